	.target	sm_90a

	.elftype	@"ET_EXEC"


//--------------------- .note.nv.tkinfo           --------------------------
	.section	.note.nv.tkinfo,"",@"SHT_NOTE"
	.sectionflags	@"SHF_NOTE_NV_TKINFO"
	.tkinfo
        /*0018*/ 	.word	0x00000002
        /*0030*/ 	.string	""
        /*0030*/ 	.string	"ptxas"
        /*0030*/ 	.string	"Cuda compilation tools, release 13.0, V13.0.88"
        /*0030*/ 	.string	"Build cuda_13.0.r13.0/compiler.36424714_0"
        /*0030*/ 	.string	"-arch sm_90a -m 64 "



//--------------------- .note.nv.cuinfo           --------------------------
	.section	.note.nv.cuinfo,"",@"SHT_NOTE"
	.sectionflags	@"SHF_NOTE_NV_CUINFO"
        /*0018*/ 	.short	0x0002
        /*001a*/ 	.short	0x005a
        /*001c*/ 	.short	0x0082
	.zero		2


//--------------------- .nv.info                  --------------------------
	.section	.nv.info,"",@"SHT_CUDA_INFO"
	.align	4


	//----- nvinfo : EIATTR_REGCOUNT
	.align		4
        /*0000*/ 	.byte	0x04, 0x2f
        /*0002*/ 	.short	(.L_1 - .L_0)
	.align		4
.L_0:
        /*0004*/ 	.word	index@(_ZN18transformer_engine6detail38cast_transpose_fused_kernel_notalignedILb1ELb0ELb0EfNS_16CTDBiasDActParamIffffEELi2ELi2ENS_5EmptyELPFffRKS4_E0EEEvT3_mmm)
        /*0008*/ 	.word	0x0000003b


	//----- nvinfo : EIATTR_FRAME_SIZE
	.align		4
.L_1:
        /*000c*/ 	.byte	0x04, 0x11
        /*000e*/ 	.short	(.L_3 - .L_2)
	.align		4
.L_2:
        /*0010*/ 	.word	index@($__internal_779_$__cuda_sm20_rcp_rn_f32_slowpath)
        /*0014*/ 	.word	0x00000000


	//----- nvinfo : EIATTR_FRAME_SIZE
	.align		4
.L_3:
        /*0018*/ 	.byte	0x04, 0x11
        /*001a*/ 	.short	(.L_5 - .L_4)
	.align		4
.L_4:
        /*001c*/ 	.word	index@($__internal_778_$__cuda_sm20_div_u64)
        /*0020*/ 	.word	0x00000000


	//----- nvinfo : EIATTR_FRAME_SIZE
	.align		4
.L_5:
        /*0024*/ 	.byte	0x04, 0x11
        /*0026*/ 	.short	(.L_7 - .L_6)
	.align		4
.L_6:
        /*0028*/ 	.word	index@(_ZN18transformer_engine6detail38cast_transpose_fused_kernel_notalignedILb1ELb0ELb0EfNS_16CTDBiasDActParamIffffEELi2ELi2ENS_5EmptyELPFffRKS4_E0EEEvT3_mmm)
        /*002c*/ 	.word	0x00000000


	//----- nvinfo : EIATTR_REGCOUNT
	.align		4
.L_7:
        /*0030*/ 	.byte	0x04, 0x2f
        /*0032*/ 	.short	(.L_9 - .L_8)
	.align		4
.L_8:
        /*0034*/ 	.word	index@(_ZN18transformer_engine6detail19reduce_dbias_kernelILi2EffEEvPT1_PKT0_ii)
        /*0038*/ 	.word	0x00000020


	//----- nvinfo : EIATTR_FRAME_SIZE
	.align		4
.L_9:
        /*003c*/ 	.byte	0x04, 0x11
        /*003e*/ 	.short	(.L_11 - .L_10)
	.align		4
.L_10:
        /*0040*/ 	.word	index@(_ZN18transformer_engine6detail19reduce_dbias_kernelILi2EffEEvPT1_PKT0_ii)
        /*0044*/ 	.word	0x00000000


	//----- nvinfo : EIATTR_REGCOUNT
	.align		4
.L_11:
        /*0048*/ 	.byte	0x04, 0x2f
        /*004a*/ 	.short	(.L_13 - .L_12)
	.align		4
.L_12:
        /*004c*/ 	.word	index@(_ZN18transformer_engine6detail38cast_transpose_fused_kernel_notalignedILb1ELb0ELb0EfNS_16CTDBiasDActParamIff6__halffEELi2ELi4ENS_5EmptyELPFffRKS5_E0EEEvT3_mmm)
        /*0050*/ 	.word	0x00000048


	//----- nvinfo : EIATTR_FRAME_SIZE
	.align		4
.L_13:
        /*0054*/ 	.byte	0x04, 0x11
        /*0056*/ 	.short	(.L_15 - .L_14)
	.align		4
.L_14:
        /*0058*/ 	.word	index@($__internal_777_$__cuda_sm20_rcp_rn_f32_slowpath)
        /*005c*/ 	.word	0x00000000


	//----- nvinfo : EIATTR_FRAME_SIZE
	.align		4
.L_15:
        /*0060*/ 	.byte	0x04, 0x11
        /*0062*/ 	.short	(.L_17 - .L_16)
	.align		4
.L_16:
        /*0064*/ 	.word	index@($__internal_776_$__cuda_sm20_div_u64)
        /*0068*/ 	.word	0x00000000


	//----- nvinfo : EIATTR_FRAME_SIZE
	.align		4
.L_17:
        /*006c*/ 	.byte	0x04, 0x11
        /*006e*/ 	.short	(.L_19 - .L_18)
	.align		4
.L_18:
        /*0070*/ 	.word	index@(_ZN18transformer_engine6detail38cast_transpose_fused_kernel_notalignedILb1ELb0ELb0EfNS_16CTDBiasDActParamIff6__halffEELi2ELi4ENS_5EmptyELPFffRKS5_E0EEEvT3_mmm)
        /*0074*/ 	.word	0x00000000


	//----- nvinfo : EIATTR_REGCOUNT
	.align		4
.L_19:
        /*0078*/ 	.byte	0x04, 0x2f
        /*007a*/ 	.short	(.L_21 - .L_20)
	.align		4
.L_20:
        /*007c*/ 	.word	index@(_ZN18transformer_engine6detail38cast_transpose_fused_kernel_notalignedILb1ELb0ELb0EfNS_16CTDBiasDActParamIff13__nv_bfloat16fEELi2ELi4ENS_5EmptyELPFffRKS5_E0EEEvT3_mmm)
        /*0080*/ 	.word	0x00000048


	//----- nvinfo : EIATTR_FRAME_SIZE
	.align		4
.L_21:
        /*0084*/ 	.byte	0x04, 0x11
        /*0086*/ 	.short	(.L_23 - .L_22)
	.align		4
.L_22:
        /*0088*/ 	.word	index@($__internal_775_$__cuda_sm20_rcp_rn_f32_slowpath)
        /*008c*/ 	.word	0x00000000


	//----- nvinfo : EIATTR_FRAME_SIZE
	.align		4
.L_23:
        /*0090*/ 	.byte	0x04, 0x11
        /*0092*/ 	.short	(.L_25 - .L_24)
	.align		4
.L_24:
        /*0094*/ 	.word	index@($__internal_774_$__cuda_sm20_div_u64)
        /*0098*/ 	.word	0x00000000


	//----- nvinfo : EIATTR_FRAME_SIZE
	.align		4
.L_25:
        /*009c*/ 	.byte	0x04, 0x11
        /*009e*/ 	.short	(.L_27 - .L_26)
	.align		4
.L_26:
        /*00a0*/ 	.word	index@(_ZN18transformer_engine6detail38cast_transpose_fused_kernel_notalignedILb1ELb0ELb0EfNS_16CTDBiasDActParamIff13__nv_bfloat16fEELi2ELi4ENS_5EmptyELPFffRKS5_E0EEEvT3_mmm)
        /*00a4*/ 	.word	0x00000000


	//----- nvinfo : EIATTR_REGCOUNT
	.align		4
.L_27:
        /*00a8*/ 	.byte	0x04, 0x2f
        /*00aa*/ 	.short	(.L_29 - .L_28)
	.align		4
.L_28:
        /*00ac*/ 	.word	index@(_ZN18transformer_engine6detail38cast_transpose_fused_kernel_notalignedILb1ELb0ELb0EfNS_16CTDBiasDActParamIff13__nv_fp8_e5m2fEELi2ELi8ENS_5EmptyELPFffRKS5_E0EEEvT3_mmm)
        /*00b0*/ 	.word	0x0000005a


	//----- nvinfo : EIATTR_FRAME_SIZE
	.align		4
.L_29:
        /*00b4*/ 	.byte	0x04, 0x11
        /*00b6*/ 	.short	(.L_31 - .L_30)
	.align		4
.L_30:
        /*00b8*/ 	.word	index@($__internal_773_$__cuda_sm20_rcp_rn_f32_slowpath)
        /*00bc*/ 	.word	0x00000000


	//----- nvinfo : EIATTR_FRAME_SIZE
	.align		4
.L_31:
        /*00c0*/ 	.byte	0x04, 0x11
        /*00c2*/ 	.short	(.L_33 - .L_32)
	.align		4
.L_32:
        /*00c4*/ 	.word	index@($__internal_772_$__cuda_sm20_div_u64)
        /*00c8*/ 	.word	0x00000000


	//----- nvinfo : EIATTR_FRAME_SIZE
	.align		4
.L_33:
        /*00cc*/ 	.byte	0x04, 0x11
        /*00ce*/ 	.short	(.L_35 - .L_34)
	.align		4
.L_34:
        /*00d0*/ 	.word	index@(_ZN18transformer_engine6detail38cast_transpose_fused_kernel_notalignedILb1ELb0ELb0EfNS_16CTDBiasDActParamIff13__nv_fp8_e5m2fEELi2ELi8ENS_5EmptyELPFffRKS5_E0EEEvT3_mmm)
        /*00d4*/ 	.word	0x00000000


	//----- nvinfo : EIATTR_REGCOUNT
	.align		4
.L_35:
        /*00d8*/ 	.byte	0x04, 0x2f
        /*00da*/ 	.short	(.L_37 - .L_36)
	.align		4
.L_36:
        /*00dc*/ 	.word	index@(_ZN18transformer_engine6detail38cast_transpose_fused_kernel_notalignedILb1ELb0ELb0EfNS_16CTDBiasDActParamIff13__nv_fp8_e4m3fEELi2ELi8ENS_5EmptyELPFffRKS5_E0EEEvT3_mmm)
        /*00e0*/ 	.word	0x0000005a


	//----- nvinfo : EIATTR_FRAME_SIZE
	.align		4
.L_37:
        /*00e4*/ 	.byte	0x04, 0x11
        /*00e6*/ 	.short	(.L_39 - .L_38)
	.align		4
.L_38:
        /*00e8*/ 	.word	index@($__internal_771_$__cuda_sm20_rcp_rn_f32_slowpath)
        /*00ec*/ 	.word	0x00000000


	//----- nvinfo : EIATTR_FRAME_SIZE
	.align		4
.L_39:
        /*00f0*/ 	.byte	0x04, 0x11
        /*00f2*/ 	.short	(.L_41 - .L_40)
	.align		4
.L_40:
        /*00f4*/ 	.word	index@($__internal_770_$__cuda_sm20_div_u64)
        /*00f8*/ 	.word	0x00000000


	//----- nvinfo : EIATTR_FRAME_SIZE
	.align		4
.L_41:
        /*00fc*/ 	.byte	0x04, 0x11
        /*00fe*/ 	.short	(.L_43 - .L_42)
	.align		4
.L_42:
        /*0100*/ 	.word	index@(_ZN18transformer_engine6detail38cast_transpose_fused_kernel_notalignedILb1ELb0ELb0EfNS_16CTDBiasDActParamIff13__nv_fp8_e4m3fEELi2ELi8ENS_5EmptyELPFffRKS5_E0EEEvT3_mmm)
        /*0104*/ 	.word	0x00000000


	//----- nvinfo : EIATTR_REGCOUNT
	.align		4
.L_43:
        /*0108*/ 	.byte	0x04, 0x2f
        /*010a*/ 	.short	(.L_45 - .L_44)
	.align		4
.L_44:
        /*010c*/ 	.word	index@(_ZN18transformer_engine6detail38cast_transpose_fused_kernel_notalignedILb1ELb0ELb0EfNS_16CTDBiasDActParamI6__halfS3_ffEELi4ELi2ENS_5EmptyELPFffRKS5_E0EEEvT3_mmm)
        /*0110*/ 	.word	0x00000040


	//----- nvinfo : EIATTR_FRAME_SIZE
	.align		4
.L_45:
        /*0114*/ 	.byte	0x04, 0x11
        /*0116*/ 	.short	(.L_47 - .L_46)
	.align		4
.L_46:
        /*0118*/ 	.word	index@($__internal_769_$__cuda_sm20_rcp_rn_f32_slowpath)
        /*011c*/ 	.word	0x00000000


	//----- nvinfo : EIATTR_FRAME_SIZE
	.align		4
.L_47:
        /*0120*/ 	.byte	0x04, 0x11
        /*0122*/ 	.short	(.L_49 - .L_48)
	.align		4
.L_48:
        /*0124*/ 	.word	index@($__internal_768_$__cuda_sm20_div_u64)
        /*0128*/ 	.word	0x00000000


	//----- nvinfo : EIATTR_FRAME_SIZE
	.align		4
.L_49:
        /*012c*/ 	.byte	0x04, 0x11
        /*012e*/ 	.short	(.L_51 - .L_50)
	.align		4
.L_50:
        /*0130*/ 	.word	index@(_ZN18transformer_engine6detail38cast_transpose_fused_kernel_notalignedILb1ELb0ELb0EfNS_16CTDBiasDActParamI6__halfS3_ffEELi4ELi2ENS_5EmptyELPFffRKS5_E0EEEvT3_mmm)
        /*0134*/ 	.word	0x00000000


	//----- nvinfo : EIATTR_REGCOUNT
	.align		4
.L_51:
        /*0138*/ 	.byte	0x04, 0x2f
        /*013a*/ 	.short	(.L_53 - .L_52)
	.align		4
.L_52:
        /*013c*/ 	.word	index@(_ZN18transformer_engine6detail19reduce_dbias_kernelILi4Ef6__halfEEvPT1_PKT0_ii)
        /*0140*/ 	.word	0x00000020


	//----- nvinfo : EIATTR_FRAME_SIZE
	.align		4
.L_53:
        /*0144*/ 	.byte	0x04, 0x11
        /*0146*/ 	.short	(.L_55 - .L_54)
	.align		4
.L_54:
        /*0148*/ 	.word	index@(_ZN18transformer_engine6detail19reduce_dbias_kernelILi4Ef6__halfEEvPT1_PKT0_ii)
        /*014c*/ 	.word	0x00000000


	//----- nvinfo : EIATTR_REGCOUNT
	.align		4
.L_55:
        /*0150*/ 	.byte	0x04, 0x2f
        /*0152*/ 	.short	(.L_57 - .L_56)
	.align		4
.L_56:
        /*0154*/ 	.word	index@(_ZN18transformer_engine6detail38cast_transpose_fused_kernel_notalignedILb1ELb0ELb0EfNS_16CTDBiasDActParamI6__halfS3_S3_fEELi4ELi4ENS_5EmptyELPFffRKS5_E0EEEvT3_mmm)
        /*0158*/ 	.word	0x00000068


	//----- nvinfo : EIATTR_FRAME_SIZE
	.align		4
.L_57:
        /*015c*/ 	.byte	0x04, 0x11
        /*015e*/ 	.short	(.L_59 - .L_58)
	.align		4
.L_58:
        /*0160*/ 	.word	index@($__internal_767_$__cuda_sm20_rcp_rn_f32_slowpath)
        /*0164*/ 	.word	0x00000000


	//----- nvinfo : EIATTR_FRAME_SIZE
	.align		4
.L_59:
        /*0168*/ 	.byte	0x04, 0x11
        /*016a*/ 	.short	(.L_61 - .L_60)
	.align		4
.L_60:
        /*016c*/ 	.word	index@($__internal_766_$__cuda_sm20_div_u64)
        /*0170*/ 	.word	0x00000000


	//----- nvinfo : EIATTR_FRAME_SIZE
	.align		4
.L_61:
        /*0174*/ 	.byte	0x04, 0x11
        /*0176*/ 	.short	(.L_63 - .L_62)
	.align		4
.L_62:
        /*0178*/ 	.word	index@(_ZN18transformer_engine6detail38cast_transpose_fused_kernel_notalignedILb1ELb0ELb0EfNS_16CTDBiasDActParamI6__halfS3_S3_fEELi4ELi4ENS_5EmptyELPFffRKS5_E0EEEvT3_mmm)
        /*017c*/ 	.word	0x00000000


	//----- nvinfo : EIATTR_REGCOUNT
	.align		4
.L_63:
        /*0180*/ 	.byte	0x04, 0x2f
        /*0182*/ 	.short	(.L_65 - .L_64)
	.align		4
.L_64:
        /*0184*/ 	.word	index@(_ZN18transformer_engine6detail38cast_transpose_fused_kernel_notalignedILb1ELb0ELb0EfNS_16CTDBiasDActParamI6__halfS3_13__nv_bfloat16fEELi4ELi4ENS_5EmptyELPFffRKS6_E0EEEvT3_mmm)
        /*0188*/ 	.word	0x00000068


	//----- nvinfo : EIATTR_FRAME_SIZE
	.align		4
.L_65:
        /*018c*/ 	.byte	0x04, 0x11
        /*018e*/ 	.short	(.L_67 - .L_66)
	.align		4
.L_66:
        /*0190*/ 	.word	index@($__internal_765_$__cuda_sm20_rcp_rn_f32_slowpath)
        /*0194*/ 	.word	0x00000000


	//----- nvinfo : EIATTR_FRAME_SIZE
	.align		4
.L_67:
        /*0198*/ 	.byte	0x04, 0x11
        /*019a*/ 	.short	(.L_69 - .L_68)
	.align		4
.L_68:
        /*019c*/ 	.word	index@($__internal_764_$__cuda_sm20_div_u64)
        /*01a0*/ 	.word	0x00000000


	//----- nvinfo : EIATTR_FRAME_SIZE
	.align		4
.L_69:
        /*01a4*/ 	.byte	0x04, 0x11
        /*01a6*/ 	.short	(.L_71 - .L_70)
	.align		4
.L_70:
        /*01a8*/ 	.word	index@(_ZN18transformer_engine6detail38cast_transpose_fused_kernel_notalignedILb1ELb0ELb0EfNS_16CTDBiasDActParamI6__halfS3_13__nv_bfloat16fEELi4ELi4ENS_5EmptyELPFffRKS6_E0EEEvT3_mmm)
        /*01ac*/ 	.word	0x00000000


	//----- nvinfo : EIATTR_REGCOUNT
	.align		4
.L_71:
        /*01b0*/ 	.byte	0x04, 0x2f
        /*01b2*/ 	.short	(.L_73 - .L_72)
	.align		4
.L_72:
        /*01b4*/ 	.word	index@(_ZN18transformer_engine6detail38cast_transpose_fused_kernel_notalignedILb1ELb0ELb0EfNS_16CTDBiasDActParamI6__halfS3_13__nv_fp8_e5m2fEELi4ELi8ENS_5EmptyELPFffRKS6_E0EEEvT3_mmm)
        /*01b8*/ 	.word	0x00000090


	//----- nvinfo : EIATTR_FRAME_SIZE
	.align		4
.L_73:
        /*01bc*/ 	.byte	0x04, 0x11
        /*01be*/ 	.short	(.L_75 - .L_74)
	.align		4
.L_74:
        /*01c0*/ 	.word	index@($__internal_763_$__cuda_sm20_rcp_rn_f32_slowpath)
        /*01c4*/ 	.word	0x00000000


	//----- nvinfo : EIATTR_FRAME_SIZE
	.align		4
.L_75:
        /*01c8*/ 	.byte	0x04, 0x11
        /*01ca*/ 	.short	(.L_77 - .L_76)
	.align		4
.L_76:
        /*01cc*/ 	.word	index@($__internal_762_$__cuda_sm20_div_u64)
        /*01d0*/ 	.word	0x00000000


	//----- nvinfo : EIATTR_FRAME_SIZE
	.align		4
.L_77:
        /*01d4*/ 	.byte	0x04, 0x11
        /*01d6*/ 	.short	(.L_79 - .L_78)
	.align		4
.L_78:
        /*01d8*/ 	.word	index@(_ZN18transformer_engine6detail38cast_transpose_fused_kernel_notalignedILb1ELb0ELb0EfNS_16CTDBiasDActParamI6__halfS3_13__nv_fp8_e5m2fEELi4ELi8ENS_5EmptyELPFffRKS6_E0EEEvT3_mmm)
        /*01dc*/ 	.word	0x00000000


	//----- nvinfo : EIATTR_REGCOUNT
	.align		4
.L_79:
        /*01e0*/ 	.byte	0x04, 0x2f
        /*01e2*/ 	.short	(.L_81 - .L_80)
	.align		4
.L_80:
        /*01e4*/ 	.word	index@(_ZN18transformer_engine6detail38cast_transpose_fused_kernel_notalignedILb1ELb0ELb0EfNS_16CTDBiasDActParamI6__halfS3_13__nv_fp8_e4m3fEELi4ELi8ENS_5EmptyELPFffRKS6_E0EEEvT3_mmm)
        /*01e8*/ 	.word	0x00000090


	//----- nvinfo : EIATTR_FRAME_SIZE
	.align		4
.L_81:
        /*01ec*/ 	.byte	0x04, 0x11
        /*01ee*/ 	.short	(.L_83 - .L_82)
	.align		4
.L_82:
        /*01f0*/ 	.word	index@($__internal_761_$__cuda_sm20_rcp_rn_f32_slowpath)
        /*01f4*/ 	.word	0x00000000


	//----- nvinfo : EIATTR_FRAME_SIZE
	.align		4
.L_83:
        /*01f8*/ 	.byte	0x04, 0x11
        /*01fa*/ 	.short	(.L_85 - .L_84)
	.align		4
.L_84:
        /*01fc*/ 	.word	index@($__internal_760_$__cuda_sm20_div_u64)
        /*0200*/ 	.word	0x00000000


	//----- nvinfo : EIATTR_FRAME_SIZE
	.align		4
.L_85:
        /*0204*/ 	.byte	0x04, 0x11
        /*0206*/ 	.short	(.L_87 - .L_86)
	.align		4
.L_86:
        /*0208*/ 	.word	index@(_ZN18transformer_engine6detail38cast_transpose_fused_kernel_notalignedILb1ELb0ELb0EfNS_16CTDBiasDActParamI6__halfS3_13__nv_fp8_e4m3fEELi4ELi8ENS_5EmptyELPFffRKS6_E0EEEvT3_mmm)
        /*020c*/ 	.word	0x00000000


	//----- nvinfo : EIATTR_REGCOUNT
	.align		4
.L_87:
        /*0210*/ 	.byte	0x04, 0x2f
        /*0212*/ 	.short	(.L_89 - .L_88)
	.align		4
.L_88:
        /*0214*/ 	.word	index@(_ZN18transformer_engine6detail38cast_transpose_fused_kernel_notalignedILb1ELb0ELb0EfNS_16CTDBiasDActParamI13__nv_bfloat16S3_ffEELi4ELi2ENS_5EmptyELPFffRKS5_E0EEEvT3_mmm)
        /*0218*/ 	.word	0x00000040


	//----- nvinfo : EIATTR_FRAME_SIZE
	.align		4
.L_89:
        /*021c*/ 	.byte	0x04, 0x11
        /*021e*/ 	.short	(.L_91 - .L_90)
	.align		4
.L_90:
        /*0220*/ 	.word	index@($__internal_759_$__cuda_sm20_rcp_rn_f32_slowpath)
        /*0224*/ 	.word	0x00000000


	//----- nvinfo : EIATTR_FRAME_SIZE
	.align		4
.L_91:
        /*0228*/ 	.byte	0x04, 0x11
        /*022a*/ 	.short	(.L_93 - .L_92)
	.align		4
.L_92:
        /*022c*/ 	.word	index@($__internal_758_$__cuda_sm20_div_u64)
        /*0230*/ 	.word	0x00000000


	//----- nvinfo : EIATTR_FRAME_SIZE
	.align		4
.L_93:
        /*0234*/ 	.byte	0x04, 0x11
        /*0236*/ 	.short	(.L_95 - .L_94)
	.align		4
.L_94:
        /*0238*/ 	.word	index@(_ZN18transformer_engine6detail38cast_transpose_fused_kernel_notalignedILb1ELb0ELb0EfNS_16CTDBiasDActParamI13__nv_bfloat16S3_ffEELi4ELi2ENS_5EmptyELPFffRKS5_E0EEEvT3_mmm)
        /*023c*/ 	.word	0x00000000


	//----- nvinfo : EIATTR_REGCOUNT
	.align		4
.L_95:
        /*0240*/ 	.byte	0x04, 0x2f
        /*0242*/ 	.short	(.L_97 - .L_96)
	.align		4
.L_96:
        /*0244*/ 	.word	index@(_ZN18transformer_engine6detail19reduce_dbias_kernelILi4Ef13__nv_bfloat16EEvPT1_PKT0_ii)
        /*0248*/ 	.word	0x00000020


	//----- nvinfo : EIATTR_FRAME_SIZE
	.align		4
.L_97:
        /*024c*/ 	.byte	0x04, 0x11
        /*024e*/ 	.short	(.L_99 - .L_98)
	.align		4
.L_98:
        /*0250*/ 	.word	index@(_ZN18transformer_engine6detail19reduce_dbias_kernelILi4Ef13__nv_bfloat16EEvPT1_PKT0_ii)
        /*0254*/ 	.word	0x00000000


	//----- nvinfo : EIATTR_REGCOUNT
	.align		4
.L_99:
        /*0258*/ 	.byte	0x04, 0x2f
        /*025a*/ 	.short	(.L_101 - .L_100)
	.align		4
.L_100:
        /*025c*/ 	.word	index@(_ZN18transformer_engine6detail38cast_transpose_fused_kernel_notalignedILb1ELb0ELb0EfNS_16CTDBiasDActParamI13__nv_bfloat16S3_6__halffEELi4ELi4ENS_5EmptyELPFffRKS6_E0EEEvT3_mmm)
        /*0260*/ 	.word	0x00000064


	//----- nvinfo : EIATTR_FRAME_SIZE
	.align		4
.L_101:
        /*0264*/ 	.byte	0x04, 0x11
        /*0266*/ 	.short	(.L_103 - .L_102)
	.align		4
.L_102:
        /*0268*/ 	.word	index@($__internal_757_$__cuda_sm20_rcp_rn_f32_slowpath)
        /*026c*/ 	.word	0x00000000


	//----- nvinfo : EIATTR_FRAME_SIZE
	.align		4
.L_103:
        /*0270*/ 	.byte	0x04, 0x11
        /*0272*/ 	.short	(.L_105 - .L_104)
	.align		4
.L_104:
        /*0274*/ 	.word	index@($__internal_756_$__cuda_sm20_div_u64)
        /*0278*/ 	.word	0x00000000


	//----- nvinfo : EIATTR_FRAME_SIZE
	.align		4
.L_105:
        /*027c*/ 	.byte	0x04, 0x11
        /*027e*/ 	.short	(.L_107 - .L_106)
	.align		4
.L_106:
        /*0280*/ 	.word	index@(_ZN18transformer_engine6detail38cast_transpose_fused_kernel_notalignedILb1ELb0ELb0EfNS_16CTDBiasDActParamI13__nv_bfloat16S3_6__halffEELi4ELi4ENS_5EmptyELPFffRKS6_E0EEEvT3_mmm)
        /*0284*/ 	.word	0x00000000


	//----- nvinfo : EIATTR_REGCOUNT
	.align		4
.L_107:
        /*0288*/ 	.byte	0x04, 0x2f
        /*028a*/ 	.short	(.L_109 - .L_108)
	.align		4
.L_108:
        /*028c*/ 	.word	index@(_ZN18transformer_engine6detail38cast_transpose_fused_kernel_notalignedILb1ELb0ELb0EfNS_16CTDBiasDActParamI13__nv_bfloat16S3_S3_fEELi4ELi4ENS_5EmptyELPFffRKS5_E0EEEvT3_mmm)
        /*0290*/ 	.word	0x00000064


	//----- nvinfo : EIATTR_FRAME_SIZE
	.align		4
.L_109:
        /*0294*/ 	.byte	0x04, 0x11
        /*0296*/ 	.short	(.L_111 - .L_110)
	.align		4
.L_110:
        /*0298*/ 	.word	index@($__internal_755_$__cuda_sm20_rcp_rn_f32_slowpath)
        /*029c*/ 	.word	0x00000000


	//----- nvinfo : EIATTR_FRAME_SIZE
	.align		4
.L_111:
        /*02a0*/ 	.byte	0x04, 0x11
        /*02a2*/ 	.short	(.L_113 - .L_112)
	.align		4
.L_112:
        /*02a4*/ 	.word	index@($__internal_754_$__cuda_sm20_div_u64)
        /*02a8*/ 	.word	0x00000000


	//----- nvinfo : EIATTR_FRAME_SIZE
	.align		4
.L_113:
        /*02ac*/ 	.byte	0x04, 0x11
        /*02ae*/ 	.short	(.L_115 - .L_114)
	.align		4
.L_114:
        /*02b0*/ 	.word	index@(_ZN18transformer_engine6detail38cast_transpose_fused_kernel_notalignedILb1ELb0ELb0EfNS_16CTDBiasDActParamI13__nv_bfloat16S3_S3_fEELi4ELi4ENS_5EmptyELPFffRKS5_E0EEEvT3_mmm)
        /*02b4*/ 	.word	0x00000000


	//----- nvinfo : EIATTR_REGCOUNT
	.align		4
.L_115:
        /*02b8*/ 	.byte	0x04, 0x2f
        /*02ba*/ 	.short	(.L_117 - .L_116)
	.align		4
.L_116:
        /*02bc*/ 	.word	index@(_ZN18transformer_engine6detail38cast_transpose_fused_kernel_notalignedILb1ELb0ELb0EfNS_16CTDBiasDActParamI13__nv_bfloat16S3_13__nv_fp8_e5m2fEELi4ELi8ENS_5EmptyELPFffRKS6_E0EEEvT3_mmm)
        /*02c0*/ 	.word	0x000000a2


	//----- nvinfo : EIATTR_FRAME_SIZE
	.align		4
.L_117:
        /*02c4*/ 	.byte	0x04, 0x11
        /*02c6*/ 	.short	(.L_119 - .L_118)
	.align		4
.L_118:
        /*02c8*/ 	.word	index@($__internal_753_$__cuda_sm20_rcp_rn_f32_slowpath)
        /*02cc*/ 	.word	0x00000000


	//----- nvinfo : EIATTR_FRAME_SIZE
	.align		4
.L_119:
        /*02d0*/ 	.byte	0x04, 0x11
        /*02d2*/ 	.short	(.L_121 - .L_120)
	.align		4
.L_120:
        /*02d4*/ 	.word	index@($__internal_752_$__cuda_sm20_div_u64)
        /*02d8*/ 	.word	0x00000000


	//----- nvinfo : EIATTR_FRAME_SIZE
	.align		4
.L_121:
        /*02dc*/ 	.byte	0x04, 0x11
        /*02de*/ 	.short	(.L_123 - .L_122)
	.align		4
.L_122:
        /*02e0*/ 	.word	index@(_ZN18transformer_engine6detail38cast_transpose_fused_kernel_notalignedILb1ELb0ELb0EfNS_16CTDBiasDActParamI13__nv_bfloat16S3_13__nv_fp8_e5m2fEELi4ELi8ENS_5EmptyELPFffRKS6_E0EEEvT3_mmm)
        /*02e4*/ 	.word	0x00000000


	//----- nvinfo : EIATTR_REGCOUNT
	.align		4
.L_123:
        /*02e8*/ 	.byte	0x04, 0x2f
        /*02ea*/ 	.short	(.L_125 - .L_124)
	.align		4
.L_124:
        /*02ec*/ 	.word	index@(_ZN18transformer_engine6detail38cast_transpose_fused_kernel_notalignedILb1ELb0ELb0EfNS_16CTDBiasDActParamI13__nv_bfloat16S3_13__nv_fp8_e4m3fEELi4ELi8ENS_5EmptyELPFffRKS6_E0EEEvT3_mmm)
        /*02f0*/ 	.word	0x000000a2


	//----- nvinfo : EIATTR_FRAME_SIZE
	.align		4
.L_125:
        /*02f4*/ 	.byte	0x04, 0x11
        /*02f6*/ 	.short	(.L_127 - .L_126)
	.align		4
.L_126:
        /*02f8*/ 	.word	index@($__internal_751_$__cuda_sm20_rcp_rn_f32_slowpath)
        /*02fc*/ 	.word	0x00000000


	//----- nvinfo : EIATTR_FRAME_SIZE
	.align		4
.L_127:
        /*0300*/ 	.byte	0x04, 0x11
        /*0302*/ 	.short	(.L_129 - .L_128)
	.align		4
.L_128:
        /*0304*/ 	.word	index@($__internal_750_$__cuda_sm20_div_u64)
        /*0308*/ 	.word	0x00000000


	//----- nvinfo : EIATTR_FRAME_SIZE
	.align		4
.L_129:
        /*030c*/ 	.byte	0x04, 0x11
        /*030e*/ 	.short	(.L_131 - .L_130)
	.align		4
.L_130:
        /*0310*/ 	.word	index@(_ZN18transformer_engine6detail38cast_transpose_fused_kernel_notalignedILb1ELb0ELb0EfNS_16CTDBiasDActParamI13__nv_bfloat16S3_13__nv_fp8_e4m3fEELi4ELi8ENS_5EmptyELPFffRKS6_E0EEEvT3_mmm)
        /*0314*/ 	.word	0x00000000


	//----- nvinfo : EIATTR_REGCOUNT
	.align		4
.L_131:
        /*0318*/ 	.byte	0x04, 0x2f
        /*031a*/ 	.short	(.L_133 - .L_132)
	.align		4
.L_132:
        /*031c*/ 	.word	index@(_ZN18transformer_engine6detail38cast_transpose_fused_kernel_notalignedILb0ELb0ELb1EfNS_16CTDBiasDActParamIffffEELi2ELi2ENS_5EmptyEXadL_ZNS_4reluIffEET_T0_RKS4_EEEEvT3_mmm)
        /*0320*/ 	.word	0x00000030


	//----- nvinfo : EIATTR_FRAME_SIZE
	.align		4
.L_133:
        /*0324*/ 	.byte	0x04, 0x11
        /*0326*/ 	.short	(.L_135 - .L_134)
	.align		4
.L_134:
        /*0328*/ 	.word	index@($__internal_749_$__cuda_sm20_rcp_rn_f32_slowpath)
        /*032c*/ 	.word	0x00000000


	//----- nvinfo : EIATTR_FRAME_SIZE
	.align		4
.L_135:
        /*0330*/ 	.byte	0x04, 0x11
        /*0332*/ 	.short	(.L_137 - .L_136)
	.align		4
.L_136:
        /*0334*/ 	.word	index@($__internal_748_$__cuda_sm20_div_u64)
        /*0338*/ 	.word	0x00000000


	//----- nvinfo : EIATTR_FRAME_SIZE
	.align		4
.L_137:
        /*033c*/ 	.byte	0x04, 0x11
        /*033e*/ 	.short	(.L_139 - .L_138)
	.align		4
.L_138:
        /*0340*/ 	.word	index@(_ZN18transformer_engine6detail38cast_transpose_fused_kernel_notalignedILb0ELb0ELb1EfNS_16CTDBiasDActParamIffffEELi2ELi2ENS_5EmptyEXadL_ZNS_4reluIffEET_T0_RKS4_EEEEvT3_mmm)
        /*0344*/ 	.word	0x00000000


	//----- nvinfo : EIATTR_REGCOUNT
	.align		4
.L_139:
        /*0348*/ 	.byte	0x04, 0x2f
        /*034a*/ 	.short	(.L_141 - .L_140)
	.align		4
.L_140:
        /*034c*/ 	.word	index@(_ZN18transformer_engine6detail38cast_transpose_fused_kernel_notalignedILb0ELb0ELb1EfNS_16CTDBiasDActParamIff6__halffEELi2ELi4ENS_5EmptyEXadL_ZNS_4reluIffEET_T0_RKS5_EEEEvT3_mmm)
        /*0350*/ 	.word	0x00000048


	//----- nvinfo : EIATTR_FRAME_SIZE
	.align		4
.L_141:
        /*0354*/ 	.byte	0x04, 0x11
        /*0356*/ 	.short	(.L_143 - .L_142)
	.align		4
.L_142:
        /*0358*/ 	.word	index@($__internal_747_$__cuda_sm20_rcp_rn_f32_slowpath)
        /*035c*/ 	.word	0x00000000


	//----- nvinfo : EIATTR_FRAME_SIZE
	.align		4
.L_143:
        /*0360*/ 	.byte	0x04, 0x11
        /*0362*/ 	.short	(.L_145 - .L_144)
	.align		4
.L_144:
        /*0364*/ 	.word	index@($__internal_746_$__cuda_sm20_div_u64)
        /*0368*/ 	.word	0x00000000


	//----- nvinfo : EIATTR_FRAME_SIZE
	.align		4
.L_145:
        /*036c*/ 	.byte	0x04, 0x11
        /*036e*/ 	.short	(.L_147 - .L_146)
	.align		4
.L_146:
        /*0370*/ 	.word	index@(_ZN18transformer_engine6detail38cast_transpose_fused_kernel_notalignedILb0ELb0ELb1EfNS_16CTDBiasDActParamIff6__halffEELi2ELi4ENS_5EmptyEXadL_ZNS_4reluIffEET_T0_RKS5_EEEEvT3_mmm)
        /*0374*/ 	.word	0x00000000


	//----- nvinfo : EIATTR_REGCOUNT
	.align		4
.L_147:
        /*0378*/ 	.byte	0x04, 0x2f
        /*037a*/ 	.short	(.L_149 - .L_148)
	.align		4
.L_148:
        /*037c*/ 	.word	index@(_ZN18transformer_engine6detail38cast_transpose_fused_kernel_notalignedILb0ELb0ELb1EfNS_16CTDBiasDActParamIff13__nv_bfloat16fEELi2ELi4ENS_5EmptyEXadL_ZNS_4reluIffEET_T0_RKS5_EEEEvT3_mmm)
        /*0380*/ 	.word	0x00000048


	//----- nvinfo : EIATTR_FRAME_SIZE
	.align		4
.L_149:
        /*0384*/ 	.byte	0x04, 0x11
        /*0386*/ 	.short	(.L_151 - .L_150)
	.align		4
.L_150:
        /*0388*/ 	.word	index@($__internal_745_$__cuda_sm20_rcp_rn_f32_slowpath)
        /*038c*/ 	.word	0x00000000


	//----- nvinfo : EIATTR_FRAME_SIZE
	.align		4
.L_151:
        /*0390*/ 	.byte	0x04, 0x11
        /*0392*/ 	.short	(.L_153 - .L_152)
	.align		4
.L_152:
        /*0394*/ 	.word	index@($__internal_744_$__cuda_sm20_div_u64)
        /*0398*/ 	.word	0x00000000


	//----- nvinfo : EIATTR_FRAME_SIZE
	.align		4
.L_153:
        /*039c*/ 	.byte	0x04, 0x11
        /*039e*/ 	.short	(.L_155 - .L_154)
	.align		4
.L_154:
        /*03a0*/ 	.word	index@(_ZN18transformer_engine6detail38cast_transpose_fused_kernel_notalignedILb0ELb0ELb1EfNS_16CTDBiasDActParamIff13__nv_bfloat16fEELi2ELi4ENS_5EmptyEXadL_ZNS_4reluIffEET_T0_RKS5_EEEEvT3_mmm)
        /*03a4*/ 	.word	0x00000000


	//----- nvinfo : EIATTR_REGCOUNT
	.align		4
.L_155:
        /*03a8*/ 	.byte	0x04, 0x2f
        /*03aa*/ 	.short	(.L_157 - .L_156)
	.align		4
.L_156:
        /*03ac*/ 	.word	index@(_ZN18transformer_engine6detail38cast_transpose_fused_kernel_notalignedILb0ELb0ELb1EfNS_16CTDBiasDActParamIff13__nv_fp8_e5m2fEELi2ELi8ENS_5EmptyEXadL_ZNS_4reluIffEET_T0_RKS5_EEEEvT3_mmm)
        /*03b0*/ 	.word	0x0000005a


	//----- nvinfo : EIATTR_FRAME_SIZE
	.align		4
.L_157:
        /*03b4*/ 	.byte	0x04, 0x11
        /*03b6*/ 	.short	(.L_159 - .L_158)
	.align		4
.L_158:
        /*03b8*/ 	.word	index@($__internal_743_$__cuda_sm20_rcp_rn_f32_slowpath)
        /*03bc*/ 	.word	0x00000000


	//----- nvinfo : EIATTR_FRAME_SIZE
	.align		4
.L_159:
        /*03c0*/ 	.byte	0x04, 0x11
        /*03c2*/ 	.short	(.L_161 - .L_160)
	.align		4
.L_160:
        /*03c4*/ 	.word	index@($__internal_742_$__cuda_sm20_div_u64)
        /*03c8*/ 	.word	0x00000000


	//----- nvinfo : EIATTR_FRAME_SIZE
	.align		4
.L_161:
        /*03cc*/ 	.byte	0x04, 0x11
        /*03ce*/ 	.short	(.L_163 - .L_162)
	.align		4
.L_162:
        /*03d0*/ 	.word	index@(_ZN18transformer_engine6detail38cast_transpose_fused_kernel_notalignedILb0ELb0ELb1EfNS_16CTDBiasDActParamIff13__nv_fp8_e5m2fEELi2ELi8ENS_5EmptyEXadL_ZNS_4reluIffEET_T0_RKS5_EEEEvT3_mmm)
        /*03d4*/ 	.word	0x00000000


	//----- nvinfo : EIATTR_REGCOUNT
	.align		4
.L_163:
        /*03d8*/ 	.byte	0x04, 0x2f
        /*03da*/ 	.short	(.L_165 - .L_164)
	.align		4
.L_164:
        /*03dc*/ 	.word	index@(_ZN18transformer_engine6detail38cast_transpose_fused_kernel_notalignedILb0ELb0ELb1EfNS_16CTDBiasDActParamIff13__nv_fp8_e4m3fEELi2ELi8ENS_5EmptyEXadL_ZNS_4reluIffEET_T0_RKS5_EEEEvT3_mmm)
        /*03e0*/ 	.word	0x0000005a


	//----- nvinfo : EIATTR_FRAME_SIZE
	.align		4
.L_165:
        /*03e4*/ 	.byte	0x04, 0x11
        /*03e6*/ 	.short	(.L_167 - .L_166)
	.align		4
.L_166:
        /*03e8*/ 	.word	index@($__internal_741_$__cuda_sm20_rcp_rn_f32_slowpath)
        /*03ec*/ 	.word	0x00000000


	//----- nvinfo : EIATTR_FRAME_SIZE
	.align		4
.L_167:
        /*03f0*/ 	.byte	0x04, 0x11
        /*03f2*/ 	.short	(.L_169 - .L_168)
	.align		4
.L_168:
        /*03f4*/ 	.word	index@($__internal_740_$__cuda_sm20_div_u64)
        /*03f8*/ 	.word	0x00000000


	//----- nvinfo : EIATTR_FRAME_SIZE
	.align		4
.L_169:
        /*03fc*/ 	.byte	0x04, 0x11
        /*03fe*/ 	.short	(.L_171 - .L_170)
	.align		4
.L_170:
        /*0400*/ 	.word	index@(_ZN18transformer_engine6detail38cast_transpose_fused_kernel_notalignedILb0ELb0ELb1EfNS_16CTDBiasDActParamIff13__nv_fp8_e4m3fEELi2ELi8ENS_5EmptyEXadL_ZNS_4reluIffEET_T0_RKS5_EEEEvT3_mmm)
        /*0404*/ 	.word	0x00000000


	//----- nvinfo : EIATTR_REGCOUNT
	.align		4
.L_171:
        /*0408*/ 	.byte	0x04, 0x2f
        /*040a*/ 	.short	(.L_173 - .L_172)
	.align		4
.L_172:
        /*040c*/ 	.word	index@(_ZN18transformer_engine6detail38cast_transpose_fused_kernel_notalignedILb0ELb0ELb1EfNS_16CTDBiasDActParamI6__halfS3_ffEELi4ELi2ENS_5EmptyEXadL_ZNS_4reluIffEET_T0_RKS5_EEEEvT3_mmm)
        /*0410*/ 	.word	0x0000003a


	//----- nvinfo : EIATTR_FRAME_SIZE
	.align		4
.L_173:
        /*0414*/ 	.byte	0x04, 0x11
        /*0416*/ 	.short	(.L_175 - .L_174)
	.align		4
.L_174:
        /*0418*/ 	.word	index@($__internal_739_$__cuda_sm20_rcp_rn_f32_slowpath)
        /*041c*/ 	.word	0x00000000


	//----- nvinfo : EIATTR_FRAME_SIZE
	.align		4
.L_175:
        /*0420*/ 	.byte	0x04, 0x11
        /*0422*/ 	.short	(.L_177 - .L_176)
	.align		4
.L_176:
        /*0424*/ 	.word	index@($__internal_738_$__cuda_sm20_div_u64)
        /*0428*/ 	.word	0x00000000


	//----- nvinfo : EIATTR_FRAME_SIZE
	.align		4
.L_177:
        /*042c*/ 	.byte	0x04, 0x11
        /*042e*/ 	.short	(.L_179 - .L_178)
	.align		4
.L_178:
        /*0430*/ 	.word	index@(_ZN18transformer_engine6detail38cast_transpose_fused_kernel_notalignedILb0ELb0ELb1EfNS_16CTDBiasDActParamI6__halfS3_ffEELi4ELi2ENS_5EmptyEXadL_ZNS_4reluIffEET_T0_RKS5_EEEEvT3_mmm)
        /*0434*/ 	.word	0x00000000


	//----- nvinfo : EIATTR_REGCOUNT
	.align		4
.L_179:
        /*0438*/ 	.byte	0x04, 0x2f
        /*043a*/ 	.short	(.L_181 - .L_180)
	.align		4
.L_180:
        /*043c*/ 	.word	index@(_ZN18transformer_engine6detail38cast_transpose_fused_kernel_notalignedILb0ELb0ELb1EfNS_16CTDBiasDActParamI6__halfS3_S3_fEELi4ELi4ENS_5EmptyEXadL_ZNS_4reluIffEET_T0_RKS5_EEEEvT3_mmm)
        /*0440*/ 	.word	0x00000050


	//----- nvinfo : EIATTR_FRAME_SIZE
	.align		4
.L_181:
        /*0444*/ 	.byte	0x04, 0x11
        /*0446*/ 	.short	(.L_183 - .L_182)
	.align		4
.L_182:
        /*0448*/ 	.word	index@($__internal_737_$__cuda_sm20_rcp_rn_f32_slowpath)
        /*044c*/ 	.word	0x00000000


	//----- nvinfo : EIATTR_FRAME_SIZE
	.align		4
.L_183:
        /*0450*/ 	.byte	0x04, 0x11
        /*0452*/ 	.short	(.L_185 - .L_184)
	.align		4
.L_184:
        /*0454*/ 	.word	index@($__internal_736_$__cuda_sm20_div_u64)
        /*0458*/ 	.word	0x00000000


	//----- nvinfo : EIATTR_FRAME_SIZE
	.align		4
.L_185:
        /*045c*/ 	.byte	0x04, 0x11
        /*045e*/ 	.short	(.L_187 - .L_186)
	.align		4
.L_186:
        /*0460*/ 	.word	index@(_ZN18transformer_engine6detail38cast_transpose_fused_kernel_notalignedILb0ELb0ELb1EfNS_16CTDBiasDActParamI6__halfS3_S3_fEELi4ELi4ENS_5EmptyEXadL_ZNS_4reluIffEET_T0_RKS5_EEEEvT3_mmm)
        /*0464*/ 	.word	0x00000000


	//----- nvinfo : EIATTR_REGCOUNT
	.align		4
.L_187:
        /*0468*/ 	.byte	0x04, 0x2f
        /*046a*/ 	.short	(.L_189 - .L_188)
	.align		4
.L_188:
        /*046c*/ 	.word	index@(_ZN18transformer_engine6detail38cast_transpose_fused_kernel_notalignedILb0ELb0ELb1EfNS_16CTDBiasDActParamI6__halfS3_13__nv_bfloat16fEELi4ELi4ENS_5EmptyEXadL_ZNS_4reluIffEET_T0_RKS6_EEEEvT3_mmm)
        /*0470*/ 	.word	0x00000050


	//----- nvinfo : EIATTR_FRAME_SIZE
	.align		4
.L_189:
        /*0474*/ 	.byte	0x04, 0x11
        /*0476*/ 	.short	(.L_191 - .L_190)
	.align		4
.L_190:
        /*0478*/ 	.word	index@($__internal_735_$__cuda_sm20_rcp_rn_f32_slowpath)
        /*047c*/ 	.word	0x00000000


	//----- nvinfo : EIATTR_FRAME_SIZE
	.align		4
.L_191:
        /*0480*/ 	.byte	0x04, 0x11
        /*0482*/ 	.short	(.L_193 - .L_192)
	.align		4
.L_192:
        /*0484*/ 	.word	index@($__internal_734_$__cuda_sm20_div_u64)
        /*0488*/ 	.word	0x00000000


	//----- nvinfo : EIATTR_FRAME_SIZE
	.align		4
.L_193:
        /*048c*/ 	.byte	0x04, 0x11
        /*048e*/ 	.short	(.L_195 - .L_194)
	.align		4
.L_194:
        /*0490*/ 	.word	index@(_ZN18transformer_engine6detail38cast_transpose_fused_kernel_notalignedILb0ELb0ELb1EfNS_16CTDBiasDActParamI6__halfS3_13__nv_bfloat16fEELi4ELi4ENS_5EmptyEXadL_ZNS_4reluIffEET_T0_RKS6_EEEEvT3_mmm)
        /*0494*/ 	.word	0x00000000


	//----- nvinfo : EIATTR_REGCOUNT
	.align		4
.L_195:
        /*0498*/ 	.byte	0x04, 0x2f
        /*049a*/ 	.short	(.L_197 - .L_196)
	.align		4
.L_196:
        /*049c*/ 	.word	index@(_ZN18transformer_engine6detail38cast_transpose_fused_kernel_notalignedILb0ELb0ELb1EfNS_16CTDBiasDActParamI6__halfS3_13__nv_fp8_e5m2fEELi4ELi8ENS_5EmptyEXadL_ZNS_4reluIffEET_T0_RKS6_EEEEvT3_mmm)
        /*04a0*/ 	.word	0x00000072


	//----- nvinfo : EIATTR_FRAME_SIZE
	.align		4
.L_197:
        /*04a4*/ 	.byte	0x04, 0x11
        /*04a6*/ 	.short	(.L_199 - .L_198)
	.align		4
.L_198:
        /*04a8*/ 	.word	index@($__internal_733_$__cuda_sm20_rcp_rn_f32_slowpath)
        /*04ac*/ 	.word	0x00000000


	//----- nvinfo : EIATTR_FRAME_SIZE
	.align		4
.L_199:
        /*04b0*/ 	.byte	0x04, 0x11
        /*04b2*/ 	.short	(.L_201 - .L_200)
	.align		4
.L_200:
        /*04b4*/ 	.word	index@($__internal_732_$__cuda_sm20_div_u64)
        /*04b8*/ 	.word	0x00000000


	//----- nvinfo : EIATTR_FRAME_SIZE
	.align		4
.L_201:
        /*04bc*/ 	.byte	0x04, 0x11
        /*04be*/ 	.short	(.L_203 - .L_202)
	.align		4
.L_202:
        /*04c0*/ 	.word	index@(_ZN18transformer_engine6detail38cast_transpose_fused_kernel_notalignedILb0ELb0ELb1EfNS_16CTDBiasDActParamI6__halfS3_13__nv_fp8_e5m2fEELi4ELi8ENS_5EmptyEXadL_ZNS_4reluIffEET_T0_RKS6_EEEEvT3_mmm)
        /*04c4*/ 	.word	0x00000000


	//----- nvinfo : EIATTR_REGCOUNT
	.align		4
.L_203:
        /*04c8*/ 	.byte	0x04, 0x2f
        /*04ca*/ 	.short	(.L_205 - .L_204)
	.align		4
.L_204:
        /*04cc*/ 	.word	index@(_ZN18transformer_engine6detail38cast_transpose_fused_kernel_notalignedILb0ELb0ELb1EfNS_16CTDBiasDActParamI6__halfS3_13__nv_fp8_e4m3fEELi4ELi8ENS_5EmptyEXadL_ZNS_4reluIffEET_T0_RKS6_EEEEvT3_mmm)
        /*04d0*/ 	.word	0x00000072


	//----- nvinfo : EIATTR_FRAME_SIZE
	.align		4
.L_205:
        /*04d4*/ 	.byte	0x04, 0x11
        /*04d6*/ 	.short	(.L_207 - .L_206)
	.align		4
.L_206:
        /*04d8*/ 	.word	index@($__internal_731_$__cuda_sm20_rcp_rn_f32_slowpath)
        /*04dc*/ 	.word	0x00000000


	//----- nvinfo : EIATTR_FRAME_SIZE
	.align		4
.L_207:
        /*04e0*/ 	.byte	0x04, 0x11
        /*04e2*/ 	.short	(.L_209 - .L_208)
	.align		4
.L_208:
        /*04e4*/ 	.word	index@($__internal_730_$__cuda_sm20_div_u64)
        /*04e8*/ 	.word	0x00000000


	//----- nvinfo : EIATTR_FRAME_SIZE
	.align		4
.L_209:
        /*04ec*/ 	.byte	0x04, 0x11
        /*04ee*/ 	.short	(.L_211 - .L_210)
	.align		4
.L_210:
        /*04f0*/ 	.word	index@(_ZN18transformer_engine6detail38cast_transpose_fused_kernel_notalignedILb0ELb0ELb1EfNS_16CTDBiasDActParamI6__halfS3_13__nv_fp8_e4m3fEELi4ELi8ENS_5EmptyEXadL_ZNS_4reluIffEET_T0_RKS6_EEEEvT3_mmm)
        /*04f4*/ 	.word	0x00000000


	//----- nvinfo : EIATTR_REGCOUNT
	.align		4
.L_211:
        /*04f8*/ 	.byte	0x04, 0x2f
        /*04fa*/ 	.short	(.L_213 - .L_212)
	.align		4
.L_212:
        /*04fc*/ 	.word	index@(_ZN18transformer_engine6detail38cast_transpose_fused_kernel_notalignedILb0ELb0ELb1EfNS_16CTDBiasDActParamI13__nv_bfloat16S3_ffEELi4ELi2ENS_5EmptyEXadL_ZNS_4reluIffEET_T0_RKS5_EEEEvT3_mmm)
        /*0500*/ 	.word	0x0000003c


	//----- nvinfo : EIATTR_FRAME_SIZE
	.align		4
.L_213:
        /*0504*/ 	.byte	0x04, 0x11
        /*0506*/ 	.short	(.L_215 - .L_214)
	.align		4
.L_214:
        /*0508*/ 	.word	index@($__internal_729_$__cuda_sm20_rcp_rn_f32_slowpath)
        /*050c*/ 	.word	0x00000000


	//----- nvinfo : EIATTR_FRAME_SIZE
	.align		4
.L_215:
        /*0510*/ 	.byte	0x04, 0x11
        /*0512*/ 	.short	(.L_217 - .L_216)
	.align		4
.L_216:
        /*0514*/ 	.word	index@($__internal_728_$__cuda_sm20_div_u64)
        /*0518*/ 	.word	0x00000000


	//----- nvinfo : EIATTR_FRAME_SIZE
	.align		4
.L_217:
        /*051c*/ 	.byte	0x04, 0x11
        /*051e*/ 	.short	(.L_219 - .L_218)
	.align		4
.L_218:
        /*0520*/ 	.word	index@(_ZN18transformer_engine6detail38cast_transpose_fused_kernel_notalignedILb0ELb0ELb1EfNS_16CTDBiasDActParamI13__nv_bfloat16S3_ffEELi4ELi2ENS_5EmptyEXadL_ZNS_4reluIffEET_T0_RKS5_EEEEvT3_mmm)
        /*0524*/ 	.word	0x00000000


	//----- nvinfo : EIATTR_REGCOUNT
	.align		4
.L_219:
        /*0528*/ 	.byte	0x04, 0x2f
        /*052a*/ 	.short	(.L_221 - .L_220)
	.align		4
.L_220:
        /*052c*/ 	.word	index@(_ZN18transformer_engine6detail38cast_transpose_fused_kernel_notalignedILb0ELb0ELb1EfNS_16CTDBiasDActParamI13__nv_bfloat16S3_6__halffEELi4ELi4ENS_5EmptyEXadL_ZNS_4reluIffEET_T0_RKS6_EEEEvT3_mmm)
        /*0530*/ 	.word	0x00000050


	//----- nvinfo : EIATTR_FRAME_SIZE
	.align		4
.L_221:
        /*0534*/ 	.byte	0x04, 0x11
        /*0536*/ 	.short	(.L_223 - .L_222)
	.align		4
.L_222:
        /*0538*/ 	.word	index@($__internal_727_$__cuda_sm20_rcp_rn_f32_slowpath)
        /*053c*/ 	.word	0x00000000


	//----- nvinfo : EIATTR_FRAME_SIZE
	.align		4
.L_223:
        /*0540*/ 	.byte	0x04, 0x11
        /*0542*/ 	.short	(.L_225 - .L_224)
	.align		4
.L_224:
        /*0544*/ 	.word	index@($__internal_726_$__cuda_sm20_div_u64)
        /*0548*/ 	.word	0x00000000


	//----- nvinfo : EIATTR_FRAME_SIZE
	.align		4
.L_225:
        /*054c*/ 	.byte	0x04, 0x11
        /*054e*/ 	.short	(.L_227 - .L_226)
	.align		4
.L_226:
        /*0550*/ 	.word	index@(_ZN18transformer_engine6detail38cast_transpose_fused_kernel_notalignedILb0ELb0ELb1EfNS_16CTDBiasDActParamI13__nv_bfloat16S3_6__halffEELi4ELi4ENS_5EmptyEXadL_ZNS_4reluIffEET_T0_RKS6_EEEEvT3_mmm)
        /*0554*/ 	.word	0x00000000


	//----- nvinfo : EIATTR_REGCOUNT
	.align		4
.L_227:
        /*0558*/ 	.byte	0x04, 0x2f
        /*055a*/ 	.short	(.L_229 - .L_228)
	.align		4
.L_228:
        /*055c*/ 	.word	index@(_ZN18transformer_engine6detail38cast_transpose_fused_kernel_notalignedILb0ELb0ELb1EfNS_16CTDBiasDActParamI13__nv_bfloat16S3_S3_fEELi4ELi4ENS_5EmptyEXadL_ZNS_4reluIffEET_T0_RKS5_EEEEvT3_mmm)
        /*0560*/ 	.word	0x00000050


	//----- nvinfo : EIATTR_FRAME_SIZE
	.align		4
.L_229:
        /*0564*/ 	.byte	0x04, 0x11
        /*0566*/ 	.short	(.L_231 - .L_230)
	.align		4
.L_230:
        /*0568*/ 	.word	index@($__internal_725_$__cuda_sm20_rcp_rn_f32_slowpath)
        /*056c*/ 	.word	0x00000000


	//----- nvinfo : EIATTR_FRAME_SIZE
	.align		4
.L_231:
        /*0570*/ 	.byte	0x04, 0x11
        /*0572*/ 	.short	(.L_233 - .L_232)
	.align		4
.L_232:
        /*0574*/ 	.word	index@($__internal_724_$__cuda_sm20_div_u64)
        /*0578*/ 	.word	0x00000000


	//----- nvinfo : EIATTR_FRAME_SIZE
	.align		4
.L_233:
        /*057c*/ 	.byte	0x04, 0x11
        /*057e*/ 	.short	(.L_235 - .L_234)
	.align		4
.L_234:
        /*0580*/ 	.word	index@(_ZN18transformer_engine6detail38cast_transpose_fused_kernel_notalignedILb0ELb0ELb1EfNS_16CTDBiasDActParamI13__nv_bfloat16S3_S3_fEELi4ELi4ENS_5EmptyEXadL_ZNS_4reluIffEET_T0_RKS5_EEEEvT3_mmm)
        /*0584*/ 	.word	0x00000000


	//----- nvinfo : EIATTR_REGCOUNT
	.align		4
.L_235:
        /*0588*/ 	.byte	0x04, 0x2f
        /*058a*/ 	.short	(.L_237 - .L_236)
	.align		4
.L_236:
        /*058c*/ 	.word	index@(_ZN18transformer_engine6detail38cast_transpose_fused_kernel_notalignedILb0ELb0ELb1EfNS_16CTDBiasDActParamI13__nv_bfloat16S3_13__nv_fp8_e5m2fEELi4ELi8ENS_5EmptyEXadL_ZNS_4reluIffEET_T0_RKS6_EEEEvT3_mmm)
        /*0590*/ 	.word	0x0000006e


	//----- nvinfo : EIATTR_FRAME_SIZE
	.align		4
.L_237:
        /*0594*/ 	.byte	0x04, 0x11
        /*0596*/ 	.short	(.L_239 - .L_238)
	.align		4
.L_238:
        /*0598*/ 	.word	index@($__internal_723_$__cuda_sm20_rcp_rn_f32_slowpath)
        /*059c*/ 	.word	0x00000000


	//----- nvinfo : EIATTR_FRAME_SIZE
	.align		4
.L_239:
        /*05a0*/ 	.byte	0x04, 0x11
        /*05a2*/ 	.short	(.L_241 - .L_240)
	.align		4
.L_240:
        /*05a4*/ 	.word	index@($__internal_722_$__cuda_sm20_div_u64)
        /*05a8*/ 	.word	0x00000000


	//----- nvinfo : EIATTR_FRAME_SIZE
	.align		4
.L_241:
        /*05ac*/ 	.byte	0x04, 0x11
        /*05ae*/ 	.short	(.L_243 - .L_242)
	.align		4
.L_242:
        /*05b0*/ 	.word	index@(_ZN18transformer_engine6detail38cast_transpose_fused_kernel_notalignedILb0ELb0ELb1EfNS_16CTDBiasDActParamI13__nv_bfloat16S3_13__nv_fp8_e5m2fEELi4ELi8ENS_5EmptyEXadL_ZNS_4reluIffEET_T0_RKS6_EEEEvT3_mmm)
        /*05b4*/ 	.word	0x00000000


	//----- nvinfo : EIATTR_REGCOUNT
	.align		4
.L_243:
        /*05b8*/ 	.byte	0x04, 0x2f
        /*05ba*/ 	.short	(.L_245 - .L_244)
	.align		4
.L_244:
        /*05bc*/ 	.word	index@(_ZN18transformer_engine6detail38cast_transpose_fused_kernel_notalignedILb0ELb0ELb1EfNS_16CTDBiasDActParamI13__nv_bfloat16S3_13__nv_fp8_e4m3fEELi4ELi8ENS_5EmptyEXadL_ZNS_4reluIffEET_T0_RKS6_EEEEvT3_mmm)
        /*05c0*/ 	.word	0x0000006e


	//----- nvinfo : EIATTR_FRAME_SIZE
	.align		4
.L_245:
        /*05c4*/ 	.byte	0x04, 0x11
        /*05c6*/ 	.short	(.L_247 - .L_246)
	.align		4
.L_246:
        /*05c8*/ 	.word	index@($__internal_721_$__cuda_sm20_rcp_rn_f32_slowpath)
        /*05cc*/ 	.word	0x00000000


	//----- nvinfo : EIATTR_FRAME_SIZE
	.align		4
.L_247:
        /*05d0*/ 	.byte	0x04, 0x11
        /*05d2*/ 	.short	(.L_249 - .L_248)
	.align		4
.L_248:
        /*05d4*/ 	.word	index@($__internal_720_$__cuda_sm20_div_u64)
        /*05d8*/ 	.word	0x00000000


	//----- nvinfo : EIATTR_FRAME_SIZE
	.align		4
.L_249:
        /*05dc*/ 	.byte	0x04, 0x11
        /*05de*/ 	.short	(.L_251 - .L_250)
	.align		4
.L_250:
        /*05e0*/ 	.word	index@(_ZN18transformer_engine6detail38cast_transpose_fused_kernel_notalignedILb0ELb0ELb1EfNS_16CTDBiasDActParamI13__nv_bfloat16S3_13__nv_fp8_e4m3fEELi4ELi8ENS_5EmptyEXadL_ZNS_4reluIffEET_T0_RKS6_EEEEvT3_mmm)
        /*05e4*/ 	.word	0x00000000


	//----- nvinfo : EIATTR_REGCOUNT
	.align		4
.L_251:
        /*05e8*/ 	.byte	0x04, 0x2f
        /*05ea*/ 	.short	(.L_253 - .L_252)
	.align		4
.L_252:
        /*05ec*/ 	.word	index@(_ZN18transformer_engine6detail38cast_transpose_fused_kernel_notalignedILb0ELb1ELb0EfNS_16CTDBiasDActParamIffffEELi1ELi1ENS_5EmptyEXadL_ZNS_5dreluIffEET_T0_RKS4_EEEEvT3_mmm)
        /*05f0*/ 	.word	0x00000020


	//----- nvinfo : EIATTR_FRAME_SIZE
	.align		4
.L_253:
        /*05f4*/ 	.byte	0x04, 0x11
        /*05f6*/ 	.short	(.L_255 - .L_254)
	.align		4
.L_254:
        /*05f8*/ 	.word	index@($__internal_719_$__cuda_sm20_rcp_rn_f32_slowpath)
        /*05fc*/ 	.word	0x00000000


	//----- nvinfo : EIATTR_FRAME_SIZE
	.align		4
.L_255:
        /*0600*/ 	.byte	0x04, 0x11
        /*0602*/ 	.short	(.L_257 - .L_256)
	.align		4
.L_256:
        /*0604*/ 	.word	index@($__internal_718_$__cuda_sm20_div_u64)
        /*0608*/ 	.word	0x00000000


	//----- nvinfo : EIATTR_FRAME_SIZE
	.align		4
.L_257:
        /*060c*/ 	.byte	0x04, 0x11
        /*060e*/ 	.short	(.L_259 - .L_258)
	.align		4
.L_258:
        /*0610*/ 	.word	index@(_ZN18transformer_engine6detail38cast_transpose_fused_kernel_notalignedILb0ELb1ELb0EfNS_16CTDBiasDActParamIffffEELi1ELi1ENS_5EmptyEXadL_ZNS_5dreluIffEET_T0_RKS4_EEEEvT3_mmm)
        /*0614*/ 	.word	0x00000000


	//----- nvinfo : EIATTR_REGCOUNT
	.align		4
.L_259:
        /*0618*/ 	.byte	0x04, 0x2f
        /*061a*/ 	.short	(.L_261 - .L_260)
	.align		4
.L_260:
        /*061c*/ 	.word	index@(_ZN18transformer_engine6detail38cast_transpose_fused_kernel_notalignedILb0ELb1ELb0EfNS_16CTDBiasDActParamIff6__halffEELi1ELi2ENS_5EmptyEXadL_ZNS_5dreluIffEET_T0_RKS5_EEEEvT3_mmm)
        /*0620*/ 	.word	0x00000028


	//----- nvinfo : EIATTR_FRAME_SIZE
	.align		4
.L_261:
        /*0624*/ 	.byte	0x04, 0x11
        /*0626*/ 	.short	(.L_263 - .L_262)
	.align		4
.L_262:
        /*0628*/ 	.word	index@($__internal_717_$__cuda_sm20_rcp_rn_f32_slowpath)
        /*062c*/ 	.word	0x00000000


	//----- nvinfo : EIATTR_FRAME_SIZE
	.align		4
.L_263:
        /*0630*/ 	.byte	0x04, 0x11
        /*0632*/ 	.short	(.L_265 - .L_264)
	.align		4
.L_264:
        /*0634*/ 	.word	index@($__internal_716_$__cuda_sm20_div_u64)
        /*0638*/ 	.word	0x00000000


	//----- nvinfo : EIATTR_FRAME_SIZE
	.align		4
.L_265:
        /*063c*/ 	.byte	0x04, 0x11
        /*063e*/ 	.short	(.L_267 - .L_266)
	.align		4
.L_266:
        /*0640*/ 	.word	index@(_ZN18transformer_engine6detail38cast_transpose_fused_kernel_notalignedILb0ELb1ELb0EfNS_16CTDBiasDActParamIff6__halffEELi1ELi2ENS_5EmptyEXadL_ZNS_5dreluIffEET_T0_RKS5_EEEEvT3_mmm)
        /*0644*/ 	.word	0x00000000


	//----- nvinfo : EIATTR_REGCOUNT
	.align		4
.L_267:
        /*0648*/ 	.byte	0x04, 0x2f
        /*064a*/ 	.short	(.L_269 - .L_268)
	.align		4
.L_268:
        /*064c*/ 	.word	index@(_ZN18transformer_engine6detail38cast_transpose_fused_kernel_notalignedILb0ELb1ELb0EfNS_16CTDBiasDActParamIff13__nv_bfloat16fEELi1ELi2ENS_5EmptyEXadL_ZNS_5dreluIffEET_T0_RKS5_EEEEvT3_mmm)
        /*0650*/ 	.word	0x00000028


	//----- nvinfo : EIATTR_FRAME_SIZE
	.align		4
.L_269:
        /*0654*/ 	.byte	0x04, 0x11
        /*0656*/ 	.short	(.L_271 - .L_270)
	.align		4
.L_270:
        /*0658*/ 	.word	index@($__internal_715_$__cuda_sm20_rcp_rn_f32_slowpath)
        /*065c*/ 	.word	0x00000000


	//----- nvinfo : EIATTR_FRAME_SIZE
	.align		4
.L_271:
        /*0660*/ 	.byte	0x04, 0x11
        /*0662*/ 	.short	(.L_273 - .L_272)
	.align		4
.L_272:
        /*0664*/ 	.word	index@($__internal_714_$__cuda_sm20_div_u64)
        /*0668*/ 	.word	0x00000000


	//----- nvinfo : EIATTR_FRAME_SIZE
	.align		4
.L_273:
        /*066c*/ 	.byte	0x04, 0x11
        /*066e*/ 	.short	(.L_275 - .L_274)
	.align		4
.L_274:
        /*0670*/ 	.word	index@(_ZN18transformer_engine6detail38cast_transpose_fused_kernel_notalignedILb0ELb1ELb0EfNS_16CTDBiasDActParamIff13__nv_bfloat16fEELi1ELi2ENS_5EmptyEXadL_ZNS_5dreluIffEET_T0_RKS5_EEEEvT3_mmm)
        /*0674*/ 	.word	0x00000000


	//----- nvinfo : EIATTR_REGCOUNT
	.align		4
.L_275:
        /*0678*/ 	.byte	0x04, 0x2f
        /*067a*/ 	.short	(.L_277 - .L_276)
	.align		4
.L_276:
        /*067c*/ 	.word	index@(_ZN18transformer_engine6detail38cast_transpose_fused_kernel_notalignedILb0ELb1ELb0EfNS_16CTDBiasDActParamIff13__nv_fp8_e5m2fEELi1ELi4ENS_5EmptyEXadL_ZNS_5dreluIffEET_T0_RKS5_EEEEvT3_mmm)
        /*0680*/ 	.word	0x00000036


	//----- nvinfo : EIATTR_FRAME_SIZE
	.align		4
.L_277:
        /*0684*/ 	.byte	0x04, 0x11
        /*0686*/ 	.short	(.L_279 - .L_278)
	.align		4
.L_278:
        /*0688*/ 	.word	index@($__internal_713_$__cuda_sm20_rcp_rn_f32_slowpath)
        /*068c*/ 	.word	0x00000000


	//----- nvinfo : EIATTR_FRAME_SIZE
	.align		4
.L_279:
        /*0690*/ 	.byte	0x04, 0x11
        /*0692*/ 	.short	(.L_281 - .L_280)
	.align		4
.L_280:
        /*0694*/ 	.word	index@($__internal_712_$__cuda_sm20_div_u64)
        /*0698*/ 	.word	0x00000000


	//----- nvinfo : EIATTR_FRAME_SIZE
	.align		4
.L_281:
        /*069c*/ 	.byte	0x04, 0x11
        /*069e*/ 	.short	(.L_283 - .L_282)
	.align		4
.L_282:
        /*06a0*/ 	.word	index@(_ZN18transformer_engine6detail38cast_transpose_fused_kernel_notalignedILb0ELb1ELb0EfNS_16CTDBiasDActParamIff13__nv_fp8_e5m2fEELi1ELi4ENS_5EmptyEXadL_ZNS_5dreluIffEET_T0_RKS5_EEEEvT3_mmm)
        /*06a4*/ 	.word	0x00000000


	//----- nvinfo : EIATTR_REGCOUNT
	.align		4
.L_283:
        /*06a8*/ 	.byte	0x04, 0x2f
        /*06aa*/ 	.short	(.L_285 - .L_284)
	.align		4
.L_284:
        /*06ac*/ 	.word	index@(_ZN18transformer_engine6detail38cast_transpose_fused_kernel_notalignedILb0ELb1ELb0EfNS_16CTDBiasDActParamIff13__nv_fp8_e4m3fEELi1ELi4ENS_5EmptyEXadL_ZNS_5dreluIffEET_T0_RKS5_EEEEvT3_mmm)
        /*06b0*/ 	.word	0x00000036


	//----- nvinfo : EIATTR_FRAME_SIZE
	.align		4
.L_285:
        /*06b4*/ 	.byte	0x04, 0x11
        /*06b6*/ 	.short	(.L_287 - .L_286)
	.align		4
.L_286:
        /*06b8*/ 	.word	index@($__internal_711_$__cuda_sm20_rcp_rn_f32_slowpath)
        /*06bc*/ 	.word	0x00000000


	//----- nvinfo : EIATTR_FRAME_SIZE
	.align		4
.L_287:
        /*06c0*/ 	.byte	0x04, 0x11
        /*06c2*/ 	.short	(.L_289 - .L_288)
	.align		4
.L_288:
        /*06c4*/ 	.word	index@($__internal_710_$__cuda_sm20_div_u64)
        /*06c8*/ 	.word	0x00000000


	//----- nvinfo : EIATTR_FRAME_SIZE
	.align		4
.L_289:
        /*06cc*/ 	.byte	0x04, 0x11
        /*06ce*/ 	.short	(.L_291 - .L_290)
	.align		4
.L_290:
        /*06d0*/ 	.word	index@(_ZN18transformer_engine6detail38cast_transpose_fused_kernel_notalignedILb0ELb1ELb0EfNS_16CTDBiasDActParamIff13__nv_fp8_e4m3fEELi1ELi4ENS_5EmptyEXadL_ZNS_5dreluIffEET_T0_RKS5_EEEEvT3_mmm)
        /*06d4*/ 	.word	0x00000000


	//----- nvinfo : EIATTR_REGCOUNT
	.align		4
.L_291:
        /*06d8*/ 	.byte	0x04, 0x2f
        /*06da*/ 	.short	(.L_293 - .L_292)
	.align		4
.L_292:
        /*06dc*/ 	.word	index@(_ZN18transformer_engine6detail38cast_transpose_fused_kernel_notalignedILb0ELb1ELb0EfNS_16CTDBiasDActParamI6__halfS3_ffEELi2ELi1ENS_5EmptyEXadL_ZNS_5dreluIffEET_T0_RKS5_EEEEvT3_mmm)
        /*06e0*/ 	.word	0x00000028


	//----- nvinfo : EIATTR_FRAME_SIZE
	.align		4
.L_293:
        /*06e4*/ 	.byte	0x04, 0x11
        /*06e6*/ 	.short	(.L_295 - .L_294)
	.align		4
.L_294:
        /*06e8*/ 	.word	index@($__internal_709_$__cuda_sm20_rcp_rn_f32_slowpath)
        /*06ec*/ 	.word	0x00000000


	//----- nvinfo : EIATTR_FRAME_SIZE
	.align		4
.L_295:
        /*06f0*/ 	.byte	0x04, 0x11
        /*06f2*/ 	.short	(.L_297 - .L_296)
	.align		4
.L_296:
        /*06f4*/ 	.word	index@($__internal_708_$__cuda_sm20_div_u64)
        /*06f8*/ 	.word	0x00000000


	//----- nvinfo : EIATTR_FRAME_SIZE
	.align		4
.L_297:
        /*06fc*/ 	.byte	0x04, 0x11
        /*06fe*/ 	.short	(.L_299 - .L_298)
	.align		4
.L_298:
        /*0700*/ 	.word	index@(_ZN18transformer_engine6detail38cast_transpose_fused_kernel_notalignedILb0ELb1ELb0EfNS_16CTDBiasDActParamI6__halfS3_ffEELi2ELi1ENS_5EmptyEXadL_ZNS_5dreluIffEET_T0_RKS5_EEEEvT3_mmm)
        /*0704*/ 	.word	0x00000000


	//----- nvinfo : EIATTR_REGCOUNT
	.align		4
.L_299:
        /*0708*/ 	.byte	0x04, 0x2f
        /*070a*/ 	.short	(.L_301 - .L_300)
	.align		4
.L_300:
        /*070c*/ 	.word	index@(_ZN18transformer_engine6detail38cast_transpose_fused_kernel_notalignedILb0ELb1ELb0EfNS_16CTDBiasDActParamI6__halfS3_S3_fEELi2ELi2ENS_5EmptyEXadL_ZNS_5dreluIffEET_T0_RKS5_EEEEvT3_mmm)
        /*0710*/ 	.word	0x00000036


	//----- nvinfo : EIATTR_FRAME_SIZE
	.align		4
.L_301:
        /*0714*/ 	.byte	0x04, 0x11
        /*0716*/ 	.short	(.L_303 - .L_302)
	.align		4
.L_302:
        /*0718*/ 	.word	index@($__internal_707_$__cuda_sm20_rcp_rn_f32_slowpath)
        /*071c*/ 	.word	0x00000000


	//----- nvinfo : EIATTR_FRAME_SIZE
	.align		4
.L_303:
        /*0720*/ 	.byte	0x04, 0x11
        /*0722*/ 	.short	(.L_305 - .L_304)
	.align		4
.L_304:
        /*0724*/ 	.word	index@($__internal_706_$__cuda_sm20_div_u64)
        /*0728*/ 	.word	0x00000000


	//----- nvinfo : EIATTR_FRAME_SIZE
	.align		4
.L_305:
        /*072c*/ 	.byte	0x04, 0x11
        /*072e*/ 	.short	(.L_307 - .L_306)
	.align		4
.L_306:
        /*0730*/ 	.word	index@(_ZN18transformer_engine6detail38cast_transpose_fused_kernel_notalignedILb0ELb1ELb0EfNS_16CTDBiasDActParamI6__halfS3_S3_fEELi2ELi2ENS_5EmptyEXadL_ZNS_5dreluIffEET_T0_RKS5_EEEEvT3_mmm)
        /*0734*/ 	.word	0x00000000


	//----- nvinfo : EIATTR_REGCOUNT
	.align		4
.L_307:
        /*0738*/ 	.byte	0x04, 0x2f
        /*073a*/ 	.short	(.L_309 - .L_308)
	.align		4
.L_308:
        /*073c*/ 	.word	index@(_ZN18transformer_engine6detail38cast_transpose_fused_kernel_notalignedILb0ELb1ELb0EfNS_16CTDBiasDActParamI6__halfS3_13__nv_bfloat16fEELi2ELi2ENS_5EmptyEXadL_ZNS_5dreluIffEET_T0_RKS6_EEEEvT3_mmm)
        /*0740*/ 	.word	0x00000036


	//----- nvinfo : EIATTR_FRAME_SIZE
	.align		4
.L_309:
        /*0744*/ 	.byte	0x04, 0x11
        /*0746*/ 	.short	(.L_311 - .L_310)
	.align		4
.L_310:
        /*0748*/ 	.word	index@($__internal_705_$__cuda_sm20_rcp_rn_f32_slowpath)
        /*074c*/ 	.word	0x00000000


	//----- nvinfo : EIATTR_FRAME_SIZE
	.align		4
.L_311:
        /*0750*/ 	.byte	0x04, 0x11
        /*0752*/ 	.short	(.L_313 - .L_312)
	.align		4
.L_312:
        /*0754*/ 	.word	index@($__internal_704_$__cuda_sm20_div_u64)
        /*0758*/ 	.word	0x00000000


	//----- nvinfo : EIATTR_FRAME_SIZE
	.align		4
.L_313:
        /*075c*/ 	.byte	0x04, 0x11
        /*075e*/ 	.short	(.L_315 - .L_314)
	.align		4
.L_314:
        /*0760*/ 	.word	index@(_ZN18transformer_engine6detail38cast_transpose_fused_kernel_notalignedILb0ELb1ELb0EfNS_16CTDBiasDActParamI6__halfS3_13__nv_bfloat16fEELi2ELi2ENS_5EmptyEXadL_ZNS_5dreluIffEET_T0_RKS6_EEEEvT3_mmm)
        /*0764*/ 	.word	0x00000000


	//----- nvinfo : EIATTR_REGCOUNT
	.align		4
.L_315:
        /*0768*/ 	.byte	0x04, 0x2f
        /*076a*/ 	.short	(.L_317 - .L_316)
	.align		4
.L_316:
        /*076c*/ 	.word	index@(_ZN18transformer_engine6detail38cast_transpose_fused_kernel_notalignedILb0ELb1ELb0EfNS_16CTDBiasDActParamI6__halfS3_13__nv_fp8_e5m2fEELi2ELi4ENS_5EmptyEXadL_ZNS_5dreluIffEET_T0_RKS6_EEEEvT3_mmm)
        /*0770*/ 	.word	0x00000040


	//----- nvinfo : EIATTR_FRAME_SIZE
	.align		4
.L_317:
        /*0774*/ 	.byte	0x04, 0x11
        /*0776*/ 	.short	(.L_319 - .L_318)
	.align		4
.L_318:
        /*0778*/ 	.word	index@($__internal_703_$__cuda_sm20_rcp_rn_f32_slowpath)
        /*077c*/ 	.word	0x00000000


	//----- nvinfo : EIATTR_FRAME_SIZE
	.align		4
.L_319:
        /*0780*/ 	.byte	0x04, 0x11
        /*0782*/ 	.short	(.L_321 - .L_320)
	.align		4
.L_320:
        /*0784*/ 	.word	index@($__internal_702_$__cuda_sm20_div_u64)
        /*0788*/ 	.word	0x00000000


	//----- nvinfo : EIATTR_FRAME_SIZE
	.align		4
.L_321:
        /*078c*/ 	.byte	0x04, 0x11
        /*078e*/ 	.short	(.L_323 - .L_322)
	.align		4
.L_322:
        /*0790*/ 	.word	index@(_ZN18transformer_engine6detail38cast_transpose_fused_kernel_notalignedILb0ELb1ELb0EfNS_16CTDBiasDActParamI6__halfS3_13__nv_fp8_e5m2fEELi2ELi4ENS_5EmptyEXadL_ZNS_5dreluIffEET_T0_RKS6_EEEEvT3_mmm)
        /*0794*/ 	.word	0x00000000


	//----- nvinfo : EIATTR_REGCOUNT
	.align		4
.L_323:
        /*0798*/ 	.byte	0x04, 0x2f
        /*079a*/ 	.short	(.L_325 - .L_324)
	.align		4
.L_324:
        /*079c*/ 	.word	index@(_ZN18transformer_engine6detail38cast_transpose_fused_kernel_notalignedILb0ELb1ELb0EfNS_16CTDBiasDActParamI6__halfS3_13__nv_fp8_e4m3fEELi2ELi4ENS_5EmptyEXadL_ZNS_5dreluIffEET_T0_RKS6_EEEEvT3_mmm)
        /*07a0*/ 	.word	0x00000040


	//----- nvinfo : EIATTR_FRAME_SIZE
	.align		4
.L_325:
        /*07a4*/ 	.byte	0x04, 0x11
        /*07a6*/ 	.short	(.L_327 - .L_326)
	.align		4
.L_326:
        /*07a8*/ 	.word	index@($__internal_701_$__cuda_sm20_rcp_rn_f32_slowpath)
        /*07ac*/ 	.word	0x00000000


	//----- nvinfo : EIATTR_FRAME_SIZE
	.align		4
.L_327:
        /*07b0*/ 	.byte	0x04, 0x11
        /*07b2*/ 	.short	(.L_329 - .L_328)
	.align		4
.L_328:
        /*07b4*/ 	.word	index@($__internal_700_$__cuda_sm20_div_u64)
        /*07b8*/ 	.word	0x00000000


	//----- nvinfo : EIATTR_FRAME_SIZE
	.align		4
.L_329:
        /*07bc*/ 	.byte	0x04, 0x11
        /*07be*/ 	.short	(.L_331 - .L_330)
	.align		4
.L_330:
        /*07c0*/ 	.word	index@(_ZN18transformer_engine6detail38cast_transpose_fused_kernel_notalignedILb0ELb1ELb0EfNS_16CTDBiasDActParamI6__halfS3_13__nv_fp8_e4m3fEELi2ELi4ENS_5EmptyEXadL_ZNS_5dreluIffEET_T0_RKS6_EEEEvT3_mmm)
        /*07c4*/ 	.word	0x00000000


	//----- nvinfo : EIATTR_REGCOUNT
	.align		4
.L_331:
        /*07c8*/ 	.byte	0x04, 0x2f
        /*07ca*/ 	.short	(.L_333 - .L_332)
	.align		4
.L_332:
        /*07cc*/ 	.word	index@(_ZN18transformer_engine6detail38cast_transpose_fused_kernel_notalignedILb0ELb1ELb0EfNS_16CTDBiasDActParamI13__nv_bfloat16S3_ffEELi2ELi1ENS_5EmptyEXadL_ZNS_5dreluIffEET_T0_RKS5_EEEEvT3_mmm)
        /*07d0*/ 	.word	0x00000028


	//----- nvinfo : EIATTR_FRAME_SIZE
	.align		4
.L_333:
        /*07d4*/ 	.byte	0x04, 0x11
        /*07d6*/ 	.short	(.L_335 - .L_334)
	.align		4
.L_334:
        /*07d8*/ 	.word	index@($__internal_699_$__cuda_sm20_rcp_rn_f32_slowpath)
        /*07dc*/ 	.word	0x00000000


	//----- nvinfo : EIATTR_FRAME_SIZE
	.align		4
.L_335:
        /*07e0*/ 	.byte	0x04, 0x11
        /*07e2*/ 	.short	(.L_337 - .L_336)
	.align		4
.L_336:
        /*07e4*/ 	.word	index@($__internal_698_$__cuda_sm20_div_u64)
        /*07e8*/ 	.word	0x00000000


	//----- nvinfo : EIATTR_FRAME_SIZE
	.align		4
.L_337:
        /*07ec*/ 	.byte	0x04, 0x11
        /*07ee*/ 	.short	(.L_339 - .L_338)
	.align		4
.L_338:
        /*07f0*/ 	.word	index@(_ZN18transformer_engine6detail38cast_transpose_fused_kernel_notalignedILb0ELb1ELb0EfNS_16CTDBiasDActParamI13__nv_bfloat16S3_ffEELi2ELi1ENS_5EmptyEXadL_ZNS_5dreluIffEET_T0_RKS5_EEEEvT3_mmm)
        /*07f4*/ 	.word	0x00000000


	//----- nvinfo : EIATTR_REGCOUNT
	.align		4
.L_339:
        /*07f8*/ 	.byte	0x04, 0x2f
        /*07fa*/ 	.short	(.L_341 - .L_340)
	.align		4
.L_340:
        /*07fc*/ 	.word	index@(_ZN18transformer_engine6detail38cast_transpose_fused_kernel_notalignedILb0ELb1ELb0EfNS_16CTDBiasDActParamI13__nv_bfloat16S3_6__halffEELi2ELi2ENS_5EmptyEXadL_ZNS_5dreluIffEET_T0_RKS6_EEEEvT3_mmm)
        /*0800*/ 	.word	0x00000036


	//----- nvinfo : EIATTR_FRAME_SIZE
	.align		4
.L_341:
        /*0804*/ 	.byte	0x04, 0x11
        /*0806*/ 	.short	(.L_343 - .L_342)
	.align		4
.L_342:
        /*0808*/ 	.word	index@($__internal_697_$__cuda_sm20_rcp_rn_f32_slowpath)
        /*080c*/ 	.word	0x00000000


	//----- nvinfo : EIATTR_FRAME_SIZE
	.align		4
.L_343:
        /*0810*/ 	.byte	0x04, 0x11
        /*0812*/ 	.short	(.L_345 - .L_344)
	.align		4
.L_344:
        /*0814*/ 	.word	index@($__internal_696_$__cuda_sm20_div_u64)
        /*0818*/ 	.word	0x00000000


	//----- nvinfo : EIATTR_FRAME_SIZE
	.align		4
.L_345:
        /*081c*/ 	.byte	0x04, 0x11
        /*081e*/ 	.short	(.L_347 - .L_346)
	.align		4
.L_346:
        /*0820*/ 	.word	index@(_ZN18transformer_engine6detail38cast_transpose_fused_kernel_notalignedILb0ELb1ELb0EfNS_16CTDBiasDActParamI13__nv_bfloat16S3_6__halffEELi2ELi2ENS_5EmptyEXadL_ZNS_5dreluIffEET_T0_RKS6_EEEEvT3_mmm)
        /*0824*/ 	.word	0x00000000


	//----- nvinfo : EIATTR_REGCOUNT
	.align		4
.L_347:
        /*0828*/ 	.byte	0x04, 0x2f
        /*082a*/ 	.short	(.L_349 - .L_348)
	.align		4
.L_348:
        /*082c*/ 	.word	index@(_ZN18transformer_engine6detail38cast_transpose_fused_kernel_notalignedILb0ELb1ELb0EfNS_16CTDBiasDActParamI13__nv_bfloat16S3_S3_fEELi2ELi2ENS_5EmptyEXadL_ZNS_5dreluIffEET_T0_RKS5_EEEEvT3_mmm)
        /*0830*/ 	.word	0x00000036


	//----- nvinfo : EIATTR_FRAME_SIZE
	.align		4
.L_349:
        /*0834*/ 	.byte	0x04, 0x11
        /*0836*/ 	.short	(.L_351 - .L_350)
	.align		4
.L_350:
        /*0838*/ 	.word	index@($__internal_695_$__cuda_sm20_rcp_rn_f32_slowpath)
        /*083c*/ 	.word	0x00000000


	//----- nvinfo : EIATTR_FRAME_SIZE
	.align		4
.L_351:
        /*0840*/ 	.byte	0x04, 0x11
        /*0842*/ 	.short	(.L_353 - .L_352)
	.align		4
.L_352:
        /*0844*/ 	.word	index@($__internal_694_$__cuda_sm20_div_u64)
        /*0848*/ 	.word	0x00000000


	//----- nvinfo : EIATTR_FRAME_SIZE
	.align		4
.L_353:
        /*084c*/ 	.byte	0x04, 0x11
        /*084e*/ 	.short	(.L_355 - .L_354)
	.align		4
.L_354:
        /*0850*/ 	.word	index@(_ZN18transformer_engine6detail38cast_transpose_fused_kernel_notalignedILb0ELb1ELb0EfNS_16CTDBiasDActParamI13__nv_bfloat16S3_S3_fEELi2ELi2ENS_5EmptyEXadL_ZNS_5dreluIffEET_T0_RKS5_EEEEvT3_mmm)
        /*0854*/ 	.word	0x00000000


	//----- nvinfo : EIATTR_REGCOUNT
	.align		4
.L_355:
        /*0858*/ 	.byte	0x04, 0x2f
        /*085a*/ 	.short	(.L_357 - .L_356)
	.align		4
.L_356:
        /*085c*/ 	.word	index@(_ZN18transformer_engine6detail38cast_transpose_fused_kernel_notalignedILb0ELb1ELb0EfNS_16CTDBiasDActParamI13__nv_bfloat16S3_13__nv_fp8_e5m2fEELi2ELi4ENS_5EmptyEXadL_ZNS_5dreluIffEET_T0_RKS6_EEEEvT3_mmm)
        /*0860*/ 	.word	0x00000040


	//----- nvinfo : EIATTR_FRAME_SIZE
	.align		4
.L_357:
        /*0864*/ 	.byte	0x04, 0x11
        /*0866*/ 	.short	(.L_359 - .L_358)
	.align		4
.L_358:
        /*0868*/ 	.word	index@($__internal_693_$__cuda_sm20_rcp_rn_f32_slowpath)
        /*086c*/ 	.word	0x00000000


	//----- nvinfo : EIATTR_FRAME_SIZE
	.align		4
.L_359:
        /*0870*/ 	.byte	0x04, 0x11
        /*0872*/ 	.short	(.L_361 - .L_360)
	.align		4
.L_360:
        /*0874*/ 	.word	index@($__internal_692_$__cuda_sm20_div_u64)
        /*0878*/ 	.word	0x00000000


	//----- nvinfo : EIATTR_FRAME_SIZE
	.align		4
.L_361:
        /*087c*/ 	.byte	0x04, 0x11
        /*087e*/ 	.short	(.L_363 - .L_362)
	.align		4
.L_362:
        /*0880*/ 	.word	index@(_ZN18transformer_engine6detail38cast_transpose_fused_kernel_notalignedILb0ELb1ELb0EfNS_16CTDBiasDActParamI13__nv_bfloat16S3_13__nv_fp8_e5m2fEELi2ELi4ENS_5EmptyEXadL_ZNS_5dreluIffEET_T0_RKS6_EEEEvT3_mmm)
        /*0884*/ 	.word	0x00000000


	//----- nvinfo : EIATTR_REGCOUNT
	.align		4
.L_363:
        /*0888*/ 	.byte	0x04, 0x2f
        /*088a*/ 	.short	(.L_365 - .L_364)
	.align		4
.L_364:
        /*088c*/ 	.word	index@(_ZN18transformer_engine6detail38cast_transpose_fused_kernel_notalignedILb0ELb1ELb0EfNS_16CTDBiasDActParamI13__nv_bfloat16S3_13__nv_fp8_e4m3fEELi2ELi4ENS_5EmptyEXadL_ZNS_5dreluIffEET_T0_RKS6_EEEEvT3_mmm)
        /*0890*/ 	.word	0x00000040


	//----- nvinfo : EIATTR_FRAME_SIZE
	.align		4
.L_365:
        /*0894*/ 	.byte	0x04, 0x11
        /*0896*/ 	.short	(.L_367 - .L_366)
	.align		4
.L_366:
        /*0898*/ 	.word	index@($__internal_691_$__cuda_sm20_rcp_rn_f32_slowpath)
        /*089c*/ 	.word	0x00000000


	//----- nvinfo : EIATTR_FRAME_SIZE
	.align		4
.L_367:
        /*08a0*/ 	.byte	0x04, 0x11
        /*08a2*/ 	.short	(.L_369 - .L_368)
	.align		4
.L_368:
        /*08a4*/ 	.word	index@($__internal_690_$__cuda_sm20_div_u64)
        /*08a8*/ 	.word	0x00000000


	//----- nvinfo : EIATTR_FRAME_SIZE
	.align		4
.L_369:
        /*08ac*/ 	.byte	0x04, 0x11
        /*08ae*/ 	.short	(.L_371 - .L_370)
	.align		4
.L_370:
        /*08b0*/ 	.word	index@(_ZN18transformer_engine6detail38cast_transpose_fused_kernel_notalignedILb0ELb1ELb0EfNS_16CTDBiasDActParamI13__nv_bfloat16S3_13__nv_fp8_e4m3fEELi2ELi4ENS_5EmptyEXadL_ZNS_5dreluIffEET_T0_RKS6_EEEEvT3_mmm)
        /*08b4*/ 	.word	0x00000000


	//----- nvinfo : EIATTR_REGCOUNT
	.align		4
.L_371:
        /*08b8*/ 	.byte	0x04, 0x2f
        /*08ba*/ 	.short	(.L_373 - .L_372)
	.align		4
.L_372:
        /*08bc*/ 	.word	index@(_ZN18transformer_engine6detail38cast_transpose_fused_kernel_notalignedILb0ELb0ELb1EfNS_16CTDBiasDActParamIffffEELi2ELi2ENS_5EmptyEXadL_ZNS_5sreluIffEET_T0_RKS4_EEEEvT3_mmm)
        /*08c0*/ 	.word	0x00000030


	//----- nvinfo : EIATTR_FRAME_SIZE
	.align		4
.L_373:
        /*08c4*/ 	.byte	0x04, 0x11
        /*08c6*/ 	.short	(.L_375 - .L_374)
	.align		4
.L_374:
        /*08c8*/ 	.word	index@($__internal_689_$__cuda_sm20_rcp_rn_f32_slowpath)
        /*08cc*/ 	.word	0x00000000


	//----- nvinfo : EIATTR_FRAME_SIZE
	.align		4
.L_375:
        /*08d0*/ 	.byte	0x04, 0x11
        /*08d2*/ 	.short	(.L_377 - .L_376)
	.align		4
.L_376:
        /*08d4*/ 	.word	index@($__internal_688_$__cuda_sm20_div_u64)
        /*08d8*/ 	.word	0x00000000


	//----- nvinfo : EIATTR_FRAME_SIZE
	.align		4
.L_377:
        /*08dc*/ 	.byte	0x04, 0x11
        /*08de*/ 	.short	(.L_379 - .L_378)
	.align		4
.L_378:
        /*08e0*/ 	.word	index@(_ZN18transformer_engine6detail38cast_transpose_fused_kernel_notalignedILb0ELb0ELb1EfNS_16CTDBiasDActParamIffffEELi2ELi2ENS_5EmptyEXadL_ZNS_5sreluIffEET_T0_RKS4_EEEEvT3_mmm)
        /*08e4*/ 	.word	0x00000000


	//----- nvinfo : EIATTR_REGCOUNT
	.align		4
.L_379:
        /*08e8*/ 	.byte	0x04, 0x2f
        /*08ea*/ 	.short	(.L_381 - .L_380)
	.align		4
.L_380:
        /*08ec*/ 	.word	index@(_ZN18transformer_engine6detail38cast_transpose_fused_kernel_notalignedILb0ELb0ELb1EfNS_16CTDBiasDActParamIff6__halffEELi2ELi4ENS_5EmptyEXadL_ZNS_5sreluIffEET_T0_RKS5_EEEEvT3_mmm)
        /*08f0*/ 	.word	0x0000004b


	//----- nvinfo : EIATTR_FRAME_SIZE
	.align		4
.L_381:
        /*08f4*/ 	.byte	0x04, 0x11
        /*08f6*/ 	.short	(.L_383 - .L_382)
	.align		4
.L_382:
        /*08f8*/ 	.word	index@($__internal_687_$__cuda_sm20_rcp_rn_f32_slowpath)
        /*08fc*/ 	.word	0x00000000


	//----- nvinfo : EIATTR_FRAME_SIZE
	.align		4
.L_383:
        /*0900*/ 	.byte	0x04, 0x11
        /*0902*/ 	.short	(.L_385 - .L_384)
	.align		4
.L_384:
        /*0904*/ 	.word	index@($__internal_686_$__cuda_sm20_div_u64)
        /*0908*/ 	.word	0x00000000


	//----- nvinfo : EIATTR_FRAME_SIZE
	.align		4
.L_385:
        /*090c*/ 	.byte	0x04, 0x11
        /*090e*/ 	.short	(.L_387 - .L_386)
	.align		4
.L_386:
        /*0910*/ 	.word	index@(_ZN18transformer_engine6detail38cast_transpose_fused_kernel_notalignedILb0ELb0ELb1EfNS_16CTDBiasDActParamIff6__halffEELi2ELi4ENS_5EmptyEXadL_ZNS_5sreluIffEET_T0_RKS5_EEEEvT3_mmm)
        /*0914*/ 	.word	0x00000000


	//----- nvinfo : EIATTR_REGCOUNT
	.align		4
.L_387:
        /*0918*/ 	.byte	0x04, 0x2f
        /*091a*/ 	.short	(.L_389 - .L_388)
	.align		4
.L_388:
        /*091c*/ 	.word	index@(_ZN18transformer_engine6detail38cast_transpose_fused_kernel_notalignedILb0ELb0ELb1EfNS_16CTDBiasDActParamIff13__nv_bfloat16fEELi2ELi4ENS_5EmptyEXadL_ZNS_5sreluIffEET_T0_RKS5_EEEEvT3_mmm)
        /*0920*/ 	.word	0x0000004b


	//----- nvinfo : EIATTR_FRAME_SIZE
	.align		4
.L_389:
        /*0924*/ 	.byte	0x04, 0x11
        /*0926*/ 	.short	(.L_391 - .L_390)
	.align		4
.L_390:
        /*0928*/ 	.word	index@($__internal_685_$__cuda_sm20_rcp_rn_f32_slowpath)
        /*092c*/ 	.word	0x00000000


	//----- nvinfo : EIATTR_FRAME_SIZE
	.align		4
.L_391:
        /*0930*/ 	.byte	0x04, 0x11
        /*0932*/ 	.short	(.L_393 - .L_392)
	.align		4
.L_392:
        /*0934*/ 	.word	index@($__internal_684_$__cuda_sm20_div_u64)
        /*0938*/ 	.word	0x00000000


	//----- nvinfo : EIATTR_FRAME_SIZE
	.align		4
.L_393:
        /*093c*/ 	.byte	0x04, 0x11
        /*093e*/ 	.short	(.L_395 - .L_394)
	.align		4
.L_394:
        /*0940*/ 	.word	index@(_ZN18transformer_engine6detail38cast_transpose_fused_kernel_notalignedILb0ELb0ELb1EfNS_16CTDBiasDActParamIff13__nv_bfloat16fEELi2ELi4ENS_5EmptyEXadL_ZNS_5sreluIffEET_T0_RKS5_EEEEvT3_mmm)
        /*0944*/ 	.word	0x00000000


	//----- nvinfo : EIATTR_REGCOUNT
	.align		4
.L_395:
        /*0948*/ 	.byte	0x04, 0x2f
        /*094a*/ 	.short	(.L_397 - .L_396)
	.align		4
.L_396:
        /*094c*/ 	.word	index@(_ZN18transformer_engine6detail38cast_transpose_fused_kernel_notalignedILb0ELb0ELb1EfNS_16CTDBiasDActParamIff13__nv_fp8_e5m2fEELi2ELi8ENS_5EmptyEXadL_ZNS_5sreluIffEET_T0_RKS5_EEEEvT3_mmm)
        /*0950*/ 	.word	0x0000005a


	//----- nvinfo : EIATTR_FRAME_SIZE
	.align		4
.L_397:
        /*0954*/ 	.byte	0x04, 0x11
        /*0956*/ 	.short	(.L_399 - .L_398)
	.align		4
.L_398:
        /*0958*/ 	.word	index@($__internal_683_$__cuda_sm20_rcp_rn_f32_slowpath)
        /*095c*/ 	.word	0x00000000


	//----- nvinfo : EIATTR_FRAME_SIZE
	.align		4
.L_399:
        /*0960*/ 	.byte	0x04, 0x11
        /*0962*/ 	.short	(.L_401 - .L_400)
	.align		4
.L_400:
        /*0964*/ 	.word	index@($__internal_682_$__cuda_sm20_div_u64)
        /*0968*/ 	.word	0x00000000


	//----- nvinfo : EIATTR_FRAME_SIZE
	.align		4
.L_401:
        /*096c*/ 	.byte	0x04, 0x11
        /*096e*/ 	.short	(.L_403 - .L_402)
	.align		4
.L_402:
        /*0970*/ 	.word	index@(_ZN18transformer_engine6detail38cast_transpose_fused_kernel_notalignedILb0ELb0ELb1EfNS_16CTDBiasDActParamIff13__nv_fp8_e5m2fEELi2ELi8ENS_5EmptyEXadL_ZNS_5sreluIffEET_T0_RKS5_EEEEvT3_mmm)
        /*0974*/ 	.word	0x00000000


	//----- nvinfo : EIATTR_REGCOUNT
	.align		4
.L_403:
        /*0978*/ 	.byte	0x04, 0x2f
        /*097a*/ 	.short	(.L_405 - .L_404)
	.align		4
.L_404:
        /*097c*/ 	.word	index@(_ZN18transformer_engine6detail38cast_transpose_fused_kernel_notalignedILb0ELb0ELb1EfNS_16CTDBiasDActParamIff13__nv_fp8_e4m3fEELi2ELi8ENS_5EmptyEXadL_ZNS_5sreluIffEET_T0_RKS5_EEEEvT3_mmm)
        /*0980*/ 	.word	0x0000005a


	//----- nvinfo : EIATTR_FRAME_SIZE
	.align		4
.L_405:
        /*0984*/ 	.byte	0x04, 0x11
        /*0986*/ 	.short	(.L_407 - .L_406)
	.align		4
.L_406:
        /*0988*/ 	.word	index@($__internal_681_$__cuda_sm20_rcp_rn_f32_slowpath)
        /*098c*/ 	.word	0x00000000


	//----- nvinfo : EIATTR_FRAME_SIZE
	.align		4
.L_407:
        /*0990*/ 	.byte	0x04, 0x11
        /*0992*/ 	.short	(.L_409 - .L_408)
	.align		4
.L_408:
        /*0994*/ 	.word	index@($__internal_680_$__cuda_sm20_div_u64)
        /*0998*/ 	.word	0x00000000


	//----- nvinfo : EIATTR_FRAME_SIZE
	.align		4
.L_409:
        /*099c*/ 	.byte	0x04, 0x11
        /*099e*/ 	.short	(.L_411 - .L_410)
	.align		4
.L_410:
        /*09a0*/ 	.word	index@(_ZN18transformer_engine6detail38cast_transpose_fused_kernel_notalignedILb0ELb0ELb1EfNS_16CTDBiasDActParamIff13__nv_fp8_e4m3fEELi2ELi8ENS_5EmptyEXadL_ZNS_5sreluIffEET_T0_RKS5_EEEEvT3_mmm)
        /*09a4*/ 	.word	0x00000000


	//----- nvinfo : EIATTR_REGCOUNT
	.align		4
.L_411:
        /*09a8*/ 	.byte	0x04, 0x2f
        /*09aa*/ 	.short	(.L_413 - .L_412)
	.align		4
.L_412:
        /*09ac*/ 	.word	index@(_ZN18transformer_engine6detail38cast_transpose_fused_kernel_notalignedILb0ELb0ELb1EfNS_16CTDBiasDActParamI6__halfS3_ffEELi4ELi2ENS_5EmptyEXadL_ZNS_5sreluIffEET_T0_RKS5_EEEEvT3_mmm)
        /*09b0*/ 	.word	0x0000003c


	//----- nvinfo : EIATTR_FRAME_SIZE
	.align		4
.L_413:
        /*09b4*/ 	.byte	0x04, 0x11
        /*09b6*/ 	.short	(.L_415 - .L_414)
	.align		4
.L_414:
        /*09b8*/ 	.word	index@($__internal_679_$__cuda_sm20_rcp_rn_f32_slowpath)
        /*09bc*/ 	.word	0x00000000


	//----- nvinfo : EIATTR_FRAME_SIZE
	.align		4
.L_415:
        /*09c0*/ 	.byte	0x04, 0x11
        /*09c2*/ 	.short	(.L_417 - .L_416)
	.align		4
.L_416:
        /*09c4*/ 	.word	index@($__internal_678_$__cuda_sm20_div_u64)
        /*09c8*/ 	.word	0x00000000


	//----- nvinfo : EIATTR_FRAME_SIZE
	.align		4
.L_417:
        /*09cc*/ 	.byte	0x04, 0x11
        /*09ce*/ 	.short	(.L_419 - .L_418)
	.align		4
.L_418:
        /*09d0*/ 	.word	index@(_ZN18transformer_engine6detail38cast_transpose_fused_kernel_notalignedILb0ELb0ELb1EfNS_16CTDBiasDActParamI6__halfS3_ffEELi4ELi2ENS_5EmptyEXadL_ZNS_5sreluIffEET_T0_RKS5_EEEEvT3_mmm)
        /*09d4*/ 	.word	0x00000000


	//----- nvinfo : EIATTR_REGCOUNT
	.align		4
.L_419:
        /*09d8*/ 	.byte	0x04, 0x2f
        /*09da*/ 	.short	(.L_421 - .L_420)
	.align		4
.L_420:
        /*09dc*/ 	.word	index@(_ZN18transformer_engine6detail38cast_transpose_fused_kernel_notalignedILb0ELb0ELb1EfNS_16CTDBiasDActParamI6__halfS3_S3_fEELi4ELi4ENS_5EmptyEXadL_ZNS_5sreluIffEET_T0_RKS5_EEEEvT3_mmm)
        /*09e0*/ 	.word	0x00000050


	//----- nvinfo : EIATTR_FRAME_SIZE
	.align		4
.L_421:
        /*09e4*/ 	.byte	0x04, 0x11
        /*09e6*/ 	.short	(.L_423 - .L_422)
	.align		4
.L_422:
        /*09e8*/ 	.word	index@($__internal_677_$__cuda_sm20_rcp_rn_f32_slowpath)
        /*09ec*/ 	.word	0x00000000


	//----- nvinfo : EIATTR_FRAME_SIZE
	.align		4
.L_423:
        /*09f0*/ 	.byte	0x04, 0x11
        /*09f2*/ 	.short	(.L_425 - .L_424)
	.align		4
.L_424:
        /*09f4*/ 	.word	index@($__internal_676_$__cuda_sm20_div_u64)
        /*09f8*/ 	.word	0x00000000


	//----- nvinfo : EIATTR_FRAME_SIZE
	.align		4
.L_425:
        /*09fc*/ 	.byte	0x04, 0x11
        /*09fe*/ 	.short	(.L_427 - .L_426)
	.align		4
.L_426:
        /*0a00*/ 	.word	index@(_ZN18transformer_engine6detail38cast_transpose_fused_kernel_notalignedILb0ELb0ELb1EfNS_16CTDBiasDActParamI6__halfS3_S3_fEELi4ELi4ENS_5EmptyEXadL_ZNS_5sreluIffEET_T0_RKS5_EEEEvT3_mmm)
        /*0a04*/ 	.word	0x00000000


	//----- nvinfo : EIATTR_REGCOUNT
	.align		4
.L_427:
        /*0a08*/ 	.byte	0x04, 0x2f
        /*0a0a*/ 	.short	(.L_429 - .L_428)
	.align		4
.L_428:
        /*0a0c*/ 	.word	index@(_ZN18transformer_engine6detail38cast_transpose_fused_kernel_notalignedILb0ELb0ELb1EfNS_16CTDBiasDActParamI6__halfS3_13__nv_bfloat16fEELi4ELi4ENS_5EmptyEXadL_ZNS_5sreluIffEET_T0_RKS6_EEEEvT3_mmm)
        /*0a10*/ 	.word	0x00000050


	//----- nvinfo : EIATTR_FRAME_SIZE
	.align		4
.L_429:
        /*0a14*/ 	.byte	0x04, 0x11
        /*0a16*/ 	.short	(.L_431 - .L_430)
	.align		4
.L_430:
        /*0a18*/ 	.word	index@($__internal_675_$__cuda_sm20_rcp_rn_f32_slowpath)
        /*0a1c*/ 	.word	0x00000000


	//----- nvinfo : EIATTR_FRAME_SIZE
	.align		4
.L_431:
        /*0a20*/ 	.byte	0x04, 0x11
        /*0a22*/ 	.short	(.L_433 - .L_432)
	.align		4
.L_432:
        /*0a24*/ 	.word	index@($__internal_674_$__cuda_sm20_div_u64)
        /*0a28*/ 	.word	0x00000000


	//----- nvinfo : EIATTR_FRAME_SIZE
	.align		4
.L_433:
        /*0a2c*/ 	.byte	0x04, 0x11
        /*0a2e*/ 	.short	(.L_435 - .L_434)
	.align		4
.L_434:
        /*0a30*/ 	.word	index@(_ZN18transformer_engine6detail38cast_transpose_fused_kernel_notalignedILb0ELb0ELb1EfNS_16CTDBiasDActParamI6__halfS3_13__nv_bfloat16fEELi4ELi4ENS_5EmptyEXadL_ZNS_5sreluIffEET_T0_RKS6_EEEEvT3_mmm)
        /*0a34*/ 	.word	0x00000000


	//----- nvinfo : EIATTR_REGCOUNT
	.align		4
.L_435:
        /*0a38*/ 	.byte	0x04, 0x2f
        /*0a3a*/ 	.short	(.L_437 - .L_436)
	.align		4
.L_436:
        /*0a3c*/ 	.word	index@(_ZN18transformer_engine6detail38cast_transpose_fused_kernel_notalignedILb0ELb0ELb1EfNS_16CTDBiasDActParamI6__halfS3_13__nv_fp8_e5m2fEELi4ELi8ENS_5EmptyEXadL_ZNS_5sreluIffEET_T0_RKS6_EEEEvT3_mmm)
        /*0a40*/ 	.word	0x00000069


	//----- nvinfo : EIATTR_FRAME_SIZE
	.align		4
.L_437:
        /*0a44*/ 	.byte	0x04, 0x11
        /*0a46*/ 	.short	(.L_439 - .L_438)
	.align		4
.L_438:
        /*0a48*/ 	.word	index@($__internal_673_$__cuda_sm20_rcp_rn_f32_slowpath)
        /*0a4c*/ 	.word	0x00000000


	//----- nvinfo : EIATTR_FRAME_SIZE
	.align		4
.L_439:
        /*0a50*/ 	.byte	0x04, 0x11
        /*0a52*/ 	.short	(.L_441 - .L_440)
	.align		4
.L_440:
        /*0a54*/ 	.word	index@($__internal_672_$__cuda_sm20_div_u64)
        /*0a58*/ 	.word	0x00000000


	//----- nvinfo : EIATTR_FRAME_SIZE
	.align		4
.L_441:
        /*0a5c*/ 	.byte	0x04, 0x11
        /*0a5e*/ 	.short	(.L_443 - .L_442)
	.align		4
.L_442:
        /*0a60*/ 	.word	index@(_ZN18transformer_engine6detail38cast_transpose_fused_kernel_notalignedILb0ELb0ELb1EfNS_16CTDBiasDActParamI6__halfS3_13__nv_fp8_e5m2fEELi4ELi8ENS_5EmptyEXadL_ZNS_5sreluIffEET_T0_RKS6_EEEEvT3_mmm)
        /*0a64*/ 	.word	0x00000000


	//----- nvinfo : EIATTR_REGCOUNT
	.align		4
.L_443:
        /*0a68*/ 	.byte	0x04, 0x2f
        /*0a6a*/ 	.short	(.L_445 - .L_444)
	.align		4
.L_444:
        /*0a6c*/ 	.word	index@(_ZN18transformer_engine6detail38cast_transpose_fused_kernel_notalignedILb0ELb0ELb1EfNS_16CTDBiasDActParamI6__halfS3_13__nv_fp8_e4m3fEELi4ELi8ENS_5EmptyEXadL_ZNS_5sreluIffEET_T0_RKS6_EEEEvT3_mmm)
        /*0a70*/ 	.word	0x00000069


	//----- nvinfo : EIATTR_FRAME_SIZE
	.align		4
.L_445:
        /*0a74*/ 	.byte	0x04, 0x11
        /*0a76*/ 	.short	(.L_447 - .L_446)
	.align		4
.L_446:
        /*0a78*/ 	.word	index@($__internal_671_$__cuda_sm20_rcp_rn_f32_slowpath)
        /*0a7c*/ 	.word	0x00000000


	//----- nvinfo : EIATTR_FRAME_SIZE
	.align		4
.L_447:
        /*0a80*/ 	.byte	0x04, 0x11
        /*0a82*/ 	.short	(.L_449 - .L_448)
	.align		4
.L_448:
        /*0a84*/ 	.word	index@($__internal_670_$__cuda_sm20_div_u64)
        /*0a88*/ 	.word	0x00000000


	//----- nvinfo : EIATTR_FRAME_SIZE
	.align		4
.L_449:
        /*0a8c*/ 	.byte	0x04, 0x11
        /*0a8e*/ 	.short	(.L_451 - .L_450)
	.align		4
.L_450:
        /*0a90*/ 	.word	index@(_ZN18transformer_engine6detail38cast_transpose_fused_kernel_notalignedILb0ELb0ELb1EfNS_16CTDBiasDActParamI6__halfS3_13__nv_fp8_e4m3fEELi4ELi8ENS_5EmptyEXadL_ZNS_5sreluIffEET_T0_RKS6_EEEEvT3_mmm)
        /*0a94*/ 	.word	0x00000000


	//----- nvinfo : EIATTR_REGCOUNT
	.align		4
.L_451:
        /*0a98*/ 	.byte	0x04, 0x2f
        /*0a9a*/ 	.short	(.L_453 - .L_452)
	.align		4
.L_452:
        /*0a9c*/ 	.word	index@(_ZN18transformer_engine6detail38cast_transpose_fused_kernel_notalignedILb0ELb0ELb1EfNS_16CTDBiasDActParamI13__nv_bfloat16S3_ffEELi4ELi2ENS_5EmptyEXadL_ZNS_5sreluIffEET_T0_RKS5_EEEEvT3_mmm)
        /*0aa0*/ 	.word	0x0000003c


	//----- nvinfo : EIATTR_FRAME_SIZE
	.align		4
.L_453:
        /*0aa4*/ 	.byte	0x04, 0x11
        /*0aa6*/ 	.short	(.L_455 - .L_454)
	.align		4
.L_454:
        /*0aa8*/ 	.word	index@($__internal_669_$__cuda_sm20_rcp_rn_f32_slowpath)
        /*0aac*/ 	.word	0x00000000


	//----- nvinfo : EIATTR_FRAME_SIZE
	.align		4
.L_455:
        /*0ab0*/ 	.byte	0x04, 0x11
        /*0ab2*/ 	.short	(.L_457 - .L_456)
	.align		4
.L_456:
        /*0ab4*/ 	.word	index@($__internal_668_$__cuda_sm20_div_u64)
        /*0ab8*/ 	.word	0x00000000


	//----- nvinfo : EIATTR_FRAME_SIZE
	.align		4
.L_457:
        /*0abc*/ 	.byte	0x04, 0x11
        /*0abe*/ 	.short	(.L_459 - .L_458)
	.align		4
.L_458:
        /*0ac0*/ 	.word	index@(_ZN18transformer_engine6detail38cast_transpose_fused_kernel_notalignedILb0ELb0ELb1EfNS_16CTDBiasDActParamI13__nv_bfloat16S3_ffEELi4ELi2ENS_5EmptyEXadL_ZNS_5sreluIffEET_T0_RKS5_EEEEvT3_mmm)
        /*0ac4*/ 	.word	0x00000000


	//----- nvinfo : EIATTR_REGCOUNT
	.align		4
.L_459:
        /*0ac8*/ 	.byte	0x04, 0x2f
        /*0aca*/ 	.short	(.L_461 - .L_460)
	.align		4
.L_460:
        /*0acc*/ 	.word	index@(_ZN18transformer_engine6detail38cast_transpose_fused_kernel_notalignedILb0ELb0ELb1EfNS_16CTDBiasDActParamI13__nv_bfloat16S3_6__halffEELi4ELi4ENS_5EmptyEXadL_ZNS_5sreluIffEET_T0_RKS6_EEEEvT3_mmm)
        /*0ad0*/ 	.word	0x00000050


	//----- nvinfo : EIATTR_FRAME_SIZE
	.align		4
.L_461:
        /*0ad4*/ 	.byte	0x04, 0x11
        /*0ad6*/ 	.short	(.L_463 - .L_462)
	.align		4
.L_462:
        /*0ad8*/ 	.word	index@($__internal_667_$__cuda_sm20_rcp_rn_f32_slowpath)
        /*0adc*/ 	.word	0x00000000


	//----- nvinfo : EIATTR_FRAME_SIZE
	.align		4
.L_463:
        /*0ae0*/ 	.byte	0x04, 0x11
        /*0ae2*/ 	.short	(.L_465 - .L_464)
	.align		4
.L_464:
        /*0ae4*/ 	.word	index@($__internal_666_$__cuda_sm20_div_u64)
        /*0ae8*/ 	.word	0x00000000


	//----- nvinfo : EIATTR_FRAME_SIZE
	.align		4
.L_465:
        /*0aec*/ 	.byte	0x04, 0x11
        /*0aee*/ 	.short	(.L_467 - .L_466)
	.align		4
.L_466:
        /*0af0*/ 	.word	index@(_ZN18transformer_engine6detail38cast_transpose_fused_kernel_notalignedILb0ELb0ELb1EfNS_16CTDBiasDActParamI13__nv_bfloat16S3_6__halffEELi4ELi4ENS_5EmptyEXadL_ZNS_5sreluIffEET_T0_RKS6_EEEEvT3_mmm)
        /*0af4*/ 	.word	0x00000000


	//----- nvinfo : EIATTR_REGCOUNT
	.align		4
.L_467:
        /*0af8*/ 	.byte	0x04, 0x2f
        /*0afa*/ 	.short	(.L_469 - .L_468)
	.align		4
.L_468:
        /*0afc*/ 	.word	index@(_ZN18transformer_engine6detail38cast_transpose_fused_kernel_notalignedILb0ELb0ELb1EfNS_16CTDBiasDActParamI13__nv_bfloat16S3_S3_fEELi4ELi4ENS_5EmptyEXadL_ZNS_5sreluIffEET_T0_RKS5_EEEEvT3_mmm)
        /*0b00*/ 	.word	0x00000050


	//----- nvinfo : EIATTR_FRAME_SIZE
	.align		4
.L_469:
        /*0b04*/ 	.byte	0x04, 0x11
        /*0b06*/ 	.short	(.L_471 - .L_470)
	.align		4
.L_470:
        /*0b08*/ 	.word	index@($__internal_665_$__cuda_sm20_rcp_rn_f32_slowpath)
        /*0b0c*/ 	.word	0x00000000


	//----- nvinfo : EIATTR_FRAME_SIZE
	.align		4
.L_471:
        /*0b10*/ 	.byte	0x04, 0x11
        /*0b12*/ 	.short	(.L_473 - .L_472)
	.align		4
.L_472:
        /*0b14*/ 	.word	index@($__internal_664_$__cuda_sm20_div_u64)
        /*0b18*/ 	.word	0x00000000


	//----- nvinfo : EIATTR_FRAME_SIZE
	.align		4
.L_473:
        /*0b1c*/ 	.byte	0x04, 0x11
        /*0b1e*/ 	.short	(.L_475 - .L_474)
	.align		4
.L_474:
        /*0b20*/ 	.word	index@(_ZN18transformer_engine6detail38cast_transpose_fused_kernel_notalignedILb0ELb0ELb1EfNS_16CTDBiasDActParamI13__nv_bfloat16S3_S3_fEELi4ELi4ENS_5EmptyEXadL_ZNS_5sreluIffEET_T0_RKS5_EEEEvT3_mmm)
        /*0b24*/ 	.word	0x00000000


	//----- nvinfo : EIATTR_REGCOUNT
	.align		4
.L_475:
        /*0b28*/ 	.byte	0x04, 0x2f
        /*0b2a*/ 	.short	(.L_477 - .L_476)
	.align		4
.L_476:
        /*0b2c*/ 	.word	index@(_ZN18transformer_engine6detail38cast_transpose_fused_kernel_notalignedILb0ELb0ELb1EfNS_16CTDBiasDActParamI13__nv_bfloat16S3_13__nv_fp8_e5m2fEELi4ELi8ENS_5EmptyEXadL_ZNS_5sreluIffEET_T0_RKS6_EEEEvT3_mmm)
        /*0b30*/ 	.word	0x0000006b


	//----- nvinfo : EIATTR_FRAME_SIZE
	.align		4
.L_477:
        /*0b34*/ 	.byte	0x04, 0x11
        /*0b36*/ 	.short	(.L_479 - .L_478)
	.align		4
.L_478:
        /*0b38*/ 	.word	index@($__internal_663_$__cuda_sm20_rcp_rn_f32_slowpath)
        /*0b3c*/ 	.word	0x00000000


	//----- nvinfo : EIATTR_FRAME_SIZE
	.align		4
.L_479:
        /*0b40*/ 	.byte	0x04, 0x11
        /*0b42*/ 	.short	(.L_481 - .L_480)
	.align		4
.L_480:
        /*0b44*/ 	.word	index@($__internal_662_$__cuda_sm20_div_u64)
        /*0b48*/ 	.word	0x00000000


	//----- nvinfo : EIATTR_FRAME_SIZE
	.align		4
.L_481:
        /*0b4c*/ 	.byte	0x04, 0x11
        /*0b4e*/ 	.short	(.L_483 - .L_482)
	.align		4
.L_482:
        /*0b50*/ 	.word	index@(_ZN18transformer_engine6detail38cast_transpose_fused_kernel_notalignedILb0ELb0ELb1EfNS_16CTDBiasDActParamI13__nv_bfloat16S3_13__nv_fp8_e5m2fEELi4ELi8ENS_5EmptyEXadL_ZNS_5sreluIffEET_T0_RKS6_EEEEvT3_mmm)
        /*0b54*/ 	.word	0x00000000


	//----- nvinfo : EIATTR_REGCOUNT
	.align		4
.L_483:
        /*0b58*/ 	.byte	0x04, 0x2f
        /*0b5a*/ 	.short	(.L_485 - .L_484)
	.align		4
.L_484:
        /*0b5c*/ 	.word	index@(_ZN18transformer_engine6detail38cast_transpose_fused_kernel_notalignedILb0ELb0ELb1EfNS_16CTDBiasDActParamI13__nv_bfloat16S3_13__nv_fp8_e4m3fEELi4ELi8ENS_5EmptyEXadL_ZNS_5sreluIffEET_T0_RKS6_EEEEvT3_mmm)
        /*0b60*/ 	.word	0x0000006b


	//----- nvinfo : EIATTR_FRAME_SIZE
	.align		4
.L_485:
        /*0b64*/ 	.byte	0x04, 0x11
        /*0b66*/ 	.short	(.L_487 - .L_486)
	.align		4
.L_486:
        /*0b68*/ 	.word	index@($__internal_661_$__cuda_sm20_rcp_rn_f32_slowpath)
        /*0b6c*/ 	.word	0x00000000


	//----- nvinfo : EIATTR_FRAME_SIZE
	.align		4
.L_487:
        /*0b70*/ 	.byte	0x04, 0x11
        /*0b72*/ 	.short	(.L_489 - .L_488)
	.align		4
.L_488:
        /*0b74*/ 	.word	index@($__internal_660_$__cuda_sm20_div_u64)
        /*0b78*/ 	.word	0x00000000


	//----- nvinfo : EIATTR_FRAME_SIZE
	.align		4
.L_489:
        /*0b7c*/ 	.byte	0x04, 0x11
        /*0b7e*/ 	.short	(.L_491 - .L_490)
	.align		4
.L_490:
        /*0b80*/ 	.word	index@(_ZN18transformer_engine6detail38cast_transpose_fused_kernel_notalignedILb0ELb0ELb1EfNS_16CTDBiasDActParamI13__nv_bfloat16S3_13__nv_fp8_e4m3fEELi4ELi8ENS_5EmptyEXadL_ZNS_5sreluIffEET_T0_RKS6_EEEEvT3_mmm)
        /*0b84*/ 	.word	0x00000000


	//----- nvinfo : EIATTR_REGCOUNT
	.align		4
.L_491:
        /*0b88*/ 	.byte	0x04, 0x2f
        /*0b8a*/ 	.short	(.L_493 - .L_492)
	.align		4
.L_492:
        /*0b8c*/ 	.word	index@(_ZN18transformer_engine6detail38cast_transpose_fused_kernel_notalignedILb0ELb1ELb0EfNS_16CTDBiasDActParamIffffEELi1ELi1ENS_5EmptyEXadL_ZNS_6dsreluIffEET_T0_RKS4_EEEEvT3_mmm)
        /*0b90*/ 	.word	0x00000020


	//----- nvinfo : EIATTR_FRAME_SIZE
	.align		4
.L_493:
        /*0b94*/ 	.byte	0x04, 0x11
        /*0b96*/ 	.short	(.L_495 - .L_494)
	.align		4
.L_494:
        /*0b98*/ 	.word	index@($__internal_659_$__cuda_sm20_rcp_rn_f32_slowpath)
        /*0b9c*/ 	.word	0x00000000


	//----- nvinfo : EIATTR_FRAME_SIZE
	.align		4
.L_495:
        /*0ba0*/ 	.byte	0x04, 0x11
        /*0ba2*/ 	.short	(.L_497 - .L_496)
	.align		4
.L_496:
        /*0ba4*/ 	.word	index@($__internal_658_$__cuda_sm20_div_u64)
        /*0ba8*/ 	.word	0x00000000


	//----- nvinfo : EIATTR_FRAME_SIZE
	.align		4
.L_497:
        /*0bac*/ 	.byte	0x04, 0x11
        /*0bae*/ 	.short	(.L_499 - .L_498)
	.align		4
.L_498:
        /*0bb0*/ 	.word	index@(_ZN18transformer_engine6detail38cast_transpose_fused_kernel_notalignedILb0ELb1ELb0EfNS_16CTDBiasDActParamIffffEELi1ELi1ENS_5EmptyEXadL_ZNS_6dsreluIffEET_T0_RKS4_EEEEvT3_mmm)
        /*0bb4*/ 	.word	0x00000000


	//----- nvinfo : EIATTR_REGCOUNT
	.align		4
.L_499:
        /*0bb8*/ 	.byte	0x04, 0x2f
        /*0bba*/ 	.short	(.L_501 - .L_500)
	.align		4
.L_500:
        /*0bbc*/ 	.word	index@(_ZN18transformer_engine6detail38cast_transpose_fused_kernel_notalignedILb0ELb1ELb0EfNS_16CTDBiasDActParamIff6__halffEELi1ELi2ENS_5EmptyEXadL_ZNS_6dsreluIffEET_T0_RKS5_EEEEvT3_mmm)
        /*0bc0*/ 	.word	0x0000002c


	//----- nvinfo : EIATTR_FRAME_SIZE
	.align		4
.L_501:
        /*0bc4*/ 	.byte	0x04, 0x11
        /*0bc6*/ 	.short	(.L_503 - .L_502)
	.align		4
.L_502:
        /*0bc8*/ 	.word	index@($__internal_657_$__cuda_sm20_rcp_rn_f32_slowpath)
        /*0bcc*/ 	.word	0x00000000


	//----- nvinfo : EIATTR_FRAME_SIZE
	.align		4
.L_503:
        /*0bd0*/ 	.byte	0x04, 0x11
        /*0bd2*/ 	.short	(.L_505 - .L_504)
	.align		4
.L_504:
        /*0bd4*/ 	.word	index@($__internal_656_$__cuda_sm20_div_u64)
        /*0bd8*/ 	.word	0x00000000


	//----- nvinfo : EIATTR_FRAME_SIZE
	.align		4
.L_505:
        /*0bdc*/ 	.byte	0x04, 0x11
        /*0bde*/ 	.short	(.L_507 - .L_506)
	.align		4
.L_506:
        /*0be0*/ 	.word	index@(_ZN18transformer_engine6detail38cast_transpose_fused_kernel_notalignedILb0ELb1ELb0EfNS_16CTDBiasDActParamIff6__halffEELi1ELi2ENS_5EmptyEXadL_ZNS_6dsreluIffEET_T0_RKS5_EEEEvT3_mmm)
        /*0be4*/ 	.word	0x00000000


	//----- nvinfo : EIATTR_REGCOUNT
	.align		4
.L_507:
        /*0be8*/ 	.byte	0x04, 0x2f
        /*0bea*/ 	.short	(.L_509 - .L_508)
	.align		4
.L_508:
        /*0bec*/ 	.word	index@(_ZN18transformer_engine6detail38cast_transpose_fused_kernel_notalignedILb0ELb1ELb0EfNS_16CTDBiasDActParamIff13__nv_bfloat16fEELi1ELi2ENS_5EmptyEXadL_ZNS_6dsreluIffEET_T0_RKS5_EEEEvT3_mmm)
        /*0bf0*/ 	.word	0x0000002c


	//----- nvinfo : EIATTR_FRAME_SIZE
	.align		4
.L_509:
        /*0bf4*/ 	.byte	0x04, 0x11
        /*0bf6*/ 	.short	(.L_511 - .L_510)
	.align		4
.L_510:
        /*0bf8*/ 	.word	index@($__internal_655_$__cuda_sm20_rcp_rn_f32_slowpath)
        /*0bfc*/ 	.word	0x00000000


	//----- nvinfo : EIATTR_FRAME_SIZE
	.align		4
.L_511:
        /*0c00*/ 	.byte	0x04, 0x11
        /*0c02*/ 	.short	(.L_513 - .L_512)
	.align		4
.L_512:
        /*0c04*/ 	.word	index@($__internal_654_$__cuda_sm20_div_u64)
        /*0c08*/ 	.word	0x00000000


	//----- nvinfo : EIATTR_FRAME_SIZE
	.align		4
.L_513:
        /*0c0c*/ 	.byte	0x04, 0x11
        /*0c0e*/ 	.short	(.L_515 - .L_514)
	.align		4
.L_514:
        /*0c10*/ 	.word	index@(_ZN18transformer_engine6detail38cast_transpose_fused_kernel_notalignedILb0ELb1ELb0EfNS_16CTDBiasDActParamIff13__nv_bfloat16fEELi1ELi2ENS_5EmptyEXadL_ZNS_6dsreluIffEET_T0_RKS5_EEEEvT3_mmm)
        /*0c14*/ 	.word	0x00000000


	//----- nvinfo : EIATTR_REGCOUNT
	.align		4
.L_515:
        /*0c18*/ 	.byte	0x04, 0x2f
        /*0c1a*/ 	.short	(.L_517 - .L_516)
	.align		4
.L_516:
        /*0c1c*/ 	.word	index@(_ZN18transformer_engine6detail38cast_transpose_fused_kernel_notalignedILb0ELb1ELb0EfNS_16CTDBiasDActParamIff13__nv_fp8_e5m2fEELi1ELi4ENS_5EmptyEXadL_ZNS_6dsreluIffEET_T0_RKS5_EEEEvT3_mmm)
        /*0c20*/ 	.word	0x00000038


	//----- nvinfo : EIATTR_FRAME_SIZE
	.align		4
.L_517:
        /*0c24*/ 	.byte	0x04, 0x11
        /*0c26*/ 	.short	(.L_519 - .L_518)
	.align		4
.L_518:
        /*0c28*/ 	.word	index@($__internal_653_$__cuda_sm20_rcp_rn_f32_slowpath)
        /*0c2c*/ 	.word	0x00000000


	//----- nvinfo : EIATTR_FRAME_SIZE
	.align		4
.L_519:
        /*0c30*/ 	.byte	0x04, 0x11
        /*0c32*/ 	.short	(.L_521 - .L_520)
	.align		4
.L_520:
        /*0c34*/ 	.word	index@($__internal_652_$__cuda_sm20_div_u64)
        /*0c38*/ 	.word	0x00000000


	//----- nvinfo : EIATTR_FRAME_SIZE
	.align		4
.L_521:
        /*0c3c*/ 	.byte	0x04, 0x11
        /*0c3e*/ 	.short	(.L_523 - .L_522)
	.align		4
.L_522:
        /*0c40*/ 	.word	index@(_ZN18transformer_engine6detail38cast_transpose_fused_kernel_notalignedILb0ELb1ELb0EfNS_16CTDBiasDActParamIff13__nv_fp8_e5m2fEELi1ELi4ENS_5EmptyEXadL_ZNS_6dsreluIffEET_T0_RKS5_EEEEvT3_mmm)
        /*0c44*/ 	.word	0x00000000


	//----- nvinfo : EIATTR_REGCOUNT
	.align		4
.L_523:
        /*0c48*/ 	.byte	0x04, 0x2f
        /*0c4a*/ 	.short	(.L_525 - .L_524)
	.align		4
.L_524:
        /*0c4c*/ 	.word	index@(_ZN18transformer_engine6detail38cast_transpose_fused_kernel_notalignedILb0ELb1ELb0EfNS_16CTDBiasDActParamIff13__nv_fp8_e4m3fEELi1ELi4ENS_5EmptyEXadL_ZNS_6dsreluIffEET_T0_RKS5_EEEEvT3_mmm)
        /*0c50*/ 	.word	0x00000038


	//----- nvinfo : EIATTR_FRAME_SIZE
	.align		4
.L_525:
        /*0c54*/ 	.byte	0x04, 0x11
        /*0c56*/ 	.short	(.L_527 - .L_526)
	.align		4
.L_526:
        /*0c58*/ 	.word	index@($__internal_651_$__cuda_sm20_rcp_rn_f32_slowpath)
        /*0c5c*/ 	.word	0x00000000


	//----- nvinfo : EIATTR_FRAME_SIZE
	.align		4
.L_527:
        /*0c60*/ 	.byte	0x04, 0x11
        /*0c62*/ 	.short	(.L_529 - .L_528)
	.align		4
.L_528:
        /*0c64*/ 	.word	index@($__internal_650_$__cuda_sm20_div_u64)
        /*0c68*/ 	.word	0x00000000


	//----- nvinfo : EIATTR_FRAME_SIZE
	.align		4
.L_529:
        /*0c6c*/ 	.byte	0x04, 0x11
        /*0c6e*/ 	.short	(.L_531 - .L_530)
	.align		4
.L_530:
        /*0c70*/ 	.word	index@(_ZN18transformer_engine6detail38cast_transpose_fused_kernel_notalignedILb0ELb1ELb0EfNS_16CTDBiasDActParamIff13__nv_fp8_e4m3fEELi1ELi4ENS_5EmptyEXadL_ZNS_6dsreluIffEET_T0_RKS5_EEEEvT3_mmm)
        /*0c74*/ 	.word	0x00000000


	//----- nvinfo : EIATTR_REGCOUNT
	.align		4
.L_531:
        /*0c78*/ 	.byte	0x04, 0x2f
        /*0c7a*/ 	.short	(.L_533 - .L_532)
	.align		4
.L_532:
        /*0c7c*/ 	.word	index@(_ZN18transformer_engine6detail38cast_transpose_fused_kernel_notalignedILb0ELb1ELb0EfNS_16CTDBiasDActParamI6__halfS3_ffEELi2ELi1ENS_5EmptyEXadL_ZNS_6dsreluIffEET_T0_RKS5_EEEEvT3_mmm)
        /*0c80*/ 	.word	0x00000028


	//----- nvinfo : EIATTR_FRAME_SIZE
	.align		4
.L_533:
        /*0c84*/ 	.byte	0x04, 0x11
        /*0c86*/ 	.short	(.L_535 - .L_534)
	.align		4
.L_534:
        /*0c88*/ 	.word	index@($__internal_649_$__cuda_sm20_rcp_rn_f32_slowpath)
        /*0c8c*/ 	.word	0x00000000


	//----- nvinfo : EIATTR_FRAME_SIZE
	.align		4
.L_535:
        /*0c90*/ 	.byte	0x04, 0x11
        /*0c92*/ 	.short	(.L_537 - .L_536)
	.align		4
.L_536:
        /*0c94*/ 	.word	index@($__internal_648_$__cuda_sm20_div_u64)
        /*0c98*/ 	.word	0x00000000


	//----- nvinfo : EIATTR_FRAME_SIZE
	.align		4
.L_537:
        /*0c9c*/ 	.byte	0x04, 0x11
        /*0c9e*/ 	.short	(.L_539 - .L_538)
	.align		4
.L_538:
        /*0ca0*/ 	.word	index@(_ZN18transformer_engine6detail38cast_transpose_fused_kernel_notalignedILb0ELb1ELb0EfNS_16CTDBiasDActParamI6__halfS3_ffEELi2ELi1ENS_5EmptyEXadL_ZNS_6dsreluIffEET_T0_RKS5_EEEEvT3_mmm)
        /*0ca4*/ 	.word	0x00000000


	//----- nvinfo : EIATTR_REGCOUNT
	.align		4
.L_539:
        /*0ca8*/ 	.byte	0x04, 0x2f
        /*0caa*/ 	.short	(.L_541 - .L_540)
	.align		4
.L_540:
        /*0cac*/ 	.word	index@(_ZN18transformer_engine6detail38cast_transpose_fused_kernel_notalignedILb0ELb1ELb0EfNS_16CTDBiasDActParamI6__halfS3_S3_fEELi2ELi2ENS_5EmptyEXadL_ZNS_6dsreluIffEET_T0_RKS5_EEEEvT3_mmm)
        /*0cb0*/ 	.word	0x00000036


	//----- nvinfo : EIATTR_FRAME_SIZE
	.align		4
.L_541:
        /*0cb4*/ 	.byte	0x04, 0x11
        /*0cb6*/ 	.short	(.L_543 - .L_542)
	.align		4
.L_542:
        /*0cb8*/ 	.word	index@($__internal_647_$__cuda_sm20_rcp_rn_f32_slowpath)
        /*0cbc*/ 	.word	0x00000000


	//----- nvinfo : EIATTR_FRAME_SIZE
	.align		4
.L_543:
        /*0cc0*/ 	.byte	0x04, 0x11
        /*0cc2*/ 	.short	(.L_545 - .L_544)
	.align		4
.L_544:
        /*0cc4*/ 	.word	index@($__internal_646_$__cuda_sm20_div_u64)
        /*0cc8*/ 	.word	0x00000000


	//----- nvinfo : EIATTR_FRAME_SIZE
	.align		4
.L_545:
        /*0ccc*/ 	.byte	0x04, 0x11
        /*0cce*/ 	.short	(.L_547 - .L_546)
	.align		4
.L_546:
        /*0cd0*/ 	.word	index@(_ZN18transformer_engine6detail38cast_transpose_fused_kernel_notalignedILb0ELb1ELb0EfNS_16CTDBiasDActParamI6__halfS3_S3_fEELi2ELi2ENS_5EmptyEXadL_ZNS_6dsreluIffEET_T0_RKS5_EEEEvT3_mmm)
        /*0cd4*/ 	.word	0x00000000


	//----- nvinfo : EIATTR_REGCOUNT
	.align		4
.L_547:
        /*0cd8*/ 	.byte	0x04, 0x2f
        /*0cda*/ 	.short	(.L_549 - .L_548)
	.align		4
.L_548:
        /*0cdc*/ 	.word	index@(_ZN18transformer_engine6detail38cast_transpose_fused_kernel_notalignedILb0ELb1ELb0EfNS_16CTDBiasDActParamI6__halfS3_13__nv_bfloat16fEELi2ELi2ENS_5EmptyEXadL_ZNS_6dsreluIffEET_T0_RKS6_EEEEvT3_mmm)
        /*0ce0*/ 	.word	0x00000036


	//----- nvinfo : EIATTR_FRAME_SIZE
	.align		4
.L_549:
        /*0ce4*/ 	.byte	0x04, 0x11
        /*0ce6*/ 	.short	(.L_551 - .L_550)
	.align		4
.L_550:
        /*0ce8*/ 	.word	index@($__internal_645_$__cuda_sm20_rcp_rn_f32_slowpath)
        /*0cec*/ 	.word	0x00000000


	//----- nvinfo : EIATTR_FRAME_SIZE
	.align		4
.L_551:
        /*0cf0*/ 	.byte	0x04, 0x11
        /*0cf2*/ 	.short	(.L_553 - .L_552)
	.align		4
.L_552:
        /*0cf4*/ 	.word	index@($__internal_644_$__cuda_sm20_div_u64)
        /*0cf8*/ 	.word	0x00000000


	//----- nvinfo : EIATTR_FRAME_SIZE
	.align		4
.L_553:
        /*0cfc*/ 	.byte	0x04, 0x11
        /*0cfe*/ 	.short	(.L_555 - .L_554)
	.align		4
.L_554:
        /*0d00*/ 	.word	index@(_ZN18transformer_engine6detail38cast_transpose_fused_kernel_notalignedILb0ELb1ELb0EfNS_16CTDBiasDActParamI6__halfS3_13__nv_bfloat16fEELi2ELi2ENS_5EmptyEXadL_ZNS_6dsreluIffEET_T0_RKS6_EEEEvT3_mmm)
        /*0d04*/ 	.word	0x00000000


	//----- nvinfo : EIATTR_REGCOUNT
	.align		4
.L_555:
        /*0d08*/ 	.byte	0x04, 0x2f
        /*0d0a*/ 	.short	(.L_557 - .L_556)
	.align		4
.L_556:
        /*0d0c*/ 	.word	index@(_ZN18transformer_engine6detail38cast_transpose_fused_kernel_notalignedILb0ELb1ELb0EfNS_16CTDBiasDActParamI6__halfS3_13__nv_fp8_e5m2fEELi2ELi4ENS_5EmptyEXadL_ZNS_6dsreluIffEET_T0_RKS6_EEEEvT3_mmm)
        /*0d10*/ 	.word	0x00000040


	//----- nvinfo : EIATTR_FRAME_SIZE
	.align		4
.L_557:
        /*0d14*/ 	.byte	0x04, 0x11
        /*0d16*/ 	.short	(.L_559 - .L_558)
	.align		4
.L_558:
        /*0d18*/ 	.word	index@($__internal_643_$__cuda_sm20_rcp_rn_f32_slowpath)
        /*0d1c*/ 	.word	0x00000000


	//----- nvinfo : EIATTR_FRAME_SIZE
	.align		4
.L_559:
        /*0d20*/ 	.byte	0x04, 0x11
        /*0d22*/ 	.short	(.L_561 - .L_560)
	.align		4
.L_560:
        /*0d24*/ 	.word	index@($__internal_642_$__cuda_sm20_div_u64)
        /*0d28*/ 	.word	0x00000000


	//----- nvinfo : EIATTR_FRAME_SIZE
	.align		4
.L_561:
        /*0d2c*/ 	.byte	0x04, 0x11
        /*0d2e*/ 	.short	(.L_563 - .L_562)
	.align		4
.L_562:
        /*0d30*/ 	.word	index@(_ZN18transformer_engine6detail38cast_transpose_fused_kernel_notalignedILb0ELb1ELb0EfNS_16CTDBiasDActParamI6__halfS3_13__nv_fp8_e5m2fEELi2ELi4ENS_5EmptyEXadL_ZNS_6dsreluIffEET_T0_RKS6_EEEEvT3_mmm)
        /*0d34*/ 	.word	0x00000000


	//----- nvinfo : EIATTR_REGCOUNT
	.align		4
.L_563:
        /*0d38*/ 	.byte	0x04, 0x2f
        /*0d3a*/ 	.short	(.L_565 - .L_564)
	.align		4
.L_564:
        /*0d3c*/ 	.word	index@(_ZN18transformer_engine6detail38cast_transpose_fused_kernel_notalignedILb0ELb1ELb0EfNS_16CTDBiasDActParamI6__halfS3_13__nv_fp8_e4m3fEELi2ELi4ENS_5EmptyEXadL_ZNS_6dsreluIffEET_T0_RKS6_EEEEvT3_mmm)
        /*0d40*/ 	.word	0x00000040


	//----- nvinfo : EIATTR_FRAME_SIZE
	.align		4
.L_565:
        /*0d44*/ 	.byte	0x04, 0x11
        /*0d46*/ 	.short	(.L_567 - .L_566)
	.align		4
.L_566:
        /*0d48*/ 	.word	index@($__internal_641_$__cuda_sm20_rcp_rn_f32_slowpath)
        /*0d4c*/ 	.word	0x00000000


	//----- nvinfo : EIATTR_FRAME_SIZE
	.align		4
.L_567:
        /*0d50*/ 	.byte	0x04, 0x11
        /*0d52*/ 	.short	(.L_569 - .L_568)
	.align		4
.L_568:
        /*0d54*/ 	.word	index@($__internal_640_$__cuda_sm20_div_u64)
        /*0d58*/ 	.word	0x00000000


	//----- nvinfo : EIATTR_FRAME_SIZE
	.align		4
.L_569:
        /*0d5c*/ 	.byte	0x04, 0x11
        /*0d5e*/ 	.short	(.L_571 - .L_570)
	.align		4
.L_570:
        /*0d60*/ 	.word	index@(_ZN18transformer_engine6detail38cast_transpose_fused_kernel_notalignedILb0ELb1ELb0EfNS_16CTDBiasDActParamI6__halfS3_13__nv_fp8_e4m3fEELi2ELi4ENS_5EmptyEXadL_ZNS_6dsreluIffEET_T0_RKS6_EEEEvT3_mmm)
        /*0d64*/ 	.word	0x00000000


	//----- nvinfo : EIATTR_REGCOUNT
	.align		4
.L_571:
        /*0d68*/ 	.byte	0x04, 0x2f
        /*0d6a*/ 	.short	(.L_573 - .L_572)
	.align		4
.L_572:
        /*0d6c*/ 	.word	index@(_ZN18transformer_engine6detail38cast_transpose_fused_kernel_notalignedILb0ELb1ELb0EfNS_16CTDBiasDActParamI13__nv_bfloat16S3_ffEELi2ELi1ENS_5EmptyEXadL_ZNS_6dsreluIffEET_T0_RKS5_EEEEvT3_mmm)
        /*0d70*/ 	.word	0x00000028


	//----- nvinfo : EIATTR_FRAME_SIZE
	.align		4
.L_573:
        /*0d74*/ 	.byte	0x04, 0x11
        /*0d76*/ 	.short	(.L_575 - .L_574)
	.align		4
.L_574:
        /*0d78*/ 	.word	index@($__internal_639_$__cuda_sm20_rcp_rn_f32_slowpath)
        /*0d7c*/ 	.word	0x00000000


	//----- nvinfo : EIATTR_FRAME_SIZE
	.align		4
.L_575:
        /*0d80*/ 	.byte	0x04, 0x11
        /*0d82*/ 	.short	(.L_577 - .L_576)
	.align		4
.L_576:
        /*0d84*/ 	.word	index@($__internal_638_$__cuda_sm20_div_u64)
        /*0d88*/ 	.word	0x00000000


	//----- nvinfo : EIATTR_FRAME_SIZE
	.align		4
.L_577:
        /*0d8c*/ 	.byte	0x04, 0x11
        /*0d8e*/ 	.short	(.L_579 - .L_578)
	.align		4
.L_578:
        /*0d90*/ 	.word	index@(_ZN18transformer_engine6detail38cast_transpose_fused_kernel_notalignedILb0ELb1ELb0EfNS_16CTDBiasDActParamI13__nv_bfloat16S3_ffEELi2ELi1ENS_5EmptyEXadL_ZNS_6dsreluIffEET_T0_RKS5_EEEEvT3_mmm)
        /*0d94*/ 	.word	0x00000000


	//----- nvinfo : EIATTR_REGCOUNT
	.align		4
.L_579:
        /*0d98*/ 	.byte	0x04, 0x2f
        /*0d9a*/ 	.short	(.L_581 - .L_580)
	.align		4
.L_580:
        /*0d9c*/ 	.word	index@(_ZN18transformer_engine6detail38cast_transpose_fused_kernel_notalignedILb0ELb1ELb0EfNS_16CTDBiasDActParamI13__nv_bfloat16S3_6__halffEELi2ELi2ENS_5EmptyEXadL_ZNS_6dsreluIffEET_T0_RKS6_EEEEvT3_mmm)
        /*0da0*/ 	.word	0x00000036


	//----- nvinfo : EIATTR_FRAME_SIZE
	.align		4
.L_581:
        /*0da4*/ 	.byte	0x04, 0x11
        /*0da6*/ 	.short	(.L_583 - .L_582)
	.align		4
.L_582:
        /*0da8*/ 	.word	index@($__internal_637_$__cuda_sm20_rcp_rn_f32_slowpath)
        /*0dac*/ 	.word	0x00000000


	//----- nvinfo : EIATTR_FRAME_SIZE
	.align		4
.L_583:
        /*0db0*/ 	.byte	0x04, 0x11
        /*0db2*/ 	.short	(.L_585 - .L_584)
	.align		4
.L_584:
        /*0db4*/ 	.word	index@($__internal_636_$__cuda_sm20_div_u64)
        /*0db8*/ 	.word	0x00000000


	//----- nvinfo : EIATTR_FRAME_SIZE
	.align		4
.L_585:
        /*0dbc*/ 	.byte	0x04, 0x11
        /*0dbe*/ 	.short	(.L_587 - .L_586)
	.align		4
.L_586:
        /*0dc0*/ 	.word	index@(_ZN18transformer_engine6detail38cast_transpose_fused_kernel_notalignedILb0ELb1ELb0EfNS_16CTDBiasDActParamI13__nv_bfloat16S3_6__halffEELi2ELi2ENS_5EmptyEXadL_ZNS_6dsreluIffEET_T0_RKS6_EEEEvT3_mmm)
        /*0dc4*/ 	.word	0x00000000


	//----- nvinfo : EIATTR_REGCOUNT
	.align		4
.L_587:
        /*0dc8*/ 	.byte	0x04, 0x2f
        /*0dca*/ 	.short	(.L_589 - .L_588)
	.align		4
.L_588:
        /*0dcc*/ 	.word	index@(_ZN18transformer_engine6detail38cast_transpose_fused_kernel_notalignedILb0ELb1ELb0EfNS_16CTDBiasDActParamI13__nv_bfloat16S3_S3_fEELi2ELi2ENS_5EmptyEXadL_ZNS_6dsreluIffEET_T0_RKS5_EEEEvT3_mmm)
        /*0dd0*/ 	.word	0x00000036


	//----- nvinfo : EIATTR_FRAME_SIZE
	.align		4
.L_589:
        /*0dd4*/ 	.byte	0x04, 0x11
        /*0dd6*/ 	.short	(.L_591 - .L_590)
	.align		4
.L_590:
        /*0dd8*/ 	.word	index@($__internal_635_$__cuda_sm20_rcp_rn_f32_slowpath)
        /*0ddc*/ 	.word	0x00000000


	//----- nvinfo : EIATTR_FRAME_SIZE
	.align		4
.L_591:
        /*0de0*/ 	.byte	0x04, 0x11
        /*0de2*/ 	.short	(.L_593 - .L_592)
	.align		4
.L_592:
        /*0de4*/ 	.word	index@($__internal_634_$__cuda_sm20_div_u64)
        /*0de8*/ 	.word	0x00000000


	//----- nvinfo : EIATTR_FRAME_SIZE
	.align		4
.L_593:
        /*0dec*/ 	.byte	0x04, 0x11
        /*0dee*/ 	.short	(.L_595 - .L_594)
	.align		4
.L_594:
        /*0df0*/ 	.word	index@(_ZN18transformer_engine6detail38cast_transpose_fused_kernel_notalignedILb0ELb1ELb0EfNS_16CTDBiasDActParamI13__nv_bfloat16S3_S3_fEELi2ELi2ENS_5EmptyEXadL_ZNS_6dsreluIffEET_T0_RKS5_EEEEvT3_mmm)
        /*0df4*/ 	.word	0x00000000


	//----- nvinfo : EIATTR_REGCOUNT
	.align		4
.L_595:
        /*0df8*/ 	.byte	0x04, 0x2f
        /*0dfa*/ 	.short	(.L_597 - .L_596)
	.align		4
.L_596:
        /*0dfc*/ 	.word	index@(_ZN18transformer_engine6detail38cast_transpose_fused_kernel_notalignedILb0ELb1ELb0EfNS_16CTDBiasDActParamI13__nv_bfloat16S3_13__nv_fp8_e5m2fEELi2ELi4ENS_5EmptyEXadL_ZNS_6dsreluIffEET_T0_RKS6_EEEEvT3_mmm)
        /*0e00*/ 	.word	0x00000040


	//----- nvinfo : EIATTR_FRAME_SIZE
	.align		4
.L_597:
        /*0e04*/ 	.byte	0x04, 0x11
        /*0e06*/ 	.short	(.L_599 - .L_598)
	.align		4
.L_598:
        /*0e08*/ 	.word	index@($__internal_633_$__cuda_sm20_rcp_rn_f32_slowpath)
        /*0e0c*/ 	.word	0x00000000


	//----- nvinfo : EIATTR_FRAME_SIZE
	.align		4
.L_599:
        /*0e10*/ 	.byte	0x04, 0x11
        /*0e12*/ 	.short	(.L_601 - .L_600)
	.align		4
.L_600:
        /*0e14*/ 	.word	index@($__internal_632_$__cuda_sm20_div_u64)
        /*0e18*/ 	.word	0x00000000


	//----- nvinfo : EIATTR_FRAME_SIZE
	.align		4
.L_601:
        /*0e1c*/ 	.byte	0x04, 0x11
        /*0e1e*/ 	.short	(.L_603 - .L_602)
	.align		4
.L_602:
        /*0e20*/ 	.word	index@(_ZN18transformer_engine6detail38cast_transpose_fused_kernel_notalignedILb0ELb1ELb0EfNS_16CTDBiasDActParamI13__nv_bfloat16S3_13__nv_fp8_e5m2fEELi2ELi4ENS_5EmptyEXadL_ZNS_6dsreluIffEET_T0_RKS6_EEEEvT3_mmm)
        /*0e24*/ 	.word	0x00000000


	//----- nvinfo : EIATTR_REGCOUNT
	.align		4
.L_603:
        /*0e28*/ 	.byte	0x04, 0x2f
        /*0e2a*/ 	.short	(.L_605 - .L_604)
	.align		4
.L_604:
        /*0e2c*/ 	.word	index@(_ZN18transformer_engine6detail38cast_transpose_fused_kernel_notalignedILb0ELb1ELb0EfNS_16CTDBiasDActParamI13__nv_bfloat16S3_13__nv_fp8_e4m3fEELi2ELi4ENS_5EmptyEXadL_ZNS_6dsreluIffEET_T0_RKS6_EEEEvT3_mmm)
        /*0e30*/ 	.word	0x00000040


	//----- nvinfo : EIATTR_FRAME_SIZE
	.align		4
.L_605:
        /*0e34*/ 	.byte	0x04, 0x11
        /*0e36*/ 	.short	(.L_607 - .L_606)
	.align		4
.L_606:
        /*0e38*/ 	.word	index@($__internal_631_$__cuda_sm20_rcp_rn_f32_slowpath)
        /*0e3c*/ 	.word	0x00000000


	//----- nvinfo : EIATTR_FRAME_SIZE
	.align		4
.L_607:
        /*0e40*/ 	.byte	0x04, 0x11
        /*0e42*/ 	.short	(.L_609 - .L_608)
	.align		4
.L_608:
        /*0e44*/ 	.word	index@($__internal_630_$__cuda_sm20_div_u64)
        /*0e48*/ 	.word	0x00000000


	//----- nvinfo : EIATTR_FRAME_SIZE
	.align		4
.L_609:
        /*0e4c*/ 	.byte	0x04, 0x11
        /*0e4e*/ 	.short	(.L_611 - .L_610)
	.align		4
.L_610:
        /*0e50*/ 	.word	index@(_ZN18transformer_engine6detail38cast_transpose_fused_kernel_notalignedILb0ELb1ELb0EfNS_16CTDBiasDActParamI13__nv_bfloat16S3_13__nv_fp8_e4m3fEELi2ELi4ENS_5EmptyEXadL_ZNS_6dsreluIffEET_T0_RKS6_EEEEvT3_mmm)
        /*0e54*/ 	.word	0x00000000


	//----- nvinfo : EIATTR_REGCOUNT
	.align		4
.L_611:
        /*0e58*/ 	.byte	0x04, 0x2f
        /*0e5a*/ 	.short	(.L_613 - .L_612)
	.align		4
.L_612:
        /*0e5c*/ 	.word	index@(_ZN18transformer_engine6detail38cast_transpose_fused_kernel_notalignedILb0ELb0ELb1EfNS_16CTDBiasDActParamIffffEELi2ELi2ENS_5EmptyEXadL_ZNS_4geluIffEET_T0_RKS4_EEEEvT3_mmm)
        /*0e60*/ 	.word	0x0000003c


	//----- nvinfo : EIATTR_FRAME_SIZE
	.align		4
.L_613:
        /*0e64*/ 	.byte	0x04, 0x11
        /*0e66*/ 	.short	(.L_615 - .L_614)
	.align		4
.L_614:
        /*0e68*/ 	.word	index@($__internal_629_$__cuda_sm20_rcp_rn_f32_slowpath)
        /*0e6c*/ 	.word	0x00000000


	//----- nvinfo : EIATTR_FRAME_SIZE
	.align		4
.L_615:
        /*0e70*/ 	.byte	0x04, 0x11
        /*0e72*/ 	.short	(.L_617 - .L_616)
	.align		4
.L_616:
        /*0e74*/ 	.word	index@($__internal_628_$__cuda_sm20_div_u64)
        /*0e78*/ 	.word	0x00000000


	//----- nvinfo : EIATTR_FRAME_SIZE
	.align		4
.L_617:
        /*0e7c*/ 	.byte	0x04, 0x11
        /*0e7e*/ 	.short	(.L_619 - .L_618)
	.align		4
.L_618:
        /*0e80*/ 	.word	index@(_ZN18transformer_engine6detail38cast_transpose_fused_kernel_notalignedILb0ELb0ELb1EfNS_16CTDBiasDActParamIffffEELi2ELi2ENS_5EmptyEXadL_ZNS_4geluIffEET_T0_RKS4_EEEEvT3_mmm)
        /*0e84*/ 	.word	0x00000000


	//----- nvinfo : EIATTR_REGCOUNT
	.align		4
.L_619:
        /*0e88*/ 	.byte	0x04, 0x2f
        /*0e8a*/ 	.short	(.L_621 - .L_620)
	.align		4
.L_620:
        /*0e8c*/ 	.word	index@(_ZN18transformer_engine6detail38cast_transpose_fused_kernel_notalignedILb0ELb0ELb1EfNS_16CTDBiasDActParamIff6__halffEELi2ELi4ENS_5EmptyEXadL_ZNS_4geluIffEET_T0_RKS5_EEEEvT3_mmm)
        /*0e90*/ 	.word	0x00000048


	//----- nvinfo : EIATTR_FRAME_SIZE
	.align		4
.L_621:
        /*0e94*/ 	.byte	0x04, 0x11
        /*0e96*/ 	.short	(.L_623 - .L_622)
	.align		4
.L_622:
        /*0e98*/ 	.word	index@($__internal_627_$__cuda_sm20_rcp_rn_f32_slowpath)
        /*0e9c*/ 	.word	0x00000000


	//----- nvinfo : EIATTR_FRAME_SIZE
	.align		4
.L_623:
        /*0ea0*/ 	.byte	0x04, 0x11
        /*0ea2*/ 	.short	(.L_625 - .L_624)
	.align		4
.L_624:
        /*0ea4*/ 	.word	index@($__internal_626_$__cuda_sm20_div_u64)
        /*0ea8*/ 	.word	0x00000000


	//----- nvinfo : EIATTR_FRAME_SIZE
	.align		4
.L_625:
        /*0eac*/ 	.byte	0x04, 0x11
        /*0eae*/ 	.short	(.L_627 - .L_626)
	.align		4
.L_626:
        /*0eb0*/ 	.word	index@(_ZN18transformer_engine6detail38cast_transpose_fused_kernel_notalignedILb0ELb0ELb1EfNS_16CTDBiasDActParamIff6__halffEELi2ELi4ENS_5EmptyEXadL_ZNS_4geluIffEET_T0_RKS5_EEEEvT3_mmm)
        /*0eb4*/ 	.word	0x00000000


	//----- nvinfo : EIATTR_REGCOUNT
	.align		4
.L_627:
        /*0eb8*/ 	.byte	0x04, 0x2f
        /*0eba*/ 	.short	(.L_629 - .L_628)
	.align		4
.L_628:
        /*0ebc*/ 	.word	index@(_ZN18transformer_engine6detail38cast_transpose_fused_kernel_notalignedILb0ELb0ELb1EfNS_16CTDBiasDActParamIff13__nv_bfloat16fEELi2ELi4ENS_5EmptyEXadL_ZNS_4geluIffEET_T0_RKS5_EEEEvT3_mmm)
        /*0ec0*/ 	.word	0x00000048


	//----- nvinfo : EIATTR_FRAME_SIZE
	.align		4
.L_629:
        /*0ec4*/ 	.byte	0x04, 0x11
        /*0ec6*/ 	.short	(.L_631 - .L_630)
	.align		4
.L_630:
        /*0ec8*/ 	.word	index@($__internal_625_$__cuda_sm20_rcp_rn_f32_slowpath)
        /*0ecc*/ 	.word	0x00000000


	//----- nvinfo : EIATTR_FRAME_SIZE
	.align		4
.L_631:
        /*0ed0*/ 	.byte	0x04, 0x11
        /*0ed2*/ 	.short	(.L_633 - .L_632)
	.align		4
.L_632:
        /*0ed4*/ 	.word	index@($__internal_624_$__cuda_sm20_div_u64)
        /*0ed8*/ 	.word	0x00000000


	//----- nvinfo : EIATTR_FRAME_SIZE
	.align		4
.L_633:
        /*0edc*/ 	.byte	0x04, 0x11
        /*0ede*/ 	.short	(.L_635 - .L_634)
	.align		4
.L_634:
        /*0ee0*/ 	.word	index@(_ZN18transformer_engine6detail38cast_transpose_fused_kernel_notalignedILb0ELb0ELb1EfNS_16CTDBiasDActParamIff13__nv_bfloat16fEELi2ELi4ENS_5EmptyEXadL_ZNS_4geluIffEET_T0_RKS5_EEEEvT3_mmm)
        /*0ee4*/ 	.word	0x00000000


	//----- nvinfo : EIATTR_REGCOUNT
	.align		4
.L_635:
        /*0ee8*/ 	.byte	0x04, 0x2f
        /*0eea*/ 	.short	(.L_637 - .L_636)
	.align		4
.L_636:
        /*0eec*/ 	.word	index@(_ZN18transformer_engine6detail38cast_transpose_fused_kernel_notalignedILb0ELb0ELb1EfNS_16CTDBiasDActParamIff13__nv_fp8_e5m2fEELi2ELi8ENS_5EmptyEXadL_ZNS_4geluIffEET_T0_RKS5_EEEEvT3_mmm)
        /*0ef0*/ 	.word	0x00000050


	//----- nvinfo : EIATTR_FRAME_SIZE
	.align		4
.L_637:
        /*0ef4*/ 	.byte	0x04, 0x11
        /*0ef6*/ 	.short	(.L_639 - .L_638)
	.align		4
.L_638:
        /*0ef8*/ 	.word	index@($__internal_623_$__cuda_sm20_rcp_rn_f32_slowpath)
        /*0efc*/ 	.word	0x00000000


	//----- nvinfo : EIATTR_FRAME_SIZE
	.align		4
.L_639:
        /*0f00*/ 	.byte	0x04, 0x11
        /*0f02*/ 	.short	(.L_641 - .L_640)
	.align		4
.L_640:
        /*0f04*/ 	.word	index@($__internal_622_$__cuda_sm20_div_u64)
        /*0f08*/ 	.word	0x00000000


	//----- nvinfo : EIATTR_FRAME_SIZE
	.align		4
.L_641:
        /*0f0c*/ 	.byte	0x04, 0x11
        /*0f0e*/ 	.short	(.L_643 - .L_642)
	.align		4
.L_642:
        /*0f10*/ 	.word	index@(_ZN18transformer_engine6detail38cast_transpose_fused_kernel_notalignedILb0ELb0ELb1EfNS_16CTDBiasDActParamIff13__nv_fp8_e5m2fEELi2ELi8ENS_5EmptyEXadL_ZNS_4geluIffEET_T0_RKS5_EEEEvT3_mmm)
        /*0f14*/ 	.word	0x00000000


	//----- nvinfo : EIATTR_REGCOUNT
	.align		4
.L_643:
        /*0f18*/ 	.byte	0x04, 0x2f
        /*0f1a*/ 	.short	(.L_645 - .L_644)
	.align		4
.L_644:
        /*0f1c*/ 	.word	index@(_ZN18transformer_engine6detail38cast_transpose_fused_kernel_notalignedILb0ELb0ELb1EfNS_16CTDBiasDActParamIff13__nv_fp8_e4m3fEELi2ELi8ENS_5EmptyEXadL_ZNS_4geluIffEET_T0_RKS5_EEEEvT3_mmm)
        /*0f20*/ 	.word	0x00000050


	//----- nvinfo : EIATTR_FRAME_SIZE
	.align		4
.L_645:
        /*0f24*/ 	.byte	0x04, 0x11
        /*0f26*/ 	.short	(.L_647 - .L_646)
	.align		4
.L_646:
        /*0f28*/ 	.word	index@($__internal_621_$__cuda_sm20_rcp_rn_f32_slowpath)
        /*0f2c*/ 	.word	0x00000000


	//----- nvinfo : EIATTR_FRAME_SIZE
	.align		4
.L_647:
        /*0f30*/ 	.byte	0x04, 0x11
        /*0f32*/ 	.short	(.L_649 - .L_648)
	.align		4
.L_648:
        /*0f34*/ 	.word	index@($__internal_620_$__cuda_sm20_div_u64)
        /*0f38*/ 	.word	0x00000000


	//----- nvinfo : EIATTR_FRAME_SIZE
	.align		4
.L_649:
        /*0f3c*/ 	.byte	0x04, 0x11
        /*0f3e*/ 	.short	(.L_651 - .L_650)
	.align		4
.L_650:
        /*0f40*/ 	.word	index@(_ZN18transformer_engine6detail38cast_transpose_fused_kernel_notalignedILb0ELb0ELb1EfNS_16CTDBiasDActParamIff13__nv_fp8_e4m3fEELi2ELi8ENS_5EmptyEXadL_ZNS_4geluIffEET_T0_RKS5_EEEEvT3_mmm)
        /*0f44*/ 	.word	0x00000000


	//----- nvinfo : EIATTR_REGCOUNT
	.align		4
.L_651:
        /*0f48*/ 	.byte	0x04, 0x2f
        /*0f4a*/ 	.short	(.L_653 - .L_652)
	.align		4
.L_652:
        /*0f4c*/ 	.word	index@(_ZN18transformer_engine6detail38cast_transpose_fused_kernel_notalignedILb0ELb0ELb1EfNS_16CTDBiasDActParamI6__halfS3_ffEELi4ELi2ENS_5EmptyEXadL_ZNS_4geluIffEET_T0_RKS5_EEEEvT3_mmm)
        /*0f50*/ 	.word	0x00000040


	//----- nvinfo : EIATTR_FRAME_SIZE
	.align		4
.L_653:
        /*0f54*/ 	.byte	0x04, 0x11
        /*0f56*/ 	.short	(.L_655 - .L_654)
	.align		4
.L_654:
        /*0f58*/ 	.word	index@($__internal_619_$__cuda_sm20_rcp_rn_f32_slowpath)
        /*0f5c*/ 	.word	0x00000000


	//----- nvinfo : EIATTR_FRAME_SIZE
	.align		4
.L_655:
        /*0f60*/ 	.byte	0x04, 0x11
        /*0f62*/ 	.short	(.L_657 - .L_656)
	.align		4
.L_656:
        /*0f64*/ 	.word	index@($__internal_618_$__cuda_sm20_div_u64)
        /*0f68*/ 	.word	0x00000000


	//----- nvinfo : EIATTR_FRAME_SIZE
	.align		4
.L_657:
        /*0f6c*/ 	.byte	0x04, 0x11
        /*0f6e*/ 	.short	(.L_659 - .L_658)
	.align		4
.L_658:
        /*0f70*/ 	.word	index@(_ZN18transformer_engine6detail38cast_transpose_fused_kernel_notalignedILb0ELb0ELb1EfNS_16CTDBiasDActParamI6__halfS3_ffEELi4ELi2ENS_5EmptyEXadL_ZNS_4geluIffEET_T0_RKS5_EEEEvT3_mmm)
        /*0f74*/ 	.word	0x00000000


	//----- nvinfo : EIATTR_REGCOUNT
	.align		4
.L_659:
        /*0f78*/ 	.byte	0x04, 0x2f
        /*0f7a*/ 	.short	(.L_661 - .L_660)
	.align		4
.L_660:
        /*0f7c*/ 	.word	index@(_ZN18transformer_engine6detail38cast_transpose_fused_kernel_notalignedILb0ELb0ELb1EfNS_16CTDBiasDActParamI6__halfS3_S3_fEELi4ELi4ENS_5EmptyEXadL_ZNS_4geluIffEET_T0_RKS5_EEEEvT3_mmm)
        /*0f80*/ 	.word	0x0000005e


	//----- nvinfo : EIATTR_FRAME_SIZE
	.align		4
.L_661:
        /*0f84*/ 	.byte	0x04, 0x11
        /*0f86*/ 	.short	(.L_663 - .L_662)
	.align		4
.L_662:
        /*0f88*/ 	.word	index@($__internal_617_$__cuda_sm20_rcp_rn_f32_slowpath)
        /*0f8c*/ 	.word	0x00000000


	//----- nvinfo : EIATTR_FRAME_SIZE
	.align		4
.L_663:
        /*0f90*/ 	.byte	0x04, 0x11
        /*0f92*/ 	.short	(.L_665 - .L_664)
	.align		4
.L_664:
        /*0f94*/ 	.word	index@($__internal_616_$__cuda_sm20_div_u64)
        /*0f98*/ 	.word	0x00000000


	//----- nvinfo : EIATTR_FRAME_SIZE
	.align		4
.L_665:
        /*0f9c*/ 	.byte	0x04, 0x11
        /*0f9e*/ 	.short	(.L_667 - .L_666)
	.align		4
.L_666:
        /*0fa0*/ 	.word	index@(_ZN18transformer_engine6detail38cast_transpose_fused_kernel_notalignedILb0ELb0ELb1EfNS_16CTDBiasDActParamI6__halfS3_S3_fEELi4ELi4ENS_5EmptyEXadL_ZNS_4geluIffEET_T0_RKS5_EEEEvT3_mmm)
        /*0fa4*/ 	.word	0x00000000


	//----- nvinfo : EIATTR_REGCOUNT
	.align		4
.L_667:
        /*0fa8*/ 	.byte	0x04, 0x2f
        /*0faa*/ 	.short	(.L_669 - .L_668)
	.align		4
.L_668:
        /*0fac*/ 	.word	index@(_ZN18transformer_engine6detail38cast_transpose_fused_kernel_notalignedILb0ELb0ELb1EfNS_16CTDBiasDActParamI6__halfS3_13__nv_bfloat16fEELi4ELi4ENS_5EmptyEXadL_ZNS_4geluIffEET_T0_RKS6_EEEEvT3_mmm)
        /*0fb0*/ 	.word	0x0000005e


	//----- nvinfo : EIATTR_FRAME_SIZE
	.align		4
.L_669:
        /*0fb4*/ 	.byte	0x04, 0x11
        /*0fb6*/ 	.short	(.L_671 - .L_670)
	.align		4
.L_670:
        /*0fb8*/ 	.word	index@($__internal_615_$__cuda_sm20_rcp_rn_f32_slowpath)
        /*0fbc*/ 	.word	0x00000000


	//----- nvinfo : EIATTR_FRAME_SIZE
	.align		4
.L_671:
        /*0fc0*/ 	.byte	0x04, 0x11
        /*0fc2*/ 	.short	(.L_673 - .L_672)
	.align		4
.L_672:
        /*0fc4*/ 	.word	index@($__internal_614_$__cuda_sm20_div_u64)
        /*0fc8*/ 	.word	0x00000000


	//----- nvinfo : EIATTR_FRAME_SIZE
	.align		4
.L_673:
        /*0fcc*/ 	.byte	0x04, 0x11
        /*0fce*/ 	.short	(.L_675 - .L_674)
	.align		4
.L_674:
        /*0fd0*/ 	.word	index@(_ZN18transformer_engine6detail38cast_transpose_fused_kernel_notalignedILb0ELb0ELb1EfNS_16CTDBiasDActParamI6__halfS3_13__nv_bfloat16fEELi4ELi4ENS_5EmptyEXadL_ZNS_4geluIffEET_T0_RKS6_EEEEvT3_mmm)
        /*0fd4*/ 	.word	0x00000000


	//----- nvinfo : EIATTR_REGCOUNT
	.align		4
.L_675:
        /*0fd8*/ 	.byte	0x04, 0x2f
        /*0fda*/ 	.short	(.L_677 - .L_676)
	.align		4
.L_676:
        /*0fdc*/ 	.word	index@(_ZN18transformer_engine6detail38cast_transpose_fused_kernel_notalignedILb0ELb0ELb1EfNS_16CTDBiasDActParamI6__halfS3_13__nv_fp8_e5m2fEELi4ELi8ENS_5EmptyEXadL_ZNS_4geluIffEET_T0_RKS6_EEEEvT3_mmm)
        /*0fe0*/ 	.word	0x00000080


	//----- nvinfo : EIATTR_FRAME_SIZE
	.align		4
.L_677:
        /*0fe4*/ 	.byte	0x04, 0x11
        /*0fe6*/ 	.short	(.L_679 - .L_678)
	.align		4
.L_678:
        /*0fe8*/ 	.word	index@($__internal_613_$__cuda_sm20_rcp_rn_f32_slowpath)
        /*0fec*/ 	.word	0x00000000


	//----- nvinfo : EIATTR_FRAME_SIZE
	.align		4
.L_679:
        /*0ff0*/ 	.byte	0x04, 0x11
        /*0ff2*/ 	.short	(.L_681 - .L_680)
	.align		4
.L_680:
        /*0ff4*/ 	.word	index@($__internal_612_$__cuda_sm20_div_u64)
        /*0ff8*/ 	.word	0x00000000


	//----- nvinfo : EIATTR_FRAME_SIZE
	.align		4
.L_681:
        /*0ffc*/ 	.byte	0x04, 0x11
        /*0ffe*/ 	.short	(.L_683 - .L_682)
	.align		4
.L_682:
        /*1000*/ 	.word	index@(_ZN18transformer_engine6detail38cast_transpose_fused_kernel_notalignedILb0ELb0ELb1EfNS_16CTDBiasDActParamI6__halfS3_13__nv_fp8_e5m2fEELi4ELi8ENS_5EmptyEXadL_ZNS_4geluIffEET_T0_RKS6_EEEEvT3_mmm)
        /*1004*/ 	.word	0x00000000


	//----- nvinfo : EIATTR_REGCOUNT
	.align		4
.L_683:
        /*1008*/ 	.byte	0x04, 0x2f
        /*100a*/ 	.short	(.L_685 - .L_684)
	.align		4
.L_684:
        /*100c*/ 	.word	index@(_ZN18transformer_engine6detail38cast_transpose_fused_kernel_notalignedILb0ELb0ELb1EfNS_16CTDBiasDActParamI6__halfS3_13__nv_fp8_e4m3fEELi4ELi8ENS_5EmptyEXadL_ZNS_4geluIffEET_T0_RKS6_EEEEvT3_mmm)
        /*1010*/ 	.word	0x00000080


	//----- nvinfo : EIATTR_FRAME_SIZE
	.align		4
.L_685:
        /*1014*/ 	.byte	0x04, 0x11
        /*1016*/ 	.short	(.L_687 - .L_686)
	.align		4
.L_686:
        /*1018*/ 	.word	index@($__internal_611_$__cuda_sm20_rcp_rn_f32_slowpath)
        /*101c*/ 	.word	0x00000000


	//----- nvinfo : EIATTR_FRAME_SIZE
	.align		4
.L_687:
        /*1020*/ 	.byte	0x04, 0x11
        /*1022*/ 	.short	(.L_689 - .L_688)
	.align		4
.L_688:
        /*1024*/ 	.word	index@($__internal_610_$__cuda_sm20_div_u64)
        /*1028*/ 	.word	0x00000000


	//----- nvinfo : EIATTR_FRAME_SIZE
	.align		4
.L_689:
        /*102c*/ 	.byte	0x04, 0x11
        /*102e*/ 	.short	(.L_691 - .L_690)
	.align		4
.L_690:
        /*1030*/ 	.word	index@(_ZN18transformer_engine6detail38cast_transpose_fused_kernel_notalignedILb0ELb0ELb1EfNS_16CTDBiasDActParamI6__halfS3_13__nv_fp8_e4m3fEELi4ELi8ENS_5EmptyEXadL_ZNS_4geluIffEET_T0_RKS6_EEEEvT3_mmm)
        /*1034*/ 	.word	0x00000000


	//----- nvinfo : EIATTR_REGCOUNT
	.align		4
.L_691:
        /*1038*/ 	.byte	0x04, 0x2f
        /*103a*/ 	.short	(.L_693 - .L_692)
	.align		4
.L_692:
        /*103c*/ 	.word	index@(_ZN18transformer_engine6detail38cast_transpose_fused_kernel_notalignedILb0ELb0ELb1EfNS_16CTDBiasDActParamI13__nv_bfloat16S3_ffEELi4ELi2ENS_5EmptyEXadL_ZNS_4geluIffEET_T0_RKS5_EEEEvT3_mmm)
        /*1040*/ 	.word	0x00000040


	//----- nvinfo : EIATTR_FRAME_SIZE
	.align		4
.L_693:
        /*1044*/ 	.byte	0x04, 0x11
        /*1046*/ 	.short	(.L_695 - .L_694)
	.align		4
.L_694:
        /*1048*/ 	.word	index@($__internal_609_$__cuda_sm20_rcp_rn_f32_slowpath)
        /*104c*/ 	.word	0x00000000


	//----- nvinfo : EIATTR_FRAME_SIZE
	.align		4
.L_695:
        /*1050*/ 	.byte	0x04, 0x11
        /*1052*/ 	.short	(.L_697 - .L_696)
	.align		4
.L_696:
        /*1054*/ 	.word	index@($__internal_608_$__cuda_sm20_div_u64)
        /*1058*/ 	.word	0x00000000


	//----- nvinfo : EIATTR_FRAME_SIZE
	.align		4
.L_697:
        /*105c*/ 	.byte	0x04, 0x11
        /*105e*/ 	.short	(.L_699 - .L_698)
	.align		4
.L_698:
        /*1060*/ 	.word	index@(_ZN18transformer_engine6detail38cast_transpose_fused_kernel_notalignedILb0ELb0ELb1EfNS_16CTDBiasDActParamI13__nv_bfloat16S3_ffEELi4ELi2ENS_5EmptyEXadL_ZNS_4geluIffEET_T0_RKS5_EEEEvT3_mmm)
        /*1064*/ 	.word	0x00000000


	//----- nvinfo : EIATTR_REGCOUNT
	.align		4
.L_699:
        /*1068*/ 	.byte	0x04, 0x2f
        /*106a*/ 	.short	(.L_701 - .L_700)
	.align		4
.L_700:
        /*106c*/ 	.word	index@(_ZN18transformer_engine6detail38cast_transpose_fused_kernel_notalignedILb0ELb0ELb1EfNS_16CTDBiasDActParamI13__nv_bfloat16S3_6__halffEELi4ELi4ENS_5EmptyEXadL_ZNS_4geluIffEET_T0_RKS6_EEEEvT3_mmm)
        /*1070*/ 	.word	0x0000005e


	//----- nvinfo : EIATTR_FRAME_SIZE
	.align		4
.L_701:
        /*1074*/ 	.byte	0x04, 0x11
        /*1076*/ 	.short	(.L_703 - .L_702)
	.align		4
.L_702:
        /*1078*/ 	.word	index@($__internal_607_$__cuda_sm20_rcp_rn_f32_slowpath)
        /*107c*/ 	.word	0x00000000


	//----- nvinfo : EIATTR_FRAME_SIZE
	.align		4
.L_703:
        /*1080*/ 	.byte	0x04, 0x11
        /*1082*/ 	.short	(.L_705 - .L_704)
	.align		4
.L_704:
        /*1084*/ 	.word	index@($__internal_606_$__cuda_sm20_div_u64)
        /*1088*/ 	.word	0x00000000


	//----- nvinfo : EIATTR_FRAME_SIZE
	.align		4
.L_705:
        /*108c*/ 	.byte	0x04, 0x11
        /*108e*/ 	.short	(.L_707 - .L_706)
	.align		4
.L_706:
        /*1090*/ 	.word	index@(_ZN18transformer_engine6detail38cast_transpose_fused_kernel_notalignedILb0ELb0ELb1EfNS_16CTDBiasDActParamI13__nv_bfloat16S3_6__halffEELi4ELi4ENS_5EmptyEXadL_ZNS_4geluIffEET_T0_RKS6_EEEEvT3_mmm)
        /*1094*/ 	.word	0x00000000


	//----- nvinfo : EIATTR_REGCOUNT
	.align		4
.L_707:
        /*1098*/ 	.byte	0x04, 0x2f
        /*109a*/ 	.short	(.L_709 - .L_708)
	.align		4
.L_708:
        /*109c*/ 	.word	index@(_ZN18transformer_engine6detail38cast_transpose_fused_kernel_notalignedILb0ELb0ELb1EfNS_16CTDBiasDActParamI13__nv_bfloat16S3_S3_fEELi4ELi4ENS_5EmptyEXadL_ZNS_4geluIffEET_T0_RKS5_EEEEvT3_mmm)
        /*10a0*/ 	.word	0x0000005e


	//----- nvinfo : EIATTR_FRAME_SIZE
	.align		4
.L_709:
        /*10a4*/ 	.byte	0x04, 0x11
        /*10a6*/ 	.short	(.L_711 - .L_710)
	.align		4
.L_710:
        /*10a8*/ 	.word	index@($__internal_605_$__cuda_sm20_rcp_rn_f32_slowpath)
        /*10ac*/ 	.word	0x00000000


	//----- nvinfo : EIATTR_FRAME_SIZE
	.align		4
.L_711:
        /*10b0*/ 	.byte	0x04, 0x11
        /*10b2*/ 	.short	(.L_713 - .L_712)
	.align		4
.L_712:
        /*10b4*/ 	.word	index@($__internal_604_$__cuda_sm20_div_u64)
        /*10b8*/ 	.word	0x00000000


	//----- nvinfo : EIATTR_FRAME_SIZE
	.align		4
.L_713:
        /*10bc*/ 	.byte	0x04, 0x11
        /*10be*/ 	.short	(.L_715 - .L_714)
	.align		4
.L_714:
        /*10c0*/ 	.word	index@(_ZN18transformer_engine6detail38cast_transpose_fused_kernel_notalignedILb0ELb0ELb1EfNS_16CTDBiasDActParamI13__nv_bfloat16S3_S3_fEELi4ELi4ENS_5EmptyEXadL_ZNS_4geluIffEET_T0_RKS5_EEEEvT3_mmm)
        /*10c4*/ 	.word	0x00000000


	//----- nvinfo : EIATTR_REGCOUNT
	.align		4
.L_715:
        /*10c8*/ 	.byte	0x04, 0x2f
        /*10ca*/ 	.short	(.L_717 - .L_716)
	.align		4
.L_716:
        /*10cc*/ 	.word	index@(_ZN18transformer_engine6detail38cast_transpose_fused_kernel_notalignedILb0ELb0ELb1EfNS_16CTDBiasDActParamI13__nv_bfloat16S3_13__nv_fp8_e5m2fEELi4ELi8ENS_5EmptyEXadL_ZNS_4geluIffEET_T0_RKS6_EEEEvT3_mmm)
        /*10d0*/ 	.word	0x00000080


	//----- nvinfo : EIATTR_FRAME_SIZE
	.align		4
.L_717:
        /*10d4*/ 	.byte	0x04, 0x11
        /*10d6*/ 	.short	(.L_719 - .L_718)
	.align		4
.L_718:
        /*10d8*/ 	.word	index@($__internal_603_$__cuda_sm20_rcp_rn_f32_slowpath)
        /*10dc*/ 	.word	0x00000000


	//----- nvinfo : EIATTR_FRAME_SIZE
	.align		4
.L_719:
        /*10e0*/ 	.byte	0x04, 0x11
        /*10e2*/ 	.short	(.L_721 - .L_720)
	.align		4
.L_720:
        /*10e4*/ 	.word	index@($__internal_602_$__cuda_sm20_div_u64)
        /*10e8*/ 	.word	0x00000000


	//----- nvinfo : EIATTR_FRAME_SIZE
	.align		4
.L_721:
        /*10ec*/ 	.byte	0x04, 0x11
        /*10ee*/ 	.short	(.L_723 - .L_722)
	.align		4
.L_722:
        /*10f0*/ 	.word	index@(_ZN18transformer_engine6detail38cast_transpose_fused_kernel_notalignedILb0ELb0ELb1EfNS_16CTDBiasDActParamI13__nv_bfloat16S3_13__nv_fp8_e5m2fEELi4ELi8ENS_5EmptyEXadL_ZNS_4geluIffEET_T0_RKS6_EEEEvT3_mmm)
        /*10f4*/ 	.word	0x00000000


	//----- nvinfo : EIATTR_REGCOUNT
	.align		4
.L_723:
        /*10f8*/ 	.byte	0x04, 0x2f
        /*10fa*/ 	.short	(.L_725 - .L_724)
	.align		4
.L_724:
        /*10fc*/ 	.word	index@(_ZN18transformer_engine6detail38cast_transpose_fused_kernel_notalignedILb0ELb0ELb1EfNS_16CTDBiasDActParamI13__nv_bfloat16S3_13__nv_fp8_e4m3fEELi4ELi8ENS_5EmptyEXadL_ZNS_4geluIffEET_T0_RKS6_EEEEvT3_mmm)
        /*1100*/ 	.word	0x00000080


	//----- nvinfo : EIATTR_FRAME_SIZE
	.align		4
.L_725:
        /*1104*/ 	.byte	0x04, 0x11
        /*1106*/ 	.short	(.L_727 - .L_726)
	.align		4
.L_726:
        /*1108*/ 	.word	index@($__internal_601_$__cuda_sm20_rcp_rn_f32_slowpath)
        /*110c*/ 	.word	0x00000000


	//----- nvinfo : EIATTR_FRAME_SIZE
	.align		4
.L_727:
        /*1110*/ 	.byte	0x04, 0x11
        /*1112*/ 	.short	(.L_729 - .L_728)
	.align		4
.L_728:
        /*1114*/ 	.word	index@($__internal_600_$__cuda_sm20_div_u64)
        /*1118*/ 	.word	0x00000000


	//----- nvinfo : EIATTR_FRAME_SIZE
	.align		4
.L_729:
        /*111c*/ 	.byte	0x04, 0x11
        /*111e*/ 	.short	(.L_731 - .L_730)
	.align		4
.L_730:
        /*1120*/ 	.word	index@(_ZN18transformer_engine6detail38cast_transpose_fused_kernel_notalignedILb0ELb0ELb1EfNS_16CTDBiasDActParamI13__nv_bfloat16S3_13__nv_fp8_e4m3fEELi4ELi8ENS_5EmptyEXadL_ZNS_4geluIffEET_T0_RKS6_EEEEvT3_mmm)
        /*1124*/ 	.word	0x00000000


	//----- nvinfo : EIATTR_REGCOUNT
	.align		4
.L_731:
        /*1128*/ 	.byte	0x04, 0x2f
        /*112a*/ 	.short	(.L_733 - .L_732)
	.align		4
.L_732:
        /*112c*/ 	.word	index@(_ZN18transformer_engine6detail38cast_transpose_fused_kernel_notalignedILb0ELb1ELb0EfNS_16CTDBiasDActParamIffffEELi1ELi1ENS_5EmptyEXadL_ZNS_5dgeluIffEET_T0_RKS4_EEEEvT3_mmm)
        /*1130*/ 	.word	0x00000028


	//----- nvinfo : EIATTR_FRAME_SIZE
	.align		4
.L_733:
        /*1134*/ 	.byte	0x04, 0x11
        /*1136*/ 	.short	(.L_735 - .L_734)
	.align		4
.L_734:
        /*1138*/ 	.word	index@($__internal_599_$__cuda_sm20_rcp_rn_f32_slowpath)
        /*113c*/ 	.word	0x00000000


	//----- nvinfo : EIATTR_FRAME_SIZE
	.align		4
.L_735:
        /*1140*/ 	.byte	0x04, 0x11
        /*1142*/ 	.short	(.L_737 - .L_736)
	.align		4
.L_736:
        /*1144*/ 	.word	index@($__internal_598_$__cuda_sm20_div_u64)
        /*1148*/ 	.word	0x00000000


	//----- nvinfo : EIATTR_FRAME_SIZE
	.align		4
.L_737:
        /*114c*/ 	.byte	0x04, 0x11
        /*114e*/ 	.short	(.L_739 - .L_738)
	.align		4
.L_738:
        /*1150*/ 	.word	index@(_ZN18transformer_engine6detail38cast_transpose_fused_kernel_notalignedILb0ELb1ELb0EfNS_16CTDBiasDActParamIffffEELi1ELi1ENS_5EmptyEXadL_ZNS_5dgeluIffEET_T0_RKS4_EEEEvT3_mmm)
        /*1154*/ 	.word	0x00000000


	//----- nvinfo : EIATTR_REGCOUNT
	.align		4
.L_739:
        /*1158*/ 	.byte	0x04, 0x2f
        /*115a*/ 	.short	(.L_741 - .L_740)
	.align		4
.L_740:
        /*115c*/ 	.word	index@(_ZN18transformer_engine6detail38cast_transpose_fused_kernel_notalignedILb0ELb1ELb0EfNS_16CTDBiasDActParamIff6__halffEELi1ELi2ENS_5EmptyEXadL_ZNS_5dgeluIffEET_T0_RKS5_EEEEvT3_mmm)
        /*1160*/ 	.word	0x00000030


	//----- nvinfo : EIATTR_FRAME_SIZE
	.align		4
.L_741:
        /*1164*/ 	.byte	0x04, 0x11
        /*1166*/ 	.short	(.L_743 - .L_742)
	.align		4
.L_742:
        /*1168*/ 	.word	index@($__internal_597_$__cuda_sm20_rcp_rn_f32_slowpath)
        /*116c*/ 	.word	0x00000000


	//----- nvinfo : EIATTR_FRAME_SIZE
	.align		4
.L_743:
        /*1170*/ 	.byte	0x04, 0x11
        /*1172*/ 	.short	(.L_745 - .L_744)
	.align		4
.L_744:
        /*1174*/ 	.word	index@($__internal_596_$__cuda_sm20_div_u64)
        /*1178*/ 	.word	0x00000000


	//----- nvinfo : EIATTR_FRAME_SIZE
	.align		4
.L_745:
        /*117c*/ 	.byte	0x04, 0x11
        /*117e*/ 	.short	(.L_747 - .L_746)
	.align		4
.L_746:
        /*1180*/ 	.word	index@(_ZN18transformer_engine6detail38cast_transpose_fused_kernel_notalignedILb0ELb1ELb0EfNS_16CTDBiasDActParamIff6__halffEELi1ELi2ENS_5EmptyEXadL_ZNS_5dgeluIffEET_T0_RKS5_EEEEvT3_mmm)
        /*1184*/ 	.word	0x00000000


	//----- nvinfo : EIATTR_REGCOUNT
	.align		4
.L_747:
        /*1188*/ 	.byte	0x04, 0x2f
        /*118a*/ 	.short	(.L_749 - .L_748)
	.align		4
.L_748:
        /*118c*/ 	.word	index@(_ZN18transformer_engine6detail38cast_transpose_fused_kernel_notalignedILb0ELb1ELb0EfNS_16CTDBiasDActParamIff13__nv_bfloat16fEELi1ELi2ENS_5EmptyEXadL_ZNS_5dgeluIffEET_T0_RKS5_EEEEvT3_mmm)
        /*1190*/ 	.word	0x00000030


	//----- nvinfo : EIATTR_FRAME_SIZE
	.align		4
.L_749:
        /*1194*/ 	.byte	0x04, 0x11
        /*1196*/ 	.short	(.L_751 - .L_750)
	.align		4
.L_750:
        /*1198*/ 	.word	index@($__internal_595_$__cuda_sm20_rcp_rn_f32_slowpath)
        /*119c*/ 	.word	0x00000000


	//----- nvinfo : EIATTR_FRAME_SIZE
	.align		4
.L_751:
        /*11a0*/ 	.byte	0x04, 0x11
        /*11a2*/ 	.short	(.L_753 - .L_752)
	.align		4
.L_752:
        /*11a4*/ 	.word	index@($__internal_594_$__cuda_sm20_div_u64)
        /*11a8*/ 	.word	0x00000000


	//----- nvinfo : EIATTR_FRAME_SIZE
	.align		4
.L_753:
        /*11ac*/ 	.byte	0x04, 0x11
        /*11ae*/ 	.short	(.L_755 - .L_754)
	.align		4
.L_754:
        /*11b0*/ 	.word	index@(_ZN18transformer_engine6detail38cast_transpose_fused_kernel_notalignedILb0ELb1ELb0EfNS_16CTDBiasDActParamIff13__nv_bfloat16fEELi1ELi2ENS_5EmptyEXadL_ZNS_5dgeluIffEET_T0_RKS5_EEEEvT3_mmm)
        /*11b4*/ 	.word	0x00000000


	//----- nvinfo : EIATTR_REGCOUNT
	.align		4
.L_755:
        /*11b8*/ 	.byte	0x04, 0x2f
        /*11ba*/ 	.short	(.L_757 - .L_756)
	.align		4
.L_756:
        /*11bc*/ 	.word	index@(_ZN18transformer_engine6detail38cast_transpose_fused_kernel_notalignedILb0ELb1ELb0EfNS_16CTDBiasDActParamIff13__nv_fp8_e5m2fEELi1ELi4ENS_5EmptyEXadL_ZNS_5dgeluIffEET_T0_RKS5_EEEEvT3_mmm)
        /*11c0*/ 	.word	0x0000003e


	//----- nvinfo : EIATTR_FRAME_SIZE
	.align		4
.L_757:
        /*11c4*/ 	.byte	0x04, 0x11
        /*11c6*/ 	.short	(.L_759 - .L_758)
	.align		4
.L_758:
        /*11c8*/ 	.word	index@($__internal_593_$__cuda_sm20_rcp_rn_f32_slowpath)
        /*11cc*/ 	.word	0x00000000


	//----- nvinfo : EIATTR_FRAME_SIZE
	.align		4
.L_759:
        /*11d0*/ 	.byte	0x04, 0x11
        /*11d2*/ 	.short	(.L_761 - .L_760)
	.align		4
.L_760:
        /*11d4*/ 	.word	index@($__internal_592_$__cuda_sm20_div_u64)
        /*11d8*/ 	.word	0x00000000


	//----- nvinfo : EIATTR_FRAME_SIZE
	.align		4
.L_761:
        /*11dc*/ 	.byte	0x04, 0x11
        /*11de*/ 	.short	(.L_763 - .L_762)
	.align		4
.L_762:
        /*11e0*/ 	.word	index@(_ZN18transformer_engine6detail38cast_transpose_fused_kernel_notalignedILb0ELb1ELb0EfNS_16CTDBiasDActParamIff13__nv_fp8_e5m2fEELi1ELi4ENS_5EmptyEXadL_ZNS_5dgeluIffEET_T0_RKS5_EEEEvT3_mmm)
        /*11e4*/ 	.word	0x00000000


	//----- nvinfo : EIATTR_REGCOUNT
	.align		4
.L_763:
        /*11e8*/ 	.byte	0x04, 0x2f
        /*11ea*/ 	.short	(.L_765 - .L_764)
	.align		4
.L_764:
        /*11ec*/ 	.word	index@(_ZN18transformer_engine6detail38cast_transpose_fused_kernel_notalignedILb0ELb1ELb0EfNS_16CTDBiasDActParamIff13__nv_fp8_e4m3fEELi1ELi4ENS_5EmptyEXadL_ZNS_5dgeluIffEET_T0_RKS5_EEEEvT3_mmm)
        /*11f0*/ 	.word	0x0000003e


	//----- nvinfo : EIATTR_FRAME_SIZE
	.align		4
.L_765:
        /*11f4*/ 	.byte	0x04, 0x11
        /*11f6*/ 	.short	(.L_767 - .L_766)
	.align		4
.L_766:
        /*11f8*/ 	.word	index@($__internal_591_$__cuda_sm20_rcp_rn_f32_slowpath)
        /*11fc*/ 	.word	0x00000000


	//----- nvinfo : EIATTR_FRAME_SIZE
	.align		4
.L_767:
        /*1200*/ 	.byte	0x04, 0x11
        /*1202*/ 	.short	(.L_769 - .L_768)
	.align		4
.L_768:
        /*1204*/ 	.word	index@($__internal_590_$__cuda_sm20_div_u64)
        /*1208*/ 	.word	0x00000000


	//----- nvinfo : EIATTR_FRAME_SIZE
	.align		4
.L_769:
        /*120c*/ 	.byte	0x04, 0x11
        /*120e*/ 	.short	(.L_771 - .L_770)
	.align		4
.L_770:
        /*1210*/ 	.word	index@(_ZN18transformer_engine6detail38cast_transpose_fused_kernel_notalignedILb0ELb1ELb0EfNS_16CTDBiasDActParamIff13__nv_fp8_e4m3fEELi1ELi4ENS_5EmptyEXadL_ZNS_5dgeluIffEET_T0_RKS5_EEEEvT3_mmm)
        /*1214*/ 	.word	0x00000000


	//----- nvinfo : EIATTR_REGCOUNT
	.align		4
.L_771:
        /*1218*/ 	.byte	0x04, 0x2f
        /*121a*/ 	.short	(.L_773 - .L_772)
	.align		4
.L_772:
        /*121c*/ 	.word	index@(_ZN18transformer_engine6detail38cast_transpose_fused_kernel_notalignedILb0ELb1ELb0EfNS_16CTDBiasDActParamI6__halfS3_ffEELi2ELi1ENS_5EmptyEXadL_ZNS_5dgeluIffEET_T0_RKS5_EEEEvT3_mmm)
        /*1220*/ 	.word	0x00000028


	//----- nvinfo : EIATTR_FRAME_SIZE
	.align		4
.L_773:
        /*1224*/ 	.byte	0x04, 0x11
        /*1226*/ 	.short	(.L_775 - .L_774)
	.align		4
.L_774:
        /*1228*/ 	.word	index@($__internal_589_$__cuda_sm20_rcp_rn_f32_slowpath)
        /*122c*/ 	.word	0x00000000


	//----- nvinfo : EIATTR_FRAME_SIZE
	.align		4
.L_775:
        /*1230*/ 	.byte	0x04, 0x11
        /*1232*/ 	.short	(.L_777 - .L_776)
	.align		4
.L_776:
        /*1234*/ 	.word	index@($__internal_588_$__cuda_sm20_div_u64)
        /*1238*/ 	.word	0x00000000


	//----- nvinfo : EIATTR_FRAME_SIZE
	.align		4
.L_777:
        /*123c*/ 	.byte	0x04, 0x11
        /*123e*/ 	.short	(.L_779 - .L_778)
	.align		4
.L_778:
        /*1240*/ 	.word	index@(_ZN18transformer_engine6detail38cast_transpose_fused_kernel_notalignedILb0ELb1ELb0EfNS_16CTDBiasDActParamI6__halfS3_ffEELi2ELi1ENS_5EmptyEXadL_ZNS_5dgeluIffEET_T0_RKS5_EEEEvT3_mmm)
        /*1244*/ 	.word	0x00000000


	//----- nvinfo : EIATTR_REGCOUNT
	.align		4
.L_779:
        /*1248*/ 	.byte	0x04, 0x2f
        /*124a*/ 	.short	(.L_781 - .L_780)
	.align		4
.L_780:
        /*124c*/ 	.word	index@(_ZN18transformer_engine6detail38cast_transpose_fused_kernel_notalignedILb0ELb1ELb0EfNS_16CTDBiasDActParamI6__halfS3_S3_fEELi2ELi2ENS_5EmptyEXadL_ZNS_5dgeluIffEET_T0_RKS5_EEEEvT3_mmm)
        /*1250*/ 	.word	0x00000038


	//----- nvinfo : EIATTR_FRAME_SIZE
	.align		4
.L_781:
        /*1254*/ 	.byte	0x04, 0x11
        /*1256*/ 	.short	(.L_783 - .L_782)
	.align		4
.L_782:
        /*1258*/ 	.word	index@($__internal_587_$__cuda_sm20_rcp_rn_f32_slowpath)
        /*125c*/ 	.word	0x00000000


	//----- nvinfo : EIATTR_FRAME_SIZE
	.align		4
.L_783:
        /*1260*/ 	.byte	0x04, 0x11
        /*1262*/ 	.short	(.L_785 - .L_784)
	.align		4
.L_784:
        /*1264*/ 	.word	index@($__internal_586_$__cuda_sm20_div_u64)
        /*1268*/ 	.word	0x00000000


	//----- nvinfo : EIATTR_FRAME_SIZE
	.align		4
.L_785:
        /*126c*/ 	.byte	0x04, 0x11
        /*126e*/ 	.short	(.L_787 - .L_786)
	.align		4
.L_786:
        /*1270*/ 	.word	index@(_ZN18transformer_engine6detail38cast_transpose_fused_kernel_notalignedILb0ELb1ELb0EfNS_16CTDBiasDActParamI6__halfS3_S3_fEELi2ELi2ENS_5EmptyEXadL_ZNS_5dgeluIffEET_T0_RKS5_EEEEvT3_mmm)
        /*1274*/ 	.word	0x00000000


	//----- nvinfo : EIATTR_REGCOUNT
	.align		4
.L_787:
        /*1278*/ 	.byte	0x04, 0x2f
        /*127a*/ 	.short	(.L_789 - .L_788)
	.align		4
.L_788:
        /*127c*/ 	.word	index@(_ZN18transformer_engine6detail38cast_transpose_fused_kernel_notalignedILb0ELb1ELb0EfNS_16CTDBiasDActParamI6__halfS3_13__nv_bfloat16fEELi2ELi2ENS_5EmptyEXadL_ZNS_5dgeluIffEET_T0_RKS6_EEEEvT3_mmm)
        /*1280*/ 	.word	0x00000038


	//----- nvinfo : EIATTR_FRAME_SIZE
	.align		4
.L_789:
        /*1284*/ 	.byte	0x04, 0x11
        /*1286*/ 	.short	(.L_791 - .L_790)
	.align		4
.L_790:
        /*1288*/ 	.word	index@($__internal_585_$__cuda_sm20_rcp_rn_f32_slowpath)
        /*128c*/ 	.word	0x00000000


	//----- nvinfo : EIATTR_FRAME_SIZE
	.align		4
.L_791:
        /*1290*/ 	.byte	0x04, 0x11
        /*1292*/ 	.short	(.L_793 - .L_792)
	.align		4
.L_792:
        /*1294*/ 	.word	index@($__internal_584_$__cuda_sm20_div_u64)
        /*1298*/ 	.word	0x00000000


	//----- nvinfo : EIATTR_FRAME_SIZE
	.align		4
.L_793:
        /*129c*/ 	.byte	0x04, 0x11
        /*129e*/ 	.short	(.L_795 - .L_794)
	.align		4
.L_794:
        /*12a0*/ 	.word	index@(_ZN18transformer_engine6detail38cast_transpose_fused_kernel_notalignedILb0ELb1ELb0EfNS_16CTDBiasDActParamI6__halfS3_13__nv_bfloat16fEELi2ELi2ENS_5EmptyEXadL_ZNS_5dgeluIffEET_T0_RKS6_EEEEvT3_mmm)
        /*12a4*/ 	.word	0x00000000


	//----- nvinfo : EIATTR_REGCOUNT
	.align		4
.L_795:
        /*12a8*/ 	.byte	0x04, 0x2f
        /*12aa*/ 	.short	(.L_797 - .L_796)
	.align		4
.L_796:
        /*12ac*/ 	.word	index@(_ZN18transformer_engine6detail38cast_transpose_fused_kernel_notalignedILb0ELb1ELb0EfNS_16CTDBiasDActParamI6__halfS3_13__nv_fp8_e5m2fEELi2ELi4ENS_5EmptyEXadL_ZNS_5dgeluIffEET_T0_RKS6_EEEEvT3_mmm)
        /*12b0*/ 	.word	0x0000004a


	//----- nvinfo : EIATTR_FRAME_SIZE
	.align		4
.L_797:
        /*12b4*/ 	.byte	0x04, 0x11
        /*12b6*/ 	.short	(.L_799 - .L_798)
	.align		4
.L_798:
        /*12b8*/ 	.word	index@($__internal_583_$__cuda_sm20_rcp_rn_f32_slowpath)
        /*12bc*/ 	.word	0x00000000


	//----- nvinfo : EIATTR_FRAME_SIZE
	.align		4
.L_799:
        /*12c0*/ 	.byte	0x04, 0x11
        /*12c2*/ 	.short	(.L_801 - .L_800)
	.align		4
.L_800:
        /*12c4*/ 	.word	index@($__internal_582_$__cuda_sm20_div_u64)
        /*12c8*/ 	.word	0x00000000


	//----- nvinfo : EIATTR_FRAME_SIZE
	.align		4
.L_801:
        /*12cc*/ 	.byte	0x04, 0x11
        /*12ce*/ 	.short	(.L_803 - .L_802)
	.align		4
.L_802:
        /*12d0*/ 	.word	index@(_ZN18transformer_engine6detail38cast_transpose_fused_kernel_notalignedILb0ELb1ELb0EfNS_16CTDBiasDActParamI6__halfS3_13__nv_fp8_e5m2fEELi2ELi4ENS_5EmptyEXadL_ZNS_5dgeluIffEET_T0_RKS6_EEEEvT3_mmm)
        /*12d4*/ 	.word	0x00000000


	//----- nvinfo : EIATTR_REGCOUNT
	.align		4
.L_803:
        /*12d8*/ 	.byte	0x04, 0x2f
        /*12da*/ 	.short	(.L_805 - .L_804)
	.align		4
.L_804:
        /*12dc*/ 	.word	index@(_ZN18transformer_engine6detail38cast_transpose_fused_kernel_notalignedILb0ELb1ELb0EfNS_16CTDBiasDActParamI6__halfS3_13__nv_fp8_e4m3fEELi2ELi4ENS_5EmptyEXadL_ZNS_5dgeluIffEET_T0_RKS6_EEEEvT3_mmm)
        /*12e0*/ 	.word	0x0000004a


	//----- nvinfo : EIATTR_FRAME_SIZE
	.align		4
.L_805:
        /*12e4*/ 	.byte	0x04, 0x11
        /*12e6*/ 	.short	(.L_807 - .L_806)
	.align		4
.L_806:
        /*12e8*/ 	.word	index@($__internal_581_$__cuda_sm20_rcp_rn_f32_slowpath)
        /*12ec*/ 	.word	0x00000000


	//----- nvinfo : EIATTR_FRAME_SIZE
	.align		4
.L_807:
        /*12f0*/ 	.byte	0x04, 0x11
        /*12f2*/ 	.short	(.L_809 - .L_808)
	.align		4
.L_808:
        /*12f4*/ 	.word	index@($__internal_580_$__cuda_sm20_div_u64)
        /*12f8*/ 	.word	0x00000000


	//----- nvinfo : EIATTR_FRAME_SIZE
	.align		4
.L_809:
        /*12fc*/ 	.byte	0x04, 0x11
        /*12fe*/ 	.short	(.L_811 - .L_810)
	.align		4
.L_810:
        /*1300*/ 	.word	index@(_ZN18transformer_engine6detail38cast_transpose_fused_kernel_notalignedILb0ELb1ELb0EfNS_16CTDBiasDActParamI6__halfS3_13__nv_fp8_e4m3fEELi2ELi4ENS_5EmptyEXadL_ZNS_5dgeluIffEET_T0_RKS6_EEEEvT3_mmm)
        /*1304*/ 	.word	0x00000000


	//----- nvinfo : EIATTR_REGCOUNT
	.align		4
.L_811:
        /*1308*/ 	.byte	0x04, 0x2f
        /*130a*/ 	.short	(.L_813 - .L_812)
	.align		4
.L_812:
        /*130c*/ 	.word	index@(_ZN18transformer_engine6detail38cast_transpose_fused_kernel_notalignedILb0ELb1ELb0EfNS_16CTDBiasDActParamI13__nv_bfloat16S3_ffEELi2ELi1ENS_5EmptyEXadL_ZNS_5dgeluIffEET_T0_RKS5_EEEEvT3_mmm)
        /*1310*/ 	.word	0x00000028


	//----- nvinfo : EIATTR_FRAME_SIZE
	.align		4
.L_813:
        /*1314*/ 	.byte	0x04, 0x11
        /*1316*/ 	.short	(.L_815 - .L_814)
	.align		4
.L_814:
        /*1318*/ 	.word	index@($__internal_579_$__cuda_sm20_rcp_rn_f32_slowpath)
        /*131c*/ 	.word	0x00000000


	//----- nvinfo : EIATTR_FRAME_SIZE
	.align		4
.L_815:
        /*1320*/ 	.byte	0x04, 0x11
        /*1322*/ 	.short	(.L_817 - .L_816)
	.align		4
.L_816:
        /*1324*/ 	.word	index@($__internal_578_$__cuda_sm20_div_u64)
        /*1328*/ 	.word	0x00000000


	//----- nvinfo : EIATTR_FRAME_SIZE
	.align		4
.L_817:
        /*132c*/ 	.byte	0x04, 0x11
        /*132e*/ 	.short	(.L_819 - .L_818)
	.align		4
.L_818:
        /*1330*/ 	.word	index@(_ZN18transformer_engine6detail38cast_transpose_fused_kernel_notalignedILb0ELb1ELb0EfNS_16CTDBiasDActParamI13__nv_bfloat16S3_ffEELi2ELi1ENS_5EmptyEXadL_ZNS_5dgeluIffEET_T0_RKS5_EEEEvT3_mmm)
        /*1334*/ 	.word	0x00000000


	//----- nvinfo : EIATTR_REGCOUNT
	.align		4
.L_819:
        /*1338*/ 	.byte	0x04, 0x2f
        /*133a*/ 	.short	(.L_821 - .L_820)
	.align		4
.L_820:
        /*133c*/ 	.word	index@(_ZN18transformer_engine6detail38cast_transpose_fused_kernel_notalignedILb0ELb1ELb0EfNS_16CTDBiasDActParamI13__nv_bfloat16S3_6__halffEELi2ELi2ENS_5EmptyEXadL_ZNS_5dgeluIffEET_T0_RKS6_EEEEvT3_mmm)
        /*1340*/ 	.word	0x00000038


	//----- nvinfo : EIATTR_FRAME_SIZE
	.align		4
.L_821:
        /*1344*/ 	.byte	0x04, 0x11
        /*1346*/ 	.short	(.L_823 - .L_822)
	.align		4
.L_822:
        /*1348*/ 	.word	index@($__internal_577_$__cuda_sm20_rcp_rn_f32_slowpath)
        /*134c*/ 	.word	0x00000000


	//----- nvinfo : EIATTR_FRAME_SIZE
	.align		4
.L_823:
        /*1350*/ 	.byte	0x04, 0x11
        /*1352*/ 	.short	(.L_825 - .L_824)
	.align		4
.L_824:
        /*1354*/ 	.word	index@($__internal_576_$__cuda_sm20_div_u64)
        /*1358*/ 	.word	0x00000000


	//----- nvinfo : EIATTR_FRAME_SIZE
	.align		4
.L_825:
        /*135c*/ 	.byte	0x04, 0x11
        /*135e*/ 	.short	(.L_827 - .L_826)
	.align		4
.L_826:
        /*1360*/ 	.word	index@(_ZN18transformer_engine6detail38cast_transpose_fused_kernel_notalignedILb0ELb1ELb0EfNS_16CTDBiasDActParamI13__nv_bfloat16S3_6__halffEELi2ELi2ENS_5EmptyEXadL_ZNS_5dgeluIffEET_T0_RKS6_EEEEvT3_mmm)
        /*1364*/ 	.word	0x00000000


	//----- nvinfo : EIATTR_REGCOUNT
	.align		4
.L_827:
        /*1368*/ 	.byte	0x04, 0x2f
        /*136a*/ 	.short	(.L_829 - .L_828)
	.align		4
.L_828:
        /*136c*/ 	.word	index@(_ZN18transformer_engine6detail38cast_transpose_fused_kernel_notalignedILb0ELb1ELb0EfNS_16CTDBiasDActParamI13__nv_bfloat16S3_S3_fEELi2ELi2ENS_5EmptyEXadL_ZNS_5dgeluIffEET_T0_RKS5_EEEEvT3_mmm)
        /*1370*/ 	.word	0x00000038


	//----- nvinfo : EIATTR_FRAME_SIZE
	.align		4
.L_829:
        /*1374*/ 	.byte	0x04, 0x11
        /*1376*/ 	.short	(.L_831 - .L_830)
	.align		4
.L_830:
        /*1378*/ 	.word	index@($__internal_575_$__cuda_sm20_rcp_rn_f32_slowpath)
        /*137c*/ 	.word	0x00000000


	//----- nvinfo : EIATTR_FRAME_SIZE
	.align		4
.L_831:
        /*1380*/ 	.byte	0x04, 0x11
        /*1382*/ 	.short	(.L_833 - .L_832)
	.align		4
.L_832:
        /*1384*/ 	.word	index@($__internal_574_$__cuda_sm20_div_u64)
        /*1388*/ 	.word	0x00000000


	//----- nvinfo : EIATTR_FRAME_SIZE
	.align		4
.L_833:
        /*138c*/ 	.byte	0x04, 0x11
        /*138e*/ 	.short	(.L_835 - .L_834)
	.align		4
.L_834:
        /*1390*/ 	.word	index@(_ZN18transformer_engine6detail38cast_transpose_fused_kernel_notalignedILb0ELb1ELb0EfNS_16CTDBiasDActParamI13__nv_bfloat16S3_S3_fEELi2ELi2ENS_5EmptyEXadL_ZNS_5dgeluIffEET_T0_RKS5_EEEEvT3_mmm)
        /*1394*/ 	.word	0x00000000


	//----- nvinfo : EIATTR_REGCOUNT
	.align		4
.L_835:
        /*1398*/ 	.byte	0x04, 0x2f
        /*139a*/ 	.short	(.L_837 - .L_836)
	.align		4
.L_836:
        /*139c*/ 	.word	index@(_ZN18transformer_engine6detail38cast_transpose_fused_kernel_notalignedILb0ELb1ELb0EfNS_16CTDBiasDActParamI13__nv_bfloat16S3_13__nv_fp8_e5m2fEELi2ELi4ENS_5EmptyEXadL_ZNS_5dgeluIffEET_T0_RKS6_EEEEvT3_mmm)
        /*13a0*/ 	.word	0x0000004a


	//----- nvinfo : EIATTR_FRAME_SIZE
	.align		4
.L_837:
        /*13a4*/ 	.byte	0x04, 0x11
        /*13a6*/ 	.short	(.L_839 - .L_838)
	.align		4
.L_838:
        /*13a8*/ 	.word	index@($__internal_573_$__cuda_sm20_rcp_rn_f32_slowpath)
        /*13ac*/ 	.word	0x00000000


	//----- nvinfo : EIATTR_FRAME_SIZE
	.align		4
.L_839:
        /*13b0*/ 	.byte	0x04, 0x11
        /*13b2*/ 	.short	(.L_841 - .L_840)
	.align		4
.L_840:
        /*13b4*/ 	.word	index@($__internal_572_$__cuda_sm20_div_u64)
        /*13b8*/ 	.word	0x00000000


	//----- nvinfo : EIATTR_FRAME_SIZE
	.align		4
.L_841:
        /*13bc*/ 	.byte	0x04, 0x11
        /*13be*/ 	.short	(.L_843 - .L_842)
	.align		4
.L_842:
        /*13c0*/ 	.word	index@(_ZN18transformer_engine6detail38cast_transpose_fused_kernel_notalignedILb0ELb1ELb0EfNS_16CTDBiasDActParamI13__nv_bfloat16S3_13__nv_fp8_e5m2fEELi2ELi4ENS_5EmptyEXadL_ZNS_5dgeluIffEET_T0_RKS6_EEEEvT3_mmm)
        /*13c4*/ 	.word	0x00000000


	//----- nvinfo : EIATTR_REGCOUNT
	.align		4
.L_843:
        /*13c8*/ 	.byte	0x04, 0x2f
        /*13ca*/ 	.short	(.L_845 - .L_844)
	.align		4
.L_844:
        /*13cc*/ 	.word	index@(_ZN18transformer_engine6detail38cast_transpose_fused_kernel_notalignedILb0ELb1ELb0EfNS_16CTDBiasDActParamI13__nv_bfloat16S3_13__nv_fp8_e4m3fEELi2ELi4ENS_5EmptyEXadL_ZNS_5dgeluIffEET_T0_RKS6_EEEEvT3_mmm)
        /*13d0*/ 	.word	0x0000004a


	//----- nvinfo : EIATTR_FRAME_SIZE
	.align		4
.L_845:
        /*13d4*/ 	.byte	0x04, 0x11
        /*13d6*/ 	.short	(.L_847 - .L_846)
	.align		4
.L_846:
        /*13d8*/ 	.word	index@($__internal_571_$__cuda_sm20_rcp_rn_f32_slowpath)
        /*13dc*/ 	.word	0x00000000


	//----- nvinfo : EIATTR_FRAME_SIZE
	.align		4
.L_847:
        /*13e0*/ 	.byte	0x04, 0x11
        /*13e2*/ 	.short	(.L_849 - .L_848)
	.align		4
.L_848:
        /*13e4*/ 	.word	index@($__internal_570_$__cuda_sm20_div_u64)
        /*13e8*/ 	.word	0x00000000


	//----- nvinfo : EIATTR_FRAME_SIZE
	.align		4
.L_849:
        /*13ec*/ 	.byte	0x04, 0x11
        /*13ee*/ 	.short	(.L_851 - .L_850)
	.align		4
.L_850:
        /*13f0*/ 	.word	index@(_ZN18transformer_engine6detail38cast_transpose_fused_kernel_notalignedILb0ELb1ELb0EfNS_16CTDBiasDActParamI13__nv_bfloat16S3_13__nv_fp8_e4m3fEELi2ELi4ENS_5EmptyEXadL_ZNS_5dgeluIffEET_T0_RKS6_EEEEvT3_mmm)
        /*13f4*/ 	.word	0x00000000


	//----- nvinfo : EIATTR_REGCOUNT
	.align		4
.L_851:
        /*13f8*/ 	.byte	0x04, 0x2f
        /*13fa*/ 	.short	(.L_853 - .L_852)
	.align		4
.L_852:
        /*13fc*/ 	.word	index@(_ZN18transformer_engine6detail38cast_transpose_fused_kernel_notalignedILb0ELb0ELb1EfNS_16CTDBiasDActParamIffffEELi2ELi2ENS_5EmptyEXadL_ZNS_5qgeluIffEET_T0_RKS4_EEEEvT3_mmm)
        /*1400*/ 	.word	0x0000003c


	//----- nvinfo : EIATTR_FRAME_SIZE
	.align		4
.L_853:
        /*1404*/ 	.byte	0x04, 0x11
        /*1406*/ 	.short	(.L_855 - .L_854)
	.align		4
.L_854:
        /*1408*/ 	.word	index@($__internal_569_$__cuda_sm20_rcp_rn_f32_slowpath)
        /*140c*/ 	.word	0x00000000


	//----- nvinfo : EIATTR_FRAME_SIZE
	.align		4
.L_855:
        /*1410*/ 	.byte	0x04, 0x11
        /*1412*/ 	.short	(.L_857 - .L_856)
	.align		4
.L_856:
        /*1414*/ 	.word	index@($__internal_568_$__cuda_sm20_div_u64)
        /*1418*/ 	.word	0x00000000


	//----- nvinfo : EIATTR_FRAME_SIZE
	.align		4
.L_857:
        /*141c*/ 	.byte	0x04, 0x11
        /*141e*/ 	.short	(.L_859 - .L_858)
	.align		4
.L_858:
        /*1420*/ 	.word	index@(_ZN18transformer_engine6detail38cast_transpose_fused_kernel_notalignedILb0ELb0ELb1EfNS_16CTDBiasDActParamIffffEELi2ELi2ENS_5EmptyEXadL_ZNS_5qgeluIffEET_T0_RKS4_EEEEvT3_mmm)
        /*1424*/ 	.word	0x00000000


	//----- nvinfo : EIATTR_REGCOUNT
	.align		4
.L_859:
        /*1428*/ 	.byte	0x04, 0x2f
        /*142a*/ 	.short	(.L_861 - .L_860)
	.align		4
.L_860:
        /*142c*/ 	.word	index@(_ZN18transformer_engine6detail38cast_transpose_fused_kernel_notalignedILb0ELb0ELb1EfNS_16CTDBiasDActParamIff6__halffEELi2ELi4ENS_5EmptyEXadL_ZNS_5qgeluIffEET_T0_RKS5_EEEEvT3_mmm)
        /*1430*/ 	.word	0x00000040


	//----- nvinfo : EIATTR_FRAME_SIZE
	.align		4
.L_861:
        /*1434*/ 	.byte	0x04, 0x11
        /*1436*/ 	.short	(.L_863 - .L_862)
	.align		4
.L_862:
        /*1438*/ 	.word	index@($__internal_567_$__cuda_sm20_rcp_rn_f32_slowpath)
        /*143c*/ 	.word	0x00000000


	//----- nvinfo : EIATTR_FRAME_SIZE
	.align		4
.L_863:
        /*1440*/ 	.byte	0x04, 0x11
        /*1442*/ 	.short	(.L_865 - .L_864)
	.align		4
.L_864:
        /*1444*/ 	.word	index@($__internal_566_$__cuda_sm20_div_u64)
        /*1448*/ 	.word	0x00000000


	//----- nvinfo : EIATTR_FRAME_SIZE
	.align		4
.L_865:
        /*144c*/ 	.byte	0x04, 0x11
        /*144e*/ 	.short	(.L_867 - .L_866)
	.align		4
.L_866:
        /*1450*/ 	.word	index@(_ZN18transformer_engine6detail38cast_transpose_fused_kernel_notalignedILb0ELb0ELb1EfNS_16CTDBiasDActParamIff6__halffEELi2ELi4ENS_5EmptyEXadL_ZNS_5qgeluIffEET_T0_RKS5_EEEEvT3_mmm)
        /*1454*/ 	.word	0x00000000


	//----- nvinfo : EIATTR_REGCOUNT
	.align		4
.L_867:
        /*1458*/ 	.byte	0x04, 0x2f
        /*145a*/ 	.short	(.L_869 - .L_868)
	.align		4
.L_868:
        /*145c*/ 	.word	index@(_ZN18transformer_engine6detail38cast_transpose_fused_kernel_notalignedILb0ELb0ELb1EfNS_16CTDBiasDActParamIff13__nv_bfloat16fEELi2ELi4ENS_5EmptyEXadL_ZNS_5qgeluIffEET_T0_RKS5_EEEEvT3_mmm)
        /*1460*/ 	.word	0x00000040


	//----- nvinfo : EIATTR_FRAME_SIZE
	.align		4
.L_869:
        /*1464*/ 	.byte	0x04, 0x11
        /*1466*/ 	.short	(.L_871 - .L_870)
	.align		4
.L_870:
        /*1468*/ 	.word	index@($__internal_565_$__cuda_sm20_rcp_rn_f32_slowpath)
        /*146c*/ 	.word	0x00000000


	//----- nvinfo : EIATTR_FRAME_SIZE
	.align		4
.L_871:
        /*1470*/ 	.byte	0x04, 0x11
        /*1472*/ 	.short	(.L_873 - .L_872)
	.align		4
.L_872:
        /*1474*/ 	.word	index@($__internal_564_$__cuda_sm20_div_u64)
        /*1478*/ 	.word	0x00000000


	//----- nvinfo : EIATTR_FRAME_SIZE
	.align		4
.L_873:
        /*147c*/ 	.byte	0x04, 0x11
        /*147e*/ 	.short	(.L_875 - .L_874)
	.align		4
.L_874:
        /*1480*/ 	.word	index@(_ZN18transformer_engine6detail38cast_transpose_fused_kernel_notalignedILb0ELb0ELb1EfNS_16CTDBiasDActParamIff13__nv_bfloat16fEELi2ELi4ENS_5EmptyEXadL_ZNS_5qgeluIffEET_T0_RKS5_EEEEvT3_mmm)
        /*1484*/ 	.word	0x00000000


	//----- nvinfo : EIATTR_REGCOUNT
	.align		4
.L_875:
        /*1488*/ 	.byte	0x04, 0x2f
        /*148a*/ 	.short	(.L_877 - .L_876)
	.align		4
.L_876:
        /*148c*/ 	.word	index@(_ZN18transformer_engine6detail38cast_transpose_fused_kernel_notalignedILb0ELb0ELb1EfNS_16CTDBiasDActParamIff13__nv_fp8_e5m2fEELi2ELi8ENS_5EmptyEXadL_ZNS_5qgeluIffEET_T0_RKS5_EEEEvT3_mmm)
        /*1490*/ 	.word	0x0000004b


	//----- nvinfo : EIATTR_FRAME_SIZE
	.align		4
.L_877:
        /*1494*/ 	.byte	0x04, 0x11
        /*1496*/ 	.short	(.L_879 - .L_878)
	.align		4
.L_878:
        /*1498*/ 	.word	index@($__internal_563_$__cuda_sm20_rcp_rn_f32_slowpath)
        /*149c*/ 	.word	0x00000000


	//----- nvinfo : EIATTR_FRAME_SIZE
	.align		4
.L_879:
        /*14a0*/ 	.byte	0x04, 0x11
        /*14a2*/ 	.short	(.L_881 - .L_880)
	.align		4
.L_880:
        /*14a4*/ 	.word	index@($__internal_562_$__cuda_sm20_div_u64)
        /*14a8*/ 	.word	0x00000000


	//----- nvinfo : EIATTR_FRAME_SIZE
	.align		4
.L_881:
        /*14ac*/ 	.byte	0x04, 0x11
        /*14ae*/ 	.short	(.L_883 - .L_882)
	.align		4
.L_882:
        /*14b0*/ 	.word	index@(_ZN18transformer_engine6detail38cast_transpose_fused_kernel_notalignedILb0ELb0ELb1EfNS_16CTDBiasDActParamIff13__nv_fp8_e5m2fEELi2ELi8ENS_5EmptyEXadL_ZNS_5qgeluIffEET_T0_RKS5_EEEEvT3_mmm)
        /*14b4*/ 	.word	0x00000000


	//----- nvinfo : EIATTR_REGCOUNT
	.align		4
.L_883:
        /*14b8*/ 	.byte	0x04, 0x2f
        /*14ba*/ 	.short	(.L_885 - .L_884)
	.align		4
.L_884:
        /*14bc*/ 	.word	index@(_ZN18transformer_engine6detail38cast_transpose_fused_kernel_notalignedILb0ELb0ELb1EfNS_16CTDBiasDActParamIff13__nv_fp8_e4m3fEELi2ELi8ENS_5EmptyEXadL_ZNS_5qgeluIffEET_T0_RKS5_EEEEvT3_mmm)
        /*14c0*/ 	.word	0x0000004b


	//----- nvinfo : EIATTR_FRAME_SIZE
	.align		4
.L_885:
        /*14c4*/ 	.byte	0x04, 0x11
        /*14c6*/ 	.short	(.L_887 - .L_886)
	.align		4
.L_886:
        /*14c8*/ 	.word	index@($__internal_561_$__cuda_sm20_rcp_rn_f32_slowpath)
        /*14cc*/ 	.word	0x00000000


	//----- nvinfo : EIATTR_FRAME_SIZE
	.align		4
.L_887:
        /*14d0*/ 	.byte	0x04, 0x11
        /*14d2*/ 	.short	(.L_889 - .L_888)
	.align		4
.L_888:
        /*14d4*/ 	.word	index@($__internal_560_$__cuda_sm20_div_u64)
        /*14d8*/ 	.word	0x00000000


	//----- nvinfo : EIATTR_FRAME_SIZE
	.align		4
.L_889:
        /*14dc*/ 	.byte	0x04, 0x11
        /*14de*/ 	.short	(.L_891 - .L_890)
	.align		4
.L_890:
        /*14e0*/ 	.word	index@(_ZN18transformer_engine6detail38cast_transpose_fused_kernel_notalignedILb0ELb0ELb1EfNS_16CTDBiasDActParamIff13__nv_fp8_e4m3fEELi2ELi8ENS_5EmptyEXadL_ZNS_5qgeluIffEET_T0_RKS5_EEEEvT3_mmm)
        /*14e4*/ 	.word	0x00000000


	//----- nvinfo : EIATTR_REGCOUNT
	.align		4
.L_891:
        /*14e8*/ 	.byte	0x04, 0x2f
        /*14ea*/ 	.short	(.L_893 - .L_892)
	.align		4
.L_892:
        /*14ec*/ 	.word	index@(_ZN18transformer_engine6detail38cast_transpose_fused_kernel_notalignedILb0ELb0ELb1EfNS_16CTDBiasDActParamI6__halfS3_ffEELi4ELi2ENS_5EmptyEXadL_ZNS_5qgeluIffEET_T0_RKS5_EEEEvT3_mmm)
        /*14f0*/ 	.word	0x0000003f


	//----- nvinfo : EIATTR_FRAME_SIZE
	.align		4
.L_893:
        /*14f4*/ 	.byte	0x04, 0x11
        /*14f6*/ 	.short	(.L_895 - .L_894)
	.align		4
.L_894:
        /*14f8*/ 	.word	index@($__internal_559_$__cuda_sm20_rcp_rn_f32_slowpath)
        /*14fc*/ 	.word	0x00000000


	//----- nvinfo : EIATTR_FRAME_SIZE
	.align		4
.L_895:
        /*1500*/ 	.byte	0x04, 0x11
        /*1502*/ 	.short	(.L_897 - .L_896)
	.align		4
.L_896:
        /*1504*/ 	.word	index@($__internal_558_$__cuda_sm20_div_u64)
        /*1508*/ 	.word	0x00000000


	//----- nvinfo : EIATTR_FRAME_SIZE
	.align		4
.L_897:
        /*150c*/ 	.byte	0x04, 0x11
        /*150e*/ 	.short	(.L_899 - .L_898)
	.align		4
.L_898:
        /*1510*/ 	.word	index@(_ZN18transformer_engine6detail38cast_transpose_fused_kernel_notalignedILb0ELb0ELb1EfNS_16CTDBiasDActParamI6__halfS3_ffEELi4ELi2ENS_5EmptyEXadL_ZNS_5qgeluIffEET_T0_RKS5_EEEEvT3_mmm)
        /*1514*/ 	.word	0x00000000


	//----- nvinfo : EIATTR_REGCOUNT
	.align		4
.L_899:
        /*1518*/ 	.byte	0x04, 0x2f
        /*151a*/ 	.short	(.L_901 - .L_900)
	.align		4
.L_900:
        /*151c*/ 	.word	index@(_ZN18transformer_engine6detail38cast_transpose_fused_kernel_notalignedILb0ELb0ELb1EfNS_16CTDBiasDActParamI6__halfS3_S3_fEELi4ELi4ENS_5EmptyEXadL_ZNS_5qgeluIffEET_T0_RKS5_EEEEvT3_mmm)
        /*1520*/ 	.word	0x0000004c


	//----- nvinfo : EIATTR_FRAME_SIZE
	.align		4
.L_901:
        /*1524*/ 	.byte	0x04, 0x11
        /*1526*/ 	.short	(.L_903 - .L_902)
	.align		4
.L_902:
        /*1528*/ 	.word	index@($__internal_557_$__cuda_sm20_rcp_rn_f32_slowpath)
        /*152c*/ 	.word	0x00000000


	//----- nvinfo : EIATTR_FRAME_SIZE
	.align		4
.L_903:
        /*1530*/ 	.byte	0x04, 0x11
        /*1532*/ 	.short	(.L_905 - .L_904)
	.align		4
.L_904:
        /*1534*/ 	.word	index@($__internal_556_$__cuda_sm20_div_u64)
        /*1538*/ 	.word	0x00000000


	//----- nvinfo : EIATTR_FRAME_SIZE
	.align		4
.L_905:
        /*153c*/ 	.byte	0x04, 0x11
        /*153e*/ 	.short	(.L_907 - .L_906)
	.align		4
.L_906:
        /*1540*/ 	.word	index@(_ZN18transformer_engine6detail38cast_transpose_fused_kernel_notalignedILb0ELb0ELb1EfNS_16CTDBiasDActParamI6__halfS3_S3_fEELi4ELi4ENS_5EmptyEXadL_ZNS_5qgeluIffEET_T0_RKS5_EEEEvT3_mmm)
        /*1544*/ 	.word	0x00000000


	//----- nvinfo : EIATTR_REGCOUNT
	.align		4
.L_907:
        /*1548*/ 	.byte	0x04, 0x2f
        /*154a*/ 	.short	(.L_909 - .L_908)
	.align		4
.L_908:
        /*154c*/ 	.word	index@(_ZN18transformer_engine6detail38cast_transpose_fused_kernel_notalignedILb0ELb0ELb1EfNS_16CTDBiasDActParamI6__halfS3_13__nv_bfloat16fEELi4ELi4ENS_5EmptyEXadL_ZNS_5qgeluIffEET_T0_RKS6_EEEEvT3_mmm)
        /*1550*/ 	.word	0x0000004c


	//----- nvinfo : EIATTR_FRAME_SIZE
	.align		4
.L_909:
        /*1554*/ 	.byte	0x04, 0x11
        /*1556*/ 	.short	(.L_911 - .L_910)
	.align		4
.L_910:
        /*1558*/ 	.word	index@($__internal_555_$__cuda_sm20_rcp_rn_f32_slowpath)
        /*155c*/ 	.word	0x00000000


	//----- nvinfo : EIATTR_FRAME_SIZE
	.align		4
.L_911:
        /*1560*/ 	.byte	0x04, 0x11
        /*1562*/ 	.short	(.L_913 - .L_912)
	.align		4
.L_912:
        /*1564*/ 	.word	index@($__internal_554_$__cuda_sm20_div_u64)
        /*1568*/ 	.word	0x00000000


	//----- nvinfo : EIATTR_FRAME_SIZE
	.align		4
.L_913:
        /*156c*/ 	.byte	0x04, 0x11
        /*156e*/ 	.short	(.L_915 - .L_914)
	.align		4
.L_914:
        /*1570*/ 	.word	index@(_ZN18transformer_engine6detail38cast_transpose_fused_kernel_notalignedILb0ELb0ELb1EfNS_16CTDBiasDActParamI6__halfS3_13__nv_bfloat16fEELi4ELi4ENS_5EmptyEXadL_ZNS_5qgeluIffEET_T0_RKS6_EEEEvT3_mmm)
        /*1574*/ 	.word	0x00000000


	//----- nvinfo : EIATTR_REGCOUNT
	.align		4
.L_915:
        /*1578*/ 	.byte	0x04, 0x2f
        /*157a*/ 	.short	(.L_917 - .L_916)
	.align		4
.L_916:
        /*157c*/ 	.word	index@(_ZN18transformer_engine6detail38cast_transpose_fused_kernel_notalignedILb0ELb0ELb1EfNS_16CTDBiasDActParamI6__halfS3_13__nv_fp8_e5m2fEELi4ELi8ENS_5EmptyEXadL_ZNS_5qgeluIffEET_T0_RKS6_EEEEvT3_mmm)
        /*1580*/ 	.word	0x0000007f


	//----- nvinfo : EIATTR_FRAME_SIZE
	.align		4
.L_917:
        /*1584*/ 	.byte	0x04, 0x11
        /*1586*/ 	.short	(.L_919 - .L_918)
	.align		4
.L_918:
        /*1588*/ 	.word	index@($__internal_553_$__cuda_sm20_rcp_rn_f32_slowpath)
        /*158c*/ 	.word	0x00000000


	//----- nvinfo : EIATTR_FRAME_SIZE
	.align		4
.L_919:
        /*1590*/ 	.byte	0x04, 0x11
        /*1592*/ 	.short	(.L_921 - .L_920)
	.align		4
.L_920:
        /*1594*/ 	.word	index@($__internal_552_$__cuda_sm20_div_u64)
        /*1598*/ 	.word	0x00000000


	//----- nvinfo : EIATTR_FRAME_SIZE
	.align		4
.L_921:
        /*159c*/ 	.byte	0x04, 0x11
        /*159e*/ 	.short	(.L_923 - .L_922)
	.align		4
.L_922:
        /*15a0*/ 	.word	index@(_ZN18transformer_engine6detail38cast_transpose_fused_kernel_notalignedILb0ELb0ELb1EfNS_16CTDBiasDActParamI6__halfS3_13__nv_fp8_e5m2fEELi4ELi8ENS_5EmptyEXadL_ZNS_5qgeluIffEET_T0_RKS6_EEEEvT3_mmm)
        /*15a4*/ 	.word	0x00000000


	//----- nvinfo : EIATTR_REGCOUNT
	.align		4
.L_923:
        /*15a8*/ 	.byte	0x04, 0x2f
        /*15aa*/ 	.short	(.L_925 - .L_924)
	.align		4
.L_924:
        /*15ac*/ 	.word	index@(_ZN18transformer_engine6detail38cast_transpose_fused_kernel_notalignedILb0ELb0ELb1EfNS_16CTDBiasDActParamI6__halfS3_13__nv_fp8_e4m3fEELi4ELi8ENS_5EmptyEXadL_ZNS_5qgeluIffEET_T0_RKS6_EEEEvT3_mmm)
        /*15b0*/ 	.word	0x0000007f


	//----- nvinfo : EIATTR_FRAME_SIZE
	.align		4
.L_925:
        /*15b4*/ 	.byte	0x04, 0x11
        /*15b6*/ 	.short	(.L_927 - .L_926)
	.align		4
.L_926:
        /*15b8*/ 	.word	index@($__internal_551_$__cuda_sm20_rcp_rn_f32_slowpath)
        /*15bc*/ 	.word	0x00000000


	//----- nvinfo : EIATTR_FRAME_SIZE
	.align		4
.L_927:
        /*15c0*/ 	.byte	0x04, 0x11
        /*15c2*/ 	.short	(.L_929 - .L_928)
	.align		4
.L_928:
        /*15c4*/ 	.word	index@($__internal_550_$__cuda_sm20_div_u64)
        /*15c8*/ 	.word	0x00000000


	//----- nvinfo : EIATTR_FRAME_SIZE
	.align		4
.L_929:
        /*15cc*/ 	.byte	0x04, 0x11
        /*15ce*/ 	.short	(.L_931 - .L_930)
	.align		4
.L_930:
        /*15d0*/ 	.word	index@(_ZN18transformer_engine6detail38cast_transpose_fused_kernel_notalignedILb0ELb0ELb1EfNS_16CTDBiasDActParamI6__halfS3_13__nv_fp8_e4m3fEELi4ELi8ENS_5EmptyEXadL_ZNS_5qgeluIffEET_T0_RKS6_EEEEvT3_mmm)
        /*15d4*/ 	.word	0x00000000


	//----- nvinfo : EIATTR_REGCOUNT
	.align		4
.L_931:
        /*15d8*/ 	.byte	0x04, 0x2f
        /*15da*/ 	.short	(.L_933 - .L_932)
	.align		4
.L_932:
        /*15dc*/ 	.word	index@(_ZN18transformer_engine6detail38cast_transpose_fused_kernel_notalignedILb0ELb0ELb1EfNS_16CTDBiasDActParamI13__nv_bfloat16S3_ffEELi4ELi2ENS_5EmptyEXadL_ZNS_5qgeluIffEET_T0_RKS5_EEEEvT3_mmm)
        /*15e0*/ 	.word	0x0000003f


	//----- nvinfo : EIATTR_FRAME_SIZE
	.align		4
.L_933:
        /*15e4*/ 	.byte	0x04, 0x11
        /*15e6*/ 	.short	(.L_935 - .L_934)
	.align		4
.L_934:
        /*15e8*/ 	.word	index@($__internal_549_$__cuda_sm20_rcp_rn_f32_slowpath)
        /*15ec*/ 	.word	0x00000000


	//----- nvinfo : EIATTR_FRAME_SIZE
	.align		4
.L_935:
        /*15f0*/ 	.byte	0x04, 0x11
        /*15f2*/ 	.short	(.L_937 - .L_936)
	.align		4
.L_936:
        /*15f4*/ 	.word	index@($__internal_548_$__cuda_sm20_div_u64)
        /*15f8*/ 	.word	0x00000000


	//----- nvinfo : EIATTR_FRAME_SIZE
	.align		4
.L_937:
        /*15fc*/ 	.byte	0x04, 0x11
        /*15fe*/ 	.short	(.L_939 - .L_938)
	.align		4
.L_938:
        /*1600*/ 	.word	index@(_ZN18transformer_engine6detail38cast_transpose_fused_kernel_notalignedILb0ELb0ELb1EfNS_16CTDBiasDActParamI13__nv_bfloat16S3_ffEELi4ELi2ENS_5EmptyEXadL_ZNS_5qgeluIffEET_T0_RKS5_EEEEvT3_mmm)
        /*1604*/ 	.word	0x00000000


	//----- nvinfo : EIATTR_REGCOUNT
	.align		4
.L_939:
        /*1608*/ 	.byte	0x04, 0x2f
        /*160a*/ 	.short	(.L_941 - .L_940)
	.align		4
.L_940:
        /*160c*/ 	.word	index@(_ZN18transformer_engine6detail38cast_transpose_fused_kernel_notalignedILb0ELb0ELb1EfNS_16CTDBiasDActParamI13__nv_bfloat16S3_6__halffEELi4ELi4ENS_5EmptyEXadL_ZNS_5qgeluIffEET_T0_RKS6_EEEEvT3_mmm)
        /*1610*/ 	.word	0x0000004c


	//----- nvinfo : EIATTR_FRAME_SIZE
	.align		4
.L_941:
        /*1614*/ 	.byte	0x04, 0x11
        /*1616*/ 	.short	(.L_943 - .L_942)
	.align		4
.L_942:
        /*1618*/ 	.word	index@($__internal_547_$__cuda_sm20_rcp_rn_f32_slowpath)
        /*161c*/ 	.word	0x00000000


	//----- nvinfo : EIATTR_FRAME_SIZE
	.align		4
.L_943:
        /*1620*/ 	.byte	0x04, 0x11
        /*1622*/ 	.short	(.L_945 - .L_944)
	.align		4
.L_944:
        /*1624*/ 	.word	index@($__internal_546_$__cuda_sm20_div_u64)
        /*1628*/ 	.word	0x00000000


	//----- nvinfo : EIATTR_FRAME_SIZE
	.align		4
.L_945:
        /*162c*/ 	.byte	0x04, 0x11
        /*162e*/ 	.short	(.L_947 - .L_946)
	.align		4
.L_946:
        /*1630*/ 	.word	index@(_ZN18transformer_engine6detail38cast_transpose_fused_kernel_notalignedILb0ELb0ELb1EfNS_16CTDBiasDActParamI13__nv_bfloat16S3_6__halffEELi4ELi4ENS_5EmptyEXadL_ZNS_5qgeluIffEET_T0_RKS6_EEEEvT3_mmm)
        /*1634*/ 	.word	0x00000000


	//----- nvinfo : EIATTR_REGCOUNT
	.align		4
.L_947:
        /*1638*/ 	.byte	0x04, 0x2f
        /*163a*/ 	.short	(.L_949 - .L_948)
	.align		4
.L_948:
        /*163c*/ 	.word	index@(_ZN18transformer_engine6detail38cast_transpose_fused_kernel_notalignedILb0ELb0ELb1EfNS_16CTDBiasDActParamI13__nv_bfloat16S3_S3_fEELi4ELi4ENS_5EmptyEXadL_ZNS_5qgeluIffEET_T0_RKS5_EEEEvT3_mmm)
        /*1640*/ 	.word	0x0000004c


	//----- nvinfo : EIATTR_FRAME_SIZE
	.align		4
.L_949:
        /*1644*/ 	.byte	0x04, 0x11
        /*1646*/ 	.short	(.L_951 - .L_950)
	.align		4
.L_950:
        /*1648*/ 	.word	index@($__internal_545_$__cuda_sm20_rcp_rn_f32_slowpath)
        /*164c*/ 	.word	0x00000000


	//----- nvinfo : EIATTR_FRAME_SIZE
	.align		4
.L_951:
        /*1650*/ 	.byte	0x04, 0x11
        /*1652*/ 	.short	(.L_953 - .L_952)
	.align		4
.L_952:
        /*1654*/ 	.word	index@($__internal_544_$__cuda_sm20_div_u64)
        /*1658*/ 	.word	0x00000000


	//----- nvinfo : EIATTR_FRAME_SIZE
	.align		4
.L_953:
        /*165c*/ 	.byte	0x04, 0x11
        /*165e*/ 	.short	(.L_955 - .L_954)
	.align		4
.L_954:
        /*1660*/ 	.word	index@(_ZN18transformer_engine6detail38cast_transpose_fused_kernel_notalignedILb0ELb0ELb1EfNS_16CTDBiasDActParamI13__nv_bfloat16S3_S3_fEELi4ELi4ENS_5EmptyEXadL_ZNS_5qgeluIffEET_T0_RKS5_EEEEvT3_mmm)
        /*1664*/ 	.word	0x00000000


	//----- nvinfo : EIATTR_REGCOUNT
	.align		4
.L_955:
        /*1668*/ 	.byte	0x04, 0x2f
        /*166a*/ 	.short	(.L_957 - .L_956)
	.align		4
.L_956:
        /*166c*/ 	.word	index@(_ZN18transformer_engine6detail38cast_transpose_fused_kernel_notalignedILb0ELb0ELb1EfNS_16CTDBiasDActParamI13__nv_bfloat16S3_13__nv_fp8_e5m2fEELi4ELi8ENS_5EmptyEXadL_ZNS_5qgeluIffEET_T0_RKS6_EEEEvT3_mmm)
        /*1670*/ 	.word	0x0000007f


	//----- nvinfo : EIATTR_FRAME_SIZE
	.align		4
.L_957:
        /*1674*/ 	.byte	0x04, 0x11
        /*1676*/ 	.short	(.L_959 - .L_958)
	.align		4
.L_958:
        /*1678*/ 	.word	index@($__internal_543_$__cuda_sm20_rcp_rn_f32_slowpath)
        /*167c*/ 	.word	0x00000000


	//----- nvinfo : EIATTR_FRAME_SIZE
	.align		4
.L_959:
        /*1680*/ 	.byte	0x04, 0x11
        /*1682*/ 	.short	(.L_961 - .L_960)
	.align		4
.L_960:
        /*1684*/ 	.word	index@($__internal_542_$__cuda_sm20_div_u64)
        /*1688*/ 	.word	0x00000000


	//----- nvinfo : EIATTR_FRAME_SIZE
	.align		4
.L_961:
        /*168c*/ 	.byte	0x04, 0x11
        /*168e*/ 	.short	(.L_963 - .L_962)
	.align		4
.L_962:
        /*1690*/ 	.word	index@(_ZN18transformer_engine6detail38cast_transpose_fused_kernel_notalignedILb0ELb0ELb1EfNS_16CTDBiasDActParamI13__nv_bfloat16S3_13__nv_fp8_e5m2fEELi4ELi8ENS_5EmptyEXadL_ZNS_5qgeluIffEET_T0_RKS6_EEEEvT3_mmm)
        /*1694*/ 	.word	0x00000000


	//----- nvinfo : EIATTR_REGCOUNT
	.align		4
.L_963:
        /*1698*/ 	.byte	0x04, 0x2f
        /*169a*/ 	.short	(.L_965 - .L_964)
	.align		4
.L_964:
        /*169c*/ 	.word	index@(_ZN18transformer_engine6detail38cast_transpose_fused_kernel_notalignedILb0ELb0ELb1EfNS_16CTDBiasDActParamI13__nv_bfloat16S3_13__nv_fp8_e4m3fEELi4ELi8ENS_5EmptyEXadL_ZNS_5qgeluIffEET_T0_RKS6_EEEEvT3_mmm)
        /*16a0*/ 	.word	0x0000007f


	//----- nvinfo : EIATTR_FRAME_SIZE
	.align		4
.L_965:
        /*16a4*/ 	.byte	0x04, 0x11
        /*16a6*/ 	.short	(.L_967 - .L_966)
	.align		4
.L_966:
        /*16a8*/ 	.word	index@($__internal_541_$__cuda_sm20_rcp_rn_f32_slowpath)
        /*16ac*/ 	.word	0x00000000


	//----- nvinfo : EIATTR_FRAME_SIZE
	.align		4
.L_967:
        /*16b0*/ 	.byte	0x04, 0x11
        /*16b2*/ 	.short	(.L_969 - .L_968)
	.align		4
.L_968:
        /*16b4*/ 	.word	index@($__internal_540_$__cuda_sm20_div_u64)
        /*16b8*/ 	.word	0x00000000


	//----- nvinfo : EIATTR_FRAME_SIZE
	.align		4
.L_969:
        /*16bc*/ 	.byte	0x04, 0x11
        /*16be*/ 	.short	(.L_971 - .L_970)
	.align		4
.L_970:
        /*16c0*/ 	.word	index@(_ZN18transformer_engine6detail38cast_transpose_fused_kernel_notalignedILb0ELb0ELb1EfNS_16CTDBiasDActParamI13__nv_bfloat16S3_13__nv_fp8_e4m3fEELi4ELi8ENS_5EmptyEXadL_ZNS_5qgeluIffEET_T0_RKS6_EEEEvT3_mmm)
        /*16c4*/ 	.word	0x00000000


	//----- nvinfo : EIATTR_REGCOUNT
	.align		4
.L_971:
        /*16c8*/ 	.byte	0x04, 0x2f
        /*16ca*/ 	.short	(.L_973 - .L_972)
	.align		4
.L_972:
        /*16cc*/ 	.word	index@(_ZN18transformer_engine6detail38cast_transpose_fused_kernel_notalignedILb0ELb1ELb0EfNS_16CTDBiasDActParamIffffEELi1ELi1ENS_5EmptyEXadL_ZNS_6dqgeluIffEET_T0_RKS4_EEEEvT3_mmm)
        /*16d0*/ 	.word	0x00000030


	//----- nvinfo : EIATTR_FRAME_SIZE
	.align		4
.L_973:
        /*16d4*/ 	.byte	0x04, 0x11
        /*16d6*/ 	.short	(.L_975 - .L_974)
	.align		4
.L_974:
        /*16d8*/ 	.word	index@($__internal_539_$__cuda_sm20_rcp_rn_f32_slowpath)
        /*16dc*/ 	.word	0x00000000


	//----- nvinfo : EIATTR_FRAME_SIZE
	.align		4
.L_975:
        /*16e0*/ 	.byte	0x04, 0x11
        /*16e2*/ 	.short	(.L_977 - .L_976)
	.align		4
.L_976:
        /*16e4*/ 	.word	index@($__internal_538_$__cuda_sm20_div_u64)
        /*16e8*/ 	.word	0x00000000


	//----- nvinfo : EIATTR_FRAME_SIZE
	.align		4
.L_977:
        /*16ec*/ 	.byte	0x04, 0x11
        /*16ee*/ 	.short	(.L_979 - .L_978)
	.align		4
.L_978:
        /*16f0*/ 	.word	index@(_ZN18transformer_engine6detail38cast_transpose_fused_kernel_notalignedILb0ELb1ELb0EfNS_16CTDBiasDActParamIffffEELi1ELi1ENS_5EmptyEXadL_ZNS_6dqgeluIffEET_T0_RKS4_EEEEvT3_mmm)
        /*16f4*/ 	.word	0x00000000


	//----- nvinfo : EIATTR_REGCOUNT
	.align		4
.L_979:
        /*16f8*/ 	.byte	0x04, 0x2f
        /*16fa*/ 	.short	(.L_981 - .L_980)
	.align		4
.L_980:
        /*16fc*/ 	.word	index@(_ZN18transformer_engine6detail38cast_transpose_fused_kernel_notalignedILb0ELb1ELb0EfNS_16CTDBiasDActParamIff6__halffEELi1ELi2ENS_5EmptyEXadL_ZNS_6dqgeluIffEET_T0_RKS5_EEEEvT3_mmm)
        /*1700*/ 	.word	0x00000035


	//----- nvinfo : EIATTR_FRAME_SIZE
	.align		4
.L_981:
        /*1704*/ 	.byte	0x04, 0x11
        /*1706*/ 	.short	(.L_983 - .L_982)
	.align		4
.L_982:
        /*1708*/ 	.word	index@($__internal_537_$__cuda_sm20_rcp_rn_f32_slowpath)
        /*170c*/ 	.word	0x00000000


	//----- nvinfo : EIATTR_FRAME_SIZE
	.align		4
.L_983:
        /*1710*/ 	.byte	0x04, 0x11
        /*1712*/ 	.short	(.L_985 - .L_984)
	.align		4
.L_984:
        /*1714*/ 	.word	index@($__internal_536_$__cuda_sm20_div_u64)
        /*1718*/ 	.word	0x00000000


	//----- nvinfo : EIATTR_FRAME_SIZE
	.align		4
.L_985:
        /*171c*/ 	.byte	0x04, 0x11
        /*171e*/ 	.short	(.L_987 - .L_986)
	.align		4
.L_986:
        /*1720*/ 	.word	index@(_ZN18transformer_engine6detail38cast_transpose_fused_kernel_notalignedILb0ELb1ELb0EfNS_16CTDBiasDActParamIff6__halffEELi1ELi2ENS_5EmptyEXadL_ZNS_6dqgeluIffEET_T0_RKS5_EEEEvT3_mmm)
        /*1724*/ 	.word	0x00000000


	//----- nvinfo : EIATTR_REGCOUNT
	.align		4
.L_987:
        /*1728*/ 	.byte	0x04, 0x2f
        /*172a*/ 	.short	(.L_989 - .L_988)
	.align		4
.L_988:
        /*172c*/ 	.word	index@(_ZN18transformer_engine6detail38cast_transpose_fused_kernel_notalignedILb0ELb1ELb0EfNS_16CTDBiasDActParamIff13__nv_bfloat16fEELi1ELi2ENS_5EmptyEXadL_ZNS_6dqgeluIffEET_T0_RKS5_EEEEvT3_mmm)
        /*1730*/ 	.word	0x00000035


	//----- nvinfo : EIATTR_FRAME_SIZE
	.align		4
.L_989:
        /*1734*/ 	.byte	0x04, 0x11
        /*1736*/ 	.short	(.L_991 - .L_990)
	.align		4
.L_990:
        /*1738*/ 	.word	index@($__internal_535_$__cuda_sm20_rcp_rn_f32_slowpath)
        /*173c*/ 	.word	0x00000000


	//----- nvinfo : EIATTR_FRAME_SIZE
	.align		4
.L_991:
        /*1740*/ 	.byte	0x04, 0x11
        /*1742*/ 	.short	(.L_993 - .L_992)
	.align		4
.L_992:
        /*1744*/ 	.word	index@($__internal_534_$__cuda_sm20_div_u64)
        /*1748*/ 	.word	0x00000000


	//----- nvinfo : EIATTR_FRAME_SIZE
	.align		4
.L_993:
        /*174c*/ 	.byte	0x04, 0x11
        /*174e*/ 	.short	(.L_995 - .L_994)
	.align		4
.L_994:
        /*1750*/ 	.word	index@(_ZN18transformer_engine6detail38cast_transpose_fused_kernel_notalignedILb0ELb1ELb0EfNS_16CTDBiasDActParamIff13__nv_bfloat16fEELi1ELi2ENS_5EmptyEXadL_ZNS_6dqgeluIffEET_T0_RKS5_EEEEvT3_mmm)
        /*1754*/ 	.word	0x00000000


	//----- nvinfo : EIATTR_REGCOUNT
	.align		4
.L_995:
        /*1758*/ 	.byte	0x04, 0x2f
        /*175a*/ 	.short	(.L_997 - .L_996)
	.align		4
.L_996:
        /*175c*/ 	.word	index@(_ZN18transformer_engine6detail38cast_transpose_fused_kernel_notalignedILb0ELb1ELb0EfNS_16CTDBiasDActParamIff13__nv_fp8_e5m2fEELi1ELi4ENS_5EmptyEXadL_ZNS_6dqgeluIffEET_T0_RKS5_EEEEvT3_mmm)
        /*1760*/ 	.word	0x0000003e


	//----- nvinfo : EIATTR_FRAME_SIZE
	.align		4
.L_997:
        /*1764*/ 	.byte	0x04, 0x11
        /*1766*/ 	.short	(.L_999 - .L_998)
	.align		4
.L_998:
        /*1768*/ 	.word	index@($__internal_533_$__cuda_sm20_rcp_rn_f32_slowpath)
        /*176c*/ 	.word	0x00000000


	//----- nvinfo : EIATTR_FRAME_SIZE
	.align		4
.L_999:
        /*1770*/ 	.byte	0x04, 0x11
        /*1772*/ 	.short	(.L_1001 - .L_1000)
	.align		4
.L_1000:
        /*1774*/ 	.word	index@($__internal_532_$__cuda_sm20_div_u64)
        /*1778*/ 	.word	0x00000000


	//----- nvinfo : EIATTR_FRAME_SIZE
	.align		4
.L_1001:
        /*177c*/ 	.byte	0x04, 0x11
        /*177e*/ 	.short	(.L_1003 - .L_1002)
	.align		4
.L_1002:
        /*1780*/ 	.word	index@(_ZN18transformer_engine6detail38cast_transpose_fused_kernel_notalignedILb0ELb1ELb0EfNS_16CTDBiasDActParamIff13__nv_fp8_e5m2fEELi1ELi4ENS_5EmptyEXadL_ZNS_6dqgeluIffEET_T0_RKS5_EEEEvT3_mmm)
        /*1784*/ 	.word	0x00000000


	//----- nvinfo : EIATTR_REGCOUNT
	.align		4
.L_1003:
        /*1788*/ 	.byte	0x04, 0x2f
        /*178a*/ 	.short	(.L_1005 - .L_1004)
	.align		4
.L_1004:
        /*178c*/ 	.word	index@(_ZN18transformer_engine6detail38cast_transpose_fused_kernel_notalignedILb0ELb1ELb0EfNS_16CTDBiasDActParamIff13__nv_fp8_e4m3fEELi1ELi4ENS_5EmptyEXadL_ZNS_6dqgeluIffEET_T0_RKS5_EEEEvT3_mmm)
        /*1790*/ 	.word	0x0000003e


	//----- nvinfo : EIATTR_FRAME_SIZE
	.align		4
.L_1005:
        /*1794*/ 	.byte	0x04, 0x11
        /*1796*/ 	.short	(.L_1007 - .L_1006)
	.align		4
.L_1006:
        /*1798*/ 	.word	index@($__internal_531_$__cuda_sm20_rcp_rn_f32_slowpath)
        /*179c*/ 	.word	0x00000000


	//----- nvinfo : EIATTR_FRAME_SIZE
	.align		4
.L_1007:
        /*17a0*/ 	.byte	0x04, 0x11
        /*17a2*/ 	.short	(.L_1009 - .L_1008)
	.align		4
.L_1008:
        /*17a4*/ 	.word	index@($__internal_530_$__cuda_sm20_div_u64)
        /*17a8*/ 	.word	0x00000000


	//----- nvinfo : EIATTR_FRAME_SIZE
	.align		4
.L_1009:
        /*17ac*/ 	.byte	0x04, 0x11
        /*17ae*/ 	.short	(.L_1011 - .L_1010)
	.align		4
.L_1010:
        /*17b0*/ 	.word	index@(_ZN18transformer_engine6detail38cast_transpose_fused_kernel_notalignedILb0ELb1ELb0EfNS_16CTDBiasDActParamIff13__nv_fp8_e4m3fEELi1ELi4ENS_5EmptyEXadL_ZNS_6dqgeluIffEET_T0_RKS5_EEEEvT3_mmm)
        /*17b4*/ 	.word	0x00000000


	//----- nvinfo : EIATTR_REGCOUNT
	.align		4
.L_1011:
        /*17b8*/ 	.byte	0x04, 0x2f
        /*17ba*/ 	.short	(.L_1013 - .L_1012)
	.align		4
.L_1012:
        /*17bc*/ 	.word	index@(_ZN18transformer_engine6detail38cast_transpose_fused_kernel_notalignedILb0ELb1ELb0EfNS_16CTDBiasDActParamI6__halfS3_ffEELi2ELi1ENS_5EmptyEXadL_ZNS_6dqgeluIffEET_T0_RKS5_EEEEvT3_mmm)
        /*17c0*/ 	.word	0x00000030


	//----- nvinfo : EIATTR_FRAME_SIZE
	.align		4
.L_1013:
        /*17c4*/ 	.byte	0x04, 0x11
        /*17c6*/ 	.short	(.L_1015 - .L_1014)
	.align		4
.L_1014:
        /*17c8*/ 	.word	index@($__internal_529_$__cuda_sm20_rcp_rn_f32_slowpath)
        /*17cc*/ 	.word	0x00000000


	//----- nvinfo : EIATTR_FRAME_SIZE
	.align		4
.L_1015:
        /*17d0*/ 	.byte	0x04, 0x11
        /*17d2*/ 	.short	(.L_1017 - .L_1016)
	.align		4
.L_1016:
        /*17d4*/ 	.word	index@($__internal_528_$__cuda_sm20_div_u64)
        /*17d8*/ 	.word	0x00000000


	//----- nvinfo : EIATTR_FRAME_SIZE
	.align		4
.L_1017:
        /*17dc*/ 	.byte	0x04, 0x11
        /*17de*/ 	.short	(.L_1019 - .L_1018)
	.align		4
.L_1018:
        /*17e0*/ 	.word	index@(_ZN18transformer_engine6detail38cast_transpose_fused_kernel_notalignedILb0ELb1ELb0EfNS_16CTDBiasDActParamI6__halfS3_ffEELi2ELi1ENS_5EmptyEXadL_ZNS_6dqgeluIffEET_T0_RKS5_EEEEvT3_mmm)
        /*17e4*/ 	.word	0x00000000


	//----- nvinfo : EIATTR_REGCOUNT
	.align		4
.L_1019:
        /*17e8*/ 	.byte	0x04, 0x2f
        /*17ea*/ 	.short	(.L_1021 - .L_1020)
	.align		4
.L_1020:
        /*17ec*/ 	.word	index@(_ZN18transformer_engine6detail38cast_transpose_fused_kernel_notalignedILb0ELb1ELb0EfNS_16CTDBiasDActParamI6__halfS3_S3_fEELi2ELi2ENS_5EmptyEXadL_ZNS_6dqgeluIffEET_T0_RKS5_EEEEvT3_mmm)
        /*17f0*/ 	.word	0x00000040


	//----- nvinfo : EIATTR_FRAME_SIZE
	.align		4
.L_1021:
        /*17f4*/ 	.byte	0x04, 0x11
        /*17f6*/ 	.short	(.L_1023 - .L_1022)
	.align		4
.L_1022:
        /*17f8*/ 	.word	index@($__internal_527_$__cuda_sm20_rcp_rn_f32_slowpath)
        /*17fc*/ 	.word	0x00000000


	//----- nvinfo : EIATTR_FRAME_SIZE
	.align		4
.L_1023:
        /*1800*/ 	.byte	0x04, 0x11
        /*1802*/ 	.short	(.L_1025 - .L_1024)
	.align		4
.L_1024:
        /*1804*/ 	.word	index@($__internal_526_$__cuda_sm20_div_u64)
        /*1808*/ 	.word	0x00000000


	//----- nvinfo : EIATTR_FRAME_SIZE
	.align		4
.L_1025:
        /*180c*/ 	.byte	0x04, 0x11
        /*180e*/ 	.short	(.L_1027 - .L_1026)
	.align		4
.L_1026:
        /*1810*/ 	.word	index@(_ZN18transformer_engine6detail38cast_transpose_fused_kernel_notalignedILb0ELb1ELb0EfNS_16CTDBiasDActParamI6__halfS3_S3_fEELi2ELi2ENS_5EmptyEXadL_ZNS_6dqgeluIffEET_T0_RKS5_EEEEvT3_mmm)
        /*1814*/ 	.word	0x00000000


	//----- nvinfo : EIATTR_REGCOUNT
	.align		4
.L_1027:
        /*1818*/ 	.byte	0x04, 0x2f
        /*181a*/ 	.short	(.L_1029 - .L_1028)
	.align		4
.L_1028:
        /*181c*/ 	.word	index@(_ZN18transformer_engine6detail38cast_transpose_fused_kernel_notalignedILb0ELb1ELb0EfNS_16CTDBiasDActParamI6__halfS3_13__nv_bfloat16fEELi2ELi2ENS_5EmptyEXadL_ZNS_6dqgeluIffEET_T0_RKS6_EEEEvT3_mmm)
        /*1820*/ 	.word	0x00000040


	//----- nvinfo : EIATTR_FRAME_SIZE
	.align		4
.L_1029:
        /*1824*/ 	.byte	0x04, 0x11
        /*1826*/ 	.short	(.L_1031 - .L_1030)
	.align		4
.L_1030:
        /*1828*/ 	.word	index@($__internal_525_$__cuda_sm20_rcp_rn_f32_slowpath)
        /*182c*/ 	.word	0x00000000


	//----- nvinfo : EIATTR_FRAME_SIZE
	.align		4
.L_1031:
        /*1830*/ 	.byte	0x04, 0x11
        /*1832*/ 	.short	(.L_1033 - .L_1032)
	.align		4
.L_1032:
        /*1834*/ 	.word	index@($__internal_524_$__cuda_sm20_div_u64)
        /*1838*/ 	.word	0x00000000


	//----- nvinfo : EIATTR_FRAME_SIZE
	.align		4
.L_1033:
        /*183c*/ 	.byte	0x04, 0x11
        /*183e*/ 	.short	(.L_1035 - .L_1034)
	.align		4
.L_1034:
        /*1840*/ 	.word	index@(_ZN18transformer_engine6detail38cast_transpose_fused_kernel_notalignedILb0ELb1ELb0EfNS_16CTDBiasDActParamI6__halfS3_13__nv_bfloat16fEELi2ELi2ENS_5EmptyEXadL_ZNS_6dqgeluIffEET_T0_RKS6_EEEEvT3_mmm)
        /*1844*/ 	.word	0x00000000


	//----- nvinfo : EIATTR_REGCOUNT
	.align		4
.L_1035:
        /*1848*/ 	.byte	0x04, 0x2f
        /*184a*/ 	.short	(.L_1037 - .L_1036)
	.align		4
.L_1036:
        /*184c*/ 	.word	index@(_ZN18transformer_engine6detail38cast_transpose_fused_kernel_notalignedILb0ELb1ELb0EfNS_16CTDBiasDActParamI6__halfS3_13__nv_fp8_e5m2fEELi2ELi4ENS_5EmptyEXadL_ZNS_6dqgeluIffEET_T0_RKS6_EEEEvT3_mmm)
        /*1850*/ 	.word	0x00000040


	//----- nvinfo : EIATTR_FRAME_SIZE
	.align		4
.L_1037:
        /*1854*/ 	.byte	0x04, 0x11
        /*1856*/ 	.short	(.L_1039 - .L_1038)
	.align		4
.L_1038:
        /*1858*/ 	.word	index@($__internal_523_$__cuda_sm20_rcp_rn_f32_slowpath)
        /*185c*/ 	.word	0x00000000


	//----- nvinfo : EIATTR_FRAME_SIZE
	.align		4
.L_1039:
        /*1860*/ 	.byte	0x04, 0x11
        /*1862*/ 	.short	(.L_1041 - .L_1040)
	.align		4
.L_1040:
        /*1864*/ 	.word	index@($__internal_522_$__cuda_sm20_div_u64)
        /*1868*/ 	.word	0x00000000


	//----- nvinfo : EIATTR_FRAME_SIZE
	.align		4
.L_1041:
        /*186c*/ 	.byte	0x04, 0x11
        /*186e*/ 	.short	(.L_1043 - .L_1042)
	.align		4
.L_1042:
        /*1870*/ 	.word	index@(_ZN18transformer_engine6detail38cast_transpose_fused_kernel_notalignedILb0ELb1ELb0EfNS_16CTDBiasDActParamI6__halfS3_13__nv_fp8_e5m2fEELi2ELi4ENS_5EmptyEXadL_ZNS_6dqgeluIffEET_T0_RKS6_EEEEvT3_mmm)
        /*1874*/ 	.word	0x00000000


	//----- nvinfo : EIATTR_REGCOUNT
	.align		4
.L_1043:
        /*1878*/ 	.byte	0x04, 0x2f
        /*187a*/ 	.short	(.L_1045 - .L_1044)
	.align		4
.L_1044:
        /*187c*/ 	.word	index@(_ZN18transformer_engine6detail38cast_transpose_fused_kernel_notalignedILb0ELb1ELb0EfNS_16CTDBiasDActParamI6__halfS3_13__nv_fp8_e4m3fEELi2ELi4ENS_5EmptyEXadL_ZNS_6dqgeluIffEET_T0_RKS6_EEEEvT3_mmm)
        /*1880*/ 	.word	0x00000040


	//----- nvinfo : EIATTR_FRAME_SIZE
	.align		4
.L_1045:
        /*1884*/ 	.byte	0x04, 0x11
        /*1886*/ 	.short	(.L_1047 - .L_1046)
	.align		4
.L_1046:
        /*1888*/ 	.word	index@($__internal_521_$__cuda_sm20_rcp_rn_f32_slowpath)
        /*188c*/ 	.word	0x00000000


	//----- nvinfo : EIATTR_FRAME_SIZE
	.align		4
.L_1047:
        /*1890*/ 	.byte	0x04, 0x11
        /*1892*/ 	.short	(.L_1049 - .L_1048)
	.align		4
.L_1048:
        /*1894*/ 	.word	index@($__internal_520_$__cuda_sm20_div_u64)
        /*1898*/ 	.word	0x00000000


	//----- nvinfo : EIATTR_FRAME_SIZE
	.align		4
.L_1049:
        /*189c*/ 	.byte	0x04, 0x11
        /*189e*/ 	.short	(.L_1051 - .L_1050)
	.align		4
.L_1050:
        /*18a0*/ 	.word	index@(_ZN18transformer_engine6detail38cast_transpose_fused_kernel_notalignedILb0ELb1ELb0EfNS_16CTDBiasDActParamI6__halfS3_13__nv_fp8_e4m3fEELi2ELi4ENS_5EmptyEXadL_ZNS_6dqgeluIffEET_T0_RKS6_EEEEvT3_mmm)
        /*18a4*/ 	.word	0x00000000


	//----- nvinfo : EIATTR_REGCOUNT
	.align		4
.L_1051:
        /*18a8*/ 	.byte	0x04, 0x2f
        /*18aa*/ 	.short	(.L_1053 - .L_1052)
	.align		4
.L_1052:
        /*18ac*/ 	.word	index@(_ZN18transformer_engine6detail38cast_transpose_fused_kernel_notalignedILb0ELb1ELb0EfNS_16CTDBiasDActParamI13__nv_bfloat16S3_ffEELi2ELi1ENS_5EmptyEXadL_ZNS_6dqgeluIffEET_T0_RKS5_EEEEvT3_mmm)
        /*18b0*/ 	.word	0x00000030


	//----- nvinfo : EIATTR_FRAME_SIZE
	.align		4
.L_1053:
        /*18b4*/ 	.byte	0x04, 0x11
        /*18b6*/ 	.short	(.L_1055 - .L_1054)
	.align		4
.L_1054:
        /*18b8*/ 	.word	index@($__internal_519_$__cuda_sm20_rcp_rn_f32_slowpath)
        /*18bc*/ 	.word	0x00000000


	//----- nvinfo : EIATTR_FRAME_SIZE
	.align		4
.L_1055:
        /*18c0*/ 	.byte	0x04, 0x11
        /*18c2*/ 	.short	(.L_1057 - .L_1056)
	.align		4
.L_1056:
        /*18c4*/ 	.word	index@($__internal_518_$__cuda_sm20_div_u64)
        /*18c8*/ 	.word	0x00000000


	//----- nvinfo : EIATTR_FRAME_SIZE
	.align		4
.L_1057:
        /*18cc*/ 	.byte	0x04, 0x11
        /*18ce*/ 	.short	(.L_1059 - .L_1058)
	.align		4
.L_1058:
        /*18d0*/ 	.word	index@(_ZN18transformer_engine6detail38cast_transpose_fused_kernel_notalignedILb0ELb1ELb0EfNS_16CTDBiasDActParamI13__nv_bfloat16S3_ffEELi2ELi1ENS_5EmptyEXadL_ZNS_6dqgeluIffEET_T0_RKS5_EEEEvT3_mmm)
        /*18d4*/ 	.word	0x00000000


	//----- nvinfo : EIATTR_REGCOUNT
	.align		4
.L_1059:
        /*18d8*/ 	.byte	0x04, 0x2f
        /*18da*/ 	.short	(.L_1061 - .L_1060)
	.align		4
.L_1060:
        /*18dc*/ 	.word	index@(_ZN18transformer_engine6detail38cast_transpose_fused_kernel_notalignedILb0ELb1ELb0EfNS_16CTDBiasDActParamI13__nv_bfloat16S3_6__halffEELi2ELi2ENS_5EmptyEXadL_ZNS_6dqgeluIffEET_T0_RKS6_EEEEvT3_mmm)
        /*18e0*/ 	.word	0x0000003e


	//----- nvinfo : EIATTR_FRAME_SIZE
	.align		4
.L_1061:
        /*18e4*/ 	.byte	0x04, 0x11
        /*18e6*/ 	.short	(.L_1063 - .L_1062)
	.align		4
.L_1062:
        /*18e8*/ 	.word	index@($__internal_517_$__cuda_sm20_rcp_rn_f32_slowpath)
        /*18ec*/ 	.word	0x00000000


	//----- nvinfo : EIATTR_FRAME_SIZE
	.align		4
.L_1063:
        /*18f0*/ 	.byte	0x04, 0x11
        /*18f2*/ 	.short	(.L_1065 - .L_1064)
	.align		4
.L_1064:
        /*18f4*/ 	.word	index@($__internal_516_$__cuda_sm20_div_u64)
        /*18f8*/ 	.word	0x00000000


	//----- nvinfo : EIATTR_FRAME_SIZE
	.align		4
.L_1065:
        /*18fc*/ 	.byte	0x04, 0x11
        /*18fe*/ 	.short	(.L_1067 - .L_1066)
	.align		4
.L_1066:
        /*1900*/ 	.word	index@(_ZN18transformer_engine6detail38cast_transpose_fused_kernel_notalignedILb0ELb1ELb0EfNS_16CTDBiasDActParamI13__nv_bfloat16S3_6__halffEELi2ELi2ENS_5EmptyEXadL_ZNS_6dqgeluIffEET_T0_RKS6_EEEEvT3_mmm)
        /*1904*/ 	.word	0x00000000


	//----- nvinfo : EIATTR_REGCOUNT
	.align		4
.L_1067:
        /*1908*/ 	.byte	0x04, 0x2f
        /*190a*/ 	.short	(.L_1069 - .L_1068)
	.align		4
.L_1068:
        /*190c*/ 	.word	index@(_ZN18transformer_engine6detail38cast_transpose_fused_kernel_notalignedILb0ELb1ELb0EfNS_16CTDBiasDActParamI13__nv_bfloat16S3_S3_fEELi2ELi2ENS_5EmptyEXadL_ZNS_6dqgeluIffEET_T0_RKS5_EEEEvT3_mmm)
        /*1910*/ 	.word	0x0000003e


	//----- nvinfo : EIATTR_FRAME_SIZE
	.align		4
.L_1069:
        /*1914*/ 	.byte	0x04, 0x11
        /*1916*/ 	.short	(.L_1071 - .L_1070)
	.align		4
.L_1070:
        /*1918*/ 	.word	index@($__internal_515_$__cuda_sm20_rcp_rn_f32_slowpath)
        /*191c*/ 	.word	0x00000000


	//----- nvinfo : EIATTR_FRAME_SIZE
	.align		4
.L_1071:
        /*1920*/ 	.byte	0x04, 0x11
        /*1922*/ 	.short	(.L_1073 - .L_1072)
	.align		4
.L_1072:
        /*1924*/ 	.word	index@($__internal_514_$__cuda_sm20_div_u64)
        /*1928*/ 	.word	0x00000000


	//----- nvinfo : EIATTR_FRAME_SIZE
	.align		4
.L_1073:
        /*192c*/ 	.byte	0x04, 0x11
        /*192e*/ 	.short	(.L_1075 - .L_1074)
	.align		4
.L_1074:
        /*1930*/ 	.word	index@(_ZN18transformer_engine6detail38cast_transpose_fused_kernel_notalignedILb0ELb1ELb0EfNS_16CTDBiasDActParamI13__nv_bfloat16S3_S3_fEELi2ELi2ENS_5EmptyEXadL_ZNS_6dqgeluIffEET_T0_RKS5_EEEEvT3_mmm)
        /*1934*/ 	.word	0x00000000


	//----- nvinfo : EIATTR_REGCOUNT
	.align		4
.L_1075:
        /*1938*/ 	.byte	0x04, 0x2f
        /*193a*/ 	.short	(.L_1077 - .L_1076)
	.align		4
.L_1076:
        /*193c*/ 	.word	index@(_ZN18transformer_engine6detail38cast_transpose_fused_kernel_notalignedILb0ELb1ELb0EfNS_16CTDBiasDActParamI13__nv_bfloat16S3_13__nv_fp8_e5m2fEELi2ELi4ENS_5EmptyEXadL_ZNS_6dqgeluIffEET_T0_RKS6_EEEEvT3_mmm)
        /*1940*/ 	.word	0x0000003e


	//----- nvinfo : EIATTR_FRAME_SIZE
	.align		4
.L_1077:
        /*1944*/ 	.byte	0x04, 0x11
        /*1946*/ 	.short	(.L_1079 - .L_1078)
	.align		4
.L_1078:
        /*1948*/ 	.word	index@($__internal_513_$__cuda_sm20_rcp_rn_f32_slowpath)
        /*194c*/ 	.word	0x00000000


	//----- nvinfo : EIATTR_FRAME_SIZE
	.align		4
.L_1079:
        /*1950*/ 	.byte	0x04, 0x11
        /*1952*/ 	.short	(.L_1081 - .L_1080)
	.align		4
.L_1080:
        /*1954*/ 	.word	index@($__internal_512_$__cuda_sm20_div_u64)
        /*1958*/ 	.word	0x00000000


	//----- nvinfo : EIATTR_FRAME_SIZE
	.align		4
.L_1081:
        /*195c*/ 	.byte	0x04, 0x11
        /*195e*/ 	.short	(.L_1083 - .L_1082)
	.align		4
.L_1082:
        /*1960*/ 	.word	index@(_ZN18transformer_engine6detail38cast_transpose_fused_kernel_notalignedILb0ELb1ELb0EfNS_16CTDBiasDActParamI13__nv_bfloat16S3_13__nv_fp8_e5m2fEELi2ELi4ENS_5EmptyEXadL_ZNS_6dqgeluIffEET_T0_RKS6_EEEEvT3_mmm)
        /*1964*/ 	.word	0x00000000


	//----- nvinfo : EIATTR_REGCOUNT
	.align		4
.L_1083:
        /*1968*/ 	.byte	0x04, 0x2f
        /*196a*/ 	.short	(.L_1085 - .L_1084)
	.align		4
.L_1084:
        /*196c*/ 	.word	index@(_ZN18transformer_engine6detail38cast_transpose_fused_kernel_notalignedILb0ELb1ELb0EfNS_16CTDBiasDActParamI13__nv_bfloat16S3_13__nv_fp8_e4m3fEELi2ELi4ENS_5EmptyEXadL_ZNS_6dqgeluIffEET_T0_RKS6_EEEEvT3_mmm)
        /*1970*/ 	.word	0x0000003e


	//----- nvinfo : EIATTR_FRAME_SIZE
	.align		4
.L_1085:
        /*1974*/ 	.byte	0x04, 0x11
        /*1976*/ 	.short	(.L_1087 - .L_1086)
	.align		4
.L_1086:
        /*1978*/ 	.word	index@($__internal_511_$__cuda_sm20_rcp_rn_f32_slowpath)
        /*197c*/ 	.word	0x00000000


	//----- nvinfo : EIATTR_FRAME_SIZE
	.align		4
.L_1087:
        /*1980*/ 	.byte	0x04, 0x11
        /*1982*/ 	.short	(.L_1089 - .L_1088)
	.align		4
.L_1088:
        /*1984*/ 	.word	index@($__internal_510_$__cuda_sm20_div_u64)
        /*1988*/ 	.word	0x00000000


	//----- nvinfo : EIATTR_FRAME_SIZE
	.align		4
.L_1089:
        /*198c*/ 	.byte	0x04, 0x11
        /*198e*/ 	.short	(.L_1091 - .L_1090)
	.align		4
.L_1090:
        /*1990*/ 	.word	index@(_ZN18transformer_engine6detail38cast_transpose_fused_kernel_notalignedILb0ELb1ELb0EfNS_16CTDBiasDActParamI13__nv_bfloat16S3_13__nv_fp8_e4m3fEELi2ELi4ENS_5EmptyEXadL_ZNS_6dqgeluIffEET_T0_RKS6_EEEEvT3_mmm)
        /*1994*/ 	.word	0x00000000


	//----- nvinfo : EIATTR_REGCOUNT
	.align		4
.L_1091:
        /*1998*/ 	.byte	0x04, 0x2f
        /*199a*/ 	.short	(.L_1093 - .L_1092)
	.align		4
.L_1092:
        /*199c*/ 	.word	index@(_ZN18transformer_engine6detail38cast_transpose_fused_kernel_notalignedILb0ELb0ELb1EfNS_16CTDBiasDActParamIffffEELi2ELi2ENS_5EmptyEXadL_ZNS_4siluIffEET_T0_RKS4_EEEEvT3_mmm)
        /*19a0*/ 	.word	0x0000003c


	//----- nvinfo : EIATTR_FRAME_SIZE
	.align		4
.L_1093:
        /*19a4*/ 	.byte	0x04, 0x11
        /*19a6*/ 	.short	(.L_1095 - .L_1094)
	.align		4
.L_1094:
        /*19a8*/ 	.word	index@($__internal_509_$__cuda_sm20_rcp_rn_f32_slowpath)
        /*19ac*/ 	.word	0x00000000


	//----- nvinfo : EIATTR_FRAME_SIZE
	.align		4
.L_1095:
        /*19b0*/ 	.byte	0x04, 0x11
        /*19b2*/ 	.short	(.L_1097 - .L_1096)
	.align		4
.L_1096:
        /*19b4*/ 	.word	index@($__internal_508_$__cuda_sm20_div_u64)
        /*19b8*/ 	.word	0x00000000


	//----- nvinfo : EIATTR_FRAME_SIZE
	.align		4
.L_1097:
        /*19bc*/ 	.byte	0x04, 0x11
        /*19be*/ 	.short	(.L_1099 - .L_1098)
	.align		4
.L_1098:
        /*19c0*/ 	.word	index@(_ZN18transformer_engine6detail38cast_transpose_fused_kernel_notalignedILb0ELb0ELb1EfNS_16CTDBiasDActParamIffffEELi2ELi2ENS_5EmptyEXadL_ZNS_4siluIffEET_T0_RKS4_EEEEvT3_mmm)
        /*19c4*/ 	.word	0x00000000


	//----- nvinfo : EIATTR_REGCOUNT
	.align		4
.L_1099:
        /*19c8*/ 	.byte	0x04, 0x2f
        /*19ca*/ 	.short	(.L_1101 - .L_1100)
	.align		4
.L_1100:
        /*19cc*/ 	.word	index@(_ZN18transformer_engine6detail38cast_transpose_fused_kernel_notalignedILb0ELb0ELb1EfNS_16CTDBiasDActParamIff6__halffEELi2ELi4ENS_5EmptyEXadL_ZNS_4siluIffEET_T0_RKS5_EEEEvT3_mmm)
        /*19d0*/ 	.word	0x00000040


	//----- nvinfo : EIATTR_FRAME_SIZE
	.align		4
.L_1101:
        /*19d4*/ 	.byte	0x04, 0x11
        /*19d6*/ 	.short	(.L_1103 - .L_1102)
	.align		4
.L_1102:
        /*19d8*/ 	.word	index@($__internal_507_$__cuda_sm20_rcp_rn_f32_slowpath)
        /*19dc*/ 	.word	0x00000000


	//----- nvinfo : EIATTR_FRAME_SIZE
	.align		4
.L_1103:
        /*19e0*/ 	.byte	0x04, 0x11
        /*19e2*/ 	.short	(.L_1105 - .L_1104)
	.align		4
.L_1104:
        /*19e4*/ 	.word	index@($__internal_506_$__cuda_sm20_div_u64)
        /*19e8*/ 	.word	0x00000000


	//----- nvinfo : EIATTR_FRAME_SIZE
	.align		4
.L_1105:
        /*19ec*/ 	.byte	0x04, 0x11
        /*19ee*/ 	.short	(.L_1107 - .L_1106)
	.align		4
.L_1106:
        /*19f0*/ 	.word	index@(_ZN18transformer_engine6detail38cast_transpose_fused_kernel_notalignedILb0ELb0ELb1EfNS_16CTDBiasDActParamIff6__halffEELi2ELi4ENS_5EmptyEXadL_ZNS_4siluIffEET_T0_RKS5_EEEEvT3_mmm)
        /*19f4*/ 	.word	0x00000000


	//----- nvinfo : EIATTR_REGCOUNT
	.align		4
.L_1107:
        /*19f8*/ 	.byte	0x04, 0x2f
        /*19fa*/ 	.short	(.L_1109 - .L_1108)
	.align		4
.L_1108:
        /*19fc*/ 	.word	index@(_ZN18transformer_engine6detail38cast_transpose_fused_kernel_notalignedILb0ELb0ELb1EfNS_16CTDBiasDActParamIff13__nv_bfloat16fEELi2ELi4ENS_5EmptyEXadL_ZNS_4siluIffEET_T0_RKS5_EEEEvT3_mmm)
        /*1a00*/ 	.word	0x00000040


	//----- nvinfo : EIATTR_FRAME_SIZE
	.align		4
.L_1109:
        /*1a04*/ 	.byte	0x04, 0x11
        /*1a06*/ 	.short	(.L_1111 - .L_1110)
	.align		4
.L_1110:
        /*1a08*/ 	.word	index@($__internal_505_$__cuda_sm20_rcp_rn_f32_slowpath)
        /*1a0c*/ 	.word	0x00000000


	//----- nvinfo : EIATTR_FRAME_SIZE
	.align		4
.L_1111:
        /*1a10*/ 	.byte	0x04, 0x11
        /*1a12*/ 	.short	(.L_1113 - .L_1112)
	.align		4
.L_1112:
        /*1a14*/ 	.word	index@($__internal_504_$__cuda_sm20_div_u64)
        /*1a18*/ 	.word	0x00000000


	//----- nvinfo : EIATTR_FRAME_SIZE
	.align		4
.L_1113:
        /*1a1c*/ 	.byte	0x04, 0x11
        /*1a1e*/ 	.short	(.L_1115 - .L_1114)
	.align		4
.L_1114:
        /*1a20*/ 	.word	index@(_ZN18transformer_engine6detail38cast_transpose_fused_kernel_notalignedILb0ELb0ELb1EfNS_16CTDBiasDActParamIff13__nv_bfloat16fEELi2ELi4ENS_5EmptyEXadL_ZNS_4siluIffEET_T0_RKS5_EEEEvT3_mmm)
        /*1a24*/ 	.word	0x00000000


	//----- nvinfo : EIATTR_REGCOUNT
	.align		4
.L_1115:
        /*1a28*/ 	.byte	0x04, 0x2f
        /*1a2a*/ 	.short	(.L_1117 - .L_1116)
	.align		4
.L_1116:
        /*1a2c*/ 	.word	index@(_ZN18transformer_engine6detail38cast_transpose_fused_kernel_notalignedILb0ELb0ELb1EfNS_16CTDBiasDActParamIff13__nv_fp8_e5m2fEELi2ELi8ENS_5EmptyEXadL_ZNS_4siluIffEET_T0_RKS5_EEEEvT3_mmm)
        /*1a30*/ 	.word	0x0000004b


	//----- nvinfo : EIATTR_FRAME_SIZE
	.align		4
.L_1117:
        /*1a34*/ 	.byte	0x04, 0x11
        /*1a36*/ 	.short	(.L_1119 - .L_1118)
	.align		4
.L_1118:
        /*1a38*/ 	.word	index@($__internal_503_$__cuda_sm20_rcp_rn_f32_slowpath)
        /*1a3c*/ 	.word	0x00000000


	//----- nvinfo : EIATTR_FRAME_SIZE
	.align		4
.L_1119:
        /*1a40*/ 	.byte	0x04, 0x11
        /*1a42*/ 	.short	(.L_1121 - .L_1120)
	.align		4
.L_1120:
        /*1a44*/ 	.word	index@($__internal_502_$__cuda_sm20_div_u64)
        /*1a48*/ 	.word	0x00000000


	//----- nvinfo : EIATTR_FRAME_SIZE
	.align		4
.L_1121:
        /*1a4c*/ 	.byte	0x04, 0x11
        /*1a4e*/ 	.short	(.L_1123 - .L_1122)
	.align		4
.L_1122:
        /*1a50*/ 	.word	index@(_ZN18transformer_engine6detail38cast_transpose_fused_kernel_notalignedILb0ELb0ELb1EfNS_16CTDBiasDActParamIff13__nv_fp8_e5m2fEELi2ELi8ENS_5EmptyEXadL_ZNS_4siluIffEET_T0_RKS5_EEEEvT3_mmm)
        /*1a54*/ 	.word	0x00000000


	//----- nvinfo : EIATTR_REGCOUNT
	.align		4
.L_1123:
        /*1a58*/ 	.byte	0x04, 0x2f
        /*1a5a*/ 	.short	(.L_1125 - .L_1124)
	.align		4
.L_1124:
        /*1a5c*/ 	.word	index@(_ZN18transformer_engine6detail38cast_transpose_fused_kernel_notalignedILb0ELb0ELb1EfNS_16CTDBiasDActParamIff13__nv_fp8_e4m3fEELi2ELi8ENS_5EmptyEXadL_ZNS_4siluIffEET_T0_RKS5_EEEEvT3_mmm)
        /*1a60*/ 	.word	0x0000004b


	//----- nvinfo : EIATTR_FRAME_SIZE
	.align		4
.L_1125:
        /*1a64*/ 	.byte	0x04, 0x11
        /*1a66*/ 	.short	(.L_1127 - .L_1126)
	.align		4
.L_1126:
        /*1a68*/ 	.word	index@($__internal_501_$__cuda_sm20_rcp_rn_f32_slowpath)
        /*1a6c*/ 	.word	0x00000000


	//----- nvinfo : EIATTR_FRAME_SIZE
	.align		4
.L_1127:
        /*1a70*/ 	.byte	0x04, 0x11
        /*1a72*/ 	.short	(.L_1129 - .L_1128)
	.align		4
.L_1128:
        /*1a74*/ 	.word	index@($__internal_500_$__cuda_sm20_div_u64)
        /*1a78*/ 	.word	0x00000000


	//----- nvinfo : EIATTR_FRAME_SIZE
	.align		4
.L_1129:
        /*1a7c*/ 	.byte	0x04, 0x11
        /*1a7e*/ 	.short	(.L_1131 - .L_1130)
	.align		4
.L_1130:
        /*1a80*/ 	.word	index@(_ZN18transformer_engine6detail38cast_transpose_fused_kernel_notalignedILb0ELb0ELb1EfNS_16CTDBiasDActParamIff13__nv_fp8_e4m3fEELi2ELi8ENS_5EmptyEXadL_ZNS_4siluIffEET_T0_RKS5_EEEEvT3_mmm)
        /*1a84*/ 	.word	0x00000000


	//----- nvinfo : EIATTR_REGCOUNT
	.align		4
.L_1131:
        /*1a88*/ 	.byte	0x04, 0x2f
        /*1a8a*/ 	.short	(.L_1133 - .L_1132)
	.align		4
.L_1132:
        /*1a8c*/ 	.word	index@(_ZN18transformer_engine6detail38cast_transpose_fused_kernel_notalignedILb0ELb0ELb1EfNS_16CTDBiasDActParamI6__halfS3_ffEELi4ELi2ENS_5EmptyEXadL_ZNS_4siluIffEET_T0_RKS5_EEEEvT3_mmm)
        /*1a90*/ 	.word	0x0000003f


	//----- nvinfo : EIATTR_FRAME_SIZE
	.align		4
.L_1133:
        /*1a94*/ 	.byte	0x04, 0x11
        /*1a96*/ 	.short	(.L_1135 - .L_1134)
	.align		4
.L_1134:
        /*1a98*/ 	.word	index@($__internal_499_$__cuda_sm20_rcp_rn_f32_slowpath)
        /*1a9c*/ 	.word	0x00000000


	//----- nvinfo : EIATTR_FRAME_SIZE
	.align		4
.L_1135:
        /*1aa0*/ 	.byte	0x04, 0x11
        /*1aa2*/ 	.short	(.L_1137 - .L_1136)
	.align		4
.L_1136:
        /*1aa4*/ 	.word	index@($__internal_498_$__cuda_sm20_div_u64)
        /*1aa8*/ 	.word	0x00000000


	//----- nvinfo : EIATTR_FRAME_SIZE
	.align		4
.L_1137:
        /*1aac*/ 	.byte	0x04, 0x11
        /*1aae*/ 	.short	(.L_1139 - .L_1138)
	.align		4
.L_1138:
        /*1ab0*/ 	.word	index@(_ZN18transformer_engine6detail38cast_transpose_fused_kernel_notalignedILb0ELb0ELb1EfNS_16CTDBiasDActParamI6__halfS3_ffEELi4ELi2ENS_5EmptyEXadL_ZNS_4siluIffEET_T0_RKS5_EEEEvT3_mmm)
        /*1ab4*/ 	.word	0x00000000


	//----- nvinfo : EIATTR_REGCOUNT
	.align		4
.L_1139:
        /*1ab8*/ 	.byte	0x04, 0x2f
        /*1aba*/ 	.short	(.L_1141 - .L_1140)
	.align		4
.L_1140:
        /*1abc*/ 	.word	index@(_ZN18transformer_engine6detail38cast_transpose_fused_kernel_notalignedILb0ELb0ELb1EfNS_16CTDBiasDActParamI6__halfS3_S3_fEELi4ELi4ENS_5EmptyEXadL_ZNS_4siluIffEET_T0_RKS5_EEEEvT3_mmm)
        /*1ac0*/ 	.word	0x0000004c


	//----- nvinfo : EIATTR_FRAME_SIZE
	.align		4
.L_1141:
        /*1ac4*/ 	.byte	0x04, 0x11
        /*1ac6*/ 	.short	(.L_1143 - .L_1142)
	.align		4
.L_1142:
        /*1ac8*/ 	.word	index@($__internal_497_$__cuda_sm20_rcp_rn_f32_slowpath)
        /*1acc*/ 	.word	0x00000000


	//----- nvinfo : EIATTR_FRAME_SIZE
	.align		4
.L_1143:
        /*1ad0*/ 	.byte	0x04, 0x11
        /*1ad2*/ 	.short	(.L_1145 - .L_1144)
	.align		4
.L_1144:
        /*1ad4*/ 	.word	index@($__internal_496_$__cuda_sm20_div_u64)
        /*1ad8*/ 	.word	0x00000000


	//----- nvinfo : EIATTR_FRAME_SIZE
	.align		4
.L_1145:
        /*1adc*/ 	.byte	0x04, 0x11
        /*1ade*/ 	.short	(.L_1147 - .L_1146)
	.align		4
.L_1146:
        /*1ae0*/ 	.word	index@(_ZN18transformer_engine6detail38cast_transpose_fused_kernel_notalignedILb0ELb0ELb1EfNS_16CTDBiasDActParamI6__halfS3_S3_fEELi4ELi4ENS_5EmptyEXadL_ZNS_4siluIffEET_T0_RKS5_EEEEvT3_mmm)
        /*1ae4*/ 	.word	0x00000000


	//----- nvinfo : EIATTR_REGCOUNT
	.align		4
.L_1147:
        /*1ae8*/ 	.byte	0x04, 0x2f
        /*1aea*/ 	.short	(.L_1149 - .L_1148)
	.align		4
.L_1148:
        /*1aec*/ 	.word	index@(_ZN18transformer_engine6detail38cast_transpose_fused_kernel_notalignedILb0ELb0ELb1EfNS_16CTDBiasDActParamI6__halfS3_13__nv_bfloat16fEELi4ELi4ENS_5EmptyEXadL_ZNS_4siluIffEET_T0_RKS6_EEEEvT3_mmm)
        /*1af0*/ 	.word	0x0000004c


	//----- nvinfo : EIATTR_FRAME_SIZE
	.align		4
.L_1149:
        /*1af4*/ 	.byte	0x04, 0x11
        /*1af6*/ 	.short	(.L_1151 - .L_1150)
	.align		4
.L_1150:
        /*1af8*/ 	.word	index@($__internal_495_$__cuda_sm20_rcp_rn_f32_slowpath)
        /*1afc*/ 	.word	0x00000000


	//----- nvinfo : EIATTR_FRAME_SIZE
	.align		4
.L_1151:
        /*1b00*/ 	.byte	0x04, 0x11
        /*1b02*/ 	.short	(.L_1153 - .L_1152)
	.align		4
.L_1152:
        /*1b04*/ 	.word	index@($__internal_494_$__cuda_sm20_div_u64)
        /*1b08*/ 	.word	0x00000000


	//----- nvinfo : EIATTR_FRAME_SIZE
	.align		4
.L_1153:
        /*1b0c*/ 	.byte	0x04, 0x11
        /*1b0e*/ 	.short	(.L_1155 - .L_1154)
	.align		4
.L_1154:
        /*1b10*/ 	.word	index@(_ZN18transformer_engine6detail38cast_transpose_fused_kernel_notalignedILb0ELb0ELb1EfNS_16CTDBiasDActParamI6__halfS3_13__nv_bfloat16fEELi4ELi4ENS_5EmptyEXadL_ZNS_4siluIffEET_T0_RKS6_EEEEvT3_mmm)
        /*1b14*/ 	.word	0x00000000


	//----- nvinfo : EIATTR_REGCOUNT
	.align		4
.L_1155:
        /*1b18*/ 	.byte	0x04, 0x2f
        /*1b1a*/ 	.short	(.L_1157 - .L_1156)
	.align		4
.L_1156:
        /*1b1c*/ 	.word	index@(_ZN18transformer_engine6detail38cast_transpose_fused_kernel_notalignedILb0ELb0ELb1EfNS_16CTDBiasDActParamI6__halfS3_13__nv_fp8_e5m2fEELi4ELi8ENS_5EmptyEXadL_ZNS_4siluIffEET_T0_RKS6_EEEEvT3_mmm)
        /*1b20*/ 	.word	0x0000007f


	//----- nvinfo : EIATTR_FRAME_SIZE
	.align		4
.L_1157:
        /*1b24*/ 	.byte	0x04, 0x11
        /*1b26*/ 	.short	(.L_1159 - .L_1158)
	.align		4
.L_1158:
        /*1b28*/ 	.word	index@($__internal_493_$__cuda_sm20_rcp_rn_f32_slowpath)
        /*1b2c*/ 	.word	0x00000000


	//----- nvinfo : EIATTR_FRAME_SIZE
	.align		4
.L_1159:
        /*1b30*/ 	.byte	0x04, 0x11
        /*1b32*/ 	.short	(.L_1161 - .L_1160)
	.align		4
.L_1160:
        /*1b34*/ 	.word	index@($__internal_492_$__cuda_sm20_div_u64)
        /*1b38*/ 	.word	0x00000000


	//----- nvinfo : EIATTR_FRAME_SIZE
	.align		4
.L_1161:
        /*1b3c*/ 	.byte	0x04, 0x11
        /*1b3e*/ 	.short	(.L_1163 - .L_1162)
	.align		4
.L_1162:
        /*1b40*/ 	.word	index@(_ZN18transformer_engine6detail38cast_transpose_fused_kernel_notalignedILb0ELb0ELb1EfNS_16CTDBiasDActParamI6__halfS3_13__nv_fp8_e5m2fEELi4ELi8ENS_5EmptyEXadL_ZNS_4siluIffEET_T0_RKS6_EEEEvT3_mmm)
        /*1b44*/ 	.word	0x00000000


	//----- nvinfo : EIATTR_REGCOUNT
	.align		4
.L_1163:
        /*1b48*/ 	.byte	0x04, 0x2f
        /*1b4a*/ 	.short	(.L_1165 - .L_1164)
	.align		4
.L_1164:
        /*1b4c*/ 	.word	index@(_ZN18transformer_engine6detail38cast_transpose_fused_kernel_notalignedILb0ELb0ELb1EfNS_16CTDBiasDActParamI6__halfS3_13__nv_fp8_e4m3fEELi4ELi8ENS_5EmptyEXadL_ZNS_4siluIffEET_T0_RKS6_EEEEvT3_mmm)
        /*1b50*/ 	.word	0x0000007f


	//----- nvinfo : EIATTR_FRAME_SIZE
	.align		4
.L_1165:
        /*1b54*/ 	.byte	0x04, 0x11
        /*1b56*/ 	.short	(.L_1167 - .L_1166)
	.align		4
.L_1166:
        /*1b58*/ 	.word	index@($__internal_491_$__cuda_sm20_rcp_rn_f32_slowpath)
        /*1b5c*/ 	.word	0x00000000


	//----- nvinfo : EIATTR_FRAME_SIZE
	.align		4
.L_1167:
        /*1b60*/ 	.byte	0x04, 0x11
        /*1b62*/ 	.short	(.L_1169 - .L_1168)
	.align		4
.L_1168:
        /*1b64*/ 	.word	index@($__internal_490_$__cuda_sm20_div_u64)
        /*1b68*/ 	.word	0x00000000


	//----- nvinfo : EIATTR_FRAME_SIZE
	.align		4
.L_1169:
        /*1b6c*/ 	.byte	0x04, 0x11
        /*1b6e*/ 	.short	(.L_1171 - .L_1170)
	.align		4
.L_1170:
        /*1b70*/ 	.word	index@(_ZN18transformer_engine6detail38cast_transpose_fused_kernel_notalignedILb0ELb0ELb1EfNS_16CTDBiasDActParamI6__halfS3_13__nv_fp8_e4m3fEELi4ELi8ENS_5EmptyEXadL_ZNS_4siluIffEET_T0_RKS6_EEEEvT3_mmm)
        /*1b74*/ 	.word	0x00000000


	//----- nvinfo : EIATTR_REGCOUNT
	.align		4
.L_1171:
        /*1b78*/ 	.byte	0x04, 0x2f
        /*1b7a*/ 	.short	(.L_1173 - .L_1172)
	.align		4
.L_1172:
        /*1b7c*/ 	.word	index@(_ZN18transformer_engine6detail38cast_transpose_fused_kernel_notalignedILb0ELb0ELb1EfNS_16CTDBiasDActParamI13__nv_bfloat16S3_ffEELi4ELi2ENS_5EmptyEXadL_ZNS_4siluIffEET_T0_RKS5_EEEEvT3_mmm)
        /*1b80*/ 	.word	0x0000003f


	//----- nvinfo : EIATTR_FRAME_SIZE
	.align		4
.L_1173:
        /*1b84*/ 	.byte	0x04, 0x11
        /*1b86*/ 	.short	(.L_1175 - .L_1174)
	.align		4
.L_1174:
        /*1b88*/ 	.word	index@($__internal_489_$__cuda_sm20_rcp_rn_f32_slowpath)
        /*1b8c*/ 	.word	0x00000000


	//----- nvinfo : EIATTR_FRAME_SIZE
	.align		4
.L_1175:
        /*1b90*/ 	.byte	0x04, 0x11
        /*1b92*/ 	.short	(.L_1177 - .L_1176)
	.align		4
.L_1176:
        /*1b94*/ 	.word	index@($__internal_488_$__cuda_sm20_div_u64)
        /*1b98*/ 	.word	0x00000000


	//----- nvinfo : EIATTR_FRAME_SIZE
	.align		4
.L_1177:
        /*1b9c*/ 	.byte	0x04, 0x11
        /*1b9e*/ 	.short	(.L_1179 - .L_1178)
	.align		4
.L_1178:
        /*1ba0*/ 	.word	index@(_ZN18transformer_engine6detail38cast_transpose_fused_kernel_notalignedILb0ELb0ELb1EfNS_16CTDBiasDActParamI13__nv_bfloat16S3_ffEELi4ELi2ENS_5EmptyEXadL_ZNS_4siluIffEET_T0_RKS5_EEEEvT3_mmm)
        /*1ba4*/ 	.word	0x00000000


	//----- nvinfo : EIATTR_REGCOUNT
	.align		4
.L_1179:
        /*1ba8*/ 	.byte	0x04, 0x2f
        /*1baa*/ 	.short	(.L_1181 - .L_1180)
	.align		4
.L_1180:
        /*1bac*/ 	.word	index@(_ZN18transformer_engine6detail38cast_transpose_fused_kernel_notalignedILb0ELb0ELb1EfNS_16CTDBiasDActParamI13__nv_bfloat16S3_6__halffEELi4ELi4ENS_5EmptyEXadL_ZNS_4siluIffEET_T0_RKS6_EEEEvT3_mmm)
        /*1bb0*/ 	.word	0x0000004c


	//----- nvinfo : EIATTR_FRAME_SIZE
	.align		4
.L_1181:
        /*1bb4*/ 	.byte	0x04, 0x11
        /*1bb6*/ 	.short	(.L_1183 - .L_1182)
	.align		4
.L_1182:
        /*1bb8*/ 	.word	index@($__internal_487_$__cuda_sm20_rcp_rn_f32_slowpath)
        /*1bbc*/ 	.word	0x00000000


	//----- nvinfo : EIATTR_FRAME_SIZE
	.align		4
.L_1183:
        /*1bc0*/ 	.byte	0x04, 0x11
        /*1bc2*/ 	.short	(.L_1185 - .L_1184)
	.align		4
.L_1184:
        /*1bc4*/ 	.word	index@($__internal_486_$__cuda_sm20_div_u64)
        /*1bc8*/ 	.word	0x00000000


	//----- nvinfo : EIATTR_FRAME_SIZE
	.align		4
.L_1185:
        /*1bcc*/ 	.byte	0x04, 0x11
        /*1bce*/ 	.short	(.L_1187 - .L_1186)
	.align		4
.L_1186:
        /*1bd0*/ 	.word	index@(_ZN18transformer_engine6detail38cast_transpose_fused_kernel_notalignedILb0ELb0ELb1EfNS_16CTDBiasDActParamI13__nv_bfloat16S3_6__halffEELi4ELi4ENS_5EmptyEXadL_ZNS_4siluIffEET_T0_RKS6_EEEEvT3_mmm)
        /*1bd4*/ 	.word	0x00000000


	//----- nvinfo : EIATTR_REGCOUNT
	.align		4
.L_1187:
        /*1bd8*/ 	.byte	0x04, 0x2f
        /*1bda*/ 	.short	(.L_1189 - .L_1188)
	.align		4
.L_1188:
        /*1bdc*/ 	.word	index@(_ZN18transformer_engine6detail38cast_transpose_fused_kernel_notalignedILb0ELb0ELb1EfNS_16CTDBiasDActParamI13__nv_bfloat16S3_S3_fEELi4ELi4ENS_5EmptyEXadL_ZNS_4siluIffEET_T0_RKS5_EEEEvT3_mmm)
        /*1be0*/ 	.word	0x0000004c


	//----- nvinfo : EIATTR_FRAME_SIZE
	.align		4
.L_1189:
        /*1be4*/ 	.byte	0x04, 0x11
        /*1be6*/ 	.short	(.L_1191 - .L_1190)
	.align		4
.L_1190:
        /*1be8*/ 	.word	index@($__internal_485_$__cuda_sm20_rcp_rn_f32_slowpath)
        /*1bec*/ 	.word	0x00000000


	//----- nvinfo : EIATTR_FRAME_SIZE
	.align		4
.L_1191:
        /*1bf0*/ 	.byte	0x04, 0x11
        /*1bf2*/ 	.short	(.L_1193 - .L_1192)
	.align		4
.L_1192:
        /*1bf4*/ 	.word	index@($__internal_484_$__cuda_sm20_div_u64)
        /*1bf8*/ 	.word	0x00000000


	//----- nvinfo : EIATTR_FRAME_SIZE
	.align		4
.L_1193:
        /*1bfc*/ 	.byte	0x04, 0x11
        /*1bfe*/ 	.short	(.L_1195 - .L_1194)
	.align		4
.L_1194:
        /*1c00*/ 	.word	index@(_ZN18transformer_engine6detail38cast_transpose_fused_kernel_notalignedILb0ELb0ELb1EfNS_16CTDBiasDActParamI13__nv_bfloat16S3_S3_fEELi4ELi4ENS_5EmptyEXadL_ZNS_4siluIffEET_T0_RKS5_EEEEvT3_mmm)
        /*1c04*/ 	.word	0x00000000


	//----- nvinfo : EIATTR_REGCOUNT
	.align		4
.L_1195:
        /*1c08*/ 	.byte	0x04, 0x2f
        /*1c0a*/ 	.short	(.L_1197 - .L_1196)
	.align		4
.L_1196:
        /*1c0c*/ 	.word	index@(_ZN18transformer_engine6detail38cast_transpose_fused_kernel_notalignedILb0ELb0ELb1EfNS_16CTDBiasDActParamI13__nv_bfloat16S3_13__nv_fp8_e5m2fEELi4ELi8ENS_5EmptyEXadL_ZNS_4siluIffEET_T0_RKS6_EEEEvT3_mmm)
        /*1c10*/ 	.word	0x0000007f


	//----- nvinfo : EIATTR_FRAME_SIZE
	.align		4
.L_1197:
        /*1c14*/ 	.byte	0x04, 0x11
        /*1c16*/ 	.short	(.L_1199 - .L_1198)
	.align		4
.L_1198:
        /*1c18*/ 	.word	index@($__internal_483_$__cuda_sm20_rcp_rn_f32_slowpath)
        /*1c1c*/ 	.word	0x00000000


	//----- nvinfo : EIATTR_FRAME_SIZE
	.align		4
.L_1199:
        /*1c20*/ 	.byte	0x04, 0x11
        /*1c22*/ 	.short	(.L_1201 - .L_1200)
	.align		4
.L_1200:
        /*1c24*/ 	.word	index@($__internal_482_$__cuda_sm20_div_u64)
        /*1c28*/ 	.word	0x00000000


	//----- nvinfo : EIATTR_FRAME_SIZE
	.align		4
.L_1201:
        /*1c2c*/ 	.byte	0x04, 0x11
        /*1c2e*/ 	.short	(.L_1203 - .L_1202)
	.align		4
.L_1202:
        /*1c30*/ 	.word	index@(_ZN18transformer_engine6detail38cast_transpose_fused_kernel_notalignedILb0ELb0ELb1EfNS_16CTDBiasDActParamI13__nv_bfloat16S3_13__nv_fp8_e5m2fEELi4ELi8ENS_5EmptyEXadL_ZNS_4siluIffEET_T0_RKS6_EEEEvT3_mmm)
        /*1c34*/ 	.word	0x00000000


	//----- nvinfo : EIATTR_REGCOUNT
	.align		4
.L_1203:
        /*1c38*/ 	.byte	0x04, 0x2f
        /*1c3a*/ 	.short	(.L_1205 - .L_1204)
	.align		4
.L_1204:
        /*1c3c*/ 	.word	index@(_ZN18transformer_engine6detail38cast_transpose_fused_kernel_notalignedILb0ELb0ELb1EfNS_16CTDBiasDActParamI13__nv_bfloat16S3_13__nv_fp8_e4m3fEELi4ELi8ENS_5EmptyEXadL_ZNS_4siluIffEET_T0_RKS6_EEEEvT3_mmm)
        /*1c40*/ 	.word	0x0000007f


	//----- nvinfo : EIATTR_FRAME_SIZE
	.align		4
.L_1205:
        /*1c44*/ 	.byte	0x04, 0x11
        /*1c46*/ 	.short	(.L_1207 - .L_1206)
	.align		4
.L_1206:
        /*1c48*/ 	.word	index@($__internal_481_$__cuda_sm20_rcp_rn_f32_slowpath)
        /*1c4c*/ 	.word	0x00000000


	//----- nvinfo : EIATTR_FRAME_SIZE
	.align		4
.L_1207:
        /*1c50*/ 	.byte	0x04, 0x11
        /*1c52*/ 	.short	(.L_1209 - .L_1208)
	.align		4
.L_1208:
        /*1c54*/ 	.word	index@($__internal_480_$__cuda_sm20_div_u64)
        /*1c58*/ 	.word	0x00000000


	//----- nvinfo : EIATTR_FRAME_SIZE
	.align		4
.L_1209:
        /*1c5c*/ 	.byte	0x04, 0x11
        /*1c5e*/ 	.short	(.L_1211 - .L_1210)
	.align		4
.L_1210:
        /*1c60*/ 	.word	index@(_ZN18transformer_engine6detail38cast_transpose_fused_kernel_notalignedILb0ELb0ELb1EfNS_16CTDBiasDActParamI13__nv_bfloat16S3_13__nv_fp8_e4m3fEELi4ELi8ENS_5EmptyEXadL_ZNS_4siluIffEET_T0_RKS6_EEEEvT3_mmm)
        /*1c64*/ 	.word	0x00000000


	//----- nvinfo : EIATTR_REGCOUNT
	.align		4
.L_1211:
        /*1c68*/ 	.byte	0x04, 0x2f
        /*1c6a*/ 	.short	(.L_1213 - .L_1212)
	.align		4
.L_1212:
        /*1c6c*/ 	.word	index@(_ZN18transformer_engine6detail38cast_transpose_fused_kernel_notalignedILb0ELb1ELb0EfNS_16CTDBiasDActParamIffffEELi1ELi1ENS_5EmptyEXadL_ZNS_5dsiluIffEET_T0_RKS4_EEEEvT3_mmm)
        /*1c70*/ 	.word	0x00000030


	//----- nvinfo : EIATTR_FRAME_SIZE
	.align		4
.L_1213:
        /*1c74*/ 	.byte	0x04, 0x11
        /*1c76*/ 	.short	(.L_1215 - .L_1214)
	.align		4
.L_1214:
        /*1c78*/ 	.word	index@($__internal_479_$__cuda_sm20_rcp_rn_f32_slowpath)
        /*1c7c*/ 	.word	0x00000000


	//----- nvinfo : EIATTR_FRAME_SIZE
	.align		4
.L_1215:
        /*1c80*/ 	.byte	0x04, 0x11
        /*1c82*/ 	.short	(.L_1217 - .L_1216)
	.align		4
.L_1216:
        /*1c84*/ 	.word	index@($__internal_478_$__cuda_sm20_div_u64)
        /*1c88*/ 	.word	0x00000000


	//----- nvinfo : EIATTR_FRAME_SIZE
	.align		4
.L_1217:
        /*1c8c*/ 	.byte	0x04, 0x11
        /*1c8e*/ 	.short	(.L_1219 - .L_1218)
	.align		4
.L_1218:
        /*1c90*/ 	.word	index@(_ZN18transformer_engine6detail38cast_transpose_fused_kernel_notalignedILb0ELb1ELb0EfNS_16CTDBiasDActParamIffffEELi1ELi1ENS_5EmptyEXadL_ZNS_5dsiluIffEET_T0_RKS4_EEEEvT3_mmm)
        /*1c94*/ 	.word	0x00000000


	//----- nvinfo : EIATTR_REGCOUNT
	.align		4
.L_1219:
        /*1c98*/ 	.byte	0x04, 0x2f
        /*1c9a*/ 	.short	(.L_1221 - .L_1220)
	.align		4
.L_1220:
        /*1c9c*/ 	.word	index@(_ZN18transformer_engine6detail38cast_transpose_fused_kernel_notalignedILb0ELb1ELb0EfNS_16CTDBiasDActParamIff6__halffEELi1ELi2ENS_5EmptyEXadL_ZNS_5dsiluIffEET_T0_RKS5_EEEEvT3_mmm)
        /*1ca0*/ 	.word	0x00000036


	//----- nvinfo : EIATTR_FRAME_SIZE
	.align		4
.L_1221:
        /*1ca4*/ 	.byte	0x04, 0x11
        /*1ca6*/ 	.short	(.L_1223 - .L_1222)
	.align		4
.L_1222:
        /*1ca8*/ 	.word	index@($__internal_477_$__cuda_sm20_rcp_rn_f32_slowpath)
        /*1cac*/ 	.word	0x00000000


	//----- nvinfo : EIATTR_FRAME_SIZE
	.align		4
.L_1223:
        /*1cb0*/ 	.byte	0x04, 0x11
        /*1cb2*/ 	.short	(.L_1225 - .L_1224)
	.align		4
.L_1224:
        /*1cb4*/ 	.word	index@($__internal_476_$__cuda_sm20_div_u64)
        /*1cb8*/ 	.word	0x00000000


	//----- nvinfo : EIATTR_FRAME_SIZE
	.align		4
.L_1225:
        /*1cbc*/ 	.byte	0x04, 0x11
        /*1cbe*/ 	.short	(.L_1227 - .L_1226)
	.align		4
.L_1226:
        /*1cc0*/ 	.word	index@(_ZN18transformer_engine6detail38cast_transpose_fused_kernel_notalignedILb0ELb1ELb0EfNS_16CTDBiasDActParamIff6__halffEELi1ELi2ENS_5EmptyEXadL_ZNS_5dsiluIffEET_T0_RKS5_EEEEvT3_mmm)
        /*1cc4*/ 	.word	0x00000000


	//----- nvinfo : EIATTR_REGCOUNT
	.align		4
.L_1227:
        /*1cc8*/ 	.byte	0x04, 0x2f
        /*1cca*/ 	.short	(.L_1229 - .L_1228)
	.align		4
.L_1228:
        /*1ccc*/ 	.word	index@(_ZN18transformer_engine6detail38cast_transpose_fused_kernel_notalignedILb0ELb1ELb0EfNS_16CTDBiasDActParamIff13__nv_bfloat16fEELi1ELi2ENS_5EmptyEXadL_ZNS_5dsiluIffEET_T0_RKS5_EEEEvT3_mmm)
        /*1cd0*/ 	.word	0x00000036


	//----- nvinfo : EIATTR_FRAME_SIZE
	.align		4
.L_1229:
        /*1cd4*/ 	.byte	0x04, 0x11
        /*1cd6*/ 	.short	(.L_1231 - .L_1230)
	.align		4
.L_1230:
        /*1cd8*/ 	.word	index@($__internal_475_$__cuda_sm20_rcp_rn_f32_slowpath)
        /*1cdc*/ 	.word	0x00000000


	//----- nvinfo : EIATTR_FRAME_SIZE
	.align		4
.L_1231:
        /*1ce0*/ 	.byte	0x04, 0x11
        /*1ce2*/ 	.short	(.L_1233 - .L_1232)
	.align		4
.L_1232:
        /*1ce4*/ 	.word	index@($__internal_474_$__cuda_sm20_div_u64)
        /*1ce8*/ 	.word	0x00000000


	//----- nvinfo : EIATTR_FRAME_SIZE
	.align		4
.L_1233:
        /*1cec*/ 	.byte	0x04, 0x11
        /*1cee*/ 	.short	(.L_1235 - .L_1234)
	.align		4
.L_1234:
        /*1cf0*/ 	.word	index@(_ZN18transformer_engine6detail38cast_transpose_fused_kernel_notalignedILb0ELb1ELb0EfNS_16CTDBiasDActParamIff13__nv_bfloat16fEELi1ELi2ENS_5EmptyEXadL_ZNS_5dsiluIffEET_T0_RKS5_EEEEvT3_mmm)
        /*1cf4*/ 	.word	0x00000000


	//----- nvinfo : EIATTR_REGCOUNT
	.align		4
.L_1235:
        /*1cf8*/ 	.byte	0x04, 0x2f
        /*1cfa*/ 	.short	(.L_1237 - .L_1236)
	.align		4
.L_1236:
        /*1cfc*/ 	.word	index@(_ZN18transformer_engine6detail38cast_transpose_fused_kernel_notalignedILb0ELb1ELb0EfNS_16CTDBiasDActParamIff13__nv_fp8_e5m2fEELi1ELi4ENS_5EmptyEXadL_ZNS_5dsiluIffEET_T0_RKS5_EEEEvT3_mmm)
        /*1d00*/ 	.word	0x0000003d


	//----- nvinfo : EIATTR_FRAME_SIZE
	.align		4
.L_1237:
        /*1d04*/ 	.byte	0x04, 0x11
        /*1d06*/ 	.short	(.L_1239 - .L_1238)
	.align		4
.L_1238:
        /*1d08*/ 	.word	index@($__internal_473_$__cuda_sm20_rcp_rn_f32_slowpath)
        /*1d0c*/ 	.word	0x00000000


	//----- nvinfo : EIATTR_FRAME_SIZE
	.align		4
.L_1239:
        /*1d10*/ 	.byte	0x04, 0x11
        /*1d12*/ 	.short	(.L_1241 - .L_1240)
	.align		4
.L_1240:
        /*1d14*/ 	.word	index@($__internal_472_$__cuda_sm20_div_u64)
        /*1d18*/ 	.word	0x00000000


	//----- nvinfo : EIATTR_FRAME_SIZE
	.align		4
.L_1241:
        /*1d1c*/ 	.byte	0x04, 0x11
        /*1d1e*/ 	.short	(.L_1243 - .L_1242)
	.align		4
.L_1242:
        /*1d20*/ 	.word	index@(_ZN18transformer_engine6detail38cast_transpose_fused_kernel_notalignedILb0ELb1ELb0EfNS_16CTDBiasDActParamIff13__nv_fp8_e5m2fEELi1ELi4ENS_5EmptyEXadL_ZNS_5dsiluIffEET_T0_RKS5_EEEEvT3_mmm)
        /*1d24*/ 	.word	0x00000000


	//----- nvinfo : EIATTR_REGCOUNT
	.align		4
.L_1243:
        /*1d28*/ 	.byte	0x04, 0x2f
        /*1d2a*/ 	.short	(.L_1245 - .L_1244)
	.align		4
.L_1244:
        /*1d2c*/ 	.word	index@(_ZN18transformer_engine6detail38cast_transpose_fused_kernel_notalignedILb0ELb1ELb0EfNS_16CTDBiasDActParamIff13__nv_fp8_e4m3fEELi1ELi4ENS_5EmptyEXadL_ZNS_5dsiluIffEET_T0_RKS5_EEEEvT3_mmm)
        /*1d30*/ 	.word	0x0000003d


	//----- nvinfo : EIATTR_FRAME_SIZE
	.align		4
.L_1245:
        /*1d34*/ 	.byte	0x04, 0x11
        /*1d36*/ 	.short	(.L_1247 - .L_1246)
	.align		4
.L_1246:
        /*1d38*/ 	.word	index@($__internal_471_$__cuda_sm20_rcp_rn_f32_slowpath)
        /*1d3c*/ 	.word	0x00000000


	//----- nvinfo : EIATTR_FRAME_SIZE
	.align		4
.L_1247:
        /*1d40*/ 	.byte	0x04, 0x11
        /*1d42*/ 	.short	(.L_1249 - .L_1248)
	.align		4
.L_1248:
        /*1d44*/ 	.word	index@($__internal_470_$__cuda_sm20_div_u64)
        /*1d48*/ 	.word	0x00000000


	//----- nvinfo : EIATTR_FRAME_SIZE
	.align		4
.L_1249:
        /*1d4c*/ 	.byte	0x04, 0x11
        /*1d4e*/ 	.short	(.L_1251 - .L_1250)
	.align		4
.L_1250:
        /*1d50*/ 	.word	index@(_ZN18transformer_engine6detail38cast_transpose_fused_kernel_notalignedILb0ELb1ELb0EfNS_16CTDBiasDActParamIff13__nv_fp8_e4m3fEELi1ELi4ENS_5EmptyEXadL_ZNS_5dsiluIffEET_T0_RKS5_EEEEvT3_mmm)
        /*1d54*/ 	.word	0x00000000


	//----- nvinfo : EIATTR_REGCOUNT
	.align		4
.L_1251:
        /*1d58*/ 	.byte	0x04, 0x2f
        /*1d5a*/ 	.short	(.L_1253 - .L_1252)
	.align		4
.L_1252:
        /*1d5c*/ 	.word	index@(_ZN18transformer_engine6detail38cast_transpose_fused_kernel_notalignedILb0ELb1ELb0EfNS_16CTDBiasDActParamI6__halfS3_ffEELi2ELi1ENS_5EmptyEXadL_ZNS_5dsiluIffEET_T0_RKS5_EEEEvT3_mmm)
        /*1d60*/ 	.word	0x00000030


	//----- nvinfo : EIATTR_FRAME_SIZE
	.align		4
.L_1253:
        /*1d64*/ 	.byte	0x04, 0x11
        /*1d66*/ 	.short	(.L_1255 - .L_1254)
	.align		4
.L_1254:
        /*1d68*/ 	.word	index@($__internal_469_$__cuda_sm20_rcp_rn_f32_slowpath)
        /*1d6c*/ 	.word	0x00000000


	//----- nvinfo : EIATTR_FRAME_SIZE
	.align		4
.L_1255:
        /*1d70*/ 	.byte	0x04, 0x11
        /*1d72*/ 	.short	(.L_1257 - .L_1256)
	.align		4
.L_1256:
        /*1d74*/ 	.word	index@($__internal_468_$__cuda_sm20_div_u64)
        /*1d78*/ 	.word	0x00000000


	//----- nvinfo : EIATTR_FRAME_SIZE
	.align		4
.L_1257:
        /*1d7c*/ 	.byte	0x04, 0x11
        /*1d7e*/ 	.short	(.L_1259 - .L_1258)
	.align		4
.L_1258:
        /*1d80*/ 	.word	index@(_ZN18transformer_engine6detail38cast_transpose_fused_kernel_notalignedILb0ELb1ELb0EfNS_16CTDBiasDActParamI6__halfS3_ffEELi2ELi1ENS_5EmptyEXadL_ZNS_5dsiluIffEET_T0_RKS5_EEEEvT3_mmm)
        /*1d84*/ 	.word	0x00000000


	//----- nvinfo : EIATTR_REGCOUNT
	.align		4
.L_1259:
        /*1d88*/ 	.byte	0x04, 0x2f
        /*1d8a*/ 	.short	(.L_1261 - .L_1260)
	.align		4
.L_1260:
        /*1d8c*/ 	.word	index@(_ZN18transformer_engine6detail38cast_transpose_fused_kernel_notalignedILb0ELb1ELb0EfNS_16CTDBiasDActParamI6__halfS3_S3_fEELi2ELi2ENS_5EmptyEXadL_ZNS_5dsiluIffEET_T0_RKS5_EEEEvT3_mmm)
        /*1d90*/ 	.word	0x0000003b


	//----- nvinfo : EIATTR_FRAME_SIZE
	.align		4
.L_1261:
        /*1d94*/ 	.byte	0x04, 0x11
        /*1d96*/ 	.short	(.L_1263 - .L_1262)
	.align		4
.L_1262:
        /*1d98*/ 	.word	index@($__internal_467_$__cuda_sm20_rcp_rn_f32_slowpath)
        /*1d9c*/ 	.word	0x00000000


	//----- nvinfo : EIATTR_FRAME_SIZE
	.align		4
.L_1263:
        /*1da0*/ 	.byte	0x04, 0x11
        /*1da2*/ 	.short	(.L_1265 - .L_1264)
	.align		4
.L_1264:
        /*1da4*/ 	.word	index@($__internal_466_$__cuda_sm20_div_u64)
        /*1da8*/ 	.word	0x00000000


	//----- nvinfo : EIATTR_FRAME_SIZE
	.align		4
.L_1265:
        /*1dac*/ 	.byte	0x04, 0x11
        /*1dae*/ 	.short	(.L_1267 - .L_1266)
	.align		4
.L_1266:
        /*1db0*/ 	.word	index@(_ZN18transformer_engine6detail38cast_transpose_fused_kernel_notalignedILb0ELb1ELb0EfNS_16CTDBiasDActParamI6__halfS3_S3_fEELi2ELi2ENS_5EmptyEXadL_ZNS_5dsiluIffEET_T0_RKS5_EEEEvT3_mmm)
        /*1db4*/ 	.word	0x00000000


	//----- nvinfo : EIATTR_REGCOUNT
	.align		4
.L_1267:
        /*1db8*/ 	.byte	0x04, 0x2f
        /*1dba*/ 	.short	(.L_1269 - .L_1268)
	.align		4
.L_1268:
        /*1dbc*/ 	.word	index@(_ZN18transformer_engine6detail38cast_transpose_fused_kernel_notalignedILb0ELb1ELb0EfNS_16CTDBiasDActParamI6__halfS3_13__nv_bfloat16fEELi2ELi2ENS_5EmptyEXadL_ZNS_5dsiluIffEET_T0_RKS6_EEEEvT3_mmm)
        /*1dc0*/ 	.word	0x0000003b


	//----- nvinfo : EIATTR_FRAME_SIZE
	.align		4
.L_1269:
        /*1dc4*/ 	.byte	0x04, 0x11
        /*1dc6*/ 	.short	(.L_1271 - .L_1270)
	.align		4
.L_1270:
        /*1dc8*/ 	.word	index@($__internal_465_$__cuda_sm20_rcp_rn_f32_slowpath)
        /*1dcc*/ 	.word	0x00000000


	//----- nvinfo : EIATTR_FRAME_SIZE
	.align		4
.L_1271:
        /*1dd0*/ 	.byte	0x04, 0x11
        /*1dd2*/ 	.short	(.L_1273 - .L_1272)
	.align		4
.L_1272:
        /*1dd4*/ 	.word	index@($__internal_464_$__cuda_sm20_div_u64)
        /*1dd8*/ 	.word	0x00000000


	//----- nvinfo : EIATTR_FRAME_SIZE
	.align		4
.L_1273:
        /*1ddc*/ 	.byte	0x04, 0x11
        /*1dde*/ 	.short	(.L_1275 - .L_1274)
	.align		4
.L_1274:
        /*1de0*/ 	.word	index@(_ZN18transformer_engine6detail38cast_transpose_fused_kernel_notalignedILb0ELb1ELb0EfNS_16CTDBiasDActParamI6__halfS3_13__nv_bfloat16fEELi2ELi2ENS_5EmptyEXadL_ZNS_5dsiluIffEET_T0_RKS6_EEEEvT3_mmm)
        /*1de4*/ 	.word	0x00000000


	//----- nvinfo : EIATTR_REGCOUNT
	.align		4
.L_1275:
        /*1de8*/ 	.byte	0x04, 0x2f
        /*1dea*/ 	.short	(.L_1277 - .L_1276)
	.align		4
.L_1276:
        /*1dec*/ 	.word	index@(_ZN18transformer_engine6detail38cast_transpose_fused_kernel_notalignedILb0ELb1ELb0EfNS_16CTDBiasDActParamI6__halfS3_13__nv_fp8_e5m2fEELi2ELi4ENS_5EmptyEXadL_ZNS_5dsiluIffEET_T0_RKS6_EEEEvT3_mmm)
        /*1df0*/ 	.word	0x00000040


	//----- nvinfo : EIATTR_FRAME_SIZE
	.align		4
.L_1277:
        /*1df4*/ 	.byte	0x04, 0x11
        /*1df6*/ 	.short	(.L_1279 - .L_1278)
	.align		4
.L_1278:
        /*1df8*/ 	.word	index@($__internal_463_$__cuda_sm20_rcp_rn_f32_slowpath)
        /*1dfc*/ 	.word	0x00000000


	//----- nvinfo : EIATTR_FRAME_SIZE
	.align		4
.L_1279:
        /*1e00*/ 	.byte	0x04, 0x11
        /*1e02*/ 	.short	(.L_1281 - .L_1280)
	.align		4
.L_1280:
        /*1e04*/ 	.word	index@($__internal_462_$__cuda_sm20_div_u64)
        /*1e08*/ 	.word	0x00000000


	//----- nvinfo : EIATTR_FRAME_SIZE
	.align		4
.L_1281:
        /*1e0c*/ 	.byte	0x04, 0x11
        /*1e0e*/ 	.short	(.L_1283 - .L_1282)
	.align		4
.L_1282:
        /*1e10*/ 	.word	index@(_ZN18transformer_engine6detail38cast_transpose_fused_kernel_notalignedILb0ELb1ELb0EfNS_16CTDBiasDActParamI6__halfS3_13__nv_fp8_e5m2fEELi2ELi4ENS_5EmptyEXadL_ZNS_5dsiluIffEET_T0_RKS6_EEEEvT3_mmm)
        /*1e14*/ 	.word	0x00000000


	//----- nvinfo : EIATTR_REGCOUNT
	.align		4
.L_1283:
        /*1e18*/ 	.byte	0x04, 0x2f
        /*1e1a*/ 	.short	(.L_1285 - .L_1284)
	.align		4
.L_1284:
        /*1e1c*/ 	.word	index@(_ZN18transformer_engine6detail38cast_transpose_fused_kernel_notalignedILb0ELb1ELb0EfNS_16CTDBiasDActParamI6__halfS3_13__nv_fp8_e4m3fEELi2ELi4ENS_5EmptyEXadL_ZNS_5dsiluIffEET_T0_RKS6_EEEEvT3_mmm)
        /*1e20*/ 	.word	0x00000040


	//----- nvinfo : EIATTR_FRAME_SIZE
	.align		4
.L_1285:
        /*1e24*/ 	.byte	0x04, 0x11
        /*1e26*/ 	.short	(.L_1287 - .L_1286)
	.align		4
.L_1286:
        /*1e28*/ 	.word	index@($__internal_461_$__cuda_sm20_rcp_rn_f32_slowpath)
        /*1e2c*/ 	.word	0x00000000


	//----- nvinfo : EIATTR_FRAME_SIZE
	.align		4
.L_1287:
        /*1e30*/ 	.byte	0x04, 0x11
        /*1e32*/ 	.short	(.L_1289 - .L_1288)
	.align		4
.L_1288:
        /*1e34*/ 	.word	index@($__internal_460_$__cuda_sm20_div_u64)
        /*1e38*/ 	.word	0x00000000


	//----- nvinfo : EIATTR_FRAME_SIZE
	.align		4
.L_1289:
        /*1e3c*/ 	.byte	0x04, 0x11
        /*1e3e*/ 	.short	(.L_1291 - .L_1290)
	.align		4
.L_1290:
        /*1e40*/ 	.word	index@(_ZN18transformer_engine6detail38cast_transpose_fused_kernel_notalignedILb0ELb1ELb0EfNS_16CTDBiasDActParamI6__halfS3_13__nv_fp8_e4m3fEELi2ELi4ENS_5EmptyEXadL_ZNS_5dsiluIffEET_T0_RKS6_EEEEvT3_mmm)
        /*1e44*/ 	.word	0x00000000


	//----- nvinfo : EIATTR_REGCOUNT
	.align		4
.L_1291:
        /*1e48*/ 	.byte	0x04, 0x2f
        /*1e4a*/ 	.short	(.L_1293 - .L_1292)
	.align		4
.L_1292:
        /*1e4c*/ 	.word	index@(_ZN18transformer_engine6detail38cast_transpose_fused_kernel_notalignedILb0ELb1ELb0EfNS_16CTDBiasDActParamI13__nv_bfloat16S3_ffEELi2ELi1ENS_5EmptyEXadL_ZNS_5dsiluIffEET_T0_RKS5_EEEEvT3_mmm)
        /*1e50*/ 	.word	0x00000030


	//----- nvinfo : EIATTR_FRAME_SIZE
	.align		4
.L_1293:
        /*1e54*/ 	.byte	0x04, 0x11
        /*1e56*/ 	.short	(.L_1295 - .L_1294)
	.align		4
.L_1294:
        /*1e58*/ 	.word	index@($__internal_459_$__cuda_sm20_rcp_rn_f32_slowpath)
        /*1e5c*/ 	.word	0x00000000


	//----- nvinfo : EIATTR_FRAME_SIZE
	.align		4
.L_1295:
        /*1e60*/ 	.byte	0x04, 0x11
        /*1e62*/ 	.short	(.L_1297 - .L_1296)
	.align		4
.L_1296:
        /*1e64*/ 	.word	index@($__internal_458_$__cuda_sm20_div_u64)
        /*1e68*/ 	.word	0x00000000


	//----- nvinfo : EIATTR_FRAME_SIZE
	.align		4
.L_1297:
        /*1e6c*/ 	.byte	0x04, 0x11
        /*1e6e*/ 	.short	(.L_1299 - .L_1298)
	.align		4
.L_1298:
        /*1e70*/ 	.word	index@(_ZN18transformer_engine6detail38cast_transpose_fused_kernel_notalignedILb0ELb1ELb0EfNS_16CTDBiasDActParamI13__nv_bfloat16S3_ffEELi2ELi1ENS_5EmptyEXadL_ZNS_5dsiluIffEET_T0_RKS5_EEEEvT3_mmm)
        /*1e74*/ 	.word	0x00000000


	//----- nvinfo : EIATTR_REGCOUNT
	.align		4
.L_1299:
        /*1e78*/ 	.byte	0x04, 0x2f
        /*1e7a*/ 	.short	(.L_1301 - .L_1300)
	.align		4
.L_1300:
        /*1e7c*/ 	.word	index@(_ZN18transformer_engine6detail38cast_transpose_fused_kernel_notalignedILb0ELb1ELb0EfNS_16CTDBiasDActParamI13__nv_bfloat16S3_6__halffEELi2ELi2ENS_5EmptyEXadL_ZNS_5dsiluIffEET_T0_RKS6_EEEEvT3_mmm)
        /*1e80*/ 	.word	0x0000003e


	//----- nvinfo : EIATTR_FRAME_SIZE
	.align		4
.L_1301:
        /*1e84*/ 	.byte	0x04, 0x11
        /*1e86*/ 	.short	(.L_1303 - .L_1302)
	.align		4
.L_1302:
        /*1e88*/ 	.word	index@($__internal_457_$__cuda_sm20_rcp_rn_f32_slowpath)
        /*1e8c*/ 	.word	0x00000000


	//----- nvinfo : EIATTR_FRAME_SIZE
	.align		4
.L_1303:
        /*1e90*/ 	.byte	0x04, 0x11
        /*1e92*/ 	.short	(.L_1305 - .L_1304)
	.align		4
.L_1304:
        /*1e94*/ 	.word	index@($__internal_456_$__cuda_sm20_div_u64)
        /*1e98*/ 	.word	0x00000000


	//----- nvinfo : EIATTR_FRAME_SIZE
	.align		4
.L_1305:
        /*1e9c*/ 	.byte	0x04, 0x11
        /*1e9e*/ 	.short	(.L_1307 - .L_1306)
	.align		4
.L_1306:
        /*1ea0*/ 	.word	index@(_ZN18transformer_engine6detail38cast_transpose_fused_kernel_notalignedILb0ELb1ELb0EfNS_16CTDBiasDActParamI13__nv_bfloat16S3_6__halffEELi2ELi2ENS_5EmptyEXadL_ZNS_5dsiluIffEET_T0_RKS6_EEEEvT3_mmm)
        /*1ea4*/ 	.word	0x00000000


	//----- nvinfo : EIATTR_REGCOUNT
	.align		4
.L_1307:
        /*1ea8*/ 	.byte	0x04, 0x2f
        /*1eaa*/ 	.short	(.L_1309 - .L_1308)
	.align		4
.L_1308:
        /*1eac*/ 	.word	index@(_ZN18transformer_engine6detail38cast_transpose_fused_kernel_notalignedILb0ELb1ELb0EfNS_16CTDBiasDActParamI13__nv_bfloat16S3_S3_fEELi2ELi2ENS_5EmptyEXadL_ZNS_5dsiluIffEET_T0_RKS5_EEEEvT3_mmm)
        /*1eb0*/ 	.word	0x0000003e


	//----- nvinfo : EIATTR_FRAME_SIZE
	.align		4
.L_1309:
        /*1eb4*/ 	.byte	0x04, 0x11
        /*1eb6*/ 	.short	(.L_1311 - .L_1310)
	.align		4
.L_1310:
        /*1eb8*/ 	.word	index@($__internal_455_$__cuda_sm20_rcp_rn_f32_slowpath)
        /*1ebc*/ 	.word	0x00000000


	//----- nvinfo : EIATTR_FRAME_SIZE
	.align		4
.L_1311:
        /*1ec0*/ 	.byte	0x04, 0x11
        /*1ec2*/ 	.short	(.L_1313 - .L_1312)
	.align		4
.L_1312:
        /*1ec4*/ 	.word	index@($__internal_454_$__cuda_sm20_div_u64)
        /*1ec8*/ 	.word	0x00000000


	//----- nvinfo : EIATTR_FRAME_SIZE
	.align		4
.L_1313:
        /*1ecc*/ 	.byte	0x04, 0x11
        /*1ece*/ 	.short	(.L_1315 - .L_1314)
	.align		4
.L_1314:
        /*1ed0*/ 	.word	index@(_ZN18transformer_engine6detail38cast_transpose_fused_kernel_notalignedILb0ELb1ELb0EfNS_16CTDBiasDActParamI13__nv_bfloat16S3_S3_fEELi2ELi2ENS_5EmptyEXadL_ZNS_5dsiluIffEET_T0_RKS5_EEEEvT3_mmm)
        /*1ed4*/ 	.word	0x00000000


	//----- nvinfo : EIATTR_REGCOUNT
	.align		4
.L_1315:
        /*1ed8*/ 	.byte	0x04, 0x2f
        /*1eda*/ 	.short	(.L_1317 - .L_1316)
	.align		4
.L_1316:
        /*1edc*/ 	.word	index@(_ZN18transformer_engine6detail38cast_transpose_fused_kernel_notalignedILb0ELb1ELb0EfNS_16CTDBiasDActParamI13__nv_bfloat16S3_13__nv_fp8_e5m2fEELi2ELi4ENS_5EmptyEXadL_ZNS_5dsiluIffEET_T0_RKS6_EEEEvT3_mmm)
        /*1ee0*/ 	.word	0x00000040


	//----- nvinfo : EIATTR_FRAME_SIZE
	.align		4
.L_1317:
        /*1ee4*/ 	.byte	0x04, 0x11
        /*1ee6*/ 	.short	(.L_1319 - .L_1318)
	.align		4
.L_1318:
        /*1ee8*/ 	.word	index@($__internal_453_$__cuda_sm20_rcp_rn_f32_slowpath)
        /*1eec*/ 	.word	0x00000000


	//----- nvinfo : EIATTR_FRAME_SIZE
	.align		4
.L_1319:
        /*1ef0*/ 	.byte	0x04, 0x11
        /*1ef2*/ 	.short	(.L_1321 - .L_1320)
	.align		4
.L_1320:
        /*1ef4*/ 	.word	index@($__internal_452_$__cuda_sm20_div_u64)
        /*1ef8*/ 	.word	0x00000000


	//----- nvinfo : EIATTR_FRAME_SIZE
	.align		4
.L_1321:
        /*1efc*/ 	.byte	0x04, 0x11
        /*1efe*/ 	.short	(.L_1323 - .L_1322)
	.align		4
.L_1322:
        /*1f00*/ 	.word	index@(_ZN18transformer_engine6detail38cast_transpose_fused_kernel_notalignedILb0ELb1ELb0EfNS_16CTDBiasDActParamI13__nv_bfloat16S3_13__nv_fp8_e5m2fEELi2ELi4ENS_5EmptyEXadL_ZNS_5dsiluIffEET_T0_RKS6_EEEEvT3_mmm)
        /*1f04*/ 	.word	0x00000000


	//----- nvinfo : EIATTR_REGCOUNT
	.align		4
.L_1323:
        /*1f08*/ 	.byte	0x04, 0x2f
        /*1f0a*/ 	.short	(.L_1325 - .L_1324)
	.align		4
.L_1324:
        /*1f0c*/ 	.word	index@(_ZN18transformer_engine6detail38cast_transpose_fused_kernel_notalignedILb0ELb1ELb0EfNS_16CTDBiasDActParamI13__nv_bfloat16S3_13__nv_fp8_e4m3fEELi2ELi4ENS_5EmptyEXadL_ZNS_5dsiluIffEET_T0_RKS6_EEEEvT3_mmm)
        /*1f10*/ 	.word	0x00000040


	//----- nvinfo : EIATTR_FRAME_SIZE
	.align		4
.L_1325:
        /*1f14*/ 	.byte	0x04, 0x11
        /*1f16*/ 	.short	(.L_1327 - .L_1326)
	.align		4
.L_1326:
        /*1f18*/ 	.word	index@($__internal_451_$__cuda_sm20_rcp_rn_f32_slowpath)
        /*1f1c*/ 	.word	0x00000000


	//----- nvinfo : EIATTR_FRAME_SIZE
	.align		4
.L_1327:
        /*1f20*/ 	.byte	0x04, 0x11
        /*1f22*/ 	.short	(.L_1329 - .L_1328)
	.align		4
.L_1328:
        /*1f24*/ 	.word	index@($__internal_450_$__cuda_sm20_div_u64)
        /*1f28*/ 	.word	0x00000000


	//----- nvinfo : EIATTR_FRAME_SIZE
	.align		4
.L_1329:
        /*1f2c*/ 	.byte	0x04, 0x11
        /*1f2e*/ 	.short	(.L_1331 - .L_1330)
	.align		4
.L_1330:
        /*1f30*/ 	.word	index@(_ZN18transformer_engine6detail38cast_transpose_fused_kernel_notalignedILb0ELb1ELb0EfNS_16CTDBiasDActParamI13__nv_bfloat16S3_13__nv_fp8_e4m3fEELi2ELi4ENS_5EmptyEXadL_ZNS_5dsiluIffEET_T0_RKS6_EEEEvT3_mmm)
        /*1f34*/ 	.word	0x00000000


	//----- nvinfo : EIATTR_REGCOUNT
	.align		4
.L_1331:
        /*1f38*/ 	.byte	0x04, 0x2f
        /*1f3a*/ 	.short	(.L_1333 - .L_1332)
	.align		4
.L_1332:
        /*1f3c*/ 	.word	index@(_ZN18transformer_engine6detail38cast_transpose_fused_kernel_notalignedILb1ELb1ELb0EfNS_16CTDBiasDActParamIffffEELi1ELi1ENS_5EmptyEXadL_ZNS_5dgeluIffEET_T0_RKS4_EEEEvT3_mmm)
        /*1f40*/ 	.word	0x00000028


	//----- nvinfo : EIATTR_FRAME_SIZE
	.align		4
.L_1333:
        /*1f44*/ 	.byte	0x04, 0x11
        /*1f46*/ 	.short	(.L_1335 - .L_1334)
	.align		4
.L_1334:
        /*1f48*/ 	.word	index@($__internal_449_$__cuda_sm20_rcp_rn_f32_slowpath)
        /*1f4c*/ 	.word	0x00000000


	//----- nvinfo : EIATTR_FRAME_SIZE
	.align		4
.L_1335:
        /*1f50*/ 	.byte	0x04, 0x11
        /*1f52*/ 	.short	(.L_1337 - .L_1336)
	.align		4
.L_1336:
        /*1f54*/ 	.word	index@($__internal_448_$__cuda_sm20_div_u64)
        /*1f58*/ 	.word	0x00000000


	//----- nvinfo : EIATTR_FRAME_SIZE
	.align		4
.L_1337:
        /*1f5c*/ 	.byte	0x04, 0x11
        /*1f5e*/ 	.short	(.L_1339 - .L_1338)
	.align		4
.L_1338:
        /*1f60*/ 	.word	index@(_ZN18transformer_engine6detail38cast_transpose_fused_kernel_notalignedILb1ELb1ELb0EfNS_16CTDBiasDActParamIffffEELi1ELi1ENS_5EmptyEXadL_ZNS_5dgeluIffEET_T0_RKS4_EEEEvT3_mmm)
        /*1f64*/ 	.word	0x00000000


	//----- nvinfo : EIATTR_REGCOUNT
	.align		4
.L_1339:
        /*1f68*/ 	.byte	0x04, 0x2f
        /*1f6a*/ 	.short	(.L_1341 - .L_1340)
	.align		4
.L_1340:
        /*1f6c*/ 	.word	index@(_ZN18transformer_engine6detail38cast_transpose_fused_kernel_notalignedILb1ELb1ELb0EfNS_16CTDBiasDActParamIff6__halffEELi1ELi2ENS_5EmptyEXadL_ZNS_5dgeluIffEET_T0_RKS5_EEEEvT3_mmm)
        /*1f70*/ 	.word	0x00000030


	//----- nvinfo : EIATTR_FRAME_SIZE
	.align		4
.L_1341:
        /*1f74*/ 	.byte	0x04, 0x11
        /*1f76*/ 	.short	(.L_1343 - .L_1342)
	.align		4
.L_1342:
        /*1f78*/ 	.word	index@($__internal_447_$__cuda_sm20_rcp_rn_f32_slowpath)
        /*1f7c*/ 	.word	0x00000000


	//----- nvinfo : EIATTR_FRAME_SIZE
	.align		4
.L_1343:
        /*1f80*/ 	.byte	0x04, 0x11
        /*1f82*/ 	.short	(.L_1345 - .L_1344)
	.align		4
.L_1344:
        /*1f84*/ 	.word	index@($__internal_446_$__cuda_sm20_div_u64)
        /*1f88*/ 	.word	0x00000000


	//----- nvinfo : EIATTR_FRAME_SIZE
	.align		4
.L_1345:
        /*1f8c*/ 	.byte	0x04, 0x11
        /*1f8e*/ 	.short	(.L_1347 - .L_1346)
	.align		4
.L_1346:
        /*1f90*/ 	.word	index@(_ZN18transformer_engine6detail38cast_transpose_fused_kernel_notalignedILb1ELb1ELb0EfNS_16CTDBiasDActParamIff6__halffEELi1ELi2ENS_5EmptyEXadL_ZNS_5dgeluIffEET_T0_RKS5_EEEEvT3_mmm)
        /*1f94*/ 	.word	0x00000000


	//----- nvinfo : EIATTR_REGCOUNT
	.align		4
.L_1347:
        /*1f98*/ 	.byte	0x04, 0x2f
        /*1f9a*/ 	.short	(.L_1349 - .L_1348)
	.align		4
.L_1348:
        /*1f9c*/ 	.word	index@(_ZN18transformer_engine6detail38cast_transpose_fused_kernel_notalignedILb1ELb1ELb0EfNS_16CTDBiasDActParamIff13__nv_bfloat16fEELi1ELi2ENS_5EmptyEXadL_ZNS_5dgeluIffEET_T0_RKS5_EEEEvT3_mmm)
        /*1fa0*/ 	.word	0x00000030


	//----- nvinfo : EIATTR_FRAME_SIZE
	.align		4
.L_1349:
        /*1fa4*/ 	.byte	0x04, 0x11
        /*1fa6*/ 	.short	(.L_1351 - .L_1350)
	.align		4
.L_1350:
        /*1fa8*/ 	.word	index@($__internal_445_$__cuda_sm20_rcp_rn_f32_slowpath)
        /*1fac*/ 	.word	0x00000000


	//----- nvinfo : EIATTR_FRAME_SIZE
	.align		4
.L_1351:
        /*1fb0*/ 	.byte	0x04, 0x11
        /*1fb2*/ 	.short	(.L_1353 - .L_1352)
	.align		4
.L_1352:
        /*1fb4*/ 	.word	index@($__internal_444_$__cuda_sm20_div_u64)
        /*1fb8*/ 	.word	0x00000000


	//----- nvinfo : EIATTR_FRAME_SIZE
	.align		4
.L_1353:
        /*1fbc*/ 	.byte	0x04, 0x11
        /*1fbe*/ 	.short	(.L_1355 - .L_1354)
	.align		4
.L_1354:
        /*1fc0*/ 	.word	index@(_ZN18transformer_engine6detail38cast_transpose_fused_kernel_notalignedILb1ELb1ELb0EfNS_16CTDBiasDActParamIff13__nv_bfloat16fEELi1ELi2ENS_5EmptyEXadL_ZNS_5dgeluIffEET_T0_RKS5_EEEEvT3_mmm)
        /*1fc4*/ 	.word	0x00000000


	//----- nvinfo : EIATTR_REGCOUNT
	.align		4
.L_1355:
        /*1fc8*/ 	.byte	0x04, 0x2f
        /*1fca*/ 	.short	(.L_1357 - .L_1356)
	.align		4
.L_1356:
        /*1fcc*/ 	.word	index@(_ZN18transformer_engine6detail38cast_transpose_fused_kernel_notalignedILb1ELb1ELb0EfNS_16CTDBiasDActParamIff13__nv_fp8_e5m2fEELi1ELi4ENS_5EmptyEXadL_ZNS_5dgeluIffEET_T0_RKS5_EEEEvT3_mmm)
        /*1fd0*/ 	.word	0x0000003e


	//----- nvinfo : EIATTR_FRAME_SIZE
	.align		4
.L_1357:
        /*1fd4*/ 	.byte	0x04, 0x11
        /*1fd6*/ 	.short	(.L_1359 - .L_1358)
	.align		4
.L_1358:
        /*1fd8*/ 	.word	index@($__internal_443_$__cuda_sm20_rcp_rn_f32_slowpath)
        /*1fdc*/ 	.word	0x00000000


	//----- nvinfo : EIATTR_FRAME_SIZE
	.align		4
.L_1359:
        /*1fe0*/ 	.byte	0x04, 0x11
        /*1fe2*/ 	.short	(.L_1361 - .L_1360)
	.align		4
.L_1360:
        /*1fe4*/ 	.word	index@($__internal_442_$__cuda_sm20_div_u64)
        /*1fe8*/ 	.word	0x00000000


	//----- nvinfo : EIATTR_FRAME_SIZE
	.align		4
.L_1361:
        /*1fec*/ 	.byte	0x04, 0x11
        /*1fee*/ 	.short	(.L_1363 - .L_1362)
	.align		4
.L_1362:
        /*1ff0*/ 	.word	index@(_ZN18transformer_engine6detail38cast_transpose_fused_kernel_notalignedILb1ELb1ELb0EfNS_16CTDBiasDActParamIff13__nv_fp8_e5m2fEELi1ELi4ENS_5EmptyEXadL_ZNS_5dgeluIffEET_T0_RKS5_EEEEvT3_mmm)
        /*1ff4*/ 	.word	0x00000000


	//----- nvinfo : EIATTR_REGCOUNT
	.align		4
.L_1363:
        /*1ff8*/ 	.byte	0x04, 0x2f
        /*1ffa*/ 	.short	(.L_1365 - .L_1364)
	.align		4
.L_1364:
        /*1ffc*/ 	.word	index@(_ZN18transformer_engine6detail38cast_transpose_fused_kernel_notalignedILb1ELb1ELb0EfNS_16CTDBiasDActParamIff13__nv_fp8_e4m3fEELi1ELi4ENS_5EmptyEXadL_ZNS_5dgeluIffEET_T0_RKS5_EEEEvT3_mmm)
        /*2000*/ 	.word	0x0000003e


	//----- nvinfo : EIATTR_FRAME_SIZE
	.align		4
.L_1365:
        /*2004*/ 	.byte	0x04, 0x11
        /*2006*/ 	.short	(.L_1367 - .L_1366)
	.align		4
.L_1366:
        /*2008*/ 	.word	index@($__internal_441_$__cuda_sm20_rcp_rn_f32_slowpath)
        /*200c*/ 	.word	0x00000000


	//----- nvinfo : EIATTR_FRAME_SIZE
	.align		4
.L_1367:
        /*2010*/ 	.byte	0x04, 0x11
        /*2012*/ 	.short	(.L_1369 - .L_1368)
	.align		4
.L_1368:
        /*2014*/ 	.word	index@($__internal_440_$__cuda_sm20_div_u64)
        /*2018*/ 	.word	0x00000000


	//----- nvinfo : EIATTR_FRAME_SIZE
	.align		4
.L_1369:
        /*201c*/ 	.byte	0x04, 0x11
        /*201e*/ 	.short	(.L_1371 - .L_1370)
	.align		4
.L_1370:
        /*2020*/ 	.word	index@(_ZN18transformer_engine6detail38cast_transpose_fused_kernel_notalignedILb1ELb1ELb0EfNS_16CTDBiasDActParamIff13__nv_fp8_e4m3fEELi1ELi4ENS_5EmptyEXadL_ZNS_5dgeluIffEET_T0_RKS5_EEEEvT3_mmm)
        /*2024*/ 	.word	0x00000000


	//----- nvinfo : EIATTR_REGCOUNT
	.align		4
.L_1371:
        /*2028*/ 	.byte	0x04, 0x2f
        /*202a*/ 	.short	(.L_1373 - .L_1372)
	.align		4
.L_1372:
        /*202c*/ 	.word	index@(_ZN18transformer_engine6detail38cast_transpose_fused_kernel_notalignedILb1ELb1ELb0EfNS_16CTDBiasDActParamI6__halfS3_ffEELi2ELi1ENS_5EmptyEXadL_ZNS_5dgeluIffEET_T0_RKS5_EEEEvT3_mmm)
        /*2030*/ 	.word	0x00000030


	//----- nvinfo : EIATTR_FRAME_SIZE
	.align		4
.L_1373:
        /*2034*/ 	.byte	0x04, 0x11
        /*2036*/ 	.short	(.L_1375 - .L_1374)
	.align		4
.L_1374:
        /*2038*/ 	.word	index@($__internal_439_$__cuda_sm20_rcp_rn_f32_slowpath)
        /*203c*/ 	.word	0x00000000


	//----- nvinfo : EIATTR_FRAME_SIZE
	.align		4
.L_1375:
        /*2040*/ 	.byte	0x04, 0x11
        /*2042*/ 	.short	(.L_1377 - .L_1376)
	.align		4
.L_1376:
        /*2044*/ 	.word	index@($__internal_438_$__cuda_sm20_div_u64)
        /*2048*/ 	.word	0x00000000


	//----- nvinfo : EIATTR_FRAME_SIZE
	.align		4
.L_1377:
        /*204c*/ 	.byte	0x04, 0x11
        /*204e*/ 	.short	(.L_1379 - .L_1378)
	.align		4
.L_1378:
        /*2050*/ 	.word	index@(_ZN18transformer_engine6detail38cast_transpose_fused_kernel_notalignedILb1ELb1ELb0EfNS_16CTDBiasDActParamI6__halfS3_ffEELi2ELi1ENS_5EmptyEXadL_ZNS_5dgeluIffEET_T0_RKS5_EEEEvT3_mmm)
        /*2054*/ 	.word	0x00000000


	//----- nvinfo : EIATTR_REGCOUNT
	.align		4
.L_1379:
        /*2058*/ 	.byte	0x04, 0x2f
        /*205a*/ 	.short	(.L_1381 - .L_1380)
	.align		4
.L_1380:
        /*205c*/ 	.word	index@(_ZN18transformer_engine6detail38cast_transpose_fused_kernel_notalignedILb1ELb1ELb0EfNS_16CTDBiasDActParamI6__halfS3_S3_fEELi2ELi2ENS_5EmptyEXadL_ZNS_5dgeluIffEET_T0_RKS5_EEEEvT3_mmm)
        /*2060*/ 	.word	0x00000036


	//----- nvinfo : EIATTR_FRAME_SIZE
	.align		4
.L_1381:
        /*2064*/ 	.byte	0x04, 0x11
        /*2066*/ 	.short	(.L_1383 - .L_1382)
	.align		4
.L_1382:
        /*2068*/ 	.word	index@($__internal_437_$__cuda_sm20_rcp_rn_f32_slowpath)
        /*206c*/ 	.word	0x00000000


	//----- nvinfo : EIATTR_FRAME_SIZE
	.align		4
.L_1383:
        /*2070*/ 	.byte	0x04, 0x11
        /*2072*/ 	.short	(.L_1385 - .L_1384)
	.align		4
.L_1384:
        /*2074*/ 	.word	index@($__internal_436_$__cuda_sm20_div_u64)
        /*2078*/ 	.word	0x00000000


	//----- nvinfo : EIATTR_FRAME_SIZE
	.align		4
.L_1385:
        /*207c*/ 	.byte	0x04, 0x11
        /*207e*/ 	.short	(.L_1387 - .L_1386)
	.align		4
.L_1386:
        /*2080*/ 	.word	index@(_ZN18transformer_engine6detail38cast_transpose_fused_kernel_notalignedILb1ELb1ELb0EfNS_16CTDBiasDActParamI6__halfS3_S3_fEELi2ELi2ENS_5EmptyEXadL_ZNS_5dgeluIffEET_T0_RKS5_EEEEvT3_mmm)
        /*2084*/ 	.word	0x00000000


	//----- nvinfo : EIATTR_REGCOUNT
	.align		4
.L_1387:
        /*2088*/ 	.byte	0x04, 0x2f
        /*208a*/ 	.short	(.L_1389 - .L_1388)
	.align		4
.L_1388:
        /*208c*/ 	.word	index@(_ZN18transformer_engine6detail38cast_transpose_fused_kernel_notalignedILb1ELb1ELb0EfNS_16CTDBiasDActParamI6__halfS3_13__nv_bfloat16fEELi2ELi2ENS_5EmptyEXadL_ZNS_5dgeluIffEET_T0_RKS6_EEEEvT3_mmm)
        /*2090*/ 	.word	0x00000036


	//----- nvinfo : EIATTR_FRAME_SIZE
	.align		4
.L_1389:
        /*2094*/ 	.byte	0x04, 0x11
        /*2096*/ 	.short	(.L_1391 - .L_1390)
	.align		4
.L_1390:
        /*2098*/ 	.word	index@($__internal_435_$__cuda_sm20_rcp_rn_f32_slowpath)
        /*209c*/ 	.word	0x00000000


	//----- nvinfo : EIATTR_FRAME_SIZE
	.align		4
.L_1391:
        /*20a0*/ 	.byte	0x04, 0x11
        /*20a2*/ 	.short	(.L_1393 - .L_1392)
	.align		4
.L_1392:
        /*20a4*/ 	.word	index@($__internal_434_$__cuda_sm20_div_u64)
        /*20a8*/ 	.word	0x00000000


	//----- nvinfo : EIATTR_FRAME_SIZE
	.align		4
.L_1393:
        /*20ac*/ 	.byte	0x04, 0x11
        /*20ae*/ 	.short	(.L_1395 - .L_1394)
	.align		4
.L_1394:
        /*20b0*/ 	.word	index@(_ZN18transformer_engine6detail38cast_transpose_fused_kernel_notalignedILb1ELb1ELb0EfNS_16CTDBiasDActParamI6__halfS3_13__nv_bfloat16fEELi2ELi2ENS_5EmptyEXadL_ZNS_5dgeluIffEET_T0_RKS6_EEEEvT3_mmm)
        /*20b4*/ 	.word	0x00000000


	//----- nvinfo : EIATTR_REGCOUNT
	.align		4
.L_1395:
        /*20b8*/ 	.byte	0x04, 0x2f
        /*20ba*/ 	.short	(.L_1397 - .L_1396)
	.align		4
.L_1396:
        /*20bc*/ 	.word	index@(_ZN18transformer_engine6detail38cast_transpose_fused_kernel_notalignedILb1ELb1ELb0EfNS_16CTDBiasDActParamI6__halfS3_13__nv_fp8_e5m2fEELi2ELi4ENS_5EmptyEXadL_ZNS_5dgeluIffEET_T0_RKS6_EEEEvT3_mmm)
        /*20c0*/ 	.word	0x00000046


	//----- nvinfo : EIATTR_FRAME_SIZE
	.align		4
.L_1397:
        /*20c4*/ 	.byte	0x04, 0x11
        /*20c6*/ 	.short	(.L_1399 - .L_1398)
	.align		4
.L_1398:
        /*20c8*/ 	.word	index@($__internal_433_$__cuda_sm20_rcp_rn_f32_slowpath)
        /*20cc*/ 	.word	0x00000000


	//----- nvinfo : EIATTR_FRAME_SIZE
	.align		4
.L_1399:
        /*20d0*/ 	.byte	0x04, 0x11
        /*20d2*/ 	.short	(.L_1401 - .L_1400)
	.align		4
.L_1400:
        /*20d4*/ 	.word	index@($__internal_432_$__cuda_sm20_div_u64)
        /*20d8*/ 	.word	0x00000000


	//----- nvinfo : EIATTR_FRAME_SIZE
	.align		4
.L_1401:
        /*20dc*/ 	.byte	0x04, 0x11
        /*20de*/ 	.short	(.L_1403 - .L_1402)
	.align		4
.L_1402:
        /*20e0*/ 	.word	index@(_ZN18transformer_engine6detail38cast_transpose_fused_kernel_notalignedILb1ELb1ELb0EfNS_16CTDBiasDActParamI6__halfS3_13__nv_fp8_e5m2fEELi2ELi4ENS_5EmptyEXadL_ZNS_5dgeluIffEET_T0_RKS6_EEEEvT3_mmm)
        /*20e4*/ 	.word	0x00000000


	//----- nvinfo : EIATTR_REGCOUNT
	.align		4
.L_1403:
        /*20e8*/ 	.byte	0x04, 0x2f
        /*20ea*/ 	.short	(.L_1405 - .L_1404)
	.align		4
.L_1404:
        /*20ec*/ 	.word	index@(_ZN18transformer_engine6detail38cast_transpose_fused_kernel_notalignedILb1ELb1ELb0EfNS_16CTDBiasDActParamI6__halfS3_13__nv_fp8_e4m3fEELi2ELi4ENS_5EmptyEXadL_ZNS_5dgeluIffEET_T0_RKS6_EEEEvT3_mmm)
        /*20f0*/ 	.word	0x00000046


	//----- nvinfo : EIATTR_FRAME_SIZE
	.align		4
.L_1405:
        /*20f4*/ 	.byte	0x04, 0x11
        /*20f6*/ 	.short	(.L_1407 - .L_1406)
	.align		4
.L_1406:
        /*20f8*/ 	.word	index@($__internal_431_$__cuda_sm20_rcp_rn_f32_slowpath)
        /*20fc*/ 	.word	0x00000000


	//----- nvinfo : EIATTR_FRAME_SIZE
	.align		4
.L_1407:
        /*2100*/ 	.byte	0x04, 0x11
        /*2102*/ 	.short	(.L_1409 - .L_1408)
	.align		4
.L_1408:
        /*2104*/ 	.word	index@($__internal_430_$__cuda_sm20_div_u64)
        /*2108*/ 	.word	0x00000000


	//----- nvinfo : EIATTR_FRAME_SIZE
	.align		4
.L_1409:
        /*210c*/ 	.byte	0x04, 0x11
        /*210e*/ 	.short	(.L_1411 - .L_1410)
	.align		4
.L_1410:
        /*2110*/ 	.word	index@(_ZN18transformer_engine6detail38cast_transpose_fused_kernel_notalignedILb1ELb1ELb0EfNS_16CTDBiasDActParamI6__halfS3_13__nv_fp8_e4m3fEELi2ELi4ENS_5EmptyEXadL_ZNS_5dgeluIffEET_T0_RKS6_EEEEvT3_mmm)
        /*2114*/ 	.word	0x00000000


	//----- nvinfo : EIATTR_REGCOUNT
	.align		4
.L_1411:
        /*2118*/ 	.byte	0x04, 0x2f
        /*211a*/ 	.short	(.L_1413 - .L_1412)
	.align		4
.L_1412:
        /*211c*/ 	.word	index@(_ZN18transformer_engine6detail38cast_transpose_fused_kernel_notalignedILb1ELb1ELb0EfNS_16CTDBiasDActParamI13__nv_bfloat16S3_ffEELi2ELi1ENS_5EmptyEXadL_ZNS_5dgeluIffEET_T0_RKS5_EEEEvT3_mmm)
        /*2120*/ 	.word	0x00000030


	//----- nvinfo : EIATTR_FRAME_SIZE
	.align		4
.L_1413:
        /*2124*/ 	.byte	0x04, 0x11
        /*2126*/ 	.short	(.L_1415 - .L_1414)
	.align		4
.L_1414:
        /*2128*/ 	.word	index@($__internal_429_$__cuda_sm20_rcp_rn_f32_slowpath)
        /*212c*/ 	.word	0x00000000


	//----- nvinfo : EIATTR_FRAME_SIZE
	.align		4
.L_1415:
        /*2130*/ 	.byte	0x04, 0x11
        /*2132*/ 	.short	(.L_1417 - .L_1416)
	.align		4
.L_1416:
        /*2134*/ 	.word	index@($__internal_428_$__cuda_sm20_div_u64)
        /*2138*/ 	.word	0x00000000


	//----- nvinfo : EIATTR_FRAME_SIZE
	.align		4
.L_1417:
        /*213c*/ 	.byte	0x04, 0x11
        /*213e*/ 	.short	(.L_1419 - .L_1418)
	.align		4
.L_1418:
        /*2140*/ 	.word	index@(_ZN18transformer_engine6detail38cast_transpose_fused_kernel_notalignedILb1ELb1ELb0EfNS_16CTDBiasDActParamI13__nv_bfloat16S3_ffEELi2ELi1ENS_5EmptyEXadL_ZNS_5dgeluIffEET_T0_RKS5_EEEEvT3_mmm)
        /*2144*/ 	.word	0x00000000


	//----- nvinfo : EIATTR_REGCOUNT
	.align		4
.L_1419:
        /*2148*/ 	.byte	0x04, 0x2f
        /*214a*/ 	.short	(.L_1421 - .L_1420)
	.align		4
.L_1420:
        /*214c*/ 	.word	index@(_ZN18transformer_engine6detail38cast_transpose_fused_kernel_notalignedILb1ELb1ELb0EfNS_16CTDBiasDActParamI13__nv_bfloat16S3_6__halffEELi2ELi2ENS_5EmptyEXadL_ZNS_5dgeluIffEET_T0_RKS6_EEEEvT3_mmm)
        /*2150*/ 	.word	0x00000034


	//----- nvinfo : EIATTR_FRAME_SIZE
	.align		4
.L_1421:
        /*2154*/ 	.byte	0x04, 0x11
        /*2156*/ 	.short	(.L_1423 - .L_1422)
	.align		4
.L_1422:
        /*2158*/ 	.word	index@($__internal_427_$__cuda_sm20_rcp_rn_f32_slowpath)
        /*215c*/ 	.word	0x00000000


	//----- nvinfo : EIATTR_FRAME_SIZE
	.align		4
.L_1423:
        /*2160*/ 	.byte	0x04, 0x11
        /*2162*/ 	.short	(.L_1425 - .L_1424)
	.align		4
.L_1424:
        /*2164*/ 	.word	index@($__internal_426_$__cuda_sm20_div_u64)
        /*2168*/ 	.word	0x00000000


	//----- nvinfo : EIATTR_FRAME_SIZE
	.align		4
.L_1425:
        /*216c*/ 	.byte	0x04, 0x11
        /*216e*/ 	.short	(.L_1427 - .L_1426)
	.align		4
.L_1426:
        /*2170*/ 	.word	index@(_ZN18transformer_engine6detail38cast_transpose_fused_kernel_notalignedILb1ELb1ELb0EfNS_16CTDBiasDActParamI13__nv_bfloat16S3_6__halffEELi2ELi2ENS_5EmptyEXadL_ZNS_5dgeluIffEET_T0_RKS6_EEEEvT3_mmm)
        /*2174*/ 	.word	0x00000000


	//----- nvinfo : EIATTR_REGCOUNT
	.align		4
.L_1427:
        /*2178*/ 	.byte	0x04, 0x2f
        /*217a*/ 	.short	(.L_1429 - .L_1428)
	.align		4
.L_1428:
        /*217c*/ 	.word	index@(_ZN18transformer_engine6detail38cast_transpose_fused_kernel_notalignedILb1ELb1ELb0EfNS_16CTDBiasDActParamI13__nv_bfloat16S3_S3_fEELi2ELi2ENS_5EmptyEXadL_ZNS_5dgeluIffEET_T0_RKS5_EEEEvT3_mmm)
        /*2180*/ 	.word	0x00000034


	//----- nvinfo : EIATTR_FRAME_SIZE
	.align		4
.L_1429:
        /*2184*/ 	.byte	0x04, 0x11
        /*2186*/ 	.short	(.L_1431 - .L_1430)
	.align		4
.L_1430:
        /*2188*/ 	.word	index@($__internal_425_$__cuda_sm20_rcp_rn_f32_slowpath)
        /*218c*/ 	.word	0x00000000


	//----- nvinfo : EIATTR_FRAME_SIZE
	.align		4
.L_1431:
        /*2190*/ 	.byte	0x04, 0x11
        /*2192*/ 	.short	(.L_1433 - .L_1432)
	.align		4
.L_1432:
        /*2194*/ 	.word	index@($__internal_424_$__cuda_sm20_div_u64)
        /*2198*/ 	.word	0x00000000


	//----- nvinfo : EIATTR_FRAME_SIZE
	.align		4
.L_1433:
        /*219c*/ 	.byte	0x04, 0x11
        /*219e*/ 	.short	(.L_1435 - .L_1434)
	.align		4
.L_1434:
        /*21a0*/ 	.word	index@(_ZN18transformer_engine6detail38cast_transpose_fused_kernel_notalignedILb1ELb1ELb0EfNS_16CTDBiasDActParamI13__nv_bfloat16S3_S3_fEELi2ELi2ENS_5EmptyEXadL_ZNS_5dgeluIffEET_T0_RKS5_EEEEvT3_mmm)
        /*21a4*/ 	.word	0x00000000


	//----- nvinfo : EIATTR_REGCOUNT
	.align		4
.L_1435:
        /*21a8*/ 	.byte	0x04, 0x2f
        /*21aa*/ 	.short	(.L_1437 - .L_1436)
	.align		4
.L_1436:
        /*21ac*/ 	.word	index@(_ZN18transformer_engine6detail38cast_transpose_fused_kernel_notalignedILb1ELb1ELb0EfNS_16CTDBiasDActParamI13__nv_bfloat16S3_13__nv_fp8_e5m2fEELi2ELi4ENS_5EmptyEXadL_ZNS_5dgeluIffEET_T0_RKS6_EEEEvT3_mmm)
        /*21b0*/ 	.word	0x00000045


	//----- nvinfo : EIATTR_FRAME_SIZE
	.align		4
.L_1437:
        /*21b4*/ 	.byte	0x04, 0x11
        /*21b6*/ 	.short	(.L_1439 - .L_1438)
	.align		4
.L_1438:
        /*21b8*/ 	.word	index@($__internal_423_$__cuda_sm20_rcp_rn_f32_slowpath)
        /*21bc*/ 	.word	0x00000000


	//----- nvinfo : EIATTR_FRAME_SIZE
	.align		4
.L_1439:
        /*21c0*/ 	.byte	0x04, 0x11
        /*21c2*/ 	.short	(.L_1441 - .L_1440)
	.align		4
.L_1440:
        /*21c4*/ 	.word	index@($__internal_422_$__cuda_sm20_div_u64)
        /*21c8*/ 	.word	0x00000000


	//----- nvinfo : EIATTR_FRAME_SIZE
	.align		4
.L_1441:
        /*21cc*/ 	.byte	0x04, 0x11
        /*21ce*/ 	.short	(.L_1443 - .L_1442)
	.align		4
.L_1442:
        /*21d0*/ 	.word	index@(_ZN18transformer_engine6detail38cast_transpose_fused_kernel_notalignedILb1ELb1ELb0EfNS_16CTDBiasDActParamI13__nv_bfloat16S3_13__nv_fp8_e5m2fEELi2ELi4ENS_5EmptyEXadL_ZNS_5dgeluIffEET_T0_RKS6_EEEEvT3_mmm)
        /*21d4*/ 	.word	0x00000000


	//----- nvinfo : EIATTR_REGCOUNT
	.align		4
.L_1443:
        /*21d8*/ 	.byte	0x04, 0x2f
        /*21da*/ 	.short	(.L_1445 - .L_1444)
	.align		4
.L_1444:
        /*21dc*/ 	.word	index@(_ZN18transformer_engine6detail38cast_transpose_fused_kernel_notalignedILb1ELb1ELb0EfNS_16CTDBiasDActParamI13__nv_bfloat16S3_13__nv_fp8_e4m3fEELi2ELi4ENS_5EmptyEXadL_ZNS_5dgeluIffEET_T0_RKS6_EEEEvT3_mmm)
        /*21e0*/ 	.word	0x00000045


	//----- nvinfo : EIATTR_FRAME_SIZE
	.align		4
.L_1445:
        /*21e4*/ 	.byte	0x04, 0x11
        /*21e6*/ 	.short	(.L_1447 - .L_1446)
	.align		4
.L_1446:
        /*21e8*/ 	.word	index@($__internal_421_$__cuda_sm20_rcp_rn_f32_slowpath)
        /*21ec*/ 	.word	0x00000000


	//----- nvinfo : EIATTR_FRAME_SIZE
	.align		4
.L_1447:
        /*21f0*/ 	.byte	0x04, 0x11
        /*21f2*/ 	.short	(.L_1449 - .L_1448)
	.align		4
.L_1448:
        /*21f4*/ 	.word	index@($__internal_420_$__cuda_sm20_div_u64)
        /*21f8*/ 	.word	0x00000000


	//----- nvinfo : EIATTR_FRAME_SIZE
	.align		4
.L_1449:
        /*21fc*/ 	.byte	0x04, 0x11
        /*21fe*/ 	.short	(.L_1451 - .L_1450)
	.align		4
.L_1450:
        /*2200*/ 	.word	index@(_ZN18transformer_engine6detail38cast_transpose_fused_kernel_notalignedILb1ELb1ELb0EfNS_16CTDBiasDActParamI13__nv_bfloat16S3_13__nv_fp8_e4m3fEELi2ELi4ENS_5EmptyEXadL_ZNS_5dgeluIffEET_T0_RKS6_EEEEvT3_mmm)
        /*2204*/ 	.word	0x00000000


	//----- nvinfo : EIATTR_REGCOUNT
	.align		4
.L_1451:
        /*2208*/ 	.byte	0x04, 0x2f
        /*220a*/ 	.short	(.L_1453 - .L_1452)
	.align		4
.L_1452:
        /*220c*/ 	.word	index@(_ZN18transformer_engine6detail38cast_transpose_fused_kernel_notalignedILb1ELb1ELb0EfNS_16CTDBiasDActParamIffffEELi1ELi1ENS_5EmptyEXadL_ZNS_5dsiluIffEET_T0_RKS4_EEEEvT3_mmm)
        /*2210*/ 	.word	0x00000033


	//----- nvinfo : EIATTR_FRAME_SIZE
	.align		4
.L_1453:
        /*2214*/ 	.byte	0x04, 0x11
        /*2216*/ 	.short	(.L_1455 - .L_1454)
	.align		4
.L_1454:
        /*2218*/ 	.word	index@($__internal_419_$__cuda_sm20_rcp_rn_f32_slowpath)
        /*221c*/ 	.word	0x00000000


	//----- nvinfo : EIATTR_FRAME_SIZE
	.align		4
.L_1455:
        /*2220*/ 	.byte	0x04, 0x11
        /*2222*/ 	.short	(.L_1457 - .L_1456)
	.align		4
.L_1456:
        /*2224*/ 	.word	index@($__internal_418_$__cuda_sm20_div_u64)
        /*2228*/ 	.word	0x00000000


	//----- nvinfo : EIATTR_FRAME_SIZE
	.align		4
.L_1457:
        /*222c*/ 	.byte	0x04, 0x11
        /*222e*/ 	.short	(.L_1459 - .L_1458)
	.align		4
.L_1458:
        /*2230*/ 	.word	index@(_ZN18transformer_engine6detail38cast_transpose_fused_kernel_notalignedILb1ELb1ELb0EfNS_16CTDBiasDActParamIffffEELi1ELi1ENS_5EmptyEXadL_ZNS_5dsiluIffEET_T0_RKS4_EEEEvT3_mmm)
        /*2234*/ 	.word	0x00000000


	//----- nvinfo : EIATTR_REGCOUNT
	.align		4
.L_1459:
        /*2238*/ 	.byte	0x04, 0x2f
        /*223a*/ 	.short	(.L_1461 - .L_1460)
	.align		4
.L_1460:
        /*223c*/ 	.word	index@(_ZN18transformer_engine6detail38cast_transpose_fused_kernel_notalignedILb1ELb1ELb0EfNS_16CTDBiasDActParamIff6__halffEELi1ELi2ENS_5EmptyEXadL_ZNS_5dsiluIffEET_T0_RKS5_EEEEvT3_mmm)
        /*2240*/ 	.word	0x0000003e


	//----- nvinfo : EIATTR_FRAME_SIZE
	.align		4
.L_1461:
        /*2244*/ 	.byte	0x04, 0x11
        /*2246*/ 	.short	(.L_1463 - .L_1462)
	.align		4
.L_1462:
        /*2248*/ 	.word	index@($__internal_417_$__cuda_sm20_rcp_rn_f32_slowpath)
        /*224c*/ 	.word	0x00000000


	//----- nvinfo : EIATTR_FRAME_SIZE
	.align		4
.L_1463:
        /*2250*/ 	.byte	0x04, 0x11
        /*2252*/ 	.short	(.L_1465 - .L_1464)
	.align		4
.L_1464:
        /*2254*/ 	.word	index@($__internal_416_$__cuda_sm20_div_u64)
        /*2258*/ 	.word	0x00000000


	//----- nvinfo : EIATTR_FRAME_SIZE
	.align		4
.L_1465:
        /*225c*/ 	.byte	0x04, 0x11
        /*225e*/ 	.short	(.L_1467 - .L_1466)
	.align		4
.L_1466:
        /*2260*/ 	.word	index@(_ZN18transformer_engine6detail38cast_transpose_fused_kernel_notalignedILb1ELb1ELb0EfNS_16CTDBiasDActParamIff6__halffEELi1ELi2ENS_5EmptyEXadL_ZNS_5dsiluIffEET_T0_RKS5_EEEEvT3_mmm)
        /*2264*/ 	.word	0x00000000


	//----- nvinfo : EIATTR_REGCOUNT
	.align		4
.L_1467:
        /*2268*/ 	.byte	0x04, 0x2f
        /*226a*/ 	.short	(.L_1469 - .L_1468)
	.align		4
.L_1468:
        /*226c*/ 	.word	index@(_ZN18transformer_engine6detail38cast_transpose_fused_kernel_notalignedILb1ELb1ELb0EfNS_16CTDBiasDActParamIff13__nv_bfloat16fEELi1ELi2ENS_5EmptyEXadL_ZNS_5dsiluIffEET_T0_RKS5_EEEEvT3_mmm)
        /*2270*/ 	.word	0x0000003e


	//----- nvinfo : EIATTR_FRAME_SIZE
	.align		4
.L_1469:
        /*2274*/ 	.byte	0x04, 0x11
        /*2276*/ 	.short	(.L_1471 - .L_1470)
	.align		4
.L_1470:
        /*2278*/ 	.word	index@($__internal_415_$__cuda_sm20_rcp_rn_f32_slowpath)
        /*227c*/ 	.word	0x00000000


	//----- nvinfo : EIATTR_FRAME_SIZE
	.align		4
.L_1471:
        /*2280*/ 	.byte	0x04, 0x11
        /*2282*/ 	.short	(.L_1473 - .L_1472)
	.align		4
.L_1472:
        /*2284*/ 	.word	index@($__internal_414_$__cuda_sm20_div_u64)
        /*2288*/ 	.word	0x00000000


	//----- nvinfo : EIATTR_FRAME_SIZE
	.align		4
.L_1473:
        /*228c*/ 	.byte	0x04, 0x11
        /*228e*/ 	.short	(.L_1475 - .L_1474)
	.align		4
.L_1474:
        /*2290*/ 	.word	index@(_ZN18transformer_engine6detail38cast_transpose_fused_kernel_notalignedILb1ELb1ELb0EfNS_16CTDBiasDActParamIff13__nv_bfloat16fEELi1ELi2ENS_5EmptyEXadL_ZNS_5dsiluIffEET_T0_RKS5_EEEEvT3_mmm)
        /*2294*/ 	.word	0x00000000


	//----- nvinfo : EIATTR_REGCOUNT
	.align		4
.L_1475:
        /*2298*/ 	.byte	0x04, 0x2f
        /*229a*/ 	.short	(.L_1477 - .L_1476)
	.align		4
.L_1476:
        /*229c*/ 	.word	index@(_ZN18transformer_engine6detail38cast_transpose_fused_kernel_notalignedILb1ELb1ELb0EfNS_16CTDBiasDActParamIff13__nv_fp8_e5m2fEELi1ELi4ENS_5EmptyEXadL_ZNS_5dsiluIffEET_T0_RKS5_EEEEvT3_mmm)
        /*22a0*/ 	.word	0x00000036


	//----- nvinfo : EIATTR_FRAME_SIZE
	.align		4
.L_1477:
        /*22a4*/ 	.byte	0x04, 0x11
        /*22a6*/ 	.short	(.L_1479 - .L_1478)
	.align		4
.L_1478:
        /*22a8*/ 	.word	index@($__internal_413_$__cuda_sm20_rcp_rn_f32_slowpath)
        /*22ac*/ 	.word	0x00000000


	//----- nvinfo : EIATTR_FRAME_SIZE
	.align		4
.L_1479:
        /*22b0*/ 	.byte	0x04, 0x11
        /*22b2*/ 	.short	(.L_1481 - .L_1480)
	.align		4
.L_1480:
        /*22b4*/ 	.word	index@($__internal_412_$__cuda_sm20_div_u64)
        /*22b8*/ 	.word	0x00000000


	//----- nvinfo : EIATTR_FRAME_SIZE
	.align		4
.L_1481:
        /*22bc*/ 	.byte	0x04, 0x11
        /*22be*/ 	.short	(.L_1483 - .L_1482)
	.align		4
.L_1482:
        /*22c0*/ 	.word	index@(_ZN18transformer_engine6detail38cast_transpose_fused_kernel_notalignedILb1ELb1ELb0EfNS_16CTDBiasDActParamIff13__nv_fp8_e5m2fEELi1ELi4ENS_5EmptyEXadL_ZNS_5dsiluIffEET_T0_RKS5_EEEEvT3_mmm)
        /*22c4*/ 	.word	0x00000000


	//----- nvinfo : EIATTR_REGCOUNT
	.align		4
.L_1483:
        /*22c8*/ 	.byte	0x04, 0x2f
        /*22ca*/ 	.short	(.L_1485 - .L_1484)
	.align		4
.L_1484:
        /*22cc*/ 	.word	index@(_ZN18transformer_engine6detail38cast_transpose_fused_kernel_notalignedILb1ELb1ELb0EfNS_16CTDBiasDActParamIff13__nv_fp8_e4m3fEELi1ELi4ENS_5EmptyEXadL_ZNS_5dsiluIffEET_T0_RKS5_EEEEvT3_mmm)
        /*22d0*/ 	.word	0x00000036


	//----- nvinfo : EIATTR_FRAME_SIZE
	.align		4
.L_1485:
        /*22d4*/ 	.byte	0x04, 0x11
        /*22d6*/ 	.short	(.L_1487 - .L_1486)
	.align		4
.L_1486:
        /*22d8*/ 	.word	index@($__internal_411_$__cuda_sm20_rcp_rn_f32_slowpath)
        /*22dc*/ 	.word	0x00000000


	//----- nvinfo : EIATTR_FRAME_SIZE
	.align		4
.L_1487:
        /*22e0*/ 	.byte	0x04, 0x11
        /*22e2*/ 	.short	(.L_1489 - .L_1488)
	.align		4
.L_1488:
        /*22e4*/ 	.word	index@($__internal_410_$__cuda_sm20_div_u64)
        /*22e8*/ 	.word	0x00000000


	//----- nvinfo : EIATTR_FRAME_SIZE
	.align		4
.L_1489:
        /*22ec*/ 	.byte	0x04, 0x11
        /*22ee*/ 	.short	(.L_1491 - .L_1490)
	.align		4
.L_1490:
        /*22f0*/ 	.word	index@(_ZN18transformer_engine6detail38cast_transpose_fused_kernel_notalignedILb1ELb1ELb0EfNS_16CTDBiasDActParamIff13__nv_fp8_e4m3fEELi1ELi4ENS_5EmptyEXadL_ZNS_5dsiluIffEET_T0_RKS5_EEEEvT3_mmm)
        /*22f4*/ 	.word	0x00000000


	//----- nvinfo : EIATTR_REGCOUNT
	.align		4
.L_1491:
        /*22f8*/ 	.byte	0x04, 0x2f
        /*22fa*/ 	.short	(.L_1493 - .L_1492)
	.align		4
.L_1492:
        /*22fc*/ 	.word	index@(_ZN18transformer_engine6detail38cast_transpose_fused_kernel_notalignedILb1ELb1ELb0EfNS_16CTDBiasDActParamI6__halfS3_ffEELi2ELi1ENS_5EmptyEXadL_ZNS_5dsiluIffEET_T0_RKS5_EEEEvT3_mmm)
        /*2300*/ 	.word	0x0000003a


	//----- nvinfo : EIATTR_FRAME_SIZE
	.align		4
.L_1493:
        /*2304*/ 	.byte	0x04, 0x11
        /*2306*/ 	.short	(.L_1495 - .L_1494)
	.align		4
.L_1494:
        /*2308*/ 	.word	index@($__internal_409_$__cuda_sm20_rcp_rn_f32_slowpath)
        /*230c*/ 	.word	0x00000000


	//----- nvinfo : EIATTR_FRAME_SIZE
	.align		4
.L_1495:
        /*2310*/ 	.byte	0x04, 0x11
        /*2312*/ 	.short	(.L_1497 - .L_1496)
	.align		4
.L_1496:
        /*2314*/ 	.word	index@($__internal_408_$__cuda_sm20_div_u64)
        /*2318*/ 	.word	0x00000000


	//----- nvinfo : EIATTR_FRAME_SIZE
	.align		4
.L_1497:
        /*231c*/ 	.byte	0x04, 0x11
        /*231e*/ 	.short	(.L_1499 - .L_1498)
	.align		4
.L_1498:
        /*2320*/ 	.word	index@(_ZN18transformer_engine6detail38cast_transpose_fused_kernel_notalignedILb1ELb1ELb0EfNS_16CTDBiasDActParamI6__halfS3_ffEELi2ELi1ENS_5EmptyEXadL_ZNS_5dsiluIffEET_T0_RKS5_EEEEvT3_mmm)
        /*2324*/ 	.word	0x00000000


	//----- nvinfo : EIATTR_REGCOUNT
	.align		4
.L_1499:
        /*2328*/ 	.byte	0x04, 0x2f
        /*232a*/ 	.short	(.L_1501 - .L_1500)
	.align		4
.L_1500:
        /*232c*/ 	.word	index@(_ZN18transformer_engine6detail38cast_transpose_fused_kernel_notalignedILb1ELb1ELb0EfNS_16CTDBiasDActParamI6__halfS3_S3_fEELi2ELi2ENS_5EmptyEXadL_ZNS_5dsiluIffEET_T0_RKS5_EEEEvT3_mmm)
        /*2330*/ 	.word	0x0000003e


	//----- nvinfo : EIATTR_FRAME_SIZE
	.align		4
.L_1501:
        /*2334*/ 	.byte	0x04, 0x11
        /*2336*/ 	.short	(.L_1503 - .L_1502)
	.align		4
.L_1502:
        /*2338*/ 	.word	index@($__internal_407_$__cuda_sm20_rcp_rn_f32_slowpath)
        /*233c*/ 	.word	0x00000000


	//----- nvinfo : EIATTR_FRAME_SIZE
	.align		4
.L_1503:
        /*2340*/ 	.byte	0x04, 0x11
        /*2342*/ 	.short	(.L_1505 - .L_1504)
	.align		4
.L_1504:
        /*2344*/ 	.word	index@($__internal_406_$__cuda_sm20_div_u64)
        /*2348*/ 	.word	0x00000000


	//----- nvinfo : EIATTR_FRAME_SIZE
	.align		4
.L_1505:
        /*234c*/ 	.byte	0x04, 0x11
        /*234e*/ 	.short	(.L_1507 - .L_1506)
	.align		4
.L_1506:
        /*2350*/ 	.word	index@(_ZN18transformer_engine6detail38cast_transpose_fused_kernel_notalignedILb1ELb1ELb0EfNS_16CTDBiasDActParamI6__halfS3_S3_fEELi2ELi2ENS_5EmptyEXadL_ZNS_5dsiluIffEET_T0_RKS5_EEEEvT3_mmm)
        /*2354*/ 	.word	0x00000000


	//----- nvinfo : EIATTR_REGCOUNT
	.align		4
.L_1507:
        /*2358*/ 	.byte	0x04, 0x2f
        /*235a*/ 	.short	(.L_1509 - .L_1508)
	.align		4
.L_1508:
        /*235c*/ 	.word	index@(_ZN18transformer_engine6detail38cast_transpose_fused_kernel_notalignedILb1ELb1ELb0EfNS_16CTDBiasDActParamI6__halfS3_13__nv_bfloat16fEELi2ELi2ENS_5EmptyEXadL_ZNS_5dsiluIffEET_T0_RKS6_EEEEvT3_mmm)
        /*2360*/ 	.word	0x0000003e


	//----- nvinfo : EIATTR_FRAME_SIZE
	.align		4
.L_1509:
        /*2364*/ 	.byte	0x04, 0x11
        /*2366*/ 	.short	(.L_1511 - .L_1510)
	.align		4
.L_1510:
        /*2368*/ 	.word	index@($__internal_405_$__cuda_sm20_rcp_rn_f32_slowpath)
        /*236c*/ 	.word	0x00000000


	//----- nvinfo : EIATTR_FRAME_SIZE
	.align		4
.L_1511:
        /*2370*/ 	.byte	0x04, 0x11
        /*2372*/ 	.short	(.L_1513 - .L_1512)
	.align		4
.L_1512:
        /*2374*/ 	.word	index@($__internal_404_$__cuda_sm20_div_u64)
        /*2378*/ 	.word	0x00000000


	//----- nvinfo : EIATTR_FRAME_SIZE
	.align		4
.L_1513:
        /*237c*/ 	.byte	0x04, 0x11
        /*237e*/ 	.short	(.L_1515 - .L_1514)
	.align		4
.L_1514:
        /*2380*/ 	.word	index@(_ZN18transformer_engine6detail38cast_transpose_fused_kernel_notalignedILb1ELb1ELb0EfNS_16CTDBiasDActParamI6__halfS3_13__nv_bfloat16fEELi2ELi2ENS_5EmptyEXadL_ZNS_5dsiluIffEET_T0_RKS6_EEEEvT3_mmm)
        /*2384*/ 	.word	0x00000000


	//----- nvinfo : EIATTR_REGCOUNT
	.align		4
.L_1515:
        /*2388*/ 	.byte	0x04, 0x2f
        /*238a*/ 	.short	(.L_1517 - .L_1516)
	.align		4
.L_1516:
        /*238c*/ 	.word	index@(_ZN18transformer_engine6detail38cast_transpose_fused_kernel_notalignedILb1ELb1ELb0EfNS_16CTDBiasDActParamI6__halfS3_13__nv_fp8_e5m2fEELi2ELi4ENS_5EmptyEXadL_ZNS_5dsiluIffEET_T0_RKS6_EEEEvT3_mmm)
        /*2390*/ 	.word	0x0000003f


	//----- nvinfo : EIATTR_FRAME_SIZE
	.align		4
.L_1517:
        /*2394*/ 	.byte	0x04, 0x11
        /*2396*/ 	.short	(.L_1519 - .L_1518)
	.align		4
.L_1518:
        /*2398*/ 	.word	index@($__internal_403_$__cuda_sm20_rcp_rn_f32_slowpath)
        /*239c*/ 	.word	0x00000000


	//----- nvinfo : EIATTR_FRAME_SIZE
	.align		4
.L_1519:
        /*23a0*/ 	.byte	0x04, 0x11
        /*23a2*/ 	.short	(.L_1521 - .L_1520)
	.align		4
.L_1520:
        /*23a4*/ 	.word	index@($__internal_402_$__cuda_sm20_div_u64)
        /*23a8*/ 	.word	0x00000000


	//----- nvinfo : EIATTR_FRAME_SIZE
	.align		4
.L_1521:
        /*23ac*/ 	.byte	0x04, 0x11
        /*23ae*/ 	.short	(.L_1523 - .L_1522)
	.align		4
.L_1522:
        /*23b0*/ 	.word	index@(_ZN18transformer_engine6detail38cast_transpose_fused_kernel_notalignedILb1ELb1ELb0EfNS_16CTDBiasDActParamI6__halfS3_13__nv_fp8_e5m2fEELi2ELi4ENS_5EmptyEXadL_ZNS_5dsiluIffEET_T0_RKS6_EEEEvT3_mmm)
        /*23b4*/ 	.word	0x00000000


	//----- nvinfo : EIATTR_REGCOUNT
	.align		4
.L_1523:
        /*23b8*/ 	.byte	0x04, 0x2f
        /*23ba*/ 	.short	(.L_1525 - .L_1524)
	.align		4
.L_1524:
        /*23bc*/ 	.word	index@(_ZN18transformer_engine6detail38cast_transpose_fused_kernel_notalignedILb1ELb1ELb0EfNS_16CTDBiasDActParamI6__halfS3_13__nv_fp8_e4m3fEELi2ELi4ENS_5EmptyEXadL_ZNS_5dsiluIffEET_T0_RKS6_EEEEvT3_mmm)
        /*23c0*/ 	.word	0x0000003f


	//----- nvinfo : EIATTR_FRAME_SIZE
	.align		4
.L_1525:
        /*23c4*/ 	.byte	0x04, 0x11
        /*23c6*/ 	.short	(.L_1527 - .L_1526)
	.align		4
.L_1526:
        /*23c8*/ 	.word	index@($__internal_401_$__cuda_sm20_rcp_rn_f32_slowpath)
        /*23cc*/ 	.word	0x00000000


	//----- nvinfo : EIATTR_FRAME_SIZE
	.align		4
.L_1527:
        /*23d0*/ 	.byte	0x04, 0x11
        /*23d2*/ 	.short	(.L_1529 - .L_1528)
	.align		4
.L_1528:
        /*23d4*/ 	.word	index@($__internal_400_$__cuda_sm20_div_u64)
        /*23d8*/ 	.word	0x00000000


	//----- nvinfo : EIATTR_FRAME_SIZE
	.align		4
.L_1529:
        /*23dc*/ 	.byte	0x04, 0x11
        /*23de*/ 	.short	(.L_1531 - .L_1530)
	.align		4
.L_1530:
        /*23e0*/ 	.word	index@(_ZN18transformer_engine6detail38cast_transpose_fused_kernel_notalignedILb1ELb1ELb0EfNS_16CTDBiasDActParamI6__halfS3_13__nv_fp8_e4m3fEELi2ELi4ENS_5EmptyEXadL_ZNS_5dsiluIffEET_T0_RKS6_EEEEvT3_mmm)
        /*23e4*/ 	.word	0x00000000


	//----- nvinfo : EIATTR_REGCOUNT
	.align		4
.L_1531:
        /*23e8*/ 	.byte	0x04, 0x2f
        /*23ea*/ 	.short	(.L_1533 - .L_1532)
	.align		4
.L_1532:
        /*23ec*/ 	.word	index@(_ZN18transformer_engine6detail38cast_transpose_fused_kernel_notalignedILb1ELb1ELb0EfNS_16CTDBiasDActParamI13__nv_bfloat16S3_ffEELi2ELi1ENS_5EmptyEXadL_ZNS_5dsiluIffEET_T0_RKS5_EEEEvT3_mmm)
        /*23f0*/ 	.word	0x0000003a


	//----- nvinfo : EIATTR_FRAME_SIZE
	.align		4
.L_1533:
        /*23f4*/ 	.byte	0x04, 0x11
        /*23f6*/ 	.short	(.L_1535 - .L_1534)
	.align		4
.L_1534:
        /*23f8*/ 	.word	index@($__internal_399_$__cuda_sm20_rcp_rn_f32_slowpath)
        /*23fc*/ 	.word	0x00000000


	//----- nvinfo : EIATTR_FRAME_SIZE
	.align		4
.L_1535:
        /*2400*/ 	.byte	0x04, 0x11
        /*2402*/ 	.short	(.L_1537 - .L_1536)
	.align		4
.L_1536:
        /*2404*/ 	.word	index@($__internal_398_$__cuda_sm20_div_u64)
        /*2408*/ 	.word	0x00000000


	//----- nvinfo : EIATTR_FRAME_SIZE
	.align		4
.L_1537:
        /*240c*/ 	.byte	0x04, 0x11
        /*240e*/ 	.short	(.L_1539 - .L_1538)
	.align		4
.L_1538:
        /*2410*/ 	.word	index@(_ZN18transformer_engine6detail38cast_transpose_fused_kernel_notalignedILb1ELb1ELb0EfNS_16CTDBiasDActParamI13__nv_bfloat16S3_ffEELi2ELi1ENS_5EmptyEXadL_ZNS_5dsiluIffEET_T0_RKS5_EEEEvT3_mmm)
        /*2414*/ 	.word	0x00000000


	//----- nvinfo : EIATTR_REGCOUNT
	.align		4
.L_1539:
        /*2418*/ 	.byte	0x04, 0x2f
        /*241a*/ 	.short	(.L_1541 - .L_1540)
	.align		4
.L_1540:
        /*241c*/ 	.word	index@(_ZN18transformer_engine6detail38cast_transpose_fused_kernel_notalignedILb1ELb1ELb0EfNS_16CTDBiasDActParamI13__nv_bfloat16S3_6__halffEELi2ELi2ENS_5EmptyEXadL_ZNS_5dsiluIffEET_T0_RKS6_EEEEvT3_mmm)
        /*2420*/ 	.word	0x00000040


	//----- nvinfo : EIATTR_FRAME_SIZE
	.align		4
.L_1541:
        /*2424*/ 	.byte	0x04, 0x11
        /*2426*/ 	.short	(.L_1543 - .L_1542)
	.align		4
.L_1542:
        /*2428*/ 	.word	index@($__internal_397_$__cuda_sm20_rcp_rn_f32_slowpath)
        /*242c*/ 	.word	0x00000000


	//----- nvinfo : EIATTR_FRAME_SIZE
	.align		4
.L_1543:
        /*2430*/ 	.byte	0x04, 0x11
        /*2432*/ 	.short	(.L_1545 - .L_1544)
	.align		4
.L_1544:
        /*2434*/ 	.word	index@($__internal_396_$__cuda_sm20_div_u64)
        /*2438*/ 	.word	0x00000000


	//----- nvinfo : EIATTR_FRAME_SIZE
	.align		4
.L_1545:
        /*243c*/ 	.byte	0x04, 0x11
        /*243e*/ 	.short	(.L_1547 - .L_1546)
	.align		4
.L_1546:
        /*2440*/ 	.word	index@(_ZN18transformer_engine6detail38cast_transpose_fused_kernel_notalignedILb1ELb1ELb0EfNS_16CTDBiasDActParamI13__nv_bfloat16S3_6__halffEELi2ELi2ENS_5EmptyEXadL_ZNS_5dsiluIffEET_T0_RKS6_EEEEvT3_mmm)
        /*2444*/ 	.word	0x00000000


	//----- nvinfo : EIATTR_REGCOUNT
	.align		4
.L_1547:
        /*2448*/ 	.byte	0x04, 0x2f
        /*244a*/ 	.short	(.L_1549 - .L_1548)
	.align		4
.L_1548:
        /*244c*/ 	.word	index@(_ZN18transformer_engine6detail38cast_transpose_fused_kernel_notalignedILb1ELb1ELb0EfNS_16CTDBiasDActParamI13__nv_bfloat16S3_S3_fEELi2ELi2ENS_5EmptyEXadL_ZNS_5dsiluIffEET_T0_RKS5_EEEEvT3_mmm)
        /*2450*/ 	.word	0x00000040


	//----- nvinfo : EIATTR_FRAME_SIZE
	.align		4
.L_1549:
        /*2454*/ 	.byte	0x04, 0x11
        /*2456*/ 	.short	(.L_1551 - .L_1550)
	.align		4
.L_1550:
        /*2458*/ 	.word	index@($__internal_395_$__cuda_sm20_rcp_rn_f32_slowpath)
        /*245c*/ 	.word	0x00000000


	//----- nvinfo : EIATTR_FRAME_SIZE
	.align		4
.L_1551:
        /*2460*/ 	.byte	0x04, 0x11
        /*2462*/ 	.short	(.L_1553 - .L_1552)
	.align		4
.L_1552:
        /*2464*/ 	.word	index@($__internal_394_$__cuda_sm20_div_u64)
        /*2468*/ 	.word	0x00000000


	//----- nvinfo : EIATTR_FRAME_SIZE
	.align		4
.L_1553:
        /*246c*/ 	.byte	0x04, 0x11
        /*246e*/ 	.short	(.L_1555 - .L_1554)
	.align		4
.L_1554:
        /*2470*/ 	.word	index@(_ZN18transformer_engine6detail38cast_transpose_fused_kernel_notalignedILb1ELb1ELb0EfNS_16CTDBiasDActParamI13__nv_bfloat16S3_S3_fEELi2ELi2ENS_5EmptyEXadL_ZNS_5dsiluIffEET_T0_RKS5_EEEEvT3_mmm)
        /*2474*/ 	.word	0x00000000


	//----- nvinfo : EIATTR_REGCOUNT
	.align		4
.L_1555:
        /*2478*/ 	.byte	0x04, 0x2f
        /*247a*/ 	.short	(.L_1557 - .L_1556)
	.align		4
.L_1556:
        /*247c*/ 	.word	index@(_ZN18transformer_engine6detail38cast_transpose_fused_kernel_notalignedILb1ELb1ELb0EfNS_16CTDBiasDActParamI13__nv_bfloat16S3_13__nv_fp8_e5m2fEELi2ELi4ENS_5EmptyEXadL_ZNS_5dsiluIffEET_T0_RKS6_EEEEvT3_mmm)
        /*2480*/ 	.word	0x00000040


	//----- nvinfo : EIATTR_FRAME_SIZE
	.align		4
.L_1557:
        /*2484*/ 	.byte	0x04, 0x11
        /*2486*/ 	.short	(.L_1559 - .L_1558)
	.align		4
.L_1558:
        /*2488*/ 	.word	index@($__internal_393_$__cuda_sm20_rcp_rn_f32_slowpath)
        /*248c*/ 	.word	0x00000000


	//----- nvinfo : EIATTR_FRAME_SIZE
	.align		4
.L_1559:
        /*2490*/ 	.byte	0x04, 0x11
        /*2492*/ 	.short	(.L_1561 - .L_1560)
	.align		4
.L_1560:
        /*2494*/ 	.word	index@($__internal_392_$__cuda_sm20_div_u64)
        /*2498*/ 	.word	0x00000000


	//----- nvinfo : EIATTR_FRAME_SIZE
	.align		4
.L_1561:
        /*249c*/ 	.byte	0x04, 0x11
        /*249e*/ 	.short	(.L_1563 - .L_1562)
	.align		4
.L_1562:
        /*24a0*/ 	.word	index@(_ZN18transformer_engine6detail38cast_transpose_fused_kernel_notalignedILb1ELb1ELb0EfNS_16CTDBiasDActParamI13__nv_bfloat16S3_13__nv_fp8_e5m2fEELi2ELi4ENS_5EmptyEXadL_ZNS_5dsiluIffEET_T0_RKS6_EEEEvT3_mmm)
        /*24a4*/ 	.word	0x00000000


	//----- nvinfo : EIATTR_REGCOUNT
	.align		4
.L_1563:
        /*24a8*/ 	.byte	0x04, 0x2f
        /*24aa*/ 	.short	(.L_1565 - .L_1564)
	.align		4
.L_1564:
        /*24ac*/ 	.word	index@(_ZN18transformer_engine6detail38cast_transpose_fused_kernel_notalignedILb1ELb1ELb0EfNS_16CTDBiasDActParamI13__nv_bfloat16S3_13__nv_fp8_e4m3fEELi2ELi4ENS_5EmptyEXadL_ZNS_5dsiluIffEET_T0_RKS6_EEEEvT3_mmm)
        /*24b0*/ 	.word	0x00000040


	//----- nvinfo : EIATTR_FRAME_SIZE
	.align		4
.L_1565:
        /*24b4*/ 	.byte	0x04, 0x11
        /*24b6*/ 	.short	(.L_1567 - .L_1566)
	.align		4
.L_1566:
        /*24b8*/ 	.word	index@($__internal_391_$__cuda_sm20_rcp_rn_f32_slowpath)
        /*24bc*/ 	.word	0x00000000


	//----- nvinfo : EIATTR_FRAME_SIZE
	.align		4
.L_1567:
        /*24c0*/ 	.byte	0x04, 0x11
        /*24c2*/ 	.short	(.L_1569 - .L_1568)
	.align		4
.L_1568:
        /*24c4*/ 	.word	index@($__internal_390_$__cuda_sm20_div_u64)
        /*24c8*/ 	.word	0x00000000


	//----- nvinfo : EIATTR_FRAME_SIZE
	.align		4
.L_1569:
        /*24cc*/ 	.byte	0x04, 0x11
        /*24ce*/ 	.short	(.L_1571 - .L_1570)
	.align		4
.L_1570:
        /*24d0*/ 	.word	index@(_ZN18transformer_engine6detail38cast_transpose_fused_kernel_notalignedILb1ELb1ELb0EfNS_16CTDBiasDActParamI13__nv_bfloat16S3_13__nv_fp8_e4m3fEELi2ELi4ENS_5EmptyEXadL_ZNS_5dsiluIffEET_T0_RKS6_EEEEvT3_mmm)
        /*24d4*/ 	.word	0x00000000


	//----- nvinfo : EIATTR_REGCOUNT
	.align		4
.L_1571:
        /*24d8*/ 	.byte	0x04, 0x2f
        /*24da*/ 	.short	(.L_1573 - .L_1572)
	.align		4
.L_1572:
        /*24dc*/ 	.word	index@(_ZN18transformer_engine6detail38cast_transpose_fused_kernel_notalignedILb1ELb1ELb0EfNS_16CTDBiasDActParamIffffEELi1ELi1ENS_5EmptyEXadL_ZNS_5dreluIffEET_T0_RKS4_EEEEvT3_mmm)
        /*24e0*/ 	.word	0x00000028


	//----- nvinfo : EIATTR_FRAME_SIZE
	.align		4
.L_1573:
        /*24e4*/ 	.byte	0x04, 0x11
        /*24e6*/ 	.short	(.L_1575 - .L_1574)
	.align		4
.L_1574:
        /*24e8*/ 	.word	index@($__internal_389_$__cuda_sm20_rcp_rn_f32_slowpath)
        /*24ec*/ 	.word	0x00000000


	//----- nvinfo : EIATTR_FRAME_SIZE
	.align		4
.L_1575:
        /*24f0*/ 	.byte	0x04, 0x11
        /*24f2*/ 	.short	(.L_1577 - .L_1576)
	.align		4
.L_1576:
        /*24f4*/ 	.word	index@($__internal_388_$__cuda_sm20_div_u64)
        /*24f8*/ 	.word	0x00000000


	//----- nvinfo : EIATTR_FRAME_SIZE
	.align		4
.L_1577:
        /*24fc*/ 	.byte	0x04, 0x11
        /*24fe*/ 	.short	(.L_1579 - .L_1578)
	.align		4
.L_1578:
        /*2500*/ 	.word	index@(_ZN18transformer_engine6detail38cast_transpose_fused_kernel_notalignedILb1ELb1ELb0EfNS_16CTDBiasDActParamIffffEELi1ELi1ENS_5EmptyEXadL_ZNS_5dreluIffEET_T0_RKS4_EEEEvT3_mmm)
        /*2504*/ 	.word	0x00000000


	//----- nvinfo : EIATTR_REGCOUNT
	.align		4
.L_1579:
        /*2508*/ 	.byte	0x04, 0x2f
        /*250a*/ 	.short	(.L_1581 - .L_1580)
	.align		4
.L_1580:
        /*250c*/ 	.word	index@(_ZN18transformer_engine6detail38cast_transpose_fused_kernel_notalignedILb1ELb1ELb0EfNS_16CTDBiasDActParamIff6__halffEELi1ELi2ENS_5EmptyEXadL_ZNS_5dreluIffEET_T0_RKS5_EEEEvT3_mmm)
        /*2510*/ 	.word	0x00000030


	//----- nvinfo : EIATTR_FRAME_SIZE
	.align		4
.L_1581:
        /*2514*/ 	.byte	0x04, 0x11
        /*2516*/ 	.short	(.L_1583 - .L_1582)
	.align		4
.L_1582:
        /*2518*/ 	.word	index@($__internal_387_$__cuda_sm20_rcp_rn_f32_slowpath)
        /*251c*/ 	.word	0x00000000


	//----- nvinfo : EIATTR_FRAME_SIZE
	.align		4
.L_1583:
        /*2520*/ 	.byte	0x04, 0x11
        /*2522*/ 	.short	(.L_1585 - .L_1584)
	.align		4
.L_1584:
        /*2524*/ 	.word	index@($__internal_386_$__cuda_sm20_div_u64)
        /*2528*/ 	.word	0x00000000


	//----- nvinfo : EIATTR_FRAME_SIZE
	.align		4
.L_1585:
        /*252c*/ 	.byte	0x04, 0x11
        /*252e*/ 	.short	(.L_1587 - .L_1586)
	.align		4
.L_1586:
        /*2530*/ 	.word	index@(_ZN18transformer_engine6detail38cast_transpose_fused_kernel_notalignedILb1ELb1ELb0EfNS_16CTDBiasDActParamIff6__halffEELi1ELi2ENS_5EmptyEXadL_ZNS_5dreluIffEET_T0_RKS5_EEEEvT3_mmm)
        /*2534*/ 	.word	0x00000000


	//----- nvinfo : EIATTR_REGCOUNT
	.align		4
.L_1587:
        /*2538*/ 	.byte	0x04, 0x2f
        /*253a*/ 	.short	(.L_1589 - .L_1588)
	.align		4
.L_1588:
        /*253c*/ 	.word	index@(_ZN18transformer_engine6detail38cast_transpose_fused_kernel_notalignedILb1ELb1ELb0EfNS_16CTDBiasDActParamIff13__nv_bfloat16fEELi1ELi2ENS_5EmptyEXadL_ZNS_5dreluIffEET_T0_RKS5_EEEEvT3_mmm)
        /*2540*/ 	.word	0x00000030


	//----- nvinfo : EIATTR_FRAME_SIZE
	.align		4
.L_1589:
        /*2544*/ 	.byte	0x04, 0x11
        /*2546*/ 	.short	(.L_1591 - .L_1590)
	.align		4
.L_1590:
        /*2548*/ 	.word	index@($__internal_385_$__cuda_sm20_rcp_rn_f32_slowpath)
        /*254c*/ 	.word	0x00000000


	//----- nvinfo : EIATTR_FRAME_SIZE
	.align		4
.L_1591:
        /*2550*/ 	.byte	0x04, 0x11
        /*2552*/ 	.short	(.L_1593 - .L_1592)
	.align		4
.L_1592:
        /*2554*/ 	.word	index@($__internal_384_$__cuda_sm20_div_u64)
        /*2558*/ 	.word	0x00000000


	//----- nvinfo : EIATTR_FRAME_SIZE
	.align		4
.L_1593:
        /*255c*/ 	.byte	0x04, 0x11
        /*255e*/ 	.short	(.L_1595 - .L_1594)
	.align		4
.L_1594:
        /*2560*/ 	.word	index@(_ZN18transformer_engine6detail38cast_transpose_fused_kernel_notalignedILb1ELb1ELb0EfNS_16CTDBiasDActParamIff13__nv_bfloat16fEELi1ELi2ENS_5EmptyEXadL_ZNS_5dreluIffEET_T0_RKS5_EEEEvT3_mmm)
        /*2564*/ 	.word	0x00000000


	//----- nvinfo : EIATTR_REGCOUNT
	.align		4
.L_1595:
        /*2568*/ 	.byte	0x04, 0x2f
        /*256a*/ 	.short	(.L_1597 - .L_1596)
	.align		4
.L_1596:
        /*256c*/ 	.word	index@(_ZN18transformer_engine6detail38cast_transpose_fused_kernel_notalignedILb1ELb1ELb0EfNS_16CTDBiasDActParamIff13__nv_fp8_e5m2fEELi1ELi4ENS_5EmptyEXadL_ZNS_5dreluIffEET_T0_RKS5_EEEEvT3_mmm)
        /*2570*/ 	.word	0x00000040


	//----- nvinfo : EIATTR_FRAME_SIZE
	.align		4
.L_1597:
        /*2574*/ 	.byte	0x04, 0x11
        /*2576*/ 	.short	(.L_1599 - .L_1598)
	.align		4
.L_1598:
        /*2578*/ 	.word	index@($__internal_383_$__cuda_sm20_rcp_rn_f32_slowpath)
        /*257c*/ 	.word	0x00000000


	//----- nvinfo : EIATTR_FRAME_SIZE
	.align		4
.L_1599:
        /*2580*/ 	.byte	0x04, 0x11
        /*2582*/ 	.short	(.L_1601 - .L_1600)
	.align		4
.L_1600:
        /*2584*/ 	.word	index@($__internal_382_$__cuda_sm20_div_u64)
        /*2588*/ 	.word	0x00000000


	//----- nvinfo : EIATTR_FRAME_SIZE
	.align		4
.L_1601:
        /*258c*/ 	.byte	0x04, 0x11
        /*258e*/ 	.short	(.L_1603 - .L_1602)
	.align		4
.L_1602:
        /*2590*/ 	.word	index@(_ZN18transformer_engine6detail38cast_transpose_fused_kernel_notalignedILb1ELb1ELb0EfNS_16CTDBiasDActParamIff13__nv_fp8_e5m2fEELi1ELi4ENS_5EmptyEXadL_ZNS_5dreluIffEET_T0_RKS5_EEEEvT3_mmm)
        /*2594*/ 	.word	0x00000000


	//----- nvinfo : EIATTR_REGCOUNT
	.align		4
.L_1603:
        /*2598*/ 	.byte	0x04, 0x2f
        /*259a*/ 	.short	(.L_1605 - .L_1604)
	.align		4
.L_1604:
        /*259c*/ 	.word	index@(_ZN18transformer_engine6detail38cast_transpose_fused_kernel_notalignedILb1ELb1ELb0EfNS_16CTDBiasDActParamIff13__nv_fp8_e4m3fEELi1ELi4ENS_5EmptyEXadL_ZNS_5dreluIffEET_T0_RKS5_EEEEvT3_mmm)
        /*25a0*/ 	.word	0x00000040


	//----- nvinfo : EIATTR_FRAME_SIZE
	.align		4
.L_1605:
        /*25a4*/ 	.byte	0x04, 0x11
        /*25a6*/ 	.short	(.L_1607 - .L_1606)
	.align		4
.L_1606:
        /*25a8*/ 	.word	index@($__internal_381_$__cuda_sm20_rcp_rn_f32_slowpath)
        /*25ac*/ 	.word	0x00000000


	//----- nvinfo : EIATTR_FRAME_SIZE
	.align		4
.L_1607:
        /*25b0*/ 	.byte	0x04, 0x11
        /*25b2*/ 	.short	(.L_1609 - .L_1608)
	.align		4
.L_1608:
        /*25b4*/ 	.word	index@($__internal_380_$__cuda_sm20_div_u64)
        /*25b8*/ 	.word	0x00000000


	//----- nvinfo : EIATTR_FRAME_SIZE
	.align		4
.L_1609:
        /*25bc*/ 	.byte	0x04, 0x11
        /*25be*/ 	.short	(.L_1611 - .L_1610)
	.align		4
.L_1610:
        /*25c0*/ 	.word	index@(_ZN18transformer_engine6detail38cast_transpose_fused_kernel_notalignedILb1ELb1ELb0EfNS_16CTDBiasDActParamIff13__nv_fp8_e4m3fEELi1ELi4ENS_5EmptyEXadL_ZNS_5dreluIffEET_T0_RKS5_EEEEvT3_mmm)
        /*25c4*/ 	.word	0x00000000


	//----- nvinfo : EIATTR_REGCOUNT
	.align		4
.L_1611:
        /*25c8*/ 	.byte	0x04, 0x2f
        /*25ca*/ 	.short	(.L_1613 - .L_1612)
	.align		4
.L_1612:
        /*25cc*/ 	.word	index@(_ZN18transformer_engine6detail38cast_transpose_fused_kernel_notalignedILb1ELb1ELb0EfNS_16CTDBiasDActParamI6__halfS3_ffEELi2ELi1ENS_5EmptyEXadL_ZNS_5dreluIffEET_T0_RKS5_EEEEvT3_mmm)
        /*25d0*/ 	.word	0x00000030


	//----- nvinfo : EIATTR_FRAME_SIZE
	.align		4
.L_1613:
        /*25d4*/ 	.byte	0x04, 0x11
        /*25d6*/ 	.short	(.L_1615 - .L_1614)
	.align		4
.L_1614:
        /*25d8*/ 	.word	index@($__internal_379_$__cuda_sm20_rcp_rn_f32_slowpath)
        /*25dc*/ 	.word	0x00000000


	//----- nvinfo : EIATTR_FRAME_SIZE
	.align		4
.L_1615:
        /*25e0*/ 	.byte	0x04, 0x11
        /*25e2*/ 	.short	(.L_1617 - .L_1616)
	.align		4
.L_1616:
        /*25e4*/ 	.word	index@($__internal_378_$__cuda_sm20_div_u64)
        /*25e8*/ 	.word	0x00000000


	//----- nvinfo : EIATTR_FRAME_SIZE
	.align		4
.L_1617:
        /*25ec*/ 	.byte	0x04, 0x11
        /*25ee*/ 	.short	(.L_1619 - .L_1618)
	.align		4
.L_1618:
        /*25f0*/ 	.word	index@(_ZN18transformer_engine6detail38cast_transpose_fused_kernel_notalignedILb1ELb1ELb0EfNS_16CTDBiasDActParamI6__halfS3_ffEELi2ELi1ENS_5EmptyEXadL_ZNS_5dreluIffEET_T0_RKS5_EEEEvT3_mmm)
        /*25f4*/ 	.word	0x00000000


	//----- nvinfo : EIATTR_REGCOUNT
	.align		4
.L_1619:
        /*25f8*/ 	.byte	0x04, 0x2f
        /*25fa*/ 	.short	(.L_1621 - .L_1620)
	.align		4
.L_1620:
        /*25fc*/ 	.word	index@(_ZN18transformer_engine6detail38cast_transpose_fused_kernel_notalignedILb1ELb1ELb0EfNS_16CTDBiasDActParamI6__halfS3_S3_fEELi2ELi2ENS_5EmptyEXadL_ZNS_5dreluIffEET_T0_RKS5_EEEEvT3_mmm)
        /*2600*/ 	.word	0x0000003e


	//----- nvinfo : EIATTR_FRAME_SIZE
	.align		4
.L_1621:
        /*2604*/ 	.byte	0x04, 0x11
        /*2606*/ 	.short	(.L_1623 - .L_1622)
	.align		4
.L_1622:
        /*2608*/ 	.word	index@($__internal_377_$__cuda_sm20_rcp_rn_f32_slowpath)
        /*260c*/ 	.word	0x00000000


	//----- nvinfo : EIATTR_FRAME_SIZE
	.align		4
.L_1623:
        /*2610*/ 	.byte	0x04, 0x11
        /*2612*/ 	.short	(.L_1625 - .L_1624)
	.align		4
.L_1624:
        /*2614*/ 	.word	index@($__internal_376_$__cuda_sm20_div_u64)
        /*2618*/ 	.word	0x00000000


	//----- nvinfo : EIATTR_FRAME_SIZE
	.align		4
.L_1625:
        /*261c*/ 	.byte	0x04, 0x11
        /*261e*/ 	.short	(.L_1627 - .L_1626)
	.align		4
.L_1626:
        /*2620*/ 	.word	index@(_ZN18transformer_engine6detail38cast_transpose_fused_kernel_notalignedILb1ELb1ELb0EfNS_16CTDBiasDActParamI6__halfS3_S3_fEELi2ELi2ENS_5EmptyEXadL_ZNS_5dreluIffEET_T0_RKS5_EEEEvT3_mmm)
        /*2624*/ 	.word	0x00000000


	//----- nvinfo : EIATTR_REGCOUNT
	.align		4
.L_1627:
        /*2628*/ 	.byte	0x04, 0x2f
        /*262a*/ 	.short	(.L_1629 - .L_1628)
	.align		4
.L_1628:
        /*262c*/ 	.word	index@(_ZN18transformer_engine6detail38cast_transpose_fused_kernel_notalignedILb1ELb1ELb0EfNS_16CTDBiasDActParamI6__halfS3_13__nv_bfloat16fEELi2ELi2ENS_5EmptyEXadL_ZNS_5dreluIffEET_T0_RKS6_EEEEvT3_mmm)
        /*2630*/ 	.word	0x0000003e


	//----- nvinfo : EIATTR_FRAME_SIZE
	.align		4
.L_1629:
        /*2634*/ 	.byte	0x04, 0x11
        /*2636*/ 	.short	(.L_1631 - .L_1630)
	.align		4
.L_1630:
        /*2638*/ 	.word	index@($__internal_375_$__cuda_sm20_rcp_rn_f32_slowpath)
        /*263c*/ 	.word	0x00000000


	//----- nvinfo : EIATTR_FRAME_SIZE
	.align		4
.L_1631:
        /*2640*/ 	.byte	0x04, 0x11
        /*2642*/ 	.short	(.L_1633 - .L_1632)
	.align		4
.L_1632:
        /*2644*/ 	.word	index@($__internal_374_$__cuda_sm20_div_u64)
        /*2648*/ 	.word	0x00000000


	//----- nvinfo : EIATTR_FRAME_SIZE
	.align		4
.L_1633:
        /*264c*/ 	.byte	0x04, 0x11
        /*264e*/ 	.short	(.L_1635 - .L_1634)
	.align		4
.L_1634:
        /*2650*/ 	.word	index@(_ZN18transformer_engine6detail38cast_transpose_fused_kernel_notalignedILb1ELb1ELb0EfNS_16CTDBiasDActParamI6__halfS3_13__nv_bfloat16fEELi2ELi2ENS_5EmptyEXadL_ZNS_5dreluIffEET_T0_RKS6_EEEEvT3_mmm)
        /*2654*/ 	.word	0x00000000


	//----- nvinfo : EIATTR_REGCOUNT
	.align		4
.L_1635:
        /*2658*/ 	.byte	0x04, 0x2f
        /*265a*/ 	.short	(.L_1637 - .L_1636)
	.align		4
.L_1636:
        /*265c*/ 	.word	index@(_ZN18transformer_engine6detail38cast_transpose_fused_kernel_notalignedILb1ELb1ELb0EfNS_16CTDBiasDActParamI6__halfS3_13__nv_fp8_e5m2fEELi2ELi4ENS_5EmptyEXadL_ZNS_5dreluIffEET_T0_RKS6_EEEEvT3_mmm)
        /*2660*/ 	.word	0x0000003c


	//----- nvinfo : EIATTR_FRAME_SIZE
	.align		4
.L_1637:
        /*2664*/ 	.byte	0x04, 0x11
        /*2666*/ 	.short	(.L_1639 - .L_1638)
	.align		4
.L_1638:
        /*2668*/ 	.word	index@($__internal_373_$__cuda_sm20_rcp_rn_f32_slowpath)
        /*266c*/ 	.word	0x00000000


	//----- nvinfo : EIATTR_FRAME_SIZE
	.align		4
.L_1639:
        /*2670*/ 	.byte	0x04, 0x11
        /*2672*/ 	.short	(.L_1641 - .L_1640)
	.align		4
.L_1640:
        /*2674*/ 	.word	index@($__internal_372_$__cuda_sm20_div_u64)
        /*2678*/ 	.word	0x00000000


	//----- nvinfo : EIATTR_FRAME_SIZE
	.align		4
.L_1641:
        /*267c*/ 	.byte	0x04, 0x11
        /*267e*/ 	.short	(.L_1643 - .L_1642)
	.align		4
.L_1642:
        /*2680*/ 	.word	index@(_ZN18transformer_engine6detail38cast_transpose_fused_kernel_notalignedILb1ELb1ELb0EfNS_16CTDBiasDActParamI6__halfS3_13__nv_fp8_e5m2fEELi2ELi4ENS_5EmptyEXadL_ZNS_5dreluIffEET_T0_RKS6_EEEEvT3_mmm)
        /*2684*/ 	.word	0x00000000


	//----- nvinfo : EIATTR_REGCOUNT
	.align		4
.L_1643:
        /*2688*/ 	.byte	0x04, 0x2f
        /*268a*/ 	.short	(.L_1645 - .L_1644)
	.align		4
.L_1644:
        /*268c*/ 	.word	index@(_ZN18transformer_engine6detail38cast_transpose_fused_kernel_notalignedILb1ELb1ELb0EfNS_16CTDBiasDActParamI6__halfS3_13__nv_fp8_e4m3fEELi2ELi4ENS_5EmptyEXadL_ZNS_5dreluIffEET_T0_RKS6_EEEEvT3_mmm)
        /*2690*/ 	.word	0x0000003c


	//----- nvinfo : EIATTR_FRAME_SIZE
	.align		4
.L_1645:
        /*2694*/ 	.byte	0x04, 0x11
        /*2696*/ 	.short	(.L_1647 - .L_1646)
	.align		4
.L_1646:
        /*2698*/ 	.word	index@($__internal_371_$__cuda_sm20_rcp_rn_f32_slowpath)
        /*269c*/ 	.word	0x00000000


	//----- nvinfo : EIATTR_FRAME_SIZE
	.align		4
.L_1647:
        /*26a0*/ 	.byte	0x04, 0x11
        /*26a2*/ 	.short	(.L_1649 - .L_1648)
	.align		4
.L_1648:
        /*26a4*/ 	.word	index@($__internal_370_$__cuda_sm20_div_u64)
        /*26a8*/ 	.word	0x00000000


	//----- nvinfo : EIATTR_FRAME_SIZE
	.align		4
.L_1649:
        /*26ac*/ 	.byte	0x04, 0x11
        /*26ae*/ 	.short	(.L_1651 - .L_1650)
	.align		4
.L_1650:
        /*26b0*/ 	.word	index@(_ZN18transformer_engine6detail38cast_transpose_fused_kernel_notalignedILb1ELb1ELb0EfNS_16CTDBiasDActParamI6__halfS3_13__nv_fp8_e4m3fEELi2ELi4ENS_5EmptyEXadL_ZNS_5dreluIffEET_T0_RKS6_EEEEvT3_mmm)
        /*26b4*/ 	.word	0x00000000


	//----- nvinfo : EIATTR_REGCOUNT
	.align		4
.L_1651:
        /*26b8*/ 	.byte	0x04, 0x2f
        /*26ba*/ 	.short	(.L_1653 - .L_1652)
	.align		4
.L_1652:
        /*26bc*/ 	.word	index@(_ZN18transformer_engine6detail38cast_transpose_fused_kernel_notalignedILb1ELb1ELb0EfNS_16CTDBiasDActParamI13__nv_bfloat16S3_ffEELi2ELi1ENS_5EmptyEXadL_ZNS_5dreluIffEET_T0_RKS5_EEEEvT3_mmm)
        /*26c0*/ 	.word	0x00000030


	//----- nvinfo : EIATTR_FRAME_SIZE
	.align		4
.L_1653:
        /*26c4*/ 	.byte	0x04, 0x11
        /*26c6*/ 	.short	(.L_1655 - .L_1654)
	.align		4
.L_1654:
        /*26c8*/ 	.word	index@($__internal_369_$__cuda_sm20_rcp_rn_f32_slowpath)
        /*26cc*/ 	.word	0x00000000


	//----- nvinfo : EIATTR_FRAME_SIZE
	.align		4
.L_1655:
        /*26d0*/ 	.byte	0x04, 0x11
        /*26d2*/ 	.short	(.L_1657 - .L_1656)
	.align		4
.L_1656:
        /*26d4*/ 	.word	index@($__internal_368_$__cuda_sm20_div_u64)
        /*26d8*/ 	.word	0x00000000


	//----- nvinfo : EIATTR_FRAME_SIZE
	.align		4
.L_1657:
        /*26dc*/ 	.byte	0x04, 0x11
        /*26de*/ 	.short	(.L_1659 - .L_1658)
	.align		4
.L_1658:
        /*26e0*/ 	.word	index@(_ZN18transformer_engine6detail38cast_transpose_fused_kernel_notalignedILb1ELb1ELb0EfNS_16CTDBiasDActParamI13__nv_bfloat16S3_ffEELi2ELi1ENS_5EmptyEXadL_ZNS_5dreluIffEET_T0_RKS5_EEEEvT3_mmm)
        /*26e4*/ 	.word	0x00000000


	//----- nvinfo : EIATTR_REGCOUNT
	.align		4
.L_1659:
        /*26e8*/ 	.byte	0x04, 0x2f
        /*26ea*/ 	.short	(.L_1661 - .L_1660)
	.align		4
.L_1660:
        /*26ec*/ 	.word	index@(_ZN18transformer_engine6detail38cast_transpose_fused_kernel_notalignedILb1ELb1ELb0EfNS_16CTDBiasDActParamI13__nv_bfloat16S3_6__halffEELi2ELi2ENS_5EmptyEXadL_ZNS_5dreluIffEET_T0_RKS6_EEEEvT3_mmm)
        /*26f0*/ 	.word	0x0000003e


	//----- nvinfo : EIATTR_FRAME_SIZE
	.align		4
.L_1661:
        /*26f4*/ 	.byte	0x04, 0x11
        /*26f6*/ 	.short	(.L_1663 - .L_1662)
	.align		4
.L_1662:
        /*26f8*/ 	.word	index@($__internal_367_$__cuda_sm20_rcp_rn_f32_slowpath)
        /*26fc*/ 	.word	0x00000000


	//----- nvinfo : EIATTR_FRAME_SIZE
	.align		4
.L_1663:
        /*2700*/ 	.byte	0x04, 0x11
        /*2702*/ 	.short	(.L_1665 - .L_1664)
	.align		4
.L_1664:
        /*2704*/ 	.word	index@($__internal_366_$__cuda_sm20_div_u64)
        /*2708*/ 	.word	0x00000000


	//----- nvinfo : EIATTR_FRAME_SIZE
	.align		4
.L_1665:
        /*270c*/ 	.byte	0x04, 0x11
        /*270e*/ 	.short	(.L_1667 - .L_1666)
	.align		4
.L_1666:
        /*2710*/ 	.word	index@(_ZN18transformer_engine6detail38cast_transpose_fused_kernel_notalignedILb1ELb1ELb0EfNS_16CTDBiasDActParamI13__nv_bfloat16S3_6__halffEELi2ELi2ENS_5EmptyEXadL_ZNS_5dreluIffEET_T0_RKS6_EEEEvT3_mmm)
        /*2714*/ 	.word	0x00000000


	//----- nvinfo : EIATTR_REGCOUNT
	.align		4
.L_1667:
        /*2718*/ 	.byte	0x04, 0x2f
        /*271a*/ 	.short	(.L_1669 - .L_1668)
	.align		4
.L_1668:
        /*271c*/ 	.word	index@(_ZN18transformer_engine6detail38cast_transpose_fused_kernel_notalignedILb1ELb1ELb0EfNS_16CTDBiasDActParamI13__nv_bfloat16S3_S3_fEELi2ELi2ENS_5EmptyEXadL_ZNS_5dreluIffEET_T0_RKS5_EEEEvT3_mmm)
        /*2720*/ 	.word	0x0000003e


	//----- nvinfo : EIATTR_FRAME_SIZE
	.align		4
.L_1669:
        /*2724*/ 	.byte	0x04, 0x11
        /*2726*/ 	.short	(.L_1671 - .L_1670)
	.align		4
.L_1670:
        /*2728*/ 	.word	index@($__internal_365_$__cuda_sm20_rcp_rn_f32_slowpath)
        /*272c*/ 	.word	0x00000000


	//----- nvinfo : EIATTR_FRAME_SIZE
	.align		4
.L_1671:
        /*2730*/ 	.byte	0x04, 0x11
        /*2732*/ 	.short	(.L_1673 - .L_1672)
	.align		4
.L_1672:
        /*2734*/ 	.word	index@($__internal_364_$__cuda_sm20_div_u64)
        /*2738*/ 	.word	0x00000000


	//----- nvinfo : EIATTR_FRAME_SIZE
	.align		4
.L_1673:
        /*273c*/ 	.byte	0x04, 0x11
        /*273e*/ 	.short	(.L_1675 - .L_1674)
	.align		4
.L_1674:
        /*2740*/ 	.word	index@(_ZN18transformer_engine6detail38cast_transpose_fused_kernel_notalignedILb1ELb1ELb0EfNS_16CTDBiasDActParamI13__nv_bfloat16S3_S3_fEELi2ELi2ENS_5EmptyEXadL_ZNS_5dreluIffEET_T0_RKS5_EEEEvT3_mmm)
        /*2744*/ 	.word	0x00000000


	//----- nvinfo : EIATTR_REGCOUNT
	.align		4
.L_1675:
        /*2748*/ 	.byte	0x04, 0x2f
        /*274a*/ 	.short	(.L_1677 - .L_1676)
	.align		4
.L_1676:
        /*274c*/ 	.word	index@(_ZN18transformer_engine6detail38cast_transpose_fused_kernel_notalignedILb1ELb1ELb0EfNS_16CTDBiasDActParamI13__nv_bfloat16S3_13__nv_fp8_e5m2fEELi2ELi4ENS_5EmptyEXadL_ZNS_5dreluIffEET_T0_RKS6_EEEEvT3_mmm)
        /*2750*/ 	.word	0x00000040


	//----- nvinfo : EIATTR_FRAME_SIZE
	.align		4
.L_1677:
        /*2754*/ 	.byte	0x04, 0x11
        /*2756*/ 	.short	(.L_1679 - .L_1678)
	.align		4
.L_1678:
        /*2758*/ 	.word	index@($__internal_363_$__cuda_sm20_rcp_rn_f32_slowpath)
        /*275c*/ 	.word	0x00000000


	//----- nvinfo : EIATTR_FRAME_SIZE
	.align		4
.L_1679:
        /*2760*/ 	.byte	0x04, 0x11
        /*2762*/ 	.short	(.L_1681 - .L_1680)
	.align		4
.L_1680:
        /*2764*/ 	.word	index@($__internal_362_$__cuda_sm20_div_u64)
        /*2768*/ 	.word	0x00000000


	//----- nvinfo : EIATTR_FRAME_SIZE
	.align		4
.L_1681:
        /*276c*/ 	.byte	0x04, 0x11
        /*276e*/ 	.short	(.L_1683 - .L_1682)
	.align		4
.L_1682:
        /*2770*/ 	.word	index@(_ZN18transformer_engine6detail38cast_transpose_fused_kernel_notalignedILb1ELb1ELb0EfNS_16CTDBiasDActParamI13__nv_bfloat16S3_13__nv_fp8_e5m2fEELi2ELi4ENS_5EmptyEXadL_ZNS_5dreluIffEET_T0_RKS6_EEEEvT3_mmm)
        /*2774*/ 	.word	0x00000000


	//----- nvinfo : EIATTR_REGCOUNT
	.align		4
.L_1683:
        /*2778*/ 	.byte	0x04, 0x2f
        /*277a*/ 	.short	(.L_1685 - .L_1684)
	.align		4
.L_1684:
        /*277c*/ 	.word	index@(_ZN18transformer_engine6detail38cast_transpose_fused_kernel_notalignedILb1ELb1ELb0EfNS_16CTDBiasDActParamI13__nv_bfloat16S3_13__nv_fp8_e4m3fEELi2ELi4ENS_5EmptyEXadL_ZNS_5dreluIffEET_T0_RKS6_EEEEvT3_mmm)
        /*2780*/ 	.word	0x00000040


	//----- nvinfo : EIATTR_FRAME_SIZE
	.align		4
.L_1685:
        /*2784*/ 	.byte	0x04, 0x11
        /*2786*/ 	.short	(.L_1687 - .L_1686)
	.align		4
.L_1686:
        /*2788*/ 	.word	index@($__internal_361_$__cuda_sm20_rcp_rn_f32_slowpath)
        /*278c*/ 	.word	0x00000000


	//----- nvinfo : EIATTR_FRAME_SIZE
	.align		4
.L_1687:
        /*2790*/ 	.byte	0x04, 0x11
        /*2792*/ 	.short	(.L_1689 - .L_1688)
	.align		4
.L_1688:
        /*2794*/ 	.word	index@($__internal_360_$__cuda_sm20_div_u64)
        /*2798*/ 	.word	0x00000000


	//----- nvinfo : EIATTR_FRAME_SIZE
	.align		4
.L_1689:
        /*279c*/ 	.byte	0x04, 0x11
        /*279e*/ 	.short	(.L_1691 - .L_1690)
	.align		4
.L_1690:
        /*27a0*/ 	.word	index@(_ZN18transformer_engine6detail38cast_transpose_fused_kernel_notalignedILb1ELb1ELb0EfNS_16CTDBiasDActParamI13__nv_bfloat16S3_13__nv_fp8_e4m3fEELi2ELi4ENS_5EmptyEXadL_ZNS_5dreluIffEET_T0_RKS6_EEEEvT3_mmm)
        /*27a4*/ 	.word	0x00000000


	//----- nvinfo : EIATTR_REGCOUNT
	.align		4
.L_1691:
        /*27a8*/ 	.byte	0x04, 0x2f
        /*27aa*/ 	.short	(.L_1693 - .L_1692)
	.align		4
.L_1692:
        /*27ac*/ 	.word	index@(_ZN18transformer_engine6detail38cast_transpose_fused_kernel_notalignedILb1ELb1ELb0EfNS_16CTDBiasDActParamIffffEELi1ELi1ENS_5EmptyEXadL_ZNS_6dsreluIffEET_T0_RKS4_EEEEvT3_mmm)
        /*27b0*/ 	.word	0x00000028


	//----- nvinfo : EIATTR_FRAME_SIZE
	.align		4
.L_1693:
        /*27b4*/ 	.byte	0x04, 0x11
        /*27b6*/ 	.short	(.L_1695 - .L_1694)
	.align		4
.L_1694:
        /*27b8*/ 	.word	index@($__internal_359_$__cuda_sm20_rcp_rn_f32_slowpath)
        /*27bc*/ 	.word	0x00000000


	//----- nvinfo : EIATTR_FRAME_SIZE
	.align		4
.L_1695:
        /*27c0*/ 	.byte	0x04, 0x11
        /*27c2*/ 	.short	(.L_1697 - .L_1696)
	.align		4
.L_1696:
        /*27c4*/ 	.word	index@($__internal_358_$__cuda_sm20_div_u64)
        /*27c8*/ 	.word	0x00000000


	//----- nvinfo : EIATTR_FRAME_SIZE
	.align		4
.L_1697:
        /*27cc*/ 	.byte	0x04, 0x11
        /*27ce*/ 	.short	(.L_1699 - .L_1698)
	.align		4
.L_1698:
        /*27d0*/ 	.word	index@(_ZN18transformer_engine6detail38cast_transpose_fused_kernel_notalignedILb1ELb1ELb0EfNS_16CTDBiasDActParamIffffEELi1ELi1ENS_5EmptyEXadL_ZNS_6dsreluIffEET_T0_RKS4_EEEEvT3_mmm)
        /*27d4*/ 	.word	0x00000000


	//----- nvinfo : EIATTR_REGCOUNT
	.align		4
.L_1699:
        /*27d8*/ 	.byte	0x04, 0x2f
        /*27da*/ 	.short	(.L_1701 - .L_1700)
	.align		4
.L_1700:
        /*27dc*/ 	.word	index@(_ZN18transformer_engine6detail38cast_transpose_fused_kernel_notalignedILb1ELb1ELb0EfNS_16CTDBiasDActParamIff6__halffEELi1ELi2ENS_5EmptyEXadL_ZNS_6dsreluIffEET_T0_RKS5_EEEEvT3_mmm)
        /*27e0*/ 	.word	0x00000028


	//----- nvinfo : EIATTR_FRAME_SIZE
	.align		4
.L_1701:
        /*27e4*/ 	.byte	0x04, 0x11
        /*27e6*/ 	.short	(.L_1703 - .L_1702)
	.align		4
.L_1702:
        /*27e8*/ 	.word	index@($__internal_357_$__cuda_sm20_rcp_rn_f32_slowpath)
        /*27ec*/ 	.word	0x00000000


	//----- nvinfo : EIATTR_FRAME_SIZE
	.align		4
.L_1703:
        /*27f0*/ 	.byte	0x04, 0x11
        /*27f2*/ 	.short	(.L_1705 - .L_1704)
	.align		4
.L_1704:
        /*27f4*/ 	.word	index@($__internal_356_$__cuda_sm20_div_u64)
        /*27f8*/ 	.word	0x00000000


	//----- nvinfo : EIATTR_FRAME_SIZE
	.align		4
.L_1705:
        /*27fc*/ 	.byte	0x04, 0x11
        /*27fe*/ 	.short	(.L_1707 - .L_1706)
	.align		4
.L_1706:
        /*2800*/ 	.word	index@(_ZN18transformer_engine6detail38cast_transpose_fused_kernel_notalignedILb1ELb1ELb0EfNS_16CTDBiasDActParamIff6__halffEELi1ELi2ENS_5EmptyEXadL_ZNS_6dsreluIffEET_T0_RKS5_EEEEvT3_mmm)
        /*2804*/ 	.word	0x00000000


	//----- nvinfo : EIATTR_REGCOUNT
	.align		4
.L_1707:
        /*2808*/ 	.byte	0x04, 0x2f
        /*280a*/ 	.short	(.L_1709 - .L_1708)
	.align		4
.L_1708:
        /*280c*/ 	.word	index@(_ZN18transformer_engine6detail38cast_transpose_fused_kernel_notalignedILb1ELb1ELb0EfNS_16CTDBiasDActParamIff13__nv_bfloat16fEELi1ELi2ENS_5EmptyEXadL_ZNS_6dsreluIffEET_T0_RKS5_EEEEvT3_mmm)
        /*2810*/ 	.word	0x00000028


	//----- nvinfo : EIATTR_FRAME_SIZE
	.align		4
.L_1709:
        /*2814*/ 	.byte	0x04, 0x11
        /*2816*/ 	.short	(.L_1711 - .L_1710)
	.align		4
.L_1710:
        /*2818*/ 	.word	index@($__internal_355_$__cuda_sm20_rcp_rn_f32_slowpath)
        /*281c*/ 	.word	0x00000000


	//----- nvinfo : EIATTR_FRAME_SIZE
	.align		4
.L_1711:
        /*2820*/ 	.byte	0x04, 0x11
        /*2822*/ 	.short	(.L_1713 - .L_1712)
	.align		4
.L_1712:
        /*2824*/ 	.word	index@($__internal_354_$__cuda_sm20_div_u64)
        /*2828*/ 	.word	0x00000000


	//----- nvinfo : EIATTR_FRAME_SIZE
	.align		4
.L_1713:
        /*282c*/ 	.byte	0x04, 0x11
        /*282e*/ 	.short	(.L_1715 - .L_1714)
	.align		4
.L_1714:
        /*2830*/ 	.word	index@(_ZN18transformer_engine6detail38cast_transpose_fused_kernel_notalignedILb1ELb1ELb0EfNS_16CTDBiasDActParamIff13__nv_bfloat16fEELi1ELi2ENS_5EmptyEXadL_ZNS_6dsreluIffEET_T0_RKS5_EEEEvT3_mmm)
        /*2834*/ 	.word	0x00000000


	//----- nvinfo : EIATTR_REGCOUNT
	.align		4
.L_1715:
        /*2838*/ 	.byte	0x04, 0x2f
        /*283a*/ 	.short	(.L_1717 - .L_1716)
	.align		4
.L_1716:
        /*283c*/ 	.word	index@(_ZN18transformer_engine6detail38cast_transpose_fused_kernel_notalignedILb1ELb1ELb0EfNS_16CTDBiasDActParamIff13__nv_fp8_e5m2fEELi1ELi4ENS_5EmptyEXadL_ZNS_6dsreluIffEET_T0_RKS5_EEEEvT3_mmm)
        /*2840*/ 	.word	0x00000040


	//----- nvinfo : EIATTR_FRAME_SIZE
	.align		4
.L_1717:
        /*2844*/ 	.byte	0x04, 0x11
        /*2846*/ 	.short	(.L_1719 - .L_1718)
	.align		4
.L_1718:
        /*2848*/ 	.word	index@($__internal_353_$__cuda_sm20_rcp_rn_f32_slowpath)
        /*284c*/ 	.word	0x00000000


	//----- nvinfo : EIATTR_FRAME_SIZE
	.align		4
.L_1719:
        /*2850*/ 	.byte	0x04, 0x11
        /*2852*/ 	.short	(.L_1721 - .L_1720)
	.align		4
.L_1720:
        /*2854*/ 	.word	index@($__internal_352_$__cuda_sm20_div_u64)
        /*2858*/ 	.word	0x00000000


	//----- nvinfo : EIATTR_FRAME_SIZE
	.align		4
.L_1721:
        /*285c*/ 	.byte	0x04, 0x11
        /*285e*/ 	.short	(.L_1723 - .L_1722)
	.align		4
.L_1722:
        /*2860*/ 	.word	index@(_ZN18transformer_engine6detail38cast_transpose_fused_kernel_notalignedILb1ELb1ELb0EfNS_16CTDBiasDActParamIff13__nv_fp8_e5m2fEELi1ELi4ENS_5EmptyEXadL_ZNS_6dsreluIffEET_T0_RKS5_EEEEvT3_mmm)
        /*2864*/ 	.word	0x00000000


	//----- nvinfo : EIATTR_REGCOUNT
	.align		4
.L_1723:
        /*2868*/ 	.byte	0x04, 0x2f
        /*286a*/ 	.short	(.L_1725 - .L_1724)
	.align		4
.L_1724:
        /*286c*/ 	.word	index@(_ZN18transformer_engine6detail38cast_transpose_fused_kernel_notalignedILb1ELb1ELb0EfNS_16CTDBiasDActParamIff13__nv_fp8_e4m3fEELi1ELi4ENS_5EmptyEXadL_ZNS_6dsreluIffEET_T0_RKS5_EEEEvT3_mmm)
        /*2870*/ 	.word	0x00000040


	//----- nvinfo : EIATTR_FRAME_SIZE
	.align		4
.L_1725:
        /*2874*/ 	.byte	0x04, 0x11
        /*2876*/ 	.short	(.L_1727 - .L_1726)
	.align		4
.L_1726:
        /*2878*/ 	.word	index@($__internal_351_$__cuda_sm20_rcp_rn_f32_slowpath)
        /*287c*/ 	.word	0x00000000


	//----- nvinfo : EIATTR_FRAME_SIZE
	.align		4
.L_1727:
        /*2880*/ 	.byte	0x04, 0x11
        /*2882*/ 	.short	(.L_1729 - .L_1728)
	.align		4
.L_1728:
        /*2884*/ 	.word	index@($__internal_350_$__cuda_sm20_div_u64)
        /*2888*/ 	.word	0x00000000


	//----- nvinfo : EIATTR_FRAME_SIZE
	.align		4
.L_1729:
        /*288c*/ 	.byte	0x04, 0x11
        /*288e*/ 	.short	(.L_1731 - .L_1730)
	.align		4
.L_1730:
        /*2890*/ 	.word	index@(_ZN18transformer_engine6detail38cast_transpose_fused_kernel_notalignedILb1ELb1ELb0EfNS_16CTDBiasDActParamIff13__nv_fp8_e4m3fEELi1ELi4ENS_5EmptyEXadL_ZNS_6dsreluIffEET_T0_RKS5_EEEEvT3_mmm)
        /*2894*/ 	.word	0x00000000


	//----- nvinfo : EIATTR_REGCOUNT
	.align		4
.L_1731:
        /*2898*/ 	.byte	0x04, 0x2f
        /*289a*/ 	.short	(.L_1733 - .L_1732)
	.align		4
.L_1732:
        /*289c*/ 	.word	index@(_ZN18transformer_engine6detail38cast_transpose_fused_kernel_notalignedILb1ELb1ELb0EfNS_16CTDBiasDActParamI6__halfS3_ffEELi2ELi1ENS_5EmptyEXadL_ZNS_6dsreluIffEET_T0_RKS5_EEEEvT3_mmm)
        /*28a0*/ 	.word	0x00000030


	//----- nvinfo : EIATTR_FRAME_SIZE
	.align		4
.L_1733:
        /*28a4*/ 	.byte	0x04, 0x11
        /*28a6*/ 	.short	(.L_1735 - .L_1734)
	.align		4
.L_1734:
        /*28a8*/ 	.word	index@($__internal_349_$__cuda_sm20_rcp_rn_f32_slowpath)
        /*28ac*/ 	.word	0x00000000


	//----- nvinfo : EIATTR_FRAME_SIZE
	.align		4
.L_1735:
        /*28b0*/ 	.byte	0x04, 0x11
        /*28b2*/ 	.short	(.L_1737 - .L_1736)
	.align		4
.L_1736:
        /*28b4*/ 	.word	index@($__internal_348_$__cuda_sm20_div_u64)
        /*28b8*/ 	.word	0x00000000


	//----- nvinfo : EIATTR_FRAME_SIZE
	.align		4
.L_1737:
        /*28bc*/ 	.byte	0x04, 0x11
        /*28be*/ 	.short	(.L_1739 - .L_1738)
	.align		4
.L_1738:
        /*28c0*/ 	.word	index@(_ZN18transformer_engine6detail38cast_transpose_fused_kernel_notalignedILb1ELb1ELb0EfNS_16CTDBiasDActParamI6__halfS3_ffEELi2ELi1ENS_5EmptyEXadL_ZNS_6dsreluIffEET_T0_RKS5_EEEEvT3_mmm)
        /*28c4*/ 	.word	0x00000000


	//----- nvinfo : EIATTR_REGCOUNT
	.align		4
.L_1739:
        /*28c8*/ 	.byte	0x04, 0x2f
        /*28ca*/ 	.short	(.L_1741 - .L_1740)
	.align		4
.L_1740:
        /*28cc*/ 	.word	index@(_ZN18transformer_engine6detail38cast_transpose_fused_kernel_notalignedILb1ELb1ELb0EfNS_16CTDBiasDActParamI6__halfS3_S3_fEELi2ELi2ENS_5EmptyEXadL_ZNS_6dsreluIffEET_T0_RKS5_EEEEvT3_mmm)
        /*28d0*/ 	.word	0x0000003c


	//----- nvinfo : EIATTR_FRAME_SIZE
	.align		4
.L_1741:
        /*28d4*/ 	.byte	0x04, 0x11
        /*28d6*/ 	.short	(.L_1743 - .L_1742)
	.align		4
.L_1742:
        /*28d8*/ 	.word	index@($__internal_347_$__cuda_sm20_rcp_rn_f32_slowpath)
        /*28dc*/ 	.word	0x00000000


	//----- nvinfo : EIATTR_FRAME_SIZE
	.align		4
.L_1743:
        /*28e0*/ 	.byte	0x04, 0x11
        /*28e2*/ 	.short	(.L_1745 - .L_1744)
	.align		4
.L_1744:
        /*28e4*/ 	.word	index@($__internal_346_$__cuda_sm20_div_u64)
        /*28e8*/ 	.word	0x00000000


	//----- nvinfo : EIATTR_FRAME_SIZE
	.align		4
.L_1745:
        /*28ec*/ 	.byte	0x04, 0x11
        /*28ee*/ 	.short	(.L_1747 - .L_1746)
	.align		4
.L_1746:
        /*28f0*/ 	.word	index@(_ZN18transformer_engine6detail38cast_transpose_fused_kernel_notalignedILb1ELb1ELb0EfNS_16CTDBiasDActParamI6__halfS3_S3_fEELi2ELi2ENS_5EmptyEXadL_ZNS_6dsreluIffEET_T0_RKS5_EEEEvT3_mmm)
        /*28f4*/ 	.word	0x00000000


	//----- nvinfo : EIATTR_REGCOUNT
	.align		4
.L_1747:
        /*28f8*/ 	.byte	0x04, 0x2f
        /*28fa*/ 	.short	(.L_1749 - .L_1748)
	.align		4
.L_1748:
        /*28fc*/ 	.word	index@(_ZN18transformer_engine6detail38cast_transpose_fused_kernel_notalignedILb1ELb1ELb0EfNS_16CTDBiasDActParamI6__halfS3_13__nv_bfloat16fEELi2ELi2ENS_5EmptyEXadL_ZNS_6dsreluIffEET_T0_RKS6_EEEEvT3_mmm)
        /*2900*/ 	.word	0x0000003c


	//----- nvinfo : EIATTR_FRAME_SIZE
	.align		4
.L_1749:
        /*2904*/ 	.byte	0x04, 0x11
        /*2906*/ 	.short	(.L_1751 - .L_1750)
	.align		4
.L_1750:
        /*2908*/ 	.word	index@($__internal_345_$__cuda_sm20_rcp_rn_f32_slowpath)
        /*290c*/ 	.word	0x00000000


	//----- nvinfo : EIATTR_FRAME_SIZE
	.align		4
.L_1751:
        /*2910*/ 	.byte	0x04, 0x11
        /*2912*/ 	.short	(.L_1753 - .L_1752)
	.align		4
.L_1752:
        /*2914*/ 	.word	index@($__internal_344_$__cuda_sm20_div_u64)
        /*2918*/ 	.word	0x00000000


	//----- nvinfo : EIATTR_FRAME_SIZE
	.align		4
.L_1753:
        /*291c*/ 	.byte	0x04, 0x11
        /*291e*/ 	.short	(.L_1755 - .L_1754)
	.align		4
.L_1754:
        /*2920*/ 	.word	index@(_ZN18transformer_engine6detail38cast_transpose_fused_kernel_notalignedILb1ELb1ELb0EfNS_16CTDBiasDActParamI6__halfS3_13__nv_bfloat16fEELi2ELi2ENS_5EmptyEXadL_ZNS_6dsreluIffEET_T0_RKS6_EEEEvT3_mmm)
        /*2924*/ 	.word	0x00000000


	//----- nvinfo : EIATTR_REGCOUNT
	.align		4
.L_1755:
        /*2928*/ 	.byte	0x04, 0x2f
        /*292a*/ 	.short	(.L_1757 - .L_1756)
	.align		4
.L_1756:
        /*292c*/ 	.word	index@(_ZN18transformer_engine6detail38cast_transpose_fused_kernel_notalignedILb1ELb1ELb0EfNS_16CTDBiasDActParamI6__halfS3_13__nv_fp8_e5m2fEELi2ELi4ENS_5EmptyEXadL_ZNS_6dsreluIffEET_T0_RKS6_EEEEvT3_mmm)
        /*2930*/ 	.word	0x00000040


	//----- nvinfo : EIATTR_FRAME_SIZE
	.align		4
.L_1757:
        /*2934*/ 	.byte	0x04, 0x11
        /*2936*/ 	.short	(.L_1759 - .L_1758)
	.align		4
.L_1758:
        /*2938*/ 	.word	index@($__internal_343_$__cuda_sm20_rcp_rn_f32_slowpath)
        /*293c*/ 	.word	0x00000000


	//----- nvinfo : EIATTR_FRAME_SIZE
	.align		4
.L_1759:
        /*2940*/ 	.byte	0x04, 0x11
        /*2942*/ 	.short	(.L_1761 - .L_1760)
	.align		4
.L_1760:
        /*2944*/ 	.word	index@($__internal_342_$__cuda_sm20_div_u64)
        /*2948*/ 	.word	0x00000000


	//----- nvinfo : EIATTR_FRAME_SIZE
	.align		4
.L_1761:
        /*294c*/ 	.byte	0x04, 0x11
        /*294e*/ 	.short	(.L_1763 - .L_1762)
	.align		4
.L_1762:
        /*2950*/ 	.word	index@(_ZN18transformer_engine6detail38cast_transpose_fused_kernel_notalignedILb1ELb1ELb0EfNS_16CTDBiasDActParamI6__halfS3_13__nv_fp8_e5m2fEELi2ELi4ENS_5EmptyEXadL_ZNS_6dsreluIffEET_T0_RKS6_EEEEvT3_mmm)
        /*2954*/ 	.word	0x00000000


	//----- nvinfo : EIATTR_REGCOUNT
	.align		4
.L_1763:
        /*2958*/ 	.byte	0x04, 0x2f
        /*295a*/ 	.short	(.L_1765 - .L_1764)
	.align		4
.L_1764:
        /*295c*/ 	.word	index@(_ZN18transformer_engine6detail38cast_transpose_fused_kernel_notalignedILb1ELb1ELb0EfNS_16CTDBiasDActParamI6__halfS3_13__nv_fp8_e4m3fEELi2ELi4ENS_5EmptyEXadL_ZNS_6dsreluIffEET_T0_RKS6_EEEEvT3_mmm)
        /*2960*/ 	.word	0x00000040


	//----- nvinfo : EIATTR_FRAME_SIZE
	.align		4
.L_1765:
        /*2964*/ 	.byte	0x04, 0x11
        /*2966*/ 	.short	(.L_1767 - .L_1766)
	.align		4
.L_1766:
        /*2968*/ 	.word	index@($__internal_341_$__cuda_sm20_rcp_rn_f32_slowpath)
        /*296c*/ 	.word	0x00000000


	//----- nvinfo : EIATTR_FRAME_SIZE
	.align		4
.L_1767:
        /*2970*/ 	.byte	0x04, 0x11
        /*2972*/ 	.short	(.L_1769 - .L_1768)
	.align		4
.L_1768:
        /*2974*/ 	.word	index@($__internal_340_$__cuda_sm20_div_u64)
        /*2978*/ 	.word	0x00000000


	//----- nvinfo : EIATTR_FRAME_SIZE
	.align		4
.L_1769:
        /*297c*/ 	.byte	0x04, 0x11
        /*297e*/ 	.short	(.L_1771 - .L_1770)
	.align		4
.L_1770:
        /*2980*/ 	.word	index@(_ZN18transformer_engine6detail38cast_transpose_fused_kernel_notalignedILb1ELb1ELb0EfNS_16CTDBiasDActParamI6__halfS3_13__nv_fp8_e4m3fEELi2ELi4ENS_5EmptyEXadL_ZNS_6dsreluIffEET_T0_RKS6_EEEEvT3_mmm)
        /*2984*/ 	.word	0x00000000


	//----- nvinfo : EIATTR_REGCOUNT
	.align		4
.L_1771:
        /*2988*/ 	.byte	0x04, 0x2f
        /*298a*/ 	.short	(.L_1773 - .L_1772)
	.align		4
.L_1772:
        /*298c*/ 	.word	index@(_ZN18transformer_engine6detail38cast_transpose_fused_kernel_notalignedILb1ELb1ELb0EfNS_16CTDBiasDActParamI13__nv_bfloat16S3_ffEELi2ELi1ENS_5EmptyEXadL_ZNS_6dsreluIffEET_T0_RKS5_EEEEvT3_mmm)
        /*2990*/ 	.word	0x00000030


	//----- nvinfo : EIATTR_FRAME_SIZE
	.align		4
.L_1773:
        /*2994*/ 	.byte	0x04, 0x11
        /*2996*/ 	.short	(.L_1775 - .L_1774)
	.align		4
.L_1774:
        /*2998*/ 	.word	index@($__internal_339_$__cuda_sm20_rcp_rn_f32_slowpath)
        /*299c*/ 	.word	0x00000000


	//----- nvinfo : EIATTR_FRAME_SIZE
	.align		4
.L_1775:
        /*29a0*/ 	.byte	0x04, 0x11
        /*29a2*/ 	.short	(.L_1777 - .L_1776)
	.align		4
.L_1776:
        /*29a4*/ 	.word	index@($__internal_338_$__cuda_sm20_div_u64)
        /*29a8*/ 	.word	0x00000000


	//----- nvinfo : EIATTR_FRAME_SIZE
	.align		4
.L_1777:
        /*29ac*/ 	.byte	0x04, 0x11
        /*29ae*/ 	.short	(.L_1779 - .L_1778)
	.align		4
.L_1778:
        /*29b0*/ 	.word	index@(_ZN18transformer_engine6detail38cast_transpose_fused_kernel_notalignedILb1ELb1ELb0EfNS_16CTDBiasDActParamI13__nv_bfloat16S3_ffEELi2ELi1ENS_5EmptyEXadL_ZNS_6dsreluIffEET_T0_RKS5_EEEEvT3_mmm)
        /*29b4*/ 	.word	0x00000000


	//----- nvinfo : EIATTR_REGCOUNT
	.align		4
.L_1779:
        /*29b8*/ 	.byte	0x04, 0x2f
        /*29ba*/ 	.short	(.L_1781 - .L_1780)
	.align		4
.L_1780:
        /*29bc*/ 	.word	index@(_ZN18transformer_engine6detail38cast_transpose_fused_kernel_notalignedILb1ELb1ELb0EfNS_16CTDBiasDActParamI13__nv_bfloat16S3_6__halffEELi2ELi2ENS_5EmptyEXadL_ZNS_6dsreluIffEET_T0_RKS6_EEEEvT3_mmm)
        /*29c0*/ 	.word	0x0000003c


	//----- nvinfo : EIATTR_FRAME_SIZE
	.align		4
.L_1781:
        /*29c4*/ 	.byte	0x04, 0x11
        /*29c6*/ 	.short	(.L_1783 - .L_1782)
	.align		4
.L_1782:
        /*29c8*/ 	.word	index@($__internal_337_$__cuda_sm20_rcp_rn_f32_slowpath)
        /*29cc*/ 	.word	0x00000000


	//----- nvinfo : EIATTR_FRAME_SIZE
	.align		4
.L_1783:
        /*29d0*/ 	.byte	0x04, 0x11
        /*29d2*/ 	.short	(.L_1785 - .L_1784)
	.align		4
.L_1784:
        /*29d4*/ 	.word	index@($__internal_336_$__cuda_sm20_div_u64)
        /*29d8*/ 	.word	0x00000000


	//----- nvinfo : EIATTR_FRAME_SIZE
	.align		4
.L_1785:
        /*29dc*/ 	.byte	0x04, 0x11
        /*29de*/ 	.short	(.L_1787 - .L_1786)
	.align		4
.L_1786:
        /*29e0*/ 	.word	index@(_ZN18transformer_engine6detail38cast_transpose_fused_kernel_notalignedILb1ELb1ELb0EfNS_16CTDBiasDActParamI13__nv_bfloat16S3_6__halffEELi2ELi2ENS_5EmptyEXadL_ZNS_6dsreluIffEET_T0_RKS6_EEEEvT3_mmm)
        /*29e4*/ 	.word	0x00000000


	//----- nvinfo : EIATTR_REGCOUNT
	.align		4
.L_1787:
        /*29e8*/ 	.byte	0x04, 0x2f
        /*29ea*/ 	.short	(.L_1789 - .L_1788)
	.align		4
.L_1788:
        /*29ec*/ 	.word	index@(_ZN18transformer_engine6detail38cast_transpose_fused_kernel_notalignedILb1ELb1ELb0EfNS_16CTDBiasDActParamI13__nv_bfloat16S3_S3_fEELi2ELi2ENS_5EmptyEXadL_ZNS_6dsreluIffEET_T0_RKS5_EEEEvT3_mmm)
        /*29f0*/ 	.word	0x0000003c


	//----- nvinfo : EIATTR_FRAME_SIZE
	.align		4
.L_1789:
        /*29f4*/ 	.byte	0x04, 0x11
        /*29f6*/ 	.short	(.L_1791 - .L_1790)
	.align		4
.L_1790:
        /*29f8*/ 	.word	index@($__internal_335_$__cuda_sm20_rcp_rn_f32_slowpath)
        /*29fc*/ 	.word	0x00000000


	//----- nvinfo : EIATTR_FRAME_SIZE
	.align		4
.L_1791:
        /*2a00*/ 	.byte	0x04, 0x11
        /*2a02*/ 	.short	(.L_1793 - .L_1792)
	.align		4
.L_1792:
        /*2a04*/ 	.word	index@($__internal_334_$__cuda_sm20_div_u64)
        /*2a08*/ 	.word	0x00000000


	//----- nvinfo : EIATTR_FRAME_SIZE
	.align		4
.L_1793:
        /*2a0c*/ 	.byte	0x04, 0x11
        /*2a0e*/ 	.short	(.L_1795 - .L_1794)
	.align		4
.L_1794:
        /*2a10*/ 	.word	index@(_ZN18transformer_engine6detail38cast_transpose_fused_kernel_notalignedILb1ELb1ELb0EfNS_16CTDBiasDActParamI13__nv_bfloat16S3_S3_fEELi2ELi2ENS_5EmptyEXadL_ZNS_6dsreluIffEET_T0_RKS5_EEEEvT3_mmm)
        /*2a14*/ 	.word	0x00000000


	//----- nvinfo : EIATTR_REGCOUNT
	.align		4
.L_1795:
        /*2a18*/ 	.byte	0x04, 0x2f
        /*2a1a*/ 	.short	(.L_1797 - .L_1796)
	.align		4
.L_1796:
        /*2a1c*/ 	.word	index@(_ZN18transformer_engine6detail38cast_transpose_fused_kernel_notalignedILb1ELb1ELb0EfNS_16CTDBiasDActParamI13__nv_bfloat16S3_13__nv_fp8_e5m2fEELi2ELi4ENS_5EmptyEXadL_ZNS_6dsreluIffEET_T0_RKS6_EEEEvT3_mmm)
        /*2a20*/ 	.word	0x00000040


	//----- nvinfo : EIATTR_FRAME_SIZE
	.align		4
.L_1797:
        /*2a24*/ 	.byte	0x04, 0x11
        /*2a26*/ 	.short	(.L_1799 - .L_1798)
	.align		4
.L_1798:
        /*2a28*/ 	.word	index@($__internal_333_$__cuda_sm20_rcp_rn_f32_slowpath)
        /*2a2c*/ 	.word	0x00000000


	//----- nvinfo : EIATTR_FRAME_SIZE
	.align		4
.L_1799:
        /*2a30*/ 	.byte	0x04, 0x11
        /*2a32*/ 	.short	(.L_1801 - .L_1800)
	.align		4
.L_1800:
        /*2a34*/ 	.word	index@($__internal_332_$__cuda_sm20_div_u64)
        /*2a38*/ 	.word	0x00000000


	//----- nvinfo : EIATTR_FRAME_SIZE
	.align		4
.L_1801:
        /*2a3c*/ 	.byte	0x04, 0x11
        /*2a3e*/ 	.short	(.L_1803 - .L_1802)
	.align		4
.L_1802:
        /*2a40*/ 	.word	index@(_ZN18transformer_engine6detail38cast_transpose_fused_kernel_notalignedILb1ELb1ELb0EfNS_16CTDBiasDActParamI13__nv_bfloat16S3_13__nv_fp8_e5m2fEELi2ELi4ENS_5EmptyEXadL_ZNS_6dsreluIffEET_T0_RKS6_EEEEvT3_mmm)
        /*2a44*/ 	.word	0x00000000


	//----- nvinfo : EIATTR_REGCOUNT
	.align		4
.L_1803:
        /*2a48*/ 	.byte	0x04, 0x2f
        /*2a4a*/ 	.short	(.L_1805 - .L_1804)
	.align		4
.L_1804:
        /*2a4c*/ 	.word	index@(_ZN18transformer_engine6detail38cast_transpose_fused_kernel_notalignedILb1ELb1ELb0EfNS_16CTDBiasDActParamI13__nv_bfloat16S3_13__nv_fp8_e4m3fEELi2ELi4ENS_5EmptyEXadL_ZNS_6dsreluIffEET_T0_RKS6_EEEEvT3_mmm)
        /*2a50*/ 	.word	0x00000040


	//----- nvinfo : EIATTR_FRAME_SIZE
	.align		4
.L_1805:
        /*2a54*/ 	.byte	0x04, 0x11
        /*2a56*/ 	.short	(.L_1807 - .L_1806)
	.align		4
.L_1806:
        /*2a58*/ 	.word	index@($__internal_331_$__cuda_sm20_rcp_rn_f32_slowpath)
        /*2a5c*/ 	.word	0x00000000


	//----- nvinfo : EIATTR_FRAME_SIZE
	.align		4
.L_1807:
        /*2a60*/ 	.byte	0x04, 0x11
        /*2a62*/ 	.short	(.L_1809 - .L_1808)
	.align		4
.L_1808:
        /*2a64*/ 	.word	index@($__internal_330_$__cuda_sm20_div_u64)
        /*2a68*/ 	.word	0x00000000


	//----- nvinfo : EIATTR_FRAME_SIZE
	.align		4
.L_1809:
        /*2a6c*/ 	.byte	0x04, 0x11
        /*2a6e*/ 	.short	(.L_1811 - .L_1810)
	.align		4
.L_1810:
        /*2a70*/ 	.word	index@(_ZN18transformer_engine6detail38cast_transpose_fused_kernel_notalignedILb1ELb1ELb0EfNS_16CTDBiasDActParamI13__nv_bfloat16S3_13__nv_fp8_e4m3fEELi2ELi4ENS_5EmptyEXadL_ZNS_6dsreluIffEET_T0_RKS6_EEEEvT3_mmm)
        /*2a74*/ 	.word	0x00000000


	//----- nvinfo : EIATTR_REGCOUNT
	.align		4
.L_1811:
        /*2a78*/ 	.byte	0x04, 0x2f
        /*2a7a*/ 	.short	(.L_1813 - .L_1812)
	.align		4
.L_1812:
        /*2a7c*/ 	.word	index@(_ZN18transformer_engine6detail38cast_transpose_fused_kernel_notalignedILb1ELb1ELb0EfNS_16CTDBiasDActParamIffffEELi1ELi1ENS_5EmptyEXadL_ZNS_6dqgeluIffEET_T0_RKS4_EEEEvT3_mmm)
        /*2a80*/ 	.word	0x00000033


	//----- nvinfo : EIATTR_FRAME_SIZE
	.align		4
.L_1813:
        /*2a84*/ 	.byte	0x04, 0x11
        /*2a86*/ 	.short	(.L_1815 - .L_1814)
	.align		4
.L_1814:
        /*2a88*/ 	.word	index@($__internal_329_$__cuda_sm20_rcp_rn_f32_slowpath)
        /*2a8c*/ 	.word	0x00000000


	//----- nvinfo : EIATTR_FRAME_SIZE
	.align		4
.L_1815:
        /*2a90*/ 	.byte	0x04, 0x11
        /*2a92*/ 	.short	(.L_1817 - .L_1816)
	.align		4
.L_1816:
        /*2a94*/ 	.word	index@($__internal_328_$__cuda_sm20_div_u64)
        /*2a98*/ 	.word	0x00000000


	//----- nvinfo : EIATTR_FRAME_SIZE
	.align		4
.L_1817:
        /*2a9c*/ 	.byte	0x04, 0x11
        /*2a9e*/ 	.short	(.L_1819 - .L_1818)
	.align		4
.L_1818:
        /*2aa0*/ 	.word	index@(_ZN18transformer_engine6detail38cast_transpose_fused_kernel_notalignedILb1ELb1ELb0EfNS_16CTDBiasDActParamIffffEELi1ELi1ENS_5EmptyEXadL_ZNS_6dqgeluIffEET_T0_RKS4_EEEEvT3_mmm)
        /*2aa4*/ 	.word	0x00000000


	//----- nvinfo : EIATTR_REGCOUNT
	.align		4
.L_1819:
        /*2aa8*/ 	.byte	0x04, 0x2f
        /*2aaa*/ 	.short	(.L_1821 - .L_1820)
	.align		4
.L_1820:
        /*2aac*/ 	.word	index@(_ZN18transformer_engine6detail38cast_transpose_fused_kernel_notalignedILb1ELb1ELb0EfNS_16CTDBiasDActParamIff6__halffEELi1ELi2ENS_5EmptyEXadL_ZNS_6dqgeluIffEET_T0_RKS5_EEEEvT3_mmm)
        /*2ab0*/ 	.word	0x00000038


	//----- nvinfo : EIATTR_FRAME_SIZE
	.align		4
.L_1821:
        /*2ab4*/ 	.byte	0x04, 0x11
        /*2ab6*/ 	.short	(.L_1823 - .L_1822)
	.align		4
.L_1822:
        /*2ab8*/ 	.word	index@($__internal_327_$__cuda_sm20_rcp_rn_f32_slowpath)
        /*2abc*/ 	.word	0x00000000


	//----- nvinfo : EIATTR_FRAME_SIZE
	.align		4
.L_1823:
        /*2ac0*/ 	.byte	0x04, 0x11
        /*2ac2*/ 	.short	(.L_1825 - .L_1824)
	.align		4
.L_1824:
        /*2ac4*/ 	.word	index@($__internal_326_$__cuda_sm20_div_u64)
        /*2ac8*/ 	.word	0x00000000


	//----- nvinfo : EIATTR_FRAME_SIZE
	.align		4
.L_1825:
        /*2acc*/ 	.byte	0x04, 0x11
        /*2ace*/ 	.short	(.L_1827 - .L_1826)
	.align		4
.L_1826:
        /*2ad0*/ 	.word	index@(_ZN18transformer_engine6detail38cast_transpose_fused_kernel_notalignedILb1ELb1ELb0EfNS_16CTDBiasDActParamIff6__halffEELi1ELi2ENS_5EmptyEXadL_ZNS_6dqgeluIffEET_T0_RKS5_EEEEvT3_mmm)
        /*2ad4*/ 	.word	0x00000000


	//----- nvinfo : EIATTR_REGCOUNT
	.align		4
.L_1827:
        /*2ad8*/ 	.byte	0x04, 0x2f
        /*2ada*/ 	.short	(.L_1829 - .L_1828)
	.align		4
.L_1828:
        /*2adc*/ 	.word	index@(_ZN18transformer_engine6detail38cast_transpose_fused_kernel_notalignedILb1ELb1ELb0EfNS_16CTDBiasDActParamIff13__nv_bfloat16fEELi1ELi2ENS_5EmptyEXadL_ZNS_6dqgeluIffEET_T0_RKS5_EEEEvT3_mmm)
        /*2ae0*/ 	.word	0x00000038


	//----- nvinfo : EIATTR_FRAME_SIZE
	.align		4
.L_1829:
        /*2ae4*/ 	.byte	0x04, 0x11
        /*2ae6*/ 	.short	(.L_1831 - .L_1830)
	.align		4
.L_1830:
        /*2ae8*/ 	.word	index@($__internal_325_$__cuda_sm20_rcp_rn_f32_slowpath)
        /*2aec*/ 	.word	0x00000000


	//----- nvinfo : EIATTR_FRAME_SIZE
	.align		4
.L_1831:
        /*2af0*/ 	.byte	0x04, 0x11
        /*2af2*/ 	.short	(.L_1833 - .L_1832)
	.align		4
.L_1832:
        /*2af4*/ 	.word	index@($__internal_324_$__cuda_sm20_div_u64)
        /*2af8*/ 	.word	0x00000000


	//----- nvinfo : EIATTR_FRAME_SIZE
	.align		4
.L_1833:
        /*2afc*/ 	.byte	0x04, 0x11
        /*2afe*/ 	.short	(.L_1835 - .L_1834)
	.align		4
.L_1834:
        /*2b00*/ 	.word	index@(_ZN18transformer_engine6detail38cast_transpose_fused_kernel_notalignedILb1ELb1ELb0EfNS_16CTDBiasDActParamIff13__nv_bfloat16fEELi1ELi2ENS_5EmptyEXadL_ZNS_6dqgeluIffEET_T0_RKS5_EEEEvT3_mmm)
        /*2b04*/ 	.word	0x00000000


	//----- nvinfo : EIATTR_REGCOUNT
	.align		4
.L_1835:
        /*2b08*/ 	.byte	0x04, 0x2f
        /*2b0a*/ 	.short	(.L_1837 - .L_1836)
	.align		4
.L_1836:
        /*2b0c*/ 	.word	index@(_ZN18transformer_engine6detail38cast_transpose_fused_kernel_notalignedILb1ELb1ELb0EfNS_16CTDBiasDActParamIff13__nv_fp8_e5m2fEELi1ELi4ENS_5EmptyEXadL_ZNS_6dqgeluIffEET_T0_RKS5_EEEEvT3_mmm)
        /*2b10*/ 	.word	0x0000003f


	//----- nvinfo : EIATTR_FRAME_SIZE
	.align		4
.L_1837:
        /*2b14*/ 	.byte	0x04, 0x11
        /*2b16*/ 	.short	(.L_1839 - .L_1838)
	.align		4
.L_1838:
        /*2b18*/ 	.word	index@($__internal_323_$__cuda_sm20_rcp_rn_f32_slowpath)
        /*2b1c*/ 	.word	0x00000000


	//----- nvinfo : EIATTR_FRAME_SIZE
	.align		4
.L_1839:
        /*2b20*/ 	.byte	0x04, 0x11
        /*2b22*/ 	.short	(.L_1841 - .L_1840)
	.align		4
.L_1840:
        /*2b24*/ 	.word	index@($__internal_322_$__cuda_sm20_div_u64)
        /*2b28*/ 	.word	0x00000000


	//----- nvinfo : EIATTR_FRAME_SIZE
	.align		4
.L_1841:
        /*2b2c*/ 	.byte	0x04, 0x11
        /*2b2e*/ 	.short	(.L_1843 - .L_1842)
	.align		4
.L_1842:
        /*2b30*/ 	.word	index@(_ZN18transformer_engine6detail38cast_transpose_fused_kernel_notalignedILb1ELb1ELb0EfNS_16CTDBiasDActParamIff13__nv_fp8_e5m2fEELi1ELi4ENS_5EmptyEXadL_ZNS_6dqgeluIffEET_T0_RKS5_EEEEvT3_mmm)
        /*2b34*/ 	.word	0x00000000


	//----- nvinfo : EIATTR_REGCOUNT
	.align		4
.L_1843:
        /*2b38*/ 	.byte	0x04, 0x2f
        /*2b3a*/ 	.short	(.L_1845 - .L_1844)
	.align		4
.L_1844:
        /*2b3c*/ 	.word	index@(_ZN18transformer_engine6detail38cast_transpose_fused_kernel_notalignedILb1ELb1ELb0EfNS_16CTDBiasDActParamIff13__nv_fp8_e4m3fEELi1ELi4ENS_5EmptyEXadL_ZNS_6dqgeluIffEET_T0_RKS5_EEEEvT3_mmm)
        /*2b40*/ 	.word	0x0000003f


	//----- nvinfo : EIATTR_FRAME_SIZE
	.align		4
.L_1845:
        /*2b44*/ 	.byte	0x04, 0x11
        /*2b46*/ 	.short	(.L_1847 - .L_1846)
	.align		4
.L_1846:
        /*2b48*/ 	.word	index@($__internal_321_$__cuda_sm20_rcp_rn_f32_slowpath)
        /*2b4c*/ 	.word	0x00000000


	//----- nvinfo : EIATTR_FRAME_SIZE
	.align		4
.L_1847:
        /*2b50*/ 	.byte	0x04, 0x11
        /*2b52*/ 	.short	(.L_1849 - .L_1848)
	.align		4
.L_1848:
        /*2b54*/ 	.word	index@($__internal_320_$__cuda_sm20_div_u64)
        /*2b58*/ 	.word	0x00000000


	//----- nvinfo : EIATTR_FRAME_SIZE
	.align		4
.L_1849:
        /*2b5c*/ 	.byte	0x04, 0x11
        /*2b5e*/ 	.short	(.L_1851 - .L_1850)
	.align		4
.L_1850:
        /*2b60*/ 	.word	index@(_ZN18transformer_engine6detail38cast_transpose_fused_kernel_notalignedILb1ELb1ELb0EfNS_16CTDBiasDActParamIff13__nv_fp8_e4m3fEELi1ELi4ENS_5EmptyEXadL_ZNS_6dqgeluIffEET_T0_RKS5_EEEEvT3_mmm)
        /*2b64*/ 	.word	0x00000000


	//----- nvinfo : EIATTR_REGCOUNT
	.align		4
.L_1851:
        /*2b68*/ 	.byte	0x04, 0x2f
        /*2b6a*/ 	.short	(.L_1853 - .L_1852)
	.align		4
.L_1852:
        /*2b6c*/ 	.word	index@(_ZN18transformer_engine6detail38cast_transpose_fused_kernel_notalignedILb1ELb1ELb0EfNS_16CTDBiasDActParamI6__halfS3_ffEELi2ELi1ENS_5EmptyEXadL_ZNS_6dqgeluIffEET_T0_RKS5_EEEEvT3_mmm)
        /*2b70*/ 	.word	0x0000003a


	//----- nvinfo : EIATTR_FRAME_SIZE
	.align		4
.L_1853:
        /*2b74*/ 	.byte	0x04, 0x11
        /*2b76*/ 	.short	(.L_1855 - .L_1854)
	.align		4
.L_1854:
        /*2b78*/ 	.word	index@($__internal_319_$__cuda_sm20_rcp_rn_f32_slowpath)
        /*2b7c*/ 	.word	0x00000000


	//----- nvinfo : EIATTR_FRAME_SIZE
	.align		4
.L_1855:
        /*2b80*/ 	.byte	0x04, 0x11
        /*2b82*/ 	.short	(.L_1857 - .L_1856)
	.align		4
.L_1856:
        /*2b84*/ 	.word	index@($__internal_318_$__cuda_sm20_div_u64)
        /*2b88*/ 	.word	0x00000000


	//----- nvinfo : EIATTR_FRAME_SIZE
	.align		4
.L_1857:
        /*2b8c*/ 	.byte	0x04, 0x11
        /*2b8e*/ 	.short	(.L_1859 - .L_1858)
	.align		4
.L_1858:
        /*2b90*/ 	.word	index@(_ZN18transformer_engine6detail38cast_transpose_fused_kernel_notalignedILb1ELb1ELb0EfNS_16CTDBiasDActParamI6__halfS3_ffEELi2ELi1ENS_5EmptyEXadL_ZNS_6dqgeluIffEET_T0_RKS5_EEEEvT3_mmm)
        /*2b94*/ 	.word	0x00000000


	//----- nvinfo : EIATTR_REGCOUNT
	.align		4
.L_1859:
        /*2b98*/ 	.byte	0x04, 0x2f
        /*2b9a*/ 	.short	(.L_1861 - .L_1860)
	.align		4
.L_1860:
        /*2b9c*/ 	.word	index@(_ZN18transformer_engine6detail38cast_transpose_fused_kernel_notalignedILb1ELb1ELb0EfNS_16CTDBiasDActParamI6__halfS3_S3_fEELi2ELi2ENS_5EmptyEXadL_ZNS_6dqgeluIffEET_T0_RKS5_EEEEvT3_mmm)
        /*2ba0*/ 	.word	0x00000040


	//----- nvinfo : EIATTR_FRAME_SIZE
	.align		4
.L_1861:
        /*2ba4*/ 	.byte	0x04, 0x11
        /*2ba6*/ 	.short	(.L_1863 - .L_1862)
	.align		4
.L_1862:
        /*2ba8*/ 	.word	index@($__internal_317_$__cuda_sm20_rcp_rn_f32_slowpath)
        /*2bac*/ 	.word	0x00000000


	//----- nvinfo : EIATTR_FRAME_SIZE
	.align		4
.L_1863:
        /*2bb0*/ 	.byte	0x04, 0x11
        /*2bb2*/ 	.short	(.L_1865 - .L_1864)
	.align		4
.L_1864:
        /*2bb4*/ 	.word	index@($__internal_316_$__cuda_sm20_div_u64)
        /*2bb8*/ 	.word	0x00000000


	//----- nvinfo : EIATTR_FRAME_SIZE
	.align		4
.L_1865:
        /*2bbc*/ 	.byte	0x04, 0x11
        /*2bbe*/ 	.short	(.L_1867 - .L_1866)
	.align		4
.L_1866:
        /*2bc0*/ 	.word	index@(_ZN18transformer_engine6detail38cast_transpose_fused_kernel_notalignedILb1ELb1ELb0EfNS_16CTDBiasDActParamI6__halfS3_S3_fEELi2ELi2ENS_5EmptyEXadL_ZNS_6dqgeluIffEET_T0_RKS5_EEEEvT3_mmm)
        /*2bc4*/ 	.word	0x00000000


	//----- nvinfo : EIATTR_REGCOUNT
	.align		4
.L_1867:
        /*2bc8*/ 	.byte	0x04, 0x2f
        /*2bca*/ 	.short	(.L_1869 - .L_1868)
	.align		4
.L_1868:
        /*2bcc*/ 	.word	index@(_ZN18transformer_engine6detail38cast_transpose_fused_kernel_notalignedILb1ELb1ELb0EfNS_16CTDBiasDActParamI6__halfS3_13__nv_bfloat16fEELi2ELi2ENS_5EmptyEXadL_ZNS_6dqgeluIffEET_T0_RKS6_EEEEvT3_mmm)
        /*2bd0*/ 	.word	0x00000040


	//----- nvinfo : EIATTR_FRAME_SIZE
	.align		4
.L_1869:
        /*2bd4*/ 	.byte	0x04, 0x11
        /*2bd6*/ 	.short	(.L_1871 - .L_1870)
	.align		4
.L_1870:
        /*2bd8*/ 	.word	index@($__internal_315_$__cuda_sm20_rcp_rn_f32_slowpath)
        /*2bdc*/ 	.word	0x00000000


	//----- nvinfo : EIATTR_FRAME_SIZE
	.align		4
.L_1871:
        /*2be0*/ 	.byte	0x04, 0x11
        /*2be2*/ 	.short	(.L_1873 - .L_1872)
	.align		4
.L_1872:
        /*2be4*/ 	.word	index@($__internal_314_$__cuda_sm20_div_u64)
        /*2be8*/ 	.word	0x00000000


	//----- nvinfo : EIATTR_FRAME_SIZE
	.align		4
.L_1873:
        /*2bec*/ 	.byte	0x04, 0x11
        /*2bee*/ 	.short	(.L_1875 - .L_1874)
	.align		4
.L_1874:
        /*2bf0*/ 	.word	index@(_ZN18transformer_engine6detail38cast_transpose_fused_kernel_notalignedILb1ELb1ELb0EfNS_16CTDBiasDActParamI6__halfS3_13__nv_bfloat16fEELi2ELi2ENS_5EmptyEXadL_ZNS_6dqgeluIffEET_T0_RKS6_EEEEvT3_mmm)
        /*2bf4*/ 	.word	0x00000000


	//----- nvinfo : EIATTR_REGCOUNT
	.align		4
.L_1875:
        /*2bf8*/ 	.byte	0x04, 0x2f
        /*2bfa*/ 	.short	(.L_1877 - .L_1876)
	.align		4
.L_1876:
        /*2bfc*/ 	.word	index@(_ZN18transformer_engine6detail38cast_transpose_fused_kernel_notalignedILb1ELb1ELb0EfNS_16CTDBiasDActParamI6__halfS3_13__nv_fp8_e5m2fEELi2ELi4ENS_5EmptyEXadL_ZNS_6dqgeluIffEET_T0_RKS6_EEEEvT3_mmm)
        /*2c00*/ 	.word	0x00000040


	//----- nvinfo : EIATTR_FRAME_SIZE
	.align		4
.L_1877:
        /*2c04*/ 	.byte	0x04, 0x11
        /*2c06*/ 	.short	(.L_1879 - .L_1878)
	.align		4
.L_1878:
        /*2c08*/ 	.word	index@($__internal_313_$__cuda_sm20_rcp_rn_f32_slowpath)
        /*2c0c*/ 	.word	0x00000000


	//----- nvinfo : EIATTR_FRAME_SIZE
	.align		4
.L_1879:
        /*2c10*/ 	.byte	0x04, 0x11
        /*2c12*/ 	.short	(.L_1881 - .L_1880)
	.align		4
.L_1880:
        /*2c14*/ 	.word	index@($__internal_312_$__cuda_sm20_div_u64)
        /*2c18*/ 	.word	0x00000000


	//----- nvinfo : EIATTR_FRAME_SIZE
	.align		4
.L_1881:
        /*2c1c*/ 	.byte	0x04, 0x11
        /*2c1e*/ 	.short	(.L_1883 - .L_1882)
	.align		4
.L_1882:
        /*2c20*/ 	.word	index@(_ZN18transformer_engine6detail38cast_transpose_fused_kernel_notalignedILb1ELb1ELb0EfNS_16CTDBiasDActParamI6__halfS3_13__nv_fp8_e5m2fEELi2ELi4ENS_5EmptyEXadL_ZNS_6dqgeluIffEET_T0_RKS6_EEEEvT3_mmm)
        /*2c24*/ 	.word	0x00000000


	//----- nvinfo : EIATTR_REGCOUNT
	.align		4
.L_1883:
        /*2c28*/ 	.byte	0x04, 0x2f
        /*2c2a*/ 	.short	(.L_1885 - .L_1884)
	.align		4
.L_1884:
        /*2c2c*/ 	.word	index@(_ZN18transformer_engine6detail38cast_transpose_fused_kernel_notalignedILb1ELb1ELb0EfNS_16CTDBiasDActParamI6__halfS3_13__nv_fp8_e4m3fEELi2ELi4ENS_5EmptyEXadL_ZNS_6dqgeluIffEET_T0_RKS6_EEEEvT3_mmm)
        /*2c30*/ 	.word	0x00000040


	//----- nvinfo : EIATTR_FRAME_SIZE
	.align		4
.L_1885:
        /*2c34*/ 	.byte	0x04, 0x11
        /*2c36*/ 	.short	(.L_1887 - .L_1886)
	.align		4
.L_1886:
        /*2c38*/ 	.word	index@($__internal_311_$__cuda_sm20_rcp_rn_f32_slowpath)
        /*2c3c*/ 	.word	0x00000000


	//----- nvinfo : EIATTR_FRAME_SIZE
	.align		4
.L_1887:
        /*2c40*/ 	.byte	0x04, 0x11
        /*2c42*/ 	.short	(.L_1889 - .L_1888)
	.align		4
.L_1888:
        /*2c44*/ 	.word	index@($__internal_310_$__cuda_sm20_div_u64)
        /*2c48*/ 	.word	0x00000000


	//----- nvinfo : EIATTR_FRAME_SIZE
	.align		4
.L_1889:
        /*2c4c*/ 	.byte	0x04, 0x11
        /*2c4e*/ 	.short	(.L_1891 - .L_1890)
	.align		4
.L_1890:
        /*2c50*/ 	.word	index@(_ZN18transformer_engine6detail38cast_transpose_fused_kernel_notalignedILb1ELb1ELb0EfNS_16CTDBiasDActParamI6__halfS3_13__nv_fp8_e4m3fEELi2ELi4ENS_5EmptyEXadL_ZNS_6dqgeluIffEET_T0_RKS6_EEEEvT3_mmm)
        /*2c54*/ 	.word	0x00000000


	//----- nvinfo : EIATTR_REGCOUNT
	.align		4
.L_1891:
        /*2c58*/ 	.byte	0x04, 0x2f
        /*2c5a*/ 	.short	(.L_1893 - .L_1892)
	.align		4
.L_1892:
        /*2c5c*/ 	.word	index@(_ZN18transformer_engine6detail38cast_transpose_fused_kernel_notalignedILb1ELb1ELb0EfNS_16CTDBiasDActParamI13__nv_bfloat16S3_ffEELi2ELi1ENS_5EmptyEXadL_ZNS_6dqgeluIffEET_T0_RKS5_EEEEvT3_mmm)
        /*2c60*/ 	.word	0x0000003a


	//----- nvinfo : EIATTR_FRAME_SIZE
	.align		4
.L_1893:
        /*2c64*/ 	.byte	0x04, 0x11
        /*2c66*/ 	.short	(.L_1895 - .L_1894)
	.align		4
.L_1894:
        /*2c68*/ 	.word	index@($__internal_309_$__cuda_sm20_rcp_rn_f32_slowpath)
        /*2c6c*/ 	.word	0x00000000


	//----- nvinfo : EIATTR_FRAME_SIZE
	.align		4
.L_1895:
        /*2c70*/ 	.byte	0x04, 0x11
        /*2c72*/ 	.short	(.L_1897 - .L_1896)
	.align		4
.L_1896:
        /*2c74*/ 	.word	index@($__internal_308_$__cuda_sm20_div_u64)
        /*2c78*/ 	.word	0x00000000


	//----- nvinfo : EIATTR_FRAME_SIZE
	.align		4
.L_1897:
        /*2c7c*/ 	.byte	0x04, 0x11
        /*2c7e*/ 	.short	(.L_1899 - .L_1898)
	.align		4
.L_1898:
        /*2c80*/ 	.word	index@(_ZN18transformer_engine6detail38cast_transpose_fused_kernel_notalignedILb1ELb1ELb0EfNS_16CTDBiasDActParamI13__nv_bfloat16S3_ffEELi2ELi1ENS_5EmptyEXadL_ZNS_6dqgeluIffEET_T0_RKS5_EEEEvT3_mmm)
        /*2c84*/ 	.word	0x00000000


	//----- nvinfo : EIATTR_REGCOUNT
	.align		4
.L_1899:
        /*2c88*/ 	.byte	0x04, 0x2f
        /*2c8a*/ 	.short	(.L_1901 - .L_1900)
	.align		4
.L_1900:
        /*2c8c*/ 	.word	index@(_ZN18transformer_engine6detail38cast_transpose_fused_kernel_notalignedILb1ELb1ELb0EfNS_16CTDBiasDActParamI13__nv_bfloat16S3_6__halffEELi2ELi2ENS_5EmptyEXadL_ZNS_6dqgeluIffEET_T0_RKS6_EEEEvT3_mmm)
        /*2c90*/ 	.word	0x0000003f


	//----- nvinfo : EIATTR_FRAME_SIZE
	.align		4
.L_1901:
        /*2c94*/ 	.byte	0x04, 0x11
        /*2c96*/ 	.short	(.L_1903 - .L_1902)
	.align		4
.L_1902:
        /*2c98*/ 	.word	index@($__internal_307_$__cuda_sm20_rcp_rn_f32_slowpath)
        /*2c9c*/ 	.word	0x00000000


	//----- nvinfo : EIATTR_FRAME_SIZE
	.align		4
.L_1903:
        /*2ca0*/ 	.byte	0x04, 0x11
        /*2ca2*/ 	.short	(.L_1905 - .L_1904)
	.align		4
.L_1904:
        /*2ca4*/ 	.word	index@($__internal_306_$__cuda_sm20_div_u64)
        /*2ca8*/ 	.word	0x00000000


	//----- nvinfo : EIATTR_FRAME_SIZE
	.align		4
.L_1905:
        /*2cac*/ 	.byte	0x04, 0x11
        /*2cae*/ 	.short	(.L_1907 - .L_1906)
	.align		4
.L_1906:
        /*2cb0*/ 	.word	index@(_ZN18transformer_engine6detail38cast_transpose_fused_kernel_notalignedILb1ELb1ELb0EfNS_16CTDBiasDActParamI13__nv_bfloat16S3_6__halffEELi2ELi2ENS_5EmptyEXadL_ZNS_6dqgeluIffEET_T0_RKS6_EEEEvT3_mmm)
        /*2cb4*/ 	.word	0x00000000


	//----- nvinfo : EIATTR_REGCOUNT
	.align		4
.L_1907:
        /*2cb8*/ 	.byte	0x04, 0x2f
        /*2cba*/ 	.short	(.L_1909 - .L_1908)
	.align		4
.L_1908:
        /*2cbc*/ 	.word	index@(_ZN18transformer_engine6detail38cast_transpose_fused_kernel_notalignedILb1ELb1ELb0EfNS_16CTDBiasDActParamI13__nv_bfloat16S3_S3_fEELi2ELi2ENS_5EmptyEXadL_ZNS_6dqgeluIffEET_T0_RKS5_EEEEvT3_mmm)
        /*2cc0*/ 	.word	0x0000003f


	//----- nvinfo : EIATTR_FRAME_SIZE
	.align		4
.L_1909:
        /*2cc4*/ 	.byte	0x04, 0x11
        /*2cc6*/ 	.short	(.L_1911 - .L_1910)
	.align		4
.L_1910:
        /*2cc8*/ 	.word	index@($__internal_305_$__cuda_sm20_rcp_rn_f32_slowpath)
        /*2ccc*/ 	.word	0x00000000


	//----- nvinfo : EIATTR_FRAME_SIZE
	.align		4
.L_1911:
        /*2cd0*/ 	.byte	0x04, 0x11
        /*2cd2*/ 	.short	(.L_1913 - .L_1912)
	.align		4
.L_1912:
        /*2cd4*/ 	.word	index@($__internal_304_$__cuda_sm20_div_u64)
        /*2cd8*/ 	.word	0x00000000


	//----- nvinfo : EIATTR_FRAME_SIZE
	.align		4
.L_1913:
        /*2cdc*/ 	.byte	0x04, 0x11
        /*2cde*/ 	.short	(.L_1915 - .L_1914)
	.align		4
.L_1914:
        /*2ce0*/ 	.word	index@(_ZN18transformer_engine6detail38cast_transpose_fused_kernel_notalignedILb1ELb1ELb0EfNS_16CTDBiasDActParamI13__nv_bfloat16S3_S3_fEELi2ELi2ENS_5EmptyEXadL_ZNS_6dqgeluIffEET_T0_RKS5_EEEEvT3_mmm)
        /*2ce4*/ 	.word	0x00000000


	//----- nvinfo : EIATTR_REGCOUNT
	.align		4
.L_1915:
        /*2ce8*/ 	.byte	0x04, 0x2f
        /*2cea*/ 	.short	(.L_1917 - .L_1916)
	.align		4
.L_1916:
        /*2cec*/ 	.word	index@(_ZN18transformer_engine6detail38cast_transpose_fused_kernel_notalignedILb1ELb1ELb0EfNS_16CTDBiasDActParamI13__nv_bfloat16S3_13__nv_fp8_e5m2fEELi2ELi4ENS_5EmptyEXadL_ZNS_6dqgeluIffEET_T0_RKS6_EEEEvT3_mmm)
        /*2cf0*/ 	.word	0x00000040


	//----- nvinfo : EIATTR_FRAME_SIZE
	.align		4
.L_1917:
        /*2cf4*/ 	.byte	0x04, 0x11
        /*2cf6*/ 	.short	(.L_1919 - .L_1918)
	.align		4
.L_1918:
        /*2cf8*/ 	.word	index@($__internal_303_$__cuda_sm20_rcp_rn_f32_slowpath)
        /*2cfc*/ 	.word	0x00000000


	//----- nvinfo : EIATTR_FRAME_SIZE
	.align		4
.L_1919:
        /*2d00*/ 	.byte	0x04, 0x11
        /*2d02*/ 	.short	(.L_1921 - .L_1920)
	.align		4
.L_1920:
        /*2d04*/ 	.word	index@($__internal_302_$__cuda_sm20_div_u64)
        /*2d08*/ 	.word	0x00000000


	//----- nvinfo : EIATTR_FRAME_SIZE
	.align		4
.L_1921:
        /*2d0c*/ 	.byte	0x04, 0x11
        /*2d0e*/ 	.short	(.L_1923 - .L_1922)
	.align		4
.L_1922:
        /*2d10*/ 	.word	index@(_ZN18transformer_engine6detail38cast_transpose_fused_kernel_notalignedILb1ELb1ELb0EfNS_16CTDBiasDActParamI13__nv_bfloat16S3_13__nv_fp8_e5m2fEELi2ELi4ENS_5EmptyEXadL_ZNS_6dqgeluIffEET_T0_RKS6_EEEEvT3_mmm)
        /*2d14*/ 	.word	0x00000000


	//----- nvinfo : EIATTR_REGCOUNT
	.align		4
.L_1923:
        /*2d18*/ 	.byte	0x04, 0x2f
        /*2d1a*/ 	.short	(.L_1925 - .L_1924)
	.align		4
.L_1924:
        /*2d1c*/ 	.word	index@(_ZN18transformer_engine6detail38cast_transpose_fused_kernel_notalignedILb1ELb1ELb0EfNS_16CTDBiasDActParamI13__nv_bfloat16S3_13__nv_fp8_e4m3fEELi2ELi4ENS_5EmptyEXadL_ZNS_6dqgeluIffEET_T0_RKS6_EEEEvT3_mmm)
        /*2d20*/ 	.word	0x00000040


	//----- nvinfo : EIATTR_FRAME_SIZE
	.align		4
.L_1925:
        /*2d24*/ 	.byte	0x04, 0x11
        /*2d26*/ 	.short	(.L_1927 - .L_1926)
	.align		4
.L_1926:
        /*2d28*/ 	.word	index@($__internal_301_$__cuda_sm20_rcp_rn_f32_slowpath)
        /*2d2c*/ 	.word	0x00000000


	//----- nvinfo : EIATTR_FRAME_SIZE
	.align		4
.L_1927:
        /*2d30*/ 	.byte	0x04, 0x11
        /*2d32*/ 	.short	(.L_1929 - .L_1928)
	.align		4
.L_1928:
        /*2d34*/ 	.word	index@($__internal_300_$__cuda_sm20_div_u64)
        /*2d38*/ 	.word	0x00000000


	//----- nvinfo : EIATTR_FRAME_SIZE
	.align		4
.L_1929:
        /*2d3c*/ 	.byte	0x04, 0x11
        /*2d3e*/ 	.short	(.L_1931 - .L_1930)
	.align		4
.L_1930:
        /*2d40*/ 	.word	index@(_ZN18transformer_engine6detail38cast_transpose_fused_kernel_notalignedILb1ELb1ELb0EfNS_16CTDBiasDActParamI13__nv_bfloat16S3_13__nv_fp8_e4m3fEELi2ELi4ENS_5EmptyEXadL_ZNS_6dqgeluIffEET_T0_RKS6_EEEEvT3_mmm)
        /*2d44*/ 	.word	0x00000000


	//----- nvinfo : EIATTR_REGCOUNT
	.align		4
.L_1931:
        /*2d48*/ 	.byte	0x04, 0x2f
        /*2d4a*/ 	.short	(.L_1933 - .L_1932)
	.align		4
.L_1932:
        /*2d4c*/ 	.word	index@(_ZN18transformer_engine6detail32dgated_act_cast_transpose_kernelILi1ELi1EfffNS_5EmptyEXadL_ZNS_5dgeluIffEET_T0_RKS2_EEXadL_ZNS_4geluIffEES4_S5_S7_EEEEvPKT2_SB_PT3_SD_PKT1_PSE_SH_mmm)
        /*2d50*/ 	.word	0x00000028


	//----- nvinfo : EIATTR_FRAME_SIZE
	.align		4
.L_1933:
        /*2d54*/ 	.byte	0x04, 0x11
        /*2d56*/ 	.short	(.L_1935 - .L_1934)
	.align		4
.L_1934:
        /*2d58*/ 	.word	index@($__internal_299_$__cuda_sm20_rcp_rn_f32_slowpath)
        /*2d5c*/ 	.word	0x00000000


	//----- nvinfo : EIATTR_FRAME_SIZE
	.align		4
.L_1935:
        /*2d60*/ 	.byte	0x04, 0x11
        /*2d62*/ 	.short	(.L_1937 - .L_1936)
	.align		4
.L_1936:
        /*2d64*/ 	.word	index@($__internal_298_$__cuda_sm20_div_u64)
        /*2d68*/ 	.word	0x00000000


	//----- nvinfo : EIATTR_FRAME_SIZE
	.align		4
.L_1937:
        /*2d6c*/ 	.byte	0x04, 0x11
        /*2d6e*/ 	.short	(.L_1939 - .L_1938)
	.align		4
.L_1938:
        /*2d70*/ 	.word	index@(_ZN18transformer_engine6detail32dgated_act_cast_transpose_kernelILi1ELi1EfffNS_5EmptyEXadL_ZNS_5dgeluIffEET_T0_RKS2_EEXadL_ZNS_4geluIffEES4_S5_S7_EEEEvPKT2_SB_PT3_SD_PKT1_PSE_SH_mmm)
        /*2d74*/ 	.word	0x00000000


	//----- nvinfo : EIATTR_REGCOUNT
	.align		4
.L_1939:
        /*2d78*/ 	.byte	0x04, 0x2f
        /*2d7a*/ 	.short	(.L_1941 - .L_1940)
	.align		4
.L_1940:
        /*2d7c*/ 	.word	index@(_ZN18transformer_engine6detail43dgated_act_cast_transpose_kernel_notalignedILi1ELi1EfffNS_5EmptyEXadL_ZNS_5dgeluIffEET_T0_RKS2_EEXadL_ZNS_4geluIffEES4_S5_S7_EEEEvPKT2_SB_PT3_SD_PKT1_PSE_SH_mmm)
        /*2d80*/ 	.word	0x00000030


	//----- nvinfo : EIATTR_FRAME_SIZE
	.align		4
.L_1941:
        /*2d84*/ 	.byte	0x04, 0x11
        /*2d86*/ 	.short	(.L_1943 - .L_1942)
	.align		4
.L_1942:
        /*2d88*/ 	.word	index@($__internal_297_$__cuda_sm20_rcp_rn_f32_slowpath)
        /*2d8c*/ 	.word	0x00000000


	//----- nvinfo : EIATTR_FRAME_SIZE
	.align		4
.L_1943:
        /*2d90*/ 	.byte	0x04, 0x11
        /*2d92*/ 	.short	(.L_1945 - .L_1944)
	.align		4
.L_1944:
        /*2d94*/ 	.word	index@($__internal_296_$__cuda_sm20_div_u64)
        /*2d98*/ 	.word	0x00000000


	//----- nvinfo : EIATTR_FRAME_SIZE
	.align		4
.L_1945:
        /*2d9c*/ 	.byte	0x04, 0x11
        /*2d9e*/ 	.short	(.L_1947 - .L_1946)
	.align		4
.L_1946:
        /*2da0*/ 	.word	index@(_ZN18transformer_engine6detail43dgated_act_cast_transpose_kernel_notalignedILi1ELi1EfffNS_5EmptyEXadL_ZNS_5dgeluIffEET_T0_RKS2_EEXadL_ZNS_4geluIffEES4_S5_S7_EEEEvPKT2_SB_PT3_SD_PKT1_PSE_SH_mmm)
        /*2da4*/ 	.word	0x00000000


	//----- nvinfo : EIATTR_REGCOUNT
	.align		4
.L_1947:
        /*2da8*/ 	.byte	0x04, 0x2f
        /*2daa*/ 	.short	(.L_1949 - .L_1948)
	.align		4
.L_1948:
        /*2dac*/ 	.word	index@(_ZN18transformer_engine6detail32dgated_act_cast_transpose_kernelILi1ELi2Eff6__halfNS_5EmptyEXadL_ZNS_5dgeluIffEET_T0_RKS3_EEXadL_ZNS_4geluIffEES5_S6_S8_EEEEvPKT2_SC_PT3_SE_PKT1_PSF_SI_mmm)
        /*2db0*/ 	.word	0x00000030


	//----- nvinfo : EIATTR_FRAME_SIZE
	.align		4
.L_1949:
        /*2db4*/ 	.byte	0x04, 0x11
        /*2db6*/ 	.short	(.L_1951 - .L_1950)
	.align		4
.L_1950:
        /*2db8*/ 	.word	index@($__internal_295_$__cuda_sm20_rcp_rn_f32_slowpath)
        /*2dbc*/ 	.word	0x00000000


	//----- nvinfo : EIATTR_FRAME_SIZE
	.align		4
.L_1951:
        /*2dc0*/ 	.byte	0x04, 0x11
        /*2dc2*/ 	.short	(.L_1953 - .L_1952)
	.align		4
.L_1952:
        /*2dc4*/ 	.word	index@($__internal_294_$__cuda_sm20_div_u64)
        /*2dc8*/ 	.word	0x00000000


	//----- nvinfo : EIATTR_FRAME_SIZE
	.align		4
.L_1953:
        /*2dcc*/ 	.byte	0x04, 0x11
        /*2dce*/ 	.short	(.L_1955 - .L_1954)
	.align		4
.L_1954:
        /*2dd0*/ 	.word	index@(_ZN18transformer_engine6detail32dgated_act_cast_transpose_kernelILi1ELi2Eff6__halfNS_5EmptyEXadL_ZNS_5dgeluIffEET_T0_RKS3_EEXadL_ZNS_4geluIffEES5_S6_S8_EEEEvPKT2_SC_PT3_SE_PKT1_PSF_SI_mmm)
        /*2dd4*/ 	.word	0x00000000


	//----- nvinfo : EIATTR_REGCOUNT
	.align		4
.L_1955:
        /*2dd8*/ 	.byte	0x04, 0x2f
        /*2dda*/ 	.short	(.L_1957 - .L_1956)
	.align		4
.L_1956:
        /*2ddc*/ 	.word	index@(_ZN18transformer_engine6detail43dgated_act_cast_transpose_kernel_notalignedILi1ELi2Eff6__halfNS_5EmptyEXadL_ZNS_5dgeluIffEET_T0_RKS3_EEXadL_ZNS_4geluIffEES5_S6_S8_EEEEvPKT2_SC_PT3_SE_PKT1_PSF_SI_mmm)
        /*2de0*/ 	.word	0x00000040


	//----- nvinfo : EIATTR_FRAME_SIZE
	.align		4
.L_1957:
        /*2de4*/ 	.byte	0x04, 0x11
        /*2de6*/ 	.short	(.L_1959 - .L_1958)
	.align		4
.L_1958:
        /*2de8*/ 	.word	index@($__internal_293_$__cuda_sm20_rcp_rn_f32_slowpath)
        /*2dec*/ 	.word	0x00000000


	//----- nvinfo : EIATTR_FRAME_SIZE
	.align		4
.L_1959:
        /*2df0*/ 	.byte	0x04, 0x11
        /*2df2*/ 	.short	(.L_1961 - .L_1960)
	.align		4
.L_1960:
        /*2df4*/ 	.word	index@($__internal_292_$__cuda_sm20_div_u64)
        /*2df8*/ 	.word	0x00000000


	//----- nvinfo : EIATTR_FRAME_SIZE
	.align		4
.L_1961:
        /*2dfc*/ 	.byte	0x04, 0x11
        /*2dfe*/ 	.short	(.L_1963 - .L_1962)
	.align		4
.L_1962:
        /*2e00*/ 	.word	index@(_ZN18transformer_engine6detail43dgated_act_cast_transpose_kernel_notalignedILi1ELi2Eff6__halfNS_5EmptyEXadL_ZNS_5dgeluIffEET_T0_RKS3_EEXadL_ZNS_4geluIffEES5_S6_S8_EEEEvPKT2_SC_PT3_SE_PKT1_PSF_SI_mmm)
        /*2e04*/ 	.word	0x00000000


	//----- nvinfo : EIATTR_REGCOUNT
	.align		4
.L_1963:
        /*2e08*/ 	.byte	0x04, 0x2f
        /*2e0a*/ 	.short	(.L_1965 - .L_1964)
	.align		4
.L_1964:
        /*2e0c*/ 	.word	index@(_ZN18transformer_engine6detail32dgated_act_cast_transpose_kernelILi1ELi2Eff13__nv_bfloat16NS_5EmptyEXadL_ZNS_5dgeluIffEET_T0_RKS3_EEXadL_ZNS_4geluIffEES5_S6_S8_EEEEvPKT2_SC_PT3_SE_PKT1_PSF_SI_mmm)
        /*2e10*/ 	.word	0x00000030


	//----- nvinfo : EIATTR_FRAME_SIZE
	.align		4
.L_1965:
        /*2e14*/ 	.byte	0x04, 0x11
        /*2e16*/ 	.short	(.L_1967 - .L_1966)
	.align		4
.L_1966:
        /*2e18*/ 	.word	index@($__internal_291_$__cuda_sm20_rcp_rn_f32_slowpath)
        /*2e1c*/ 	.word	0x00000000


	//----- nvinfo : EIATTR_FRAME_SIZE
	.align		4
.L_1967:
        /*2e20*/ 	.byte	0x04, 0x11
        /*2e22*/ 	.short	(.L_1969 - .L_1968)
	.align		4
.L_1968:
        /*2e24*/ 	.word	index@($__internal_290_$__cuda_sm20_div_u64)
        /*2e28*/ 	.word	0x00000000


	//----- nvinfo : EIATTR_FRAME_SIZE
	.align		4
.L_1969:
        /*2e2c*/ 	.byte	0x04, 0x11
        /*2e2e*/ 	.short	(.L_1971 - .L_1970)
	.align		4
.L_1970:
        /*2e30*/ 	.word	index@(_ZN18transformer_engine6detail32dgated_act_cast_transpose_kernelILi1ELi2Eff13__nv_bfloat16NS_5EmptyEXadL_ZNS_5dgeluIffEET_T0_RKS3_EEXadL_ZNS_4geluIffEES5_S6_S8_EEEEvPKT2_SC_PT3_SE_PKT1_PSF_SI_mmm)
        /*2e34*/ 	.word	0x00000000


	//----- nvinfo : EIATTR_REGCOUNT
	.align		4
.L_1971:
        /*2e38*/ 	.byte	0x04, 0x2f
        /*2e3a*/ 	.short	(.L_1973 - .L_1972)
	.align		4
.L_1972:
        /*2e3c*/ 	.word	index@(_ZN18transformer_engine6detail43dgated_act_cast_transpose_kernel_notalignedILi1ELi2Eff13__nv_bfloat16NS_5EmptyEXadL_ZNS_5dgeluIffEET_T0_RKS3_EEXadL_ZNS_4geluIffEES5_S6_S8_EEEEvPKT2_SC_PT3_SE_PKT1_PSF_SI_mmm)
        /*2e40*/ 	.word	0x00000040


	//----- nvinfo : EIATTR_FRAME_SIZE
	.align		4
.L_1973:
        /*2e44*/ 	.byte	0x04, 0x11
        /*2e46*/ 	.short	(.L_1975 - .L_1974)
	.align		4
.L_1974:
        /*2e48*/ 	.word	index@($__internal_289_$__cuda_sm20_rcp_rn_f32_slowpath)
        /*2e4c*/ 	.word	0x00000000


	//----- nvinfo : EIATTR_FRAME_SIZE
	.align		4
.L_1975:
        /*2e50*/ 	.byte	0x04, 0x11
        /*2e52*/ 	.short	(.L_1977 - .L_1976)
	.align		4
.L_1976:
        /*2e54*/ 	.word	index@($__internal_288_$__cuda_sm20_div_u64)
        /*2e58*/ 	.word	0x00000000


	//----- nvinfo : EIATTR_FRAME_SIZE
	.align		4
.L_1977:
        /*2e5c*/ 	.byte	0x04, 0x11
        /*2e5e*/ 	.short	(.L_1979 - .L_1978)
	.align		4
.L_1978:
        /*2e60*/ 	.word	index@(_ZN18transformer_engine6detail43dgated_act_cast_transpose_kernel_notalignedILi1ELi2Eff13__nv_bfloat16NS_5EmptyEXadL_ZNS_5dgeluIffEET_T0_RKS3_EEXadL_ZNS_4geluIffEES5_S6_S8_EEEEvPKT2_SC_PT3_SE_PKT1_PSF_SI_mmm)
        /*2e64*/ 	.word	0x00000000


	//----- nvinfo : EIATTR_REGCOUNT
	.align		4
.L_1979:
        /*2e68*/ 	.byte	0x04, 0x2f
        /*2e6a*/ 	.short	(.L_1981 - .L_1980)
	.align		4
.L_1980:
        /*2e6c*/ 	.word	index@(_ZN18transformer_engine6detail32dgated_act_cast_transpose_kernelILi1ELi4Eff13__nv_fp8_e5m2NS_5EmptyEXadL_ZNS_5dgeluIffEET_T0_RKS3_EEXadL_ZNS_4geluIffEES5_S6_S8_EEEEvPKT2_SC_PT3_SE_PKT1_PSF_SI_mmm)
        /*2e70*/ 	.word	0x00000040


	//----- nvinfo : EIATTR_FRAME_SIZE
	.align		4
.L_1981:
        /*2e74*/ 	.byte	0x04, 0x11
        /*2e76*/ 	.short	(.L_1983 - .L_1982)
	.align		4
.L_1982:
        /*2e78*/ 	.word	index@($__internal_287_$__cuda_sm20_rcp_rn_f32_slowpath)
        /*2e7c*/ 	.word	0x00000000


	//----- nvinfo : EIATTR_FRAME_SIZE
	.align		4
.L_1983:
        /*2e80*/ 	.byte	0x04, 0x11
        /*2e82*/ 	.short	(.L_1985 - .L_1984)
	.align		4
.L_1984:
        /*2e84*/ 	.word	index@($__internal_286_$__cuda_sm20_div_u64)
        /*2e88*/ 	.word	0x00000000


	//----- nvinfo : EIATTR_FRAME_SIZE
	.align		4
.L_1985:
        /*2e8c*/ 	.byte	0x04, 0x11
        /*2e8e*/ 	.short	(.L_1987 - .L_1986)
	.align		4
.L_1986:
        /*2e90*/ 	.word	index@(_ZN18transformer_engine6detail32dgated_act_cast_transpose_kernelILi1ELi4Eff13__nv_fp8_e5m2NS_5EmptyEXadL_ZNS_5dgeluIffEET_T0_RKS3_EEXadL_ZNS_4geluIffEES5_S6_S8_EEEEvPKT2_SC_PT3_SE_PKT1_PSF_SI_mmm)
        /*2e94*/ 	.word	0x00000000


	//----- nvinfo : EIATTR_REGCOUNT
	.align		4
.L_1987:
        /*2e98*/ 	.byte	0x04, 0x2f
        /*2e9a*/ 	.short	(.L_1989 - .L_1988)
	.align		4
.L_1988:
        /*2e9c*/ 	.word	index@(_ZN18transformer_engine6detail43dgated_act_cast_transpose_kernel_notalignedILi1ELi4Eff13__nv_fp8_e5m2NS_5EmptyEXadL_ZNS_5dgeluIffEET_T0_RKS3_EEXadL_ZNS_4geluIffEES5_S6_S8_EEEEvPKT2_SC_PT3_SE_PKT1_PSF_SI_mmm)
        /*2ea0*/ 	.word	0x00000040


	//----- nvinfo : EIATTR_FRAME_SIZE
	.align		4
.L_1989:
        /*2ea4*/ 	.byte	0x04, 0x11
        /*2ea6*/ 	.short	(.L_1991 - .L_1990)
	.align		4
.L_1990:
        /*2ea8*/ 	.word	index@($__internal_285_$__cuda_sm20_rcp_rn_f32_slowpath)
        /*2eac*/ 	.word	0x00000000


	//----- nvinfo : EIATTR_FRAME_SIZE
	.align		4
.L_1991:
        /*2eb0*/ 	.byte	0x04, 0x11
        /*2eb2*/ 	.short	(.L_1993 - .L_1992)
	.align		4
.L_1992:
        /*2eb4*/ 	.word	index@($__internal_284_$__cuda_sm20_div_u64)
        /*2eb8*/ 	.word	0x00000000


	//----- nvinfo : EIATTR_FRAME_SIZE
	.align		4
.L_1993:
        /*2ebc*/ 	.byte	0x04, 0x11
        /*2ebe*/ 	.short	(.L_1995 - .L_1994)
	.align		4
.L_1994:
        /*2ec0*/ 	.word	index@(_ZN18transformer_engine6detail43dgated_act_cast_transpose_kernel_notalignedILi1ELi4Eff13__nv_fp8_e5m2NS_5EmptyEXadL_ZNS_5dgeluIffEET_T0_RKS3_EEXadL_ZNS_4geluIffEES5_S6_S8_EEEEvPKT2_SC_PT3_SE_PKT1_PSF_SI_mmm)
        /*2ec4*/ 	.word	0x00000000


	//----- nvinfo : EIATTR_REGCOUNT
	.align		4
.L_1995:
        /*2ec8*/ 	.byte	0x04, 0x2f
        /*2eca*/ 	.short	(.L_1997 - .L_1996)
	.align		4
.L_1996:
        /*2ecc*/ 	.word	index@(_ZN18transformer_engine6detail32dgated_act_cast_transpose_kernelILi1ELi4Eff13__nv_fp8_e4m3NS_5EmptyEXadL_ZNS_5dgeluIffEET_T0_RKS3_EEXadL_ZNS_4geluIffEES5_S6_S8_EEEEvPKT2_SC_PT3_SE_PKT1_PSF_SI_mmm)
        /*2ed0*/ 	.word	0x00000040


	//----- nvinfo : EIATTR_FRAME_SIZE
	.align		4
.L_1997:
        /*2ed4*/ 	.byte	0x04, 0x11
        /*2ed6*/ 	.short	(.L_1999 - .L_1998)
	.align		4
.L_1998:
        /*2ed8*/ 	.word	index@($__internal_283_$__cuda_sm20_rcp_rn_f32_slowpath)
        /*2edc*/ 	.word	0x00000000


	//----- nvinfo : EIATTR_FRAME_SIZE
	.align		4
.L_1999:
        /*2ee0*/ 	.byte	0x04, 0x11
        /*2ee2*/ 	.short	(.L_2001 - .L_2000)
	.align		4
.L_2000:
        /*2ee4*/ 	.word	index@($__internal_282_$__cuda_sm20_div_u64)
        /*2ee8*/ 	.word	0x00000000


	//----- nvinfo : EIATTR_FRAME_SIZE
	.align		4
.L_2001:
        /*2eec*/ 	.byte	0x04, 0x11
        /*2eee*/ 	.short	(.L_2003 - .L_2002)
	.align		4
.L_2002:
        /*2ef0*/ 	.word	index@(_ZN18transformer_engine6detail32dgated_act_cast_transpose_kernelILi1ELi4Eff13__nv_fp8_e4m3NS_5EmptyEXadL_ZNS_5dgeluIffEET_T0_RKS3_EEXadL_ZNS_4geluIffEES5_S6_S8_EEEEvPKT2_SC_PT3_SE_PKT1_PSF_SI_mmm)
        /*2ef4*/ 	.word	0x00000000


	//----- nvinfo : EIATTR_REGCOUNT
	.align		4
.L_2003:
        /*2ef8*/ 	.byte	0x04, 0x2f
        /*2efa*/ 	.short	(.L_2005 - .L_2004)
	.align		4
.L_2004:
        /*2efc*/ 	.word	index@(_ZN18transformer_engine6detail43dgated_act_cast_transpose_kernel_notalignedILi1ELi4Eff13__nv_fp8_e4m3NS_5EmptyEXadL_ZNS_5dgeluIffEET_T0_RKS3_EEXadL_ZNS_4geluIffEES5_S6_S8_EEEEvPKT2_SC_PT3_SE_PKT1_PSF_SI_mmm)
        /*2f00*/ 	.word	0x00000040


	//----- nvinfo : EIATTR_FRAME_SIZE
	.align		4
.L_2005:
        /*2f04*/ 	.byte	0x04, 0x11
        /*2f06*/ 	.short	(.L_2007 - .L_2006)
	.align		4
.L_2006:
        /*2f08*/ 	.word	index@($__internal_281_$__cuda_sm20_rcp_rn_f32_slowpath)
        /*2f0c*/ 	.word	0x00000000


	//----- nvinfo : EIATTR_FRAME_SIZE
	.align		4
.L_2007:
        /*2f10*/ 	.byte	0x04, 0x11
        /*2f12*/ 	.short	(.L_2009 - .L_2008)
	.align		4
.L_2008:
        /*2f14*/ 	.word	index@($__internal_280_$__cuda_sm20_div_u64)
        /*2f18*/ 	.word	0x00000000


	//----- nvinfo : EIATTR_FRAME_SIZE
	.align		4
.L_2009:
        /*2f1c*/ 	.byte	0x04, 0x11
        /*2f1e*/ 	.short	(.L_2011 - .L_2010)
	.align		4
.L_2010:
        /*2f20*/ 	.word	index@(_ZN18transformer_engine6detail43dgated_act_cast_transpose_kernel_notalignedILi1ELi4Eff13__nv_fp8_e4m3NS_5EmptyEXadL_ZNS_5dgeluIffEET_T0_RKS3_EEXadL_ZNS_4geluIffEES5_S6_S8_EEEEvPKT2_SC_PT3_SE_PKT1_PSF_SI_mmm)
        /*2f24*/ 	.word	0x00000000


	//----- nvinfo : EIATTR_REGCOUNT
	.align		4
.L_2011:
        /*2f28*/ 	.byte	0x04, 0x2f
        /*2f2a*/ 	.short	(.L_2013 - .L_2012)
	.align		4
.L_2012:
        /*2f2c*/ 	.word	index@(_ZN18transformer_engine6detail32dgated_act_cast_transpose_kernelILi2ELi1Ef6__halffNS_5EmptyEXadL_ZNS_5dgeluIffEET_T0_RKS3_EEXadL_ZNS_4geluIffEES5_S6_S8_EEEEvPKT2_SC_PT3_SE_PKT1_PSF_SI_mmm)
        /*2f30*/ 	.word	0x00000040


	//----- nvinfo : EIATTR_FRAME_SIZE
	.align		4
.L_2013:
        /*2f34*/ 	.byte	0x04, 0x11
        /*2f36*/ 	.short	(.L_2015 - .L_2014)
	.align		4
.L_2014:
        /*2f38*/ 	.word	index@($__internal_279_$__cuda_sm20_rcp_rn_f32_slowpath)
        /*2f3c*/ 	.word	0x00000000


	//----- nvinfo : EIATTR_FRAME_SIZE
	.align		4
.L_2015:
        /*2f40*/ 	.byte	0x04, 0x11
        /*2f42*/ 	.short	(.L_2017 - .L_2016)
	.align		4
.L_2016:
        /*2f44*/ 	.word	index@($__internal_278_$__cuda_sm20_div_u64)
        /*2f48*/ 	.word	0x00000000


	//----- nvinfo : EIATTR_FRAME_SIZE
	.align		4
.L_2017:
        /*2f4c*/ 	.byte	0x04, 0x11
        /*2f4e*/ 	.short	(.L_2019 - .L_2018)
	.align		4
.L_2018:
        /*2f50*/ 	.word	index@(_ZN18transformer_engine6detail32dgated_act_cast_transpose_kernelILi2ELi1Ef6__halffNS_5EmptyEXadL_ZNS_5dgeluIffEET_T0_RKS3_EEXadL_ZNS_4geluIffEES5_S6_S8_EEEEvPKT2_SC_PT3_SE_PKT1_PSF_SI_mmm)
        /*2f54*/ 	.word	0x00000000


	//----- nvinfo : EIATTR_REGCOUNT
	.align		4
.L_2019:
        /*2f58*/ 	.byte	0x04, 0x2f
        /*2f5a*/ 	.short	(.L_2021 - .L_2020)
	.align		4
.L_2020:
        /*2f5c*/ 	.word	index@(_ZN18transformer_engine6detail43dgated_act_cast_transpose_kernel_notalignedILi2ELi1Ef6__halffNS_5EmptyEXadL_ZNS_5dgeluIffEET_T0_RKS3_EEXadL_ZNS_4geluIffEES5_S6_S8_EEEEvPKT2_SC_PT3_SE_PKT1_PSF_SI_mmm)
        /*2f60*/ 	.word	0x00000040


	//----- nvinfo : EIATTR_FRAME_SIZE
	.align		4
.L_2021:
        /*2f64*/ 	.byte	0x04, 0x11
        /*2f66*/ 	.short	(.L_2023 - .L_2022)
	.align		4
.L_2022:
        /*2f68*/ 	.word	index@($__internal_277_$__cuda_sm20_rcp_rn_f32_slowpath)
        /*2f6c*/ 	.word	0x00000000


	//----- nvinfo : EIATTR_FRAME_SIZE
	.align		4
.L_2023:
        /*2f70*/ 	.byte	0x04, 0x11
        /*2f72*/ 	.short	(.L_2025 - .L_2024)
	.align		4
.L_2024:
        /*2f74*/ 	.word	index@($__internal_276_$__cuda_sm20_div_u64)
        /*2f78*/ 	.word	0x00000000


	//----- nvinfo : EIATTR_FRAME_SIZE
	.align		4
.L_2025:
        /*2f7c*/ 	.byte	0x04, 0x11
        /*2f7e*/ 	.short	(.L_2027 - .L_2026)
	.align		4
.L_2026:
        /*2f80*/ 	.word	index@(_ZN18transformer_engine6detail43dgated_act_cast_transpose_kernel_notalignedILi2ELi1Ef6__halffNS_5EmptyEXadL_ZNS_5dgeluIffEET_T0_RKS3_EEXadL_ZNS_4geluIffEES5_S6_S8_EEEEvPKT2_SC_PT3_SE_PKT1_PSF_SI_mmm)
        /*2f84*/ 	.word	0x00000000


	//----- nvinfo : EIATTR_REGCOUNT
	.align		4
.L_2027:
        /*2f88*/ 	.byte	0x04, 0x2f
        /*2f8a*/ 	.short	(.L_2029 - .L_2028)
	.align		4
.L_2028:
        /*2f8c*/ 	.word	index@(_ZN18transformer_engine6detail32dgated_act_cast_transpose_kernelILi2ELi2Ef6__halfS2_NS_5EmptyEXadL_ZNS_5dgeluIffEET_T0_RKS3_EEXadL_ZNS_4geluIffEES5_S6_S8_EEEEvPKT2_SC_PT3_SE_PKT1_PSF_SI_mmm)
        /*2f90*/ 	.word	0x0000004c


	//----- nvinfo : EIATTR_FRAME_SIZE
	.align		4
.L_2029:
        /*2f94*/ 	.byte	0x04, 0x11
        /*2f96*/ 	.short	(.L_2031 - .L_2030)
	.align		4
.L_2030:
        /*2f98*/ 	.word	index@($__internal_275_$__cuda_sm20_rcp_rn_f32_slowpath)
        /*2f9c*/ 	.word	0x00000000


	//----- nvinfo : EIATTR_FRAME_SIZE
	.align		4
.L_2031:
        /*2fa0*/ 	.byte	0x04, 0x11
        /*2fa2*/ 	.short	(.L_2033 - .L_2032)
	.align		4
.L_2032:
        /*2fa4*/ 	.word	index@($__internal_274_$__cuda_sm20_div_u64)
        /*2fa8*/ 	.word	0x00000000


	//----- nvinfo : EIATTR_FRAME_SIZE
	.align		4
.L_2033:
        /*2fac*/ 	.byte	0x04, 0x11
        /*2fae*/ 	.short	(.L_2035 - .L_2034)
	.align		4
.L_2034:
        /*2fb0*/ 	.word	index@(_ZN18transformer_engine6detail32dgated_act_cast_transpose_kernelILi2ELi2Ef6__halfS2_NS_5EmptyEXadL_ZNS_5dgeluIffEET_T0_RKS3_EEXadL_ZNS_4geluIffEES5_S6_S8_EEEEvPKT2_SC_PT3_SE_PKT1_PSF_SI_mmm)
        /*2fb4*/ 	.word	0x00000000


	//----- nvinfo : EIATTR_REGCOUNT
	.align		4
.L_2035:
        /*2fb8*/ 	.byte	0x04, 0x2f
        /*2fba*/ 	.short	(.L_2037 - .L_2036)
	.align		4
.L_2036:
        /*2fbc*/ 	.word	index@(_ZN18transformer_engine6detail43dgated_act_cast_transpose_kernel_notalignedILi2ELi2Ef6__halfS2_NS_5EmptyEXadL_ZNS_5dgeluIffEET_T0_RKS3_EEXadL_ZNS_4geluIffEES5_S6_S8_EEEEvPKT2_SC_PT3_SE_PKT1_PSF_SI_mmm)
        /*2fc0*/ 	.word	0x0000004b


	//----- nvinfo : EIATTR_FRAME_SIZE
	.align		4
.L_2037:
        /*2fc4*/ 	.byte	0x04, 0x11
        /*2fc6*/ 	.short	(.L_2039 - .L_2038)
	.align		4
.L_2038:
        /*2fc8*/ 	.word	index@($__internal_273_$__cuda_sm20_rcp_rn_f32_slowpath)
        /*2fcc*/ 	.word	0x00000000


	//----- nvinfo : EIATTR_FRAME_SIZE
	.align		4
.L_2039:
        /*2fd0*/ 	.byte	0x04, 0x11
        /*2fd2*/ 	.short	(.L_2041 - .L_2040)
	.align		4
.L_2040:
        /*2fd4*/ 	.word	index@($__internal_272_$__cuda_sm20_div_u64)
        /*2fd8*/ 	.word	0x00000000


	//----- nvinfo : EIATTR_FRAME_SIZE
	.align		4
.L_2041:
        /*2fdc*/ 	.byte	0x04, 0x11
        /*2fde*/ 	.short	(.L_2043 - .L_2042)
	.align		4
.L_2042:
        /*2fe0*/ 	.word	index@(_ZN18transformer_engine6detail43dgated_act_cast_transpose_kernel_notalignedILi2ELi2Ef6__halfS2_NS_5EmptyEXadL_ZNS_5dgeluIffEET_T0_RKS3_EEXadL_ZNS_4geluIffEES5_S6_S8_EEEEvPKT2_SC_PT3_SE_PKT1_PSF_SI_mmm)
        /*2fe4*/ 	.word	0x00000000


	//----- nvinfo : EIATTR_REGCOUNT
	.align		4
.L_2043:
        /*2fe8*/ 	.byte	0x04, 0x2f
        /*2fea*/ 	.short	(.L_2045 - .L_2044)
	.align		4
.L_2044:
        /*2fec*/ 	.word	index@(_ZN18transformer_engine6detail32dgated_act_cast_transpose_kernelILi2ELi2Ef6__half13__nv_bfloat16NS_5EmptyEXadL_ZNS_5dgeluIffEET_T0_RKS4_EEXadL_ZNS_4geluIffEES6_S7_S9_EEEEvPKT2_SD_PT3_SF_PKT1_PSG_SJ_mmm)
        /*2ff0*/ 	.word	0x0000004c


	//----- nvinfo : EIATTR_FRAME_SIZE
	.align		4
.L_2045:
        /*2ff4*/ 	.byte	0x04, 0x11
        /*2ff6*/ 	.short	(.L_2047 - .L_2046)
	.align		4
.L_2046:
        /*2ff8*/ 	.word	index@($__internal_271_$__cuda_sm20_rcp_rn_f32_slowpath)
        /*2ffc*/ 	.word	0x00000000


	//----- nvinfo : EIATTR_FRAME_SIZE
	.align		4
.L_2047:
        /*3000*/ 	.byte	0x04, 0x11
        /*3002*/ 	.short	(.L_2049 - .L_2048)
	.align		4
.L_2048:
        /*3004*/ 	.word	index@($__internal_270_$__cuda_sm20_div_u64)
        /*3008*/ 	.word	0x00000000


	//----- nvinfo : EIATTR_FRAME_SIZE
	.align		4
.L_2049:
        /*300c*/ 	.byte	0x04, 0x11
        /*300e*/ 	.short	(.L_2051 - .L_2050)
	.align		4
.L_2050:
        /*3010*/ 	.word	index@(_ZN18transformer_engine6detail32dgated_act_cast_transpose_kernelILi2ELi2Ef6__half13__nv_bfloat16NS_5EmptyEXadL_ZNS_5dgeluIffEET_T0_RKS4_EEXadL_ZNS_4geluIffEES6_S7_S9_EEEEvPKT2_SD_PT3_SF_PKT1_PSG_SJ_mmm)
        /*3014*/ 	.word	0x00000000


	//----- nvinfo : EIATTR_REGCOUNT
	.align		4
.L_2051:
        /*3018*/ 	.byte	0x04, 0x2f
        /*301a*/ 	.short	(.L_2053 - .L_2052)
	.align		4
.L_2052:
        /*301c*/ 	.word	index@(_ZN18transformer_engine6detail43dgated_act_cast_transpose_kernel_notalignedILi2ELi2Ef6__half13__nv_bfloat16NS_5EmptyEXadL_ZNS_5dgeluIffEET_T0_RKS4_EEXadL_ZNS_4geluIffEES6_S7_S9_EEEEvPKT2_SD_PT3_SF_PKT1_PSG_SJ_mmm)
        /*3020*/ 	.word	0x0000004b


	//----- nvinfo : EIATTR_FRAME_SIZE
	.align		4
.L_2053:
        /*3024*/ 	.byte	0x04, 0x11
        /*3026*/ 	.short	(.L_2055 - .L_2054)
	.align		4
.L_2054:
        /*3028*/ 	.word	index@($__internal_269_$__cuda_sm20_rcp_rn_f32_slowpath)
        /*302c*/ 	.word	0x00000000


	//----- nvinfo : EIATTR_FRAME_SIZE
	.align		4
.L_2055:
        /*3030*/ 	.byte	0x04, 0x11
        /*3032*/ 	.short	(.L_2057 - .L_2056)
	.align		4
.L_2056:
        /*3034*/ 	.word	index@($__internal_268_$__cuda_sm20_div_u64)
        /*3038*/ 	.word	0x00000000


	//----- nvinfo : EIATTR_FRAME_SIZE
	.align		4
.L_2057:
        /*303c*/ 	.byte	0x04, 0x11
        /*303e*/ 	.short	(.L_2059 - .L_2058)
	.align		4
.L_2058:
        /*3040*/ 	.word	index@(_ZN18transformer_engine6detail43dgated_act_cast_transpose_kernel_notalignedILi2ELi2Ef6__half13__nv_bfloat16NS_5EmptyEXadL_ZNS_5dgeluIffEET_T0_RKS4_EEXadL_ZNS_4geluIffEES6_S7_S9_EEEEvPKT2_SD_PT3_SF_PKT1_PSG_SJ_mmm)
        /*3044*/ 	.word	0x00000000


	//----- nvinfo : EIATTR_REGCOUNT
	.align		4
.L_2059:
        /*3048*/ 	.byte	0x04, 0x2f
        /*304a*/ 	.short	(.L_2061 - .L_2060)
	.align		4
.L_2060:
        /*304c*/ 	.word	index@(_ZN18transformer_engine6detail32dgated_act_cast_transpose_kernelILi2ELi4Ef6__half13__nv_fp8_e5m2NS_5EmptyEXadL_ZNS_5dgeluIffEET_T0_RKS4_EEXadL_ZNS_4geluIffEES6_S7_S9_EEEEvPKT2_SD_PT3_SF_PKT1_PSG_SJ_mmm)
        /*3050*/ 	.word	0x0000004c


	//----- nvinfo : EIATTR_FRAME_SIZE
	.align		4
.L_2061:
        /*3054*/ 	.byte	0x04, 0x11
        /*3056*/ 	.short	(.L_2063 - .L_2062)
	.align		4
.L_2062:
        /*3058*/ 	.word	index@($__internal_267_$__cuda_sm20_rcp_rn_f32_slowpath)
        /*305c*/ 	.word	0x00000000


	//----- nvinfo : EIATTR_FRAME_SIZE
	.align		4
.L_2063:
        /*3060*/ 	.byte	0x04, 0x11
        /*3062*/ 	.short	(.L_2065 - .L_2064)
	.align		4
.L_2064:
        /*3064*/ 	.word	index@($__internal_266_$__cuda_sm20_div_u64)
        /*3068*/ 	.word	0x00000000


	//----- nvinfo : EIATTR_FRAME_SIZE
	.align		4
.L_2065:
        /*306c*/ 	.byte	0x04, 0x11
        /*306e*/ 	.short	(.L_2067 - .L_2066)
	.align		4
.L_2066:
        /*3070*/ 	.word	index@(_ZN18transformer_engine6detail32dgated_act_cast_transpose_kernelILi2ELi4Ef6__half13__nv_fp8_e5m2NS_5EmptyEXadL_ZNS_5dgeluIffEET_T0_RKS4_EEXadL_ZNS_4geluIffEES6_S7_S9_EEEEvPKT2_SD_PT3_SF_PKT1_PSG_SJ_mmm)
        /*3074*/ 	.word	0x00000000


	//----- nvinfo : EIATTR_REGCOUNT
	.align		4
.L_2067:
        /*3078*/ 	.byte	0x04, 0x2f
        /*307a*/ 	.short	(.L_2069 - .L_2068)
	.align		4
.L_2068:
        /*307c*/ 	.word	index@(_ZN18transformer_engine6detail43dgated_act_cast_transpose_kernel_notalignedILi2ELi4Ef6__half13__nv_fp8_e5m2NS_5EmptyEXadL_ZNS_5dgeluIffEET_T0_RKS4_EEXadL_ZNS_4geluIffEES6_S7_S9_EEEEvPKT2_SD_PT3_SF_PKT1_PSG_SJ_mmm)
        /*3080*/ 	.word	0x0000004c


	//----- nvinfo : EIATTR_FRAME_SIZE
	.align		4
.L_2069:
        /*3084*/ 	.byte	0x04, 0x11
        /*3086*/ 	.short	(.L_2071 - .L_2070)
	.align		4
.L_2070:
        /*3088*/ 	.word	index@($__internal_265_$__cuda_sm20_rcp_rn_f32_slowpath)
        /*308c*/ 	.word	0x00000000


	//----- nvinfo : EIATTR_FRAME_SIZE
	.align		4
.L_2071:
        /*3090*/ 	.byte	0x04, 0x11
        /*3092*/ 	.short	(.L_2073 - .L_2072)
	.align		4
.L_2072:
        /*3094*/ 	.word	index@($__internal_264_$__cuda_sm20_div_u64)
        /*3098*/ 	.word	0x00000000


	//----- nvinfo : EIATTR_FRAME_SIZE
	.align		4
.L_2073:
        /*309c*/ 	.byte	0x04, 0x11
        /*309e*/ 	.short	(.L_2075 - .L_2074)
	.align		4
.L_2074:
        /*30a0*/ 	.word	index@(_ZN18transformer_engine6detail43dgated_act_cast_transpose_kernel_notalignedILi2ELi4Ef6__half13__nv_fp8_e5m2NS_5EmptyEXadL_ZNS_5dgeluIffEET_T0_RKS4_EEXadL_ZNS_4geluIffEES6_S7_S9_EEEEvPKT2_SD_PT3_SF_PKT1_PSG_SJ_mmm)
        /*30a4*/ 	.word	0x00000000


	//----- nvinfo : EIATTR_REGCOUNT
	.align		4
.L_2075:
        /*30a8*/ 	.byte	0x04, 0x2f
        /*30aa*/ 	.short	(.L_2077 - .L_2076)
	.align		4
.L_2076:
        /*30ac*/ 	.word	index@(_ZN18transformer_engine6detail32dgated_act_cast_transpose_kernelILi2ELi4Ef6__half13__nv_fp8_e4m3NS_5EmptyEXadL_ZNS_5dgeluIffEET_T0_RKS4_EEXadL_ZNS_4geluIffEES6_S7_S9_EEEEvPKT2_SD_PT3_SF_PKT1_PSG_SJ_mmm)
        /*30b0*/ 	.word	0x0000004c


	//----- nvinfo : EIATTR_FRAME_SIZE
	.align		4
.L_2077:
        /*30b4*/ 	.byte	0x04, 0x11
        /*30b6*/ 	.short	(.L_2079 - .L_2078)
	.align		4
.L_2078:
        /*30b8*/ 	.word	index@($__internal_263_$__cuda_sm20_rcp_rn_f32_slowpath)
        /*30bc*/ 	.word	0x00000000


	//----- nvinfo : EIATTR_FRAME_SIZE
	.align		4
.L_2079:
        /*30c0*/ 	.byte	0x04, 0x11
        /*30c2*/ 	.short	(.L_2081 - .L_2080)
	.align		4
.L_2080:
        /*30c4*/ 	.word	index@($__internal_262_$__cuda_sm20_div_u64)
        /*30c8*/ 	.word	0x00000000


	//----- nvinfo : EIATTR_FRAME_SIZE
	.align		4
.L_2081:
        /*30cc*/ 	.byte	0x04, 0x11
        /*30ce*/ 	.short	(.L_2083 - .L_2082)
	.align		4
.L_2082:
        /*30d0*/ 	.word	index@(_ZN18transformer_engine6detail32dgated_act_cast_transpose_kernelILi2ELi4Ef6__half13__nv_fp8_e4m3NS_5EmptyEXadL_ZNS_5dgeluIffEET_T0_RKS4_EEXadL_ZNS_4geluIffEES6_S7_S9_EEEEvPKT2_SD_PT3_SF_PKT1_PSG_SJ_mmm)
        /*30d4*/ 	.word	0x00000000


	//----- nvinfo : EIATTR_REGCOUNT
	.align		4
.L_2083:
        /*30d8*/ 	.byte	0x04, 0x2f
        /*30da*/ 	.short	(.L_2085 - .L_2084)
	.align		4
.L_2084:
        /*30dc*/ 	.word	index@(_ZN18transformer_engine6detail43dgated_act_cast_transpose_kernel_notalignedILi2ELi4Ef6__half13__nv_fp8_e4m3NS_5EmptyEXadL_ZNS_5dgeluIffEET_T0_RKS4_EEXadL_ZNS_4geluIffEES6_S7_S9_EEEEvPKT2_SD_PT3_SF_PKT1_PSG_SJ_mmm)
        /*30e0*/ 	.word	0x0000004c


	//----- nvinfo : EIATTR_FRAME_SIZE
	.align		4
.L_2085:
        /*30e4*/ 	.byte	0x04, 0x11
        /*30e6*/ 	.short	(.L_2087 - .L_2086)
	.align		4
.L_2086:
        /*30e8*/ 	.word	index@($__internal_261_$__cuda_sm20_rcp_rn_f32_slowpath)
        /*30ec*/ 	.word	0x00000000


	//----- nvinfo : EIATTR_FRAME_SIZE
	.align		4
.L_2087:
        /*30f0*/ 	.byte	0x04, 0x11
        /*30f2*/ 	.short	(.L_2089 - .L_2088)
	.align		4
.L_2088:
        /*30f4*/ 	.word	index@($__internal_260_$__cuda_sm20_div_u64)
        /*30f8*/ 	.word	0x00000000


	//----- nvinfo : EIATTR_FRAME_SIZE
	.align		4
.L_2089:
        /*30fc*/ 	.byte	0x04, 0x11
        /*30fe*/ 	.short	(.L_2091 - .L_2090)
	.align		4
.L_2090:
        /*3100*/ 	.word	index@(_ZN18transformer_engine6detail43dgated_act_cast_transpose_kernel_notalignedILi2ELi4Ef6__half13__nv_fp8_e4m3NS_5EmptyEXadL_ZNS_5dgeluIffEET_T0_RKS4_EEXadL_ZNS_4geluIffEES6_S7_S9_EEEEvPKT2_SD_PT3_SF_PKT1_PSG_SJ_mmm)
        /*3104*/ 	.word	0x00000000


	//----- nvinfo : EIATTR_REGCOUNT
	.align		4
.L_2091:
        /*3108*/ 	.byte	0x04, 0x2f
        /*310a*/ 	.short	(.L_2093 - .L_2092)
	.align		4
.L_2092:
        /*310c*/ 	.word	index@(_ZN18transformer_engine6detail32dgated_act_cast_transpose_kernelILi2ELi1Ef13__nv_bfloat16fNS_5EmptyEXadL_ZNS_5dgeluIffEET_T0_RKS3_EEXadL_ZNS_4geluIffEES5_S6_S8_EEEEvPKT2_SC_PT3_SE_PKT1_PSF_SI_mmm)
        /*3110*/ 	.word	0x00000030


	//----- nvinfo : EIATTR_FRAME_SIZE
	.align		4
.L_2093:
        /*3114*/ 	.byte	0x04, 0x11
        /*3116*/ 	.short	(.L_2095 - .L_2094)
	.align		4
.L_2094:
        /*3118*/ 	.word	index@($__internal_259_$__cuda_sm20_rcp_rn_f32_slowpath)
        /*311c*/ 	.word	0x00000000


	//----- nvinfo : EIATTR_FRAME_SIZE
	.align		4
.L_2095:
        /*3120*/ 	.byte	0x04, 0x11
        /*3122*/ 	.short	(.L_2097 - .L_2096)
	.align		4
.L_2096:
        /*3124*/ 	.word	index@($__internal_258_$__cuda_sm20_div_u64)
        /*3128*/ 	.word	0x00000000


	//----- nvinfo : EIATTR_FRAME_SIZE
	.align		4
.L_2097:
        /*312c*/ 	.byte	0x04, 0x11
        /*312e*/ 	.short	(.L_2099 - .L_2098)
	.align		4
.L_2098:
        /*3130*/ 	.word	index@(_ZN18transformer_engine6detail32dgated_act_cast_transpose_kernelILi2ELi1Ef13__nv_bfloat16fNS_5EmptyEXadL_ZNS_5dgeluIffEET_T0_RKS3_EEXadL_ZNS_4geluIffEES5_S6_S8_EEEEvPKT2_SC_PT3_SE_PKT1_PSF_SI_mmm)
        /*3134*/ 	.word	0x00000000


	//----- nvinfo : EIATTR_REGCOUNT
	.align		4
.L_2099:
        /*3138*/ 	.byte	0x04, 0x2f
        /*313a*/ 	.short	(.L_2101 - .L_2100)
	.align		4
.L_2100:
        /*313c*/ 	.word	index@(_ZN18transformer_engine6detail43dgated_act_cast_transpose_kernel_notalignedILi2ELi1Ef13__nv_bfloat16fNS_5EmptyEXadL_ZNS_5dgeluIffEET_T0_RKS3_EEXadL_ZNS_4geluIffEES5_S6_S8_EEEEvPKT2_SC_PT3_SE_PKT1_PSF_SI_mmm)
        /*3140*/ 	.word	0x00000040


	//----- nvinfo : EIATTR_FRAME_SIZE
	.align		4
.L_2101:
        /*3144*/ 	.byte	0x04, 0x11
        /*3146*/ 	.short	(.L_2103 - .L_2102)
	.align		4
.L_2102:
        /*3148*/ 	.word	index@($__internal_257_$__cuda_sm20_rcp_rn_f32_slowpath)
        /*314c*/ 	.word	0x00000000


	//----- nvinfo : EIATTR_FRAME_SIZE
	.align		4
.L_2103:
        /*3150*/ 	.byte	0x04, 0x11
        /*3152*/ 	.short	(.L_2105 - .L_2104)
	.align		4
.L_2104:
        /*3154*/ 	.word	index@($__internal_256_$__cuda_sm20_div_u64)
        /*3158*/ 	.word	0x00000000


	//----- nvinfo : EIATTR_FRAME_SIZE
	.align		4
.L_2105:
        /*315c*/ 	.byte	0x04, 0x11
        /*315e*/ 	.short	(.L_2107 - .L_2106)
	.align		4
.L_2106:
        /*3160*/ 	.word	index@(_ZN18transformer_engine6detail43dgated_act_cast_transpose_kernel_notalignedILi2ELi1Ef13__nv_bfloat16fNS_5EmptyEXadL_ZNS_5dgeluIffEET_T0_RKS3_EEXadL_ZNS_4geluIffEES5_S6_S8_EEEEvPKT2_SC_PT3_SE_PKT1_PSF_SI_mmm)
        /*3164*/ 	.word	0x00000000


	//----- nvinfo : EIATTR_REGCOUNT
	.align		4
.L_2107:
        /*3168*/ 	.byte	0x04, 0x2f
        /*316a*/ 	.short	(.L_2109 - .L_2108)
	.align		4
.L_2108:
        /*316c*/ 	.word	index@(_ZN18transformer_engine6detail32dgated_act_cast_transpose_kernelILi2ELi2Ef13__nv_bfloat166__halfNS_5EmptyEXadL_ZNS_5dgeluIffEET_T0_RKS4_EEXadL_ZNS_4geluIffEES6_S7_S9_EEEEvPKT2_SD_PT3_SF_PKT1_PSG_SJ_mmm)
        /*3170*/ 	.word	0x00000040


	//----- nvinfo : EIATTR_FRAME_SIZE
	.align		4
.L_2109:
        /*3174*/ 	.byte	0x04, 0x11
        /*3176*/ 	.short	(.L_2111 - .L_2110)
	.align		4
.L_2110:
        /*3178*/ 	.word	index@($__internal_255_$__cuda_sm20_rcp_rn_f32_slowpath)
        /*317c*/ 	.word	0x00000000


	//----- nvinfo : EIATTR_FRAME_SIZE
	.align		4
.L_2111:
        /*3180*/ 	.byte	0x04, 0x11
        /*3182*/ 	.short	(.L_2113 - .L_2112)
	.align		4
.L_2112:
        /*3184*/ 	.word	index@($__internal_254_$__cuda_sm20_div_u64)
        /*3188*/ 	.word	0x00000000


	//----- nvinfo : EIATTR_FRAME_SIZE
	.align		4
.L_2113:
        /*318c*/ 	.byte	0x04, 0x11
        /*318e*/ 	.short	(.L_2115 - .L_2114)
	.align		4
.L_2114:
        /*3190*/ 	.word	index@(_ZN18transformer_engine6detail32dgated_act_cast_transpose_kernelILi2ELi2Ef13__nv_bfloat166__halfNS_5EmptyEXadL_ZNS_5dgeluIffEET_T0_RKS4_EEXadL_ZNS_4geluIffEES6_S7_S9_EEEEvPKT2_SD_PT3_SF_PKT1_PSG_SJ_mmm)
        /*3194*/ 	.word	0x00000000


	//----- nvinfo : EIATTR_REGCOUNT
	.align		4
.L_2115:
        /*3198*/ 	.byte	0x04, 0x2f
        /*319a*/ 	.short	(.L_2117 - .L_2116)
	.align		4
.L_2116:
        /*319c*/ 	.word	index@(_ZN18transformer_engine6detail43dgated_act_cast_transpose_kernel_notalignedILi2ELi2Ef13__nv_bfloat166__halfNS_5EmptyEXadL_ZNS_5dgeluIffEET_T0_RKS4_EEXadL_ZNS_4geluIffEES6_S7_S9_EEEEvPKT2_SD_PT3_SF_PKT1_PSG_SJ_mmm)
        /*31a0*/ 	.word	0x00000049


	//----- nvinfo : EIATTR_FRAME_SIZE
	.align		4
.L_2117:
        /*31a4*/ 	.byte	0x04, 0x11
        /*31a6*/ 	.short	(.L_2119 - .L_2118)
	.align		4
.L_2118:
        /*31a8*/ 	.word	index@($__internal_253_$__cuda_sm20_rcp_rn_f32_slowpath)
        /*31ac*/ 	.word	0x00000000


	//----- nvinfo : EIATTR_FRAME_SIZE
	.align		4
.L_2119:
        /*31b0*/ 	.byte	0x04, 0x11
        /*31b2*/ 	.short	(.L_2121 - .L_2120)
	.align		4
.L_2120:
        /*31b4*/ 	.word	index@($__internal_252_$__cuda_sm20_div_u64)
        /*31b8*/ 	.word	0x00000000


	//----- nvinfo : EIATTR_FRAME_SIZE
	.align		4
.L_2121:
        /*31bc*/ 	.byte	0x04, 0x11
        /*31be*/ 	.short	(.L_2123 - .L_2122)
	.align		4
.L_2122:
        /*31c0*/ 	.word	index@(_ZN18transformer_engine6detail43dgated_act_cast_transpose_kernel_notalignedILi2ELi2Ef13__nv_bfloat166__halfNS_5EmptyEXadL_ZNS_5dgeluIffEET_T0_RKS4_EEXadL_ZNS_4geluIffEES6_S7_S9_EEEEvPKT2_SD_PT3_SF_PKT1_PSG_SJ_mmm)
        /*31c4*/ 	.word	0x00000000


	//----- nvinfo : EIATTR_REGCOUNT
	.align		4
.L_2123:
        /*31c8*/ 	.byte	0x04, 0x2f
        /*31ca*/ 	.short	(.L_2125 - .L_2124)
	.align		4
.L_2124:
        /*31cc*/ 	.word	index@(_ZN18transformer_engine6detail32dgated_act_cast_transpose_kernelILi2ELi2Ef13__nv_bfloat16S2_NS_5EmptyEXadL_ZNS_5dgeluIffEET_T0_RKS3_EEXadL_ZNS_4geluIffEES5_S6_S8_EEEEvPKT2_SC_PT3_SE_PKT1_PSF_SI_mmm)
        /*31d0*/ 	.word	0x00000040


	//----- nvinfo : EIATTR_FRAME_SIZE
	.align		4
.L_2125:
        /*31d4*/ 	.byte	0x04, 0x11
        /*31d6*/ 	.short	(.L_2127 - .L_2126)
	.align		4
.L_2126:
        /*31d8*/ 	.word	index@($__internal_251_$__cuda_sm20_rcp_rn_f32_slowpath)
        /*31dc*/ 	.word	0x00000000


	//----- nvinfo : EIATTR_FRAME_SIZE
	.align		4
.L_2127:
        /*31e0*/ 	.byte	0x04, 0x11
        /*31e2*/ 	.short	(.L_2129 - .L_2128)
	.align		4
.L_2128:
        /*31e4*/ 	.word	index@($__internal_250_$__cuda_sm20_div_u64)
        /*31e8*/ 	.word	0x00000000


	//----- nvinfo : EIATTR_FRAME_SIZE
	.align		4
.L_2129:
        /*31ec*/ 	.byte	0x04, 0x11
        /*31ee*/ 	.short	(.L_2131 - .L_2130)
	.align		4
.L_2130:
        /*31f0*/ 	.word	index@(_ZN18transformer_engine6detail32dgated_act_cast_transpose_kernelILi2ELi2Ef13__nv_bfloat16S2_NS_5EmptyEXadL_ZNS_5dgeluIffEET_T0_RKS3_EEXadL_ZNS_4geluIffEES5_S6_S8_EEEEvPKT2_SC_PT3_SE_PKT1_PSF_SI_mmm)
        /*31f4*/ 	.word	0x00000000


	//----- nvinfo : EIATTR_REGCOUNT
	.align		4
.L_2131:
        /*31f8*/ 	.byte	0x04, 0x2f
        /*31fa*/ 	.short	(.L_2133 - .L_2132)
	.align		4
.L_2132:
        /*31fc*/ 	.word	index@(_ZN18transformer_engine6detail43dgated_act_cast_transpose_kernel_notalignedILi2ELi2Ef13__nv_bfloat16S2_NS_5EmptyEXadL_ZNS_5dgeluIffEET_T0_RKS3_EEXadL_ZNS_4geluIffEES5_S6_S8_EEEEvPKT2_SC_PT3_SE_PKT1_PSF_SI_mmm)
        /*3200*/ 	.word	0x00000049


	//----- nvinfo : EIATTR_FRAME_SIZE
	.align		4
.L_2133:
        /*3204*/ 	.byte	0x04, 0x11
        /*3206*/ 	.short	(.L_2135 - .L_2134)
	.align		4
.L_2134:
        /*3208*/ 	.word	index@($__internal_249_$__cuda_sm20_rcp_rn_f32_slowpath)
        /*320c*/ 	.word	0x00000000


	//----- nvinfo : EIATTR_FRAME_SIZE
	.align		4
.L_2135:
        /*3210*/ 	.byte	0x04, 0x11
        /*3212*/ 	.short	(.L_2137 - .L_2136)
	.align		4
.L_2136:
        /*3214*/ 	.word	index@($__internal_248_$__cuda_sm20_div_u64)
        /*3218*/ 	.word	0x00000000


	//----- nvinfo : EIATTR_FRAME_SIZE
	.align		4
.L_2137:
        /*321c*/ 	.byte	0x04, 0x11
        /*321e*/ 	.short	(.L_2139 - .L_2138)
	.align		4
.L_2138:
        /*3220*/ 	.word	index@(_ZN18transformer_engine6detail43dgated_act_cast_transpose_kernel_notalignedILi2ELi2Ef13__nv_bfloat16S2_NS_5EmptyEXadL_ZNS_5dgeluIffEET_T0_RKS3_EEXadL_ZNS_4geluIffEES5_S6_S8_EEEEvPKT2_SC_PT3_SE_PKT1_PSF_SI_mmm)
        /*3224*/ 	.word	0x00000000


	//----- nvinfo : EIATTR_REGCOUNT
	.align		4
.L_2139:
        /*3228*/ 	.byte	0x04, 0x2f
        /*322a*/ 	.short	(.L_2141 - .L_2140)
	.align		4
.L_2140:
        /*322c*/ 	.word	index@(_ZN18transformer_engine6detail32dgated_act_cast_transpose_kernelILi2ELi4Ef13__nv_bfloat1613__nv_fp8_e5m2NS_5EmptyEXadL_ZNS_5dgeluIffEET_T0_RKS4_EEXadL_ZNS_4geluIffEES6_S7_S9_EEEEvPKT2_SD_PT3_SF_PKT1_PSG_SJ_mmm)
        /*3230*/ 	.word	0x00000050


	//----- nvinfo : EIATTR_FRAME_SIZE
	.align		4
.L_2141:
        /*3234*/ 	.byte	0x04, 0x11
        /*3236*/ 	.short	(.L_2143 - .L_2142)
	.align		4
.L_2142:
        /*3238*/ 	.word	index@($__internal_247_$__cuda_sm20_rcp_rn_f32_slowpath)
        /*323c*/ 	.word	0x00000000


	//----- nvinfo : EIATTR_FRAME_SIZE
	.align		4
.L_2143:
        /*3240*/ 	.byte	0x04, 0x11
        /*3242*/ 	.short	(.L_2145 - .L_2144)
	.align		4
.L_2144:
        /*3244*/ 	.word	index@($__internal_246_$__cuda_sm20_div_u64)
        /*3248*/ 	.word	0x00000000


	//----- nvinfo : EIATTR_FRAME_SIZE
	.align		4
.L_2145:
        /*324c*/ 	.byte	0x04, 0x11
        /*324e*/ 	.short	(.L_2147 - .L_2146)
	.align		4
.L_2146:
        /*3250*/ 	.word	index@(_ZN18transformer_engine6detail32dgated_act_cast_transpose_kernelILi2ELi4Ef13__nv_bfloat1613__nv_fp8_e5m2NS_5EmptyEXadL_ZNS_5dgeluIffEET_T0_RKS4_EEXadL_ZNS_4geluIffEES6_S7_S9_EEEEvPKT2_SD_PT3_SF_PKT1_PSG_SJ_mmm)
        /*3254*/ 	.word	0x00000000


	//----- nvinfo : EIATTR_REGCOUNT
	.align		4
.L_2147:
        /*3258*/ 	.byte	0x04, 0x2f
        /*325a*/ 	.short	(.L_2149 - .L_2148)
	.align		4
.L_2148:
        /*325c*/ 	.word	index@(_ZN18transformer_engine6detail43dgated_act_cast_transpose_kernel_notalignedILi2ELi4Ef13__nv_bfloat1613__nv_fp8_e5m2NS_5EmptyEXadL_ZNS_5dgeluIffEET_T0_RKS4_EEXadL_ZNS_4geluIffEES6_S7_S9_EEEEvPKT2_SD_PT3_SF_PKT1_PSG_SJ_mmm)
        /*3260*/ 	.word	0x0000004e


	//----- nvinfo : EIATTR_FRAME_SIZE
	.align		4
.L_2149:
        /*3264*/ 	.byte	0x04, 0x11
        /*3266*/ 	.short	(.L_2151 - .L_2150)
	.align		4
.L_2150:
        /*3268*/ 	.word	index@($__internal_245_$__cuda_sm20_rcp_rn_f32_slowpath)
        /*326c*/ 	.word	0x00000000


	//----- nvinfo : EIATTR_FRAME_SIZE
	.align		4
.L_2151:
        /*3270*/ 	.byte	0x04, 0x11
        /*3272*/ 	.short	(.L_2153 - .L_2152)
	.align		4
.L_2152:
        /*3274*/ 	.word	index@($__internal_244_$__cuda_sm20_div_u64)
        /*3278*/ 	.word	0x00000000


	//----- nvinfo : EIATTR_FRAME_SIZE
	.align		4
.L_2153:
        /*327c*/ 	.byte	0x04, 0x11
        /*327e*/ 	.short	(.L_2155 - .L_2154)
	.align		4
.L_2154:
        /*3280*/ 	.word	index@(_ZN18transformer_engine6detail43dgated_act_cast_transpose_kernel_notalignedILi2ELi4Ef13__nv_bfloat1613__nv_fp8_e5m2NS_5EmptyEXadL_ZNS_5dgeluIffEET_T0_RKS4_EEXadL_ZNS_4geluIffEES6_S7_S9_EEEEvPKT2_SD_PT3_SF_PKT1_PSG_SJ_mmm)
        /*3284*/ 	.word	0x00000000


	//----- nvinfo : EIATTR_REGCOUNT
	.align		4
.L_2155:
        /*3288*/ 	.byte	0x04, 0x2f
        /*328a*/ 	.short	(.L_2157 - .L_2156)
	.align		4
.L_2156:
        /*328c*/ 	.word	index@(_ZN18transformer_engine6detail32dgated_act_cast_transpose_kernelILi2ELi4Ef13__nv_bfloat1613__nv_fp8_e4m3NS_5EmptyEXadL_ZNS_5dgeluIffEET_T0_RKS4_EEXadL_ZNS_4geluIffEES6_S7_S9_EEEEvPKT2_SD_PT3_SF_PKT1_PSG_SJ_mmm)
        /*3290*/ 	.word	0x00000050


	//----- nvinfo : EIATTR_FRAME_SIZE
	.align		4
.L_2157:
        /*3294*/ 	.byte	0x04, 0x11
        /*3296*/ 	.short	(.L_2159 - .L_2158)
	.align		4
.L_2158:
        /*3298*/ 	.word	index@($__internal_243_$__cuda_sm20_rcp_rn_f32_slowpath)
        /*329c*/ 	.word	0x00000000


	//----- nvinfo : EIATTR_FRAME_SIZE
	.align		4
.L_2159:
        /*32a0*/ 	.byte	0x04, 0x11
        /*32a2*/ 	.short	(.L_2161 - .L_2160)
	.align		4
.L_2160:
        /*32a4*/ 	.word	index@($__internal_242_$__cuda_sm20_div_u64)
        /*32a8*/ 	.word	0x00000000


	//----- nvinfo : EIATTR_FRAME_SIZE
	.align		4
.L_2161:
        /*32ac*/ 	.byte	0x04, 0x11
        /*32ae*/ 	.short	(.L_2163 - .L_2162)
	.align		4
.L_2162:
        /*32b0*/ 	.word	index@(_ZN18transformer_engine6detail32dgated_act_cast_transpose_kernelILi2ELi4Ef13__nv_bfloat1613__nv_fp8_e4m3NS_5EmptyEXadL_ZNS_5dgeluIffEET_T0_RKS4_EEXadL_ZNS_4geluIffEES6_S7_S9_EEEEvPKT2_SD_PT3_SF_PKT1_PSG_SJ_mmm)
        /*32b4*/ 	.word	0x00000000


	//----- nvinfo : EIATTR_REGCOUNT
	.align		4
.L_2163:
        /*32b8*/ 	.byte	0x04, 0x2f
        /*32ba*/ 	.short	(.L_2165 - .L_2164)
	.align		4
.L_2164:
        /*32bc*/ 	.word	index@(_ZN18transformer_engine6detail43dgated_act_cast_transpose_kernel_notalignedILi2ELi4Ef13__nv_bfloat1613__nv_fp8_e4m3NS_5EmptyEXadL_ZNS_5dgeluIffEET_T0_RKS4_EEXadL_ZNS_4geluIffEES6_S7_S9_EEEEvPKT2_SD_PT3_SF_PKT1_PSG_SJ_mmm)
        /*32c0*/ 	.word	0x0000004e


	//----- nvinfo : EIATTR_FRAME_SIZE
	.align		4
.L_2165:
        /*32c4*/ 	.byte	0x04, 0x11
        /*32c6*/ 	.short	(.L_2167 - .L_2166)
	.align		4
.L_2166:
        /*32c8*/ 	.word	index@($__internal_241_$__cuda_sm20_rcp_rn_f32_slowpath)
        /*32cc*/ 	.word	0x00000000


	//----- nvinfo : EIATTR_FRAME_SIZE
	.align		4
.L_2167:
        /*32d0*/ 	.byte	0x04, 0x11
        /*32d2*/ 	.short	(.L_2169 - .L_2168)
	.align		4
.L_2168:
        /*32d4*/ 	.word	index@($__internal_240_$__cuda_sm20_div_u64)
        /*32d8*/ 	.word	0x00000000


	//----- nvinfo : EIATTR_FRAME_SIZE
	.align		4
.L_2169:
        /*32dc*/ 	.byte	0x04, 0x11
        /*32de*/ 	.short	(.L_2171 - .L_2170)
	.align		4
.L_2170:
        /*32e0*/ 	.word	index@(_ZN18transformer_engine6detail43dgated_act_cast_transpose_kernel_notalignedILi2ELi4Ef13__nv_bfloat1613__nv_fp8_e4m3NS_5EmptyEXadL_ZNS_5dgeluIffEET_T0_RKS4_EEXadL_ZNS_4geluIffEES6_S7_S9_EEEEvPKT2_SD_PT3_SF_PKT1_PSG_SJ_mmm)
        /*32e4*/ 	.word	0x00000000


	//----- nvinfo : EIATTR_REGCOUNT
	.align		4
.L_2171:
        /*32e8*/ 	.byte	0x04, 0x2f
        /*32ea*/ 	.short	(.L_2173 - .L_2172)
	.align		4
.L_2172:
        /*32ec*/ 	.word	index@(_ZN18transformer_engine6detail32dgated_act_cast_transpose_kernelILi1ELi1EfffNS_5EmptyEXadL_ZNS_5dsiluIffEET_T0_RKS2_EEXadL_ZNS_4siluIffEES4_S5_S7_EEEEvPKT2_SB_PT3_SD_PKT1_PSE_SH_mmm)
        /*32f0*/ 	.word	0x00000038


	//----- nvinfo : EIATTR_FRAME_SIZE
	.align		4
.L_2173:
        /*32f4*/ 	.byte	0x04, 0x11
        /*32f6*/ 	.short	(.L_2175 - .L_2174)
	.align		4
.L_2174:
        /*32f8*/ 	.word	index@($__internal_239_$__cuda_sm20_rcp_rn_f32_slowpath)
        /*32fc*/ 	.word	0x00000000


	//----- nvinfo : EIATTR_FRAME_SIZE
	.align		4
.L_2175:
        /*3300*/ 	.byte	0x04, 0x11
        /*3302*/ 	.short	(.L_2177 - .L_2176)
	.align		4
.L_2176:
        /*3304*/ 	.word	index@($__internal_238_$__cuda_sm20_div_u64)
        /*3308*/ 	.word	0x00000000


	//----- nvinfo : EIATTR_FRAME_SIZE
	.align		4
.L_2177:
        /*330c*/ 	.byte	0x04, 0x11
        /*330e*/ 	.short	(.L_2179 - .L_2178)
	.align		4
.L_2178:
        /*3310*/ 	.word	index@(_ZN18transformer_engine6detail32dgated_act_cast_transpose_kernelILi1ELi1EfffNS_5EmptyEXadL_ZNS_5dsiluIffEET_T0_RKS2_EEXadL_ZNS_4siluIffEES4_S5_S7_EEEEvPKT2_SB_PT3_SD_PKT1_PSE_SH_mmm)
        /*3314*/ 	.word	0x00000000


	//----- nvinfo : EIATTR_REGCOUNT
	.align		4
.L_2179:
        /*3318*/ 	.byte	0x04, 0x2f
        /*331a*/ 	.short	(.L_2181 - .L_2180)
	.align		4
.L_2180:
        /*331c*/ 	.word	index@(_ZN18transformer_engine6detail43dgated_act_cast_transpose_kernel_notalignedILi1ELi1EfffNS_5EmptyEXadL_ZNS_5dsiluIffEET_T0_RKS2_EEXadL_ZNS_4siluIffEES4_S5_S7_EEEEvPKT2_SB_PT3_SD_PKT1_PSE_SH_mmm)
        /*3320*/ 	.word	0x00000034


	//----- nvinfo : EIATTR_FRAME_SIZE
	.align		4
.L_2181:
        /*3324*/ 	.byte	0x04, 0x11
        /*3326*/ 	.short	(.L_2183 - .L_2182)
	.align		4
.L_2182:
        /*3328*/ 	.word	index@($__internal_237_$__cuda_sm20_rcp_rn_f32_slowpath)
        /*332c*/ 	.word	0x00000000


	//----- nvinfo : EIATTR_FRAME_SIZE
	.align		4
.L_2183:
        /*3330*/ 	.byte	0x04, 0x11
        /*3332*/ 	.short	(.L_2185 - .L_2184)
	.align		4
.L_2184:
        /*3334*/ 	.word	index@($__internal_236_$__cuda_sm20_div_u64)
        /*3338*/ 	.word	0x00000000


	//----- nvinfo : EIATTR_FRAME_SIZE
	.align		4
.L_2185:
        /*333c*/ 	.byte	0x04, 0x11
        /*333e*/ 	.short	(.L_2187 - .L_2186)
	.align		4
.L_2186:
        /*3340*/ 	.word	index@(_ZN18transformer_engine6detail43dgated_act_cast_transpose_kernel_notalignedILi1ELi1EfffNS_5EmptyEXadL_ZNS_5dsiluIffEET_T0_RKS2_EEXadL_ZNS_4siluIffEES4_S5_S7_EEEEvPKT2_SB_PT3_SD_PKT1_PSE_SH_mmm)
        /*3344*/ 	.word	0x00000000


	//----- nvinfo : EIATTR_REGCOUNT
	.align		4
.L_2187:
        /*3348*/ 	.byte	0x04, 0x2f
        /*334a*/ 	.short	(.L_2189 - .L_2188)
	.align		4
.L_2188:
        /*334c*/ 	.word	index@(_ZN18transformer_engine6detail32dgated_act_cast_transpose_kernelILi1ELi2Eff6__halfNS_5EmptyEXadL_ZNS_5dsiluIffEET_T0_RKS3_EEXadL_ZNS_4siluIffEES5_S6_S8_EEEEvPKT2_SC_PT3_SE_PKT1_PSF_SI_mmm)
        /*3350*/ 	.word	0x00000040


	//----- nvinfo : EIATTR_FRAME_SIZE
	.align		4
.L_2189:
        /*3354*/ 	.byte	0x04, 0x11
        /*3356*/ 	.short	(.L_2191 - .L_2190)
	.align		4
.L_2190:
        /*3358*/ 	.word	index@($__internal_235_$__cuda_sm20_rcp_rn_f32_slowpath)
        /*335c*/ 	.word	0x00000000


	//----- nvinfo : EIATTR_FRAME_SIZE
	.align		4
.L_2191:
        /*3360*/ 	.byte	0x04, 0x11
        /*3362*/ 	.short	(.L_2193 - .L_2192)
	.align		4
.L_2192:
        /*3364*/ 	.word	index@($__internal_234_$__cuda_sm20_div_u64)
        /*3368*/ 	.word	0x00000000


	//----- nvinfo : EIATTR_FRAME_SIZE
	.align		4
.L_2193:
        /*336c*/ 	.byte	0x04, 0x11
        /*336e*/ 	.short	(.L_2195 - .L_2194)
	.align		4
.L_2194:
        /*3370*/ 	.word	index@(_ZN18transformer_engine6detail32dgated_act_cast_transpose_kernelILi1ELi2Eff6__halfNS_5EmptyEXadL_ZNS_5dsiluIffEET_T0_RKS3_EEXadL_ZNS_4siluIffEES5_S6_S8_EEEEvPKT2_SC_PT3_SE_PKT1_PSF_SI_mmm)
        /*3374*/ 	.word	0x00000000


	//----- nvinfo : EIATTR_REGCOUNT
	.align		4
.L_2195:
        /*3378*/ 	.byte	0x04, 0x2f
        /*337a*/ 	.short	(.L_2197 - .L_2196)
	.align		4
.L_2196:
        /*337c*/ 	.word	index@(_ZN18transformer_engine6detail43dgated_act_cast_transpose_kernel_notalignedILi1ELi2Eff6__halfNS_5EmptyEXadL_ZNS_5dsiluIffEET_T0_RKS3_EEXadL_ZNS_4siluIffEES5_S6_S8_EEEEvPKT2_SC_PT3_SE_PKT1_PSF_SI_mmm)
        /*3380*/ 	.word	0x00000040


	//----- nvinfo : EIATTR_FRAME_SIZE
	.align		4
.L_2197:
        /*3384*/ 	.byte	0x04, 0x11
        /*3386*/ 	.short	(.L_2199 - .L_2198)
	.align		4
.L_2198:
        /*3388*/ 	.word	index@($__internal_233_$__cuda_sm20_rcp_rn_f32_slowpath)
        /*338c*/ 	.word	0x00000000


	//----- nvinfo : EIATTR_FRAME_SIZE
	.align		4
.L_2199:
        /*3390*/ 	.byte	0x04, 0x11
        /*3392*/ 	.short	(.L_2201 - .L_2200)
	.align		4
.L_2200:
        /*3394*/ 	.word	index@($__internal_232_$__cuda_sm20_div_u64)
        /*3398*/ 	.word	0x00000000


	//----- nvinfo : EIATTR_FRAME_SIZE
	.align		4
.L_2201:
        /*339c*/ 	.byte	0x04, 0x11
        /*339e*/ 	.short	(.L_2203 - .L_2202)
	.align		4
.L_2202:
        /*33a0*/ 	.word	index@(_ZN18transformer_engine6detail43dgated_act_cast_transpose_kernel_notalignedILi1ELi2Eff6__halfNS_5EmptyEXadL_ZNS_5dsiluIffEET_T0_RKS3_EEXadL_ZNS_4siluIffEES5_S6_S8_EEEEvPKT2_SC_PT3_SE_PKT1_PSF_SI_mmm)
        /*33a4*/ 	.word	0x00000000


	//----- nvinfo : EIATTR_REGCOUNT
	.align		4
.L_2203:
        /*33a8*/ 	.byte	0x04, 0x2f
        /*33aa*/ 	.short	(.L_2205 - .L_2204)
	.align		4
.L_2204:
        /*33ac*/ 	.word	index@(_ZN18transformer_engine6detail32dgated_act_cast_transpose_kernelILi1ELi2Eff13__nv_bfloat16NS_5EmptyEXadL_ZNS_5dsiluIffEET_T0_RKS3_EEXadL_ZNS_4siluIffEES5_S6_S8_EEEEvPKT2_SC_PT3_SE_PKT1_PSF_SI_mmm)
        /*33b0*/ 	.word	0x00000040


	//----- nvinfo : EIATTR_FRAME_SIZE
	.align		4
.L_2205:
        /*33b4*/ 	.byte	0x04, 0x11
        /*33b6*/ 	.short	(.L_2207 - .L_2206)
	.align		4
.L_2206:
        /*33b8*/ 	.word	index@($__internal_231_$__cuda_sm20_rcp_rn_f32_slowpath)
        /*33bc*/ 	.word	0x00000000


	//----- nvinfo : EIATTR_FRAME_SIZE
	.align		4
.L_2207:
        /*33c0*/ 	.byte	0x04, 0x11
        /*33c2*/ 	.short	(.L_2209 - .L_2208)
	.align		4
.L_2208:
        /*33c4*/ 	.word	index@($__internal_230_$__cuda_sm20_div_u64)
        /*33c8*/ 	.word	0x00000000


	//----- nvinfo : EIATTR_FRAME_SIZE
	.align		4
.L_2209:
        /*33cc*/ 	.byte	0x04, 0x11
        /*33ce*/ 	.short	(.L_2211 - .L_2210)
	.align		4
.L_2210:
        /*33d0*/ 	.word	index@(_ZN18transformer_engine6detail32dgated_act_cast_transpose_kernelILi1ELi2Eff13__nv_bfloat16NS_5EmptyEXadL_ZNS_5dsiluIffEET_T0_RKS3_EEXadL_ZNS_4siluIffEES5_S6_S8_EEEEvPKT2_SC_PT3_SE_PKT1_PSF_SI_mmm)
        /*33d4*/ 	.word	0x00000000


	//----- nvinfo : EIATTR_REGCOUNT
	.align		4
.L_2211:
        /*33d8*/ 	.byte	0x04, 0x2f
        /*33da*/ 	.short	(.L_2213 - .L_2212)
	.align		4
.L_2212:
        /*33dc*/ 	.word	index@(_ZN18transformer_engine6detail43dgated_act_cast_transpose_kernel_notalignedILi1ELi2Eff13__nv_bfloat16NS_5EmptyEXadL_ZNS_5dsiluIffEET_T0_RKS3_EEXadL_ZNS_4siluIffEES5_S6_S8_EEEEvPKT2_SC_PT3_SE_PKT1_PSF_SI_mmm)
        /*33e0*/ 	.word	0x00000040


	//----- nvinfo : EIATTR_FRAME_SIZE
	.align		4
.L_2213:
        /*33e4*/ 	.byte	0x04, 0x11
        /*33e6*/ 	.short	(.L_2215 - .L_2214)
	.align		4
.L_2214:
        /*33e8*/ 	.word	index@($__internal_229_$__cuda_sm20_rcp_rn_f32_slowpath)
        /*33ec*/ 	.word	0x00000000


	//----- nvinfo : EIATTR_FRAME_SIZE
	.align		4
.L_2215:
        /*33f0*/ 	.byte	0x04, 0x11
        /*33f2*/ 	.short	(.L_2217 - .L_2216)
	.align		4
.L_2216:
        /*33f4*/ 	.word	index@($__internal_228_$__cuda_sm20_div_u64)
        /*33f8*/ 	.word	0x00000000


	//----- nvinfo : EIATTR_FRAME_SIZE
	.align		4
.L_2217:
        /*33fc*/ 	.byte	0x04, 0x11
        /*33fe*/ 	.short	(.L_2219 - .L_2218)
	.align		4
.L_2218:
        /*3400*/ 	.word	index@(_ZN18transformer_engine6detail43dgated_act_cast_transpose_kernel_notalignedILi1ELi2Eff13__nv_bfloat16NS_5EmptyEXadL_ZNS_5dsiluIffEET_T0_RKS3_EEXadL_ZNS_4siluIffEES5_S6_S8_EEEEvPKT2_SC_PT3_SE_PKT1_PSF_SI_mmm)
        /*3404*/ 	.word	0x00000000


	//----- nvinfo : EIATTR_REGCOUNT
	.align		4
.L_2219:
        /*3408*/ 	.byte	0x04, 0x2f
        /*340a*/ 	.short	(.L_2221 - .L_2220)
	.align		4
.L_2220:
        /*340c*/ 	.word	index@(_ZN18transformer_engine6detail32dgated_act_cast_transpose_kernelILi1ELi4Eff13__nv_fp8_e5m2NS_5EmptyEXadL_ZNS_5dsiluIffEET_T0_RKS3_EEXadL_ZNS_4siluIffEES5_S6_S8_EEEEvPKT2_SC_PT3_SE_PKT1_PSF_SI_mmm)
        /*3410*/ 	.word	0x0000004a


	//----- nvinfo : EIATTR_FRAME_SIZE
	.align		4
.L_2221:
        /*3414*/ 	.byte	0x04, 0x11
        /*3416*/ 	.short	(.L_2223 - .L_2222)
	.align		4
.L_2222:
        /*3418*/ 	.word	index@($__internal_227_$__cuda_sm20_rcp_rn_f32_slowpath)
        /*341c*/ 	.word	0x00000000


	//----- nvinfo : EIATTR_FRAME_SIZE
	.align		4
.L_2223:
        /*3420*/ 	.byte	0x04, 0x11
        /*3422*/ 	.short	(.L_2225 - .L_2224)
	.align		4
.L_2224:
        /*3424*/ 	.word	index@($__internal_226_$__cuda_sm20_div_u64)
        /*3428*/ 	.word	0x00000000


	//----- nvinfo : EIATTR_FRAME_SIZE
	.align		4
.L_2225:
        /*342c*/ 	.byte	0x04, 0x11
        /*342e*/ 	.short	(.L_2227 - .L_2226)
	.align		4
.L_2226:
        /*3430*/ 	.word	index@(_ZN18transformer_engine6detail32dgated_act_cast_transpose_kernelILi1ELi4Eff13__nv_fp8_e5m2NS_5EmptyEXadL_ZNS_5dsiluIffEET_T0_RKS3_EEXadL_ZNS_4siluIffEES5_S6_S8_EEEEvPKT2_SC_PT3_SE_PKT1_PSF_SI_mmm)
        /*3434*/ 	.word	0x00000000


	//----- nvinfo : EIATTR_REGCOUNT
	.align		4
.L_2227:
        /*3438*/ 	.byte	0x04, 0x2f
        /*343a*/ 	.short	(.L_2229 - .L_2228)
	.align		4
.L_2228:
        /*343c*/ 	.word	index@(_ZN18transformer_engine6detail43dgated_act_cast_transpose_kernel_notalignedILi1ELi4Eff13__nv_fp8_e5m2NS_5EmptyEXadL_ZNS_5dsiluIffEET_T0_RKS3_EEXadL_ZNS_4siluIffEES5_S6_S8_EEEEvPKT2_SC_PT3_SE_PKT1_PSF_SI_mmm)
        /*3440*/ 	.word	0x00000040


	//----- nvinfo : EIATTR_FRAME_SIZE
	.align		4
.L_2229:
        /*3444*/ 	.byte	0x04, 0x11
        /*3446*/ 	.short	(.L_2231 - .L_2230)
	.align		4
.L_2230:
        /*3448*/ 	.word	index@($__internal_225_$__cuda_sm20_rcp_rn_f32_slowpath)
        /*344c*/ 	.word	0x00000000


	//----- nvinfo : EIATTR_FRAME_SIZE
	.align		4
.L_2231:
        /*3450*/ 	.byte	0x04, 0x11
        /*3452*/ 	.short	(.L_2233 - .L_2232)
	.align		4
.L_2232:
        /*3454*/ 	.word	index@($__internal_224_$__cuda_sm20_div_u64)
        /*3458*/ 	.word	0x00000000


	//----- nvinfo : EIATTR_FRAME_SIZE
	.align		4
.L_2233:
        /*345c*/ 	.byte	0x04, 0x11
        /*345e*/ 	.short	(.L_2235 - .L_2234)
	.align		4
.L_2234:
        /*3460*/ 	.word	index@(_ZN18transformer_engine6detail43dgated_act_cast_transpose_kernel_notalignedILi1ELi4Eff13__nv_fp8_e5m2NS_5EmptyEXadL_ZNS_5dsiluIffEET_T0_RKS3_EEXadL_ZNS_4siluIffEES5_S6_S8_EEEEvPKT2_SC_PT3_SE_PKT1_PSF_SI_mmm)
        /*3464*/ 	.word	0x00000000


	//----- nvinfo : EIATTR_REGCOUNT
	.align		4
.L_2235:
        /*3468*/ 	.byte	0x04, 0x2f
        /*346a*/ 	.short	(.L_2237 - .L_2236)
	.align		4
.L_2236:
        /*346c*/ 	.word	index@(_ZN18transformer_engine6detail32dgated_act_cast_transpose_kernelILi1ELi4Eff13__nv_fp8_e4m3NS_5EmptyEXadL_ZNS_5dsiluIffEET_T0_RKS3_EEXadL_ZNS_4siluIffEES5_S6_S8_EEEEvPKT2_SC_PT3_SE_PKT1_PSF_SI_mmm)
        /*3470*/ 	.word	0x0000004a


	//----- nvinfo : EIATTR_FRAME_SIZE
	.align		4
.L_2237:
        /*3474*/ 	.byte	0x04, 0x11
        /*3476*/ 	.short	(.L_2239 - .L_2238)
	.align		4
.L_2238:
        /*3478*/ 	.word	index@($__internal_223_$__cuda_sm20_rcp_rn_f32_slowpath)
        /*347c*/ 	.word	0x00000000


	//----- nvinfo : EIATTR_FRAME_SIZE
	.align		4
.L_2239:
        /*3480*/ 	.byte	0x04, 0x11
        /*3482*/ 	.short	(.L_2241 - .L_2240)
	.align		4
.L_2240:
        /*3484*/ 	.word	index@($__internal_222_$__cuda_sm20_div_u64)
        /*3488*/ 	.word	0x00000000


	//----- nvinfo : EIATTR_FRAME_SIZE
	.align		4
.L_2241:
        /*348c*/ 	.byte	0x04, 0x11
        /*348e*/ 	.short	(.L_2243 - .L_2242)
	.align		4
.L_2242:
        /*3490*/ 	.word	index@(_ZN18transformer_engine6detail32dgated_act_cast_transpose_kernelILi1ELi4Eff13__nv_fp8_e4m3NS_5EmptyEXadL_ZNS_5dsiluIffEET_T0_RKS3_EEXadL_ZNS_4siluIffEES5_S6_S8_EEEEvPKT2_SC_PT3_SE_PKT1_PSF_SI_mmm)
        /*3494*/ 	.word	0x00000000


	//----- nvinfo : EIATTR_REGCOUNT
	.align		4
.L_2243:
        /*3498*/ 	.byte	0x04, 0x2f
        /*349a*/ 	.short	(.L_2245 - .L_2244)
	.align		4
.L_2244:
        /*349c*/ 	.word	index@(_ZN18transformer_engine6detail43dgated_act_cast_transpose_kernel_notalignedILi1ELi4Eff13__nv_fp8_e4m3NS_5EmptyEXadL_ZNS_5dsiluIffEET_T0_RKS3_EEXadL_ZNS_4siluIffEES5_S6_S8_EEEEvPKT2_SC_PT3_SE_PKT1_PSF_SI_mmm)
        /*34a0*/ 	.word	0x00000040


	//----- nvinfo : EIATTR_FRAME_SIZE
	.align		4
.L_2245:
        /*34a4*/ 	.byte	0x04, 0x11
        /*34a6*/ 	.short	(.L_2247 - .L_2246)
	.align		4
.L_2246:
        /*34a8*/ 	.word	index@($__internal_221_$__cuda_sm20_rcp_rn_f32_slowpath)
        /*34ac*/ 	.word	0x00000000


	//----- nvinfo : EIATTR_FRAME_SIZE
	.align		4
.L_2247:
        /*34b0*/ 	.byte	0x04, 0x11
        /*34b2*/ 	.short	(.L_2249 - .L_2248)
	.align		4
.L_2248:
        /*34b4*/ 	.word	index@($__internal_220_$__cuda_sm20_div_u64)
        /*34b8*/ 	.word	0x00000000


	//----- nvinfo : EIATTR_FRAME_SIZE
	.align		4
.L_2249:
        /*34bc*/ 	.byte	0x04, 0x11
        /*34be*/ 	.short	(.L_2251 - .L_2250)
	.align		4
.L_2250:
        /*34c0*/ 	.word	index@(_ZN18transformer_engine6detail43dgated_act_cast_transpose_kernel_notalignedILi1ELi4Eff13__nv_fp8_e4m3NS_5EmptyEXadL_ZNS_5dsiluIffEET_T0_RKS3_EEXadL_ZNS_4siluIffEES5_S6_S8_EEEEvPKT2_SC_PT3_SE_PKT1_PSF_SI_mmm)
        /*34c4*/ 	.word	0x00000000


	//----- nvinfo : EIATTR_REGCOUNT
	.align		4
.L_2251:
        /*34c8*/ 	.byte	0x04, 0x2f
        /*34ca*/ 	.short	(.L_2253 - .L_2252)
	.align		4
.L_2252:
        /*34cc*/ 	.word	index@(_ZN18transformer_engine6detail32dgated_act_cast_transpose_kernelILi2ELi1Ef6__halffNS_5EmptyEXadL_ZNS_5dsiluIffEET_T0_RKS3_EEXadL_ZNS_4siluIffEES5_S6_S8_EEEEvPKT2_SC_PT3_SE_PKT1_PSF_SI_mmm)
        /*34d0*/ 	.word	0x00000040


	//----- nvinfo : EIATTR_FRAME_SIZE
	.align		4
.L_2253:
        /*34d4*/ 	.byte	0x04, 0x11
        /*34d6*/ 	.short	(.L_2255 - .L_2254)
	.align		4
.L_2254:
        /*34d8*/ 	.word	index@($__internal_219_$__cuda_sm20_rcp_rn_f32_slowpath)
        /*34dc*/ 	.word	0x00000000


	//----- nvinfo : EIATTR_FRAME_SIZE
	.align		4
.L_2255:
        /*34e0*/ 	.byte	0x04, 0x11
        /*34e2*/ 	.short	(.L_2257 - .L_2256)
	.align		4
.L_2256:
        /*34e4*/ 	.word	index@($__internal_218_$__cuda_sm20_div_u64)
        /*34e8*/ 	.word	0x00000000


	//----- nvinfo : EIATTR_FRAME_SIZE
	.align		4
.L_2257:
        /*34ec*/ 	.byte	0x04, 0x11
        /*34ee*/ 	.short	(.L_2259 - .L_2258)
	.align		4
.L_2258:
        /*34f0*/ 	.word	index@(_ZN18transformer_engine6detail32dgated_act_cast_transpose_kernelILi2ELi1Ef6__halffNS_5EmptyEXadL_ZNS_5dsiluIffEET_T0_RKS3_EEXadL_ZNS_4siluIffEES5_S6_S8_EEEEvPKT2_SC_PT3_SE_PKT1_PSF_SI_mmm)
        /*34f4*/ 	.word	0x00000000


	//----- nvinfo : EIATTR_REGCOUNT
	.align		4
.L_2259:
        /*34f8*/ 	.byte	0x04, 0x2f
        /*34fa*/ 	.short	(.L_2261 - .L_2260)
	.align		4
.L_2260:
        /*34fc*/ 	.word	index@(_ZN18transformer_engine6detail43dgated_act_cast_transpose_kernel_notalignedILi2ELi1Ef6__halffNS_5EmptyEXadL_ZNS_5dsiluIffEET_T0_RKS3_EEXadL_ZNS_4siluIffEES5_S6_S8_EEEEvPKT2_SC_PT3_SE_PKT1_PSF_SI_mmm)
        /*3500*/ 	.word	0x00000040


	//----- nvinfo : EIATTR_FRAME_SIZE
	.align		4
.L_2261:
        /*3504*/ 	.byte	0x04, 0x11
        /*3506*/ 	.short	(.L_2263 - .L_2262)
	.align		4
.L_2262:
        /*3508*/ 	.word	index@($__internal_217_$__cuda_sm20_rcp_rn_f32_slowpath)
        /*350c*/ 	.word	0x00000000


	//----- nvinfo : EIATTR_FRAME_SIZE
	.align		4
.L_2263:
        /*3510*/ 	.byte	0x04, 0x11
        /*3512*/ 	.short	(.L_2265 - .L_2264)
	.align		4
.L_2264:
        /*3514*/ 	.word	index@($__internal_216_$__cuda_sm20_div_u64)
        /*3518*/ 	.word	0x00000000


	//----- nvinfo : EIATTR_FRAME_SIZE
	.align		4
.L_2265:
        /*351c*/ 	.byte	0x04, 0x11
        /*351e*/ 	.short	(.L_2267 - .L_2266)
	.align		4
.L_2266:
        /*3520*/ 	.word	index@(_ZN18transformer_engine6detail43dgated_act_cast_transpose_kernel_notalignedILi2ELi1Ef6__halffNS_5EmptyEXadL_ZNS_5dsiluIffEET_T0_RKS3_EEXadL_ZNS_4siluIffEES5_S6_S8_EEEEvPKT2_SC_PT3_SE_PKT1_PSF_SI_mmm)
        /*3524*/ 	.word	0x00000000


	//----- nvinfo : EIATTR_REGCOUNT
	.align		4
.L_2267:
        /*3528*/ 	.byte	0x04, 0x2f
        /*352a*/ 	.short	(.L_2269 - .L_2268)
	.align		4
.L_2268:
        /*352c*/ 	.word	index@(_ZN18transformer_engine6detail32dgated_act_cast_transpose_kernelILi2ELi2Ef6__halfS2_NS_5EmptyEXadL_ZNS_5dsiluIffEET_T0_RKS3_EEXadL_ZNS_4siluIffEES5_S6_S8_EEEEvPKT2_SC_PT3_SE_PKT1_PSF_SI_mmm)
        /*3530*/ 	.word	0x00000050


	//----- nvinfo : EIATTR_FRAME_SIZE
	.align		4
.L_2269:
        /*3534*/ 	.byte	0x04, 0x11
        /*3536*/ 	.short	(.L_2271 - .L_2270)
	.align		4
.L_2270:
        /*3538*/ 	.word	index@($__internal_215_$__cuda_sm20_rcp_rn_f32_slowpath)
        /*353c*/ 	.word	0x00000000


	//----- nvinfo : EIATTR_FRAME_SIZE
	.align		4
.L_2271:
        /*3540*/ 	.byte	0x04, 0x11
        /*3542*/ 	.short	(.L_2273 - .L_2272)
	.align		4
.L_2272:
        /*3544*/ 	.word	index@($__internal_214_$__cuda_sm20_div_u64)
        /*3548*/ 	.word	0x00000000


	//----- nvinfo : EIATTR_FRAME_SIZE
	.align		4
.L_2273:
        /*354c*/ 	.byte	0x04, 0x11
        /*354e*/ 	.short	(.L_2275 - .L_2274)
	.align		4
.L_2274:
        /*3550*/ 	.word	index@(_ZN18transformer_engine6detail32dgated_act_cast_transpose_kernelILi2ELi2Ef6__halfS2_NS_5EmptyEXadL_ZNS_5dsiluIffEET_T0_RKS3_EEXadL_ZNS_4siluIffEES5_S6_S8_EEEEvPKT2_SC_PT3_SE_PKT1_PSF_SI_mmm)
        /*3554*/ 	.word	0x00000000


	//----- nvinfo : EIATTR_REGCOUNT
	.align		4
.L_2275:
        /*3558*/ 	.byte	0x04, 0x2f
        /*355a*/ 	.short	(.L_2277 - .L_2276)
	.align		4
.L_2276:
        /*355c*/ 	.word	index@(_ZN18transformer_engine6detail43dgated_act_cast_transpose_kernel_notalignedILi2ELi2Ef6__halfS2_NS_5EmptyEXadL_ZNS_5dsiluIffEET_T0_RKS3_EEXadL_ZNS_4siluIffEES5_S6_S8_EEEEvPKT2_SC_PT3_SE_PKT1_PSF_SI_mmm)
        /*3560*/ 	.word	0x0000003e


	//----- nvinfo : EIATTR_FRAME_SIZE
	.align		4
.L_2277:
        /*3564*/ 	.byte	0x04, 0x11
        /*3566*/ 	.short	(.L_2279 - .L_2278)
	.align		4
.L_2278:
        /*3568*/ 	.word	index@($__internal_213_$__cuda_sm20_rcp_rn_f32_slowpath)
        /*356c*/ 	.word	0x00000000


	//----- nvinfo : EIATTR_FRAME_SIZE
	.align		4
.L_2279:
        /*3570*/ 	.byte	0x04, 0x11
        /*3572*/ 	.short	(.L_2281 - .L_2280)
	.align		4
.L_2280:
        /*3574*/ 	.word	index@($__internal_212_$__cuda_sm20_div_u64)
        /*3578*/ 	.word	0x00000000


	//----- nvinfo : EIATTR_FRAME_SIZE
	.align		4
.L_2281:
        /*357c*/ 	.byte	0x04, 0x11
        /*357e*/ 	.short	(.L_2283 - .L_2282)
	.align		4
.L_2282:
        /*3580*/ 	.word	index@(_ZN18transformer_engine6detail43dgated_act_cast_transpose_kernel_notalignedILi2ELi2Ef6__halfS2_NS_5EmptyEXadL_ZNS_5dsiluIffEET_T0_RKS3_EEXadL_ZNS_4siluIffEES5_S6_S8_EEEEvPKT2_SC_PT3_SE_PKT1_PSF_SI_mmm)
        /*3584*/ 	.word	0x00000000


	//----- nvinfo : EIATTR_REGCOUNT
	.align		4
.L_2283:
        /*3588*/ 	.byte	0x04, 0x2f
        /*358a*/ 	.short	(.L_2285 - .L_2284)
	.align		4
.L_2284:
        /*358c*/ 	.word	index@(_ZN18transformer_engine6detail32dgated_act_cast_transpose_kernelILi2ELi2Ef6__half13__nv_bfloat16NS_5EmptyEXadL_ZNS_5dsiluIffEET_T0_RKS4_EEXadL_ZNS_4siluIffEES6_S7_S9_EEEEvPKT2_SD_PT3_SF_PKT1_PSG_SJ_mmm)
        /*3590*/ 	.word	0x00000050


	//----- nvinfo : EIATTR_FRAME_SIZE
	.align		4
.L_2285:
        /*3594*/ 	.byte	0x04, 0x11
        /*3596*/ 	.short	(.L_2287 - .L_2286)
	.align		4
.L_2286:
        /*3598*/ 	.word	index@($__internal_211_$__cuda_sm20_rcp_rn_f32_slowpath)
        /*359c*/ 	.word	0x00000000


	//----- nvinfo : EIATTR_FRAME_SIZE
	.align		4
.L_2287:
        /*35a0*/ 	.byte	0x04, 0x11
        /*35a2*/ 	.short	(.L_2289 - .L_2288)
	.align		4
.L_2288:
        /*35a4*/ 	.word	index@($__internal_210_$__cuda_sm20_div_u64)
        /*35a8*/ 	.word	0x00000000


	//----- nvinfo : EIATTR_FRAME_SIZE
	.align		4
.L_2289:
        /*35ac*/ 	.byte	0x04, 0x11
        /*35ae*/ 	.short	(.L_2291 - .L_2290)
	.align		4
.L_2290:
        /*35b0*/ 	.word	index@(_ZN18transformer_engine6detail32dgated_act_cast_transpose_kernelILi2ELi2Ef6__half13__nv_bfloat16NS_5EmptyEXadL_ZNS_5dsiluIffEET_T0_RKS4_EEXadL_ZNS_4siluIffEES6_S7_S9_EEEEvPKT2_SD_PT3_SF_PKT1_PSG_SJ_mmm)
        /*35b4*/ 	.word	0x00000000


	//----- nvinfo : EIATTR_REGCOUNT
	.align		4
.L_2291:
        /*35b8*/ 	.byte	0x04, 0x2f
        /*35ba*/ 	.short	(.L_2293 - .L_2292)
	.align		4
.L_2292:
        /*35bc*/ 	.word	index@(_ZN18transformer_engine6detail43dgated_act_cast_transpose_kernel_notalignedILi2ELi2Ef6__half13__nv_bfloat16NS_5EmptyEXadL_ZNS_5dsiluIffEET_T0_RKS4_EEXadL_ZNS_4siluIffEES6_S7_S9_EEEEvPKT2_SD_PT3_SF_PKT1_PSG_SJ_mmm)
        /*35c0*/ 	.word	0x0000003e


	//----- nvinfo : EIATTR_FRAME_SIZE
	.align		4
.L_2293:
        /*35c4*/ 	.byte	0x04, 0x11
        /*35c6*/ 	.short	(.L_2295 - .L_2294)
	.align		4
.L_2294:
        /*35c8*/ 	.word	index@($__internal_209_$__cuda_sm20_rcp_rn_f32_slowpath)
        /*35cc*/ 	.word	0x00000000


	//----- nvinfo : EIATTR_FRAME_SIZE
	.align		4
.L_2295:
        /*35d0*/ 	.byte	0x04, 0x11
        /*35d2*/ 	.short	(.L_2297 - .L_2296)
	.align		4
.L_2296:
        /*35d4*/ 	.word	index@($__internal_208_$__cuda_sm20_div_u64)
        /*35d8*/ 	.word	0x00000000


	//----- nvinfo : EIATTR_FRAME_SIZE
	.align		4
.L_2297:
        /*35dc*/ 	.byte	0x04, 0x11
        /*35de*/ 	.short	(.L_2299 - .L_2298)
	.align		4
.L_2298:
        /*35e0*/ 	.word	index@(_ZN18transformer_engine6detail43dgated_act_cast_transpose_kernel_notalignedILi2ELi2Ef6__half13__nv_bfloat16NS_5EmptyEXadL_ZNS_5dsiluIffEET_T0_RKS4_EEXadL_ZNS_4siluIffEES6_S7_S9_EEEEvPKT2_SD_PT3_SF_PKT1_PSG_SJ_mmm)
        /*35e4*/ 	.word	0x00000000


	//----- nvinfo : EIATTR_REGCOUNT
	.align		4
.L_2299:
        /*35e8*/ 	.byte	0x04, 0x2f
        /*35ea*/ 	.short	(.L_2301 - .L_2300)
	.align		4
.L_2300:
        /*35ec*/ 	.word	index@(_ZN18transformer_engine6detail32dgated_act_cast_transpose_kernelILi2ELi4Ef6__half13__nv_fp8_e5m2NS_5EmptyEXadL_ZNS_5dsiluIffEET_T0_RKS4_EEXadL_ZNS_4siluIffEES6_S7_S9_EEEEvPKT2_SD_PT3_SF_PKT1_PSG_SJ_mmm)
        /*35f0*/ 	.word	0x0000005a


	//----- nvinfo : EIATTR_FRAME_SIZE
	.align		4
.L_2301:
        /*35f4*/ 	.byte	0x04, 0x11
        /*35f6*/ 	.short	(.L_2303 - .L_2302)
	.align		4
.L_2302:
        /*35f8*/ 	.word	index@($__internal_207_$__cuda_sm20_rcp_rn_f32_slowpath)
        /*35fc*/ 	.word	0x00000000


	//----- nvinfo : EIATTR_FRAME_SIZE
	.align		4
.L_2303:
        /*3600*/ 	.byte	0x04, 0x11
        /*3602*/ 	.short	(.L_2305 - .L_2304)
	.align		4
.L_2304:
        /*3604*/ 	.word	index@($__internal_206_$__cuda_sm20_div_u64)
        /*3608*/ 	.word	0x00000000


	//----- nvinfo : EIATTR_FRAME_SIZE
	.align		4
.L_2305:
        /*360c*/ 	.byte	0x04, 0x11
        /*360e*/ 	.short	(.L_2307 - .L_2306)
	.align		4
.L_2306:
        /*3610*/ 	.word	index@(_ZN18transformer_engine6detail32dgated_act_cast_transpose_kernelILi2ELi4Ef6__half13__nv_fp8_e5m2NS_5EmptyEXadL_ZNS_5dsiluIffEET_T0_RKS4_EEXadL_ZNS_4siluIffEES6_S7_S9_EEEEvPKT2_SD_PT3_SF_PKT1_PSG_SJ_mmm)
        /*3614*/ 	.word	0x00000000


	//----- nvinfo : EIATTR_REGCOUNT
	.align		4
.L_2307:
        /*3618*/ 	.byte	0x04, 0x2f
        /*361a*/ 	.short	(.L_2309 - .L_2308)
	.align		4
.L_2308:
        /*361c*/ 	.word	index@(_ZN18transformer_engine6detail43dgated_act_cast_transpose_kernel_notalignedILi2ELi4Ef6__half13__nv_fp8_e5m2NS_5EmptyEXadL_ZNS_5dsiluIffEET_T0_RKS4_EEXadL_ZNS_4siluIffEES6_S7_S9_EEEEvPKT2_SD_PT3_SF_PKT1_PSG_SJ_mmm)
        /*3620*/ 	.word	0x0000004c


	//----- nvinfo : EIATTR_FRAME_SIZE
	.align		4
.L_2309:
        /*3624*/ 	.byte	0x04, 0x11
        /*3626*/ 	.short	(.L_2311 - .L_2310)
	.align		4
.L_2310:
        /*3628*/ 	.word	index@($__internal_205_$__cuda_sm20_rcp_rn_f32_slowpath)
        /*362c*/ 	.word	0x00000000


	//----- nvinfo : EIATTR_FRAME_SIZE
	.align		4
.L_2311:
        /*3630*/ 	.byte	0x04, 0x11
        /*3632*/ 	.short	(.L_2313 - .L_2312)
	.align		4
.L_2312:
        /*3634*/ 	.word	index@($__internal_204_$__cuda_sm20_div_u64)
        /*3638*/ 	.word	0x00000000


	//----- nvinfo : EIATTR_FRAME_SIZE
	.align		4
.L_2313:
        /*363c*/ 	.byte	0x04, 0x11
        /*363e*/ 	.short	(.L_2315 - .L_2314)
	.align		4
.L_2314:
        /*3640*/ 	.word	index@(_ZN18transformer_engine6detail43dgated_act_cast_transpose_kernel_notalignedILi2ELi4Ef6__half13__nv_fp8_e5m2NS_5EmptyEXadL_ZNS_5dsiluIffEET_T0_RKS4_EEXadL_ZNS_4siluIffEES6_S7_S9_EEEEvPKT2_SD_PT3_SF_PKT1_PSG_SJ_mmm)
        /*3644*/ 	.word	0x00000000


	//----- nvinfo : EIATTR_REGCOUNT
	.align		4
.L_2315:
        /*3648*/ 	.byte	0x04, 0x2f
        /*364a*/ 	.short	(.L_2317 - .L_2316)
	.align		4
.L_2316:
        /*364c*/ 	.word	index@(_ZN18transformer_engine6detail32dgated_act_cast_transpose_kernelILi2ELi4Ef6__half13__nv_fp8_e4m3NS_5EmptyEXadL_ZNS_5dsiluIffEET_T0_RKS4_EEXadL_ZNS_4siluIffEES6_S7_S9_EEEEvPKT2_SD_PT3_SF_PKT1_PSG_SJ_mmm)
        /*3650*/ 	.word	0x0000005a


	//----- nvinfo : EIATTR_FRAME_SIZE
	.align		4
.L_2317:
        /*3654*/ 	.byte	0x04, 0x11
        /*3656*/ 	.short	(.L_2319 - .L_2318)
	.align		4
.L_2318:
        /*3658*/ 	.word	index@($__internal_203_$__cuda_sm20_rcp_rn_f32_slowpath)
        /*365c*/ 	.word	0x00000000


	//----- nvinfo : EIATTR_FRAME_SIZE
	.align		4
.L_2319:
        /*3660*/ 	.byte	0x04, 0x11
        /*3662*/ 	.short	(.L_2321 - .L_2320)
	.align		4
.L_2320:
        /*3664*/ 	.word	index@($__internal_202_$__cuda_sm20_div_u64)
        /*3668*/ 	.word	0x00000000


	//----- nvinfo : EIATTR_FRAME_SIZE
	.align		4
.L_2321:
        /*366c*/ 	.byte	0x04, 0x11
        /*366e*/ 	.short	(.L_2323 - .L_2322)
	.align		4
.L_2322:
        /*3670*/ 	.word	index@(_ZN18transformer_engine6detail32dgated_act_cast_transpose_kernelILi2ELi4Ef6__half13__nv_fp8_e4m3NS_5EmptyEXadL_ZNS_5dsiluIffEET_T0_RKS4_EEXadL_ZNS_4siluIffEES6_S7_S9_EEEEvPKT2_SD_PT3_SF_PKT1_PSG_SJ_mmm)
        /*3674*/ 	.word	0x00000000


	//----- nvinfo : EIATTR_REGCOUNT
	.align		4
.L_2323:
        /*3678*/ 	.byte	0x04, 0x2f
        /*367a*/ 	.short	(.L_2325 - .L_2324)
	.align		4
.L_2324:
        /*367c*/ 	.word	index@(_ZN18transformer_engine6detail43dgated_act_cast_transpose_kernel_notalignedILi2ELi4Ef6__half13__nv_fp8_e4m3NS_5EmptyEXadL_ZNS_5dsiluIffEET_T0_RKS4_EEXadL_ZNS_4siluIffEES6_S7_S9_EEEEvPKT2_SD_PT3_SF_PKT1_PSG_SJ_mmm)
        /*3680*/ 	.word	0x0000004c


	//----- nvinfo : EIATTR_FRAME_SIZE
	.align		4
.L_2325:
        /*3684*/ 	.byte	0x04, 0x11
        /*3686*/ 	.short	(.L_2327 - .L_2326)
	.align		4
.L_2326:
        /*3688*/ 	.word	index@($__internal_201_$__cuda_sm20_rcp_rn_f32_slowpath)
        /*368c*/ 	.word	0x00000000


	//----- nvinfo : EIATTR_FRAME_SIZE
	.align		4
.L_2327:
        /*3690*/ 	.byte	0x04, 0x11
        /*3692*/ 	.short	(.L_2329 - .L_2328)
	.align		4
.L_2328:
        /*3694*/ 	.word	index@($__internal_200_$__cuda_sm20_div_u64)
        /*3698*/ 	.word	0x00000000


	//----- nvinfo : EIATTR_FRAME_SIZE
	.align		4
.L_2329:
        /*369c*/ 	.byte	0x04, 0x11
        /*369e*/ 	.short	(.L_2331 - .L_2330)
	.align		4
.L_2330:
        /*36a0*/ 	.word	index@(_ZN18transformer_engine6detail43dgated_act_cast_transpose_kernel_notalignedILi2ELi4Ef6__half13__nv_fp8_e4m3NS_5EmptyEXadL_ZNS_5dsiluIffEET_T0_RKS4_EEXadL_ZNS_4siluIffEES6_S7_S9_EEEEvPKT2_SD_PT3_SF_PKT1_PSG_SJ_mmm)
        /*36a4*/ 	.word	0x00000000


	//----- nvinfo : EIATTR_REGCOUNT
	.align		4
.L_2331:
        /*36a8*/ 	.byte	0x04, 0x2f
        /*36aa*/ 	.short	(.L_2333 - .L_2332)
	.align		4
.L_2332:
        /*36ac*/ 	.word	index@(_ZN18transformer_engine6detail32dgated_act_cast_transpose_kernelILi2ELi1Ef13__nv_bfloat16fNS_5EmptyEXadL_ZNS_5dsiluIffEET_T0_RKS3_EEXadL_ZNS_4siluIffEES5_S6_S8_EEEEvPKT2_SC_PT3_SE_PKT1_PSF_SI_mmm)
        /*36b0*/ 	.word	0x00000040


	//----- nvinfo : EIATTR_FRAME_SIZE
	.align		4
.L_2333:
        /*36b4*/ 	.byte	0x04, 0x11
        /*36b6*/ 	.short	(.L_2335 - .L_2334)
	.align		4
.L_2334:
        /*36b8*/ 	.word	index@($__internal_199_$__cuda_sm20_rcp_rn_f32_slowpath)
        /*36bc*/ 	.word	0x00000000


	//----- nvinfo : EIATTR_FRAME_SIZE
	.align		4
.L_2335:
        /*36c0*/ 	.byte	0x04, 0x11
        /*36c2*/ 	.short	(.L_2337 - .L_2336)
	.align		4
.L_2336:
        /*36c4*/ 	.word	index@($__internal_198_$__cuda_sm20_div_u64)
        /*36c8*/ 	.word	0x00000000


	//----- nvinfo : EIATTR_FRAME_SIZE
	.align		4
.L_2337:
        /*36cc*/ 	.byte	0x04, 0x11
        /*36ce*/ 	.short	(.L_2339 - .L_2338)
	.align		4
.L_2338:
        /*36d0*/ 	.word	index@(_ZN18transformer_engine6detail32dgated_act_cast_transpose_kernelILi2ELi1Ef13__nv_bfloat16fNS_5EmptyEXadL_ZNS_5dsiluIffEET_T0_RKS3_EEXadL_ZNS_4siluIffEES5_S6_S8_EEEEvPKT2_SC_PT3_SE_PKT1_PSF_SI_mmm)
        /*36d4*/ 	.word	0x00000000


	//----- nvinfo : EIATTR_REGCOUNT
	.align		4
.L_2339:
        /*36d8*/ 	.byte	0x04, 0x2f
        /*36da*/ 	.short	(.L_2341 - .L_2340)
	.align		4
.L_2340:
        /*36dc*/ 	.word	index@(_ZN18transformer_engine6detail43dgated_act_cast_transpose_kernel_notalignedILi2ELi1Ef13__nv_bfloat16fNS_5EmptyEXadL_ZNS_5dsiluIffEET_T0_RKS3_EEXadL_ZNS_4siluIffEES5_S6_S8_EEEEvPKT2_SC_PT3_SE_PKT1_PSF_SI_mmm)
        /*36e0*/ 	.word	0x00000040


	//----- nvinfo : EIATTR_FRAME_SIZE
	.align		4
.L_2341:
        /*36e4*/ 	.byte	0x04, 0x11
        /*36e6*/ 	.short	(.L_2343 - .L_2342)
	.align		4
.L_2342:
        /*36e8*/ 	.word	index@($__internal_197_$__cuda_sm20_rcp_rn_f32_slowpath)
        /*36ec*/ 	.word	0x00000000


	//----- nvinfo : EIATTR_FRAME_SIZE
	.align		4
.L_2343:
        /*36f0*/ 	.byte	0x04, 0x11
        /*36f2*/ 	.short	(.L_2345 - .L_2344)
	.align		4
.L_2344:
        /*36f4*/ 	.word	index@($__internal_196_$__cuda_sm20_div_u64)
        /*36f8*/ 	.word	0x00000000


	//----- nvinfo : EIATTR_FRAME_SIZE
	.align		4
.L_2345:
        /*36fc*/ 	.byte	0x04, 0x11
        /*36fe*/ 	.short	(.L_2347 - .L_2346)
	.align		4
.L_2346:
        /*3700*/ 	.word	index@(_ZN18transformer_engine6detail43dgated_act_cast_transpose_kernel_notalignedILi2ELi1Ef13__nv_bfloat16fNS_5EmptyEXadL_ZNS_5dsiluIffEET_T0_RKS3_EEXadL_ZNS_4siluIffEES5_S6_S8_EEEEvPKT2_SC_PT3_SE_PKT1_PSF_SI_mmm)
        /*3704*/ 	.word	0x00000000


	//----- nvinfo : EIATTR_REGCOUNT
	.align		4
.L_2347:
        /*3708*/ 	.byte	0x04, 0x2f
        /*370a*/ 	.short	(.L_2349 - .L_2348)
	.align		4
.L_2348:
        /*370c*/ 	.word	index@(_ZN18transformer_engine6detail32dgated_act_cast_transpose_kernelILi2ELi2Ef13__nv_bfloat166__halfNS_5EmptyEXadL_ZNS_5dsiluIffEET_T0_RKS4_EEXadL_ZNS_4siluIffEES6_S7_S9_EEEEvPKT2_SD_PT3_SF_PKT1_PSG_SJ_mmm)
        /*3710*/ 	.word	0x00000050


	//----- nvinfo : EIATTR_FRAME_SIZE
	.align		4
.L_2349:
        /*3714*/ 	.byte	0x04, 0x11
        /*3716*/ 	.short	(.L_2351 - .L_2350)
	.align		4
.L_2350:
        /*3718*/ 	.word	index@($__internal_195_$__cuda_sm20_rcp_rn_f32_slowpath)
        /*371c*/ 	.word	0x00000000


	//----- nvinfo : EIATTR_FRAME_SIZE
	.align		4
.L_2351:
        /*3720*/ 	.byte	0x04, 0x11
        /*3722*/ 	.short	(.L_2353 - .L_2352)
	.align		4
.L_2352:
        /*3724*/ 	.word	index@($__internal_194_$__cuda_sm20_div_u64)
        /*3728*/ 	.word	0x00000000


	//----- nvinfo : EIATTR_FRAME_SIZE
	.align		4
.L_2353:
        /*372c*/ 	.byte	0x04, 0x11
        /*372e*/ 	.short	(.L_2355 - .L_2354)
	.align		4
.L_2354:
        /*3730*/ 	.word	index@(_ZN18transformer_engine6detail32dgated_act_cast_transpose_kernelILi2ELi2Ef13__nv_bfloat166__halfNS_5EmptyEXadL_ZNS_5dsiluIffEET_T0_RKS4_EEXadL_ZNS_4siluIffEES6_S7_S9_EEEEvPKT2_SD_PT3_SF_PKT1_PSG_SJ_mmm)
        /*3734*/ 	.word	0x00000000


	//----- nvinfo : EIATTR_REGCOUNT
	.align		4
.L_2355:
        /*3738*/ 	.byte	0x04, 0x2f
        /*373a*/ 	.short	(.L_2357 - .L_2356)
	.align		4
.L_2356:
        /*373c*/ 	.word	index@(_ZN18transformer_engine6detail43dgated_act_cast_transpose_kernel_notalignedILi2ELi2Ef13__nv_bfloat166__halfNS_5EmptyEXadL_ZNS_5dsiluIffEET_T0_RKS4_EEXadL_ZNS_4siluIffEES6_S7_S9_EEEEvPKT2_SD_PT3_SF_PKT1_PSG_SJ_mmm)
        /*3740*/ 	.word	0x0000003e


	//----- nvinfo : EIATTR_FRAME_SIZE
	.align		4
.L_2357:
        /*3744*/ 	.byte	0x04, 0x11
        /*3746*/ 	.short	(.L_2359 - .L_2358)
	.align		4
.L_2358:
        /*3748*/ 	.word	index@($__internal_193_$__cuda_sm20_rcp_rn_f32_slowpath)
        /*374c*/ 	.word	0x00000000


	//----- nvinfo : EIATTR_FRAME_SIZE
	.align		4
.L_2359:
        /*3750*/ 	.byte	0x04, 0x11
        /*3752*/ 	.short	(.L_2361 - .L_2360)
	.align		4
.L_2360:
        /*3754*/ 	.word	index@($__internal_192_$__cuda_sm20_div_u64)
        /*3758*/ 	.word	0x00000000


	//----- nvinfo : EIATTR_FRAME_SIZE
	.align		4
.L_2361:
        /*375c*/ 	.byte	0x04, 0x11
        /*375e*/ 	.short	(.L_2363 - .L_2362)
	.align		4
.L_2362:
        /*3760*/ 	.word	index@(_ZN18transformer_engine6detail43dgated_act_cast_transpose_kernel_notalignedILi2ELi2Ef13__nv_bfloat166__halfNS_5EmptyEXadL_ZNS_5dsiluIffEET_T0_RKS4_EEXadL_ZNS_4siluIffEES6_S7_S9_EEEEvPKT2_SD_PT3_SF_PKT1_PSG_SJ_mmm)
        /*3764*/ 	.word	0x00000000


	//----- nvinfo : EIATTR_REGCOUNT
	.align		4
.L_2363:
        /*3768*/ 	.byte	0x04, 0x2f
        /*376a*/ 	.short	(.L_2365 - .L_2364)
	.align		4
.L_2364:
        /*376c*/ 	.word	index@(_ZN18transformer_engine6detail32dgated_act_cast_transpose_kernelILi2ELi2Ef13__nv_bfloat16S2_NS_5EmptyEXadL_ZNS_5dsiluIffEET_T0_RKS3_EEXadL_ZNS_4siluIffEES5_S6_S8_EEEEvPKT2_SC_PT3_SE_PKT1_PSF_SI_mmm)
        /*3770*/ 	.word	0x00000050


	//----- nvinfo : EIATTR_FRAME_SIZE
	.align		4
.L_2365:
        /*3774*/ 	.byte	0x04, 0x11
        /*3776*/ 	.short	(.L_2367 - .L_2366)
	.align		4
.L_2366:
        /*3778*/ 	.word	index@($__internal_191_$__cuda_sm20_rcp_rn_f32_slowpath)
        /*377c*/ 	.word	0x00000000


	//----- nvinfo : EIATTR_FRAME_SIZE
	.align		4
.L_2367:
        /*3780*/ 	.byte	0x04, 0x11
        /*3782*/ 	.short	(.L_2369 - .L_2368)
	.align		4
.L_2368:
        /*3784*/ 	.word	index@($__internal_190_$__cuda_sm20_div_u64)
        /*3788*/ 	.word	0x00000000


	//----- nvinfo : EIATTR_FRAME_SIZE
	.align		4
.L_2369:
        /*378c*/ 	.byte	0x04, 0x11
        /*378e*/ 	.short	(.L_2371 - .L_2370)
	.align		4
.L_2370:
        /*3790*/ 	.word	index@(_ZN18transformer_engine6detail32dgated_act_cast_transpose_kernelILi2ELi2Ef13__nv_bfloat16S2_NS_5EmptyEXadL_ZNS_5dsiluIffEET_T0_RKS3_EEXadL_ZNS_4siluIffEES5_S6_S8_EEEEvPKT2_SC_PT3_SE_PKT1_PSF_SI_mmm)
        /*3794*/ 	.word	0x00000000


	//----- nvinfo : EIATTR_REGCOUNT
	.align		4
.L_2371:
        /*3798*/ 	.byte	0x04, 0x2f
        /*379a*/ 	.short	(.L_2373 - .L_2372)
	.align		4
.L_2372:
        /*379c*/ 	.word	index@(_ZN18transformer_engine6detail43dgated_act_cast_transpose_kernel_notalignedILi2ELi2Ef13__nv_bfloat16S2_NS_5EmptyEXadL_ZNS_5dsiluIffEET_T0_RKS3_EEXadL_ZNS_4siluIffEES5_S6_S8_EEEEvPKT2_SC_PT3_SE_PKT1_PSF_SI_mmm)
        /*37a0*/ 	.word	0x0000003e


	//----- nvinfo : EIATTR_FRAME_SIZE
	.align		4
.L_2373:
        /*37a4*/ 	.byte	0x04, 0x11
        /*37a6*/ 	.short	(.L_2375 - .L_2374)
	.align		4
.L_2374:
        /*37a8*/ 	.word	index@($__internal_189_$__cuda_sm20_rcp_rn_f32_slowpath)
        /*37ac*/ 	.word	0x00000000


	//----- nvinfo : EIATTR_FRAME_SIZE
	.align		4
.L_2375:
        /*37b0*/ 	.byte	0x04, 0x11
        /*37b2*/ 	.short	(.L_2377 - .L_2376)
	.align		4
.L_2376:
        /*37b4*/ 	.word	index@($__internal_188_$__cuda_sm20_div_u64)
        /*37b8*/ 	.word	0x00000000


	//----- nvinfo : EIATTR_FRAME_SIZE
	.align		4
.L_2377:
        /*37bc*/ 	.byte	0x04, 0x11
        /*37be*/ 	.short	(.L_2379 - .L_2378)
	.align		4
.L_2378:
        /*37c0*/ 	.word	index@(_ZN18transformer_engine6detail43dgated_act_cast_transpose_kernel_notalignedILi2ELi2Ef13__nv_bfloat16S2_NS_5EmptyEXadL_ZNS_5dsiluIffEET_T0_RKS3_EEXadL_ZNS_4siluIffEES5_S6_S8_EEEEvPKT2_SC_PT3_SE_PKT1_PSF_SI_mmm)
        /*37c4*/ 	.word	0x00000000


	//----- nvinfo : EIATTR_REGCOUNT
	.align		4
.L_2379:
        /*37c8*/ 	.byte	0x04, 0x2f
        /*37ca*/ 	.short	(.L_2381 - .L_2380)
	.align		4
.L_2380:
        /*37cc*/ 	.word	index@(_ZN18transformer_engine6detail32dgated_act_cast_transpose_kernelILi2ELi4Ef13__nv_bfloat1613__nv_fp8_e5m2NS_5EmptyEXadL_ZNS_5dsiluIffEET_T0_RKS4_EEXadL_ZNS_4siluIffEES6_S7_S9_EEEEvPKT2_SD_PT3_SF_PKT1_PSG_SJ_mmm)
        /*37d0*/ 	.word	0x0000005a


	//----- nvinfo : EIATTR_FRAME_SIZE
	.align		4
.L_2381:
        /*37d4*/ 	.byte	0x04, 0x11
        /*37d6*/ 	.short	(.L_2383 - .L_2382)
	.align		4
.L_2382:
        /*37d8*/ 	.word	index@($__internal_187_$__cuda_sm20_rcp_rn_f32_slowpath)
        /*37dc*/ 	.word	0x00000000


	//----- nvinfo : EIATTR_FRAME_SIZE
	.align		4
.L_2383:
        /*37e0*/ 	.byte	0x04, 0x11
        /*37e2*/ 	.short	(.L_2385 - .L_2384)
	.align		4
.L_2384:
        /*37e4*/ 	.word	index@($__internal_186_$__cuda_sm20_div_u64)
        /*37e8*/ 	.word	0x00000000


	//----- nvinfo : EIATTR_FRAME_SIZE
	.align		4
.L_2385:
        /*37ec*/ 	.byte	0x04, 0x11
        /*37ee*/ 	.short	(.L_2387 - .L_2386)
	.align		4
.L_2386:
        /*37f0*/ 	.word	index@(_ZN18transformer_engine6detail32dgated_act_cast_transpose_kernelILi2ELi4Ef13__nv_bfloat1613__nv_fp8_e5m2NS_5EmptyEXadL_ZNS_5dsiluIffEET_T0_RKS4_EEXadL_ZNS_4siluIffEES6_S7_S9_EEEEvPKT2_SD_PT3_SF_PKT1_PSG_SJ_mmm)
        /*37f4*/ 	.word	0x00000000


	//----- nvinfo : EIATTR_REGCOUNT
	.align		4
.L_2387:
        /*37f8*/ 	.byte	0x04, 0x2f
        /*37fa*/ 	.short	(.L_2389 - .L_2388)
	.align		4
.L_2388:
        /*37fc*/ 	.word	index@(_ZN18transformer_engine6detail43dgated_act_cast_transpose_kernel_notalignedILi2ELi4Ef13__nv_bfloat1613__nv_fp8_e5m2NS_5EmptyEXadL_ZNS_5dsiluIffEET_T0_RKS4_EEXadL_ZNS_4siluIffEES6_S7_S9_EEEEvPKT2_SD_PT3_SF_PKT1_PSG_SJ_mmm)
        /*3800*/ 	.word	0x0000004d


	//----- nvinfo : EIATTR_FRAME_SIZE
	.align		4
.L_2389:
        /*3804*/ 	.byte	0x04, 0x11
        /*3806*/ 	.short	(.L_2391 - .L_2390)
	.align		4
.L_2390:
        /*3808*/ 	.word	index@($__internal_185_$__cuda_sm20_rcp_rn_f32_slowpath)
        /*380c*/ 	.word	0x00000000


	//----- nvinfo : EIATTR_FRAME_SIZE
	.align		4
.L_2391:
        /*3810*/ 	.byte	0x04, 0x11
        /*3812*/ 	.short	(.L_2393 - .L_2392)
	.align		4
.L_2392:
        /*3814*/ 	.word	index@($__internal_184_$__cuda_sm20_div_u64)
        /*3818*/ 	.word	0x00000000


	//----- nvinfo : EIATTR_FRAME_SIZE
	.align		4
.L_2393:
        /*381c*/ 	.byte	0x04, 0x11
        /*381e*/ 	.short	(.L_2395 - .L_2394)
	.align		4
.L_2394:
        /*3820*/ 	.word	index@(_ZN18transformer_engine6detail43dgated_act_cast_transpose_kernel_notalignedILi2ELi4Ef13__nv_bfloat1613__nv_fp8_e5m2NS_5EmptyEXadL_ZNS_5dsiluIffEET_T0_RKS4_EEXadL_ZNS_4siluIffEES6_S7_S9_EEEEvPKT2_SD_PT3_SF_PKT1_PSG_SJ_mmm)
        /*3824*/ 	.word	0x00000000


	//----- nvinfo : EIATTR_REGCOUNT
	.align		4
.L_2395:
        /*3828*/ 	.byte	0x04, 0x2f
        /*382a*/ 	.short	(.L_2397 - .L_2396)
	.align		4
.L_2396:
        /*382c*/ 	.word	index@(_ZN18transformer_engine6detail32dgated_act_cast_transpose_kernelILi2ELi4Ef13__nv_bfloat1613__nv_fp8_e4m3NS_5EmptyEXadL_ZNS_5dsiluIffEET_T0_RKS4_EEXadL_ZNS_4siluIffEES6_S7_S9_EEEEvPKT2_SD_PT3_SF_PKT1_PSG_SJ_mmm)
        /*3830*/ 	.word	0x0000005a


	//----- nvinfo : EIATTR_FRAME_SIZE
	.align		4
.L_2397:
        /*3834*/ 	.byte	0x04, 0x11
        /*3836*/ 	.short	(.L_2399 - .L_2398)
	.align		4
.L_2398:
        /*3838*/ 	.word	index@($__internal_183_$__cuda_sm20_rcp_rn_f32_slowpath)
        /*383c*/ 	.word	0x00000000


	//----- nvinfo : EIATTR_FRAME_SIZE
	.align		4
.L_2399:
        /*3840*/ 	.byte	0x04, 0x11
        /*3842*/ 	.short	(.L_2401 - .L_2400)
	.align		4
.L_2400:
        /*3844*/ 	.word	index@($__internal_182_$__cuda_sm20_div_u64)
        /*3848*/ 	.word	0x00000000


	//----- nvinfo : EIATTR_FRAME_SIZE
	.align		4
.L_2401:
        /*384c*/ 	.byte	0x04, 0x11
        /*384e*/ 	.short	(.L_2403 - .L_2402)
	.align		4
.L_2402:
        /*3850*/ 	.word	index@(_ZN18transformer_engine6detail32dgated_act_cast_transpose_kernelILi2ELi4Ef13__nv_bfloat1613__nv_fp8_e4m3NS_5EmptyEXadL_ZNS_5dsiluIffEET_T0_RKS4_EEXadL_ZNS_4siluIffEES6_S7_S9_EEEEvPKT2_SD_PT3_SF_PKT1_PSG_SJ_mmm)
        /*3854*/ 	.word	0x00000000


	//----- nvinfo : EIATTR_REGCOUNT
	.align		4
.L_2403:
        /*3858*/ 	.byte	0x04, 0x2f
        /*385a*/ 	.short	(.L_2405 - .L_2404)
	.align		4
.L_2404:
        /*385c*/ 	.word	index@(_ZN18transformer_engine6detail43dgated_act_cast_transpose_kernel_notalignedILi2ELi4Ef13__nv_bfloat1613__nv_fp8_e4m3NS_5EmptyEXadL_ZNS_5dsiluIffEET_T0_RKS4_EEXadL_ZNS_4siluIffEES6_S7_S9_EEEEvPKT2_SD_PT3_SF_PKT1_PSG_SJ_mmm)
        /*3860*/ 	.word	0x0000004d


	//----- nvinfo : EIATTR_FRAME_SIZE
	.align		4
.L_2405:
        /*3864*/ 	.byte	0x04, 0x11
        /*3866*/ 	.short	(.L_2407 - .L_2406)
	.align		4
.L_2406:
        /*3868*/ 	.word	index@($__internal_181_$__cuda_sm20_rcp_rn_f32_slowpath)
        /*386c*/ 	.word	0x00000000


	//----- nvinfo : EIATTR_FRAME_SIZE
	.align		4
.L_2407:
        /*3870*/ 	.byte	0x04, 0x11
        /*3872*/ 	.short	(.L_2409 - .L_2408)
	.align		4
.L_2408:
        /*3874*/ 	.word	index@($__internal_180_$__cuda_sm20_div_u64)
        /*3878*/ 	.word	0x00000000


	//----- nvinfo : EIATTR_FRAME_SIZE
	.align		4
.L_2409:
        /*387c*/ 	.byte	0x04, 0x11
        /*387e*/ 	.short	(.L_2411 - .L_2410)
	.align		4
.L_2410:
        /*3880*/ 	.word	index@(_ZN18transformer_engine6detail43dgated_act_cast_transpose_kernel_notalignedILi2ELi4Ef13__nv_bfloat1613__nv_fp8_e4m3NS_5EmptyEXadL_ZNS_5dsiluIffEET_T0_RKS4_EEXadL_ZNS_4siluIffEES6_S7_S9_EEEEvPKT2_SD_PT3_SF_PKT1_PSG_SJ_mmm)
        /*3884*/ 	.word	0x00000000


	//----- nvinfo : EIATTR_REGCOUNT
	.align		4
.L_2411:
        /*3888*/ 	.byte	0x04, 0x2f
        /*388a*/ 	.short	(.L_2413 - .L_2412)
	.align		4
.L_2412:
        /*388c*/ 	.word	index@(_ZN18transformer_engine6detail32dgated_act_cast_transpose_kernelILi1ELi1EfffNS_5EmptyEXadL_ZNS_5dreluIffEET_T0_RKS2_EEXadL_ZNS_4reluIffEES4_S5_S7_EEEEvPKT2_SB_PT3_SD_PKT1_PSE_SH_mmm)
        /*3890*/ 	.word	0x00000030


	//----- nvinfo : EIATTR_FRAME_SIZE
	.align		4
.L_2413:
        /*3894*/ 	.byte	0x04, 0x11
        /*3896*/ 	.short	(.L_2415 - .L_2414)
	.align		4
.L_2414:
        /*3898*/ 	.word	index@($__internal_179_$__cuda_sm20_rcp_rn_f32_slowpath)
        /*389c*/ 	.word	0x00000000


	//----- nvinfo : EIATTR_FRAME_SIZE
	.align		4
.L_2415:
        /*38a0*/ 	.byte	0x04, 0x11
        /*38a2*/ 	.short	(.L_2417 - .L_2416)
	.align		4
.L_2416:
        /*38a4*/ 	.word	index@($__internal_178_$__cuda_sm20_div_u64)
        /*38a8*/ 	.word	0x00000000


	//----- nvinfo : EIATTR_FRAME_SIZE
	.align		4
.L_2417:
        /*38ac*/ 	.byte	0x04, 0x11
        /*38ae*/ 	.short	(.L_2419 - .L_2418)
	.align		4
.L_2418:
        /*38b0*/ 	.word	index@(_ZN18transformer_engine6detail32dgated_act_cast_transpose_kernelILi1ELi1EfffNS_5EmptyEXadL_ZNS_5dreluIffEET_T0_RKS2_EEXadL_ZNS_4reluIffEES4_S5_S7_EEEEvPKT2_SB_PT3_SD_PKT1_PSE_SH_mmm)
        /*38b4*/ 	.word	0x00000000


	//----- nvinfo : EIATTR_REGCOUNT
	.align		4
.L_2419:
        /*38b8*/ 	.byte	0x04, 0x2f
        /*38ba*/ 	.short	(.L_2421 - .L_2420)
	.align		4
.L_2420:
        /*38bc*/ 	.word	index@(_ZN18transformer_engine6detail43dgated_act_cast_transpose_kernel_notalignedILi1ELi1EfffNS_5EmptyEXadL_ZNS_5dreluIffEET_T0_RKS2_EEXadL_ZNS_4reluIffEES4_S5_S7_EEEEvPKT2_SB_PT3_SD_PKT1_PSE_SH_mmm)
        /*38c0*/ 	.word	0x00000030


	//----- nvinfo : EIATTR_FRAME_SIZE
	.align		4
.L_2421:
        /*38c4*/ 	.byte	0x04, 0x11
        /*38c6*/ 	.short	(.L_2423 - .L_2422)
	.align		4
.L_2422:
        /*38c8*/ 	.word	index@($__internal_177_$__cuda_sm20_rcp_rn_f32_slowpath)
        /*38cc*/ 	.word	0x00000000


	//----- nvinfo : EIATTR_FRAME_SIZE
	.align		4
.L_2423:
        /*38d0*/ 	.byte	0x04, 0x11
        /*38d2*/ 	.short	(.L_2425 - .L_2424)
	.align		4
.L_2424:
        /*38d4*/ 	.word	index@($__internal_176_$__cuda_sm20_div_u64)
        /*38d8*/ 	.word	0x00000000


	//----- nvinfo : EIATTR_FRAME_SIZE
	.align		4
.L_2425:
        /*38dc*/ 	.byte	0x04, 0x11
        /*38de*/ 	.short	(.L_2427 - .L_2426)
	.align		4
.L_2426:
        /*38e0*/ 	.word	index@(_ZN18transformer_engine6detail43dgated_act_cast_transpose_kernel_notalignedILi1ELi1EfffNS_5EmptyEXadL_ZNS_5dreluIffEET_T0_RKS2_EEXadL_ZNS_4reluIffEES4_S5_S7_EEEEvPKT2_SB_PT3_SD_PKT1_PSE_SH_mmm)
        /*38e4*/ 	.word	0x00000000


	//----- nvinfo : EIATTR_REGCOUNT
	.align		4
.L_2427:
        /*38e8*/ 	.byte	0x04, 0x2f
        /*38ea*/ 	.short	(.L_2429 - .L_2428)
	.align		4
.L_2428:
        /*38ec*/ 	.word	index@(_ZN18transformer_engine6detail32dgated_act_cast_transpose_kernelILi1ELi2Eff6__halfNS_5EmptyEXadL_ZNS_5dreluIffEET_T0_RKS3_EEXadL_ZNS_4reluIffEES5_S6_S8_EEEEvPKT2_SC_PT3_SE_PKT1_PSF_SI_mmm)
        /*38f0*/ 	.word	0x00000028


	//----- nvinfo : EIATTR_FRAME_SIZE
	.align		4
.L_2429:
        /*38f4*/ 	.byte	0x04, 0x11
        /*38f6*/ 	.short	(.L_2431 - .L_2430)
	.align		4
.L_2430:
        /*38f8*/ 	.word	index@($__internal_175_$__cuda_sm20_rcp_rn_f32_slowpath)
        /*38fc*/ 	.word	0x00000000


	//----- nvinfo : EIATTR_FRAME_SIZE
	.align		4
.L_2431:
        /*3900*/ 	.byte	0x04, 0x11
        /*3902*/ 	.short	(.L_2433 - .L_2432)
	.align		4
.L_2432:
        /*3904*/ 	.word	index@($__internal_174_$__cuda_sm20_div_u64)
        /*3908*/ 	.word	0x00000000


	//----- nvinfo : EIATTR_FRAME_SIZE
	.align		4
.L_2433:
        /*390c*/ 	.byte	0x04, 0x11
        /*390e*/ 	.short	(.L_2435 - .L_2434)
	.align		4
.L_2434:
        /*3910*/ 	.word	index@(_ZN18transformer_engine6detail32dgated_act_cast_transpose_kernelILi1ELi2Eff6__halfNS_5EmptyEXadL_ZNS_5dreluIffEET_T0_RKS3_EEXadL_ZNS_4reluIffEES5_S6_S8_EEEEvPKT2_SC_PT3_SE_PKT1_PSF_SI_mmm)
        /*3914*/ 	.word	0x00000000


	//----- nvinfo : EIATTR_REGCOUNT
	.align		4
.L_2435:
        /*3918*/ 	.byte	0x04, 0x2f
        /*391a*/ 	.short	(.L_2437 - .L_2436)
	.align		4
.L_2436:
        /*391c*/ 	.word	index@(_ZN18transformer_engine6detail43dgated_act_cast_transpose_kernel_notalignedILi1ELi2Eff6__halfNS_5EmptyEXadL_ZNS_5dreluIffEET_T0_RKS3_EEXadL_ZNS_4reluIffEES5_S6_S8_EEEEvPKT2_SC_PT3_SE_PKT1_PSF_SI_mmm)
        /*3920*/ 	.word	0x00000038


	//----- nvinfo : EIATTR_FRAME_SIZE
	.align		4
.L_2437:
        /*3924*/ 	.byte	0x04, 0x11
        /*3926*/ 	.short	(.L_2439 - .L_2438)
	.align		4
.L_2438:
        /*3928*/ 	.word	index@($__internal_173_$__cuda_sm20_rcp_rn_f32_slowpath)
        /*392c*/ 	.word	0x00000000


	//----- nvinfo : EIATTR_FRAME_SIZE
	.align		4
.L_2439:
        /*3930*/ 	.byte	0x04, 0x11
        /*3932*/ 	.short	(.L_2441 - .L_2440)
	.align		4
.L_2440:
        /*3934*/ 	.word	index@($__internal_172_$__cuda_sm20_div_u64)
        /*3938*/ 	.word	0x00000000


	//----- nvinfo : EIATTR_FRAME_SIZE
	.align		4
.L_2441:
        /*393c*/ 	.byte	0x04, 0x11
        /*393e*/ 	.short	(.L_2443 - .L_2442)
	.align		4
.L_2442:
        /*3940*/ 	.word	index@(_ZN18transformer_engine6detail43dgated_act_cast_transpose_kernel_notalignedILi1ELi2Eff6__halfNS_5EmptyEXadL_ZNS_5dreluIffEET_T0_RKS3_EEXadL_ZNS_4reluIffEES5_S6_S8_EEEEvPKT2_SC_PT3_SE_PKT1_PSF_SI_mmm)
        /*3944*/ 	.word	0x00000000


	//----- nvinfo : EIATTR_REGCOUNT
	.align		4
.L_2443:
        /*3948*/ 	.byte	0x04, 0x2f
        /*394a*/ 	.short	(.L_2445 - .L_2444)
	.align		4
.L_2444:
        /*394c*/ 	.word	index@(_ZN18transformer_engine6detail32dgated_act_cast_transpose_kernelILi1ELi2Eff13__nv_bfloat16NS_5EmptyEXadL_ZNS_5dreluIffEET_T0_RKS3_EEXadL_ZNS_4reluIffEES5_S6_S8_EEEEvPKT2_SC_PT3_SE_PKT1_PSF_SI_mmm)
        /*3950*/ 	.word	0x00000028


	//----- nvinfo : EIATTR_FRAME_SIZE
	.align		4
.L_2445:
        /*3954*/ 	.byte	0x04, 0x11
        /*3956*/ 	.short	(.L_2447 - .L_2446)
	.align		4
.L_2446:
        /*3958*/ 	.word	index@($__internal_171_$__cuda_sm20_rcp_rn_f32_slowpath)
        /*395c*/ 	.word	0x00000000


	//----- nvinfo : EIATTR_FRAME_SIZE
	.align		4
.L_2447:
        /*3960*/ 	.byte	0x04, 0x11
        /*3962*/ 	.short	(.L_2449 - .L_2448)
	.align		4
.L_2448:
        /*3964*/ 	.word	index@($__internal_170_$__cuda_sm20_div_u64)
        /*3968*/ 	.word	0x00000000


	//----- nvinfo : EIATTR_FRAME_SIZE
	.align		4
.L_2449:
        /*396c*/ 	.byte	0x04, 0x11
        /*396e*/ 	.short	(.L_2451 - .L_2450)
	.align		4
.L_2450:
        /*3970*/ 	.word	index@(_ZN18transformer_engine6detail32dgated_act_cast_transpose_kernelILi1ELi2Eff13__nv_bfloat16NS_5EmptyEXadL_ZNS_5dreluIffEET_T0_RKS3_EEXadL_ZNS_4reluIffEES5_S6_S8_EEEEvPKT2_SC_PT3_SE_PKT1_PSF_SI_mmm)
        /*3974*/ 	.word	0x00000000


	//----- nvinfo : EIATTR_REGCOUNT
	.align		4
.L_2451:
        /*3978*/ 	.byte	0x04, 0x2f
        /*397a*/ 	.short	(.L_2453 - .L_2452)
	.align		4
.L_2452:
        /*397c*/ 	.word	index@(_ZN18transformer_engine6detail43dgated_act_cast_transpose_kernel_notalignedILi1ELi2Eff13__nv_bfloat16NS_5EmptyEXadL_ZNS_5dreluIffEET_T0_RKS3_EEXadL_ZNS_4reluIffEES5_S6_S8_EEEEvPKT2_SC_PT3_SE_PKT1_PSF_SI_mmm)
        /*3980*/ 	.word	0x00000038


	//----- nvinfo : EIATTR_FRAME_SIZE
	.align		4
.L_2453:
        /*3984*/ 	.byte	0x04, 0x11
        /*3986*/ 	.short	(.L_2455 - .L_2454)
	.align		4
.L_2454:
        /*3988*/ 	.word	index@($__internal_169_$__cuda_sm20_rcp_rn_f32_slowpath)
        /*398c*/ 	.word	0x00000000


	//----- nvinfo : EIATTR_FRAME_SIZE
	.align		4
.L_2455:
        /*3990*/ 	.byte	0x04, 0x11
        /*3992*/ 	.short	(.L_2457 - .L_2456)
	.align		4
.L_2456:
        /*3994*/ 	.word	index@($__internal_168_$__cuda_sm20_div_u64)
        /*3998*/ 	.word	0x00000000


	//----- nvinfo : EIATTR_FRAME_SIZE
	.align		4
.L_2457:
        /*399c*/ 	.byte	0x04, 0x11
        /*399e*/ 	.short	(.L_2459 - .L_2458)
	.align		4
.L_2458:
        /*39a0*/ 	.word	index@(_ZN18transformer_engine6detail43dgated_act_cast_transpose_kernel_notalignedILi1ELi2Eff13__nv_bfloat16NS_5EmptyEXadL_ZNS_5dreluIffEET_T0_RKS3_EEXadL_ZNS_4reluIffEES5_S6_S8_EEEEvPKT2_SC_PT3_SE_PKT1_PSF_SI_mmm)
        /*39a4*/ 	.word	0x00000000


	//----- nvinfo : EIATTR_REGCOUNT
	.align		4
.L_2459:
        /*39a8*/ 	.byte	0x04, 0x2f
        /*39aa*/ 	.short	(.L_2461 - .L_2460)
	.align		4
.L_2460:
        /*39ac*/ 	.word	index@(_ZN18transformer_engine6detail32dgated_act_cast_transpose_kernelILi1ELi4Eff13__nv_fp8_e5m2NS_5EmptyEXadL_ZNS_5dreluIffEET_T0_RKS3_EEXadL_ZNS_4reluIffEES5_S6_S8_EEEEvPKT2_SC_PT3_SE_PKT1_PSF_SI_mmm)
        /*39b0*/ 	.word	0x00000042


	//----- nvinfo : EIATTR_FRAME_SIZE
	.align		4
.L_2461:
        /*39b4*/ 	.byte	0x04, 0x11
        /*39b6*/ 	.short	(.L_2463 - .L_2462)
	.align		4
.L_2462:
        /*39b8*/ 	.word	index@($__internal_167_$__cuda_sm20_rcp_rn_f32_slowpath)
        /*39bc*/ 	.word	0x00000000


	//----- nvinfo : EIATTR_FRAME_SIZE
	.align		4
.L_2463:
        /*39c0*/ 	.byte	0x04, 0x11
        /*39c2*/ 	.short	(.L_2465 - .L_2464)
	.align		4
.L_2464:
        /*39c4*/ 	.word	index@($__internal_166_$__cuda_sm20_div_u64)
        /*39c8*/ 	.word	0x00000000


	//----- nvinfo : EIATTR_FRAME_SIZE
	.align		4
.L_2465:
        /*39cc*/ 	.byte	0x04, 0x11
        /*39ce*/ 	.short	(.L_2467 - .L_2466)
	.align		4
.L_2466:
        /*39d0*/ 	.word	index@(_ZN18transformer_engine6detail32dgated_act_cast_transpose_kernelILi1ELi4Eff13__nv_fp8_e5m2NS_5EmptyEXadL_ZNS_5dreluIffEET_T0_RKS3_EEXadL_ZNS_4reluIffEES5_S6_S8_EEEEvPKT2_SC_PT3_SE_PKT1_PSF_SI_mmm)
        /*39d4*/ 	.word	0x00000000


	//----- nvinfo : EIATTR_REGCOUNT
	.align		4
.L_2467:
        /*39d8*/ 	.byte	0x04, 0x2f
        /*39da*/ 	.short	(.L_2469 - .L_2468)
	.align		4
.L_2468:
        /*39dc*/ 	.word	index@(_ZN18transformer_engine6detail43dgated_act_cast_transpose_kernel_notalignedILi1ELi4Eff13__nv_fp8_e5m2NS_5EmptyEXadL_ZNS_5dreluIffEET_T0_RKS3_EEXadL_ZNS_4reluIffEES5_S6_S8_EEEEvPKT2_SC_PT3_SE_PKT1_PSF_SI_mmm)
        /*39e0*/ 	.word	0x00000042


	//----- nvinfo : EIATTR_FRAME_SIZE
	.align		4
.L_2469:
        /*39e4*/ 	.byte	0x04, 0x11
        /*39e6*/ 	.short	(.L_2471 - .L_2470)
	.align		4
.L_2470:
        /*39e8*/ 	.word	index@($__internal_165_$__cuda_sm20_rcp_rn_f32_slowpath)
        /*39ec*/ 	.word	0x00000000


	//----- nvinfo : EIATTR_FRAME_SIZE
	.align		4
.L_2471:
        /*39f0*/ 	.byte	0x04, 0x11
        /*39f2*/ 	.short	(.L_2473 - .L_2472)
	.align		4
.L_2472:
        /*39f4*/ 	.word	index@($__internal_164_$__cuda_sm20_div_u64)
        /*39f8*/ 	.word	0x00000000


	//----- nvinfo : EIATTR_FRAME_SIZE
	.align		4
.L_2473:
        /*39fc*/ 	.byte	0x04, 0x11
        /*39fe*/ 	.short	(.L_2475 - .L_2474)
	.align		4
.L_2474:
        /*3a00*/ 	.word	index@(_ZN18transformer_engine6detail43dgated_act_cast_transpose_kernel_notalignedILi1ELi4Eff13__nv_fp8_e5m2NS_5EmptyEXadL_ZNS_5dreluIffEET_T0_RKS3_EEXadL_ZNS_4reluIffEES5_S6_S8_EEEEvPKT2_SC_PT3_SE_PKT1_PSF_SI_mmm)
        /*3a04*/ 	.word	0x00000000


	//----- nvinfo : EIATTR_REGCOUNT
	.align		4
.L_2475:
        /*3a08*/ 	.byte	0x04, 0x2f
        /*3a0a*/ 	.short	(.L_2477 - .L_2476)
	.align		4
.L_2476:
        /*3a0c*/ 	.word	index@(_ZN18transformer_engine6detail32dgated_act_cast_transpose_kernelILi1ELi4Eff13__nv_fp8_e4m3NS_5EmptyEXadL_ZNS_5dreluIffEET_T0_RKS3_EEXadL_ZNS_4reluIffEES5_S6_S8_EEEEvPKT2_SC_PT3_SE_PKT1_PSF_SI_mmm)
        /*3a10*/ 	.word	0x00000042


	//----- nvinfo : EIATTR_FRAME_SIZE
	.align		4
.L_2477:
        /*3a14*/ 	.byte	0x04, 0x11
        /*3a16*/ 	.short	(.L_2479 - .L_2478)
	.align		4
.L_2478:
        /*3a18*/ 	.word	index@($__internal_163_$__cuda_sm20_rcp_rn_f32_slowpath)
        /*3a1c*/ 	.word	0x00000000


	//----- nvinfo : EIATTR_FRAME_SIZE
	.align		4
.L_2479:
        /*3a20*/ 	.byte	0x04, 0x11
        /*3a22*/ 	.short	(.L_2481 - .L_2480)
	.align		4
.L_2480:
        /*3a24*/ 	.word	index@($__internal_162_$__cuda_sm20_div_u64)
        /*3a28*/ 	.word	0x00000000


	//----- nvinfo : EIATTR_FRAME_SIZE
	.align		4
.L_2481:
        /*3a2c*/ 	.byte	0x04, 0x11
        /*3a2e*/ 	.short	(.L_2483 - .L_2482)
	.align		4
.L_2482:
        /*3a30*/ 	.word	index@(_ZN18transformer_engine6detail32dgated_act_cast_transpose_kernelILi1ELi4Eff13__nv_fp8_e4m3NS_5EmptyEXadL_ZNS_5dreluIffEET_T0_RKS3_EEXadL_ZNS_4reluIffEES5_S6_S8_EEEEvPKT2_SC_PT3_SE_PKT1_PSF_SI_mmm)
        /*3a34*/ 	.word	0x00000000


	//----- nvinfo : EIATTR_REGCOUNT
	.align		4
.L_2483:
        /*3a38*/ 	.byte	0x04, 0x2f
        /*3a3a*/ 	.short	(.L_2485 - .L_2484)
	.align		4
.L_2484:
        /*3a3c*/ 	.word	index@(_ZN18transformer_engine6detail43dgated_act_cast_transpose_kernel_notalignedILi1ELi4Eff13__nv_fp8_e4m3NS_5EmptyEXadL_ZNS_5dreluIffEET_T0_RKS3_EEXadL_ZNS_4reluIffEES5_S6_S8_EEEEvPKT2_SC_PT3_SE_PKT1_PSF_SI_mmm)
        /*3a40*/ 	.word	0x00000042


	//----- nvinfo : EIATTR_FRAME_SIZE
	.align		4
.L_2485:
        /*3a44*/ 	.byte	0x04, 0x11
        /*3a46*/ 	.short	(.L_2487 - .L_2486)
	.align		4
.L_2486:
        /*3a48*/ 	.word	index@($__internal_161_$__cuda_sm20_rcp_rn_f32_slowpath)
        /*3a4c*/ 	.word	0x00000000


	//----- nvinfo : EIATTR_FRAME_SIZE
	.align		4
.L_2487:
        /*3a50*/ 	.byte	0x04, 0x11
        /*3a52*/ 	.short	(.L_2489 - .L_2488)
	.align		4
.L_2488:
        /*3a54*/ 	.word	index@($__internal_160_$__cuda_sm20_div_u64)
        /*3a58*/ 	.word	0x00000000


	//----- nvinfo : EIATTR_FRAME_SIZE
	.align		4
.L_2489:
        /*3a5c*/ 	.byte	0x04, 0x11
        /*3a5e*/ 	.short	(.L_2491 - .L_2490)
	.align		4
.L_2490:
        /*3a60*/ 	.word	index@(_ZN18transformer_engine6detail43dgated_act_cast_transpose_kernel_notalignedILi1ELi4Eff13__nv_fp8_e4m3NS_5EmptyEXadL_ZNS_5dreluIffEET_T0_RKS3_EEXadL_ZNS_4reluIffEES5_S6_S8_EEEEvPKT2_SC_PT3_SE_PKT1_PSF_SI_mmm)
        /*3a64*/ 	.word	0x00000000


	//----- nvinfo : EIATTR_REGCOUNT
	.align		4
.L_2491:
        /*3a68*/ 	.byte	0x04, 0x2f
        /*3a6a*/ 	.short	(.L_2493 - .L_2492)
	.align		4
.L_2492:
        /*3a6c*/ 	.word	index@(_ZN18transformer_engine6detail32dgated_act_cast_transpose_kernelILi2ELi1Ef6__halffNS_5EmptyEXadL_ZNS_5dreluIffEET_T0_RKS3_EEXadL_ZNS_4reluIffEES5_S6_S8_EEEEvPKT2_SC_PT3_SE_PKT1_PSF_SI_mmm)
        /*3a70*/ 	.word	0x00000040


	//----- nvinfo : EIATTR_FRAME_SIZE
	.align		4
.L_2493:
        /*3a74*/ 	.byte	0x04, 0x11
        /*3a76*/ 	.short	(.L_2495 - .L_2494)
	.align		4
.L_2494:
        /*3a78*/ 	.word	index@($__internal_159_$__cuda_sm20_rcp_rn_f32_slowpath)
        /*3a7c*/ 	.word	0x00000000


	//----- nvinfo : EIATTR_FRAME_SIZE
	.align		4
.L_2495:
        /*3a80*/ 	.byte	0x04, 0x11
        /*3a82*/ 	.short	(.L_2497 - .L_2496)
	.align		4
.L_2496:
        /*3a84*/ 	.word	index@($__internal_158_$__cuda_sm20_div_u64)
        /*3a88*/ 	.word	0x00000000


	//----- nvinfo : EIATTR_FRAME_SIZE
	.align		4
.L_2497:
        /*3a8c*/ 	.byte	0x04, 0x11
        /*3a8e*/ 	.short	(.L_2499 - .L_2498)
	.align		4
.L_2498:
        /*3a90*/ 	.word	index@(_ZN18transformer_engine6detail32dgated_act_cast_transpose_kernelILi2ELi1Ef6__halffNS_5EmptyEXadL_ZNS_5dreluIffEET_T0_RKS3_EEXadL_ZNS_4reluIffEES5_S6_S8_EEEEvPKT2_SC_PT3_SE_PKT1_PSF_SI_mmm)
        /*3a94*/ 	.word	0x00000000


	//----- nvinfo : EIATTR_REGCOUNT
	.align		4
.L_2499:
        /*3a98*/ 	.byte	0x04, 0x2f
        /*3a9a*/ 	.short	(.L_2501 - .L_2500)
	.align		4
.L_2500:
        /*3a9c*/ 	.word	index@(_ZN18transformer_engine6detail43dgated_act_cast_transpose_kernel_notalignedILi2ELi1Ef6__halffNS_5EmptyEXadL_ZNS_5dreluIffEET_T0_RKS3_EEXadL_ZNS_4reluIffEES5_S6_S8_EEEEvPKT2_SC_PT3_SE_PKT1_PSF_SI_mmm)
        /*3aa0*/ 	.word	0x00000040


	//----- nvinfo : EIATTR_FRAME_SIZE
	.align		4
.L_2501:
        /*3aa4*/ 	.byte	0x04, 0x11
        /*3aa6*/ 	.short	(.L_2503 - .L_2502)
	.align		4
.L_2502:
        /*3aa8*/ 	.word	index@($__internal_157_$__cuda_sm20_rcp_rn_f32_slowpath)
        /*3aac*/ 	.word	0x00000000


	//----- nvinfo : EIATTR_FRAME_SIZE
	.align		4
.L_2503:
        /*3ab0*/ 	.byte	0x04, 0x11
        /*3ab2*/ 	.short	(.L_2505 - .L_2504)
	.align		4
.L_2504:
        /*3ab4*/ 	.word	index@($__internal_156_$__cuda_sm20_div_u64)
        /*3ab8*/ 	.word	0x00000000


	//----- nvinfo : EIATTR_FRAME_SIZE
	.align		4
.L_2505:
        /*3abc*/ 	.byte	0x04, 0x11
        /*3abe*/ 	.short	(.L_2507 - .L_2506)
	.align		4
.L_2506:
        /*3ac0*/ 	.word	index@(_ZN18transformer_engine6detail43dgated_act_cast_transpose_kernel_notalignedILi2ELi1Ef6__halffNS_5EmptyEXadL_ZNS_5dreluIffEET_T0_RKS3_EEXadL_ZNS_4reluIffEES5_S6_S8_EEEEvPKT2_SC_PT3_SE_PKT1_PSF_SI_mmm)
        /*3ac4*/ 	.word	0x00000000


	//----- nvinfo : EIATTR_REGCOUNT
	.align		4
.L_2507:
        /*3ac8*/ 	.byte	0x04, 0x2f
        /*3aca*/ 	.short	(.L_2509 - .L_2508)
	.align		4
.L_2508:
        /*3acc*/ 	.word	index@(_ZN18transformer_engine6detail32dgated_act_cast_transpose_kernelILi2ELi2Ef6__halfS2_NS_5EmptyEXadL_ZNS_5dreluIffEET_T0_RKS3_EEXadL_ZNS_4reluIffEES5_S6_S8_EEEEvPKT2_SC_PT3_SE_PKT1_PSF_SI_mmm)
        /*3ad0*/ 	.word	0x00000040


	//----- nvinfo : EIATTR_FRAME_SIZE
	.align		4
.L_2509:
        /*3ad4*/ 	.byte	0x04, 0x11
        /*3ad6*/ 	.short	(.L_2511 - .L_2510)
	.align		4
.L_2510:
        /*3ad8*/ 	.word	index@($__internal_155_$__cuda_sm20_rcp_rn_f32_slowpath)
        /*3adc*/ 	.word	0x00000000


	//----- nvinfo : EIATTR_FRAME_SIZE
	.align		4
.L_2511:
        /*3ae0*/ 	.byte	0x04, 0x11
        /*3ae2*/ 	.short	(.L_2513 - .L_2512)
	.align		4
.L_2512:
        /*3ae4*/ 	.word	index@($__internal_154_$__cuda_sm20_div_u64)
        /*3ae8*/ 	.word	0x00000000


	//----- nvinfo : EIATTR_FRAME_SIZE
	.align		4
.L_2513:
        /*3aec*/ 	.byte	0x04, 0x11
        /*3aee*/ 	.short	(.L_2515 - .L_2514)
	.align		4
.L_2514:
        /*3af0*/ 	.word	index@(_ZN18transformer_engine6detail32dgated_act_cast_transpose_kernelILi2ELi2Ef6__halfS2_NS_5EmptyEXadL_ZNS_5dreluIffEET_T0_RKS3_EEXadL_ZNS_4reluIffEES5_S6_S8_EEEEvPKT2_SC_PT3_SE_PKT1_PSF_SI_mmm)
        /*3af4*/ 	.word	0x00000000


	//----- nvinfo : EIATTR_REGCOUNT
	.align		4
.L_2515:
        /*3af8*/ 	.byte	0x04, 0x2f
        /*3afa*/ 	.short	(.L_2517 - .L_2516)
	.align		4
.L_2516:
        /*3afc*/ 	.word	index@(_ZN18transformer_engine6detail43dgated_act_cast_transpose_kernel_notalignedILi2ELi2Ef6__halfS2_NS_5EmptyEXadL_ZNS_5dreluIffEET_T0_RKS3_EEXadL_ZNS_4reluIffEES5_S6_S8_EEEEvPKT2_SC_PT3_SE_PKT1_PSF_SI_mmm)
        /*3b00*/ 	.word	0x0000003e


	//----- nvinfo : EIATTR_FRAME_SIZE
	.align		4
.L_2517:
        /*3b04*/ 	.byte	0x04, 0x11
        /*3b06*/ 	.short	(.L_2519 - .L_2518)
	.align		4
.L_2518:
        /*3b08*/ 	.word	index@($__internal_153_$__cuda_sm20_rcp_rn_f32_slowpath)
        /*3b0c*/ 	.word	0x00000000


	//----- nvinfo : EIATTR_FRAME_SIZE
	.align		4
.L_2519:
        /*3b10*/ 	.byte	0x04, 0x11
        /*3b12*/ 	.short	(.L_2521 - .L_2520)
	.align		4
.L_2520:
        /*3b14*/ 	.word	index@($__internal_152_$__cuda_sm20_div_u64)
        /*3b18*/ 	.word	0x00000000


	//----- nvinfo : EIATTR_FRAME_SIZE
	.align		4
.L_2521:
        /*3b1c*/ 	.byte	0x04, 0x11
        /*3b1e*/ 	.short	(.L_2523 - .L_2522)
	.align		4
.L_2522:
        /*3b20*/ 	.word	index@(_ZN18transformer_engine6detail43dgated_act_cast_transpose_kernel_notalignedILi2ELi2Ef6__halfS2_NS_5EmptyEXadL_ZNS_5dreluIffEET_T0_RKS3_EEXadL_ZNS_4reluIffEES5_S6_S8_EEEEvPKT2_SC_PT3_SE_PKT1_PSF_SI_mmm)
        /*3b24*/ 	.word	0x00000000


	//----- nvinfo : EIATTR_REGCOUNT
	.align		4
.L_2523:
        /*3b28*/ 	.byte	0x04, 0x2f
        /*3b2a*/ 	.short	(.L_2525 - .L_2524)
	.align		4
.L_2524:
        /*3b2c*/ 	.word	index@(_ZN18transformer_engine6detail32dgated_act_cast_transpose_kernelILi2ELi2Ef6__half13__nv_bfloat16NS_5EmptyEXadL_ZNS_5dreluIffEET_T0_RKS4_EEXadL_ZNS_4reluIffEES6_S7_S9_EEEEvPKT2_SD_PT3_SF_PKT1_PSG_SJ_mmm)
        /*3b30*/ 	.word	0x00000040


	//----- nvinfo : EIATTR_FRAME_SIZE
	.align		4
.L_2525:
        /*3b34*/ 	.byte	0x04, 0x11
        /*3b36*/ 	.short	(.L_2527 - .L_2526)
	.align		4
.L_2526:
        /*3b38*/ 	.word	index@($__internal_151_$__cuda_sm20_rcp_rn_f32_slowpath)
        /*3b3c*/ 	.word	0x00000000


	//----- nvinfo : EIATTR_FRAME_SIZE
	.align		4
.L_2527:
        /*3b40*/ 	.byte	0x04, 0x11
        /*3b42*/ 	.short	(.L_2529 - .L_2528)
	.align		4
.L_2528:
        /*3b44*/ 	.word	index@($__internal_150_$__cuda_sm20_div_u64)
        /*3b48*/ 	.word	0x00000000


	//----- nvinfo : EIATTR_FRAME_SIZE
	.align		4
.L_2529:
        /*3b4c*/ 	.byte	0x04, 0x11
        /*3b4e*/ 	.short	(.L_2531 - .L_2530)
	.align		4
.L_2530:
        /*3b50*/ 	.word	index@(_ZN18transformer_engine6detail32dgated_act_cast_transpose_kernelILi2ELi2Ef6__half13__nv_bfloat16NS_5EmptyEXadL_ZNS_5dreluIffEET_T0_RKS4_EEXadL_ZNS_4reluIffEES6_S7_S9_EEEEvPKT2_SD_PT3_SF_PKT1_PSG_SJ_mmm)
        /*3b54*/ 	.word	0x00000000


	//----- nvinfo : EIATTR_REGCOUNT
	.align		4
.L_2531:
        /*3b58*/ 	.byte	0x04, 0x2f
        /*3b5a*/ 	.short	(.L_2533 - .L_2532)
	.align		4
.L_2532:
        /*3b5c*/ 	.word	index@(_ZN18transformer_engine6detail43dgated_act_cast_transpose_kernel_notalignedILi2ELi2Ef6__half13__nv_bfloat16NS_5EmptyEXadL_ZNS_5dreluIffEET_T0_RKS4_EEXadL_ZNS_4reluIffEES6_S7_S9_EEEEvPKT2_SD_PT3_SF_PKT1_PSG_SJ_mmm)
        /*3b60*/ 	.word	0x0000003e


	//----- nvinfo : EIATTR_FRAME_SIZE
	.align		4
.L_2533:
        /*3b64*/ 	.byte	0x04, 0x11
        /*3b66*/ 	.short	(.L_2535 - .L_2534)
	.align		4
.L_2534:
        /*3b68*/ 	.word	index@($__internal_149_$__cuda_sm20_rcp_rn_f32_slowpath)
        /*3b6c*/ 	.word	0x00000000


	//----- nvinfo : EIATTR_FRAME_SIZE
	.align		4
.L_2535:
        /*3b70*/ 	.byte	0x04, 0x11
        /*3b72*/ 	.short	(.L_2537 - .L_2536)
	.align		4
.L_2536:
        /*3b74*/ 	.word	index@($__internal_148_$__cuda_sm20_div_u64)
        /*3b78*/ 	.word	0x00000000


	//----- nvinfo : EIATTR_FRAME_SIZE
	.align		4
.L_2537:
        /*3b7c*/ 	.byte	0x04, 0x11
        /*3b7e*/ 	.short	(.L_2539 - .L_2538)
	.align		4
.L_2538:
        /*3b80*/ 	.word	index@(_ZN18transformer_engine6detail43dgated_act_cast_transpose_kernel_notalignedILi2ELi2Ef6__half13__nv_bfloat16NS_5EmptyEXadL_ZNS_5dreluIffEET_T0_RKS4_EEXadL_ZNS_4reluIffEES6_S7_S9_EEEEvPKT2_SD_PT3_SF_PKT1_PSG_SJ_mmm)
        /*3b84*/ 	.word	0x00000000


	//----- nvinfo : EIATTR_REGCOUNT
	.align		4
.L_2539:
        /*3b88*/ 	.byte	0x04, 0x2f
        /*3b8a*/ 	.short	(.L_2541 - .L_2540)
	.align		4
.L_2540:
        /*3b8c*/ 	.word	index@(_ZN18transformer_engine6detail32dgated_act_cast_transpose_kernelILi2ELi4Ef6__half13__nv_fp8_e5m2NS_5EmptyEXadL_ZNS_5dreluIffEET_T0_RKS4_EEXadL_ZNS_4reluIffEES6_S7_S9_EEEEvPKT2_SD_PT3_SF_PKT1_PSG_SJ_mmm)
        /*3b90*/ 	.word	0x00000050


	//----- nvinfo : EIATTR_FRAME_SIZE
	.align		4
.L_2541:
        /*3b94*/ 	.byte	0x04, 0x11
        /*3b96*/ 	.short	(.L_2543 - .L_2542)
	.align		4
.L_2542:
        /*3b98*/ 	.word	index@($__internal_147_$__cuda_sm20_rcp_rn_f32_slowpath)
        /*3b9c*/ 	.word	0x00000000


	//----- nvinfo : EIATTR_FRAME_SIZE
	.align		4
.L_2543:
        /*3ba0*/ 	.byte	0x04, 0x11
        /*3ba2*/ 	.short	(.L_2545 - .L_2544)
	.align		4
.L_2544:
        /*3ba4*/ 	.word	index@($__internal_146_$__cuda_sm20_div_u64)
        /*3ba8*/ 	.word	0x00000000


	//----- nvinfo : EIATTR_FRAME_SIZE
	.align		4
.L_2545:
        /*3bac*/ 	.byte	0x04, 0x11
        /*3bae*/ 	.short	(.L_2547 - .L_2546)
	.align		4
.L_2546:
        /*3bb0*/ 	.word	index@(_ZN18transformer_engine6detail32dgated_act_cast_transpose_kernelILi2ELi4Ef6__half13__nv_fp8_e5m2NS_5EmptyEXadL_ZNS_5dreluIffEET_T0_RKS4_EEXadL_ZNS_4reluIffEES6_S7_S9_EEEEvPKT2_SD_PT3_SF_PKT1_PSG_SJ_mmm)
        /*3bb4*/ 	.word	0x00000000


	//----- nvinfo : EIATTR_REGCOUNT
	.align		4
.L_2547:
        /*3bb8*/ 	.byte	0x04, 0x2f
        /*3bba*/ 	.short	(.L_2549 - .L_2548)
	.align		4
.L_2548:
        /*3bbc*/ 	.word	index@(_ZN18transformer_engine6detail43dgated_act_cast_transpose_kernel_notalignedILi2ELi4Ef6__half13__nv_fp8_e5m2NS_5EmptyEXadL_ZNS_5dreluIffEET_T0_RKS4_EEXadL_ZNS_4reluIffEES6_S7_S9_EEEEvPKT2_SD_PT3_SF_PKT1_PSG_SJ_mmm)
        /*3bc0*/ 	.word	0x00000050


	//----- nvinfo : EIATTR_FRAME_SIZE
	.align		4
.L_2549:
        /*3bc4*/ 	.byte	0x04, 0x11
        /*3bc6*/ 	.short	(.L_2551 - .L_2550)
	.align		4
.L_2550:
        /*3bc8*/ 	.word	index@($__internal_145_$__cuda_sm20_rcp_rn_f32_slowpath)
        /*3bcc*/ 	.word	0x00000000


	//----- nvinfo : EIATTR_FRAME_SIZE
	.align		4
.L_2551:
        /*3bd0*/ 	.byte	0x04, 0x11
        /*3bd2*/ 	.short	(.L_2553 - .L_2552)
	.align		4
.L_2552:
        /*3bd4*/ 	.word	index@($__internal_144_$__cuda_sm20_div_u64)
        /*3bd8*/ 	.word	0x00000000


	//----- nvinfo : EIATTR_FRAME_SIZE
	.align		4
.L_2553:
        /*3bdc*/ 	.byte	0x04, 0x11
        /*3bde*/ 	.short	(.L_2555 - .L_2554)
	.align		4
.L_2554:
        /*3be0*/ 	.word	index@(_ZN18transformer_engine6detail43dgated_act_cast_transpose_kernel_notalignedILi2ELi4Ef6__half13__nv_fp8_e5m2NS_5EmptyEXadL_ZNS_5dreluIffEET_T0_RKS4_EEXadL_ZNS_4reluIffEES6_S7_S9_EEEEvPKT2_SD_PT3_SF_PKT1_PSG_SJ_mmm)
        /*3be4*/ 	.word	0x00000000


	//----- nvinfo : EIATTR_REGCOUNT
	.align		4
.L_2555:
        /*3be8*/ 	.byte	0x04, 0x2f
        /*3bea*/ 	.short	(.L_2557 - .L_2556)
	.align		4
.L_2556:
        /*3bec*/ 	.word	index@(_ZN18transformer_engine6detail32dgated_act_cast_transpose_kernelILi2ELi4Ef6__half13__nv_fp8_e4m3NS_5EmptyEXadL_ZNS_5dreluIffEET_T0_RKS4_EEXadL_ZNS_4reluIffEES6_S7_S9_EEEEvPKT2_SD_PT3_SF_PKT1_PSG_SJ_mmm)
        /*3bf0*/ 	.word	0x00000050


	//----- nvinfo : EIATTR_FRAME_SIZE
	.align		4
.L_2557:
        /*3bf4*/ 	.byte	0x04, 0x11
        /*3bf6*/ 	.short	(.L_2559 - .L_2558)
	.align		4
.L_2558:
        /*3bf8*/ 	.word	index@($__internal_143_$__cuda_sm20_rcp_rn_f32_slowpath)
        /*3bfc*/ 	.word	0x00000000


	//----- nvinfo : EIATTR_FRAME_SIZE
	.align		4
.L_2559:
        /*3c00*/ 	.byte	0x04, 0x11
        /*3c02*/ 	.short	(.L_2561 - .L_2560)
	.align		4
.L_2560:
        /*3c04*/ 	.word	index@($__internal_142_$__cuda_sm20_div_u64)
        /*3c08*/ 	.word	0x00000000


	//----- nvinfo : EIATTR_FRAME_SIZE
	.align		4
.L_2561:
        /*3c0c*/ 	.byte	0x04, 0x11
        /*3c0e*/ 	.short	(.L_2563 - .L_2562)
	.align		4
.L_2562:
        /*3c10*/ 	.word	index@(_ZN18transformer_engine6detail32dgated_act_cast_transpose_kernelILi2ELi4Ef6__half13__nv_fp8_e4m3NS_5EmptyEXadL_ZNS_5dreluIffEET_T0_RKS4_EEXadL_ZNS_4reluIffEES6_S7_S9_EEEEvPKT2_SD_PT3_SF_PKT1_PSG_SJ_mmm)
        /*3c14*/ 	.word	0x00000000


	//----- nvinfo : EIATTR_REGCOUNT
	.align		4
.L_2563:
        /*3c18*/ 	.byte	0x04, 0x2f
        /*3c1a*/ 	.short	(.L_2565 - .L_2564)
	.align		4
.L_2564:
        /*3c1c*/ 	.word	index@(_ZN18transformer_engine6detail43dgated_act_cast_transpose_kernel_notalignedILi2ELi4Ef6__half13__nv_fp8_e4m3NS_5EmptyEXadL_ZNS_5dreluIffEET_T0_RKS4_EEXadL_ZNS_4reluIffEES6_S7_S9_EEEEvPKT2_SD_PT3_SF_PKT1_PSG_SJ_mmm)
        /*3c20*/ 	.word	0x00000050


	//----- nvinfo : EIATTR_FRAME_SIZE
	.align		4
.L_2565:
        /*3c24*/ 	.byte	0x04, 0x11
        /*3c26*/ 	.short	(.L_2567 - .L_2566)
	.align		4
.L_2566:
        /*3c28*/ 	.word	index@($__internal_141_$__cuda_sm20_rcp_rn_f32_slowpath)
        /*3c2c*/ 	.word	0x00000000


	//----- nvinfo : EIATTR_FRAME_SIZE
	.align		4
.L_2567:
        /*3c30*/ 	.byte	0x04, 0x11
        /*3c32*/ 	.short	(.L_2569 - .L_2568)
	.align		4
.L_2568:
        /*3c34*/ 	.word	index@($__internal_140_$__cuda_sm20_div_u64)
        /*3c38*/ 	.word	0x00000000


	//----- nvinfo : EIATTR_FRAME_SIZE
	.align		4
.L_2569:
        /*3c3c*/ 	.byte	0x04, 0x11
        /*3c3e*/ 	.short	(.L_2571 - .L_2570)
	.align		4
.L_2570:
        /*3c40*/ 	.word	index@(_ZN18transformer_engine6detail43dgated_act_cast_transpose_kernel_notalignedILi2ELi4Ef6__half13__nv_fp8_e4m3NS_5EmptyEXadL_ZNS_5dreluIffEET_T0_RKS4_EEXadL_ZNS_4reluIffEES6_S7_S9_EEEEvPKT2_SD_PT3_SF_PKT1_PSG_SJ_mmm)
        /*3c44*/ 	.word	0x00000000


	//----- nvinfo : EIATTR_REGCOUNT
	.align		4
.L_2571:
        /*3c48*/ 	.byte	0x04, 0x2f
        /*3c4a*/ 	.short	(.L_2573 - .L_2572)
	.align		4
.L_2572:
        /*3c4c*/ 	.word	index@(_ZN18transformer_engine6detail32dgated_act_cast_transpose_kernelILi2ELi1Ef13__nv_bfloat16fNS_5EmptyEXadL_ZNS_5dreluIffEET_T0_RKS3_EEXadL_ZNS_4reluIffEES5_S6_S8_EEEEvPKT2_SC_PT3_SE_PKT1_PSF_SI_mmm)
        /*3c50*/ 	.word	0x00000040


	//----- nvinfo : EIATTR_FRAME_SIZE
	.align		4
.L_2573:
        /*3c54*/ 	.byte	0x04, 0x11
        /*3c56*/ 	.short	(.L_2575 - .L_2574)
	.align		4
.L_2574:
        /*3c58*/ 	.word	index@($__internal_139_$__cuda_sm20_rcp_rn_f32_slowpath)
        /*3c5c*/ 	.word	0x00000000


	//----- nvinfo : EIATTR_FRAME_SIZE
	.align		4
.L_2575:
        /*3c60*/ 	.byte	0x04, 0x11
        /*3c62*/ 	.short	(.L_2577 - .L_2576)
	.align		4
.L_2576:
        /*3c64*/ 	.word	index@($__internal_138_$__cuda_sm20_div_u64)
        /*3c68*/ 	.word	0x00000000


	//----- nvinfo : EIATTR_FRAME_SIZE
	.align		4
.L_2577:
        /*3c6c*/ 	.byte	0x04, 0x11
        /*3c6e*/ 	.short	(.L_2579 - .L_2578)
	.align		4
.L_2578:
        /*3c70*/ 	.word	index@(_ZN18transformer_engine6detail32dgated_act_cast_transpose_kernelILi2ELi1Ef13__nv_bfloat16fNS_5EmptyEXadL_ZNS_5dreluIffEET_T0_RKS3_EEXadL_ZNS_4reluIffEES5_S6_S8_EEEEvPKT2_SC_PT3_SE_PKT1_PSF_SI_mmm)
        /*3c74*/ 	.word	0x00000000


	//----- nvinfo : EIATTR_REGCOUNT
	.align		4
.L_2579:
        /*3c78*/ 	.byte	0x04, 0x2f
        /*3c7a*/ 	.short	(.L_2581 - .L_2580)
	.align		4
.L_2580:
        /*3c7c*/ 	.word	index@(_ZN18transformer_engine6detail43dgated_act_cast_transpose_kernel_notalignedILi2ELi1Ef13__nv_bfloat16fNS_5EmptyEXadL_ZNS_5dreluIffEET_T0_RKS3_EEXadL_ZNS_4reluIffEES5_S6_S8_EEEEvPKT2_SC_PT3_SE_PKT1_PSF_SI_mmm)
        /*3c80*/ 	.word	0x00000040


	//----- nvinfo : EIATTR_FRAME_SIZE
	.align		4
.L_2581:
        /*3c84*/ 	.byte	0x04, 0x11
        /*3c86*/ 	.short	(.L_2583 - .L_2582)
	.align		4
.L_2582:
        /*3c88*/ 	.word	index@($__internal_137_$__cuda_sm20_rcp_rn_f32_slowpath)
        /*3c8c*/ 	.word	0x00000000


	//----- nvinfo : EIATTR_FRAME_SIZE
	.align		4
.L_2583:
        /*3c90*/ 	.byte	0x04, 0x11
        /*3c92*/ 	.short	(.L_2585 - .L_2584)
	.align		4
.L_2584:
        /*3c94*/ 	.word	index@($__internal_136_$__cuda_sm20_div_u64)
        /*3c98*/ 	.word	0x00000000


	//----- nvinfo : EIATTR_FRAME_SIZE
	.align		4
.L_2585:
        /*3c9c*/ 	.byte	0x04, 0x11
        /*3c9e*/ 	.short	(.L_2587 - .L_2586)
	.align		4
.L_2586:
        /*3ca0*/ 	.word	index@(_ZN18transformer_engine6detail43dgated_act_cast_transpose_kernel_notalignedILi2ELi1Ef13__nv_bfloat16fNS_5EmptyEXadL_ZNS_5dreluIffEET_T0_RKS3_EEXadL_ZNS_4reluIffEES5_S6_S8_EEEEvPKT2_SC_PT3_SE_PKT1_PSF_SI_mmm)
        /*3ca4*/ 	.word	0x00000000


	//----- nvinfo : EIATTR_REGCOUNT
	.align		4
.L_2587:
        /*3ca8*/ 	.byte	0x04, 0x2f
        /*3caa*/ 	.short	(.L_2589 - .L_2588)
	.align		4
.L_2588:
        /*3cac*/ 	.word	index@(_ZN18transformer_engine6detail32dgated_act_cast_transpose_kernelILi2ELi2Ef13__nv_bfloat166__halfNS_5EmptyEXadL_ZNS_5dreluIffEET_T0_RKS4_EEXadL_ZNS_4reluIffEES6_S7_S9_EEEEvPKT2_SD_PT3_SF_PKT1_PSG_SJ_mmm)
        /*3cb0*/ 	.word	0x00000040


	//----- nvinfo : EIATTR_FRAME_SIZE
	.align		4
.L_2589:
        /*3cb4*/ 	.byte	0x04, 0x11
        /*3cb6*/ 	.short	(.L_2591 - .L_2590)
	.align		4
.L_2590:
        /*3cb8*/ 	.word	index@($__internal_135_$__cuda_sm20_rcp_rn_f32_slowpath)
        /*3cbc*/ 	.word	0x00000000


	//----- nvinfo : EIATTR_FRAME_SIZE
	.align		4
.L_2591:
        /*3cc0*/ 	.byte	0x04, 0x11
        /*3cc2*/ 	.short	(.L_2593 - .L_2592)
	.align		4
.L_2592:
        /*3cc4*/ 	.word	index@($__internal_134_$__cuda_sm20_div_u64)
        /*3cc8*/ 	.word	0x00000000


	//----- nvinfo : EIATTR_FRAME_SIZE
	.align		4
.L_2593:
        /*3ccc*/ 	.byte	0x04, 0x11
        /*3cce*/ 	.short	(.L_2595 - .L_2594)
	.align		4
.L_2594:
        /*3cd0*/ 	.word	index@(_ZN18transformer_engine6detail32dgated_act_cast_transpose_kernelILi2ELi2Ef13__nv_bfloat166__halfNS_5EmptyEXadL_ZNS_5dreluIffEET_T0_RKS4_EEXadL_ZNS_4reluIffEES6_S7_S9_EEEEvPKT2_SD_PT3_SF_PKT1_PSG_SJ_mmm)
        /*3cd4*/ 	.word	0x00000000


	//----- nvinfo : EIATTR_REGCOUNT
	.align		4
.L_2595:
        /*3cd8*/ 	.byte	0x04, 0x2f
        /*3cda*/ 	.short	(.L_2597 - .L_2596)
	.align		4
.L_2596:
        /*3cdc*/ 	.word	index@(_ZN18transformer_engine6detail43dgated_act_cast_transpose_kernel_notalignedILi2ELi2Ef13__nv_bfloat166__halfNS_5EmptyEXadL_ZNS_5dreluIffEET_T0_RKS4_EEXadL_ZNS_4reluIffEES6_S7_S9_EEEEvPKT2_SD_PT3_SF_PKT1_PSG_SJ_mmm)
        /*3ce0*/ 	.word	0x0000003e


	//----- nvinfo : EIATTR_FRAME_SIZE
	.align		4
.L_2597:
        /*3ce4*/ 	.byte	0x04, 0x11
        /*3ce6*/ 	.short	(.L_2599 - .L_2598)
	.align		4
.L_2598:
        /*3ce8*/ 	.word	index@($__internal_133_$__cuda_sm20_rcp_rn_f32_slowpath)
        /*3cec*/ 	.word	0x00000000


	//----- nvinfo : EIATTR_FRAME_SIZE
	.align		4
.L_2599:
        /*3cf0*/ 	.byte	0x04, 0x11
        /*3cf2*/ 	.short	(.L_2601 - .L_2600)
	.align		4
.L_2600:
        /*3cf4*/ 	.word	index@($__internal_132_$__cuda_sm20_div_u64)
        /*3cf8*/ 	.word	0x00000000


	//----- nvinfo : EIATTR_FRAME_SIZE
	.align		4
.L_2601:
        /*3cfc*/ 	.byte	0x04, 0x11
        /*3cfe*/ 	.short	(.L_2603 - .L_2602)
	.align		4
.L_2602:
        /*3d00*/ 	.word	index@(_ZN18transformer_engine6detail43dgated_act_cast_transpose_kernel_notalignedILi2ELi2Ef13__nv_bfloat166__halfNS_5EmptyEXadL_ZNS_5dreluIffEET_T0_RKS4_EEXadL_ZNS_4reluIffEES6_S7_S9_EEEEvPKT2_SD_PT3_SF_PKT1_PSG_SJ_mmm)
        /*3d04*/ 	.word	0x00000000


	//----- nvinfo : EIATTR_REGCOUNT
	.align		4
.L_2603:
        /*3d08*/ 	.byte	0x04, 0x2f
        /*3d0a*/ 	.short	(.L_2605 - .L_2604)
	.align		4
.L_2604:
        /*3d0c*/ 	.word	index@(_ZN18transformer_engine6detail32dgated_act_cast_transpose_kernelILi2ELi2Ef13__nv_bfloat16S2_NS_5EmptyEXadL_ZNS_5dreluIffEET_T0_RKS3_EEXadL_ZNS_4reluIffEES5_S6_S8_EEEEvPKT2_SC_PT3_SE_PKT1_PSF_SI_mmm)
        /*3d10*/ 	.word	0x00000040


	//----- nvinfo : EIATTR_FRAME_SIZE
	.align		4
.L_2605:
        /*3d14*/ 	.byte	0x04, 0x11
        /*3d16*/ 	.short	(.L_2607 - .L_2606)
	.align		4
.L_2606:
        /*3d18*/ 	.word	index@($__internal_131_$__cuda_sm20_rcp_rn_f32_slowpath)
        /*3d1c*/ 	.word	0x00000000


	//----- nvinfo : EIATTR_FRAME_SIZE
	.align		4
.L_2607:
        /*3d20*/ 	.byte	0x04, 0x11
        /*3d22*/ 	.short	(.L_2609 - .L_2608)
	.align		4
.L_2608:
        /*3d24*/ 	.word	index@($__internal_130_$__cuda_sm20_div_u64)
        /*3d28*/ 	.word	0x00000000


	//----- nvinfo : EIATTR_FRAME_SIZE
	.align		4
.L_2609:
        /*3d2c*/ 	.byte	0x04, 0x11
        /*3d2e*/ 	.short	(.L_2611 - .L_2610)
	.align		4
.L_2610:
        /*3d30*/ 	.word	index@(_ZN18transformer_engine6detail32dgated_act_cast_transpose_kernelILi2ELi2Ef13__nv_bfloat16S2_NS_5EmptyEXadL_ZNS_5dreluIffEET_T0_RKS3_EEXadL_ZNS_4reluIffEES5_S6_S8_EEEEvPKT2_SC_PT3_SE_PKT1_PSF_SI_mmm)
        /*3d34*/ 	.word	0x00000000


	//----- nvinfo : EIATTR_REGCOUNT
	.align		4
.L_2611:
        /*3d38*/ 	.byte	0x04, 0x2f
        /*3d3a*/ 	.short	(.L_2613 - .L_2612)
	.align		4
.L_2612:
        /*3d3c*/ 	.word	index@(_ZN18transformer_engine6detail43dgated_act_cast_transpose_kernel_notalignedILi2ELi2Ef13__nv_bfloat16S2_NS_5EmptyEXadL_ZNS_5dreluIffEET_T0_RKS3_EEXadL_ZNS_4reluIffEES5_S6_S8_EEEEvPKT2_SC_PT3_SE_PKT1_PSF_SI_mmm)
        /*3d40*/ 	.word	0x0000003e


	//----- nvinfo : EIATTR_FRAME_SIZE
	.align		4
.L_2613:
        /*3d44*/ 	.byte	0x04, 0x11
        /*3d46*/ 	.short	(.L_2615 - .L_2614)
	.align		4
.L_2614:
        /*3d48*/ 	.word	index@($__internal_129_$__cuda_sm20_rcp_rn_f32_slowpath)
        /*3d4c*/ 	.word	0x00000000


	//----- nvinfo : EIATTR_FRAME_SIZE
	.align		4
.L_2615:
        /*3d50*/ 	.byte	0x04, 0x11
        /*3d52*/ 	.short	(.L_2617 - .L_2616)
	.align		4
.L_2616:
        /*3d54*/ 	.word	index@($__internal_128_$__cuda_sm20_div_u64)
        /*3d58*/ 	.word	0x00000000


	//----- nvinfo : EIATTR_FRAME_SIZE
	.align		4
.L_2617:
        /*3d5c*/ 	.byte	0x04, 0x11
        /*3d5e*/ 	.short	(.L_2619 - .L_2618)
	.align		4
.L_2618:
        /*3d60*/ 	.word	index@(_ZN18transformer_engine6detail43dgated_act_cast_transpose_kernel_notalignedILi2ELi2Ef13__nv_bfloat16S2_NS_5EmptyEXadL_ZNS_5dreluIffEET_T0_RKS3_EEXadL_ZNS_4reluIffEES5_S6_S8_EEEEvPKT2_SC_PT3_SE_PKT1_PSF_SI_mmm)
        /*3d64*/ 	.word	0x00000000


	//----- nvinfo : EIATTR_REGCOUNT
	.align		4
.L_2619:
        /*3d68*/ 	.byte	0x04, 0x2f
        /*3d6a*/ 	.short	(.L_2621 - .L_2620)
	.align		4
.L_2620:
        /*3d6c*/ 	.word	index@(_ZN18transformer_engine6detail32dgated_act_cast_transpose_kernelILi2ELi4Ef13__nv_bfloat1613__nv_fp8_e5m2NS_5EmptyEXadL_ZNS_5dreluIffEET_T0_RKS4_EEXadL_ZNS_4reluIffEES6_S7_S9_EEEEvPKT2_SD_PT3_SF_PKT1_PSG_SJ_mmm)
        /*3d70*/ 	.word	0x00000050


	//----- nvinfo : EIATTR_FRAME_SIZE
	.align		4
.L_2621:
        /*3d74*/ 	.byte	0x04, 0x11
        /*3d76*/ 	.short	(.L_2623 - .L_2622)
	.align		4
.L_2622:
        /*3d78*/ 	.word	index@($__internal_127_$__cuda_sm20_rcp_rn_f32_slowpath)
        /*3d7c*/ 	.word	0x00000000


	//----- nvinfo : EIATTR_FRAME_SIZE
	.align		4
.L_2623:
        /*3d80*/ 	.byte	0x04, 0x11
        /*3d82*/ 	.short	(.L_2625 - .L_2624)
	.align		4
.L_2624:
        /*3d84*/ 	.word	index@($__internal_126_$__cuda_sm20_div_u64)
        /*3d88*/ 	.word	0x00000000


	//----- nvinfo : EIATTR_FRAME_SIZE
	.align		4
.L_2625:
        /*3d8c*/ 	.byte	0x04, 0x11
        /*3d8e*/ 	.short	(.L_2627 - .L_2626)
	.align		4
.L_2626:
        /*3d90*/ 	.word	index@(_ZN18transformer_engine6detail32dgated_act_cast_transpose_kernelILi2ELi4Ef13__nv_bfloat1613__nv_fp8_e5m2NS_5EmptyEXadL_ZNS_5dreluIffEET_T0_RKS4_EEXadL_ZNS_4reluIffEES6_S7_S9_EEEEvPKT2_SD_PT3_SF_PKT1_PSG_SJ_mmm)
        /*3d94*/ 	.word	0x00000000


	//----- nvinfo : EIATTR_REGCOUNT
	.align		4
.L_2627:
        /*3d98*/ 	.byte	0x04, 0x2f
        /*3d9a*/ 	.short	(.L_2629 - .L_2628)
	.align		4
.L_2628:
        /*3d9c*/ 	.word	index@(_ZN18transformer_engine6detail43dgated_act_cast_transpose_kernel_notalignedILi2ELi4Ef13__nv_bfloat1613__nv_fp8_e5m2NS_5EmptyEXadL_ZNS_5dreluIffEET_T0_RKS4_EEXadL_ZNS_4reluIffEES6_S7_S9_EEEEvPKT2_SD_PT3_SF_PKT1_PSG_SJ_mmm)
        /*3da0*/ 	.word	0x0000004f


	//----- nvinfo : EIATTR_FRAME_SIZE
	.align		4
.L_2629:
        /*3da4*/ 	.byte	0x04, 0x11
        /*3da6*/ 	.short	(.L_2631 - .L_2630)
	.align		4
.L_2630:
        /*3da8*/ 	.word	index@($__internal_125_$__cuda_sm20_rcp_rn_f32_slowpath)
        /*3dac*/ 	.word	0x00000000


	//----- nvinfo : EIATTR_FRAME_SIZE
	.align		4
.L_2631:
        /*3db0*/ 	.byte	0x04, 0x11
        /*3db2*/ 	.short	(.L_2633 - .L_2632)
	.align		4
.L_2632:
        /*3db4*/ 	.word	index@($__internal_124_$__cuda_sm20_div_u64)
        /*3db8*/ 	.word	0x00000000


	//----- nvinfo : EIATTR_FRAME_SIZE
	.align		4
.L_2633:
        /*3dbc*/ 	.byte	0x04, 0x11
        /*3dbe*/ 	.short	(.L_2635 - .L_2634)
	.align		4
.L_2634:
        /*3dc0*/ 	.word	index@(_ZN18transformer_engine6detail43dgated_act_cast_transpose_kernel_notalignedILi2ELi4Ef13__nv_bfloat1613__nv_fp8_e5m2NS_5EmptyEXadL_ZNS_5dreluIffEET_T0_RKS4_EEXadL_ZNS_4reluIffEES6_S7_S9_EEEEvPKT2_SD_PT3_SF_PKT1_PSG_SJ_mmm)
        /*3dc4*/ 	.word	0x00000000


	//----- nvinfo : EIATTR_REGCOUNT
	.align		4
.L_2635:
        /*3dc8*/ 	.byte	0x04, 0x2f
        /*3dca*/ 	.short	(.L_2637 - .L_2636)
	.align		4
.L_2636:
        /*3dcc*/ 	.word	index@(_ZN18transformer_engine6detail32dgated_act_cast_transpose_kernelILi2ELi4Ef13__nv_bfloat1613__nv_fp8_e4m3NS_5EmptyEXadL_ZNS_5dreluIffEET_T0_RKS4_EEXadL_ZNS_4reluIffEES6_S7_S9_EEEEvPKT2_SD_PT3_SF_PKT1_PSG_SJ_mmm)
        /*3dd0*/ 	.word	0x00000050


	//----- nvinfo : EIATTR_FRAME_SIZE
	.align		4
.L_2637:
        /*3dd4*/ 	.byte	0x04, 0x11
        /*3dd6*/ 	.short	(.L_2639 - .L_2638)
	.align		4
.L_2638:
        /*3dd8*/ 	.word	index@($__internal_123_$__cuda_sm20_rcp_rn_f32_slowpath)
        /*3ddc*/ 	.word	0x00000000


	//----- nvinfo : EIATTR_FRAME_SIZE
	.align		4
.L_2639:
        /*3de0*/ 	.byte	0x04, 0x11
        /*3de2*/ 	.short	(.L_2641 - .L_2640)
	.align		4
.L_2640:
        /*3de4*/ 	.word	index@($__internal_122_$__cuda_sm20_div_u64)
        /*3de8*/ 	.word	0x00000000


	//----- nvinfo : EIATTR_FRAME_SIZE
	.align		4
.L_2641:
        /*3dec*/ 	.byte	0x04, 0x11
        /*3dee*/ 	.short	(.L_2643 - .L_2642)
	.align		4
.L_2642:
        /*3df0*/ 	.word	index@(_ZN18transformer_engine6detail32dgated_act_cast_transpose_kernelILi2ELi4Ef13__nv_bfloat1613__nv_fp8_e4m3NS_5EmptyEXadL_ZNS_5dreluIffEET_T0_RKS4_EEXadL_ZNS_4reluIffEES6_S7_S9_EEEEvPKT2_SD_PT3_SF_PKT1_PSG_SJ_mmm)
        /*3df4*/ 	.word	0x00000000


	//----- nvinfo : EIATTR_REGCOUNT
	.align		4
.L_2643:
        /*3df8*/ 	.byte	0x04, 0x2f
        /*3dfa*/ 	.short	(.L_2645 - .L_2644)
	.align		4
.L_2644:
        /*3dfc*/ 	.word	index@(_ZN18transformer_engine6detail43dgated_act_cast_transpose_kernel_notalignedILi2ELi4Ef13__nv_bfloat1613__nv_fp8_e4m3NS_5EmptyEXadL_ZNS_5dreluIffEET_T0_RKS4_EEXadL_ZNS_4reluIffEES6_S7_S9_EEEEvPKT2_SD_PT3_SF_PKT1_PSG_SJ_mmm)
        /*3e00*/ 	.word	0x0000004f


	//----- nvinfo : EIATTR_FRAME_SIZE
	.align		4
.L_2645:
        /*3e04*/ 	.byte	0x04, 0x11
        /*3e06*/ 	.short	(.L_2647 - .L_2646)
	.align		4
.L_2646:
        /*3e08*/ 	.word	index@($__internal_121_$__cuda_sm20_rcp_rn_f32_slowpath)
        /*3e0c*/ 	.word	0x00000000


	//----- nvinfo : EIATTR_FRAME_SIZE
	.align		4
.L_2647:
        /*3e10*/ 	.byte	0x04, 0x11
        /*3e12*/ 	.short	(.L_2649 - .L_2648)
	.align		4
.L_2648:
        /*3e14*/ 	.word	index@($__internal_120_$__cuda_sm20_div_u64)
        /*3e18*/ 	.word	0x00000000


	//----- nvinfo : EIATTR_FRAME_SIZE
	.align		4
.L_2649:
        /*3e1c*/ 	.byte	0x04, 0x11
        /*3e1e*/ 	.short	(.L_2651 - .L_2650)
	.align		4
.L_2650:
        /*3e20*/ 	.word	index@(_ZN18transformer_engine6detail43dgated_act_cast_transpose_kernel_notalignedILi2ELi4Ef13__nv_bfloat1613__nv_fp8_e4m3NS_5EmptyEXadL_ZNS_5dreluIffEET_T0_RKS4_EEXadL_ZNS_4reluIffEES6_S7_S9_EEEEvPKT2_SD_PT3_SF_PKT1_PSG_SJ_mmm)
        /*3e24*/ 	.word	0x00000000


	//----- nvinfo : EIATTR_REGCOUNT
	.align		4
.L_2651:
        /*3e28*/ 	.byte	0x04, 0x2f
        /*3e2a*/ 	.short	(.L_2653 - .L_2652)
	.align		4
.L_2652:
        /*3e2c*/ 	.word	index@(_ZN18transformer_engine6detail32dgated_act_cast_transpose_kernelILi1ELi1EfffNS_5EmptyEXadL_ZNS_6dsreluIffEET_T0_RKS2_EEXadL_ZNS_5sreluIffEES4_S5_S7_EEEEvPKT2_SB_PT3_SD_PKT1_PSE_SH_mmm)
        /*3e30*/ 	.word	0x00000030


	//----- nvinfo : EIATTR_FRAME_SIZE
	.align		4
.L_2653:
        /*3e34*/ 	.byte	0x04, 0x11
        /*3e36*/ 	.short	(.L_2655 - .L_2654)
	.align		4
.L_2654:
        /*3e38*/ 	.word	index@($__internal_119_$__cuda_sm20_rcp_rn_f32_slowpath)
        /*3e3c*/ 	.word	0x00000000


	//----- nvinfo : EIATTR_FRAME_SIZE
	.align		4
.L_2655:
        /*3e40*/ 	.byte	0x04, 0x11
        /*3e42*/ 	.short	(.L_2657 - .L_2656)
	.align		4
.L_2656:
        /*3e44*/ 	.word	index@($__internal_118_$__cuda_sm20_div_u64)
        /*3e48*/ 	.word	0x00000000


	//----- nvinfo : EIATTR_FRAME_SIZE
	.align		4
.L_2657:
        /*3e4c*/ 	.byte	0x04, 0x11
        /*3e4e*/ 	.short	(.L_2659 - .L_2658)
	.align		4
.L_2658:
        /*3e50*/ 	.word	index@(_ZN18transformer_engine6detail32dgated_act_cast_transpose_kernelILi1ELi1EfffNS_5EmptyEXadL_ZNS_6dsreluIffEET_T0_RKS2_EEXadL_ZNS_5sreluIffEES4_S5_S7_EEEEvPKT2_SB_PT3_SD_PKT1_PSE_SH_mmm)
        /*3e54*/ 	.word	0x00000000


	//----- nvinfo : EIATTR_REGCOUNT
	.align		4
.L_2659:
        /*3e58*/ 	.byte	0x04, 0x2f
        /*3e5a*/ 	.short	(.L_2661 - .L_2660)
	.align		4
.L_2660:
        /*3e5c*/ 	.word	index@(_ZN18transformer_engine6detail43dgated_act_cast_transpose_kernel_notalignedILi1ELi1EfffNS_5EmptyEXadL_ZNS_6dsreluIffEET_T0_RKS2_EEXadL_ZNS_5sreluIffEES4_S5_S7_EEEEvPKT2_SB_PT3_SD_PKT1_PSE_SH_mmm)
        /*3e60*/ 	.word	0x00000030


	//----- nvinfo : EIATTR_FRAME_SIZE
	.align		4
.L_2661:
        /*3e64*/ 	.byte	0x04, 0x11
        /*3e66*/ 	.short	(.L_2663 - .L_2662)
	.align		4
.L_2662:
        /*3e68*/ 	.word	index@($__internal_117_$__cuda_sm20_rcp_rn_f32_slowpath)
        /*3e6c*/ 	.word	0x00000000


	//----- nvinfo : EIATTR_FRAME_SIZE
	.align		4
.L_2663:
        /*3e70*/ 	.byte	0x04, 0x11
        /*3e72*/ 	.short	(.L_2665 - .L_2664)
	.align		4
.L_2664:
        /*3e74*/ 	.word	index@($__internal_116_$__cuda_sm20_div_u64)
        /*3e78*/ 	.word	0x00000000


	//----- nvinfo : EIATTR_FRAME_SIZE
	.align		4
.L_2665:
        /*3e7c*/ 	.byte	0x04, 0x11
        /*3e7e*/ 	.short	(.L_2667 - .L_2666)
	.align		4
.L_2666:
        /*3e80*/ 	.word	index@(_ZN18transformer_engine6detail43dgated_act_cast_transpose_kernel_notalignedILi1ELi1EfffNS_5EmptyEXadL_ZNS_6dsreluIffEET_T0_RKS2_EEXadL_ZNS_5sreluIffEES4_S5_S7_EEEEvPKT2_SB_PT3_SD_PKT1_PSE_SH_mmm)
        /*3e84*/ 	.word	0x00000000


	//----- nvinfo : EIATTR_REGCOUNT
	.align		4
.L_2667:
        /*3e88*/ 	.byte	0x04, 0x2f
        /*3e8a*/ 	.short	(.L_2669 - .L_2668)
	.align		4
.L_2668:
        /*3e8c*/ 	.word	index@(_ZN18transformer_engine6detail32dgated_act_cast_transpose_kernelILi1ELi2Eff6__halfNS_5EmptyEXadL_ZNS_6dsreluIffEET_T0_RKS3_EEXadL_ZNS_5sreluIffEES5_S6_S8_EEEEvPKT2_SC_PT3_SE_PKT1_PSF_SI_mmm)
        /*3e90*/ 	.word	0x00000028


	//----- nvinfo : EIATTR_FRAME_SIZE
	.align		4
.L_2669:
        /*3e94*/ 	.byte	0x04, 0x11
        /*3e96*/ 	.short	(.L_2671 - .L_2670)
	.align		4
.L_2670:
        /*3e98*/ 	.word	index@($__internal_115_$__cuda_sm20_rcp_rn_f32_slowpath)
        /*3e9c*/ 	.word	0x00000000


	//----- nvinfo : EIATTR_FRAME_SIZE
	.align		4
.L_2671:
        /*3ea0*/ 	.byte	0x04, 0x11
        /*3ea2*/ 	.short	(.L_2673 - .L_2672)
	.align		4
.L_2672:
        /*3ea4*/ 	.word	index@($__internal_114_$__cuda_sm20_div_u64)
        /*3ea8*/ 	.word	0x00000000


	//----- nvinfo : EIATTR_FRAME_SIZE
	.align		4
.L_2673:
        /*3eac*/ 	.byte	0x04, 0x11
        /*3eae*/ 	.short	(.L_2675 - .L_2674)
	.align		4
.L_2674:
        /*3eb0*/ 	.word	index@(_ZN18transformer_engine6detail32dgated_act_cast_transpose_kernelILi1ELi2Eff6__halfNS_5EmptyEXadL_ZNS_6dsreluIffEET_T0_RKS3_EEXadL_ZNS_5sreluIffEES5_S6_S8_EEEEvPKT2_SC_PT3_SE_PKT1_PSF_SI_mmm)
        /*3eb4*/ 	.word	0x00000000


	//----- nvinfo : EIATTR_REGCOUNT
	.align		4
.L_2675:
        /*3eb8*/ 	.byte	0x04, 0x2f
        /*3eba*/ 	.short	(.L_2677 - .L_2676)
	.align		4
.L_2676:
        /*3ebc*/ 	.word	index@(_ZN18transformer_engine6detail43dgated_act_cast_transpose_kernel_notalignedILi1ELi2Eff6__halfNS_5EmptyEXadL_ZNS_6dsreluIffEET_T0_RKS3_EEXadL_ZNS_5sreluIffEES5_S6_S8_EEEEvPKT2_SC_PT3_SE_PKT1_PSF_SI_mmm)
        /*3ec0*/ 	.word	0x0000003b


	//----- nvinfo : EIATTR_FRAME_SIZE
	.align		4
.L_2677:
        /*3ec4*/ 	.byte	0x04, 0x11
        /*3ec6*/ 	.short	(.L_2679 - .L_2678)
	.align		4
.L_2678:
        /*3ec8*/ 	.word	index@($__internal_113_$__cuda_sm20_rcp_rn_f32_slowpath)
        /*3ecc*/ 	.word	0x00000000


	//----- nvinfo : EIATTR_FRAME_SIZE
	.align		4
.L_2679:
        /*3ed0*/ 	.byte	0x04, 0x11
        /*3ed2*/ 	.short	(.L_2681 - .L_2680)
	.align		4
.L_2680:
        /*3ed4*/ 	.word	index@($__internal_112_$__cuda_sm20_div_u64)
        /*3ed8*/ 	.word	0x00000000


	//----- nvinfo : EIATTR_FRAME_SIZE
	.align		4
.L_2681:
        /*3edc*/ 	.byte	0x04, 0x11
        /*3ede*/ 	.short	(.L_2683 - .L_2682)
	.align		4
.L_2682:
        /*3ee0*/ 	.word	index@(_ZN18transformer_engine6detail43dgated_act_cast_transpose_kernel_notalignedILi1ELi2Eff6__halfNS_5EmptyEXadL_ZNS_6dsreluIffEET_T0_RKS3_EEXadL_ZNS_5sreluIffEES5_S6_S8_EEEEvPKT2_SC_PT3_SE_PKT1_PSF_SI_mmm)
        /*3ee4*/ 	.word	0x00000000


	//----- nvinfo : EIATTR_REGCOUNT
	.align		4
.L_2683:
        /*3ee8*/ 	.byte	0x04, 0x2f
        /*3eea*/ 	.short	(.L_2685 - .L_2684)
	.align		4
.L_2684:
        /*3eec*/ 	.word	index@(_ZN18transformer_engine6detail32dgated_act_cast_transpose_kernelILi1ELi2Eff13__nv_bfloat16NS_5EmptyEXadL_ZNS_6dsreluIffEET_T0_RKS3_EEXadL_ZNS_5sreluIffEES5_S6_S8_EEEEvPKT2_SC_PT3_SE_PKT1_PSF_SI_mmm)
        /*3ef0*/ 	.word	0x00000028


	//----- nvinfo : EIATTR_FRAME_SIZE
	.align		4
.L_2685:
        /*3ef4*/ 	.byte	0x04, 0x11
        /*3ef6*/ 	.short	(.L_2687 - .L_2686)
	.align		4
.L_2686:
        /*3ef8*/ 	.word	index@($__internal_111_$__cuda_sm20_rcp_rn_f32_slowpath)
        /*3efc*/ 	.word	0x00000000


	//----- nvinfo : EIATTR_FRAME_SIZE
	.align		4
.L_2687:
        /*3f00*/ 	.byte	0x04, 0x11
        /*3f02*/ 	.short	(.L_2689 - .L_2688)
	.align		4
.L_2688:
        /*3f04*/ 	.word	index@($__internal_110_$__cuda_sm20_div_u64)
        /*3f08*/ 	.word	0x00000000


	//----- nvinfo : EIATTR_FRAME_SIZE
	.align		4
.L_2689:
        /*3f0c*/ 	.byte	0x04, 0x11
        /*3f0e*/ 	.short	(.L_2691 - .L_2690)
	.align		4
.L_2690:
        /*3f10*/ 	.word	index@(_ZN18transformer_engine6detail32dgated_act_cast_transpose_kernelILi1ELi2Eff13__nv_bfloat16NS_5EmptyEXadL_ZNS_6dsreluIffEET_T0_RKS3_EEXadL_ZNS_5sreluIffEES5_S6_S8_EEEEvPKT2_SC_PT3_SE_PKT1_PSF_SI_mmm)
        /*3f14*/ 	.word	0x00000000


	//----- nvinfo : EIATTR_REGCOUNT
	.align		4
.L_2691:
        /*3f18*/ 	.byte	0x04, 0x2f
        /*3f1a*/ 	.short	(.L_2693 - .L_2692)
	.align		4
.L_2692:
        /*3f1c*/ 	.word	index@(_ZN18transformer_engine6detail43dgated_act_cast_transpose_kernel_notalignedILi1ELi2Eff13__nv_bfloat16NS_5EmptyEXadL_ZNS_6dsreluIffEET_T0_RKS3_EEXadL_ZNS_5sreluIffEES5_S6_S8_EEEEvPKT2_SC_PT3_SE_PKT1_PSF_SI_mmm)
        /*3f20*/ 	.word	0x0000003b


	//----- nvinfo : EIATTR_FRAME_SIZE
	.align		4
.L_2693:
        /*3f24*/ 	.byte	0x04, 0x11
        /*3f26*/ 	.short	(.L_2695 - .L_2694)
	.align		4
.L_2694:
        /*3f28*/ 	.word	index@($__internal_109_$__cuda_sm20_rcp_rn_f32_slowpath)
        /*3f2c*/ 	.word	0x00000000


	//----- nvinfo : EIATTR_FRAME_SIZE
	.align		4
.L_2695:
        /*3f30*/ 	.byte	0x04, 0x11
        /*3f32*/ 	.short	(.L_2697 - .L_2696)
	.align		4
.L_2696:
        /*3f34*/ 	.word	index@($__internal_108_$__cuda_sm20_div_u64)
        /*3f38*/ 	.word	0x00000000


	//----- nvinfo : EIATTR_FRAME_SIZE
	.align		4
.L_2697:
        /*3f3c*/ 	.byte	0x04, 0x11
        /*3f3e*/ 	.short	(.L_2699 - .L_2698)
	.align		4
.L_2698:
        /*3f40*/ 	.word	index@(_ZN18transformer_engine6detail43dgated_act_cast_transpose_kernel_notalignedILi1ELi2Eff13__nv_bfloat16NS_5EmptyEXadL_ZNS_6dsreluIffEET_T0_RKS3_EEXadL_ZNS_5sreluIffEES5_S6_S8_EEEEvPKT2_SC_PT3_SE_PKT1_PSF_SI_mmm)
        /*3f44*/ 	.word	0x00000000


	//----- nvinfo : EIATTR_REGCOUNT
	.align		4
.L_2699:
        /*3f48*/ 	.byte	0x04, 0x2f
        /*3f4a*/ 	.short	(.L_2701 - .L_2700)
	.align		4
.L_2700:
        /*3f4c*/ 	.word	index@(_ZN18transformer_engine6detail32dgated_act_cast_transpose_kernelILi1ELi4Eff13__nv_fp8_e5m2NS_5EmptyEXadL_ZNS_6dsreluIffEET_T0_RKS3_EEXadL_ZNS_5sreluIffEES5_S6_S8_EEEEvPKT2_SC_PT3_SE_PKT1_PSF_SI_mmm)
        /*3f50*/ 	.word	0x0000004e


	//----- nvinfo : EIATTR_FRAME_SIZE
	.align		4
.L_2701:
        /*3f54*/ 	.byte	0x04, 0x11
        /*3f56*/ 	.short	(.L_2703 - .L_2702)
	.align		4
.L_2702:
        /*3f58*/ 	.word	index@($__internal_107_$__cuda_sm20_rcp_rn_f32_slowpath)
        /*3f5c*/ 	.word	0x00000000


	//----- nvinfo : EIATTR_FRAME_SIZE
	.align		4
.L_2703:
        /*3f60*/ 	.byte	0x04, 0x11
        /*3f62*/ 	.short	(.L_2705 - .L_2704)
	.align		4
.L_2704:
        /*3f64*/ 	.word	index@($__internal_106_$__cuda_sm20_div_u64)
        /*3f68*/ 	.word	0x00000000


	//----- nvinfo : EIATTR_FRAME_SIZE
	.align		4
.L_2705:
        /*3f6c*/ 	.byte	0x04, 0x11
        /*3f6e*/ 	.short	(.L_2707 - .L_2706)
	.align		4
.L_2706:
        /*3f70*/ 	.word	index@(_ZN18transformer_engine6detail32dgated_act_cast_transpose_kernelILi1ELi4Eff13__nv_fp8_e5m2NS_5EmptyEXadL_ZNS_6dsreluIffEET_T0_RKS3_EEXadL_ZNS_5sreluIffEES5_S6_S8_EEEEvPKT2_SC_PT3_SE_PKT1_PSF_SI_mmm)
        /*3f74*/ 	.word	0x00000000


	//----- nvinfo : EIATTR_REGCOUNT
	.align		4
.L_2707:
        /*3f78*/ 	.byte	0x04, 0x2f
        /*3f7a*/ 	.short	(.L_2709 - .L_2708)
	.align		4
.L_2708:
        /*3f7c*/ 	.word	index@(_ZN18transformer_engine6detail43dgated_act_cast_transpose_kernel_notalignedILi1ELi4Eff13__nv_fp8_e5m2NS_5EmptyEXadL_ZNS_6dsreluIffEET_T0_RKS3_EEXadL_ZNS_5sreluIffEES5_S6_S8_EEEEvPKT2_SC_PT3_SE_PKT1_PSF_SI_mmm)
        /*3f80*/ 	.word	0x0000004e


	//----- nvinfo : EIATTR_FRAME_SIZE
	.align		4
.L_2709:
        /*3f84*/ 	.byte	0x04, 0x11
        /*3f86*/ 	.short	(.L_2711 - .L_2710)
	.align		4
.L_2710:
        /*3f88*/ 	.word	index@($__internal_105_$__cuda_sm20_rcp_rn_f32_slowpath)
        /*3f8c*/ 	.word	0x00000000


	//----- nvinfo : EIATTR_FRAME_SIZE
	.align		4
.L_2711:
        /*3f90*/ 	.byte	0x04, 0x11
        /*3f92*/ 	.short	(.L_2713 - .L_2712)
	.align		4
.L_2712:
        /*3f94*/ 	.word	index@($__internal_104_$__cuda_sm20_div_u64)
        /*3f98*/ 	.word	0x00000000


	//----- nvinfo : EIATTR_FRAME_SIZE
	.align		4
.L_2713:
        /*3f9c*/ 	.byte	0x04, 0x11
        /*3f9e*/ 	.short	(.L_2715 - .L_2714)
	.align		4
.L_2714:
        /*3fa0*/ 	.word	index@(_ZN18transformer_engine6detail43dgated_act_cast_transpose_kernel_notalignedILi1ELi4Eff13__nv_fp8_e5m2NS_5EmptyEXadL_ZNS_6dsreluIffEET_T0_RKS3_EEXadL_ZNS_5sreluIffEES5_S6_S8_EEEEvPKT2_SC_PT3_SE_PKT1_PSF_SI_mmm)
        /*3fa4*/ 	.word	0x00000000


	//----- nvinfo : EIATTR_REGCOUNT
	.align		4
.L_2715:
        /*3fa8*/ 	.byte	0x04, 0x2f
        /*3faa*/ 	.short	(.L_2717 - .L_2716)
	.align		4
.L_2716:
        /*3fac*/ 	.word	index@(_ZN18transformer_engine6detail32dgated_act_cast_transpose_kernelILi1ELi4Eff13__nv_fp8_e4m3NS_5EmptyEXadL_ZNS_6dsreluIffEET_T0_RKS3_EEXadL_ZNS_5sreluIffEES5_S6_S8_EEEEvPKT2_SC_PT3_SE_PKT1_PSF_SI_mmm)
        /*3fb0*/ 	.word	0x0000004e


	//----- nvinfo : EIATTR_FRAME_SIZE
	.align		4
.L_2717:
        /*3fb4*/ 	.byte	0x04, 0x11
        /*3fb6*/ 	.short	(.L_2719 - .L_2718)
	.align		4
.L_2718:
        /*3fb8*/ 	.word	index@($__internal_103_$__cuda_sm20_rcp_rn_f32_slowpath)
        /*3fbc*/ 	.word	0x00000000


	//----- nvinfo : EIATTR_FRAME_SIZE
	.align		4
.L_2719:
        /*3fc0*/ 	.byte	0x04, 0x11
        /*3fc2*/ 	.short	(.L_2721 - .L_2720)
	.align		4
.L_2720:
        /*3fc4*/ 	.word	index@($__internal_102_$__cuda_sm20_div_u64)
        /*3fc8*/ 	.word	0x00000000


	//----- nvinfo : EIATTR_FRAME_SIZE
	.align		4
.L_2721:
        /*3fcc*/ 	.byte	0x04, 0x11
        /*3fce*/ 	.short	(.L_2723 - .L_2722)
	.align		4
.L_2722:
        /*3fd0*/ 	.word	index@(_ZN18transformer_engine6detail32dgated_act_cast_transpose_kernelILi1ELi4Eff13__nv_fp8_e4m3NS_5EmptyEXadL_ZNS_6dsreluIffEET_T0_RKS3_EEXadL_ZNS_5sreluIffEES5_S6_S8_EEEEvPKT2_SC_PT3_SE_PKT1_PSF_SI_mmm)
        /*3fd4*/ 	.word	0x00000000


	//----- nvinfo : EIATTR_REGCOUNT
	.align		4
.L_2723:
        /*3fd8*/ 	.byte	0x04, 0x2f
        /*3fda*/ 	.short	(.L_2725 - .L_2724)
	.align		4
.L_2724:
        /*3fdc*/ 	.word	index@(_ZN18transformer_engine6detail43dgated_act_cast_transpose_kernel_notalignedILi1ELi4Eff13__nv_fp8_e4m3NS_5EmptyEXadL_ZNS_6dsreluIffEET_T0_RKS3_EEXadL_ZNS_5sreluIffEES5_S6_S8_EEEEvPKT2_SC_PT3_SE_PKT1_PSF_SI_mmm)
        /*3fe0*/ 	.word	0x0000004e


	//----- nvinfo : EIATTR_FRAME_SIZE
	.align		4
.L_2725:
        /*3fe4*/ 	.byte	0x04, 0x11
        /*3fe6*/ 	.short	(.L_2727 - .L_2726)
	.align		4
.L_2726:
        /*3fe8*/ 	.word	index@($__internal_101_$__cuda_sm20_rcp_rn_f32_slowpath)
        /*3fec*/ 	.word	0x00000000


	//----- nvinfo : EIATTR_FRAME_SIZE
	.align		4
.L_2727:
        /*3ff0*/ 	.byte	0x04, 0x11
        /*3ff2*/ 	.short	(.L_2729 - .L_2728)
	.align		4
.L_2728:
        /*3ff4*/ 	.word	index@($__internal_100_$__cuda_sm20_div_u64)
        /*3ff8*/ 	.word	0x00000000


	//----- nvinfo : EIATTR_FRAME_SIZE
	.align		4
.L_2729:
        /*3ffc*/ 	.byte	0x04, 0x11
        /*3ffe*/ 	.short	(.L_2731 - .L_2730)
	.align		4
.L_2730:
        /*4000*/ 	.word	index@(_ZN18transformer_engine6detail43dgated_act_cast_transpose_kernel_notalignedILi1ELi4Eff13__nv_fp8_e4m3NS_5EmptyEXadL_ZNS_6dsreluIffEET_T0_RKS3_EEXadL_ZNS_5sreluIffEES5_S6_S8_EEEEvPKT2_SC_PT3_SE_PKT1_PSF_SI_mmm)
        /*4004*/ 	.word	0x00000000


	//----- nvinfo : EIATTR_REGCOUNT
	.align		4
.L_2731:
        /*4008*/ 	.byte	0x04, 0x2f
        /*400a*/ 	.short	(.L_2733 - .L_2732)
	.align		4
.L_2732:
        /*400c*/ 	.word	index@(_ZN18transformer_engine6detail32dgated_act_cast_transpose_kernelILi2ELi1Ef6__halffNS_5EmptyEXadL_ZNS_6dsreluIffEET_T0_RKS3_EEXadL_ZNS_5sreluIffEES5_S6_S8_EEEEvPKT2_SC_PT3_SE_PKT1_PSF_SI_mmm)
        /*4010*/ 	.word	0x00000040


	//----- nvinfo : EIATTR_FRAME_SIZE
	.align		4
.L_2733:
        /*4014*/ 	.byte	0x04, 0x11
        /*4016*/ 	.short	(.L_2735 - .L_2734)
	.align		4
.L_2734:
        /*4018*/ 	.word	index@($__internal_99_$__cuda_sm20_rcp_rn_f32_slowpath)
        /*401c*/ 	.word	0x00000000


	//----- nvinfo : EIATTR_FRAME_SIZE
	.align		4
.L_2735:
        /*4020*/ 	.byte	0x04, 0x11
        /*4022*/ 	.short	(.L_2737 - .L_2736)
	.align		4
.L_2736:
        /*4024*/ 	.word	index@($__internal_98_$__cuda_sm20_div_u64)
        /*4028*/ 	.word	0x00000000


	//----- nvinfo : EIATTR_FRAME_SIZE
	.align		4
.L_2737:
        /*402c*/ 	.byte	0x04, 0x11
        /*402e*/ 	.short	(.L_2739 - .L_2738)
	.align		4
.L_2738:
        /*4030*/ 	.word	index@(_ZN18transformer_engine6detail32dgated_act_cast_transpose_kernelILi2ELi1Ef6__halffNS_5EmptyEXadL_ZNS_6dsreluIffEET_T0_RKS3_EEXadL_ZNS_5sreluIffEES5_S6_S8_EEEEvPKT2_SC_PT3_SE_PKT1_PSF_SI_mmm)
        /*4034*/ 	.word	0x00000000


	//----- nvinfo : EIATTR_REGCOUNT
	.align		4
.L_2739:
        /*4038*/ 	.byte	0x04, 0x2f
        /*403a*/ 	.short	(.L_2741 - .L_2740)
	.align		4
.L_2740:
        /*403c*/ 	.word	index@(_ZN18transformer_engine6detail43dgated_act_cast_transpose_kernel_notalignedILi2ELi1Ef6__halffNS_5EmptyEXadL_ZNS_6dsreluIffEET_T0_RKS3_EEXadL_ZNS_5sreluIffEES5_S6_S8_EEEEvPKT2_SC_PT3_SE_PKT1_PSF_SI_mmm)
        /*4040*/ 	.word	0x00000040


	//----- nvinfo : EIATTR_FRAME_SIZE
	.align		4
.L_2741:
        /*4044*/ 	.byte	0x04, 0x11
        /*4046*/ 	.short	(.L_2743 - .L_2742)
	.align		4
.L_2742:
        /*4048*/ 	.word	index@($__internal_97_$__cuda_sm20_rcp_rn_f32_slowpath)
        /*404c*/ 	.word	0x00000000


	//----- nvinfo : EIATTR_FRAME_SIZE
	.align		4
.L_2743:
        /*4050*/ 	.byte	0x04, 0x11
        /*4052*/ 	.short	(.L_2745 - .L_2744)
	.align		4
.L_2744:
        /*4054*/ 	.word	index@($__internal_96_$__cuda_sm20_div_u64)
        /*4058*/ 	.word	0x00000000


	//----- nvinfo : EIATTR_FRAME_SIZE
	.align		4
.L_2745:
        /*405c*/ 	.byte	0x04, 0x11
        /*405e*/ 	.short	(.L_2747 - .L_2746)
	.align		4
.L_2746:
        /*4060*/ 	.word	index@(_ZN18transformer_engine6detail43dgated_act_cast_transpose_kernel_notalignedILi2ELi1Ef6__halffNS_5EmptyEXadL_ZNS_6dsreluIffEET_T0_RKS3_EEXadL_ZNS_5sreluIffEES5_S6_S8_EEEEvPKT2_SC_PT3_SE_PKT1_PSF_SI_mmm)
        /*4064*/ 	.word	0x00000000


	//----- nvinfo : EIATTR_REGCOUNT
	.align		4
.L_2747:
        /*4068*/ 	.byte	0x04, 0x2f
        /*406a*/ 	.short	(.L_2749 - .L_2748)
	.align		4
.L_2748:
        /*406c*/ 	.word	index@(_ZN18transformer_engine6detail32dgated_act_cast_transpose_kernelILi2ELi2Ef6__halfS2_NS_5EmptyEXadL_ZNS_6dsreluIffEET_T0_RKS3_EEXadL_ZNS_5sreluIffEES5_S6_S8_EEEEvPKT2_SC_PT3_SE_PKT1_PSF_SI_mmm)
        /*4070*/ 	.word	0x00000040


	//----- nvinfo : EIATTR_FRAME_SIZE
	.align		4
.L_2749:
        /*4074*/ 	.byte	0x04, 0x11
        /*4076*/ 	.short	(.L_2751 - .L_2750)
	.align		4
.L_2750:
        /*4078*/ 	.word	index@($__internal_95_$__cuda_sm20_rcp_rn_f32_slowpath)
        /*407c*/ 	.word	0x00000000


	//----- nvinfo : EIATTR_FRAME_SIZE
	.align		4
.L_2751:
        /*4080*/ 	.byte	0x04, 0x11
        /*4082*/ 	.short	(.L_2753 - .L_2752)
	.align		4
.L_2752:
        /*4084*/ 	.word	index@($__internal_94_$__cuda_sm20_div_u64)
        /*4088*/ 	.word	0x00000000


	//----- nvinfo : EIATTR_FRAME_SIZE
	.align		4
.L_2753:
        /*408c*/ 	.byte	0x04, 0x11
        /*408e*/ 	.short	(.L_2755 - .L_2754)
	.align		4
.L_2754:
        /*4090*/ 	.word	index@(_ZN18transformer_engine6detail32dgated_act_cast_transpose_kernelILi2ELi2Ef6__halfS2_NS_5EmptyEXadL_ZNS_6dsreluIffEET_T0_RKS3_EEXadL_ZNS_5sreluIffEES5_S6_S8_EEEEvPKT2_SC_PT3_SE_PKT1_PSF_SI_mmm)
        /*4094*/ 	.word	0x00000000


	//----- nvinfo : EIATTR_REGCOUNT
	.align		4
.L_2755:
        /*4098*/ 	.byte	0x04, 0x2f
        /*409a*/ 	.short	(.L_2757 - .L_2756)
	.align		4
.L_2756:
        /*409c*/ 	.word	index@(_ZN18transformer_engine6detail43dgated_act_cast_transpose_kernel_notalignedILi2ELi2Ef6__halfS2_NS_5EmptyEXadL_ZNS_6dsreluIffEET_T0_RKS3_EEXadL_ZNS_5sreluIffEES5_S6_S8_EEEEvPKT2_SC_PT3_SE_PKT1_PSF_SI_mmm)
        /*40a0*/ 	.word	0x0000003d


	//----- nvinfo : EIATTR_FRAME_SIZE
	.align		4
.L_2757:
        /*40a4*/ 	.byte	0x04, 0x11
        /*40a6*/ 	.short	(.L_2759 - .L_2758)
	.align		4
.L_2758:
        /*40a8*/ 	.word	index@($__internal_93_$__cuda_sm20_rcp_rn_f32_slowpath)
        /*40ac*/ 	.word	0x00000000


	//----- nvinfo : EIATTR_FRAME_SIZE
	.align		4
.L_2759:
        /*40b0*/ 	.byte	0x04, 0x11
        /*40b2*/ 	.short	(.L_2761 - .L_2760)
	.align		4
.L_2760:
        /*40b4*/ 	.word	index@($__internal_92_$__cuda_sm20_div_u64)
        /*40b8*/ 	.word	0x00000000


	//----- nvinfo : EIATTR_FRAME_SIZE
	.align		4
.L_2761:
        /*40bc*/ 	.byte	0x04, 0x11
        /*40be*/ 	.short	(.L_2763 - .L_2762)
	.align		4
.L_2762:
        /*40c0*/ 	.word	index@(_ZN18transformer_engine6detail43dgated_act_cast_transpose_kernel_notalignedILi2ELi2Ef6__halfS2_NS_5EmptyEXadL_ZNS_6dsreluIffEET_T0_RKS3_EEXadL_ZNS_5sreluIffEES5_S6_S8_EEEEvPKT2_SC_PT3_SE_PKT1_PSF_SI_mmm)
        /*40c4*/ 	.word	0x00000000


	//----- nvinfo : EIATTR_REGCOUNT
	.align		4
.L_2763:
        /*40c8*/ 	.byte	0x04, 0x2f
        /*40ca*/ 	.short	(.L_2765 - .L_2764)
	.align		4
.L_2764:
        /*40cc*/ 	.word	index@(_ZN18transformer_engine6detail32dgated_act_cast_transpose_kernelILi2ELi2Ef6__half13__nv_bfloat16NS_5EmptyEXadL_ZNS_6dsreluIffEET_T0_RKS4_EEXadL_ZNS_5sreluIffEES6_S7_S9_EEEEvPKT2_SD_PT3_SF_PKT1_PSG_SJ_mmm)
        /*40d0*/ 	.word	0x00000040


	//----- nvinfo : EIATTR_FRAME_SIZE
	.align		4
.L_2765:
        /*40d4*/ 	.byte	0x04, 0x11
        /*40d6*/ 	.short	(.L_2767 - .L_2766)
	.align		4
.L_2766:
        /*40d8*/ 	.word	index@($__internal_91_$__cuda_sm20_rcp_rn_f32_slowpath)
        /*40dc*/ 	.word	0x00000000


	//----- nvinfo : EIATTR_FRAME_SIZE
	.align		4
.L_2767:
        /*40e0*/ 	.byte	0x04, 0x11
        /*40e2*/ 	.short	(.L_2769 - .L_2768)
	.align		4
.L_2768:
        /*40e4*/ 	.word	index@($__internal_90_$__cuda_sm20_div_u64)
        /*40e8*/ 	.word	0x00000000


	//----- nvinfo : EIATTR_FRAME_SIZE
	.align		4
.L_2769:
        /*40ec*/ 	.byte	0x04, 0x11
        /*40ee*/ 	.short	(.L_2771 - .L_2770)
	.align		4
.L_2770:
        /*40f0*/ 	.word	index@(_ZN18transformer_engine6detail32dgated_act_cast_transpose_kernelILi2ELi2Ef6__half13__nv_bfloat16NS_5EmptyEXadL_ZNS_6dsreluIffEET_T0_RKS4_EEXadL_ZNS_5sreluIffEES6_S7_S9_EEEEvPKT2_SD_PT3_SF_PKT1_PSG_SJ_mmm)
        /*40f4*/ 	.word	0x00000000


	//----- nvinfo : EIATTR_REGCOUNT
	.align		4
.L_2771:
        /*40f8*/ 	.byte	0x04, 0x2f
        /*40fa*/ 	.short	(.L_2773 - .L_2772)
	.align		4
.L_2772:
        /*40fc*/ 	.word	index@(_ZN18transformer_engine6detail43dgated_act_cast_transpose_kernel_notalignedILi2ELi2Ef6__half13__nv_bfloat16NS_5EmptyEXadL_ZNS_6dsreluIffEET_T0_RKS4_EEXadL_ZNS_5sreluIffEES6_S7_S9_EEEEvPKT2_SD_PT3_SF_PKT1_PSG_SJ_mmm)
        /*4100*/ 	.word	0x0000003d


	//----- nvinfo : EIATTR_FRAME_SIZE
	.align		4
.L_2773:
        /*4104*/ 	.byte	0x04, 0x11
        /*4106*/ 	.short	(.L_2775 - .L_2774)
	.align		4
.L_2774:
        /*4108*/ 	.word	index@($__internal_89_$__cuda_sm20_rcp_rn_f32_slowpath)
        /*410c*/ 	.word	0x00000000


	//----- nvinfo : EIATTR_FRAME_SIZE
	.align		4
.L_2775:
        /*4110*/ 	.byte	0x04, 0x11
        /*4112*/ 	.short	(.L_2777 - .L_2776)
	.align		4
.L_2776:
        /*4114*/ 	.word	index@($__internal_88_$__cuda_sm20_div_u64)
        /*4118*/ 	.word	0x00000000


	//----- nvinfo : EIATTR_FRAME_SIZE
	.align		4
.L_2777:
        /*411c*/ 	.byte	0x04, 0x11
        /*411e*/ 	.short	(.L_2779 - .L_2778)
	.align		4
.L_2778:
        /*4120*/ 	.word	index@(_ZN18transformer_engine6detail43dgated_act_cast_transpose_kernel_notalignedILi2ELi2Ef6__half13__nv_bfloat16NS_5EmptyEXadL_ZNS_6dsreluIffEET_T0_RKS4_EEXadL_ZNS_5sreluIffEES6_S7_S9_EEEEvPKT2_SD_PT3_SF_PKT1_PSG_SJ_mmm)
        /*4124*/ 	.word	0x00000000


	//----- nvinfo : EIATTR_REGCOUNT
	.align		4
.L_2779:
        /*4128*/ 	.byte	0x04, 0x2f
        /*412a*/ 	.short	(.L_2781 - .L_2780)
	.align		4
.L_2780:
        /*412c*/ 	.word	index@(_ZN18transformer_engine6detail32dgated_act_cast_transpose_kernelILi2ELi4Ef6__half13__nv_fp8_e5m2NS_5EmptyEXadL_ZNS_6dsreluIffEET_T0_RKS4_EEXadL_ZNS_5sreluIffEES6_S7_S9_EEEEvPKT2_SD_PT3_SF_PKT1_PSG_SJ_mmm)
        /*4130*/ 	.word	0x0000004e


	//----- nvinfo : EIATTR_FRAME_SIZE
	.align		4
.L_2781:
        /*4134*/ 	.byte	0x04, 0x11
        /*4136*/ 	.short	(.L_2783 - .L_2782)
	.align		4
.L_2782:
        /*4138*/ 	.word	index@($__internal_87_$__cuda_sm20_rcp_rn_f32_slowpath)
        /*413c*/ 	.word	0x00000000


	//----- nvinfo : EIATTR_FRAME_SIZE
	.align		4
.L_2783:
        /*4140*/ 	.byte	0x04, 0x11
        /*4142*/ 	.short	(.L_2785 - .L_2784)
	.align		4
.L_2784:
        /*4144*/ 	.word	index@($__internal_86_$__cuda_sm20_div_u64)
        /*4148*/ 	.word	0x00000000


	//----- nvinfo : EIATTR_FRAME_SIZE
	.align		4
.L_2785:
        /*414c*/ 	.byte	0x04, 0x11
        /*414e*/ 	.short	(.L_2787 - .L_2786)
	.align		4
.L_2786:
        /*4150*/ 	.word	index@(_ZN18transformer_engine6detail32dgated_act_cast_transpose_kernelILi2ELi4Ef6__half13__nv_fp8_e5m2NS_5EmptyEXadL_ZNS_6dsreluIffEET_T0_RKS4_EEXadL_ZNS_5sreluIffEES6_S7_S9_EEEEvPKT2_SD_PT3_SF_PKT1_PSG_SJ_mmm)
        /*4154*/ 	.word	0x00000000


	//----- nvinfo : EIATTR_REGCOUNT
	.align		4
.L_2787:
        /*4158*/ 	.byte	0x04, 0x2f
        /*415a*/ 	.short	(.L_2789 - .L_2788)
	.align		4
.L_2788:
        /*415c*/ 	.word	index@(_ZN18transformer_engine6detail43dgated_act_cast_transpose_kernel_notalignedILi2ELi4Ef6__half13__nv_fp8_e5m2NS_5EmptyEXadL_ZNS_6dsreluIffEET_T0_RKS4_EEXadL_ZNS_5sreluIffEES6_S7_S9_EEEEvPKT2_SD_PT3_SF_PKT1_PSG_SJ_mmm)
        /*4160*/ 	.word	0x0000004e


	//----- nvinfo : EIATTR_FRAME_SIZE
	.align		4
.L_2789:
        /*4164*/ 	.byte	0x04, 0x11
        /*4166*/ 	.short	(.L_2791 - .L_2790)
	.align		4
.L_2790:
        /*4168*/ 	.word	index@($__internal_85_$__cuda_sm20_rcp_rn_f32_slowpath)
        /*416c*/ 	.word	0x00000000


	//----- nvinfo : EIATTR_FRAME_SIZE
	.align		4
.L_2791:
        /*4170*/ 	.byte	0x04, 0x11
        /*4172*/ 	.short	(.L_2793 - .L_2792)
	.align		4
.L_2792:
        /*4174*/ 	.word	index@($__internal_84_$__cuda_sm20_div_u64)
        /*4178*/ 	.word	0x00000000


	//----- nvinfo : EIATTR_FRAME_SIZE
	.align		4
.L_2793:
        /*417c*/ 	.byte	0x04, 0x11
        /*417e*/ 	.short	(.L_2795 - .L_2794)
	.align		4
.L_2794:
        /*4180*/ 	.word	index@(_ZN18transformer_engine6detail43dgated_act_cast_transpose_kernel_notalignedILi2ELi4Ef6__half13__nv_fp8_e5m2NS_5EmptyEXadL_ZNS_6dsreluIffEET_T0_RKS4_EEXadL_ZNS_5sreluIffEES6_S7_S9_EEEEvPKT2_SD_PT3_SF_PKT1_PSG_SJ_mmm)
        /*4184*/ 	.word	0x00000000


	//----- nvinfo : EIATTR_REGCOUNT
	.align		4
.L_2795:
        /*4188*/ 	.byte	0x04, 0x2f
        /*418a*/ 	.short	(.L_2797 - .L_2796)
	.align		4
.L_2796:
        /*418c*/ 	.word	index@(_ZN18transformer_engine6detail32dgated_act_cast_transpose_kernelILi2ELi4Ef6__half13__nv_fp8_e4m3NS_5EmptyEXadL_ZNS_6dsreluIffEET_T0_RKS4_EEXadL_ZNS_5sreluIffEES6_S7_S9_EEEEvPKT2_SD_PT3_SF_PKT1_PSG_SJ_mmm)
        /*4190*/ 	.word	0x0000004e


	//----- nvinfo : EIATTR_FRAME_SIZE
	.align		4
.L_2797:
        /*4194*/ 	.byte	0x04, 0x11
        /*4196*/ 	.short	(.L_2799 - .L_2798)
	.align		4
.L_2798:
        /*4198*/ 	.word	index@($__internal_83_$__cuda_sm20_rcp_rn_f32_slowpath)
        /*419c*/ 	.word	0x00000000


	//----- nvinfo : EIATTR_FRAME_SIZE
	.align		4
.L_2799:
        /*41a0*/ 	.byte	0x04, 0x11
        /*41a2*/ 	.short	(.L_2801 - .L_2800)
	.align		4
.L_2800:
        /*41a4*/ 	.word	index@($__internal_82_$__cuda_sm20_div_u64)
        /*41a8*/ 	.word	0x00000000


	//----- nvinfo : EIATTR_FRAME_SIZE
	.align		4
.L_2801:
        /*41ac*/ 	.byte	0x04, 0x11
        /*41ae*/ 	.short	(.L_2803 - .L_2802)
	.align		4
.L_2802:
        /*41b0*/ 	.word	index@(_ZN18transformer_engine6detail32dgated_act_cast_transpose_kernelILi2ELi4Ef6__half13__nv_fp8_e4m3NS_5EmptyEXadL_ZNS_6dsreluIffEET_T0_RKS4_EEXadL_ZNS_5sreluIffEES6_S7_S9_EEEEvPKT2_SD_PT3_SF_PKT1_PSG_SJ_mmm)
        /*41b4*/ 	.word	0x00000000


	//----- nvinfo : EIATTR_REGCOUNT
	.align		4
.L_2803:
        /*41b8*/ 	.byte	0x04, 0x2f
        /*41ba*/ 	.short	(.L_2805 - .L_2804)
	.align		4
.L_2804:
        /*41bc*/ 	.word	index@(_ZN18transformer_engine6detail43dgated_act_cast_transpose_kernel_notalignedILi2ELi4Ef6__half13__nv_fp8_e4m3NS_5EmptyEXadL_ZNS_6dsreluIffEET_T0_RKS4_EEXadL_ZNS_5sreluIffEES6_S7_S9_EEEEvPKT2_SD_PT3_SF_PKT1_PSG_SJ_mmm)
        /*41c0*/ 	.word	0x0000004e


	//----- nvinfo : EIATTR_FRAME_SIZE
	.align		4
.L_2805:
        /*41c4*/ 	.byte	0x04, 0x11
        /*41c6*/ 	.short	(.L_2807 - .L_2806)
	.align		4
.L_2806:
        /*41c8*/ 	.word	index@($__internal_81_$__cuda_sm20_rcp_rn_f32_slowpath)
        /*41cc*/ 	.word	0x00000000


	//----- nvinfo : EIATTR_FRAME_SIZE
	.align		4
.L_2807:
        /*41d0*/ 	.byte	0x04, 0x11
        /*41d2*/ 	.short	(.L_2809 - .L_2808)
	.align		4
.L_2808:
        /*41d4*/ 	.word	index@($__internal_80_$__cuda_sm20_div_u64)
        /*41d8*/ 	.word	0x00000000


	//----- nvinfo : EIATTR_FRAME_SIZE
	.align		4
.L_2809:
        /*41dc*/ 	.byte	0x04, 0x11
        /*41de*/ 	.short	(.L_2811 - .L_2810)
	.align		4
.L_2810:
        /*41e0*/ 	.word	index@(_ZN18transformer_engine6detail43dgated_act_cast_transpose_kernel_notalignedILi2ELi4Ef6__half13__nv_fp8_e4m3NS_5EmptyEXadL_ZNS_6dsreluIffEET_T0_RKS4_EEXadL_ZNS_5sreluIffEES6_S7_S9_EEEEvPKT2_SD_PT3_SF_PKT1_PSG_SJ_mmm)
        /*41e4*/ 	.word	0x00000000


	//----- nvinfo : EIATTR_REGCOUNT
	.align		4
.L_2811:
        /*41e8*/ 	.byte	0x04, 0x2f
        /*41ea*/ 	.short	(.L_2813 - .L_2812)
	.align		4
.L_2812:
        /*41ec*/ 	.word	index@(_ZN18transformer_engine6detail32dgated_act_cast_transpose_kernelILi2ELi1Ef13__nv_bfloat16fNS_5EmptyEXadL_ZNS_6dsreluIffEET_T0_RKS3_EEXadL_ZNS_5sreluIffEES5_S6_S8_EEEEvPKT2_SC_PT3_SE_PKT1_PSF_SI_mmm)
        /*41f0*/ 	.word	0x00000030


	//----- nvinfo : EIATTR_FRAME_SIZE
	.align		4
.L_2813:
        /*41f4*/ 	.byte	0x04, 0x11
        /*41f6*/ 	.short	(.L_2815 - .L_2814)
	.align		4
.L_2814:
        /*41f8*/ 	.word	index@($__internal_79_$__cuda_sm20_rcp_rn_f32_slowpath)
        /*41fc*/ 	.word	0x00000000


	//----- nvinfo : EIATTR_FRAME_SIZE
	.align		4
.L_2815:
        /*4200*/ 	.byte	0x04, 0x11
        /*4202*/ 	.short	(.L_2817 - .L_2816)
	.align		4
.L_2816:
        /*4204*/ 	.word	index@($__internal_78_$__cuda_sm20_div_u64)
        /*4208*/ 	.word	0x00000000


	//----- nvinfo : EIATTR_FRAME_SIZE
	.align		4
.L_2817:
        /*420c*/ 	.byte	0x04, 0x11
        /*420e*/ 	.short	(.L_2819 - .L_2818)
	.align		4
.L_2818:
        /*4210*/ 	.word	index@(_ZN18transformer_engine6detail32dgated_act_cast_transpose_kernelILi2ELi1Ef13__nv_bfloat16fNS_5EmptyEXadL_ZNS_6dsreluIffEET_T0_RKS3_EEXadL_ZNS_5sreluIffEES5_S6_S8_EEEEvPKT2_SC_PT3_SE_PKT1_PSF_SI_mmm)
        /*4214*/ 	.word	0x00000000


	//----- nvinfo : EIATTR_REGCOUNT
	.align		4
.L_2819:
        /*4218*/ 	.byte	0x04, 0x2f
        /*421a*/ 	.short	(.L_2821 - .L_2820)
	.align		4
.L_2820:
        /*421c*/ 	.word	index@(_ZN18transformer_engine6detail43dgated_act_cast_transpose_kernel_notalignedILi2ELi1Ef13__nv_bfloat16fNS_5EmptyEXadL_ZNS_6dsreluIffEET_T0_RKS3_EEXadL_ZNS_5sreluIffEES5_S6_S8_EEEEvPKT2_SC_PT3_SE_PKT1_PSF_SI_mmm)
        /*4220*/ 	.word	0x00000040


	//----- nvinfo : EIATTR_FRAME_SIZE
	.align		4
.L_2821:
        /*4224*/ 	.byte	0x04, 0x11
        /*4226*/ 	.short	(.L_2823 - .L_2822)
	.align		4
.L_2822:
        /*4228*/ 	.word	index@($__internal_77_$__cuda_sm20_rcp_rn_f32_slowpath)
        /*422c*/ 	.word	0x00000000


	//----- nvinfo : EIATTR_FRAME_SIZE
	.align		4
.L_2823:
        /*4230*/ 	.byte	0x04, 0x11
        /*4232*/ 	.short	(.L_2825 - .L_2824)
	.align		4
.L_2824:
        /*4234*/ 	.word	index@($__internal_76_$__cuda_sm20_div_u64)
        /*4238*/ 	.word	0x00000000


	//----- nvinfo : EIATTR_FRAME_SIZE
	.align		4
.L_2825:
        /*423c*/ 	.byte	0x04, 0x11
        /*423e*/ 	.short	(.L_2827 - .L_2826)
	.align		4
.L_2826:
        /*4240*/ 	.word	index@(_ZN18transformer_engine6detail43dgated_act_cast_transpose_kernel_notalignedILi2ELi1Ef13__nv_bfloat16fNS_5EmptyEXadL_ZNS_6dsreluIffEET_T0_RKS3_EEXadL_ZNS_5sreluIffEES5_S6_S8_EEEEvPKT2_SC_PT3_SE_PKT1_PSF_SI_mmm)
        /*4244*/ 	.word	0x00000000


	//----- nvinfo : EIATTR_REGCOUNT
	.align		4
.L_2827:
        /*4248*/ 	.byte	0x04, 0x2f
        /*424a*/ 	.short	(.L_2829 - .L_2828)
	.align		4
.L_2828:
        /*424c*/ 	.word	index@(_ZN18transformer_engine6detail32dgated_act_cast_transpose_kernelILi2ELi2Ef13__nv_bfloat166__halfNS_5EmptyEXadL_ZNS_6dsreluIffEET_T0_RKS4_EEXadL_ZNS_5sreluIffEES6_S7_S9_EEEEvPKT2_SD_PT3_SF_PKT1_PSG_SJ_mmm)
        /*4250*/ 	.word	0x00000040


	//----- nvinfo : EIATTR_FRAME_SIZE
	.align		4
.L_2829:
        /*4254*/ 	.byte	0x04, 0x11
        /*4256*/ 	.short	(.L_2831 - .L_2830)
	.align		4
.L_2830:
        /*4258*/ 	.word	index@($__internal_75_$__cuda_sm20_rcp_rn_f32_slowpath)
        /*425c*/ 	.word	0x00000000


	//----- nvinfo : EIATTR_FRAME_SIZE
	.align		4
.L_2831:
        /*4260*/ 	.byte	0x04, 0x11
        /*4262*/ 	.short	(.L_2833 - .L_2832)
	.align		4
.L_2832:
        /*4264*/ 	.word	index@($__internal_74_$__cuda_sm20_div_u64)
        /*4268*/ 	.word	0x00000000


	//----- nvinfo : EIATTR_FRAME_SIZE
	.align		4
.L_2833:
        /*426c*/ 	.byte	0x04, 0x11
        /*426e*/ 	.short	(.L_2835 - .L_2834)
	.align		4
.L_2834:
        /*4270*/ 	.word	index@(_ZN18transformer_engine6detail32dgated_act_cast_transpose_kernelILi2ELi2Ef13__nv_bfloat166__halfNS_5EmptyEXadL_ZNS_6dsreluIffEET_T0_RKS4_EEXadL_ZNS_5sreluIffEES6_S7_S9_EEEEvPKT2_SD_PT3_SF_PKT1_PSG_SJ_mmm)
        /*4274*/ 	.word	0x00000000


	//----- nvinfo : EIATTR_REGCOUNT
	.align		4
.L_2835:
        /*4278*/ 	.byte	0x04, 0x2f
        /*427a*/ 	.short	(.L_2837 - .L_2836)
	.align		4
.L_2836:
        /*427c*/ 	.word	index@(_ZN18transformer_engine6detail43dgated_act_cast_transpose_kernel_notalignedILi2ELi2Ef13__nv_bfloat166__halfNS_5EmptyEXadL_ZNS_6dsreluIffEET_T0_RKS4_EEXadL_ZNS_5sreluIffEES6_S7_S9_EEEEvPKT2_SD_PT3_SF_PKT1_PSG_SJ_mmm)
        /*4280*/ 	.word	0x0000003d


	//----- nvinfo : EIATTR_FRAME_SIZE
	.align		4
.L_2837:
        /*4284*/ 	.byte	0x04, 0x11
        /*4286*/ 	.short	(.L_2839 - .L_2838)
	.align		4
.L_2838:
        /*4288*/ 	.word	index@($__internal_73_$__cuda_sm20_rcp_rn_f32_slowpath)
        /*428c*/ 	.word	0x00000000


	//----- nvinfo : EIATTR_FRAME_SIZE
	.align		4
.L_2839:
        /*4290*/ 	.byte	0x04, 0x11
        /*4292*/ 	.short	(.L_2841 - .L_2840)
	.align		4
.L_2840:
        /*4294*/ 	.word	index@($__internal_72_$__cuda_sm20_div_u64)
        /*4298*/ 	.word	0x00000000


	//----- nvinfo : EIATTR_FRAME_SIZE
	.align		4
.L_2841:
        /*429c*/ 	.byte	0x04, 0x11
        /*429e*/ 	.short	(.L_2843 - .L_2842)
	.align		4
.L_2842:
        /*42a0*/ 	.word	index@(_ZN18transformer_engine6detail43dgated_act_cast_transpose_kernel_notalignedILi2ELi2Ef13__nv_bfloat166__halfNS_5EmptyEXadL_ZNS_6dsreluIffEET_T0_RKS4_EEXadL_ZNS_5sreluIffEES6_S7_S9_EEEEvPKT2_SD_PT3_SF_PKT1_PSG_SJ_mmm)
        /*42a4*/ 	.word	0x00000000


	//----- nvinfo : EIATTR_REGCOUNT
	.align		4
.L_2843:
        /*42a8*/ 	.byte	0x04, 0x2f
        /*42aa*/ 	.short	(.L_2845 - .L_2844)
	.align		4
.L_2844:
        /*42ac*/ 	.word	index@(_ZN18transformer_engine6detail32dgated_act_cast_transpose_kernelILi2ELi2Ef13__nv_bfloat16S2_NS_5EmptyEXadL_ZNS_6dsreluIffEET_T0_RKS3_EEXadL_ZNS_5sreluIffEES5_S6_S8_EEEEvPKT2_SC_PT3_SE_PKT1_PSF_SI_mmm)
        /*42b0*/ 	.word	0x00000040


	//----- nvinfo : EIATTR_FRAME_SIZE
	.align		4
.L_2845:
        /*42b4*/ 	.byte	0x04, 0x11
        /*42b6*/ 	.short	(.L_2847 - .L_2846)
	.align		4
.L_2846:
        /*42b8*/ 	.word	index@($__internal_71_$__cuda_sm20_rcp_rn_f32_slowpath)
        /*42bc*/ 	.word	0x00000000


	//----- nvinfo : EIATTR_FRAME_SIZE
	.align		4
.L_2847:
        /*42c0*/ 	.byte	0x04, 0x11
        /*42c2*/ 	.short	(.L_2849 - .L_2848)
	.align		4
.L_2848:
        /*42c4*/ 	.word	index@($__internal_70_$__cuda_sm20_div_u64)
        /*42c8*/ 	.word	0x00000000


	//----- nvinfo : EIATTR_FRAME_SIZE
	.align		4
.L_2849:
        /*42cc*/ 	.byte	0x04, 0x11
        /*42ce*/ 	.short	(.L_2851 - .L_2850)
	.align		4
.L_2850:
        /*42d0*/ 	.word	index@(_ZN18transformer_engine6detail32dgated_act_cast_transpose_kernelILi2ELi2Ef13__nv_bfloat16S2_NS_5EmptyEXadL_ZNS_6dsreluIffEET_T0_RKS3_EEXadL_ZNS_5sreluIffEES5_S6_S8_EEEEvPKT2_SC_PT3_SE_PKT1_PSF_SI_mmm)
        /*42d4*/ 	.word	0x00000000


	//----- nvinfo : EIATTR_REGCOUNT
	.align		4
.L_2851:
        /*42d8*/ 	.byte	0x04, 0x2f
        /*42da*/ 	.short	(.L_2853 - .L_2852)
	.align		4
.L_2852:
        /*42dc*/ 	.word	index@(_ZN18transformer_engine6detail43dgated_act_cast_transpose_kernel_notalignedILi2ELi2Ef13__nv_bfloat16S2_NS_5EmptyEXadL_ZNS_6dsreluIffEET_T0_RKS3_EEXadL_ZNS_5sreluIffEES5_S6_S8_EEEEvPKT2_SC_PT3_SE_PKT1_PSF_SI_mmm)
        /*42e0*/ 	.word	0x0000003d


	//----- nvinfo : EIATTR_FRAME_SIZE
	.align		4
.L_2853:
        /*42e4*/ 	.byte	0x04, 0x11
        /*42e6*/ 	.short	(.L_2855 - .L_2854)
	.align		4
.L_2854:
        /*42e8*/ 	.word	index@($__internal_69_$__cuda_sm20_rcp_rn_f32_slowpath)
        /*42ec*/ 	.word	0x00000000


	//----- nvinfo : EIATTR_FRAME_SIZE
	.align		4
.L_2855:
        /*42f0*/ 	.byte	0x04, 0x11
        /*42f2*/ 	.short	(.L_2857 - .L_2856)
	.align		4
.L_2856:
        /*42f4*/ 	.word	index@($__internal_68_$__cuda_sm20_div_u64)
        /*42f8*/ 	.word	0x00000000


	//----- nvinfo : EIATTR_FRAME_SIZE
	.align		4
.L_2857:
        /*42fc*/ 	.byte	0x04, 0x11
        /*42fe*/ 	.short	(.L_2859 - .L_2858)
	.align		4
.L_2858:
        /*4300*/ 	.word	index@(_ZN18transformer_engine6detail43dgated_act_cast_transpose_kernel_notalignedILi2ELi2Ef13__nv_bfloat16S2_NS_5EmptyEXadL_ZNS_6dsreluIffEET_T0_RKS3_EEXadL_ZNS_5sreluIffEES5_S6_S8_EEEEvPKT2_SC_PT3_SE_PKT1_PSF_SI_mmm)
        /*4304*/ 	.word	0x00000000


	//----- nvinfo : EIATTR_REGCOUNT
	.align		4
.L_2859:
        /*4308*/ 	.byte	0x04, 0x2f
        /*430a*/ 	.short	(.L_2861 - .L_2860)
	.align		4
.L_2860:
        /*430c*/ 	.word	index@(_ZN18transformer_engine6detail32dgated_act_cast_transpose_kernelILi2ELi4Ef13__nv_bfloat1613__nv_fp8_e5m2NS_5EmptyEXadL_ZNS_6dsreluIffEET_T0_RKS4_EEXadL_ZNS_5sreluIffEES6_S7_S9_EEEEvPKT2_SD_PT3_SF_PKT1_PSG_SJ_mmm)
        /*4310*/ 	.word	0x00000050


	//----- nvinfo : EIATTR_FRAME_SIZE
	.align		4
.L_2861:
        /*4314*/ 	.byte	0x04, 0x11
        /*4316*/ 	.short	(.L_2863 - .L_2862)
	.align		4
.L_2862:
        /*4318*/ 	.word	index@($__internal_67_$__cuda_sm20_rcp_rn_f32_slowpath)
        /*431c*/ 	.word	0x00000000


	//----- nvinfo : EIATTR_FRAME_SIZE
	.align		4
.L_2863:
        /*4320*/ 	.byte	0x04, 0x11
        /*4322*/ 	.short	(.L_2865 - .L_2864)
	.align		4
.L_2864:
        /*4324*/ 	.word	index@($__internal_66_$__cuda_sm20_div_u64)
        /*4328*/ 	.word	0x00000000


	//----- nvinfo : EIATTR_FRAME_SIZE
	.align		4
.L_2865:
        /*432c*/ 	.byte	0x04, 0x11
        /*432e*/ 	.short	(.L_2867 - .L_2866)
	.align		4
.L_2866:
        /*4330*/ 	.word	index@(_ZN18transformer_engine6detail32dgated_act_cast_transpose_kernelILi2ELi4Ef13__nv_bfloat1613__nv_fp8_e5m2NS_5EmptyEXadL_ZNS_6dsreluIffEET_T0_RKS4_EEXadL_ZNS_5sreluIffEES6_S7_S9_EEEEvPKT2_SD_PT3_SF_PKT1_PSG_SJ_mmm)
        /*4334*/ 	.word	0x00000000


	//----- nvinfo : EIATTR_REGCOUNT
	.align		4
.L_2867:
        /*4338*/ 	.byte	0x04, 0x2f
        /*433a*/ 	.short	(.L_2869 - .L_2868)
	.align		4
.L_2868:
        /*433c*/ 	.word	index@(_ZN18transformer_engine6detail43dgated_act_cast_transpose_kernel_notalignedILi2ELi4Ef13__nv_bfloat1613__nv_fp8_e5m2NS_5EmptyEXadL_ZNS_6dsreluIffEET_T0_RKS4_EEXadL_ZNS_5sreluIffEES6_S7_S9_EEEEvPKT2_SD_PT3_SF_PKT1_PSG_SJ_mmm)
        /*4340*/ 	.word	0x00000050


	//----- nvinfo : EIATTR_FRAME_SIZE
	.align		4
.L_2869:
        /*4344*/ 	.byte	0x04, 0x11
        /*4346*/ 	.short	(.L_2871 - .L_2870)
	.align		4
.L_2870:
        /*4348*/ 	.word	index@($__internal_65_$__cuda_sm20_rcp_rn_f32_slowpath)
        /*434c*/ 	.word	0x00000000


	//----- nvinfo : EIATTR_FRAME_SIZE
	.align		4
.L_2871:
        /*4350*/ 	.byte	0x04, 0x11
        /*4352*/ 	.short	(.L_2873 - .L_2872)
	.align		4
.L_2872:
        /*4354*/ 	.word	index@($__internal_64_$__cuda_sm20_div_u64)
        /*4358*/ 	.word	0x00000000


	//----- nvinfo : EIATTR_FRAME_SIZE
	.align		4
.L_2873:
        /*435c*/ 	.byte	0x04, 0x11
        /*435e*/ 	.short	(.L_2875 - .L_2874)
	.align		4
.L_2874:
        /*4360*/ 	.word	index@(_ZN18transformer_engine6detail43dgated_act_cast_transpose_kernel_notalignedILi2ELi4Ef13__nv_bfloat1613__nv_fp8_e5m2NS_5EmptyEXadL_ZNS_6dsreluIffEET_T0_RKS4_EEXadL_ZNS_5sreluIffEES6_S7_S9_EEEEvPKT2_SD_PT3_SF_PKT1_PSG_SJ_mmm)
        /*4364*/ 	.word	0x00000000


	//----- nvinfo : EIATTR_REGCOUNT
	.align		4
.L_2875:
        /*4368*/ 	.byte	0x04, 0x2f
        /*436a*/ 	.short	(.L_2877 - .L_2876)
	.align		4
.L_2876:
        /*436c*/ 	.word	index@(_ZN18transformer_engine6detail32dgated_act_cast_transpose_kernelILi2ELi4Ef13__nv_bfloat1613__nv_fp8_e4m3NS_5EmptyEXadL_ZNS_6dsreluIffEET_T0_RKS4_EEXadL_ZNS_5sreluIffEES6_S7_S9_EEEEvPKT2_SD_PT3_SF_PKT1_PSG_SJ_mmm)
        /*4370*/ 	.word	0x00000050


	//----- nvinfo : EIATTR_FRAME_SIZE
	.align		4
.L_2877:
        /*4374*/ 	.byte	0x04, 0x11
        /*4376*/ 	.short	(.L_2879 - .L_2878)
	.align		4
.L_2878:
        /*4378*/ 	.word	index@($__internal_63_$__cuda_sm20_rcp_rn_f32_slowpath)
        /*437c*/ 	.word	0x00000000


	//----- nvinfo : EIATTR_FRAME_SIZE
	.align		4
.L_2879:
        /*4380*/ 	.byte	0x04, 0x11
        /*4382*/ 	.short	(.L_2881 - .L_2880)
	.align		4
.L_2880:
        /*4384*/ 	.word	index@($__internal_62_$__cuda_sm20_div_u64)
        /*4388*/ 	.word	0x00000000


	//----- nvinfo : EIATTR_FRAME_SIZE
	.align		4
.L_2881:
        /*438c*/ 	.byte	0x04, 0x11
        /*438e*/ 	.short	(.L_2883 - .L_2882)
	.align		4
.L_2882:
        /*4390*/ 	.word	index@(_ZN18transformer_engine6detail32dgated_act_cast_transpose_kernelILi2ELi4Ef13__nv_bfloat1613__nv_fp8_e4m3NS_5EmptyEXadL_ZNS_6dsreluIffEET_T0_RKS4_EEXadL_ZNS_5sreluIffEES6_S7_S9_EEEEvPKT2_SD_PT3_SF_PKT1_PSG_SJ_mmm)
        /*4394*/ 	.word	0x00000000


	//----- nvinfo : EIATTR_REGCOUNT
	.align		4
.L_2883:
        /*4398*/ 	.byte	0x04, 0x2f
        /*439a*/ 	.short	(.L_2885 - .L_2884)
	.align		4
.L_2884:
        /*439c*/ 	.word	index@(_ZN18transformer_engine6detail43dgated_act_cast_transpose_kernel_notalignedILi2ELi4Ef13__nv_bfloat1613__nv_fp8_e4m3NS_5EmptyEXadL_ZNS_6dsreluIffEET_T0_RKS4_EEXadL_ZNS_5sreluIffEES6_S7_S9_EEEEvPKT2_SD_PT3_SF_PKT1_PSG_SJ_mmm)
        /*43a0*/ 	.word	0x00000050


	//----- nvinfo : EIATTR_FRAME_SIZE
	.align		4
.L_2885:
        /*43a4*/ 	.byte	0x04, 0x11
        /*43a6*/ 	.short	(.L_2887 - .L_2886)
	.align		4
.L_2886:
        /*43a8*/ 	.word	index@($__internal_61_$__cuda_sm20_rcp_rn_f32_slowpath)
        /*43ac*/ 	.word	0x00000000


	//----- nvinfo : EIATTR_FRAME_SIZE
	.align		4
.L_2887:
        /*43b0*/ 	.byte	0x04, 0x11
        /*43b2*/ 	.short	(.L_2889 - .L_2888)
	.align		4
.L_2888:
        /*43b4*/ 	.word	index@($__internal_60_$__cuda_sm20_div_u64)
        /*43b8*/ 	.word	0x00000000


	//----- nvinfo : EIATTR_FRAME_SIZE
	.align		4
.L_2889:
        /*43bc*/ 	.byte	0x04, 0x11
        /*43be*/ 	.short	(.L_2891 - .L_2890)
	.align		4
.L_2890:
        /*43c0*/ 	.word	index@(_ZN18transformer_engine6detail43dgated_act_cast_transpose_kernel_notalignedILi2ELi4Ef13__nv_bfloat1613__nv_fp8_e4m3NS_5EmptyEXadL_ZNS_6dsreluIffEET_T0_RKS4_EEXadL_ZNS_5sreluIffEES6_S7_S9_EEEEvPKT2_SD_PT3_SF_PKT1_PSG_SJ_mmm)
        /*43c4*/ 	.word	0x00000000


	//----- nvinfo : EIATTR_REGCOUNT
	.align		4
.L_2891:
        /*43c8*/ 	.byte	0x04, 0x2f
        /*43ca*/ 	.short	(.L_2893 - .L_2892)
	.align		4
.L_2892:
        /*43cc*/ 	.word	index@(_ZN18transformer_engine6detail32dgated_act_cast_transpose_kernelILi1ELi1EfffNS_5EmptyEXadL_ZNS_6dqgeluIffEET_T0_RKS2_EEXadL_ZNS_5qgeluIffEES4_S5_S7_EEEEvPKT2_SB_PT3_SD_PKT1_PSE_SH_mmm)
        /*43d0*/ 	.word	0x0000003a


	//----- nvinfo : EIATTR_FRAME_SIZE
	.align		4
.L_2893:
        /*43d4*/ 	.byte	0x04, 0x11
        /*43d6*/ 	.short	(.L_2895 - .L_2894)
	.align		4
.L_2894:
        /*43d8*/ 	.word	index@($__internal_59_$__cuda_sm20_rcp_rn_f32_slowpath)
        /*43dc*/ 	.word	0x00000000


	//----- nvinfo : EIATTR_FRAME_SIZE
	.align		4
.L_2895:
        /*43e0*/ 	.byte	0x04, 0x11
        /*43e2*/ 	.short	(.L_2897 - .L_2896)
	.align		4
.L_2896:
        /*43e4*/ 	.word	index@($__internal_58_$__cuda_sm20_div_u64)
        /*43e8*/ 	.word	0x00000000


	//----- nvinfo : EIATTR_FRAME_SIZE
	.align		4
.L_2897:
        /*43ec*/ 	.byte	0x04, 0x11
        /*43ee*/ 	.short	(.L_2899 - .L_2898)
	.align		4
.L_2898:
        /*43f0*/ 	.word	index@(_ZN18transformer_engine6detail32dgated_act_cast_transpose_kernelILi1ELi1EfffNS_5EmptyEXadL_ZNS_6dqgeluIffEET_T0_RKS2_EEXadL_ZNS_5qgeluIffEES4_S5_S7_EEEEvPKT2_SB_PT3_SD_PKT1_PSE_SH_mmm)
        /*43f4*/ 	.word	0x00000000


	//----- nvinfo : EIATTR_REGCOUNT
	.align		4
.L_2899:
        /*43f8*/ 	.byte	0x04, 0x2f
        /*43fa*/ 	.short	(.L_2901 - .L_2900)
	.align		4
.L_2900:
        /*43fc*/ 	.word	index@(_ZN18transformer_engine6detail43dgated_act_cast_transpose_kernel_notalignedILi1ELi1EfffNS_5EmptyEXadL_ZNS_6dqgeluIffEET_T0_RKS2_EEXadL_ZNS_5qgeluIffEES4_S5_S7_EEEEvPKT2_SB_PT3_SD_PKT1_PSE_SH_mmm)
        /*4400*/ 	.word	0x00000030


	//----- nvinfo : EIATTR_FRAME_SIZE
	.align		4
.L_2901:
        /*4404*/ 	.byte	0x04, 0x11
        /*4406*/ 	.short	(.L_2903 - .L_2902)
	.align		4
.L_2902:
        /*4408*/ 	.word	index@($__internal_57_$__cuda_sm20_rcp_rn_f32_slowpath)
        /*440c*/ 	.word	0x00000000


	//----- nvinfo : EIATTR_FRAME_SIZE
	.align		4
.L_2903:
        /*4410*/ 	.byte	0x04, 0x11
        /*4412*/ 	.short	(.L_2905 - .L_2904)
	.align		4
.L_2904:
        /*4414*/ 	.word	index@($__internal_56_$__cuda_sm20_div_u64)
        /*4418*/ 	.word	0x00000000


	//----- nvinfo : EIATTR_FRAME_SIZE
	.align		4
.L_2905:
        /*441c*/ 	.byte	0x04, 0x11
        /*441e*/ 	.short	(.L_2907 - .L_2906)
	.align		4
.L_2906:
        /*4420*/ 	.word	index@(_ZN18transformer_engine6detail43dgated_act_cast_transpose_kernel_notalignedILi1ELi1EfffNS_5EmptyEXadL_ZNS_6dqgeluIffEET_T0_RKS2_EEXadL_ZNS_5qgeluIffEES4_S5_S7_EEEEvPKT2_SB_PT3_SD_PKT1_PSE_SH_mmm)
        /*4424*/ 	.word	0x00000000


	//----- nvinfo : EIATTR_REGCOUNT
	.align		4
.L_2907:
        /*4428*/ 	.byte	0x04, 0x2f
        /*442a*/ 	.short	(.L_2909 - .L_2908)
	.align		4
.L_2908:
        /*442c*/ 	.word	index@(_ZN18transformer_engine6detail32dgated_act_cast_transpose_kernelILi1ELi2Eff6__halfNS_5EmptyEXadL_ZNS_6dqgeluIffEET_T0_RKS3_EEXadL_ZNS_5qgeluIffEES5_S6_S8_EEEEvPKT2_SC_PT3_SE_PKT1_PSF_SI_mmm)
        /*4430*/ 	.word	0x0000003c


	//----- nvinfo : EIATTR_FRAME_SIZE
	.align		4
.L_2909:
        /*4434*/ 	.byte	0x04, 0x11
        /*4436*/ 	.short	(.L_2911 - .L_2910)
	.align		4
.L_2910:
        /*4438*/ 	.word	index@($__internal_55_$__cuda_sm20_rcp_rn_f32_slowpath)
        /*443c*/ 	.word	0x00000000


	//----- nvinfo : EIATTR_FRAME_SIZE
	.align		4
.L_2911:
        /*4440*/ 	.byte	0x04, 0x11
        /*4442*/ 	.short	(.L_2913 - .L_2912)
	.align		4
.L_2912:
        /*4444*/ 	.word	index@($__internal_54_$__cuda_sm20_div_u64)
        /*4448*/ 	.word	0x00000000


	//----- nvinfo : EIATTR_FRAME_SIZE
	.align		4
.L_2913:
        /*444c*/ 	.byte	0x04, 0x11
        /*444e*/ 	.short	(.L_2915 - .L_2914)
	.align		4
.L_2914:
        /*4450*/ 	.word	index@(_ZN18transformer_engine6detail32dgated_act_cast_transpose_kernelILi1ELi2Eff6__halfNS_5EmptyEXadL_ZNS_6dqgeluIffEET_T0_RKS3_EEXadL_ZNS_5qgeluIffEES5_S6_S8_EEEEvPKT2_SC_PT3_SE_PKT1_PSF_SI_mmm)
        /*4454*/ 	.word	0x00000000


	//----- nvinfo : EIATTR_REGCOUNT
	.align		4
.L_2915:
        /*4458*/ 	.byte	0x04, 0x2f
        /*445a*/ 	.short	(.L_2917 - .L_2916)
	.align		4
.L_2916:
        /*445c*/ 	.word	index@(_ZN18transformer_engine6detail43dgated_act_cast_transpose_kernel_notalignedILi1ELi2Eff6__halfNS_5EmptyEXadL_ZNS_6dqgeluIffEET_T0_RKS3_EEXadL_ZNS_5qgeluIffEES5_S6_S8_EEEEvPKT2_SC_PT3_SE_PKT1_PSF_SI_mmm)
        /*4460*/ 	.word	0x0000003f


	//----- nvinfo : EIATTR_FRAME_SIZE
	.align		4
.L_2917:
        /*4464*/ 	.byte	0x04, 0x11
        /*4466*/ 	.short	(.L_2919 - .L_2918)
	.align		4
.L_2918:
        /*4468*/ 	.word	index@($__internal_53_$__cuda_sm20_rcp_rn_f32_slowpath)
        /*446c*/ 	.word	0x00000000


	//----- nvinfo : EIATTR_FRAME_SIZE
	.align		4
.L_2919:
        /*4470*/ 	.byte	0x04, 0x11
        /*4472*/ 	.short	(.L_2921 - .L_2920)
	.align		4
.L_2920:
        /*4474*/ 	.word	index@($__internal_52_$__cuda_sm20_div_u64)
        /*4478*/ 	.word	0x00000000


	//----- nvinfo : EIATTR_FRAME_SIZE
	.align		4
.L_2921:
        /*447c*/ 	.byte	0x04, 0x11
        /*447e*/ 	.short	(.L_2923 - .L_2922)
	.align		4
.L_2922:
        /*4480*/ 	.word	index@(_ZN18transformer_engine6detail43dgated_act_cast_transpose_kernel_notalignedILi1ELi2Eff6__halfNS_5EmptyEXadL_ZNS_6dqgeluIffEET_T0_RKS3_EEXadL_ZNS_5qgeluIffEES5_S6_S8_EEEEvPKT2_SC_PT3_SE_PKT1_PSF_SI_mmm)
        /*4484*/ 	.word	0x00000000


	//----- nvinfo : EIATTR_REGCOUNT
	.align		4
.L_2923:
        /*4488*/ 	.byte	0x04, 0x2f
        /*448a*/ 	.short	(.L_2925 - .L_2924)
	.align		4
.L_2924:
        /*448c*/ 	.word	index@(_ZN18transformer_engine6detail32dgated_act_cast_transpose_kernelILi1ELi2Eff13__nv_bfloat16NS_5EmptyEXadL_ZNS_6dqgeluIffEET_T0_RKS3_EEXadL_ZNS_5qgeluIffEES5_S6_S8_EEEEvPKT2_SC_PT3_SE_PKT1_PSF_SI_mmm)
        /*4490*/ 	.word	0x0000003c


	//----- nvinfo : EIATTR_FRAME_SIZE
	.align		4
.L_2925:
        /*4494*/ 	.byte	0x04, 0x11
        /*4496*/ 	.short	(.L_2927 - .L_2926)
	.align		4
.L_2926:
        /*4498*/ 	.word	index@($__internal_51_$__cuda_sm20_rcp_rn_f32_slowpath)
        /*449c*/ 	.word	0x00000000


	//----- nvinfo : EIATTR_FRAME_SIZE
	.align		4
.L_2927:
        /*44a0*/ 	.byte	0x04, 0x11
        /*44a2*/ 	.short	(.L_2929 - .L_2928)
	.align		4
.L_2928:
        /*44a4*/ 	.word	index@($__internal_50_$__cuda_sm20_div_u64)
        /*44a8*/ 	.word	0x00000000


	//----- nvinfo : EIATTR_FRAME_SIZE
	.align		4
.L_2929:
        /*44ac*/ 	.byte	0x04, 0x11
        /*44ae*/ 	.short	(.L_2931 - .L_2930)
	.align		4
.L_2930:
        /*44b0*/ 	.word	index@(_ZN18transformer_engine6detail32dgated_act_cast_transpose_kernelILi1ELi2Eff13__nv_bfloat16NS_5EmptyEXadL_ZNS_6dqgeluIffEET_T0_RKS3_EEXadL_ZNS_5qgeluIffEES5_S6_S8_EEEEvPKT2_SC_PT3_SE_PKT1_PSF_SI_mmm)
        /*44b4*/ 	.word	0x00000000


	//----- nvinfo : EIATTR_REGCOUNT
	.align		4
.L_2931:
        /*44b8*/ 	.byte	0x04, 0x2f
        /*44ba*/ 	.short	(.L_2933 - .L_2932)
	.align		4
.L_2932:
        /*44bc*/ 	.word	index@(_ZN18transformer_engine6detail43dgated_act_cast_transpose_kernel_notalignedILi1ELi2Eff13__nv_bfloat16NS_5EmptyEXadL_ZNS_6dqgeluIffEET_T0_RKS3_EEXadL_ZNS_5qgeluIffEES5_S6_S8_EEEEvPKT2_SC_PT3_SE_PKT1_PSF_SI_mmm)
        /*44c0*/ 	.word	0x0000003f


	//----- nvinfo : EIATTR_FRAME_SIZE
	.align		4
.L_2933:
        /*44c4*/ 	.byte	0x04, 0x11
        /*44c6*/ 	.short	(.L_2935 - .L_2934)
	.align		4
.L_2934:
        /*44c8*/ 	.word	index@($__internal_49_$__cuda_sm20_rcp_rn_f32_slowpath)
        /*44cc*/ 	.word	0x00000000


	//----- nvinfo : EIATTR_FRAME_SIZE
	.align		4
.L_2935:
        /*44d0*/ 	.byte	0x04, 0x11
        /*44d2*/ 	.short	(.L_2937 - .L_2936)
	.align		4
.L_2936:
        /*44d4*/ 	.word	index@($__internal_48_$__cuda_sm20_div_u64)
        /*44d8*/ 	.word	0x00000000


	//----- nvinfo : EIATTR_FRAME_SIZE
	.align		4
.L_2937:
        /*44dc*/ 	.byte	0x04, 0x11
        /*44de*/ 	.short	(.L_2939 - .L_2938)
	.align		4
.L_2938:
        /*44e0*/ 	.word	index@(_ZN18transformer_engine6detail43dgated_act_cast_transpose_kernel_notalignedILi1ELi2Eff13__nv_bfloat16NS_5EmptyEXadL_ZNS_6dqgeluIffEET_T0_RKS3_EEXadL_ZNS_5qgeluIffEES5_S6_S8_EEEEvPKT2_SC_PT3_SE_PKT1_PSF_SI_mmm)
        /*44e4*/ 	.word	0x00000000


	//----- nvinfo : EIATTR_REGCOUNT
	.align		4
.L_2939:
        /*44e8*/ 	.byte	0x04, 0x2f
        /*44ea*/ 	.short	(.L_2941 - .L_2940)
	.align		4
.L_2940:
        /*44ec*/ 	.word	index@(_ZN18transformer_engine6detail32dgated_act_cast_transpose_kernelILi1ELi4Eff13__nv_fp8_e5m2NS_5EmptyEXadL_ZNS_6dqgeluIffEET_T0_RKS3_EEXadL_ZNS_5qgeluIffEES5_S6_S8_EEEEvPKT2_SC_PT3_SE_PKT1_PSF_SI_mmm)
        /*44f0*/ 	.word	0x0000004e


	//----- nvinfo : EIATTR_FRAME_SIZE
	.align		4
.L_2941:
        /*44f4*/ 	.byte	0x04, 0x11
        /*44f6*/ 	.short	(.L_2943 - .L_2942)
	.align		4
.L_2942:
        /*44f8*/ 	.word	index@($__internal_47_$__cuda_sm20_rcp_rn_f32_slowpath)
        /*44fc*/ 	.word	0x00000000


	//----- nvinfo : EIATTR_FRAME_SIZE
	.align		4
.L_2943:
        /*4500*/ 	.byte	0x04, 0x11
        /*4502*/ 	.short	(.L_2945 - .L_2944)
	.align		4
.L_2944:
        /*4504*/ 	.word	index@($__internal_46_$__cuda_sm20_div_u64)
        /*4508*/ 	.word	0x00000000


	//----- nvinfo : EIATTR_FRAME_SIZE
	.align		4
.L_2945:
        /*450c*/ 	.byte	0x04, 0x11
        /*450e*/ 	.short	(.L_2947 - .L_2946)
	.align		4
.L_2946:
        /*4510*/ 	.word	index@(_ZN18transformer_engine6detail32dgated_act_cast_transpose_kernelILi1ELi4Eff13__nv_fp8_e5m2NS_5EmptyEXadL_ZNS_6dqgeluIffEET_T0_RKS3_EEXadL_ZNS_5qgeluIffEES5_S6_S8_EEEEvPKT2_SC_PT3_SE_PKT1_PSF_SI_mmm)
        /*4514*/ 	.word	0x00000000


	//----- nvinfo : EIATTR_REGCOUNT
	.align		4
.L_2947:
        /*4518*/ 	.byte	0x04, 0x2f
        /*451a*/ 	.short	(.L_2949 - .L_2948)
	.align		4
.L_2948:
        /*451c*/ 	.word	index@(_ZN18transformer_engine6detail43dgated_act_cast_transpose_kernel_notalignedILi1ELi4Eff13__nv_fp8_e5m2NS_5EmptyEXadL_ZNS_6dqgeluIffEET_T0_RKS3_EEXadL_ZNS_5qgeluIffEES5_S6_S8_EEEEvPKT2_SC_PT3_SE_PKT1_PSF_SI_mmm)
        /*4520*/ 	.word	0x00000040


	//----- nvinfo : EIATTR_FRAME_SIZE
	.align		4
.L_2949:
        /*4524*/ 	.byte	0x04, 0x11
        /*4526*/ 	.short	(.L_2951 - .L_2950)
	.align		4
.L_2950:
        /*4528*/ 	.word	index@($__internal_45_$__cuda_sm20_rcp_rn_f32_slowpath)
        /*452c*/ 	.word	0x00000000


	//----- nvinfo : EIATTR_FRAME_SIZE
	.align		4
.L_2951:
        /*4530*/ 	.byte	0x04, 0x11
        /*4532*/ 	.short	(.L_2953 - .L_2952)
	.align		4
.L_2952:
        /*4534*/ 	.word	index@($__internal_44_$__cuda_sm20_div_u64)
        /*4538*/ 	.word	0x00000000


	//----- nvinfo : EIATTR_FRAME_SIZE
	.align		4
.L_2953:
        /*453c*/ 	.byte	0x04, 0x11
        /*453e*/ 	.short	(.L_2955 - .L_2954)
	.align		4
.L_2954:
        /*4540*/ 	.word	index@(_ZN18transformer_engine6detail43dgated_act_cast_transpose_kernel_notalignedILi1ELi4Eff13__nv_fp8_e5m2NS_5EmptyEXadL_ZNS_6dqgeluIffEET_T0_RKS3_EEXadL_ZNS_5qgeluIffEES5_S6_S8_EEEEvPKT2_SC_PT3_SE_PKT1_PSF_SI_mmm)
        /*4544*/ 	.word	0x00000000


	//----- nvinfo : EIATTR_REGCOUNT
	.align		4
.L_2955:
        /*4548*/ 	.byte	0x04, 0x2f
        /*454a*/ 	.short	(.L_2957 - .L_2956)
	.align		4
.L_2956:
        /*454c*/ 	.word	index@(_ZN18transformer_engine6detail32dgated_act_cast_transpose_kernelILi1ELi4Eff13__nv_fp8_e4m3NS_5EmptyEXadL_ZNS_6dqgeluIffEET_T0_RKS3_EEXadL_ZNS_5qgeluIffEES5_S6_S8_EEEEvPKT2_SC_PT3_SE_PKT1_PSF_SI_mmm)
        /*4550*/ 	.word	0x0000004e


	//----- nvinfo : EIATTR_FRAME_SIZE
	.align		4
.L_2957:
        /*4554*/ 	.byte	0x04, 0x11
        /*4556*/ 	.short	(.L_2959 - .L_2958)
	.align		4
.L_2958:
        /*4558*/ 	.word	index@($__internal_43_$__cuda_sm20_rcp_rn_f32_slowpath)
        /*455c*/ 	.word	0x00000000


	//----- nvinfo : EIATTR_FRAME_SIZE
	.align		4
.L_2959:
        /*4560*/ 	.byte	0x04, 0x11
        /*4562*/ 	.short	(.L_2961 - .L_2960)
	.align		4
.L_2960:
        /*4564*/ 	.word	index@($__internal_42_$__cuda_sm20_div_u64)
        /*4568*/ 	.word	0x00000000


	//----- nvinfo : EIATTR_FRAME_SIZE
	.align		4
.L_2961:
        /*456c*/ 	.byte	0x04, 0x11
        /*456e*/ 	.short	(.L_2963 - .L_2962)
	.align		4
.L_2962:
        /*4570*/ 	.word	index@(_ZN18transformer_engine6detail32dgated_act_cast_transpose_kernelILi1ELi4Eff13__nv_fp8_e4m3NS_5EmptyEXadL_ZNS_6dqgeluIffEET_T0_RKS3_EEXadL_ZNS_5qgeluIffEES5_S6_S8_EEEEvPKT2_SC_PT3_SE_PKT1_PSF_SI_mmm)
        /*4574*/ 	.word	0x00000000


	//----- nvinfo : EIATTR_REGCOUNT
	.align		4
.L_2963:
        /*4578*/ 	.byte	0x04, 0x2f
        /*457a*/ 	.short	(.L_2965 - .L_2964)
	.align		4
.L_2964:
        /*457c*/ 	.word	index@(_ZN18transformer_engine6detail43dgated_act_cast_transpose_kernel_notalignedILi1ELi4Eff13__nv_fp8_e4m3NS_5EmptyEXadL_ZNS_6dqgeluIffEET_T0_RKS3_EEXadL_ZNS_5qgeluIffEES5_S6_S8_EEEEvPKT2_SC_PT3_SE_PKT1_PSF_SI_mmm)
        /*4580*/ 	.word	0x00000040


	//----- nvinfo : EIATTR_FRAME_SIZE
	.align		4
.L_2965:
        /*4584*/ 	.byte	0x04, 0x11
        /*4586*/ 	.short	(.L_2967 - .L_2966)
	.align		4
.L_2966:
        /*4588*/ 	.word	index@($__internal_41_$__cuda_sm20_rcp_rn_f32_slowpath)
        /*458c*/ 	.word	0x00000000


	//----- nvinfo : EIATTR_FRAME_SIZE
	.align		4
.L_2967:
        /*4590*/ 	.byte	0x04, 0x11
        /*4592*/ 	.short	(.L_2969 - .L_2968)
	.align		4
.L_2968:
        /*4594*/ 	.word	index@($__internal_40_$__cuda_sm20_div_u64)
        /*4598*/ 	.word	0x00000000


	//----- nvinfo : EIATTR_FRAME_SIZE
	.align		4
.L_2969:
        /*459c*/ 	.byte	0x04, 0x11
        /*459e*/ 	.short	(.L_2971 - .L_2970)
	.align		4
.L_2970:
        /*45a0*/ 	.word	index@(_ZN18transformer_engine6detail43dgated_act_cast_transpose_kernel_notalignedILi1ELi4Eff13__nv_fp8_e4m3NS_5EmptyEXadL_ZNS_6dqgeluIffEET_T0_RKS3_EEXadL_ZNS_5qgeluIffEES5_S6_S8_EEEEvPKT2_SC_PT3_SE_PKT1_PSF_SI_mmm)
        /*45a4*/ 	.word	0x00000000


	//----- nvinfo : EIATTR_REGCOUNT
	.align		4
.L_2971:
        /*45a8*/ 	.byte	0x04, 0x2f
        /*45aa*/ 	.short	(.L_2973 - .L_2972)
	.align		4
.L_2972:
        /*45ac*/ 	.word	index@(_ZN18transformer_engine6detail32dgated_act_cast_transpose_kernelILi2ELi1Ef6__halffNS_5EmptyEXadL_ZNS_6dqgeluIffEET_T0_RKS3_EEXadL_ZNS_5qgeluIffEES5_S6_S8_EEEEvPKT2_SC_PT3_SE_PKT1_PSF_SI_mmm)
        /*45b0*/ 	.word	0x00000040


	//----- nvinfo : EIATTR_FRAME_SIZE
	.align		4
.L_2973:
        /*45b4*/ 	.byte	0x04, 0x11
        /*45b6*/ 	.short	(.L_2975 - .L_2974)
	.align		4
.L_2974:
        /*45b8*/ 	.word	index@($__internal_39_$__cuda_sm20_rcp_rn_f32_slowpath)
        /*45bc*/ 	.word	0x00000000


	//----- nvinfo : EIATTR_FRAME_SIZE
	.align		4
.L_2975:
        /*45c0*/ 	.byte	0x04, 0x11
        /*45c2*/ 	.short	(.L_2977 - .L_2976)
	.align		4
.L_2976:
        /*45c4*/ 	.word	index@($__internal_38_$__cuda_sm20_div_u64)
        /*45c8*/ 	.word	0x00000000


	//----- nvinfo : EIATTR_FRAME_SIZE
	.align		4
.L_2977:
        /*45cc*/ 	.byte	0x04, 0x11
        /*45ce*/ 	.short	(.L_2979 - .L_2978)
	.align		4
.L_2978:
        /*45d0*/ 	.word	index@(_ZN18transformer_engine6detail32dgated_act_cast_transpose_kernelILi2ELi1Ef6__halffNS_5EmptyEXadL_ZNS_6dqgeluIffEET_T0_RKS3_EEXadL_ZNS_5qgeluIffEES5_S6_S8_EEEEvPKT2_SC_PT3_SE_PKT1_PSF_SI_mmm)
        /*45d4*/ 	.word	0x00000000


	//----- nvinfo : EIATTR_REGCOUNT
	.align		4
.L_2979:
        /*45d8*/ 	.byte	0x04, 0x2f
        /*45da*/ 	.short	(.L_2981 - .L_2980)
	.align		4
.L_2980:
        /*45dc*/ 	.word	index@(_ZN18transformer_engine6detail43dgated_act_cast_transpose_kernel_notalignedILi2ELi1Ef6__halffNS_5EmptyEXadL_ZNS_6dqgeluIffEET_T0_RKS3_EEXadL_ZNS_5qgeluIffEES5_S6_S8_EEEEvPKT2_SC_PT3_SE_PKT1_PSF_SI_mmm)
        /*45e0*/ 	.word	0x0000003e


	//----- nvinfo : EIATTR_FRAME_SIZE
	.align		4
.L_2981:
        /*45e4*/ 	.byte	0x04, 0x11
        /*45e6*/ 	.short	(.L_2983 - .L_2982)
	.align		4
.L_2982:
        /*45e8*/ 	.word	index@($__internal_37_$__cuda_sm20_rcp_rn_f32_slowpath)
        /*45ec*/ 	.word	0x00000000


	//----- nvinfo : EIATTR_FRAME_SIZE
	.align		4
.L_2983:
        /*45f0*/ 	.byte	0x04, 0x11
        /*45f2*/ 	.short	(.L_2985 - .L_2984)
	.align		4
.L_2984:
        /*45f4*/ 	.word	index@($__internal_36_$__cuda_sm20_div_u64)
        /*45f8*/ 	.word	0x00000000


	//----- nvinfo : EIATTR_FRAME_SIZE
	.align		4
.L_2985:
        /*45fc*/ 	.byte	0x04, 0x11
        /*45fe*/ 	.short	(.L_2987 - .L_2986)
	.align		4
.L_2986:
        /*4600*/ 	.word	index@(_ZN18transformer_engine6detail43dgated_act_cast_transpose_kernel_notalignedILi2ELi1Ef6__halffNS_5EmptyEXadL_ZNS_6dqgeluIffEET_T0_RKS3_EEXadL_ZNS_5qgeluIffEES5_S6_S8_EEEEvPKT2_SC_PT3_SE_PKT1_PSF_SI_mmm)
        /*4604*/ 	.word	0x00000000


	//----- nvinfo : EIATTR_REGCOUNT
	.align		4
.L_2987:
        /*4608*/ 	.byte	0x04, 0x2f
        /*460a*/ 	.short	(.L_2989 - .L_2988)
	.align		4
.L_2988:
        /*460c*/ 	.word	index@(_ZN18transformer_engine6detail32dgated_act_cast_transpose_kernelILi2ELi2Ef6__halfS2_NS_5EmptyEXadL_ZNS_6dqgeluIffEET_T0_RKS3_EEXadL_ZNS_5qgeluIffEES5_S6_S8_EEEEvPKT2_SC_PT3_SE_PKT1_PSF_SI_mmm)
        /*4610*/ 	.word	0x0000004e


	//----- nvinfo : EIATTR_FRAME_SIZE
	.align		4
.L_2989:
        /*4614*/ 	.byte	0x04, 0x11
        /*4616*/ 	.short	(.L_2991 - .L_2990)
	.align		4
.L_2990:
        /*4618*/ 	.word	index@($__internal_35_$__cuda_sm20_rcp_rn_f32_slowpath)
        /*461c*/ 	.word	0x00000000


	//----- nvinfo : EIATTR_FRAME_SIZE
	.align		4
.L_2991:
        /*4620*/ 	.byte	0x04, 0x11
        /*4622*/ 	.short	(.L_2993 - .L_2992)
	.align		4
.L_2992:
        /*4624*/ 	.word	index@($__internal_34_$__cuda_sm20_div_u64)
        /*4628*/ 	.word	0x00000000


	//----- nvinfo : EIATTR_FRAME_SIZE
	.align		4
.L_2993:
        /*462c*/ 	.byte	0x04, 0x11
        /*462e*/ 	.short	(.L_2995 - .L_2994)
	.align		4
.L_2994:
        /*4630*/ 	.word	index@(_ZN18transformer_engine6detail32dgated_act_cast_transpose_kernelILi2ELi2Ef6__halfS2_NS_5EmptyEXadL_ZNS_6dqgeluIffEET_T0_RKS3_EEXadL_ZNS_5qgeluIffEES5_S6_S8_EEEEvPKT2_SC_PT3_SE_PKT1_PSF_SI_mmm)
        /*4634*/ 	.word	0x00000000


	//----- nvinfo : EIATTR_REGCOUNT
	.align		4
.L_2995:
        /*4638*/ 	.byte	0x04, 0x2f
        /*463a*/ 	.short	(.L_2997 - .L_2996)
	.align		4
.L_2996:
        /*463c*/ 	.word	index@(_ZN18transformer_engine6detail43dgated_act_cast_transpose_kernel_notalignedILi2ELi2Ef6__halfS2_NS_5EmptyEXadL_ZNS_6dqgeluIffEET_T0_RKS3_EEXadL_ZNS_5qgeluIffEES5_S6_S8_EEEEvPKT2_SC_PT3_SE_PKT1_PSF_SI_mmm)
        /*4640*/ 	.word	0x0000003e


	//----- nvinfo : EIATTR_FRAME_SIZE
	.align		4
.L_2997:
        /*4644*/ 	.byte	0x04, 0x11
        /*4646*/ 	.short	(.L_2999 - .L_2998)
	.align		4
.L_2998:
        /*4648*/ 	.word	index@($__internal_33_$__cuda_sm20_rcp_rn_f32_slowpath)
        /*464c*/ 	.word	0x00000000


	//----- nvinfo : EIATTR_FRAME_SIZE
	.align		4
.L_2999:
        /*4650*/ 	.byte	0x04, 0x11
        /*4652*/ 	.short	(.L_3001 - .L_3000)
	.align		4
.L_3000:
        /*4654*/ 	.word	index@($__internal_32_$__cuda_sm20_div_u64)
        /*4658*/ 	.word	0x00000000


	//----- nvinfo : EIATTR_FRAME_SIZE
	.align		4
.L_3001:
        /*465c*/ 	.byte	0x04, 0x11
        /*465e*/ 	.short	(.L_3003 - .L_3002)
	.align		4
.L_3002:
        /*4660*/ 	.word	index@(_ZN18transformer_engine6detail43dgated_act_cast_transpose_kernel_notalignedILi2ELi2Ef6__halfS2_NS_5EmptyEXadL_ZNS_6dqgeluIffEET_T0_RKS3_EEXadL_ZNS_5qgeluIffEES5_S6_S8_EEEEvPKT2_SC_PT3_SE_PKT1_PSF_SI_mmm)
        /*4664*/ 	.word	0x00000000


	//----- nvinfo : EIATTR_REGCOUNT
	.align		4
.L_3003:
        /*4668*/ 	.byte	0x04, 0x2f
        /*466a*/ 	.short	(.L_3005 - .L_3004)
	.align		4
.L_3004:
        /*466c*/ 	.word	index@(_ZN18transformer_engine6detail32dgated_act_cast_transpose_kernelILi2ELi2Ef6__half13__nv_bfloat16NS_5EmptyEXadL_ZNS_6dqgeluIffEET_T0_RKS4_EEXadL_ZNS_5qgeluIffEES6_S7_S9_EEEEvPKT2_SD_PT3_SF_PKT1_PSG_SJ_mmm)
        /*4670*/ 	.word	0x0000004e


	//----- nvinfo : EIATTR_FRAME_SIZE
	.align		4
.L_3005:
        /*4674*/ 	.byte	0x04, 0x11
        /*4676*/ 	.short	(.L_3007 - .L_3006)
	.align		4
.L_3006:
        /*4678*/ 	.word	index@($__internal_31_$__cuda_sm20_rcp_rn_f32_slowpath)
        /*467c*/ 	.word	0x00000000


	//----- nvinfo : EIATTR_FRAME_SIZE
	.align		4
.L_3007:
        /*4680*/ 	.byte	0x04, 0x11
        /*4682*/ 	.short	(.L_3009 - .L_3008)
	.align		4
.L_3008:
        /*4684*/ 	.word	index@($__internal_30_$__cuda_sm20_div_u64)
        /*4688*/ 	.word	0x00000000


	//----- nvinfo : EIATTR_FRAME_SIZE
	.align		4
.L_3009:
        /*468c*/ 	.byte	0x04, 0x11
        /*468e*/ 	.short	(.L_3011 - .L_3010)
	.align		4
.L_3010:
        /*4690*/ 	.word	index@(_ZN18transformer_engine6detail32dgated_act_cast_transpose_kernelILi2ELi2Ef6__half13__nv_bfloat16NS_5EmptyEXadL_ZNS_6dqgeluIffEET_T0_RKS4_EEXadL_ZNS_5qgeluIffEES6_S7_S9_EEEEvPKT2_SD_PT3_SF_PKT1_PSG_SJ_mmm)
        /*4694*/ 	.word	0x00000000


	//----- nvinfo : EIATTR_REGCOUNT
	.align		4
.L_3011:
        /*4698*/ 	.byte	0x04, 0x2f
        /*469a*/ 	.short	(.L_3013 - .L_3012)
	.align		4
.L_3012:
        /*469c*/ 	.word	index@(_ZN18transformer_engine6detail43dgated_act_cast_transpose_kernel_notalignedILi2ELi2Ef6__half13__nv_bfloat16NS_5EmptyEXadL_ZNS_6dqgeluIffEET_T0_RKS4_EEXadL_ZNS_5qgeluIffEES6_S7_S9_EEEEvPKT2_SD_PT3_SF_PKT1_PSG_SJ_mmm)
        /*46a0*/ 	.word	0x0000003e


	//----- nvinfo : EIATTR_FRAME_SIZE
	.align		4
.L_3013:
        /*46a4*/ 	.byte	0x04, 0x11
        /*46a6*/ 	.short	(.L_3015 - .L_3014)
	.align		4
.L_3014:
        /*46a8*/ 	.word	index@($__internal_29_$__cuda_sm20_rcp_rn_f32_slowpath)
        /*46ac*/ 	.word	0x00000000


	//----- nvinfo : EIATTR_FRAME_SIZE
	.align		4
.L_3015:
        /*46b0*/ 	.byte	0x04, 0x11
        /*46b2*/ 	.short	(.L_3017 - .L_3016)
	.align		4
.L_3016:
        /*46b4*/ 	.word	index@($__internal_28_$__cuda_sm20_div_u64)
        /*46b8*/ 	.word	0x00000000


	//----- nvinfo : EIATTR_FRAME_SIZE
	.align		4
.L_3017:
        /*46bc*/ 	.byte	0x04, 0x11
        /*46be*/ 	.short	(.L_3019 - .L_3018)
	.align		4
.L_3018:
        /*46c0*/ 	.word	index@(_ZN18transformer_engine6detail43dgated_act_cast_transpose_kernel_notalignedILi2ELi2Ef6__half13__nv_bfloat16NS_5EmptyEXadL_ZNS_6dqgeluIffEET_T0_RKS4_EEXadL_ZNS_5qgeluIffEES6_S7_S9_EEEEvPKT2_SD_PT3_SF_PKT1_PSG_SJ_mmm)
        /*46c4*/ 	.word	0x00000000


	//----- nvinfo : EIATTR_REGCOUNT
	.align		4
.L_3019:
        /*46c8*/ 	.byte	0x04, 0x2f
        /*46ca*/ 	.short	(.L_3021 - .L_3020)
	.align		4
.L_3020:
        /*46cc*/ 	.word	index@(_ZN18transformer_engine6detail32dgated_act_cast_transpose_kernelILi2ELi4Ef6__half13__nv_fp8_e5m2NS_5EmptyEXadL_ZNS_6dqgeluIffEET_T0_RKS4_EEXadL_ZNS_5qgeluIffEES6_S7_S9_EEEEvPKT2_SD_PT3_SF_PKT1_PSG_SJ_mmm)
        /*46d0*/ 	.word	0x00000050


	//----- nvinfo : EIATTR_FRAME_SIZE
	.align		4
.L_3021:
        /*46d4*/ 	.byte	0x04, 0x11
        /*46d6*/ 	.short	(.L_3023 - .L_3022)
	.align		4
.L_3022:
        /*46d8*/ 	.word	index@($__internal_27_$__cuda_sm20_rcp_rn_f32_slowpath)
        /*46dc*/ 	.word	0x00000000


	//----- nvinfo : EIATTR_FRAME_SIZE
	.align		4
.L_3023:
        /*46e0*/ 	.byte	0x04, 0x11
        /*46e2*/ 	.short	(.L_3025 - .L_3024)
	.align		4
.L_3024:
        /*46e4*/ 	.word	index@($__internal_26_$__cuda_sm20_div_u64)
        /*46e8*/ 	.word	0x00000000


	//----- nvinfo : EIATTR_FRAME_SIZE
	.align		4
.L_3025:
        /*46ec*/ 	.byte	0x04, 0x11
        /*46ee*/ 	.short	(.L_3027 - .L_3026)
	.align		4
.L_3026:
        /*46f0*/ 	.word	index@(_ZN18transformer_engine6detail32dgated_act_cast_transpose_kernelILi2ELi4Ef6__half13__nv_fp8_e5m2NS_5EmptyEXadL_ZNS_6dqgeluIffEET_T0_RKS4_EEXadL_ZNS_5qgeluIffEES6_S7_S9_EEEEvPKT2_SD_PT3_SF_PKT1_PSG_SJ_mmm)
        /*46f4*/ 	.word	0x00000000


	//----- nvinfo : EIATTR_REGCOUNT
	.align		4
.L_3027:
        /*46f8*/ 	.byte	0x04, 0x2f
        /*46fa*/ 	.short	(.L_3029 - .L_3028)
	.align		4
.L_3028:
        /*46fc*/ 	.word	index@(_ZN18transformer_engine6detail43dgated_act_cast_transpose_kernel_notalignedILi2ELi4Ef6__half13__nv_fp8_e5m2NS_5EmptyEXadL_ZNS_6dqgeluIffEET_T0_RKS4_EEXadL_ZNS_5qgeluIffEES6_S7_S9_EEEEvPKT2_SD_PT3_SF_PKT1_PSG_SJ_mmm)
        /*4700*/ 	.word	0x0000004c


	//----- nvinfo : EIATTR_FRAME_SIZE
	.align		4
.L_3029:
        /*4704*/ 	.byte	0x04, 0x11
        /*4706*/ 	.short	(.L_3031 - .L_3030)
	.align		4
.L_3030:
        /*4708*/ 	.word	index@($__internal_25_$__cuda_sm20_rcp_rn_f32_slowpath)
        /*470c*/ 	.word	0x00000000


	//----- nvinfo : EIATTR_FRAME_SIZE
	.align		4
.L_3031:
        /*4710*/ 	.byte	0x04, 0x11
        /*4712*/ 	.short	(.L_3033 - .L_3032)
	.align		4
.L_3032:
        /*4714*/ 	.word	index@($__internal_24_$__cuda_sm20_div_u64)
        /*4718*/ 	.word	0x00000000


	//----- nvinfo : EIATTR_FRAME_SIZE
	.align		4
.L_3033:
        /*471c*/ 	.byte	0x04, 0x11
        /*471e*/ 	.short	(.L_3035 - .L_3034)
	.align		4
.L_3034:
        /*4720*/ 	.word	index@(_ZN18transformer_engine6detail43dgated_act_cast_transpose_kernel_notalignedILi2ELi4Ef6__half13__nv_fp8_e5m2NS_5EmptyEXadL_ZNS_6dqgeluIffEET_T0_RKS4_EEXadL_ZNS_5qgeluIffEES6_S7_S9_EEEEvPKT2_SD_PT3_SF_PKT1_PSG_SJ_mmm)
        /*4724*/ 	.word	0x00000000


	//----- nvinfo : EIATTR_REGCOUNT
	.align		4
.L_3035:
        /*4728*/ 	.byte	0x04, 0x2f
        /*472a*/ 	.short	(.L_3037 - .L_3036)
	.align		4
.L_3036:
        /*472c*/ 	.word	index@(_ZN18transformer_engine6detail32dgated_act_cast_transpose_kernelILi2ELi4Ef6__half13__nv_fp8_e4m3NS_5EmptyEXadL_ZNS_6dqgeluIffEET_T0_RKS4_EEXadL_ZNS_5qgeluIffEES6_S7_S9_EEEEvPKT2_SD_PT3_SF_PKT1_PSG_SJ_mmm)
        /*4730*/ 	.word	0x00000050


	//----- nvinfo : EIATTR_FRAME_SIZE
	.align		4
.L_3037:
        /*4734*/ 	.byte	0x04, 0x11
        /*4736*/ 	.short	(.L_3039 - .L_3038)
	.align		4
.L_3038:
        /*4738*/ 	.word	index@($__internal_23_$__cuda_sm20_rcp_rn_f32_slowpath)
        /*473c*/ 	.word	0x00000000


	//----- nvinfo : EIATTR_FRAME_SIZE
	.align		4
.L_3039:
        /*4740*/ 	.byte	0x04, 0x11
        /*4742*/ 	.short	(.L_3041 - .L_3040)
	.align		4
.L_3040:
        /*4744*/ 	.word	index@($__internal_22_$__cuda_sm20_div_u64)
        /*4748*/ 	.word	0x00000000


	//----- nvinfo : EIATTR_FRAME_SIZE
	.align		4
.L_3041:
        /*474c*/ 	.byte	0x04, 0x11
        /*474e*/ 	.short	(.L_3043 - .L_3042)
	.align		4
.L_3042:
        /*4750*/ 	.word	index@(_ZN18transformer_engine6detail32dgated_act_cast_transpose_kernelILi2ELi4Ef6__half13__nv_fp8_e4m3NS_5EmptyEXadL_ZNS_6dqgeluIffEET_T0_RKS4_EEXadL_ZNS_5qgeluIffEES6_S7_S9_EEEEvPKT2_SD_PT3_SF_PKT1_PSG_SJ_mmm)
        /*4754*/ 	.word	0x00000000


	//----- nvinfo : EIATTR_REGCOUNT
	.align		4
.L_3043:
        /*4758*/ 	.byte	0x04, 0x2f
        /*475a*/ 	.short	(.L_3045 - .L_3044)
	.align		4
.L_3044:
        /*475c*/ 	.word	index@(_ZN18transformer_engine6detail43dgated_act_cast_transpose_kernel_notalignedILi2ELi4Ef6__half13__nv_fp8_e4m3NS_5EmptyEXadL_ZNS_6dqgeluIffEET_T0_RKS4_EEXadL_ZNS_5qgeluIffEES6_S7_S9_EEEEvPKT2_SD_PT3_SF_PKT1_PSG_SJ_mmm)
        /*4760*/ 	.word	0x0000004c


	//----- nvinfo : EIATTR_FRAME_SIZE
	.align		4
.L_3045:
        /*4764*/ 	.byte	0x04, 0x11
        /*4766*/ 	.short	(.L_3047 - .L_3046)
	.align		4
.L_3046:
        /*4768*/ 	.word	index@($__internal_21_$__cuda_sm20_rcp_rn_f32_slowpath)
        /*476c*/ 	.word	0x00000000


	//----- nvinfo : EIATTR_FRAME_SIZE
	.align		4
.L_3047:
        /*4770*/ 	.byte	0x04, 0x11
        /*4772*/ 	.short	(.L_3049 - .L_3048)
	.align		4
.L_3048:
        /*4774*/ 	.word	index@($__internal_20_$__cuda_sm20_div_u64)
        /*4778*/ 	.word	0x00000000


	//----- nvinfo : EIATTR_FRAME_SIZE
	.align		4
.L_3049:
        /*477c*/ 	.byte	0x04, 0x11
        /*477e*/ 	.short	(.L_3051 - .L_3050)
	.align		4
.L_3050:
        /*4780*/ 	.word	index@(_ZN18transformer_engine6detail43dgated_act_cast_transpose_kernel_notalignedILi2ELi4Ef6__half13__nv_fp8_e4m3NS_5EmptyEXadL_ZNS_6dqgeluIffEET_T0_RKS4_EEXadL_ZNS_5qgeluIffEES6_S7_S9_EEEEvPKT2_SD_PT3_SF_PKT1_PSG_SJ_mmm)
        /*4784*/ 	.word	0x00000000


	//----- nvinfo : EIATTR_REGCOUNT
	.align		4
.L_3051:
        /*4788*/ 	.byte	0x04, 0x2f
        /*478a*/ 	.short	(.L_3053 - .L_3052)
	.align		4
.L_3052:
        /*478c*/ 	.word	index@(_ZN18transformer_engine6detail32dgated_act_cast_transpose_kernelILi2ELi1Ef13__nv_bfloat16fNS_5EmptyEXadL_ZNS_6dqgeluIffEET_T0_RKS3_EEXadL_ZNS_5qgeluIffEES5_S6_S8_EEEEvPKT2_SC_PT3_SE_PKT1_PSF_SI_mmm)
        /*4790*/ 	.word	0x00000040


	//----- nvinfo : EIATTR_FRAME_SIZE
	.align		4
.L_3053:
        /*4794*/ 	.byte	0x04, 0x11
        /*4796*/ 	.short	(.L_3055 - .L_3054)
	.align		4
.L_3054:
        /*4798*/ 	.word	index@($__internal_19_$__cuda_sm20_rcp_rn_f32_slowpath)
        /*479c*/ 	.word	0x00000000


	//----- nvinfo : EIATTR_FRAME_SIZE
	.align		4
.L_3055:
        /*47a0*/ 	.byte	0x04, 0x11
        /*47a2*/ 	.short	(.L_3057 - .L_3056)
	.align		4
.L_3056:
        /*47a4*/ 	.word	index@($__internal_18_$__cuda_sm20_div_u64)
        /*47a8*/ 	.word	0x00000000


	//----- nvinfo : EIATTR_FRAME_SIZE
	.align		4
.L_3057:
        /*47ac*/ 	.byte	0x04, 0x11
        /*47ae*/ 	.short	(.L_3059 - .L_3058)
	.align		4
.L_3058:
        /*47b0*/ 	.word	index@(_ZN18transformer_engine6detail32dgated_act_cast_transpose_kernelILi2ELi1Ef13__nv_bfloat16fNS_5EmptyEXadL_ZNS_6dqgeluIffEET_T0_RKS3_EEXadL_ZNS_5qgeluIffEES5_S6_S8_EEEEvPKT2_SC_PT3_SE_PKT1_PSF_SI_mmm)
        /*47b4*/ 	.word	0x00000000


	//----- nvinfo : EIATTR_REGCOUNT
	.align		4
.L_3059:
        /*47b8*/ 	.byte	0x04, 0x2f
        /*47ba*/ 	.short	(.L_3061 - .L_3060)
	.align		4
.L_3060:
        /*47bc*/ 	.word	index@(_ZN18transformer_engine6detail43dgated_act_cast_transpose_kernel_notalignedILi2ELi1Ef13__nv_bfloat16fNS_5EmptyEXadL_ZNS_6dqgeluIffEET_T0_RKS3_EEXadL_ZNS_5qgeluIffEES5_S6_S8_EEEEvPKT2_SC_PT3_SE_PKT1_PSF_SI_mmm)
        /*47c0*/ 	.word	0x0000003e


	//----- nvinfo : EIATTR_FRAME_SIZE
	.align		4
.L_3061:
        /*47c4*/ 	.byte	0x04, 0x11
        /*47c6*/ 	.short	(.L_3063 - .L_3062)
	.align		4
.L_3062:
        /*47c8*/ 	.word	index@($__internal_17_$__cuda_sm20_rcp_rn_f32_slowpath)
        /*47cc*/ 	.word	0x00000000


	//----- nvinfo : EIATTR_FRAME_SIZE
	.align		4
.L_3063:
        /*47d0*/ 	.byte	0x04, 0x11
        /*47d2*/ 	.short	(.L_3065 - .L_3064)
	.align		4
.L_3064:
        /*47d4*/ 	.word	index@($__internal_16_$__cuda_sm20_div_u64)
        /*47d8*/ 	.word	0x00000000


	//----- nvinfo : EIATTR_FRAME_SIZE
	.align		4
.L_3065:
        /*47dc*/ 	.byte	0x04, 0x11
        /*47de*/ 	.short	(.L_3067 - .L_3066)
	.align		4
.L_3066:
        /*47e0*/ 	.word	index@(_ZN18transformer_engine6detail43dgated_act_cast_transpose_kernel_notalignedILi2ELi1Ef13__nv_bfloat16fNS_5EmptyEXadL_ZNS_6dqgeluIffEET_T0_RKS3_EEXadL_ZNS_5qgeluIffEES5_S6_S8_EEEEvPKT2_SC_PT3_SE_PKT1_PSF_SI_mmm)
        /*47e4*/ 	.word	0x00000000


	//----- nvinfo : EIATTR_REGCOUNT
	.align		4
.L_3067:
        /*47e8*/ 	.byte	0x04, 0x2f
        /*47ea*/ 	.short	(.L_3069 - .L_3068)
	.align		4
.L_3068:
        /*47ec*/ 	.word	index@(_ZN18transformer_engine6detail32dgated_act_cast_transpose_kernelILi2ELi2Ef13__nv_bfloat166__halfNS_5EmptyEXadL_ZNS_6dqgeluIffEET_T0_RKS4_EEXadL_ZNS_5qgeluIffEES6_S7_S9_EEEEvPKT2_SD_PT3_SF_PKT1_PSG_SJ_mmm)
        /*47f0*/ 	.word	0x00000050


	//----- nvinfo : EIATTR_FRAME_SIZE
	.align		4
.L_3069:
        /*47f4*/ 	.byte	0x04, 0x11
        /*47f6*/ 	.short	(.L_3071 - .L_3070)
	.align		4
.L_3070:
        /*47f8*/ 	.word	index@($__internal_15_$__cuda_sm20_rcp_rn_f32_slowpath)
        /*47fc*/ 	.word	0x00000000


	//----- nvinfo : EIATTR_FRAME_SIZE
	.align		4
.L_3071:
        /*4800*/ 	.byte	0x04, 0x11
        /*4802*/ 	.short	(.L_3073 - .L_3072)
	.align		4
.L_3072:
        /*4804*/ 	.word	index@($__internal_14_$__cuda_sm20_div_u64)
        /*4808*/ 	.word	0x00000000


	//----- nvinfo : EIATTR_FRAME_SIZE
	.align		4
.L_3073:
        /*480c*/ 	.byte	0x04, 0x11
        /*480e*/ 	.short	(.L_3075 - .L_3074)
	.align		4
.L_3074:
        /*4810*/ 	.word	index@(_ZN18transformer_engine6detail32dgated_act_cast_transpose_kernelILi2ELi2Ef13__nv_bfloat166__halfNS_5EmptyEXadL_ZNS_6dqgeluIffEET_T0_RKS4_EEXadL_ZNS_5qgeluIffEES6_S7_S9_EEEEvPKT2_SD_PT3_SF_PKT1_PSG_SJ_mmm)
        /*4814*/ 	.word	0x00000000


	//----- nvinfo : EIATTR_REGCOUNT
	.align		4
.L_3075:
        /*4818*/ 	.byte	0x04, 0x2f
        /*481a*/ 	.short	(.L_3077 - .L_3076)
	.align		4
.L_3076:
        /*481c*/ 	.word	index@(_ZN18transformer_engine6detail43dgated_act_cast_transpose_kernel_notalignedILi2ELi2Ef13__nv_bfloat166__halfNS_5EmptyEXadL_ZNS_6dqgeluIffEET_T0_RKS4_EEXadL_ZNS_5qgeluIffEES6_S7_S9_EEEEvPKT2_SD_PT3_SF_PKT1_PSG_SJ_mmm)
        /*4820*/ 	.word	0x0000003e


	//----- nvinfo : EIATTR_FRAME_SIZE
	.align		4
.L_3077:
        /*4824*/ 	.byte	0x04, 0x11
        /*4826*/ 	.short	(.L_3079 - .L_3078)
	.align		4
.L_3078:
        /*4828*/ 	.word	index@($__internal_13_$__cuda_sm20_rcp_rn_f32_slowpath)
        /*482c*/ 	.word	0x00000000


	//----- nvinfo : EIATTR_FRAME_SIZE
	.align		4
.L_3079:
        /*4830*/ 	.byte	0x04, 0x11
        /*4832*/ 	.short	(.L_3081 - .L_3080)
	.align		4
.L_3080:
        /*4834*/ 	.word	index@($__internal_12_$__cuda_sm20_div_u64)
        /*4838*/ 	.word	0x00000000


	//----- nvinfo : EIATTR_FRAME_SIZE
	.align		4
.L_3081:
        /*483c*/ 	.byte	0x04, 0x11
        /*483e*/ 	.short	(.L_3083 - .L_3082)
	.align		4
.L_3082:
        /*4840*/ 	.word	index@(_ZN18transformer_engine6detail43dgated_act_cast_transpose_kernel_notalignedILi2ELi2Ef13__nv_bfloat166__halfNS_5EmptyEXadL_ZNS_6dqgeluIffEET_T0_RKS4_EEXadL_ZNS_5qgeluIffEES6_S7_S9_EEEEvPKT2_SD_PT3_SF_PKT1_PSG_SJ_mmm)
        /*4844*/ 	.word	0x00000000


	//----- nvinfo : EIATTR_REGCOUNT
	.align		4
.L_3083:
        /*4848*/ 	.byte	0x04, 0x2f
        /*484a*/ 	.short	(.L_3085 - .L_3084)
	.align		4
.L_3084:
        /*484c*/ 	.word	index@(_ZN18transformer_engine6detail32dgated_act_cast_transpose_kernelILi2ELi2Ef13__nv_bfloat16S2_NS_5EmptyEXadL_ZNS_6dqgeluIffEET_T0_RKS3_EEXadL_ZNS_5qgeluIffEES5_S6_S8_EEEEvPKT2_SC_PT3_SE_PKT1_PSF_SI_mmm)
        /*4850*/ 	.word	0x00000050


	//----- nvinfo : EIATTR_FRAME_SIZE
	.align		4
.L_3085:
        /*4854*/ 	.byte	0x04, 0x11
        /*4856*/ 	.short	(.L_3087 - .L_3086)
	.align		4
.L_3086:
        /*4858*/ 	.word	index@($__internal_11_$__cuda_sm20_rcp_rn_f32_slowpath)
        /*485c*/ 	.word	0x00000000


	//----- nvinfo : EIATTR_FRAME_SIZE
	.align		4
.L_3087:
        /*4860*/ 	.byte	0x04, 0x11
        /*4862*/ 	.short	(.L_3089 - .L_3088)
	.align		4
.L_3088:
        /*4864*/ 	.word	index@($__internal_10_$__cuda_sm20_div_u64)
        /*4868*/ 	.word	0x00000000


	//----- nvinfo : EIATTR_FRAME_SIZE
	.align		4
.L_3089:
        /*486c*/ 	.byte	0x04, 0x11
        /*486e*/ 	.short	(.L_3091 - .L_3090)
	.align		4
.L_3090:
        /*4870*/ 	.word	index@(_ZN18transformer_engine6detail32dgated_act_cast_transpose_kernelILi2ELi2Ef13__nv_bfloat16S2_NS_5EmptyEXadL_ZNS_6dqgeluIffEET_T0_RKS3_EEXadL_ZNS_5qgeluIffEES5_S6_S8_EEEEvPKT2_SC_PT3_SE_PKT1_PSF_SI_mmm)
        /*4874*/ 	.word	0x00000000


	//----- nvinfo : EIATTR_REGCOUNT
	.align		4
.L_3091:
        /*4878*/ 	.byte	0x04, 0x2f
        /*487a*/ 	.short	(.L_3093 - .L_3092)
	.align		4
.L_3092:
        /*487c*/ 	.word	index@(_ZN18transformer_engine6detail43dgated_act_cast_transpose_kernel_notalignedILi2ELi2Ef13__nv_bfloat16S2_NS_5EmptyEXadL_ZNS_6dqgeluIffEET_T0_RKS3_EEXadL_ZNS_5qgeluIffEES5_S6_S8_EEEEvPKT2_SC_PT3_SE_PKT1_PSF_SI_mmm)
        /*4880*/ 	.word	0x0000003e


	//----- nvinfo : EIATTR_FRAME_SIZE
	.align		4
.L_3093:
        /*4884*/ 	.byte	0x04, 0x11
        /*4886*/ 	.short	(.L_3095 - .L_3094)
	.align		4
.L_3094:
        /*4888*/ 	.word	index@($__internal_9_$__cuda_sm20_rcp_rn_f32_slowpath)
        /*488c*/ 	.word	0x00000000


	//----- nvinfo : EIATTR_FRAME_SIZE
	.align		4
.L_3095:
        /*4890*/ 	.byte	0x04, 0x11
        /*4892*/ 	.short	(.L_3097 - .L_3096)
	.align		4
.L_3096:
        /*4894*/ 	.word	index@($__internal_8_$__cuda_sm20_div_u64)
        /*4898*/ 	.word	0x00000000


	//----- nvinfo : EIATTR_FRAME_SIZE
	.align		4
.L_3097:
        /*489c*/ 	.byte	0x04, 0x11
        /*489e*/ 	.short	(.L_3099 - .L_3098)
	.align		4
.L_3098:
        /*48a0*/ 	.word	index@(_ZN18transformer_engine6detail43dgated_act_cast_transpose_kernel_notalignedILi2ELi2Ef13__nv_bfloat16S2_NS_5EmptyEXadL_ZNS_6dqgeluIffEET_T0_RKS3_EEXadL_ZNS_5qgeluIffEES5_S6_S8_EEEEvPKT2_SC_PT3_SE_PKT1_PSF_SI_mmm)
        /*48a4*/ 	.word	0x00000000


	//----- nvinfo : EIATTR_REGCOUNT
	.align		4
.L_3099:
        /*48a8*/ 	.byte	0x04, 0x2f
        /*48aa*/ 	.short	(.L_3101 - .L_3100)
	.align		4
.L_3100:
        /*48ac*/ 	.word	index@(_ZN18transformer_engine6detail32dgated_act_cast_transpose_kernelILi2ELi4Ef13__nv_bfloat1613__nv_fp8_e5m2NS_5EmptyEXadL_ZNS_6dqgeluIffEET_T0_RKS4_EEXadL_ZNS_5qgeluIffEES6_S7_S9_EEEEvPKT2_SD_PT3_SF_PKT1_PSG_SJ_mmm)
        /*48b0*/ 	.word	0x0000005a


	//----- nvinfo : EIATTR_FRAME_SIZE
	.align		4
.L_3101:
        /*48b4*/ 	.byte	0x04, 0x11
        /*48b6*/ 	.short	(.L_3103 - .L_3102)
	.align		4
.L_3102:
        /*48b8*/ 	.word	index@($__internal_7_$__cuda_sm20_rcp_rn_f32_slowpath)
        /*48bc*/ 	.word	0x00000000


	//----- nvinfo : EIATTR_FRAME_SIZE
	.align		4
.L_3103:
        /*48c0*/ 	.byte	0x04, 0x11
        /*48c2*/ 	.short	(.L_3105 - .L_3104)
	.align		4
.L_3104:
        /*48c4*/ 	.word	index@($__internal_6_$__cuda_sm20_div_u64)
        /*48c8*/ 	.word	0x00000000


	//----- nvinfo : EIATTR_FRAME_SIZE
	.align		4
.L_3105:
        /*48cc*/ 	.byte	0x04, 0x11
        /*48ce*/ 	.short	(.L_3107 - .L_3106)
	.align		4
.L_3106:
        /*48d0*/ 	.word	index@(_ZN18transformer_engine6detail32dgated_act_cast_transpose_kernelILi2ELi4Ef13__nv_bfloat1613__nv_fp8_e5m2NS_5EmptyEXadL_ZNS_6dqgeluIffEET_T0_RKS4_EEXadL_ZNS_5qgeluIffEES6_S7_S9_EEEEvPKT2_SD_PT3_SF_PKT1_PSG_SJ_mmm)
        /*48d4*/ 	.word	0x00000000


	//----- nvinfo : EIATTR_REGCOUNT
	.align		4
.L_3107:
        /*48d8*/ 	.byte	0x04, 0x2f
        /*48da*/ 	.short	(.L_3109 - .L_3108)
	.align		4
.L_3108:
        /*48dc*/ 	.word	index@(_ZN18transformer_engine6detail43dgated_act_cast_transpose_kernel_notalignedILi2ELi4Ef13__nv_bfloat1613__nv_fp8_e5m2NS_5EmptyEXadL_ZNS_6dqgeluIffEET_T0_RKS4_EEXadL_ZNS_5qgeluIffEES6_S7_S9_EEEEvPKT2_SD_PT3_SF_PKT1_PSG_SJ_mmm)
        /*48e0*/ 	.word	0x0000004e


	//----- nvinfo : EIATTR_FRAME_SIZE
	.align		4
.L_3109:
        /*48e4*/ 	.byte	0x04, 0x11
        /*48e6*/ 	.short	(.L_3111 - .L_3110)
	.align		4
.L_3110:
        /*48e8*/ 	.word	index@($__internal_5_$__cuda_sm20_rcp_rn_f32_slowpath)
        /*48ec*/ 	.word	0x00000000


	//----- nvinfo : EIATTR_FRAME_SIZE
	.align		4
.L_3111:
        /*48f0*/ 	.byte	0x04, 0x11
        /*48f2*/ 	.short	(.L_3113 - .L_3112)
	.align		4
.L_3112:
        /*48f4*/ 	.word	index@($__internal_4_$__cuda_sm20_div_u64)
        /*48f8*/ 	.word	0x00000000


	//----- nvinfo : EIATTR_FRAME_SIZE
	.align		4
.L_3113:
        /*48fc*/ 	.byte	0x04, 0x11
        /*48fe*/ 	.short	(.L_3115 - .L_3114)
	.align		4
.L_3114:
        /*4900*/ 	.word	index@(_ZN18transformer_engine6detail43dgated_act_cast_transpose_kernel_notalignedILi2ELi4Ef13__nv_bfloat1613__nv_fp8_e5m2NS_5EmptyEXadL_ZNS_6dqgeluIffEET_T0_RKS4_EEXadL_ZNS_5qgeluIffEES6_S7_S9_EEEEvPKT2_SD_PT3_SF_PKT1_PSG_SJ_mmm)
        /*4904*/ 	.word	0x00000000


	//----- nvinfo : EIATTR_REGCOUNT
	.align		4
.L_3115:
        /*4908*/ 	.byte	0x04, 0x2f
        /*490a*/ 	.short	(.L_3117 - .L_3116)
	.align		4
.L_3116:
        /*490c*/ 	.word	index@(_ZN18transformer_engine6detail32dgated_act_cast_transpose_kernelILi2ELi4Ef13__nv_bfloat1613__nv_fp8_e4m3NS_5EmptyEXadL_ZNS_6dqgeluIffEET_T0_RKS4_EEXadL_ZNS_5qgeluIffEES6_S7_S9_EEEEvPKT2_SD_PT3_SF_PKT1_PSG_SJ_mmm)
        /*4910*/ 	.word	0x0000005a


	//----- nvinfo : EIATTR_FRAME_SIZE
	.align		4
.L_3117:
        /*4914*/ 	.byte	0x04, 0x11
        /*4916*/ 	.short	(.L_3119 - .L_3118)
	.align		4
.L_3118:
        /*4918*/ 	.word	index@($__internal_3_$__cuda_sm20_rcp_rn_f32_slowpath)
        /*491c*/ 	.word	0x00000000


	//----- nvinfo : EIATTR_FRAME_SIZE
	.align		4
.L_3119:
        /*4920*/ 	.byte	0x04, 0x11
        /*4922*/ 	.short	(.L_3121 - .L_3120)
	.align		4
.L_3120:
        /*4924*/ 	.word	index@($__internal_2_$__cuda_sm20_div_u64)
        /*4928*/ 	.word	0x00000000


	//----- nvinfo : EIATTR_FRAME_SIZE
	.align		4
.L_3121:
        /*492c*/ 	.byte	0x04, 0x11
        /*492e*/ 	.short	(.L_3123 - .L_3122)
	.align		4
.L_3122:
        /*4930*/ 	.word	index@(_ZN18transformer_engine6detail32dgated_act_cast_transpose_kernelILi2ELi4Ef13__nv_bfloat1613__nv_fp8_e4m3NS_5EmptyEXadL_ZNS_6dqgeluIffEET_T0_RKS4_EEXadL_ZNS_5qgeluIffEES6_S7_S9_EEEEvPKT2_SD_PT3_SF_PKT1_PSG_SJ_mmm)
        /*4934*/ 	.word	0x00000000


	//----- nvinfo : EIATTR_REGCOUNT
	.align		4
.L_3123:
        /*4938*/ 	.byte	0x04, 0x2f
        /*493a*/ 	.short	(.L_3125 - .L_3124)
	.align		4
.L_3124:
        /*493c*/ 	.word	index@(_ZN18transformer_engine6detail43dgated_act_cast_transpose_kernel_notalignedILi2ELi4Ef13__nv_bfloat1613__nv_fp8_e4m3NS_5EmptyEXadL_ZNS_6dqgeluIffEET_T0_RKS4_EEXadL_ZNS_5qgeluIffEES6_S7_S9_EEEEvPKT2_SD_PT3_SF_PKT1_PSG_SJ_mmm)
        /*4940*/ 	.word	0x0000004e


	//----- nvinfo : EIATTR_FRAME_SIZE
	.align		4
.L_3125:
        /*4944*/ 	.byte	0x04, 0x11
        /*4946*/ 	.short	(.L_3127 - .L_3126)
	.align		4
.L_3126:
        /*4948*/ 	.word	index@($__internal_1_$__cuda_sm20_rcp_rn_f32_slowpath)
        /*494c*/ 	.word	0x00000000


	//----- nvinfo : EIATTR_FRAME_SIZE
	.align		4
.L_3127:
        /*4950*/ 	.byte	0x04, 0x11
        /*4952*/ 	.short	(.L_3129 - .L_3128)
	.align		4
.L_3128:
        /*4954*/ 	.word	index@($__internal_0_$__cuda_sm20_div_u64)
        /*4958*/ 	.word	0x00000000


	//----- nvinfo : EIATTR_FRAME_SIZE
	.align		4
.L_3129:
        /*495c*/ 	.byte	0x04, 0x11
        /*495e*/ 	.short	(.L_3131 - .L_3130)
	.align		4
.L_3130:
        /*4960*/ 	.word	index@(_ZN18transformer_engine6detail43dgated_act_cast_transpose_kernel_notalignedILi2ELi4Ef13__nv_bfloat1613__nv_fp8_e4m3NS_5EmptyEXadL_ZNS_6dqgeluIffEET_T0_RKS4_EEXadL_ZNS_5qgeluIffEES6_S7_S9_EEEEvPKT2_SD_PT3_SF_PKT1_PSG_SJ_mmm)
        /*4964*/ 	.word	0x00000000


	//----- nvinfo : EIATTR_MIN_STACK_SIZE
	.align		4
.L_3131:
        /*4968*/ 	.byte	0x04, 0x12
        /*496a*/ 	.short	(.L_3133 - .L_3132)
	.align		4
.L_3132:
        /*496c*/ 	.word	index@(_ZN18transformer_engine6detail43dgated_act_cast_transpose_kernel_notalignedILi2ELi4Ef13__nv_bfloat1613__nv_fp8_e4m3NS_5EmptyEXadL_ZNS_6dqgeluIffEET_T0_RKS4_EEXadL_ZNS_5qgeluIffEES6_S7_S9_EEEEvPKT2_SD_PT3_SF_PKT1_PSG_SJ_mmm)
        /*4970*/ 	.word	0x00000000


	//----- nvinfo : EIATTR_MIN_STACK_SIZE
	.align		4
.L_3133:
        /*4974*/ 	.byte	0x04, 0x12
        /*4976*/ 	.short	(.L_3135 - .L_3134)
	.align		4
.L_3134:
        /*4978*/ 	.word	index@(_ZN18transformer_engine6detail32dgated_act_cast_transpose_kernelILi2ELi4Ef13__nv_bfloat1613__nv_fp8_e4m3NS_5EmptyEXadL_ZNS_6dqgeluIffEET_T0_RKS4_EEXadL_ZNS_5qgeluIffEES6_S7_S9_EEEEvPKT2_SD_PT3_SF_PKT1_PSG_SJ_mmm)
        /*497c*/ 	.word	0x00000000


	//----- nvinfo : EIATTR_MIN_STACK_SIZE
	.align		4
.L_3135:
        /*4980*/ 	.byte	0x04, 0x12
        /*4982*/ 	.short	(.L_3137 - .L_3136)
	.align		4
.L_3136:
        /*4984*/ 	.word	index@(_ZN18transformer_engine6detail43dgated_act_cast_transpose_kernel_notalignedILi2ELi4Ef13__nv_bfloat1613__nv_fp8_e5m2NS_5EmptyEXadL_ZNS_6dqgeluIffEET_T0_RKS4_EEXadL_ZNS_5qgeluIffEES6_S7_S9_EEEEvPKT2_SD_PT3_SF_PKT1_PSG_SJ_mmm)
        /*4988*/ 	.word	0x00000000


	//----- nvinfo : EIATTR_MIN_STACK_SIZE
	.align		4
.L_3137:
        /*498c*/ 	.byte	0x04, 0x12
        /*498e*/ 	.short	(.L_3139 - .L_3138)
	.align		4
.L_3138:
        /*4990*/ 	.word	index@(_ZN18transformer_engine6detail32dgated_act_cast_transpose_kernelILi2ELi4Ef13__nv_bfloat1613__nv_fp8_e5m2NS_5EmptyEXadL_ZNS_6dqgeluIffEET_T0_RKS4_EEXadL_ZNS_5qgeluIffEES6_S7_S9_EEEEvPKT2_SD_PT3_SF_PKT1_PSG_SJ_mmm)
        /*4994*/ 	.word	0x00000000


	//----- nvinfo : EIATTR_MIN_STACK_SIZE
	.align		4
.L_3139:
        /*4998*/ 	.byte	0x04, 0x12
        /*499a*/ 	.short	(.L_3141 - .L_3140)
	.align		4
.L_3140:
        /*499c*/ 	.word	index@(_ZN18transformer_engine6detail43dgated_act_cast_transpose_kernel_notalignedILi2ELi2Ef13__nv_bfloat16S2_NS_5EmptyEXadL_ZNS_6dqgeluIffEET_T0_RKS3_EEXadL_ZNS_5qgeluIffEES5_S6_S8_EEEEvPKT2_SC_PT3_SE_PKT1_PSF_SI_mmm)
        /*49a0*/ 	.word	0x00000000


	//----- nvinfo : EIATTR_MIN_STACK_SIZE
	.align		4
.L_3141:
        /*49a4*/ 	.byte	0x04, 0x12
        /*49a6*/ 	.short	(.L_3143 - .L_3142)
	.align		4
.L_3142:
        /*49a8*/ 	.word	index@(_ZN18transformer_engine6detail32dgated_act_cast_transpose_kernelILi2ELi2Ef13__nv_bfloat16S2_NS_5EmptyEXadL_ZNS_6dqgeluIffEET_T0_RKS3_EEXadL_ZNS_5qgeluIffEES5_S6_S8_EEEEvPKT2_SC_PT3_SE_PKT1_PSF_SI_mmm)
        /*49ac*/ 	.word	0x00000000


	//----- nvinfo : EIATTR_MIN_STACK_SIZE
	.align		4
.L_3143:
        /*49b0*/ 	.byte	0x04, 0x12
        /*49b2*/ 	.short	(.L_3145 - .L_3144)
	.align		4
.L_3144:
        /*49b4*/ 	.word	index@(_ZN18transformer_engine6detail43dgated_act_cast_transpose_kernel_notalignedILi2ELi2Ef13__nv_bfloat166__halfNS_5EmptyEXadL_ZNS_6dqgeluIffEET_T0_RKS4_EEXadL_ZNS_5qgeluIffEES6_S7_S9_EEEEvPKT2_SD_PT3_SF_PKT1_PSG_SJ_mmm)
        /*49b8*/ 	.word	0x00000000


	//----- nvinfo : EIATTR_MIN_STACK_SIZE
	.align		4
.L_3145:
        /*49bc*/ 	.byte	0x04, 0x12
        /*49be*/ 	.short	(.L_3147 - .L_3146)
	.align		4
.L_3146:
        /*49c0*/ 	.word	index@(_ZN18transformer_engine6detail32dgated_act_cast_transpose_kernelILi2ELi2Ef13__nv_bfloat166__halfNS_5EmptyEXadL_ZNS_6dqgeluIffEET_T0_RKS4_EEXadL_ZNS_5qgeluIffEES6_S7_S9_EEEEvPKT2_SD_PT3_SF_PKT1_PSG_SJ_mmm)
        /*49c4*/ 	.word	0x00000000


	//----- nvinfo : EIATTR_MIN_STACK_SIZE
	.align		4
.L_3147:
        /*49c8*/ 	.byte	0x04, 0x12
        /*49ca*/ 	.short	(.L_3149 - .L_3148)
	.align		4
.L_3148:
        /*49cc*/ 	.word	index@(_ZN18transformer_engine6detail43dgated_act_cast_transpose_kernel_notalignedILi2ELi1Ef13__nv_bfloat16fNS_5EmptyEXadL_ZNS_6dqgeluIffEET_T0_RKS3_EEXadL_ZNS_5qgeluIffEES5_S6_S8_EEEEvPKT2_SC_PT3_SE_PKT1_PSF_SI_mmm)
        /*49d0*/ 	.word	0x00000000


	//----- nvinfo : EIATTR_MIN_STACK_SIZE
	.align		4
.L_3149:
        /*49d4*/ 	.byte	0x04, 0x12
        /*49d6*/ 	.short	(.L_3151 - .L_3150)
	.align		4
.L_3150:
        /*49d8*/ 	.word	index@(_ZN18transformer_engine6detail32dgated_act_cast_transpose_kernelILi2ELi1Ef13__nv_bfloat16fNS_5EmptyEXadL_ZNS_6dqgeluIffEET_T0_RKS3_EEXadL_ZNS_5qgeluIffEES5_S6_S8_EEEEvPKT2_SC_PT3_SE_PKT1_PSF_SI_mmm)
        /*49dc*/ 	.word	0x00000000


	//----- nvinfo : EIATTR_MIN_STACK_SIZE
	.align		4
.L_3151:
        /*49e0*/ 	.byte	0x04, 0x12
        /*49e2*/ 	.short	(.L_3153 - .L_3152)
	.align		4
.L_3152:
        /*49e4*/ 	.word	index@(_ZN18transformer_engine6detail43dgated_act_cast_transpose_kernel_notalignedILi2ELi4Ef6__half13__nv_fp8_e4m3NS_5EmptyEXadL_ZNS_6dqgeluIffEET_T0_RKS4_EEXadL_ZNS_5qgeluIffEES6_S7_S9_EEEEvPKT2_SD_PT3_SF_PKT1_PSG_SJ_mmm)
        /*49e8*/ 	.word	0x00000000


	//----- nvinfo : EIATTR_MIN_STACK_SIZE
	.align		4
.L_3153:
        /*49ec*/ 	.byte	0x04, 0x12
        /*49ee*/ 	.short	(.L_3155 - .L_3154)
	.align		4
.L_3154:
        /*49f0*/ 	.word	index@(_ZN18transformer_engine6detail32dgated_act_cast_transpose_kernelILi2ELi4Ef6__half13__nv_fp8_e4m3NS_5EmptyEXadL_ZNS_6dqgeluIffEET_T0_RKS4_EEXadL_ZNS_5qgeluIffEES6_S7_S9_EEEEvPKT2_SD_PT3_SF_PKT1_PSG_SJ_mmm)
        /*49f4*/ 	.word	0x00000000


	//----- nvinfo : EIATTR_MIN_STACK_SIZE
	.align		4
.L_3155:
        /*49f8*/ 	.byte	0x04, 0x12
        /*49fa*/ 	.short	(.L_3157 - .L_3156)
	.align		4
.L_3156:
        /*49fc*/ 	.word	index@(_ZN18transformer_engine6detail43dgated_act_cast_transpose_kernel_notalignedILi2ELi4Ef6__half13__nv_fp8_e5m2NS_5EmptyEXadL_ZNS_6dqgeluIffEET_T0_RKS4_EEXadL_ZNS_5qgeluIffEES6_S7_S9_EEEEvPKT2_SD_PT3_SF_PKT1_PSG_SJ_mmm)
        /*4a00*/ 	.word	0x00000000


	//----- nvinfo : EIATTR_MIN_STACK_SIZE
	.align		4
.L_3157:
        /*4a04*/ 	.byte	0x04, 0x12
        /*4a06*/ 	.short	(.L_3159 - .L_3158)
	.align		4
.L_3158:
        /*4a08*/ 	.word	index@(_ZN18transformer_engine6detail32dgated_act_cast_transpose_kernelILi2ELi4Ef6__half13__nv_fp8_e5m2NS_5EmptyEXadL_ZNS_6dqgeluIffEET_T0_RKS4_EEXadL_ZNS_5qgeluIffEES6_S7_S9_EEEEvPKT2_SD_PT3_SF_PKT1_PSG_SJ_mmm)
        /*4a0c*/ 	.word	0x00000000


	//----- nvinfo : EIATTR_MIN_STACK_SIZE
	.align		4
.L_3159:
        /*4a10*/ 	.byte	0x04, 0x12
        /*4a12*/ 	.short	(.L_3161 - .L_3160)
	.align		4
.L_3160:
        /*4a14*/ 	.word	index@(_ZN18transformer_engine6detail43dgated_act_cast_transpose_kernel_notalignedILi2ELi2Ef6__half13__nv_bfloat16NS_5EmptyEXadL_ZNS_6dqgeluIffEET_T0_RKS4_EEXadL_ZNS_5qgeluIffEES6_S7_S9_EEEEvPKT2_SD_PT3_SF_PKT1_PSG_SJ_mmm)
        /*4a18*/ 	.word	0x00000000


	//----- nvinfo : EIATTR_MIN_STACK_SIZE
	.align		4
.L_3161:
        /*4a1c*/ 	.byte	0x04, 0x12
        /*4a1e*/ 	.short	(.L_3163 - .L_3162)
	.align		4
.L_3162:
        /*4a20*/ 	.word	index@(_ZN18transformer_engine6detail32dgated_act_cast_transpose_kernelILi2ELi2Ef6__half13__nv_bfloat16NS_5EmptyEXadL_ZNS_6dqgeluIffEET_T0_RKS4_EEXadL_ZNS_5qgeluIffEES6_S7_S9_EEEEvPKT2_SD_PT3_SF_PKT1_PSG_SJ_mmm)
        /*4a24*/ 	.word	0x00000000


	//----- nvinfo : EIATTR_MIN_STACK_SIZE
	.align		4
.L_3163:
        /*4a28*/ 	.byte	0x04, 0x12
        /*4a2a*/ 	.short	(.L_3165 - .L_3164)
	.align		4
.L_3164:
        /*4a2c*/ 	.word	index@(_ZN18transformer_engine6detail43dgated_act_cast_transpose_kernel_notalignedILi2ELi2Ef6__halfS2_NS_5EmptyEXadL_ZNS_6dqgeluIffEET_T0_RKS3_EEXadL_ZNS_5qgeluIffEES5_S6_S8_EEEEvPKT2_SC_PT3_SE_PKT1_PSF_SI_mmm)
        /*4a30*/ 	.word	0x00000000


	//----- nvinfo : EIATTR_MIN_STACK_SIZE
	.align		4
.L_3165:
        /*4a34*/ 	.byte	0x04, 0x12
        /*4a36*/ 	.short	(.L_3167 - .L_3166)
	.align		4
.L_3166:
        /*4a38*/ 	.word	index@(_ZN18transformer_engine6detail32dgated_act_cast_transpose_kernelILi2ELi2Ef6__halfS2_NS_5EmptyEXadL_ZNS_6dqgeluIffEET_T0_RKS3_EEXadL_ZNS_5qgeluIffEES5_S6_S8_EEEEvPKT2_SC_PT3_SE_PKT1_PSF_SI_mmm)
        /*4a3c*/ 	.word	0x00000000


	//----- nvinfo : EIATTR_MIN_STACK_SIZE
	.align		4
.L_3167:
        /*4a40*/ 	.byte	0x04, 0x12
        /*4a42*/ 	.short	(.L_3169 - .L_3168)
	.align		4
.L_3168:
        /*4a44*/ 	.word	index@(_ZN18transformer_engine6detail43dgated_act_cast_transpose_kernel_notalignedILi2ELi1Ef6__halffNS_5EmptyEXadL_ZNS_6dqgeluIffEET_T0_RKS3_EEXadL_ZNS_5qgeluIffEES5_S6_S8_EEEEvPKT2_SC_PT3_SE_PKT1_PSF_SI_mmm)
        /*4a48*/ 	.word	0x00000000


	//----- nvinfo : EIATTR_MIN_STACK_SIZE
	.align		4
.L_3169:
        /*4a4c*/ 	.byte	0x04, 0x12
        /*4a4e*/ 	.short	(.L_3171 - .L_3170)
	.align		4
.L_3170:
        /*4a50*/ 	.word	index@(_ZN18transformer_engine6detail32dgated_act_cast_transpose_kernelILi2ELi1Ef6__halffNS_5EmptyEXadL_ZNS_6dqgeluIffEET_T0_RKS3_EEXadL_ZNS_5qgeluIffEES5_S6_S8_EEEEvPKT2_SC_PT3_SE_PKT1_PSF_SI_mmm)
        /*4a54*/ 	.word	0x00000000


	//----- nvinfo : EIATTR_MIN_STACK_SIZE
	.align		4
.L_3171:
        /*4a58*/ 	.byte	0x04, 0x12
        /*4a5a*/ 	.short	(.L_3173 - .L_3172)
	.align		4
.L_3172:
        /*4a5c*/ 	.word	index@(_ZN18transformer_engine6detail43dgated_act_cast_transpose_kernel_notalignedILi1ELi4Eff13__nv_fp8_e4m3NS_5EmptyEXadL_ZNS_6dqgeluIffEET_T0_RKS3_EEXadL_ZNS_5qgeluIffEES5_S6_S8_EEEEvPKT2_SC_PT3_SE_PKT1_PSF_SI_mmm)
        /*4a60*/ 	.word	0x00000000


	//----- nvinfo : EIATTR_MIN_STACK_SIZE
	.align		4
.L_3173:
        /*4a64*/ 	.byte	0x04, 0x12
        /*4a66*/ 	.short	(.L_3175 - .L_3174)
	.align		4
.L_3174:
        /*4a68*/ 	.word	index@(_ZN18transformer_engine6detail32dgated_act_cast_transpose_kernelILi1ELi4Eff13__nv_fp8_e4m3NS_5EmptyEXadL_ZNS_6dqgeluIffEET_T0_RKS3_EEXadL_ZNS_5qgeluIffEES5_S6_S8_EEEEvPKT2_SC_PT3_SE_PKT1_PSF_SI_mmm)
        /*4a6c*/ 	.word	0x00000000


	//----- nvinfo : EIATTR_MIN_STACK_SIZE
	.align		4
.L_3175:
        /*4a70*/ 	.byte	0x04, 0x12
        /*4a72*/ 	.short	(.L_3177 - .L_3176)
	.align		4
.L_3176:
        /*4a74*/ 	.word	index@(_ZN18transformer_engine6detail43dgated_act_cast_transpose_kernel_notalignedILi1ELi4Eff13__nv_fp8_e5m2NS_5EmptyEXadL_ZNS_6dqgeluIffEET_T0_RKS3_EEXadL_ZNS_5qgeluIffEES5_S6_S8_EEEEvPKT2_SC_PT3_SE_PKT1_PSF_SI_mmm)
        /*4a78*/ 	.word	0x00000000


	//----- nvinfo : EIATTR_MIN_STACK_SIZE
	.align		4
.L_3177:
        /*4a7c*/ 	.byte	0x04, 0x12
        /*4a7e*/ 	.short	(.L_3179 - .L_3178)
	.align		4
.L_3178:
        /*4a80*/ 	.word	index@(_ZN18transformer_engine6detail32dgated_act_cast_transpose_kernelILi1ELi4Eff13__nv_fp8_e5m2NS_5EmptyEXadL_ZNS_6dqgeluIffEET_T0_RKS3_EEXadL_ZNS_5qgeluIffEES5_S6_S8_EEEEvPKT2_SC_PT3_SE_PKT1_PSF_SI_mmm)
        /*4a84*/ 	.word	0x00000000


	//----- nvinfo : EIATTR_MIN_STACK_SIZE
	.align		4
.L_3179:
        /*4a88*/ 	.byte	0x04, 0x12
        /*4a8a*/ 	.short	(.L_3181 - .L_3180)
	.align		4
.L_3180:
        /*4a8c*/ 	.word	index@(_ZN18transformer_engine6detail43dgated_act_cast_transpose_kernel_notalignedILi1ELi2Eff13__nv_bfloat16NS_5EmptyEXadL_ZNS_6dqgeluIffEET_T0_RKS3_EEXadL_ZNS_5qgeluIffEES5_S6_S8_EEEEvPKT2_SC_PT3_SE_PKT1_PSF_SI_mmm)
        /*4a90*/ 	.word	0x00000000


	//----- nvinfo : EIATTR_MIN_STACK_SIZE
	.align		4
.L_3181:
        /*4a94*/ 	.byte	0x04, 0x12
        /*4a96*/ 	.short	(.L_3183 - .L_3182)
	.align		4
.L_3182:
        /*4a98*/ 	.word	index@(_ZN18transformer_engine6detail32dgated_act_cast_transpose_kernelILi1ELi2Eff13__nv_bfloat16NS_5EmptyEXadL_ZNS_6dqgeluIffEET_T0_RKS3_EEXadL_ZNS_5qgeluIffEES5_S6_S8_EEEEvPKT2_SC_PT3_SE_PKT1_PSF_SI_mmm)
        /*4a9c*/ 	.word	0x00000000


	//----- nvinfo : EIATTR_MIN_STACK_SIZE
	.align		4
.L_3183:
        /*4aa0*/ 	.byte	0x04, 0x12
        /*4aa2*/ 	.short	(.L_3185 - .L_3184)
	.align		4
.L_3184:
        /*4aa4*/ 	.word	index@(_ZN18transformer_engine6detail43dgated_act_cast_transpose_kernel_notalignedILi1ELi2Eff6__halfNS_5EmptyEXadL_ZNS_6dqgeluIffEET_T0_RKS3_EEXadL_ZNS_5qgeluIffEES5_S6_S8_EEEEvPKT2_SC_PT3_SE_PKT1_PSF_SI_mmm)
        /*4aa8*/ 	.word	0x00000000


	//----- nvinfo : EIATTR_MIN_STACK_SIZE
	.align		4
.L_3185:
        /*4aac*/ 	.byte	0x04, 0x12
        /*4aae*/ 	.short	(.L_3187 - .L_3186)
	.align		4
.L_3186:
        /*4ab0*/ 	.word	index@(_ZN18transformer_engine6detail32dgated_act_cast_transpose_kernelILi1ELi2Eff6__halfNS_5EmptyEXadL_ZNS_6dqgeluIffEET_T0_RKS3_EEXadL_ZNS_5qgeluIffEES5_S6_S8_EEEEvPKT2_SC_PT3_SE_PKT1_PSF_SI_mmm)
        /*4ab4*/ 	.word	0x00000000


	//----- nvinfo : EIATTR_MIN_STACK_SIZE
	.align		4
.L_3187:
        /*4ab8*/ 	.byte	0x04, 0x12
        /*4aba*/ 	.short	(.L_3189 - .L_3188)
	.align		4
.L_3188:
        /*4abc*/ 	.word	index@(_ZN18transformer_engine6detail43dgated_act_cast_transpose_kernel_notalignedILi1ELi1EfffNS_5EmptyEXadL_ZNS_6dqgeluIffEET_T0_RKS2_EEXadL_ZNS_5qgeluIffEES4_S5_S7_EEEEvPKT2_SB_PT3_SD_PKT1_PSE_SH_mmm)
        /*4ac0*/ 	.word	0x00000000


	//----- nvinfo : EIATTR_MIN_STACK_SIZE
	.align		4
.L_3189:
        /*4ac4*/ 	.byte	0x04, 0x12
        /*4ac6*/ 	.short	(.L_3191 - .L_3190)
	.align		4
.L_3190:
        /*4ac8*/ 	.word	index@(_ZN18transformer_engine6detail32dgated_act_cast_transpose_kernelILi1ELi1EfffNS_5EmptyEXadL_ZNS_6dqgeluIffEET_T0_RKS2_EEXadL_ZNS_5qgeluIffEES4_S5_S7_EEEEvPKT2_SB_PT3_SD_PKT1_PSE_SH_mmm)
        /*4acc*/ 	.word	0x00000000


	//----- nvinfo : EIATTR_MIN_STACK_SIZE
	.align		4
.L_3191:
        /*4ad0*/ 	.byte	0x04, 0x12
        /*4ad2*/ 	.short	(.L_3193 - .L_3192)
	.align		4
.L_3192:
        /*4ad4*/ 	.word	index@(_ZN18transformer_engine6detail43dgated_act_cast_transpose_kernel_notalignedILi2ELi4Ef13__nv_bfloat1613__nv_fp8_e4m3NS_5EmptyEXadL_ZNS_6dsreluIffEET_T0_RKS4_EEXadL_ZNS_5sreluIffEES6_S7_S9_EEEEvPKT2_SD_PT3_SF_PKT1_PSG_SJ_mmm)
        /*4ad8*/ 	.word	0x00000000


	//----- nvinfo : EIATTR_MIN_STACK_SIZE
	.align		4
.L_3193:
        /*4adc*/ 	.byte	0x04, 0x12
        /*4ade*/ 	.short	(.L_3195 - .L_3194)
	.align		4
.L_3194:
        /*4ae0*/ 	.word	index@(_ZN18transformer_engine6detail32dgated_act_cast_transpose_kernelILi2ELi4Ef13__nv_bfloat1613__nv_fp8_e4m3NS_5EmptyEXadL_ZNS_6dsreluIffEET_T0_RKS4_EEXadL_ZNS_5sreluIffEES6_S7_S9_EEEEvPKT2_SD_PT3_SF_PKT1_PSG_SJ_mmm)
        /*4ae4*/ 	.word	0x00000000


	//----- nvinfo : EIATTR_MIN_STACK_SIZE
	.align		4
.L_3195:
        /*4ae8*/ 	.byte	0x04, 0x12
        /*4aea*/ 	.short	(.L_3197 - .L_3196)
	.align		4
.L_3196:
        /*4aec*/ 	.word	index@(_ZN18transformer_engine6detail43dgated_act_cast_transpose_kernel_notalignedILi2ELi4Ef13__nv_bfloat1613__nv_fp8_e5m2NS_5EmptyEXadL_ZNS_6dsreluIffEET_T0_RKS4_EEXadL_ZNS_5sreluIffEES6_S7_S9_EEEEvPKT2_SD_PT3_SF_PKT1_PSG_SJ_mmm)
        /*4af0*/ 	.word	0x00000000


	//----- nvinfo : EIATTR_MIN_STACK_SIZE
	.align		4
.L_3197:
        /*4af4*/ 	.byte	0x04, 0x12
        /*4af6*/ 	.short	(.L_3199 - .L_3198)
	.align		4
.L_3198:
        /*4af8*/ 	.word	index@(_ZN18transformer_engine6detail32dgated_act_cast_transpose_kernelILi2ELi4Ef13__nv_bfloat1613__nv_fp8_e5m2NS_5EmptyEXadL_ZNS_6dsreluIffEET_T0_RKS4_EEXadL_ZNS_5sreluIffEES6_S7_S9_EEEEvPKT2_SD_PT3_SF_PKT1_PSG_SJ_mmm)
        /*4afc*/ 	.word	0x00000000


	//----- nvinfo : EIATTR_MIN_STACK_SIZE
	.align		4
.L_3199:
        /*4b00*/ 	.byte	0x04, 0x12
        /*4b02*/ 	.short	(.L_3201 - .L_3200)
	.align		4
.L_3200:
        /*4b04*/ 	.word	index@(_ZN18transformer_engine6detail43dgated_act_cast_transpose_kernel_notalignedILi2ELi2Ef13__nv_bfloat16S2_NS_5EmptyEXadL_ZNS_6dsreluIffEET_T0_RKS3_EEXadL_ZNS_5sreluIffEES5_S6_S8_EEEEvPKT2_SC_PT3_SE_PKT1_PSF_SI_mmm)
        /*4b08*/ 	.word	0x00000000


	//----- nvinfo : EIATTR_MIN_STACK_SIZE
	.align		4
.L_3201:
        /*4b0c*/ 	.byte	0x04, 0x12
        /*4b0e*/ 	.short	(.L_3203 - .L_3202)
	.align		4
.L_3202:
        /*4b10*/ 	.word	index@(_ZN18transformer_engine6detail32dgated_act_cast_transpose_kernelILi2ELi2Ef13__nv_bfloat16S2_NS_5EmptyEXadL_ZNS_6dsreluIffEET_T0_RKS3_EEXadL_ZNS_5sreluIffEES5_S6_S8_EEEEvPKT2_SC_PT3_SE_PKT1_PSF_SI_mmm)
        /*4b14*/ 	.word	0x00000000


	//----- nvinfo : EIATTR_MIN_STACK_SIZE
	.align		4
.L_3203:
        /*4b18*/ 	.byte	0x04, 0x12
        /*4b1a*/ 	.short	(.L_3205 - .L_3204)
	.align		4
.L_3204:
        /*4b1c*/ 	.word	index@(_ZN18transformer_engine6detail43dgated_act_cast_transpose_kernel_notalignedILi2ELi2Ef13__nv_bfloat166__halfNS_5EmptyEXadL_ZNS_6dsreluIffEET_T0_RKS4_EEXadL_ZNS_5sreluIffEES6_S7_S9_EEEEvPKT2_SD_PT3_SF_PKT1_PSG_SJ_mmm)
        /*4b20*/ 	.word	0x00000000


	//----- nvinfo : EIATTR_MIN_STACK_SIZE
	.align		4
.L_3205:
        /*4b24*/ 	.byte	0x04, 0x12
        /*4b26*/ 	.short	(.L_3207 - .L_3206)
	.align		4
.L_3206:
        /*4b28*/ 	.word	index@(_ZN18transformer_engine6detail32dgated_act_cast_transpose_kernelILi2ELi2Ef13__nv_bfloat166__halfNS_5EmptyEXadL_ZNS_6dsreluIffEET_T0_RKS4_EEXadL_ZNS_5sreluIffEES6_S7_S9_EEEEvPKT2_SD_PT3_SF_PKT1_PSG_SJ_mmm)
        /*4b2c*/ 	.word	0x00000000


	//----- nvinfo : EIATTR_MIN_STACK_SIZE
	.align		4
.L_3207:
        /*4b30*/ 	.byte	0x04, 0x12
        /*4b32*/ 	.short	(.L_3209 - .L_3208)
	.align		4
.L_3208:
        /*4b34*/ 	.word	index@(_ZN18transformer_engine6detail43dgated_act_cast_transpose_kernel_notalignedILi2ELi1Ef13__nv_bfloat16fNS_5EmptyEXadL_ZNS_6dsreluIffEET_T0_RKS3_EEXadL_ZNS_5sreluIffEES5_S6_S8_EEEEvPKT2_SC_PT3_SE_PKT1_PSF_SI_mmm)
        /*4b38*/ 	.word	0x00000000


	//----- nvinfo : EIATTR_MIN_STACK_SIZE
	.align		4
.L_3209:
        /*4b3c*/ 	.byte	0x04, 0x12
        /*4b3e*/ 	.short	(.L_3211 - .L_3210)
	.align		4
.L_3210:
        /*4b40*/ 	.word	index@(_ZN18transformer_engine6detail32dgated_act_cast_transpose_kernelILi2ELi1Ef13__nv_bfloat16fNS_5EmptyEXadL_ZNS_6dsreluIffEET_T0_RKS3_EEXadL_ZNS_5sreluIffEES5_S6_S8_EEEEvPKT2_SC_PT3_SE_PKT1_PSF_SI_mmm)
        /*4b44*/ 	.word	0x00000000


	//----- nvinfo : EIATTR_MIN_STACK_SIZE
	.align		4
.L_3211:
        /*4b48*/ 	.byte	0x04, 0x12
        /*4b4a*/ 	.short	(.L_3213 - .L_3212)
	.align		4
.L_3212:
        /*4b4c*/ 	.word	index@(_ZN18transformer_engine6detail43dgated_act_cast_transpose_kernel_notalignedILi2ELi4Ef6__half13__nv_fp8_e4m3NS_5EmptyEXadL_ZNS_6dsreluIffEET_T0_RKS4_EEXadL_ZNS_5sreluIffEES6_S7_S9_EEEEvPKT2_SD_PT3_SF_PKT1_PSG_SJ_mmm)
        /*4b50*/ 	.word	0x00000000


	//----- nvinfo : EIATTR_MIN_STACK_SIZE
	.align		4
.L_3213:
        /*4b54*/ 	.byte	0x04, 0x12
        /*4b56*/ 	.short	(.L_3215 - .L_3214)
	.align		4
.L_3214:
        /*4b58*/ 	.word	index@(_ZN18transformer_engine6detail32dgated_act_cast_transpose_kernelILi2ELi4Ef6__half13__nv_fp8_e4m3NS_5EmptyEXadL_ZNS_6dsreluIffEET_T0_RKS4_EEXadL_ZNS_5sreluIffEES6_S7_S9_EEEEvPKT2_SD_PT3_SF_PKT1_PSG_SJ_mmm)
        /*4b5c*/ 	.word	0x00000000


	//----- nvinfo : EIATTR_MIN_STACK_SIZE
	.align		4
.L_3215:
        /*4b60*/ 	.byte	0x04, 0x12
        /*4b62*/ 	.short	(.L_3217 - .L_3216)
	.align		4
.L_3216:
        /*4b64*/ 	.word	index@(_ZN18transformer_engine6detail43dgated_act_cast_transpose_kernel_notalignedILi2ELi4Ef6__half13__nv_fp8_e5m2NS_5EmptyEXadL_ZNS_6dsreluIffEET_T0_RKS4_EEXadL_ZNS_5sreluIffEES6_S7_S9_EEEEvPKT2_SD_PT3_SF_PKT1_PSG_SJ_mmm)
        /*4b68*/ 	.word	0x00000000


	//----- nvinfo : EIATTR_MIN_STACK_SIZE
	.align		4
.L_3217:
        /*4b6c*/ 	.byte	0x04, 0x12
        /*4b6e*/ 	.short	(.L_3219 - .L_3218)
	.align		4
.L_3218:
        /*4b70*/ 	.word	index@(_ZN18transformer_engine6detail32dgated_act_cast_transpose_kernelILi2ELi4Ef6__half13__nv_fp8_e5m2NS_5EmptyEXadL_ZNS_6dsreluIffEET_T0_RKS4_EEXadL_ZNS_5sreluIffEES6_S7_S9_EEEEvPKT2_SD_PT3_SF_PKT1_PSG_SJ_mmm)
        /*4b74*/ 	.word	0x00000000


	//----- nvinfo : EIATTR_MIN_STACK_SIZE
	.align		4
.L_3219:
        /*4b78*/ 	.byte	0x04, 0x12
        /*4b7a*/ 	.short	(.L_3221 - .L_3220)
	.align		4
.L_3220:
        /*4b7c*/ 	.word	index@(_ZN18transformer_engine6detail43dgated_act_cast_transpose_kernel_notalignedILi2ELi2Ef6__half13__nv_bfloat16NS_5EmptyEXadL_ZNS_6dsreluIffEET_T0_RKS4_EEXadL_ZNS_5sreluIffEES6_S7_S9_EEEEvPKT2_SD_PT3_SF_PKT1_PSG_SJ_mmm)
        /*4b80*/ 	.word	0x00000000


	//----- nvinfo : EIATTR_MIN_STACK_SIZE
	.align		4
.L_3221:
        /*4b84*/ 	.byte	0x04, 0x12
        /*4b86*/ 	.short	(.L_3223 - .L_3222)
	.align		4
.L_3222:
        /*4b88*/ 	.word	index@(_ZN18transformer_engine6detail32dgated_act_cast_transpose_kernelILi2ELi2Ef6__half13__nv_bfloat16NS_5EmptyEXadL_ZNS_6dsreluIffEET_T0_RKS4_EEXadL_ZNS_5sreluIffEES6_S7_S9_EEEEvPKT2_SD_PT3_SF_PKT1_PSG_SJ_mmm)
        /*4b8c*/ 	.word	0x00000000


	//----- nvinfo : EIATTR_MIN_STACK_SIZE
	.align		4
.L_3223:
        /*4b90*/ 	.byte	0x04, 0x12
        /*4b92*/ 	.short	(.L_3225 - .L_3224)
	.align		4
.L_3224:
        /*4b94*/ 	.word	index@(_ZN18transformer_engine6detail43dgated_act_cast_transpose_kernel_notalignedILi2ELi2Ef6__halfS2_NS_5EmptyEXadL_ZNS_6dsreluIffEET_T0_RKS3_EEXadL_ZNS_5sreluIffEES5_S6_S8_EEEEvPKT2_SC_PT3_SE_PKT1_PSF_SI_mmm)
        /*4b98*/ 	.word	0x00000000


	//----- nvinfo : EIATTR_MIN_STACK_SIZE
	.align		4
.L_3225:
        /*4b9c*/ 	.byte	0x04, 0x12
        /*4b9e*/ 	.short	(.L_3227 - .L_3226)
	.align		4
.L_3226:
        /*4ba0*/ 	.word	index@(_ZN18transformer_engine6detail32dgated_act_cast_transpose_kernelILi2ELi2Ef6__halfS2_NS_5EmptyEXadL_ZNS_6dsreluIffEET_T0_RKS3_EEXadL_ZNS_5sreluIffEES5_S6_S8_EEEEvPKT2_SC_PT3_SE_PKT1_PSF_SI_mmm)
        /*4ba4*/ 	.word	0x00000000


	//----- nvinfo : EIATTR_MIN_STACK_SIZE
	.align		4
.L_3227:
        /*4ba8*/ 	.byte	0x04, 0x12
        /*4baa*/ 	.short	(.L_3229 - .L_3228)
	.align		4
.L_3228:
        /*4bac*/ 	.word	index@(_ZN18transformer_engine6detail43dgated_act_cast_transpose_kernel_notalignedILi2ELi1Ef6__halffNS_5EmptyEXadL_ZNS_6dsreluIffEET_T0_RKS3_EEXadL_ZNS_5sreluIffEES5_S6_S8_EEEEvPKT2_SC_PT3_SE_PKT1_PSF_SI_mmm)
        /*4bb0*/ 	.word	0x00000000


	//----- nvinfo : EIATTR_MIN_STACK_SIZE
	.align		4
.L_3229:
        /*4bb4*/ 	.byte	0x04, 0x12
        /*4bb6*/ 	.short	(.L_3231 - .L_3230)
	.align		4
.L_3230:
        /*4bb8*/ 	.word	index@(_ZN18transformer_engine6detail32dgated_act_cast_transpose_kernelILi2ELi1Ef6__halffNS_5EmptyEXadL_ZNS_6dsreluIffEET_T0_RKS3_EEXadL_ZNS_5sreluIffEES5_S6_S8_EEEEvPKT2_SC_PT3_SE_PKT1_PSF_SI_mmm)
        /*4bbc*/ 	.word	0x00000000


	//----- nvinfo : EIATTR_MIN_STACK_SIZE
	.align		4
.L_3231:
        /*4bc0*/ 	.byte	0x04, 0x12
        /*4bc2*/ 	.short	(.L_3233 - .L_3232)
	.align		4
.L_3232:
        /*4bc4*/ 	.word	index@(_ZN18transformer_engine6detail43dgated_act_cast_transpose_kernel_notalignedILi1ELi4Eff13__nv_fp8_e4m3NS_5EmptyEXadL_ZNS_6dsreluIffEET_T0_RKS3_EEXadL_ZNS_5sreluIffEES5_S6_S8_EEEEvPKT2_SC_PT3_SE_PKT1_PSF_SI_mmm)
        /*4bc8*/ 	.word	0x00000000


	//----- nvinfo : EIATTR_MIN_STACK_SIZE
	.align		4
.L_3233:
        /*4bcc*/ 	.byte	0x04, 0x12
        /*4bce*/ 	.short	(.L_3235 - .L_3234)
	.align		4
.L_3234:
        /*4bd0*/ 	.word	index@(_ZN18transformer_engine6detail32dgated_act_cast_transpose_kernelILi1ELi4Eff13__nv_fp8_e4m3NS_5EmptyEXadL_ZNS_6dsreluIffEET_T0_RKS3_EEXadL_ZNS_5sreluIffEES5_S6_S8_EEEEvPKT2_SC_PT3_SE_PKT1_PSF_SI_mmm)
        /*4bd4*/ 	.word	0x00000000


	//----- nvinfo : EIATTR_MIN_STACK_SIZE
	.align		4
.L_3235:
        /*4bd8*/ 	.byte	0x04, 0x12
        /*4bda*/ 	.short	(.L_3237 - .L_3236)
	.align		4
.L_3236:
        /*4bdc*/ 	.word	index@(_ZN18transformer_engine6detail43dgated_act_cast_transpose_kernel_notalignedILi1ELi4Eff13__nv_fp8_e5m2NS_5EmptyEXadL_ZNS_6dsreluIffEET_T0_RKS3_EEXadL_ZNS_5sreluIffEES5_S6_S8_EEEEvPKT2_SC_PT3_SE_PKT1_PSF_SI_mmm)
        /*4be0*/ 	.word	0x00000000


	//----- nvinfo : EIATTR_MIN_STACK_SIZE
	.align		4
.L_3237:
        /*4be4*/ 	.byte	0x04, 0x12
        /*4be6*/ 	.short	(.L_3239 - .L_3238)
	.align		4
.L_3238:
        /*4be8*/ 	.word	index@(_ZN18transformer_engine6detail32dgated_act_cast_transpose_kernelILi1ELi4Eff13__nv_fp8_e5m2NS_5EmptyEXadL_ZNS_6dsreluIffEET_T0_RKS3_EEXadL_ZNS_5sreluIffEES5_S6_S8_EEEEvPKT2_SC_PT3_SE_PKT1_PSF_SI_mmm)
        /*4bec*/ 	.word	0x00000000


	//----- nvinfo : EIATTR_MIN_STACK_SIZE
	.align		4
.L_3239:
        /*4bf0*/ 	.byte	0x04, 0x12
        /*4bf2*/ 	.short	(.L_3241 - .L_3240)
	.align		4
.L_3240:
        /*4bf4*/ 	.word	index@(_ZN18transformer_engine6detail43dgated_act_cast_transpose_kernel_notalignedILi1ELi2Eff13__nv_bfloat16NS_5EmptyEXadL_ZNS_6dsreluIffEET_T0_RKS3_EEXadL_ZNS_5sreluIffEES5_S6_S8_EEEEvPKT2_SC_PT3_SE_PKT1_PSF_SI_mmm)
        /*4bf8*/ 	.word	0x00000000


	//----- nvinfo : EIATTR_MIN_STACK_SIZE
	.align		4
.L_3241:
        /*4bfc*/ 	.byte	0x04, 0x12
        /*4bfe*/ 	.short	(.L_3243 - .L_3242)
	.align		4
.L_3242:
        /*4c00*/ 	.word	index@(_ZN18transformer_engine6detail32dgated_act_cast_transpose_kernelILi1ELi2Eff13__nv_bfloat16NS_5EmptyEXadL_ZNS_6dsreluIffEET_T0_RKS3_EEXadL_ZNS_5sreluIffEES5_S6_S8_EEEEvPKT2_SC_PT3_SE_PKT1_PSF_SI_mmm)
        /*4c04*/ 	.word	0x00000000


	//----- nvinfo : EIATTR_MIN_STACK_SIZE
	.align		4
.L_3243:
        /*4c08*/ 	.byte	0x04, 0x12
        /*4c0a*/ 	.short	(.L_3245 - .L_3244)
	.align		4
.L_3244:
        /*4c0c*/ 	.word	index@(_ZN18transformer_engine6detail43dgated_act_cast_transpose_kernel_notalignedILi1ELi2Eff6__halfNS_5EmptyEXadL_ZNS_6dsreluIffEET_T0_RKS3_EEXadL_ZNS_5sreluIffEES5_S6_S8_EEEEvPKT2_SC_PT3_SE_PKT1_PSF_SI_mmm)
        /*4c10*/ 	.word	0x00000000


	//----- nvinfo : EIATTR_MIN_STACK_SIZE
	.align		4
.L_3245:
        /*4c14*/ 	.byte	0x04, 0x12
        /*4c16*/ 	.short	(.L_3247 - .L_3246)
	.align		4
.L_3246:
        /*4c18*/ 	.word	index@(_ZN18transformer_engine6detail32dgated_act_cast_transpose_kernelILi1ELi2Eff6__halfNS_5EmptyEXadL_ZNS_6dsreluIffEET_T0_RKS3_EEXadL_ZNS_5sreluIffEES5_S6_S8_EEEEvPKT2_SC_PT3_SE_PKT1_PSF_SI_mmm)
        /*4c1c*/ 	.word	0x00000000


	//----- nvinfo : EIATTR_MIN_STACK_SIZE
	.align		4
.L_3247:
        /*4c20*/ 	.byte	0x04, 0x12
        /*4c22*/ 	.short	(.L_3249 - .L_3248)
	.align		4
.L_3248:
        /*4c24*/ 	.word	index@(_ZN18transformer_engine6detail43dgated_act_cast_transpose_kernel_notalignedILi1ELi1EfffNS_5EmptyEXadL_ZNS_6dsreluIffEET_T0_RKS2_EEXadL_ZNS_5sreluIffEES4_S5_S7_EEEEvPKT2_SB_PT3_SD_PKT1_PSE_SH_mmm)
        /*4c28*/ 	.word	0x00000000


	//----- nvinfo : EIATTR_MIN_STACK_SIZE
	.align		4
.L_3249:
        /*4c2c*/ 	.byte	0x04, 0x12
        /*4c2e*/ 	.short	(.L_3251 - .L_3250)
	.align		4
.L_3250:
        /*4c30*/ 	.word	index@(_ZN18transformer_engine6detail32dgated_act_cast_transpose_kernelILi1ELi1EfffNS_5EmptyEXadL_ZNS_6dsreluIffEET_T0_RKS2_EEXadL_ZNS_5sreluIffEES4_S5_S7_EEEEvPKT2_SB_PT3_SD_PKT1_PSE_SH_mmm)
        /*4c34*/ 	.word	0x00000000


	//----- nvinfo : EIATTR_MIN_STACK_SIZE
	.align		4
.L_3251:
        /*4c38*/ 	.byte	0x04, 0x12
        /*4c3a*/ 	.short	(.L_3253 - .L_3252)
	.align		4
.L_3252:
        /*4c3c*/ 	.word	index@(_ZN18transformer_engine6detail43dgated_act_cast_transpose_kernel_notalignedILi2ELi4Ef13__nv_bfloat1613__nv_fp8_e4m3NS_5EmptyEXadL_ZNS_5dreluIffEET_T0_RKS4_EEXadL_ZNS_4reluIffEES6_S7_S9_EEEEvPKT2_SD_PT3_SF_PKT1_PSG_SJ_mmm)
        /*4c40*/ 	.word	0x00000000


	//----- nvinfo : EIATTR_MIN_STACK_SIZE
	.align		4
.L_3253:
        /*4c44*/ 	.byte	0x04, 0x12
        /*4c46*/ 	.short	(.L_3255 - .L_3254)
	.align		4
.L_3254:
        /*4c48*/ 	.word	index@(_ZN18transformer_engine6detail32dgated_act_cast_transpose_kernelILi2ELi4Ef13__nv_bfloat1613__nv_fp8_e4m3NS_5EmptyEXadL_ZNS_5dreluIffEET_T0_RKS4_EEXadL_ZNS_4reluIffEES6_S7_S9_EEEEvPKT2_SD_PT3_SF_PKT1_PSG_SJ_mmm)
        /*4c4c*/ 	.word	0x00000000


	//----- nvinfo : EIATTR_MIN_STACK_SIZE
	.align		4
.L_3255:
        /*4c50*/ 	.byte	0x04, 0x12
        /*4c52*/ 	.short	(.L_3257 - .L_3256)
	.align		4
.L_3256:
        /*4c54*/ 	.word	index@(_ZN18transformer_engine6detail43dgated_act_cast_transpose_kernel_notalignedILi2ELi4Ef13__nv_bfloat1613__nv_fp8_e5m2NS_5EmptyEXadL_ZNS_5dreluIffEET_T0_RKS4_EEXadL_ZNS_4reluIffEES6_S7_S9_EEEEvPKT2_SD_PT3_SF_PKT1_PSG_SJ_mmm)
        /*4c58*/ 	.word	0x00000000


	//----- nvinfo : EIATTR_MIN_STACK_SIZE
	.align		4
.L_3257:
        /*4c5c*/ 	.byte	0x04, 0x12
        /*4c5e*/ 	.short	(.L_3259 - .L_3258)
	.align		4
.L_3258:
        /*4c60*/ 	.word	index@(_ZN18transformer_engine6detail32dgated_act_cast_transpose_kernelILi2ELi4Ef13__nv_bfloat1613__nv_fp8_e5m2NS_5EmptyEXadL_ZNS_5dreluIffEET_T0_RKS4_EEXadL_ZNS_4reluIffEES6_S7_S9_EEEEvPKT2_SD_PT3_SF_PKT1_PSG_SJ_mmm)
        /*4c64*/ 	.word	0x00000000


	//----- nvinfo : EIATTR_MIN_STACK_SIZE
	.align		4
.L_3259:
        /*4c68*/ 	.byte	0x04, 0x12
        /*4c6a*/ 	.short	(.L_3261 - .L_3260)
	.align		4
.L_3260:
        /*4c6c*/ 	.word	index@(_ZN18transformer_engine6detail43dgated_act_cast_transpose_kernel_notalignedILi2ELi2Ef13__nv_bfloat16S2_NS_5EmptyEXadL_ZNS_5dreluIffEET_T0_RKS3_EEXadL_ZNS_4reluIffEES5_S6_S8_EEEEvPKT2_SC_PT3_SE_PKT1_PSF_SI_mmm)
        /*4c70*/ 	.word	0x00000000


	//----- nvinfo : EIATTR_MIN_STACK_SIZE
	.align		4
.L_3261:
        /*4c74*/ 	.byte	0x04, 0x12
        /*4c76*/ 	.short	(.L_3263 - .L_3262)
	.align		4
.L_3262:
        /*4c78*/ 	.word	index@(_ZN18transformer_engine6detail32dgated_act_cast_transpose_kernelILi2ELi2Ef13__nv_bfloat16S2_NS_5EmptyEXadL_ZNS_5dreluIffEET_T0_RKS3_EEXadL_ZNS_4reluIffEES5_S6_S8_EEEEvPKT2_SC_PT3_SE_PKT1_PSF_SI_mmm)
        /*4c7c*/ 	.word	0x00000000


	//----- nvinfo : EIATTR_MIN_STACK_SIZE
	.align		4
.L_3263:
        /*4c80*/ 	.byte	0x04, 0x12
        /*4c82*/ 	.short	(.L_3265 - .L_3264)
	.align		4
.L_3264:
        /*4c84*/ 	.word	index@(_ZN18transformer_engine6detail43dgated_act_cast_transpose_kernel_notalignedILi2ELi2Ef13__nv_bfloat166__halfNS_5EmptyEXadL_ZNS_5dreluIffEET_T0_RKS4_EEXadL_ZNS_4reluIffEES6_S7_S9_EEEEvPKT2_SD_PT3_SF_PKT1_PSG_SJ_mmm)
        /*4c88*/ 	.word	0x00000000


	//----- nvinfo : EIATTR_MIN_STACK_SIZE
	.align		4
.L_3265:
        /*4c8c*/ 	.byte	0x04, 0x12
        /*4c8e*/ 	.short	(.L_3267 - .L_3266)
	.align		4
.L_3266:
        /*4c90*/ 	.word	index@(_ZN18transformer_engine6detail32dgated_act_cast_transpose_kernelILi2ELi2Ef13__nv_bfloat166__halfNS_5EmptyEXadL_ZNS_5dreluIffEET_T0_RKS4_EEXadL_ZNS_4reluIffEES6_S7_S9_EEEEvPKT2_SD_PT3_SF_PKT1_PSG_SJ_mmm)
        /*4c94*/ 	.word	0x00000000


	//----- nvinfo : EIATTR_MIN_STACK_SIZE
	.align		4
.L_3267:
        /*4c98*/ 	.byte	0x04, 0x12
        /*4c9a*/ 	.short	(.L_3269 - .L_3268)
	.align		4
.L_3268:
        /*4c9c*/ 	.word	index@(_ZN18transformer_engine6detail43dgated_act_cast_transpose_kernel_notalignedILi2ELi1Ef13__nv_bfloat16fNS_5EmptyEXadL_ZNS_5dreluIffEET_T0_RKS3_EEXadL_ZNS_4reluIffEES5_S6_S8_EEEEvPKT2_SC_PT3_SE_PKT1_PSF_SI_mmm)
        /*4ca0*/ 	.word	0x00000000


	//----- nvinfo : EIATTR_MIN_STACK_SIZE
	.align		4
.L_3269:
        /*4ca4*/ 	.byte	0x04, 0x12
        /*4ca6*/ 	.short	(.L_3271 - .L_3270)
	.align		4
.L_3270:
        /*4ca8*/ 	.word	index@(_ZN18transformer_engine6detail32dgated_act_cast_transpose_kernelILi2ELi1Ef13__nv_bfloat16fNS_5EmptyEXadL_ZNS_5dreluIffEET_T0_RKS3_EEXadL_ZNS_4reluIffEES5_S6_S8_EEEEvPKT2_SC_PT3_SE_PKT1_PSF_SI_mmm)
        /*4cac*/ 	.word	0x00000000


	//----- nvinfo : EIATTR_MIN_STACK_SIZE
	.align		4
.L_3271:
        /*4cb0*/ 	.byte	0x04, 0x12
        /*4cb2*/ 	.short	(.L_3273 - .L_3272)
	.align		4
.L_3272:
        /*4cb4*/ 	.word	index@(_ZN18transformer_engine6detail43dgated_act_cast_transpose_kernel_notalignedILi2ELi4Ef6__half13__nv_fp8_e4m3NS_5EmptyEXadL_ZNS_5dreluIffEET_T0_RKS4_EEXadL_ZNS_4reluIffEES6_S7_S9_EEEEvPKT2_SD_PT3_SF_PKT1_PSG_SJ_mmm)
        /*4cb8*/ 	.word	0x00000000


	//----- nvinfo : EIATTR_MIN_STACK_SIZE
	.align		4
.L_3273:
        /*4cbc*/ 	.byte	0x04, 0x12
        /*4cbe*/ 	.short	(.L_3275 - .L_3274)
	.align		4
.L_3274:
        /*4cc0*/ 	.word	index@(_ZN18transformer_engine6detail32dgated_act_cast_transpose_kernelILi2ELi4Ef6__half13__nv_fp8_e4m3NS_5EmptyEXadL_ZNS_5dreluIffEET_T0_RKS4_EEXadL_ZNS_4reluIffEES6_S7_S9_EEEEvPKT2_SD_PT3_SF_PKT1_PSG_SJ_mmm)
        /*4cc4*/ 	.word	0x00000000


	//----- nvinfo : EIATTR_MIN_STACK_SIZE
	.align		4
.L_3275:
        /*4cc8*/ 	.byte	0x04, 0x12
        /*4cca*/ 	.short	(.L_3277 - .L_3276)
	.align		4
.L_3276:
        /*4ccc*/ 	.word	index@(_ZN18transformer_engine6detail43dgated_act_cast_transpose_kernel_notalignedILi2ELi4Ef6__half13__nv_fp8_e5m2NS_5EmptyEXadL_ZNS_5dreluIffEET_T0_RKS4_EEXadL_ZNS_4reluIffEES6_S7_S9_EEEEvPKT2_SD_PT3_SF_PKT1_PSG_SJ_mmm)
        /*4cd0*/ 	.word	0x00000000


	//----- nvinfo : EIATTR_MIN_STACK_SIZE
	.align		4
.L_3277:
        /*4cd4*/ 	.byte	0x04, 0x12
        /*4cd6*/ 	.short	(.L_3279 - .L_3278)
	.align		4
.L_3278:
        /*4cd8*/ 	.word	index@(_ZN18transformer_engine6detail32dgated_act_cast_transpose_kernelILi2ELi4Ef6__half13__nv_fp8_e5m2NS_5EmptyEXadL_ZNS_5dreluIffEET_T0_RKS4_EEXadL_ZNS_4reluIffEES6_S7_S9_EEEEvPKT2_SD_PT3_SF_PKT1_PSG_SJ_mmm)
        /*4cdc*/ 	.word	0x00000000


	//----- nvinfo : EIATTR_MIN_STACK_SIZE
	.align		4
.L_3279:
        /*4ce0*/ 	.byte	0x04, 0x12
        /*4ce2*/ 	.short	(.L_3281 - .L_3280)
	.align		4
.L_3280:
        /*4ce4*/ 	.word	index@(_ZN18transformer_engine6detail43dgated_act_cast_transpose_kernel_notalignedILi2ELi2Ef6__half13__nv_bfloat16NS_5EmptyEXadL_ZNS_5dreluIffEET_T0_RKS4_EEXadL_ZNS_4reluIffEES6_S7_S9_EEEEvPKT2_SD_PT3_SF_PKT1_PSG_SJ_mmm)
        /*4ce8*/ 	.word	0x00000000


	//----- nvinfo : EIATTR_MIN_STACK_SIZE
	.align		4
.L_3281:
        /*4cec*/ 	.byte	0x04, 0x12
        /*4cee*/ 	.short	(.L_3283 - .L_3282)
	.align		4
.L_3282:
        /*4cf0*/ 	.word	index@(_ZN18transformer_engine6detail32dgated_act_cast_transpose_kernelILi2ELi2Ef6__half13__nv_bfloat16NS_5EmptyEXadL_ZNS_5dreluIffEET_T0_RKS4_EEXadL_ZNS_4reluIffEES6_S7_S9_EEEEvPKT2_SD_PT3_SF_PKT1_PSG_SJ_mmm)
        /*4cf4*/ 	.word	0x00000000


	//----- nvinfo : EIATTR_MIN_STACK_SIZE
	.align		4
.L_3283:
        /*4cf8*/ 	.byte	0x04, 0x12
        /*4cfa*/ 	.short	(.L_3285 - .L_3284)
	.align		4
.L_3284:
        /*4cfc*/ 	.word	index@(_ZN18transformer_engine6detail43dgated_act_cast_transpose_kernel_notalignedILi2ELi2Ef6__halfS2_NS_5EmptyEXadL_ZNS_5dreluIffEET_T0_RKS3_EEXadL_ZNS_4reluIffEES5_S6_S8_EEEEvPKT2_SC_PT3_SE_PKT1_PSF_SI_mmm)
        /*4d00*/ 	.word	0x00000000


	//----- nvinfo : EIATTR_MIN_STACK_SIZE
	.align		4
.L_3285:
        /*4d04*/ 	.byte	0x04, 0x12
        /*4d06*/ 	.short	(.L_3287 - .L_3286)
	.align		4
.L_3286:
        /*4d08*/ 	.word	index@(_ZN18transformer_engine6detail32dgated_act_cast_transpose_kernelILi2ELi2Ef6__halfS2_NS_5EmptyEXadL_ZNS_5dreluIffEET_T0_RKS3_EEXadL_ZNS_4reluIffEES5_S6_S8_EEEEvPKT2_SC_PT3_SE_PKT1_PSF_SI_mmm)
        /*4d0c*/ 	.word	0x00000000


	//----- nvinfo : EIATTR_MIN_STACK_SIZE
	.align		4
.L_3287:
        /*4d10*/ 	.byte	0x04, 0x12
        /*4d12*/ 	.short	(.L_3289 - .L_3288)
	.align		4
.L_3288:
        /*4d14*/ 	.word	index@(_ZN18transformer_engine6detail43dgated_act_cast_transpose_kernel_notalignedILi2ELi1Ef6__halffNS_5EmptyEXadL_ZNS_5dreluIffEET_T0_RKS3_EEXadL_ZNS_4reluIffEES5_S6_S8_EEEEvPKT2_SC_PT3_SE_PKT1_PSF_SI_mmm)
        /*4d18*/ 	.word	0x00000000


	//----- nvinfo : EIATTR_MIN_STACK_SIZE
	.align		4
.L_3289:
        /*4d1c*/ 	.byte	0x04, 0x12
        /*4d1e*/ 	.short	(.L_3291 - .L_3290)
	.align		4
.L_3290:
        /*4d20*/ 	.word	index@(_ZN18transformer_engine6detail32dgated_act_cast_transpose_kernelILi2ELi1Ef6__halffNS_5EmptyEXadL_ZNS_5dreluIffEET_T0_RKS3_EEXadL_ZNS_4reluIffEES5_S6_S8_EEEEvPKT2_SC_PT3_SE_PKT1_PSF_SI_mmm)
        /*4d24*/ 	.word	0x00000000


	//----- nvinfo : EIATTR_MIN_STACK_SIZE
	.align		4
.L_3291:
        /*4d28*/ 	.byte	0x04, 0x12
        /*4d2a*/ 	.short	(.L_3293 - .L_3292)
	.align		4
.L_3292:
        /*4d2c*/ 	.word	index@(_ZN18transformer_engine6detail43dgated_act_cast_transpose_kernel_notalignedILi1ELi4Eff13__nv_fp8_e4m3NS_5EmptyEXadL_ZNS_5dreluIffEET_T0_RKS3_EEXadL_ZNS_4reluIffEES5_S6_S8_EEEEvPKT2_SC_PT3_SE_PKT1_PSF_SI_mmm)
        /*4d30*/ 	.word	0x00000000


	//----- nvinfo : EIATTR_MIN_STACK_SIZE
	.align		4
.L_3293:
        /*4d34*/ 	.byte	0x04, 0x12
        /*4d36*/ 	.short	(.L_3295 - .L_3294)
	.align		4
.L_3294:
        /*4d38*/ 	.word	index@(_ZN18transformer_engine6detail32dgated_act_cast_transpose_kernelILi1ELi4Eff13__nv_fp8_e4m3NS_5EmptyEXadL_ZNS_5dreluIffEET_T0_RKS3_EEXadL_ZNS_4reluIffEES5_S6_S8_EEEEvPKT2_SC_PT3_SE_PKT1_PSF_SI_mmm)
        /*4d3c*/ 	.word	0x00000000


	//----- nvinfo : EIATTR_MIN_STACK_SIZE
	.align		4
.L_3295:
        /*4d40*/ 	.byte	0x04, 0x12
        /*4d42*/ 	.short	(.L_3297 - .L_3296)
	.align		4
.L_3296:
        /*4d44*/ 	.word	index@(_ZN18transformer_engine6detail43dgated_act_cast_transpose_kernel_notalignedILi1ELi4Eff13__nv_fp8_e5m2NS_5EmptyEXadL_ZNS_5dreluIffEET_T0_RKS3_EEXadL_ZNS_4reluIffEES5_S6_S8_EEEEvPKT2_SC_PT3_SE_PKT1_PSF_SI_mmm)
        /*4d48*/ 	.word	0x00000000


	//----- nvinfo : EIATTR_MIN_STACK_SIZE
	.align		4
.L_3297:
        /*4d4c*/ 	.byte	0x04, 0x12
        /*4d4e*/ 	.short	(.L_3299 - .L_3298)
	.align		4
.L_3298:
        /*4d50*/ 	.word	index@(_ZN18transformer_engine6detail32dgated_act_cast_transpose_kernelILi1ELi4Eff13__nv_fp8_e5m2NS_5EmptyEXadL_ZNS_5dreluIffEET_T0_RKS3_EEXadL_ZNS_4reluIffEES5_S6_S8_EEEEvPKT2_SC_PT3_SE_PKT1_PSF_SI_mmm)
        /*4d54*/ 	.word	0x00000000


	//----- nvinfo : EIATTR_MIN_STACK_SIZE
	.align		4
.L_3299:
        /*4d58*/ 	.byte	0x04, 0x12
        /*4d5a*/ 	.short	(.L_3301 - .L_3300)
	.align		4
.L_3300:
        /*4d5c*/ 	.word	index@(_ZN18transformer_engine6detail43dgated_act_cast_transpose_kernel_notalignedILi1ELi2Eff13__nv_bfloat16NS_5EmptyEXadL_ZNS_5dreluIffEET_T0_RKS3_EEXadL_ZNS_4reluIffEES5_S6_S8_EEEEvPKT2_SC_PT3_SE_PKT1_PSF_SI_mmm)
        /*4d60*/ 	.word	0x00000000


	//----- nvinfo : EIATTR_MIN_STACK_SIZE
	.align		4
.L_3301:
        /*4d64*/ 	.byte	0x04, 0x12
        /*4d66*/ 	.short	(.L_3303 - .L_3302)
	.align		4
.L_3302:
        /*4d68*/ 	.word	index@(_ZN18transformer_engine6detail32dgated_act_cast_transpose_kernelILi1ELi2Eff13__nv_bfloat16NS_5EmptyEXadL_ZNS_5dreluIffEET_T0_RKS3_EEXadL_ZNS_4reluIffEES5_S6_S8_EEEEvPKT2_SC_PT3_SE_PKT1_PSF_SI_mmm)
        /*4d6c*/ 	.word	0x00000000


	//----- nvinfo : EIATTR_MIN_STACK_SIZE
	.align		4
.L_3303:
        /*4d70*/ 	.byte	0x04, 0x12
        /*4d72*/ 	.short	(.L_3305 - .L_3304)
	.align		4
.L_3304:
        /*4d74*/ 	.word	index@(_ZN18transformer_engine6detail43dgated_act_cast_transpose_kernel_notalignedILi1ELi2Eff6__halfNS_5EmptyEXadL_ZNS_5dreluIffEET_T0_RKS3_EEXadL_ZNS_4reluIffEES5_S6_S8_EEEEvPKT2_SC_PT3_SE_PKT1_PSF_SI_mmm)
        /*4d78*/ 	.word	0x00000000


	//----- nvinfo : EIATTR_MIN_STACK_SIZE
	.align		4
.L_3305:
        /*4d7c*/ 	.byte	0x04, 0x12
        /*4d7e*/ 	.short	(.L_3307 - .L_3306)
	.align		4
.L_3306:
        /*4d80*/ 	.word	index@(_ZN18transformer_engine6detail32dgated_act_cast_transpose_kernelILi1ELi2Eff6__halfNS_5EmptyEXadL_ZNS_5dreluIffEET_T0_RKS3_EEXadL_ZNS_4reluIffEES5_S6_S8_EEEEvPKT2_SC_PT3_SE_PKT1_PSF_SI_mmm)
        /*4d84*/ 	.word	0x00000000


	//----- nvinfo : EIATTR_MIN_STACK_SIZE
	.align		4
.L_3307:
        /*4d88*/ 	.byte	0x04, 0x12
        /*4d8a*/ 	.short	(.L_3309 - .L_3308)
	.align		4
.L_3308:
        /*4d8c*/ 	.word	index@(_ZN18transformer_engine6detail43dgated_act_cast_transpose_kernel_notalignedILi1ELi1EfffNS_5EmptyEXadL_ZNS_5dreluIffEET_T0_RKS2_EEXadL_ZNS_4reluIffEES4_S5_S7_EEEEvPKT2_SB_PT3_SD_PKT1_PSE_SH_mmm)
        /*4d90*/ 	.word	0x00000000


	//----- nvinfo : EIATTR_MIN_STACK_SIZE
	.align		4
.L_3309:
        /*4d94*/ 	.byte	0x04, 0x12
        /*4d96*/ 	.short	(.L_3311 - .L_3310)
	.align		4
.L_3310:
        /*4d98*/ 	.word	index@(_ZN18transformer_engine6detail32dgated_act_cast_transpose_kernelILi1ELi1EfffNS_5EmptyEXadL_ZNS_5dreluIffEET_T0_RKS2_EEXadL_ZNS_4reluIffEES4_S5_S7_EEEEvPKT2_SB_PT3_SD_PKT1_PSE_SH_mmm)
        /*4d9c*/ 	.word	0x00000000


	//----- nvinfo : EIATTR_MIN_STACK_SIZE
	.align		4
.L_3311:
        /*4da0*/ 	.byte	0x04, 0x12
        /*4da2*/ 	.short	(.L_3313 - .L_3312)
	.align		4
.L_3312:
        /*4da4*/ 	.word	index@(_ZN18transformer_engine6detail43dgated_act_cast_transpose_kernel_notalignedILi2ELi4Ef13__nv_bfloat1613__nv_fp8_e4m3NS_5EmptyEXadL_ZNS_5dsiluIffEET_T0_RKS4_EEXadL_ZNS_4siluIffEES6_S7_S9_EEEEvPKT2_SD_PT3_SF_PKT1_PSG_SJ_mmm)
        /*4da8*/ 	.word	0x00000000


	//----- nvinfo : EIATTR_MIN_STACK_SIZE
	.align		4
.L_3313:
        /*4dac*/ 	.byte	0x04, 0x12
        /*4dae*/ 	.short	(.L_3315 - .L_3314)
	.align		4
.L_3314:
        /*4db0*/ 	.word	index@(_ZN18transformer_engine6detail32dgated_act_cast_transpose_kernelILi2ELi4Ef13__nv_bfloat1613__nv_fp8_e4m3NS_5EmptyEXadL_ZNS_5dsiluIffEET_T0_RKS4_EEXadL_ZNS_4siluIffEES6_S7_S9_EEEEvPKT2_SD_PT3_SF_PKT1_PSG_SJ_mmm)
        /*4db4*/ 	.word	0x00000000


	//----- nvinfo : EIATTR_MIN_STACK_SIZE
	.align		4
.L_3315:
        /*4db8*/ 	.byte	0x04, 0x12
        /*4dba*/ 	.short	(.L_3317 - .L_3316)
	.align		4
.L_3316:
        /*4dbc*/ 	.word	index@(_ZN18transformer_engine6detail43dgated_act_cast_transpose_kernel_notalignedILi2ELi4Ef13__nv_bfloat1613__nv_fp8_e5m2NS_5EmptyEXadL_ZNS_5dsiluIffEET_T0_RKS4_EEXadL_ZNS_4siluIffEES6_S7_S9_EEEEvPKT2_SD_PT3_SF_PKT1_PSG_SJ_mmm)
        /*4dc0*/ 	.word	0x00000000


	//----- nvinfo : EIATTR_MIN_STACK_SIZE
	.align		4
.L_3317:
        /*4dc4*/ 	.byte	0x04, 0x12
        /*4dc6*/ 	.short	(.L_3319 - .L_3318)
	.align		4
.L_3318:
        /*4dc8*/ 	.word	index@(_ZN18transformer_engine6detail32dgated_act_cast_transpose_kernelILi2ELi4Ef13__nv_bfloat1613__nv_fp8_e5m2NS_5EmptyEXadL_ZNS_5dsiluIffEET_T0_RKS4_EEXadL_ZNS_4siluIffEES6_S7_S9_EEEEvPKT2_SD_PT3_SF_PKT1_PSG_SJ_mmm)
        /*4dcc*/ 	.word	0x00000000


	//----- nvinfo : EIATTR_MIN_STACK_SIZE
	.align		4
.L_3319:
        /*4dd0*/ 	.byte	0x04, 0x12
        /*4dd2*/ 	.short	(.L_3321 - .L_3320)
	.align		4
.L_3320:
        /*4dd4*/ 	.word	index@(_ZN18transformer_engine6detail43dgated_act_cast_transpose_kernel_notalignedILi2ELi2Ef13__nv_bfloat16S2_NS_5EmptyEXadL_ZNS_5dsiluIffEET_T0_RKS3_EEXadL_ZNS_4siluIffEES5_S6_S8_EEEEvPKT2_SC_PT3_SE_PKT1_PSF_SI_mmm)
        /*4dd8*/ 	.word	0x00000000


	//----- nvinfo : EIATTR_MIN_STACK_SIZE
	.align		4
.L_3321:
        /*4ddc*/ 	.byte	0x04, 0x12
        /*4dde*/ 	.short	(.L_3323 - .L_3322)
	.align		4
.L_3322:
        /*4de0*/ 	.word	index@(_ZN18transformer_engine6detail32dgated_act_cast_transpose_kernelILi2ELi2Ef13__nv_bfloat16S2_NS_5EmptyEXadL_ZNS_5dsiluIffEET_T0_RKS3_EEXadL_ZNS_4siluIffEES5_S6_S8_EEEEvPKT2_SC_PT3_SE_PKT1_PSF_SI_mmm)
        /*4de4*/ 	.word	0x00000000


	//----- nvinfo : EIATTR_MIN_STACK_SIZE
	.align		4
.L_3323:
        /*4de8*/ 	.byte	0x04, 0x12
        /*4dea*/ 	.short	(.L_3325 - .L_3324)
	.align		4
.L_3324:
        /*4dec*/ 	.word	index@(_ZN18transformer_engine6detail43dgated_act_cast_transpose_kernel_notalignedILi2ELi2Ef13__nv_bfloat166__halfNS_5EmptyEXadL_ZNS_5dsiluIffEET_T0_RKS4_EEXadL_ZNS_4siluIffEES6_S7_S9_EEEEvPKT2_SD_PT3_SF_PKT1_PSG_SJ_mmm)
        /*4df0*/ 	.word	0x00000000


	//----- nvinfo : EIATTR_MIN_STACK_SIZE
	.align		4
.L_3325:
        /*4df4*/ 	.byte	0x04, 0x12
        /*4df6*/ 	.short	(.L_3327 - .L_3326)
	.align		4
.L_3326:
        /*4df8*/ 	.word	index@(_ZN18transformer_engine6detail32dgated_act_cast_transpose_kernelILi2ELi2Ef13__nv_bfloat166__halfNS_5EmptyEXadL_ZNS_5dsiluIffEET_T0_RKS4_EEXadL_ZNS_4siluIffEES6_S7_S9_EEEEvPKT2_SD_PT3_SF_PKT1_PSG_SJ_mmm)
        /*4dfc*/ 	.word	0x00000000


	//----- nvinfo : EIATTR_MIN_STACK_SIZE
	.align		4
.L_3327:
        /*4e00*/ 	.byte	0x04, 0x12
        /*4e02*/ 	.short	(.L_3329 - .L_3328)
	.align		4
.L_3328:
        /*4e04*/ 	.word	index@(_ZN18transformer_engine6detail43dgated_act_cast_transpose_kernel_notalignedILi2ELi1Ef13__nv_bfloat16fNS_5EmptyEXadL_ZNS_5dsiluIffEET_T0_RKS3_EEXadL_ZNS_4siluIffEES5_S6_S8_EEEEvPKT2_SC_PT3_SE_PKT1_PSF_SI_mmm)
        /*4e08*/ 	.word	0x00000000


	//----- nvinfo : EIATTR_MIN_STACK_SIZE
	.align		4
.L_3329:
        /*4e0c*/ 	.byte	0x04, 0x12
        /*4e0e*/ 	.short	(.L_3331 - .L_3330)
	.align		4
.L_3330:
        /*4e10*/ 	.word	index@(_ZN18transformer_engine6detail32dgated_act_cast_transpose_kernelILi2ELi1Ef13__nv_bfloat16fNS_5EmptyEXadL_ZNS_5dsiluIffEET_T0_RKS3_EEXadL_ZNS_4siluIffEES5_S6_S8_EEEEvPKT2_SC_PT3_SE_PKT1_PSF_SI_mmm)
        /*4e14*/ 	.word	0x00000000


	//----- nvinfo : EIATTR_MIN_STACK_SIZE
	.align		4
.L_3331:
        /*4e18*/ 	.byte	0x04, 0x12
        /*4e1a*/ 	.short	(.L_3333 - .L_3332)
	.align		4
.L_3332:
        /*4e1c*/ 	.word	index@(_ZN18transformer_engine6detail43dgated_act_cast_transpose_kernel_notalignedILi2ELi4Ef6__half13__nv_fp8_e4m3NS_5EmptyEXadL_ZNS_5dsiluIffEET_T0_RKS4_EEXadL_ZNS_4siluIffEES6_S7_S9_EEEEvPKT2_SD_PT3_SF_PKT1_PSG_SJ_mmm)
        /*4e20*/ 	.word	0x00000000


	//----- nvinfo : EIATTR_MIN_STACK_SIZE
	.align		4
.L_3333:
        /*4e24*/ 	.byte	0x04, 0x12
        /*4e26*/ 	.short	(.L_3335 - .L_3334)
	.align		4
.L_3334:
        /*4e28*/ 	.word	index@(_ZN18transformer_engine6detail32dgated_act_cast_transpose_kernelILi2ELi4Ef6__half13__nv_fp8_e4m3NS_5EmptyEXadL_ZNS_5dsiluIffEET_T0_RKS4_EEXadL_ZNS_4siluIffEES6_S7_S9_EEEEvPKT2_SD_PT3_SF_PKT1_PSG_SJ_mmm)
        /*4e2c*/ 	.word	0x00000000


	//----- nvinfo : EIATTR_MIN_STACK_SIZE
	.align		4
.L_3335:
        /*4e30*/ 	.byte	0x04, 0x12
        /*4e32*/ 	.short	(.L_3337 - .L_3336)
	.align		4
.L_3336:
        /*4e34*/ 	.word	index@(_ZN18transformer_engine6detail43dgated_act_cast_transpose_kernel_notalignedILi2ELi4Ef6__half13__nv_fp8_e5m2NS_5EmptyEXadL_ZNS_5dsiluIffEET_T0_RKS4_EEXadL_ZNS_4siluIffEES6_S7_S9_EEEEvPKT2_SD_PT3_SF_PKT1_PSG_SJ_mmm)
        /*4e38*/ 	.word	0x00000000


	//----- nvinfo : EIATTR_MIN_STACK_SIZE
	.align		4
.L_3337:
        /*4e3c*/ 	.byte	0x04, 0x12
        /*4e3e*/ 	.short	(.L_3339 - .L_3338)
	.align		4
.L_3338:
        /*4e40*/ 	.word	index@(_ZN18transformer_engine6detail32dgated_act_cast_transpose_kernelILi2ELi4Ef6__half13__nv_fp8_e5m2NS_5EmptyEXadL_ZNS_5dsiluIffEET_T0_RKS4_EEXadL_ZNS_4siluIffEES6_S7_S9_EEEEvPKT2_SD_PT3_SF_PKT1_PSG_SJ_mmm)
        /*4e44*/ 	.word	0x00000000


	//----- nvinfo : EIATTR_MIN_STACK_SIZE
	.align		4
.L_3339:
        /*4e48*/ 	.byte	0x04, 0x12
        /*4e4a*/ 	.short	(.L_3341 - .L_3340)
	.align		4
.L_3340:
        /*4e4c*/ 	.word	index@(_ZN18transformer_engine6detail43dgated_act_cast_transpose_kernel_notalignedILi2ELi2Ef6__half13__nv_bfloat16NS_5EmptyEXadL_ZNS_5dsiluIffEET_T0_RKS4_EEXadL_ZNS_4siluIffEES6_S7_S9_EEEEvPKT2_SD_PT3_SF_PKT1_PSG_SJ_mmm)
        /*4e50*/ 	.word	0x00000000


	//----- nvinfo : EIATTR_MIN_STACK_SIZE
	.align		4
.L_3341:
        /*4e54*/ 	.byte	0x04, 0x12
        /*4e56*/ 	.short	(.L_3343 - .L_3342)
	.align		4
.L_3342:
        /*4e58*/ 	.word	index@(_ZN18transformer_engine6detail32dgated_act_cast_transpose_kernelILi2ELi2Ef6__half13__nv_bfloat16NS_5EmptyEXadL_ZNS_5dsiluIffEET_T0_RKS4_EEXadL_ZNS_4siluIffEES6_S7_S9_EEEEvPKT2_SD_PT3_SF_PKT1_PSG_SJ_mmm)
        /*4e5c*/ 	.word	0x00000000


	//----- nvinfo : EIATTR_MIN_STACK_SIZE
	.align		4
.L_3343:
        /*4e60*/ 	.byte	0x04, 0x12
        /*4e62*/ 	.short	(.L_3345 - .L_3344)
	.align		4
.L_3344:
        /*4e64*/ 	.word	index@(_ZN18transformer_engine6detail43dgated_act_cast_transpose_kernel_notalignedILi2ELi2Ef6__halfS2_NS_5EmptyEXadL_ZNS_5dsiluIffEET_T0_RKS3_EEXadL_ZNS_4siluIffEES5_S6_S8_EEEEvPKT2_SC_PT3_SE_PKT1_PSF_SI_mmm)
        /*4e68*/ 	.word	0x00000000


	//----- nvinfo : EIATTR_MIN_STACK_SIZE
	.align		4
.L_3345:
        /*4e6c*/ 	.byte	0x04, 0x12
        /*4e6e*/ 	.short	(.L_3347 - .L_3346)
	.align		4
.L_3346:
        /*4e70*/ 	.word	index@(_ZN18transformer_engine6detail32dgated_act_cast_transpose_kernelILi2ELi2Ef6__halfS2_NS_5EmptyEXadL_ZNS_5dsiluIffEET_T0_RKS3_EEXadL_ZNS_4siluIffEES5_S6_S8_EEEEvPKT2_SC_PT3_SE_PKT1_PSF_SI_mmm)
        /*4e74*/ 	.word	0x00000000


	//----- nvinfo : EIATTR_MIN_STACK_SIZE
	.align		4
.L_3347:
        /*4e78*/ 	.byte	0x04, 0x12
        /*4e7a*/ 	.short	(.L_3349 - .L_3348)
	.align		4
.L_3348:
        /*4e7c*/ 	.word	index@(_ZN18transformer_engine6detail43dgated_act_cast_transpose_kernel_notalignedILi2ELi1Ef6__halffNS_5EmptyEXadL_ZNS_5dsiluIffEET_T0_RKS3_EEXadL_ZNS_4siluIffEES5_S6_S8_EEEEvPKT2_SC_PT3_SE_PKT1_PSF_SI_mmm)
        /*4e80*/ 	.word	0x00000000


	//----- nvinfo : EIATTR_MIN_STACK_SIZE
	.align		4
.L_3349:
        /*4e84*/ 	.byte	0x04, 0x12
        /*4e86*/ 	.short	(.L_3351 - .L_3350)
	.align		4
.L_3350:
        /*4e88*/ 	.word	index@(_ZN18transformer_engine6detail32dgated_act_cast_transpose_kernelILi2ELi1Ef6__halffNS_5EmptyEXadL_ZNS_5dsiluIffEET_T0_RKS3_EEXadL_ZNS_4siluIffEES5_S6_S8_EEEEvPKT2_SC_PT3_SE_PKT1_PSF_SI_mmm)
        /*4e8c*/ 	.word	0x00000000


	//----- nvinfo : EIATTR_MIN_STACK_SIZE
	.align		4
.L_3351:
        /*4e90*/ 	.byte	0x04, 0x12
        /*4e92*/ 	.short	(.L_3353 - .L_3352)
	.align		4
.L_3352:
        /*4e94*/ 	.word	index@(_ZN18transformer_engine6detail43dgated_act_cast_transpose_kernel_notalignedILi1ELi4Eff13__nv_fp8_e4m3NS_5EmptyEXadL_ZNS_5dsiluIffEET_T0_RKS3_EEXadL_ZNS_4siluIffEES5_S6_S8_EEEEvPKT2_SC_PT3_SE_PKT1_PSF_SI_mmm)
        /*4e98*/ 	.word	0x00000000


	//----- nvinfo : EIATTR_MIN_STACK_SIZE
	.align		4
.L_3353:
        /*4e9c*/ 	.byte	0x04, 0x12
        /*4e9e*/ 	.short	(.L_3355 - .L_3354)
	.align		4
.L_3354:
        /*4ea0*/ 	.word	index@(_ZN18transformer_engine6detail32dgated_act_cast_transpose_kernelILi1ELi4Eff13__nv_fp8_e4m3NS_5EmptyEXadL_ZNS_5dsiluIffEET_T0_RKS3_EEXadL_ZNS_4siluIffEES5_S6_S8_EEEEvPKT2_SC_PT3_SE_PKT1_PSF_SI_mmm)
        /*4ea4*/ 	.word	0x00000000


	//----- nvinfo : EIATTR_MIN_STACK_SIZE
	.align		4
.L_3355:
        /*4ea8*/ 	.byte	0x04, 0x12
        /*4eaa*/ 	.short	(.L_3357 - .L_3356)
	.align		4
.L_3356:
        /*4eac*/ 	.word	index@(_ZN18transformer_engine6detail43dgated_act_cast_transpose_kernel_notalignedILi1ELi4Eff13__nv_fp8_e5m2NS_5EmptyEXadL_ZNS_5dsiluIffEET_T0_RKS3_EEXadL_ZNS_4siluIffEES5_S6_S8_EEEEvPKT2_SC_PT3_SE_PKT1_PSF_SI_mmm)
        /*4eb0*/ 	.word	0x00000000


	//----- nvinfo : EIATTR_MIN_STACK_SIZE
	.align		4
.L_3357:
        /*4eb4*/ 	.byte	0x04, 0x12
        /*4eb6*/ 	.short	(.L_3359 - .L_3358)
	.align		4
.L_3358:
        /*4eb8*/ 	.word	index@(_ZN18transformer_engine6detail32dgated_act_cast_transpose_kernelILi1ELi4Eff13__nv_fp8_e5m2NS_5EmptyEXadL_ZNS_5dsiluIffEET_T0_RKS3_EEXadL_ZNS_4siluIffEES5_S6_S8_EEEEvPKT2_SC_PT3_SE_PKT1_PSF_SI_mmm)
        /*4ebc*/ 	.word	0x00000000


	//----- nvinfo : EIATTR_MIN_STACK_SIZE
	.align		4
.L_3359:
        /*4ec0*/ 	.byte	0x04, 0x12
        /*4ec2*/ 	.short	(.L_3361 - .L_3360)
	.align		4
.L_3360:
        /*4ec4*/ 	.word	index@(_ZN18transformer_engine6detail43dgated_act_cast_transpose_kernel_notalignedILi1ELi2Eff13__nv_bfloat16NS_5EmptyEXadL_ZNS_5dsiluIffEET_T0_RKS3_EEXadL_ZNS_4siluIffEES5_S6_S8_EEEEvPKT2_SC_PT3_SE_PKT1_PSF_SI_mmm)
        /*4ec8*/ 	.word	0x00000000


	//----- nvinfo : EIATTR_MIN_STACK_SIZE
	.align		4
.L_3361:
        /*4ecc*/ 	.byte	0x04, 0x12
        /*4ece*/ 	.short	(.L_3363 - .L_3362)
	.align		4
.L_3362:
        /*4ed0*/ 	.word	index@(_ZN18transformer_engine6detail32dgated_act_cast_transpose_kernelILi1ELi2Eff13__nv_bfloat16NS_5EmptyEXadL_ZNS_5dsiluIffEET_T0_RKS3_EEXadL_ZNS_4siluIffEES5_S6_S8_EEEEvPKT2_SC_PT3_SE_PKT1_PSF_SI_mmm)
        /*4ed4*/ 	.word	0x00000000


	//----- nvinfo : EIATTR_MIN_STACK_SIZE
	.align		4
.L_3363:
        /*4ed8*/ 	.byte	0x04, 0x12
        /*4eda*/ 	.short	(.L_3365 - .L_3364)
	.align		4
.L_3364:
        /*4edc*/ 	.word	index@(_ZN18transformer_engine6detail43dgated_act_cast_transpose_kernel_notalignedILi1ELi2Eff6__halfNS_5EmptyEXadL_ZNS_5dsiluIffEET_T0_RKS3_EEXadL_ZNS_4siluIffEES5_S6_S8_EEEEvPKT2_SC_PT3_SE_PKT1_PSF_SI_mmm)
        /*4ee0*/ 	.word	0x00000000


	//----- nvinfo : EIATTR_MIN_STACK_SIZE
	.align		4
.L_3365:
        /*4ee4*/ 	.byte	0x04, 0x12
        /*4ee6*/ 	.short	(.L_3367 - .L_3366)
	.align		4
.L_3366:
        /*4ee8*/ 	.word	index@(_ZN18transformer_engine6detail32dgated_act_cast_transpose_kernelILi1ELi2Eff6__halfNS_5EmptyEXadL_ZNS_5dsiluIffEET_T0_RKS3_EEXadL_ZNS_4siluIffEES5_S6_S8_EEEEvPKT2_SC_PT3_SE_PKT1_PSF_SI_mmm)
        /*4eec*/ 	.word	0x00000000


	//----- nvinfo : EIATTR_MIN_STACK_SIZE
	.align		4
.L_3367:
        /*4ef0*/ 	.byte	0x04, 0x12
        /*4ef2*/ 	.short	(.L_3369 - .L_3368)
	.align		4
.L_3368:
        /*4ef4*/ 	.word	index@(_ZN18transformer_engine6detail43dgated_act_cast_transpose_kernel_notalignedILi1ELi1EfffNS_5EmptyEXadL_ZNS_5dsiluIffEET_T0_RKS2_EEXadL_ZNS_4siluIffEES4_S5_S7_EEEEvPKT2_SB_PT3_SD_PKT1_PSE_SH_mmm)
        /*4ef8*/ 	.word	0x00000000


	//----- nvinfo : EIATTR_MIN_STACK_SIZE
	.align		4
.L_3369:
        /*4efc*/ 	.byte	0x04, 0x12
        /*4efe*/ 	.short	(.L_3371 - .L_3370)
	.align		4
.L_3370:
        /*4f00*/ 	.word	index@(_ZN18transformer_engine6detail32dgated_act_cast_transpose_kernelILi1ELi1EfffNS_5EmptyEXadL_ZNS_5dsiluIffEET_T0_RKS2_EEXadL_ZNS_4siluIffEES4_S5_S7_EEEEvPKT2_SB_PT3_SD_PKT1_PSE_SH_mmm)
        /*4f04*/ 	.word	0x00000000


	//----- nvinfo : EIATTR_MIN_STACK_SIZE
	.align		4
.L_3371:
        /*4f08*/ 	.byte	0x04, 0x12
        /*4f0a*/ 	.short	(.L_3373 - .L_3372)
	.align		4
.L_3372:
        /*4f0c*/ 	.word	index@(_ZN18transformer_engine6detail43dgated_act_cast_transpose_kernel_notalignedILi2ELi4Ef13__nv_bfloat1613__nv_fp8_e4m3NS_5EmptyEXadL_ZNS_5dgeluIffEET_T0_RKS4_EEXadL_ZNS_4geluIffEES6_S7_S9_EEEEvPKT2_SD_PT3_SF_PKT1_PSG_SJ_mmm)
        /*4f10*/ 	.word	0x00000000


	//----- nvinfo : EIATTR_MIN_STACK_SIZE
	.align		4
.L_3373:
        /*4f14*/ 	.byte	0x04, 0x12
        /*4f16*/ 	.short	(.L_3375 - .L_3374)
	.align		4
.L_3374:
        /*4f18*/ 	.word	index@(_ZN18transformer_engine6detail32dgated_act_cast_transpose_kernelILi2ELi4Ef13__nv_bfloat1613__nv_fp8_e4m3NS_5EmptyEXadL_ZNS_5dgeluIffEET_T0_RKS4_EEXadL_ZNS_4geluIffEES6_S7_S9_EEEEvPKT2_SD_PT3_SF_PKT1_PSG_SJ_mmm)
        /*4f1c*/ 	.word	0x00000000


	//----- nvinfo : EIATTR_MIN_STACK_SIZE
	.align		4
.L_3375:
        /*4f20*/ 	.byte	0x04, 0x12
        /*4f22*/ 	.short	(.L_3377 - .L_3376)
	.align		4
.L_3376:
        /*4f24*/ 	.word	index@(_ZN18transformer_engine6detail43dgated_act_cast_transpose_kernel_notalignedILi2ELi4Ef13__nv_bfloat1613__nv_fp8_e5m2NS_5EmptyEXadL_ZNS_5dgeluIffEET_T0_RKS4_EEXadL_ZNS_4geluIffEES6_S7_S9_EEEEvPKT2_SD_PT3_SF_PKT1_PSG_SJ_mmm)
        /*4f28*/ 	.word	0x00000000


	//----- nvinfo : EIATTR_MIN_STACK_SIZE
	.align		4
.L_3377:
        /*4f2c*/ 	.byte	0x04, 0x12
        /*4f2e*/ 	.short	(.L_3379 - .L_3378)
	.align		4
.L_3378:
        /*4f30*/ 	.word	index@(_ZN18transformer_engine6detail32dgated_act_cast_transpose_kernelILi2ELi4Ef13__nv_bfloat1613__nv_fp8_e5m2NS_5EmptyEXadL_ZNS_5dgeluIffEET_T0_RKS4_EEXadL_ZNS_4geluIffEES6_S7_S9_EEEEvPKT2_SD_PT3_SF_PKT1_PSG_SJ_mmm)
        /*4f34*/ 	.word	0x00000000


	//----- nvinfo : EIATTR_MIN_STACK_SIZE
	.align		4
.L_3379:
        /*4f38*/ 	.byte	0x04, 0x12
        /*4f3a*/ 	.short	(.L_3381 - .L_3380)
	.align		4
.L_3380:
        /*4f3c*/ 	.word	index@(_ZN18transformer_engine6detail43dgated_act_cast_transpose_kernel_notalignedILi2ELi2Ef13__nv_bfloat16S2_NS_5EmptyEXadL_ZNS_5dgeluIffEET_T0_RKS3_EEXadL_ZNS_4geluIffEES5_S6_S8_EEEEvPKT2_SC_PT3_SE_PKT1_PSF_SI_mmm)
        /*4f40*/ 	.word	0x00000000


	//----- nvinfo : EIATTR_MIN_STACK_SIZE
	.align		4
.L_3381:
        /*4f44*/ 	.byte	0x04, 0x12
        /*4f46*/ 	.short	(.L_3383 - .L_3382)
	.align		4
.L_3382:
        /*4f48*/ 	.word	index@(_ZN18transformer_engine6detail32dgated_act_cast_transpose_kernelILi2ELi2Ef13__nv_bfloat16S2_NS_5EmptyEXadL_ZNS_5dgeluIffEET_T0_RKS3_EEXadL_ZNS_4geluIffEES5_S6_S8_EEEEvPKT2_SC_PT3_SE_PKT1_PSF_SI_mmm)
        /*4f4c*/ 	.word	0x00000000


	//----- nvinfo : EIATTR_MIN_STACK_SIZE
	.align		4
.L_3383:
        /*4f50*/ 	.byte	0x04, 0x12
        /*4f52*/ 	.short	(.L_3385 - .L_3384)
	.align		4
.L_3384:
        /*4f54*/ 	.word	index@(_ZN18transformer_engine6detail43dgated_act_cast_transpose_kernel_notalignedILi2ELi2Ef13__nv_bfloat166__halfNS_5EmptyEXadL_ZNS_5dgeluIffEET_T0_RKS4_EEXadL_ZNS_4geluIffEES6_S7_S9_EEEEvPKT2_SD_PT3_SF_PKT1_PSG_SJ_mmm)
        /*4f58*/ 	.word	0x00000000


	//----- nvinfo : EIATTR_MIN_STACK_SIZE
	.align		4
.L_3385:
        /*4f5c*/ 	.byte	0x04, 0x12
        /*4f5e*/ 	.short	(.L_3387 - .L_3386)
	.align		4
.L_3386:
        /*4f60*/ 	.word	index@(_ZN18transformer_engine6detail32dgated_act_cast_transpose_kernelILi2ELi2Ef13__nv_bfloat166__halfNS_5EmptyEXadL_ZNS_5dgeluIffEET_T0_RKS4_EEXadL_ZNS_4geluIffEES6_S7_S9_EEEEvPKT2_SD_PT3_SF_PKT1_PSG_SJ_mmm)
        /*4f64*/ 	.word	0x00000000


	//----- nvinfo : EIATTR_MIN_STACK_SIZE
	.align		4
.L_3387:
        /*4f68*/ 	.byte	0x04, 0x12
        /*4f6a*/ 	.short	(.L_3389 - .L_3388)
	.align		4
.L_3388:
        /*4f6c*/ 	.word	index@(_ZN18transformer_engine6detail43dgated_act_cast_transpose_kernel_notalignedILi2ELi1Ef13__nv_bfloat16fNS_5EmptyEXadL_ZNS_5dgeluIffEET_T0_RKS3_EEXadL_ZNS_4geluIffEES5_S6_S8_EEEEvPKT2_SC_PT3_SE_PKT1_PSF_SI_mmm)
        /*4f70*/ 	.word	0x00000000


	//----- nvinfo : EIATTR_MIN_STACK_SIZE
	.align		4
.L_3389:
        /*4f74*/ 	.byte	0x04, 0x12
        /*4f76*/ 	.short	(.L_3391 - .L_3390)
	.align		4
.L_3390:
        /*4f78*/ 	.word	index@(_ZN18transformer_engine6detail32dgated_act_cast_transpose_kernelILi2ELi1Ef13__nv_bfloat16fNS_5EmptyEXadL_ZNS_5dgeluIffEET_T0_RKS3_EEXadL_ZNS_4geluIffEES5_S6_S8_EEEEvPKT2_SC_PT3_SE_PKT1_PSF_SI_mmm)
        /*4f7c*/ 	.word	0x00000000


	//----- nvinfo : EIATTR_MIN_STACK_SIZE
	.align		4
.L_3391:
        /*4f80*/ 	.byte	0x04, 0x12
        /*4f82*/ 	.short	(.L_3393 - .L_3392)
	.align		4
.L_3392:
        /*4f84*/ 	.word	index@(_ZN18transformer_engine6detail43dgated_act_cast_transpose_kernel_notalignedILi2ELi4Ef6__half13__nv_fp8_e4m3NS_5EmptyEXadL_ZNS_5dgeluIffEET_T0_RKS4_EEXadL_ZNS_4geluIffEES6_S7_S9_EEEEvPKT2_SD_PT3_SF_PKT1_PSG_SJ_mmm)
        /*4f88*/ 	.word	0x00000000


	//----- nvinfo : EIATTR_MIN_STACK_SIZE
	.align		4
.L_3393:
        /*4f8c*/ 	.byte	0x04, 0x12
        /*4f8e*/ 	.short	(.L_3395 - .L_3394)
	.align		4
.L_3394:
        /*4f90*/ 	.word	index@(_ZN18transformer_engine6detail32dgated_act_cast_transpose_kernelILi2ELi4Ef6__half13__nv_fp8_e4m3NS_5EmptyEXadL_ZNS_5dgeluIffEET_T0_RKS4_EEXadL_ZNS_4geluIffEES6_S7_S9_EEEEvPKT2_SD_PT3_SF_PKT1_PSG_SJ_mmm)
        /*4f94*/ 	.word	0x00000000


	//----- nvinfo : EIATTR_MIN_STACK_SIZE
	.align		4
.L_3395:
        /*4f98*/ 	.byte	0x04, 0x12
        /*4f9a*/ 	.short	(.L_3397 - .L_3396)
	.align		4
.L_3396:
        /*4f9c*/ 	.word	index@(_ZN18transformer_engine6detail43dgated_act_cast_transpose_kernel_notalignedILi2ELi4Ef6__half13__nv_fp8_e5m2NS_5EmptyEXadL_ZNS_5dgeluIffEET_T0_RKS4_EEXadL_ZNS_4geluIffEES6_S7_S9_EEEEvPKT2_SD_PT3_SF_PKT1_PSG_SJ_mmm)
        /*4fa0*/ 	.word	0x00000000


	//----- nvinfo : EIATTR_MIN_STACK_SIZE
	.align		4
.L_3397:
        /*4fa4*/ 	.byte	0x04, 0x12
        /*4fa6*/ 	.short	(.L_3399 - .L_3398)
	.align		4
.L_3398:
        /*4fa8*/ 	.word	index@(_ZN18transformer_engine6detail32dgated_act_cast_transpose_kernelILi2ELi4Ef6__half13__nv_fp8_e5m2NS_5EmptyEXadL_ZNS_5dgeluIffEET_T0_RKS4_EEXadL_ZNS_4geluIffEES6_S7_S9_EEEEvPKT2_SD_PT3_SF_PKT1_PSG_SJ_mmm)
        /*4fac*/ 	.word	0x00000000


	//----- nvinfo : EIATTR_MIN_STACK_SIZE
	.align		4
.L_3399:
        /*4fb0*/ 	.byte	0x04, 0x12
        /*4fb2*/ 	.short	(.L_3401 - .L_3400)
	.align		4
.L_3400:
        /*4fb4*/ 	.word	index@(_ZN18transformer_engine6detail43dgated_act_cast_transpose_kernel_notalignedILi2ELi2Ef6__half13__nv_bfloat16NS_5EmptyEXadL_ZNS_5dgeluIffEET_T0_RKS4_EEXadL_ZNS_4geluIffEES6_S7_S9_EEEEvPKT2_SD_PT3_SF_PKT1_PSG_SJ_mmm)
        /*4fb8*/ 	.word	0x00000000


	//----- nvinfo : EIATTR_MIN_STACK_SIZE
	.align		4
.L_3401:
        /*4fbc*/ 	.byte	0x04, 0x12
        /*4fbe*/ 	.short	(.L_3403 - .L_3402)
	.align		4
.L_3402:
        /*4fc0*/ 	.word	index@(_ZN18transformer_engine6detail32dgated_act_cast_transpose_kernelILi2ELi2Ef6__half13__nv_bfloat16NS_5EmptyEXadL_ZNS_5dgeluIffEET_T0_RKS4_EEXadL_ZNS_4geluIffEES6_S7_S9_EEEEvPKT2_SD_PT3_SF_PKT1_PSG_SJ_mmm)
        /*4fc4*/ 	.word	0x00000000


	//----- nvinfo : EIATTR_MIN_STACK_SIZE
	.align		4
.L_3403:
        /*4fc8*/ 	.byte	0x04, 0x12
        /*4fca*/ 	.short	(.L_3405 - .L_3404)
	.align		4
.L_3404:
        /*4fcc*/ 	.word	index@(_ZN18transformer_engine6detail43dgated_act_cast_transpose_kernel_notalignedILi2ELi2Ef6__halfS2_NS_5EmptyEXadL_ZNS_5dgeluIffEET_T0_RKS3_EEXadL_ZNS_4geluIffEES5_S6_S8_EEEEvPKT2_SC_PT3_SE_PKT1_PSF_SI_mmm)
        /*4fd0*/ 	.word	0x00000000


	//----- nvinfo : EIATTR_MIN_STACK_SIZE
	.align		4
.L_3405:
        /*4fd4*/ 	.byte	0x04, 0x12
        /*4fd6*/ 	.short	(.L_3407 - .L_3406)
	.align		4
.L_3406:
        /*4fd8*/ 	.word	index@(_ZN18transformer_engine6detail32dgated_act_cast_transpose_kernelILi2ELi2Ef6__halfS2_NS_5EmptyEXadL_ZNS_5dgeluIffEET_T0_RKS3_EEXadL_ZNS_4geluIffEES5_S6_S8_EEEEvPKT2_SC_PT3_SE_PKT1_PSF_SI_mmm)
        /*4fdc*/ 	.word	0x00000000


	//----- nvinfo : EIATTR_MIN_STACK_SIZE
	.align		4
.L_3407:
        /*4fe0*/ 	.byte	0x04, 0x12
        /*4fe2*/ 	.short	(.L_3409 - .L_3408)
	.align		4
.L_3408:
        /*4fe4*/ 	.word	index@(_ZN18transformer_engine6detail43dgated_act_cast_transpose_kernel_notalignedILi2ELi1Ef6__halffNS_5EmptyEXadL_ZNS_5dgeluIffEET_T0_RKS3_EEXadL_ZNS_4geluIffEES5_S6_S8_EEEEvPKT2_SC_PT3_SE_PKT1_PSF_SI_mmm)
        /*4fe8*/ 	.word	0x00000000


	//----- nvinfo : EIATTR_MIN_STACK_SIZE
	.align		4
.L_3409:
        /*4fec*/ 	.byte	0x04, 0x12
        /*4fee*/ 	.short	(.L_3411 - .L_3410)
	.align		4
.L_3410:
        /*4ff0*/ 	.word	index@(_ZN18transformer_engine6detail32dgated_act_cast_transpose_kernelILi2ELi1Ef6__halffNS_5EmptyEXadL_ZNS_5dgeluIffEET_T0_RKS3_EEXadL_ZNS_4geluIffEES5_S6_S8_EEEEvPKT2_SC_PT3_SE_PKT1_PSF_SI_mmm)
        /*4ff4*/ 	.word	0x00000000


	//----- nvinfo : EIATTR_MIN_STACK_SIZE
	.align		4
.L_3411:
        /*4ff8*/ 	.byte	0x04, 0x12
        /*4ffa*/ 	.short	(.L_3413 - .L_3412)
	.align		4
.L_3412:
        /*4ffc*/ 	.word	index@(_ZN18transformer_engine6detail43dgated_act_cast_transpose_kernel_notalignedILi1ELi4Eff13__nv_fp8_e4m3NS_5EmptyEXadL_ZNS_5dgeluIffEET_T0_RKS3_EEXadL_ZNS_4geluIffEES5_S6_S8_EEEEvPKT2_SC_PT3_SE_PKT1_PSF_SI_mmm)
        /*5000*/ 	.word	0x00000000


	//----- nvinfo : EIATTR_MIN_STACK_SIZE
	.align		4
.L_3413:
        /*5004*/ 	.byte	0x04, 0x12
        /*5006*/ 	.short	(.L_3415 - .L_3414)
	.align		4
.L_3414:
        /*5008*/ 	.word	index@(_ZN18transformer_engine6detail32dgated_act_cast_transpose_kernelILi1ELi4Eff13__nv_fp8_e4m3NS_5EmptyEXadL_ZNS_5dgeluIffEET_T0_RKS3_EEXadL_ZNS_4geluIffEES5_S6_S8_EEEEvPKT2_SC_PT3_SE_PKT1_PSF_SI_mmm)
        /*500c*/ 	.word	0x00000000


	//----- nvinfo : EIATTR_MIN_STACK_SIZE
	.align		4
.L_3415:
        /*5010*/ 	.byte	0x04, 0x12
        /*5012*/ 	.short	(.L_3417 - .L_3416)
	.align		4
.L_3416:
        /*5014*/ 	.word	index@(_ZN18transformer_engine6detail43dgated_act_cast_transpose_kernel_notalignedILi1ELi4Eff13__nv_fp8_e5m2NS_5EmptyEXadL_ZNS_5dgeluIffEET_T0_RKS3_EEXadL_ZNS_4geluIffEES5_S6_S8_EEEEvPKT2_SC_PT3_SE_PKT1_PSF_SI_mmm)
        /*5018*/ 	.word	0x00000000


	//----- nvinfo : EIATTR_MIN_STACK_SIZE
	.align		4
.L_3417:
        /*501c*/ 	.byte	0x04, 0x12
        /*501e*/ 	.short	(.L_3419 - .L_3418)
	.align		4
.L_3418:
        /*5020*/ 	.word	index@(_ZN18transformer_engine6detail32dgated_act_cast_transpose_kernelILi1ELi4Eff13__nv_fp8_e5m2NS_5EmptyEXadL_ZNS_5dgeluIffEET_T0_RKS3_EEXadL_ZNS_4geluIffEES5_S6_S8_EEEEvPKT2_SC_PT3_SE_PKT1_PSF_SI_mmm)
        /*5024*/ 	.word	0x00000000


	//----- nvinfo : EIATTR_MIN_STACK_SIZE
	.align		4
.L_3419:
        /*5028*/ 	.byte	0x04, 0x12
        /*502a*/ 	.short	(.L_3421 - .L_3420)
	.align		4
.L_3420:
        /*502c*/ 	.word	index@(_ZN18transformer_engine6detail43dgated_act_cast_transpose_kernel_notalignedILi1ELi2Eff13__nv_bfloat16NS_5EmptyEXadL_ZNS_5dgeluIffEET_T0_RKS3_EEXadL_ZNS_4geluIffEES5_S6_S8_EEEEvPKT2_SC_PT3_SE_PKT1_PSF_SI_mmm)
        /*5030*/ 	.word	0x00000000


	//----- nvinfo : EIATTR_MIN_STACK_SIZE
	.align		4
.L_3421:
        /*5034*/ 	.byte	0x04, 0x12
        /*5036*/ 	.short	(.L_3423 - .L_3422)
	.align		4
.L_3422:
        /*5038*/ 	.word	index@(_ZN18transformer_engine6detail32dgated_act_cast_transpose_kernelILi1ELi2Eff13__nv_bfloat16NS_5EmptyEXadL_ZNS_5dgeluIffEET_T0_RKS3_EEXadL_ZNS_4geluIffEES5_S6_S8_EEEEvPKT2_SC_PT3_SE_PKT1_PSF_SI_mmm)
        /*503c*/ 	.word	0x00000000


	//----- nvinfo : EIATTR_MIN_STACK_SIZE
	.align		4
.L_3423:
        /*5040*/ 	.byte	0x04, 0x12
        /*5042*/ 	.short	(.L_3425 - .L_3424)
	.align		4
.L_3424:
        /*5044*/ 	.word	index@(_ZN18transformer_engine6detail43dgated_act_cast_transpose_kernel_notalignedILi1ELi2Eff6__halfNS_5EmptyEXadL_ZNS_5dgeluIffEET_T0_RKS3_EEXadL_ZNS_4geluIffEES5_S6_S8_EEEEvPKT2_SC_PT3_SE_PKT1_PSF_SI_mmm)
        /*5048*/ 	.word	0x00000000


	//----- nvinfo : EIATTR_MIN_STACK_SIZE
	.align		4
.L_3425:
        /*504c*/ 	.byte	0x04, 0x12
        /*504e*/ 	.short	(.L_3427 - .L_3426)
	.align		4
.L_3426:
        /*5050*/ 	.word	index@(_ZN18transformer_engine6detail32dgated_act_cast_transpose_kernelILi1ELi2Eff6__halfNS_5EmptyEXadL_ZNS_5dgeluIffEET_T0_RKS3_EEXadL_ZNS_4geluIffEES5_S6_S8_EEEEvPKT2_SC_PT3_SE_PKT1_PSF_SI_mmm)
        /*5054*/ 	.word	0x00000000


	//----- nvinfo : EIATTR_MIN_STACK_SIZE
	.align		4
.L_3427:
        /*5058*/ 	.byte	0x04, 0x12
        /*505a*/ 	.short	(.L_3429 - .L_3428)
	.align		4
.L_3428:
        /*505c*/ 	.word	index@(_ZN18transformer_engine6detail43dgated_act_cast_transpose_kernel_notalignedILi1ELi1EfffNS_5EmptyEXadL_ZNS_5dgeluIffEET_T0_RKS2_EEXadL_ZNS_4geluIffEES4_S5_S7_EEEEvPKT2_SB_PT3_SD_PKT1_PSE_SH_mmm)
        /*5060*/ 	.word	0x00000000


	//----- nvinfo : EIATTR_MIN_STACK_SIZE
	.align		4
.L_3429:
        /*5064*/ 	.byte	0x04, 0x12
        /*5066*/ 	.short	(.L_3431 - .L_3430)
	.align		4
.L_3430:
        /*5068*/ 	.word	index@(_ZN18transformer_engine6detail32dgated_act_cast_transpose_kernelILi1ELi1EfffNS_5EmptyEXadL_ZNS_5dgeluIffEET_T0_RKS2_EEXadL_ZNS_4geluIffEES4_S5_S7_EEEEvPKT2_SB_PT3_SD_PKT1_PSE_SH_mmm)
        /*506c*/ 	.word	0x00000000


	//----- nvinfo : EIATTR_MIN_STACK_SIZE
	.align		4
.L_3431:
        /*5070*/ 	.byte	0x04, 0x12
        /*5072*/ 	.short	(.L_3433 - .L_3432)
	.align		4
.L_3432:
        /*5074*/ 	.word	index@(_ZN18transformer_engine6detail38cast_transpose_fused_kernel_notalignedILb1ELb1ELb0EfNS_16CTDBiasDActParamI13__nv_bfloat16S3_13__nv_fp8_e4m3fEELi2ELi4ENS_5EmptyEXadL_ZNS_6dqgeluIffEET_T0_RKS6_EEEEvT3_mmm)
        /*5078*/ 	.word	0x00000000


	//----- nvinfo : EIATTR_MIN_STACK_SIZE
	.align		4
.L_3433:
        /*507c*/ 	.byte	0x04, 0x12
        /*507e*/ 	.short	(.L_3435 - .L_3434)
	.align		4
.L_3434:
        /*5080*/ 	.word	index@(_ZN18transformer_engine6detail38cast_transpose_fused_kernel_notalignedILb1ELb1ELb0EfNS_16CTDBiasDActParamI13__nv_bfloat16S3_13__nv_fp8_e5m2fEELi2ELi4ENS_5EmptyEXadL_ZNS_6dqgeluIffEET_T0_RKS6_EEEEvT3_mmm)
        /*5084*/ 	.word	0x00000000


	//----- nvinfo : EIATTR_MIN_STACK_SIZE
	.align		4
.L_3435:
        /*5088*/ 	.byte	0x04, 0x12
        /*508a*/ 	.short	(.L_3437 - .L_3436)
	.align		4
.L_3436:
        /*508c*/ 	.word	index@(_ZN18transformer_engine6detail38cast_transpose_fused_kernel_notalignedILb1ELb1ELb0EfNS_16CTDBiasDActParamI13__nv_bfloat16S3_S3_fEELi2ELi2ENS_5EmptyEXadL_ZNS_6dqgeluIffEET_T0_RKS5_EEEEvT3_mmm)
        /*5090*/ 	.word	0x00000000


	//----- nvinfo : EIATTR_MIN_STACK_SIZE
	.align		4
.L_3437:
        /*5094*/ 	.byte	0x04, 0x12
        /*5096*/ 	.short	(.L_3439 - .L_3438)
	.align		4
.L_3438:
        /*5098*/ 	.word	index@(_ZN18transformer_engine6detail38cast_transpose_fused_kernel_notalignedILb1ELb1ELb0EfNS_16CTDBiasDActParamI13__nv_bfloat16S3_6__halffEELi2ELi2ENS_5EmptyEXadL_ZNS_6dqgeluIffEET_T0_RKS6_EEEEvT3_mmm)
        /*509c*/ 	.word	0x00000000


	//----- nvinfo : EIATTR_MIN_STACK_SIZE
	.align		4
.L_3439:
        /*50a0*/ 	.byte	0x04, 0x12
        /*50a2*/ 	.short	(.L_3441 - .L_3440)
	.align		4
.L_3440:
        /*50a4*/ 	.word	index@(_ZN18transformer_engine6detail38cast_transpose_fused_kernel_notalignedILb1ELb1ELb0EfNS_16CTDBiasDActParamI13__nv_bfloat16S3_ffEELi2ELi1ENS_5EmptyEXadL_ZNS_6dqgeluIffEET_T0_RKS5_EEEEvT3_mmm)
        /*50a8*/ 	.word	0x00000000


	//----- nvinfo : EIATTR_MIN_STACK_SIZE
	.align		4
.L_3441:
        /*50ac*/ 	.byte	0x04, 0x12
        /*50ae*/ 	.short	(.L_3443 - .L_3442)
	.align		4
.L_3442:
        /*50b0*/ 	.word	index@(_ZN18transformer_engine6detail38cast_transpose_fused_kernel_notalignedILb1ELb1ELb0EfNS_16CTDBiasDActParamI6__halfS3_13__nv_fp8_e4m3fEELi2ELi4ENS_5EmptyEXadL_ZNS_6dqgeluIffEET_T0_RKS6_EEEEvT3_mmm)
        /*50b4*/ 	.word	0x00000000


	//----- nvinfo : EIATTR_MIN_STACK_SIZE
	.align		4
.L_3443:
        /*50b8*/ 	.byte	0x04, 0x12
        /*50ba*/ 	.short	(.L_3445 - .L_3444)
	.align		4
.L_3444:
        /*50bc*/ 	.word	index@(_ZN18transformer_engine6detail38cast_transpose_fused_kernel_notalignedILb1ELb1ELb0EfNS_16CTDBiasDActParamI6__halfS3_13__nv_fp8_e5m2fEELi2ELi4ENS_5EmptyEXadL_ZNS_6dqgeluIffEET_T0_RKS6_EEEEvT3_mmm)
        /*50c0*/ 	.word	0x00000000


	//----- nvinfo : EIATTR_MIN_STACK_SIZE
	.align		4
.L_3445:
        /*50c4*/ 	.byte	0x04, 0x12
        /*50c6*/ 	.short	(.L_3447 - .L_3446)
	.align		4
.L_3446:
        /*50c8*/ 	.word	index@(_ZN18transformer_engine6detail38cast_transpose_fused_kernel_notalignedILb1ELb1ELb0EfNS_16CTDBiasDActParamI6__halfS3_13__nv_bfloat16fEELi2ELi2ENS_5EmptyEXadL_ZNS_6dqgeluIffEET_T0_RKS6_EEEEvT3_mmm)
        /*50cc*/ 	.word	0x00000000


	//----- nvinfo : EIATTR_MIN_STACK_SIZE
	.align		4
.L_3447:
        /*50d0*/ 	.byte	0x04, 0x12
        /*50d2*/ 	.short	(.L_3449 - .L_3448)
	.align		4
.L_3448:
        /*50d4*/ 	.word	index@(_ZN18transformer_engine6detail38cast_transpose_fused_kernel_notalignedILb1ELb1ELb0EfNS_16CTDBiasDActParamI6__halfS3_S3_fEELi2ELi2ENS_5EmptyEXadL_ZNS_6dqgeluIffEET_T0_RKS5_EEEEvT3_mmm)
        /*50d8*/ 	.word	0x00000000


	//----- nvinfo : EIATTR_MIN_STACK_SIZE
	.align		4
.L_3449:
        /*50dc*/ 	.byte	0x04, 0x12
        /*50de*/ 	.short	(.L_3451 - .L_3450)
	.align		4
.L_3450:
        /*50e0*/ 	.word	index@(_ZN18transformer_engine6detail38cast_transpose_fused_kernel_notalignedILb1ELb1ELb0EfNS_16CTDBiasDActParamI6__halfS3_ffEELi2ELi1ENS_5EmptyEXadL_ZNS_6dqgeluIffEET_T0_RKS5_EEEEvT3_mmm)
        /*50e4*/ 	.word	0x00000000


	//----- nvinfo : EIATTR_MIN_STACK_SIZE
	.align		4
.L_3451:
        /*50e8*/ 	.byte	0x04, 0x12
        /*50ea*/ 	.short	(.L_3453 - .L_3452)
	.align		4
.L_3452:
        /*50ec*/ 	.word	index@(_ZN18transformer_engine6detail38cast_transpose_fused_kernel_notalignedILb1ELb1ELb0EfNS_16CTDBiasDActParamIff13__nv_fp8_e4m3fEELi1ELi4ENS_5EmptyEXadL_ZNS_6dqgeluIffEET_T0_RKS5_EEEEvT3_mmm)
        /*50f0*/ 	.word	0x00000000


	//----- nvinfo : EIATTR_MIN_STACK_SIZE
	.align		4
.L_3453:
        /*50f4*/ 	.byte	0x04, 0x12
        /*50f6*/ 	.short	(.L_3455 - .L_3454)
	.align		4
.L_3454:
        /*50f8*/ 	.word	index@(_ZN18transformer_engine6detail38cast_transpose_fused_kernel_notalignedILb1ELb1ELb0EfNS_16CTDBiasDActParamIff13__nv_fp8_e5m2fEELi1ELi4ENS_5EmptyEXadL_ZNS_6dqgeluIffEET_T0_RKS5_EEEEvT3_mmm)
        /*50fc*/ 	.word	0x00000000


	//----- nvinfo : EIATTR_MIN_STACK_SIZE
	.align		4
.L_3455:
        /*5100*/ 	.byte	0x04, 0x12
        /*5102*/ 	.short	(.L_3457 - .L_3456)
	.align		4
.L_3456:
        /*5104*/ 	.word	index@(_ZN18transformer_engine6detail38cast_transpose_fused_kernel_notalignedILb1ELb1ELb0EfNS_16CTDBiasDActParamIff13__nv_bfloat16fEELi1ELi2ENS_5EmptyEXadL_ZNS_6dqgeluIffEET_T0_RKS5_EEEEvT3_mmm)
        /*5108*/ 	.word	0x00000000


	//----- nvinfo : EIATTR_MIN_STACK_SIZE
	.align		4
.L_3457:
        /*510c*/ 	.byte	0x04, 0x12
        /*510e*/ 	.short	(.L_3459 - .L_3458)
	.align		4
.L_3458:
        /*5110*/ 	.word	index@(_ZN18transformer_engine6detail38cast_transpose_fused_kernel_notalignedILb1ELb1ELb0EfNS_16CTDBiasDActParamIff6__halffEELi1ELi2ENS_5EmptyEXadL_ZNS_6dqgeluIffEET_T0_RKS5_EEEEvT3_mmm)
        /*5114*/ 	.word	0x00000000


	//----- nvinfo : EIATTR_MIN_STACK_SIZE
	.align		4
.L_3459:
        /*5118*/ 	.byte	0x04, 0x12
        /*511a*/ 	.short	(.L_3461 - .L_3460)
	.align		4
.L_3460:
        /*511c*/ 	.word	index@(_ZN18transformer_engine6detail38cast_transpose_fused_kernel_notalignedILb1ELb1ELb0EfNS_16CTDBiasDActParamIffffEELi1ELi1ENS_5EmptyEXadL_ZNS_6dqgeluIffEET_T0_RKS4_EEEEvT3_mmm)
        /*5120*/ 	.word	0x00000000


	//----- nvinfo : EIATTR_MIN_STACK_SIZE
	.align		4
.L_3461:
        /*5124*/ 	.byte	0x04, 0x12
        /*5126*/ 	.short	(.L_3463 - .L_3462)
	.align		4
.L_3462:
        /*5128*/ 	.word	index@(_ZN18transformer_engine6detail38cast_transpose_fused_kernel_notalignedILb1ELb1ELb0EfNS_16CTDBiasDActParamI13__nv_bfloat16S3_13__nv_fp8_e4m3fEELi2ELi4ENS_5EmptyEXadL_ZNS_6dsreluIffEET_T0_RKS6_EEEEvT3_mmm)
        /*512c*/ 	.word	0x00000000


	//----- nvinfo : EIATTR_MIN_STACK_SIZE
	.align		4
.L_3463:
        /*5130*/ 	.byte	0x04, 0x12
        /*5132*/ 	.short	(.L_3465 - .L_3464)
	.align		4
.L_3464:
        /*5134*/ 	.word	index@(_ZN18transformer_engine6detail38cast_transpose_fused_kernel_notalignedILb1ELb1ELb0EfNS_16CTDBiasDActParamI13__nv_bfloat16S3_13__nv_fp8_e5m2fEELi2ELi4ENS_5EmptyEXadL_ZNS_6dsreluIffEET_T0_RKS6_EEEEvT3_mmm)
        /*5138*/ 	.word	0x00000000


	//----- nvinfo : EIATTR_MIN_STACK_SIZE
	.align		4
.L_3465:
        /*513c*/ 	.byte	0x04, 0x12
        /*513e*/ 	.short	(.L_3467 - .L_3466)
	.align		4
.L_3466:
        /*5140*/ 	.word	index@(_ZN18transformer_engine6detail38cast_transpose_fused_kernel_notalignedILb1ELb1ELb0EfNS_16CTDBiasDActParamI13__nv_bfloat16S3_S3_fEELi2ELi2ENS_5EmptyEXadL_ZNS_6dsreluIffEET_T0_RKS5_EEEEvT3_mmm)
        /*5144*/ 	.word	0x00000000


	//----- nvinfo : EIATTR_MIN_STACK_SIZE
	.align		4
.L_3467:
        /*5148*/ 	.byte	0x04, 0x12
        /*514a*/ 	.short	(.L_3469 - .L_3468)
	.align		4
.L_3468:
        /*514c*/ 	.word	index@(_ZN18transformer_engine6detail38cast_transpose_fused_kernel_notalignedILb1ELb1ELb0EfNS_16CTDBiasDActParamI13__nv_bfloat16S3_6__halffEELi2ELi2ENS_5EmptyEXadL_ZNS_6dsreluIffEET_T0_RKS6_EEEEvT3_mmm)
        /*5150*/ 	.word	0x00000000


	//----- nvinfo : EIATTR_MIN_STACK_SIZE
	.align		4
.L_3469:
        /*5154*/ 	.byte	0x04, 0x12
        /*5156*/ 	.short	(.L_3471 - .L_3470)
	.align		4
.L_3470:
        /*5158*/ 	.word	index@(_ZN18transformer_engine6detail38cast_transpose_fused_kernel_notalignedILb1ELb1ELb0EfNS_16CTDBiasDActParamI13__nv_bfloat16S3_ffEELi2ELi1ENS_5EmptyEXadL_ZNS_6dsreluIffEET_T0_RKS5_EEEEvT3_mmm)
        /*515c*/ 	.word	0x00000000


	//----- nvinfo : EIATTR_MIN_STACK_SIZE
	.align		4
.L_3471:
        /*5160*/ 	.byte	0x04, 0x12
        /*5162*/ 	.short	(.L_3473 - .L_3472)
	.align		4
.L_3472:
        /*5164*/ 	.word	index@(_ZN18transformer_engine6detail38cast_transpose_fused_kernel_notalignedILb1ELb1ELb0EfNS_16CTDBiasDActParamI6__halfS3_13__nv_fp8_e4m3fEELi2ELi4ENS_5EmptyEXadL_ZNS_6dsreluIffEET_T0_RKS6_EEEEvT3_mmm)
        /*5168*/ 	.word	0x00000000


	//----- nvinfo : EIATTR_MIN_STACK_SIZE
	.align		4
.L_3473:
        /*516c*/ 	.byte	0x04, 0x12
        /*516e*/ 	.short	(.L_3475 - .L_3474)
	.align		4
.L_3474:
        /*5170*/ 	.word	index@(_ZN18transformer_engine6detail38cast_transpose_fused_kernel_notalignedILb1ELb1ELb0EfNS_16CTDBiasDActParamI6__halfS3_13__nv_fp8_e5m2fEELi2ELi4ENS_5EmptyEXadL_ZNS_6dsreluIffEET_T0_RKS6_EEEEvT3_mmm)
        /*5174*/ 	.word	0x00000000


	//----- nvinfo : EIATTR_MIN_STACK_SIZE
	.align		4
.L_3475:
        /*5178*/ 	.byte	0x04, 0x12
        /*517a*/ 	.short	(.L_3477 - .L_3476)
	.align		4
.L_3476:
        /*517c*/ 	.word	index@(_ZN18transformer_engine6detail38cast_transpose_fused_kernel_notalignedILb1ELb1ELb0EfNS_16CTDBiasDActParamI6__halfS3_13__nv_bfloat16fEELi2ELi2ENS_5EmptyEXadL_ZNS_6dsreluIffEET_T0_RKS6_EEEEvT3_mmm)
        /*5180*/ 	.word	0x00000000


	//----- nvinfo : EIATTR_MIN_STACK_SIZE
	.align		4
.L_3477:
        /*5184*/ 	.byte	0x04, 0x12
        /*5186*/ 	.short	(.L_3479 - .L_3478)
	.align		4
.L_3478:
        /*5188*/ 	.word	index@(_ZN18transformer_engine6detail38cast_transpose_fused_kernel_notalignedILb1ELb1ELb0EfNS_16CTDBiasDActParamI6__halfS3_S3_fEELi2ELi2ENS_5EmptyEXadL_ZNS_6dsreluIffEET_T0_RKS5_EEEEvT3_mmm)
        /*518c*/ 	.word	0x00000000


	//----- nvinfo : EIATTR_MIN_STACK_SIZE
	.align		4
.L_3479:
        /*5190*/ 	.byte	0x04, 0x12
        /*5192*/ 	.short	(.L_3481 - .L_3480)
	.align		4
.L_3480:
        /*5194*/ 	.word	index@(_ZN18transformer_engine6detail38cast_transpose_fused_kernel_notalignedILb1ELb1ELb0EfNS_16CTDBiasDActParamI6__halfS3_ffEELi2ELi1ENS_5EmptyEXadL_ZNS_6dsreluIffEET_T0_RKS5_EEEEvT3_mmm)
        /*5198*/ 	.word	0x00000000


	//----- nvinfo : EIATTR_MIN_STACK_SIZE
	.align		4
.L_3481:
        /*519c*/ 	.byte	0x04, 0x12
        /*519e*/ 	.short	(.L_3483 - .L_3482)
	.align		4
.L_3482:
        /*51a0*/ 	.word	index@(_ZN18transformer_engine6detail38cast_transpose_fused_kernel_notalignedILb1ELb1ELb0EfNS_16CTDBiasDActParamIff13__nv_fp8_e4m3fEELi1ELi4ENS_5EmptyEXadL_ZNS_6dsreluIffEET_T0_RKS5_EEEEvT3_mmm)
        /*51a4*/ 	.word	0x00000000


	//----- nvinfo : EIATTR_MIN_STACK_SIZE
	.align		4
.L_3483:
        /*51a8*/ 	.byte	0x04, 0x12
        /*51aa*/ 	.short	(.L_3485 - .L_3484)
	.align		4
.L_3484:
        /*51ac*/ 	.word	index@(_ZN18transformer_engine6detail38cast_transpose_fused_kernel_notalignedILb1ELb1ELb0EfNS_16CTDBiasDActParamIff13__nv_fp8_e5m2fEELi1ELi4ENS_5EmptyEXadL_ZNS_6dsreluIffEET_T0_RKS5_EEEEvT3_mmm)
        /*51b0*/ 	.word	0x00000000


	//----- nvinfo : EIATTR_MIN_STACK_SIZE
	.align		4
.L_3485:
        /*51b4*/ 	.byte	0x04, 0x12
        /*51b6*/ 	.short	(.L_3487 - .L_3486)
	.align		4
.L_3486:
        /*51b8*/ 	.word	index@(_ZN18transformer_engine6detail38cast_transpose_fused_kernel_notalignedILb1ELb1ELb0EfNS_16CTDBiasDActParamIff13__nv_bfloat16fEELi1ELi2ENS_5EmptyEXadL_ZNS_6dsreluIffEET_T0_RKS5_EEEEvT3_mmm)
        /*51bc*/ 	.word	0x00000000


	//----- nvinfo : EIATTR_MIN_STACK_SIZE
	.align		4
.L_3487:
        /*51c0*/ 	.byte	0x04, 0x12
        /*51c2*/ 	.short	(.L_3489 - .L_3488)
	.align		4
.L_3488:
        /*51c4*/ 	.word	index@(_ZN18transformer_engine6detail38cast_transpose_fused_kernel_notalignedILb1ELb1ELb0EfNS_16CTDBiasDActParamIff6__halffEELi1ELi2ENS_5EmptyEXadL_ZNS_6dsreluIffEET_T0_RKS5_EEEEvT3_mmm)
        /*51c8*/ 	.word	0x00000000


	//----- nvinfo : EIATTR_MIN_STACK_SIZE
	.align		4
.L_3489:
        /*51cc*/ 	.byte	0x04, 0x12
        /*51ce*/ 	.short	(.L_3491 - .L_3490)
	.align		4
.L_3490:
        /*51d0*/ 	.word	index@(_ZN18transformer_engine6detail38cast_transpose_fused_kernel_notalignedILb1ELb1ELb0EfNS_16CTDBiasDActParamIffffEELi1ELi1ENS_5EmptyEXadL_ZNS_6dsreluIffEET_T0_RKS4_EEEEvT3_mmm)
        /*51d4*/ 	.word	0x00000000


	//----- nvinfo : EIATTR_MIN_STACK_SIZE
	.align		4
.L_3491:
        /*51d8*/ 	.byte	0x04, 0x12
        /*51da*/ 	.short	(.L_3493 - .L_3492)
	.align		4
.L_3492:
        /*51dc*/ 	.word	index@(_ZN18transformer_engine6detail38cast_transpose_fused_kernel_notalignedILb1ELb1ELb0EfNS_16CTDBiasDActParamI13__nv_bfloat16S3_13__nv_fp8_e4m3fEELi2ELi4ENS_5EmptyEXadL_ZNS_5dreluIffEET_T0_RKS6_EEEEvT3_mmm)
        /*51e0*/ 	.word	0x00000000


	//----- nvinfo : EIATTR_MIN_STACK_SIZE
	.align		4
.L_3493:
        /*51e4*/ 	.byte	0x04, 0x12
        /*51e6*/ 	.short	(.L_3495 - .L_3494)
	.align		4
.L_3494:
        /*51e8*/ 	.word	index@(_ZN18transformer_engine6detail38cast_transpose_fused_kernel_notalignedILb1ELb1ELb0EfNS_16CTDBiasDActParamI13__nv_bfloat16S3_13__nv_fp8_e5m2fEELi2ELi4ENS_5EmptyEXadL_ZNS_5dreluIffEET_T0_RKS6_EEEEvT3_mmm)
        /*51ec*/ 	.word	0x00000000


	//----- nvinfo : EIATTR_MIN_STACK_SIZE
	.align		4
.L_3495:
        /*51f0*/ 	.byte	0x04, 0x12
        /*51f2*/ 	.short	(.L_3497 - .L_3496)
	.align		4
.L_3496:
        /*51f4*/ 	.word	index@(_ZN18transformer_engine6detail38cast_transpose_fused_kernel_notalignedILb1ELb1ELb0EfNS_16CTDBiasDActParamI13__nv_bfloat16S3_S3_fEELi2ELi2ENS_5EmptyEXadL_ZNS_5dreluIffEET_T0_RKS5_EEEEvT3_mmm)
        /*51f8*/ 	.word	0x00000000


	//----- nvinfo : EIATTR_MIN_STACK_SIZE
	.align		4
.L_3497:
        /*51fc*/ 	.byte	0x04, 0x12
        /*51fe*/ 	.short	(.L_3499 - .L_3498)
	.align		4
.L_3498:
        /*5200*/ 	.word	index@(_ZN18transformer_engine6detail38cast_transpose_fused_kernel_notalignedILb1ELb1ELb0EfNS_16CTDBiasDActParamI13__nv_bfloat16S3_6__halffEELi2ELi2ENS_5EmptyEXadL_ZNS_5dreluIffEET_T0_RKS6_EEEEvT3_mmm)
        /*5204*/ 	.word	0x00000000


	//----- nvinfo : EIATTR_MIN_STACK_SIZE
	.align		4
.L_3499:
        /*5208*/ 	.byte	0x04, 0x12
        /*520a*/ 	.short	(.L_3501 - .L_3500)
	.align		4
.L_3500:
        /*520c*/ 	.word	index@(_ZN18transformer_engine6detail38cast_transpose_fused_kernel_notalignedILb1ELb1ELb0EfNS_16CTDBiasDActParamI13__nv_bfloat16S3_ffEELi2ELi1ENS_5EmptyEXadL_ZNS_5dreluIffEET_T0_RKS5_EEEEvT3_mmm)
        /*5210*/ 	.word	0x00000000


	//----- nvinfo : EIATTR_MIN_STACK_SIZE
	.align		4
.L_3501:
        /*5214*/ 	.byte	0x04, 0x12
        /*5216*/ 	.short	(.L_3503 - .L_3502)
	.align		4
.L_3502:
        /*5218*/ 	.word	index@(_ZN18transformer_engine6detail38cast_transpose_fused_kernel_notalignedILb1ELb1ELb0EfNS_16CTDBiasDActParamI6__halfS3_13__nv_fp8_e4m3fEELi2ELi4ENS_5EmptyEXadL_ZNS_5dreluIffEET_T0_RKS6_EEEEvT3_mmm)
        /*521c*/ 	.word	0x00000000


	//----- nvinfo : EIATTR_MIN_STACK_SIZE
	.align		4
.L_3503:
        /*5220*/ 	.byte	0x04, 0x12
        /*5222*/ 	.short	(.L_3505 - .L_3504)
	.align		4
.L_3504:
        /*5224*/ 	.word	index@(_ZN18transformer_engine6detail38cast_transpose_fused_kernel_notalignedILb1ELb1ELb0EfNS_16CTDBiasDActParamI6__halfS3_13__nv_fp8_e5m2fEELi2ELi4ENS_5EmptyEXadL_ZNS_5dreluIffEET_T0_RKS6_EEEEvT3_mmm)
        /*5228*/ 	.word	0x00000000


	//----- nvinfo : EIATTR_MIN_STACK_SIZE
	.align		4
.L_3505:
        /*522c*/ 	.byte	0x04, 0x12
        /*522e*/ 	.short	(.L_3507 - .L_3506)
	.align		4
.L_3506:
        /*5230*/ 	.word	index@(_ZN18transformer_engine6detail38cast_transpose_fused_kernel_notalignedILb1ELb1ELb0EfNS_16CTDBiasDActParamI6__halfS3_13__nv_bfloat16fEELi2ELi2ENS_5EmptyEXadL_ZNS_5dreluIffEET_T0_RKS6_EEEEvT3_mmm)
        /*5234*/ 	.word	0x00000000


	//----- nvinfo : EIATTR_MIN_STACK_SIZE
	.align		4
.L_3507:
        /*5238*/ 	.byte	0x04, 0x12
        /*523a*/ 	.short	(.L_3509 - .L_3508)
	.align		4
.L_3508:
        /*523c*/ 	.word	index@(_ZN18transformer_engine6detail38cast_transpose_fused_kernel_notalignedILb1ELb1ELb0EfNS_16CTDBiasDActParamI6__halfS3_S3_fEELi2ELi2ENS_5EmptyEXadL_ZNS_5dreluIffEET_T0_RKS5_EEEEvT3_mmm)
        /*5240*/ 	.word	0x00000000


	//----- nvinfo : EIATTR_MIN_STACK_SIZE
	.align		4
.L_3509:
        /*5244*/ 	.byte	0x04, 0x12
        /*5246*/ 	.short	(.L_3511 - .L_3510)
	.align		4
.L_3510:
        /*5248*/ 	.word	index@(_ZN18transformer_engine6detail38cast_transpose_fused_kernel_notalignedILb1ELb1ELb0EfNS_16CTDBiasDActParamI6__halfS3_ffEELi2ELi1ENS_5EmptyEXadL_ZNS_5dreluIffEET_T0_RKS5_EEEEvT3_mmm)
        /*524c*/ 	.word	0x00000000


	//----- nvinfo : EIATTR_MIN_STACK_SIZE
	.align		4
.L_3511:
        /*5250*/ 	.byte	0x04, 0x12
        /*5252*/ 	.short	(.L_3513 - .L_3512)
	.align		4
.L_3512:
        /*5254*/ 	.word	index@(_ZN18transformer_engine6detail38cast_transpose_fused_kernel_notalignedILb1ELb1ELb0EfNS_16CTDBiasDActParamIff13__nv_fp8_e4m3fEELi1ELi4ENS_5EmptyEXadL_ZNS_5dreluIffEET_T0_RKS5_EEEEvT3_mmm)
        /*5258*/ 	.word	0x00000000


	//----- nvinfo : EIATTR_MIN_STACK_SIZE
	.align		4
.L_3513:
        /*525c*/ 	.byte	0x04, 0x12
        /*525e*/ 	.short	(.L_3515 - .L_3514)
	.align		4
.L_3514:
        /*5260*/ 	.word	index@(_ZN18transformer_engine6detail38cast_transpose_fused_kernel_notalignedILb1ELb1ELb0EfNS_16CTDBiasDActParamIff13__nv_fp8_e5m2fEELi1ELi4ENS_5EmptyEXadL_ZNS_5dreluIffEET_T0_RKS5_EEEEvT3_mmm)
        /*5264*/ 	.word	0x00000000


	//----- nvinfo : EIATTR_MIN_STACK_SIZE
	.align		4
.L_3515:
        /*5268*/ 	.byte	0x04, 0x12
        /*526a*/ 	.short	(.L_3517 - .L_3516)
	.align		4
.L_3516:
        /*526c*/ 	.word	index@(_ZN18transformer_engine6detail38cast_transpose_fused_kernel_notalignedILb1ELb1ELb0EfNS_16CTDBiasDActParamIff13__nv_bfloat16fEELi1ELi2ENS_5EmptyEXadL_ZNS_5dreluIffEET_T0_RKS5_EEEEvT3_mmm)
        /*5270*/ 	.word	0x00000000


	//----- nvinfo : EIATTR_MIN_STACK_SIZE
	.align		4
.L_3517:
        /*5274*/ 	.byte	0x04, 0x12
        /*5276*/ 	.short	(.L_3519 - .L_3518)
	.align		4
.L_3518:
        /*5278*/ 	.word	index@(_ZN18transformer_engine6detail38cast_transpose_fused_kernel_notalignedILb1ELb1ELb0EfNS_16CTDBiasDActParamIff6__halffEELi1ELi2ENS_5EmptyEXadL_ZNS_5dreluIffEET_T0_RKS5_EEEEvT3_mmm)
        /*527c*/ 	.word	0x00000000


	//----- nvinfo : EIATTR_MIN_STACK_SIZE
	.align		4
.L_3519:
        /*5280*/ 	.byte	0x04, 0x12
        /*5282*/ 	.short	(.L_3521 - .L_3520)
	.align		4
.L_3520:
        /*5284*/ 	.word	index@(_ZN18transformer_engine6detail38cast_transpose_fused_kernel_notalignedILb1ELb1ELb0EfNS_16CTDBiasDActParamIffffEELi1ELi1ENS_5EmptyEXadL_ZNS_5dreluIffEET_T0_RKS4_EEEEvT3_mmm)
        /*5288*/ 	.word	0x00000000


	//----- nvinfo : EIATTR_MIN_STACK_SIZE
	.align		4
.L_3521:
        /*528c*/ 	.byte	0x04, 0x12
        /*528e*/ 	.short	(.L_3523 - .L_3522)
	.align		4
.L_3522:
        /*5290*/ 	.word	index@(_ZN18transformer_engine6detail38cast_transpose_fused_kernel_notalignedILb1ELb1ELb0EfNS_16CTDBiasDActParamI13__nv_bfloat16S3_13__nv_fp8_e4m3fEELi2ELi4ENS_5EmptyEXadL_ZNS_5dsiluIffEET_T0_RKS6_EEEEvT3_mmm)
        /*5294*/ 	.word	0x00000000


	//----- nvinfo : EIATTR_MIN_STACK_SIZE
	.align		4
.L_3523:
        /*5298*/ 	.byte	0x04, 0x12
        /*529a*/ 	.short	(.L_3525 - .L_3524)
	.align		4
.L_3524:
        /*529c*/ 	.word	index@(_ZN18transformer_engine6detail38cast_transpose_fused_kernel_notalignedILb1ELb1ELb0EfNS_16CTDBiasDActParamI13__nv_bfloat16S3_13__nv_fp8_e5m2fEELi2ELi4ENS_5EmptyEXadL_ZNS_5dsiluIffEET_T0_RKS6_EEEEvT3_mmm)
        /*52a0*/ 	.word	0x00000000


	//----- nvinfo : EIATTR_MIN_STACK_SIZE
	.align		4
.L_3525:
        /*52a4*/ 	.byte	0x04, 0x12
        /*52a6*/ 	.short	(.L_3527 - .L_3526)
	.align		4
.L_3526:
        /*52a8*/ 	.word	index@(_ZN18transformer_engine6detail38cast_transpose_fused_kernel_notalignedILb1ELb1ELb0EfNS_16CTDBiasDActParamI13__nv_bfloat16S3_S3_fEELi2ELi2ENS_5EmptyEXadL_ZNS_5dsiluIffEET_T0_RKS5_EEEEvT3_mmm)
        /*52ac*/ 	.word	0x00000000


	//----- nvinfo : EIATTR_MIN_STACK_SIZE
	.align		4
.L_3527:
        /*52b0*/ 	.byte	0x04, 0x12
        /*52b2*/ 	.short	(.L_3529 - .L_3528)
	.align		4
.L_3528:
        /*52b4*/ 	.word	index@(_ZN18transformer_engine6detail38cast_transpose_fused_kernel_notalignedILb1ELb1ELb0EfNS_16CTDBiasDActParamI13__nv_bfloat16S3_6__halffEELi2ELi2ENS_5EmptyEXadL_ZNS_5dsiluIffEET_T0_RKS6_EEEEvT3_mmm)
        /*52b8*/ 	.word	0x00000000


	//----- nvinfo : EIATTR_MIN_STACK_SIZE
	.align		4
.L_3529:
        /*52bc*/ 	.byte	0x04, 0x12
        /*52be*/ 	.short	(.L_3531 - .L_3530)
	.align		4
.L_3530:
        /*52c0*/ 	.word	index@(_ZN18transformer_engine6detail38cast_transpose_fused_kernel_notalignedILb1ELb1ELb0EfNS_16CTDBiasDActParamI13__nv_bfloat16S3_ffEELi2ELi1ENS_5EmptyEXadL_ZNS_5dsiluIffEET_T0_RKS5_EEEEvT3_mmm)
        /*52c4*/ 	.word	0x00000000


	//----- nvinfo : EIATTR_MIN_STACK_SIZE
	.align		4
.L_3531:
        /*52c8*/ 	.byte	0x04, 0x12
        /*52ca*/ 	.short	(.L_3533 - .L_3532)
	.align		4
.L_3532:
        /*52cc*/ 	.word	index@(_ZN18transformer_engine6detail38cast_transpose_fused_kernel_notalignedILb1ELb1ELb0EfNS_16CTDBiasDActParamI6__halfS3_13__nv_fp8_e4m3fEELi2ELi4ENS_5EmptyEXadL_ZNS_5dsiluIffEET_T0_RKS6_EEEEvT3_mmm)
        /*52d0*/ 	.word	0x00000000


	//----- nvinfo : EIATTR_MIN_STACK_SIZE
	.align		4
.L_3533:
        /*52d4*/ 	.byte	0x04, 0x12
        /*52d6*/ 	.short	(.L_3535 - .L_3534)
	.align		4
.L_3534:
        /*52d8*/ 	.word	index@(_ZN18transformer_engine6detail38cast_transpose_fused_kernel_notalignedILb1ELb1ELb0EfNS_16CTDBiasDActParamI6__halfS3_13__nv_fp8_e5m2fEELi2ELi4ENS_5EmptyEXadL_ZNS_5dsiluIffEET_T0_RKS6_EEEEvT3_mmm)
        /*52dc*/ 	.word	0x00000000


	//----- nvinfo : EIATTR_MIN_STACK_SIZE
	.align		4
.L_3535:
        /*52e0*/ 	.byte	0x04, 0x12
        /*52e2*/ 	.short	(.L_3537 - .L_3536)
	.align		4
.L_3536:
        /*52e4*/ 	.word	index@(_ZN18transformer_engine6detail38cast_transpose_fused_kernel_notalignedILb1ELb1ELb0EfNS_16CTDBiasDActParamI6__halfS3_13__nv_bfloat16fEELi2ELi2ENS_5EmptyEXadL_ZNS_5dsiluIffEET_T0_RKS6_EEEEvT3_mmm)
        /*52e8*/ 	.word	0x00000000


	//----- nvinfo : EIATTR_MIN_STACK_SIZE
	.align		4
.L_3537:
        /*52ec*/ 	.byte	0x04, 0x12
        /*52ee*/ 	.short	(.L_3539 - .L_3538)
	.align		4
.L_3538:
        /*52f0*/ 	.word	index@(_ZN18transformer_engine6detail38cast_transpose_fused_kernel_notalignedILb1ELb1ELb0EfNS_16CTDBiasDActParamI6__halfS3_S3_fEELi2ELi2ENS_5EmptyEXadL_ZNS_5dsiluIffEET_T0_RKS5_EEEEvT3_mmm)
        /*52f4*/ 	.word	0x00000000


	//----- nvinfo : EIATTR_MIN_STACK_SIZE
	.align		4
.L_3539:
        /*52f8*/ 	.byte	0x04, 0x12
        /*52fa*/ 	.short	(.L_3541 - .L_3540)
	.align		4
.L_3540:
        /*52fc*/ 	.word	index@(_ZN18transformer_engine6detail38cast_transpose_fused_kernel_notalignedILb1ELb1ELb0EfNS_16CTDBiasDActParamI6__halfS3_ffEELi2ELi1ENS_5EmptyEXadL_ZNS_5dsiluIffEET_T0_RKS5_EEEEvT3_mmm)
        /*5300*/ 	.word	0x00000000


	//----- nvinfo : EIATTR_MIN_STACK_SIZE
	.align		4
.L_3541:
        /*5304*/ 	.byte	0x04, 0x12
        /*5306*/ 	.short	(.L_3543 - .L_3542)
	.align		4
.L_3542:
        /*5308*/ 	.word	index@(_ZN18transformer_engine6detail38cast_transpose_fused_kernel_notalignedILb1ELb1ELb0EfNS_16CTDBiasDActParamIff13__nv_fp8_e4m3fEELi1ELi4ENS_5EmptyEXadL_ZNS_5dsiluIffEET_T0_RKS5_EEEEvT3_mmm)
        /*530c*/ 	.word	0x00000000


	//----- nvinfo : EIATTR_MIN_STACK_SIZE
	.align		4
.L_3543:
        /*5310*/ 	.byte	0x04, 0x12
        /*5312*/ 	.short	(.L_3545 - .L_3544)
	.align		4
.L_3544:
        /*5314*/ 	.word	index@(_ZN18transformer_engine6detail38cast_transpose_fused_kernel_notalignedILb1ELb1ELb0EfNS_16CTDBiasDActParamIff13__nv_fp8_e5m2fEELi1ELi4ENS_5EmptyEXadL_ZNS_5dsiluIffEET_T0_RKS5_EEEEvT3_mmm)
        /*5318*/ 	.word	0x00000000


	//----- nvinfo : EIATTR_MIN_STACK_SIZE
	.align		4
.L_3545:
        /*531c*/ 	.byte	0x04, 0x12
        /*531e*/ 	.short	(.L_3547 - .L_3546)
	.align		4
.L_3546:
        /*5320*/ 	.word	index@(_ZN18transformer_engine6detail38cast_transpose_fused_kernel_notalignedILb1ELb1ELb0EfNS_16CTDBiasDActParamIff13__nv_bfloat16fEELi1ELi2ENS_5EmptyEXadL_ZNS_5dsiluIffEET_T0_RKS5_EEEEvT3_mmm)
        /*5324*/ 	.word	0x00000000


	//----- nvinfo : EIATTR_MIN_STACK_SIZE
	.align		4
.L_3547:
        /*5328*/ 	.byte	0x04, 0x12
        /*532a*/ 	.short	(.L_3549 - .L_3548)
	.align		4
.L_3548:
        /*532c*/ 	.word	index@(_ZN18transformer_engine6detail38cast_transpose_fused_kernel_notalignedILb1ELb1ELb0EfNS_16CTDBiasDActParamIff6__halffEELi1ELi2ENS_5EmptyEXadL_ZNS_5dsiluIffEET_T0_RKS5_EEEEvT3_mmm)
        /*5330*/ 	.word	0x00000000


	//----- nvinfo : EIATTR_MIN_STACK_SIZE
	.align		4
.L_3549:
        /*5334*/ 	.byte	0x04, 0x12
        /*5336*/ 	.short	(.L_3551 - .L_3550)
	.align		4
.L_3550:
        /*5338*/ 	.word	index@(_ZN18transformer_engine6detail38cast_transpose_fused_kernel_notalignedILb1ELb1ELb0EfNS_16CTDBiasDActParamIffffEELi1ELi1ENS_5EmptyEXadL_ZNS_5dsiluIffEET_T0_RKS4_EEEEvT3_mmm)
        /*533c*/ 	.word	0x00000000


	//----- nvinfo : EIATTR_MIN_STACK_SIZE
	.align		4
.L_3551:
        /*5340*/ 	.byte	0x04, 0x12
        /*5342*/ 	.short	(.L_3553 - .L_3552)
	.align		4
.L_3552:
        /*5344*/ 	.word	index@(_ZN18transformer_engine6detail38cast_transpose_fused_kernel_notalignedILb1ELb1ELb0EfNS_16CTDBiasDActParamI13__nv_bfloat16S3_13__nv_fp8_e4m3fEELi2ELi4ENS_5EmptyEXadL_ZNS_5dgeluIffEET_T0_RKS6_EEEEvT3_mmm)
        /*5348*/ 	.word	0x00000000


	//----- nvinfo : EIATTR_MIN_STACK_SIZE
	.align		4
.L_3553:
        /*534c*/ 	.byte	0x04, 0x12
        /*534e*/ 	.short	(.L_3555 - .L_3554)
	.align		4
.L_3554:
        /*5350*/ 	.word	index@(_ZN18transformer_engine6detail38cast_transpose_fused_kernel_notalignedILb1ELb1ELb0EfNS_16CTDBiasDActParamI13__nv_bfloat16S3_13__nv_fp8_e5m2fEELi2ELi4ENS_5EmptyEXadL_ZNS_5dgeluIffEET_T0_RKS6_EEEEvT3_mmm)
        /*5354*/ 	.word	0x00000000


	//----- nvinfo : EIATTR_MIN_STACK_SIZE
	.align		4
.L_3555:
        /*5358*/ 	.byte	0x04, 0x12
        /*535a*/ 	.short	(.L_3557 - .L_3556)
	.align		4
.L_3556:
        /*535c*/ 	.word	index@(_ZN18transformer_engine6detail38cast_transpose_fused_kernel_notalignedILb1ELb1ELb0EfNS_16CTDBiasDActParamI13__nv_bfloat16S3_S3_fEELi2ELi2ENS_5EmptyEXadL_ZNS_5dgeluIffEET_T0_RKS5_EEEEvT3_mmm)
        /*5360*/ 	.word	0x00000000


	//----- nvinfo : EIATTR_MIN_STACK_SIZE
	.align		4
.L_3557:
        /*5364*/ 	.byte	0x04, 0x12
        /*5366*/ 	.short	(.L_3559 - .L_3558)
	.align		4
.L_3558:
        /*5368*/ 	.word	index@(_ZN18transformer_engine6detail38cast_transpose_fused_kernel_notalignedILb1ELb1ELb0EfNS_16CTDBiasDActParamI13__nv_bfloat16S3_6__halffEELi2ELi2ENS_5EmptyEXadL_ZNS_5dgeluIffEET_T0_RKS6_EEEEvT3_mmm)
        /*536c*/ 	.word	0x00000000


	//----- nvinfo : EIATTR_MIN_STACK_SIZE
	.align		4
.L_3559:
        /*5370*/ 	.byte	0x04, 0x12
        /*5372*/ 	.short	(.L_3561 - .L_3560)
	.align		4
.L_3560:
        /*5374*/ 	.word	index@(_ZN18transformer_engine6detail38cast_transpose_fused_kernel_notalignedILb1ELb1ELb0EfNS_16CTDBiasDActParamI13__nv_bfloat16S3_ffEELi2ELi1ENS_5EmptyEXadL_ZNS_5dgeluIffEET_T0_RKS5_EEEEvT3_mmm)
        /*5378*/ 	.word	0x00000000


	//----- nvinfo : EIATTR_MIN_STACK_SIZE
	.align		4
.L_3561:
        /*537c*/ 	.byte	0x04, 0x12
        /*537e*/ 	.short	(.L_3563 - .L_3562)
	.align		4
.L_3562:
        /*5380*/ 	.word	index@(_ZN18transformer_engine6detail38cast_transpose_fused_kernel_notalignedILb1ELb1ELb0EfNS_16CTDBiasDActParamI6__halfS3_13__nv_fp8_e4m3fEELi2ELi4ENS_5EmptyEXadL_ZNS_5dgeluIffEET_T0_RKS6_EEEEvT3_mmm)
        /*5384*/ 	.word	0x00000000


	//----- nvinfo : EIATTR_MIN_STACK_SIZE
	.align		4
.L_3563:
        /*5388*/ 	.byte	0x04, 0x12
        /*538a*/ 	.short	(.L_3565 - .L_3564)
	.align		4
.L_3564:
        /*538c*/ 	.word	index@(_ZN18transformer_engine6detail38cast_transpose_fused_kernel_notalignedILb1ELb1ELb0EfNS_16CTDBiasDActParamI6__halfS3_13__nv_fp8_e5m2fEELi2ELi4ENS_5EmptyEXadL_ZNS_5dgeluIffEET_T0_RKS6_EEEEvT3_mmm)
        /*5390*/ 	.word	0x00000000


	//----- nvinfo : EIATTR_MIN_STACK_SIZE
	.align		4
.L_3565:
        /*5394*/ 	.byte	0x04, 0x12
        /*5396*/ 	.short	(.L_3567 - .L_3566)
	.align		4
.L_3566:
        /*5398*/ 	.word	index@(_ZN18transformer_engine6detail38cast_transpose_fused_kernel_notalignedILb1ELb1ELb0EfNS_16CTDBiasDActParamI6__halfS3_13__nv_bfloat16fEELi2ELi2ENS_5EmptyEXadL_ZNS_5dgeluIffEET_T0_RKS6_EEEEvT3_mmm)
        /*539c*/ 	.word	0x00000000


	//----- nvinfo : EIATTR_MIN_STACK_SIZE
	.align		4
.L_3567:
        /*53a0*/ 	.byte	0x04, 0x12
        /*53a2*/ 	.short	(.L_3569 - .L_3568)
	.align		4
.L_3568:
        /*53a4*/ 	.word	index@(_ZN18transformer_engine6detail38cast_transpose_fused_kernel_notalignedILb1ELb1ELb0EfNS_16CTDBiasDActParamI6__halfS3_S3_fEELi2ELi2ENS_5EmptyEXadL_ZNS_5dgeluIffEET_T0_RKS5_EEEEvT3_mmm)
        /*53a8*/ 	.word	0x00000000


	//----- nvinfo : EIATTR_MIN_STACK_SIZE
	.align		4
.L_3569:
        /*53ac*/ 	.byte	0x04, 0x12
        /*53ae*/ 	.short	(.L_3571 - .L_3570)
	.align		4
.L_3570:
        /*53b0*/ 	.word	index@(_ZN18transformer_engine6detail38cast_transpose_fused_kernel_notalignedILb1ELb1ELb0EfNS_16CTDBiasDActParamI6__halfS3_ffEELi2ELi1ENS_5EmptyEXadL_ZNS_5dgeluIffEET_T0_RKS5_EEEEvT3_mmm)
        /*53b4*/ 	.word	0x00000000


	//----- nvinfo : EIATTR_MIN_STACK_SIZE
	.align		4
.L_3571:
        /*53b8*/ 	.byte	0x04, 0x12
        /*53ba*/ 	.short	(.L_3573 - .L_3572)
	.align		4
.L_3572:
        /*53bc*/ 	.word	index@(_ZN18transformer_engine6detail38cast_transpose_fused_kernel_notalignedILb1ELb1ELb0EfNS_16CTDBiasDActParamIff13__nv_fp8_e4m3fEELi1ELi4ENS_5EmptyEXadL_ZNS_5dgeluIffEET_T0_RKS5_EEEEvT3_mmm)
        /*53c0*/ 	.word	0x00000000


	//----- nvinfo : EIATTR_MIN_STACK_SIZE
	.align		4
.L_3573:
        /*53c4*/ 	.byte	0x04, 0x12
        /*53c6*/ 	.short	(.L_3575 - .L_3574)
	.align		4
.L_3574:
        /*53c8*/ 	.word	index@(_ZN18transformer_engine6detail38cast_transpose_fused_kernel_notalignedILb1ELb1ELb0EfNS_16CTDBiasDActParamIff13__nv_fp8_e5m2fEELi1ELi4ENS_5EmptyEXadL_ZNS_5dgeluIffEET_T0_RKS5_EEEEvT3_mmm)
        /*53cc*/ 	.word	0x00000000


	//----- nvinfo : EIATTR_MIN_STACK_SIZE
	.align		4
.L_3575:
        /*53d0*/ 	.byte	0x04, 0x12
        /*53d2*/ 	.short	(.L_3577 - .L_3576)
	.align		4
.L_3576:
        /*53d4*/ 	.word	index@(_ZN18transformer_engine6detail38cast_transpose_fused_kernel_notalignedILb1ELb1ELb0EfNS_16CTDBiasDActParamIff13__nv_bfloat16fEELi1ELi2ENS_5EmptyEXadL_ZNS_5dgeluIffEET_T0_RKS5_EEEEvT3_mmm)
        /*53d8*/ 	.word	0x00000000


	//----- nvinfo : EIATTR_MIN_STACK_SIZE
	.align		4
.L_3577:
        /*53dc*/ 	.byte	0x04, 0x12
        /*53de*/ 	.short	(.L_3579 - .L_3578)
	.align		4
.L_3578:
        /*53e0*/ 	.word	index@(_ZN18transformer_engine6detail38cast_transpose_fused_kernel_notalignedILb1ELb1ELb0EfNS_16CTDBiasDActParamIff6__halffEELi1ELi2ENS_5EmptyEXadL_ZNS_5dgeluIffEET_T0_RKS5_EEEEvT3_mmm)
        /*53e4*/ 	.word	0x00000000


	//----- nvinfo : EIATTR_MIN_STACK_SIZE
	.align		4
.L_3579:
        /*53e8*/ 	.byte	0x04, 0x12
        /*53ea*/ 	.short	(.L_3581 - .L_3580)
	.align		4
.L_3580:
        /*53ec*/ 	.word	index@(_ZN18transformer_engine6detail38cast_transpose_fused_kernel_notalignedILb1ELb1ELb0EfNS_16CTDBiasDActParamIffffEELi1ELi1ENS_5EmptyEXadL_ZNS_5dgeluIffEET_T0_RKS4_EEEEvT3_mmm)
        /*53f0*/ 	.word	0x00000000


	//----- nvinfo : EIATTR_MIN_STACK_SIZE
	.align		4
.L_3581:
        /*53f4*/ 	.byte	0x04, 0x12
        /*53f6*/ 	.short	(.L_3583 - .L_3582)
	.align		4
.L_3582:
        /*53f8*/ 	.word	index@(_ZN18transformer_engine6detail38cast_transpose_fused_kernel_notalignedILb0ELb1ELb0EfNS_16CTDBiasDActParamI13__nv_bfloat16S3_13__nv_fp8_e4m3fEELi2ELi4ENS_5EmptyEXadL_ZNS_5dsiluIffEET_T0_RKS6_EEEEvT3_mmm)
        /*53fc*/ 	.word	0x00000000


	//----- nvinfo : EIATTR_MIN_STACK_SIZE
	.align		4
.L_3583:
        /*5400*/ 	.byte	0x04, 0x12
        /*5402*/ 	.short	(.L_3585 - .L_3584)
	.align		4
.L_3584:
        /*5404*/ 	.word	index@(_ZN18transformer_engine6detail38cast_transpose_fused_kernel_notalignedILb0ELb1ELb0EfNS_16CTDBiasDActParamI13__nv_bfloat16S3_13__nv_fp8_e5m2fEELi2ELi4ENS_5EmptyEXadL_ZNS_5dsiluIffEET_T0_RKS6_EEEEvT3_mmm)
        /*5408*/ 	.word	0x00000000


	//----- nvinfo : EIATTR_MIN_STACK_SIZE
	.align		4
.L_3585:
        /*540c*/ 	.byte	0x04, 0x12
        /*540e*/ 	.short	(.L_3587 - .L_3586)
	.align		4
.L_3586:
        /*5410*/ 	.word	index@(_ZN18transformer_engine6detail38cast_transpose_fused_kernel_notalignedILb0ELb1ELb0EfNS_16CTDBiasDActParamI13__nv_bfloat16S3_S3_fEELi2ELi2ENS_5EmptyEXadL_ZNS_5dsiluIffEET_T0_RKS5_EEEEvT3_mmm)
        /*5414*/ 	.word	0x00000000


	//----- nvinfo : EIATTR_MIN_STACK_SIZE
	.align		4
.L_3587:
        /*5418*/ 	.byte	0x04, 0x12
        /*541a*/ 	.short	(.L_3589 - .L_3588)
	.align		4
.L_3588:
        /*541c*/ 	.word	index@(_ZN18transformer_engine6detail38cast_transpose_fused_kernel_notalignedILb0ELb1ELb0EfNS_16CTDBiasDActParamI13__nv_bfloat16S3_6__halffEELi2ELi2ENS_5EmptyEXadL_ZNS_5dsiluIffEET_T0_RKS6_EEEEvT3_mmm)
        /*5420*/ 	.word	0x00000000


	//----- nvinfo : EIATTR_MIN_STACK_SIZE
	.align		4
.L_3589:
        /*5424*/ 	.byte	0x04, 0x12
        /*5426*/ 	.short	(.L_3591 - .L_3590)
	.align		4
.L_3590:
        /*5428*/ 	.word	index@(_ZN18transformer_engine6detail38cast_transpose_fused_kernel_notalignedILb0ELb1ELb0EfNS_16CTDBiasDActParamI13__nv_bfloat16S3_ffEELi2ELi1ENS_5EmptyEXadL_ZNS_5dsiluIffEET_T0_RKS5_EEEEvT3_mmm)
        /*542c*/ 	.word	0x00000000


	//----- nvinfo : EIATTR_MIN_STACK_SIZE
	.align		4
.L_3591:
        /*5430*/ 	.byte	0x04, 0x12
        /*5432*/ 	.short	(.L_3593 - .L_3592)
	.align		4
.L_3592:
        /*5434*/ 	.word	index@(_ZN18transformer_engine6detail38cast_transpose_fused_kernel_notalignedILb0ELb1ELb0EfNS_16CTDBiasDActParamI6__halfS3_13__nv_fp8_e4m3fEELi2ELi4ENS_5EmptyEXadL_ZNS_5dsiluIffEET_T0_RKS6_EEEEvT3_mmm)
        /*5438*/ 	.word	0x00000000


	//----- nvinfo : EIATTR_MIN_STACK_SIZE
	.align		4
.L_3593:
        /*543c*/ 	.byte	0x04, 0x12
        /*543e*/ 	.short	(.L_3595 - .L_3594)
	.align		4
.L_3594:
        /*5440*/ 	.word	index@(_ZN18transformer_engine6detail38cast_transpose_fused_kernel_notalignedILb0ELb1ELb0EfNS_16CTDBiasDActParamI6__halfS3_13__nv_fp8_e5m2fEELi2ELi4ENS_5EmptyEXadL_ZNS_5dsiluIffEET_T0_RKS6_EEEEvT3_mmm)
        /*5444*/ 	.word	0x00000000


	//----- nvinfo : EIATTR_MIN_STACK_SIZE
	.align		4
.L_3595:
        /*5448*/ 	.byte	0x04, 0x12
        /*544a*/ 	.short	(.L_3597 - .L_3596)
	.align		4
.L_3596:
        /*544c*/ 	.word	index@(_ZN18transformer_engine6detail38cast_transpose_fused_kernel_notalignedILb0ELb1ELb0EfNS_16CTDBiasDActParamI6__halfS3_13__nv_bfloat16fEELi2ELi2ENS_5EmptyEXadL_ZNS_5dsiluIffEET_T0_RKS6_EEEEvT3_mmm)
        /*5450*/ 	.word	0x00000000


	//----- nvinfo : EIATTR_MIN_STACK_SIZE
	.align		4
.L_3597:
        /*5454*/ 	.byte	0x04, 0x12
        /*5456*/ 	.short	(.L_3599 - .L_3598)
	.align		4
.L_3598:
        /*5458*/ 	.word	index@(_ZN18transformer_engine6detail38cast_transpose_fused_kernel_notalignedILb0ELb1ELb0EfNS_16CTDBiasDActParamI6__halfS3_S3_fEELi2ELi2ENS_5EmptyEXadL_ZNS_5dsiluIffEET_T0_RKS5_EEEEvT3_mmm)
        /*545c*/ 	.word	0x00000000


	//----- nvinfo : EIATTR_MIN_STACK_SIZE
	.align		4
.L_3599:
        /*5460*/ 	.byte	0x04, 0x12
        /*5462*/ 	.short	(.L_3601 - .L_3600)
	.align		4
.L_3600:
        /*5464*/ 	.word	index@(_ZN18transformer_engine6detail38cast_transpose_fused_kernel_notalignedILb0ELb1ELb0EfNS_16CTDBiasDActParamI6__halfS3_ffEELi2ELi1ENS_5EmptyEXadL_ZNS_5dsiluIffEET_T0_RKS5_EEEEvT3_mmm)
        /*5468*/ 	.word	0x00000000


	//----- nvinfo : EIATTR_MIN_STACK_SIZE
	.align		4
.L_3601:
        /*546c*/ 	.byte	0x04, 0x12
        /*546e*/ 	.short	(.L_3603 - .L_3602)
	.align		4
.L_3602:
        /*5470*/ 	.word	index@(_ZN18transformer_engine6detail38cast_transpose_fused_kernel_notalignedILb0ELb1ELb0EfNS_16CTDBiasDActParamIff13__nv_fp8_e4m3fEELi1ELi4ENS_5EmptyEXadL_ZNS_5dsiluIffEET_T0_RKS5_EEEEvT3_mmm)
        /*5474*/ 	.word	0x00000000


	//----- nvinfo : EIATTR_MIN_STACK_SIZE
	.align		4
.L_3603:
        /*5478*/ 	.byte	0x04, 0x12
        /*547a*/ 	.short	(.L_3605 - .L_3604)
	.align		4
.L_3604:
        /*547c*/ 	.word	index@(_ZN18transformer_engine6detail38cast_transpose_fused_kernel_notalignedILb0ELb1ELb0EfNS_16CTDBiasDActParamIff13__nv_fp8_e5m2fEELi1ELi4ENS_5EmptyEXadL_ZNS_5dsiluIffEET_T0_RKS5_EEEEvT3_mmm)
        /*5480*/ 	.word	0x00000000


	//----- nvinfo : EIATTR_MIN_STACK_SIZE
	.align		4
.L_3605:
        /*5484*/ 	.byte	0x04, 0x12
        /*5486*/ 	.short	(.L_3607 - .L_3606)
	.align		4
.L_3606:
        /*5488*/ 	.word	index@(_ZN18transformer_engine6detail38cast_transpose_fused_kernel_notalignedILb0ELb1ELb0EfNS_16CTDBiasDActParamIff13__nv_bfloat16fEELi1ELi2ENS_5EmptyEXadL_ZNS_5dsiluIffEET_T0_RKS5_EEEEvT3_mmm)
        /*548c*/ 	.word	0x00000000


	//----- nvinfo : EIATTR_MIN_STACK_SIZE
	.align		4
.L_3607:
        /*5490*/ 	.byte	0x04, 0x12
        /*5492*/ 	.short	(.L_3609 - .L_3608)
	.align		4
.L_3608:
        /*5494*/ 	.word	index@(_ZN18transformer_engine6detail38cast_transpose_fused_kernel_notalignedILb0ELb1ELb0EfNS_16CTDBiasDActParamIff6__halffEELi1ELi2ENS_5EmptyEXadL_ZNS_5dsiluIffEET_T0_RKS5_EEEEvT3_mmm)
        /*5498*/ 	.word	0x00000000


	//----- nvinfo : EIATTR_MIN_STACK_SIZE
	.align		4
.L_3609:
        /*549c*/ 	.byte	0x04, 0x12
        /*549e*/ 	.short	(.L_3611 - .L_3610)
	.align		4
.L_3610:
        /*54a0*/ 	.word	index@(_ZN18transformer_engine6detail38cast_transpose_fused_kernel_notalignedILb0ELb1ELb0EfNS_16CTDBiasDActParamIffffEELi1ELi1ENS_5EmptyEXadL_ZNS_5dsiluIffEET_T0_RKS4_EEEEvT3_mmm)
        /*54a4*/ 	.word	0x00000000


	//----- nvinfo : EIATTR_MIN_STACK_SIZE
	.align		4
.L_3611:
        /*54a8*/ 	.byte	0x04, 0x12
        /*54aa*/ 	.short	(.L_3613 - .L_3612)
	.align		4
.L_3612:
        /*54ac*/ 	.word	index@(_ZN18transformer_engine6detail38cast_transpose_fused_kernel_notalignedILb0ELb0ELb1EfNS_16CTDBiasDActParamI13__nv_bfloat16S3_13__nv_fp8_e4m3fEELi4ELi8ENS_5EmptyEXadL_ZNS_4siluIffEET_T0_RKS6_EEEEvT3_mmm)
        /*54b0*/ 	.word	0x00000000


	//----- nvinfo : EIATTR_MIN_STACK_SIZE
	.align		4
.L_3613:
        /*54b4*/ 	.byte	0x04, 0x12
        /*54b6*/ 	.short	(.L_3615 - .L_3614)
	.align		4
.L_3614:
        /*54b8*/ 	.word	index@(_ZN18transformer_engine6detail38cast_transpose_fused_kernel_notalignedILb0ELb0ELb1EfNS_16CTDBiasDActParamI13__nv_bfloat16S3_13__nv_fp8_e5m2fEELi4ELi8ENS_5EmptyEXadL_ZNS_4siluIffEET_T0_RKS6_EEEEvT3_mmm)
        /*54bc*/ 	.word	0x00000000


	//----- nvinfo : EIATTR_MIN_STACK_SIZE
	.align		4
.L_3615:
        /*54c0*/ 	.byte	0x04, 0x12
        /*54c2*/ 	.short	(.L_3617 - .L_3616)
	.align		4
.L_3616:
        /*54c4*/ 	.word	index@(_ZN18transformer_engine6detail38cast_transpose_fused_kernel_notalignedILb0ELb0ELb1EfNS_16CTDBiasDActParamI13__nv_bfloat16S3_S3_fEELi4ELi4ENS_5EmptyEXadL_ZNS_4siluIffEET_T0_RKS5_EEEEvT3_mmm)
        /*54c8*/ 	.word	0x00000000


	//----- nvinfo : EIATTR_MIN_STACK_SIZE
	.align		4
.L_3617:
        /*54cc*/ 	.byte	0x04, 0x12
        /*54ce*/ 	.short	(.L_3619 - .L_3618)
	.align		4
.L_3618:
        /*54d0*/ 	.word	index@(_ZN18transformer_engine6detail38cast_transpose_fused_kernel_notalignedILb0ELb0ELb1EfNS_16CTDBiasDActParamI13__nv_bfloat16S3_6__halffEELi4ELi4ENS_5EmptyEXadL_ZNS_4siluIffEET_T0_RKS6_EEEEvT3_mmm)
        /*54d4*/ 	.word	0x00000000


	//----- nvinfo : EIATTR_MIN_STACK_SIZE
	.align		4
.L_3619:
        /*54d8*/ 	.byte	0x04, 0x12
        /*54da*/ 	.short	(.L_3621 - .L_3620)
	.align		4
.L_3620:
        /*54dc*/ 	.word	index@(_ZN18transformer_engine6detail38cast_transpose_fused_kernel_notalignedILb0ELb0ELb1EfNS_16CTDBiasDActParamI13__nv_bfloat16S3_ffEELi4ELi2ENS_5EmptyEXadL_ZNS_4siluIffEET_T0_RKS5_EEEEvT3_mmm)
        /*54e0*/ 	.word	0x00000000


	//----- nvinfo : EIATTR_MIN_STACK_SIZE
	.align		4
.L_3621:
        /*54e4*/ 	.byte	0x04, 0x12
        /*54e6*/ 	.short	(.L_3623 - .L_3622)
	.align		4
.L_3622:
        /*54e8*/ 	.word	index@(_ZN18transformer_engine6detail38cast_transpose_fused_kernel_notalignedILb0ELb0ELb1EfNS_16CTDBiasDActParamI6__halfS3_13__nv_fp8_e4m3fEELi4ELi8ENS_5EmptyEXadL_ZNS_4siluIffEET_T0_RKS6_EEEEvT3_mmm)
        /*54ec*/ 	.word	0x00000000


	//----- nvinfo : EIATTR_MIN_STACK_SIZE
	.align		4
.L_3623:
        /*54f0*/ 	.byte	0x04, 0x12
        /*54f2*/ 	.short	(.L_3625 - .L_3624)
	.align		4
.L_3624:
        /*54f4*/ 	.word	index@(_ZN18transformer_engine6detail38cast_transpose_fused_kernel_notalignedILb0ELb0ELb1EfNS_16CTDBiasDActParamI6__halfS3_13__nv_fp8_e5m2fEELi4ELi8ENS_5EmptyEXadL_ZNS_4siluIffEET_T0_RKS6_EEEEvT3_mmm)
        /*54f8*/ 	.word	0x00000000


	//----- nvinfo : EIATTR_MIN_STACK_SIZE
	.align		4
.L_3625:
        /*54fc*/ 	.byte	0x04, 0x12
        /*54fe*/ 	.short	(.L_3627 - .L_3626)
	.align		4
.L_3626:
        /*5500*/ 	.word	index@(_ZN18transformer_engine6detail38cast_transpose_fused_kernel_notalignedILb0ELb0ELb1EfNS_16CTDBiasDActParamI6__halfS3_13__nv_bfloat16fEELi4ELi4ENS_5EmptyEXadL_ZNS_4siluIffEET_T0_RKS6_EEEEvT3_mmm)
        /*5504*/ 	.word	0x00000000


	//----- nvinfo : EIATTR_MIN_STACK_SIZE
	.align		4
.L_3627:
        /*5508*/ 	.byte	0x04, 0x12
        /*550a*/ 	.short	(.L_3629 - .L_3628)
	.align		4
.L_3628:
        /*550c*/ 	.word	index@(_ZN18transformer_engine6detail38cast_transpose_fused_kernel_notalignedILb0ELb0ELb1EfNS_16CTDBiasDActParamI6__halfS3_S3_fEELi4ELi4ENS_5EmptyEXadL_ZNS_4siluIffEET_T0_RKS5_EEEEvT3_mmm)
        /*5510*/ 	.word	0x00000000


	//----- nvinfo : EIATTR_MIN_STACK_SIZE
	.align		4
.L_3629:
        /*5514*/ 	.byte	0x04, 0x12
        /*5516*/ 	.short	(.L_3631 - .L_3630)
	.align		4
.L_3630:
        /*5518*/ 	.word	index@(_ZN18transformer_engine6detail38cast_transpose_fused_kernel_notalignedILb0ELb0ELb1EfNS_16CTDBiasDActParamI6__halfS3_ffEELi4ELi2ENS_5EmptyEXadL_ZNS_4siluIffEET_T0_RKS5_EEEEvT3_mmm)
        /*551c*/ 	.word	0x00000000


	//----- nvinfo : EIATTR_MIN_STACK_SIZE
	.align		4
.L_3631:
        /*5520*/ 	.byte	0x04, 0x12
        /*5522*/ 	.short	(.L_3633 - .L_3632)
	.align		4
.L_3632:
        /*5524*/ 	.word	index@(_ZN18transformer_engine6detail38cast_transpose_fused_kernel_notalignedILb0ELb0ELb1EfNS_16CTDBiasDActParamIff13__nv_fp8_e4m3fEELi2ELi8ENS_5EmptyEXadL_ZNS_4siluIffEET_T0_RKS5_EEEEvT3_mmm)
        /*5528*/ 	.word	0x00000000


	//----- nvinfo : EIATTR_MIN_STACK_SIZE
	.align		4
.L_3633:
        /*552c*/ 	.byte	0x04, 0x12
        /*552e*/ 	.short	(.L_3635 - .L_3634)
	.align		4
.L_3634:
        /*5530*/ 	.word	index@(_ZN18transformer_engine6detail38cast_transpose_fused_kernel_notalignedILb0ELb0ELb1EfNS_16CTDBiasDActParamIff13__nv_fp8_e5m2fEELi2ELi8ENS_5EmptyEXadL_ZNS_4siluIffEET_T0_RKS5_EEEEvT3_mmm)
        /*5534*/ 	.word	0x00000000


	//----- nvinfo : EIATTR_MIN_STACK_SIZE
	.align		4
.L_3635:
        /*5538*/ 	.byte	0x04, 0x12
        /*553a*/ 	.short	(.L_3637 - .L_3636)
	.align		4
.L_3636:
        /*553c*/ 	.word	index@(_ZN18transformer_engine6detail38cast_transpose_fused_kernel_notalignedILb0ELb0ELb1EfNS_16CTDBiasDActParamIff13__nv_bfloat16fEELi2ELi4ENS_5EmptyEXadL_ZNS_4siluIffEET_T0_RKS5_EEEEvT3_mmm)
        /*5540*/ 	.word	0x00000000


	//----- nvinfo : EIATTR_MIN_STACK_SIZE
	.align		4
.L_3637:
        /*5544*/ 	.byte	0x04, 0x12
        /*5546*/ 	.short	(.L_3639 - .L_3638)
	.align		4
.L_3638:
        /*5548*/ 	.word	index@(_ZN18transformer_engine6detail38cast_transpose_fused_kernel_notalignedILb0ELb0ELb1EfNS_16CTDBiasDActParamIff6__halffEELi2ELi4ENS_5EmptyEXadL_ZNS_4siluIffEET_T0_RKS5_EEEEvT3_mmm)
        /*554c*/ 	.word	0x00000000


	//----- nvinfo : EIATTR_MIN_STACK_SIZE
	.align		4
.L_3639:
        /*5550*/ 	.byte	0x04, 0x12
        /*5552*/ 	.short	(.L_3641 - .L_3640)
	.align		4
.L_3640:
        /*5554*/ 	.word	index@(_ZN18transformer_engine6detail38cast_transpose_fused_kernel_notalignedILb0ELb0ELb1EfNS_16CTDBiasDActParamIffffEELi2ELi2ENS_5EmptyEXadL_ZNS_4siluIffEET_T0_RKS4_EEEEvT3_mmm)
        /*5558*/ 	.word	0x00000000


	//----- nvinfo : EIATTR_MIN_STACK_SIZE
	.align		4
.L_3641:
        /*555c*/ 	.byte	0x04, 0x12
        /*555e*/ 	.short	(.L_3643 - .L_3642)
	.align		4
.L_3642:
        /*5560*/ 	.word	index@(_ZN18transformer_engine6detail38cast_transpose_fused_kernel_notalignedILb0ELb1ELb0EfNS_16CTDBiasDActParamI13__nv_bfloat16S3_13__nv_fp8_e4m3fEELi2ELi4ENS_5EmptyEXadL_ZNS_6dqgeluIffEET_T0_RKS6_EEEEvT3_mmm)
        /*5564*/ 	.word	0x00000000


	//----- nvinfo : EIATTR_MIN_STACK_SIZE
	.align		4
.L_3643:
        /*5568*/ 	.byte	0x04, 0x12
        /*556a*/ 	.short	(.L_3645 - .L_3644)
	.align		4
.L_3644:
        /*556c*/ 	.word	index@(_ZN18transformer_engine6detail38cast_transpose_fused_kernel_notalignedILb0ELb1ELb0EfNS_16CTDBiasDActParamI13__nv_bfloat16S3_13__nv_fp8_e5m2fEELi2ELi4ENS_5EmptyEXadL_ZNS_6dqgeluIffEET_T0_RKS6_EEEEvT3_mmm)
        /*5570*/ 	.word	0x00000000


	//----- nvinfo : EIATTR_MIN_STACK_SIZE
	.align		4
.L_3645:
        /*5574*/ 	.byte	0x04, 0x12
        /*5576*/ 	.short	(.L_3647 - .L_3646)
	.align		4
.L_3646:
        /*5578*/ 	.word	index@(_ZN18transformer_engine6detail38cast_transpose_fused_kernel_notalignedILb0ELb1ELb0EfNS_16CTDBiasDActParamI13__nv_bfloat16S3_S3_fEELi2ELi2ENS_5EmptyEXadL_ZNS_6dqgeluIffEET_T0_RKS5_EEEEvT3_mmm)
        /*557c*/ 	.word	0x00000000


	//----- nvinfo : EIATTR_MIN_STACK_SIZE
	.align		4
.L_3647:
        /*5580*/ 	.byte	0x04, 0x12
        /*5582*/ 	.short	(.L_3649 - .L_3648)
	.align		4
.L_3648:
        /*5584*/ 	.word	index@(_ZN18transformer_engine6detail38cast_transpose_fused_kernel_notalignedILb0ELb1ELb0EfNS_16CTDBiasDActParamI13__nv_bfloat16S3_6__halffEELi2ELi2ENS_5EmptyEXadL_ZNS_6dqgeluIffEET_T0_RKS6_EEEEvT3_mmm)
        /*5588*/ 	.word	0x00000000


	//----- nvinfo : EIATTR_MIN_STACK_SIZE
	.align		4
.L_3649:
        /*558c*/ 	.byte	0x04, 0x12
        /*558e*/ 	.short	(.L_3651 - .L_3650)
	.align		4
.L_3650:
        /*5590*/ 	.word	index@(_ZN18transformer_engine6detail38cast_transpose_fused_kernel_notalignedILb0ELb1ELb0EfNS_16CTDBiasDActParamI13__nv_bfloat16S3_ffEELi2ELi1ENS_5EmptyEXadL_ZNS_6dqgeluIffEET_T0_RKS5_EEEEvT3_mmm)
        /*5594*/ 	.word	0x00000000


	//----- nvinfo : EIATTR_MIN_STACK_SIZE
	.align		4
.L_3651:
        /*5598*/ 	.byte	0x04, 0x12
        /*559a*/ 	.short	(.L_3653 - .L_3652)
	.align		4
.L_3652:
        /*559c*/ 	.word	index@(_ZN18transformer_engine6detail38cast_transpose_fused_kernel_notalignedILb0ELb1ELb0EfNS_16CTDBiasDActParamI6__halfS3_13__nv_fp8_e4m3fEELi2ELi4ENS_5EmptyEXadL_ZNS_6dqgeluIffEET_T0_RKS6_EEEEvT3_mmm)
        /*55a0*/ 	.word	0x00000000


	//----- nvinfo : EIATTR_MIN_STACK_SIZE
	.align		4
.L_3653:
        /*55a4*/ 	.byte	0x04, 0x12
        /*55a6*/ 	.short	(.L_3655 - .L_3654)
	.align		4
.L_3654:
        /*55a8*/ 	.word	index@(_ZN18transformer_engine6detail38cast_transpose_fused_kernel_notalignedILb0ELb1ELb0EfNS_16CTDBiasDActParamI6__halfS3_13__nv_fp8_e5m2fEELi2ELi4ENS_5EmptyEXadL_ZNS_6dqgeluIffEET_T0_RKS6_EEEEvT3_mmm)
        /*55ac*/ 	.word	0x00000000


	//----- nvinfo : EIATTR_MIN_STACK_SIZE
	.align		4
.L_3655:
        /*55b0*/ 	.byte	0x04, 0x12
        /*55b2*/ 	.short	(.L_3657 - .L_3656)
	.align		4
.L_3656:
        /*55b4*/ 	.word	index@(_ZN18transformer_engine6detail38cast_transpose_fused_kernel_notalignedILb0ELb1ELb0EfNS_16CTDBiasDActParamI6__halfS3_13__nv_bfloat16fEELi2ELi2ENS_5EmptyEXadL_ZNS_6dqgeluIffEET_T0_RKS6_EEEEvT3_mmm)
        /*55b8*/ 	.word	0x00000000


	//----- nvinfo : EIATTR_MIN_STACK_SIZE
	.align		4
.L_3657:
        /*55bc*/ 	.byte	0x04, 0x12
        /*55be*/ 	.short	(.L_3659 - .L_3658)
	.align		4
.L_3658:
        /*55c0*/ 	.word	index@(_ZN18transformer_engine6detail38cast_transpose_fused_kernel_notalignedILb0ELb1ELb0EfNS_16CTDBiasDActParamI6__halfS3_S3_fEELi2ELi2ENS_5EmptyEXadL_ZNS_6dqgeluIffEET_T0_RKS5_EEEEvT3_mmm)
        /*55c4*/ 	.word	0x00000000


	//----- nvinfo : EIATTR_MIN_STACK_SIZE
	.align		4
.L_3659:
        /*55c8*/ 	.byte	0x04, 0x12
        /*55ca*/ 	.short	(.L_3661 - .L_3660)
	.align		4
.L_3660:
        /*55cc*/ 	.word	index@(_ZN18transformer_engine6detail38cast_transpose_fused_kernel_notalignedILb0ELb1ELb0EfNS_16CTDBiasDActParamI6__halfS3_ffEELi2ELi1ENS_5EmptyEXadL_ZNS_6dqgeluIffEET_T0_RKS5_EEEEvT3_mmm)
        /*55d0*/ 	.word	0x00000000


	//----- nvinfo : EIATTR_MIN_STACK_SIZE
	.align		4
.L_3661:
        /*55d4*/ 	.byte	0x04, 0x12
        /*55d6*/ 	.short	(.L_3663 - .L_3662)
	.align		4
.L_3662:
        /*55d8*/ 	.word	index@(_ZN18transformer_engine6detail38cast_transpose_fused_kernel_notalignedILb0ELb1ELb0EfNS_16CTDBiasDActParamIff13__nv_fp8_e4m3fEELi1ELi4ENS_5EmptyEXadL_ZNS_6dqgeluIffEET_T0_RKS5_EEEEvT3_mmm)
        /*55dc*/ 	.word	0x00000000


	//----- nvinfo : EIATTR_MIN_STACK_SIZE
	.align		4
.L_3663:
        /*55e0*/ 	.byte	0x04, 0x12
        /*55e2*/ 	.short	(.L_3665 - .L_3664)
	.align		4
.L_3664:
        /*55e4*/ 	.word	index@(_ZN18transformer_engine6detail38cast_transpose_fused_kernel_notalignedILb0ELb1ELb0EfNS_16CTDBiasDActParamIff13__nv_fp8_e5m2fEELi1ELi4ENS_5EmptyEXadL_ZNS_6dqgeluIffEET_T0_RKS5_EEEEvT3_mmm)
        /*55e8*/ 	.word	0x00000000


	//----- nvinfo : EIATTR_MIN_STACK_SIZE
	.align		4
.L_3665:
        /*55ec*/ 	.byte	0x04, 0x12
        /*55ee*/ 	.short	(.L_3667 - .L_3666)
	.align		4
.L_3666:
        /*55f0*/ 	.word	index@(_ZN18transformer_engine6detail38cast_transpose_fused_kernel_notalignedILb0ELb1ELb0EfNS_16CTDBiasDActParamIff13__nv_bfloat16fEELi1ELi2ENS_5EmptyEXadL_ZNS_6dqgeluIffEET_T0_RKS5_EEEEvT3_mmm)
        /*55f4*/ 	.word	0x00000000


	//----- nvinfo : EIATTR_MIN_STACK_SIZE
	.align		4
.L_3667:
        /*55f8*/ 	.byte	0x04, 0x12
        /*55fa*/ 	.short	(.L_3669 - .L_3668)
	.align		4
.L_3668:
        /*55fc*/ 	.word	index@(_ZN18transformer_engine6detail38cast_transpose_fused_kernel_notalignedILb0ELb1ELb0EfNS_16CTDBiasDActParamIff6__halffEELi1ELi2ENS_5EmptyEXadL_ZNS_6dqgeluIffEET_T0_RKS5_EEEEvT3_mmm)
        /*5600*/ 	.word	0x00000000


	//----- nvinfo : EIATTR_MIN_STACK_SIZE
	.align		4
.L_3669:
        /*5604*/ 	.byte	0x04, 0x12
        /*5606*/ 	.short	(.L_3671 - .L_3670)
	.align		4
.L_3670:
        /*5608*/ 	.word	index@(_ZN18transformer_engine6detail38cast_transpose_fused_kernel_notalignedILb0ELb1ELb0EfNS_16CTDBiasDActParamIffffEELi1ELi1ENS_5EmptyEXadL_ZNS_6dqgeluIffEET_T0_RKS4_EEEEvT3_mmm)
        /*560c*/ 	.word	0x00000000


	//----- nvinfo : EIATTR_MIN_STACK_SIZE
	.align		4
.L_3671:
        /*5610*/ 	.byte	0x04, 0x12
        /*5612*/ 	.short	(.L_3673 - .L_3672)
	.align		4
.L_3672:
        /*5614*/ 	.word	index@(_ZN18transformer_engine6detail38cast_transpose_fused_kernel_notalignedILb0ELb0ELb1EfNS_16CTDBiasDActParamI13__nv_bfloat16S3_13__nv_fp8_e4m3fEELi4ELi8ENS_5EmptyEXadL_ZNS_5qgeluIffEET_T0_RKS6_EEEEvT3_mmm)
        /*5618*/ 	.word	0x00000000


	//----- nvinfo : EIATTR_MIN_STACK_SIZE
	.align		4
.L_3673:
        /*561c*/ 	.byte	0x04, 0x12
        /*561e*/ 	.short	(.L_3675 - .L_3674)
	.align		4
.L_3674:
        /*5620*/ 	.word	index@(_ZN18transformer_engine6detail38cast_transpose_fused_kernel_notalignedILb0ELb0ELb1EfNS_16CTDBiasDActParamI13__nv_bfloat16S3_13__nv_fp8_e5m2fEELi4ELi8ENS_5EmptyEXadL_ZNS_5qgeluIffEET_T0_RKS6_EEEEvT3_mmm)
        /*5624*/ 	.word	0x00000000


	//----- nvinfo : EIATTR_MIN_STACK_SIZE
	.align		4
.L_3675:
        /*5628*/ 	.byte	0x04, 0x12
        /*562a*/ 	.short	(.L_3677 - .L_3676)
	.align		4
.L_3676:
        /*562c*/ 	.word	index@(_ZN18transformer_engine6detail38cast_transpose_fused_kernel_notalignedILb0ELb0ELb1EfNS_16CTDBiasDActParamI13__nv_bfloat16S3_S3_fEELi4ELi4ENS_5EmptyEXadL_ZNS_5qgeluIffEET_T0_RKS5_EEEEvT3_mmm)
        /*5630*/ 	.word	0x00000000


	//----- nvinfo : EIATTR_MIN_STACK_SIZE
	.align		4
.L_3677:
        /*5634*/ 	.byte	0x04, 0x12
        /*5636*/ 	.short	(.L_3679 - .L_3678)
	.align		4
.L_3678:
        /*5638*/ 	.word	index@(_ZN18transformer_engine6detail38cast_transpose_fused_kernel_notalignedILb0ELb0ELb1EfNS_16CTDBiasDActParamI13__nv_bfloat16S3_6__halffEELi4ELi4ENS_5EmptyEXadL_ZNS_5qgeluIffEET_T0_RKS6_EEEEvT3_mmm)
        /*563c*/ 	.word	0x00000000


	//----- nvinfo : EIATTR_MIN_STACK_SIZE
	.align		4
.L_3679:
        /*5640*/ 	.byte	0x04, 0x12
        /*5642*/ 	.short	(.L_3681 - .L_3680)
	.align		4
.L_3680:
        /*5644*/ 	.word	index@(_ZN18transformer_engine6detail38cast_transpose_fused_kernel_notalignedILb0ELb0ELb1EfNS_16CTDBiasDActParamI13__nv_bfloat16S3_ffEELi4ELi2ENS_5EmptyEXadL_ZNS_5qgeluIffEET_T0_RKS5_EEEEvT3_mmm)
        /*5648*/ 	.word	0x00000000


	//----- nvinfo : EIATTR_MIN_STACK_SIZE
	.align		4
.L_3681:
        /*564c*/ 	.byte	0x04, 0x12
        /*564e*/ 	.short	(.L_3683 - .L_3682)
	.align		4
.L_3682:
        /*5650*/ 	.word	index@(_ZN18transformer_engine6detail38cast_transpose_fused_kernel_notalignedILb0ELb0ELb1EfNS_16CTDBiasDActParamI6__halfS3_13__nv_fp8_e4m3fEELi4ELi8ENS_5EmptyEXadL_ZNS_5qgeluIffEET_T0_RKS6_EEEEvT3_mmm)
        /*5654*/ 	.word	0x00000000


	//----- nvinfo : EIATTR_MIN_STACK_SIZE
	.align		4
.L_3683:
        /*5658*/ 	.byte	0x04, 0x12
        /*565a*/ 	.short	(.L_3685 - .L_3684)
	.align		4
.L_3684:
        /*565c*/ 	.word	index@(_ZN18transformer_engine6detail38cast_transpose_fused_kernel_notalignedILb0ELb0ELb1EfNS_16CTDBiasDActParamI6__halfS3_13__nv_fp8_e5m2fEELi4ELi8ENS_5EmptyEXadL_ZNS_5qgeluIffEET_T0_RKS6_EEEEvT3_mmm)
        /*5660*/ 	.word	0x00000000


	//----- nvinfo : EIATTR_MIN_STACK_SIZE
	.align		4
.L_3685:
        /*5664*/ 	.byte	0x04, 0x12
        /*5666*/ 	.short	(.L_3687 - .L_3686)
	.align		4
.L_3686:
        /*5668*/ 	.word	index@(_ZN18transformer_engine6detail38cast_transpose_fused_kernel_notalignedILb0ELb0ELb1EfNS_16CTDBiasDActParamI6__halfS3_13__nv_bfloat16fEELi4ELi4ENS_5EmptyEXadL_ZNS_5qgeluIffEET_T0_RKS6_EEEEvT3_mmm)
        /*566c*/ 	.word	0x00000000


	//----- nvinfo : EIATTR_MIN_STACK_SIZE
	.align		4
.L_3687:
        /*5670*/ 	.byte	0x04, 0x12
        /*5672*/ 	.short	(.L_3689 - .L_3688)
	.align		4
.L_3688:
        /*5674*/ 	.word	index@(_ZN18transformer_engine6detail38cast_transpose_fused_kernel_notalignedILb0ELb0ELb1EfNS_16CTDBiasDActParamI6__halfS3_S3_fEELi4ELi4ENS_5EmptyEXadL_ZNS_5qgeluIffEET_T0_RKS5_EEEEvT3_mmm)
        /*5678*/ 	.word	0x00000000


	//----- nvinfo : EIATTR_MIN_STACK_SIZE
	.align		4
.L_3689:
        /*567c*/ 	.byte	0x04, 0x12
        /*567e*/ 	.short	(.L_3691 - .L_3690)
	.align		4
.L_3690:
        /*5680*/ 	.word	index@(_ZN18transformer_engine6detail38cast_transpose_fused_kernel_notalignedILb0ELb0ELb1EfNS_16CTDBiasDActParamI6__halfS3_ffEELi4ELi2ENS_5EmptyEXadL_ZNS_5qgeluIffEET_T0_RKS5_EEEEvT3_mmm)
        /*5684*/ 	.word	0x00000000


	//----- nvinfo : EIATTR_MIN_STACK_SIZE
	.align		4
.L_3691:
        /*5688*/ 	.byte	0x04, 0x12
        /*568a*/ 	.short	(.L_3693 - .L_3692)
	.align		4
.L_3692:
        /*568c*/ 	.word	index@(_ZN18transformer_engine6detail38cast_transpose_fused_kernel_notalignedILb0ELb0ELb1EfNS_16CTDBiasDActParamIff13__nv_fp8_e4m3fEELi2ELi8ENS_5EmptyEXadL_ZNS_5qgeluIffEET_T0_RKS5_EEEEvT3_mmm)
        /*5690*/ 	.word	0x00000000


	//----- nvinfo : EIATTR_MIN_STACK_SIZE
	.align		4
.L_3693:
        /*5694*/ 	.byte	0x04, 0x12
        /*5696*/ 	.short	(.L_3695 - .L_3694)
	.align		4
.L_3694:
        /*5698*/ 	.word	index@(_ZN18transformer_engine6detail38cast_transpose_fused_kernel_notalignedILb0ELb0ELb1EfNS_16CTDBiasDActParamIff13__nv_fp8_e5m2fEELi2ELi8ENS_5EmptyEXadL_ZNS_5qgeluIffEET_T0_RKS5_EEEEvT3_mmm)
        /*569c*/ 	.word	0x00000000


	//----- nvinfo : EIATTR_MIN_STACK_SIZE
	.align		4
.L_3695:
        /*56a0*/ 	.byte	0x04, 0x12
        /*56a2*/ 	.short	(.L_3697 - .L_3696)
	.align		4
.L_3696:
        /*56a4*/ 	.word	index@(_ZN18transformer_engine6detail38cast_transpose_fused_kernel_notalignedILb0ELb0ELb1EfNS_16CTDBiasDActParamIff13__nv_bfloat16fEELi2ELi4ENS_5EmptyEXadL_ZNS_5qgeluIffEET_T0_RKS5_EEEEvT3_mmm)
        /*56a8*/ 	.word	0x00000000


	//----- nvinfo : EIATTR_MIN_STACK_SIZE
	.align		4
.L_3697:
        /*56ac*/ 	.byte	0x04, 0x12
        /*56ae*/ 	.short	(.L_3699 - .L_3698)
	.align		4
.L_3698:
        /*56b0*/ 	.word	index@(_ZN18transformer_engine6detail38cast_transpose_fused_kernel_notalignedILb0ELb0ELb1EfNS_16CTDBiasDActParamIff6__halffEELi2ELi4ENS_5EmptyEXadL_ZNS_5qgeluIffEET_T0_RKS5_EEEEvT3_mmm)
        /*56b4*/ 	.word	0x00000000


	//----- nvinfo : EIATTR_MIN_STACK_SIZE
	.align		4
.L_3699:
        /*56b8*/ 	.byte	0x04, 0x12
        /*56ba*/ 	.short	(.L_3701 - .L_3700)
	.align		4
.L_3700:
        /*56bc*/ 	.word	index@(_ZN18transformer_engine6detail38cast_transpose_fused_kernel_notalignedILb0ELb0ELb1EfNS_16CTDBiasDActParamIffffEELi2ELi2ENS_5EmptyEXadL_ZNS_5qgeluIffEET_T0_RKS4_EEEEvT3_mmm)
        /*56c0*/ 	.word	0x00000000


	//----- nvinfo : EIATTR_MIN_STACK_SIZE
	.align		4
.L_3701:
        /*56c4*/ 	.byte	0x04, 0x12
        /*56c6*/ 	.short	(.L_3703 - .L_3702)
	.align		4
.L_3702:
        /*56c8*/ 	.word	index@(_ZN18transformer_engine6detail38cast_transpose_fused_kernel_notalignedILb0ELb1ELb0EfNS_16CTDBiasDActParamI13__nv_bfloat16S3_13__nv_fp8_e4m3fEELi2ELi4ENS_5EmptyEXadL_ZNS_5dgeluIffEET_T0_RKS6_EEEEvT3_mmm)
        /*56cc*/ 	.word	0x00000000


	//----- nvinfo : EIATTR_MIN_STACK_SIZE
	.align		4
.L_3703:
        /*56d0*/ 	.byte	0x04, 0x12
        /*56d2*/ 	.short	(.L_3705 - .L_3704)
	.align		4
.L_3704:
        /*56d4*/ 	.word	index@(_ZN18transformer_engine6detail38cast_transpose_fused_kernel_notalignedILb0ELb1ELb0EfNS_16CTDBiasDActParamI13__nv_bfloat16S3_13__nv_fp8_e5m2fEELi2ELi4ENS_5EmptyEXadL_ZNS_5dgeluIffEET_T0_RKS6_EEEEvT3_mmm)
        /*56d8*/ 	.word	0x00000000


	//----- nvinfo : EIATTR_MIN_STACK_SIZE
	.align		4
.L_3705:
        /*56dc*/ 	.byte	0x04, 0x12
        /*56de*/ 	.short	(.L_3707 - .L_3706)
	.align		4
.L_3706:
        /*56e0*/ 	.word	index@(_ZN18transformer_engine6detail38cast_transpose_fused_kernel_notalignedILb0ELb1ELb0EfNS_16CTDBiasDActParamI13__nv_bfloat16S3_S3_fEELi2ELi2ENS_5EmptyEXadL_ZNS_5dgeluIffEET_T0_RKS5_EEEEvT3_mmm)
        /*56e4*/ 	.word	0x00000000


	//----- nvinfo : EIATTR_MIN_STACK_SIZE
	.align		4
.L_3707:
        /*56e8*/ 	.byte	0x04, 0x12
        /*56ea*/ 	.short	(.L_3709 - .L_3708)
	.align		4
.L_3708:
        /*56ec*/ 	.word	index@(_ZN18transformer_engine6detail38cast_transpose_fused_kernel_notalignedILb0ELb1ELb0EfNS_16CTDBiasDActParamI13__nv_bfloat16S3_6__halffEELi2ELi2ENS_5EmptyEXadL_ZNS_5dgeluIffEET_T0_RKS6_EEEEvT3_mmm)
        /*56f0*/ 	.word	0x00000000


	//----- nvinfo : EIATTR_MIN_STACK_SIZE
	.align		4
.L_3709:
        /*56f4*/ 	.byte	0x04, 0x12
        /*56f6*/ 	.short	(.L_3711 - .L_3710)
	.align		4
.L_3710:
        /*56f8*/ 	.word	index@(_ZN18transformer_engine6detail38cast_transpose_fused_kernel_notalignedILb0ELb1ELb0EfNS_16CTDBiasDActParamI13__nv_bfloat16S3_ffEELi2ELi1ENS_5EmptyEXadL_ZNS_5dgeluIffEET_T0_RKS5_EEEEvT3_mmm)
        /*56fc*/ 	.word	0x00000000


	//----- nvinfo : EIATTR_MIN_STACK_SIZE
	.align		4
.L_3711:
        /*5700*/ 	.byte	0x04, 0x12
        /*5702*/ 	.short	(.L_3713 - .L_3712)
	.align		4
.L_3712:
        /*5704*/ 	.word	index@(_ZN18transformer_engine6detail38cast_transpose_fused_kernel_notalignedILb0ELb1ELb0EfNS_16CTDBiasDActParamI6__halfS3_13__nv_fp8_e4m3fEELi2ELi4ENS_5EmptyEXadL_ZNS_5dgeluIffEET_T0_RKS6_EEEEvT3_mmm)
        /*5708*/ 	.word	0x00000000


	//----- nvinfo : EIATTR_MIN_STACK_SIZE
	.align		4
.L_3713:
        /*570c*/ 	.byte	0x04, 0x12
        /*570e*/ 	.short	(.L_3715 - .L_3714)
	.align		4
.L_3714:
        /*5710*/ 	.word	index@(_ZN18transformer_engine6detail38cast_transpose_fused_kernel_notalignedILb0ELb1ELb0EfNS_16CTDBiasDActParamI6__halfS3_13__nv_fp8_e5m2fEELi2ELi4ENS_5EmptyEXadL_ZNS_5dgeluIffEET_T0_RKS6_EEEEvT3_mmm)
        /*5714*/ 	.word	0x00000000


	//----- nvinfo : EIATTR_MIN_STACK_SIZE
	.align		4
.L_3715:
        /*5718*/ 	.byte	0x04, 0x12
        /*571a*/ 	.short	(.L_3717 - .L_3716)
	.align		4
.L_3716:
        /*571c*/ 	.word	index@(_ZN18transformer_engine6detail38cast_transpose_fused_kernel_notalignedILb0ELb1ELb0EfNS_16CTDBiasDActParamI6__halfS3_13__nv_bfloat16fEELi2ELi2ENS_5EmptyEXadL_ZNS_5dgeluIffEET_T0_RKS6_EEEEvT3_mmm)
        /*5720*/ 	.word	0x00000000


	//----- nvinfo : EIATTR_MIN_STACK_SIZE
	.align		4
.L_3717:
        /*5724*/ 	.byte	0x04, 0x12
        /*5726*/ 	.short	(.L_3719 - .L_3718)
	.align		4
.L_3718:
        /*5728*/ 	.word	index@(_ZN18transformer_engine6detail38cast_transpose_fused_kernel_notalignedILb0ELb1ELb0EfNS_16CTDBiasDActParamI6__halfS3_S3_fEELi2ELi2ENS_5EmptyEXadL_ZNS_5dgeluIffEET_T0_RKS5_EEEEvT3_mmm)
        /*572c*/ 	.word	0x00000000


	//----- nvinfo : EIATTR_MIN_STACK_SIZE
	.align		4
.L_3719:
        /*5730*/ 	.byte	0x04, 0x12
        /*5732*/ 	.short	(.L_3721 - .L_3720)
	.align		4
.L_3720:
        /*5734*/ 	.word	index@(_ZN18transformer_engine6detail38cast_transpose_fused_kernel_notalignedILb0ELb1ELb0EfNS_16CTDBiasDActParamI6__halfS3_ffEELi2ELi1ENS_5EmptyEXadL_ZNS_5dgeluIffEET_T0_RKS5_EEEEvT3_mmm)
        /*5738*/ 	.word	0x00000000


	//----- nvinfo : EIATTR_MIN_STACK_SIZE
	.align		4
.L_3721:
        /*573c*/ 	.byte	0x04, 0x12
        /*573e*/ 	.short	(.L_3723 - .L_3722)
	.align		4
.L_3722:
        /*5740*/ 	.word	index@(_ZN18transformer_engine6detail38cast_transpose_fused_kernel_notalignedILb0ELb1ELb0EfNS_16CTDBiasDActParamIff13__nv_fp8_e4m3fEELi1ELi4ENS_5EmptyEXadL_ZNS_5dgeluIffEET_T0_RKS5_EEEEvT3_mmm)
        /*5744*/ 	.word	0x00000000


	//----- nvinfo : EIATTR_MIN_STACK_SIZE
	.align		4
.L_3723:
        /*5748*/ 	.byte	0x04, 0x12
        /*574a*/ 	.short	(.L_3725 - .L_3724)
	.align		4
.L_3724:
        /*574c*/ 	.word	index@(_ZN18transformer_engine6detail38cast_transpose_fused_kernel_notalignedILb0ELb1ELb0EfNS_16CTDBiasDActParamIff13__nv_fp8_e5m2fEELi1ELi4ENS_5EmptyEXadL_ZNS_5dgeluIffEET_T0_RKS5_EEEEvT3_mmm)
        /*5750*/ 	.word	0x00000000


	//----- nvinfo : EIATTR_MIN_STACK_SIZE
	.align		4
.L_3725:
        /*5754*/ 	.byte	0x04, 0x12
        /*5756*/ 	.short	(.L_3727 - .L_3726)
	.align		4
.L_3726:
        /*5758*/ 	.word	index@(_ZN18transformer_engine6detail38cast_transpose_fused_kernel_notalignedILb0ELb1ELb0EfNS_16CTDBiasDActParamIff13__nv_bfloat16fEELi1ELi2ENS_5EmptyEXadL_ZNS_5dgeluIffEET_T0_RKS5_EEEEvT3_mmm)
        /*575c*/ 	.word	0x00000000


	//----- nvinfo : EIATTR_MIN_STACK_SIZE
	.align		4
.L_3727:
        /*5760*/ 	.byte	0x04, 0x12
        /*5762*/ 	.short	(.L_3729 - .L_3728)
	.align		4
.L_3728:
        /*5764*/ 	.word	index@(_ZN18transformer_engine6detail38cast_transpose_fused_kernel_notalignedILb0ELb1ELb0EfNS_16CTDBiasDActParamIff6__halffEELi1ELi2ENS_5EmptyEXadL_ZNS_5dgeluIffEET_T0_RKS5_EEEEvT3_mmm)
        /*5768*/ 	.word	0x00000000


	//----- nvinfo : EIATTR_MIN_STACK_SIZE
	.align		4
.L_3729:
        /*576c*/ 	.byte	0x04, 0x12
        /*576e*/ 	.short	(.L_3731 - .L_3730)
	.align		4
.L_3730:
        /*5770*/ 	.word	index@(_ZN18transformer_engine6detail38cast_transpose_fused_kernel_notalignedILb0ELb1ELb0EfNS_16CTDBiasDActParamIffffEELi1ELi1ENS_5EmptyEXadL_ZNS_5dgeluIffEET_T0_RKS4_EEEEvT3_mmm)
        /*5774*/ 	.word	0x00000000


	//----- nvinfo : EIATTR_MIN_STACK_SIZE
	.align		4
.L_3731:
        /*5778*/ 	.byte	0x04, 0x12
        /*577a*/ 	.short	(.L_3733 - .L_3732)
	.align		4
.L_3732:
        /*577c*/ 	.word	index@(_ZN18transformer_engine6detail38cast_transpose_fused_kernel_notalignedILb0ELb0ELb1EfNS_16CTDBiasDActParamI13__nv_bfloat16S3_13__nv_fp8_e4m3fEELi4ELi8ENS_5EmptyEXadL_ZNS_4geluIffEET_T0_RKS6_EEEEvT3_mmm)
        /*5780*/ 	.word	0x00000000


	//----- nvinfo : EIATTR_MIN_STACK_SIZE
	.align		4
.L_3733:
        /*5784*/ 	.byte	0x04, 0x12
        /*5786*/ 	.short	(.L_3735 - .L_3734)
	.align		4
.L_3734:
        /*5788*/ 	.word	index@(_ZN18transformer_engine6detail38cast_transpose_fused_kernel_notalignedILb0ELb0ELb1EfNS_16CTDBiasDActParamI13__nv_bfloat16S3_13__nv_fp8_e5m2fEELi4ELi8ENS_5EmptyEXadL_ZNS_4geluIffEET_T0_RKS6_EEEEvT3_mmm)
        /*578c*/ 	.word	0x00000000


	//----- nvinfo : EIATTR_MIN_STACK_SIZE
	.align		4
.L_3735:
        /*5790*/ 	.byte	0x04, 0x12
        /*5792*/ 	.short	(.L_3737 - .L_3736)
	.align		4
.L_3736:
        /*5794*/ 	.word	index@(_ZN18transformer_engine6detail38cast_transpose_fused_kernel_notalignedILb0ELb0ELb1EfNS_16CTDBiasDActParamI13__nv_bfloat16S3_S3_fEELi4ELi4ENS_5EmptyEXadL_ZNS_4geluIffEET_T0_RKS5_EEEEvT3_mmm)
        /*5798*/ 	.word	0x00000000


	//----- nvinfo : EIATTR_MIN_STACK_SIZE
	.align		4
.L_3737:
        /*579c*/ 	.byte	0x04, 0x12
        /*579e*/ 	.short	(.L_3739 - .L_3738)
	.align		4
.L_3738:
        /*57a0*/ 	.word	index@(_ZN18transformer_engine6detail38cast_transpose_fused_kernel_notalignedILb0ELb0ELb1EfNS_16CTDBiasDActParamI13__nv_bfloat16S3_6__halffEELi4ELi4ENS_5EmptyEXadL_ZNS_4geluIffEET_T0_RKS6_EEEEvT3_mmm)
        /*57a4*/ 	.word	0x00000000


	//----- nvinfo : EIATTR_MIN_STACK_SIZE
	.align		4
.L_3739:
        /*57a8*/ 	.byte	0x04, 0x12
        /*57aa*/ 	.short	(.L_3741 - .L_3740)
	.align		4
.L_3740:
        /*57ac*/ 	.word	index@(_ZN18transformer_engine6detail38cast_transpose_fused_kernel_notalignedILb0ELb0ELb1EfNS_16CTDBiasDActParamI13__nv_bfloat16S3_ffEELi4ELi2ENS_5EmptyEXadL_ZNS_4geluIffEET_T0_RKS5_EEEEvT3_mmm)
        /*57b0*/ 	.word	0x00000000


	//----- nvinfo : EIATTR_MIN_STACK_SIZE
	.align		4
.L_3741:
        /*57b4*/ 	.byte	0x04, 0x12
        /*57b6*/ 	.short	(.L_3743 - .L_3742)
	.align		4
.L_3742:
        /*57b8*/ 	.word	index@(_ZN18transformer_engine6detail38cast_transpose_fused_kernel_notalignedILb0ELb0ELb1EfNS_16CTDBiasDActParamI6__halfS3_13__nv_fp8_e4m3fEELi4ELi8ENS_5EmptyEXadL_ZNS_4geluIffEET_T0_RKS6_EEEEvT3_mmm)
        /*57bc*/ 	.word	0x00000000


	//----- nvinfo : EIATTR_MIN_STACK_SIZE
	.align		4
.L_3743:
        /*57c0*/ 	.byte	0x04, 0x12
        /*57c2*/ 	.short	(.L_3745 - .L_3744)
	.align		4
.L_3744:
        /*57c4*/ 	.word	index@(_ZN18transformer_engine6detail38cast_transpose_fused_kernel_notalignedILb0ELb0ELb1EfNS_16CTDBiasDActParamI6__halfS3_13__nv_fp8_e5m2fEELi4ELi8ENS_5EmptyEXadL_ZNS_4geluIffEET_T0_RKS6_EEEEvT3_mmm)
        /*57c8*/ 	.word	0x00000000


	//----- nvinfo : EIATTR_MIN_STACK_SIZE
	.align		4
.L_3745:
        /*57cc*/ 	.byte	0x04, 0x12
        /*57ce*/ 	.short	(.L_3747 - .L_3746)
	.align		4
.L_3746:
        /*57d0*/ 	.word	index@(_ZN18transformer_engine6detail38cast_transpose_fused_kernel_notalignedILb0ELb0ELb1EfNS_16CTDBiasDActParamI6__halfS3_13__nv_bfloat16fEELi4ELi4ENS_5EmptyEXadL_ZNS_4geluIffEET_T0_RKS6_EEEEvT3_mmm)
        /*57d4*/ 	.word	0x00000000


	//----- nvinfo : EIATTR_MIN_STACK_SIZE
	.align		4
.L_3747:
        /*57d8*/ 	.byte	0x04, 0x12
        /*57da*/ 	.short	(.L_3749 - .L_3748)
	.align		4
.L_3748:
        /*57dc*/ 	.word	index@(_ZN18transformer_engine6detail38cast_transpose_fused_kernel_notalignedILb0ELb0ELb1EfNS_16CTDBiasDActParamI6__halfS3_S3_fEELi4ELi4ENS_5EmptyEXadL_ZNS_4geluIffEET_T0_RKS5_EEEEvT3_mmm)
        /*57e0*/ 	.word	0x00000000


	//----- nvinfo : EIATTR_MIN_STACK_SIZE
	.align		4
.L_3749:
        /*57e4*/ 	.byte	0x04, 0x12
        /*57e6*/ 	.short	(.L_3751 - .L_3750)
	.align		4
.L_3750:
        /*57e8*/ 	.word	index@(_ZN18transformer_engine6detail38cast_transpose_fused_kernel_notalignedILb0ELb0ELb1EfNS_16CTDBiasDActParamI6__halfS3_ffEELi4ELi2ENS_5EmptyEXadL_ZNS_4geluIffEET_T0_RKS5_EEEEvT3_mmm)
        /*57ec*/ 	.word	0x00000000


	//----- nvinfo : EIATTR_MIN_STACK_SIZE
	.align		4
.L_3751:
        /*57f0*/ 	.byte	0x04, 0x12
        /*57f2*/ 	.short	(.L_3753 - .L_3752)
	.align		4
.L_3752:
        /*57f4*/ 	.word	index@(_ZN18transformer_engine6detail38cast_transpose_fused_kernel_notalignedILb0ELb0ELb1EfNS_16CTDBiasDActParamIff13__nv_fp8_e4m3fEELi2ELi8ENS_5EmptyEXadL_ZNS_4geluIffEET_T0_RKS5_EEEEvT3_mmm)
        /*57f8*/ 	.word	0x00000000


	//----- nvinfo : EIATTR_MIN_STACK_SIZE
	.align		4
.L_3753:
        /*57fc*/ 	.byte	0x04, 0x12
        /*57fe*/ 	.short	(.L_3755 - .L_3754)
	.align		4
.L_3754:
        /*5800*/ 	.word	index@(_ZN18transformer_engine6detail38cast_transpose_fused_kernel_notalignedILb0ELb0ELb1EfNS_16CTDBiasDActParamIff13__nv_fp8_e5m2fEELi2ELi8ENS_5EmptyEXadL_ZNS_4geluIffEET_T0_RKS5_EEEEvT3_mmm)
        /*5804*/ 	.word	0x00000000


	//----- nvinfo : EIATTR_MIN_STACK_SIZE
	.align		4
.L_3755:
        /*5808*/ 	.byte	0x04, 0x12
        /*580a*/ 	.short	(.L_3757 - .L_3756)
	.align		4
.L_3756:
        /*580c*/ 	.word	index@(_ZN18transformer_engine6detail38cast_transpose_fused_kernel_notalignedILb0ELb0ELb1EfNS_16CTDBiasDActParamIff13__nv_bfloat16fEELi2ELi4ENS_5EmptyEXadL_ZNS_4geluIffEET_T0_RKS5_EEEEvT3_mmm)
        /*5810*/ 	.word	0x00000000


	//----- nvinfo : EIATTR_MIN_STACK_SIZE
	.align		4
.L_3757:
        /*5814*/ 	.byte	0x04, 0x12
        /*5816*/ 	.short	(.L_3759 - .L_3758)
	.align		4
.L_3758:
        /*5818*/ 	.word	index@(_ZN18transformer_engine6detail38cast_transpose_fused_kernel_notalignedILb0ELb0ELb1EfNS_16CTDBiasDActParamIff6__halffEELi2ELi4ENS_5EmptyEXadL_ZNS_4geluIffEET_T0_RKS5_EEEEvT3_mmm)
        /*581c*/ 	.word	0x00000000


	//----- nvinfo : EIATTR_MIN_STACK_SIZE
	.align		4
.L_3759:
        /*5820*/ 	.byte	0x04, 0x12
        /*5822*/ 	.short	(.L_3761 - .L_3760)
	.align		4
.L_3760:
        /*5824*/ 	.word	index@(_ZN18transformer_engine6detail38cast_transpose_fused_kernel_notalignedILb0ELb0ELb1EfNS_16CTDBiasDActParamIffffEELi2ELi2ENS_5EmptyEXadL_ZNS_4geluIffEET_T0_RKS4_EEEEvT3_mmm)
        /*5828*/ 	.word	0x00000000


	//----- nvinfo : EIATTR_MIN_STACK_SIZE
	.align		4
.L_3761:
        /*582c*/ 	.byte	0x04, 0x12
        /*582e*/ 	.short	(.L_3763 - .L_3762)
	.align		4
.L_3762:
        /*5830*/ 	.word	index@(_ZN18transformer_engine6detail38cast_transpose_fused_kernel_notalignedILb0ELb1ELb0EfNS_16CTDBiasDActParamI13__nv_bfloat16S3_13__nv_fp8_e4m3fEELi2ELi4ENS_5EmptyEXadL_ZNS_6dsreluIffEET_T0_RKS6_EEEEvT3_mmm)
        /*5834*/ 	.word	0x00000000


	//----- nvinfo : EIATTR_MIN_STACK_SIZE
	.align		4
.L_3763:
        /*5838*/ 	.byte	0x04, 0x12
        /*583a*/ 	.short	(.L_3765 - .L_3764)
	.align		4
.L_3764:
        /*583c*/ 	.word	index@(_ZN18transformer_engine6detail38cast_transpose_fused_kernel_notalignedILb0ELb1ELb0EfNS_16CTDBiasDActParamI13__nv_bfloat16S3_13__nv_fp8_e5m2fEELi2ELi4ENS_5EmptyEXadL_ZNS_6dsreluIffEET_T0_RKS6_EEEEvT3_mmm)
        /*5840*/ 	.word	0x00000000


	//----- nvinfo : EIATTR_MIN_STACK_SIZE
	.align		4
.L_3765:
        /*5844*/ 	.byte	0x04, 0x12
        /*5846*/ 	.short	(.L_3767 - .L_3766)
	.align		4
.L_3766:
        /*5848*/ 	.word	index@(_ZN18transformer_engine6detail38cast_transpose_fused_kernel_notalignedILb0ELb1ELb0EfNS_16CTDBiasDActParamI13__nv_bfloat16S3_S3_fEELi2ELi2ENS_5EmptyEXadL_ZNS_6dsreluIffEET_T0_RKS5_EEEEvT3_mmm)
        /*584c*/ 	.word	0x00000000


	//----- nvinfo : EIATTR_MIN_STACK_SIZE
	.align		4
.L_3767:
        /*5850*/ 	.byte	0x04, 0x12
        /*5852*/ 	.short	(.L_3769 - .L_3768)
	.align		4
.L_3768:
        /*5854*/ 	.word	index@(_ZN18transformer_engine6detail38cast_transpose_fused_kernel_notalignedILb0ELb1ELb0EfNS_16CTDBiasDActParamI13__nv_bfloat16S3_6__halffEELi2ELi2ENS_5EmptyEXadL_ZNS_6dsreluIffEET_T0_RKS6_EEEEvT3_mmm)
        /*5858*/ 	.word	0x00000000


	//----- nvinfo : EIATTR_MIN_STACK_SIZE
	.align		4
.L_3769:
        /*585c*/ 	.byte	0x04, 0x12
        /*585e*/ 	.short	(.L_3771 - .L_3770)
	.align		4
.L_3770:
        /*5860*/ 	.word	index@(_ZN18transformer_engine6detail38cast_transpose_fused_kernel_notalignedILb0ELb1ELb0EfNS_16CTDBiasDActParamI13__nv_bfloat16S3_ffEELi2ELi1ENS_5EmptyEXadL_ZNS_6dsreluIffEET_T0_RKS5_EEEEvT3_mmm)
        /*5864*/ 	.word	0x00000000


	//----- nvinfo : EIATTR_MIN_STACK_SIZE
	.align		4
.L_3771:
        /*5868*/ 	.byte	0x04, 0x12
        /*586a*/ 	.short	(.L_3773 - .L_3772)
	.align		4
.L_3772:
        /*586c*/ 	.word	index@(_ZN18transformer_engine6detail38cast_transpose_fused_kernel_notalignedILb0ELb1ELb0EfNS_16CTDBiasDActParamI6__halfS3_13__nv_fp8_e4m3fEELi2ELi4ENS_5EmptyEXadL_ZNS_6dsreluIffEET_T0_RKS6_EEEEvT3_mmm)
        /*5870*/ 	.word	0x00000000


	//----- nvinfo : EIATTR_MIN_STACK_SIZE
	.align		4
.L_3773:
        /*5874*/ 	.byte	0x04, 0x12
        /*5876*/ 	.short	(.L_3775 - .L_3774)
	.align		4
.L_3774:
        /*5878*/ 	.word	index@(_ZN18transformer_engine6detail38cast_transpose_fused_kernel_notalignedILb0ELb1ELb0EfNS_16CTDBiasDActParamI6__halfS3_13__nv_fp8_e5m2fEELi2ELi4ENS_5EmptyEXadL_ZNS_6dsreluIffEET_T0_RKS6_EEEEvT3_mmm)
        /*587c*/ 	.word	0x00000000


	//----- nvinfo : EIATTR_MIN_STACK_SIZE
	.align		4
.L_3775:
        /*5880*/ 	.byte	0x04, 0x12
        /*5882*/ 	.short	(.L_3777 - .L_3776)
	.align		4
.L_3776:
        /*5884*/ 	.word	index@(_ZN18transformer_engine6detail38cast_transpose_fused_kernel_notalignedILb0ELb1ELb0EfNS_16CTDBiasDActParamI6__halfS3_13__nv_bfloat16fEELi2ELi2ENS_5EmptyEXadL_ZNS_6dsreluIffEET_T0_RKS6_EEEEvT3_mmm)
        /*5888*/ 	.word	0x00000000


	//----- nvinfo : EIATTR_MIN_STACK_SIZE
	.align		4
.L_3777:
        /*588c*/ 	.byte	0x04, 0x12
        /*588e*/ 	.short	(.L_3779 - .L_3778)
	.align		4
.L_3778:
        /*5890*/ 	.word	index@(_ZN18transformer_engine6detail38cast_transpose_fused_kernel_notalignedILb0ELb1ELb0EfNS_16CTDBiasDActParamI6__halfS3_S3_fEELi2ELi2ENS_5EmptyEXadL_ZNS_6dsreluIffEET_T0_RKS5_EEEEvT3_mmm)
        /*5894*/ 	.word	0x00000000


	//----- nvinfo : EIATTR_MIN_STACK_SIZE
	.align		4
.L_3779:
        /*5898*/ 	.byte	0x04, 0x12
        /*589a*/ 	.short	(.L_3781 - .L_3780)
	.align		4
.L_3780:
        /*589c*/ 	.word	index@(_ZN18transformer_engine6detail38cast_transpose_fused_kernel_notalignedILb0ELb1ELb0EfNS_16CTDBiasDActParamI6__halfS3_ffEELi2ELi1ENS_5EmptyEXadL_ZNS_6dsreluIffEET_T0_RKS5_EEEEvT3_mmm)
        /*58a0*/ 	.word	0x00000000


	//----- nvinfo : EIATTR_MIN_STACK_SIZE
	.align		4
.L_3781:
        /*58a4*/ 	.byte	0x04, 0x12
        /*58a6*/ 	.short	(.L_3783 - .L_3782)
	.align		4
.L_3782:
        /*58a8*/ 	.word	index@(_ZN18transformer_engine6detail38cast_transpose_fused_kernel_notalignedILb0ELb1ELb0EfNS_16CTDBiasDActParamIff13__nv_fp8_e4m3fEELi1ELi4ENS_5EmptyEXadL_ZNS_6dsreluIffEET_T0_RKS5_EEEEvT3_mmm)
        /*58ac*/ 	.word	0x00000000


	//----- nvinfo : EIATTR_MIN_STACK_SIZE
	.align		4
.L_3783:
        /*58b0*/ 	.byte	0x04, 0x12
        /*58b2*/ 	.short	(.L_3785 - .L_3784)
	.align		4
.L_3784:
        /*58b4*/ 	.word	index@(_ZN18transformer_engine6detail38cast_transpose_fused_kernel_notalignedILb0ELb1ELb0EfNS_16CTDBiasDActParamIff13__nv_fp8_e5m2fEELi1ELi4ENS_5EmptyEXadL_ZNS_6dsreluIffEET_T0_RKS5_EEEEvT3_mmm)
        /*58b8*/ 	.word	0x00000000


	//----- nvinfo : EIATTR_MIN_STACK_SIZE
	.align		4
.L_3785:
        /*58bc*/ 	.byte	0x04, 0x12
        /*58be*/ 	.short	(.L_3787 - .L_3786)
	.align		4
.L_3786:
        /*58c0*/ 	.word	index@(_ZN18transformer_engine6detail38cast_transpose_fused_kernel_notalignedILb0ELb1ELb0EfNS_16CTDBiasDActParamIff13__nv_bfloat16fEELi1ELi2ENS_5EmptyEXadL_ZNS_6dsreluIffEET_T0_RKS5_EEEEvT3_mmm)
        /*58c4*/ 	.word	0x00000000


	//----- nvinfo : EIATTR_MIN_STACK_SIZE
	.align		4
.L_3787:
        /*58c8*/ 	.byte	0x04, 0x12
        /*58ca*/ 	.short	(.L_3789 - .L_3788)
	.align		4
.L_3788:
        /*58cc*/ 	.word	index@(_ZN18transformer_engine6detail38cast_transpose_fused_kernel_notalignedILb0ELb1ELb0EfNS_16CTDBiasDActParamIff6__halffEELi1ELi2ENS_5EmptyEXadL_ZNS_6dsreluIffEET_T0_RKS5_EEEEvT3_mmm)
        /*58d0*/ 	.word	0x00000000


	//----- nvinfo : EIATTR_MIN_STACK_SIZE
	.align		4
.L_3789:
        /*58d4*/ 	.byte	0x04, 0x12
        /*58d6*/ 	.short	(.L_3791 - .L_3790)
	.align		4
.L_3790:
        /*58d8*/ 	.word	index@(_ZN18transformer_engine6detail38cast_transpose_fused_kernel_notalignedILb0ELb1ELb0EfNS_16CTDBiasDActParamIffffEELi1ELi1ENS_5EmptyEXadL_ZNS_6dsreluIffEET_T0_RKS4_EEEEvT3_mmm)
        /*58dc*/ 	.word	0x00000000


	//----- nvinfo : EIATTR_MIN_STACK_SIZE
	.align		4
.L_3791:
        /*58e0*/ 	.byte	0x04, 0x12
        /*58e2*/ 	.short	(.L_3793 - .L_3792)
	.align		4
.L_3792:
        /*58e4*/ 	.word	index@(_ZN18transformer_engine6detail38cast_transpose_fused_kernel_notalignedILb0ELb0ELb1EfNS_16CTDBiasDActParamI13__nv_bfloat16S3_13__nv_fp8_e4m3fEELi4ELi8ENS_5EmptyEXadL_ZNS_5sreluIffEET_T0_RKS6_EEEEvT3_mmm)
        /*58e8*/ 	.word	0x00000000


	//----- nvinfo : EIATTR_MIN_STACK_SIZE
	.align		4
.L_3793:
        /*58ec*/ 	.byte	0x04, 0x12
        /*58ee*/ 	.short	(.L_3795 - .L_3794)
	.align		4
.L_3794:
        /*58f0*/ 	.word	index@(_ZN18transformer_engine6detail38cast_transpose_fused_kernel_notalignedILb0ELb0ELb1EfNS_16CTDBiasDActParamI13__nv_bfloat16S3_13__nv_fp8_e5m2fEELi4ELi8ENS_5EmptyEXadL_ZNS_5sreluIffEET_T0_RKS6_EEEEvT3_mmm)
        /*58f4*/ 	.word	0x00000000


	//----- nvinfo : EIATTR_MIN_STACK_SIZE
	.align		4
.L_3795:
        /*58f8*/ 	.byte	0x04, 0x12
        /*58fa*/ 	.short	(.L_3797 - .L_3796)
	.align		4
.L_3796:
        /*58fc*/ 	.word	index@(_ZN18transformer_engine6detail38cast_transpose_fused_kernel_notalignedILb0ELb0ELb1EfNS_16CTDBiasDActParamI13__nv_bfloat16S3_S3_fEELi4ELi4ENS_5EmptyEXadL_ZNS_5sreluIffEET_T0_RKS5_EEEEvT3_mmm)
        /*5900*/ 	.word	0x00000000


	//----- nvinfo : EIATTR_MIN_STACK_SIZE
	.align		4
.L_3797:
        /*5904*/ 	.byte	0x04, 0x12
        /*5906*/ 	.short	(.L_3799 - .L_3798)
	.align		4
.L_3798:
        /*5908*/ 	.word	index@(_ZN18transformer_engine6detail38cast_transpose_fused_kernel_notalignedILb0ELb0ELb1EfNS_16CTDBiasDActParamI13__nv_bfloat16S3_6__halffEELi4ELi4ENS_5EmptyEXadL_ZNS_5sreluIffEET_T0_RKS6_EEEEvT3_mmm)
        /*590c*/ 	.word	0x00000000


	//----- nvinfo : EIATTR_MIN_STACK_SIZE
	.align		4
.L_3799:
        /*5910*/ 	.byte	0x04, 0x12
        /*5912*/ 	.short	(.L_3801 - .L_3800)
	.align		4
.L_3800:
        /*5914*/ 	.word	index@(_ZN18transformer_engine6detail38cast_transpose_fused_kernel_notalignedILb0ELb0ELb1EfNS_16CTDBiasDActParamI13__nv_bfloat16S3_ffEELi4ELi2ENS_5EmptyEXadL_ZNS_5sreluIffEET_T0_RKS5_EEEEvT3_mmm)
        /*5918*/ 	.word	0x00000000


	//----- nvinfo : EIATTR_MIN_STACK_SIZE
	.align		4
.L_3801:
        /*591c*/ 	.byte	0x04, 0x12
        /*591e*/ 	.short	(.L_3803 - .L_3802)
	.align		4
.L_3802:
        /*5920*/ 	.word	index@(_ZN18transformer_engine6detail38cast_transpose_fused_kernel_notalignedILb0ELb0ELb1EfNS_16CTDBiasDActParamI6__halfS3_13__nv_fp8_e4m3fEELi4ELi8ENS_5EmptyEXadL_ZNS_5sreluIffEET_T0_RKS6_EEEEvT3_mmm)
        /*5924*/ 	.word	0x00000000


	//----- nvinfo : EIATTR_MIN_STACK_SIZE
	.align		4
.L_3803:
        /*5928*/ 	.byte	0x04, 0x12
        /*592a*/ 	.short	(.L_3805 - .L_3804)
	.align		4
.L_3804:
        /*592c*/ 	.word	index@(_ZN18transformer_engine6detail38cast_transpose_fused_kernel_notalignedILb0ELb0ELb1EfNS_16CTDBiasDActParamI6__halfS3_13__nv_fp8_e5m2fEELi4ELi8ENS_5EmptyEXadL_ZNS_5sreluIffEET_T0_RKS6_EEEEvT3_mmm)
        /*5930*/ 	.word	0x00000000


	//----- nvinfo : EIATTR_MIN_STACK_SIZE
	.align		4
.L_3805:
        /*5934*/ 	.byte	0x04, 0x12
        /*5936*/ 	.short	(.L_3807 - .L_3806)
	.align		4
.L_3806:
        /*5938*/ 	.word	index@(_ZN18transformer_engine6detail38cast_transpose_fused_kernel_notalignedILb0ELb0ELb1EfNS_16CTDBiasDActParamI6__halfS3_13__nv_bfloat16fEELi4ELi4ENS_5EmptyEXadL_ZNS_5sreluIffEET_T0_RKS6_EEEEvT3_mmm)
        /*593c*/ 	.word	0x00000000


	//----- nvinfo : EIATTR_MIN_STACK_SIZE
	.align		4
.L_3807:
        /*5940*/ 	.byte	0x04, 0x12
        /*5942*/ 	.short	(.L_3809 - .L_3808)
	.align		4
.L_3808:
        /*5944*/ 	.word	index@(_ZN18transformer_engine6detail38cast_transpose_fused_kernel_notalignedILb0ELb0ELb1EfNS_16CTDBiasDActParamI6__halfS3_S3_fEELi4ELi4ENS_5EmptyEXadL_ZNS_5sreluIffEET_T0_RKS5_EEEEvT3_mmm)
        /*5948*/ 	.word	0x00000000


	//----- nvinfo : EIATTR_MIN_STACK_SIZE
	.align		4
.L_3809:
        /*594c*/ 	.byte	0x04, 0x12
        /*594e*/ 	.short	(.L_3811 - .L_3810)
	.align		4
.L_3810:
        /*5950*/ 	.word	index@(_ZN18transformer_engine6detail38cast_transpose_fused_kernel_notalignedILb0ELb0ELb1EfNS_16CTDBiasDActParamI6__halfS3_ffEELi4ELi2ENS_5EmptyEXadL_ZNS_5sreluIffEET_T0_RKS5_EEEEvT3_mmm)
        /*5954*/ 	.word	0x00000000


	//----- nvinfo : EIATTR_MIN_STACK_SIZE
	.align		4
.L_3811:
        /*5958*/ 	.byte	0x04, 0x12
        /*595a*/ 	.short	(.L_3813 - .L_3812)
	.align		4
.L_3812:
        /*595c*/ 	.word	index@(_ZN18transformer_engine6detail38cast_transpose_fused_kernel_notalignedILb0ELb0ELb1EfNS_16CTDBiasDActParamIff13__nv_fp8_e4m3fEELi2ELi8ENS_5EmptyEXadL_ZNS_5sreluIffEET_T0_RKS5_EEEEvT3_mmm)
        /*5960*/ 	.word	0x00000000


	//----- nvinfo : EIATTR_MIN_STACK_SIZE
	.align		4
.L_3813:
        /*5964*/ 	.byte	0x04, 0x12
        /*5966*/ 	.short	(.L_3815 - .L_3814)
	.align		4
.L_3814:
        /*5968*/ 	.word	index@(_ZN18transformer_engine6detail38cast_transpose_fused_kernel_notalignedILb0ELb0ELb1EfNS_16CTDBiasDActParamIff13__nv_fp8_e5m2fEELi2ELi8ENS_5EmptyEXadL_ZNS_5sreluIffEET_T0_RKS5_EEEEvT3_mmm)
        /*596c*/ 	.word	0x00000000


	//----- nvinfo : EIATTR_MIN_STACK_SIZE
	.align		4
.L_3815:
        /*5970*/ 	.byte	0x04, 0x12
        /*5972*/ 	.short	(.L_3817 - .L_3816)
	.align		4
.L_3816:
        /*5974*/ 	.word	index@(_ZN18transformer_engine6detail38cast_transpose_fused_kernel_notalignedILb0ELb0ELb1EfNS_16CTDBiasDActParamIff13__nv_bfloat16fEELi2ELi4ENS_5EmptyEXadL_ZNS_5sreluIffEET_T0_RKS5_EEEEvT3_mmm)
        /*5978*/ 	.word	0x00000000


	//----- nvinfo : EIATTR_MIN_STACK_SIZE
	.align		4
.L_3817:
        /*597c*/ 	.byte	0x04, 0x12
        /*597e*/ 	.short	(.L_3819 - .L_3818)
	.align		4
.L_3818:
        /*5980*/ 	.word	index@(_ZN18transformer_engine6detail38cast_transpose_fused_kernel_notalignedILb0ELb0ELb1EfNS_16CTDBiasDActParamIff6__halffEELi2ELi4ENS_5EmptyEXadL_ZNS_5sreluIffEET_T0_RKS5_EEEEvT3_mmm)
        /*5984*/ 	.word	0x00000000


	//----- nvinfo : EIATTR_MIN_STACK_SIZE
	.align		4
.L_3819:
        /*5988*/ 	.byte	0x04, 0x12
        /*598a*/ 	.short	(.L_3821 - .L_3820)
	.align		4
.L_3820:
        /*598c*/ 	.word	index@(_ZN18transformer_engine6detail38cast_transpose_fused_kernel_notalignedILb0ELb0ELb1EfNS_16CTDBiasDActParamIffffEELi2ELi2ENS_5EmptyEXadL_ZNS_5sreluIffEET_T0_RKS4_EEEEvT3_mmm)
        /*5990*/ 	.word	0x00000000


	//----- nvinfo : EIATTR_MIN_STACK_SIZE
	.align		4
.L_3821:
        /*5994*/ 	.byte	0x04, 0x12
        /*5996*/ 	.short	(.L_3823 - .L_3822)
	.align		4
.L_3822:
        /*5998*/ 	.word	index@(_ZN18transformer_engine6detail38cast_transpose_fused_kernel_notalignedILb0ELb1ELb0EfNS_16CTDBiasDActParamI13__nv_bfloat16S3_13__nv_fp8_e4m3fEELi2ELi4ENS_5EmptyEXadL_ZNS_5dreluIffEET_T0_RKS6_EEEEvT3_mmm)
        /*599c*/ 	.word	0x00000000


	//----- nvinfo : EIATTR_MIN_STACK_SIZE
	.align		4
.L_3823:
        /*59a0*/ 	.byte	0x04, 0x12
        /*59a2*/ 	.short	(.L_3825 - .L_3824)
	.align		4
.L_3824:
        /*59a4*/ 	.word	index@(_ZN18transformer_engine6detail38cast_transpose_fused_kernel_notalignedILb0ELb1ELb0EfNS_16CTDBiasDActParamI13__nv_bfloat16S3_13__nv_fp8_e5m2fEELi2ELi4ENS_5EmptyEXadL_ZNS_5dreluIffEET_T0_RKS6_EEEEvT3_mmm)
        /*59a8*/ 	.word	0x00000000


	//----- nvinfo : EIATTR_MIN_STACK_SIZE
	.align		4
.L_3825:
        /*59ac*/ 	.byte	0x04, 0x12
        /*59ae*/ 	.short	(.L_3827 - .L_3826)
	.align		4
.L_3826:
        /*59b0*/ 	.word	index@(_ZN18transformer_engine6detail38cast_transpose_fused_kernel_notalignedILb0ELb1ELb0EfNS_16CTDBiasDActParamI13__nv_bfloat16S3_S3_fEELi2ELi2ENS_5EmptyEXadL_ZNS_5dreluIffEET_T0_RKS5_EEEEvT3_mmm)
        /*59b4*/ 	.word	0x00000000


	//----- nvinfo : EIATTR_MIN_STACK_SIZE
	.align		4
.L_3827:
        /*59b8*/ 	.byte	0x04, 0x12
        /*59ba*/ 	.short	(.L_3829 - .L_3828)
	.align		4
.L_3828:
        /*59bc*/ 	.word	index@(_ZN18transformer_engine6detail38cast_transpose_fused_kernel_notalignedILb0ELb1ELb0EfNS_16CTDBiasDActParamI13__nv_bfloat16S3_6__halffEELi2ELi2ENS_5EmptyEXadL_ZNS_5dreluIffEET_T0_RKS6_EEEEvT3_mmm)
        /*59c0*/ 	.word	0x00000000


	//----- nvinfo : EIATTR_MIN_STACK_SIZE
	.align		4
.L_3829:
        /*59c4*/ 	.byte	0x04, 0x12
        /*59c6*/ 	.short	(.L_3831 - .L_3830)
	.align		4
.L_3830:
        /*59c8*/ 	.word	index@(_ZN18transformer_engine6detail38cast_transpose_fused_kernel_notalignedILb0ELb1ELb0EfNS_16CTDBiasDActParamI13__nv_bfloat16S3_ffEELi2ELi1ENS_5EmptyEXadL_ZNS_5dreluIffEET_T0_RKS5_EEEEvT3_mmm)
        /*59cc*/ 	.word	0x00000000


	//----- nvinfo : EIATTR_MIN_STACK_SIZE
	.align		4
.L_3831:
        /*59d0*/ 	.byte	0x04, 0x12
        /*59d2*/ 	.short	(.L_3833 - .L_3832)
	.align		4
.L_3832:
        /*59d4*/ 	.word	index@(_ZN18transformer_engine6detail38cast_transpose_fused_kernel_notalignedILb0ELb1ELb0EfNS_16CTDBiasDActParamI6__halfS3_13__nv_fp8_e4m3fEELi2ELi4ENS_5EmptyEXadL_ZNS_5dreluIffEET_T0_RKS6_EEEEvT3_mmm)
        /*59d8*/ 	.word	0x00000000


	//----- nvinfo : EIATTR_MIN_STACK_SIZE
	.align		4
.L_3833:
        /*59dc*/ 	.byte	0x04, 0x12
        /*59de*/ 	.short	(.L_3835 - .L_3834)
	.align		4
.L_3834:
        /*59e0*/ 	.word	index@(_ZN18transformer_engine6detail38cast_transpose_fused_kernel_notalignedILb0ELb1ELb0EfNS_16CTDBiasDActParamI6__halfS3_13__nv_fp8_e5m2fEELi2ELi4ENS_5EmptyEXadL_ZNS_5dreluIffEET_T0_RKS6_EEEEvT3_mmm)
        /*59e4*/ 	.word	0x00000000


	//----- nvinfo : EIATTR_MIN_STACK_SIZE
	.align		4
.L_3835:
        /*59e8*/ 	.byte	0x04, 0x12
        /*59ea*/ 	.short	(.L_3837 - .L_3836)
	.align		4
.L_3836:
        /*59ec*/ 	.word	index@(_ZN18transformer_engine6detail38cast_transpose_fused_kernel_notalignedILb0ELb1ELb0EfNS_16CTDBiasDActParamI6__halfS3_13__nv_bfloat16fEELi2ELi2ENS_5EmptyEXadL_ZNS_5dreluIffEET_T0_RKS6_EEEEvT3_mmm)
        /*59f0*/ 	.word	0x00000000


	//----- nvinfo : EIATTR_MIN_STACK_SIZE
	.align		4
.L_3837:
        /*59f4*/ 	.byte	0x04, 0x12
        /*59f6*/ 	.short	(.L_3839 - .L_3838)
	.align		4
.L_3838:
        /*59f8*/ 	.word	index@(_ZN18transformer_engine6detail38cast_transpose_fused_kernel_notalignedILb0ELb1ELb0EfNS_16CTDBiasDActParamI6__halfS3_S3_fEELi2ELi2ENS_5EmptyEXadL_ZNS_5dreluIffEET_T0_RKS5_EEEEvT3_mmm)
        /*59fc*/ 	.word	0x00000000


	//----- nvinfo : EIATTR_MIN_STACK_SIZE
	.align		4
.L_3839:
        /*5a00*/ 	.byte	0x04, 0x12
        /*5a02*/ 	.short	(.L_3841 - .L_3840)
	.align		4
.L_3840:
        /*5a04*/ 	.word	index@(_ZN18transformer_engine6detail38cast_transpose_fused_kernel_notalignedILb0ELb1ELb0EfNS_16CTDBiasDActParamI6__halfS3_ffEELi2ELi1ENS_5EmptyEXadL_ZNS_5dreluIffEET_T0_RKS5_EEEEvT3_mmm)
        /*5a08*/ 	.word	0x00000000


	//----- nvinfo : EIATTR_MIN_STACK_SIZE
	.align		4
.L_3841:
        /*5a0c*/ 	.byte	0x04, 0x12
        /*5a0e*/ 	.short	(.L_3843 - .L_3842)
	.align		4
.L_3842:
        /*5a10*/ 	.word	index@(_ZN18transformer_engine6detail38cast_transpose_fused_kernel_notalignedILb0ELb1ELb0EfNS_16CTDBiasDActParamIff13__nv_fp8_e4m3fEELi1ELi4ENS_5EmptyEXadL_ZNS_5dreluIffEET_T0_RKS5_EEEEvT3_mmm)
        /*5a14*/ 	.word	0x00000000


	//----- nvinfo : EIATTR_MIN_STACK_SIZE
	.align		4
.L_3843:
        /*5a18*/ 	.byte	0x04, 0x12
        /*5a1a*/ 	.short	(.L_3845 - .L_3844)
	.align		4
.L_3844:
        /*5a1c*/ 	.word	index@(_ZN18transformer_engine6detail38cast_transpose_fused_kernel_notalignedILb0ELb1ELb0EfNS_16CTDBiasDActParamIff13__nv_fp8_e5m2fEELi1ELi4ENS_5EmptyEXadL_ZNS_5dreluIffEET_T0_RKS5_EEEEvT3_mmm)
        /*5a20*/ 	.word	0x00000000


	//----- nvinfo : EIATTR_MIN_STACK_SIZE
	.align		4
.L_3845:
        /*5a24*/ 	.byte	0x04, 0x12
        /*5a26*/ 	.short	(.L_3847 - .L_3846)
	.align		4
.L_3846:
        /*5a28*/ 	.word	index@(_ZN18transformer_engine6detail38cast_transpose_fused_kernel_notalignedILb0ELb1ELb0EfNS_16CTDBiasDActParamIff13__nv_bfloat16fEELi1ELi2ENS_5EmptyEXadL_ZNS_5dreluIffEET_T0_RKS5_EEEEvT3_mmm)
        /*5a2c*/ 	.word	0x00000000


	//----- nvinfo : EIATTR_MIN_STACK_SIZE
	.align		4
.L_3847:
        /*5a30*/ 	.byte	0x04, 0x12
        /*5a32*/ 	.short	(.L_3849 - .L_3848)
	.align		4
.L_3848:
        /*5a34*/ 	.word	index@(_ZN18transformer_engine6detail38cast_transpose_fused_kernel_notalignedILb0ELb1ELb0EfNS_16CTDBiasDActParamIff6__halffEELi1ELi2ENS_5EmptyEXadL_ZNS_5dreluIffEET_T0_RKS5_EEEEvT3_mmm)
        /*5a38*/ 	.word	0x00000000


	//----- nvinfo : EIATTR_MIN_STACK_SIZE
	.align		4
.L_3849:
        /*5a3c*/ 	.byte	0x04, 0x12
        /*5a3e*/ 	.short	(.L_3851 - .L_3850)
	.align		4
.L_3850:
        /*5a40*/ 	.word	index@(_ZN18transformer_engine6detail38cast_transpose_fused_kernel_notalignedILb0ELb1ELb0EfNS_16CTDBiasDActParamIffffEELi1ELi1ENS_5EmptyEXadL_ZNS_5dreluIffEET_T0_RKS4_EEEEvT3_mmm)
        /*5a44*/ 	.word	0x00000000


	//----- nvinfo : EIATTR_MIN_STACK_SIZE
	.align		4
.L_3851:
        /*5a48*/ 	.byte	0x04, 0x12
        /*5a4a*/ 	.short	(.L_3853 - .L_3852)
	.align		4
.L_3852:
        /*5a4c*/ 	.word	index@(_ZN18transformer_engine6detail38cast_transpose_fused_kernel_notalignedILb0ELb0ELb1EfNS_16CTDBiasDActParamI13__nv_bfloat16S3_13__nv_fp8_e4m3fEELi4ELi8ENS_5EmptyEXadL_ZNS_4reluIffEET_T0_RKS6_EEEEvT3_mmm)
        /*5a50*/ 	.word	0x00000000


	//----- nvinfo : EIATTR_MIN_STACK_SIZE
	.align		4
.L_3853:
        /*5a54*/ 	.byte	0x04, 0x12
        /*5a56*/ 	.short	(.L_3855 - .L_3854)
	.align		4
.L_3854:
        /*5a58*/ 	.word	index@(_ZN18transformer_engine6detail38cast_transpose_fused_kernel_notalignedILb0ELb0ELb1EfNS_16CTDBiasDActParamI13__nv_bfloat16S3_13__nv_fp8_e5m2fEELi4ELi8ENS_5EmptyEXadL_ZNS_4reluIffEET_T0_RKS6_EEEEvT3_mmm)
        /*5a5c*/ 	.word	0x00000000


	//----- nvinfo : EIATTR_MIN_STACK_SIZE
	.align		4
.L_3855:
        /*5a60*/ 	.byte	0x04, 0x12
        /*5a62*/ 	.short	(.L_3857 - .L_3856)
	.align		4
.L_3856:
        /*5a64*/ 	.word	index@(_ZN18transformer_engine6detail38cast_transpose_fused_kernel_notalignedILb0ELb0ELb1EfNS_16CTDBiasDActParamI13__nv_bfloat16S3_S3_fEELi4ELi4ENS_5EmptyEXadL_ZNS_4reluIffEET_T0_RKS5_EEEEvT3_mmm)
        /*5a68*/ 	.word	0x00000000


	//----- nvinfo : EIATTR_MIN_STACK_SIZE
	.align		4
.L_3857:
        /*5a6c*/ 	.byte	0x04, 0x12
        /*5a6e*/ 	.short	(.L_3859 - .L_3858)
	.align		4
.L_3858:
        /*5a70*/ 	.word	index@(_ZN18transformer_engine6detail38cast_transpose_fused_kernel_notalignedILb0ELb0ELb1EfNS_16CTDBiasDActParamI13__nv_bfloat16S3_6__halffEELi4ELi4ENS_5EmptyEXadL_ZNS_4reluIffEET_T0_RKS6_EEEEvT3_mmm)
        /*5a74*/ 	.word	0x00000000


	//----- nvinfo : EIATTR_MIN_STACK_SIZE
	.align		4
.L_3859:
        /*5a78*/ 	.byte	0x04, 0x12
        /*5a7a*/ 	.short	(.L_3861 - .L_3860)
	.align		4
.L_3860:
        /*5a7c*/ 	.word	index@(_ZN18transformer_engine6detail38cast_transpose_fused_kernel_notalignedILb0ELb0ELb1EfNS_16CTDBiasDActParamI13__nv_bfloat16S3_ffEELi4ELi2ENS_5EmptyEXadL_ZNS_4reluIffEET_T0_RKS5_EEEEvT3_mmm)
        /*5a80*/ 	.word	0x00000000


	//----- nvinfo : EIATTR_MIN_STACK_SIZE
	.align		4
.L_3861:
        /*5a84*/ 	.byte	0x04, 0x12
        /*5a86*/ 	.short	(.L_3863 - .L_3862)
	.align		4
.L_3862:
        /*5a88*/ 	.word	index@(_ZN18transformer_engine6detail38cast_transpose_fused_kernel_notalignedILb0ELb0ELb1EfNS_16CTDBiasDActParamI6__halfS3_13__nv_fp8_e4m3fEELi4ELi8ENS_5EmptyEXadL_ZNS_4reluIffEET_T0_RKS6_EEEEvT3_mmm)
        /*5a8c*/ 	.word	0x00000000


	//----- nvinfo : EIATTR_MIN_STACK_SIZE
	.align		4
.L_3863:
        /*5a90*/ 	.byte	0x04, 0x12
        /*5a92*/ 	.short	(.L_3865 - .L_3864)
	.align		4
.L_3864:
        /*5a94*/ 	.word	index@(_ZN18transformer_engine6detail38cast_transpose_fused_kernel_notalignedILb0ELb0ELb1EfNS_16CTDBiasDActParamI6__halfS3_13__nv_fp8_e5m2fEELi4ELi8ENS_5EmptyEXadL_ZNS_4reluIffEET_T0_RKS6_EEEEvT3_mmm)
        /*5a98*/ 	.word	0x00000000


	//----- nvinfo : EIATTR_MIN_STACK_SIZE
	.align		4
.L_3865:
        /*5a9c*/ 	.byte	0x04, 0x12
        /*5a9e*/ 	.short	(.L_3867 - .L_3866)
	.align		4
.L_3866:
        /*5aa0*/ 	.word	index@(_ZN18transformer_engine6detail38cast_transpose_fused_kernel_notalignedILb0ELb0ELb1EfNS_16CTDBiasDActParamI6__halfS3_13__nv_bfloat16fEELi4ELi4ENS_5EmptyEXadL_ZNS_4reluIffEET_T0_RKS6_EEEEvT3_mmm)
        /*5aa4*/ 	.word	0x00000000


	//----- nvinfo : EIATTR_MIN_STACK_SIZE
	.align		4
.L_3867:
        /*5aa8*/ 	.byte	0x04, 0x12
        /*5aaa*/ 	.short	(.L_3869 - .L_3868)
	.align		4
.L_3868:
        /*5aac*/ 	.word	index@(_ZN18transformer_engine6detail38cast_transpose_fused_kernel_notalignedILb0ELb0ELb1EfNS_16CTDBiasDActParamI6__halfS3_S3_fEELi4ELi4ENS_5EmptyEXadL_ZNS_4reluIffEET_T0_RKS5_EEEEvT3_mmm)
        /*5ab0*/ 	.word	0x00000000


	//----- nvinfo : EIATTR_MIN_STACK_SIZE
	.align		4
.L_3869:
        /*5ab4*/ 	.byte	0x04, 0x12
        /*5ab6*/ 	.short	(.L_3871 - .L_3870)
	.align		4
.L_3870:
        /*5ab8*/ 	.word	index@(_ZN18transformer_engine6detail38cast_transpose_fused_kernel_notalignedILb0ELb0ELb1EfNS_16CTDBiasDActParamI6__halfS3_ffEELi4ELi2ENS_5EmptyEXadL_ZNS_4reluIffEET_T0_RKS5_EEEEvT3_mmm)
        /*5abc*/ 	.word	0x00000000


	//----- nvinfo : EIATTR_MIN_STACK_SIZE
	.align		4
.L_3871:
        /*5ac0*/ 	.byte	0x04, 0x12
        /*5ac2*/ 	.short	(.L_3873 - .L_3872)
	.align		4
.L_3872:
        /*5ac4*/ 	.word	index@(_ZN18transformer_engine6detail38cast_transpose_fused_kernel_notalignedILb0ELb0ELb1EfNS_16CTDBiasDActParamIff13__nv_fp8_e4m3fEELi2ELi8ENS_5EmptyEXadL_ZNS_4reluIffEET_T0_RKS5_EEEEvT3_mmm)
        /*5ac8*/ 	.word	0x00000000


	//----- nvinfo : EIATTR_MIN_STACK_SIZE
	.align		4
.L_3873:
        /*5acc*/ 	.byte	0x04, 0x12
        /*5ace*/ 	.short	(.L_3875 - .L_3874)
	.align		4
.L_3874:
        /*5ad0*/ 	.word	index@(_ZN18transformer_engine6detail38cast_transpose_fused_kernel_notalignedILb0ELb0ELb1EfNS_16CTDBiasDActParamIff13__nv_fp8_e5m2fEELi2ELi8ENS_5EmptyEXadL_ZNS_4reluIffEET_T0_RKS5_EEEEvT3_mmm)
        /*5ad4*/ 	.word	0x00000000


	//----- nvinfo : EIATTR_MIN_STACK_SIZE
	.align		4
.L_3875:
        /*5ad8*/ 	.byte	0x04, 0x12
        /*5ada*/ 	.short	(.L_3877 - .L_3876)
	.align		4
.L_3876:
        /*5adc*/ 	.word	index@(_ZN18transformer_engine6detail38cast_transpose_fused_kernel_notalignedILb0ELb0ELb1EfNS_16CTDBiasDActParamIff13__nv_bfloat16fEELi2ELi4ENS_5EmptyEXadL_ZNS_4reluIffEET_T0_RKS5_EEEEvT3_mmm)
        /*5ae0*/ 	.word	0x00000000


	//----- nvinfo : EIATTR_MIN_STACK_SIZE
	.align		4
.L_3877:
        /*5ae4*/ 	.byte	0x04, 0x12
        /*5ae6*/ 	.short	(.L_3879 - .L_3878)
	.align		4
.L_3878:
        /*5ae8*/ 	.word	index@(_ZN18transformer_engine6detail38cast_transpose_fused_kernel_notalignedILb0ELb0ELb1EfNS_16CTDBiasDActParamIff6__halffEELi2ELi4ENS_5EmptyEXadL_ZNS_4reluIffEET_T0_RKS5_EEEEvT3_mmm)
        /*5aec*/ 	.word	0x00000000


	//----- nvinfo : EIATTR_MIN_STACK_SIZE
	.align		4
.L_3879:
        /*5af0*/ 	.byte	0x04, 0x12
        /*5af2*/ 	.short	(.L_3881 - .L_3880)
	.align		4
.L_3880:
        /*5af4*/ 	.word	index@(_ZN18transformer_engine6detail38cast_transpose_fused_kernel_notalignedILb0ELb0ELb1EfNS_16CTDBiasDActParamIffffEELi2ELi2ENS_5EmptyEXadL_ZNS_4reluIffEET_T0_RKS4_EEEEvT3_mmm)
        /*5af8*/ 	.word	0x00000000


	//----- nvinfo : EIATTR_MIN_STACK_SIZE
	.align		4
.L_3881:
        /*5afc*/ 	.byte	0x04, 0x12
        /*5afe*/ 	.short	(.L_3883 - .L_3882)
	.align		4
.L_3882:
        /*5b00*/ 	.word	index@(_ZN18transformer_engine6detail38cast_transpose_fused_kernel_notalignedILb1ELb0ELb0EfNS_16CTDBiasDActParamI13__nv_bfloat16S3_13__nv_fp8_e4m3fEELi4ELi8ENS_5EmptyELPFffRKS6_E0EEEvT3_mmm)
        /*5b04*/ 	.word	0x00000000


	//----- nvinfo : EIATTR_MIN_STACK_SIZE
	.align		4
.L_3883:
        /*5b08*/ 	.byte	0x04, 0x12
        /*5b0a*/ 	.short	(.L_3885 - .L_3884)
	.align		4
.L_3884:
        /*5b0c*/ 	.word	index@(_ZN18transformer_engine6detail38cast_transpose_fused_kernel_notalignedILb1ELb0ELb0EfNS_16CTDBiasDActParamI13__nv_bfloat16S3_13__nv_fp8_e5m2fEELi4ELi8ENS_5EmptyELPFffRKS6_E0EEEvT3_mmm)
        /*5b10*/ 	.word	0x00000000


	//----- nvinfo : EIATTR_MIN_STACK_SIZE
	.align		4
.L_3885:
        /*5b14*/ 	.byte	0x04, 0x12
        /*5b16*/ 	.short	(.L_3887 - .L_3886)
	.align		4
.L_3886:
        /*5b18*/ 	.word	index@(_ZN18transformer_engine6detail38cast_transpose_fused_kernel_notalignedILb1ELb0ELb0EfNS_16CTDBiasDActParamI13__nv_bfloat16S3_S3_fEELi4ELi4ENS_5EmptyELPFffRKS5_E0EEEvT3_mmm)
        /*5b1c*/ 	.word	0x00000000


	//----- nvinfo : EIATTR_MIN_STACK_SIZE
	.align		4
.L_3887:
        /*5b20*/ 	.byte	0x04, 0x12
        /*5b22*/ 	.short	(.L_3889 - .L_3888)
	.align		4
.L_3888:
        /*5b24*/ 	.word	index@(_ZN18transformer_engine6detail38cast_transpose_fused_kernel_notalignedILb1ELb0ELb0EfNS_16CTDBiasDActParamI13__nv_bfloat16S3_6__halffEELi4ELi4ENS_5EmptyELPFffRKS6_E0EEEvT3_mmm)
        /*5b28*/ 	.word	0x00000000


	//----- nvinfo : EIATTR_MIN_STACK_SIZE
	.align		4
.L_3889:
        /*5b2c*/ 	.byte	0x04, 0x12
        /*5b2e*/ 	.short	(.L_3891 - .L_3890)
	.align		4
.L_3890:
        /*5b30*/ 	.word	index@(_ZN18transformer_engine6detail19reduce_dbias_kernelILi4Ef13__nv_bfloat16EEvPT1_PKT0_ii)
        /*5b34*/ 	.word	0x00000000


	//----- nvinfo : EIATTR_MIN_STACK_SIZE
	.align		4
.L_3891:
        /*5b38*/ 	.byte	0x04, 0x12
        /*5b3a*/ 	.short	(.L_3893 - .L_3892)
	.align		4
.L_3892:
        /*5b3c*/ 	.word	index@(_ZN18transformer_engine6detail38cast_transpose_fused_kernel_notalignedILb1ELb0ELb0EfNS_16CTDBiasDActParamI13__nv_bfloat16S3_ffEELi4ELi2ENS_5EmptyELPFffRKS5_E0EEEvT3_mmm)
        /*5b40*/ 	.word	0x00000000


	//----- nvinfo : EIATTR_MIN_STACK_SIZE
	.align		4
.L_3893:
        /*5b44*/ 	.byte	0x04, 0x12
        /*5b46*/ 	.short	(.L_3895 - .L_3894)
	.align		4
.L_3894:
        /*5b48*/ 	.word	index@(_ZN18transformer_engine6detail38cast_transpose_fused_kernel_notalignedILb1ELb0ELb0EfNS_16CTDBiasDActParamI6__halfS3_13__nv_fp8_e4m3fEELi4ELi8ENS_5EmptyELPFffRKS6_E0EEEvT3_mmm)
        /*5b4c*/ 	.word	0x00000000


	//----- nvinfo : EIATTR_MIN_STACK_SIZE
	.align		4
.L_3895:
        /*5b50*/ 	.byte	0x04, 0x12
        /*5b52*/ 	.short	(.L_3897 - .L_3896)
	.align		4
.L_3896:
        /*5b54*/ 	.word	index@(_ZN18transformer_engine6detail38cast_transpose_fused_kernel_notalignedILb1ELb0ELb0EfNS_16CTDBiasDActParamI6__halfS3_13__nv_fp8_e5m2fEELi4ELi8ENS_5EmptyELPFffRKS6_E0EEEvT3_mmm)
        /*5b58*/ 	.word	0x00000000


	//----- nvinfo : EIATTR_MIN_STACK_SIZE
	.align		4
.L_3897:
        /*5b5c*/ 	.byte	0x04, 0x12
        /*5b5e*/ 	.short	(.L_3899 - .L_3898)
	.align		4
.L_3898:
        /*5b60*/ 	.word	index@(_ZN18transformer_engine6detail38cast_transpose_fused_kernel_notalignedILb1ELb0ELb0EfNS_16CTDBiasDActParamI6__halfS3_13__nv_bfloat16fEELi4ELi4ENS_5EmptyELPFffRKS6_E0EEEvT3_mmm)
        /*5b64*/ 	.word	0x00000000


	//----- nvinfo : EIATTR_MIN_STACK_SIZE
	.align		4
.L_3899:
        /*5b68*/ 	.byte	0x04, 0x12
        /*5b6a*/ 	.short	(.L_3901 - .L_3900)
	.align		4
.L_3900:
        /*5b6c*/ 	.word	index@(_ZN18transformer_engine6detail38cast_transpose_fused_kernel_notalignedILb1ELb0ELb0EfNS_16CTDBiasDActParamI6__halfS3_S3_fEELi4ELi4ENS_5EmptyELPFffRKS5_E0EEEvT3_mmm)
        /*5b70*/ 	.word	0x00000000


	//----- nvinfo : EIATTR_MIN_STACK_SIZE
	.align		4
.L_3901:
        /*5b74*/ 	.byte	0x04, 0x12
        /*5b76*/ 	.short	(.L_3903 - .L_3902)
	.align		4
.L_3902:
        /*5b78*/ 	.word	index@(_ZN18transformer_engine6detail19reduce_dbias_kernelILi4Ef6__halfEEvPT1_PKT0_ii)
        /*5b7c*/ 	.word	0x00000000


	//----- nvinfo : EIATTR_MIN_STACK_SIZE
	.align		4
.L_3903:
        /*5b80*/ 	.byte	0x04, 0x12
        /*5b82*/ 	.short	(.L_3905 - .L_3904)
	.align		4
.L_3904:
        /*5b84*/ 	.word	index@(_ZN18transformer_engine6detail38cast_transpose_fused_kernel_notalignedILb1ELb0ELb0EfNS_16CTDBiasDActParamI6__halfS3_ffEELi4ELi2ENS_5EmptyELPFffRKS5_E0EEEvT3_mmm)
        /*5b88*/ 	.word	0x00000000


	//----- nvinfo : EIATTR_MIN_STACK_SIZE
	.align		4
.L_3905:
        /*5b8c*/ 	.byte	0x04, 0x12
        /*5b8e*/ 	.short	(.L_3907 - .L_3906)
	.align		4
.L_3906:
        /*5b90*/ 	.word	index@(_ZN18transformer_engine6detail38cast_transpose_fused_kernel_notalignedILb1ELb0ELb0EfNS_16CTDBiasDActParamIff13__nv_fp8_e4m3fEELi2ELi8ENS_5EmptyELPFffRKS5_E0EEEvT3_mmm)
        /*5b94*/ 	.word	0x00000000


	//----- nvinfo : EIATTR_MIN_STACK_SIZE
	.align		4
.L_3907:
        /*5b98*/ 	.byte	0x04, 0x12
        /*5b9a*/ 	.short	(.L_3909 - .L_3908)
	.align		4
.L_3908:
        /*5b9c*/ 	.word	index@(_ZN18transformer_engine6detail38cast_transpose_fused_kernel_notalignedILb1ELb0ELb0EfNS_16CTDBiasDActParamIff13__nv_fp8_e5m2fEELi2ELi8ENS_5EmptyELPFffRKS5_E0EEEvT3_mmm)
        /*5ba0*/ 	.word	0x00000000


	//----- nvinfo : EIATTR_MIN_STACK_SIZE
	.align		4
.L_3909:
        /*5ba4*/ 	.byte	0x04, 0x12
        /*5ba6*/ 	.short	(.L_3911 - .L_3910)
	.align		4
.L_3910:
        /*5ba8*/ 	.word	index@(_ZN18transformer_engine6detail38cast_transpose_fused_kernel_notalignedILb1ELb0ELb0EfNS_16CTDBiasDActParamIff13__nv_bfloat16fEELi2ELi4ENS_5EmptyELPFffRKS5_E0EEEvT3_mmm)
        /*5bac*/ 	.word	0x00000000


	//----- nvinfo : EIATTR_MIN_STACK_SIZE
	.align		4
.L_3911:
        /*5bb0*/ 	.byte	0x04, 0x12
        /*5bb2*/ 	.short	(.L_3913 - .L_3912)
	.align		4
.L_3912:
        /*5bb4*/ 	.word	index@(_ZN18transformer_engine6detail38cast_transpose_fused_kernel_notalignedILb1ELb0ELb0EfNS_16CTDBiasDActParamIff6__halffEELi2ELi4ENS_5EmptyELPFffRKS5_E0EEEvT3_mmm)
        /*5bb8*/ 	.word	0x00000000


	//----- nvinfo : EIATTR_MIN_STACK_SIZE
	.align		4
.L_3913:
        /*5bbc*/ 	.byte	0x04, 0x12
        /*5bbe*/ 	.short	(.L_3915 - .L_3914)
	.align		4
.L_3914:
        /*5bc0*/ 	.word	index@(_ZN18transformer_engine6detail19reduce_dbias_kernelILi2EffEEvPT1_PKT0_ii)
        /*5bc4*/ 	.word	0x00000000


	//----- nvinfo : EIATTR_MIN_STACK_SIZE
	.align		4
.L_3915:
        /*5bc8*/ 	.byte	0x04, 0x12
        /*5bca*/ 	.short	(.L_3917 - .L_3916)
	.align		4
.L_3916:
        /*5bcc*/ 	.word	index@(_ZN18transformer_engine6detail38cast_transpose_fused_kernel_notalignedILb1ELb0ELb0EfNS_16CTDBiasDActParamIffffEELi2ELi2ENS_5EmptyELPFffRKS4_E0EEEvT3_mmm)
        /*5bd0*/ 	.word	0x00000000
.L_3917:


//--------------------- .nv.compat                --------------------------
	.section	.nv.compat,"",@"SHT_CUDA_COMPAT_INFO"
	.align	4
        /*0000*/ 	.byte	0x02, 0x09, 0x01, 0x00, 0x02, 0x02, 0x02, 0x00, 0x02, 0x05, 0x05, 0x00, 0x03, 0x07, 0x01, 0x01
        /*0010*/ 	.byte	0x02, 0x03, 0x00, 0x00, 0x02, 0x06, 0x01, 0x00, 0x04, 0x0b, 0x08, 0x00, 0x00, 0x00, 0x00, 0x00
        /*0020*/ 	.byte	0x00, 0x00, 0x00, 0x00


//--------------------- .nv.info._ZN18transformer_engine6detail43dgated_act_cast_transpose_kernel_notalignedILi2ELi4Ef13__nv_bfloat1613__nv_fp8_e4m3NS_5EmptyEXadL_ZNS_6dqgeluIffEET_T0_RKS4_EEXadL_ZNS_5qgeluIffEES6_S7_S9_EEEEvPKT2_SD_PT3_SF_PKT1_PSG_SJ_mmm --------------------------
	.section	.nv.info._ZN18transformer_engine6detail43dgated_act_cast_transpose_kernel_notalignedILi2ELi4Ef13__nv_bfloat1613__nv_fp8_e4m3NS_5EmptyEXadL_ZNS_6dqgeluIffEET_T0_RKS4_EEXadL_ZNS_5qgeluIffEES6_S7_S9_EEEEvPKT2_SD_PT3_SF_PKT1_PSG_SJ_mmm,"",@"SHT_CUDA_INFO"
	.sectionflags	@""
	.align	4


	//----- nvinfo : EIATTR_CUDA_API_VERSION
	.align		4
        /*0000*/ 	.byte	0x04, 0x37
        /*0002*/ 	.short	(.L_3919 - .L_3918)
.L_3918:
        /*0004*/ 	.word	0x00000082


	//----- nvinfo : EIATTR_KPARAM_INFO
	.align		4
.L_3919:
        /*0008*/ 	.byte	0x04, 0x17
        /*000a*/ 	.short	(.L_3921 - .L_3920)
.L_3920:
        /*000c*/ 	.word	0x00000000
        /*0010*/ 	.short	0x0009
        /*0012*/ 	.short	0x0048
        /*0014*/ 	.byte	0x00, 0xf0, 0x21, 0x00


	//----- nvinfo : EIATTR_KPARAM_INFO
	.align		4
.L_3921:
        /*0018*/ 	.byte	0x04, 0x17
        /*001a*/ 	.short	(.L_3923 - .L_3922)
.L_3922:
        /*001c*/ 	.word	0x00000000
        /*0020*/ 	.short	0x0008
        /*0022*/ 	.short	0x0040
        /*0024*/ 	.byte	0x00, 0xf0, 0x21, 0x00


	//----- nvinfo : EIATTR_KPARAM_INFO
	.align		4
.L_3923:
        /*0028*/ 	.byte	0x04, 0x17
        /*002a*/ 	.short	(.L_3925 - .L_3924)
.L_3924:
        /*002c*/ 	.word	0x00000000
        /*0030*/ 	.short	0x0007
        /*0032*/ 	.short	0x0038
        /*0034*/ 	.byte	0x00, 0xf0, 0x21, 0x00


	//----- nvinfo : EIATTR_KPARAM_INFO
	.align		4
.L_3925:
        /*0038*/ 	.byte	0x04, 0x17
        /*003a*/ 	.short	(.L_3927 - .L_3926)
.L_3926:
        /*003c*/ 	.word	0x00000000
        /*0040*/ 	.short	0x0006
        /*0042*/ 	.short	0x0030
        /*0044*/ 	.byte	0x00, 0xf0, 0x21, 0x00


	//----- nvinfo : EIATTR_KPARAM_INFO
	.align		4
.L_3927:
        /*0048*/ 	.byte	0x04, 0x17
        /*004a*/ 	.short	(.L_3929 - .L_3928)
.L_3928:
        /*004c*/ 	.word	0x00000000
        /*0050*/ 	.short	0x0005
        /*0052*/ 	.short	0x0028
        /*0054*/ 	.byte	0x00, 0xf0, 0x21, 0x00


	//----- nvinfo : EIATTR_KPARAM_INFO
	.align		4
.L_3929:
        /*0058*/ 	.byte	0x04, 0x17
        /*005a*/ 	.short	(.L_3931 - .L_3930)
.L_3930:
        /*005c*/ 	.word	0x00000000
        /*0060*/ 	.short	0x0004
        /*0062*/ 	.short	0x0020
        /*0064*/ 	.byte	0x00, 0xf0, 0x21, 0x00


	//----- nvinfo : EIATTR_KPARAM_INFO
	.align		4
.L_3931:
        /*0068*/ 	.byte	0x04, 0x17
        /*006a*/ 	.short	(.L_3933 - .L_3932)
.L_3932:
        /*006c*/ 	.word	0x00000000
        /*0070*/ 	.short	0x0003
        /*0072*/ 	.short	0x0018
        /*0074*/ 	.byte	0x00, 0xf0, 0x21, 0x00


	//----- nvinfo : EIATTR_KPARAM_INFO
	.align		4
.L_3933:
        /*0078*/ 	.byte	0x04, 0x17
        /*007a*/ 	.short	(.L_3935 - .L_3934)
.L_3934:
        /*007c*/ 	.word	0x00000000
        /*0080*/ 	.short	0x0002
        /*0082*/ 	.short	0x0010
        /*0084*/ 	.byte	0x00, 0xf0, 0x21, 0x00


	//----- nvinfo : EIATTR_KPARAM_INFO
	.align		4
.L_3935:
        /*0088*/ 	.byte	0x04, 0x17
        /*008a*/ 	.short	(.L_3937 - .L_3936)
.L_3936:
        /*008c*/ 	.word	0x00000000
        /*0090*/ 	.short	0x0001
        /*0092*/ 	.short	0x0008
        /*0094*/ 	.byte	0x00, 0xf0, 0x21, 0x00


	//----- nvinfo : EIATTR_KPARAM_INFO
	.align		4
.L_3937:
        /*0098*/ 	.byte	0x04, 0x17
        /*009a*/ 	.short	(.L_3939 - .L_3938)
.L_3938:
        /*009c*/ 	.word	0x00000000
        /*00a0*/ 	.short	0x0000
        /*00a2*/ 	.short	0x0000
        /*00a4*/ 	.byte	0x00, 0xf0, 0x21, 0x00


	//----- nvinfo : EIATTR_SPARSE_MMA_MASK
	.align		4
.L_3939:
        /*00a8*/ 	.byte	0x03, 0x50
        /*00aa*/ 	.short	0x0000


	//----- nvinfo : EIATTR_MAXREG_COUNT
	.align		4
        /*00ac*/ 	.byte	0x03, 0x1b
        /*00ae*/ 	.short	0x00ff


	//----- nvinfo : EIATTR_NUM_BARRIERS
	.align		4
        /*00b0*/ 	.byte	0x02, 0x4c
        /*00b2*/ 	.byte	0x01
	.zero		1


	//----- nvinfo : EIATTR_MERCURY_ISA_VERSION
	.align		4
        /*00b4*/ 	.byte	0x03, 0x5f
        /*00b6*/ 	.short	0x0101


	//----- nvinfo : EIATTR_INT_WARP_WIDE_INSTR_OFFSETS
	.align		4
        /*00b8*/ 	.byte	0x04, 0x31
        /*00ba*/ 	.short	(.L_3941 - .L_3940)


	//   ....[0]....
.L_3940:
        /*00bc*/ 	.word	0x00000750


	//----- nvinfo : EIATTR_COOP_GROUP_MASK_REGIDS
	.align		4
.L_3941:
        /*00c0*/ 	.byte	0x04, 0x29
        /*00c2*/ 	.short	(.L_3943 - .L_3942)


	//   ....[0]....
.L_3942:
        /*00c4*/ 	.word	0xffffffff


	//   ....[1]....
        /*00c8*/ 	.word	0xffffffff


	//   ....[2]....
        /*00cc*/ 	.word	0xffffffff


	//   ....[3]....
        /*00d0*/ 	.word	0xffffffff


	//   ....[4]....
        /*00d4*/ 	.word	0xffffffff


	//   ....[5]....
        /*00d8*/ 	.word	0xffffffff


	//   ....[6]....
        /*00dc*/ 	.word	0xffffffff


	//   ....[7]....
        /*00e0*/ 	.word	0xffffffff


	//   ....[8]....
        /*00e4*/ 	.word	0x05000004


	//   ....[9]....
        /*00e8*/ 	.word	0x05000004


	//   ....[10]....
        /*00ec*/ 	.word	0x05000004


	//----- nvinfo : EIATTR_COOP_GROUP_INSTR_OFFSETS
	.align		4
.L_3943:
        /*00f0*/ 	.byte	0x04, 0x28
        /*00f2*/ 	.short	(.L_3945 - .L_3944)


	//   ....[0]....
.L_3944:
        /*00f4*/ 	.word	0x0000e570


	//   ....[1]....
        /*00f8*/ 	.word	0x0000e5b0


	//   ....[2]....
        /*00fc*/ 	.word	0x0000e600


	//   ....[3]....
        /*0100*/ 	.word	0x0000e650


	//   ....[4]....
        /*0104*/ 	.word	0x0000e680


	//   ....[5]....
        /*0108*/ 	.word	0x0000e770


	//   ....[6]....
        /*010c*/ 	.word	0x0000e790


	//   ....[7]....
        /*0110*/ 	.word	0x0000e7b0


	//   ....[8]....
        /*0114*/ 	.word	0x0000ea00


	//   ....[9]....
        /*0118*/ 	.word	0x0000ea70


	//   ....[10]....
        /*011c*/ 	.word	0x0000eae0


	//----- nvinfo : EIATTR_EXIT_INSTR_OFFSETS
	.align		4
.L_3945:
        /*0120*/ 	.byte	0x04, 0x1c
        /*0122*/ 	.short	(.L_3947 - .L_3946)


	//   ....[0]....
.L_3946:
        /*0124*/ 	.word	0x000000d0


	//   ....[1]....
        /*0128*/ 	.word	0x0000e8a0


	//   ....[2]....
        /*012c*/ 	.word	0x0000e9b0


	//----- nvinfo : EIATTR_MAX_THREADS
	.align		4
.L_3947:
        /*0130*/ 	.byte	0x04, 0x05
        /*0132*/ 	.short	(.L_3949 - .L_3948)
.L_3948:
        /*0134*/ 	.word	0x00000100
        /*0138*/ 	.word	0x00000001
        /*013c*/ 	.word	0x00000001


	//----- nvinfo : EIATTR_CRS_STACK_SIZE
	.align		4
.L_3949:
        /*0140*/ 	.byte	0x04, 0x1e
        /*0142*/ 	.short	(.L_3951 - .L_3950)
.L_3950:
        /*0144*/ 	.word	0x00000000


	//----- nvinfo : EIATTR_CBANK_PARAM_SIZE
	.align		4
.L_3951:
        /*0148*/ 	.byte	0x03, 0x19
        /*014a*/ 	.short	0x0050


	//----- nvinfo : EIATTR_PARAM_CBANK
	.align		4
        /*014c*/ 	.byte	0x04, 0x0a
        /*014e*/ 	.short	(.L_3953 - .L_3952)
	.align		4
.L_3952:
        /*0150*/ 	.word	index@(.nv.constant0._ZN18transformer_engine6detail43dgated_act_cast_transpose_kernel_notalignedILi2ELi4Ef13__nv_bfloat1613__nv_fp8_e4m3NS_5EmptyEXadL_ZNS_6dqgeluIffEET_T0_RKS4_EEXadL_ZNS_5qgeluIffEES6_S7_S9_EEEEvPKT2_SD_PT3_SF_PKT1_PSG_SJ_mmm)
        /*0154*/ 	.short	0x0210
        /*0156*/ 	.short	0x0050


	//----- nvinfo : EIATTR_SW_WAR
	.align		4
.L_3953:
        /*0158*/ 	.byte	0x04, 0x36
        /*015a*/ 	.short	(.L_3955 - .L_3954)
.L_3954:
        /*015c*/ 	.word	0x00000008
.L_3955:


//--------------------- .nv.info._ZN18transformer_engine6detail32dgated_act_cast_transpose_kernelILi2ELi4Ef13__nv_bfloat1613__nv_fp8_e4m3NS_5EmptyEXadL_ZNS_6dqgeluIffEET_T0_RKS4_EEXadL_ZNS_5qgeluIffEES6_S7_S9_EEEEvPKT2_SD_PT3_SF_PKT1_PSG_SJ_mmm --------------------------
	.section	.nv.info._ZN18transformer_engine6detail32dgated_act_cast_transpose_kernelILi2ELi4Ef13__nv_bfloat1613__nv_fp8_e4m3NS_5EmptyEXadL_ZNS_6dqgeluIffEET_T0_RKS4_EEXadL_ZNS_5qgeluIffEES6_S7_S9_EEEEvPKT2_SD_PT3_SF_PKT1_PSG_SJ_mmm,"",@"SHT_CUDA_INFO"
	.sectionflags	@""
	.align	4


	//----- nvinfo : EIATTR_CUDA_API_VERSION
	.align		4
        /*0000*/ 	.byte	0x04, 0x37
        /*0002*/ 	.short	(.L_3957 - .L_3956)
.L_3956:
        /*0004*/ 	.word	0x00000082


	//----- nvinfo : EIATTR_KPARAM_INFO
	.align		4
.L_3957:
        /*0008*/ 	.byte	0x04, 0x17
        /*000a*/ 	.short	(.L_3959 - .L_3958)
.L_3958:
        /*000c*/ 	.word	0x00000000
        /*0010*/ 	.short	0x0009
        /*0012*/ 	.short	0x0048
        /*0014*/ 	.byte	0x00, 0xf0, 0x21, 0x00


	//----- nvinfo : EIATTR_KPARAM_INFO
	.align		4
.L_3959:
        /*0018*/ 	.byte	0x04, 0x17
        /*001a*/ 	.short	(.L_3961 - .L_3960)
.L_3960:
        /*001c*/ 	.word	0x00000000
        /*0020*/ 	.short	0x0008
        /*0022*/ 	.short	0x0040
        /*0024*/ 	.byte	0x00, 0xf0, 0x21, 0x00


	//----- nvinfo : EIATTR_KPARAM_INFO
	.align		4
.L_3961:
        /*0028*/ 	.byte	0x04, 0x17
        /*002a*/ 	.short	(.L_3963 - .L_3962)
.L_3962:
        /*002c*/ 	.word	0x00000000
        /*0030*/ 	.short	0x0007
        /*0032*/ 	.short	0x0038
        /*0034*/ 	.byte	0x00, 0xf0, 0x21, 0x00


	//----- nvinfo : EIATTR_KPARAM_INFO
	.align		4
.L_3963:
        /*0038*/ 	.byte	0x04, 0x17
        /*003a*/ 	.short	(.L_3965 - .L_3964)
.L_3964:
        /*003c*/ 	.word	0x00000000
        /*0040*/ 	.short	0x0006
        /*0042*/ 	.short	0x0030
        /*0044*/ 	.byte	0x00, 0xf0, 0x21, 0x00


	//----- nvinfo : EIATTR_KPARAM_INFO
	.align		4
.L_3965:
        /*0048*/ 	.byte	0x04, 0x17
        /*004a*/ 	.short	(.L_3967 - .L_3966)
.L_3966:
        /*004c*/ 	.word	0x00000000
        /*0050*/ 	.short	0x0005
        /*0052*/ 	.short	0x0028
        /*0054*/ 	.byte	0x00, 0xf0, 0x21, 0x00


	//----- nvinfo : EIATTR_KPARAM_INFO
	.align		4
.L_3967:
        /*0058*/ 	.byte	0x04, 0x17
        /*005a*/ 	.short	(.L_3969 - .L_3968)
.L_3968:
        /*005c*/ 	.word	0x00000000
        /*0060*/ 	.short	0x0004
        /*0062*/ 	.short	0x0020
        /*0064*/ 	.byte	0x00, 0xf0, 0x21, 0x00


	//----- nvinfo : EIATTR_KPARAM_INFO
	.align		4
.L_3969:
        /*0068*/ 	.byte	0x04, 0x17
        /*006a*/ 	.short	(.L_3971 - .L_3970)
.L_3970:
        /*006c*/ 	.word	0x00000000
        /*0070*/ 	.short	0x0003
        /*0072*/ 	.short	0x0018
        /*0074*/ 	.byte	0x00, 0xf0, 0x21, 0x00


	//----- nvinfo : EIATTR_KPARAM_INFO
	.align		4
.L_3971:
        /*0078*/ 	.byte	0x04, 0x17
        /*007a*/ 	.short	(.L_3973 - .L_3972)
.L_3972:
        /*007c*/ 	.word	0x00000000
        /*0080*/ 	.short	0x0002
        /*0082*/ 	.short	0x0010
        /*0084*/ 	.byte	0x00, 0xf0, 0x21, 0x00


	//----- nvinfo : EIATTR_KPARAM_INFO
	.align		4
.L_3973:
        /*0088*/ 	.byte	0x04, 0x17
        /*008a*/ 	.short	(.L_3975 - .L_3974)
.L_3974:
        /*008c*/ 	.word	0x00000000
        /*0090*/ 	.short	0x0001
        /*0092*/ 	.short	0x0008
        /*0094*/ 	.byte	0x00, 0xf0, 0x21, 0x00


	//----- nvinfo : EIATTR_KPARAM_INFO
	.align		4
.L_3975:
        /*0098*/ 	.byte	0x04, 0x17
        /*009a*/ 	.short	(.L_3977 - .L_3976)
.L_3976:
        /*009c*/ 	.word	0x00000000
        /*00a0*/ 	.short	0x0000
        /*00a2*/ 	.short	0x0000
        /*00a4*/ 	.byte	0x00, 0xf0, 0x21, 0x00


	//----- nvinfo : EIATTR_SPARSE_MMA_MASK
	.align		4
.L_3977:
        /*00a8*/ 	.byte	0x03, 0x50
        /*00aa*/ 	.short	0x0000


	//----- nvinfo : EIATTR_MAXREG_COUNT
	.align		4
        /*00ac*/ 	.byte	0x03, 0x1b
        /*00ae*/ 	.short	0x00ff


	//----- nvinfo : EIATTR_NUM_BARRIERS
	.align		4
        /*00b0*/ 	.byte	0x02, 0x4c
        /*00b2*/ 	.byte	0x01
	.zero		1


	//----- nvinfo : EIATTR_MERCURY_ISA_VERSION
	.align		4
        /*00b4*/ 	.byte	0x03, 0x5f
        /*00b6*/ 	.short	0x0101


	//----- nvinfo : EIATTR_COOP_GROUP_MASK_REGIDS
	.align		4
        /*00b8*/ 	.byte	0x04, 0x29
        /*00ba*/ 	.short	(.L_3979 - .L_3978)


	//   ....[0]....
.L_3978:
        /*00bc*/ 	.word	0xffffffff


	//   ....[1]....
        /*00c0*/ 	.word	0xffffffff


	//   ....[2]....
        /*00c4*/ 	.word	0xffffffff


	//   ....[3]....
        /*00c8*/ 	.word	0xffffffff


	//   ....[4]....
        /*00cc*/ 	.word	0xffffffff


	//   ....[5]....
        /*00d0*/ 	.word	0xffffffff


	//   ....[6]....
        /*00d4*/ 	.word	0xffffffff


	//   ....[7]....
        /*00d8*/ 	.word	0xffffffff


	//   ....[8]....
        /*00dc*/ 	.word	0x05000004


	//   ....[9]....
        /*00e0*/ 	.word	0x05000004


	//   ....[10]....
        /*00e4*/ 	.word	0x05000004


	//----- nvinfo : EIATTR_COOP_GROUP_INSTR_OFFSETS
	.align		4
.L_3979:
        /*00e8*/ 	.byte	0x04, 0x28
        /*00ea*/ 	.short	(.L_3981 - .L_3980)


	//   ....[0]....
.L_3980:
        /*00ec*/ 	.word	0x0000bab0


	//   ....[1]....
        /*00f0*/ 	.word	0x0000bb10


	//   ....[2]....
        /*00f4*/ 	.word	0x0000bb30


	//   ....[3]....
        /*00f8*/ 	.word	0x0000bb60


	//   ....[4]....
        /*00fc*/ 	.word	0x0000bb80


	//   ....[5]....
        /*0100*/ 	.word	0x0000bc50


	//   ....[6]....
        /*0104*/ 	.word	0x0000bc70


	//   ....[7]....
        /*0108*/ 	.word	0x0000bc90


	//   ....[8]....
        /*010c*/ 	.word	0x0000bec0


	//   ....[9]....
        /*0110*/ 	.word	0x0000bf30


	//   ....[10]....
        /*0114*/ 	.word	0x0000bfa0


	//----- nvinfo : EIATTR_EXIT_INSTR_OFFSETS
	.align		4
.L_3981:
        /*0118*/ 	.byte	0x04, 0x1c
        /*011a*/ 	.short	(.L_3983 - .L_3982)


	//   ....[0]....
.L_3982:
        /*011c*/ 	.word	0x000000a0


	//   ....[1]....
        /*0120*/ 	.word	0x0000bd60


	//   ....[2]....
        /*0124*/ 	.word	0x0000be70


	//----- nvinfo : EIATTR_MAX_THREADS
	.align		4
.L_3983:
        /*0128*/ 	.byte	0x04, 0x05
        /*012a*/ 	.short	(.L_3985 - .L_3984)
.L_3984:
        /*012c*/ 	.word	0x00000100
        /*0130*/ 	.word	0x00000001
        /*0134*/ 	.word	0x00000001


	//----- nvinfo : EIATTR_CRS_STACK_SIZE
	.align		4
.L_3985:
        /*0138*/ 	.byte	0x04, 0x1e
        /*013a*/ 	.short	(.L_3987 - .L_3986)
.L_3986:
        /*013c*/ 	.word	0x00000000


	//----- nvinfo : EIATTR_CBANK_PARAM_SIZE
	.align		4
.L_3987:
        /*0140*/ 	.byte	0x03, 0x19
        /*0142*/ 	.short	0x0050


	//----- nvinfo : EIATTR_PARAM_CBANK
	.align		4
        /*0144*/ 	.byte	0x04, 0x0a
        /*0146*/ 	.short	(.L_3989 - .L_3988)
	.align		4
.L_3988:
        /*0148*/ 	.word	index@(.nv.constant0._ZN18transformer_engine6detail32dgated_act_cast_transpose_kernelILi2ELi4Ef13__nv_bfloat1613__nv_fp8_e4m3NS_5EmptyEXadL_ZNS_6dqgeluIffEET_T0_RKS4_EEXadL_ZNS_5qgeluIffEES6_S7_S9_EEEEvPKT2_SD_PT3_SF_PKT1_PSG_SJ_mmm)
        /*014c*/ 	.short	0x0210
        /*014e*/ 	.short	0x0050


	//----- nvinfo : EIATTR_SW_WAR
	.align		4
.L_3989:
        /*0150*/ 	.byte	0x04, 0x36
        /*0152*/ 	.short	(.L_3991 - .L_3990)
.L_3990:
        /*0154*/ 	.word	0x00000008
.L_3991:


//--------------------- .nv.info._ZN18transformer_engine6detail43dgated_act_cast_transpose_kernel_notalignedILi2ELi4Ef13__nv_bfloat1613__nv_fp8_e5m2NS_5EmptyEXadL_ZNS_6dqgeluIffEET_T0_RKS4_EEXadL_ZNS_5qgeluIffEES6_S7_S9_EEEEvPKT2_SD_PT3_SF_PKT1_PSG_SJ_mmm --------------------------
	.section	.nv.info._ZN18transformer_engine6detail43dgated_act_cast_transpose_kernel_notalignedILi2ELi4Ef13__nv_bfloat1613__nv_fp8_e5m2NS_5EmptyEXadL_ZNS_6dqgeluIffEET_T0_RKS4_EEXadL_ZNS_5qgeluIffEES6_S7_S9_EEEEvPKT2_SD_PT3_SF_PKT1_PSG_SJ_mmm,"",@"SHT_CUDA_INFO"
	.sectionflags	@""
	.align	4


	//----- nvinfo : EIATTR_CUDA_API_VERSION
	.align		4
        /*0000*/ 	.byte	0x04, 0x37
        /*0002*/ 	.short	(.L_3993 - .L_3992)
.L_3992:
        /*0004*/ 	.word	0x00000082


	//----- nvinfo : EIATTR_KPARAM_INFO
	.align		4
.L_3993:
        /*0008*/ 	.byte	0x04, 0x17
        /*000a*/ 	.short	(.L_3995 - .L_3994)
.L_3994:
        /*000c*/ 	.word	0x00000000
        /*0010*/ 	.short	0x0009
        /*0012*/ 	.short	0x0048
        /*0014*/ 	.byte	0x00, 0xf0, 0x21, 0x00


	//----- nvinfo : EIATTR_KPARAM_INFO
	.align		4
.L_3995:
        /*0018*/ 	.byte	0x04, 0x17
        /*001a*/ 	.short	(.L_3997 - .L_3996)
.L_3996:
        /*001c*/ 	.word	0x00000000
        /*0020*/ 	.short	0x0008
        /*0022*/ 	.short	0x0040
        /*0024*/ 	.byte	0x00, 0xf0, 0x21, 0x00


	//----- nvinfo : EIATTR_KPARAM_INFO
	.align		4
.L_3997:
        /*0028*/ 	.byte	0x04, 0x17
        /*002a*/ 	.short	(.L_3999 - .L_3998)
.L_3998:
        /*002c*/ 	.word	0x00000000
        /*0030*/ 	.short	0x0007
        /*0032*/ 	.short	0x0038
        /*0034*/ 	.byte	0x00, 0xf0, 0x21, 0x00


	//----- nvinfo : EIATTR_KPARAM_INFO
	.align		4
.L_3999:
        /*0038*/ 	.byte	0x04, 0x17
        /*003a*/ 	.short	(.L_4001 - .L_4000)
.L_4000:
        /*003c*/ 	.word	0x00000000
        /*0040*/ 	.short	0x0006
        /*0042*/ 	.short	0x0030
        /*0044*/ 	.byte	0x00, 0xf0, 0x21, 0x00


	//----- nvinfo : EIATTR_KPARAM_INFO
	.align		4
.L_4001:
        /*0048*/ 	.byte	0x04, 0x17
        /*004a*/ 	.short	(.L_4003 - .L_4002)
.L_4002:
        /*004c*/ 	.word	0x00000000
        /*0050*/ 	.short	0x0005
        /*0052*/ 	.short	0x0028
        /*0054*/ 	.byte	0x00, 0xf0, 0x21, 0x00


	//----- nvinfo : EIATTR_KPARAM_INFO
	.align		4
.L_4003:
        /*0058*/ 	.byte	0x04, 0x17
        /*005a*/ 	.short	(.L_4005 - .L_4004)
.L_4004:
        /*005c*/ 	.word	0x00000000
        /*0060*/ 	.short	0x0004
        /*0062*/ 	.short	0x0020
        /*0064*/ 	.byte	0x00, 0xf0, 0x21, 0x00


	//----- nvinfo : EIATTR_KPARAM_INFO
	.align		4
.L_4005:
        /*0068*/ 	.byte	0x04, 0x17
        /*006a*/ 	.short	(.L_4007 - .L_4006)
.L_4006:
        /*006c*/ 	.word	0x00000000
        /*0070*/ 	.short	0x0003
        /*0072*/ 	.short	0x0018
        /*0074*/ 	.byte	0x00, 0xf0, 0x21, 0x00


	//----- nvinfo : EIATTR_KPARAM_INFO
	.align		4
.L_4007:
        /*0078*/ 	.byte	0x04, 0x17
        /*007a*/ 	.short	(.L_4009 - .L_4008)
.L_4008:
        /*007c*/ 	.word	0x00000000
        /*0080*/ 	.short	0x0002
        /*0082*/ 	.short	0x0010
        /*0084*/ 	.byte	0x00, 0xf0, 0x21, 0x00


	//----- nvinfo : EIATTR_KPARAM_INFO
	.align		4
.L_4009:
        /*0088*/ 	.byte	0x04, 0x17
        /*008a*/ 	.short	(.L_4011 - .L_4010)
.L_4010:
        /*008c*/ 	.word	0x00000000
        /*0090*/ 	.short	0x0001
        /*0092*/ 	.short	0x0008
        /*0094*/ 	.byte	0x00, 0xf0, 0x21, 0x00


	//----- nvinfo : EIATTR_KPARAM_INFO
	.align		4
.L_4011:
        /*0098*/ 	.byte	0x04, 0x17
        /*009a*/ 	.short	(.L_4013 - .L_4012)
.L_4012:
        /*009c*/ 	.word	0x00000000
        /*00a0*/ 	.short	0x0000
        /*00a2*/ 	.short	0x0000
        /*00a4*/ 	.byte	0x00, 0xf0, 0x21, 0x00


	//----- nvinfo : EIATTR_SPARSE_MMA_MASK
	.align		4
.L_4013:
        /*00a8*/ 	.byte	0x03, 0x50
        /*00aa*/ 	.short	0x0000


	//----- nvinfo : EIATTR_MAXREG_COUNT
	.align		4
        /*00ac*/ 	.byte	0x03, 0x1b
        /*00ae*/ 	.short	0x00ff


	//----- nvinfo : EIATTR_NUM_BARRIERS
	.align		4
        /*00b0*/ 	.byte	0x02, 0x4c
        /*00b2*/ 	.byte	0x01
	.zero		1


	//----- nvinfo : EIATTR_MERCURY_ISA_VERSION
	.align		4
        /*00b4*/ 	.byte	0x03, 0x5f
        /*00b6*/ 	.short	0x0101


	//----- nvinfo : EIATTR_INT_WARP_WIDE_INSTR_OFFSETS
	.align		4
        /*00b8*/ 	.byte	0x04, 0x31
        /*00ba*/ 	.short	(.L_4015 - .L_4014)


	//   ....[0]....
.L_4014:
        /*00bc*/ 	.word	0x00000750


	//----- nvinfo : EIATTR_COOP_GROUP_MASK_REGIDS
	.align		4
.L_4015:
        /*00c0*/ 	.byte	0x04, 0x29
        /*00c2*/ 	.short	(.L_4017 - .L_4016)


	//   ....[0]....
.L_4016:
        /*00c4*/ 	.word	0xffffffff


	//   ....[1]....
        /*00c8*/ 	.word	0xffffffff


	//   ....[2]....
        /*00cc*/ 	.word	0xffffffff


	//   ....[3]....
        /*00d0*/ 	.word	0xffffffff


	//   ....[4]....
        /*00d4*/ 	.word	0xffffffff


	//   ....[5]....
        /*00d8*/ 	.word	0xffffffff


	//   ....[6]....
        /*00dc*/ 	.word	0xffffffff


	//   ....[7]....
        /*00e0*/ 	.word	0xffffffff


	//   ....[8]....
        /*00e4*/ 	.word	0x05000004


	//   ....[9]....
        /*00e8*/ 	.word	0x05000004


	//   ....[10]....
        /*00ec*/ 	.word	0x05000004


	//----- nvinfo : EIATTR_COOP_GROUP_INSTR_OFFSETS
	.align		4
.L_4017:
        /*00f0*/ 	.byte	0x04, 0x28
        /*00f2*/ 	.short	(.L_4019 - .L_4018)


	//   ....[0]....
.L_4018:
        /*00f4*/ 	.word	0x0000e570


	//   ....[1]....
        /*00f8*/ 	.word	0x0000e5b0


	//   ....[2]....
        /*00fc*/ 	.word	0x0000e600


	//   ....[3]....
        /*0100*/ 	.word	0x0000e650


	//   ....[4]....
        /*0104*/ 	.word	0x0000e680


	//   ....[5]....
        /*0108*/ 	.word	0x0000e770


	//   ....[6]....
        /*010c*/ 	.word	0x0000e790


	//   ....[7]....
        /*0110*/ 	.word	0x0000e7b0


	//   ....[8]....
        /*0114*/ 	.word	0x0000ea00


	//   ....[9]....
        /*0118*/ 	.word	0x0000ea70


	//   ....[10]....
        /*011c*/ 	.word	0x0000eae0


	//----- nvinfo : EIATTR_EXIT_INSTR_OFFSETS
	.align		4
.L_4019:
        /*0120*/ 	.byte	0x04, 0x1c
        /*0122*/ 	.short	(.L_4021 - .L_4020)


	//   ....[0]....
.L_4020:
        /*0124*/ 	.word	0x000000d0


	//   ....[1]....
        /*0128*/ 	.word	0x0000e8a0


	//   ....[2]....
        /*012c*/ 	.word	0x0000e9b0


	//----- nvinfo : EIATTR_MAX_THREADS
	.align		4
.L_4021:
        /*0130*/ 	.byte	0x04, 0x05
        /*0132*/ 	.short	(.L_4023 - .L_4022)
.L_4022:
        /*0134*/ 	.word	0x00000100
        /*0138*/ 	.word	0x00000001
        /*013c*/ 	.word	0x00000001


	//----- nvinfo : EIATTR_CRS_STACK_SIZE
	.align		4
.L_4023:
        /*0140*/ 	.byte	0x04, 0x1e
        /*0142*/ 	.short	(.L_4025 - .L_4024)
.L_4024:
        /*0144*/ 	.word	0x00000000


	//----- nvinfo : EIATTR_CBANK_PARAM_SIZE
	.align		4
.L_4025:
        /*0148*/ 	.byte	0x03, 0x19
        /*014a*/ 	.short	0x0050


	//----- nvinfo : EIATTR_PARAM_CBANK
	.align		4
        /*014c*/ 	.byte	0x04, 0x0a
        /*014e*/ 	.short	(.L_4027 - .L_4026)
	.align		4
.L_4026:
        /*0150*/ 	.word	index@(.nv.constant0._ZN18transformer_engine6detail43dgated_act_cast_transpose_kernel_notalignedILi2ELi4Ef13__nv_bfloat1613__nv_fp8_e5m2NS_5EmptyEXadL_ZNS_6dqgeluIffEET_T0_RKS4_EEXadL_ZNS_5qgeluIffEES6_S7_S9_EEEEvPKT2_SD_PT3_SF_PKT1_PSG_SJ_mmm)
        /*0154*/ 	.short	0x0210
        /*0156*/ 	.short	0x0050


	//----- nvinfo : EIATTR_SW_WAR
	.align		4
.L_4027:
        /*0158*/ 	.byte	0x04, 0x36
        /*015a*/ 	.short	(.L_4029 - .L_4028)
.L_4028:
        /*015c*/ 	.word	0x00000008
.L_4029:


//--------------------- .nv.info._ZN18transformer_engine6detail32dgated_act_cast_transpose_kernelILi2ELi4Ef13__nv_bfloat1613__nv_fp8_e5m2NS_5EmptyEXadL_ZNS_6dqgeluIffEET_T0_RKS4_EEXadL_ZNS_5qgeluIffEES6_S7_S9_EEEEvPKT2_SD_PT3_SF_PKT1_PSG_SJ_mmm --------------------------
	.section	.nv.info._ZN18transformer_engine6detail32dgated_act_cast_transpose_kernelILi2ELi4Ef13__nv_bfloat1613__nv_fp8_e5m2NS_5EmptyEXadL_ZNS_6dqgeluIffEET_T0_RKS4_EEXadL_ZNS_5qgeluIffEES6_S7_S9_EEEEvPKT2_SD_PT3_SF_PKT1_PSG_SJ_mmm,"",@"SHT_CUDA_INFO"
	.sectionflags	@""
	.align	4


	//----- nvinfo : EIATTR_CUDA_API_VERSION
	.align		4
        /*0000*/ 	.byte	0x04, 0x37
        /*0002*/ 	.short	(.L_4031 - .L_4030)
.L_4030:
        /*0004*/ 	.word	0x00000082


	//----- nvinfo : EIATTR_KPARAM_INFO
	.align		4
.L_4031:
        /*0008*/ 	.byte	0x04, 0x17
        /*000a*/ 	.short	(.L_4033 - .L_4032)
.L_4032:
        /*000c*/ 	.word	0x00000000
        /*0010*/ 	.short	0x0009
        /*0012*/ 	.short	0x0048
        /*0014*/ 	.byte	0x00, 0xf0, 0x21, 0x00


	//----- nvinfo : EIATTR_KPARAM_INFO
	.align		4
.L_4033:
        /*0018*/ 	.byte	0x04, 0x17
        /*001a*/ 	.short	(.L_4035 - .L_4034)
.L_4034:
        /*001c*/ 	.word	0x00000000
        /*0020*/ 	.short	0x0008
        /*0022*/ 	.short	0x0040
        /*0024*/ 	.byte	0x00, 0xf0, 0x21, 0x00


	//----- nvinfo : EIATTR_KPARAM_INFO
	.align		4
.L_4035:
        /*0028*/ 	.byte	0x04, 0x17
        /*002a*/ 	.short	(.L_4037 - .L_4036)
.L_4036:
        /*002c*/ 	.word	0x00000000
        /*0030*/ 	.short	0x0007
        /*0032*/ 	.short	0x0038
        /*0034*/ 	.byte	0x00, 0xf0, 0x21, 0x00


	//----- nvinfo : EIATTR_KPARAM_INFO
	.align		4
.L_4037:
        /*0038*/ 	.byte	0x04, 0x17
        /*003a*/ 	.short	(.L_4039 - .L_4038)
.L_4038:
        /*003c*/ 	.word	0x00000000
        /*0040*/ 	.short	0x0006
        /*0042*/ 	.short	0x0030
        /*0044*/ 	.byte	0x00, 0xf0, 0x21, 0x00


	//----- nvinfo : EIATTR_KPARAM_INFO
	.align		4
.L_4039:
        /*0048*/ 	.byte	0x04, 0x17
        /*004a*/ 	.short	(.L_4041 - .L_4040)
.L_4040:
        /*004c*/ 	.word	0x00000000
        /*0050*/ 	.short	0x0005
        /*0052*/ 	.short	0x0028
        /*0054*/ 	.byte	0x00, 0xf0, 0x21, 0x00


	//----- nvinfo : EIATTR_KPARAM_INFO
	.align		4
.L_4041:
        /*0058*/ 	.byte	0x04, 0x17
        /*005a*/ 	.short	(.L_4043 - .L_4042)
.L_4042:
        /*005c*/ 	.word	0x00000000
        /*0060*/ 	.short	0x0004
        /*0062*/ 	.short	0x0020
        /*0064*/ 	.byte	0x00, 0xf0, 0x21, 0x00


	//----- nvinfo : EIATTR_KPARAM_INFO
	.align		4
.L_4043:
        /*0068*/ 	.byte	0x04, 0x17
        /*006a*/ 	.short	(.L_4045 - .L_4044)
.L_4044:
        /*006c*/ 	.word	0x00000000
        /*0070*/ 	.short	0x0003
        /*0072*/ 	.short	0x0018
        /*0074*/ 	.byte	0x00, 0xf0, 0x21, 0x00


	//----- nvinfo : EIATTR_KPARAM_INFO
	.align		4
.L_4045:
        /*0078*/ 	.byte	0x04, 0x17
        /*007a*/ 	.short	(.L_4047 - .L_4046)
.L_4046:
        /*007c*/ 	.word	0x00000000
        /*0080*/ 	.short	0x0002
        /*0082*/ 	.short	0x0010
        /*0084*/ 	.byte	0x00, 0xf0, 0x21, 0x00


	//----- nvinfo : EIATTR_KPARAM_INFO
	.align		4
.L_4047:
        /*0088*/ 	.byte	0x04, 0x17
        /*008a*/ 	.short	(.L_4049 - .L_4048)
.L_4048:
        /*008c*/ 	.word	0x00000000
        /*0090*/ 	.short	0x0001
        /*0092*/ 	.short	0x0008
        /*0094*/ 	.byte	0x00, 0xf0, 0x21, 0x00


	//----- nvinfo : EIATTR_KPARAM_INFO
	.align		4
.L_4049:
        /*0098*/ 	.byte	0x04, 0x17
        /*009a*/ 	.short	(.L_4051 - .L_4050)
.L_4050:
        /*009c*/ 	.word	0x00000000
        /*00a0*/ 	.short	0x0000
        /*00a2*/ 	.short	0x0000
        /*00a4*/ 	.byte	0x00, 0xf0, 0x21, 0x00


	//----- nvinfo : EIATTR_SPARSE_MMA_MASK
	.align		4
.L_4051:
        /*00a8*/ 	.byte	0x03, 0x50
        /*00aa*/ 	.short	0x0000


	//----- nvinfo : EIATTR_MAXREG_COUNT
	.align		4
        /*00ac*/ 	.byte	0x03, 0x1b
        /*00ae*/ 	.short	0x00ff


	//----- nvinfo : EIATTR_NUM_BARRIERS
	.align		4
        /*00b0*/ 	.byte	0x02, 0x4c
        /*00b2*/ 	.byte	0x01
	.zero		1


	//----- nvinfo : EIATTR_MERCURY_ISA_VERSION
	.align		4
        /*00b4*/ 	.byte	0x03, 0x5f
        /*00b6*/ 	.short	0x0101


	//----- nvinfo : EIATTR_COOP_GROUP_MASK_REGIDS
	.align		4
        /*00b8*/ 	.byte	0x04, 0x29
        /*00ba*/ 	.short	(.L_4053 - .L_4052)


	//   ....[0]....
.L_4052:
        /*00bc*/ 	.word	0xffffffff


	//   ....[1]....
        /*00c0*/ 	.word	0xffffffff


	//   ....[2]....
        /*00c4*/ 	.word	0xffffffff


	//   ....[3]....
        /*00c8*/ 	.word	0xffffffff


	//   ....[4]....
        /*00cc*/ 	.word	0xffffffff


	//   ....[5]....
        /*00d0*/ 	.word	0xffffffff


	//   ....[6]....
        /*00d4*/ 	.word	0xffffffff


	//   ....[7]....
        /*00d8*/ 	.word	0xffffffff


	//   ....[8]....
        /*00dc*/ 	.word	0x05000004


	//   ....[9]....
        /*00e0*/ 	.word	0x05000004


	//   ....[10]....
        /*00e4*/ 	.word	0x05000004


	//----- nvinfo : EIATTR_COOP_GROUP_INSTR_OFFSETS
	.align		4
.L_4053:
        /*00e8*/ 	.byte	0x04, 0x28
        /*00ea*/ 	.short	(.L_4055 - .L_4054)


	//   ....[0]....
.L_4054:
        /*00ec*/ 	.word	0x0000bab0


	//   ....[1]....
        /*00f0*/ 	.word	0x0000bb10


	//   ....[2]....
        /*00f4*/ 	.word	0x0000bb30


	//   ....[3]....
        /*00f8*/ 	.word	0x0000bb60


	//   ....[4]....
        /*00fc*/ 	.word	0x0000bb80


	//   ....[5]....
        /*0100*/ 	.word	0x0000bc50


	//   ....[6]....
        /*0104*/ 	.word	0x0000bc70


	//   ....[7]....
        /*0108*/ 	.word	0x0000bc90


	//   ....[8]....
        /*010c*/ 	.word	0x0000bec0


	//   ....[9]....
        /*0110*/ 	.word	0x0000bf30


	//   ....[10]....
        /*0114*/ 	.word	0x0000bfa0


	//----- nvinfo : EIATTR_EXIT_INSTR_OFFSETS
	.align		4
.L_4055:
        /*0118*/ 	.byte	0x04, 0x1c
        /*011a*/ 	.short	(.L_4057 - .L_4056)


	//   ....[0]....
.L_4056:
        /*011c*/ 	.word	0x000000a0


	//   ....[1]....
        /*0120*/ 	.word	0x0000bd60


	//   ....[2]....
        /*0124*/ 	.word	0x0000be70


	//----- nvinfo : EIATTR_MAX_THREADS
	.align		4
.L_4057:
        /*0128*/ 	.byte	0x04, 0x05
        /*012a*/ 	.short	(.L_4059 - .L_4058)
.L_4058:
        /*012c*/ 	.word	0x00000100
        /*0130*/ 	.word	0x00000001
        /*0134*/ 	.word	0x00000001


	//----- nvinfo : EIATTR_CRS_STACK_SIZE
	.align		4
.L_4059:
        /*0138*/ 	.byte	0x04, 0x1e
        /*013a*/ 	.short	(.L_4061 - .L_4060)
.L_4060:
        /*013c*/ 	.word	0x00000000


	//----- nvinfo : EIATTR_CBANK_PARAM_SIZE
	.align		4
.L_4061:
        /*0140*/ 	.byte	0x03, 0x19
        /*0142*/ 	.short	0x0050


	//----- nvinfo : EIATTR_PARAM_CBANK
	.align		4
        /*0144*/ 	.byte	0x04, 0x0a
        /*0146*/ 	.short	(.L_4063 - .L_4062)
	.align		4
.L_4062:
        /*0148*/ 	.word	index@(.nv.constant0._ZN18transformer_engine6detail32dgated_act_cast_transpose_kernelILi2ELi4Ef13__nv_bfloat1613__nv_fp8_e5m2NS_5EmptyEXadL_ZNS_6dqgeluIffEET_T0_RKS4_EEXadL_ZNS_5qgeluIffEES6_S7_S9_EEEEvPKT2_SD_PT3_SF_PKT1_PSG_SJ_mmm)
        /*014c*/ 	.short	0x0210
        /*014e*/ 	.short	0x0050


	//----- nvinfo : EIATTR_SW_WAR
	.align		4
.L_4063:
        /*0150*/ 	.byte	0x04, 0x36
        /*0152*/ 	.short	(.L_4065 - .L_4064)
.L_4064:
        /*0154*/ 	.word	0x00000008
.L_4065:


//--------------------- .nv.info._ZN18transformer_engine6detail43dgated_act_cast_transpose_kernel_notalignedILi2ELi2Ef13__nv_bfloat16S2_NS_5EmptyEXadL_ZNS_6dqgeluIffEET_T0_RKS3_EEXadL_ZNS_5qgeluIffEES5_S6_S8_EEEEvPKT2_SC_PT3_SE_PKT1_PSF_SI_mmm --------------------------
	.section	.nv.info._ZN18transformer_engine6detail43dgated_act_cast_transpose_kernel_notalignedILi2ELi2Ef13__nv_bfloat16S2_NS_5EmptyEXadL_ZNS_6dqgeluIffEET_T0_RKS3_EEXadL_ZNS_5qgeluIffEES5_S6_S8_EEEEvPKT2_SC_PT3_SE_PKT1_PSF_SI_mmm,"",@"SHT_CUDA_INFO"
	.sectionflags	@""
	.align	4


	//----- nvinfo : EIATTR_CUDA_API_VERSION
	.align		4
        /*0000*/ 	.byte	0x04, 0x37
        /*0002*/ 	.short	(.L_4067 - .L_4066)
.L_4066:
        /*0004*/ 	.word	0x00000082


	//----- nvinfo : EIATTR_KPARAM_INFO
	.align		4
.L_4067:
        /*0008*/ 	.byte	0x04, 0x17
        /*000a*/ 	.short	(.L_4069 - .L_4068)
.L_4068:
        /*000c*/ 	.word	0x00000000
        /*0010*/ 	.short	0x0009
        /*0012*/ 	.short	0x0048
        /*0014*/ 	.byte	0x00, 0xf0, 0x21, 0x00


	//----- nvinfo : EIATTR_KPARAM_INFO
	.align		4
.L_4069:
        /*0018*/ 	.byte	0x04, 0x17
        /*001a*/ 	.short	(.L_4071 - .L_4070)
.L_4070:
        /*001c*/ 	.word	0x00000000
        /*0020*/ 	.short	0x0008
        /*0022*/ 	.short	0x0040
        /*0024*/ 	.byte	0x00, 0xf0, 0x21, 0x00


	//----- nvinfo : EIATTR_KPARAM_INFO
	.align		4
.L_4071:
        /*0028*/ 	.byte	0x04, 0x17
        /*002a*/ 	.short	(.L_4073 - .L_4072)
.L_4072:
        /*002c*/ 	.word	0x00000000
        /*0030*/ 	.short	0x0007
        /*0032*/ 	.short	0x0038
        /*0034*/ 	.byte	0x00, 0xf0, 0x21, 0x00


	//----- nvinfo : EIATTR_KPARAM_INFO
	.align		4
.L_4073:
        /*0038*/ 	.byte	0x04, 0x17
        /*003a*/ 	.short	(.L_4075 - .L_4074)
.L_4074:
        /*003c*/ 	.word	0x00000000
        /*0040*/ 	.short	0x0006
        /*0042*/ 	.short	0x0030
        /*0044*/ 	.byte	0x00, 0xf0, 0x21, 0x00


	//----- nvinfo : EIATTR_KPARAM_INFO
	.align		4
.L_4075:
        /*0048*/ 	.byte	0x04, 0x17
        /*004a*/ 	.short	(.L_4077 - .L_4076)
.L_4076:
        /*004c*/ 	.word	0x00000000
        /*0050*/ 	.short	0x0005
        /*0052*/ 	.short	0x0028
        /*0054*/ 	.byte	0x00, 0xf0, 0x21, 0x00


	//----- nvinfo : EIATTR_KPARAM_INFO
	.align		4
.L_4077:
        /*0058*/ 	.byte	0x04, 0x17
        /*005a*/ 	.short	(.L_4079 - .L_4078)
.L_4078:
        /*005c*/ 	.word	0x00000000
        /*0060*/ 	.short	0x0004
        /*0062*/ 	.short	0x0020
        /*0064*/ 	.byte	0x00, 0xf0, 0x21, 0x00


	//----- nvinfo : EIATTR_KPARAM_INFO
	.align		4
.L_4079:
        /*0068*/ 	.byte	0x04, 0x17
        /*006a*/ 	.short	(.L_4081 - .L_4080)
.L_4080:
        /*006c*/ 	.word	0x00000000
        /*0070*/ 	.short	0x0003
        /*0072*/ 	.short	0x0018
        /*0074*/ 	.byte	0x00, 0xf0, 0x21, 0x00


	//----- nvinfo : EIATTR_KPARAM_INFO
	.align		4
.L_4081:
        /*0078*/ 	.byte	0x04, 0x17
        /*007a*/ 	.short	(.L_4083 - .L_4082)
.L_4082:
        /*007c*/ 	.word	0x00000000
        /*0080*/ 	.short	0x0002
        /*0082*/ 	.short	0x0010
        /*0084*/ 	.byte	0x00, 0xf0, 0x21, 0x00


	//----- nvinfo : EIATTR_KPARAM_INFO
	.align		4
.L_4083:
        /*0088*/ 	.byte	0x04, 0x17
        /*008a*/ 	.short	(.L_4085 - .L_4084)
.L_4084:
        /*008c*/ 	.word	0x00000000
        /*0090*/ 	.short	0x0001
        /*0092*/ 	.short	0x0008
        /*0094*/ 	.byte	0x00, 0xf0, 0x21, 0x00


	//----- nvinfo : EIATTR_KPARAM_INFO
	.align		4
.L_4085:
        /*0098*/ 	.byte	0x04, 0x17
        /*009a*/ 	.short	(.L_4087 - .L_4086)
.L_4086:
        /*009c*/ 	.word	0x00000000
        /*00a0*/ 	.short	0x0000
        /*00a2*/ 	.short	0x0000
        /*00a4*/ 	.byte	0x00, 0xf0, 0x21, 0x00


	//----- nvinfo : EIATTR_SPARSE_MMA_MASK
	.align		4
.L_4087:
        /*00a8*/ 	.byte	0x03, 0x50
        /*00aa*/ 	.short	0x0000


	//----- nvinfo : EIATTR_MAXREG_COUNT
	.align		4
        /*00ac*/ 	.byte	0x03, 0x1b
        /*00ae*/ 	.short	0x00ff


	//----- nvinfo : EIATTR_NUM_BARRIERS
	.align		4
        /*00b0*/ 	.byte	0x02, 0x4c
        /*00b2*/ 	.byte	0x01
	.zero		1


	//----- nvinfo : EIATTR_MERCURY_ISA_VERSION
	.align		4
        /*00b4*/ 	.byte	0x03, 0x5f
        /*00b6*/ 	.short	0x0101


	//----- nvinfo : EIATTR_COOP_GROUP_MASK_REGIDS
	.align		4
        /*00b8*/ 	.byte	0x04, 0x29
        /*00ba*/ 	.short	(.L_4089 - .L_4088)


	//   ....[0]....
.L_4088:
        /*00bc*/ 	.word	0xffffffff


	//   ....[1]....
        /*00c0*/ 	.word	0xffffffff


	//   ....[2]....
        /*00c4*/ 	.word	0xffffffff


	//   ....[3]....
        /*00c8*/ 	.word	0xffffffff


	//   ....[4]....
        /*00cc*/ 	.word	0xffffffff


	//   ....[5]....
        /*00d0*/ 	.word	0xffffffff


	//   ....[6]....
        /*00d4*/ 	.word	0xffffffff


	//   ....[7]....
        /*00d8*/ 	.word	0xffffffff


	//   ....[8]....
        /*00dc*/ 	.word	0x05000006


	//   ....[9]....
        /*00e0*/ 	.word	0x05000006


	//   ....[10]....
        /*00e4*/ 	.word	0x05000006


	//----- nvinfo : EIATTR_COOP_GROUP_INSTR_OFFSETS
	.align		4
.L_4089:
        /*00e8*/ 	.byte	0x04, 0x28
        /*00ea*/ 	.short	(.L_4091 - .L_4090)


	//   ....[0]....
.L_4090:
        /*00ec*/ 	.word	0x00008c60


	//   ....[1]....
        /*00f0*/ 	.word	0x00008cc0


	//   ....[2]....
        /*00f4*/ 	.word	0x00008d10


	//   ....[3]....
        /*00f8*/ 	.word	0x00008d40


	//   ....[4]....
        /*00fc*/ 	.word	0x00008d60


	//   ....[5]....
        /*0100*/ 	.word	0x00008e50


	//   ....[6]....
        /*0104*/ 	.word	0x00008e70


	//   ....[7]....
        /*0108*/ 	.word	0x00008e90


	//   ....[8]....
        /*010c*/ 	.word	0x000090b0


	//   ....[9]....
        /*0110*/ 	.word	0x00009120


	//   ....[10]....
        /*0114*/ 	.word	0x00009190


	//----- nvinfo : EIATTR_EXIT_INSTR_OFFSETS
	.align		4
.L_4091:
        /*0118*/ 	.byte	0x04, 0x1c
        /*011a*/ 	.short	(.L_4093 - .L_4092)


	//   ....[0]....
.L_4092:
        /*011c*/ 	.word	0x000000d0


	//   ....[1]....
        /*0120*/ 	.word	0x00008f70


	//   ....[2]....
        /*0124*/ 	.word	0x00009060


	//----- nvinfo : EIATTR_MAX_THREADS
	.align		4
.L_4093:
        /*0128*/ 	.byte	0x04, 0x05
        /*012a*/ 	.short	(.L_4095 - .L_4094)
.L_4094:
        /*012c*/ 	.word	0x00000100
        /*0130*/ 	.word	0x00000001
        /*0134*/ 	.word	0x00000001


	//----- nvinfo : EIATTR_CRS_STACK_SIZE
	.align		4
.L_4095:
        /*0138*/ 	.byte	0x04, 0x1e
        /*013a*/ 	.short	(.L_4097 - .L_4096)
.L_4096:
        /*013c*/ 	.word	0x00000000


	//----- nvinfo : EIATTR_CBANK_PARAM_SIZE
	.align		4
.L_4097:
        /*0140*/ 	.byte	0x03, 0x19
        /*0142*/ 	.short	0x0050


	//----- nvinfo : EIATTR_PARAM_CBANK
	.align		4
        /*0144*/ 	.byte	0x04, 0x0a
        /*0146*/ 	.short	(.L_4099 - .L_4098)
	.align		4
.L_4098:
        /*0148*/ 	.word	index@(.nv.constant0._ZN18transformer_engine6detail43dgated_act_cast_transpose_kernel_notalignedILi2ELi2Ef13__nv_bfloat16S2_NS_5EmptyEXadL_ZNS_6dqgeluIffEET_T0_RKS3_EEXadL_ZNS_5qgeluIffEES5_S6_S8_EEEEvPKT2_SC_PT3_SE_PKT1_PSF_SI_mmm)
        /*014c*/ 	.short	0x0210
        /*014e*/ 	.short	0x0050


	//----- nvinfo : EIATTR_SW_WAR
	.align		4
.L_4099:
        /*0150*/ 	.byte	0x04, 0x36
        /*0152*/ 	.short	(.L_4101 - .L_4100)
.L_4100:
        /*0154*/ 	.word	0x00000008
.L_4101:


//--------------------- .nv.info._ZN18transformer_engine6detail32dgated_act_cast_transpose_kernelILi2ELi2Ef13__nv_bfloat16S2_NS_5EmptyEXadL_ZNS_6dqgeluIffEET_T0_RKS3_EEXadL_ZNS_5qgeluIffEES5_S6_S8_EEEEvPKT2_SC_PT3_SE_PKT1_PSF_SI_mmm --------------------------
	.section	.nv.info._ZN18transformer_engine6detail32dgated_act_cast_transpose_kernelILi2ELi2Ef13__nv_bfloat16S2_NS_5EmptyEXadL_ZNS_6dqgeluIffEET_T0_RKS3_EEXadL_ZNS_5qgeluIffEES5_S6_S8_EEEEvPKT2_SC_PT3_SE_PKT1_PSF_SI_mmm,"",@"SHT_CUDA_INFO"
	.sectionflags	@""
	.align	4


	//----- nvinfo : EIATTR_CUDA_API_VERSION
	.align		4
        /*0000*/ 	.byte	0x04, 0x37
        /*0002*/ 	.short	(.L_4103 - .L_4102)
.L_4102:
        /*0004*/ 	.word	0x00000082


	//----- nvinfo : EIATTR_KPARAM_INFO
	.align		4
.L_4103:
        /*0008*/ 	.byte	0x04, 0x17
        /*000a*/ 	.short	(.L_4105 - .L_4104)
.L_4104:
        /*000c*/ 	.word	0x00000000
        /*0010*/ 	.short	0x0009
        /*0012*/ 	.short	0x0048
        /*0014*/ 	.byte	0x00, 0xf0, 0x21, 0x00


	//----- nvinfo : EIATTR_KPARAM_INFO
	.align		4
.L_4105:
        /*0018*/ 	.byte	0x04, 0x17
        /*001a*/ 	.short	(.L_4107 - .L_4106)
.L_4106:
        /*001c*/ 	.word	0x00000000
        /*0020*/ 	.short	0x0008
        /*0022*/ 	.short	0x0040
        /*0024*/ 	.byte	0x00, 0xf0, 0x21, 0x00


	//----- nvinfo : EIATTR_KPARAM_INFO
	.align		4
.L_4107:
        /*0028*/ 	.byte	0x04, 0x17
        /*002a*/ 	.short	(.L_4109 - .L_4108)
.L_4108:
        /*002c*/ 	.word	0x00000000
        /*0030*/ 	.short	0x0007
        /*0032*/ 	.short	0x0038
        /*0034*/ 	.byte	0x00, 0xf0, 0x21, 0x00


	//----- nvinfo : EIATTR_KPARAM_INFO
	.align		4
.L_4109:
        /*0038*/ 	.byte	0x04, 0x17
        /*003a*/ 	.short	(.L_4111 - .L_4110)
.L_4110:
        /*003c*/ 	.word	0x00000000
        /*0040*/ 	.short	0x0006
        /*0042*/ 	.short	0x0030
        /*0044*/ 	.byte	0x00, 0xf0, 0x21, 0x00


	//----- nvinfo : EIATTR_KPARAM_INFO
	.align		4
.L_4111:
        /*0048*/ 	.byte	0x04, 0x17
        /*004a*/ 	.short	(.L_4113 - .L_4112)
.L_4112:
        /*004c*/ 	.word	0x00000000
        /*0050*/ 	.short	0x0005
        /*0052*/ 	.short	0x0028
        /*0054*/ 	.byte	0x00, 0xf0, 0x21, 0x00


	//----- nvinfo : EIATTR_KPARAM_INFO
	.align		4
.L_4113:
        /*0058*/ 	.byte	0x04, 0x17
        /*005a*/ 	.short	(.L_4115 - .L_4114)
.L_4114:
        /*005c*/ 	.word	0x00000000
        /*0060*/ 	.short	0x0004
        /*0062*/ 	.short	0x0020
        /*0064*/ 	.byte	0x00, 0xf0, 0x21, 0x00


	//----- nvinfo : EIATTR_KPARAM_INFO
	.align		4
.L_4115:
        /*0068*/ 	.byte	0x04, 0x17
        /*006a*/ 	.short	(.L_4117 - .L_4116)
.L_4116:
        /*006c*/ 	.word	0x00000000
        /*0070*/ 	.short	0x0003
        /*0072*/ 	.short	0x0018
        /*0074*/ 	.byte	0x00, 0xf0, 0x21, 0x00


	//----- nvinfo : EIATTR_KPARAM_INFO
	.align		4
.L_4117:
        /*0078*/ 	.byte	0x04, 0x17
        /*007a*/ 	.short	(.L_4119 - .L_4118)
.L_4118:
        /*007c*/ 	.word	0x00000000
        /*0080*/ 	.short	0x0002
        /*0082*/ 	.short	0x0010
        /*0084*/ 	.byte	0x00, 0xf0, 0x21, 0x00


	//----- nvinfo : EIATTR_KPARAM_INFO
	.align		4
.L_4119:
        /*0088*/ 	.byte	0x04, 0x17
        /*008a*/ 	.short	(.L_4121 - .L_4120)
.L_4120:
        /*008c*/ 	.word	0x00000000
        /*0090*/ 	.short	0x0001
        /*0092*/ 	.short	0x0008
        /*0094*/ 	.byte	0x00, 0xf0, 0x21, 0x00


	//----- nvinfo : EIATTR_KPARAM_INFO
	.align		4
.L_4121:
        /*0098*/ 	.byte	0x04, 0x17
        /*009a*/ 	.short	(.L_4123 - .L_4122)
.L_4122:
        /*009c*/ 	.word	0x00000000
        /*00a0*/ 	.short	0x0000
        /*00a2*/ 	.short	0x0000
        /*00a4*/ 	.byte	0x00, 0xf0, 0x21, 0x00


	//----- nvinfo : EIATTR_SPARSE_MMA_MASK
	.align		4
.L_4123:
        /*00a8*/ 	.byte	0x03, 0x50
        /*00aa*/ 	.short	0x0000


	//----- nvinfo : EIATTR_MAXREG_COUNT
	.align		4
        /*00ac*/ 	.byte	0x03, 0x1b
        /*00ae*/ 	.short	0x00ff


	//----- nvinfo : EIATTR_NUM_BARRIERS
	.align		4
        /*00b0*/ 	.byte	0x02, 0x4c
        /*00b2*/ 	.byte	0x01
	.zero		1


	//----- nvinfo : EIATTR_MERCURY_ISA_VERSION
	.align		4
        /*00b4*/ 	.byte	0x03, 0x5f
        /*00b6*/ 	.short	0x0101


	//----- nvinfo : EIATTR_INT_WARP_WIDE_INSTR_OFFSETS
	.align		4
        /*00b8*/ 	.byte	0x04, 0x31
        /*00ba*/ 	.short	(.L_4125 - .L_4124)


	//   ....[0]....
.L_4124:
        /*00bc*/ 	.word	0x00006460


	//   ....[1]....
        /*00c0*/ 	.word	0x00006580


	//----- nvinfo : EIATTR_COOP_GROUP_MASK_REGIDS
	.align		4
.L_4125:
        /*00c4*/ 	.byte	0x04, 0x29
        /*00c6*/ 	.short	(.L_4127 - .L_4126)


	//   ....[0]....
.L_4126:
        /*00c8*/ 	.word	0xffffffff


	//   ....[1]....
        /*00cc*/ 	.word	0xffffffff


	//   ....[2]....
        /*00d0*/ 	.word	0xffffffff


	//   ....[3]....
        /*00d4*/ 	.word	0xffffffff


	//   ....[4]....
        /*00d8*/ 	.word	0xffffffff


	//   ....[5]....
        /*00dc*/ 	.word	0xffffffff


	//   ....[6]....
        /*00e0*/ 	.word	0xffffffff


	//   ....[7]....
        /*00e4*/ 	.word	0xffffffff


	//   ....[8]....
        /*00e8*/ 	.word	0x05000006


	//   ....[9]....
        /*00ec*/ 	.word	0x05000006


	//   ....[10]....
        /*00f0*/ 	.word	0x05000006


	//----- nvinfo : EIATTR_COOP_GROUP_INSTR_OFFSETS
	.align		4
.L_4127:
        /*00f4*/ 	.byte	0x04, 0x28
        /*00f6*/ 	.short	(.L_4129 - .L_4128)


	//   ....[0]....
.L_4128:
        /*00f8*/ 	.word	0x00006430


	//   ....[1]....
        /*00fc*/ 	.word	0x00006490


	//   ....[2]....
        /*0100*/ 	.word	0x000064b0


	//   ....[3]....
        /*0104*/ 	.word	0x000064e0


	//   ....[4]....
        /*0108*/ 	.word	0x00006500


	//   ....[5]....
        /*010c*/ 	.word	0x000065e0


	//   ....[6]....
        /*0110*/ 	.word	0x00006600


	//   ....[7]....
        /*0114*/ 	.word	0x00006620


	//   ....[8]....
        /*0118*/ 	.word	0x00006850


	//   ....[9]....
        /*011c*/ 	.word	0x000068c0


	//   ....[10]....
        /*0120*/ 	.word	0x00006930


	//----- nvinfo : EIATTR_EXIT_INSTR_OFFSETS
	.align		4
.L_4129:
        /*0124*/ 	.byte	0x04, 0x1c
        /*0126*/ 	.short	(.L_4131 - .L_4130)


	//   ....[0]....
.L_4130:
        /*0128*/ 	.word	0x000000a0


	//   ....[1]....
        /*012c*/ 	.word	0x000066f0


	//   ....[2]....
        /*0130*/ 	.word	0x00006800


	//----- nvinfo : EIATTR_MAX_THREADS
	.align		4
.L_4131:
        /*0134*/ 	.byte	0x04, 0x05
        /*0136*/ 	.short	(.L_4133 - .L_4132)
.L_4132:
        /*0138*/ 	.word	0x00000100
        /*013c*/ 	.word	0x00000001
        /*0140*/ 	.word	0x00000001


	//----- nvinfo : EIATTR_CRS_STACK_SIZE
	.align		4
.L_4133:
        /*0144*/ 	.byte	0x04, 0x1e
        /*0146*/ 	.short	(.L_4135 - .L_4134)
.L_4134:
        /*0148*/ 	.word	0x00000000


	//----- nvinfo : EIATTR_CBANK_PARAM_SIZE
	.align		4
.L_4135:
        /*014c*/ 	.byte	0x03, 0x19
        /*014e*/ 	.short	0x0050


	//----- nvinfo : EIATTR_PARAM_CBANK
	.align		4
        /*0150*/ 	.byte	0x04, 0x0a
        /*0152*/ 	.short	(.L_4137 - .L_4136)
	.align		4
.L_4136:
        /*0154*/ 	.word	index@(.nv.constant0._ZN18transformer_engine6detail32dgated_act_cast_transpose_kernelILi2ELi2Ef13__nv_bfloat16S2_NS_5EmptyEXadL_ZNS_6dqgeluIffEET_T0_RKS3_EEXadL_ZNS_5qgeluIffEES5_S6_S8_EEEEvPKT2_SC_PT3_SE_PKT1_PSF_SI_mmm)
        /*0158*/ 	.short	0x0210
        /*015a*/ 	.short	0x0050


	//----- nvinfo : EIATTR_SW_WAR
	.align		4
.L_4137:
        /*015c*/ 	.byte	0x04, 0x36
        /*015e*/ 	.short	(.L_4139 - .L_4138)
.L_4138:
        /*0160*/ 	.word	0x00000008
.L_4139:


//--------------------- .nv.info._ZN18transformer_engine6detail43dgated_act_cast_transpose_kernel_notalignedILi2ELi2Ef13__nv_bfloat166__halfNS_5EmptyEXadL_ZNS_6dqgeluIffEET_T0_RKS4_EEXadL_ZNS_5qgeluIffEES6_S7_S9_EEEEvPKT2_SD_PT3_SF_PKT1_PSG_SJ_mmm --------------------------
	.section	.nv.info._ZN18transformer_engine6detail43dgated_act_cast_transpose_kernel_notalignedILi2ELi2Ef13__nv_bfloat166__halfNS_5EmptyEXadL_ZNS_6dqgeluIffEET_T0_RKS4_EEXadL_ZNS_5qgeluIffEES6_S7_S9_EEEEvPKT2_SD_PT3_SF_PKT1_PSG_SJ_mmm,"",@"SHT_CUDA_INFO"
	.sectionflags	@""
	.align	4


	//----- nvinfo : EIATTR_CUDA_API_VERSION
	.align		4
        /*0000*/ 	.byte	0x04, 0x37
        /*0002*/ 	.short	(.L_4141 - .L_4140)
.L_4140:
        /*0004*/ 	.word	0x00000082


	//----- nvinfo : EIATTR_KPARAM_INFO
	.align		4
.L_4141:
        /*0008*/ 	.byte	0x04, 0x17
        /*000a*/ 	.short	(.L_4143 - .L_4142)
.L_4142:
        /*000c*/ 	.word	0x00000000
        /*0010*/ 	.short	0x0009
        /*0012*/ 	.short	0x0048
        /*0014*/ 	.byte	0x00, 0xf0, 0x21, 0x00


	//----- nvinfo : EIATTR_KPARAM_INFO
	.align		4
.L_4143:
        /*0018*/ 	.byte	0x04, 0x17
        /*001a*/ 	.short	(.L_4145 - .L_4144)
.L_4144:
        /*001c*/ 	.word	0x00000000
        /*0020*/ 	.short	0x0008
        /*0022*/ 	.short	0x0040
        /*0024*/ 	.byte	0x00, 0xf0, 0x21, 0x00


	//----- nvinfo : EIATTR_KPARAM_INFO
	.align		4
.L_4145:
        /*0028*/ 	.byte	0x04, 0x17
        /*002a*/ 	.short	(.L_4147 - .L_4146)
.L_4146:
        /*002c*/ 	.word	0x00000000
        /*0030*/ 	.short	0x0007
        /*0032*/ 	.short	0x0038
        /*0034*/ 	.byte	0x00, 0xf0, 0x21, 0x00


	//----- nvinfo : EIATTR_KPARAM_INFO
	.align		4
.L_4147:
        /*0038*/ 	.byte	0x04, 0x17
        /*003a*/ 	.short	(.L_4149 - .L_4148)
.L_4148:
        /*003c*/ 	.word	0x00000000
        /*0040*/ 	.short	0x0006
        /*0042*/ 	.short	0x0030
        /*0044*/ 	.byte	0x00, 0xf0, 0x21, 0x00


	//----- nvinfo : EIATTR_KPARAM_INFO
	.align		4
.L_4149:
        /*0048*/ 	.byte	0x04, 0x17
        /*004a*/ 	.short	(.L_4151 - .L_4150)
.L_4150:
        /*004c*/ 	.word	0x00000000
        /*0050*/ 	.short	0x0005
        /*0052*/ 	.short	0x0028
        /*0054*/ 	.byte	0x00, 0xf0, 0x21, 0x00


	//----- nvinfo : EIATTR_KPARAM_INFO
	.align		4
.L_4151:
        /*0058*/ 	.byte	0x04, 0x17
        /*005a*/ 	.short	(.L_4153 - .L_4152)
.L_4152:
        /*005c*/ 	.word	0x00000000
        /*0060*/ 	.short	0x0004
        /*0062*/ 	.short	0x0020
        /*0064*/ 	.byte	0x00, 0xf0, 0x21, 0x00


	//----- nvinfo : EIATTR_KPARAM_INFO
	.align		4
.L_4153:
        /*0068*/ 	.byte	0x04, 0x17
        /*006a*/ 	.short	(.L_4155 - .L_4154)
.L_4154:
        /*006c*/ 	.word	0x00000000
        /*0070*/ 	.short	0x0003
        /*0072*/ 	.short	0x0018
        /*0074*/ 	.byte	0x00, 0xf0, 0x21, 0x00


	//----- nvinfo : EIATTR_KPARAM_INFO
	.align		4
.L_4155:
        /*0078*/ 	.byte	0x04, 0x17
        /*007a*/ 	.short	(.L_4157 - .L_4156)
.L_4156:
        /*007c*/ 	.word	0x00000000
        /*0080*/ 	.short	0x0002
        /*0082*/ 	.short	0x0010
        /*0084*/ 	.byte	0x00, 0xf0, 0x21, 0x00


	//----- nvinfo : EIATTR_KPARAM_INFO
	.align		4
.L_4157:
        /*0088*/ 	.byte	0x04, 0x17
        /*008a*/ 	.short	(.L_4159 - .L_4158)
.L_4158:
        /*008c*/ 	.word	0x00000000
        /*0090*/ 	.short	0x0001
        /*0092*/ 	.short	0x0008
        /*0094*/ 	.byte	0x00, 0xf0, 0x21, 0x00


	//----- nvinfo : EIATTR_KPARAM_INFO
	.align		4
.L_4159:
        /*0098*/ 	.byte	0x04, 0x17
        /*009a*/ 	.short	(.L_4161 - .L_4160)
.L_4160:
        /*009c*/ 	.word	0x00000000
        /*00a0*/ 	.short	0x0000
        /*00a2*/ 	.short	0x0000
        /*00a4*/ 	.byte	0x00, 0xf0, 0x21, 0x00


	//----- nvinfo : EIATTR_SPARSE_MMA_MASK
	.align		4
.L_4161:
        /*00a8*/ 	.byte	0x03, 0x50
        /*00aa*/ 	.short	0x0000


	//----- nvinfo : EIATTR_MAXREG_COUNT
	.align		4
        /*00ac*/ 	.byte	0x03, 0x1b
        /*00ae*/ 	.short	0x00ff


	//----- nvinfo : EIATTR_NUM_BARRIERS
	.align		4
        /*00b0*/ 	.byte	0x02, 0x4c
        /*00b2*/ 	.byte	0x01
	.zero		1


	//----- nvinfo : EIATTR_MERCURY_ISA_VERSION
	.align		4
        /*00b4*/ 	.byte	0x03, 0x5f
        /*00b6*/ 	.short	0x0101


	//----- nvinfo : EIATTR_COOP_GROUP_MASK_REGIDS
	.align		4
        /*00b8*/ 	.byte	0x04, 0x29
        /*00ba*/ 	.short	(.L_4163 - .L_4162)


	//   ....[0]....
.L_4162:
        /*00bc*/ 	.word	0xffffffff


	//   ....[1]....
        /*00c0*/ 	.word	0xffffffff


	//   ....[2]....
        /*00c4*/ 	.word	0xffffffff


	//   ....[3]....
        /*00c8*/ 	.word	0xffffffff


	//   ....[4]....
        /*00cc*/ 	.word	0xffffffff


	//   ....[5]....
        /*00d0*/ 	.word	0xffffffff


	//   ....[6]....
        /*00d4*/ 	.word	0xffffffff


	//   ....[7]....
        /*00d8*/ 	.word	0xffffffff


	//   ....[8]....
        /*00dc*/ 	.word	0x05000006


	//   ....[9]....
        /*00e0*/ 	.word	0x05000006


	//   ....[10]....
        /*00e4*/ 	.word	0x05000006


	//----- nvinfo : EIATTR_COOP_GROUP_INSTR_OFFSETS
	.align		4
.L_4163:
        /*00e8*/ 	.byte	0x04, 0x28
        /*00ea*/ 	.short	(.L_4165 - .L_4164)


	//   ....[0]....
.L_4164:
        /*00ec*/ 	.word	0x00008c60


	//   ....[1]....
        /*00f0*/ 	.word	0x00008cc0


	//   ....[2]....
        /*00f4*/ 	.word	0x00008d10


	//   ....[3]....
        /*00f8*/ 	.word	0x00008d40


	//   ....[4]....
        /*00fc*/ 	.word	0x00008d60


	//   ....[5]....
        /*0100*/ 	.word	0x00008e50


	//   ....[6]....
        /*0104*/ 	.word	0x00008e70


	//   ....[7]....
        /*0108*/ 	.word	0x00008e90


	//   ....[8]....
        /*010c*/ 	.word	0x000090b0


	//   ....[9]....
        /*0110*/ 	.word	0x00009120


	//   ....[10]....
        /*0114*/ 	.word	0x00009190


	//----- nvinfo : EIATTR_EXIT_INSTR_OFFSETS
	.align		4
.L_4165:
        /*0118*/ 	.byte	0x04, 0x1c
        /*011a*/ 	.short	(.L_4167 - .L_4166)


	//   ....[0]....
.L_4166:
        /*011c*/ 	.word	0x000000d0


	//   ....[1]....
        /*0120*/ 	.word	0x00008f70


	//   ....[2]....
        /*0124*/ 	.word	0x00009060


	//----- nvinfo : EIATTR_MAX_THREADS
	.align		4
.L_4167:
        /*0128*/ 	.byte	0x04, 0x05
        /*012a*/ 	.short	(.L_4169 - .L_4168)
.L_4168:
        /*012c*/ 	.word	0x00000100
        /*0130*/ 	.word	0x00000001
        /*0134*/ 	.word	0x00000001


	//----- nvinfo : EIATTR_CRS_STACK_SIZE
	.align		4
.L_4169:
        /*0138*/ 	.byte	0x04, 0x1e
        /*013a*/ 	.short	(.L_4171 - .L_4170)
.L_4170:
        /*013c*/ 	.word	0x00000000


	//----- nvinfo : EIATTR_CBANK_PARAM_SIZE
	.align		4
.L_4171:
        /*0140*/ 	.byte	0x03, 0x19
        /*0142*/ 	.short	0x0050


	//----- nvinfo : EIATTR_PARAM_CBANK
	.align		4
        /*0144*/ 	.byte	0x04, 0x0a
        /*0146*/ 	.short	(.L_4173 - .L_4172)
	.align		4
.L_4172:
        /*0148*/ 	.word	index@(.nv.constant0._ZN18transformer_engine6detail43dgated_act_cast_transpose_kernel_notalignedILi2ELi2Ef13__nv_bfloat166__halfNS_5EmptyEXadL_ZNS_6dqgeluIffEET_T0_RKS4_EEXadL_ZNS_5qgeluIffEES6_S7_S9_EEEEvPKT2_SD_PT3_SF_PKT1_PSG_SJ_mmm)
        /*014c*/ 	.short	0x0210
        /*014e*/ 	.short	0x0050


	//----- nvinfo : EIATTR_SW_WAR
	.align		4
.L_4173:
        /*0150*/ 	.byte	0x04, 0x36
        /*0152*/ 	.short	(.L_4175 - .L_4174)
.L_4174:
        /*0154*/ 	.word	0x00000008
.L_4175:


//--------------------- .nv.info._ZN18transformer_engine6detail32dgated_act_cast_transpose_kernelILi2ELi2Ef13__nv_bfloat166__halfNS_5EmptyEXadL_ZNS_6dqgeluIffEET_T0_RKS4_EEXadL_ZNS_5qgeluIffEES6_S7_S9_EEEEvPKT2_SD_PT3_SF_PKT1_PSG_SJ_mmm --------------------------
	.section	.nv.info._ZN18transformer_engine6detail32dgated_act_cast_transpose_kernelILi2ELi2Ef13__nv_bfloat166__halfNS_5EmptyEXadL_ZNS_6dqgeluIffEET_T0_RKS4_EEXadL_ZNS_5qgeluIffEES6_S7_S9_EEEEvPKT2_SD_PT3_SF_PKT1_PSG_SJ_mmm,"",@"SHT_CUDA_INFO"
	.sectionflags	@""
	.align	4


	//----- nvinfo : EIATTR_CUDA_API_VERSION
	.align		4
        /*0000*/ 	.byte	0x04, 0x37
        /*0002*/ 	.short	(.L_4177 - .L_4176)
.L_4176:
        /*0004*/ 	.word	0x00000082


	//----- nvinfo : EIATTR_KPARAM_INFO
	.align		4
.L_4177:
        /*0008*/ 	.byte	0x04, 0x17
        /*000a*/ 	.short	(.L_4179 - .L_4178)
.L_4178:
        /*000c*/ 	.word	0x00000000
        /*0010*/ 	.short	0x0009
        /*0012*/ 	.short	0x0048
        /*0014*/ 	.byte	0x00, 0xf0, 0x21, 0x00


	//----- nvinfo : EIATTR_KPARAM_INFO
	.align		4
.L_4179:
        /*0018*/ 	.byte	0x04, 0x17
        /*001a*/ 	.short	(.L_4181 - .L_4180)
.L_4180:
        /*001c*/ 	.word	0x00000000
        /*0020*/ 	.short	0x0008
        /*0022*/ 	.short	0x0040
        /*0024*/ 	.byte	0x00, 0xf0, 0x21, 0x00


	//----- nvinfo : EIATTR_KPARAM_INFO
	.align		4
.L_4181:
        /*0028*/ 	.byte	0x04, 0x17
        /*002a*/ 	.short	(.L_4183 - .L_4182)
.L_4182:
        /*002c*/ 	.word	0x00000000
        /*0030*/ 	.short	0x0007
        /*0032*/ 	.short	0x0038
        /*0034*/ 	.byte	0x00, 0xf0, 0x21, 0x00


	//----- nvinfo : EIATTR_KPARAM_INFO
	.align		4
.L_4183:
        /*0038*/ 	.byte	0x04, 0x17
        /*003a*/ 	.short	(.L_4185 - .L_4184)
.L_4184:
        /*003c*/ 	.word	0x00000000
        /*0040*/ 	.short	0x0006
        /*0042*/ 	.short	0x0030
        /*0044*/ 	.byte	0x00, 0xf0, 0x21, 0x00


	//----- nvinfo : EIATTR_KPARAM_INFO
	.align		4
.L_4185:
        /*0048*/ 	.byte	0x04, 0x17
        /*004a*/ 	.short	(.L_4187 - .L_4186)
.L_4186:
        /*004c*/ 	.word	0x00000000
        /*0050*/ 	.short	0x0005
        /*0052*/ 	.short	0x0028
        /*0054*/ 	.byte	0x00, 0xf0, 0x21, 0x00


	//----- nvinfo : EIATTR_KPARAM_INFO
	.align		4
.L_4187:
        /*0058*/ 	.byte	0x04, 0x17
        /*005a*/ 	.short	(.L_4189 - .L_4188)
.L_4188:
        /*005c*/ 	.word	0x00000000
        /*0060*/ 	.short	0x0004
        /*0062*/ 	.short	0x0020
        /*0064*/ 	.byte	0x00, 0xf0, 0x21, 0x00


	//----- nvinfo : EIATTR_KPARAM_INFO
	.align		4
.L_4189:
        /*0068*/ 	.byte	0x04, 0x17
        /*006a*/ 	.short	(.L_4191 - .L_4190)
.L_4190:
        /*006c*/ 	.word	0x00000000
        /*0070*/ 	.short	0x0003
        /*0072*/ 	.short	0x0018
        /*0074*/ 	.byte	0x00, 0xf0, 0x21, 0x00


	//----- nvinfo : EIATTR_KPARAM_INFO
	.align		4
.L_4191:
        /*0078*/ 	.byte	0x04, 0x17
        /*007a*/ 	.short	(.L_4193 - .L_4192)
.L_4192:
        /*007c*/ 	.word	0x00000000
        /*0080*/ 	.short	0x0002
        /*0082*/ 	.short	0x0010
        /*0084*/ 	.byte	0x00, 0xf0, 0x21, 0x00


	//----- nvinfo : EIATTR_KPARAM_INFO
	.align		4
.L_4193:
        /*0088*/ 	.byte	0x04, 0x17
        /*008a*/ 	.short	(.L_4195 - .L_4194)
.L_4194:
        /*008c*/ 	.word	0x00000000
        /*0090*/ 	.short	0x0001
        /*0092*/ 	.short	0x0008
        /*0094*/ 	.byte	0x00, 0xf0, 0x21, 0x00


	//----- nvinfo : EIATTR_KPARAM_INFO
	.align		4
.L_4195:
        /*0098*/ 	.byte	0x04, 0x17
        /*009a*/ 	.short	(.L_4197 - .L_4196)
.L_4196:
        /*009c*/ 	.word	0x00000000
        /*00a0*/ 	.short	0x0000
        /*00a2*/ 	.short	0x0000
        /*00a4*/ 	.byte	0x00, 0xf0, 0x21, 0x00


	//----- nvinfo : EIATTR_SPARSE_MMA_MASK
	.align		4
.L_4197:
        /*00a8*/ 	.byte	0x03, 0x50
        /*00aa*/ 	.short	0x0000


	//----- nvinfo : EIATTR_MAXREG_COUNT
	.align		4
        /*00ac*/ 	.byte	0x03, 0x1b
        /*00ae*/ 	.short	0x00ff


	//----- nvinfo : EIATTR_NUM_BARRIERS
	.align		4
        /*00b0*/ 	.byte	0x02, 0x4c
        /*00b2*/ 	.byte	0x01
	.zero		1


	//----- nvinfo : EIATTR_MERCURY_ISA_VERSION
	.align		4
        /*00b4*/ 	.byte	0x03, 0x5f
        /*00b6*/ 	.short	0x0101


	//----- nvinfo : EIATTR_INT_WARP_WIDE_INSTR_OFFSETS
	.align		4
        /*00b8*/ 	.byte	0x04, 0x31
        /*00ba*/ 	.short	(.L_4199 - .L_4198)


	//   ....[0]....
.L_4198:
        /*00bc*/ 	.word	0x00006460


	//   ....[1]....
        /*00c0*/ 	.word	0x00006580


	//----- nvinfo : EIATTR_COOP_GROUP_MASK_REGIDS
	.align		4
.L_4199:
        /*00c4*/ 	.byte	0x04, 0x29
        /*00c6*/ 	.short	(.L_4201 - .L_4200)


	//   ....[0]....
.L_4200:
        /*00c8*/ 	.word	0xffffffff


	//   ....[1]....
        /*00cc*/ 	.word	0xffffffff


	//   ....[2]....
        /*00d0*/ 	.word	0xffffffff


	//   ....[3]....
        /*00d4*/ 	.word	0xffffffff


	//   ....[4]....
        /*00d8*/ 	.word	0xffffffff


	//   ....[5]....
        /*00dc*/ 	.word	0xffffffff


	//   ....[6]....
        /*00e0*/ 	.word	0xffffffff


	//   ....[7]....
        /*00e4*/ 	.word	0xffffffff


	//   ....[8]....
        /*00e8*/ 	.word	0x05000006


	//   ....[9]....
        /*00ec*/ 	.word	0x05000006


	//   ....[10]....
        /*00f0*/ 	.word	0x05000006


	//----- nvinfo : EIATTR_COOP_GROUP_INSTR_OFFSETS
	.align		4
.L_4201:
        /*00f4*/ 	.byte	0x04, 0x28
        /*00f6*/ 	.short	(.L_4203 - .L_4202)


	//   ....[0]....
.L_4202:
        /*00f8*/ 	.word	0x00006430


	//   ....[1]....
        /*00fc*/ 	.word	0x00006490


	//   ....[2]....
        /*0100*/ 	.word	0x000064b0


	//   ....[3]....
        /*0104*/ 	.word	0x000064e0


	//   ....[4]....
        /*0108*/ 	.word	0x00006500


	//   ....[5]....
        /*010c*/ 	.word	0x000065e0


	//   ....[6]....
        /*0110*/ 	.word	0x00006600


	//   ....[7]....
        /*0114*/ 	.word	0x00006620


	//   ....[8]....
        /*0118*/ 	.word	0x00006850


	//   ....[9]....
        /*011c*/ 	.word	0x000068c0


	//   ....[10]....
        /*0120*/ 	.word	0x00006930


	//----- nvinfo : EIATTR_EXIT_INSTR_OFFSETS
	.align		4
.L_4203:
        /*0124*/ 	.byte	0x04, 0x1c
        /*0126*/ 	.short	(.L_4205 - .L_4204)


	//   ....[0]....
.L_4204:
        /*0128*/ 	.word	0x000000a0


	//   ....[1]....
        /*012c*/ 	.word	0x000066f0


	//   ....[2]....
        /*0130*/ 	.word	0x00006800


	//----- nvinfo : EIATTR_MAX_THREADS
	.align		4
.L_4205:
        /*0134*/ 	.byte	0x04, 0x05
        /*0136*/ 	.short	(.L_4207 - .L_4206)
.L_4206:
        /*0138*/ 	.word	0x00000100
        /*013c*/ 	.word	0x00000001
        /*0140*/ 	.word	0x00000001


	//----- nvinfo : EIATTR_CRS_STACK_SIZE
	.align		4
.L_4207:
        /*0144*/ 	.byte	0x04, 0x1e
        /*0146*/ 	.short	(.L_4209 - .L_4208)
.L_4208:
        /*0148*/ 	.word	0x00000000


	//----- nvinfo : EIATTR_CBANK_PARAM_SIZE
	.align		4
.L_4209:
        /*014c*/ 	.byte	0x03, 0x19
        /*014e*/ 	.short	0x0050


	//----- nvinfo : EIATTR_PARAM_CBANK
	.align		4
        /*0150*/ 	.byte	0x04, 0x0a
        /*0152*/ 	.short	(.L_4211 - .L_4210)
	.align		4
.L_4210:
        /*0154*/ 	.word	index@(.nv.constant0._ZN18transformer_engine6detail32dgated_act_cast_transpose_kernelILi2ELi2Ef13__nv_bfloat166__halfNS_5EmptyEXadL_ZNS_6dqgeluIffEET_T0_RKS4_EEXadL_ZNS_5qgeluIffEES6_S7_S9_EEEEvPKT2_SD_PT3_SF_PKT1_PSG_SJ_mmm)
        /*0158*/ 	.short	0x0210
        /*015a*/ 	.short	0x0050


	//----- nvinfo : EIATTR_SW_WAR
	.align		4
.L_4211:
        /*015c*/ 	.byte	0x04, 0x36
        /*015e*/ 	.short	(.L_4213 - .L_4212)
.L_4212:
        /*0160*/ 	.word	0x00000008
.L_4213:


//--------------------- .nv.info._ZN18transformer_engine6detail43dgated_act_cast_transpose_kernel_notalignedILi2ELi1Ef13__nv_bfloat16fNS_5EmptyEXadL_ZNS_6dqgeluIffEET_T0_RKS3_EEXadL_ZNS_5qgeluIffEES5_S6_S8_EEEEvPKT2_SC_PT3_SE_PKT1_PSF_SI_mmm --------------------------
	.section	.nv.info._ZN18transformer_engine6detail43dgated_act_cast_transpose_kernel_notalignedILi2ELi1Ef13__nv_bfloat16fNS_5EmptyEXadL_ZNS_6dqgeluIffEET_T0_RKS3_EEXadL_ZNS_5qgeluIffEES5_S6_S8_EEEEvPKT2_SC_PT3_SE_PKT1_PSF_SI_mmm,"",@"SHT_CUDA_INFO"
	.sectionflags	@""
	.align	4


	//----- nvinfo : EIATTR_CUDA_API_VERSION
	.align		4
        /*0000*/ 	.byte	0x04, 0x37
        /*0002*/ 	.short	(.L_4215 - .L_4214)
.L_4214:
        /*0004*/ 	.word	0x00000082


	//----- nvinfo : EIATTR_KPARAM_INFO
	.align		4
.L_4215:
        /*0008*/ 	.byte	0x04, 0x17
        /*000a*/ 	.short	(.L_4217 - .L_4216)
.L_4216:
        /*000c*/ 	.word	0x00000000
        /*0010*/ 	.short	0x0009
        /*0012*/ 	.short	0x0048
        /*0014*/ 	.byte	0x00, 0xf0, 0x21, 0x00


	//----- nvinfo : EIATTR_KPARAM_INFO
	.align		4
.L_4217:
        /*0018*/ 	.byte	0x04, 0x17
        /*001a*/ 	.short	(.L_4219 - .L_4218)
.L_4218:
        /*001c*/ 	.word	0x00000000
        /*0020*/ 	.short	0x0008
        /*0022*/ 	.short	0x0040
        /*0024*/ 	.byte	0x00, 0xf0, 0x21, 0x00


	//----- nvinfo : EIATTR_KPARAM_INFO
	.align		4
.L_4219:
        /*0028*/ 	.byte	0x04, 0x17
        /*002a*/ 	.short	(.L_4221 - .L_4220)
.L_4220:
        /*002c*/ 	.word	0x00000000
        /*0030*/ 	.short	0x0007
        /*0032*/ 	.short	0x0038
        /*0034*/ 	.byte	0x00, 0xf0, 0x21, 0x00


	//----- nvinfo : EIATTR_KPARAM_INFO
	.align		4
.L_4221:
        /*0038*/ 	.byte	0x04, 0x17
        /*003a*/ 	.short	(.L_4223 - .L_4222)
.L_4222:
        /*003c*/ 	.word	0x00000000
        /*0040*/ 	.short	0x0006
        /*0042*/ 	.short	0x0030
        /*0044*/ 	.byte	0x00, 0xf0, 0x21, 0x00


	//----- nvinfo : EIATTR_KPARAM_INFO
	.align		4
.L_4223:
        /*0048*/ 	.byte	0x04, 0x17
        /*004a*/ 	.short	(.L_4225 - .L_4224)
.L_4224:
        /*004c*/ 	.word	0x00000000
        /*0050*/ 	.short	0x0005
        /*0052*/ 	.short	0x0028
        /*0054*/ 	.byte	0x00, 0xf0, 0x21, 0x00


	//----- nvinfo : EIATTR_KPARAM_INFO
	.align		4
.L_4225:
        /*0058*/ 	.byte	0x04, 0x17
        /*005a*/ 	.short	(.L_4227 - .L_4226)
.L_4226:
        /*005c*/ 	.word	0x00000000
        /*0060*/ 	.short	0x0004
        /*0062*/ 	.short	0x0020
        /*0064*/ 	.byte	0x00, 0xf0, 0x21, 0x00


	//----- nvinfo : EIATTR_KPARAM_INFO
	.align		4
.L_4227:
        /*0068*/ 	.byte	0x04, 0x17
        /*006a*/ 	.short	(.L_4229 - .L_4228)
.L_4228:
        /*006c*/ 	.word	0x00000000
        /*0070*/ 	.short	0x0003
        /*0072*/ 	.short	0x0018
        /*0074*/ 	.byte	0x00, 0xf0, 0x21, 0x00


	//----- nvinfo : EIATTR_KPARAM_INFO
	.align		4
.L_4229:
        /*0078*/ 	.byte	0x04, 0x17
        /*007a*/ 	.short	(.L_4231 - .L_4230)
.L_4230:
        /*007c*/ 	.word	0x00000000
        /*0080*/ 	.short	0x0002
        /*0082*/ 	.short	0x0010
        /*0084*/ 	.byte	0x00, 0xf0, 0x21, 0x00


	//----- nvinfo : EIATTR_KPARAM_INFO
	.align		4
.L_4231:
        /*0088*/ 	.byte	0x04, 0x17
        /*008a*/ 	.short	(.L_4233 - .L_4232)
.L_4232:
        /*008c*/ 	.word	0x00000000
        /*0090*/ 	.short	0x0001
        /*0092*/ 	.short	0x0008
        /*0094*/ 	.byte	0x00, 0xf0, 0x21, 0x00


	//----- nvinfo : EIATTR_KPARAM_INFO
	.align		4
.L_4233:
        /*0098*/ 	.byte	0x04, 0x17
        /*009a*/ 	.short	(.L_4235 - .L_4234)
.L_4234:
        /*009c*/ 	.word	0x00000000
        /*00a0*/ 	.short	0x0000
        /*00a2*/ 	.short	0x0000
        /*00a4*/ 	.byte	0x00, 0xf0, 0x21, 0x00


	//----- nvinfo : EIATTR_SPARSE_MMA_MASK
	.align		4
.L_4235:
        /*00a8*/ 	.byte	0x03, 0x50
        /*00aa*/ 	.short	0x0000


	//----- nvinfo : EIATTR_MAXREG_COUNT
	.align		4
        /*00ac*/ 	.byte	0x03, 0x1b
        /*00ae*/ 	.short	0x00ff


	//----- nvinfo : EIATTR_NUM_BARRIERS
	.align		4
        /*00b0*/ 	.byte	0x02, 0x4c
        /*00b2*/ 	.byte	0x01
	.zero		1


	//----- nvinfo : EIATTR_MERCURY_ISA_VERSION
	.align		4
        /*00b4*/ 	.byte	0x03, 0x5f
        /*00b6*/ 	.short	0x0101


	//----- nvinfo : EIATTR_COOP_GROUP_MASK_REGIDS
	.align		4
        /*00b8*/ 	.byte	0x04, 0x29
        /*00ba*/ 	.short	(.L_4237 - .L_4236)


	//   ....[0]....
.L_4236:
        /*00bc*/ 	.word	0xffffffff


	//   ....[1]....
        /*00c0*/ 	.word	0xffffffff


	//   ....[2]....
        /*00c4*/ 	.word	0xffffffff


	//   ....[3]....
        /*00c8*/ 	.word	0xffffffff


	//   ....[4]....
        /*00cc*/ 	.word	0xffffffff


	//   ....[5]....
        /*00d0*/ 	.word	0xffffffff


	//   ....[6]....
        /*00d4*/ 	.word	0xffffffff


	//   ....[7]....
        /*00d8*/ 	.word	0xffffffff


	//   ....[8]....
        /*00dc*/ 	.word	0x05000004


	//   ....[9]....
        /*00e0*/ 	.word	0x05000004


	//   ....[10]....
        /*00e4*/ 	.word	0x05000004


	//----- nvinfo : EIATTR_COOP_GROUP_INSTR_OFFSETS
	.align		4
.L_4237:
        /*00e8*/ 	.byte	0x04, 0x28
        /*00ea*/ 	.short	(.L_4239 - .L_4238)


	//   ....[0]....
.L_4238:
        /*00ec*/ 	.word	0x000056a0


	//   ....[1]....
        /*00f0*/ 	.word	0x000056e0


	//   ....[2]....
        /*00f4*/ 	.word	0x00005750


	//   ....[3]....
        /*00f8*/ 	.word	0x000057a0


	//   ....[4]....
        /*00fc*/ 	.word	0x000057d0


	//   ....[5]....
        /*0100*/ 	.word	0x000058c0


	//   ....[6]....
        /*0104*/ 	.word	0x000058e0


	//   ....[7]....
        /*0108*/ 	.word	0x00005900


	//   ....[8]....
        /*010c*/ 	.word	0x00005b30


	//   ....[9]....
        /*0110*/ 	.word	0x00005ba0


	//   ....[10]....
        /*0114*/ 	.word	0x00005c10


	//----- nvinfo : EIATTR_EXIT_INSTR_OFFSETS
	.align		4
.L_4239:
        /*0118*/ 	.byte	0x04, 0x1c
        /*011a*/ 	.short	(.L_4241 - .L_4240)


	//   ....[0]....
.L_4240:
        /*011c*/ 	.word	0x000000d0


	//   ....[1]....
        /*0120*/ 	.word	0x000059f0


	//   ....[2]....
        /*0124*/ 	.word	0x00005ae0


	//----- nvinfo : EIATTR_MAX_THREADS
	.align		4
.L_4241:
        /*0128*/ 	.byte	0x04, 0x05
        /*012a*/ 	.short	(.L_4243 - .L_4242)
.L_4242:
        /*012c*/ 	.word	0x00000100
        /*0130*/ 	.word	0x00000001
        /*0134*/ 	.word	0x00000001


	//----- nvinfo : EIATTR_CRS_STACK_SIZE
	.align		4
.L_4243:
        /*0138*/ 	.byte	0x04, 0x1e
        /*013a*/ 	.short	(.L_4245 - .L_4244)
.L_4244:
        /*013c*/ 	.word	0x00000000


	//----- nvinfo : EIATTR_CBANK_PARAM_SIZE
	.align		4
.L_4245:
        /*0140*/ 	.byte	0x03, 0x19
        /*0142*/ 	.short	0x0050


	//----- nvinfo : EIATTR_PARAM_CBANK
	.align		4
        /*0144*/ 	.byte	0x04, 0x0a
        /*0146*/ 	.short	(.L_4247 - .L_4246)
	.align		4
.L_4246:
        /*0148*/ 	.word	index@(.nv.constant0._ZN18transformer_engine6detail43dgated_act_cast_transpose_kernel_notalignedILi2ELi1Ef13__nv_bfloat16fNS_5EmptyEXadL_ZNS_6dqgeluIffEET_T0_RKS3_EEXadL_ZNS_5qgeluIffEES5_S6_S8_EEEEvPKT2_SC_PT3_SE_PKT1_PSF_SI_mmm)
        /*014c*/ 	.short	0x0210
        /*014e*/ 	.short	0x0050


	//----- nvinfo : EIATTR_SW_WAR
	.align		4
.L_4247:
        /*0150*/ 	.byte	0x04, 0x36
        /*0152*/ 	.short	(.L_4249 - .L_4248)
.L_4248:
        /*0154*/ 	.word	0x00000008
.L_4249:


//--------------------- .nv.info._ZN18transformer_engine6detail32dgated_act_cast_transpose_kernelILi2ELi1Ef13__nv_bfloat16fNS_5EmptyEXadL_ZNS_6dqgeluIffEET_T0_RKS3_EEXadL_ZNS_5qgeluIffEES5_S6_S8_EEEEvPKT2_SC_PT3_SE_PKT1_PSF_SI_mmm --------------------------
	.section	.nv.info._ZN18transformer_engine6detail32dgated_act_cast_transpose_kernelILi2ELi1Ef13__nv_bfloat16fNS_5EmptyEXadL_ZNS_6dqgeluIffEET_T0_RKS3_EEXadL_ZNS_5qgeluIffEES5_S6_S8_EEEEvPKT2_SC_PT3_SE_PKT1_PSF_SI_mmm,"",@"SHT_CUDA_INFO"
	.sectionflags	@""
	.align	4


	//----- nvinfo : EIATTR_CUDA_API_VERSION
	.align		4
        /*0000*/ 	.byte	0x04, 0x37
        /*0002*/ 	.short	(.L_4251 - .L_4250)
.L_4250:
        /*0004*/ 	.word	0x00000082


	//----- nvinfo : EIATTR_KPARAM_INFO
	.align		4
.L_4251:
        /*0008*/ 	.byte	0x04, 0x17
        /*000a*/ 	.short	(.L_4253 - .L_4252)
.L_4252:
        /*000c*/ 	.word	0x00000000
        /*0010*/ 	.short	0x0009
        /*0012*/ 	.short	0x0048
        /*0014*/ 	.byte	0x00, 0xf0, 0x21, 0x00


	//----- nvinfo : EIATTR_KPARAM_INFO
	.align		4
.L_4253:
        /*0018*/ 	.byte	0x04, 0x17
        /*001a*/ 	.short	(.L_4255 - .L_4254)
.L_4254:
        /*001c*/ 	.word	0x00000000
        /*0020*/ 	.short	0x0008
        /*0022*/ 	.short	0x0040
        /*0024*/ 	.byte	0x00, 0xf0, 0x21, 0x00


	//----- nvinfo : EIATTR_KPARAM_INFO
	.align		4
.L_4255:
        /*0028*/ 	.byte	0x04, 0x17
        /*002a*/ 	.short	(.L_4257 - .L_4256)
.L_4256:
        /*002c*/ 	.word	0x00000000
        /*0030*/ 	.short	0x0007
        /*0032*/ 	.short	0x0038
        /*0034*/ 	.byte	0x00, 0xf0, 0x21, 0x00


	//----- nvinfo : EIATTR_KPARAM_INFO
	.align		4
.L_4257:
        /*0038*/ 	.byte	0x04, 0x17
        /*003a*/ 	.short	(.L_4259 - .L_4258)
.L_4258:
        /*003c*/ 	.word	0x00000000
        /*0040*/ 	.short	0x0006
        /*0042*/ 	.short	0x0030
        /*0044*/ 	.byte	0x00, 0xf0, 0x21, 0x00


	//----- nvinfo : EIATTR_KPARAM_INFO
	.align		4
.L_4259:
        /*0048*/ 	.byte	0x04, 0x17
        /*004a*/ 	.short	(.L_4261 - .L_4260)
.L_4260:
        /*004c*/ 	.word	0x00000000
        /*0050*/ 	.short	0x0005
        /*0052*/ 	.short	0x0028
        /*0054*/ 	.byte	0x00, 0xf0, 0x21, 0x00


	//----- nvinfo : EIATTR_KPARAM_INFO
	.align		4
.L_4261:
        /*0058*/ 	.byte	0x04, 0x17
        /*005a*/ 	.short	(.L_4263 - .L_4262)
.L_4262:
        /*005c*/ 	.word	0x00000000
        /*0060*/ 	.short	0x0004
        /*0062*/ 	.short	0x0020
        /*0064*/ 	.byte	0x00, 0xf0, 0x21, 0x00


	//----- nvinfo : EIATTR_KPARAM_INFO
	.align		4
.L_4263:
        /*0068*/ 	.byte	0x04, 0x17
        /*006a*/ 	.short	(.L_4265 - .L_4264)
.L_4264:
        /*006c*/ 	.word	0x00000000
        /*0070*/ 	.short	0x0003
        /*0072*/ 	.short	0x0018
        /*0074*/ 	.byte	0x00, 0xf0, 0x21, 0x00


	//----- nvinfo : EIATTR_KPARAM_INFO
	.align		4
.L_4265:
        /*0078*/ 	.byte	0x04, 0x17
        /*007a*/ 	.short	(.L_4267 - .L_4266)
.L_4266:
        /*007c*/ 	.word	0x00000000
        /*0080*/ 	.short	0x0002
        /*0082*/ 	.short	0x0010
        /*0084*/ 	.byte	0x00, 0xf0, 0x21, 0x00


	//----- nvinfo : EIATTR_KPARAM_INFO
	.align		4
.L_4267:
        /*0088*/ 	.byte	0x04, 0x17
        /*008a*/ 	.short	(.L_4269 - .L_4268)
.L_4268:
        /*008c*/ 	.word	0x00000000
        /*0090*/ 	.short	0x0001
        /*0092*/ 	.short	0x0008
        /*0094*/ 	.byte	0x00, 0xf0, 0x21, 0x00


	//----- nvinfo : EIATTR_KPARAM_INFO
	.align		4
.L_4269:
        /*0098*/ 	.byte	0x04, 0x17
        /*009a*/ 	.short	(.L_4271 - .L_4270)
.L_4270:
        /*009c*/ 	.word	0x00000000
        /*00a0*/ 	.short	0x0000
        /*00a2*/ 	.short	0x0000
        /*00a4*/ 	.byte	0x00, 0xf0, 0x21, 0x00


	//----- nvinfo : EIATTR_SPARSE_MMA_MASK
	.align		4
.L_4271:
        /*00a8*/ 	.byte	0x03, 0x50
        /*00aa*/ 	.short	0x0000


	//----- nvinfo : EIATTR_MAXREG_COUNT
	.align		4
        /*00ac*/ 	.byte	0x03, 0x1b
        /*00ae*/ 	.short	0x00ff


	//----- nvinfo : EIATTR_NUM_BARRIERS
	.align		4
        /*00b0*/ 	.byte	0x02, 0x4c
        /*00b2*/ 	.byte	0x01
	.zero		1


	//----- nvinfo : EIATTR_MERCURY_ISA_VERSION
	.align		4
        /*00b4*/ 	.byte	0x03, 0x5f
        /*00b6*/ 	.short	0x0101


	//----- nvinfo : EIATTR_COOP_GROUP_MASK_REGIDS
	.align		4
        /*00b8*/ 	.byte	0x04, 0x29
        /*00ba*/ 	.short	(.L_4273 - .L_4272)


	//   ....[0]....
.L_4272:
        /*00bc*/ 	.word	0xffffffff


	//   ....[1]....
        /*00c0*/ 	.word	0xffffffff


	//   ....[2]....
        /*00c4*/ 	.word	0xffffffff


	//   ....[3]....
        /*00c8*/ 	.word	0xffffffff


	//   ....[4]....
        /*00cc*/ 	.word	0xffffffff


	//   ....[5]....
        /*00d0*/ 	.word	0xffffffff


	//   ....[6]....
        /*00d4*/ 	.word	0xffffffff


	//   ....[7]....
        /*00d8*/ 	.word	0xffffffff


	//   ....[8]....
        /*00dc*/ 	.word	0x05000006


	//   ....[9]....
        /*00e0*/ 	.word	0x05000006


	//   ....[10]....
        /*00e4*/ 	.word	0x05000006


	//----- nvinfo : EIATTR_COOP_GROUP_INSTR_OFFSETS
	.align		4
.L_4273:
        /*00e8*/ 	.byte	0x04, 0x28
        /*00ea*/ 	.short	(.L_4275 - .L_4274)


	//   ....[0]....
.L_4274:
        /*00ec*/ 	.word	0x00003940


	//   ....[1]....
        /*00f0*/ 	.word	0x000039a0


	//   ....[2]....
        /*00f4*/ 	.word	0x000039c0


	//   ....[3]....
        /*00f8*/ 	.word	0x000039e0


	//   ....[4]....
        /*00fc*/ 	.word	0x00003a00


	//   ....[5]....
        /*0100*/ 	.word	0x00003ae0


	//   ....[6]....
        /*0104*/ 	.word	0x00003b00


	//   ....[7]....
        /*0108*/ 	.word	0x00003b20


	//   ....[8]....
        /*010c*/ 	.word	0x00003d30


	//   ....[9]....
        /*0110*/ 	.word	0x00003da0


	//   ....[10]....
        /*0114*/ 	.word	0x00003e10


	//----- nvinfo : EIATTR_EXIT_INSTR_OFFSETS
	.align		4
.L_4275:
        /*0118*/ 	.byte	0x04, 0x1c
        /*011a*/ 	.short	(.L_4277 - .L_4276)


	//   ....[0]....
.L_4276:
        /*011c*/ 	.word	0x000000a0


	//   ....[1]....
        /*0120*/ 	.word	0x00003bf0


	//   ....[2]....
        /*0124*/ 	.word	0x00003ce0


	//----- nvinfo : EIATTR_MAX_THREADS
	.align		4
.L_4277:
        /*0128*/ 	.byte	0x04, 0x05
        /*012a*/ 	.short	(.L_4279 - .L_4278)
.L_4278:
        /*012c*/ 	.word	0x00000100
        /*0130*/ 	.word	0x00000001
        /*0134*/ 	.word	0x00000001


	//----- nvinfo : EIATTR_CRS_STACK_SIZE
	.align		4
.L_4279:
        /*0138*/ 	.byte	0x04, 0x1e
        /*013a*/ 	.short	(.L_4281 - .L_4280)
.L_4280:
        /*013c*/ 	.word	0x00000000


	//----- nvinfo : EIATTR_CBANK_PARAM_SIZE
	.align		4
.L_4281:
        /*0140*/ 	.byte	0x03, 0x19
        /*0142*/ 	.short	0x0050


	//----- nvinfo : EIATTR_PARAM_CBANK
	.align		4
        /*0144*/ 	.byte	0x04, 0x0a
        /*0146*/ 	.short	(.L_4283 - .L_4282)
	.align		4
.L_4282:
        /*0148*/ 	.word	index@(.nv.constant0._ZN18transformer_engine6detail32dgated_act_cast_transpose_kernelILi2ELi1Ef13__nv_bfloat16fNS_5EmptyEXadL_ZNS_6dqgeluIffEET_T0_RKS3_EEXadL_ZNS_5qgeluIffEES5_S6_S8_EEEEvPKT2_SC_PT3_SE_PKT1_PSF_SI_mmm)
        /*014c*/ 	.short	0x0210
        /*014e*/ 	.short	0x0050


	//----- nvinfo : EIATTR_SW_WAR
	.align		4
.L_4283:
        /*0150*/ 	.byte	0x04, 0x36
        /*0152*/ 	.short	(.L_4285 - .L_4284)
.L_4284:
        /*0154*/ 	.word	0x00000008
.L_4285:


//--------------------- .nv.info._ZN18transformer_engine6detail43dgated_act_cast_transpose_kernel_notalignedILi2ELi4Ef6__half13__nv_fp8_e4m3NS_5EmptyEXadL_ZNS_6dqgeluIffEET_T0_RKS4_EEXadL_ZNS_5qgeluIffEES6_S7_S9_EEEEvPKT2_SD_PT3_SF_PKT1_PSG_SJ_mmm --------------------------
	.section	.nv.info._ZN18transformer_engine6detail43dgated_act_cast_transpose_kernel_notalignedILi2ELi4Ef6__half13__nv_fp8_e4m3NS_5EmptyEXadL_ZNS_6dqgeluIffEET_T0_RKS4_EEXadL_ZNS_5qgeluIffEES6_S7_S9_EEEEvPKT2_SD_PT3_SF_PKT1_PSG_SJ_mmm,"",@"SHT_CUDA_INFO"
	.sectionflags	@""
	.align	4


	//----- nvinfo : EIATTR_CUDA_API_VERSION
	.align		4
        /*0000*/ 	.byte	0x04, 0x37
        /*0002*/ 	.short	(.L_4287 - .L_4286)
.L_4286:
        /*0004*/ 	.word	0x00000082


	//----- nvinfo : EIATTR_KPARAM_INFO
	.align		4
.L_4287:
        /*0008*/ 	.byte	0x04, 0x17
        /*000a*/ 	.short	(.L_4289 - .L_4288)
.L_4288:
        /*000c*/ 	.word	0x00000000
        /*0010*/ 	.short	0x0009
        /*0012*/ 	.short	0x0048
        /*0014*/ 	.byte	0x00, 0xf0, 0x21, 0x00


	//----- nvinfo : EIATTR_KPARAM_INFO
	.align		4
.L_4289:
        /*0018*/ 	.byte	0x04, 0x17
        /*001a*/ 	.short	(.L_4291 - .L_4290)
.L_4290:
        /*001c*/ 	.word	0x00000000
        /*0020*/ 	.short	0x0008
        /*0022*/ 	.short	0x0040
        /*0024*/ 	.byte	0x00, 0xf0, 0x21, 0x00


	//----- nvinfo : EIATTR_KPARAM_INFO
	.align		4
.L_4291:
        /*0028*/ 	.byte	0x04, 0x17
        /*002a*/ 	.short	(.L_4293 - .L_4292)
.L_4292:
        /*002c*/ 	.word	0x00000000
        /*0030*/ 	.short	0x0007
        /*0032*/ 	.short	0x0038
        /*0034*/ 	.byte	0x00, 0xf0, 0x21, 0x00


	//----- nvinfo : EIATTR_KPARAM_INFO
	.align		4
.L_4293:
        /*0038*/ 	.byte	0x04, 0x17
        /*003a*/ 	.short	(.L_4295 - .L_4294)
.L_4294:
        /*003c*/ 	.word	0x00000000
        /*0040*/ 	.short	0x0006
        /*0042*/ 	.short	0x0030
        /*0044*/ 	.byte	0x00, 0xf0, 0x21, 0x00


	//----- nvinfo : EIATTR_KPARAM_INFO
	.align		4
.L_4295:
        /*0048*/ 	.byte	0x04, 0x17
        /*004a*/ 	.short	(.L_4297 - .L_4296)
.L_4296:
        /*004c*/ 	.word	0x00000000
        /*0050*/ 	.short	0x0005
        /*0052*/ 	.short	0x0028
        /*0054*/ 	.byte	0x00, 0xf0, 0x21, 0x00


	//----- nvinfo : EIATTR_KPARAM_INFO
	.align		4
.L_4297:
        /*0058*/ 	.byte	0x04, 0x17
        /*005a*/ 	.short	(.L_4299 - .L_4298)
.L_4298:
        /*005c*/ 	.word	0x00000000
        /*0060*/ 	.short	0x0004
        /*0062*/ 	.short	0x0020
        /*0064*/ 	.byte	0x00, 0xf0, 0x21, 0x00


	//----- nvinfo : EIATTR_KPARAM_INFO
	.align		4
.L_4299:
        /*0068*/ 	.byte	0x04, 0x17
        /*006a*/ 	.short	(.L_4301 - .L_4300)
.L_4300:
        /*006c*/ 	.word	0x00000000
        /*0070*/ 	.short	0x0003
        /*0072*/ 	.short	0x0018
        /*0074*/ 	.byte	0x00, 0xf0, 0x21, 0x00


	//----- nvinfo : EIATTR_KPARAM_INFO
	.align		4
.L_4301:
        /*0078*/ 	.byte	0x04, 0x17
        /*007a*/ 	.short	(.L_4303 - .L_4302)
.L_4302:
        /*007c*/ 	.word	0x00000000
        /*0080*/ 	.short	0x0002
        /*0082*/ 	.short	0x0010
        /*0084*/ 	.byte	0x00, 0xf0, 0x21, 0x00


	//----- nvinfo : EIATTR_KPARAM_INFO
	.align		4
.L_4303:
        /*0088*/ 	.byte	0x04, 0x17
        /*008a*/ 	.short	(.L_4305 - .L_4304)
.L_4304:
        /*008c*/ 	.word	0x00000000
        /*0090*/ 	.short	0x0001
        /*0092*/ 	.short	0x0008
        /*0094*/ 	.byte	0x00, 0xf0, 0x21, 0x00


	//----- nvinfo : EIATTR_KPARAM_INFO
	.align		4
.L_4305:
        /*0098*/ 	.byte	0x04, 0x17
        /*009a*/ 	.short	(.L_4307 - .L_4306)
.L_4306:
        /*009c*/ 	.word	0x00000000
        /*00a0*/ 	.short	0x0000
        /*00a2*/ 	.short	0x0000
        /*00a4*/ 	.byte	0x00, 0xf0, 0x21, 0x00


	//----- nvinfo : EIATTR_SPARSE_MMA_MASK
	.align		4
.L_4307:
        /*00a8*/ 	.byte	0x03, 0x50
        /*00aa*/ 	.short	0x0000


	//----- nvinfo : EIATTR_MAXREG_COUNT
	.align		4
        /*00ac*/ 	.byte	0x03, 0x1b
        /*00ae*/ 	.short	0x00ff


	//----- nvinfo : EIATTR_NUM_BARRIERS
	.align		4
        /*00b0*/ 	.byte	0x02, 0x4c
        /*00b2*/ 	.byte	0x01
	.zero		1


	//----- nvinfo : EIATTR_MERCURY_ISA_VERSION
	.align		4
        /*00b4*/ 	.byte	0x03, 0x5f
        /*00b6*/ 	.short	0x0101


	//----- nvinfo : EIATTR_INT_WARP_WIDE_INSTR_OFFSETS
	.align		4
        /*00b8*/ 	.byte	0x04, 0x31
        /*00ba*/ 	.short	(.L_4309 - .L_4308)


	//   ....[0]....
.L_4308:
        /*00bc*/ 	.word	0x00000900


	//----- nvinfo : EIATTR_COOP_GROUP_MASK_REGIDS
	.align		4
.L_4309:
        /*00c0*/ 	.byte	0x04, 0x29
        /*00c2*/ 	.short	(.L_4311 - .L_4310)


	//   ....[0]....
.L_4310:
        /*00c4*/ 	.word	0xffffffff


	//   ....[1]....
        /*00c8*/ 	.word	0xffffffff


	//   ....[2]....
        /*00cc*/ 	.word	0xffffffff


	//   ....[3]....
        /*00d0*/ 	.word	0xffffffff


	//   ....[4]....
        /*00d4*/ 	.word	0xffffffff


	//   ....[5]....
        /*00d8*/ 	.word	0xffffffff


	//   ....[6]....
        /*00dc*/ 	.word	0xffffffff


	//   ....[7]....
        /*00e0*/ 	.word	0xffffffff


	//   ....[8]....
        /*00e4*/ 	.word	0x05000004


	//   ....[9]....
        /*00e8*/ 	.word	0x05000004


	//   ....[10]....
        /*00ec*/ 	.word	0x05000004


	//----- nvinfo : EIATTR_COOP_GROUP_INSTR_OFFSETS
	.align		4
.L_4311:
        /*00f0*/ 	.byte	0x04, 0x28
        /*00f2*/ 	.short	(.L_4313 - .L_4312)


	//   ....[0]....
.L_4312:
        /*00f4*/ 	.word	0x0000e250


	//   ....[1]....
        /*00f8*/ 	.word	0x0000e290


	//   ....[2]....
        /*00fc*/ 	.word	0x0000e2e0


	//   ....[3]....
        /*0100*/ 	.word	0x0000e330


	//   ....[4]....
        /*0104*/ 	.word	0x0000e360


	//   ....[5]....
        /*0108*/ 	.word	0x0000e450


	//   ....[6]....
        /*010c*/ 	.word	0x0000e470


	//   ....[7]....
        /*0110*/ 	.word	0x0000e490


	//   ....[8]....
        /*0114*/ 	.word	0x0000e6e0


	//   ....[9]....
        /*0118*/ 	.word	0x0000e750


	//   ....[10]....
        /*011c*/ 	.word	0x0000e7c0


	//----- nvinfo : EIATTR_EXIT_INSTR_OFFSETS
	.align		4
.L_4313:
        /*0120*/ 	.byte	0x04, 0x1c
        /*0122*/ 	.short	(.L_4315 - .L_4314)


	//   ....[0]....
.L_4314:
        /*0124*/ 	.word	0x000000d0


	//   ....[1]....
        /*0128*/ 	.word	0x0000e580


	//   ....[2]....
        /*012c*/ 	.word	0x0000e690


	//----- nvinfo : EIATTR_MAX_THREADS
	.align		4
.L_4315:
        /*0130*/ 	.byte	0x04, 0x05
        /*0132*/ 	.short	(.L_4317 - .L_4316)
.L_4316:
        /*0134*/ 	.word	0x00000100
        /*0138*/ 	.word	0x00000001
        /*013c*/ 	.word	0x00000001


	//----- nvinfo : EIATTR_CRS_STACK_SIZE
	.align		4
.L_4317:
        /*0140*/ 	.byte	0x04, 0x1e
        /*0142*/ 	.short	(.L_4319 - .L_4318)
.L_4318:
        /*0144*/ 	.word	0x00000000


	//----- nvinfo : EIATTR_CBANK_PARAM_SIZE
	.align		4
.L_4319:
        /*0148*/ 	.byte	0x03, 0x19
        /*014a*/ 	.short	0x0050


	//----- nvinfo : EIATTR_PARAM_CBANK
	.align		4
        /*014c*/ 	.byte	0x04, 0x0a
        /*014e*/ 	.short	(.L_4321 - .L_4320)
	.align		4
.L_4320:
        /*0150*/ 	.word	index@(.nv.constant0._ZN18transformer_engine6detail43dgated_act_cast_transpose_kernel_notalignedILi2ELi4Ef6__half13__nv_fp8_e4m3NS_5EmptyEXadL_ZNS_6dqgeluIffEET_T0_RKS4_EEXadL_ZNS_5qgeluIffEES6_S7_S9_EEEEvPKT2_SD_PT3_SF_PKT1_PSG_SJ_mmm)
        /*0154*/ 	.short	0x0210
        /*0156*/ 	.short	0x0050


	//----- nvinfo : EIATTR_SW_WAR
	.align		4
.L_4321:
        /*0158*/ 	.byte	0x04, 0x36
        /*015a*/ 	.short	(.L_4323 - .L_4322)
.L_4322:
        /*015c*/ 	.word	0x00000008
.L_4323:


//--------------------- .nv.info._ZN18transformer_engine6detail32dgated_act_cast_transpose_kernelILi2ELi4Ef6__half13__nv_fp8_e4m3NS_5EmptyEXadL_ZNS_6dqgeluIffEET_T0_RKS4_EEXadL_ZNS_5qgeluIffEES6_S7_S9_EEEEvPKT2_SD_PT3_SF_PKT1_PSG_SJ_mmm --------------------------
	.section	.nv.info._ZN18transformer_engine6detail32dgated_act_cast_transpose_kernelILi2ELi4Ef6__half13__nv_fp8_e4m3NS_5EmptyEXadL_ZNS_6dqgeluIffEET_T0_RKS4_EEXadL_ZNS_5qgeluIffEES6_S7_S9_EEEEvPKT2_SD_PT3_SF_PKT1_PSG_SJ_mmm,"",@"SHT_CUDA_INFO"
	.sectionflags	@""
	.align	4


	//----- nvinfo : EIATTR_CUDA_API_VERSION
	.align		4
        /*0000*/ 	.byte	0x04, 0x37
        /*0002*/ 	.short	(.L_4325 - .L_4324)
.L_4324:
        /*0004*/ 	.word	0x00000082


	//----- nvinfo : EIATTR_KPARAM_INFO
	.align		4
.L_4325:
        /*0008*/ 	.byte	0x04, 0x17
        /*000a*/ 	.short	(.L_4327 - .L_4326)
.L_4326:
        /*000c*/ 	.word	0x00000000
        /*0010*/ 	.short	0x0009
        /*0012*/ 	.short	0x0048
        /*0014*/ 	.byte	0x00, 0xf0, 0x21, 0x00


	//----- nvinfo : EIATTR_KPARAM_INFO
	.align		4
.L_4327:
        /*0018*/ 	.byte	0x04, 0x17
        /*001a*/ 	.short	(.L_4329 - .L_4328)
.L_4328:
        /*001c*/ 	.word	0x00000000
        /*0020*/ 	.short	0x0008
        /*0022*/ 	.short	0x0040
        /*0024*/ 	.byte	0x00, 0xf0, 0x21, 0x00


	//----- nvinfo : EIATTR_KPARAM_INFO
	.align		4
.L_4329:
        /*0028*/ 	.byte	0x04, 0x17
        /*002a*/ 	.short	(.L_4331 - .L_4330)
.L_4330:
        /*002c*/ 	.word	0x00000000
        /*0030*/ 	.short	0x0007
        /*0032*/ 	.short	0x0038
        /*0034*/ 	.byte	0x00, 0xf0, 0x21, 0x00


	//----- nvinfo : EIATTR_KPARAM_INFO
	.align		4
.L_4331:
        /*0038*/ 	.byte	0x04, 0x17
        /*003a*/ 	.short	(.L_4333 - .L_4332)
.L_4332:
        /*003c*/ 	.word	0x00000000
        /*0040*/ 	.short	0x0006
        /*0042*/ 	.short	0x0030
        /*0044*/ 	.byte	0x00, 0xf0, 0x21, 0x00


	//----- nvinfo : EIATTR_KPARAM_INFO
	.align		4
.L_4333:
        /*0048*/ 	.byte	0x04, 0x17
        /*004a*/ 	.short	(.L_4335 - .L_4334)
.L_4334:
        /*004c*/ 	.word	0x00000000
        /*0050*/ 	.short	0x0005
        /*0052*/ 	.short	0x0028
        /*0054*/ 	.byte	0x00, 0xf0, 0x21, 0x00


	//----- nvinfo : EIATTR_KPARAM_INFO
	.align		4
.L_4335:
        /*0058*/ 	.byte	0x04, 0x17
        /*005a*/ 	.short	(.L_4337 - .L_4336)
.L_4336:
        /*005c*/ 	.word	0x00000000
        /*0060*/ 	.short	0x0004
        /*0062*/ 	.short	0x0020
        /*0064*/ 	.byte	0x00, 0xf0, 0x21, 0x00


	//----- nvinfo : EIATTR_KPARAM_INFO
	.align		4
.L_4337:
        /*0068*/ 	.byte	0x04, 0x17
        /*006a*/ 	.short	(.L_4339 - .L_4338)
.L_4338:
        /*006c*/ 	.word	0x00000000
        /*0070*/ 	.short	0x0003
        /*0072*/ 	.short	0x0018
        /*0074*/ 	.byte	0x00, 0xf0, 0x21, 0x00


	//----- nvinfo : EIATTR_KPARAM_INFO
	.align		4
.L_4339:
        /*0078*/ 	.byte	0x04, 0x17
        /*007a*/ 	.short	(.L_4341 - .L_4340)
.L_4340:
        /*007c*/ 	.word	0x00000000
        /*0080*/ 	.short	0x0002
        /*0082*/ 	.short	0x0010
        /*0084*/ 	.byte	0x00, 0xf0, 0x21, 0x00


	//----- nvinfo : EIATTR_KPARAM_INFO
	.align		4
.L_4341:
        /*0088*/ 	.byte	0x04, 0x17
        /*008a*/ 	.short	(.L_4343 - .L_4342)
.L_4342:
        /*008c*/ 	.word	0x00000000
        /*0090*/ 	.short	0x0001
        /*0092*/ 	.short	0x0008
        /*0094*/ 	.byte	0x00, 0xf0, 0x21, 0x00


	//----- nvinfo : EIATTR_KPARAM_INFO
	.align		4
.L_4343:
        /*0098*/ 	.byte	0x04, 0x17
        /*009a*/ 	.short	(.L_4345 - .L_4344)
.L_4344:
        /*009c*/ 	.word	0x00000000
        /*00a0*/ 	.short	0x0000
        /*00a2*/ 	.short	0x0000
        /*00a4*/ 	.byte	0x00, 0xf0, 0x21, 0x00


	//----- nvinfo : EIATTR_SPARSE_MMA_MASK
	.align		4
.L_4345:
        /*00a8*/ 	.byte	0x03, 0x50
        /*00aa*/ 	.short	0x0000


	//----- nvinfo : EIATTR_MAXREG_COUNT
	.align		4
        /*00ac*/ 	.byte	0x03, 0x1b
        /*00ae*/ 	.short	0x00ff


	//----- nvinfo : EIATTR_NUM_BARRIERS
	.align		4
        /*00b0*/ 	.byte	0x02, 0x4c
        /*00b2*/ 	.byte	0x01
	.zero		1


	//----- nvinfo : EIATTR_MERCURY_ISA_VERSION
	.align		4
        /*00b4*/ 	.byte	0x03, 0x5f
        /*00b6*/ 	.short	0x0101


	//----- nvinfo : EIATTR_COOP_GROUP_MASK_REGIDS
	.align		4
        /*00b8*/ 	.byte	0x04, 0x29
        /*00ba*/ 	.short	(.L_4347 - .L_4346)


	//   ....[0]....
.L_4346:
        /*00bc*/ 	.word	0xffffffff


	//   ....[1]....
        /*00c0*/ 	.word	0xffffffff


	//   ....[2]....
        /*00c4*/ 	.word	0xffffffff


	//   ....[3]....
        /*00c8*/ 	.word	0xffffffff


	//   ....[4]....
        /*00cc*/ 	.word	0xffffffff


	//   ....[5]....
        /*00d0*/ 	.word	0xffffffff


	//   ....[6]....
        /*00d4*/ 	.word	0xffffffff


	//   ....[7]....
        /*00d8*/ 	.word	0xffffffff


	//   ....[8]....
        /*00dc*/ 	.word	0x05000004


	//   ....[9]....
        /*00e0*/ 	.word	0x05000004


	//   ....[10]....
        /*00e4*/ 	.word	0x05000004


	//----- nvinfo : EIATTR_COOP_GROUP_INSTR_OFFSETS
	.align		4
.L_4347:
        /*00e8*/ 	.byte	0x04, 0x28
        /*00ea*/ 	.short	(.L_4349 - .L_4348)


	//   ....[0]....
.L_4348:
        /*00ec*/ 	.word	0x0000b890


	//   ....[1]....
        /*00f0*/ 	.word	0x0000b900


	//   ....[2]....
        /*00f4*/ 	.word	0x0000b920


	//   ....[3]....
        /*00f8*/ 	.word	0x0000b940


	//   ....[4]....
        /*00fc*/ 	.word	0x0000b960


	//   ....[5]....
        /*0100*/ 	.word	0x0000ba30


	//   ....[6]....
        /*0104*/ 	.word	0x0000ba50


	//   ....[7]....
        /*0108*/ 	.word	0x0000ba70


	//   ....[8]....
        /*010c*/ 	.word	0x0000bcb0


	//   ....[9]....
        /*0110*/ 	.word	0x0000bd20


	//   ....[10]....
        /*0114*/ 	.word	0x0000bd90


	//----- nvinfo : EIATTR_EXIT_INSTR_OFFSETS
	.align		4
.L_4349:
        /*0118*/ 	.byte	0x04, 0x1c
        /*011a*/ 	.short	(.L_4351 - .L_4350)


	//   ....[0]....
.L_4350:
        /*011c*/ 	.word	0x000000a0


	//   ....[1]....
        /*0120*/ 	.word	0x0000bb50


	//   ....[2]....
        /*0124*/ 	.word	0x0000bc60


	//----- nvinfo : EIATTR_MAX_THREADS
	.align		4
.L_4351:
        /*0128*/ 	.byte	0x04, 0x05
        /*012a*/ 	.short	(.L_4353 - .L_4352)
.L_4352:
        /*012c*/ 	.word	0x00000100
        /*0130*/ 	.word	0x00000001
        /*0134*/ 	.word	0x00000001


	//----- nvinfo : EIATTR_CRS_STACK_SIZE
	.align		4
.L_4353:
        /*0138*/ 	.byte	0x04, 0x1e
        /*013a*/ 	.short	(.L_4355 - .L_4354)
.L_4354:
        /*013c*/ 	.word	0x00000000


	//----- nvinfo : EIATTR_CBANK_PARAM_SIZE
	.align		4
.L_4355:
        /*0140*/ 	.byte	0x03, 0x19
        /*0142*/ 	.short	0x0050


	//----- nvinfo : EIATTR_PARAM_CBANK
	.align		4
        /*0144*/ 	.byte	0x04, 0x0a
        /*0146*/ 	.short	(.L_4357 - .L_4356)
	.align		4
.L_4356:
        /*0148*/ 	.word	index@(.nv.constant0._ZN18transformer_engine6detail32dgated_act_cast_transpose_kernelILi2ELi4Ef6__half13__nv_fp8_e4m3NS_5EmptyEXadL_ZNS_6dqgeluIffEET_T0_RKS4_EEXadL_ZNS_5qgeluIffEES6_S7_S9_EEEEvPKT2_SD_PT3_SF_PKT1_PSG_SJ_mmm)
        /*014c*/ 	.short	0x0210
        /*014e*/ 	.short	0x0050


	//----- nvinfo : EIATTR_SW_WAR
	.align		4
.L_4357:
        /*0150*/ 	.byte	0x04, 0x36
        /*0152*/ 	.short	(.L_4359 - .L_4358)
.L_4358:
        /*0154*/ 	.word	0x00000008
.L_4359:


//--------------------- .nv.info._ZN18transformer_engine6detail43dgated_act_cast_transpose_kernel_notalignedILi2ELi4Ef6__half13__nv_fp8_e5m2NS_5EmptyEXadL_ZNS_6dqgeluIffEET_T0_RKS4_EEXadL_ZNS_5qgeluIffEES6_S7_S9_EEEEvPKT2_SD_PT3_SF_PKT1_PSG_SJ_mmm --------------------------
	.section	.nv.info._ZN18transformer_engine6detail43dgated_act_cast_transpose_kernel_notalignedILi2ELi4Ef6__half13__nv_fp8_e5m2NS_5EmptyEXadL_ZNS_6dqgeluIffEET_T0_RKS4_EEXadL_ZNS_5qgeluIffEES6_S7_S9_EEEEvPKT2_SD_PT3_SF_PKT1_PSG_SJ_mmm,"",@"SHT_CUDA_INFO"
	.sectionflags	@""
	.align	4


	//----- nvinfo : EIATTR_CUDA_API_VERSION
	.align		4
        /*0000*/ 	.byte	0x04, 0x37
        /*0002*/ 	.short	(.L_4361 - .L_4360)
.L_4360:
        /*0004*/ 	.word	0x00000082


	//----- nvinfo : EIATTR_KPARAM_INFO
	.align		4
.L_4361:
        /*0008*/ 	.byte	0x04, 0x17
        /*000a*/ 	.short	(.L_4363 - .L_4362)
.L_4362:
        /*000c*/ 	.word	0x00000000
        /*0010*/ 	.short	0x0009
        /*0012*/ 	.short	0x0048
        /*0014*/ 	.byte	0x00, 0xf0, 0x21, 0x00


	//----- nvinfo : EIATTR_KPARAM_INFO
	.align		4
.L_4363:
        /*0018*/ 	.byte	0x04, 0x17
        /*001a*/ 	.short	(.L_4365 - .L_4364)
.L_4364:
        /*001c*/ 	.word	0x00000000
        /*0020*/ 	.short	0x0008
        /*0022*/ 	.short	0x0040
        /*0024*/ 	.byte	0x00, 0xf0, 0x21, 0x00


	//----- nvinfo : EIATTR_KPARAM_INFO
	.align		4
.L_4365:
        /*0028*/ 	.byte	0x04, 0x17
        /*002a*/ 	.short	(.L_4367 - .L_4366)
.L_4366:
        /*002c*/ 	.word	0x00000000
        /*0030*/ 	.short	0x0007
        /*0032*/ 	.short	0x0038
        /*0034*/ 	.byte	0x00, 0xf0, 0x21, 0x00


	//----- nvinfo : EIATTR_KPARAM_INFO
	.align		4
.L_4367:
        /*0038*/ 	.byte	0x04, 0x17
        /*003a*/ 	.short	(.L_4369 - .L_4368)
.L_4368:
        /*003c*/ 	.word	0x00000000
        /*0040*/ 	.short	0x0006
        /*0042*/ 	.short	0x0030
        /*0044*/ 	.byte	0x00, 0xf0, 0x21, 0x00


	//----- nvinfo : EIATTR_KPARAM_INFO
	.align		4
.L_4369:
        /*0048*/ 	.byte	0x04, 0x17
        /*004a*/ 	.short	(.L_4371 - .L_4370)
.L_4370:
        /*004c*/ 	.word	0x00000000
        /*0050*/ 	.short	0x0005
        /*0052*/ 	.short	0x0028
        /*0054*/ 	.byte	0x00, 0xf0, 0x21, 0x00


	//----- nvinfo : EIATTR_KPARAM_INFO
	.align		4
.L_4371:
        /*0058*/ 	.byte	0x04, 0x17
        /*005a*/ 	.short	(.L_4373 - .L_4372)
.L_4372:
        /*005c*/ 	.word	0x00000000
        /*0060*/ 	.short	0x0004
        /*0062*/ 	.short	0x0020
        /*0064*/ 	.byte	0x00, 0xf0, 0x21, 0x00


	//----- nvinfo : EIATTR_KPARAM_INFO
	.align		4
.L_4373:
        /*0068*/ 	.byte	0x04, 0x17
        /*006a*/ 	.short	(.L_4375 - .L_4374)
.L_4374:
        /*006c*/ 	.word	0x00000000
        /*0070*/ 	.short	0x0003
        /*0072*/ 	.short	0x0018
        /*0074*/ 	.byte	0x00, 0xf0, 0x21, 0x00


	//----- nvinfo : EIATTR_KPARAM_INFO
	.align		4
.L_4375:
        /*0078*/ 	.byte	0x04, 0x17
        /*007a*/ 	.short	(.L_4377 - .L_4376)
.L_4376:
        /*007c*/ 	.word	0x00000000
        /*0080*/ 	.short	0x0002
        /*0082*/ 	.short	0x0010
        /*0084*/ 	.byte	0x00, 0xf0, 0x21, 0x00


	//----- nvinfo : EIATTR_KPARAM_INFO
	.align		4
.L_4377:
        /*0088*/ 	.byte	0x04, 0x17
        /*008a*/ 	.short	(.L_4379 - .L_4378)
.L_4378:
        /*008c*/ 	.word	0x00000000
        /*0090*/ 	.short	0x0001
        /*0092*/ 	.short	0x0008
        /*0094*/ 	.byte	0x00, 0xf0, 0x21, 0x00


	//----- nvinfo : EIATTR_KPARAM_INFO
	.align		4
.L_4379:
        /*0098*/ 	.byte	0x04, 0x17
        /*009a*/ 	.short	(.L_4381 - .L_4380)
.L_4380:
        /*009c*/ 	.word	0x00000000
        /*00a0*/ 	.short	0x0000
        /*00a2*/ 	.short	0x0000
        /*00a4*/ 	.byte	0x00, 0xf0, 0x21, 0x00


	//----- nvinfo : EIATTR_SPARSE_MMA_MASK
	.align		4
.L_4381:
        /*00a8*/ 	.byte	0x03, 0x50
        /*00aa*/ 	.short	0x0000


	//----- nvinfo : EIATTR_MAXREG_COUNT
	.align		4
        /*00ac*/ 	.byte	0x03, 0x1b
        /*00ae*/ 	.short	0x00ff


	//----- nvinfo : EIATTR_NUM_BARRIERS
	.align		4
        /*00b0*/ 	.byte	0x02, 0x4c
        /*00b2*/ 	.byte	0x01
	.zero		1


	//----- nvinfo : EIATTR_MERCURY_ISA_VERSION
	.align		4
        /*00b4*/ 	.byte	0x03, 0x5f
        /*00b6*/ 	.short	0x0101


	//----- nvinfo : EIATTR_INT_WARP_WIDE_INSTR_OFFSETS
	.align		4
        /*00b8*/ 	.byte	0x04, 0x31
        /*00ba*/ 	.short	(.L_4383 - .L_4382)


	//   ....[0]....
.L_4382:
        /*00bc*/ 	.word	0x00000900


	//----- nvinfo : EIATTR_COOP_GROUP_MASK_REGIDS
	.align		4
.L_4383:
        /*00c0*/ 	.byte	0x04, 0x29
        /*00c2*/ 	.short	(.L_4385 - .L_4384)


	//   ....[0]....
.L_4384:
        /*00c4*/ 	.word	0xffffffff


	//   ....[1]....
        /*00c8*/ 	.word	0xffffffff


	//   ....[2]....
        /*00cc*/ 	.word	0xffffffff


	//   ....[3]....
        /*00d0*/ 	.word	0xffffffff


	//   ....[4]....
        /*00d4*/ 	.word	0xffffffff


	//   ....[5]....
        /*00d8*/ 	.word	0xffffffff


	//   ....[6]....
        /*00dc*/ 	.word	0xffffffff


	//   ....[7]....
        /*00e0*/ 	.word	0xffffffff


	//   ....[8]....
        /*00e4*/ 	.word	0x05000004


	//   ....[9]....
        /*00e8*/ 	.word	0x05000004


	//   ....[10]....
        /*00ec*/ 	.word	0x05000004


	//----- nvinfo : EIATTR_COOP_GROUP_INSTR_OFFSETS
	.align		4
.L_4385:
        /*00f0*/ 	.byte	0x04, 0x28
        /*00f2*/ 	.short	(.L_4387 - .L_4386)


	//   ....[0]....
.L_4386:
        /*00f4*/ 	.word	0x0000e250


	//   ....[1]....
        /*00f8*/ 	.word	0x0000e290


	//   ....[2]....
        /*00fc*/ 	.word	0x0000e2e0


	//   ....[3]....
        /*0100*/ 	.word	0x0000e330


	//   ....[4]....
        /*0104*/ 	.word	0x0000e360


	//   ....[5]....
        /*0108*/ 	.word	0x0000e450


	//   ....[6]....
        /*010c*/ 	.word	0x0000e470


	//   ....[7]....
        /*0110*/ 	.word	0x0000e490


	//   ....[8]....
        /*0114*/ 	.word	0x0000e6e0


	//   ....[9]....
        /*0118*/ 	.word	0x0000e750


	//   ....[10]....
        /*011c*/ 	.word	0x0000e7c0


	//----- nvinfo : EIATTR_EXIT_INSTR_OFFSETS
	.align		4
.L_4387:
        /*0120*/ 	.byte	0x04, 0x1c
        /*0122*/ 	.short	(.L_4389 - .L_4388)


	//   ....[0]....
.L_4388:
        /*0124*/ 	.word	0x000000d0


	//   ....[1]....
        /*0128*/ 	.word	0x0000e580


	//   ....[2]....
        /*012c*/ 	.word	0x0000e690


	//----- nvinfo : EIATTR_MAX_THREADS
	.align		4
.L_4389:
        /*0130*/ 	.byte	0x04, 0x05
        /*0132*/ 	.short	(.L_4391 - .L_4390)
.L_4390:
        /*0134*/ 	.word	0x00000100
        /*0138*/ 	.word	0x00000001
        /*013c*/ 	.word	0x00000001


	//----- nvinfo : EIATTR_CRS_STACK_SIZE
	.align		4
.L_4391:
        /*0140*/ 	.byte	0x04, 0x1e
        /*0142*/ 	.short	(.L_4393 - .L_4392)
.L_4392:
        /*0144*/ 	.word	0x00000000


	//----- nvinfo : EIATTR_CBANK_PARAM_SIZE
	.align		4
.L_4393:
        /*0148*/ 	.byte	0x03, 0x19
        /*014a*/ 	.short	0x0050


	//----- nvinfo : EIATTR_PARAM_CBANK
	.align		4
        /*014c*/ 	.byte	0x04, 0x0a
        /*014e*/ 	.short	(.L_4395 - .L_4394)
	.align		4
.L_4394:
        /*0150*/ 	.word	index@(.nv.constant0._ZN18transformer_engine6detail43dgated_act_cast_transpose_kernel_notalignedILi2ELi4Ef6__half13__nv_fp8_e5m2NS_5EmptyEXadL_ZNS_6dqgeluIffEET_T0_RKS4_EEXadL_ZNS_5qgeluIffEES6_S7_S9_EEEEvPKT2_SD_PT3_SF_PKT1_PSG_SJ_mmm)
        /*0154*/ 	.short	0x0210
        /*0156*/ 	.short	0x0050


	//----- nvinfo : EIATTR_SW_WAR
	.align		4
.L_4395:
        /*0158*/ 	.byte	0x04, 0x36
        /*015a*/ 	.short	(.L_4397 - .L_4396)
.L_4396:
        /*015c*/ 	.word	0x00000008
.L_4397:


//--------------------- .nv.info._ZN18transformer_engine6detail32dgated_act_cast_transpose_kernelILi2ELi4Ef6__half13__nv_fp8_e5m2NS_5EmptyEXadL_ZNS_6dqgeluIffEET_T0_RKS4_EEXadL_ZNS_5qgeluIffEES6_S7_S9_EEEEvPKT2_SD_PT3_SF_PKT1_PSG_SJ_mmm --------------------------
	.section	.nv.info._ZN18transformer_engine6detail32dgated_act_cast_transpose_kernelILi2ELi4Ef6__half13__nv_fp8_e5m2NS_5EmptyEXadL_ZNS_6dqgeluIffEET_T0_RKS4_EEXadL_ZNS_5qgeluIffEES6_S7_S9_EEEEvPKT2_SD_PT3_SF_PKT1_PSG_SJ_mmm,"",@"SHT_CUDA_INFO"
	.sectionflags	@""
	.align	4


	//----- nvinfo : EIATTR_CUDA_API_VERSION
	.align		4
        /*0000*/ 	.byte	0x04, 0x37
        /*0002*/ 	.short	(.L_4399 - .L_4398)
.L_4398:
        /*0004*/ 	.word	0x00000082


	//----- nvinfo : EIATTR_KPARAM_INFO
	.align		4
.L_4399:
        /*0008*/ 	.byte	0x04, 0x17
        /*000a*/ 	.short	(.L_4401 - .L_4400)
.L_4400:
        /*000c*/ 	.word	0x00000000
        /*0010*/ 	.short	0x0009
        /*0012*/ 	.short	0x0048
        /*0014*/ 	.byte	0x00, 0xf0, 0x21, 0x00


	//----- nvinfo : EIATTR_KPARAM_INFO
	.align		4
.L_4401:
        /*0018*/ 	.byte	0x04, 0x17
        /*001a*/ 	.short	(.L_4403 - .L_4402)
.L_4402:
        /*001c*/ 	.word	0x00000000
        /*0020*/ 	.short	0x0008
        /*0022*/ 	.short	0x0040
        /*0024*/ 	.byte	0x00, 0xf0, 0x21, 0x00


	//----- nvinfo : EIATTR_KPARAM_INFO
	.align		4
.L_4403:
        /*0028*/ 	.byte	0x04, 0x17
        /*002a*/ 	.short	(.L_4405 - .L_4404)
.L_4404:
        /*002c*/ 	.word	0x00000000
        /*0030*/ 	.short	0x0007
        /*0032*/ 	.short	0x0038
        /*0034*/ 	.byte	0x00, 0xf0, 0x21, 0x00


	//----- nvinfo : EIATTR_KPARAM_INFO
	.align		4
.L_4405:
        /*0038*/ 	.byte	0x04, 0x17
        /*003a*/ 	.short	(.L_4407 - .L_4406)
.L_4406:
        /*003c*/ 	.word	0x00000000
        /*0040*/ 	.short	0x0006
        /*0042*/ 	.short	0x0030
        /*0044*/ 	.byte	0x00, 0xf0, 0x21, 0x00


	//----- nvinfo : EIATTR_KPARAM_INFO
	.align		4
.L_4407:
        /*0048*/ 	.byte	0x04, 0x17
        /*004a*/ 	.short	(.L_4409 - .L_4408)
.L_4408:
        /*004c*/ 	.word	0x00000000
        /*0050*/ 	.short	0x0005
        /*0052*/ 	.short	0x0028
        /*0054*/ 	.byte	0x00, 0xf0, 0x21, 0x00


	//----- nvinfo : EIATTR_KPARAM_INFO
	.align		4
.L_4409:
        /*0058*/ 	.byte	0x04, 0x17
        /*005a*/ 	.short	(.L_4411 - .L_4410)
.L_4410:
        /*005c*/ 	.word	0x00000000
        /*0060*/ 	.short	0x0004
        /*0062*/ 	.short	0x0020
        /*0064*/ 	.byte	0x00, 0xf0, 0x21, 0x00


	//----- nvinfo : EIATTR_KPARAM_INFO
	.align		4
.L_4411:
        /*0068*/ 	.byte	0x04, 0x17
        /*006a*/ 	.short	(.L_4413 - .L_4412)
.L_4412:
        /*006c*/ 	.word	0x00000000
        /*0070*/ 	.short	0x0003
        /*0072*/ 	.short	0x0018
        /*0074*/ 	.byte	0x00, 0xf0, 0x21, 0x00


	//----- nvinfo : EIATTR_KPARAM_INFO
	.align		4
.L_4413:
        /*0078*/ 	.byte	0x04, 0x17
        /*007a*/ 	.short	(.L_4415 - .L_4414)
.L_4414:
        /*007c*/ 	.word	0x00000000
        /*0080*/ 	.short	0x0002
        /*0082*/ 	.short	0x0010
        /*0084*/ 	.byte	0x00, 0xf0, 0x21, 0x00


	//----- nvinfo : EIATTR_KPARAM_INFO
	.align		4
.L_4415:
        /*0088*/ 	.byte	0x04, 0x17
        /*008a*/ 	.short	(.L_4417 - .L_4416)
.L_4416:
        /*008c*/ 	.word	0x00000000
        /*0090*/ 	.short	0x0001
        /*0092*/ 	.short	0x0008
        /*0094*/ 	.byte	0x00, 0xf0, 0x21, 0x00


	//----- nvinfo : EIATTR_KPARAM_INFO
	.align		4
.L_4417:
        /*0098*/ 	.byte	0x04, 0x17
        /*009a*/ 	.short	(.L_4419 - .L_4418)
.L_4418:
        /*009c*/ 	.word	0x00000000
        /*00a0*/ 	.short	0x0000
        /*00a2*/ 	.short	0x0000
        /*00a4*/ 	.byte	0x00, 0xf0, 0x21, 0x00


	//----- nvinfo : EIATTR_SPARSE_MMA_MASK
	.align		4
.L_4419:
        /*00a8*/ 	.byte	0x03, 0x50
        /*00aa*/ 	.short	0x0000


	//----- nvinfo : EIATTR_MAXREG_COUNT
	.align		4
        /*00ac*/ 	.byte	0x03, 0x1b
        /*00ae*/ 	.short	0x00ff


	//----- nvinfo : EIATTR_NUM_BARRIERS
	.align		4
        /*00b0*/ 	.byte	0x02, 0x4c
        /*00b2*/ 	.byte	0x01
	.zero		1


	//----- nvinfo : EIATTR_MERCURY_ISA_VERSION
	.align		4
        /*00b4*/ 	.byte	0x03, 0x5f
        /*00b6*/ 	.short	0x0101


	//----- nvinfo : EIATTR_COOP_GROUP_MASK_REGIDS
	.align		4
        /*00b8*/ 	.byte	0x04, 0x29
        /*00ba*/ 	.short	(.L_4421 - .L_4420)


	//   ....[0]....
.L_4420:
        /*00bc*/ 	.word	0xffffffff


	//   ....[1]....
        /*00c0*/ 	.word	0xffffffff


	//   ....[2]....
        /*00c4*/ 	.word	0xffffffff


	//   ....[3]....
        /*00c8*/ 	.word	0xffffffff


	//   ....[4]....
        /*00cc*/ 	.word	0xffffffff


	//   ....[5]....
        /*00d0*/ 	.word	0xffffffff


	//   ....[6]....
        /*00d4*/ 	.word	0xffffffff


	//   ....[7]....
        /*00d8*/ 	.word	0xffffffff


	//   ....[8]....
        /*00dc*/ 	.word	0x05000004


	//   ....[9]....
        /*00e0*/ 	.word	0x05000004


	//   ....[10]....
        /*00e4*/ 	.word	0x05000004


	//----- nvinfo : EIATTR_COOP_GROUP_INSTR_OFFSETS
	.align		4
.L_4421:
        /*00e8*/ 	.byte	0x04, 0x28
        /*00ea*/ 	.short	(.L_4423 - .L_4422)


	//   ....[0]....
.L_4422:
        /*00ec*/ 	.word	0x0000b890


	//   ....[1]....
        /*00f0*/ 	.word	0x0000b900


	//   ....[2]....
        /*00f4*/ 	.word	0x0000b920


	//   ....[3]....
        /*00f8*/ 	.word	0x0000b940


	//   ....[4]....
        /*00fc*/ 	.word	0x0000b960


	//   ....[5]....
        /*0100*/ 	.word	0x0000ba30


	//   ....[6]....
        /*0104*/ 	.word	0x0000ba50


	//   ....[7]....
        /*0108*/ 	.word	0x0000ba70


	//   ....[8]....
        /*010c*/ 	.word	0x0000bcb0


	//   ....[9]....
        /*0110*/ 	.word	0x0000bd20


	//   ....[10]....
        /*0114*/ 	.word	0x0000bd90


	//----- nvinfo : EIATTR_EXIT_INSTR_OFFSETS
	.align		4
.L_4423:
        /*0118*/ 	.byte	0x04, 0x1c
        /*011a*/ 	.short	(.L_4425 - .L_4424)


	//   ....[0]....
.L_4424:
        /*011c*/ 	.word	0x000000a0


	//   ....[1]....
        /*0120*/ 	.word	0x0000bb50


	//   ....[2]....
        /*0124*/ 	.word	0x0000bc60


	//----- nvinfo : EIATTR_MAX_THREADS
	.align		4
.L_4425:
        /*0128*/ 	.byte	0x04, 0x05
        /*012a*/ 	.short	(.L_4427 - .L_4426)
.L_4426:
        /*012c*/ 	.word	0x00000100
        /*0130*/ 	.word	0x00000001
        /*0134*/ 	.word	0x00000001


	//----- nvinfo : EIATTR_CRS_STACK_SIZE
	.align		4
.L_4427:
        /*0138*/ 	.byte	0x04, 0x1e
        /*013a*/ 	.short	(.L_4429 - .L_4428)
.L_4428:
        /*013c*/ 	.word	0x00000000


	//----- nvinfo : EIATTR_CBANK_PARAM_SIZE
	.align		4
.L_4429:
        /*0140*/ 	.byte	0x03, 0x19
        /*0142*/ 	.short	0x0050


	//----- nvinfo : EIATTR_PARAM_CBANK
	.align		4
        /*0144*/ 	.byte	0x04, 0x0a
        /*0146*/ 	.short	(.L_4431 - .L_4430)
	.align		4
.L_4430:
        /*0148*/ 	.word	index@(.nv.constant0._ZN18transformer_engine6detail32dgated_act_cast_transpose_kernelILi2ELi4Ef6__half13__nv_fp8_e5m2NS_5EmptyEXadL_ZNS_6dqgeluIffEET_T0_RKS4_EEXadL_ZNS_5qgeluIffEES6_S7_S9_EEEEvPKT2_SD_PT3_SF_PKT1_PSG_SJ_mmm)
        /*014c*/ 	.short	0x0210
        /*014e*/ 	.short	0x0050


	//----- nvinfo : EIATTR_SW_WAR
	.align		4
.L_4431:
        /*0150*/ 	.byte	0x04, 0x36
        /*0152*/ 	.short	(.L_4433 - .L_4432)
.L_4432:
        /*0154*/ 	.word	0x00000008
.L_4433:


//--------------------- .nv.info._ZN18transformer_engine6detail43dgated_act_cast_transpose_kernel_notalignedILi2ELi2Ef6__half13__nv_bfloat16NS_5EmptyEXadL_ZNS_6dqgeluIffEET_T0_RKS4_EEXadL_ZNS_5qgeluIffEES6_S7_S9_EEEEvPKT2_SD_PT3_SF_PKT1_PSG_SJ_mmm --------------------------
	.section	.nv.info._ZN18transformer_engine6detail43dgated_act_cast_transpose_kernel_notalignedILi2ELi2Ef6__half13__nv_bfloat16NS_5EmptyEXadL_ZNS_6dqgeluIffEET_T0_RKS4_EEXadL_ZNS_5qgeluIffEES6_S7_S9_EEEEvPKT2_SD_PT3_SF_PKT1_PSG_SJ_mmm,"",@"SHT_CUDA_INFO"
	.sectionflags	@""
	.align	4


	//----- nvinfo : EIATTR_CUDA_API_VERSION
	.align		4
        /*0000*/ 	.byte	0x04, 0x37
        /*0002*/ 	.short	(.L_4435 - .L_4434)
.L_4434:
        /*0004*/ 	.word	0x00000082


	//----- nvinfo : EIATTR_KPARAM_INFO
	.align		4
.L_4435:
        /*0008*/ 	.byte	0x04, 0x17
        /*000a*/ 	.short	(.L_4437 - .L_4436)
.L_4436:
        /*000c*/ 	.word	0x00000000
        /*0010*/ 	.short	0x0009
        /*0012*/ 	.short	0x0048
        /*0014*/ 	.byte	0x00, 0xf0, 0x21, 0x00


	//----- nvinfo : EIATTR_KPARAM_INFO
	.align		4
.L_4437:
        /*0018*/ 	.byte	0x04, 0x17
        /*001a*/ 	.short	(.L_4439 - .L_4438)
.L_4438:
        /*001c*/ 	.word	0x00000000
        /*0020*/ 	.short	0x0008
        /*0022*/ 	.short	0x0040
        /*0024*/ 	.byte	0x00, 0xf0, 0x21, 0x00


	//----- nvinfo : EIATTR_KPARAM_INFO
	.align		4
.L_4439:
        /*0028*/ 	.byte	0x04, 0x17
        /*002a*/ 	.short	(.L_4441 - .L_4440)
.L_4440:
        /*002c*/ 	.word	0x00000000
        /*0030*/ 	.short	0x0007
        /*0032*/ 	.short	0x0038
        /*0034*/ 	.byte	0x00, 0xf0, 0x21, 0x00


	//----- nvinfo : EIATTR_KPARAM_INFO
	.align		4
.L_4441:
        /*0038*/ 	.byte	0x04, 0x17
        /*003a*/ 	.short	(.L_4443 - .L_4442)
.L_4442:
        /*003c*/ 	.word	0x00000000
        /*0040*/ 	.short	0x0006
        /*0042*/ 	.short	0x0030
        /*0044*/ 	.byte	0x00, 0xf0, 0x21, 0x00


	//----- nvinfo : EIATTR_KPARAM_INFO
	.align		4
.L_4443:
        /*0048*/ 	.byte	0x04, 0x17
        /*004a*/ 	.short	(.L_4445 - .L_4444)
.L_4444:
        /*004c*/ 	.word	0x00000000
        /*0050*/ 	.short	0x0005
        /*0052*/ 	.short	0x0028
        /*0054*/ 	.byte	0x00, 0xf0, 0x21, 0x00


	//----- nvinfo : EIATTR_KPARAM_INFO
	.align		4
.L_4445:
        /*0058*/ 	.byte	0x04, 0x17
        /*005a*/ 	.short	(.L_4447 - .L_4446)
.L_4446:
        /*005c*/ 	.word	0x00000000
        /*0060*/ 	.short	0x0004
        /*0062*/ 	.short	0x0020
        /*0064*/ 	.byte	0x00, 0xf0, 0x21, 0x00


	//----- nvinfo : EIATTR_KPARAM_INFO
	.align		4
.L_4447:
        /*0068*/ 	.byte	0x04, 0x17
        /*006a*/ 	.short	(.L_4449 - .L_4448)
.L_4448:
        /*006c*/ 	.word	0x00000000
        /*0070*/ 	.short	0x0003
        /*0072*/ 	.short	0x0018
        /*0074*/ 	.byte	0x00, 0xf0, 0x21, 0x00


	//----- nvinfo : EIATTR_KPARAM_INFO
	.align		4
.L_4449:
        /*0078*/ 	.byte	0x04, 0x17
        /*007a*/ 	.short	(.L_4451 - .L_4450)
.L_4450:
        /*007c*/ 	.word	0x00000000
        /*0080*/ 	.short	0x0002
        /*0082*/ 	.short	0x0010
        /*0084*/ 	.byte	0x00, 0xf0, 0x21, 0x00


	//----- nvinfo : EIATTR_KPARAM_INFO
	.align		4
.L_4451:
        /*0088*/ 	.byte	0x04, 0x17
        /*008a*/ 	.short	(.L_4453 - .L_4452)
.L_4452:
        /*008c*/ 	.word	0x00000000
        /*0090*/ 	.short	0x0001
        /*0092*/ 	.short	0x0008
        /*0094*/ 	.byte	0x00, 0xf0, 0x21, 0x00


	//----- nvinfo : EIATTR_KPARAM_INFO
	.align		4
.L_4453:
        /*0098*/ 	.byte	0x04, 0x17
        /*009a*/ 	.short	(.L_4455 - .L_4454)
.L_4454:
        /*009c*/ 	.word	0x00000000
        /*00a0*/ 	.short	0x0000
        /*00a2*/ 	.short	0x0000
        /*00a4*/ 	.byte	0x00, 0xf0, 0x21, 0x00


	//----- nvinfo : EIATTR_SPARSE_MMA_MASK
	.align		4
.L_4455:
        /*00a8*/ 	.byte	0x03, 0x50
        /*00aa*/ 	.short	0x0000


	//----- nvinfo : EIATTR_MAXREG_COUNT
	.align		4
        /*00ac*/ 	.byte	0x03, 0x1b
        /*00ae*/ 	.short	0x00ff


	//----- nvinfo : EIATTR_NUM_BARRIERS
	.align		4
        /*00b0*/ 	.byte	0x02, 0x4c
        /*00b2*/ 	.byte	0x01
	.zero		1


	//----- nvinfo : EIATTR_MERCURY_ISA_VERSION
	.align		4
        /*00b4*/ 	.byte	0x03, 0x5f
        /*00b6*/ 	.short	0x0101


	//----- nvinfo : EIATTR_COOP_GROUP_MASK_REGIDS
	.align		4
        /*00b8*/ 	.byte	0x04, 0x29
        /*00ba*/ 	.short	(.L_4457 - .L_4456)


	//   ....[0]....
.L_4456:
        /*00bc*/ 	.word	0xffffffff


	//   ....[1]....
        /*00c0*/ 	.word	0xffffffff


	//   ....[2]....
        /*00c4*/ 	.word	0xffffffff


	//   ....[3]....
        /*00c8*/ 	.word	0xffffffff


	//   ....[4]....
        /*00cc*/ 	.word	0xffffffff


	//   ....[5]....
        /*00d0*/ 	.word	0xffffffff


	//   ....[6]....
        /*00d4*/ 	.word	0xffffffff


	//   ....[7]....
        /*00d8*/ 	.word	0xffffffff


	//   ....[8]....
        /*00dc*/ 	.word	0x05000004


	//   ....[9]....
        /*00e0*/ 	.word	0x05000004


	//   ....[10]....
        /*00e4*/ 	.word	0x05000004


	//----- nvinfo : EIATTR_COOP_GROUP_INSTR_OFFSETS
	.align		4
.L_4457:
        /*00e8*/ 	.byte	0x04, 0x28
        /*00ea*/ 	.short	(.L_4459 - .L_4458)


	//   ....[0]....
.L_4458:
        /*00ec*/ 	.word	0x00008aa0


	//   ....[1]....
        /*00f0*/ 	.word	0x00008b10


	//   ....[2]....
        /*00f4*/ 	.word	0x00008b60


	//   ....[3]....
        /*00f8*/ 	.word	0x00008b80


	//   ....[4]....
        /*00fc*/ 	.word	0x00008ba0


	//   ....[5]....
        /*0100*/ 	.word	0x00008c90


	//   ....[6]....
        /*0104*/ 	.word	0x00008cb0


	//   ....[7]....
        /*0108*/ 	.word	0x00008cd0


	//   ....[8]....
        /*010c*/ 	.word	0x00008ef0


	//   ....[9]....
        /*0110*/ 	.word	0x00008f60


	//   ....[10]....
        /*0114*/ 	.word	0x00008fd0


	//----- nvinfo : EIATTR_EXIT_INSTR_OFFSETS
	.align		4
.L_4459:
        /*0118*/ 	.byte	0x04, 0x1c
        /*011a*/ 	.short	(.L_4461 - .L_4460)


	//   ....[0]....
.L_4460:
        /*011c*/ 	.word	0x000000d0


	//   ....[1]....
        /*0120*/ 	.word	0x00008db0


	//   ....[2]....
        /*0124*/ 	.word	0x00008ea0


	//----- nvinfo : EIATTR_MAX_THREADS
	.align		4
.L_4461:
        /*0128*/ 	.byte	0x04, 0x05
        /*012a*/ 	.short	(.L_4463 - .L_4462)
.L_4462:
        /*012c*/ 	.word	0x00000100
        /*0130*/ 	.word	0x00000001
        /*0134*/ 	.word	0x00000001


	//----- nvinfo : EIATTR_CRS_STACK_SIZE
	.align		4
.L_4463:
        /*0138*/ 	.byte	0x04, 0x1e
        /*013a*/ 	.short	(.L_4465 - .L_4464)
.L_4464:
        /*013c*/ 	.word	0x00000000


	//----- nvinfo : EIATTR_CBANK_PARAM_SIZE
	.align		4
.L_4465:
        /*0140*/ 	.byte	0x03, 0x19
        /*0142*/ 	.short	0x0050


	//----- nvinfo : EIATTR_PARAM_CBANK
	.align		4
        /*0144*/ 	.byte	0x04, 0x0a
        /*0146*/ 	.short	(.L_4467 - .L_4466)
	.align		4
.L_4466:
        /*0148*/ 	.word	index@(.nv.constant0._ZN18transformer_engine6detail43dgated_act_cast_transpose_kernel_notalignedILi2ELi2Ef6__half13__nv_bfloat16NS_5EmptyEXadL_ZNS_6dqgeluIffEET_T0_RKS4_EEXadL_ZNS_5qgeluIffEES6_S7_S9_EEEEvPKT2_SD_PT3_SF_PKT1_PSG_SJ_mmm)
        /*014c*/ 	.short	0x0210
        /*014e*/ 	.short	0x0050


	//----- nvinfo : EIATTR_SW_WAR
	.align		4
.L_4467:
        /*0150*/ 	.byte	0x04, 0x36
        /*0152*/ 	.short	(.L_4469 - .L_4468)
.L_4468:
        /*0154*/ 	.word	0x00000008
.L_4469:


//--------------------- .nv.info._ZN18transformer_engine6detail32dgated_act_cast_transpose_kernelILi2ELi2Ef6__half13__nv_bfloat16NS_5EmptyEXadL_ZNS_6dqgeluIffEET_T0_RKS4_EEXadL_ZNS_5qgeluIffEES6_S7_S9_EEEEvPKT2_SD_PT3_SF_PKT1_PSG_SJ_mmm --------------------------
	.section	.nv.info._ZN18transformer_engine6detail32dgated_act_cast_transpose_kernelILi2ELi2Ef6__half13__nv_bfloat16NS_5EmptyEXadL_ZNS_6dqgeluIffEET_T0_RKS4_EEXadL_ZNS_5qgeluIffEES6_S7_S9_EEEEvPKT2_SD_PT3_SF_PKT1_PSG_SJ_mmm,"",@"SHT_CUDA_INFO"
	.sectionflags	@""
	.align	4


	//----- nvinfo : EIATTR_CUDA_API_VERSION
	.align		4
        /*0000*/ 	.byte	0x04, 0x37
        /*0002*/ 	.short	(.L_4471 - .L_4470)
.L_4470:
        /*0004*/ 	.word	0x00000082


	//----- nvinfo : EIATTR_KPARAM_INFO
	.align		4
.L_4471:
        /*0008*/ 	.byte	0x04, 0x17
        /*000a*/ 	.short	(.L_4473 - .L_4472)
.L_4472:
        /*000c*/ 	.word	0x00000000
        /*0010*/ 	.short	0x0009
        /*0012*/ 	.short	0x0048
        /*0014*/ 	.byte	0x00, 0xf0, 0x21, 0x00


	//----- nvinfo : EIATTR_KPARAM_INFO
	.align		4
.L_4473:
        /*0018*/ 	.byte	0x04, 0x17
        /*001a*/ 	.short	(.L_4475 - .L_4474)
.L_4474:
        /*001c*/ 	.word	0x00000000
        /*0020*/ 	.short	0x0008
        /*0022*/ 	.short	0x0040
        /*0024*/ 	.byte	0x00, 0xf0, 0x21, 0x00


	//----- nvinfo : EIATTR_KPARAM_INFO
	.align		4
.L_4475:
        /*0028*/ 	.byte	0x04, 0x17
        /*002a*/ 	.short	(.L_4477 - .L_4476)
.L_4476:
        /*002c*/ 	.word	0x00000000
        /*0030*/ 	.short	0x0007
        /*0032*/ 	.short	0x0038
        /*0034*/ 	.byte	0x00, 0xf0, 0x21, 0x00


	//----- nvinfo : EIATTR_KPARAM_INFO
	.align		4
.L_4477:
        /*0038*/ 	.byte	0x04, 0x17
        /*003a*/ 	.short	(.L_4479 - .L_4478)
.L_4478:
        /*003c*/ 	.word	0x00000000
        /*0040*/ 	.short	0x0006
        /*0042*/ 	.short	0x0030
        /*0044*/ 	.byte	0x00, 0xf0, 0x21, 0x00


	//----- nvinfo : EIATTR_KPARAM_INFO
	.align		4
.L_4479:
        /*0048*/ 	.byte	0x04, 0x17
        /*004a*/ 	.short	(.L_4481 - .L_4480)
.L_4480:
        /*004c*/ 	.word	0x00000000
        /*0050*/ 	.short	0x0005
        /*0052*/ 	.short	0x0028
        /*0054*/ 	.byte	0x00, 0xf0, 0x21, 0x00


	//----- nvinfo : EIATTR_KPARAM_INFO
	.align		4
.L_4481:
        /*0058*/ 	.byte	0x04, 0x17
        /*005a*/ 	.short	(.L_4483 - .L_4482)
.L_4482:
        /*005c*/ 	.word	0x00000000
        /*0060*/ 	.short	0x0004
        /*0062*/ 	.short	0x0020
        /*0064*/ 	.byte	0x00, 0xf0, 0x21, 0x00


	//----- nvinfo : EIATTR_KPARAM_INFO
	.align		4
.L_4483:
        /*0068*/ 	.byte	0x04, 0x17
        /*006a*/ 	.short	(.L_4485 - .L_4484)
.L_4484:
        /*006c*/ 	.word	0x00000000
        /*0070*/ 	.short	0x0003
        /*0072*/ 	.short	0x0018
        /*0074*/ 	.byte	0x00, 0xf0, 0x21, 0x00


	//----- nvinfo : EIATTR_KPARAM_INFO
	.align		4
.L_4485:
        /*0078*/ 	.byte	0x04, 0x17
        /*007a*/ 	.short	(.L_4487 - .L_4486)
.L_4486:
        /*007c*/ 	.word	0x00000000
        /*0080*/ 	.short	0x0002
        /*0082*/ 	.short	0x0010
        /*0084*/ 	.byte	0x00, 0xf0, 0x21, 0x00


	//----- nvinfo : EIATTR_KPARAM_INFO
	.align		4
.L_4487:
        /*0088*/ 	.byte	0x04, 0x17
        /*008a*/ 	.short	(.L_4489 - .L_4488)
.L_4488:
        /*008c*/ 	.word	0x00000000
        /*0090*/ 	.short	0x0001
        /*0092*/ 	.short	0x0008
        /*0094*/ 	.byte	0x00, 0xf0, 0x21, 0x00


	//----- nvinfo : EIATTR_KPARAM_INFO
	.align		4
.L_4489:
        /*0098*/ 	.byte	0x04, 0x17
        /*009a*/ 	.short	(.L_4491 - .L_4490)
.L_4490:
        /*009c*/ 	.word	0x00000000
        /*00a0*/ 	.short	0x0000
        /*00a2*/ 	.short	0x0000
        /*00a4*/ 	.byte	0x00, 0xf0, 0x21, 0x00


	//----- nvinfo : EIATTR_SPARSE_MMA_MASK
	.align		4
.L_4491:
        /*00a8*/ 	.byte	0x03, 0x50
        /*00aa*/ 	.short	0x0000


	//----- nvinfo : EIATTR_MAXREG_COUNT
	.align		4
        /*00ac*/ 	.byte	0x03, 0x1b
        /*00ae*/ 	.short	0x00ff


	//----- nvinfo : EIATTR_NUM_BARRIERS
	.align		4
        /*00b0*/ 	.byte	0x02, 0x4c
        /*00b2*/ 	.byte	0x01
	.zero		1


	//----- nvinfo : EIATTR_MERCURY_ISA_VERSION
	.align		4
        /*00b4*/ 	.byte	0x03, 0x5f
        /*00b6*/ 	.short	0x0101


	//----- nvinfo : EIATTR_INT_WARP_WIDE_INSTR_OFFSETS
	.align		4
        /*00b8*/ 	.byte	0x04, 0x31
        /*00ba*/ 	.short	(.L_4493 - .L_4492)


	//   ....[0]....
.L_4492:
        /*00bc*/ 	.word	0x000062d0


	//   ....[1]....
        /*00c0*/ 	.word	0x000063f0


	//----- nvinfo : EIATTR_COOP_GROUP_MASK_REGIDS
	.align		4
.L_4493:
        /*00c4*/ 	.byte	0x04, 0x29
        /*00c6*/ 	.short	(.L_4495 - .L_4494)


	//   ....[0]....
.L_4494:
        /*00c8*/ 	.word	0xffffffff


	//   ....[1]....
        /*00cc*/ 	.word	0xffffffff


	//   ....[2]....
        /*00d0*/ 	.word	0xffffffff


	//   ....[3]....
        /*00d4*/ 	.word	0xffffffff


	//   ....[4]....
        /*00d8*/ 	.word	0xffffffff


	//   ....[5]....
        /*00dc*/ 	.word	0xffffffff


	//   ....[6]....
        /*00e0*/ 	.word	0xffffffff


	//   ....[7]....
        /*00e4*/ 	.word	0xffffffff


	//   ....[8]....
        /*00e8*/ 	.word	0x05000006


	//   ....[9]....
        /*00ec*/ 	.word	0x05000006


	//   ....[10]....
        /*00f0*/ 	.word	0x05000006


	//----- nvinfo : EIATTR_COOP_GROUP_INSTR_OFFSETS
	.align		4
.L_4495:
        /*00f4*/ 	.byte	0x04, 0x28
        /*00f6*/ 	.short	(.L_4497 - .L_4496)


	//   ....[0]....
.L_4496:
        /*00f8*/ 	.word	0x000062a0


	//   ....[1]....
        /*00fc*/ 	.word	0x00006300


	//   ....[2]....
        /*0100*/ 	.word	0x00006320


	//   ....[3]....
        /*0104*/ 	.word	0x00006350


	//   ....[4]....
        /*0108*/ 	.word	0x00006370


	//   ....[5]....
        /*010c*/ 	.word	0x00006450


	//   ....[6]....
        /*0110*/ 	.word	0x00006470


	//   ....[7]....
        /*0114*/ 	.word	0x00006490


	//   ....[8]....
        /*0118*/ 	.word	0x000066c0


	//   ....[9]....
        /*011c*/ 	.word	0x00006730


	//   ....[10]....
        /*0120*/ 	.word	0x000067a0


	//----- nvinfo : EIATTR_EXIT_INSTR_OFFSETS
	.align		4
.L_4497:
        /*0124*/ 	.byte	0x04, 0x1c
        /*0126*/ 	.short	(.L_4499 - .L_4498)


	//   ....[0]....
.L_4498:
        /*0128*/ 	.word	0x000000a0


	//   ....[1]....
        /*012c*/ 	.word	0x00006560


	//   ....[2]....
        /*0130*/ 	.word	0x00006670


	//----- nvinfo : EIATTR_MAX_THREADS
	.align		4
.L_4499:
        /*0134*/ 	.byte	0x04, 0x05
        /*0136*/ 	.short	(.L_4501 - .L_4500)
.L_4500:
        /*0138*/ 	.word	0x00000100
        /*013c*/ 	.word	0x00000001
        /*0140*/ 	.word	0x00000001


	//----- nvinfo : EIATTR_CRS_STACK_SIZE
	.align		4
.L_4501:
        /*0144*/ 	.byte	0x04, 0x1e
        /*0146*/ 	.short	(.L_4503 - .L_4502)
.L_4502:
        /*0148*/ 	.word	0x00000000


	//----- nvinfo : EIATTR_CBANK_PARAM_SIZE
	.align		4
.L_4503:
        /*014c*/ 	.byte	0x03, 0x19
        /*014e*/ 	.short	0x0050


	//----- nvinfo : EIATTR_PARAM_CBANK
	.align		4
        /*0150*/ 	.byte	0x04, 0x0a
        /*0152*/ 	.short	(.L_4505 - .L_4504)
	.align		4
.L_4504:
        /*0154*/ 	.word	index@(.nv.constant0._ZN18transformer_engine6detail32dgated_act_cast_transpose_kernelILi2ELi2Ef6__half13__nv_bfloat16NS_5EmptyEXadL_ZNS_6dqgeluIffEET_T0_RKS4_EEXadL_ZNS_5qgeluIffEES6_S7_S9_EEEEvPKT2_SD_PT3_SF_PKT1_PSG_SJ_mmm)
        /*0158*/ 	.short	0x0210
        /*015a*/ 	.short	0x0050


	//----- nvinfo : EIATTR_SW_WAR
	.align		4
.L_4505:
        /*015c*/ 	.byte	0x04, 0x36
        /*015e*/ 	.short	(.L_4507 - .L_4506)
.L_4506:
        /*0160*/ 	.word	0x00000008
.L_4507:


//--------------------- .nv.info._ZN18transformer_engine6detail43dgated_act_cast_transpose_kernel_notalignedILi2ELi2Ef6__halfS2_NS_5EmptyEXadL_ZNS_6dqgeluIffEET_T0_RKS3_EEXadL_ZNS_5qgeluIffEES5_S6_S8_EEEEvPKT2_SC_PT3_SE_PKT1_PSF_SI_mmm --------------------------
	.section	.nv.info._ZN18transformer_engine6detail43dgated_act_cast_transpose_kernel_notalignedILi2ELi2Ef6__halfS2_NS_5EmptyEXadL_ZNS_6dqgeluIffEET_T0_RKS3_EEXadL_ZNS_5qgeluIffEES5_S6_S8_EEEEvPKT2_SC_PT3_SE_PKT1_PSF_SI_mmm,"",@"SHT_CUDA_INFO"
	.sectionflags	@""
	.align	4


	//----- nvinfo : EIATTR_CUDA_API_VERSION
	.align		4
        /*0000*/ 	.byte	0x04, 0x37
        /*0002*/ 	.short	(.L_4509 - .L_4508)
.L_4508:
        /*0004*/ 	.word	0x00000082


	//----- nvinfo : EIATTR_KPARAM_INFO
	.align		4
.L_4509:
        /*0008*/ 	.byte	0x04, 0x17
        /*000a*/ 	.short	(.L_4511 - .L_4510)
.L_4510:
        /*000c*/ 	.word	0x00000000
        /*0010*/ 	.short	0x0009
        /*0012*/ 	.short	0x0048
        /*0014*/ 	.byte	0x00, 0xf0, 0x21, 0x00


	//----- nvinfo : EIATTR_KPARAM_INFO
	.align		4
.L_4511:
        /*0018*/ 	.byte	0x04, 0x17
        /*001a*/ 	.short	(.L_4513 - .L_4512)
.L_4512:
        /*001c*/ 	.word	0x00000000
        /*0020*/ 	.short	0x0008
        /*0022*/ 	.short	0x0040
        /*0024*/ 	.byte	0x00, 0xf0, 0x21, 0x00


	//----- nvinfo : EIATTR_KPARAM_INFO
	.align		4
.L_4513:
        /*0028*/ 	.byte	0x04, 0x17
        /*002a*/ 	.short	(.L_4515 - .L_4514)
.L_4514:
        /*002c*/ 	.word	0x00000000
        /*0030*/ 	.short	0x0007
        /*0032*/ 	.short	0x0038
        /*0034*/ 	.byte	0x00, 0xf0, 0x21, 0x00


	//----- nvinfo : EIATTR_KPARAM_INFO
	.align		4
.L_4515:
        /*0038*/ 	.byte	0x04, 0x17
        /*003a*/ 	.short	(.L_4517 - .L_4516)
.L_4516:
        /*003c*/ 	.word	0x00000000
        /*0040*/ 	.short	0x0006
        /*0042*/ 	.short	0x0030
        /*0044*/ 	.byte	0x00, 0xf0, 0x21, 0x00


	//----- nvinfo : EIATTR_KPARAM_INFO
	.align		4
.L_4517:
        /*0048*/ 	.byte	0x04, 0x17
        /*004a*/ 	.short	(.L_4519 - .L_4518)
.L_4518:
        /*004c*/ 	.word	0x00000000
        /*0050*/ 	.short	0x0005
        /*0052*/ 	.short	0x0028
        /*0054*/ 	.byte	0x00, 0xf0, 0x21, 0x00


	//----- nvinfo : EIATTR_KPARAM_INFO
	.align		4
.L_4519:
        /*0058*/ 	.byte	0x04, 0x17
        /*005a*/ 	.short	(.L_4521 - .L_4520)
.L_4520:
        /*005c*/ 	.word	0x00000000
        /*0060*/ 	.short	0x0004
        /*0062*/ 	.short	0x0020
        /*0064*/ 	.byte	0x00, 0xf0, 0x21, 0x00


	//----- nvinfo : EIATTR_KPARAM_INFO
	.align		4
.L_4521:
        /*0068*/ 	.byte	0x04, 0x17
        /*006a*/ 	.short	(.L_4523 - .L_4522)
.L_4522:
        /*006c*/ 	.word	0x00000000
        /*0070*/ 	.short	0x0003
        /*0072*/ 	.short	0x0018
        /*0074*/ 	.byte	0x00, 0xf0, 0x21, 0x00


	//----- nvinfo : EIATTR_KPARAM_INFO
	.align		4
.L_4523:
        /*0078*/ 	.byte	0x04, 0x17
        /*007a*/ 	.short	(.L_4525 - .L_4524)
.L_4524:
        /*007c*/ 	.word	0x00000000
        /*0080*/ 	.short	0x0002
        /*0082*/ 	.short	0x0010
        /*0084*/ 	.byte	0x00, 0xf0, 0x21, 0x00


	//----- nvinfo : EIATTR_KPARAM_INFO
	.align		4
.L_4525:
        /*0088*/ 	.byte	0x04, 0x17
        /*008a*/ 	.short	(.L_4527 - .L_4526)
.L_4526:
        /*008c*/ 	.word	0x00000000
        /*0090*/ 	.short	0x0001
        /*0092*/ 	.short	0x0008
        /*0094*/ 	.byte	0x00, 0xf0, 0x21, 0x00


	//----- nvinfo : EIATTR_KPARAM_INFO
	.align		4
.L_4527:
        /*0098*/ 	.byte	0x04, 0x17
        /*009a*/ 	.short	(.L_4529 - .L_4528)
.L_4528:
        /*009c*/ 	.word	0x00000000
        /*00a0*/ 	.short	0x0000
        /*00a2*/ 	.short	0x0000
        /*00a4*/ 	.byte	0x00, 0xf0, 0x21, 0x00


	//----- nvinfo : EIATTR_SPARSE_MMA_MASK
	.align		4
.L_4529:
        /*00a8*/ 	.byte	0x03, 0x50
        /*00aa*/ 	.short	0x0000


	//----- nvinfo : EIATTR_MAXREG_COUNT
	.align		4
        /*00ac*/ 	.byte	0x03, 0x1b
        /*00ae*/ 	.short	0x00ff


	//----- nvinfo : EIATTR_NUM_BARRIERS
	.align		4
        /*00b0*/ 	.byte	0x02, 0x4c
        /*00b2*/ 	.byte	0x01
	.zero		1


	//----- nvinfo : EIATTR_MERCURY_ISA_VERSION
	.align		4
        /*00b4*/ 	.byte	0x03, 0x5f
        /*00b6*/ 	.short	0x0101


	//----- nvinfo : EIATTR_COOP_GROUP_MASK_REGIDS
	.align		4
        /*00b8*/ 	.byte	0x04, 0x29
        /*00ba*/ 	.short	(.L_4531 - .L_4530)


	//   ....[0]....
.L_4530:
        /*00bc*/ 	.word	0xffffffff


	//   ....[1]....
        /*00c0*/ 	.word	0xffffffff


	//   ....[2]....
        /*00c4*/ 	.word	0xffffffff


	//   ....[3]....
        /*00c8*/ 	.word	0xffffffff


	//   ....[4]....
        /*00cc*/ 	.word	0xffffffff


	//   ....[5]....
        /*00d0*/ 	.word	0xffffffff


	//   ....[6]....
        /*00d4*/ 	.word	0xffffffff


	//   ....[7]....
        /*00d8*/ 	.word	0xffffffff


	//   ....[8]....
        /*00dc*/ 	.word	0x05000004


	//   ....[9]....
        /*00e0*/ 	.word	0x05000004


	//   ....[10]....
        /*00e4*/ 	.word	0x05000004


	//----- nvinfo : EIATTR_COOP_GROUP_INSTR_OFFSETS
	.align		4
.L_4531:
        /*00e8*/ 	.byte	0x04, 0x28
        /*00ea*/ 	.short	(.L_4533 - .L_4532)


	//   ....[0]....
.L_4532:
        /*00ec*/ 	.word	0x00008aa0


	//   ....[1]....
        /*00f0*/ 	.word	0x00008b10


	//   ....[2]....
        /*00f4*/ 	.word	0x00008b60


	//   ....[3]....
        /*00f8*/ 	.word	0x00008b80


	//   ....[4]....
        /*00fc*/ 	.word	0x00008ba0


	//   ....[5]....
        /*0100*/ 	.word	0x00008c90


	//   ....[6]....
        /*0104*/ 	.word	0x00008cb0


	//   ....[7]....
        /*0108*/ 	.word	0x00008cd0


	//   ....[8]....
        /*010c*/ 	.word	0x00008ef0


	//   ....[9]....
        /*0110*/ 	.word	0x00008f60


	//   ....[10]....
        /*0114*/ 	.word	0x00008fd0


	//----- nvinfo : EIATTR_EXIT_INSTR_OFFSETS
	.align		4
.L_4533:
        /*0118*/ 	.byte	0x04, 0x1c
        /*011a*/ 	.short	(.L_4535 - .L_4534)


	//   ....[0]....
.L_4534:
        /*011c*/ 	.word	0x000000d0


	//   ....[1]....
        /*0120*/ 	.word	0x00008db0


	//   ....[2]....
        /*0124*/ 	.word	0x00008ea0


	//----- nvinfo : EIATTR_MAX_THREADS
	.align		4
.L_4535:
        /*0128*/ 	.byte	0x04, 0x05
        /*012a*/ 	.short	(.L_4537 - .L_4536)
.L_4536:
        /*012c*/ 	.word	0x00000100
        /*0130*/ 	.word	0x00000001
        /*0134*/ 	.word	0x00000001


	//----- nvinfo : EIATTR_CRS_STACK_SIZE
	.align		4
.L_4537:
        /*0138*/ 	.byte	0x04, 0x1e
        /*013a*/ 	.short	(.L_4539 - .L_4538)
.L_4538:
        /*013c*/ 	.word	0x00000000


	//----- nvinfo : EIATTR_CBANK_PARAM_SIZE
	.align		4
.L_4539:
        /*0140*/ 	.byte	0x03, 0x19
        /*0142*/ 	.short	0x0050


	//----- nvinfo : EIATTR_PARAM_CBANK
	.align		4
        /*0144*/ 	.byte	0x04, 0x0a
        /*0146*/ 	.short	(.L_4541 - .L_4540)
	.align		4
.L_4540:
        /*0148*/ 	.word	index@(.nv.constant0._ZN18transformer_engine6detail43dgated_act_cast_transpose_kernel_notalignedILi2ELi2Ef6__halfS2_NS_5EmptyEXadL_ZNS_6dqgeluIffEET_T0_RKS3_EEXadL_ZNS_5qgeluIffEES5_S6_S8_EEEEvPKT2_SC_PT3_SE_PKT1_PSF_SI_mmm)
        /*014c*/ 	.short	0x0210
        /*014e*/ 	.short	0x0050


	//----- nvinfo : EIATTR_SW_WAR
	.align		4
.L_4541:
        /*0150*/ 	.byte	0x04, 0x36
        /*0152*/ 	.short	(.L_4543 - .L_4542)
.L_4542:
        /*0154*/ 	.word	0x00000008
.L_4543:


//--------------------- .nv.info._ZN18transformer_engine6detail32dgated_act_cast_transpose_kernelILi2ELi2Ef6__halfS2_NS_5EmptyEXadL_ZNS_6dqgeluIffEET_T0_RKS3_EEXadL_ZNS_5qgeluIffEES5_S6_S8_EEEEvPKT2_SC_PT3_SE_PKT1_PSF_SI_mmm --------------------------
	.section	.nv.info._ZN18transformer_engine6detail32dgated_act_cast_transpose_kernelILi2ELi2Ef6__halfS2_NS_5EmptyEXadL_ZNS_6dqgeluIffEET_T0_RKS3_EEXadL_ZNS_5qgeluIffEES5_S6_S8_EEEEvPKT2_SC_PT3_SE_PKT1_PSF_SI_mmm,"",@"SHT_CUDA_INFO"
	.sectionflags	@""
	.align	4


	//----- nvinfo : EIATTR_CUDA_API_VERSION
	.align		4
        /*0000*/ 	.byte	0x04, 0x37
        /*0002*/ 	.short	(.L_4545 - .L_4544)
.L_4544:
        /*0004*/ 	.word	0x00000082


	//----- nvinfo : EIATTR_KPARAM_INFO
	.align		4
.L_4545:
        /*0008*/ 	.byte	0x04, 0x17
        /*000a*/ 	.short	(.L_4547 - .L_4546)
.L_4546:
        /*000c*/ 	.word	0x00000000
        /*0010*/ 	.short	0x0009
        /*0012*/ 	.short	0x0048
        /*0014*/ 	.byte	0x00, 0xf0, 0x21, 0x00


	//----- nvinfo : EIATTR_KPARAM_INFO
	.align		4
.L_4547:
        /*0018*/ 	.byte	0x04, 0x17
        /*001a*/ 	.short	(.L_4549 - .L_4548)
.L_4548:
        /*001c*/ 	.word	0x00000000
        /*0020*/ 	.short	0x0008
        /*0022*/ 	.short	0x0040
        /*0024*/ 	.byte	0x00, 0xf0, 0x21, 0x00


	//----- nvinfo : EIATTR_KPARAM_INFO
	.align		4
.L_4549:
        /*0028*/ 	.byte	0x04, 0x17
        /*002a*/ 	.short	(.L_4551 - .L_4550)
.L_4550:
        /*002c*/ 	.word	0x00000000
        /*0030*/ 	.short	0x0007
        /*0032*/ 	.short	0x0038
        /*0034*/ 	.byte	0x00, 0xf0, 0x21, 0x00


	//----- nvinfo : EIATTR_KPARAM_INFO
	.align		4
.L_4551:
        /*0038*/ 	.byte	0x04, 0x17
        /*003a*/ 	.short	(.L_4553 - .L_4552)
.L_4552:
        /*003c*/ 	.word	0x00000000
        /*0040*/ 	.short	0x0006
        /*0042*/ 	.short	0x0030
        /*0044*/ 	.byte	0x00, 0xf0, 0x21, 0x00


	//----- nvinfo : EIATTR_KPARAM_INFO
	.align		4
.L_4553:
        /*0048*/ 	.byte	0x04, 0x17
        /*004a*/ 	.short	(.L_4555 - .L_4554)
.L_4554:
        /*004c*/ 	.word	0x00000000
        /*0050*/ 	.short	0x0005
        /*0052*/ 	.short	0x0028
        /*0054*/ 	.byte	0x00, 0xf0, 0x21, 0x00


	//----- nvinfo : EIATTR_KPARAM_INFO
	.align		4
.L_4555:
        /*0058*/ 	.byte	0x04, 0x17
        /*005a*/ 	.short	(.L_4557 - .L_4556)
.L_4556:
        /*005c*/ 	.word	0x00000000
        /*0060*/ 	.short	0x0004
        /*0062*/ 	.short	0x0020
        /*0064*/ 	.byte	0x00, 0xf0, 0x21, 0x00


	//----- nvinfo : EIATTR_KPARAM_INFO
	.align		4
.L_4557:
        /*0068*/ 	.byte	0x04, 0x17
        /*006a*/ 	.short	(.L_4559 - .L_4558)
.L_4558:
        /*006c*/ 	.word	0x00000000
        /*0070*/ 	.short	0x0003
        /*0072*/ 	.short	0x0018
        /*0074*/ 	.byte	0x00, 0xf0, 0x21, 0x00


	//----- nvinfo : EIATTR_KPARAM_INFO
	.align		4
.L_4559:
        /*0078*/ 	.byte	0x04, 0x17
        /*007a*/ 	.short	(.L_4561 - .L_4560)
.L_4560:
        /*007c*/ 	.word	0x00000000
        /*0080*/ 	.short	0x0002
        /*0082*/ 	.short	0x0010
        /*0084*/ 	.byte	0x00, 0xf0, 0x21, 0x00


	//----- nvinfo : EIATTR_KPARAM_INFO
	.align		4
.L_4561:
        /*0088*/ 	.byte	0x04, 0x17
        /*008a*/ 	.short	(.L_4563 - .L_4562)
.L_4562:
        /*008c*/ 	.word	0x00000000
        /*0090*/ 	.short	0x0001
        /*0092*/ 	.short	0x0008
        /*0094*/ 	.byte	0x00, 0xf0, 0x21, 0x00


	//----- nvinfo : EIATTR_KPARAM_INFO
	.align		4
.L_4563:
        /*0098*/ 	.byte	0x04, 0x17
        /*009a*/ 	.short	(.L_4565 - .L_4564)
.L_4564:
        /*009c*/ 	.word	0x00000000
        /*00a0*/ 	.short	0x0000
        /*00a2*/ 	.short	0x0000
        /*00a4*/ 	.byte	0x00, 0xf0, 0x21, 0x00


	//----- nvinfo : EIATTR_SPARSE_MMA_MASK
	.align		4
.L_4565:
        /*00a8*/ 	.byte	0x03, 0x50
        /*00aa*/ 	.short	0x0000


	//----- nvinfo : EIATTR_MAXREG_COUNT
	.align		4
        /*00ac*/ 	.byte	0x03, 0x1b
        /*00ae*/ 	.short	0x00ff


	//----- nvinfo : EIATTR_NUM_BARRIERS
	.align		4
        /*00b0*/ 	.byte	0x02, 0x4c
        /*00b2*/ 	.byte	0x01
	.zero		1


	//----- nvinfo : EIATTR_MERCURY_ISA_VERSION
	.align		4
        /*00b4*/ 	.byte	0x03, 0x5f
        /*00b6*/ 	.short	0x0101


	//----- nvinfo : EIATTR_INT_WARP_WIDE_INSTR_OFFSETS
	.align		4
        /*00b8*/ 	.byte	0x04, 0x31
        /*00ba*/ 	.short	(.L_4567 - .L_4566)


	//   ....[0]....
.L_4566:
        /*00bc*/ 	.word	0x000062d0


	//   ....[1]....
        /*00c0*/ 	.word	0x000063f0


	//----- nvinfo : EIATTR_COOP_GROUP_MASK_REGIDS
	.align		4
.L_4567:
        /*00c4*/ 	.byte	0x04, 0x29
        /*00c6*/ 	.short	(.L_4569 - .L_4568)


	//   ....[0]....
.L_4568:
        /*00c8*/ 	.word	0xffffffff


	//   ....[1]....
        /*00cc*/ 	.word	0xffffffff


	//   ....[2]....
        /*00d0*/ 	.word	0xffffffff


	//   ....[3]....
        /*00d4*/ 	.word	0xffffffff


	//   ....[4]....
        /*00d8*/ 	.word	0xffffffff


	//   ....[5]....
        /*00dc*/ 	.word	0xffffffff


	//   ....[6]....
        /*00e0*/ 	.word	0xffffffff


	//   ....[7]....
        /*00e4*/ 	.word	0xffffffff


	//   ....[8]....
        /*00e8*/ 	.word	0x05000006


	//   ....[9]....
        /*00ec*/ 	.word	0x05000006


	//   ....[10]....
        /*00f0*/ 	.word	0x05000006


	//----- nvinfo : EIATTR_COOP_GROUP_INSTR_OFFSETS
	.align		4
.L_4569:
        /*00f4*/ 	.byte	0x04, 0x28
        /*00f6*/ 	.short	(.L_4571 - .L_4570)


	//   ....[0]....
.L_4570:
        /*00f8*/ 	.word	0x000062a0


	//   ....[1]....
        /*00fc*/ 	.word	0x00006300


	//   ....[2]....
        /*0100*/ 	.word	0x00006320


	//   ....[3]....
        /*0104*/ 	.word	0x00006350


	//   ....[4]....
        /*0108*/ 	.word	0x00006370


	//   ....[5]....
        /*010c*/ 	.word	0x00006450


	//   ....[6]....
        /*0110*/ 	.word	0x00006470


	//   ....[7]....
        /*0114*/ 	.word	0x00006490


	//   ....[8]....
        /*0118*/ 	.word	0x000066c0


	//   ....[9]....
        /*011c*/ 	.word	0x00006730


	//   ....[10]....
        /*0120*/ 	.word	0x000067a0


	//----- nvinfo : EIATTR_EXIT_INSTR_OFFSETS
	.align		4
.L_4571:
        /*0124*/ 	.byte	0x04, 0x1c
        /*0126*/ 	.short	(.L_4573 - .L_4572)


	//   ....[0]....
.L_4572:
        /*0128*/ 	.word	0x000000a0


	//   ....[1]....
        /*012c*/ 	.word	0x00006560


	//   ....[2]....
        /*0130*/ 	.word	0x00006670


	//----- nvinfo : EIATTR_MAX_THREADS
	.align		4
.L_4573:
        /*0134*/ 	.byte	0x04, 0x05
        /*0136*/ 	.short	(.L_4575 - .L_4574)
.L_4574:
        /*0138*/ 	.word	0x00000100
        /*013c*/ 	.word	0x00000001
        /*0140*/ 	.word	0x00000001


	//----- nvinfo : EIATTR_CRS_STACK_SIZE
	.align		4
.L_4575:
        /*0144*/ 	.byte	0x04, 0x1e
        /*0146*/ 	.short	(.L_4577 - .L_4576)
.L_4576:
        /*0148*/ 	.word	0x00000000


	//----- nvinfo : EIATTR_CBANK_PARAM_SIZE
	.align		4
.L_4577:
        /*014c*/ 	.byte	0x03, 0x19
        /*014e*/ 	.short	0x0050


	//----- nvinfo : EIATTR_PARAM_CBANK
	.align		4
        /*0150*/ 	.byte	0x04, 0x0a
        /*0152*/ 	.short	(.L_4579 - .L_4578)
	.align		4
.L_4578:
        /*0154*/ 	.word	index@(.nv.constant0._ZN18transformer_engine6detail32dgated_act_cast_transpose_kernelILi2ELi2Ef6__halfS2_NS_5EmptyEXadL_ZNS_6dqgeluIffEET_T0_RKS3_EEXadL_ZNS_5qgeluIffEES5_S6_S8_EEEEvPKT2_SC_PT3_SE_PKT1_PSF_SI_mmm)
        /*0158*/ 	.short	0x0210
        /*015a*/ 	.short	0x0050


	//----- nvinfo : EIATTR_SW_WAR
	.align		4
.L_4579:
        /*015c*/ 	.byte	0x04, 0x36
        /*015e*/ 	.short	(.L_4581 - .L_4580)
.L_4580:
        /*0160*/ 	.word	0x00000008
.L_4581:


//--------------------- .nv.info._ZN18transformer_engine6detail43dgated_act_cast_transpose_kernel_notalignedILi2ELi1Ef6__halffNS_5EmptyEXadL_ZNS_6dqgeluIffEET_T0_RKS3_EEXadL_ZNS_5qgeluIffEES5_S6_S8_EEEEvPKT2_SC_PT3_SE_PKT1_PSF_SI_mmm --------------------------
	.section	.nv.info._ZN18transformer_engine6detail43dgated_act_cast_transpose_kernel_notalignedILi2ELi1Ef6__halffNS_5EmptyEXadL_ZNS_6dqgeluIffEET_T0_RKS3_EEXadL_ZNS_5qgeluIffEES5_S6_S8_EEEEvPKT2_SC_PT3_SE_PKT1_PSF_SI_mmm,"",@"SHT_CUDA_INFO"
	.sectionflags	@""
	.align	4


	//----- nvinfo : EIATTR_CUDA_API_VERSION
	.align		4
        /*0000*/ 	.byte	0x04, 0x37
        /*0002*/ 	.short	(.L_4583 - .L_4582)
.L_4582:
        /*0004*/ 	.word	0x00000082


	//----- nvinfo : EIATTR_KPARAM_INFO
	.align		4
.L_4583:
        /*0008*/ 	.byte	0x04, 0x17
        /*000a*/ 	.short	(.L_4585 - .L_4584)
.L_4584:
        /*000c*/ 	.word	0x00000000
        /*0010*/ 	.short	0x0009
        /*0012*/ 	.short	0x0048
        /*0014*/ 	.byte	0x00, 0xf0, 0x21, 0x00


	//----- nvinfo : EIATTR_KPARAM_INFO
	.align		4
.L_4585:
        /*0018*/ 	.byte	0x04, 0x17
        /*001a*/ 	.short	(.L_4587 - .L_4586)
.L_4586:
        /*001c*/ 	.word	0x00000000
        /*0020*/ 	.short	0x0008
        /*0022*/ 	.short	0x0040
        /*0024*/ 	.byte	0x00, 0xf0, 0x21, 0x00


	//----- nvinfo : EIATTR_KPARAM_INFO
	.align		4
.L_4587:
        /*0028*/ 	.byte	0x04, 0x17
        /*002a*/ 	.short	(.L_4589 - .L_4588)
.L_4588:
        /*002c*/ 	.word	0x00000000
        /*0030*/ 	.short	0x0007
        /*0032*/ 	.short	0x0038
        /*0034*/ 	.byte	0x00, 0xf0, 0x21, 0x00


	//----- nvinfo : EIATTR_KPARAM_INFO
	.align		4
.L_4589:
        /*0038*/ 	.byte	0x04, 0x17
        /*003a*/ 	.short	(.L_4591 - .L_4590)
.L_4590:
        /*003c*/ 	.word	0x00000000
        /*0040*/ 	.short	0x0006
        /*0042*/ 	.short	0x0030
        /*0044*/ 	.byte	0x00, 0xf0, 0x21, 0x00


	//----- nvinfo : EIATTR_KPARAM_INFO
	.align		4
.L_4591:
        /*0048*/ 	.byte	0x04, 0x17
        /*004a*/ 	.short	(.L_4593 - .L_4592)
.L_4592:
        /*004c*/ 	.word	0x00000000
        /*0050*/ 	.short	0x0005
        /*0052*/ 	.short	0x0028
        /*0054*/ 	.byte	0x00, 0xf0, 0x21, 0x00


	//----- nvinfo : EIATTR_KPARAM_INFO
	.align		4
.L_4593:
        /*0058*/ 	.byte	0x04, 0x17
        /*005a*/ 	.short	(.L_4595 - .L_4594)
.L_4594:
        /*005c*/ 	.word	0x00000000
        /*0060*/ 	.short	0x0004
        /*0062*/ 	.short	0x0020
        /*0064*/ 	.byte	0x00, 0xf0, 0x21, 0x00


	//----- nvinfo : EIATTR_KPARAM_INFO
	.align		4
.L_4595:
        /*0068*/ 	.byte	0x04, 0x17
        /*006a*/ 	.short	(.L_4597 - .L_4596)
.L_4596:
        /*006c*/ 	.word	0x00000000
        /*0070*/ 	.short	0x0003
        /*0072*/ 	.short	0x0018
        /*0074*/ 	.byte	0x00, 0xf0, 0x21, 0x00


	//----- nvinfo : EIATTR_KPARAM_INFO
	.align		4
.L_4597:
        /*0078*/ 	.byte	0x04, 0x17
        /*007a*/ 	.short	(.L_4599 - .L_4598)
.L_4598:
        /*007c*/ 	.word	0x00000000
        /*0080*/ 	.short	0x0002
        /*0082*/ 	.short	0x0010
        /*0084*/ 	.byte	0x00, 0xf0, 0x21, 0x00


	//----- nvinfo : EIATTR_KPARAM_INFO
	.align		4
.L_4599:
        /*0088*/ 	.byte	0x04, 0x17
        /*008a*/ 	.short	(.L_4601 - .L_4600)
.L_4600:
        /*008c*/ 	.word	0x00000000
        /*0090*/ 	.short	0x0001
        /*0092*/ 	.short	0x0008
        /*0094*/ 	.byte	0x00, 0xf0, 0x21, 0x00


	//----- nvinfo : EIATTR_KPARAM_INFO
	.align		4
.L_4601:
        /*0098*/ 	.byte	0x04, 0x17
        /*009a*/ 	.short	(.L_4603 - .L_4602)
.L_4602:
        /*009c*/ 	.word	0x00000000
        /*00a0*/ 	.short	0x0000
        /*00a2*/ 	.short	0x0000
        /*00a4*/ 	.byte	0x00, 0xf0, 0x21, 0x00


	//----- nvinfo : EIATTR_SPARSE_MMA_MASK
	.align		4
.L_4603:
        /*00a8*/ 	.byte	0x03, 0x50
        /*00aa*/ 	.short	0x0000


	//----- nvinfo : EIATTR_MAXREG_COUNT
	.align		4
        /*00ac*/ 	.byte	0x03, 0x1b
        /*00ae*/ 	.short	0x00ff


	//----- nvinfo : EIATTR_NUM_BARRIERS
	.align		4
        /*00b0*/ 	.byte	0x02, 0x4c
        /*00b2*/ 	.byte	0x01
	.zero		1


	//----- nvinfo : EIATTR_MERCURY_ISA_VERSION
	.align		4
        /*00b4*/ 	.byte	0x03, 0x5f
        /*00b6*/ 	.short	0x0101


	//----- nvinfo : EIATTR_COOP_GROUP_MASK_REGIDS
	.align		4
        /*00b8*/ 	.byte	0x04, 0x29
        /*00ba*/ 	.short	(.L_4605 - .L_4604)


	//   ....[0]....
.L_4604:
        /*00bc*/ 	.word	0xffffffff


	//   ....[1]....
        /*00c0*/ 	.word	0xffffffff


	//   ....[2]....
        /*00c4*/ 	.word	0xffffffff


	//   ....[3]....
        /*00c8*/ 	.word	0xffffffff


	//   ....[4]....
        /*00cc*/ 	.word	0xffffffff


	//   ....[5]....
        /*00d0*/ 	.word	0xffffffff


	//   ....[6]....
        /*00d4*/ 	.word	0xffffffff


	//   ....[7]....
        /*00d8*/ 	.word	0xffffffff


	//   ....[8]....
        /*00dc*/ 	.word	0x05000004


	//   ....[9]....
        /*00e0*/ 	.word	0x05000004


	//   ....[10]....
        /*00e4*/ 	.word	0x05000004


	//----- nvinfo : EIATTR_COOP_GROUP_INSTR_OFFSETS
	.align		4
.L_4605:
        /*00e8*/ 	.byte	0x04, 0x28
        /*00ea*/ 	.short	(.L_4607 - .L_4606)


	//   ....[0]....
.L_4606:
        /*00ec*/ 	.word	0x000055e0


	//   ....[1]....
        /*00f0*/ 	.word	0x00005620


	//   ....[2]....
        /*00f4*/ 	.word	0x00005680


	//   ....[3]....
        /*00f8*/ 	.word	0x000056c0


	//   ....[4]....
        /*00fc*/ 	.word	0x00005700


	//   ....[5]....
        /*0100*/ 	.word	0x00005800


	//   ....[6]....
        /*0104*/ 	.word	0x00005820


	//   ....[7]....
        /*0108*/ 	.word	0x00005840


	//   ....[8]....
        /*010c*/ 	.word	0x00005a70


	//   ....[9]....
        /*0110*/ 	.word	0x00005ae0


	//   ....[10]....
        /*0114*/ 	.word	0x00005b50


	//----- nvinfo : EIATTR_EXIT_INSTR_OFFSETS
	.align		4
.L_4607:
        /*0118*/ 	.byte	0x04, 0x1c
        /*011a*/ 	.short	(.L_4609 - .L_4608)


	//   ....[0]....
.L_4608:
        /*011c*/ 	.word	0x000000d0


	//   ....[1]....
        /*0120*/ 	.word	0x00005930


	//   ....[2]....
        /*0124*/ 	.word	0x00005a20


	//----- nvinfo : EIATTR_MAX_THREADS
	.align		4
.L_4609:
        /*0128*/ 	.byte	0x04, 0x05
        /*012a*/ 	.short	(.L_4611 - .L_4610)
.L_4610:
        /*012c*/ 	.word	0x00000100
        /*0130*/ 	.word	0x00000001
        /*0134*/ 	.word	0x00000001


	//----- nvinfo : EIATTR_CRS_STACK_SIZE
	.align		4
.L_4611:
        /*0138*/ 	.byte	0x04, 0x1e
        /*013a*/ 	.short	(.L_4613 - .L_4612)
.L_4612:
        /*013c*/ 	.word	0x00000000


	//----- nvinfo : EIATTR_CBANK_PARAM_SIZE
	.align		4
.L_4613:
        /*0140*/ 	.byte	0x03, 0x19
        /*0142*/ 	.short	0x0050


	//----- nvinfo : EIATTR_PARAM_CBANK
	.align		4
        /*0144*/ 	.byte	0x04, 0x0a
        /*0146*/ 	.short	(.L_4615 - .L_4614)
	.align		4
.L_4614:
        /*0148*/ 	.word	index@(.nv.constant0._ZN18transformer_engine6detail43dgated_act_cast_transpose_kernel_notalignedILi2ELi1Ef6__halffNS_5EmptyEXadL_ZNS_6dqgeluIffEET_T0_RKS3_EEXadL_ZNS_5qgeluIffEES5_S6_S8_EEEEvPKT2_SC_PT3_SE_PKT1_PSF_SI_mmm)
        /*014c*/ 	.short	0x0210
        /*014e*/ 	.short	0x0050


	//----- nvinfo : EIATTR_SW_WAR
	.align		4
.L_4615:
        /*0150*/ 	.byte	0x04, 0x36
        /*0152*/ 	.short	(.L_4617 - .L_4616)
.L_4616:
        /*0154*/ 	.word	0x00000008
.L_4617:


//--------------------- .nv.info._ZN18transformer_engine6detail32dgated_act_cast_transpose_kernelILi2ELi1Ef6__halffNS_5EmptyEXadL_ZNS_6dqgeluIffEET_T0_RKS3_EEXadL_ZNS_5qgeluIffEES5_S6_S8_EEEEvPKT2_SC_PT3_SE_PKT1_PSF_SI_mmm --------------------------
	.section	.nv.info._ZN18transformer_engine6detail32dgated_act_cast_transpose_kernelILi2ELi1Ef6__halffNS_5EmptyEXadL_ZNS_6dqgeluIffEET_T0_RKS3_EEXadL_ZNS_5qgeluIffEES5_S6_S8_EEEEvPKT2_SC_PT3_SE_PKT1_PSF_SI_mmm,"",@"SHT_CUDA_INFO"
	.sectionflags	@""
	.align	4


	//----- nvinfo : EIATTR_CUDA_API_VERSION
	.align		4
        /*0000*/ 	.byte	0x04, 0x37
        /*0002*/ 	.short	(.L_4619 - .L_4618)
.L_4618:
        /*0004*/ 	.word	0x00000082


	//----- nvinfo : EIATTR_KPARAM_INFO
	.align		4
.L_4619:
        /*0008*/ 	.byte	0x04, 0x17
        /*000a*/ 	.short	(.L_4621 - .L_4620)
.L_4620:
        /*000c*/ 	.word	0x00000000
        /*0010*/ 	.short	0x0009
        /*0012*/ 	.short	0x0048
        /*0014*/ 	.byte	0x00, 0xf0, 0x21, 0x00


	//----- nvinfo : EIATTR_KPARAM_INFO
	.align		4
.L_4621:
        /*0018*/ 	.byte	0x04, 0x17
        /*001a*/ 	.short	(.L_4623 - .L_4622)
.L_4622:
        /*001c*/ 	.word	0x00000000
        /*0020*/ 	.short	0x0008
        /*0022*/ 	.short	0x0040
        /*0024*/ 	.byte	0x00, 0xf0, 0x21, 0x00


	//----- nvinfo : EIATTR_KPARAM_INFO
	.align		4
.L_4623:
        /*0028*/ 	.byte	0x04, 0x17
        /*002a*/ 	.short	(.L_4625 - .L_4624)
.L_4624:
        /*002c*/ 	.word	0x00000000
        /*0030*/ 	.short	0x0007
        /*0032*/ 	.short	0x0038
        /*0034*/ 	.byte	0x00, 0xf0, 0x21, 0x00


	//----- nvinfo : EIATTR_KPARAM_INFO
	.align		4
.L_4625:
        /*0038*/ 	.byte	0x04, 0x17
        /*003a*/ 	.short	(.L_4627 - .L_4626)
.L_4626:
        /*003c*/ 	.word	0x00000000
        /*0040*/ 	.short	0x0006
        /*0042*/ 	.short	0x0030
        /*0044*/ 	.byte	0x00, 0xf0, 0x21, 0x00


	//----- nvinfo : EIATTR_KPARAM_INFO
	.align		4
.L_4627:
        /*0048*/ 	.byte	0x04, 0x17
        /*004a*/ 	.short	(.L_4629 - .L_4628)
.L_4628:
        /*004c*/ 	.word	0x00000000
        /*0050*/ 	.short	0x0005
        /*0052*/ 	.short	0x0028
        /*0054*/ 	.byte	0x00, 0xf0, 0x21, 0x00


	//----- nvinfo : EIATTR_KPARAM_INFO
	.align		4
.L_4629:
        /*0058*/ 	.byte	0x04, 0x17
        /*005a*/ 	.short	(.L_4631 - .L_4630)
.L_4630:
        /*005c*/ 	.word	0x00000000
        /*0060*/ 	.short	0x0004
        /*0062*/ 	.short	0x0020
        /*0064*/ 	.byte	0x00, 0xf0, 0x21, 0x00


	//----- nvinfo : EIATTR_KPARAM_INFO
	.align		4
.L_4631:
        /*0068*/ 	.byte	0x04, 0x17
        /*006a*/ 	.short	(.L_4633 - .L_4632)
.L_4632:
        /*006c*/ 	.word	0x00000000
        /*0070*/ 	.short	0x0003
        /*0072*/ 	.short	0x0018
        /*0074*/ 	.byte	0x00, 0xf0, 0x21, 0x00


	//----- nvinfo : EIATTR_KPARAM_INFO
	.align		4
.L_4633:
        /*0078*/ 	.byte	0x04, 0x17
        /*007a*/ 	.short	(.L_4635 - .L_4634)
.L_4634:
        /*007c*/ 	.word	0x00000000
        /*0080*/ 	.short	0x0002
        /*0082*/ 	.short	0x0010
        /*0084*/ 	.byte	0x00, 0xf0, 0x21, 0x00


	//----- nvinfo : EIATTR_KPARAM_INFO
	.align		4
.L_4635:
        /*0088*/ 	.byte	0x04, 0x17
        /*008a*/ 	.short	(.L_4637 - .L_4636)
.L_4636:
        /*008c*/ 	.word	0x00000000
        /*0090*/ 	.short	0x0001
        /*0092*/ 	.short	0x0008
        /*0094*/ 	.byte	0x00, 0xf0, 0x21, 0x00


	//----- nvinfo : EIATTR_KPARAM_INFO
	.align		4
.L_4637:
        /*0098*/ 	.byte	0x04, 0x17
        /*009a*/ 	.short	(.L_4639 - .L_4638)
.L_4638:
        /*009c*/ 	.word	0x00000000
        /*00a0*/ 	.short	0x0000
        /*00a2*/ 	.short	0x0000
        /*00a4*/ 	.byte	0x00, 0xf0, 0x21, 0x00


	//----- nvinfo : EIATTR_SPARSE_MMA_MASK
	.align		4
.L_4639:
        /*00a8*/ 	.byte	0x03, 0x50
        /*00aa*/ 	.short	0x0000


	//----- nvinfo : EIATTR_MAXREG_COUNT
	.align		4
        /*00ac*/ 	.byte	0x03, 0x1b
        /*00ae*/ 	.short	0x00ff


	//----- nvinfo : EIATTR_NUM_BARRIERS
	.align		4
        /*00b0*/ 	.byte	0x02, 0x4c
        /*00b2*/ 	.byte	0x01
	.zero		1


	//----- nvinfo : EIATTR_MERCURY_ISA_VERSION
	.align		4
        /*00b4*/ 	.byte	0x03, 0x5f
        /*00b6*/ 	.short	0x0101


	//----- nvinfo : EIATTR_COOP_GROUP_MASK_REGIDS
	.align		4
        /*00b8*/ 	.byte	0x04, 0x29
        /*00ba*/ 	.short	(.L_4641 - .L_4640)


	//   ....[0]....
.L_4640:
        /*00bc*/ 	.word	0xffffffff


	//   ....[1]....
        /*00c0*/ 	.word	0xffffffff


	//   ....[2]....
        /*00c4*/ 	.word	0xffffffff


	//   ....[3]....
        /*00c8*/ 	.word	0xffffffff


	//   ....[4]....
        /*00cc*/ 	.word	0xffffffff


	//   ....[5]....
        /*00d0*/ 	.word	0xffffffff


	//   ....[6]....
        /*00d4*/ 	.word	0xffffffff


	//   ....[7]....
        /*00d8*/ 	.word	0xffffffff


	//   ....[8]....
        /*00dc*/ 	.word	0x05000006


	//   ....[9]....
        /*00e0*/ 	.word	0x05000006


	//   ....[10]....
        /*00e4*/ 	.word	0x05000006


	//----- nvinfo : EIATTR_COOP_GROUP_INSTR_OFFSETS
	.align		4
.L_4641:
        /*00e8*/ 	.byte	0x04, 0x28
        /*00ea*/ 	.short	(.L_4643 - .L_4642)


	//   ....[0]....
.L_4642:
        /*00ec*/ 	.word	0x000038e0


	//   ....[1]....
        /*00f0*/ 	.word	0x00003940


	//   ....[2]....
        /*00f4*/ 	.word	0x00003960


	//   ....[3]....
        /*00f8*/ 	.word	0x00003980


	//   ....[4]....
        /*00fc*/ 	.word	0x000039a0


	//   ....[5]....
        /*0100*/ 	.word	0x00003a80


	//   ....[6]....
        /*0104*/ 	.word	0x00003aa0


	//   ....[7]....
        /*0108*/ 	.word	0x00003ac0


	//   ....[8]....
        /*010c*/ 	.word	0x00003cd0


	//   ....[9]....
        /*0110*/ 	.word	0x00003d40


	//   ....[10]....
        /*0114*/ 	.word	0x00003db0


	//----- nvinfo : EIATTR_EXIT_INSTR_OFFSETS
	.align		4
.L_4643:
        /*0118*/ 	.byte	0x04, 0x1c
        /*011a*/ 	.short	(.L_4645 - .L_4644)


	//   ....[0]....
.L_4644:
        /*011c*/ 	.word	0x000000a0


	//   ....[1]....
        /*0120*/ 	.word	0x00003b90


	//   ....[2]....
        /*0124*/ 	.word	0x00003c80


	//----- nvinfo : EIATTR_MAX_THREADS
	.align		4
.L_4645:
        /*0128*/ 	.byte	0x04, 0x05
        /*012a*/ 	.short	(.L_4647 - .L_4646)
.L_4646:
        /*012c*/ 	.word	0x00000100
        /*0130*/ 	.word	0x00000001
        /*0134*/ 	.word	0x00000001


	//----- nvinfo : EIATTR_CRS_STACK_SIZE
	.align		4
.L_4647:
        /*0138*/ 	.byte	0x04, 0x1e
        /*013a*/ 	.short	(.L_4649 - .L_4648)
.L_4648:
        /*013c*/ 	.word	0x00000000


	//----- nvinfo : EIATTR_CBANK_PARAM_SIZE
	.align		4
.L_4649:
        /*0140*/ 	.byte	0x03, 0x19
        /*0142*/ 	.short	0x0050


	//----- nvinfo : EIATTR_PARAM_CBANK
	.align		4
        /*0144*/ 	.byte	0x04, 0x0a
        /*0146*/ 	.short	(.L_4651 - .L_4650)
	.align		4
.L_4650:
        /*0148*/ 	.word	index@(.nv.constant0._ZN18transformer_engine6detail32dgated_act_cast_transpose_kernelILi2ELi1Ef6__halffNS_5EmptyEXadL_ZNS_6dqgeluIffEET_T0_RKS3_EEXadL_ZNS_5qgeluIffEES5_S6_S8_EEEEvPKT2_SC_PT3_SE_PKT1_PSF_SI_mmm)
        /*014c*/ 	.short	0x0210
        /*014e*/ 	.short	0x0050


	//----- nvinfo : EIATTR_SW_WAR
	.align		4
.L_4651:
        /*0150*/ 	.byte	0x04, 0x36
        /*0152*/ 	.short	(.L_4653 - .L_4652)
.L_4652:
        /*0154*/ 	.word	0x00000008
.L_4653:


//--------------------- .nv.info._ZN18transformer_engine6detail43dgated_act_cast_transpose_kernel_notalignedILi1ELi4Eff13__nv_fp8_e4m3NS_5EmptyEXadL_ZNS_6dqgeluIffEET_T0_RKS3_EEXadL_ZNS_5qgeluIffEES5_S6_S8_EEEEvPKT2_SC_PT3_SE_PKT1_PSF_SI_mmm --------------------------
	.section	.nv.info._ZN18transformer_engine6detail43dgated_act_cast_transpose_kernel_notalignedILi1ELi4Eff13__nv_fp8_e4m3NS_5EmptyEXadL_ZNS_6dqgeluIffEET_T0_RKS3_EEXadL_ZNS_5qgeluIffEES5_S6_S8_EEEEvPKT2_SC_PT3_SE_PKT1_PSF_SI_mmm,"",@"SHT_CUDA_INFO"
	.sectionflags	@""
	.align	4


	//----- nvinfo : EIATTR_CUDA_API_VERSION
	.align		4
        /*0000*/ 	.byte	0x04, 0x37
        /*0002*/ 	.short	(.L_4655 - .L_4654)
.L_4654:
        /*0004*/ 	.word	0x00000082


	//----- nvinfo : EIATTR_KPARAM_INFO
	.align		4
.L_4655:
        /*0008*/ 	.byte	0x04, 0x17
        /*000a*/ 	.short	(.L_4657 - .L_4656)
.L_4656:
        /*000c*/ 	.word	0x00000000
        /*0010*/ 	.short	0x0009
        /*0012*/ 	.short	0x0048
        /*0014*/ 	.byte	0x00, 0xf0, 0x21, 0x00


	//----- nvinfo : EIATTR_KPARAM_INFO
	.align		4
.L_4657:
        /*0018*/ 	.byte	0x04, 0x17
        /*001a*/ 	.short	(.L_4659 - .L_4658)
.L_4658:
        /*001c*/ 	.word	0x00000000
        /*0020*/ 	.short	0x0008
        /*0022*/ 	.short	0x0040
        /*0024*/ 	.byte	0x00, 0xf0, 0x21, 0x00


	//----- nvinfo : EIATTR_KPARAM_INFO
	.align		4
.L_4659:
        /*0028*/ 	.byte	0x04, 0x17
        /*002a*/ 	.short	(.L_4661 - .L_4660)
.L_4660:
        /*002c*/ 	.word	0x00000000
        /*0030*/ 	.short	0x0007
        /*0032*/ 	.short	0x0038
        /*0034*/ 	.byte	0x00, 0xf0, 0x21, 0x00


	//----- nvinfo : EIATTR_KPARAM_INFO
	.align		4
.L_4661:
        /*0038*/ 	.byte	0x04, 0x17
        /*003a*/ 	.short	(.L_4663 - .L_4662)
.L_4662:
        /*003c*/ 	.word	0x00000000
        /*0040*/ 	.short	0x0006
        /*0042*/ 	.short	0x0030
        /*0044*/ 	.byte	0x00, 0xf0, 0x21, 0x00


	//----- nvinfo : EIATTR_KPARAM_INFO
	.align		4
.L_4663:
        /*0048*/ 	.byte	0x04, 0x17
        /*004a*/ 	.short	(.L_4665 - .L_4664)
.L_4664:
        /*004c*/ 	.word	0x00000000
        /*0050*/ 	.short	0x0005
        /*0052*/ 	.short	0x0028
        /*0054*/ 	.byte	0x00, 0xf0, 0x21, 0x00


	//----- nvinfo : EIATTR_KPARAM_INFO
	.align		4
.L_4665:
        /*0058*/ 	.byte	0x04, 0x17
        /*005a*/ 	.short	(.L_4667 - .L_4666)
.L_4666:
        /*005c*/ 	.word	0x00000000
        /*0060*/ 	.short	0x0004
        /*0062*/ 	.short	0x0020
        /*0064*/ 	.byte	0x00, 0xf0, 0x21, 0x00


	//----- nvinfo : EIATTR_KPARAM_INFO
	.align		4
.L_4667:
        /*0068*/ 	.byte	0x04, 0x17
        /*006a*/ 	.short	(.L_4669 - .L_4668)
.L_4668:
        /*006c*/ 	.word	0x00000000
        /*0070*/ 	.short	0x0003
        /*0072*/ 	.short	0x0018
        /*0074*/ 	.byte	0x00, 0xf0, 0x21, 0x00


	//----- nvinfo : EIATTR_KPARAM_INFO
	.align		4
.L_4669:
        /*0078*/ 	.byte	0x04, 0x17
        /*007a*/ 	.short	(.L_4671 - .L_4670)
.L_4670:
        /*007c*/ 	.word	0x00000000
        /*0080*/ 	.short	0x0002
        /*0082*/ 	.short	0x0010
        /*0084*/ 	.byte	0x00, 0xf0, 0x21, 0x00


	//----- nvinfo : EIATTR_KPARAM_INFO
	.align		4
.L_4671:
        /*0088*/ 	.byte	0x04, 0x17
        /*008a*/ 	.short	(.L_4673 - .L_4672)
.L_4672:
        /*008c*/ 	.word	0x00000000
        /*0090*/ 	.short	0x0001
        /*0092*/ 	.short	0x0008
        /*0094*/ 	.byte	0x00, 0xf0, 0x21, 0x00


	//----- nvinfo : EIATTR_KPARAM_INFO
	.align		4
.L_4673:
        /*0098*/ 	.byte	0x04, 0x17
        /*009a*/ 	.short	(.L_4675 - .L_4674)
.L_4674:
        /*009c*/ 	.word	0x00000000
        /*00a0*/ 	.short	0x0000
        /*00a2*/ 	.short	0x0000
        /*00a4*/ 	.byte	0x00, 0xf0, 0x21, 0x00


	//----- nvinfo : EIATTR_SPARSE_MMA_MASK
	.align		4
.L_4675:
        /*00a8*/ 	.byte	0x03, 0x50
        /*00aa*/ 	.short	0x0000


	//----- nvinfo : EIATTR_MAXREG_COUNT
	.align		4
        /*00ac*/ 	.byte	0x03, 0x1b
        /*00ae*/ 	.short	0x00ff


	//----- nvinfo : EIATTR_NUM_BARRIERS
	.align		4
        /*00b0*/ 	.byte	0x02, 0x4c
        /*00b2*/ 	.byte	0x01
	.zero		1


	//----- nvinfo : EIATTR_MERCURY_ISA_VERSION
	.align		4
        /*00b4*/ 	.byte	0x03, 0x5f
        /*00b6*/ 	.short	0x0101


	//----- nvinfo : EIATTR_COOP_GROUP_MASK_REGIDS
	.align		4
        /*00b8*/ 	.byte	0x04, 0x29
        /*00ba*/ 	.short	(.L_4677 - .L_4676)


	//   ....[0]....
.L_4676:
        /*00bc*/ 	.word	0xffffffff


	//   ....[1]....
        /*00c0*/ 	.word	0xffffffff


	//   ....[2]....
        /*00c4*/ 	.word	0xffffffff


	//   ....[3]....
        /*00c8*/ 	.word	0xffffffff


	//   ....[4]....
        /*00cc*/ 	.word	0xffffffff


	//   ....[5]....
        /*00d0*/ 	.word	0xffffffff


	//   ....[6]....
        /*00d4*/ 	.word	0xffffffff


	//   ....[7]....
        /*00d8*/ 	.word	0xffffffff


	//   ....[8]....
        /*00dc*/ 	.word	0x05000004


	//   ....[9]....
        /*00e0*/ 	.word	0x05000004


	//   ....[10]....
        /*00e4*/ 	.word	0x05000004


	//----- nvinfo : EIATTR_COOP_GROUP_INSTR_OFFSETS
	.align		4
.L_4677:
        /*00e8*/ 	.byte	0x04, 0x28
        /*00ea*/ 	.short	(.L_4679 - .L_4678)


	//   ....[0]....
.L_4678:
        /*00ec*/ 	.word	0x00007ab0


	//   ....[1]....
        /*00f0*/ 	.word	0x00007b00


	//   ....[2]....
        /*00f4*/ 	.word	0x00007b50


	//   ....[3]....
        /*00f8*/ 	.word	0x00007ba0


	//   ....[4]....
        /*00fc*/ 	.word	0x00007bc0


	//   ....[5]....
        /*0100*/ 	.word	0x00007cb0


	//   ....[6]....
        /*0104*/ 	.word	0x00007cd0


	//   ....[7]....
        /*0108*/ 	.word	0x00007cf0


	//   ....[8]....
        /*010c*/ 	.word	0x00007f20


	//   ....[9]....
        /*0110*/ 	.word	0x00007f90


	//   ....[10]....
        /*0114*/ 	.word	0x00008000


	//----- nvinfo : EIATTR_EXIT_INSTR_OFFSETS
	.align		4
.L_4679:
        /*0118*/ 	.byte	0x04, 0x1c
        /*011a*/ 	.short	(.L_4681 - .L_4680)


	//   ....[0]....
.L_4680:
        /*011c*/ 	.word	0x000000d0


	//   ....[1]....
        /*0120*/ 	.word	0x00007de0


	//   ....[2]....
        /*0124*/ 	.word	0x00007ed0


	//----- nvinfo : EIATTR_MAX_THREADS
	.align		4
.L_4681:
        /*0128*/ 	.byte	0x04, 0x05
        /*012a*/ 	.short	(.L_4683 - .L_4682)
.L_4682:
        /*012c*/ 	.word	0x00000100
        /*0130*/ 	.word	0x00000001
        /*0134*/ 	.word	0x00000001


	//----- nvinfo : EIATTR_CRS_STACK_SIZE
	.align		4
.L_4683:
        /*0138*/ 	.byte	0x04, 0x1e
        /*013a*/ 	.short	(.L_4685 - .L_4684)
.L_4684:
        /*013c*/ 	.word	0x00000000


	//----- nvinfo : EIATTR_CBANK_PARAM_SIZE
	.align		4
.L_4685:
        /*0140*/ 	.byte	0x03, 0x19
        /*0142*/ 	.short	0x0050


	//----- nvinfo : EIATTR_PARAM_CBANK
	.align		4
        /*0144*/ 	.byte	0x04, 0x0a
        /*0146*/ 	.short	(.L_4687 - .L_4686)
	.align		4
.L_4686:
        /*0148*/ 	.word	index@(.nv.constant0._ZN18transformer_engine6detail43dgated_act_cast_transpose_kernel_notalignedILi1ELi4Eff13__nv_fp8_e4m3NS_5EmptyEXadL_ZNS_6dqgeluIffEET_T0_RKS3_EEXadL_ZNS_5qgeluIffEES5_S6_S8_EEEEvPKT2_SC_PT3_SE_PKT1_PSF_SI_mmm)
        /*014c*/ 	.short	0x0210
        /*014e*/ 	.short	0x0050


	//----- nvinfo : EIATTR_SW_WAR
	.align		4
.L_4687:
        /*0150*/ 	.byte	0x04, 0x36
        /*0152*/ 	.short	(.L_4689 - .L_4688)
.L_4688:
        /*0154*/ 	.word	0x00000008
.L_4689:


//--------------------- .nv.info._ZN18transformer_engine6detail32dgated_act_cast_transpose_kernelILi1ELi4Eff13__nv_fp8_e4m3NS_5EmptyEXadL_ZNS_6dqgeluIffEET_T0_RKS3_EEXadL_ZNS_5qgeluIffEES5_S6_S8_EEEEvPKT2_SC_PT3_SE_PKT1_PSF_SI_mmm --------------------------
	.section	.nv.info._ZN18transformer_engine6detail32dgated_act_cast_transpose_kernelILi1ELi4Eff13__nv_fp8_e4m3NS_5EmptyEXadL_ZNS_6dqgeluIffEET_T0_RKS3_EEXadL_ZNS_5qgeluIffEES5_S6_S8_EEEEvPKT2_SC_PT3_SE_PKT1_PSF_SI_mmm,"",@"SHT_CUDA_INFO"
	.sectionflags	@""
	.align	4


	//----- nvinfo : EIATTR_CUDA_API_VERSION
	.align		4
        /*0000*/ 	.byte	0x04, 0x37
        /*0002*/ 	.short	(.L_4691 - .L_4690)
.L_4690:
        /*0004*/ 	.word	0x00000082


	//----- nvinfo : EIATTR_KPARAM_INFO
	.align		4
.L_4691:
        /*0008*/ 	.byte	0x04, 0x17
        /*000a*/ 	.short	(.L_4693 - .L_4692)
.L_4692:
        /*000c*/ 	.word	0x00000000
        /*0010*/ 	.short	0x0009
        /*0012*/ 	.short	0x0048
        /*0014*/ 	.byte	0x00, 0xf0, 0x21, 0x00


	//----- nvinfo : EIATTR_KPARAM_INFO
	.align		4
.L_4693:
        /*0018*/ 	.byte	0x04, 0x17
        /*001a*/ 	.short	(.L_4695 - .L_4694)
.L_4694:
        /*001c*/ 	.word	0x00000000
        /*0020*/ 	.short	0x0008
        /*0022*/ 	.short	0x0040
        /*0024*/ 	.byte	0x00, 0xf0, 0x21, 0x00


	//----- nvinfo : EIATTR_KPARAM_INFO
	.align		4
.L_4695:
        /*0028*/ 	.byte	0x04, 0x17
        /*002a*/ 	.short	(.L_4697 - .L_4696)
.L_4696:
        /*002c*/ 	.word	0x00000000
        /*0030*/ 	.short	0x0007
        /*0032*/ 	.short	0x0038
        /*0034*/ 	.byte	0x00, 0xf0, 0x21, 0x00


	//----- nvinfo : EIATTR_KPARAM_INFO
	.align		4
.L_4697:
        /*0038*/ 	.byte	0x04, 0x17
        /*003a*/ 	.short	(.L_4699 - .L_4698)
.L_4698:
        /*003c*/ 	.word	0x00000000
        /*0040*/ 	.short	0x0006
        /*0042*/ 	.short	0x0030
        /*0044*/ 	.byte	0x00, 0xf0, 0x21, 0x00


	//----- nvinfo : EIATTR_KPARAM_INFO
	.align		4
.L_4699:
        /*0048*/ 	.byte	0x04, 0x17
        /*004a*/ 	.short	(.L_4701 - .L_4700)
.L_4700:
        /*004c*/ 	.word	0x00000000
        /*0050*/ 	.short	0x0005
        /*0052*/ 	.short	0x0028
        /*0054*/ 	.byte	0x00, 0xf0, 0x21, 0x00


	//----- nvinfo : EIATTR_KPARAM_INFO
	.align		4
.L_4701:
        /*0058*/ 	.byte	0x04, 0x17
        /*005a*/ 	.short	(.L_4703 - .L_4702)
.L_4702:
        /*005c*/ 	.word	0x00000000
        /*0060*/ 	.short	0x0004
        /*0062*/ 	.short	0x0020
        /*0064*/ 	.byte	0x00, 0xf0, 0x21, 0x00


	//----- nvinfo : EIATTR_KPARAM_INFO
	.align		4
.L_4703:
        /*0068*/ 	.byte	0x04, 0x17
        /*006a*/ 	.short	(.L_4705 - .L_4704)
.L_4704:
        /*006c*/ 	.word	0x00000000
        /*0070*/ 	.short	0x0003
        /*0072*/ 	.short	0x0018
        /*0074*/ 	.byte	0x00, 0xf0, 0x21, 0x00


	//----- nvinfo : EIATTR_KPARAM_INFO
	.align		4
.L_4705:
        /*0078*/ 	.byte	0x04, 0x17
        /*007a*/ 	.short	(.L_4707 - .L_4706)
.L_4706:
        /*007c*/ 	.word	0x00000000
        /*0080*/ 	.short	0x0002
        /*0082*/ 	.short	0x0010
        /*0084*/ 	.byte	0x00, 0xf0, 0x21, 0x00


	//----- nvinfo : EIATTR_KPARAM_INFO
	.align		4
.L_4707:
        /*0088*/ 	.byte	0x04, 0x17
        /*008a*/ 	.short	(.L_4709 - .L_4708)
.L_4708:
        /*008c*/ 	.word	0x00000000
        /*0090*/ 	.short	0x0001
        /*0092*/ 	.short	0x0008
        /*0094*/ 	.byte	0x00, 0xf0, 0x21, 0x00


	//----- nvinfo : EIATTR_KPARAM_INFO
	.align		4
.L_4709:
        /*0098*/ 	.byte	0x04, 0x17
        /*009a*/ 	.short	(.L_4711 - .L_4710)
.L_4710:
        /*009c*/ 	.word	0x00000000
        /*00a0*/ 	.short	0x0000
        /*00a2*/ 	.short	0x0000
        /*00a4*/ 	.byte	0x00, 0xf0, 0x21, 0x00


	//----- nvinfo : EIATTR_SPARSE_MMA_MASK
	.align		4
.L_4711:
        /*00a8*/ 	.byte	0x03, 0x50
        /*00aa*/ 	.short	0x0000


	//----- nvinfo : EIATTR_MAXREG_COUNT
	.align		4
        /*00ac*/ 	.byte	0x03, 0x1b
        /*00ae*/ 	.short	0x00ff


	//----- nvinfo : EIATTR_NUM_BARRIERS
	.align		4
        /*00b0*/ 	.byte	0x02, 0x4c
        /*00b2*/ 	.byte	0x01
	.zero		1


	//----- nvinfo : EIATTR_MERCURY_ISA_VERSION
	.align		4
        /*00b4*/ 	.byte	0x03, 0x5f
        /*00b6*/ 	.short	0x0101


	//----- nvinfo : EIATTR_COOP_GROUP_MASK_REGIDS
	.align		4
        /*00b8*/ 	.byte	0x04, 0x29
        /*00ba*/ 	.short	(.L_4713 - .L_4712)


	//   ....[0]....
.L_4712:
        /*00bc*/ 	.word	0xffffffff


	//   ....[1]....
        /*00c0*/ 	.word	0xffffffff


	//   ....[2]....
        /*00c4*/ 	.word	0xffffffff


	//   ....[3]....
        /*00c8*/ 	.word	0xffffffff


	//   ....[4]....
        /*00cc*/ 	.word	0xffffffff


	//   ....[5]....
        /*00d0*/ 	.word	0xffffffff


	//   ....[6]....
        /*00d4*/ 	.word	0xffffffff


	//   ....[7]....
        /*00d8*/ 	.word	0xffffffff


	//   ....[8]....
        /*00dc*/ 	.word	0x05000004


	//   ....[9]....
        /*00e0*/ 	.word	0x05000004


	//   ....[10]....
        /*00e4*/ 	.word	0x05000004


	//----- nvinfo : EIATTR_COOP_GROUP_INSTR_OFFSETS
	.align		4
.L_4713:
        /*00e8*/ 	.byte	0x04, 0x28
        /*00ea*/ 	.short	(.L_4715 - .L_4714)


	//   ....[0]....
.L_4714:
        /*00ec*/ 	.word	0x00004920


	//   ....[1]....
        /*00f0*/ 	.word	0x00004970


	//   ....[2]....
        /*00f4*/ 	.word	0x000049d0


	//   ....[3]....
        /*00f8*/ 	.word	0x000049f0


	//   ....[4]....
        /*00fc*/ 	.word	0x00004a10


	//   ....[5]....
        /*0100*/ 	.word	0x00004ae0


	//   ....[6]....
        /*0104*/ 	.word	0x00004b00


	//   ....[7]....
        /*0108*/ 	.word	0x00004b20


	//   ....[8]....
        /*010c*/ 	.word	0x00004d50


	//   ....[9]....
        /*0110*/ 	.word	0x00004dc0


	//   ....[10]....
        /*0114*/ 	.word	0x00004e30


	//----- nvinfo : EIATTR_EXIT_INSTR_OFFSETS
	.align		4
.L_4715:
        /*0118*/ 	.byte	0x04, 0x1c
        /*011a*/ 	.short	(.L_4717 - .L_4716)


	//   ....[0]....
.L_4716:
        /*011c*/ 	.word	0x000000a0


	//   ....[1]....
        /*0120*/ 	.word	0x00004c10


	//   ....[2]....
        /*0124*/ 	.word	0x00004d00


	//----- nvinfo : EIATTR_MAX_THREADS
	.align		4
.L_4717:
        /*0128*/ 	.byte	0x04, 0x05
        /*012a*/ 	.short	(.L_4719 - .L_4718)
.L_4718:
        /*012c*/ 	.word	0x00000100
        /*0130*/ 	.word	0x00000001
        /*0134*/ 	.word	0x00000001


	//----- nvinfo : EIATTR_CRS_STACK_SIZE
	.align		4
.L_4719:
        /*0138*/ 	.byte	0x04, 0x1e
        /*013a*/ 	.short	(.L_4721 - .L_4720)
.L_4720:
        /*013c*/ 	.word	0x00000000


	//----- nvinfo : EIATTR_CBANK_PARAM_SIZE
	.align		4
.L_4721:
        /*0140*/ 	.byte	0x03, 0x19
        /*0142*/ 	.short	0x0050


	//----- nvinfo : EIATTR_PARAM_CBANK
	.align		4
        /*0144*/ 	.byte	0x04, 0x0a
        /*0146*/ 	.short	(.L_4723 - .L_4722)
	.align		4
.L_4722:
        /*0148*/ 	.word	index@(.nv.constant0._ZN18transformer_engine6detail32dgated_act_cast_transpose_kernelILi1ELi4Eff13__nv_fp8_e4m3NS_5EmptyEXadL_ZNS_6dqgeluIffEET_T0_RKS3_EEXadL_ZNS_5qgeluIffEES5_S6_S8_EEEEvPKT2_SC_PT3_SE_PKT1_PSF_SI_mmm)
        /*014c*/ 	.short	0x0210
        /*014e*/ 	.short	0x0050


	//----- nvinfo : EIATTR_SW_WAR
	.align		4
.L_4723:
        /*0150*/ 	.byte	0x04, 0x36
        /*0152*/ 	.short	(.L_4725 - .L_4724)
.L_4724:
        /*0154*/ 	.word	0x00000008
.L_4725:


//--------------------- .nv.info._ZN18transformer_engine6detail43dgated_act_cast_transpose_kernel_notalignedILi1ELi4Eff13__nv_fp8_e5m2NS_5EmptyEXadL_ZNS_6dqgeluIffEET_T0_RKS3_EEXadL_ZNS_5qgeluIffEES5_S6_S8_EEEEvPKT2_SC_PT3_SE_PKT1_PSF_SI_mmm --------------------------
	.section	.nv.info._ZN18transformer_engine6detail43dgated_act_cast_transpose_kernel_notalignedILi1ELi4Eff13__nv_fp8_e5m2NS_5EmptyEXadL_ZNS_6dqgeluIffEET_T0_RKS3_EEXadL_ZNS_5qgeluIffEES5_S6_S8_EEEEvPKT2_SC_PT3_SE_PKT1_PSF_SI_mmm,"",@"SHT_CUDA_INFO"
	.sectionflags	@""
	.align	4


	//----- nvinfo : EIATTR_CUDA_API_VERSION
	.align		4
        /*0000*/ 	.byte	0x04, 0x37
        /*0002*/ 	.short	(.L_4727 - .L_4726)
.L_4726:
        /*0004*/ 	.word	0x00000082


	//----- nvinfo : EIATTR_KPARAM_INFO
	.align		4
.L_4727:
        /*0008*/ 	.byte	0x04, 0x17
        /*000a*/ 	.short	(.L_4729 - .L_4728)
.L_4728:
        /*000c*/ 	.word	0x00000000
        /*0010*/ 	.short	0x0009
        /*0012*/ 	.short	0x0048
        /*0014*/ 	.byte	0x00, 0xf0, 0x21, 0x00


	//----- nvinfo : EIATTR_KPARAM_INFO
	.align		4
.L_4729:
        /*0018*/ 	.byte	0x04, 0x17
        /*001a*/ 	.short	(.L_4731 - .L_4730)
.L_4730:
        /*001c*/ 	.word	0x00000000
        /*0020*/ 	.short	0x0008
        /*0022*/ 	.short	0x0040
        /*0024*/ 	.byte	0x00, 0xf0, 0x21, 0x00


	//----- nvinfo : EIATTR_KPARAM_INFO
	.align		4
.L_4731:
        /*0028*/ 	.byte	0x04, 0x17
        /*002a*/ 	.short	(.L_4733 - .L_4732)
.L_4732:
        /*002c*/ 	.word	0x00000000
        /*0030*/ 	.short	0x0007
        /*0032*/ 	.short	0x0038
        /*0034*/ 	.byte	0x00, 0xf0, 0x21, 0x00


	//----- nvinfo : EIATTR_KPARAM_INFO
	.align		4
.L_4733:
        /*0038*/ 	.byte	0x04, 0x17
        /*003a*/ 	.short	(.L_4735 - .L_4734)
.L_4734:
        /*003c*/ 	.word	0x00000000
        /*0040*/ 	.short	0x0006
        /*0042*/ 	.short	0x0030
        /*0044*/ 	.byte	0x00, 0xf0, 0x21, 0x00


	//----- nvinfo : EIATTR_KPARAM_INFO
	.align		4
.L_4735:
        /*0048*/ 	.byte	0x04, 0x17
        /*004a*/ 	.short	(.L_4737 - .L_4736)
.L_4736:
        /*004c*/ 	.word	0x00000000
        /*0050*/ 	.short	0x0005
        /*0052*/ 	.short	0x0028
        /*0054*/ 	.byte	0x00, 0xf0, 0x21, 0x00


	//----- nvinfo : EIATTR_KPARAM_INFO
	.align		4
.L_4737:
        /*0058*/ 	.byte	0x04, 0x17
        /*005a*/ 	.short	(.L_4739 - .L_4738)
.L_4738:
        /*005c*/ 	.word	0x00000000
        /*0060*/ 	.short	0x0004
        /*0062*/ 	.short	0x0020
        /*0064*/ 	.byte	0x00, 0xf0, 0x21, 0x00


	//----- nvinfo : EIATTR_KPARAM_INFO
	.align		4
.L_4739:
        /*0068*/ 	.byte	0x04, 0x17
        /*006a*/ 	.short	(.L_4741 - .L_4740)
.L_4740:
        /*006c*/ 	.word	0x00000000
        /*0070*/ 	.short	0x0003
        /*0072*/ 	.short	0x0018
        /*0074*/ 	.byte	0x00, 0xf0, 0x21, 0x00


	//----- nvinfo : EIATTR_KPARAM_INFO
	.align		4
.L_4741:
        /*0078*/ 	.byte	0x04, 0x17
        /*007a*/ 	.short	(.L_4743 - .L_4742)
.L_4742:
        /*007c*/ 	.word	0x00000000
        /*0080*/ 	.short	0x0002
        /*0082*/ 	.short	0x0010
        /*0084*/ 	.byte	0x00, 0xf0, 0x21, 0x00


	//----- nvinfo : EIATTR_KPARAM_INFO
	.align		4
.L_4743:
        /*0088*/ 	.byte	0x04, 0x17
        /*008a*/ 	.short	(.L_4745 - .L_4744)
.L_4744:
        /*008c*/ 	.word	0x00000000
        /*0090*/ 	.short	0x0001
        /*0092*/ 	.short	0x0008
        /*0094*/ 	.byte	0x00, 0xf0, 0x21, 0x00


	//----- nvinfo : EIATTR_KPARAM_INFO
	.align		4
.L_4745:
        /*0098*/ 	.byte	0x04, 0x17
        /*009a*/ 	.short	(.L_4747 - .L_4746)
.L_4746:
        /*009c*/ 	.word	0x00000000
        /*00a0*/ 	.short	0x0000
        /*00a2*/ 	.short	0x0000
        /*00a4*/ 	.byte	0x00, 0xf0, 0x21, 0x00


	//----- nvinfo : EIATTR_SPARSE_MMA_MASK
	.align		4
.L_4747:
        /*00a8*/ 	.byte	0x03, 0x50
        /*00aa*/ 	.short	0x0000


	//----- nvinfo : EIATTR_MAXREG_COUNT
	.align		4
        /*00ac*/ 	.byte	0x03, 0x1b
        /*00ae*/ 	.short	0x00ff


	//----- nvinfo : EIATTR_NUM_BARRIERS
	.align		4
        /*00b0*/ 	.byte	0x02, 0x4c
        /*00b2*/ 	.byte	0x01
	.zero		1


	//----- nvinfo : EIATTR_MERCURY_ISA_VERSION
	.align		4
        /*00b4*/ 	.byte	0x03, 0x5f
        /*00b6*/ 	.short	0x0101


	//----- nvinfo : EIATTR_COOP_GROUP_MASK_REGIDS
	.align		4
        /*00b8*/ 	.byte	0x04, 0x29
        /*00ba*/ 	.short	(.L_4749 - .L_4748)


	//   ....[0]....
.L_4748:
        /*00bc*/ 	.word	0xffffffff


	//   ....[1]....
        /*00c0*/ 	.word	0xffffffff


	//   ....[2]....
        /*00c4*/ 	.word	0xffffffff


	//   ....[3]....
        /*00c8*/ 	.word	0xffffffff


	//   ....[4]....
        /*00cc*/ 	.word	0xffffffff


	//   ....[5]....
        /*00d0*/ 	.word	0xffffffff


	//   ....[6]....
        /*00d4*/ 	.word	0xffffffff


	//   ....[7]....
        /*00d8*/ 	.word	0xffffffff


	//   ....[8]....
        /*00dc*/ 	.word	0x05000004


	//   ....[9]....
        /*00e0*/ 	.word	0x05000004


	//   ....[10]....
        /*00e4*/ 	.word	0x05000004


	//----- nvinfo : EIATTR_COOP_GROUP_INSTR_OFFSETS
	.align		4
.L_4749:
        /*00e8*/ 	.byte	0x04, 0x28
        /*00ea*/ 	.short	(.L_4751 - .L_4750)


	//   ....[0]....
.L_4750:
        /*00ec*/ 	.word	0x00007ab0


	//   ....[1]....
        /*00f0*/ 	.word	0x00007b00


	//   ....[2]....
        /*00f4*/ 	.word	0x00007b50


	//   ....[3]....
        /*00f8*/ 	.word	0x00007ba0


	//   ....[4]....
        /*00fc*/ 	.word	0x00007bc0


	//   ....[5]....
        /*0100*/ 	.word	0x00007cb0


	//   ....[6]....
        /*0104*/ 	.word	0x00007cd0


	//   ....[7]....
        /*0108*/ 	.word	0x00007cf0


	//   ....[8]....
        /*010c*/ 	.word	0x00007f20


	//   ....[9]....
        /*0110*/ 	.word	0x00007f90


	//   ....[10]....
        /*0114*/ 	.word	0x00008000


	//----- nvinfo : EIATTR_EXIT_INSTR_OFFSETS
	.align		4
.L_4751:
        /*0118*/ 	.byte	0x04, 0x1c
        /*011a*/ 	.short	(.L_4753 - .L_4752)


	//   ....[0]....
.L_4752:
        /*011c*/ 	.word	0x000000d0


	//   ....[1]....
        /*0120*/ 	.word	0x00007de0


	//   ....[2]....
        /*0124*/ 	.word	0x00007ed0


	//----- nvinfo : EIATTR_MAX_THREADS
	.align		4
.L_4753:
        /*0128*/ 	.byte	0x04, 0x05
        /*012a*/ 	.short	(.L_4755 - .L_4754)
.L_4754:
        /*012c*/ 	.word	0x00000100
        /*0130*/ 	.word	0x00000001
        /*0134*/ 	.word	0x00000001


	//----- nvinfo : EIATTR_CRS_STACK_SIZE
	.align		4
.L_4755:
        /*0138*/ 	.byte	0x04, 0x1e
        /*013a*/ 	.short	(.L_4757 - .L_4756)
.L_4756:
        /*013c*/ 	.word	0x00000000


	//----- nvinfo : EIATTR_CBANK_PARAM_SIZE
	.align		4
.L_4757:
        /*0140*/ 	.byte	0x03, 0x19
        /*0142*/ 	.short	0x0050


	//----- nvinfo : EIATTR_PARAM_CBANK
	.align		4
        /*0144*/ 	.byte	0x04, 0x0a
        /*0146*/ 	.short	(.L_4759 - .L_4758)
	.align		4
.L_4758:
        /*0148*/ 	.word	index@(.nv.constant0._ZN18transformer_engine6detail43dgated_act_cast_transpose_kernel_notalignedILi1ELi4Eff13__nv_fp8_e5m2NS_5EmptyEXadL_ZNS_6dqgeluIffEET_T0_RKS3_EEXadL_ZNS_5qgeluIffEES5_S6_S8_EEEEvPKT2_SC_PT3_SE_PKT1_PSF_SI_mmm)
        /*014c*/ 	.short	0x0210
        /*014e*/ 	.short	0x0050


	//----- nvinfo : EIATTR_SW_WAR
	.align		4
.L_4759:
        /*0150*/ 	.byte	0x04, 0x36
        /*0152*/ 	.short	(.L_4761 - .L_4760)
.L_4760:
        /*0154*/ 	.word	0x00000008
.L_4761:


//--------------------- .nv.info._ZN18transformer_engine6detail32dgated_act_cast_transpose_kernelILi1ELi4Eff13__nv_fp8_e5m2NS_5EmptyEXadL_ZNS_6dqgeluIffEET_T0_RKS3_EEXadL_ZNS_5qgeluIffEES5_S6_S8_EEEEvPKT2_SC_PT3_SE_PKT1_PSF_SI_mmm --------------------------
	.section	.nv.info._ZN18transformer_engine6detail32dgated_act_cast_transpose_kernelILi1ELi4Eff13__nv_fp8_e5m2NS_5EmptyEXadL_ZNS_6dqgeluIffEET_T0_RKS3_EEXadL_ZNS_5qgeluIffEES5_S6_S8_EEEEvPKT2_SC_PT3_SE_PKT1_PSF_SI_mmm,"",@"SHT_CUDA_INFO"
	.sectionflags	@""
	.align	4


	//----- nvinfo : EIATTR_CUDA_API_VERSION
	.align		4
        /*0000*/ 	.byte	0x04, 0x37
        /*0002*/ 	.short	(.L_4763 - .L_4762)
.L_4762:
        /*0004*/ 	.word	0x00000082


	//----- nvinfo : EIATTR_KPARAM_INFO
	.align		4
.L_4763:
        /*0008*/ 	.byte	0x04, 0x17
        /*000a*/ 	.short	(.L_4765 - .L_4764)
.L_4764:
        /*000c*/ 	.word	0x00000000
        /*0010*/ 	.short	0x0009
        /*0012*/ 	.short	0x0048
        /*0014*/ 	.byte	0x00, 0xf0, 0x21, 0x00


	//----- nvinfo : EIATTR_KPARAM_INFO
	.align		4
.L_4765:
        /*0018*/ 	.byte	0x04, 0x17
        /*001a*/ 	.short	(.L_4767 - .L_4766)
.L_4766:
        /*001c*/ 	.word	0x00000000
        /*0020*/ 	.short	0x0008
        /*0022*/ 	.short	0x0040
        /*0024*/ 	.byte	0x00, 0xf0, 0x21, 0x00


	//----- nvinfo : EIATTR_KPARAM_INFO
	.align		4
.L_4767:
        /*0028*/ 	.byte	0x04, 0x17
        /*002a*/ 	.short	(.L_4769 - .L_4768)
.L_4768:
        /*002c*/ 	.word	0x00000000
        /*0030*/ 	.short	0x0007
        /*0032*/ 	.short	0x0038
        /*0034*/ 	.byte	0x00, 0xf0, 0x21, 0x00


	//----- nvinfo : EIATTR_KPARAM_INFO
	.align		4
.L_4769:
        /*0038*/ 	.byte	0x04, 0x17
        /*003a*/ 	.short	(.L_4771 - .L_4770)
.L_4770:
        /*003c*/ 	.word	0x00000000
        /*0040*/ 	.short	0x0006
        /*0042*/ 	.short	0x0030
        /*0044*/ 	.byte	0x00, 0xf0, 0x21, 0x00


	//----- nvinfo : EIATTR_KPARAM_INFO
	.align		4
.L_4771:
        /*0048*/ 	.byte	0x04, 0x17
        /*004a*/ 	.short	(.L_4773 - .L_4772)
.L_4772:
        /*004c*/ 	.word	0x00000000
        /*0050*/ 	.short	0x0005
        /*0052*/ 	.short	0x0028
        /*0054*/ 	.byte	0x00, 0xf0, 0x21, 0x00


	//----- nvinfo : EIATTR_KPARAM_INFO
	.align		4
.L_4773:
        /*0058*/ 	.byte	0x04, 0x17
        /*005a*/ 	.short	(.L_4775 - .L_4774)
.L_4774:
        /*005c*/ 	.word	0x00000000
        /*0060*/ 	.short	0x0004
        /*0062*/ 	.short	0x0020
        /*0064*/ 	.byte	0x00, 0xf0, 0x21, 0x00


	//----- nvinfo : EIATTR_KPARAM_INFO
	.align		4
.L_4775:
        /*0068*/ 	.byte	0x04, 0x17
        /*006a*/ 	.short	(.L_4777 - .L_4776)
.L_4776:
        /*006c*/ 	.word	0x00000000
        /*0070*/ 	.short	0x0003
        /*0072*/ 	.short	0x0018
        /*0074*/ 	.byte	0x00, 0xf0, 0x21, 0x00


	//----- nvinfo : EIATTR_KPARAM_INFO
	.align		4
.L_4777:
        /*0078*/ 	.byte	0x04, 0x17
        /*007a*/ 	.short	(.L_4779 - .L_4778)
.L_4778:
        /*007c*/ 	.word	0x00000000
        /*0080*/ 	.short	0x0002
        /*0082*/ 	.short	0x0010
        /*0084*/ 	.byte	0x00, 0xf0, 0x21, 0x00


	//----- nvinfo : EIATTR_KPARAM_INFO
	.align		4
.L_4779:
        /*0088*/ 	.byte	0x04, 0x17
        /*008a*/ 	.short	(.L_4781 - .L_4780)
.L_4780:
        /*008c*/ 	.word	0x00000000
        /*0090*/ 	.short	0x0001
        /*0092*/ 	.short	0x0008
        /*0094*/ 	.byte	0x00, 0xf0, 0x21, 0x00


	//----- nvinfo : EIATTR_KPARAM_INFO
	.align		4
.L_4781:
        /*0098*/ 	.byte	0x04, 0x17
        /*009a*/ 	.short	(.L_4783 - .L_4782)
.L_4782:
        /*009c*/ 	.word	0x00000000
        /*00a0*/ 	.short	0x0000
        /*00a2*/ 	.short	0x0000
        /*00a4*/ 	.byte	0x00, 0xf0, 0x21, 0x00


	//----- nvinfo : EIATTR_SPARSE_MMA_MASK
	.align		4
.L_4783:
        /*00a8*/ 	.byte	0x03, 0x50
        /*00aa*/ 	.short	0x0000


	//----- nvinfo : EIATTR_MAXREG_COUNT
	.align		4
        /*00ac*/ 	.byte	0x03, 0x1b
        /*00ae*/ 	.short	0x00ff


	//----- nvinfo : EIATTR_NUM_BARRIERS
	.align		4
        /*00b0*/ 	.byte	0x02, 0x4c
        /*00b2*/ 	.byte	0x01
	.zero		1


	//----- nvinfo : EIATTR_MERCURY_ISA_VERSION
	.align		4
        /*00b4*/ 	.byte	0x03, 0x5f
        /*00b6*/ 	.short	0x0101


	//----- nvinfo : EIATTR_COOP_GROUP_MASK_REGIDS
	.align		4
        /*00b8*/ 	.byte	0x04, 0x29
        /*00ba*/ 	.short	(.L_4785 - .L_4784)


	//   ....[0]....
.L_4784:
        /*00bc*/ 	.word	0xffffffff


	//   ....[1]....
        /*00c0*/ 	.word	0xffffffff


	//   ....[2]....
        /*00c4*/ 	.word	0xffffffff


	//   ....[3]....
        /*00c8*/ 	.word	0xffffffff


	//   ....[4]....
        /*00cc*/ 	.word	0xffffffff


	//   ....[5]....
        /*00d0*/ 	.word	0xffffffff


	//   ....[6]....
        /*00d4*/ 	.word	0xffffffff


	//   ....[7]....
        /*00d8*/ 	.word	0xffffffff


	//   ....[8]....
        /*00dc*/ 	.word	0x05000004


	//   ....[9]....
        /*00e0*/ 	.word	0x05000004


	//   ....[10]....
        /*00e4*/ 	.word	0x05000004


	//----- nvinfo : EIATTR_COOP_GROUP_INSTR_OFFSETS
	.align		4
.L_4785:
        /*00e8*/ 	.byte	0x04, 0x28
        /*00ea*/ 	.short	(.L_4787 - .L_4786)


	//   ....[0]....
.L_4786:
        /*00ec*/ 	.word	0x00004920


	//   ....[1]....
        /*00f0*/ 	.word	0x00004970


	//   ....[2]....
        /*00f4*/ 	.word	0x000049d0


	//   ....[3]....
        /*00f8*/ 	.word	0x000049f0


	//   ....[4]....
        /*00fc*/ 	.word	0x00004a10


	//   ....[5]....
        /*0100*/ 	.word	0x00004ae0


	//   ....[6]....
        /*0104*/ 	.word	0x00004b00


	//   ....[7]....
        /*0108*/ 	.word	0x00004b20


	//   ....[8]....
        /*010c*/ 	.word	0x00004d50


	//   ....[9]....
        /*0110*/ 	.word	0x00004dc0


	//   ....[10]....
        /*0114*/ 	.word	0x00004e30


	//----- nvinfo : EIATTR_EXIT_INSTR_OFFSETS
	.align		4
.L_4787:
        /*0118*/ 	.byte	0x04, 0x1c
        /*011a*/ 	.short	(.L_4789 - .L_4788)


	//   ....[0]....
.L_4788:
        /*011c*/ 	.word	0x000000a0


	//   ....[1]....
        /*0120*/ 	.word	0x00004c10


	//   ....[2]....
        /*0124*/ 	.word	0x00004d00


	//----- nvinfo : EIATTR_MAX_THREADS
	.align		4
.L_4789:
        /*0128*/ 	.byte	0x04, 0x05
        /*012a*/ 	.short	(.L_4791 - .L_4790)
.L_4790:
        /*012c*/ 	.word	0x00000100
        /*0130*/ 	.word	0x00000001
        /*0134*/ 	.word	0x00000001


	//----- nvinfo : EIATTR_CRS_STACK_SIZE
	.align		4
.L_4791:
        /*0138*/ 	.byte	0x04, 0x1e
        /*013a*/ 	.short	(.L_4793 - .L_4792)
.L_4792:
        /*013c*/ 	.word	0x00000000


	//----- nvinfo : EIATTR_CBANK_PARAM_SIZE
	.align		4
.L_4793:
        /*0140*/ 	.byte	0x03, 0x19
        /*0142*/ 	.short	0x0050


	//----- nvinfo : EIATTR_PARAM_CBANK
	.align		4
        /*0144*/ 	.byte	0x04, 0x0a
        /*0146*/ 	.short	(.L_4795 - .L_4794)
	.align		4
.L_4794:
        /*0148*/ 	.word	index@(.nv.constant0._ZN18transformer_engine6detail32dgated_act_cast_transpose_kernelILi1ELi4Eff13__nv_fp8_e5m2NS_5EmptyEXadL_ZNS_6dqgeluIffEET_T0_RKS3_EEXadL_ZNS_5qgeluIffEES5_S6_S8_EEEEvPKT2_SC_PT3_SE_PKT1_PSF_SI_mmm)
        /*014c*/ 	.short	0x0210
        /*014e*/ 	.short	0x0050


	//----- nvinfo : EIATTR_SW_WAR
	.align		4
.L_4795:
        /*0150*/ 	.byte	0x04, 0x36
        /*0152*/ 	.short	(.L_4797 - .L_4796)
.L_4796:
        /*0154*/ 	.word	0x00000008
.L_4797:


//--------------------- .nv.info._ZN18transformer_engine6detail43dgated_act_cast_transpose_kernel_notalignedILi1ELi2Eff13__nv_bfloat16NS_5EmptyEXadL_ZNS_6dqgeluIffEET_T0_RKS3_EEXadL_ZNS_5qgeluIffEES5_S6_S8_EEEEvPKT2_SC_PT3_SE_PKT1_PSF_SI_mmm --------------------------
	.section	.nv.info._ZN18transformer_engine6detail43dgated_act_cast_transpose_kernel_notalignedILi1ELi2Eff13__nv_bfloat16NS_5EmptyEXadL_ZNS_6dqgeluIffEET_T0_RKS3_EEXadL_ZNS_5qgeluIffEES5_S6_S8_EEEEvPKT2_SC_PT3_SE_PKT1_PSF_SI_mmm,"",@"SHT_CUDA_INFO"
	.sectionflags	@""
	.align	4


	//----- nvinfo : EIATTR_CUDA_API_VERSION
	.align		4
        /*0000*/ 	.byte	0x04, 0x37
        /*0002*/ 	.short	(.L_4799 - .L_4798)
.L_4798:
        /*0004*/ 	.word	0x00000082


	//----- nvinfo : EIATTR_KPARAM_INFO
	.align		4
.L_4799:
        /*0008*/ 	.byte	0x04, 0x17
        /*000a*/ 	.short	(.L_4801 - .L_4800)
.L_4800:
        /*000c*/ 	.word	0x00000000
        /*0010*/ 	.short	0x0009
        /*0012*/ 	.short	0x0048
        /*0014*/ 	.byte	0x00, 0xf0, 0x21, 0x00


	//----- nvinfo : EIATTR_KPARAM_INFO
	.align		4
.L_4801:
        /*0018*/ 	.byte	0x04, 0x17
        /*001a*/ 	.short	(.L_4803 - .L_4802)
.L_4802:
        /*001c*/ 	.word	0x00000000
        /*0020*/ 	.short	0x0008
        /*0022*/ 	.short	0x0040
        /*0024*/ 	.byte	0x00, 0xf0, 0x21, 0x00


	//----- nvinfo : EIATTR_KPARAM_INFO
	.align		4
.L_4803:
        /*0028*/ 	.byte	0x04, 0x17
        /*002a*/ 	.short	(.L_4805 - .L_4804)
.L_4804:
        /*002c*/ 	.word	0x00000000
        /*0030*/ 	.short	0x0007
        /*0032*/ 	.short	0x0038
        /*0034*/ 	.byte	0x00, 0xf0, 0x21, 0x00


	//----- nvinfo : EIATTR_KPARAM_INFO
	.align		4
.L_4805:
        /*0038*/ 	.byte	0x04, 0x17
        /*003a*/ 	.short	(.L_4807 - .L_4806)
.L_4806:
        /*003c*/ 	.word	0x00000000
        /*0040*/ 	.short	0x0006
        /*0042*/ 	.short	0x0030
        /*0044*/ 	.byte	0x00, 0xf0, 0x21, 0x00


	//----- nvinfo : EIATTR_KPARAM_INFO
	.align		4
.L_4807:
        /*0048*/ 	.byte	0x04, 0x17
        /*004a*/ 	.short	(.L_4809 - .L_4808)
.L_4808:
        /*004c*/ 	.word	0x00000000
        /*0050*/ 	.short	0x0005
        /*0052*/ 	.short	0x0028
        /*0054*/ 	.byte	0x00, 0xf0, 0x21, 0x00


	//----- nvinfo : EIATTR_KPARAM_INFO
	.align		4
.L_4809:
        /*0058*/ 	.byte	0x04, 0x17
        /*005a*/ 	.short	(.L_4811 - .L_4810)
.L_4810:
        /*005c*/ 	.word	0x00000000
        /*0060*/ 	.short	0x0004
        /*0062*/ 	.short	0x0020
        /*0064*/ 	.byte	0x00, 0xf0, 0x21, 0x00


	//----- nvinfo : EIATTR_KPARAM_INFO
	.align		4
.L_4811:
        /*0068*/ 	.byte	0x04, 0x17
        /*006a*/ 	.short	(.L_4813 - .L_4812)
.L_4812:
        /*006c*/ 	.word	0x00000000
        /*0070*/ 	.short	0x0003
        /*0072*/ 	.short	0x0018
        /*0074*/ 	.byte	0x00, 0xf0, 0x21, 0x00


	//----- nvinfo : EIATTR_KPARAM_INFO
	.align		4
.L_4813:
        /*0078*/ 	.byte	0x04, 0x17
        /*007a*/ 	.short	(.L_4815 - .L_4814)
.L_4814:
        /*007c*/ 	.word	0x00000000
        /*0080*/ 	.short	0x0002
        /*0082*/ 	.short	0x0010
        /*0084*/ 	.byte	0x00, 0xf0, 0x21, 0x00


	//----- nvinfo : EIATTR_KPARAM_INFO
	.align		4
.L_4815:
        /*0088*/ 	.byte	0x04, 0x17
        /*008a*/ 	.short	(.L_4817 - .L_4816)
.L_4816:
        /*008c*/ 	.word	0x00000000
        /*0090*/ 	.short	0x0001
        /*0092*/ 	.short	0x0008
        /*0094*/ 	.byte	0x00, 0xf0, 0x21, 0x00


	//----- nvinfo : EIATTR_KPARAM_INFO
	.align		4
.L_4817:
        /*0098*/ 	.byte	0x04, 0x17
        /*009a*/ 	.short	(.L_4819 - .L_4818)
.L_4818:
        /*009c*/ 	.word	0x00000000
        /*00a0*/ 	.short	0x0000
        /*00a2*/ 	.short	0x0000
        /*00a4*/ 	.byte	0x00, 0xf0, 0x21, 0x00


	//----- nvinfo : EIATTR_SPARSE_MMA_MASK
	.align		4
.L_4819:
        /*00a8*/ 	.byte	0x03, 0x50
        /*00aa*/ 	.short	0x0000


	//----- nvinfo : EIATTR_MAXREG_COUNT
	.align		4
        /*00ac*/ 	.byte	0x03, 0x1b
        /*00ae*/ 	.short	0x00ff


	//----- nvinfo : EIATTR_NUM_BARRIERS
	.align		4
        /*00b0*/ 	.byte	0x02, 0x4c
        /*00b2*/ 	.byte	0x01
	.zero		1


	//----- nvinfo : EIATTR_MERCURY_ISA_VERSION
	.align		4
        /*00b4*/ 	.byte	0x03, 0x5f
        /*00b6*/ 	.short	0x0101


	//----- nvinfo : EIATTR_COOP_GROUP_MASK_REGIDS
	.align		4
        /*00b8*/ 	.byte	0x04, 0x29
        /*00ba*/ 	.short	(.L_4821 - .L_4820)


	//   ....[0]....
.L_4820:
        /*00bc*/ 	.word	0xffffffff


	//   ....[1]....
        /*00c0*/ 	.word	0xffffffff


	//   ....[2]....
        /*00c4*/ 	.word	0xffffffff


	//   ....[3]....
        /*00c8*/ 	.word	0xffffffff


	//   ....[4]....
        /*00cc*/ 	.word	0xffffffff


	//   ....[5]....
        /*00d0*/ 	.word	0xffffffff


	//   ....[6]....
        /*00d4*/ 	.word	0xffffffff


	//   ....[7]....
        /*00d8*/ 	.word	0xffffffff


	//   ....[8]....
        /*00dc*/ 	.word	0x05000006


	//   ....[9]....
        /*00e0*/ 	.word	0x05000006


	//   ....[10]....
        /*00e4*/ 	.word	0x05000006


	//----- nvinfo : EIATTR_COOP_GROUP_INSTR_OFFSETS
	.align		4
.L_4821:
        /*00e8*/ 	.byte	0x04, 0x28
        /*00ea*/ 	.short	(.L_4823 - .L_4822)


	//   ....[0]....
.L_4822:
        /*00ec*/ 	.word	0x00003eb0


	//   ....[1]....
        /*00f0*/ 	.word	0x00003ef0


	//   ....[2]....
        /*00f4*/ 	.word	0x00003f50


	//   ....[3]....
        /*00f8*/ 	.word	0x00003f90


	//   ....[4]....
        /*00fc*/ 	.word	0x00003fc0


	//   ....[5]....
        /*0100*/ 	.word	0x000040b0


	//   ....[6]....
        /*0104*/ 	.word	0x000040d0


	//   ....[7]....
        /*0108*/ 	.word	0x000040f0


	//   ....[8]....
        /*010c*/ 	.word	0x00004320


	//   ....[9]....
        /*0110*/ 	.word	0x00004390


	//   ....[10]....
        /*0114*/ 	.word	0x00004400


	//----- nvinfo : EIATTR_EXIT_INSTR_OFFSETS
	.align		4
.L_4823:
        /*0118*/ 	.byte	0x04, 0x1c
        /*011a*/ 	.short	(.L_4825 - .L_4824)


	//   ....[0]....
.L_4824:
        /*011c*/ 	.word	0x000000d0


	//   ....[1]....
        /*0120*/ 	.word	0x000041e0


	//   ....[2]....
        /*0124*/ 	.word	0x000042d0


	//----- nvinfo : EIATTR_MAX_THREADS
	.align		4
.L_4825:
        /*0128*/ 	.byte	0x04, 0x05
        /*012a*/ 	.short	(.L_4827 - .L_4826)
.L_4826:
        /*012c*/ 	.word	0x00000100
        /*0130*/ 	.word	0x00000001
        /*0134*/ 	.word	0x00000001


	//----- nvinfo : EIATTR_CRS_STACK_SIZE
	.align		4
.L_4827:
        /*0138*/ 	.byte	0x04, 0x1e
        /*013a*/ 	.short	(.L_4829 - .L_4828)
.L_4828:
        /*013c*/ 	.word	0x00000000


	//----- nvinfo : EIATTR_CBANK_PARAM_SIZE
	.align		4
.L_4829:
        /*0140*/ 	.byte	0x03, 0x19
        /*0142*/ 	.short	0x0050


	//----- nvinfo : EIATTR_PARAM_CBANK
	.align		4
        /*0144*/ 	.byte	0x04, 0x0a
        /*0146*/ 	.short	(.L_4831 - .L_4830)
	.align		4
.L_4830:
        /*0148*/ 	.word	index@(.nv.constant0._ZN18transformer_engine6detail43dgated_act_cast_transpose_kernel_notalignedILi1ELi2Eff13__nv_bfloat16NS_5EmptyEXadL_ZNS_6dqgeluIffEET_T0_RKS3_EEXadL_ZNS_5qgeluIffEES5_S6_S8_EEEEvPKT2_SC_PT3_SE_PKT1_PSF_SI_mmm)
        /*014c*/ 	.short	0x0210
        /*014e*/ 	.short	0x0050


	//----- nvinfo : EIATTR_SW_WAR
	.align		4
.L_4831:
        /*0150*/ 	.byte	0x04, 0x36
        /*0152*/ 	.short	(.L_4833 - .L_4832)
.L_4832:
        /*0154*/ 	.word	0x00000008
.L_4833:


//--------------------- .nv.info._ZN18transformer_engine6detail32dgated_act_cast_transpose_kernelILi1ELi2Eff13__nv_bfloat16NS_5EmptyEXadL_ZNS_6dqgeluIffEET_T0_RKS3_EEXadL_ZNS_5qgeluIffEES5_S6_S8_EEEEvPKT2_SC_PT3_SE_PKT1_PSF_SI_mmm --------------------------
	.section	.nv.info._ZN18transformer_engine6detail32dgated_act_cast_transpose_kernelILi1ELi2Eff13__nv_bfloat16NS_5EmptyEXadL_ZNS_6dqgeluIffEET_T0_RKS3_EEXadL_ZNS_5qgeluIffEES5_S6_S8_EEEEvPKT2_SC_PT3_SE_PKT1_PSF_SI_mmm,"",@"SHT_CUDA_INFO"
	.sectionflags	@""
	.align	4


	//----- nvinfo : EIATTR_CUDA_API_VERSION
	.align		4
        /*0000*/ 	.byte	0x04, 0x37
        /*0002*/ 	.short	(.L_4835 - .L_4834)
.L_4834:
        /*0004*/ 	.word	0x00000082


	//----- nvinfo : EIATTR_KPARAM_INFO
	.align		4
.L_4835:
        /*0008*/ 	.byte	0x04, 0x17
        /*000a*/ 	.short	(.L_4837 - .L_4836)
.L_4836:
        /*000c*/ 	.word	0x00000000
        /*0010*/ 	.short	0x0009
        /*0012*/ 	.short	0x0048
        /*0014*/ 	.byte	0x00, 0xf0, 0x21, 0x00


	//----- nvinfo : EIATTR_KPARAM_INFO
	.align		4
.L_4837:
        /*0018*/ 	.byte	0x04, 0x17
        /*001a*/ 	.short	(.L_4839 - .L_4838)
.L_4838:
        /*001c*/ 	.word	0x00000000
        /*0020*/ 	.short	0x0008
        /*0022*/ 	.short	0x0040
        /*0024*/ 	.byte	0x00, 0xf0, 0x21, 0x00


	//----- nvinfo : EIATTR_KPARAM_INFO
	.align		4
.L_4839:
        /*0028*/ 	.byte	0x04, 0x17
        /*002a*/ 	.short	(.L_4841 - .L_4840)
.L_4840:
        /*002c*/ 	.word	0x00000000
        /*0030*/ 	.short	0x0007
        /*0032*/ 	.short	0x0038
        /*0034*/ 	.byte	0x00, 0xf0, 0x21, 0x00


	//----- nvinfo : EIATTR_KPARAM_INFO
	.align		4
.L_4841:
        /*0038*/ 	.byte	0x04, 0x17
        /*003a*/ 	.short	(.L_4843 - .L_4842)
.L_4842:
        /*003c*/ 	.word	0x00000000
        /*0040*/ 	.short	0x0006
        /*0042*/ 	.short	0x0030
        /*0044*/ 	.byte	0x00, 0xf0, 0x21, 0x00


	//----- nvinfo : EIATTR_KPARAM_INFO
	.align		4
.L_4843:
        /*0048*/ 	.byte	0x04, 0x17
        /*004a*/ 	.short	(.L_4845 - .L_4844)
.L_4844:
        /*004c*/ 	.word	0x00000000
        /*0050*/ 	.short	0x0005
        /*0052*/ 	.short	0x0028
        /*0054*/ 	.byte	0x00, 0xf0, 0x21, 0x00


	//----- nvinfo : EIATTR_KPARAM_INFO
	.align		4
.L_4845:
        /*0058*/ 	.byte	0x04, 0x17
        /*005a*/ 	.short	(.L_4847 - .L_4846)
.L_4846:
        /*005c*/ 	.word	0x00000000
        /*0060*/ 	.short	0x0004
        /*0062*/ 	.short	0x0020
        /*0064*/ 	.byte	0x00, 0xf0, 0x21, 0x00


	//----- nvinfo : EIATTR_KPARAM_INFO
	.align		4
.L_4847:
        /*0068*/ 	.byte	0x04, 0x17
        /*006a*/ 	.short	(.L_4849 - .L_4848)
.L_4848:
        /*006c*/ 	.word	0x00000000
        /*0070*/ 	.short	0x0003
        /*0072*/ 	.short	0x0018
        /*0074*/ 	.byte	0x00, 0xf0, 0x21, 0x00


	//----- nvinfo : EIATTR_KPARAM_INFO
	.align		4
.L_4849:
        /*0078*/ 	.byte	0x04, 0x17
        /*007a*/ 	.short	(.L_4851 - .L_4850)
.L_4850:
        /*007c*/ 	.word	0x00000000
        /*0080*/ 	.short	0x0002
        /*0082*/ 	.short	0x0010
        /*0084*/ 	.byte	0x00, 0xf0, 0x21, 0x00


	//----- nvinfo : EIATTR_KPARAM_INFO
	.align		4
.L_4851:
        /*0088*/ 	.byte	0x04, 0x17
        /*008a*/ 	.short	(.L_4853 - .L_4852)
.L_4852:
        /*008c*/ 	.word	0x00000000
        /*0090*/ 	.short	0x0001
        /*0092*/ 	.short	0x0008
        /*0094*/ 	.byte	0x00, 0xf0, 0x21, 0x00


	//----- nvinfo : EIATTR_KPARAM_INFO
	.align		4
.L_4853:
        /*0098*/ 	.byte	0x04, 0x17
        /*009a*/ 	.short	(.L_4855 - .L_4854)
.L_4854:
        /*009c*/ 	.word	0x00000000
        /*00a0*/ 	.short	0x0000
        /*00a2*/ 	.short	0x0000
        /*00a4*/ 	.byte	0x00, 0xf0, 0x21, 0x00


	//----- nvinfo : EIATTR_SPARSE_MMA_MASK
	.align		4
.L_4855:
        /*00a8*/ 	.byte	0x03, 0x50
        /*00aa*/ 	.short	0x0000


	//----- nvinfo : EIATTR_MAXREG_COUNT
	.align		4
        /*00ac*/ 	.byte	0x03, 0x1b
        /*00ae*/ 	.short	0x00ff


	//----- nvinfo : EIATTR_NUM_BARRIERS
	.align		4
        /*00b0*/ 	.byte	0x02, 0x4c
        /*00b2*/ 	.byte	0x01
	.zero		1


	//----- nvinfo : EIATTR_MERCURY_ISA_VERSION
	.align		4
        /*00b4*/ 	.byte	0x03, 0x5f
        /*00b6*/ 	.short	0x0101


	//----- nvinfo : EIATTR_COOP_GROUP_MASK_REGIDS
	.align		4
        /*00b8*/ 	.byte	0x04, 0x29
        /*00ba*/ 	.short	(.L_4857 - .L_4856)


	//   ....[0]....
.L_4856:
        /*00bc*/ 	.word	0xffffffff


	//   ....[1]....
        /*00c0*/ 	.word	0xffffffff


	//   ....[2]....
        /*00c4*/ 	.word	0xffffffff


	//   ....[3]....
        /*00c8*/ 	.word	0xffffffff


	//   ....[4]....
        /*00cc*/ 	.word	0xffffffff


	//   ....[5]....
        /*00d0*/ 	.word	0xffffffff


	//   ....[6]....
        /*00d4*/ 	.word	0xffffffff


	//   ....[7]....
        /*00d8*/ 	.word	0xffffffff


	//   ....[8]....
        /*00dc*/ 	.word	0x05000004


	//   ....[9]....
        /*00e0*/ 	.word	0x05000004


	//   ....[10]....
        /*00e4*/ 	.word	0x05000004


	//----- nvinfo : EIATTR_COOP_GROUP_INSTR_OFFSETS
	.align		4
.L_4857:
        /*00e8*/ 	.byte	0x04, 0x28
        /*00ea*/ 	.short	(.L_4859 - .L_4858)


	//   ....[0]....
.L_4858:
        /*00ec*/ 	.word	0x00002cc0


	//   ....[1]....
        /*00f0*/ 	.word	0x00002d30


	//   ....[2]....
        /*00f4*/ 	.word	0x00002d50


	//   ....[3]....
        /*00f8*/ 	.word	0x00002d70


	//   ....[4]....
        /*00fc*/ 	.word	0x00002d90


	//   ....[5]....
        /*0100*/ 	.word	0x00002e60


	//   ....[6]....
        /*0104*/ 	.word	0x00002e80


	//   ....[7]....
        /*0108*/ 	.word	0x00002ea0


	//   ....[8]....
        /*010c*/ 	.word	0x000030b0


	//   ....[9]....
        /*0110*/ 	.word	0x00003120


	//   ....[10]....
        /*0114*/ 	.word	0x00003190


	//----- nvinfo : EIATTR_EXIT_INSTR_OFFSETS
	.align		4
.L_4859:
        /*0118*/ 	.byte	0x04, 0x1c
        /*011a*/ 	.short	(.L_4861 - .L_4860)


	//   ....[0]....
.L_4860:
        /*011c*/ 	.word	0x000000a0


	//   ....[1]....
        /*0120*/ 	.word	0x00002f70


	//   ....[2]....
        /*0124*/ 	.word	0x00003060


	//----- nvinfo : EIATTR_MAX_THREADS
	.align		4
.L_4861:
        /*0128*/ 	.byte	0x04, 0x05
        /*012a*/ 	.short	(.L_4863 - .L_4862)
.L_4862:
        /*012c*/ 	.word	0x00000100
        /*0130*/ 	.word	0x00000001
        /*0134*/ 	.word	0x00000001


	//----- nvinfo : EIATTR_CRS_STACK_SIZE
	.align		4
.L_4863:
        /*0138*/ 	.byte	0x04, 0x1e
        /*013a*/ 	.short	(.L_4865 - .L_4864)
.L_4864:
        /*013c*/ 	.word	0x00000000


	//----- nvinfo : EIATTR_CBANK_PARAM_SIZE
	.align		4
.L_4865:
        /*0140*/ 	.byte	0x03, 0x19
        /*0142*/ 	.short	0x0050


	//----- nvinfo : EIATTR_PARAM_CBANK
	.align		4
        /*0144*/ 	.byte	0x04, 0x0a
        /*0146*/ 	.short	(.L_4867 - .L_4866)
	.align		4
.L_4866:
        /*0148*/ 	.word	index@(.nv.constant0._ZN18transformer_engine6detail32dgated_act_cast_transpose_kernelILi1ELi2Eff13__nv_bfloat16NS_5EmptyEXadL_ZNS_6dqgeluIffEET_T0_RKS3_EEXadL_ZNS_5qgeluIffEES5_S6_S8_EEEEvPKT2_SC_PT3_SE_PKT1_PSF_SI_mmm)
        /*014c*/ 	.short	0x0210
        /*014e*/ 	.short	0x0050


	//----- nvinfo : EIATTR_SW_WAR
	.align		4
.L_4867:
        /*0150*/ 	.byte	0x04, 0x36
        /*0152*/ 	.short	(.L_4869 - .L_4868)
.L_4868:
        /*0154*/ 	.word	0x00000008
.L_4869:


//--------------------- .nv.info._ZN18transformer_engine6detail43dgated_act_cast_transpose_kernel_notalignedILi1ELi2Eff6__halfNS_5EmptyEXadL_ZNS_6dqgeluIffEET_T0_RKS3_EEXadL_ZNS_5qgeluIffEES5_S6_S8_EEEEvPKT2_SC_PT3_SE_PKT1_PSF_SI_mmm --------------------------
	.section	.nv.info._ZN18transformer_engine6detail43dgated_act_cast_transpose_kernel_notalignedILi1ELi2Eff6__halfNS_5EmptyEXadL_ZNS_6dqgeluIffEET_T0_RKS3_EEXadL_ZNS_5qgeluIffEES5_S6_S8_EEEEvPKT2_SC_PT3_SE_PKT1_PSF_SI_mmm,"",@"SHT_CUDA_INFO"
	.sectionflags	@""
	.align	4


	//----- nvinfo : EIATTR_CUDA_API_VERSION
	.align		4
        /*0000*/ 	.byte	0x04, 0x37
        /*0002*/ 	.short	(.L_4871 - .L_4870)
.L_4870:
        /*0004*/ 	.word	0x00000082


	//----- nvinfo : EIATTR_KPARAM_INFO
	.align		4
.L_4871:
        /*0008*/ 	.byte	0x04, 0x17
        /*000a*/ 	.short	(.L_4873 - .L_4872)
.L_4872:
        /*000c*/ 	.word	0x00000000
        /*0010*/ 	.short	0x0009
        /*0012*/ 	.short	0x0048
        /*0014*/ 	.byte	0x00, 0xf0, 0x21, 0x00


	//----- nvinfo : EIATTR_KPARAM_INFO
	.align		4
.L_4873:
        /*0018*/ 	.byte	0x04, 0x17
        /*001a*/ 	.short	(.L_4875 - .L_4874)
.L_4874:
        /*001c*/ 	.word	0x00000000
        /*0020*/ 	.short	0x0008
        /*0022*/ 	.short	0x0040
        /*0024*/ 	.byte	0x00, 0xf0, 0x21, 0x00


	//----- nvinfo : EIATTR_KPARAM_INFO
	.align		4
.L_4875:
        /*0028*/ 	.byte	0x04, 0x17
        /*002a*/ 	.short	(.L_4877 - .L_4876)
.L_4876:
        /*002c*/ 	.word	0x00000000
        /*0030*/ 	.short	0x0007
        /*0032*/ 	.short	0x0038
        /*0034*/ 	.byte	0x00, 0xf0, 0x21, 0x00


	//----- nvinfo : EIATTR_KPARAM_INFO
	.align		4
.L_4877:
        /*0038*/ 	.byte	0x04, 0x17
        /*003a*/ 	.short	(.L_4879 - .L_4878)
.L_4878:
        /*003c*/ 	.word	0x00000000
        /*0040*/ 	.short	0x0006
        /*0042*/ 	.short	0x0030
        /*0044*/ 	.byte	0x00, 0xf0, 0x21, 0x00


	//----- nvinfo : EIATTR_KPARAM_INFO
	.align		4
.L_4879:
        /*0048*/ 	.byte	0x04, 0x17
        /*004a*/ 	.short	(.L_4881 - .L_4880)
.L_4880:
        /*004c*/ 	.word	0x00000000
        /*0050*/ 	.short	0x0005
        /*0052*/ 	.short	0x0028
        /*0054*/ 	.byte	0x00, 0xf0, 0x21, 0x00


	//----- nvinfo : EIATTR_KPARAM_INFO
	.align		4
.L_4881:
        /*0058*/ 	.byte	0x04, 0x17
        /*005a*/ 	.short	(.L_4883 - .L_4882)
.L_4882:
        /*005c*/ 	.word	0x00000000
        /*0060*/ 	.short	0x0004
        /*0062*/ 	.short	0x0020
        /*0064*/ 	.byte	0x00, 0xf0, 0x21, 0x00


	//----- nvinfo : EIATTR_KPARAM_INFO
	.align		4
.L_4883:
        /*0068*/ 	.byte	0x04, 0x17
        /*006a*/ 	.short	(.L_4885 - .L_4884)
.L_4884:
        /*006c*/ 	.word	0x00000000
        /*0070*/ 	.short	0x0003
        /*0072*/ 	.short	0x0018
        /*0074*/ 	.byte	0x00, 0xf0, 0x21, 0x00


	//----- nvinfo : EIATTR_KPARAM_INFO
	.align		4
.L_4885:
        /*0078*/ 	.byte	0x04, 0x17
        /*007a*/ 	.short	(.L_4887 - .L_4886)
.L_4886:
        /*007c*/ 	.word	0x00000000
        /*0080*/ 	.short	0x0002
        /*0082*/ 	.short	0x0010
        /*0084*/ 	.byte	0x00, 0xf0, 0x21, 0x00


	//----- nvinfo : EIATTR_KPARAM_INFO
	.align		4
.L_4887:
        /*0088*/ 	.byte	0x04, 0x17
        /*008a*/ 	.short	(.L_4889 - .L_4888)
.L_4888:
        /*008c*/ 	.word	0x00000000
        /*0090*/ 	.short	0x0001
        /*0092*/ 	.short	0x0008
        /*0094*/ 	.byte	0x00, 0xf0, 0x21, 0x00


	//----- nvinfo : EIATTR_KPARAM_INFO
	.align		4
.L_4889:
        /*0098*/ 	.byte	0x04, 0x17
        /*009a*/ 	.short	(.L_4891 - .L_4890)
.L_4890:
        /*009c*/ 	.word	0x00000000
        /*00a0*/ 	.short	0x0000
        /*00a2*/ 	.short	0x0000
        /*00a4*/ 	.byte	0x00, 0xf0, 0x21, 0x00


	//----- nvinfo : EIATTR_SPARSE_MMA_MASK
	.align		4
.L_4891:
        /*00a8*/ 	.byte	0x03, 0x50
        /*00aa*/ 	.short	0x0000


	//----- nvinfo : EIATTR_MAXREG_COUNT
	.align		4
        /*00ac*/ 	.byte	0x03, 0x1b
        /*00ae*/ 	.short	0x00ff


	//----- nvinfo : EIATTR_NUM_BARRIERS
	.align		4
        /*00b0*/ 	.byte	0x02, 0x4c
        /*00b2*/ 	.byte	0x01
	.zero		1


	//----- nvinfo : EIATTR_MERCURY_ISA_VERSION
	.align		4
        /*00b4*/ 	.byte	0x03, 0x5f
        /*00b6*/ 	.short	0x0101


	//----- nvinfo : EIATTR_COOP_GROUP_MASK_REGIDS
	.align		4
        /*00b8*/ 	.byte	0x04, 0x29
        /*00ba*/ 	.short	(.L_4893 - .L_4892)


	//   ....[0]....
.L_4892:
        /*00bc*/ 	.word	0xffffffff


	//   ....[1]....
        /*00c0*/ 	.word	0xffffffff


	//   ....[2]....
        /*00c4*/ 	.word	0xffffffff


	//   ....[3]....
        /*00c8*/ 	.word	0xffffffff


	//   ....[4]....
        /*00cc*/ 	.word	0xffffffff


	//   ....[5]....
        /*00d0*/ 	.word	0xffffffff


	//   ....[6]....
        /*00d4*/ 	.word	0xffffffff


	//   ....[7]....
        /*00d8*/ 	.word	0xffffffff


	//   ....[8]....
        /*00dc*/ 	.word	0x05000006


	//   ....[9]....
        /*00e0*/ 	.word	0x05000006


	//   ....[10]....
        /*00e4*/ 	.word	0x05000006


	//----- nvinfo : EIATTR_COOP_GROUP_INSTR_OFFSETS
	.align		4
.L_4893:
        /*00e8*/ 	.byte	0x04, 0x28
        /*00ea*/ 	.short	(.L_4895 - .L_4894)


	//   ....[0]....
.L_4894:
        /*00ec*/ 	.word	0x00003eb0


	//   ....[1]....
        /*00f0*/ 	.word	0x00003ef0


	//   ....[2]....
        /*00f4*/ 	.word	0x00003f50


	//   ....[3]....
        /*00f8*/ 	.word	0x00003f90


	//   ....[4]....
        /*00fc*/ 	.word	0x00003fc0


	//   ....[5]....
        /*0100*/ 	.word	0x000040b0


	//   ....[6]....
        /*0104*/ 	.word	0x000040d0


	//   ....[7]....
        /*0108*/ 	.word	0x000040f0


	//   ....[8]....
        /*010c*/ 	.word	0x00004320


	//   ....[9]....
        /*0110*/ 	.word	0x00004390


	//   ....[10]....
        /*0114*/ 	.word	0x00004400


	//----- nvinfo : EIATTR_EXIT_INSTR_OFFSETS
	.align		4
.L_4895:
        /*0118*/ 	.byte	0x04, 0x1c
        /*011a*/ 	.short	(.L_4897 - .L_4896)


	//   ....[0]....
.L_4896:
        /*011c*/ 	.word	0x000000d0


	//   ....[1]....
        /*0120*/ 	.word	0x000041e0


	//   ....[2]....
        /*0124*/ 	.word	0x000042d0


	//----- nvinfo : EIATTR_MAX_THREADS
	.align		4
.L_4897:
        /*0128*/ 	.byte	0x04, 0x05
        /*012a*/ 	.short	(.L_4899 - .L_4898)
.L_4898:
        /*012c*/ 	.word	0x00000100
        /*0130*/ 	.word	0x00000001
        /*0134*/ 	.word	0x00000001


	//----- nvinfo : EIATTR_CRS_STACK_SIZE
	.align		4
.L_4899:
        /*0138*/ 	.byte	0x04, 0x1e
        /*013a*/ 	.short	(.L_4901 - .L_4900)
.L_4900:
        /*013c*/ 	.word	0x00000000


	//----- nvinfo : EIATTR_CBANK_PARAM_SIZE
	.align		4
.L_4901:
        /*0140*/ 	.byte	0x03, 0x19
        /*0142*/ 	.short	0x0050


	//----- nvinfo : EIATTR_PARAM_CBANK
	.align		4
        /*0144*/ 	.byte	0x04, 0x0a
        /*0146*/ 	.short	(.L_4903 - .L_4902)
	.align		4
.L_4902:
        /*0148*/ 	.word	index@(.nv.constant0._ZN18transformer_engine6detail43dgated_act_cast_transpose_kernel_notalignedILi1ELi2Eff6__halfNS_5EmptyEXadL_ZNS_6dqgeluIffEET_T0_RKS3_EEXadL_ZNS_5qgeluIffEES5_S6_S8_EEEEvPKT2_SC_PT3_SE_PKT1_PSF_SI_mmm)
        /*014c*/ 	.short	0x0210
        /*014e*/ 	.short	0x0050


	//----- nvinfo : EIATTR_SW_WAR
	.align		4
.L_4903:
        /*0150*/ 	.byte	0x04, 0x36
        /*0152*/ 	.short	(.L_4905 - .L_4904)
.L_4904:
        /*0154*/ 	.word	0x00000008
.L_4905:


//--------------------- .nv.info._ZN18transformer_engine6detail32dgated_act_cast_transpose_kernelILi1ELi2Eff6__halfNS_5EmptyEXadL_ZNS_6dqgeluIffEET_T0_RKS3_EEXadL_ZNS_5qgeluIffEES5_S6_S8_EEEEvPKT2_SC_PT3_SE_PKT1_PSF_SI_mmm --------------------------
	.section	.nv.info._ZN18transformer_engine6detail32dgated_act_cast_transpose_kernelILi1ELi2Eff6__halfNS_5EmptyEXadL_ZNS_6dqgeluIffEET_T0_RKS3_EEXadL_ZNS_5qgeluIffEES5_S6_S8_EEEEvPKT2_SC_PT3_SE_PKT1_PSF_SI_mmm,"",@"SHT_CUDA_INFO"
	.sectionflags	@""
	.align	4


	//----- nvinfo : EIATTR_CUDA_API_VERSION
	.align		4
        /*0000*/ 	.byte	0x04, 0x37
        /*0002*/ 	.short	(.L_4907 - .L_4906)
.L_4906:
        /*0004*/ 	.word	0x00000082


	//----- nvinfo : EIATTR_KPARAM_INFO
	.align		4
.L_4907:
        /*0008*/ 	.byte	0x04, 0x17
        /*000a*/ 	.short	(.L_4909 - .L_4908)
.L_4908:
        /*000c*/ 	.word	0x00000000
        /*0010*/ 	.short	0x0009
        /*0012*/ 	.short	0x0048
        /*0014*/ 	.byte	0x00, 0xf0, 0x21, 0x00


	//----- nvinfo : EIATTR_KPARAM_INFO
	.align		4
.L_4909:
        /*0018*/ 	.byte	0x04, 0x17
        /*001a*/ 	.short	(.L_4911 - .L_4910)
.L_4910:
        /*001c*/ 	.word	0x00000000
        /*0020*/ 	.short	0x0008
        /*0022*/ 	.short	0x0040
        /*0024*/ 	.byte	0x00, 0xf0, 0x21, 0x00


	//----- nvinfo : EIATTR_KPARAM_INFO
	.align		4
.L_4911:
        /*0028*/ 	.byte	0x04, 0x17
        /*002a*/ 	.short	(.L_4913 - .L_4912)
.L_4912:
        /*002c*/ 	.word	0x00000000
        /*0030*/ 	.short	0x0007
        /*0032*/ 	.short	0x0038
        /*0034*/ 	.byte	0x00, 0xf0, 0x21, 0x00


	//----- nvinfo : EIATTR_KPARAM_INFO
	.align		4
.L_4913:
        /*0038*/ 	.byte	0x04, 0x17
        /*003a*/ 	.short	(.L_4915 - .L_4914)
.L_4914:
        /*003c*/ 	.word	0x00000000
        /*0040*/ 	.short	0x0006
        /*0042*/ 	.short	0x0030
        /*0044*/ 	.byte	0x00, 0xf0, 0x21, 0x00


	//----- nvinfo : EIATTR_KPARAM_INFO
	.align		4
.L_4915:
        /*0048*/ 	.byte	0x04, 0x17
        /*004a*/ 	.short	(.L_4917 - .L_4916)
.L_4916:
        /*004c*/ 	.word	0x00000000
        /*0050*/ 	.short	0x0005
        /*0052*/ 	.short	0x0028
        /*0054*/ 	.byte	0x00, 0xf0, 0x21, 0x00


	//----- nvinfo : EIATTR_KPARAM_INFO
	.align		4
.L_4917:
        /*0058*/ 	.byte	0x04, 0x17
        /*005a*/ 	.short	(.L_4919 - .L_4918)
.L_4918:
        /*005c*/ 	.word	0x00000000
        /*0060*/ 	.short	0x0004
        /*0062*/ 	.short	0x0020
        /*0064*/ 	.byte	0x00, 0xf0, 0x21, 0x00


	//----- nvinfo : EIATTR_KPARAM_INFO
	.align		4
.L_4919:
        /*0068*/ 	.byte	0x04, 0x17
        /*006a*/ 	.short	(.L_4921 - .L_4920)
.L_4920:
        /*006c*/ 	.word	0x00000000
        /*0070*/ 	.short	0x0003
        /*0072*/ 	.short	0x0018
        /*0074*/ 	.byte	0x00, 0xf0, 0x21, 0x00


	//----- nvinfo : EIATTR_KPARAM_INFO
	.align		4
.L_4921:
        /*0078*/ 	.byte	0x04, 0x17
        /*007a*/ 	.short	(.L_4923 - .L_4922)
.L_4922:
        /*007c*/ 	.word	0x00000000
        /*0080*/ 	.short	0x0002
        /*0082*/ 	.short	0x0010
        /*0084*/ 	.byte	0x00, 0xf0, 0x21, 0x00


	//----- nvinfo : EIATTR_KPARAM_INFO
	.align		4
.L_4923:
        /*0088*/ 	.byte	0x04, 0x17
        /*008a*/ 	.short	(.L_4925 - .L_4924)
.L_4924:
        /*008c*/ 	.word	0x00000000
        /*0090*/ 	.short	0x0001
        /*0092*/ 	.short	0x0008
        /*0094*/ 	.byte	0x00, 0xf0, 0x21, 0x00


	//----- nvinfo : EIATTR_KPARAM_INFO
	.align		4
.L_4925:
        /*0098*/ 	.byte	0x04, 0x17
        /*009a*/ 	.short	(.L_4927 - .L_4926)
.L_4926:
        /*009c*/ 	.word	0x00000000
        /*00a0*/ 	.short	0x0000
        /*00a2*/ 	.short	0x0000
        /*00a4*/ 	.byte	0x00, 0xf0, 0x21, 0x00


	//----- nvinfo : EIATTR_SPARSE_MMA_MASK
	.align		4
.L_4927:
        /*00a8*/ 	.byte	0x03, 0x50
        /*00aa*/ 	.short	0x0000


	//----- nvinfo : EIATTR_MAXREG_COUNT
	.align		4
        /*00ac*/ 	.byte	0x03, 0x1b
        /*00ae*/ 	.short	0x00ff


	//----- nvinfo : EIATTR_NUM_BARRIERS
	.align		4
        /*00b0*/ 	.byte	0x02, 0x4c
        /*00b2*/ 	.byte	0x01
	.zero		1


	//----- nvinfo : EIATTR_MERCURY_ISA_VERSION
	.align		4
        /*00b4*/ 	.byte	0x03, 0x5f
        /*00b6*/ 	.short	0x0101


	//----- nvinfo : EIATTR_COOP_GROUP_MASK_REGIDS
	.align		4
        /*00b8*/ 	.byte	0x04, 0x29
        /*00ba*/ 	.short	(.L_4929 - .L_4928)


	//   ....[0]....
.L_4928:
        /*00bc*/ 	.word	0xffffffff


	//   ....[1]....
        /*00c0*/ 	.word	0xffffffff


	//   ....[2]....
        /*00c4*/ 	.word	0xffffffff


	//   ....[3]....
        /*00c8*/ 	.word	0xffffffff


	//   ....[4]....
        /*00cc*/ 	.word	0xffffffff


	//   ....[5]....
        /*00d0*/ 	.word	0xffffffff


	//   ....[6]....
        /*00d4*/ 	.word	0xffffffff


	//   ....[7]....
        /*00d8*/ 	.word	0xffffffff


	//   ....[8]....
        /*00dc*/ 	.word	0x05000004


	//   ....[9]....
        /*00e0*/ 	.word	0x05000004


	//   ....[10]....
        /*00e4*/ 	.word	0x05000004


	//----- nvinfo : EIATTR_COOP_GROUP_INSTR_OFFSETS
	.align		4
.L_4929:
        /*00e8*/ 	.byte	0x04, 0x28
        /*00ea*/ 	.short	(.L_4931 - .L_4930)


	//   ....[0]....
.L_4930:
        /*00ec*/ 	.word	0x00002cc0


	//   ....[1]....
        /*00f0*/ 	.word	0x00002d30


	//   ....[2]....
        /*00f4*/ 	.word	0x00002d50


	//   ....[3]....
        /*00f8*/ 	.word	0x00002d70


	//   ....[4]....
        /*00fc*/ 	.word	0x00002d90


	//   ....[5]....
        /*0100*/ 	.word	0x00002e60


	//   ....[6]....
        /*0104*/ 	.word	0x00002e80


	//   ....[7]....
        /*0108*/ 	.word	0x00002ea0


	//   ....[8]....
        /*010c*/ 	.word	0x000030b0


	//   ....[9]....
        /*0110*/ 	.word	0x00003120


	//   ....[10]....
        /*0114*/ 	.word	0x00003190


	//----- nvinfo : EIATTR_EXIT_INSTR_OFFSETS
	.align		4
.L_4931:
        /*0118*/ 	.byte	0x04, 0x1c
        /*011a*/ 	.short	(.L_4933 - .L_4932)


	//   ....[0]....
.L_4932:
        /*011c*/ 	.word	0x000000a0


	//   ....[1]....
        /*0120*/ 	.word	0x00002f70


	//   ....[2]....
        /*0124*/ 	.word	0x00003060


	//----- nvinfo : EIATTR_MAX_THREADS
	.align		4
.L_4933:
        /*0128*/ 	.byte	0x04, 0x05
        /*012a*/ 	.short	(.L_4935 - .L_4934)
.L_4934:
        /*012c*/ 	.word	0x00000100
        /*0130*/ 	.word	0x00000001
        /*0134*/ 	.word	0x00000001


	//----- nvinfo : EIATTR_CRS_STACK_SIZE
	.align		4
.L_4935:
        /*0138*/ 	.byte	0x04, 0x1e
        /*013a*/ 	.short	(.L_4937 - .L_4936)
.L_4936:
        /*013c*/ 	.word	0x00000000


	//----- nvinfo : EIATTR_CBANK_PARAM_SIZE
	.align		4
.L_4937:
        /*0140*/ 	.byte	0x03, 0x19
        /*0142*/ 	.short	0x0050


	//----- nvinfo : EIATTR_PARAM_CBANK
	.align		4
        /*0144*/ 	.byte	0x04, 0x0a
        /*0146*/ 	.short	(.L_4939 - .L_4938)
	.align		4
.L_4938:
        /*0148*/ 	.word	index@(.nv.constant0._ZN18transformer_engine6detail32dgated_act_cast_transpose_kernelILi1ELi2Eff6__halfNS_5EmptyEXadL_ZNS_6dqgeluIffEET_T0_RKS3_EEXadL_ZNS_5qgeluIffEES5_S6_S8_EEEEvPKT2_SC_PT3_SE_PKT1_PSF_SI_mmm)
        /*014c*/ 	.short	0x0210
        /*014e*/ 	.short	0x0050


	//----- nvinfo : EIATTR_SW_WAR
	.align		4
.L_4939:
        /*0150*/ 	.byte	0x04, 0x36
        /*0152*/ 	.short	(.L_4941 - .L_4940)
.L_4940:
        /*0154*/ 	.word	0x00000008
.L_4941:


//--------------------- .nv.info._ZN18transformer_engine6detail43dgated_act_cast_transpose_kernel_notalignedILi1ELi1EfffNS_5EmptyEXadL_ZNS_6dqgeluIffEET_T0_RKS2_EEXadL_ZNS_5qgeluIffEES4_S5_S7_EEEEvPKT2_SB_PT3_SD_PKT1_PSE_SH_mmm --------------------------
	.section	.nv.info._ZN18transformer_engine6detail43dgated_act_cast_transpose_kernel_notalignedILi1ELi1EfffNS_5EmptyEXadL_ZNS_6dqgeluIffEET_T0_RKS2_EEXadL_ZNS_5qgeluIffEES4_S5_S7_EEEEvPKT2_SB_PT3_SD_PKT1_PSE_SH_mmm,"",@"SHT_CUDA_INFO"
	.sectionflags	@""
	.align	4


	//----- nvinfo : EIATTR_CUDA_API_VERSION
	.align		4
        /*0000*/ 	.byte	0x04, 0x37
        /*0002*/ 	.short	(.L_4943 - .L_4942)
.L_4942:
        /*0004*/ 	.word	0x00000082


	//----- nvinfo : EIATTR_KPARAM_INFO
	.align		4
.L_4943:
        /*0008*/ 	.byte	0x04, 0x17
        /*000a*/ 	.short	(.L_4945 - .L_4944)
.L_4944:
        /*000c*/ 	.word	0x00000000
        /*0010*/ 	.short	0x0009
        /*0012*/ 	.short	0x0048
        /*0014*/ 	.byte	0x00, 0xf0, 0x21, 0x00


	//----- nvinfo : EIATTR_KPARAM_INFO
	.align		4
.L_4945:
        /*0018*/ 	.byte	0x04, 0x17
        /*001a*/ 	.short	(.L_4947 - .L_4946)
.L_4946:
        /*001c*/ 	.word	0x00000000
        /*0020*/ 	.short	0x0008
        /*0022*/ 	.short	0x0040
        /*0024*/ 	.byte	0x00, 0xf0, 0x21, 0x00


	//----- nvinfo : EIATTR_KPARAM_INFO
	.align		4
.L_4947:
        /*0028*/ 	.byte	0x04, 0x17
        /*002a*/ 	.short	(.L_4949 - .L_4948)
.L_4948:
        /*002c*/ 	.word	0x00000000
        /*0030*/ 	.short	0x0007
        /*0032*/ 	.short	0x0038
        /*0034*/ 	.byte	0x00, 0xf0, 0x21, 0x00


	//----- nvinfo : EIATTR_KPARAM_INFO
	.align		4
.L_4949:
        /*0038*/ 	.byte	0x04, 0x17
        /*003a*/ 	.short	(.L_4951 - .L_4950)
.L_4950:
        /*003c*/ 	.word	0x00000000
        /*0040*/ 	.short	0x0006
        /*0042*/ 	.short	0x0030
        /*0044*/ 	.byte	0x00, 0xf0, 0x21, 0x00


	//----- nvinfo : EIATTR_KPARAM_INFO
	.align		4
.L_4951:
        /*0048*/ 	.byte	0x04, 0x17
        /*004a*/ 	.short	(.L_4953 - .L_4952)
.L_4952:
        /*004c*/ 	.word	0x00000000
        /*0050*/ 	.short	0x0005
        /*0052*/ 	.short	0x0028
        /*0054*/ 	.byte	0x00, 0xf0, 0x21, 0x00


	//----- nvinfo : EIATTR_KPARAM_INFO
	.align		4
.L_4953:
        /*0058*/ 	.byte	0x04, 0x17
        /*005a*/ 	.short	(.L_4955 - .L_4954)
.L_4954:
        /*005c*/ 	.word	0x00000000
        /*0060*/ 	.short	0x0004
        /*0062*/ 	.short	0x0020
        /*0064*/ 	.byte	0x00, 0xf0, 0x21, 0x00


	//----- nvinfo : EIATTR_KPARAM_INFO
	.align		4
.L_4955:
        /*0068*/ 	.byte	0x04, 0x17
        /*006a*/ 	.short	(.L_4957 - .L_4956)
.L_4956:
        /*006c*/ 	.word	0x00000000
        /*0070*/ 	.short	0x0003
        /*0072*/ 	.short	0x0018
        /*0074*/ 	.byte	0x00, 0xf0, 0x21, 0x00


	//----- nvinfo : EIATTR_KPARAM_INFO
	.align		4
.L_4957:
        /*0078*/ 	.byte	0x04, 0x17
        /*007a*/ 	.short	(.L_4959 - .L_4958)
.L_4958:
        /*007c*/ 	.word	0x00000000
        /*0080*/ 	.short	0x0002
        /*0082*/ 	.short	0x0010
        /*0084*/ 	.byte	0x00, 0xf0, 0x21, 0x00


	//----- nvinfo : EIATTR_KPARAM_INFO
	.align		4
.L_4959:
        /*0088*/ 	.byte	0x04, 0x17
        /*008a*/ 	.short	(.L_4961 - .L_4960)
.L_4960:
        /*008c*/ 	.word	0x00000000
        /*0090*/ 	.short	0x0001
        /*0092*/ 	.short	0x0008
        /*0094*/ 	.byte	0x00, 0xf0, 0x21, 0x00


	//----- nvinfo : EIATTR_KPARAM_INFO
	.align		4
.L_4961:
        /*0098*/ 	.byte	0x04, 0x17
        /*009a*/ 	.short	(.L_4963 - .L_4962)
.L_4962:
        /*009c*/ 	.word	0x00000000
        /*00a0*/ 	.short	0x0000
        /*00a2*/ 	.short	0x0000
        /*00a4*/ 	.byte	0x00, 0xf0, 0x21, 0x00


	//----- nvinfo : EIATTR_SPARSE_MMA_MASK
	.align		4
.L_4963:
        /*00a8*/ 	.byte	0x03, 0x50
        /*00aa*/ 	.short	0x0000


	//----- nvinfo : EIATTR_MAXREG_COUNT
	.align		4
        /*00ac*/ 	.byte	0x03, 0x1b
        /*00ae*/ 	.short	0x00ff


	//----- nvinfo : EIATTR_NUM_BARRIERS
	.align		4
        /*00b0*/ 	.byte	0x02, 0x4c
        /*00b2*/ 	.byte	0x01
	.zero		1


	//----- nvinfo : EIATTR_MERCURY_ISA_VERSION
	.align		4
        /*00b4*/ 	.byte	0x03, 0x5f
        /*00b6*/ 	.short	0x0101


	//----- nvinfo : EIATTR_COOP_GROUP_MASK_REGIDS
	.align		4
        /*00b8*/ 	.byte	0x04, 0x29
        /*00ba*/ 	.short	(.L_4965 - .L_4964)


	//   ....[0]....
.L_4964:
        /*00bc*/ 	.word	0xffffffff


	//   ....[1]....
        /*00c0*/ 	.word	0xffffffff


	//   ....[2]....
        /*00c4*/ 	.word	0xffffffff


	//   ....[3]....
        /*00c8*/ 	.word	0xffffffff


	//   ....[4]....
        /*00cc*/ 	.word	0xffffffff


	//   ....[5]....
        /*00d0*/ 	.word	0xffffffff


	//   ....[6]....
        /*00d4*/ 	.word	0xffffffff


	//   ....[7]....
        /*00d8*/ 	.word	0xffffffff


	//   ....[8]....
        /*00dc*/ 	.word	0x05000006


	//   ....[9]....
        /*00e0*/ 	.word	0x05000006


	//   ....[10]....
        /*00e4*/ 	.word	0x05000006


	//----- nvinfo : EIATTR_COOP_GROUP_INSTR_OFFSETS
	.align		4
.L_4965:
        /*00e8*/ 	.byte	0x04, 0x28
        /*00ea*/ 	.short	(.L_4967 - .L_4966)


	//   ....[0]....
.L_4966:
        /*00ec*/ 	.word	0x00002f10


	//   ....[1]....
        /*00f0*/ 	.word	0x00002f70


	//   ....[2]....
        /*00f4*/ 	.word	0x00002fc0


	//   ....[3]....
        /*00f8*/ 	.word	0x00002ff0


	//   ....[4]....
        /*00fc*/ 	.word	0x00003010


	//   ....[5]....
        /*0100*/ 	.word	0x00003100


	//   ....[6]....
        /*0104*/ 	.word	0x00003120


	//   ....[7]....
        /*0108*/ 	.word	0x00003140


	//   ....[8]....
        /*010c*/ 	.word	0x00003360


	//   ....[9]....
        /*0110*/ 	.word	0x000033d0


	//   ....[10]....
        /*0114*/ 	.word	0x00003440


	//----- nvinfo : EIATTR_EXIT_INSTR_OFFSETS
	.align		4
.L_4967:
        /*0118*/ 	.byte	0x04, 0x1c
        /*011a*/ 	.short	(.L_4969 - .L_4968)


	//   ....[0]....
.L_4968:
        /*011c*/ 	.word	0x000000d0


	//   ....[1]....
        /*0120*/ 	.word	0x00003220


	//   ....[2]....
        /*0124*/ 	.word	0x00003310


	//----- nvinfo : EIATTR_MAX_THREADS
	.align		4
.L_4969:
        /*0128*/ 	.byte	0x04, 0x05
        /*012a*/ 	.short	(.L_4971 - .L_4970)
.L_4970:
        /*012c*/ 	.word	0x00000100
        /*0130*/ 	.word	0x00000001
        /*0134*/ 	.word	0x00000001


	//----- nvinfo : EIATTR_CRS_STACK_SIZE
	.align		4
.L_4971:
        /*0138*/ 	.byte	0x04, 0x1e
        /*013a*/ 	.short	(.L_4973 - .L_4972)
.L_4972:
        /*013c*/ 	.word	0x00000000


	//----- nvinfo : EIATTR_CBANK_PARAM_SIZE
	.align		4
.L_4973:
        /*0140*/ 	.byte	0x03, 0x19
        /*0142*/ 	.short	0x0050


	//----- nvinfo : EIATTR_PARAM_CBANK
	.align		4
        /*0144*/ 	.byte	0x04, 0x0a
        /*0146*/ 	.short	(.L_4975 - .L_4974)
	.align		4
.L_4974:
        /*0148*/ 	.word	index@(.nv.constant0._ZN18transformer_engine6detail43dgated_act_cast_transpose_kernel_notalignedILi1ELi1EfffNS_5EmptyEXadL_ZNS_6dqgeluIffEET_T0_RKS2_EEXadL_ZNS_5qgeluIffEES4_S5_S7_EEEEvPKT2_SB_PT3_SD_PKT1_PSE_SH_mmm)
        /*014c*/ 	.short	0x0210
        /*014e*/ 	.short	0x0050


	//----- nvinfo : EIATTR_SW_WAR
	.align		4
.L_4975:
        /*0150*/ 	.byte	0x04, 0x36
        /*0152*/ 	.short	(.L_4977 - .L_4976)
.L_4976:
        /*0154*/ 	.word	0x00000008
.L_4977:


//--------------------- .nv.info._ZN18transformer_engine6detail32dgated_act_cast_transpose_kernelILi1ELi1EfffNS_5EmptyEXadL_ZNS_6dqgeluIffEET_T0_RKS2_EEXadL_ZNS_5qgeluIffEES4_S5_S7_EEEEvPKT2_SB_PT3_SD_PKT1_PSE_SH_mmm --------------------------
	.section	.nv.info._ZN18transformer_engine6detail32dgated_act_cast_transpose_kernelILi1ELi1EfffNS_5EmptyEXadL_ZNS_6dqgeluIffEET_T0_RKS2_EEXadL_ZNS_5qgeluIffEES4_S5_S7_EEEEvPKT2_SB_PT3_SD_PKT1_PSE_SH_mmm,"",@"SHT_CUDA_INFO"
	.sectionflags	@""
	.align	4


	//----- nvinfo : EIATTR_CUDA_API_VERSION
	.align		4
        /*0000*/ 	.byte	0x04, 0x37
        /*0002*/ 	.short	(.L_4979 - .L_4978)
.L_4978:
        /*0004*/ 	.word	0x00000082


	//----- nvinfo : EIATTR_KPARAM_INFO
	.align		4
.L_4979:
        /*0008*/ 	.byte	0x04, 0x17
        /*000a*/ 	.short	(.L_4981 - .L_4980)
.L_4980:
        /*000c*/ 	.word	0x00000000
        /*0010*/ 	.short	0x0009
        /*0012*/ 	.short	0x0048
        /*0014*/ 	.byte	0x00, 0xf0, 0x21, 0x00


	//----- nvinfo : EIATTR_KPARAM_INFO
	.align		4
.L_4981:
        /*0018*/ 	.byte	0x04, 0x17
        /*001a*/ 	.short	(.L_4983 - .L_4982)
.L_4982:
        /*001c*/ 	.word	0x00000000
        /*0020*/ 	.short	0x0008
        /*0022*/ 	.short	0x0040
        /*0024*/ 	.byte	0x00, 0xf0, 0x21, 0x00


	//----- nvinfo : EIATTR_KPARAM_INFO
	.align		4
.L_4983:
        /*0028*/ 	.byte	0x04, 0x17
        /*002a*/ 	.short	(.L_4985 - .L_4984)
.L_4984:
        /*002c*/ 	.word	0x00000000
        /*0030*/ 	.short	0x0007
        /*0032*/ 	.short	0x0038
        /*0034*/ 	.byte	0x00, 0xf0, 0x21, 0x00


	//----- nvinfo : EIATTR_KPARAM_INFO
	.align		4
.L_4985:
        /*0038*/ 	.byte	0x04, 0x17
        /*003a*/ 	.short	(.L_4987 - .L_4986)
.L_4986:
        /*003c*/ 	.word	0x00000000
        /*0040*/ 	.short	0x0006
        /*0042*/ 	.short	0x0030
        /*0044*/ 	.byte	0x00, 0xf0, 0x21, 0x00


	//----- nvinfo : EIATTR_KPARAM_INFO
	.align		4
.L_4987:
        /*0048*/ 	.byte	0x04, 0x17
        /*004a*/ 	.short	(.L_4989 - .L_4988)
.L_4988:
        /*004c*/ 	.word	0x00000000
        /*0050*/ 	.short	0x0005
        /*0052*/ 	.short	0x0028
        /*0054*/ 	.byte	0x00, 0xf0, 0x21, 0x00


	//----- nvinfo : EIATTR_KPARAM_INFO
	.align		4
.L_4989:
        /*0058*/ 	.byte	0x04, 0x17
        /*005a*/ 	.short	(.L_4991 - .L_4990)
.L_4990:
        /*005c*/ 	.word	0x00000000
        /*0060*/ 	.short	0x0004
        /*0062*/ 	.short	0x0020
        /*0064*/ 	.byte	0x00, 0xf0, 0x21, 0x00


	//----- nvinfo : EIATTR_KPARAM_INFO
	.align		4
.L_4991:
        /*0068*/ 	.byte	0x04, 0x17
        /*006a*/ 	.short	(.L_4993 - .L_4992)
.L_4992:
        /*006c*/ 	.word	0x00000000
        /*0070*/ 	.short	0x0003
        /*0072*/ 	.short	0x0018
        /*0074*/ 	.byte	0x00, 0xf0, 0x21, 0x00


	//----- nvinfo : EIATTR_KPARAM_INFO
	.align		4
.L_4993:
        /*0078*/ 	.byte	0x04, 0x17
        /*007a*/ 	.short	(.L_4995 - .L_4994)
.L_4994:
        /*007c*/ 	.word	0x00000000
        /*0080*/ 	.short	0x0002
        /*0082*/ 	.short	0x0010
        /*0084*/ 	.byte	0x00, 0xf0, 0x21, 0x00


	//----- nvinfo : EIATTR_KPARAM_INFO
	.align		4
.L_4995:
        /*0088*/ 	.byte	0x04, 0x17
        /*008a*/ 	.short	(.L_4997 - .L_4996)
.L_4996:
        /*008c*/ 	.word	0x00000000
        /*0090*/ 	.short	0x0001
        /*0092*/ 	.short	0x0008
        /*0094*/ 	.byte	0x00, 0xf0, 0x21, 0x00


	//----- nvinfo : EIATTR_KPARAM_INFO
	.align		4
.L_4997:
        /*0098*/ 	.byte	0x04, 0x17
        /*009a*/ 	.short	(.L_4999 - .L_4998)
.L_4998:
        /*009c*/ 	.word	0x00000000
        /*00a0*/ 	.short	0x0000
        /*00a2*/ 	.short	0x0000
        /*00a4*/ 	.byte	0x00, 0xf0, 0x21, 0x00


	//----- nvinfo : EIATTR_SPARSE_MMA_MASK
	.align		4
.L_4999:
        /*00a8*/ 	.byte	0x03, 0x50
        /*00aa*/ 	.short	0x0000


	//----- nvinfo : EIATTR_MAXREG_COUNT
	.align		4
        /*00ac*/ 	.byte	0x03, 0x1b
        /*00ae*/ 	.short	0x00ff


	//----- nvinfo : EIATTR_NUM_BARRIERS
	.align		4
        /*00b0*/ 	.byte	0x02, 0x4c
        /*00b2*/ 	.byte	0x01
	.zero		1


	//----- nvinfo : EIATTR_MERCURY_ISA_VERSION
	.align		4
        /*00b4*/ 	.byte	0x03, 0x5f
        /*00b6*/ 	.short	0x0101


	//----- nvinfo : EIATTR_COOP_GROUP_MASK_REGIDS
	.align		4
        /*00b8*/ 	.byte	0x04, 0x29
        /*00ba*/ 	.short	(.L_5001 - .L_5000)


	//   ....[0]....
.L_5000:
        /*00bc*/ 	.word	0xffffffff


	//   ....[1]....
        /*00c0*/ 	.word	0xffffffff


	//   ....[2]....
        /*00c4*/ 	.word	0xffffffff


	//   ....[3]....
        /*00c8*/ 	.word	0xffffffff


	//   ....[4]....
        /*00cc*/ 	.word	0xffffffff


	//   ....[5]....
        /*00d0*/ 	.word	0xffffffff


	//   ....[6]....
        /*00d4*/ 	.word	0xffffffff


	//   ....[7]....
        /*00d8*/ 	.word	0xffffffff


	//   ....[8]....
        /*00dc*/ 	.word	0x05000006


	//   ....[9]....
        /*00e0*/ 	.word	0x05000006


	//   ....[10]....
        /*00e4*/ 	.word	0x05000006


	//----- nvinfo : EIATTR_COOP_GROUP_INSTR_OFFSETS
	.align		4
.L_5001:
        /*00e8*/ 	.byte	0x04, 0x28
        /*00ea*/ 	.short	(.L_5003 - .L_5002)


	//   ....[0]....
.L_5002:
        /*00ec*/ 	.word	0x00001d90


	//   ....[1]....
        /*00f0*/ 	.word	0x00001df0


	//   ....[2]....
        /*00f4*/ 	.word	0x00001e10


	//   ....[3]....
        /*00f8*/ 	.word	0x00001e30


	//   ....[4]....
        /*00fc*/ 	.word	0x00001e50


	//   ....[5]....
        /*0100*/ 	.word	0x00001f30


	//   ....[6]....
        /*0104*/ 	.word	0x00001f50


	//   ....[7]....
        /*0108*/ 	.word	0x00001f70


	//   ....[8]....
        /*010c*/ 	.word	0x00002180


	//   ....[9]....
        /*0110*/ 	.word	0x000021f0


	//   ....[10]....
        /*0114*/ 	.word	0x00002260


	//----- nvinfo : EIATTR_EXIT_INSTR_OFFSETS
	.align		4
.L_5003:
        /*0118*/ 	.byte	0x04, 0x1c
        /*011a*/ 	.short	(.L_5005 - .L_5004)


	//   ....[0]....
.L_5004:
        /*011c*/ 	.word	0x000000a0


	//   ....[1]....
        /*0120*/ 	.word	0x00002040


	//   ....[2]....
        /*0124*/ 	.word	0x00002130


	//----- nvinfo : EIATTR_MAX_THREADS
	.align		4
.L_5005:
        /*0128*/ 	.byte	0x04, 0x05
        /*012a*/ 	.short	(.L_5007 - .L_5006)
.L_5006:
        /*012c*/ 	.word	0x00000100
        /*0130*/ 	.word	0x00000001
        /*0134*/ 	.word	0x00000001


	//----- nvinfo : EIATTR_CRS_STACK_SIZE
	.align		4
.L_5007:
        /*0138*/ 	.byte	0x04, 0x1e
        /*013a*/ 	.short	(.L_5009 - .L_5008)
.L_5008:
        /*013c*/ 	.word	0x00000000


	//----- nvinfo : EIATTR_CBANK_PARAM_SIZE
	.align		4
.L_5009:
        /*0140*/ 	.byte	0x03, 0x19
        /*0142*/ 	.short	0x0050


	//----- nvinfo : EIATTR_PARAM_CBANK
	.align		4
        /*0144*/ 	.byte	0x04, 0x0a
        /*0146*/ 	.short	(.L_5011 - .L_5010)
	.align		4
.L_5010:
        /*0148*/ 	.word	index@(.nv.constant0._ZN18transformer_engine6detail32dgated_act_cast_transpose_kernelILi1ELi1EfffNS_5EmptyEXadL_ZNS_6dqgeluIffEET_T0_RKS2_EEXadL_ZNS_5qgeluIffEES4_S5_S7_EEEEvPKT2_SB_PT3_SD_PKT1_PSE_SH_mmm)
        /*014c*/ 	.short	0x0210
        /*014e*/ 	.short	0x0050


	//----- nvinfo : EIATTR_SW_WAR
	.align		4
.L_5011:
        /*0150*/ 	.byte	0x04, 0x36
        /*0152*/ 	.short	(.L_5013 - .L_5012)
.L_5012:
        /*0154*/ 	.word	0x00000008
.L_5013:


//--------------------- .nv.info._ZN18transformer_engine6detail43dgated_act_cast_transpose_kernel_notalignedILi2ELi4Ef13__nv_bfloat1613__nv_fp8_e4m3NS_5EmptyEXadL_ZNS_6dsreluIffEET_T0_RKS4_EEXadL_ZNS_5sreluIffEES6_S7_S9_EEEEvPKT2_SD_PT3_SF_PKT1_PSG_SJ_mmm --------------------------
	.section	.nv.info._ZN18transformer_engine6detail43dgated_act_cast_transpose_kernel_notalignedILi2ELi4Ef13__nv_bfloat1613__nv_fp8_e4m3NS_5EmptyEXadL_ZNS_6dsreluIffEET_T0_RKS4_EEXadL_ZNS_5sreluIffEES6_S7_S9_EEEEvPKT2_SD_PT3_SF_PKT1_PSG_SJ_mmm,"",@"SHT_CUDA_INFO"
	.sectionflags	@""
	.align	4


	//----- nvinfo : EIATTR_CUDA_API_VERSION
	.align		4
        /*0000*/ 	.byte	0x04, 0x37
        /*0002*/ 	.short	(.L_5015 - .L_5014)
.L_5014:
        /*0004*/ 	.word	0x00000082


	//----- nvinfo : EIATTR_KPARAM_INFO
	.align		4
.L_5015:
        /*0008*/ 	.byte	0x04, 0x17
        /*000a*/ 	.short	(.L_5017 - .L_5016)
.L_5016:
        /*000c*/ 	.word	0x00000000
        /*0010*/ 	.short	0x0009
        /*0012*/ 	.short	0x0048
        /*0014*/ 	.byte	0x00, 0xf0, 0x21, 0x00


	//----- nvinfo : EIATTR_KPARAM_INFO
	.align		4
.L_5017:
        /*0018*/ 	.byte	0x04, 0x17
        /*001a*/ 	.short	(.L_5019 - .L_5018)
.L_5018:
        /*001c*/ 	.word	0x00000000
        /*0020*/ 	.short	0x0008
        /*0022*/ 	.short	0x0040
        /*0024*/ 	.byte	0x00, 0xf0, 0x21, 0x00


	//----- nvinfo : EIATTR_KPARAM_INFO
	.align		4
.L_5019:
        /*0028*/ 	.byte	0x04, 0x17
        /*002a*/ 	.short	(.L_5021 - .L_5020)
.L_5020:
        /*002c*/ 	.word	0x00000000
        /*0030*/ 	.short	0x0007
        /*0032*/ 	.short	0x0038
        /*0034*/ 	.byte	0x00, 0xf0, 0x21, 0x00


	//----- nvinfo : EIATTR_KPARAM_INFO
	.align		4
.L_5021:
        /*0038*/ 	.byte	0x04, 0x17
        /*003a*/ 	.short	(.L_5023 - .L_5022)
.L_5022:
        /*003c*/ 	.word	0x00000000
        /*0040*/ 	.short	0x0006
        /*0042*/ 	.short	0x0030
        /*0044*/ 	.byte	0x00, 0xf0, 0x21, 0x00


	//----- nvinfo : EIATTR_KPARAM_INFO
	.align		4
.L_5023:
        /*0048*/ 	.byte	0x04, 0x17
        /*004a*/ 	.short	(.L_5025 - .L_5024)
.L_5024:
        /*004c*/ 	.word	0x00000000
        /*0050*/ 	.short	0x0005
        /*0052*/ 	.short	0x0028
        /*0054*/ 	.byte	0x00, 0xf0, 0x21, 0x00


	//----- nvinfo : EIATTR_KPARAM_INFO
	.align		4
.L_5025:
        /*0058*/ 	.byte	0x04, 0x17
        /*005a*/ 	.short	(.L_5027 - .L_5026)
.L_5026:
        /*005c*/ 	.word	0x00000000
        /*0060*/ 	.short	0x0004
        /*0062*/ 	.short	0x0020
        /*0064*/ 	.byte	0x00, 0xf0, 0x21, 0x00


	//----- nvinfo : EIATTR_KPARAM_INFO
	.align		4
.L_5027:
        /*0068*/ 	.byte	0x04, 0x17
        /*006a*/ 	.short	(.L_5029 - .L_5028)
.L_5028:
        /*006c*/ 	.word	0x00000000
        /*0070*/ 	.short	0x0003
        /*0072*/ 	.short	0x0018
        /*0074*/ 	.byte	0x00, 0xf0, 0x21, 0x00


	//----- nvinfo : EIATTR_KPARAM_INFO
	.align		4
.L_5029:
        /*0078*/ 	.byte	0x04, 0x17
        /*007a*/ 	.short	(.L_5031 - .L_5030)
.L_5030:
        /*007c*/ 	.word	0x00000000
        /*0080*/ 	.short	0x0002
        /*0082*/ 	.short	0x0010
        /*0084*/ 	.byte	0x00, 0xf0, 0x21, 0x00


	//----- nvinfo : EIATTR_KPARAM_INFO
	.align		4
.L_5031:
        /*0088*/ 	.byte	0x04, 0x17
        /*008a*/ 	.short	(.L_5033 - .L_5032)
.L_5032:
        /*008c*/ 	.word	0x00000000
        /*0090*/ 	.short	0x0001
        /*0092*/ 	.short	0x0008
        /*0094*/ 	.byte	0x00, 0xf0, 0x21, 0x00


	//----- nvinfo : EIATTR_KPARAM_INFO
	.align		4
.L_5033:
        /*0098*/ 	.byte	0x04, 0x17
        /*009a*/ 	.short	(.L_5035 - .L_5034)
.L_5034:
        /*009c*/ 	.word	0x00000000
        /*00a0*/ 	.short	0x0000
        /*00a2*/ 	.short	0x0000
        /*00a4*/ 	.byte	0x00, 0xf0, 0x21, 0x00


	//----- nvinfo : EIATTR_SPARSE_MMA_MASK
	.align		4
.L_5035:
        /*00a8*/ 	.byte	0x03, 0x50
        /*00aa*/ 	.short	0x0000


	//----- nvinfo : EIATTR_MAXREG_COUNT
	.align		4
        /*00ac*/ 	.byte	0x03, 0x1b
        /*00ae*/ 	.short	0x00ff


	//----- nvinfo : EIATTR_NUM_BARRIERS
	.align		4
        /*00b0*/ 	.byte	0x02, 0x4c
        /*00b2*/ 	.byte	0x01
	.zero		1


	//----- nvinfo : EIATTR_MERCURY_ISA_VERSION
	.align		4
        /*00b4*/ 	.byte	0x03, 0x5f
        /*00b6*/ 	.short	0x0101


	//----- nvinfo : EIATTR_COOP_GROUP_MASK_REGIDS
	.align		4
        /*00b8*/ 	.byte	0x04, 0x29
        /*00ba*/ 	.short	(.L_5037 - .L_5036)


	//   ....[0]....
.L_5036:
        /*00bc*/ 	.word	0xffffffff


	//   ....[1]....
        /*00c0*/ 	.word	0xffffffff


	//   ....[2]....
        /*00c4*/ 	.word	0xffffffff


	//   ....[3]....
        /*00c8*/ 	.word	0xffffffff


	//   ....[4]....
        /*00cc*/ 	.word	0xffffffff


	//   ....[5]....
        /*00d0*/ 	.word	0xffffffff


	//   ....[6]....
        /*00d4*/ 	.word	0xffffffff


	//   ....[7]....
        /*00d8*/ 	.word	0xffffffff


	//   ....[8]....
        /*00dc*/ 	.word	0x05000006


	//   ....[9]....
        /*00e0*/ 	.word	0x05000006


	//   ....[10]....
        /*00e4*/ 	.word	0x05000006


	//----- nvinfo : EIATTR_COOP_GROUP_INSTR_OFFSETS
	.align		4
.L_5037:
        /*00e8*/ 	.byte	0x04, 0x28
        /*00ea*/ 	.short	(.L_5039 - .L_5038)


	//   ....[0]....
.L_5038:
        /*00ec*/ 	.word	0x00008ab0


	//   ....[1]....
        /*00f0*/ 	.word	0x00008b10


	//   ....[2]....
        /*00f4*/ 	.word	0x00008b50


	//   ....[3]....
        /*00f8*/ 	.word	0x00008b80


	//   ....[4]....
        /*00fc*/ 	.word	0x00008bb0


	//   ....[5]....
        /*0100*/ 	.word	0x00008ca0


	//   ....[6]....
        /*0104*/ 	.word	0x00008cc0


	//   ....[7]....
        /*0108*/ 	.word	0x00008ce0


	//   ....[8]....
        /*010c*/ 	.word	0x00008f20


	//   ....[9]....
        /*0110*/ 	.word	0x00008f90


	//   ....[10]....
        /*0114*/ 	.word	0x00009000


	//----- nvinfo : EIATTR_EXIT_INSTR_OFFSETS
	.align		4
.L_5039:
        /*0118*/ 	.byte	0x04, 0x1c
        /*011a*/ 	.short	(.L_5041 - .L_5040)


	//   ....[0]....
.L_5040:
        /*011c*/ 	.word	0x000000d0


	//   ....[1]....
        /*0120*/ 	.word	0x00008dc0


	//   ....[2]....
        /*0124*/ 	.word	0x00008ed0


	//----- nvinfo : EIATTR_MAX_THREADS
	.align		4
.L_5041:
        /*0128*/ 	.byte	0x04, 0x05
        /*012a*/ 	.short	(.L_5043 - .L_5042)
.L_5042:
        /*012c*/ 	.word	0x00000100
        /*0130*/ 	.word	0x00000001
        /*0134*/ 	.word	0x00000001


	//----- nvinfo : EIATTR_CRS_STACK_SIZE
	.align		4
.L_5043:
        /*0138*/ 	.byte	0x04, 0x1e
        /*013a*/ 	.short	(.L_5045 - .L_5044)
.L_5044:
        /*013c*/ 	.word	0x00000000


	//----- nvinfo : EIATTR_CBANK_PARAM_SIZE
	.align		4
.L_5045:
        /*0140*/ 	.byte	0x03, 0x19
        /*0142*/ 	.short	0x0050


	//----- nvinfo : EIATTR_PARAM_CBANK
	.align		4
        /*0144*/ 	.byte	0x04, 0x0a
        /*0146*/ 	.short	(.L_5047 - .L_5046)
	.align		4
.L_5046:
        /*0148*/ 	.word	index@(.nv.constant0._ZN18transformer_engine6detail43dgated_act_cast_transpose_kernel_notalignedILi2ELi4Ef13__nv_bfloat1613__nv_fp8_e4m3NS_5EmptyEXadL_ZNS_6dsreluIffEET_T0_RKS4_EEXadL_ZNS_5sreluIffEES6_S7_S9_EEEEvPKT2_SD_PT3_SF_PKT1_PSG_SJ_mmm)
        /*014c*/ 	.short	0x0210
        /*014e*/ 	.short	0x0050


	//----- nvinfo : EIATTR_SW_WAR
	.align		4
.L_5047:
        /*0150*/ 	.byte	0x04, 0x36
        /*0152*/ 	.short	(.L_5049 - .L_5048)
.L_5048:
        /*0154*/ 	.word	0x00000008
.L_5049:


//--------------------- .nv.info._ZN18transformer_engine6detail32dgated_act_cast_transpose_kernelILi2ELi4Ef13__nv_bfloat1613__nv_fp8_e4m3NS_5EmptyEXadL_ZNS_6dsreluIffEET_T0_RKS4_EEXadL_ZNS_5sreluIffEES6_S7_S9_EEEEvPKT2_SD_PT3_SF_PKT1_PSG_SJ_mmm --------------------------
	.section	.nv.info._ZN18transformer_engine6detail32dgated_act_cast_transpose_kernelILi2ELi4Ef13__nv_bfloat1613__nv_fp8_e4m3NS_5EmptyEXadL_ZNS_6dsreluIffEET_T0_RKS4_EEXadL_ZNS_5sreluIffEES6_S7_S9_EEEEvPKT2_SD_PT3_SF_PKT1_PSG_SJ_mmm,"",@"SHT_CUDA_INFO"
	.sectionflags	@""
	.align	4


	//----- nvinfo : EIATTR_CUDA_API_VERSION
	.align		4
        /*0000*/ 	.byte	0x04, 0x37
        /*0002*/ 	.short	(.L_5051 - .L_5050)
.L_5050:
        /*0004*/ 	.word	0x00000082


	//----- nvinfo : EIATTR_KPARAM_INFO
	.align		4
.L_5051:
        /*0008*/ 	.byte	0x04, 0x17
        /*000a*/ 	.short	(.L_5053 - .L_5052)
.L_5052:
        /*000c*/ 	.word	0x00000000
        /*0010*/ 	.short	0x0009
        /*0012*/ 	.short	0x0048
        /*0014*/ 	.byte	0x00, 0xf0, 0x21, 0x00


	//----- nvinfo : EIATTR_KPARAM_INFO
	.align		4
.L_5053:
        /*0018*/ 	.byte	0x04, 0x17
        /*001a*/ 	.short	(.L_5055 - .L_5054)
.L_5054:
        /*001c*/ 	.word	0x00000000
        /*0020*/ 	.short	0x0008
        /*0022*/ 	.short	0x0040
        /*0024*/ 	.byte	0x00, 0xf0, 0x21, 0x00


	//----- nvinfo : EIATTR_KPARAM_INFO
	.align		4
.L_5055:
        /*0028*/ 	.byte	0x04, 0x17
        /*002a*/ 	.short	(.L_5057 - .L_5056)
.L_5056:
        /*002c*/ 	.word	0x00000000
        /*0030*/ 	.short	0x0007
        /*0032*/ 	.short	0x0038
        /*0034*/ 	.byte	0x00, 0xf0, 0x21, 0x00


	//----- nvinfo : EIATTR_KPARAM_INFO
	.align		4
.L_5057:
        /*0038*/ 	.byte	0x04, 0x17
        /*003a*/ 	.short	(.L_5059 - .L_5058)
.L_5058:
        /*003c*/ 	.word	0x00000000
        /*0040*/ 	.short	0x0006
        /*0042*/ 	.short	0x0030
        /*0044*/ 	.byte	0x00, 0xf0, 0x21, 0x00


	//----- nvinfo : EIATTR_KPARAM_INFO
	.align		4
.L_5059:
        /*0048*/ 	.byte	0x04, 0x17
        /*004a*/ 	.short	(.L_5061 - .L_5060)
.L_5060:
        /*004c*/ 	.word	0x00000000
        /*0050*/ 	.short	0x0005
        /*0052*/ 	.short	0x0028
        /*0054*/ 	.byte	0x00, 0xf0, 0x21, 0x00


	//----- nvinfo : EIATTR_KPARAM_INFO
	.align		4
.L_5061:
        /*0058*/ 	.byte	0x04, 0x17
        /*005a*/ 	.short	(.L_5063 - .L_5062)
.L_5062:
        /*005c*/ 	.word	0x00000000
        /*0060*/ 	.short	0x0004
        /*0062*/ 	.short	0x0020
        /*0064*/ 	.byte	0x00, 0xf0, 0x21, 0x00


	//----- nvinfo : EIATTR_KPARAM_INFO
	.align		4
.L_5063:
        /*0068*/ 	.byte	0x04, 0x17
        /*006a*/ 	.short	(.L_5065 - .L_5064)
.L_5064:
        /*006c*/ 	.word	0x00000000
        /*0070*/ 	.short	0x0003
        /*0072*/ 	.short	0x0018
        /*0074*/ 	.byte	0x00, 0xf0, 0x21, 0x00


	//----- nvinfo : EIATTR_KPARAM_INFO
	.align		4
.L_5065:
        /*0078*/ 	.byte	0x04, 0x17
        /*007a*/ 	.short	(.L_5067 - .L_5066)
.L_5066:
        /*007c*/ 	.word	0x00000000
        /*0080*/ 	.short	0x0002
        /*0082*/ 	.short	0x0010
        /*0084*/ 	.byte	0x00, 0xf0, 0x21, 0x00


	//----- nvinfo : EIATTR_KPARAM_INFO
	.align		4
.L_5067:
        /*0088*/ 	.byte	0x04, 0x17
        /*008a*/ 	.short	(.L_5069 - .L_5068)
.L_5068:
        /*008c*/ 	.word	0x00000000
        /*0090*/ 	.short	0x0001
        /*0092*/ 	.short	0x0008
        /*0094*/ 	.byte	0x00, 0xf0, 0x21, 0x00


	//----- nvinfo : EIATTR_KPARAM_INFO
	.align		4
.L_5069:
        /*0098*/ 	.byte	0x04, 0x17
        /*009a*/ 	.short	(.L_5071 - .L_5070)
.L_5070:
        /*009c*/ 	.word	0x00000000
        /*00a0*/ 	.short	0x0000
        /*00a2*/ 	.short	0x0000
        /*00a4*/ 	.byte	0x00, 0xf0, 0x21, 0x00


	//----- nvinfo : EIATTR_SPARSE_MMA_MASK
	.align		4
.L_5071:
        /*00a8*/ 	.byte	0x03, 0x50
        /*00aa*/ 	.short	0x0000


	//----- nvinfo : EIATTR_MAXREG_COUNT
	.align		4
        /*00ac*/ 	.byte	0x03, 0x1b
        /*00ae*/ 	.short	0x00ff


	//----- nvinfo : EIATTR_NUM_BARRIERS
	.align		4
        /*00b0*/ 	.byte	0x02, 0x4c
        /*00b2*/ 	.byte	0x01
	.zero		1


	//----- nvinfo : EIATTR_MERCURY_ISA_VERSION
	.align		4
        /*00b4*/ 	.byte	0x03, 0x5f
        /*00b6*/ 	.short	0x0101


	//----- nvinfo : EIATTR_COOP_GROUP_MASK_REGIDS
	.align		4
        /*00b8*/ 	.byte	0x04, 0x29
        /*00ba*/ 	.short	(.L_5073 - .L_5072)


	//   ....[0]....
.L_5072:
        /*00bc*/ 	.word	0xffffffff


	//   ....[1]....
        /*00c0*/ 	.word	0xffffffff


	//   ....[2]....
        /*00c4*/ 	.word	0xffffffff


	//   ....[3]....
        /*00c8*/ 	.word	0xffffffff


	//   ....[4]....
        /*00cc*/ 	.word	0xffffffff


	//   ....[5]....
        /*00d0*/ 	.word	0xffffffff


	//   ....[6]....
        /*00d4*/ 	.word	0xffffffff


	//   ....[7]....
        /*00d8*/ 	.word	0xffffffff


	//   ....[8]....
        /*00dc*/ 	.word	0x05000006


	//   ....[9]....
        /*00e0*/ 	.word	0x05000006


	//   ....[10]....
        /*00e4*/ 	.word	0x05000006


	//----- nvinfo : EIATTR_COOP_GROUP_INSTR_OFFSETS
	.align		4
.L_5073:
        /*00e8*/ 	.byte	0x04, 0x28
        /*00ea*/ 	.short	(.L_5075 - .L_5074)


	//   ....[0]....
.L_5074:
        /*00ec*/ 	.word	0x000054c0


	//   ....[1]....
        /*00f0*/ 	.word	0x00005520


	//   ....[2]....
        /*00f4*/ 	.word	0x00005540


	//   ....[3]....
        /*00f8*/ 	.word	0x00005570


	//   ....[4]....
        /*00fc*/ 	.word	0x00005590


	//   ....[5]....
        /*0100*/ 	.word	0x00005660


	//   ....[6]....
        /*0104*/ 	.word	0x00005680


	//   ....[7]....
        /*0108*/ 	.word	0x000056a0


	//   ....[8]....
        /*010c*/ 	.word	0x000058d0


	//   ....[9]....
        /*0110*/ 	.word	0x00005940


	//   ....[10]....
        /*0114*/ 	.word	0x000059b0


	//----- nvinfo : EIATTR_EXIT_INSTR_OFFSETS
	.align		4
.L_5075:
        /*0118*/ 	.byte	0x04, 0x1c
        /*011a*/ 	.short	(.L_5077 - .L_5076)


	//   ....[0]....
.L_5076:
        /*011c*/ 	.word	0x000000a0


	//   ....[1]....
        /*0120*/ 	.word	0x00005770


	//   ....[2]....
        /*0124*/ 	.word	0x00005880


	//----- nvinfo : EIATTR_MAX_THREADS
	.align		4
.L_5077:
        /*0128*/ 	.byte	0x04, 0x05
        /*012a*/ 	.short	(.L_5079 - .L_5078)
.L_5078:
        /*012c*/ 	.word	0x00000100
        /*0130*/ 	.word	0x00000001
        /*0134*/ 	.word	0x00000001


	//----- nvinfo : EIATTR_CRS_STACK_SIZE
	.align		4
.L_5079:
        /*0138*/ 	.byte	0x04, 0x1e
        /*013a*/ 	.short	(.L_5081 - .L_5080)
.L_5080:
        /*013c*/ 	.word	0x00000000


	//----- nvinfo : EIATTR_CBANK_PARAM_SIZE
	.align		4
.L_5081:
        /*0140*/ 	.byte	0x03, 0x19
        /*0142*/ 	.short	0x0050


	//----- nvinfo : EIATTR_PARAM_CBANK
	.align		4
        /*0144*/ 	.byte	0x04, 0x0a
        /*0146*/ 	.short	(.L_5083 - .L_5082)
	.align		4
.L_5082:
        /*0148*/ 	.word	index@(.nv.constant0._ZN18transformer_engine6detail32dgated_act_cast_transpose_kernelILi2ELi4Ef13__nv_bfloat1613__nv_fp8_e4m3NS_5EmptyEXadL_ZNS_6dsreluIffEET_T0_RKS4_EEXadL_ZNS_5sreluIffEES6_S7_S9_EEEEvPKT2_SD_PT3_SF_PKT1_PSG_SJ_mmm)
        /*014c*/ 	.short	0x0210
        /*014e*/ 	.short	0x0050


	//----- nvinfo : EIATTR_SW_WAR
	.align		4
.L_5083:
        /*0150*/ 	.byte	0x04, 0x36
        /*0152*/ 	.short	(.L_5085 - .L_5084)
.L_5084:
        /*0154*/ 	.word	0x00000008
.L_5085:


//--------------------- .nv.info._ZN18transformer_engine6detail43dgated_act_cast_transpose_kernel_notalignedILi2ELi4Ef13__nv_bfloat1613__nv_fp8_e5m2NS_5EmptyEXadL_ZNS_6dsreluIffEET_T0_RKS4_EEXadL_ZNS_5sreluIffEES6_S7_S9_EEEEvPKT2_SD_PT3_SF_PKT1_PSG_SJ_mmm --------------------------
	.section	.nv.info._ZN18transformer_engine6detail43dgated_act_cast_transpose_kernel_notalignedILi2ELi4Ef13__nv_bfloat1613__nv_fp8_e5m2NS_5EmptyEXadL_ZNS_6dsreluIffEET_T0_RKS4_EEXadL_ZNS_5sreluIffEES6_S7_S9_EEEEvPKT2_SD_PT3_SF_PKT1_PSG_SJ_mmm,"",@"SHT_CUDA_INFO"
	.sectionflags	@""
	.align	4


	//----- nvinfo : EIATTR_CUDA_API_VERSION
	.align		4
        /*0000*/ 	.byte	0x04, 0x37
        /*0002*/ 	.short	(.L_5087 - .L_5086)
.L_5086:
        /*0004*/ 	.word	0x00000082


	//----- nvinfo : EIATTR_KPARAM_INFO
	.align		4
.L_5087:
        /*0008*/ 	.byte	0x04, 0x17
        /*000a*/ 	.short	(.L_5089 - .L_5088)
.L_5088:
        /*000c*/ 	.word	0x00000000
        /*0010*/ 	.short	0x0009
        /*0012*/ 	.short	0x0048
        /*0014*/ 	.byte	0x00, 0xf0, 0x21, 0x00


	//----- nvinfo : EIATTR_KPARAM_INFO
	.align		4
.L_5089:
        /*0018*/ 	.byte	0x04, 0x17
        /*001a*/ 	.short	(.L_5091 - .L_5090)
.L_5090:
        /*001c*/ 	.word	0x00000000
        /*0020*/ 	.short	0x0008
        /*0022*/ 	.short	0x0040
        /*0024*/ 	.byte	0x00, 0xf0, 0x21, 0x00


	//----- nvinfo : EIATTR_KPARAM_INFO
	.align		4
.L_5091:
        /*0028*/ 	.byte	0x04, 0x17
        /*002a*/ 	.short	(.L_5093 - .L_5092)
.L_5092:
        /*002c*/ 	.word	0x00000000
        /*0030*/ 	.short	0x0007
        /*0032*/ 	.short	0x0038
        /*0034*/ 	.byte	0x00, 0xf0, 0x21, 0x00


	//----- nvinfo : EIATTR_KPARAM_INFO
	.align		4
.L_5093:
        /*0038*/ 	.byte	0x04, 0x17
        /*003a*/ 	.short	(.L_5095 - .L_5094)
.L_5094:
        /*003c*/ 	.word	0x00000000
        /*0040*/ 	.short	0x0006
        /*0042*/ 	.short	0x0030
        /*0044*/ 	.byte	0x00, 0xf0, 0x21, 0x00


	//----- nvinfo : EIATTR_KPARAM_INFO
	.align		4
.L_5095:
        /*0048*/ 	.byte	0x04, 0x17
        /*004a*/ 	.short	(.L_5097 - .L_5096)
.L_5096:
        /*004c*/ 	.word	0x00000000
        /*0050*/ 	.short	0x0005
        /*0052*/ 	.short	0x0028
        /*0054*/ 	.byte	0x00, 0xf0, 0x21, 0x00


	//----- nvinfo : EIATTR_KPARAM_INFO
	.align		4
.L_5097:
        /*0058*/ 	.byte	0x04, 0x17
        /*005a*/ 	.short	(.L_5099 - .L_5098)
.L_5098:
        /*005c*/ 	.word	0x00000000
        /*0060*/ 	.short	0x0004
        /*0062*/ 	.short	0x0020
        /*0064*/ 	.byte	0x00, 0xf0, 0x21, 0x00


	//----- nvinfo : EIATTR_KPARAM_INFO
	.align		4
.L_5099:
        /*0068*/ 	.byte	0x04, 0x17
        /*006a*/ 	.short	(.L_5101 - .L_5100)
.L_5100:
        /*006c*/ 	.word	0x00000000
        /*0070*/ 	.short	0x0003
        /*0072*/ 	.short	0x0018
        /*0074*/ 	.byte	0x00, 0xf0, 0x21, 0x00


	//----- nvinfo : EIATTR_KPARAM_INFO
	.align		4
.L_5101:
        /*0078*/ 	.byte	0x04, 0x17
        /*007a*/ 	.short	(.L_5103 - .L_5102)
.L_5102:
        /*007c*/ 	.word	0x00000000
        /*0080*/ 	.short	0x0002
        /*0082*/ 	.short	0x0010
        /*0084*/ 	.byte	0x00, 0xf0, 0x21, 0x00


	//----- nvinfo : EIATTR_KPARAM_INFO
	.align		4
.L_5103:
        /*0088*/ 	.byte	0x04, 0x17
        /*008a*/ 	.short	(.L_5105 - .L_5104)
.L_5104:
        /*008c*/ 	.word	0x00000000
        /*0090*/ 	.short	0x0001
        /*0092*/ 	.short	0x0008
        /*0094*/ 	.byte	0x00, 0xf0, 0x21, 0x00


	//----- nvinfo : EIATTR_KPARAM_INFO
	.align		4
.L_5105:
        /*0098*/ 	.byte	0x04, 0x17
        /*009a*/ 	.short	(.L_5107 - .L_5106)
.L_5106:
        /*009c*/ 	.word	0x00000000
        /*00a0*/ 	.short	0x0000
        /*00a2*/ 	.short	0x0000
        /*00a4*/ 	.byte	0x00, 0xf0, 0x21, 0x00


	//----- nvinfo : EIATTR_SPARSE_MMA_MASK
	.align		4
.L_5107:
        /*00a8*/ 	.byte	0x03, 0x50
        /*00aa*/ 	.short	0x0000


	//----- nvinfo : EIATTR_MAXREG_COUNT
	.align		4
        /*00ac*/ 	.byte	0x03, 0x1b
        /*00ae*/ 	.short	0x00ff


	//----- nvinfo : EIATTR_NUM_BARRIERS
	.align		4
        /*00b0*/ 	.byte	0x02, 0x4c
        /*00b2*/ 	.byte	0x01
	.zero		1


	//----- nvinfo : EIATTR_MERCURY_ISA_VERSION
	.align		4
        /*00b4*/ 	.byte	0x03, 0x5f
        /*00b6*/ 	.short	0x0101


	//----- nvinfo : EIATTR_COOP_GROUP_MASK_REGIDS
	.align		4
        /*00b8*/ 	.byte	0x04, 0x29
        /*00ba*/ 	.short	(.L_5109 - .L_5108)


	//   ....[0]....
.L_5108:
        /*00bc*/ 	.word	0xffffffff


	//   ....[1]....
        /*00c0*/ 	.word	0xffffffff


	//   ....[2]....
        /*00c4*/ 	.word	0xffffffff


	//   ....[3]....
        /*00c8*/ 	.word	0xffffffff


	//   ....[4]....
        /*00cc*/ 	.word	0xffffffff


	//   ....[5]....
        /*00d0*/ 	.word	0xffffffff


	//   ....[6]....
        /*00d4*/ 	.word	0xffffffff


	//   ....[7]....
        /*00d8*/ 	.word	0xffffffff


	//   ....[8]....
        /*00dc*/ 	.word	0x05000006


	//   ....[9]....
        /*00e0*/ 	.word	0x05000006


	//   ....[10]....
        /*00e4*/ 	.word	0x05000006


	//----- nvinfo : EIATTR_COOP_GROUP_INSTR_OFFSETS
	.align		4
.L_5109:
        /*00e8*/ 	.byte	0x04, 0x28
        /*00ea*/ 	.short	(.L_5111 - .L_5110)


	//   ....[0]....
.L_5110:
        /*00ec*/ 	.word	0x00008ab0


	//   ....[1]....
        /*00f0*/ 	.word	0x00008b10


	//   ....[2]....
        /*00f4*/ 	.word	0x00008b50


	//   ....[3]....
        /*00f8*/ 	.word	0x00008b80


	//   ....[4]....
        /*00fc*/ 	.word	0x00008bb0


	//   ....[5]....
        /*0100*/ 	.word	0x00008ca0


	//   ....[6]....
        /*0104*/ 	.word	0x00008cc0


	//   ....[7]....
        /*0108*/ 	.word	0x00008ce0


	//   ....[8]....
        /*010c*/ 	.word	0x00008f20


	//   ....[9]....
        /*0110*/ 	.word	0x00008f90


	//   ....[10]....
        /*0114*/ 	.word	0x00009000


	//----- nvinfo : EIATTR_EXIT_INSTR_OFFSETS
	.align		4
.L_5111:
        /*0118*/ 	.byte	0x04, 0x1c
        /*011a*/ 	.short	(.L_5113 - .L_5112)


	//   ....[0]....
.L_5112:
        /*011c*/ 	.word	0x000000d0


	//   ....[1]....
        /*0120*/ 	.word	0x00008dc0


	//   ....[2]....
        /*0124*/ 	.word	0x00008ed0


	//----- nvinfo : EIATTR_MAX_THREADS
	.align		4
.L_5113:
        /*0128*/ 	.byte	0x04, 0x05
        /*012a*/ 	.short	(.L_5115 - .L_5114)
.L_5114:
        /*012c*/ 	.word	0x00000100
        /*0130*/ 	.word	0x00000001
        /*0134*/ 	.word	0x00000001


	//----- nvinfo : EIATTR_CRS_STACK_SIZE
	.align		4
.L_5115:
        /*0138*/ 	.byte	0x04, 0x1e
        /*013a*/ 	.short	(.L_5117 - .L_5116)
.L_5116:
        /*013c*/ 	.word	0x00000000


	//----- nvinfo : EIATTR_CBANK_PARAM_SIZE
	.align		4
.L_5117:
        /*0140*/ 	.byte	0x03, 0x19
        /*0142*/ 	.short	0x0050


	//----- nvinfo : EIATTR_PARAM_CBANK
	.align		4
        /*0144*/ 	.byte	0x04, 0x0a
        /*0146*/ 	.short	(.L_5119 - .L_5118)
	.align		4
.L_5118:
        /*0148*/ 	.word	index@(.nv.constant0._ZN18transformer_engine6detail43dgated_act_cast_transpose_kernel_notalignedILi2ELi4Ef13__nv_bfloat1613__nv_fp8_e5m2NS_5EmptyEXadL_ZNS_6dsreluIffEET_T0_RKS4_EEXadL_ZNS_5sreluIffEES6_S7_S9_EEEEvPKT2_SD_PT3_SF_PKT1_PSG_SJ_mmm)
        /*014c*/ 	.short	0x0210
        /*014e*/ 	.short	0x0050


	//----- nvinfo : EIATTR_SW_WAR
	.align		4
.L_5119:
        /*0150*/ 	.byte	0x04, 0x36
        /*0152*/ 	.short	(.L_5121 - .L_5120)
.L_5120:
        /*0154*/ 	.word	0x00000008
.L_5121:


//--------------------- .nv.info._ZN18transformer_engine6detail32dgated_act_cast_transpose_kernelILi2ELi4Ef13__nv_bfloat1613__nv_fp8_e5m2NS_5EmptyEXadL_ZNS_6dsreluIffEET_T0_RKS4_EEXadL_ZNS_5sreluIffEES6_S7_S9_EEEEvPKT2_SD_PT3_SF_PKT1_PSG_SJ_mmm --------------------------
	.section	.nv.info._ZN18transformer_engine6detail32dgated_act_cast_transpose_kernelILi2ELi4Ef13__nv_bfloat1613__nv_fp8_e5m2NS_5EmptyEXadL_ZNS_6dsreluIffEET_T0_RKS4_EEXadL_ZNS_5sreluIffEES6_S7_S9_EEEEvPKT2_SD_PT3_SF_PKT1_PSG_SJ_mmm,"",@"SHT_CUDA_INFO"
	.sectionflags	@""
	.align	4


	//----- nvinfo : EIATTR_CUDA_API_VERSION
	.align		4
        /*0000*/ 	.byte	0x04, 0x37
        /*0002*/ 	.short	(.L_5123 - .L_5122)
.L_5122:
        /*0004*/ 	.word	0x00000082


	//----- nvinfo : EIATTR_KPARAM_INFO
	.align		4
.L_5123:
        /*0008*/ 	.byte	0x04, 0x17
        /*000a*/ 	.short	(.L_5125 - .L_5124)
.L_5124:
        /*000c*/ 	.word	0x00000000
        /*0010*/ 	.short	0x0009
        /*0012*/ 	.short	0x0048
        /*0014*/ 	.byte	0x00, 0xf0, 0x21, 0x00


	//----- nvinfo : EIATTR_KPARAM_INFO
	.align		4
.L_5125:
        /*0018*/ 	.byte	0x04, 0x17
        /*001a*/ 	.short	(.L_5127 - .L_5126)
.L_5126:
        /*001c*/ 	.word	0x00000000
        /*0020*/ 	.short	0x0008
        /*0022*/ 	.short	0x0040
        /*0024*/ 	.byte	0x00, 0xf0, 0x21, 0x00


	//----- nvinfo : EIATTR_KPARAM_INFO
	.align		4
.L_5127:
        /*0028*/ 	.byte	0x04, 0x17
        /*002a*/ 	.short	(.L_5129 - .L_5128)
.L_5128:
        /*002c*/ 	.word	0x00000000
        /*0030*/ 	.short	0x0007
        /*0032*/ 	.short	0x0038
        /*0034*/ 	.byte	0x00, 0xf0, 0x21, 0x00


	//----- nvinfo : EIATTR_KPARAM_INFO
	.align		4
.L_5129:
        /*0038*/ 	.byte	0x04, 0x17
        /*003a*/ 	.short	(.L_5131 - .L_5130)
.L_5130:
        /*003c*/ 	.word	0x00000000
        /*0040*/ 	.short	0x0006
        /*0042*/ 	.short	0x0030
        /*0044*/ 	.byte	0x00, 0xf0, 0x21, 0x00


	//----- nvinfo : EIATTR_KPARAM_INFO
	.align		4
.L_5131:
        /*0048*/ 	.byte	0x04, 0x17
        /*004a*/ 	.short	(.L_5133 - .L_5132)
.L_5132:
        /*004c*/ 	.word	0x00000000
        /*0050*/ 	.short	0x0005
        /*0052*/ 	.short	0x0028
        /*0054*/ 	.byte	0x00, 0xf0, 0x21, 0x00


	//----- nvinfo : EIATTR_KPARAM_INFO
	.align		4
.L_5133:
        /*0058*/ 	.byte	0x04, 0x17
        /*005a*/ 	.short	(.L_5135 - .L_5134)
.L_5134:
        /*005c*/ 	.word	0x00000000
        /*0060*/ 	.short	0x0004
        /*0062*/ 	.short	0x0020
        /*0064*/ 	.byte	0x00, 0xf0, 0x21, 0x00


	//----- nvinfo : EIATTR_KPARAM_INFO
	.align		4
.L_5135:
        /*0068*/ 	.byte	0x04, 0x17
        /*006a*/ 	.short	(.L_5137 - .L_5136)
.L_5136:
        /*006c*/ 	.word	0x00000000
        /*0070*/ 	.short	0x0003
        /*0072*/ 	.short	0x0018
        /*0074*/ 	.byte	0x00, 0xf0, 0x21, 0x00


	//----- nvinfo : EIATTR_KPARAM_INFO
	.align		4
.L_5137:
        /*0078*/ 	.byte	0x04, 0x17
        /*007a*/ 	.short	(.L_5139 - .L_5138)
.L_5138:
        /*007c*/ 	.word	0x00000000
        /*0080*/ 	.short	0x0002
        /*0082*/ 	.short	0x0010
        /*0084*/ 	.byte	0x00, 0xf0, 0x21, 0x00


	//----- nvinfo : EIATTR_KPARAM_INFO
	.align		4
.L_5139:
        /*0088*/ 	.byte	0x04, 0x17
        /*008a*/ 	.short	(.L_5141 - .L_5140)
.L_5140:
        /*008c*/ 	.word	0x00000000
        /*0090*/ 	.short	0x0001
        /*0092*/ 	.short	0x0008
        /*0094*/ 	.byte	0x00, 0xf0, 0x21, 0x00


	//----- nvinfo : EIATTR_KPARAM_INFO
	.align		4
.L_5141:
        /*0098*/ 	.byte	0x04, 0x17
        /*009a*/ 	.short	(.L_5143 - .L_5142)
.L_5142:
        /*009c*/ 	.word	0x00000000
        /*00a0*/ 	.short	0x0000
        /*00a2*/ 	.short	0x0000
        /*00a4*/ 	.byte	0x00, 0xf0, 0x21, 0x00


	//----- nvinfo : EIATTR_SPARSE_MMA_MASK
	.align		4
.L_5143:
        /*00a8*/ 	.byte	0x03, 0x50
        /*00aa*/ 	.short	0x0000


	//----- nvinfo : EIATTR_MAXREG_COUNT
	.align		4
        /*00ac*/ 	.byte	0x03, 0x1b
        /*00ae*/ 	.short	0x00ff


	//----- nvinfo : EIATTR_NUM_BARRIERS
	.align		4
        /*00b0*/ 	.byte	0x02, 0x4c
        /*00b2*/ 	.byte	0x01
	.zero		1


	//----- nvinfo : EIATTR_MERCURY_ISA_VERSION
	.align		4
        /*00b4*/ 	.byte	0x03, 0x5f
        /*00b6*/ 	.short	0x0101


	//----- nvinfo : EIATTR_COOP_GROUP_MASK_REGIDS
	.align		4
        /*00b8*/ 	.byte	0x04, 0x29
        /*00ba*/ 	.short	(.L_5145 - .L_5144)


	//   ....[0]....
.L_5144:
        /*00bc*/ 	.word	0xffffffff


	//   ....[1]....
        /*00c0*/ 	.word	0xffffffff


	//   ....[2]....
        /*00c4*/ 	.word	0xffffffff


	//   ....[3]....
        /*00c8*/ 	.word	0xffffffff


	//   ....[4]....
        /*00cc*/ 	.word	0xffffffff


	//   ....[5]....
        /*00d0*/ 	.word	0xffffffff


	//   ....[6]....
        /*00d4*/ 	.word	0xffffffff


	//   ....[7]....
        /*00d8*/ 	.word	0xffffffff


	//   ....[8]....
        /*00dc*/ 	.word	0x05000006


	//   ....[9]....
        /*00e0*/ 	.word	0x05000006


	//   ....[10]....
        /*00e4*/ 	.word	0x05000006


	//----- nvinfo : EIATTR_COOP_GROUP_INSTR_OFFSETS
	.align		4
.L_5145:
        /*00e8*/ 	.byte	0x04, 0x28
        /*00ea*/ 	.short	(.L_5147 - .L_5146)


	//   ....[0]....
.L_5146:
        /*00ec*/ 	.word	0x000054c0


	//   ....[1]....
        /*00f0*/ 	.word	0x00005520


	//   ....[2]....
        /*00f4*/ 	.word	0x00005540


	//   ....[3]....
        /*00f8*/ 	.word	0x00005570


	//   ....[4]....
        /*00fc*/ 	.word	0x00005590


	//   ....[5]....
        /*0100*/ 	.word	0x00005660


	//   ....[6]....
        /*0104*/ 	.word	0x00005680


	//   ....[7]....
        /*0108*/ 	.word	0x000056a0


	//   ....[8]....
        /*010c*/ 	.word	0x000058d0


	//   ....[9]....
        /*0110*/ 	.word	0x00005940


	//   ....[10]....
        /*0114*/ 	.word	0x000059b0


	//----- nvinfo : EIATTR_EXIT_INSTR_OFFSETS
	.align		4
.L_5147:
        /*0118*/ 	.byte	0x04, 0x1c
        /*011a*/ 	.short	(.L_5149 - .L_5148)


	//   ....[0]....
.L_5148:
        /*011c*/ 	.word	0x000000a0


	//   ....[1]....
        /*0120*/ 	.word	0x00005770


	//   ....[2]....
        /*0124*/ 	.word	0x00005880


	//----- nvinfo : EIATTR_MAX_THREADS
	.align		4
.L_5149:
        /*0128*/ 	.byte	0x04, 0x05
        /*012a*/ 	.short	(.L_5151 - .L_5150)
.L_5150:
        /*012c*/ 	.word	0x00000100
        /*0130*/ 	.word	0x00000001
        /*0134*/ 	.word	0x00000001


	//----- nvinfo : EIATTR_CRS_STACK_SIZE
	.align		4
.L_5151:
        /*0138*/ 	.byte	0x04, 0x1e
        /*013a*/ 	.short	(.L_5153 - .L_5152)
.L_5152:
        /*013c*/ 	.word	0x00000000


	//----- nvinfo : EIATTR_CBANK_PARAM_SIZE
	.align		4
.L_5153:
        /*0140*/ 	.byte	0x03, 0x19
        /*0142*/ 	.short	0x0050


	//----- nvinfo : EIATTR_PARAM_CBANK
	.align		4
        /*0144*/ 	.byte	0x04, 0x0a
        /*0146*/ 	.short	(.L_5155 - .L_5154)
	.align		4
.L_5154:
        /*0148*/ 	.word	index@(.nv.constant0._ZN18transformer_engine6detail32dgated_act_cast_transpose_kernelILi2ELi4Ef13__nv_bfloat1613__nv_fp8_e5m2NS_5EmptyEXadL_ZNS_6dsreluIffEET_T0_RKS4_EEXadL_ZNS_5sreluIffEES6_S7_S9_EEEEvPKT2_SD_PT3_SF_PKT1_PSG_SJ_mmm)
        /*014c*/ 	.short	0x0210
        /*014e*/ 	.short	0x0050


	//----- nvinfo : EIATTR_SW_WAR
	.align		4
.L_5155:
        /*0150*/ 	.byte	0x04, 0x36
        /*0152*/ 	.short	(.L_5157 - .L_5156)
.L_5156:
        /*0154*/ 	.word	0x00000008
.L_5157:


//--------------------- .nv.info._ZN18transformer_engine6detail43dgated_act_cast_transpose_kernel_notalignedILi2ELi2Ef13__nv_bfloat16S2_NS_5EmptyEXadL_ZNS_6dsreluIffEET_T0_RKS3_EEXadL_ZNS_5sreluIffEES5_S6_S8_EEEEvPKT2_SC_PT3_SE_PKT1_PSF_SI_mmm --------------------------
	.section	.nv.info._ZN18transformer_engine6detail43dgated_act_cast_transpose_kernel_notalignedILi2ELi2Ef13__nv_bfloat16S2_NS_5EmptyEXadL_ZNS_6dsreluIffEET_T0_RKS3_EEXadL_ZNS_5sreluIffEES5_S6_S8_EEEEvPKT2_SC_PT3_SE_PKT1_PSF_SI_mmm,"",@"SHT_CUDA_INFO"
	.sectionflags	@""
	.align	4


	//----- nvinfo : EIATTR_CUDA_API_VERSION
	.align		4
        /*0000*/ 	.byte	0x04, 0x37
        /*0002*/ 	.short	(.L_5159 - .L_5158)
.L_5158:
        /*0004*/ 	.word	0x00000082


	//----- nvinfo : EIATTR_KPARAM_INFO
	.align		4
.L_5159:
        /*0008*/ 	.byte	0x04, 0x17
        /*000a*/ 	.short	(.L_5161 - .L_5160)
.L_5160:
        /*000c*/ 	.word	0x00000000
        /*0010*/ 	.short	0x0009
        /*0012*/ 	.short	0x0048
        /*0014*/ 	.byte	0x00, 0xf0, 0x21, 0x00


	//----- nvinfo : EIATTR_KPARAM_INFO
	.align		4
.L_5161:
        /*0018*/ 	.byte	0x04, 0x17
        /*001a*/ 	.short	(.L_5163 - .L_5162)
.L_5162:
        /*001c*/ 	.word	0x00000000
        /*0020*/ 	.short	0x0008
        /*0022*/ 	.short	0x0040
        /*0024*/ 	.byte	0x00, 0xf0, 0x21, 0x00


	//----- nvinfo : EIATTR_KPARAM_INFO
	.align		4
.L_5163:
        /*0028*/ 	.byte	0x04, 0x17
        /*002a*/ 	.short	(.L_5165 - .L_5164)
.L_5164:
        /*002c*/ 	.word	0x00000000
        /*0030*/ 	.short	0x0007
        /*0032*/ 	.short	0x0038
        /*0034*/ 	.byte	0x00, 0xf0, 0x21, 0x00


	//----- nvinfo : EIATTR_KPARAM_INFO
	.align		4
.L_5165:
        /*0038*/ 	.byte	0x04, 0x17
        /*003a*/ 	.short	(.L_5167 - .L_5166)
.L_5166:
        /*003c*/ 	.word	0x00000000
        /*0040*/ 	.short	0x0006
        /*0042*/ 	.short	0x0030
        /*0044*/ 	.byte	0x00, 0xf0, 0x21, 0x00


	//----- nvinfo : EIATTR_KPARAM_INFO
	.align		4
.L_5167:
        /*0048*/ 	.byte	0x04, 0x17
        /*004a*/ 	.short	(.L_5169 - .L_5168)
.L_5168:
        /*004c*/ 	.word	0x00000000
        /*0050*/ 	.short	0x0005
        /*0052*/ 	.short	0x0028
        /*0054*/ 	.byte	0x00, 0xf0, 0x21, 0x00


	//----- nvinfo : EIATTR_KPARAM_INFO
	.align		4
.L_5169:
        /*0058*/ 	.byte	0x04, 0x17
        /*005a*/ 	.short	(.L_5171 - .L_5170)
.L_5170:
        /*005c*/ 	.word	0x00000000
        /*0060*/ 	.short	0x0004
        /*0062*/ 	.short	0x0020
        /*0064*/ 	.byte	0x00, 0xf0, 0x21, 0x00


	//----- nvinfo : EIATTR_KPARAM_INFO
	.align		4
.L_5171:
        /*0068*/ 	.byte	0x04, 0x17
        /*006a*/ 	.short	(.L_5173 - .L_5172)
.L_5172:
        /*006c*/ 	.word	0x00000000
        /*0070*/ 	.short	0x0003
        /*0072*/ 	.short	0x0018
        /*0074*/ 	.byte	0x00, 0xf0, 0x21, 0x00


	//----- nvinfo : EIATTR_KPARAM_INFO
	.align		4
.L_5173:
        /*0078*/ 	.byte	0x04, 0x17
        /*007a*/ 	.short	(.L_5175 - .L_5174)
.L_5174:
        /*007c*/ 	.word	0x00000000
        /*0080*/ 	.short	0x0002
        /*0082*/ 	.short	0x0010
        /*0084*/ 	.byte	0x00, 0xf0, 0x21, 0x00


	//----- nvinfo : EIATTR_KPARAM_INFO
	.align		4
.L_5175:
        /*0088*/ 	.byte	0x04, 0x17
        /*008a*/ 	.short	(.L_5177 - .L_5176)
.L_5176:
        /*008c*/ 	.word	0x00000000
        /*0090*/ 	.short	0x0001
        /*0092*/ 	.short	0x0008
        /*0094*/ 	.byte	0x00, 0xf0, 0x21, 0x00


	//----- nvinfo : EIATTR_KPARAM_INFO
	.align		4
.L_5177:
        /*0098*/ 	.byte	0x04, 0x17
        /*009a*/ 	.short	(.L_5179 - .L_5178)
.L_5178:
        /*009c*/ 	.word	0x00000000
        /*00a0*/ 	.short	0x0000
        /*00a2*/ 	.short	0x0000
        /*00a4*/ 	.byte	0x00, 0xf0, 0x21, 0x00


	//----- nvinfo : EIATTR_SPARSE_MMA_MASK
	.align		4
.L_5179:
        /*00a8*/ 	.byte	0x03, 0x50
        /*00aa*/ 	.short	0x0000


	//----- nvinfo : EIATTR_MAXREG_COUNT
	.align		4
        /*00ac*/ 	.byte	0x03, 0x1b
        /*00ae*/ 	.short	0x00ff


	//----- nvinfo : EIATTR_NUM_BARRIERS
	.align		4
        /*00b0*/ 	.byte	0x02, 0x4c
        /*00b2*/ 	.byte	0x01
	.zero		1


	//----- nvinfo : EIATTR_MERCURY_ISA_VERSION
	.align		4
        /*00b4*/ 	.byte	0x03, 0x5f
        /*00b6*/ 	.short	0x0101


	//----- nvinfo : EIATTR_INT_WARP_WIDE_INSTR_OFFSETS
	.align		4
        /*00b8*/ 	.byte	0x04, 0x31
        /*00ba*/ 	.short	(.L_5181 - .L_5180)


	//   ....[0]....
.L_5180:
        /*00bc*/ 	.word	0x000008f0


	//----- nvinfo : EIATTR_COOP_GROUP_MASK_REGIDS
	.align		4
.L_5181:
        /*00c0*/ 	.byte	0x04, 0x29
        /*00c2*/ 	.short	(.L_5183 - .L_5182)


	//   ....[0]....
.L_5182:
        /*00c4*/ 	.word	0xffffffff


	//   ....[1]....
        /*00c8*/ 	.word	0xffffffff


	//   ....[2]....
        /*00cc*/ 	.word	0xffffffff


	//   ....[3]....
        /*00d0*/ 	.word	0xffffffff


	//   ....[4]....
        /*00d4*/ 	.word	0xffffffff


	//   ....[5]....
        /*00d8*/ 	.word	0xffffffff


	//   ....[6]....
        /*00dc*/ 	.word	0xffffffff


	//   ....[7]....
        /*00e0*/ 	.word	0xffffffff


	//   ....[8]....
        /*00e4*/ 	.word	0x05000004


	//   ....[9]....
        /*00e8*/ 	.word	0x05000004


	//   ....[10]....
        /*00ec*/ 	.word	0x05000004


	//----- nvinfo : EIATTR_COOP_GROUP_INSTR_OFFSETS
	.align		4
.L_5183:
        /*00f0*/ 	.byte	0x04, 0x28
        /*00f2*/ 	.short	(.L_5185 - .L_5184)


	//   ....[0]....
.L_5184:
        /*00f4*/ 	.word	0x000051f0


	//   ....[1]....
        /*00f8*/ 	.word	0x00005240


	//   ....[2]....
        /*00fc*/ 	.word	0x000052a0


	//   ....[3]....
        /*0100*/ 	.word	0x000052e0


	//   ....[4]....
        /*0104*/ 	.word	0x00005300


	//   ....[5]....
        /*0108*/ 	.word	0x000053f0


	//   ....[6]....
        /*010c*/ 	.word	0x00005410


	//   ....[7]....
        /*0110*/ 	.word	0x00005430


	//   ....[8]....
        /*0114*/ 	.word	0x00005680


	//   ....[9]....
        /*0118*/ 	.word	0x000056f0


	//   ....[10]....
        /*011c*/ 	.word	0x00005760


	//----- nvinfo : EIATTR_EXIT_INSTR_OFFSETS
	.align		4
.L_5185:
        /*0120*/ 	.byte	0x04, 0x1c
        /*0122*/ 	.short	(.L_5187 - .L_5186)


	//   ....[0]....
.L_5186:
        /*0124*/ 	.word	0x000000d0


	//   ....[1]....
        /*0128*/ 	.word	0x00005520


	//   ....[2]....
        /*012c*/ 	.word	0x00005630


	//----- nvinfo : EIATTR_MAX_THREADS
	.align		4
.L_5187:
        /*0130*/ 	.byte	0x04, 0x05
        /*0132*/ 	.short	(.L_5189 - .L_5188)
.L_5188:
        /*0134*/ 	.word	0x00000100
        /*0138*/ 	.word	0x00000001
        /*013c*/ 	.word	0x00000001


	//----- nvinfo : EIATTR_CRS_STACK_SIZE
	.align		4
.L_5189:
        /*0140*/ 	.byte	0x04, 0x1e
        /*0142*/ 	.short	(.L_5191 - .L_5190)
.L_5190:
        /*0144*/ 	.word	0x00000000


	//----- nvinfo : EIATTR_CBANK_PARAM_SIZE
	.align		4
.L_5191:
        /*0148*/ 	.byte	0x03, 0x19
        /*014a*/ 	.short	0x0050


	//----- nvinfo : EIATTR_PARAM_CBANK
	.align		4
        /*014c*/ 	.byte	0x04, 0x0a
        /*014e*/ 	.short	(.L_5193 - .L_5192)
	.align		4
.L_5192:
        /*0150*/ 	.word	index@(.nv.constant0._ZN18transformer_engine6detail43dgated_act_cast_transpose_kernel_notalignedILi2ELi2Ef13__nv_bfloat16S2_NS_5EmptyEXadL_ZNS_6dsreluIffEET_T0_RKS3_EEXadL_ZNS_5sreluIffEES5_S6_S8_EEEEvPKT2_SC_PT3_SE_PKT1_PSF_SI_mmm)
        /*0154*/ 	.short	0x0210
        /*0156*/ 	.short	0x0050


	//----- nvinfo : EIATTR_SW_WAR
	.align		4
.L_5193:
        /*0158*/ 	.byte	0x04, 0x36
        /*015a*/ 	.short	(.L_5195 - .L_5194)
.L_5194:
        /*015c*/ 	.word	0x00000008
.L_5195:


//--------------------- .nv.info._ZN18transformer_engine6detail32dgated_act_cast_transpose_kernelILi2ELi2Ef13__nv_bfloat16S2_NS_5EmptyEXadL_ZNS_6dsreluIffEET_T0_RKS3_EEXadL_ZNS_5sreluIffEES5_S6_S8_EEEEvPKT2_SC_PT3_SE_PKT1_PSF_SI_mmm --------------------------
	.section	.nv.info._ZN18transformer_engine6detail32dgated_act_cast_transpose_kernelILi2ELi2Ef13__nv_bfloat16S2_NS_5EmptyEXadL_ZNS_6dsreluIffEET_T0_RKS3_EEXadL_ZNS_5sreluIffEES5_S6_S8_EEEEvPKT2_SC_PT3_SE_PKT1_PSF_SI_mmm,"",@"SHT_CUDA_INFO"
	.sectionflags	@""
	.align	4


	//----- nvinfo : EIATTR_CUDA_API_VERSION
	.align		4
        /*0000*/ 	.byte	0x04, 0x37
        /*0002*/ 	.short	(.L_5197 - .L_5196)
.L_5196:
        /*0004*/ 	.word	0x00000082


	//----- nvinfo : EIATTR_KPARAM_INFO
	.align		4
.L_5197:
        /*0008*/ 	.byte	0x04, 0x17
        /*000a*/ 	.short	(.L_5199 - .L_5198)
.L_5198:
        /*000c*/ 	.word	0x00000000
        /*0010*/ 	.short	0x0009
        /*0012*/ 	.short	0x0048
        /*0014*/ 	.byte	0x00, 0xf0, 0x21, 0x00


	//----- nvinfo : EIATTR_KPARAM_INFO
	.align		4
.L_5199:
        /*0018*/ 	.byte	0x04, 0x17
        /*001a*/ 	.short	(.L_5201 - .L_5200)
.L_5200:
        /*001c*/ 	.word	0x00000000
        /*0020*/ 	.short	0x0008
        /*0022*/ 	.short	0x0040
        /*0024*/ 	.byte	0x00, 0xf0, 0x21, 0x00


	//----- nvinfo : EIATTR_KPARAM_INFO
	.align		4
.L_5201:
        /*0028*/ 	.byte	0x04, 0x17
        /*002a*/ 	.short	(.L_5203 - .L_5202)
.L_5202:
        /*002c*/ 	.word	0x00000000
        /*0030*/ 	.short	0x0007
        /*0032*/ 	.short	0x0038
        /*0034*/ 	.byte	0x00, 0xf0, 0x21, 0x00


	//----- nvinfo : EIATTR_KPARAM_INFO
	.align		4
.L_5203:
        /*0038*/ 	.byte	0x04, 0x17
        /*003a*/ 	.short	(.L_5205 - .L_5204)
.L_5204:
        /*003c*/ 	.word	0x00000000
        /*0040*/ 	.short	0x0006
        /*0042*/ 	.short	0x0030
        /*0044*/ 	.byte	0x00, 0xf0, 0x21, 0x00


	//----- nvinfo : EIATTR_KPARAM_INFO
	.align		4
.L_5205:
        /*0048*/ 	.byte	0x04, 0x17
        /*004a*/ 	.short	(.L_5207 - .L_5206)
.L_5206:
        /*004c*/ 	.word	0x00000000
        /*0050*/ 	.short	0x0005
        /*0052*/ 	.short	0x0028
        /*0054*/ 	.byte	0x00, 0xf0, 0x21, 0x00


	//----- nvinfo : EIATTR_KPARAM_INFO
	.align		4
.L_5207:
        /*0058*/ 	.byte	0x04, 0x17
        /*005a*/ 	.short	(.L_5209 - .L_5208)
.L_5208:
        /*005c*/ 	.word	0x00000000
        /*0060*/ 	.short	0x0004
        /*0062*/ 	.short	0x0020
        /*0064*/ 	.byte	0x00, 0xf0, 0x21, 0x00


	//----- nvinfo : EIATTR_KPARAM_INFO
	.align		4
.L_5209:
        /*0068*/ 	.byte	0x04, 0x17
        /*006a*/ 	.short	(.L_5211 - .L_5210)
.L_5210:
        /*006c*/ 	.word	0x00000000
        /*0070*/ 	.short	0x0003
        /*0072*/ 	.short	0x0018
        /*0074*/ 	.byte	0x00, 0xf0, 0x21, 0x00


	//----- nvinfo : EIATTR_KPARAM_INFO
	.align		4
.L_5211:
        /*0078*/ 	.byte	0x04, 0x17
        /*007a*/ 	.short	(.L_5213 - .L_5212)
.L_5212:
        /*007c*/ 	.word	0x00000000
        /*0080*/ 	.short	0x0002
        /*0082*/ 	.short	0x0010
        /*0084*/ 	.byte	0x00, 0xf0, 0x21, 0x00


	//----- nvinfo : EIATTR_KPARAM_INFO
	.align		4
.L_5213:
        /*0088*/ 	.byte	0x04, 0x17
        /*008a*/ 	.short	(.L_5215 - .L_5214)
.L_5214:
        /*008c*/ 	.word	0x00000000
        /*0090*/ 	.short	0x0001
        /*0092*/ 	.short	0x0008
        /*0094*/ 	.byte	0x00, 0xf0, 0x21, 0x00


	//----- nvinfo : EIATTR_KPARAM_INFO
	.align		4
.L_5215:
        /*0098*/ 	.byte	0x04, 0x17
        /*009a*/ 	.short	(.L_5217 - .L_5216)
.L_5216:
        /*009c*/ 	.word	0x00000000
        /*00a0*/ 	.short	0x0000
        /*00a2*/ 	.short	0x0000
        /*00a4*/ 	.byte	0x00, 0xf0, 0x21, 0x00


	//----- nvinfo : EIATTR_SPARSE_MMA_MASK
	.align		4
.L_5217:
        /*00a8*/ 	.byte	0x03, 0x50
        /*00aa*/ 	.short	0x0000


	//----- nvinfo : EIATTR_MAXREG_COUNT
	.align		4
        /*00ac*/ 	.byte	0x03, 0x1b
        /*00ae*/ 	.short	0x00ff


	//----- nvinfo : EIATTR_NUM_BARRIERS
	.align		4
        /*00b0*/ 	.byte	0x02, 0x4c
        /*00b2*/ 	.byte	0x01
	.zero		1


	//----- nvinfo : EIATTR_MERCURY_ISA_VERSION
	.align		4
        /*00b4*/ 	.byte	0x03, 0x5f
        /*00b6*/ 	.short	0x0101


	//----- nvinfo : EIATTR_INT_WARP_WIDE_INSTR_OFFSETS
	.align		4
        /*00b8*/ 	.byte	0x04, 0x31
        /*00ba*/ 	.short	(.L_5219 - .L_5218)


	//   ....[0]....
.L_5218:
        /*00bc*/ 	.word	0x000032b0


	//   ....[1]....
        /*00c0*/ 	.word	0x000033d0


	//----- nvinfo : EIATTR_COOP_GROUP_MASK_REGIDS
	.align		4
.L_5219:
        /*00c4*/ 	.byte	0x04, 0x29
        /*00c6*/ 	.short	(.L_5221 - .L_5220)


	//   ....[0]....
.L_5220:
        /*00c8*/ 	.word	0xffffffff


	//   ....[1]....
        /*00cc*/ 	.word	0xffffffff


	//   ....[2]....
        /*00d0*/ 	.word	0xffffffff


	//   ....[3]....
        /*00d4*/ 	.word	0xffffffff


	//   ....[4]....
        /*00d8*/ 	.word	0xffffffff


	//   ....[5]....
        /*00dc*/ 	.word	0xffffffff


	//   ....[6]....
        /*00e0*/ 	.word	0xffffffff


	//   ....[7]....
        /*00e4*/ 	.word	0xffffffff


	//   ....[8]....
        /*00e8*/ 	.word	0x05000006


	//   ....[9]....
        /*00ec*/ 	.word	0x05000006


	//   ....[10]....
        /*00f0*/ 	.word	0x05000006


	//----- nvinfo : EIATTR_COOP_GROUP_INSTR_OFFSETS
	.align		4
.L_5221:
        /*00f4*/ 	.byte	0x04, 0x28
        /*00f6*/ 	.short	(.L_5223 - .L_5222)


	//   ....[0]....
.L_5222:
        /*00f8*/ 	.word	0x00003280


	//   ....[1]....
        /*00fc*/ 	.word	0x000032e0


	//   ....[2]....
        /*0100*/ 	.word	0x00003300


	//   ....[3]....
        /*0104*/ 	.word	0x00003320


	//   ....[4]....
        /*0108*/ 	.word	0x00003340


	//   ....[5]....
        /*010c*/ 	.word	0x00003430


	//   ....[6]....
        /*0110*/ 	.word	0x00003450


	//   ....[7]....
        /*0114*/ 	.word	0x00003470


	//   ....[8]....
        /*0118*/ 	.word	0x000036a0


	//   ....[9]....
        /*011c*/ 	.word	0x00003710


	//   ....[10]....
        /*0120*/ 	.word	0x00003780


	//----- nvinfo : EIATTR_EXIT_INSTR_OFFSETS
	.align		4
.L_5223:
        /*0124*/ 	.byte	0x04, 0x1c
        /*0126*/ 	.short	(.L_5225 - .L_5224)


	//   ....[0]....
.L_5224:
        /*0128*/ 	.word	0x000000a0


	//   ....[1]....
        /*012c*/ 	.word	0x00003540


	//   ....[2]....
        /*0130*/ 	.word	0x00003650


	//----- nvinfo : EIATTR_MAX_THREADS
	.align		4
.L_5225:
        /*0134*/ 	.byte	0x04, 0x05
        /*0136*/ 	.short	(.L_5227 - .L_5226)
.L_5226:
        /*0138*/ 	.word	0x00000100
        /*013c*/ 	.word	0x00000001
        /*0140*/ 	.word	0x00000001


	//----- nvinfo : EIATTR_CRS_STACK_SIZE
	.align		4
.L_5227:
        /*0144*/ 	.byte	0x04, 0x1e
        /*0146*/ 	.short	(.L_5229 - .L_5228)
.L_5228:
        /*0148*/ 	.word	0x00000000


	//----- nvinfo : EIATTR_CBANK_PARAM_SIZE
	.align		4
.L_5229:
        /*014c*/ 	.byte	0x03, 0x19
        /*014e*/ 	.short	0x0050


	//----- nvinfo : EIATTR_PARAM_CBANK
	.align		4
        /*0150*/ 	.byte	0x04, 0x0a
        /*0152*/ 	.short	(.L_5231 - .L_5230)
	.align		4
.L_5230:
        /*0154*/ 	.word	index@(.nv.constant0._ZN18transformer_engine6detail32dgated_act_cast_transpose_kernelILi2ELi2Ef13__nv_bfloat16S2_NS_5EmptyEXadL_ZNS_6dsreluIffEET_T0_RKS3_EEXadL_ZNS_5sreluIffEES5_S6_S8_EEEEvPKT2_SC_PT3_SE_PKT1_PSF_SI_mmm)
        /*0158*/ 	.short	0x0210
        /*015a*/ 	.short	0x0050


	//----- nvinfo : EIATTR_SW_WAR
	.align		4
.L_5231:
        /*015c*/ 	.byte	0x04, 0x36
        /*015e*/ 	.short	(.L_5233 - .L_5232)
.L_5232:
        /*0160*/ 	.word	0x00000008
.L_5233:


//--------------------- .nv.info._ZN18transformer_engine6detail43dgated_act_cast_transpose_kernel_notalignedILi2ELi2Ef13__nv_bfloat166__halfNS_5EmptyEXadL_ZNS_6dsreluIffEET_T0_RKS4_EEXadL_ZNS_5sreluIffEES6_S7_S9_EEEEvPKT2_SD_PT3_SF_PKT1_PSG_SJ_mmm --------------------------
	.section	.nv.info._ZN18transformer_engine6detail43dgated_act_cast_transpose_kernel_notalignedILi2ELi2Ef13__nv_bfloat166__halfNS_5EmptyEXadL_ZNS_6dsreluIffEET_T0_RKS4_EEXadL_ZNS_5sreluIffEES6_S7_S9_EEEEvPKT2_SD_PT3_SF_PKT1_PSG_SJ_mmm,"",@"SHT_CUDA_INFO"
	.sectionflags	@""
	.align	4


	//----- nvinfo : EIATTR_CUDA_API_VERSION
	.align		4
        /*0000*/ 	.byte	0x04, 0x37
        /*0002*/ 	.short	(.L_5235 - .L_5234)
.L_5234:
        /*0004*/ 	.word	0x00000082


	//----- nvinfo : EIATTR_KPARAM_INFO
	.align		4
.L_5235:
        /*0008*/ 	.byte	0x04, 0x17
        /*000a*/ 	.short	(.L_5237 - .L_5236)
.L_5236:
        /*000c*/ 	.word	0x00000000
        /*0010*/ 	.short	0x0009
        /*0012*/ 	.short	0x0048
        /*0014*/ 	.byte	0x00, 0xf0, 0x21, 0x00


	//----- nvinfo : EIATTR_KPARAM_INFO
	.align		4
.L_5237:
        /*0018*/ 	.byte	0x04, 0x17
        /*001a*/ 	.short	(.L_5239 - .L_5238)
.L_5238:
        /*001c*/ 	.word	0x00000000
        /*0020*/ 	.short	0x0008
        /*0022*/ 	.short	0x0040
        /*0024*/ 	.byte	0x00, 0xf0, 0x21, 0x00


	//----- nvinfo : EIATTR_KPARAM_INFO
	.align		4
.L_5239:
        /*0028*/ 	.byte	0x04, 0x17
        /*002a*/ 	.short	(.L_5241 - .L_5240)
.L_5240:
        /*002c*/ 	.word	0x00000000
        /*0030*/ 	.short	0x0007
        /*0032*/ 	.short	0x0038
        /*0034*/ 	.byte	0x00, 0xf0, 0x21, 0x00


	//----- nvinfo : EIATTR_KPARAM_INFO
	.align		4
.L_5241:
        /*0038*/ 	.byte	0x04, 0x17
        /*003a*/ 	.short	(.L_5243 - .L_5242)
.L_5242:
        /*003c*/ 	.word	0x00000000
        /*0040*/ 	.short	0x0006
        /*0042*/ 	.short	0x0030
        /*0044*/ 	.byte	0x00, 0xf0, 0x21, 0x00


	//----- nvinfo : EIATTR_KPARAM_INFO
	.align		4
.L_5243:
        /*0048*/ 	.byte	0x04, 0x17
        /*004a*/ 	.short	(.L_5245 - .L_5244)
.L_5244:
        /*004c*/ 	.word	0x00000000
        /*0050*/ 	.short	0x0005
        /*0052*/ 	.short	0x0028
        /*0054*/ 	.byte	0x00, 0xf0, 0x21, 0x00


	//----- nvinfo : EIATTR_KPARAM_INFO
	.align		4
.L_5245:
        /*0058*/ 	.byte	0x04, 0x17
        /*005a*/ 	.short	(.L_5247 - .L_5246)
.L_5246:
        /*005c*/ 	.word	0x00000000
        /*0060*/ 	.short	0x0004
        /*0062*/ 	.short	0x0020
        /*0064*/ 	.byte	0x00, 0xf0, 0x21, 0x00


	//----- nvinfo : EIATTR_KPARAM_INFO
	.align		4
.L_5247:
        /*0068*/ 	.byte	0x04, 0x17
        /*006a*/ 	.short	(.L_5249 - .L_5248)
.L_5248:
        /*006c*/ 	.word	0x00000000
        /*0070*/ 	.short	0x0003
        /*0072*/ 	.short	0x0018
        /*0074*/ 	.byte	0x00, 0xf0, 0x21, 0x00


	//----- nvinfo : EIATTR_KPARAM_INFO
	.align		4
.L_5249:
        /*0078*/ 	.byte	0x04, 0x17
        /*007a*/ 	.short	(.L_5251 - .L_5250)
.L_5250:
        /*007c*/ 	.word	0x00000000
        /*0080*/ 	.short	0x0002
        /*0082*/ 	.short	0x0010
        /*0084*/ 	.byte	0x00, 0xf0, 0x21, 0x00


	//----- nvinfo : EIATTR_KPARAM_INFO
	.align		4
.L_5251:
        /*0088*/ 	.byte	0x04, 0x17
        /*008a*/ 	.short	(.L_5253 - .L_5252)
.L_5252:
        /*008c*/ 	.word	0x00000000
        /*0090*/ 	.short	0x0001
        /*0092*/ 	.short	0x0008
        /*0094*/ 	.byte	0x00, 0xf0, 0x21, 0x00


	//----- nvinfo : EIATTR_KPARAM_INFO
	.align		4
.L_5253:
        /*0098*/ 	.byte	0x04, 0x17
        /*009a*/ 	.short	(.L_5255 - .L_5254)
.L_5254:
        /*009c*/ 	.word	0x00000000
        /*00a0*/ 	.short	0x0000
        /*00a2*/ 	.short	0x0000
        /*00a4*/ 	.byte	0x00, 0xf0, 0x21, 0x00


	//----- nvinfo : EIATTR_SPARSE_MMA_MASK
	.align		4
.L_5255:
        /*00a8*/ 	.byte	0x03, 0x50
        /*00aa*/ 	.short	0x0000


	//----- nvinfo : EIATTR_MAXREG_COUNT
	.align		4
        /*00ac*/ 	.byte	0x03, 0x1b
        /*00ae*/ 	.short	0x00ff


	//----- nvinfo : EIATTR_NUM_BARRIERS
	.align		4
        /*00b0*/ 	.byte	0x02, 0x4c
        /*00b2*/ 	.byte	0x01
	.zero		1


	//----- nvinfo : EIATTR_MERCURY_ISA_VERSION
	.align		4
        /*00b4*/ 	.byte	0x03, 0x5f
        /*00b6*/ 	.short	0x0101


	//----- nvinfo : EIATTR_INT_WARP_WIDE_INSTR_OFFSETS
	.align		4
        /*00b8*/ 	.byte	0x04, 0x31
        /*00ba*/ 	.short	(.L_5257 - .L_5256)


	//   ....[0]....
.L_5256:
        /*00bc*/ 	.word	0x000008f0


	//----- nvinfo : EIATTR_COOP_GROUP_MASK_REGIDS
	.align		4
.L_5257:
        /*00c0*/ 	.byte	0x04, 0x29
        /*00c2*/ 	.short	(.L_5259 - .L_5258)


	//   ....[0]....
.L_5258:
        /*00c4*/ 	.word	0xffffffff


	//   ....[1]....
        /*00c8*/ 	.word	0xffffffff


	//   ....[2]....
        /*00cc*/ 	.word	0xffffffff


	//   ....[3]....
        /*00d0*/ 	.word	0xffffffff


	//   ....[4]....
        /*00d4*/ 	.word	0xffffffff


	//   ....[5]....
        /*00d8*/ 	.word	0xffffffff


	//   ....[6]....
        /*00dc*/ 	.word	0xffffffff


	//   ....[7]....
        /*00e0*/ 	.word	0xffffffff


	//   ....[8]....
        /*00e4*/ 	.word	0x05000004


	//   ....[9]....
        /*00e8*/ 	.word	0x05000004


	//   ....[10]....
        /*00ec*/ 	.word	0x05000004


	//----- nvinfo : EIATTR_COOP_GROUP_INSTR_OFFSETS
	.align		4
.L_5259:
        /*00f0*/ 	.byte	0x04, 0x28
        /*00f2*/ 	.short	(.L_5261 - .L_5260)


	//   ....[0]....
.L_5260:
        /*00f4*/ 	.word	0x000051f0


	//   ....[1]....
        /*00f8*/ 	.word	0x00005240


	//   ....[2]....
        /*00fc*/ 	.word	0x000052a0


	//   ....[3]....
        /*0100*/ 	.word	0x000052e0


	//   ....[4]....
        /*0104*/ 	.word	0x00005300


	//   ....[5]....
        /*0108*/ 	.word	0x000053f0


	//   ....[6]....
        /*010c*/ 	.word	0x00005410


	//   ....[7]....
        /*0110*/ 	.word	0x00005430


	//   ....[8]....
        /*0114*/ 	.word	0x00005680


	//   ....[9]....
        /*0118*/ 	.word	0x000056f0


	//   ....[10]....
        /*011c*/ 	.word	0x00005760


	//----- nvinfo : EIATTR_EXIT_INSTR_OFFSETS
	.align		4
.L_5261:
        /*0120*/ 	.byte	0x04, 0x1c
        /*0122*/ 	.short	(.L_5263 - .L_5262)


	//   ....[0]....
.L_5262:
        /*0124*/ 	.word	0x000000d0


	//   ....[1]....
        /*0128*/ 	.word	0x00005520


	//   ....[2]....
        /*012c*/ 	.word	0x00005630


	//----- nvinfo : EIATTR_MAX_THREADS
	.align		4
.L_5263:
        /*0130*/ 	.byte	0x04, 0x05
        /*0132*/ 	.short	(.L_5265 - .L_5264)
.L_5264:
        /*0134*/ 	.word	0x00000100
        /*0138*/ 	.word	0x00000001
        /*013c*/ 	.word	0x00000001


	//----- nvinfo : EIATTR_CRS_STACK_SIZE
	.align		4
.L_5265:
        /*0140*/ 	.byte	0x04, 0x1e
        /*0142*/ 	.short	(.L_5267 - .L_5266)
.L_5266:
        /*0144*/ 	.word	0x00000000


	//----- nvinfo : EIATTR_CBANK_PARAM_SIZE
	.align		4
.L_5267:
        /*0148*/ 	.byte	0x03, 0x19
        /*014a*/ 	.short	0x0050


	//----- nvinfo : EIATTR_PARAM_CBANK
	.align		4
        /*014c*/ 	.byte	0x04, 0x0a
        /*014e*/ 	.short	(.L_5269 - .L_5268)
	.align		4
.L_5268:
        /*0150*/ 	.word	index@(.nv.constant0._ZN18transformer_engine6detail43dgated_act_cast_transpose_kernel_notalignedILi2ELi2Ef13__nv_bfloat166__halfNS_5EmptyEXadL_ZNS_6dsreluIffEET_T0_RKS4_EEXadL_ZNS_5sreluIffEES6_S7_S9_EEEEvPKT2_SD_PT3_SF_PKT1_PSG_SJ_mmm)
        /*0154*/ 	.short	0x0210
        /*0156*/ 	.short	0x0050


	//----- nvinfo : EIATTR_SW_WAR
	.align		4
.L_5269:
        /*0158*/ 	.byte	0x04, 0x36
        /*015a*/ 	.short	(.L_5271 - .L_5270)
.L_5270:
        /*015c*/ 	.word	0x00000008
.L_5271:


//--------------------- .nv.info._ZN18transformer_engine6detail32dgated_act_cast_transpose_kernelILi2ELi2Ef13__nv_bfloat166__halfNS_5EmptyEXadL_ZNS_6dsreluIffEET_T0_RKS4_EEXadL_ZNS_5sreluIffEES6_S7_S9_EEEEvPKT2_SD_PT3_SF_PKT1_PSG_SJ_mmm --------------------------
	.section	.nv.info._ZN18transformer_engine6detail32dgated_act_cast_transpose_kernelILi2ELi2Ef13__nv_bfloat166__halfNS_5EmptyEXadL_ZNS_6dsreluIffEET_T0_RKS4_EEXadL_ZNS_5sreluIffEES6_S7_S9_EEEEvPKT2_SD_PT3_SF_PKT1_PSG_SJ_mmm,"",@"SHT_CUDA_INFO"
	.sectionflags	@""
	.align	4


	//----- nvinfo : EIATTR_CUDA_API_VERSION
	.align		4
        /*0000*/ 	.byte	0x04, 0x37
        /*0002*/ 	.short	(.L_5273 - .L_5272)
.L_5272:
        /*0004*/ 	.word	0x00000082


	//----- nvinfo : EIATTR_KPARAM_INFO
	.align		4
.L_5273:
        /*0008*/ 	.byte	0x04, 0x17
        /*000a*/ 	.short	(.L_5275 - .L_5274)
.L_5274:
        /*000c*/ 	.word	0x00000000
        /*0010*/ 	.short	0x0009
        /*0012*/ 	.short	0x0048
        /*0014*/ 	.byte	0x00, 0xf0, 0x21, 0x00


	//----- nvinfo : EIATTR_KPARAM_INFO
	.align		4
.L_5275:
        /*0018*/ 	.byte	0x04, 0x17
        /*001a*/ 	.short	(.L_5277 - .L_5276)
.L_5276:
        /*001c*/ 	.word	0x00000000
        /*0020*/ 	.short	0x0008
        /*0022*/ 	.short	0x0040
        /*0024*/ 	.byte	0x00, 0xf0, 0x21, 0x00


	//----- nvinfo : EIATTR_KPARAM_INFO
	.align		4
.L_5277:
        /*0028*/ 	.byte	0x04, 0x17
        /*002a*/ 	.short	(.L_5279 - .L_5278)
.L_5278:
        /*002c*/ 	.word	0x00000000
        /*0030*/ 	.short	0x0007
        /*0032*/ 	.short	0x0038
        /*0034*/ 	.byte	0x00, 0xf0, 0x21, 0x00


	//----- nvinfo : EIATTR_KPARAM_INFO
	.align		4
.L_5279:
        /*0038*/ 	.byte	0x04, 0x17
        /*003a*/ 	.short	(.L_5281 - .L_5280)
.L_5280:
        /*003c*/ 	.word	0x00000000
        /*0040*/ 	.short	0x0006
        /*0042*/ 	.short	0x0030
        /*0044*/ 	.byte	0x00, 0xf0, 0x21, 0x00


	//----- nvinfo : EIATTR_KPARAM_INFO
	.align		4
.L_5281:
        /*0048*/ 	.byte	0x04, 0x17
        /*004a*/ 	.short	(.L_5283 - .L_5282)
.L_5282:
        /*004c*/ 	.word	0x00000000
        /*0050*/ 	.short	0x0005
        /*0052*/ 	.short	0x0028
        /*0054*/ 	.byte	0x00, 0xf0, 0x21, 0x00


	//----- nvinfo : EIATTR_KPARAM_INFO
	.align		4
.L_5283:
        /*0058*/ 	.byte	0x04, 0x17
        /*005a*/ 	.short	(.L_5285 - .L_5284)
.L_5284:
        /*005c*/ 	.word	0x00000000
        /*0060*/ 	.short	0x0004
        /*0062*/ 	.short	0x0020
        /*0064*/ 	.byte	0x00, 0xf0, 0x21, 0x00


	//----- nvinfo : EIATTR_KPARAM_INFO
	.align		4
.L_5285:
        /*0068*/ 	.byte	0x04, 0x17
        /*006a*/ 	.short	(.L_5287 - .L_5286)
.L_5286:
        /*006c*/ 	.word	0x00000000
        /*0070*/ 	.short	0x0003
        /*0072*/ 	.short	0x0018
        /*0074*/ 	.byte	0x00, 0xf0, 0x21, 0x00


	//----- nvinfo : EIATTR_KPARAM_INFO
	.align		4
.L_5287:
        /*0078*/ 	.byte	0x04, 0x17
        /*007a*/ 	.short	(.L_5289 - .L_5288)
.L_5288:
        /*007c*/ 	.word	0x00000000
        /*0080*/ 	.short	0x0002
        /*0082*/ 	.short	0x0010
        /*0084*/ 	.byte	0x00, 0xf0, 0x21, 0x00


	//----- nvinfo : EIATTR_KPARAM_INFO
	.align		4
.L_5289:
        /*0088*/ 	.byte	0x04, 0x17
        /*008a*/ 	.short	(.L_5291 - .L_5290)
.L_5290:
        /*008c*/ 	.word	0x00000000
        /*0090*/ 	.short	0x0001
        /*0092*/ 	.short	0x0008
        /*0094*/ 	.byte	0x00, 0xf0, 0x21, 0x00


	//----- nvinfo : EIATTR_KPARAM_INFO
	.align		4
.L_5291:
        /*0098*/ 	.byte	0x04, 0x17
        /*009a*/ 	.short	(.L_5293 - .L_5292)
.L_5292:
        /*009c*/ 	.word	0x00000000
        /*00a0*/ 	.short	0x0000
        /*00a2*/ 	.short	0x0000
        /*00a4*/ 	.byte	0x00, 0xf0, 0x21, 0x00


	//----- nvinfo : EIATTR_SPARSE_MMA_MASK
	.align		4
.L_5293:
        /*00a8*/ 	.byte	0x03, 0x50
        /*00aa*/ 	.short	0x0000


	//----- nvinfo : EIATTR_MAXREG_COUNT
	.align		4
        /*00ac*/ 	.byte	0x03, 0x1b
        /*00ae*/ 	.short	0x00ff


	//----- nvinfo : EIATTR_NUM_BARRIERS
	.align		4
        /*00b0*/ 	.byte	0x02, 0x4c
        /*00b2*/ 	.byte	0x01
	.zero		1


	//----- nvinfo : EIATTR_MERCURY_ISA_VERSION
	.align		4
        /*00b4*/ 	.byte	0x03, 0x5f
        /*00b6*/ 	.short	0x0101


	//----- nvinfo : EIATTR_INT_WARP_WIDE_INSTR_OFFSETS
	.align		4
        /*00b8*/ 	.byte	0x04, 0x31
        /*00ba*/ 	.short	(.L_5295 - .L_5294)


	//   ....[0]....
.L_5294:
        /*00bc*/ 	.word	0x000032b0


	//   ....[1]....
        /*00c0*/ 	.word	0x000033d0


	//----- nvinfo : EIATTR_COOP_GROUP_MASK_REGIDS
	.align		4
.L_5295:
        /*00c4*/ 	.byte	0x04, 0x29
        /*00c6*/ 	.short	(.L_5297 - .L_5296)


	//   ....[0]....
.L_5296:
        /*00c8*/ 	.word	0xffffffff


	//   ....[1]....
        /*00cc*/ 	.word	0xffffffff


	//   ....[2]....
        /*00d0*/ 	.word	0xffffffff


	//   ....[3]....
        /*00d4*/ 	.word	0xffffffff


	//   ....[4]....
        /*00d8*/ 	.word	0xffffffff


	//   ....[5]....
        /*00dc*/ 	.word	0xffffffff


	//   ....[6]....
        /*00e0*/ 	.word	0xffffffff


	//   ....[7]....
        /*00e4*/ 	.word	0xffffffff


	//   ....[8]....
        /*00e8*/ 	.word	0x05000006


	//   ....[9]....
        /*00ec*/ 	.word	0x05000006


	//   ....[10]....
        /*00f0*/ 	.word	0x05000006


	//----- nvinfo : EIATTR_COOP_GROUP_INSTR_OFFSETS
	.align		4
.L_5297:
        /*00f4*/ 	.byte	0x04, 0x28
        /*00f6*/ 	.short	(.L_5299 - .L_5298)


	//   ....[0]....
.L_5298:
        /*00f8*/ 	.word	0x00003280


	//   ....[1]....
        /*00fc*/ 	.word	0x000032e0


	//   ....[2]....
        /*0100*/ 	.word	0x00003300


	//   ....[3]....
        /*0104*/ 	.word	0x00003320


	//   ....[4]....
        /*0108*/ 	.word	0x00003340


	//   ....[5]....
        /*010c*/ 	.word	0x00003430


	//   ....[6]....
        /*0110*/ 	.word	0x00003450


	//   ....[7]....
        /*0114*/ 	.word	0x00003470


	//   ....[8]....
        /*0118*/ 	.word	0x000036a0


	//   ....[9]....
        /*011c*/ 	.word	0x00003710


	//   ....[10]....
        /*0120*/ 	.word	0x00003780


	//----- nvinfo : EIATTR_EXIT_INSTR_OFFSETS
	.align		4
.L_5299:
        /*0124*/ 	.byte	0x04, 0x1c
        /*0126*/ 	.short	(.L_5301 - .L_5300)


	//   ....[0]....
.L_5300:
        /*0128*/ 	.word	0x000000a0


	//   ....[1]....
        /*012c*/ 	.word	0x00003540


	//   ....[2]....
        /*0130*/ 	.word	0x00003650


	//----- nvinfo : EIATTR_MAX_THREADS
	.align		4
.L_5301:
        /*0134*/ 	.byte	0x04, 0x05
        /*0136*/ 	.short	(.L_5303 - .L_5302)
.L_5302:
        /*0138*/ 	.word	0x00000100
        /*013c*/ 	.word	0x00000001
        /*0140*/ 	.word	0x00000001


	//----- nvinfo : EIATTR_CRS_STACK_SIZE
	.align		4
.L_5303:
        /*0144*/ 	.byte	0x04, 0x1e
        /*0146*/ 	.short	(.L_5305 - .L_5304)
.L_5304:
        /*0148*/ 	.word	0x00000000


	//----- nvinfo : EIATTR_CBANK_PARAM_SIZE
	.align		4
.L_5305:
        /*014c*/ 	.byte	0x03, 0x19
        /*014e*/ 	.short	0x0050


	//----- nvinfo : EIATTR_PARAM_CBANK
	.align		4
        /*0150*/ 	.byte	0x04, 0x0a
        /*0152*/ 	.short	(.L_5307 - .L_5306)
	.align		4
.L_5306:
        /*0154*/ 	.word	index@(.nv.constant0._ZN18transformer_engine6detail32dgated_act_cast_transpose_kernelILi2ELi2Ef13__nv_bfloat166__halfNS_5EmptyEXadL_ZNS_6dsreluIffEET_T0_RKS4_EEXadL_ZNS_5sreluIffEES6_S7_S9_EEEEvPKT2_SD_PT3_SF_PKT1_PSG_SJ_mmm)
        /*0158*/ 	.short	0x0210
        /*015a*/ 	.short	0x0050


	//----- nvinfo : EIATTR_SW_WAR
	.align		4
.L_5307:
        /*015c*/ 	.byte	0x04, 0x36
        /*015e*/ 	.short	(.L_5309 - .L_5308)
.L_5308:
        /*0160*/ 	.word	0x00000008
.L_5309:


//--------------------- .nv.info._ZN18transformer_engine6detail43dgated_act_cast_transpose_kernel_notalignedILi2ELi1Ef13__nv_bfloat16fNS_5EmptyEXadL_ZNS_6dsreluIffEET_T0_RKS3_EEXadL_ZNS_5sreluIffEES5_S6_S8_EEEEvPKT2_SC_PT3_SE_PKT1_PSF_SI_mmm --------------------------
	.section	.nv.info._ZN18transformer_engine6detail43dgated_act_cast_transpose_kernel_notalignedILi2ELi1Ef13__nv_bfloat16fNS_5EmptyEXadL_ZNS_6dsreluIffEET_T0_RKS3_EEXadL_ZNS_5sreluIffEES5_S6_S8_EEEEvPKT2_SC_PT3_SE_PKT1_PSF_SI_mmm,"",@"SHT_CUDA_INFO"
	.sectionflags	@""
	.align	4


	//----- nvinfo : EIATTR_CUDA_API_VERSION
	.align		4
        /*0000*/ 	.byte	0x04, 0x37
        /*0002*/ 	.short	(.L_5311 - .L_5310)
.L_5310:
        /*0004*/ 	.word	0x00000082


	//----- nvinfo : EIATTR_KPARAM_INFO
	.align		4
.L_5311:
        /*0008*/ 	.byte	0x04, 0x17
        /*000a*/ 	.short	(.L_5313 - .L_5312)
.L_5312:
        /*000c*/ 	.word	0x00000000
        /*0010*/ 	.short	0x0009
        /*0012*/ 	.short	0x0048
        /*0014*/ 	.byte	0x00, 0xf0, 0x21, 0x00


	//----- nvinfo : EIATTR_KPARAM_INFO
	.align		4
.L_5313:
        /*0018*/ 	.byte	0x04, 0x17
        /*001a*/ 	.short	(.L_5315 - .L_5314)
.L_5314:
        /*001c*/ 	.word	0x00000000
        /*0020*/ 	.short	0x0008
        /*0022*/ 	.short	0x0040
        /*0024*/ 	.byte	0x00, 0xf0, 0x21, 0x00


	//----- nvinfo : EIATTR_KPARAM_INFO
	.align		4
.L_5315:
        /*0028*/ 	.byte	0x04, 0x17
        /*002a*/ 	.short	(.L_5317 - .L_5316)
.L_5316:
        /*002c*/ 	.word	0x00000000
        /*0030*/ 	.short	0x0007
        /*0032*/ 	.short	0x0038
        /*0034*/ 	.byte	0x00, 0xf0, 0x21, 0x00


	//----- nvinfo : EIATTR_KPARAM_INFO
	.align		4
.L_5317:
        /*0038*/ 	.byte	0x04, 0x17
        /*003a*/ 	.short	(.L_5319 - .L_5318)
.L_5318:
        /*003c*/ 	.word	0x00000000
        /*0040*/ 	.short	0x0006
        /*0042*/ 	.short	0x0030
        /*0044*/ 	.byte	0x00, 0xf0, 0x21, 0x00


	//----- nvinfo : EIATTR_KPARAM_INFO
	.align		4
.L_5319:
        /*0048*/ 	.byte	0x04, 0x17
        /*004a*/ 	.short	(.L_5321 - .L_5320)
.L_5320:
        /*004c*/ 	.word	0x00000000
        /*0050*/ 	.short	0x0005
        /*0052*/ 	.short	0x0028
        /*0054*/ 	.byte	0x00, 0xf0, 0x21, 0x00


	//----- nvinfo : EIATTR_KPARAM_INFO
	.align		4
.L_5321:
        /*0058*/ 	.byte	0x04, 0x17
        /*005a*/ 	.short	(.L_5323 - .L_5322)
.L_5322:
        /*005c*/ 	.word	0x00000000
        /*0060*/ 	.short	0x0004
        /*0062*/ 	.short	0x0020
        /*0064*/ 	.byte	0x00, 0xf0, 0x21, 0x00


	//----- nvinfo : EIATTR_KPARAM_INFO
	.align		4
.L_5323:
        /*0068*/ 	.byte	0x04, 0x17
        /*006a*/ 	.short	(.L_5325 - .L_5324)
.L_5324:
        /*006c*/ 	.word	0x00000000
        /*0070*/ 	.short	0x0003
        /*0072*/ 	.short	0x0018
        /*0074*/ 	.byte	0x00, 0xf0, 0x21, 0x00


	//----- nvinfo : EIATTR_KPARAM_INFO
	.align		4
.L_5325:
        /*0078*/ 	.byte	0x04, 0x17
        /*007a*/ 	.short	(.L_5327 - .L_5326)
.L_5326:
        /*007c*/ 	.word	0x00000000
        /*0080*/ 	.short	0x0002
        /*0082*/ 	.short	0x0010
        /*0084*/ 	.byte	0x00, 0xf0, 0x21, 0x00


	//----- nvinfo : EIATTR_KPARAM_INFO
	.align		4
.L_5327:
        /*0088*/ 	.byte	0x04, 0x17
        /*008a*/ 	.short	(.L_5329 - .L_5328)
.L_5328:
        /*008c*/ 	.word	0x00000000
        /*0090*/ 	.short	0x0001
        /*0092*/ 	.short	0x0008
        /*0094*/ 	.byte	0x00, 0xf0, 0x21, 0x00


	//----- nvinfo : EIATTR_KPARAM_INFO
	.align		4
.L_5329:
        /*0098*/ 	.byte	0x04, 0x17
        /*009a*/ 	.short	(.L_5331 - .L_5330)
.L_5330:
        /*009c*/ 	.word	0x00000000
        /*00a0*/ 	.short	0x0000
        /*00a2*/ 	.short	0x0000
        /*00a4*/ 	.byte	0x00, 0xf0, 0x21, 0x00


	//----- nvinfo : EIATTR_SPARSE_MMA_MASK
	.align		4
.L_5331:
        /*00a8*/ 	.byte	0x03, 0x50
        /*00aa*/ 	.short	0x0000


	//----- nvinfo : EIATTR_MAXREG_COUNT
	.align		4
        /*00ac*/ 	.byte	0x03, 0x1b
        /*00ae*/ 	.short	0x00ff


	//----- nvinfo : EIATTR_NUM_BARRIERS
	.align		4
        /*00b0*/ 	.byte	0x02, 0x4c
        /*00b2*/ 	.byte	0x01
	.zero		1


	//----- nvinfo : EIATTR_MERCURY_ISA_VERSION
	.align		4
        /*00b4*/ 	.byte	0x03, 0x5f
        /*00b6*/ 	.short	0x0101


	//----- nvinfo : EIATTR_COOP_GROUP_MASK_REGIDS
	.align		4
        /*00b8*/ 	.byte	0x04, 0x29
        /*00ba*/ 	.short	(.L_5333 - .L_5332)


	//   ....[0]....
.L_5332:
        /*00bc*/ 	.word	0xffffffff


	//   ....[1]....
        /*00c0*/ 	.word	0xffffffff


	//   ....[2]....
        /*00c4*/ 	.word	0xffffffff


	//   ....[3]....
        /*00c8*/ 	.word	0xffffffff


	//   ....[4]....
        /*00cc*/ 	.word	0xffffffff


	//   ....[5]....
        /*00d0*/ 	.word	0xffffffff


	//   ....[6]....
        /*00d4*/ 	.word	0xffffffff


	//   ....[7]....
        /*00d8*/ 	.word	0xffffffff


	//   ....[8]....
        /*00dc*/ 	.word	0x05000004


	//   ....[9]....
        /*00e0*/ 	.word	0x05000004


	//   ....[10]....
        /*00e4*/ 	.word	0x05000004


	//----- nvinfo : EIATTR_COOP_GROUP_INSTR_OFFSETS
	.align		4
.L_5333:
        /*00e8*/ 	.byte	0x04, 0x28
        /*00ea*/ 	.short	(.L_5335 - .L_5334)


	//   ....[0]....
.L_5334:
        /*00ec*/ 	.word	0x00004240


	//   ....[1]....
        /*00f0*/ 	.word	0x000042a0


	//   ....[2]....
        /*00f4*/ 	.word	0x00004300


	//   ....[3]....
        /*00f8*/ 	.word	0x00004320


	//   ....[4]....
        /*00fc*/ 	.word	0x00004340


	//   ....[5]....
        /*0100*/ 	.word	0x00004430


	//   ....[6]....
        /*0104*/ 	.word	0x00004450


	//   ....[7]....
        /*0108*/ 	.word	0x00004470


	//   ....[8]....
        /*010c*/ 	.word	0x00004690


	//   ....[9]....
        /*0110*/ 	.word	0x00004700


	//   ....[10]....
        /*0114*/ 	.word	0x00004770


	//----- nvinfo : EIATTR_EXIT_INSTR_OFFSETS
	.align		4
.L_5335:
        /*0118*/ 	.byte	0x04, 0x1c
        /*011a*/ 	.short	(.L_5337 - .L_5336)


	//   ....[0]....
.L_5336:
        /*011c*/ 	.word	0x000000d0


	//   ....[1]....
        /*0120*/ 	.word	0x00004550


	//   ....[2]....
        /*0124*/ 	.word	0x00004640


	//----- nvinfo : EIATTR_MAX_THREADS
	.align		4
.L_5337:
        /*0128*/ 	.byte	0x04, 0x05
        /*012a*/ 	.short	(.L_5339 - .L_5338)
.L_5338:
        /*012c*/ 	.word	0x00000100
        /*0130*/ 	.word	0x00000001
        /*0134*/ 	.word	0x00000001


	//----- nvinfo : EIATTR_CRS_STACK_SIZE
	.align		4
.L_5339:
        /*0138*/ 	.byte	0x04, 0x1e
        /*013a*/ 	.short	(.L_5341 - .L_5340)
.L_5340:
        /*013c*/ 	.word	0x00000000


	//----- nvinfo : EIATTR_CBANK_PARAM_SIZE
	.align		4
.L_5341:
        /*0140*/ 	.byte	0x03, 0x19
        /*0142*/ 	.short	0x0050


	//----- nvinfo : EIATTR_PARAM_CBANK
	.align		4
        /*0144*/ 	.byte	0x04, 0x0a
        /*0146*/ 	.short	(.L_5343 - .L_5342)
	.align		4
.L_5342:
        /*0148*/ 	.word	index@(.nv.constant0._ZN18transformer_engine6detail43dgated_act_cast_transpose_kernel_notalignedILi2ELi1Ef13__nv_bfloat16fNS_5EmptyEXadL_ZNS_6dsreluIffEET_T0_RKS3_EEXadL_ZNS_5sreluIffEES5_S6_S8_EEEEvPKT2_SC_PT3_SE_PKT1_PSF_SI_mmm)
        /*014c*/ 	.short	0x0210
        /*014e*/ 	.short	0x0050


	//----- nvinfo : EIATTR_SW_WAR
	.align		4
.L_5343:
        /*0150*/ 	.byte	0x04, 0x36
        /*0152*/ 	.short	(.L_5345 - .L_5344)
.L_5344:
        /*0154*/ 	.word	0x00000008
.L_5345:


//--------------------- .nv.info._ZN18transformer_engine6detail32dgated_act_cast_transpose_kernelILi2ELi1Ef13__nv_bfloat16fNS_5EmptyEXadL_ZNS_6dsreluIffEET_T0_RKS3_EEXadL_ZNS_5sreluIffEES5_S6_S8_EEEEvPKT2_SC_PT3_SE_PKT1_PSF_SI_mmm --------------------------
	.section	.nv.info._ZN18transformer_engine6detail32dgated_act_cast_transpose_kernelILi2ELi1Ef13__nv_bfloat16fNS_5EmptyEXadL_ZNS_6dsreluIffEET_T0_RKS3_EEXadL_ZNS_5sreluIffEES5_S6_S8_EEEEvPKT2_SC_PT3_SE_PKT1_PSF_SI_mmm,"",@"SHT_CUDA_INFO"
	.sectionflags	@""
	.align	4


	//----- nvinfo : EIATTR_CUDA_API_VERSION
	.align		4
        /*0000*/ 	.byte	0x04, 0x37
        /*0002*/ 	.short	(.L_5347 - .L_5346)
.L_5346:
        /*0004*/ 	.word	0x00000082


	//----- nvinfo : EIATTR_KPARAM_INFO
	.align		4
.L_5347:
        /*0008*/ 	.byte	0x04, 0x17
        /*000a*/ 	.short	(.L_5349 - .L_5348)
.L_5348:
        /*000c*/ 	.word	0x00000000
        /*0010*/ 	.short	0x0009
        /*0012*/ 	.short	0x0048
        /*0014*/ 	.byte	0x00, 0xf0, 0x21, 0x00


	//----- nvinfo : EIATTR_KPARAM_INFO
	.align		4
.L_5349:
        /*0018*/ 	.byte	0x04, 0x17
        /*001a*/ 	.short	(.L_5351 - .L_5350)
.L_5350:
        /*001c*/ 	.word	0x00000000
        /*0020*/ 	.short	0x0008
        /*0022*/ 	.short	0x0040
        /*0024*/ 	.byte	0x00, 0xf0, 0x21, 0x00


	//----- nvinfo : EIATTR_KPARAM_INFO
	.align		4
.L_5351:
        /*0028*/ 	.byte	0x04, 0x17
        /*002a*/ 	.short	(.L_5353 - .L_5352)
.L_5352:
        /*002c*/ 	.word	0x00000000
        /*0030*/ 	.short	0x0007
        /*0032*/ 	.short	0x0038
        /*0034*/ 	.byte	0x00, 0xf0, 0x21, 0x00


	//----- nvinfo : EIATTR_KPARAM_INFO
	.align		4
.L_5353:
        /*0038*/ 	.byte	0x04, 0x17
        /*003a*/ 	.short	(.L_5355 - .L_5354)
.L_5354:
        /*003c*/ 	.word	0x00000000
        /*0040*/ 	.short	0x0006
        /*0042*/ 	.short	0x0030
        /*0044*/ 	.byte	0x00, 0xf0, 0x21, 0x00


	//----- nvinfo : EIATTR_KPARAM_INFO
	.align		4
.L_5355:
        /*0048*/ 	.byte	0x04, 0x17
        /*004a*/ 	.short	(.L_5357 - .L_5356)
.L_5356:
        /*004c*/ 	.word	0x00000000
        /*0050*/ 	.short	0x0005
        /*0052*/ 	.short	0x0028
        /*0054*/ 	.byte	0x00, 0xf0, 0x21, 0x00


	//----- nvinfo : EIATTR_KPARAM_INFO
	.align		4
.L_5357:
        /*0058*/ 	.byte	0x04, 0x17
        /*005a*/ 	.short	(.L_5359 - .L_5358)
.L_5358:
        /*005c*/ 	.word	0x00000000
        /*0060*/ 	.short	0x0004
        /*0062*/ 	.short	0x0020
        /*0064*/ 	.byte	0x00, 0xf0, 0x21, 0x00


	//----- nvinfo : EIATTR_KPARAM_INFO
	.align		4
.L_5359:
        /*0068*/ 	.byte	0x04, 0x17
        /*006a*/ 	.short	(.L_5361 - .L_5360)
.L_5360:
        /*006c*/ 	.word	0x00000000
        /*0070*/ 	.short	0x0003
        /*0072*/ 	.short	0x0018
        /*0074*/ 	.byte	0x00, 0xf0, 0x21, 0x00


	//----- nvinfo : EIATTR_KPARAM_INFO
	.align		4
.L_5361:
        /*0078*/ 	.byte	0x04, 0x17
        /*007a*/ 	.short	(.L_5363 - .L_5362)
.L_5362:
        /*007c*/ 	.word	0x00000000
        /*0080*/ 	.short	0x0002
        /*0082*/ 	.short	0x0010
        /*0084*/ 	.byte	0x00, 0xf0, 0x21, 0x00


	//----- nvinfo : EIATTR_KPARAM_INFO
	.align		4
.L_5363:
        /*0088*/ 	.byte	0x04, 0x17
        /*008a*/ 	.short	(.L_5365 - .L_5364)
.L_5364:
        /*008c*/ 	.word	0x00000000
        /*0090*/ 	.short	0x0001
        /*0092*/ 	.short	0x0008
        /*0094*/ 	.byte	0x00, 0xf0, 0x21, 0x00


	//----- nvinfo : EIATTR_KPARAM_INFO
	.align		4
.L_5365:
        /*0098*/ 	.byte	0x04, 0x17
        /*009a*/ 	.short	(.L_5367 - .L_5366)
.L_5366:
        /*009c*/ 	.word	0x00000000
        /*00a0*/ 	.short	0x0000
        /*00a2*/ 	.short	0x0000
        /*00a4*/ 	.byte	0x00, 0xf0, 0x21, 0x00


	//----- nvinfo : EIATTR_SPARSE_MMA_MASK
	.align		4
.L_5367:
        /*00a8*/ 	.byte	0x03, 0x50
        /*00aa*/ 	.short	0x0000


	//----- nvinfo : EIATTR_MAXREG_COUNT
	.align		4
        /*00ac*/ 	.byte	0x03, 0x1b
        /*00ae*/ 	.short	0x00ff


	//----- nvinfo : EIATTR_NUM_BARRIERS
	.align		4
        /*00b0*/ 	.byte	0x02, 0x4c
        /*00b2*/ 	.byte	0x01
	.zero		1


	//----- nvinfo : EIATTR_MERCURY_ISA_VERSION
	.align		4
        /*00b4*/ 	.byte	0x03, 0x5f
        /*00b6*/ 	.short	0x0101


	//----- nvinfo : EIATTR_COOP_GROUP_MASK_REGIDS
	.align		4
        /*00b8*/ 	.byte	0x04, 0x29
        /*00ba*/ 	.short	(.L_5369 - .L_5368)


	//   ....[0]....
.L_5368:
        /*00bc*/ 	.word	0xffffffff


	//   ....[1]....
        /*00c0*/ 	.word	0xffffffff


	//   ....[2]....
        /*00c4*/ 	.word	0xffffffff


	//   ....[3]....
        /*00c8*/ 	.word	0xffffffff


	//   ....[4]....
        /*00cc*/ 	.word	0xffffffff


	//   ....[5]....
        /*00d0*/ 	.word	0xffffffff


	//   ....[6]....
        /*00d4*/ 	.word	0xffffffff


	//   ....[7]....
        /*00d8*/ 	.word	0xffffffff


	//   ....[8]....
        /*00dc*/ 	.word	0x05000006


	//   ....[9]....
        /*00e0*/ 	.word	0x05000006


	//   ....[10]....
        /*00e4*/ 	.word	0x05000006


	//----- nvinfo : EIATTR_COOP_GROUP_INSTR_OFFSETS
	.align		4
.L_5369:
        /*00e8*/ 	.byte	0x04, 0x28
        /*00ea*/ 	.short	(.L_5371 - .L_5370)


	//   ....[0]....
.L_5370:
        /*00ec*/ 	.word	0x00002190


	//   ....[1]....
        /*00f0*/ 	.word	0x00002210


	//   ....[2]....
        /*00f4*/ 	.word	0x00002230


	//   ....[3]....
        /*00f8*/ 	.word	0x00002250


	//   ....[4]....
        /*00fc*/ 	.word	0x00002280


	//   ....[5]....
        /*0100*/ 	.word	0x00002350


	//   ....[6]....
        /*0104*/ 	.word	0x00002370


	//   ....[7]....
        /*0108*/ 	.word	0x00002390


	//   ....[8]....
        /*010c*/ 	.word	0x000025c0


	//   ....[9]....
        /*0110*/ 	.word	0x00002630


	//   ....[10]....
        /*0114*/ 	.word	0x000026a0


	//----- nvinfo : EIATTR_EXIT_INSTR_OFFSETS
	.align		4
.L_5371:
        /*0118*/ 	.byte	0x04, 0x1c
        /*011a*/ 	.short	(.L_5373 - .L_5372)


	//   ....[0]....
.L_5372:
        /*011c*/ 	.word	0x000000a0


	//   ....[1]....
        /*0120*/ 	.word	0x00002460


	//   ....[2]....
        /*0124*/ 	.word	0x00002570


	//----- nvinfo : EIATTR_MAX_THREADS
	.align		4
.L_5373:
        /*0128*/ 	.byte	0x04, 0x05
        /*012a*/ 	.short	(.L_5375 - .L_5374)
.L_5374:
        /*012c*/ 	.word	0x00000100
        /*0130*/ 	.word	0x00000001
        /*0134*/ 	.word	0x00000001


	//----- nvinfo : EIATTR_CRS_STACK_SIZE
	.align		4
.L_5375:
        /*0138*/ 	.byte	0x04, 0x1e
        /*013a*/ 	.short	(.L_5377 - .L_5376)
.L_5376:
        /*013c*/ 	.word	0x00000000


	//----- nvinfo : EIATTR_CBANK_PARAM_SIZE
	.align		4
.L_5377:
        /*0140*/ 	.byte	0x03, 0x19
        /*0142*/ 	.short	0x0050


	//----- nvinfo : EIATTR_PARAM_CBANK
	.align		4
        /*0144*/ 	.byte	0x04, 0x0a
        /*0146*/ 	.short	(.L_5379 - .L_5378)
	.align		4
.L_5378:
        /*0148*/ 	.word	index@(.nv.constant0._ZN18transformer_engine6detail32dgated_act_cast_transpose_kernelILi2ELi1Ef13__nv_bfloat16fNS_5EmptyEXadL_ZNS_6dsreluIffEET_T0_RKS3_EEXadL_ZNS_5sreluIffEES5_S6_S8_EEEEvPKT2_SC_PT3_SE_PKT1_PSF_SI_mmm)
        /*014c*/ 	.short	0x0210
        /*014e*/ 	.short	0x0050


	//----- nvinfo : EIATTR_SW_WAR
	.align		4
.L_5379:
        /*0150*/ 	.byte	0x04, 0x36
        /*0152*/ 	.short	(.L_5381 - .L_5380)
.L_5380:
        /*0154*/ 	.word	0x00000008
.L_5381:


//--------------------- .nv.info._ZN18transformer_engine6detail43dgated_act_cast_transpose_kernel_notalignedILi2ELi4Ef6__half13__nv_fp8_e4m3NS_5EmptyEXadL_ZNS_6dsreluIffEET_T0_RKS4_EEXadL_ZNS_5sreluIffEES6_S7_S9_EEEEvPKT2_SD_PT3_SF_PKT1_PSG_SJ_mmm --------------------------
	.section	.nv.info._ZN18transformer_engine6detail43dgated_act_cast_transpose_kernel_notalignedILi2ELi4Ef6__half13__nv_fp8_e4m3NS_5EmptyEXadL_ZNS_6dsreluIffEET_T0_RKS4_EEXadL_ZNS_5sreluIffEES6_S7_S9_EEEEvPKT2_SD_PT3_SF_PKT1_PSG_SJ_mmm,"",@"SHT_CUDA_INFO"
	.sectionflags	@""
	.align	4


	//----- nvinfo : EIATTR_CUDA_API_VERSION
	.align		4
        /*0000*/ 	.byte	0x04, 0x37
        /*0002*/ 	.short	(.L_5383 - .L_5382)
.L_5382:
        /*0004*/ 	.word	0x00000082


	//----- nvinfo : EIATTR_KPARAM_INFO
	.align		4
.L_5383:
        /*0008*/ 	.byte	0x04, 0x17
        /*000a*/ 	.short	(.L_5385 - .L_5384)
.L_5384:
        /*000c*/ 	.word	0x00000000
        /*0010*/ 	.short	0x0009
        /*0012*/ 	.short	0x0048
        /*0014*/ 	.byte	0x00, 0xf0, 0x21, 0x00


	//----- nvinfo : EIATTR_KPARAM_INFO
	.align		4
.L_5385:
        /*0018*/ 	.byte	0x04, 0x17
        /*001a*/ 	.short	(.L_5387 - .L_5386)
.L_5386:
        /*001c*/ 	.word	0x00000000
        /*0020*/ 	.short	0x0008
        /*0022*/ 	.short	0x0040
        /*0024*/ 	.byte	0x00, 0xf0, 0x21, 0x00


	//----- nvinfo : EIATTR_KPARAM_INFO
	.align		4
.L_5387:
        /*0028*/ 	.byte	0x04, 0x17
        /*002a*/ 	.short	(.L_5389 - .L_5388)
.L_5388:
        /*002c*/ 	.word	0x00000000
        /*0030*/ 	.short	0x0007
        /*0032*/ 	.short	0x0038
        /*0034*/ 	.byte	0x00, 0xf0, 0x21, 0x00


	//----- nvinfo : EIATTR_KPARAM_INFO
	.align		4
.L_5389:
        /*0038*/ 	.byte	0x04, 0x17
        /*003a*/ 	.short	(.L_5391 - .L_5390)
.L_5390:
        /*003c*/ 	.word	0x00000000
        /*0040*/ 	.short	0x0006
        /*0042*/ 	.short	0x0030
        /*0044*/ 	.byte	0x00, 0xf0, 0x21, 0x00


	//----- nvinfo : EIATTR_KPARAM_INFO
	.align		4
.L_5391:
        /*0048*/ 	.byte	0x04, 0x17
        /*004a*/ 	.short	(.L_5393 - .L_5392)
.L_5392:
        /*004c*/ 	.word	0x00000000
        /*0050*/ 	.short	0x0005
        /*0052*/ 	.short	0x0028
        /*0054*/ 	.byte	0x00, 0xf0, 0x21, 0x00


	//----- nvinfo : EIATTR_KPARAM_INFO
	.align		4
.L_5393:
        /*0058*/ 	.byte	0x04, 0x17
        /*005a*/ 	.short	(.L_5395 - .L_5394)
.L_5394:
        /*005c*/ 	.word	0x00000000
        /*0060*/ 	.short	0x0004
        /*0062*/ 	.short	0x0020
        /*0064*/ 	.byte	0x00, 0xf0, 0x21, 0x00


	//----- nvinfo : EIATTR_KPARAM_INFO
	.align		4
.L_5395:
        /*0068*/ 	.byte	0x04, 0x17
        /*006a*/ 	.short	(.L_5397 - .L_5396)
.L_5396:
        /*006c*/ 	.word	0x00000000
        /*0070*/ 	.short	0x0003
        /*0072*/ 	.short	0x0018
        /*0074*/ 	.byte	0x00, 0xf0, 0x21, 0x00


	//----- nvinfo : EIATTR_KPARAM_INFO
	.align		4
.L_5397:
        /*0078*/ 	.byte	0x04, 0x17
        /*007a*/ 	.short	(.L_5399 - .L_5398)
.L_5398:
        /*007c*/ 	.word	0x00000000
        /*0080*/ 	.short	0x0002
        /*0082*/ 	.short	0x0010
        /*0084*/ 	.byte	0x00, 0xf0, 0x21, 0x00


	//----- nvinfo : EIATTR_KPARAM_INFO
	.align		4
.L_5399:
        /*0088*/ 	.byte	0x04, 0x17
        /*008a*/ 	.short	(.L_5401 - .L_5400)
.L_5400:
        /*008c*/ 	.word	0x00000000
        /*0090*/ 	.short	0x0001
        /*0092*/ 	.short	0x0008
        /*0094*/ 	.byte	0x00, 0xf0, 0x21, 0x00


	//----- nvinfo : EIATTR_KPARAM_INFO
	.align		4
.L_5401:
        /*0098*/ 	.byte	0x04, 0x17
        /*009a*/ 	.short	(.L_5403 - .L_5402)
.L_5402:
        /*009c*/ 	.word	0x00000000
        /*00a0*/ 	.short	0x0000
        /*00a2*/ 	.short	0x0000
        /*00a4*/ 	.byte	0x00, 0xf0, 0x21, 0x00


	//----- nvinfo : EIATTR_SPARSE_MMA_MASK
	.align		4
.L_5403:
        /*00a8*/ 	.byte	0x03, 0x50
        /*00aa*/ 	.short	0x0000


	//----- nvinfo : EIATTR_MAXREG_COUNT
	.align		4
        /*00ac*/ 	.byte	0x03, 0x1b
        /*00ae*/ 	.short	0x00ff


	//----- nvinfo : EIATTR_NUM_BARRIERS
	.align		4
        /*00b0*/ 	.byte	0x02, 0x4c
        /*00b2*/ 	.byte	0x01
	.zero		1


	//----- nvinfo : EIATTR_MERCURY_ISA_VERSION
	.align		4
        /*00b4*/ 	.byte	0x03, 0x5f
        /*00b6*/ 	.short	0x0101


	//----- nvinfo : EIATTR_COOP_GROUP_MASK_REGIDS
	.align		4
        /*00b8*/ 	.byte	0x04, 0x29
        /*00ba*/ 	.short	(.L_5405 - .L_5404)


	//   ....[0]....
.L_5404:
        /*00bc*/ 	.word	0xffffffff


	//   ....[1]....
        /*00c0*/ 	.word	0xffffffff


	//   ....[2]....
        /*00c4*/ 	.word	0xffffffff


	//   ....[3]....
        /*00c8*/ 	.word	0xffffffff


	//   ....[4]....
        /*00cc*/ 	.word	0xffffffff


	//   ....[5]....
        /*00d0*/ 	.word	0xffffffff


	//   ....[6]....
        /*00d4*/ 	.word	0xffffffff


	//   ....[7]....
        /*00d8*/ 	.word	0xffffffff


	//   ....[8]....
        /*00dc*/ 	.word	0x05000004


	//   ....[9]....
        /*00e0*/ 	.word	0x05000004


	//   ....[10]....
        /*00e4*/ 	.word	0x05000004


	//----- nvinfo : EIATTR_COOP_GROUP_INSTR_OFFSETS
	.align		4
.L_5405:
        /*00e8*/ 	.byte	0x04, 0x28
        /*00ea*/ 	.short	(.L_5407 - .L_5406)


	//   ....[0]....
.L_5406:
        /*00ec*/ 	.word	0x000087c0


	//   ....[1]....
        /*00f0*/ 	.word	0x00008820


	//   ....[2]....
        /*00f4*/ 	.word	0x00008860


	//   ....[3]....
        /*00f8*/ 	.word	0x00008890


	//   ....[4]....
        /*00fc*/ 	.word	0x000088c0


	//   ....[5]....
        /*0100*/ 	.word	0x000089b0


	//   ....[6]....
        /*0104*/ 	.word	0x000089d0


	//   ....[7]....
        /*0108*/ 	.word	0x000089f0


	//   ....[8]....
        /*010c*/ 	.word	0x00008c30


	//   ....[9]....
        /*0110*/ 	.word	0x00008ca0


	//   ....[10]....
        /*0114*/ 	.word	0x00008d10


	//----- nvinfo : EIATTR_EXIT_INSTR_OFFSETS
	.align		4
.L_5407:
        /*0118*/ 	.byte	0x04, 0x1c
        /*011a*/ 	.short	(.L_5409 - .L_5408)


	//   ....[0]....
.L_5408:
        /*011c*/ 	.word	0x000000d0


	//   ....[1]....
        /*0120*/ 	.word	0x00008ad0


	//   ....[2]....
        /*0124*/ 	.word	0x00008be0


	//----- nvinfo : EIATTR_MAX_THREADS
	.align		4
.L_5409:
        /*0128*/ 	.byte	0x04, 0x05
        /*012a*/ 	.short	(.L_5411 - .L_5410)
.L_5410:
        /*012c*/ 	.word	0x00000100
        /*0130*/ 	.word	0x00000001
        /*0134*/ 	.word	0x00000001


	//----- nvinfo : EIATTR_CRS_STACK_SIZE
	.align		4
.L_5411:
        /*0138*/ 	.byte	0x04, 0x1e
        /*013a*/ 	.short	(.L_5413 - .L_5412)
.L_5412:
        /*013c*/ 	.word	0x00000000


	//----- nvinfo : EIATTR_CBANK_PARAM_SIZE
	.align		4
.L_5413:
        /*0140*/ 	.byte	0x03, 0x19
        /*0142*/ 	.short	0x0050


	//----- nvinfo : EIATTR_PARAM_CBANK
	.align		4
        /*0144*/ 	.byte	0x04, 0x0a
        /*0146*/ 	.short	(.L_5415 - .L_5414)
	.align		4
.L_5414:
        /*0148*/ 	.word	index@(.nv.constant0._ZN18transformer_engine6detail43dgated_act_cast_transpose_kernel_notalignedILi2ELi4Ef6__half13__nv_fp8_e4m3NS_5EmptyEXadL_ZNS_6dsreluIffEET_T0_RKS4_EEXadL_ZNS_5sreluIffEES6_S7_S9_EEEEvPKT2_SD_PT3_SF_PKT1_PSG_SJ_mmm)
        /*014c*/ 	.short	0x0210
        /*014e*/ 	.short	0x0050


	//----- nvinfo : EIATTR_SW_WAR
	.align		4
.L_5415:
        /*0150*/ 	.byte	0x04, 0x36
        /*0152*/ 	.short	(.L_5417 - .L_5416)
.L_5416:
        /*0154*/ 	.word	0x00000008
.L_5417:


//--------------------- .nv.info._ZN18transformer_engine6detail32dgated_act_cast_transpose_kernelILi2ELi4Ef6__half13__nv_fp8_e4m3NS_5EmptyEXadL_ZNS_6dsreluIffEET_T0_RKS4_EEXadL_ZNS_5sreluIffEES6_S7_S9_EEEEvPKT2_SD_PT3_SF_PKT1_PSG_SJ_mmm --------------------------
	.section	.nv.info._ZN18transformer_engine6detail32dgated_act_cast_transpose_kernelILi2ELi4Ef6__half13__nv_fp8_e4m3NS_5EmptyEXadL_ZNS_6dsreluIffEET_T0_RKS4_EEXadL_ZNS_5sreluIffEES6_S7_S9_EEEEvPKT2_SD_PT3_SF_PKT1_PSG_SJ_mmm,"",@"SHT_CUDA_INFO"
	.sectionflags	@""
	.align	4


	//----- nvinfo : EIATTR_CUDA_API_VERSION
	.align		4
        /*0000*/ 	.byte	0x04, 0x37
        /*0002*/ 	.short	(.L_5419 - .L_5418)
.L_5418:
        /*0004*/ 	.word	0x00000082


	//----- nvinfo : EIATTR_KPARAM_INFO
	.align		4
.L_5419:
        /*0008*/ 	.byte	0x04, 0x17
        /*000a*/ 	.short	(.L_5421 - .L_5420)
.L_5420:
        /*000c*/ 	.word	0x00000000
        /*0010*/ 	.short	0x0009
        /*0012*/ 	.short	0x0048
        /*0014*/ 	.byte	0x00, 0xf0, 0x21, 0x00


	//----- nvinfo : EIATTR_KPARAM_INFO
	.align		4
.L_5421:
        /*0018*/ 	.byte	0x04, 0x17
        /*001a*/ 	.short	(.L_5423 - .L_5422)
.L_5422:
        /*001c*/ 	.word	0x00000000
        /*0020*/ 	.short	0x0008
        /*0022*/ 	.short	0x0040
        /*0024*/ 	.byte	0x00, 0xf0, 0x21, 0x00


	//----- nvinfo : EIATTR_KPARAM_INFO
	.align		4
.L_5423:
        /*0028*/ 	.byte	0x04, 0x17
        /*002a*/ 	.short	(.L_5425 - .L_5424)
.L_5424:
        /*002c*/ 	.word	0x00000000
        /*0030*/ 	.short	0x0007
        /*0032*/ 	.short	0x0038
        /*0034*/ 	.byte	0x00, 0xf0, 0x21, 0x00


	//----- nvinfo : EIATTR_KPARAM_INFO
	.align		4
.L_5425:
        /*0038*/ 	.byte	0x04, 0x17
        /*003a*/ 	.short	(.L_5427 - .L_5426)
.L_5426:
        /*003c*/ 	.word	0x00000000
        /*0040*/ 	.short	0x0006
        /*0042*/ 	.short	0x0030
        /*0044*/ 	.byte	0x00, 0xf0, 0x21, 0x00


	//----- nvinfo : EIATTR_KPARAM_INFO
	.align		4
.L_5427:
        /*0048*/ 	.byte	0x04, 0x17
        /*004a*/ 	.short	(.L_5429 - .L_5428)
.L_5428:
        /*004c*/ 	.word	0x00000000
        /*0050*/ 	.short	0x0005
        /*0052*/ 	.short	0x0028
        /*0054*/ 	.byte	0x00, 0xf0, 0x21, 0x00


	//----- nvinfo : EIATTR_KPARAM_INFO
	.align		4
.L_5429:
        /*0058*/ 	.byte	0x04, 0x17
        /*005a*/ 	.short	(.L_5431 - .L_5430)
.L_5430:
        /*005c*/ 	.word	0x00000000
        /*0060*/ 	.short	0x0004
        /*0062*/ 	.short	0x0020
        /*0064*/ 	.byte	0x00, 0xf0, 0x21, 0x00


	//----- nvinfo : EIATTR_KPARAM_INFO
	.align		4
.L_5431:
        /*0068*/ 	.byte	0x04, 0x17
        /*006a*/ 	.short	(.L_5433 - .L_5432)
.L_5432:
        /*006c*/ 	.word	0x00000000
        /*0070*/ 	.short	0x0003
        /*0072*/ 	.short	0x0018
        /*0074*/ 	.byte	0x00, 0xf0, 0x21, 0x00


	//----- nvinfo : EIATTR_KPARAM_INFO
	.align		4
.L_5433:
        /*0078*/ 	.byte	0x04, 0x17
        /*007a*/ 	.short	(.L_5435 - .L_5434)
.L_5434:
        /*007c*/ 	.word	0x00000000
        /*0080*/ 	.short	0x0002
        /*0082*/ 	.short	0x0010
        /*0084*/ 	.byte	0x00, 0xf0, 0x21, 0x00


	//----- nvinfo : EIATTR_KPARAM_INFO
	.align		4
.L_5435:
        /*0088*/ 	.byte	0x04, 0x17
        /*008a*/ 	.short	(.L_5437 - .L_5436)
.L_5436:
        /*008c*/ 	.word	0x00000000
        /*0090*/ 	.short	0x0001
        /*0092*/ 	.short	0x0008
        /*0094*/ 	.byte	0x00, 0xf0, 0x21, 0x00


	//----- nvinfo : EIATTR_KPARAM_INFO
	.align		4
.L_5437:
        /*0098*/ 	.byte	0x04, 0x17
        /*009a*/ 	.short	(.L_5439 - .L_5438)
.L_5438:
        /*009c*/ 	.word	0x00000000
        /*00a0*/ 	.short	0x0000
        /*00a2*/ 	.short	0x0000
        /*00a4*/ 	.byte	0x00, 0xf0, 0x21, 0x00


	//----- nvinfo : EIATTR_SPARSE_MMA_MASK
	.align		4
.L_5439:
        /*00a8*/ 	.byte	0x03, 0x50
        /*00aa*/ 	.short	0x0000


	//----- nvinfo : EIATTR_MAXREG_COUNT
	.align		4
        /*00ac*/ 	.byte	0x03, 0x1b
        /*00ae*/ 	.short	0x00ff


	//----- nvinfo : EIATTR_NUM_BARRIERS
	.align		4
        /*00b0*/ 	.byte	0x02, 0x4c
        /*00b2*/ 	.byte	0x01
	.zero		1


	//----- nvinfo : EIATTR_MERCURY_ISA_VERSION
	.align		4
        /*00b4*/ 	.byte	0x03, 0x5f
        /*00b6*/ 	.short	0x0101


	//----- nvinfo : EIATTR_COOP_GROUP_MASK_REGIDS
	.align		4
        /*00b8*/ 	.byte	0x04, 0x29
        /*00ba*/ 	.short	(.L_5441 - .L_5440)


	//   ....[0]....
.L_5440:
        /*00bc*/ 	.word	0xffffffff


	//   ....[1]....
        /*00c0*/ 	.word	0xffffffff


	//   ....[2]....
        /*00c4*/ 	.word	0xffffffff


	//   ....[3]....
        /*00c8*/ 	.word	0xffffffff


	//   ....[4]....
        /*00cc*/ 	.word	0xffffffff


	//   ....[5]....
        /*00d0*/ 	.word	0xffffffff


	//   ....[6]....
        /*00d4*/ 	.word	0xffffffff


	//   ....[7]....
        /*00d8*/ 	.word	0xffffffff


	//   ....[8]....
        /*00dc*/ 	.word	0x05000004


	//   ....[9]....
        /*00e0*/ 	.word	0x05000004


	//   ....[10]....
        /*00e4*/ 	.word	0x05000004


	//----- nvinfo : EIATTR_COOP_GROUP_INSTR_OFFSETS
	.align		4
.L_5441:
        /*00e8*/ 	.byte	0x04, 0x28
        /*00ea*/ 	.short	(.L_5443 - .L_5442)


	//   ....[0]....
.L_5442:
        /*00ec*/ 	.word	0x000052e0


	//   ....[1]....
        /*00f0*/ 	.word	0x00005340


	//   ....[2]....
        /*00f4*/ 	.word	0x00005360


	//   ....[3]....
        /*00f8*/ 	.word	0x00005390


	//   ....[4]....
        /*00fc*/ 	.word	0x000053b0


	//   ....[5]....
        /*0100*/ 	.word	0x00005480


	//   ....[6]....
        /*0104*/ 	.word	0x000054a0


	//   ....[7]....
        /*0108*/ 	.word	0x000054c0


	//   ....[8]....
        /*010c*/ 	.word	0x000056f0


	//   ....[9]....
        /*0110*/ 	.word	0x00005760


	//   ....[10]....
        /*0114*/ 	.word	0x000057d0


	//----- nvinfo : EIATTR_EXIT_INSTR_OFFSETS
	.align		4
.L_5443:
        /*0118*/ 	.byte	0x04, 0x1c
        /*011a*/ 	.short	(.L_5445 - .L_5444)


	//   ....[0]....
.L_5444:
        /*011c*/ 	.word	0x000000a0


	//   ....[1]....
        /*0120*/ 	.word	0x00005590


	//   ....[2]....
        /*0124*/ 	.word	0x000056a0


	//----- nvinfo : EIATTR_MAX_THREADS
	.align		4
.L_5445:
        /*0128*/ 	.byte	0x04, 0x05
        /*012a*/ 	.short	(.L_5447 - .L_5446)
.L_5446:
        /*012c*/ 	.word	0x00000100
        /*0130*/ 	.word	0x00000001
        /*0134*/ 	.word	0x00000001


	//----- nvinfo : EIATTR_CRS_STACK_SIZE
	.align		4
.L_5447:
        /*0138*/ 	.byte	0x04, 0x1e
        /*013a*/ 	.short	(.L_5449 - .L_5448)
.L_5448:
        /*013c*/ 	.word	0x00000000


	//----- nvinfo : EIATTR_CBANK_PARAM_SIZE
	.align		4
.L_5449:
        /*0140*/ 	.byte	0x03, 0x19
        /*0142*/ 	.short	0x0050


	//----- nvinfo : EIATTR_PARAM_CBANK
	.align		4
        /*0144*/ 	.byte	0x04, 0x0a
        /*0146*/ 	.short	(.L_5451 - .L_5450)
	.align		4
.L_5450:
        /*0148*/ 	.word	index@(.nv.constant0._ZN18transformer_engine6detail32dgated_act_cast_transpose_kernelILi2ELi4Ef6__half13__nv_fp8_e4m3NS_5EmptyEXadL_ZNS_6dsreluIffEET_T0_RKS4_EEXadL_ZNS_5sreluIffEES6_S7_S9_EEEEvPKT2_SD_PT3_SF_PKT1_PSG_SJ_mmm)
        /*014c*/ 	.short	0x0210
        /*014e*/ 	.short	0x0050


	//----- nvinfo : EIATTR_SW_WAR
	.align		4
.L_5451:
        /*0150*/ 	.byte	0x04, 0x36
        /*0152*/ 	.short	(.L_5453 - .L_5452)
.L_5452:
        /*0154*/ 	.word	0x00000008
.L_5453:


//--------------------- .nv.info._ZN18transformer_engine6detail43dgated_act_cast_transpose_kernel_notalignedILi2ELi4Ef6__half13__nv_fp8_e5m2NS_5EmptyEXadL_ZNS_6dsreluIffEET_T0_RKS4_EEXadL_ZNS_5sreluIffEES6_S7_S9_EEEEvPKT2_SD_PT3_SF_PKT1_PSG_SJ_mmm --------------------------
	.section	.nv.info._ZN18transformer_engine6detail43dgated_act_cast_transpose_kernel_notalignedILi2ELi4Ef6__half13__nv_fp8_e5m2NS_5EmptyEXadL_ZNS_6dsreluIffEET_T0_RKS4_EEXadL_ZNS_5sreluIffEES6_S7_S9_EEEEvPKT2_SD_PT3_SF_PKT1_PSG_SJ_mmm,"",@"SHT_CUDA_INFO"
	.sectionflags	@""
	.align	4


	//----- nvinfo : EIATTR_CUDA_API_VERSION
	.align		4
        /*0000*/ 	.byte	0x04, 0x37
        /*0002*/ 	.short	(.L_5455 - .L_5454)
.L_5454:
        /*0004*/ 	.word	0x00000082


	//----- nvinfo : EIATTR_KPARAM_INFO
	.align		4
.L_5455:
        /*0008*/ 	.byte	0x04, 0x17
        /*000a*/ 	.short	(.L_5457 - .L_5456)
.L_5456:
        /*000c*/ 	.word	0x00000000
        /*0010*/ 	.short	0x0009
        /*0012*/ 	.short	0x0048
        /*0014*/ 	.byte	0x00, 0xf0, 0x21, 0x00


	//----- nvinfo : EIATTR_KPARAM_INFO
	.align		4
.L_5457:
        /*0018*/ 	.byte	0x04, 0x17
        /*001a*/ 	.short	(.L_5459 - .L_5458)
.L_5458:
        /*001c*/ 	.word	0x00000000
        /*0020*/ 	.short	0x0008
        /*0022*/ 	.short	0x0040
        /*0024*/ 	.byte	0x00, 0xf0, 0x21, 0x00


	//----- nvinfo : EIATTR_KPARAM_INFO
	.align		4
.L_5459:
        /*0028*/ 	.byte	0x04, 0x17
        /*002a*/ 	.short	(.L_5461 - .L_5460)
.L_5460:
        /*002c*/ 	.word	0x00000000
        /*0030*/ 	.short	0x0007
        /*0032*/ 	.short	0x0038
        /*0034*/ 	.byte	0x00, 0xf0, 0x21, 0x00


	//----- nvinfo : EIATTR_KPARAM_INFO
	.align		4
.L_5461:
        /*0038*/ 	.byte	0x04, 0x17
        /*003a*/ 	.short	(.L_5463 - .L_5462)
.L_5462:
        /*003c*/ 	.word	0x00000000
        /*0040*/ 	.short	0x0006
        /*0042*/ 	.short	0x0030
        /*0044*/ 	.byte	0x00, 0xf0, 0x21, 0x00


	//----- nvinfo : EIATTR_KPARAM_INFO
	.align		4
.L_5463:
        /*0048*/ 	.byte	0x04, 0x17
        /*004a*/ 	.short	(.L_5465 - .L_5464)
.L_5464:
        /*004c*/ 	.word	0x00000000
        /*0050*/ 	.short	0x0005
        /*0052*/ 	.short	0x0028
        /*0054*/ 	.byte	0x00, 0xf0, 0x21, 0x00


	//----- nvinfo : EIATTR_KPARAM_INFO
	.align		4
.L_5465:
        /*0058*/ 	.byte	0x04, 0x17
        /*005a*/ 	.short	(.L_5467 - .L_5466)
.L_5466:
        /*005c*/ 	.word	0x00000000
        /*0060*/ 	.short	0x0004
        /*0062*/ 	.short	0x0020
        /*0064*/ 	.byte	0x00, 0xf0, 0x21, 0x00


	//----- nvinfo : EIATTR_KPARAM_INFO
	.align		4
.L_5467:
        /*0068*/ 	.byte	0x04, 0x17
        /*006a*/ 	.short	(.L_5469 - .L_5468)
.L_5468:
        /*006c*/ 	.word	0x00000000
        /*0070*/ 	.short	0x0003
        /*0072*/ 	.short	0x0018
        /*0074*/ 	.byte	0x00, 0xf0, 0x21, 0x00


	//----- nvinfo : EIATTR_KPARAM_INFO
	.align		4
.L_5469:
        /*0078*/ 	.byte	0x04, 0x17
        /*007a*/ 	.short	(.L_5471 - .L_5470)
.L_5470:
        /*007c*/ 	.word	0x00000000
        /*0080*/ 	.short	0x0002
        /*0082*/ 	.short	0x0010
        /*0084*/ 	.byte	0x00, 0xf0, 0x21, 0x00


	//----- nvinfo : EIATTR_KPARAM_INFO
	.align		4
.L_5471:
        /*0088*/ 	.byte	0x04, 0x17
        /*008a*/ 	.short	(.L_5473 - .L_5472)
.L_5472:
        /*008c*/ 	.word	0x00000000
        /*0090*/ 	.short	0x0001
        /*0092*/ 	.short	0x0008
        /*0094*/ 	.byte	0x00, 0xf0, 0x21, 0x00


	//----- nvinfo : EIATTR_KPARAM_INFO
	.align		4
.L_5473:
        /*0098*/ 	.byte	0x04, 0x17
        /*009a*/ 	.short	(.L_5475 - .L_5474)
.L_5474:
        /*009c*/ 	.word	0x00000000
        /*00a0*/ 	.short	0x0000
        /*00a2*/ 	.short	0x0000
        /*00a4*/ 	.byte	0x00, 0xf0, 0x21, 0x00


	//----- nvinfo : EIATTR_SPARSE_MMA_MASK
	.align		4
.L_5475:
        /*00a8*/ 	.byte	0x03, 0x50
        /*00aa*/ 	.short	0x0000


	//----- nvinfo : EIATTR_MAXREG_COUNT
	.align		4
        /*00ac*/ 	.byte	0x03, 0x1b
        /*00ae*/ 	.short	0x00ff


	//----- nvinfo : EIATTR_NUM_BARRIERS
	.align		4
        /*00b0*/ 	.byte	0x02, 0x4c
        /*00b2*/ 	.byte	0x01
	.zero		1


	//----- nvinfo : EIATTR_MERCURY_ISA_VERSION
	.align		4
        /*00b4*/ 	.byte	0x03, 0x5f
        /*00b6*/ 	.short	0x0101


	//----- nvinfo : EIATTR_COOP_GROUP_MASK_REGIDS
	.align		4
        /*00b8*/ 	.byte	0x04, 0x29
        /*00ba*/ 	.short	(.L_5477 - .L_5476)


	//   ....[0]....
.L_5476:
        /*00bc*/ 	.word	0xffffffff


	//   ....[1]....
        /*00c0*/ 	.word	0xffffffff


	//   ....[2]....
        /*00c4*/ 	.word	0xffffffff


	//   ....[3]....
        /*00c8*/ 	.word	0xffffffff


	//   ....[4]....
        /*00cc*/ 	.word	0xffffffff


	//   ....[5]....
        /*00d0*/ 	.word	0xffffffff


	//   ....[6]....
        /*00d4*/ 	.word	0xffffffff


	//   ....[7]....
        /*00d8*/ 	.word	0xffffffff


	//   ....[8]....
        /*00dc*/ 	.word	0x05000004


	//   ....[9]....
        /*00e0*/ 	.word	0x05000004


	//   ....[10]....
        /*00e4*/ 	.word	0x05000004


	//----- nvinfo : EIATTR_COOP_GROUP_INSTR_OFFSETS
	.align		4
.L_5477:
        /*00e8*/ 	.byte	0x04, 0x28
        /*00ea*/ 	.short	(.L_5479 - .L_5478)


	//   ....[0]....
.L_5478:
        /*00ec*/ 	.word	0x000087c0


	//   ....[1]....
        /*00f0*/ 	.word	0x00008820


	//   ....[2]....
        /*00f4*/ 	.word	0x00008860


	//   ....[3]....
        /*00f8*/ 	.word	0x00008890


	//   ....[4]....
        /*00fc*/ 	.word	0x000088c0


	//   ....[5]....
        /*0100*/ 	.word	0x000089b0


	//   ....[6]....
        /*0104*/ 	.word	0x000089d0


	//   ....[7]....
        /*0108*/ 	.word	0x000089f0


	//   ....[8]....
        /*010c*/ 	.word	0x00008c30


	//   ....[9]....
        /*0110*/ 	.word	0x00008ca0


	//   ....[10]....
        /*0114*/ 	.word	0x00008d10


	//----- nvinfo : EIATTR_EXIT_INSTR_OFFSETS
	.align		4
.L_5479:
        /*0118*/ 	.byte	0x04, 0x1c
        /*011a*/ 	.short	(.L_5481 - .L_5480)


	//   ....[0]....
.L_5480:
        /*011c*/ 	.word	0x000000d0


	//   ....[1]....
        /*0120*/ 	.word	0x00008ad0


	//   ....[2]....
        /*0124*/ 	.word	0x00008be0


	//----- nvinfo : EIATTR_MAX_THREADS
	.align		4
.L_5481:
        /*0128*/ 	.byte	0x04, 0x05
        /*012a*/ 	.short	(.L_5483 - .L_5482)
.L_5482:
        /*012c*/ 	.word	0x00000100
        /*0130*/ 	.word	0x00000001
        /*0134*/ 	.word	0x00000001


	//----- nvinfo : EIATTR_CRS_STACK_SIZE
	.align		4
.L_5483:
        /*0138*/ 	.byte	0x04, 0x1e
        /*013a*/ 	.short	(.L_5485 - .L_5484)
.L_5484:
        /*013c*/ 	.word	0x00000000


	//----- nvinfo : EIATTR_CBANK_PARAM_SIZE
	.align		4
.L_5485:
        /*0140*/ 	.byte	0x03, 0x19
        /*0142*/ 	.short	0x0050


	//----- nvinfo : EIATTR_PARAM_CBANK
	.align		4
        /*0144*/ 	.byte	0x04, 0x0a
        /*0146*/ 	.short	(.L_5487 - .L_5486)
	.align		4
.L_5486:
        /*0148*/ 	.word	index@(.nv.constant0._ZN18transformer_engine6detail43dgated_act_cast_transpose_kernel_notalignedILi2ELi4Ef6__half13__nv_fp8_e5m2NS_5EmptyEXadL_ZNS_6dsreluIffEET_T0_RKS4_EEXadL_ZNS_5sreluIffEES6_S7_S9_EEEEvPKT2_SD_PT3_SF_PKT1_PSG_SJ_mmm)
        /*014c*/ 	.short	0x0210
        /*014e*/ 	.short	0x0050


	//----- nvinfo : EIATTR_SW_WAR
	.align		4
.L_5487:
        /*0150*/ 	.byte	0x04, 0x36
        /*0152*/ 	.short	(.L_5489 - .L_5488)
.L_5488:
        /*0154*/ 	.word	0x00000008
.L_5489:


//--------------------- .nv.info._ZN18transformer_engine6detail32dgated_act_cast_transpose_kernelILi2ELi4Ef6__half13__nv_fp8_e5m2NS_5EmptyEXadL_ZNS_6dsreluIffEET_T0_RKS4_EEXadL_ZNS_5sreluIffEES6_S7_S9_EEEEvPKT2_SD_PT3_SF_PKT1_PSG_SJ_mmm --------------------------
	.section	.nv.info._ZN18transformer_engine6detail32dgated_act_cast_transpose_kernelILi2ELi4Ef6__half13__nv_fp8_e5m2NS_5EmptyEXadL_ZNS_6dsreluIffEET_T0_RKS4_EEXadL_ZNS_5sreluIffEES6_S7_S9_EEEEvPKT2_SD_PT3_SF_PKT1_PSG_SJ_mmm,"",@"SHT_CUDA_INFO"
	.sectionflags	@""
	.align	4


	//----- nvinfo : EIATTR_CUDA_API_VERSION
	.align		4
        /*0000*/ 	.byte	0x04, 0x37
        /*0002*/ 	.short	(.L_5491 - .L_5490)
.L_5490:
        /*0004*/ 	.word	0x00000082


	//----- nvinfo : EIATTR_KPARAM_INFO
	.align		4
.L_5491:
        /*0008*/ 	.byte	0x04, 0x17
        /*000a*/ 	.short	(.L_5493 - .L_5492)
.L_5492:
        /*000c*/ 	.word	0x00000000
        /*0010*/ 	.short	0x0009
        /*0012*/ 	.short	0x0048
        /*0014*/ 	.byte	0x00, 0xf0, 0x21, 0x00


	//----- nvinfo : EIATTR_KPARAM_INFO
	.align		4
.L_5493:
        /*0018*/ 	.byte	0x04, 0x17
        /*001a*/ 	.short	(.L_5495 - .L_5494)
.L_5494:
        /*001c*/ 	.word	0x00000000
        /*0020*/ 	.short	0x0008
        /*0022*/ 	.short	0x0040
        /*0024*/ 	.byte	0x00, 0xf0, 0x21, 0x00


	//----- nvinfo : EIATTR_KPARAM_INFO
	.align		4
.L_5495:
        /*0028*/ 	.byte	0x04, 0x17
        /*002a*/ 	.short	(.L_5497 - .L_5496)
.L_5496:
        /*002c*/ 	.word	0x00000000
        /*0030*/ 	.short	0x0007
        /*0032*/ 	.short	0x0038
        /*0034*/ 	.byte	0x00, 0xf0, 0x21, 0x00


	//----- nvinfo : EIATTR_KPARAM_INFO
	.align		4
.L_5497:
        /*0038*/ 	.byte	0x04, 0x17
        /*003a*/ 	.short	(.L_5499 - .L_5498)
.L_5498:
        /*003c*/ 	.word	0x00000000
        /*0040*/ 	.short	0x0006
        /*0042*/ 	.short	0x0030
        /*0044*/ 	.byte	0x00, 0xf0, 0x21, 0x00


	//----- nvinfo : EIATTR_KPARAM_INFO
	.align		4
.L_5499:
        /*0048*/ 	.byte	0x04, 0x17
        /*004a*/ 	.short	(.L_5501 - .L_5500)
.L_5500:
        /*004c*/ 	.word	0x00000000
        /*0050*/ 	.short	0x0005
        /*0052*/ 	.short	0x0028
        /*0054*/ 	.byte	0x00, 0xf0, 0x21, 0x00


	//----- nvinfo : EIATTR_KPARAM_INFO
	.align		4
.L_5501:
        /*0058*/ 	.byte	0x04, 0x17
        /*005a*/ 	.short	(.L_5503 - .L_5502)
.L_5502:
        /*005c*/ 	.word	0x00000000
        /*0060*/ 	.short	0x0004
        /*0062*/ 	.short	0x0020
        /*0064*/ 	.byte	0x00, 0xf0, 0x21, 0x00


	//----- nvinfo : EIATTR_KPARAM_INFO
	.align		4
.L_5503:
        /*0068*/ 	.byte	0x04, 0x17
        /*006a*/ 	.short	(.L_5505 - .L_5504)
.L_5504:
        /*006c*/ 	.word	0x00000000
        /*0070*/ 	.short	0x0003
        /*0072*/ 	.short	0x0018
        /*0074*/ 	.byte	0x00, 0xf0, 0x21, 0x00


	//----- nvinfo : EIATTR_KPARAM_INFO
	.align		4
.L_5505:
        /*0078*/ 	.byte	0x04, 0x17
        /*007a*/ 	.short	(.L_5507 - .L_5506)
.L_5506:
        /*007c*/ 	.word	0x00000000
        /*0080*/ 	.short	0x0002
        /*0082*/ 	.short	0x0010
        /*0084*/ 	.byte	0x00, 0xf0, 0x21, 0x00


	//----- nvinfo : EIATTR_KPARAM_INFO
	.align		4
.L_5507:
        /*0088*/ 	.byte	0x04, 0x17
        /*008a*/ 	.short	(.L_5509 - .L_5508)
.L_5508:
        /*008c*/ 	.word	0x00000000
        /*0090*/ 	.short	0x0001
        /*0092*/ 	.short	0x0008
        /*0094*/ 	.byte	0x00, 0xf0, 0x21, 0x00


	//----- nvinfo : EIATTR_KPARAM_INFO
	.align		4
.L_5509:
        /*0098*/ 	.byte	0x04, 0x17
        /*009a*/ 	.short	(.L_5511 - .L_5510)
.L_5510:
        /*009c*/ 	.word	0x00000000
        /*00a0*/ 	.short	0x0000
        /*00a2*/ 	.short	0x0000
        /*00a4*/ 	.byte	0x00, 0xf0, 0x21, 0x00


	//----- nvinfo : EIATTR_SPARSE_MMA_MASK
	.align		4
.L_5511:
        /*00a8*/ 	.byte	0x03, 0x50
        /*00aa*/ 	.short	0x0000


	//----- nvinfo : EIATTR_MAXREG_COUNT
	.align		4
        /*00ac*/ 	.byte	0x03, 0x1b
        /*00ae*/ 	.short	0x00ff


	//----- nvinfo : EIATTR_NUM_BARRIERS
	.align		4
        /*00b0*/ 	.byte	0x02, 0x4c
        /*00b2*/ 	.byte	0x01
	.zero		1


	//----- nvinfo : EIATTR_MERCURY_ISA_VERSION
	.align		4
        /*00b4*/ 	.byte	0x03, 0x5f
        /*00b6*/ 	.short	0x0101


	//----- nvinfo : EIATTR_COOP_GROUP_MASK_REGIDS
	.align		4
        /*00b8*/ 	.byte	0x04, 0x29
        /*00ba*/ 	.short	(.L_5513 - .L_5512)


	//   ....[0]....
.L_5512:
        /*00bc*/ 	.word	0xffffffff


	//   ....[1]....
        /*00c0*/ 	.word	0xffffffff


	//   ....[2]....
        /*00c4*/ 	.word	0xffffffff


	//   ....[3]....
        /*00c8*/ 	.word	0xffffffff


	//   ....[4]....
        /*00cc*/ 	.word	0xffffffff


	//   ....[5]....
        /*00d0*/ 	.word	0xffffffff


	//   ....[6]....
        /*00d4*/ 	.word	0xffffffff


	//   ....[7]....
        /*00d8*/ 	.word	0xffffffff


	//   ....[8]....
        /*00dc*/ 	.word	0x05000004


	//   ....[9]....
        /*00e0*/ 	.word	0x05000004


	//   ....[10]....
        /*00e4*/ 	.word	0x05000004


	//----- nvinfo : EIATTR_COOP_GROUP_INSTR_OFFSETS
	.align		4
.L_5513:
        /*00e8*/ 	.byte	0x04, 0x28
        /*00ea*/ 	.short	(.L_5515 - .L_5514)


	//   ....[0]....
.L_5514:
        /*00ec*/ 	.word	0x000052e0


	//   ....[1]....
        /*00f0*/ 	.word	0x00005340


	//   ....[2]....
        /*00f4*/ 	.word	0x00005360


	//   ....[3]....
        /*00f8*/ 	.word	0x00005390


	//   ....[4]....
        /*00fc*/ 	.word	0x000053b0


	//   ....[5]....
        /*0100*/ 	.word	0x00005480


	//   ....[6]....
        /*0104*/ 	.word	0x000054a0


	//   ....[7]....
        /*0108*/ 	.word	0x000054c0


	//   ....[8]....
        /*010c*/ 	.word	0x000056f0


	//   ....[9]....
        /*0110*/ 	.word	0x00005760


	//   ....[10]....
        /*0114*/ 	.word	0x000057d0


	//----- nvinfo : EIATTR_EXIT_INSTR_OFFSETS
	.align		4
.L_5515:
        /*0118*/ 	.byte	0x04, 0x1c
        /*011a*/ 	.short	(.L_5517 - .L_5516)


	//   ....[0]....
.L_5516:
        /*011c*/ 	.word	0x000000a0


	//   ....[1]....
        /*0120*/ 	.word	0x00005590


	//   ....[2]....
        /*0124*/ 	.word	0x000056a0


	//----- nvinfo : EIATTR_MAX_THREADS
	.align		4
.L_5517:
        /*0128*/ 	.byte	0x04, 0x05
        /*012a*/ 	.short	(.L_5519 - .L_5518)
.L_5518:
        /*012c*/ 	.word	0x00000100
        /*0130*/ 	.word	0x00000001
        /*0134*/ 	.word	0x00000001


	//----- nvinfo : EIATTR_CRS_STACK_SIZE
	.align		4
.L_5519:
        /*0138*/ 	.byte	0x04, 0x1e
        /*013a*/ 	.short	(.L_5521 - .L_5520)
.L_5520:
        /*013c*/ 	.word	0x00000000


	//----- nvinfo : EIATTR_CBANK_PARAM_SIZE
	.align		4
.L_5521:
        /*0140*/ 	.byte	0x03, 0x19
        /*0142*/ 	.short	0x0050


	//----- nvinfo : EIATTR_PARAM_CBANK
	.align		4
        /*0144*/ 	.byte	0x04, 0x0a
        /*0146*/ 	.short	(.L_5523 - .L_5522)
	.align		4
.L_5522:
        /*0148*/ 	.word	index@(.nv.constant0._ZN18transformer_engine6detail32dgated_act_cast_transpose_kernelILi2ELi4Ef6__half13__nv_fp8_e5m2NS_5EmptyEXadL_ZNS_6dsreluIffEET_T0_RKS4_EEXadL_ZNS_5sreluIffEES6_S7_S9_EEEEvPKT2_SD_PT3_SF_PKT1_PSG_SJ_mmm)
        /*014c*/ 	.short	0x0210
        /*014e*/ 	.short	0x0050


	//----- nvinfo : EIATTR_SW_WAR
	.align		4
.L_5523:
        /*0150*/ 	.byte	0x04, 0x36
        /*0152*/ 	.short	(.L_5525 - .L_5524)
.L_5524:
        /*0154*/ 	.word	0x00000008
.L_5525:


//--------------------- .nv.info._ZN18transformer_engine6detail43dgated_act_cast_transpose_kernel_notalignedILi2ELi2Ef6__half13__nv_bfloat16NS_5EmptyEXadL_ZNS_6dsreluIffEET_T0_RKS4_EEXadL_ZNS_5sreluIffEES6_S7_S9_EEEEvPKT2_SD_PT3_SF_PKT1_PSG_SJ_mmm --------------------------
	.section	.nv.info._ZN18transformer_engine6detail43dgated_act_cast_transpose_kernel_notalignedILi2ELi2Ef6__half13__nv_bfloat16NS_5EmptyEXadL_ZNS_6dsreluIffEET_T0_RKS4_EEXadL_ZNS_5sreluIffEES6_S7_S9_EEEEvPKT2_SD_PT3_SF_PKT1_PSG_SJ_mmm,"",@"SHT_CUDA_INFO"
	.sectionflags	@""
	.align	4


	//----- nvinfo : EIATTR_CUDA_API_VERSION
	.align		4
        /*0000*/ 	.byte	0x04, 0x37
        /*0002*/ 	.short	(.L_5527 - .L_5526)
.L_5526:
        /*0004*/ 	.word	0x00000082


	//----- nvinfo : EIATTR_KPARAM_INFO
	.align		4
.L_5527:
        /*0008*/ 	.byte	0x04, 0x17
        /*000a*/ 	.short	(.L_5529 - .L_5528)
.L_5528:
        /*000c*/ 	.word	0x00000000
        /*0010*/ 	.short	0x0009
        /*0012*/ 	.short	0x0048
        /*0014*/ 	.byte	0x00, 0xf0, 0x21, 0x00


	//----- nvinfo : EIATTR_KPARAM_INFO
	.align		4
.L_5529:
        /*0018*/ 	.byte	0x04, 0x17
        /*001a*/ 	.short	(.L_5531 - .L_5530)
.L_5530:
        /*001c*/ 	.word	0x00000000
        /*0020*/ 	.short	0x0008
        /*0022*/ 	.short	0x0040
        /*0024*/ 	.byte	0x00, 0xf0, 0x21, 0x00


	//----- nvinfo : EIATTR_KPARAM_INFO
	.align		4
.L_5531:
        /*0028*/ 	.byte	0x04, 0x17
        /*002a*/ 	.short	(.L_5533 - .L_5532)
.L_5532:
        /*002c*/ 	.word	0x00000000
        /*0030*/ 	.short	0x0007
        /*0032*/ 	.short	0x0038
        /*0034*/ 	.byte	0x00, 0xf0, 0x21, 0x00


	//----- nvinfo : EIATTR_KPARAM_INFO
	.align		4
.L_5533:
        /*0038*/ 	.byte	0x04, 0x17
        /*003a*/ 	.short	(.L_5535 - .L_5534)
.L_5534:
        /*003c*/ 	.word	0x00000000
        /*0040*/ 	.short	0x0006
        /*0042*/ 	.short	0x0030
        /*0044*/ 	.byte	0x00, 0xf0, 0x21, 0x00


	//----- nvinfo : EIATTR_KPARAM_INFO
	.align		4
.L_5535:
        /*0048*/ 	.byte	0x04, 0x17
        /*004a*/ 	.short	(.L_5537 - .L_5536)
.L_5536:
        /*004c*/ 	.word	0x00000000
        /*0050*/ 	.short	0x0005
        /*0052*/ 	.short	0x0028
        /*0054*/ 	.byte	0x00, 0xf0, 0x21, 0x00


	//----- nvinfo : EIATTR_KPARAM_INFO
	.align		4
.L_5537:
        /*0058*/ 	.byte	0x04, 0x17
        /*005a*/ 	.short	(.L_5539 - .L_5538)
.L_5538:
        /*005c*/ 	.word	0x00000000
        /*0060*/ 	.short	0x0004
        /*0062*/ 	.short	0x0020
        /*0064*/ 	.byte	0x00, 0xf0, 0x21, 0x00


	//----- nvinfo : EIATTR_KPARAM_INFO
	.align		4
.L_5539:
        /*0068*/ 	.byte	0x04, 0x17
        /*006a*/ 	.short	(.L_5541 - .L_5540)
.L_5540:
        /*006c*/ 	.word	0x00000000
        /*0070*/ 	.short	0x0003
        /*0072*/ 	.short	0x0018
        /*0074*/ 	.byte	0x00, 0xf0, 0x21, 0x00


	//----- nvinfo : EIATTR_KPARAM_INFO
	.align		4
.L_5541:
        /*0078*/ 	.byte	0x04, 0x17
        /*007a*/ 	.short	(.L_5543 - .L_5542)
.L_5542:
        /*007c*/ 	.word	0x00000000
        /*0080*/ 	.short	0x0002
        /*0082*/ 	.short	0x0010
        /*0084*/ 	.byte	0x00, 0xf0, 0x21, 0x00


	//----- nvinfo : EIATTR_KPARAM_INFO
	.align		4
.L_5543:
        /*0088*/ 	.byte	0x04, 0x17
        /*008a*/ 	.short	(.L_5545 - .L_5544)
.L_5544:
        /*008c*/ 	.word	0x00000000
        /*0090*/ 	.short	0x0001
        /*0092*/ 	.short	0x0008
        /*0094*/ 	.byte	0x00, 0xf0, 0x21, 0x00


	//----- nvinfo : EIATTR_KPARAM_INFO
	.align		4
.L_5545:
        /*0098*/ 	.byte	0x04, 0x17
        /*009a*/ 	.short	(.L_5547 - .L_5546)
.L_5546:
        /*009c*/ 	.word	0x00000000
        /*00a0*/ 	.short	0x0000
        /*00a2*/ 	.short	0x0000
        /*00a4*/ 	.byte	0x00, 0xf0, 0x21, 0x00


	//----- nvinfo : EIATTR_SPARSE_MMA_MASK
	.align		4
.L_5547:
        /*00a8*/ 	.byte	0x03, 0x50
        /*00aa*/ 	.short	0x0000


	//----- nvinfo : EIATTR_MAXREG_COUNT
	.align		4
        /*00ac*/ 	.byte	0x03, 0x1b
        /*00ae*/ 	.short	0x00ff


	//----- nvinfo : EIATTR_NUM_BARRIERS
	.align		4
        /*00b0*/ 	.byte	0x02, 0x4c
        /*00b2*/ 	.byte	0x01
	.zero		1


	//----- nvinfo : EIATTR_MERCURY_ISA_VERSION
	.align		4
        /*00b4*/ 	.byte	0x03, 0x5f
        /*00b6*/ 	.short	0x0101


	//----- nvinfo : EIATTR_INT_WARP_WIDE_INSTR_OFFSETS
	.align		4
        /*00b8*/ 	.byte	0x04, 0x31
        /*00ba*/ 	.short	(.L_5549 - .L_5548)


	//   ....[0]....
.L_5548:
        /*00bc*/ 	.word	0x000008e0


	//----- nvinfo : EIATTR_COOP_GROUP_MASK_REGIDS
	.align		4
.L_5549:
        /*00c0*/ 	.byte	0x04, 0x29
        /*00c2*/ 	.short	(.L_5551 - .L_5550)


	//   ....[0]....
.L_5550:
        /*00c4*/ 	.word	0xffffffff


	//   ....[1]....
        /*00c8*/ 	.word	0xffffffff


	//   ....[2]....
        /*00cc*/ 	.word	0xffffffff


	//   ....[3]....
        /*00d0*/ 	.word	0xffffffff


	//   ....[4]....
        /*00d4*/ 	.word	0xffffffff


	//   ....[5]....
        /*00d8*/ 	.word	0xffffffff


	//   ....[6]....
        /*00dc*/ 	.word	0xffffffff


	//   ....[7]....
        /*00e0*/ 	.word	0xffffffff


	//   ....[8]....
        /*00e4*/ 	.word	0x05000004


	//   ....[9]....
        /*00e8*/ 	.word	0x05000004


	//   ....[10]....
        /*00ec*/ 	.word	0x05000004


	//----- nvinfo : EIATTR_COOP_GROUP_INSTR_OFFSETS
	.align		4
.L_5551:
        /*00f0*/ 	.byte	0x04, 0x28
        /*00f2*/ 	.short	(.L_5553 - .L_5552)


	//   ....[0]....
.L_5552:
        /*00f4*/ 	.word	0x00005090


	//   ....[1]....
        /*00f8*/ 	.word	0x000050e0


	//   ....[2]....
        /*00fc*/ 	.word	0x00005140


	//   ....[3]....
        /*0100*/ 	.word	0x00005180


	//   ....[4]....
        /*0104*/ 	.word	0x000051a0


	//   ....[5]....
        /*0108*/ 	.word	0x00005290


	//   ....[6]....
        /*010c*/ 	.word	0x000052b0


	//   ....[7]....
        /*0110*/ 	.word	0x000052d0


	//   ....[8]....
        /*0114*/ 	.word	0x00005520


	//   ....[9]....
        /*0118*/ 	.word	0x00005590


	//   ....[10]....
        /*011c*/ 	.word	0x00005600


	//----- nvinfo : EIATTR_EXIT_INSTR_OFFSETS
	.align		4
.L_5553:
        /*0120*/ 	.byte	0x04, 0x1c
        /*0122*/ 	.short	(.L_5555 - .L_5554)


	//   ....[0]....
.L_5554:
        /*0124*/ 	.word	0x000000d0


	//   ....[1]....
        /*0128*/ 	.word	0x000053c0


	//   ....[2]....
        /*012c*/ 	.word	0x000054d0


	//----- nvinfo : EIATTR_MAX_THREADS
	.align		4
.L_5555:
        /*0130*/ 	.byte	0x04, 0x05
        /*0132*/ 	.short	(.L_5557 - .L_5556)
.L_5556:
        /*0134*/ 	.word	0x00000100
        /*0138*/ 	.word	0x00000001
        /*013c*/ 	.word	0x00000001


	//----- nvinfo : EIATTR_CRS_STACK_SIZE
	.align		4
.L_5557:
        /*0140*/ 	.byte	0x04, 0x1e
        /*0142*/ 	.short	(.L_5559 - .L_5558)
.L_5558:
        /*0144*/ 	.word	0x00000000


	//----- nvinfo : EIATTR_CBANK_PARAM_SIZE
	.align		4
.L_5559:
        /*0148*/ 	.byte	0x03, 0x19
        /*014a*/ 	.short	0x0050


	//----- nvinfo : EIATTR_PARAM_CBANK
	.align		4
        /*014c*/ 	.byte	0x04, 0x0a
        /*014e*/ 	.short	(.L_5561 - .L_5560)
	.align		4
.L_5560:
        /*0150*/ 	.word	index@(.nv.constant0._ZN18transformer_engine6detail43dgated_act_cast_transpose_kernel_notalignedILi2ELi2Ef6__half13__nv_bfloat16NS_5EmptyEXadL_ZNS_6dsreluIffEET_T0_RKS4_EEXadL_ZNS_5sreluIffEES6_S7_S9_EEEEvPKT2_SD_PT3_SF_PKT1_PSG_SJ_mmm)
        /*0154*/ 	.short	0x0210
        /*0156*/ 	.short	0x0050


	//----- nvinfo : EIATTR_SW_WAR
	.align		4
.L_5561:
        /*0158*/ 	.byte	0x04, 0x36
        /*015a*/ 	.short	(.L_5563 - .L_5562)
.L_5562:
        /*015c*/ 	.word	0x00000008
.L_5563:


//--------------------- .nv.info._ZN18transformer_engine6detail32dgated_act_cast_transpose_kernelILi2ELi2Ef6__half13__nv_bfloat16NS_5EmptyEXadL_ZNS_6dsreluIffEET_T0_RKS4_EEXadL_ZNS_5sreluIffEES6_S7_S9_EEEEvPKT2_SD_PT3_SF_PKT1_PSG_SJ_mmm --------------------------
	.section	.nv.info._ZN18transformer_engine6detail32dgated_act_cast_transpose_kernelILi2ELi2Ef6__half13__nv_bfloat16NS_5EmptyEXadL_ZNS_6dsreluIffEET_T0_RKS4_EEXadL_ZNS_5sreluIffEES6_S7_S9_EEEEvPKT2_SD_PT3_SF_PKT1_PSG_SJ_mmm,"",@"SHT_CUDA_INFO"
	.sectionflags	@""
	.align	4


	//----- nvinfo : EIATTR_CUDA_API_VERSION
	.align		4
        /*0000*/ 	.byte	0x04, 0x37
        /*0002*/ 	.short	(.L_5565 - .L_5564)
.L_5564:
        /*0004*/ 	.word	0x00000082


	//----- nvinfo : EIATTR_KPARAM_INFO
	.align		4
.L_5565:
        /*0008*/ 	.byte	0x04, 0x17
        /*000a*/ 	.short	(.L_5567 - .L_5566)
.L_5566:
        /*000c*/ 	.word	0x00000000
        /*0010*/ 	.short	0x0009
        /*0012*/ 	.short	0x0048
        /*0014*/ 	.byte	0x00, 0xf0, 0x21, 0x00


	//----- nvinfo : EIATTR_KPARAM_INFO
	.align		4
.L_5567:
        /*0018*/ 	.byte	0x04, 0x17
        /*001a*/ 	.short	(.L_5569 - .L_5568)
.L_5568:
        /*001c*/ 	.word	0x00000000
        /*0020*/ 	.short	0x0008
        /*0022*/ 	.short	0x0040
        /*0024*/ 	.byte	0x00, 0xf0, 0x21, 0x00


	//----- nvinfo : EIATTR_KPARAM_INFO
	.align		4
.L_5569:
        /*0028*/ 	.byte	0x04, 0x17
        /*002a*/ 	.short	(.L_5571 - .L_5570)
.L_5570:
        /*002c*/ 	.word	0x00000000
        /*0030*/ 	.short	0x0007
        /*0032*/ 	.short	0x0038
        /*0034*/ 	.byte	0x00, 0xf0, 0x21, 0x00


	//----- nvinfo : EIATTR_KPARAM_INFO
	.align		4
.L_5571:
        /*0038*/ 	.byte	0x04, 0x17
        /*003a*/ 	.short	(.L_5573 - .L_5572)
.L_5572:
        /*003c*/ 	.word	0x00000000
        /*0040*/ 	.short	0x0006
        /*0042*/ 	.short	0x0030
        /*0044*/ 	.byte	0x00, 0xf0, 0x21, 0x00


	//----- nvinfo : EIATTR_KPARAM_INFO
	.align		4
.L_5573:
        /*0048*/ 	.byte	0x04, 0x17
        /*004a*/ 	.short	(.L_5575 - .L_5574)
.L_5574:
        /*004c*/ 	.word	0x00000000
        /*0050*/ 	.short	0x0005
        /*0052*/ 	.short	0x0028
        /*0054*/ 	.byte	0x00, 0xf0, 0x21, 0x00


	//----- nvinfo : EIATTR_KPARAM_INFO
	.align		4
.L_5575:
        /*0058*/ 	.byte	0x04, 0x17
        /*005a*/ 	.short	(.L_5577 - .L_5576)
.L_5576:
        /*005c*/ 	.word	0x00000000
        /*0060*/ 	.short	0x0004
        /*0062*/ 	.short	0x0020
        /*0064*/ 	.byte	0x00, 0xf0, 0x21, 0x00


	//----- nvinfo : EIATTR_KPARAM_INFO
	.align		4
.L_5577:
        /*0068*/ 	.byte	0x04, 0x17
        /*006a*/ 	.short	(.L_5579 - .L_5578)
.L_5578:
        /*006c*/ 	.word	0x00000000
        /*0070*/ 	.short	0x0003
        /*0072*/ 	.short	0x0018
        /*0074*/ 	.byte	0x00, 0xf0, 0x21, 0x00


	//----- nvinfo : EIATTR_KPARAM_INFO
	.align		4
.L_5579:
        /*0078*/ 	.byte	0x04, 0x17
        /*007a*/ 	.short	(.L_5581 - .L_5580)
.L_5580:
        /*007c*/ 	.word	0x00000000
        /*0080*/ 	.short	0x0002
        /*0082*/ 	.short	0x0010
        /*0084*/ 	.byte	0x00, 0xf0, 0x21, 0x00


	//----- nvinfo : EIATTR_KPARAM_INFO
	.align		4
.L_5581:
        /*0088*/ 	.byte	0x04, 0x17
        /*008a*/ 	.short	(.L_5583 - .L_5582)
.L_5582:
        /*008c*/ 	.word	0x00000000
        /*0090*/ 	.short	0x0001
        /*0092*/ 	.short	0x0008
        /*0094*/ 	.byte	0x00, 0xf0, 0x21, 0x00


	//----- nvinfo : EIATTR_KPARAM_INFO
	.align		4
.L_5583:
        /*0098*/ 	.byte	0x04, 0x17
        /*009a*/ 	.short	(.L_5585 - .L_5584)
.L_5584:
        /*009c*/ 	.word	0x00000000
        /*00a0*/ 	.short	0x0000
        /*00a2*/ 	.short	0x0000
        /*00a4*/ 	.byte	0x00, 0xf0, 0x21, 0x00


	//----- nvinfo : EIATTR_SPARSE_MMA_MASK
	.align		4
.L_5585:
        /*00a8*/ 	.byte	0x03, 0x50
        /*00aa*/ 	.short	0x0000


	//----- nvinfo : EIATTR_MAXREG_COUNT
	.align		4
        /*00ac*/ 	.byte	0x03, 0x1b
        /*00ae*/ 	.short	0x00ff


	//----- nvinfo : EIATTR_NUM_BARRIERS
	.align		4
        /*00b0*/ 	.byte	0x02, 0x4c
        /*00b2*/ 	.byte	0x01
	.zero		1


	//----- nvinfo : EIATTR_MERCURY_ISA_VERSION
	.align		4
        /*00b4*/ 	.byte	0x03, 0x5f
        /*00b6*/ 	.short	0x0101


	//----- nvinfo : EIATTR_INT_WARP_WIDE_INSTR_OFFSETS
	.align		4
        /*00b8*/ 	.byte	0x04, 0x31
        /*00ba*/ 	.short	(.L_5587 - .L_5586)


	//   ....[0]....
.L_5586:
        /*00bc*/ 	.word	0x000030a0


	//   ....[1]....
        /*00c0*/ 	.word	0x000031c0


	//----- nvinfo : EIATTR_COOP_GROUP_MASK_REGIDS
	.align		4
.L_5587:
        /*00c4*/ 	.byte	0x04, 0x29
        /*00c6*/ 	.short	(.L_5589 - .L_5588)


	//   ....[0]....
.L_5588:
        /*00c8*/ 	.word	0xffffffff


	//   ....[1]....
        /*00cc*/ 	.word	0xffffffff


	//   ....[2]....
        /*00d0*/ 	.word	0xffffffff


	//   ....[3]....
        /*00d4*/ 	.word	0xffffffff


	//   ....[4]....
        /*00d8*/ 	.word	0xffffffff


	//   ....[5]....
        /*00dc*/ 	.word	0xffffffff


	//   ....[6]....
        /*00e0*/ 	.word	0xffffffff


	//   ....[7]....
        /*00e4*/ 	.word	0xffffffff


	//   ....[8]....
        /*00e8*/ 	.word	0x05000005


	//   ....[9]....
        /*00ec*/ 	.word	0x05000005


	//   ....[10]....
        /*00f0*/ 	.word	0x05000005


	//----- nvinfo : EIATTR_COOP_GROUP_INSTR_OFFSETS
	.align		4
.L_5589:
        /*00f4*/ 	.byte	0x04, 0x28
        /*00f6*/ 	.short	(.L_5591 - .L_5590)


	//   ....[0]....
.L_5590:
        /*00f8*/ 	.word	0x00003070


	//   ....[1]....
        /*00fc*/ 	.word	0x000030d0


	//   ....[2]....
        /*0100*/ 	.word	0x000030f0


	//   ....[3]....
        /*0104*/ 	.word	0x00003110


	//   ....[4]....
        /*0108*/ 	.word	0x00003130


	//   ....[5]....
        /*010c*/ 	.word	0x00003220


	//   ....[6]....
        /*0110*/ 	.word	0x00003240


	//   ....[7]....
        /*0114*/ 	.word	0x00003260


	//   ....[8]....
        /*0118*/ 	.word	0x00003490


	//   ....[9]....
        /*011c*/ 	.word	0x00003500


	//   ....[10]....
        /*0120*/ 	.word	0x00003570


	//----- nvinfo : EIATTR_EXIT_INSTR_OFFSETS
	.align		4
.L_5591:
        /*0124*/ 	.byte	0x04, 0x1c
        /*0126*/ 	.short	(.L_5593 - .L_5592)


	//   ....[0]....
.L_5592:
        /*0128*/ 	.word	0x000000a0


	//   ....[1]....
        /*012c*/ 	.word	0x00003330


	//   ....[2]....
        /*0130*/ 	.word	0x00003440


	//----- nvinfo : EIATTR_MAX_THREADS
	.align		4
.L_5593:
        /*0134*/ 	.byte	0x04, 0x05
        /*0136*/ 	.short	(.L_5595 - .L_5594)
.L_5594:
        /*0138*/ 	.word	0x00000100
        /*013c*/ 	.word	0x00000001
        /*0140*/ 	.word	0x00000001


	//----- nvinfo : EIATTR_CRS_STACK_SIZE
	.align		4
.L_5595:
        /*0144*/ 	.byte	0x04, 0x1e
        /*0146*/ 	.short	(.L_5597 - .L_5596)
.L_5596:
        /*0148*/ 	.word	0x00000000


	//----- nvinfo : EIATTR_CBANK_PARAM_SIZE
	.align		4
.L_5597:
        /*014c*/ 	.byte	0x03, 0x19
        /*014e*/ 	.short	0x0050


	//----- nvinfo : EIATTR_PARAM_CBANK
	.align		4
        /*0150*/ 	.byte	0x04, 0x0a
        /*0152*/ 	.short	(.L_5599 - .L_5598)
	.align		4
.L_5598:
        /*0154*/ 	.word	index@(.nv.constant0._ZN18transformer_engine6detail32dgated_act_cast_transpose_kernelILi2ELi2Ef6__half13__nv_bfloat16NS_5EmptyEXadL_ZNS_6dsreluIffEET_T0_RKS4_EEXadL_ZNS_5sreluIffEES6_S7_S9_EEEEvPKT2_SD_PT3_SF_PKT1_PSG_SJ_mmm)
        /*0158*/ 	.short	0x0210
        /*015a*/ 	.short	0x0050


	//----- nvinfo : EIATTR_SW_WAR
	.align		4
.L_5599:
        /*015c*/ 	.byte	0x04, 0x36
        /*015e*/ 	.short	(.L_5601 - .L_5600)
.L_5600:
        /*0160*/ 	.word	0x00000008
.L_5601:


//--------------------- .nv.info._ZN18transformer_engine6detail43dgated_act_cast_transpose_kernel_notalignedILi2ELi2Ef6__halfS2_NS_5EmptyEXadL_ZNS_6dsreluIffEET_T0_RKS3_EEXadL_ZNS_5sreluIffEES5_S6_S8_EEEEvPKT2_SC_PT3_SE_PKT1_PSF_SI_mmm --------------------------
	.section	.nv.info._ZN18transformer_engine6detail43dgated_act_cast_transpose_kernel_notalignedILi2ELi2Ef6__halfS2_NS_5EmptyEXadL_ZNS_6dsreluIffEET_T0_RKS3_EEXadL_ZNS_5sreluIffEES5_S6_S8_EEEEvPKT2_SC_PT3_SE_PKT1_PSF_SI_mmm,"",@"SHT_CUDA_INFO"
	.sectionflags	@""
	.align	4


	//----- nvinfo : EIATTR_CUDA_API_VERSION
	.align		4
        /*0000*/ 	.byte	0x04, 0x37
        /*0002*/ 	.short	(.L_5603 - .L_5602)
.L_5602:
        /*0004*/ 	.word	0x00000082


	//----- nvinfo : EIATTR_KPARAM_INFO
	.align		4
.L_5603:
        /*0008*/ 	.byte	0x04, 0x17
        /*000a*/ 	.short	(.L_5605 - .L_5604)
.L_5604:
        /*000c*/ 	.word	0x00000000
        /*0010*/ 	.short	0x0009
        /*0012*/ 	.short	0x0048
        /*0014*/ 	.byte	0x00, 0xf0, 0x21, 0x00


	//----- nvinfo : EIATTR_KPARAM_INFO
	.align		4
.L_5605:
        /*0018*/ 	.byte	0x04, 0x17
        /*001a*/ 	.short	(.L_5607 - .L_5606)
.L_5606:
        /*001c*/ 	.word	0x00000000
        /*0020*/ 	.short	0x0008
        /*0022*/ 	.short	0x0040
        /*0024*/ 	.byte	0x00, 0xf0, 0x21, 0x00


	//----- nvinfo : EIATTR_KPARAM_INFO
	.align		4
.L_5607:
        /*0028*/ 	.byte	0x04, 0x17
        /*002a*/ 	.short	(.L_5609 - .L_5608)
.L_5608:
        /*002c*/ 	.word	0x00000000
        /*0030*/ 	.short	0x0007
        /*0032*/ 	.short	0x0038
        /*0034*/ 	.byte	0x00, 0xf0, 0x21, 0x00


	//----- nvinfo : EIATTR_KPARAM_INFO
	.align		4
.L_5609:
        /*0038*/ 	.byte	0x04, 0x17
        /*003a*/ 	.short	(.L_5611 - .L_5610)
.L_5610:
        /*003c*/ 	.word	0x00000000
        /*0040*/ 	.short	0x0006
        /*0042*/ 	.short	0x0030
        /*0044*/ 	.byte	0x00, 0xf0, 0x21, 0x00


	//----- nvinfo : EIATTR_KPARAM_INFO
	.align		4
.L_5611:
        /*0048*/ 	.byte	0x04, 0x17
        /*004a*/ 	.short	(.L_5613 - .L_5612)
.L_5612:
        /*004c*/ 	.word	0x00000000
        /*0050*/ 	.short	0x0005
        /*0052*/ 	.short	0x0028
        /*0054*/ 	.byte	0x00, 0xf0, 0x21, 0x00


	//----- nvinfo : EIATTR_KPARAM_INFO
	.align		4
.L_5613:
        /*0058*/ 	.byte	0x04, 0x17
        /*005a*/ 	.short	(.L_5615 - .L_5614)
.L_5614:
        /*005c*/ 	.word	0x00000000
        /*0060*/ 	.short	0x0004
        /*0062*/ 	.short	0x0020
        /*0064*/ 	.byte	0x00, 0xf0, 0x21, 0x00


	//----- nvinfo : EIATTR_KPARAM_INFO
	.align		4
.L_5615:
        /*0068*/ 	.byte	0x04, 0x17
        /*006a*/ 	.short	(.L_5617 - .L_5616)
.L_5616:
        /*006c*/ 	.word	0x00000000
        /*0070*/ 	.short	0x0003
        /*0072*/ 	.short	0x0018
        /*0074*/ 	.byte	0x00, 0xf0, 0x21, 0x00


	//----- nvinfo : EIATTR_KPARAM_INFO
	.align		4
.L_5617:
        /*0078*/ 	.byte	0x04, 0x17
        /*007a*/ 	.short	(.L_5619 - .L_5618)
.L_5618:
        /*007c*/ 	.word	0x00000000
        /*0080*/ 	.short	0x0002
        /*0082*/ 	.short	0x0010
        /*0084*/ 	.byte	0x00, 0xf0, 0x21, 0x00


	//----- nvinfo : EIATTR_KPARAM_INFO
	.align		4
.L_5619:
        /*0088*/ 	.byte	0x04, 0x17
        /*008a*/ 	.short	(.L_5621 - .L_5620)
.L_5620:
        /*008c*/ 	.word	0x00000000
        /*0090*/ 	.short	0x0001
        /*0092*/ 	.short	0x0008
        /*0094*/ 	.byte	0x00, 0xf0, 0x21, 0x00


	//----- nvinfo : EIATTR_KPARAM_INFO
	.align		4
.L_5621:
        /*0098*/ 	.byte	0x04, 0x17
        /*009a*/ 	.short	(.L_5623 - .L_5622)
.L_5622:
        /*009c*/ 	.word	0x00000000
        /*00a0*/ 	.short	0x0000
        /*00a2*/ 	.short	0x0000
        /*00a4*/ 	.byte	0x00, 0xf0, 0x21, 0x00


	//----- nvinfo : EIATTR_SPARSE_MMA_MASK
	.align		4
.L_5623:
        /*00a8*/ 	.byte	0x03, 0x50
        /*00aa*/ 	.short	0x0000


	//----- nvinfo : EIATTR_MAXREG_COUNT
	.align		4
        /*00ac*/ 	.byte	0x03, 0x1b
        /*00ae*/ 	.short	0x00ff


	//----- nvinfo : EIATTR_NUM_BARRIERS
	.align		4
        /*00b0*/ 	.byte	0x02, 0x4c
        /*00b2*/ 	.byte	0x01
	.zero		1


	//----- nvinfo : EIATTR_MERCURY_ISA_VERSION
	.align		4
        /*00b4*/ 	.byte	0x03, 0x5f
        /*00b6*/ 	.short	0x0101


	//----- nvinfo : EIATTR_INT_WARP_WIDE_INSTR_OFFSETS
	.align		4
        /*00b8*/ 	.byte	0x04, 0x31
        /*00ba*/ 	.short	(.L_5625 - .L_5624)


	//   ....[0]....
.L_5624:
        /*00bc*/ 	.word	0x000008e0


	//----- nvinfo : EIATTR_COOP_GROUP_MASK_REGIDS
	.align		4
.L_5625:
        /*00c0*/ 	.byte	0x04, 0x29
        /*00c2*/ 	.short	(.L_5627 - .L_5626)


	//   ....[0]....
.L_5626:
        /*00c4*/ 	.word	0xffffffff


	//   ....[1]....
        /*00c8*/ 	.word	0xffffffff


	//   ....[2]....
        /*00cc*/ 	.word	0xffffffff


	//   ....[3]....
        /*00d0*/ 	.word	0xffffffff


	//   ....[4]....
        /*00d4*/ 	.word	0xffffffff


	//   ....[5]....
        /*00d8*/ 	.word	0xffffffff


	//   ....[6]....
        /*00dc*/ 	.word	0xffffffff


	//   ....[7]....
        /*00e0*/ 	.word	0xffffffff


	//   ....[8]....
        /*00e4*/ 	.word	0x05000004


	//   ....[9]....
        /*00e8*/ 	.word	0x05000004


	//   ....[10]....
        /*00ec*/ 	.word	0x05000004


	//----- nvinfo : EIATTR_COOP_GROUP_INSTR_OFFSETS
	.align		4
.L_5627:
        /*00f0*/ 	.byte	0x04, 0x28
        /*00f2*/ 	.short	(.L_5629 - .L_5628)


	//   ....[0]....
.L_5628:
        /*00f4*/ 	.word	0x00005090


	//   ....[1]....
        /*00f8*/ 	.word	0x000050e0


	//   ....[2]....
        /*00fc*/ 	.word	0x00005140


	//   ....[3]....
        /*0100*/ 	.word	0x00005180


	//   ....[4]....
        /*0104*/ 	.word	0x000051a0


	//   ....[5]....
        /*0108*/ 	.word	0x00005290


	//   ....[6]....
        /*010c*/ 	.word	0x000052b0


	//   ....[7]....
        /*0110*/ 	.word	0x000052d0


	//   ....[8]....
        /*0114*/ 	.word	0x00005520


	//   ....[9]....
        /*0118*/ 	.word	0x00005590


	//   ....[10]....
        /*011c*/ 	.word	0x00005600


	//----- nvinfo : EIATTR_EXIT_INSTR_OFFSETS
	.align		4
.L_5629:
        /*0120*/ 	.byte	0x04, 0x1c
        /*0122*/ 	.short	(.L_5631 - .L_5630)


	//   ....[0]....
.L_5630:
        /*0124*/ 	.word	0x000000d0


	//   ....[1]....
        /*0128*/ 	.word	0x000053c0


	//   ....[2]....
        /*012c*/ 	.word	0x000054d0


	//----- nvinfo : EIATTR_MAX_THREADS
	.align		4
.L_5631:
        /*0130*/ 	.byte	0x04, 0x05
        /*0132*/ 	.short	(.L_5633 - .L_5632)
.L_5632:
        /*0134*/ 	.word	0x00000100
        /*0138*/ 	.word	0x00000001
        /*013c*/ 	.word	0x00000001


	//----- nvinfo : EIATTR_CRS_STACK_SIZE
	.align		4
.L_5633:
        /*0140*/ 	.byte	0x04, 0x1e
        /*0142*/ 	.short	(.L_5635 - .L_5634)
.L_5634:
        /*0144*/ 	.word	0x00000000


	//----- nvinfo : EIATTR_CBANK_PARAM_SIZE
	.align		4
.L_5635:
        /*0148*/ 	.byte	0x03, 0x19
        /*014a*/ 	.short	0x0050


	//----- nvinfo : EIATTR_PARAM_CBANK
	.align		4
        /*014c*/ 	.byte	0x04, 0x0a
        /*014e*/ 	.short	(.L_5637 - .L_5636)
	.align		4
.L_5636:
        /*0150*/ 	.word	index@(.nv.constant0._ZN18transformer_engine6detail43dgated_act_cast_transpose_kernel_notalignedILi2ELi2Ef6__halfS2_NS_5EmptyEXadL_ZNS_6dsreluIffEET_T0_RKS3_EEXadL_ZNS_5sreluIffEES5_S6_S8_EEEEvPKT2_SC_PT3_SE_PKT1_PSF_SI_mmm)
        /*0154*/ 	.short	0x0210
        /*0156*/ 	.short	0x0050


	//----- nvinfo : EIATTR_SW_WAR
	.align		4
.L_5637:
        /*0158*/ 	.byte	0x04, 0x36
        /*015a*/ 	.short	(.L_5639 - .L_5638)
.L_5638:
        /*015c*/ 	.word	0x00000008
.L_5639:


//--------------------- .nv.info._ZN18transformer_engine6detail32dgated_act_cast_transpose_kernelILi2ELi2Ef6__halfS2_NS_5EmptyEXadL_ZNS_6dsreluIffEET_T0_RKS3_EEXadL_ZNS_5sreluIffEES5_S6_S8_EEEEvPKT2_SC_PT3_SE_PKT1_PSF_SI_mmm --------------------------
	.section	.nv.info._ZN18transformer_engine6detail32dgated_act_cast_transpose_kernelILi2ELi2Ef6__halfS2_NS_5EmptyEXadL_ZNS_6dsreluIffEET_T0_RKS3_EEXadL_ZNS_5sreluIffEES5_S6_S8_EEEEvPKT2_SC_PT3_SE_PKT1_PSF_SI_mmm,"",@"SHT_CUDA_INFO"
	.sectionflags	@""
	.align	4


	//----- nvinfo : EIATTR_CUDA_API_VERSION
	.align		4
        /*0000*/ 	.byte	0x04, 0x37
        /*0002*/ 	.short	(.L_5641 - .L_5640)
.L_5640:
        /*0004*/ 	.word	0x00000082


	//----- nvinfo : EIATTR_KPARAM_INFO
	.align		4
.L_5641:
        /*0008*/ 	.byte	0x04, 0x17
        /*000a*/ 	.short	(.L_5643 - .L_5642)
.L_5642:
        /*000c*/ 	.word	0x00000000
        /*0010*/ 	.short	0x0009
        /*0012*/ 	.short	0x0048
        /*0014*/ 	.byte	0x00, 0xf0, 0x21, 0x00


	//----- nvinfo : EIATTR_KPARAM_INFO
	.align		4
.L_5643:
        /*0018*/ 	.byte	0x04, 0x17
        /*001a*/ 	.short	(.L_5645 - .L_5644)
.L_5644:
        /*001c*/ 	.word	0x00000000
        /*0020*/ 	.short	0x0008
        /*0022*/ 	.short	0x0040
        /*0024*/ 	.byte	0x00, 0xf0, 0x21, 0x00


	//----- nvinfo : EIATTR_KPARAM_INFO
	.align		4
.L_5645:
        /*0028*/ 	.byte	0x04, 0x17
        /*002a*/ 	.short	(.L_5647 - .L_5646)
.L_5646:
        /*002c*/ 	.word	0x00000000
        /*0030*/ 	.short	0x0007
        /*0032*/ 	.short	0x0038
        /*0034*/ 	.byte	0x00, 0xf0, 0x21, 0x00


	//----- nvinfo : EIATTR_KPARAM_INFO
	.align		4
.L_5647:
        /*0038*/ 	.byte	0x04, 0x17
        /*003a*/ 	.short	(.L_5649 - .L_5648)
.L_5648:
        /*003c*/ 	.word	0x00000000
        /*0040*/ 	.short	0x0006
        /*0042*/ 	.short	0x0030
        /*0044*/ 	.byte	0x00, 0xf0, 0x21, 0x00


	//----- nvinfo : EIATTR_KPARAM_INFO
	.align		4
.L_5649:
        /*0048*/ 	.byte	0x04, 0x17
        /*004a*/ 	.short	(.L_5651 - .L_5650)
.L_5650:
        /*004c*/ 	.word	0x00000000
        /*0050*/ 	.short	0x0005
        /*0052*/ 	.short	0x0028
        /*0054*/ 	.byte	0x00, 0xf0, 0x21, 0x00


	//----- nvinfo : EIATTR_KPARAM_INFO
	.align		4
.L_5651:
        /*0058*/ 	.byte	0x04, 0x17
        /*005a*/ 	.short	(.L_5653 - .L_5652)
.L_5652:
        /*005c*/ 	.word	0x00000000
        /*0060*/ 	.short	0x0004
        /*0062*/ 	.short	0x0020
        /*0064*/ 	.byte	0x00, 0xf0, 0x21, 0x00


	//----- nvinfo : EIATTR_KPARAM_INFO
	.align		4
.L_5653:
        /*0068*/ 	.byte	0x04, 0x17
        /*006a*/ 	.short	(.L_5655 - .L_5654)
.L_5654:
        /*006c*/ 	.word	0x00000000
        /*0070*/ 	.short	0x0003
        /*0072*/ 	.short	0x0018
        /*0074*/ 	.byte	0x00, 0xf0, 0x21, 0x00


	//----- nvinfo : EIATTR_KPARAM_INFO
	.align		4
.L_5655:
        /*0078*/ 	.byte	0x04, 0x17
        /*007a*/ 	.short	(.L_5657 - .L_5656)
.L_5656:
        /*007c*/ 	.word	0x00000000
        /*0080*/ 	.short	0x0002
        /*0082*/ 	.short	0x0010
        /*0084*/ 	.byte	0x00, 0xf0, 0x21, 0x00


	//----- nvinfo : EIATTR_KPARAM_INFO
	.align		4
.L_5657:
        /*0088*/ 	.byte	0x04, 0x17
        /*008a*/ 	.short	(.L_5659 - .L_5658)
.L_5658:
        /*008c*/ 	.word	0x00000000
        /*0090*/ 	.short	0x0001
        /*0092*/ 	.short	0x0008
        /*0094*/ 	.byte	0x00, 0xf0, 0x21, 0x00


	//----- nvinfo : EIATTR_KPARAM_INFO
	.align		4
.L_5659:
        /*0098*/ 	.byte	0x04, 0x17
        /*009a*/ 	.short	(.L_5661 - .L_5660)
.L_5660:
        /*009c*/ 	.word	0x00000000
        /*00a0*/ 	.short	0x0000
        /*00a2*/ 	.short	0x0000
        /*00a4*/ 	.byte	0x00, 0xf0, 0x21, 0x00


	//----- nvinfo : EIATTR_SPARSE_MMA_MASK
	.align		4
.L_5661:
        /*00a8*/ 	.byte	0x03, 0x50
        /*00aa*/ 	.short	0x0000


	//----- nvinfo : EIATTR_MAXREG_COUNT
	.align		4
        /*00ac*/ 	.byte	0x03, 0x1b
        /*00ae*/ 	.short	0x00ff


	//----- nvinfo : EIATTR_NUM_BARRIERS
	.align		4
        /*00b0*/ 	.byte	0x02, 0x4c
        /*00b2*/ 	.byte	0x01
	.zero		1


	//----- nvinfo : EIATTR_MERCURY_ISA_VERSION
	.align		4
        /*00b4*/ 	.byte	0x03, 0x5f
        /*00b6*/ 	.short	0x0101


	//----- nvinfo : EIATTR_INT_WARP_WIDE_INSTR_OFFSETS
	.align		4
        /*00b8*/ 	.byte	0x04, 0x31
        /*00ba*/ 	.short	(.L_5663 - .L_5662)


	//   ....[0]....
.L_5662:
        /*00bc*/ 	.word	0x000030a0


	//   ....[1]....
        /*00c0*/ 	.word	0x000031c0


	//----- nvinfo : EIATTR_COOP_GROUP_MASK_REGIDS
	.align		4
.L_5663:
        /*00c4*/ 	.byte	0x04, 0x29
        /*00c6*/ 	.short	(.L_5665 - .L_5664)


	//   ....[0]....
.L_5664:
        /*00c8*/ 	.word	0xffffffff


	//   ....[1]....
        /*00cc*/ 	.word	0xffffffff


	//   ....[2]....
        /*00d0*/ 	.word	0xffffffff


	//   ....[3]....
        /*00d4*/ 	.word	0xffffffff


	//   ....[4]....
        /*00d8*/ 	.word	0xffffffff


	//   ....[5]....
        /*00dc*/ 	.word	0xffffffff


	//   ....[6]....
        /*00e0*/ 	.word	0xffffffff


	//   ....[7]....
        /*00e4*/ 	.word	0xffffffff


	//   ....[8]....
        /*00e8*/ 	.word	0x05000005


	//   ....[9]....
        /*00ec*/ 	.word	0x05000005


	//   ....[10]....
        /*00f0*/ 	.word	0x05000005


	//----- nvinfo : EIATTR_COOP_GROUP_INSTR_OFFSETS
	.align		4
.L_5665:
        /*00f4*/ 	.byte	0x04, 0x28
        /*00f6*/ 	.short	(.L_5667 - .L_5666)


	//   ....[0]....
.L_5666:
        /*00f8*/ 	.word	0x00003070


	//   ....[1]....
        /*00fc*/ 	.word	0x000030d0


	//   ....[2]....
        /*0100*/ 	.word	0x000030f0


	//   ....[3]....
        /*0104*/ 	.word	0x00003110


	//   ....[4]....
        /*0108*/ 	.word	0x00003130


	//   ....[5]....
        /*010c*/ 	.word	0x00003220


	//   ....[6]....
        /*0110*/ 	.word	0x00003240


	//   ....[7]....
        /*0114*/ 	.word	0x00003260


	//   ....[8]....
        /*0118*/ 	.word	0x00003490


	//   ....[9]....
        /*011c*/ 	.word	0x00003500


	//   ....[10]....
        /*0120*/ 	.word	0x00003570


	//----- nvinfo : EIATTR_EXIT_INSTR_OFFSETS
	.align		4
.L_5667:
        /*0124*/ 	.byte	0x04, 0x1c
        /*0126*/ 	.short	(.L_5669 - .L_5668)


	//   ....[0]....
.L_5668:
        /*0128*/ 	.word	0x000000a0


	//   ....[1]....
        /*012c*/ 	.word	0x00003330


	//   ....[2]....
        /*0130*/ 	.word	0x00003440


	//----- nvinfo : EIATTR_MAX_THREADS
	.align		4
.L_5669:
        /*0134*/ 	.byte	0x04, 0x05
        /*0136*/ 	.short	(.L_5671 - .L_5670)
.L_5670:
        /*0138*/ 	.word	0x00000100
        /*013c*/ 	.word	0x00000001
        /*0140*/ 	.word	0x00000001


	//----- nvinfo : EIATTR_CRS_STACK_SIZE
	.align		4
.L_5671:
        /*0144*/ 	.byte	0x04, 0x1e
        /*0146*/ 	.short	(.L_5673 - .L_5672)
.L_5672:
        /*0148*/ 	.word	0x00000000


	//----- nvinfo : EIATTR_CBANK_PARAM_SIZE
	.align		4
.L_5673:
        /*014c*/ 	.byte	0x03, 0x19
        /*014e*/ 	.short	0x0050


	//----- nvinfo : EIATTR_PARAM_CBANK
	.align		4
        /*0150*/ 	.byte	0x04, 0x0a
        /*0152*/ 	.short	(.L_5675 - .L_5674)
	.align		4
.L_5674:
        /*0154*/ 	.word	index@(.nv.constant0._ZN18transformer_engine6detail32dgated_act_cast_transpose_kernelILi2ELi2Ef6__halfS2_NS_5EmptyEXadL_ZNS_6dsreluIffEET_T0_RKS3_EEXadL_ZNS_5sreluIffEES5_S6_S8_EEEEvPKT2_SC_PT3_SE_PKT1_PSF_SI_mmm)
        /*0158*/ 	.short	0x0210
        /*015a*/ 	.short	0x0050


	//----- nvinfo : EIATTR_SW_WAR
	.align		4
.L_5675:
        /*015c*/ 	.byte	0x04, 0x36
        /*015e*/ 	.short	(.L_5677 - .L_5676)
.L_5676:
        /*0160*/ 	.word	0x00000008
.L_5677:


//--------------------- .nv.info._ZN18transformer_engine6detail43dgated_act_cast_transpose_kernel_notalignedILi2ELi1Ef6__halffNS_5EmptyEXadL_ZNS_6dsreluIffEET_T0_RKS3_EEXadL_ZNS_5sreluIffEES5_S6_S8_EEEEvPKT2_SC_PT3_SE_PKT1_PSF_SI_mmm --------------------------
	.section	.nv.info._ZN18transformer_engine6detail43dgated_act_cast_transpose_kernel_notalignedILi2ELi1Ef6__halffNS_5EmptyEXadL_ZNS_6dsreluIffEET_T0_RKS3_EEXadL_ZNS_5sreluIffEES5_S6_S8_EEEEvPKT2_SC_PT3_SE_PKT1_PSF_SI_mmm,"",@"SHT_CUDA_INFO"
	.sectionflags	@""
	.align	4


	//----- nvinfo : EIATTR_CUDA_API_VERSION
	.align		4
        /*0000*/ 	.byte	0x04, 0x37
        /*0002*/ 	.short	(.L_5679 - .L_5678)
.L_5678:
        /*0004*/ 	.word	0x00000082


	//----- nvinfo : EIATTR_KPARAM_INFO
	.align		4
.L_5679:
        /*0008*/ 	.byte	0x04, 0x17
        /*000a*/ 	.short	(.L_5681 - .L_5680)
.L_5680:
        /*000c*/ 	.word	0x00000000
        /*0010*/ 	.short	0x0009
        /*0012*/ 	.short	0x0048
        /*0014*/ 	.byte	0x00, 0xf0, 0x21, 0x00


	//----- nvinfo : EIATTR_KPARAM_INFO
	.align		4
.L_5681:
        /*0018*/ 	.byte	0x04, 0x17
        /*001a*/ 	.short	(.L_5683 - .L_5682)
.L_5682:
        /*001c*/ 	.word	0x00000000
        /*0020*/ 	.short	0x0008
        /*0022*/ 	.short	0x0040
        /*0024*/ 	.byte	0x00, 0xf0, 0x21, 0x00


	//----- nvinfo : EIATTR_KPARAM_INFO
	.align		4
.L_5683:
        /*0028*/ 	.byte	0x04, 0x17
        /*002a*/ 	.short	(.L_5685 - .L_5684)
.L_5684:
        /*002c*/ 	.word	0x00000000
        /*0030*/ 	.short	0x0007
        /*0032*/ 	.short	0x0038
        /*0034*/ 	.byte	0x00, 0xf0, 0x21, 0x00


	//----- nvinfo : EIATTR_KPARAM_INFO
	.align		4
.L_5685:
        /*0038*/ 	.byte	0x04, 0x17
        /*003a*/ 	.short	(.L_5687 - .L_5686)
.L_5686:
        /*003c*/ 	.word	0x00000000
        /*0040*/ 	.short	0x0006
        /*0042*/ 	.short	0x0030
        /*0044*/ 	.byte	0x00, 0xf0, 0x21, 0x00


	//----- nvinfo : EIATTR_KPARAM_INFO
	.align		4
.L_5687:
        /*0048*/ 	.byte	0x04, 0x17
        /*004a*/ 	.short	(.L_5689 - .L_5688)
.L_5688:
        /*004c*/ 	.word	0x00000000
        /*0050*/ 	.short	0x0005
        /*0052*/ 	.short	0x0028
        /*0054*/ 	.byte	0x00, 0xf0, 0x21, 0x00


	//----- nvinfo : EIATTR_KPARAM_INFO
	.align		4
.L_5689:
        /*0058*/ 	.byte	0x04, 0x17
        /*005a*/ 	.short	(.L_5691 - .L_5690)
.L_5690:
        /*005c*/ 	.word	0x00000000
        /*0060*/ 	.short	0x0004
        /*0062*/ 	.short	0x0020
        /*0064*/ 	.byte	0x00, 0xf0, 0x21, 0x00


	//----- nvinfo : EIATTR_KPARAM_INFO
	.align		4
.L_5691:
        /*0068*/ 	.byte	0x04, 0x17
        /*006a*/ 	.short	(.L_5693 - .L_5692)
.L_5692:
        /*006c*/ 	.word	0x00000000
        /*0070*/ 	.short	0x0003
        /*0072*/ 	.short	0x0018
        /*0074*/ 	.byte	0x00, 0xf0, 0x21, 0x00


	//----- nvinfo : EIATTR_KPARAM_INFO
	.align		4
.L_5693:
        /*0078*/ 	.byte	0x04, 0x17
        /*007a*/ 	.short	(.L_5695 - .L_5694)
.L_5694:
        /*007c*/ 	.word	0x00000000
        /*0080*/ 	.short	0x0002
        /*0082*/ 	.short	0x0010
        /*0084*/ 	.byte	0x00, 0xf0, 0x21, 0x00


	//----- nvinfo : EIATTR_KPARAM_INFO
	.align		4
.L_5695:
        /*0088*/ 	.byte	0x04, 0x17
        /*008a*/ 	.short	(.L_5697 - .L_5696)
.L_5696:
        /*008c*/ 	.word	0x00000000
        /*0090*/ 	.short	0x0001
        /*0092*/ 	.short	0x0008
        /*0094*/ 	.byte	0x00, 0xf0, 0x21, 0x00


	//----- nvinfo : EIATTR_KPARAM_INFO
	.align		4
.L_5697:
        /*0098*/ 	.byte	0x04, 0x17
        /*009a*/ 	.short	(.L_5699 - .L_5698)
.L_5698:
        /*009c*/ 	.word	0x00000000
        /*00a0*/ 	.short	0x0000
        /*00a2*/ 	.short	0x0000
        /*00a4*/ 	.byte	0x00, 0xf0, 0x21, 0x00


	//----- nvinfo : EIATTR_SPARSE_MMA_MASK
	.align		4
.L_5699:
        /*00a8*/ 	.byte	0x03, 0x50
        /*00aa*/ 	.short	0x0000


	//----- nvinfo : EIATTR_MAXREG_COUNT
	.align		4
        /*00ac*/ 	.byte	0x03, 0x1b
        /*00ae*/ 	.short	0x00ff


	//----- nvinfo : EIATTR_NUM_BARRIERS
	.align		4
        /*00b0*/ 	.byte	0x02, 0x4c
        /*00b2*/ 	.byte	0x01
	.zero		1


	//----- nvinfo : EIATTR_MERCURY_ISA_VERSION
	.align		4
        /*00b4*/ 	.byte	0x03, 0x5f
        /*00b6*/ 	.short	0x0101


	//----- nvinfo : EIATTR_COOP_GROUP_MASK_REGIDS
	.align		4
        /*00b8*/ 	.byte	0x04, 0x29
        /*00ba*/ 	.short	(.L_5701 - .L_5700)


	//   ....[0]....
.L_5700:
        /*00bc*/ 	.word	0xffffffff


	//   ....[1]....
        /*00c0*/ 	.word	0xffffffff


	//   ....[2]....
        /*00c4*/ 	.word	0xffffffff


	//   ....[3]....
        /*00c8*/ 	.word	0xffffffff


	//   ....[4]....
        /*00cc*/ 	.word	0xffffffff


	//   ....[5]....
        /*00d0*/ 	.word	0xffffffff


	//   ....[6]....
        /*00d4*/ 	.word	0xffffffff


	//   ....[7]....
        /*00d8*/ 	.word	0xffffffff


	//   ....[8]....
        /*00dc*/ 	.word	0x05000004


	//   ....[9]....
        /*00e0*/ 	.word	0x05000004


	//   ....[10]....
        /*00e4*/ 	.word	0x05000004


	//----- nvinfo : EIATTR_COOP_GROUP_INSTR_OFFSETS
	.align		4
.L_5701:
        /*00e8*/ 	.byte	0x04, 0x28
        /*00ea*/ 	.short	(.L_5703 - .L_5702)


	//   ....[0]....
.L_5702:
        /*00ec*/ 	.word	0x00004180


	//   ....[1]....
        /*00f0*/ 	.word	0x000041e0


	//   ....[2]....
        /*00f4*/ 	.word	0x00004240


	//   ....[3]....
        /*00f8*/ 	.word	0x00004260


	//   ....[4]....
        /*00fc*/ 	.word	0x00004280


	//   ....[5]....
        /*0100*/ 	.word	0x00004370


	//   ....[6]....
        /*0104*/ 	.word	0x00004390


	//   ....[7]....
        /*0108*/ 	.word	0x000043b0


	//   ....[8]....
        /*010c*/ 	.word	0x000045d0


	//   ....[9]....
        /*0110*/ 	.word	0x00004640


	//   ....[10]....
        /*0114*/ 	.word	0x000046b0


	//----- nvinfo : EIATTR_EXIT_INSTR_OFFSETS
	.align		4
.L_5703:
        /*0118*/ 	.byte	0x04, 0x1c
        /*011a*/ 	.short	(.L_5705 - .L_5704)


	//   ....[0]....
.L_5704:
        /*011c*/ 	.word	0x000000d0


	//   ....[1]....
        /*0120*/ 	.word	0x00004490


	//   ....[2]....
        /*0124*/ 	.word	0x00004580


	//----- nvinfo : EIATTR_MAX_THREADS
	.align		4
.L_5705:
        /*0128*/ 	.byte	0x04, 0x05
        /*012a*/ 	.short	(.L_5707 - .L_5706)
.L_5706:
        /*012c*/ 	.word	0x00000100
        /*0130*/ 	.word	0x00000001
        /*0134*/ 	.word	0x00000001


	//----- nvinfo : EIATTR_CRS_STACK_SIZE
	.align		4
.L_5707:
        /*0138*/ 	.byte	0x04, 0x1e
        /*013a*/ 	.short	(.L_5709 - .L_5708)
.L_5708:
        /*013c*/ 	.word	0x00000000


	//----- nvinfo : EIATTR_CBANK_PARAM_SIZE
	.align		4
.L_5709:
        /*0140*/ 	.byte	0x03, 0x19
        /*0142*/ 	.short	0x0050


	//----- nvinfo : EIATTR_PARAM_CBANK
	.align		4
        /*0144*/ 	.byte	0x04, 0x0a
        /*0146*/ 	.short	(.L_5711 - .L_5710)
	.align		4
.L_5710:
        /*0148*/ 	.word	index@(.nv.constant0._ZN18transformer_engine6detail43dgated_act_cast_transpose_kernel_notalignedILi2ELi1Ef6__halffNS_5EmptyEXadL_ZNS_6dsreluIffEET_T0_RKS3_EEXadL_ZNS_5sreluIffEES5_S6_S8_EEEEvPKT2_SC_PT3_SE_PKT1_PSF_SI_mmm)
        /*014c*/ 	.short	0x0210
        /*014e*/ 	.short	0x0050


	//----- nvinfo : EIATTR_SW_WAR
	.align		4
.L_5711:
        /*0150*/ 	.byte	0x04, 0x36
        /*0152*/ 	.short	(.L_5713 - .L_5712)
.L_5712:
        /*0154*/ 	.word	0x00000008
.L_5713:


//--------------------- .nv.info._ZN18transformer_engine6detail32dgated_act_cast_transpose_kernelILi2ELi1Ef6__halffNS_5EmptyEXadL_ZNS_6dsreluIffEET_T0_RKS3_EEXadL_ZNS_5sreluIffEES5_S6_S8_EEEEvPKT2_SC_PT3_SE_PKT1_PSF_SI_mmm --------------------------
	.section	.nv.info._ZN18transformer_engine6detail32dgated_act_cast_transpose_kernelILi2ELi1Ef6__halffNS_5EmptyEXadL_ZNS_6dsreluIffEET_T0_RKS3_EEXadL_ZNS_5sreluIffEES5_S6_S8_EEEEvPKT2_SC_PT3_SE_PKT1_PSF_SI_mmm,"",@"SHT_CUDA_INFO"
	.sectionflags	@""
	.align	4


	//----- nvinfo : EIATTR_CUDA_API_VERSION
	.align		4
        /*0000*/ 	.byte	0x04, 0x37
        /*0002*/ 	.short	(.L_5715 - .L_5714)
.L_5714:
        /*0004*/ 	.word	0x00000082


	//----- nvinfo : EIATTR_KPARAM_INFO
	.align		4
.L_5715:
        /*0008*/ 	.byte	0x04, 0x17
        /*000a*/ 	.short	(.L_5717 - .L_5716)
.L_5716:
        /*000c*/ 	.word	0x00000000
        /*0010*/ 	.short	0x0009
        /*0012*/ 	.short	0x0048
        /*0014*/ 	.byte	0x00, 0xf0, 0x21, 0x00


	//----- nvinfo : EIATTR_KPARAM_INFO
	.align		4
.L_5717:
        /*0018*/ 	.byte	0x04, 0x17
        /*001a*/ 	.short	(.L_5719 - .L_5718)
.L_5718:
        /*001c*/ 	.word	0x00000000
        /*0020*/ 	.short	0x0008
        /*0022*/ 	.short	0x0040
        /*0024*/ 	.byte	0x00, 0xf0, 0x21, 0x00


	//----- nvinfo : EIATTR_KPARAM_INFO
	.align		4
.L_5719:
        /*0028*/ 	.byte	0x04, 0x17
        /*002a*/ 	.short	(.L_5721 - .L_5720)
.L_5720:
        /*002c*/ 	.word	0x00000000
        /*0030*/ 	.short	0x0007
        /*0032*/ 	.short	0x0038
        /*0034*/ 	.byte	0x00, 0xf0, 0x21, 0x00


	//----- nvinfo : EIATTR_KPARAM_INFO
	.align		4
.L_5721:
        /*0038*/ 	.byte	0x04, 0x17
        /*003a*/ 	.short	(.L_5723 - .L_5722)
.L_5722:
        /*003c*/ 	.word	0x00000000
        /*0040*/ 	.short	0x0006
        /*0042*/ 	.short	0x0030
        /*0044*/ 	.byte	0x00, 0xf0, 0x21, 0x00


	//----- nvinfo : EIATTR_KPARAM_INFO
	.align		4
.L_5723:
        /*0048*/ 	.byte	0x04, 0x17
        /*004a*/ 	.short	(.L_5725 - .L_5724)
.L_5724:
        /*004c*/ 	.word	0x00000000
        /*0050*/ 	.short	0x0005
        /*0052*/ 	.short	0x0028
        /*0054*/ 	.byte	0x00, 0xf0, 0x21, 0x00


	//----- nvinfo : EIATTR_KPARAM_INFO
	.align		4
.L_5725:
        /*0058*/ 	.byte	0x04, 0x17
        /*005a*/ 	.short	(.L_5727 - .L_5726)
.L_5726:
        /*005c*/ 	.word	0x00000000
        /*0060*/ 	.short	0x0004
        /*0062*/ 	.short	0x0020
        /*0064*/ 	.byte	0x00, 0xf0, 0x21, 0x00


	//----- nvinfo : EIATTR_KPARAM_INFO
	.align		4
.L_5727:
        /*0068*/ 	.byte	0x04, 0x17
        /*006a*/ 	.short	(.L_5729 - .L_5728)
.L_5728:
        /*006c*/ 	.word	0x00000000
        /*0070*/ 	.short	0x0003
        /*0072*/ 	.short	0x0018
        /*0074*/ 	.byte	0x00, 0xf0, 0x21, 0x00


	//----- nvinfo : EIATTR_KPARAM_INFO
	.align		4
.L_5729:
        /*0078*/ 	.byte	0x04, 0x17
        /*007a*/ 	.short	(.L_5731 - .L_5730)
.L_5730:
        /*007c*/ 	.word	0x00000000
        /*0080*/ 	.short	0x0002
        /*0082*/ 	.short	0x0010
        /*0084*/ 	.byte	0x00, 0xf0, 0x21, 0x00


	//----- nvinfo : EIATTR_KPARAM_INFO
	.align		4
.L_5731:
        /*0088*/ 	.byte	0x04, 0x17
        /*008a*/ 	.short	(.L_5733 - .L_5732)
.L_5732:
        /*008c*/ 	.word	0x00000000
        /*0090*/ 	.short	0x0001
        /*0092*/ 	.short	0x0008
        /*0094*/ 	.byte	0x00, 0xf0, 0x21, 0x00


	//----- nvinfo : EIATTR_KPARAM_INFO
	.align		4
.L_5733:
        /*0098*/ 	.byte	0x04, 0x17
        /*009a*/ 	.short	(.L_5735 - .L_5734)
.L_5734:
        /*009c*/ 	.word	0x00000000
        /*00a0*/ 	.short	0x0000
        /*00a2*/ 	.short	0x0000
        /*00a4*/ 	.byte	0x00, 0xf0, 0x21, 0x00


	//----- nvinfo : EIATTR_SPARSE_MMA_MASK
	.align		4
.L_5735:
        /*00a8*/ 	.byte	0x03, 0x50
        /*00aa*/ 	.short	0x0000


	//----- nvinfo : EIATTR_MAXREG_COUNT
	.align		4
        /*00ac*/ 	.byte	0x03, 0x1b
        /*00ae*/ 	.short	0x00ff


	//----- nvinfo : EIATTR_NUM_BARRIERS
	.align		4
        /*00b0*/ 	.byte	0x02, 0x4c
        /*00b2*/ 	.byte	0x01
	.zero		1


	//----- nvinfo : EIATTR_MERCURY_ISA_VERSION
	.align		4
        /*00b4*/ 	.byte	0x03, 0x5f
        /*00b6*/ 	.short	0x0101


	//----- nvinfo : EIATTR_COOP_GROUP_MASK_REGIDS
	.align		4
        /*00b8*/ 	.byte	0x04, 0x29
        /*00ba*/ 	.short	(.L_5737 - .L_5736)


	//   ....[0]....
.L_5736:
        /*00bc*/ 	.word	0xffffffff


	//   ....[1]....
        /*00c0*/ 	.word	0xffffffff


	//   ....[2]....
        /*00c4*/ 	.word	0xffffffff


	//   ....[3]....
        /*00c8*/ 	.word	0xffffffff


	//   ....[4]....
        /*00cc*/ 	.word	0xffffffff


	//   ....[5]....
        /*00d0*/ 	.word	0xffffffff


	//   ....[6]....
        /*00d4*/ 	.word	0xffffffff


	//   ....[7]....
        /*00d8*/ 	.word	0xffffffff


	//   ....[8]....
        /*00dc*/ 	.word	0x05000005


	//   ....[9]....
        /*00e0*/ 	.word	0x05000005


	//   ....[10]....
        /*00e4*/ 	.word	0x05000005


	//----- nvinfo : EIATTR_COOP_GROUP_INSTR_OFFSETS
	.align		4
.L_5737:
        /*00e8*/ 	.byte	0x04, 0x28
        /*00ea*/ 	.short	(.L_5739 - .L_5738)


	//   ....[0]....
.L_5738:
        /*00ec*/ 	.word	0x00002010


	//   ....[1]....
        /*00f0*/ 	.word	0x00002090


	//   ....[2]....
        /*00f4*/ 	.word	0x000020d0


	//   ....[3]....
        /*00f8*/ 	.word	0x000020f0


	//   ....[4]....
        /*00fc*/ 	.word	0x00002110


	//   ....[5]....
        /*0100*/ 	.word	0x000021e0


	//   ....[6]....
        /*0104*/ 	.word	0x00002200


	//   ....[7]....
        /*0108*/ 	.word	0x00002220


	//   ....[8]....
        /*010c*/ 	.word	0x00002430


	//   ....[9]....
        /*0110*/ 	.word	0x000024a0


	//   ....[10]....
        /*0114*/ 	.word	0x00002510


	//----- nvinfo : EIATTR_EXIT_INSTR_OFFSETS
	.align		4
.L_5739:
        /*0118*/ 	.byte	0x04, 0x1c
        /*011a*/ 	.short	(.L_5741 - .L_5740)


	//   ....[0]....
.L_5740:
        /*011c*/ 	.word	0x000000a0


	//   ....[1]....
        /*0120*/ 	.word	0x000022f0


	//   ....[2]....
        /*0124*/ 	.word	0x000023e0


	//----- nvinfo : EIATTR_MAX_THREADS
	.align		4
.L_5741:
        /*0128*/ 	.byte	0x04, 0x05
        /*012a*/ 	.short	(.L_5743 - .L_5742)
.L_5742:
        /*012c*/ 	.word	0x00000100
        /*0130*/ 	.word	0x00000001
        /*0134*/ 	.word	0x00000001


	//----- nvinfo : EIATTR_CRS_STACK_SIZE
	.align		4
.L_5743:
        /*0138*/ 	.byte	0x04, 0x1e
        /*013a*/ 	.short	(.L_5745 - .L_5744)
.L_5744:
        /*013c*/ 	.word	0x00000000


	//----- nvinfo : EIATTR_CBANK_PARAM_SIZE
	.align		4
.L_5745:
        /*0140*/ 	.byte	0x03, 0x19
        /*0142*/ 	.short	0x0050


	//----- nvinfo : EIATTR_PARAM_CBANK
	.align		4
        /*0144*/ 	.byte	0x04, 0x0a
        /*0146*/ 	.short	(.L_5747 - .L_5746)
	.align		4
.L_5746:
        /*0148*/ 	.word	index@(.nv.constant0._ZN18transformer_engine6detail32dgated_act_cast_transpose_kernelILi2ELi1Ef6__halffNS_5EmptyEXadL_ZNS_6dsreluIffEET_T0_RKS3_EEXadL_ZNS_5sreluIffEES5_S6_S8_EEEEvPKT2_SC_PT3_SE_PKT1_PSF_SI_mmm)
        /*014c*/ 	.short	0x0210
        /*014e*/ 	.short	0x0050


	//----- nvinfo : EIATTR_SW_WAR
	.align		4
.L_5747:
        /*0150*/ 	.byte	0x04, 0x36
        /*0152*/ 	.short	(.L_5749 - .L_5748)
.L_5748:
        /*0154*/ 	.word	0x00000008
.L_5749:


//--------------------- .nv.info._ZN18transformer_engine6detail43dgated_act_cast_transpose_kernel_notalignedILi1ELi4Eff13__nv_fp8_e4m3NS_5EmptyEXadL_ZNS_6dsreluIffEET_T0_RKS3_EEXadL_ZNS_5sreluIffEES5_S6_S8_EEEEvPKT2_SC_PT3_SE_PKT1_PSF_SI_mmm --------------------------
	.section	.nv.info._ZN18transformer_engine6detail43dgated_act_cast_transpose_kernel_notalignedILi1ELi4Eff13__nv_fp8_e4m3NS_5EmptyEXadL_ZNS_6dsreluIffEET_T0_RKS3_EEXadL_ZNS_5sreluIffEES5_S6_S8_EEEEvPKT2_SC_PT3_SE_PKT1_PSF_SI_mmm,"",@"SHT_CUDA_INFO"
	.sectionflags	@""
	.align	4


	//----- nvinfo : EIATTR_CUDA_API_VERSION
	.align		4
        /*0000*/ 	.byte	0x04, 0x37
        /*0002*/ 	.short	(.L_5751 - .L_5750)
.L_5750:
        /*0004*/ 	.word	0x00000082


	//----- nvinfo : EIATTR_KPARAM_INFO
	.align		4
.L_5751:
        /*0008*/ 	.byte	0x04, 0x17
        /*000a*/ 	.short	(.L_5753 - .L_5752)
.L_5752:
        /*000c*/ 	.word	0x00000000
        /*0010*/ 	.short	0x0009
        /*0012*/ 	.short	0x0048
        /*0014*/ 	.byte	0x00, 0xf0, 0x21, 0x00


	//----- nvinfo : EIATTR_KPARAM_INFO
	.align		4
.L_5753:
        /*0018*/ 	.byte	0x04, 0x17
        /*001a*/ 	.short	(.L_5755 - .L_5754)
.L_5754:
        /*001c*/ 	.word	0x00000000
        /*0020*/ 	.short	0x0008
        /*0022*/ 	.short	0x0040
        /*0024*/ 	.byte	0x00, 0xf0, 0x21, 0x00


	//----- nvinfo : EIATTR_KPARAM_INFO
	.align		4
.L_5755:
        /*0028*/ 	.byte	0x04, 0x17
        /*002a*/ 	.short	(.L_5757 - .L_5756)
.L_5756:
        /*002c*/ 	.word	0x00000000
        /*0030*/ 	.short	0x0007
        /*0032*/ 	.short	0x0038
        /*0034*/ 	.byte	0x00, 0xf0, 0x21, 0x00


	//----- nvinfo : EIATTR_KPARAM_INFO
	.align		4
.L_5757:
        /*0038*/ 	.byte	0x04, 0x17
        /*003a*/ 	.short	(.L_5759 - .L_5758)
.L_5758:
        /*003c*/ 	.word	0x00000000
        /*0040*/ 	.short	0x0006
        /*0042*/ 	.short	0x0030
        /*0044*/ 	.byte	0x00, 0xf0, 0x21, 0x00


	//----- nvinfo : EIATTR_KPARAM_INFO
	.align		4
.L_5759:
        /*0048*/ 	.byte	0x04, 0x17
        /*004a*/ 	.short	(.L_5761 - .L_5760)
.L_5760:
        /*004c*/ 	.word	0x00000000
        /*0050*/ 	.short	0x0005
        /*0052*/ 	.short	0x0028
        /*0054*/ 	.byte	0x00, 0xf0, 0x21, 0x00


	//----- nvinfo : EIATTR_KPARAM_INFO
	.align		4
.L_5761:
        /*0058*/ 	.byte	0x04, 0x17
        /*005a*/ 	.short	(.L_5763 - .L_5762)
.L_5762:
        /*005c*/ 	.word	0x00000000
        /*0060*/ 	.short	0x0004
        /*0062*/ 	.short	0x0020
        /*0064*/ 	.byte	0x00, 0xf0, 0x21, 0x00


	//----- nvinfo : EIATTR_KPARAM_INFO
	.align		4
.L_5763:
        /*0068*/ 	.byte	0x04, 0x17
        /*006a*/ 	.short	(.L_5765 - .L_5764)
.L_5764:
        /*006c*/ 	.word	0x00000000
        /*0070*/ 	.short	0x0003
        /*0072*/ 	.short	0x0018
        /*0074*/ 	.byte	0x00, 0xf0, 0x21, 0x00


	//----- nvinfo : EIATTR_KPARAM_INFO
	.align		4
.L_5765:
        /*0078*/ 	.byte	0x04, 0x17
        /*007a*/ 	.short	(.L_5767 - .L_5766)
.L_5766:
        /*007c*/ 	.word	0x00000000
        /*0080*/ 	.short	0x0002
        /*0082*/ 	.short	0x0010
        /*0084*/ 	.byte	0x00, 0xf0, 0x21, 0x00


	//----- nvinfo : EIATTR_KPARAM_INFO
	.align		4
.L_5767:
        /*0088*/ 	.byte	0x04, 0x17
        /*008a*/ 	.short	(.L_5769 - .L_5768)
.L_5768:
        /*008c*/ 	.word	0x00000000
        /*0090*/ 	.short	0x0001
        /*0092*/ 	.short	0x0008
        /*0094*/ 	.byte	0x00, 0xf0, 0x21, 0x00


	//----- nvinfo : EIATTR_KPARAM_INFO
	.align		4
.L_5769:
        /*0098*/ 	.byte	0x04, 0x17
        /*009a*/ 	.short	(.L_5771 - .L_5770)
.L_5770:
        /*009c*/ 	.word	0x00000000
        /*00a0*/ 	.short	0x0000
        /*00a2*/ 	.short	0x0000
        /*00a4*/ 	.byte	0x00, 0xf0, 0x21, 0x00


	//----- nvinfo : EIATTR_SPARSE_MMA_MASK
	.align		4
.L_5771:
        /*00a8*/ 	.byte	0x03, 0x50
        /*00aa*/ 	.short	0x0000


	//----- nvinfo : EIATTR_MAXREG_COUNT
	.align		4
        /*00ac*/ 	.byte	0x03, 0x1b
        /*00ae*/ 	.short	0x00ff


	//----- nvinfo : EIATTR_NUM_BARRIERS
	.align		4
        /*00b0*/ 	.byte	0x02, 0x4c
        /*00b2*/ 	.byte	0x01
	.zero		1


	//----- nvinfo : EIATTR_MERCURY_ISA_VERSION
	.align		4
        /*00b4*/ 	.byte	0x03, 0x5f
        /*00b6*/ 	.short	0x0101


	//----- nvinfo : EIATTR_COOP_GROUP_MASK_REGIDS
	.align		4
        /*00b8*/ 	.byte	0x04, 0x29
        /*00ba*/ 	.short	(.L_5773 - .L_5772)


	//   ....[0]....
.L_5772:
        /*00bc*/ 	.word	0xffffffff


	//   ....[1]....
        /*00c0*/ 	.word	0xffffffff


	//   ....[2]....
        /*00c4*/ 	.word	0xffffffff


	//   ....[3]....
        /*00c8*/ 	.word	0xffffffff


	//   ....[4]....
        /*00cc*/ 	.word	0xffffffff


	//   ....[5]....
        /*00d0*/ 	.word	0xffffffff


	//   ....[6]....
        /*00d4*/ 	.word	0xffffffff


	//   ....[7]....
        /*00d8*/ 	.word	0xffffffff


	//   ....[8]....
        /*00dc*/ 	.word	0x05000004


	//   ....[9]....
        /*00e0*/ 	.word	0x05000004


	//   ....[10]....
        /*00e4*/ 	.word	0x05000004


	//----- nvinfo : EIATTR_COOP_GROUP_INSTR_OFFSETS
	.align		4
.L_5773:
        /*00e8*/ 	.byte	0x04, 0x28
        /*00ea*/ 	.short	(.L_5775 - .L_5774)


	//   ....[0]....
.L_5774:
        /*00ec*/ 	.word	0x000052c0


	//   ....[1]....
        /*00f0*/ 	.word	0x00005300


	//   ....[2]....
        /*00f4*/ 	.word	0x00005360


	//   ....[3]....
        /*00f8*/ 	.word	0x000053a0


	//   ....[4]....
        /*00fc*/ 	.word	0x000053e0


	//   ....[5]....
        /*0100*/ 	.word	0x000054d0


	//   ....[6]....
        /*0104*/ 	.word	0x000054f0


	//   ....[7]....
        /*0108*/ 	.word	0x00005510


	//   ....[8]....
        /*010c*/ 	.word	0x00005740


	//   ....[9]....
        /*0110*/ 	.word	0x000057b0


	//   ....[10]....
        /*0114*/ 	.word	0x00005820


	//----- nvinfo : EIATTR_EXIT_INSTR_OFFSETS
	.align		4
.L_5775:
        /*0118*/ 	.byte	0x04, 0x1c
        /*011a*/ 	.short	(.L_5777 - .L_5776)


	//   ....[0]....
.L_5776:
        /*011c*/ 	.word	0x000000d0


	//   ....[1]....
        /*0120*/ 	.word	0x00005600


	//   ....[2]....
        /*0124*/ 	.word	0x000056f0


	//----- nvinfo : EIATTR_MAX_THREADS
	.align		4
.L_5777:
        /*0128*/ 	.byte	0x04, 0x05
        /*012a*/ 	.short	(.L_5779 - .L_5778)
.L_5778:
        /*012c*/ 	.word	0x00000100
        /*0130*/ 	.word	0x00000001
        /*0134*/ 	.word	0x00000001


	//----- nvinfo : EIATTR_CRS_STACK_SIZE
	.align		4
.L_5779:
        /*0138*/ 	.byte	0x04, 0x1e
        /*013a*/ 	.short	(.L_5781 - .L_5780)
.L_5780:
        /*013c*/ 	.word	0x00000000


	//----- nvinfo : EIATTR_CBANK_PARAM_SIZE
	.align		4
.L_5781:
        /*0140*/ 	.byte	0x03, 0x19
        /*0142*/ 	.short	0x0050


	//----- nvinfo : EIATTR_PARAM_CBANK
	.align		4
        /*0144*/ 	.byte	0x04, 0x0a
        /*0146*/ 	.short	(.L_5783 - .L_5782)
	.align		4
.L_5782:
        /*0148*/ 	.word	index@(.nv.constant0._ZN18transformer_engine6detail43dgated_act_cast_transpose_kernel_notalignedILi1ELi4Eff13__nv_fp8_e4m3NS_5EmptyEXadL_ZNS_6dsreluIffEET_T0_RKS3_EEXadL_ZNS_5sreluIffEES5_S6_S8_EEEEvPKT2_SC_PT3_SE_PKT1_PSF_SI_mmm)
        /*014c*/ 	.short	0x0210
        /*014e*/ 	.short	0x0050


	//----- nvinfo : EIATTR_SW_WAR
	.align		4
.L_5783:
        /*0150*/ 	.byte	0x04, 0x36
        /*0152*/ 	.short	(.L_5785 - .L_5784)
.L_5784:
        /*0154*/ 	.word	0x00000008
.L_5785:


//--------------------- .nv.info._ZN18transformer_engine6detail32dgated_act_cast_transpose_kernelILi1ELi4Eff13__nv_fp8_e4m3NS_5EmptyEXadL_ZNS_6dsreluIffEET_T0_RKS3_EEXadL_ZNS_5sreluIffEES5_S6_S8_EEEEvPKT2_SC_PT3_SE_PKT1_PSF_SI_mmm --------------------------
	.section	.nv.info._ZN18transformer_engine6detail32dgated_act_cast_transpose_kernelILi1ELi4Eff13__nv_fp8_e4m3NS_5EmptyEXadL_ZNS_6dsreluIffEET_T0_RKS3_EEXadL_ZNS_5sreluIffEES5_S6_S8_EEEEvPKT2_SC_PT3_SE_PKT1_PSF_SI_mmm,"",@"SHT_CUDA_INFO"
	.sectionflags	@""
	.align	4


	//----- nvinfo : EIATTR_CUDA_API_VERSION
	.align		4
        /*0000*/ 	.byte	0x04, 0x37
        /*0002*/ 	.short	(.L_5787 - .L_5786)
.L_5786:
        /*0004*/ 	.word	0x00000082


	//----- nvinfo : EIATTR_KPARAM_INFO
	.align		4
.L_5787:
        /*0008*/ 	.byte	0x04, 0x17
        /*000a*/ 	.short	(.L_5789 - .L_5788)
.L_5788:
        /*000c*/ 	.word	0x00000000
        /*0010*/ 	.short	0x0009
        /*0012*/ 	.short	0x0048
        /*0014*/ 	.byte	0x00, 0xf0, 0x21, 0x00


	//----- nvinfo : EIATTR_KPARAM_INFO
	.align		4
.L_5789:
        /*0018*/ 	.byte	0x04, 0x17
        /*001a*/ 	.short	(.L_5791 - .L_5790)
.L_5790:
        /*001c*/ 	.word	0x00000000
        /*0020*/ 	.short	0x0008
        /*0022*/ 	.short	0x0040
        /*0024*/ 	.byte	0x00, 0xf0, 0x21, 0x00


	//----- nvinfo : EIATTR_KPARAM_INFO
	.align		4
.L_5791:
        /*0028*/ 	.byte	0x04, 0x17
        /*002a*/ 	.short	(.L_5793 - .L_5792)
.L_5792:
        /*002c*/ 	.word	0x00000000
        /*0030*/ 	.short	0x0007
        /*0032*/ 	.short	0x0038
        /*0034*/ 	.byte	0x00, 0xf0, 0x21, 0x00


	//----- nvinfo : EIATTR_KPARAM_INFO
	.align		4
.L_5793:
        /*0038*/ 	.byte	0x04, 0x17
        /*003a*/ 	.short	(.L_5795 - .L_5794)
.L_5794:
        /*003c*/ 	.word	0x00000000
        /*0040*/ 	.short	0x0006
        /*0042*/ 	.short	0x0030
        /*0044*/ 	.byte	0x00, 0xf0, 0x21, 0x00


	//----- nvinfo : EIATTR_KPARAM_INFO
	.align		4
.L_5795:
        /*0048*/ 	.byte	0x04, 0x17
        /*004a*/ 	.short	(.L_5797 - .L_5796)
.L_5796:
        /*004c*/ 	.word	0x00000000
        /*0050*/ 	.short	0x0005
        /*0052*/ 	.short	0x0028
        /*0054*/ 	.byte	0x00, 0xf0, 0x21, 0x00


	//----- nvinfo : EIATTR_KPARAM_INFO
	.align		4
.L_5797:
        /*0058*/ 	.byte	0x04, 0x17
        /*005a*/ 	.short	(.L_5799 - .L_5798)
.L_5798:
        /*005c*/ 	.word	0x00000000
        /*0060*/ 	.short	0x0004
        /*0062*/ 	.short	0x0020
        /*0064*/ 	.byte	0x00, 0xf0, 0x21, 0x00


	//----- nvinfo : EIATTR_KPARAM_INFO
	.align		4
.L_5799:
        /*0068*/ 	.byte	0x04, 0x17
        /*006a*/ 	.short	(.L_5801 - .L_5800)
.L_5800:
        /*006c*/ 	.word	0x00000000
        /*0070*/ 	.short	0x0003
        /*0072*/ 	.short	0x0018
        /*0074*/ 	.byte	0x00, 0xf0, 0x21, 0x00


	//----- nvinfo : EIATTR_KPARAM_INFO
	.align		4
.L_5801:
        /*0078*/ 	.byte	0x04, 0x17
        /*007a*/ 	.short	(.L_5803 - .L_5802)
.L_5802:
        /*007c*/ 	.word	0x00000000
        /*0080*/ 	.short	0x0002
        /*0082*/ 	.short	0x0010
        /*0084*/ 	.byte	0x00, 0xf0, 0x21, 0x00


	//----- nvinfo : EIATTR_KPARAM_INFO
	.align		4
.L_5803:
        /*0088*/ 	.byte	0x04, 0x17
        /*008a*/ 	.short	(.L_5805 - .L_5804)
.L_5804:
        /*008c*/ 	.word	0x00000000
        /*0090*/ 	.short	0x0001
        /*0092*/ 	.short	0x0008
        /*0094*/ 	.byte	0x00, 0xf0, 0x21, 0x00


	//----- nvinfo : EIATTR_KPARAM_INFO
	.align		4
.L_5805:
        /*0098*/ 	.byte	0x04, 0x17
        /*009a*/ 	.short	(.L_5807 - .L_5806)
.L_5806:
        /*009c*/ 	.word	0x00000000
        /*00a0*/ 	.short	0x0000
        /*00a2*/ 	.short	0x0000
        /*00a4*/ 	.byte	0x00, 0xf0, 0x21, 0x00


	//----- nvinfo : EIATTR_SPARSE_MMA_MASK
	.align		4
.L_5807:
        /*00a8*/ 	.byte	0x03, 0x50
        /*00aa*/ 	.short	0x0000


	//----- nvinfo : EIATTR_MAXREG_COUNT
	.align		4
        /*00ac*/ 	.byte	0x03, 0x1b
        /*00ae*/ 	.short	0x00ff


	//----- nvinfo : EIATTR_NUM_BARRIERS
	.align		4
        /*00b0*/ 	.byte	0x02, 0x4c
        /*00b2*/ 	.byte	0x01
	.zero		1


	//----- nvinfo : EIATTR_MERCURY_ISA_VERSION
	.align		4
        /*00b4*/ 	.byte	0x03, 0x5f
        /*00b6*/ 	.short	0x0101


	//----- nvinfo : EIATTR_COOP_GROUP_MASK_REGIDS
	.align		4
        /*00b8*/ 	.byte	0x04, 0x29
        /*00ba*/ 	.short	(.L_5809 - .L_5808)


	//   ....[0]....
.L_5808:
        /*00bc*/ 	.word	0xffffffff


	//   ....[1]....
        /*00c0*/ 	.word	0xffffffff


	//   ....[2]....
        /*00c4*/ 	.word	0xffffffff


	//   ....[3]....
        /*00c8*/ 	.word	0xffffffff


	//   ....[4]....
        /*00cc*/ 	.word	0xffffffff


	//   ....[5]....
        /*00d0*/ 	.word	0xffffffff


	//   ....[6]....
        /*00d4*/ 	.word	0xffffffff


	//   ....[7]....
        /*00d8*/ 	.word	0xffffffff


	//   ....[8]....
        /*00dc*/ 	.word	0x05000006


	//   ....[9]....
        /*00e0*/ 	.word	0x05000006


	//   ....[10]....
        /*00e4*/ 	.word	0x05000006


	//----- nvinfo : EIATTR_COOP_GROUP_INSTR_OFFSETS
	.align		4
.L_5809:
        /*00e8*/ 	.byte	0x04, 0x28
        /*00ea*/ 	.short	(.L_5811 - .L_5810)


	//   ....[0]....
.L_5810:
        /*00ec*/ 	.word	0x000030e0


	//   ....[1]....
        /*00f0*/ 	.word	0x00003170


	//   ....[2]....
        /*00f4*/ 	.word	0x000031a0


	//   ....[3]....
        /*00f8*/ 	.word	0x000031c0


	//   ....[4]....
        /*00fc*/ 	.word	0x000031e0


	//   ....[5]....
        /*0100*/ 	.word	0x000032b0


	//   ....[6]....
        /*0104*/ 	.word	0x000032d0


	//   ....[7]....
        /*0108*/ 	.word	0x000032f0


	//   ....[8]....
        /*010c*/ 	.word	0x00003510


	//   ....[9]....
        /*0110*/ 	.word	0x00003580


	//   ....[10]....
        /*0114*/ 	.word	0x000035f0


	//----- nvinfo : EIATTR_EXIT_INSTR_OFFSETS
	.align		4
.L_5811:
        /*0118*/ 	.byte	0x04, 0x1c
        /*011a*/ 	.short	(.L_5813 - .L_5812)


	//   ....[0]....
.L_5812:
        /*011c*/ 	.word	0x000000a0


	//   ....[1]....
        /*0120*/ 	.word	0x000033d0


	//   ....[2]....
        /*0124*/ 	.word	0x000034c0


	//----- nvinfo : EIATTR_MAX_THREADS
	.align		4
.L_5813:
        /*0128*/ 	.byte	0x04, 0x05
        /*012a*/ 	.short	(.L_5815 - .L_5814)
.L_5814:
        /*012c*/ 	.word	0x00000100
        /*0130*/ 	.word	0x00000001
        /*0134*/ 	.word	0x00000001


	//----- nvinfo : EIATTR_CRS_STACK_SIZE
	.align		4
.L_5815:
        /*0138*/ 	.byte	0x04, 0x1e
        /*013a*/ 	.short	(.L_5817 - .L_5816)
.L_5816:
        /*013c*/ 	.word	0x00000000


	//----- nvinfo : EIATTR_CBANK_PARAM_SIZE
	.align		4
.L_5817:
        /*0140*/ 	.byte	0x03, 0x19
        /*0142*/ 	.short	0x0050


	//----- nvinfo : EIATTR_PARAM_CBANK
	.align		4
        /*0144*/ 	.byte	0x04, 0x0a
        /*0146*/ 	.short	(.L_5819 - .L_5818)
	.align		4
.L_5818:
        /*0148*/ 	.word	index@(.nv.constant0._ZN18transformer_engine6detail32dgated_act_cast_transpose_kernelILi1ELi4Eff13__nv_fp8_e4m3NS_5EmptyEXadL_ZNS_6dsreluIffEET_T0_RKS3_EEXadL_ZNS_5sreluIffEES5_S6_S8_EEEEvPKT2_SC_PT3_SE_PKT1_PSF_SI_mmm)
        /*014c*/ 	.short	0x0210
        /*014e*/ 	.short	0x0050


	//----- nvinfo : EIATTR_SW_WAR
	.align		4
.L_5819:
        /*0150*/ 	.byte	0x04, 0x36
        /*0152*/ 	.short	(.L_5821 - .L_5820)
.L_5820:
        /*0154*/ 	.word	0x00000008
.L_5821:


//--------------------- .nv.info._ZN18transformer_engine6detail43dgated_act_cast_transpose_kernel_notalignedILi1ELi4Eff13__nv_fp8_e5m2NS_5EmptyEXadL_ZNS_6dsreluIffEET_T0_RKS3_EEXadL_ZNS_5sreluIffEES5_S6_S8_EEEEvPKT2_SC_PT3_SE_PKT1_PSF_SI_mmm --------------------------
	.section	.nv.info._ZN18transformer_engine6detail43dgated_act_cast_transpose_kernel_notalignedILi1ELi4Eff13__nv_fp8_e5m2NS_5EmptyEXadL_ZNS_6dsreluIffEET_T0_RKS3_EEXadL_ZNS_5sreluIffEES5_S6_S8_EEEEvPKT2_SC_PT3_SE_PKT1_PSF_SI_mmm,"",@"SHT_CUDA_INFO"
	.sectionflags	@""
	.align	4


	//----- nvinfo : EIATTR_CUDA_API_VERSION
	.align		4
        /*0000*/ 	.byte	0x04, 0x37
        /*0002*/ 	.short	(.L_5823 - .L_5822)
.L_5822:
        /*0004*/ 	.word	0x00000082


	//----- nvinfo : EIATTR_KPARAM_INFO
	.align		4
.L_5823:
        /*0008*/ 	.byte	0x04, 0x17
        /*000a*/ 	.short	(.L_5825 - .L_5824)
.L_5824:
        /*000c*/ 	.word	0x00000000
        /*0010*/ 	.short	0x0009
        /*0012*/ 	.short	0x0048
        /*0014*/ 	.byte	0x00, 0xf0, 0x21, 0x00


	//----- nvinfo : EIATTR_KPARAM_INFO
	.align		4
.L_5825:
        /*0018*/ 	.byte	0x04, 0x17
        /*001a*/ 	.short	(.L_5827 - .L_5826)
.L_5826:
        /*001c*/ 	.word	0x00000000
        /*0020*/ 	.short	0x0008
        /*0022*/ 	.short	0x0040
        /*0024*/ 	.byte	0x00, 0xf0, 0x21, 0x00


	//----- nvinfo : EIATTR_KPARAM_INFO
	.align		4
.L_5827:
        /*0028*/ 	.byte	0x04, 0x17
        /*002a*/ 	.short	(.L_5829 - .L_5828)
.L_5828:
        /*002c*/ 	.word	0x00000000
        /*0030*/ 	.short	0x0007
        /*0032*/ 	.short	0x0038
        /*0034*/ 	.byte	0x00, 0xf0, 0x21, 0x00


	//----- nvinfo : EIATTR_KPARAM_INFO
	.align		4
.L_5829:
        /*0038*/ 	.byte	0x04, 0x17
        /*003a*/ 	.short	(.L_5831 - .L_5830)
.L_5830:
        /*003c*/ 	.word	0x00000000
        /*0040*/ 	.short	0x0006
        /*0042*/ 	.short	0x0030
        /*0044*/ 	.byte	0x00, 0xf0, 0x21, 0x00


	//----- nvinfo : EIATTR_KPARAM_INFO
	.align		4
.L_5831:
        /*0048*/ 	.byte	0x04, 0x17
        /*004a*/ 	.short	(.L_5833 - .L_5832)
.L_5832:
        /*004c*/ 	.word	0x00000000
        /*0050*/ 	.short	0x0005
        /*0052*/ 	.short	0x0028
        /*0054*/ 	.byte	0x00, 0xf0, 0x21, 0x00


	//----- nvinfo : EIATTR_KPARAM_INFO
	.align		4
.L_5833:
        /*0058*/ 	.byte	0x04, 0x17
        /*005a*/ 	.short	(.L_5835 - .L_5834)
.L_5834:
        /*005c*/ 	.word	0x00000000
        /*0060*/ 	.short	0x0004
        /*0062*/ 	.short	0x0020
        /*0064*/ 	.byte	0x00, 0xf0, 0x21, 0x00


	//----- nvinfo : EIATTR_KPARAM_INFO
	.align		4
.L_5835:
        /*0068*/ 	.byte	0x04, 0x17
        /*006a*/ 	.short	(.L_5837 - .L_5836)
.L_5836:
        /*006c*/ 	.word	0x00000000
        /*0070*/ 	.short	0x0003
        /*0072*/ 	.short	0x0018
        /*0074*/ 	.byte	0x00, 0xf0, 0x21, 0x00


	//----- nvinfo : EIATTR_KPARAM_INFO
	.align		4
.L_5837:
        /*0078*/ 	.byte	0x04, 0x17
        /*007a*/ 	.short	(.L_5839 - .L_5838)
.L_5838:
        /*007c*/ 	.word	0x00000000
        /*0080*/ 	.short	0x0002
        /*0082*/ 	.short	0x0010
        /*0084*/ 	.byte	0x00, 0xf0, 0x21, 0x00


	//----- nvinfo : EIATTR_KPARAM_INFO
	.align		4
.L_5839:
        /*0088*/ 	.byte	0x04, 0x17
        /*008a*/ 	.short	(.L_5841 - .L_5840)
.L_5840:
        /*008c*/ 	.word	0x00000000
        /*0090*/ 	.short	0x0001
        /*0092*/ 	.short	0x0008
        /*0094*/ 	.byte	0x00, 0xf0, 0x21, 0x00


	//----- nvinfo : EIATTR_KPARAM_INFO
	.align		4
.L_5841:
        /*0098*/ 	.byte	0x04, 0x17
        /*009a*/ 	.short	(.L_5843 - .L_5842)
.L_5842:
        /*009c*/ 	.word	0x00000000
        /*00a0*/ 	.short	0x0000
        /*00a2*/ 	.short	0x0000
        /*00a4*/ 	.byte	0x00, 0xf0, 0x21, 0x00


	//----- nvinfo : EIATTR_SPARSE_MMA_MASK
	.align		4
.L_5843:
        /*00a8*/ 	.byte	0x03, 0x50
        /*00aa*/ 	.short	0x0000


	//----- nvinfo : EIATTR_MAXREG_COUNT
	.align		4
        /*00ac*/ 	.byte	0x03, 0x1b
        /*00ae*/ 	.short	0x00ff


	//----- nvinfo : EIATTR_NUM_BARRIERS
	.align		4
        /*00b0*/ 	.byte	0x02, 0x4c
        /*00b2*/ 	.byte	0x01
	.zero		1


	//----- nvinfo : EIATTR_MERCURY_ISA_VERSION
	.align		4
        /*00b4*/ 	.byte	0x03, 0x5f
        /*00b6*/ 	.short	0x0101


	//----- nvinfo : EIATTR_COOP_GROUP_MASK_REGIDS
	.align		4
        /*00b8*/ 	.byte	0x04, 0x29
        /*00ba*/ 	.short	(.L_5845 - .L_5844)


	//   ....[0]....
.L_5844:
        /*00bc*/ 	.word	0xffffffff


	//   ....[1]....
        /*00c0*/ 	.word	0xffffffff


	//   ....[2]....
        /*00c4*/ 	.word	0xffffffff


	//   ....[3]....
        /*00c8*/ 	.word	0xffffffff


	//   ....[4]....
        /*00cc*/ 	.word	0xffffffff


	//   ....[5]....
        /*00d0*/ 	.word	0xffffffff


	//   ....[6]....
        /*00d4*/ 	.word	0xffffffff


	//   ....[7]....
        /*00d8*/ 	.word	0xffffffff


	//   ....[8]....
        /*00dc*/ 	.word	0x05000004


	//   ....[9]....
        /*00e0*/ 	.word	0x05000004


	//   ....[10]....
        /*00e4*/ 	.word	0x05000004


	//----- nvinfo : EIATTR_COOP_GROUP_INSTR_OFFSETS
	.align		4
.L_5845:
        /*00e8*/ 	.byte	0x04, 0x28
        /*00ea*/ 	.short	(.L_5847 - .L_5846)


	//   ....[0]....
.L_5846:
        /*00ec*/ 	.word	0x000052c0


	//   ....[1]....
        /*00f0*/ 	.word	0x00005300


	//   ....[2]....
        /*00f4*/ 	.word	0x00005360


	//   ....[3]....
        /*00f8*/ 	.word	0x000053a0


	//   ....[4]....
        /*00fc*/ 	.word	0x000053e0


	//   ....[5]....
        /*0100*/ 	.word	0x000054d0


	//   ....[6]....
        /*0104*/ 	.word	0x000054f0


	//   ....[7]....
        /*0108*/ 	.word	0x00005510


	//   ....[8]....
        /*010c*/ 	.word	0x00005740


	//   ....[9]....
        /*0110*/ 	.word	0x000057b0


	//   ....[10]....
        /*0114*/ 	.word	0x00005820


	//----- nvinfo : EIATTR_EXIT_INSTR_OFFSETS
	.align		4
.L_5847:
        /*0118*/ 	.byte	0x04, 0x1c
        /*011a*/ 	.short	(.L_5849 - .L_5848)


	//   ....[0]....
.L_5848:
        /*011c*/ 	.word	0x000000d0


	//   ....[1]....
        /*0120*/ 	.word	0x00005600


	//   ....[2]....
        /*0124*/ 	.word	0x000056f0


	//----- nvinfo : EIATTR_MAX_THREADS
	.align		4
.L_5849:
        /*0128*/ 	.byte	0x04, 0x05
        /*012a*/ 	.short	(.L_5851 - .L_5850)
.L_5850:
        /*012c*/ 	.word	0x00000100
        /*0130*/ 	.word	0x00000001
        /*0134*/ 	.word	0x00000001


	//----- nvinfo : EIATTR_CRS_STACK_SIZE
	.align		4
.L_5851:
        /*0138*/ 	.byte	0x04, 0x1e
        /*013a*/ 	.short	(.L_5853 - .L_5852)
.L_5852:
        /*013c*/ 	.word	0x00000000


	//----- nvinfo : EIATTR_CBANK_PARAM_SIZE
	.align		4
.L_5853:
        /*0140*/ 	.byte	0x03, 0x19
        /*0142*/ 	.short	0x0050


	//----- nvinfo : EIATTR_PARAM_CBANK
	.align		4
        /*0144*/ 	.byte	0x04, 0x0a
        /*0146*/ 	.short	(.L_5855 - .L_5854)
	.align		4
.L_5854:
        /*0148*/ 	.word	index@(.nv.constant0._ZN18transformer_engine6detail43dgated_act_cast_transpose_kernel_notalignedILi1ELi4Eff13__nv_fp8_e5m2NS_5EmptyEXadL_ZNS_6dsreluIffEET_T0_RKS3_EEXadL_ZNS_5sreluIffEES5_S6_S8_EEEEvPKT2_SC_PT3_SE_PKT1_PSF_SI_mmm)
        /*014c*/ 	.short	0x0210
        /*014e*/ 	.short	0x0050


	//----- nvinfo : EIATTR_SW_WAR
	.align		4
.L_5855:
        /*0150*/ 	.byte	0x04, 0x36
        /*0152*/ 	.short	(.L_5857 - .L_5856)
.L_5856:
        /*0154*/ 	.word	0x00000008
.L_5857:


//--------------------- .nv.info._ZN18transformer_engine6detail32dgated_act_cast_transpose_kernelILi1ELi4Eff13__nv_fp8_e5m2NS_5EmptyEXadL_ZNS_6dsreluIffEET_T0_RKS3_EEXadL_ZNS_5sreluIffEES5_S6_S8_EEEEvPKT2_SC_PT3_SE_PKT1_PSF_SI_mmm --------------------------
	.section	.nv.info._ZN18transformer_engine6detail32dgated_act_cast_transpose_kernelILi1ELi4Eff13__nv_fp8_e5m2NS_5EmptyEXadL_ZNS_6dsreluIffEET_T0_RKS3_EEXadL_ZNS_5sreluIffEES5_S6_S8_EEEEvPKT2_SC_PT3_SE_PKT1_PSF_SI_mmm,"",@"SHT_CUDA_INFO"
	.sectionflags	@""
	.align	4


	//----- nvinfo : EIATTR_CUDA_API_VERSION
	.align		4
        /*0000*/ 	.byte	0x04, 0x37
        /*0002*/ 	.short	(.L_5859 - .L_5858)
.L_5858:
        /*0004*/ 	.word	0x00000082


	//----- nvinfo : EIATTR_KPARAM_INFO
	.align		4
.L_5859:
        /*0008*/ 	.byte	0x04, 0x17
        /*000a*/ 	.short	(.L_5861 - .L_5860)
.L_5860:
        /*000c*/ 	.word	0x00000000
        /*0010*/ 	.short	0x0009
        /*0012*/ 	.short	0x0048
        /*0014*/ 	.byte	0x00, 0xf0, 0x21, 0x00


	//----- nvinfo : EIATTR_KPARAM_INFO
	.align		4
.L_5861:
        /*0018*/ 	.byte	0x04, 0x17
        /*001a*/ 	.short	(.L_5863 - .L_5862)
.L_5862:
        /*001c*/ 	.word	0x00000000
        /*0020*/ 	.short	0x0008
        /*0022*/ 	.short	0x0040
        /*0024*/ 	.byte	0x00, 0xf0, 0x21, 0x00


	//----- nvinfo : EIATTR_KPARAM_INFO
	.align		4
.L_5863:
        /*0028*/ 	.byte	0x04, 0x17
        /*002a*/ 	.short	(.L_5865 - .L_5864)
.L_5864:
        /*002c*/ 	.word	0x00000000
        /*0030*/ 	.short	0x0007
        /*0032*/ 	.short	0x0038
        /*0034*/ 	.byte	0x00, 0xf0, 0x21, 0x00


	//----- nvinfo : EIATTR_KPARAM_INFO
	.align		4
.L_5865:
        /*0038*/ 	.byte	0x04, 0x17
        /*003a*/ 	.short	(.L_5867 - .L_5866)
.L_5866:
        /*003c*/ 	.word	0x00000000
        /*0040*/ 	.short	0x0006
        /*0042*/ 	.short	0x0030
        /*0044*/ 	.byte	0x00, 0xf0, 0x21, 0x00


	//----- nvinfo : EIATTR_KPARAM_INFO
	.align		4
.L_5867:
        /*0048*/ 	.byte	0x04, 0x17
        /*004a*/ 	.short	(.L_5869 - .L_5868)
.L_5868:
        /*004c*/ 	.word	0x00000000
        /*0050*/ 	.short	0x0005
        /*0052*/ 	.short	0x0028
        /*0054*/ 	.byte	0x00, 0xf0, 0x21, 0x00


	//----- nvinfo : EIATTR_KPARAM_INFO
	.align		4
.L_5869:
        /*0058*/ 	.byte	0x04, 0x17
        /*005a*/ 	.short	(.L_5871 - .L_5870)
.L_5870:
        /*005c*/ 	.word	0x00000000
        /*0060*/ 	.short	0x0004
        /*0062*/ 	.short	0x0020
        /*0064*/ 	.byte	0x00, 0xf0, 0x21, 0x00


	//----- nvinfo : EIATTR_KPARAM_INFO
	.align		4
.L_5871:
        /*0068*/ 	.byte	0x04, 0x17
        /*006a*/ 	.short	(.L_5873 - .L_5872)
.L_5872:
        /*006c*/ 	.word	0x00000000
        /*0070*/ 	.short	0x0003
        /*0072*/ 	.short	0x0018
        /*0074*/ 	.byte	0x00, 0xf0, 0x21, 0x00


	//----- nvinfo : EIATTR_KPARAM_INFO
	.align		4
.L_5873:
        /*0078*/ 	.byte	0x04, 0x17
        /*007a*/ 	.short	(.L_5875 - .L_5874)
.L_5874:
        /*007c*/ 	.word	0x00000000
        /*0080*/ 	.short	0x0002
        /*0082*/ 	.short	0x0010
        /*0084*/ 	.byte	0x00, 0xf0, 0x21, 0x00


	//----- nvinfo : EIATTR_KPARAM_INFO
	.align		4
.L_5875:
        /*0088*/ 	.byte	0x04, 0x17
        /*008a*/ 	.short	(.L_5877 - .L_5876)
.L_5876:
        /*008c*/ 	.word	0x00000000
        /*0090*/ 	.short	0x0001
        /*0092*/ 	.short	0x0008
        /*0094*/ 	.byte	0x00, 0xf0, 0x21, 0x00


	//----- nvinfo : EIATTR_KPARAM_INFO
	.align		4
.L_5877:
        /*0098*/ 	.byte	0x04, 0x17
        /*009a*/ 	.short	(.L_5879 - .L_5878)
.L_5878:
        /*009c*/ 	.word	0x00000000
        /*00a0*/ 	.short	0x0000
        /*00a2*/ 	.short	0x0000
        /*00a4*/ 	.byte	0x00, 0xf0, 0x21, 0x00


	//----- nvinfo : EIATTR_SPARSE_MMA_MASK
	.align		4
.L_5879:
        /*00a8*/ 	.byte	0x03, 0x50
        /*00aa*/ 	.short	0x0000


	//----- nvinfo : EIATTR_MAXREG_COUNT
	.align		4
        /*00ac*/ 	.byte	0x03, 0x1b
        /*00ae*/ 	.short	0x00ff


	//----- nvinfo : EIATTR_NUM_BARRIERS
	.align		4
        /*00b0*/ 	.byte	0x02, 0x4c
        /*00b2*/ 	.byte	0x01
	.zero		1


	//----- nvinfo : EIATTR_MERCURY_ISA_VERSION
	.align		4
        /*00b4*/ 	.byte	0x03, 0x5f
        /*00b6*/ 	.short	0x0101


	//----- nvinfo : EIATTR_COOP_GROUP_MASK_REGIDS
	.align		4
        /*00b8*/ 	.byte	0x04, 0x29
        /*00ba*/ 	.short	(.L_5881 - .L_5880)


	//   ....[0]....
.L_5880:
        /*00bc*/ 	.word	0xffffffff


	//   ....[1]....
        /*00c0*/ 	.word	0xffffffff


	//   ....[2]....
        /*00c4*/ 	.word	0xffffffff


	//   ....[3]....
        /*00c8*/ 	.word	0xffffffff


	//   ....[4]....
        /*00cc*/ 	.word	0xffffffff


	//   ....[5]....
        /*00d0*/ 	.word	0xffffffff


	//   ....[6]....
        /*00d4*/ 	.word	0xffffffff


	//   ....[7]....
        /*00d8*/ 	.word	0xffffffff


	//   ....[8]....
        /*00dc*/ 	.word	0x05000006


	//   ....[9]....
        /*00e0*/ 	.word	0x05000006


	//   ....[10]....
        /*00e4*/ 	.word	0x05000006


	//----- nvinfo : EIATTR_COOP_GROUP_INSTR_OFFSETS
	.align		4
.L_5881:
        /*00e8*/ 	.byte	0x04, 0x28
        /*00ea*/ 	.short	(.L_5883 - .L_5882)


	//   ....[0]....
.L_5882:
        /*00ec*/ 	.word	0x000030e0


	//   ....[1]....
        /*00f0*/ 	.word	0x00003170


	//   ....[2]....
        /*00f4*/ 	.word	0x000031a0


	//   ....[3]....
        /*00f8*/ 	.word	0x000031c0


	//   ....[4]....
        /*00fc*/ 	.word	0x000031e0


	//   ....[5]....
        /*0100*/ 	.word	0x000032b0


	//   ....[6]....
        /*0104*/ 	.word	0x000032d0


	//   ....[7]....
        /*0108*/ 	.word	0x000032f0


	//   ....[8]....
        /*010c*/ 	.word	0x00003510


	//   ....[9]....
        /*0110*/ 	.word	0x00003580


	//   ....[10]....
        /*0114*/ 	.word	0x000035f0


	//----- nvinfo : EIATTR_EXIT_INSTR_OFFSETS
	.align		4
.L_5883:
        /*0118*/ 	.byte	0x04, 0x1c
        /*011a*/ 	.short	(.L_5885 - .L_5884)


	//   ....[0]....
.L_5884:
        /*011c*/ 	.word	0x000000a0


	//   ....[1]....
        /*0120*/ 	.word	0x000033d0


	//   ....[2]....
        /*0124*/ 	.word	0x000034c0


	//----- nvinfo : EIATTR_MAX_THREADS
	.align		4
.L_5885:
        /*0128*/ 	.byte	0x04, 0x05
        /*012a*/ 	.short	(.L_5887 - .L_5886)
.L_5886:
        /*012c*/ 	.word	0x00000100
        /*0130*/ 	.word	0x00000001
        /*0134*/ 	.word	0x00000001


	//----- nvinfo : EIATTR_CRS_STACK_SIZE
	.align		4
.L_5887:
        /*0138*/ 	.byte	0x04, 0x1e
        /*013a*/ 	.short	(.L_5889 - .L_5888)
.L_5888:
        /*013c*/ 	.word	0x00000000


	//----- nvinfo : EIATTR_CBANK_PARAM_SIZE
	.align		4
.L_5889:
        /*0140*/ 	.byte	0x03, 0x19
        /*0142*/ 	.short	0x0050


	//----- nvinfo : EIATTR_PARAM_CBANK
	.align		4
        /*0144*/ 	.byte	0x04, 0x0a
        /*0146*/ 	.short	(.L_5891 - .L_5890)
	.align		4
.L_5890:
        /*0148*/ 	.word	index@(.nv.constant0._ZN18transformer_engine6detail32dgated_act_cast_transpose_kernelILi1ELi4Eff13__nv_fp8_e5m2NS_5EmptyEXadL_ZNS_6dsreluIffEET_T0_RKS3_EEXadL_ZNS_5sreluIffEES5_S6_S8_EEEEvPKT2_SC_PT3_SE_PKT1_PSF_SI_mmm)
        /*014c*/ 	.short	0x0210
        /*014e*/ 	.short	0x0050


	//----- nvinfo : EIATTR_SW_WAR
	.align		4
.L_5891:
        /*0150*/ 	.byte	0x04, 0x36
        /*0152*/ 	.short	(.L_5893 - .L_5892)
.L_5892:
        /*0154*/ 	.word	0x00000008
.L_5893:


//--------------------- .nv.info._ZN18transformer_engine6detail43dgated_act_cast_transpose_kernel_notalignedILi1ELi2Eff13__nv_bfloat16NS_5EmptyEXadL_ZNS_6dsreluIffEET_T0_RKS3_EEXadL_ZNS_5sreluIffEES5_S6_S8_EEEEvPKT2_SC_PT3_SE_PKT1_PSF_SI_mmm --------------------------
	.section	.nv.info._ZN18transformer_engine6detail43dgated_act_cast_transpose_kernel_notalignedILi1ELi2Eff13__nv_bfloat16NS_5EmptyEXadL_ZNS_6dsreluIffEET_T0_RKS3_EEXadL_ZNS_5sreluIffEES5_S6_S8_EEEEvPKT2_SC_PT3_SE_PKT1_PSF_SI_mmm,"",@"SHT_CUDA_INFO"
	.sectionflags	@""
	.align	4


	//----- nvinfo : EIATTR_CUDA_API_VERSION
	.align		4
        /*0000*/ 	.byte	0x04, 0x37
        /*0002*/ 	.short	(.L_5895 - .L_5894)
.L_5894:
        /*0004*/ 	.word	0x00000082


	//----- nvinfo : EIATTR_KPARAM_INFO
	.align		4
.L_5895:
        /*0008*/ 	.byte	0x04, 0x17
        /*000a*/ 	.short	(.L_5897 - .L_5896)
.L_5896:
        /*000c*/ 	.word	0x00000000
        /*0010*/ 	.short	0x0009
        /*0012*/ 	.short	0x0048
        /*0014*/ 	.byte	0x00, 0xf0, 0x21, 0x00


	//----- nvinfo : EIATTR_KPARAM_INFO
	.align		4
.L_5897:
        /*0018*/ 	.byte	0x04, 0x17
        /*001a*/ 	.short	(.L_5899 - .L_5898)
.L_5898:
        /*001c*/ 	.word	0x00000000
        /*0020*/ 	.short	0x0008
        /*0022*/ 	.short	0x0040
        /*0024*/ 	.byte	0x00, 0xf0, 0x21, 0x00


	//----- nvinfo : EIATTR_KPARAM_INFO
	.align		4
.L_5899:
        /*0028*/ 	.byte	0x04, 0x17
        /*002a*/ 	.short	(.L_5901 - .L_5900)
.L_5900:
        /*002c*/ 	.word	0x00000000
        /*0030*/ 	.short	0x0007
        /*0032*/ 	.short	0x0038
        /*0034*/ 	.byte	0x00, 0xf0, 0x21, 0x00


	//----- nvinfo : EIATTR_KPARAM_INFO
	.align		4
.L_5901:
        /*0038*/ 	.byte	0x04, 0x17
        /*003a*/ 	.short	(.L_5903 - .L_5902)
.L_5902:
        /*003c*/ 	.word	0x00000000
        /*0040*/ 	.short	0x0006
        /*0042*/ 	.short	0x0030
        /*0044*/ 	.byte	0x00, 0xf0, 0x21, 0x00


	//----- nvinfo : EIATTR_KPARAM_INFO
	.align		4
.L_5903:
        /*0048*/ 	.byte	0x04, 0x17
        /*004a*/ 	.short	(.L_5905 - .L_5904)
.L_5904:
        /*004c*/ 	.word	0x00000000
        /*0050*/ 	.short	0x0005
        /*0052*/ 	.short	0x0028
        /*0054*/ 	.byte	0x00, 0xf0, 0x21, 0x00


	//----- nvinfo : EIATTR_KPARAM_INFO
	.align		4
.L_5905:
        /*0058*/ 	.byte	0x04, 0x17
        /*005a*/ 	.short	(.L_5907 - .L_5906)
.L_5906:
        /*005c*/ 	.word	0x00000000
        /*0060*/ 	.short	0x0004
        /*0062*/ 	.short	0x0020
        /*0064*/ 	.byte	0x00, 0xf0, 0x21, 0x00


	//----- nvinfo : EIATTR_KPARAM_INFO
	.align		4
.L_5907:
        /*0068*/ 	.byte	0x04, 0x17
        /*006a*/ 	.short	(.L_5909 - .L_5908)
.L_5908:
        /*006c*/ 	.word	0x00000000
        /*0070*/ 	.short	0x0003
        /*0072*/ 	.short	0x0018
        /*0074*/ 	.byte	0x00, 0xf0, 0x21, 0x00


	//----- nvinfo : EIATTR_KPARAM_INFO
	.align		4
.L_5909:
        /*0078*/ 	.byte	0x04, 0x17
        /*007a*/ 	.short	(.L_5911 - .L_5910)
.L_5910:
        /*007c*/ 	.word	0x00000000
        /*0080*/ 	.short	0x0002
        /*0082*/ 	.short	0x0010
        /*0084*/ 	.byte	0x00, 0xf0, 0x21, 0x00


	//----- nvinfo : EIATTR_KPARAM_INFO
	.align		4
.L_5911:
        /*0088*/ 	.byte	0x04, 0x17
        /*008a*/ 	.short	(.L_5913 - .L_5912)
.L_5912:
        /*008c*/ 	.word	0x00000000
        /*0090*/ 	.short	0x0001
        /*0092*/ 	.short	0x0008
        /*0094*/ 	.byte	0x00, 0xf0, 0x21, 0x00


	//----- nvinfo : EIATTR_KPARAM_INFO
	.align		4
.L_5913:
        /*0098*/ 	.byte	0x04, 0x17
        /*009a*/ 	.short	(.L_5915 - .L_5914)
.L_5914:
        /*009c*/ 	.word	0x00000000
        /*00a0*/ 	.short	0x0000
        /*00a2*/ 	.short	0x0000
        /*00a4*/ 	.byte	0x00, 0xf0, 0x21, 0x00


	//----- nvinfo : EIATTR_SPARSE_MMA_MASK
	.align		4
.L_5915:
        /*00a8*/ 	.byte	0x03, 0x50
        /*00aa*/ 	.short	0x0000


	//----- nvinfo : EIATTR_MAXREG_COUNT
	.align		4
        /*00ac*/ 	.byte	0x03, 0x1b
        /*00ae*/ 	.short	0x00ff


	//----- nvinfo : EIATTR_NUM_BARRIERS
	.align		4
        /*00b0*/ 	.byte	0x02, 0x4c
        /*00b2*/ 	.byte	0x01
	.zero		1


	//----- nvinfo : EIATTR_MERCURY_ISA_VERSION
	.align		4
        /*00b4*/ 	.byte	0x03, 0x5f
        /*00b6*/ 	.short	0x0101


	//----- nvinfo : EIATTR_COOP_GROUP_MASK_REGIDS
	.align		4
        /*00b8*/ 	.byte	0x04, 0x29
        /*00ba*/ 	.short	(.L_5917 - .L_5916)


	//   ....[0]....
.L_5916:
        /*00bc*/ 	.word	0xffffffff


	//   ....[1]....
        /*00c0*/ 	.word	0xffffffff


	//   ....[2]....
        /*00c4*/ 	.word	0xffffffff


	//   ....[3]....
        /*00c8*/ 	.word	0xffffffff


	//   ....[4]....
        /*00cc*/ 	.word	0xffffffff


	//   ....[5]....
        /*00d0*/ 	.word	0xffffffff


	//   ....[6]....
        /*00d4*/ 	.word	0xffffffff


	//   ....[7]....
        /*00d8*/ 	.word	0xffffffff


	//   ....[8]....
        /*00dc*/ 	.word	0x05000004


	//   ....[9]....
        /*00e0*/ 	.word	0x05000004


	//   ....[10]....
        /*00e4*/ 	.word	0x05000004


	//----- nvinfo : EIATTR_COOP_GROUP_INSTR_OFFSETS
	.align		4
.L_5917:
        /*00e8*/ 	.byte	0x04, 0x28
        /*00ea*/ 	.short	(.L_5919 - .L_5918)


	//   ....[0]....
.L_5918:
        /*00ec*/ 	.word	0x000037a0


	//   ....[1]....
        /*00f0*/ 	.word	0x000037e0


	//   ....[2]....
        /*00f4*/ 	.word	0x00003840


	//   ....[3]....
        /*00f8*/ 	.word	0x00003890


	//   ....[4]....
        /*00fc*/ 	.word	0x000038c0


	//   ....[5]....
        /*0100*/ 	.word	0x000039c0


	//   ....[6]....
        /*0104*/ 	.word	0x000039e0


	//   ....[7]....
        /*0108*/ 	.word	0x00003a00


	//   ....[8]....
        /*010c*/ 	.word	0x00003c50


	//   ....[9]....
        /*0110*/ 	.word	0x00003cc0


	//   ....[10]....
        /*0114*/ 	.word	0x00003d30


	//----- nvinfo : EIATTR_EXIT_INSTR_OFFSETS
	.align		4
.L_5919:
        /*0118*/ 	.byte	0x04, 0x1c
        /*011a*/ 	.short	(.L_5921 - .L_5920)


	//   ....[0]....
.L_5920:
        /*011c*/ 	.word	0x000000d0


	//   ....[1]....
        /*0120*/ 	.word	0x00003af0


	//   ....[2]....
        /*0124*/ 	.word	0x00003c00


	//----- nvinfo : EIATTR_MAX_THREADS
	.align		4
.L_5921:
        /*0128*/ 	.byte	0x04, 0x05
        /*012a*/ 	.short	(.L_5923 - .L_5922)
.L_5922:
        /*012c*/ 	.word	0x00000100
        /*0130*/ 	.word	0x00000001
        /*0134*/ 	.word	0x00000001


	//----- nvinfo : EIATTR_CRS_STACK_SIZE
	.align		4
.L_5923:
        /*0138*/ 	.byte	0x04, 0x1e
        /*013a*/ 	.short	(.L_5925 - .L_5924)
.L_5924:
        /*013c*/ 	.word	0x00000000


	//----- nvinfo : EIATTR_CBANK_PARAM_SIZE
	.align		4
.L_5925:
        /*0140*/ 	.byte	0x03, 0x19
        /*0142*/ 	.short	0x0050


	//----- nvinfo : EIATTR_PARAM_CBANK
	.align		4
        /*0144*/ 	.byte	0x04, 0x0a
        /*0146*/ 	.short	(.L_5927 - .L_5926)
	.align		4
.L_5926:
        /*0148*/ 	.word	index@(.nv.constant0._ZN18transformer_engine6detail43dgated_act_cast_transpose_kernel_notalignedILi1ELi2Eff13__nv_bfloat16NS_5EmptyEXadL_ZNS_6dsreluIffEET_T0_RKS3_EEXadL_ZNS_5sreluIffEES5_S6_S8_EEEEvPKT2_SC_PT3_SE_PKT1_PSF_SI_mmm)
        /*014c*/ 	.short	0x0210
        /*014e*/ 	.short	0x0050


	//----- nvinfo : EIATTR_SW_WAR
	.align		4
.L_5927:
        /*0150*/ 	.byte	0x04, 0x36
        /*0152*/ 	.short	(.L_5929 - .L_5928)
.L_5928:
        /*0154*/ 	.word	0x00000008
.L_5929:


//--------------------- .nv.info._ZN18transformer_engine6detail32dgated_act_cast_transpose_kernelILi1ELi2Eff13__nv_bfloat16NS_5EmptyEXadL_ZNS_6dsreluIffEET_T0_RKS3_EEXadL_ZNS_5sreluIffEES5_S6_S8_EEEEvPKT2_SC_PT3_SE_PKT1_PSF_SI_mmm --------------------------
	.section	.nv.info._ZN18transformer_engine6detail32dgated_act_cast_transpose_kernelILi1ELi2Eff13__nv_bfloat16NS_5EmptyEXadL_ZNS_6dsreluIffEET_T0_RKS3_EEXadL_ZNS_5sreluIffEES5_S6_S8_EEEEvPKT2_SC_PT3_SE_PKT1_PSF_SI_mmm,"",@"SHT_CUDA_INFO"
	.sectionflags	@""
	.align	4


	//----- nvinfo : EIATTR_CUDA_API_VERSION
	.align		4
        /*0000*/ 	.byte	0x04, 0x37
        /*0002*/ 	.short	(.L_5931 - .L_5930)
.L_5930:
        /*0004*/ 	.word	0x00000082


	//----- nvinfo : EIATTR_KPARAM_INFO
	.align		4
.L_5931:
        /*0008*/ 	.byte	0x04, 0x17
        /*000a*/ 	.short	(.L_5933 - .L_5932)
.L_5932:
        /*000c*/ 	.word	0x00000000
        /*0010*/ 	.short	0x0009
        /*0012*/ 	.short	0x0048
        /*0014*/ 	.byte	0x00, 0xf0, 0x21, 0x00


	//----- nvinfo : EIATTR_KPARAM_INFO
	.align		4
.L_5933:
        /*0018*/ 	.byte	0x04, 0x17
        /*001a*/ 	.short	(.L_5935 - .L_5934)
.L_5934:
        /*001c*/ 	.word	0x00000000
        /*0020*/ 	.short	0x0008
        /*0022*/ 	.short	0x0040
        /*0024*/ 	.byte	0x00, 0xf0, 0x21, 0x00


	//----- nvinfo : EIATTR_KPARAM_INFO
	.align		4
.L_5935:
        /*0028*/ 	.byte	0x04, 0x17
        /*002a*/ 	.short	(.L_5937 - .L_5936)
.L_5936:
        /*002c*/ 	.word	0x00000000
        /*0030*/ 	.short	0x0007
        /*0032*/ 	.short	0x0038
        /*0034*/ 	.byte	0x00, 0xf0, 0x21, 0x00


	//----- nvinfo : EIATTR_KPARAM_INFO
	.align		4
.L_5937:
        /*0038*/ 	.byte	0x04, 0x17
        /*003a*/ 	.short	(.L_5939 - .L_5938)
.L_5938:
        /*003c*/ 	.word	0x00000000
        /*0040*/ 	.short	0x0006
        /*0042*/ 	.short	0x0030
        /*0044*/ 	.byte	0x00, 0xf0, 0x21, 0x00


	//----- nvinfo : EIATTR_KPARAM_INFO
	.align		4
.L_5939:
        /*0048*/ 	.byte	0x04, 0x17
        /*004a*/ 	.short	(.L_5941 - .L_5940)
.L_5940:
        /*004c*/ 	.word	0x00000000
        /*0050*/ 	.short	0x0005
        /*0052*/ 	.short	0x0028
        /*0054*/ 	.byte	0x00, 0xf0, 0x21, 0x00


	//----- nvinfo : EIATTR_KPARAM_INFO
	.align		4
.L_5941:
        /*0058*/ 	.byte	0x04, 0x17
        /*005a*/ 	.short	(.L_5943 - .L_5942)
.L_5942:
        /*005c*/ 	.word	0x00000000
        /*0060*/ 	.short	0x0004
        /*0062*/ 	.short	0x0020
        /*0064*/ 	.byte	0x00, 0xf0, 0x21, 0x00


	//----- nvinfo : EIATTR_KPARAM_INFO
	.align		4
.L_5943:
        /*0068*/ 	.byte	0x04, 0x17
        /*006a*/ 	.short	(.L_5945 - .L_5944)
.L_5944:
        /*006c*/ 	.word	0x00000000
        /*0070*/ 	.short	0x0003
        /*0072*/ 	.short	0x0018
        /*0074*/ 	.byte	0x00, 0xf0, 0x21, 0x00


	//----- nvinfo : EIATTR_KPARAM_INFO
	.align		4
.L_5945:
        /*0078*/ 	.byte	0x04, 0x17
        /*007a*/ 	.short	(.L_5947 - .L_5946)
.L_5946:
        /*007c*/ 	.word	0x00000000
        /*0080*/ 	.short	0x0002
        /*0082*/ 	.short	0x0010
        /*0084*/ 	.byte	0x00, 0xf0, 0x21, 0x00


	//----- nvinfo : EIATTR_KPARAM_INFO
	.align		4
.L_5947:
        /*0088*/ 	.byte	0x04, 0x17
        /*008a*/ 	.short	(.L_5949 - .L_5948)
.L_5948:
        /*008c*/ 	.word	0x00000000
        /*0090*/ 	.short	0x0001
        /*0092*/ 	.short	0x0008
        /*0094*/ 	.byte	0x00, 0xf0, 0x21, 0x00


	//----- nvinfo : EIATTR_KPARAM_INFO
	.align		4
.L_5949:
        /*0098*/ 	.byte	0x04, 0x17
        /*009a*/ 	.short	(.L_5951 - .L_5950)
.L_5950:
        /*009c*/ 	.word	0x00000000
        /*00a0*/ 	.short	0x0000
        /*00a2*/ 	.short	0x0000
        /*00a4*/ 	.byte	0x00, 0xf0, 0x21, 0x00


	//----- nvinfo : EIATTR_SPARSE_MMA_MASK
	.align		4
.L_5951:
        /*00a8*/ 	.byte	0x03, 0x50
        /*00aa*/ 	.short	0x0000


	//----- nvinfo : EIATTR_MAXREG_COUNT
	.align		4
        /*00ac*/ 	.byte	0x03, 0x1b
        /*00ae*/ 	.short	0x00ff


	//----- nvinfo : EIATTR_NUM_BARRIERS
	.align		4
        /*00b0*/ 	.byte	0x02, 0x4c
        /*00b2*/ 	.byte	0x01
	.zero		1


	//----- nvinfo : EIATTR_MERCURY_ISA_VERSION
	.align		4
        /*00b4*/ 	.byte	0x03, 0x5f
        /*00b6*/ 	.short	0x0101


	//----- nvinfo : EIATTR_INT_WARP_WIDE_INSTR_OFFSETS
	.align		4
        /*00b8*/ 	.byte	0x04, 0x31
        /*00ba*/ 	.short	(.L_5953 - .L_5952)


	//   ....[0]....
.L_5952:
        /*00bc*/ 	.word	0x00002050


	//   ....[1]....
        /*00c0*/ 	.word	0x00002170


	//----- nvinfo : EIATTR_COOP_GROUP_MASK_REGIDS
	.align		4
.L_5953:
        /*00c4*/ 	.byte	0x04, 0x29
        /*00c6*/ 	.short	(.L_5955 - .L_5954)


	//   ....[0]....
.L_5954:
        /*00c8*/ 	.word	0xffffffff


	//   ....[1]....
        /*00cc*/ 	.word	0xffffffff


	//   ....[2]....
        /*00d0*/ 	.word	0xffffffff


	//   ....[3]....
        /*00d4*/ 	.word	0xffffffff


	//   ....[4]....
        /*00d8*/ 	.word	0xffffffff


	//   ....[5]....
        /*00dc*/ 	.word	0xffffffff


	//   ....[6]....
        /*00e0*/ 	.word	0xffffffff


	//   ....[7]....
        /*00e4*/ 	.word	0xffffffff


	//   ....[8]....
        /*00e8*/ 	.word	0x05000005


	//   ....[9]....
        /*00ec*/ 	.word	0x05000005


	//   ....[10]....
        /*00f0*/ 	.word	0x05000005


	//----- nvinfo : EIATTR_COOP_GROUP_INSTR_OFFSETS
	.align		4
.L_5955:
        /*00f4*/ 	.byte	0x04, 0x28
        /*00f6*/ 	.short	(.L_5957 - .L_5956)


	//   ....[0]....
.L_5956:
        /*00f8*/ 	.word	0x00002020


	//   ....[1]....
        /*00fc*/ 	.word	0x00002090


	//   ....[2]....
        /*0100*/ 	.word	0x000020b0


	//   ....[3]....
        /*0104*/ 	.word	0x000020d0


	//   ....[4]....
        /*0108*/ 	.word	0x000020f0


	//   ....[5]....
        /*010c*/ 	.word	0x000021d0


	//   ....[6]....
        /*0110*/ 	.word	0x000021f0


	//   ....[7]....
        /*0114*/ 	.word	0x00002210


	//   ....[8]....
        /*0118*/ 	.word	0x00002440


	//   ....[9]....
        /*011c*/ 	.word	0x000024b0


	//   ....[10]....
        /*0120*/ 	.word	0x00002520


	//----- nvinfo : EIATTR_EXIT_INSTR_OFFSETS
	.align		4
.L_5957:
        /*0124*/ 	.byte	0x04, 0x1c
        /*0126*/ 	.short	(.L_5959 - .L_5958)


	//   ....[0]....
.L_5958:
        /*0128*/ 	.word	0x000000a0


	//   ....[1]....
        /*012c*/ 	.word	0x000022e0


	//   ....[2]....
        /*0130*/ 	.word	0x000023f0


	//----- nvinfo : EIATTR_MAX_THREADS
	.align		4
.L_5959:
        /*0134*/ 	.byte	0x04, 0x05
        /*0136*/ 	.short	(.L_5961 - .L_5960)
.L_5960:
        /*0138*/ 	.word	0x00000100
        /*013c*/ 	.word	0x00000001
        /*0140*/ 	.word	0x00000001


	//----- nvinfo : EIATTR_CRS_STACK_SIZE
	.align		4
.L_5961:
        /*0144*/ 	.byte	0x04, 0x1e
        /*0146*/ 	.short	(.L_5963 - .L_5962)
.L_5962:
        /*0148*/ 	.word	0x00000000


	//----- nvinfo : EIATTR_CBANK_PARAM_SIZE
	.align		4
.L_5963:
        /*014c*/ 	.byte	0x03, 0x19
        /*014e*/ 	.short	0x0050


	//----- nvinfo : EIATTR_PARAM_CBANK
	.align		4
        /*0150*/ 	.byte	0x04, 0x0a
        /*0152*/ 	.short	(.L_5965 - .L_5964)
	.align		4
.L_5964:
        /*0154*/ 	.word	index@(.nv.constant0._ZN18transformer_engine6detail32dgated_act_cast_transpose_kernelILi1ELi2Eff13__nv_bfloat16NS_5EmptyEXadL_ZNS_6dsreluIffEET_T0_RKS3_EEXadL_ZNS_5sreluIffEES5_S6_S8_EEEEvPKT2_SC_PT3_SE_PKT1_PSF_SI_mmm)
        /*0158*/ 	.short	0x0210
        /*015a*/ 	.short	0x0050


	//----- nvinfo : EIATTR_SW_WAR
	.align		4
.L_5965:
        /*015c*/ 	.byte	0x04, 0x36
        /*015e*/ 	.short	(.L_5967 - .L_5966)
.L_5966:
        /*0160*/ 	.word	0x00000008
.L_5967:


//--------------------- .nv.info._ZN18transformer_engine6detail43dgated_act_cast_transpose_kernel_notalignedILi1ELi2Eff6__halfNS_5EmptyEXadL_ZNS_6dsreluIffEET_T0_RKS3_EEXadL_ZNS_5sreluIffEES5_S6_S8_EEEEvPKT2_SC_PT3_SE_PKT1_PSF_SI_mmm --------------------------
	.section	.nv.info._ZN18transformer_engine6detail43dgated_act_cast_transpose_kernel_notalignedILi1ELi2Eff6__halfNS_5EmptyEXadL_ZNS_6dsreluIffEET_T0_RKS3_EEXadL_ZNS_5sreluIffEES5_S6_S8_EEEEvPKT2_SC_PT3_SE_PKT1_PSF_SI_mmm,"",@"SHT_CUDA_INFO"
	.sectionflags	@""
	.align	4


	//----- nvinfo : EIATTR_CUDA_API_VERSION
	.align		4
        /*0000*/ 	.byte	0x04, 0x37
        /*0002*/ 	.short	(.L_5969 - .L_5968)
.L_5968:
        /*0004*/ 	.word	0x00000082


	//----- nvinfo : EIATTR_KPARAM_INFO
	.align		4
.L_5969:
        /*0008*/ 	.byte	0x04, 0x17
        /*000a*/ 	.short	(.L_5971 - .L_5970)
.L_5970:
        /*000c*/ 	.word	0x00000000
        /*0010*/ 	.short	0x0009
        /*0012*/ 	.short	0x0048
        /*0014*/ 	.byte	0x00, 0xf0, 0x21, 0x00


	//----- nvinfo : EIATTR_KPARAM_INFO
	.align		4
.L_5971:
        /*0018*/ 	.byte	0x04, 0x17
        /*001a*/ 	.short	(.L_5973 - .L_5972)
.L_5972:
        /*001c*/ 	.word	0x00000000
        /*0020*/ 	.short	0x0008
        /*0022*/ 	.short	0x0040
        /*0024*/ 	.byte	0x00, 0xf0, 0x21, 0x00


	//----- nvinfo : EIATTR_KPARAM_INFO
	.align		4
.L_5973:
        /*0028*/ 	.byte	0x04, 0x17
        /*002a*/ 	.short	(.L_5975 - .L_5974)
.L_5974:
        /*002c*/ 	.word	0x00000000
        /*0030*/ 	.short	0x0007
        /*0032*/ 	.short	0x0038
        /*0034*/ 	.byte	0x00, 0xf0, 0x21, 0x00


	//----- nvinfo : EIATTR_KPARAM_INFO
	.align		4
.L_5975:
        /*0038*/ 	.byte	0x04, 0x17
        /*003a*/ 	.short	(.L_5977 - .L_5976)
.L_5976:
        /*003c*/ 	.word	0x00000000
        /*0040*/ 	.short	0x0006
        /*0042*/ 	.short	0x0030
        /*0044*/ 	.byte	0x00, 0xf0, 0x21, 0x00


	//----- nvinfo : EIATTR_KPARAM_INFO
	.align		4
.L_5977:
        /*0048*/ 	.byte	0x04, 0x17
        /*004a*/ 	.short	(.L_5979 - .L_5978)
.L_5978:
        /*004c*/ 	.word	0x00000000
        /*0050*/ 	.short	0x0005
        /*0052*/ 	.short	0x0028
        /*0054*/ 	.byte	0x00, 0xf0, 0x21, 0x00


	//----- nvinfo : EIATTR_KPARAM_INFO
	.align		4
.L_5979:
        /*0058*/ 	.byte	0x04, 0x17
        /*005a*/ 	.short	(.L_5981 - .L_5980)
.L_5980:
        /*005c*/ 	.word	0x00000000
        /*0060*/ 	.short	0x0004
        /*0062*/ 	.short	0x0020
        /*0064*/ 	.byte	0x00, 0xf0, 0x21, 0x00


	//----- nvinfo : EIATTR_KPARAM_INFO
	.align		4
.L_5981:
        /*0068*/ 	.byte	0x04, 0x17
        /*006a*/ 	.short	(.L_5983 - .L_5982)
.L_5982:
        /*006c*/ 	.word	0x00000000
        /*0070*/ 	.short	0x0003
        /*0072*/ 	.short	0x0018
        /*0074*/ 	.byte	0x00, 0xf0, 0x21, 0x00


	//----- nvinfo : EIATTR_KPARAM_INFO
	.align		4
.L_5983:
        /*0078*/ 	.byte	0x04, 0x17
        /*007a*/ 	.short	(.L_5985 - .L_5984)
.L_5984:
        /*007c*/ 	.word	0x00000000
        /*0080*/ 	.short	0x0002
        /*0082*/ 	.short	0x0010
        /*0084*/ 	.byte	0x00, 0xf0, 0x21, 0x00


	//----- nvinfo : EIATTR_KPARAM_INFO
	.align		4
.L_5985:
        /*0088*/ 	.byte	0x04, 0x17
        /*008a*/ 	.short	(.L_5987 - .L_5986)
.L_5986:
        /*008c*/ 	.word	0x00000000
        /*0090*/ 	.short	0x0001
        /*0092*/ 	.short	0x0008
        /*0094*/ 	.byte	0x00, 0xf0, 0x21, 0x00


	//----- nvinfo : EIATTR_KPARAM_INFO
	.align		4
.L_5987:
        /*0098*/ 	.byte	0x04, 0x17
        /*009a*/ 	.short	(.L_5989 - .L_5988)
.L_5988:
        /*009c*/ 	.word	0x00000000
        /*00a0*/ 	.short	0x0000
        /*00a2*/ 	.short	0x0000
        /*00a4*/ 	.byte	0x00, 0xf0, 0x21, 0x00


	//----- nvinfo : EIATTR_SPARSE_MMA_MASK
	.align		4
.L_5989:
        /*00a8*/ 	.byte	0x03, 0x50
        /*00aa*/ 	.short	0x0000


	//----- nvinfo : EIATTR_MAXREG_COUNT
	.align		4
        /*00ac*/ 	.byte	0x03, 0x1b
        /*00ae*/ 	.short	0x00ff


	//----- nvinfo : EIATTR_NUM_BARRIERS
	.align		4
        /*00b0*/ 	.byte	0x02, 0x4c
        /*00b2*/ 	.byte	0x01
	.zero		1


	//----- nvinfo : EIATTR_MERCURY_ISA_VERSION
	.align		4
        /*00b4*/ 	.byte	0x03, 0x5f
        /*00b6*/ 	.short	0x0101


	//----- nvinfo : EIATTR_COOP_GROUP_MASK_REGIDS
	.align		4
        /*00b8*/ 	.byte	0x04, 0x29
        /*00ba*/ 	.short	(.L_5991 - .L_5990)


	//   ....[0]....
.L_5990:
        /*00bc*/ 	.word	0xffffffff


	//   ....[1]....
        /*00c0*/ 	.word	0xffffffff


	//   ....[2]....
        /*00c4*/ 	.word	0xffffffff


	//   ....[3]....
        /*00c8*/ 	.word	0xffffffff


	//   ....[4]....
        /*00cc*/ 	.word	0xffffffff


	//   ....[5]....
        /*00d0*/ 	.word	0xffffffff


	//   ....[6]....
        /*00d4*/ 	.word	0xffffffff


	//   ....[7]....
        /*00d8*/ 	.word	0xffffffff


	//   ....[8]....
        /*00dc*/ 	.word	0x05000004


	//   ....[9]....
        /*00e0*/ 	.word	0x05000004


	//   ....[10]....
        /*00e4*/ 	.word	0x05000004


	//----- nvinfo : EIATTR_COOP_GROUP_INSTR_OFFSETS
	.align		4
.L_5991:
        /*00e8*/ 	.byte	0x04, 0x28
        /*00ea*/ 	.short	(.L_5993 - .L_5992)


	//   ....[0]....
.L_5992:
        /*00ec*/ 	.word	0x000037a0


	//   ....[1]....
        /*00f0*/ 	.word	0x000037e0


	//   ....[2]....
        /*00f4*/ 	.word	0x00003840


	//   ....[3]....
        /*00f8*/ 	.word	0x00003890


	//   ....[4]....
        /*00fc*/ 	.word	0x000038c0


	//   ....[5]....
        /*0100*/ 	.word	0x000039c0


	//   ....[6]....
        /*0104*/ 	.word	0x000039e0


	//   ....[7]....
        /*0108*/ 	.word	0x00003a00


	//   ....[8]....
        /*010c*/ 	.word	0x00003c50


	//   ....[9]....
        /*0110*/ 	.word	0x00003cc0


	//   ....[10]....
        /*0114*/ 	.word	0x00003d30


	//----- nvinfo : EIATTR_EXIT_INSTR_OFFSETS
	.align		4
.L_5993:
        /*0118*/ 	.byte	0x04, 0x1c
        /*011a*/ 	.short	(.L_5995 - .L_5994)


	//   ....[0]....
.L_5994:
        /*011c*/ 	.word	0x000000d0


	//   ....[1]....
        /*0120*/ 	.word	0x00003af0


	//   ....[2]....
        /*0124*/ 	.word	0x00003c00


	//----- nvinfo : EIATTR_MAX_THREADS
	.align		4
.L_5995:
        /*0128*/ 	.byte	0x04, 0x05
        /*012a*/ 	.short	(.L_5997 - .L_5996)
.L_5996:
        /*012c*/ 	.word	0x00000100
        /*0130*/ 	.word	0x00000001
        /*0134*/ 	.word	0x00000001


	//----- nvinfo : EIATTR_CRS_STACK_SIZE
	.align		4
.L_5997:
        /*0138*/ 	.byte	0x04, 0x1e
        /*013a*/ 	.short	(.L_5999 - .L_5998)
.L_5998:
        /*013c*/ 	.word	0x00000000


	//----- nvinfo : EIATTR_CBANK_PARAM_SIZE
	.align		4
.L_5999:
        /*0140*/ 	.byte	0x03, 0x19
        /*0142*/ 	.short	0x0050


	//----- nvinfo : EIATTR_PARAM_CBANK
	.align		4
        /*0144*/ 	.byte	0x04, 0x0a
        /*0146*/ 	.short	(.L_6001 - .L_6000)
	.align		4
.L_6000:
        /*0148*/ 	.word	index@(.nv.constant0._ZN18transformer_engine6detail43dgated_act_cast_transpose_kernel_notalignedILi1ELi2Eff6__halfNS_5EmptyEXadL_ZNS_6dsreluIffEET_T0_RKS3_EEXadL_ZNS_5sreluIffEES5_S6_S8_EEEEvPKT2_SC_PT3_SE_PKT1_PSF_SI_mmm)
        /*014c*/ 	.short	0x0210
        /*014e*/ 	.short	0x0050


	//----- nvinfo : EIATTR_SW_WAR
	.align		4
.L_6001:
        /*0150*/ 	.byte	0x04, 0x36
        /*0152*/ 	.short	(.L_6003 - .L_6002)
.L_6002:
        /*0154*/ 	.word	0x00000008
.L_6003:


//--------------------- .nv.info._ZN18transformer_engine6detail32dgated_act_cast_transpose_kernelILi1ELi2Eff6__halfNS_5EmptyEXadL_ZNS_6dsreluIffEET_T0_RKS3_EEXadL_ZNS_5sreluIffEES5_S6_S8_EEEEvPKT2_SC_PT3_SE_PKT1_PSF_SI_mmm --------------------------
	.section	.nv.info._ZN18transformer_engine6detail32dgated_act_cast_transpose_kernelILi1ELi2Eff6__halfNS_5EmptyEXadL_ZNS_6dsreluIffEET_T0_RKS3_EEXadL_ZNS_5sreluIffEES5_S6_S8_EEEEvPKT2_SC_PT3_SE_PKT1_PSF_SI_mmm,"",@"SHT_CUDA_INFO"
	.sectionflags	@""
	.align	4


	//----- nvinfo : EIATTR_CUDA_API_VERSION
	.align		4
        /*0000*/ 	.byte	0x04, 0x37
        /*0002*/ 	.short	(.L_6005 - .L_6004)
.L_6004:
        /*0004*/ 	.word	0x00000082


	//----- nvinfo : EIATTR_KPARAM_INFO
	.align		4
.L_6005:
        /*0008*/ 	.byte	0x04, 0x17
        /*000a*/ 	.short	(.L_6007 - .L_6006)
.L_6006:
        /*000c*/ 	.word	0x00000000
        /*0010*/ 	.short	0x0009
        /*0012*/ 	.short	0x0048
        /*0014*/ 	.byte	0x00, 0xf0, 0x21, 0x00


	//----- nvinfo : EIATTR_KPARAM_INFO
	.align		4
.L_6007:
        /*0018*/ 	.byte	0x04, 0x17
        /*001a*/ 	.short	(.L_6009 - .L_6008)
.L_6008:
        /*001c*/ 	.word	0x00000000
        /*0020*/ 	.short	0x0008
        /*0022*/ 	.short	0x0040
        /*0024*/ 	.byte	0x00, 0xf0, 0x21, 0x00


	//----- nvinfo : EIATTR_KPARAM_INFO
	.align		4
.L_6009:
        /*0028*/ 	.byte	0x04, 0x17
        /*002a*/ 	.short	(.L_6011 - .L_6010)
.L_6010:
        /*002c*/ 	.word	0x00000000
        /*0030*/ 	.short	0x0007
        /*0032*/ 	.short	0x0038
        /*0034*/ 	.byte	0x00, 0xf0, 0x21, 0x00


	//----- nvinfo : EIATTR_KPARAM_INFO
	.align		4
.L_6011:
        /*0038*/ 	.byte	0x04, 0x17
        /*003a*/ 	.short	(.L_6013 - .L_6012)
.L_6012:
        /*003c*/ 	.word	0x00000000
        /*0040*/ 	.short	0x0006
        /*0042*/ 	.short	0x0030
        /*0044*/ 	.byte	0x00, 0xf0, 0x21, 0x00


	//----- nvinfo : EIATTR_KPARAM_INFO
	.align		4
.L_6013:
        /*0048*/ 	.byte	0x04, 0x17
        /*004a*/ 	.short	(.L_6015 - .L_6014)
.L_6014:
        /*004c*/ 	.word	0x00000000
        /*0050*/ 	.short	0x0005
        /*0052*/ 	.short	0x0028
        /*0054*/ 	.byte	0x00, 0xf0, 0x21, 0x00


	//----- nvinfo : EIATTR_KPARAM_INFO
	.align		4
.L_6015:
        /*0058*/ 	.byte	0x04, 0x17
        /*005a*/ 	.short	(.L_6017 - .L_6016)
.L_6016:
        /*005c*/ 	.word	0x00000000
        /*0060*/ 	.short	0x0004
        /*0062*/ 	.short	0x0020
        /*0064*/ 	.byte	0x00, 0xf0, 0x21, 0x00


	//----- nvinfo : EIATTR_KPARAM_INFO
	.align		4
.L_6017:
        /*0068*/ 	.byte	0x04, 0x17
        /*006a*/ 	.short	(.L_6019 - .L_6018)
.L_6018:
        /*006c*/ 	.word	0x00000000
        /*0070*/ 	.short	0x0003
        /*0072*/ 	.short	0x0018
        /*0074*/ 	.byte	0x00, 0xf0, 0x21, 0x00


	//----- nvinfo : EIATTR_KPARAM_INFO
	.align		4
.L_6019:
        /*0078*/ 	.byte	0x04, 0x17
        /*007a*/ 	.short	(.L_6021 - .L_6020)
.L_6020:
        /*007c*/ 	.word	0x00000000
        /*0080*/ 	.short	0x0002
        /*0082*/ 	.short	0x0010
        /*0084*/ 	.byte	0x00, 0xf0, 0x21, 0x00


	//----- nvinfo : EIATTR_KPARAM_INFO
	.align		4
.L_6021:
        /*0088*/ 	.byte	0x04, 0x17
        /*008a*/ 	.short	(.L_6023 - .L_6022)
.L_6022:
        /*008c*/ 	.word	0x00000000
        /*0090*/ 	.short	0x0001
        /*0092*/ 	.short	0x0008
        /*0094*/ 	.byte	0x00, 0xf0, 0x21, 0x00


	//----- nvinfo : EIATTR_KPARAM_INFO
	.align		4
.L_6023:
        /*0098*/ 	.byte	0x04, 0x17
        /*009a*/ 	.short	(.L_6025 - .L_6024)
.L_6024:
        /*009c*/ 	.word	0x00000000
        /*00a0*/ 	.short	0x0000
        /*00a2*/ 	.short	0x0000
        /*00a4*/ 	.byte	0x00, 0xf0, 0x21, 0x00


	//----- nvinfo : EIATTR_SPARSE_MMA_MASK
	.align		4
.L_6025:
        /*00a8*/ 	.byte	0x03, 0x50
        /*00aa*/ 	.short	0x0000


	//----- nvinfo : EIATTR_MAXREG_COUNT
	.align		4
        /*00ac*/ 	.byte	0x03, 0x1b
        /*00ae*/ 	.short	0x00ff


	//----- nvinfo : EIATTR_NUM_BARRIERS
	.align		4
        /*00b0*/ 	.byte	0x02, 0x4c
        /*00b2*/ 	.byte	0x01
	.zero		1


	//----- nvinfo : EIATTR_MERCURY_ISA_VERSION
	.align		4
        /*00b4*/ 	.byte	0x03, 0x5f
        /*00b6*/ 	.short	0x0101


	//----- nvinfo : EIATTR_INT_WARP_WIDE_INSTR_OFFSETS
	.align		4
        /*00b8*/ 	.byte	0x04, 0x31
        /*00ba*/ 	.short	(.L_6027 - .L_6026)


	//   ....[0]....
.L_6026:
        /*00bc*/ 	.word	0x00002050


	//   ....[1]....
        /*00c0*/ 	.word	0x00002170


	//----- nvinfo : EIATTR_COOP_GROUP_MASK_REGIDS
	.align		4
.L_6027:
        /*00c4*/ 	.byte	0x04, 0x29
        /*00c6*/ 	.short	(.L_6029 - .L_6028)


	//   ....[0]....
.L_6028:
        /*00c8*/ 	.word	0xffffffff


	//   ....[1]....
        /*00cc*/ 	.word	0xffffffff


	//   ....[2]....
        /*00d0*/ 	.word	0xffffffff


	//   ....[3]....
        /*00d4*/ 	.word	0xffffffff


	//   ....[4]....
        /*00d8*/ 	.word	0xffffffff


	//   ....[5]....
        /*00dc*/ 	.word	0xffffffff


	//   ....[6]....
        /*00e0*/ 	.word	0xffffffff


	//   ....[7]....
        /*00e4*/ 	.word	0xffffffff


	//   ....[8]....
        /*00e8*/ 	.word	0x05000005


	//   ....[9]....
        /*00ec*/ 	.word	0x05000005


	//   ....[10]....
        /*00f0*/ 	.word	0x05000005


	//----- nvinfo : EIATTR_COOP_GROUP_INSTR_OFFSETS
	.align		4
.L_6029:
        /*00f4*/ 	.byte	0x04, 0x28
        /*00f6*/ 	.short	(.L_6031 - .L_6030)


	//   ....[0]....
.L_6030:
        /*00f8*/ 	.word	0x00002020


	//   ....[1]....
        /*00fc*/ 	.word	0x00002090


	//   ....[2]....
        /*0100*/ 	.word	0x000020b0


	//   ....[3]....
        /*0104*/ 	.word	0x000020d0


	//   ....[4]....
        /*0108*/ 	.word	0x000020f0


	//   ....[5]....
        /*010c*/ 	.word	0x000021d0


	//   ....[6]....
        /*0110*/ 	.word	0x000021f0


	//   ....[7]....
        /*0114*/ 	.word	0x00002210


	//   ....[8]....
        /*0118*/ 	.word	0x00002440


	//   ....[9]....
        /*011c*/ 	.word	0x000024b0


	//   ....[10]....
        /*0120*/ 	.word	0x00002520


	//----- nvinfo : EIATTR_EXIT_INSTR_OFFSETS
	.align		4
.L_6031:
        /*0124*/ 	.byte	0x04, 0x1c
        /*0126*/ 	.short	(.L_6033 - .L_6032)


	//   ....[0]....
.L_6032:
        /*0128*/ 	.word	0x000000a0


	//   ....[1]....
        /*012c*/ 	.word	0x000022e0


	//   ....[2]....
        /*0130*/ 	.word	0x000023f0


	//----- nvinfo : EIATTR_MAX_THREADS
	.align		4
.L_6033:
        /*0134*/ 	.byte	0x04, 0x05
        /*0136*/ 	.short	(.L_6035 - .L_6034)
.L_6034:
        /*0138*/ 	.word	0x00000100
        /*013c*/ 	.word	0x00000001
        /*0140*/ 	.word	0x00000001


	//----- nvinfo : EIATTR_CRS_STACK_SIZE
	.align		4
.L_6035:
        /*0144*/ 	.byte	0x04, 0x1e
        /*0146*/ 	.short	(.L_6037 - .L_6036)
.L_6036:
        /*0148*/ 	.word	0x00000000


	//----- nvinfo : EIATTR_CBANK_PARAM_SIZE
	.align		4
.L_6037:
        /*014c*/ 	.byte	0x03, 0x19
        /*014e*/ 	.short	0x0050


	//----- nvinfo : EIATTR_PARAM_CBANK
	.align		4
        /*0150*/ 	.byte	0x04, 0x0a
        /*0152*/ 	.short	(.L_6039 - .L_6038)
	.align		4
.L_6038:
        /*0154*/ 	.word	index@(.nv.constant0._ZN18transformer_engine6detail32dgated_act_cast_transpose_kernelILi1ELi2Eff6__halfNS_5EmptyEXadL_ZNS_6dsreluIffEET_T0_RKS3_EEXadL_ZNS_5sreluIffEES5_S6_S8_EEEEvPKT2_SC_PT3_SE_PKT1_PSF_SI_mmm)
        /*0158*/ 	.short	0x0210
        /*015a*/ 	.short	0x0050


	//----- nvinfo : EIATTR_SW_WAR
	.align		4
.L_6039:
        /*015c*/ 	.byte	0x04, 0x36
        /*015e*/ 	.short	(.L_6041 - .L_6040)
.L_6040:
        /*0160*/ 	.word	0x00000008
.L_6041:


//--------------------- .nv.info._ZN18transformer_engine6detail43dgated_act_cast_transpose_kernel_notalignedILi1ELi1EfffNS_5EmptyEXadL_ZNS_6dsreluIffEET_T0_RKS2_EEXadL_ZNS_5sreluIffEES4_S5_S7_EEEEvPKT2_SB_PT3_SD_PKT1_PSE_SH_mmm --------------------------
	.section	.nv.info._ZN18transformer_engine6detail43dgated_act_cast_transpose_kernel_notalignedILi1ELi1EfffNS_5EmptyEXadL_ZNS_6dsreluIffEET_T0_RKS2_EEXadL_ZNS_5sreluIffEES4_S5_S7_EEEEvPKT2_SB_PT3_SD_PKT1_PSE_SH_mmm,"",@"SHT_CUDA_INFO"
	.sectionflags	@""
	.align	4


	//----- nvinfo : EIATTR_CUDA_API_VERSION
	.align		4
        /*0000*/ 	.byte	0x04, 0x37
        /*0002*/ 	.short	(.L_6043 - .L_6042)
.L_6042:
        /*0004*/ 	.word	0x00000082


	//----- nvinfo : EIATTR_KPARAM_INFO
	.align		4
.L_6043:
        /*0008*/ 	.byte	0x04, 0x17
        /*000a*/ 	.short	(.L_6045 - .L_6044)
.L_6044:
        /*000c*/ 	.word	0x00000000
        /*0010*/ 	.short	0x0009
        /*0012*/ 	.short	0x0048
        /*0014*/ 	.byte	0x00, 0xf0, 0x21, 0x00


	//----- nvinfo : EIATTR_KPARAM_INFO
	.align		4
.L_6045:
        /*0018*/ 	.byte	0x04, 0x17
        /*001a*/ 	.short	(.L_6047 - .L_6046)
.L_6046:
        /*001c*/ 	.word	0x00000000
        /*0020*/ 	.short	0x0008
        /*0022*/ 	.short	0x0040
        /*0024*/ 	.byte	0x00, 0xf0, 0x21, 0x00


	//----- nvinfo : EIATTR_KPARAM_INFO
	.align		4
.L_6047:
        /*0028*/ 	.byte	0x04, 0x17
        /*002a*/ 	.short	(.L_6049 - .L_6048)
.L_6048:
        /*002c*/ 	.word	0x00000000
        /*0030*/ 	.short	0x0007
        /*0032*/ 	.short	0x0038
        /*0034*/ 	.byte	0x00, 0xf0, 0x21, 0x00


	//----- nvinfo : EIATTR_KPARAM_INFO
	.align		4
.L_6049:
        /*0038*/ 	.byte	0x04, 0x17
        /*003a*/ 	.short	(.L_6051 - .L_6050)
.L_6050:
        /*003c*/ 	.word	0x00000000
        /*0040*/ 	.short	0x0006
        /*0042*/ 	.short	0x0030
        /*0044*/ 	.byte	0x00, 0xf0, 0x21, 0x00


	//----- nvinfo : EIATTR_KPARAM_INFO
	.align		4
.L_6051:
        /*0048*/ 	.byte	0x04, 0x17
        /*004a*/ 	.short	(.L_6053 - .L_6052)
.L_6052:
        /*004c*/ 	.word	0x00000000
        /*0050*/ 	.short	0x0005
        /*0052*/ 	.short	0x0028
        /*0054*/ 	.byte	0x00, 0xf0, 0x21, 0x00


	//----- nvinfo : EIATTR_KPARAM_INFO
	.align		4
.L_6053:
        /*0058*/ 	.byte	0x04, 0x17
        /*005a*/ 	.short	(.L_6055 - .L_6054)
.L_6054:
        /*005c*/ 	.word	0x00000000
        /*0060*/ 	.short	0x0004
        /*0062*/ 	.short	0x0020
        /*0064*/ 	.byte	0x00, 0xf0, 0x21, 0x00


	//----- nvinfo : EIATTR_KPARAM_INFO
	.align		4
.L_6055:
        /*0068*/ 	.byte	0x04, 0x17
        /*006a*/ 	.short	(.L_6057 - .L_6056)
.L_6056:
        /*006c*/ 	.word	0x00000000
        /*0070*/ 	.short	0x0003
        /*0072*/ 	.short	0x0018
        /*0074*/ 	.byte	0x00, 0xf0, 0x21, 0x00


	//----- nvinfo : EIATTR_KPARAM_INFO
	.align		4
.L_6057:
        /*0078*/ 	.byte	0x04, 0x17
        /*007a*/ 	.short	(.L_6059 - .L_6058)
.L_6058:
        /*007c*/ 	.word	0x00000000
        /*0080*/ 	.short	0x0002
        /*0082*/ 	.short	0x0010
        /*0084*/ 	.byte	0x00, 0xf0, 0x21, 0x00


	//----- nvinfo : EIATTR_KPARAM_INFO
	.align		4
.L_6059:
        /*0088*/ 	.byte	0x04, 0x17
        /*008a*/ 	.short	(.L_6061 - .L_6060)
.L_6060:
        /*008c*/ 	.word	0x00000000
        /*0090*/ 	.short	0x0001
        /*0092*/ 	.short	0x0008
        /*0094*/ 	.byte	0x00, 0xf0, 0x21, 0x00


	//----- nvinfo : EIATTR_KPARAM_INFO
	.align		4
.L_6061:
        /*0098*/ 	.byte	0x04, 0x17
        /*009a*/ 	.short	(.L_6063 - .L_6062)
.L_6062:
        /*009c*/ 	.word	0x00000000
        /*00a0*/ 	.short	0x0000
        /*00a2*/ 	.short	0x0000
        /*00a4*/ 	.byte	0x00, 0xf0, 0x21, 0x00


	//----- nvinfo : EIATTR_SPARSE_MMA_MASK
	.align		4
.L_6063:
        /*00a8*/ 	.byte	0x03, 0x50
        /*00aa*/ 	.short	0x0000


	//----- nvinfo : EIATTR_MAXREG_COUNT
	.align		4
        /*00ac*/ 	.byte	0x03, 0x1b
        /*00ae*/ 	.short	0x00ff


	//----- nvinfo : EIATTR_NUM_BARRIERS
	.align		4
        /*00b0*/ 	.byte	0x02, 0x4c
        /*00b2*/ 	.byte	0x01
	.zero		1


	//----- nvinfo : EIATTR_MERCURY_ISA_VERSION
	.align		4
        /*00b4*/ 	.byte	0x03, 0x5f
        /*00b6*/ 	.short	0x0101


	//----- nvinfo : EIATTR_COOP_GROUP_MASK_REGIDS
	.align		4
        /*00b8*/ 	.byte	0x04, 0x29
        /*00ba*/ 	.short	(.L_6065 - .L_6064)


	//   ....[0]....
.L_6064:
        /*00bc*/ 	.word	0xffffffff


	//   ....[1]....
        /*00c0*/ 	.word	0xffffffff


	//   ....[2]....
        /*00c4*/ 	.word	0xffffffff


	//   ....[3]....
        /*00c8*/ 	.word	0xffffffff


	//   ....[4]....
        /*00cc*/ 	.word	0xffffffff


	//   ....[5]....
        /*00d0*/ 	.word	0xffffffff


	//   ....[6]....
        /*00d4*/ 	.word	0xffffffff


	//   ....[7]....
        /*00d8*/ 	.word	0xffffffff


	//   ....[8]....
        /*00dc*/ 	.word	0x05000004


	//   ....[9]....
        /*00e0*/ 	.word	0x05000004


	//   ....[10]....
        /*00e4*/ 	.word	0x05000004


	//----- nvinfo : EIATTR_COOP_GROUP_INSTR_OFFSETS
	.align		4
.L_6065:
        /*00e8*/ 	.byte	0x04, 0x28
        /*00ea*/ 	.short	(.L_6067 - .L_6066)


	//   ....[0]....
.L_6066:
        /*00ec*/ 	.word	0x000025b0


	//   ....[1]....
        /*00f0*/ 	.word	0x000025f0


	//   ....[2]....
        /*00f4*/ 	.word	0x00002650


	//   ....[3]....
        /*00f8*/ 	.word	0x00002690


	//   ....[4]....
        /*00fc*/ 	.word	0x000026d0


	//   ....[5]....
        /*0100*/ 	.word	0x000027c0


	//   ....[6]....
        /*0104*/ 	.word	0x000027e0


	//   ....[7]....
        /*0108*/ 	.word	0x00002800


	//   ....[8]....
        /*010c*/ 	.word	0x00002a20


	//   ....[9]....
        /*0110*/ 	.word	0x00002a90


	//   ....[10]....
        /*0114*/ 	.word	0x00002b00


	//----- nvinfo : EIATTR_EXIT_INSTR_OFFSETS
	.align		4
.L_6067:
        /*0118*/ 	.byte	0x04, 0x1c
        /*011a*/ 	.short	(.L_6069 - .L_6068)


	//   ....[0]....
.L_6068:
        /*011c*/ 	.word	0x000000d0


	//   ....[1]....
        /*0120*/ 	.word	0x000028e0


	//   ....[2]....
        /*0124*/ 	.word	0x000029d0


	//----- nvinfo : EIATTR_MAX_THREADS
	.align		4
.L_6069:
        /*0128*/ 	.byte	0x04, 0x05
        /*012a*/ 	.short	(.L_6071 - .L_6070)
.L_6070:
        /*012c*/ 	.word	0x00000100
        /*0130*/ 	.word	0x00000001
        /*0134*/ 	.word	0x00000001


	//----- nvinfo : EIATTR_CRS_STACK_SIZE
	.align		4
.L_6071:
        /*0138*/ 	.byte	0x04, 0x1e
        /*013a*/ 	.short	(.L_6073 - .L_6072)
.L_6072:
        /*013c*/ 	.word	0x00000000


	//----- nvinfo : EIATTR_CBANK_PARAM_SIZE
	.align		4
.L_6073:
        /*0140*/ 	.byte	0x03, 0x19
        /*0142*/ 	.short	0x0050


	//----- nvinfo : EIATTR_PARAM_CBANK
	.align		4
        /*0144*/ 	.byte	0x04, 0x0a
        /*0146*/ 	.short	(.L_6075 - .L_6074)
	.align		4
.L_6074:
        /*0148*/ 	.word	index@(.nv.constant0._ZN18transformer_engine6detail43dgated_act_cast_transpose_kernel_notalignedILi1ELi1EfffNS_5EmptyEXadL_ZNS_6dsreluIffEET_T0_RKS2_EEXadL_ZNS_5sreluIffEES4_S5_S7_EEEEvPKT2_SB_PT3_SD_PKT1_PSE_SH_mmm)
        /*014c*/ 	.short	0x0210
        /*014e*/ 	.short	0x0050


	//----- nvinfo : EIATTR_SW_WAR
	.align		4
.L_6075:
        /*0150*/ 	.byte	0x04, 0x36
        /*0152*/ 	.short	(.L_6077 - .L_6076)
.L_6076:
        /*0154*/ 	.word	0x00000008
.L_6077:


//--------------------- .nv.info._ZN18transformer_engine6detail32dgated_act_cast_transpose_kernelILi1ELi1EfffNS_5EmptyEXadL_ZNS_6dsreluIffEET_T0_RKS2_EEXadL_ZNS_5sreluIffEES4_S5_S7_EEEEvPKT2_SB_PT3_SD_PKT1_PSE_SH_mmm --------------------------
	.section	.nv.info._ZN18transformer_engine6detail32dgated_act_cast_transpose_kernelILi1ELi1EfffNS_5EmptyEXadL_ZNS_6dsreluIffEET_T0_RKS2_EEXadL_ZNS_5sreluIffEES4_S5_S7_EEEEvPKT2_SB_PT3_SD_PKT1_PSE_SH_mmm,"",@"SHT_CUDA_INFO"
	.sectionflags	@""
	.align	4


	//----- nvinfo : EIATTR_CUDA_API_VERSION
	.align		4
        /*0000*/ 	.byte	0x04, 0x37
        /*0002*/ 	.short	(.L_6079 - .L_6078)
.L_6078:
        /*0004*/ 	.word	0x00000082


	//----- nvinfo : EIATTR_KPARAM_INFO
	.align		4
.L_6079:
        /*0008*/ 	.byte	0x04, 0x17
        /*000a*/ 	.short	(.L_6081 - .L_6080)
.L_6080:
        /*000c*/ 	.word	0x00000000
        /*0010*/ 	.short	0x0009
        /*0012*/ 	.short	0x0048
        /*0014*/ 	.byte	0x00, 0xf0, 0x21, 0x00


	//----- nvinfo : EIATTR_KPARAM_INFO
	.align		4
.L_6081:
        /*0018*/ 	.byte	0x04, 0x17
        /*001a*/ 	.short	(.L_6083 - .L_6082)
.L_6082:
        /*001c*/ 	.word	0x00000000
        /*0020*/ 	.short	0x0008
        /*0022*/ 	.short	0x0040
        /*0024*/ 	.byte	0x00, 0xf0, 0x21, 0x00


	//----- nvinfo : EIATTR_KPARAM_INFO
	.align		4
.L_6083:
        /*0028*/ 	.byte	0x04, 0x17
        /*002a*/ 	.short	(.L_6085 - .L_6084)
.L_6084:
        /*002c*/ 	.word	0x00000000
        /*0030*/ 	.short	0x0007
        /*0032*/ 	.short	0x0038
        /*0034*/ 	.byte	0x00, 0xf0, 0x21, 0x00


	//----- nvinfo : EIATTR_KPARAM_INFO
	.align		4
.L_6085:
        /*0038*/ 	.byte	0x04, 0x17
        /*003a*/ 	.short	(.L_6087 - .L_6086)
.L_6086:
        /*003c*/ 	.word	0x00000000
        /*0040*/ 	.short	0x0006
        /*0042*/ 	.short	0x0030
        /*0044*/ 	.byte	0x00, 0xf0, 0x21, 0x00


	//----- nvinfo : EIATTR_KPARAM_INFO
	.align		4
.L_6087:
        /*0048*/ 	.byte	0x04, 0x17
        /*004a*/ 	.short	(.L_6089 - .L_6088)
.L_6088:
        /*004c*/ 	.word	0x00000000
        /*0050*/ 	.short	0x0005
        /*0052*/ 	.short	0x0028
        /*0054*/ 	.byte	0x00, 0xf0, 0x21, 0x00


	//----- nvinfo : EIATTR_KPARAM_INFO
	.align		4
.L_6089:
        /*0058*/ 	.byte	0x04, 0x17
        /*005a*/ 	.short	(.L_6091 - .L_6090)
.L_6090:
        /*005c*/ 	.word	0x00000000
        /*0060*/ 	.short	0x0004
        /*0062*/ 	.short	0x0020
        /*0064*/ 	.byte	0x00, 0xf0, 0x21, 0x00


	//----- nvinfo : EIATTR_KPARAM_INFO
	.align		4
.L_6091:
        /*0068*/ 	.byte	0x04, 0x17
        /*006a*/ 	.short	(.L_6093 - .L_6092)
.L_6092:
        /*006c*/ 	.word	0x00000000
        /*0070*/ 	.short	0x0003
        /*0072*/ 	.short	0x0018
        /*0074*/ 	.byte	0x00, 0xf0, 0x21, 0x00


	//----- nvinfo : EIATTR_KPARAM_INFO
	.align		4
.L_6093:
        /*0078*/ 	.byte	0x04, 0x17
        /*007a*/ 	.short	(.L_6095 - .L_6094)
.L_6094:
        /*007c*/ 	.word	0x00000000
        /*0080*/ 	.short	0x0002
        /*0082*/ 	.short	0x0010
        /*0084*/ 	.byte	0x00, 0xf0, 0x21, 0x00


	//----- nvinfo : EIATTR_KPARAM_INFO
	.align		4
.L_6095:
        /*0088*/ 	.byte	0x04, 0x17
        /*008a*/ 	.short	(.L_6097 - .L_6096)
.L_6096:
        /*008c*/ 	.word	0x00000000
        /*0090*/ 	.short	0x0001
        /*0092*/ 	.short	0x0008
        /*0094*/ 	.byte	0x00, 0xf0, 0x21, 0x00


	//----- nvinfo : EIATTR_KPARAM_INFO
	.align		4
.L_6097:
        /*0098*/ 	.byte	0x04, 0x17
        /*009a*/ 	.short	(.L_6099 - .L_6098)
.L_6098:
        /*009c*/ 	.word	0x00000000
        /*00a0*/ 	.short	0x0000
        /*00a2*/ 	.short	0x0000
        /*00a4*/ 	.byte	0x00, 0xf0, 0x21, 0x00


	//----- nvinfo : EIATTR_SPARSE_MMA_MASK
	.align		4
.L_6099:
        /*00a8*/ 	.byte	0x03, 0x50
        /*00aa*/ 	.short	0x0000


	//----- nvinfo : EIATTR_MAXREG_COUNT
	.align		4
        /*00ac*/ 	.byte	0x03, 0x1b
        /*00ae*/ 	.short	0x00ff


	//----- nvinfo : EIATTR_NUM_BARRIERS
	.align		4
        /*00b0*/ 	.byte	0x02, 0x4c
        /*00b2*/ 	.byte	0x01
	.zero		1


	//----- nvinfo : EIATTR_MERCURY_ISA_VERSION
	.align		4
        /*00b4*/ 	.byte	0x03, 0x5f
        /*00b6*/ 	.short	0x0101


	//----- nvinfo : EIATTR_COOP_GROUP_MASK_REGIDS
	.align		4
        /*00b8*/ 	.byte	0x04, 0x29
        /*00ba*/ 	.short	(.L_6101 - .L_6100)


	//   ....[0]....
.L_6100:
        /*00bc*/ 	.word	0xffffffff


	//   ....[1]....
        /*00c0*/ 	.word	0xffffffff


	//   ....[2]....
        /*00c4*/ 	.word	0xffffffff


	//   ....[3]....
        /*00c8*/ 	.word	0xffffffff


	//   ....[4]....
        /*00cc*/ 	.word	0xffffffff


	//   ....[5]....
        /*00d0*/ 	.word	0xffffffff


	//   ....[6]....
        /*00d4*/ 	.word	0xffffffff


	//   ....[7]....
        /*00d8*/ 	.word	0xffffffff


	//   ....[8]....
        /*00dc*/ 	.word	0x05000007


	//   ....[9]....
        /*00e0*/ 	.word	0x05000007


	//   ....[10]....
        /*00e4*/ 	.word	0x05000007


	//----- nvinfo : EIATTR_COOP_GROUP_INSTR_OFFSETS
	.align		4
.L_6101:
        /*00e8*/ 	.byte	0x04, 0x28
        /*00ea*/ 	.short	(.L_6103 - .L_6102)


	//   ....[0]....
.L_6102:
        /*00ec*/ 	.word	0x00001750


	//   ....[1]....
        /*00f0*/ 	.word	0x000017c0


	//   ....[2]....
        /*00f4*/ 	.word	0x000017e0


	//   ....[3]....
        /*00f8*/ 	.word	0x00001810


	//   ....[4]....
        /*00fc*/ 	.word	0x00001830


	//   ....[5]....
        /*0100*/ 	.word	0x00001900


	//   ....[6]....
        /*0104*/ 	.word	0x00001920


	//   ....[7]....
        /*0108*/ 	.word	0x00001940


	//   ....[8]....
        /*010c*/ 	.word	0x00001b50


	//   ....[9]....
        /*0110*/ 	.word	0x00001bc0


	//   ....[10]....
        /*0114*/ 	.word	0x00001c30


	//----- nvinfo : EIATTR_EXIT_INSTR_OFFSETS
	.align		4
.L_6103:
        /*0118*/ 	.byte	0x04, 0x1c
        /*011a*/ 	.short	(.L_6105 - .L_6104)


	//   ....[0]....
.L_6104:
        /*011c*/ 	.word	0x000000a0


	//   ....[1]....
        /*0120*/ 	.word	0x00001a10


	//   ....[2]....
        /*0124*/ 	.word	0x00001b00


	//----- nvinfo : EIATTR_MAX_THREADS
	.align		4
.L_6105:
        /*0128*/ 	.byte	0x04, 0x05
        /*012a*/ 	.short	(.L_6107 - .L_6106)
.L_6106:
        /*012c*/ 	.word	0x00000100
        /*0130*/ 	.word	0x00000001
        /*0134*/ 	.word	0x00000001


	//----- nvinfo : EIATTR_CRS_STACK_SIZE
	.align		4
.L_6107:
        /*0138*/ 	.byte	0x04, 0x1e
        /*013a*/ 	.short	(.L_6109 - .L_6108)
.L_6108:
        /*013c*/ 	.word	0x00000000


	//----- nvinfo : EIATTR_CBANK_PARAM_SIZE
	.align		4
.L_6109:
        /*0140*/ 	.byte	0x03, 0x19
        /*0142*/ 	.short	0x0050


	//----- nvinfo : EIATTR_PARAM_CBANK
	.align		4
        /*0144*/ 	.byte	0x04, 0x0a
        /*0146*/ 	.short	(.L_6111 - .L_6110)
	.align		4
.L_6110:
        /*0148*/ 	.word	index@(.nv.constant0._ZN18transformer_engine6detail32dgated_act_cast_transpose_kernelILi1ELi1EfffNS_5EmptyEXadL_ZNS_6dsreluIffEET_T0_RKS2_EEXadL_ZNS_5sreluIffEES4_S5_S7_EEEEvPKT2_SB_PT3_SD_PKT1_PSE_SH_mmm)
        /*014c*/ 	.short	0x0210
        /*014e*/ 	.short	0x0050


	//----- nvinfo : EIATTR_SW_WAR
	.align		4
.L_6111:
        /*0150*/ 	.byte	0x04, 0x36
        /*0152*/ 	.short	(.L_6113 - .L_6112)
.L_6112:
        /*0154*/ 	.word	0x00000008
.L_6113:


//--------------------- .nv.info._ZN18transformer_engine6detail43dgated_act_cast_transpose_kernel_notalignedILi2ELi4Ef13__nv_bfloat1613__nv_fp8_e4m3NS_5EmptyEXadL_ZNS_5dreluIffEET_T0_RKS4_EEXadL_ZNS_4reluIffEES6_S7_S9_EEEEvPKT2_SD_PT3_SF_PKT1_PSG_SJ_mmm --------------------------
	.section	.nv.info._ZN18transformer_engine6detail43dgated_act_cast_transpose_kernel_notalignedILi2ELi4Ef13__nv_bfloat1613__nv_fp8_e4m3NS_5EmptyEXadL_ZNS_5dreluIffEET_T0_RKS4_EEXadL_ZNS_4reluIffEES6_S7_S9_EEEEvPKT2_SD_PT3_SF_PKT1_PSG_SJ_mmm,"",@"SHT_CUDA_INFO"
	.sectionflags	@""
	.align	4


	//----- nvinfo : EIATTR_CUDA_API_VERSION
	.align		4
        /*0000*/ 	.byte	0x04, 0x37
        /*0002*/ 	.short	(.L_6115 - .L_6114)
.L_6114:
        /*0004*/ 	.word	0x00000082


	//----- nvinfo : EIATTR_KPARAM_INFO
	.align		4
.L_6115:
        /*0008*/ 	.byte	0x04, 0x17
        /*000a*/ 	.short	(.L_6117 - .L_6116)
.L_6116:
        /*000c*/ 	.word	0x00000000
        /*0010*/ 	.short	0x0009
        /*0012*/ 	.short	0x0048
        /*0014*/ 	.byte	0x00, 0xf0, 0x21, 0x00


	//----- nvinfo : EIATTR_KPARAM_INFO
	.align		4
.L_6117:
        /*0018*/ 	.byte	0x04, 0x17
        /*001a*/ 	.short	(.L_6119 - .L_6118)
.L_6118:
        /*001c*/ 	.word	0x00000000
        /*0020*/ 	.short	0x0008
        /*0022*/ 	.short	0x0040
        /*0024*/ 	.byte	0x00, 0xf0, 0x21, 0x00


	//----- nvinfo : EIATTR_KPARAM_INFO
	.align		4
.L_6119:
        /*0028*/ 	.byte	0x04, 0x17
        /*002a*/ 	.short	(.L_6121 - .L_6120)
.L_6120:
        /*002c*/ 	.word	0x00000000
        /*0030*/ 	.short	0x0007
        /*0032*/ 	.short	0x0038
        /*0034*/ 	.byte	0x00, 0xf0, 0x21, 0x00


	//----- nvinfo : EIATTR_KPARAM_INFO
	.align		4
.L_6121:
        /*0038*/ 	.byte	0x04, 0x17
        /*003a*/ 	.short	(.L_6123 - .L_6122)
.L_6122:
        /*003c*/ 	.word	0x00000000
        /*0040*/ 	.short	0x0006
        /*0042*/ 	.short	0x0030
        /*0044*/ 	.byte	0x00, 0xf0, 0x21, 0x00


	//----- nvinfo : EIATTR_KPARAM_INFO
	.align		4
.L_6123:
        /*0048*/ 	.byte	0x04, 0x17
        /*004a*/ 	.short	(.L_6125 - .L_6124)
.L_6124:
        /*004c*/ 	.word	0x00000000
        /*0050*/ 	.short	0x0005
        /*0052*/ 	.short	0x0028
        /*0054*/ 	.byte	0x00, 0xf0, 0x21, 0x00


	//----- nvinfo : EIATTR_KPARAM_INFO
	.align		4
.L_6125:
        /*0058*/ 	.byte	0x04, 0x17
        /*005a*/ 	.short	(.L_6127 - .L_6126)
.L_6126:
        /*005c*/ 	.word	0x00000000
        /*0060*/ 	.short	0x0004
        /*0062*/ 	.short	0x0020
        /*0064*/ 	.byte	0x00, 0xf0, 0x21, 0x00


	//----- nvinfo : EIATTR_KPARAM_INFO
	.align		4
.L_6127:
        /*0068*/ 	.byte	0x04, 0x17
        /*006a*/ 	.short	(.L_6129 - .L_6128)
.L_6128:
        /*006c*/ 	.word	0x00000000
        /*0070*/ 	.short	0x0003
        /*0072*/ 	.short	0x0018
        /*0074*/ 	.byte	0x00, 0xf0, 0x21, 0x00


	//----- nvinfo : EIATTR_KPARAM_INFO
	.align		4
.L_6129:
        /*0078*/ 	.byte	0x04, 0x17
        /*007a*/ 	.short	(.L_6131 - .L_6130)
.L_6130:
        /*007c*/ 	.word	0x00000000
        /*0080*/ 	.short	0x0002
        /*0082*/ 	.short	0x0010
        /*0084*/ 	.byte	0x00, 0xf0, 0x21, 0x00


	//----- nvinfo : EIATTR_KPARAM_INFO
	.align		4
.L_6131:
        /*0088*/ 	.byte	0x04, 0x17
        /*008a*/ 	.short	(.L_6133 - .L_6132)
.L_6132:
        /*008c*/ 	.word	0x00000000
        /*0090*/ 	.short	0x0001
        /*0092*/ 	.short	0x0008
        /*0094*/ 	.byte	0x00, 0xf0, 0x21, 0x00


	//----- nvinfo : EIATTR_KPARAM_INFO
	.align		4
.L_6133:
        /*0098*/ 	.byte	0x04, 0x17
        /*009a*/ 	.short	(.L_6135 - .L_6134)
.L_6134:
        /*009c*/ 	.word	0x00000000
        /*00a0*/ 	.short	0x0000
        /*00a2*/ 	.short	0x0000
        /*00a4*/ 	.byte	0x00, 0xf0, 0x21, 0x00


	//----- nvinfo : EIATTR_SPARSE_MMA_MASK
	.align		4
.L_6135:
        /*00a8*/ 	.byte	0x03, 0x50
        /*00aa*/ 	.short	0x0000


	//----- nvinfo : EIATTR_MAXREG_COUNT
	.align		4
        /*00ac*/ 	.byte	0x03, 0x1b
        /*00ae*/ 	.short	0x00ff


	//----- nvinfo : EIATTR_NUM_BARRIERS
	.align		4
        /*00b0*/ 	.byte	0x02, 0x4c
        /*00b2*/ 	.byte	0x01
	.zero		1


	//----- nvinfo : EIATTR_MERCURY_ISA_VERSION
	.align		4
        /*00b4*/ 	.byte	0x03, 0x5f
        /*00b6*/ 	.short	0x0101


	//----- nvinfo : EIATTR_COOP_GROUP_MASK_REGIDS
	.align		4
        /*00b8*/ 	.byte	0x04, 0x29
        /*00ba*/ 	.short	(.L_6137 - .L_6136)


	//   ....[0]....
.L_6136:
        /*00bc*/ 	.word	0xffffffff


	//   ....[1]....
        /*00c0*/ 	.word	0xffffffff


	//   ....[2]....
        /*00c4*/ 	.word	0xffffffff


	//   ....[3]....
        /*00c8*/ 	.word	0xffffffff


	//   ....[4]....
        /*00cc*/ 	.word	0xffffffff


	//   ....[5]....
        /*00d0*/ 	.word	0xffffffff


	//   ....[6]....
        /*00d4*/ 	.word	0xffffffff


	//   ....[7]....
        /*00d8*/ 	.word	0xffffffff


	//   ....[8]....
        /*00dc*/ 	.word	0x05000006


	//   ....[9]....
        /*00e0*/ 	.word	0x05000006


	//   ....[10]....
        /*00e4*/ 	.word	0x05000006


	//----- nvinfo : EIATTR_COOP_GROUP_INSTR_OFFSETS
	.align		4
.L_6137:
        /*00e8*/ 	.byte	0x04, 0x28
        /*00ea*/ 	.short	(.L_6139 - .L_6138)


	//   ....[0]....
.L_6138:
        /*00ec*/ 	.word	0x00008490


	//   ....[1]....
        /*00f0*/ 	.word	0x000084f0


	//   ....[2]....
        /*00f4*/ 	.word	0x00008530


	//   ....[3]....
        /*00f8*/ 	.word	0x00008560


	//   ....[4]....
        /*00fc*/ 	.word	0x00008590


	//   ....[5]....
        /*0100*/ 	.word	0x00008680


	//   ....[6]....
        /*0104*/ 	.word	0x000086a0


	//   ....[7]....
        /*0108*/ 	.word	0x000086c0


	//   ....[8]....
        /*010c*/ 	.word	0x00008900


	//   ....[9]....
        /*0110*/ 	.word	0x00008970


	//   ....[10]....
        /*0114*/ 	.word	0x000089e0


	//----- nvinfo : EIATTR_EXIT_INSTR_OFFSETS
	.align		4
.L_6139:
        /*0118*/ 	.byte	0x04, 0x1c
        /*011a*/ 	.short	(.L_6141 - .L_6140)


	//   ....[0]....
.L_6140:
        /*011c*/ 	.word	0x000000d0


	//   ....[1]....
        /*0120*/ 	.word	0x000087a0


	//   ....[2]....
        /*0124*/ 	.word	0x000088b0


	//----- nvinfo : EIATTR_MAX_THREADS
	.align		4
.L_6141:
        /*0128*/ 	.byte	0x04, 0x05
        /*012a*/ 	.short	(.L_6143 - .L_6142)
.L_6142:
        /*012c*/ 	.word	0x00000100
        /*0130*/ 	.word	0x00000001
        /*0134*/ 	.word	0x00000001


	//----- nvinfo : EIATTR_CRS_STACK_SIZE
	.align		4
.L_6143:
        /*0138*/ 	.byte	0x04, 0x1e
        /*013a*/ 	.short	(.L_6145 - .L_6144)
.L_6144:
        /*013c*/ 	.word	0x00000000


	//----- nvinfo : EIATTR_CBANK_PARAM_SIZE
	.align		4
.L_6145:
        /*0140*/ 	.byte	0x03, 0x19
        /*0142*/ 	.short	0x0050


	//----- nvinfo : EIATTR_PARAM_CBANK
	.align		4
        /*0144*/ 	.byte	0x04, 0x0a
        /*0146*/ 	.short	(.L_6147 - .L_6146)
	.align		4
.L_6146:
        /*0148*/ 	.word	index@(.nv.constant0._ZN18transformer_engine6detail43dgated_act_cast_transpose_kernel_notalignedILi2ELi4Ef13__nv_bfloat1613__nv_fp8_e4m3NS_5EmptyEXadL_ZNS_5dreluIffEET_T0_RKS4_EEXadL_ZNS_4reluIffEES6_S7_S9_EEEEvPKT2_SD_PT3_SF_PKT1_PSG_SJ_mmm)
        /*014c*/ 	.short	0x0210
        /*014e*/ 	.short	0x0050


	//----- nvinfo : EIATTR_SW_WAR
	.align		4
.L_6147:
        /*0150*/ 	.byte	0x04, 0x36
        /*0152*/ 	.short	(.L_6149 - .L_6148)
.L_6148:
        /*0154*/ 	.word	0x00000008
.L_6149:


//--------------------- .nv.info._ZN18transformer_engine6detail32dgated_act_cast_transpose_kernelILi2ELi4Ef13__nv_bfloat1613__nv_fp8_e4m3NS_5EmptyEXadL_ZNS_5dreluIffEET_T0_RKS4_EEXadL_ZNS_4reluIffEES6_S7_S9_EEEEvPKT2_SD_PT3_SF_PKT1_PSG_SJ_mmm --------------------------
	.section	.nv.info._ZN18transformer_engine6detail32dgated_act_cast_transpose_kernelILi2ELi4Ef13__nv_bfloat1613__nv_fp8_e4m3NS_5EmptyEXadL_ZNS_5dreluIffEET_T0_RKS4_EEXadL_ZNS_4reluIffEES6_S7_S9_EEEEvPKT2_SD_PT3_SF_PKT1_PSG_SJ_mmm,"",@"SHT_CUDA_INFO"
	.sectionflags	@""
	.align	4


	//----- nvinfo : EIATTR_CUDA_API_VERSION
	.align		4
        /*0000*/ 	.byte	0x04, 0x37
        /*0002*/ 	.short	(.L_6151 - .L_6150)
.L_6150:
        /*0004*/ 	.word	0x00000082


	//----- nvinfo : EIATTR_KPARAM_INFO
	.align		4
.L_6151:
        /*0008*/ 	.byte	0x04, 0x17
        /*000a*/ 	.short	(.L_6153 - .L_6152)
.L_6152:
        /*000c*/ 	.word	0x00000000
        /*0010*/ 	.short	0x0009
        /*0012*/ 	.short	0x0048
        /*0014*/ 	.byte	0x00, 0xf0, 0x21, 0x00


	//----- nvinfo : EIATTR_KPARAM_INFO
	.align		4
.L_6153:
        /*0018*/ 	.byte	0x04, 0x17
        /*001a*/ 	.short	(.L_6155 - .L_6154)
.L_6154:
        /*001c*/ 	.word	0x00000000
        /*0020*/ 	.short	0x0008
        /*0022*/ 	.short	0x0040
        /*0024*/ 	.byte	0x00, 0xf0, 0x21, 0x00


	//----- nvinfo : EIATTR_KPARAM_INFO
	.align		4
.L_6155:
        /*0028*/ 	.byte	0x04, 0x17
        /*002a*/ 	.short	(.L_6157 - .L_6156)
.L_6156:
        /*002c*/ 	.word	0x00000000
        /*0030*/ 	.short	0x0007
        /*0032*/ 	.short	0x0038
        /*0034*/ 	.byte	0x00, 0xf0, 0x21, 0x00


	//----- nvinfo : EIATTR_KPARAM_INFO
	.align		4
.L_6157:
        /*0038*/ 	.byte	0x04, 0x17
        /*003a*/ 	.short	(.L_6159 - .L_6158)
.L_6158:
        /*003c*/ 	.word	0x00000000
        /*0040*/ 	.short	0x0006
        /*0042*/ 	.short	0x0030
        /*0044*/ 	.byte	0x00, 0xf0, 0x21, 0x00


	//----- nvinfo : EIATTR_KPARAM_INFO
	.align		4
.L_6159:
        /*0048*/ 	.byte	0x04, 0x17
        /*004a*/ 	.short	(.L_6161 - .L_6160)
.L_6160:
        /*004c*/ 	.word	0x00000000
        /*0050*/ 	.short	0x0005
        /*0052*/ 	.short	0x0028
        /*0054*/ 	.byte	0x00, 0xf0, 0x21, 0x00


	//----- nvinfo : EIATTR_KPARAM_INFO
	.align		4
.L_6161:
        /*0058*/ 	.byte	0x04, 0x17
        /*005a*/ 	.short	(.L_6163 - .L_6162)
.L_6162:
        /*005c*/ 	.word	0x00000000
        /*0060*/ 	.short	0x0004
        /*0062*/ 	.short	0x0020
        /*0064*/ 	.byte	0x00, 0xf0, 0x21, 0x00


	//----- nvinfo : EIATTR_KPARAM_INFO
	.align		4
.L_6163:
        /*0068*/ 	.byte	0x04, 0x17
        /*006a*/ 	.short	(.L_6165 - .L_6164)
.L_6164:
        /*006c*/ 	.word	0x00000000
        /*0070*/ 	.short	0x0003
        /*0072*/ 	.short	0x0018
        /*0074*/ 	.byte	0x00, 0xf0, 0x21, 0x00


	//----- nvinfo : EIATTR_KPARAM_INFO
	.align		4
.L_6165:
        /*0078*/ 	.byte	0x04, 0x17
        /*007a*/ 	.short	(.L_6167 - .L_6166)
.L_6166:
        /*007c*/ 	.word	0x00000000
        /*0080*/ 	.short	0x0002
        /*0082*/ 	.short	0x0010
        /*0084*/ 	.byte	0x00, 0xf0, 0x21, 0x00


	//----- nvinfo : EIATTR_KPARAM_INFO
	.align		4
.L_6167:
        /*0088*/ 	.byte	0x04, 0x17
        /*008a*/ 	.short	(.L_6169 - .L_6168)
.L_6168:
        /*008c*/ 	.word	0x00000000
        /*0090*/ 	.short	0x0001
        /*0092*/ 	.short	0x0008
        /*0094*/ 	.byte	0x00, 0xf0, 0x21, 0x00


	//----- nvinfo : EIATTR_KPARAM_INFO
	.align		4
.L_6169:
        /*0098*/ 	.byte	0x04, 0x17
        /*009a*/ 	.short	(.L_6171 - .L_6170)
.L_6170:
        /*009c*/ 	.word	0x00000000
        /*00a0*/ 	.short	0x0000
        /*00a2*/ 	.short	0x0000
        /*00a4*/ 	.byte	0x00, 0xf0, 0x21, 0x00


	//----- nvinfo : EIATTR_SPARSE_MMA_MASK
	.align		4
.L_6171:
        /*00a8*/ 	.byte	0x03, 0x50
        /*00aa*/ 	.short	0x0000


	//----- nvinfo : EIATTR_MAXREG_COUNT
	.align		4
        /*00ac*/ 	.byte	0x03, 0x1b
        /*00ae*/ 	.short	0x00ff


	//----- nvinfo : EIATTR_NUM_BARRIERS
	.align		4
        /*00b0*/ 	.byte	0x02, 0x4c
        /*00b2*/ 	.byte	0x01
	.zero		1


	//----- nvinfo : EIATTR_MERCURY_ISA_VERSION
	.align		4
        /*00b4*/ 	.byte	0x03, 0x5f
        /*00b6*/ 	.short	0x0101


	//----- nvinfo : EIATTR_COOP_GROUP_MASK_REGIDS
	.align		4
        /*00b8*/ 	.byte	0x04, 0x29
        /*00ba*/ 	.short	(.L_6173 - .L_6172)


	//   ....[0]....
.L_6172:
        /*00bc*/ 	.word	0xffffffff


	//   ....[1]....
        /*00c0*/ 	.word	0xffffffff


	//   ....[2]....
        /*00c4*/ 	.word	0xffffffff


	//   ....[3]....
        /*00c8*/ 	.word	0xffffffff


	//   ....[4]....
        /*00cc*/ 	.word	0xffffffff


	//   ....[5]....
        /*00d0*/ 	.word	0xffffffff


	//   ....[6]....
        /*00d4*/ 	.word	0xffffffff


	//   ....[7]....
        /*00d8*/ 	.word	0xffffffff


	//   ....[8]....
        /*00dc*/ 	.word	0x05000006


	//   ....[9]....
        /*00e0*/ 	.word	0x05000006


	//   ....[10]....
        /*00e4*/ 	.word	0x05000006


	//----- nvinfo : EIATTR_COOP_GROUP_INSTR_OFFSETS
	.align		4
.L_6173:
        /*00e8*/ 	.byte	0x04, 0x28
        /*00ea*/ 	.short	(.L_6175 - .L_6174)


	//   ....[0]....
.L_6174:
        /*00ec*/ 	.word	0x00004ec0


	//   ....[1]....
        /*00f0*/ 	.word	0x00004f20


	//   ....[2]....
        /*00f4*/ 	.word	0x00004f40


	//   ....[3]....
        /*00f8*/ 	.word	0x00004f70


	//   ....[4]....
        /*00fc*/ 	.word	0x00004f90


	//   ....[5]....
        /*0100*/ 	.word	0x00005060


	//   ....[6]....
        /*0104*/ 	.word	0x00005080


	//   ....[7]....
        /*0108*/ 	.word	0x000050a0


	//   ....[8]....
        /*010c*/ 	.word	0x000052d0


	//   ....[9]....
        /*0110*/ 	.word	0x00005340


	//   ....[10]....
        /*0114*/ 	.word	0x000053b0


	//----- nvinfo : EIATTR_EXIT_INSTR_OFFSETS
	.align		4
.L_6175:
        /*0118*/ 	.byte	0x04, 0x1c
        /*011a*/ 	.short	(.L_6177 - .L_6176)


	//   ....[0]....
.L_6176:
        /*011c*/ 	.word	0x000000a0


	//   ....[1]....
        /*0120*/ 	.word	0x00005170


	//   ....[2]....
        /*0124*/ 	.word	0x00005280


	//----- nvinfo : EIATTR_MAX_THREADS
	.align		4
.L_6177:
        /*0128*/ 	.byte	0x04, 0x05
        /*012a*/ 	.short	(.L_6179 - .L_6178)
.L_6178:
        /*012c*/ 	.word	0x00000100
        /*0130*/ 	.word	0x00000001
        /*0134*/ 	.word	0x00000001


	//----- nvinfo : EIATTR_CRS_STACK_SIZE
	.align		4
.L_6179:
        /*0138*/ 	.byte	0x04, 0x1e
        /*013a*/ 	.short	(.L_6181 - .L_6180)
.L_6180:
        /*013c*/ 	.word	0x00000000


	//----- nvinfo : EIATTR_CBANK_PARAM_SIZE
	.align		4
.L_6181:
        /*0140*/ 	.byte	0x03, 0x19
        /*0142*/ 	.short	0x0050


	//----- nvinfo : EIATTR_PARAM_CBANK
	.align		4
        /*0144*/ 	.byte	0x04, 0x0a
        /*0146*/ 	.short	(.L_6183 - .L_6182)
	.align		4
.L_6182:
        /*0148*/ 	.word	index@(.nv.constant0._ZN18transformer_engine6detail32dgated_act_cast_transpose_kernelILi2ELi4Ef13__nv_bfloat1613__nv_fp8_e4m3NS_5EmptyEXadL_ZNS_5dreluIffEET_T0_RKS4_EEXadL_ZNS_4reluIffEES6_S7_S9_EEEEvPKT2_SD_PT3_SF_PKT1_PSG_SJ_mmm)
        /*014c*/ 	.short	0x0210
        /*014e*/ 	.short	0x0050


	//----- nvinfo : EIATTR_SW_WAR
	.align		4
.L_6183:
        /*0150*/ 	.byte	0x04, 0x36
        /*0152*/ 	.short	(.L_6185 - .L_6184)
.L_6184:
        /*0154*/ 	.word	0x00000008
.L_6185:


//--------------------- .nv.info._ZN18transformer_engine6detail43dgated_act_cast_transpose_kernel_notalignedILi2ELi4Ef13__nv_bfloat1613__nv_fp8_e5m2NS_5EmptyEXadL_ZNS_5dreluIffEET_T0_RKS4_EEXadL_ZNS_4reluIffEES6_S7_S9_EEEEvPKT2_SD_PT3_SF_PKT1_PSG_SJ_mmm --------------------------
	.section	.nv.info._ZN18transformer_engine6detail43dgated_act_cast_transpose_kernel_notalignedILi2ELi4Ef13__nv_bfloat1613__nv_fp8_e5m2NS_5EmptyEXadL_ZNS_5dreluIffEET_T0_RKS4_EEXadL_ZNS_4reluIffEES6_S7_S9_EEEEvPKT2_SD_PT3_SF_PKT1_PSG_SJ_mmm,"",@"SHT_CUDA_INFO"
	.sectionflags	@""
	.align	4


	//----- nvinfo : EIATTR_CUDA_API_VERSION
	.align		4
        /*0000*/ 	.byte	0x04, 0x37
        /*0002*/ 	.short	(.L_6187 - .L_6186)
.L_6186:
        /*0004*/ 	.word	0x00000082


	//----- nvinfo : EIATTR_KPARAM_INFO
	.align		4
.L_6187:
        /*0008*/ 	.byte	0x04, 0x17
        /*000a*/ 	.short	(.L_6189 - .L_6188)
.L_6188:
        /*000c*/ 	.word	0x00000000
        /*0010*/ 	.short	0x0009
        /*0012*/ 	.short	0x0048
        /*0014*/ 	.byte	0x00, 0xf0, 0x21, 0x00


	//----- nvinfo : EIATTR_KPARAM_INFO
	.align		4
.L_6189:
        /*0018*/ 	.byte	0x04, 0x17
        /*001a*/ 	.short	(.L_6191 - .L_6190)
.L_6190:
        /*001c*/ 	.word	0x00000000
        /*0020*/ 	.short	0x0008
        /*0022*/ 	.short	0x0040
        /*0024*/ 	.byte	0x00, 0xf0, 0x21, 0x00


	//----- nvinfo : EIATTR_KPARAM_INFO
	.align		4
.L_6191:
        /*0028*/ 	.byte	0x04, 0x17
        /*002a*/ 	.short	(.L_6193 - .L_6192)
.L_6192:
        /*002c*/ 	.word	0x00000000
        /*0030*/ 	.short	0x0007
        /*0032*/ 	.short	0x0038
        /*0034*/ 	.byte	0x00, 0xf0, 0x21, 0x00


	//----- nvinfo : EIATTR_KPARAM_INFO
	.align		4
.L_6193:
        /*0038*/ 	.byte	0x04, 0x17
        /*003a*/ 	.short	(.L_6195 - .L_6194)
.L_6194:
        /*003c*/ 	.word	0x00000000
        /*0040*/ 	.short	0x0006
        /*0042*/ 	.short	0x0030
        /*0044*/ 	.byte	0x00, 0xf0, 0x21, 0x00


	//----- nvinfo : EIATTR_KPARAM_INFO
	.align		4
.L_6195:
        /*0048*/ 	.byte	0x04, 0x17
        /*004a*/ 	.short	(.L_6197 - .L_6196)
.L_6196:
        /*004c*/ 	.word	0x00000000
        /*0050*/ 	.short	0x0005
        /*0052*/ 	.short	0x0028
        /*0054*/ 	.byte	0x00, 0xf0, 0x21, 0x00


	//----- nvinfo : EIATTR_KPARAM_INFO
	.align		4
.L_6197:
        /*0058*/ 	.byte	0x04, 0x17
        /*005a*/ 	.short	(.L_6199 - .L_6198)
.L_6198:
        /*005c*/ 	.word	0x00000000
        /*0060*/ 	.short	0x0004
        /*0062*/ 	.short	0x0020
        /*0064*/ 	.byte	0x00, 0xf0, 0x21, 0x00


	//----- nvinfo : EIATTR_KPARAM_INFO
	.align		4
.L_6199:
        /*0068*/ 	.byte	0x04, 0x17
        /*006a*/ 	.short	(.L_6201 - .L_6200)
.L_6200:
        /*006c*/ 	.word	0x00000000
        /*0070*/ 	.short	0x0003
        /*0072*/ 	.short	0x0018
        /*0074*/ 	.byte	0x00, 0xf0, 0x21, 0x00


	//----- nvinfo : EIATTR_KPARAM_INFO
	.align		4
.L_6201:
        /*0078*/ 	.byte	0x04, 0x17
        /*007a*/ 	.short	(.L_6203 - .L_6202)
.L_6202:
        /*007c*/ 	.word	0x00000000
        /*0080*/ 	.short	0x0002
        /*0082*/ 	.short	0x0010
        /*0084*/ 	.byte	0x00, 0xf0, 0x21, 0x00


	//----- nvinfo : EIATTR_KPARAM_INFO
	.align		4
.L_6203:
        /*0088*/ 	.byte	0x04, 0x17
        /*008a*/ 	.short	(.L_6205 - .L_6204)
.L_6204:
        /*008c*/ 	.word	0x00000000
        /*0090*/ 	.short	0x0001
        /*0092*/ 	.short	0x0008
        /*0094*/ 	.byte	0x00, 0xf0, 0x21, 0x00


	//----- nvinfo : EIATTR_KPARAM_INFO
	.align		4
.L_6205:
        /*0098*/ 	.byte	0x04, 0x17
        /*009a*/ 	.short	(.L_6207 - .L_6206)
.L_6206:
        /*009c*/ 	.word	0x00000000
        /*00a0*/ 	.short	0x0000
        /*00a2*/ 	.short	0x0000
        /*00a4*/ 	.byte	0x00, 0xf0, 0x21, 0x00


	//----- nvinfo : EIATTR_SPARSE_MMA_MASK
	.align		4
.L_6207:
        /*00a8*/ 	.byte	0x03, 0x50
        /*00aa*/ 	.short	0x0000


	//----- nvinfo : EIATTR_MAXREG_COUNT
	.align		4
        /*00ac*/ 	.byte	0x03, 0x1b
        /*00ae*/ 	.short	0x00ff


	//----- nvinfo : EIATTR_NUM_BARRIERS
	.align		4
        /*00b0*/ 	.byte	0x02, 0x4c
        /*00b2*/ 	.byte	0x01
	.zero		1


	//----- nvinfo : EIATTR_MERCURY_ISA_VERSION
	.align		4
        /*00b4*/ 	.byte	0x03, 0x5f
        /*00b6*/ 	.short	0x0101


	//----- nvinfo : EIATTR_COOP_GROUP_MASK_REGIDS
	.align		4
        /*00b8*/ 	.byte	0x04, 0x29
        /*00ba*/ 	.short	(.L_6209 - .L_6208)


	//   ....[0]....
.L_6208:
        /*00bc*/ 	.word	0xffffffff


	//   ....[1]....
        /*00c0*/ 	.word	0xffffffff


	//   ....[2]....
        /*00c4*/ 	.word	0xffffffff


	//   ....[3]....
        /*00c8*/ 	.word	0xffffffff


	//   ....[4]....
        /*00cc*/ 	.word	0xffffffff


	//   ....[5]....
        /*00d0*/ 	.word	0xffffffff


	//   ....[6]....
        /*00d4*/ 	.word	0xffffffff


	//   ....[7]....
        /*00d8*/ 	.word	0xffffffff


	//   ....[8]....
        /*00dc*/ 	.word	0x05000006


	//   ....[9]....
        /*00e0*/ 	.word	0x05000006


	//   ....[10]....
        /*00e4*/ 	.word	0x05000006


	//----- nvinfo : EIATTR_COOP_GROUP_INSTR_OFFSETS
	.align		4
.L_6209:
        /*00e8*/ 	.byte	0x04, 0x28
        /*00ea*/ 	.short	(.L_6211 - .L_6210)


	//   ....[0]....
.L_6210:
        /*00ec*/ 	.word	0x00008490


	//   ....[1]....
        /*00f0*/ 	.word	0x000084f0


	//   ....[2]....
        /*00f4*/ 	.word	0x00008530


	//   ....[3]....
        /*00f8*/ 	.word	0x00008560


	//   ....[4]....
        /*00fc*/ 	.word	0x00008590


	//   ....[5]....
        /*0100*/ 	.word	0x00008680


	//   ....[6]....
        /*0104*/ 	.word	0x000086a0


	//   ....[7]....
        /*0108*/ 	.word	0x000086c0


	//   ....[8]....
        /*010c*/ 	.word	0x00008900


	//   ....[9]....
        /*0110*/ 	.word	0x00008970


	//   ....[10]....
        /*0114*/ 	.word	0x000089e0


	//----- nvinfo : EIATTR_EXIT_INSTR_OFFSETS
	.align		4
.L_6211:
        /*0118*/ 	.byte	0x04, 0x1c
        /*011a*/ 	.short	(.L_6213 - .L_6212)


	//   ....[0]....
.L_6212:
        /*011c*/ 	.word	0x000000d0


	//   ....[1]....
        /*0120*/ 	.word	0x000087a0


	//   ....[2]....
        /*0124*/ 	.word	0x000088b0


	//----- nvinfo : EIATTR_MAX_THREADS
	.align		4
.L_6213:
        /*0128*/ 	.byte	0x04, 0x05
        /*012a*/ 	.short	(.L_6215 - .L_6214)
.L_6214:
        /*012c*/ 	.word	0x00000100
        /*0130*/ 	.word	0x00000001
        /*0134*/ 	.word	0x00000001


	//----- nvinfo : EIATTR_CRS_STACK_SIZE
	.align		4
.L_6215:
        /*0138*/ 	.byte	0x04, 0x1e
        /*013a*/ 	.short	(.L_6217 - .L_6216)
.L_6216:
        /*013c*/ 	.word	0x00000000


	//----- nvinfo : EIATTR_CBANK_PARAM_SIZE
	.align		4
.L_6217:
        /*0140*/ 	.byte	0x03, 0x19
        /*0142*/ 	.short	0x0050


	//----- nvinfo : EIATTR_PARAM_CBANK
	.align		4
        /*0144*/ 	.byte	0x04, 0x0a
        /*0146*/ 	.short	(.L_6219 - .L_6218)
	.align		4
.L_6218:
        /*0148*/ 	.word	index@(.nv.constant0._ZN18transformer_engine6detail43dgated_act_cast_transpose_kernel_notalignedILi2ELi4Ef13__nv_bfloat1613__nv_fp8_e5m2NS_5EmptyEXadL_ZNS_5dreluIffEET_T0_RKS4_EEXadL_ZNS_4reluIffEES6_S7_S9_EEEEvPKT2_SD_PT3_SF_PKT1_PSG_SJ_mmm)
        /*014c*/ 	.short	0x0210
        /*014e*/ 	.short	0x0050


	//----- nvinfo : EIATTR_SW_WAR
	.align		4
.L_6219:
        /*0150*/ 	.byte	0x04, 0x36
        /*0152*/ 	.short	(.L_6221 - .L_6220)
.L_6220:
        /*0154*/ 	.word	0x00000008
.L_6221:


//--------------------- .nv.info._ZN18transformer_engine6detail32dgated_act_cast_transpose_kernelILi2ELi4Ef13__nv_bfloat1613__nv_fp8_e5m2NS_5EmptyEXadL_ZNS_5dreluIffEET_T0_RKS4_EEXadL_ZNS_4reluIffEES6_S7_S9_EEEEvPKT2_SD_PT3_SF_PKT1_PSG_SJ_mmm --------------------------
	.section	.nv.info._ZN18transformer_engine6detail32dgated_act_cast_transpose_kernelILi2ELi4Ef13__nv_bfloat1613__nv_fp8_e5m2NS_5EmptyEXadL_ZNS_5dreluIffEET_T0_RKS4_EEXadL_ZNS_4reluIffEES6_S7_S9_EEEEvPKT2_SD_PT3_SF_PKT1_PSG_SJ_mmm,"",@"SHT_CUDA_INFO"
	.sectionflags	@""
	.align	4


	//----- nvinfo : EIATTR_CUDA_API_VERSION
	.align		4
        /*0000*/ 	.byte	0x04, 0x37
        /*0002*/ 	.short	(.L_6223 - .L_6222)
.L_6222:
        /*0004*/ 	.word	0x00000082


	//----- nvinfo : EIATTR_KPARAM_INFO
	.align		4
.L_6223:
        /*0008*/ 	.byte	0x04, 0x17
        /*000a*/ 	.short	(.L_6225 - .L_6224)
.L_6224:
        /*000c*/ 	.word	0x00000000
        /*0010*/ 	.short	0x0009
        /*0012*/ 	.short	0x0048
        /*0014*/ 	.byte	0x00, 0xf0, 0x21, 0x00


	//----- nvinfo : EIATTR_KPARAM_INFO
	.align		4
.L_6225:
        /*0018*/ 	.byte	0x04, 0x17
        /*001a*/ 	.short	(.L_6227 - .L_6226)
.L_6226:
        /*001c*/ 	.word	0x00000000
        /*0020*/ 	.short	0x0008
        /*0022*/ 	.short	0x0040
        /*0024*/ 	.byte	0x00, 0xf0, 0x21, 0x00


	//----- nvinfo : EIATTR_KPARAM_INFO
	.align		4
.L_6227:
        /*0028*/ 	.byte	0x04, 0x17
        /*002a*/ 	.short	(.L_6229 - .L_6228)
.L_6228:
        /*002c*/ 	.word	0x00000000
        /*0030*/ 	.short	0x0007
        /*0032*/ 	.short	0x0038
        /*0034*/ 	.byte	0x00, 0xf0, 0x21, 0x00


	//----- nvinfo : EIATTR_KPARAM_INFO
	.align		4
.L_6229:
        /*0038*/ 	.byte	0x04, 0x17
        /*003a*/ 	.short	(.L_6231 - .L_6230)
.L_6230:
        /*003c*/ 	.word	0x00000000
        /*0040*/ 	.short	0x0006
        /*0042*/ 	.short	0x0030
        /*0044*/ 	.byte	0x00, 0xf0, 0x21, 0x00


	//----- nvinfo : EIATTR_KPARAM_INFO
	.align		4
.L_6231:
        /*0048*/ 	.byte	0x04, 0x17
        /*004a*/ 	.short	(.L_6233 - .L_6232)
.L_6232:
        /*004c*/ 	.word	0x00000000
        /*0050*/ 	.short	0x0005
        /*0052*/ 	.short	0x0028
        /*0054*/ 	.byte	0x00, 0xf0, 0x21, 0x00


	//----- nvinfo : EIATTR_KPARAM_INFO
	.align		4
.L_6233:
        /*0058*/ 	.byte	0x04, 0x17
        /*005a*/ 	.short	(.L_6235 - .L_6234)
.L_6234:
        /*005c*/ 	.word	0x00000000
        /*0060*/ 	.short	0x0004
        /*0062*/ 	.short	0x0020
        /*0064*/ 	.byte	0x00, 0xf0, 0x21, 0x00


	//----- nvinfo : EIATTR_KPARAM_INFO
	.align		4
.L_6235:
        /*0068*/ 	.byte	0x04, 0x17
        /*006a*/ 	.short	(.L_6237 - .L_6236)
.L_6236:
        /*006c*/ 	.word	0x00000000
        /*0070*/ 	.short	0x0003
        /*0072*/ 	.short	0x0018
        /*0074*/ 	.byte	0x00, 0xf0, 0x21, 0x00


	//----- nvinfo : EIATTR_KPARAM_INFO
	.align		4
.L_6237:
        /*0078*/ 	.byte	0x04, 0x17
        /*007a*/ 	.short	(.L_6239 - .L_6238)
.L_6238:
        /*007c*/ 	.word	0x00000000
        /*0080*/ 	.short	0x0002
        /*0082*/ 	.short	0x0010
        /*0084*/ 	.byte	0x00, 0xf0, 0x21, 0x00


	//----- nvinfo : EIATTR_KPARAM_INFO
	.align		4
.L_6239:
        /*0088*/ 	.byte	0x04, 0x17
        /*008a*/ 	.short	(.L_6241 - .L_6240)
.L_6240:
        /*008c*/ 	.word	0x00000000
        /*0090*/ 	.short	0x0001
        /*0092*/ 	.short	0x0008
        /*0094*/ 	.byte	0x00, 0xf0, 0x21, 0x00


	//----- nvinfo : EIATTR_KPARAM_INFO
	.align		4
.L_6241:
        /*0098*/ 	.byte	0x04, 0x17
        /*009a*/ 	.short	(.L_6243 - .L_6242)
.L_6242:
        /*009c*/ 	.word	0x00000000
        /*00a0*/ 	.short	0x0000
        /*00a2*/ 	.short	0x0000
        /*00a4*/ 	.byte	0x00, 0xf0, 0x21, 0x00


	//----- nvinfo : EIATTR_SPARSE_MMA_MASK
	.align		4
.L_6243:
        /*00a8*/ 	.byte	0x03, 0x50
        /*00aa*/ 	.short	0x0000


	//----- nvinfo : EIATTR_MAXREG_COUNT
	.align		4
        /*00ac*/ 	.byte	0x03, 0x1b
        /*00ae*/ 	.short	0x00ff


	//----- nvinfo : EIATTR_NUM_BARRIERS
	.align		4
        /*00b0*/ 	.byte	0x02, 0x4c
        /*00b2*/ 	.byte	0x01
	.zero		1


	//----- nvinfo : EIATTR_MERCURY_ISA_VERSION
	.align		4
        /*00b4*/ 	.byte	0x03, 0x5f
        /*00b6*/ 	.short	0x0101


	//----- nvinfo : EIATTR_COOP_GROUP_MASK_REGIDS
	.align		4
        /*00b8*/ 	.byte	0x04, 0x29
        /*00ba*/ 	.short	(.L_6245 - .L_6244)


	//   ....[0]....
.L_6244:
        /*00bc*/ 	.word	0xffffffff


	//   ....[1]....
        /*00c0*/ 	.word	0xffffffff


	//   ....[2]....
        /*00c4*/ 	.word	0xffffffff


	//   ....[3]....
        /*00c8*/ 	.word	0xffffffff


	//   ....[4]....
        /*00cc*/ 	.word	0xffffffff


	//   ....[5]....
        /*00d0*/ 	.word	0xffffffff


	//   ....[6]....
        /*00d4*/ 	.word	0xffffffff


	//   ....[7]....
        /*00d8*/ 	.word	0xffffffff


	//   ....[8]....
        /*00dc*/ 	.word	0x05000006


	//   ....[9]....
        /*00e0*/ 	.word	0x05000006


	//   ....[10]....
        /*00e4*/ 	.word	0x05000006


	//----- nvinfo : EIATTR_COOP_GROUP_INSTR_OFFSETS
	.align		4
.L_6245:
        /*00e8*/ 	.byte	0x04, 0x28
        /*00ea*/ 	.short	(.L_6247 - .L_6246)


	//   ....[0]....
.L_6246:
        /*00ec*/ 	.word	0x00004ec0


	//   ....[1]....
        /*00f0*/ 	.word	0x00004f20


	//   ....[2]....
        /*00f4*/ 	.word	0x00004f40


	//   ....[3]....
        /*00f8*/ 	.word	0x00004f70


	//   ....[4]....
        /*00fc*/ 	.word	0x00004f90


	//   ....[5]....
        /*0100*/ 	.word	0x00005060


	//   ....[6]....
        /*0104*/ 	.word	0x00005080


	//   ....[7]....
        /*0108*/ 	.word	0x000050a0


	//   ....[8]....
        /*010c*/ 	.word	0x000052d0


	//   ....[9]....
        /*0110*/ 	.word	0x00005340


	//   ....[10]....
        /*0114*/ 	.word	0x000053b0


	//----- nvinfo : EIATTR_EXIT_INSTR_OFFSETS
	.align		4
.L_6247:
        /*0118*/ 	.byte	0x04, 0x1c
        /*011a*/ 	.short	(.L_6249 - .L_6248)


	//   ....[0]....
.L_6248:
        /*011c*/ 	.word	0x000000a0


	//   ....[1]....
        /*0120*/ 	.word	0x00005170


	//   ....[2]....
        /*0124*/ 	.word	0x00005280


	//----- nvinfo : EIATTR_MAX_THREADS
	.align		4
.L_6249:
        /*0128*/ 	.byte	0x04, 0x05
        /*012a*/ 	.short	(.L_6251 - .L_6250)
.L_6250:
        /*012c*/ 	.word	0x00000100
        /*0130*/ 	.word	0x00000001
        /*0134*/ 	.word	0x00000001


	//----- nvinfo : EIATTR_CRS_STACK_SIZE
	.align		4
.L_6251:
        /*0138*/ 	.byte	0x04, 0x1e
        /*013a*/ 	.short	(.L_6253 - .L_6252)
.L_6252:
        /*013c*/ 	.word	0x00000000


	//----- nvinfo : EIATTR_CBANK_PARAM_SIZE
	.align		4
.L_6253:
        /*0140*/ 	.byte	0x03, 0x19
        /*0142*/ 	.short	0x0050


	//----- nvinfo : EIATTR_PARAM_CBANK
	.align		4
        /*0144*/ 	.byte	0x04, 0x0a
        /*0146*/ 	.short	(.L_6255 - .L_6254)
	.align		4
.L_6254:
        /*0148*/ 	.word	index@(.nv.constant0._ZN18transformer_engine6detail32dgated_act_cast_transpose_kernelILi2ELi4Ef13__nv_bfloat1613__nv_fp8_e5m2NS_5EmptyEXadL_ZNS_5dreluIffEET_T0_RKS4_EEXadL_ZNS_4reluIffEES6_S7_S9_EEEEvPKT2_SD_PT3_SF_PKT1_PSG_SJ_mmm)
        /*014c*/ 	.short	0x0210
        /*014e*/ 	.short	0x0050


	//----- nvinfo : EIATTR_SW_WAR
	.align		4
.L_6255:
        /*0150*/ 	.byte	0x04, 0x36
        /*0152*/ 	.short	(.L_6257 - .L_6256)
.L_6256:
        /*0154*/ 	.word	0x00000008
.L_6257:


//--------------------- .nv.info._ZN18transformer_engine6detail43dgated_act_cast_transpose_kernel_notalignedILi2ELi2Ef13__nv_bfloat16S2_NS_5EmptyEXadL_ZNS_5dreluIffEET_T0_RKS3_EEXadL_ZNS_4reluIffEES5_S6_S8_EEEEvPKT2_SC_PT3_SE_PKT1_PSF_SI_mmm --------------------------
	.section	.nv.info._ZN18transformer_engine6detail43dgated_act_cast_transpose_kernel_notalignedILi2ELi2Ef13__nv_bfloat16S2_NS_5EmptyEXadL_ZNS_5dreluIffEET_T0_RKS3_EEXadL_ZNS_4reluIffEES5_S6_S8_EEEEvPKT2_SC_PT3_SE_PKT1_PSF_SI_mmm,"",@"SHT_CUDA_INFO"
	.sectionflags	@""
	.align	4


	//----- nvinfo : EIATTR_CUDA_API_VERSION
	.align		4
        /*0000*/ 	.byte	0x04, 0x37
        /*0002*/ 	.short	(.L_6259 - .L_6258)
.L_6258:
        /*0004*/ 	.word	0x00000082


	//----- nvinfo : EIATTR_KPARAM_INFO
	.align		4
.L_6259:
        /*0008*/ 	.byte	0x04, 0x17
        /*000a*/ 	.short	(.L_6261 - .L_6260)
.L_6260:
        /*000c*/ 	.word	0x00000000
        /*0010*/ 	.short	0x0009
        /*0012*/ 	.short	0x0048
        /*0014*/ 	.byte	0x00, 0xf0, 0x21, 0x00


	//----- nvinfo : EIATTR_KPARAM_INFO
	.align		4
.L_6261:
        /*0018*/ 	.byte	0x04, 0x17
        /*001a*/ 	.short	(.L_6263 - .L_6262)
.L_6262:
        /*001c*/ 	.word	0x00000000
        /*0020*/ 	.short	0x0008
        /*0022*/ 	.short	0x0040
        /*0024*/ 	.byte	0x00, 0xf0, 0x21, 0x00


	//----- nvinfo : EIATTR_KPARAM_INFO
	.align		4
.L_6263:
        /*0028*/ 	.byte	0x04, 0x17
        /*002a*/ 	.short	(.L_6265 - .L_6264)
.L_6264:
        /*002c*/ 	.word	0x00000000
        /*0030*/ 	.short	0x0007
        /*0032*/ 	.short	0x0038
        /*0034*/ 	.byte	0x00, 0xf0, 0x21, 0x00


	//----- nvinfo : EIATTR_KPARAM_INFO
	.align		4
.L_6265:
        /*0038*/ 	.byte	0x04, 0x17
        /*003a*/ 	.short	(.L_6267 - .L_6266)
.L_6266:
        /*003c*/ 	.word	0x00000000
        /*0040*/ 	.short	0x0006
        /*0042*/ 	.short	0x0030
        /*0044*/ 	.byte	0x00, 0xf0, 0x21, 0x00


	//----- nvinfo : EIATTR_KPARAM_INFO
	.align		4
.L_6267:
        /*0048*/ 	.byte	0x04, 0x17
        /*004a*/ 	.short	(.L_6269 - .L_6268)
.L_6268:
        /*004c*/ 	.word	0x00000000
        /*0050*/ 	.short	0x0005
        /*0052*/ 	.short	0x0028
        /*0054*/ 	.byte	0x00, 0xf0, 0x21, 0x00


	//----- nvinfo : EIATTR_KPARAM_INFO
	.align		4
.L_6269:
        /*0058*/ 	.byte	0x04, 0x17
        /*005a*/ 	.short	(.L_6271 - .L_6270)
.L_6270:
        /*005c*/ 	.word	0x00000000
        /*0060*/ 	.short	0x0004
        /*0062*/ 	.short	0x0020
        /*0064*/ 	.byte	0x00, 0xf0, 0x21, 0x00


	//----- nvinfo : EIATTR_KPARAM_INFO
	.align		4
.L_6271:
        /*0068*/ 	.byte	0x04, 0x17
        /*006a*/ 	.short	(.L_6273 - .L_6272)
.L_6272:
        /*006c*/ 	.word	0x00000000
        /*0070*/ 	.short	0x0003
        /*0072*/ 	.short	0x0018
        /*0074*/ 	.byte	0x00, 0xf0, 0x21, 0x00


	//----- nvinfo : EIATTR_KPARAM_INFO
	.align		4
.L_6273:
        /*0078*/ 	.byte	0x04, 0x17
        /*007a*/ 	.short	(.L_6275 - .L_6274)
.L_6274:
        /*007c*/ 	.word	0x00000000
        /*0080*/ 	.short	0x0002
        /*0082*/ 	.short	0x0010
        /*0084*/ 	.byte	0x00, 0xf0, 0x21, 0x00


	//----- nvinfo : EIATTR_KPARAM_INFO
	.align		4
.L_6275:
        /*0088*/ 	.byte	0x04, 0x17
        /*008a*/ 	.short	(.L_6277 - .L_6276)
.L_6276:
        /*008c*/ 	.word	0x00000000
        /*0090*/ 	.short	0x0001
        /*0092*/ 	.short	0x0008
        /*0094*/ 	.byte	0x00, 0xf0, 0x21, 0x00


	//----- nvinfo : EIATTR_KPARAM_INFO
	.align		4
.L_6277:
        /*0098*/ 	.byte	0x04, 0x17
        /*009a*/ 	.short	(.L_6279 - .L_6278)
.L_6278:
        /*009c*/ 	.word	0x00000000
        /*00a0*/ 	.short	0x0000
        /*00a2*/ 	.short	0x0000
        /*00a4*/ 	.byte	0x00, 0xf0, 0x21, 0x00


	//----- nvinfo : EIATTR_SPARSE_MMA_MASK
	.align		4
.L_6279:
        /*00a8*/ 	.byte	0x03, 0x50
        /*00aa*/ 	.short	0x0000


	//----- nvinfo : EIATTR_MAXREG_COUNT
	.align		4
        /*00ac*/ 	.byte	0x03, 0x1b
        /*00ae*/ 	.short	0x00ff


	//----- nvinfo : EIATTR_NUM_BARRIERS
	.align		4
        /*00b0*/ 	.byte	0x02, 0x4c
        /*00b2*/ 	.byte	0x01
	.zero		1


	//----- nvinfo : EIATTR_MERCURY_ISA_VERSION
	.align		4
        /*00b4*/ 	.byte	0x03, 0x5f
        /*00b6*/ 	.short	0x0101


	//----- nvinfo : EIATTR_INT_WARP_WIDE_INSTR_OFFSETS
	.align		4
        /*00b8*/ 	.byte	0x04, 0x31
        /*00ba*/ 	.short	(.L_6281 - .L_6280)


	//   ....[0]....
.L_6280:
        /*00bc*/ 	.word	0x000008b0


	//----- nvinfo : EIATTR_COOP_GROUP_MASK_REGIDS
	.align		4
.L_6281:
        /*00c0*/ 	.byte	0x04, 0x29
        /*00c2*/ 	.short	(.L_6283 - .L_6282)


	//   ....[0]....
.L_6282:
        /*00c4*/ 	.word	0xffffffff


	//   ....[1]....
        /*00c8*/ 	.word	0xffffffff


	//   ....[2]....
        /*00cc*/ 	.word	0xffffffff


	//   ....[3]....
        /*00d0*/ 	.word	0xffffffff


	//   ....[4]....
        /*00d4*/ 	.word	0xffffffff


	//   ....[5]....
        /*00d8*/ 	.word	0xffffffff


	//   ....[6]....
        /*00dc*/ 	.word	0xffffffff


	//   ....[7]....
        /*00e0*/ 	.word	0xffffffff


	//   ....[8]....
        /*00e4*/ 	.word	0x05000004


	//   ....[9]....
        /*00e8*/ 	.word	0x05000004


	//   ....[10]....
        /*00ec*/ 	.word	0x05000004


	//----- nvinfo : EIATTR_COOP_GROUP_INSTR_OFFSETS
	.align		4
.L_6283:
        /*00f0*/ 	.byte	0x04, 0x28
        /*00f2*/ 	.short	(.L_6285 - .L_6284)


	//   ....[0]....
.L_6284:
        /*00f4*/ 	.word	0x00004ef0


	//   ....[1]....
        /*00f8*/ 	.word	0x00004f40


	//   ....[2]....
        /*00fc*/ 	.word	0x00004fa0


	//   ....[3]....
        /*0100*/ 	.word	0x00004fe0


	//   ....[4]....
        /*0104*/ 	.word	0x00005000


	//   ....[5]....
        /*0108*/ 	.word	0x000050f0


	//   ....[6]....
        /*010c*/ 	.word	0x00005110


	//   ....[7]....
        /*0110*/ 	.word	0x00005130


	//   ....[8]....
        /*0114*/ 	.word	0x00005380


	//   ....[9]....
        /*0118*/ 	.word	0x000053f0


	//   ....[10]....
        /*011c*/ 	.word	0x00005460


	//----- nvinfo : EIATTR_EXIT_INSTR_OFFSETS
	.align		4
.L_6285:
        /*0120*/ 	.byte	0x04, 0x1c
        /*0122*/ 	.short	(.L_6287 - .L_6286)


	//   ....[0]....
.L_6286:
        /*0124*/ 	.word	0x000000d0


	//   ....[1]....
        /*0128*/ 	.word	0x00005220


	//   ....[2]....
        /*012c*/ 	.word	0x00005330


	//----- nvinfo : EIATTR_MAX_THREADS
	.align		4
.L_6287:
        /*0130*/ 	.byte	0x04, 0x05
        /*0132*/ 	.short	(.L_6289 - .L_6288)
.L_6288:
        /*0134*/ 	.word	0x00000100
        /*0138*/ 	.word	0x00000001
        /*013c*/ 	.word	0x00000001


	//----- nvinfo : EIATTR_CRS_STACK_SIZE
	.align		4
.L_6289:
        /*0140*/ 	.byte	0x04, 0x1e
        /*0142*/ 	.short	(.L_6291 - .L_6290)
.L_6290:
        /*0144*/ 	.word	0x00000000


	//----- nvinfo : EIATTR_CBANK_PARAM_SIZE
	.align		4
.L_6291:
        /*0148*/ 	.byte	0x03, 0x19
        /*014a*/ 	.short	0x0050


	//----- nvinfo : EIATTR_PARAM_CBANK
	.align		4
        /*014c*/ 	.byte	0x04, 0x0a
        /*014e*/ 	.short	(.L_6293 - .L_6292)
	.align		4
.L_6292:
        /*0150*/ 	.word	index@(.nv.constant0._ZN18transformer_engine6detail43dgated_act_cast_transpose_kernel_notalignedILi2ELi2Ef13__nv_bfloat16S2_NS_5EmptyEXadL_ZNS_5dreluIffEET_T0_RKS3_EEXadL_ZNS_4reluIffEES5_S6_S8_EEEEvPKT2_SC_PT3_SE_PKT1_PSF_SI_mmm)
        /*0154*/ 	.short	0x0210
        /*0156*/ 	.short	0x0050


	//----- nvinfo : EIATTR_SW_WAR
	.align		4
.L_6293:
        /*0158*/ 	.byte	0x04, 0x36
        /*015a*/ 	.short	(.L_6295 - .L_6294)
.L_6294:
        /*015c*/ 	.word	0x00000008
.L_6295:


//--------------------- .nv.info._ZN18transformer_engine6detail32dgated_act_cast_transpose_kernelILi2ELi2Ef13__nv_bfloat16S2_NS_5EmptyEXadL_ZNS_5dreluIffEET_T0_RKS3_EEXadL_ZNS_4reluIffEES5_S6_S8_EEEEvPKT2_SC_PT3_SE_PKT1_PSF_SI_mmm --------------------------
	.section	.nv.info._ZN18transformer_engine6detail32dgated_act_cast_transpose_kernelILi2ELi2Ef13__nv_bfloat16S2_NS_5EmptyEXadL_ZNS_5dreluIffEET_T0_RKS3_EEXadL_ZNS_4reluIffEES5_S6_S8_EEEEvPKT2_SC_PT3_SE_PKT1_PSF_SI_mmm,"",@"SHT_CUDA_INFO"
	.sectionflags	@""
	.align	4


	//----- nvinfo : EIATTR_CUDA_API_VERSION
	.align		4
        /*0000*/ 	.byte	0x04, 0x37
        /*0002*/ 	.short	(.L_6297 - .L_6296)
.L_6296:
        /*0004*/ 	.word	0x00000082


	//----- nvinfo : EIATTR_KPARAM_INFO
	.align		4
.L_6297:
        /*0008*/ 	.byte	0x04, 0x17
        /*000a*/ 	.short	(.L_6299 - .L_6298)
.L_6298:
        /*000c*/ 	.word	0x00000000
        /*0010*/ 	.short	0x0009
        /*0012*/ 	.short	0x0048
        /*0014*/ 	.byte	0x00, 0xf0, 0x21, 0x00


	//----- nvinfo : EIATTR_KPARAM_INFO
	.align		4
.L_6299:
        /*0018*/ 	.byte	0x04, 0x17
        /*001a*/ 	.short	(.L_6301 - .L_6300)
.L_6300:
        /*001c*/ 	.word	0x00000000
        /*0020*/ 	.short	0x0008
        /*0022*/ 	.short	0x0040
        /*0024*/ 	.byte	0x00, 0xf0, 0x21, 0x00


	//----- nvinfo : EIATTR_KPARAM_INFO
	.align		4
.L_6301:
        /*0028*/ 	.byte	0x04, 0x17
        /*002a*/ 	.short	(.L_6303 - .L_6302)
.L_6302:
        /*002c*/ 	.word	0x00000000
        /*0030*/ 	.short	0x0007
        /*0032*/ 	.short	0x0038
        /*0034*/ 	.byte	0x00, 0xf0, 0x21, 0x00


	//----- nvinfo : EIATTR_KPARAM_INFO
	.align		4
.L_6303:
        /*0038*/ 	.byte	0x04, 0x17
        /*003a*/ 	.short	(.L_6305 - .L_6304)
.L_6304:
        /*003c*/ 	.word	0x00000000
        /*0040*/ 	.short	0x0006
        /*0042*/ 	.short	0x0030
        /*0044*/ 	.byte	0x00, 0xf0, 0x21, 0x00


	//----- nvinfo : EIATTR_KPARAM_INFO
	.align		4
.L_6305:
        /*0048*/ 	.byte	0x04, 0x17
        /*004a*/ 	.short	(.L_6307 - .L_6306)
.L_6306:
        /*004c*/ 	.word	0x00000000
        /*0050*/ 	.short	0x0005
        /*0052*/ 	.short	0x0028
        /*0054*/ 	.byte	0x00, 0xf0, 0x21, 0x00


	//----- nvinfo : EIATTR_KPARAM_INFO
	.align		4
.L_6307:
        /*0058*/ 	.byte	0x04, 0x17
        /*005a*/ 	.short	(.L_6309 - .L_6308)
.L_6308:
        /*005c*/ 	.word	0x00000000
        /*0060*/ 	.short	0x0004
        /*0062*/ 	.short	0x0020
        /*0064*/ 	.byte	0x00, 0xf0, 0x21, 0x00


	//----- nvinfo : EIATTR_KPARAM_INFO
	.align		4
.L_6309:
        /*0068*/ 	.byte	0x04, 0x17
        /*006a*/ 	.short	(.L_6311 - .L_6310)
.L_6310:
        /*006c*/ 	.word	0x00000000
        /*0070*/ 	.short	0x0003
        /*0072*/ 	.short	0x0018
        /*0074*/ 	.byte	0x00, 0xf0, 0x21, 0x00


	//----- nvinfo : EIATTR_KPARAM_INFO
	.align		4
.L_6311:
        /*0078*/ 	.byte	0x04, 0x17
        /*007a*/ 	.short	(.L_6313 - .L_6312)
.L_6312:
        /*007c*/ 	.word	0x00000000
        /*0080*/ 	.short	0x0002
        /*0082*/ 	.short	0x0010
        /*0084*/ 	.byte	0x00, 0xf0, 0x21, 0x00


	//----- nvinfo : EIATTR_KPARAM_INFO
	.align		4
.L_6313:
        /*0088*/ 	.byte	0x04, 0x17
        /*008a*/ 	.short	(.L_6315 - .L_6314)
.L_6314:
        /*008c*/ 	.word	0x00000000
        /*0090*/ 	.short	0x0001
        /*0092*/ 	.short	0x0008
        /*0094*/ 	.byte	0x00, 0xf0, 0x21, 0x00


	//----- nvinfo : EIATTR_KPARAM_INFO
	.align		4
.L_6315:
        /*0098*/ 	.byte	0x04, 0x17
        /*009a*/ 	.short	(.L_6317 - .L_6316)
.L_6316:
        /*009c*/ 	.word	0x00000000
        /*00a0*/ 	.short	0x0000
        /*00a2*/ 	.short	0x0000
        /*00a4*/ 	.byte	0x00, 0xf0, 0x21, 0x00


	//----- nvinfo : EIATTR_SPARSE_MMA_MASK
	.align		4
.L_6317:
        /*00a8*/ 	.byte	0x03, 0x50
        /*00aa*/ 	.short	0x0000


	//----- nvinfo : EIATTR_MAXREG_COUNT
	.align		4
        /*00ac*/ 	.byte	0x03, 0x1b
        /*00ae*/ 	.short	0x00ff


	//----- nvinfo : EIATTR_NUM_BARRIERS
	.align		4
        /*00b0*/ 	.byte	0x02, 0x4c
        /*00b2*/ 	.byte	0x01
	.zero		1


	//----- nvinfo : EIATTR_MERCURY_ISA_VERSION
	.align		4
        /*00b4*/ 	.byte	0x03, 0x5f
        /*00b6*/ 	.short	0x0101


	//----- nvinfo : EIATTR_INT_WARP_WIDE_INSTR_OFFSETS
	.align		4
        /*00b8*/ 	.byte	0x04, 0x31
        /*00ba*/ 	.short	(.L_6319 - .L_6318)


	//   ....[0]....
.L_6318:
        /*00bc*/ 	.word	0x00002fc0


	//   ....[1]....
        /*00c0*/ 	.word	0x000030e0


	//----- nvinfo : EIATTR_COOP_GROUP_MASK_REGIDS
	.align		4
.L_6319:
        /*00c4*/ 	.byte	0x04, 0x29
        /*00c6*/ 	.short	(.L_6321 - .L_6320)


	//   ....[0]....
.L_6320:
        /*00c8*/ 	.word	0xffffffff


	//   ....[1]....
        /*00cc*/ 	.word	0xffffffff


	//   ....[2]....
        /*00d0*/ 	.word	0xffffffff


	//   ....[3]....
        /*00d4*/ 	.word	0xffffffff


	//   ....[4]....
        /*00d8*/ 	.word	0xffffffff


	//   ....[5]....
        /*00dc*/ 	.word	0xffffffff


	//   ....[6]....
        /*00e0*/ 	.word	0xffffffff


	//   ....[7]....
        /*00e4*/ 	.word	0xffffffff


	//   ....[8]....
        /*00e8*/ 	.word	0x05000006


	//   ....[9]....
        /*00ec*/ 	.word	0x05000006


	//   ....[10]....
        /*00f0*/ 	.word	0x05000006


	//----- nvinfo : EIATTR_COOP_GROUP_INSTR_OFFSETS
	.align		4
.L_6321:
        /*00f4*/ 	.byte	0x04, 0x28
        /*00f6*/ 	.short	(.L_6323 - .L_6322)


	//   ....[0]....
.L_6322:
        /*00f8*/ 	.word	0x00002f80


	//   ....[1]....
        /*00fc*/ 	.word	0x00002ff0


	//   ....[2]....
        /*0100*/ 	.word	0x00003010


	//   ....[3]....
        /*0104*/ 	.word	0x00003030


	//   ....[4]....
        /*0108*/ 	.word	0x00003060


	//   ....[5]....
        /*010c*/ 	.word	0x00003140


	//   ....[6]....
        /*0110*/ 	.word	0x00003160


	//   ....[7]....
        /*0114*/ 	.word	0x00003180


	//   ....[8]....
        /*0118*/ 	.word	0x000033b0


	//   ....[9]....
        /*011c*/ 	.word	0x00003420


	//   ....[10]....
        /*0120*/ 	.word	0x00003490


	//----- nvinfo : EIATTR_EXIT_INSTR_OFFSETS
	.align		4
.L_6323:
        /*0124*/ 	.byte	0x04, 0x1c
        /*0126*/ 	.short	(.L_6325 - .L_6324)


	//   ....[0]....
.L_6324:
        /*0128*/ 	.word	0x000000a0


	//   ....[1]....
        /*012c*/ 	.word	0x00003250


	//   ....[2]....
        /*0130*/ 	.word	0x00003360


	//----- nvinfo : EIATTR_MAX_THREADS
	.align		4
.L_6325:
        /*0134*/ 	.byte	0x04, 0x05
        /*0136*/ 	.short	(.L_6327 - .L_6326)
.L_6326:
        /*0138*/ 	.word	0x00000100
        /*013c*/ 	.word	0x00000001
        /*0140*/ 	.word	0x00000001


	//----- nvinfo : EIATTR_CRS_STACK_SIZE
	.align		4
.L_6327:
        /*0144*/ 	.byte	0x04, 0x1e
        /*0146*/ 	.short	(.L_6329 - .L_6328)
.L_6328:
        /*0148*/ 	.word	0x00000000


	//----- nvinfo : EIATTR_CBANK_PARAM_SIZE
	.align		4
.L_6329:
        /*014c*/ 	.byte	0x03, 0x19
        /*014e*/ 	.short	0x0050


	//----- nvinfo : EIATTR_PARAM_CBANK
	.align		4
        /*0150*/ 	.byte	0x04, 0x0a
        /*0152*/ 	.short	(.L_6331 - .L_6330)
	.align		4
.L_6330:
        /*0154*/ 	.word	index@(.nv.constant0._ZN18transformer_engine6detail32dgated_act_cast_transpose_kernelILi2ELi2Ef13__nv_bfloat16S2_NS_5EmptyEXadL_ZNS_5dreluIffEET_T0_RKS3_EEXadL_ZNS_4reluIffEES5_S6_S8_EEEEvPKT2_SC_PT3_SE_PKT1_PSF_SI_mmm)
        /*0158*/ 	.short	0x0210
        /*015a*/ 	.short	0x0050


	//----- nvinfo : EIATTR_SW_WAR
	.align		4
.L_6331:
        /*015c*/ 	.byte	0x04, 0x36
        /*015e*/ 	.short	(.L_6333 - .L_6332)
.L_6332:
        /*0160*/ 	.word	0x00000008
.L_6333:


//--------------------- .nv.info._ZN18transformer_engine6detail43dgated_act_cast_transpose_kernel_notalignedILi2ELi2Ef13__nv_bfloat166__halfNS_5EmptyEXadL_ZNS_5dreluIffEET_T0_RKS4_EEXadL_ZNS_4reluIffEES6_S7_S9_EEEEvPKT2_SD_PT3_SF_PKT1_PSG_SJ_mmm --------------------------
	.section	.nv.info._ZN18transformer_engine6detail43dgated_act_cast_transpose_kernel_notalignedILi2ELi2Ef13__nv_bfloat166__halfNS_5EmptyEXadL_ZNS_5dreluIffEET_T0_RKS4_EEXadL_ZNS_4reluIffEES6_S7_S9_EEEEvPKT2_SD_PT3_SF_PKT1_PSG_SJ_mmm,"",@"SHT_CUDA_INFO"
	.sectionflags	@""
	.align	4


	//----- nvinfo : EIATTR_CUDA_API_VERSION
	.align		4
        /*0000*/ 	.byte	0x04, 0x37
        /*0002*/ 	.short	(.L_6335 - .L_6334)
.L_6334:
        /*0004*/ 	.word	0x00000082


	//----- nvinfo : EIATTR_KPARAM_INFO
	.align		4
.L_6335:
        /*0008*/ 	.byte	0x04, 0x17
        /*000a*/ 	.short	(.L_6337 - .L_6336)
.L_6336:
        /*000c*/ 	.word	0x00000000
        /*0010*/ 	.short	0x0009
        /*0012*/ 	.short	0x0048
        /*0014*/ 	.byte	0x00, 0xf0, 0x21, 0x00


	//----- nvinfo : EIATTR_KPARAM_INFO
	.align		4
.L_6337:
        /*0018*/ 	.byte	0x04, 0x17
        /*001a*/ 	.short	(.L_6339 - .L_6338)
.L_6338:
        /*001c*/ 	.word	0x00000000
        /*0020*/ 	.short	0x0008
        /*0022*/ 	.short	0x0040
        /*0024*/ 	.byte	0x00, 0xf0, 0x21, 0x00


	//----- nvinfo : EIATTR_KPARAM_INFO
	.align		4
.L_6339:
        /*0028*/ 	.byte	0x04, 0x17
        /*002a*/ 	.short	(.L_6341 - .L_6340)
.L_6340:
        /*002c*/ 	.word	0x00000000
        /*0030*/ 	.short	0x0007
        /*0032*/ 	.short	0x0038
        /*0034*/ 	.byte	0x00, 0xf0, 0x21, 0x00


	//----- nvinfo : EIATTR_KPARAM_INFO
	.align		4
.L_6341:
        /*0038*/ 	.byte	0x04, 0x17
        /*003a*/ 	.short	(.L_6343 - .L_6342)
.L_6342:
        /*003c*/ 	.word	0x00000000
        /*0040*/ 	.short	0x0006
        /*0042*/ 	.short	0x0030
        /*0044*/ 	.byte	0x00, 0xf0, 0x21, 0x00


	//----- nvinfo : EIATTR_KPARAM_INFO
	.align		4
.L_6343:
        /*0048*/ 	.byte	0x04, 0x17
        /*004a*/ 	.short	(.L_6345 - .L_6344)
.L_6344:
        /*004c*/ 	.word	0x00000000
        /*0050*/ 	.short	0x0005
        /*0052*/ 	.short	0x0028
        /*0054*/ 	.byte	0x00, 0xf0, 0x21, 0x00


	//----- nvinfo : EIATTR_KPARAM_INFO
	.align		4
.L_6345:
        /*0058*/ 	.byte	0x04, 0x17
        /*005a*/ 	.short	(.L_6347 - .L_6346)
.L_6346:
        /*005c*/ 	.word	0x00000000
        /*0060*/ 	.short	0x0004
        /*0062*/ 	.short	0x0020
        /*0064*/ 	.byte	0x00, 0xf0, 0x21, 0x00


	//----- nvinfo : EIATTR_KPARAM_INFO
	.align		4
.L_6347:
        /*0068*/ 	.byte	0x04, 0x17
        /*006a*/ 	.short	(.L_6349 - .L_6348)
.L_6348:
        /*006c*/ 	.word	0x00000000
        /*0070*/ 	.short	0x0003
        /*0072*/ 	.short	0x0018
        /*0074*/ 	.byte	0x00, 0xf0, 0x21, 0x00


	//----- nvinfo : EIATTR_KPARAM_INFO
	.align		4
.L_6349:
        /*0078*/ 	.byte	0x04, 0x17
        /*007a*/ 	.short	(.L_6351 - .L_6350)
.L_6350:
        /*007c*/ 	.word	0x00000000
        /*0080*/ 	.short	0x0002
        /*0082*/ 	.short	0x0010
        /*0084*/ 	.byte	0x00, 0xf0, 0x21, 0x00


	//----- nvinfo : EIATTR_KPARAM_INFO
	.align		4
.L_6351:
        /*0088*/ 	.byte	0x04, 0x17
        /*008a*/ 	.short	(.L_6353 - .L_6352)
.L_6352:
        /*008c*/ 	.word	0x00000000
        /*0090*/ 	.short	0x0001
        /*0092*/ 	.short	0x0008
        /*0094*/ 	.byte	0x00, 0xf0, 0x21, 0x00


	//----- nvinfo : EIATTR_KPARAM_INFO
	.align		4
.L_6353:
        /*0098*/ 	.byte	0x04, 0x17
        /*009a*/ 	.short	(.L_6355 - .L_6354)
.L_6354:
        /*009c*/ 	.word	0x00000000
        /*00a0*/ 	.short	0x0000
        /*00a2*/ 	.short	0x0000
        /*00a4*/ 	.byte	0x00, 0xf0, 0x21, 0x00


	//----- nvinfo : EIATTR_SPARSE_MMA_MASK
	.align		4
.L_6355:
        /*00a8*/ 	.byte	0x03, 0x50
        /*00aa*/ 	.short	0x0000


	//----- nvinfo : EIATTR_MAXREG_COUNT
	.align		4
        /*00ac*/ 	.byte	0x03, 0x1b
        /*00ae*/ 	.short	0x00ff


	//----- nvinfo : EIATTR_NUM_BARRIERS
	.align		4
        /*00b0*/ 	.byte	0x02, 0x4c
        /*00b2*/ 	.byte	0x01
	.zero		1


	//----- nvinfo : EIATTR_MERCURY_ISA_VERSION
	.align		4
        /*00b4*/ 	.byte	0x03, 0x5f
        /*00b6*/ 	.short	0x0101


	//----- nvinfo : EIATTR_INT_WARP_WIDE_INSTR_OFFSETS
	.align		4
        /*00b8*/ 	.byte	0x04, 0x31
        /*00ba*/ 	.short	(.L_6357 - .L_6356)


	//   ....[0]....
.L_6356:
        /*00bc*/ 	.word	0x000008b0


	//----- nvinfo : EIATTR_COOP_GROUP_MASK_REGIDS
	.align		4
.L_6357:
        /*00c0*/ 	.byte	0x04, 0x29
        /*00c2*/ 	.short	(.L_6359 - .L_6358)


	//   ....[0]....
.L_6358:
        /*00c4*/ 	.word	0xffffffff


	//   ....[1]....
        /*00c8*/ 	.word	0xffffffff


	//   ....[2]....
        /*00cc*/ 	.word	0xffffffff


	//   ....[3]....
        /*00d0*/ 	.word	0xffffffff


	//   ....[4]....
        /*00d4*/ 	.word	0xffffffff


	//   ....[5]....
        /*00d8*/ 	.word	0xffffffff


	//   ....[6]....
        /*00dc*/ 	.word	0xffffffff


	//   ....[7]....
        /*00e0*/ 	.word	0xffffffff


	//   ....[8]....
        /*00e4*/ 	.word	0x05000004


	//   ....[9]....
        /*00e8*/ 	.word	0x05000004


	//   ....[10]....
        /*00ec*/ 	.word	0x05000004


	//----- nvinfo : EIATTR_COOP_GROUP_INSTR_OFFSETS
	.align		4
.L_6359:
        /*00f0*/ 	.byte	0x04, 0x28
        /*00f2*/ 	.short	(.L_6361 - .L_6360)


	//   ....[0]....
.L_6360:
        /*00f4*/ 	.word	0x00004ef0


	//   ....[1]....
        /*00f8*/ 	.word	0x00004f40


	//   ....[2]....
        /*00fc*/ 	.word	0x00004fa0


	//   ....[3]....
        /*0100*/ 	.word	0x00004fe0


	//   ....[4]....
        /*0104*/ 	.word	0x00005000


	//   ....[5]....
        /*0108*/ 	.word	0x000050f0


	//   ....[6]....
        /*010c*/ 	.word	0x00005110


	//   ....[7]....
        /*0110*/ 	.word	0x00005130


	//   ....[8]....
        /*0114*/ 	.word	0x00005380


	//   ....[9]....
        /*0118*/ 	.word	0x000053f0


	//   ....[10]....
        /*011c*/ 	.word	0x00005460


	//----- nvinfo : EIATTR_EXIT_INSTR_OFFSETS
	.align		4
.L_6361:
        /*0120*/ 	.byte	0x04, 0x1c
        /*0122*/ 	.short	(.L_6363 - .L_6362)


	//   ....[0]....
.L_6362:
        /*0124*/ 	.word	0x000000d0


	//   ....[1]....
        /*0128*/ 	.word	0x00005220


	//   ....[2]....
        /*012c*/ 	.word	0x00005330


	//----- nvinfo : EIATTR_MAX_THREADS
	.align		4
.L_6363:
        /*0130*/ 	.byte	0x04, 0x05
        /*0132*/ 	.short	(.L_6365 - .L_6364)
.L_6364:
        /*0134*/ 	.word	0x00000100
        /*0138*/ 	.word	0x00000001
        /*013c*/ 	.word	0x00000001


	//----- nvinfo : EIATTR_CRS_STACK_SIZE
	.align		4
.L_6365:
        /*0140*/ 	.byte	0x04, 0x1e
        /*0142*/ 	.short	(.L_6367 - .L_6366)
.L_6366:
        /*0144*/ 	.word	0x00000000


	//----- nvinfo : EIATTR_CBANK_PARAM_SIZE
	.align		4
.L_6367:
        /*0148*/ 	.byte	0x03, 0x19
        /*014a*/ 	.short	0x0050


	//----- nvinfo : EIATTR_PARAM_CBANK
	.align		4
        /*014c*/ 	.byte	0x04, 0x0a
        /*014e*/ 	.short	(.L_6369 - .L_6368)
	.align		4
.L_6368:
        /*0150*/ 	.word	index@(.nv.constant0._ZN18transformer_engine6detail43dgated_act_cast_transpose_kernel_notalignedILi2ELi2Ef13__nv_bfloat166__halfNS_5EmptyEXadL_ZNS_5dreluIffEET_T0_RKS4_EEXadL_ZNS_4reluIffEES6_S7_S9_EEEEvPKT2_SD_PT3_SF_PKT1_PSG_SJ_mmm)
        /*0154*/ 	.short	0x0210
        /*0156*/ 	.short	0x0050


	//----- nvinfo : EIATTR_SW_WAR
	.align		4
.L_6369:
        /*0158*/ 	.byte	0x04, 0x36
        /*015a*/ 	.short	(.L_6371 - .L_6370)
.L_6370:
        /*015c*/ 	.word	0x00000008
.L_6371:


//--------------------- .nv.info._ZN18transformer_engine6detail32dgated_act_cast_transpose_kernelILi2ELi2Ef13__nv_bfloat166__halfNS_5EmptyEXadL_ZNS_5dreluIffEET_T0_RKS4_EEXadL_ZNS_4reluIffEES6_S7_S9_EEEEvPKT2_SD_PT3_SF_PKT1_PSG_SJ_mmm --------------------------
	.section	.nv.info._ZN18transformer_engine6detail32dgated_act_cast_transpose_kernelILi2ELi2Ef13__nv_bfloat166__halfNS_5EmptyEXadL_ZNS_5dreluIffEET_T0_RKS4_EEXadL_ZNS_4reluIffEES6_S7_S9_EEEEvPKT2_SD_PT3_SF_PKT1_PSG_SJ_mmm,"",@"SHT_CUDA_INFO"
	.sectionflags	@""
	.align	4


	//----- nvinfo : EIATTR_CUDA_API_VERSION
	.align		4
        /*0000*/ 	.byte	0x04, 0x37
        /*0002*/ 	.short	(.L_6373 - .L_6372)
.L_6372:
        /*0004*/ 	.word	0x00000082


	//----- nvinfo : EIATTR_KPARAM_INFO
	.align		4
.L_6373:
        /*0008*/ 	.byte	0x04, 0x17
        /*000a*/ 	.short	(.L_6375 - .L_6374)
.L_6374:
        /*000c*/ 	.word	0x00000000
        /*0010*/ 	.short	0x0009
        /*0012*/ 	.short	0x0048
        /*0014*/ 	.byte	0x00, 0xf0, 0x21, 0x00


	//----- nvinfo : EIATTR_KPARAM_INFO
	.align		4
.L_6375:
        /*0018*/ 	.byte	0x04, 0x17
        /*001a*/ 	.short	(.L_6377 - .L_6376)
.L_6376:
        /*001c*/ 	.word	0x00000000
        /*0020*/ 	.short	0x0008
        /*0022*/ 	.short	0x0040
        /*0024*/ 	.byte	0x00, 0xf0, 0x21, 0x00


	//----- nvinfo : EIATTR_KPARAM_INFO
	.align		4
.L_6377:
        /*0028*/ 	.byte	0x04, 0x17
        /*002a*/ 	.short	(.L_6379 - .L_6378)
.L_6378:
        /*002c*/ 	.word	0x00000000
        /*0030*/ 	.short	0x0007
        /*0032*/ 	.short	0x0038
        /*0034*/ 	.byte	0x00, 0xf0, 0x21, 0x00


	//----- nvinfo : EIATTR_KPARAM_INFO
	.align		4
.L_6379:
        /*0038*/ 	.byte	0x04, 0x17
        /*003a*/ 	.short	(.L_6381 - .L_6380)
.L_6380:
        /*003c*/ 	.word	0x00000000
        /*0040*/ 	.short	0x0006
        /*0042*/ 	.short	0x0030
        /*0044*/ 	.byte	0x00, 0xf0, 0x21, 0x00


	//----- nvinfo : EIATTR_KPARAM_INFO
	.align		4
.L_6381:
        /*0048*/ 	.byte	0x04, 0x17
        /*004a*/ 	.short	(.L_6383 - .L_6382)
.L_6382:
        /*004c*/ 	.word	0x00000000
        /*0050*/ 	.short	0x0005
        /*0052*/ 	.short	0x0028
        /*0054*/ 	.byte	0x00, 0xf0, 0x21, 0x00


	//----- nvinfo : EIATTR_KPARAM_INFO
	.align		4
.L_6383:
        /*0058*/ 	.byte	0x04, 0x17
        /*005a*/ 	.short	(.L_6385 - .L_6384)
.L_6384:
        /*005c*/ 	.word	0x00000000
        /*0060*/ 	.short	0x0004
        /*0062*/ 	.short	0x0020
        /*0064*/ 	.byte	0x00, 0xf0, 0x21, 0x00


	//----- nvinfo : EIATTR_KPARAM_INFO
	.align		4
.L_6385:
        /*0068*/ 	.byte	0x04, 0x17
        /*006a*/ 	.short	(.L_6387 - .L_6386)
.L_6386:
        /*006c*/ 	.word	0x00000000
        /*0070*/ 	.short	0x0003
        /*0072*/ 	.short	0x0018
        /*0074*/ 	.byte	0x00, 0xf0, 0x21, 0x00


	//----- nvinfo : EIATTR_KPARAM_INFO
	.align		4
.L_6387:
        /*0078*/ 	.byte	0x04, 0x17
        /*007a*/ 	.short	(.L_6389 - .L_6388)
.L_6388:
        /*007c*/ 	.word	0x00000000
        /*0080*/ 	.short	0x0002
        /*0082*/ 	.short	0x0010
        /*0084*/ 	.byte	0x00, 0xf0, 0x21, 0x00


	//----- nvinfo : EIATTR_KPARAM_INFO
	.align		4
.L_6389:
        /*0088*/ 	.byte	0x04, 0x17
        /*008a*/ 	.short	(.L_6391 - .L_6390)
.L_6390:
        /*008c*/ 	.word	0x00000000
        /*0090*/ 	.short	0x0001
        /*0092*/ 	.short	0x0008
        /*0094*/ 	.byte	0x00, 0xf0, 0x21, 0x00


	//----- nvinfo : EIATTR_KPARAM_INFO
	.align		4
.L_6391:
        /*0098*/ 	.byte	0x04, 0x17
        /*009a*/ 	.short	(.L_6393 - .L_6392)
.L_6392:
        /*009c*/ 	.word	0x00000000
        /*00a0*/ 	.short	0x0000
        /*00a2*/ 	.short	0x0000
        /*00a4*/ 	.byte	0x00, 0xf0, 0x21, 0x00


	//----- nvinfo : EIATTR_SPARSE_MMA_MASK
	.align		4
.L_6393:
        /*00a8*/ 	.byte	0x03, 0x50
        /*00aa*/ 	.short	0x0000


	//----- nvinfo : EIATTR_MAXREG_COUNT
	.align		4
        /*00ac*/ 	.byte	0x03, 0x1b
        /*00ae*/ 	.short	0x00ff


	//----- nvinfo : EIATTR_NUM_BARRIERS
	.align		4
        /*00b0*/ 	.byte	0x02, 0x4c
        /*00b2*/ 	.byte	0x01
	.zero		1


	//----- nvinfo : EIATTR_MERCURY_ISA_VERSION
	.align		4
        /*00b4*/ 	.byte	0x03, 0x5f
        /*00b6*/ 	.short	0x0101


	//----- nvinfo : EIATTR_INT_WARP_WIDE_INSTR_OFFSETS
	.align		4
        /*00b8*/ 	.byte	0x04, 0x31
        /*00ba*/ 	.short	(.L_6395 - .L_6394)


	//   ....[0]....
.L_6394:
        /*00bc*/ 	.word	0x00002fc0


	//   ....[1]....
        /*00c0*/ 	.word	0x000030e0


	//----- nvinfo : EIATTR_COOP_GROUP_MASK_REGIDS
	.align		4
.L_6395:
        /*00c4*/ 	.byte	0x04, 0x29
        /*00c6*/ 	.short	(.L_6397 - .L_6396)


	//   ....[0]....
.L_6396:
        /*00c8*/ 	.word	0xffffffff


	//   ....[1]....
        /*00cc*/ 	.word	0xffffffff


	//   ....[2]....
        /*00d0*/ 	.word	0xffffffff


	//   ....[3]....
        /*00d4*/ 	.word	0xffffffff


	//   ....[4]....
        /*00d8*/ 	.word	0xffffffff


	//   ....[5]....
        /*00dc*/ 	.word	0xffffffff


	//   ....[6]....
        /*00e0*/ 	.word	0xffffffff


	//   ....[7]....
        /*00e4*/ 	.word	0xffffffff


	//   ....[8]....
        /*00e8*/ 	.word	0x05000006


	//   ....[9]....
        /*00ec*/ 	.word	0x05000006


	//   ....[10]....
        /*00f0*/ 	.word	0x05000006


	//----- nvinfo : EIATTR_COOP_GROUP_INSTR_OFFSETS
	.align		4
.L_6397:
        /*00f4*/ 	.byte	0x04, 0x28
        /*00f6*/ 	.short	(.L_6399 - .L_6398)


	//   ....[0]....
.L_6398:
        /*00f8*/ 	.word	0x00002f80


	//   ....[1]....
        /*00fc*/ 	.word	0x00002ff0


	//   ....[2]....
        /*0100*/ 	.word	0x00003010


	//   ....[3]....
        /*0104*/ 	.word	0x00003030


	//   ....[4]....
        /*0108*/ 	.word	0x00003060


	//   ....[5]....
        /*010c*/ 	.word	0x00003140


	//   ....[6]....
        /*0110*/ 	.word	0x00003160


	//   ....[7]....
        /*0114*/ 	.word	0x00003180


	//   ....[8]....
        /*0118*/ 	.word	0x000033b0


	//   ....[9]....
        /*011c*/ 	.word	0x00003420


	//   ....[10]....
        /*0120*/ 	.word	0x00003490


	//----- nvinfo : EIATTR_EXIT_INSTR_OFFSETS
	.align		4
.L_6399:
        /*0124*/ 	.byte	0x04, 0x1c
        /*0126*/ 	.short	(.L_6401 - .L_6400)


	//   ....[0]....
.L_6400:
        /*0128*/ 	.word	0x000000a0


	//   ....[1]....
        /*012c*/ 	.word	0x00003250


	//   ....[2]....
        /*0130*/ 	.word	0x00003360


	//----- nvinfo : EIATTR_MAX_THREADS
	.align		4
.L_6401:
        /*0134*/ 	.byte	0x04, 0x05
        /*0136*/ 	.short	(.L_6403 - .L_6402)
.L_6402:
        /*0138*/ 	.word	0x00000100
        /*013c*/ 	.word	0x00000001
        /*0140*/ 	.word	0x00000001


	//----- nvinfo : EIATTR_CRS_STACK_SIZE
	.align		4
.L_6403:
        /*0144*/ 	.byte	0x04, 0x1e
        /*0146*/ 	.short	(.L_6405 - .L_6404)
.L_6404:
        /*0148*/ 	.word	0x00000000


	//----- nvinfo : EIATTR_CBANK_PARAM_SIZE
	.align		4
.L_6405:
        /*014c*/ 	.byte	0x03, 0x19
        /*014e*/ 	.short	0x0050


	//----- nvinfo : EIATTR_PARAM_CBANK
	.align		4
        /*0150*/ 	.byte	0x04, 0x0a
        /*0152*/ 	.short	(.L_6407 - .L_6406)
	.align		4
.L_6406:
        /*0154*/ 	.word	index@(.nv.constant0._ZN18transformer_engine6detail32dgated_act_cast_transpose_kernelILi2ELi2Ef13__nv_bfloat166__halfNS_5EmptyEXadL_ZNS_5dreluIffEET_T0_RKS4_EEXadL_ZNS_4reluIffEES6_S7_S9_EEEEvPKT2_SD_PT3_SF_PKT1_PSG_SJ_mmm)
        /*0158*/ 	.short	0x0210
        /*015a*/ 	.short	0x0050


	//----- nvinfo : EIATTR_SW_WAR
	.align		4
.L_6407:
        /*015c*/ 	.byte	0x04, 0x36
        /*015e*/ 	.short	(.L_6409 - .L_6408)
.L_6408:
        /*0160*/ 	.word	0x00000008
.L_6409:


//--------------------- .nv.info._ZN18transformer_engine6detail43dgated_act_cast_transpose_kernel_notalignedILi2ELi1Ef13__nv_bfloat16fNS_5EmptyEXadL_ZNS_5dreluIffEET_T0_RKS3_EEXadL_ZNS_4reluIffEES5_S6_S8_EEEEvPKT2_SC_PT3_SE_PKT1_PSF_SI_mmm --------------------------
	.section	.nv.info._ZN18transformer_engine6detail43dgated_act_cast_transpose_kernel_notalignedILi2ELi1Ef13__nv_bfloat16fNS_5EmptyEXadL_ZNS_5dreluIffEET_T0_RKS3_EEXadL_ZNS_4reluIffEES5_S6_S8_EEEEvPKT2_SC_PT3_SE_PKT1_PSF_SI_mmm,"",@"SHT_CUDA_INFO"
	.sectionflags	@""
	.align	4


	//----- nvinfo : EIATTR_CUDA_API_VERSION
	.align		4
        /*0000*/ 	.byte	0x04, 0x37
        /*0002*/ 	.short	(.L_6411 - .L_6410)
.L_6410:
        /*0004*/ 	.word	0x00000082


	//----- nvinfo : EIATTR_KPARAM_INFO
	.align		4
.L_6411:
        /*0008*/ 	.byte	0x04, 0x17
        /*000a*/ 	.short	(.L_6413 - .L_6412)
.L_6412:
        /*000c*/ 	.word	0x00000000
        /*0010*/ 	.short	0x0009
        /*0012*/ 	.short	0x0048
        /*0014*/ 	.byte	0x00, 0xf0, 0x21, 0x00


	//----- nvinfo : EIATTR_KPARAM_INFO
	.align		4
.L_6413:
        /*0018*/ 	.byte	0x04, 0x17
        /*001a*/ 	.short	(.L_6415 - .L_6414)
.L_6414:
        /*001c*/ 	.word	0x00000000
        /*0020*/ 	.short	0x0008
        /*0022*/ 	.short	0x0040
        /*0024*/ 	.byte	0x00, 0xf0, 0x21, 0x00


	//----- nvinfo : EIATTR_KPARAM_INFO
	.align		4
.L_6415:
        /*0028*/ 	.byte	0x04, 0x17
        /*002a*/ 	.short	(.L_6417 - .L_6416)
.L_6416:
        /*002c*/ 	.word	0x00000000
        /*0030*/ 	.short	0x0007
        /*0032*/ 	.short	0x0038
        /*0034*/ 	.byte	0x00, 0xf0, 0x21, 0x00


	//----- nvinfo : EIATTR_KPARAM_INFO
	.align		4
.L_6417:
        /*0038*/ 	.byte	0x04, 0x17
        /*003a*/ 	.short	(.L_6419 - .L_6418)
.L_6418:
        /*003c*/ 	.word	0x00000000
        /*0040*/ 	.short	0x0006
        /*0042*/ 	.short	0x0030
        /*0044*/ 	.byte	0x00, 0xf0, 0x21, 0x00


	//----- nvinfo : EIATTR_KPARAM_INFO
	.align		4
.L_6419:
        /*0048*/ 	.byte	0x04, 0x17
        /*004a*/ 	.short	(.L_6421 - .L_6420)
.L_6420:
        /*004c*/ 	.word	0x00000000
        /*0050*/ 	.short	0x0005
        /*0052*/ 	.short	0x0028
        /*0054*/ 	.byte	0x00, 0xf0, 0x21, 0x00


	//----- nvinfo : EIATTR_KPARAM_INFO
	.align		4
.L_6421:
        /*0058*/ 	.byte	0x04, 0x17
        /*005a*/ 	.short	(.L_6423 - .L_6422)
.L_6422:
        /*005c*/ 	.word	0x00000000
        /*0060*/ 	.short	0x0004
        /*0062*/ 	.short	0x0020
        /*0064*/ 	.byte	0x00, 0xf0, 0x21, 0x00


	//----- nvinfo : EIATTR_KPARAM_INFO
	.align		4
.L_6423:
        /*0068*/ 	.byte	0x04, 0x17
        /*006a*/ 	.short	(.L_6425 - .L_6424)
.L_6424:
        /*006c*/ 	.word	0x00000000
        /*0070*/ 	.short	0x0003
        /*0072*/ 	.short	0x0018
        /*0074*/ 	.byte	0x00, 0xf0, 0x21, 0x00


	//----- nvinfo : EIATTR_KPARAM_INFO
	.align		4
.L_6425:
        /*0078*/ 	.byte	0x04, 0x17
        /*007a*/ 	.short	(.L_6427 - .L_6426)
.L_6426:
        /*007c*/ 	.word	0x00000000
        /*0080*/ 	.short	0x0002
        /*0082*/ 	.short	0x0010
        /*0084*/ 	.byte	0x00, 0xf0, 0x21, 0x00


	//----- nvinfo : EIATTR_KPARAM_INFO
	.align		4
.L_6427:
        /*0088*/ 	.byte	0x04, 0x17
        /*008a*/ 	.short	(.L_6429 - .L_6428)
.L_6428:
        /*008c*/ 	.word	0x00000000
        /*0090*/ 	.short	0x0001
        /*0092*/ 	.short	0x0008
        /*0094*/ 	.byte	0x00, 0xf0, 0x21, 0x00


	//----- nvinfo : EIATTR_KPARAM_INFO
	.align		4
.L_6429:
        /*0098*/ 	.byte	0x04, 0x17
        /*009a*/ 	.short	(.L_6431 - .L_6430)
.L_6430:
        /*009c*/ 	.word	0x00000000
        /*00a0*/ 	.short	0x0000
        /*00a2*/ 	.short	0x0000
        /*00a4*/ 	.byte	0x00, 0xf0, 0x21, 0x00


	//----- nvinfo : EIATTR_SPARSE_MMA_MASK
	.align		4
.L_6431:
        /*00a8*/ 	.byte	0x03, 0x50
        /*00aa*/ 	.short	0x0000


	//----- nvinfo : EIATTR_MAXREG_COUNT
	.align		4
        /*00ac*/ 	.byte	0x03, 0x1b
        /*00ae*/ 	.short	0x00ff


	//----- nvinfo : EIATTR_NUM_BARRIERS
	.align		4
        /*00b0*/ 	.byte	0x02, 0x4c
        /*00b2*/ 	.byte	0x01
	.zero		1


	//----- nvinfo : EIATTR_MERCURY_ISA_VERSION
	.align		4
        /*00b4*/ 	.byte	0x03, 0x5f
        /*00b6*/ 	.short	0x0101


	//----- nvinfo : EIATTR_COOP_GROUP_MASK_REGIDS
	.align		4
        /*00b8*/ 	.byte	0x04, 0x29
        /*00ba*/ 	.short	(.L_6433 - .L_6432)


	//   ....[0]....
.L_6432:
        /*00bc*/ 	.word	0xffffffff


	//   ....[1]....
        /*00c0*/ 	.word	0xffffffff


	//   ....[2]....
        /*00c4*/ 	.word	0xffffffff


	//   ....[3]....
        /*00c8*/ 	.word	0xffffffff


	//   ....[4]....
        /*00cc*/ 	.word	0xffffffff


	//   ....[5]....
        /*00d0*/ 	.word	0xffffffff


	//   ....[6]....
        /*00d4*/ 	.word	0xffffffff


	//   ....[7]....
        /*00d8*/ 	.word	0xffffffff


	//   ....[8]....
        /*00dc*/ 	.word	0x05000004


	//   ....[9]....
        /*00e0*/ 	.word	0x05000004


	//   ....[10]....
        /*00e4*/ 	.word	0x05000004


	//----- nvinfo : EIATTR_COOP_GROUP_INSTR_OFFSETS
	.align		4
.L_6433:
        /*00e8*/ 	.byte	0x04, 0x28
        /*00ea*/ 	.short	(.L_6435 - .L_6434)


	//   ....[0]....
.L_6434:
        /*00ec*/ 	.word	0x000040b0


	//   ....[1]....
        /*00f0*/ 	.word	0x00004110


	//   ....[2]....
        /*00f4*/ 	.word	0x00004170


	//   ....[3]....
        /*00f8*/ 	.word	0x00004190


	//   ....[4]....
        /*00fc*/ 	.word	0x000041b0


	//   ....[5]....
        /*0100*/ 	.word	0x000042a0


	//   ....[6]....
        /*0104*/ 	.word	0x000042c0


	//   ....[7]....
        /*0108*/ 	.word	0x000042e0


	//   ....[8]....
        /*010c*/ 	.word	0x00004500


	//   ....[9]....
        /*0110*/ 	.word	0x00004570


	//   ....[10]....
        /*0114*/ 	.word	0x000045e0


	//----- nvinfo : EIATTR_EXIT_INSTR_OFFSETS
	.align		4
.L_6435:
        /*0118*/ 	.byte	0x04, 0x1c
        /*011a*/ 	.short	(.L_6437 - .L_6436)


	//   ....[0]....
.L_6436:
        /*011c*/ 	.word	0x000000d0


	//   ....[1]....
        /*0120*/ 	.word	0x000043c0


	//   ....[2]....
        /*0124*/ 	.word	0x000044b0


	//----- nvinfo : EIATTR_MAX_THREADS
	.align		4
.L_6437:
        /*0128*/ 	.byte	0x04, 0x05
        /*012a*/ 	.short	(.L_6439 - .L_6438)
.L_6438:
        /*012c*/ 	.word	0x00000100
        /*0130*/ 	.word	0x00000001
        /*0134*/ 	.word	0x00000001


	//----- nvinfo : EIATTR_CRS_STACK_SIZE
	.align		4
.L_6439:
        /*0138*/ 	.byte	0x04, 0x1e
        /*013a*/ 	.short	(.L_6441 - .L_6440)
.L_6440:
        /*013c*/ 	.word	0x00000000


	//----- nvinfo : EIATTR_CBANK_PARAM_SIZE
	.align		4
.L_6441:
        /*0140*/ 	.byte	0x03, 0x19
        /*0142*/ 	.short	0x0050


	//----- nvinfo : EIATTR_PARAM_CBANK
	.align		4
        /*0144*/ 	.byte	0x04, 0x0a
        /*0146*/ 	.short	(.L_6443 - .L_6442)
	.align		4
.L_6442:
        /*0148*/ 	.word	index@(.nv.constant0._ZN18transformer_engine6detail43dgated_act_cast_transpose_kernel_notalignedILi2ELi1Ef13__nv_bfloat16fNS_5EmptyEXadL_ZNS_5dreluIffEET_T0_RKS3_EEXadL_ZNS_4reluIffEES5_S6_S8_EEEEvPKT2_SC_PT3_SE_PKT1_PSF_SI_mmm)
        /*014c*/ 	.short	0x0210
        /*014e*/ 	.short	0x0050


	//----- nvinfo : EIATTR_SW_WAR
	.align		4
.L_6443:
        /*0150*/ 	.byte	0x04, 0x36
        /*0152*/ 	.short	(.L_6445 - .L_6444)
.L_6444:
        /*0154*/ 	.word	0x00000008
.L_6445:


//--------------------- .nv.info._ZN18transformer_engine6detail32dgated_act_cast_transpose_kernelILi2ELi1Ef13__nv_bfloat16fNS_5EmptyEXadL_ZNS_5dreluIffEET_T0_RKS3_EEXadL_ZNS_4reluIffEES5_S6_S8_EEEEvPKT2_SC_PT3_SE_PKT1_PSF_SI_mmm --------------------------
	.section	.nv.info._ZN18transformer_engine6detail32dgated_act_cast_transpose_kernelILi2ELi1Ef13__nv_bfloat16fNS_5EmptyEXadL_ZNS_5dreluIffEET_T0_RKS3_EEXadL_ZNS_4reluIffEES5_S6_S8_EEEEvPKT2_SC_PT3_SE_PKT1_PSF_SI_mmm,"",@"SHT_CUDA_INFO"
	.sectionflags	@""
	.align	4


	//----- nvinfo : EIATTR_CUDA_API_VERSION
	.align		4
        /*0000*/ 	.byte	0x04, 0x37
        /*0002*/ 	.short	(.L_6447 - .L_6446)
.L_6446:
        /*0004*/ 	.word	0x00000082


	//----- nvinfo : EIATTR_KPARAM_INFO
	.align		4
.L_6447:
        /*0008*/ 	.byte	0x04, 0x17
        /*000a*/ 	.short	(.L_6449 - .L_6448)
.L_6448:
        /*000c*/ 	.word	0x00000000
        /*0010*/ 	.short	0x0009
        /*0012*/ 	.short	0x0048
        /*0014*/ 	.byte	0x00, 0xf0, 0x21, 0x00


	//----- nvinfo : EIATTR_KPARAM_INFO
	.align		4
.L_6449:
        /*0018*/ 	.byte	0x04, 0x17
        /*001a*/ 	.short	(.L_6451 - .L_6450)
.L_6450:
        /*001c*/ 	.word	0x00000000
        /*0020*/ 	.short	0x0008
        /*0022*/ 	.short	0x0040
        /*0024*/ 	.byte	0x00, 0xf0, 0x21, 0x00


	//----- nvinfo : EIATTR_KPARAM_INFO
	.align		4
.L_6451:
        /*0028*/ 	.byte	0x04, 0x17
        /*002a*/ 	.short	(.L_6453 - .L_6452)
.L_6452:
        /*002c*/ 	.word	0x00000000
        /*0030*/ 	.short	0x0007
        /*0032*/ 	.short	0x0038
        /*0034*/ 	.byte	0x00, 0xf0, 0x21, 0x00


	//----- nvinfo : EIATTR_KPARAM_INFO
	.align		4
.L_6453:
        /*0038*/ 	.byte	0x04, 0x17
        /*003a*/ 	.short	(.L_6455 - .L_6454)
.L_6454:
        /*003c*/ 	.word	0x00000000
        /*0040*/ 	.short	0x0006
        /*0042*/ 	.short	0x0030
        /*0044*/ 	.byte	0x00, 0xf0, 0x21, 0x00


	//----- nvinfo : EIATTR_KPARAM_INFO
	.align		4
.L_6455:
        /*0048*/ 	.byte	0x04, 0x17
        /*004a*/ 	.short	(.L_6457 - .L_6456)
.L_6456:
        /*004c*/ 	.word	0x00000000
        /*0050*/ 	.short	0x0005
        /*0052*/ 	.short	0x0028
        /*0054*/ 	.byte	0x00, 0xf0, 0x21, 0x00


	//----- nvinfo : EIATTR_KPARAM_INFO
	.align		4
.L_6457:
        /*0058*/ 	.byte	0x04, 0x17
        /*005a*/ 	.short	(.L_6459 - .L_6458)
.L_6458:
        /*005c*/ 	.word	0x00000000
        /*0060*/ 	.short	0x0004
        /*0062*/ 	.short	0x0020
        /*0064*/ 	.byte	0x00, 0xf0, 0x21, 0x00


	//----- nvinfo : EIATTR_KPARAM_INFO
	.align		4
.L_6459:
        /*0068*/ 	.byte	0x04, 0x17
        /*006a*/ 	.short	(.L_6461 - .L_6460)
.L_6460:
        /*006c*/ 	.word	0x00000000
        /*0070*/ 	.short	0x0003
        /*0072*/ 	.short	0x0018
        /*0074*/ 	.byte	0x00, 0xf0, 0x21, 0x00


	//----- nvinfo : EIATTR_KPARAM_INFO
	.align		4
.L_6461:
        /*0078*/ 	.byte	0x04, 0x17
        /*007a*/ 	.short	(.L_6463 - .L_6462)
.L_6462:
        /*007c*/ 	.word	0x00000000
        /*0080*/ 	.short	0x0002
        /*0082*/ 	.short	0x0010
        /*0084*/ 	.byte	0x00, 0xf0, 0x21, 0x00


	//----- nvinfo : EIATTR_KPARAM_INFO
	.align		4
.L_6463:
        /*0088*/ 	.byte	0x04, 0x17
        /*008a*/ 	.short	(.L_6465 - .L_6464)
.L_6464:
        /*008c*/ 	.word	0x00000000
        /*0090*/ 	.short	0x0001
        /*0092*/ 	.short	0x0008
        /*0094*/ 	.byte	0x00, 0xf0, 0x21, 0x00


	//----- nvinfo : EIATTR_KPARAM_INFO
	.align		4
.L_6465:
        /*0098*/ 	.byte	0x04, 0x17
        /*009a*/ 	.short	(.L_6467 - .L_6466)
.L_6466:
        /*009c*/ 	.word	0x00000000
        /*00a0*/ 	.short	0x0000
        /*00a2*/ 	.short	0x0000
        /*00a4*/ 	.byte	0x00, 0xf0, 0x21, 0x00


	//----- nvinfo : EIATTR_SPARSE_MMA_MASK
	.align		4
.L_6467:
        /*00a8*/ 	.byte	0x03, 0x50
        /*00aa*/ 	.short	0x0000


	//----- nvinfo : EIATTR_MAXREG_COUNT
	.align		4
        /*00ac*/ 	.byte	0x03, 0x1b
        /*00ae*/ 	.short	0x00ff


	//----- nvinfo : EIATTR_NUM_BARRIERS
	.align		4
        /*00b0*/ 	.byte	0x02, 0x4c
        /*00b2*/ 	.byte	0x01
	.zero		1


	//----- nvinfo : EIATTR_MERCURY_ISA_VERSION
	.align		4
        /*00b4*/ 	.byte	0x03, 0x5f
        /*00b6*/ 	.short	0x0101


	//----- nvinfo : EIATTR_COOP_GROUP_MASK_REGIDS
	.align		4
        /*00b8*/ 	.byte	0x04, 0x29
        /*00ba*/ 	.short	(.L_6469 - .L_6468)


	//   ....[0]....
.L_6468:
        /*00bc*/ 	.word	0xffffffff


	//   ....[1]....
        /*00c0*/ 	.word	0xffffffff


	//   ....[2]....
        /*00c4*/ 	.word	0xffffffff


	//   ....[3]....
        /*00c8*/ 	.word	0xffffffff


	//   ....[4]....
        /*00cc*/ 	.word	0xffffffff


	//   ....[5]....
        /*00d0*/ 	.word	0xffffffff


	//   ....[6]....
        /*00d4*/ 	.word	0xffffffff


	//   ....[7]....
        /*00d8*/ 	.word	0xffffffff


	//   ....[8]....
        /*00dc*/ 	.word	0x05000006


	//   ....[9]....
        /*00e0*/ 	.word	0x05000006


	//   ....[10]....
        /*00e4*/ 	.word	0x05000006


	//----- nvinfo : EIATTR_COOP_GROUP_INSTR_OFFSETS
	.align		4
.L_6469:
        /*00e8*/ 	.byte	0x04, 0x28
        /*00ea*/ 	.short	(.L_6471 - .L_6470)


	//   ....[0]....
.L_6470:
        /*00ec*/ 	.word	0x00002060


	//   ....[1]....
        /*00f0*/ 	.word	0x000020e0


	//   ....[2]....
        /*00f4*/ 	.word	0x00002100


	//   ....[3]....
        /*00f8*/ 	.word	0x00002130


	//   ....[4]....
        /*00fc*/ 	.word	0x00002150


	//   ....[5]....
        /*0100*/ 	.word	0x00002220


	//   ....[6]....
        /*0104*/ 	.word	0x00002240


	//   ....[7]....
        /*0108*/ 	.word	0x00002260


	//   ....[8]....
        /*010c*/ 	.word	0x00002490


	//   ....[9]....
        /*0110*/ 	.word	0x00002500


	//   ....[10]....
        /*0114*/ 	.word	0x00002570


	//----- nvinfo : EIATTR_EXIT_INSTR_OFFSETS
	.align		4
.L_6471:
        /*0118*/ 	.byte	0x04, 0x1c
        /*011a*/ 	.short	(.L_6473 - .L_6472)


	//   ....[0]....
.L_6472:
        /*011c*/ 	.word	0x000000a0


	//   ....[1]....
        /*0120*/ 	.word	0x00002330


	//   ....[2]....
        /*0124*/ 	.word	0x00002440


	//----- nvinfo : EIATTR_MAX_THREADS
	.align		4
.L_6473:
        /*0128*/ 	.byte	0x04, 0x05
        /*012a*/ 	.short	(.L_6475 - .L_6474)
.L_6474:
        /*012c*/ 	.word	0x00000100
        /*0130*/ 	.word	0x00000001
        /*0134*/ 	.word	0x00000001


	//----- nvinfo : EIATTR_CRS_STACK_SIZE
	.align		4
.L_6475:
        /*0138*/ 	.byte	0x04, 0x1e
        /*013a*/ 	.short	(.L_6477 - .L_6476)
.L_6476:
        /*013c*/ 	.word	0x00000000


	//----- nvinfo : EIATTR_CBANK_PARAM_SIZE
	.align		4
.L_6477:
        /*0140*/ 	.byte	0x03, 0x19
        /*0142*/ 	.short	0x0050


	//----- nvinfo : EIATTR_PARAM_CBANK
	.align		4
        /*0144*/ 	.byte	0x04, 0x0a
        /*0146*/ 	.short	(.L_6479 - .L_6478)
	.align		4
.L_6478:
        /*0148*/ 	.word	index@(.nv.constant0._ZN18transformer_engine6detail32dgated_act_cast_transpose_kernelILi2ELi1Ef13__nv_bfloat16fNS_5EmptyEXadL_ZNS_5dreluIffEET_T0_RKS3_EEXadL_ZNS_4reluIffEES5_S6_S8_EEEEvPKT2_SC_PT3_SE_PKT1_PSF_SI_mmm)
        /*014c*/ 	.short	0x0210
        /*014e*/ 	.short	0x0050


	//----- nvinfo : EIATTR_SW_WAR
	.align		4
.L_6479:
        /*0150*/ 	.byte	0x04, 0x36
        /*0152*/ 	.short	(.L_6481 - .L_6480)
.L_6480:
        /*0154*/ 	.word	0x00000008
.L_6481:


//--------------------- .nv.info._ZN18transformer_engine6detail43dgated_act_cast_transpose_kernel_notalignedILi2ELi4Ef6__half13__nv_fp8_e4m3NS_5EmptyEXadL_ZNS_5dreluIffEET_T0_RKS4_EEXadL_ZNS_4reluIffEES6_S7_S9_EEEEvPKT2_SD_PT3_SF_PKT1_PSG_SJ_mmm --------------------------
	.section	.nv.info._ZN18transformer_engine6detail43dgated_act_cast_transpose_kernel_notalignedILi2ELi4Ef6__half13__nv_fp8_e4m3NS_5EmptyEXadL_ZNS_5dreluIffEET_T0_RKS4_EEXadL_ZNS_4reluIffEES6_S7_S9_EEEEvPKT2_SD_PT3_SF_PKT1_PSG_SJ_mmm,"",@"SHT_CUDA_INFO"
	.sectionflags	@""
	.align	4


	//----- nvinfo : EIATTR_CUDA_API_VERSION
	.align		4
        /*0000*/ 	.byte	0x04, 0x37
        /*0002*/ 	.short	(.L_6483 - .L_6482)
.L_6482:
        /*0004*/ 	.word	0x00000082


	//----- nvinfo : EIATTR_KPARAM_INFO
	.align		4
.L_6483:
        /*0008*/ 	.byte	0x04, 0x17
        /*000a*/ 	.short	(.L_6485 - .L_6484)
.L_6484:
        /*000c*/ 	.word	0x00000000
        /*0010*/ 	.short	0x0009
        /*0012*/ 	.short	0x0048
        /*0014*/ 	.byte	0x00, 0xf0, 0x21, 0x00


	//----- nvinfo : EIATTR_KPARAM_INFO
	.align		4
.L_6485:
        /*0018*/ 	.byte	0x04, 0x17
        /*001a*/ 	.short	(.L_6487 - .L_6486)
.L_6486:
        /*001c*/ 	.word	0x00000000
        /*0020*/ 	.short	0x0008
        /*0022*/ 	.short	0x0040
        /*0024*/ 	.byte	0x00, 0xf0, 0x21, 0x00


	//----- nvinfo : EIATTR_KPARAM_INFO
	.align		4
.L_6487:
        /*0028*/ 	.byte	0x04, 0x17
        /*002a*/ 	.short	(.L_6489 - .L_6488)
.L_6488:
        /*002c*/ 	.word	0x00000000
        /*0030*/ 	.short	0x0007
        /*0032*/ 	.short	0x0038
        /*0034*/ 	.byte	0x00, 0xf0, 0x21, 0x00


	//----- nvinfo : EIATTR_KPARAM_INFO
	.align		4
.L_6489:
        /*0038*/ 	.byte	0x04, 0x17
        /*003a*/ 	.short	(.L_6491 - .L_6490)
.L_6490:
        /*003c*/ 	.word	0x00000000
        /*0040*/ 	.short	0x0006
        /*0042*/ 	.short	0x0030
        /*0044*/ 	.byte	0x00, 0xf0, 0x21, 0x00


	//----- nvinfo : EIATTR_KPARAM_INFO
	.align		4
.L_6491:
        /*0048*/ 	.byte	0x04, 0x17
        /*004a*/ 	.short	(.L_6493 - .L_6492)
.L_6492:
        /*004c*/ 	.word	0x00000000
        /*0050*/ 	.short	0x0005
        /*0052*/ 	.short	0x0028
        /*0054*/ 	.byte	0x00, 0xf0, 0x21, 0x00


	//----- nvinfo : EIATTR_KPARAM_INFO
	.align		4
.L_6493:
        /*0058*/ 	.byte	0x04, 0x17
        /*005a*/ 	.short	(.L_6495 - .L_6494)
.L_6494:
        /*005c*/ 	.word	0x00000000
        /*0060*/ 	.short	0x0004
        /*0062*/ 	.short	0x0020
        /*0064*/ 	.byte	0x00, 0xf0, 0x21, 0x00


	//----- nvinfo : EIATTR_KPARAM_INFO
	.align		4
.L_6495:
        /*0068*/ 	.byte	0x04, 0x17
        /*006a*/ 	.short	(.L_6497 - .L_6496)
.L_6496:
        /*006c*/ 	.word	0x00000000
        /*0070*/ 	.short	0x0003
        /*0072*/ 	.short	0x0018
        /*0074*/ 	.byte	0x00, 0xf0, 0x21, 0x00


	//----- nvinfo : EIATTR_KPARAM_INFO
	.align		4
.L_6497:
        /*0078*/ 	.byte	0x04, 0x17
        /*007a*/ 	.short	(.L_6499 - .L_6498)
.L_6498:
        /*007c*/ 	.word	0x00000000
        /*0080*/ 	.short	0x0002
        /*0082*/ 	.short	0x0010
        /*0084*/ 	.byte	0x00, 0xf0, 0x21, 0x00


	//----- nvinfo : EIATTR_KPARAM_INFO
	.align		4
.L_6499:
        /*0088*/ 	.byte	0x04, 0x17
        /*008a*/ 	.short	(.L_6501 - .L_6500)
.L_6500:
        /*008c*/ 	.word	0x00000000
        /*0090*/ 	.short	0x0001
        /*0092*/ 	.short	0x0008
        /*0094*/ 	.byte	0x00, 0xf0, 0x21, 0x00


	//----- nvinfo : EIATTR_KPARAM_INFO
	.align		4
.L_6501:
        /*0098*/ 	.byte	0x04, 0x17
        /*009a*/ 	.short	(.L_6503 - .L_6502)
.L_6502:
        /*009c*/ 	.word	0x00000000
        /*00a0*/ 	.short	0x0000
        /*00a2*/ 	.short	0x0000
        /*00a4*/ 	.byte	0x00, 0xf0, 0x21, 0x00


	//----- nvinfo : EIATTR_SPARSE_MMA_MASK
	.align		4
.L_6503:
        /*00a8*/ 	.byte	0x03, 0x50
        /*00aa*/ 	.short	0x0000


	//----- nvinfo : EIATTR_MAXREG_COUNT
	.align		4
        /*00ac*/ 	.byte	0x03, 0x1b
        /*00ae*/ 	.short	0x00ff


	//----- nvinfo : EIATTR_NUM_BARRIERS
	.align		4
        /*00b0*/ 	.byte	0x02, 0x4c
        /*00b2*/ 	.byte	0x01
	.zero		1


	//----- nvinfo : EIATTR_MERCURY_ISA_VERSION
	.align		4
        /*00b4*/ 	.byte	0x03, 0x5f
        /*00b6*/ 	.short	0x0101


	//----- nvinfo : EIATTR_COOP_GROUP_MASK_REGIDS
	.align		4
        /*00b8*/ 	.byte	0x04, 0x29
        /*00ba*/ 	.short	(.L_6505 - .L_6504)


	//   ....[0]....
.L_6504:
        /*00bc*/ 	.word	0xffffffff


	//   ....[1]....
        /*00c0*/ 	.word	0xffffffff


	//   ....[2]....
        /*00c4*/ 	.word	0xffffffff


	//   ....[3]....
        /*00c8*/ 	.word	0xffffffff


	//   ....[4]....
        /*00cc*/ 	.word	0xffffffff


	//   ....[5]....
        /*00d0*/ 	.word	0xffffffff


	//   ....[6]....
        /*00d4*/ 	.word	0xffffffff


	//   ....[7]....
        /*00d8*/ 	.word	0xffffffff


	//   ....[8]....
        /*00dc*/ 	.word	0x05000006


	//   ....[9]....
        /*00e0*/ 	.word	0x05000006


	//   ....[10]....
        /*00e4*/ 	.word	0x05000006


	//----- nvinfo : EIATTR_COOP_GROUP_INSTR_OFFSETS
	.align		4
.L_6505:
        /*00e8*/ 	.byte	0x04, 0x28
        /*00ea*/ 	.short	(.L_6507 - .L_6506)


	//   ....[0]....
.L_6506:
        /*00ec*/ 	.word	0x00008160


	//   ....[1]....
        /*00f0*/ 	.word	0x000081c0


	//   ....[2]....
        /*00f4*/ 	.word	0x00008200


	//   ....[3]....
        /*00f8*/ 	.word	0x00008230


	//   ....[4]....
        /*00fc*/ 	.word	0x00008260


	//   ....[5]....
        /*0100*/ 	.word	0x00008350


	//   ....[6]....
        /*0104*/ 	.word	0x00008370


	//   ....[7]....
        /*0108*/ 	.word	0x00008390


	//   ....[8]....
        /*010c*/ 	.word	0x000085d0


	//   ....[9]....
        /*0110*/ 	.word	0x00008640


	//   ....[10]....
        /*0114*/ 	.word	0x000086b0


	//----- nvinfo : EIATTR_EXIT_INSTR_OFFSETS
	.align		4
.L_6507:
        /*0118*/ 	.byte	0x04, 0x1c
        /*011a*/ 	.short	(.L_6509 - .L_6508)


	//   ....[0]....
.L_6508:
        /*011c*/ 	.word	0x000000d0


	//   ....[1]....
        /*0120*/ 	.word	0x00008470


	//   ....[2]....
        /*0124*/ 	.word	0x00008580


	//----- nvinfo : EIATTR_MAX_THREADS
	.align		4
.L_6509:
        /*0128*/ 	.byte	0x04, 0x05
        /*012a*/ 	.short	(.L_6511 - .L_6510)
.L_6510:
        /*012c*/ 	.word	0x00000100
        /*0130*/ 	.word	0x00000001
        /*0134*/ 	.word	0x00000001


	//----- nvinfo : EIATTR_CRS_STACK_SIZE
	.align		4
.L_6511:
        /*0138*/ 	.byte	0x04, 0x1e
        /*013a*/ 	.short	(.L_6513 - .L_6512)
.L_6512:
        /*013c*/ 	.word	0x00000000


	//----- nvinfo : EIATTR_CBANK_PARAM_SIZE
	.align		4
.L_6513:
        /*0140*/ 	.byte	0x03, 0x19
        /*0142*/ 	.short	0x0050


	//----- nvinfo : EIATTR_PARAM_CBANK
	.align		4
        /*0144*/ 	.byte	0x04, 0x0a
        /*0146*/ 	.short	(.L_6515 - .L_6514)
	.align		4
.L_6514:
        /*0148*/ 	.word	index@(.nv.constant0._ZN18transformer_engine6detail43dgated_act_cast_transpose_kernel_notalignedILi2ELi4Ef6__half13__nv_fp8_e4m3NS_5EmptyEXadL_ZNS_5dreluIffEET_T0_RKS4_EEXadL_ZNS_4reluIffEES6_S7_S9_EEEEvPKT2_SD_PT3_SF_PKT1_PSG_SJ_mmm)
        /*014c*/ 	.short	0x0210
        /*014e*/ 	.short	0x0050


	//----- nvinfo : EIATTR_SW_WAR
	.align		4
.L_6515:
        /*0150*/ 	.byte	0x04, 0x36
        /*0152*/ 	.short	(.L_6517 - .L_6516)
.L_6516:
        /*0154*/ 	.word	0x00000008
.L_6517:


//--------------------- .nv.info._ZN18transformer_engine6detail32dgated_act_cast_transpose_kernelILi2ELi4Ef6__half13__nv_fp8_e4m3NS_5EmptyEXadL_ZNS_5dreluIffEET_T0_RKS4_EEXadL_ZNS_4reluIffEES6_S7_S9_EEEEvPKT2_SD_PT3_SF_PKT1_PSG_SJ_mmm --------------------------
	.section	.nv.info._ZN18transformer_engine6detail32dgated_act_cast_transpose_kernelILi2ELi4Ef6__half13__nv_fp8_e4m3NS_5EmptyEXadL_ZNS_5dreluIffEET_T0_RKS4_EEXadL_ZNS_4reluIffEES6_S7_S9_EEEEvPKT2_SD_PT3_SF_PKT1_PSG_SJ_mmm,"",@"SHT_CUDA_INFO"
	.sectionflags	@""
	.align	4


	//----- nvinfo : EIATTR_CUDA_API_VERSION
	.align		4
        /*0000*/ 	.byte	0x04, 0x37
        /*0002*/ 	.short	(.L_6519 - .L_6518)
.L_6518:
        /*0004*/ 	.word	0x00000082


	//----- nvinfo : EIATTR_KPARAM_INFO
	.align		4
.L_6519:
        /*0008*/ 	.byte	0x04, 0x17
        /*000a*/ 	.short	(.L_6521 - .L_6520)
.L_6520:
        /*000c*/ 	.word	0x00000000
        /*0010*/ 	.short	0x0009
        /*0012*/ 	.short	0x0048
        /*0014*/ 	.byte	0x00, 0xf0, 0x21, 0x00


	//----- nvinfo : EIATTR_KPARAM_INFO
	.align		4
.L_6521:
        /*0018*/ 	.byte	0x04, 0x17
        /*001a*/ 	.short	(.L_6523 - .L_6522)
.L_6522:
        /*001c*/ 	.word	0x00000000
        /*0020*/ 	.short	0x0008
        /*0022*/ 	.short	0x0040
        /*0024*/ 	.byte	0x00, 0xf0, 0x21, 0x00


	//----- nvinfo : EIATTR_KPARAM_INFO
	.align		4
.L_6523:
        /*0028*/ 	.byte	0x04, 0x17
        /*002a*/ 	.short	(.L_6525 - .L_6524)
.L_6524:
        /*002c*/ 	.word	0x00000000
        /*0030*/ 	.short	0x0007
        /*0032*/ 	.short	0x0038
        /*0034*/ 	.byte	0x00, 0xf0, 0x21, 0x00


	//----- nvinfo : EIATTR_KPARAM_INFO
	.align		4
.L_6525:
        /*0038*/ 	.byte	0x04, 0x17
        /*003a*/ 	.short	(.L_6527 - .L_6526)
.L_6526:
        /*003c*/ 	.word	0x00000000
        /*0040*/ 	.short	0x0006
        /*0042*/ 	.short	0x0030
        /*0044*/ 	.byte	0x00, 0xf0, 0x21, 0x00


	//----- nvinfo : EIATTR_KPARAM_INFO
	.align		4
.L_6527:
        /*0048*/ 	.byte	0x04, 0x17
        /*004a*/ 	.short	(.L_6529 - .L_6528)
.L_6528:
        /*004c*/ 	.word	0x00000000
        /*0050*/ 	.short	0x0005
        /*0052*/ 	.short	0x0028
        /*0054*/ 	.byte	0x00, 0xf0, 0x21, 0x00


	//----- nvinfo : EIATTR_KPARAM_INFO
	.align		4
.L_6529:
        /*0058*/ 	.byte	0x04, 0x17
        /*005a*/ 	.short	(.L_6531 - .L_6530)
.L_6530:
        /*005c*/ 	.word	0x00000000
        /*0060*/ 	.short	0x0004
        /*0062*/ 	.short	0x0020
        /*0064*/ 	.byte	0x00, 0xf0, 0x21, 0x00


	//----- nvinfo : EIATTR_KPARAM_INFO
	.align		4
.L_6531:
        /*0068*/ 	.byte	0x04, 0x17
        /*006a*/ 	.short	(.L_6533 - .L_6532)
.L_6532:
        /*006c*/ 	.word	0x00000000
        /*0070*/ 	.short	0x0003
        /*0072*/ 	.short	0x0018
        /*0074*/ 	.byte	0x00, 0xf0, 0x21, 0x00


	//----- nvinfo : EIATTR_KPARAM_INFO
	.align		4
.L_6533:
        /*0078*/ 	.byte	0x04, 0x17
        /*007a*/ 	.short	(.L_6535 - .L_6534)
.L_6534:
        /*007c*/ 	.word	0x00000000
        /*0080*/ 	.short	0x0002
        /*0082*/ 	.short	0x0010
        /*0084*/ 	.byte	0x00, 0xf0, 0x21, 0x00


	//----- nvinfo : EIATTR_KPARAM_INFO
	.align		4
.L_6535:
        /*0088*/ 	.byte	0x04, 0x17
        /*008a*/ 	.short	(.L_6537 - .L_6536)
.L_6536:
        /*008c*/ 	.word	0x00000000
        /*0090*/ 	.short	0x0001
        /*0092*/ 	.short	0x0008
        /*0094*/ 	.byte	0x00, 0xf0, 0x21, 0x00


	//----- nvinfo : EIATTR_KPARAM_INFO
	.align		4
.L_6537:
        /*0098*/ 	.byte	0x04, 0x17
        /*009a*/ 	.short	(.L_6539 - .L_6538)
.L_6538:
        /*009c*/ 	.word	0x00000000
        /*00a0*/ 	.short	0x0000
        /*00a2*/ 	.short	0x0000
        /*00a4*/ 	.byte	0x00, 0xf0, 0x21, 0x00


	//----- nvinfo : EIATTR_SPARSE_MMA_MASK
	.align		4
.L_6539:
        /*00a8*/ 	.byte	0x03, 0x50
        /*00aa*/ 	.short	0x0000


	//----- nvinfo : EIATTR_MAXREG_COUNT
	.align		4
        /*00ac*/ 	.byte	0x03, 0x1b
        /*00ae*/ 	.short	0x00ff


	//----- nvinfo : EIATTR_NUM_BARRIERS
	.align		4
        /*00b0*/ 	.byte	0x02, 0x4c
        /*00b2*/ 	.byte	0x01
	.zero		1


	//----- nvinfo : EIATTR_MERCURY_ISA_VERSION
	.align		4
        /*00b4*/ 	.byte	0x03, 0x5f
        /*00b6*/ 	.short	0x0101


	//----- nvinfo : EIATTR_COOP_GROUP_MASK_REGIDS
	.align		4
        /*00b8*/ 	.byte	0x04, 0x29
        /*00ba*/ 	.short	(.L_6541 - .L_6540)


	//   ....[0]....
.L_6540:
        /*00bc*/ 	.word	0xffffffff


	//   ....[1]....
        /*00c0*/ 	.word	0xffffffff


	//   ....[2]....
        /*00c4*/ 	.word	0xffffffff


	//   ....[3]....
        /*00c8*/ 	.word	0xffffffff


	//   ....[4]....
        /*00cc*/ 	.word	0xffffffff


	//   ....[5]....
        /*00d0*/ 	.word	0xffffffff


	//   ....[6]....
        /*00d4*/ 	.word	0xffffffff


	//   ....[7]....
        /*00d8*/ 	.word	0xffffffff


	//   ....[8]....
        /*00dc*/ 	.word	0x05000006


	//   ....[9]....
        /*00e0*/ 	.word	0x05000006


	//   ....[10]....
        /*00e4*/ 	.word	0x05000006


	//----- nvinfo : EIATTR_COOP_GROUP_INSTR_OFFSETS
	.align		4
.L_6541:
        /*00e8*/ 	.byte	0x04, 0x28
        /*00ea*/ 	.short	(.L_6543 - .L_6542)


	//   ....[0]....
.L_6542:
        /*00ec*/ 	.word	0x00004d00


	//   ....[1]....
        /*00f0*/ 	.word	0x00004d60


	//   ....[2]....
        /*00f4*/ 	.word	0x00004d80


	//   ....[3]....
        /*00f8*/ 	.word	0x00004db0


	//   ....[4]....
        /*00fc*/ 	.word	0x00004dd0


	//   ....[5]....
        /*0100*/ 	.word	0x00004ea0


	//   ....[6]....
        /*0104*/ 	.word	0x00004ec0


	//   ....[7]....
        /*0108*/ 	.word	0x00004ee0


	//   ....[8]....
        /*010c*/ 	.word	0x00005110


	//   ....[9]....
        /*0110*/ 	.word	0x00005180


	//   ....[10]....
        /*0114*/ 	.word	0x000051f0


	//----- nvinfo : EIATTR_EXIT_INSTR_OFFSETS
	.align		4
.L_6543:
        /*0118*/ 	.byte	0x04, 0x1c
        /*011a*/ 	.short	(.L_6545 - .L_6544)


	//   ....[0]....
.L_6544:
        /*011c*/ 	.word	0x000000a0


	//   ....[1]....
        /*0120*/ 	.word	0x00004fb0


	//   ....[2]....
        /*0124*/ 	.word	0x000050c0


	//----- nvinfo : EIATTR_MAX_THREADS
	.align		4
.L_6545:
        /*0128*/ 	.byte	0x04, 0x05
        /*012a*/ 	.short	(.L_6547 - .L_6546)
.L_6546:
        /*012c*/ 	.word	0x00000100
        /*0130*/ 	.word	0x00000001
        /*0134*/ 	.word	0x00000001


	//----- nvinfo : EIATTR_CRS_STACK_SIZE
	.align		4
.L_6547:
        /*0138*/ 	.byte	0x04, 0x1e
        /*013a*/ 	.short	(.L_6549 - .L_6548)
.L_6548:
        /*013c*/ 	.word	0x00000000


	//----- nvinfo : EIATTR_CBANK_PARAM_SIZE
	.align		4
.L_6549:
        /*0140*/ 	.byte	0x03, 0x19
        /*0142*/ 	.short	0x0050


	//----- nvinfo : EIATTR_PARAM_CBANK
	.align		4
        /*0144*/ 	.byte	0x04, 0x0a
        /*0146*/ 	.short	(.L_6551 - .L_6550)
	.align		4
.L_6550:
        /*0148*/ 	.word	index@(.nv.constant0._ZN18transformer_engine6detail32dgated_act_cast_transpose_kernelILi2ELi4Ef6__half13__nv_fp8_e4m3NS_5EmptyEXadL_ZNS_5dreluIffEET_T0_RKS4_EEXadL_ZNS_4reluIffEES6_S7_S9_EEEEvPKT2_SD_PT3_SF_PKT1_PSG_SJ_mmm)
        /*014c*/ 	.short	0x0210
        /*014e*/ 	.short	0x0050


	//----- nvinfo : EIATTR_SW_WAR
	.align		4
.L_6551:
        /*0150*/ 	.byte	0x04, 0x36
        /*0152*/ 	.short	(.L_6553 - .L_6552)
.L_6552:
        /*0154*/ 	.word	0x00000008
.L_6553:


//--------------------- .nv.info._ZN18transformer_engine6detail43dgated_act_cast_transpose_kernel_notalignedILi2ELi4Ef6__half13__nv_fp8_e5m2NS_5EmptyEXadL_ZNS_5dreluIffEET_T0_RKS4_EEXadL_ZNS_4reluIffEES6_S7_S9_EEEEvPKT2_SD_PT3_SF_PKT1_PSG_SJ_mmm --------------------------
	.section	.nv.info._ZN18transformer_engine6detail43dgated_act_cast_transpose_kernel_notalignedILi2ELi4Ef6__half13__nv_fp8_e5m2NS_5EmptyEXadL_ZNS_5dreluIffEET_T0_RKS4_EEXadL_ZNS_4reluIffEES6_S7_S9_EEEEvPKT2_SD_PT3_SF_PKT1_PSG_SJ_mmm,"",@"SHT_CUDA_INFO"
	.sectionflags	@""
	.align	4


	//----- nvinfo : EIATTR_CUDA_API_VERSION
	.align		4
        /*0000*/ 	.byte	0x04, 0x37
        /*0002*/ 	.short	(.L_6555 - .L_6554)
.L_6554:
        /*0004*/ 	.word	0x00000082


	//----- nvinfo : EIATTR_KPARAM_INFO
	.align		4
.L_6555:
        /*0008*/ 	.byte	0x04, 0x17
        /*000a*/ 	.short	(.L_6557 - .L_6556)
.L_6556:
        /*000c*/ 	.word	0x00000000
        /*0010*/ 	.short	0x0009
        /*0012*/ 	.short	0x0048
        /*0014*/ 	.byte	0x00, 0xf0, 0x21, 0x00


	//----- nvinfo : EIATTR_KPARAM_INFO
	.align		4
.L_6557:
        /*0018*/ 	.byte	0x04, 0x17
        /*001a*/ 	.short	(.L_6559 - .L_6558)
.L_6558:
        /*001c*/ 	.word	0x00000000
        /*0020*/ 	.short	0x0008
        /*0022*/ 	.short	0x0040
        /*0024*/ 	.byte	0x00, 0xf0, 0x21, 0x00


	//----- nvinfo : EIATTR_KPARAM_INFO
	.align		4
.L_6559:
        /*0028*/ 	.byte	0x04, 0x17
        /*002a*/ 	.short	(.L_6561 - .L_6560)
.L_6560:
        /*002c*/ 	.word	0x00000000
        /*0030*/ 	.short	0x0007
        /*0032*/ 	.short	0x0038
        /*0034*/ 	.byte	0x00, 0xf0, 0x21, 0x00


	//----- nvinfo : EIATTR_KPARAM_INFO
	.align		4
.L_6561:
        /*0038*/ 	.byte	0x04, 0x17
        /*003a*/ 	.short	(.L_6563 - .L_6562)
.L_6562:
        /*003c*/ 	.word	0x00000000
        /*0040*/ 	.short	0x0006
        /*0042*/ 	.short	0x0030
        /*0044*/ 	.byte	0x00, 0xf0, 0x21, 0x00


	//----- nvinfo : EIATTR_KPARAM_INFO
	.align		4
.L_6563:
        /*0048*/ 	.byte	0x04, 0x17
        /*004a*/ 	.short	(.L_6565 - .L_6564)
.L_6564:
        /*004c*/ 	.word	0x00000000
        /*0050*/ 	.short	0x0005
        /*0052*/ 	.short	0x0028
        /*0054*/ 	.byte	0x00, 0xf0, 0x21, 0x00


	//----- nvinfo : EIATTR_KPARAM_INFO
	.align		4
.L_6565:
        /*0058*/ 	.byte	0x04, 0x17
        /*005a*/ 	.short	(.L_6567 - .L_6566)
.L_6566:
        /*005c*/ 	.word	0x00000000
        /*0060*/ 	.short	0x0004
        /*0062*/ 	.short	0x0020
        /*0064*/ 	.byte	0x00, 0xf0, 0x21, 0x00


	//----- nvinfo : EIATTR_KPARAM_INFO
	.align		4
.L_6567:
        /*0068*/ 	.byte	0x04, 0x17
        /*006a*/ 	.short	(.L_6569 - .L_6568)
.L_6568:
        /*006c*/ 	.word	0x00000000
        /*0070*/ 	.short	0x0003
        /*0072*/ 	.short	0x0018
        /*0074*/ 	.byte	0x00, 0xf0, 0x21, 0x00


	//----- nvinfo : EIATTR_KPARAM_INFO
	.align		4
.L_6569:
        /*0078*/ 	.byte	0x04, 0x17
        /*007a*/ 	.short	(.L_6571 - .L_6570)
.L_6570:
        /*007c*/ 	.word	0x00000000
        /*0080*/ 	.short	0x0002
        /*0082*/ 	.short	0x0010
        /*0084*/ 	.byte	0x00, 0xf0, 0x21, 0x00


	//----- nvinfo : EIATTR_KPARAM_INFO
	.align		4
.L_6571:
        /*0088*/ 	.byte	0x04, 0x17
        /*008a*/ 	.short	(.L_6573 - .L_6572)
.L_6572:
        /*008c*/ 	.word	0x00000000
        /*0090*/ 	.short	0x0001
        /*0092*/ 	.short	0x0008
        /*0094*/ 	.byte	0x00, 0xf0, 0x21, 0x00


	//----- nvinfo : EIATTR_KPARAM_INFO
	.align		4
.L_6573:
        /*0098*/ 	.byte	0x04, 0x17
        /*009a*/ 	.short	(.L_6575 - .L_6574)
.L_6574:
        /*009c*/ 	.word	0x00000000
        /*00a0*/ 	.short	0x0000
        /*00a2*/ 	.short	0x0000
        /*00a4*/ 	.byte	0x00, 0xf0, 0x21, 0x00


	//----- nvinfo : EIATTR_SPARSE_MMA_MASK
	.align		4
.L_6575:
        /*00a8*/ 	.byte	0x03, 0x50
        /*00aa*/ 	.short	0x0000


	//----- nvinfo : EIATTR_MAXREG_COUNT
	.align		4
        /*00ac*/ 	.byte	0x03, 0x1b
        /*00ae*/ 	.short	0x00ff


	//----- nvinfo : EIATTR_NUM_BARRIERS
	.align		4
        /*00b0*/ 	.byte	0x02, 0x4c
        /*00b2*/ 	.byte	0x01
	.zero		1


	//----- nvinfo : EIATTR_MERCURY_ISA_VERSION
	.align		4
        /*00b4*/ 	.byte	0x03, 0x5f
        /*00b6*/ 	.short	0x0101


	//----- nvinfo : EIATTR_COOP_GROUP_MASK_REGIDS
	.align		4
        /*00b8*/ 	.byte	0x04, 0x29
        /*00ba*/ 	.short	(.L_6577 - .L_6576)


	//   ....[0]....
.L_6576:
        /*00bc*/ 	.word	0xffffffff


	//   ....[1]....
        /*00c0*/ 	.word	0xffffffff


	//   ....[2]....
        /*00c4*/ 	.word	0xffffffff


	//   ....[3]....
        /*00c8*/ 	.word	0xffffffff


	//   ....[4]....
        /*00cc*/ 	.word	0xffffffff


	//   ....[5]....
        /*00d0*/ 	.word	0xffffffff


	//   ....[6]....
        /*00d4*/ 	.word	0xffffffff


	//   ....[7]....
        /*00d8*/ 	.word	0xffffffff


	//   ....[8]....
        /*00dc*/ 	.word	0x05000006


	//   ....[9]....
        /*00e0*/ 	.word	0x05000006


	//   ....[10]....
        /*00e4*/ 	.word	0x05000006


	//----- nvinfo : EIATTR_COOP_GROUP_INSTR_OFFSETS
	.align		4
.L_6577:
        /*00e8*/ 	.byte	0x04, 0x28
        /*00ea*/ 	.short	(.L_6579 - .L_6578)


	//   ....[0]....
.L_6578:
        /*00ec*/ 	.word	0x00008160


	//   ....[1]....
        /*00f0*/ 	.word	0x000081c0


	//   ....[2]....
        /*00f4*/ 	.word	0x00008200


	//   ....[3]....
        /*00f8*/ 	.word	0x00008230


	//   ....[4]....
        /*00fc*/ 	.word	0x00008260


	//   ....[5]....
        /*0100*/ 	.word	0x00008350


	//   ....[6]....
        /*0104*/ 	.word	0x00008370


	//   ....[7]....
        /*0108*/ 	.word	0x00008390


	//   ....[8]....
        /*010c*/ 	.word	0x000085d0


	//   ....[9]....
        /*0110*/ 	.word	0x00008640


	//   ....[10]....
        /*0114*/ 	.word	0x000086b0


	//----- nvinfo : EIATTR_EXIT_INSTR_OFFSETS
	.align		4
.L_6579:
        /*0118*/ 	.byte	0x04, 0x1c
        /*011a*/ 	.short	(.L_6581 - .L_6580)


	//   ....[0]....
.L_6580:
        /*011c*/ 	.word	0x000000d0


	//   ....[1]....
        /*0120*/ 	.word	0x00008470


	//   ....[2]....
        /*0124*/ 	.word	0x00008580


	//----- nvinfo : EIATTR_MAX_THREADS
	.align		4
.L_6581:
        /*0128*/ 	.byte	0x04, 0x05
        /*012a*/ 	.short	(.L_6583 - .L_6582)
.L_6582:
        /*012c*/ 	.word	0x00000100
        /*0130*/ 	.word	0x00000001
        /*0134*/ 	.word	0x00000001


	//----- nvinfo : EIATTR_CRS_STACK_SIZE
	.align		4
.L_6583:
        /*0138*/ 	.byte	0x04, 0x1e
        /*013a*/ 	.short	(.L_6585 - .L_6584)
.L_6584:
        /*013c*/ 	.word	0x00000000


	//----- nvinfo : EIATTR_CBANK_PARAM_SIZE
	.align		4
.L_6585:
        /*0140*/ 	.byte	0x03, 0x19
        /*0142*/ 	.short	0x0050


	//----- nvinfo : EIATTR_PARAM_CBANK
	.align		4
        /*0144*/ 	.byte	0x04, 0x0a
        /*0146*/ 	.short	(.L_6587 - .L_6586)
	.align		4
.L_6586:
        /*0148*/ 	.word	index@(.nv.constant0._ZN18transformer_engine6detail43dgated_act_cast_transpose_kernel_notalignedILi2ELi4Ef6__half13__nv_fp8_e5m2NS_5EmptyEXadL_ZNS_5dreluIffEET_T0_RKS4_EEXadL_ZNS_4reluIffEES6_S7_S9_EEEEvPKT2_SD_PT3_SF_PKT1_PSG_SJ_mmm)
        /*014c*/ 	.short	0x0210
        /*014e*/ 	.short	0x0050


	//----- nvinfo : EIATTR_SW_WAR
	.align		4
.L_6587:
        /*0150*/ 	.byte	0x04, 0x36
        /*0152*/ 	.short	(.L_6589 - .L_6588)
.L_6588:
        /*0154*/ 	.word	0x00000008
.L_6589:


//--------------------- .nv.info._ZN18transformer_engine6detail32dgated_act_cast_transpose_kernelILi2ELi4Ef6__half13__nv_fp8_e5m2NS_5EmptyEXadL_ZNS_5dreluIffEET_T0_RKS4_EEXadL_ZNS_4reluIffEES6_S7_S9_EEEEvPKT2_SD_PT3_SF_PKT1_PSG_SJ_mmm --------------------------
	.section	.nv.info._ZN18transformer_engine6detail32dgated_act_cast_transpose_kernelILi2ELi4Ef6__half13__nv_fp8_e5m2NS_5EmptyEXadL_ZNS_5dreluIffEET_T0_RKS4_EEXadL_ZNS_4reluIffEES6_S7_S9_EEEEvPKT2_SD_PT3_SF_PKT1_PSG_SJ_mmm,"",@"SHT_CUDA_INFO"
	.sectionflags	@""
	.align	4


	//----- nvinfo : EIATTR_CUDA_API_VERSION
	.align		4
        /*0000*/ 	.byte	0x04, 0x37
        /*0002*/ 	.short	(.L_6591 - .L_6590)
.L_6590:
        /*0004*/ 	.word	0x00000082


	//----- nvinfo : EIATTR_KPARAM_INFO
	.align		4
.L_6591:
        /*0008*/ 	.byte	0x04, 0x17
        /*000a*/ 	.short	(.L_6593 - .L_6592)
.L_6592:
        /*000c*/ 	.word	0x00000000
        /*0010*/ 	.short	0x0009
        /*0012*/ 	.short	0x0048
        /*0014*/ 	.byte	0x00, 0xf0, 0x21, 0x00


	//----- nvinfo : EIATTR_KPARAM_INFO
	.align		4
.L_6593:
        /*0018*/ 	.byte	0x04, 0x17
        /*001a*/ 	.short	(.L_6595 - .L_6594)
.L_6594:
        /*001c*/ 	.word	0x00000000
        /*0020*/ 	.short	0x0008
        /*0022*/ 	.short	0x0040
        /*0024*/ 	.byte	0x00, 0xf0, 0x21, 0x00


	//----- nvinfo : EIATTR_KPARAM_INFO
	.align		4
.L_6595:
        /*0028*/ 	.byte	0x04, 0x17
        /*002a*/ 	.short	(.L_6597 - .L_6596)
.L_6596:
        /*002c*/ 	.word	0x00000000
        /*0030*/ 	.short	0x0007
        /*0032*/ 	.short	0x0038
        /*0034*/ 	.byte	0x00, 0xf0, 0x21, 0x00


	//----- nvinfo : EIATTR_KPARAM_INFO
	.align		4
.L_6597:
        /*0038*/ 	.byte	0x04, 0x17
        /*003a*/ 	.short	(.L_6599 - .L_6598)
.L_6598:
        /*003c*/ 	.word	0x00000000
        /*0040*/ 	.short	0x0006
        /*0042*/ 	.short	0x0030
        /*0044*/ 	.byte	0x00, 0xf0, 0x21, 0x00


	//----- nvinfo : EIATTR_KPARAM_INFO
	.align		4
.L_6599:
        /*0048*/ 	.byte	0x04, 0x17
        /*004a*/ 	.short	(.L_6601 - .L_6600)
.L_6600:
        /*004c*/ 	.word	0x00000000
        /*0050*/ 	.short	0x0005
        /*0052*/ 	.short	0x0028
        /*0054*/ 	.byte	0x00, 0xf0, 0x21, 0x00


	//----- nvinfo : EIATTR_KPARAM_INFO
	.align		4
.L_6601:
        /*0058*/ 	.byte	0x04, 0x17
        /*005a*/ 	.short	(.L_6603 - .L_6602)
.L_6602:
        /*005c*/ 	.word	0x00000000
        /*0060*/ 	.short	0x0004
        /*0062*/ 	.short	0x0020
        /*0064*/ 	.byte	0x00, 0xf0, 0x21, 0x00


	//----- nvinfo : EIATTR_KPARAM_INFO
	.align		4
.L_6603:
        /*0068*/ 	.byte	0x04, 0x17
        /*006a*/ 	.short	(.L_6605 - .L_6604)
.L_6604:
        /*006c*/ 	.word	0x00000000
        /*0070*/ 	.short	0x0003
        /*0072*/ 	.short	0x0018
        /*0074*/ 	.byte	0x00, 0xf0, 0x21, 0x00


	//----- nvinfo : EIATTR_KPARAM_INFO
	.align		4
.L_6605:
        /*0078*/ 	.byte	0x04, 0x17
        /*007a*/ 	.short	(.L_6607 - .L_6606)
.L_6606:
        /*007c*/ 	.word	0x00000000
        /*0080*/ 	.short	0x0002
        /*0082*/ 	.short	0x0010
        /*0084*/ 	.byte	0x00, 0xf0, 0x21, 0x00


	//----- nvinfo : EIATTR_KPARAM_INFO
	.align		4
.L_6607:
        /*0088*/ 	.byte	0x04, 0x17
        /*008a*/ 	.short	(.L_6609 - .L_6608)
.L_6608:
        /*008c*/ 	.word	0x00000000
        /*0090*/ 	.short	0x0001
        /*0092*/ 	.short	0x0008
        /*0094*/ 	.byte	0x00, 0xf0, 0x21, 0x00


	//----- nvinfo : EIATTR_KPARAM_INFO
	.align		4
.L_6609:
        /*0098*/ 	.byte	0x04, 0x17
        /*009a*/ 	.short	(.L_6611 - .L_6610)
.L_6610:
        /*009c*/ 	.word	0x00000000
        /*00a0*/ 	.short	0x0000
        /*00a2*/ 	.short	0x0000
        /*00a4*/ 	.byte	0x00, 0xf0, 0x21, 0x00


	//----- nvinfo : EIATTR_SPARSE_MMA_MASK
	.align		4
.L_6611:
        /*00a8*/ 	.byte	0x03, 0x50
        /*00aa*/ 	.short	0x0000


	//----- nvinfo : EIATTR_MAXREG_COUNT
	.align		4
        /*00ac*/ 	.byte	0x03, 0x1b
        /*00ae*/ 	.short	0x00ff


	//----- nvinfo : EIATTR_NUM_BARRIERS
	.align		4
        /*00b0*/ 	.byte	0x02, 0x4c
        /*00b2*/ 	.byte	0x01
	.zero		1


	//----- nvinfo : EIATTR_MERCURY_ISA_VERSION
	.align		4
        /*00b4*/ 	.byte	0x03, 0x5f
        /*00b6*/ 	.short	0x0101


	//----- nvinfo : EIATTR_COOP_GROUP_MASK_REGIDS
	.align		4
        /*00b8*/ 	.byte	0x04, 0x29
        /*00ba*/ 	.short	(.L_6613 - .L_6612)


	//   ....[0]....
.L_6612:
        /*00bc*/ 	.word	0xffffffff


	//   ....[1]....
        /*00c0*/ 	.word	0xffffffff


	//   ....[2]....
        /*00c4*/ 	.word	0xffffffff


	//   ....[3]....
        /*00c8*/ 	.word	0xffffffff


	//   ....[4]....
        /*00cc*/ 	.word	0xffffffff


	//   ....[5]....
        /*00d0*/ 	.word	0xffffffff


	//   ....[6]....
        /*00d4*/ 	.word	0xffffffff


	//   ....[7]....
        /*00d8*/ 	.word	0xffffffff


	//   ....[8]....
        /*00dc*/ 	.word	0x05000006


	//   ....[9]....
        /*00e0*/ 	.word	0x05000006


	//   ....[10]....
        /*00e4*/ 	.word	0x05000006


	//----- nvinfo : EIATTR_COOP_GROUP_INSTR_OFFSETS
	.align		4
.L_6613:
        /*00e8*/ 	.byte	0x04, 0x28
        /*00ea*/ 	.short	(.L_6615 - .L_6614)


	//   ....[0]....
.L_6614:
        /*00ec*/ 	.word	0x00004d00


	//   ....[1]....
        /*00f0*/ 	.word	0x00004d60


	//   ....[2]....
        /*00f4*/ 	.word	0x00004d80


	//   ....[3]....
        /*00f8*/ 	.word	0x00004db0


	//   ....[4]....
        /*00fc*/ 	.word	0x00004dd0


	//   ....[5]....
        /*0100*/ 	.word	0x00004ea0


	//   ....[6]....
        /*0104*/ 	.word	0x00004ec0


	//   ....[7]....
        /*0108*/ 	.word	0x00004ee0


	//   ....[8]....
        /*010c*/ 	.word	0x00005110


	//   ....[9]....
        /*0110*/ 	.word	0x00005180


	//   ....[10]....
        /*0114*/ 	.word	0x000051f0


	//----- nvinfo : EIATTR_EXIT_INSTR_OFFSETS
	.align		4
.L_6615:
        /*0118*/ 	.byte	0x04, 0x1c
        /*011a*/ 	.short	(.L_6617 - .L_6616)


	//   ....[0]....
.L_6616:
        /*011c*/ 	.word	0x000000a0


	//   ....[1]....
        /*0120*/ 	.word	0x00004fb0


	//   ....[2]....
        /*0124*/ 	.word	0x000050c0


	//----- nvinfo : EIATTR_MAX_THREADS
	.align		4
.L_6617:
        /*0128*/ 	.byte	0x04, 0x05
        /*012a*/ 	.short	(.L_6619 - .L_6618)
.L_6618:
        /*012c*/ 	.word	0x00000100
        /*0130*/ 	.word	0x00000001
        /*0134*/ 	.word	0x00000001


	//----- nvinfo : EIATTR_CRS_STACK_SIZE
	.align		4
.L_6619:
        /*0138*/ 	.byte	0x04, 0x1e
        /*013a*/ 	.short	(.L_6621 - .L_6620)
.L_6620:
        /*013c*/ 	.word	0x00000000


	//----- nvinfo : EIATTR_CBANK_PARAM_SIZE
	.align		4
.L_6621:
        /*0140*/ 	.byte	0x03, 0x19
        /*0142*/ 	.short	0x0050


	//----- nvinfo : EIATTR_PARAM_CBANK
	.align		4
        /*0144*/ 	.byte	0x04, 0x0a
        /*0146*/ 	.short	(.L_6623 - .L_6622)
	.align		4
.L_6622:
        /*0148*/ 	.word	index@(.nv.constant0._ZN18transformer_engine6detail32dgated_act_cast_transpose_kernelILi2ELi4Ef6__half13__nv_fp8_e5m2NS_5EmptyEXadL_ZNS_5dreluIffEET_T0_RKS4_EEXadL_ZNS_4reluIffEES6_S7_S9_EEEEvPKT2_SD_PT3_SF_PKT1_PSG_SJ_mmm)
        /*014c*/ 	.short	0x0210
        /*014e*/ 	.short	0x0050


	//----- nvinfo : EIATTR_SW_WAR
	.align		4
.L_6623:
        /*0150*/ 	.byte	0x04, 0x36
        /*0152*/ 	.short	(.L_6625 - .L_6624)
.L_6624:
        /*0154*/ 	.word	0x00000008
.L_6625:


//--------------------- .nv.info._ZN18transformer_engine6detail43dgated_act_cast_transpose_kernel_notalignedILi2ELi2Ef6__half13__nv_bfloat16NS_5EmptyEXadL_ZNS_5dreluIffEET_T0_RKS4_EEXadL_ZNS_4reluIffEES6_S7_S9_EEEEvPKT2_SD_PT3_SF_PKT1_PSG_SJ_mmm --------------------------
	.section	.nv.info._ZN18transformer_engine6detail43dgated_act_cast_transpose_kernel_notalignedILi2ELi2Ef6__half13__nv_bfloat16NS_5EmptyEXadL_ZNS_5dreluIffEET_T0_RKS4_EEXadL_ZNS_4reluIffEES6_S7_S9_EEEEvPKT2_SD_PT3_SF_PKT1_PSG_SJ_mmm,"",@"SHT_CUDA_INFO"
	.sectionflags	@""
	.align	4


	//----- nvinfo : EIATTR_CUDA_API_VERSION
	.align		4
        /*0000*/ 	.byte	0x04, 0x37
        /*0002*/ 	.short	(.L_6627 - .L_6626)
.L_6626:
        /*0004*/ 	.word	0x00000082


	//----- nvinfo : EIATTR_KPARAM_INFO
	.align		4
.L_6627:
        /*0008*/ 	.byte	0x04, 0x17
        /*000a*/ 	.short	(.L_6629 - .L_6628)
.L_6628:
        /*000c*/ 	.word	0x00000000
        /*0010*/ 	.short	0x0009
        /*0012*/ 	.short	0x0048
        /*0014*/ 	.byte	0x00, 0xf0, 0x21, 0x00


	//----- nvinfo : EIATTR_KPARAM_INFO
	.align		4
.L_6629:
        /*0018*/ 	.byte	0x04, 0x17
        /*001a*/ 	.short	(.L_6631 - .L_6630)
.L_6630:
        /*001c*/ 	.word	0x00000000
        /*0020*/ 	.short	0x0008
        /*0022*/ 	.short	0x0040
        /*0024*/ 	.byte	0x00, 0xf0, 0x21, 0x00


	//----- nvinfo : EIATTR_KPARAM_INFO
	.align		4
.L_6631:
        /*0028*/ 	.byte	0x04, 0x17
        /*002a*/ 	.short	(.L_6633 - .L_6632)
.L_6632:
        /*002c*/ 	.word	0x00000000
        /*0030*/ 	.short	0x0007
        /*0032*/ 	.short	0x0038
        /*0034*/ 	.byte	0x00, 0xf0, 0x21, 0x00


	//----- nvinfo : EIATTR_KPARAM_INFO
	.align		4
.L_6633:
        /*0038*/ 	.byte	0x04, 0x17
        /*003a*/ 	.short	(.L_6635 - .L_6634)
.L_6634:
        /*003c*/ 	.word	0x00000000
        /*0040*/ 	.short	0x0006
        /*0042*/ 	.short	0x0030
        /*0044*/ 	.byte	0x00, 0xf0, 0x21, 0x00


	//----- nvinfo : EIATTR_KPARAM_INFO
	.align		4
.L_6635:
        /*0048*/ 	.byte	0x04, 0x17
        /*004a*/ 	.short	(.L_6637 - .L_6636)
.L_6636:
        /*004c*/ 	.word	0x00000000
        /*0050*/ 	.short	0x0005
        /*0052*/ 	.short	0x0028
        /*0054*/ 	.byte	0x00, 0xf0, 0x21, 0x00


	//----- nvinfo : EIATTR_KPARAM_INFO
	.align		4
.L_6637:
        /*0058*/ 	.byte	0x04, 0x17
        /*005a*/ 	.short	(.L_6639 - .L_6638)
.L_6638:
        /*005c*/ 	.word	0x00000000
        /*0060*/ 	.short	0x0004
        /*0062*/ 	.short	0x0020
        /*0064*/ 	.byte	0x00, 0xf0, 0x21, 0x00


	//----- nvinfo : EIATTR_KPARAM_INFO
	.align		4
.L_6639:
        /*0068*/ 	.byte	0x04, 0x17
        /*006a*/ 	.short	(.L_6641 - .L_6640)
.L_6640:
        /*006c*/ 	.word	0x00000000
        /*0070*/ 	.short	0x0003
        /*0072*/ 	.short	0x0018
        /*0074*/ 	.byte	0x00, 0xf0, 0x21, 0x00


	//----- nvinfo : EIATTR_KPARAM_INFO
	.align		4
.L_6641:
        /*0078*/ 	.byte	0x04, 0x17
        /*007a*/ 	.short	(.L_6643 - .L_6642)
.L_6642:
        /*007c*/ 	.word	0x00000000
        /*0080*/ 	.short	0x0002
        /*0082*/ 	.short	0x0010
        /*0084*/ 	.byte	0x00, 0xf0, 0x21, 0x00


	//----- nvinfo : EIATTR_KPARAM_INFO
	.align		4
.L_6643:
        /*0088*/ 	.byte	0x04, 0x17
        /*008a*/ 	.short	(.L_6645 - .L_6644)
.L_6644:
        /*008c*/ 	.word	0x00000000
        /*0090*/ 	.short	0x0001
        /*0092*/ 	.short	0x0008
        /*0094*/ 	.byte	0x00, 0xf0, 0x21, 0x00


	//----- nvinfo : EIATTR_KPARAM_INFO
	.align		4
.L_6645:
        /*0098*/ 	.byte	0x04, 0x17
        /*009a*/ 	.short	(.L_6647 - .L_6646)
.L_6646:
        /*009c*/ 	.word	0x00000000
        /*00a0*/ 	.short	0x0000
        /*00a2*/ 	.short	0x0000
        /*00a4*/ 	.byte	0x00, 0xf0, 0x21, 0x00


	//----- nvinfo : EIATTR_SPARSE_MMA_MASK
	.align		4
.L_6647:
        /*00a8*/ 	.byte	0x03, 0x50
        /*00aa*/ 	.short	0x0000


	//----- nvinfo : EIATTR_MAXREG_COUNT
	.align		4
        /*00ac*/ 	.byte	0x03, 0x1b
        /*00ae*/ 	.short	0x00ff


	//----- nvinfo : EIATTR_NUM_BARRIERS
	.align		4
        /*00b0*/ 	.byte	0x02, 0x4c
        /*00b2*/ 	.byte	0x01
	.zero		1


	//----- nvinfo : EIATTR_MERCURY_ISA_VERSION
	.align		4
        /*00b4*/ 	.byte	0x03, 0x5f
        /*00b6*/ 	.short	0x0101


	//----- nvinfo : EIATTR_INT_WARP_WIDE_INSTR_OFFSETS
	.align		4
        /*00b8*/ 	.byte	0x04, 0x31
        /*00ba*/ 	.short	(.L_6649 - .L_6648)


	//   ....[0]....
.L_6648:
        /*00bc*/ 	.word	0x000008c0


	//----- nvinfo : EIATTR_COOP_GROUP_MASK_REGIDS
	.align		4
.L_6649:
        /*00c0*/ 	.byte	0x04, 0x29
        /*00c2*/ 	.short	(.L_6651 - .L_6650)


	//   ....[0]....
.L_6650:
        /*00c4*/ 	.word	0xffffffff


	//   ....[1]....
        /*00c8*/ 	.word	0xffffffff


	//   ....[2]....
        /*00cc*/ 	.word	0xffffffff


	//   ....[3]....
        /*00d0*/ 	.word	0xffffffff


	//   ....[4]....
        /*00d4*/ 	.word	0xffffffff


	//   ....[5]....
        /*00d8*/ 	.word	0xffffffff


	//   ....[6]....
        /*00dc*/ 	.word	0xffffffff


	//   ....[7]....
        /*00e0*/ 	.word	0xffffffff


	//   ....[8]....
        /*00e4*/ 	.word	0x05000004


	//   ....[9]....
        /*00e8*/ 	.word	0x05000004


	//   ....[10]....
        /*00ec*/ 	.word	0x05000004


	//----- nvinfo : EIATTR_COOP_GROUP_INSTR_OFFSETS
	.align		4
.L_6651:
        /*00f0*/ 	.byte	0x04, 0x28
        /*00f2*/ 	.short	(.L_6653 - .L_6652)


	//   ....[0]....
.L_6652:
        /*00f4*/ 	.word	0x00004d70


	//   ....[1]....
        /*00f8*/ 	.word	0x00004dc0


	//   ....[2]....
        /*00fc*/ 	.word	0x00004e20


	//   ....[3]....
        /*0100*/ 	.word	0x00004e60


	//   ....[4]....
        /*0104*/ 	.word	0x00004e80


	//   ....[5]....
        /*0108*/ 	.word	0x00004f70


	//   ....[6]....
        /*010c*/ 	.word	0x00004f90


	//   ....[7]....
        /*0110*/ 	.word	0x00004fb0


	//   ....[8]....
        /*0114*/ 	.word	0x00005200


	//   ....[9]....
        /*0118*/ 	.word	0x00005270


	//   ....[10]....
        /*011c*/ 	.word	0x000052e0


	//----- nvinfo : EIATTR_EXIT_INSTR_OFFSETS
	.align		4
.L_6653:
        /*0120*/ 	.byte	0x04, 0x1c
        /*0122*/ 	.short	(.L_6655 - .L_6654)


	//   ....[0]....
.L_6654:
        /*0124*/ 	.word	0x000000d0


	//   ....[1]....
        /*0128*/ 	.word	0x000050a0


	//   ....[2]....
        /*012c*/ 	.word	0x000051b0


	//----- nvinfo : EIATTR_MAX_THREADS
	.align		4
.L_6655:
        /*0130*/ 	.byte	0x04, 0x05
        /*0132*/ 	.short	(.L_6657 - .L_6656)
.L_6656:
        /*0134*/ 	.word	0x00000100
        /*0138*/ 	.word	0x00000001
        /*013c*/ 	.word	0x00000001


	//----- nvinfo : EIATTR_CRS_STACK_SIZE
	.align		4
.L_6657:
        /*0140*/ 	.byte	0x04, 0x1e
        /*0142*/ 	.short	(.L_6659 - .L_6658)
.L_6658:
        /*0144*/ 	.word	0x00000000


	//----- nvinfo : EIATTR_CBANK_PARAM_SIZE
	.align		4
.L_6659:
        /*0148*/ 	.byte	0x03, 0x19
        /*014a*/ 	.short	0x0050


	//----- nvinfo : EIATTR_PARAM_CBANK
	.align		4
        /*014c*/ 	.byte	0x04, 0x0a
        /*014e*/ 	.short	(.L_6661 - .L_6660)
	.align		4
.L_6660:
        /*0150*/ 	.word	index@(.nv.constant0._ZN18transformer_engine6detail43dgated_act_cast_transpose_kernel_notalignedILi2ELi2Ef6__half13__nv_bfloat16NS_5EmptyEXadL_ZNS_5dreluIffEET_T0_RKS4_EEXadL_ZNS_4reluIffEES6_S7_S9_EEEEvPKT2_SD_PT3_SF_PKT1_PSG_SJ_mmm)
        /*0154*/ 	.short	0x0210
        /*0156*/ 	.short	0x0050


	//----- nvinfo : EIATTR_SW_WAR
	.align		4
.L_6661:
        /*0158*/ 	.byte	0x04, 0x36
        /*015a*/ 	.short	(.L_6663 - .L_6662)
.L_6662:
        /*015c*/ 	.word	0x00000008
.L_6663:


//--------------------- .nv.info._ZN18transformer_engine6detail32dgated_act_cast_transpose_kernelILi2ELi2Ef6__half13__nv_bfloat16NS_5EmptyEXadL_ZNS_5dreluIffEET_T0_RKS4_EEXadL_ZNS_4reluIffEES6_S7_S9_EEEEvPKT2_SD_PT3_SF_PKT1_PSG_SJ_mmm --------------------------
	.section	.nv.info._ZN18transformer_engine6detail32dgated_act_cast_transpose_kernelILi2ELi2Ef6__half13__nv_bfloat16NS_5EmptyEXadL_ZNS_5dreluIffEET_T0_RKS4_EEXadL_ZNS_4reluIffEES6_S7_S9_EEEEvPKT2_SD_PT3_SF_PKT1_PSG_SJ_mmm,"",@"SHT_CUDA_INFO"
	.sectionflags	@""
	.align	4


	//----- nvinfo : EIATTR_CUDA_API_VERSION
	.align		4
        /*0000*/ 	.byte	0x04, 0x37
        /*0002*/ 	.short	(.L_6665 - .L_6664)
.L_6664:
        /*0004*/ 	.word	0x00000082


	//----- nvinfo : EIATTR_KPARAM_INFO
	.align		4
.L_6665:
        /*0008*/ 	.byte	0x04, 0x17
        /*000a*/ 	.short	(.L_6667 - .L_6666)
.L_6666:
        /*000c*/ 	.word	0x00000000
        /*0010*/ 	.short	0x0009
        /*0012*/ 	.short	0x0048
        /*0014*/ 	.byte	0x00, 0xf0, 0x21, 0x00


	//----- nvinfo : EIATTR_KPARAM_INFO
	.align		4
.L_6667:
        /*0018*/ 	.byte	0x04, 0x17
        /*001a*/ 	.short	(.L_6669 - .L_6668)
.L_6668:
        /*001c*/ 	.word	0x00000000
        /*0020*/ 	.short	0x0008
        /*0022*/ 	.short	0x0040
        /*0024*/ 	.byte	0x00, 0xf0, 0x21, 0x00


	//----- nvinfo : EIATTR_KPARAM_INFO
	.align		4
.L_6669:
        /*0028*/ 	.byte	0x04, 0x17
        /*002a*/ 	.short	(.L_6671 - .L_6670)
.L_6670:
        /*002c*/ 	.word	0x00000000
        /*0030*/ 	.short	0x0007
        /*0032*/ 	.short	0x0038
        /*0034*/ 	.byte	0x00, 0xf0, 0x21, 0x00


	//----- nvinfo : EIATTR_KPARAM_INFO
	.align		4
.L_6671:
        /*0038*/ 	.byte	0x04, 0x17
        /*003a*/ 	.short	(.L_6673 - .L_6672)
.L_6672:
        /*003c*/ 	.word	0x00000000
        /*0040*/ 	.short	0x0006
        /*0042*/ 	.short	0x0030
        /*0044*/ 	.byte	0x00, 0xf0, 0x21, 0x00


	//----- nvinfo : EIATTR_KPARAM_INFO
	.align		4
.L_6673:
        /*0048*/ 	.byte	0x04, 0x17
        /*004a*/ 	.short	(.L_6675 - .L_6674)
.L_6674:
        /*004c*/ 	.word	0x00000000
        /*0050*/ 	.short	0x0005
        /*0052*/ 	.short	0x0028
        /*0054*/ 	.byte	0x00, 0xf0, 0x21, 0x00


	//----- nvinfo : EIATTR_KPARAM_INFO
	.align		4
.L_6675:
        /*0058*/ 	.byte	0x04, 0x17
        /*005a*/ 	.short	(.L_6677 - .L_6676)
.L_6676:
        /*005c*/ 	.word	0x00000000
        /*0060*/ 	.short	0x0004
        /*0062*/ 	.short	0x0020
        /*0064*/ 	.byte	0x00, 0xf0, 0x21, 0x00


	//----- nvinfo : EIATTR_KPARAM_INFO
	.align		4
.L_6677:
        /*0068*/ 	.byte	0x04, 0x17
        /*006a*/ 	.short	(.L_6679 - .L_6678)
.L_6678:
        /*006c*/ 	.word	0x00000000
        /*0070*/ 	.short	0x0003
        /*0072*/ 	.short	0x0018
        /*0074*/ 	.byte	0x00, 0xf0, 0x21, 0x00


	//----- nvinfo : EIATTR_KPARAM_INFO
	.align		4
.L_6679:
        /*0078*/ 	.byte	0x04, 0x17
        /*007a*/ 	.short	(.L_6681 - .L_6680)
.L_6680:
        /*007c*/ 	.word	0x00000000
        /*0080*/ 	.short	0x0002
        /*0082*/ 	.short	0x0010
        /*0084*/ 	.byte	0x00, 0xf0, 0x21, 0x00


	//----- nvinfo : EIATTR_KPARAM_INFO
	.align		4
.L_6681:
        /*0088*/ 	.byte	0x04, 0x17
        /*008a*/ 	.short	(.L_6683 - .L_6682)
.L_6682:
        /*008c*/ 	.word	0x00000000
        /*0090*/ 	.short	0x0001
        /*0092*/ 	.short	0x0008
        /*0094*/ 	.byte	0x00, 0xf0, 0x21, 0x00


	//----- nvinfo : EIATTR_KPARAM_INFO
	.align		4
.L_6683:
        /*0098*/ 	.byte	0x04, 0x17
        /*009a*/ 	.short	(.L_6685 - .L_6684)
.L_6684:
        /*009c*/ 	.word	0x00000000
        /*00a0*/ 	.short	0x0000
        /*00a2*/ 	.short	0x0000
        /*00a4*/ 	.byte	0x00, 0xf0, 0x21, 0x00


	//----- nvinfo : EIATTR_SPARSE_MMA_MASK
	.align		4
.L_6685:
        /*00a8*/ 	.byte	0x03, 0x50
        /*00aa*/ 	.short	0x0000


	//----- nvinfo : EIATTR_MAXREG_COUNT
	.align		4
        /*00ac*/ 	.byte	0x03, 0x1b
        /*00ae*/ 	.short	0x00ff


	//----- nvinfo : EIATTR_NUM_BARRIERS
	.align		4
        /*00b0*/ 	.byte	0x02, 0x4c
        /*00b2*/ 	.byte	0x01
	.zero		1


	//----- nvinfo : EIATTR_MERCURY_ISA_VERSION
	.align		4
        /*00b4*/ 	.byte	0x03, 0x5f
        /*00b6*/ 	.short	0x0101


	//----- nvinfo : EIATTR_INT_WARP_WIDE_INSTR_OFFSETS
	.align		4
        /*00b8*/ 	.byte	0x04, 0x31
        /*00ba*/ 	.short	(.L_6687 - .L_6686)


	//   ....[0]....
.L_6686:
        /*00bc*/ 	.word	0x00002db0


	//   ....[1]....
        /*00c0*/ 	.word	0x00002ec0


	//----- nvinfo : EIATTR_COOP_GROUP_MASK_REGIDS
	.align		4
.L_6687:
        /*00c4*/ 	.byte	0x04, 0x29
        /*00c6*/ 	.short	(.L_6689 - .L_6688)


	//   ....[0]....
.L_6688:
        /*00c8*/ 	.word	0xffffffff


	//   ....[1]....
        /*00cc*/ 	.word	0xffffffff


	//   ....[2]....
        /*00d0*/ 	.word	0xffffffff


	//   ....[3]....
        /*00d4*/ 	.word	0xffffffff


	//   ....[4]....
        /*00d8*/ 	.word	0xffffffff


	//   ....[5]....
        /*00dc*/ 	.word	0xffffffff


	//   ....[6]....
        /*00e0*/ 	.word	0xffffffff


	//   ....[7]....
        /*00e4*/ 	.word	0xffffffff


	//   ....[8]....
        /*00e8*/ 	.word	0x05000006


	//   ....[9]....
        /*00ec*/ 	.word	0x05000006


	//   ....[10]....
        /*00f0*/ 	.word	0x05000006


	//----- nvinfo : EIATTR_COOP_GROUP_INSTR_OFFSETS
	.align		4
.L_6689:
        /*00f4*/ 	.byte	0x04, 0x28
        /*00f6*/ 	.short	(.L_6691 - .L_6690)


	//   ....[0]....
.L_6690:
        /*00f8*/ 	.word	0x00002d70


	//   ....[1]....
        /*00fc*/ 	.word	0x00002de0


	//   ....[2]....
        /*0100*/ 	.word	0x00002e00


	//   ....[3]....
        /*0104*/ 	.word	0x00002e20


	//   ....[4]....
        /*0108*/ 	.word	0x00002e40


	//   ....[5]....
        /*010c*/ 	.word	0x00002f20


	//   ....[6]....
        /*0110*/ 	.word	0x00002f40


	//   ....[7]....
        /*0114*/ 	.word	0x00002f60


	//   ....[8]....
        /*0118*/ 	.word	0x00003190


	//   ....[9]....
        /*011c*/ 	.word	0x00003200


	//   ....[10]....
        /*0120*/ 	.word	0x00003270


	//----- nvinfo : EIATTR_EXIT_INSTR_OFFSETS
	.align		4
.L_6691:
        /*0124*/ 	.byte	0x04, 0x1c
        /*0126*/ 	.short	(.L_6693 - .L_6692)


	//   ....[0]....
.L_6692:
        /*0128*/ 	.word	0x000000a0


	//   ....[1]....
        /*012c*/ 	.word	0x00003030


	//   ....[2]....
        /*0130*/ 	.word	0x00003140


	//----- nvinfo : EIATTR_MAX_THREADS
	.align		4
.L_6693:
        /*0134*/ 	.byte	0x04, 0x05
        /*0136*/ 	.short	(.L_6695 - .L_6694)
.L_6694:
        /*0138*/ 	.word	0x00000100
        /*013c*/ 	.word	0x00000001
        /*0140*/ 	.word	0x00000001


	//----- nvinfo : EIATTR_CRS_STACK_SIZE
	.align		4
.L_6695:
        /*0144*/ 	.byte	0x04, 0x1e
        /*0146*/ 	.short	(.L_6697 - .L_6696)
.L_6696:
        /*0148*/ 	.word	0x00000000


	//----- nvinfo : EIATTR_CBANK_PARAM_SIZE
	.align		4
.L_6697:
        /*014c*/ 	.byte	0x03, 0x19
        /*014e*/ 	.short	0x0050


	//----- nvinfo : EIATTR_PARAM_CBANK
	.align		4
        /*0150*/ 	.byte	0x04, 0x0a
        /*0152*/ 	.short	(.L_6699 - .L_6698)
	.align		4
.L_6698:
        /*0154*/ 	.word	index@(.nv.constant0._ZN18transformer_engine6detail32dgated_act_cast_transpose_kernelILi2ELi2Ef6__half13__nv_bfloat16NS_5EmptyEXadL_ZNS_5dreluIffEET_T0_RKS4_EEXadL_ZNS_4reluIffEES6_S7_S9_EEEEvPKT2_SD_PT3_SF_PKT1_PSG_SJ_mmm)
        /*0158*/ 	.short	0x0210
        /*015a*/ 	.short	0x0050


	//----- nvinfo : EIATTR_SW_WAR
	.align		4
.L_6699:
        /*015c*/ 	.byte	0x04, 0x36
        /*015e*/ 	.short	(.L_6701 - .L_6700)
.L_6700:
        /*0160*/ 	.word	0x00000008
.L_6701:


//--------------------- .nv.info._ZN18transformer_engine6detail43dgated_act_cast_transpose_kernel_notalignedILi2ELi2Ef6__halfS2_NS_5EmptyEXadL_ZNS_5dreluIffEET_T0_RKS3_EEXadL_ZNS_4reluIffEES5_S6_S8_EEEEvPKT2_SC_PT3_SE_PKT1_PSF_SI_mmm --------------------------
	.section	.nv.info._ZN18transformer_engine6detail43dgated_act_cast_transpose_kernel_notalignedILi2ELi2Ef6__halfS2_NS_5EmptyEXadL_ZNS_5dreluIffEET_T0_RKS3_EEXadL_ZNS_4reluIffEES5_S6_S8_EEEEvPKT2_SC_PT3_SE_PKT1_PSF_SI_mmm,"",@"SHT_CUDA_INFO"
	.sectionflags	@""
	.align	4


	//----- nvinfo : EIATTR_CUDA_API_VERSION
	.align		4
        /*0000*/ 	.byte	0x04, 0x37
        /*0002*/ 	.short	(.L_6703 - .L_6702)
.L_6702:
        /*0004*/ 	.word	0x00000082


	//----- nvinfo : EIATTR_KPARAM_INFO
	.align		4
.L_6703:
        /*0008*/ 	.byte	0x04, 0x17
        /*000a*/ 	.short	(.L_6705 - .L_6704)
.L_6704:
        /*000c*/ 	.word	0x00000000
        /*0010*/ 	.short	0x0009
        /*0012*/ 	.short	0x0048
        /*0014*/ 	.byte	0x00, 0xf0, 0x21, 0x00


	//----- nvinfo : EIATTR_KPARAM_INFO
	.align		4
.L_6705:
        /*0018*/ 	.byte	0x04, 0x17
        /*001a*/ 	.short	(.L_6707 - .L_6706)
.L_6706:
        /*001c*/ 	.word	0x00000000
        /*0020*/ 	.short	0x0008
        /*0022*/ 	.short	0x0040
        /*0024*/ 	.byte	0x00, 0xf0, 0x21, 0x00


	//----- nvinfo : EIATTR_KPARAM_INFO
	.align		4
.L_6707:
        /*0028*/ 	.byte	0x04, 0x17
        /*002a*/ 	.short	(.L_6709 - .L_6708)
.L_6708:
        /*002c*/ 	.word	0x00000000
        /*0030*/ 	.short	0x0007
        /*0032*/ 	.short	0x0038
        /*0034*/ 	.byte	0x00, 0xf0, 0x21, 0x00


	//----- nvinfo : EIATTR_KPARAM_INFO
	.align		4
.L_6709:
        /*0038*/ 	.byte	0x04, 0x17
        /*003a*/ 	.short	(.L_6711 - .L_6710)
.L_6710:
        /*003c*/ 	.word	0x00000000
        /*0040*/ 	.short	0x0006
        /*0042*/ 	.short	0x0030
        /*0044*/ 	.byte	0x00, 0xf0, 0x21, 0x00


	//----- nvinfo : EIATTR_KPARAM_INFO
	.align		4
.L_6711:
        /*0048*/ 	.byte	0x04, 0x17
        /*004a*/ 	.short	(.L_6713 - .L_6712)
.L_6712:
        /*004c*/ 	.word	0x00000000
        /*0050*/ 	.short	0x0005
        /*0052*/ 	.short	0x0028
        /*0054*/ 	.byte	0x00, 0xf0, 0x21, 0x00


	//----- nvinfo : EIATTR_KPARAM_INFO
	.align		4
.L_6713:
        /*0058*/ 	.byte	0x04, 0x17
        /*005a*/ 	.short	(.L_6715 - .L_6714)
.L_6714:
        /*005c*/ 	.word	0x00000000
        /*0060*/ 	.short	0x0004
        /*0062*/ 	.short	0x0020
        /*0064*/ 	.byte	0x00, 0xf0, 0x21, 0x00


	//----- nvinfo : EIATTR_KPARAM_INFO
	.align		4
.L_6715:
        /*0068*/ 	.byte	0x04, 0x17
        /*006a*/ 	.short	(.L_6717 - .L_6716)
.L_6716:
        /*006c*/ 	.word	0x00000000
        /*0070*/ 	.short	0x0003
        /*0072*/ 	.short	0x0018
        /*0074*/ 	.byte	0x00, 0xf0, 0x21, 0x00


	//----- nvinfo : EIATTR_KPARAM_INFO
	.align		4
.L_6717:
        /*0078*/ 	.byte	0x04, 0x17
        /*007a*/ 	.short	(.L_6719 - .L_6718)
.L_6718:
        /*007c*/ 	.word	0x00000000
        /*0080*/ 	.short	0x0002
        /*0082*/ 	.short	0x0010
        /*0084*/ 	.byte	0x00, 0xf0, 0x21, 0x00


	//----- nvinfo : EIATTR_KPARAM_INFO
	.align		4
.L_6719:
        /*0088*/ 	.byte	0x04, 0x17
        /*008a*/ 	.short	(.L_6721 - .L_6720)
.L_6720:
        /*008c*/ 	.word	0x00000000
        /*0090*/ 	.short	0x0001
        /*0092*/ 	.short	0x0008
        /*0094*/ 	.byte	0x00, 0xf0, 0x21, 0x00


	//----- nvinfo : EIATTR_KPARAM_INFO
	.align		4
.L_6721:
        /*0098*/ 	.byte	0x04, 0x17
        /*009a*/ 	.short	(.L_6723 - .L_6722)
.L_6722:
        /*009c*/ 	.word	0x00000000
        /*00a0*/ 	.short	0x0000
        /*00a2*/ 	.short	0x0000
        /*00a4*/ 	.byte	0x00, 0xf0, 0x21, 0x00


	//----- nvinfo : EIATTR_SPARSE_MMA_MASK
	.align		4
.L_6723:
        /*00a8*/ 	.byte	0x03, 0x50
        /*00aa*/ 	.short	0x0000


	//----- nvinfo : EIATTR_MAXREG_COUNT
	.align		4
        /*00ac*/ 	.byte	0x03, 0x1b
        /*00ae*/ 	.short	0x00ff


	//----- nvinfo : EIATTR_NUM_BARRIERS
	.align		4
        /*00b0*/ 	.byte	0x02, 0x4c
        /*00b2*/ 	.byte	0x01
	.zero		1


	//----- nvinfo : EIATTR_MERCURY_ISA_VERSION
	.align		4
        /*00b4*/ 	.byte	0x03, 0x5f
        /*00b6*/ 	.short	0x0101


	//----- nvinfo : EIATTR_INT_WARP_WIDE_INSTR_OFFSETS
	.align		4
        /*00b8*/ 	.byte	0x04, 0x31
        /*00ba*/ 	.short	(.L_6725 - .L_6724)


	//   ....[0]....
.L_6724:
        /*00bc*/ 	.word	0x000008c0


	//----- nvinfo : EIATTR_COOP_GROUP_MASK_REGIDS
	.align		4
.L_6725:
        /*00c0*/ 	.byte	0x04, 0x29
        /*00c2*/ 	.short	(.L_6727 - .L_6726)


	//   ....[0]....
.L_6726:
        /*00c4*/ 	.word	0xffffffff


	//   ....[1]....
        /*00c8*/ 	.word	0xffffffff


	//   ....[2]....
        /*00cc*/ 	.word	0xffffffff


	//   ....[3]....
        /*00d0*/ 	.word	0xffffffff


	//   ....[4]....
        /*00d4*/ 	.word	0xffffffff


	//   ....[5]....
        /*00d8*/ 	.word	0xffffffff


	//   ....[6]....
        /*00dc*/ 	.word	0xffffffff


	//   ....[7]....
        /*00e0*/ 	.word	0xffffffff


	//   ....[8]....
        /*00e4*/ 	.word	0x05000004


	//   ....[9]....
        /*00e8*/ 	.word	0x05000004


	//   ....[10]....
        /*00ec*/ 	.word	0x05000004


	//----- nvinfo : EIATTR_COOP_GROUP_INSTR_OFFSETS
	.align		4
.L_6727:
        /*00f0*/ 	.byte	0x04, 0x28
        /*00f2*/ 	.short	(.L_6729 - .L_6728)


	//   ....[0]....
.L_6728:
        /*00f4*/ 	.word	0x00004d70


	//   ....[1]....
        /*00f8*/ 	.word	0x00004dc0


	//   ....[2]....
        /*00fc*/ 	.word	0x00004e20


	//   ....[3]....
        /*0100*/ 	.word	0x00004e60


	//   ....[4]....
        /*0104*/ 	.word	0x00004e80


	//   ....[5]....
        /*0108*/ 	.word	0x00004f70


	//   ....[6]....
        /*010c*/ 	.word	0x00004f90


	//   ....[7]....
        /*0110*/ 	.word	0x00004fb0


	//   ....[8]....
        /*0114*/ 	.word	0x00005200


	//   ....[9]....
        /*0118*/ 	.word	0x00005270


	//   ....[10]....
        /*011c*/ 	.word	0x000052e0


	//----- nvinfo : EIATTR_EXIT_INSTR_OFFSETS
	.align		4
.L_6729:
        /*0120*/ 	.byte	0x04, 0x1c
        /*0122*/ 	.short	(.L_6731 - .L_6730)


	//   ....[0]....
.L_6730:
        /*0124*/ 	.word	0x000000d0


	//   ....[1]....
        /*0128*/ 	.word	0x000050a0


	//   ....[2]....
        /*012c*/ 	.word	0x000051b0


	//----- nvinfo : EIATTR_MAX_THREADS
	.align		4
.L_6731:
        /*0130*/ 	.byte	0x04, 0x05
        /*0132*/ 	.short	(.L_6733 - .L_6732)
.L_6732:
        /*0134*/ 	.word	0x00000100
        /*0138*/ 	.word	0x00000001
        /*013c*/ 	.word	0x00000001


	//----- nvinfo : EIATTR_CRS_STACK_SIZE
	.align		4
.L_6733:
        /*0140*/ 	.byte	0x04, 0x1e
        /*0142*/ 	.short	(.L_6735 - .L_6734)
.L_6734:
        /*0144*/ 	.word	0x00000000


	//----- nvinfo : EIATTR_CBANK_PARAM_SIZE
	.align		4
.L_6735:
        /*0148*/ 	.byte	0x03, 0x19
        /*014a*/ 	.short	0x0050


	//----- nvinfo : EIATTR_PARAM_CBANK
	.align		4
        /*014c*/ 	.byte	0x04, 0x0a
        /*014e*/ 	.short	(.L_6737 - .L_6736)
	.align		4
.L_6736:
        /*0150*/ 	.word	index@(.nv.constant0._ZN18transformer_engine6detail43dgated_act_cast_transpose_kernel_notalignedILi2ELi2Ef6__halfS2_NS_5EmptyEXadL_ZNS_5dreluIffEET_T0_RKS3_EEXadL_ZNS_4reluIffEES5_S6_S8_EEEEvPKT2_SC_PT3_SE_PKT1_PSF_SI_mmm)
        /*0154*/ 	.short	0x0210
        /*0156*/ 	.short	0x0050


	//----- nvinfo : EIATTR_SW_WAR
	.align		4
.L_6737:
        /*0158*/ 	.byte	0x04, 0x36
        /*015a*/ 	.short	(.L_6739 - .L_6738)
.L_6738:
        /*015c*/ 	.word	0x00000008
.L_6739:


//--------------------- .nv.info._ZN18transformer_engine6detail32dgated_act_cast_transpose_kernelILi2ELi2Ef6__halfS2_NS_5EmptyEXadL_ZNS_5dreluIffEET_T0_RKS3_EEXadL_ZNS_4reluIffEES5_S6_S8_EEEEvPKT2_SC_PT3_SE_PKT1_PSF_SI_mmm --------------------------
	.section	.nv.info._ZN18transformer_engine6detail32dgated_act_cast_transpose_kernelILi2ELi2Ef6__halfS2_NS_5EmptyEXadL_ZNS_5dreluIffEET_T0_RKS3_EEXadL_ZNS_4reluIffEES5_S6_S8_EEEEvPKT2_SC_PT3_SE_PKT1_PSF_SI_mmm,"",@"SHT_CUDA_INFO"
	.sectionflags	@""
	.align	4


	//----- nvinfo : EIATTR_CUDA_API_VERSION
	.align		4
        /*0000*/ 	.byte	0x04, 0x37
        /*0002*/ 	.short	(.L_6741 - .L_6740)
.L_6740:
        /*0004*/ 	.word	0x00000082


	//----- nvinfo : EIATTR_KPARAM_INFO
	.align		4
.L_6741:
        /*0008*/ 	.byte	0x04, 0x17
        /*000a*/ 	.short	(.L_6743 - .L_6742)
.L_6742:
        /*000c*/ 	.word	0x00000000
        /*0010*/ 	.short	0x0009
        /*0012*/ 	.short	0x0048
        /*0014*/ 	.byte	0x00, 0xf0, 0x21, 0x00


	//----- nvinfo : EIATTR_KPARAM_INFO
	.align		4
.L_6743:
        /*0018*/ 	.byte	0x04, 0x17
        /*001a*/ 	.short	(.L_6745 - .L_6744)
.L_6744:
        /*001c*/ 	.word	0x00000000
        /*0020*/ 	.short	0x0008
        /*0022*/ 	.short	0x0040
        /*0024*/ 	.byte	0x00, 0xf0, 0x21, 0x00


	//----- nvinfo : EIATTR_KPARAM_INFO
	.align		4
.L_6745:
        /*0028*/ 	.byte	0x04, 0x17
        /*002a*/ 	.short	(.L_6747 - .L_6746)
.L_6746:
        /*002c*/ 	.word	0x00000000
        /*0030*/ 	.short	0x0007
        /*0032*/ 	.short	0x0038
        /*0034*/ 	.byte	0x00, 0xf0, 0x21, 0x00


	//----- nvinfo : EIATTR_KPARAM_INFO
	.align		4
.L_6747:
        /*0038*/ 	.byte	0x04, 0x17
        /*003a*/ 	.short	(.L_6749 - .L_6748)
.L_6748:
        /*003c*/ 	.word	0x00000000
        /*0040*/ 	.short	0x0006
        /*0042*/ 	.short	0x0030
        /*0044*/ 	.byte	0x00, 0xf0, 0x21, 0x00


	//----- nvinfo : EIATTR_KPARAM_INFO
	.align		4
.L_6749:
        /*0048*/ 	.byte	0x04, 0x17
        /*004a*/ 	.short	(.L_6751 - .L_6750)
.L_6750:
        /*004c*/ 	.word	0x00000000
        /*0050*/ 	.short	0x0005
        /*0052*/ 	.short	0x0028
        /*0054*/ 	.byte	0x00, 0xf0, 0x21, 0x00


	//----- nvinfo : EIATTR_KPARAM_INFO
	.align		4
.L_6751:
        /*0058*/ 	.byte	0x04, 0x17
        /*005a*/ 	.short	(.L_6753 - .L_6752)
.L_6752:
        /*005c*/ 	.word	0x00000000
        /*0060*/ 	.short	0x0004
        /*0062*/ 	.short	0x0020
        /*0064*/ 	.byte	0x00, 0xf0, 0x21, 0x00


	//----- nvinfo : EIATTR_KPARAM_INFO
	.align		4
.L_6753:
        /*0068*/ 	.byte	0x04, 0x17
        /*006a*/ 	.short	(.L_6755 - .L_6754)
.L_6754:
        /*006c*/ 	.word	0x00000000
        /*0070*/ 	.short	0x0003
        /*0072*/ 	.short	0x0018
        /*0074*/ 	.byte	0x00, 0xf0, 0x21, 0x00


	//----- nvinfo : EIATTR_KPARAM_INFO
	.align		4
.L_6755:
        /*0078*/ 	.byte	0x04, 0x17
        /*007a*/ 	.short	(.L_6757 - .L_6756)
.L_6756:
        /*007c*/ 	.word	0x00000000
        /*0080*/ 	.short	0x0002
        /*0082*/ 	.short	0x0010
        /*0084*/ 	.byte	0x00, 0xf0, 0x21, 0x00


	//----- nvinfo : EIATTR_KPARAM_INFO
	.align		4
.L_6757:
        /*0088*/ 	.byte	0x04, 0x17
        /*008a*/ 	.short	(.L_6759 - .L_6758)
.L_6758:
        /*008c*/ 	.word	0x00000000
        /*0090*/ 	.short	0x0001
        /*0092*/ 	.short	0x0008
        /*0094*/ 	.byte	0x00, 0xf0, 0x21, 0x00


	//----- nvinfo : EIATTR_KPARAM_INFO
	.align		4
.L_6759:
        /*0098*/ 	.byte	0x04, 0x17
        /*009a*/ 	.short	(.L_6761 - .L_6760)
.L_6760:
        /*009c*/ 	.word	0x00000000
        /*00a0*/ 	.short	0x0000
        /*00a2*/ 	.short	0x0000
        /*00a4*/ 	.byte	0x00, 0xf0, 0x21, 0x00


	//----- nvinfo : EIATTR_SPARSE_MMA_MASK
	.align		4
.L_6761:
        /*00a8*/ 	.byte	0x03, 0x50
        /*00aa*/ 	.short	0x0000


	//----- nvinfo : EIATTR_MAXREG_COUNT
	.align		4
        /*00ac*/ 	.byte	0x03, 0x1b
        /*00ae*/ 	.short	0x00ff


	//----- nvinfo : EIATTR_NUM_BARRIERS
	.align		4
        /*00b0*/ 	.byte	0x02, 0x4c
        /*00b2*/ 	.byte	0x01
	.zero		1


	//----- nvinfo : EIATTR_MERCURY_ISA_VERSION
	.align		4
        /*00b4*/ 	.byte	0x03, 0x5f
        /*00b6*/ 	.short	0x0101


	//----- nvinfo : EIATTR_INT_WARP_WIDE_INSTR_OFFSETS
	.align		4
        /*00b8*/ 	.byte	0x04, 0x31
        /*00ba*/ 	.short	(.L_6763 - .L_6762)


	//   ....[0]....
.L_6762:
        /*00bc*/ 	.word	0x00002db0


	//   ....[1]....
        /*00c0*/ 	.word	0x00002ec0


	//----- nvinfo : EIATTR_COOP_GROUP_MASK_REGIDS
	.align		4
.L_6763:
        /*00c4*/ 	.byte	0x04, 0x29
        /*00c6*/ 	.short	(.L_6765 - .L_6764)


	//   ....[0]....
.L_6764:
        /*00c8*/ 	.word	0xffffffff


	//   ....[1]....
        /*00cc*/ 	.word	0xffffffff


	//   ....[2]....
        /*00d0*/ 	.word	0xffffffff


	//   ....[3]....
        /*00d4*/ 	.word	0xffffffff


	//   ....[4]....
        /*00d8*/ 	.word	0xffffffff


	//   ....[5]....
        /*00dc*/ 	.word	0xffffffff


	//   ....[6]....
        /*00e0*/ 	.word	0xffffffff


	//   ....[7]....
        /*00e4*/ 	.word	0xffffffff


	//   ....[8]....
        /*00e8*/ 	.word	0x05000006


	//   ....[9]....
        /*00ec*/ 	.word	0x05000006


	//   ....[10]....
        /*00f0*/ 	.word	0x05000006


	//----- nvinfo : EIATTR_COOP_GROUP_INSTR_OFFSETS
	.align		4
.L_6765:
        /*00f4*/ 	.byte	0x04, 0x28
        /*00f6*/ 	.short	(.L_6767 - .L_6766)


	//   ....[0]....
.L_6766:
        /*00f8*/ 	.word	0x00002d70


	//   ....[1]....
        /*00fc*/ 	.word	0x00002de0


	//   ....[2]....
        /*0100*/ 	.word	0x00002e00


	//   ....[3]....
        /*0104*/ 	.word	0x00002e20


	//   ....[4]....
        /*0108*/ 	.word	0x00002e40


	//   ....[5]....
        /*010c*/ 	.word	0x00002f20


	//   ....[6]....
        /*0110*/ 	.word	0x00002f40


	//   ....[7]....
        /*0114*/ 	.word	0x00002f60


	//   ....[8]....
        /*0118*/ 	.word	0x00003190


	//   ....[9]....
        /*011c*/ 	.word	0x00003200


	//   ....[10]....
        /*0120*/ 	.word	0x00003270


	//----- nvinfo : EIATTR_EXIT_INSTR_OFFSETS
	.align		4
.L_6767:
        /*0124*/ 	.byte	0x04, 0x1c
        /*0126*/ 	.short	(.L_6769 - .L_6768)


	//   ....[0]....
.L_6768:
        /*0128*/ 	.word	0x000000a0


	//   ....[1]....
        /*012c*/ 	.word	0x00003030


	//   ....[2]....
        /*0130*/ 	.word	0x00003140


	//----- nvinfo : EIATTR_MAX_THREADS
	.align		4
.L_6769:
        /*0134*/ 	.byte	0x04, 0x05
        /*0136*/ 	.short	(.L_6771 - .L_6770)
.L_6770:
        /*0138*/ 	.word	0x00000100
        /*013c*/ 	.word	0x00000001
        /*0140*/ 	.word	0x00000001


	//----- nvinfo : EIATTR_CRS_STACK_SIZE
	.align		4
.L_6771:
        /*0144*/ 	.byte	0x04, 0x1e
        /*0146*/ 	.short	(.L_6773 - .L_6772)
.L_6772:
        /*0148*/ 	.word	0x00000000


	//----- nvinfo : EIATTR_CBANK_PARAM_SIZE
	.align		4
.L_6773:
        /*014c*/ 	.byte	0x03, 0x19
        /*014e*/ 	.short	0x0050


	//----- nvinfo : EIATTR_PARAM_CBANK
	.align		4
        /*0150*/ 	.byte	0x04, 0x0a
        /*0152*/ 	.short	(.L_6775 - .L_6774)
	.align		4
.L_6774:
        /*0154*/ 	.word	index@(.nv.constant0._ZN18transformer_engine6detail32dgated_act_cast_transpose_kernelILi2ELi2Ef6__halfS2_NS_5EmptyEXadL_ZNS_5dreluIffEET_T0_RKS3_EEXadL_ZNS_4reluIffEES5_S6_S8_EEEEvPKT2_SC_PT3_SE_PKT1_PSF_SI_mmm)
        /*0158*/ 	.short	0x0210
        /*015a*/ 	.short	0x0050


	//----- nvinfo : EIATTR_SW_WAR
	.align		4
.L_6775:
        /*015c*/ 	.byte	0x04, 0x36
        /*015e*/ 	.short	(.L_6777 - .L_6776)
.L_6776:
        /*0160*/ 	.word	0x00000008
.L_6777:


//--------------------- .nv.info._ZN18transformer_engine6detail43dgated_act_cast_transpose_kernel_notalignedILi2ELi1Ef6__halffNS_5EmptyEXadL_ZNS_5dreluIffEET_T0_RKS3_EEXadL_ZNS_4reluIffEES5_S6_S8_EEEEvPKT2_SC_PT3_SE_PKT1_PSF_SI_mmm --------------------------
	.section	.nv.info._ZN18transformer_engine6detail43dgated_act_cast_transpose_kernel_notalignedILi2ELi1Ef6__halffNS_5EmptyEXadL_ZNS_5dreluIffEET_T0_RKS3_EEXadL_ZNS_4reluIffEES5_S6_S8_EEEEvPKT2_SC_PT3_SE_PKT1_PSF_SI_mmm,"",@"SHT_CUDA_INFO"
	.sectionflags	@""
	.align	4


	//----- nvinfo : EIATTR_CUDA_API_VERSION
	.align		4
        /*0000*/ 	.byte	0x04, 0x37
        /*0002*/ 	.short	(.L_6779 - .L_6778)
.L_6778:
        /*0004*/ 	.word	0x00000082


	//----- nvinfo : EIATTR_KPARAM_INFO
	.align		4
.L_6779:
        /*0008*/ 	.byte	0x04, 0x17
        /*000a*/ 	.short	(.L_6781 - .L_6780)
.L_6780:
        /*000c*/ 	.word	0x00000000
        /*0010*/ 	.short	0x0009
        /*0012*/ 	.short	0x0048
        /*0014*/ 	.byte	0x00, 0xf0, 0x21, 0x00


	//----- nvinfo : EIATTR_KPARAM_INFO
	.align		4
.L_6781:
        /*0018*/ 	.byte	0x04, 0x17
        /*001a*/ 	.short	(.L_6783 - .L_6782)
.L_6782:
        /*001c*/ 	.word	0x00000000
        /*0020*/ 	.short	0x0008
        /*0022*/ 	.short	0x0040
        /*0024*/ 	.byte	0x00, 0xf0, 0x21, 0x00


	//----- nvinfo : EIATTR_KPARAM_INFO
	.align		4
.L_6783:
        /*0028*/ 	.byte	0x04, 0x17
        /*002a*/ 	.short	(.L_6785 - .L_6784)
.L_6784:
        /*002c*/ 	.word	0x00000000
        /*0030*/ 	.short	0x0007
        /*0032*/ 	.short	0x0038
        /*0034*/ 	.byte	0x00, 0xf0, 0x21, 0x00


	//----- nvinfo : EIATTR_KPARAM_INFO
	.align		4
.L_6785:
        /*0038*/ 	.byte	0x04, 0x17
        /*003a*/ 	.short	(.L_6787 - .L_6786)
.L_6786:
        /*003c*/ 	.word	0x00000000
        /*0040*/ 	.short	0x0006
        /*0042*/ 	.short	0x0030
        /*0044*/ 	.byte	0x00, 0xf0, 0x21, 0x00


	//----- nvinfo : EIATTR_KPARAM_INFO
	.align		4
.L_6787:
        /*0048*/ 	.byte	0x04, 0x17
        /*004a*/ 	.short	(.L_6789 - .L_6788)
.L_6788:
        /*004c*/ 	.word	0x00000000
        /*0050*/ 	.short	0x0005
        /*0052*/ 	.short	0x0028
        /*0054*/ 	.byte	0x00, 0xf0, 0x21, 0x00


	//----- nvinfo : EIATTR_KPARAM_INFO
	.align		4
.L_6789:
        /*0058*/ 	.byte	0x04, 0x17
        /*005a*/ 	.short	(.L_6791 - .L_6790)
.L_6790:
        /*005c*/ 	.word	0x00000000
        /*0060*/ 	.short	0x0004
        /*0062*/ 	.short	0x0020
        /*0064*/ 	.byte	0x00, 0xf0, 0x21, 0x00


	//----- nvinfo : EIATTR_KPARAM_INFO
	.align		4
.L_6791:
        /*0068*/ 	.byte	0x04, 0x17
        /*006a*/ 	.short	(.L_6793 - .L_6792)
.L_6792:
        /*006c*/ 	.word	0x00000000
        /*0070*/ 	.short	0x0003
        /*0072*/ 	.short	0x0018
        /*0074*/ 	.byte	0x00, 0xf0, 0x21, 0x00


	//----- nvinfo : EIATTR_KPARAM_INFO
	.align		4
.L_6793:
        /*0078*/ 	.byte	0x04, 0x17
        /*007a*/ 	.short	(.L_6795 - .L_6794)
.L_6794:
        /*007c*/ 	.word	0x00000000
        /*0080*/ 	.short	0x0002
        /*0082*/ 	.short	0x0010
        /*0084*/ 	.byte	0x00, 0xf0, 0x21, 0x00


	//----- nvinfo : EIATTR_KPARAM_INFO
	.align		4
.L_6795:
        /*0088*/ 	.byte	0x04, 0x17
        /*008a*/ 	.short	(.L_6797 - .L_6796)
.L_6796:
        /*008c*/ 	.word	0x00000000
        /*0090*/ 	.short	0x0001
        /*0092*/ 	.short	0x0008
        /*0094*/ 	.byte	0x00, 0xf0, 0x21, 0x00


	//----- nvinfo : EIATTR_KPARAM_INFO
	.align		4
.L_6797:
        /*0098*/ 	.byte	0x04, 0x17
        /*009a*/ 	.short	(.L_6799 - .L_6798)
.L_6798:
        /*009c*/ 	.word	0x00000000
        /*00a0*/ 	.short	0x0000
        /*00a2*/ 	.short	0x0000
        /*00a4*/ 	.byte	0x00, 0xf0, 0x21, 0x00


	//----- nvinfo : EIATTR_SPARSE_MMA_MASK
	.align		4
.L_6799:
        /*00a8*/ 	.byte	0x03, 0x50
        /*00aa*/ 	.short	0x0000


	//----- nvinfo : EIATTR_MAXREG_COUNT
	.align		4
        /*00ac*/ 	.byte	0x03, 0x1b
        /*00ae*/ 	.short	0x00ff


	//----- nvinfo : EIATTR_NUM_BARRIERS
	.align		4
        /*00b0*/ 	.byte	0x02, 0x4c
        /*00b2*/ 	.byte	0x01
	.zero		1


	//----- nvinfo : EIATTR_MERCURY_ISA_VERSION
	.align		4
        /*00b4*/ 	.byte	0x03, 0x5f
        /*00b6*/ 	.short	0x0101


	//----- nvinfo : EIATTR_COOP_GROUP_MASK_REGIDS
	.align		4
        /*00b8*/ 	.byte	0x04, 0x29
        /*00ba*/ 	.short	(.L_6801 - .L_6800)


	//   ....[0]....
.L_6800:
        /*00bc*/ 	.word	0xffffffff


	//   ....[1]....
        /*00c0*/ 	.word	0xffffffff


	//   ....[2]....
        /*00c4*/ 	.word	0xffffffff


	//   ....[3]....
        /*00c8*/ 	.word	0xffffffff


	//   ....[4]....
        /*00cc*/ 	.word	0xffffffff


	//   ....[5]....
        /*00d0*/ 	.word	0xffffffff


	//   ....[6]....
        /*00d4*/ 	.word	0xffffffff


	//   ....[7]....
        /*00d8*/ 	.word	0xffffffff


	//   ....[8]....
        /*00dc*/ 	.word	0x05000004


	//   ....[9]....
        /*00e0*/ 	.word	0x05000004


	//   ....[10]....
        /*00e4*/ 	.word	0x05000004


	//----- nvinfo : EIATTR_COOP_GROUP_INSTR_OFFSETS
	.align		4
.L_6801:
        /*00e8*/ 	.byte	0x04, 0x28
        /*00ea*/ 	.short	(.L_6803 - .L_6802)


	//   ....[0]....
.L_6802:
        /*00ec*/ 	.word	0x00004000


	//   ....[1]....
        /*00f0*/ 	.word	0x00004060


	//   ....[2]....
        /*00f4*/ 	.word	0x000040c0


	//   ....[3]....
        /*00f8*/ 	.word	0x000040e0


	//   ....[4]....
        /*00fc*/ 	.word	0x00004100


	//   ....[5]....
        /*0100*/ 	.word	0x000041f0


	//   ....[6]....
        /*0104*/ 	.word	0x00004210


	//   ....[7]....
        /*0108*/ 	.word	0x00004230


	//   ....[8]....
        /*010c*/ 	.word	0x00004450


	//   ....[9]....
        /*0110*/ 	.word	0x000044c0


	//   ....[10]....
        /*0114*/ 	.word	0x00004530


	//----- nvinfo : EIATTR_EXIT_INSTR_OFFSETS
	.align		4
.L_6803:
        /*0118*/ 	.byte	0x04, 0x1c
        /*011a*/ 	.short	(.L_6805 - .L_6804)


	//   ....[0]....
.L_6804:
        /*011c*/ 	.word	0x000000d0


	//   ....[1]....
        /*0120*/ 	.word	0x00004310


	//   ....[2]....
        /*0124*/ 	.word	0x00004400


	//----- nvinfo : EIATTR_MAX_THREADS
	.align		4
.L_6805:
        /*0128*/ 	.byte	0x04, 0x05
        /*012a*/ 	.short	(.L_6807 - .L_6806)
.L_6806:
        /*012c*/ 	.word	0x00000100
        /*0130*/ 	.word	0x00000001
        /*0134*/ 	.word	0x00000001


	//----- nvinfo : EIATTR_CRS_STACK_SIZE
	.align		4
.L_6807:
        /*0138*/ 	.byte	0x04, 0x1e
        /*013a*/ 	.short	(.L_6809 - .L_6808)
.L_6808:
        /*013c*/ 	.word	0x00000000


	//----- nvinfo : EIATTR_CBANK_PARAM_SIZE
	.align		4
.L_6809:
        /*0140*/ 	.byte	0x03, 0x19
        /*0142*/ 	.short	0x0050


	//----- nvinfo : EIATTR_PARAM_CBANK
	.align		4
        /*0144*/ 	.byte	0x04, 0x0a
        /*0146*/ 	.short	(.L_6811 - .L_6810)
	.align		4
.L_6810:
        /*0148*/ 	.word	index@(.nv.constant0._ZN18transformer_engine6detail43dgated_act_cast_transpose_kernel_notalignedILi2ELi1Ef6__halffNS_5EmptyEXadL_ZNS_5dreluIffEET_T0_RKS3_EEXadL_ZNS_4reluIffEES5_S6_S8_EEEEvPKT2_SC_PT3_SE_PKT1_PSF_SI_mmm)
        /*014c*/ 	.short	0x0210
        /*014e*/ 	.short	0x0050


	//----- nvinfo : EIATTR_SW_WAR
	.align		4
.L_6811:
        /*0150*/ 	.byte	0x04, 0x36
        /*0152*/ 	.short	(.L_6813 - .L_6812)
.L_6812:
        /*0154*/ 	.word	0x00000008
.L_6813:


//--------------------- .nv.info._ZN18transformer_engine6detail32dgated_act_cast_transpose_kernelILi2ELi1Ef6__halffNS_5EmptyEXadL_ZNS_5dreluIffEET_T0_RKS3_EEXadL_ZNS_4reluIffEES5_S6_S8_EEEEvPKT2_SC_PT3_SE_PKT1_PSF_SI_mmm --------------------------
	.section	.nv.info._ZN18transformer_engine6detail32dgated_act_cast_transpose_kernelILi2ELi1Ef6__halffNS_5EmptyEXadL_ZNS_5dreluIffEET_T0_RKS3_EEXadL_ZNS_4reluIffEES5_S6_S8_EEEEvPKT2_SC_PT3_SE_PKT1_PSF_SI_mmm,"",@"SHT_CUDA_INFO"
	.sectionflags	@""
	.align	4


	//----- nvinfo : EIATTR_CUDA_API_VERSION
	.align		4
        /*0000*/ 	.byte	0x04, 0x37
        /*0002*/ 	.short	(.L_6815 - .L_6814)
.L_6814:
        /*0004*/ 	.word	0x00000082


	//----- nvinfo : EIATTR_KPARAM_INFO
	.align		4
.L_6815:
        /*0008*/ 	.byte	0x04, 0x17
        /*000a*/ 	.short	(.L_6817 - .L_6816)
.L_6816:
        /*000c*/ 	.word	0x00000000
        /*0010*/ 	.short	0x0009
        /*0012*/ 	.short	0x0048
        /*0014*/ 	.byte	0x00, 0xf0, 0x21, 0x00


	//----- nvinfo : EIATTR_KPARAM_INFO
	.align		4
.L_6817:
        /*0018*/ 	.byte	0x04, 0x17
        /*001a*/ 	.short	(.L_6819 - .L_6818)
.L_6818:
        /*001c*/ 	.word	0x00000000
        /*0020*/ 	.short	0x0008
        /*0022*/ 	.short	0x0040
        /*0024*/ 	.byte	0x00, 0xf0, 0x21, 0x00


	//----- nvinfo : EIATTR_KPARAM_INFO
	.align		4
.L_6819:
        /*0028*/ 	.byte	0x04, 0x17
        /*002a*/ 	.short	(.L_6821 - .L_6820)
.L_6820:
        /*002c*/ 	.word	0x00000000
        /*0030*/ 	.short	0x0007
        /*0032*/ 	.short	0x0038
        /*0034*/ 	.byte	0x00, 0xf0, 0x21, 0x00


	//----- nvinfo : EIATTR_KPARAM_INFO
	.align		4
.L_6821:
        /*0038*/ 	.byte	0x04, 0x17
        /*003a*/ 	.short	(.L_6823 - .L_6822)
.L_6822:
        /*003c*/ 	.word	0x00000000
        /*0040*/ 	.short	0x0006
        /*0042*/ 	.short	0x0030
        /*0044*/ 	.byte	0x00, 0xf0, 0x21, 0x00


	//----- nvinfo : EIATTR_KPARAM_INFO
	.align		4
.L_6823:
        /*0048*/ 	.byte	0x04, 0x17
        /*004a*/ 	.short	(.L_6825 - .L_6824)
.L_6824:
        /*004c*/ 	.word	0x00000000
        /*0050*/ 	.short	0x0005
        /*0052*/ 	.short	0x0028
        /*0054*/ 	.byte	0x00, 0xf0, 0x21, 0x00


	//----- nvinfo : EIATTR_KPARAM_INFO
	.align		4
.L_6825:
        /*0058*/ 	.byte	0x04, 0x17
        /*005a*/ 	.short	(.L_6827 - .L_6826)
.L_6826:
        /*005c*/ 	.word	0x00000000
        /*0060*/ 	.short	0x0004
        /*0062*/ 	.short	0x0020
        /*0064*/ 	.byte	0x00, 0xf0, 0x21, 0x00


	//----- nvinfo : EIATTR_KPARAM_INFO
	.align		4
.L_6827:
        /*0068*/ 	.byte	0x04, 0x17
        /*006a*/ 	.short	(.L_6829 - .L_6828)
.L_6828:
        /*006c*/ 	.word	0x00000000
        /*0070*/ 	.short	0x0003
        /*0072*/ 	.short	0x0018
        /*0074*/ 	.byte	0x00, 0xf0, 0x21, 0x00


	//----- nvinfo : EIATTR_KPARAM_INFO
	.align		4
.L_6829:
        /*0078*/ 	.byte	0x04, 0x17
        /*007a*/ 	.short	(.L_6831 - .L_6830)
.L_6830:
        /*007c*/ 	.word	0x00000000
        /*0080*/ 	.short	0x0002
        /*0082*/ 	.short	0x0010
        /*0084*/ 	.byte	0x00, 0xf0, 0x21, 0x00


	//----- nvinfo : EIATTR_KPARAM_INFO
	.align		4
.L_6831:
        /*0088*/ 	.byte	0x04, 0x17
        /*008a*/ 	.short	(.L_6833 - .L_6832)
.L_6832:
        /*008c*/ 	.word	0x00000000
        /*0090*/ 	.short	0x0001
        /*0092*/ 	.short	0x0008
        /*0094*/ 	.byte	0x00, 0xf0, 0x21, 0x00


	//----- nvinfo : EIATTR_KPARAM_INFO
	.align		4
.L_6833:
        /*0098*/ 	.byte	0x04, 0x17
        /*009a*/ 	.short	(.L_6835 - .L_6834)
.L_6834:
        /*009c*/ 	.word	0x00000000
        /*00a0*/ 	.short	0x0000
        /*00a2*/ 	.short	0x0000
        /*00a4*/ 	.byte	0x00, 0xf0, 0x21, 0x00


	//----- nvinfo : EIATTR_SPARSE_MMA_MASK
	.align		4
.L_6835:
        /*00a8*/ 	.byte	0x03, 0x50
        /*00aa*/ 	.short	0x0000


	//----- nvinfo : EIATTR_MAXREG_COUNT
	.align		4
        /*00ac*/ 	.byte	0x03, 0x1b
        /*00ae*/ 	.short	0x00ff


	//----- nvinfo : EIATTR_NUM_BARRIERS
	.align		4
        /*00b0*/ 	.byte	0x02, 0x4c
        /*00b2*/ 	.byte	0x01
	.zero		1


	//----- nvinfo : EIATTR_MERCURY_ISA_VERSION
	.align		4
        /*00b4*/ 	.byte	0x03, 0x5f
        /*00b6*/ 	.short	0x0101


	//----- nvinfo : EIATTR_COOP_GROUP_MASK_REGIDS
	.align		4
        /*00b8*/ 	.byte	0x04, 0x29
        /*00ba*/ 	.short	(.L_6837 - .L_6836)


	//   ....[0]....
.L_6836:
        /*00bc*/ 	.word	0xffffffff


	//   ....[1]....
        /*00c0*/ 	.word	0xffffffff


	//   ....[2]....
        /*00c4*/ 	.word	0xffffffff


	//   ....[3]....
        /*00c8*/ 	.word	0xffffffff


	//   ....[4]....
        /*00cc*/ 	.word	0xffffffff


	//   ....[5]....
        /*00d0*/ 	.word	0xffffffff


	//   ....[6]....
        /*00d4*/ 	.word	0xffffffff


	//   ....[7]....
        /*00d8*/ 	.word	0xffffffff


	//   ....[8]....
        /*00dc*/ 	.word	0x05000005


	//   ....[9]....
        /*00e0*/ 	.word	0x05000005


	//   ....[10]....
        /*00e4*/ 	.word	0x05000005


	//----- nvinfo : EIATTR_COOP_GROUP_INSTR_OFFSETS
	.align		4
.L_6837:
        /*00e8*/ 	.byte	0x04, 0x28
        /*00ea*/ 	.short	(.L_6839 - .L_6838)


	//   ....[0]....
.L_6838:
        /*00ec*/ 	.word	0x00001e90


	//   ....[1]....
        /*00f0*/ 	.word	0x00001f10


	//   ....[2]....
        /*00f4*/ 	.word	0x00001f50


	//   ....[3]....
        /*00f8*/ 	.word	0x00001f70


	//   ....[4]....
        /*00fc*/ 	.word	0x00001f90


	//   ....[5]....
        /*0100*/ 	.word	0x00002060


	//   ....[6]....
        /*0104*/ 	.word	0x00002080


	//   ....[7]....
        /*0108*/ 	.word	0x000020a0


	//   ....[8]....
        /*010c*/ 	.word	0x000022b0


	//   ....[9]....
        /*0110*/ 	.word	0x00002320


	//   ....[10]....
        /*0114*/ 	.word	0x00002390


	//----- nvinfo : EIATTR_EXIT_INSTR_OFFSETS
	.align		4
.L_6839:
        /*0118*/ 	.byte	0x04, 0x1c
        /*011a*/ 	.short	(.L_6841 - .L_6840)


	//   ....[0]....
.L_6840:
        /*011c*/ 	.word	0x000000a0


	//   ....[1]....
        /*0120*/ 	.word	0x00002170


	//   ....[2]....
        /*0124*/ 	.word	0x00002260


	//----- nvinfo : EIATTR_MAX_THREADS
	.align		4
.L_6841:
        /*0128*/ 	.byte	0x04, 0x05
        /*012a*/ 	.short	(.L_6843 - .L_6842)
.L_6842:
        /*012c*/ 	.word	0x00000100
        /*0130*/ 	.word	0x00000001
        /*0134*/ 	.word	0x00000001


	//----- nvinfo : EIATTR_CRS_STACK_SIZE
	.align		4
.L_6843:
        /*0138*/ 	.byte	0x04, 0x1e
        /*013a*/ 	.short	(.L_6845 - .L_6844)
.L_6844:
        /*013c*/ 	.word	0x00000000


	//----- nvinfo : EIATTR_CBANK_PARAM_SIZE
	.align		4
.L_6845:
        /*0140*/ 	.byte	0x03, 0x19
        /*0142*/ 	.short	0x0050


	//----- nvinfo : EIATTR_PARAM_CBANK
	.align		4
        /*0144*/ 	.byte	0x04, 0x0a
        /*0146*/ 	.short	(.L_6847 - .L_6846)
	.align		4
.L_6846:
        /*0148*/ 	.word	index@(.nv.constant0._ZN18transformer_engine6detail32dgated_act_cast_transpose_kernelILi2ELi1Ef6__halffNS_5EmptyEXadL_ZNS_5dreluIffEET_T0_RKS3_EEXadL_ZNS_4reluIffEES5_S6_S8_EEEEvPKT2_SC_PT3_SE_PKT1_PSF_SI_mmm)
        /*014c*/ 	.short	0x0210
        /*014e*/ 	.short	0x0050


	//----- nvinfo : EIATTR_SW_WAR
	.align		4
.L_6847:
        /*0150*/ 	.byte	0x04, 0x36
        /*0152*/ 	.short	(.L_6849 - .L_6848)
.L_6848:
        /*0154*/ 	.word	0x00000008
.L_6849:


//--------------------- .nv.info._ZN18transformer_engine6detail43dgated_act_cast_transpose_kernel_notalignedILi1ELi4Eff13__nv_fp8_e4m3NS_5EmptyEXadL_ZNS_5dreluIffEET_T0_RKS3_EEXadL_ZNS_4reluIffEES5_S6_S8_EEEEvPKT2_SC_PT3_SE_PKT1_PSF_SI_mmm --------------------------
	.section	.nv.info._ZN18transformer_engine6detail43dgated_act_cast_transpose_kernel_notalignedILi1ELi4Eff13__nv_fp8_e4m3NS_5EmptyEXadL_ZNS_5dreluIffEET_T0_RKS3_EEXadL_ZNS_4reluIffEES5_S6_S8_EEEEvPKT2_SC_PT3_SE_PKT1_PSF_SI_mmm,"",@"SHT_CUDA_INFO"
	.sectionflags	@""
	.align	4


	//----- nvinfo : EIATTR_CUDA_API_VERSION
	.align		4
        /*0000*/ 	.byte	0x04, 0x37
        /*0002*/ 	.short	(.L_6851 - .L_6850)
.L_6850:
        /*0004*/ 	.word	0x00000082


	//----- nvinfo : EIATTR_KPARAM_INFO
	.align		4
.L_6851:
        /*0008*/ 	.byte	0x04, 0x17
        /*000a*/ 	.short	(.L_6853 - .L_6852)
.L_6852:
        /*000c*/ 	.word	0x00000000
        /*0010*/ 	.short	0x0009
        /*0012*/ 	.short	0x0048
        /*0014*/ 	.byte	0x00, 0xf0, 0x21, 0x00


	//----- nvinfo : EIATTR_KPARAM_INFO
	.align		4
.L_6853:
        /*0018*/ 	.byte	0x04, 0x17
        /*001a*/ 	.short	(.L_6855 - .L_6854)
.L_6854:
        /*001c*/ 	.word	0x00000000
        /*0020*/ 	.short	0x0008
        /*0022*/ 	.short	0x0040
        /*0024*/ 	.byte	0x00, 0xf0, 0x21, 0x00


	//----- nvinfo : EIATTR_KPARAM_INFO
	.align		4
.L_6855:
        /*0028*/ 	.byte	0x04, 0x17
        /*002a*/ 	.short	(.L_6857 - .L_6856)
.L_6856:
        /*002c*/ 	.word	0x00000000
        /*0030*/ 	.short	0x0007
        /*0032*/ 	.short	0x0038
        /*0034*/ 	.byte	0x00, 0xf0, 0x21, 0x00


	//----- nvinfo : EIATTR_KPARAM_INFO
	.align		4
.L_6857:
        /*0038*/ 	.byte	0x04, 0x17
        /*003a*/ 	.short	(.L_6859 - .L_6858)
.L_6858:
        /*003c*/ 	.word	0x00000000
        /*0040*/ 	.short	0x0006
        /*0042*/ 	.short	0x0030
        /*0044*/ 	.byte	0x00, 0xf0, 0x21, 0x00


	//----- nvinfo : EIATTR_KPARAM_INFO
	.align		4
.L_6859:
        /*0048*/ 	.byte	0x04, 0x17
        /*004a*/ 	.short	(.L_6861 - .L_6860)
.L_6860:
        /*004c*/ 	.word	0x00000000
        /*0050*/ 	.short	0x0005
        /*0052*/ 	.short	0x0028
        /*0054*/ 	.byte	0x00, 0xf0, 0x21, 0x00


	//----- nvinfo : EIATTR_KPARAM_INFO
	.align		4
.L_6861:
        /*0058*/ 	.byte	0x04, 0x17
        /*005a*/ 	.short	(.L_6863 - .L_6862)
.L_6862:
        /*005c*/ 	.word	0x00000000
        /*0060*/ 	.short	0x0004
        /*0062*/ 	.short	0x0020
        /*0064*/ 	.byte	0x00, 0xf0, 0x21, 0x00


	//----- nvinfo : EIATTR_KPARAM_INFO
	.align		4
.L_6863:
        /*0068*/ 	.byte	0x04, 0x17
        /*006a*/ 	.short	(.L_6865 - .L_6864)
.L_6864:
        /*006c*/ 	.word	0x00000000
        /*0070*/ 	.short	0x0003
        /*0072*/ 	.short	0x0018
        /*0074*/ 	.byte	0x00, 0xf0, 0x21, 0x00


	//----- nvinfo : EIATTR_KPARAM_INFO
	.align		4
.L_6865:
        /*0078*/ 	.byte	0x04, 0x17
        /*007a*/ 	.short	(.L_6867 - .L_6866)
.L_6866:
        /*007c*/ 	.word	0x00000000
        /*0080*/ 	.short	0x0002
        /*0082*/ 	.short	0x0010
        /*0084*/ 	.byte	0x00, 0xf0, 0x21, 0x00


	//----- nvinfo : EIATTR_KPARAM_INFO
	.align		4
.L_6867:
        /*0088*/ 	.byte	0x04, 0x17
        /*008a*/ 	.short	(.L_6869 - .L_6868)
.L_6868:
        /*008c*/ 	.word	0x00000000
        /*0090*/ 	.short	0x0001
        /*0092*/ 	.short	0x0008
        /*0094*/ 	.byte	0x00, 0xf0, 0x21, 0x00


	//----- nvinfo : EIATTR_KPARAM_INFO
	.align		4
.L_6869:
        /*0098*/ 	.byte	0x04, 0x17
        /*009a*/ 	.short	(.L_6871 - .L_6870)
.L_6870:
        /*009c*/ 	.word	0x00000000
        /*00a0*/ 	.short	0x0000
        /*00a2*/ 	.short	0x0000
        /*00a4*/ 	.byte	0x00, 0xf0, 0x21, 0x00


	//----- nvinfo : EIATTR_SPARSE_MMA_MASK
	.align		4
.L_6871:
        /*00a8*/ 	.byte	0x03, 0x50
        /*00aa*/ 	.short	0x0000


	//----- nvinfo : EIATTR_MAXREG_COUNT
	.align		4
        /*00ac*/ 	.byte	0x03, 0x1b
        /*00ae*/ 	.short	0x00ff


	//----- nvinfo : EIATTR_NUM_BARRIERS
	.align		4
        /*00b0*/ 	.byte	0x02, 0x4c
        /*00b2*/ 	.byte	0x01
	.zero		1


	//----- nvinfo : EIATTR_MERCURY_ISA_VERSION
	.align		4
        /*00b4*/ 	.byte	0x03, 0x5f
        /*00b6*/ 	.short	0x0101


	//----- nvinfo : EIATTR_COOP_GROUP_MASK_REGIDS
	.align		4
        /*00b8*/ 	.byte	0x04, 0x29
        /*00ba*/ 	.short	(.L_6873 - .L_6872)


	//   ....[0]....
.L_6872:
        /*00bc*/ 	.word	0xffffffff


	//   ....[1]....
        /*00c0*/ 	.word	0xffffffff


	//   ....[2]....
        /*00c4*/ 	.word	0xffffffff


	//   ....[3]....
        /*00c8*/ 	.word	0xffffffff


	//   ....[4]....
        /*00cc*/ 	.word	0xffffffff


	//   ....[5]....
        /*00d0*/ 	.word	0xffffffff


	//   ....[6]....
        /*00d4*/ 	.word	0xffffffff


	//   ....[7]....
        /*00d8*/ 	.word	0xffffffff


	//   ....[8]....
        /*00dc*/ 	.word	0x05000004


	//   ....[9]....
        /*00e0*/ 	.word	0x05000004


	//   ....[10]....
        /*00e4*/ 	.word	0x05000004


	//----- nvinfo : EIATTR_COOP_GROUP_INSTR_OFFSETS
	.align		4
.L_6873:
        /*00e8*/ 	.byte	0x04, 0x28
        /*00ea*/ 	.short	(.L_6875 - .L_6874)


	//   ....[0]....
.L_6874:
        /*00ec*/ 	.word	0x00004ff0


	//   ....[1]....
        /*00f0*/ 	.word	0x00005030


	//   ....[2]....
        /*00f4*/ 	.word	0x00005090


	//   ....[3]....
        /*00f8*/ 	.word	0x000050e0


	//   ....[4]....
        /*00fc*/ 	.word	0x00005110


	//   ....[5]....
        /*0100*/ 	.word	0x00005200


	//   ....[6]....
        /*0104*/ 	.word	0x00005220


	//   ....[7]....
        /*0108*/ 	.word	0x00005240


	//   ....[8]....
        /*010c*/ 	.word	0x00005470


	//   ....[9]....
        /*0110*/ 	.word	0x000054e0


	//   ....[10]....
        /*0114*/ 	.word	0x00005550


	//----- nvinfo : EIATTR_EXIT_INSTR_OFFSETS
	.align		4
.L_6875:
        /*0118*/ 	.byte	0x04, 0x1c
        /*011a*/ 	.short	(.L_6877 - .L_6876)


	//   ....[0]....
.L_6876:
        /*011c*/ 	.word	0x000000d0


	//   ....[1]....
        /*0120*/ 	.word	0x00005330


	//   ....[2]....
        /*0124*/ 	.word	0x00005420


	//----- nvinfo : EIATTR_MAX_THREADS
	.align		4
.L_6877:
        /*0128*/ 	.byte	0x04, 0x05
        /*012a*/ 	.short	(.L_6879 - .L_6878)
.L_6878:
        /*012c*/ 	.word	0x00000100
        /*0130*/ 	.word	0x00000001
        /*0134*/ 	.word	0x00000001


	//----- nvinfo : EIATTR_CRS_STACK_SIZE
	.align		4
.L_6879:
        /*0138*/ 	.byte	0x04, 0x1e
        /*013a*/ 	.short	(.L_6881 - .L_6880)
.L_6880:
        /*013c*/ 	.word	0x00000000


	//----- nvinfo : EIATTR_CBANK_PARAM_SIZE
	.align		4
.L_6881:
        /*0140*/ 	.byte	0x03, 0x19
        /*0142*/ 	.short	0x0050


	//----- nvinfo : EIATTR_PARAM_CBANK
	.align		4
        /*0144*/ 	.byte	0x04, 0x0a
        /*0146*/ 	.short	(.L_6883 - .L_6882)
	.align		4
.L_6882:
        /*0148*/ 	.word	index@(.nv.constant0._ZN18transformer_engine6detail43dgated_act_cast_transpose_kernel_notalignedILi1ELi4Eff13__nv_fp8_e4m3NS_5EmptyEXadL_ZNS_5dreluIffEET_T0_RKS3_EEXadL_ZNS_4reluIffEES5_S6_S8_EEEEvPKT2_SC_PT3_SE_PKT1_PSF_SI_mmm)
        /*014c*/ 	.short	0x0210
        /*014e*/ 	.short	0x0050


	//----- nvinfo : EIATTR_SW_WAR
	.align		4
.L_6883:
        /*0150*/ 	.byte	0x04, 0x36
        /*0152*/ 	.short	(.L_6885 - .L_6884)
.L_6884:
        /*0154*/ 	.word	0x00000008
.L_6885:


//--------------------- .nv.info._ZN18transformer_engine6detail32dgated_act_cast_transpose_kernelILi1ELi4Eff13__nv_fp8_e4m3NS_5EmptyEXadL_ZNS_5dreluIffEET_T0_RKS3_EEXadL_ZNS_4reluIffEES5_S6_S8_EEEEvPKT2_SC_PT3_SE_PKT1_PSF_SI_mmm --------------------------
	.section	.nv.info._ZN18transformer_engine6detail32dgated_act_cast_transpose_kernelILi1ELi4Eff13__nv_fp8_e4m3NS_5EmptyEXadL_ZNS_5dreluIffEET_T0_RKS3_EEXadL_ZNS_4reluIffEES5_S6_S8_EEEEvPKT2_SC_PT3_SE_PKT1_PSF_SI_mmm,"",@"SHT_CUDA_INFO"
	.sectionflags	@""
	.align	4


	//----- nvinfo : EIATTR_CUDA_API_VERSION
	.align		4
        /*0000*/ 	.byte	0x04, 0x37
        /*0002*/ 	.short	(.L_6887 - .L_6886)
.L_6886:
        /*0004*/ 	.word	0x00000082


	//----- nvinfo : EIATTR_KPARAM_INFO
	.align		4
.L_6887:
        /*0008*/ 	.byte	0x04, 0x17
        /*000a*/ 	.short	(.L_6889 - .L_6888)
.L_6888:
        /*000c*/ 	.word	0x00000000
        /*0010*/ 	.short	0x0009
        /*0012*/ 	.short	0x0048
        /*0014*/ 	.byte	0x00, 0xf0, 0x21, 0x00


	//----- nvinfo : EIATTR_KPARAM_INFO
	.align		4
.L_6889:
        /*0018*/ 	.byte	0x04, 0x17
        /*001a*/ 	.short	(.L_6891 - .L_6890)
.L_6890:
        /*001c*/ 	.word	0x00000000
        /*0020*/ 	.short	0x0008
        /*0022*/ 	.short	0x0040
        /*0024*/ 	.byte	0x00, 0xf0, 0x21, 0x00


	//----- nvinfo : EIATTR_KPARAM_INFO
	.align		4
.L_6891:
        /*0028*/ 	.byte	0x04, 0x17
        /*002a*/ 	.short	(.L_6893 - .L_6892)
.L_6892:
        /*002c*/ 	.word	0x00000000
        /*0030*/ 	.short	0x0007
        /*0032*/ 	.short	0x0038
        /*0034*/ 	.byte	0x00, 0xf0, 0x21, 0x00


	//----- nvinfo : EIATTR_KPARAM_INFO
	.align		4
.L_6893:
        /*0038*/ 	.byte	0x04, 0x17
        /*003a*/ 	.short	(.L_6895 - .L_6894)
.L_6894:
        /*003c*/ 	.word	0x00000000
        /*0040*/ 	.short	0x0006
        /*0042*/ 	.short	0x0030
        /*0044*/ 	.byte	0x00, 0xf0, 0x21, 0x00


	//----- nvinfo : EIATTR_KPARAM_INFO
	.align		4
.L_6895:
        /*0048*/ 	.byte	0x04, 0x17
        /*004a*/ 	.short	(.L_6897 - .L_6896)
.L_6896:
        /*004c*/ 	.word	0x00000000
        /*0050*/ 	.short	0x0005
        /*0052*/ 	.short	0x0028
        /*0054*/ 	.byte	0x00, 0xf0, 0x21, 0x00


	//----- nvinfo : EIATTR_KPARAM_INFO
	.align		4
.L_6897:
        /*0058*/ 	.byte	0x04, 0x17
        /*005a*/ 	.short	(.L_6899 - .L_6898)
.L_6898:
        /*005c*/ 	.word	0x00000000
        /*0060*/ 	.short	0x0004
        /*0062*/ 	.short	0x0020
        /*0064*/ 	.byte	0x00, 0xf0, 0x21, 0x00


	//----- nvinfo : EIATTR_KPARAM_INFO
	.align		4
.L_6899:
        /*0068*/ 	.byte	0x04, 0x17
        /*006a*/ 	.short	(.L_6901 - .L_6900)
.L_6900:
        /*006c*/ 	.word	0x00000000
        /*0070*/ 	.short	0x0003
        /*0072*/ 	.short	0x0018
        /*0074*/ 	.byte	0x00, 0xf0, 0x21, 0x00


	//----- nvinfo : EIATTR_KPARAM_INFO
	.align		4
.L_6901:
        /*0078*/ 	.byte	0x04, 0x17
        /*007a*/ 	.short	(.L_6903 - .L_6902)
.L_6902:
        /*007c*/ 	.word	0x00000000
        /*0080*/ 	.short	0x0002
        /*0082*/ 	.short	0x0010
        /*0084*/ 	.byte	0x00, 0xf0, 0x21, 0x00


	//----- nvinfo : EIATTR_KPARAM_INFO
	.align		4
.L_6903:
        /*0088*/ 	.byte	0x04, 0x17
        /*008a*/ 	.short	(.L_6905 - .L_6904)
.L_6904:
        /*008c*/ 	.word	0x00000000
        /*0090*/ 	.short	0x0001
        /*0092*/ 	.short	0x0008
        /*0094*/ 	.byte	0x00, 0xf0, 0x21, 0x00


	//----- nvinfo : EIATTR_KPARAM_INFO
	.align		4
.L_6905:
        /*0098*/ 	.byte	0x04, 0x17
        /*009a*/ 	.short	(.L_6907 - .L_6906)
.L_6906:
        /*009c*/ 	.word	0x00000000
        /*00a0*/ 	.short	0x0000
        /*00a2*/ 	.short	0x0000
        /*00a4*/ 	.byte	0x00, 0xf0, 0x21, 0x00


	//----- nvinfo : EIATTR_SPARSE_MMA_MASK
	.align		4
.L_6907:
        /*00a8*/ 	.byte	0x03, 0x50
        /*00aa*/ 	.short	0x0000


	//----- nvinfo : EIATTR_MAXREG_COUNT
	.align		4
        /*00ac*/ 	.byte	0x03, 0x1b
        /*00ae*/ 	.short	0x00ff


	//----- nvinfo : EIATTR_NUM_BARRIERS
	.align		4
        /*00b0*/ 	.byte	0x02, 0x4c
        /*00b2*/ 	.byte	0x01
	.zero		1


	//----- nvinfo : EIATTR_MERCURY_ISA_VERSION
	.align		4
        /*00b4*/ 	.byte	0x03, 0x5f
        /*00b6*/ 	.short	0x0101


	//----- nvinfo : EIATTR_COOP_GROUP_MASK_REGIDS
	.align		4
        /*00b8*/ 	.byte	0x04, 0x29
        /*00ba*/ 	.short	(.L_6909 - .L_6908)


	//   ....[0]....
.L_6908:
        /*00bc*/ 	.word	0xffffffff


	//   ....[1]....
        /*00c0*/ 	.word	0xffffffff


	//   ....[2]....
        /*00c4*/ 	.word	0xffffffff


	//   ....[3]....
        /*00c8*/ 	.word	0xffffffff


	//   ....[4]....
        /*00cc*/ 	.word	0xffffffff


	//   ....[5]....
        /*00d0*/ 	.word	0xffffffff


	//   ....[6]....
        /*00d4*/ 	.word	0xffffffff


	//   ....[7]....
        /*00d8*/ 	.word	0xffffffff


	//   ....[8]....
        /*00dc*/ 	.word	0x05000006


	//   ....[9]....
        /*00e0*/ 	.word	0x05000006


	//   ....[10]....
        /*00e4*/ 	.word	0x05000006


	//----- nvinfo : EIATTR_COOP_GROUP_INSTR_OFFSETS
	.align		4
.L_6909:
        /*00e8*/ 	.byte	0x04, 0x28
        /*00ea*/ 	.short	(.L_6911 - .L_6910)


	//   ....[0]....
.L_6910:
        /*00ec*/ 	.word	0x00002df0


	//   ....[1]....
        /*00f0*/ 	.word	0x00002e80


	//   ....[2]....
        /*00f4*/ 	.word	0x00002eb0


	//   ....[3]....
        /*00f8*/ 	.word	0x00002ed0


	//   ....[4]....
        /*00fc*/ 	.word	0x00002ef0


	//   ....[5]....
        /*0100*/ 	.word	0x00002fc0


	//   ....[6]....
        /*0104*/ 	.word	0x00002fe0


	//   ....[7]....
        /*0108*/ 	.word	0x00003000


	//   ....[8]....
        /*010c*/ 	.word	0x00003220


	//   ....[9]....
        /*0110*/ 	.word	0x00003290


	//   ....[10]....
        /*0114*/ 	.word	0x00003300


	//----- nvinfo : EIATTR_EXIT_INSTR_OFFSETS
	.align		4
.L_6911:
        /*0118*/ 	.byte	0x04, 0x1c
        /*011a*/ 	.short	(.L_6913 - .L_6912)


	//   ....[0]....
.L_6912:
        /*011c*/ 	.word	0x000000a0


	//   ....[1]....
        /*0120*/ 	.word	0x000030e0


	//   ....[2]....
        /*0124*/ 	.word	0x000031d0


	//----- nvinfo : EIATTR_MAX_THREADS
	.align		4
.L_6913:
        /*0128*/ 	.byte	0x04, 0x05
        /*012a*/ 	.short	(.L_6915 - .L_6914)
.L_6914:
        /*012c*/ 	.word	0x00000100
        /*0130*/ 	.word	0x00000001
        /*0134*/ 	.word	0x00000001


	//----- nvinfo : EIATTR_CRS_STACK_SIZE
	.align		4
.L_6915:
        /*0138*/ 	.byte	0x04, 0x1e
        /*013a*/ 	.short	(.L_6917 - .L_6916)
.L_6916:
        /*013c*/ 	.word	0x00000000


	//----- nvinfo : EIATTR_CBANK_PARAM_SIZE
	.align		4
.L_6917:
        /*0140*/ 	.byte	0x03, 0x19
        /*0142*/ 	.short	0x0050


	//----- nvinfo : EIATTR_PARAM_CBANK
	.align		4
        /*0144*/ 	.byte	0x04, 0x0a
        /*0146*/ 	.short	(.L_6919 - .L_6918)
	.align		4
.L_6918:
        /*0148*/ 	.word	index@(.nv.constant0._ZN18transformer_engine6detail32dgated_act_cast_transpose_kernelILi1ELi4Eff13__nv_fp8_e4m3NS_5EmptyEXadL_ZNS_5dreluIffEET_T0_RKS3_EEXadL_ZNS_4reluIffEES5_S6_S8_EEEEvPKT2_SC_PT3_SE_PKT1_PSF_SI_mmm)
        /*014c*/ 	.short	0x0210
        /*014e*/ 	.short	0x0050


	//----- nvinfo : EIATTR_SW_WAR
	.align		4
.L_6919:
        /*0150*/ 	.byte	0x04, 0x36
        /*0152*/ 	.short	(.L_6921 - .L_6920)
.L_6920:
        /*0154*/ 	.word	0x00000008
.L_6921:


//--------------------- .nv.info._ZN18transformer_engine6detail43dgated_act_cast_transpose_kernel_notalignedILi1ELi4Eff13__nv_fp8_e5m2NS_5EmptyEXadL_ZNS_5dreluIffEET_T0_RKS3_EEXadL_ZNS_4reluIffEES5_S6_S8_EEEEvPKT2_SC_PT3_SE_PKT1_PSF_SI_mmm --------------------------
	.section	.nv.info._ZN18transformer_engine6detail43dgated_act_cast_transpose_kernel_notalignedILi1ELi4Eff13__nv_fp8_e5m2NS_5EmptyEXadL_ZNS_5dreluIffEET_T0_RKS3_EEXadL_ZNS_4reluIffEES5_S6_S8_EEEEvPKT2_SC_PT3_SE_PKT1_PSF_SI_mmm,"",@"SHT_CUDA_INFO"
	.sectionflags	@""
	.align	4


	//----- nvinfo : EIATTR_CUDA_API_VERSION
	.align		4
        /*0000*/ 	.byte	0x04, 0x37
        /*0002*/ 	.short	(.L_6923 - .L_6922)
.L_6922:
        /*0004*/ 	.word	0x00000082


	//----- nvinfo : EIATTR_KPARAM_INFO
	.align		4
.L_6923:
        /*0008*/ 	.byte	0x04, 0x17
        /*000a*/ 	.short	(.L_6925 - .L_6924)
.L_6924:
        /*000c*/ 	.word	0x00000000
        /*0010*/ 	.short	0x0009
        /*0012*/ 	.short	0x0048
        /*0014*/ 	.byte	0x00, 0xf0, 0x21, 0x00


	//----- nvinfo : EIATTR_KPARAM_INFO
	.align		4
.L_6925:
        /*0018*/ 	.byte	0x04, 0x17
        /*001a*/ 	.short	(.L_6927 - .L_6926)
.L_6926:
        /*001c*/ 	.word	0x00000000
        /*0020*/ 	.short	0x0008
        /*0022*/ 	.short	0x0040
        /*0024*/ 	.byte	0x00, 0xf0, 0x21, 0x00


	//----- nvinfo : EIATTR_KPARAM_INFO
	.align		4
.L_6927:
        /*0028*/ 	.byte	0x04, 0x17
        /*002a*/ 	.short	(.L_6929 - .L_6928)
.L_6928:
        /*002c*/ 	.word	0x00000000
        /*0030*/ 	.short	0x0007
        /*0032*/ 	.short	0x0038
        /*0034*/ 	.byte	0x00, 0xf0, 0x21, 0x00


	//----- nvinfo : EIATTR_KPARAM_INFO
	.align		4
.L_6929:
        /*0038*/ 	.byte	0x04, 0x17
        /*003a*/ 	.short	(.L_6931 - .L_6930)
.L_6930:
        /*003c*/ 	.word	0x00000000
        /*0040*/ 	.short	0x0006
        /*0042*/ 	.short	0x0030
        /*0044*/ 	.byte	0x00, 0xf0, 0x21, 0x00


	//----- nvinfo : EIATTR_KPARAM_INFO
	.align		4
.L_6931:
        /*0048*/ 	.byte	0x04, 0x17
        /*004a*/ 	.short	(.L_6933 - .L_6932)
.L_6932:
        /*004c*/ 	.word	0x00000000
        /*0050*/ 	.short	0x0005
        /*0052*/ 	.short	0x0028
        /*0054*/ 	.byte	0x00, 0xf0, 0x21, 0x00


	//----- nvinfo : EIATTR_KPARAM_INFO
	.align		4
.L_6933:
        /*0058*/ 	.byte	0x04, 0x17
        /*005a*/ 	.short	(.L_6935 - .L_6934)
.L_6934:
        /*005c*/ 	.word	0x00000000
        /*0060*/ 	.short	0x0004
        /*0062*/ 	.short	0x0020
        /*0064*/ 	.byte	0x00, 0xf0, 0x21, 0x00


	//----- nvinfo : EIATTR_KPARAM_INFO
	.align		4
.L_6935:
        /*0068*/ 	.byte	0x04, 0x17
        /*006a*/ 	.short	(.L_6937 - .L_6936)
.L_6936:
        /*006c*/ 	.word	0x00000000
        /*0070*/ 	.short	0x0003
        /*0072*/ 	.short	0x0018
        /*0074*/ 	.byte	0x00, 0xf0, 0x21, 0x00


	//----- nvinfo : EIATTR_KPARAM_INFO
	.align		4
.L_6937:
        /*0078*/ 	.byte	0x04, 0x17
        /*007a*/ 	.short	(.L_6939 - .L_6938)
.L_6938:
        /*007c*/ 	.word	0x00000000
        /*0080*/ 	.short	0x0002
        /*0082*/ 	.short	0x0010
        /*0084*/ 	.byte	0x00, 0xf0, 0x21, 0x00


	//----- nvinfo : EIATTR_KPARAM_INFO
	.align		4
.L_6939:
        /*0088*/ 	.byte	0x04, 0x17
        /*008a*/ 	.short	(.L_6941 - .L_6940)
.L_6940:
        /*008c*/ 	.word	0x00000000
        /*0090*/ 	.short	0x0001
        /*0092*/ 	.short	0x0008
        /*0094*/ 	.byte	0x00, 0xf0, 0x21, 0x00


	//----- nvinfo : EIATTR_KPARAM_INFO
	.align		4
.L_6941:
        /*0098*/ 	.byte	0x04, 0x17
        /*009a*/ 	.short	(.L_6943 - .L_6942)
.L_6942:
        /*009c*/ 	.word	0x00000000
        /*00a0*/ 	.short	0x0000
        /*00a2*/ 	.short	0x0000
        /*00a4*/ 	.byte	0x00, 0xf0, 0x21, 0x00


	//----- nvinfo : EIATTR_SPARSE_MMA_MASK
	.align		4
.L_6943:
        /*00a8*/ 	.byte	0x03, 0x50
        /*00aa*/ 	.short	0x0000


	//----- nvinfo : EIATTR_MAXREG_COUNT
	.align		4
        /*00ac*/ 	.byte	0x03, 0x1b
        /*00ae*/ 	.short	0x00ff


	//----- nvinfo : EIATTR_NUM_BARRIERS
	.align		4
        /*00b0*/ 	.byte	0x02, 0x4c
        /*00b2*/ 	.byte	0x01
	.zero		1


	//----- nvinfo : EIATTR_MERCURY_ISA_VERSION
	.align		4
        /*00b4*/ 	.byte	0x03, 0x5f
        /*00b6*/ 	.short	0x0101


	//----- nvinfo : EIATTR_COOP_GROUP_MASK_REGIDS
	.align		4
        /*00b8*/ 	.byte	0x04, 0x29
        /*00ba*/ 	.short	(.L_6945 - .L_6944)


	//   ....[0]....
.L_6944:
        /*00bc*/ 	.word	0xffffffff


	//   ....[1]....
        /*00c0*/ 	.word	0xffffffff


	//   ....[2]....
        /*00c4*/ 	.word	0xffffffff


	//   ....[3]....
        /*00c8*/ 	.word	0xffffffff


	//   ....[4]....
        /*00cc*/ 	.word	0xffffffff


	//   ....[5]....
        /*00d0*/ 	.word	0xffffffff


	//   ....[6]....
        /*00d4*/ 	.word	0xffffffff


	//   ....[7]....
        /*00d8*/ 	.word	0xffffffff


	//   ....[8]....
        /*00dc*/ 	.word	0x05000004


	//   ....[9]....
        /*00e0*/ 	.word	0x05000004


	//   ....[10]....
        /*00e4*/ 	.word	0x05000004


	//----- nvinfo : EIATTR_COOP_GROUP_INSTR_OFFSETS
	.align		4
.L_6945:
        /*00e8*/ 	.byte	0x04, 0x28
        /*00ea*/ 	.short	(.L_6947 - .L_6946)


	//   ....[0]....
.L_6946:
        /*00ec*/ 	.word	0x00004ff0


	//   ....[1]....
        /*00f0*/ 	.word	0x00005030


	//   ....[2]....
        /*00f4*/ 	.word	0x00005090


	//   ....[3]....
        /*00f8*/ 	.word	0x000050e0


	//   ....[4]....
        /*00fc*/ 	.word	0x00005110


	//   ....[5]....
        /*0100*/ 	.word	0x00005200


	//   ....[6]....
        /*0104*/ 	.word	0x00005220


	//   ....[7]....
        /*0108*/ 	.word	0x00005240


	//   ....[8]....
        /*010c*/ 	.word	0x00005470


	//   ....[9]....
        /*0110*/ 	.word	0x000054e0


	//   ....[10]....
        /*0114*/ 	.word	0x00005550


	//----- nvinfo : EIATTR_EXIT_INSTR_OFFSETS
	.align		4
.L_6947:
        /*0118*/ 	.byte	0x04, 0x1c
        /*011a*/ 	.short	(.L_6949 - .L_6948)


	//   ....[0]....
.L_6948:
        /*011c*/ 	.word	0x000000d0


	//   ....[1]....
        /*0120*/ 	.word	0x00005330


	//   ....[2]....
        /*0124*/ 	.word	0x00005420


	//----- nvinfo : EIATTR_MAX_THREADS
	.align		4
.L_6949:
        /*0128*/ 	.byte	0x04, 0x05
        /*012a*/ 	.short	(.L_6951 - .L_6950)
.L_6950:
        /*012c*/ 	.word	0x00000100
        /*0130*/ 	.word	0x00000001
        /*0134*/ 	.word	0x00000001


	//----- nvinfo : EIATTR_CRS_STACK_SIZE
	.align		4
.L_6951:
        /*0138*/ 	.byte	0x04, 0x1e
        /*013a*/ 	.short	(.L_6953 - .L_6952)
.L_6952:
        /*013c*/ 	.word	0x00000000


	//----- nvinfo : EIATTR_CBANK_PARAM_SIZE
	.align		4
.L_6953:
        /*0140*/ 	.byte	0x03, 0x19
        /*0142*/ 	.short	0x0050


	//----- nvinfo : EIATTR_PARAM_CBANK
	.align		4
        /*0144*/ 	.byte	0x04, 0x0a
        /*0146*/ 	.short	(.L_6955 - .L_6954)
	.align		4
.L_6954:
        /*0148*/ 	.word	index@(.nv.constant0._ZN18transformer_engine6detail43dgated_act_cast_transpose_kernel_notalignedILi1ELi4Eff13__nv_fp8_e5m2NS_5EmptyEXadL_ZNS_5dreluIffEET_T0_RKS3_EEXadL_ZNS_4reluIffEES5_S6_S8_EEEEvPKT2_SC_PT3_SE_PKT1_PSF_SI_mmm)
        /*014c*/ 	.short	0x0210
        /*014e*/ 	.short	0x0050


	//----- nvinfo : EIATTR_SW_WAR
	.align		4
.L_6955:
        /*0150*/ 	.byte	0x04, 0x36
        /*0152*/ 	.short	(.L_6957 - .L_6956)
.L_6956:
        /*0154*/ 	.word	0x00000008
.L_6957:


//--------------------- .nv.info._ZN18transformer_engine6detail32dgated_act_cast_transpose_kernelILi1ELi4Eff13__nv_fp8_e5m2NS_5EmptyEXadL_ZNS_5dreluIffEET_T0_RKS3_EEXadL_ZNS_4reluIffEES5_S6_S8_EEEEvPKT2_SC_PT3_SE_PKT1_PSF_SI_mmm --------------------------
	.section	.nv.info._ZN18transformer_engine6detail32dgated_act_cast_transpose_kernelILi1ELi4Eff13__nv_fp8_e5m2NS_5EmptyEXadL_ZNS_5dreluIffEET_T0_RKS3_EEXadL_ZNS_4reluIffEES5_S6_S8_EEEEvPKT2_SC_PT3_SE_PKT1_PSF_SI_mmm,"",@"SHT_CUDA_INFO"
	.sectionflags	@""
	.align	4


	//----- nvinfo : EIATTR_CUDA_API_VERSION
	.align		4
        /*0000*/ 	.byte	0x04, 0x37
        /*0002*/ 	.short	(.L_6959 - .L_6958)
.L_6958:
        /*0004*/ 	.word	0x00000082


	//----- nvinfo : EIATTR_KPARAM_INFO
	.align		4
.L_6959:
        /*0008*/ 	.byte	0x04, 0x17
        /*000a*/ 	.short	(.L_6961 - .L_6960)
.L_6960:
        /*000c*/ 	.word	0x00000000
        /*0010*/ 	.short	0x0009
        /*0012*/ 	.short	0x0048
        /*0014*/ 	.byte	0x00, 0xf0, 0x21, 0x00


	//----- nvinfo : EIATTR_KPARAM_INFO
	.align		4
.L_6961:
        /*0018*/ 	.byte	0x04, 0x17
        /*001a*/ 	.short	(.L_6963 - .L_6962)
.L_6962:
        /*001c*/ 	.word	0x00000000
        /*0020*/ 	.short	0x0008
        /*0022*/ 	.short	0x0040
        /*0024*/ 	.byte	0x00, 0xf0, 0x21, 0x00


	//----- nvinfo : EIATTR_KPARAM_INFO
	.align		4
.L_6963:
        /*0028*/ 	.byte	0x04, 0x17
        /*002a*/ 	.short	(.L_6965 - .L_6964)
.L_6964:
        /*002c*/ 	.word	0x00000000
        /*0030*/ 	.short	0x0007
        /*0032*/ 	.short	0x0038
        /*0034*/ 	.byte	0x00, 0xf0, 0x21, 0x00


	//----- nvinfo : EIATTR_KPARAM_INFO
	.align		4
.L_6965:
        /*0038*/ 	.byte	0x04, 0x17
        /*003a*/ 	.short	(.L_6967 - .L_6966)
.L_6966:
        /*003c*/ 	.word	0x00000000
        /*0040*/ 	.short	0x0006
        /*0042*/ 	.short	0x0030
        /*0044*/ 	.byte	0x00, 0xf0, 0x21, 0x00


	//----- nvinfo : EIATTR_KPARAM_INFO
	.align		4
.L_6967:
        /*0048*/ 	.byte	0x04, 0x17
        /*004a*/ 	.short	(.L_6969 - .L_6968)
.L_6968:
        /*004c*/ 	.word	0x00000000
        /*0050*/ 	.short	0x0005
        /*0052*/ 	.short	0x0028
        /*0054*/ 	.byte	0x00, 0xf0, 0x21, 0x00


	//----- nvinfo : EIATTR_KPARAM_INFO
	.align		4
.L_6969:
        /*0058*/ 	.byte	0x04, 0x17
        /*005a*/ 	.short	(.L_6971 - .L_6970)
.L_6970:
        /*005c*/ 	.word	0x00000000
        /*0060*/ 	.short	0x0004
        /*0062*/ 	.short	0x0020
        /*0064*/ 	.byte	0x00, 0xf0, 0x21, 0x00


	//----- nvinfo : EIATTR_KPARAM_INFO
	.align		4
.L_6971:
        /*0068*/ 	.byte	0x04, 0x17
        /*006a*/ 	.short	(.L_6973 - .L_6972)
.L_6972:
        /*006c*/ 	.word	0x00000000
        /*0070*/ 	.short	0x0003
        /*0072*/ 	.short	0x0018
        /*0074*/ 	.byte	0x00, 0xf0, 0x21, 0x00


	//----- nvinfo : EIATTR_KPARAM_INFO
	.align		4
.L_6973:
        /*0078*/ 	.byte	0x04, 0x17
        /*007a*/ 	.short	(.L_6975 - .L_6974)
.L_6974:
        /*007c*/ 	.word	0x00000000
        /*0080*/ 	.short	0x0002
        /*0082*/ 	.short	0x0010
        /*0084*/ 	.byte	0x00, 0xf0, 0x21, 0x00


	//----- nvinfo : EIATTR_KPARAM_INFO
	.align		4
.L_6975:
        /*0088*/ 	.byte	0x04, 0x17
        /*008a*/ 	.short	(.L_6977 - .L_6976)
.L_6976:
        /*008c*/ 	.word	0x00000000
        /*0090*/ 	.short	0x0001
        /*0092*/ 	.short	0x0008
        /*0094*/ 	.byte	0x00, 0xf0, 0x21, 0x00


	//----- nvinfo : EIATTR_KPARAM_INFO
	.align		4
.L_6977:
        /*0098*/ 	.byte	0x04, 0x17
        /*009a*/ 	.short	(.L_6979 - .L_6978)
.L_6978:
        /*009c*/ 	.word	0x00000000
        /*00a0*/ 	.short	0x0000
        /*00a2*/ 	.short	0x0000
        /*00a4*/ 	.byte	0x00, 0xf0, 0x21, 0x00


	//----- nvinfo : EIATTR_SPARSE_MMA_MASK
	.align		4
.L_6979:
        /*00a8*/ 	.byte	0x03, 0x50
        /*00aa*/ 	.short	0x0000


	//----- nvinfo : EIATTR_MAXREG_COUNT
	.align		4
        /*00ac*/ 	.byte	0x03, 0x1b
        /*00ae*/ 	.short	0x00ff


	//----- nvinfo : EIATTR_NUM_BARRIERS
	.align		4
        /*00b0*/ 	.byte	0x02, 0x4c
        /*00b2*/ 	.byte	0x01
	.zero		1


	//----- nvinfo : EIATTR_MERCURY_ISA_VERSION
	.align		4
        /*00b4*/ 	.byte	0x03, 0x5f
        /*00b6*/ 	.short	0x0101


	//----- nvinfo : EIATTR_COOP_GROUP_MASK_REGIDS
	.align		4
        /*00b8*/ 	.byte	0x04, 0x29
        /*00ba*/ 	.short	(.L_6981 - .L_6980)


	//   ....[0]....
.L_6980:
        /*00bc*/ 	.word	0xffffffff


	//   ....[1]....
        /*00c0*/ 	.word	0xffffffff


	//   ....[2]....
        /*00c4*/ 	.word	0xffffffff


	//   ....[3]....
        /*00c8*/ 	.word	0xffffffff


	//   ....[4]....
        /*00cc*/ 	.word	0xffffffff


	//   ....[5]....
        /*00d0*/ 	.word	0xffffffff


	//   ....[6]....
        /*00d4*/ 	.word	0xffffffff


	//   ....[7]....
        /*00d8*/ 	.word	0xffffffff


	//   ....[8]....
        /*00dc*/ 	.word	0x05000006


	//   ....[9]....
        /*00e0*/ 	.word	0x05000006


	//   ....[10]....
        /*00e4*/ 	.word	0x05000006


	//----- nvinfo : EIATTR_COOP_GROUP_INSTR_OFFSETS
	.align		4
.L_6981:
        /*00e8*/ 	.byte	0x04, 0x28
        /*00ea*/ 	.short	(.L_6983 - .L_6982)


	//   ....[0]....
.L_6982:
        /*00ec*/ 	.word	0x00002df0


	//   ....[1]....
        /*00f0*/ 	.word	0x00002e80


	//   ....[2]....
        /*00f4*/ 	.word	0x00002eb0


	//   ....[3]....
        /*00f8*/ 	.word	0x00002ed0


	//   ....[4]....
        /*00fc*/ 	.word	0x00002ef0


	//   ....[5]....
        /*0100*/ 	.word	0x00002fc0


	//   ....[6]....
        /*0104*/ 	.word	0x00002fe0


	//   ....[7]....
        /*0108*/ 	.word	0x00003000


	//   ....[8]....
        /*010c*/ 	.word	0x00003220


	//   ....[9]....
        /*0110*/ 	.word	0x00003290


	//   ....[10]....
        /*0114*/ 	.word	0x00003300


	//----- nvinfo : EIATTR_EXIT_INSTR_OFFSETS
	.align		4
.L_6983:
        /*0118*/ 	.byte	0x04, 0x1c
        /*011a*/ 	.short	(.L_6985 - .L_6984)


	//   ....[0]....
.L_6984:
        /*011c*/ 	.word	0x000000a0


	//   ....[1]....
        /*0120*/ 	.word	0x000030e0


	//   ....[2]....
        /*0124*/ 	.word	0x000031d0


	//----- nvinfo : EIATTR_MAX_THREADS
	.align		4
.L_6985:
        /*0128*/ 	.byte	0x04, 0x05
        /*012a*/ 	.short	(.L_6987 - .L_6986)
.L_6986:
        /*012c*/ 	.word	0x00000100
        /*0130*/ 	.word	0x00000001
        /*0134*/ 	.word	0x00000001


	//----- nvinfo : EIATTR_CRS_STACK_SIZE
	.align		4
.L_6987:
        /*0138*/ 	.byte	0x04, 0x1e
        /*013a*/ 	.short	(.L_6989 - .L_6988)
.L_6988:
        /*013c*/ 	.word	0x00000000


	//----- nvinfo : EIATTR_CBANK_PARAM_SIZE
	.align		4
.L_6989:
        /*0140*/ 	.byte	0x03, 0x19
        /*0142*/ 	.short	0x0050


	//----- nvinfo : EIATTR_PARAM_CBANK
	.align		4
        /*0144*/ 	.byte	0x04, 0x0a
        /*0146*/ 	.short	(.L_6991 - .L_6990)
	.align		4
.L_6990:
        /*0148*/ 	.word	index@(.nv.constant0._ZN18transformer_engine6detail32dgated_act_cast_transpose_kernelILi1ELi4Eff13__nv_fp8_e5m2NS_5EmptyEXadL_ZNS_5dreluIffEET_T0_RKS3_EEXadL_ZNS_4reluIffEES5_S6_S8_EEEEvPKT2_SC_PT3_SE_PKT1_PSF_SI_mmm)
        /*014c*/ 	.short	0x0210
        /*014e*/ 	.short	0x0050


	//----- nvinfo : EIATTR_SW_WAR
	.align		4
.L_6991:
        /*0150*/ 	.byte	0x04, 0x36
        /*0152*/ 	.short	(.L_6993 - .L_6992)
.L_6992:
        /*0154*/ 	.word	0x00000008
.L_6993:


//--------------------- .nv.info._ZN18transformer_engine6detail43dgated_act_cast_transpose_kernel_notalignedILi1ELi2Eff13__nv_bfloat16NS_5EmptyEXadL_ZNS_5dreluIffEET_T0_RKS3_EEXadL_ZNS_4reluIffEES5_S6_S8_EEEEvPKT2_SC_PT3_SE_PKT1_PSF_SI_mmm --------------------------
	.section	.nv.info._ZN18transformer_engine6detail43dgated_act_cast_transpose_kernel_notalignedILi1ELi2Eff13__nv_bfloat16NS_5EmptyEXadL_ZNS_5dreluIffEET_T0_RKS3_EEXadL_ZNS_4reluIffEES5_S6_S8_EEEEvPKT2_SC_PT3_SE_PKT1_PSF_SI_mmm,"",@"SHT_CUDA_INFO"
	.sectionflags	@""
	.align	4


	//----- nvinfo : EIATTR_CUDA_API_VERSION
	.align		4
        /*0000*/ 	.byte	0x04, 0x37
        /*0002*/ 	.short	(.L_6995 - .L_6994)
.L_6994:
        /*0004*/ 	.word	0x00000082


	//----- nvinfo : EIATTR_KPARAM_INFO
	.align		4
.L_6995:
        /*0008*/ 	.byte	0x04, 0x17
        /*000a*/ 	.short	(.L_6997 - .L_6996)
.L_6996:
        /*000c*/ 	.word	0x00000000
        /*0010*/ 	.short	0x0009
        /*0012*/ 	.short	0x0048
        /*0014*/ 	.byte	0x00, 0xf0, 0x21, 0x00


	//----- nvinfo : EIATTR_KPARAM_INFO
	.align		4
.L_6997:
        /*0018*/ 	.byte	0x04, 0x17
        /*001a*/ 	.short	(.L_6999 - .L_6998)
.L_6998:
        /*001c*/ 	.word	0x00000000
        /*0020*/ 	.short	0x0008
        /*0022*/ 	.short	0x0040
        /*0024*/ 	.byte	0x00, 0xf0, 0x21, 0x00


	//----- nvinfo : EIATTR_KPARAM_INFO
	.align		4
.L_6999:
        /*0028*/ 	.byte	0x04, 0x17
        /*002a*/ 	.short	(.L_7001 - .L_7000)
.L_7000:
        /*002c*/ 	.word	0x00000000
        /*0030*/ 	.short	0x0007
        /*0032*/ 	.short	0x0038
        /*0034*/ 	.byte	0x00, 0xf0, 0x21, 0x00


	//----- nvinfo : EIATTR_KPARAM_INFO
	.align		4
.L_7001:
        /*0038*/ 	.byte	0x04, 0x17
        /*003a*/ 	.short	(.L_7003 - .L_7002)
.L_7002:
        /*003c*/ 	.word	0x00000000
        /*0040*/ 	.short	0x0006
        /*0042*/ 	.short	0x0030
        /*0044*/ 	.byte	0x00, 0xf0, 0x21, 0x00


	//----- nvinfo : EIATTR_KPARAM_INFO
	.align		4
.L_7003:
        /*0048*/ 	.byte	0x04, 0x17
        /*004a*/ 	.short	(.L_7005 - .L_7004)
.L_7004:
        /*004c*/ 	.word	0x00000000
        /*0050*/ 	.short	0x0005
        /*0052*/ 	.short	0x0028
        /*0054*/ 	.byte	0x00, 0xf0, 0x21, 0x00


	//----- nvinfo : EIATTR_KPARAM_INFO
	.align		4
.L_7005:
        /*0058*/ 	.byte	0x04, 0x17
        /*005a*/ 	.short	(.L_7007 - .L_7006)
.L_7006:
        /*005c*/ 	.word	0x00000000
        /*0060*/ 	.short	0x0004
        /*0062*/ 	.short	0x0020
        /*0064*/ 	.byte	0x00, 0xf0, 0x21, 0x00


	//----- nvinfo : EIATTR_KPARAM_INFO
	.align		4
.L_7007:
        /*0068*/ 	.byte	0x04, 0x17
        /*006a*/ 	.short	(.L_7009 - .L_7008)
.L_7008:
        /*006c*/ 	.word	0x00000000
        /*0070*/ 	.short	0x0003
        /*0072*/ 	.short	0x0018
        /*0074*/ 	.byte	0x00, 0xf0, 0x21, 0x00


	//----- nvinfo : EIATTR_KPARAM_INFO
	.align		4
.L_7009:
        /*0078*/ 	.byte	0x04, 0x17
        /*007a*/ 	.short	(.L_7011 - .L_7010)
.L_7010:
        /*007c*/ 	.word	0x00000000
        /*0080*/ 	.short	0x0002
        /*0082*/ 	.short	0x0010
        /*0084*/ 	.byte	0x00, 0xf0, 0x21, 0x00


	//----- nvinfo : EIATTR_KPARAM_INFO
	.align		4
.L_7011:
        /*0088*/ 	.byte	0x04, 0x17
        /*008a*/ 	.short	(.L_7013 - .L_7012)
.L_7012:
        /*008c*/ 	.word	0x00000000
        /*0090*/ 	.short	0x0001
        /*0092*/ 	.short	0x0008
        /*0094*/ 	.byte	0x00, 0xf0, 0x21, 0x00


	//----- nvinfo : EIATTR_KPARAM_INFO
	.align		4
.L_7013:
        /*0098*/ 	.byte	0x04, 0x17
        /*009a*/ 	.short	(.L_7015 - .L_7014)
.L_7014:
        /*009c*/ 	.word	0x00000000
        /*00a0*/ 	.short	0x0000
        /*00a2*/ 	.short	0x0000
        /*00a4*/ 	.byte	0x00, 0xf0, 0x21, 0x00


	//----- nvinfo : EIATTR_SPARSE_MMA_MASK
	.align		4
.L_7015:
        /*00a8*/ 	.byte	0x03, 0x50
        /*00aa*/ 	.short	0x0000


	//----- nvinfo : EIATTR_MAXREG_COUNT
	.align		4
        /*00ac*/ 	.byte	0x03, 0x1b
        /*00ae*/ 	.short	0x00ff


	//----- nvinfo : EIATTR_NUM_BARRIERS
	.align		4
        /*00b0*/ 	.byte	0x02, 0x4c
        /*00b2*/ 	.byte	0x01
	.zero		1


	//----- nvinfo : EIATTR_MERCURY_ISA_VERSION
	.align		4
        /*00b4*/ 	.byte	0x03, 0x5f
        /*00b6*/ 	.short	0x0101


	//----- nvinfo : EIATTR_COOP_GROUP_MASK_REGIDS
	.align		4
        /*00b8*/ 	.byte	0x04, 0x29
        /*00ba*/ 	.short	(.L_7017 - .L_7016)


	//   ....[0]....
.L_7016:
        /*00bc*/ 	.word	0xffffffff


	//   ....[1]....
        /*00c0*/ 	.word	0xffffffff


	//   ....[2]....
        /*00c4*/ 	.word	0xffffffff


	//   ....[3]....
        /*00c8*/ 	.word	0xffffffff


	//   ....[4]....
        /*00cc*/ 	.word	0xffffffff


	//   ....[5]....
        /*00d0*/ 	.word	0xffffffff


	//   ....[6]....
        /*00d4*/ 	.word	0xffffffff


	//   ....[7]....
        /*00d8*/ 	.word	0xffffffff


	//   ....[8]....
        /*00dc*/ 	.word	0x05000004


	//   ....[9]....
        /*00e0*/ 	.word	0x05000004


	//   ....[10]....
        /*00e4*/ 	.word	0x05000004


	//----- nvinfo : EIATTR_COOP_GROUP_INSTR_OFFSETS
	.align		4
.L_7017:
        /*00e8*/ 	.byte	0x04, 0x28
        /*00ea*/ 	.short	(.L_7019 - .L_7018)


	//   ....[0]....
.L_7018:
        /*00ec*/ 	.word	0x00003610


	//   ....[1]....
        /*00f0*/ 	.word	0x00003650


	//   ....[2]....
        /*00f4*/ 	.word	0x000036b0


	//   ....[3]....
        /*00f8*/ 	.word	0x00003700


	//   ....[4]....
        /*00fc*/ 	.word	0x00003730


	//   ....[5]....
        /*0100*/ 	.word	0x00003830


	//   ....[6]....
        /*0104*/ 	.word	0x00003850


	//   ....[7]....
        /*0108*/ 	.word	0x00003870


	//   ....[8]....
        /*010c*/ 	.word	0x00003ac0


	//   ....[9]....
        /*0110*/ 	.word	0x00003b30


	//   ....[10]....
        /*0114*/ 	.word	0x00003ba0


	//----- nvinfo : EIATTR_EXIT_INSTR_OFFSETS
	.align		4
.L_7019:
        /*0118*/ 	.byte	0x04, 0x1c
        /*011a*/ 	.short	(.L_7021 - .L_7020)


	//   ....[0]....
.L_7020:
        /*011c*/ 	.word	0x000000d0


	//   ....[1]....
        /*0120*/ 	.word	0x00003960


	//   ....[2]....
        /*0124*/ 	.word	0x00003a70


	//----- nvinfo : EIATTR_MAX_THREADS
	.align		4
.L_7021:
        /*0128*/ 	.byte	0x04, 0x05
        /*012a*/ 	.short	(.L_7023 - .L_7022)
.L_7022:
        /*012c*/ 	.word	0x00000100
        /*0130*/ 	.word	0x00000001
        /*0134*/ 	.word	0x00000001


	//----- nvinfo : EIATTR_CRS_STACK_SIZE
	.align		4
.L_7023:
        /*0138*/ 	.byte	0x04, 0x1e
        /*013a*/ 	.short	(.L_7025 - .L_7024)
.L_7024:
        /*013c*/ 	.word	0x00000000


	//----- nvinfo : EIATTR_CBANK_PARAM_SIZE
	.align		4
.L_7025:
        /*0140*/ 	.byte	0x03, 0x19
        /*0142*/ 	.short	0x0050


	//----- nvinfo : EIATTR_PARAM_CBANK
	.align		4
        /*0144*/ 	.byte	0x04, 0x0a
        /*0146*/ 	.short	(.L_7027 - .L_7026)
	.align		4
.L_7026:
        /*0148*/ 	.word	index@(.nv.constant0._ZN18transformer_engine6detail43dgated_act_cast_transpose_kernel_notalignedILi1ELi2Eff13__nv_bfloat16NS_5EmptyEXadL_ZNS_5dreluIffEET_T0_RKS3_EEXadL_ZNS_4reluIffEES5_S6_S8_EEEEvPKT2_SC_PT3_SE_PKT1_PSF_SI_mmm)
        /*014c*/ 	.short	0x0210
        /*014e*/ 	.short	0x0050


	//----- nvinfo : EIATTR_SW_WAR
	.align		4
.L_7027:
        /*0150*/ 	.byte	0x04, 0x36
        /*0152*/ 	.short	(.L_7029 - .L_7028)
.L_7028:
        /*0154*/ 	.word	0x00000008
.L_7029:


//--------------------- .nv.info._ZN18transformer_engine6detail32dgated_act_cast_transpose_kernelILi1ELi2Eff13__nv_bfloat16NS_5EmptyEXadL_ZNS_5dreluIffEET_T0_RKS3_EEXadL_ZNS_4reluIffEES5_S6_S8_EEEEvPKT2_SC_PT3_SE_PKT1_PSF_SI_mmm --------------------------
	.section	.nv.info._ZN18transformer_engine6detail32dgated_act_cast_transpose_kernelILi1ELi2Eff13__nv_bfloat16NS_5EmptyEXadL_ZNS_5dreluIffEET_T0_RKS3_EEXadL_ZNS_4reluIffEES5_S6_S8_EEEEvPKT2_SC_PT3_SE_PKT1_PSF_SI_mmm,"",@"SHT_CUDA_INFO"
	.sectionflags	@""
	.align	4


	//----- nvinfo : EIATTR_CUDA_API_VERSION
	.align		4
        /*0000*/ 	.byte	0x04, 0x37
        /*0002*/ 	.short	(.L_7031 - .L_7030)
.L_7030:
        /*0004*/ 	.word	0x00000082


	//----- nvinfo : EIATTR_KPARAM_INFO
	.align		4
.L_7031:
        /*0008*/ 	.byte	0x04, 0x17
        /*000a*/ 	.short	(.L_7033 - .L_7032)
.L_7032:
        /*000c*/ 	.word	0x00000000
        /*0010*/ 	.short	0x0009
        /*0012*/ 	.short	0x0048
        /*0014*/ 	.byte	0x00, 0xf0, 0x21, 0x00


	//----- nvinfo : EIATTR_KPARAM_INFO
	.align		4
.L_7033:
        /*0018*/ 	.byte	0x04, 0x17
        /*001a*/ 	.short	(.L_7035 - .L_7034)
.L_7034:
        /*001c*/ 	.word	0x00000000
        /*0020*/ 	.short	0x0008
        /*0022*/ 	.short	0x0040
        /*0024*/ 	.byte	0x00, 0xf0, 0x21, 0x00


	//----- nvinfo : EIATTR_KPARAM_INFO
	.align		4
.L_7035:
        /*0028*/ 	.byte	0x04, 0x17
        /*002a*/ 	.short	(.L_7037 - .L_7036)
.L_7036:
        /*002c*/ 	.word	0x00000000
        /*0030*/ 	.short	0x0007
        /*0032*/ 	.short	0x0038
        /*0034*/ 	.byte	0x00, 0xf0, 0x21, 0x00


	//----- nvinfo : EIATTR_KPARAM_INFO
	.align		4
.L_7037:
        /*0038*/ 	.byte	0x04, 0x17
        /*003a*/ 	.short	(.L_7039 - .L_7038)
.L_7038:
        /*003c*/ 	.word	0x00000000
        /*0040*/ 	.short	0x0006
        /*0042*/ 	.short	0x0030
        /*0044*/ 	.byte	0x00, 0xf0, 0x21, 0x00


	//----- nvinfo : EIATTR_KPARAM_INFO
	.align		4
.L_7039:
        /*0048*/ 	.byte	0x04, 0x17
        /*004a*/ 	.short	(.L_7041 - .L_7040)
.L_7040:
        /*004c*/ 	.word	0x00000000
        /*0050*/ 	.short	0x0005
        /*0052*/ 	.short	0x0028
        /*0054*/ 	.byte	0x00, 0xf0, 0x21, 0x00


	//----- nvinfo : EIATTR_KPARAM_INFO
	.align		4
.L_7041:
        /*0058*/ 	.byte	0x04, 0x17
        /*005a*/ 	.short	(.L_7043 - .L_7042)
.L_7042:
        /*005c*/ 	.word	0x00000000
        /*0060*/ 	.short	0x0004
        /*0062*/ 	.short	0x0020
        /*0064*/ 	.byte	0x00, 0xf0, 0x21, 0x00


	//----- nvinfo : EIATTR_KPARAM_INFO
	.align		4
.L_7043:
        /*0068*/ 	.byte	0x04, 0x17
        /*006a*/ 	.short	(.L_7045 - .L_7044)
.L_7044:
        /*006c*/ 	.word	0x00000000
        /*0070*/ 	.short	0x0003
        /*0072*/ 	.short	0x0018
        /*0074*/ 	.byte	0x00, 0xf0, 0x21, 0x00


	//----- nvinfo : EIATTR_KPARAM_INFO
	.align		4
.L_7045:
        /*0078*/ 	.byte	0x04, 0x17
        /*007a*/ 	.short	(.L_7047 - .L_7046)
.L_7046:
        /*007c*/ 	.word	0x00000000
        /*0080*/ 	.short	0x0002
        /*0082*/ 	.short	0x0010
        /*0084*/ 	.byte	0x00, 0xf0, 0x21, 0x00


	//----- nvinfo : EIATTR_KPARAM_INFO
	.align		4
.L_7047:
        /*0088*/ 	.byte	0x04, 0x17
        /*008a*/ 	.short	(.L_7049 - .L_7048)
.L_7048:
        /*008c*/ 	.word	0x00000000
        /*0090*/ 	.short	0x0001
        /*0092*/ 	.short	0x0008
        /*0094*/ 	.byte	0x00, 0xf0, 0x21, 0x00


	//----- nvinfo : EIATTR_KPARAM_INFO
	.align		4
.L_7049:
        /*0098*/ 	.byte	0x04, 0x17
        /*009a*/ 	.short	(.L_7051 - .L_7050)
.L_7050:
        /*009c*/ 	.word	0x00000000
        /*00a0*/ 	.short	0x0000
        /*00a2*/ 	.short	0x0000
        /*00a4*/ 	.byte	0x00, 0xf0, 0x21, 0x00


	//----- nvinfo : EIATTR_SPARSE_MMA_MASK
	.align		4
.L_7051:
        /*00a8*/ 	.byte	0x03, 0x50
        /*00aa*/ 	.short	0x0000


	//----- nvinfo : EIATTR_MAXREG_COUNT
	.align		4
        /*00ac*/ 	.byte	0x03, 0x1b
        /*00ae*/ 	.short	0x00ff


	//----- nvinfo : EIATTR_NUM_BARRIERS
	.align		4
        /*00b0*/ 	.byte	0x02, 0x4c
        /*00b2*/ 	.byte	0x01
	.zero		1


	//----- nvinfo : EIATTR_MERCURY_ISA_VERSION
	.align		4
        /*00b4*/ 	.byte	0x03, 0x5f
        /*00b6*/ 	.short	0x0101


	//----- nvinfo : EIATTR_INT_WARP_WIDE_INSTR_OFFSETS
	.align		4
        /*00b8*/ 	.byte	0x04, 0x31
        /*00ba*/ 	.short	(.L_7053 - .L_7052)


	//   ....[0]....
.L_7052:
        /*00bc*/ 	.word	0x00001f20


	//   ....[1]....
        /*00c0*/ 	.word	0x00002030


	//----- nvinfo : EIATTR_COOP_GROUP_MASK_REGIDS
	.align		4
.L_7053:
        /*00c4*/ 	.byte	0x04, 0x29
        /*00c6*/ 	.short	(.L_7055 - .L_7054)


	//   ....[0]....
.L_7054:
        /*00c8*/ 	.word	0xffffffff


	//   ....[1]....
        /*00cc*/ 	.word	0xffffffff


	//   ....[2]....
        /*00d0*/ 	.word	0xffffffff


	//   ....[3]....
        /*00d4*/ 	.word	0xffffffff


	//   ....[4]....
        /*00d8*/ 	.word	0xffffffff


	//   ....[5]....
        /*00dc*/ 	.word	0xffffffff


	//   ....[6]....
        /*00e0*/ 	.word	0xffffffff


	//   ....[7]....
        /*00e4*/ 	.word	0xffffffff


	//   ....[8]....
        /*00e8*/ 	.word	0x05000005


	//   ....[9]....
        /*00ec*/ 	.word	0x05000005


	//   ....[10]....
        /*00f0*/ 	.word	0x05000005


	//----- nvinfo : EIATTR_COOP_GROUP_INSTR_OFFSETS
	.align		4
.L_7055:
        /*00f4*/ 	.byte	0x04, 0x28
        /*00f6*/ 	.short	(.L_7057 - .L_7056)


	//   ....[0]....
.L_7056:
        /*00f8*/ 	.word	0x00001ee0


	//   ....[1]....
        /*00fc*/ 	.word	0x00001f50


	//   ....[2]....
        /*0100*/ 	.word	0x00001f70


	//   ....[3]....
        /*0104*/ 	.word	0x00001f90


	//   ....[4]....
        /*0108*/ 	.word	0x00001fb0


	//   ....[5]....
        /*010c*/ 	.word	0x00002090


	//   ....[6]....
        /*0110*/ 	.word	0x000020b0


	//   ....[7]....
        /*0114*/ 	.word	0x000020d0


	//   ....[8]....
        /*0118*/ 	.word	0x00002300


	//   ....[9]....
        /*011c*/ 	.word	0x00002370


	//   ....[10]....
        /*0120*/ 	.word	0x000023e0


	//----- nvinfo : EIATTR_EXIT_INSTR_OFFSETS
	.align		4
.L_7057:
        /*0124*/ 	.byte	0x04, 0x1c
        /*0126*/ 	.short	(.L_7059 - .L_7058)


	//   ....[0]....
.L_7058:
        /*0128*/ 	.word	0x000000a0


	//   ....[1]....
        /*012c*/ 	.word	0x000021a0


	//   ....[2]....
        /*0130*/ 	.word	0x000022b0


	//----- nvinfo : EIATTR_MAX_THREADS
	.align		4
.L_7059:
        /*0134*/ 	.byte	0x04, 0x05
        /*0136*/ 	.short	(.L_7061 - .L_7060)
.L_7060:
        /*0138*/ 	.word	0x00000100
        /*013c*/ 	.word	0x00000001
        /*0140*/ 	.word	0x00000001


	//----- nvinfo : EIATTR_CRS_STACK_SIZE
	.align		4
.L_7061:
        /*0144*/ 	.byte	0x04, 0x1e
        /*0146*/ 	.short	(.L_7063 - .L_7062)
.L_7062:
        /*0148*/ 	.word	0x00000000


	//----- nvinfo : EIATTR_CBANK_PARAM_SIZE
	.align		4
.L_7063:
        /*014c*/ 	.byte	0x03, 0x19
        /*014e*/ 	.short	0x0050


	//----- nvinfo : EIATTR_PARAM_CBANK
	.align		4
        /*0150*/ 	.byte	0x04, 0x0a
        /*0152*/ 	.short	(.L_7065 - .L_7064)
	.align		4
.L_7064:
        /*0154*/ 	.word	index@(.nv.constant0._ZN18transformer_engine6detail32dgated_act_cast_transpose_kernelILi1ELi2Eff13__nv_bfloat16NS_5EmptyEXadL_ZNS_5dreluIffEET_T0_RKS3_EEXadL_ZNS_4reluIffEES5_S6_S8_EEEEvPKT2_SC_PT3_SE_PKT1_PSF_SI_mmm)
        /*0158*/ 	.short	0x0210
        /*015a*/ 	.short	0x0050


	//----- nvinfo : EIATTR_SW_WAR
	.align		4
.L_7065:
        /*015c*/ 	.byte	0x04, 0x36
        /*015e*/ 	.short	(.L_7067 - .L_7066)
.L_7066:
        /*0160*/ 	.word	0x00000008
.L_7067:


//--------------------- .nv.info._ZN18transformer_engine6detail43dgated_act_cast_transpose_kernel_notalignedILi1ELi2Eff6__halfNS_5EmptyEXadL_ZNS_5dreluIffEET_T0_RKS3_EEXadL_ZNS_4reluIffEES5_S6_S8_EEEEvPKT2_SC_PT3_SE_PKT1_PSF_SI_mmm --------------------------
	.section	.nv.info._ZN18transformer_engine6detail43dgated_act_cast_transpose_kernel_notalignedILi1ELi2Eff6__halfNS_5EmptyEXadL_ZNS_5dreluIffEET_T0_RKS3_EEXadL_ZNS_4reluIffEES5_S6_S8_EEEEvPKT2_SC_PT3_SE_PKT1_PSF_SI_mmm,"",@"SHT_CUDA_INFO"
	.sectionflags	@""
	.align	4


	//----- nvinfo : EIATTR_CUDA_API_VERSION
	.align		4
        /*0000*/ 	.byte	0x04, 0x37
        /*0002*/ 	.short	(.L_7069 - .L_7068)
.L_7068:
        /*0004*/ 	.word	0x00000082


	//----- nvinfo : EIATTR_KPARAM_INFO
	.align		4
.L_7069:
        /*0008*/ 	.byte	0x04, 0x17
        /*000a*/ 	.short	(.L_7071 - .L_7070)
.L_7070:
        /*000c*/ 	.word	0x00000000
        /*0010*/ 	.short	0x0009
        /*0012*/ 	.short	0x0048
        /*0014*/ 	.byte	0x00, 0xf0, 0x21, 0x00


	//----- nvinfo : EIATTR_KPARAM_INFO
	.align		4
.L_7071:
        /*0018*/ 	.byte	0x04, 0x17
        /*001a*/ 	.short	(.L_7073 - .L_7072)
.L_7072:
        /*001c*/ 	.word	0x00000000
        /*0020*/ 	.short	0x0008
        /*0022*/ 	.short	0x0040
        /*0024*/ 	.byte	0x00, 0xf0, 0x21, 0x00


	//----- nvinfo : EIATTR_KPARAM_INFO
	.align		4
.L_7073:
        /*0028*/ 	.byte	0x04, 0x17
        /*002a*/ 	.short	(.L_7075 - .L_7074)
.L_7074:
        /*002c*/ 	.word	0x00000000
        /*0030*/ 	.short	0x0007
        /*0032*/ 	.short	0x0038
        /*0034*/ 	.byte	0x00, 0xf0, 0x21, 0x00


	//----- nvinfo : EIATTR_KPARAM_INFO
	.align		4
.L_7075:
        /*0038*/ 	.byte	0x04, 0x17
        /*003a*/ 	.short	(.L_7077 - .L_7076)
.L_7076:
        /*003c*/ 	.word	0x00000000
        /*0040*/ 	.short	0x0006
        /*0042*/ 	.short	0x0030
        /*0044*/ 	.byte	0x00, 0xf0, 0x21, 0x00


	//----- nvinfo : EIATTR_KPARAM_INFO
	.align		4
.L_7077:
        /*0048*/ 	.byte	0x04, 0x17
        /*004a*/ 	.short	(.L_7079 - .L_7078)
.L_7078:
        /*004c*/ 	.word	0x00000000
        /*0050*/ 	.short	0x0005
        /*0052*/ 	.short	0x0028
        /*0054*/ 	.byte	0x00, 0xf0, 0x21, 0x00


	//----- nvinfo : EIATTR_KPARAM_INFO
	.align		4
.L_7079:
        /*0058*/ 	.byte	0x04, 0x17
        /*005a*/ 	.short	(.L_7081 - .L_7080)
.L_7080:
        /*005c*/ 	.word	0x00000000
        /*0060*/ 	.short	0x0004
        /*0062*/ 	.short	0x0020
        /*0064*/ 	.byte	0x00, 0xf0, 0x21, 0x00


	//----- nvinfo : EIATTR_KPARAM_INFO
	.align		4
.L_7081:
        /*0068*/ 	.byte	0x04, 0x17
        /*006a*/ 	.short	(.L_7083 - .L_7082)
.L_7082:
        /*006c*/ 	.word	0x00000000
        /*0070*/ 	.short	0x0003
        /*0072*/ 	.short	0x0018
        /*0074*/ 	.byte	0x00, 0xf0, 0x21, 0x00


	//----- nvinfo : EIATTR_KPARAM_INFO
	.align		4
.L_7083:
        /*0078*/ 	.byte	0x04, 0x17
        /*007a*/ 	.short	(.L_7085 - .L_7084)
.L_7084:
        /*007c*/ 	.word	0x00000000
        /*0080*/ 	.short	0x0002
        /*0082*/ 	.short	0x0010
        /*0084*/ 	.byte	0x00, 0xf0, 0x21, 0x00


	//----- nvinfo : EIATTR_KPARAM_INFO
	.align		4
.L_7085:
        /*0088*/ 	.byte	0x04, 0x17
        /*008a*/ 	.short	(.L_7087 - .L_7086)
.L_7086:
        /*008c*/ 	.word	0x00000000
        /*0090*/ 	.short	0x0001
        /*0092*/ 	.short	0x0008
        /*0094*/ 	.byte	0x00, 0xf0, 0x21, 0x00


	//----- nvinfo : EIATTR_KPARAM_INFO
	.align		4
.L_7087:
        /*0098*/ 	.byte	0x04, 0x17
        /*009a*/ 	.short	(.L_7089 - .L_7088)
.L_7088:
        /*009c*/ 	.word	0x00000000
        /*00a0*/ 	.short	0x0000
        /*00a2*/ 	.short	0x0000
        /*00a4*/ 	.byte	0x00, 0xf0, 0x21, 0x00


	//----- nvinfo : EIATTR_SPARSE_MMA_MASK
	.align		4
.L_7089:
        /*00a8*/ 	.byte	0x03, 0x50
        /*00aa*/ 	.short	0x0000


	//----- nvinfo : EIATTR_MAXREG_COUNT
	.align		4
        /*00ac*/ 	.byte	0x03, 0x1b
        /*00ae*/ 	.short	0x00ff


	//----- nvinfo : EIATTR_NUM_BARRIERS
	.align		4
        /*00b0*/ 	.byte	0x02, 0x4c
        /*00b2*/ 	.byte	0x01
	.zero		1


	//----- nvinfo : EIATTR_MERCURY_ISA_VERSION
	.align		4
        /*00b4*/ 	.byte	0x03, 0x5f
        /*00b6*/ 	.short	0x0101


	//----- nvinfo : EIATTR_COOP_GROUP_MASK_REGIDS
	.align		4
        /*00b8*/ 	.byte	0x04, 0x29
        /*00ba*/ 	.short	(.L_7091 - .L_7090)


	//   ....[0]....
.L_7090:
        /*00bc*/ 	.word	0xffffffff


	//   ....[1]....
        /*00c0*/ 	.word	0xffffffff


	//   ....[2]....
        /*00c4*/ 	.word	0xffffffff


	//   ....[3]....
        /*00c8*/ 	.word	0xffffffff


	//   ....[4]....
        /*00cc*/ 	.word	0xffffffff


	//   ....[5]....
        /*00d0*/ 	.word	0xffffffff


	//   ....[6]....
        /*00d4*/ 	.word	0xffffffff


	//   ....[7]....
        /*00d8*/ 	.word	0xffffffff


	//   ....[8]....
        /*00dc*/ 	.word	0x05000004


	//   ....[9]....
        /*00e0*/ 	.word	0x05000004


	//   ....[10]....
        /*00e4*/ 	.word	0x05000004


	//----- nvinfo : EIATTR_COOP_GROUP_INSTR_OFFSETS
	.align		4
.L_7091:
        /*00e8*/ 	.byte	0x04, 0x28
        /*00ea*/ 	.short	(.L_7093 - .L_7092)


	//   ....[0]....
.L_7092:
        /*00ec*/ 	.word	0x00003610


	//   ....[1]....
        /*00f0*/ 	.word	0x00003650


	//   ....[2]....
        /*00f4*/ 	.word	0x000036b0


	//   ....[3]....
        /*00f8*/ 	.word	0x00003700


	//   ....[4]....
        /*00fc*/ 	.word	0x00003730


	//   ....[5]....
        /*0100*/ 	.word	0x00003830


	//   ....[6]....
        /*0104*/ 	.word	0x00003850


	//   ....[7]....
        /*0108*/ 	.word	0x00003870


	//   ....[8]....
        /*010c*/ 	.word	0x00003ac0


	//   ....[9]....
        /*0110*/ 	.word	0x00003b30


	//   ....[10]....
        /*0114*/ 	.word	0x00003ba0


	//----- nvinfo : EIATTR_EXIT_INSTR_OFFSETS
	.align		4
.L_7093:
        /*0118*/ 	.byte	0x04, 0x1c
        /*011a*/ 	.short	(.L_7095 - .L_7094)


	//   ....[0]....
.L_7094:
        /*011c*/ 	.word	0x000000d0


	//   ....[1]....
        /*0120*/ 	.word	0x00003960


	//   ....[2]....
        /*0124*/ 	.word	0x00003a70


	//----- nvinfo : EIATTR_MAX_THREADS
	.align		4
.L_7095:
        /*0128*/ 	.byte	0x04, 0x05
        /*012a*/ 	.short	(.L_7097 - .L_7096)
.L_7096:
        /*012c*/ 	.word	0x00000100
        /*0130*/ 	.word	0x00000001
        /*0134*/ 	.word	0x00000001


	//----- nvinfo : EIATTR_CRS_STACK_SIZE
	.align		4
.L_7097:
        /*0138*/ 	.byte	0x04, 0x1e
        /*013a*/ 	.short	(.L_7099 - .L_7098)
.L_7098:
        /*013c*/ 	.word	0x00000000


	//----- nvinfo : EIATTR_CBANK_PARAM_SIZE
	.align		4
.L_7099:
        /*0140*/ 	.byte	0x03, 0x19
        /*0142*/ 	.short	0x0050


	//----- nvinfo : EIATTR_PARAM_CBANK
	.align		4
        /*0144*/ 	.byte	0x04, 0x0a
        /*0146*/ 	.short	(.L_7101 - .L_7100)
	.align		4
.L_7100:
        /*0148*/ 	.word	index@(.nv.constant0._ZN18transformer_engine6detail43dgated_act_cast_transpose_kernel_notalignedILi1ELi2Eff6__halfNS_5EmptyEXadL_ZNS_5dreluIffEET_T0_RKS3_EEXadL_ZNS_4reluIffEES5_S6_S8_EEEEvPKT2_SC_PT3_SE_PKT1_PSF_SI_mmm)
        /*014c*/ 	.short	0x0210
        /*014e*/ 	.short	0x0050


	//----- nvinfo : EIATTR_SW_WAR
	.align		4
.L_7101:
        /*0150*/ 	.byte	0x04, 0x36
        /*0152*/ 	.short	(.L_7103 - .L_7102)
.L_7102:
        /*0154*/ 	.word	0x00000008
.L_7103:


//--------------------- .nv.info._ZN18transformer_engine6detail32dgated_act_cast_transpose_kernelILi1ELi2Eff6__halfNS_5EmptyEXadL_ZNS_5dreluIffEET_T0_RKS3_EEXadL_ZNS_4reluIffEES5_S6_S8_EEEEvPKT2_SC_PT3_SE_PKT1_PSF_SI_mmm --------------------------
	.section	.nv.info._ZN18transformer_engine6detail32dgated_act_cast_transpose_kernelILi1ELi2Eff6__halfNS_5EmptyEXadL_ZNS_5dreluIffEET_T0_RKS3_EEXadL_ZNS_4reluIffEES5_S6_S8_EEEEvPKT2_SC_PT3_SE_PKT1_PSF_SI_mmm,"",@"SHT_CUDA_INFO"
	.sectionflags	@""
	.align	4


	//----- nvinfo : EIATTR_CUDA_API_VERSION
	.align		4
        /*0000*/ 	.byte	0x04, 0x37
        /*0002*/ 	.short	(.L_7105 - .L_7104)
.L_7104:
        /*0004*/ 	.word	0x00000082


	//----- nvinfo : EIATTR_KPARAM_INFO
	.align		4
.L_7105:
        /*0008*/ 	.byte	0x04, 0x17
        /*000a*/ 	.short	(.L_7107 - .L_7106)
.L_7106:
        /*000c*/ 	.word	0x00000000
        /*0010*/ 	.short	0x0009
        /*0012*/ 	.short	0x0048
        /*0014*/ 	.byte	0x00, 0xf0, 0x21, 0x00


	//----- nvinfo : EIATTR_KPARAM_INFO
	.align		4
.L_7107:
        /*0018*/ 	.byte	0x04, 0x17
        /*001a*/ 	.short	(.L_7109 - .L_7108)
.L_7108:
        /*001c*/ 	.word	0x00000000
        /*0020*/ 	.short	0x0008
        /*0022*/ 	.short	0x0040
        /*0024*/ 	.byte	0x00, 0xf0, 0x21, 0x00


	//----- nvinfo : EIATTR_KPARAM_INFO
	.align		4
.L_7109:
        /*0028*/ 	.byte	0x04, 0x17
        /*002a*/ 	.short	(.L_7111 - .L_7110)
.L_7110:
        /*002c*/ 	.word	0x00000000
        /*0030*/ 	.short	0x0007
        /*0032*/ 	.short	0x0038
        /*0034*/ 	.byte	0x00, 0xf0, 0x21, 0x00


	//----- nvinfo : EIATTR_KPARAM_INFO
	.align		4
.L_7111:
        /*0038*/ 	.byte	0x04, 0x17
        /*003a*/ 	.short	(.L_7113 - .L_7112)
.L_7112:
        /*003c*/ 	.word	0x00000000
        /*0040*/ 	.short	0x0006
        /*0042*/ 	.short	0x0030
        /*0044*/ 	.byte	0x00, 0xf0, 0x21, 0x00


	//----- nvinfo : EIATTR_KPARAM_INFO
	.align		4
.L_7113:
        /*0048*/ 	.byte	0x04, 0x17
        /*004a*/ 	.short	(.L_7115 - .L_7114)
.L_7114:
        /*004c*/ 	.word	0x00000000
        /*0050*/ 	.short	0x0005
        /*0052*/ 	.short	0x0028
        /*0054*/ 	.byte	0x00, 0xf0, 0x21, 0x00


	//----- nvinfo : EIATTR_KPARAM_INFO
	.align		4
.L_7115:
        /*0058*/ 	.byte	0x04, 0x17
        /*005a*/ 	.short	(.L_7117 - .L_7116)
.L_7116:
        /*005c*/ 	.word	0x00000000
        /*0060*/ 	.short	0x0004
        /*0062*/ 	.short	0x0020
        /*0064*/ 	.byte	0x00, 0xf0, 0x21, 0x00


	//----- nvinfo : EIATTR_KPARAM_INFO
	.align		4
.L_7117:
        /*0068*/ 	.byte	0x04, 0x17
        /*006a*/ 	.short	(.L_7119 - .L_7118)
.L_7118:
        /*006c*/ 	.word	0x00000000
        /*0070*/ 	.short	0x0003
        /*0072*/ 	.short	0x0018
        /*0074*/ 	.byte	0x00, 0xf0, 0x21, 0x00


	//----- nvinfo : EIATTR_KPARAM_INFO
	.align		4
.L_7119:
        /*0078*/ 	.byte	0x04, 0x17
        /*007a*/ 	.short	(.L_7121 - .L_7120)
.L_7120:
        /*007c*/ 	.word	0x00000000
        /*0080*/ 	.short	0x0002
        /*0082*/ 	.short	0x0010
        /*0084*/ 	.byte	0x00, 0xf0, 0x21, 0x00


	//----- nvinfo : EIATTR_KPARAM_INFO
	.align		4
.L_7121:
        /*0088*/ 	.byte	0x04, 0x17
        /*008a*/ 	.short	(.L_7123 - .L_7122)
.L_7122:
        /*008c*/ 	.word	0x00000000
        /*0090*/ 	.short	0x0001
        /*0092*/ 	.short	0x0008
        /*0094*/ 	.byte	0x00, 0xf0, 0x21, 0x00


	//----- nvinfo : EIATTR_KPARAM_INFO
	.align		4
.L_7123:
        /*0098*/ 	.byte	0x04, 0x17
        /*009a*/ 	.short	(.L_7125 - .L_7124)
.L_7124:
        /*009c*/ 	.word	0x00000000
        /*00a0*/ 	.short	0x0000
        /*00a2*/ 	.short	0x0000
        /*00a4*/ 	.byte	0x00, 0xf0, 0x21, 0x00


	//----- nvinfo : EIATTR_SPARSE_MMA_MASK
	.align		4
.L_7125:
        /*00a8*/ 	.byte	0x03, 0x50
        /*00aa*/ 	.short	0x0000


	//----- nvinfo : EIATTR_MAXREG_COUNT
	.align		4
        /*00ac*/ 	.byte	0x03, 0x1b
        /*00ae*/ 	.short	0x00ff


	//----- nvinfo : EIATTR_NUM_BARRIERS
	.align		4
        /*00b0*/ 	.byte	0x02, 0x4c
        /*00b2*/ 	.byte	0x01
	.zero		1


	//----- nvinfo : EIATTR_MERCURY_ISA_VERSION
	.align		4
        /*00b4*/ 	.byte	0x03, 0x5f
        /*00b6*/ 	.short	0x0101


	//----- nvinfo : EIATTR_INT_WARP_WIDE_INSTR_OFFSETS
	.align		4
        /*00b8*/ 	.byte	0x04, 0x31
        /*00ba*/ 	.short	(.L_7127 - .L_7126)


	//   ....[0]....
.L_7126:
        /*00bc*/ 	.word	0x00001f20


	//   ....[1]....
        /*00c0*/ 	.word	0x00002030


	//----- nvinfo : EIATTR_COOP_GROUP_MASK_REGIDS
	.align		4
.L_7127:
        /*00c4*/ 	.byte	0x04, 0x29
        /*00c6*/ 	.short	(.L_7129 - .L_7128)


	//   ....[0]....
.L_7128:
        /*00c8*/ 	.word	0xffffffff


	//   ....[1]....
        /*00cc*/ 	.word	0xffffffff


	//   ....[2]....
        /*00d0*/ 	.word	0xffffffff


	//   ....[3]....
        /*00d4*/ 	.word	0xffffffff


	//   ....[4]....
        /*00d8*/ 	.word	0xffffffff


	//   ....[5]....
        /*00dc*/ 	.word	0xffffffff


	//   ....[6]....
        /*00e0*/ 	.word	0xffffffff


	//   ....[7]....
        /*00e4*/ 	.word	0xffffffff


	//   ....[8]....
        /*00e8*/ 	.word	0x05000005


	//   ....[9]....
        /*00ec*/ 	.word	0x05000005


	//   ....[10]....
        /*00f0*/ 	.word	0x05000005


	//----- nvinfo : EIATTR_COOP_GROUP_INSTR_OFFSETS
	.align		4
.L_7129:
        /*00f4*/ 	.byte	0x04, 0x28
        /*00f6*/ 	.short	(.L_7131 - .L_7130)


	//   ....[0]....
.L_7130:
        /*00f8*/ 	.word	0x00001ee0


	//   ....[1]....
        /*00fc*/ 	.word	0x00001f50


	//   ....[2]....
        /*0100*/ 	.word	0x00001f70


	//   ....[3]....
        /*0104*/ 	.word	0x00001f90


	//   ....[4]....
        /*0108*/ 	.word	0x00001fb0


	//   ....[5]....
        /*010c*/ 	.word	0x00002090


	//   ....[6]....
        /*0110*/ 	.word	0x000020b0


	//   ....[7]....
        /*0114*/ 	.word	0x000020d0


	//   ....[8]....
        /*0118*/ 	.word	0x00002300


	//   ....[9]....
        /*011c*/ 	.word	0x00002370


	//   ....[10]....
        /*0120*/ 	.word	0x000023e0


	//----- nvinfo : EIATTR_EXIT_INSTR_OFFSETS
	.align		4
.L_7131:
        /*0124*/ 	.byte	0x04, 0x1c
        /*0126*/ 	.short	(.L_7133 - .L_7132)


	//   ....[0]....
.L_7132:
        /*0128*/ 	.word	0x000000a0


	//   ....[1]....
        /*012c*/ 	.word	0x000021a0


	//   ....[2]....
        /*0130*/ 	.word	0x000022b0


	//----- nvinfo : EIATTR_MAX_THREADS
	.align		4
.L_7133:
        /*0134*/ 	.byte	0x04, 0x05
        /*0136*/ 	.short	(.L_7135 - .L_7134)
.L_7134:
        /*0138*/ 	.word	0x00000100
        /*013c*/ 	.word	0x00000001
        /*0140*/ 	.word	0x00000001


	//----- nvinfo : EIATTR_CRS_STACK_SIZE
	.align		4
.L_7135:
        /*0144*/ 	.byte	0x04, 0x1e
        /*0146*/ 	.short	(.L_7137 - .L_7136)
.L_7136:
        /*0148*/ 	.word	0x00000000


	//----- nvinfo : EIATTR_CBANK_PARAM_SIZE
	.align		4
.L_7137:
        /*014c*/ 	.byte	0x03, 0x19
        /*014e*/ 	.short	0x0050


	//----- nvinfo : EIATTR_PARAM_CBANK
	.align		4
        /*0150*/ 	.byte	0x04, 0x0a
        /*0152*/ 	.short	(.L_7139 - .L_7138)
	.align		4
.L_7138:
        /*0154*/ 	.word	index@(.nv.constant0._ZN18transformer_engine6detail32dgated_act_cast_transpose_kernelILi1ELi2Eff6__halfNS_5EmptyEXadL_ZNS_5dreluIffEET_T0_RKS3_EEXadL_ZNS_4reluIffEES5_S6_S8_EEEEvPKT2_SC_PT3_SE_PKT1_PSF_SI_mmm)
        /*0158*/ 	.short	0x0210
        /*015a*/ 	.short	0x0050


	//----- nvinfo : EIATTR_SW_WAR
	.align		4
.L_7139:
        /*015c*/ 	.byte	0x04, 0x36
        /*015e*/ 	.short	(.L_7141 - .L_7140)
.L_7140:
        /*0160*/ 	.word	0x00000008
.L_7141:


//--------------------- .nv.info._ZN18transformer_engine6detail43dgated_act_cast_transpose_kernel_notalignedILi1ELi1EfffNS_5EmptyEXadL_ZNS_5dreluIffEET_T0_RKS2_EEXadL_ZNS_4reluIffEES4_S5_S7_EEEEvPKT2_SB_PT3_SD_PKT1_PSE_SH_mmm --------------------------
	.section	.nv.info._ZN18transformer_engine6detail43dgated_act_cast_transpose_kernel_notalignedILi1ELi1EfffNS_5EmptyEXadL_ZNS_5dreluIffEET_T0_RKS2_EEXadL_ZNS_4reluIffEES4_S5_S7_EEEEvPKT2_SB_PT3_SD_PKT1_PSE_SH_mmm,"",@"SHT_CUDA_INFO"
	.sectionflags	@""
	.align	4


	//----- nvinfo : EIATTR_CUDA_API_VERSION
	.align		4
        /*0000*/ 	.byte	0x04, 0x37
        /*0002*/ 	.short	(.L_7143 - .L_7142)
.L_7142:
        /*0004*/ 	.word	0x00000082


	//----- nvinfo : EIATTR_KPARAM_INFO
	.align		4
.L_7143:
        /*0008*/ 	.byte	0x04, 0x17
        /*000a*/ 	.short	(.L_7145 - .L_7144)
.L_7144:
        /*000c*/ 	.word	0x00000000
        /*0010*/ 	.short	0x0009
        /*0012*/ 	.short	0x0048
        /*0014*/ 	.byte	0x00, 0xf0, 0x21, 0x00


	//----- nvinfo : EIATTR_KPARAM_INFO
	.align		4
.L_7145:
        /*0018*/ 	.byte	0x04, 0x17
        /*001a*/ 	.short	(.L_7147 - .L_7146)
.L_7146:
        /*001c*/ 	.word	0x00000000
        /*0020*/ 	.short	0x0008
        /*0022*/ 	.short	0x0040
        /*0024*/ 	.byte	0x00, 0xf0, 0x21, 0x00


	//----- nvinfo : EIATTR_KPARAM_INFO
	.align		4
.L_7147:
        /*0028*/ 	.byte	0x04, 0x17
        /*002a*/ 	.short	(.L_7149 - .L_7148)
.L_7148:
        /*002c*/ 	.word	0x00000000
        /*0030*/ 	.short	0x0007
        /*0032*/ 	.short	0x0038
        /*0034*/ 	.byte	0x00, 0xf0, 0x21, 0x00


	//----- nvinfo : EIATTR_KPARAM_INFO
	.align		4
.L_7149:
        /*0038*/ 	.byte	0x04, 0x17
        /*003a*/ 	.short	(.L_7151 - .L_7150)
.L_7150:
        /*003c*/ 	.word	0x00000000
        /*0040*/ 	.short	0x0006
        /*0042*/ 	.short	0x0030
        /*0044*/ 	.byte	0x00, 0xf0, 0x21, 0x00


	//----- nvinfo : EIATTR_KPARAM_INFO
	.align		4
.L_7151:
        /*0048*/ 	.byte	0x04, 0x17
        /*004a*/ 	.short	(.L_7153 - .L_7152)
.L_7152:
        /*004c*/ 	.word	0x00000000
        /*0050*/ 	.short	0x0005
        /*0052*/ 	.short	0x0028
        /*0054*/ 	.byte	0x00, 0xf0, 0x21, 0x00


	//----- nvinfo : EIATTR_KPARAM_INFO
	.align		4
.L_7153:
        /*0058*/ 	.byte	0x04, 0x17
        /*005a*/ 	.short	(.L_7155 - .L_7154)
.L_7154:
        /*005c*/ 	.word	0x00000000
        /*0060*/ 	.short	0x0004
        /*0062*/ 	.short	0x0020
        /*0064*/ 	.byte	0x00, 0xf0, 0x21, 0x00


	//----- nvinfo : EIATTR_KPARAM_INFO
	.align		4
.L_7155:
        /*0068*/ 	.byte	0x04, 0x17
        /*006a*/ 	.short	(.L_7157 - .L_7156)
.L_7156:
        /*006c*/ 	.word	0x00000000
        /*0070*/ 	.short	0x0003
        /*0072*/ 	.short	0x0018
        /*0074*/ 	.byte	0x00, 0xf0, 0x21, 0x00


	//----- nvinfo : EIATTR_KPARAM_INFO
	.align		4
.L_7157:
        /*0078*/ 	.byte	0x04, 0x17
        /*007a*/ 	.short	(.L_7159 - .L_7158)
.L_7158:
        /*007c*/ 	.word	0x00000000
        /*0080*/ 	.short	0x0002
        /*0082*/ 	.short	0x0010
        /*0084*/ 	.byte	0x00, 0xf0, 0x21, 0x00


	//----- nvinfo : EIATTR_KPARAM_INFO
	.align		4
.L_7159:
        /*0088*/ 	.byte	0x04, 0x17
        /*008a*/ 	.short	(.L_7161 - .L_7160)
.L_7160:
        /*008c*/ 	.word	0x00000000
        /*0090*/ 	.short	0x0001
        /*0092*/ 	.short	0x0008
        /*0094*/ 	.byte	0x00, 0xf0, 0x21, 0x00


	//----- nvinfo : EIATTR_KPARAM_INFO
	.align		4
.L_7161:
        /*0098*/ 	.byte	0x04, 0x17
        /*009a*/ 	.short	(.L_7163 - .L_7162)
.L_7162:
        /*009c*/ 	.word	0x00000000
        /*00a0*/ 	.short	0x0000
        /*00a2*/ 	.short	0x0000
        /*00a4*/ 	.byte	0x00, 0xf0, 0x21, 0x00


	//----- nvinfo : EIATTR_SPARSE_MMA_MASK
	.align		4
.L_7163:
        /*00a8*/ 	.byte	0x03, 0x50
        /*00aa*/ 	.short	0x0000


	//----- nvinfo : EIATTR_MAXREG_COUNT
	.align		4
        /*00ac*/ 	.byte	0x03, 0x1b
        /*00ae*/ 	.short	0x00ff


	//----- nvinfo : EIATTR_NUM_BARRIERS
	.align		4
        /*00b0*/ 	.byte	0x02, 0x4c
        /*00b2*/ 	.byte	0x01
	.zero		1


	//----- nvinfo : EIATTR_MERCURY_ISA_VERSION
	.align		4
        /*00b4*/ 	.byte	0x03, 0x5f
        /*00b6*/ 	.short	0x0101


	//----- nvinfo : EIATTR_COOP_GROUP_MASK_REGIDS
	.align		4
        /*00b8*/ 	.byte	0x04, 0x29
        /*00ba*/ 	.short	(.L_7165 - .L_7164)


	//   ....[0]....
.L_7164:
        /*00bc*/ 	.word	0xffffffff


	//   ....[1]....
        /*00c0*/ 	.word	0xffffffff


	//   ....[2]....
        /*00c4*/ 	.word	0xffffffff


	//   ....[3]....
        /*00c8*/ 	.word	0xffffffff


	//   ....[4]....
        /*00cc*/ 	.word	0xffffffff


	//   ....[5]....
        /*00d0*/ 	.word	0xffffffff


	//   ....[6]....
        /*00d4*/ 	.word	0xffffffff


	//   ....[7]....
        /*00d8*/ 	.word	0xffffffff


	//   ....[8]....
        /*00dc*/ 	.word	0x05000004


	//   ....[9]....
        /*00e0*/ 	.word	0x05000004


	//   ....[10]....
        /*00e4*/ 	.word	0x05000004


	//----- nvinfo : EIATTR_COOP_GROUP_INSTR_OFFSETS
	.align		4
.L_7165:
        /*00e8*/ 	.byte	0x04, 0x28
        /*00ea*/ 	.short	(.L_7167 - .L_7166)


	//   ....[0]....
.L_7166:
        /*00ec*/ 	.word	0x000024f0


	//   ....[1]....
        /*00f0*/ 	.word	0x00002530


	//   ....[2]....
        /*00f4*/ 	.word	0x00002590


	//   ....[3]....
        /*00f8*/ 	.word	0x000025e0


	//   ....[4]....
        /*00fc*/ 	.word	0x00002610


	//   ....[5]....
        /*0100*/ 	.word	0x00002700


	//   ....[6]....
        /*0104*/ 	.word	0x00002720


	//   ....[7]....
        /*0108*/ 	.word	0x00002740


	//   ....[8]....
        /*010c*/ 	.word	0x00002960


	//   ....[9]....
        /*0110*/ 	.word	0x000029d0


	//   ....[10]....
        /*0114*/ 	.word	0x00002a40


	//----- nvinfo : EIATTR_EXIT_INSTR_OFFSETS
	.align		4
.L_7167:
        /*0118*/ 	.byte	0x04, 0x1c
        /*011a*/ 	.short	(.L_7169 - .L_7168)


	//   ....[0]....
.L_7168:
        /*011c*/ 	.word	0x000000d0


	//   ....[1]....
        /*0120*/ 	.word	0x00002820


	//   ....[2]....
        /*0124*/ 	.word	0x00002910


	//----- nvinfo : EIATTR_MAX_THREADS
	.align		4
.L_7169:
        /*0128*/ 	.byte	0x04, 0x05
        /*012a*/ 	.short	(.L_7171 - .L_7170)
.L_7170:
        /*012c*/ 	.word	0x00000100
        /*0130*/ 	.word	0x00000001
        /*0134*/ 	.word	0x00000001


	//----- nvinfo : EIATTR_CRS_STACK_SIZE
	.align		4
.L_7171:
        /*0138*/ 	.byte	0x04, 0x1e
        /*013a*/ 	.short	(.L_7173 - .L_7172)
.L_7172:
        /*013c*/ 	.word	0x00000000


	//----- nvinfo : EIATTR_CBANK_PARAM_SIZE
	.align		4
.L_7173:
        /*0140*/ 	.byte	0x03, 0x19
        /*0142*/ 	.short	0x0050


	//----- nvinfo : EIATTR_PARAM_CBANK
	.align		4
        /*0144*/ 	.byte	0x04, 0x0a
        /*0146*/ 	.short	(.L_7175 - .L_7174)
	.align		4
.L_7174:
        /*0148*/ 	.word	index@(.nv.constant0._ZN18transformer_engine6detail43dgated_act_cast_transpose_kernel_notalignedILi1ELi1EfffNS_5EmptyEXadL_ZNS_5dreluIffEET_T0_RKS2_EEXadL_ZNS_4reluIffEES4_S5_S7_EEEEvPKT2_SB_PT3_SD_PKT1_PSE_SH_mmm)
        /*014c*/ 	.short	0x0210
        /*014e*/ 	.short	0x0050


	//----- nvinfo : EIATTR_SW_WAR
	.align		4
.L_7175:
        /*0150*/ 	.byte	0x04, 0x36
        /*0152*/ 	.short	(.L_7177 - .L_7176)
.L_7176:
        /*0154*/ 	.word	0x00000008
.L_7177:


//--------------------- .nv.info._ZN18transformer_engine6detail32dgated_act_cast_transpose_kernelILi1ELi1EfffNS_5EmptyEXadL_ZNS_5dreluIffEET_T0_RKS2_EEXadL_ZNS_4reluIffEES4_S5_S7_EEEEvPKT2_SB_PT3_SD_PKT1_PSE_SH_mmm --------------------------
	.section	.nv.info._ZN18transformer_engine6detail32dgated_act_cast_transpose_kernelILi1ELi1EfffNS_5EmptyEXadL_ZNS_5dreluIffEET_T0_RKS2_EEXadL_ZNS_4reluIffEES4_S5_S7_EEEEvPKT2_SB_PT3_SD_PKT1_PSE_SH_mmm,"",@"SHT_CUDA_INFO"
	.sectionflags	@""
	.align	4


	//----- nvinfo : EIATTR_CUDA_API_VERSION
	.align		4
        /*0000*/ 	.byte	0x04, 0x37
        /*0002*/ 	.short	(.L_7179 - .L_7178)
.L_7178:
        /*0004*/ 	.word	0x00000082


	//----- nvinfo : EIATTR_KPARAM_INFO
	.align		4
.L_7179:
        /*0008*/ 	.byte	0x04, 0x17
        /*000a*/ 	.short	(.L_7181 - .L_7180)
.L_7180:
        /*000c*/ 	.word	0x00000000
        /*0010*/ 	.short	0x0009
        /*0012*/ 	.short	0x0048
        /*0014*/ 	.byte	0x00, 0xf0, 0x21, 0x00


	//----- nvinfo : EIATTR_KPARAM_INFO
	.align		4
.L_7181:
        /*0018*/ 	.byte	0x04, 0x17
        /*001a*/ 	.short	(.L_7183 - .L_7182)
.L_7182:
        /*001c*/ 	.word	0x00000000
        /*0020*/ 	.short	0x0008
        /*0022*/ 	.short	0x0040
        /*0024*/ 	.byte	0x00, 0xf0, 0x21, 0x00


	//----- nvinfo : EIATTR_KPARAM_INFO
	.align		4
.L_7183:
        /*0028*/ 	.byte	0x04, 0x17
        /*002a*/ 	.short	(.L_7185 - .L_7184)
.L_7184:
        /*002c*/ 	.word	0x00000000
        /*0030*/ 	.short	0x0007
        /*0032*/ 	.short	0x0038
        /*0034*/ 	.byte	0x00, 0xf0, 0x21, 0x00


	//----- nvinfo : EIATTR_KPARAM_INFO
	.align		4
.L_7185:
        /*0038*/ 	.byte	0x04, 0x17
        /*003a*/ 	.short	(.L_7187 - .L_7186)
.L_7186:
        /*003c*/ 	.word	0x00000000
        /*0040*/ 	.short	0x0006
        /*0042*/ 	.short	0x0030
        /*0044*/ 	.byte	0x00, 0xf0, 0x21, 0x00


	//----- nvinfo : EIATTR_KPARAM_INFO
	.align		4
.L_7187:
        /*0048*/ 	.byte	0x04, 0x17
        /*004a*/ 	.short	(.L_7189 - .L_7188)
.L_7188:
        /*004c*/ 	.word	0x00000000
        /*0050*/ 	.short	0x0005
        /*0052*/ 	.short	0x0028
        /*0054*/ 	.byte	0x00, 0xf0, 0x21, 0x00


	//----- nvinfo : EIATTR_KPARAM_INFO
	.align		4
.L_7189:
        /*0058*/ 	.byte	0x04, 0x17
        /*005a*/ 	.short	(.L_7191 - .L_7190)
.L_7190:
        /*005c*/ 	.word	0x00000000
        /*0060*/ 	.short	0x0004
        /*0062*/ 	.short	0x0020
        /*0064*/ 	.byte	0x00, 0xf0, 0x21, 0x00


	//----- nvinfo : EIATTR_KPARAM_INFO
	.align		4
.L_7191:
        /*0068*/ 	.byte	0x04, 0x17
        /*006a*/ 	.short	(.L_7193 - .L_7192)
.L_7192:
        /*006c*/ 	.word	0x00000000
        /*0070*/ 	.short	0x0003
        /*0072*/ 	.short	0x0018
        /*0074*/ 	.byte	0x00, 0xf0, 0x21, 0x00


	//----- nvinfo : EIATTR_KPARAM_INFO
	.align		4
.L_7193:
        /*0078*/ 	.byte	0x04, 0x17
        /*007a*/ 	.short	(.L_7195 - .L_7194)
.L_7194:
        /*007c*/ 	.word	0x00000000
        /*0080*/ 	.short	0x0002
        /*0082*/ 	.short	0x0010
        /*0084*/ 	.byte	0x00, 0xf0, 0x21, 0x00


	//----- nvinfo : EIATTR_KPARAM_INFO
	.align		4
.L_7195:
        /*0088*/ 	.byte	0x04, 0x17
        /*008a*/ 	.short	(.L_7197 - .L_7196)
.L_7196:
        /*008c*/ 	.word	0x00000000
        /*0090*/ 	.short	0x0001
        /*0092*/ 	.short	0x0008
        /*0094*/ 	.byte	0x00, 0xf0, 0x21, 0x00


	//----- nvinfo : EIATTR_KPARAM_INFO
	.align		4
.L_7197:
        /*0098*/ 	.byte	0x04, 0x17
        /*009a*/ 	.short	(.L_7199 - .L_7198)
.L_7198:
        /*009c*/ 	.word	0x00000000
        /*00a0*/ 	.short	0x0000
        /*00a2*/ 	.short	0x0000
        /*00a4*/ 	.byte	0x00, 0xf0, 0x21, 0x00


	//----- nvinfo : EIATTR_SPARSE_MMA_MASK
	.align		4
.L_7199:
        /*00a8*/ 	.byte	0x03, 0x50
        /*00aa*/ 	.short	0x0000


	//----- nvinfo : EIATTR_MAXREG_COUNT
	.align		4
        /*00ac*/ 	.byte	0x03, 0x1b
        /*00ae*/ 	.short	0x00ff


	//----- nvinfo : EIATTR_NUM_BARRIERS
	.align		4
        /*00b0*/ 	.byte	0x02, 0x4c
        /*00b2*/ 	.byte	0x01
	.zero		1


	//----- nvinfo : EIATTR_MERCURY_ISA_VERSION
	.align		4
        /*00b4*/ 	.byte	0x03, 0x5f
        /*00b6*/ 	.short	0x0101


	//----- nvinfo : EIATTR_COOP_GROUP_MASK_REGIDS
	.align		4
        /*00b8*/ 	.byte	0x04, 0x29
        /*00ba*/ 	.short	(.L_7201 - .L_7200)


	//   ....[0]....
.L_7200:
        /*00bc*/ 	.word	0xffffffff


	//   ....[1]....
        /*00c0*/ 	.word	0xffffffff


	//   ....[2]....
        /*00c4*/ 	.word	0xffffffff


	//   ....[3]....
        /*00c8*/ 	.word	0xffffffff


	//   ....[4]....
        /*00cc*/ 	.word	0xffffffff


	//   ....[5]....
        /*00d0*/ 	.word	0xffffffff


	//   ....[6]....
        /*00d4*/ 	.word	0xffffffff


	//   ....[7]....
        /*00d8*/ 	.word	0xffffffff


	//   ....[8]....
        /*00dc*/ 	.word	0x05000007


	//   ....[9]....
        /*00e0*/ 	.word	0x05000007


	//   ....[10]....
        /*00e4*/ 	.word	0x05000007


	//----- nvinfo : EIATTR_COOP_GROUP_INSTR_OFFSETS
	.align		4
.L_7201:
        /*00e8*/ 	.byte	0x04, 0x28
        /*00ea*/ 	.short	(.L_7203 - .L_7202)


	//   ....[0]....
.L_7202:
        /*00ec*/ 	.word	0x00001690


	//   ....[1]....
        /*00f0*/ 	.word	0x00001700


	//   ....[2]....
        /*00f4*/ 	.word	0x00001720


	//   ....[3]....
        /*00f8*/ 	.word	0x00001750


	//   ....[4]....
        /*00fc*/ 	.word	0x00001770


	//   ....[5]....
        /*0100*/ 	.word	0x00001840


	//   ....[6]....
        /*0104*/ 	.word	0x00001860


	//   ....[7]....
        /*0108*/ 	.word	0x00001880


	//   ....[8]....
        /*010c*/ 	.word	0x00001a90


	//   ....[9]....
        /*0110*/ 	.word	0x00001b00


	//   ....[10]....
        /*0114*/ 	.word	0x00001b70


	//----- nvinfo : EIATTR_EXIT_INSTR_OFFSETS
	.align		4
.L_7203:
        /*0118*/ 	.byte	0x04, 0x1c
        /*011a*/ 	.short	(.L_7205 - .L_7204)


	//   ....[0]....
.L_7204:
        /*011c*/ 	.word	0x000000a0


	//   ....[1]....
        /*0120*/ 	.word	0x00001950


	//   ....[2]....
        /*0124*/ 	.word	0x00001a40


	//----- nvinfo : EIATTR_MAX_THREADS
	.align		4
.L_7205:
        /*0128*/ 	.byte	0x04, 0x05
        /*012a*/ 	.short	(.L_7207 - .L_7206)
.L_7206:
        /*012c*/ 	.word	0x00000100
        /*0130*/ 	.word	0x00000001
        /*0134*/ 	.word	0x00000001


	//----- nvinfo : EIATTR_CRS_STACK_SIZE
	.align		4
.L_7207:
        /*0138*/ 	.byte	0x04, 0x1e
        /*013a*/ 	.short	(.L_7209 - .L_7208)
.L_7208:
        /*013c*/ 	.word	0x00000000


	//----- nvinfo : EIATTR_CBANK_PARAM_SIZE
	.align		4
.L_7209:
        /*0140*/ 	.byte	0x03, 0x19
        /*0142*/ 	.short	0x0050


	//----- nvinfo : EIATTR_PARAM_CBANK
	.align		4
        /*0144*/ 	.byte	0x04, 0x0a
        /*0146*/ 	.short	(.L_7211 - .L_7210)
	.align		4
.L_7210:
        /*0148*/ 	.word	index@(.nv.constant0._ZN18transformer_engine6detail32dgated_act_cast_transpose_kernelILi1ELi1EfffNS_5EmptyEXadL_ZNS_5dreluIffEET_T0_RKS2_EEXadL_ZNS_4reluIffEES4_S5_S7_EEEEvPKT2_SB_PT3_SD_PKT1_PSE_SH_mmm)
        /*014c*/ 	.short	0x0210
        /*014e*/ 	.short	0x0050


	//----- nvinfo : EIATTR_SW_WAR
	.align		4
.L_7211:
        /*0150*/ 	.byte	0x04, 0x36
        /*0152*/ 	.short	(.L_7213 - .L_7212)
.L_7212:
        /*0154*/ 	.word	0x00000008
.L_7213:


//--------------------- .nv.info._ZN18transformer_engine6detail43dgated_act_cast_transpose_kernel_notalignedILi2ELi4Ef13__nv_bfloat1613__nv_fp8_e4m3NS_5EmptyEXadL_ZNS_5dsiluIffEET_T0_RKS4_EEXadL_ZNS_4siluIffEES6_S7_S9_EEEEvPKT2_SD_PT3_SF_PKT1_PSG_SJ_mmm --------------------------
	.section	.nv.info._ZN18transformer_engine6detail43dgated_act_cast_transpose_kernel_notalignedILi2ELi4Ef13__nv_bfloat1613__nv_fp8_e4m3NS_5EmptyEXadL_ZNS_5dsiluIffEET_T0_RKS4_EEXadL_ZNS_4siluIffEES6_S7_S9_EEEEvPKT2_SD_PT3_SF_PKT1_PSG_SJ_mmm,"",@"SHT_CUDA_INFO"
	.sectionflags	@""
	.align	4


	//----- nvinfo : EIATTR_CUDA_API_VERSION
	.align		4
        /*0000*/ 	.byte	0x04, 0x37
        /*0002*/ 	.short	(.L_7215 - .L_7214)
.L_7214:
        /*0004*/ 	.word	0x00000082


	//----- nvinfo : EIATTR_KPARAM_INFO
	.align		4
.L_7215:
        /*0008*/ 	.byte	0x04, 0x17
        /*000a*/ 	.short	(.L_7217 - .L_7216)
.L_7216:
        /*000c*/ 	.word	0x00000000
        /*0010*/ 	.short	0x0009
        /*0012*/ 	.short	0x0048
        /*0014*/ 	.byte	0x00, 0xf0, 0x21, 0x00


	//----- nvinfo : EIATTR_KPARAM_INFO
	.align		4
.L_7217:
        /*0018*/ 	.byte	0x04, 0x17
        /*001a*/ 	.short	(.L_7219 - .L_7218)
.L_7218:
        /*001c*/ 	.word	0x00000000
        /*0020*/ 	.short	0x0008
        /*0022*/ 	.short	0x0040
        /*0024*/ 	.byte	0x00, 0xf0, 0x21, 0x00


	//----- nvinfo : EIATTR_KPARAM_INFO
	.align		4
.L_7219:
        /*0028*/ 	.byte	0x04, 0x17
        /*002a*/ 	.short	(.L_7221 - .L_7220)
.L_7220:
        /*002c*/ 	.word	0x00000000
        /*0030*/ 	.short	0x0007
        /*0032*/ 	.short	0x0038
        /*0034*/ 	.byte	0x00, 0xf0, 0x21, 0x00


	//----- nvinfo : EIATTR_KPARAM_INFO
	.align		4
.L_7221:
        /*0038*/ 	.byte	0x04, 0x17
        /*003a*/ 	.short	(.L_7223 - .L_7222)
.L_7222:
        /*003c*/ 	.word	0x00000000
        /*0040*/ 	.short	0x0006
        /*0042*/ 	.short	0x0030
        /*0044*/ 	.byte	0x00, 0xf0, 0x21, 0x00


	//----- nvinfo : EIATTR_KPARAM_INFO
	.align		4
.L_7223:
        /*0048*/ 	.byte	0x04, 0x17
        /*004a*/ 	.short	(.L_7225 - .L_7224)
.L_7224:
        /*004c*/ 	.word	0x00000000
        /*0050*/ 	.short	0x0005
        /*0052*/ 	.short	0x0028
        /*0054*/ 	.byte	0x00, 0xf0, 0x21, 0x00


	//----- nvinfo : EIATTR_KPARAM_INFO
	.align		4
.L_7225:
        /*0058*/ 	.byte	0x04, 0x17
        /*005a*/ 	.short	(.L_7227 - .L_7226)
.L_7226:
        /*005c*/ 	.word	0x00000000
        /*0060*/ 	.short	0x0004
        /*0062*/ 	.short	0x0020
        /*0064*/ 	.byte	0x00, 0xf0, 0x21, 0x00


	//----- nvinfo : EIATTR_KPARAM_INFO
	.align		4
.L_7227:
        /*0068*/ 	.byte	0x04, 0x17
        /*006a*/ 	.short	(.L_7229 - .L_7228)
.L_7228:
        /*006c*/ 	.word	0x00000000
        /*0070*/ 	.short	0x0003
        /*0072*/ 	.short	0x0018
        /*0074*/ 	.byte	0x00, 0xf0, 0x21, 0x00


	//----- nvinfo : EIATTR_KPARAM_INFO
	.align		4
.L_7229:
        /*0078*/ 	.byte	0x04, 0x17
        /*007a*/ 	.short	(.L_7231 - .L_7230)
.L_7230:
        /*007c*/ 	.word	0x00000000
        /*0080*/ 	.short	0x0002
        /*0082*/ 	.short	0x0010
        /*0084*/ 	.byte	0x00, 0xf0, 0x21, 0x00


	//----- nvinfo : EIATTR_KPARAM_INFO
	.align		4
.L_7231:
        /*0088*/ 	.byte	0x04, 0x17
        /*008a*/ 	.short	(.L_7233 - .L_7232)
.L_7232:
        /*008c*/ 	.word	0x00000000
        /*0090*/ 	.short	0x0001
        /*0092*/ 	.short	0x0008
        /*0094*/ 	.byte	0x00, 0xf0, 0x21, 0x00


	//----- nvinfo : EIATTR_KPARAM_INFO
	.align		4
.L_7233:
        /*0098*/ 	.byte	0x04, 0x17
        /*009a*/ 	.short	(.L_7235 - .L_7234)
.L_7234:
        /*009c*/ 	.word	0x00000000
        /*00a0*/ 	.short	0x0000
        /*00a2*/ 	.short	0x0000
        /*00a4*/ 	.byte	0x00, 0xf0, 0x21, 0x00


	//----- nvinfo : EIATTR_SPARSE_MMA_MASK
	.align		4
.L_7235:
        /*00a8*/ 	.byte	0x03, 0x50
        /*00aa*/ 	.short	0x0000


	//----- nvinfo : EIATTR_MAXREG_COUNT
	.align		4
        /*00ac*/ 	.byte	0x03, 0x1b
        /*00ae*/ 	.short	0x00ff


	//----- nvinfo : EIATTR_NUM_BARRIERS
	.align		4
        /*00b0*/ 	.byte	0x02, 0x4c
        /*00b2*/ 	.byte	0x01
	.zero		1


	//----- nvinfo : EIATTR_MERCURY_ISA_VERSION
	.align		4
        /*00b4*/ 	.byte	0x03, 0x5f
        /*00b6*/ 	.short	0x0101


	//----- nvinfo : EIATTR_INT_WARP_WIDE_INSTR_OFFSETS
	.align		4
        /*00b8*/ 	.byte	0x04, 0x31
        /*00ba*/ 	.short	(.L_7237 - .L_7236)


	//   ....[0]....
.L_7236:
        /*00bc*/ 	.word	0x000008f0


	//----- nvinfo : EIATTR_COOP_GROUP_MASK_REGIDS
	.align		4
.L_7237:
        /*00c0*/ 	.byte	0x04, 0x29
        /*00c2*/ 	.short	(.L_7239 - .L_7238)


	//   ....[0]....
.L_7238:
        /*00c4*/ 	.word	0xffffffff


	//   ....[1]....
        /*00c8*/ 	.word	0xffffffff


	//   ....[2]....
        /*00cc*/ 	.word	0xffffffff


	//   ....[3]....
        /*00d0*/ 	.word	0xffffffff


	//   ....[4]....
        /*00d4*/ 	.word	0xffffffff


	//   ....[5]....
        /*00d8*/ 	.word	0xffffffff


	//   ....[6]....
        /*00dc*/ 	.word	0xffffffff


	//   ....[7]....
        /*00e0*/ 	.word	0xffffffff


	//   ....[8]....
        /*00e4*/ 	.word	0x05000004


	//   ....[9]....
        /*00e8*/ 	.word	0x05000004


	//   ....[10]....
        /*00ec*/ 	.word	0x05000004


	//----- nvinfo : EIATTR_COOP_GROUP_INSTR_OFFSETS
	.align		4
.L_7239:
        /*00f0*/ 	.byte	0x04, 0x28
        /*00f2*/ 	.short	(.L_7241 - .L_7240)


	//   ....[0]....
.L_7240:
        /*00f4*/ 	.word	0x0000df40


	//   ....[1]....
        /*00f8*/ 	.word	0x0000df90


	//   ....[2]....
        /*00fc*/ 	.word	0x0000dff0


	//   ....[3]....
        /*0100*/ 	.word	0x0000e030


	//   ....[4]....
        /*0104*/ 	.word	0x0000e050


	//   ....[5]....
        /*0108*/ 	.word	0x0000e140


	//   ....[6]....
        /*010c*/ 	.word	0x0000e160


	//   ....[7]....
        /*0110*/ 	.word	0x0000e180


	//   ....[8]....
        /*0114*/ 	.word	0x0000e3d0


	//   ....[9]....
        /*0118*/ 	.word	0x0000e440


	//   ....[10]....
        /*011c*/ 	.word	0x0000e4b0


	//----- nvinfo : EIATTR_EXIT_INSTR_OFFSETS
	.align		4
.L_7241:
        /*0120*/ 	.byte	0x04, 0x1c
        /*0122*/ 	.short	(.L_7243 - .L_7242)


	//   ....[0]....
.L_7242:
        /*0124*/ 	.word	0x000000d0


	//   ....[1]....
        /*0128*/ 	.word	0x0000e270


	//   ....[2]....
        /*012c*/ 	.word	0x0000e380


	//----- nvinfo : EIATTR_MAX_THREADS
	.align		4
.L_7243:
        /*0130*/ 	.byte	0x04, 0x05
        /*0132*/ 	.short	(.L_7245 - .L_7244)
.L_7244:
        /*0134*/ 	.word	0x00000100
        /*0138*/ 	.word	0x00000001
        /*013c*/ 	.word	0x00000001


	//----- nvinfo : EIATTR_CRS_STACK_SIZE
	.align		4
.L_7245:
        /*0140*/ 	.byte	0x04, 0x1e
        /*0142*/ 	.short	(.L_7247 - .L_7246)
.L_7246:
        /*0144*/ 	.word	0x00000000


	//----- nvinfo : EIATTR_CBANK_PARAM_SIZE
	.align		4
.L_7247:
        /*0148*/ 	.byte	0x03, 0x19
        /*014a*/ 	.short	0x0050


	//----- nvinfo : EIATTR_PARAM_CBANK
	.align		4
        /*014c*/ 	.byte	0x04, 0x0a
        /*014e*/ 	.short	(.L_7249 - .L_7248)
	.align		4
.L_7248:
        /*0150*/ 	.word	index@(.nv.constant0._ZN18transformer_engine6detail43dgated_act_cast_transpose_kernel_notalignedILi2ELi4Ef13__nv_bfloat1613__nv_fp8_e4m3NS_5EmptyEXadL_ZNS_5dsiluIffEET_T0_RKS4_EEXadL_ZNS_4siluIffEES6_S7_S9_EEEEvPKT2_SD_PT3_SF_PKT1_PSG_SJ_mmm)
        /*0154*/ 	.short	0x0210
        /*0156*/ 	.short	0x0050


	//----- nvinfo : EIATTR_SW_WAR
	.align		4
.L_7249:
        /*0158*/ 	.byte	0x04, 0x36
        /*015a*/ 	.short	(.L_7251 - .L_7250)
.L_7250:
        /*015c*/ 	.word	0x00000008
.L_7251:


//--------------------- .nv.info._ZN18transformer_engine6detail32dgated_act_cast_transpose_kernelILi2ELi4Ef13__nv_bfloat1613__nv_fp8_e4m3NS_5EmptyEXadL_ZNS_5dsiluIffEET_T0_RKS4_EEXadL_ZNS_4siluIffEES6_S7_S9_EEEEvPKT2_SD_PT3_SF_PKT1_PSG_SJ_mmm --------------------------
	.section	.nv.info._ZN18transformer_engine6detail32dgated_act_cast_transpose_kernelILi2ELi4Ef13__nv_bfloat1613__nv_fp8_e4m3NS_5EmptyEXadL_ZNS_5dsiluIffEET_T0_RKS4_EEXadL_ZNS_4siluIffEES6_S7_S9_EEEEvPKT2_SD_PT3_SF_PKT1_PSG_SJ_mmm,"",@"SHT_CUDA_INFO"
	.sectionflags	@""
	.align	4


	//----- nvinfo : EIATTR_CUDA_API_VERSION
	.align		4
        /*0000*/ 	.byte	0x04, 0x37
        /*0002*/ 	.short	(.L_7253 - .L_7252)
.L_7252:
        /*0004*/ 	.word	0x00000082


	//----- nvinfo : EIATTR_KPARAM_INFO
	.align		4
.L_7253:
        /*0008*/ 	.byte	0x04, 0x17
        /*000a*/ 	.short	(.L_7255 - .L_7254)
.L_7254:
        /*000c*/ 	.word	0x00000000
        /*0010*/ 	.short	0x0009
        /*0012*/ 	.short	0x0048
        /*0014*/ 	.byte	0x00, 0xf0, 0x21, 0x00


	//----- nvinfo : EIATTR_KPARAM_INFO
	.align		4
.L_7255:
        /*0018*/ 	.byte	0x04, 0x17
        /*001a*/ 	.short	(.L_7257 - .L_7256)
.L_7256:
        /*001c*/ 	.word	0x00000000
        /*0020*/ 	.short	0x0008
        /*0022*/ 	.short	0x0040
        /*0024*/ 	.byte	0x00, 0xf0, 0x21, 0x00


	//----- nvinfo : EIATTR_KPARAM_INFO
	.align		4
.L_7257:
        /*0028*/ 	.byte	0x04, 0x17
        /*002a*/ 	.short	(.L_7259 - .L_7258)
.L_7258:
        /*002c*/ 	.word	0x00000000
        /*0030*/ 	.short	0x0007
        /*0032*/ 	.short	0x0038
        /*0034*/ 	.byte	0x00, 0xf0, 0x21, 0x00


	//----- nvinfo : EIATTR_KPARAM_INFO
	.align		4
.L_7259:
        /*0038*/ 	.byte	0x04, 0x17
        /*003a*/ 	.short	(.L_7261 - .L_7260)
.L_7260:
        /*003c*/ 	.word	0x00000000
        /*0040*/ 	.short	0x0006
        /*0042*/ 	.short	0x0030
        /*0044*/ 	.byte	0x00, 0xf0, 0x21, 0x00


	//----- nvinfo : EIATTR_KPARAM_INFO
	.align		4
.L_7261:
        /*0048*/ 	.byte	0x04, 0x17
        /*004a*/ 	.short	(.L_7263 - .L_7262)
.L_7262:
        /*004c*/ 	.word	0x00000000
        /*0050*/ 	.short	0x0005
        /*0052*/ 	.short	0x0028
        /*0054*/ 	.byte	0x00, 0xf0, 0x21, 0x00


	//----- nvinfo : EIATTR_KPARAM_INFO
	.align		4
.L_7263:
        /*0058*/ 	.byte	0x04, 0x17
        /*005a*/ 	.short	(.L_7265 - .L_7264)
.L_7264:
        /*005c*/ 	.word	0x00000000
        /*0060*/ 	.short	0x0004
        /*0062*/ 	.short	0x0020
        /*0064*/ 	.byte	0x00, 0xf0, 0x21, 0x00


	//----- nvinfo : EIATTR_KPARAM_INFO
	.align		4
.L_7265:
        /*0068*/ 	.byte	0x04, 0x17
        /*006a*/ 	.short	(.L_7267 - .L_7266)
.L_7266:
        /*006c*/ 	.word	0x00000000
        /*0070*/ 	.short	0x0003
        /*0072*/ 	.short	0x0018
        /*0074*/ 	.byte	0x00, 0xf0, 0x21, 0x00


	//----- nvinfo : EIATTR_KPARAM_INFO
	.align		4
.L_7267:
        /*0078*/ 	.byte	0x04, 0x17
        /*007a*/ 	.short	(.L_7269 - .L_7268)
.L_7268:
        /*007c*/ 	.word	0x00000000
        /*0080*/ 	.short	0x0002
        /*0082*/ 	.short	0x0010
        /*0084*/ 	.byte	0x00, 0xf0, 0x21, 0x00


	//----- nvinfo : EIATTR_KPARAM_INFO
	.align		4
.L_7269:
        /*0088*/ 	.byte	0x04, 0x17
        /*008a*/ 	.short	(.L_7271 - .L_7270)
.L_7270:
        /*008c*/ 	.word	0x00000000
        /*0090*/ 	.short	0x0001
        /*0092*/ 	.short	0x0008
        /*0094*/ 	.byte	0x00, 0xf0, 0x21, 0x00


	//----- nvinfo : EIATTR_KPARAM_INFO
	.align		4
.L_7271:
        /*0098*/ 	.byte	0x04, 0x17
        /*009a*/ 	.short	(.L_7273 - .L_7272)
.L_7272:
        /*009c*/ 	.word	0x00000000
        /*00a0*/ 	.short	0x0000
        /*00a2*/ 	.short	0x0000
        /*00a4*/ 	.byte	0x00, 0xf0, 0x21, 0x00


	//----- nvinfo : EIATTR_SPARSE_MMA_MASK
	.align		4
.L_7273:
        /*00a8*/ 	.byte	0x03, 0x50
        /*00aa*/ 	.short	0x0000


	//----- nvinfo : EIATTR_MAXREG_COUNT
	.align		4
        /*00ac*/ 	.byte	0x03, 0x1b
        /*00ae*/ 	.short	0x00ff


	//----- nvinfo : EIATTR_NUM_BARRIERS
	.align		4
        /*00b0*/ 	.byte	0x02, 0x4c
        /*00b2*/ 	.byte	0x01
	.zero		1


	//----- nvinfo : EIATTR_MERCURY_ISA_VERSION
	.align		4
        /*00b4*/ 	.byte	0x03, 0x5f
        /*00b6*/ 	.short	0x0101


	//----- nvinfo : EIATTR_COOP_GROUP_MASK_REGIDS
	.align		4
        /*00b8*/ 	.byte	0x04, 0x29
        /*00ba*/ 	.short	(.L_7275 - .L_7274)


	//   ....[0]....
.L_7274:
        /*00bc*/ 	.word	0xffffffff


	//   ....[1]....
        /*00c0*/ 	.word	0xffffffff


	//   ....[2]....
        /*00c4*/ 	.word	0xffffffff


	//   ....[3]....
        /*00c8*/ 	.word	0xffffffff


	//   ....[4]....
        /*00cc*/ 	.word	0xffffffff


	//   ....[5]....
        /*00d0*/ 	.word	0xffffffff


	//   ....[6]....
        /*00d4*/ 	.word	0xffffffff


	//   ....[7]....
        /*00d8*/ 	.word	0xffffffff


	//   ....[8]....
        /*00dc*/ 	.word	0x05000004


	//   ....[9]....
        /*00e0*/ 	.word	0x05000004


	//   ....[10]....
        /*00e4*/ 	.word	0x05000004


	//----- nvinfo : EIATTR_COOP_GROUP_INSTR_OFFSETS
	.align		4
.L_7275:
        /*00e8*/ 	.byte	0x04, 0x28
        /*00ea*/ 	.short	(.L_7277 - .L_7276)


	//   ....[0]....
.L_7276:
        /*00ec*/ 	.word	0x0000b4a0


	//   ....[1]....
        /*00f0*/ 	.word	0x0000b510


	//   ....[2]....
        /*00f4*/ 	.word	0x0000b530


	//   ....[3]....
        /*00f8*/ 	.word	0x0000b550


	//   ....[4]....
        /*00fc*/ 	.word	0x0000b570


	//   ....[5]....
        /*0100*/ 	.word	0x0000b640


	//   ....[6]....
        /*0104*/ 	.word	0x0000b660


	//   ....[7]....
        /*0108*/ 	.word	0x0000b680


	//   ....[8]....
        /*010c*/ 	.word	0x0000b8b0


	//   ....[9]....
        /*0110*/ 	.word	0x0000b920


	//   ....[10]....
        /*0114*/ 	.word	0x0000b990


	//----- nvinfo : EIATTR_EXIT_INSTR_OFFSETS
	.align		4
.L_7277:
        /*0118*/ 	.byte	0x04, 0x1c
        /*011a*/ 	.short	(.L_7279 - .L_7278)


	//   ....[0]....
.L_7278:
        /*011c*/ 	.word	0x000000a0


	//   ....[1]....
        /*0120*/ 	.word	0x0000b750


	//   ....[2]....
        /*0124*/ 	.word	0x0000b860


	//----- nvinfo : EIATTR_MAX_THREADS
	.align		4
.L_7279:
        /*0128*/ 	.byte	0x04, 0x05
        /*012a*/ 	.short	(.L_7281 - .L_7280)
.L_7280:
        /*012c*/ 	.word	0x00000100
        /*0130*/ 	.word	0x00000001
        /*0134*/ 	.word	0x00000001


	//----- nvinfo : EIATTR_CRS_STACK_SIZE
	.align		4
.L_7281:
        /*0138*/ 	.byte	0x04, 0x1e
        /*013a*/ 	.short	(.L_7283 - .L_7282)
.L_7282:
        /*013c*/ 	.word	0x00000000


	//----- nvinfo : EIATTR_CBANK_PARAM_SIZE
	.align		4
.L_7283:
        /*0140*/ 	.byte	0x03, 0x19
        /*0142*/ 	.short	0x0050


	//----- nvinfo : EIATTR_PARAM_CBANK
	.align		4
        /*0144*/ 	.byte	0x04, 0x0a
        /*0146*/ 	.short	(.L_7285 - .L_7284)
	.align		4
.L_7284:
        /*0148*/ 	.word	index@(.nv.constant0._ZN18transformer_engine6detail32dgated_act_cast_transpose_kernelILi2ELi4Ef13__nv_bfloat1613__nv_fp8_e4m3NS_5EmptyEXadL_ZNS_5dsiluIffEET_T0_RKS4_EEXadL_ZNS_4siluIffEES6_S7_S9_EEEEvPKT2_SD_PT3_SF_PKT1_PSG_SJ_mmm)
        /*014c*/ 	.short	0x0210
        /*014e*/ 	.short	0x0050


	//----- nvinfo : EIATTR_SW_WAR
	.align		4
.L_7285:
        /*0150*/ 	.byte	0x04, 0x36
        /*0152*/ 	.short	(.L_7287 - .L_7286)
.L_7286:
        /*0154*/ 	.word	0x00000008
.L_7287:


//--------------------- .nv.info._ZN18transformer_engine6detail43dgated_act_cast_transpose_kernel_notalignedILi2ELi4Ef13__nv_bfloat1613__nv_fp8_e5m2NS_5EmptyEXadL_ZNS_5dsiluIffEET_T0_RKS4_EEXadL_ZNS_4siluIffEES6_S7_S9_EEEEvPKT2_SD_PT3_SF_PKT1_PSG_SJ_mmm --------------------------
	.section	.nv.info._ZN18transformer_engine6detail43dgated_act_cast_transpose_kernel_notalignedILi2ELi4Ef13__nv_bfloat1613__nv_fp8_e5m2NS_5EmptyEXadL_ZNS_5dsiluIffEET_T0_RKS4_EEXadL_ZNS_4siluIffEES6_S7_S9_EEEEvPKT2_SD_PT3_SF_PKT1_PSG_SJ_mmm,"",@"SHT_CUDA_INFO"
	.sectionflags	@""
	.align	4


	//----- nvinfo : EIATTR_CUDA_API_VERSION
	.align		4
        /*0000*/ 	.byte	0x04, 0x37
        /*0002*/ 	.short	(.L_7289 - .L_7288)
.L_7288:
        /*0004*/ 	.word	0x00000082


	//----- nvinfo : EIATTR_KPARAM_INFO
	.align		4
.L_7289:
        /*0008*/ 	.byte	0x04, 0x17
        /*000a*/ 	.short	(.L_7291 - .L_7290)
.L_7290:
        /*000c*/ 	.word	0x00000000
        /*0010*/ 	.short	0x0009
        /*0012*/ 	.short	0x0048
        /*0014*/ 	.byte	0x00, 0xf0, 0x21, 0x00


	//----- nvinfo : EIATTR_KPARAM_INFO
	.align		4
.L_7291:
        /*0018*/ 	.byte	0x04, 0x17
        /*001a*/ 	.short	(.L_7293 - .L_7292)
.L_7292:
        /*001c*/ 	.word	0x00000000
        /*0020*/ 	.short	0x0008
        /*0022*/ 	.short	0x0040
        /*0024*/ 	.byte	0x00, 0xf0, 0x21, 0x00


	//----- nvinfo : EIATTR_KPARAM_INFO
	.align		4
.L_7293:
        /*0028*/ 	.byte	0x04, 0x17
        /*002a*/ 	.short	(.L_7295 - .L_7294)
.L_7294:
        /*002c*/ 	.word	0x00000000
        /*0030*/ 	.short	0x0007
        /*0032*/ 	.short	0x0038
        /*0034*/ 	.byte	0x00, 0xf0, 0x21, 0x00


	//----- nvinfo : EIATTR_KPARAM_INFO
	.align		4
.L_7295:
        /*0038*/ 	.byte	0x04, 0x17
        /*003a*/ 	.short	(.L_7297 - .L_7296)
.L_7296:
        /*003c*/ 	.word	0x00000000
        /*0040*/ 	.short	0x0006
        /*0042*/ 	.short	0x0030
        /*0044*/ 	.byte	0x00, 0xf0, 0x21, 0x00


	//----- nvinfo : EIATTR_KPARAM_INFO
	.align		4
.L_7297:
        /*0048*/ 	.byte	0x04, 0x17
        /*004a*/ 	.short	(.L_7299 - .L_7298)
.L_7298:
        /*004c*/ 	.word	0x00000000
        /*0050*/ 	.short	0x0005
        /*0052*/ 	.short	0x0028
        /*0054*/ 	.byte	0x00, 0xf0, 0x21, 0x00


	//----- nvinfo : EIATTR_KPARAM_INFO
	.align		4
.L_7299:
        /*0058*/ 	.byte	0x04, 0x17
        /*005a*/ 	.short	(.L_7301 - .L_7300)
.L_7300:
        /*005c*/ 	.word	0x00000000
        /*0060*/ 	.short	0x0004
        /*0062*/ 	.short	0x0020
        /*0064*/ 	.byte	0x00, 0xf0, 0x21, 0x00


	//----- nvinfo : EIATTR_KPARAM_INFO
	.align		4
.L_7301:
        /*0068*/ 	.byte	0x04, 0x17
        /*006a*/ 	.short	(.L_7303 - .L_7302)
.L_7302:
        /*006c*/ 	.word	0x00000000
        /*0070*/ 	.short	0x0003
        /*0072*/ 	.short	0x0018
        /*0074*/ 	.byte	0x00, 0xf0, 0x21, 0x00


	//----- nvinfo : EIATTR_KPARAM_INFO
	.align		4
.L_7303:
        /*0078*/ 	.byte	0x04, 0x17
        /*007a*/ 	.short	(.L_7305 - .L_7304)
.L_7304:
        /*007c*/ 	.word	0x00000000
        /*0080*/ 	.short	0x0002
        /*0082*/ 	.short	0x0010
        /*0084*/ 	.byte	0x00, 0xf0, 0x21, 0x00


	//----- nvinfo : EIATTR_KPARAM_INFO
	.align		4
.L_7305:
        /*0088*/ 	.byte	0x04, 0x17
        /*008a*/ 	.short	(.L_7307 - .L_7306)
.L_7306:
        /*008c*/ 	.word	0x00000000
        /*0090*/ 	.short	0x0001
        /*0092*/ 	.short	0x0008
        /*0094*/ 	.byte	0x00, 0xf0, 0x21, 0x00


	//----- nvinfo : EIATTR_KPARAM_INFO
	.align		4
.L_7307:
        /*0098*/ 	.byte	0x04, 0x17
        /*009a*/ 	.short	(.L_7309 - .L_7308)
.L_7308:
        /*009c*/ 	.word	0x00000000
        /*00a0*/ 	.short	0x0000
        /*00a2*/ 	.short	0x0000
        /*00a4*/ 	.byte	0x00, 0xf0, 0x21, 0x00


	//----- nvinfo : EIATTR_SPARSE_MMA_MASK
	.align		4
.L_7309:
        /*00a8*/ 	.byte	0x03, 0x50
        /*00aa*/ 	.short	0x0000


	//----- nvinfo : EIATTR_MAXREG_COUNT
	.align		4
        /*00ac*/ 	.byte	0x03, 0x1b
        /*00ae*/ 	.short	0x00ff


	//----- nvinfo : EIATTR_NUM_BARRIERS
	.align		4
        /*00b0*/ 	.byte	0x02, 0x4c
        /*00b2*/ 	.byte	0x01
	.zero		1


	//----- nvinfo : EIATTR_MERCURY_ISA_VERSION
	.align		4
        /*00b4*/ 	.byte	0x03, 0x5f
        /*00b6*/ 	.short	0x0101


	//----- nvinfo : EIATTR_INT_WARP_WIDE_INSTR_OFFSETS
	.align		4
        /*00b8*/ 	.byte	0x04, 0x31
        /*00ba*/ 	.short	(.L_7311 - .L_7310)


	//   ....[0]....
.L_7310:
        /*00bc*/ 	.word	0x000008f0


	//----- nvinfo : EIATTR_COOP_GROUP_MASK_REGIDS
	.align		4
.L_7311:
        /*00c0*/ 	.byte	0x04, 0x29
        /*00c2*/ 	.short	(.L_7313 - .L_7312)


	//   ....[0]....
.L_7312:
        /*00c4*/ 	.word	0xffffffff


	//   ....[1]....
        /*00c8*/ 	.word	0xffffffff


	//   ....[2]....
        /*00cc*/ 	.word	0xffffffff


	//   ....[3]....
        /*00d0*/ 	.word	0xffffffff


	//   ....[4]....
        /*00d4*/ 	.word	0xffffffff


	//   ....[5]....
        /*00d8*/ 	.word	0xffffffff


	//   ....[6]....
        /*00dc*/ 	.word	0xffffffff


	//   ....[7]....
        /*00e0*/ 	.word	0xffffffff


	//   ....[8]....
        /*00e4*/ 	.word	0x05000004


	//   ....[9]....
        /*00e8*/ 	.word	0x05000004


	//   ....[10]....
        /*00ec*/ 	.word	0x05000004


	//----- nvinfo : EIATTR_COOP_GROUP_INSTR_OFFSETS
	.align		4
.L_7313:
        /*00f0*/ 	.byte	0x04, 0x28
        /*00f2*/ 	.short	(.L_7315 - .L_7314)


	//   ....[0]....
.L_7314:
        /*00f4*/ 	.word	0x0000df40


	//   ....[1]....
        /*00f8*/ 	.word	0x0000df90


	//   ....[2]....
        /*00fc*/ 	.word	0x0000dff0


	//   ....[3]....
        /*0100*/ 	.word	0x0000e030


	//   ....[4]....
        /*0104*/ 	.word	0x0000e050


	//   ....[5]....
        /*0108*/ 	.word	0x0000e140


	//   ....[6]....
        /*010c*/ 	.word	0x0000e160


	//   ....[7]....
        /*0110*/ 	.word	0x0000e180


	//   ....[8]....
        /*0114*/ 	.word	0x0000e3d0


	//   ....[9]....
        /*0118*/ 	.word	0x0000e440


	//   ....[10]....
        /*011c*/ 	.word	0x0000e4b0


	//----- nvinfo : EIATTR_EXIT_INSTR_OFFSETS
	.align		4
.L_7315:
        /*0120*/ 	.byte	0x04, 0x1c
        /*0122*/ 	.short	(.L_7317 - .L_7316)


	//   ....[0]....
.L_7316:
        /*0124*/ 	.word	0x000000d0


	//   ....[1]....
        /*0128*/ 	.word	0x0000e270


	//   ....[2]....
        /*012c*/ 	.word	0x0000e380


	//----- nvinfo : EIATTR_MAX_THREADS
	.align		4
.L_7317:
        /*0130*/ 	.byte	0x04, 0x05
        /*0132*/ 	.short	(.L_7319 - .L_7318)
.L_7318:
        /*0134*/ 	.word	0x00000100
        /*0138*/ 	.word	0x00000001
        /*013c*/ 	.word	0x00000001


	//----- nvinfo : EIATTR_CRS_STACK_SIZE
	.align		4
.L_7319:
        /*0140*/ 	.byte	0x04, 0x1e
        /*0142*/ 	.short	(.L_7321 - .L_7320)
.L_7320:
        /*0144*/ 	.word	0x00000000


	//----- nvinfo : EIATTR_CBANK_PARAM_SIZE
	.align		4
.L_7321:
        /*0148*/ 	.byte	0x03, 0x19
        /*014a*/ 	.short	0x0050


	//----- nvinfo : EIATTR_PARAM_CBANK
	.align		4
        /*014c*/ 	.byte	0x04, 0x0a
        /*014e*/ 	.short	(.L_7323 - .L_7322)
	.align		4
.L_7322:
        /*0150*/ 	.word	index@(.nv.constant0._ZN18transformer_engine6detail43dgated_act_cast_transpose_kernel_notalignedILi2ELi4Ef13__nv_bfloat1613__nv_fp8_e5m2NS_5EmptyEXadL_ZNS_5dsiluIffEET_T0_RKS4_EEXadL_ZNS_4siluIffEES6_S7_S9_EEEEvPKT2_SD_PT3_SF_PKT1_PSG_SJ_mmm)
        /*0154*/ 	.short	0x0210
        /*0156*/ 	.short	0x0050


	//----- nvinfo : EIATTR_SW_WAR
	.align		4
.L_7323:
        /*0158*/ 	.byte	0x04, 0x36
        /*015a*/ 	.short	(.L_7325 - .L_7324)
.L_7324:
        /*015c*/ 	.word	0x00000008
.L_7325:


//--------------------- .nv.info._ZN18transformer_engine6detail32dgated_act_cast_transpose_kernelILi2ELi4Ef13__nv_bfloat1613__nv_fp8_e5m2NS_5EmptyEXadL_ZNS_5dsiluIffEET_T0_RKS4_EEXadL_ZNS_4siluIffEES6_S7_S9_EEEEvPKT2_SD_PT3_SF_PKT1_PSG_SJ_mmm --------------------------
	.section	.nv.info._ZN18transformer_engine6detail32dgated_act_cast_transpose_kernelILi2ELi4Ef13__nv_bfloat1613__nv_fp8_e5m2NS_5EmptyEXadL_ZNS_5dsiluIffEET_T0_RKS4_EEXadL_ZNS_4siluIffEES6_S7_S9_EEEEvPKT2_SD_PT3_SF_PKT1_PSG_SJ_mmm,"",@"SHT_CUDA_INFO"
	.sectionflags	@""
	.align	4


	//----- nvinfo : EIATTR_CUDA_API_VERSION
	.align		4
        /*0000*/ 	.byte	0x04, 0x37
        /*0002*/ 	.short	(.L_7327 - .L_7326)
.L_7326:
        /*0004*/ 	.word	0x00000082


	//----- nvinfo : EIATTR_KPARAM_INFO
	.align		4
.L_7327:
        /*0008*/ 	.byte	0x04, 0x17
        /*000a*/ 	.short	(.L_7329 - .L_7328)
.L_7328:
        /*000c*/ 	.word	0x00000000
        /*0010*/ 	.short	0x0009
        /*0012*/ 	.short	0x0048
        /*0014*/ 	.byte	0x00, 0xf0, 0x21, 0x00


	//----- nvinfo : EIATTR_KPARAM_INFO
	.align		4
.L_7329:
        /*0018*/ 	.byte	0x04, 0x17
        /*001a*/ 	.short	(.L_7331 - .L_7330)
.L_7330:
        /*001c*/ 	.word	0x00000000
        /*0020*/ 	.short	0x0008
        /*0022*/ 	.short	0x0040
        /*0024*/ 	.byte	0x00, 0xf0, 0x21, 0x00


	//----- nvinfo : EIATTR_KPARAM_INFO
	.align		4
.L_7331:
        /*0028*/ 	.byte	0x04, 0x17
        /*002a*/ 	.short	(.L_7333 - .L_7332)
.L_7332:
        /*002c*/ 	.word	0x00000000
        /*0030*/ 	.short	0x0007
        /*0032*/ 	.short	0x0038
        /*0034*/ 	.byte	0x00, 0xf0, 0x21, 0x00


	//----- nvinfo : EIATTR_KPARAM_INFO
	.align		4
.L_7333:
        /*0038*/ 	.byte	0x04, 0x17
        /*003a*/ 	.short	(.L_7335 - .L_7334)
.L_7334:
        /*003c*/ 	.word	0x00000000
        /*0040*/ 	.short	0x0006
        /*0042*/ 	.short	0x0030
        /*0044*/ 	.byte	0x00, 0xf0, 0x21, 0x00


	//----- nvinfo : EIATTR_KPARAM_INFO
	.align		4
.L_7335:
        /*0048*/ 	.byte	0x04, 0x17
        /*004a*/ 	.short	(.L_7337 - .L_7336)
.L_7336:
        /*004c*/ 	.word	0x00000000
        /*0050*/ 	.short	0x0005
        /*0052*/ 	.short	0x0028
        /*0054*/ 	.byte	0x00, 0xf0, 0x21, 0x00


	//----- nvinfo : EIATTR_KPARAM_INFO
	.align		4
.L_7337:
        /*0058*/ 	.byte	0x04, 0x17
        /*005a*/ 	.short	(.L_7339 - .L_7338)
.L_7338:
        /*005c*/ 	.word	0x00000000
        /*0060*/ 	.short	0x0004
        /*0062*/ 	.short	0x0020
        /*0064*/ 	.byte	0x00, 0xf0, 0x21, 0x00


	//----- nvinfo : EIATTR_KPARAM_INFO
	.align		4
.L_7339:
        /*0068*/ 	.byte	0x04, 0x17
        /*006a*/ 	.short	(.L_7341 - .L_7340)
.L_7340:
        /*006c*/ 	.word	0x00000000
        /*0070*/ 	.short	0x0003
        /*0072*/ 	.short	0x0018
        /*0074*/ 	.byte	0x00, 0xf0, 0x21, 0x00


	//----- nvinfo : EIATTR_KPARAM_INFO
	.align		4
.L_7341:
        /*0078*/ 	.byte	0x04, 0x17
        /*007a*/ 	.short	(.L_7343 - .L_7342)
.L_7342:
        /*007c*/ 	.word	0x00000000
        /*0080*/ 	.short	0x0002
        /*0082*/ 	.short	0x0010
        /*0084*/ 	.byte	0x00, 0xf0, 0x21, 0x00


	//----- nvinfo : EIATTR_KPARAM_INFO
	.align		4
.L_7343:
        /*0088*/ 	.byte	0x04, 0x17
        /*008a*/ 	.short	(.L_7345 - .L_7344)
.L_7344:
        /*008c*/ 	.word	0x00000000
        /*0090*/ 	.short	0x0001
        /*0092*/ 	.short	0x0008
        /*0094*/ 	.byte	0x00, 0xf0, 0x21, 0x00


	//----- nvinfo : EIATTR_KPARAM_INFO
	.align		4
.L_7345:
        /*0098*/ 	.byte	0x04, 0x17
        /*009a*/ 	.short	(.L_7347 - .L_7346)
.L_7346:
        /*009c*/ 	.word	0x00000000
        /*00a0*/ 	.short	0x0000
        /*00a2*/ 	.short	0x0000
        /*00a4*/ 	.byte	0x00, 0xf0, 0x21, 0x00


	//----- nvinfo : EIATTR_SPARSE_MMA_MASK
	.align		4
.L_7347:
        /*00a8*/ 	.byte	0x03, 0x50
        /*00aa*/ 	.short	0x0000


	//----- nvinfo : EIATTR_MAXREG_COUNT
	.align		4
        /*00ac*/ 	.byte	0x03, 0x1b
        /*00ae*/ 	.short	0x00ff


	//----- nvinfo : EIATTR_NUM_BARRIERS
	.align		4
        /*00b0*/ 	.byte	0x02, 0x4c
        /*00b2*/ 	.byte	0x01
	.zero		1


	//----- nvinfo : EIATTR_MERCURY_ISA_VERSION
	.align		4
        /*00b4*/ 	.byte	0x03, 0x5f
        /*00b6*/ 	.short	0x0101


	//----- nvinfo : EIATTR_COOP_GROUP_MASK_REGIDS
	.align		4
        /*00b8*/ 	.byte	0x04, 0x29
        /*00ba*/ 	.short	(.L_7349 - .L_7348)


	//   ....[0]....
.L_7348:
        /*00bc*/ 	.word	0xffffffff


	//   ....[1]....
        /*00c0*/ 	.word	0xffffffff


	//   ....[2]....
        /*00c4*/ 	.word	0xffffffff


	//   ....[3]....
        /*00c8*/ 	.word	0xffffffff


	//   ....[4]....
        /*00cc*/ 	.word	0xffffffff


	//   ....[5]....
        /*00d0*/ 	.word	0xffffffff


	//   ....[6]....
        /*00d4*/ 	.word	0xffffffff


	//   ....[7]....
        /*00d8*/ 	.word	0xffffffff


	//   ....[8]....
        /*00dc*/ 	.word	0x05000004


	//   ....[9]....
        /*00e0*/ 	.word	0x05000004


	//   ....[10]....
        /*00e4*/ 	.word	0x05000004


	//----- nvinfo : EIATTR_COOP_GROUP_INSTR_OFFSETS
	.align		4
.L_7349:
        /*00e8*/ 	.byte	0x04, 0x28
        /*00ea*/ 	.short	(.L_7351 - .L_7350)


	//   ....[0]....
.L_7350:
        /*00ec*/ 	.word	0x0000b4a0


	//   ....[1]....
        /*00f0*/ 	.word	0x0000b510


	//   ....[2]....
        /*00f4*/ 	.word	0x0000b530


	//   ....[3]....
        /*00f8*/ 	.word	0x0000b550


	//   ....[4]....
        /*00fc*/ 	.word	0x0000b570


	//   ....[5]....
        /*0100*/ 	.word	0x0000b640


	//   ....[6]....
        /*0104*/ 	.word	0x0000b660


	//   ....[7]....
        /*0108*/ 	.word	0x0000b680


	//   ....[8]....
        /*010c*/ 	.word	0x0000b8b0


	//   ....[9]....
        /*0110*/ 	.word	0x0000b920


	//   ....[10]....
        /*0114*/ 	.word	0x0000b990


	//----- nvinfo : EIATTR_EXIT_INSTR_OFFSETS
	.align		4
.L_7351:
        /*0118*/ 	.byte	0x04, 0x1c
        /*011a*/ 	.short	(.L_7353 - .L_7352)


	//   ....[0]....
.L_7352:
        /*011c*/ 	.word	0x000000a0


	//   ....[1]....
        /*0120*/ 	.word	0x0000b750


	//   ....[2]....
        /*0124*/ 	.word	0x0000b860


	//----- nvinfo : EIATTR_MAX_THREADS
	.align		4
.L_7353:
        /*0128*/ 	.byte	0x04, 0x05
        /*012a*/ 	.short	(.L_7355 - .L_7354)
.L_7354:
        /*012c*/ 	.word	0x00000100
        /*0130*/ 	.word	0x00000001
        /*0134*/ 	.word	0x00000001


	//----- nvinfo : EIATTR_CRS_STACK_SIZE
	.align		4
.L_7355:
        /*0138*/ 	.byte	0x04, 0x1e
        /*013a*/ 	.short	(.L_7357 - .L_7356)
.L_7356:
        /*013c*/ 	.word	0x00000000


	//----- nvinfo : EIATTR_CBANK_PARAM_SIZE
	.align		4
.L_7357:
        /*0140*/ 	.byte	0x03, 0x19
        /*0142*/ 	.short	0x0050


	//----- nvinfo : EIATTR_PARAM_CBANK
	.align		4
        /*0144*/ 	.byte	0x04, 0x0a
        /*0146*/ 	.short	(.L_7359 - .L_7358)
	.align		4
.L_7358:
        /*0148*/ 	.word	index@(.nv.constant0._ZN18transformer_engine6detail32dgated_act_cast_transpose_kernelILi2ELi4Ef13__nv_bfloat1613__nv_fp8_e5m2NS_5EmptyEXadL_ZNS_5dsiluIffEET_T0_RKS4_EEXadL_ZNS_4siluIffEES6_S7_S9_EEEEvPKT2_SD_PT3_SF_PKT1_PSG_SJ_mmm)
        /*014c*/ 	.short	0x0210
        /*014e*/ 	.short	0x0050


	//----- nvinfo : EIATTR_SW_WAR
	.align		4
.L_7359:
        /*0150*/ 	.byte	0x04, 0x36
        /*0152*/ 	.short	(.L_7361 - .L_7360)
.L_7360:
        /*0154*/ 	.word	0x00000008
.L_7361:


//--------------------- .nv.info._ZN18transformer_engine6detail43dgated_act_cast_transpose_kernel_notalignedILi2ELi2Ef13__nv_bfloat16S2_NS_5EmptyEXadL_ZNS_5dsiluIffEET_T0_RKS3_EEXadL_ZNS_4siluIffEES5_S6_S8_EEEEvPKT2_SC_PT3_SE_PKT1_PSF_SI_mmm --------------------------
	.section	.nv.info._ZN18transformer_engine6detail43dgated_act_cast_transpose_kernel_notalignedILi2ELi2Ef13__nv_bfloat16S2_NS_5EmptyEXadL_ZNS_5dsiluIffEET_T0_RKS3_EEXadL_ZNS_4siluIffEES5_S6_S8_EEEEvPKT2_SC_PT3_SE_PKT1_PSF_SI_mmm,"",@"SHT_CUDA_INFO"
	.sectionflags	@""
	.align	4


	//----- nvinfo : EIATTR_CUDA_API_VERSION
	.align		4
        /*0000*/ 	.byte	0x04, 0x37
        /*0002*/ 	.short	(.L_7363 - .L_7362)
.L_7362:
        /*0004*/ 	.word	0x00000082


	//----- nvinfo : EIATTR_KPARAM_INFO
	.align		4
.L_7363:
        /*0008*/ 	.byte	0x04, 0x17
        /*000a*/ 	.short	(.L_7365 - .L_7364)
.L_7364:
        /*000c*/ 	.word	0x00000000
        /*0010*/ 	.short	0x0009
        /*0012*/ 	.short	0x0048
        /*0014*/ 	.byte	0x00, 0xf0, 0x21, 0x00


	//----- nvinfo : EIATTR_KPARAM_INFO
	.align		4
.L_7365:
        /*0018*/ 	.byte	0x04, 0x17
        /*001a*/ 	.short	(.L_7367 - .L_7366)
.L_7366:
        /*001c*/ 	.word	0x00000000
        /*0020*/ 	.short	0x0008
        /*0022*/ 	.short	0x0040
        /*0024*/ 	.byte	0x00, 0xf0, 0x21, 0x00


	//----- nvinfo : EIATTR_KPARAM_INFO
	.align		4
.L_7367:
        /*0028*/ 	.byte	0x04, 0x17
        /*002a*/ 	.short	(.L_7369 - .L_7368)
.L_7368:
        /*002c*/ 	.word	0x00000000
        /*0030*/ 	.short	0x0007
        /*0032*/ 	.short	0x0038
        /*0034*/ 	.byte	0x00, 0xf0, 0x21, 0x00


	//----- nvinfo : EIATTR_KPARAM_INFO
	.align		4
.L_7369:
        /*0038*/ 	.byte	0x04, 0x17
        /*003a*/ 	.short	(.L_7371 - .L_7370)
.L_7370:
        /*003c*/ 	.word	0x00000000
        /*0040*/ 	.short	0x0006
        /*0042*/ 	.short	0x0030
        /*0044*/ 	.byte	0x00, 0xf0, 0x21, 0x00


	//----- nvinfo : EIATTR_KPARAM_INFO
	.align		4
.L_7371:
        /*0048*/ 	.byte	0x04, 0x17
        /*004a*/ 	.short	(.L_7373 - .L_7372)
.L_7372:
        /*004c*/ 	.word	0x00000000
        /*0050*/ 	.short	0x0005
        /*0052*/ 	.short	0x0028
        /*0054*/ 	.byte	0x00, 0xf0, 0x21, 0x00


	//----- nvinfo : EIATTR_KPARAM_INFO
	.align		4
.L_7373:
        /*0058*/ 	.byte	0x04, 0x17
        /*005a*/ 	.short	(.L_7375 - .L_7374)
.L_7374:
        /*005c*/ 	.word	0x00000000
        /*0060*/ 	.short	0x0004
        /*0062*/ 	.short	0x0020
        /*0064*/ 	.byte	0x00, 0xf0, 0x21, 0x00


	//----- nvinfo : EIATTR_KPARAM_INFO
	.align		4
.L_7375:
        /*0068*/ 	.byte	0x04, 0x17
        /*006a*/ 	.short	(.L_7377 - .L_7376)
.L_7376:
        /*006c*/ 	.word	0x00000000
        /*0070*/ 	.short	0x0003
        /*0072*/ 	.short	0x0018
        /*0074*/ 	.byte	0x00, 0xf0, 0x21, 0x00


	//----- nvinfo : EIATTR_KPARAM_INFO
	.align		4
.L_7377:
        /*0078*/ 	.byte	0x04, 0x17
        /*007a*/ 	.short	(.L_7379 - .L_7378)
.L_7378:
        /*007c*/ 	.word	0x00000000
        /*0080*/ 	.short	0x0002
        /*0082*/ 	.short	0x0010
        /*0084*/ 	.byte	0x00, 0xf0, 0x21, 0x00


	//----- nvinfo : EIATTR_KPARAM_INFO
	.align		4
.L_7379:
        /*0088*/ 	.byte	0x04, 0x17
        /*008a*/ 	.short	(.L_7381 - .L_7380)
.L_7380:
        /*008c*/ 	.word	0x00000000
        /*0090*/ 	.short	0x0001
        /*0092*/ 	.short	0x0008
        /*0094*/ 	.byte	0x00, 0xf0, 0x21, 0x00


	//----- nvinfo : EIATTR_KPARAM_INFO
	.align		4
.L_7381:
        /*0098*/ 	.byte	0x04, 0x17
        /*009a*/ 	.short	(.L_7383 - .L_7382)
.L_7382:
        /*009c*/ 	.word	0x00000000
        /*00a0*/ 	.short	0x0000
        /*00a2*/ 	.short	0x0000
        /*00a4*/ 	.byte	0x00, 0xf0, 0x21, 0x00


	//----- nvinfo : EIATTR_SPARSE_MMA_MASK
	.align		4
.L_7383:
        /*00a8*/ 	.byte	0x03, 0x50
        /*00aa*/ 	.short	0x0000


	//----- nvinfo : EIATTR_MAXREG_COUNT
	.align		4
        /*00ac*/ 	.byte	0x03, 0x1b
        /*00ae*/ 	.short	0x00ff


	//----- nvinfo : EIATTR_NUM_BARRIERS
	.align		4
        /*00b0*/ 	.byte	0x02, 0x4c
        /*00b2*/ 	.byte	0x01
	.zero		1


	//----- nvinfo : EIATTR_MERCURY_ISA_VERSION
	.align		4
        /*00b4*/ 	.byte	0x03, 0x5f
        /*00b6*/ 	.short	0x0101


	//----- nvinfo : EIATTR_COOP_GROUP_MASK_REGIDS
	.align		4
        /*00b8*/ 	.byte	0x04, 0x29
        /*00ba*/ 	.short	(.L_7385 - .L_7384)


	//   ....[0]....
.L_7384:
        /*00bc*/ 	.word	0xffffffff


	//   ....[1]....
        /*00c0*/ 	.word	0xffffffff


	//   ....[2]....
        /*00c4*/ 	.word	0xffffffff


	//   ....[3]....
        /*00c8*/ 	.word	0xffffffff


	//   ....[4]....
        /*00cc*/ 	.word	0xffffffff


	//   ....[5]....
        /*00d0*/ 	.word	0xffffffff


	//   ....[6]....
        /*00d4*/ 	.word	0xffffffff


	//   ....[7]....
        /*00d8*/ 	.word	0xffffffff


	//   ....[8]....
        /*00dc*/ 	.word	0x05000006


	//   ....[9]....
        /*00e0*/ 	.word	0x05000006


	//   ....[10]....
        /*00e4*/ 	.word	0x05000006


	//----- nvinfo : EIATTR_COOP_GROUP_INSTR_OFFSETS
	.align		4
.L_7385:
        /*00e8*/ 	.byte	0x04, 0x28
        /*00ea*/ 	.short	(.L_7387 - .L_7386)


	//   ....[0]....
.L_7386:
        /*00ec*/ 	.word	0x000088a0


	//   ....[1]....
        /*00f0*/ 	.word	0x00008900


	//   ....[2]....
        /*00f4*/ 	.word	0x00008950


	//   ....[3]....
        /*00f8*/ 	.word	0x00008980


	//   ....[4]....
        /*00fc*/ 	.word	0x000089a0


	//   ....[5]....
        /*0100*/ 	.word	0x00008a90


	//   ....[6]....
        /*0104*/ 	.word	0x00008ab0


	//   ....[7]....
        /*0108*/ 	.word	0x00008ad0


	//   ....[8]....
        /*010c*/ 	.word	0x00008cf0


	//   ....[9]....
        /*0110*/ 	.word	0x00008d60


	//   ....[10]....
        /*0114*/ 	.word	0x00008dd0


	//----- nvinfo : EIATTR_EXIT_INSTR_OFFSETS
	.align		4
.L_7387:
        /*0118*/ 	.byte	0x04, 0x1c
        /*011a*/ 	.short	(.L_7389 - .L_7388)


	//   ....[0]....
.L_7388:
        /*011c*/ 	.word	0x000000d0


	//   ....[1]....
        /*0120*/ 	.word	0x00008bb0


	//   ....[2]....
        /*0124*/ 	.word	0x00008ca0


	//----- nvinfo : EIATTR_MAX_THREADS
	.align		4
.L_7389:
        /*0128*/ 	.byte	0x04, 0x05
        /*012a*/ 	.short	(.L_7391 - .L_7390)
.L_7390:
        /*012c*/ 	.word	0x00000100
        /*0130*/ 	.word	0x00000001
        /*0134*/ 	.word	0x00000001


	//----- nvinfo : EIATTR_CRS_STACK_SIZE
	.align		4
.L_7391:
        /*0138*/ 	.byte	0x04, 0x1e
        /*013a*/ 	.short	(.L_7393 - .L_7392)
.L_7392:
        /*013c*/ 	.word	0x00000000


	//----- nvinfo : EIATTR_CBANK_PARAM_SIZE
	.align		4
.L_7393:
        /*0140*/ 	.byte	0x03, 0x19
        /*0142*/ 	.short	0x0050


	//----- nvinfo : EIATTR_PARAM_CBANK
	.align		4
        /*0144*/ 	.byte	0x04, 0x0a
        /*0146*/ 	.short	(.L_7395 - .L_7394)
	.align		4
.L_7394:
        /*0148*/ 	.word	index@(.nv.constant0._ZN18transformer_engine6detail43dgated_act_cast_transpose_kernel_notalignedILi2ELi2Ef13__nv_bfloat16S2_NS_5EmptyEXadL_ZNS_5dsiluIffEET_T0_RKS3_EEXadL_ZNS_4siluIffEES5_S6_S8_EEEEvPKT2_SC_PT3_SE_PKT1_PSF_SI_mmm)
        /*014c*/ 	.short	0x0210
        /*014e*/ 	.short	0x0050


	//----- nvinfo : EIATTR_SW_WAR
	.align		4
.L_7395:
        /*0150*/ 	.byte	0x04, 0x36
        /*0152*/ 	.short	(.L_7397 - .L_7396)
.L_7396:
        /*0154*/ 	.word	0x00000008
.L_7397:


//--------------------- .nv.info._ZN18transformer_engine6detail32dgated_act_cast_transpose_kernelILi2ELi2Ef13__nv_bfloat16S2_NS_5EmptyEXadL_ZNS_5dsiluIffEET_T0_RKS3_EEXadL_ZNS_4siluIffEES5_S6_S8_EEEEvPKT2_SC_PT3_SE_PKT1_PSF_SI_mmm --------------------------
	.section	.nv.info._ZN18transformer_engine6detail32dgated_act_cast_transpose_kernelILi2ELi2Ef13__nv_bfloat16S2_NS_5EmptyEXadL_ZNS_5dsiluIffEET_T0_RKS3_EEXadL_ZNS_4siluIffEES5_S6_S8_EEEEvPKT2_SC_PT3_SE_PKT1_PSF_SI_mmm,"",@"SHT_CUDA_INFO"
	.sectionflags	@""
	.align	4


	//----- nvinfo : EIATTR_CUDA_API_VERSION
	.align		4
        /*0000*/ 	.byte	0x04, 0x37
        /*0002*/ 	.short	(.L_7399 - .L_7398)
.L_7398:
        /*0004*/ 	.word	0x00000082


	//----- nvinfo : EIATTR_KPARAM_INFO
	.align		4
.L_7399:
        /*0008*/ 	.byte	0x04, 0x17
        /*000a*/ 	.short	(.L_7401 - .L_7400)
.L_7400:
        /*000c*/ 	.word	0x00000000
        /*0010*/ 	.short	0x0009
        /*0012*/ 	.short	0x0048
        /*0014*/ 	.byte	0x00, 0xf0, 0x21, 0x00


	//----- nvinfo : EIATTR_KPARAM_INFO
	.align		4
.L_7401:
        /*0018*/ 	.byte	0x04, 0x17
        /*001a*/ 	.short	(.L_7403 - .L_7402)
.L_7402:
        /*001c*/ 	.word	0x00000000
        /*0020*/ 	.short	0x0008
        /*0022*/ 	.short	0x0040
        /*0024*/ 	.byte	0x00, 0xf0, 0x21, 0x00


	//----- nvinfo : EIATTR_KPARAM_INFO
	.align		4
.L_7403:
        /*0028*/ 	.byte	0x04, 0x17
        /*002a*/ 	.short	(.L_7405 - .L_7404)
.L_7404:
        /*002c*/ 	.word	0x00000000
        /*0030*/ 	.short	0x0007
        /*0032*/ 	.short	0x0038
        /*0034*/ 	.byte	0x00, 0xf0, 0x21, 0x00


	//----- nvinfo : EIATTR_KPARAM_INFO
	.align		4
.L_7405:
        /*0038*/ 	.byte	0x04, 0x17
        /*003a*/ 	.short	(.L_7407 - .L_7406)
.L_7406:
        /*003c*/ 	.word	0x00000000
        /*0040*/ 	.short	0x0006
        /*0042*/ 	.short	0x0030
        /*0044*/ 	.byte	0x00, 0xf0, 0x21, 0x00


	//----- nvinfo : EIATTR_KPARAM_INFO
	.align		4
.L_7407:
        /*0048*/ 	.byte	0x04, 0x17
        /*004a*/ 	.short	(.L_7409 - .L_7408)
.L_7408:
        /*004c*/ 	.word	0x00000000
        /*0050*/ 	.short	0x0005
        /*0052*/ 	.short	0x0028
        /*0054*/ 	.byte	0x00, 0xf0, 0x21, 0x00


	//----- nvinfo : EIATTR_KPARAM_INFO
	.align		4
.L_7409:
        /*0058*/ 	.byte	0x04, 0x17
        /*005a*/ 	.short	(.L_7411 - .L_7410)
.L_7410:
        /*005c*/ 	.word	0x00000000
        /*0060*/ 	.short	0x0004
        /*0062*/ 	.short	0x0020
        /*0064*/ 	.byte	0x00, 0xf0, 0x21, 0x00


	//----- nvinfo : EIATTR_KPARAM_INFO
	.align		4
.L_7411:
        /*0068*/ 	.byte	0x04, 0x17
        /*006a*/ 	.short	(.L_7413 - .L_7412)
.L_7412:
        /*006c*/ 	.word	0x00000000
        /*0070*/ 	.short	0x0003
        /*0072*/ 	.short	0x0018
        /*0074*/ 	.byte	0x00, 0xf0, 0x21, 0x00


	//----- nvinfo : EIATTR_KPARAM_INFO
	.align		4
.L_7413:
        /*0078*/ 	.byte	0x04, 0x17
        /*007a*/ 	.short	(.L_7415 - .L_7414)
.L_7414:
        /*007c*/ 	.word	0x00000000
        /*0080*/ 	.short	0x0002
        /*0082*/ 	.short	0x0010
        /*0084*/ 	.byte	0x00, 0xf0, 0x21, 0x00


	//----- nvinfo : EIATTR_KPARAM_INFO
	.align		4
.L_7415:
        /*0088*/ 	.byte	0x04, 0x17
        /*008a*/ 	.short	(.L_7417 - .L_7416)
.L_7416:
        /*008c*/ 	.word	0x00000000
        /*0090*/ 	.short	0x0001
        /*0092*/ 	.short	0x0008
        /*0094*/ 	.byte	0x00, 0xf0, 0x21, 0x00


	//----- nvinfo : EIATTR_KPARAM_INFO
	.align		4
.L_7417:
        /*0098*/ 	.byte	0x04, 0x17
        /*009a*/ 	.short	(.L_7419 - .L_7418)
.L_7418:
        /*009c*/ 	.word	0x00000000
        /*00a0*/ 	.short	0x0000
        /*00a2*/ 	.short	0x0000
        /*00a4*/ 	.byte	0x00, 0xf0, 0x21, 0x00


	//----- nvinfo : EIATTR_SPARSE_MMA_MASK
	.align		4
.L_7419:
        /*00a8*/ 	.byte	0x03, 0x50
        /*00aa*/ 	.short	0x0000


	//----- nvinfo : EIATTR_MAXREG_COUNT
	.align		4
        /*00ac*/ 	.byte	0x03, 0x1b
        /*00ae*/ 	.short	0x00ff


	//----- nvinfo : EIATTR_NUM_BARRIERS
	.align		4
        /*00b0*/ 	.byte	0x02, 0x4c
        /*00b2*/ 	.byte	0x01
	.zero		1


	//----- nvinfo : EIATTR_MERCURY_ISA_VERSION
	.align		4
        /*00b4*/ 	.byte	0x03, 0x5f
        /*00b6*/ 	.short	0x0101


	//----- nvinfo : EIATTR_INT_WARP_WIDE_INSTR_OFFSETS
	.align		4
        /*00b8*/ 	.byte	0x04, 0x31
        /*00ba*/ 	.short	(.L_7421 - .L_7420)


	//   ....[0]....
.L_7420:
        /*00bc*/ 	.word	0x00006140


	//   ....[1]....
        /*00c0*/ 	.word	0x00006260


	//----- nvinfo : EIATTR_COOP_GROUP_MASK_REGIDS
	.align		4
.L_7421:
        /*00c4*/ 	.byte	0x04, 0x29
        /*00c6*/ 	.short	(.L_7423 - .L_7422)


	//   ....[0]....
.L_7422:
        /*00c8*/ 	.word	0xffffffff


	//   ....[1]....
        /*00cc*/ 	.word	0xffffffff


	//   ....[2]....
        /*00d0*/ 	.word	0xffffffff


	//   ....[3]....
        /*00d4*/ 	.word	0xffffffff


	//   ....[4]....
        /*00d8*/ 	.word	0xffffffff


	//   ....[5]....
        /*00dc*/ 	.word	0xffffffff


	//   ....[6]....
        /*00e0*/ 	.word	0xffffffff


	//   ....[7]....
        /*00e4*/ 	.word	0xffffffff


	//   ....[8]....
        /*00e8*/ 	.word	0x05000006


	//   ....[9]....
        /*00ec*/ 	.word	0x05000006


	//   ....[10]....
        /*00f0*/ 	.word	0x05000006


	//----- nvinfo : EIATTR_COOP_GROUP_INSTR_OFFSETS
	.align		4
.L_7423:
        /*00f4*/ 	.byte	0x04, 0x28
        /*00f6*/ 	.short	(.L_7425 - .L_7424)


	//   ....[0]....
.L_7424:
        /*00f8*/ 	.word	0x00006110


	//   ....[1]....
        /*00fc*/ 	.word	0x00006170


	//   ....[2]....
        /*0100*/ 	.word	0x00006190


	//   ....[3]....
        /*0104*/ 	.word	0x000061c0


	//   ....[4]....
        /*0108*/ 	.word	0x000061e0


	//   ....[5]....
        /*010c*/ 	.word	0x000062c0


	//   ....[6]....
        /*0110*/ 	.word	0x000062e0


	//   ....[7]....
        /*0114*/ 	.word	0x00006300


	//   ....[8]....
        /*0118*/ 	.word	0x00006530


	//   ....[9]....
        /*011c*/ 	.word	0x000065a0


	//   ....[10]....
        /*0120*/ 	.word	0x00006610


	//----- nvinfo : EIATTR_EXIT_INSTR_OFFSETS
	.align		4
.L_7425:
        /*0124*/ 	.byte	0x04, 0x1c
        /*0126*/ 	.short	(.L_7427 - .L_7426)


	//   ....[0]....
.L_7426:
        /*0128*/ 	.word	0x000000a0


	//   ....[1]....
        /*012c*/ 	.word	0x000063d0


	//   ....[2]....
        /*0130*/ 	.word	0x000064e0


	//----- nvinfo : EIATTR_MAX_THREADS
	.align		4
.L_7427:
        /*0134*/ 	.byte	0x04, 0x05
        /*0136*/ 	.short	(.L_7429 - .L_7428)
.L_7428:
        /*0138*/ 	.word	0x00000100
        /*013c*/ 	.word	0x00000001
        /*0140*/ 	.word	0x00000001


	//----- nvinfo : EIATTR_CRS_STACK_SIZE
	.align		4
.L_7429:
        /*0144*/ 	.byte	0x04, 0x1e
        /*0146*/ 	.short	(.L_7431 - .L_7430)
.L_7430:
        /*0148*/ 	.word	0x00000000


	//----- nvinfo : EIATTR_CBANK_PARAM_SIZE
	.align		4
.L_7431:
        /*014c*/ 	.byte	0x03, 0x19
        /*014e*/ 	.short	0x0050


	//----- nvinfo : EIATTR_PARAM_CBANK
	.align		4
        /*0150*/ 	.byte	0x04, 0x0a
        /*0152*/ 	.short	(.L_7433 - .L_7432)
	.align		4
.L_7432:
        /*0154*/ 	.word	index@(.nv.constant0._ZN18transformer_engine6detail32dgated_act_cast_transpose_kernelILi2ELi2Ef13__nv_bfloat16S2_NS_5EmptyEXadL_ZNS_5dsiluIffEET_T0_RKS3_EEXadL_ZNS_4siluIffEES5_S6_S8_EEEEvPKT2_SC_PT3_SE_PKT1_PSF_SI_mmm)
        /*0158*/ 	.short	0x0210
        /*015a*/ 	.short	0x0050


	//----- nvinfo : EIATTR_SW_WAR
	.align		4
.L_7433:
        /*015c*/ 	.byte	0x04, 0x36
        /*015e*/ 	.short	(.L_7435 - .L_7434)
.L_7434:
        /*0160*/ 	.word	0x00000008
.L_7435:


//--------------------- .nv.info._ZN18transformer_engine6detail43dgated_act_cast_transpose_kernel_notalignedILi2ELi2Ef13__nv_bfloat166__halfNS_5EmptyEXadL_ZNS_5dsiluIffEET_T0_RKS4_EEXadL_ZNS_4siluIffEES6_S7_S9_EEEEvPKT2_SD_PT3_SF_PKT1_PSG_SJ_mmm --------------------------
	.section	.nv.info._ZN18transformer_engine6detail43dgated_act_cast_transpose_kernel_notalignedILi2ELi2Ef13__nv_bfloat166__halfNS_5EmptyEXadL_ZNS_5dsiluIffEET_T0_RKS4_EEXadL_ZNS_4siluIffEES6_S7_S9_EEEEvPKT2_SD_PT3_SF_PKT1_PSG_SJ_mmm,"",@"SHT_CUDA_INFO"
	.sectionflags	@""
	.align	4


	//----- nvinfo : EIATTR_CUDA_API_VERSION
	.align		4
        /*0000*/ 	.byte	0x04, 0x37
        /*0002*/ 	.short	(.L_7437 - .L_7436)
.L_7436:
        /*0004*/ 	.word	0x00000082


	//----- nvinfo : EIATTR_KPARAM_INFO
	.align		4
.L_7437:
        /*0008*/ 	.byte	0x04, 0x17
        /*000a*/ 	.short	(.L_7439 - .L_7438)
.L_7438:
        /*000c*/ 	.word	0x00000000
        /*0010*/ 	.short	0x0009
        /*0012*/ 	.short	0x0048
        /*0014*/ 	.byte	0x00, 0xf0, 0x21, 0x00


	//----- nvinfo : EIATTR_KPARAM_INFO
	.align		4
.L_7439:
        /*0018*/ 	.byte	0x04, 0x17
        /*001a*/ 	.short	(.L_7441 - .L_7440)
.L_7440:
        /*001c*/ 	.word	0x00000000
        /*0020*/ 	.short	0x0008
        /*0022*/ 	.short	0x0040
        /*0024*/ 	.byte	0x00, 0xf0, 0x21, 0x00


	//----- nvinfo : EIATTR_KPARAM_INFO
	.align		4
.L_7441:
        /*0028*/ 	.byte	0x04, 0x17
        /*002a*/ 	.short	(.L_7443 - .L_7442)
.L_7442:
        /*002c*/ 	.word	0x00000000
        /*0030*/ 	.short	0x0007
        /*0032*/ 	.short	0x0038
        /*0034*/ 	.byte	0x00, 0xf0, 0x21, 0x00


	//----- nvinfo : EIATTR_KPARAM_INFO
	.align		4
.L_7443:
        /*0038*/ 	.byte	0x04, 0x17
        /*003a*/ 	.short	(.L_7445 - .L_7444)
.L_7444:
        /*003c*/ 	.word	0x00000000
        /*0040*/ 	.short	0x0006
        /*0042*/ 	.short	0x0030
        /*0044*/ 	.byte	0x00, 0xf0, 0x21, 0x00


	//----- nvinfo : EIATTR_KPARAM_INFO
	.align		4
.L_7445:
        /*0048*/ 	.byte	0x04, 0x17
        /*004a*/ 	.short	(.L_7447 - .L_7446)
.L_7446:
        /*004c*/ 	.word	0x00000000
        /*0050*/ 	.short	0x0005
        /*0052*/ 	.short	0x0028
        /*0054*/ 	.byte	0x00, 0xf0, 0x21, 0x00


	//----- nvinfo : EIATTR_KPARAM_INFO
	.align		4
.L_7447:
        /*0058*/ 	.byte	0x04, 0x17
        /*005a*/ 	.short	(.L_7449 - .L_7448)
.L_7448:
        /*005c*/ 	.word	0x00000000
        /*0060*/ 	.short	0x0004
        /*0062*/ 	.short	0x0020
        /*0064*/ 	.byte	0x00, 0xf0, 0x21, 0x00


	//----- nvinfo : EIATTR_KPARAM_INFO
	.align		4
.L_7449:
        /*0068*/ 	.byte	0x04, 0x17
        /*006a*/ 	.short	(.L_7451 - .L_7450)
.L_7450:
        /*006c*/ 	.word	0x00000000
        /*0070*/ 	.short	0x0003
        /*0072*/ 	.short	0x0018
        /*0074*/ 	.byte	0x00, 0xf0, 0x21, 0x00


	//----- nvinfo : EIATTR_KPARAM_INFO
	.align		4
.L_7451:
        /*0078*/ 	.byte	0x04, 0x17
        /*007a*/ 	.short	(.L_7453 - .L_7452)
.L_7452:
        /*007c*/ 	.word	0x00000000
        /*0080*/ 	.short	0x0002
        /*0082*/ 	.short	0x0010
        /*0084*/ 	.byte	0x00, 0xf0, 0x21, 0x00


	//----- nvinfo : EIATTR_KPARAM_INFO
	.align		4
.L_7453:
        /*0088*/ 	.byte	0x04, 0x17
        /*008a*/ 	.short	(.L_7455 - .L_7454)
.L_7454:
        /*008c*/ 	.word	0x00000000
        /*0090*/ 	.short	0x0001
        /*0092*/ 	.short	0x0008
        /*0094*/ 	.byte	0x00, 0xf0, 0x21, 0x00


	//----- nvinfo : EIATTR_KPARAM_INFO
	.align		4
.L_7455:
        /*0098*/ 	.byte	0x04, 0x17
        /*009a*/ 	.short	(.L_7457 - .L_7456)
.L_7456:
        /*009c*/ 	.word	0x00000000
        /*00a0*/ 	.short	0x0000
        /*00a2*/ 	.short	0x0000
        /*00a4*/ 	.byte	0x00, 0xf0, 0x21, 0x00


	//----- nvinfo : EIATTR_SPARSE_MMA_MASK
	.align		4
.L_7457:
        /*00a8*/ 	.byte	0x03, 0x50
        /*00aa*/ 	.short	0x0000


	//----- nvinfo : EIATTR_MAXREG_COUNT
	.align		4
        /*00ac*/ 	.byte	0x03, 0x1b
        /*00ae*/ 	.short	0x00ff


	//----- nvinfo : EIATTR_NUM_BARRIERS
	.align		4
        /*00b0*/ 	.byte	0x02, 0x4c
        /*00b2*/ 	.byte	0x01
	.zero		1


	//----- nvinfo : EIATTR_MERCURY_ISA_VERSION
	.align		4
        /*00b4*/ 	.byte	0x03, 0x5f
        /*00b6*/ 	.short	0x0101


	//----- nvinfo : EIATTR_COOP_GROUP_MASK_REGIDS
	.align		4
        /*00b8*/ 	.byte	0x04, 0x29
        /*00ba*/ 	.short	(.L_7459 - .L_7458)


	//   ....[0]....
.L_7458:
        /*00bc*/ 	.word	0xffffffff


	//   ....[1]....
        /*00c0*/ 	.word	0xffffffff


	//   ....[2]....
        /*00c4*/ 	.word	0xffffffff


	//   ....[3]....
        /*00c8*/ 	.word	0xffffffff


	//   ....[4]....
        /*00cc*/ 	.word	0xffffffff


	//   ....[5]....
        /*00d0*/ 	.word	0xffffffff


	//   ....[6]....
        /*00d4*/ 	.word	0xffffffff


	//   ....[7]....
        /*00d8*/ 	.word	0xffffffff


	//   ....[8]....
        /*00dc*/ 	.word	0x05000006


	//   ....[9]....
        /*00e0*/ 	.word	0x05000006


	//   ....[10]....
        /*00e4*/ 	.word	0x05000006


	//----- nvinfo : EIATTR_COOP_GROUP_INSTR_OFFSETS
	.align		4
.L_7459:
        /*00e8*/ 	.byte	0x04, 0x28
        /*00ea*/ 	.short	(.L_7461 - .L_7460)


	//   ....[0]....
.L_7460:
        /*00ec*/ 	.word	0x000088a0


	//   ....[1]....
        /*00f0*/ 	.word	0x00008900


	//   ....[2]....
        /*00f4*/ 	.word	0x00008950


	//   ....[3]....
        /*00f8*/ 	.word	0x00008980


	//   ....[4]....
        /*00fc*/ 	.word	0x000089a0


	//   ....[5]....
        /*0100*/ 	.word	0x00008a90


	//   ....[6]....
        /*0104*/ 	.word	0x00008ab0


	//   ....[7]....
        /*0108*/ 	.word	0x00008ad0


	//   ....[8]....
        /*010c*/ 	.word	0x00008cf0


	//   ....[9]....
        /*0110*/ 	.word	0x00008d60


	//   ....[10]....
        /*0114*/ 	.word	0x00008dd0


	//----- nvinfo : EIATTR_EXIT_INSTR_OFFSETS
	.align		4
.L_7461:
        /*0118*/ 	.byte	0x04, 0x1c
        /*011a*/ 	.short	(.L_7463 - .L_7462)


	//   ....[0]....
.L_7462:
        /*011c*/ 	.word	0x000000d0


	//   ....[1]....
        /*0120*/ 	.word	0x00008bb0


	//   ....[2]....
        /*0124*/ 	.word	0x00008ca0


	//----- nvinfo : EIATTR_MAX_THREADS
	.align		4
.L_7463:
        /*0128*/ 	.byte	0x04, 0x05
        /*012a*/ 	.short	(.L_7465 - .L_7464)
.L_7464:
        /*012c*/ 	.word	0x00000100
        /*0130*/ 	.word	0x00000001
        /*0134*/ 	.word	0x00000001


	//----- nvinfo : EIATTR_CRS_STACK_SIZE
	.align		4
.L_7465:
        /*0138*/ 	.byte	0x04, 0x1e
        /*013a*/ 	.short	(.L_7467 - .L_7466)
.L_7466:
        /*013c*/ 	.word	0x00000000


	//----- nvinfo : EIATTR_CBANK_PARAM_SIZE
	.align		4
.L_7467:
        /*0140*/ 	.byte	0x03, 0x19
        /*0142*/ 	.short	0x0050


	//----- nvinfo : EIATTR_PARAM_CBANK
	.align		4
        /*0144*/ 	.byte	0x04, 0x0a
        /*0146*/ 	.short	(.L_7469 - .L_7468)
	.align		4
.L_7468:
        /*0148*/ 	.word	index@(.nv.constant0._ZN18transformer_engine6detail43dgated_act_cast_transpose_kernel_notalignedILi2ELi2Ef13__nv_bfloat166__halfNS_5EmptyEXadL_ZNS_5dsiluIffEET_T0_RKS4_EEXadL_ZNS_4siluIffEES6_S7_S9_EEEEvPKT2_SD_PT3_SF_PKT1_PSG_SJ_mmm)
        /*014c*/ 	.short	0x0210
        /*014e*/ 	.short	0x0050


	//----- nvinfo : EIATTR_SW_WAR
	.align		4
.L_7469:
        /*0150*/ 	.byte	0x04, 0x36
        /*0152*/ 	.short	(.L_7471 - .L_7470)
.L_7470:
        /*0154*/ 	.word	0x00000008
.L_7471:


//--------------------- .nv.info._ZN18transformer_engine6detail32dgated_act_cast_transpose_kernelILi2ELi2Ef13__nv_bfloat166__halfNS_5EmptyEXadL_ZNS_5dsiluIffEET_T0_RKS4_EEXadL_ZNS_4siluIffEES6_S7_S9_EEEEvPKT2_SD_PT3_SF_PKT1_PSG_SJ_mmm --------------------------
	.section	.nv.info._ZN18transformer_engine6detail32dgated_act_cast_transpose_kernelILi2ELi2Ef13__nv_bfloat166__halfNS_5EmptyEXadL_ZNS_5dsiluIffEET_T0_RKS4_EEXadL_ZNS_4siluIffEES6_S7_S9_EEEEvPKT2_SD_PT3_SF_PKT1_PSG_SJ_mmm,"",@"SHT_CUDA_INFO"
	.sectionflags	@""
	.align	4


	//----- nvinfo : EIATTR_CUDA_API_VERSION
	.align		4
        /*0000*/ 	.byte	0x04, 0x37
        /*0002*/ 	.short	(.L_7473 - .L_7472)
.L_7472:
        /*0004*/ 	.word	0x00000082


	//----- nvinfo : EIATTR_KPARAM_INFO
	.align		4
.L_7473:
        /*0008*/ 	.byte	0x04, 0x17
        /*000a*/ 	.short	(.L_7475 - .L_7474)
.L_7474:
        /*000c*/ 	.word	0x00000000
        /*0010*/ 	.short	0x0009
        /*0012*/ 	.short	0x0048
        /*0014*/ 	.byte	0x00, 0xf0, 0x21, 0x00


	//----- nvinfo : EIATTR_KPARAM_INFO
	.align		4
.L_7475:
        /*0018*/ 	.byte	0x04, 0x17
        /*001a*/ 	.short	(.L_7477 - .L_7476)
.L_7476:
        /*001c*/ 	.word	0x00000000
        /*0020*/ 	.short	0x0008
        /*0022*/ 	.short	0x0040
        /*0024*/ 	.byte	0x00, 0xf0, 0x21, 0x00


	//----- nvinfo : EIATTR_KPARAM_INFO
	.align		4
.L_7477:
        /*0028*/ 	.byte	0x04, 0x17
        /*002a*/ 	.short	(.L_7479 - .L_7478)
.L_7478:
        /*002c*/ 	.word	0x00000000
        /*0030*/ 	.short	0x0007
        /*0032*/ 	.short	0x0038
        /*0034*/ 	.byte	0x00, 0xf0, 0x21, 0x00


	//----- nvinfo : EIATTR_KPARAM_INFO
	.align		4
.L_7479:
        /*0038*/ 	.byte	0x04, 0x17
        /*003a*/ 	.short	(.L_7481 - .L_7480)
.L_7480:
        /*003c*/ 	.word	0x00000000
        /*0040*/ 	.short	0x0006
        /*0042*/ 	.short	0x0030
        /*0044*/ 	.byte	0x00, 0xf0, 0x21, 0x00


	//----- nvinfo : EIATTR_KPARAM_INFO
	.align		4
.L_7481:
        /*0048*/ 	.byte	0x04, 0x17
        /*004a*/ 	.short	(.L_7483 - .L_7482)
.L_7482:
        /*004c*/ 	.word	0x00000000
        /*0050*/ 	.short	0x0005
        /*0052*/ 	.short	0x0028
        /*0054*/ 	.byte	0x00, 0xf0, 0x21, 0x00


	//----- nvinfo : EIATTR_KPARAM_INFO
	.align		4
.L_7483:
        /*0058*/ 	.byte	0x04, 0x17
        /*005a*/ 	.short	(.L_7485 - .L_7484)
.L_7484:
        /*005c*/ 	.word	0x00000000
        /*0060*/ 	.short	0x0004
        /*0062*/ 	.short	0x0020
        /*0064*/ 	.byte	0x00, 0xf0, 0x21, 0x00


	//----- nvinfo : EIATTR_KPARAM_INFO
	.align		4
.L_7485:
        /*0068*/ 	.byte	0x04, 0x17
        /*006a*/ 	.short	(.L_7487 - .L_7486)
.L_7486:
        /*006c*/ 	.word	0x00000000
        /*0070*/ 	.short	0x0003
        /*0072*/ 	.short	0x0018
        /*0074*/ 	.byte	0x00, 0xf0, 0x21, 0x00


	//----- nvinfo : EIATTR_KPARAM_INFO
	.align		4
.L_7487:
        /*0078*/ 	.byte	0x04, 0x17
        /*007a*/ 	.short	(.L_7489 - .L_7488)
.L_7488:
        /*007c*/ 	.word	0x00000000
        /*0080*/ 	.short	0x0002
        /*0082*/ 	.short	0x0010
        /*0084*/ 	.byte	0x00, 0xf0, 0x21, 0x00


	//----- nvinfo : EIATTR_KPARAM_INFO
	.align		4
.L_7489:
        /*0088*/ 	.byte	0x04, 0x17
        /*008a*/ 	.short	(.L_7491 - .L_7490)
.L_7490:
        /*008c*/ 	.word	0x00000000
        /*0090*/ 	.short	0x0001
        /*0092*/ 	.short	0x0008
        /*0094*/ 	.byte	0x00, 0xf0, 0x21, 0x00


	//----- nvinfo : EIATTR_KPARAM_INFO
	.align		4
.L_7491:
        /*0098*/ 	.byte	0x04, 0x17
        /*009a*/ 	.short	(.L_7493 - .L_7492)
.L_7492:
        /*009c*/ 	.word	0x00000000
        /*00a0*/ 	.short	0x0000
        /*00a2*/ 	.short	0x0000
        /*00a4*/ 	.byte	0x00, 0xf0, 0x21, 0x00


	//----- nvinfo : EIATTR_SPARSE_MMA_MASK
	.align		4
.L_7493:
        /*00a8*/ 	.byte	0x03, 0x50
        /*00aa*/ 	.short	0x0000


	//----- nvinfo : EIATTR_MAXREG_COUNT
	.align		4
        /*00ac*/ 	.byte	0x03, 0x1b
        /*00ae*/ 	.short	0x00ff


	//----- nvinfo : EIATTR_NUM_BARRIERS
	.align		4
        /*00b0*/ 	.byte	0x02, 0x4c
        /*00b2*/ 	.byte	0x01
	.zero		1


	//----- nvinfo : EIATTR_MERCURY_ISA_VERSION
	.align		4
        /*00b4*/ 	.byte	0x03, 0x5f
        /*00b6*/ 	.short	0x0101


	//----- nvinfo : EIATTR_INT_WARP_WIDE_INSTR_OFFSETS
	.align		4
        /*00b8*/ 	.byte	0x04, 0x31
        /*00ba*/ 	.short	(.L_7495 - .L_7494)


	//   ....[0]....
.L_7494:
        /*00bc*/ 	.word	0x00006140


	//   ....[1]....
        /*00c0*/ 	.word	0x00006260


	//----- nvinfo : EIATTR_COOP_GROUP_MASK_REGIDS
	.align		4
.L_7495:
        /*00c4*/ 	.byte	0x04, 0x29
        /*00c6*/ 	.short	(.L_7497 - .L_7496)


	//   ....[0]....
.L_7496:
        /*00c8*/ 	.word	0xffffffff


	//   ....[1]....
        /*00cc*/ 	.word	0xffffffff


	//   ....[2]....
        /*00d0*/ 	.word	0xffffffff


	//   ....[3]....
        /*00d4*/ 	.word	0xffffffff


	//   ....[4]....
        /*00d8*/ 	.word	0xffffffff


	//   ....[5]....
        /*00dc*/ 	.word	0xffffffff


	//   ....[6]....
        /*00e0*/ 	.word	0xffffffff


	//   ....[7]....
        /*00e4*/ 	.word	0xffffffff


	//   ....[8]....
        /*00e8*/ 	.word	0x05000006


	//   ....[9]....
        /*00ec*/ 	.word	0x05000006


	//   ....[10]....
        /*00f0*/ 	.word	0x05000006


	//----- nvinfo : EIATTR_COOP_GROUP_INSTR_OFFSETS
	.align		4
.L_7497:
        /*00f4*/ 	.byte	0x04, 0x28
        /*00f6*/ 	.short	(.L_7499 - .L_7498)


	//   ....[0]....
.L_7498:
        /*00f8*/ 	.word	0x00006110


	//   ....[1]....
        /*00fc*/ 	.word	0x00006170


	//   ....[2]....
        /*0100*/ 	.word	0x00006190


	//   ....[3]....
        /*0104*/ 	.word	0x000061c0


	//   ....[4]....
        /*0108*/ 	.word	0x000061e0


	//   ....[5]....
        /*010c*/ 	.word	0x000062c0


	//   ....[6]....
        /*0110*/ 	.word	0x000062e0


	//   ....[7]....
        /*0114*/ 	.word	0x00006300


	//   ....[8]....
        /*0118*/ 	.word	0x00006530


	//   ....[9]....
        /*011c*/ 	.word	0x000065a0


	//   ....[10]....
        /*0120*/ 	.word	0x00006610


	//----- nvinfo : EIATTR_EXIT_INSTR_OFFSETS
	.align		4
.L_7499:
        /*0124*/ 	.byte	0x04, 0x1c
        /*0126*/ 	.short	(.L_7501 - .L_7500)


	//   ....[0]....
.L_7500:
        /*0128*/ 	.word	0x000000a0


	//   ....[1]....
        /*012c*/ 	.word	0x000063d0


	//   ....[2]....
        /*0130*/ 	.word	0x000064e0


	//----- nvinfo : EIATTR_MAX_THREADS
	.align		4
.L_7501:
        /*0134*/ 	.byte	0x04, 0x05
        /*0136*/ 	.short	(.L_7503 - .L_7502)
.L_7502:
        /*0138*/ 	.word	0x00000100
        /*013c*/ 	.word	0x00000001
        /*0140*/ 	.word	0x00000001


	//----- nvinfo : EIATTR_CRS_STACK_SIZE
	.align		4
.L_7503:
        /*0144*/ 	.byte	0x04, 0x1e
        /*0146*/ 	.short	(.L_7505 - .L_7504)
.L_7504:
        /*0148*/ 	.word	0x00000000


	//----- nvinfo : EIATTR_CBANK_PARAM_SIZE
	.align		4
.L_7505:
        /*014c*/ 	.byte	0x03, 0x19
        /*014e*/ 	.short	0x0050


	//----- nvinfo : EIATTR_PARAM_CBANK
	.align		4
        /*0150*/ 	.byte	0x04, 0x0a
        /*0152*/ 	.short	(.L_7507 - .L_7506)
	.align		4
.L_7506:
        /*0154*/ 	.word	index@(.nv.constant0._ZN18transformer_engine6detail32dgated_act_cast_transpose_kernelILi2ELi2Ef13__nv_bfloat166__halfNS_5EmptyEXadL_ZNS_5dsiluIffEET_T0_RKS4_EEXadL_ZNS_4siluIffEES6_S7_S9_EEEEvPKT2_SD_PT3_SF_PKT1_PSG_SJ_mmm)
        /*0158*/ 	.short	0x0210
        /*015a*/ 	.short	0x0050


	//----- nvinfo : EIATTR_SW_WAR
	.align		4
.L_7507:
        /*015c*/ 	.byte	0x04, 0x36
        /*015e*/ 	.short	(.L_7509 - .L_7508)
.L_7508:
        /*0160*/ 	.word	0x00000008
.L_7509:


//--------------------- .nv.info._ZN18transformer_engine6detail43dgated_act_cast_transpose_kernel_notalignedILi2ELi1Ef13__nv_bfloat16fNS_5EmptyEXadL_ZNS_5dsiluIffEET_T0_RKS3_EEXadL_ZNS_4siluIffEES5_S6_S8_EEEEvPKT2_SC_PT3_SE_PKT1_PSF_SI_mmm --------------------------
	.section	.nv.info._ZN18transformer_engine6detail43dgated_act_cast_transpose_kernel_notalignedILi2ELi1Ef13__nv_bfloat16fNS_5EmptyEXadL_ZNS_5dsiluIffEET_T0_RKS3_EEXadL_ZNS_4siluIffEES5_S6_S8_EEEEvPKT2_SC_PT3_SE_PKT1_PSF_SI_mmm,"",@"SHT_CUDA_INFO"
	.sectionflags	@""
	.align	4


	//----- nvinfo : EIATTR_CUDA_API_VERSION
	.align		4
        /*0000*/ 	.byte	0x04, 0x37
        /*0002*/ 	.short	(.L_7511 - .L_7510)
.L_7510:
        /*0004*/ 	.word	0x00000082


	//----- nvinfo : EIATTR_KPARAM_INFO
	.align		4
.L_7511:
        /*0008*/ 	.byte	0x04, 0x17
        /*000a*/ 	.short	(.L_7513 - .L_7512)
.L_7512:
        /*000c*/ 	.word	0x00000000
        /*0010*/ 	.short	0x0009
        /*0012*/ 	.short	0x0048
        /*0014*/ 	.byte	0x00, 0xf0, 0x21, 0x00


	//----- nvinfo : EIATTR_KPARAM_INFO
	.align		4
.L_7513:
        /*0018*/ 	.byte	0x04, 0x17
        /*001a*/ 	.short	(.L_7515 - .L_7514)
.L_7514:
        /*001c*/ 	.word	0x00000000
        /*0020*/ 	.short	0x0008
        /*0022*/ 	.short	0x0040
        /*0024*/ 	.byte	0x00, 0xf0, 0x21, 0x00


	//----- nvinfo : EIATTR_KPARAM_INFO
	.align		4
.L_7515:
        /*0028*/ 	.byte	0x04, 0x17
        /*002a*/ 	.short	(.L_7517 - .L_7516)
.L_7516:
        /*002c*/ 	.word	0x00000000
        /*0030*/ 	.short	0x0007
        /*0032*/ 	.short	0x0038
        /*0034*/ 	.byte	0x00, 0xf0, 0x21, 0x00


	//----- nvinfo : EIATTR_KPARAM_INFO
	.align		4
.L_7517:
        /*0038*/ 	.byte	0x04, 0x17
        /*003a*/ 	.short	(.L_7519 - .L_7518)
.L_7518:
        /*003c*/ 	.word	0x00000000
        /*0040*/ 	.short	0x0006
        /*0042*/ 	.short	0x0030
        /*0044*/ 	.byte	0x00, 0xf0, 0x21, 0x00


	//----- nvinfo : EIATTR_KPARAM_INFO
	.align		4
.L_7519:
        /*0048*/ 	.byte	0x04, 0x17
        /*004a*/ 	.short	(.L_7521 - .L_7520)
.L_7520:
        /*004c*/ 	.word	0x00000000
        /*0050*/ 	.short	0x0005
        /*0052*/ 	.short	0x0028
        /*0054*/ 	.byte	0x00, 0xf0, 0x21, 0x00


	//----- nvinfo : EIATTR_KPARAM_INFO
	.align		4
.L_7521:
        /*0058*/ 	.byte	0x04, 0x17
        /*005a*/ 	.short	(.L_7523 - .L_7522)
.L_7522:
        /*005c*/ 	.word	0x00000000
        /*0060*/ 	.short	0x0004
        /*0062*/ 	.short	0x0020
        /*0064*/ 	.byte	0x00, 0xf0, 0x21, 0x00


	//----- nvinfo : EIATTR_KPARAM_INFO
	.align		4
.L_7523:
        /*0068*/ 	.byte	0x04, 0x17
        /*006a*/ 	.short	(.L_7525 - .L_7524)
.L_7524:
        /*006c*/ 	.word	0x00000000
        /*0070*/ 	.short	0x0003
        /*0072*/ 	.short	0x0018
        /*0074*/ 	.byte	0x00, 0xf0, 0x21, 0x00


	//----- nvinfo : EIATTR_KPARAM_INFO
	.align		4
.L_7525:
        /*0078*/ 	.byte	0x04, 0x17
        /*007a*/ 	.short	(.L_7527 - .L_7526)
.L_7526:
        /*007c*/ 	.word	0x00000000
        /*0080*/ 	.short	0x0002
        /*0082*/ 	.short	0x0010
        /*0084*/ 	.byte	0x00, 0xf0, 0x21, 0x00


	//----- nvinfo : EIATTR_KPARAM_INFO
	.align		4
.L_7527:
        /*0088*/ 	.byte	0x04, 0x17
        /*008a*/ 	.short	(.L_7529 - .L_7528)
.L_7528:
        /*008c*/ 	.word	0x00000000
        /*0090*/ 	.short	0x0001
        /*0092*/ 	.short	0x0008
        /*0094*/ 	.byte	0x00, 0xf0, 0x21, 0x00


	//----- nvinfo : EIATTR_KPARAM_INFO
	.align		4
.L_7529:
        /*0098*/ 	.byte	0x04, 0x17
        /*009a*/ 	.short	(.L_7531 - .L_7530)
.L_7530:
        /*009c*/ 	.word	0x00000000
        /*00a0*/ 	.short	0x0000
        /*00a2*/ 	.short	0x0000
        /*00a4*/ 	.byte	0x00, 0xf0, 0x21, 0x00


	//----- nvinfo : EIATTR_SPARSE_MMA_MASK
	.align		4
.L_7531:
        /*00a8*/ 	.byte	0x03, 0x50
        /*00aa*/ 	.short	0x0000


	//----- nvinfo : EIATTR_MAXREG_COUNT
	.align		4
        /*00ac*/ 	.byte	0x03, 0x1b
        /*00ae*/ 	.short	0x00ff


	//----- nvinfo : EIATTR_NUM_BARRIERS
	.align		4
        /*00b0*/ 	.byte	0x02, 0x4c
        /*00b2*/ 	.byte	0x01
	.zero		1


	//----- nvinfo : EIATTR_MERCURY_ISA_VERSION
	.align		4
        /*00b4*/ 	.byte	0x03, 0x5f
        /*00b6*/ 	.short	0x0101


	//----- nvinfo : EIATTR_COOP_GROUP_MASK_REGIDS
	.align		4
        /*00b8*/ 	.byte	0x04, 0x29
        /*00ba*/ 	.short	(.L_7533 - .L_7532)


	//   ....[0]....
.L_7532:
        /*00bc*/ 	.word	0xffffffff


	//   ....[1]....
        /*00c0*/ 	.word	0xffffffff


	//   ....[2]....
        /*00c4*/ 	.word	0xffffffff


	//   ....[3]....
        /*00c8*/ 	.word	0xffffffff


	//   ....[4]....
        /*00cc*/ 	.word	0xffffffff


	//   ....[5]....
        /*00d0*/ 	.word	0xffffffff


	//   ....[6]....
        /*00d4*/ 	.word	0xffffffff


	//   ....[7]....
        /*00d8*/ 	.word	0xffffffff


	//   ....[8]....
        /*00dc*/ 	.word	0x05000004


	//   ....[9]....
        /*00e0*/ 	.word	0x05000004


	//   ....[10]....
        /*00e4*/ 	.word	0x05000004


	//----- nvinfo : EIATTR_COOP_GROUP_INSTR_OFFSETS
	.align		4
.L_7533:
        /*00e8*/ 	.byte	0x04, 0x28
        /*00ea*/ 	.short	(.L_7535 - .L_7534)


	//   ....[0]....
.L_7534:
        /*00ec*/ 	.word	0x00005540


	//   ....[1]....
        /*00f0*/ 	.word	0x00005580


	//   ....[2]....
        /*00f4*/ 	.word	0x000055f0


	//   ....[3]....
        /*00f8*/ 	.word	0x00005630


	//   ....[4]....
        /*00fc*/ 	.word	0x00005660


	//   ....[5]....
        /*0100*/ 	.word	0x00005760


	//   ....[6]....
        /*0104*/ 	.word	0x00005780


	//   ....[7]....
        /*0108*/ 	.word	0x000057a0


	//   ....[8]....
        /*010c*/ 	.word	0x000059d0


	//   ....[9]....
        /*0110*/ 	.word	0x00005a40


	//   ....[10]....
        /*0114*/ 	.word	0x00005ab0


	//----- nvinfo : EIATTR_EXIT_INSTR_OFFSETS
	.align		4
.L_7535:
        /*0118*/ 	.byte	0x04, 0x1c
        /*011a*/ 	.short	(.L_7537 - .L_7536)


	//   ....[0]....
.L_7536:
        /*011c*/ 	.word	0x000000d0


	//   ....[1]....
        /*0120*/ 	.word	0x00005890


	//   ....[2]....
        /*0124*/ 	.word	0x00005980


	//----- nvinfo : EIATTR_MAX_THREADS
	.align		4
.L_7537:
        /*0128*/ 	.byte	0x04, 0x05
        /*012a*/ 	.short	(.L_7539 - .L_7538)
.L_7538:
        /*012c*/ 	.word	0x00000100
        /*0130*/ 	.word	0x00000001
        /*0134*/ 	.word	0x00000001


	//----- nvinfo : EIATTR_CRS_STACK_SIZE
	.align		4
.L_7539:
        /*0138*/ 	.byte	0x04, 0x1e
        /*013a*/ 	.short	(.L_7541 - .L_7540)
.L_7540:
        /*013c*/ 	.word	0x00000000


	//----- nvinfo : EIATTR_CBANK_PARAM_SIZE
	.align		4
.L_7541:
        /*0140*/ 	.byte	0x03, 0x19
        /*0142*/ 	.short	0x0050


	//----- nvinfo : EIATTR_PARAM_CBANK
	.align		4
        /*0144*/ 	.byte	0x04, 0x0a
        /*0146*/ 	.short	(.L_7543 - .L_7542)
	.align		4
.L_7542:
        /*0148*/ 	.word	index@(.nv.constant0._ZN18transformer_engine6detail43dgated_act_cast_transpose_kernel_notalignedILi2ELi1Ef13__nv_bfloat16fNS_5EmptyEXadL_ZNS_5dsiluIffEET_T0_RKS3_EEXadL_ZNS_4siluIffEES5_S6_S8_EEEEvPKT2_SC_PT3_SE_PKT1_PSF_SI_mmm)
        /*014c*/ 	.short	0x0210
        /*014e*/ 	.short	0x0050


	//----- nvinfo : EIATTR_SW_WAR
	.align		4
.L_7543:
        /*0150*/ 	.byte	0x04, 0x36
        /*0152*/ 	.short	(.L_7545 - .L_7544)
.L_7544:
        /*0154*/ 	.word	0x00000008
.L_7545:


//--------------------- .nv.info._ZN18transformer_engine6detail32dgated_act_cast_transpose_kernelILi2ELi1Ef13__nv_bfloat16fNS_5EmptyEXadL_ZNS_5dsiluIffEET_T0_RKS3_EEXadL_ZNS_4siluIffEES5_S6_S8_EEEEvPKT2_SC_PT3_SE_PKT1_PSF_SI_mmm --------------------------
	.section	.nv.info._ZN18transformer_engine6detail32dgated_act_cast_transpose_kernelILi2ELi1Ef13__nv_bfloat16fNS_5EmptyEXadL_ZNS_5dsiluIffEET_T0_RKS3_EEXadL_ZNS_4siluIffEES5_S6_S8_EEEEvPKT2_SC_PT3_SE_PKT1_PSF_SI_mmm,"",@"SHT_CUDA_INFO"
	.sectionflags	@""
	.align	4


	//----- nvinfo : EIATTR_CUDA_API_VERSION
	.align		4
        /*0000*/ 	.byte	0x04, 0x37
        /*0002*/ 	.short	(.L_7547 - .L_7546)
.L_7546:
        /*0004*/ 	.word	0x00000082


	//----- nvinfo : EIATTR_KPARAM_INFO
	.align		4
.L_7547:
        /*0008*/ 	.byte	0x04, 0x17
        /*000a*/ 	.short	(.L_7549 - .L_7548)
.L_7548:
        /*000c*/ 	.word	0x00000000
        /*0010*/ 	.short	0x0009
        /*0012*/ 	.short	0x0048
        /*0014*/ 	.byte	0x00, 0xf0, 0x21, 0x00


	//----- nvinfo : EIATTR_KPARAM_INFO
	.align		4
.L_7549:
        /*0018*/ 	.byte	0x04, 0x17
        /*001a*/ 	.short	(.L_7551 - .L_7550)
.L_7550:
        /*001c*/ 	.word	0x00000000
        /*0020*/ 	.short	0x0008
        /*0022*/ 	.short	0x0040
        /*0024*/ 	.byte	0x00, 0xf0, 0x21, 0x00


	//----- nvinfo : EIATTR_KPARAM_INFO
	.align		4
.L_7551:
        /*0028*/ 	.byte	0x04, 0x17
        /*002a*/ 	.short	(.L_7553 - .L_7552)
.L_7552:
        /*002c*/ 	.word	0x00000000
        /*0030*/ 	.short	0x0007
        /*0032*/ 	.short	0x0038
        /*0034*/ 	.byte	0x00, 0xf0, 0x21, 0x00


	//----- nvinfo : EIATTR_KPARAM_INFO
	.align		4
.L_7553:
        /*0038*/ 	.byte	0x04, 0x17
        /*003a*/ 	.short	(.L_7555 - .L_7554)
.L_7554:
        /*003c*/ 	.word	0x00000000
        /*0040*/ 	.short	0x0006
        /*0042*/ 	.short	0x0030
        /*0044*/ 	.byte	0x00, 0xf0, 0x21, 0x00


	//----- nvinfo : EIATTR_KPARAM_INFO
	.align		4
.L_7555:
        /*0048*/ 	.byte	0x04, 0x17
        /*004a*/ 	.short	(.L_7557 - .L_7556)
.L_7556:
        /*004c*/ 	.word	0x00000000
        /*0050*/ 	.short	0x0005
        /*0052*/ 	.short	0x0028
        /*0054*/ 	.byte	0x00, 0xf0, 0x21, 0x00


	//----- nvinfo : EIATTR_KPARAM_INFO
	.align		4
.L_7557:
        /*0058*/ 	.byte	0x04, 0x17
        /*005a*/ 	.short	(.L_7559 - .L_7558)
.L_7558:
        /*005c*/ 	.word	0x00000000
        /*0060*/ 	.short	0x0004
        /*0062*/ 	.short	0x0020
        /*0064*/ 	.byte	0x00, 0xf0, 0x21, 0x00


	//----- nvinfo : EIATTR_KPARAM_INFO
	.align		4
.L_7559:
        /*0068*/ 	.byte	0x04, 0x17
        /*006a*/ 	.short	(.L_7561 - .L_7560)
.L_7560:
        /*006c*/ 	.word	0x00000000
        /*0070*/ 	.short	0x0003
        /*0072*/ 	.short	0x0018
        /*0074*/ 	.byte	0x00, 0xf0, 0x21, 0x00


	//----- nvinfo : EIATTR_KPARAM_INFO
	.align		4
.L_7561:
        /*0078*/ 	.byte	0x04, 0x17
        /*007a*/ 	.short	(.L_7563 - .L_7562)
.L_7562:
        /*007c*/ 	.word	0x00000000
        /*0080*/ 	.short	0x0002
        /*0082*/ 	.short	0x0010
        /*0084*/ 	.byte	0x00, 0xf0, 0x21, 0x00


	//----- nvinfo : EIATTR_KPARAM_INFO
	.align		4
.L_7563:
        /*0088*/ 	.byte	0x04, 0x17
        /*008a*/ 	.short	(.L_7565 - .L_7564)
.L_7564:
        /*008c*/ 	.word	0x00000000
        /*0090*/ 	.short	0x0001
        /*0092*/ 	.short	0x0008
        /*0094*/ 	.byte	0x00, 0xf0, 0x21, 0x00


	//----- nvinfo : EIATTR_KPARAM_INFO
	.align		4
.L_7565:
        /*0098*/ 	.byte	0x04, 0x17
        /*009a*/ 	.short	(.L_7567 - .L_7566)
.L_7566:
        /*009c*/ 	.word	0x00000000
        /*00a0*/ 	.short	0x0000
        /*00a2*/ 	.short	0x0000
        /*00a4*/ 	.byte	0x00, 0xf0, 0x21, 0x00


	//----- nvinfo : EIATTR_SPARSE_MMA_MASK
	.align		4
.L_7567:
        /*00a8*/ 	.byte	0x03, 0x50
        /*00aa*/ 	.short	0x0000


	//----- nvinfo : EIATTR_MAXREG_COUNT
	.align		4
        /*00ac*/ 	.byte	0x03, 0x1b
        /*00ae*/ 	.short	0x00ff


	//----- nvinfo : EIATTR_NUM_BARRIERS
	.align		4
        /*00b0*/ 	.byte	0x02, 0x4c
        /*00b2*/ 	.byte	0x01
	.zero		1


	//----- nvinfo : EIATTR_MERCURY_ISA_VERSION
	.align		4
        /*00b4*/ 	.byte	0x03, 0x5f
        /*00b6*/ 	.short	0x0101


	//----- nvinfo : EIATTR_COOP_GROUP_MASK_REGIDS
	.align		4
        /*00b8*/ 	.byte	0x04, 0x29
        /*00ba*/ 	.short	(.L_7569 - .L_7568)


	//   ....[0]....
.L_7568:
        /*00bc*/ 	.word	0xffffffff


	//   ....[1]....
        /*00c0*/ 	.word	0xffffffff


	//   ....[2]....
        /*00c4*/ 	.word	0xffffffff


	//   ....[3]....
        /*00c8*/ 	.word	0xffffffff


	//   ....[4]....
        /*00cc*/ 	.word	0xffffffff


	//   ....[5]....
        /*00d0*/ 	.word	0xffffffff


	//   ....[6]....
        /*00d4*/ 	.word	0xffffffff


	//   ....[7]....
        /*00d8*/ 	.word	0xffffffff


	//   ....[8]....
        /*00dc*/ 	.word	0x05000006


	//   ....[9]....
        /*00e0*/ 	.word	0x05000006


	//   ....[10]....
        /*00e4*/ 	.word	0x05000006


	//----- nvinfo : EIATTR_COOP_GROUP_INSTR_OFFSETS
	.align		4
.L_7569:
        /*00e8*/ 	.byte	0x04, 0x28
        /*00ea*/ 	.short	(.L_7571 - .L_7570)


	//   ....[0]....
.L_7570:
        /*00ec*/ 	.word	0x000037e0


	//   ....[1]....
        /*00f0*/ 	.word	0x00003840


	//   ....[2]....
        /*00f4*/ 	.word	0x00003860


	//   ....[3]....
        /*00f8*/ 	.word	0x00003880


	//   ....[4]....
        /*00fc*/ 	.word	0x000038a0


	//   ....[5]....
        /*0100*/ 	.word	0x00003980


	//   ....[6]....
        /*0104*/ 	.word	0x000039a0


	//   ....[7]....
        /*0108*/ 	.word	0x000039c0


	//   ....[8]....
        /*010c*/ 	.word	0x00003bd0


	//   ....[9]....
        /*0110*/ 	.word	0x00003c40


	//   ....[10]....
        /*0114*/ 	.word	0x00003cb0


	//----- nvinfo : EIATTR_EXIT_INSTR_OFFSETS
	.align		4
.L_7571:
        /*0118*/ 	.byte	0x04, 0x1c
        /*011a*/ 	.short	(.L_7573 - .L_7572)


	//   ....[0]....
.L_7572:
        /*011c*/ 	.word	0x000000a0


	//   ....[1]....
        /*0120*/ 	.word	0x00003a90


	//   ....[2]....
        /*0124*/ 	.word	0x00003b80


	//----- nvinfo : EIATTR_MAX_THREADS
	.align		4
.L_7573:
        /*0128*/ 	.byte	0x04, 0x05
        /*012a*/ 	.short	(.L_7575 - .L_7574)
.L_7574:
        /*012c*/ 	.word	0x00000100
        /*0130*/ 	.word	0x00000001
        /*0134*/ 	.word	0x00000001


	//----- nvinfo : EIATTR_CRS_STACK_SIZE
	.align		4
.L_7575:
        /*0138*/ 	.byte	0x04, 0x1e
        /*013a*/ 	.short	(.L_7577 - .L_7576)
.L_7576:
        /*013c*/ 	.word	0x00000000


	//----- nvinfo : EIATTR_CBANK_PARAM_SIZE
	.align		4
.L_7577:
        /*0140*/ 	.byte	0x03, 0x19
        /*0142*/ 	.short	0x0050


	//----- nvinfo : EIATTR_PARAM_CBANK
	.align		4
        /*0144*/ 	.byte	0x04, 0x0a
        /*0146*/ 	.short	(.L_7579 - .L_7578)
	.align		4
.L_7578:
        /*0148*/ 	.word	index@(.nv.constant0._ZN18transformer_engine6detail32dgated_act_cast_transpose_kernelILi2ELi1Ef13__nv_bfloat16fNS_5EmptyEXadL_ZNS_5dsiluIffEET_T0_RKS3_EEXadL_ZNS_4siluIffEES5_S6_S8_EEEEvPKT2_SC_PT3_SE_PKT1_PSF_SI_mmm)
        /*014c*/ 	.short	0x0210
        /*014e*/ 	.short	0x0050


	//----- nvinfo : EIATTR_SW_WAR
	.align		4
.L_7579:
        /*0150*/ 	.byte	0x04, 0x36
        /*0152*/ 	.short	(.L_7581 - .L_7580)
.L_7580:
        /*0154*/ 	.word	0x00000008
.L_7581:


//--------------------- .nv.info._ZN18transformer_engine6detail43dgated_act_cast_transpose_kernel_notalignedILi2ELi4Ef6__half13__nv_fp8_e4m3NS_5EmptyEXadL_ZNS_5dsiluIffEET_T0_RKS4_EEXadL_ZNS_4siluIffEES6_S7_S9_EEEEvPKT2_SD_PT3_SF_PKT1_PSG_SJ_mmm --------------------------
	.section	.nv.info._ZN18transformer_engine6detail43dgated_act_cast_transpose_kernel_notalignedILi2ELi4Ef6__half13__nv_fp8_e4m3NS_5EmptyEXadL_ZNS_5dsiluIffEET_T0_RKS4_EEXadL_ZNS_4siluIffEES6_S7_S9_EEEEvPKT2_SD_PT3_SF_PKT1_PSG_SJ_mmm,"",@"SHT_CUDA_INFO"
	.sectionflags	@""
	.align	4


	//----- nvinfo : EIATTR_CUDA_API_VERSION
	.align		4
        /*0000*/ 	.byte	0x04, 0x37
        /*0002*/ 	.short	(.L_7583 - .L_7582)
.L_7582:
        /*0004*/ 	.word	0x00000082


	//----- nvinfo : EIATTR_KPARAM_INFO
	.align		4
.L_7583:
        /*0008*/ 	.byte	0x04, 0x17
        /*000a*/ 	.short	(.L_7585 - .L_7584)
.L_7584:
        /*000c*/ 	.word	0x00000000
        /*0010*/ 	.short	0x0009
        /*0012*/ 	.short	0x0048
        /*0014*/ 	.byte	0x00, 0xf0, 0x21, 0x00


	//----- nvinfo : EIATTR_KPARAM_INFO
	.align		4
.L_7585:
        /*0018*/ 	.byte	0x04, 0x17
        /*001a*/ 	.short	(.L_7587 - .L_7586)
.L_7586:
        /*001c*/ 	.word	0x00000000
        /*0020*/ 	.short	0x0008
        /*0022*/ 	.short	0x0040
        /*0024*/ 	.byte	0x00, 0xf0, 0x21, 0x00


	//----- nvinfo : EIATTR_KPARAM_INFO
	.align		4
.L_7587:
        /*0028*/ 	.byte	0x04, 0x17
        /*002a*/ 	.short	(.L_7589 - .L_7588)
.L_7588:
        /*002c*/ 	.word	0x00000000
        /*0030*/ 	.short	0x0007
        /*0032*/ 	.short	0x0038
        /*0034*/ 	.byte	0x00, 0xf0, 0x21, 0x00


	//----- nvinfo : EIATTR_KPARAM_INFO
	.align		4
.L_7589:
        /*0038*/ 	.byte	0x04, 0x17
        /*003a*/ 	.short	(.L_7591 - .L_7590)
.L_7590:
        /*003c*/ 	.word	0x00000000
        /*0040*/ 	.short	0x0006
        /*0042*/ 	.short	0x0030
        /*0044*/ 	.byte	0x00, 0xf0, 0x21, 0x00


	//----- nvinfo : EIATTR_KPARAM_INFO
	.align		4
.L_7591:
        /*0048*/ 	.byte	0x04, 0x17
        /*004a*/ 	.short	(.L_7593 - .L_7592)
.L_7592:
        /*004c*/ 	.word	0x00000000
        /*0050*/ 	.short	0x0005
        /*0052*/ 	.short	0x0028
        /*0054*/ 	.byte	0x00, 0xf0, 0x21, 0x00


	//----- nvinfo : EIATTR_KPARAM_INFO
	.align		4
.L_7593:
        /*0058*/ 	.byte	0x04, 0x17
        /*005a*/ 	.short	(.L_7595 - .L_7594)
.L_7594:
        /*005c*/ 	.word	0x00000000
        /*0060*/ 	.short	0x0004
        /*0062*/ 	.short	0x0020
        /*0064*/ 	.byte	0x00, 0xf0, 0x21, 0x00


	//----- nvinfo : EIATTR_KPARAM_INFO
	.align		4
.L_7595:
        /*0068*/ 	.byte	0x04, 0x17
        /*006a*/ 	.short	(.L_7597 - .L_7596)
.L_7596:
        /*006c*/ 	.word	0x00000000
        /*0070*/ 	.short	0x0003
        /*0072*/ 	.short	0x0018
        /*0074*/ 	.byte	0x00, 0xf0, 0x21, 0x00


	//----- nvinfo : EIATTR_KPARAM_INFO
	.align		4
.L_7597:
        /*0078*/ 	.byte	0x04, 0x17
        /*007a*/ 	.short	(.L_7599 - .L_7598)
.L_7598:
        /*007c*/ 	.word	0x00000000
        /*0080*/ 	.short	0x0002
        /*0082*/ 	.short	0x0010
        /*0084*/ 	.byte	0x00, 0xf0, 0x21, 0x00


	//----- nvinfo : EIATTR_KPARAM_INFO
	.align		4
.L_7599:
        /*0088*/ 	.byte	0x04, 0x17
        /*008a*/ 	.short	(.L_7601 - .L_7600)
.L_7600:
        /*008c*/ 	.word	0x00000000
        /*0090*/ 	.short	0x0001
        /*0092*/ 	.short	0x0008
        /*0094*/ 	.byte	0x00, 0xf0, 0x21, 0x00


	//----- nvinfo : EIATTR_KPARAM_INFO
	.align		4
.L_7601:
        /*0098*/ 	.byte	0x04, 0x17
        /*009a*/ 	.short	(.L_7603 - .L_7602)
.L_7602:
        /*009c*/ 	.word	0x00000000
        /*00a0*/ 	.short	0x0000
        /*00a2*/ 	.short	0x0000
        /*00a4*/ 	.byte	0x00, 0xf0, 0x21, 0x00


	//----- nvinfo : EIATTR_SPARSE_MMA_MASK
	.align		4
.L_7603:
        /*00a8*/ 	.byte	0x03, 0x50
        /*00aa*/ 	.short	0x0000


	//----- nvinfo : EIATTR_MAXREG_COUNT
	.align		4
        /*00ac*/ 	.byte	0x03, 0x1b
        /*00ae*/ 	.short	0x00ff


	//----- nvinfo : EIATTR_NUM_BARRIERS
	.align		4
        /*00b0*/ 	.byte	0x02, 0x4c
        /*00b2*/ 	.byte	0x01
	.zero		1


	//----- nvinfo : EIATTR_MERCURY_ISA_VERSION
	.align		4
        /*00b4*/ 	.byte	0x03, 0x5f
        /*00b6*/ 	.short	0x0101


	//----- nvinfo : EIATTR_INT_WARP_WIDE_INSTR_OFFSETS
	.align		4
        /*00b8*/ 	.byte	0x04, 0x31
        /*00ba*/ 	.short	(.L_7605 - .L_7604)


	//   ....[0]....
.L_7604:
        /*00bc*/ 	.word	0x000008a0


	//----- nvinfo : EIATTR_COOP_GROUP_MASK_REGIDS
	.align		4
.L_7605:
        /*00c0*/ 	.byte	0x04, 0x29
        /*00c2*/ 	.short	(.L_7607 - .L_7606)


	//   ....[0]....
.L_7606:
        /*00c4*/ 	.word	0xffffffff


	//   ....[1]....
        /*00c8*/ 	.word	0xffffffff


	//   ....[2]....
        /*00cc*/ 	.word	0xffffffff


	//   ....[3]....
        /*00d0*/ 	.word	0xffffffff


	//   ....[4]....
        /*00d4*/ 	.word	0xffffffff


	//   ....[5]....
        /*00d8*/ 	.word	0xffffffff


	//   ....[6]....
        /*00dc*/ 	.word	0xffffffff


	//   ....[7]....
        /*00e0*/ 	.word	0xffffffff


	//   ....[8]....
        /*00e4*/ 	.word	0x05000004


	//   ....[9]....
        /*00e8*/ 	.word	0x05000004


	//   ....[10]....
        /*00ec*/ 	.word	0x05000004


	//----- nvinfo : EIATTR_COOP_GROUP_INSTR_OFFSETS
	.align		4
.L_7607:
        /*00f0*/ 	.byte	0x04, 0x28
        /*00f2*/ 	.short	(.L_7609 - .L_7608)


	//   ....[0]....
.L_7608:
        /*00f4*/ 	.word	0x0000dc90


	//   ....[1]....
        /*00f8*/ 	.word	0x0000dce0


	//   ....[2]....
        /*00fc*/ 	.word	0x0000dd40


	//   ....[3]....
        /*0100*/ 	.word	0x0000dd80


	//   ....[4]....
        /*0104*/ 	.word	0x0000dda0


	//   ....[5]....
        /*0108*/ 	.word	0x0000de90


	//   ....[6]....
        /*010c*/ 	.word	0x0000deb0


	//   ....[7]....
        /*0110*/ 	.word	0x0000ded0


	//   ....[8]....
        /*0114*/ 	.word	0x0000e120


	//   ....[9]....
        /*0118*/ 	.word	0x0000e190


	//   ....[10]....
        /*011c*/ 	.word	0x0000e200


	//----- nvinfo : EIATTR_EXIT_INSTR_OFFSETS
	.align		4
.L_7609:
        /*0120*/ 	.byte	0x04, 0x1c
        /*0122*/ 	.short	(.L_7611 - .L_7610)


	//   ....[0]....
.L_7610:
        /*0124*/ 	.word	0x000000d0


	//   ....[1]....
        /*0128*/ 	.word	0x0000dfc0


	//   ....[2]....
        /*012c*/ 	.word	0x0000e0d0


	//----- nvinfo : EIATTR_MAX_THREADS
	.align		4
.L_7611:
        /*0130*/ 	.byte	0x04, 0x05
        /*0132*/ 	.short	(.L_7613 - .L_7612)
.L_7612:
        /*0134*/ 	.word	0x00000100
        /*0138*/ 	.word	0x00000001
        /*013c*/ 	.word	0x00000001


	//----- nvinfo : EIATTR_CRS_STACK_SIZE
	.align		4
.L_7613:
        /*0140*/ 	.byte	0x04, 0x1e
        /*0142*/ 	.short	(.L_7615 - .L_7614)
.L_7614:
        /*0144*/ 	.word	0x00000000


	//----- nvinfo : EIATTR_CBANK_PARAM_SIZE
	.align		4
.L_7615:
        /*0148*/ 	.byte	0x03, 0x19
        /*014a*/ 	.short	0x0050


	//----- nvinfo : EIATTR_PARAM_CBANK
	.align		4
        /*014c*/ 	.byte	0x04, 0x0a
        /*014e*/ 	.short	(.L_7617 - .L_7616)
	.align		4
.L_7616:
        /*0150*/ 	.word	index@(.nv.constant0._ZN18transformer_engine6detail43dgated_act_cast_transpose_kernel_notalignedILi2ELi4Ef6__half13__nv_fp8_e4m3NS_5EmptyEXadL_ZNS_5dsiluIffEET_T0_RKS4_EEXadL_ZNS_4siluIffEES6_S7_S9_EEEEvPKT2_SD_PT3_SF_PKT1_PSG_SJ_mmm)
        /*0154*/ 	.short	0x0210
        /*0156*/ 	.short	0x0050


	//----- nvinfo : EIATTR_SW_WAR
	.align		4
.L_7617:
        /*0158*/ 	.byte	0x04, 0x36
        /*015a*/ 	.short	(.L_7619 - .L_7618)
.L_7618:
        /*015c*/ 	.word	0x00000008
.L_7619:


//--------------------- .nv.info._ZN18transformer_engine6detail32dgated_act_cast_transpose_kernelILi2ELi4Ef6__half13__nv_fp8_e4m3NS_5EmptyEXadL_ZNS_5dsiluIffEET_T0_RKS4_EEXadL_ZNS_4siluIffEES6_S7_S9_EEEEvPKT2_SD_PT3_SF_PKT1_PSG_SJ_mmm --------------------------
	.section	.nv.info._ZN18transformer_engine6detail32dgated_act_cast_transpose_kernelILi2ELi4Ef6__half13__nv_fp8_e4m3NS_5EmptyEXadL_ZNS_5dsiluIffEET_T0_RKS4_EEXadL_ZNS_4siluIffEES6_S7_S9_EEEEvPKT2_SD_PT3_SF_PKT1_PSG_SJ_mmm,"",@"SHT_CUDA_INFO"
	.sectionflags	@""
	.align	4


	//----- nvinfo : EIATTR_CUDA_API_VERSION
	.align		4
        /*0000*/ 	.byte	0x04, 0x37
        /*0002*/ 	.short	(.L_7621 - .L_7620)
.L_7620:
        /*0004*/ 	.word	0x00000082


	//----- nvinfo : EIATTR_KPARAM_INFO
	.align		4
.L_7621:
        /*0008*/ 	.byte	0x04, 0x17
        /*000a*/ 	.short	(.L_7623 - .L_7622)
.L_7622:
        /*000c*/ 	.word	0x00000000
        /*0010*/ 	.short	0x0009
        /*0012*/ 	.short	0x0048
        /*0014*/ 	.byte	0x00, 0xf0, 0x21, 0x00


	//----- nvinfo : EIATTR_KPARAM_INFO
	.align		4
.L_7623:
        /*0018*/ 	.byte	0x04, 0x17
        /*001a*/ 	.short	(.L_7625 - .L_7624)
.L_7624:
        /*001c*/ 	.word	0x00000000
        /*0020*/ 	.short	0x0008
        /*0022*/ 	.short	0x0040
        /*0024*/ 	.byte	0x00, 0xf0, 0x21, 0x00


	//----- nvinfo : EIATTR_KPARAM_INFO
	.align		4
.L_7625:
        /*0028*/ 	.byte	0x04, 0x17
        /*002a*/ 	.short	(.L_7627 - .L_7626)
.L_7626:
        /*002c*/ 	.word	0x00000000
        /*0030*/ 	.short	0x0007
        /*0032*/ 	.short	0x0038
        /*0034*/ 	.byte	0x00, 0xf0, 0x21, 0x00


	//----- nvinfo : EIATTR_KPARAM_INFO
	.align		4
.L_7627:
        /*0038*/ 	.byte	0x04, 0x17
        /*003a*/ 	.short	(.L_7629 - .L_7628)
.L_7628:
        /*003c*/ 	.word	0x00000000
        /*0040*/ 	.short	0x0006
        /*0042*/ 	.short	0x0030
        /*0044*/ 	.byte	0x00, 0xf0, 0x21, 0x00


	//----- nvinfo : EIATTR_KPARAM_INFO
	.align		4
.L_7629:
        /*0048*/ 	.byte	0x04, 0x17
        /*004a*/ 	.short	(.L_7631 - .L_7630)
.L_7630:
        /*004c*/ 	.word	0x00000000
        /*0050*/ 	.short	0x0005
        /*0052*/ 	.short	0x0028
        /*0054*/ 	.byte	0x00, 0xf0, 0x21, 0x00


	//----- nvinfo : EIATTR_KPARAM_INFO
	.align		4
.L_7631:
        /*0058*/ 	.byte	0x04, 0x17
        /*005a*/ 	.short	(.L_7633 - .L_7632)
.L_7632:
        /*005c*/ 	.word	0x00000000
        /*0060*/ 	.short	0x0004
        /*0062*/ 	.short	0x0020
        /*0064*/ 	.byte	0x00, 0xf0, 0x21, 0x00


	//----- nvinfo : EIATTR_KPARAM_INFO
	.align		4
.L_7633:
        /*0068*/ 	.byte	0x04, 0x17
        /*006a*/ 	.short	(.L_7635 - .L_7634)
.L_7634:
        /*006c*/ 	.word	0x00000000
        /*0070*/ 	.short	0x0003
        /*0072*/ 	.short	0x0018
        /*0074*/ 	.byte	0x00, 0xf0, 0x21, 0x00


	//----- nvinfo : EIATTR_KPARAM_INFO
	.align		4
.L_7635:
        /*0078*/ 	.byte	0x04, 0x17
        /*007a*/ 	.short	(.L_7637 - .L_7636)
.L_7636:
        /*007c*/ 	.word	0x00000000
        /*0080*/ 	.short	0x0002
        /*0082*/ 	.short	0x0010
        /*0084*/ 	.byte	0x00, 0xf0, 0x21, 0x00


	//----- nvinfo : EIATTR_KPARAM_INFO
	.align		4
.L_7637:
        /*0088*/ 	.byte	0x04, 0x17
        /*008a*/ 	.short	(.L_7639 - .L_7638)
.L_7638:
        /*008c*/ 	.word	0x00000000
        /*0090*/ 	.short	0x0001
        /*0092*/ 	.short	0x0008
        /*0094*/ 	.byte	0x00, 0xf0, 0x21, 0x00


	//----- nvinfo : EIATTR_KPARAM_INFO
	.align		4
.L_7639:
        /*0098*/ 	.byte	0x04, 0x17
        /*009a*/ 	.short	(.L_7641 - .L_7640)
.L_7640:
        /*009c*/ 	.word	0x00000000
        /*00a0*/ 	.short	0x0000
        /*00a2*/ 	.short	0x0000
        /*00a4*/ 	.byte	0x00, 0xf0, 0x21, 0x00


	//----- nvinfo : EIATTR_SPARSE_MMA_MASK
	.align		4
.L_7641:
        /*00a8*/ 	.byte	0x03, 0x50
        /*00aa*/ 	.short	0x0000


	//----- nvinfo : EIATTR_MAXREG_COUNT
	.align		4
        /*00ac*/ 	.byte	0x03, 0x1b
        /*00ae*/ 	.short	0x00ff


	//----- nvinfo : EIATTR_NUM_BARRIERS
	.align		4
        /*00b0*/ 	.byte	0x02, 0x4c
        /*00b2*/ 	.byte	0x01
	.zero		1


	//----- nvinfo : EIATTR_MERCURY_ISA_VERSION
	.align		4
        /*00b4*/ 	.byte	0x03, 0x5f
        /*00b6*/ 	.short	0x0101


	//----- nvinfo : EIATTR_COOP_GROUP_MASK_REGIDS
	.align		4
        /*00b8*/ 	.byte	0x04, 0x29
        /*00ba*/ 	.short	(.L_7643 - .L_7642)


	//   ....[0]....
.L_7642:
        /*00bc*/ 	.word	0xffffffff


	//   ....[1]....
        /*00c0*/ 	.word	0xffffffff


	//   ....[2]....
        /*00c4*/ 	.word	0xffffffff


	//   ....[3]....
        /*00c8*/ 	.word	0xffffffff


	//   ....[4]....
        /*00cc*/ 	.word	0xffffffff


	//   ....[5]....
        /*00d0*/ 	.word	0xffffffff


	//   ....[6]....
        /*00d4*/ 	.word	0xffffffff


	//   ....[7]....
        /*00d8*/ 	.word	0xffffffff


	//   ....[8]....
        /*00dc*/ 	.word	0x05000006


	//   ....[9]....
        /*00e0*/ 	.word	0x05000006


	//   ....[10]....
        /*00e4*/ 	.word	0x05000006


	//----- nvinfo : EIATTR_COOP_GROUP_INSTR_OFFSETS
	.align		4
.L_7643:
        /*00e8*/ 	.byte	0x04, 0x28
        /*00ea*/ 	.short	(.L_7645 - .L_7644)


	//   ....[0]....
.L_7644:
        /*00ec*/ 	.word	0x0000b1a0


	//   ....[1]....
        /*00f0*/ 	.word	0x0000b200


	//   ....[2]....
        /*00f4*/ 	.word	0x0000b220


	//   ....[3]....
        /*00f8*/ 	.word	0x0000b240


	//   ....[4]....
        /*00fc*/ 	.word	0x0000b260


	//   ....[5]....
        /*0100*/ 	.word	0x0000b340


	//   ....[6]....
        /*0104*/ 	.word	0x0000b360


	//   ....[7]....
        /*0108*/ 	.word	0x0000b380


	//   ....[8]....
        /*010c*/ 	.word	0x0000b5b0


	//   ....[9]....
        /*0110*/ 	.word	0x0000b620


	//   ....[10]....
        /*0114*/ 	.word	0x0000b690


	//----- nvinfo : EIATTR_EXIT_INSTR_OFFSETS
	.align		4
.L_7645:
        /*0118*/ 	.byte	0x04, 0x1c
        /*011a*/ 	.short	(.L_7647 - .L_7646)


	//   ....[0]....
.L_7646:
        /*011c*/ 	.word	0x000000a0


	//   ....[1]....
        /*0120*/ 	.word	0x0000b450


	//   ....[2]....
        /*0124*/ 	.word	0x0000b560


	//----- nvinfo : EIATTR_MAX_THREADS
	.align		4
.L_7647:
        /*0128*/ 	.byte	0x04, 0x05
        /*012a*/ 	.short	(.L_7649 - .L_7648)
.L_7648:
        /*012c*/ 	.word	0x00000100
        /*0130*/ 	.word	0x00000001
        /*0134*/ 	.word	0x00000001


	//----- nvinfo : EIATTR_CRS_STACK_SIZE
	.align		4
.L_7649:
        /*0138*/ 	.byte	0x04, 0x1e
        /*013a*/ 	.short	(.L_7651 - .L_7650)
.L_7650:
        /*013c*/ 	.word	0x00000000


	//----- nvinfo : EIATTR_CBANK_PARAM_SIZE
	.align		4
.L_7651:
        /*0140*/ 	.byte	0x03, 0x19
        /*0142*/ 	.short	0x0050


	//----- nvinfo : EIATTR_PARAM_CBANK
	.align		4
        /*0144*/ 	.byte	0x04, 0x0a
        /*0146*/ 	.short	(.L_7653 - .L_7652)
	.align		4
.L_7652:
        /*0148*/ 	.word	index@(.nv.constant0._ZN18transformer_engine6detail32dgated_act_cast_transpose_kernelILi2ELi4Ef6__half13__nv_fp8_e4m3NS_5EmptyEXadL_ZNS_5dsiluIffEET_T0_RKS4_EEXadL_ZNS_4siluIffEES6_S7_S9_EEEEvPKT2_SD_PT3_SF_PKT1_PSG_SJ_mmm)
        /*014c*/ 	.short	0x0210
        /*014e*/ 	.short	0x0050


	//----- nvinfo : EIATTR_SW_WAR
	.align		4
.L_7653:
        /*0150*/ 	.byte	0x04, 0x36
        /*0152*/ 	.short	(.L_7655 - .L_7654)
.L_7654:
        /*0154*/ 	.word	0x00000008
.L_7655:


//--------------------- .nv.info._ZN18transformer_engine6detail43dgated_act_cast_transpose_kernel_notalignedILi2ELi4Ef6__half13__nv_fp8_e5m2NS_5EmptyEXadL_ZNS_5dsiluIffEET_T0_RKS4_EEXadL_ZNS_4siluIffEES6_S7_S9_EEEEvPKT2_SD_PT3_SF_PKT1_PSG_SJ_mmm --------------------------
	.section	.nv.info._ZN18transformer_engine6detail43dgated_act_cast_transpose_kernel_notalignedILi2ELi4Ef6__half13__nv_fp8_e5m2NS_5EmptyEXadL_ZNS_5dsiluIffEET_T0_RKS4_EEXadL_ZNS_4siluIffEES6_S7_S9_EEEEvPKT2_SD_PT3_SF_PKT1_PSG_SJ_mmm,"",@"SHT_CUDA_INFO"
	.sectionflags	@""
	.align	4


	//----- nvinfo : EIATTR_CUDA_API_VERSION
	.align		4
        /*0000*/ 	.byte	0x04, 0x37
        /*0002*/ 	.short	(.L_7657 - .L_7656)
.L_7656:
        /*0004*/ 	.word	0x00000082


	//----- nvinfo : EIATTR_KPARAM_INFO
	.align		4
.L_7657:
        /*0008*/ 	.byte	0x04, 0x17
        /*000a*/ 	.short	(.L_7659 - .L_7658)
.L_7658:
        /*000c*/ 	.word	0x00000000
        /*0010*/ 	.short	0x0009
        /*0012*/ 	.short	0x0048
        /*0014*/ 	.byte	0x00, 0xf0, 0x21, 0x00


	//----- nvinfo : EIATTR_KPARAM_INFO
	.align		4
.L_7659:
        /*0018*/ 	.byte	0x04, 0x17
        /*001a*/ 	.short	(.L_7661 - .L_7660)
.L_7660:
        /*001c*/ 	.word	0x00000000
        /*0020*/ 	.short	0x0008
        /*0022*/ 	.short	0x0040
        /*0024*/ 	.byte	0x00, 0xf0, 0x21, 0x00


	//----- nvinfo : EIATTR_KPARAM_INFO
	.align		4
.L_7661:
        /*0028*/ 	.byte	0x04, 0x17
        /*002a*/ 	.short	(.L_7663 - .L_7662)
.L_7662:
        /*002c*/ 	.word	0x00000000
        /*0030*/ 	.short	0x0007
        /*0032*/ 	.short	0x0038
        /*0034*/ 	.byte	0x00, 0xf0, 0x21, 0x00


	//----- nvinfo : EIATTR_KPARAM_INFO
	.align		4
.L_7663:
        /*0038*/ 	.byte	0x04, 0x17
        /*003a*/ 	.short	(.L_7665 - .L_7664)
.L_7664:
        /*003c*/ 	.word	0x00000000
        /*0040*/ 	.short	0x0006
        /*0042*/ 	.short	0x0030
        /*0044*/ 	.byte	0x00, 0xf0, 0x21, 0x00


	//----- nvinfo : EIATTR_KPARAM_INFO
	.align		4
.L_7665:
        /*0048*/ 	.byte	0x04, 0x17
        /*004a*/ 	.short	(.L_7667 - .L_7666)
.L_7666:
        /*004c*/ 	.word	0x00000000
        /*0050*/ 	.short	0x0005
        /*0052*/ 	.short	0x0028
        /*0054*/ 	.byte	0x00, 0xf0, 0x21, 0x00


	//----- nvinfo : EIATTR_KPARAM_INFO
	.align		4
.L_7667:
        /*0058*/ 	.byte	0x04, 0x17
        /*005a*/ 	.short	(.L_7669 - .L_7668)
.L_7668:
        /*005c*/ 	.word	0x00000000
        /*0060*/ 	.short	0x0004
        /*0062*/ 	.short	0x0020
        /*0064*/ 	.byte	0x00, 0xf0, 0x21, 0x00


	//----- nvinfo : EIATTR_KPARAM_INFO
	.align		4
.L_7669:
        /*0068*/ 	.byte	0x04, 0x17
        /*006a*/ 	.short	(.L_7671 - .L_7670)
.L_7670:
        /*006c*/ 	.word	0x00000000
        /*0070*/ 	.short	0x0003
        /*0072*/ 	.short	0x0018
        /*0074*/ 	.byte	0x00, 0xf0, 0x21, 0x00


	//----- nvinfo : EIATTR_KPARAM_INFO
	.align		4
.L_7671:
        /*0078*/ 	.byte	0x04, 0x17
        /*007a*/ 	.short	(.L_7673 - .L_7672)
.L_7672:
        /*007c*/ 	.word	0x00000000
        /*0080*/ 	.short	0x0002
        /*0082*/ 	.short	0x0010
        /*0084*/ 	.byte	0x00, 0xf0, 0x21, 0x00


	//----- nvinfo : EIATTR_KPARAM_INFO
	.align		4
.L_7673:
        /*0088*/ 	.byte	0x04, 0x17
        /*008a*/ 	.short	(.L_7675 - .L_7674)
.L_7674:
        /*008c*/ 	.word	0x00000000
        /*0090*/ 	.short	0x0001
        /*0092*/ 	.short	0x0008
        /*0094*/ 	.byte	0x00, 0xf0, 0x21, 0x00


	//----- nvinfo : EIATTR_KPARAM_INFO
	.align		4
.L_7675:
        /*0098*/ 	.byte	0x04, 0x17
        /*009a*/ 	.short	(.L_7677 - .L_7676)
.L_7676:
        /*009c*/ 	.word	0x00000000
        /*00a0*/ 	.short	0x0000
        /*00a2*/ 	.short	0x0000
        /*00a4*/ 	.byte	0x00, 0xf0, 0x21, 0x00


	//----- nvinfo : EIATTR_SPARSE_MMA_MASK
	.align		4
.L_7677:
        /*00a8*/ 	.byte	0x03, 0x50
        /*00aa*/ 	.short	0x0000


	//----- nvinfo : EIATTR_MAXREG_COUNT
	.align		4
        /*00ac*/ 	.byte	0x03, 0x1b
        /*00ae*/ 	.short	0x00ff


	//----- nvinfo : EIATTR_NUM_BARRIERS
	.align		4
        /*00b0*/ 	.byte	0x02, 0x4c
        /*00b2*/ 	.byte	0x01
	.zero		1


	//----- nvinfo : EIATTR_MERCURY_ISA_VERSION
	.align		4
        /*00b4*/ 	.byte	0x03, 0x5f
        /*00b6*/ 	.short	0x0101


	//----- nvinfo : EIATTR_INT_WARP_WIDE_INSTR_OFFSETS
	.align		4
        /*00b8*/ 	.byte	0x04, 0x31
        /*00ba*/ 	.short	(.L_7679 - .L_7678)


	//   ....[0]....
.L_7678:
        /*00bc*/ 	.word	0x000008a0


	//----- nvinfo : EIATTR_COOP_GROUP_MASK_REGIDS
	.align		4
.L_7679:
        /*00c0*/ 	.byte	0x04, 0x29
        /*00c2*/ 	.short	(.L_7681 - .L_7680)


	//   ....[0]....
.L_7680:
        /*00c4*/ 	.word	0xffffffff


	//   ....[1]....
        /*00c8*/ 	.word	0xffffffff


	//   ....[2]....
        /*00cc*/ 	.word	0xffffffff


	//   ....[3]....
        /*00d0*/ 	.word	0xffffffff


	//   ....[4]....
        /*00d4*/ 	.word	0xffffffff


	//   ....[5]....
        /*00d8*/ 	.word	0xffffffff


	//   ....[6]....
        /*00dc*/ 	.word	0xffffffff


	//   ....[7]....
        /*00e0*/ 	.word	0xffffffff


	//   ....[8]....
        /*00e4*/ 	.word	0x05000004


	//   ....[9]....
        /*00e8*/ 	.word	0x05000004


	//   ....[10]....
        /*00ec*/ 	.word	0x05000004


	//----- nvinfo : EIATTR_COOP_GROUP_INSTR_OFFSETS
	.align		4
.L_7681:
        /*00f0*/ 	.byte	0x04, 0x28
        /*00f2*/ 	.short	(.L_7683 - .L_7682)


	//   ....[0]....
.L_7682:
        /*00f4*/ 	.word	0x0000dc90


	//   ....[1]....
        /*00f8*/ 	.word	0x0000dce0


	//   ....[2]....
        /*00fc*/ 	.word	0x0000dd40


	//   ....[3]....
        /*0100*/ 	.word	0x0000dd80


	//   ....[4]....
        /*0104*/ 	.word	0x0000dda0


	//   ....[5]....
        /*0108*/ 	.word	0x0000de90


	//   ....[6]....
        /*010c*/ 	.word	0x0000deb0


	//   ....[7]....
        /*0110*/ 	.word	0x0000ded0


	//   ....[8]....
        /*0114*/ 	.word	0x0000e120


	//   ....[9]....
        /*0118*/ 	.word	0x0000e190


	//   ....[10]....
        /*011c*/ 	.word	0x0000e200


	//----- nvinfo : EIATTR_EXIT_INSTR_OFFSETS
	.align		4
.L_7683:
        /*0120*/ 	.byte	0x04, 0x1c
        /*0122*/ 	.short	(.L_7685 - .L_7684)


	//   ....[0]....
.L_7684:
        /*0124*/ 	.word	0x000000d0


	//   ....[1]....
        /*0128*/ 	.word	0x0000dfc0


	//   ....[2]....
        /*012c*/ 	.word	0x0000e0d0


	//----- nvinfo : EIATTR_MAX_THREADS
	.align		4
.L_7685:
        /*0130*/ 	.byte	0x04, 0x05
        /*0132*/ 	.short	(.L_7687 - .L_7686)
.L_7686:
        /*0134*/ 	.word	0x00000100
        /*0138*/ 	.word	0x00000001
        /*013c*/ 	.word	0x00000001


	//----- nvinfo : EIATTR_CRS_STACK_SIZE
	.align		4
.L_7687:
        /*0140*/ 	.byte	0x04, 0x1e
        /*0142*/ 	.short	(.L_7689 - .L_7688)
.L_7688:
        /*0144*/ 	.word	0x00000000


	//----- nvinfo : EIATTR_CBANK_PARAM_SIZE
	.align		4
.L_7689:
        /*0148*/ 	.byte	0x03, 0x19
        /*014a*/ 	.short	0x0050


	//----- nvinfo : EIATTR_PARAM_CBANK
	.align		4
        /*014c*/ 	.byte	0x04, 0x0a
        /*014e*/ 	.short	(.L_7691 - .L_7690)
	.align		4
.L_7690:
        /*0150*/ 	.word	index@(.nv.constant0._ZN18transformer_engine6detail43dgated_act_cast_transpose_kernel_notalignedILi2ELi4Ef6__half13__nv_fp8_e5m2NS_5EmptyEXadL_ZNS_5dsiluIffEET_T0_RKS4_EEXadL_ZNS_4siluIffEES6_S7_S9_EEEEvPKT2_SD_PT3_SF_PKT1_PSG_SJ_mmm)
        /*0154*/ 	.short	0x0210
        /*0156*/ 	.short	0x0050


	//----- nvinfo : EIATTR_SW_WAR
	.align		4
.L_7691:
        /*0158*/ 	.byte	0x04, 0x36
        /*015a*/ 	.short	(.L_7693 - .L_7692)
.L_7692:
        /*015c*/ 	.word	0x00000008
.L_7693:


//--------------------- .nv.info._ZN18transformer_engine6detail32dgated_act_cast_transpose_kernelILi2ELi4Ef6__half13__nv_fp8_e5m2NS_5EmptyEXadL_ZNS_5dsiluIffEET_T0_RKS4_EEXadL_ZNS_4siluIffEES6_S7_S9_EEEEvPKT2_SD_PT3_SF_PKT1_PSG_SJ_mmm --------------------------
	.section	.nv.info._ZN18transformer_engine6detail32dgated_act_cast_transpose_kernelILi2ELi4Ef6__half13__nv_fp8_e5m2NS_5EmptyEXadL_ZNS_5dsiluIffEET_T0_RKS4_EEXadL_ZNS_4siluIffEES6_S7_S9_EEEEvPKT2_SD_PT3_SF_PKT1_PSG_SJ_mmm,"",@"SHT_CUDA_INFO"
	.sectionflags	@""
	.align	4


	//----- nvinfo : EIATTR_CUDA_API_VERSION
	.align		4
        /*0000*/ 	.byte	0x04, 0x37
        /*0002*/ 	.short	(.L_7695 - .L_7694)
.L_7694:
        /*0004*/ 	.word	0x00000082


	//----- nvinfo : EIATTR_KPARAM_INFO
	.align		4
.L_7695:
        /*0008*/ 	.byte	0x04, 0x17
        /*000a*/ 	.short	(.L_7697 - .L_7696)
.L_7696:
        /*000c*/ 	.word	0x00000000
        /*0010*/ 	.short	0x0009
        /*0012*/ 	.short	0x0048
        /*0014*/ 	.byte	0x00, 0xf0, 0x21, 0x00


	//----- nvinfo : EIATTR_KPARAM_INFO
	.align		4
.L_7697:
        /*0018*/ 	.byte	0x04, 0x17
        /*001a*/ 	.short	(.L_7699 - .L_7698)
.L_7698:
        /*001c*/ 	.word	0x00000000
        /*0020*/ 	.short	0x0008
        /*0022*/ 	.short	0x0040
        /*0024*/ 	.byte	0x00, 0xf0, 0x21, 0x00


	//----- nvinfo : EIATTR_KPARAM_INFO
	.align		4
.L_7699:
        /*0028*/ 	.byte	0x04, 0x17
        /*002a*/ 	.short	(.L_7701 - .L_7700)
.L_7700:
        /*002c*/ 	.word	0x00000000
        /*0030*/ 	.short	0x0007
        /*0032*/ 	.short	0x0038
        /*0034*/ 	.byte	0x00, 0xf0, 0x21, 0x00


	//----- nvinfo : EIATTR_KPARAM_INFO
	.align		4
.L_7701:
        /*0038*/ 	.byte	0x04, 0x17
        /*003a*/ 	.short	(.L_7703 - .L_7702)
.L_7702:
        /*003c*/ 	.word	0x00000000
        /*0040*/ 	.short	0x0006
        /*0042*/ 	.short	0x0030
        /*0044*/ 	.byte	0x00, 0xf0, 0x21, 0x00


	//----- nvinfo : EIATTR_KPARAM_INFO
	.align		4
.L_7703:
        /*0048*/ 	.byte	0x04, 0x17
        /*004a*/ 	.short	(.L_7705 - .L_7704)
.L_7704:
        /*004c*/ 	.word	0x00000000
        /*0050*/ 	.short	0x0005
        /*0052*/ 	.short	0x0028
        /*0054*/ 	.byte	0x00, 0xf0, 0x21, 0x00


	//----- nvinfo : EIATTR_KPARAM_INFO
	.align		4
.L_7705:
        /*0058*/ 	.byte	0x04, 0x17
        /*005a*/ 	.short	(.L_7707 - .L_7706)
.L_7706:
        /*005c*/ 	.word	0x00000000
        /*0060*/ 	.short	0x0004
        /*0062*/ 	.short	0x0020
        /*0064*/ 	.byte	0x00, 0xf0, 0x21, 0x00


	//----- nvinfo : EIATTR_KPARAM_INFO
	.align		4
.L_7707:
        /*0068*/ 	.byte	0x04, 0x17
        /*006a*/ 	.short	(.L_7709 - .L_7708)
.L_7708:
        /*006c*/ 	.word	0x00000000
        /*0070*/ 	.short	0x0003
        /*0072*/ 	.short	0x0018
        /*0074*/ 	.byte	0x00, 0xf0, 0x21, 0x00


	//----- nvinfo : EIATTR_KPARAM_INFO
	.align		4
.L_7709:
        /*0078*/ 	.byte	0x04, 0x17
        /*007a*/ 	.short	(.L_7711 - .L_7710)
.L_7710:
        /*007c*/ 	.word	0x00000000
        /*0080*/ 	.short	0x0002
        /*0082*/ 	.short	0x0010
        /*0084*/ 	.byte	0x00, 0xf0, 0x21, 0x00


	//----- nvinfo : EIATTR_KPARAM_INFO
	.align		4
.L_7711:
        /*0088*/ 	.byte	0x04, 0x17
        /*008a*/ 	.short	(.L_7713 - .L_7712)
.L_7712:
        /*008c*/ 	.word	0x00000000
        /*0090*/ 	.short	0x0001
        /*0092*/ 	.short	0x0008
        /*0094*/ 	.byte	0x00, 0xf0, 0x21, 0x00


	//----- nvinfo : EIATTR_KPARAM_INFO
	.align		4
.L_7713:
        /*0098*/ 	.byte	0x04, 0x17
        /*009a*/ 	.short	(.L_7715 - .L_7714)
.L_7714:
        /*009c*/ 	.word	0x00000000
        /*00a0*/ 	.short	0x0000
        /*00a2*/ 	.short	0x0000
        /*00a4*/ 	.byte	0x00, 0xf0, 0x21, 0x00


	//----- nvinfo : EIATTR_SPARSE_MMA_MASK
	.align		4
.L_7715:
        /*00a8*/ 	.byte	0x03, 0x50
        /*00aa*/ 	.short	0x0000


	//----- nvinfo : EIATTR_MAXREG_COUNT
	.align		4
        /*00ac*/ 	.byte	0x03, 0x1b
        /*00ae*/ 	.short	0x00ff


	//----- nvinfo : EIATTR_NUM_BARRIERS
	.align		4
        /*00b0*/ 	.byte	0x02, 0x4c
        /*00b2*/ 	.byte	0x01
	.zero		1


	//----- nvinfo : EIATTR_MERCURY_ISA_VERSION
	.align		4
        /*00b4*/ 	.byte	0x03, 0x5f
        /*00b6*/ 	.short	0x0101


	//----- nvinfo : EIATTR_COOP_GROUP_MASK_REGIDS
	.align		4
        /*00b8*/ 	.byte	0x04, 0x29
        /*00ba*/ 	.short	(.L_7717 - .L_7716)


	//   ....[0]....
.L_7716:
        /*00bc*/ 	.word	0xffffffff


	//   ....[1]....
        /*00c0*/ 	.word	0xffffffff


	//   ....[2]....
        /*00c4*/ 	.word	0xffffffff


	//   ....[3]....
        /*00c8*/ 	.word	0xffffffff


	//   ....[4]....
        /*00cc*/ 	.word	0xffffffff


	//   ....[5]....
        /*00d0*/ 	.word	0xffffffff


	//   ....[6]....
        /*00d4*/ 	.word	0xffffffff


	//   ....[7]....
        /*00d8*/ 	.word	0xffffffff


	//   ....[8]....
        /*00dc*/ 	.word	0x05000006


	//   ....[9]....
        /*00e0*/ 	.word	0x05000006


	//   ....[10]....
        /*00e4*/ 	.word	0x05000006


	//----- nvinfo : EIATTR_COOP_GROUP_INSTR_OFFSETS
	.align		4
.L_7717:
        /*00e8*/ 	.byte	0x04, 0x28
        /*00ea*/ 	.short	(.L_7719 - .L_7718)


	//   ....[0]....
.L_7718:
        /*00ec*/ 	.word	0x0000b1a0


	//   ....[1]....
        /*00f0*/ 	.word	0x0000b200


	//   ....[2]....
        /*00f4*/ 	.word	0x0000b220


	//   ....[3]....
        /*00f8*/ 	.word	0x0000b240


	//   ....[4]....
        /*00fc*/ 	.word	0x0000b260


	//   ....[5]....
        /*0100*/ 	.word	0x0000b340


	//   ....[6]....
        /*0104*/ 	.word	0x0000b360


	//   ....[7]....
        /*0108*/ 	.word	0x0000b380


	//   ....[8]....
        /*010c*/ 	.word	0x0000b5b0


	//   ....[9]....
        /*0110*/ 	.word	0x0000b620


	//   ....[10]....
        /*0114*/ 	.word	0x0000b690


	//----- nvinfo : EIATTR_EXIT_INSTR_OFFSETS
	.align		4
.L_7719:
        /*0118*/ 	.byte	0x04, 0x1c
        /*011a*/ 	.short	(.L_7721 - .L_7720)


	//   ....[0]....
.L_7720:
        /*011c*/ 	.word	0x000000a0


	//   ....[1]....
        /*0120*/ 	.word	0x0000b450


	//   ....[2]....
        /*0124*/ 	.word	0x0000b560


	//----- nvinfo : EIATTR_MAX_THREADS
	.align		4
.L_7721:
        /*0128*/ 	.byte	0x04, 0x05
        /*012a*/ 	.short	(.L_7723 - .L_7722)
.L_7722:
        /*012c*/ 	.word	0x00000100
        /*0130*/ 	.word	0x00000001
        /*0134*/ 	.word	0x00000001


	//----- nvinfo : EIATTR_CRS_STACK_SIZE
	.align		4
.L_7723:
        /*0138*/ 	.byte	0x04, 0x1e
        /*013a*/ 	.short	(.L_7725 - .L_7724)
.L_7724:
        /*013c*/ 	.word	0x00000000


	//----- nvinfo : EIATTR_CBANK_PARAM_SIZE
	.align		4
.L_7725:
        /*0140*/ 	.byte	0x03, 0x19
        /*0142*/ 	.short	0x0050


	//----- nvinfo : EIATTR_PARAM_CBANK
	.align		4
        /*0144*/ 	.byte	0x04, 0x0a
        /*0146*/ 	.short	(.L_7727 - .L_7726)
	.align		4
.L_7726:
        /*0148*/ 	.word	index@(.nv.constant0._ZN18transformer_engine6detail32dgated_act_cast_transpose_kernelILi2ELi4Ef6__half13__nv_fp8_e5m2NS_5EmptyEXadL_ZNS_5dsiluIffEET_T0_RKS4_EEXadL_ZNS_4siluIffEES6_S7_S9_EEEEvPKT2_SD_PT3_SF_PKT1_PSG_SJ_mmm)
        /*014c*/ 	.short	0x0210
        /*014e*/ 	.short	0x0050


	//----- nvinfo : EIATTR_SW_WAR
	.align		4
.L_7727:
        /*0150*/ 	.byte	0x04, 0x36
        /*0152*/ 	.short	(.L_7729 - .L_7728)
.L_7728:
        /*0154*/ 	.word	0x00000008
.L_7729:


//--------------------- .nv.info._ZN18transformer_engine6detail43dgated_act_cast_transpose_kernel_notalignedILi2ELi2Ef6__half13__nv_bfloat16NS_5EmptyEXadL_ZNS_5dsiluIffEET_T0_RKS4_EEXadL_ZNS_4siluIffEES6_S7_S9_EEEEvPKT2_SD_PT3_SF_PKT1_PSG_SJ_mmm --------------------------
	.section	.nv.info._ZN18transformer_engine6detail43dgated_act_cast_transpose_kernel_notalignedILi2ELi2Ef6__half13__nv_bfloat16NS_5EmptyEXadL_ZNS_5dsiluIffEET_T0_RKS4_EEXadL_ZNS_4siluIffEES6_S7_S9_EEEEvPKT2_SD_PT3_SF_PKT1_PSG_SJ_mmm,"",@"SHT_CUDA_INFO"
	.sectionflags	@""
	.align	4


	//----- nvinfo : EIATTR_CUDA_API_VERSION
	.align		4
        /*0000*/ 	.byte	0x04, 0x37
        /*0002*/ 	.short	(.L_7731 - .L_7730)
.L_7730:
        /*0004*/ 	.word	0x00000082


	//----- nvinfo : EIATTR_KPARAM_INFO
	.align		4
.L_7731:
        /*0008*/ 	.byte	0x04, 0x17
        /*000a*/ 	.short	(.L_7733 - .L_7732)
.L_7732:
        /*000c*/ 	.word	0x00000000
        /*0010*/ 	.short	0x0009
        /*0012*/ 	.short	0x0048
        /*0014*/ 	.byte	0x00, 0xf0, 0x21, 0x00


	//----- nvinfo : EIATTR_KPARAM_INFO
	.align		4
.L_7733:
        /*0018*/ 	.byte	0x04, 0x17
        /*001a*/ 	.short	(.L_7735 - .L_7734)
.L_7734:
        /*001c*/ 	.word	0x00000000
        /*0020*/ 	.short	0x0008
        /*0022*/ 	.short	0x0040
        /*0024*/ 	.byte	0x00, 0xf0, 0x21, 0x00


	//----- nvinfo : EIATTR_KPARAM_INFO
	.align		4
.L_7735:
        /*0028*/ 	.byte	0x04, 0x17
        /*002a*/ 	.short	(.L_7737 - .L_7736)
.L_7736:
        /*002c*/ 	.word	0x00000000
        /*0030*/ 	.short	0x0007
        /*0032*/ 	.short	0x0038
        /*0034*/ 	.byte	0x00, 0xf0, 0x21, 0x00


	//----- nvinfo : EIATTR_KPARAM_INFO
	.align		4
.L_7737:
        /*0038*/ 	.byte	0x04, 0x17
        /*003a*/ 	.short	(.L_7739 - .L_7738)
.L_7738:
        /*003c*/ 	.word	0x00000000
        /*0040*/ 	.short	0x0006
        /*0042*/ 	.short	0x0030
        /*0044*/ 	.byte	0x00, 0xf0, 0x21, 0x00


	//----- nvinfo : EIATTR_KPARAM_INFO
	.align		4
.L_7739:
        /*0048*/ 	.byte	0x04, 0x17
        /*004a*/ 	.short	(.L_7741 - .L_7740)
.L_7740:
        /*004c*/ 	.word	0x00000000
        /*0050*/ 	.short	0x0005
        /*0052*/ 	.short	0x0028
        /*0054*/ 	.byte	0x00, 0xf0, 0x21, 0x00


	//----- nvinfo : EIATTR_KPARAM_INFO
	.align		4
.L_7741:
        /*0058*/ 	.byte	0x04, 0x17
        /*005a*/ 	.short	(.L_7743 - .L_7742)
.L_7742:
        /*005c*/ 	.word	0x00000000
        /*0060*/ 	.short	0x0004
        /*0062*/ 	.short	0x0020
        /*0064*/ 	.byte	0x00, 0xf0, 0x21, 0x00


	//----- nvinfo : EIATTR_KPARAM_INFO
	.align		4
.L_7743:
        /*0068*/ 	.byte	0x04, 0x17
        /*006a*/ 	.short	(.L_7745 - .L_7744)
.L_7744:
        /*006c*/ 	.word	0x00000000
        /*0070*/ 	.short	0x0003
        /*0072*/ 	.short	0x0018
        /*0074*/ 	.byte	0x00, 0xf0, 0x21, 0x00


	//----- nvinfo : EIATTR_KPARAM_INFO
	.align		4
.L_7745:
        /*0078*/ 	.byte	0x04, 0x17
        /*007a*/ 	.short	(.L_7747 - .L_7746)
.L_7746:
        /*007c*/ 	.word	0x00000000
        /*0080*/ 	.short	0x0002
        /*0082*/ 	.short	0x0010
        /*0084*/ 	.byte	0x00, 0xf0, 0x21, 0x00


	//----- nvinfo : EIATTR_KPARAM_INFO
	.align		4
.L_7747:
        /*0088*/ 	.byte	0x04, 0x17
        /*008a*/ 	.short	(.L_7749 - .L_7748)
.L_7748:
        /*008c*/ 	.word	0x00000000
        /*0090*/ 	.short	0x0001
        /*0092*/ 	.short	0x0008
        /*0094*/ 	.byte	0x00, 0xf0, 0x21, 0x00


	//----- nvinfo : EIATTR_KPARAM_INFO
	.align		4
.L_7749:
        /*0098*/ 	.byte	0x04, 0x17
        /*009a*/ 	.short	(.L_7751 - .L_7750)
.L_7750:
        /*009c*/ 	.word	0x00000000
        /*00a0*/ 	.short	0x0000
        /*00a2*/ 	.short	0x0000
        /*00a4*/ 	.byte	0x00, 0xf0, 0x21, 0x00


	//----- nvinfo : EIATTR_SPARSE_MMA_MASK
	.align		4
.L_7751:
        /*00a8*/ 	.byte	0x03, 0x50
        /*00aa*/ 	.short	0x0000


	//----- nvinfo : EIATTR_MAXREG_COUNT
	.align		4
        /*00ac*/ 	.byte	0x03, 0x1b
        /*00ae*/ 	.short	0x00ff


	//----- nvinfo : EIATTR_NUM_BARRIERS
	.align		4
        /*00b0*/ 	.byte	0x02, 0x4c
        /*00b2*/ 	.byte	0x01
	.zero		1


	//----- nvinfo : EIATTR_MERCURY_ISA_VERSION
	.align		4
        /*00b4*/ 	.byte	0x03, 0x5f
        /*00b6*/ 	.short	0x0101


	//----- nvinfo : EIATTR_COOP_GROUP_MASK_REGIDS
	.align		4
        /*00b8*/ 	.byte	0x04, 0x29
        /*00ba*/ 	.short	(.L_7753 - .L_7752)


	//   ....[0]....
.L_7752:
        /*00bc*/ 	.word	0xffffffff


	//   ....[1]....
        /*00c0*/ 	.word	0xffffffff


	//   ....[2]....
        /*00c4*/ 	.word	0xffffffff


	//   ....[3]....
        /*00c8*/ 	.word	0xffffffff


	//   ....[4]....
        /*00cc*/ 	.word	0xffffffff


	//   ....[5]....
        /*00d0*/ 	.word	0xffffffff


	//   ....[6]....
        /*00d4*/ 	.word	0xffffffff


	//   ....[7]....
        /*00d8*/ 	.word	0xffffffff


	//   ....[8]....
        /*00dc*/ 	.word	0x05000006


	//   ....[9]....
        /*00e0*/ 	.word	0x05000006


	//   ....[10]....
        /*00e4*/ 	.word	0x05000006


	//----- nvinfo : EIATTR_COOP_GROUP_INSTR_OFFSETS
	.align		4
.L_7753:
        /*00e8*/ 	.byte	0x04, 0x28
        /*00ea*/ 	.short	(.L_7755 - .L_7754)


	//   ....[0]....
.L_7754:
        /*00ec*/ 	.word	0x00008740


	//   ....[1]....
        /*00f0*/ 	.word	0x000087a0


	//   ....[2]....
        /*00f4*/ 	.word	0x000087f0


	//   ....[3]....
        /*00f8*/ 	.word	0x00008820


	//   ....[4]....
        /*00fc*/ 	.word	0x00008840


	//   ....[5]....
        /*0100*/ 	.word	0x00008930


	//   ....[6]....
        /*0104*/ 	.word	0x00008950


	//   ....[7]....
        /*0108*/ 	.word	0x00008970


	//   ....[8]....
        /*010c*/ 	.word	0x00008b90


	//   ....[9]....
        /*0110*/ 	.word	0x00008c00


	//   ....[10]....
        /*0114*/ 	.word	0x00008c70


	//----- nvinfo : EIATTR_EXIT_INSTR_OFFSETS
	.align		4
.L_7755:
        /*0118*/ 	.byte	0x04, 0x1c
        /*011a*/ 	.short	(.L_7757 - .L_7756)


	//   ....[0]....
.L_7756:
        /*011c*/ 	.word	0x000000d0


	//   ....[1]....
        /*0120*/ 	.word	0x00008a50


	//   ....[2]....
        /*0124*/ 	.word	0x00008b40


	//----- nvinfo : EIATTR_MAX_THREADS
	.align		4
.L_7757:
        /*0128*/ 	.byte	0x04, 0x05
        /*012a*/ 	.short	(.L_7759 - .L_7758)
.L_7758:
        /*012c*/ 	.word	0x00000100
        /*0130*/ 	.word	0x00000001
        /*0134*/ 	.word	0x00000001


	//----- nvinfo : EIATTR_CRS_STACK_SIZE
	.align		4
.L_7759:
        /*0138*/ 	.byte	0x04, 0x1e
        /*013a*/ 	.short	(.L_7761 - .L_7760)
.L_7760:
        /*013c*/ 	.word	0x00000000


	//----- nvinfo : EIATTR_CBANK_PARAM_SIZE
	.align		4
.L_7761:
        /*0140*/ 	.byte	0x03, 0x19
        /*0142*/ 	.short	0x0050


	//----- nvinfo : EIATTR_PARAM_CBANK
	.align		4
        /*0144*/ 	.byte	0x04, 0x0a
        /*0146*/ 	.short	(.L_7763 - .L_7762)
	.align		4
.L_7762:
        /*0148*/ 	.word	index@(.nv.constant0._ZN18transformer_engine6detail43dgated_act_cast_transpose_kernel_notalignedILi2ELi2Ef6__half13__nv_bfloat16NS_5EmptyEXadL_ZNS_5dsiluIffEET_T0_RKS4_EEXadL_ZNS_4siluIffEES6_S7_S9_EEEEvPKT2_SD_PT3_SF_PKT1_PSG_SJ_mmm)
        /*014c*/ 	.short	0x0210
        /*014e*/ 	.short	0x0050


	//----- nvinfo : EIATTR_SW_WAR
	.align		4
.L_7763:
        /*0150*/ 	.byte	0x04, 0x36
        /*0152*/ 	.short	(.L_7765 - .L_7764)
.L_7764:
        /*0154*/ 	.word	0x00000008
.L_7765:


//--------------------- .nv.info._ZN18transformer_engine6detail32dgated_act_cast_transpose_kernelILi2ELi2Ef6__half13__nv_bfloat16NS_5EmptyEXadL_ZNS_5dsiluIffEET_T0_RKS4_EEXadL_ZNS_4siluIffEES6_S7_S9_EEEEvPKT2_SD_PT3_SF_PKT1_PSG_SJ_mmm --------------------------
	.section	.nv.info._ZN18transformer_engine6detail32dgated_act_cast_transpose_kernelILi2ELi2Ef6__half13__nv_bfloat16NS_5EmptyEXadL_ZNS_5dsiluIffEET_T0_RKS4_EEXadL_ZNS_4siluIffEES6_S7_S9_EEEEvPKT2_SD_PT3_SF_PKT1_PSG_SJ_mmm,"",@"SHT_CUDA_INFO"
	.sectionflags	@""
	.align	4


	//----- nvinfo : EIATTR_CUDA_API_VERSION
	.align		4
        /*0000*/ 	.byte	0x04, 0x37
        /*0002*/ 	.short	(.L_7767 - .L_7766)
.L_7766:
        /*0004*/ 	.word	0x00000082


	//----- nvinfo : EIATTR_KPARAM_INFO
	.align		4
.L_7767:
        /*0008*/ 	.byte	0x04, 0x17
        /*000a*/ 	.short	(.L_7769 - .L_7768)
.L_7768:
        /*000c*/ 	.word	0x00000000
        /*0010*/ 	.short	0x0009
        /*0012*/ 	.short	0x0048
        /*0014*/ 	.byte	0x00, 0xf0, 0x21, 0x00


	//----- nvinfo : EIATTR_KPARAM_INFO
	.align		4
.L_7769:
        /*0018*/ 	.byte	0x04, 0x17
        /*001a*/ 	.short	(.L_7771 - .L_7770)
.L_7770:
        /*001c*/ 	.word	0x00000000
        /*0020*/ 	.short	0x0008
        /*0022*/ 	.short	0x0040
        /*0024*/ 	.byte	0x00, 0xf0, 0x21, 0x00


	//----- nvinfo : EIATTR_KPARAM_INFO
	.align		4
.L_7771:
        /*0028*/ 	.byte	0x04, 0x17
        /*002a*/ 	.short	(.L_7773 - .L_7772)
.L_7772:
        /*002c*/ 	.word	0x00000000
        /*0030*/ 	.short	0x0007
        /*0032*/ 	.short	0x0038
        /*0034*/ 	.byte	0x00, 0xf0, 0x21, 0x00


	//----- nvinfo : EIATTR_KPARAM_INFO
	.align		4
.L_7773:
        /*0038*/ 	.byte	0x04, 0x17
        /*003a*/ 	.short	(.L_7775 - .L_7774)
.L_7774:
        /*003c*/ 	.word	0x00000000
        /*0040*/ 	.short	0x0006
        /*0042*/ 	.short	0x0030
        /*0044*/ 	.byte	0x00, 0xf0, 0x21, 0x00


	//----- nvinfo : EIATTR_KPARAM_INFO
	.align		4
.L_7775:
        /*0048*/ 	.byte	0x04, 0x17
        /*004a*/ 	.short	(.L_7777 - .L_7776)
.L_7776:
        /*004c*/ 	.word	0x00000000
        /*0050*/ 	.short	0x0005
        /*0052*/ 	.short	0x0028
        /*0054*/ 	.byte	0x00, 0xf0, 0x21, 0x00


	//----- nvinfo : EIATTR_KPARAM_INFO
	.align		4
.L_7777:
        /*0058*/ 	.byte	0x04, 0x17
        /*005a*/ 	.short	(.L_7779 - .L_7778)
.L_7778:
        /*005c*/ 	.word	0x00000000
        /*0060*/ 	.short	0x0004
        /*0062*/ 	.short	0x0020
        /*0064*/ 	.byte	0x00, 0xf0, 0x21, 0x00


	//----- nvinfo : EIATTR_KPARAM_INFO
	.align		4
.L_7779:
        /*0068*/ 	.byte	0x04, 0x17
        /*006a*/ 	.short	(.L_7781 - .L_7780)
.L_7780:
        /*006c*/ 	.word	0x00000000
        /*0070*/ 	.short	0x0003
        /*0072*/ 	.short	0x0018
        /*0074*/ 	.byte	0x00, 0xf0, 0x21, 0x00


	//----- nvinfo : EIATTR_KPARAM_INFO
	.align		4
.L_7781:
        /*0078*/ 	.byte	0x04, 0x17
        /*007a*/ 	.short	(.L_7783 - .L_7782)
.L_7782:
        /*007c*/ 	.word	0x00000000
        /*0080*/ 	.short	0x0002
        /*0082*/ 	.short	0x0010
        /*0084*/ 	.byte	0x00, 0xf0, 0x21, 0x00


	//----- nvinfo : EIATTR_KPARAM_INFO
	.align		4
.L_7783:
        /*0088*/ 	.byte	0x04, 0x17
        /*008a*/ 	.short	(.L_7785 - .L_7784)
.L_7784:
        /*008c*/ 	.word	0x00000000
        /*0090*/ 	.short	0x0001
        /*0092*/ 	.short	0x0008
        /*0094*/ 	.byte	0x00, 0xf0, 0x21, 0x00


	//----- nvinfo : EIATTR_KPARAM_INFO
	.align		4
.L_7785:
        /*0098*/ 	.byte	0x04, 0x17
        /*009a*/ 	.short	(.L_7787 - .L_7786)
.L_7786:
        /*009c*/ 	.word	0x00000000
        /*00a0*/ 	.short	0x0000
        /*00a2*/ 	.short	0x0000
        /*00a4*/ 	.byte	0x00, 0xf0, 0x21, 0x00


	//----- nvinfo : EIATTR_SPARSE_MMA_MASK
	.align		4
.L_7787:
        /*00a8*/ 	.byte	0x03, 0x50
        /*00aa*/ 	.short	0x0000


	//----- nvinfo : EIATTR_MAXREG_COUNT
	.align		4
        /*00ac*/ 	.byte	0x03, 0x1b
        /*00ae*/ 	.short	0x00ff


	//----- nvinfo : EIATTR_NUM_BARRIERS
	.align		4
        /*00b0*/ 	.byte	0x02, 0x4c
        /*00b2*/ 	.byte	0x01
	.zero		1


	//----- nvinfo : EIATTR_MERCURY_ISA_VERSION
	.align		4
        /*00b4*/ 	.byte	0x03, 0x5f
        /*00b6*/ 	.short	0x0101


	//----- nvinfo : EIATTR_INT_WARP_WIDE_INSTR_OFFSETS
	.align		4
        /*00b8*/ 	.byte	0x04, 0x31
        /*00ba*/ 	.short	(.L_7789 - .L_7788)


	//   ....[0]....
.L_7788:
        /*00bc*/ 	.word	0x00005fc0


	//   ....[1]....
        /*00c0*/ 	.word	0x000060e0


	//----- nvinfo : EIATTR_COOP_GROUP_MASK_REGIDS
	.align		4
.L_7789:
        /*00c4*/ 	.byte	0x04, 0x29
        /*00c6*/ 	.short	(.L_7791 - .L_7790)


	//   ....[0]....
.L_7790:
        /*00c8*/ 	.word	0xffffffff


	//   ....[1]....
        /*00cc*/ 	.word	0xffffffff


	//   ....[2]....
        /*00d0*/ 	.word	0xffffffff


	//   ....[3]....
        /*00d4*/ 	.word	0xffffffff


	//   ....[4]....
        /*00d8*/ 	.word	0xffffffff


	//   ....[5]....
        /*00dc*/ 	.word	0xffffffff


	//   ....[6]....
        /*00e0*/ 	.word	0xffffffff


	//   ....[7]....
        /*00e4*/ 	.word	0xffffffff


	//   ....[8]....
        /*00e8*/ 	.word	0x05000006


	//   ....[9]....
        /*00ec*/ 	.word	0x05000006


	//   ....[10]....
        /*00f0*/ 	.word	0x05000006


	//----- nvinfo : EIATTR_COOP_GROUP_INSTR_OFFSETS
	.align		4
.L_7791:
        /*00f4*/ 	.byte	0x04, 0x28
        /*00f6*/ 	.short	(.L_7793 - .L_7792)


	//   ....[0]....
.L_7792:
        /*00f8*/ 	.word	0x00005f90


	//   ....[1]....
        /*00fc*/ 	.word	0x00005ff0


	//   ....[2]....
        /*0100*/ 	.word	0x00006010


	//   ....[3]....
        /*0104*/ 	.word	0x00006040


	//   ....[4]....
        /*0108*/ 	.word	0x00006060


	//   ....[5]....
        /*010c*/ 	.word	0x00006140


	//   ....[6]....
        /*0110*/ 	.word	0x00006160


	//   ....[7]....
        /*0114*/ 	.word	0x00006180


	//   ....[8]....
        /*0118*/ 	.word	0x000063b0


	//   ....[9]....
        /*011c*/ 	.word	0x00006420


	//   ....[10]....
        /*0120*/ 	.word	0x00006490


	//----- nvinfo : EIATTR_EXIT_INSTR_OFFSETS
	.align		4
.L_7793:
        /*0124*/ 	.byte	0x04, 0x1c
        /*0126*/ 	.short	(.L_7795 - .L_7794)


	//   ....[0]....
.L_7794:
        /*0128*/ 	.word	0x000000a0


	//   ....[1]....
        /*012c*/ 	.word	0x00006250


	//   ....[2]....
        /*0130*/ 	.word	0x00006360


	//----- nvinfo : EIATTR_MAX_THREADS
	.align		4
.L_7795:
        /*0134*/ 	.byte	0x04, 0x05
        /*0136*/ 	.short	(.L_7797 - .L_7796)
.L_7796:
        /*0138*/ 	.word	0x00000100
        /*013c*/ 	.word	0x00000001
        /*0140*/ 	.word	0x00000001


	//----- nvinfo : EIATTR_CRS_STACK_SIZE
	.align		4
.L_7797:
        /*0144*/ 	.byte	0x04, 0x1e
        /*0146*/ 	.short	(.L_7799 - .L_7798)
.L_7798:
        /*0148*/ 	.word	0x00000000


	//----- nvinfo : EIATTR_CBANK_PARAM_SIZE
	.align		4
.L_7799:
        /*014c*/ 	.byte	0x03, 0x19
        /*014e*/ 	.short	0x0050


	//----- nvinfo : EIATTR_PARAM_CBANK
	.align		4
        /*0150*/ 	.byte	0x04, 0x0a
        /*0152*/ 	.short	(.L_7801 - .L_7800)
	.align		4
.L_7800:
        /*0154*/ 	.word	index@(.nv.constant0._ZN18transformer_engine6detail32dgated_act_cast_transpose_kernelILi2ELi2Ef6__half13__nv_bfloat16NS_5EmptyEXadL_ZNS_5dsiluIffEET_T0_RKS4_EEXadL_ZNS_4siluIffEES6_S7_S9_EEEEvPKT2_SD_PT3_SF_PKT1_PSG_SJ_mmm)
        /*0158*/ 	.short	0x0210
        /*015a*/ 	.short	0x0050


	//----- nvinfo : EIATTR_SW_WAR
	.align		4
.L_7801:
        /*015c*/ 	.byte	0x04, 0x36
        /*015e*/ 	.short	(.L_7803 - .L_7802)
.L_7802:
        /*0160*/ 	.word	0x00000008
.L_7803:


//--------------------- .nv.info._ZN18transformer_engine6detail43dgated_act_cast_transpose_kernel_notalignedILi2ELi2Ef6__halfS2_NS_5EmptyEXadL_ZNS_5dsiluIffEET_T0_RKS3_EEXadL_ZNS_4siluIffEES5_S6_S8_EEEEvPKT2_SC_PT3_SE_PKT1_PSF_SI_mmm --------------------------
	.section	.nv.info._ZN18transformer_engine6detail43dgated_act_cast_transpose_kernel_notalignedILi2ELi2Ef6__halfS2_NS_5EmptyEXadL_ZNS_5dsiluIffEET_T0_RKS3_EEXadL_ZNS_4siluIffEES5_S6_S8_EEEEvPKT2_SC_PT3_SE_PKT1_PSF_SI_mmm,"",@"SHT_CUDA_INFO"
	.sectionflags	@""
	.align	4


	//----- nvinfo : EIATTR_CUDA_API_VERSION
	.align		4
        /*0000*/ 	.byte	0x04, 0x37
        /*0002*/ 	.short	(.L_7805 - .L_7804)
.L_7804:
        /*0004*/ 	.word	0x00000082


	//----- nvinfo : EIATTR_KPARAM_INFO
	.align		4
.L_7805:
        /*0008*/ 	.byte	0x04, 0x17
        /*000a*/ 	.short	(.L_7807 - .L_7806)
.L_7806:
        /*000c*/ 	.word	0x00000000
        /*0010*/ 	.short	0x0009
        /*0012*/ 	.short	0x0048
        /*0014*/ 	.byte	0x00, 0xf0, 0x21, 0x00


	//----- nvinfo : EIATTR_KPARAM_INFO
	.align		4
.L_7807:
        /*0018*/ 	.byte	0x04, 0x17
        /*001a*/ 	.short	(.L_7809 - .L_7808)
.L_7808:
        /*001c*/ 	.word	0x00000000
        /*0020*/ 	.short	0x0008
        /*0022*/ 	.short	0x0040
        /*0024*/ 	.byte	0x00, 0xf0, 0x21, 0x00


	//----- nvinfo : EIATTR_KPARAM_INFO
	.align		4
.L_7809:
        /*0028*/ 	.byte	0x04, 0x17
        /*002a*/ 	.short	(.L_7811 - .L_7810)
.L_7810:
        /*002c*/ 	.word	0x00000000
        /*0030*/ 	.short	0x0007
        /*0032*/ 	.short	0x0038
        /*0034*/ 	.byte	0x00, 0xf0, 0x21, 0x00


	//----- nvinfo : EIATTR_KPARAM_INFO
	.align		4
.L_7811:
        /*0038*/ 	.byte	0x04, 0x17
        /*003a*/ 	.short	(.L_7813 - .L_7812)
.L_7812:
        /*003c*/ 	.word	0x00000000
        /*0040*/ 	.short	0x0006
        /*0042*/ 	.short	0x0030
        /*0044*/ 	.byte	0x00, 0xf0, 0x21, 0x00


	//----- nvinfo : EIATTR_KPARAM_INFO
	.align		4
.L_7813:
        /*0048*/ 	.byte	0x04, 0x17
        /*004a*/ 	.short	(.L_7815 - .L_7814)
.L_7814:
        /*004c*/ 	.word	0x00000000
        /*0050*/ 	.short	0x0005
        /*0052*/ 	.short	0x0028
        /*0054*/ 	.byte	0x00, 0xf0, 0x21, 0x00


	//----- nvinfo : EIATTR_KPARAM_INFO
	.align		4
.L_7815:
        /*0058*/ 	.byte	0x04, 0x17
        /*005a*/ 	.short	(.L_7817 - .L_7816)
.L_7816:
        /*005c*/ 	.word	0x00000000
        /*0060*/ 	.short	0x0004
        /*0062*/ 	.short	0x0020
        /*0064*/ 	.byte	0x00, 0xf0, 0x21, 0x00


	//----- nvinfo : EIATTR_KPARAM_INFO
	.align		4
.L_7817:
        /*0068*/ 	.byte	0x04, 0x17
        /*006a*/ 	.short	(.L_7819 - .L_7818)
.L_7818:
        /*006c*/ 	.word	0x00000000
        /*0070*/ 	.short	0x0003
        /*0072*/ 	.short	0x0018
        /*0074*/ 	.byte	0x00, 0xf0, 0x21, 0x00


	//----- nvinfo : EIATTR_KPARAM_INFO
	.align		4
.L_7819:
        /*0078*/ 	.byte	0x04, 0x17
        /*007a*/ 	.short	(.L_7821 - .L_7820)
.L_7820:
        /*007c*/ 	.word	0x00000000
        /*0080*/ 	.short	0x0002
        /*0082*/ 	.short	0x0010
        /*0084*/ 	.byte	0x00, 0xf0, 0x21, 0x00


	//----- nvinfo : EIATTR_KPARAM_INFO
	.align		4
.L_7821:
        /*0088*/ 	.byte	0x04, 0x17
        /*008a*/ 	.short	(.L_7823 - .L_7822)
.L_7822:
        /*008c*/ 	.word	0x00000000
        /*0090*/ 	.short	0x0001
        /*0092*/ 	.short	0x0008
        /*0094*/ 	.byte	0x00, 0xf0, 0x21, 0x00


	//----- nvinfo : EIATTR_KPARAM_INFO
	.align		4
.L_7823:
        /*0098*/ 	.byte	0x04, 0x17
        /*009a*/ 	.short	(.L_7825 - .L_7824)
.L_7824:
        /*009c*/ 	.word	0x00000000
        /*00a0*/ 	.short	0x0000
        /*00a2*/ 	.short	0x0000
        /*00a4*/ 	.byte	0x00, 0xf0, 0x21, 0x00


	//----- nvinfo : EIATTR_SPARSE_MMA_MASK
	.align		4
.L_7825:
        /*00a8*/ 	.byte	0x03, 0x50
        /*00aa*/ 	.short	0x0000


	//----- nvinfo : EIATTR_MAXREG_COUNT
	.align		4
        /*00ac*/ 	.byte	0x03, 0x1b
        /*00ae*/ 	.short	0x00ff


	//----- nvinfo : EIATTR_NUM_BARRIERS
	.align		4
        /*00b0*/ 	.byte	0x02, 0x4c
        /*00b2*/ 	.byte	0x01
	.zero		1


	//----- nvinfo : EIATTR_MERCURY_ISA_VERSION
	.align		4
        /*00b4*/ 	.byte	0x03, 0x5f
        /*00b6*/ 	.short	0x0101


	//----- nvinfo : EIATTR_COOP_GROUP_MASK_REGIDS
	.align		4
        /*00b8*/ 	.byte	0x04, 0x29
        /*00ba*/ 	.short	(.L_7827 - .L_7826)


	//   ....[0]....
.L_7826:
        /*00bc*/ 	.word	0xffffffff


	//   ....[1]....
        /*00c0*/ 	.word	0xffffffff


	//   ....[2]....
        /*00c4*/ 	.word	0xffffffff


	//   ....[3]....
        /*00c8*/ 	.word	0xffffffff


	//   ....[4]....
        /*00cc*/ 	.word	0xffffffff


	//   ....[5]....
        /*00d0*/ 	.word	0xffffffff


	//   ....[6]....
        /*00d4*/ 	.word	0xffffffff


	//   ....[7]....
        /*00d8*/ 	.word	0xffffffff


	//   ....[8]....
        /*00dc*/ 	.word	0x05000006


	//   ....[9]....
        /*00e0*/ 	.word	0x05000006


	//   ....[10]....
        /*00e4*/ 	.word	0x05000006


	//----- nvinfo : EIATTR_COOP_GROUP_INSTR_OFFSETS
	.align		4
.L_7827:
        /*00e8*/ 	.byte	0x04, 0x28
        /*00ea*/ 	.short	(.L_7829 - .L_7828)


	//   ....[0]....
.L_7828:
        /*00ec*/ 	.word	0x00008740


	//   ....[1]....
        /*00f0*/ 	.word	0x000087a0


	//   ....[2]....
        /*00f4*/ 	.word	0x000087f0


	//   ....[3]....
        /*00f8*/ 	.word	0x00008820


	//   ....[4]....
        /*00fc*/ 	.word	0x00008840


	//   ....[5]....
        /*0100*/ 	.word	0x00008930


	//   ....[6]....
        /*0104*/ 	.word	0x00008950


	//   ....[7]....
        /*0108*/ 	.word	0x00008970


	//   ....[8]....
        /*010c*/ 	.word	0x00008b90


	//   ....[9]....
        /*0110*/ 	.word	0x00008c00


	//   ....[10]....
        /*0114*/ 	.word	0x00008c70


	//----- nvinfo : EIATTR_EXIT_INSTR_OFFSETS
	.align		4
.L_7829:
        /*0118*/ 	.byte	0x04, 0x1c
        /*011a*/ 	.short	(.L_7831 - .L_7830)


	//   ....[0]....
.L_7830:
        /*011c*/ 	.word	0x000000d0


	//   ....[1]....
        /*0120*/ 	.word	0x00008a50


	//   ....[2]....
        /*0124*/ 	.word	0x00008b40


	//----- nvinfo : EIATTR_MAX_THREADS
	.align		4
.L_7831:
        /*0128*/ 	.byte	0x04, 0x05
        /*012a*/ 	.short	(.L_7833 - .L_7832)
.L_7832:
        /*012c*/ 	.word	0x00000100
        /*0130*/ 	.word	0x00000001
        /*0134*/ 	.word	0x00000001


	//----- nvinfo : EIATTR_CRS_STACK_SIZE
	.align		4
.L_7833:
        /*0138*/ 	.byte	0x04, 0x1e
        /*013a*/ 	.short	(.L_7835 - .L_7834)
.L_7834:
        /*013c*/ 	.word	0x00000000


	//----- nvinfo : EIATTR_CBANK_PARAM_SIZE
	.align		4
.L_7835:
        /*0140*/ 	.byte	0x03, 0x19
        /*0142*/ 	.short	0x0050


	//----- nvinfo : EIATTR_PARAM_CBANK
	.align		4
        /*0144*/ 	.byte	0x04, 0x0a
        /*0146*/ 	.short	(.L_7837 - .L_7836)
	.align		4
.L_7836:
        /*0148*/ 	.word	index@(.nv.constant0._ZN18transformer_engine6detail43dgated_act_cast_transpose_kernel_notalignedILi2ELi2Ef6__halfS2_NS_5EmptyEXadL_ZNS_5dsiluIffEET_T0_RKS3_EEXadL_ZNS_4siluIffEES5_S6_S8_EEEEvPKT2_SC_PT3_SE_PKT1_PSF_SI_mmm)
        /*014c*/ 	.short	0x0210
        /*014e*/ 	.short	0x0050


	//----- nvinfo : EIATTR_SW_WAR
	.align		4
.L_7837:
        /*0150*/ 	.byte	0x04, 0x36
        /*0152*/ 	.short	(.L_7839 - .L_7838)
.L_7838:
        /*0154*/ 	.word	0x00000008
.L_7839:


//--------------------- .nv.info._ZN18transformer_engine6detail32dgated_act_cast_transpose_kernelILi2ELi2Ef6__halfS2_NS_5EmptyEXadL_ZNS_5dsiluIffEET_T0_RKS3_EEXadL_ZNS_4siluIffEES5_S6_S8_EEEEvPKT2_SC_PT3_SE_PKT1_PSF_SI_mmm --------------------------
	.section	.nv.info._ZN18transformer_engine6detail32dgated_act_cast_transpose_kernelILi2ELi2Ef6__halfS2_NS_5EmptyEXadL_ZNS_5dsiluIffEET_T0_RKS3_EEXadL_ZNS_4siluIffEES5_S6_S8_EEEEvPKT2_SC_PT3_SE_PKT1_PSF_SI_mmm,"",@"SHT_CUDA_INFO"
	.sectionflags	@""
	.align	4


	//----- nvinfo : EIATTR_CUDA_API_VERSION
	.align		4
        /*0000*/ 	.byte	0x04, 0x37
        /*0002*/ 	.short	(.L_7841 - .L_7840)
.L_7840:
        /*0004*/ 	.word	0x00000082


	//----- nvinfo : EIATTR_KPARAM_INFO
	.align		4
.L_7841:
        /*0008*/ 	.byte	0x04, 0x17
        /*000a*/ 	.short	(.L_7843 - .L_7842)
.L_7842:
        /*000c*/ 	.word	0x00000000
        /*0010*/ 	.short	0x0009
        /*0012*/ 	.short	0x0048
        /*0014*/ 	.byte	0x00, 0xf0, 0x21, 0x00


	//----- nvinfo : EIATTR_KPARAM_INFO
	.align		4
.L_7843:
        /*0018*/ 	.byte	0x04, 0x17
        /*001a*/ 	.short	(.L_7845 - .L_7844)
.L_7844:
        /*001c*/ 	.word	0x00000000
        /*0020*/ 	.short	0x0008
        /*0022*/ 	.short	0x0040
        /*0024*/ 	.byte	0x00, 0xf0, 0x21, 0x00


	//----- nvinfo : EIATTR_KPARAM_INFO
	.align		4
.L_7845:
        /*0028*/ 	.byte	0x04, 0x17
        /*002a*/ 	.short	(.L_7847 - .L_7846)
.L_7846:
        /*002c*/ 	.word	0x00000000
        /*0030*/ 	.short	0x0007
        /*0032*/ 	.short	0x0038
        /*0034*/ 	.byte	0x00, 0xf0, 0x21, 0x00


	//----- nvinfo : EIATTR_KPARAM_INFO
	.align		4
.L_7847:
        /*0038*/ 	.byte	0x04, 0x17
        /*003a*/ 	.short	(.L_7849 - .L_7848)
.L_7848:
        /*003c*/ 	.word	0x00000000
        /*0040*/ 	.short	0x0006
        /*0042*/ 	.short	0x0030
        /*0044*/ 	.byte	0x00, 0xf0, 0x21, 0x00


	//----- nvinfo : EIATTR_KPARAM_INFO
	.align		4
.L_7849:
        /*0048*/ 	.byte	0x04, 0x17
        /*004a*/ 	.short	(.L_7851 - .L_7850)
.L_7850:
        /*004c*/ 	.word	0x00000000
        /*0050*/ 	.short	0x0005
        /*0052*/ 	.short	0x0028
        /*0054*/ 	.byte	0x00, 0xf0, 0x21, 0x00


	//----- nvinfo : EIATTR_KPARAM_INFO
	.align		4
.L_7851:
        /*0058*/ 	.byte	0x04, 0x17
        /*005a*/ 	.short	(.L_7853 - .L_7852)
.L_7852:
        /*005c*/ 	.word	0x00000000
        /*0060*/ 	.short	0x0004
        /*0062*/ 	.short	0x0020
        /*0064*/ 	.byte	0x00, 0xf0, 0x21, 0x00


	//----- nvinfo : EIATTR_KPARAM_INFO
	.align		4
.L_7853:
        /*0068*/ 	.byte	0x04, 0x17
        /*006a*/ 	.short	(.L_7855 - .L_7854)
.L_7854:
        /*006c*/ 	.word	0x00000000
        /*0070*/ 	.short	0x0003
        /*0072*/ 	.short	0x0018
        /*0074*/ 	.byte	0x00, 0xf0, 0x21, 0x00


	//----- nvinfo : EIATTR_KPARAM_INFO
	.align		4
.L_7855:
        /*0078*/ 	.byte	0x04, 0x17
        /*007a*/ 	.short	(.L_7857 - .L_7856)
.L_7856:
        /*007c*/ 	.word	0x00000000
        /*0080*/ 	.short	0x0002
        /*0082*/ 	.short	0x0010
        /*0084*/ 	.byte	0x00, 0xf0, 0x21, 0x00


	//----- nvinfo : EIATTR_KPARAM_INFO
	.align		4
.L_7857:
        /*0088*/ 	.byte	0x04, 0x17
        /*008a*/ 	.short	(.L_7859 - .L_7858)
.L_7858:
        /*008c*/ 	.word	0x00000000
        /*0090*/ 	.short	0x0001
        /*0092*/ 	.short	0x0008
        /*0094*/ 	.byte	0x00, 0xf0, 0x21, 0x00


	//----- nvinfo : EIATTR_KPARAM_INFO
	.align		4
.L_7859:
        /*0098*/ 	.byte	0x04, 0x17
        /*009a*/ 	.short	(.L_7861 - .L_7860)
.L_7860:
        /*009c*/ 	.word	0x00000000
        /*00a0*/ 	.short	0x0000
        /*00a2*/ 	.short	0x0000
        /*00a4*/ 	.byte	0x00, 0xf0, 0x21, 0x00


	//----- nvinfo : EIATTR_SPARSE_MMA_MASK
	.align		4
.L_7861:
        /*00a8*/ 	.byte	0x03, 0x50
        /*00aa*/ 	.short	0x0000


	//----- nvinfo : EIATTR_MAXREG_COUNT
	.align		4
        /*00ac*/ 	.byte	0x03, 0x1b
        /*00ae*/ 	.short	0x00ff


	//----- nvinfo : EIATTR_NUM_BARRIERS
	.align		4
        /*00b0*/ 	.byte	0x02, 0x4c
        /*00b2*/ 	.byte	0x01
	.zero		1


	//----- nvinfo : EIATTR_MERCURY_ISA_VERSION
	.align		4
        /*00b4*/ 	.byte	0x03, 0x5f
        /*00b6*/ 	.short	0x0101


	//----- nvinfo : EIATTR_INT_WARP_WIDE_INSTR_OFFSETS
	.align		4
        /*00b8*/ 	.byte	0x04, 0x31
        /*00ba*/ 	.short	(.L_7863 - .L_7862)


	//   ....[0]....
.L_7862:
        /*00bc*/ 	.word	0x00005fc0


	//   ....[1]....
        /*00c0*/ 	.word	0x000060e0


	//----- nvinfo : EIATTR_COOP_GROUP_MASK_REGIDS
	.align		4
.L_7863:
        /*00c4*/ 	.byte	0x04, 0x29
        /*00c6*/ 	.short	(.L_7865 - .L_7864)


	//   ....[0]....
.L_7864:
        /*00c8*/ 	.word	0xffffffff


	//   ....[1]....
        /*00cc*/ 	.word	0xffffffff


	//   ....[2]....
        /*00d0*/ 	.word	0xffffffff


	//   ....[3]....
        /*00d4*/ 	.word	0xffffffff


	//   ....[4]....
        /*00d8*/ 	.word	0xffffffff


	//   ....[5]....
        /*00dc*/ 	.word	0xffffffff


	//   ....[6]....
        /*00e0*/ 	.word	0xffffffff


	//   ....[7]....
        /*00e4*/ 	.word	0xffffffff


	//   ....[8]....
        /*00e8*/ 	.word	0x05000006


	//   ....[9]....
        /*00ec*/ 	.word	0x05000006


	//   ....[10]....
        /*00f0*/ 	.word	0x05000006


	//----- nvinfo : EIATTR_COOP_GROUP_INSTR_OFFSETS
	.align		4
.L_7865:
        /*00f4*/ 	.byte	0x04, 0x28
        /*00f6*/ 	.short	(.L_7867 - .L_7866)


	//   ....[0]....
.L_7866:
        /*00f8*/ 	.word	0x00005f90


	//   ....[1]....
        /*00fc*/ 	.word	0x00005ff0


	//   ....[2]....
        /*0100*/ 	.word	0x00006010


	//   ....[3]....
        /*0104*/ 	.word	0x00006040


	//   ....[4]....
        /*0108*/ 	.word	0x00006060


	//   ....[5]....
        /*010c*/ 	.word	0x00006140


	//   ....[6]....
        /*0110*/ 	.word	0x00006160


	//   ....[7]....
        /*0114*/ 	.word	0x00006180


	//   ....[8]....
        /*0118*/ 	.word	0x000063b0


	//   ....[9]....
        /*011c*/ 	.word	0x00006420


	//   ....[10]....
        /*0120*/ 	.word	0x00006490


	//----- nvinfo : EIATTR_EXIT_INSTR_OFFSETS
	.align		4
.L_7867:
        /*0124*/ 	.byte	0x04, 0x1c
        /*0126*/ 	.short	(.L_7869 - .L_7868)


	//   ....[0]....
.L_7868:
        /*0128*/ 	.word	0x000000a0


	//   ....[1]....
        /*012c*/ 	.word	0x00006250


	//   ....[2]....
        /*0130*/ 	.word	0x00006360


	//----- nvinfo : EIATTR_MAX_THREADS
	.align		4
.L_7869:
        /*0134*/ 	.byte	0x04, 0x05
        /*0136*/ 	.short	(.L_7871 - .L_7870)
.L_7870:
        /*0138*/ 	.word	0x00000100
        /*013c*/ 	.word	0x00000001
        /*0140*/ 	.word	0x00000001


	//----- nvinfo : EIATTR_CRS_STACK_SIZE
	.align		4
.L_7871:
        /*0144*/ 	.byte	0x04, 0x1e
        /*0146*/ 	.short	(.L_7873 - .L_7872)
.L_7872:
        /*0148*/ 	.word	0x00000000


	//----- nvinfo : EIATTR_CBANK_PARAM_SIZE
	.align		4
.L_7873:
        /*014c*/ 	.byte	0x03, 0x19
        /*014e*/ 	.short	0x0050


	//----- nvinfo : EIATTR_PARAM_CBANK
	.align		4
        /*0150*/ 	.byte	0x04, 0x0a
        /*0152*/ 	.short	(.L_7875 - .L_7874)
	.align		4
.L_7874:
        /*0154*/ 	.word	index@(.nv.constant0._ZN18transformer_engine6detail32dgated_act_cast_transpose_kernelILi2ELi2Ef6__halfS2_NS_5EmptyEXadL_ZNS_5dsiluIffEET_T0_RKS3_EEXadL_ZNS_4siluIffEES5_S6_S8_EEEEvPKT2_SC_PT3_SE_PKT1_PSF_SI_mmm)
        /*0158*/ 	.short	0x0210
        /*015a*/ 	.short	0x0050


	//----- nvinfo : EIATTR_SW_WAR
	.align		4
.L_7875:
        /*015c*/ 	.byte	0x04, 0x36
        /*015e*/ 	.short	(.L_7877 - .L_7876)
.L_7876:
        /*0160*/ 	.word	0x00000008
.L_7877:


//--------------------- .nv.info._ZN18transformer_engine6detail43dgated_act_cast_transpose_kernel_notalignedILi2ELi1Ef6__halffNS_5EmptyEXadL_ZNS_5dsiluIffEET_T0_RKS3_EEXadL_ZNS_4siluIffEES5_S6_S8_EEEEvPKT2_SC_PT3_SE_PKT1_PSF_SI_mmm --------------------------
	.section	.nv.info._ZN18transformer_engine6detail43dgated_act_cast_transpose_kernel_notalignedILi2ELi1Ef6__halffNS_5EmptyEXadL_ZNS_5dsiluIffEET_T0_RKS3_EEXadL_ZNS_4siluIffEES5_S6_S8_EEEEvPKT2_SC_PT3_SE_PKT1_PSF_SI_mmm,"",@"SHT_CUDA_INFO"
	.sectionflags	@""
	.align	4


	//----- nvinfo : EIATTR_CUDA_API_VERSION
	.align		4
        /*0000*/ 	.byte	0x04, 0x37
        /*0002*/ 	.short	(.L_7879 - .L_7878)
.L_7878:
        /*0004*/ 	.word	0x00000082


	//----- nvinfo : EIATTR_KPARAM_INFO
	.align		4
.L_7879:
        /*0008*/ 	.byte	0x04, 0x17
        /*000a*/ 	.short	(.L_7881 - .L_7880)
.L_7880:
        /*000c*/ 	.word	0x00000000
        /*0010*/ 	.short	0x0009
        /*0012*/ 	.short	0x0048
        /*0014*/ 	.byte	0x00, 0xf0, 0x21, 0x00


	//----- nvinfo : EIATTR_KPARAM_INFO
	.align		4
.L_7881:
        /*0018*/ 	.byte	0x04, 0x17
        /*001a*/ 	.short	(.L_7883 - .L_7882)
.L_7882:
        /*001c*/ 	.word	0x00000000
        /*0020*/ 	.short	0x0008
        /*0022*/ 	.short	0x0040
        /*0024*/ 	.byte	0x00, 0xf0, 0x21, 0x00


	//----- nvinfo : EIATTR_KPARAM_INFO
	.align		4
.L_7883:
        /*0028*/ 	.byte	0x04, 0x17
        /*002a*/ 	.short	(.L_7885 - .L_7884)
.L_7884:
        /*002c*/ 	.word	0x00000000
        /*0030*/ 	.short	0x0007
        /*0032*/ 	.short	0x0038
        /*0034*/ 	.byte	0x00, 0xf0, 0x21, 0x00


	//----- nvinfo : EIATTR_KPARAM_INFO
	.align		4
.L_7885:
        /*0038*/ 	.byte	0x04, 0x17
        /*003a*/ 	.short	(.L_7887 - .L_7886)
.L_7886:
        /*003c*/ 	.word	0x00000000
        /*0040*/ 	.short	0x0006
        /*0042*/ 	.short	0x0030
        /*0044*/ 	.byte	0x00, 0xf0, 0x21, 0x00


	//----- nvinfo : EIATTR_KPARAM_INFO
	.align		4
.L_7887:
        /*0048*/ 	.byte	0x04, 0x17
        /*004a*/ 	.short	(.L_7889 - .L_7888)
.L_7888:
        /*004c*/ 	.word	0x00000000
        /*0050*/ 	.short	0x0005
        /*0052*/ 	.short	0x0028
        /*0054*/ 	.byte	0x00, 0xf0, 0x21, 0x00


	//----- nvinfo : EIATTR_KPARAM_INFO
	.align		4
.L_7889:
        /*0058*/ 	.byte	0x04, 0x17
        /*005a*/ 	.short	(.L_7891 - .L_7890)
.L_7890:
        /*005c*/ 	.word	0x00000000
        /*0060*/ 	.short	0x0004
        /*0062*/ 	.short	0x0020
        /*0064*/ 	.byte	0x00, 0xf0, 0x21, 0x00


	//----- nvinfo : EIATTR_KPARAM_INFO
	.align		4
.L_7891:
        /*0068*/ 	.byte	0x04, 0x17
        /*006a*/ 	.short	(.L_7893 - .L_7892)
.L_7892:
        /*006c*/ 	.word	0x00000000
        /*0070*/ 	.short	0x0003
        /*0072*/ 	.short	0x0018
        /*0074*/ 	.byte	0x00, 0xf0, 0x21, 0x00


	//----- nvinfo : EIATTR_KPARAM_INFO
	.align		4
.L_7893:
        /*0078*/ 	.byte	0x04, 0x17
        /*007a*/ 	.short	(.L_7895 - .L_7894)
.L_7894:
        /*007c*/ 	.word	0x00000000
        /*0080*/ 	.short	0x0002
        /*0082*/ 	.short	0x0010
        /*0084*/ 	.byte	0x00, 0xf0, 0x21, 0x00


	//----- nvinfo : EIATTR_KPARAM_INFO
	.align		4
.L_7895:
        /*0088*/ 	.byte	0x04, 0x17
        /*008a*/ 	.short	(.L_7897 - .L_7896)
.L_7896:
        /*008c*/ 	.word	0x00000000
        /*0090*/ 	.short	0x0001
        /*0092*/ 	.short	0x0008
        /*0094*/ 	.byte	0x00, 0xf0, 0x21, 0x00


	//----- nvinfo : EIATTR_KPARAM_INFO
	.align		4
.L_7897:
        /*0098*/ 	.byte	0x04, 0x17
        /*009a*/ 	.short	(.L_7899 - .L_7898)
.L_7898:
        /*009c*/ 	.word	0x00000000
        /*00a0*/ 	.short	0x0000
        /*00a2*/ 	.short	0x0000
        /*00a4*/ 	.byte	0x00, 0xf0, 0x21, 0x00


	//----- nvinfo : EIATTR_SPARSE_MMA_MASK
	.align		4
.L_7899:
        /*00a8*/ 	.byte	0x03, 0x50
        /*00aa*/ 	.short	0x0000


	//----- nvinfo : EIATTR_MAXREG_COUNT
	.align		4
        /*00ac*/ 	.byte	0x03, 0x1b
        /*00ae*/ 	.short	0x00ff


	//----- nvinfo : EIATTR_NUM_BARRIERS
	.align		4
        /*00b0*/ 	.byte	0x02, 0x4c
        /*00b2*/ 	.byte	0x01
	.zero		1


	//----- nvinfo : EIATTR_MERCURY_ISA_VERSION
	.align		4
        /*00b4*/ 	.byte	0x03, 0x5f
        /*00b6*/ 	.short	0x0101


	//----- nvinfo : EIATTR_COOP_GROUP_MASK_REGIDS
	.align		4
        /*00b8*/ 	.byte	0x04, 0x29
        /*00ba*/ 	.short	(.L_7901 - .L_7900)


	//   ....[0]....
.L_7900:
        /*00bc*/ 	.word	0xffffffff


	//   ....[1]....
        /*00c0*/ 	.word	0xffffffff


	//   ....[2]....
        /*00c4*/ 	.word	0xffffffff


	//   ....[3]....
        /*00c8*/ 	.word	0xffffffff


	//   ....[4]....
        /*00cc*/ 	.word	0xffffffff


	//   ....[5]....
        /*00d0*/ 	.word	0xffffffff


	//   ....[6]....
        /*00d4*/ 	.word	0xffffffff


	//   ....[7]....
        /*00d8*/ 	.word	0xffffffff


	//   ....[8]....
        /*00dc*/ 	.word	0x05000004


	//   ....[9]....
        /*00e0*/ 	.word	0x05000004


	//   ....[10]....
        /*00e4*/ 	.word	0x05000004


	//----- nvinfo : EIATTR_COOP_GROUP_INSTR_OFFSETS
	.align		4
.L_7901:
        /*00e8*/ 	.byte	0x04, 0x28
        /*00ea*/ 	.short	(.L_7903 - .L_7902)


	//   ....[0]....
.L_7902:
        /*00ec*/ 	.word	0x00005480


	//   ....[1]....
        /*00f0*/ 	.word	0x000054c0


	//   ....[2]....
        /*00f4*/ 	.word	0x00005530


	//   ....[3]....
        /*00f8*/ 	.word	0x00005570


	//   ....[4]....
        /*00fc*/ 	.word	0x000055a0


	//   ....[5]....
        /*0100*/ 	.word	0x000056a0


	//   ....[6]....
        /*0104*/ 	.word	0x000056c0


	//   ....[7]....
        /*0108*/ 	.word	0x000056e0


	//   ....[8]....
        /*010c*/ 	.word	0x00005910


	//   ....[9]....
        /*0110*/ 	.word	0x00005980


	//   ....[10]....
        /*0114*/ 	.word	0x000059f0


	//----- nvinfo : EIATTR_EXIT_INSTR_OFFSETS
	.align		4
.L_7903:
        /*0118*/ 	.byte	0x04, 0x1c
        /*011a*/ 	.short	(.L_7905 - .L_7904)


	//   ....[0]....
.L_7904:
        /*011c*/ 	.word	0x000000d0


	//   ....[1]....
        /*0120*/ 	.word	0x000057d0


	//   ....[2]....
        /*0124*/ 	.word	0x000058c0


	//----- nvinfo : EIATTR_MAX_THREADS
	.align		4
.L_7905:
        /*0128*/ 	.byte	0x04, 0x05
        /*012a*/ 	.short	(.L_7907 - .L_7906)
.L_7906:
        /*012c*/ 	.word	0x00000100
        /*0130*/ 	.word	0x00000001
        /*0134*/ 	.word	0x00000001


	//----- nvinfo : EIATTR_CRS_STACK_SIZE
	.align		4
.L_7907:
        /*0138*/ 	.byte	0x04, 0x1e
        /*013a*/ 	.short	(.L_7909 - .L_7908)
.L_7908:
        /*013c*/ 	.word	0x00000000


	//----- nvinfo : EIATTR_CBANK_PARAM_SIZE
	.align		4
.L_7909:
        /*0140*/ 	.byte	0x03, 0x19
        /*0142*/ 	.short	0x0050


	//----- nvinfo : EIATTR_PARAM_CBANK
	.align		4
        /*0144*/ 	.byte	0x04, 0x0a
        /*0146*/ 	.short	(.L_7911 - .L_7910)
	.align		4
.L_7910:
        /*0148*/ 	.word	index@(.nv.constant0._ZN18transformer_engine6detail43dgated_act_cast_transpose_kernel_notalignedILi2ELi1Ef6__halffNS_5EmptyEXadL_ZNS_5dsiluIffEET_T0_RKS3_EEXadL_ZNS_4siluIffEES5_S6_S8_EEEEvPKT2_SC_PT3_SE_PKT1_PSF_SI_mmm)
        /*014c*/ 	.short	0x0210
        /*014e*/ 	.short	0x0050


	//----- nvinfo : EIATTR_SW_WAR
	.align		4
.L_7911:
        /*0150*/ 	.byte	0x04, 0x36
        /*0152*/ 	.short	(.L_7913 - .L_7912)
.L_7912:
        /*0154*/ 	.word	0x00000008
.L_7913:


//--------------------- .nv.info._ZN18transformer_engine6detail32dgated_act_cast_transpose_kernelILi2ELi1Ef6__halffNS_5EmptyEXadL_ZNS_5dsiluIffEET_T0_RKS3_EEXadL_ZNS_4siluIffEES5_S6_S8_EEEEvPKT2_SC_PT3_SE_PKT1_PSF_SI_mmm --------------------------
	.section	.nv.info._ZN18transformer_engine6detail32dgated_act_cast_transpose_kernelILi2ELi1Ef6__halffNS_5EmptyEXadL_ZNS_5dsiluIffEET_T0_RKS3_EEXadL_ZNS_4siluIffEES5_S6_S8_EEEEvPKT2_SC_PT3_SE_PKT1_PSF_SI_mmm,"",@"SHT_CUDA_INFO"
	.sectionflags	@""
	.align	4


	//----- nvinfo : EIATTR_CUDA_API_VERSION
	.align		4
        /*0000*/ 	.byte	0x04, 0x37
        /*0002*/ 	.short	(.L_7915 - .L_7914)
.L_7914:
        /*0004*/ 	.word	0x00000082


	//----- nvinfo : EIATTR_KPARAM_INFO
	.align		4
.L_7915:
        /*0008*/ 	.byte	0x04, 0x17
        /*000a*/ 	.short	(.L_7917 - .L_7916)
.L_7916:
        /*000c*/ 	.word	0x00000000
        /*0010*/ 	.short	0x0009
        /*0012*/ 	.short	0x0048
        /*0014*/ 	.byte	0x00, 0xf0, 0x21, 0x00


	//----- nvinfo : EIATTR_KPARAM_INFO
	.align		4
.L_7917:
        /*0018*/ 	.byte	0x04, 0x17
        /*001a*/ 	.short	(.L_7919 - .L_7918)
.L_7918:
        /*001c*/ 	.word	0x00000000
        /*0020*/ 	.short	0x0008
        /*0022*/ 	.short	0x0040
        /*0024*/ 	.byte	0x00, 0xf0, 0x21, 0x00


	//----- nvinfo : EIATTR_KPARAM_INFO
	.align		4
.L_7919:
        /*0028*/ 	.byte	0x04, 0x17
        /*002a*/ 	.short	(.L_7921 - .L_7920)
.L_7920:
        /*002c*/ 	.word	0x00000000
        /*0030*/ 	.short	0x0007
        /*0032*/ 	.short	0x0038
        /*0034*/ 	.byte	0x00, 0xf0, 0x21, 0x00


	//----- nvinfo : EIATTR_KPARAM_INFO
	.align		4
.L_7921:
        /*0038*/ 	.byte	0x04, 0x17
        /*003a*/ 	.short	(.L_7923 - .L_7922)
.L_7922:
        /*003c*/ 	.word	0x00000000
        /*0040*/ 	.short	0x0006
        /*0042*/ 	.short	0x0030
        /*0044*/ 	.byte	0x00, 0xf0, 0x21, 0x00


	//----- nvinfo : EIATTR_KPARAM_INFO
	.align		4
.L_7923:
        /*0048*/ 	.byte	0x04, 0x17
        /*004a*/ 	.short	(.L_7925 - .L_7924)
.L_7924:
        /*004c*/ 	.word	0x00000000
        /*0050*/ 	.short	0x0005
        /*0052*/ 	.short	0x0028
        /*0054*/ 	.byte	0x00, 0xf0, 0x21, 0x00


	//----- nvinfo : EIATTR_KPARAM_INFO
	.align		4
.L_7925:
        /*0058*/ 	.byte	0x04, 0x17
        /*005a*/ 	.short	(.L_7927 - .L_7926)
.L_7926:
        /*005c*/ 	.word	0x00000000
        /*0060*/ 	.short	0x0004
        /*0062*/ 	.short	0x0020
        /*0064*/ 	.byte	0x00, 0xf0, 0x21, 0x00


	//----- nvinfo : EIATTR_KPARAM_INFO
	.align		4
.L_7927:
        /*0068*/ 	.byte	0x04, 0x17
        /*006a*/ 	.short	(.L_7929 - .L_7928)
.L_7928:
        /*006c*/ 	.word	0x00000000
        /*0070*/ 	.short	0x0003
        /*0072*/ 	.short	0x0018
        /*0074*/ 	.byte	0x00, 0xf0, 0x21, 0x00


	//----- nvinfo : EIATTR_KPARAM_INFO
	.align		4
.L_7929:
        /*0078*/ 	.byte	0x04, 0x17
        /*007a*/ 	.short	(.L_7931 - .L_7930)
.L_7930:
        /*007c*/ 	.word	0x00000000
        /*0080*/ 	.short	0x0002
        /*0082*/ 	.short	0x0010
        /*0084*/ 	.byte	0x00, 0xf0, 0x21, 0x00


	//----- nvinfo : EIATTR_KPARAM_INFO
	.align		4
.L_7931:
        /*0088*/ 	.byte	0x04, 0x17
        /*008a*/ 	.short	(.L_7933 - .L_7932)
.L_7932:
        /*008c*/ 	.word	0x00000000
        /*0090*/ 	.short	0x0001
        /*0092*/ 	.short	0x0008
        /*0094*/ 	.byte	0x00, 0xf0, 0x21, 0x00


	//----- nvinfo : EIATTR_KPARAM_INFO
	.align		4
.L_7933:
        /*0098*/ 	.byte	0x04, 0x17
        /*009a*/ 	.short	(.L_7935 - .L_7934)
.L_7934:
        /*009c*/ 	.word	0x00000000
        /*00a0*/ 	.short	0x0000
        /*00a2*/ 	.short	0x0000
        /*00a4*/ 	.byte	0x00, 0xf0, 0x21, 0x00


	//----- nvinfo : EIATTR_SPARSE_MMA_MASK
	.align		4
.L_7935:
        /*00a8*/ 	.byte	0x03, 0x50
        /*00aa*/ 	.short	0x0000


	//----- nvinfo : EIATTR_MAXREG_COUNT
	.align		4
        /*00ac*/ 	.byte	0x03, 0x1b
        /*00ae*/ 	.short	0x00ff


	//----- nvinfo : EIATTR_NUM_BARRIERS
	.align		4
        /*00b0*/ 	.byte	0x02, 0x4c
        /*00b2*/ 	.byte	0x01
	.zero		1


	//----- nvinfo : EIATTR_MERCURY_ISA_VERSION
	.align		4
        /*00b4*/ 	.byte	0x03, 0x5f
        /*00b6*/ 	.short	0x0101


	//----- nvinfo : EIATTR_COOP_GROUP_MASK_REGIDS
	.align		4
        /*00b8*/ 	.byte	0x04, 0x29
        /*00ba*/ 	.short	(.L_7937 - .L_7936)


	//   ....[0]....
.L_7936:
        /*00bc*/ 	.word	0xffffffff


	//   ....[1]....
        /*00c0*/ 	.word	0xffffffff


	//   ....[2]....
        /*00c4*/ 	.word	0xffffffff


	//   ....[3]....
        /*00c8*/ 	.word	0xffffffff


	//   ....[4]....
        /*00cc*/ 	.word	0xffffffff


	//   ....[5]....
        /*00d0*/ 	.word	0xffffffff


	//   ....[6]....
        /*00d4*/ 	.word	0xffffffff


	//   ....[7]....
        /*00d8*/ 	.word	0xffffffff


	//   ....[8]....
        /*00dc*/ 	.word	0x05000006


	//   ....[9]....
        /*00e0*/ 	.word	0x05000006


	//   ....[10]....
        /*00e4*/ 	.word	0x05000006


	//----- nvinfo : EIATTR_COOP_GROUP_INSTR_OFFSETS
	.align		4
.L_7937:
        /*00e8*/ 	.byte	0x04, 0x28
        /*00ea*/ 	.short	(.L_7939 - .L_7938)


	//   ....[0]....
.L_7938:
        /*00ec*/ 	.word	0x00003720


	//   ....[1]....
        /*00f0*/ 	.word	0x00003780


	//   ....[2]....
        /*00f4*/ 	.word	0x000037a0


	//   ....[3]....
        /*00f8*/ 	.word	0x000037c0


	//   ....[4]....
        /*00fc*/ 	.word	0x000037e0


	//   ....[5]....
        /*0100*/ 	.word	0x000038c0


	//   ....[6]....
        /*0104*/ 	.word	0x000038e0


	//   ....[7]....
        /*0108*/ 	.word	0x00003900


	//   ....[8]....
        /*010c*/ 	.word	0x00003b10


	//   ....[9]....
        /*0110*/ 	.word	0x00003b80


	//   ....[10]....
        /*0114*/ 	.word	0x00003bf0


	//----- nvinfo : EIATTR_EXIT_INSTR_OFFSETS
	.align		4
.L_7939:
        /*0118*/ 	.byte	0x04, 0x1c
        /*011a*/ 	.short	(.L_7941 - .L_7940)


	//   ....[0]....
.L_7940:
        /*011c*/ 	.word	0x000000a0


	//   ....[1]....
        /*0120*/ 	.word	0x000039d0


	//   ....[2]....
        /*0124*/ 	.word	0x00003ac0


	//----- nvinfo : EIATTR_MAX_THREADS
	.align		4
.L_7941:
        /*0128*/ 	.byte	0x04, 0x05
        /*012a*/ 	.short	(.L_7943 - .L_7942)
.L_7942:
        /*012c*/ 	.word	0x00000100
        /*0130*/ 	.word	0x00000001
        /*0134*/ 	.word	0x00000001


	//----- nvinfo : EIATTR_CRS_STACK_SIZE
	.align		4
.L_7943:
        /*0138*/ 	.byte	0x04, 0x1e
        /*013a*/ 	.short	(.L_7945 - .L_7944)
.L_7944:
        /*013c*/ 	.word	0x00000000


	//----- nvinfo : EIATTR_CBANK_PARAM_SIZE
	.align		4
.L_7945:
        /*0140*/ 	.byte	0x03, 0x19
        /*0142*/ 	.short	0x0050


	//----- nvinfo : EIATTR_PARAM_CBANK
	.align		4
        /*0144*/ 	.byte	0x04, 0x0a
        /*0146*/ 	.short	(.L_7947 - .L_7946)
	.align		4
.L_7946:
        /*0148*/ 	.word	index@(.nv.constant0._ZN18transformer_engine6detail32dgated_act_cast_transpose_kernelILi2ELi1Ef6__halffNS_5EmptyEXadL_ZNS_5dsiluIffEET_T0_RKS3_EEXadL_ZNS_4siluIffEES5_S6_S8_EEEEvPKT2_SC_PT3_SE_PKT1_PSF_SI_mmm)
        /*014c*/ 	.short	0x0210
        /*014e*/ 	.short	0x0050


	//----- nvinfo : EIATTR_SW_WAR
	.align		4
.L_7947:
        /*0150*/ 	.byte	0x04, 0x36
        /*0152*/ 	.short	(.L_7949 - .L_7948)
.L_7948:
        /*0154*/ 	.word	0x00000008
.L_7949:


//--------------------- .nv.info._ZN18transformer_engine6detail43dgated_act_cast_transpose_kernel_notalignedILi1ELi4Eff13__nv_fp8_e4m3NS_5EmptyEXadL_ZNS_5dsiluIffEET_T0_RKS3_EEXadL_ZNS_4siluIffEES5_S6_S8_EEEEvPKT2_SC_PT3_SE_PKT1_PSF_SI_mmm --------------------------
	.section	.nv.info._ZN18transformer_engine6detail43dgated_act_cast_transpose_kernel_notalignedILi1ELi4Eff13__nv_fp8_e4m3NS_5EmptyEXadL_ZNS_5dsiluIffEET_T0_RKS3_EEXadL_ZNS_4siluIffEES5_S6_S8_EEEEvPKT2_SC_PT3_SE_PKT1_PSF_SI_mmm,"",@"SHT_CUDA_INFO"
	.sectionflags	@""
	.align	4


	//----- nvinfo : EIATTR_CUDA_API_VERSION
	.align		4
        /*0000*/ 	.byte	0x04, 0x37
        /*0002*/ 	.short	(.L_7951 - .L_7950)
.L_7950:
        /*0004*/ 	.word	0x00000082


	//----- nvinfo : EIATTR_KPARAM_INFO
	.align		4
.L_7951:
        /*0008*/ 	.byte	0x04, 0x17
        /*000a*/ 	.short	(.L_7953 - .L_7952)
.L_7952:
        /*000c*/ 	.word	0x00000000
        /*0010*/ 	.short	0x0009
        /*0012*/ 	.short	0x0048
        /*0014*/ 	.byte	0x00, 0xf0, 0x21, 0x00


	//----- nvinfo : EIATTR_KPARAM_INFO
	.align		4
.L_7953:
        /*0018*/ 	.byte	0x04, 0x17
        /*001a*/ 	.short	(.L_7955 - .L_7954)
.L_7954:
        /*001c*/ 	.word	0x00000000
        /*0020*/ 	.short	0x0008
        /*0022*/ 	.short	0x0040
        /*0024*/ 	.byte	0x00, 0xf0, 0x21, 0x00


	//----- nvinfo : EIATTR_KPARAM_INFO
	.align		4
.L_7955:
        /*0028*/ 	.byte	0x04, 0x17
        /*002a*/ 	.short	(.L_7957 - .L_7956)
.L_7956:
        /*002c*/ 	.word	0x00000000
        /*0030*/ 	.short	0x0007
        /*0032*/ 	.short	0x0038
        /*0034*/ 	.byte	0x00, 0xf0, 0x21, 0x00


	//----- nvinfo : EIATTR_KPARAM_INFO
	.align		4
.L_7957:
        /*0038*/ 	.byte	0x04, 0x17
        /*003a*/ 	.short	(.L_7959 - .L_7958)
.L_7958:
        /*003c*/ 	.word	0x00000000
        /*0040*/ 	.short	0x0006
        /*0042*/ 	.short	0x0030
        /*0044*/ 	.byte	0x00, 0xf0, 0x21, 0x00


	//----- nvinfo : EIATTR_KPARAM_INFO
	.align		4
.L_7959:
        /*0048*/ 	.byte	0x04, 0x17
        /*004a*/ 	.short	(.L_7961 - .L_7960)
.L_7960:
        /*004c*/ 	.word	0x00000000
        /*0050*/ 	.short	0x0005
        /*0052*/ 	.short	0x0028
        /*0054*/ 	.byte	0x00, 0xf0, 0x21, 0x00


	//----- nvinfo : EIATTR_KPARAM_INFO
	.align		4
.L_7961:
        /*0058*/ 	.byte	0x04, 0x17
        /*005a*/ 	.short	(.L_7963 - .L_7962)
.L_7962:
        /*005c*/ 	.word	0x00000000
        /*0060*/ 	.short	0x0004
        /*0062*/ 	.short	0x0020
        /*0064*/ 	.byte	0x00, 0xf0, 0x21, 0x00


	//----- nvinfo : EIATTR_KPARAM_INFO
	.align		4
.L_7963:
        /*0068*/ 	.byte	0x04, 0x17
        /*006a*/ 	.short	(.L_7965 - .L_7964)
.L_7964:
        /*006c*/ 	.word	0x00000000
        /*0070*/ 	.short	0x0003
        /*0072*/ 	.short	0x0018
        /*0074*/ 	.byte	0x00, 0xf0, 0x21, 0x00


	//----- nvinfo : EIATTR_KPARAM_INFO
	.align		4
.L_7965:
        /*0078*/ 	.byte	0x04, 0x17
        /*007a*/ 	.short	(.L_7967 - .L_7966)
.L_7966:
        /*007c*/ 	.word	0x00000000
        /*0080*/ 	.short	0x0002
        /*0082*/ 	.short	0x0010
        /*0084*/ 	.byte	0x00, 0xf0, 0x21, 0x00


	//----- nvinfo : EIATTR_KPARAM_INFO
	.align		4
.L_7967:
        /*0088*/ 	.byte	0x04, 0x17
        /*008a*/ 	.short	(.L_7969 - .L_7968)
.L_7968:
        /*008c*/ 	.word	0x00000000
        /*0090*/ 	.short	0x0001
        /*0092*/ 	.short	0x0008
        /*0094*/ 	.byte	0x00, 0xf0, 0x21, 0x00


	//----- nvinfo : EIATTR_KPARAM_INFO
	.align		4
.L_7969:
        /*0098*/ 	.byte	0x04, 0x17
        /*009a*/ 	.short	(.L_7971 - .L_7970)
.L_7970:
        /*009c*/ 	.word	0x00000000
        /*00a0*/ 	.short	0x0000
        /*00a2*/ 	.short	0x0000
        /*00a4*/ 	.byte	0x00, 0xf0, 0x21, 0x00


	//----- nvinfo : EIATTR_SPARSE_MMA_MASK
	.align		4
.L_7971:
        /*00a8*/ 	.byte	0x03, 0x50
        /*00aa*/ 	.short	0x0000


	//----- nvinfo : EIATTR_MAXREG_COUNT
	.align		4
        /*00ac*/ 	.byte	0x03, 0x1b
        /*00ae*/ 	.short	0x00ff


	//----- nvinfo : EIATTR_NUM_BARRIERS
	.align		4
        /*00b0*/ 	.byte	0x02, 0x4c
        /*00b2*/ 	.byte	0x01
	.zero		1


	//----- nvinfo : EIATTR_MERCURY_ISA_VERSION
	.align		4
        /*00b4*/ 	.byte	0x03, 0x5f
        /*00b6*/ 	.short	0x0101


	//----- nvinfo : EIATTR_COOP_GROUP_MASK_REGIDS
	.align		4
        /*00b8*/ 	.byte	0x04, 0x29
        /*00ba*/ 	.short	(.L_7973 - .L_7972)


	//   ....[0]....
.L_7972:
        /*00bc*/ 	.word	0xffffffff


	//   ....[1]....
        /*00c0*/ 	.word	0xffffffff


	//   ....[2]....
        /*00c4*/ 	.word	0xffffffff


	//   ....[3]....
        /*00c8*/ 	.word	0xffffffff


	//   ....[4]....
        /*00cc*/ 	.word	0xffffffff


	//   ....[5]....
        /*00d0*/ 	.word	0xffffffff


	//   ....[6]....
        /*00d4*/ 	.word	0xffffffff


	//   ....[7]....
        /*00d8*/ 	.word	0xffffffff


	//   ....[8]....
        /*00dc*/ 	.word	0x05000004


	//   ....[9]....
        /*00e0*/ 	.word	0x05000004


	//   ....[10]....
        /*00e4*/ 	.word	0x05000004


	//----- nvinfo : EIATTR_COOP_GROUP_INSTR_OFFSETS
	.align		4
.L_7973:
        /*00e8*/ 	.byte	0x04, 0x28
        /*00ea*/ 	.short	(.L_7975 - .L_7974)


	//   ....[0]....
.L_7974:
        /*00ec*/ 	.word	0x000072c0


	//   ....[1]....
        /*00f0*/ 	.word	0x00007300


	//   ....[2]....
        /*00f4*/ 	.word	0x00007350


	//   ....[3]....
        /*00f8*/ 	.word	0x000073a0


	//   ....[4]....
        /*00fc*/ 	.word	0x000073d0


	//   ....[5]....
        /*0100*/ 	.word	0x000074c0


	//   ....[6]....
        /*0104*/ 	.word	0x000074e0


	//   ....[7]....
        /*0108*/ 	.word	0x00007500


	//   ....[8]....
        /*010c*/ 	.word	0x00007730


	//   ....[9]....
        /*0110*/ 	.word	0x000077a0


	//   ....[10]....
        /*0114*/ 	.word	0x00007810


	//----- nvinfo : EIATTR_EXIT_INSTR_OFFSETS
	.align		4
.L_7975:
        /*0118*/ 	.byte	0x04, 0x1c
        /*011a*/ 	.short	(.L_7977 - .L_7976)


	//   ....[0]....
.L_7976:
        /*011c*/ 	.word	0x000000d0


	//   ....[1]....
        /*0120*/ 	.word	0x000075f0


	//   ....[2]....
        /*0124*/ 	.word	0x000076e0


	//----- nvinfo : EIATTR_MAX_THREADS
	.align		4
.L_7977:
        /*0128*/ 	.byte	0x04, 0x05
        /*012a*/ 	.short	(.L_7979 - .L_7978)
.L_7978:
        /*012c*/ 	.word	0x00000100
        /*0130*/ 	.word	0x00000001
        /*0134*/ 	.word	0x00000001


	//----- nvinfo : EIATTR_CRS_STACK_SIZE
	.align		4
.L_7979:
        /*0138*/ 	.byte	0x04, 0x1e
        /*013a*/ 	.short	(.L_7981 - .L_7980)
.L_7980:
        /*013c*/ 	.word	0x00000000


	//----- nvinfo : EIATTR_CBANK_PARAM_SIZE
	.align		4
.L_7981:
        /*0140*/ 	.byte	0x03, 0x19
        /*0142*/ 	.short	0x0050


	//----- nvinfo : EIATTR_PARAM_CBANK
	.align		4
        /*0144*/ 	.byte	0x04, 0x0a
        /*0146*/ 	.short	(.L_7983 - .L_7982)
	.align		4
.L_7982:
        /*0148*/ 	.word	index@(.nv.constant0._ZN18transformer_engine6detail43dgated_act_cast_transpose_kernel_notalignedILi1ELi4Eff13__nv_fp8_e4m3NS_5EmptyEXadL_ZNS_5dsiluIffEET_T0_RKS3_EEXadL_ZNS_4siluIffEES5_S6_S8_EEEEvPKT2_SC_PT3_SE_PKT1_PSF_SI_mmm)
        /*014c*/ 	.short	0x0210
        /*014e*/ 	.short	0x0050


	//----- nvinfo : EIATTR_SW_WAR
	.align		4
.L_7983:
        /*0150*/ 	.byte	0x04, 0x36
        /*0152*/ 	.short	(.L_7985 - .L_7984)
.L_7984:
        /*0154*/ 	.word	0x00000008
.L_7985:


//--------------------- .nv.info._ZN18transformer_engine6detail32dgated_act_cast_transpose_kernelILi1ELi4Eff13__nv_fp8_e4m3NS_5EmptyEXadL_ZNS_5dsiluIffEET_T0_RKS3_EEXadL_ZNS_4siluIffEES5_S6_S8_EEEEvPKT2_SC_PT3_SE_PKT1_PSF_SI_mmm --------------------------
	.section	.nv.info._ZN18transformer_engine6detail32dgated_act_cast_transpose_kernelILi1ELi4Eff13__nv_fp8_e4m3NS_5EmptyEXadL_ZNS_5dsiluIffEET_T0_RKS3_EEXadL_ZNS_4siluIffEES5_S6_S8_EEEEvPKT2_SC_PT3_SE_PKT1_PSF_SI_mmm,"",@"SHT_CUDA_INFO"
	.sectionflags	@""
	.align	4


	//----- nvinfo : EIATTR_CUDA_API_VERSION
	.align		4
        /*0000*/ 	.byte	0x04, 0x37
        /*0002*/ 	.short	(.L_7987 - .L_7986)
.L_7986:
        /*0004*/ 	.word	0x00000082


	//----- nvinfo : EIATTR_KPARAM_INFO
	.align		4
.L_7987:
        /*0008*/ 	.byte	0x04, 0x17
        /*000a*/ 	.short	(.L_7989 - .L_7988)
.L_7988:
        /*000c*/ 	.word	0x00000000
        /*0010*/ 	.short	0x0009
        /*0012*/ 	.short	0x0048
        /*0014*/ 	.byte	0x00, 0xf0, 0x21, 0x00


	//----- nvinfo : EIATTR_KPARAM_INFO
	.align		4
.L_7989:
        /*0018*/ 	.byte	0x04, 0x17
        /*001a*/ 	.short	(.L_7991 - .L_7990)
.L_7990:
        /*001c*/ 	.word	0x00000000
        /*0020*/ 	.short	0x0008
        /*0022*/ 	.short	0x0040
        /*0024*/ 	.byte	0x00, 0xf0, 0x21, 0x00


	//----- nvinfo : EIATTR_KPARAM_INFO
	.align		4
.L_7991:
        /*0028*/ 	.byte	0x04, 0x17
        /*002a*/ 	.short	(.L_7993 - .L_7992)
.L_7992:
        /*002c*/ 	.word	0x00000000
        /*0030*/ 	.short	0x0007
        /*0032*/ 	.short	0x0038
        /*0034*/ 	.byte	0x00, 0xf0, 0x21, 0x00


	//----- nvinfo : EIATTR_KPARAM_INFO
	.align		4
.L_7993:
        /*0038*/ 	.byte	0x04, 0x17
        /*003a*/ 	.short	(.L_7995 - .L_7994)
.L_7994:
        /*003c*/ 	.word	0x00000000
        /*0040*/ 	.short	0x0006
        /*0042*/ 	.short	0x0030
        /*0044*/ 	.byte	0x00, 0xf0, 0x21, 0x00


	//----- nvinfo : EIATTR_KPARAM_INFO
	.align		4
.L_7995:
        /*0048*/ 	.byte	0x04, 0x17
        /*004a*/ 	.short	(.L_7997 - .L_7996)
.L_7996:
        /*004c*/ 	.word	0x00000000
        /*0050*/ 	.short	0x0005
        /*0052*/ 	.short	0x0028
        /*0054*/ 	.byte	0x00, 0xf0, 0x21, 0x00


	//----- nvinfo : EIATTR_KPARAM_INFO
	.align		4
.L_7997:
        /*0058*/ 	.byte	0x04, 0x17
        /*005a*/ 	.short	(.L_7999 - .L_7998)
.L_7998:
        /*005c*/ 	.word	0x00000000
        /*0060*/ 	.short	0x0004
        /*0062*/ 	.short	0x0020
        /*0064*/ 	.byte	0x00, 0xf0, 0x21, 0x00


	//----- nvinfo : EIATTR_KPARAM_INFO
	.align		4
.L_7999:
        /*0068*/ 	.byte	0x04, 0x17
        /*006a*/ 	.short	(.L_8001 - .L_8000)
.L_8000:
        /*006c*/ 	.word	0x00000000
        /*0070*/ 	.short	0x0003
        /*0072*/ 	.short	0x0018
        /*0074*/ 	.byte	0x00, 0xf0, 0x21, 0x00


	//----- nvinfo : EIATTR_KPARAM_INFO
	.align		4
.L_8001:
        /*0078*/ 	.byte	0x04, 0x17
        /*007a*/ 	.short	(.L_8003 - .L_8002)
.L_8002:
        /*007c*/ 	.word	0x00000000
        /*0080*/ 	.short	0x0002
        /*0082*/ 	.short	0x0010
        /*0084*/ 	.byte	0x00, 0xf0, 0x21, 0x00


	//----- nvinfo : EIATTR_KPARAM_INFO
	.align		4
.L_8003:
        /*0088*/ 	.byte	0x04, 0x17
        /*008a*/ 	.short	(.L_8005 - .L_8004)
.L_8004:
        /*008c*/ 	.word	0x00000000
        /*0090*/ 	.short	0x0001
        /*0092*/ 	.short	0x0008
        /*0094*/ 	.byte	0x00, 0xf0, 0x21, 0x00


	//----- nvinfo : EIATTR_KPARAM_INFO
	.align		4
.L_8005:
        /*0098*/ 	.byte	0x04, 0x17
        /*009a*/ 	.short	(.L_8007 - .L_8006)
.L_8006:
        /*009c*/ 	.word	0x00000000
        /*00a0*/ 	.short	0x0000
        /*00a2*/ 	.short	0x0000
        /*00a4*/ 	.byte	0x00, 0xf0, 0x21, 0x00


	//----- nvinfo : EIATTR_SPARSE_MMA_MASK
	.align		4
.L_8007:
        /*00a8*/ 	.byte	0x03, 0x50
        /*00aa*/ 	.short	0x0000


	//----- nvinfo : EIATTR_MAXREG_COUNT
	.align		4
        /*00ac*/ 	.byte	0x03, 0x1b
        /*00ae*/ 	.short	0x00ff


	//----- nvinfo : EIATTR_NUM_BARRIERS
	.align		4
        /*00b0*/ 	.byte	0x02, 0x4c
        /*00b2*/ 	.byte	0x01
	.zero		1


	//----- nvinfo : EIATTR_MERCURY_ISA_VERSION
	.align		4
        /*00b4*/ 	.byte	0x03, 0x5f
        /*00b6*/ 	.short	0x0101


	//----- nvinfo : EIATTR_COOP_GROUP_MASK_REGIDS
	.align		4
        /*00b8*/ 	.byte	0x04, 0x29
        /*00ba*/ 	.short	(.L_8009 - .L_8008)


	//   ....[0]....
.L_8008:
        /*00bc*/ 	.word	0xffffffff


	//   ....[1]....
        /*00c0*/ 	.word	0xffffffff


	//   ....[2]....
        /*00c4*/ 	.word	0xffffffff


	//   ....[3]....
        /*00c8*/ 	.word	0xffffffff


	//   ....[4]....
        /*00cc*/ 	.word	0xffffffff


	//   ....[5]....
        /*00d0*/ 	.word	0xffffffff


	//   ....[6]....
        /*00d4*/ 	.word	0xffffffff


	//   ....[7]....
        /*00d8*/ 	.word	0xffffffff


	//   ....[8]....
        /*00dc*/ 	.word	0x05000004


	//   ....[9]....
        /*00e0*/ 	.word	0x05000004


	//   ....[10]....
        /*00e4*/ 	.word	0x05000004


	//----- nvinfo : EIATTR_COOP_GROUP_INSTR_OFFSETS
	.align		4
.L_8009:
        /*00e8*/ 	.byte	0x04, 0x28
        /*00ea*/ 	.short	(.L_8011 - .L_8010)


	//   ....[0]....
.L_8010:
        /*00ec*/ 	.word	0x00004720


	//   ....[1]....
        /*00f0*/ 	.word	0x00004770


	//   ....[2]....
        /*00f4*/ 	.word	0x000047d0


	//   ....[3]....
        /*00f8*/ 	.word	0x000047f0


	//   ....[4]....
        /*00fc*/ 	.word	0x00004810


	//   ....[5]....
        /*0100*/ 	.word	0x000048e0


	//   ....[6]....
        /*0104*/ 	.word	0x00004900


	//   ....[7]....
        /*0108*/ 	.word	0x00004920


	//   ....[8]....
        /*010c*/ 	.word	0x00004b50


	//   ....[9]....
        /*0110*/ 	.word	0x00004bc0


	//   ....[10]....
        /*0114*/ 	.word	0x00004c30


	//----- nvinfo : EIATTR_EXIT_INSTR_OFFSETS
	.align		4
.L_8011:
        /*0118*/ 	.byte	0x04, 0x1c
        /*011a*/ 	.short	(.L_8013 - .L_8012)


	//   ....[0]....
.L_8012:
        /*011c*/ 	.word	0x000000a0


	//   ....[1]....
        /*0120*/ 	.word	0x00004a10


	//   ....[2]....
        /*0124*/ 	.word	0x00004b00


	//----- nvinfo : EIATTR_MAX_THREADS
	.align		4
.L_8013:
        /*0128*/ 	.byte	0x04, 0x05
        /*012a*/ 	.short	(.L_8015 - .L_8014)
.L_8014:
        /*012c*/ 	.word	0x00000100
        /*0130*/ 	.word	0x00000001
        /*0134*/ 	.word	0x00000001


	//----- nvinfo : EIATTR_CRS_STACK_SIZE
	.align		4
.L_8015:
        /*0138*/ 	.byte	0x04, 0x1e
        /*013a*/ 	.short	(.L_8017 - .L_8016)
.L_8016:
        /*013c*/ 	.word	0x00000000


	//----- nvinfo : EIATTR_CBANK_PARAM_SIZE
	.align		4
.L_8017:
        /*0140*/ 	.byte	0x03, 0x19
        /*0142*/ 	.short	0x0050


	//----- nvinfo : EIATTR_PARAM_CBANK
	.align		4
        /*0144*/ 	.byte	0x04, 0x0a
        /*0146*/ 	.short	(.L_8019 - .L_8018)
	.align		4
.L_8018:
        /*0148*/ 	.word	index@(.nv.constant0._ZN18transformer_engine6detail32dgated_act_cast_transpose_kernelILi1ELi4Eff13__nv_fp8_e4m3NS_5EmptyEXadL_ZNS_5dsiluIffEET_T0_RKS3_EEXadL_ZNS_4siluIffEES5_S6_S8_EEEEvPKT2_SC_PT3_SE_PKT1_PSF_SI_mmm)
        /*014c*/ 	.short	0x0210
        /*014e*/ 	.short	0x0050


	//----- nvinfo : EIATTR_SW_WAR
	.align		4
.L_8019:
        /*0150*/ 	.byte	0x04, 0x36
        /*0152*/ 	.short	(.L_8021 - .L_8020)
.L_8020:
        /*0154*/ 	.word	0x00000008
.L_8021:


//--------------------- .nv.info._ZN18transformer_engine6detail43dgated_act_cast_transpose_kernel_notalignedILi1ELi4Eff13__nv_fp8_e5m2NS_5EmptyEXadL_ZNS_5dsiluIffEET_T0_RKS3_EEXadL_ZNS_4siluIffEES5_S6_S8_EEEEvPKT2_SC_PT3_SE_PKT1_PSF_SI_mmm --------------------------
	.section	.nv.info._ZN18transformer_engine6detail43dgated_act_cast_transpose_kernel_notalignedILi1ELi4Eff13__nv_fp8_e5m2NS_5EmptyEXadL_ZNS_5dsiluIffEET_T0_RKS3_EEXadL_ZNS_4siluIffEES5_S6_S8_EEEEvPKT2_SC_PT3_SE_PKT1_PSF_SI_mmm,"",@"SHT_CUDA_INFO"
	.sectionflags	@""
	.align	4


	//----- nvinfo : EIATTR_CUDA_API_VERSION
	.align		4
        /*0000*/ 	.byte	0x04, 0x37
        /*0002*/ 	.short	(.L_8023 - .L_8022)
.L_8022:
        /*0004*/ 	.word	0x00000082


	//----- nvinfo : EIATTR_KPARAM_INFO
	.align		4
.L_8023:
        /*0008*/ 	.byte	0x04, 0x17
        /*000a*/ 	.short	(.L_8025 - .L_8024)
.L_8024:
        /*000c*/ 	.word	0x00000000
        /*0010*/ 	.short	0x0009
        /*0012*/ 	.short	0x0048
        /*0014*/ 	.byte	0x00, 0xf0, 0x21, 0x00


	//----- nvinfo : EIATTR_KPARAM_INFO
	.align		4
.L_8025:
        /*0018*/ 	.byte	0x04, 0x17
        /*001a*/ 	.short	(.L_8027 - .L_8026)
.L_8026:
        /*001c*/ 	.word	0x00000000
        /*0020*/ 	.short	0x0008
        /*0022*/ 	.short	0x0040
        /*0024*/ 	.byte	0x00, 0xf0, 0x21, 0x00


	//----- nvinfo : EIATTR_KPARAM_INFO
	.align		4
.L_8027:
        /*0028*/ 	.byte	0x04, 0x17
        /*002a*/ 	.short	(.L_8029 - .L_8028)
.L_8028:
        /*002c*/ 	.word	0x00000000
        /*0030*/ 	.short	0x0007
        /*0032*/ 	.short	0x0038
        /*0034*/ 	.byte	0x00, 0xf0, 0x21, 0x00


	//----- nvinfo : EIATTR_KPARAM_INFO
	.align		4
.L_8029:
        /*0038*/ 	.byte	0x04, 0x17
        /*003a*/ 	.short	(.L_8031 - .L_8030)
.L_8030:
        /*003c*/ 	.word	0x00000000
        /*0040*/ 	.short	0x0006
        /*0042*/ 	.short	0x0030
        /*0044*/ 	.byte	0x00, 0xf0, 0x21, 0x00


	//----- nvinfo : EIATTR_KPARAM_INFO
	.align		4
.L_8031:
        /*0048*/ 	.byte	0x04, 0x17
        /*004a*/ 	.short	(.L_8033 - .L_8032)
.L_8032:
        /*004c*/ 	.word	0x00000000
        /*0050*/ 	.short	0x0005
        /*0052*/ 	.short	0x0028
        /*0054*/ 	.byte	0x00, 0xf0, 0x21, 0x00


	//----- nvinfo : EIATTR_KPARAM_INFO
	.align		4
.L_8033:
        /*0058*/ 	.byte	0x04, 0x17
        /*005a*/ 	.short	(.L_8035 - .L_8034)
.L_8034:
        /*005c*/ 	.word	0x00000000
        /*0060*/ 	.short	0x0004
        /*0062*/ 	.short	0x0020
        /*0064*/ 	.byte	0x00, 0xf0, 0x21, 0x00


	//----- nvinfo : EIATTR_KPARAM_INFO
	.align		4
.L_8035:
        /*0068*/ 	.byte	0x04, 0x17
        /*006a*/ 	.short	(.L_8037 - .L_8036)
.L_8036:
        /*006c*/ 	.word	0x00000000
        /*0070*/ 	.short	0x0003
        /*0072*/ 	.short	0x0018
        /*0074*/ 	.byte	0x00, 0xf0, 0x21, 0x00


	//----- nvinfo : EIATTR_KPARAM_INFO
	.align		4
.L_8037:
        /*0078*/ 	.byte	0x04, 0x17
        /*007a*/ 	.short	(.L_8039 - .L_8038)
.L_8038:
        /*007c*/ 	.word	0x00000000
        /*0080*/ 	.short	0x0002
        /*0082*/ 	.short	0x0010
        /*0084*/ 	.byte	0x00, 0xf0, 0x21, 0x00


	//----- nvinfo : EIATTR_KPARAM_INFO
	.align		4
.L_8039:
        /*0088*/ 	.byte	0x04, 0x17
        /*008a*/ 	.short	(.L_8041 - .L_8040)
.L_8040:
        /*008c*/ 	.word	0x00000000
        /*0090*/ 	.short	0x0001
        /*0092*/ 	.short	0x0008
        /*0094*/ 	.byte	0x00, 0xf0, 0x21, 0x00


	//----- nvinfo : EIATTR_KPARAM_INFO
	.align		4
.L_8041:
        /*0098*/ 	.byte	0x04, 0x17
        /*009a*/ 	.short	(.L_8043 - .L_8042)
.L_8042:
        /*009c*/ 	.word	0x00000000
        /*00a0*/ 	.short	0x0000
        /*00a2*/ 	.short	0x0000
        /*00a4*/ 	.byte	0x00, 0xf0, 0x21, 0x00


	//----- nvinfo : EIATTR_SPARSE_MMA_MASK
	.align		4
.L_8043:
        /*00a8*/ 	.byte	0x03, 0x50
        /*00aa*/ 	.short	0x0000


	//----- nvinfo : EIATTR_MAXREG_COUNT
	.align		4
        /*00ac*/ 	.byte	0x03, 0x1b
        /*00ae*/ 	.short	0x00ff


	//----- nvinfo : EIATTR_NUM_BARRIERS
	.align		4
        /*00b0*/ 	.byte	0x02, 0x4c
        /*00b2*/ 	.byte	0x01
	.zero		1


	//----- nvinfo : EIATTR_MERCURY_ISA_VERSION
	.align		4
        /*00b4*/ 	.byte	0x03, 0x5f
        /*00b6*/ 	.short	0x0101


	//----- nvinfo : EIATTR_COOP_GROUP_MASK_REGIDS
	.align		4
        /*00b8*/ 	.byte	0x04, 0x29
        /*00ba*/ 	.short	(.L_8045 - .L_8044)


	//   ....[0]....
.L_8044:
        /*00bc*/ 	.word	0xffffffff


	//   ....[1]....
        /*00c0*/ 	.word	0xffffffff


	//   ....[2]....
        /*00c4*/ 	.word	0xffffffff


	//   ....[3]....
        /*00c8*/ 	.word	0xffffffff


	//   ....[4]....
        /*00cc*/ 	.word	0xffffffff


	//   ....[5]....
        /*00d0*/ 	.word	0xffffffff


	//   ....[6]....
        /*00d4*/ 	.word	0xffffffff


	//   ....[7]....
        /*00d8*/ 	.word	0xffffffff


	//   ....[8]....
        /*00dc*/ 	.word	0x05000004


	//   ....[9]....
        /*00e0*/ 	.word	0x05000004


	//   ....[10]....
        /*00e4*/ 	.word	0x05000004


	//----- nvinfo : EIATTR_COOP_GROUP_INSTR_OFFSETS
	.align		4
.L_8045:
        /*00e8*/ 	.byte	0x04, 0x28
        /*00ea*/ 	.short	(.L_8047 - .L_8046)


	//   ....[0]....
.L_8046:
        /*00ec*/ 	.word	0x000072c0


	//   ....[1]....
        /*00f0*/ 	.word	0x00007300


	//   ....[2]....
        /*00f4*/ 	.word	0x00007350


	//   ....[3]....
        /*00f8*/ 	.word	0x000073a0


	//   ....[4]....
        /*00fc*/ 	.word	0x000073d0


	//   ....[5]....
        /*0100*/ 	.word	0x000074c0


	//   ....[6]....
        /*0104*/ 	.word	0x000074e0


	//   ....[7]....
        /*0108*/ 	.word	0x00007500


	//   ....[8]....
        /*010c*/ 	.word	0x00007730


	//   ....[9]....
        /*0110*/ 	.word	0x000077a0


	//   ....[10]....
        /*0114*/ 	.word	0x00007810


	//----- nvinfo : EIATTR_EXIT_INSTR_OFFSETS
	.align		4
.L_8047:
        /*0118*/ 	.byte	0x04, 0x1c
        /*011a*/ 	.short	(.L_8049 - .L_8048)


	//   ....[0]....
.L_8048:
        /*011c*/ 	.word	0x000000d0


	//   ....[1]....
        /*0120*/ 	.word	0x000075f0


	//   ....[2]....
        /*0124*/ 	.word	0x000076e0


	//----- nvinfo : EIATTR_MAX_THREADS
	.align		4
.L_8049:
        /*0128*/ 	.byte	0x04, 0x05
        /*012a*/ 	.short	(.L_8051 - .L_8050)
.L_8050:
        /*012c*/ 	.word	0x00000100
        /*0130*/ 	.word	0x00000001
        /*0134*/ 	.word	0x00000001


	//----- nvinfo : EIATTR_CRS_STACK_SIZE
	.align		4
.L_8051:
        /*0138*/ 	.byte	0x04, 0x1e
        /*013a*/ 	.short	(.L_8053 - .L_8052)
.L_8052:
        /*013c*/ 	.word	0x00000000


	//----- nvinfo : EIATTR_CBANK_PARAM_SIZE
	.align		4
.L_8053:
        /*0140*/ 	.byte	0x03, 0x19
        /*0142*/ 	.short	0x0050


	//----- nvinfo : EIATTR_PARAM_CBANK
	.align		4
        /*0144*/ 	.byte	0x04, 0x0a
        /*0146*/ 	.short	(.L_8055 - .L_8054)
	.align		4
.L_8054:
        /*0148*/ 	.word	index@(.nv.constant0._ZN18transformer_engine6detail43dgated_act_cast_transpose_kernel_notalignedILi1ELi4Eff13__nv_fp8_e5m2NS_5EmptyEXadL_ZNS_5dsiluIffEET_T0_RKS3_EEXadL_ZNS_4siluIffEES5_S6_S8_EEEEvPKT2_SC_PT3_SE_PKT1_PSF_SI_mmm)
        /*014c*/ 	.short	0x0210
        /*014e*/ 	.short	0x0050


	//----- nvinfo : EIATTR_SW_WAR
	.align		4
.L_8055:
        /*0150*/ 	.byte	0x04, 0x36
        /*0152*/ 	.short	(.L_8057 - .L_8056)
.L_8056:
        /*0154*/ 	.word	0x00000008
.L_8057:


//--------------------- .nv.info._ZN18transformer_engine6detail32dgated_act_cast_transpose_kernelILi1ELi4Eff13__nv_fp8_e5m2NS_5EmptyEXadL_ZNS_5dsiluIffEET_T0_RKS3_EEXadL_ZNS_4siluIffEES5_S6_S8_EEEEvPKT2_SC_PT3_SE_PKT1_PSF_SI_mmm --------------------------
	.section	.nv.info._ZN18transformer_engine6detail32dgated_act_cast_transpose_kernelILi1ELi4Eff13__nv_fp8_e5m2NS_5EmptyEXadL_ZNS_5dsiluIffEET_T0_RKS3_EEXadL_ZNS_4siluIffEES5_S6_S8_EEEEvPKT2_SC_PT3_SE_PKT1_PSF_SI_mmm,"",@"SHT_CUDA_INFO"
	.sectionflags	@""
	.align	4


	//----- nvinfo : EIATTR_CUDA_API_VERSION
	.align		4
        /*0000*/ 	.byte	0x04, 0x37
        /*0002*/ 	.short	(.L_8059 - .L_8058)
.L_8058:
        /*0004*/ 	.word	0x00000082


	//----- nvinfo : EIATTR_KPARAM_INFO
	.align		4
.L_8059:
        /*0008*/ 	.byte	0x04, 0x17
        /*000a*/ 	.short	(.L_8061 - .L_8060)
.L_8060:
        /*000c*/ 	.word	0x00000000
        /*0010*/ 	.short	0x0009
        /*0012*/ 	.short	0x0048
        /*0014*/ 	.byte	0x00, 0xf0, 0x21, 0x00


	//----- nvinfo : EIATTR_KPARAM_INFO
	.align		4
.L_8061:
        /*0018*/ 	.byte	0x04, 0x17
        /*001a*/ 	.short	(.L_8063 - .L_8062)
.L_8062:
        /*001c*/ 	.word	0x00000000
        /*0020*/ 	.short	0x0008
        /*0022*/ 	.short	0x0040
        /*0024*/ 	.byte	0x00, 0xf0, 0x21, 0x00


	//----- nvinfo : EIATTR_KPARAM_INFO
	.align		4
.L_8063:
        /*0028*/ 	.byte	0x04, 0x17
        /*002a*/ 	.short	(.L_8065 - .L_8064)
.L_8064:
        /*002c*/ 	.word	0x00000000
        /*0030*/ 	.short	0x0007
        /*0032*/ 	.short	0x0038
        /*0034*/ 	.byte	0x00, 0xf0, 0x21, 0x00


	//----- nvinfo : EIATTR_KPARAM_INFO
	.align		4
.L_8065:
        /*0038*/ 	.byte	0x04, 0x17
        /*003a*/ 	.short	(.L_8067 - .L_8066)
.L_8066:
        /*003c*/ 	.word	0x00000000
        /*0040*/ 	.short	0x0006
        /*0042*/ 	.short	0x0030
        /*0044*/ 	.byte	0x00, 0xf0, 0x21, 0x00


	//----- nvinfo : EIATTR_KPARAM_INFO
	.align		4
.L_8067:
        /*0048*/ 	.byte	0x04, 0x17
        /*004a*/ 	.short	(.L_8069 - .L_8068)
.L_8068:
        /*004c*/ 	.word	0x00000000
        /*0050*/ 	.short	0x0005
        /*0052*/ 	.short	0x0028
        /*0054*/ 	.byte	0x00, 0xf0, 0x21, 0x00


	//----- nvinfo : EIATTR_KPARAM_INFO
	.align		4
.L_8069:
        /*0058*/ 	.byte	0x04, 0x17
        /*005a*/ 	.short	(.L_8071 - .L_8070)
.L_8070:
        /*005c*/ 	.word	0x00000000
        /*0060*/ 	.short	0x0004
        /*0062*/ 	.short	0x0020
        /*0064*/ 	.byte	0x00, 0xf0, 0x21, 0x00


	//----- nvinfo : EIATTR_KPARAM_INFO
	.align		4
.L_8071:
        /*0068*/ 	.byte	0x04, 0x17
        /*006a*/ 	.short	(.L_8073 - .L_8072)
.L_8072:
        /*006c*/ 	.word	0x00000000
        /*0070*/ 	.short	0x0003
        /*0072*/ 	.short	0x0018
        /*0074*/ 	.byte	0x00, 0xf0, 0x21, 0x00


	//----- nvinfo : EIATTR_KPARAM_INFO
	.align		4
.L_8073:
        /*0078*/ 	.byte	0x04, 0x17
        /*007a*/ 	.short	(.L_8075 - .L_8074)
.L_8074:
        /*007c*/ 	.word	0x00000000
        /*0080*/ 	.short	0x0002
        /*0082*/ 	.short	0x0010
        /*0084*/ 	.byte	0x00, 0xf0, 0x21, 0x00


	//----- nvinfo : EIATTR_KPARAM_INFO
	.align		4
.L_8075:
        /*0088*/ 	.byte	0x04, 0x17
        /*008a*/ 	.short	(.L_8077 - .L_8076)
.L_8076:
        /*008c*/ 	.word	0x00000000
        /*0090*/ 	.short	0x0001
        /*0092*/ 	.short	0x0008
        /*0094*/ 	.byte	0x00, 0xf0, 0x21, 0x00


	//----- nvinfo : EIATTR_KPARAM_INFO
	.align		4
.L_8077:
        /*0098*/ 	.byte	0x04, 0x17
        /*009a*/ 	.short	(.L_8079 - .L_8078)
.L_8078:
        /*009c*/ 	.word	0x00000000
        /*00a0*/ 	.short	0x0000
        /*00a2*/ 	.short	0x0000
        /*00a4*/ 	.byte	0x00, 0xf0, 0x21, 0x00


	//----- nvinfo : EIATTR_SPARSE_MMA_MASK
	.align		4
.L_8079:
        /*00a8*/ 	.byte	0x03, 0x50
        /*00aa*/ 	.short	0x0000


	//----- nvinfo : EIATTR_MAXREG_COUNT
	.align		4
        /*00ac*/ 	.byte	0x03, 0x1b
        /*00ae*/ 	.short	0x00ff


	//----- nvinfo : EIATTR_NUM_BARRIERS
	.align		4
        /*00b0*/ 	.byte	0x02, 0x4c
        /*00b2*/ 	.byte	0x01
	.zero		1


	//----- nvinfo : EIATTR_MERCURY_ISA_VERSION
	.align		4
        /*00b4*/ 	.byte	0x03, 0x5f
        /*00b6*/ 	.short	0x0101


	//----- nvinfo : EIATTR_COOP_GROUP_MASK_REGIDS
	.align		4
        /*00b8*/ 	.byte	0x04, 0x29
        /*00ba*/ 	.short	(.L_8081 - .L_8080)


	//   ....[0]....
.L_8080:
        /*00bc*/ 	.word	0xffffffff


	//   ....[1]....
        /*00c0*/ 	.word	0xffffffff


	//   ....[2]....
        /*00c4*/ 	.word	0xffffffff


	//   ....[3]....
        /*00c8*/ 	.word	0xffffffff


	//   ....[4]....
        /*00cc*/ 	.word	0xffffffff


	//   ....[5]....
        /*00d0*/ 	.word	0xffffffff


	//   ....[6]....
        /*00d4*/ 	.word	0xffffffff


	//   ....[7]....
        /*00d8*/ 	.word	0xffffffff


	//   ....[8]....
        /*00dc*/ 	.word	0x05000004


	//   ....[9]....
        /*00e0*/ 	.word	0x05000004


	//   ....[10]....
        /*00e4*/ 	.word	0x05000004


	//----- nvinfo : EIATTR_COOP_GROUP_INSTR_OFFSETS
	.align		4
.L_8081:
        /*00e8*/ 	.byte	0x04, 0x28
        /*00ea*/ 	.short	(.L_8083 - .L_8082)


	//   ....[0]....
.L_8082:
        /*00ec*/ 	.word	0x00004720


	//   ....[1]....
        /*00f0*/ 	.word	0x00004770


	//   ....[2]....
        /*00f4*/ 	.word	0x000047d0


	//   ....[3]....
        /*00f8*/ 	.word	0x000047f0


	//   ....[4]....
        /*00fc*/ 	.word	0x00004810


	//   ....[5]....
        /*0100*/ 	.word	0x000048e0


	//   ....[6]....
        /*0104*/ 	.word	0x00004900


	//   ....[7]....
        /*0108*/ 	.word	0x00004920


	//   ....[8]....
        /*010c*/ 	.word	0x00004b50


	//   ....[9]....
        /*0110*/ 	.word	0x00004bc0


	//   ....[10]....
        /*0114*/ 	.word	0x00004c30


	//----- nvinfo : EIATTR_EXIT_INSTR_OFFSETS
	.align		4
.L_8083:
        /*0118*/ 	.byte	0x04, 0x1c
        /*011a*/ 	.short	(.L_8085 - .L_8084)


	//   ....[0]....
.L_8084:
        /*011c*/ 	.word	0x000000a0


	//   ....[1]....
        /*0120*/ 	.word	0x00004a10


	//   ....[2]....
        /*0124*/ 	.word	0x00004b00


	//----- nvinfo : EIATTR_MAX_THREADS
	.align		4
.L_8085:
        /*0128*/ 	.byte	0x04, 0x05
        /*012a*/ 	.short	(.L_8087 - .L_8086)
.L_8086:
        /*012c*/ 	.word	0x00000100
        /*0130*/ 	.word	0x00000001
        /*0134*/ 	.word	0x00000001


	//----- nvinfo : EIATTR_CRS_STACK_SIZE
	.align		4
.L_8087:
        /*0138*/ 	.byte	0x04, 0x1e
        /*013a*/ 	.short	(.L_8089 - .L_8088)
.L_8088:
        /*013c*/ 	.word	0x00000000


	//----- nvinfo : EIATTR_CBANK_PARAM_SIZE
	.align		4
.L_8089:
        /*0140*/ 	.byte	0x03, 0x19
        /*0142*/ 	.short	0x0050


	//----- nvinfo : EIATTR_PARAM_CBANK
	.align		4
        /*0144*/ 	.byte	0x04, 0x0a
        /*0146*/ 	.short	(.L_8091 - .L_8090)
	.align		4
.L_8090:
        /*0148*/ 	.word	index@(.nv.constant0._ZN18transformer_engine6detail32dgated_act_cast_transpose_kernelILi1ELi4Eff13__nv_fp8_e5m2NS_5EmptyEXadL_ZNS_5dsiluIffEET_T0_RKS3_EEXadL_ZNS_4siluIffEES5_S6_S8_EEEEvPKT2_SC_PT3_SE_PKT1_PSF_SI_mmm)
        /*014c*/ 	.short	0x0210
        /*014e*/ 	.short	0x0050


	//----- nvinfo : EIATTR_SW_WAR
	.align		4
.L_8091:
        /*0150*/ 	.byte	0x04, 0x36
        /*0152*/ 	.short	(.L_8093 - .L_8092)
.L_8092:
        /*0154*/ 	.word	0x00000008
.L_8093:


//--------------------- .nv.info._ZN18transformer_engine6detail43dgated_act_cast_transpose_kernel_notalignedILi1ELi2Eff13__nv_bfloat16NS_5EmptyEXadL_ZNS_5dsiluIffEET_T0_RKS3_EEXadL_ZNS_4siluIffEES5_S6_S8_EEEEvPKT2_SC_PT3_SE_PKT1_PSF_SI_mmm --------------------------
	.section	.nv.info._ZN18transformer_engine6detail43dgated_act_cast_transpose_kernel_notalignedILi1ELi2Eff13__nv_bfloat16NS_5EmptyEXadL_ZNS_5dsiluIffEET_T0_RKS3_EEXadL_ZNS_4siluIffEES5_S6_S8_EEEEvPKT2_SC_PT3_SE_PKT1_PSF_SI_mmm,"",@"SHT_CUDA_INFO"
	.sectionflags	@""
	.align	4


	//----- nvinfo : EIATTR_CUDA_API_VERSION
	.align		4
        /*0000*/ 	.byte	0x04, 0x37
        /*0002*/ 	.short	(.L_8095 - .L_8094)
.L_8094:
        /*0004*/ 	.word	0x00000082


	//----- nvinfo : EIATTR_KPARAM_INFO
	.align		4
.L_8095:
        /*0008*/ 	.byte	0x04, 0x17
        /*000a*/ 	.short	(.L_8097 - .L_8096)
.L_8096:
        /*000c*/ 	.word	0x00000000
        /*0010*/ 	.short	0x0009
        /*0012*/ 	.short	0x0048
        /*0014*/ 	.byte	0x00, 0xf0, 0x21, 0x00


	//----- nvinfo : EIATTR_KPARAM_INFO
	.align		4
.L_8097:
        /*0018*/ 	.byte	0x04, 0x17
        /*001a*/ 	.short	(.L_8099 - .L_8098)
.L_8098:
        /*001c*/ 	.word	0x00000000
        /*0020*/ 	.short	0x0008
        /*0022*/ 	.short	0x0040
        /*0024*/ 	.byte	0x00, 0xf0, 0x21, 0x00


	//----- nvinfo : EIATTR_KPARAM_INFO
	.align		4
.L_8099:
        /*0028*/ 	.byte	0x04, 0x17
        /*002a*/ 	.short	(.L_8101 - .L_8100)
.L_8100:
        /*002c*/ 	.word	0x00000000
        /*0030*/ 	.short	0x0007
        /*0032*/ 	.short	0x0038
        /*0034*/ 	.byte	0x00, 0xf0, 0x21, 0x00


	//----- nvinfo : EIATTR_KPARAM_INFO
	.align		4
.L_8101:
        /*0038*/ 	.byte	0x04, 0x17
        /*003a*/ 	.short	(.L_8103 - .L_8102)
.L_8102:
        /*003c*/ 	.word	0x00000000
        /*0040*/ 	.short	0x0006
        /*0042*/ 	.short	0x0030
        /*0044*/ 	.byte	0x00, 0xf0, 0x21, 0x00


	//----- nvinfo : EIATTR_KPARAM_INFO
	.align		4
.L_8103:
        /*0048*/ 	.byte	0x04, 0x17
        /*004a*/ 	.short	(.L_8105 - .L_8104)
.L_8104:
        /*004c*/ 	.word	0x00000000
        /*0050*/ 	.short	0x0005
        /*0052*/ 	.short	0x0028
        /*0054*/ 	.byte	0x00, 0xf0, 0x21, 0x00


	//----- nvinfo : EIATTR_KPARAM_INFO
	.align		4
.L_8105:
        /*0058*/ 	.byte	0x04, 0x17
        /*005a*/ 	.short	(.L_8107 - .L_8106)
.L_8106:
        /*005c*/ 	.word	0x00000000
        /*0060*/ 	.short	0x0004
        /*0062*/ 	.short	0x0020
        /*0064*/ 	.byte	0x00, 0xf0, 0x21, 0x00


	//----- nvinfo : EIATTR_KPARAM_INFO
	.align		4
.L_8107:
        /*0068*/ 	.byte	0x04, 0x17
        /*006a*/ 	.short	(.L_8109 - .L_8108)
.L_8108:
        /*006c*/ 	.word	0x00000000
        /*0070*/ 	.short	0x0003
        /*0072*/ 	.short	0x0018
        /*0074*/ 	.byte	0x00, 0xf0, 0x21, 0x00


	//----- nvinfo : EIATTR_KPARAM_INFO
	.align		4
.L_8109:
        /*0078*/ 	.byte	0x04, 0x17
        /*007a*/ 	.short	(.L_8111 - .L_8110)
.L_8110:
        /*007c*/ 	.word	0x00000000
        /*0080*/ 	.short	0x0002
        /*0082*/ 	.short	0x0010
        /*0084*/ 	.byte	0x00, 0xf0, 0x21, 0x00


	//----- nvinfo : EIATTR_KPARAM_INFO
	.align		4
.L_8111:
        /*0088*/ 	.byte	0x04, 0x17
        /*008a*/ 	.short	(.L_8113 - .L_8112)
.L_8112:
        /*008c*/ 	.word	0x00000000
        /*0090*/ 	.short	0x0001
        /*0092*/ 	.short	0x0008
        /*0094*/ 	.byte	0x00, 0xf0, 0x21, 0x00


	//----- nvinfo : EIATTR_KPARAM_INFO
	.align		4
.L_8113:
        /*0098*/ 	.byte	0x04, 0x17
        /*009a*/ 	.short	(.L_8115 - .L_8114)
.L_8114:
        /*009c*/ 	.word	0x00000000
        /*00a0*/ 	.short	0x0000
        /*00a2*/ 	.short	0x0000
        /*00a4*/ 	.byte	0x00, 0xf0, 0x21, 0x00


	//----- nvinfo : EIATTR_SPARSE_MMA_MASK
	.align		4
.L_8115:
        /*00a8*/ 	.byte	0x03, 0x50
        /*00aa*/ 	.short	0x0000


	//----- nvinfo : EIATTR_MAXREG_COUNT
	.align		4
        /*00ac*/ 	.byte	0x03, 0x1b
        /*00ae*/ 	.short	0x00ff


	//----- nvinfo : EIATTR_NUM_BARRIERS
	.align		4
        /*00b0*/ 	.byte	0x02, 0x4c
        /*00b2*/ 	.byte	0x01
	.zero		1


	//----- nvinfo : EIATTR_MERCURY_ISA_VERSION
	.align		4
        /*00b4*/ 	.byte	0x03, 0x5f
        /*00b6*/ 	.short	0x0101


	//----- nvinfo : EIATTR_COOP_GROUP_MASK_REGIDS
	.align		4
        /*00b8*/ 	.byte	0x04, 0x29
        /*00ba*/ 	.short	(.L_8117 - .L_8116)


	//   ....[0]....
.L_8116:
        /*00bc*/ 	.word	0xffffffff


	//   ....[1]....
        /*00c0*/ 	.word	0xffffffff


	//   ....[2]....
        /*00c4*/ 	.word	0xffffffff


	//   ....[3]....
        /*00c8*/ 	.word	0xffffffff


	//   ....[4]....
        /*00cc*/ 	.word	0xffffffff


	//   ....[5]....
        /*00d0*/ 	.word	0xffffffff


	//   ....[6]....
        /*00d4*/ 	.word	0xffffffff


	//   ....[7]....
        /*00d8*/ 	.word	0xffffffff


	//   ....[8]....
        /*00dc*/ 	.word	0x05000004


	//   ....[9]....
        /*00e0*/ 	.word	0x05000004


	//   ....[10]....
        /*00e4*/ 	.word	0x05000004


	//----- nvinfo : EIATTR_COOP_GROUP_INSTR_OFFSETS
	.align		4
.L_8117:
        /*00e8*/ 	.byte	0x04, 0x28
        /*00ea*/ 	.short	(.L_8119 - .L_8118)


	//   ....[0]....
.L_8118:
        /*00ec*/ 	.word	0x00004260


	//   ....[1]....
        /*00f0*/ 	.word	0x000042d0


	//   ....[2]....
        /*00f4*/ 	.word	0x00004320


	//   ....[3]....
        /*00f8*/ 	.word	0x00004340


	//   ....[4]....
        /*00fc*/ 	.word	0x00004360


	//   ....[5]....
        /*0100*/ 	.word	0x00004450


	//   ....[6]....
        /*0104*/ 	.word	0x00004470


	//   ....[7]....
        /*0108*/ 	.word	0x00004490


	//   ....[8]....
        /*010c*/ 	.word	0x000046b0


	//   ....[9]....
        /*0110*/ 	.word	0x00004720


	//   ....[10]....
        /*0114*/ 	.word	0x00004790


	//----- nvinfo : EIATTR_EXIT_INSTR_OFFSETS
	.align		4
.L_8119:
        /*0118*/ 	.byte	0x04, 0x1c
        /*011a*/ 	.short	(.L_8121 - .L_8120)


	//   ....[0]....
.L_8120:
        /*011c*/ 	.word	0x000000d0


	//   ....[1]....
        /*0120*/ 	.word	0x00004570


	//   ....[2]....
        /*0124*/ 	.word	0x00004660


	//----- nvinfo : EIATTR_MAX_THREADS
	.align		4
.L_8121:
        /*0128*/ 	.byte	0x04, 0x05
        /*012a*/ 	.short	(.L_8123 - .L_8122)
.L_8122:
        /*012c*/ 	.word	0x00000100
        /*0130*/ 	.word	0x00000001
        /*0134*/ 	.word	0x00000001


	//----- nvinfo : EIATTR_CRS_STACK_SIZE
	.align		4
.L_8123:
        /*0138*/ 	.byte	0x04, 0x1e
        /*013a*/ 	.short	(.L_8125 - .L_8124)
.L_8124:
        /*013c*/ 	.word	0x00000000


	//----- nvinfo : EIATTR_CBANK_PARAM_SIZE
	.align		4
.L_8125:
        /*0140*/ 	.byte	0x03, 0x19
        /*0142*/ 	.short	0x0050


	//----- nvinfo : EIATTR_PARAM_CBANK
	.align		4
        /*0144*/ 	.byte	0x04, 0x0a
        /*0146*/ 	.short	(.L_8127 - .L_8126)
	.align		4
.L_8126:
        /*0148*/ 	.word	index@(.nv.constant0._ZN18transformer_engine6detail43dgated_act_cast_transpose_kernel_notalignedILi1ELi2Eff13__nv_bfloat16NS_5EmptyEXadL_ZNS_5dsiluIffEET_T0_RKS3_EEXadL_ZNS_4siluIffEES5_S6_S8_EEEEvPKT2_SC_PT3_SE_PKT1_PSF_SI_mmm)
        /*014c*/ 	.short	0x0210
        /*014e*/ 	.short	0x0050


	//----- nvinfo : EIATTR_SW_WAR
	.align		4
.L_8127:
        /*0150*/ 	.byte	0x04, 0x36
        /*0152*/ 	.short	(.L_8129 - .L_8128)
.L_8128:
        /*0154*/ 	.word	0x00000008
.L_8129:


//--------------------- .nv.info._ZN18transformer_engine6detail32dgated_act_cast_transpose_kernelILi1ELi2Eff13__nv_bfloat16NS_5EmptyEXadL_ZNS_5dsiluIffEET_T0_RKS3_EEXadL_ZNS_4siluIffEES5_S6_S8_EEEEvPKT2_SC_PT3_SE_PKT1_PSF_SI_mmm --------------------------
	.section	.nv.info._ZN18transformer_engine6detail32dgated_act_cast_transpose_kernelILi1ELi2Eff13__nv_bfloat16NS_5EmptyEXadL_ZNS_5dsiluIffEET_T0_RKS3_EEXadL_ZNS_4siluIffEES5_S6_S8_EEEEvPKT2_SC_PT3_SE_PKT1_PSF_SI_mmm,"",@"SHT_CUDA_INFO"
	.sectionflags	@""
	.align	4


	//----- nvinfo : EIATTR_CUDA_API_VERSION
	.align		4
        /*0000*/ 	.byte	0x04, 0x37
        /*0002*/ 	.short	(.L_8131 - .L_8130)
.L_8130:
        /*0004*/ 	.word	0x00000082


	//----- nvinfo : EIATTR_KPARAM_INFO
	.align		4
.L_8131:
        /*0008*/ 	.byte	0x04, 0x17
        /*000a*/ 	.short	(.L_8133 - .L_8132)
.L_8132:
        /*000c*/ 	.word	0x00000000
        /*0010*/ 	.short	0x0009
        /*0012*/ 	.short	0x0048
        /*0014*/ 	.byte	0x00, 0xf0, 0x21, 0x00


	//----- nvinfo : EIATTR_KPARAM_INFO
	.align		4
.L_8133:
        /*0018*/ 	.byte	0x04, 0x17
        /*001a*/ 	.short	(.L_8135 - .L_8134)
.L_8134:
        /*001c*/ 	.word	0x00000000
        /*0020*/ 	.short	0x0008
        /*0022*/ 	.short	0x0040
        /*0024*/ 	.byte	0x00, 0xf0, 0x21, 0x00


	//----- nvinfo : EIATTR_KPARAM_INFO
	.align		4
.L_8135:
        /*0028*/ 	.byte	0x04, 0x17
        /*002a*/ 	.short	(.L_8137 - .L_8136)
.L_8136:
        /*002c*/ 	.word	0x00000000
        /*0030*/ 	.short	0x0007
        /*0032*/ 	.short	0x0038
        /*0034*/ 	.byte	0x00, 0xf0, 0x21, 0x00


	//----- nvinfo : EIATTR_KPARAM_INFO
	.align		4
.L_8137:
        /*0038*/ 	.byte	0x04, 0x17
        /*003a*/ 	.short	(.L_8139 - .L_8138)
.L_8138:
        /*003c*/ 	.word	0x00000000
        /*0040*/ 	.short	0x0006
        /*0042*/ 	.short	0x0030
        /*0044*/ 	.byte	0x00, 0xf0, 0x21, 0x00


	//----- nvinfo : EIATTR_KPARAM_INFO
	.align		4
.L_8139:
        /*0048*/ 	.byte	0x04, 0x17
        /*004a*/ 	.short	(.L_8141 - .L_8140)
.L_8140:
        /*004c*/ 	.word	0x00000000
        /*0050*/ 	.short	0x0005
        /*0052*/ 	.short	0x0028
        /*0054*/ 	.byte	0x00, 0xf0, 0x21, 0x00


	//----- nvinfo : EIATTR_KPARAM_INFO
	.align		4
.L_8141:
        /*0058*/ 	.byte	0x04, 0x17
        /*005a*/ 	.short	(.L_8143 - .L_8142)
.L_8142:
        /*005c*/ 	.word	0x00000000
        /*0060*/ 	.short	0x0004
        /*0062*/ 	.short	0x0020
        /*0064*/ 	.byte	0x00, 0xf0, 0x21, 0x00


	//----- nvinfo : EIATTR_KPARAM_INFO
	.align		4
.L_8143:
        /*0068*/ 	.byte	0x04, 0x17
        /*006a*/ 	.short	(.L_8145 - .L_8144)
.L_8144:
        /*006c*/ 	.word	0x00000000
        /*0070*/ 	.short	0x0003
        /*0072*/ 	.short	0x0018
        /*0074*/ 	.byte	0x00, 0xf0, 0x21, 0x00


	//----- nvinfo : EIATTR_KPARAM_INFO
	.align		4
.L_8145:
        /*0078*/ 	.byte	0x04, 0x17
        /*007a*/ 	.short	(.L_8147 - .L_8146)
.L_8146:
        /*007c*/ 	.word	0x00000000
        /*0080*/ 	.short	0x0002
        /*0082*/ 	.short	0x0010
        /*0084*/ 	.byte	0x00, 0xf0, 0x21, 0x00


	//----- nvinfo : EIATTR_KPARAM_INFO
	.align		4
.L_8147:
        /*0088*/ 	.byte	0x04, 0x17
        /*008a*/ 	.short	(.L_8149 - .L_8148)
.L_8148:
        /*008c*/ 	.word	0x00000000
        /*0090*/ 	.short	0x0001
        /*0092*/ 	.short	0x0008
        /*0094*/ 	.byte	0x00, 0xf0, 0x21, 0x00


	//----- nvinfo : EIATTR_KPARAM_INFO
	.align		4
.L_8149:
        /*0098*/ 	.byte	0x04, 0x17
        /*009a*/ 	.short	(.L_8151 - .L_8150)
.L_8150:
        /*009c*/ 	.word	0x00000000
        /*00a0*/ 	.short	0x0000
        /*00a2*/ 	.short	0x0000
        /*00a4*/ 	.byte	0x00, 0xf0, 0x21, 0x00


	//----- nvinfo : EIATTR_SPARSE_MMA_MASK
	.align		4
.L_8151:
        /*00a8*/ 	.byte	0x03, 0x50
        /*00aa*/ 	.short	0x0000


	//----- nvinfo : EIATTR_MAXREG_COUNT
	.align		4
        /*00ac*/ 	.byte	0x03, 0x1b
        /*00ae*/ 	.short	0x00ff


	//----- nvinfo : EIATTR_NUM_BARRIERS
	.align		4
        /*00b0*/ 	.byte	0x02, 0x4c
        /*00b2*/ 	.byte	0x01
	.zero		1


	//----- nvinfo : EIATTR_MERCURY_ISA_VERSION
	.align		4
        /*00b4*/ 	.byte	0x03, 0x5f
        /*00b6*/ 	.short	0x0101


	//----- nvinfo : EIATTR_COOP_GROUP_MASK_REGIDS
	.align		4
        /*00b8*/ 	.byte	0x04, 0x29
        /*00ba*/ 	.short	(.L_8153 - .L_8152)


	//   ....[0]....
.L_8152:
        /*00bc*/ 	.word	0xffffffff


	//   ....[1]....
        /*00c0*/ 	.word	0xffffffff


	//   ....[2]....
        /*00c4*/ 	.word	0xffffffff


	//   ....[3]....
        /*00c8*/ 	.word	0xffffffff


	//   ....[4]....
        /*00cc*/ 	.word	0xffffffff


	//   ....[5]....
        /*00d0*/ 	.word	0xffffffff


	//   ....[6]....
        /*00d4*/ 	.word	0xffffffff


	//   ....[7]....
        /*00d8*/ 	.word	0xffffffff


	//   ....[8]....
        /*00dc*/ 	.word	0x05000004


	//   ....[9]....
        /*00e0*/ 	.word	0x05000004


	//   ....[10]....
        /*00e4*/ 	.word	0x05000004


	//----- nvinfo : EIATTR_COOP_GROUP_INSTR_OFFSETS
	.align		4
.L_8153:
        /*00e8*/ 	.byte	0x04, 0x28
        /*00ea*/ 	.short	(.L_8155 - .L_8154)


	//   ....[0]....
.L_8154:
        /*00ec*/ 	.word	0x00002bb0


	//   ....[1]....
        /*00f0*/ 	.word	0x00002c20


	//   ....[2]....
        /*00f4*/ 	.word	0x00002c40


	//   ....[3]....
        /*00f8*/ 	.word	0x00002c60


	//   ....[4]....
        /*00fc*/ 	.word	0x00002c80


	//   ....[5]....
        /*0100*/ 	.word	0x00002d50


	//   ....[6]....
        /*0104*/ 	.word	0x00002d70


	//   ....[7]....
        /*0108*/ 	.word	0x00002d90


	//   ....[8]....
        /*010c*/ 	.word	0x00002fa0


	//   ....[9]....
        /*0110*/ 	.word	0x00003010


	//   ....[10]....
        /*0114*/ 	.word	0x00003080


	//----- nvinfo : EIATTR_EXIT_INSTR_OFFSETS
	.align		4
.L_8155:
        /*0118*/ 	.byte	0x04, 0x1c
        /*011a*/ 	.short	(.L_8157 - .L_8156)


	//   ....[0]....
.L_8156:
        /*011c*/ 	.word	0x000000a0


	//   ....[1]....
        /*0120*/ 	.word	0x00002e60


	//   ....[2]....
        /*0124*/ 	.word	0x00002f50


	//----- nvinfo : EIATTR_MAX_THREADS
	.align		4
.L_8157:
        /*0128*/ 	.byte	0x04, 0x05
        /*012a*/ 	.short	(.L_8159 - .L_8158)
.L_8158:
        /*012c*/ 	.word	0x00000100
        /*0130*/ 	.word	0x00000001
        /*0134*/ 	.word	0x00000001


	//----- nvinfo : EIATTR_CRS_STACK_SIZE
	.align		4
.L_8159:
        /*0138*/ 	.byte	0x04, 0x1e
        /*013a*/ 	.short	(.L_8161 - .L_8160)
.L_8160:
        /*013c*/ 	.word	0x00000000


	//----- nvinfo : EIATTR_CBANK_PARAM_SIZE
	.align		4
.L_8161:
        /*0140*/ 	.byte	0x03, 0x19
        /*0142*/ 	.short	0x0050


	//----- nvinfo : EIATTR_PARAM_CBANK
	.align		4
        /*0144*/ 	.byte	0x04, 0x0a
        /*0146*/ 	.short	(.L_8163 - .L_8162)
	.align		4
.L_8162:
        /*0148*/ 	.word	index@(.nv.constant0._ZN18transformer_engine6detail32dgated_act_cast_transpose_kernelILi1ELi2Eff13__nv_bfloat16NS_5EmptyEXadL_ZNS_5dsiluIffEET_T0_RKS3_EEXadL_ZNS_4siluIffEES5_S6_S8_EEEEvPKT2_SC_PT3_SE_PKT1_PSF_SI_mmm)
        /*014c*/ 	.short	0x0210
        /*014e*/ 	.short	0x0050


	//----- nvinfo : EIATTR_SW_WAR
	.align		4
.L_8163:
        /*0150*/ 	.byte	0x04, 0x36
        /*0152*/ 	.short	(.L_8165 - .L_8164)
.L_8164:
        /*0154*/ 	.word	0x00000008
.L_8165:


//--------------------- .nv.info._ZN18transformer_engine6detail43dgated_act_cast_transpose_kernel_notalignedILi1ELi2Eff6__halfNS_5EmptyEXadL_ZNS_5dsiluIffEET_T0_RKS3_EEXadL_ZNS_4siluIffEES5_S6_S8_EEEEvPKT2_SC_PT3_SE_PKT1_PSF_SI_mmm --------------------------
	.section	.nv.info._ZN18transformer_engine6detail43dgated_act_cast_transpose_kernel_notalignedILi1ELi2Eff6__halfNS_5EmptyEXadL_ZNS_5dsiluIffEET_T0_RKS3_EEXadL_ZNS_4siluIffEES5_S6_S8_EEEEvPKT2_SC_PT3_SE_PKT1_PSF_SI_mmm,"",@"SHT_CUDA_INFO"
	.sectionflags	@""
	.align	4


	//----- nvinfo : EIATTR_CUDA_API_VERSION
	.align		4
        /*0000*/ 	.byte	0x04, 0x37
        /*0002*/ 	.short	(.L_8167 - .L_8166)
.L_8166:
        /*0004*/ 	.word	0x00000082


	//----- nvinfo : EIATTR_KPARAM_INFO
	.align		4
.L_8167:
        /*0008*/ 	.byte	0x04, 0x17
        /*000a*/ 	.short	(.L_8169 - .L_8168)
.L_8168:
        /*000c*/ 	.word	0x00000000
        /*0010*/ 	.short	0x0009
        /*0012*/ 	.short	0x0048
        /*0014*/ 	.byte	0x00, 0xf0, 0x21, 0x00


	//----- nvinfo : EIATTR_KPARAM_INFO
	.align		4
.L_8169:
        /*0018*/ 	.byte	0x04, 0x17
        /*001a*/ 	.short	(.L_8171 - .L_8170)
.L_8170:
        /*001c*/ 	.word	0x00000000
        /*0020*/ 	.short	0x0008
        /*0022*/ 	.short	0x0040
        /*0024*/ 	.byte	0x00, 0xf0, 0x21, 0x00


	//----- nvinfo : EIATTR_KPARAM_INFO
	.align		4
.L_8171:
        /*0028*/ 	.byte	0x04, 0x17
        /*002a*/ 	.short	(.L_8173 - .L_8172)
.L_8172:
        /*002c*/ 	.word	0x00000000
        /*0030*/ 	.short	0x0007
        /*0032*/ 	.short	0x0038
        /*0034*/ 	.byte	0x00, 0xf0, 0x21, 0x00


	//----- nvinfo : EIATTR_KPARAM_INFO
	.align		4
.L_8173:
        /*0038*/ 	.byte	0x04, 0x17
        /*003a*/ 	.short	(.L_8175 - .L_8174)
.L_8174:
        /*003c*/ 	.word	0x00000000
        /*0040*/ 	.short	0x0006
        /*0042*/ 	.short	0x0030
        /*0044*/ 	.byte	0x00, 0xf0, 0x21, 0x00


	//----- nvinfo : EIATTR_KPARAM_INFO
	.align		4
.L_8175:
        /*0048*/ 	.byte	0x04, 0x17
        /*004a*/ 	.short	(.L_8177 - .L_8176)
.L_8176:
        /*004c*/ 	.word	0x00000000
        /*0050*/ 	.short	0x0005
        /*0052*/ 	.short	0x0028
        /*0054*/ 	.byte	0x00, 0xf0, 0x21, 0x00


	//----- nvinfo : EIATTR_KPARAM_INFO
	.align		4
.L_8177:
        /*0058*/ 	.byte	0x04, 0x17
        /*005a*/ 	.short	(.L_8179 - .L_8178)
.L_8178:
        /*005c*/ 	.word	0x00000000
        /*0060*/ 	.short	0x0004
        /*0062*/ 	.short	0x0020
        /*0064*/ 	.byte	0x00, 0xf0, 0x21, 0x00


	//----- nvinfo : EIATTR_KPARAM_INFO
	.align		4
.L_8179:
        /*0068*/ 	.byte	0x04, 0x17
        /*006a*/ 	.short	(.L_8181 - .L_8180)
.L_8180:
        /*006c*/ 	.word	0x00000000
        /*0070*/ 	.short	0x0003
        /*0072*/ 	.short	0x0018
        /*0074*/ 	.byte	0x00, 0xf0, 0x21, 0x00


	//----- nvinfo : EIATTR_KPARAM_INFO
	.align		4
.L_8181:
        /*0078*/ 	.byte	0x04, 0x17
        /*007a*/ 	.short	(.L_8183 - .L_8182)
.L_8182:
        /*007c*/ 	.word	0x00000000
        /*0080*/ 	.short	0x0002
        /*0082*/ 	.short	0x0010
        /*0084*/ 	.byte	0x00, 0xf0, 0x21, 0x00


	//----- nvinfo : EIATTR_KPARAM_INFO
	.align		4
.L_8183:
        /*0088*/ 	.byte	0x04, 0x17
        /*008a*/ 	.short	(.L_8185 - .L_8184)
.L_8184:
        /*008c*/ 	.word	0x00000000
        /*0090*/ 	.short	0x0001
        /*0092*/ 	.short	0x0008
        /*0094*/ 	.byte	0x00, 0xf0, 0x21, 0x00


	//----- nvinfo : EIATTR_KPARAM_INFO
	.align		4
.L_8185:
        /*0098*/ 	.byte	0x04, 0x17
        /*009a*/ 	.short	(.L_8187 - .L_8186)
.L_8186:
        /*009c*/ 	.word	0x00000000
        /*00a0*/ 	.short	0x0000
        /*00a2*/ 	.short	0x0000
        /*00a4*/ 	.byte	0x00, 0xf0, 0x21, 0x00


	//----- nvinfo : EIATTR_SPARSE_MMA_MASK
	.align		4
.L_8187:
        /*00a8*/ 	.byte	0x03, 0x50
        /*00aa*/ 	.short	0x0000


	//----- nvinfo : EIATTR_MAXREG_COUNT
	.align		4
        /*00ac*/ 	.byte	0x03, 0x1b
        /*00ae*/ 	.short	0x00ff


	//----- nvinfo : EIATTR_NUM_BARRIERS
	.align		4
        /*00b0*/ 	.byte	0x02, 0x4c
        /*00b2*/ 	.byte	0x01
	.zero		1


	//----- nvinfo : EIATTR_MERCURY_ISA_VERSION
	.align		4
        /*00b4*/ 	.byte	0x03, 0x5f
        /*00b6*/ 	.short	0x0101


	//----- nvinfo : EIATTR_COOP_GROUP_MASK_REGIDS
	.align		4
        /*00b8*/ 	.byte	0x04, 0x29
        /*00ba*/ 	.short	(.L_8189 - .L_8188)


	//   ....[0]....
.L_8188:
        /*00bc*/ 	.word	0xffffffff


	//   ....[1]....
        /*00c0*/ 	.word	0xffffffff


	//   ....[2]....
        /*00c4*/ 	.word	0xffffffff


	//   ....[3]....
        /*00c8*/ 	.word	0xffffffff


	//   ....[4]....
        /*00cc*/ 	.word	0xffffffff


	//   ....[5]....
        /*00d0*/ 	.word	0xffffffff


	//   ....[6]....
        /*00d4*/ 	.word	0xffffffff


	//   ....[7]....
        /*00d8*/ 	.word	0xffffffff


	//   ....[8]....
        /*00dc*/ 	.word	0x05000004


	//   ....[9]....
        /*00e0*/ 	.word	0x05000004


	//   ....[10]....
        /*00e4*/ 	.word	0x05000004


	//----- nvinfo : EIATTR_COOP_GROUP_INSTR_OFFSETS
	.align		4
.L_8189:
        /*00e8*/ 	.byte	0x04, 0x28
        /*00ea*/ 	.short	(.L_8191 - .L_8190)


	//   ....[0]....
.L_8190:
        /*00ec*/ 	.word	0x00004260


	//   ....[1]....
        /*00f0*/ 	.word	0x000042d0


	//   ....[2]....
        /*00f4*/ 	.word	0x00004320


	//   ....[3]....
        /*00f8*/ 	.word	0x00004340


	//   ....[4]....
        /*00fc*/ 	.word	0x00004360


	//   ....[5]....
        /*0100*/ 	.word	0x00004450


	//   ....[6]....
        /*0104*/ 	.word	0x00004470


	//   ....[7]....
        /*0108*/ 	.word	0x00004490


	//   ....[8]....
        /*010c*/ 	.word	0x000046b0


	//   ....[9]....
        /*0110*/ 	.word	0x00004720


	//   ....[10]....
        /*0114*/ 	.word	0x00004790


	//----- nvinfo : EIATTR_EXIT_INSTR_OFFSETS
	.align		4
.L_8191:
        /*0118*/ 	.byte	0x04, 0x1c
        /*011a*/ 	.short	(.L_8193 - .L_8192)


	//   ....[0]....
.L_8192:
        /*011c*/ 	.word	0x000000d0


	//   ....[1]....
        /*0120*/ 	.word	0x00004570


	//   ....[2]....
        /*0124*/ 	.word	0x00004660


	//----- nvinfo : EIATTR_MAX_THREADS
	.align		4
.L_8193:
        /*0128*/ 	.byte	0x04, 0x05
        /*012a*/ 	.short	(.L_8195 - .L_8194)
.L_8194:
        /*012c*/ 	.word	0x00000100
        /*0130*/ 	.word	0x00000001
        /*0134*/ 	.word	0x00000001


	//----- nvinfo : EIATTR_CRS_STACK_SIZE
	.align		4
.L_8195:
        /*0138*/ 	.byte	0x04, 0x1e
        /*013a*/ 	.short	(.L_8197 - .L_8196)
.L_8196:
        /*013c*/ 	.word	0x00000000


	//----- nvinfo : EIATTR_CBANK_PARAM_SIZE
	.align		4
.L_8197:
        /*0140*/ 	.byte	0x03, 0x19
        /*0142*/ 	.short	0x0050


	//----- nvinfo : EIATTR_PARAM_CBANK
	.align		4
        /*0144*/ 	.byte	0x04, 0x0a
        /*0146*/ 	.short	(.L_8199 - .L_8198)
	.align		4
.L_8198:
        /*0148*/ 	.word	index@(.nv.constant0._ZN18transformer_engine6detail43dgated_act_cast_transpose_kernel_notalignedILi1ELi2Eff6__halfNS_5EmptyEXadL_ZNS_5dsiluIffEET_T0_RKS3_EEXadL_ZNS_4siluIffEES5_S6_S8_EEEEvPKT2_SC_PT3_SE_PKT1_PSF_SI_mmm)
        /*014c*/ 	.short	0x0210
        /*014e*/ 	.short	0x0050


	//----- nvinfo : EIATTR_SW_WAR
	.align		4
.L_8199:
        /*0150*/ 	.byte	0x04, 0x36
        /*0152*/ 	.short	(.L_8201 - .L_8200)
.L_8200:
        /*0154*/ 	.word	0x00000008
.L_8201:


//--------------------- .nv.info._ZN18transformer_engine6detail32dgated_act_cast_transpose_kernelILi1ELi2Eff6__halfNS_5EmptyEXadL_ZNS_5dsiluIffEET_T0_RKS3_EEXadL_ZNS_4siluIffEES5_S6_S8_EEEEvPKT2_SC_PT3_SE_PKT1_PSF_SI_mmm --------------------------
	.section	.nv.info._ZN18transformer_engine6detail32dgated_act_cast_transpose_kernelILi1ELi2Eff6__halfNS_5EmptyEXadL_ZNS_5dsiluIffEET_T0_RKS3_EEXadL_ZNS_4siluIffEES5_S6_S8_EEEEvPKT2_SC_PT3_SE_PKT1_PSF_SI_mmm,"",@"SHT_CUDA_INFO"
	.sectionflags	@""
	.align	4


	//----- nvinfo : EIATTR_CUDA_API_VERSION
	.align		4
        /*0000*/ 	.byte	0x04, 0x37
        /*0002*/ 	.short	(.L_8203 - .L_8202)
.L_8202:
        /*0004*/ 	.word	0x00000082


	//----- nvinfo : EIATTR_KPARAM_INFO
	.align		4
.L_8203:
        /*0008*/ 	.byte	0x04, 0x17
        /*000a*/ 	.short	(.L_8205 - .L_8204)
.L_8204:
        /*000c*/ 	.word	0x00000000
        /*0010*/ 	.short	0x0009
        /*0012*/ 	.short	0x0048
        /*0014*/ 	.byte	0x00, 0xf0, 0x21, 0x00


	//----- nvinfo : EIATTR_KPARAM_INFO
	.align		4
.L_8205:
        /*0018*/ 	.byte	0x04, 0x17
        /*001a*/ 	.short	(.L_8207 - .L_8206)
.L_8206:
        /*001c*/ 	.word	0x00000000
        /*0020*/ 	.short	0x0008
        /*0022*/ 	.short	0x0040
        /*0024*/ 	.byte	0x00, 0xf0, 0x21, 0x00


	//----- nvinfo : EIATTR_KPARAM_INFO
	.align		4
.L_8207:
        /*0028*/ 	.byte	0x04, 0x17
        /*002a*/ 	.short	(.L_8209 - .L_8208)
.L_8208:
        /*002c*/ 	.word	0x00000000
        /*0030*/ 	.short	0x0007
        /*0032*/ 	.short	0x0038
        /*0034*/ 	.byte	0x00, 0xf0, 0x21, 0x00


	//----- nvinfo : EIATTR_KPARAM_INFO
	.align		4
.L_8209:
        /*0038*/ 	.byte	0x04, 0x17
        /*003a*/ 	.short	(.L_8211 - .L_8210)
.L_8210:
        /*003c*/ 	.word	0x00000000
        /*0040*/ 	.short	0x0006
        /*0042*/ 	.short	0x0030
        /*0044*/ 	.byte	0x00, 0xf0, 0x21, 0x00


	//----- nvinfo : EIATTR_KPARAM_INFO
	.align		4
.L_8211:
        /*0048*/ 	.byte	0x04, 0x17
        /*004a*/ 	.short	(.L_8213 - .L_8212)
.L_8212:
        /*004c*/ 	.word	0x00000000
        /*0050*/ 	.short	0x0005
        /*0052*/ 	.short	0x0028
        /*0054*/ 	.byte	0x00, 0xf0, 0x21, 0x00


	//----- nvinfo : EIATTR_KPARAM_INFO
	.align		4
.L_8213:
        /*0058*/ 	.byte	0x04, 0x17
        /*005a*/ 	.short	(.L_8215 - .L_8214)
.L_8214:
        /*005c*/ 	.word	0x00000000
        /*0060*/ 	.short	0x0004
        /*0062*/ 	.short	0x0020
        /*0064*/ 	.byte	0x00, 0xf0, 0x21, 0x00


	//----- nvinfo : EIATTR_KPARAM_INFO
	.align		4
.L_8215:
        /*0068*/ 	.byte	0x04, 0x17
        /*006a*/ 	.short	(.L_8217 - .L_8216)
.L_8216:
        /*006c*/ 	.word	0x00000000
        /*0070*/ 	.short	0x0003
        /*0072*/ 	.short	0x0018
        /*0074*/ 	.byte	0x00, 0xf0, 0x21, 0x00


	//----- nvinfo : EIATTR_KPARAM_INFO
	.align		4
.L_8217:
        /*0078*/ 	.byte	0x04, 0x17
        /*007a*/ 	.short	(.L_8219 - .L_8218)
.L_8218:
        /*007c*/ 	.word	0x00000000
        /*0080*/ 	.short	0x0002
        /*0082*/ 	.short	0x0010
        /*0084*/ 	.byte	0x00, 0xf0, 0x21, 0x00


	//----- nvinfo : EIATTR_KPARAM_INFO
	.align		4
.L_8219:
        /*0088*/ 	.byte	0x04, 0x17
        /*008a*/ 	.short	(.L_8221 - .L_8220)
.L_8220:
        /*008c*/ 	.word	0x00000000
        /*0090*/ 	.short	0x0001
        /*0092*/ 	.short	0x0008
        /*0094*/ 	.byte	0x00, 0xf0, 0x21, 0x00


	//----- nvinfo : EIATTR_KPARAM_INFO
	.align		4
.L_8221:
        /*0098*/ 	.byte	0x04, 0x17
        /*009a*/ 	.short	(.L_8223 - .L_8222)
.L_8222:
        /*009c*/ 	.word	0x00000000
        /*00a0*/ 	.short	0x0000
        /*00a2*/ 	.short	0x0000
        /*00a4*/ 	.byte	0x00, 0xf0, 0x21, 0x00


	//----- nvinfo : EIATTR_SPARSE_MMA_MASK
	.align		4
.L_8223:
        /*00a8*/ 	.byte	0x03, 0x50
        /*00aa*/ 	.short	0x0000


	//----- nvinfo : EIATTR_MAXREG_COUNT
	.align		4
        /*00ac*/ 	.byte	0x03, 0x1b
        /*00ae*/ 	.short	0x00ff


	//----- nvinfo : EIATTR_NUM_BARRIERS
	.align		4
        /*00b0*/ 	.byte	0x02, 0x4c
        /*00b2*/ 	.byte	0x01
	.zero		1


	//----- nvinfo : EIATTR_MERCURY_ISA_VERSION
	.align		4
        /*00b4*/ 	.byte	0x03, 0x5f
        /*00b6*/ 	.short	0x0101


	//----- nvinfo : EIATTR_COOP_GROUP_MASK_REGIDS
	.align		4
        /*00b8*/ 	.byte	0x04, 0x29
        /*00ba*/ 	.short	(.L_8225 - .L_8224)


	//   ....[0]....
.L_8224:
        /*00bc*/ 	.word	0xffffffff


	//   ....[1]....
        /*00c0*/ 	.word	0xffffffff


	//   ....[2]....
        /*00c4*/ 	.word	0xffffffff


	//   ....[3]....
        /*00c8*/ 	.word	0xffffffff


	//   ....[4]....
        /*00cc*/ 	.word	0xffffffff


	//   ....[5]....
        /*00d0*/ 	.word	0xffffffff


	//   ....[6]....
        /*00d4*/ 	.word	0xffffffff


	//   ....[7]....
        /*00d8*/ 	.word	0xffffffff


	//   ....[8]....
        /*00dc*/ 	.word	0x05000004


	//   ....[9]....
        /*00e0*/ 	.word	0x05000004


	//   ....[10]....
        /*00e4*/ 	.word	0x05000004


	//----- nvinfo : EIATTR_COOP_GROUP_INSTR_OFFSETS
	.align		4
.L_8225:
        /*00e8*/ 	.byte	0x04, 0x28
        /*00ea*/ 	.short	(.L_8227 - .L_8226)


	//   ....[0]....
.L_8226:
        /*00ec*/ 	.word	0x00002bb0


	//   ....[1]....
        /*00f0*/ 	.word	0x00002c20


	//   ....[2]....
        /*00f4*/ 	.word	0x00002c40


	//   ....[3]....
        /*00f8*/ 	.word	0x00002c60


	//   ....[4]....
        /*00fc*/ 	.word	0x00002c80


	//   ....[5]....
        /*0100*/ 	.word	0x00002d50


	//   ....[6]....
        /*0104*/ 	.word	0x00002d70


	//   ....[7]....
        /*0108*/ 	.word	0x00002d90


	//   ....[8]....
        /*010c*/ 	.word	0x00002fa0


	//   ....[9]....
        /*0110*/ 	.word	0x00003010


	//   ....[10]....
        /*0114*/ 	.word	0x00003080


	//----- nvinfo : EIATTR_EXIT_INSTR_OFFSETS
	.align		4
.L_8227:
        /*0118*/ 	.byte	0x04, 0x1c
        /*011a*/ 	.short	(.L_8229 - .L_8228)


	//   ....[0]....
.L_8228:
        /*011c*/ 	.word	0x000000a0


	//   ....[1]....
        /*0120*/ 	.word	0x00002e60


	//   ....[2]....
        /*0124*/ 	.word	0x00002f50


	//----- nvinfo : EIATTR_MAX_THREADS
	.align		4
.L_8229:
        /*0128*/ 	.byte	0x04, 0x05
        /*012a*/ 	.short	(.L_8231 - .L_8230)
.L_8230:
        /*012c*/ 	.word	0x00000100
        /*0130*/ 	.word	0x00000001
        /*0134*/ 	.word	0x00000001


	//----- nvinfo : EIATTR_CRS_STACK_SIZE
	.align		4
.L_8231:
        /*0138*/ 	.byte	0x04, 0x1e
        /*013a*/ 	.short	(.L_8233 - .L_8232)
.L_8232:
        /*013c*/ 	.word	0x00000000


	//----- nvinfo : EIATTR_CBANK_PARAM_SIZE
	.align		4
.L_8233:
        /*0140*/ 	.byte	0x03, 0x19
        /*0142*/ 	.short	0x0050


	//----- nvinfo : EIATTR_PARAM_CBANK
	.align		4
        /*0144*/ 	.byte	0x04, 0x0a
        /*0146*/ 	.short	(.L_8235 - .L_8234)
	.align		4
.L_8234:
        /*0148*/ 	.word	index@(.nv.constant0._ZN18transformer_engine6detail32dgated_act_cast_transpose_kernelILi1ELi2Eff6__halfNS_5EmptyEXadL_ZNS_5dsiluIffEET_T0_RKS3_EEXadL_ZNS_4siluIffEES5_S6_S8_EEEEvPKT2_SC_PT3_SE_PKT1_PSF_SI_mmm)
        /*014c*/ 	.short	0x0210
        /*014e*/ 	.short	0x0050


	//----- nvinfo : EIATTR_SW_WAR
	.align		4
.L_8235:
        /*0150*/ 	.byte	0x04, 0x36
        /*0152*/ 	.short	(.L_8237 - .L_8236)
.L_8236:
        /*0154*/ 	.word	0x00000008
.L_8237:


//--------------------- .nv.info._ZN18transformer_engine6detail43dgated_act_cast_transpose_kernel_notalignedILi1ELi1EfffNS_5EmptyEXadL_ZNS_5dsiluIffEET_T0_RKS2_EEXadL_ZNS_4siluIffEES4_S5_S7_EEEEvPKT2_SB_PT3_SD_PKT1_PSE_SH_mmm --------------------------
	.section	.nv.info._ZN18transformer_engine6detail43dgated_act_cast_transpose_kernel_notalignedILi1ELi1EfffNS_5EmptyEXadL_ZNS_5dsiluIffEET_T0_RKS2_EEXadL_ZNS_4siluIffEES4_S5_S7_EEEEvPKT2_SB_PT3_SD_PKT1_PSE_SH_mmm,"",@"SHT_CUDA_INFO"
	.sectionflags	@""
	.align	4


	//----- nvinfo : EIATTR_CUDA_API_VERSION
	.align		4
        /*0000*/ 	.byte	0x04, 0x37
        /*0002*/ 	.short	(.L_8239 - .L_8238)
.L_8238:
        /*0004*/ 	.word	0x00000082


	//----- nvinfo : EIATTR_KPARAM_INFO
	.align		4
.L_8239:
        /*0008*/ 	.byte	0x04, 0x17
        /*000a*/ 	.short	(.L_8241 - .L_8240)
.L_8240:
        /*000c*/ 	.word	0x00000000
        /*0010*/ 	.short	0x0009
        /*0012*/ 	.short	0x0048
        /*0014*/ 	.byte	0x00, 0xf0, 0x21, 0x00


	//----- nvinfo : EIATTR_KPARAM_INFO
	.align		4
.L_8241:
        /*0018*/ 	.byte	0x04, 0x17
        /*001a*/ 	.short	(.L_8243 - .L_8242)
.L_8242:
        /*001c*/ 	.word	0x00000000
        /*0020*/ 	.short	0x0008
        /*0022*/ 	.short	0x0040
        /*0024*/ 	.byte	0x00, 0xf0, 0x21, 0x00


	//----- nvinfo : EIATTR_KPARAM_INFO
	.align		4
.L_8243:
        /*0028*/ 	.byte	0x04, 0x17
        /*002a*/ 	.short	(.L_8245 - .L_8244)
.L_8244:
        /*002c*/ 	.word	0x00000000
        /*0030*/ 	.short	0x0007
        /*0032*/ 	.short	0x0038
        /*0034*/ 	.byte	0x00, 0xf0, 0x21, 0x00


	//----- nvinfo : EIATTR_KPARAM_INFO
	.align		4
.L_8245:
        /*0038*/ 	.byte	0x04, 0x17
        /*003a*/ 	.short	(.L_8247 - .L_8246)
.L_8246:
        /*003c*/ 	.word	0x00000000
        /*0040*/ 	.short	0x0006
        /*0042*/ 	.short	0x0030
        /*0044*/ 	.byte	0x00, 0xf0, 0x21, 0x00


	//----- nvinfo : EIATTR_KPARAM_INFO
	.align		4
.L_8247:
        /*0048*/ 	.byte	0x04, 0x17
        /*004a*/ 	.short	(.L_8249 - .L_8248)
.L_8248:
        /*004c*/ 	.word	0x00000000
        /*0050*/ 	.short	0x0005
        /*0052*/ 	.short	0x0028
        /*0054*/ 	.byte	0x00, 0xf0, 0x21, 0x00


	//----- nvinfo : EIATTR_KPARAM_INFO
	.align		4
.L_8249:
        /*0058*/ 	.byte	0x04, 0x17
        /*005a*/ 	.short	(.L_8251 - .L_8250)
.L_8250:
        /*005c*/ 	.word	0x00000000
        /*0060*/ 	.short	0x0004
        /*0062*/ 	.short	0x0020
        /*0064*/ 	.byte	0x00, 0xf0, 0x21, 0x00


	//----- nvinfo : EIATTR_KPARAM_INFO
	.align		4
.L_8251:
        /*0068*/ 	.byte	0x04, 0x17
        /*006a*/ 	.short	(.L_8253 - .L_8252)
.L_8252:
        /*006c*/ 	.word	0x00000000
        /*0070*/ 	.short	0x0003
        /*0072*/ 	.short	0x0018
        /*0074*/ 	.byte	0x00, 0xf0, 0x21, 0x00


	//----- nvinfo : EIATTR_KPARAM_INFO
	.align		4
.L_8253:
        /*0078*/ 	.byte	0x04, 0x17
        /*007a*/ 	.short	(.L_8255 - .L_8254)
.L_8254:
        /*007c*/ 	.word	0x00000000
        /*0080*/ 	.short	0x0002
        /*0082*/ 	.short	0x0010
        /*0084*/ 	.byte	0x00, 0xf0, 0x21, 0x00


	//----- nvinfo : EIATTR_KPARAM_INFO
	.align		4
.L_8255:
        /*0088*/ 	.byte	0x04, 0x17
        /*008a*/ 	.short	(.L_8257 - .L_8256)
.L_8256:
        /*008c*/ 	.word	0x00000000
        /*0090*/ 	.short	0x0001
        /*0092*/ 	.short	0x0008
        /*0094*/ 	.byte	0x00, 0xf0, 0x21, 0x00


	//----- nvinfo : EIATTR_KPARAM_INFO
	.align		4
.L_8257:
        /*0098*/ 	.byte	0x04, 0x17
        /*009a*/ 	.short	(.L_8259 - .L_8258)
.L_8258:
        /*009c*/ 	.word	0x00000000
        /*00a0*/ 	.short	0x0000
        /*00a2*/ 	.short	0x0000
        /*00a4*/ 	.byte	0x00, 0xf0, 0x21, 0x00


	//----- nvinfo : EIATTR_SPARSE_MMA_MASK
	.align		4
.L_8259:
        /*00a8*/ 	.byte	0x03, 0x50
        /*00aa*/ 	.short	0x0000


	//----- nvinfo : EIATTR_MAXREG_COUNT
	.align		4
        /*00ac*/ 	.byte	0x03, 0x1b
        /*00ae*/ 	.short	0x00ff


	//----- nvinfo : EIATTR_NUM_BARRIERS
	.align		4
        /*00b0*/ 	.byte	0x02, 0x4c
        /*00b2*/ 	.byte	0x01
	.zero		1


	//----- nvinfo : EIATTR_MERCURY_ISA_VERSION
	.align		4
        /*00b4*/ 	.byte	0x03, 0x5f
        /*00b6*/ 	.short	0x0101


	//----- nvinfo : EIATTR_COOP_GROUP_MASK_REGIDS
	.align		4
        /*00b8*/ 	.byte	0x04, 0x29
        /*00ba*/ 	.short	(.L_8261 - .L_8260)


	//   ....[0]....
.L_8260:
        /*00bc*/ 	.word	0xffffffff


	//   ....[1]....
        /*00c0*/ 	.word	0xffffffff


	//   ....[2]....
        /*00c4*/ 	.word	0xffffffff


	//   ....[3]....
        /*00c8*/ 	.word	0xffffffff


	//   ....[4]....
        /*00cc*/ 	.word	0xffffffff


	//   ....[5]....
        /*00d0*/ 	.word	0xffffffff


	//   ....[6]....
        /*00d4*/ 	.word	0xffffffff


	//   ....[7]....
        /*00d8*/ 	.word	0xffffffff


	//   ....[8]....
        /*00dc*/ 	.word	0x05000004


	//   ....[9]....
        /*00e0*/ 	.word	0x05000004


	//   ....[10]....
        /*00e4*/ 	.word	0x05000004


	//----- nvinfo : EIATTR_COOP_GROUP_INSTR_OFFSETS
	.align		4
.L_8261:
        /*00e8*/ 	.byte	0x04, 0x28
        /*00ea*/ 	.short	(.L_8263 - .L_8262)


	//   ....[0]....
.L_8262:
        /*00ec*/ 	.word	0x00002d70


	//   ....[1]....
        /*00f0*/ 	.word	0x00002dc0


	//   ....[2]....
        /*00f4*/ 	.word	0x00002e20


	//   ....[3]....
        /*00f8*/ 	.word	0x00002e60


	//   ....[4]....
        /*00fc*/ 	.word	0x00002e80


	//   ....[5]....
        /*0100*/ 	.word	0x00002f70


	//   ....[6]....
        /*0104*/ 	.word	0x00002f90


	//   ....[7]....
        /*0108*/ 	.word	0x00002fb0


	//   ....[8]....
        /*010c*/ 	.word	0x000031d0


	//   ....[9]....
        /*0110*/ 	.word	0x00003240


	//   ....[10]....
        /*0114*/ 	.word	0x000032b0


	//----- nvinfo : EIATTR_EXIT_INSTR_OFFSETS
	.align		4
.L_8263:
        /*0118*/ 	.byte	0x04, 0x1c
        /*011a*/ 	.short	(.L_8265 - .L_8264)


	//   ....[0]....
.L_8264:
        /*011c*/ 	.word	0x000000d0


	//   ....[1]....
        /*0120*/ 	.word	0x00003090


	//   ....[2]....
        /*0124*/ 	.word	0x00003180


	//----- nvinfo : EIATTR_MAX_THREADS
	.align		4
.L_8265:
        /*0128*/ 	.byte	0x04, 0x05
        /*012a*/ 	.short	(.L_8267 - .L_8266)
.L_8266:
        /*012c*/ 	.word	0x00000100
        /*0130*/ 	.word	0x00000001
        /*0134*/ 	.word	0x00000001


	//----- nvinfo : EIATTR_CRS_STACK_SIZE
	.align		4
.L_8267:
        /*0138*/ 	.byte	0x04, 0x1e
        /*013a*/ 	.short	(.L_8269 - .L_8268)
.L_8268:
        /*013c*/ 	.word	0x00000000


	//----- nvinfo : EIATTR_CBANK_PARAM_SIZE
	.align		4
.L_8269:
        /*0140*/ 	.byte	0x03, 0x19
        /*0142*/ 	.short	0x0050


	//----- nvinfo : EIATTR_PARAM_CBANK
	.align		4
        /*0144*/ 	.byte	0x04, 0x0a
        /*0146*/ 	.short	(.L_8271 - .L_8270)
	.align		4
.L_8270:
        /*0148*/ 	.word	index@(.nv.constant0._ZN18transformer_engine6detail43dgated_act_cast_transpose_kernel_notalignedILi1ELi1EfffNS_5EmptyEXadL_ZNS_5dsiluIffEET_T0_RKS2_EEXadL_ZNS_4siluIffEES4_S5_S7_EEEEvPKT2_SB_PT3_SD_PKT1_PSE_SH_mmm)
        /*014c*/ 	.short	0x0210
        /*014e*/ 	.short	0x0050


	//----- nvinfo : EIATTR_SW_WAR
	.align		4
.L_8271:
        /*0150*/ 	.byte	0x04, 0x36
        /*0152*/ 	.short	(.L_8273 - .L_8272)
.L_8272:
        /*0154*/ 	.word	0x00000008
.L_8273:


//--------------------- .nv.info._ZN18transformer_engine6detail32dgated_act_cast_transpose_kernelILi1ELi1EfffNS_5EmptyEXadL_ZNS_5dsiluIffEET_T0_RKS2_EEXadL_ZNS_4siluIffEES4_S5_S7_EEEEvPKT2_SB_PT3_SD_PKT1_PSE_SH_mmm --------------------------
	.section	.nv.info._ZN18transformer_engine6detail32dgated_act_cast_transpose_kernelILi1ELi1EfffNS_5EmptyEXadL_ZNS_5dsiluIffEET_T0_RKS2_EEXadL_ZNS_4siluIffEES4_S5_S7_EEEEvPKT2_SB_PT3_SD_PKT1_PSE_SH_mmm,"",@"SHT_CUDA_INFO"
	.sectionflags	@""
	.align	4


	//----- nvinfo : EIATTR_CUDA_API_VERSION
	.align		4
        /*0000*/ 	.byte	0x04, 0x37
        /*0002*/ 	.short	(.L_8275 - .L_8274)
.L_8274:
        /*0004*/ 	.word	0x00000082


	//----- nvinfo : EIATTR_KPARAM_INFO
	.align		4
.L_8275:
        /*0008*/ 	.byte	0x04, 0x17
        /*000a*/ 	.short	(.L_8277 - .L_8276)
.L_8276:
        /*000c*/ 	.word	0x00000000
        /*0010*/ 	.short	0x0009
        /*0012*/ 	.short	0x0048
        /*0014*/ 	.byte	0x00, 0xf0, 0x21, 0x00


	//----- nvinfo : EIATTR_KPARAM_INFO
	.align		4
.L_8277:
        /*0018*/ 	.byte	0x04, 0x17
        /*001a*/ 	.short	(.L_8279 - .L_8278)
.L_8278:
        /*001c*/ 	.word	0x00000000
        /*0020*/ 	.short	0x0008
        /*0022*/ 	.short	0x0040
        /*0024*/ 	.byte	0x00, 0xf0, 0x21, 0x00


	//----- nvinfo : EIATTR_KPARAM_INFO
	.align		4
.L_8279:
        /*0028*/ 	.byte	0x04, 0x17
        /*002a*/ 	.short	(.L_8281 - .L_8280)
.L_8280:
        /*002c*/ 	.word	0x00000000
        /*0030*/ 	.short	0x0007
        /*0032*/ 	.short	0x0038
        /*0034*/ 	.byte	0x00, 0xf0, 0x21, 0x00


	//----- nvinfo : EIATTR_KPARAM_INFO
	.align		4
.L_8281:
        /*0038*/ 	.byte	0x04, 0x17
        /*003a*/ 	.short	(.L_8283 - .L_8282)
.L_8282:
        /*003c*/ 	.word	0x00000000
        /*0040*/ 	.short	0x0006
        /*0042*/ 	.short	0x0030
        /*0044*/ 	.byte	0x00, 0xf0, 0x21, 0x00


	//----- nvinfo : EIATTR_KPARAM_INFO
	.align		4
.L_8283:
        /*0048*/ 	.byte	0x04, 0x17
        /*004a*/ 	.short	(.L_8285 - .L_8284)
.L_8284:
        /*004c*/ 	.word	0x00000000
        /*0050*/ 	.short	0x0005
        /*0052*/ 	.short	0x0028
        /*0054*/ 	.byte	0x00, 0xf0, 0x21, 0x00


	//----- nvinfo : EIATTR_KPARAM_INFO
	.align		4
.L_8285:
        /*0058*/ 	.byte	0x04, 0x17
        /*005a*/ 	.short	(.L_8287 - .L_8286)
.L_8286:
        /*005c*/ 	.word	0x00000000
        /*0060*/ 	.short	0x0004
        /*0062*/ 	.short	0x0020
        /*0064*/ 	.byte	0x00, 0xf0, 0x21, 0x00


	//----- nvinfo : EIATTR_KPARAM_INFO
	.align		4
.L_8287:
        /*0068*/ 	.byte	0x04, 0x17
        /*006a*/ 	.short	(.L_8289 - .L_8288)
.L_8288:
        /*006c*/ 	.word	0x00000000
        /*0070*/ 	.short	0x0003
        /*0072*/ 	.short	0x0018
        /*0074*/ 	.byte	0x00, 0xf0, 0x21, 0x00


	//----- nvinfo : EIATTR_KPARAM_INFO
	.align		4
.L_8289:
        /*0078*/ 	.byte	0x04, 0x17
        /*007a*/ 	.short	(.L_8291 - .L_8290)
.L_8290:
        /*007c*/ 	.word	0x00000000
        /*0080*/ 	.short	0x0002
        /*0082*/ 	.short	0x0010
        /*0084*/ 	.byte	0x00, 0xf0, 0x21, 0x00


	//----- nvinfo : EIATTR_KPARAM_INFO
	.align		4
.L_8291:
        /*0088*/ 	.byte	0x04, 0x17
        /*008a*/ 	.short	(.L_8293 - .L_8292)
.L_8292:
        /*008c*/ 	.word	0x00000000
        /*0090*/ 	.short	0x0001
        /*0092*/ 	.short	0x0008
        /*0094*/ 	.byte	0x00, 0xf0, 0x21, 0x00


	//----- nvinfo : EIATTR_KPARAM_INFO
	.align		4
.L_8293:
        /*0098*/ 	.byte	0x04, 0x17
        /*009a*/ 	.short	(.L_8295 - .L_8294)
.L_8294:
        /*009c*/ 	.word	0x00000000
        /*00a0*/ 	.short	0x0000
        /*00a2*/ 	.short	0x0000
        /*00a4*/ 	.byte	0x00, 0xf0, 0x21, 0x00


	//----- nvinfo : EIATTR_SPARSE_MMA_MASK
	.align		4
.L_8295:
        /*00a8*/ 	.byte	0x03, 0x50
        /*00aa*/ 	.short	0x0000


	//----- nvinfo : EIATTR_MAXREG_COUNT
	.align		4
        /*00ac*/ 	.byte	0x03, 0x1b
        /*00ae*/ 	.short	0x00ff


	//----- nvinfo : EIATTR_NUM_BARRIERS
	.align		4
        /*00b0*/ 	.byte	0x02, 0x4c
        /*00b2*/ 	.byte	0x01
	.zero		1


	//----- nvinfo : EIATTR_MERCURY_ISA_VERSION
	.align		4
        /*00b4*/ 	.byte	0x03, 0x5f
        /*00b6*/ 	.short	0x0101


	//----- nvinfo : EIATTR_COOP_GROUP_MASK_REGIDS
	.align		4
        /*00b8*/ 	.byte	0x04, 0x29
        /*00ba*/ 	.short	(.L_8297 - .L_8296)


	//   ....[0]....
.L_8296:
        /*00bc*/ 	.word	0xffffffff


	//   ....[1]....
        /*00c0*/ 	.word	0xffffffff


	//   ....[2]....
        /*00c4*/ 	.word	0xffffffff


	//   ....[3]....
        /*00c8*/ 	.word	0xffffffff


	//   ....[4]....
        /*00cc*/ 	.word	0xffffffff


	//   ....[5]....
        /*00d0*/ 	.word	0xffffffff


	//   ....[6]....
        /*00d4*/ 	.word	0xffffffff


	//   ....[7]....
        /*00d8*/ 	.word	0xffffffff


	//   ....[8]....
        /*00dc*/ 	.word	0x05000004


	//   ....[9]....
        /*00e0*/ 	.word	0x05000004


	//   ....[10]....
        /*00e4*/ 	.word	0x05000004


	//----- nvinfo : EIATTR_COOP_GROUP_INSTR_OFFSETS
	.align		4
.L_8297:
        /*00e8*/ 	.byte	0x04, 0x28
        /*00ea*/ 	.short	(.L_8299 - .L_8298)


	//   ....[0]....
.L_8298:
        /*00ec*/ 	.word	0x00001cf0


	//   ....[1]....
        /*00f0*/ 	.word	0x00001d60


	//   ....[2]....
        /*00f4*/ 	.word	0x00001d80


	//   ....[3]....
        /*00f8*/ 	.word	0x00001da0


	//   ....[4]....
        /*00fc*/ 	.word	0x00001dc0


	//   ....[5]....
        /*0100*/ 	.word	0x00001e90


	//   ....[6]....
        /*0104*/ 	.word	0x00001eb0


	//   ....[7]....
        /*0108*/ 	.word	0x00001ed0


	//   ....[8]....
        /*010c*/ 	.word	0x000020e0


	//   ....[9]....
        /*0110*/ 	.word	0x00002150


	//   ....[10]....
        /*0114*/ 	.word	0x000021c0


	//----- nvinfo : EIATTR_EXIT_INSTR_OFFSETS
	.align		4
.L_8299:
        /*0118*/ 	.byte	0x04, 0x1c
        /*011a*/ 	.short	(.L_8301 - .L_8300)


	//   ....[0]....
.L_8300:
        /*011c*/ 	.word	0x000000a0


	//   ....[1]....
        /*0120*/ 	.word	0x00001fa0


	//   ....[2]....
        /*0124*/ 	.word	0x00002090


	//----- nvinfo : EIATTR_MAX_THREADS
	.align		4
.L_8301:
        /*0128*/ 	.byte	0x04, 0x05
        /*012a*/ 	.short	(.L_8303 - .L_8302)
.L_8302:
        /*012c*/ 	.word	0x00000100
        /*0130*/ 	.word	0x00000001
        /*0134*/ 	.word	0x00000001


	//----- nvinfo : EIATTR_CRS_STACK_SIZE
	.align		4
.L_8303:
        /*0138*/ 	.byte	0x04, 0x1e
        /*013a*/ 	.short	(.L_8305 - .L_8304)
.L_8304:
        /*013c*/ 	.word	0x00000000


	//----- nvinfo : EIATTR_CBANK_PARAM_SIZE
	.align		4
.L_8305:
        /*0140*/ 	.byte	0x03, 0x19
        /*0142*/ 	.short	0x0050


	//----- nvinfo : EIATTR_PARAM_CBANK
	.align		4
        /*0144*/ 	.byte	0x04, 0x0a
        /*0146*/ 	.short	(.L_8307 - .L_8306)
	.align		4
.L_8306:
        /*0148*/ 	.word	index@(.nv.constant0._ZN18transformer_engine6detail32dgated_act_cast_transpose_kernelILi1ELi1EfffNS_5EmptyEXadL_ZNS_5dsiluIffEET_T0_RKS2_EEXadL_ZNS_4siluIffEES4_S5_S7_EEEEvPKT2_SB_PT3_SD_PKT1_PSE_SH_mmm)
        /*014c*/ 	.short	0x0210
        /*014e*/ 	.short	0x0050


	//----- nvinfo : EIATTR_SW_WAR
	.align		4
.L_8307:
        /*0150*/ 	.byte	0x04, 0x36
        /*0152*/ 	.short	(.L_8309 - .L_8308)
.L_8308:
        /*0154*/ 	.word	0x00000008
.L_8309:


//--------------------- .nv.info._ZN18transformer_engine6detail43dgated_act_cast_transpose_kernel_notalignedILi2ELi4Ef13__nv_bfloat1613__nv_fp8_e4m3NS_5EmptyEXadL_ZNS_5dgeluIffEET_T0_RKS4_EEXadL_ZNS_4geluIffEES6_S7_S9_EEEEvPKT2_SD_PT3_SF_PKT1_PSG_SJ_mmm --------------------------
	.section	.nv.info._ZN18transformer_engine6detail43dgated_act_cast_transpose_kernel_notalignedILi2ELi4Ef13__nv_bfloat1613__nv_fp8_e4m3NS_5EmptyEXadL_ZNS_5dgeluIffEET_T0_RKS4_EEXadL_ZNS_4geluIffEES6_S7_S9_EEEEvPKT2_SD_PT3_SF_PKT1_PSG_SJ_mmm,"",@"SHT_CUDA_INFO"
	.sectionflags	@""
	.align	4


	//----- nvinfo : EIATTR_CUDA_API_VERSION
	.align		4
        /*0000*/ 	.byte	0x04, 0x37
        /*0002*/ 	.short	(.L_8311 - .L_8310)
.L_8310:
        /*0004*/ 	.word	0x00000082


	//----- nvinfo : EIATTR_KPARAM_INFO
	.align		4
.L_8311:
        /*0008*/ 	.byte	0x04, 0x17
        /*000a*/ 	.short	(.L_8313 - .L_8312)
.L_8312:
        /*000c*/ 	.word	0x00000000
        /*0010*/ 	.short	0x0009
        /*0012*/ 	.short	0x0048
        /*0014*/ 	.byte	0x00, 0xf0, 0x21, 0x00


	//----- nvinfo : EIATTR_KPARAM_INFO
	.align		4
.L_8313:
        /*0018*/ 	.byte	0x04, 0x17
        /*001a*/ 	.short	(.L_8315 - .L_8314)
.L_8314:
        /*001c*/ 	.word	0x00000000
        /*0020*/ 	.short	0x0008
        /*0022*/ 	.short	0x0040
        /*0024*/ 	.byte	0x00, 0xf0, 0x21, 0x00


	//----- nvinfo : EIATTR_KPARAM_INFO
	.align		4
.L_8315:
        /*0028*/ 	.byte	0x04, 0x17
        /*002a*/ 	.short	(.L_8317 - .L_8316)
.L_8316:
        /*002c*/ 	.word	0x00000000
        /*0030*/ 	.short	0x0007
        /*0032*/ 	.short	0x0038
        /*0034*/ 	.byte	0x00, 0xf0, 0x21, 0x00


	//----- nvinfo : EIATTR_KPARAM_INFO
	.align		4
.L_8317:
        /*0038*/ 	.byte	0x04, 0x17
        /*003a*/ 	.short	(.L_8319 - .L_8318)
.L_8318:
        /*003c*/ 	.word	0x00000000
        /*0040*/ 	.short	0x0006
        /*0042*/ 	.short	0x0030
        /*0044*/ 	.byte	0x00, 0xf0, 0x21, 0x00


	//----- nvinfo : EIATTR_KPARAM_INFO
	.align		4
.L_8319:
        /*0048*/ 	.byte	0x04, 0x17
        /*004a*/ 	.short	(.L_8321 - .L_8320)
.L_8320:
        /*004c*/ 	.word	0x00000000
        /*0050*/ 	.short	0x0005
        /*0052*/ 	.short	0x0028
        /*0054*/ 	.byte	0x00, 0xf0, 0x21, 0x00


	//----- nvinfo : EIATTR_KPARAM_INFO
	.align		4
.L_8321:
        /*0058*/ 	.byte	0x04, 0x17
        /*005a*/ 	.short	(.L_8323 - .L_8322)
.L_8322:
        /*005c*/ 	.word	0x00000000
        /*0060*/ 	.short	0x0004
        /*0062*/ 	.short	0x0020
        /*0064*/ 	.byte	0x00, 0xf0, 0x21, 0x00


	//----- nvinfo : EIATTR_KPARAM_INFO
	.align		4
.L_8323:
        /*0068*/ 	.byte	0x04, 0x17
        /*006a*/ 	.short	(.L_8325 - .L_8324)
.L_8324:
        /*006c*/ 	.word	0x00000000
        /*0070*/ 	.short	0x0003
        /*0072*/ 	.short	0x0018
        /*0074*/ 	.byte	0x00, 0xf0, 0x21, 0x00


	//----- nvinfo : EIATTR_KPARAM_INFO
	.align		4
.L_8325:
        /*0078*/ 	.byte	0x04, 0x17
        /*007a*/ 	.short	(.L_8327 - .L_8326)
.L_8326:
        /*007c*/ 	.word	0x00000000
        /*0080*/ 	.short	0x0002
        /*0082*/ 	.short	0x0010
        /*0084*/ 	.byte	0x00, 0xf0, 0x21, 0x00


	//----- nvinfo : EIATTR_KPARAM_INFO
	.align		4
.L_8327:
        /*0088*/ 	.byte	0x04, 0x17
        /*008a*/ 	.short	(.L_8329 - .L_8328)
.L_8328:
        /*008c*/ 	.word	0x00000000
        /*0090*/ 	.short	0x0001
        /*0092*/ 	.short	0x0008
        /*0094*/ 	.byte	0x00, 0xf0, 0x21, 0x00


	//----- nvinfo : EIATTR_KPARAM_INFO
	.align		4
.L_8329:
        /*0098*/ 	.byte	0x04, 0x17
        /*009a*/ 	.short	(.L_8331 - .L_8330)
.L_8330:
        /*009c*/ 	.word	0x00000000
        /*00a0*/ 	.short	0x0000
        /*00a2*/ 	.short	0x0000
        /*00a4*/ 	.byte	0x00, 0xf0, 0x21, 0x00


	//----- nvinfo : EIATTR_SPARSE_MMA_MASK
	.align		4
.L_8331:
        /*00a8*/ 	.byte	0x03, 0x50
        /*00aa*/ 	.short	0x0000


	//----- nvinfo : EIATTR_MAXREG_COUNT
	.align		4
        /*00ac*/ 	.byte	0x03, 0x1b
        /*00ae*/ 	.short	0x00ff


	//----- nvinfo : EIATTR_NUM_BARRIERS
	.align		4
        /*00b0*/ 	.byte	0x02, 0x4c
        /*00b2*/ 	.byte	0x01
	.zero		1


	//----- nvinfo : EIATTR_MERCURY_ISA_VERSION
	.align		4
        /*00b4*/ 	.byte	0x03, 0x5f
        /*00b6*/ 	.short	0x0101


	//----- nvinfo : EIATTR_INT_WARP_WIDE_INSTR_OFFSETS
	.align		4
        /*00b8*/ 	.byte	0x04, 0x31
        /*00ba*/ 	.short	(.L_8333 - .L_8332)


	//   ....[0]....
.L_8332:
        /*00bc*/ 	.word	0x000008d0


	//   ....[1]....
        /*00c0*/ 	.word	0x000036b0


	//   ....[2]....
        /*00c4*/ 	.word	0x000062e0


	//----- nvinfo : EIATTR_COOP_GROUP_MASK_REGIDS
	.align		4
.L_8333:
        /*00c8*/ 	.byte	0x04, 0x29
        /*00ca*/ 	.short	(.L_8335 - .L_8334)


	//   ....[0]....
.L_8334:
        /*00cc*/ 	.word	0xffffffff


	//   ....[1]....
        /*00d0*/ 	.word	0xffffffff


	//   ....[2]....
        /*00d4*/ 	.word	0xffffffff


	//   ....[3]....
        /*00d8*/ 	.word	0xffffffff


	//   ....[4]....
        /*00dc*/ 	.word	0xffffffff


	//   ....[5]....
        /*00e0*/ 	.word	0xffffffff


	//   ....[6]....
        /*00e4*/ 	.word	0xffffffff


	//   ....[7]....
        /*00e8*/ 	.word	0xffffffff


	//   ....[8]....
        /*00ec*/ 	.word	0x05000004


	//   ....[9]....
        /*00f0*/ 	.word	0x05000004


	//   ....[10]....
        /*00f4*/ 	.word	0x05000004


	//----- nvinfo : EIATTR_COOP_GROUP_INSTR_OFFSETS
	.align		4
.L_8335:
        /*00f8*/ 	.byte	0x04, 0x28
        /*00fa*/ 	.short	(.L_8337 - .L_8336)


	//   ....[0]....
.L_8336:
        /*00fc*/ 	.word	0x0000d480


	//   ....[1]....
        /*0100*/ 	.word	0x0000d4c0


	//   ....[2]....
        /*0104*/ 	.word	0x0000d520


	//   ....[3]....
        /*0108*/ 	.word	0x0000d580


	//   ....[4]....
        /*010c*/ 	.word	0x0000d5b0


	//   ....[5]....
        /*0110*/ 	.word	0x0000d6a0


	//   ....[6]....
        /*0114*/ 	.word	0x0000d6c0


	//   ....[7]....
        /*0118*/ 	.word	0x0000d6e0


	//   ....[8]....
        /*011c*/ 	.word	0x0000d930


	//   ....[9]....
        /*0120*/ 	.word	0x0000d9a0


	//   ....[10]....
        /*0124*/ 	.word	0x0000da10


	//----- nvinfo : EIATTR_EXIT_INSTR_OFFSETS
	.align		4
.L_8337:
        /*0128*/ 	.byte	0x04, 0x1c
        /*012a*/ 	.short	(.L_8339 - .L_8338)


	//   ....[0]....
.L_8338:
        /*012c*/ 	.word	0x000000d0


	//   ....[1]....
        /*0130*/ 	.word	0x0000d7d0


	//   ....[2]....
        /*0134*/ 	.word	0x0000d8e0


	//----- nvinfo : EIATTR_MAX_THREADS
	.align		4
.L_8339:
        /*0138*/ 	.byte	0x04, 0x05
        /*013a*/ 	.short	(.L_8341 - .L_8340)
.L_8340:
        /*013c*/ 	.word	0x00000100
        /*0140*/ 	.word	0x00000001
        /*0144*/ 	.word	0x00000001


	//----- nvinfo : EIATTR_CRS_STACK_SIZE
	.align		4
.L_8341:
        /*0148*/ 	.byte	0x04, 0x1e
        /*014a*/ 	.short	(.L_8343 - .L_8342)
.L_8342:
        /*014c*/ 	.word	0x00000000


	//----- nvinfo : EIATTR_CBANK_PARAM_SIZE
	.align		4
.L_8343:
        /*0150*/ 	.byte	0x03, 0x19
        /*0152*/ 	.short	0x0050


	//----- nvinfo : EIATTR_PARAM_CBANK
	.align		4
        /*0154*/ 	.byte	0x04, 0x0a
        /*0156*/ 	.short	(.L_8345 - .L_8344)
	.align		4
.L_8344:
        /*0158*/ 	.word	index@(.nv.constant0._ZN18transformer_engine6detail43dgated_act_cast_transpose_kernel_notalignedILi2ELi4Ef13__nv_bfloat1613__nv_fp8_e4m3NS_5EmptyEXadL_ZNS_5dgeluIffEET_T0_RKS4_EEXadL_ZNS_4geluIffEES6_S7_S9_EEEEvPKT2_SD_PT3_SF_PKT1_PSG_SJ_mmm)
        /*015c*/ 	.short	0x0210
        /*015e*/ 	.short	0x0050


	//----- nvinfo : EIATTR_SW_WAR
	.align		4
.L_8345:
        /*0160*/ 	.byte	0x04, 0x36
        /*0162*/ 	.short	(.L_8347 - .L_8346)
.L_8346:
        /*0164*/ 	.word	0x00000008
.L_8347:


//--------------------- .nv.info._ZN18transformer_engine6detail32dgated_act_cast_transpose_kernelILi2ELi4Ef13__nv_bfloat1613__nv_fp8_e4m3NS_5EmptyEXadL_ZNS_5dgeluIffEET_T0_RKS4_EEXadL_ZNS_4geluIffEES6_S7_S9_EEEEvPKT2_SD_PT3_SF_PKT1_PSG_SJ_mmm --------------------------
	.section	.nv.info._ZN18transformer_engine6detail32dgated_act_cast_transpose_kernelILi2ELi4Ef13__nv_bfloat1613__nv_fp8_e4m3NS_5EmptyEXadL_ZNS_5dgeluIffEET_T0_RKS4_EEXadL_ZNS_4geluIffEES6_S7_S9_EEEEvPKT2_SD_PT3_SF_PKT1_PSG_SJ_mmm,"",@"SHT_CUDA_INFO"
	.sectionflags	@""
	.align	4


	//----- nvinfo : EIATTR_CUDA_API_VERSION
	.align		4
        /*0000*/ 	.byte	0x04, 0x37
        /*0002*/ 	.short	(.L_8349 - .L_8348)
.L_8348:
        /*0004*/ 	.word	0x00000082


	//----- nvinfo : EIATTR_KPARAM_INFO
	.align		4
.L_8349:
        /*0008*/ 	.byte	0x04, 0x17
        /*000a*/ 	.short	(.L_8351 - .L_8350)
.L_8350:
        /*000c*/ 	.word	0x00000000
        /*0010*/ 	.short	0x0009
        /*0012*/ 	.short	0x0048
        /*0014*/ 	.byte	0x00, 0xf0, 0x21, 0x00


	//----- nvinfo : EIATTR_KPARAM_INFO
	.align		4
.L_8351:
        /*0018*/ 	.byte	0x04, 0x17
        /*001a*/ 	.short	(.L_8353 - .L_8352)
.L_8352:
        /*001c*/ 	.word	0x00000000
        /*0020*/ 	.short	0x0008
        /*0022*/ 	.short	0x0040
        /*0024*/ 	.byte	0x00, 0xf0, 0x21, 0x00


	//----- nvinfo : EIATTR_KPARAM_INFO
	.align		4
.L_8353:
        /*0028*/ 	.byte	0x04, 0x17
        /*002a*/ 	.short	(.L_8355 - .L_8354)
.L_8354:
        /*002c*/ 	.word	0x00000000
        /*0030*/ 	.short	0x0007
        /*0032*/ 	.short	0x0038
        /*0034*/ 	.byte	0x00, 0xf0, 0x21, 0x00


	//----- nvinfo : EIATTR_KPARAM_INFO
	.align		4
.L_8355:
        /*0038*/ 	.byte	0x04, 0x17
        /*003a*/ 	.short	(.L_8357 - .L_8356)
.L_8356:
        /*003c*/ 	.word	0x00000000
        /*0040*/ 	.short	0x0006
        /*0042*/ 	.short	0x0030
        /*0044*/ 	.byte	0x00, 0xf0, 0x21, 0x00


	//----- nvinfo : EIATTR_KPARAM_INFO
	.align		4
.L_8357:
        /*0048*/ 	.byte	0x04, 0x17
        /*004a*/ 	.short	(.L_8359 - .L_8358)
.L_8358:
        /*004c*/ 	.word	0x00000000
        /*0050*/ 	.short	0x0005
        /*0052*/ 	.short	0x0028
        /*0054*/ 	.byte	0x00, 0xf0, 0x21, 0x00


	//----- nvinfo : EIATTR_KPARAM_INFO
	.align		4
.L_8359:
        /*0058*/ 	.byte	0x04, 0x17
        /*005a*/ 	.short	(.L_8361 - .L_8360)
.L_8360:
        /*005c*/ 	.word	0x00000000
        /*0060*/ 	.short	0x0004
        /*0062*/ 	.short	0x0020
        /*0064*/ 	.byte	0x00, 0xf0, 0x21, 0x00


	//----- nvinfo : EIATTR_KPARAM_INFO
	.align		4
.L_8361:
        /*0068*/ 	.byte	0x04, 0x17
        /*006a*/ 	.short	(.L_8363 - .L_8362)
.L_8362:
        /*006c*/ 	.word	0x00000000
        /*0070*/ 	.short	0x0003
        /*0072*/ 	.short	0x0018
        /*0074*/ 	.byte	0x00, 0xf0, 0x21, 0x00


	//----- nvinfo : EIATTR_KPARAM_INFO
	.align		4
.L_8363:
        /*0078*/ 	.byte	0x04, 0x17
        /*007a*/ 	.short	(.L_8365 - .L_8364)
.L_8364:
        /*007c*/ 	.word	0x00000000
        /*0080*/ 	.short	0x0002
        /*0082*/ 	.short	0x0010
        /*0084*/ 	.byte	0x00, 0xf0, 0x21, 0x00


	//----- nvinfo : EIATTR_KPARAM_INFO
	.align		4
.L_8365:
        /*0088*/ 	.byte	0x04, 0x17
        /*008a*/ 	.short	(.L_8367 - .L_8366)
.L_8366:
        /*008c*/ 	.word	0x00000000
        /*0090*/ 	.short	0x0001
        /*0092*/ 	.short	0x0008
        /*0094*/ 	.byte	0x00, 0xf0, 0x21, 0x00


	//----- nvinfo : EIATTR_KPARAM_INFO
	.align		4
.L_8367:
        /*0098*/ 	.byte	0x04, 0x17
        /*009a*/ 	.short	(.L_8369 - .L_8368)
.L_8368:
        /*009c*/ 	.word	0x00000000
        /*00a0*/ 	.short	0x0000
        /*00a2*/ 	.short	0x0000
        /*00a4*/ 	.byte	0x00, 0xf0, 0x21, 0x00


	//----- nvinfo : EIATTR_SPARSE_MMA_MASK
	.align		4
.L_8369:
        /*00a8*/ 	.byte	0x03, 0x50
        /*00aa*/ 	.short	0x0000


	//----- nvinfo : EIATTR_MAXREG_COUNT
	.align		4
        /*00ac*/ 	.byte	0x03, 0x1b
        /*00ae*/ 	.short	0x00ff


	//----- nvinfo : EIATTR_NUM_BARRIERS
	.align		4
        /*00b0*/ 	.byte	0x02, 0x4c
        /*00b2*/ 	.byte	0x01
	.zero		1


	//----- nvinfo : EIATTR_MERCURY_ISA_VERSION
	.align		4
        /*00b4*/ 	.byte	0x03, 0x5f
        /*00b6*/ 	.short	0x0101


	//----- nvinfo : EIATTR_COOP_GROUP_MASK_REGIDS
	.align		4
        /*00b8*/ 	.byte	0x04, 0x29
        /*00ba*/ 	.short	(.L_8371 - .L_8370)


	//   ....[0]....
.L_8370:
        /*00bc*/ 	.word	0xffffffff


	//   ....[1]....
        /*00c0*/ 	.word	0xffffffff


	//   ....[2]....
        /*00c4*/ 	.word	0xffffffff


	//   ....[3]....
        /*00c8*/ 	.word	0xffffffff


	//   ....[4]....
        /*00cc*/ 	.word	0xffffffff


	//   ....[5]....
        /*00d0*/ 	.word	0xffffffff


	//   ....[6]....
        /*00d4*/ 	.word	0xffffffff


	//   ....[7]....
        /*00d8*/ 	.word	0xffffffff


	//   ....[8]....
        /*00dc*/ 	.word	0x05000006


	//   ....[9]....
        /*00e0*/ 	.word	0x05000006


	//   ....[10]....
        /*00e4*/ 	.word	0x05000006


	//----- nvinfo : EIATTR_COOP_GROUP_INSTR_OFFSETS
	.align		4
.L_8371:
        /*00e8*/ 	.byte	0x04, 0x28
        /*00ea*/ 	.short	(.L_8373 - .L_8372)


	//   ....[0]....
.L_8372:
        /*00ec*/ 	.word	0x0000a910


	//   ....[1]....
        /*00f0*/ 	.word	0x0000a970


	//   ....[2]....
        /*00f4*/ 	.word	0x0000a990


	//   ....[3]....
        /*00f8*/ 	.word	0x0000a9c0


	//   ....[4]....
        /*00fc*/ 	.word	0x0000a9e0


	//   ....[5]....
        /*0100*/ 	.word	0x0000aab0


	//   ....[6]....
        /*0104*/ 	.word	0x0000aad0


	//   ....[7]....
        /*0108*/ 	.word	0x0000aaf0


	//   ....[8]....
        /*010c*/ 	.word	0x0000ad20


	//   ....[9]....
        /*0110*/ 	.word	0x0000ad90


	//   ....[10]....
        /*0114*/ 	.word	0x0000ae00


	//----- nvinfo : EIATTR_EXIT_INSTR_OFFSETS
	.align		4
.L_8373:
        /*0118*/ 	.byte	0x04, 0x1c
        /*011a*/ 	.short	(.L_8375 - .L_8374)


	//   ....[0]....
.L_8374:
        /*011c*/ 	.word	0x000000a0


	//   ....[1]....
        /*0120*/ 	.word	0x0000abc0


	//   ....[2]....
        /*0124*/ 	.word	0x0000acd0


	//----- nvinfo : EIATTR_MAX_THREADS
	.align		4
.L_8375:
        /*0128*/ 	.byte	0x04, 0x05
        /*012a*/ 	.short	(.L_8377 - .L_8376)
.L_8376:
        /*012c*/ 	.word	0x00000100
        /*0130*/ 	.word	0x00000001
        /*0134*/ 	.word	0x00000001


	//----- nvinfo : EIATTR_CRS_STACK_SIZE
	.align		4
.L_8377:
        /*0138*/ 	.byte	0x04, 0x1e
        /*013a*/ 	.short	(.L_8379 - .L_8378)
.L_8378:
        /*013c*/ 	.word	0x00000000


	//----- nvinfo : EIATTR_CBANK_PARAM_SIZE
	.align		4
.L_8379:
        /*0140*/ 	.byte	0x03, 0x19
        /*0142*/ 	.short	0x0050


	//----- nvinfo : EIATTR_PARAM_CBANK
	.align		4
        /*0144*/ 	.byte	0x04, 0x0a
        /*0146*/ 	.short	(.L_8381 - .L_8380)
	.align		4
.L_8380:
        /*0148*/ 	.word	index@(.nv.constant0._ZN18transformer_engine6detail32dgated_act_cast_transpose_kernelILi2ELi4Ef13__nv_bfloat1613__nv_fp8_e4m3NS_5EmptyEXadL_ZNS_5dgeluIffEET_T0_RKS4_EEXadL_ZNS_4geluIffEES6_S7_S9_EEEEvPKT2_SD_PT3_SF_PKT1_PSG_SJ_mmm)
        /*014c*/ 	.short	0x0210
        /*014e*/ 	.short	0x0050


	//----- nvinfo : EIATTR_SW_WAR
	.align		4
.L_8381:
        /*0150*/ 	.byte	0x04, 0x36
        /*0152*/ 	.short	(.L_8383 - .L_8382)
.L_8382:
        /*0154*/ 	.word	0x00000008
.L_8383:


//--------------------- .nv.info._ZN18transformer_engine6detail43dgated_act_cast_transpose_kernel_notalignedILi2ELi4Ef13__nv_bfloat1613__nv_fp8_e5m2NS_5EmptyEXadL_ZNS_5dgeluIffEET_T0_RKS4_EEXadL_ZNS_4geluIffEES6_S7_S9_EEEEvPKT2_SD_PT3_SF_PKT1_PSG_SJ_mmm --------------------------
	.section	.nv.info._ZN18transformer_engine6detail43dgated_act_cast_transpose_kernel_notalignedILi2ELi4Ef13__nv_bfloat1613__nv_fp8_e5m2NS_5EmptyEXadL_ZNS_5dgeluIffEET_T0_RKS4_EEXadL_ZNS_4geluIffEES6_S7_S9_EEEEvPKT2_SD_PT3_SF_PKT1_PSG_SJ_mmm,"",@"SHT_CUDA_INFO"
	.sectionflags	@""
	.align	4


	//----- nvinfo : EIATTR_CUDA_API_VERSION
	.align		4
        /*0000*/ 	.byte	0x04, 0x37
        /*0002*/ 	.short	(.L_8385 - .L_8384)
.L_8384:
        /*0004*/ 	.word	0x00000082


	//----- nvinfo : EIATTR_KPARAM_INFO
	.align		4
.L_8385:
        /*0008*/ 	.byte	0x04, 0x17
        /*000a*/ 	.short	(.L_8387 - .L_8386)
.L_8386:
        /*000c*/ 	.word	0x00000000
        /*0010*/ 	.short	0x0009
        /*0012*/ 	.short	0x0048
        /*0014*/ 	.byte	0x00, 0xf0, 0x21, 0x00


	//----- nvinfo : EIATTR_KPARAM_INFO
	.align		4
.L_8387:
        /*0018*/ 	.byte	0x04, 0x17
        /*001a*/ 	.short	(.L_8389 - .L_8388)
.L_8388:
        /*001c*/ 	.word	0x00000000
        /*0020*/ 	.short	0x0008
        /*0022*/ 	.short	0x0040
        /*0024*/ 	.byte	0x00, 0xf0, 0x21, 0x00


	//----- nvinfo : EIATTR_KPARAM_INFO
	.align		4
.L_8389:
        /*0028*/ 	.byte	0x04, 0x17
        /*002a*/ 	.short	(.L_8391 - .L_8390)
.L_8390:
        /*002c*/ 	.word	0x00000000
        /*0030*/ 	.short	0x0007
        /*0032*/ 	.short	0x0038
        /*0034*/ 	.byte	0x00, 0xf0, 0x21, 0x00


	//----- nvinfo : EIATTR_KPARAM_INFO
	.align		4
.L_8391:
        /*0038*/ 	.byte	0x04, 0x17
        /*003a*/ 	.short	(.L_8393 - .L_8392)
.L_8392:
        /*003c*/ 	.word	0x00000000
        /*0040*/ 	.short	0x0006
        /*0042*/ 	.short	0x0030
        /*0044*/ 	.byte	0x00, 0xf0, 0x21, 0x00


	//----- nvinfo : EIATTR_KPARAM_INFO
	.align		4
.L_8393:
        /*0048*/ 	.byte	0x04, 0x17
        /*004a*/ 	.short	(.L_8395 - .L_8394)
.L_8394:
        /*004c*/ 	.word	0x00000000
        /*0050*/ 	.short	0x0005
        /*0052*/ 	.short	0x0028
        /*0054*/ 	.byte	0x00, 0xf0, 0x21, 0x00


	//----- nvinfo : EIATTR_KPARAM_INFO
	.align		4
.L_8395:
        /*0058*/ 	.byte	0x04, 0x17
        /*005a*/ 	.short	(.L_8397 - .L_8396)
.L_8396:
        /*005c*/ 	.word	0x00000000
        /*0060*/ 	.short	0x0004
        /*0062*/ 	.short	0x0020
        /*0064*/ 	.byte	0x00, 0xf0, 0x21, 0x00


	//----- nvinfo : EIATTR_KPARAM_INFO
	.align		4
.L_8397:
        /*0068*/ 	.byte	0x04, 0x17
        /*006a*/ 	.short	(.L_8399 - .L_8398)
.L_8398:
        /*006c*/ 	.word	0x00000000
        /*0070*/ 	.short	0x0003
        /*0072*/ 	.short	0x0018
        /*0074*/ 	.byte	0x00, 0xf0, 0x21, 0x00


	//----- nvinfo : EIATTR_KPARAM_INFO
	.align		4
.L_8399:
        /*0078*/ 	.byte	0x04, 0x17
        /*007a*/ 	.short	(.L_8401 - .L_8400)
.L_8400:
        /*007c*/ 	.word	0x00000000
        /*0080*/ 	.short	0x0002
        /*0082*/ 	.short	0x0010
        /*0084*/ 	.byte	0x00, 0xf0, 0x21, 0x00


	//----- nvinfo : EIATTR_KPARAM_INFO
	.align		4
.L_8401:
        /*0088*/ 	.byte	0x04, 0x17
        /*008a*/ 	.short	(.L_8403 - .L_8402)
.L_8402:
        /*008c*/ 	.word	0x00000000
        /*0090*/ 	.short	0x0001
        /*0092*/ 	.short	0x0008
        /*0094*/ 	.byte	0x00, 0xf0, 0x21, 0x00


	//----- nvinfo : EIATTR_KPARAM_INFO
	.align		4
.L_8403:
        /*0098*/ 	.byte	0x04, 0x17
        /*009a*/ 	.short	(.L_8405 - .L_8404)
.L_8404:
        /*009c*/ 	.word	0x00000000
        /*00a0*/ 	.short	0x0000
        /*00a2*/ 	.short	0x0000
        /*00a4*/ 	.byte	0x00, 0xf0, 0x21, 0x00


	//----- nvinfo : EIATTR_SPARSE_MMA_MASK
	.align		4
.L_8405:
        /*00a8*/ 	.byte	0x03, 0x50
        /*00aa*/ 	.short	0x0000


	//----- nvinfo : EIATTR_MAXREG_COUNT
	.align		4
        /*00ac*/ 	.byte	0x03, 0x1b
        /*00ae*/ 	.short	0x00ff


	//----- nvinfo : EIATTR_NUM_BARRIERS
	.align		4
        /*00b0*/ 	.byte	0x02, 0x4c
        /*00b2*/ 	.byte	0x01
	.zero		1


	//----- nvinfo : EIATTR_MERCURY_ISA_VERSION
	.align		4
        /*00b4*/ 	.byte	0x03, 0x5f
        /*00b6*/ 	.short	0x0101


	//----- nvinfo : EIATTR_INT_WARP_WIDE_INSTR_OFFSETS
	.align		4
        /*00b8*/ 	.byte	0x04, 0x31
        /*00ba*/ 	.short	(.L_8407 - .L_8406)


	//   ....[0]....
.L_8406:
        /*00bc*/ 	.word	0x000008d0


	//   ....[1]....
        /*00c0*/ 	.word	0x000036b0


	//   ....[2]....
        /*00c4*/ 	.word	0x000062e0


	//----- nvinfo : EIATTR_COOP_GROUP_MASK_REGIDS
	.align		4
.L_8407:
        /*00c8*/ 	.byte	0x04, 0x29
        /*00ca*/ 	.short	(.L_8409 - .L_8408)


	//   ....[0]....
.L_8408:
        /*00cc*/ 	.word	0xffffffff


	//   ....[1]....
        /*00d0*/ 	.word	0xffffffff


	//   ....[2]....
        /*00d4*/ 	.word	0xffffffff


	//   ....[3]....
        /*00d8*/ 	.word	0xffffffff


	//   ....[4]....
        /*00dc*/ 	.word	0xffffffff


	//   ....[5]....
        /*00e0*/ 	.word	0xffffffff


	//   ....[6]....
        /*00e4*/ 	.word	0xffffffff


	//   ....[7]....
        /*00e8*/ 	.word	0xffffffff


	//   ....[8]....
        /*00ec*/ 	.word	0x05000004


	//   ....[9]....
        /*00f0*/ 	.word	0x05000004


	//   ....[10]....
        /*00f4*/ 	.word	0x05000004


	//----- nvinfo : EIATTR_COOP_GROUP_INSTR_OFFSETS
	.align		4
.L_8409:
        /*00f8*/ 	.byte	0x04, 0x28
        /*00fa*/ 	.short	(.L_8411 - .L_8410)


	//   ....[0]....
.L_8410:
        /*00fc*/ 	.word	0x0000d480


	//   ....[1]....
        /*0100*/ 	.word	0x0000d4c0


	//   ....[2]....
        /*0104*/ 	.word	0x0000d520


	//   ....[3]....
        /*0108*/ 	.word	0x0000d580


	//   ....[4]....
        /*010c*/ 	.word	0x0000d5b0


	//   ....[5]....
        /*0110*/ 	.word	0x0000d6a0


	//   ....[6]....
        /*0114*/ 	.word	0x0000d6c0


	//   ....[7]....
        /*0118*/ 	.word	0x0000d6e0


	//   ....[8]....
        /*011c*/ 	.word	0x0000d930


	//   ....[9]....
        /*0120*/ 	.word	0x0000d9a0


	//   ....[10]....
        /*0124*/ 	.word	0x0000da10


	//----- nvinfo : EIATTR_EXIT_INSTR_OFFSETS
	.align		4
.L_8411:
        /*0128*/ 	.byte	0x04, 0x1c
        /*012a*/ 	.short	(.L_8413 - .L_8412)


	//   ....[0]....
.L_8412:
        /*012c*/ 	.word	0x000000d0


	//   ....[1]....
        /*0130*/ 	.word	0x0000d7d0


	//   ....[2]....
        /*0134*/ 	.word	0x0000d8e0


	//----- nvinfo : EIATTR_MAX_THREADS
	.align		4
.L_8413:
        /*0138*/ 	.byte	0x04, 0x05
        /*013a*/ 	.short	(.L_8415 - .L_8414)
.L_8414:
        /*013c*/ 	.word	0x00000100
        /*0140*/ 	.word	0x00000001
        /*0144*/ 	.word	0x00000001


	//----- nvinfo : EIATTR_CRS_STACK_SIZE
	.align		4
.L_8415:
        /*0148*/ 	.byte	0x04, 0x1e
        /*014a*/ 	.short	(.L_8417 - .L_8416)
.L_8416:
        /*014c*/ 	.word	0x00000000


	//----- nvinfo : EIATTR_CBANK_PARAM_SIZE
	.align		4
.L_8417:
        /*0150*/ 	.byte	0x03, 0x19
        /*0152*/ 	.short	0x0050


	//----- nvinfo : EIATTR_PARAM_CBANK
	.align		4
        /*0154*/ 	.byte	0x04, 0x0a
        /*0156*/ 	.short	(.L_8419 - .L_8418)
	.align		4
.L_8418:
        /*0158*/ 	.word	index@(.nv.constant0._ZN18transformer_engine6detail43dgated_act_cast_transpose_kernel_notalignedILi2ELi4Ef13__nv_bfloat1613__nv_fp8_e5m2NS_5EmptyEXadL_ZNS_5dgeluIffEET_T0_RKS4_EEXadL_ZNS_4geluIffEES6_S7_S9_EEEEvPKT2_SD_PT3_SF_PKT1_PSG_SJ_mmm)
        /*015c*/ 	.short	0x0210
        /*015e*/ 	.short	0x0050


	//----- nvinfo : EIATTR_SW_WAR
	.align		4
.L_8419:
        /*0160*/ 	.byte	0x04, 0x36
        /*0162*/ 	.short	(.L_8421 - .L_8420)
.L_8420:
        /*0164*/ 	.word	0x00000008
.L_8421:


//--------------------- .nv.info._ZN18transformer_engine6detail32dgated_act_cast_transpose_kernelILi2ELi4Ef13__nv_bfloat1613__nv_fp8_e5m2NS_5EmptyEXadL_ZNS_5dgeluIffEET_T0_RKS4_EEXadL_ZNS_4geluIffEES6_S7_S9_EEEEvPKT2_SD_PT3_SF_PKT1_PSG_SJ_mmm --------------------------
	.section	.nv.info._ZN18transformer_engine6detail32dgated_act_cast_transpose_kernelILi2ELi4Ef13__nv_bfloat1613__nv_fp8_e5m2NS_5EmptyEXadL_ZNS_5dgeluIffEET_T0_RKS4_EEXadL_ZNS_4geluIffEES6_S7_S9_EEEEvPKT2_SD_PT3_SF_PKT1_PSG_SJ_mmm,"",@"SHT_CUDA_INFO"
	.sectionflags	@""
	.align	4


	//----- nvinfo : EIATTR_CUDA_API_VERSION
	.align		4
        /*0000*/ 	.byte	0x04, 0x37
        /*0002*/ 	.short	(.L_8423 - .L_8422)
.L_8422:
        /*0004*/ 	.word	0x00000082


	//----- nvinfo : EIATTR_KPARAM_INFO
	.align		4
.L_8423:
        /*0008*/ 	.byte	0x04, 0x17
        /*000a*/ 	.short	(.L_8425 - .L_8424)
.L_8424:
        /*000c*/ 	.word	0x00000000
        /*0010*/ 	.short	0x0009
        /*0012*/ 	.short	0x0048
        /*0014*/ 	.byte	0x00, 0xf0, 0x21, 0x00


	//----- nvinfo : EIATTR_KPARAM_INFO
	.align		4
.L_8425:
        /*0018*/ 	.byte	0x04, 0x17
        /*001a*/ 	.short	(.L_8427 - .L_8426)
.L_8426:
        /*001c*/ 	.word	0x00000000
        /*0020*/ 	.short	0x0008
        /*0022*/ 	.short	0x0040
        /*0024*/ 	.byte	0x00, 0xf0, 0x21, 0x00


	//----- nvinfo : EIATTR_KPARAM_INFO
	.align		4
.L_8427:
        /*0028*/ 	.byte	0x04, 0x17
        /*002a*/ 	.short	(.L_8429 - .L_8428)
.L_8428:
        /*002c*/ 	.word	0x00000000
        /*0030*/ 	.short	0x0007
        /*0032*/ 	.short	0x0038
        /*0034*/ 	.byte	0x00, 0xf0, 0x21, 0x00


	//----- nvinfo : EIATTR_KPARAM_INFO
	.align		4
.L_8429:
        /*0038*/ 	.byte	0x04, 0x17
        /*003a*/ 	.short	(.L_8431 - .L_8430)
.L_8430:
        /*003c*/ 	.word	0x00000000
        /*0040*/ 	.short	0x0006
        /*0042*/ 	.short	0x0030
        /*0044*/ 	.byte	0x00, 0xf0, 0x21, 0x00


	//----- nvinfo : EIATTR_KPARAM_INFO
	.align		4
.L_8431:
        /*0048*/ 	.byte	0x04, 0x17
        /*004a*/ 	.short	(.L_8433 - .L_8432)
.L_8432:
        /*004c*/ 	.word	0x00000000
        /*0050*/ 	.short	0x0005
        /*0052*/ 	.short	0x0028
        /*0054*/ 	.byte	0x00, 0xf0, 0x21, 0x00


	//----- nvinfo : EIATTR_KPARAM_INFO
	.align		4
.L_8433:
        /*0058*/ 	.byte	0x04, 0x17
        /*005a*/ 	.short	(.L_8435 - .L_8434)
.L_8434:
        /*005c*/ 	.word	0x00000000
        /*0060*/ 	.short	0x0004
        /*0062*/ 	.short	0x0020
        /*0064*/ 	.byte	0x00, 0xf0, 0x21, 0x00


	//----- nvinfo : EIATTR_KPARAM_INFO
	.align		4
.L_8435:
        /*0068*/ 	.byte	0x04, 0x17
        /*006a*/ 	.short	(.L_8437 - .L_8436)
.L_8436:
        /*006c*/ 	.word	0x00000000
        /*0070*/ 	.short	0x0003
        /*0072*/ 	.short	0x0018
        /*0074*/ 	.byte	0x00, 0xf0, 0x21, 0x00


	//----- nvinfo : EIATTR_KPARAM_INFO
	.align		4
.L_8437:
        /*0078*/ 	.byte	0x04, 0x17
        /*007a*/ 	.short	(.L_8439 - .L_8438)
.L_8438:
        /*007c*/ 	.word	0x00000000
        /*0080*/ 	.short	0x0002
        /*0082*/ 	.short	0x0010
        /*0084*/ 	.byte	0x00, 0xf0, 0x21, 0x00


	//----- nvinfo : EIATTR_KPARAM_INFO
	.align		4
.L_8439:
        /*0088*/ 	.byte	0x04, 0x17
        /*008a*/ 	.short	(.L_8441 - .L_8440)
.L_8440:
        /*008c*/ 	.word	0x00000000
        /*0090*/ 	.short	0x0001
        /*0092*/ 	.short	0x0008
        /*0094*/ 	.byte	0x00, 0xf0, 0x21, 0x00


	//----- nvinfo : EIATTR_KPARAM_INFO
	.align		4
.L_8441:
        /*0098*/ 	.byte	0x04, 0x17
        /*009a*/ 	.short	(.L_8443 - .L_8442)
.L_8442:
        /*009c*/ 	.word	0x00000000
        /*00a0*/ 	.short	0x0000
        /*00a2*/ 	.short	0x0000
        /*00a4*/ 	.byte	0x00, 0xf0, 0x21, 0x00


	//----- nvinfo : EIATTR_SPARSE_MMA_MASK
	.align		4
.L_8443:
        /*00a8*/ 	.byte	0x03, 0x50
        /*00aa*/ 	.short	0x0000


	//----- nvinfo : EIATTR_MAXREG_COUNT
	.align		4
        /*00ac*/ 	.byte	0x03, 0x1b
        /*00ae*/ 	.short	0x00ff


	//----- nvinfo : EIATTR_NUM_BARRIERS
	.align		4
        /*00b0*/ 	.byte	0x02, 0x4c
        /*00b2*/ 	.byte	0x01
	.zero		1


	//----- nvinfo : EIATTR_MERCURY_ISA_VERSION
	.align		4
        /*00b4*/ 	.byte	0x03, 0x5f
        /*00b6*/ 	.short	0x0101


	//----- nvinfo : EIATTR_COOP_GROUP_MASK_REGIDS
	.align		4
        /*00b8*/ 	.byte	0x04, 0x29
        /*00ba*/ 	.short	(.L_8445 - .L_8444)


	//   ....[0]....
.L_8444:
        /*00bc*/ 	.word	0xffffffff


	//   ....[1]....
        /*00c0*/ 	.word	0xffffffff


	//   ....[2]....
        /*00c4*/ 	.word	0xffffffff


	//   ....[3]....
        /*00c8*/ 	.word	0xffffffff


	//   ....[4]....
        /*00cc*/ 	.word	0xffffffff


	//   ....[5]....
        /*00d0*/ 	.word	0xffffffff


	//   ....[6]....
        /*00d4*/ 	.word	0xffffffff


	//   ....[7]....
        /*00d8*/ 	.word	0xffffffff


	//   ....[8]....
        /*00dc*/ 	.word	0x05000006


	//   ....[9]....
        /*00e0*/ 	.word	0x05000006


	//   ....[10]....
        /*00e4*/ 	.word	0x05000006


	//----- nvinfo : EIATTR_COOP_GROUP_INSTR_OFFSETS
	.align		4
.L_8445:
        /*00e8*/ 	.byte	0x04, 0x28
        /*00ea*/ 	.short	(.L_8447 - .L_8446)


	//   ....[0]....
.L_8446:
        /*00ec*/ 	.word	0x0000a910


	//   ....[1]....
        /*00f0*/ 	.word	0x0000a970


	//   ....[2]....
        /*00f4*/ 	.word	0x0000a990


	//   ....[3]....
        /*00f8*/ 	.word	0x0000a9c0


	//   ....[4]....
        /*00fc*/ 	.word	0x0000a9e0


	//   ....[5]....
        /*0100*/ 	.word	0x0000aab0


	//   ....[6]....
        /*0104*/ 	.word	0x0000aad0


	//   ....[7]....
        /*0108*/ 	.word	0x0000aaf0


	//   ....[8]....
        /*010c*/ 	.word	0x0000ad20


	//   ....[9]....
        /*0110*/ 	.word	0x0000ad90


	//   ....[10]....
        /*0114*/ 	.word	0x0000ae00


	//----- nvinfo : EIATTR_EXIT_INSTR_OFFSETS
	.align		4
.L_8447:
        /*0118*/ 	.byte	0x04, 0x1c
        /*011a*/ 	.short	(.L_8449 - .L_8448)


	//   ....[0]....
.L_8448:
        /*011c*/ 	.word	0x000000a0


	//   ....[1]....
        /*0120*/ 	.word	0x0000abc0


	//   ....[2]....
        /*0124*/ 	.word	0x0000acd0


	//----- nvinfo : EIATTR_MAX_THREADS
	.align		4
.L_8449:
        /*0128*/ 	.byte	0x04, 0x05
        /*012a*/ 	.short	(.L_8451 - .L_8450)
.L_8450:
        /*012c*/ 	.word	0x00000100
        /*0130*/ 	.word	0x00000001
        /*0134*/ 	.word	0x00000001


	//----- nvinfo : EIATTR_CRS_STACK_SIZE
	.align		4
.L_8451:
        /*0138*/ 	.byte	0x04, 0x1e
        /*013a*/ 	.short	(.L_8453 - .L_8452)
.L_8452:
        /*013c*/ 	.word	0x00000000


	//----- nvinfo : EIATTR_CBANK_PARAM_SIZE
	.align		4
.L_8453:
        /*0140*/ 	.byte	0x03, 0x19
        /*0142*/ 	.short	0x0050


	//----- nvinfo : EIATTR_PARAM_CBANK
	.align		4
        /*0144*/ 	.byte	0x04, 0x0a
        /*0146*/ 	.short	(.L_8455 - .L_8454)
	.align		4
.L_8454:
        /*0148*/ 	.word	index@(.nv.constant0._ZN18transformer_engine6detail32dgated_act_cast_transpose_kernelILi2ELi4Ef13__nv_bfloat1613__nv_fp8_e5m2NS_5EmptyEXadL_ZNS_5dgeluIffEET_T0_RKS4_EEXadL_ZNS_4geluIffEES6_S7_S9_EEEEvPKT2_SD_PT3_SF_PKT1_PSG_SJ_mmm)
        /*014c*/ 	.short	0x0210
        /*014e*/ 	.short	0x0050


	//----- nvinfo : EIATTR_SW_WAR
	.align		4
.L_8455:
        /*0150*/ 	.byte	0x04, 0x36
        /*0152*/ 	.short	(.L_8457 - .L_8456)
.L_8456:
        /*0154*/ 	.word	0x00000008
.L_8457:


//--------------------- .nv.info._ZN18transformer_engine6detail43dgated_act_cast_transpose_kernel_notalignedILi2ELi2Ef13__nv_bfloat16S2_NS_5EmptyEXadL_ZNS_5dgeluIffEET_T0_RKS3_EEXadL_ZNS_4geluIffEES5_S6_S8_EEEEvPKT2_SC_PT3_SE_PKT1_PSF_SI_mmm --------------------------
	.section	.nv.info._ZN18transformer_engine6detail43dgated_act_cast_transpose_kernel_notalignedILi2ELi2Ef13__nv_bfloat16S2_NS_5EmptyEXadL_ZNS_5dgeluIffEET_T0_RKS3_EEXadL_ZNS_4geluIffEES5_S6_S8_EEEEvPKT2_SC_PT3_SE_PKT1_PSF_SI_mmm,"",@"SHT_CUDA_INFO"
	.sectionflags	@""
	.align	4


	//----- nvinfo : EIATTR_CUDA_API_VERSION
	.align		4
        /*0000*/ 	.byte	0x04, 0x37
        /*0002*/ 	.short	(.L_8459 - .L_8458)
.L_8458:
        /*0004*/ 	.word	0x00000082


	//----- nvinfo : EIATTR_KPARAM_INFO
	.align		4
.L_8459:
        /*0008*/ 	.byte	0x04, 0x17
        /*000a*/ 	.short	(.L_8461 - .L_8460)
.L_8460:
        /*000c*/ 	.word	0x00000000
        /*0010*/ 	.short	0x0009
        /*0012*/ 	.short	0x0048
        /*0014*/ 	.byte	0x00, 0xf0, 0x21, 0x00


	//----- nvinfo : EIATTR_KPARAM_INFO
	.align		4
.L_8461:
        /*0018*/ 	.byte	0x04, 0x17
        /*001a*/ 	.short	(.L_8463 - .L_8462)
.L_8462:
        /*001c*/ 	.word	0x00000000
        /*0020*/ 	.short	0x0008
        /*0022*/ 	.short	0x0040
        /*0024*/ 	.byte	0x00, 0xf0, 0x21, 0x00


	//----- nvinfo : EIATTR_KPARAM_INFO
	.align		4
.L_8463:
        /*0028*/ 	.byte	0x04, 0x17
        /*002a*/ 	.short	(.L_8465 - .L_8464)
.L_8464:
        /*002c*/ 	.word	0x00000000
        /*0030*/ 	.short	0x0007
        /*0032*/ 	.short	0x0038
        /*0034*/ 	.byte	0x00, 0xf0, 0x21, 0x00


	//----- nvinfo : EIATTR_KPARAM_INFO
	.align		4
.L_8465:
        /*0038*/ 	.byte	0x04, 0x17
        /*003a*/ 	.short	(.L_8467 - .L_8466)
.L_8466:
        /*003c*/ 	.word	0x00000000
        /*0040*/ 	.short	0x0006
        /*0042*/ 	.short	0x0030
        /*0044*/ 	.byte	0x00, 0xf0, 0x21, 0x00


	//----- nvinfo : EIATTR_KPARAM_INFO
	.align		4
.L_8467:
        /*0048*/ 	.byte	0x04, 0x17
        /*004a*/ 	.short	(.L_8469 - .L_8468)
.L_8468:
        /*004c*/ 	.word	0x00000000
        /*0050*/ 	.short	0x0005
        /*0052*/ 	.short	0x0028
        /*0054*/ 	.byte	0x00, 0xf0, 0x21, 0x00


	//----- nvinfo : EIATTR_KPARAM_INFO
	.align		4
.L_8469:
        /*0058*/ 	.byte	0x04, 0x17
        /*005a*/ 	.short	(.L_8471 - .L_8470)
.L_8470:
        /*005c*/ 	.word	0x00000000
        /*0060*/ 	.short	0x0004
        /*0062*/ 	.short	0x0020
        /*0064*/ 	.byte	0x00, 0xf0, 0x21, 0x00


	//----- nvinfo : EIATTR_KPARAM_INFO
	.align		4
.L_8471:
        /*0068*/ 	.byte	0x04, 0x17
        /*006a*/ 	.short	(.L_8473 - .L_8472)
.L_8472:
        /*006c*/ 	.word	0x00000000
        /*0070*/ 	.short	0x0003
        /*0072*/ 	.short	0x0018
        /*0074*/ 	.byte	0x00, 0xf0, 0x21, 0x00


	//----- nvinfo : EIATTR_KPARAM_INFO
	.align		4
.L_8473:
        /*0078*/ 	.byte	0x04, 0x17
        /*007a*/ 	.short	(.L_8475 - .L_8474)
.L_8474:
        /*007c*/ 	.word	0x00000000
        /*0080*/ 	.short	0x0002
        /*0082*/ 	.short	0x0010
        /*0084*/ 	.byte	0x00, 0xf0, 0x21, 0x00


	//----- nvinfo : EIATTR_KPARAM_INFO
	.align		4
.L_8475:
        /*0088*/ 	.byte	0x04, 0x17
        /*008a*/ 	.short	(.L_8477 - .L_8476)
.L_8476:
        /*008c*/ 	.word	0x00000000
        /*0090*/ 	.short	0x0001
        /*0092*/ 	.short	0x0008
        /*0094*/ 	.byte	0x00, 0xf0, 0x21, 0x00


	//----- nvinfo : EIATTR_KPARAM_INFO
	.align		4
.L_8477:
        /*0098*/ 	.byte	0x04, 0x17
        /*009a*/ 	.short	(.L_8479 - .L_8478)
.L_8478:
        /*009c*/ 	.word	0x00000000
        /*00a0*/ 	.short	0x0000
        /*00a2*/ 	.short	0x0000
        /*00a4*/ 	.byte	0x00, 0xf0, 0x21, 0x00


	//----- nvinfo : EIATTR_SPARSE_MMA_MASK
	.align		4
.L_8479:
        /*00a8*/ 	.byte	0x03, 0x50
        /*00aa*/ 	.short	0x0000


	//----- nvinfo : EIATTR_MAXREG_COUNT
	.align		4
        /*00ac*/ 	.byte	0x03, 0x1b
        /*00ae*/ 	.short	0x00ff


	//----- nvinfo : EIATTR_NUM_BARRIERS
	.align		4
        /*00b0*/ 	.byte	0x02, 0x4c
        /*00b2*/ 	.byte	0x01
	.zero		1


	//----- nvinfo : EIATTR_MERCURY_ISA_VERSION
	.align		4
        /*00b4*/ 	.byte	0x03, 0x5f
        /*00b6*/ 	.short	0x0101


	//----- nvinfo : EIATTR_INT_WARP_WIDE_INSTR_OFFSETS
	.align		4
        /*00b8*/ 	.byte	0x04, 0x31
        /*00ba*/ 	.short	(.L_8481 - .L_8480)


	//   ....[0]....
.L_8480:
        /*00bc*/ 	.word	0x00000990


	//----- nvinfo : EIATTR_COOP_GROUP_MASK_REGIDS
	.align		4
.L_8481:
        /*00c0*/ 	.byte	0x04, 0x29
        /*00c2*/ 	.short	(.L_8483 - .L_8482)


	//   ....[0]....
.L_8482:
        /*00c4*/ 	.word	0xffffffff


	//   ....[1]....
        /*00c8*/ 	.word	0xffffffff


	//   ....[2]....
        /*00cc*/ 	.word	0xffffffff


	//   ....[3]....
        /*00d0*/ 	.word	0xffffffff


	//   ....[4]....
        /*00d4*/ 	.word	0xffffffff


	//   ....[5]....
        /*00d8*/ 	.word	0xffffffff


	//   ....[6]....
        /*00dc*/ 	.word	0xffffffff


	//   ....[7]....
        /*00e0*/ 	.word	0xffffffff


	//   ....[8]....
        /*00e4*/ 	.word	0x05000004


	//   ....[9]....
        /*00e8*/ 	.word	0x05000004


	//   ....[10]....
        /*00ec*/ 	.word	0x05000004


	//----- nvinfo : EIATTR_COOP_GROUP_INSTR_OFFSETS
	.align		4
.L_8483:
        /*00f0*/ 	.byte	0x04, 0x28
        /*00f2*/ 	.short	(.L_8485 - .L_8484)


	//   ....[0]....
.L_8484:
        /*00f4*/ 	.word	0x00008200


	//   ....[1]....
        /*00f8*/ 	.word	0x00008260


	//   ....[2]....
        /*00fc*/ 	.word	0x000082a0


	//   ....[3]....
        /*0100*/ 	.word	0x000082d0


	//   ....[4]....
        /*0104*/ 	.word	0x00008300


	//   ....[5]....
        /*0108*/ 	.word	0x000083f0


	//   ....[6]....
        /*010c*/ 	.word	0x00008410


	//   ....[7]....
        /*0110*/ 	.word	0x00008430


	//   ....[8]....
        /*0114*/ 	.word	0x00008670


	//   ....[9]....
        /*0118*/ 	.word	0x000086e0


	//   ....[10]....
        /*011c*/ 	.word	0x00008750


	//----- nvinfo : EIATTR_EXIT_INSTR_OFFSETS
	.align		4
.L_8485:
        /*0120*/ 	.byte	0x04, 0x1c
        /*0122*/ 	.short	(.L_8487 - .L_8486)


	//   ....[0]....
.L_8486:
        /*0124*/ 	.word	0x000000d0


	//   ....[1]....
        /*0128*/ 	.word	0x00008510


	//   ....[2]....
        /*012c*/ 	.word	0x00008620


	//----- nvinfo : EIATTR_MAX_THREADS
	.align		4
.L_8487:
        /*0130*/ 	.byte	0x04, 0x05
        /*0132*/ 	.short	(.L_8489 - .L_8488)
.L_8488:
        /*0134*/ 	.word	0x00000100
        /*0138*/ 	.word	0x00000001
        /*013c*/ 	.word	0x00000001


	//----- nvinfo : EIATTR_CRS_STACK_SIZE
	.align		4
.L_8489:
        /*0140*/ 	.byte	0x04, 0x1e
        /*0142*/ 	.short	(.L_8491 - .L_8490)
.L_8490:
        /*0144*/ 	.word	0x00000000


	//----- nvinfo : EIATTR_CBANK_PARAM_SIZE
	.align		4
.L_8491:
        /*0148*/ 	.byte	0x03, 0x19
        /*014a*/ 	.short	0x0050


	//----- nvinfo : EIATTR_PARAM_CBANK
	.align		4
        /*014c*/ 	.byte	0x04, 0x0a
        /*014e*/ 	.short	(.L_8493 - .L_8492)
	.align		4
.L_8492:
        /*0150*/ 	.word	index@(.nv.constant0._ZN18transformer_engine6detail43dgated_act_cast_transpose_kernel_notalignedILi2ELi2Ef13__nv_bfloat16S2_NS_5EmptyEXadL_ZNS_5dgeluIffEET_T0_RKS3_EEXadL_ZNS_4geluIffEES5_S6_S8_EEEEvPKT2_SC_PT3_SE_PKT1_PSF_SI_mmm)
        /*0154*/ 	.short	0x0210
        /*0156*/ 	.short	0x0050


	//----- nvinfo : EIATTR_SW_WAR
	.align		4
.L_8493:
        /*0158*/ 	.byte	0x04, 0x36
        /*015a*/ 	.short	(.L_8495 - .L_8494)
.L_8494:
        /*015c*/ 	.word	0x00000008
.L_8495:


//--------------------- .nv.info._ZN18transformer_engine6detail32dgated_act_cast_transpose_kernelILi2ELi2Ef13__nv_bfloat16S2_NS_5EmptyEXadL_ZNS_5dgeluIffEET_T0_RKS3_EEXadL_ZNS_4geluIffEES5_S6_S8_EEEEvPKT2_SC_PT3_SE_PKT1_PSF_SI_mmm --------------------------
	.section	.nv.info._ZN18transformer_engine6detail32dgated_act_cast_transpose_kernelILi2ELi2Ef13__nv_bfloat16S2_NS_5EmptyEXadL_ZNS_5dgeluIffEET_T0_RKS3_EEXadL_ZNS_4geluIffEES5_S6_S8_EEEEvPKT2_SC_PT3_SE_PKT1_PSF_SI_mmm,"",@"SHT_CUDA_INFO"
	.sectionflags	@""
	.align	4


	//----- nvinfo : EIATTR_CUDA_API_VERSION
	.align		4
        /*0000*/ 	.byte	0x04, 0x37
        /*0002*/ 	.short	(.L_8497 - .L_8496)
.L_8496:
        /*0004*/ 	.word	0x00000082


	//----- nvinfo : EIATTR_KPARAM_INFO
	.align		4
.L_8497:
        /*0008*/ 	.byte	0x04, 0x17
        /*000a*/ 	.short	(.L_8499 - .L_8498)
.L_8498:
        /*000c*/ 	.word	0x00000000
        /*0010*/ 	.short	0x0009
        /*0012*/ 	.short	0x0048
        /*0014*/ 	.byte	0x00, 0xf0, 0x21, 0x00


	//----- nvinfo : EIATTR_KPARAM_INFO
	.align		4
.L_8499:
        /*0018*/ 	.byte	0x04, 0x17
        /*001a*/ 	.short	(.L_8501 - .L_8500)
.L_8500:
        /*001c*/ 	.word	0x00000000
        /*0020*/ 	.short	0x0008
        /*0022*/ 	.short	0x0040
        /*0024*/ 	.byte	0x00, 0xf0, 0x21, 0x00


	//----- nvinfo : EIATTR_KPARAM_INFO
	.align		4
.L_8501:
        /*0028*/ 	.byte	0x04, 0x17
        /*002a*/ 	.short	(.L_8503 - .L_8502)
.L_8502:
        /*002c*/ 	.word	0x00000000
        /*0030*/ 	.short	0x0007
        /*0032*/ 	.short	0x0038
        /*0034*/ 	.byte	0x00, 0xf0, 0x21, 0x00


	//----- nvinfo : EIATTR_KPARAM_INFO
	.align		4
.L_8503:
        /*0038*/ 	.byte	0x04, 0x17
        /*003a*/ 	.short	(.L_8505 - .L_8504)
.L_8504:
        /*003c*/ 	.word	0x00000000
        /*0040*/ 	.short	0x0006
        /*0042*/ 	.short	0x0030
        /*0044*/ 	.byte	0x00, 0xf0, 0x21, 0x00


	//----- nvinfo : EIATTR_KPARAM_INFO
	.align		4
.L_8505:
        /*0048*/ 	.byte	0x04, 0x17
        /*004a*/ 	.short	(.L_8507 - .L_8506)
.L_8506:
        /*004c*/ 	.word	0x00000000
        /*0050*/ 	.short	0x0005
        /*0052*/ 	.short	0x0028
        /*0054*/ 	.byte	0x00, 0xf0, 0x21, 0x00


	//----- nvinfo : EIATTR_KPARAM_INFO
	.align		4
.L_8507:
        /*0058*/ 	.byte	0x04, 0x17
        /*005a*/ 	.short	(.L_8509 - .L_8508)
.L_8508:
        /*005c*/ 	.word	0x00000000
        /*0060*/ 	.short	0x0004
        /*0062*/ 	.short	0x0020
        /*0064*/ 	.byte	0x00, 0xf0, 0x21, 0x00


	//----- nvinfo : EIATTR_KPARAM_INFO
	.align		4
.L_8509:
        /*0068*/ 	.byte	0x04, 0x17
        /*006a*/ 	.short	(.L_8511 - .L_8510)
.L_8510:
        /*006c*/ 	.word	0x00000000
        /*0070*/ 	.short	0x0003
        /*0072*/ 	.short	0x0018
        /*0074*/ 	.byte	0x00, 0xf0, 0x21, 0x00


	//----- nvinfo : EIATTR_KPARAM_INFO
	.align		4
.L_8511:
        /*0078*/ 	.byte	0x04, 0x17
        /*007a*/ 	.short	(.L_8513 - .L_8512)
.L_8512:
        /*007c*/ 	.word	0x00000000
        /*0080*/ 	.short	0x0002
        /*0082*/ 	.short	0x0010
        /*0084*/ 	.byte	0x00, 0xf0, 0x21, 0x00


	//----- nvinfo : EIATTR_KPARAM_INFO
	.align		4
.L_8513:
        /*0088*/ 	.byte	0x04, 0x17
        /*008a*/ 	.short	(.L_8515 - .L_8514)
.L_8514:
        /*008c*/ 	.word	0x00000000
        /*0090*/ 	.short	0x0001
        /*0092*/ 	.short	0x0008
        /*0094*/ 	.byte	0x00, 0xf0, 0x21, 0x00


	//----- nvinfo : EIATTR_KPARAM_INFO
	.align		4
.L_8515:
        /*0098*/ 	.byte	0x04, 0x17
        /*009a*/ 	.short	(.L_8517 - .L_8516)
.L_8516:
        /*009c*/ 	.word	0x00000000
        /*00a0*/ 	.short	0x0000
        /*00a2*/ 	.short	0x0000
        /*00a4*/ 	.byte	0x00, 0xf0, 0x21, 0x00


	//----- nvinfo : EIATTR_SPARSE_MMA_MASK
	.align		4
.L_8517:
        /*00a8*/ 	.byte	0x03, 0x50
        /*00aa*/ 	.short	0x0000


	//----- nvinfo : EIATTR_MAXREG_COUNT
	.align		4
        /*00ac*/ 	.byte	0x03, 0x1b
        /*00ae*/ 	.short	0x00ff


	//----- nvinfo : EIATTR_NUM_BARRIERS
	.align		4
        /*00b0*/ 	.byte	0x02, 0x4c
        /*00b2*/ 	.byte	0x01
	.zero		1


	//----- nvinfo : EIATTR_MERCURY_ISA_VERSION
	.align		4
        /*00b4*/ 	.byte	0x03, 0x5f
        /*00b6*/ 	.short	0x0101


	//----- nvinfo : EIATTR_INT_WARP_WIDE_INSTR_OFFSETS
	.align		4
        /*00b8*/ 	.byte	0x04, 0x31
        /*00ba*/ 	.short	(.L_8519 - .L_8518)


	//   ....[0]....
.L_8518:
        /*00bc*/ 	.word	0x00005bd0


	//   ....[1]....
        /*00c0*/ 	.word	0x00005cf0


	//----- nvinfo : EIATTR_COOP_GROUP_MASK_REGIDS
	.align		4
.L_8519:
        /*00c4*/ 	.byte	0x04, 0x29
        /*00c6*/ 	.short	(.L_8521 - .L_8520)


	//   ....[0]....
.L_8520:
        /*00c8*/ 	.word	0xffffffff


	//   ....[1]....
        /*00cc*/ 	.word	0xffffffff


	//   ....[2]....
        /*00d0*/ 	.word	0xffffffff


	//   ....[3]....
        /*00d4*/ 	.word	0xffffffff


	//   ....[4]....
        /*00d8*/ 	.word	0xffffffff


	//   ....[5]....
        /*00dc*/ 	.word	0xffffffff


	//   ....[6]....
        /*00e0*/ 	.word	0xffffffff


	//   ....[7]....
        /*00e4*/ 	.word	0xffffffff


	//   ....[8]....
        /*00e8*/ 	.word	0x05000006


	//   ....[9]....
        /*00ec*/ 	.word	0x05000006


	//   ....[10]....
        /*00f0*/ 	.word	0x05000006


	//----- nvinfo : EIATTR_COOP_GROUP_INSTR_OFFSETS
	.align		4
.L_8521:
        /*00f4*/ 	.byte	0x04, 0x28
        /*00f6*/ 	.short	(.L_8523 - .L_8522)


	//   ....[0]....
.L_8522:
        /*00f8*/ 	.word	0x00005ba0


	//   ....[1]....
        /*00fc*/ 	.word	0x00005c00


	//   ....[2]....
        /*0100*/ 	.word	0x00005c20


	//   ....[3]....
        /*0104*/ 	.word	0x00005c50


	//   ....[4]....
        /*0108*/ 	.word	0x00005c70


	//   ....[5]....
        /*010c*/ 	.word	0x00005d50


	//   ....[6]....
        /*0110*/ 	.word	0x00005d70


	//   ....[7]....
        /*0114*/ 	.word	0x00005d90


	//   ....[8]....
        /*0118*/ 	.word	0x00005fc0


	//   ....[9]....
        /*011c*/ 	.word	0x00006030


	//   ....[10]....
        /*0120*/ 	.word	0x000060a0


	//----- nvinfo : EIATTR_EXIT_INSTR_OFFSETS
	.align		4
.L_8523:
        /*0124*/ 	.byte	0x04, 0x1c
        /*0126*/ 	.short	(.L_8525 - .L_8524)


	//   ....[0]....
.L_8524:
        /*0128*/ 	.word	0x000000a0


	//   ....[1]....
        /*012c*/ 	.word	0x00005e60


	//   ....[2]....
        /*0130*/ 	.word	0x00005f70


	//----- nvinfo : EIATTR_MAX_THREADS
	.align		4
.L_8525:
        /*0134*/ 	.byte	0x04, 0x05
        /*0136*/ 	.short	(.L_8527 - .L_8526)
.L_8526:
        /*0138*/ 	.word	0x00000100
        /*013c*/ 	.word	0x00000001
        /*0140*/ 	.word	0x00000001


	//----- nvinfo : EIATTR_CRS_STACK_SIZE
	.align		4
.L_8527:
        /*0144*/ 	.byte	0x04, 0x1e
        /*0146*/ 	.short	(.L_8529 - .L_8528)
.L_8528:
        /*0148*/ 	.word	0x00000000


	//----- nvinfo : EIATTR_CBANK_PARAM_SIZE
	.align		4
.L_8529:
        /*014c*/ 	.byte	0x03, 0x19
        /*014e*/ 	.short	0x0050


	//----- nvinfo : EIATTR_PARAM_CBANK
	.align		4
        /*0150*/ 	.byte	0x04, 0x0a
        /*0152*/ 	.short	(.L_8531 - .L_8530)
	.align		4
.L_8530:
        /*0154*/ 	.word	index@(.nv.constant0._ZN18transformer_engine6detail32dgated_act_cast_transpose_kernelILi2ELi2Ef13__nv_bfloat16S2_NS_5EmptyEXadL_ZNS_5dgeluIffEET_T0_RKS3_EEXadL_ZNS_4geluIffEES5_S6_S8_EEEEvPKT2_SC_PT3_SE_PKT1_PSF_SI_mmm)
        /*0158*/ 	.short	0x0210
        /*015a*/ 	.short	0x0050


	//----- nvinfo : EIATTR_SW_WAR
	.align		4
.L_8531:
        /*015c*/ 	.byte	0x04, 0x36
        /*015e*/ 	.short	(.L_8533 - .L_8532)
.L_8532:
        /*0160*/ 	.word	0x00000008
.L_8533:


//--------------------- .nv.info._ZN18transformer_engine6detail43dgated_act_cast_transpose_kernel_notalignedILi2ELi2Ef13__nv_bfloat166__halfNS_5EmptyEXadL_ZNS_5dgeluIffEET_T0_RKS4_EEXadL_ZNS_4geluIffEES6_S7_S9_EEEEvPKT2_SD_PT3_SF_PKT1_PSG_SJ_mmm --------------------------
	.section	.nv.info._ZN18transformer_engine6detail43dgated_act_cast_transpose_kernel_notalignedILi2ELi2Ef13__nv_bfloat166__halfNS_5EmptyEXadL_ZNS_5dgeluIffEET_T0_RKS4_EEXadL_ZNS_4geluIffEES6_S7_S9_EEEEvPKT2_SD_PT3_SF_PKT1_PSG_SJ_mmm,"",@"SHT_CUDA_INFO"
	.sectionflags	@""
	.align	4


	//----- nvinfo : EIATTR_CUDA_API_VERSION
	.align		4
        /*0000*/ 	.byte	0x04, 0x37
        /*0002*/ 	.short	(.L_8535 - .L_8534)
.L_8534:
        /*0004*/ 	.word	0x00000082


	//----- nvinfo : EIATTR_KPARAM_INFO
	.align		4
.L_8535:
        /*0008*/ 	.byte	0x04, 0x17
        /*000a*/ 	.short	(.L_8537 - .L_8536)
.L_8536:
        /*000c*/ 	.word	0x00000000
        /*0010*/ 	.short	0x0009
        /*0012*/ 	.short	0x0048
        /*0014*/ 	.byte	0x00, 0xf0, 0x21, 0x00


	//----- nvinfo : EIATTR_KPARAM_INFO
	.align		4
.L_8537:
        /*0018*/ 	.byte	0x04, 0x17
        /*001a*/ 	.short	(.L_8539 - .L_8538)
.L_8538:
        /*001c*/ 	.word	0x00000000
        /*0020*/ 	.short	0x0008
        /*0022*/ 	.short	0x0040
        /*0024*/ 	.byte	0x00, 0xf0, 0x21, 0x00


	//----- nvinfo : EIATTR_KPARAM_INFO
	.align		4
.L_8539:
        /*0028*/ 	.byte	0x04, 0x17
        /*002a*/ 	.short	(.L_8541 - .L_8540)
.L_8540:
        /*002c*/ 	.word	0x00000000
        /*0030*/ 	.short	0x0007
        /*0032*/ 	.short	0x0038
        /*0034*/ 	.byte	0x00, 0xf0, 0x21, 0x00


	//----- nvinfo : EIATTR_KPARAM_INFO
	.align		4
.L_8541:
        /*0038*/ 	.byte	0x04, 0x17
        /*003a*/ 	.short	(.L_8543 - .L_8542)
.L_8542:
        /*003c*/ 	.word	0x00000000
        /*0040*/ 	.short	0x0006
        /*0042*/ 	.short	0x0030
        /*0044*/ 	.byte	0x00, 0xf0, 0x21, 0x00


	//----- nvinfo : EIATTR_KPARAM_INFO
	.align		4
.L_8543:
        /*0048*/ 	.byte	0x04, 0x17
        /*004a*/ 	.short	(.L_8545 - .L_8544)
.L_8544:
        /*004c*/ 	.word	0x00000000
        /*0050*/ 	.short	0x0005
        /*0052*/ 	.short	0x0028
        /*0054*/ 	.byte	0x00, 0xf0, 0x21, 0x00


	//----- nvinfo : EIATTR_KPARAM_INFO
	.align		4
.L_8545:
        /*0058*/ 	.byte	0x04, 0x17
        /*005a*/ 	.short	(.L_8547 - .L_8546)
.L_8546:
        /*005c*/ 	.word	0x00000000
        /*0060*/ 	.short	0x0004
        /*0062*/ 	.short	0x0020
        /*0064*/ 	.byte	0x00, 0xf0, 0x21, 0x00


	//----- nvinfo : EIATTR_KPARAM_INFO
	.align		4
.L_8547:
        /*0068*/ 	.byte	0x04, 0x17
        /*006a*/ 	.short	(.L_8549 - .L_8548)
.L_8548:
        /*006c*/ 	.word	0x00000000
        /*0070*/ 	.short	0x0003
        /*0072*/ 	.short	0x0018
        /*0074*/ 	.byte	0x00, 0xf0, 0x21, 0x00


	//----- nvinfo : EIATTR_KPARAM_INFO
	.align		4
.L_8549:
        /*0078*/ 	.byte	0x04, 0x17
        /*007a*/ 	.short	(.L_8551 - .L_8550)
.L_8550:
        /*007c*/ 	.word	0x00000000
        /*0080*/ 	.short	0x0002
        /*0082*/ 	.short	0x0010
        /*0084*/ 	.byte	0x00, 0xf0, 0x21, 0x00


	//----- nvinfo : EIATTR_KPARAM_INFO
	.align		4
.L_8551:
        /*0088*/ 	.byte	0x04, 0x17
        /*008a*/ 	.short	(.L_8553 - .L_8552)
.L_8552:
        /*008c*/ 	.word	0x00000000
        /*0090*/ 	.short	0x0001
        /*0092*/ 	.short	0x0008
        /*0094*/ 	.byte	0x00, 0xf0, 0x21, 0x00


	//----- nvinfo : EIATTR_KPARAM_INFO
	.align		4
.L_8553:
        /*0098*/ 	.byte	0x04, 0x17
        /*009a*/ 	.short	(.L_8555 - .L_8554)
.L_8554:
        /*009c*/ 	.word	0x00000000
        /*00a0*/ 	.short	0x0000
        /*00a2*/ 	.short	0x0000
        /*00a4*/ 	.byte	0x00, 0xf0, 0x21, 0x00


	//----- nvinfo : EIATTR_SPARSE_MMA_MASK
	.align		4
.L_8555:
        /*00a8*/ 	.byte	0x03, 0x50
        /*00aa*/ 	.short	0x0000


	//----- nvinfo : EIATTR_MAXREG_COUNT
	.align		4
        /*00ac*/ 	.byte	0x03, 0x1b
        /*00ae*/ 	.short	0x00ff


	//----- nvinfo : EIATTR_NUM_BARRIERS
	.align		4
        /*00b0*/ 	.byte	0x02, 0x4c
        /*00b2*/ 	.byte	0x01
	.zero		1


	//----- nvinfo : EIATTR_MERCURY_ISA_VERSION
	.align		4
        /*00b4*/ 	.byte	0x03, 0x5f
        /*00b6*/ 	.short	0x0101


	//----- nvinfo : EIATTR_INT_WARP_WIDE_INSTR_OFFSETS
	.align		4
        /*00b8*/ 	.byte	0x04, 0x31
        /*00ba*/ 	.short	(.L_8557 - .L_8556)


	//   ....[0]....
.L_8556:
        /*00bc*/ 	.word	0x00000990


	//----- nvinfo : EIATTR_COOP_GROUP_MASK_REGIDS
	.align		4
.L_8557:
        /*00c0*/ 	.byte	0x04, 0x29
        /*00c2*/ 	.short	(.L_8559 - .L_8558)


	//   ....[0]....
.L_8558:
        /*00c4*/ 	.word	0xffffffff


	//   ....[1]....
        /*00c8*/ 	.word	0xffffffff


	//   ....[2]....
        /*00cc*/ 	.word	0xffffffff


	//   ....[3]....
        /*00d0*/ 	.word	0xffffffff


	//   ....[4]....
        /*00d4*/ 	.word	0xffffffff


	//   ....[5]....
        /*00d8*/ 	.word	0xffffffff


	//   ....[6]....
        /*00dc*/ 	.word	0xffffffff


	//   ....[7]....
        /*00e0*/ 	.word	0xffffffff


	//   ....[8]....
        /*00e4*/ 	.word	0x05000004


	//   ....[9]....
        /*00e8*/ 	.word	0x05000004


	//   ....[10]....
        /*00ec*/ 	.word	0x05000004


	//----- nvinfo : EIATTR_COOP_GROUP_INSTR_OFFSETS
	.align		4
.L_8559:
        /*00f0*/ 	.byte	0x04, 0x28
        /*00f2*/ 	.short	(.L_8561 - .L_8560)


	//   ....[0]....
.L_8560:
        /*00f4*/ 	.word	0x00008200


	//   ....[1]....
        /*00f8*/ 	.word	0x00008260


	//   ....[2]....
        /*00fc*/ 	.word	0x000082a0


	//   ....[3]....
        /*0100*/ 	.word	0x000082d0


	//   ....[4]....
        /*0104*/ 	.word	0x00008300


	//   ....[5]....
        /*0108*/ 	.word	0x000083f0


	//   ....[6]....
        /*010c*/ 	.word	0x00008410


	//   ....[7]....
        /*0110*/ 	.word	0x00008430


	//   ....[8]....
        /*0114*/ 	.word	0x00008670


	//   ....[9]....
        /*0118*/ 	.word	0x000086e0


	//   ....[10]....
        /*011c*/ 	.word	0x00008750


	//----- nvinfo : EIATTR_EXIT_INSTR_OFFSETS
	.align		4
.L_8561:
        /*0120*/ 	.byte	0x04, 0x1c
        /*0122*/ 	.short	(.L_8563 - .L_8562)


	//   ....[0]....
.L_8562:
        /*0124*/ 	.word	0x000000d0


	//   ....[1]....
        /*0128*/ 	.word	0x00008510


	//   ....[2]....
        /*012c*/ 	.word	0x00008620


	//----- nvinfo : EIATTR_MAX_THREADS
	.align		4
.L_8563:
        /*0130*/ 	.byte	0x04, 0x05
        /*0132*/ 	.short	(.L_8565 - .L_8564)
.L_8564:
        /*0134*/ 	.word	0x00000100
        /*0138*/ 	.word	0x00000001
        /*013c*/ 	.word	0x00000001


	//----- nvinfo : EIATTR_CRS_STACK_SIZE
	.align		4
.L_8565:
        /*0140*/ 	.byte	0x04, 0x1e
        /*0142*/ 	.short	(.L_8567 - .L_8566)
.L_8566:
        /*0144*/ 	.word	0x00000000


	//----- nvinfo : EIATTR_CBANK_PARAM_SIZE
	.align		4
.L_8567:
        /*0148*/ 	.byte	0x03, 0x19
        /*014a*/ 	.short	0x0050


	//----- nvinfo : EIATTR_PARAM_CBANK
	.align		4
        /*014c*/ 	.byte	0x04, 0x0a
        /*014e*/ 	.short	(.L_8569 - .L_8568)
	.align		4
.L_8568:
        /*0150*/ 	.word	index@(.nv.constant0._ZN18transformer_engine6detail43dgated_act_cast_transpose_kernel_notalignedILi2ELi2Ef13__nv_bfloat166__halfNS_5EmptyEXadL_ZNS_5dgeluIffEET_T0_RKS4_EEXadL_ZNS_4geluIffEES6_S7_S9_EEEEvPKT2_SD_PT3_SF_PKT1_PSG_SJ_mmm)
        /*0154*/ 	.short	0x0210
        /*0156*/ 	.short	0x0050


	//----- nvinfo : EIATTR_SW_WAR
	.align		4
.L_8569:
        /*0158*/ 	.byte	0x04, 0x36
        /*015a*/ 	.short	(.L_8571 - .L_8570)
.L_8570:
        /*015c*/ 	.word	0x00000008
.L_8571:


//--------------------- .nv.info._ZN18transformer_engine6detail32dgated_act_cast_transpose_kernelILi2ELi2Ef13__nv_bfloat166__halfNS_5EmptyEXadL_ZNS_5dgeluIffEET_T0_RKS4_EEXadL_ZNS_4geluIffEES6_S7_S9_EEEEvPKT2_SD_PT3_SF_PKT1_PSG_SJ_mmm --------------------------
	.section	.nv.info._ZN18transformer_engine6detail32dgated_act_cast_transpose_kernelILi2ELi2Ef13__nv_bfloat166__halfNS_5EmptyEXadL_ZNS_5dgeluIffEET_T0_RKS4_EEXadL_ZNS_4geluIffEES6_S7_S9_EEEEvPKT2_SD_PT3_SF_PKT1_PSG_SJ_mmm,"",@"SHT_CUDA_INFO"
	.sectionflags	@""
	.align	4


	//----- nvinfo : EIATTR_CUDA_API_VERSION
	.align		4
        /*0000*/ 	.byte	0x04, 0x37
        /*0002*/ 	.short	(.L_8573 - .L_8572)
.L_8572:
        /*0004*/ 	.word	0x00000082


	//----- nvinfo : EIATTR_KPARAM_INFO
	.align		4
.L_8573:
        /*0008*/ 	.byte	0x04, 0x17
        /*000a*/ 	.short	(.L_8575 - .L_8574)
.L_8574:
        /*000c*/ 	.word	0x00000000
        /*0010*/ 	.short	0x0009
        /*0012*/ 	.short	0x0048
        /*0014*/ 	.byte	0x00, 0xf0, 0x21, 0x00


	//----- nvinfo : EIATTR_KPARAM_INFO
	.align		4
.L_8575:
        /*0018*/ 	.byte	0x04, 0x17
        /*001a*/ 	.short	(.L_8577 - .L_8576)
.L_8576:
        /*001c*/ 	.word	0x00000000
        /*0020*/ 	.short	0x0008
        /*0022*/ 	.short	0x0040
        /*0024*/ 	.byte	0x00, 0xf0, 0x21, 0x00


	//----- nvinfo : EIATTR_KPARAM_INFO
	.align		4
.L_8577:
        /*0028*/ 	.byte	0x04, 0x17
        /*002a*/ 	.short	(.L_8579 - .L_8578)
.L_8578:
        /*002c*/ 	.word	0x00000000
        /*0030*/ 	.short	0x0007
        /*0032*/ 	.short	0x0038
        /*0034*/ 	.byte	0x00, 0xf0, 0x21, 0x00


	//----- nvinfo : EIATTR_KPARAM_INFO
	.align		4
.L_8579:
        /*0038*/ 	.byte	0x04, 0x17
        /*003a*/ 	.short	(.L_8581 - .L_8580)
.L_8580:
        /*003c*/ 	.word	0x00000000
        /*0040*/ 	.short	0x0006
        /*0042*/ 	.short	0x0030
        /*0044*/ 	.byte	0x00, 0xf0, 0x21, 0x00


	//----- nvinfo : EIATTR_KPARAM_INFO
	.align		4
.L_8581:
        /*0048*/ 	.byte	0x04, 0x17
        /*004a*/ 	.short	(.L_8583 - .L_8582)
.L_8582:
        /*004c*/ 	.word	0x00000000
        /*0050*/ 	.short	0x0005
        /*0052*/ 	.short	0x0028
        /*0054*/ 	.byte	0x00, 0xf0, 0x21, 0x00


	//----- nvinfo : EIATTR_KPARAM_INFO
	.align		4
.L_8583:
        /*0058*/ 	.byte	0x04, 0x17
        /*005a*/ 	.short	(.L_8585 - .L_8584)
.L_8584:
        /*005c*/ 	.word	0x00000000
        /*0060*/ 	.short	0x0004
        /*0062*/ 	.short	0x0020
        /*0064*/ 	.byte	0x00, 0xf0, 0x21, 0x00


	//----- nvinfo : EIATTR_KPARAM_INFO
	.align		4
.L_8585:
        /*0068*/ 	.byte	0x04, 0x17
        /*006a*/ 	.short	(.L_8587 - .L_8586)
.L_8586:
        /*006c*/ 	.word	0x00000000
        /*0070*/ 	.short	0x0003
        /*0072*/ 	.short	0x0018
        /*0074*/ 	.byte	0x00, 0xf0, 0x21, 0x00


	//----- nvinfo : EIATTR_KPARAM_INFO
	.align		4
.L_8587:
        /*0078*/ 	.byte	0x04, 0x17
        /*007a*/ 	.short	(.L_8589 - .L_8588)
.L_8588:
        /*007c*/ 	.word	0x00000000
        /*0080*/ 	.short	0x0002
        /*0082*/ 	.short	0x0010
        /*0084*/ 	.byte	0x00, 0xf0, 0x21, 0x00


	//----- nvinfo : EIATTR_KPARAM_INFO
	.align		4
.L_8589:
        /*0088*/ 	.byte	0x04, 0x17
        /*008a*/ 	.short	(.L_8591 - .L_8590)
.L_8590:
        /*008c*/ 	.word	0x00000000
        /*0090*/ 	.short	0x0001
        /*0092*/ 	.short	0x0008
        /*0094*/ 	.byte	0x00, 0xf0, 0x21, 0x00


	//----- nvinfo : EIATTR_KPARAM_INFO
	.align		4
.L_8591:
        /*0098*/ 	.byte	0x04, 0x17
        /*009a*/ 	.short	(.L_8593 - .L_8592)
.L_8592:
        /*009c*/ 	.word	0x00000000
        /*00a0*/ 	.short	0x0000
        /*00a2*/ 	.short	0x0000
        /*00a4*/ 	.byte	0x00, 0xf0, 0x21, 0x00


	//----- nvinfo : EIATTR_SPARSE_MMA_MASK
	.align		4
.L_8593:
        /*00a8*/ 	.byte	0x03, 0x50
        /*00aa*/ 	.short	0x0000


	//----- nvinfo : EIATTR_MAXREG_COUNT
	.align		4
        /*00ac*/ 	.byte	0x03, 0x1b
        /*00ae*/ 	.short	0x00ff


	//----- nvinfo : EIATTR_NUM_BARRIERS
	.align		4
        /*00b0*/ 	.byte	0x02, 0x4c
        /*00b2*/ 	.byte	0x01
	.zero		1


	//----- nvinfo : EIATTR_MERCURY_ISA_VERSION
	.align		4
        /*00b4*/ 	.byte	0x03, 0x5f
        /*00b6*/ 	.short	0x0101


	//----- nvinfo : EIATTR_INT_WARP_WIDE_INSTR_OFFSETS
	.align		4
        /*00b8*/ 	.byte	0x04, 0x31
        /*00ba*/ 	.short	(.L_8595 - .L_8594)


	//   ....[0]....
.L_8594:
        /*00bc*/ 	.word	0x00005bd0


	//   ....[1]....
        /*00c0*/ 	.word	0x00005cf0


	//----- nvinfo : EIATTR_COOP_GROUP_MASK_REGIDS
	.align		4
.L_8595:
        /*00c4*/ 	.byte	0x04, 0x29
        /*00c6*/ 	.short	(.L_8597 - .L_8596)


	//   ....[0]....
.L_8596:
        /*00c8*/ 	.word	0xffffffff


	//   ....[1]....
        /*00cc*/ 	.word	0xffffffff


	//   ....[2]....
        /*00d0*/ 	.word	0xffffffff


	//   ....[3]....
        /*00d4*/ 	.word	0xffffffff


	//   ....[4]....
        /*00d8*/ 	.word	0xffffffff


	//   ....[5]....
        /*00dc*/ 	.word	0xffffffff


	//   ....[6]....
        /*00e0*/ 	.word	0xffffffff


	//   ....[7]....
        /*00e4*/ 	.word	0xffffffff


	//   ....[8]....
        /*00e8*/ 	.word	0x05000006


	//   ....[9]....
        /*00ec*/ 	.word	0x05000006


	//   ....[10]....
        /*00f0*/ 	.word	0x05000006


	//----- nvinfo : EIATTR_COOP_GROUP_INSTR_OFFSETS
	.align		4
.L_8597:
        /*00f4*/ 	.byte	0x04, 0x28
        /*00f6*/ 	.short	(.L_8599 - .L_8598)


	//   ....[0]....
.L_8598:
        /*00f8*/ 	.word	0x00005ba0


	//   ....[1]....
        /*00fc*/ 	.word	0x00005c00


	//   ....[2]....
        /*0100*/ 	.word	0x00005c20


	//   ....[3]....
        /*0104*/ 	.word	0x00005c50


	//   ....[4]....
        /*0108*/ 	.word	0x00005c70


	//   ....[5]....
        /*010c*/ 	.word	0x00005d50


	//   ....[6]....
        /*0110*/ 	.word	0x00005d70


	//   ....[7]....
        /*0114*/ 	.word	0x00005d90


	//   ....[8]....
        /*0118*/ 	.word	0x00005fc0


	//   ....[9]....
        /*011c*/ 	.word	0x00006030


	//   ....[10]....
        /*0120*/ 	.word	0x000060a0


	//----- nvinfo : EIATTR_EXIT_INSTR_OFFSETS
	.align		4
.L_8599:
        /*0124*/ 	.byte	0x04, 0x1c
        /*0126*/ 	.short	(.L_8601 - .L_8600)


	//   ....[0]....
.L_8600:
        /*0128*/ 	.word	0x000000a0


	//   ....[1]....
        /*012c*/ 	.word	0x00005e60


	//   ....[2]....
        /*0130*/ 	.word	0x00005f70


	//----- nvinfo : EIATTR_MAX_THREADS
	.align		4
.L_8601:
        /*0134*/ 	.byte	0x04, 0x05
        /*0136*/ 	.short	(.L_8603 - .L_8602)
.L_8602:
        /*0138*/ 	.word	0x00000100
        /*013c*/ 	.word	0x00000001
        /*0140*/ 	.word	0x00000001


	//----- nvinfo : EIATTR_CRS_STACK_SIZE
	.align		4
.L_8603:
        /*0144*/ 	.byte	0x04, 0x1e
        /*0146*/ 	.short	(.L_8605 - .L_8604)
.L_8604:
        /*0148*/ 	.word	0x00000000


	//----- nvinfo : EIATTR_CBANK_PARAM_SIZE
	.align		4
.L_8605:
        /*014c*/ 	.byte	0x03, 0x19
        /*014e*/ 	.short	0x0050


	//----- nvinfo : EIATTR_PARAM_CBANK
	.align		4
        /*0150*/ 	.byte	0x04, 0x0a
        /*0152*/ 	.short	(.L_8607 - .L_8606)
	.align		4
.L_8606:
        /*0154*/ 	.word	index@(.nv.constant0._ZN18transformer_engine6detail32dgated_act_cast_transpose_kernelILi2ELi2Ef13__nv_bfloat166__halfNS_5EmptyEXadL_ZNS_5dgeluIffEET_T0_RKS4_EEXadL_ZNS_4geluIffEES6_S7_S9_EEEEvPKT2_SD_PT3_SF_PKT1_PSG_SJ_mmm)
        /*0158*/ 	.short	0x0210
        /*015a*/ 	.short	0x0050


	//----- nvinfo : EIATTR_SW_WAR
	.align		4
.L_8607:
        /*015c*/ 	.byte	0x04, 0x36
        /*015e*/ 	.short	(.L_8609 - .L_8608)
.L_8608:
        /*0160*/ 	.word	0x00000008
.L_8609:


//--------------------- .nv.info._ZN18transformer_engine6detail43dgated_act_cast_transpose_kernel_notalignedILi2ELi1Ef13__nv_bfloat16fNS_5EmptyEXadL_ZNS_5dgeluIffEET_T0_RKS3_EEXadL_ZNS_4geluIffEES5_S6_S8_EEEEvPKT2_SC_PT3_SE_PKT1_PSF_SI_mmm --------------------------
	.section	.nv.info._ZN18transformer_engine6detail43dgated_act_cast_transpose_kernel_notalignedILi2ELi1Ef13__nv_bfloat16fNS_5EmptyEXadL_ZNS_5dgeluIffEET_T0_RKS3_EEXadL_ZNS_4geluIffEES5_S6_S8_EEEEvPKT2_SC_PT3_SE_PKT1_PSF_SI_mmm,"",@"SHT_CUDA_INFO"
	.sectionflags	@""
	.align	4


	//----- nvinfo : EIATTR_CUDA_API_VERSION
	.align		4
        /*0000*/ 	.byte	0x04, 0x37
        /*0002*/ 	.short	(.L_8611 - .L_8610)
.L_8610:
        /*0004*/ 	.word	0x00000082


	//----- nvinfo : EIATTR_KPARAM_INFO
	.align		4
.L_8611:
        /*0008*/ 	.byte	0x04, 0x17
        /*000a*/ 	.short	(.L_8613 - .L_8612)
.L_8612:
        /*000c*/ 	.word	0x00000000
        /*0010*/ 	.short	0x0009
        /*0012*/ 	.short	0x0048
        /*0014*/ 	.byte	0x00, 0xf0, 0x21, 0x00


	//----- nvinfo : EIATTR_KPARAM_INFO
	.align		4
.L_8613:
        /*0018*/ 	.byte	0x04, 0x17
        /*001a*/ 	.short	(.L_8615 - .L_8614)
.L_8614:
        /*001c*/ 	.word	0x00000000
        /*0020*/ 	.short	0x0008
        /*0022*/ 	.short	0x0040
        /*0024*/ 	.byte	0x00, 0xf0, 0x21, 0x00


	//----- nvinfo : EIATTR_KPARAM_INFO
	.align		4
.L_8615:
        /*0028*/ 	.byte	0x04, 0x17
        /*002a*/ 	.short	(.L_8617 - .L_8616)
.L_8616:
        /*002c*/ 	.word	0x00000000
        /*0030*/ 	.short	0x0007
        /*0032*/ 	.short	0x0038
        /*0034*/ 	.byte	0x00, 0xf0, 0x21, 0x00


	//----- nvinfo : EIATTR_KPARAM_INFO
	.align		4
.L_8617:
        /*0038*/ 	.byte	0x04, 0x17
        /*003a*/ 	.short	(.L_8619 - .L_8618)
.L_8618:
        /*003c*/ 	.word	0x00000000
        /*0040*/ 	.short	0x0006
        /*0042*/ 	.short	0x0030
        /*0044*/ 	.byte	0x00, 0xf0, 0x21, 0x00


	//----- nvinfo : EIATTR_KPARAM_INFO
	.align		4
.L_8619:
        /*0048*/ 	.byte	0x04, 0x17
        /*004a*/ 	.short	(.L_8621 - .L_8620)
.L_8620:
        /*004c*/ 	.word	0x00000000
        /*0050*/ 	.short	0x0005
        /*0052*/ 	.short	0x0028
        /*0054*/ 	.byte	0x00, 0xf0, 0x21, 0x00


	//----- nvinfo : EIATTR_KPARAM_INFO
	.align		4
.L_8621:
        /*0058*/ 	.byte	0x04, 0x17
        /*005a*/ 	.short	(.L_8623 - .L_8622)
.L_8622:
        /*005c*/ 	.word	0x00000000
        /*0060*/ 	.short	0x0004
        /*0062*/ 	.short	0x0020
        /*0064*/ 	.byte	0x00, 0xf0, 0x21, 0x00


	//----- nvinfo : EIATTR_KPARAM_INFO
	.align		4
.L_8623:
        /*0068*/ 	.byte	0x04, 0x17
        /*006a*/ 	.short	(.L_8625 - .L_8624)
.L_8624:
        /*006c*/ 	.word	0x00000000
        /*0070*/ 	.short	0x0003
        /*0072*/ 	.short	0x0018
        /*0074*/ 	.byte	0x00, 0xf0, 0x21, 0x00


	//----- nvinfo : EIATTR_KPARAM_INFO
	.align		4
.L_8625:
        /*0078*/ 	.byte	0x04, 0x17
        /*007a*/ 	.short	(.L_8627 - .L_8626)
.L_8626:
        /*007c*/ 	.word	0x00000000
        /*0080*/ 	.short	0x0002
        /*0082*/ 	.short	0x0010
        /*0084*/ 	.byte	0x00, 0xf0, 0x21, 0x00


	//----- nvinfo : EIATTR_KPARAM_INFO
	.align		4
.L_8627:
        /*0088*/ 	.byte	0x04, 0x17
        /*008a*/ 	.short	(.L_8629 - .L_8628)
.L_8628:
        /*008c*/ 	.word	0x00000000
        /*0090*/ 	.short	0x0001
        /*0092*/ 	.short	0x0008
        /*0094*/ 	.byte	0x00, 0xf0, 0x21, 0x00


	//----- nvinfo : EIATTR_KPARAM_INFO
	.align		4
.L_8629:
        /*0098*/ 	.byte	0x04, 0x17
        /*009a*/ 	.short	(.L_8631 - .L_8630)
.L_8630:
        /*009c*/ 	.word	0x00000000
        /*00a0*/ 	.short	0x0000
        /*00a2*/ 	.short	0x0000
        /*00a4*/ 	.byte	0x00, 0xf0, 0x21, 0x00


	//----- nvinfo : EIATTR_SPARSE_MMA_MASK
	.align		4
.L_8631:
        /*00a8*/ 	.byte	0x03, 0x50
        /*00aa*/ 	.short	0x0000


	//----- nvinfo : EIATTR_MAXREG_COUNT
	.align		4
        /*00ac*/ 	.byte	0x03, 0x1b
        /*00ae*/ 	.short	0x00ff


	//----- nvinfo : EIATTR_NUM_BARRIERS
	.align		4
        /*00b0*/ 	.byte	0x02, 0x4c
        /*00b2*/ 	.byte	0x01
	.zero		1


	//----- nvinfo : EIATTR_MERCURY_ISA_VERSION
	.align		4
        /*00b4*/ 	.byte	0x03, 0x5f
        /*00b6*/ 	.short	0x0101


	//----- nvinfo : EIATTR_COOP_GROUP_MASK_REGIDS
	.align		4
        /*00b8*/ 	.byte	0x04, 0x29
        /*00ba*/ 	.short	(.L_8633 - .L_8632)


	//   ....[0]....
.L_8632:
        /*00bc*/ 	.word	0xffffffff


	//   ....[1]....
        /*00c0*/ 	.word	0xffffffff


	//   ....[2]....
        /*00c4*/ 	.word	0xffffffff


	//   ....[3]....
        /*00c8*/ 	.word	0xffffffff


	//   ....[4]....
        /*00cc*/ 	.word	0xffffffff


	//   ....[5]....
        /*00d0*/ 	.word	0xffffffff


	//   ....[6]....
        /*00d4*/ 	.word	0xffffffff


	//   ....[7]....
        /*00d8*/ 	.word	0xffffffff


	//   ....[8]....
        /*00dc*/ 	.word	0x05000006


	//   ....[9]....
        /*00e0*/ 	.word	0x05000006


	//   ....[10]....
        /*00e4*/ 	.word	0x05000006


	//----- nvinfo : EIATTR_COOP_GROUP_INSTR_OFFSETS
	.align		4
.L_8633:
        /*00e8*/ 	.byte	0x04, 0x28
        /*00ea*/ 	.short	(.L_8635 - .L_8634)


	//   ....[0]....
.L_8634:
        /*00ec*/ 	.word	0x00005420


	//   ....[1]....
        /*00f0*/ 	.word	0x00005450


	//   ....[2]....
        /*00f4*/ 	.word	0x00005480


	//   ....[3]....
        /*00f8*/ 	.word	0x000054b0


	//   ....[4]....
        /*00fc*/ 	.word	0x00005530


	//   ....[5]....
        /*0100*/ 	.word	0x00005640


	//   ....[6]....
        /*0104*/ 	.word	0x00005660


	//   ....[7]....
        /*0108*/ 	.word	0x00005680


	//   ....[8]....
        /*010c*/ 	.word	0x000058a0


	//   ....[9]....
        /*0110*/ 	.word	0x00005910


	//   ....[10]....
        /*0114*/ 	.word	0x00005980


	//----- nvinfo : EIATTR_EXIT_INSTR_OFFSETS
	.align		4
.L_8635:
        /*0118*/ 	.byte	0x04, 0x1c
        /*011a*/ 	.short	(.L_8637 - .L_8636)


	//   ....[0]....
.L_8636:
        /*011c*/ 	.word	0x000000d0


	//   ....[1]....
        /*0120*/ 	.word	0x00005760


	//   ....[2]....
        /*0124*/ 	.word	0x00005850


	//----- nvinfo : EIATTR_MAX_THREADS
	.align		4
.L_8637:
        /*0128*/ 	.byte	0x04, 0x05
        /*012a*/ 	.short	(.L_8639 - .L_8638)
.L_8638:
        /*012c*/ 	.word	0x00000100
        /*0130*/ 	.word	0x00000001
        /*0134*/ 	.word	0x00000001


	//----- nvinfo : EIATTR_CRS_STACK_SIZE
	.align		4
.L_8639:
        /*0138*/ 	.byte	0x04, 0x1e
        /*013a*/ 	.short	(.L_8641 - .L_8640)
.L_8640:
        /*013c*/ 	.word	0x00000000


	//----- nvinfo : EIATTR_CBANK_PARAM_SIZE
	.align		4
.L_8641:
        /*0140*/ 	.byte	0x03, 0x19
        /*0142*/ 	.short	0x0050


	//----- nvinfo : EIATTR_PARAM_CBANK
	.align		4
        /*0144*/ 	.byte	0x04, 0x0a
        /*0146*/ 	.short	(.L_8643 - .L_8642)
	.align		4
.L_8642:
        /*0148*/ 	.word	index@(.nv.constant0._ZN18transformer_engine6detail43dgated_act_cast_transpose_kernel_notalignedILi2ELi1Ef13__nv_bfloat16fNS_5EmptyEXadL_ZNS_5dgeluIffEET_T0_RKS3_EEXadL_ZNS_4geluIffEES5_S6_S8_EEEEvPKT2_SC_PT3_SE_PKT1_PSF_SI_mmm)
        /*014c*/ 	.short	0x0210
        /*014e*/ 	.short	0x0050


	//----- nvinfo : EIATTR_SW_WAR
	.align		4
.L_8643:
        /*0150*/ 	.byte	0x04, 0x36
        /*0152*/ 	.short	(.L_8645 - .L_8644)
.L_8644:
        /*0154*/ 	.word	0x00000008
.L_8645:


//--------------------- .nv.info._ZN18transformer_engine6detail32dgated_act_cast_transpose_kernelILi2ELi1Ef13__nv_bfloat16fNS_5EmptyEXadL_ZNS_5dgeluIffEET_T0_RKS3_EEXadL_ZNS_4geluIffEES5_S6_S8_EEEEvPKT2_SC_PT3_SE_PKT1_PSF_SI_mmm --------------------------
	.section	.nv.info._ZN18transformer_engine6detail32dgated_act_cast_transpose_kernelILi2ELi1Ef13__nv_bfloat16fNS_5EmptyEXadL_ZNS_5dgeluIffEET_T0_RKS3_EEXadL_ZNS_4geluIffEES5_S6_S8_EEEEvPKT2_SC_PT3_SE_PKT1_PSF_SI_mmm,"",@"SHT_CUDA_INFO"
	.sectionflags	@""
	.align	4


	//----- nvinfo : EIATTR_CUDA_API_VERSION
	.align		4
        /*0000*/ 	.byte	0x04, 0x37
        /*0002*/ 	.short	(.L_8647 - .L_8646)
.L_8646:
        /*0004*/ 	.word	0x00000082


	//----- nvinfo : EIATTR_KPARAM_INFO
	.align		4
.L_8647:
        /*0008*/ 	.byte	0x04, 0x17
        /*000a*/ 	.short	(.L_8649 - .L_8648)
.L_8648:
        /*000c*/ 	.word	0x00000000
        /*0010*/ 	.short	0x0009
        /*0012*/ 	.short	0x0048
        /*0014*/ 	.byte	0x00, 0xf0, 0x21, 0x00


	//----- nvinfo : EIATTR_KPARAM_INFO
	.align		4
.L_8649:
        /*0018*/ 	.byte	0x04, 0x17
        /*001a*/ 	.short	(.L_8651 - .L_8650)
.L_8650:
        /*001c*/ 	.word	0x00000000
        /*0020*/ 	.short	0x0008
        /*0022*/ 	.short	0x0040
        /*0024*/ 	.byte	0x00, 0xf0, 0x21, 0x00


	//----- nvinfo : EIATTR_KPARAM_INFO
	.align		4
.L_8651:
        /*0028*/ 	.byte	0x04, 0x17
        /*002a*/ 	.short	(.L_8653 - .L_8652)
.L_8652:
        /*002c*/ 	.word	0x00000000
        /*0030*/ 	.short	0x0007
        /*0032*/ 	.short	0x0038
        /*0034*/ 	.byte	0x00, 0xf0, 0x21, 0x00


	//----- nvinfo : EIATTR_KPARAM_INFO
	.align		4
.L_8653:
        /*0038*/ 	.byte	0x04, 0x17
        /*003a*/ 	.short	(.L_8655 - .L_8654)
.L_8654:
        /*003c*/ 	.word	0x00000000
        /*0040*/ 	.short	0x0006
        /*0042*/ 	.short	0x0030
        /*0044*/ 	.byte	0x00, 0xf0, 0x21, 0x00


	//----- nvinfo : EIATTR_KPARAM_INFO
	.align		4
.L_8655:
        /*0048*/ 	.byte	0x04, 0x17
        /*004a*/ 	.short	(.L_8657 - .L_8656)
.L_8656:
        /*004c*/ 	.word	0x00000000
        /*0050*/ 	.short	0x0005
        /*0052*/ 	.short	0x0028
        /*0054*/ 	.byte	0x00, 0xf0, 0x21, 0x00


	//----- nvinfo : EIATTR_KPARAM_INFO
	.align		4
.L_8657:
        /*0058*/ 	.byte	0x04, 0x17
        /*005a*/ 	.short	(.L_8659 - .L_8658)
.L_8658:
        /*005c*/ 	.word	0x00000000
        /*0060*/ 	.short	0x0004
        /*0062*/ 	.short	0x0020
        /*0064*/ 	.byte	0x00, 0xf0, 0x21, 0x00


	//----- nvinfo : EIATTR_KPARAM_INFO
	.align		4
.L_8659:
        /*0068*/ 	.byte	0x04, 0x17
        /*006a*/ 	.short	(.L_8661 - .L_8660)
.L_8660:
        /*006c*/ 	.word	0x00000000
        /*0070*/ 	.short	0x0003
        /*0072*/ 	.short	0x0018
        /*0074*/ 	.byte	0x00, 0xf0, 0x21, 0x00


	//----- nvinfo : EIATTR_KPARAM_INFO
	.align		4
.L_8661:
        /*0078*/ 	.byte	0x04, 0x17
        /*007a*/ 	.short	(.L_8663 - .L_8662)
.L_8662:
        /*007c*/ 	.word	0x00000000
        /*0080*/ 	.short	0x0002
        /*0082*/ 	.short	0x0010
        /*0084*/ 	.byte	0x00, 0xf0, 0x21, 0x00


	//----- nvinfo : EIATTR_KPARAM_INFO
	.align		4
.L_8663:
        /*0088*/ 	.byte	0x04, 0x17
        /*008a*/ 	.short	(.L_8665 - .L_8664)
.L_8664:
        /*008c*/ 	.word	0x00000000
        /*0090*/ 	.short	0x0001
        /*0092*/ 	.short	0x0008
        /*0094*/ 	.byte	0x00, 0xf0, 0x21, 0x00


	//----- nvinfo : EIATTR_KPARAM_INFO
	.align		4
.L_8665:
        /*0098*/ 	.byte	0x04, 0x17
        /*009a*/ 	.short	(.L_8667 - .L_8666)
.L_8666:
        /*009c*/ 	.word	0x00000000
        /*00a0*/ 	.short	0x0000
        /*00a2*/ 	.short	0x0000
        /*00a4*/ 	.byte	0x00, 0xf0, 0x21, 0x00


	//----- nvinfo : EIATTR_SPARSE_MMA_MASK
	.align		4
.L_8667:
        /*00a8*/ 	.byte	0x03, 0x50
        /*00aa*/ 	.short	0x0000


	//----- nvinfo : EIATTR_MAXREG_COUNT
	.align		4
        /*00ac*/ 	.byte	0x03, 0x1b
        /*00ae*/ 	.short	0x00ff


	//----- nvinfo : EIATTR_NUM_BARRIERS
	.align		4
        /*00b0*/ 	.byte	0x02, 0x4c
        /*00b2*/ 	.byte	0x01
	.zero		1


	//----- nvinfo : EIATTR_MERCURY_ISA_VERSION
	.align		4
        /*00b4*/ 	.byte	0x03, 0x5f
        /*00b6*/ 	.short	0x0101


	//----- nvinfo : EIATTR_INT_WARP_WIDE_INSTR_OFFSETS
	.align		4
        /*00b8*/ 	.byte	0x04, 0x31
        /*00ba*/ 	.short	(.L_8669 - .L_8668)


	//   ....[0]....
.L_8668:
        /*00bc*/ 	.word	0x00003650


	//   ....[1]....
        /*00c0*/ 	.word	0x00003770


	//----- nvinfo : EIATTR_COOP_GROUP_MASK_REGIDS
	.align		4
.L_8669:
        /*00c4*/ 	.byte	0x04, 0x29
        /*00c6*/ 	.short	(.L_8671 - .L_8670)


	//   ....[0]....
.L_8670:
        /*00c8*/ 	.word	0xffffffff


	//   ....[1]....
        /*00cc*/ 	.word	0xffffffff


	//   ....[2]....
        /*00d0*/ 	.word	0xffffffff


	//   ....[3]....
        /*00d4*/ 	.word	0xffffffff


	//   ....[4]....
        /*00d8*/ 	.word	0xffffffff


	//   ....[5]....
        /*00dc*/ 	.word	0xffffffff


	//   ....[6]....
        /*00e0*/ 	.word	0xffffffff


	//   ....[7]....
        /*00e4*/ 	.word	0xffffffff


	//   ....[8]....
        /*00e8*/ 	.word	0x05000006


	//   ....[9]....
        /*00ec*/ 	.word	0x05000006


	//   ....[10]....
        /*00f0*/ 	.word	0x05000006


	//----- nvinfo : EIATTR_COOP_GROUP_INSTR_OFFSETS
	.align		4
.L_8671:
        /*00f4*/ 	.byte	0x04, 0x28
        /*00f6*/ 	.short	(.L_8673 - .L_8672)


	//   ....[0]....
.L_8672:
        /*00f8*/ 	.word	0x00003620


	//   ....[1]....
        /*00fc*/ 	.word	0x00003680


	//   ....[2]....
        /*0100*/ 	.word	0x000036b0


	//   ....[3]....
        /*0104*/ 	.word	0x000036d0


	//   ....[4]....
        /*0108*/ 	.word	0x000036f0


	//   ....[5]....
        /*010c*/ 	.word	0x000037d0


	//   ....[6]....
        /*0110*/ 	.word	0x000037f0


	//   ....[7]....
        /*0114*/ 	.word	0x00003810


	//   ....[8]....
        /*0118*/ 	.word	0x00003a40


	//   ....[9]....
        /*011c*/ 	.word	0x00003ab0


	//   ....[10]....
        /*0120*/ 	.word	0x00003b20


	//----- nvinfo : EIATTR_EXIT_INSTR_OFFSETS
	.align		4
.L_8673:
        /*0124*/ 	.byte	0x04, 0x1c
        /*0126*/ 	.short	(.L_8675 - .L_8674)


	//   ....[0]....
.L_8674:
        /*0128*/ 	.word	0x000000a0


	//   ....[1]....
        /*012c*/ 	.word	0x000038e0


	//   ....[2]....
        /*0130*/ 	.word	0x000039f0


	//----- nvinfo : EIATTR_MAX_THREADS
	.align		4
.L_8675:
        /*0134*/ 	.byte	0x04, 0x05
        /*0136*/ 	.short	(.L_8677 - .L_8676)
.L_8676:
        /*0138*/ 	.word	0x00000100
        /*013c*/ 	.word	0x00000001
        /*0140*/ 	.word	0x00000001


	//----- nvinfo : EIATTR_CRS_STACK_SIZE
	.align		4
.L_8677:
        /*0144*/ 	.byte	0x04, 0x1e
        /*0146*/ 	.short	(.L_8679 - .L_8678)
.L_8678:
        /*0148*/ 	.word	0x00000000


	//----- nvinfo : EIATTR_CBANK_PARAM_SIZE
	.align		4
.L_8679:
        /*014c*/ 	.byte	0x03, 0x19
        /*014e*/ 	.short	0x0050


	//----- nvinfo : EIATTR_PARAM_CBANK
	.align		4
        /*0150*/ 	.byte	0x04, 0x0a
        /*0152*/ 	.short	(.L_8681 - .L_8680)
	.align		4
.L_8680:
        /*0154*/ 	.word	index@(.nv.constant0._ZN18transformer_engine6detail32dgated_act_cast_transpose_kernelILi2ELi1Ef13__nv_bfloat16fNS_5EmptyEXadL_ZNS_5dgeluIffEET_T0_RKS3_EEXadL_ZNS_4geluIffEES5_S6_S8_EEEEvPKT2_SC_PT3_SE_PKT1_PSF_SI_mmm)
        /*0158*/ 	.short	0x0210
        /*015a*/ 	.short	0x0050


	//----- nvinfo : EIATTR_SW_WAR
	.align		4
.L_8681:
        /*015c*/ 	.byte	0x04, 0x36
        /*015e*/ 	.short	(.L_8683 - .L_8682)
.L_8682:
        /*0160*/ 	.word	0x00000008
.L_8683:


//--------------------- .nv.info._ZN18transformer_engine6detail43dgated_act_cast_transpose_kernel_notalignedILi2ELi4Ef6__half13__nv_fp8_e4m3NS_5EmptyEXadL_ZNS_5dgeluIffEET_T0_RKS4_EEXadL_ZNS_4geluIffEES6_S7_S9_EEEEvPKT2_SD_PT3_SF_PKT1_PSG_SJ_mmm --------------------------
	.section	.nv.info._ZN18transformer_engine6detail43dgated_act_cast_transpose_kernel_notalignedILi2ELi4Ef6__half13__nv_fp8_e4m3NS_5EmptyEXadL_ZNS_5dgeluIffEET_T0_RKS4_EEXadL_ZNS_4geluIffEES6_S7_S9_EEEEvPKT2_SD_PT3_SF_PKT1_PSG_SJ_mmm,"",@"SHT_CUDA_INFO"
	.sectionflags	@""
	.align	4


	//----- nvinfo : EIATTR_CUDA_API_VERSION
	.align		4
        /*0000*/ 	.byte	0x04, 0x37
        /*0002*/ 	.short	(.L_8685 - .L_8684)
.L_8684:
        /*0004*/ 	.word	0x00000082


	//----- nvinfo : EIATTR_KPARAM_INFO
	.align		4
.L_8685:
        /*0008*/ 	.byte	0x04, 0x17
        /*000a*/ 	.short	(.L_8687 - .L_8686)
.L_8686:
        /*000c*/ 	.word	0x00000000
        /*0010*/ 	.short	0x0009
        /*0012*/ 	.short	0x0048
        /*0014*/ 	.byte	0x00, 0xf0, 0x21, 0x00


	//----- nvinfo : EIATTR_KPARAM_INFO
	.align		4
.L_8687:
        /*0018*/ 	.byte	0x04, 0x17
        /*001a*/ 	.short	(.L_8689 - .L_8688)
.L_8688:
        /*001c*/ 	.word	0x00000000
        /*0020*/ 	.short	0x0008
        /*0022*/ 	.short	0x0040
        /*0024*/ 	.byte	0x00, 0xf0, 0x21, 0x00


	//----- nvinfo : EIATTR_KPARAM_INFO
	.align		4
.L_8689:
        /*0028*/ 	.byte	0x04, 0x17
        /*002a*/ 	.short	(.L_8691 - .L_8690)
.L_8690:
        /*002c*/ 	.word	0x00000000
        /*0030*/ 	.short	0x0007
        /*0032*/ 	.short	0x0038
        /*0034*/ 	.byte	0x00, 0xf0, 0x21, 0x00


	//----- nvinfo : EIATTR_KPARAM_INFO
	.align		4
.L_8691:
        /*0038*/ 	.byte	0x04, 0x17
        /*003a*/ 	.short	(.L_8693 - .L_8692)
.L_8692:
        /*003c*/ 	.word	0x00000000
        /*0040*/ 	.short	0x0006
        /*0042*/ 	.short	0x0030
        /*0044*/ 	.byte	0x00, 0xf0, 0x21, 0x00


	//----- nvinfo : EIATTR_KPARAM_INFO
	.align		4
.L_8693:
        /*0048*/ 	.byte	0x04, 0x17
        /*004a*/ 	.short	(.L_8695 - .L_8694)
.L_8694:
        /*004c*/ 	.word	0x00000000
        /*0050*/ 	.short	0x0005
        /*0052*/ 	.short	0x0028
        /*0054*/ 	.byte	0x00, 0xf0, 0x21, 0x00


	//----- nvinfo : EIATTR_KPARAM_INFO
	.align		4
.L_8695:
        /*0058*/ 	.byte	0x04, 0x17
        /*005a*/ 	.short	(.L_8697 - .L_8696)
.L_8696:
        /*005c*/ 	.word	0x00000000
        /*0060*/ 	.short	0x0004
        /*0062*/ 	.short	0x0020
        /*0064*/ 	.byte	0x00, 0xf0, 0x21, 0x00


	//----- nvinfo : EIATTR_KPARAM_INFO
	.align		4
.L_8697:
        /*0068*/ 	.byte	0x04, 0x17
        /*006a*/ 	.short	(.L_8699 - .L_8698)
.L_8698:
        /*006c*/ 	.word	0x00000000
        /*0070*/ 	.short	0x0003
        /*0072*/ 	.short	0x0018
        /*0074*/ 	.byte	0x00, 0xf0, 0x21, 0x00


	//----- nvinfo : EIATTR_KPARAM_INFO
	.align		4
.L_8699:
        /*0078*/ 	.byte	0x04, 0x17
        /*007a*/ 	.short	(.L_8701 - .L_8700)
.L_8700:
        /*007c*/ 	.word	0x00000000
        /*0080*/ 	.short	0x0002
        /*0082*/ 	.short	0x0010
        /*0084*/ 	.byte	0x00, 0xf0, 0x21, 0x00


	//----- nvinfo : EIATTR_KPARAM_INFO
	.align		4
.L_8701:
        /*0088*/ 	.byte	0x04, 0x17
        /*008a*/ 	.short	(.L_8703 - .L_8702)
.L_8702:
        /*008c*/ 	.word	0x00000000
        /*0090*/ 	.short	0x0001
        /*0092*/ 	.short	0x0008
        /*0094*/ 	.byte	0x00, 0xf0, 0x21, 0x00


	//----- nvinfo : EIATTR_KPARAM_INFO
	.align		4
.L_8703:
        /*0098*/ 	.byte	0x04, 0x17
        /*009a*/ 	.short	(.L_8705 - .L_8704)
.L_8704:
        /*009c*/ 	.word	0x00000000
        /*00a0*/ 	.short	0x0000
        /*00a2*/ 	.short	0x0000
        /*00a4*/ 	.byte	0x00, 0xf0, 0x21, 0x00


	//----- nvinfo : EIATTR_SPARSE_MMA_MASK
	.align		4
.L_8705:
        /*00a8*/ 	.byte	0x03, 0x50
        /*00aa*/ 	.short	0x0000


	//----- nvinfo : EIATTR_MAXREG_COUNT
	.align		4
        /*00ac*/ 	.byte	0x03, 0x1b
        /*00ae*/ 	.short	0x00ff


	//----- nvinfo : EIATTR_NUM_BARRIERS
	.align		4
        /*00b0*/ 	.byte	0x02, 0x4c
        /*00b2*/ 	.byte	0x01
	.zero		1


	//----- nvinfo : EIATTR_MERCURY_ISA_VERSION
	.align		4
        /*00b4*/ 	.byte	0x03, 0x5f
        /*00b6*/ 	.short	0x0101


	//----- nvinfo : EIATTR_INT_WARP_WIDE_INSTR_OFFSETS
	.align		4
        /*00b8*/ 	.byte	0x04, 0x31
        /*00ba*/ 	.short	(.L_8707 - .L_8706)


	//   ....[0]....
.L_8706:
        /*00bc*/ 	.word	0x000008a0


	//   ....[1]....
        /*00c0*/ 	.word	0x000036b0


	//   ....[2]....
        /*00c4*/ 	.word	0x00006240


	//----- nvinfo : EIATTR_COOP_GROUP_MASK_REGIDS
	.align		4
.L_8707:
        /*00c8*/ 	.byte	0x04, 0x29
        /*00ca*/ 	.short	(.L_8709 - .L_8708)


	//   ....[0]....
.L_8708:
        /*00cc*/ 	.word	0xffffffff


	//   ....[1]....
        /*00d0*/ 	.word	0xffffffff


	//   ....[2]....
        /*00d4*/ 	.word	0xffffffff


	//   ....[3]....
        /*00d8*/ 	.word	0xffffffff


	//   ....[4]....
        /*00dc*/ 	.word	0xffffffff


	//   ....[5]....
        /*00e0*/ 	.word	0xffffffff


	//   ....[6]....
        /*00e4*/ 	.word	0xffffffff


	//   ....[7]....
        /*00e8*/ 	.word	0xffffffff


	//   ....[8]....
        /*00ec*/ 	.word	0x05000004


	//   ....[9]....
        /*00f0*/ 	.word	0x05000004


	//   ....[10]....
        /*00f4*/ 	.word	0x05000004


	//----- nvinfo : EIATTR_COOP_GROUP_INSTR_OFFSETS
	.align		4
.L_8709:
        /*00f8*/ 	.byte	0x04, 0x28
        /*00fa*/ 	.short	(.L_8711 - .L_8710)


	//   ....[0]....
.L_8710:
        /*00fc*/ 	.word	0x0000d190


	//   ....[1]....
        /*0100*/ 	.word	0x0000d1d0


	//   ....[2]....
        /*0104*/ 	.word	0x0000d230


	//   ....[3]....
        /*0108*/ 	.word	0x0000d290


	//   ....[4]....
        /*010c*/ 	.word	0x0000d2c0


	//   ....[5]....
        /*0110*/ 	.word	0x0000d3b0


	//   ....[6]....
        /*0114*/ 	.word	0x0000d3d0


	//   ....[7]....
        /*0118*/ 	.word	0x0000d3f0


	//   ....[8]....
        /*011c*/ 	.word	0x0000d640


	//   ....[9]....
        /*0120*/ 	.word	0x0000d6b0


	//   ....[10]....
        /*0124*/ 	.word	0x0000d720


	//----- nvinfo : EIATTR_EXIT_INSTR_OFFSETS
	.align		4
.L_8711:
        /*0128*/ 	.byte	0x04, 0x1c
        /*012a*/ 	.short	(.L_8713 - .L_8712)


	//   ....[0]....
.L_8712:
        /*012c*/ 	.word	0x000000d0


	//   ....[1]....
        /*0130*/ 	.word	0x0000d4e0


	//   ....[2]....
        /*0134*/ 	.word	0x0000d5f0


	//----- nvinfo : EIATTR_MAX_THREADS
	.align		4
.L_8713:
        /*0138*/ 	.byte	0x04, 0x05
        /*013a*/ 	.short	(.L_8715 - .L_8714)
.L_8714:
        /*013c*/ 	.word	0x00000100
        /*0140*/ 	.word	0x00000001
        /*0144*/ 	.word	0x00000001


	//----- nvinfo : EIATTR_CRS_STACK_SIZE
	.align		4
.L_8715:
        /*0148*/ 	.byte	0x04, 0x1e
        /*014a*/ 	.short	(.L_8717 - .L_8716)
.L_8716:
        /*014c*/ 	.word	0x00000000


	//----- nvinfo : EIATTR_CBANK_PARAM_SIZE
	.align		4
.L_8717:
        /*0150*/ 	.byte	0x03, 0x19
        /*0152*/ 	.short	0x0050


	//----- nvinfo : EIATTR_PARAM_CBANK
	.align		4
        /*0154*/ 	.byte	0x04, 0x0a
        /*0156*/ 	.short	(.L_8719 - .L_8718)
	.align		4
.L_8718:
        /*0158*/ 	.word	index@(.nv.constant0._ZN18transformer_engine6detail43dgated_act_cast_transpose_kernel_notalignedILi2ELi4Ef6__half13__nv_fp8_e4m3NS_5EmptyEXadL_ZNS_5dgeluIffEET_T0_RKS4_EEXadL_ZNS_4geluIffEES6_S7_S9_EEEEvPKT2_SD_PT3_SF_PKT1_PSG_SJ_mmm)
        /*015c*/ 	.short	0x0210
        /*015e*/ 	.short	0x0050


	//----- nvinfo : EIATTR_SW_WAR
	.align		4
.L_8719:
        /*0160*/ 	.byte	0x04, 0x36
        /*0162*/ 	.short	(.L_8721 - .L_8720)
.L_8720:
        /*0164*/ 	.word	0x00000008
.L_8721:


//--------------------- .nv.info._ZN18transformer_engine6detail32dgated_act_cast_transpose_kernelILi2ELi4Ef6__half13__nv_fp8_e4m3NS_5EmptyEXadL_ZNS_5dgeluIffEET_T0_RKS4_EEXadL_ZNS_4geluIffEES6_S7_S9_EEEEvPKT2_SD_PT3_SF_PKT1_PSG_SJ_mmm --------------------------
	.section	.nv.info._ZN18transformer_engine6detail32dgated_act_cast_transpose_kernelILi2ELi4Ef6__half13__nv_fp8_e4m3NS_5EmptyEXadL_ZNS_5dgeluIffEET_T0_RKS4_EEXadL_ZNS_4geluIffEES6_S7_S9_EEEEvPKT2_SD_PT3_SF_PKT1_PSG_SJ_mmm,"",@"SHT_CUDA_INFO"
	.sectionflags	@""
	.align	4


	//----- nvinfo : EIATTR_CUDA_API_VERSION
	.align		4
        /*0000*/ 	.byte	0x04, 0x37
        /*0002*/ 	.short	(.L_8723 - .L_8722)
.L_8722:
        /*0004*/ 	.word	0x00000082


	//----- nvinfo : EIATTR_KPARAM_INFO
	.align		4
.L_8723:
        /*0008*/ 	.byte	0x04, 0x17
        /*000a*/ 	.short	(.L_8725 - .L_8724)
.L_8724:
        /*000c*/ 	.word	0x00000000
        /*0010*/ 	.short	0x0009
        /*0012*/ 	.short	0x0048
        /*0014*/ 	.byte	0x00, 0xf0, 0x21, 0x00


	//----- nvinfo : EIATTR_KPARAM_INFO
	.align		4
.L_8725:
        /*0018*/ 	.byte	0x04, 0x17
        /*001a*/ 	.short	(.L_8727 - .L_8726)
.L_8726:
        /*001c*/ 	.word	0x00000000
        /*0020*/ 	.short	0x0008
        /*0022*/ 	.short	0x0040
        /*0024*/ 	.byte	0x00, 0xf0, 0x21, 0x00


	//----- nvinfo : EIATTR_KPARAM_INFO
	.align		4
.L_8727:
        /*0028*/ 	.byte	0x04, 0x17
        /*002a*/ 	.short	(.L_8729 - .L_8728)
.L_8728:
        /*002c*/ 	.word	0x00000000
        /*0030*/ 	.short	0x0007
        /*0032*/ 	.short	0x0038
        /*0034*/ 	.byte	0x00, 0xf0, 0x21, 0x00


	//----- nvinfo : EIATTR_KPARAM_INFO
	.align		4
.L_8729:
        /*0038*/ 	.byte	0x04, 0x17
        /*003a*/ 	.short	(.L_8731 - .L_8730)
.L_8730:
        /*003c*/ 	.word	0x00000000
        /*0040*/ 	.short	0x0006
        /*0042*/ 	.short	0x0030
        /*0044*/ 	.byte	0x00, 0xf0, 0x21, 0x00


	//----- nvinfo : EIATTR_KPARAM_INFO
	.align		4
.L_8731:
        /*0048*/ 	.byte	0x04, 0x17
        /*004a*/ 	.short	(.L_8733 - .L_8732)
.L_8732:
        /*004c*/ 	.word	0x00000000
        /*0050*/ 	.short	0x0005
        /*0052*/ 	.short	0x0028
        /*0054*/ 	.byte	0x00, 0xf0, 0x21, 0x00


	//----- nvinfo : EIATTR_KPARAM_INFO
	.align		4
.L_8733:
        /*0058*/ 	.byte	0x04, 0x17
        /*005a*/ 	.short	(.L_8735 - .L_8734)
.L_8734:
        /*005c*/ 	.word	0x00000000
        /*0060*/ 	.short	0x0004
        /*0062*/ 	.short	0x0020
        /*0064*/ 	.byte	0x00, 0xf0, 0x21, 0x00


	//----- nvinfo : EIATTR_KPARAM_INFO
	.align		4
.L_8735:
        /*0068*/ 	.byte	0x04, 0x17
        /*006a*/ 	.short	(.L_8737 - .L_8736)
.L_8736:
        /*006c*/ 	.word	0x00000000
        /*0070*/ 	.short	0x0003
        /*0072*/ 	.short	0x0018
        /*0074*/ 	.byte	0x00, 0xf0, 0x21, 0x00


	//----- nvinfo : EIATTR_KPARAM_INFO
	.align		4
.L_8737:
        /*0078*/ 	.byte	0x04, 0x17
        /*007a*/ 	.short	(.L_8739 - .L_8738)
.L_8738:
        /*007c*/ 	.word	0x00000000
        /*0080*/ 	.short	0x0002
        /*0082*/ 	.short	0x0010
        /*0084*/ 	.byte	0x00, 0xf0, 0x21, 0x00


	//----- nvinfo : EIATTR_KPARAM_INFO
	.align		4
.L_8739:
        /*0088*/ 	.byte	0x04, 0x17
        /*008a*/ 	.short	(.L_8741 - .L_8740)
.L_8740:
        /*008c*/ 	.word	0x00000000
        /*0090*/ 	.short	0x0001
        /*0092*/ 	.short	0x0008
        /*0094*/ 	.byte	0x00, 0xf0, 0x21, 0x00


	//----- nvinfo : EIATTR_KPARAM_INFO
	.align		4
.L_8741:
        /*0098*/ 	.byte	0x04, 0x17
        /*009a*/ 	.short	(.L_8743 - .L_8742)
.L_8742:
        /*009c*/ 	.word	0x00000000
        /*00a0*/ 	.short	0x0000
        /*00a2*/ 	.short	0x0000
        /*00a4*/ 	.byte	0x00, 0xf0, 0x21, 0x00


	//----- nvinfo : EIATTR_SPARSE_MMA_MASK
	.align		4
.L_8743:
        /*00a8*/ 	.byte	0x03, 0x50
        /*00aa*/ 	.short	0x0000


	//----- nvinfo : EIATTR_MAXREG_COUNT
	.align		4
        /*00ac*/ 	.byte	0x03, 0x1b
        /*00ae*/ 	.short	0x00ff


	//----- nvinfo : EIATTR_NUM_BARRIERS
	.align		4
        /*00b0*/ 	.byte	0x02, 0x4c
        /*00b2*/ 	.byte	0x01
	.zero		1


	//----- nvinfo : EIATTR_MERCURY_ISA_VERSION
	.align		4
        /*00b4*/ 	.byte	0x03, 0x5f
        /*00b6*/ 	.short	0x0101


	//----- nvinfo : EIATTR_COOP_GROUP_MASK_REGIDS
	.align		4
        /*00b8*/ 	.byte	0x04, 0x29
        /*00ba*/ 	.short	(.L_8745 - .L_8744)


	//   ....[0]....
.L_8744:
        /*00bc*/ 	.word	0xffffffff


	//   ....[1]....
        /*00c0*/ 	.word	0xffffffff


	//   ....[2]....
        /*00c4*/ 	.word	0xffffffff


	//   ....[3]....
        /*00c8*/ 	.word	0xffffffff


	//   ....[4]....
        /*00cc*/ 	.word	0xffffffff


	//   ....[5]....
        /*00d0*/ 	.word	0xffffffff


	//   ....[6]....
        /*00d4*/ 	.word	0xffffffff


	//   ....[7]....
        /*00d8*/ 	.word	0xffffffff


	//   ....[8]....
        /*00dc*/ 	.word	0x05000005


	//   ....[9]....
        /*00e0*/ 	.word	0x05000005


	//   ....[10]....
        /*00e4*/ 	.word	0x05000005


	//----- nvinfo : EIATTR_COOP_GROUP_INSTR_OFFSETS
	.align		4
.L_8745:
        /*00e8*/ 	.byte	0x04, 0x28
        /*00ea*/ 	.short	(.L_8747 - .L_8746)


	//   ....[0]....
.L_8746:
        /*00ec*/ 	.word	0x0000a6a0


	//   ....[1]....
        /*00f0*/ 	.word	0x0000a710


	//   ....[2]....
        /*00f4*/ 	.word	0x0000a730


	//   ....[3]....
        /*00f8*/ 	.word	0x0000a750


	//   ....[4]....
        /*00fc*/ 	.word	0x0000a770


	//   ....[5]....
        /*0100*/ 	.word	0x0000a840


	//   ....[6]....
        /*0104*/ 	.word	0x0000a860


	//   ....[7]....
        /*0108*/ 	.word	0x0000a880


	//   ....[8]....
        /*010c*/ 	.word	0x0000aab0


	//   ....[9]....
        /*0110*/ 	.word	0x0000ab20


	//   ....[10]....
        /*0114*/ 	.word	0x0000ab90


	//----- nvinfo : EIATTR_EXIT_INSTR_OFFSETS
	.align		4
.L_8747:
        /*0118*/ 	.byte	0x04, 0x1c
        /*011a*/ 	.short	(.L_8749 - .L_8748)


	//   ....[0]....
.L_8748:
        /*011c*/ 	.word	0x000000a0


	//   ....[1]....
        /*0120*/ 	.word	0x0000a950


	//   ....[2]....
        /*0124*/ 	.word	0x0000aa60


	//----- nvinfo : EIATTR_MAX_THREADS
	.align		4
.L_8749:
        /*0128*/ 	.byte	0x04, 0x05
        /*012a*/ 	.short	(.L_8751 - .L_8750)
.L_8750:
        /*012c*/ 	.word	0x00000100
        /*0130*/ 	.word	0x00000001
        /*0134*/ 	.word	0x00000001


	//----- nvinfo : EIATTR_CRS_STACK_SIZE
	.align		4
.L_8751:
        /*0138*/ 	.byte	0x04, 0x1e
        /*013a*/ 	.short	(.L_8753 - .L_8752)
.L_8752:
        /*013c*/ 	.word	0x00000000


	//----- nvinfo : EIATTR_CBANK_PARAM_SIZE
	.align		4
.L_8753:
        /*0140*/ 	.byte	0x03, 0x19
        /*0142*/ 	.short	0x0050


	//----- nvinfo : EIATTR_PARAM_CBANK
	.align		4
        /*0144*/ 	.byte	0x04, 0x0a
        /*0146*/ 	.short	(.L_8755 - .L_8754)
	.align		4
.L_8754:
        /*0148*/ 	.word	index@(.nv.constant0._ZN18transformer_engine6detail32dgated_act_cast_transpose_kernelILi2ELi4Ef6__half13__nv_fp8_e4m3NS_5EmptyEXadL_ZNS_5dgeluIffEET_T0_RKS4_EEXadL_ZNS_4geluIffEES6_S7_S9_EEEEvPKT2_SD_PT3_SF_PKT1_PSG_SJ_mmm)
        /*014c*/ 	.short	0x0210
        /*014e*/ 	.short	0x0050


	//----- nvinfo : EIATTR_SW_WAR
	.align		4
.L_8755:
        /*0150*/ 	.byte	0x04, 0x36
        /*0152*/ 	.short	(.L_8757 - .L_8756)
.L_8756:
        /*0154*/ 	.word	0x00000008
.L_8757:


//--------------------- .nv.info._ZN18transformer_engine6detail43dgated_act_cast_transpose_kernel_notalignedILi2ELi4Ef6__half13__nv_fp8_e5m2NS_5EmptyEXadL_ZNS_5dgeluIffEET_T0_RKS4_EEXadL_ZNS_4geluIffEES6_S7_S9_EEEEvPKT2_SD_PT3_SF_PKT1_PSG_SJ_mmm --------------------------
	.section	.nv.info._ZN18transformer_engine6detail43dgated_act_cast_transpose_kernel_notalignedILi2ELi4Ef6__half13__nv_fp8_e5m2NS_5EmptyEXadL_ZNS_5dgeluIffEET_T0_RKS4_EEXadL_ZNS_4geluIffEES6_S7_S9_EEEEvPKT2_SD_PT3_SF_PKT1_PSG_SJ_mmm,"",@"SHT_CUDA_INFO"
	.sectionflags	@""
	.align	4


	//----- nvinfo : EIATTR_CUDA_API_VERSION
	.align		4
        /*0000*/ 	.byte	0x04, 0x37
        /*0002*/ 	.short	(.L_8759 - .L_8758)
.L_8758:
        /*0004*/ 	.word	0x00000082


	//----- nvinfo : EIATTR_KPARAM_INFO
	.align		4
.L_8759:
        /*0008*/ 	.byte	0x04, 0x17
        /*000a*/ 	.short	(.L_8761 - .L_8760)
.L_8760:
        /*000c*/ 	.word	0x00000000
        /*0010*/ 	.short	0x0009
        /*0012*/ 	.short	0x0048
        /*0014*/ 	.byte	0x00, 0xf0, 0x21, 0x00


	//----- nvinfo : EIATTR_KPARAM_INFO
	.align		4
.L_8761:
        /*0018*/ 	.byte	0x04, 0x17
        /*001a*/ 	.short	(.L_8763 - .L_8762)
.L_8762:
        /*001c*/ 	.word	0x00000000
        /*0020*/ 	.short	0x0008
        /*0022*/ 	.short	0x0040
        /*0024*/ 	.byte	0x00, 0xf0, 0x21, 0x00


	//----- nvinfo : EIATTR_KPARAM_INFO
	.align		4
.L_8763:
        /*0028*/ 	.byte	0x04, 0x17
        /*002a*/ 	.short	(.L_8765 - .L_8764)
.L_8764:
        /*002c*/ 	.word	0x00000000
        /*0030*/ 	.short	0x0007
        /*0032*/ 	.short	0x0038
        /*0034*/ 	.byte	0x00, 0xf0, 0x21, 0x00


	//----- nvinfo : EIATTR_KPARAM_INFO
	.align		4
.L_8765:
        /*0038*/ 	.byte	0x04, 0x17
        /*003a*/ 	.short	(.L_8767 - .L_8766)
.L_8766:
        /*003c*/ 	.word	0x00000000
        /*0040*/ 	.short	0x0006
        /*0042*/ 	.short	0x0030
        /*0044*/ 	.byte	0x00, 0xf0, 0x21, 0x00


	//----- nvinfo : EIATTR_KPARAM_INFO
	.align		4
.L_8767:
        /*0048*/ 	.byte	0x04, 0x17
        /*004a*/ 	.short	(.L_8769 - .L_8768)
.L_8768:
        /*004c*/ 	.word	0x00000000
        /*0050*/ 	.short	0x0005
        /*0052*/ 	.short	0x0028
        /*0054*/ 	.byte	0x00, 0xf0, 0x21, 0x00


	//----- nvinfo : EIATTR_KPARAM_INFO
	.align		4
.L_8769:
        /*0058*/ 	.byte	0x04, 0x17
        /*005a*/ 	.short	(.L_8771 - .L_8770)
.L_8770:
        /*005c*/ 	.word	0x00000000
        /*0060*/ 	.short	0x0004
        /*0062*/ 	.short	0x0020
        /*0064*/ 	.byte	0x00, 0xf0, 0x21, 0x00


	//----- nvinfo : EIATTR_KPARAM_INFO
	.align		4
.L_8771:
        /*0068*/ 	.byte	0x04, 0x17
        /*006a*/ 	.short	(.L_8773 - .L_8772)
.L_8772:
        /*006c*/ 	.word	0x00000000
        /*0070*/ 	.short	0x0003
        /*0072*/ 	.short	0x0018
        /*0074*/ 	.byte	0x00, 0xf0, 0x21, 0x00


	//----- nvinfo : EIATTR_KPARAM_INFO
	.align		4
.L_8773:
        /*0078*/ 	.byte	0x04, 0x17
        /*007a*/ 	.short	(.L_8775 - .L_8774)
.L_8774:
        /*007c*/ 	.word	0x00000000
        /*0080*/ 	.short	0x0002
        /*0082*/ 	.short	0x0010
        /*0084*/ 	.byte	0x00, 0xf0, 0x21, 0x00


	//----- nvinfo : EIATTR_KPARAM_INFO
	.align		4
.L_8775:
        /*0088*/ 	.byte	0x04, 0x17
        /*008a*/ 	.short	(.L_8777 - .L_8776)
.L_8776:
        /*008c*/ 	.word	0x00000000
        /*0090*/ 	.short	0x0001
        /*0092*/ 	.short	0x0008
        /*0094*/ 	.byte	0x00, 0xf0, 0x21, 0x00


	//----- nvinfo : EIATTR_KPARAM_INFO
	.align		4
.L_8777:
        /*0098*/ 	.byte	0x04, 0x17
        /*009a*/ 	.short	(.L_8779 - .L_8778)
.L_8778:
        /*009c*/ 	.word	0x00000000
        /*00a0*/ 	.short	0x0000
        /*00a2*/ 	.short	0x0000
        /*00a4*/ 	.byte	0x00, 0xf0, 0x21, 0x00


	//----- nvinfo : EIATTR_SPARSE_MMA_MASK
	.align		4
.L_8779:
        /*00a8*/ 	.byte	0x03, 0x50
        /*00aa*/ 	.short	0x0000


	//----- nvinfo : EIATTR_MAXREG_COUNT
	.align		4
        /*00ac*/ 	.byte	0x03, 0x1b
        /*00ae*/ 	.short	0x00ff


	//----- nvinfo : EIATTR_NUM_BARRIERS
	.align		4
        /*00b0*/ 	.byte	0x02, 0x4c
        /*00b2*/ 	.byte	0x01
	.zero		1


	//----- nvinfo : EIATTR_MERCURY_ISA_VERSION
	.align		4
        /*00b4*/ 	.byte	0x03, 0x5f
        /*00b6*/ 	.short	0x0101


	//----- nvinfo : EIATTR_INT_WARP_WIDE_INSTR_OFFSETS
	.align		4
        /*00b8*/ 	.byte	0x04, 0x31
        /*00ba*/ 	.short	(.L_8781 - .L_8780)


	//   ....[0]....
.L_8780:
        /*00bc*/ 	.word	0x000008a0


	//   ....[1]....
        /*00c0*/ 	.word	0x000036b0


	//   ....[2]....
        /*00c4*/ 	.word	0x00006240


	//----- nvinfo : EIATTR_COOP_GROUP_MASK_REGIDS
	.align		4
.L_8781:
        /*00c8*/ 	.byte	0x04, 0x29
        /*00ca*/ 	.short	(.L_8783 - .L_8782)


	//   ....[0]....
.L_8782:
        /*00cc*/ 	.word	0xffffffff


	//   ....[1]....
        /*00d0*/ 	.word	0xffffffff


	//   ....[2]....
        /*00d4*/ 	.word	0xffffffff


	//   ....[3]....
        /*00d8*/ 	.word	0xffffffff


	//   ....[4]....
        /*00dc*/ 	.word	0xffffffff


	//   ....[5]....
        /*00e0*/ 	.word	0xffffffff


	//   ....[6]....
        /*00e4*/ 	.word	0xffffffff


	//   ....[7]....
        /*00e8*/ 	.word	0xffffffff


	//   ....[8]....
        /*00ec*/ 	.word	0x05000004


	//   ....[9]....
        /*00f0*/ 	.word	0x05000004


	//   ....[10]....
        /*00f4*/ 	.word	0x05000004


	//----- nvinfo : EIATTR_COOP_GROUP_INSTR_OFFSETS
	.align		4
.L_8783:
        /*00f8*/ 	.byte	0x04, 0x28
        /*00fa*/ 	.short	(.L_8785 - .L_8784)


	//   ....[0]....
.L_8784:
        /*00fc*/ 	.word	0x0000d190


	//   ....[1]....
        /*0100*/ 	.word	0x0000d1d0


	//   ....[2]....
        /*0104*/ 	.word	0x0000d230


	//   ....[3]....
        /*0108*/ 	.word	0x0000d290


	//   ....[4]....
        /*010c*/ 	.word	0x0000d2c0


	//   ....[5]....
        /*0110*/ 	.word	0x0000d3b0


	//   ....[6]....
        /*0114*/ 	.word	0x0000d3d0


	//   ....[7]....
        /*0118*/ 	.word	0x0000d3f0


	//   ....[8]....
        /*011c*/ 	.word	0x0000d640


	//   ....[9]....
        /*0120*/ 	.word	0x0000d6b0


	//   ....[10]....
        /*0124*/ 	.word	0x0000d720


	//----- nvinfo : EIATTR_EXIT_INSTR_OFFSETS
	.align		4
.L_8785:
        /*0128*/ 	.byte	0x04, 0x1c
        /*012a*/ 	.short	(.L_8787 - .L_8786)


	//   ....[0]....
.L_8786:
        /*012c*/ 	.word	0x000000d0


	//   ....[1]....
        /*0130*/ 	.word	0x0000d4e0


	//   ....[2]....
        /*0134*/ 	.word	0x0000d5f0


	//----- nvinfo : EIATTR_MAX_THREADS
	.align		4
.L_8787:
        /*0138*/ 	.byte	0x04, 0x05
        /*013a*/ 	.short	(.L_8789 - .L_8788)
.L_8788:
        /*013c*/ 	.word	0x00000100
        /*0140*/ 	.word	0x00000001
        /*0144*/ 	.word	0x00000001


	//----- nvinfo : EIATTR_CRS_STACK_SIZE
	.align		4
.L_8789:
        /*0148*/ 	.byte	0x04, 0x1e
        /*014a*/ 	.short	(.L_8791 - .L_8790)
.L_8790:
        /*014c*/ 	.word	0x00000000


	//----- nvinfo : EIATTR_CBANK_PARAM_SIZE
	.align		4
.L_8791:
        /*0150*/ 	.byte	0x03, 0x19
        /*0152*/ 	.short	0x0050


	//----- nvinfo : EIATTR_PARAM_CBANK
	.align		4
        /*0154*/ 	.byte	0x04, 0x0a
        /*0156*/ 	.short	(.L_8793 - .L_8792)
	.align		4
.L_8792:
        /*0158*/ 	.word	index@(.nv.constant0._ZN18transformer_engine6detail43dgated_act_cast_transpose_kernel_notalignedILi2ELi4Ef6__half13__nv_fp8_e5m2NS_5EmptyEXadL_ZNS_5dgeluIffEET_T0_RKS4_EEXadL_ZNS_4geluIffEES6_S7_S9_EEEEvPKT2_SD_PT3_SF_PKT1_PSG_SJ_mmm)
        /*015c*/ 	.short	0x0210
        /*015e*/ 	.short	0x0050


	//----- nvinfo : EIATTR_SW_WAR
	.align		4
.L_8793:
        /*0160*/ 	.byte	0x04, 0x36
        /*0162*/ 	.short	(.L_8795 - .L_8794)
.L_8794:
        /*0164*/ 	.word	0x00000008
.L_8795:


//--------------------- .nv.info._ZN18transformer_engine6detail32dgated_act_cast_transpose_kernelILi2ELi4Ef6__half13__nv_fp8_e5m2NS_5EmptyEXadL_ZNS_5dgeluIffEET_T0_RKS4_EEXadL_ZNS_4geluIffEES6_S7_S9_EEEEvPKT2_SD_PT3_SF_PKT1_PSG_SJ_mmm --------------------------
	.section	.nv.info._ZN18transformer_engine6detail32dgated_act_cast_transpose_kernelILi2ELi4Ef6__half13__nv_fp8_e5m2NS_5EmptyEXadL_ZNS_5dgeluIffEET_T0_RKS4_EEXadL_ZNS_4geluIffEES6_S7_S9_EEEEvPKT2_SD_PT3_SF_PKT1_PSG_SJ_mmm,"",@"SHT_CUDA_INFO"
	.sectionflags	@""
	.align	4


	//----- nvinfo : EIATTR_CUDA_API_VERSION
	.align		4
        /*0000*/ 	.byte	0x04, 0x37
        /*0002*/ 	.short	(.L_8797 - .L_8796)
.L_8796:
        /*0004*/ 	.word	0x00000082


	//----- nvinfo : EIATTR_KPARAM_INFO
	.align		4
.L_8797:
        /*0008*/ 	.byte	0x04, 0x17
        /*000a*/ 	.short	(.L_8799 - .L_8798)
.L_8798:
        /*000c*/ 	.word	0x00000000
        /*0010*/ 	.short	0x0009
        /*0012*/ 	.short	0x0048
        /*0014*/ 	.byte	0x00, 0xf0, 0x21, 0x00


	//----- nvinfo : EIATTR_KPARAM_INFO
	.align		4
.L_8799:
        /*0018*/ 	.byte	0x04, 0x17
        /*001a*/ 	.short	(.L_8801 - .L_8800)
.L_8800:
        /*001c*/ 	.word	0x00000000
        /*0020*/ 	.short	0x0008
        /*0022*/ 	.short	0x0040
        /*0024*/ 	.byte	0x00, 0xf0, 0x21, 0x00


	//----- nvinfo : EIATTR_KPARAM_INFO
	.align		4
.L_8801:
        /*0028*/ 	.byte	0x04, 0x17
        /*002a*/ 	.short	(.L_8803 - .L_8802)
.L_8802:
        /*002c*/ 	.word	0x00000000
        /*0030*/ 	.short	0x0007
        /*0032*/ 	.short	0x0038
        /*0034*/ 	.byte	0x00, 0xf0, 0x21, 0x00


	//----- nvinfo : EIATTR_KPARAM_INFO
	.align		4
.L_8803:
        /*0038*/ 	.byte	0x04, 0x17
        /*003a*/ 	.short	(.L_8805 - .L_8804)
.L_8804:
        /*003c*/ 	.word	0x00000000
        /*0040*/ 	.short	0x0006
        /*0042*/ 	.short	0x0030
        /*0044*/ 	.byte	0x00, 0xf0, 0x21, 0x00


	//----- nvinfo : EIATTR_KPARAM_INFO
	.align		4
.L_8805:
        /*0048*/ 	.byte	0x04, 0x17
        /*004a*/ 	.short	(.L_8807 - .L_8806)
.L_8806:
        /*004c*/ 	.word	0x00000000
        /*0050*/ 	.short	0x0005
        /*0052*/ 	.short	0x0028
        /*0054*/ 	.byte	0x00, 0xf0, 0x21, 0x00


	//----- nvinfo : EIATTR_KPARAM_INFO
	.align		4
.L_8807:
        /*0058*/ 	.byte	0x04, 0x17
        /*005a*/ 	.short	(.L_8809 - .L_8808)
.L_8808:
        /*005c*/ 	.word	0x00000000
        /*0060*/ 	.short	0x0004
        /*0062*/ 	.short	0x0020
        /*0064*/ 	.byte	0x00, 0xf0, 0x21, 0x00


	//----- nvinfo : EIATTR_KPARAM_INFO
	.align		4
.L_8809:
        /*0068*/ 	.byte	0x04, 0x17
        /*006a*/ 	.short	(.L_8811 - .L_8810)
.L_8810:
        /*006c*/ 	.word	0x00000000
        /*0070*/ 	.short	0x0003
        /*0072*/ 	.short	0x0018
        /*0074*/ 	.byte	0x00, 0xf0, 0x21, 0x00


	//----- nvinfo : EIATTR_KPARAM_INFO
	.align		4
.L_8811:
        /*0078*/ 	.byte	0x04, 0x17
        /*007a*/ 	.short	(.L_8813 - .L_8812)
.L_8812:
        /*007c*/ 	.word	0x00000000
        /*0080*/ 	.short	0x0002
        /*0082*/ 	.short	0x0010
        /*0084*/ 	.byte	0x00, 0xf0, 0x21, 0x00


	//----- nvinfo : EIATTR_KPARAM_INFO
	.align		4
.L_8813:
        /*0088*/ 	.byte	0x04, 0x17
        /*008a*/ 	.short	(.L_8815 - .L_8814)
.L_8814:
        /*008c*/ 	.word	0x00000000
        /*0090*/ 	.short	0x0001
        /*0092*/ 	.short	0x0008
        /*0094*/ 	.byte	0x00, 0xf0, 0x21, 0x00


	//----- nvinfo : EIATTR_KPARAM_INFO
	.align		4
.L_8815:
        /*0098*/ 	.byte	0x04, 0x17
        /*009a*/ 	.short	(.L_8817 - .L_8816)
.L_8816:
        /*009c*/ 	.word	0x00000000
        /*00a0*/ 	.short	0x0000
        /*00a2*/ 	.short	0x0000
        /*00a4*/ 	.byte	0x00, 0xf0, 0x21, 0x00


	//----- nvinfo : EIATTR_SPARSE_MMA_MASK
	.align		4
.L_8817:
        /*00a8*/ 	.byte	0x03, 0x50
        /*00aa*/ 	.short	0x0000


	//----- nvinfo : EIATTR_MAXREG_COUNT
	.align		4
        /*00ac*/ 	.byte	0x03, 0x1b
        /*00ae*/ 	.short	0x00ff


	//----- nvinfo : EIATTR_NUM_BARRIERS
	.align		4
        /*00b0*/ 	.byte	0x02, 0x4c
        /*00b2*/ 	.byte	0x01
	.zero		1


	//----- nvinfo : EIATTR_MERCURY_ISA_VERSION
	.align		4
        /*00b4*/ 	.byte	0x03, 0x5f
        /*00b6*/ 	.short	0x0101


	//----- nvinfo : EIATTR_COOP_GROUP_MASK_REGIDS
	.align		4
        /*00b8*/ 	.byte	0x04, 0x29
        /*00ba*/ 	.short	(.L_8819 - .L_8818)


	//   ....[0]....
.L_8818:
        /*00bc*/ 	.word	0xffffffff


	//   ....[1]....
        /*00c0*/ 	.word	0xffffffff


	//   ....[2]....
        /*00c4*/ 	.word	0xffffffff


	//   ....[3]....
        /*00c8*/ 	.word	0xffffffff


	//   ....[4]....
        /*00cc*/ 	.word	0xffffffff


	//   ....[5]....
        /*00d0*/ 	.word	0xffffffff


	//   ....[6]....
        /*00d4*/ 	.word	0xffffffff


	//   ....[7]....
        /*00d8*/ 	.word	0xffffffff


	//   ....[8]....
        /*00dc*/ 	.word	0x05000005


	//   ....[9]....
        /*00e0*/ 	.word	0x05000005


	//   ....[10]....
        /*00e4*/ 	.word	0x05000005


	//----- nvinfo : EIATTR_COOP_GROUP_INSTR_OFFSETS
	.align		4
.L_8819:
        /*00e8*/ 	.byte	0x04, 0x28
        /*00ea*/ 	.short	(.L_8821 - .L_8820)


	//   ....[0]....
.L_8820:
        /*00ec*/ 	.word	0x0000a6a0


	//   ....[1]....
        /*00f0*/ 	.word	0x0000a710


	//   ....[2]....
        /*00f4*/ 	.word	0x0000a730


	//   ....[3]....
        /*00f8*/ 	.word	0x0000a750


	//   ....[4]....
        /*00fc*/ 	.word	0x0000a770


	//   ....[5]....
        /*0100*/ 	.word	0x0000a840


	//   ....[6]....
        /*0104*/ 	.word	0x0000a860


	//   ....[7]....
        /*0108*/ 	.word	0x0000a880


	//   ....[8]....
        /*010c*/ 	.word	0x0000aab0


	//   ....[9]....
        /*0110*/ 	.word	0x0000ab20


	//   ....[10]....
        /*0114*/ 	.word	0x0000ab90


	//----- nvinfo : EIATTR_EXIT_INSTR_OFFSETS
	.align		4
.L_8821:
        /*0118*/ 	.byte	0x04, 0x1c
        /*011a*/ 	.short	(.L_8823 - .L_8822)


	//   ....[0]....
.L_8822:
        /*011c*/ 	.word	0x000000a0


	//   ....[1]....
        /*0120*/ 	.word	0x0000a950


	//   ....[2]....
        /*0124*/ 	.word	0x0000aa60


	//----- nvinfo : EIATTR_MAX_THREADS
	.align		4
.L_8823:
        /*0128*/ 	.byte	0x04, 0x05
        /*012a*/ 	.short	(.L_8825 - .L_8824)
.L_8824:
        /*012c*/ 	.word	0x00000100
        /*0130*/ 	.word	0x00000001
        /*0134*/ 	.word	0x00000001


	//----- nvinfo : EIATTR_CRS_STACK_SIZE
	.align		4
.L_8825:
        /*0138*/ 	.byte	0x04, 0x1e
        /*013a*/ 	.short	(.L_8827 - .L_8826)
.L_8826:
        /*013c*/ 	.word	0x00000000


	//----- nvinfo : EIATTR_CBANK_PARAM_SIZE
	.align		4
.L_8827:
        /*0140*/ 	.byte	0x03, 0x19
        /*0142*/ 	.short	0x0050


	//----- nvinfo : EIATTR_PARAM_CBANK
	.align		4
        /*0144*/ 	.byte	0x04, 0x0a
        /*0146*/ 	.short	(.L_8829 - .L_8828)
	.align		4
.L_8828:
        /*0148*/ 	.word	index@(.nv.constant0._ZN18transformer_engine6detail32dgated_act_cast_transpose_kernelILi2ELi4Ef6__half13__nv_fp8_e5m2NS_5EmptyEXadL_ZNS_5dgeluIffEET_T0_RKS4_EEXadL_ZNS_4geluIffEES6_S7_S9_EEEEvPKT2_SD_PT3_SF_PKT1_PSG_SJ_mmm)
        /*014c*/ 	.short	0x0210
        /*014e*/ 	.short	0x0050


	//----- nvinfo : EIATTR_SW_WAR
	.align		4
.L_8829:
        /*0150*/ 	.byte	0x04, 0x36
        /*0152*/ 	.short	(.L_8831 - .L_8830)
.L_8830:
        /*0154*/ 	.word	0x00000008
.L_8831:


//--------------------- .nv.info._ZN18transformer_engine6detail43dgated_act_cast_transpose_kernel_notalignedILi2ELi2Ef6__half13__nv_bfloat16NS_5EmptyEXadL_ZNS_5dgeluIffEET_T0_RKS4_EEXadL_ZNS_4geluIffEES6_S7_S9_EEEEvPKT2_SD_PT3_SF_PKT1_PSG_SJ_mmm --------------------------
	.section	.nv.info._ZN18transformer_engine6detail43dgated_act_cast_transpose_kernel_notalignedILi2ELi2Ef6__half13__nv_bfloat16NS_5EmptyEXadL_ZNS_5dgeluIffEET_T0_RKS4_EEXadL_ZNS_4geluIffEES6_S7_S9_EEEEvPKT2_SD_PT3_SF_PKT1_PSG_SJ_mmm,"",@"SHT_CUDA_INFO"
	.sectionflags	@""
	.align	4


	//----- nvinfo : EIATTR_CUDA_API_VERSION
	.align		4
        /*0000*/ 	.byte	0x04, 0x37
        /*0002*/ 	.short	(.L_8833 - .L_8832)
.L_8832:
        /*0004*/ 	.word	0x00000082


	//----- nvinfo : EIATTR_KPARAM_INFO
	.align		4
.L_8833:
        /*0008*/ 	.byte	0x04, 0x17
        /*000a*/ 	.short	(.L_8835 - .L_8834)
.L_8834:
        /*000c*/ 	.word	0x00000000
        /*0010*/ 	.short	0x0009
        /*0012*/ 	.short	0x0048
        /*0014*/ 	.byte	0x00, 0xf0, 0x21, 0x00


	//----- nvinfo : EIATTR_KPARAM_INFO
	.align		4
.L_8835:
        /*0018*/ 	.byte	0x04, 0x17
        /*001a*/ 	.short	(.L_8837 - .L_8836)
.L_8836:
        /*001c*/ 	.word	0x00000000
        /*0020*/ 	.short	0x0008
        /*0022*/ 	.short	0x0040
        /*0024*/ 	.byte	0x00, 0xf0, 0x21, 0x00


	//----- nvinfo : EIATTR_KPARAM_INFO
	.align		4
.L_8837:
        /*0028*/ 	.byte	0x04, 0x17
        /*002a*/ 	.short	(.L_8839 - .L_8838)
.L_8838:
        /*002c*/ 	.word	0x00000000
        /*0030*/ 	.short	0x0007
        /*0032*/ 	.short	0x0038
        /*0034*/ 	.byte	0x00, 0xf0, 0x21, 0x00


	//----- nvinfo : EIATTR_KPARAM_INFO
	.align		4
.L_8839:
        /*0038*/ 	.byte	0x04, 0x17
        /*003a*/ 	.short	(.L_8841 - .L_8840)
.L_8840:
        /*003c*/ 	.word	0x00000000
        /*0040*/ 	.short	0x0006
        /*0042*/ 	.short	0x0030
        /*0044*/ 	.byte	0x00, 0xf0, 0x21, 0x00


	//----- nvinfo : EIATTR_KPARAM_INFO
	.align		4
.L_8841:
        /*0048*/ 	.byte	0x04, 0x17
        /*004a*/ 	.short	(.L_8843 - .L_8842)
.L_8842:
        /*004c*/ 	.word	0x00000000
        /*0050*/ 	.short	0x0005
        /*0052*/ 	.short	0x0028
        /*0054*/ 	.byte	0x00, 0xf0, 0x21, 0x00


	//----- nvinfo : EIATTR_KPARAM_INFO
	.align		4
.L_8843:
        /*0058*/ 	.byte	0x04, 0x17
        /*005a*/ 	.short	(.L_8845 - .L_8844)
.L_8844:
        /*005c*/ 	.word	0x00000000
        /*0060*/ 	.short	0x0004
        /*0062*/ 	.short	0x0020
        /*0064*/ 	.byte	0x00, 0xf0, 0x21, 0x00


	//----- nvinfo : EIATTR_KPARAM_INFO
	.align		4
.L_8845:
        /*0068*/ 	.byte	0x04, 0x17
        /*006a*/ 	.short	(.L_8847 - .L_8846)
.L_8846:
        /*006c*/ 	.word	0x00000000
        /*0070*/ 	.short	0x0003
        /*0072*/ 	.short	0x0018
        /*0074*/ 	.byte	0x00, 0xf0, 0x21, 0x00


	//----- nvinfo : EIATTR_KPARAM_INFO
	.align		4
.L_8847:
        /*0078*/ 	.byte	0x04, 0x17
        /*007a*/ 	.short	(.L_8849 - .L_8848)
.L_8848:
        /*007c*/ 	.word	0x00000000
        /*0080*/ 	.short	0x0002
        /*0082*/ 	.short	0x0010
        /*0084*/ 	.byte	0x00, 0xf0, 0x21, 0x00


	//----- nvinfo : EIATTR_KPARAM_INFO
	.align		4
.L_8849:
        /*0088*/ 	.byte	0x04, 0x17
        /*008a*/ 	.short	(.L_8851 - .L_8850)
.L_8850:
        /*008c*/ 	.word	0x00000000
        /*0090*/ 	.short	0x0001
        /*0092*/ 	.short	0x0008
        /*0094*/ 	.byte	0x00, 0xf0, 0x21, 0x00


	//----- nvinfo : EIATTR_KPARAM_INFO
	.align		4
.L_8851:
        /*0098*/ 	.byte	0x04, 0x17
        /*009a*/ 	.short	(.L_8853 - .L_8852)
.L_8852:
        /*009c*/ 	.word	0x00000000
        /*00a0*/ 	.short	0x0000
        /*00a2*/ 	.short	0x0000
        /*00a4*/ 	.byte	0x00, 0xf0, 0x21, 0x00


	//----- nvinfo : EIATTR_SPARSE_MMA_MASK
	.align		4
.L_8853:
        /*00a8*/ 	.byte	0x03, 0x50
        /*00aa*/ 	.short	0x0000


	//----- nvinfo : EIATTR_MAXREG_COUNT
	.align		4
        /*00ac*/ 	.byte	0x03, 0x1b
        /*00ae*/ 	.short	0x00ff


	//----- nvinfo : EIATTR_NUM_BARRIERS
	.align		4
        /*00b0*/ 	.byte	0x02, 0x4c
        /*00b2*/ 	.byte	0x01
	.zero		1


	//----- nvinfo : EIATTR_MERCURY_ISA_VERSION
	.align		4
        /*00b4*/ 	.byte	0x03, 0x5f
        /*00b6*/ 	.short	0x0101


	//----- nvinfo : EIATTR_INT_WARP_WIDE_INSTR_OFFSETS
	.align		4
        /*00b8*/ 	.byte	0x04, 0x31
        /*00ba*/ 	.short	(.L_8855 - .L_8854)


	//   ....[0]....
.L_8854:
        /*00bc*/ 	.word	0x000009a0


	//----- nvinfo : EIATTR_COOP_GROUP_MASK_REGIDS
	.align		4
.L_8855:
        /*00c0*/ 	.byte	0x04, 0x29
        /*00c2*/ 	.short	(.L_8857 - .L_8856)


	//   ....[0]....
.L_8856:
        /*00c4*/ 	.word	0xffffffff


	//   ....[1]....
        /*00c8*/ 	.word	0xffffffff


	//   ....[2]....
        /*00cc*/ 	.word	0xffffffff


	//   ....[3]....
        /*00d0*/ 	.word	0xffffffff


	//   ....[4]....
        /*00d4*/ 	.word	0xffffffff


	//   ....[5]....
        /*00d8*/ 	.word	0xffffffff


	//   ....[6]....
        /*00dc*/ 	.word	0xffffffff


	//   ....[7]....
        /*00e0*/ 	.word	0xffffffff


	//   ....[8]....
        /*00e4*/ 	.word	0x05000004


	//   ....[9]....
        /*00e8*/ 	.word	0x05000004


	//   ....[10]....
        /*00ec*/ 	.word	0x05000004


	//----- nvinfo : EIATTR_COOP_GROUP_INSTR_OFFSETS
	.align		4
.L_8857:
        /*00f0*/ 	.byte	0x04, 0x28
        /*00f2*/ 	.short	(.L_8859 - .L_8858)


	//   ....[0]....
.L_8858:
        /*00f4*/ 	.word	0x000080a0


	//   ....[1]....
        /*00f8*/ 	.word	0x00008100


	//   ....[2]....
        /*00fc*/ 	.word	0x00008140


	//   ....[3]....
        /*0100*/ 	.word	0x00008170


	//   ....[4]....
        /*0104*/ 	.word	0x000081a0


	//   ....[5]....
        /*0108*/ 	.word	0x00008290


	//   ....[6]....
        /*010c*/ 	.word	0x000082b0


	//   ....[7]....
        /*0110*/ 	.word	0x000082d0


	//   ....[8]....
        /*0114*/ 	.word	0x00008510


	//   ....[9]....
        /*0118*/ 	.word	0x00008580


	//   ....[10]....
        /*011c*/ 	.word	0x000085f0


	//----- nvinfo : EIATTR_EXIT_INSTR_OFFSETS
	.align		4
.L_8859:
        /*0120*/ 	.byte	0x04, 0x1c
        /*0122*/ 	.short	(.L_8861 - .L_8860)


	//   ....[0]....
.L_8860:
        /*0124*/ 	.word	0x000000d0


	//   ....[1]....
        /*0128*/ 	.word	0x000083b0


	//   ....[2]....
        /*012c*/ 	.word	0x000084c0


	//----- nvinfo : EIATTR_MAX_THREADS
	.align		4
.L_8861:
        /*0130*/ 	.byte	0x04, 0x05
        /*0132*/ 	.short	(.L_8863 - .L_8862)
.L_8862:
        /*0134*/ 	.word	0x00000100
        /*0138*/ 	.word	0x00000001
        /*013c*/ 	.word	0x00000001


	//----- nvinfo : EIATTR_CRS_STACK_SIZE
	.align		4
.L_8863:
        /*0140*/ 	.byte	0x04, 0x1e
        /*0142*/ 	.short	(.L_8865 - .L_8864)
.L_8864:
        /*0144*/ 	.word	0x00000000


	//----- nvinfo : EIATTR_CBANK_PARAM_SIZE
	.align		4
.L_8865:
        /*0148*/ 	.byte	0x03, 0x19
        /*014a*/ 	.short	0x0050


	//----- nvinfo : EIATTR_PARAM_CBANK
	.align		4
        /*014c*/ 	.byte	0x04, 0x0a
        /*014e*/ 	.short	(.L_8867 - .L_8866)
	.align		4
.L_8866:
        /*0150*/ 	.word	index@(.nv.constant0._ZN18transformer_engine6detail43dgated_act_cast_transpose_kernel_notalignedILi2ELi2Ef6__half13__nv_bfloat16NS_5EmptyEXadL_ZNS_5dgeluIffEET_T0_RKS4_EEXadL_ZNS_4geluIffEES6_S7_S9_EEEEvPKT2_SD_PT3_SF_PKT1_PSG_SJ_mmm)
        /*0154*/ 	.short	0x0210
        /*0156*/ 	.short	0x0050


	//----- nvinfo : EIATTR_SW_WAR
	.align		4
.L_8867:
        /*0158*/ 	.byte	0x04, 0x36
        /*015a*/ 	.short	(.L_8869 - .L_8868)
.L_8868:
        /*015c*/ 	.word	0x00000008
.L_8869:


//--------------------- .nv.info._ZN18transformer_engine6detail32dgated_act_cast_transpose_kernelILi2ELi2Ef6__half13__nv_bfloat16NS_5EmptyEXadL_ZNS_5dgeluIffEET_T0_RKS4_EEXadL_ZNS_4geluIffEES6_S7_S9_EEEEvPKT2_SD_PT3_SF_PKT1_PSG_SJ_mmm --------------------------
	.section	.nv.info._ZN18transformer_engine6detail32dgated_act_cast_transpose_kernelILi2ELi2Ef6__half13__nv_bfloat16NS_5EmptyEXadL_ZNS_5dgeluIffEET_T0_RKS4_EEXadL_ZNS_4geluIffEES6_S7_S9_EEEEvPKT2_SD_PT3_SF_PKT1_PSG_SJ_mmm,"",@"SHT_CUDA_INFO"
	.sectionflags	@""
	.align	4


	//----- nvinfo : EIATTR_CUDA_API_VERSION
	.align		4
        /*0000*/ 	.byte	0x04, 0x37
        /*0002*/ 	.short	(.L_8871 - .L_8870)
.L_8870:
        /*0004*/ 	.word	0x00000082


	//----- nvinfo : EIATTR_KPARAM_INFO
	.align		4
.L_8871:
        /*0008*/ 	.byte	0x04, 0x17
        /*000a*/ 	.short	(.L_8873 - .L_8872)
.L_8872:
        /*000c*/ 	.word	0x00000000
        /*0010*/ 	.short	0x0009
        /*0012*/ 	.short	0x0048
        /*0014*/ 	.byte	0x00, 0xf0, 0x21, 0x00


	//----- nvinfo : EIATTR_KPARAM_INFO
	.align		4
.L_8873:
        /*0018*/ 	.byte	0x04, 0x17
        /*001a*/ 	.short	(.L_8875 - .L_8874)
.L_8874:
        /*001c*/ 	.word	0x00000000
        /*0020*/ 	.short	0x0008
        /*0022*/ 	.short	0x0040
        /*0024*/ 	.byte	0x00, 0xf0, 0x21, 0x00


	//----- nvinfo : EIATTR_KPARAM_INFO
	.align		4
.L_8875:
        /*0028*/ 	.byte	0x04, 0x17
        /*002a*/ 	.short	(.L_8877 - .L_8876)
.L_8876:
        /*002c*/ 	.word	0x00000000
        /*0030*/ 	.short	0x0007
        /*0032*/ 	.short	0x0038
        /*0034*/ 	.byte	0x00, 0xf0, 0x21, 0x00


	//----- nvinfo : EIATTR_KPARAM_INFO
	.align		4
.L_8877:
        /*0038*/ 	.byte	0x04, 0x17
        /*003a*/ 	.short	(.L_8879 - .L_8878)
.L_8878:
        /*003c*/ 	.word	0x00000000
        /*0040*/ 	.short	0x0006
        /*0042*/ 	.short	0x0030
        /*0044*/ 	.byte	0x00, 0xf0, 0x21, 0x00


	//----- nvinfo : EIATTR_KPARAM_INFO
	.align		4
.L_8879:
        /*0048*/ 	.byte	0x04, 0x17
        /*004a*/ 	.short	(.L_8881 - .L_8880)
.L_8880:
        /*004c*/ 	.word	0x00000000
        /*0050*/ 	.short	0x0005
        /*0052*/ 	.short	0x0028
        /*0054*/ 	.byte	0x00, 0xf0, 0x21, 0x00


	//----- nvinfo : EIATTR_KPARAM_INFO
	.align		4
.L_8881:
        /*0058*/ 	.byte	0x04, 0x17
        /*005a*/ 	.short	(.L_8883 - .L_8882)
.L_8882:
        /*005c*/ 	.word	0x00000000
        /*0060*/ 	.short	0x0004
        /*0062*/ 	.short	0x0020
        /*0064*/ 	.byte	0x00, 0xf0, 0x21, 0x00


	//----- nvinfo : EIATTR_KPARAM_INFO
	.align		4
.L_8883:
        /*0068*/ 	.byte	0x04, 0x17
        /*006a*/ 	.short	(.L_8885 - .L_8884)
.L_8884:
        /*006c*/ 	.word	0x00000000
        /*0070*/ 	.short	0x0003
        /*0072*/ 	.short	0x0018
        /*0074*/ 	.byte	0x00, 0xf0, 0x21, 0x00


	//----- nvinfo : EIATTR_KPARAM_INFO
	.align		4
.L_8885:
        /*0078*/ 	.byte	0x04, 0x17
        /*007a*/ 	.short	(.L_8887 - .L_8886)
.L_8886:
        /*007c*/ 	.word	0x00000000
        /*0080*/ 	.short	0x0002
        /*0082*/ 	.short	0x0010
        /*0084*/ 	.byte	0x00, 0xf0, 0x21, 0x00


	//----- nvinfo : EIATTR_KPARAM_INFO
	.align		4
.L_8887:
        /*0088*/ 	.byte	0x04, 0x17
        /*008a*/ 	.short	(.L_8889 - .L_8888)
.L_8888:
        /*008c*/ 	.word	0x00000000
        /*0090*/ 	.short	0x0001
        /*0092*/ 	.short	0x0008
        /*0094*/ 	.byte	0x00, 0xf0, 0x21, 0x00


	//----- nvinfo : EIATTR_KPARAM_INFO
	.align		4
.L_8889:
        /*0098*/ 	.byte	0x04, 0x17
        /*009a*/ 	.short	(.L_8891 - .L_8890)
.L_8890:
        /*009c*/ 	.word	0x00000000
        /*00a0*/ 	.short	0x0000
        /*00a2*/ 	.short	0x0000
        /*00a4*/ 	.byte	0x00, 0xf0, 0x21, 0x00


	//----- nvinfo : EIATTR_SPARSE_MMA_MASK
	.align		4
.L_8891:
        /*00a8*/ 	.byte	0x03, 0x50
        /*00aa*/ 	.short	0x0000


	//----- nvinfo : EIATTR_MAXREG_COUNT
	.align		4
        /*00ac*/ 	.byte	0x03, 0x1b
        /*00ae*/ 	.short	0x00ff


	//----- nvinfo : EIATTR_NUM_BARRIERS
	.align		4
        /*00b0*/ 	.byte	0x02, 0x4c
        /*00b2*/ 	.byte	0x01
	.zero		1


	//----- nvinfo : EIATTR_MERCURY_ISA_VERSION
	.align		4
        /*00b4*/ 	.byte	0x03, 0x5f
        /*00b6*/ 	.short	0x0101


	//----- nvinfo : EIATTR_INT_WARP_WIDE_INSTR_OFFSETS
	.align		4
        /*00b8*/ 	.byte	0x04, 0x31
        /*00ba*/ 	.short	(.L_8893 - .L_8892)


	//   ....[0]....
.L_8892:
        /*00bc*/ 	.word	0x00005a70


	//   ....[1]....
        /*00c0*/ 	.word	0x00005b90


	//----- nvinfo : EIATTR_COOP_GROUP_MASK_REGIDS
	.align		4
.L_8893:
        /*00c4*/ 	.byte	0x04, 0x29
        /*00c6*/ 	.short	(.L_8895 - .L_8894)


	//   ....[0]....
.L_8894:
        /*00c8*/ 	.word	0xffffffff


	//   ....[1]....
        /*00cc*/ 	.word	0xffffffff


	//   ....[2]....
        /*00d0*/ 	.word	0xffffffff


	//   ....[3]....
        /*00d4*/ 	.word	0xffffffff


	//   ....[4]....
        /*00d8*/ 	.word	0xffffffff


	//   ....[5]....
        /*00dc*/ 	.word	0xffffffff


	//   ....[6]....
        /*00e0*/ 	.word	0xffffffff


	//   ....[7]....
        /*00e4*/ 	.word	0xffffffff


	//   ....[8]....
        /*00e8*/ 	.word	0x05000006


	//   ....[9]....
        /*00ec*/ 	.word	0x05000006


	//   ....[10]....
        /*00f0*/ 	.word	0x05000006


	//----- nvinfo : EIATTR_COOP_GROUP_INSTR_OFFSETS
	.align		4
.L_8895:
        /*00f4*/ 	.byte	0x04, 0x28
        /*00f6*/ 	.short	(.L_8897 - .L_8896)


	//   ....[0]....
.L_8896:
        /*00f8*/ 	.word	0x00005a40


	//   ....[1]....
        /*00fc*/ 	.word	0x00005aa0


	//   ....[2]....
        /*0100*/ 	.word	0x00005ac0


	//   ....[3]....
        /*0104*/ 	.word	0x00005af0


	//   ....[4]....
        /*0108*/ 	.word	0x00005b10


	//   ....[5]....
        /*010c*/ 	.word	0x00005bf0


	//   ....[6]....
        /*0110*/ 	.word	0x00005c10


	//   ....[7]....
        /*0114*/ 	.word	0x00005c30


	//   ....[8]....
        /*0118*/ 	.word	0x00005e60


	//   ....[9]....
        /*011c*/ 	.word	0x00005ed0


	//   ....[10]....
        /*0120*/ 	.word	0x00005f40


	//----- nvinfo : EIATTR_EXIT_INSTR_OFFSETS
	.align		4
.L_8897:
        /*0124*/ 	.byte	0x04, 0x1c
        /*0126*/ 	.short	(.L_8899 - .L_8898)


	//   ....[0]....
.L_8898:
        /*0128*/ 	.word	0x000000a0


	//   ....[1]....
        /*012c*/ 	.word	0x00005d00


	//   ....[2]....
        /*0130*/ 	.word	0x00005e10


	//----- nvinfo : EIATTR_MAX_THREADS
	.align		4
.L_8899:
        /*0134*/ 	.byte	0x04, 0x05
        /*0136*/ 	.short	(.L_8901 - .L_8900)
.L_8900:
        /*0138*/ 	.word	0x00000100
        /*013c*/ 	.word	0x00000001
        /*0140*/ 	.word	0x00000001


	//----- nvinfo : EIATTR_CRS_STACK_SIZE
	.align		4
.L_8901:
        /*0144*/ 	.byte	0x04, 0x1e
        /*0146*/ 	.short	(.L_8903 - .L_8902)
.L_8902:
        /*0148*/ 	.word	0x00000000


	//----- nvinfo : EIATTR_CBANK_PARAM_SIZE
	.align		4
.L_8903:
        /*014c*/ 	.byte	0x03, 0x19
        /*014e*/ 	.short	0x0050


	//----- nvinfo : EIATTR_PARAM_CBANK
	.align		4
        /*0150*/ 	.byte	0x04, 0x0a
        /*0152*/ 	.short	(.L_8905 - .L_8904)
	.align		4
.L_8904:
        /*0154*/ 	.word	index@(.nv.constant0._ZN18transformer_engine6detail32dgated_act_cast_transpose_kernelILi2ELi2Ef6__half13__nv_bfloat16NS_5EmptyEXadL_ZNS_5dgeluIffEET_T0_RKS4_EEXadL_ZNS_4geluIffEES6_S7_S9_EEEEvPKT2_SD_PT3_SF_PKT1_PSG_SJ_mmm)
        /*0158*/ 	.short	0x0210
        /*015a*/ 	.short	0x0050


	//----- nvinfo : EIATTR_SW_WAR
	.align		4
.L_8905:
        /*015c*/ 	.byte	0x04, 0x36
        /*015e*/ 	.short	(.L_8907 - .L_8906)
.L_8906:
        /*0160*/ 	.word	0x00000008
.L_8907:


//--------------------- .nv.info._ZN18transformer_engine6detail43dgated_act_cast_transpose_kernel_notalignedILi2ELi2Ef6__halfS2_NS_5EmptyEXadL_ZNS_5dgeluIffEET_T0_RKS3_EEXadL_ZNS_4geluIffEES5_S6_S8_EEEEvPKT2_SC_PT3_SE_PKT1_PSF_SI_mmm --------------------------
	.section	.nv.info._ZN18transformer_engine6detail43dgated_act_cast_transpose_kernel_notalignedILi2ELi2Ef6__halfS2_NS_5EmptyEXadL_ZNS_5dgeluIffEET_T0_RKS3_EEXadL_ZNS_4geluIffEES5_S6_S8_EEEEvPKT2_SC_PT3_SE_PKT1_PSF_SI_mmm,"",@"SHT_CUDA_INFO"
	.sectionflags	@""
	.align	4


	//----- nvinfo : EIATTR_CUDA_API_VERSION
	.align		4
        /*0000*/ 	.byte	0x04, 0x37
        /*0002*/ 	.short	(.L_8909 - .L_8908)
.L_8908:
        /*0004*/ 	.word	0x00000082


	//----- nvinfo : EIATTR_KPARAM_INFO
	.align		4
.L_8909:
        /*0008*/ 	.byte	0x04, 0x17
        /*000a*/ 	.short	(.L_8911 - .L_8910)
.L_8910:
        /*000c*/ 	.word	0x00000000
        /*0010*/ 	.short	0x0009
        /*0012*/ 	.short	0x0048
        /*0014*/ 	.byte	0x00, 0xf0, 0x21, 0x00


	//----- nvinfo : EIATTR_KPARAM_INFO
	.align		4
.L_8911:
        /*0018*/ 	.byte	0x04, 0x17
        /*001a*/ 	.short	(.L_8913 - .L_8912)
.L_8912:
        /*001c*/ 	.word	0x00000000
        /*0020*/ 	.short	0x0008
        /*0022*/ 	.short	0x0040
        /*0024*/ 	.byte	0x00, 0xf0, 0x21, 0x00


	//----- nvinfo : EIATTR_KPARAM_INFO
	.align		4
.L_8913:
        /*0028*/ 	.byte	0x04, 0x17
        /*002a*/ 	.short	(.L_8915 - .L_8914)
.L_8914:
        /*002c*/ 	.word	0x00000000
        /*0030*/ 	.short	0x0007
        /*0032*/ 	.short	0x0038
        /*0034*/ 	.byte	0x00, 0xf0, 0x21, 0x00


	//----- nvinfo : EIATTR_KPARAM_INFO
	.align		4
.L_8915:
        /*0038*/ 	.byte	0x04, 0x17
        /*003a*/ 	.short	(.L_8917 - .L_8916)
.L_8916:
        /*003c*/ 	.word	0x00000000
        /*0040*/ 	.short	0x0006
        /*0042*/ 	.short	0x0030
        /*0044*/ 	.byte	0x00, 0xf0, 0x21, 0x00


	//----- nvinfo : EIATTR_KPARAM_INFO
	.align		4
.L_8917:
        /*0048*/ 	.byte	0x04, 0x17
        /*004a*/ 	.short	(.L_8919 - .L_8918)
.L_8918:
        /*004c*/ 	.word	0x00000000
        /*0050*/ 	.short	0x0005
        /*0052*/ 	.short	0x0028
        /*0054*/ 	.byte	0x00, 0xf0, 0x21, 0x00


	//----- nvinfo : EIATTR_KPARAM_INFO
	.align		4
.L_8919:
        /*0058*/ 	.byte	0x04, 0x17
        /*005a*/ 	.short	(.L_8921 - .L_8920)
.L_8920:
        /*005c*/ 	.word	0x00000000
        /*0060*/ 	.short	0x0004
        /*0062*/ 	.short	0x0020
        /*0064*/ 	.byte	0x00, 0xf0, 0x21, 0x00


	//----- nvinfo : EIATTR_KPARAM_INFO
	.align		4
.L_8921:
        /*0068*/ 	.byte	0x04, 0x17
        /*006a*/ 	.short	(.L_8923 - .L_8922)
.L_8922:
        /*006c*/ 	.word	0x00000000
        /*0070*/ 	.short	0x0003
        /*0072*/ 	.short	0x0018
        /*0074*/ 	.byte	0x00, 0xf0, 0x21, 0x00


	//----- nvinfo : EIATTR_KPARAM_INFO
	.align		4
.L_8923:
        /*0078*/ 	.byte	0x04, 0x17
        /*007a*/ 	.short	(.L_8925 - .L_8924)
.L_8924:
        /*007c*/ 	.word	0x00000000
        /*0080*/ 	.short	0x0002
        /*0082*/ 	.short	0x0010
        /*0084*/ 	.byte	0x00, 0xf0, 0x21, 0x00


	//----- nvinfo : EIATTR_KPARAM_INFO
	.align		4
.L_8925:
        /*0088*/ 	.byte	0x04, 0x17
        /*008a*/ 	.short	(.L_8927 - .L_8926)
.L_8926:
        /*008c*/ 	.word	0x00000000
        /*0090*/ 	.short	0x0001
        /*0092*/ 	.short	0x0008
        /*0094*/ 	.byte	0x00, 0xf0, 0x21, 0x00


	//----- nvinfo : EIATTR_KPARAM_INFO
	.align		4
.L_8927:
        /*0098*/ 	.byte	0x04, 0x17
        /*009a*/ 	.short	(.L_8929 - .L_8928)
.L_8928:
        /*009c*/ 	.word	0x00000000
        /*00a0*/ 	.short	0x0000
        /*00a2*/ 	.short	0x0000
        /*00a4*/ 	.byte	0x00, 0xf0, 0x21, 0x00


	//----- nvinfo : EIATTR_SPARSE_MMA_MASK
	.align		4
.L_8929:
        /*00a8*/ 	.byte	0x03, 0x50
        /*00aa*/ 	.short	0x0000


	//----- nvinfo : EIATTR_MAXREG_COUNT
	.align		4
        /*00ac*/ 	.byte	0x03, 0x1b
        /*00ae*/ 	.short	0x00ff


	//----- nvinfo : EIATTR_NUM_BARRIERS
	.align		4
        /*00b0*/ 	.byte	0x02, 0x4c
        /*00b2*/ 	.byte	0x01
	.zero		1


	//----- nvinfo : EIATTR_MERCURY_ISA_VERSION
	.align		4
        /*00b4*/ 	.byte	0x03, 0x5f
        /*00b6*/ 	.short	0x0101


	//----- nvinfo : EIATTR_INT_WARP_WIDE_INSTR_OFFSETS
	.align		4
        /*00b8*/ 	.byte	0x04, 0x31
        /*00ba*/ 	.short	(.L_8931 - .L_8930)


	//   ....[0]....
.L_8930:
        /*00bc*/ 	.word	0x000009a0


	//----- nvinfo : EIATTR_COOP_GROUP_MASK_REGIDS
	.align		4
.L_8931:
        /*00c0*/ 	.byte	0x04, 0x29
        /*00c2*/ 	.short	(.L_8933 - .L_8932)


	//   ....[0]....
.L_8932:
        /*00c4*/ 	.word	0xffffffff


	//   ....[1]....
        /*00c8*/ 	.word	0xffffffff


	//   ....[2]....
        /*00cc*/ 	.word	0xffffffff


	//   ....[3]....
        /*00d0*/ 	.word	0xffffffff


	//   ....[4]....
        /*00d4*/ 	.word	0xffffffff


	//   ....[5]....
        /*00d8*/ 	.word	0xffffffff


	//   ....[6]....
        /*00dc*/ 	.word	0xffffffff


	//   ....[7]....
        /*00e0*/ 	.word	0xffffffff


	//   ....[8]....
        /*00e4*/ 	.word	0x05000004


	//   ....[9]....
        /*00e8*/ 	.word	0x05000004


	//   ....[10]....
        /*00ec*/ 	.word	0x05000004


	//----- nvinfo : EIATTR_COOP_GROUP_INSTR_OFFSETS
	.align		4
.L_8933:
        /*00f0*/ 	.byte	0x04, 0x28
        /*00f2*/ 	.short	(.L_8935 - .L_8934)


	//   ....[0]....
.L_8934:
        /*00f4*/ 	.word	0x000080a0


	//   ....[1]....
        /*00f8*/ 	.word	0x00008100


	//   ....[2]....
        /*00fc*/ 	.word	0x00008140


	//   ....[3]....
        /*0100*/ 	.word	0x00008170


	//   ....[4]....
        /*0104*/ 	.word	0x000081a0


	//   ....[5]....
        /*0108*/ 	.word	0x00008290


	//   ....[6]....
        /*010c*/ 	.word	0x000082b0


	//   ....[7]....
        /*0110*/ 	.word	0x000082d0


	//   ....[8]....
        /*0114*/ 	.word	0x00008510


	//   ....[9]....
        /*0118*/ 	.word	0x00008580


	//   ....[10]....
        /*011c*/ 	.word	0x000085f0


	//----- nvinfo : EIATTR_EXIT_INSTR_OFFSETS
	.align		4
.L_8935:
        /*0120*/ 	.byte	0x04, 0x1c
        /*0122*/ 	.short	(.L_8937 - .L_8936)


	//   ....[0]....
.L_8936:
        /*0124*/ 	.word	0x000000d0


	//   ....[1]....
        /*0128*/ 	.word	0x000083b0


	//   ....[2]....
        /*012c*/ 	.word	0x000084c0


	//----- nvinfo : EIATTR_MAX_THREADS
	.align		4
.L_8937:
        /*0130*/ 	.byte	0x04, 0x05
        /*0132*/ 	.short	(.L_8939 - .L_8938)
.L_8938:
        /*0134*/ 	.word	0x00000100
        /*0138*/ 	.word	0x00000001
        /*013c*/ 	.word	0x00000001


	//----- nvinfo : EIATTR_CRS_STACK_SIZE
	.align		4
.L_8939:
        /*0140*/ 	.byte	0x04, 0x1e
        /*0142*/ 	.short	(.L_8941 - .L_8940)
.L_8940:
        /*0144*/ 	.word	0x00000000


	//----- nvinfo : EIATTR_CBANK_PARAM_SIZE
	.align		4
.L_8941:
        /*0148*/ 	.byte	0x03, 0x19
        /*014a*/ 	.short	0x0050


	//----- nvinfo : EIATTR_PARAM_CBANK
	.align		4
        /*014c*/ 	.byte	0x04, 0x0a
        /*014e*/ 	.short	(.L_8943 - .L_8942)
	.align		4
.L_8942:
        /*0150*/ 	.word	index@(.nv.constant0._ZN18transformer_engine6detail43dgated_act_cast_transpose_kernel_notalignedILi2ELi2Ef6__halfS2_NS_5EmptyEXadL_ZNS_5dgeluIffEET_T0_RKS3_EEXadL_ZNS_4geluIffEES5_S6_S8_EEEEvPKT2_SC_PT3_SE_PKT1_PSF_SI_mmm)
        /*0154*/ 	.short	0x0210
        /*0156*/ 	.short	0x0050


	//----- nvinfo : EIATTR_SW_WAR
	.align		4
.L_8943:
        /*0158*/ 	.byte	0x04, 0x36
        /*015a*/ 	.short	(.L_8945 - .L_8944)
.L_8944:
        /*015c*/ 	.word	0x00000008
.L_8945:


//--------------------- .nv.info._ZN18transformer_engine6detail32dgated_act_cast_transpose_kernelILi2ELi2Ef6__halfS2_NS_5EmptyEXadL_ZNS_5dgeluIffEET_T0_RKS3_EEXadL_ZNS_4geluIffEES5_S6_S8_EEEEvPKT2_SC_PT3_SE_PKT1_PSF_SI_mmm --------------------------
	.section	.nv.info._ZN18transformer_engine6detail32dgated_act_cast_transpose_kernelILi2ELi2Ef6__halfS2_NS_5EmptyEXadL_ZNS_5dgeluIffEET_T0_RKS3_EEXadL_ZNS_4geluIffEES5_S6_S8_EEEEvPKT2_SC_PT3_SE_PKT1_PSF_SI_mmm,"",@"SHT_CUDA_INFO"
	.sectionflags	@""
	.align	4


	//----- nvinfo : EIATTR_CUDA_API_VERSION
	.align		4
        /*0000*/ 	.byte	0x04, 0x37
        /*0002*/ 	.short	(.L_8947 - .L_8946)
.L_8946:
        /*0004*/ 	.word	0x00000082


	//----- nvinfo : EIATTR_KPARAM_INFO
	.align		4
.L_8947:
        /*0008*/ 	.byte	0x04, 0x17
        /*000a*/ 	.short	(.L_8949 - .L_8948)
.L_8948:
        /*000c*/ 	.word	0x00000000
        /*0010*/ 	.short	0x0009
        /*0012*/ 	.short	0x0048
        /*0014*/ 	.byte	0x00, 0xf0, 0x21, 0x00


	//----- nvinfo : EIATTR_KPARAM_INFO
	.align		4
.L_8949:
        /*0018*/ 	.byte	0x04, 0x17
        /*001a*/ 	.short	(.L_8951 - .L_8950)
.L_8950:
        /*001c*/ 	.word	0x00000000
        /*0020*/ 	.short	0x0008
        /*0022*/ 	.short	0x0040
        /*0024*/ 	.byte	0x00, 0xf0, 0x21, 0x00


	//----- nvinfo : EIATTR_KPARAM_INFO
	.align		4
.L_8951:
        /*0028*/ 	.byte	0x04, 0x17
        /*002a*/ 	.short	(.L_8953 - .L_8952)
.L_8952:
        /*002c*/ 	.word	0x00000000
        /*0030*/ 	.short	0x0007
        /*0032*/ 	.short	0x0038
        /*0034*/ 	.byte	0x00, 0xf0, 0x21, 0x00


	//----- nvinfo : EIATTR_KPARAM_INFO
	.align		4
.L_8953:
        /*0038*/ 	.byte	0x04, 0x17
        /*003a*/ 	.short	(.L_8955 - .L_8954)
.L_8954:
        /*003c*/ 	.word	0x00000000
        /*0040*/ 	.short	0x0006
        /*0042*/ 	.short	0x0030
        /*0044*/ 	.byte	0x00, 0xf0, 0x21, 0x00


	//----- nvinfo : EIATTR_KPARAM_INFO
	.align		4
.L_8955:
        /*0048*/ 	.byte	0x04, 0x17
        /*004a*/ 	.short	(.L_8957 - .L_8956)
.L_8956:
        /*004c*/ 	.word	0x00000000
        /*0050*/ 	.short	0x0005
        /*0052*/ 	.short	0x0028
        /*0054*/ 	.byte	0x00, 0xf0, 0x21, 0x00


	//----- nvinfo : EIATTR_KPARAM_INFO
	.align		4
.L_8957:
        /*0058*/ 	.byte	0x04, 0x17
        /*005a*/ 	.short	(.L_8959 - .L_8958)
.L_8958:
        /*005c*/ 	.word	0x00000000
        /*0060*/ 	.short	0x0004
        /*0062*/ 	.short	0x0020
        /*0064*/ 	.byte	0x00, 0xf0, 0x21, 0x00


	//----- nvinfo : EIATTR_KPARAM_INFO
	.align		4
.L_8959:
        /*0068*/ 	.byte	0x04, 0x17
        /*006a*/ 	.short	(.L_8961 - .L_8960)
.L_8960:
        /*006c*/ 	.word	0x00000000
        /*0070*/ 	.short	0x0003
        /*0072*/ 	.short	0x0018
        /*0074*/ 	.byte	0x00, 0xf0, 0x21, 0x00


	//----- nvinfo : EIATTR_KPARAM_INFO
	.align		4
.L_8961:
        /*0078*/ 	.byte	0x04, 0x17
        /*007a*/ 	.short	(.L_8963 - .L_8962)
.L_8962:
        /*007c*/ 	.word	0x00000000
        /*0080*/ 	.short	0x0002
        /*0082*/ 	.short	0x0010
        /*0084*/ 	.byte	0x00, 0xf0, 0x21, 0x00


	//----- nvinfo : EIATTR_KPARAM_INFO
	.align		4
.L_8963:
        /*0088*/ 	.byte	0x04, 0x17
        /*008a*/ 	.short	(.L_8965 - .L_8964)
.L_8964:
        /*008c*/ 	.word	0x00000000
        /*0090*/ 	.short	0x0001
        /*0092*/ 	.short	0x0008
        /*0094*/ 	.byte	0x00, 0xf0, 0x21, 0x00


	//----- nvinfo : EIATTR_KPARAM_INFO
	.align		4
.L_8965:
        /*0098*/ 	.byte	0x04, 0x17
        /*009a*/ 	.short	(.L_8967 - .L_8966)
.L_8966:
        /*009c*/ 	.word	0x00000000
        /*00a0*/ 	.short	0x0000
        /*00a2*/ 	.short	0x0000
        /*00a4*/ 	.byte	0x00, 0xf0, 0x21, 0x00


	//----- nvinfo : EIATTR_SPARSE_MMA_MASK
	.align		4
.L_8967:
        /*00a8*/ 	.byte	0x03, 0x50
        /*00aa*/ 	.short	0x0000


	//----- nvinfo : EIATTR_MAXREG_COUNT
	.align		4
        /*00ac*/ 	.byte	0x03, 0x1b
        /*00ae*/ 	.short	0x00ff


	//----- nvinfo : EIATTR_NUM_BARRIERS
	.align		4
        /*00b0*/ 	.byte	0x02, 0x4c
        /*00b2*/ 	.byte	0x01
	.zero		1


	//----- nvinfo : EIATTR_MERCURY_ISA_VERSION
	.align		4
        /*00b4*/ 	.byte	0x03, 0x5f
        /*00b6*/ 	.short	0x0101


	//----- nvinfo : EIATTR_INT_WARP_WIDE_INSTR_OFFSETS
	.align		4
        /*00b8*/ 	.byte	0x04, 0x31
        /*00ba*/ 	.short	(.L_8969 - .L_8968)


	//   ....[0]....
.L_8968:
        /*00bc*/ 	.word	0x00005a70


	//   ....[1]....
        /*00c0*/ 	.word	0x00005b90


	//----- nvinfo : EIATTR_COOP_GROUP_MASK_REGIDS
	.align		4
.L_8969:
        /*00c4*/ 	.byte	0x04, 0x29
        /*00c6*/ 	.short	(.L_8971 - .L_8970)


	//   ....[0]....
.L_8970:
        /*00c8*/ 	.word	0xffffffff


	//   ....[1]....
        /*00cc*/ 	.word	0xffffffff


	//   ....[2]....
        /*00d0*/ 	.word	0xffffffff


	//   ....[3]....
        /*00d4*/ 	.word	0xffffffff


	//   ....[4]....
        /*00d8*/ 	.word	0xffffffff


	//   ....[5]....
        /*00dc*/ 	.word	0xffffffff


	//   ....[6]....
        /*00e0*/ 	.word	0xffffffff


	//   ....[7]....
        /*00e4*/ 	.word	0xffffffff


	//   ....[8]....
        /*00e8*/ 	.word	0x05000006


	//   ....[9]....
        /*00ec*/ 	.word	0x05000006


	//   ....[10]....
        /*00f0*/ 	.word	0x05000006


	//----- nvinfo : EIATTR_COOP_GROUP_INSTR_OFFSETS
	.align		4
.L_8971:
        /*00f4*/ 	.byte	0x04, 0x28
        /*00f6*/ 	.short	(.L_8973 - .L_8972)


	//   ....[0]....
.L_8972:
        /*00f8*/ 	.word	0x00005a40


	//   ....[1]....
        /*00fc*/ 	.word	0x00005aa0


	//   ....[2]....
        /*0100*/ 	.word	0x00005ac0


	//   ....[3]....
        /*0104*/ 	.word	0x00005af0


	//   ....[4]....
        /*0108*/ 	.word	0x00005b10


	//   ....[5]....
        /*010c*/ 	.word	0x00005bf0


	//   ....[6]....
        /*0110*/ 	.word	0x00005c10


	//   ....[7]....
        /*0114*/ 	.word	0x00005c30


	//   ....[8]....
        /*0118*/ 	.word	0x00005e60


	//   ....[9]....
        /*011c*/ 	.word	0x00005ed0


	//   ....[10]....
        /*0120*/ 	.word	0x00005f40


	//----- nvinfo : EIATTR_EXIT_INSTR_OFFSETS
	.align		4
.L_8973:
        /*0124*/ 	.byte	0x04, 0x1c
        /*0126*/ 	.short	(.L_8975 - .L_8974)


	//   ....[0]....
.L_8974:
        /*0128*/ 	.word	0x000000a0


	//   ....[1]....
        /*012c*/ 	.word	0x00005d00


	//   ....[2]....
        /*0130*/ 	.word	0x00005e10


	//----- nvinfo : EIATTR_MAX_THREADS
	.align		4
.L_8975:
        /*0134*/ 	.byte	0x04, 0x05
        /*0136*/ 	.short	(.L_8977 - .L_8976)
.L_8976:
        /*0138*/ 	.word	0x00000100
        /*013c*/ 	.word	0x00000001
        /*0140*/ 	.word	0x00000001


	//----- nvinfo : EIATTR_CRS_STACK_SIZE
	.align		4
.L_8977:
        /*0144*/ 	.byte	0x04, 0x1e
        /*0146*/ 	.short	(.L_8979 - .L_8978)
.L_8978:
        /*0148*/ 	.word	0x00000000


	//----- nvinfo : EIATTR_CBANK_PARAM_SIZE
	.align		4
.L_8979:
        /*014c*/ 	.byte	0x03, 0x19
        /*014e*/ 	.short	0x0050


	//----- nvinfo : EIATTR_PARAM_CBANK
	.align		4
        /*0150*/ 	.byte	0x04, 0x0a
        /*0152*/ 	.short	(.L_8981 - .L_8980)
	.align		4
.L_8980:
        /*0154*/ 	.word	index@(.nv.constant0._ZN18transformer_engine6detail32dgated_act_cast_transpose_kernelILi2ELi2Ef6__halfS2_NS_5EmptyEXadL_ZNS_5dgeluIffEET_T0_RKS3_EEXadL_ZNS_4geluIffEES5_S6_S8_EEEEvPKT2_SC_PT3_SE_PKT1_PSF_SI_mmm)
        /*0158*/ 	.short	0x0210
        /*015a*/ 	.short	0x0050


	//----- nvinfo : EIATTR_SW_WAR
	.align		4
.L_8981:
        /*015c*/ 	.byte	0x04, 0x36
        /*015e*/ 	.short	(.L_8983 - .L_8982)
.L_8982:
        /*0160*/ 	.word	0x00000008
.L_8983:


//--------------------- .nv.info._ZN18transformer_engine6detail43dgated_act_cast_transpose_kernel_notalignedILi2ELi1Ef6__halffNS_5EmptyEXadL_ZNS_5dgeluIffEET_T0_RKS3_EEXadL_ZNS_4geluIffEES5_S6_S8_EEEEvPKT2_SC_PT3_SE_PKT1_PSF_SI_mmm --------------------------
	.section	.nv.info._ZN18transformer_engine6detail43dgated_act_cast_transpose_kernel_notalignedILi2ELi1Ef6__halffNS_5EmptyEXadL_ZNS_5dgeluIffEET_T0_RKS3_EEXadL_ZNS_4geluIffEES5_S6_S8_EEEEvPKT2_SC_PT3_SE_PKT1_PSF_SI_mmm,"",@"SHT_CUDA_INFO"
	.sectionflags	@""
	.align	4


	//----- nvinfo : EIATTR_CUDA_API_VERSION
	.align		4
        /*0000*/ 	.byte	0x04, 0x37
        /*0002*/ 	.short	(.L_8985 - .L_8984)
.L_8984:
        /*0004*/ 	.word	0x00000082


	//----- nvinfo : EIATTR_KPARAM_INFO
	.align		4
.L_8985:
        /*0008*/ 	.byte	0x04, 0x17
        /*000a*/ 	.short	(.L_8987 - .L_8986)
.L_8986:
        /*000c*/ 	.word	0x00000000
        /*0010*/ 	.short	0x0009
        /*0012*/ 	.short	0x0048
        /*0014*/ 	.byte	0x00, 0xf0, 0x21, 0x00


	//----- nvinfo : EIATTR_KPARAM_INFO
	.align		4
.L_8987:
        /*0018*/ 	.byte	0x04, 0x17
        /*001a*/ 	.short	(.L_8989 - .L_8988)
.L_8988:
        /*001c*/ 	.word	0x00000000
        /*0020*/ 	.short	0x0008
        /*0022*/ 	.short	0x0040
        /*0024*/ 	.byte	0x00, 0xf0, 0x21, 0x00


	//----- nvinfo : EIATTR_KPARAM_INFO
	.align		4
.L_8989:
        /*0028*/ 	.byte	0x04, 0x17
        /*002a*/ 	.short	(.L_8991 - .L_8990)
.L_8990:
        /*002c*/ 	.word	0x00000000
        /*0030*/ 	.short	0x0007
        /*0032*/ 	.short	0x0038
        /*0034*/ 	.byte	0x00, 0xf0, 0x21, 0x00


	//----- nvinfo : EIATTR_KPARAM_INFO
	.align		4
.L_8991:
        /*0038*/ 	.byte	0x04, 0x17
        /*003a*/ 	.short	(.L_8993 - .L_8992)
.L_8992:
        /*003c*/ 	.word	0x00000000
        /*0040*/ 	.short	0x0006
        /*0042*/ 	.short	0x0030
        /*0044*/ 	.byte	0x00, 0xf0, 0x21, 0x00


	//----- nvinfo : EIATTR_KPARAM_INFO
	.align		4
.L_8993:
        /*0048*/ 	.byte	0x04, 0x17
        /*004a*/ 	.short	(.L_8995 - .L_8994)
.L_8994:
        /*004c*/ 	.word	0x00000000
        /*0050*/ 	.short	0x0005
        /*0052*/ 	.short	0x0028
        /*0054*/ 	.byte	0x00, 0xf0, 0x21, 0x00


	//----- nvinfo : EIATTR_KPARAM_INFO
	.align		4
.L_8995:
        /*0058*/ 	.byte	0x04, 0x17
        /*005a*/ 	.short	(.L_8997 - .L_8996)
.L_8996:
        /*005c*/ 	.word	0x00000000
        /*0060*/ 	.short	0x0004
        /*0062*/ 	.short	0x0020
        /*0064*/ 	.byte	0x00, 0xf0, 0x21, 0x00


	//----- nvinfo : EIATTR_KPARAM_INFO
	.align		4
.L_8997:
        /*0068*/ 	.byte	0x04, 0x17
        /*006a*/ 	.short	(.L_8999 - .L_8998)
.L_8998:
        /*006c*/ 	.word	0x00000000
        /*0070*/ 	.short	0x0003
        /*0072*/ 	.short	0x0018
        /*0074*/ 	.byte	0x00, 0xf0, 0x21, 0x00


	//----- nvinfo : EIATTR_KPARAM_INFO
	.align		4
.L_8999:
        /*0078*/ 	.byte	0x04, 0x17
        /*007a*/ 	.short	(.L_9001 - .L_9000)
.L_9000:
        /*007c*/ 	.word	0x00000000
        /*0080*/ 	.short	0x0002
        /*0082*/ 	.short	0x0010
        /*0084*/ 	.byte	0x00, 0xf0, 0x21, 0x00


	//----- nvinfo : EIATTR_KPARAM_INFO
	.align		4
.L_9001:
        /*0088*/ 	.byte	0x04, 0x17
        /*008a*/ 	.short	(.L_9003 - .L_9002)
.L_9002:
        /*008c*/ 	.word	0x00000000
        /*0090*/ 	.short	0x0001
        /*0092*/ 	.short	0x0008
        /*0094*/ 	.byte	0x00, 0xf0, 0x21, 0x00


	//----- nvinfo : EIATTR_KPARAM_INFO
	.align		4
.L_9003:
        /*0098*/ 	.byte	0x04, 0x17
        /*009a*/ 	.short	(.L_9005 - .L_9004)
.L_9004:
        /*009c*/ 	.word	0x00000000
        /*00a0*/ 	.short	0x0000
        /*00a2*/ 	.short	0x0000
        /*00a4*/ 	.byte	0x00, 0xf0, 0x21, 0x00


	//----- nvinfo : EIATTR_SPARSE_MMA_MASK
	.align		4
.L_9005:
        /*00a8*/ 	.byte	0x03, 0x50
        /*00aa*/ 	.short	0x0000


	//----- nvinfo : EIATTR_MAXREG_COUNT
	.align		4
        /*00ac*/ 	.byte	0x03, 0x1b
        /*00ae*/ 	.short	0x00ff


	//----- nvinfo : EIATTR_NUM_BARRIERS
	.align		4
        /*00b0*/ 	.byte	0x02, 0x4c
        /*00b2*/ 	.byte	0x01
	.zero		1


	//----- nvinfo : EIATTR_MERCURY_ISA_VERSION
	.align		4
        /*00b4*/ 	.byte	0x03, 0x5f
        /*00b6*/ 	.short	0x0101


	//----- nvinfo : EIATTR_COOP_GROUP_MASK_REGIDS
	.align		4
        /*00b8*/ 	.byte	0x04, 0x29
        /*00ba*/ 	.short	(.L_9007 - .L_9006)


	//   ....[0]....
.L_9006:
        /*00bc*/ 	.word	0xffffffff


	//   ....[1]....
        /*00c0*/ 	.word	0xffffffff


	//   ....[2]....
        /*00c4*/ 	.word	0xffffffff


	//   ....[3]....
        /*00c8*/ 	.word	0xffffffff


	//   ....[4]....
        /*00cc*/ 	.word	0xffffffff


	//   ....[5]....
        /*00d0*/ 	.word	0xffffffff


	//   ....[6]....
        /*00d4*/ 	.word	0xffffffff


	//   ....[7]....
        /*00d8*/ 	.word	0xffffffff


	//   ....[8]....
        /*00dc*/ 	.word	0x05000006


	//   ....[9]....
        /*00e0*/ 	.word	0x05000006


	//   ....[10]....
        /*00e4*/ 	.word	0x05000006


	//----- nvinfo : EIATTR_COOP_GROUP_INSTR_OFFSETS
	.align		4
.L_9007:
        /*00e8*/ 	.byte	0x04, 0x28
        /*00ea*/ 	.short	(.L_9009 - .L_9008)


	//   ....[0]....
.L_9008:
        /*00ec*/ 	.word	0x00005360


	//   ....[1]....
        /*00f0*/ 	.word	0x00005390


	//   ....[2]....
        /*00f4*/ 	.word	0x000053c0


	//   ....[3]....
        /*00f8*/ 	.word	0x000053f0


	//   ....[4]....
        /*00fc*/ 	.word	0x00005470


	//   ....[5]....
        /*0100*/ 	.word	0x00005580


	//   ....[6]....
        /*0104*/ 	.word	0x000055a0


	//   ....[7]....
        /*0108*/ 	.word	0x000055c0


	//   ....[8]....
        /*010c*/ 	.word	0x000057e0


	//   ....[9]....
        /*0110*/ 	.word	0x00005850


	//   ....[10]....
        /*0114*/ 	.word	0x000058c0


	//----- nvinfo : EIATTR_EXIT_INSTR_OFFSETS
	.align		4
.L_9009:
        /*0118*/ 	.byte	0x04, 0x1c
        /*011a*/ 	.short	(.L_9011 - .L_9010)


	//   ....[0]....
.L_9010:
        /*011c*/ 	.word	0x000000d0


	//   ....[1]....
        /*0120*/ 	.word	0x000056a0


	//   ....[2]....
        /*0124*/ 	.word	0x00005790


	//----- nvinfo : EIATTR_MAX_THREADS
	.align		4
.L_9011:
        /*0128*/ 	.byte	0x04, 0x05
        /*012a*/ 	.short	(.L_9013 - .L_9012)
.L_9012:
        /*012c*/ 	.word	0x00000100
        /*0130*/ 	.word	0x00000001
        /*0134*/ 	.word	0x00000001


	//----- nvinfo : EIATTR_CRS_STACK_SIZE
	.align		4
.L_9013:
        /*0138*/ 	.byte	0x04, 0x1e
        /*013a*/ 	.short	(.L_9015 - .L_9014)
.L_9014:
        /*013c*/ 	.word	0x00000000


	//----- nvinfo : EIATTR_CBANK_PARAM_SIZE
	.align		4
.L_9015:
        /*0140*/ 	.byte	0x03, 0x19
        /*0142*/ 	.short	0x0050


	//----- nvinfo : EIATTR_PARAM_CBANK
	.align		4
        /*0144*/ 	.byte	0x04, 0x0a
        /*0146*/ 	.short	(.L_9017 - .L_9016)
	.align		4
.L_9016:
        /*0148*/ 	.word	index@(.nv.constant0._ZN18transformer_engine6detail43dgated_act_cast_transpose_kernel_notalignedILi2ELi1Ef6__halffNS_5EmptyEXadL_ZNS_5dgeluIffEET_T0_RKS3_EEXadL_ZNS_4geluIffEES5_S6_S8_EEEEvPKT2_SC_PT3_SE_PKT1_PSF_SI_mmm)
        /*014c*/ 	.short	0x0210
        /*014e*/ 	.short	0x0050


	//----- nvinfo : EIATTR_SW_WAR
	.align		4
.L_9017:
        /*0150*/ 	.byte	0x04, 0x36
        /*0152*/ 	.short	(.L_9019 - .L_9018)
.L_9018:
        /*0154*/ 	.word	0x00000008
.L_9019:


//--------------------- .nv.info._ZN18transformer_engine6detail32dgated_act_cast_transpose_kernelILi2ELi1Ef6__halffNS_5EmptyEXadL_ZNS_5dgeluIffEET_T0_RKS3_EEXadL_ZNS_4geluIffEES5_S6_S8_EEEEvPKT2_SC_PT3_SE_PKT1_PSF_SI_mmm --------------------------
	.section	.nv.info._ZN18transformer_engine6detail32dgated_act_cast_transpose_kernelILi2ELi1Ef6__halffNS_5EmptyEXadL_ZNS_5dgeluIffEET_T0_RKS3_EEXadL_ZNS_4geluIffEES5_S6_S8_EEEEvPKT2_SC_PT3_SE_PKT1_PSF_SI_mmm,"",@"SHT_CUDA_INFO"
	.sectionflags	@""
	.align	4


	//----- nvinfo : EIATTR_CUDA_API_VERSION
	.align		4
        /*0000*/ 	.byte	0x04, 0x37
        /*0002*/ 	.short	(.L_9021 - .L_9020)
.L_9020:
        /*0004*/ 	.word	0x00000082


	//----- nvinfo : EIATTR_KPARAM_INFO
	.align		4
.L_9021:
        /*0008*/ 	.byte	0x04, 0x17
        /*000a*/ 	.short	(.L_9023 - .L_9022)
.L_9022:
        /*000c*/ 	.word	0x00000000
        /*0010*/ 	.short	0x0009
        /*0012*/ 	.short	0x0048
        /*0014*/ 	.byte	0x00, 0xf0, 0x21, 0x00


	//----- nvinfo : EIATTR_KPARAM_INFO
	.align		4
.L_9023:
        /*0018*/ 	.byte	0x04, 0x17
        /*001a*/ 	.short	(.L_9025 - .L_9024)
.L_9024:
        /*001c*/ 	.word	0x00000000
        /*0020*/ 	.short	0x0008
        /*0022*/ 	.short	0x0040
        /*0024*/ 	.byte	0x00, 0xf0, 0x21, 0x00


	//----- nvinfo : EIATTR_KPARAM_INFO
	.align		4
.L_9025:
        /*0028*/ 	.byte	0x04, 0x17
        /*002a*/ 	.short	(.L_9027 - .L_9026)
.L_9026:
        /*002c*/ 	.word	0x00000000
        /*0030*/ 	.short	0x0007
        /*0032*/ 	.short	0x0038
        /*0034*/ 	.byte	0x00, 0xf0, 0x21, 0x00


	//----- nvinfo : EIATTR_KPARAM_INFO
	.align		4
.L_9027:
        /*0038*/ 	.byte	0x04, 0x17
        /*003a*/ 	.short	(.L_9029 - .L_9028)
.L_9028:
        /*003c*/ 	.word	0x00000000
        /*0040*/ 	.short	0x0006
        /*0042*/ 	.short	0x0030
        /*0044*/ 	.byte	0x00, 0xf0, 0x21, 0x00


	//----- nvinfo : EIATTR_KPARAM_INFO
	.align		4
.L_9029:
        /*0048*/ 	.byte	0x04, 0x17
        /*004a*/ 	.short	(.L_9031 - .L_9030)
.L_9030:
        /*004c*/ 	.word	0x00000000
        /*0050*/ 	.short	0x0005
        /*0052*/ 	.short	0x0028
        /*0054*/ 	.byte	0x00, 0xf0, 0x21, 0x00


	//----- nvinfo : EIATTR_KPARAM_INFO
	.align		4
.L_9031:
        /*0058*/ 	.byte	0x04, 0x17
        /*005a*/ 	.short	(.L_9033 - .L_9032)
.L_9032:
        /*005c*/ 	.word	0x00000000
        /*0060*/ 	.short	0x0004
        /*0062*/ 	.short	0x0020
        /*0064*/ 	.byte	0x00, 0xf0, 0x21, 0x00


	//----- nvinfo : EIATTR_KPARAM_INFO
	.align		4
.L_9033:
        /*0068*/ 	.byte	0x04, 0x17
        /*006a*/ 	.short	(.L_9035 - .L_9034)
.L_9034:
        /*006c*/ 	.word	0x00000000
        /*0070*/ 	.short	0x0003
        /*0072*/ 	.short	0x0018
        /*0074*/ 	.byte	0x00, 0xf0, 0x21, 0x00


	//----- nvinfo : EIATTR_KPARAM_INFO
	.align		4
.L_9035:
        /*0078*/ 	.byte	0x04, 0x17
        /*007a*/ 	.short	(.L_9037 - .L_9036)
.L_9036:
        /*007c*/ 	.word	0x00000000
        /*0080*/ 	.short	0x0002
        /*0082*/ 	.short	0x0010
        /*0084*/ 	.byte	0x00, 0xf0, 0x21, 0x00


	//----- nvinfo : EIATTR_KPARAM_INFO
	.align		4
.L_9037:
        /*0088*/ 	.byte	0x04, 0x17
        /*008a*/ 	.short	(.L_9039 - .L_9038)
.L_9038:
        /*008c*/ 	.word	0x00000000
        /*0090*/ 	.short	0x0001
        /*0092*/ 	.short	0x0008
        /*0094*/ 	.byte	0x00, 0xf0, 0x21, 0x00


	//----- nvinfo : EIATTR_KPARAM_INFO
	.align		4
.L_9039:
        /*0098*/ 	.byte	0x04, 0x17
        /*009a*/ 	.short	(.L_9041 - .L_9040)
.L_9040:
        /*009c*/ 	.word	0x00000000
        /*00a0*/ 	.short	0x0000
        /*00a2*/ 	.short	0x0000
        /*00a4*/ 	.byte	0x00, 0xf0, 0x21, 0x00


	//----- nvinfo : EIATTR_SPARSE_MMA_MASK
	.align		4
.L_9041:
        /*00a8*/ 	.byte	0x03, 0x50
        /*00aa*/ 	.short	0x0000


	//----- nvinfo : EIATTR_MAXREG_COUNT
	.align		4
        /*00ac*/ 	.byte	0x03, 0x1b
        /*00ae*/ 	.short	0x00ff


	//----- nvinfo : EIATTR_NUM_BARRIERS
	.align		4
        /*00b0*/ 	.byte	0x02, 0x4c
        /*00b2*/ 	.byte	0x01
	.zero		1


	//----- nvinfo : EIATTR_MERCURY_ISA_VERSION
	.align		4
        /*00b4*/ 	.byte	0x03, 0x5f
        /*00b6*/ 	.short	0x0101


	//----- nvinfo : EIATTR_INT_WARP_WIDE_INSTR_OFFSETS
	.align		4
        /*00b8*/ 	.byte	0x04, 0x31
        /*00ba*/ 	.short	(.L_9043 - .L_9042)


	//   ....[0]....
.L_9042:
        /*00bc*/ 	.word	0x00003610


	//   ....[1]....
        /*00c0*/ 	.word	0x00003730


	//----- nvinfo : EIATTR_COOP_GROUP_MASK_REGIDS
	.align		4
.L_9043:
        /*00c4*/ 	.byte	0x04, 0x29
        /*00c6*/ 	.short	(.L_9045 - .L_9044)


	//   ....[0]....
.L_9044:
        /*00c8*/ 	.word	0xffffffff


	//   ....[1]....
        /*00cc*/ 	.word	0xffffffff


	//   ....[2]....
        /*00d0*/ 	.word	0xffffffff


	//   ....[3]....
        /*00d4*/ 	.word	0xffffffff


	//   ....[4]....
        /*00d8*/ 	.word	0xffffffff


	//   ....[5]....
        /*00dc*/ 	.word	0xffffffff


	//   ....[6]....
        /*00e0*/ 	.word	0xffffffff


	//   ....[7]....
        /*00e4*/ 	.word	0xffffffff


	//   ....[8]....
        /*00e8*/ 	.word	0x05000006


	//   ....[9]....
        /*00ec*/ 	.word	0x05000006


	//   ....[10]....
        /*00f0*/ 	.word	0x05000006


	//----- nvinfo : EIATTR_COOP_GROUP_INSTR_OFFSETS
	.align		4
.L_9045:
        /*00f4*/ 	.byte	0x04, 0x28
        /*00f6*/ 	.short	(.L_9047 - .L_9046)


	//   ....[0]....
.L_9046:
        /*00f8*/ 	.word	0x000035e0


	//   ....[1]....
        /*00fc*/ 	.word	0x00003640


	//   ....[2]....
        /*0100*/ 	.word	0x00003660


	//   ....[3]....
        /*0104*/ 	.word	0x00003690


	//   ....[4]....
        /*0108*/ 	.word	0x000036b0


	//   ....[5]....
        /*010c*/ 	.word	0x00003790


	//   ....[6]....
        /*0110*/ 	.word	0x000037b0


	//   ....[7]....
        /*0114*/ 	.word	0x000037d0


	//   ....[8]....
        /*0118*/ 	.word	0x00003a00


	//   ....[9]....
        /*011c*/ 	.word	0x00003a70


	//   ....[10]....
        /*0120*/ 	.word	0x00003ae0


	//----- nvinfo : EIATTR_EXIT_INSTR_OFFSETS
	.align		4
.L_9047:
        /*0124*/ 	.byte	0x04, 0x1c
        /*0126*/ 	.short	(.L_9049 - .L_9048)


	//   ....[0]....
.L_9048:
        /*0128*/ 	.word	0x000000a0


	//   ....[1]....
        /*012c*/ 	.word	0x000038a0


	//   ....[2]....
        /*0130*/ 	.word	0x000039b0


	//----- nvinfo : EIATTR_MAX_THREADS
	.align		4
.L_9049:
        /*0134*/ 	.byte	0x04, 0x05
        /*0136*/ 	.short	(.L_9051 - .L_9050)
.L_9050:
        /*0138*/ 	.word	0x00000100
        /*013c*/ 	.word	0x00000001
        /*0140*/ 	.word	0x00000001


	//----- nvinfo : EIATTR_CRS_STACK_SIZE
	.align		4
.L_9051:
        /*0144*/ 	.byte	0x04, 0x1e
        /*0146*/ 	.short	(.L_9053 - .L_9052)
.L_9052:
        /*0148*/ 	.word	0x00000000


	//----- nvinfo : EIATTR_CBANK_PARAM_SIZE
	.align		4
.L_9053:
        /*014c*/ 	.byte	0x03, 0x19
        /*014e*/ 	.short	0x0050


	//----- nvinfo : EIATTR_PARAM_CBANK
	.align		4
        /*0150*/ 	.byte	0x04, 0x0a
        /*0152*/ 	.short	(.L_9055 - .L_9054)
	.align		4
.L_9054:
        /*0154*/ 	.word	index@(.nv.constant0._ZN18transformer_engine6detail32dgated_act_cast_transpose_kernelILi2ELi1Ef6__halffNS_5EmptyEXadL_ZNS_5dgeluIffEET_T0_RKS3_EEXadL_ZNS_4geluIffEES5_S6_S8_EEEEvPKT2_SC_PT3_SE_PKT1_PSF_SI_mmm)
        /*0158*/ 	.short	0x0210
        /*015a*/ 	.short	0x0050


	//----- nvinfo : EIATTR_SW_WAR
	.align		4
.L_9055:
        /*015c*/ 	.byte	0x04, 0x36
        /*015e*/ 	.short	(.L_9057 - .L_9056)
.L_9056:
        /*0160*/ 	.word	0x00000008
.L_9057:


//--------------------- .nv.info._ZN18transformer_engine6detail43dgated_act_cast_transpose_kernel_notalignedILi1ELi4Eff13__nv_fp8_e4m3NS_5EmptyEXadL_ZNS_5dgeluIffEET_T0_RKS3_EEXadL_ZNS_4geluIffEES5_S6_S8_EEEEvPKT2_SC_PT3_SE_PKT1_PSF_SI_mmm --------------------------
	.section	.nv.info._ZN18transformer_engine6detail43dgated_act_cast_transpose_kernel_notalignedILi1ELi4Eff13__nv_fp8_e4m3NS_5EmptyEXadL_ZNS_5dgeluIffEET_T0_RKS3_EEXadL_ZNS_4geluIffEES5_S6_S8_EEEEvPKT2_SC_PT3_SE_PKT1_PSF_SI_mmm,"",@"SHT_CUDA_INFO"
	.sectionflags	@""
	.align	4


	//----- nvinfo : EIATTR_CUDA_API_VERSION
	.align		4
        /*0000*/ 	.byte	0x04, 0x37
        /*0002*/ 	.short	(.L_9059 - .L_9058)
.L_9058:
        /*0004*/ 	.word	0x00000082


	//----- nvinfo : EIATTR_KPARAM_INFO
	.align		4
.L_9059:
        /*0008*/ 	.byte	0x04, 0x17
        /*000a*/ 	.short	(.L_9061 - .L_9060)
.L_9060:
        /*000c*/ 	.word	0x00000000
        /*0010*/ 	.short	0x0009
        /*0012*/ 	.short	0x0048
        /*0014*/ 	.byte	0x00, 0xf0, 0x21, 0x00


	//----- nvinfo : EIATTR_KPARAM_INFO
	.align		4
.L_9061:
        /*0018*/ 	.byte	0x04, 0x17
        /*001a*/ 	.short	(.L_9063 - .L_9062)
.L_9062:
        /*001c*/ 	.word	0x00000000
        /*0020*/ 	.short	0x0008
        /*0022*/ 	.short	0x0040
        /*0024*/ 	.byte	0x00, 0xf0, 0x21, 0x00


	//----- nvinfo : EIATTR_KPARAM_INFO
	.align		4
.L_9063:
        /*0028*/ 	.byte	0x04, 0x17
        /*002a*/ 	.short	(.L_9065 - .L_9064)
.L_9064:
        /*002c*/ 	.word	0x00000000
        /*0030*/ 	.short	0x0007
        /*0032*/ 	.short	0x0038
        /*0034*/ 	.byte	0x00, 0xf0, 0x21, 0x00


	//----- nvinfo : EIATTR_KPARAM_INFO
	.align		4
.L_9065:
        /*0038*/ 	.byte	0x04, 0x17
        /*003a*/ 	.short	(.L_9067 - .L_9066)
.L_9066:
        /*003c*/ 	.word	0x00000000
        /*0040*/ 	.short	0x0006
        /*0042*/ 	.short	0x0030
        /*0044*/ 	.byte	0x00, 0xf0, 0x21, 0x00


	//----- nvinfo : EIATTR_KPARAM_INFO
	.align		4
.L_9067:
        /*0048*/ 	.byte	0x04, 0x17
        /*004a*/ 	.short	(.L_9069 - .L_9068)
.L_9068:
        /*004c*/ 	.word	0x00000000
        /*0050*/ 	.short	0x0005
        /*0052*/ 	.short	0x0028
        /*0054*/ 	.byte	0x00, 0xf0, 0x21, 0x00


	//----- nvinfo : EIATTR_KPARAM_INFO
	.align		4
.L_9069:
        /*0058*/ 	.byte	0x04, 0x17
        /*005a*/ 	.short	(.L_9071 - .L_9070)
.L_9070:
        /*005c*/ 	.word	0x00000000
        /*0060*/ 	.short	0x0004
        /*0062*/ 	.short	0x0020
        /*0064*/ 	.byte	0x00, 0xf0, 0x21, 0x00


	//----- nvinfo : EIATTR_KPARAM_INFO
	.align		4
.L_9071:
        /*0068*/ 	.byte	0x04, 0x17
        /*006a*/ 	.short	(.L_9073 - .L_9072)
.L_9072:
        /*006c*/ 	.word	0x00000000
        /*0070*/ 	.short	0x0003
        /*0072*/ 	.short	0x0018
        /*0074*/ 	.byte	0x00, 0xf0, 0x21, 0x00


	//----- nvinfo : EIATTR_KPARAM_INFO
	.align		4
.L_9073:
        /*0078*/ 	.byte	0x04, 0x17
        /*007a*/ 	.short	(.L_9075 - .L_9074)
.L_9074:
        /*007c*/ 	.word	0x00000000
        /*0080*/ 	.short	0x0002
        /*0082*/ 	.short	0x0010
        /*0084*/ 	.byte	0x00, 0xf0, 0x21, 0x00


	//----- nvinfo : EIATTR_KPARAM_INFO
	.align		4
.L_9075:
        /*0088*/ 	.byte	0x04, 0x17
        /*008a*/ 	.short	(.L_9077 - .L_9076)
.L_9076:
        /*008c*/ 	.word	0x00000000
        /*0090*/ 	.short	0x0001
        /*0092*/ 	.short	0x0008
        /*0094*/ 	.byte	0x00, 0xf0, 0x21, 0x00


	//----- nvinfo : EIATTR_KPARAM_INFO
	.align		4
.L_9077:
        /*0098*/ 	.byte	0x04, 0x17
        /*009a*/ 	.short	(.L_9079 - .L_9078)
.L_9078:
        /*009c*/ 	.word	0x00000000
        /*00a0*/ 	.short	0x0000
        /*00a2*/ 	.short	0x0000
        /*00a4*/ 	.byte	0x00, 0xf0, 0x21, 0x00


	//----- nvinfo : EIATTR_SPARSE_MMA_MASK
	.align		4
.L_9079:
        /*00a8*/ 	.byte	0x03, 0x50
        /*00aa*/ 	.short	0x0000


	//----- nvinfo : EIATTR_MAXREG_COUNT
	.align		4
        /*00ac*/ 	.byte	0x03, 0x1b
        /*00ae*/ 	.short	0x00ff


	//----- nvinfo : EIATTR_NUM_BARRIERS
	.align		4
        /*00b0*/ 	.byte	0x02, 0x4c
        /*00b2*/ 	.byte	0x01
	.zero		1


	//----- nvinfo : EIATTR_MERCURY_ISA_VERSION
	.align		4
        /*00b4*/ 	.byte	0x03, 0x5f
        /*00b6*/ 	.short	0x0101


	//----- nvinfo : EIATTR_COOP_GROUP_MASK_REGIDS
	.align		4
        /*00b8*/ 	.byte	0x04, 0x29
        /*00ba*/ 	.short	(.L_9081 - .L_9080)


	//   ....[0]....
.L_9080:
        /*00bc*/ 	.word	0xffffffff


	//   ....[1]....
        /*00c0*/ 	.word	0xffffffff


	//   ....[2]....
        /*00c4*/ 	.word	0xffffffff


	//   ....[3]....
        /*00c8*/ 	.word	0xffffffff


	//   ....[4]....
        /*00cc*/ 	.word	0xffffffff


	//   ....[5]....
        /*00d0*/ 	.word	0xffffffff


	//   ....[6]....
        /*00d4*/ 	.word	0xffffffff


	//   ....[7]....
        /*00d8*/ 	.word	0xffffffff


	//   ....[8]....
        /*00dc*/ 	.word	0x05000004


	//   ....[9]....
        /*00e0*/ 	.word	0x05000004


	//   ....[10]....
        /*00e4*/ 	.word	0x05000004


	//----- nvinfo : EIATTR_COOP_GROUP_INSTR_OFFSETS
	.align		4
.L_9081:
        /*00e8*/ 	.byte	0x04, 0x28
        /*00ea*/ 	.short	(.L_9083 - .L_9082)


	//   ....[0]....
.L_9082:
        /*00ec*/ 	.word	0x00008af0


	//   ....[1]....
        /*00f0*/ 	.word	0x00008b30


	//   ....[2]....
        /*00f4*/ 	.word	0x00008b80


	//   ....[3]....
        /*00f8*/ 	.word	0x00008bd0


	//   ....[4]....
        /*00fc*/ 	.word	0x00008c00


	//   ....[5]....
        /*0100*/ 	.word	0x00008cf0


	//   ....[6]....
        /*0104*/ 	.word	0x00008d10


	//   ....[7]....
        /*0108*/ 	.word	0x00008d30


	//   ....[8]....
        /*010c*/ 	.word	0x00008f80


	//   ....[9]....
        /*0110*/ 	.word	0x00008ff0


	//   ....[10]....
        /*0114*/ 	.word	0x00009060


	//----- nvinfo : EIATTR_EXIT_INSTR_OFFSETS
	.align		4
.L_9083:
        /*0118*/ 	.byte	0x04, 0x1c
        /*011a*/ 	.short	(.L_9085 - .L_9084)


	//   ....[0]....
.L_9084:
        /*011c*/ 	.word	0x000000d0


	//   ....[1]....
        /*0120*/ 	.word	0x00008e20


	//   ....[2]....
        /*0124*/ 	.word	0x00008f30


	//----- nvinfo : EIATTR_MAX_THREADS
	.align		4
.L_9085:
        /*0128*/ 	.byte	0x04, 0x05
        /*012a*/ 	.short	(.L_9087 - .L_9086)
.L_9086:
        /*012c*/ 	.word	0x00000100
        /*0130*/ 	.word	0x00000001
        /*0134*/ 	.word	0x00000001


	//----- nvinfo : EIATTR_CRS_STACK_SIZE
	.align		4
.L_9087:
        /*0138*/ 	.byte	0x04, 0x1e
        /*013a*/ 	.short	(.L_9089 - .L_9088)
.L_9088:
        /*013c*/ 	.word	0x00000000


	//----- nvinfo : EIATTR_CBANK_PARAM_SIZE
	.align		4
.L_9089:
        /*0140*/ 	.byte	0x03, 0x19
        /*0142*/ 	.short	0x0050


	//----- nvinfo : EIATTR_PARAM_CBANK
	.align		4
        /*0144*/ 	.byte	0x04, 0x0a
        /*0146*/ 	.short	(.L_9091 - .L_9090)
	.align		4
.L_9090:
        /*0148*/ 	.word	index@(.nv.constant0._ZN18transformer_engine6detail43dgated_act_cast_transpose_kernel_notalignedILi1ELi4Eff13__nv_fp8_e4m3NS_5EmptyEXadL_ZNS_5dgeluIffEET_T0_RKS3_EEXadL_ZNS_4geluIffEES5_S6_S8_EEEEvPKT2_SC_PT3_SE_PKT1_PSF_SI_mmm)
        /*014c*/ 	.short	0x0210
        /*014e*/ 	.short	0x0050


	//----- nvinfo : EIATTR_SW_WAR
	.align		4
.L_9091:
        /*0150*/ 	.byte	0x04, 0x36
        /*0152*/ 	.short	(.L_9093 - .L_9092)
.L_9092:
        /*0154*/ 	.word	0x00000008
.L_9093:


//--------------------- .nv.info._ZN18transformer_engine6detail32dgated_act_cast_transpose_kernelILi1ELi4Eff13__nv_fp8_e4m3NS_5EmptyEXadL_ZNS_5dgeluIffEET_T0_RKS3_EEXadL_ZNS_4geluIffEES5_S6_S8_EEEEvPKT2_SC_PT3_SE_PKT1_PSF_SI_mmm --------------------------
	.section	.nv.info._ZN18transformer_engine6detail32dgated_act_cast_transpose_kernelILi1ELi4Eff13__nv_fp8_e4m3NS_5EmptyEXadL_ZNS_5dgeluIffEET_T0_RKS3_EEXadL_ZNS_4geluIffEES5_S6_S8_EEEEvPKT2_SC_PT3_SE_PKT1_PSF_SI_mmm,"",@"SHT_CUDA_INFO"
	.sectionflags	@""
	.align	4


	//----- nvinfo : EIATTR_CUDA_API_VERSION
	.align		4
        /*0000*/ 	.byte	0x04, 0x37
        /*0002*/ 	.short	(.L_9095 - .L_9094)
.L_9094:
        /*0004*/ 	.word	0x00000082


	//----- nvinfo : EIATTR_KPARAM_INFO
	.align		4
.L_9095:
        /*0008*/ 	.byte	0x04, 0x17
        /*000a*/ 	.short	(.L_9097 - .L_9096)
.L_9096:
        /*000c*/ 	.word	0x00000000
        /*0010*/ 	.short	0x0009
        /*0012*/ 	.short	0x0048
        /*0014*/ 	.byte	0x00, 0xf0, 0x21, 0x00


	//----- nvinfo : EIATTR_KPARAM_INFO
	.align		4
.L_9097:
        /*0018*/ 	.byte	0x04, 0x17
        /*001a*/ 	.short	(.L_9099 - .L_9098)
.L_9098:
        /*001c*/ 	.word	0x00000000
        /*0020*/ 	.short	0x0008
        /*0022*/ 	.short	0x0040
        /*0024*/ 	.byte	0x00, 0xf0, 0x21, 0x00


	//----- nvinfo : EIATTR_KPARAM_INFO
	.align		4
.L_9099:
        /*0028*/ 	.byte	0x04, 0x17
        /*002a*/ 	.short	(.L_9101 - .L_9100)
.L_9100:
        /*002c*/ 	.word	0x00000000
        /*0030*/ 	.short	0x0007
        /*0032*/ 	.short	0x0038
        /*0034*/ 	.byte	0x00, 0xf0, 0x21, 0x00


	//----- nvinfo : EIATTR_KPARAM_INFO
	.align		4
.L_9101:
        /*0038*/ 	.byte	0x04, 0x17
        /*003a*/ 	.short	(.L_9103 - .L_9102)
.L_9102:
        /*003c*/ 	.word	0x00000000
        /*0040*/ 	.short	0x0006
        /*0042*/ 	.short	0x0030
        /*0044*/ 	.byte	0x00, 0xf0, 0x21, 0x00


	//----- nvinfo : EIATTR_KPARAM_INFO
	.align		4
.L_9103:
        /*0048*/ 	.byte	0x04, 0x17
        /*004a*/ 	.short	(.L_9105 - .L_9104)
.L_9104:
        /*004c*/ 	.word	0x00000000
        /*0050*/ 	.short	0x0005
        /*0052*/ 	.short	0x0028
        /*0054*/ 	.byte	0x00, 0xf0, 0x21, 0x00


	//----- nvinfo : EIATTR_KPARAM_INFO
	.align		4
.L_9105:
        /*0058*/ 	.byte	0x04, 0x17
        /*005a*/ 	.short	(.L_9107 - .L_9106)
.L_9106:
        /*005c*/ 	.word	0x00000000
        /*0060*/ 	.short	0x0004
        /*0062*/ 	.short	0x0020
        /*0064*/ 	.byte	0x00, 0xf0, 0x21, 0x00


	//----- nvinfo : EIATTR_KPARAM_INFO
	.align		4
.L_9107:
        /*0068*/ 	.byte	0x04, 0x17
        /*006a*/ 	.short	(.L_9109 - .L_9108)
.L_9108:
        /*006c*/ 	.word	0x00000000
        /*0070*/ 	.short	0x0003
        /*0072*/ 	.short	0x0018
        /*0074*/ 	.byte	0x00, 0xf0, 0x21, 0x00


	//----- nvinfo : EIATTR_KPARAM_INFO
	.align		4
.L_9109:
        /*0078*/ 	.byte	0x04, 0x17
        /*007a*/ 	.short	(.L_9111 - .L_9110)
.L_9110:
        /*007c*/ 	.word	0x00000000
        /*0080*/ 	.short	0x0002
        /*0082*/ 	.short	0x0010
        /*0084*/ 	.byte	0x00, 0xf0, 0x21, 0x00


	//----- nvinfo : EIATTR_KPARAM_INFO
	.align		4
.L_9111:
        /*0088*/ 	.byte	0x04, 0x17
        /*008a*/ 	.short	(.L_9113 - .L_9112)
.L_9112:
        /*008c*/ 	.word	0x00000000
        /*0090*/ 	.short	0x0001
        /*0092*/ 	.short	0x0008
        /*0094*/ 	.byte	0x00, 0xf0, 0x21, 0x00


	//----- nvinfo : EIATTR_KPARAM_INFO
	.align		4
.L_9113:
        /*0098*/ 	.byte	0x04, 0x17
        /*009a*/ 	.short	(.L_9115 - .L_9114)
.L_9114:
        /*009c*/ 	.word	0x00000000
        /*00a0*/ 	.short	0x0000
        /*00a2*/ 	.short	0x0000
        /*00a4*/ 	.byte	0x00, 0xf0, 0x21, 0x00


	//----- nvinfo : EIATTR_SPARSE_MMA_MASK
	.align		4
.L_9115:
        /*00a8*/ 	.byte	0x03, 0x50
        /*00aa*/ 	.short	0x0000


	//----- nvinfo : EIATTR_MAXREG_COUNT
	.align		4
        /*00ac*/ 	.byte	0x03, 0x1b
        /*00ae*/ 	.short	0x00ff


	//----- nvinfo : EIATTR_NUM_BARRIERS
	.align		4
        /*00b0*/ 	.byte	0x02, 0x4c
        /*00b2*/ 	.byte	0x01
	.zero		1


	//----- nvinfo : EIATTR_MERCURY_ISA_VERSION
	.align		4
        /*00b4*/ 	.byte	0x03, 0x5f
        /*00b6*/ 	.short	0x0101


	//----- nvinfo : EIATTR_COOP_GROUP_MASK_REGIDS
	.align		4
        /*00b8*/ 	.byte	0x04, 0x29
        /*00ba*/ 	.short	(.L_9117 - .L_9116)


	//   ....[0]....
.L_9116:
        /*00bc*/ 	.word	0xffffffff


	//   ....[1]....
        /*00c0*/ 	.word	0xffffffff


	//   ....[2]....
        /*00c4*/ 	.word	0xffffffff


	//   ....[3]....
        /*00c8*/ 	.word	0xffffffff


	//   ....[4]....
        /*00cc*/ 	.word	0xffffffff


	//   ....[5]....
        /*00d0*/ 	.word	0xffffffff


	//   ....[6]....
        /*00d4*/ 	.word	0xffffffff


	//   ....[7]....
        /*00d8*/ 	.word	0xffffffff


	//   ....[8]....
        /*00dc*/ 	.word	0x05000004


	//   ....[9]....
        /*00e0*/ 	.word	0x05000004


	//   ....[10]....
        /*00e4*/ 	.word	0x05000004


	//----- nvinfo : EIATTR_COOP_GROUP_INSTR_OFFSETS
	.align		4
.L_9117:
        /*00e8*/ 	.byte	0x04, 0x28
        /*00ea*/ 	.short	(.L_9119 - .L_9118)


	//   ....[0]....
.L_9118:
        /*00ec*/ 	.word	0x00005b10


	//   ....[1]....
        /*00f0*/ 	.word	0x00005b50


	//   ....[2]....
        /*00f4*/ 	.word	0x00005bb0


	//   ....[3]....
        /*00f8*/ 	.word	0x00005bd0


	//   ....[4]....
        /*00fc*/ 	.word	0x00005bf0


	//   ....[5]....
        /*0100*/ 	.word	0x00005cd0


	//   ....[6]....
        /*0104*/ 	.word	0x00005cf0


	//   ....[7]....
        /*0108*/ 	.word	0x00005d10


	//   ....[8]....
        /*010c*/ 	.word	0x00005f60


	//   ....[9]....
        /*0110*/ 	.word	0x00005fd0


	//   ....[10]....
        /*0114*/ 	.word	0x00006040


	//----- nvinfo : EIATTR_EXIT_INSTR_OFFSETS
	.align		4
.L_9119:
        /*0118*/ 	.byte	0x04, 0x1c
        /*011a*/ 	.short	(.L_9121 - .L_9120)


	//   ....[0]....
.L_9120:
        /*011c*/ 	.word	0x000000a0


	//   ....[1]....
        /*0120*/ 	.word	0x00005e00


	//   ....[2]....
        /*0124*/ 	.word	0x00005f10


	//----- nvinfo : EIATTR_MAX_THREADS
	.align		4
.L_9121:
        /*0128*/ 	.byte	0x04, 0x05
        /*012a*/ 	.short	(.L_9123 - .L_9122)
.L_9122:
        /*012c*/ 	.word	0x00000100
        /*0130*/ 	.word	0x00000001
        /*0134*/ 	.word	0x00000001


	//----- nvinfo : EIATTR_CRS_STACK_SIZE
	.align		4
.L_9123:
        /*0138*/ 	.byte	0x04, 0x1e
        /*013a*/ 	.short	(.L_9125 - .L_9124)
.L_9124:
        /*013c*/ 	.word	0x00000000


	//----- nvinfo : EIATTR_CBANK_PARAM_SIZE
	.align		4
.L_9125:
        /*0140*/ 	.byte	0x03, 0x19
        /*0142*/ 	.short	0x0050


	//----- nvinfo : EIATTR_PARAM_CBANK
	.align		4
        /*0144*/ 	.byte	0x04, 0x0a
        /*0146*/ 	.short	(.L_9127 - .L_9126)
	.align		4
.L_9126:
        /*0148*/ 	.word	index@(.nv.constant0._ZN18transformer_engine6detail32dgated_act_cast_transpose_kernelILi1ELi4Eff13__nv_fp8_e4m3NS_5EmptyEXadL_ZNS_5dgeluIffEET_T0_RKS3_EEXadL_ZNS_4geluIffEES5_S6_S8_EEEEvPKT2_SC_PT3_SE_PKT1_PSF_SI_mmm)
        /*014c*/ 	.short	0x0210
        /*014e*/ 	.short	0x0050


	//----- nvinfo : EIATTR_SW_WAR
	.align		4
.L_9127:
        /*0150*/ 	.byte	0x04, 0x36
        /*0152*/ 	.short	(.L_9129 - .L_9128)
.L_9128:
        /*0154*/ 	.word	0x00000008
.L_9129:


//--------------------- .nv.info._ZN18transformer_engine6detail43dgated_act_cast_transpose_kernel_notalignedILi1ELi4Eff13__nv_fp8_e5m2NS_5EmptyEXadL_ZNS_5dgeluIffEET_T0_RKS3_EEXadL_ZNS_4geluIffEES5_S6_S8_EEEEvPKT2_SC_PT3_SE_PKT1_PSF_SI_mmm --------------------------
	.section	.nv.info._ZN18transformer_engine6detail43dgated_act_cast_transpose_kernel_notalignedILi1ELi4Eff13__nv_fp8_e5m2NS_5EmptyEXadL_ZNS_5dgeluIffEET_T0_RKS3_EEXadL_ZNS_4geluIffEES5_S6_S8_EEEEvPKT2_SC_PT3_SE_PKT1_PSF_SI_mmm,"",@"SHT_CUDA_INFO"
	.sectionflags	@""
	.align	4


	//----- nvinfo : EIATTR_CUDA_API_VERSION
	.align		4
        /*0000*/ 	.byte	0x04, 0x37
        /*0002*/ 	.short	(.L_9131 - .L_9130)
.L_9130:
        /*0004*/ 	.word	0x00000082


	//----- nvinfo : EIATTR_KPARAM_INFO
	.align		4
.L_9131:
        /*0008*/ 	.byte	0x04, 0x17
        /*000a*/ 	.short	(.L_9133 - .L_9132)
.L_9132:
        /*000c*/ 	.word	0x00000000
        /*0010*/ 	.short	0x0009
        /*0012*/ 	.short	0x0048
        /*0014*/ 	.byte	0x00, 0xf0, 0x21, 0x00


	//----- nvinfo : EIATTR_KPARAM_INFO
	.align		4
.L_9133:
        /*0018*/ 	.byte	0x04, 0x17
        /*001a*/ 	.short	(.L_9135 - .L_9134)
.L_9134:
        /*001c*/ 	.word	0x00000000
        /*0020*/ 	.short	0x0008
        /*0022*/ 	.short	0x0040
        /*0024*/ 	.byte	0x00, 0xf0, 0x21, 0x00


	//----- nvinfo : EIATTR_KPARAM_INFO
	.align		4
.L_9135:
        /*0028*/ 	.byte	0x04, 0x17
        /*002a*/ 	.short	(.L_9137 - .L_9136)
.L_9136:
        /*002c*/ 	.word	0x00000000
        /*0030*/ 	.short	0x0007
        /*0032*/ 	.short	0x0038
        /*0034*/ 	.byte	0x00, 0xf0, 0x21, 0x00


	//----- nvinfo : EIATTR_KPARAM_INFO
	.align		4
.L_9137:
        /*0038*/ 	.byte	0x04, 0x17
        /*003a*/ 	.short	(.L_9139 - .L_9138)
.L_9138:
        /*003c*/ 	.word	0x00000000
        /*0040*/ 	.short	0x0006
        /*0042*/ 	.short	0x0030
        /*0044*/ 	.byte	0x00, 0xf0, 0x21, 0x00


	//----- nvinfo : EIATTR_KPARAM_INFO
	.align		4
.L_9139:
        /*0048*/ 	.byte	0x04, 0x17
        /*004a*/ 	.short	(.L_9141 - .L_9140)
.L_9140:
        /*004c*/ 	.word	0x00000000
        /*0050*/ 	.short	0x0005
        /*0052*/ 	.short	0x0028
        /*0054*/ 	.byte	0x00, 0xf0, 0x21, 0x00


	//----- nvinfo : EIATTR_KPARAM_INFO
	.align		4
.L_9141:
        /*0058*/ 	.byte	0x04, 0x17
        /*005a*/ 	.short	(.L_9143 - .L_9142)
.L_9142:
        /*005c*/ 	.word	0x00000000
        /*0060*/ 	.short	0x0004
        /*0062*/ 	.short	0x0020
        /*0064*/ 	.byte	0x00, 0xf0, 0x21, 0x00


	//----- nvinfo : EIATTR_KPARAM_INFO
	.align		4
.L_9143:
        /*0068*/ 	.byte	0x04, 0x17
        /*006a*/ 	.short	(.L_9145 - .L_9144)
.L_9144:
        /*006c*/ 	.word	0x00000000
        /*0070*/ 	.short	0x0003
        /*0072*/ 	.short	0x0018
        /*0074*/ 	.byte	0x00, 0xf0, 0x21, 0x00


	//----- nvinfo : EIATTR_KPARAM_INFO
	.align		4
.L_9145:
        /*0078*/ 	.byte	0x04, 0x17
        /*007a*/ 	.short	(.L_9147 - .L_9146)
.L_9146:
        /*007c*/ 	.word	0x00000000
        /*0080*/ 	.short	0x0002
        /*0082*/ 	.short	0x0010
        /*0084*/ 	.byte	0x00, 0xf0, 0x21, 0x00


	//----- nvinfo : EIATTR_KPARAM_INFO
	.align		4
.L_9147:
        /*0088*/ 	.byte	0x04, 0x17
        /*008a*/ 	.short	(.L_9149 - .L_9148)
.L_9148:
        /*008c*/ 	.word	0x00000000
        /*0090*/ 	.short	0x0001
        /*0092*/ 	.short	0x0008
        /*0094*/ 	.byte	0x00, 0xf0, 0x21, 0x00


	//----- nvinfo : EIATTR_KPARAM_INFO
	.align		4
.L_9149:
        /*0098*/ 	.byte	0x04, 0x17
        /*009a*/ 	.short	(.L_9151 - .L_9150)
.L_9150:
        /*009c*/ 	.word	0x00000000
        /*00a0*/ 	.short	0x0000
        /*00a2*/ 	.short	0x0000
        /*00a4*/ 	.byte	0x00, 0xf0, 0x21, 0x00


	//----- nvinfo : EIATTR_SPARSE_MMA_MASK
	.align		4
.L_9151:
        /*00a8*/ 	.byte	0x03, 0x50
        /*00aa*/ 	.short	0x0000


	//----- nvinfo : EIATTR_MAXREG_COUNT
	.align		4
        /*00ac*/ 	.byte	0x03, 0x1b
        /*00ae*/ 	.short	0x00ff


	//----- nvinfo : EIATTR_NUM_BARRIERS
	.align		4
        /*00b0*/ 	.byte	0x02, 0x4c
        /*00b2*/ 	.byte	0x01
	.zero		1


	//----- nvinfo : EIATTR_MERCURY_ISA_VERSION
	.align		4
        /*00b4*/ 	.byte	0x03, 0x5f
        /*00b6*/ 	.short	0x0101


	//----- nvinfo : EIATTR_COOP_GROUP_MASK_REGIDS
	.align		4
        /*00b8*/ 	.byte	0x04, 0x29
        /*00ba*/ 	.short	(.L_9153 - .L_9152)


	//   ....[0]....
.L_9152:
        /*00bc*/ 	.word	0xffffffff


	//   ....[1]....
        /*00c0*/ 	.word	0xffffffff


	//   ....[2]....
        /*00c4*/ 	.word	0xffffffff


	//   ....[3]....
        /*00c8*/ 	.word	0xffffffff


	//   ....[4]....
        /*00cc*/ 	.word	0xffffffff


	//   ....[5]....
        /*00d0*/ 	.word	0xffffffff


	//   ....[6]....
        /*00d4*/ 	.word	0xffffffff


	//   ....[7]....
        /*00d8*/ 	.word	0xffffffff


	//   ....[8]....
        /*00dc*/ 	.word	0x05000004


	//   ....[9]....
        /*00e0*/ 	.word	0x05000004


	//   ....[10]....
        /*00e4*/ 	.word	0x05000004


	//----- nvinfo : EIATTR_COOP_GROUP_INSTR_OFFSETS
	.align		4
.L_9153:
        /*00e8*/ 	.byte	0x04, 0x28
        /*00ea*/ 	.short	(.L_9155 - .L_9154)


	//   ....[0]....
.L_9154:
        /*00ec*/ 	.word	0x00008af0


	//   ....[1]....
        /*00f0*/ 	.word	0x00008b30


	//   ....[2]....
        /*00f4*/ 	.word	0x00008b80


	//   ....[3]....
        /*00f8*/ 	.word	0x00008bd0


	//   ....[4]....
        /*00fc*/ 	.word	0x00008c00


	//   ....[5]....
        /*0100*/ 	.word	0x00008cf0


	//   ....[6]....
        /*0104*/ 	.word	0x00008d10


	//   ....[7]....
        /*0108*/ 	.word	0x00008d30


	//   ....[8]....
        /*010c*/ 	.word	0x00008f80


	//   ....[9]....
        /*0110*/ 	.word	0x00008ff0


	//   ....[10]....
        /*0114*/ 	.word	0x00009060


	//----- nvinfo : EIATTR_EXIT_INSTR_OFFSETS
	.align		4
.L_9155:
        /*0118*/ 	.byte	0x04, 0x1c
        /*011a*/ 	.short	(.L_9157 - .L_9156)


	//   ....[0]....
.L_9156:
        /*011c*/ 	.word	0x000000d0


	//   ....[1]....
        /*0120*/ 	.word	0x00008e20


	//   ....[2]....
        /*0124*/ 	.word	0x00008f30


	//----- nvinfo : EIATTR_MAX_THREADS
	.align		4
.L_9157:
        /*0128*/ 	.byte	0x04, 0x05
        /*012a*/ 	.short	(.L_9159 - .L_9158)
.L_9158:
        /*012c*/ 	.word	0x00000100
        /*0130*/ 	.word	0x00000001
        /*0134*/ 	.word	0x00000001


	//----- nvinfo : EIATTR_CRS_STACK_SIZE
	.align		4
.L_9159:
        /*0138*/ 	.byte	0x04, 0x1e
        /*013a*/ 	.short	(.L_9161 - .L_9160)
.L_9160:
        /*013c*/ 	.word	0x00000000


	//----- nvinfo : EIATTR_CBANK_PARAM_SIZE
	.align		4
.L_9161:
        /*0140*/ 	.byte	0x03, 0x19
        /*0142*/ 	.short	0x0050


	//----- nvinfo : EIATTR_PARAM_CBANK
	.align		4
        /*0144*/ 	.byte	0x04, 0x0a
        /*0146*/ 	.short	(.L_9163 - .L_9162)
	.align		4
.L_9162:
        /*0148*/ 	.word	index@(.nv.constant0._ZN18transformer_engine6detail43dgated_act_cast_transpose_kernel_notalignedILi1ELi4Eff13__nv_fp8_e5m2NS_5EmptyEXadL_ZNS_5dgeluIffEET_T0_RKS3_EEXadL_ZNS_4geluIffEES5_S6_S8_EEEEvPKT2_SC_PT3_SE_PKT1_PSF_SI_mmm)
        /*014c*/ 	.short	0x0210
        /*014e*/ 	.short	0x0050


	//----- nvinfo : EIATTR_SW_WAR
	.align		4
.L_9163:
        /*0150*/ 	.byte	0x04, 0x36
        /*0152*/ 	.short	(.L_9165 - .L_9164)
.L_9164:
        /*0154*/ 	.word	0x00000008
.L_9165:


//--------------------- .nv.info._ZN18transformer_engine6detail32dgated_act_cast_transpose_kernelILi1ELi4Eff13__nv_fp8_e5m2NS_5EmptyEXadL_ZNS_5dgeluIffEET_T0_RKS3_EEXadL_ZNS_4geluIffEES5_S6_S8_EEEEvPKT2_SC_PT3_SE_PKT1_PSF_SI_mmm --------------------------
	.section	.nv.info._ZN18transformer_engine6detail32dgated_act_cast_transpose_kernelILi1ELi4Eff13__nv_fp8_e5m2NS_5EmptyEXadL_ZNS_5dgeluIffEET_T0_RKS3_EEXadL_ZNS_4geluIffEES5_S6_S8_EEEEvPKT2_SC_PT3_SE_PKT1_PSF_SI_mmm,"",@"SHT_CUDA_INFO"
	.sectionflags	@""
	.align	4


	//----- nvinfo : EIATTR_CUDA_API_VERSION
	.align		4
        /*0000*/ 	.byte	0x04, 0x37
        /*0002*/ 	.short	(.L_9167 - .L_9166)
.L_9166:
        /*0004*/ 	.word	0x00000082


	//----- nvinfo : EIATTR_KPARAM_INFO
	.align		4
.L_9167:
        /*0008*/ 	.byte	0x04, 0x17
        /*000a*/ 	.short	(.L_9169 - .L_9168)
.L_9168:
        /*000c*/ 	.word	0x00000000
        /*0010*/ 	.short	0x0009
        /*0012*/ 	.short	0x0048
        /*0014*/ 	.byte	0x00, 0xf0, 0x21, 0x00


	//----- nvinfo : EIATTR_KPARAM_INFO
	.align		4
.L_9169:
        /*0018*/ 	.byte	0x04, 0x17
        /*001a*/ 	.short	(.L_9171 - .L_9170)
.L_9170:
        /*001c*/ 	.word	0x00000000
        /*0020*/ 	.short	0x0008
        /*0022*/ 	.short	0x0040
        /*0024*/ 	.byte	0x00, 0xf0, 0x21, 0x00


	//----- nvinfo : EIATTR_KPARAM_INFO
	.align		4
.L_9171:
        /*0028*/ 	.byte	0x04, 0x17
        /*002a*/ 	.short	(.L_9173 - .L_9172)
.L_9172:
        /*002c*/ 	.word	0x00000000
        /*0030*/ 	.short	0x0007
        /*0032*/ 	.short	0x0038
        /*0034*/ 	.byte	0x00, 0xf0, 0x21, 0x00


	//----- nvinfo : EIATTR_KPARAM_INFO
	.align		4
.L_9173:
        /*0038*/ 	.byte	0x04, 0x17
        /*003a*/ 	.short	(.L_9175 - .L_9174)
.L_9174:
        /*003c*/ 	.word	0x00000000
        /*0040*/ 	.short	0x0006
        /*0042*/ 	.short	0x0030
        /*0044*/ 	.byte	0x00, 0xf0, 0x21, 0x00


	//----- nvinfo : EIATTR_KPARAM_INFO
	.align		4
.L_9175:
        /*0048*/ 	.byte	0x04, 0x17
        /*004a*/ 	.short	(.L_9177 - .L_9176)
.L_9176:
        /*004c*/ 	.word	0x00000000
        /*0050*/ 	.short	0x0005
        /*0052*/ 	.short	0x0028
        /*0054*/ 	.byte	0x00, 0xf0, 0x21, 0x00


	//----- nvinfo : EIATTR_KPARAM_INFO
	.align		4
.L_9177:
        /*0058*/ 	.byte	0x04, 0x17
        /*005a*/ 	.short	(.L_9179 - .L_9178)
.L_9178:
        /*005c*/ 	.word	0x00000000
        /*0060*/ 	.short	0x0004
        /*0062*/ 	.short	0x0020
        /*0064*/ 	.byte	0x00, 0xf0, 0x21, 0x00


	//----- nvinfo : EIATTR_KPARAM_INFO
	.align		4
.L_9179:
        /*0068*/ 	.byte	0x04, 0x17
        /*006a*/ 	.short	(.L_9181 - .L_9180)
.L_9180:
        /*006c*/ 	.word	0x00000000
        /*0070*/ 	.short	0x0003
        /*0072*/ 	.short	0x0018
        /*0074*/ 	.byte	0x00, 0xf0, 0x21, 0x00


	//----- nvinfo : EIATTR_KPARAM_INFO
	.align		4
.L_9181:
        /*0078*/ 	.byte	0x04, 0x17
        /*007a*/ 	.short	(.L_9183 - .L_9182)
.L_9182:
        /*007c*/ 	.word	0x00000000
        /*0080*/ 	.short	0x0002
        /*0082*/ 	.short	0x0010
        /*0084*/ 	.byte	0x00, 0xf0, 0x21, 0x00


	//----- nvinfo : EIATTR_KPARAM_INFO
	.align		4
.L_9183:
        /*0088*/ 	.byte	0x04, 0x17
        /*008a*/ 	.short	(.L_9185 - .L_9184)
.L_9184:
        /*008c*/ 	.word	0x00000000
        /*0090*/ 	.short	0x0001
        /*0092*/ 	.short	0x0008
        /*0094*/ 	.byte	0x00, 0xf0, 0x21, 0x00


	//----- nvinfo : EIATTR_KPARAM_INFO
	.align		4
.L_9185:
        /*0098*/ 	.byte	0x04, 0x17
        /*009a*/ 	.short	(.L_9187 - .L_9186)
.L_9186:
        /*009c*/ 	.word	0x00000000
        /*00a0*/ 	.short	0x0000
        /*00a2*/ 	.short	0x0000
        /*00a4*/ 	.byte	0x00, 0xf0, 0x21, 0x00


	//----- nvinfo : EIATTR_SPARSE_MMA_MASK
	.align		4
.L_9187:
        /*00a8*/ 	.byte	0x03, 0x50
        /*00aa*/ 	.short	0x0000


	//----- nvinfo : EIATTR_MAXREG_COUNT
	.align		4
        /*00ac*/ 	.byte	0x03, 0x1b
        /*00ae*/ 	.short	0x00ff


	//----- nvinfo : EIATTR_NUM_BARRIERS
	.align		4
        /*00b0*/ 	.byte	0x02, 0x4c
        /*00b2*/ 	.byte	0x01
	.zero		1


	//----- nvinfo : EIATTR_MERCURY_ISA_VERSION
	.align		4
        /*00b4*/ 	.byte	0x03, 0x5f
        /*00b6*/ 	.short	0x0101


	//----- nvinfo : EIATTR_COOP_GROUP_MASK_REGIDS
	.align		4
        /*00b8*/ 	.byte	0x04, 0x29
        /*00ba*/ 	.short	(.L_9189 - .L_9188)


	//   ....[0]....
.L_9188:
        /*00bc*/ 	.word	0xffffffff


	//   ....[1]....
        /*00c0*/ 	.word	0xffffffff


	//   ....[2]....
        /*00c4*/ 	.word	0xffffffff


	//   ....[3]....
        /*00c8*/ 	.word	0xffffffff


	//   ....[4]....
        /*00cc*/ 	.word	0xffffffff


	//   ....[5]....
        /*00d0*/ 	.word	0xffffffff


	//   ....[6]....
        /*00d4*/ 	.word	0xffffffff


	//   ....[7]....
        /*00d8*/ 	.word	0xffffffff


	//   ....[8]....
        /*00dc*/ 	.word	0x05000004


	//   ....[9]....
        /*00e0*/ 	.word	0x05000004


	//   ....[10]....
        /*00e4*/ 	.word	0x05000004


	//----- nvinfo : EIATTR_COOP_GROUP_INSTR_OFFSETS
	.align		4
.L_9189:
        /*00e8*/ 	.byte	0x04, 0x28
        /*00ea*/ 	.short	(.L_9191 - .L_9190)


	//   ....[0]....
.L_9190:
        /*00ec*/ 	.word	0x00005b10


	//   ....[1]....
        /*00f0*/ 	.word	0x00005b50


	//   ....[2]....
        /*00f4*/ 	.word	0x00005bb0


	//   ....[3]....
        /*00f8*/ 	.word	0x00005bd0


	//   ....[4]....
        /*00fc*/ 	.word	0x00005bf0


	//   ....[5]....
        /*0100*/ 	.word	0x00005cd0


	//   ....[6]....
        /*0104*/ 	.word	0x00005cf0


	//   ....[7]....
        /*0108*/ 	.word	0x00005d10


	//   ....[8]....
        /*010c*/ 	.word	0x00005f60


	//   ....[9]....
        /*0110*/ 	.word	0x00005fd0


	//   ....[10]....
        /*0114*/ 	.word	0x00006040


	//----- nvinfo : EIATTR_EXIT_INSTR_OFFSETS
	.align		4
.L_9191:
        /*0118*/ 	.byte	0x04, 0x1c
        /*011a*/ 	.short	(.L_9193 - .L_9192)


	//   ....[0]....
.L_9192:
        /*011c*/ 	.word	0x000000a0


	//   ....[1]....
        /*0120*/ 	.word	0x00005e00


	//   ....[2]....
        /*0124*/ 	.word	0x00005f10


	//----- nvinfo : EIATTR_MAX_THREADS
	.align		4
.L_9193:
        /*0128*/ 	.byte	0x04, 0x05
        /*012a*/ 	.short	(.L_9195 - .L_9194)
.L_9194:
        /*012c*/ 	.word	0x00000100
        /*0130*/ 	.word	0x00000001
        /*0134*/ 	.word	0x00000001


	//----- nvinfo : EIATTR_CRS_STACK_SIZE
	.align		4
.L_9195:
        /*0138*/ 	.byte	0x04, 0x1e
        /*013a*/ 	.short	(.L_9197 - .L_9196)
.L_9196:
        /*013c*/ 	.word	0x00000000


	//----- nvinfo : EIATTR_CBANK_PARAM_SIZE
	.align		4
.L_9197:
        /*0140*/ 	.byte	0x03, 0x19
        /*0142*/ 	.short	0x0050


	//----- nvinfo : EIATTR_PARAM_CBANK
	.align		4
        /*0144*/ 	.byte	0x04, 0x0a
        /*0146*/ 	.short	(.L_9199 - .L_9198)
	.align		4
.L_9198:
        /*0148*/ 	.word	index@(.nv.constant0._ZN18transformer_engine6detail32dgated_act_cast_transpose_kernelILi1ELi4Eff13__nv_fp8_e5m2NS_5EmptyEXadL_ZNS_5dgeluIffEET_T0_RKS3_EEXadL_ZNS_4geluIffEES5_S6_S8_EEEEvPKT2_SC_PT3_SE_PKT1_PSF_SI_mmm)
        /*014c*/ 	.short	0x0210
        /*014e*/ 	.short	0x0050


	//----- nvinfo : EIATTR_SW_WAR
	.align		4
.L_9199:
        /*0150*/ 	.byte	0x04, 0x36
        /*0152*/ 	.short	(.L_9201 - .L_9200)
.L_9200:
        /*0154*/ 	.word	0x00000008
.L_9201:


//--------------------- .nv.info._ZN18transformer_engine6detail43dgated_act_cast_transpose_kernel_notalignedILi1ELi2Eff13__nv_bfloat16NS_5EmptyEXadL_ZNS_5dgeluIffEET_T0_RKS3_EEXadL_ZNS_4geluIffEES5_S6_S8_EEEEvPKT2_SC_PT3_SE_PKT1_PSF_SI_mmm --------------------------
	.section	.nv.info._ZN18transformer_engine6detail43dgated_act_cast_transpose_kernel_notalignedILi1ELi2Eff13__nv_bfloat16NS_5EmptyEXadL_ZNS_5dgeluIffEET_T0_RKS3_EEXadL_ZNS_4geluIffEES5_S6_S8_EEEEvPKT2_SC_PT3_SE_PKT1_PSF_SI_mmm,"",@"SHT_CUDA_INFO"
	.sectionflags	@""
	.align	4


	//----- nvinfo : EIATTR_CUDA_API_VERSION
	.align		4
        /*0000*/ 	.byte	0x04, 0x37
        /*0002*/ 	.short	(.L_9203 - .L_9202)
.L_9202:
        /*0004*/ 	.word	0x00000082


	//----- nvinfo : EIATTR_KPARAM_INFO
	.align		4
.L_9203:
        /*0008*/ 	.byte	0x04, 0x17
        /*000a*/ 	.short	(.L_9205 - .L_9204)
.L_9204:
        /*000c*/ 	.word	0x00000000
        /*0010*/ 	.short	0x0009
        /*0012*/ 	.short	0x0048
        /*0014*/ 	.byte	0x00, 0xf0, 0x21, 0x00


	//----- nvinfo : EIATTR_KPARAM_INFO
	.align		4
.L_9205:
        /*0018*/ 	.byte	0x04, 0x17
        /*001a*/ 	.short	(.L_9207 - .L_9206)
.L_9206:
        /*001c*/ 	.word	0x00000000
        /*0020*/ 	.short	0x0008
        /*0022*/ 	.short	0x0040
        /*0024*/ 	.byte	0x00, 0xf0, 0x21, 0x00


	//----- nvinfo : EIATTR_KPARAM_INFO
	.align		4
.L_9207:
        /*0028*/ 	.byte	0x04, 0x17
        /*002a*/ 	.short	(.L_9209 - .L_9208)
.L_9208:
        /*002c*/ 	.word	0x00000000
        /*0030*/ 	.short	0x0007
        /*0032*/ 	.short	0x0038
        /*0034*/ 	.byte	0x00, 0xf0, 0x21, 0x00


	//----- nvinfo : EIATTR_KPARAM_INFO
	.align		4
.L_9209:
        /*0038*/ 	.byte	0x04, 0x17
        /*003a*/ 	.short	(.L_9211 - .L_9210)
.L_9210:
        /*003c*/ 	.word	0x00000000
        /*0040*/ 	.short	0x0006
        /*0042*/ 	.short	0x0030
        /*0044*/ 	.byte	0x00, 0xf0, 0x21, 0x00


	//----- nvinfo : EIATTR_KPARAM_INFO
	.align		4
.L_9211:
        /*0048*/ 	.byte	0x04, 0x17
        /*004a*/ 	.short	(.L_9213 - .L_9212)
.L_9212:
        /*004c*/ 	.word	0x00000000
        /*0050*/ 	.short	0x0005
        /*0052*/ 	.short	0x0028
        /*0054*/ 	.byte	0x00, 0xf0, 0x21, 0x00


	//----- nvinfo : EIATTR_KPARAM_INFO
	.align		4
.L_9213:
        /*0058*/ 	.byte	0x04, 0x17
        /*005a*/ 	.short	(.L_9215 - .L_9214)
.L_9214:
        /*005c*/ 	.word	0x00000000
        /*0060*/ 	.short	0x0004
        /*0062*/ 	.short	0x0020
        /*0064*/ 	.byte	0x00, 0xf0, 0x21, 0x00


	//----- nvinfo : EIATTR_KPARAM_INFO
	.align		4
.L_9215:
        /*0068*/ 	.byte	0x04, 0x17
        /*006a*/ 	.short	(.L_9217 - .L_9216)
.L_9216:
        /*006c*/ 	.word	0x00000000
        /*0070*/ 	.short	0x0003
        /*0072*/ 	.short	0x0018
        /*0074*/ 	.byte	0x00, 0xf0, 0x21, 0x00


	//----- nvinfo : EIATTR_KPARAM_INFO
	.align		4
.L_9217:
        /*0078*/ 	.byte	0x04, 0x17
        /*007a*/ 	.short	(.L_9219 - .L_9218)
.L_9218:
        /*007c*/ 	.word	0x00000000
        /*0080*/ 	.short	0x0002
        /*0082*/ 	.short	0x0010
        /*0084*/ 	.byte	0x00, 0xf0, 0x21, 0x00


	//----- nvinfo : EIATTR_KPARAM_INFO
	.align		4
.L_9219:
        /*0088*/ 	.byte	0x04, 0x17
        /*008a*/ 	.short	(.L_9221 - .L_9220)
.L_9220:
        /*008c*/ 	.word	0x00000000
        /*0090*/ 	.short	0x0001
        /*0092*/ 	.short	0x0008
        /*0094*/ 	.byte	0x00, 0xf0, 0x21, 0x00


	//----- nvinfo : EIATTR_KPARAM_INFO
	.align		4
.L_9221:
        /*0098*/ 	.byte	0x04, 0x17
        /*009a*/ 	.short	(.L_9223 - .L_9222)
.L_9222:
        /*009c*/ 	.word	0x00000000
        /*00a0*/ 	.short	0x0000
        /*00a2*/ 	.short	0x0000
        /*00a4*/ 	.byte	0x00, 0xf0, 0x21, 0x00


	//----- nvinfo : EIATTR_SPARSE_MMA_MASK
	.align		4
.L_9223:
        /*00a8*/ 	.byte	0x03, 0x50
        /*00aa*/ 	.short	0x0000


	//----- nvinfo : EIATTR_MAXREG_COUNT
	.align		4
        /*00ac*/ 	.byte	0x03, 0x1b
        /*00ae*/ 	.short	0x00ff


	//----- nvinfo : EIATTR_NUM_BARRIERS
	.align		4
        /*00b0*/ 	.byte	0x02, 0x4c
        /*00b2*/ 	.byte	0x01
	.zero		1


	//----- nvinfo : EIATTR_MERCURY_ISA_VERSION
	.align		4
        /*00b4*/ 	.byte	0x03, 0x5f
        /*00b6*/ 	.short	0x0101


	//----- nvinfo : EIATTR_COOP_GROUP_MASK_REGIDS
	.align		4
        /*00b8*/ 	.byte	0x04, 0x29
        /*00ba*/ 	.short	(.L_9225 - .L_9224)


	//   ....[0]....
.L_9224:
        /*00bc*/ 	.word	0xffffffff


	//   ....[1]....
        /*00c0*/ 	.word	0xffffffff


	//   ....[2]....
        /*00c4*/ 	.word	0xffffffff


	//   ....[3]....
        /*00c8*/ 	.word	0xffffffff


	//   ....[4]....
        /*00cc*/ 	.word	0xffffffff


	//   ....[5]....
        /*00d0*/ 	.word	0xffffffff


	//   ....[6]....
        /*00d4*/ 	.word	0xffffffff


	//   ....[7]....
        /*00d8*/ 	.word	0xffffffff


	//   ....[8]....
        /*00dc*/ 	.word	0x05000007


	//   ....[9]....
        /*00e0*/ 	.word	0x05000007


	//   ....[10]....
        /*00e4*/ 	.word	0x05000007


	//----- nvinfo : EIATTR_COOP_GROUP_INSTR_OFFSETS
	.align		4
.L_9225:
        /*00e8*/ 	.byte	0x04, 0x28
        /*00ea*/ 	.short	(.L_9227 - .L_9226)


	//   ....[0]....
.L_9226:
        /*00ec*/ 	.word	0x000047f0


	//   ....[1]....
        /*00f0*/ 	.word	0x00004830


	//   ....[2]....
        /*00f4*/ 	.word	0x00004890


	//   ....[3]....
        /*00f8*/ 	.word	0x000048d0


	//   ....[4]....
        /*00fc*/ 	.word	0x00004900


	//   ....[5]....
        /*0100*/ 	.word	0x000049f0


	//   ....[6]....
        /*0104*/ 	.word	0x00004a10


	//   ....[7]....
        /*0108*/ 	.word	0x00004a30


	//   ....[8]....
        /*010c*/ 	.word	0x00004c60


	//   ....[9]....
        /*0110*/ 	.word	0x00004cd0


	//   ....[10]....
        /*0114*/ 	.word	0x00004d40


	//----- nvinfo : EIATTR_EXIT_INSTR_OFFSETS
	.align		4
.L_9227:
        /*0118*/ 	.byte	0x04, 0x1c
        /*011a*/ 	.short	(.L_9229 - .L_9228)


	//   ....[0]....
.L_9228:
        /*011c*/ 	.word	0x000000d0


	//   ....[1]....
        /*0120*/ 	.word	0x00004b20


	//   ....[2]....
        /*0124*/ 	.word	0x00004c10


	//----- nvinfo : EIATTR_MAX_THREADS
	.align		4
.L_9229:
        /*0128*/ 	.byte	0x04, 0x05
        /*012a*/ 	.short	(.L_9231 - .L_9230)
.L_9230:
        /*012c*/ 	.word	0x00000100
        /*0130*/ 	.word	0x00000001
        /*0134*/ 	.word	0x00000001


	//----- nvinfo : EIATTR_CRS_STACK_SIZE
	.align		4
.L_9231:
        /*0138*/ 	.byte	0x04, 0x1e
        /*013a*/ 	.short	(.L_9233 - .L_9232)
.L_9232:
        /*013c*/ 	.word	0x00000000


	//----- nvinfo : EIATTR_CBANK_PARAM_SIZE
	.align		4
.L_9233:
        /*0140*/ 	.byte	0x03, 0x19
        /*0142*/ 	.short	0x0050


	//----- nvinfo : EIATTR_PARAM_CBANK
	.align		4
        /*0144*/ 	.byte	0x04, 0x0a
        /*0146*/ 	.short	(.L_9235 - .L_9234)
	.align		4
.L_9234:
        /*0148*/ 	.word	index@(.nv.constant0._ZN18transformer_engine6detail43dgated_act_cast_transpose_kernel_notalignedILi1ELi2Eff13__nv_bfloat16NS_5EmptyEXadL_ZNS_5dgeluIffEET_T0_RKS3_EEXadL_ZNS_4geluIffEES5_S6_S8_EEEEvPKT2_SC_PT3_SE_PKT1_PSF_SI_mmm)
        /*014c*/ 	.short	0x0210
        /*014e*/ 	.short	0x0050


	//----- nvinfo : EIATTR_SW_WAR
	.align		4
.L_9235:
        /*0150*/ 	.byte	0x04, 0x36
        /*0152*/ 	.short	(.L_9237 - .L_9236)
.L_9236:
        /*0154*/ 	.word	0x00000008
.L_9237:


//--------------------- .nv.info._ZN18transformer_engine6detail32dgated_act_cast_transpose_kernelILi1ELi2Eff13__nv_bfloat16NS_5EmptyEXadL_ZNS_5dgeluIffEET_T0_RKS3_EEXadL_ZNS_4geluIffEES5_S6_S8_EEEEvPKT2_SC_PT3_SE_PKT1_PSF_SI_mmm --------------------------
	.section	.nv.info._ZN18transformer_engine6detail32dgated_act_cast_transpose_kernelILi1ELi2Eff13__nv_bfloat16NS_5EmptyEXadL_ZNS_5dgeluIffEET_T0_RKS3_EEXadL_ZNS_4geluIffEES5_S6_S8_EEEEvPKT2_SC_PT3_SE_PKT1_PSF_SI_mmm,"",@"SHT_CUDA_INFO"
	.sectionflags	@""
	.align	4


	//----- nvinfo : EIATTR_CUDA_API_VERSION
	.align		4
        /*0000*/ 	.byte	0x04, 0x37
        /*0002*/ 	.short	(.L_9239 - .L_9238)
.L_9238:
        /*0004*/ 	.word	0x00000082


	//----- nvinfo : EIATTR_KPARAM_INFO
	.align		4
.L_9239:
        /*0008*/ 	.byte	0x04, 0x17
        /*000a*/ 	.short	(.L_9241 - .L_9240)
.L_9240:
        /*000c*/ 	.word	0x00000000
        /*0010*/ 	.short	0x0009
        /*0012*/ 	.short	0x0048
        /*0014*/ 	.byte	0x00, 0xf0, 0x21, 0x00


	//----- nvinfo : EIATTR_KPARAM_INFO
	.align		4
.L_9241:
        /*0018*/ 	.byte	0x04, 0x17
        /*001a*/ 	.short	(.L_9243 - .L_9242)
.L_9242:
        /*001c*/ 	.word	0x00000000
        /*0020*/ 	.short	0x0008
        /*0022*/ 	.short	0x0040
        /*0024*/ 	.byte	0x00, 0xf0, 0x21, 0x00


	//----- nvinfo : EIATTR_KPARAM_INFO
	.align		4
.L_9243:
        /*0028*/ 	.byte	0x04, 0x17
        /*002a*/ 	.short	(.L_9245 - .L_9244)
.L_9244:
        /*002c*/ 	.word	0x00000000
        /*0030*/ 	.short	0x0007
        /*0032*/ 	.short	0x0038
        /*0034*/ 	.byte	0x00, 0xf0, 0x21, 0x00


	//----- nvinfo : EIATTR_KPARAM_INFO
	.align		4
.L_9245:
        /*0038*/ 	.byte	0x04, 0x17
        /*003a*/ 	.short	(.L_9247 - .L_9246)
.L_9246:
        /*003c*/ 	.word	0x00000000
        /*0040*/ 	.short	0x0006
        /*0042*/ 	.short	0x0030
        /*0044*/ 	.byte	0x00, 0xf0, 0x21, 0x00


	//----- nvinfo : EIATTR_KPARAM_INFO
	.align		4
.L_9247:
        /*0048*/ 	.byte	0x04, 0x17
        /*004a*/ 	.short	(.L_9249 - .L_9248)
.L_9248:
        /*004c*/ 	.word	0x00000000
        /*0050*/ 	.short	0x0005
        /*0052*/ 	.short	0x0028
        /*0054*/ 	.byte	0x00, 0xf0, 0x21, 0x00


	//----- nvinfo : EIATTR_KPARAM_INFO
	.align		4
.L_9249:
        /*0058*/ 	.byte	0x04, 0x17
        /*005a*/ 	.short	(.L_9251 - .L_9250)
.L_9250:
        /*005c*/ 	.word	0x00000000
        /*0060*/ 	.short	0x0004
        /*0062*/ 	.short	0x0020
        /*0064*/ 	.byte	0x00, 0xf0, 0x21, 0x00


	//----- nvinfo : EIATTR_KPARAM_INFO
	.align		4
.L_9251:
        /*0068*/ 	.byte	0x04, 0x17
        /*006a*/ 	.short	(.L_9253 - .L_9252)
.L_9252:
        /*006c*/ 	.word	0x00000000
        /*0070*/ 	.short	0x0003
        /*0072*/ 	.short	0x0018
        /*0074*/ 	.byte	0x00, 0xf0, 0x21, 0x00


	//----- nvinfo : EIATTR_KPARAM_INFO
	.align		4
.L_9253:
        /*0078*/ 	.byte	0x04, 0x17
        /*007a*/ 	.short	(.L_9255 - .L_9254)
.L_9254:
        /*007c*/ 	.word	0x00000000
        /*0080*/ 	.short	0x0002
        /*0082*/ 	.short	0x0010
        /*0084*/ 	.byte	0x00, 0xf0, 0x21, 0x00


	//----- nvinfo : EIATTR_KPARAM_INFO
	.align		4
.L_9255:
        /*0088*/ 	.byte	0x04, 0x17
        /*008a*/ 	.short	(.L_9257 - .L_9256)
.L_9256:
        /*008c*/ 	.word	0x00000000
        /*0090*/ 	.short	0x0001
        /*0092*/ 	.short	0x0008
        /*0094*/ 	.byte	0x00, 0xf0, 0x21, 0x00


	//----- nvinfo : EIATTR_KPARAM_INFO
	.align		4
.L_9257:
        /*0098*/ 	.byte	0x04, 0x17
        /*009a*/ 	.short	(.L_9259 - .L_9258)
.L_9258:
        /*009c*/ 	.word	0x00000000
        /*00a0*/ 	.short	0x0000
        /*00a2*/ 	.short	0x0000
        /*00a4*/ 	.byte	0x00, 0xf0, 0x21, 0x00


	//----- nvinfo : EIATTR_SPARSE_MMA_MASK
	.align		4
.L_9259:
        /*00a8*/ 	.byte	0x03, 0x50
        /*00aa*/ 	.short	0x0000


	//----- nvinfo : EIATTR_MAXREG_COUNT
	.align		4
        /*00ac*/ 	.byte	0x03, 0x1b
        /*00ae*/ 	.short	0x00ff


	//----- nvinfo : EIATTR_NUM_BARRIERS
	.align		4
        /*00b0*/ 	.byte	0x02, 0x4c
        /*00b2*/ 	.byte	0x01
	.zero		1


	//----- nvinfo : EIATTR_MERCURY_ISA_VERSION
	.align		4
        /*00b4*/ 	.byte	0x03, 0x5f
        /*00b6*/ 	.short	0x0101


	//----- nvinfo : EIATTR_INT_WARP_WIDE_INSTR_OFFSETS
	.align		4
        /*00b8*/ 	.byte	0x04, 0x31
        /*00ba*/ 	.short	(.L_9261 - .L_9260)


	//   ....[0]....
.L_9260:
        /*00bc*/ 	.word	0x000035c0


	//   ....[1]....
        /*00c0*/ 	.word	0x000036e0


	//----- nvinfo : EIATTR_COOP_GROUP_MASK_REGIDS
	.align		4
.L_9261:
        /*00c4*/ 	.byte	0x04, 0x29
        /*00c6*/ 	.short	(.L_9263 - .L_9262)


	//   ....[0]....
.L_9262:
        /*00c8*/ 	.word	0xffffffff


	//   ....[1]....
        /*00cc*/ 	.word	0xffffffff


	//   ....[2]....
        /*00d0*/ 	.word	0xffffffff


	//   ....[3]....
        /*00d4*/ 	.word	0xffffffff


	//   ....[4]....
        /*00d8*/ 	.word	0xffffffff


	//   ....[5]....
        /*00dc*/ 	.word	0xffffffff


	//   ....[6]....
        /*00e0*/ 	.word	0xffffffff


	//   ....[7]....
        /*00e4*/ 	.word	0xffffffff


	//   ....[8]....
        /*00e8*/ 	.word	0x05000007


	//   ....[9]....
        /*00ec*/ 	.word	0x05000007


	//   ....[10]....
        /*00f0*/ 	.word	0x05000007


	//----- nvinfo : EIATTR_COOP_GROUP_INSTR_OFFSETS
	.align		4
.L_9263:
        /*00f4*/ 	.byte	0x04, 0x28
        /*00f6*/ 	.short	(.L_9265 - .L_9264)


	//   ....[0]....
.L_9264:
        /*00f8*/ 	.word	0x00003590


	//   ....[1]....
        /*00fc*/ 	.word	0x000035f0


	//   ....[2]....
        /*0100*/ 	.word	0x00003610


	//   ....[3]....
        /*0104*/ 	.word	0x00003630


	//   ....[4]....
        /*0108*/ 	.word	0x00003650


	//   ....[5]....
        /*010c*/ 	.word	0x00003740


	//   ....[6]....
        /*0110*/ 	.word	0x00003760


	//   ....[7]....
        /*0114*/ 	.word	0x00003780


	//   ....[8]....
        /*0118*/ 	.word	0x000039b0


	//   ....[9]....
        /*011c*/ 	.word	0x00003a20


	//   ....[10]....
        /*0120*/ 	.word	0x00003a90


	//----- nvinfo : EIATTR_EXIT_INSTR_OFFSETS
	.align		4
.L_9265:
        /*0124*/ 	.byte	0x04, 0x1c
        /*0126*/ 	.short	(.L_9267 - .L_9266)


	//   ....[0]....
.L_9266:
        /*0128*/ 	.word	0x000000a0


	//   ....[1]....
        /*012c*/ 	.word	0x00003850


	//   ....[2]....
        /*0130*/ 	.word	0x00003960


	//----- nvinfo : EIATTR_MAX_THREADS
	.align		4
.L_9267:
        /*0134*/ 	.byte	0x04, 0x05
        /*0136*/ 	.short	(.L_9269 - .L_9268)
.L_9268:
        /*0138*/ 	.word	0x00000100
        /*013c*/ 	.word	0x00000001
        /*0140*/ 	.word	0x00000001


	//----- nvinfo : EIATTR_CRS_STACK_SIZE
	.align		4
.L_9269:
        /*0144*/ 	.byte	0x04, 0x1e
        /*0146*/ 	.short	(.L_9271 - .L_9270)
.L_9270:
        /*0148*/ 	.word	0x00000000


	//----- nvinfo : EIATTR_CBANK_PARAM_SIZE
	.align		4
.L_9271:
        /*014c*/ 	.byte	0x03, 0x19
        /*014e*/ 	.short	0x0050


	//----- nvinfo : EIATTR_PARAM_CBANK
	.align		4
        /*0150*/ 	.byte	0x04, 0x0a
        /*0152*/ 	.short	(.L_9273 - .L_9272)
	.align		4
.L_9272:
        /*0154*/ 	.word	index@(.nv.constant0._ZN18transformer_engine6detail32dgated_act_cast_transpose_kernelILi1ELi2Eff13__nv_bfloat16NS_5EmptyEXadL_ZNS_5dgeluIffEET_T0_RKS3_EEXadL_ZNS_4geluIffEES5_S6_S8_EEEEvPKT2_SC_PT3_SE_PKT1_PSF_SI_mmm)
        /*0158*/ 	.short	0x0210
        /*015a*/ 	.short	0x0050


	//----- nvinfo : EIATTR_SW_WAR
	.align		4
.L_9273:
        /*015c*/ 	.byte	0x04, 0x36
        /*015e*/ 	.short	(.L_9275 - .L_9274)
.L_9274:
        /*0160*/ 	.word	0x00000008
.L_9275:


//--------------------- .nv.info._ZN18transformer_engine6detail43dgated_act_cast_transpose_kernel_notalignedILi1ELi2Eff6__halfNS_5EmptyEXadL_ZNS_5dgeluIffEET_T0_RKS3_EEXadL_ZNS_4geluIffEES5_S6_S8_EEEEvPKT2_SC_PT3_SE_PKT1_PSF_SI_mmm --------------------------
	.section	.nv.info._ZN18transformer_engine6detail43dgated_act_cast_transpose_kernel_notalignedILi1ELi2Eff6__halfNS_5EmptyEXadL_ZNS_5dgeluIffEET_T0_RKS3_EEXadL_ZNS_4geluIffEES5_S6_S8_EEEEvPKT2_SC_PT3_SE_PKT1_PSF_SI_mmm,"",@"SHT_CUDA_INFO"
	.sectionflags	@""
	.align	4


	//----- nvinfo : EIATTR_CUDA_API_VERSION
	.align		4
        /*0000*/ 	.byte	0x04, 0x37
        /*0002*/ 	.short	(.L_9277 - .L_9276)
.L_9276:
        /*0004*/ 	.word	0x00000082


	//----- nvinfo : EIATTR_KPARAM_INFO
	.align		4
.L_9277:
        /*0008*/ 	.byte	0x04, 0x17
        /*000a*/ 	.short	(.L_9279 - .L_9278)
.L_9278:
        /*000c*/ 	.word	0x00000000
        /*0010*/ 	.short	0x0009
        /*0012*/ 	.short	0x0048
        /*0014*/ 	.byte	0x00, 0xf0, 0x21, 0x00


	//----- nvinfo : EIATTR_KPARAM_INFO
	.align		4
.L_9279:
        /*0018*/ 	.byte	0x04, 0x17
        /*001a*/ 	.short	(.L_9281 - .L_9280)
.L_9280:
        /*001c*/ 	.word	0x00000000
        /*0020*/ 	.short	0x0008
        /*0022*/ 	.short	0x0040
        /*0024*/ 	.byte	0x00, 0xf0, 0x21, 0x00


	//----- nvinfo : EIATTR_KPARAM_INFO
	.align		4
.L_9281:
        /*0028*/ 	.byte	0x04, 0x17
        /*002a*/ 	.short	(.L_9283 - .L_9282)
.L_9282:
        /*002c*/ 	.word	0x00000000
        /*0030*/ 	.short	0x0007
        /*0032*/ 	.short	0x0038
        /*0034*/ 	.byte	0x00, 0xf0, 0x21, 0x00


	//----- nvinfo : EIATTR_KPARAM_INFO
	.align		4
.L_9283:
        /*0038*/ 	.byte	0x04, 0x17
        /*003a*/ 	.short	(.L_9285 - .L_9284)
.L_9284:
        /*003c*/ 	.word	0x00000000
        /*0040*/ 	.short	0x0006
        /*0042*/ 	.short	0x0030
        /*0044*/ 	.byte	0x00, 0xf0, 0x21, 0x00


	//----- nvinfo : EIATTR_KPARAM_INFO
	.align		4
.L_9285:
        /*0048*/ 	.byte	0x04, 0x17
        /*004a*/ 	.short	(.L_9287 - .L_9286)
.L_9286:
        /*004c*/ 	.word	0x00000000
        /*0050*/ 	.short	0x0005
        /*0052*/ 	.short	0x0028
        /*0054*/ 	.byte	0x00, 0xf0, 0x21, 0x00


	//----- nvinfo : EIATTR_KPARAM_INFO
	.align		4
.L_9287:
        /*0058*/ 	.byte	0x04, 0x17
        /*005a*/ 	.short	(.L_9289 - .L_9288)
.L_9288:
        /*005c*/ 	.word	0x00000000
        /*0060*/ 	.short	0x0004
        /*0062*/ 	.short	0x0020
        /*0064*/ 	.byte	0x00, 0xf0, 0x21, 0x00


	//----- nvinfo : EIATTR_KPARAM_INFO
	.align		4
.L_9289:
        /*0068*/ 	.byte	0x04, 0x17
        /*006a*/ 	.short	(.L_9291 - .L_9290)
.L_9290:
        /*006c*/ 	.word	0x00000000
        /*0070*/ 	.short	0x0003
        /*0072*/ 	.short	0x0018
        /*0074*/ 	.byte	0x00, 0xf0, 0x21, 0x00


	//----- nvinfo : EIATTR_KPARAM_INFO
	.align		4
.L_9291:
        /*0078*/ 	.byte	0x04, 0x17
        /*007a*/ 	.short	(.L_9293 - .L_9292)
.L_9292:
        /*007c*/ 	.word	0x00000000
        /*0080*/ 	.short	0x0002
        /*0082*/ 	.short	0x0010
        /*0084*/ 	.byte	0x00, 0xf0, 0x21, 0x00


	//----- nvinfo : EIATTR_KPARAM_INFO
	.align		4
.L_9293:
        /*0088*/ 	.byte	0x04, 0x17
        /*008a*/ 	.short	(.L_9295 - .L_9294)
.L_9294:
        /*008c*/ 	.word	0x00000000
        /*0090*/ 	.short	0x0001
        /*0092*/ 	.short	0x0008
        /*0094*/ 	.byte	0x00, 0xf0, 0x21, 0x00


	//----- nvinfo : EIATTR_KPARAM_INFO
	.align		4
.L_9295:
        /*0098*/ 	.byte	0x04, 0x17
        /*009a*/ 	.short	(.L_9297 - .L_9296)
.L_9296:
        /*009c*/ 	.word	0x00000000
        /*00a0*/ 	.short	0x0000
        /*00a2*/ 	.short	0x0000
        /*00a4*/ 	.byte	0x00, 0xf0, 0x21, 0x00


	//----- nvinfo : EIATTR_SPARSE_MMA_MASK
	.align		4
.L_9297:
        /*00a8*/ 	.byte	0x03, 0x50
        /*00aa*/ 	.short	0x0000


	//----- nvinfo : EIATTR_MAXREG_COUNT
	.align		4
        /*00ac*/ 	.byte	0x03, 0x1b
        /*00ae*/ 	.short	0x00ff


	//----- nvinfo : EIATTR_NUM_BARRIERS
	.align		4
        /*00b0*/ 	.byte	0x02, 0x4c
        /*00b2*/ 	.byte	0x01
	.zero		1


	//----- nvinfo : EIATTR_MERCURY_ISA_VERSION
	.align		4
        /*00b4*/ 	.byte	0x03, 0x5f
        /*00b6*/ 	.short	0x0101


	//----- nvinfo : EIATTR_COOP_GROUP_MASK_REGIDS
	.align		4
        /*00b8*/ 	.byte	0x04, 0x29
        /*00ba*/ 	.short	(.L_9299 - .L_9298)


	//   ....[0]....
.L_9298:
        /*00bc*/ 	.word	0xffffffff


	//   ....[1]....
        /*00c0*/ 	.word	0xffffffff


	//   ....[2]....
        /*00c4*/ 	.word	0xffffffff


	//   ....[3]....
        /*00c8*/ 	.word	0xffffffff


	//   ....[4]....
        /*00cc*/ 	.word	0xffffffff


	//   ....[5]....
        /*00d0*/ 	.word	0xffffffff


	//   ....[6]....
        /*00d4*/ 	.word	0xffffffff


	//   ....[7]....
        /*00d8*/ 	.word	0xffffffff


	//   ....[8]....
        /*00dc*/ 	.word	0x05000007


	//   ....[9]....
        /*00e0*/ 	.word	0x05000007


	//   ....[10]....
        /*00e4*/ 	.word	0x05000007


	//----- nvinfo : EIATTR_COOP_GROUP_INSTR_OFFSETS
	.align		4
.L_9299:
        /*00e8*/ 	.byte	0x04, 0x28
        /*00ea*/ 	.short	(.L_9301 - .L_9300)


	//   ....[0]....
.L_9300:
        /*00ec*/ 	.word	0x000047f0


	//   ....[1]....
        /*00f0*/ 	.word	0x00004830


	//   ....[2]....
        /*00f4*/ 	.word	0x00004890


	//   ....[3]....
        /*00f8*/ 	.word	0x000048d0


	//   ....[4]....
        /*00fc*/ 	.word	0x00004900


	//   ....[5]....
        /*0100*/ 	.word	0x000049f0


	//   ....[6]....
        /*0104*/ 	.word	0x00004a10


	//   ....[7]....
        /*0108*/ 	.word	0x00004a30


	//   ....[8]....
        /*010c*/ 	.word	0x00004c60


	//   ....[9]....
        /*0110*/ 	.word	0x00004cd0


	//   ....[10]....
        /*0114*/ 	.word	0x00004d40


	//----- nvinfo : EIATTR_EXIT_INSTR_OFFSETS
	.align		4
.L_9301:
        /*0118*/ 	.byte	0x04, 0x1c
        /*011a*/ 	.short	(.L_9303 - .L_9302)


	//   ....[0]....
.L_9302:
        /*011c*/ 	.word	0x000000d0


	//   ....[1]....
        /*0120*/ 	.word	0x00004b20


	//   ....[2]....
        /*0124*/ 	.word	0x00004c10


	//----- nvinfo : EIATTR_MAX_THREADS
	.align		4
.L_9303:
        /*0128*/ 	.byte	0x04, 0x05
        /*012a*/ 	.short	(.L_9305 - .L_9304)
.L_9304:
        /*012c*/ 	.word	0x00000100
        /*0130*/ 	.word	0x00000001
        /*0134*/ 	.word	0x00000001


	//----- nvinfo : EIATTR_CRS_STACK_SIZE
	.align		4
.L_9305:
        /*0138*/ 	.byte	0x04, 0x1e
        /*013a*/ 	.short	(.L_9307 - .L_9306)
.L_9306:
        /*013c*/ 	.word	0x00000000


	//----- nvinfo : EIATTR_CBANK_PARAM_SIZE
	.align		4
.L_9307:
        /*0140*/ 	.byte	0x03, 0x19
        /*0142*/ 	.short	0x0050


	//----- nvinfo : EIATTR_PARAM_CBANK
	.align		4
        /*0144*/ 	.byte	0x04, 0x0a
        /*0146*/ 	.short	(.L_9309 - .L_9308)
	.align		4
.L_9308:
        /*0148*/ 	.word	index@(.nv.constant0._ZN18transformer_engine6detail43dgated_act_cast_transpose_kernel_notalignedILi1ELi2Eff6__halfNS_5EmptyEXadL_ZNS_5dgeluIffEET_T0_RKS3_EEXadL_ZNS_4geluIffEES5_S6_S8_EEEEvPKT2_SC_PT3_SE_PKT1_PSF_SI_mmm)
        /*014c*/ 	.short	0x0210
        /*014e*/ 	.short	0x0050


	//----- nvinfo : EIATTR_SW_WAR
	.align		4
.L_9309:
        /*0150*/ 	.byte	0x04, 0x36
        /*0152*/ 	.short	(.L_9311 - .L_9310)
.L_9310:
        /*0154*/ 	.word	0x00000008
.L_9311:


//--------------------- .nv.info._ZN18transformer_engine6detail32dgated_act_cast_transpose_kernelILi1ELi2Eff6__halfNS_5EmptyEXadL_ZNS_5dgeluIffEET_T0_RKS3_EEXadL_ZNS_4geluIffEES5_S6_S8_EEEEvPKT2_SC_PT3_SE_PKT1_PSF_SI_mmm --------------------------
	.section	.nv.info._ZN18transformer_engine6detail32dgated_act_cast_transpose_kernelILi1ELi2Eff6__halfNS_5EmptyEXadL_ZNS_5dgeluIffEET_T0_RKS3_EEXadL_ZNS_4geluIffEES5_S6_S8_EEEEvPKT2_SC_PT3_SE_PKT1_PSF_SI_mmm,"",@"SHT_CUDA_INFO"
	.sectionflags	@""
	.align	4


	//----- nvinfo : EIATTR_CUDA_API_VERSION
	.align		4
        /*0000*/ 	.byte	0x04, 0x37
        /*0002*/ 	.short	(.L_9313 - .L_9312)
.L_9312:
        /*0004*/ 	.word	0x00000082


	//----- nvinfo : EIATTR_KPARAM_INFO
	.align		4
.L_9313:
        /*0008*/ 	.byte	0x04, 0x17
        /*000a*/ 	.short	(.L_9315 - .L_9314)
.L_9314:
        /*000c*/ 	.word	0x00000000
        /*0010*/ 	.short	0x0009
        /*0012*/ 	.short	0x0048
        /*0014*/ 	.byte	0x00, 0xf0, 0x21, 0x00


	//----- nvinfo : EIATTR_KPARAM_INFO
	.align		4
.L_9315:
        /*0018*/ 	.byte	0x04, 0x17
        /*001a*/ 	.short	(.L_9317 - .L_9316)
.L_9316:
        /*001c*/ 	.word	0x00000000
        /*0020*/ 	.short	0x0008
        /*0022*/ 	.short	0x0040
        /*0024*/ 	.byte	0x00, 0xf0, 0x21, 0x00


	//----- nvinfo : EIATTR_KPARAM_INFO
	.align		4
.L_9317:
        /*0028*/ 	.byte	0x04, 0x17
        /*002a*/ 	.short	(.L_9319 - .L_9318)
.L_9318:
        /*002c*/ 	.word	0x00000000
        /*0030*/ 	.short	0x0007
        /*0032*/ 	.short	0x0038
        /*0034*/ 	.byte	0x00, 0xf0, 0x21, 0x00


	//----- nvinfo : EIATTR_KPARAM_INFO
	.align		4
.L_9319:
        /*0038*/ 	.byte	0x04, 0x17
        /*003a*/ 	.short	(.L_9321 - .L_9320)
.L_9320:
        /*003c*/ 	.word	0x00000000
        /*0040*/ 	.short	0x0006
        /*0042*/ 	.short	0x0030
        /*0044*/ 	.byte	0x00, 0xf0, 0x21, 0x00


	//----- nvinfo : EIATTR_KPARAM_INFO
	.align		4
.L_9321:
        /*0048*/ 	.byte	0x04, 0x17
        /*004a*/ 	.short	(.L_9323 - .L_9322)
.L_9322:
        /*004c*/ 	.word	0x00000000
        /*0050*/ 	.short	0x0005
        /*0052*/ 	.short	0x0028
        /*0054*/ 	.byte	0x00, 0xf0, 0x21, 0x00


	//----- nvinfo : EIATTR_KPARAM_INFO
	.align		4
.L_9323:
        /*0058*/ 	.byte	0x04, 0x17
        /*005a*/ 	.short	(.L_9325 - .L_9324)
.L_9324:
        /*005c*/ 	.word	0x00000000
        /*0060*/ 	.short	0x0004
        /*0062*/ 	.short	0x0020
        /*0064*/ 	.byte	0x00, 0xf0, 0x21, 0x00


	//----- nvinfo : EIATTR_KPARAM_INFO
	.align		4
.L_9325:
        /*0068*/ 	.byte	0x04, 0x17
        /*006a*/ 	.short	(.L_9327 - .L_9326)
.L_9326:
        /*006c*/ 	.word	0x00000000
        /*0070*/ 	.short	0x0003
        /*0072*/ 	.short	0x0018
        /*0074*/ 	.byte	0x00, 0xf0, 0x21, 0x00


	//----- nvinfo : EIATTR_KPARAM_INFO
	.align		4
.L_9327:
        /*0078*/ 	.byte	0x04, 0x17
        /*007a*/ 	.short	(.L_9329 - .L_9328)
.L_9328:
        /*007c*/ 	.word	0x00000000
        /*0080*/ 	.short	0x0002
        /*0082*/ 	.short	0x0010
        /*0084*/ 	.byte	0x00, 0xf0, 0x21, 0x00


	//----- nvinfo : EIATTR_KPARAM_INFO
	.align		4
.L_9329:
        /*0088*/ 	.byte	0x04, 0x17
        /*008a*/ 	.short	(.L_9331 - .L_9330)
.L_9330:
        /*008c*/ 	.word	0x00000000
        /*0090*/ 	.short	0x0001
        /*0092*/ 	.short	0x0008
        /*0094*/ 	.byte	0x00, 0xf0, 0x21, 0x00


	//----- nvinfo : EIATTR_KPARAM_INFO
	.align		4
.L_9331:
        /*0098*/ 	.byte	0x04, 0x17
        /*009a*/ 	.short	(.L_9333 - .L_9332)
.L_9332:
        /*009c*/ 	.word	0x00000000
        /*00a0*/ 	.short	0x0000
        /*00a2*/ 	.short	0x0000
        /*00a4*/ 	.byte	0x00, 0xf0, 0x21, 0x00


	//----- nvinfo : EIATTR_SPARSE_MMA_MASK
	.align		4
.L_9333:
        /*00a8*/ 	.byte	0x03, 0x50
        /*00aa*/ 	.short	0x0000


	//----- nvinfo : EIATTR_MAXREG_COUNT
	.align		4
        /*00ac*/ 	.byte	0x03, 0x1b
        /*00ae*/ 	.short	0x00ff


	//----- nvinfo : EIATTR_NUM_BARRIERS
	.align		4
        /*00b0*/ 	.byte	0x02, 0x4c
        /*00b2*/ 	.byte	0x01
	.zero		1


	//----- nvinfo : EIATTR_MERCURY_ISA_VERSION
	.align		4
        /*00b4*/ 	.byte	0x03, 0x5f
        /*00b6*/ 	.short	0x0101


	//----- nvinfo : EIATTR_INT_WARP_WIDE_INSTR_OFFSETS
	.align		4
        /*00b8*/ 	.byte	0x04, 0x31
        /*00ba*/ 	.short	(.L_9335 - .L_9334)


	//   ....[0]....
.L_9334:
        /*00bc*/ 	.word	0x000035c0


	//   ....[1]....
        /*00c0*/ 	.word	0x000036e0


	//----- nvinfo : EIATTR_COOP_GROUP_MASK_REGIDS
	.align		4
.L_9335:
        /*00c4*/ 	.byte	0x04, 0x29
        /*00c6*/ 	.short	(.L_9337 - .L_9336)


	//   ....[0]....
.L_9336:
        /*00c8*/ 	.word	0xffffffff


	//   ....[1]....
        /*00cc*/ 	.word	0xffffffff


	//   ....[2]....
        /*00d0*/ 	.word	0xffffffff


	//   ....[3]....
        /*00d4*/ 	.word	0xffffffff


	//   ....[4]....
        /*00d8*/ 	.word	0xffffffff


	//   ....[5]....
        /*00dc*/ 	.word	0xffffffff


	//   ....[6]....
        /*00e0*/ 	.word	0xffffffff


	//   ....[7]....
        /*00e4*/ 	.word	0xffffffff


	//   ....[8]....
        /*00e8*/ 	.word	0x05000007


	//   ....[9]....
        /*00ec*/ 	.word	0x05000007


	//   ....[10]....
        /*00f0*/ 	.word	0x05000007


	//----- nvinfo : EIATTR_COOP_GROUP_INSTR_OFFSETS
	.align		4
.L_9337:
        /*00f4*/ 	.byte	0x04, 0x28
        /*00f6*/ 	.short	(.L_9339 - .L_9338)


	//   ....[0]....
.L_9338:
        /*00f8*/ 	.word	0x00003590


	//   ....[1]....
        /*00fc*/ 	.word	0x000035f0


	//   ....[2]....
        /*0100*/ 	.word	0x00003610


	//   ....[3]....
        /*0104*/ 	.word	0x00003630


	//   ....[4]....
        /*0108*/ 	.word	0x00003650


	//   ....[5]....
        /*010c*/ 	.word	0x00003740


	//   ....[6]....
        /*0110*/ 	.word	0x00003760


	//   ....[7]....
        /*0114*/ 	.word	0x00003780


	//   ....[8]....
        /*0118*/ 	.word	0x000039b0


	//   ....[9]....
        /*011c*/ 	.word	0x00003a20


	//   ....[10]....
        /*0120*/ 	.word	0x00003a90


	//----- nvinfo : EIATTR_EXIT_INSTR_OFFSETS
	.align		4
.L_9339:
        /*0124*/ 	.byte	0x04, 0x1c
        /*0126*/ 	.short	(.L_9341 - .L_9340)


	//   ....[0]....
.L_9340:
        /*0128*/ 	.word	0x000000a0


	//   ....[1]....
        /*012c*/ 	.word	0x00003850


	//   ....[2]....
        /*0130*/ 	.word	0x00003960


	//----- nvinfo : EIATTR_MAX_THREADS
	.align		4
.L_9341:
        /*0134*/ 	.byte	0x04, 0x05
        /*0136*/ 	.short	(.L_9343 - .L_9342)
.L_9342:
        /*0138*/ 	.word	0x00000100
        /*013c*/ 	.word	0x00000001
        /*0140*/ 	.word	0x00000001


	//----- nvinfo : EIATTR_CRS_STACK_SIZE
	.align		4
.L_9343:
        /*0144*/ 	.byte	0x04, 0x1e
        /*0146*/ 	.short	(.L_9345 - .L_9344)
.L_9344:
        /*0148*/ 	.word	0x00000000


	//----- nvinfo : EIATTR_CBANK_PARAM_SIZE
	.align		4
.L_9345:
        /*014c*/ 	.byte	0x03, 0x19
        /*014e*/ 	.short	0x0050


	//----- nvinfo : EIATTR_PARAM_CBANK
	.align		4
        /*0150*/ 	.byte	0x04, 0x0a
        /*0152*/ 	.short	(.L_9347 - .L_9346)
	.align		4
.L_9346:
        /*0154*/ 	.word	index@(.nv.constant0._ZN18transformer_engine6detail32dgated_act_cast_transpose_kernelILi1ELi2Eff6__halfNS_5EmptyEXadL_ZNS_5dgeluIffEET_T0_RKS3_EEXadL_ZNS_4geluIffEES5_S6_S8_EEEEvPKT2_SC_PT3_SE_PKT1_PSF_SI_mmm)
        /*0158*/ 	.short	0x0210
        /*015a*/ 	.short	0x0050


	//----- nvinfo : EIATTR_SW_WAR
	.align		4
.L_9347:
        /*015c*/ 	.byte	0x04, 0x36
        /*015e*/ 	.short	(.L_9349 - .L_9348)
.L_9348:
        /*0160*/ 	.word	0x00000008
.L_9349:


//--------------------- .nv.info._ZN18transformer_engine6detail43dgated_act_cast_transpose_kernel_notalignedILi1ELi1EfffNS_5EmptyEXadL_ZNS_5dgeluIffEET_T0_RKS2_EEXadL_ZNS_4geluIffEES4_S5_S7_EEEEvPKT2_SB_PT3_SD_PKT1_PSE_SH_mmm --------------------------
	.section	.nv.info._ZN18transformer_engine6detail43dgated_act_cast_transpose_kernel_notalignedILi1ELi1EfffNS_5EmptyEXadL_ZNS_5dgeluIffEET_T0_RKS2_EEXadL_ZNS_4geluIffEES4_S5_S7_EEEEvPKT2_SB_PT3_SD_PKT1_PSE_SH_mmm,"",@"SHT_CUDA_INFO"
	.sectionflags	@""
	.align	4


	//----- nvinfo : EIATTR_CUDA_API_VERSION
	.align		4
        /*0000*/ 	.byte	0x04, 0x37
        /*0002*/ 	.short	(.L_9351 - .L_9350)
.L_9350:
        /*0004*/ 	.word	0x00000082


	//----- nvinfo : EIATTR_KPARAM_INFO
	.align		4
.L_9351:
        /*0008*/ 	.byte	0x04, 0x17
        /*000a*/ 	.short	(.L_9353 - .L_9352)
.L_9352:
        /*000c*/ 	.word	0x00000000
        /*0010*/ 	.short	0x0009
        /*0012*/ 	.short	0x0048
        /*0014*/ 	.byte	0x00, 0xf0, 0x21, 0x00


	//----- nvinfo : EIATTR_KPARAM_INFO
	.align		4
.L_9353:
        /*0018*/ 	.byte	0x04, 0x17
        /*001a*/ 	.short	(.L_9355 - .L_9354)
.L_9354:
        /*001c*/ 	.word	0x00000000
        /*0020*/ 	.short	0x0008
        /*0022*/ 	.short	0x0040
        /*0024*/ 	.byte	0x00, 0xf0, 0x21, 0x00


	//----- nvinfo : EIATTR_KPARAM_INFO
	.align		4
.L_9355:
        /*0028*/ 	.byte	0x04, 0x17
        /*002a*/ 	.short	(.L_9357 - .L_9356)
.L_9356:
        /*002c*/ 	.word	0x00000000
        /*0030*/ 	.short	0x0007
        /*0032*/ 	.short	0x0038
        /*0034*/ 	.byte	0x00, 0xf0, 0x21, 0x00


	//----- nvinfo : EIATTR_KPARAM_INFO
	.align		4
.L_9357:
        /*0038*/ 	.byte	0x04, 0x17
        /*003a*/ 	.short	(.L_9359 - .L_9358)
.L_9358:
        /*003c*/ 	.word	0x00000000
        /*0040*/ 	.short	0x0006
        /*0042*/ 	.short	0x0030
        /*0044*/ 	.byte	0x00, 0xf0, 0x21, 0x00


	//----- nvinfo : EIATTR_KPARAM_INFO
	.align		4
.L_9359:
        /*0048*/ 	.byte	0x04, 0x17
        /*004a*/ 	.short	(.L_9361 - .L_9360)
.L_9360:
        /*004c*/ 	.word	0x00000000
        /*0050*/ 	.short	0x0005
        /*0052*/ 	.short	0x0028
        /*0054*/ 	.byte	0x00, 0xf0, 0x21, 0x00


	//----- nvinfo : EIATTR_KPARAM_INFO
	.align		4
.L_9361:
        /*0058*/ 	.byte	0x04, 0x17
        /*005a*/ 	.short	(.L_9363 - .L_9362)
.L_9362:
        /*005c*/ 	.word	0x00000000
        /*0060*/ 	.short	0x0004
        /*0062*/ 	.short	0x0020
        /*0064*/ 	.byte	0x00, 0xf0, 0x21, 0x00


	//----- nvinfo : EIATTR_KPARAM_INFO
	.align		4
.L_9363:
        /*0068*/ 	.byte	0x04, 0x17
        /*006a*/ 	.short	(.L_9365 - .L_9364)
.L_9364:
        /*006c*/ 	.word	0x00000000
        /*0070*/ 	.short	0x0003
        /*0072*/ 	.short	0x0018
        /*0074*/ 	.byte	0x00, 0xf0, 0x21, 0x00


	//----- nvinfo : EIATTR_KPARAM_INFO
	.align		4
.L_9365:
        /*0078*/ 	.byte	0x04, 0x17
        /*007a*/ 	.short	(.L_9367 - .L_9366)
.L_9366:
        /*007c*/ 	.word	0x00000000
        /*0080*/ 	.short	0x0002
        /*0082*/ 	.short	0x0010
        /*0084*/ 	.byte	0x00, 0xf0, 0x21, 0x00


	//----- nvinfo : EIATTR_KPARAM_INFO
	.align		4
.L_9367:
        /*0088*/ 	.byte	0x04, 0x17
        /*008a*/ 	.short	(.L_9369 - .L_9368)
.L_9368:
        /*008c*/ 	.word	0x00000000
        /*0090*/ 	.short	0x0001
        /*0092*/ 	.short	0x0008
        /*0094*/ 	.byte	0x00, 0xf0, 0x21, 0x00


	//----- nvinfo : EIATTR_KPARAM_INFO
	.align		4
.L_9369:
        /*0098*/ 	.byte	0x04, 0x17
        /*009a*/ 	.short	(.L_9371 - .L_9370)
.L_9370:
        /*009c*/ 	.word	0x00000000
        /*00a0*/ 	.short	0x0000
        /*00a2*/ 	.short	0x0000
        /*00a4*/ 	.byte	0x00, 0xf0, 0x21, 0x00


	//----- nvinfo : EIATTR_SPARSE_MMA_MASK
	.align		4
.L_9371:
        /*00a8*/ 	.byte	0x03, 0x50
        /*00aa*/ 	.short	0x0000


	//----- nvinfo : EIATTR_MAXREG_COUNT
	.align		4
        /*00ac*/ 	.byte	0x03, 0x1b
        /*00ae*/ 	.short	0x00ff


	//----- nvinfo : EIATTR_NUM_BARRIERS
	.align		4
        /*00b0*/ 	.byte	0x02, 0x4c
        /*00b2*/ 	.byte	0x01
	.zero		1


	//----- nvinfo : EIATTR_MERCURY_ISA_VERSION
	.align		4
        /*00b4*/ 	.byte	0x03, 0x5f
        /*00b6*/ 	.short	0x0101


	//----- nvinfo : EIATTR_COOP_GROUP_MASK_REGIDS
	.align		4
        /*00b8*/ 	.byte	0x04, 0x29
        /*00ba*/ 	.short	(.L_9373 - .L_9372)


	//   ....[0]....
.L_9372:
        /*00bc*/ 	.word	0xffffffff


	//   ....[1]....
        /*00c0*/ 	.word	0xffffffff


	//   ....[2]....
        /*00c4*/ 	.word	0xffffffff


	//   ....[3]....
        /*00c8*/ 	.word	0xffffffff


	//   ....[4]....
        /*00cc*/ 	.word	0xffffffff


	//   ....[5]....
        /*00d0*/ 	.word	0xffffffff


	//   ....[6]....
        /*00d4*/ 	.word	0xffffffff


	//   ....[7]....
        /*00d8*/ 	.word	0xffffffff


	//   ....[8]....
        /*00dc*/ 	.word	0x05000004


	//   ....[9]....
        /*00e0*/ 	.word	0x05000004


	//   ....[10]....
        /*00e4*/ 	.word	0x05000004


	//----- nvinfo : EIATTR_COOP_GROUP_INSTR_OFFSETS
	.align		4
.L_9373:
        /*00e8*/ 	.byte	0x04, 0x28
        /*00ea*/ 	.short	(.L_9375 - .L_9374)


	//   ....[0]....
.L_9374:
        /*00ec*/ 	.word	0x00003370


	//   ....[1]....
        /*00f0*/ 	.word	0x000033b0


	//   ....[2]....
        /*00f4*/ 	.word	0x00003400


	//   ....[3]....
        /*00f8*/ 	.word	0x00003440


	//   ....[4]....
        /*00fc*/ 	.word	0x00003480


	//   ....[5]....
        /*0100*/ 	.word	0x00003570


	//   ....[6]....
        /*0104*/ 	.word	0x00003590


	//   ....[7]....
        /*0108*/ 	.word	0x000035b0


	//   ....[8]....
        /*010c*/ 	.word	0x000037f0


	//   ....[9]....
        /*0110*/ 	.word	0x00003860


	//   ....[10]....
        /*0114*/ 	.word	0x000038d0


	//----- nvinfo : EIATTR_EXIT_INSTR_OFFSETS
	.align		4
.L_9375:
        /*0118*/ 	.byte	0x04, 0x1c
        /*011a*/ 	.short	(.L_9377 - .L_9376)


	//   ....[0]....
.L_9376:
        /*011c*/ 	.word	0x000000d0


	//   ....[1]....
        /*0120*/ 	.word	0x00003690


	//   ....[2]....
        /*0124*/ 	.word	0x000037a0


	//----- nvinfo : EIATTR_MAX_THREADS
	.align		4
.L_9377:
        /*0128*/ 	.byte	0x04, 0x05
        /*012a*/ 	.short	(.L_9379 - .L_9378)
.L_9378:
        /*012c*/ 	.word	0x00000100
        /*0130*/ 	.word	0x00000001
        /*0134*/ 	.word	0x00000001


	//----- nvinfo : EIATTR_CRS_STACK_SIZE
	.align		4
.L_9379:
        /*0138*/ 	.byte	0x04, 0x1e
        /*013a*/ 	.short	(.L_9381 - .L_9380)
.L_9380:
        /*013c*/ 	.word	0x00000000


	//----- nvinfo : EIATTR_CBANK_PARAM_SIZE
	.align		4
.L_9381:
        /*0140*/ 	.byte	0x03, 0x19
        /*0142*/ 	.short	0x0050


	//----- nvinfo : EIATTR_PARAM_CBANK
	.align		4
        /*0144*/ 	.byte	0x04, 0x0a
        /*0146*/ 	.short	(.L_9383 - .L_9382)
	.align		4
.L_9382:
        /*0148*/ 	.word	index@(.nv.constant0._ZN18transformer_engine6detail43dgated_act_cast_transpose_kernel_notalignedILi1ELi1EfffNS_5EmptyEXadL_ZNS_5dgeluIffEET_T0_RKS2_EEXadL_ZNS_4geluIffEES4_S5_S7_EEEEvPKT2_SB_PT3_SD_PKT1_PSE_SH_mmm)
        /*014c*/ 	.short	0x0210
        /*014e*/ 	.short	0x0050


	//----- nvinfo : EIATTR_SW_WAR
	.align		4
.L_9383:
        /*0150*/ 	.byte	0x04, 0x36
        /*0152*/ 	.short	(.L_9385 - .L_9384)
.L_9384:
        /*0154*/ 	.word	0x00000008
.L_9385:


//--------------------- .nv.info._ZN18transformer_engine6detail32dgated_act_cast_transpose_kernelILi1ELi1EfffNS_5EmptyEXadL_ZNS_5dgeluIffEET_T0_RKS2_EEXadL_ZNS_4geluIffEES4_S5_S7_EEEEvPKT2_SB_PT3_SD_PKT1_PSE_SH_mmm --------------------------
	.section	.nv.info._ZN18transformer_engine6detail32dgated_act_cast_transpose_kernelILi1ELi1EfffNS_5EmptyEXadL_ZNS_5dgeluIffEET_T0_RKS2_EEXadL_ZNS_4geluIffEES4_S5_S7_EEEEvPKT2_SB_PT3_SD_PKT1_PSE_SH_mmm,"",@"SHT_CUDA_INFO"
	.sectionflags	@""
	.align	4


	//----- nvinfo : EIATTR_CUDA_API_VERSION
	.align		4
        /*0000*/ 	.byte	0x04, 0x37
        /*0002*/ 	.short	(.L_9387 - .L_9386)
.L_9386:
        /*0004*/ 	.word	0x00000082


	//----- nvinfo : EIATTR_KPARAM_INFO
	.align		4
.L_9387:
        /*0008*/ 	.byte	0x04, 0x17
        /*000a*/ 	.short	(.L_9389 - .L_9388)
.L_9388:
        /*000c*/ 	.word	0x00000000
        /*0010*/ 	.short	0x0009
        /*0012*/ 	.short	0x0048
        /*0014*/ 	.byte	0x00, 0xf0, 0x21, 0x00


	//----- nvinfo : EIATTR_KPARAM_INFO
	.align		4
.L_9389:
        /*0018*/ 	.byte	0x04, 0x17
        /*001a*/ 	.short	(.L_9391 - .L_9390)
.L_9390:
        /*001c*/ 	.word	0x00000000
        /*0020*/ 	.short	0x0008
        /*0022*/ 	.short	0x0040
        /*0024*/ 	.byte	0x00, 0xf0, 0x21, 0x00


	//----- nvinfo : EIATTR_KPARAM_INFO
	.align		4
.L_9391:
        /*0028*/ 	.byte	0x04, 0x17
        /*002a*/ 	.short	(.L_9393 - .L_9392)
.L_9392:
        /*002c*/ 	.word	0x00000000
        /*0030*/ 	.short	0x0007
        /*0032*/ 	.short	0x0038
        /*0034*/ 	.byte	0x00, 0xf0, 0x21, 0x00


	//----- nvinfo : EIATTR_KPARAM_INFO
	.align		4
.L_9393:
        /*0038*/ 	.byte	0x04, 0x17
        /*003a*/ 	.short	(.L_9395 - .L_9394)
.L_9394:
        /*003c*/ 	.word	0x00000000
        /*0040*/ 	.short	0x0006
        /*0042*/ 	.short	0x0030
        /*0044*/ 	.byte	0x00, 0xf0, 0x21, 0x00


	//----- nvinfo : EIATTR_KPARAM_INFO
	.align		4
.L_9395:
        /*0048*/ 	.byte	0x04, 0x17
        /*004a*/ 	.short	(.L_9397 - .L_9396)
.L_9396:
        /*004c*/ 	.word	0x00000000
        /*0050*/ 	.short	0x0005
        /*0052*/ 	.short	0x0028
        /*0054*/ 	.byte	0x00, 0xf0, 0x21, 0x00


	//----- nvinfo : EIATTR_KPARAM_INFO
	.align		4
.L_9397:
        /*0058*/ 	.byte	0x04, 0x17
        /*005a*/ 	.short	(.L_9399 - .L_9398)
.L_9398:
        /*005c*/ 	.word	0x00000000
        /*0060*/ 	.short	0x0004
        /*0062*/ 	.short	0x0020
        /*0064*/ 	.byte	0x00, 0xf0, 0x21, 0x00


	//----- nvinfo : EIATTR_KPARAM_INFO
	.align		4
.L_9399:
        /*0068*/ 	.byte	0x04, 0x17
        /*006a*/ 	.short	(.L_9401 - .L_9400)
.L_9400:
        /*006c*/ 	.word	0x00000000
        /*0070*/ 	.short	0x0003
        /*0072*/ 	.short	0x0018
        /*0074*/ 	.byte	0x00, 0xf0, 0x21, 0x00


	//----- nvinfo : EIATTR_KPARAM_INFO
	.align		4
.L_9401:
        /*0078*/ 	.byte	0x04, 0x17
        /*007a*/ 	.short	(.L_9403 - .L_9402)
.L_9402:
        /*007c*/ 	.word	0x00000000
        /*0080*/ 	.short	0x0002
        /*0082*/ 	.short	0x0010
        /*0084*/ 	.byte	0x00, 0xf0, 0x21, 0x00


	//----- nvinfo : EIATTR_KPARAM_INFO
	.align		4
.L_9403:
        /*0088*/ 	.byte	0x04, 0x17
        /*008a*/ 	.short	(.L_9405 - .L_9404)
.L_9404:
        /*008c*/ 	.word	0x00000000
        /*0090*/ 	.short	0x0001
        /*0092*/ 	.short	0x0008
        /*0094*/ 	.byte	0x00, 0xf0, 0x21, 0x00


	//----- nvinfo : EIATTR_KPARAM_INFO
	.align		4
.L_9405:
        /*0098*/ 	.byte	0x04, 0x17
        /*009a*/ 	.short	(.L_9407 - .L_9406)
.L_9406:
        /*009c*/ 	.word	0x00000000
        /*00a0*/ 	.short	0x0000
        /*00a2*/ 	.short	0x0000
        /*00a4*/ 	.byte	0x00, 0xf0, 0x21, 0x00


	//----- nvinfo : EIATTR_SPARSE_MMA_MASK
	.align		4
.L_9407:
        /*00a8*/ 	.byte	0x03, 0x50
        /*00aa*/ 	.short	0x0000


	//----- nvinfo : EIATTR_MAXREG_COUNT
	.align		4
        /*00ac*/ 	.byte	0x03, 0x1b
        /*00ae*/ 	.short	0x00ff


	//----- nvinfo : EIATTR_NUM_BARRIERS
	.align		4
        /*00b0*/ 	.byte	0x02, 0x4c
        /*00b2*/ 	.byte	0x01
	.zero		1


	//----- nvinfo : EIATTR_MERCURY_ISA_VERSION
	.align		4
        /*00b4*/ 	.byte	0x03, 0x5f
        /*00b6*/ 	.short	0x0101


	//----- nvinfo : EIATTR_INT_WARP_WIDE_INSTR_OFFSETS
	.align		4
        /*00b8*/ 	.byte	0x04, 0x31
        /*00ba*/ 	.short	(.L_9409 - .L_9408)


	//   ....[0]....
.L_9408:
        /*00bc*/ 	.word	0x00002270


	//   ....[1]....
        /*00c0*/ 	.word	0x00002390


	//----- nvinfo : EIATTR_COOP_GROUP_MASK_REGIDS
	.align		4
.L_9409:
        /*00c4*/ 	.byte	0x04, 0x29
        /*00c6*/ 	.short	(.L_9411 - .L_9410)


	//   ....[0]....
.L_9410:
        /*00c8*/ 	.word	0xffffffff


	//   ....[1]....
        /*00cc*/ 	.word	0xffffffff


	//   ....[2]....
        /*00d0*/ 	.word	0xffffffff


	//   ....[3]....
        /*00d4*/ 	.word	0xffffffff


	//   ....[4]....
        /*00d8*/ 	.word	0xffffffff


	//   ....[5]....
        /*00dc*/ 	.word	0xffffffff


	//   ....[6]....
        /*00e0*/ 	.word	0xffffffff


	//   ....[7]....
        /*00e4*/ 	.word	0xffffffff


	//   ....[8]....
        /*00e8*/ 	.word	0x05000006


	//   ....[9]....
        /*00ec*/ 	.word	0x05000006


	//   ....[10]....
        /*00f0*/ 	.word	0x05000006


	//----- nvinfo : EIATTR_COOP_GROUP_INSTR_OFFSETS
	.align		4
.L_9411:
        /*00f4*/ 	.byte	0x04, 0x28
        /*00f6*/ 	.short	(.L_9413 - .L_9412)


	//   ....[0]....
.L_9412:
        /*00f8*/ 	.word	0x00002230


	//   ....[1]....
        /*00fc*/ 	.word	0x000022a0


	//   ....[2]....
        /*0100*/ 	.word	0x000022d0


	//   ....[3]....
        /*0104*/ 	.word	0x000022f0


	//   ....[4]....
        /*0108*/ 	.word	0x00002310


	//   ....[5]....
        /*010c*/ 	.word	0x000023f0


	//   ....[6]....
        /*0110*/ 	.word	0x00002410


	//   ....[7]....
        /*0114*/ 	.word	0x00002430


	//   ....[8]....
        /*0118*/ 	.word	0x00002660


	//   ....[9]....
        /*011c*/ 	.word	0x000026d0


	//   ....[10]....
        /*0120*/ 	.word	0x00002740


	//----- nvinfo : EIATTR_EXIT_INSTR_OFFSETS
	.align		4
.L_9413:
        /*0124*/ 	.byte	0x04, 0x1c
        /*0126*/ 	.short	(.L_9415 - .L_9414)


	//   ....[0]....
.L_9414:
        /*0128*/ 	.word	0x000000a0


	//   ....[1]....
        /*012c*/ 	.word	0x00002500


	//   ....[2]....
        /*0130*/ 	.word	0x00002610


	//----- nvinfo : EIATTR_MAX_THREADS
	.align		4
.L_9415:
        /*0134*/ 	.byte	0x04, 0x05
        /*0136*/ 	.short	(.L_9417 - .L_9416)
.L_9416:
        /*0138*/ 	.word	0x00000100
        /*013c*/ 	.word	0x00000001
        /*0140*/ 	.word	0x00000001


	//----- nvinfo : EIATTR_CRS_STACK_SIZE
	.align		4
.L_9417:
        /*0144*/ 	.byte	0x04, 0x1e
        /*0146*/ 	.short	(.L_9419 - .L_9418)
.L_9418:
        /*0148*/ 	.word	0x00000000


	//----- nvinfo : EIATTR_CBANK_PARAM_SIZE
	.align		4
.L_9419:
        /*014c*/ 	.byte	0x03, 0x19
        /*014e*/ 	.short	0x0050


	//----- nvinfo : EIATTR_PARAM_CBANK
	.align		4
        /*0150*/ 	.byte	0x04, 0x0a
        /*0152*/ 	.short	(.L_9421 - .L_9420)
	.align		4
.L_9420:
        /*0154*/ 	.word	index@(.nv.constant0._ZN18transformer_engine6detail32dgated_act_cast_transpose_kernelILi1ELi1EfffNS_5EmptyEXadL_ZNS_5dgeluIffEET_T0_RKS2_EEXadL_ZNS_4geluIffEES4_S5_S7_EEEEvPKT2_SB_PT3_SD_PKT1_PSE_SH_mmm)
        /*0158*/ 	.short	0x0210
        /*015a*/ 	.short	0x0050


	//----- nvinfo : EIATTR_SW_WAR
	.align		4
.L_9421:
        /*015c*/ 	.byte	0x04, 0x36
        /*015e*/ 	.short	(.L_9423 - .L_9422)
.L_9422:
        /*0160*/ 	.word	0x00000008
.L_9423:


//--------------------- .nv.info._ZN18transformer_engine6detail38cast_transpose_fused_kernel_notalignedILb1ELb1ELb0EfNS_16CTDBiasDActParamI13__nv_bfloat16S3_13__nv_fp8_e4m3fEELi2ELi4ENS_5EmptyEXadL_ZNS_6dqgeluIffEET_T0_RKS6_EEEEvT3_mmm --------------------------
	.section	.nv.info._ZN18transformer_engine6detail38cast_transpose_fused_kernel_notalignedILb1ELb1ELb0EfNS_16CTDBiasDActParamI13__nv_bfloat16S3_13__nv_fp8_e4m3fEELi2ELi4ENS_5EmptyEXadL_ZNS_6dqgeluIffEET_T0_RKS6_EEEEvT3_mmm,"",@"SHT_CUDA_INFO"
	.sectionflags	@""
	.align	4


	//----- nvinfo : EIATTR_CUDA_API_VERSION
	.align		4
        /*0000*/ 	.byte	0x04, 0x37
        /*0002*/ 	.short	(.L_9425 - .L_9424)
.L_9424:
        /*0004*/ 	.word	0x00000082


	//----- nvinfo : EIATTR_KPARAM_INFO
	.align		4
.L_9425:
        /*0008*/ 	.byte	0x04, 0x17
        /*000a*/ 	.short	(.L_9427 - .L_9426)
.L_9426:
        /*000c*/ 	.word	0x00000000
        /*0010*/ 	.short	0x0003
        /*0012*/ 	.short	0x0058
        /*0014*/ 	.byte	0x00, 0xf0, 0x21, 0x00


	//----- nvinfo : EIATTR_KPARAM_INFO
	.align		4
.L_9427:
        /*0018*/ 	.byte	0x04, 0x17
        /*001a*/ 	.short	(.L_9429 - .L_9428)
.L_9428:
        /*001c*/ 	.word	0x00000000
        /*0020*/ 	.short	0x0002
        /*0022*/ 	.short	0x0050
        /*0024*/ 	.byte	0x00, 0xf0, 0x21, 0x00


	//----- nvinfo : EIATTR_KPARAM_INFO
	.align		4
.L_9429:
        /*0028*/ 	.byte	0x04, 0x17
        /*002a*/ 	.short	(.L_9431 - .L_9430)
.L_9430:
        /*002c*/ 	.word	0x00000000
        /*0030*/ 	.short	0x0001
        /*0032*/ 	.short	0x0048
        /*0034*/ 	.byte	0x00, 0xf0, 0x21, 0x00


	//----- nvinfo : EIATTR_KPARAM_INFO
	.align		4
.L_9431:
        /*0038*/ 	.byte	0x04, 0x17
        /*003a*/ 	.short	(.L_9433 - .L_9432)
.L_9432:
        /*003c*/ 	.word	0x00000000
        /*0040*/ 	.short	0x0000
        /*0042*/ 	.short	0x0000
        /*0044*/ 	.byte	0x00, 0xf0, 0x21, 0x01


	//----- nvinfo : EIATTR_SPARSE_MMA_MASK
	.align		4
.L_9433:
        /*0048*/ 	.byte	0x03, 0x50
        /*004a*/ 	.short	0x0000


	//----- nvinfo : EIATTR_MAXREG_COUNT
	.align		4
        /*004c*/ 	.byte	0x03, 0x1b
        /*004e*/ 	.short	0x00ff


	//----- nvinfo : EIATTR_NUM_BARRIERS
	.align		4
        /*0050*/ 	.byte	0x02, 0x4c
        /*0052*/ 	.byte	0x01
	.zero		1


	//----- nvinfo : EIATTR_MERCURY_ISA_VERSION
	.align		4
        /*0054*/ 	.byte	0x03, 0x5f
        /*0056*/ 	.short	0x0101


	//----- nvinfo : EIATTR_COOP_GROUP_MASK_REGIDS
	.align		4
        /*0058*/ 	.byte	0x04, 0x29
        /*005a*/ 	.short	(.L_9435 - .L_9434)


	//   ....[0]....
.L_9434:
        /*005c*/ 	.word	0xffffffff


	//   ....[1]....
        /*0060*/ 	.word	0xffffffff


	//   ....[2]....
        /*0064*/ 	.word	0xffffffff


	//   ....[3]....
        /*0068*/ 	.word	0xffffffff


	//   ....[4]....
        /*006c*/ 	.word	0xffffffff


	//   ....[5]....
        /*0070*/ 	.word	0xffffffff


	//   ....[6]....
        /*0074*/ 	.word	0xffffffff


	//   ....[7]....
        /*0078*/ 	.word	0xffffffff


	//   ....[8]....
        /*007c*/ 	.word	0xffffffff


	//   ....[9]....
        /*0080*/ 	.word	0xffffffff


	//   ....[10]....
        /*0084*/ 	.word	0xffffffff


	//   ....[11]....
        /*0088*/ 	.word	0xffffffff


	//   ....[12]....
        /*008c*/ 	.word	0xffffffff


	//   ....[13]....
        /*0090*/ 	.word	0xffffffff


	//   ....[14]....
        /*0094*/ 	.word	0xffffffff


	//   ....[15]....
        /*0098*/ 	.word	0xffffffff


	//   ....[16]....
        /*009c*/ 	.word	0x05000004


	//   ....[17]....
        /*00a0*/ 	.word	0x05000004


	//   ....[18]....
        /*00a4*/ 	.word	0x05000004


	//----- nvinfo : EIATTR_COOP_GROUP_INSTR_OFFSETS
	.align		4
.L_9435:
        /*00a8*/ 	.byte	0x04, 0x28
        /*00aa*/ 	.short	(.L_9437 - .L_9436)


	//   ....[0]....
.L_9436:
        /*00ac*/ 	.word	0x000027a0


	//   ....[1]....
        /*00b0*/ 	.word	0x000027e0


	//   ....[2]....
        /*00b4*/ 	.word	0x00004310


	//   ....[3]....
        /*00b8*/ 	.word	0x00004360


	//   ....[4]....
        /*00bc*/ 	.word	0x00005b80


	//   ....[5]....
        /*00c0*/ 	.word	0x00005bb0


	//   ....[6]....
        /*00c4*/ 	.word	0x00007300


	//   ....[7]....
        /*00c8*/ 	.word	0x00007340


	//   ....[8]....
        /*00cc*/ 	.word	0x00008890


	//   ....[9]....
        /*00d0*/ 	.word	0x00008900


	//   ....[10]....
        /*00d4*/ 	.word	0x00008940


	//   ....[11]....
        /*00d8*/ 	.word	0x00008960


	//   ....[12]....
        /*00dc*/ 	.word	0x00008980


	//   ....[13]....
        /*00e0*/ 	.word	0x00008a70


	//   ....[14]....
        /*00e4*/ 	.word	0x00008a90


	//   ....[15]....
        /*00e8*/ 	.word	0x00008ab0


	//   ....[16]....
        /*00ec*/ 	.word	0x00008cd0


	//   ....[17]....
        /*00f0*/ 	.word	0x00008d40


	//   ....[18]....
        /*00f4*/ 	.word	0x00008db0


	//----- nvinfo : EIATTR_EXIT_INSTR_OFFSETS
	.align		4
.L_9437:
        /*00f8*/ 	.byte	0x04, 0x1c
        /*00fa*/ 	.short	(.L_9439 - .L_9438)


	//   ....[0]....
.L_9438:
        /*00fc*/ 	.word	0x000000d0


	//   ....[1]....
        /*0100*/ 	.word	0x00008b90


	//   ....[2]....
        /*0104*/ 	.word	0x00008c80


	//----- nvinfo : EIATTR_MAX_THREADS
	.align		4
.L_9439:
        /*0108*/ 	.byte	0x04, 0x05
        /*010a*/ 	.short	(.L_9441 - .L_9440)
.L_9440:
        /*010c*/ 	.word	0x00000100
        /*0110*/ 	.word	0x00000001
        /*0114*/ 	.word	0x00000001


	//----- nvinfo : EIATTR_CRS_STACK_SIZE
	.align		4
.L_9441:
        /*0118*/ 	.byte	0x04, 0x1e
        /*011a*/ 	.short	(.L_9443 - .L_9442)
.L_9442:
        /*011c*/ 	.word	0x00000000


	//----- nvinfo : EIATTR_CBANK_PARAM_SIZE
	.align		4
.L_9443:
        /*0120*/ 	.byte	0x03, 0x19
        /*0122*/ 	.short	0x0060


	//----- nvinfo : EIATTR_PARAM_CBANK
	.align		4
        /*0124*/ 	.byte	0x04, 0x0a
        /*0126*/ 	.short	(.L_9445 - .L_9444)
	.align		4
.L_9444:
        /*0128*/ 	.word	index@(.nv.constant0._ZN18transformer_engine6detail38cast_transpose_fused_kernel_notalignedILb1ELb1ELb0EfNS_16CTDBiasDActParamI13__nv_bfloat16S3_13__nv_fp8_e4m3fEELi2ELi4ENS_5EmptyEXadL_ZNS_6dqgeluIffEET_T0_RKS6_EEEEvT3_mmm)
        /*012c*/ 	.short	0x0210
        /*012e*/ 	.short	0x0060


	//----- nvinfo : EIATTR_SW_WAR
	.align		4
.L_9445:
        /*0130*/ 	.byte	0x04, 0x36
        /*0132*/ 	.short	(.L_9447 - .L_9446)
.L_9446:
        /*0134*/ 	.word	0x00000008
.L_9447:


//--------------------- .nv.info._ZN18transformer_engine6detail38cast_transpose_fused_kernel_notalignedILb1ELb1ELb0EfNS_16CTDBiasDActParamI13__nv_bfloat16S3_13__nv_fp8_e5m2fEELi2ELi4ENS_5EmptyEXadL_ZNS_6dqgeluIffEET_T0_RKS6_EEEEvT3_mmm --------------------------
	.section	.nv.info._ZN18transformer_engine6detail38cast_transpose_fused_kernel_notalignedILb1ELb1ELb0EfNS_16CTDBiasDActParamI13__nv_bfloat16S3_13__nv_fp8_e5m2fEELi2ELi4ENS_5EmptyEXadL_ZNS_6dqgeluIffEET_T0_RKS6_EEEEvT3_mmm,"",@"SHT_CUDA_INFO"
	.sectionflags	@""
	.align	4


	//----- nvinfo : EIATTR_CUDA_API_VERSION
	.align		4
        /*0000*/ 	.byte	0x04, 0x37
        /*0002*/ 	.short	(.L_9449 - .L_9448)
.L_9448:
        /*0004*/ 	.word	0x00000082


	//----- nvinfo : EIATTR_KPARAM_INFO
	.align		4
.L_9449:
        /*0008*/ 	.byte	0x04, 0x17
        /*000a*/ 	.short	(.L_9451 - .L_9450)
.L_9450:
        /*000c*/ 	.word	0x00000000
        /*0010*/ 	.short	0x0003
        /*0012*/ 	.short	0x0058
        /*0014*/ 	.byte	0x00, 0xf0, 0x21, 0x00


	//----- nvinfo : EIATTR_KPARAM_INFO
	.align		4
.L_9451:
        /*0018*/ 	.byte	0x04, 0x17
        /*001a*/ 	.short	(.L_9453 - .L_9452)
.L_9452:
        /*001c*/ 	.word	0x00000000
        /*0020*/ 	.short	0x0002
        /*0022*/ 	.short	0x0050
        /*0024*/ 	.byte	0x00, 0xf0, 0x21, 0x00


	//----- nvinfo : EIATTR_KPARAM_INFO
	.align		4
.L_9453:
        /*0028*/ 	.byte	0x04, 0x17
        /*002a*/ 	.short	(.L_9455 - .L_9454)
.L_9454:
        /*002c*/ 	.word	0x00000000
        /*0030*/ 	.short	0x0001
        /*0032*/ 	.short	0x0048
        /*0034*/ 	.byte	0x00, 0xf0, 0x21, 0x00


	//----- nvinfo : EIATTR_KPARAM_INFO
	.align		4
.L_9455:
        /*0038*/ 	.byte	0x04, 0x17
        /*003a*/ 	.short	(.L_9457 - .L_9456)
.L_9456:
        /*003c*/ 	.word	0x00000000
        /*0040*/ 	.short	0x0000
        /*0042*/ 	.short	0x0000
        /*0044*/ 	.byte	0x00, 0xf0, 0x21, 0x01


	//----- nvinfo : EIATTR_SPARSE_MMA_MASK
	.align		4
.L_9457:
        /*0048*/ 	.byte	0x03, 0x50
        /*004a*/ 	.short	0x0000


	//----- nvinfo : EIATTR_MAXREG_COUNT
	.align		4
        /*004c*/ 	.byte	0x03, 0x1b
        /*004e*/ 	.short	0x00ff


	//----- nvinfo : EIATTR_NUM_BARRIERS
	.align		4
        /*0050*/ 	.byte	0x02, 0x4c
        /*0052*/ 	.byte	0x01
	.zero		1


	//----- nvinfo : EIATTR_MERCURY_ISA_VERSION
	.align		4
        /*0054*/ 	.byte	0x03, 0x5f
        /*0056*/ 	.short	0x0101


	//----- nvinfo : EIATTR_COOP_GROUP_MASK_REGIDS
	.align		4
        /*0058*/ 	.byte	0x04, 0x29
        /*005a*/ 	.short	(.L_9459 - .L_9458)


	//   ....[0]....
.L_9458:
        /*005c*/ 	.word	0xffffffff


	//   ....[1]....
        /*0060*/ 	.word	0xffffffff


	//   ....[2]....
        /*0064*/ 	.word	0xffffffff


	//   ....[3]....
        /*0068*/ 	.word	0xffffffff


	//   ....[4]....
        /*006c*/ 	.word	0xffffffff


	//   ....[5]....
        /*0070*/ 	.word	0xffffffff


	//   ....[6]....
        /*0074*/ 	.word	0xffffffff


	//   ....[7]....
        /*0078*/ 	.word	0xffffffff


	//   ....[8]....
        /*007c*/ 	.word	0xffffffff


	//   ....[9]....
        /*0080*/ 	.word	0xffffffff


	//   ....[10]....
        /*0084*/ 	.word	0xffffffff


	//   ....[11]....
        /*0088*/ 	.word	0xffffffff


	//   ....[12]....
        /*008c*/ 	.word	0xffffffff


	//   ....[13]....
        /*0090*/ 	.word	0xffffffff


	//   ....[14]....
        /*0094*/ 	.word	0xffffffff


	//   ....[15]....
        /*0098*/ 	.word	0xffffffff


	//   ....[16]....
        /*009c*/ 	.word	0x05000004


	//   ....[17]....
        /*00a0*/ 	.word	0x05000004


	//   ....[18]....
        /*00a4*/ 	.word	0x05000004


	//----- nvinfo : EIATTR_COOP_GROUP_INSTR_OFFSETS
	.align		4
.L_9459:
        /*00a8*/ 	.byte	0x04, 0x28
        /*00aa*/ 	.short	(.L_9461 - .L_9460)


	//   ....[0]....
.L_9460:
        /*00ac*/ 	.word	0x000027a0


	//   ....[1]....
        /*00b0*/ 	.word	0x000027e0


	//   ....[2]....
        /*00b4*/ 	.word	0x00004310


	//   ....[3]....
        /*00b8*/ 	.word	0x00004360


	//   ....[4]....
        /*00bc*/ 	.word	0x00005b80


	//   ....[5]....
        /*00c0*/ 	.word	0x00005bb0


	//   ....[6]....
        /*00c4*/ 	.word	0x00007300


	//   ....[7]....
        /*00c8*/ 	.word	0x00007340


	//   ....[8]....
        /*00cc*/ 	.word	0x00008890


	//   ....[9]....
        /*00d0*/ 	.word	0x00008900


	//   ....[10]....
        /*00d4*/ 	.word	0x00008940


	//   ....[11]....
        /*00d8*/ 	.word	0x00008960


	//   ....[12]....
        /*00dc*/ 	.word	0x00008980


	//   ....[13]....
        /*00e0*/ 	.word	0x00008a70


	//   ....[14]....
        /*00e4*/ 	.word	0x00008a90


	//   ....[15]....
        /*00e8*/ 	.word	0x00008ab0


	//   ....[16]....
        /*00ec*/ 	.word	0x00008cd0


	//   ....[17]....
        /*00f0*/ 	.word	0x00008d40


	//   ....[18]....
        /*00f4*/ 	.word	0x00008db0


	//----- nvinfo : EIATTR_EXIT_INSTR_OFFSETS
	.align		4
.L_9461:
        /*00f8*/ 	.byte	0x04, 0x1c
        /*00fa*/ 	.short	(.L_9463 - .L_9462)


	//   ....[0]....
.L_9462:
        /*00fc*/ 	.word	0x000000d0


	//   ....[1]....
        /*0100*/ 	.word	0x00008b90


	//   ....[2]....
        /*0104*/ 	.word	0x00008c80


	//----- nvinfo : EIATTR_MAX_THREADS
	.align		4
.L_9463:
        /*0108*/ 	.byte	0x04, 0x05
        /*010a*/ 	.short	(.L_9465 - .L_9464)
.L_9464:
        /*010c*/ 	.word	0x00000100
        /*0110*/ 	.word	0x00000001
        /*0114*/ 	.word	0x00000001


	//----- nvinfo : EIATTR_CRS_STACK_SIZE
	.align		4
.L_9465:
        /*0118*/ 	.byte	0x04, 0x1e
        /*011a*/ 	.short	(.L_9467 - .L_9466)
.L_9466:
        /*011c*/ 	.word	0x00000000


	//----- nvinfo : EIATTR_CBANK_PARAM_SIZE
	.align		4
.L_9467:
        /*0120*/ 	.byte	0x03, 0x19
        /*0122*/ 	.short	0x0060


	//----- nvinfo : EIATTR_PARAM_CBANK
	.align		4
        /*0124*/ 	.byte	0x04, 0x0a
        /*0126*/ 	.short	(.L_9469 - .L_9468)
	.align		4
.L_9468:
        /*0128*/ 	.word	index@(.nv.constant0._ZN18transformer_engine6detail38cast_transpose_fused_kernel_notalignedILb1ELb1ELb0EfNS_16CTDBiasDActParamI13__nv_bfloat16S3_13__nv_fp8_e5m2fEELi2ELi4ENS_5EmptyEXadL_ZNS_6dqgeluIffEET_T0_RKS6_EEEEvT3_mmm)
        /*012c*/ 	.short	0x0210
        /*012e*/ 	.short	0x0060


	//----- nvinfo : EIATTR_SW_WAR
	.align		4
.L_9469:
        /*0130*/ 	.byte	0x04, 0x36
        /*0132*/ 	.short	(.L_9471 - .L_9470)
.L_9470:
        /*0134*/ 	.word	0x00000008
.L_9471:


//--------------------- .nv.info._ZN18transformer_engine6detail38cast_transpose_fused_kernel_notalignedILb1ELb1ELb0EfNS_16CTDBiasDActParamI13__nv_bfloat16S3_S3_fEELi2ELi2ENS_5EmptyEXadL_ZNS_6dqgeluIffEET_T0_RKS5_EEEEvT3_mmm --------------------------
	.section	.nv.info._ZN18transformer_engine6detail38cast_transpose_fused_kernel_notalignedILb1ELb1ELb0EfNS_16CTDBiasDActParamI13__nv_bfloat16S3_S3_fEELi2ELi2ENS_5EmptyEXadL_ZNS_6dqgeluIffEET_T0_RKS5_EEEEvT3_mmm,"",@"SHT_CUDA_INFO"
	.sectionflags	@""
	.align	4


	//----- nvinfo : EIATTR_CUDA_API_VERSION
	.align		4
        /*0000*/ 	.byte	0x04, 0x37
        /*0002*/ 	.short	(.L_9473 - .L_9472)
.L_9472:
        /*0004*/ 	.word	0x00000082


	//----- nvinfo : EIATTR_KPARAM_INFO
	.align		4
.L_9473:
        /*0008*/ 	.byte	0x04, 0x17
        /*000a*/ 	.short	(.L_9475 - .L_9474)
.L_9474:
        /*000c*/ 	.word	0x00000000
        /*0010*/ 	.short	0x0003
        /*0012*/ 	.short	0x0058
        /*0014*/ 	.byte	0x00, 0xf0, 0x21, 0x00


	//----- nvinfo : EIATTR_KPARAM_INFO
	.align		4
.L_9475:
        /*0018*/ 	.byte	0x04, 0x17
        /*001a*/ 	.short	(.L_9477 - .L_9476)
.L_9476:
        /*001c*/ 	.word	0x00000000
        /*0020*/ 	.short	0x0002
        /*0022*/ 	.short	0x0050
        /*0024*/ 	.byte	0x00, 0xf0, 0x21, 0x00


	//----- nvinfo : EIATTR_KPARAM_INFO
	.align		4
.L_9477:
        /*0028*/ 	.byte	0x04, 0x17
        /*002a*/ 	.short	(.L_9479 - .L_9478)
.L_9478:
        /*002c*/ 	.word	0x00000000
        /*0030*/ 	.short	0x0001
        /*0032*/ 	.short	0x0048
        /*0034*/ 	.byte	0x00, 0xf0, 0x21, 0x00


	//----- nvinfo : EIATTR_KPARAM_INFO
	.align		4
.L_9479:
        /*0038*/ 	.byte	0x04, 0x17
        /*003a*/ 	.short	(.L_9481 - .L_9480)
.L_9480:
        /*003c*/ 	.word	0x00000000
        /*0040*/ 	.short	0x0000
        /*0042*/ 	.short	0x0000
        /*0044*/ 	.byte	0x00, 0xf0, 0x21, 0x01


	//----- nvinfo : EIATTR_SPARSE_MMA_MASK
	.align		4
.L_9481:
        /*0048*/ 	.byte	0x03, 0x50
        /*004a*/ 	.short	0x0000


	//----- nvinfo : EIATTR_MAXREG_COUNT
	.align		4
        /*004c*/ 	.byte	0x03, 0x1b
        /*004e*/ 	.short	0x00ff


	//----- nvinfo : EIATTR_NUM_BARRIERS
	.align		4
        /*0050*/ 	.byte	0x02, 0x4c
        /*0052*/ 	.byte	0x01
	.zero		1


	//----- nvinfo : EIATTR_MERCURY_ISA_VERSION
	.align		4
        /*0054*/ 	.byte	0x03, 0x5f
        /*0056*/ 	.short	0x0101


	//----- nvinfo : EIATTR_COOP_GROUP_MASK_REGIDS
	.align		4
        /*0058*/ 	.byte	0x04, 0x29
        /*005a*/ 	.short	(.L_9483 - .L_9482)


	//   ....[0]....
.L_9482:
        /*005c*/ 	.word	0xffffffff


	//   ....[1]....
        /*0060*/ 	.word	0xffffffff


	//   ....[2]....
        /*0064*/ 	.word	0xffffffff


	//   ....[3]....
        /*0068*/ 	.word	0xffffffff


	//   ....[4]....
        /*006c*/ 	.word	0xffffffff


	//   ....[5]....
        /*0070*/ 	.word	0xffffffff


	//   ....[6]....
        /*0074*/ 	.word	0xffffffff


	//   ....[7]....
        /*0078*/ 	.word	0xffffffff


	//   ....[8]....
        /*007c*/ 	.word	0xffffffff


	//   ....[9]....
        /*0080*/ 	.word	0xffffffff


	//   ....[10]....
        /*0084*/ 	.word	0xffffffff


	//   ....[11]....
        /*0088*/ 	.word	0xffffffff


	//   ....[12]....
        /*008c*/ 	.word	0xffffffff


	//   ....[13]....
        /*0090*/ 	.word	0xffffffff


	//   ....[14]....
        /*0094*/ 	.word	0xffffffff


	//   ....[15]....
        /*0098*/ 	.word	0xffffffff


	//   ....[16]....
        /*009c*/ 	.word	0x05000006


	//   ....[17]....
        /*00a0*/ 	.word	0x05000006


	//   ....[18]....
        /*00a4*/ 	.word	0x05000006


	//----- nvinfo : EIATTR_COOP_GROUP_INSTR_OFFSETS
	.align		4
.L_9483:
        /*00a8*/ 	.byte	0x04, 0x28
        /*00aa*/ 	.short	(.L_9485 - .L_9484)


	//   ....[0]....
.L_9484:
        /*00ac*/ 	.word	0x000017d0


	//   ....[1]....
        /*00b0*/ 	.word	0x00001800


	//   ....[2]....
        /*00b4*/ 	.word	0x00002490


	//   ....[3]....
        /*00b8*/ 	.word	0x000024e0


	//   ....[4]....
        /*00bc*/ 	.word	0x00003140


	//   ....[5]....
        /*00c0*/ 	.word	0x00003170


	//   ....[6]....
        /*00c4*/ 	.word	0x00003aa0


	//   ....[7]....
        /*00c8*/ 	.word	0x00003ae0


	//   ....[8]....
        /*00cc*/ 	.word	0x000050a0


	//   ....[9]....
        /*00d0*/ 	.word	0x00005100


	//   ....[10]....
        /*00d4*/ 	.word	0x00005140


	//   ....[11]....
        /*00d8*/ 	.word	0x00005170


	//   ....[12]....
        /*00dc*/ 	.word	0x00005190


	//   ....[13]....
        /*00e0*/ 	.word	0x00005280


	//   ....[14]....
        /*00e4*/ 	.word	0x000052a0


	//   ....[15]....
        /*00e8*/ 	.word	0x000052c0


	//   ....[16]....
        /*00ec*/ 	.word	0x000054e0


	//   ....[17]....
        /*00f0*/ 	.word	0x00005550


	//   ....[18]....
        /*00f4*/ 	.word	0x000055c0


	//----- nvinfo : EIATTR_EXIT_INSTR_OFFSETS
	.align		4
.L_9485:
        /*00f8*/ 	.byte	0x04, 0x1c
        /*00fa*/ 	.short	(.L_9487 - .L_9486)


	//   ....[0]....
.L_9486:
        /*00fc*/ 	.word	0x000000d0


	//   ....[1]....
        /*0100*/ 	.word	0x000053a0


	//   ....[2]....
        /*0104*/ 	.word	0x00005490


	//----- nvinfo : EIATTR_MAX_THREADS
	.align		4
.L_9487:
        /*0108*/ 	.byte	0x04, 0x05
        /*010a*/ 	.short	(.L_9489 - .L_9488)
.L_9488:
        /*010c*/ 	.word	0x00000100
        /*0110*/ 	.word	0x00000001
        /*0114*/ 	.word	0x00000001


	//----- nvinfo : EIATTR_CRS_STACK_SIZE
	.align		4
.L_9489:
        /*0118*/ 	.byte	0x04, 0x1e
        /*011a*/ 	.short	(.L_9491 - .L_9490)
.L_9490:
        /*011c*/ 	.word	0x00000000


	//----- nvinfo : EIATTR_CBANK_PARAM_SIZE
	.align		4
.L_9491:
        /*0120*/ 	.byte	0x03, 0x19
        /*0122*/ 	.short	0x0060


	//----- nvinfo : EIATTR_PARAM_CBANK
	.align		4
        /*0124*/ 	.byte	0x04, 0x0a
        /*0126*/ 	.short	(.L_9493 - .L_9492)
	.align		4
.L_9492:
        /*0128*/ 	.word	index@(.nv.constant0._ZN18transformer_engine6detail38cast_transpose_fused_kernel_notalignedILb1ELb1ELb0EfNS_16CTDBiasDActParamI13__nv_bfloat16S3_S3_fEELi2ELi2ENS_5EmptyEXadL_ZNS_6dqgeluIffEET_T0_RKS5_EEEEvT3_mmm)
        /*012c*/ 	.short	0x0210
        /*012e*/ 	.short	0x0060


	//----- nvinfo : EIATTR_SW_WAR
	.align		4
.L_9493:
        /*0130*/ 	.byte	0x04, 0x36
        /*0132*/ 	.short	(.L_9495 - .L_9494)
.L_9494:
        /*0134*/ 	.word	0x00000008
.L_9495:


//--------------------- .nv.info._ZN18transformer_engine6detail38cast_transpose_fused_kernel_notalignedILb1ELb1ELb0EfNS_16CTDBiasDActParamI13__nv_bfloat16S3_6__halffEELi2ELi2ENS_5EmptyEXadL_ZNS_6dqgeluIffEET_T0_RKS6_EEEEvT3_mmm --------------------------
	.section	.nv.info._ZN18transformer_engine6detail38cast_transpose_fused_kernel_notalignedILb1ELb1ELb0EfNS_16CTDBiasDActParamI13__nv_bfloat16S3_6__halffEELi2ELi2ENS_5EmptyEXadL_ZNS_6dqgeluIffEET_T0_RKS6_EEEEvT3_mmm,"",@"SHT_CUDA_INFO"
	.sectionflags	@""
	.align	4


	//----- nvinfo : EIATTR_CUDA_API_VERSION
	.align		4
        /*0000*/ 	.byte	0x04, 0x37
        /*0002*/ 	.short	(.L_9497 - .L_9496)
.L_9496:
        /*0004*/ 	.word	0x00000082


	//----- nvinfo : EIATTR_KPARAM_INFO
	.align		4
.L_9497:
        /*0008*/ 	.byte	0x04, 0x17
        /*000a*/ 	.short	(.L_9499 - .L_9498)
.L_9498:
        /*000c*/ 	.word	0x00000000
        /*0010*/ 	.short	0x0003
        /*0012*/ 	.short	0x0058
        /*0014*/ 	.byte	0x00, 0xf0, 0x21, 0x00


	//----- nvinfo : EIATTR_KPARAM_INFO
	.align		4
.L_9499:
        /*0018*/ 	.byte	0x04, 0x17
        /*001a*/ 	.short	(.L_9501 - .L_9500)
.L_9500:
        /*001c*/ 	.word	0x00000000
        /*0020*/ 	.short	0x0002
        /*0022*/ 	.short	0x0050
        /*0024*/ 	.byte	0x00, 0xf0, 0x21, 0x00


	//----- nvinfo : EIATTR_KPARAM_INFO
	.align		4
.L_9501:
        /*0028*/ 	.byte	0x04, 0x17
        /*002a*/ 	.short	(.L_9503 - .L_9502)
.L_9502:
        /*002c*/ 	.word	0x00000000
        /*0030*/ 	.short	0x0001
        /*0032*/ 	.short	0x0048
        /*0034*/ 	.byte	0x00, 0xf0, 0x21, 0x00


	//----- nvinfo : EIATTR_KPARAM_INFO
	.align		4
.L_9503:
        /*0038*/ 	.byte	0x04, 0x17
        /*003a*/ 	.short	(.L_9505 - .L_9504)
.L_9504:
        /*003c*/ 	.word	0x00000000
        /*0040*/ 	.short	0x0000
        /*0042*/ 	.short	0x0000
        /*0044*/ 	.byte	0x00, 0xf0, 0x21, 0x01


	//----- nvinfo : EIATTR_SPARSE_MMA_MASK
	.align		4
.L_9505:
        /*0048*/ 	.byte	0x03, 0x50
        /*004a*/ 	.short	0x0000


	//----- nvinfo : EIATTR_MAXREG_COUNT
	.align		4
        /*004c*/ 	.byte	0x03, 0x1b
        /*004e*/ 	.short	0x00ff


	//----- nvinfo : EIATTR_NUM_BARRIERS
	.align		4
        /*0050*/ 	.byte	0x02, 0x4c
        /*0052*/ 	.byte	0x01
	.zero		1


	//----- nvinfo : EIATTR_MERCURY_ISA_VERSION
	.align		4
        /*0054*/ 	.byte	0x03, 0x5f
        /*0056*/ 	.short	0x0101


	//----- nvinfo : EIATTR_COOP_GROUP_MASK_REGIDS
	.align		4
        /*0058*/ 	.byte	0x04, 0x29
        /*005a*/ 	.short	(.L_9507 - .L_9506)


	//   ....[0]....
.L_9506:
        /*005c*/ 	.word	0xffffffff


	//   ....[1]....
        /*0060*/ 	.word	0xffffffff


	//   ....[2]....
        /*0064*/ 	.word	0xffffffff


	//   ....[3]....
        /*0068*/ 	.word	0xffffffff


	//   ....[4]....
        /*006c*/ 	.word	0xffffffff


	//   ....[5]....
        /*0070*/ 	.word	0xffffffff


	//   ....[6]....
        /*0074*/ 	.word	0xffffffff


	//   ....[7]....
        /*0078*/ 	.word	0xffffffff


	//   ....[8]....
        /*007c*/ 	.word	0xffffffff


	//   ....[9]....
        /*0080*/ 	.word	0xffffffff


	//   ....[10]....
        /*0084*/ 	.word	0xffffffff


	//   ....[11]....
        /*0088*/ 	.word	0xffffffff


	//   ....[12]....
        /*008c*/ 	.word	0xffffffff


	//   ....[13]....
        /*0090*/ 	.word	0xffffffff


	//   ....[14]....
        /*0094*/ 	.word	0xffffffff


	//   ....[15]....
        /*0098*/ 	.word	0xffffffff


	//   ....[16]....
        /*009c*/ 	.word	0x05000006


	//   ....[17]....
        /*00a0*/ 	.word	0x05000006


	//   ....[18]....
        /*00a4*/ 	.word	0x05000006


	//----- nvinfo : EIATTR_COOP_GROUP_INSTR_OFFSETS
	.align		4
.L_9507:
        /*00a8*/ 	.byte	0x04, 0x28
        /*00aa*/ 	.short	(.L_9509 - .L_9508)


	//   ....[0]....
.L_9508:
        /*00ac*/ 	.word	0x000017d0


	//   ....[1]....
        /*00b0*/ 	.word	0x00001800


	//   ....[2]....
        /*00b4*/ 	.word	0x00002490


	//   ....[3]....
        /*00b8*/ 	.word	0x000024e0


	//   ....[4]....
        /*00bc*/ 	.word	0x00003140


	//   ....[5]....
        /*00c0*/ 	.word	0x00003170


	//   ....[6]....
        /*00c4*/ 	.word	0x00003aa0


	//   ....[7]....
        /*00c8*/ 	.word	0x00003ae0


	//   ....[8]....
        /*00cc*/ 	.word	0x000050a0


	//   ....[9]....
        /*00d0*/ 	.word	0x00005100


	//   ....[10]....
        /*00d4*/ 	.word	0x00005140


	//   ....[11]....
        /*00d8*/ 	.word	0x00005170


	//   ....[12]....
        /*00dc*/ 	.word	0x00005190


	//   ....[13]....
        /*00e0*/ 	.word	0x00005280


	//   ....[14]....
        /*00e4*/ 	.word	0x000052a0


	//   ....[15]....
        /*00e8*/ 	.word	0x000052c0


	//   ....[16]....
        /*00ec*/ 	.word	0x000054e0


	//   ....[17]....
        /*00f0*/ 	.word	0x00005550


	//   ....[18]....
        /*00f4*/ 	.word	0x000055c0


	//----- nvinfo : EIATTR_EXIT_INSTR_OFFSETS
	.align		4
.L_9509:
        /*00f8*/ 	.byte	0x04, 0x1c
        /*00fa*/ 	.short	(.L_9511 - .L_9510)


	//   ....[0]....
.L_9510:
        /*00fc*/ 	.word	0x000000d0


	//   ....[1]....
        /*0100*/ 	.word	0x000053a0


	//   ....[2]....
        /*0104*/ 	.word	0x00005490


	//----- nvinfo : EIATTR_MAX_THREADS
	.align		4
.L_9511:
        /*0108*/ 	.byte	0x04, 0x05
        /*010a*/ 	.short	(.L_9513 - .L_9512)
.L_9512:
        /*010c*/ 	.word	0x00000100
        /*0110*/ 	.word	0x00000001
        /*0114*/ 	.word	0x00000001


	//----- nvinfo : EIATTR_CRS_STACK_SIZE
	.align		4
.L_9513:
        /*0118*/ 	.byte	0x04, 0x1e
        /*011a*/ 	.short	(.L_9515 - .L_9514)
.L_9514:
        /*011c*/ 	.word	0x00000000


	//----- nvinfo : EIATTR_CBANK_PARAM_SIZE
	.align		4
.L_9515:
        /*0120*/ 	.byte	0x03, 0x19
        /*0122*/ 	.short	0x0060


	//----- nvinfo : EIATTR_PARAM_CBANK
	.align		4
        /*0124*/ 	.byte	0x04, 0x0a
        /*0126*/ 	.short	(.L_9517 - .L_9516)
	.align		4
.L_9516:
        /*0128*/ 	.word	index@(.nv.constant0._ZN18transformer_engine6detail38cast_transpose_fused_kernel_notalignedILb1ELb1ELb0EfNS_16CTDBiasDActParamI13__nv_bfloat16S3_6__halffEELi2ELi2ENS_5EmptyEXadL_ZNS_6dqgeluIffEET_T0_RKS6_EEEEvT3_mmm)
        /*012c*/ 	.short	0x0210
        /*012e*/ 	.short	0x0060


	//----- nvinfo : EIATTR_SW_WAR
	.align		4
.L_9517:
        /*0130*/ 	.byte	0x04, 0x36
        /*0132*/ 	.short	(.L_9519 - .L_9518)
.L_9518:
        /*0134*/ 	.word	0x00000008
.L_9519:


//--------------------- .nv.info._ZN18transformer_engine6detail38cast_transpose_fused_kernel_notalignedILb1ELb1ELb0EfNS_16CTDBiasDActParamI13__nv_bfloat16S3_ffEELi2ELi1ENS_5EmptyEXadL_ZNS_6dqgeluIffEET_T0_RKS5_EEEEvT3_mmm --------------------------
	.section	.nv.info._ZN18transformer_engine6detail38cast_transpose_fused_kernel_notalignedILb1ELb1ELb0EfNS_16CTDBiasDActParamI13__nv_bfloat16S3_ffEELi2ELi1ENS_5EmptyEXadL_ZNS_6dqgeluIffEET_T0_RKS5_EEEEvT3_mmm,"",@"SHT_CUDA_INFO"
	.sectionflags	@""
	.align	4


	//----- nvinfo : EIATTR_CUDA_API_VERSION
	.align		4
        /*0000*/ 	.byte	0x04, 0x37
        /*0002*/ 	.short	(.L_9521 - .L_9520)
.L_9520:
        /*0004*/ 	.word	0x00000082


	//----- nvinfo : EIATTR_KPARAM_INFO
	.align		4
.L_9521:
        /*0008*/ 	.byte	0x04, 0x17
        /*000a*/ 	.short	(.L_9523 - .L_9522)
.L_9522:
        /*000c*/ 	.word	0x00000000
        /*0010*/ 	.short	0x0003
        /*0012*/ 	.short	0x0058
        /*0014*/ 	.byte	0x00, 0xf0, 0x21, 0x00


	//----- nvinfo : EIATTR_KPARAM_INFO
	.align		4
.L_9523:
        /*0018*/ 	.byte	0x04, 0x17
        /*001a*/ 	.short	(.L_9525 - .L_9524)
.L_9524:
        /*001c*/ 	.word	0x00000000
        /*0020*/ 	.short	0x0002
        /*0022*/ 	.short	0x0050
        /*0024*/ 	.byte	0x00, 0xf0, 0x21, 0x00


	//----- nvinfo : EIATTR_KPARAM_INFO
	.align		4
.L_9525:
        /*0028*/ 	.byte	0x04, 0x17
        /*002a*/ 	.short	(.L_9527 - .L_9526)
.L_9526:
        /*002c*/ 	.word	0x00000000
        /*0030*/ 	.short	0x0001
        /*0032*/ 	.short	0x0048
        /*0034*/ 	.byte	0x00, 0xf0, 0x21, 0x00


	//----- nvinfo : EIATTR_KPARAM_INFO
	.align		4
.L_9527:
        /*0038*/ 	.byte	0x04, 0x17
        /*003a*/ 	.short	(.L_9529 - .L_9528)
.L_9528:
        /*003c*/ 	.word	0x00000000
        /*0040*/ 	.short	0x0000
        /*0042*/ 	.short	0x0000
        /*0044*/ 	.byte	0x00, 0xf0, 0x21, 0x01


	//----- nvinfo : EIATTR_SPARSE_MMA_MASK
	.align		4
.L_9529:
        /*0048*/ 	.byte	0x03, 0x50
        /*004a*/ 	.short	0x0000


	//----- nvinfo : EIATTR_MAXREG_COUNT
	.align		4
        /*004c*/ 	.byte	0x03, 0x1b
        /*004e*/ 	.short	0x00ff


	//----- nvinfo : EIATTR_NUM_BARRIERS
	.align		4
        /*0050*/ 	.byte	0x02, 0x4c
        /*0052*/ 	.byte	0x01
	.zero		1


	//----- nvinfo : EIATTR_MERCURY_ISA_VERSION
	.align		4
        /*0054*/ 	.byte	0x03, 0x5f
        /*0056*/ 	.short	0x0101


	//----- nvinfo : EIATTR_COOP_GROUP_MASK_REGIDS
	.align		4
        /*0058*/ 	.byte	0x04, 0x29
        /*005a*/ 	.short	(.L_9531 - .L_9530)


	//   ....[0]....
.L_9530:
        /*005c*/ 	.word	0xffffffff


	//   ....[1]....
        /*0060*/ 	.word	0xffffffff


	//   ....[2]....
        /*0064*/ 	.word	0xffffffff


	//   ....[3]....
        /*0068*/ 	.word	0xffffffff


	//   ....[4]....
        /*006c*/ 	.word	0xffffffff


	//   ....[5]....
        /*0070*/ 	.word	0xffffffff


	//   ....[6]....
        /*0074*/ 	.word	0xffffffff


	//   ....[7]....
        /*0078*/ 	.word	0xffffffff


	//   ....[8]....
        /*007c*/ 	.word	0xffffffff


	//   ....[9]....
        /*0080*/ 	.word	0xffffffff


	//   ....[10]....
        /*0084*/ 	.word	0xffffffff


	//   ....[11]....
        /*0088*/ 	.word	0xffffffff


	//   ....[12]....
        /*008c*/ 	.word	0xffffffff


	//   ....[13]....
        /*0090*/ 	.word	0xffffffff


	//   ....[14]....
        /*0094*/ 	.word	0xffffffff


	//   ....[15]....
        /*0098*/ 	.word	0xffffffff


	//   ....[16]....
        /*009c*/ 	.word	0x05000004


	//   ....[17]....
        /*00a0*/ 	.word	0x05000004


	//   ....[18]....
        /*00a4*/ 	.word	0x05000004


	//----- nvinfo : EIATTR_COOP_GROUP_INSTR_OFFSETS
	.align		4
.L_9531:
        /*00a8*/ 	.byte	0x04, 0x28
        /*00aa*/ 	.short	(.L_9533 - .L_9532)


	//   ....[0]....
.L_9532:
        /*00ac*/ 	.word	0x00001060


	//   ....[1]....
        /*00b0*/ 	.word	0x00001070


	//   ....[2]....
        /*00b4*/ 	.word	0x000016b0


	//   ....[3]....
        /*00b8*/ 	.word	0x000016f0


	//   ....[4]....
        /*00bc*/ 	.word	0x00001c10


	//   ....[5]....
        /*00c0*/ 	.word	0x00001c30


	//   ....[6]....
        /*00c4*/ 	.word	0x00002160


	//   ....[7]....
        /*00c8*/ 	.word	0x000021e0


	//   ....[8]....
        /*00cc*/ 	.word	0x00003690


	//   ....[9]....
        /*00d0*/ 	.word	0x00003700


	//   ....[10]....
        /*00d4*/ 	.word	0x00003740


	//   ....[11]....
        /*00d8*/ 	.word	0x00003770


	//   ....[12]....
        /*00dc*/ 	.word	0x000037a0


	//   ....[13]....
        /*00e0*/ 	.word	0x00003890


	//   ....[14]....
        /*00e4*/ 	.word	0x000038b0


	//   ....[15]....
        /*00e8*/ 	.word	0x000038d0


	//   ....[16]....
        /*00ec*/ 	.word	0x00003af0


	//   ....[17]....
        /*00f0*/ 	.word	0x00003b60


	//   ....[18]....
        /*00f4*/ 	.word	0x00003bd0


	//----- nvinfo : EIATTR_EXIT_INSTR_OFFSETS
	.align		4
.L_9533:
        /*00f8*/ 	.byte	0x04, 0x1c
        /*00fa*/ 	.short	(.L_9535 - .L_9534)


	//   ....[0]....
.L_9534:
        /*00fc*/ 	.word	0x000000d0


	//   ....[1]....
        /*0100*/ 	.word	0x000039b0


	//   ....[2]....
        /*0104*/ 	.word	0x00003aa0


	//----- nvinfo : EIATTR_MAX_THREADS
	.align		4
.L_9535:
        /*0108*/ 	.byte	0x04, 0x05
        /*010a*/ 	.short	(.L_9537 - .L_9536)
.L_9536:
        /*010c*/ 	.word	0x00000100
        /*0110*/ 	.word	0x00000001
        /*0114*/ 	.word	0x00000001


	//----- nvinfo : EIATTR_CRS_STACK_SIZE
	.align		4
.L_9537:
        /*0118*/ 	.byte	0x04, 0x1e
        /*011a*/ 	.short	(.L_9539 - .L_9538)
.L_9538:
        /*011c*/ 	.word	0x00000000


	//----- nvinfo : EIATTR_CBANK_PARAM_SIZE
	.align		4
.L_9539:
        /*0120*/ 	.byte	0x03, 0x19
        /*0122*/ 	.short	0x0060


	//----- nvinfo : EIATTR_PARAM_CBANK
	.align		4
        /*0124*/ 	.byte	0x04, 0x0a
        /*0126*/ 	.short	(.L_9541 - .L_9540)
	.align		4
.L_9540:
        /*0128*/ 	.word	index@(.nv.constant0._ZN18transformer_engine6detail38cast_transpose_fused_kernel_notalignedILb1ELb1ELb0EfNS_16CTDBiasDActParamI13__nv_bfloat16S3_ffEELi2ELi1ENS_5EmptyEXadL_ZNS_6dqgeluIffEET_T0_RKS5_EEEEvT3_mmm)
        /*012c*/ 	.short	0x0210
        /*012e*/ 	.short	0x0060


	//----- nvinfo : EIATTR_SW_WAR
	.align		4
.L_9541:
        /*0130*/ 	.byte	0x04, 0x36
        /*0132*/ 	.short	(.L_9543 - .L_9542)
.L_9542:
        /*0134*/ 	.word	0x00000008
.L_9543:


//--------------------- .nv.info._ZN18transformer_engine6detail38cast_transpose_fused_kernel_notalignedILb1ELb1ELb0EfNS_16CTDBiasDActParamI6__halfS3_13__nv_fp8_e4m3fEELi2ELi4ENS_5EmptyEXadL_ZNS_6dqgeluIffEET_T0_RKS6_EEEEvT3_mmm --------------------------
	.section	.nv.info._ZN18transformer_engine6detail38cast_transpose_fused_kernel_notalignedILb1ELb1ELb0EfNS_16CTDBiasDActParamI6__halfS3_13__nv_fp8_e4m3fEELi2ELi4ENS_5EmptyEXadL_ZNS_6dqgeluIffEET_T0_RKS6_EEEEvT3_mmm,"",@"SHT_CUDA_INFO"
	.sectionflags	@""
	.align	4


	//----- nvinfo : EIATTR_CUDA_API_VERSION
	.align		4
        /*0000*/ 	.byte	0x04, 0x37
        /*0002*/ 	.short	(.L_9545 - .L_9544)
.L_9544:
        /*0004*/ 	.word	0x00000082


	//----- nvinfo : EIATTR_KPARAM_INFO
	.align		4
.L_9545:
        /*0008*/ 	.byte	0x04, 0x17
        /*000a*/ 	.short	(.L_9547 - .L_9546)
.L_9546:
        /*000c*/ 	.word	0x00000000
        /*0010*/ 	.short	0x0003
        /*0012*/ 	.short	0x0058
        /*0014*/ 	.byte	0x00, 0xf0, 0x21, 0x00


	//----- nvinfo : EIATTR_KPARAM_INFO
	.align		4
.L_9547:
        /*0018*/ 	.byte	0x04, 0x17
        /*001a*/ 	.short	(.L_9549 - .L_9548)
.L_9548:
        /*001c*/ 	.word	0x00000000
        /*0020*/ 	.short	0x0002
        /*0022*/ 	.short	0x0050
        /*0024*/ 	.byte	0x00, 0xf0, 0x21, 0x00


	//----- nvinfo : EIATTR_KPARAM_INFO
	.align		4
.L_9549:
        /*0028*/ 	.byte	0x04, 0x17
        /*002a*/ 	.short	(.L_9551 - .L_9550)
.L_9550:
        /*002c*/ 	.word	0x00000000
        /*0030*/ 	.short	0x0001
        /*0032*/ 	.short	0x0048
        /*0034*/ 	.byte	0x00, 0xf0, 0x21, 0x00


	//----- nvinfo : EIATTR_KPARAM_INFO
	.align		4
.L_9551:
        /*0038*/ 	.byte	0x04, 0x17
        /*003a*/ 	.short	(.L_9553 - .L_9552)
.L_9552:
        /*003c*/ 	.word	0x00000000
        /*0040*/ 	.short	0x0000
        /*0042*/ 	.short	0x0000
        /*0044*/ 	.byte	0x00, 0xf0, 0x21, 0x01


	//----- nvinfo : EIATTR_SPARSE_MMA_MASK
	.align		4
.L_9553:
        /*0048*/ 	.byte	0x03, 0x50
        /*004a*/ 	.short	0x0000


	//----- nvinfo : EIATTR_MAXREG_COUNT
	.align		4
        /*004c*/ 	.byte	0x03, 0x1b
        /*004e*/ 	.short	0x00ff


	//----- nvinfo : EIATTR_NUM_BARRIERS
	.align		4
        /*0050*/ 	.byte	0x02, 0x4c
        /*0052*/ 	.byte	0x01
	.zero		1


	//----- nvinfo : EIATTR_MERCURY_ISA_VERSION
	.align		4
        /*0054*/ 	.byte	0x03, 0x5f
        /*0056*/ 	.short	0x0101


	//----- nvinfo : EIATTR_COOP_GROUP_MASK_REGIDS
	.align		4
        /*0058*/ 	.byte	0x04, 0x29
        /*005a*/ 	.short	(.L_9555 - .L_9554)


	//   ....[0]....
.L_9554:
        /*005c*/ 	.word	0xffffffff


	//   ....[1]....
        /*0060*/ 	.word	0xffffffff


	//   ....[2]....
        /*0064*/ 	.word	0xffffffff


	//   ....[3]....
        /*0068*/ 	.word	0xffffffff


	//   ....[4]....
        /*006c*/ 	.word	0xffffffff


	//   ....[5]....
        /*0070*/ 	.word	0xffffffff


	//   ....[6]....
        /*0074*/ 	.word	0xffffffff


	//   ....[7]....
        /*0078*/ 	.word	0xffffffff


	//   ....[8]....
        /*007c*/ 	.word	0xffffffff


	//   ....[9]....
        /*0080*/ 	.word	0xffffffff


	//   ....[10]....
        /*0084*/ 	.word	0xffffffff


	//   ....[11]....
        /*0088*/ 	.word	0xffffffff


	//   ....[12]....
        /*008c*/ 	.word	0xffffffff


	//   ....[13]....
        /*0090*/ 	.word	0xffffffff


	//   ....[14]....
        /*0094*/ 	.word	0xffffffff


	//   ....[15]....
        /*0098*/ 	.word	0xffffffff


	//   ....[16]....
        /*009c*/ 	.word	0x05000004


	//   ....[17]....
        /*00a0*/ 	.word	0x05000004


	//   ....[18]....
        /*00a4*/ 	.word	0x05000004


	//----- nvinfo : EIATTR_COOP_GROUP_INSTR_OFFSETS
	.align		4
.L_9555:
        /*00a8*/ 	.byte	0x04, 0x28
        /*00aa*/ 	.short	(.L_9557 - .L_9556)


	//   ....[0]....
.L_9556:
        /*00ac*/ 	.word	0x00002720


	//   ....[1]....
        /*00b0*/ 	.word	0x00002750


	//   ....[2]....
        /*00b4*/ 	.word	0x000041e0


	//   ....[3]....
        /*00b8*/ 	.word	0x00004210


	//   ....[4]....
        /*00bc*/ 	.word	0x00005a10


	//   ....[5]....
        /*00c0*/ 	.word	0x00005a40


	//   ....[6]....
        /*00c4*/ 	.word	0x00007110


	//   ....[7]....
        /*00c8*/ 	.word	0x00007160


	//   ....[8]....
        /*00cc*/ 	.word	0x000086c0


	//   ....[9]....
        /*00d0*/ 	.word	0x00008730


	//   ....[10]....
        /*00d4*/ 	.word	0x00008770


	//   ....[11]....
        /*00d8*/ 	.word	0x00008790


	//   ....[12]....
        /*00dc*/ 	.word	0x000087b0


	//   ....[13]....
        /*00e0*/ 	.word	0x000088a0


	//   ....[14]....
        /*00e4*/ 	.word	0x000088c0


	//   ....[15]....
        /*00e8*/ 	.word	0x000088e0


	//   ....[16]....
        /*00ec*/ 	.word	0x00008b00


	//   ....[17]....
        /*00f0*/ 	.word	0x00008b70


	//   ....[18]....
        /*00f4*/ 	.word	0x00008be0


	//----- nvinfo : EIATTR_EXIT_INSTR_OFFSETS
	.align		4
.L_9557:
        /*00f8*/ 	.byte	0x04, 0x1c
        /*00fa*/ 	.short	(.L_9559 - .L_9558)


	//   ....[0]....
.L_9558:
        /*00fc*/ 	.word	0x000000d0


	//   ....[1]....
        /*0100*/ 	.word	0x000089c0


	//   ....[2]....
        /*0104*/ 	.word	0x00008ab0


	//----- nvinfo : EIATTR_MAX_THREADS
	.align		4
.L_9559:
        /*0108*/ 	.byte	0x04, 0x05
        /*010a*/ 	.short	(.L_9561 - .L_9560)
.L_9560:
        /*010c*/ 	.word	0x00000100
        /*0110*/ 	.word	0x00000001
        /*0114*/ 	.word	0x00000001


	//----- nvinfo : EIATTR_CRS_STACK_SIZE
	.align		4
.L_9561:
        /*0118*/ 	.byte	0x04, 0x1e
        /*011a*/ 	.short	(.L_9563 - .L_9562)
.L_9562:
        /*011c*/ 	.word	0x00000000


	//----- nvinfo : EIATTR_CBANK_PARAM_SIZE
	.align		4
.L_9563:
        /*0120*/ 	.byte	0x03, 0x19
        /*0122*/ 	.short	0x0060


	//----- nvinfo : EIATTR_PARAM_CBANK
	.align		4
        /*0124*/ 	.byte	0x04, 0x0a
        /*0126*/ 	.short	(.L_9565 - .L_9564)
	.align		4
.L_9564:
        /*0128*/ 	.word	index@(.nv.constant0._ZN18transformer_engine6detail38cast_transpose_fused_kernel_notalignedILb1ELb1ELb0EfNS_16CTDBiasDActParamI6__halfS3_13__nv_fp8_e4m3fEELi2ELi4ENS_5EmptyEXadL_ZNS_6dqgeluIffEET_T0_RKS6_EEEEvT3_mmm)
        /*012c*/ 	.short	0x0210
        /*012e*/ 	.short	0x0060


	//----- nvinfo : EIATTR_SW_WAR
	.align		4
.L_9565:
        /*0130*/ 	.byte	0x04, 0x36
        /*0132*/ 	.short	(.L_9567 - .L_9566)
.L_9566:
        /*0134*/ 	.word	0x00000008
.L_9567:


//--------------------- .nv.info._ZN18transformer_engine6detail38cast_transpose_fused_kernel_notalignedILb1ELb1ELb0EfNS_16CTDBiasDActParamI6__halfS3_13__nv_fp8_e5m2fEELi2ELi4ENS_5EmptyEXadL_ZNS_6dqgeluIffEET_T0_RKS6_EEEEvT3_mmm --------------------------
	.section	.nv.info._ZN18transformer_engine6detail38cast_transpose_fused_kernel_notalignedILb1ELb1ELb0EfNS_16CTDBiasDActParamI6__halfS3_13__nv_fp8_e5m2fEELi2ELi4ENS_5EmptyEXadL_ZNS_6dqgeluIffEET_T0_RKS6_EEEEvT3_mmm,"",@"SHT_CUDA_INFO"
	.sectionflags	@""
	.align	4


	//----- nvinfo : EIATTR_CUDA_API_VERSION
	.align		4
        /*0000*/ 	.byte	0x04, 0x37
        /*0002*/ 	.short	(.L_9569 - .L_9568)
.L_9568:
        /*0004*/ 	.word	0x00000082


	//----- nvinfo : EIATTR_KPARAM_INFO
	.align		4
.L_9569:
        /*0008*/ 	.byte	0x04, 0x17
        /*000a*/ 	.short	(.L_9571 - .L_9570)
.L_9570:
        /*000c*/ 	.word	0x00000000
        /*0010*/ 	.short	0x0003
        /*0012*/ 	.short	0x0058
        /*0014*/ 	.byte	0x00, 0xf0, 0x21, 0x00


	//----- nvinfo : EIATTR_KPARAM_INFO
	.align		4
.L_9571:
        /*0018*/ 	.byte	0x04, 0x17
        /*001a*/ 	.short	(.L_9573 - .L_9572)
.L_9572:
        /*001c*/ 	.word	0x00000000
        /*0020*/ 	.short	0x0002
        /*0022*/ 	.short	0x0050
        /*0024*/ 	.byte	0x00, 0xf0, 0x21, 0x00


	//----- nvinfo : EIATTR_KPARAM_INFO
	.align		4
.L_9573:
        /*0028*/ 	.byte	0x04, 0x17
        /*002a*/ 	.short	(.L_9575 - .L_9574)
.L_9574:
        /*002c*/ 	.word	0x00000000
        /*0030*/ 	.short	0x0001
        /*0032*/ 	.short	0x0048
        /*0034*/ 	.byte	0x00, 0xf0, 0x21, 0x00


	//----- nvinfo : EIATTR_KPARAM_INFO
	.align		4
.L_9575:
        /*0038*/ 	.byte	0x04, 0x17
        /*003a*/ 	.short	(.L_9577 - .L_9576)
.L_9576:
        /*003c*/ 	.word	0x00000000
        /*0040*/ 	.short	0x0000
        /*0042*/ 	.short	0x0000
        /*0044*/ 	.byte	0x00, 0xf0, 0x21, 0x01


	//----- nvinfo : EIATTR_SPARSE_MMA_MASK
	.align		4
.L_9577:
        /*0048*/ 	.byte	0x03, 0x50
        /*004a*/ 	.short	0x0000


	//----- nvinfo : EIATTR_MAXREG_COUNT
	.align		4
        /*004c*/ 	.byte	0x03, 0x1b
        /*004e*/ 	.short	0x00ff


	//----- nvinfo : EIATTR_NUM_BARRIERS
	.align		4
        /*0050*/ 	.byte	0x02, 0x4c
        /*0052*/ 	.byte	0x01
	.zero		1


	//----- nvinfo : EIATTR_MERCURY_ISA_VERSION
	.align		4
        /*0054*/ 	.byte	0x03, 0x5f
        /*0056*/ 	.short	0x0101


	//----- nvinfo : EIATTR_COOP_GROUP_MASK_REGIDS
	.align		4
        /*0058*/ 	.byte	0x04, 0x29
        /*005a*/ 	.short	(.L_9579 - .L_9578)


	//   ....[0]....
.L_9578:
        /*005c*/ 	.word	0xffffffff


	//   ....[1]....
        /*0060*/ 	.word	0xffffffff


	//   ....[2]....
        /*0064*/ 	.word	0xffffffff


	//   ....[3]....
        /*0068*/ 	.word	0xffffffff


	//   ....[4]....
        /*006c*/ 	.word	0xffffffff


	//   ....[5]....
        /*0070*/ 	.word	0xffffffff


	//   ....[6]....
        /*0074*/ 	.word	0xffffffff


	//   ....[7]....
        /*0078*/ 	.word	0xffffffff


	//   ....[8]....
        /*007c*/ 	.word	0xffffffff


	//   ....[9]....
        /*0080*/ 	.word	0xffffffff


	//   ....[10]....
        /*0084*/ 	.word	0xffffffff


	//   ....[11]....
        /*0088*/ 	.word	0xffffffff


	//   ....[12]....
        /*008c*/ 	.word	0xffffffff


	//   ....[13]....
        /*0090*/ 	.word	0xffffffff


	//   ....[14]....
        /*0094*/ 	.word	0xffffffff


	//   ....[15]....
        /*0098*/ 	.word	0xffffffff


	//   ....[16]....
        /*009c*/ 	.word	0x05000004


	//   ....[17]....
        /*00a0*/ 	.word	0x05000004


	//   ....[18]....
        /*00a4*/ 	.word	0x05000004


	//----- nvinfo : EIATTR_COOP_GROUP_INSTR_OFFSETS
	.align		4
.L_9579:
        /*00a8*/ 	.byte	0x04, 0x28
        /*00aa*/ 	.short	(.L_9581 - .L_9580)


	//   ....[0]....
.L_9580:
        /*00ac*/ 	.word	0x00002720


	//   ....[1]....
        /*00b0*/ 	.word	0x00002750


	//   ....[2]....
        /*00b4*/ 	.word	0x000041e0


	//   ....[3]....
        /*00b8*/ 	.word	0x00004210


	//   ....[4]....
        /*00bc*/ 	.word	0x00005a10


	//   ....[5]....
        /*00c0*/ 	.word	0x00005a40


	//   ....[6]....
        /*00c4*/ 	.word	0x00007110


	//   ....[7]....
        /*00c8*/ 	.word	0x00007160


	//   ....[8]....
        /*00cc*/ 	.word	0x000086c0


	//   ....[9]....
        /*00d0*/ 	.word	0x00008730


	//   ....[10]....
        /*00d4*/ 	.word	0x00008770


	//   ....[11]....
        /*00d8*/ 	.word	0x00008790


	//   ....[12]....
        /*00dc*/ 	.word	0x000087b0


	//   ....[13]....
        /*00e0*/ 	.word	0x000088a0


	//   ....[14]....
        /*00e4*/ 	.word	0x000088c0


	//   ....[15]....
        /*00e8*/ 	.word	0x000088e0


	//   ....[16]....
        /*00ec*/ 	.word	0x00008b00


	//   ....[17]....
        /*00f0*/ 	.word	0x00008b70


	//   ....[18]....
        /*00f4*/ 	.word	0x00008be0


	//----- nvinfo : EIATTR_EXIT_INSTR_OFFSETS
	.align		4
.L_9581:
        /*00f8*/ 	.byte	0x04, 0x1c
        /*00fa*/ 	.short	(.L_9583 - .L_9582)


	//   ....[0]....
.L_9582:
        /*00fc*/ 	.word	0x000000d0


	//   ....[1]....
        /*0100*/ 	.word	0x000089c0


	//   ....[2]....
        /*0104*/ 	.word	0x00008ab0


	//----- nvinfo : EIATTR_MAX_THREADS
	.align		4
.L_9583:
        /*0108*/ 	.byte	0x04, 0x05
        /*010a*/ 	.short	(.L_9585 - .L_9584)
.L_9584:
        /*010c*/ 	.word	0x00000100
        /*0110*/ 	.word	0x00000001
        /*0114*/ 	.word	0x00000001


	//----- nvinfo : EIATTR_CRS_STACK_SIZE
	.align		4
.L_9585:
        /*0118*/ 	.byte	0x04, 0x1e
        /*011a*/ 	.short	(.L_9587 - .L_9586)
.L_9586:
        /*011c*/ 	.word	0x00000000


	//----- nvinfo : EIATTR_CBANK_PARAM_SIZE
	.align		4
.L_9587:
        /*0120*/ 	.byte	0x03, 0x19
        /*0122*/ 	.short	0x0060


	//----- nvinfo : EIATTR_PARAM_CBANK
	.align		4
        /*0124*/ 	.byte	0x04, 0x0a
        /*0126*/ 	.short	(.L_9589 - .L_9588)
	.align		4
.L_9588:
        /*0128*/ 	.word	index@(.nv.constant0._ZN18transformer_engine6detail38cast_transpose_fused_kernel_notalignedILb1ELb1ELb0EfNS_16CTDBiasDActParamI6__halfS3_13__nv_fp8_e5m2fEELi2ELi4ENS_5EmptyEXadL_ZNS_6dqgeluIffEET_T0_RKS6_EEEEvT3_mmm)
        /*012c*/ 	.short	0x0210
        /*012e*/ 	.short	0x0060


	//----- nvinfo : EIATTR_SW_WAR
	.align		4
.L_9589:
        /*0130*/ 	.byte	0x04, 0x36
        /*0132*/ 	.short	(.L_9591 - .L_9590)
.L_9590:
        /*0134*/ 	.word	0x00000008
.L_9591:


//--------------------- .nv.info._ZN18transformer_engine6detail38cast_transpose_fused_kernel_notalignedILb1ELb1ELb0EfNS_16CTDBiasDActParamI6__halfS3_13__nv_bfloat16fEELi2ELi2ENS_5EmptyEXadL_ZNS_6dqgeluIffEET_T0_RKS6_EEEEvT3_mmm --------------------------
	.section	.nv.info._ZN18transformer_engine6detail38cast_transpose_fused_kernel_notalignedILb1ELb1ELb0EfNS_16CTDBiasDActParamI6__halfS3_13__nv_bfloat16fEELi2ELi2ENS_5EmptyEXadL_ZNS_6dqgeluIffEET_T0_RKS6_EEEEvT3_mmm,"",@"SHT_CUDA_INFO"
	.sectionflags	@""
	.align	4


	//----- nvinfo : EIATTR_CUDA_API_VERSION
	.align		4
        /*0000*/ 	.byte	0x04, 0x37
        /*0002*/ 	.short	(.L_9593 - .L_9592)
.L_9592:
        /*0004*/ 	.word	0x00000082


	//----- nvinfo : EIATTR_KPARAM_INFO
	.align		4
.L_9593:
        /*0008*/ 	.byte	0x04, 0x17
        /*000a*/ 	.short	(.L_9595 - .L_9594)
.L_9594:
        /*000c*/ 	.word	0x00000000
        /*0010*/ 	.short	0x0003
        /*0012*/ 	.short	0x0058
        /*0014*/ 	.byte	0x00, 0xf0, 0x21, 0x00


	//----- nvinfo : EIATTR_KPARAM_INFO
	.align		4
.L_9595:
        /*0018*/ 	.byte	0x04, 0x17
        /*001a*/ 	.short	(.L_9597 - .L_9596)
.L_9596:
        /*001c*/ 	.word	0x00000000
        /*0020*/ 	.short	0x0002
        /*0022*/ 	.short	0x0050
        /*0024*/ 	.byte	0x00, 0xf0, 0x21, 0x00


	//----- nvinfo : EIATTR_KPARAM_INFO
	.align		4
.L_9597:
        /*0028*/ 	.byte	0x04, 0x17
        /*002a*/ 	.short	(.L_9599 - .L_9598)
.L_9598:
        /*002c*/ 	.word	0x00000000
        /*0030*/ 	.short	0x0001
        /*0032*/ 	.short	0x0048
        /*0034*/ 	.byte	0x00, 0xf0, 0x21, 0x00


	//----- nvinfo : EIATTR_KPARAM_INFO
	.align		4
.L_9599:
        /*0038*/ 	.byte	0x04, 0x17
        /*003a*/ 	.short	(.L_9601 - .L_9600)
.L_9600:
        /*003c*/ 	.word	0x00000000
        /*0040*/ 	.short	0x0000
        /*0042*/ 	.short	0x0000
        /*0044*/ 	.byte	0x00, 0xf0, 0x21, 0x01


	//----- nvinfo : EIATTR_SPARSE_MMA_MASK
	.align		4
.L_9601:
        /*0048*/ 	.byte	0x03, 0x50
        /*004a*/ 	.short	0x0000


	//----- nvinfo : EIATTR_MAXREG_COUNT
	.align		4
        /*004c*/ 	.byte	0x03, 0x1b
        /*004e*/ 	.short	0x00ff


	//----- nvinfo : EIATTR_NUM_BARRIERS
	.align		4
        /*0050*/ 	.byte	0x02, 0x4c
        /*0052*/ 	.byte	0x01
	.zero		1


	//----- nvinfo : EIATTR_MERCURY_ISA_VERSION
	.align		4
        /*0054*/ 	.byte	0x03, 0x5f
        /*0056*/ 	.short	0x0101


	//----- nvinfo : EIATTR_COOP_GROUP_MASK_REGIDS
	.align		4
        /*0058*/ 	.byte	0x04, 0x29
        /*005a*/ 	.short	(.L_9603 - .L_9602)


	//   ....[0]....
.L_9602:
        /*005c*/ 	.word	0xffffffff


	//   ....[1]....
        /*0060*/ 	.word	0xffffffff


	//   ....[2]....
        /*0064*/ 	.word	0xffffffff


	//   ....[3]....
        /*0068*/ 	.word	0xffffffff


	//   ....[4]....
        /*006c*/ 	.word	0xffffffff


	//   ....[5]....
        /*0070*/ 	.word	0xffffffff


	//   ....[6]....
        /*0074*/ 	.word	0xffffffff


	//   ....[7]....
        /*0078*/ 	.word	0xffffffff


	//   ....[8]....
        /*007c*/ 	.word	0xffffffff


	//   ....[9]....
        /*0080*/ 	.word	0xffffffff


	//   ....[10]....
        /*0084*/ 	.word	0xffffffff


	//   ....[11]....
        /*0088*/ 	.word	0xffffffff


	//   ....[12]....
        /*008c*/ 	.word	0xffffffff


	//   ....[13]....
        /*0090*/ 	.word	0xffffffff


	//   ....[14]....
        /*0094*/ 	.word	0xffffffff


	//   ....[15]....
        /*0098*/ 	.word	0xffffffff


	//   ....[16]....
        /*009c*/ 	.word	0x05000006


	//   ....[17]....
        /*00a0*/ 	.word	0x05000006


	//   ....[18]....
        /*00a4*/ 	.word	0x05000006


	//----- nvinfo : EIATTR_COOP_GROUP_INSTR_OFFSETS
	.align		4
.L_9603:
        /*00a8*/ 	.byte	0x04, 0x28
        /*00aa*/ 	.short	(.L_9605 - .L_9604)


	//   ....[0]....
.L_9604:
        /*00ac*/ 	.word	0x000017f0


	//   ....[1]....
        /*00b0*/ 	.word	0x00001810


	//   ....[2]....
        /*00b4*/ 	.word	0x00002420


	//   ....[3]....
        /*00b8*/ 	.word	0x00002450


	//   ....[4]....
        /*00bc*/ 	.word	0x000030c0


	//   ....[5]....
        /*00c0*/ 	.word	0x000030f0


	//   ....[6]....
        /*00c4*/ 	.word	0x00003a00


	//   ....[7]....
        /*00c8*/ 	.word	0x00003a60


	//   ....[8]....
        /*00cc*/ 	.word	0x00004fc0


	//   ....[9]....
        /*00d0*/ 	.word	0x00005020


	//   ....[10]....
        /*00d4*/ 	.word	0x00005060


	//   ....[11]....
        /*00d8*/ 	.word	0x00005090


	//   ....[12]....
        /*00dc*/ 	.word	0x000050b0


	//   ....[13]....
        /*00e0*/ 	.word	0x000051a0


	//   ....[14]....
        /*00e4*/ 	.word	0x000051c0


	//   ....[15]....
        /*00e8*/ 	.word	0x000051e0


	//   ....[16]....
        /*00ec*/ 	.word	0x00005400


	//   ....[17]....
        /*00f0*/ 	.word	0x00005470


	//   ....[18]....
        /*00f4*/ 	.word	0x000054e0


	//----- nvinfo : EIATTR_EXIT_INSTR_OFFSETS
	.align		4
.L_9605:
        /*00f8*/ 	.byte	0x04, 0x1c
        /*00fa*/ 	.short	(.L_9607 - .L_9606)


	//   ....[0]....
.L_9606:
        /*00fc*/ 	.word	0x000000d0


	//   ....[1]....
        /*0100*/ 	.word	0x000052c0


	//   ....[2]....
        /*0104*/ 	.word	0x000053b0


	//----- nvinfo : EIATTR_MAX_THREADS
	.align		4
.L_9607:
        /*0108*/ 	.byte	0x04, 0x05
        /*010a*/ 	.short	(.L_9609 - .L_9608)
.L_9608:
        /*010c*/ 	.word	0x00000100
        /*0110*/ 	.word	0x00000001
        /*0114*/ 	.word	0x00000001


	//----- nvinfo : EIATTR_CRS_STACK_SIZE
	.align		4
.L_9609:
        /*0118*/ 	.byte	0x04, 0x1e
        /*011a*/ 	.short	(.L_9611 - .L_9610)
.L_9610:
        /*011c*/ 	.word	0x00000000


	//----- nvinfo : EIATTR_CBANK_PARAM_SIZE
	.align		4
.L_9611:
        /*0120*/ 	.byte	0x03, 0x19
        /*0122*/ 	.short	0x0060


	//----- nvinfo : EIATTR_PARAM_CBANK
	.align		4
        /*0124*/ 	.byte	0x04, 0x0a
        /*0126*/ 	.short	(.L_9613 - .L_9612)
	.align		4
.L_9612:
        /*0128*/ 	.word	index@(.nv.constant0._ZN18transformer_engine6detail38cast_transpose_fused_kernel_notalignedILb1ELb1ELb0EfNS_16CTDBiasDActParamI6__halfS3_13__nv_bfloat16fEELi2ELi2ENS_5EmptyEXadL_ZNS_6dqgeluIffEET_T0_RKS6_EEEEvT3_mmm)
        /*012c*/ 	.short	0x0210
        /*012e*/ 	.short	0x0060


	//----- nvinfo : EIATTR_SW_WAR
	.align		4
.L_9613:
        /*0130*/ 	.byte	0x04, 0x36
        /*0132*/ 	.short	(.L_9615 - .L_9614)
.L_9614:
        /*0134*/ 	.word	0x00000008
.L_9615:


//--------------------- .nv.info._ZN18transformer_engine6detail38cast_transpose_fused_kernel_notalignedILb1ELb1ELb0EfNS_16CTDBiasDActParamI6__halfS3_S3_fEELi2ELi2ENS_5EmptyEXadL_ZNS_6dqgeluIffEET_T0_RKS5_EEEEvT3_mmm --------------------------
	.section	.nv.info._ZN18transformer_engine6detail38cast_transpose_fused_kernel_notalignedILb1ELb1ELb0EfNS_16CTDBiasDActParamI6__halfS3_S3_fEELi2ELi2ENS_5EmptyEXadL_ZNS_6dqgeluIffEET_T0_RKS5_EEEEvT3_mmm,"",@"SHT_CUDA_INFO"
	.sectionflags	@""
	.align	4


	//----- nvinfo : EIATTR_CUDA_API_VERSION
	.align		4
        /*0000*/ 	.byte	0x04, 0x37
        /*0002*/ 	.short	(.L_9617 - .L_9616)
.L_9616:
        /*0004*/ 	.word	0x00000082


	//----- nvinfo : EIATTR_KPARAM_INFO
	.align		4
.L_9617:
        /*0008*/ 	.byte	0x04, 0x17
        /*000a*/ 	.short	(.L_9619 - .L_9618)
.L_9618:
        /*000c*/ 	.word	0x00000000
        /*0010*/ 	.short	0x0003
        /*0012*/ 	.short	0x0058
        /*0014*/ 	.byte	0x00, 0xf0, 0x21, 0x00


	//----- nvinfo : EIATTR_KPARAM_INFO
	.align		4
.L_9619:
        /*0018*/ 	.byte	0x04, 0x17
        /*001a*/ 	.short	(.L_9621 - .L_9620)
.L_9620:
        /*001c*/ 	.word	0x00000000
        /*0020*/ 	.short	0x0002
        /*0022*/ 	.short	0x0050
        /*0024*/ 	.byte	0x00, 0xf0, 0x21, 0x00


	//----- nvinfo : EIATTR_KPARAM_INFO
	.align		4
.L_9621:
        /*0028*/ 	.byte	0x04, 0x17
        /*002a*/ 	.short	(.L_9623 - .L_9622)
.L_9622:
        /*002c*/ 	.word	0x00000000
        /*0030*/ 	.short	0x0001
        /*0032*/ 	.short	0x0048
        /*0034*/ 	.byte	0x00, 0xf0, 0x21, 0x00


	//----- nvinfo : EIATTR_KPARAM_INFO
	.align		4
.L_9623:
        /*0038*/ 	.byte	0x04, 0x17
        /*003a*/ 	.short	(.L_9625 - .L_9624)
.L_9624:
        /*003c*/ 	.word	0x00000000
        /*0040*/ 	.short	0x0000
        /*0042*/ 	.short	0x0000
        /*0044*/ 	.byte	0x00, 0xf0, 0x21, 0x01


	//----- nvinfo : EIATTR_SPARSE_MMA_MASK
	.align		4
.L_9625:
        /*0048*/ 	.byte	0x03, 0x50
        /*004a*/ 	.short	0x0000


	//----- nvinfo : EIATTR_MAXREG_COUNT
	.align		4
        /*004c*/ 	.byte	0x03, 0x1b
        /*004e*/ 	.short	0x00ff


	//----- nvinfo : EIATTR_NUM_BARRIERS
	.align		4
        /*0050*/ 	.byte	0x02, 0x4c
        /*0052*/ 	.byte	0x01
	.zero		1


	//----- nvinfo : EIATTR_MERCURY_ISA_VERSION
	.align		4
        /*0054*/ 	.byte	0x03, 0x5f
        /*0056*/ 	.short	0x0101


	//----- nvinfo : EIATTR_COOP_GROUP_MASK_REGIDS
	.align		4
        /*0058*/ 	.byte	0x04, 0x29
        /*005a*/ 	.short	(.L_9627 - .L_9626)


	//   ....[0]....
.L_9626:
        /*005c*/ 	.word	0xffffffff


	//   ....[1]....
        /*0060*/ 	.word	0xffffffff


	//   ....[2]....
        /*0064*/ 	.word	0xffffffff


	//   ....[3]....
        /*0068*/ 	.word	0xffffffff


	//   ....[4]....
        /*006c*/ 	.word	0xffffffff


	//   ....[5]....
        /*0070*/ 	.word	0xffffffff


	//   ....[6]....
        /*0074*/ 	.word	0xffffffff


	//   ....[7]....
        /*0078*/ 	.word	0xffffffff


	//   ....[8]....
        /*007c*/ 	.word	0xffffffff


	//   ....[9]....
        /*0080*/ 	.word	0xffffffff


	//   ....[10]....
        /*0084*/ 	.word	0xffffffff


	//   ....[11]....
        /*0088*/ 	.word	0xffffffff


	//   ....[12]....
        /*008c*/ 	.word	0xffffffff


	//   ....[13]....
        /*0090*/ 	.word	0xffffffff


	//   ....[14]....
        /*0094*/ 	.word	0xffffffff


	//   ....[15]....
        /*0098*/ 	.word	0xffffffff


	//   ....[16]....
        /*009c*/ 	.word	0x05000006


	//   ....[17]....
        /*00a0*/ 	.word	0x05000006


	//   ....[18]....
        /*00a4*/ 	.word	0x05000006


	//----- nvinfo : EIATTR_COOP_GROUP_INSTR_OFFSETS
	.align		4
.L_9627:
        /*00a8*/ 	.byte	0x04, 0x28
        /*00aa*/ 	.short	(.L_9629 - .L_9628)


	//   ....[0]....
.L_9628:
        /*00ac*/ 	.word	0x000017f0


	//   ....[1]....
        /*00b0*/ 	.word	0x00001810


	//   ....[2]....
        /*00b4*/ 	.word	0x00002420


	//   ....[3]....
        /*00b8*/ 	.word	0x00002450


	//   ....[4]....
        /*00bc*/ 	.word	0x000030c0


	//   ....[5]....
        /*00c0*/ 	.word	0x000030f0


	//   ....[6]....
        /*00c4*/ 	.word	0x00003a00


	//   ....[7]....
        /*00c8*/ 	.word	0x00003a60


	//   ....[8]....
        /*00cc*/ 	.word	0x00004fc0


	//   ....[9]....
        /*00d0*/ 	.word	0x00005020


	//   ....[10]....
        /*00d4*/ 	.word	0x00005060


	//   ....[11]....
        /*00d8*/ 	.word	0x00005090


	//   ....[12]....
        /*00dc*/ 	.word	0x000050b0


	//   ....[13]....
        /*00e0*/ 	.word	0x000051a0


	//   ....[14]....
        /*00e4*/ 	.word	0x000051c0


	//   ....[15]....
        /*00e8*/ 	.word	0x000051e0


	//   ....[16]....
        /*00ec*/ 	.word	0x00005400


	//   ....[17]....
        /*00f0*/ 	.word	0x00005470


	//   ....[18]....
        /*00f4*/ 	.word	0x000054e0


	//----- nvinfo : EIATTR_EXIT_INSTR_OFFSETS
	.align		4
.L_9629:
        /*00f8*/ 	.byte	0x04, 0x1c
        /*00fa*/ 	.short	(.L_9631 - .L_9630)


	//   ....[0]....
.L_9630:
        /*00fc*/ 	.word	0x000000d0


	//   ....[1]....
        /*0100*/ 	.word	0x000052c0


	//   ....[2]....
        /*0104*/ 	.word	0x000053b0


	//----- nvinfo : EIATTR_MAX_THREADS
	.align		4
.L_9631:
        /*0108*/ 	.byte	0x04, 0x05
        /*010a*/ 	.short	(.L_9633 - .L_9632)
.L_9632:
        /*010c*/ 	.word	0x00000100
        /*0110*/ 	.word	0x00000001
        /*0114*/ 	.word	0x00000001


	//----- nvinfo : EIATTR_CRS_STACK_SIZE
	.align		4
.L_9633:
        /*0118*/ 	.byte	0x04, 0x1e
        /*011a*/ 	.short	(.L_9635 - .L_9634)
.L_9634:
        /*011c*/ 	.word	0x00000000


	//----- nvinfo : EIATTR_CBANK_PARAM_SIZE
	.align		4
.L_9635:
        /*0120*/ 	.byte	0x03, 0x19
        /*0122*/ 	.short	0x0060


	//----- nvinfo : EIATTR_PARAM_CBANK
	.align		4
        /*0124*/ 	.byte	0x04, 0x0a
        /*0126*/ 	.short	(.L_9637 - .L_9636)
	.align		4
.L_9636:
        /*0128*/ 	.word	index@(.nv.constant0._ZN18transformer_engine6detail38cast_transpose_fused_kernel_notalignedILb1ELb1ELb0EfNS_16CTDBiasDActParamI6__halfS3_S3_fEELi2ELi2ENS_5EmptyEXadL_ZNS_6dqgeluIffEET_T0_RKS5_EEEEvT3_mmm)
        /*012c*/ 	.short	0x0210
        /*012e*/ 	.short	0x0060


	//----- nvinfo : EIATTR_SW_WAR
	.align		4
.L_9637:
        /*0130*/ 	.byte	0x04, 0x36
        /*0132*/ 	.short	(.L_9639 - .L_9638)
.L_9638:
        /*0134*/ 	.word	0x00000008
.L_9639:


//--------------------- .nv.info._ZN18transformer_engine6detail38cast_transpose_fused_kernel_notalignedILb1ELb1ELb0EfNS_16CTDBiasDActParamI6__halfS3_ffEELi2ELi1ENS_5EmptyEXadL_ZNS_6dqgeluIffEET_T0_RKS5_EEEEvT3_mmm --------------------------
	.section	.nv.info._ZN18transformer_engine6detail38cast_transpose_fused_kernel_notalignedILb1ELb1ELb0EfNS_16CTDBiasDActParamI6__halfS3_ffEELi2ELi1ENS_5EmptyEXadL_ZNS_6dqgeluIffEET_T0_RKS5_EEEEvT3_mmm,"",@"SHT_CUDA_INFO"
	.sectionflags	@""
	.align	4


	//----- nvinfo : EIATTR_CUDA_API_VERSION
	.align		4
        /*0000*/ 	.byte	0x04, 0x37
        /*0002*/ 	.short	(.L_9641 - .L_9640)
.L_9640:
        /*0004*/ 	.word	0x00000082


	//----- nvinfo : EIATTR_KPARAM_INFO
	.align		4
.L_9641:
        /*0008*/ 	.byte	0x04, 0x17
        /*000a*/ 	.short	(.L_9643 - .L_9642)
.L_9642:
        /*000c*/ 	.word	0x00000000
        /*0010*/ 	.short	0x0003
        /*0012*/ 	.short	0x0058
        /*0014*/ 	.byte	0x00, 0xf0, 0x21, 0x00


	//----- nvinfo : EIATTR_KPARAM_INFO
	.align		4
.L_9643:
        /*0018*/ 	.byte	0x04, 0x17
        /*001a*/ 	.short	(.L_9645 - .L_9644)
.L_9644:
        /*001c*/ 	.word	0x00000000
        /*0020*/ 	.short	0x0002
        /*0022*/ 	.short	0x0050
        /*0024*/ 	.byte	0x00, 0xf0, 0x21, 0x00


	//----- nvinfo : EIATTR_KPARAM_INFO
	.align		4
.L_9645:
        /*0028*/ 	.byte	0x04, 0x17
        /*002a*/ 	.short	(.L_9647 - .L_9646)
.L_9646:
        /*002c*/ 	.word	0x00000000
        /*0030*/ 	.short	0x0001
        /*0032*/ 	.short	0x0048
        /*0034*/ 	.byte	0x00, 0xf0, 0x21, 0x00


	//----- nvinfo : EIATTR_KPARAM_INFO
	.align		4
.L_9647:
        /*0038*/ 	.byte	0x04, 0x17
        /*003a*/ 	.short	(.L_9649 - .L_9648)
.L_9648:
        /*003c*/ 	.word	0x00000000
        /*0040*/ 	.short	0x0000
        /*0042*/ 	.short	0x0000
        /*0044*/ 	.byte	0x00, 0xf0, 0x21, 0x01


	//----- nvinfo : EIATTR_SPARSE_MMA_MASK
	.align		4
.L_9649:
        /*0048*/ 	.byte	0x03, 0x50
        /*004a*/ 	.short	0x0000


	//----- nvinfo : EIATTR_MAXREG_COUNT
	.align		4
        /*004c*/ 	.byte	0x03, 0x1b
        /*004e*/ 	.short	0x00ff


	//----- nvinfo : EIATTR_NUM_BARRIERS
	.align		4
        /*0050*/ 	.byte	0x02, 0x4c
        /*0052*/ 	.byte	0x01
	.zero		1


	//----- nvinfo : EIATTR_MERCURY_ISA_VERSION
	.align		4
        /*0054*/ 	.byte	0x03, 0x5f
        /*0056*/ 	.short	0x0101


	//----- nvinfo : EIATTR_COOP_GROUP_MASK_REGIDS
	.align		4
        /*0058*/ 	.byte	0x04, 0x29
        /*005a*/ 	.short	(.L_9651 - .L_9650)


	//   ....[0]....
.L_9650:
        /*005c*/ 	.word	0xffffffff


	//   ....[1]....
        /*0060*/ 	.word	0xffffffff


	//   ....[2]....
        /*0064*/ 	.word	0xffffffff


	//   ....[3]....
        /*0068*/ 	.word	0xffffffff


	//   ....[4]....
        /*006c*/ 	.word	0xffffffff


	//   ....[5]....
        /*0070*/ 	.word	0xffffffff


	//   ....[6]....
        /*0074*/ 	.word	0xffffffff


	//   ....[7]....
        /*0078*/ 	.word	0xffffffff


	//   ....[8]....
        /*007c*/ 	.word	0xffffffff


	//   ....[9]....
        /*0080*/ 	.word	0xffffffff


	//   ....[10]....
        /*0084*/ 	.word	0xffffffff


	//   ....[11]....
        /*0088*/ 	.word	0xffffffff


	//   ....[12]....
        /*008c*/ 	.word	0xffffffff


	//   ....[13]....
        /*0090*/ 	.word	0xffffffff


	//   ....[14]....
        /*0094*/ 	.word	0xffffffff


	//   ....[15]....
        /*0098*/ 	.word	0xffffffff


	//   ....[16]....
        /*009c*/ 	.word	0x05000004


	//   ....[17]....
        /*00a0*/ 	.word	0x05000004


	//   ....[18]....
        /*00a4*/ 	.word	0x05000004


	//----- nvinfo : EIATTR_COOP_GROUP_INSTR_OFFSETS
	.align		4
.L_9651:
        /*00a8*/ 	.byte	0x04, 0x28
        /*00aa*/ 	.short	(.L_9653 - .L_9652)


	//   ....[0]....
.L_9652:
        /*00ac*/ 	.word	0x00001030


	//   ....[1]....
        /*00b0*/ 	.word	0x00001040


	//   ....[2]....
        /*00b4*/ 	.word	0x00001650


	//   ....[3]....
        /*00b8*/ 	.word	0x00001670


	//   ....[4]....
        /*00bc*/ 	.word	0x00001ba0


	//   ....[5]....
        /*00c0*/ 	.word	0x00001bc0


	//   ....[6]....
        /*00c4*/ 	.word	0x000020e0


	//   ....[7]....
        /*00c8*/ 	.word	0x00002160


	//   ....[8]....
        /*00cc*/ 	.word	0x00003610


	//   ....[9]....
        /*00d0*/ 	.word	0x00003680


	//   ....[10]....
        /*00d4*/ 	.word	0x000036c0


	//   ....[11]....
        /*00d8*/ 	.word	0x000036f0


	//   ....[12]....
        /*00dc*/ 	.word	0x00003720


	//   ....[13]....
        /*00e0*/ 	.word	0x00003810


	//   ....[14]....
        /*00e4*/ 	.word	0x00003830


	//   ....[15]....
        /*00e8*/ 	.word	0x00003850


	//   ....[16]....
        /*00ec*/ 	.word	0x00003a70


	//   ....[17]....
        /*00f0*/ 	.word	0x00003ae0


	//   ....[18]....
        /*00f4*/ 	.word	0x00003b50


	//----- nvinfo : EIATTR_EXIT_INSTR_OFFSETS
	.align		4
.L_9653:
        /*00f8*/ 	.byte	0x04, 0x1c
        /*00fa*/ 	.short	(.L_9655 - .L_9654)


	//   ....[0]....
.L_9654:
        /*00fc*/ 	.word	0x000000d0


	//   ....[1]....
        /*0100*/ 	.word	0x00003930


	//   ....[2]....
        /*0104*/ 	.word	0x00003a20


	//----- nvinfo : EIATTR_MAX_THREADS
	.align		4
.L_9655:
        /*0108*/ 	.byte	0x04, 0x05
        /*010a*/ 	.short	(.L_9657 - .L_9656)
.L_9656:
        /*010c*/ 	.word	0x00000100
        /*0110*/ 	.word	0x00000001
        /*0114*/ 	.word	0x00000001


	//----- nvinfo : EIATTR_CRS_STACK_SIZE
	.align		4
.L_9657:
        /*0118*/ 	.byte	0x04, 0x1e
        /*011a*/ 	.short	(.L_9659 - .L_9658)
.L_9658:
        /*011c*/ 	.word	0x00000000


	//----- nvinfo : EIATTR_CBANK_PARAM_SIZE
	.align		4
.L_9659:
        /*0120*/ 	.byte	0x03, 0x19
        /*0122*/ 	.short	0x0060


	//----- nvinfo : EIATTR_PARAM_CBANK
	.align		4
        /*0124*/ 	.byte	0x04, 0x0a
        /*0126*/ 	.short	(.L_9661 - .L_9660)
	.align		4
.L_9660:
        /*0128*/ 	.word	index@(.nv.constant0._ZN18transformer_engine6detail38cast_transpose_fused_kernel_notalignedILb1ELb1ELb0EfNS_16CTDBiasDActParamI6__halfS3_ffEELi2ELi1ENS_5EmptyEXadL_ZNS_6dqgeluIffEET_T0_RKS5_EEEEvT3_mmm)
        /*012c*/ 	.short	0x0210
        /*012e*/ 	.short	0x0060


	//----- nvinfo : EIATTR_SW_WAR
	.align		4
.L_9661:
        /*0130*/ 	.byte	0x04, 0x36
        /*0132*/ 	.short	(.L_9663 - .L_9662)
.L_9662:
        /*0134*/ 	.word	0x00000008
.L_9663:


//--------------------- .nv.info._ZN18transformer_engine6detail38cast_transpose_fused_kernel_notalignedILb1ELb1ELb0EfNS_16CTDBiasDActParamIff13__nv_fp8_e4m3fEELi1ELi4ENS_5EmptyEXadL_ZNS_6dqgeluIffEET_T0_RKS5_EEEEvT3_mmm --------------------------
	.section	.nv.info._ZN18transformer_engine6detail38cast_transpose_fused_kernel_notalignedILb1ELb1ELb0EfNS_16CTDBiasDActParamIff13__nv_fp8_e4m3fEELi1ELi4ENS_5EmptyEXadL_ZNS_6dqgeluIffEET_T0_RKS5_EEEEvT3_mmm,"",@"SHT_CUDA_INFO"
	.sectionflags	@""
	.align	4


	//----- nvinfo : EIATTR_CUDA_API_VERSION
	.align		4
        /*0000*/ 	.byte	0x04, 0x37
        /*0002*/ 	.short	(.L_9665 - .L_9664)
.L_9664:
        /*0004*/ 	.word	0x00000082


	//----- nvinfo : EIATTR_KPARAM_INFO
	.align		4
.L_9665:
        /*0008*/ 	.byte	0x04, 0x17
        /*000a*/ 	.short	(.L_9667 - .L_9666)
.L_9666:
        /*000c*/ 	.word	0x00000000
        /*0010*/ 	.short	0x0003
        /*0012*/ 	.short	0x0058
        /*0014*/ 	.byte	0x00, 0xf0, 0x21, 0x00


	//----- nvinfo : EIATTR_KPARAM_INFO
	.align		4
.L_9667:
        /*0018*/ 	.byte	0x04, 0x17
        /*001a*/ 	.short	(.L_9669 - .L_9668)
.L_9668:
        /*001c*/ 	.word	0x00000000
        /*0020*/ 	.short	0x0002
        /*0022*/ 	.short	0x0050
        /*0024*/ 	.byte	0x00, 0xf0, 0x21, 0x00


	//----- nvinfo : EIATTR_KPARAM_INFO
	.align		4
.L_9669:
        /*0028*/ 	.byte	0x04, 0x17
        /*002a*/ 	.short	(.L_9671 - .L_9670)
.L_9670:
        /*002c*/ 	.word	0x00000000
        /*0030*/ 	.short	0x0001
        /*0032*/ 	.short	0x0048
        /*0034*/ 	.byte	0x00, 0xf0, 0x21, 0x00


	//----- nvinfo : EIATTR_KPARAM_INFO
	.align		4
.L_9671:
        /*0038*/ 	.byte	0x04, 0x17
        /*003a*/ 	.short	(.L_9673 - .L_9672)
.L_9672:
        /*003c*/ 	.word	0x00000000
        /*0040*/ 	.short	0x0000
        /*0042*/ 	.short	0x0000
        /*0044*/ 	.byte	0x00, 0xf0, 0x21, 0x01


	//----- nvinfo : EIATTR_SPARSE_MMA_MASK
	.align		4
.L_9673:
        /*0048*/ 	.byte	0x03, 0x50
        /*004a*/ 	.short	0x0000


	//----- nvinfo : EIATTR_MAXREG_COUNT
	.align		4
        /*004c*/ 	.byte	0x03, 0x1b
        /*004e*/ 	.short	0x00ff


	//----- nvinfo : EIATTR_NUM_BARRIERS
	.align		4
        /*0050*/ 	.byte	0x02, 0x4c
        /*0052*/ 	.byte	0x01
	.zero		1


	//----- nvinfo : EIATTR_MERCURY_ISA_VERSION
	.align		4
        /*0054*/ 	.byte	0x03, 0x5f
        /*0056*/ 	.short	0x0101


	//----- nvinfo : EIATTR_COOP_GROUP_MASK_REGIDS
	.align		4
        /*0058*/ 	.byte	0x04, 0x29
        /*005a*/ 	.short	(.L_9675 - .L_9674)


	//   ....[0]....
.L_9674:
        /*005c*/ 	.word	0xffffffff


	//   ....[1]....
        /*0060*/ 	.word	0xffffffff


	//   ....[2]....
        /*0064*/ 	.word	0xffffffff


	//   ....[3]....
        /*0068*/ 	.word	0xffffffff


	//   ....[4]....
        /*006c*/ 	.word	0xffffffff


	//   ....[5]....
        /*0070*/ 	.word	0xffffffff


	//   ....[6]....
        /*0074*/ 	.word	0xffffffff


	//   ....[7]....
        /*0078*/ 	.word	0xffffffff


	//   ....[8]....
        /*007c*/ 	.word	0xffffffff


	//   ....[9]....
        /*0080*/ 	.word	0xffffffff


	//   ....[10]....
        /*0084*/ 	.word	0xffffffff


	//   ....[11]....
        /*0088*/ 	.word	0xffffffff


	//   ....[12]....
        /*008c*/ 	.word	0x05000006


	//   ....[13]....
        /*0090*/ 	.word	0x05000006


	//   ....[14]....
        /*0094*/ 	.word	0x05000006


	//----- nvinfo : EIATTR_COOP_GROUP_INSTR_OFFSETS
	.align		4
.L_9675:
        /*0098*/ 	.byte	0x04, 0x28
        /*009a*/ 	.short	(.L_9677 - .L_9676)


	//   ....[0]....
.L_9676:
        /*009c*/ 	.word	0x00001e10


	//   ....[1]....
        /*00a0*/ 	.word	0x00002c50


	//   ....[2]....
        /*00a4*/ 	.word	0x000036c0


	//   ....[3]....
        /*00a8*/ 	.word	0x000041a0


	//   ....[4]....
        /*00ac*/ 	.word	0x00004da0


	//   ....[5]....
        /*00b0*/ 	.word	0x00004e00


	//   ....[6]....
        /*00b4*/ 	.word	0x00004e50


	//   ....[7]....
        /*00b8*/ 	.word	0x00004e70


	//   ....[8]....
        /*00bc*/ 	.word	0x00004e90


	//   ....[9]....
        /*00c0*/ 	.word	0x00004f80


	//   ....[10]....
        /*00c4*/ 	.word	0x00004fa0


	//   ....[11]....
        /*00c8*/ 	.word	0x00004fc0


	//   ....[12]....
        /*00cc*/ 	.word	0x000051e0


	//   ....[13]....
        /*00d0*/ 	.word	0x00005250


	//   ....[14]....
        /*00d4*/ 	.word	0x000052c0


	//----- nvinfo : EIATTR_EXIT_INSTR_OFFSETS
	.align		4
.L_9677:
        /*00d8*/ 	.byte	0x04, 0x1c
        /*00da*/ 	.short	(.L_9679 - .L_9678)


	//   ....[0]....
.L_9678:
        /*00dc*/ 	.word	0x000000d0


	//   ....[1]....
        /*00e0*/ 	.word	0x000050a0


	//   ....[2]....
        /*00e4*/ 	.word	0x00005190


	//----- nvinfo : EIATTR_MAX_THREADS
	.align		4
.L_9679:
        /*00e8*/ 	.byte	0x04, 0x05
        /*00ea*/ 	.short	(.L_9681 - .L_9680)
.L_9680:
        /*00ec*/ 	.word	0x00000100
        /*00f0*/ 	.word	0x00000001
        /*00f4*/ 	.word	0x00000001


	//----- nvinfo : EIATTR_CRS_STACK_SIZE
	.align		4
.L_9681:
        /*00f8*/ 	.byte	0x04, 0x1e
        /*00fa*/ 	.short	(.L_9683 - .L_9682)
.L_9682:
        /*00fc*/ 	.word	0x00000000


	//----- nvinfo : EIATTR_CBANK_PARAM_SIZE
	.align		4
.L_9683:
        /*0100*/ 	.byte	0x03, 0x19
        /*0102*/ 	.short	0x0060


	//----- nvinfo : EIATTR_PARAM_CBANK
	.align		4
        /*0104*/ 	.byte	0x04, 0x0a
        /*0106*/ 	.short	(.L_9685 - .L_9684)
	.align		4
.L_9684:
        /*0108*/ 	.word	index@(.nv.constant0._ZN18transformer_engine6detail38cast_transpose_fused_kernel_notalignedILb1ELb1ELb0EfNS_16CTDBiasDActParamIff13__nv_fp8_e4m3fEELi1ELi4ENS_5EmptyEXadL_ZNS_6dqgeluIffEET_T0_RKS5_EEEEvT3_mmm)
        /*010c*/ 	.short	0x0210
        /*010e*/ 	.short	0x0060


	//----- nvinfo : EIATTR_SW_WAR
	.align		4
.L_9685:
        /*0110*/ 	.byte	0x04, 0x36
        /*0112*/ 	.short	(.L_9687 - .L_9686)
.L_9686:
        /*0114*/ 	.word	0x00000008
.L_9687:


//--------------------- .nv.info._ZN18transformer_engine6detail38cast_transpose_fused_kernel_notalignedILb1ELb1ELb0EfNS_16CTDBiasDActParamIff13__nv_fp8_e5m2fEELi1ELi4ENS_5EmptyEXadL_ZNS_6dqgeluIffEET_T0_RKS5_EEEEvT3_mmm --------------------------
	.section	.nv.info._ZN18transformer_engine6detail38cast_transpose_fused_kernel_notalignedILb1ELb1ELb0EfNS_16CTDBiasDActParamIff13__nv_fp8_e5m2fEELi1ELi4ENS_5EmptyEXadL_ZNS_6dqgeluIffEET_T0_RKS5_EEEEvT3_mmm,"",@"SHT_CUDA_INFO"
	.sectionflags	@""
	.align	4


	//----- nvinfo : EIATTR_CUDA_API_VERSION
	.align		4
        /*0000*/ 	.byte	0x04, 0x37
        /*0002*/ 	.short	(.L_9689 - .L_9688)
.L_9688:
        /*0004*/ 	.word	0x00000082


	//----- nvinfo : EIATTR_KPARAM_INFO
	.align		4
.L_9689:
        /*0008*/ 	.byte	0x04, 0x17
        /*000a*/ 	.short	(.L_9691 - .L_9690)
.L_9690:
        /*000c*/ 	.word	0x00000000
        /*0010*/ 	.short	0x0003
        /*0012*/ 	.short	0x0058
        /*0014*/ 	.byte	0x00, 0xf0, 0x21, 0x00


	//----- nvinfo : EIATTR_KPARAM_INFO
	.align		4
.L_9691:
        /*0018*/ 	.byte	0x04, 0x17
        /*001a*/ 	.short	(.L_9693 - .L_9692)
.L_9692:
        /*001c*/ 	.word	0x00000000
        /*0020*/ 	.short	0x0002
        /*0022*/ 	.short	0x0050
        /*0024*/ 	.byte	0x00, 0xf0, 0x21, 0x00


	//----- nvinfo : EIATTR_KPARAM_INFO
	.align		4
.L_9693:
        /*0028*/ 	.byte	0x04, 0x17
        /*002a*/ 	.short	(.L_9695 - .L_9694)
.L_9694:
        /*002c*/ 	.word	0x00000000
        /*0030*/ 	.short	0x0001
        /*0032*/ 	.short	0x0048
        /*0034*/ 	.byte	0x00, 0xf0, 0x21, 0x00


	//----- nvinfo : EIATTR_KPARAM_INFO
	.align		4
.L_9695:
        /*0038*/ 	.byte	0x04, 0x17
        /*003a*/ 	.short	(.L_9697 - .L_9696)
.L_9696:
        /*003c*/ 	.word	0x00000000
        /*0040*/ 	.short	0x0000
        /*0042*/ 	.short	0x0000
        /*0044*/ 	.byte	0x00, 0xf0, 0x21, 0x01


	//----- nvinfo : EIATTR_SPARSE_MMA_MASK
	.align		4
.L_9697:
        /*0048*/ 	.byte	0x03, 0x50
        /*004a*/ 	.short	0x0000


	//----- nvinfo : EIATTR_MAXREG_COUNT
	.align		4
        /*004c*/ 	.byte	0x03, 0x1b
        /*004e*/ 	.short	0x00ff


	//----- nvinfo : EIATTR_NUM_BARRIERS
	.align		4
        /*0050*/ 	.byte	0x02, 0x4c
        /*0052*/ 	.byte	0x01
	.zero		1


	//----- nvinfo : EIATTR_MERCURY_ISA_VERSION
	.align		4
        /*0054*/ 	.byte	0x03, 0x5f
        /*0056*/ 	.short	0x0101


	//----- nvinfo : EIATTR_COOP_GROUP_MASK_REGIDS
	.align		4
        /*0058*/ 	.byte	0x04, 0x29
        /*005a*/ 	.short	(.L_9699 - .L_9698)


	//   ....[0]....
.L_9698:
        /*005c*/ 	.word	0xffffffff


	//   ....[1]....
        /*0060*/ 	.word	0xffffffff


	//   ....[2]....
        /*0064*/ 	.word	0xffffffff


	//   ....[3]....
        /*0068*/ 	.word	0xffffffff


	//   ....[4]....
        /*006c*/ 	.word	0xffffffff


	//   ....[5]....
        /*0070*/ 	.word	0xffffffff


	//   ....[6]....
        /*0074*/ 	.word	0xffffffff


	//   ....[7]....
        /*0078*/ 	.word	0xffffffff


	//   ....[8]....
        /*007c*/ 	.word	0xffffffff


	//   ....[9]....
        /*0080*/ 	.word	0xffffffff


	//   ....[10]....
        /*0084*/ 	.word	0xffffffff


	//   ....[11]....
        /*0088*/ 	.word	0xffffffff


	//   ....[12]....
        /*008c*/ 	.word	0x05000006


	//   ....[13]....
        /*0090*/ 	.word	0x05000006


	//   ....[14]....
        /*0094*/ 	.word	0x05000006


	//----- nvinfo : EIATTR_COOP_GROUP_INSTR_OFFSETS
	.align		4
.L_9699:
        /*0098*/ 	.byte	0x04, 0x28
        /*009a*/ 	.short	(.L_9701 - .L_9700)


	//   ....[0]....
.L_9700:
        /*009c*/ 	.word	0x00001e10


	//   ....[1]....
        /*00a0*/ 	.word	0x00002c50


	//   ....[2]....
        /*00a4*/ 	.word	0x000036c0


	//   ....[3]....
        /*00a8*/ 	.word	0x000041a0


	//   ....[4]....
        /*00ac*/ 	.word	0x00004da0


	//   ....[5]....
        /*00b0*/ 	.word	0x00004e00


	//   ....[6]....
        /*00b4*/ 	.word	0x00004e50


	//   ....[7]....
        /*00b8*/ 	.word	0x00004e70


	//   ....[8]....
        /*00bc*/ 	.word	0x00004e90


	//   ....[9]....
        /*00c0*/ 	.word	0x00004f80


	//   ....[10]....
        /*00c4*/ 	.word	0x00004fa0


	//   ....[11]....
        /*00c8*/ 	.word	0x00004fc0


	//   ....[12]....
        /*00cc*/ 	.word	0x000051e0


	//   ....[13]....
        /*00d0*/ 	.word	0x00005250


	//   ....[14]....
        /*00d4*/ 	.word	0x000052c0


	//----- nvinfo : EIATTR_EXIT_INSTR_OFFSETS
	.align		4
.L_9701:
        /*00d8*/ 	.byte	0x04, 0x1c
        /*00da*/ 	.short	(.L_9703 - .L_9702)


	//   ....[0]....
.L_9702:
        /*00dc*/ 	.word	0x000000d0


	//   ....[1]....
        /*00e0*/ 	.word	0x000050a0


	//   ....[2]....
        /*00e4*/ 	.word	0x00005190


	//----- nvinfo : EIATTR_MAX_THREADS
	.align		4
.L_9703:
        /*00e8*/ 	.byte	0x04, 0x05
        /*00ea*/ 	.short	(.L_9705 - .L_9704)
.L_9704:
        /*00ec*/ 	.word	0x00000100
        /*00f0*/ 	.word	0x00000001
        /*00f4*/ 	.word	0x00000001


	//----- nvinfo : EIATTR_CRS_STACK_SIZE
	.align		4
.L_9705:
        /*00f8*/ 	.byte	0x04, 0x1e
        /*00fa*/ 	.short	(.L_9707 - .L_9706)
.L_9706:
        /*00fc*/ 	.word	0x00000000


	//----- nvinfo : EIATTR_CBANK_PARAM_SIZE
	.align		4
.L_9707:
        /*0100*/ 	.byte	0x03, 0x19
        /*0102*/ 	.short	0x0060


	//----- nvinfo : EIATTR_PARAM_CBANK
	.align		4
        /*0104*/ 	.byte	0x04, 0x0a
        /*0106*/ 	.short	(.L_9709 - .L_9708)
	.align		4
.L_9708:
        /*0108*/ 	.word	index@(.nv.constant0._ZN18transformer_engine6detail38cast_transpose_fused_kernel_notalignedILb1ELb1ELb0EfNS_16CTDBiasDActParamIff13__nv_fp8_e5m2fEELi1ELi4ENS_5EmptyEXadL_ZNS_6dqgeluIffEET_T0_RKS5_EEEEvT3_mmm)
        /*010c*/ 	.short	0x0210
        /*010e*/ 	.short	0x0060


	//----- nvinfo : EIATTR_SW_WAR
	.align		4
.L_9709:
        /*0110*/ 	.byte	0x04, 0x36
        /*0112*/ 	.short	(.L_9711 - .L_9710)
.L_9710:
        /*0114*/ 	.word	0x00000008
.L_9711:


//--------------------- .nv.info._ZN18transformer_engine6detail38cast_transpose_fused_kernel_notalignedILb1ELb1ELb0EfNS_16CTDBiasDActParamIff13__nv_bfloat16fEELi1ELi2ENS_5EmptyEXadL_ZNS_6dqgeluIffEET_T0_RKS5_EEEEvT3_mmm --------------------------
	.section	.nv.info._ZN18transformer_engine6detail38cast_transpose_fused_kernel_notalignedILb1ELb1ELb0EfNS_16CTDBiasDActParamIff13__nv_bfloat16fEELi1ELi2ENS_5EmptyEXadL_ZNS_6dqgeluIffEET_T0_RKS5_EEEEvT3_mmm,"",@"SHT_CUDA_INFO"
	.sectionflags	@""
	.align	4


	//----- nvinfo : EIATTR_CUDA_API_VERSION
	.align		4
        /*0000*/ 	.byte	0x04, 0x37
        /*0002*/ 	.short	(.L_9713 - .L_9712)
.L_9712:
        /*0004*/ 	.word	0x00000082


	//----- nvinfo : EIATTR_KPARAM_INFO
	.align		4
.L_9713:
        /*0008*/ 	.byte	0x04, 0x17
        /*000a*/ 	.short	(.L_9715 - .L_9714)
.L_9714:
        /*000c*/ 	.word	0x00000000
        /*0010*/ 	.short	0x0003
        /*0012*/ 	.short	0x0058
        /*0014*/ 	.byte	0x00, 0xf0, 0x21, 0x00


	//----- nvinfo : EIATTR_KPARAM_INFO
	.align		4
.L_9715:
        /*0018*/ 	.byte	0x04, 0x17
        /*001a*/ 	.short	(.L_9717 - .L_9716)
.L_9716:
        /*001c*/ 	.word	0x00000000
        /*0020*/ 	.short	0x0002
        /*0022*/ 	.short	0x0050
        /*0024*/ 	.byte	0x00, 0xf0, 0x21, 0x00


	//----- nvinfo : EIATTR_KPARAM_INFO
	.align		4
.L_9717:
        /*0028*/ 	.byte	0x04, 0x17
        /*002a*/ 	.short	(.L_9719 - .L_9718)
.L_9718:
        /*002c*/ 	.word	0x00000000
        /*0030*/ 	.short	0x0001
        /*0032*/ 	.short	0x0048
        /*0034*/ 	.byte	0x00, 0xf0, 0x21, 0x00


	//----- nvinfo : EIATTR_KPARAM_INFO
	.align		4
.L_9719:
        /*0038*/ 	.byte	0x04, 0x17
        /*003a*/ 	.short	(.L_9721 - .L_9720)
.L_9720:
        /*003c*/ 	.word	0x00000000
        /*0040*/ 	.short	0x0000
        /*0042*/ 	.short	0x0000
        /*0044*/ 	.byte	0x00, 0xf0, 0x21, 0x01


	//----- nvinfo : EIATTR_SPARSE_MMA_MASK
	.align		4
.L_9721:
        /*0048*/ 	.byte	0x03, 0x50
        /*004a*/ 	.short	0x0000


	//----- nvinfo : EIATTR_MAXREG_COUNT
	.align		4
        /*004c*/ 	.byte	0x03, 0x1b
        /*004e*/ 	.short	0x00ff


	//----- nvinfo : EIATTR_NUM_BARRIERS
	.align		4
        /*0050*/ 	.byte	0x02, 0x4c
        /*0052*/ 	.byte	0x01
	.zero		1


	//----- nvinfo : EIATTR_MERCURY_ISA_VERSION
	.align		4
        /*0054*/ 	.byte	0x03, 0x5f
        /*0056*/ 	.short	0x0101


	//----- nvinfo : EIATTR_COOP_GROUP_MASK_REGIDS
	.align		4
        /*0058*/ 	.byte	0x04, 0x29
        /*005a*/ 	.short	(.L_9723 - .L_9722)


	//   ....[0]....
.L_9722:
        /*005c*/ 	.word	0xffffffff


	//   ....[1]....
        /*0060*/ 	.word	0xffffffff


	//   ....[2]....
        /*0064*/ 	.word	0xffffffff


	//   ....[3]....
        /*0068*/ 	.word	0xffffffff


	//   ....[4]....
        /*006c*/ 	.word	0xffffffff


	//   ....[5]....
        /*0070*/ 	.word	0xffffffff


	//   ....[6]....
        /*0074*/ 	.word	0xffffffff


	//   ....[7]....
        /*0078*/ 	.word	0xffffffff


	//   ....[8]....
        /*007c*/ 	.word	0xffffffff


	//   ....[9]....
        /*0080*/ 	.word	0xffffffff


	//   ....[10]....
        /*0084*/ 	.word	0xffffffff


	//   ....[11]....
        /*0088*/ 	.word	0xffffffff


	//   ....[12]....
        /*008c*/ 	.word	0x05000006


	//   ....[13]....
        /*0090*/ 	.word	0x05000006


	//   ....[14]....
        /*0094*/ 	.word	0x05000006


	//----- nvinfo : EIATTR_COOP_GROUP_INSTR_OFFSETS
	.align		4
.L_9723:
        /*0098*/ 	.byte	0x04, 0x28
        /*009a*/ 	.short	(.L_9725 - .L_9724)


	//   ....[0]....
.L_9724:
        /*009c*/ 	.word	0x000012b0


	//   ....[1]....
        /*00a0*/ 	.word	0x00001a90


	//   ....[2]....
        /*00a4*/ 	.word	0x000020d0


	//   ....[3]....
        /*00a8*/ 	.word	0x00002530


	//   ....[4]....
        /*00ac*/ 	.word	0x00002fc0


	//   ....[5]....
        /*00b0*/ 	.word	0x00003030


	//   ....[6]....
        /*00b4*/ 	.word	0x00003070


	//   ....[7]....
        /*00b8*/ 	.word	0x000030b0


	//   ....[8]....
        /*00bc*/ 	.word	0x000030d0


	//   ....[9]....
        /*00c0*/ 	.word	0x000031c0


	//   ....[10]....
        /*00c4*/ 	.word	0x000031e0


	//   ....[11]....
        /*00c8*/ 	.word	0x00003200


	//   ....[12]....
        /*00cc*/ 	.word	0x00003420


	//   ....[13]....
        /*00d0*/ 	.word	0x00003490


	//   ....[14]....
        /*00d4*/ 	.word	0x00003500


	//----- nvinfo : EIATTR_EXIT_INSTR_OFFSETS
	.align		4
.L_9725:
        /*00d8*/ 	.byte	0x04, 0x1c
        /*00da*/ 	.short	(.L_9727 - .L_9726)


	//   ....[0]....
.L_9726:
        /*00dc*/ 	.word	0x000000d0


	//   ....[1]....
        /*00e0*/ 	.word	0x000032e0


	//   ....[2]....
        /*00e4*/ 	.word	0x000033d0


	//----- nvinfo : EIATTR_MAX_THREADS
	.align		4
.L_9727:
        /*00e8*/ 	.byte	0x04, 0x05
        /*00ea*/ 	.short	(.L_9729 - .L_9728)
.L_9728:
        /*00ec*/ 	.word	0x00000100
        /*00f0*/ 	.word	0x00000001
        /*00f4*/ 	.word	0x00000001


	//----- nvinfo : EIATTR_CRS_STACK_SIZE
	.align		4
.L_9729:
        /*00f8*/ 	.byte	0x04, 0x1e
        /*00fa*/ 	.short	(.L_9731 - .L_9730)
.L_9730:
        /*00fc*/ 	.word	0x00000000


	//----- nvinfo : EIATTR_CBANK_PARAM_SIZE
	.align		4
.L_9731:
        /*0100*/ 	.byte	0x03, 0x19
        /*0102*/ 	.short	0x0060


	//----- nvinfo : EIATTR_PARAM_CBANK
	.align		4
        /*0104*/ 	.byte	0x04, 0x0a
        /*0106*/ 	.short	(.L_9733 - .L_9732)
	.align		4
.L_9732:
        /*0108*/ 	.word	index@(.nv.constant0._ZN18transformer_engine6detail38cast_transpose_fused_kernel_notalignedILb1ELb1ELb0EfNS_16CTDBiasDActParamIff13__nv_bfloat16fEELi1ELi2ENS_5EmptyEXadL_ZNS_6dqgeluIffEET_T0_RKS5_EEEEvT3_mmm)
        /*010c*/ 	.short	0x0210
        /*010e*/ 	.short	0x0060


	//----- nvinfo : EIATTR_SW_WAR
	.align		4
.L_9733:
        /*0110*/ 	.byte	0x04, 0x36
        /*0112*/ 	.short	(.L_9735 - .L_9734)
.L_9734:
        /*0114*/ 	.word	0x00000008
.L_9735:


//--------------------- .nv.info._ZN18transformer_engine6detail38cast_transpose_fused_kernel_notalignedILb1ELb1ELb0EfNS_16CTDBiasDActParamIff6__halffEELi1ELi2ENS_5EmptyEXadL_ZNS_6dqgeluIffEET_T0_RKS5_EEEEvT3_mmm --------------------------
	.section	.nv.info._ZN18transformer_engine6detail38cast_transpose_fused_kernel_notalignedILb1ELb1ELb0EfNS_16CTDBiasDActParamIff6__halffEELi1ELi2ENS_5EmptyEXadL_ZNS_6dqgeluIffEET_T0_RKS5_EEEEvT3_mmm,"",@"SHT_CUDA_INFO"
	.sectionflags	@""
	.align	4


	//----- nvinfo : EIATTR_CUDA_API_VERSION
	.align		4
        /*0000*/ 	.byte	0x04, 0x37
        /*0002*/ 	.short	(.L_9737 - .L_9736)
.L_9736:
        /*0004*/ 	.word	0x00000082


	//----- nvinfo : EIATTR_KPARAM_INFO
	.align		4
.L_9737:
        /*0008*/ 	.byte	0x04, 0x17
        /*000a*/ 	.short	(.L_9739 - .L_9738)
.L_9738:
        /*000c*/ 	.word	0x00000000
        /*0010*/ 	.short	0x0003
        /*0012*/ 	.short	0x0058
        /*0014*/ 	.byte	0x00, 0xf0, 0x21, 0x00


	//----- nvinfo : EIATTR_KPARAM_INFO
	.align		4
.L_9739:
        /*0018*/ 	.byte	0x04, 0x17
        /*001a*/ 	.short	(.L_9741 - .L_9740)
.L_9740:
        /*001c*/ 	.word	0x00000000
        /*0020*/ 	.short	0x0002
        /*0022*/ 	.short	0x0050
        /*0024*/ 	.byte	0x00, 0xf0, 0x21, 0x00


	//----- nvinfo : EIATTR_KPARAM_INFO
	.align		4
.L_9741:
        /*0028*/ 	.byte	0x04, 0x17
        /*002a*/ 	.short	(.L_9743 - .L_9742)
.L_9742:
        /*002c*/ 	.word	0x00000000
        /*0030*/ 	.short	0x0001
        /*0032*/ 	.short	0x0048
        /*0034*/ 	.byte	0x00, 0xf0, 0x21, 0x00


	//----- nvinfo : EIATTR_KPARAM_INFO
	.align		4
.L_9743:
        /*0038*/ 	.byte	0x04, 0x17
        /*003a*/ 	.short	(.L_9745 - .L_9744)
.L_9744:
        /*003c*/ 	.word	0x00000000
        /*0040*/ 	.short	0x0000
        /*0042*/ 	.short	0x0000
        /*0044*/ 	.byte	0x00, 0xf0, 0x21, 0x01


	//----- nvinfo : EIATTR_SPARSE_MMA_MASK
	.align		4
.L_9745:
        /*0048*/ 	.byte	0x03, 0x50
        /*004a*/ 	.short	0x0000


	//----- nvinfo : EIATTR_MAXREG_COUNT
	.align		4
        /*004c*/ 	.byte	0x03, 0x1b
        /*004e*/ 	.short	0x00ff


	//----- nvinfo : EIATTR_NUM_BARRIERS
	.align		4
        /*0050*/ 	.byte	0x02, 0x4c
        /*0052*/ 	.byte	0x01
	.zero		1


	//----- nvinfo : EIATTR_MERCURY_ISA_VERSION
	.align		4
        /*0054*/ 	.byte	0x03, 0x5f
        /*0056*/ 	.short	0x0101


	//----- nvinfo : EIATTR_COOP_GROUP_MASK_REGIDS
	.align		4
        /*0058*/ 	.byte	0x04, 0x29
        /*005a*/ 	.short	(.L_9747 - .L_9746)


	//   ....[0]....
.L_9746:
        /*005c*/ 	.word	0xffffffff


	//   ....[1]....
        /*0060*/ 	.word	0xffffffff


	//   ....[2]....
        /*0064*/ 	.word	0xffffffff


	//   ....[3]....
        /*0068*/ 	.word	0xffffffff


	//   ....[4]....
        /*006c*/ 	.word	0xffffffff


	//   ....[5]....
        /*0070*/ 	.word	0xffffffff


	//   ....[6]....
        /*0074*/ 	.word	0xffffffff


	//   ....[7]....
        /*0078*/ 	.word	0xffffffff


	//   ....[8]....
        /*007c*/ 	.word	0xffffffff


	//   ....[9]....
        /*0080*/ 	.word	0xffffffff


	//   ....[10]....
        /*0084*/ 	.word	0xffffffff


	//   ....[11]....
        /*0088*/ 	.word	0xffffffff


	//   ....[12]....
        /*008c*/ 	.word	0x05000006


	//   ....[13]....
        /*0090*/ 	.word	0x05000006


	//   ....[14]....
        /*0094*/ 	.word	0x05000006


	//----- nvinfo : EIATTR_COOP_GROUP_INSTR_OFFSETS
	.align		4
.L_9747:
        /*0098*/ 	.byte	0x04, 0x28
        /*009a*/ 	.short	(.L_9749 - .L_9748)


	//   ....[0]....
.L_9748:
        /*009c*/ 	.word	0x000012b0


	//   ....[1]....
        /*00a0*/ 	.word	0x00001a90


	//   ....[2]....
        /*00a4*/ 	.word	0x000020d0


	//   ....[3]....
        /*00a8*/ 	.word	0x00002530


	//   ....[4]....
        /*00ac*/ 	.word	0x00002fc0


	//   ....[5]....
        /*00b0*/ 	.word	0x00003030


	//   ....[6]....
        /*00b4*/ 	.word	0x00003070


	//   ....[7]....
        /*00b8*/ 	.word	0x000030b0


	//   ....[8]....
        /*00bc*/ 	.word	0x000030d0


	//   ....[9]....
        /*00c0*/ 	.word	0x000031c0


	//   ....[10]....
        /*00c4*/ 	.word	0x000031e0


	//   ....[11]....
        /*00c8*/ 	.word	0x00003200


	//   ....[12]....
        /*00cc*/ 	.word	0x00003420


	//   ....[13]....
        /*00d0*/ 	.word	0x00003490


	//   ....[14]....
        /*00d4*/ 	.word	0x00003500


	//----- nvinfo : EIATTR_EXIT_INSTR_OFFSETS
	.align		4
.L_9749:
        /*00d8*/ 	.byte	0x04, 0x1c
        /*00da*/ 	.short	(.L_9751 - .L_9750)


	//   ....[0]....
.L_9750:
        /*00dc*/ 	.word	0x000000d0


	//   ....[1]....
        /*00e0*/ 	.word	0x000032e0


	//   ....[2]....
        /*00e4*/ 	.word	0x000033d0


	//----- nvinfo : EIATTR_MAX_THREADS
	.align		4
.L_9751:
        /*00e8*/ 	.byte	0x04, 0x05
        /*00ea*/ 	.short	(.L_9753 - .L_9752)
.L_9752:
        /*00ec*/ 	.word	0x00000100
        /*00f0*/ 	.word	0x00000001
        /*00f4*/ 	.word	0x00000001


	//----- nvinfo : EIATTR_CRS_STACK_SIZE
	.align		4
.L_9753:
        /*00f8*/ 	.byte	0x04, 0x1e
        /*00fa*/ 	.short	(.L_9755 - .L_9754)
.L_9754:
        /*00fc*/ 	.word	0x00000000


	//----- nvinfo : EIATTR_CBANK_PARAM_SIZE
	.align		4
.L_9755:
        /*0100*/ 	.byte	0x03, 0x19
        /*0102*/ 	.short	0x0060


	//----- nvinfo : EIATTR_PARAM_CBANK
	.align		4
        /*0104*/ 	.byte	0x04, 0x0a
        /*0106*/ 	.short	(.L_9757 - .L_9756)
	.align		4
.L_9756:
        /*0108*/ 	.word	index@(.nv.constant0._ZN18transformer_engine6detail38cast_transpose_fused_kernel_notalignedILb1ELb1ELb0EfNS_16CTDBiasDActParamIff6__halffEELi1ELi2ENS_5EmptyEXadL_ZNS_6dqgeluIffEET_T0_RKS5_EEEEvT3_mmm)
        /*010c*/ 	.short	0x0210
        /*010e*/ 	.short	0x0060


	//----- nvinfo : EIATTR_SW_WAR
	.align		4
.L_9757:
        /*0110*/ 	.byte	0x04, 0x36
        /*0112*/ 	.short	(.L_9759 - .L_9758)
.L_9758:
        /*0114*/ 	.word	0x00000008
.L_9759:


//--------------------- .nv.info._ZN18transformer_engine6detail38cast_transpose_fused_kernel_notalignedILb1ELb1ELb0EfNS_16CTDBiasDActParamIffffEELi1ELi1ENS_5EmptyEXadL_ZNS_6dqgeluIffEET_T0_RKS4_EEEEvT3_mmm --------------------------
	.section	.nv.info._ZN18transformer_engine6detail38cast_transpose_fused_kernel_notalignedILb1ELb1ELb0EfNS_16CTDBiasDActParamIffffEELi1ELi1ENS_5EmptyEXadL_ZNS_6dqgeluIffEET_T0_RKS4_EEEEvT3_mmm,"",@"SHT_CUDA_INFO"
	.sectionflags	@""
	.align	4


	//----- nvinfo : EIATTR_CUDA_API_VERSION
	.align		4
        /*0000*/ 	.byte	0x04, 0x37
        /*0002*/ 	.short	(.L_9761 - .L_9760)
.L_9760:
        /*0004*/ 	.word	0x00000082


	//----- nvinfo : EIATTR_KPARAM_INFO
	.align		4
.L_9761:
        /*0008*/ 	.byte	0x04, 0x17
        /*000a*/ 	.short	(.L_9763 - .L_9762)
.L_9762:
        /*000c*/ 	.word	0x00000000
        /*0010*/ 	.short	0x0003
        /*0012*/ 	.short	0x0058
        /*0014*/ 	.byte	0x00, 0xf0, 0x21, 0x00


	//----- nvinfo : EIATTR_KPARAM_INFO
	.align		4
.L_9763:
        /*0018*/ 	.byte	0x04, 0x17
        /*001a*/ 	.short	(.L_9765 - .L_9764)
.L_9764:
        /*001c*/ 	.word	0x00000000
        /*0020*/ 	.short	0x0002
        /*0022*/ 	.short	0x0050
        /*0024*/ 	.byte	0x00, 0xf0, 0x21, 0x00


	//----- nvinfo : EIATTR_KPARAM_INFO
	.align		4
.L_9765:
        /*0028*/ 	.byte	0x04, 0x17
        /*002a*/ 	.short	(.L_9767 - .L_9766)
.L_9766:
        /*002c*/ 	.word	0x00000000
        /*0030*/ 	.short	0x0001
        /*0032*/ 	.short	0x0048
        /*0034*/ 	.byte	0x00, 0xf0, 0x21, 0x00


	//----- nvinfo : EIATTR_KPARAM_INFO
	.align		4
.L_9767:
        /*0038*/ 	.byte	0x04, 0x17
        /*003a*/ 	.short	(.L_9769 - .L_9768)
.L_9768:
        /*003c*/ 	.word	0x00000000
        /*0040*/ 	.short	0x0000
        /*0042*/ 	.short	0x0000
        /*0044*/ 	.byte	0x00, 0xf0, 0x21, 0x01


	//----- nvinfo : EIATTR_SPARSE_MMA_MASK
	.align		4
.L_9769:
        /*0048*/ 	.byte	0x03, 0x50
        /*004a*/ 	.short	0x0000


	//----- nvinfo : EIATTR_MAXREG_COUNT
	.align		4
        /*004c*/ 	.byte	0x03, 0x1b
        /*004e*/ 	.short	0x00ff


	//----- nvinfo : EIATTR_NUM_BARRIERS
	.align		4
        /*0050*/ 	.byte	0x02, 0x4c
        /*0052*/ 	.byte	0x01
	.zero		1


	//----- nvinfo : EIATTR_MERCURY_ISA_VERSION
	.align		4
        /*0054*/ 	.byte	0x03, 0x5f
        /*0056*/ 	.short	0x0101


	//----- nvinfo : EIATTR_COOP_GROUP_MASK_REGIDS
	.align		4
        /*0058*/ 	.byte	0x04, 0x29
        /*005a*/ 	.short	(.L_9771 - .L_9770)


	//   ....[0]....
.L_9770:
        /*005c*/ 	.word	0xffffffff


	//   ....[1]....
        /*0060*/ 	.word	0xffffffff


	//   ....[2]....
        /*0064*/ 	.word	0xffffffff


	//   ....[3]....
        /*0068*/ 	.word	0xffffffff


	//   ....[4]....
        /*006c*/ 	.word	0xffffffff


	//   ....[5]....
        /*0070*/ 	.word	0xffffffff


	//   ....[6]....
        /*0074*/ 	.word	0xffffffff


	//   ....[7]....
        /*0078*/ 	.word	0xffffffff


	//   ....[8]....
        /*007c*/ 	.word	0xffffffff


	//   ....[9]....
        /*0080*/ 	.word	0xffffffff


	//   ....[10]....
        /*0084*/ 	.word	0xffffffff


	//   ....[11]....
        /*0088*/ 	.word	0xffffffff


	//   ....[12]....
        /*008c*/ 	.word	0x05000004


	//   ....[13]....
        /*0090*/ 	.word	0x05000004


	//   ....[14]....
        /*0094*/ 	.word	0x05000004


	//----- nvinfo : EIATTR_COOP_GROUP_INSTR_OFFSETS
	.align		4
.L_9771:
        /*0098*/ 	.byte	0x04, 0x28
        /*009a*/ 	.short	(.L_9773 - .L_9772)


	//   ....[0]....
.L_9772:
        /*009c*/ 	.word	0x00000df0


	//   ....[1]....
        /*00a0*/ 	.word	0x00001280


	//   ....[2]....
        /*00a4*/ 	.word	0x00001560


	//   ....[3]....
        /*00a8*/ 	.word	0x00001770


	//   ....[4]....
        /*00ac*/ 	.word	0x00002190


	//   ....[5]....
        /*00b0*/ 	.word	0x000021f0


	//   ....[6]....
        /*00b4*/ 	.word	0x00002230


	//   ....[7]....
        /*00b8*/ 	.word	0x00002250


	//   ....[8]....
        /*00bc*/ 	.word	0x00002280


	//   ....[9]....
        /*00c0*/ 	.word	0x00002370


	//   ....[10]....
        /*00c4*/ 	.word	0x00002390


	//   ....[11]....
        /*00c8*/ 	.word	0x000023b0


	//   ....[12]....
        /*00cc*/ 	.word	0x000025d0


	//   ....[13]....
        /*00d0*/ 	.word	0x00002640


	//   ....[14]....
        /*00d4*/ 	.word	0x000026b0


	//----- nvinfo : EIATTR_EXIT_INSTR_OFFSETS
	.align		4
.L_9773:
        /*00d8*/ 	.byte	0x04, 0x1c
        /*00da*/ 	.short	(.L_9775 - .L_9774)


	//   ....[0]....
.L_9774:
        /*00dc*/ 	.word	0x000000d0


	//   ....[1]....
        /*00e0*/ 	.word	0x00002490


	//   ....[2]....
        /*00e4*/ 	.word	0x00002580


	//----- nvinfo : EIATTR_MAX_THREADS
	.align		4
.L_9775:
        /*00e8*/ 	.byte	0x04, 0x05
        /*00ea*/ 	.short	(.L_9777 - .L_9776)
.L_9776:
        /*00ec*/ 	.word	0x00000100
        /*00f0*/ 	.word	0x00000001
        /*00f4*/ 	.word	0x00000001


	//----- nvinfo : EIATTR_CRS_STACK_SIZE
	.align		4
.L_9777:
        /*00f8*/ 	.byte	0x04, 0x1e
        /*00fa*/ 	.short	(.L_9779 - .L_9778)
.L_9778:
        /*00fc*/ 	.word	0x00000000


	//----- nvinfo : EIATTR_CBANK_PARAM_SIZE
	.align		4
.L_9779:
        /*0100*/ 	.byte	0x03, 0x19
        /*0102*/ 	.short	0x0060


	//----- nvinfo : EIATTR_PARAM_CBANK
	.align		4
        /*0104*/ 	.byte	0x04, 0x0a
        /*0106*/ 	.short	(.L_9781 - .L_9780)
	.align		4
.L_9780:
        /*0108*/ 	.word	index@(.nv.constant0._ZN18transformer_engine6detail38cast_transpose_fused_kernel_notalignedILb1ELb1ELb0EfNS_16CTDBiasDActParamIffffEELi1ELi1ENS_5EmptyEXadL_ZNS_6dqgeluIffEET_T0_RKS4_EEEEvT3_mmm)
        /*010c*/ 	.short	0x0210
        /*010e*/ 	.short	0x0060


	//----- nvinfo : EIATTR_SW_WAR
	.align		4
.L_9781:
        /*0110*/ 	.byte	0x04, 0x36
        /*0112*/ 	.short	(.L_9783 - .L_9782)
.L_9782:
        /*0114*/ 	.word	0x00000008
.L_9783:


//--------------------- .nv.info._ZN18transformer_engine6detail38cast_transpose_fused_kernel_notalignedILb1ELb1ELb0EfNS_16CTDBiasDActParamI13__nv_bfloat16S3_13__nv_fp8_e4m3fEELi2ELi4ENS_5EmptyEXadL_ZNS_6dsreluIffEET_T0_RKS6_EEEEvT3_mmm --------------------------
	.section	.nv.info._ZN18transformer_engine6detail38cast_transpose_fused_kernel_notalignedILb1ELb1ELb0EfNS_16CTDBiasDActParamI13__nv_bfloat16S3_13__nv_fp8_e4m3fEELi2ELi4ENS_5EmptyEXadL_ZNS_6dsreluIffEET_T0_RKS6_EEEEvT3_mmm,"",@"SHT_CUDA_INFO"
	.sectionflags	@""
	.align	4


	//----- nvinfo : EIATTR_CUDA_API_VERSION
	.align		4
        /*0000*/ 	.byte	0x04, 0x37
        /*0002*/ 	.short	(.L_9785 - .L_9784)
.L_9784:
        /*0004*/ 	.word	0x00000082


	//----- nvinfo : EIATTR_KPARAM_INFO
	.align		4
.L_9785:
        /*0008*/ 	.byte	0x04, 0x17
        /*000a*/ 	.short	(.L_9787 - .L_9786)
.L_9786:
        /*000c*/ 	.word	0x00000000
        /*0010*/ 	.short	0x0003
        /*0012*/ 	.short	0x0058
        /*0014*/ 	.byte	0x00, 0xf0, 0x21, 0x00


	//----- nvinfo : EIATTR_KPARAM_INFO
	.align		4
.L_9787:
        /*0018*/ 	.byte	0x04, 0x17
        /*001a*/ 	.short	(.L_9789 - .L_9788)
.L_9788:
        /*001c*/ 	.word	0x00000000
        /*0020*/ 	.short	0x0002
        /*0022*/ 	.short	0x0050
        /*0024*/ 	.byte	0x00, 0xf0, 0x21, 0x00


	//----- nvinfo : EIATTR_KPARAM_INFO
	.align		4
.L_9789:
        /*0028*/ 	.byte	0x04, 0x17
        /*002a*/ 	.short	(.L_9791 - .L_9790)
.L_9790:
        /*002c*/ 	.word	0x00000000
        /*0030*/ 	.short	0x0001
        /*0032*/ 	.short	0x0048
        /*0034*/ 	.byte	0x00, 0xf0, 0x21, 0x00


	//----- nvinfo : EIATTR_KPARAM_INFO
	.align		4
.L_9791:
        /*0038*/ 	.byte	0x04, 0x17
        /*003a*/ 	.short	(.L_9793 - .L_9792)
.L_9792:
        /*003c*/ 	.word	0x00000000
        /*0040*/ 	.short	0x0000
        /*0042*/ 	.short	0x0000
        /*0044*/ 	.byte	0x00, 0xf0, 0x21, 0x01


	//----- nvinfo : EIATTR_SPARSE_MMA_MASK
	.align		4
.L_9793:
        /*0048*/ 	.byte	0x03, 0x50
        /*004a*/ 	.short	0x0000


	//----- nvinfo : EIATTR_MAXREG_COUNT
	.align		4
        /*004c*/ 	.byte	0x03, 0x1b
        /*004e*/ 	.short	0x00ff


	//----- nvinfo : EIATTR_NUM_BARRIERS
	.align		4
        /*0050*/ 	.byte	0x02, 0x4c
        /*0052*/ 	.byte	0x01
	.zero		1


	//----- nvinfo : EIATTR_MERCURY_ISA_VERSION
	.align		4
        /*0054*/ 	.byte	0x03, 0x5f
        /*0056*/ 	.short	0x0101


	//----- nvinfo : EIATTR_COOP_GROUP_MASK_REGIDS
	.align		4
        /*0058*/ 	.byte	0x04, 0x29
        /*005a*/ 	.short	(.L_9795 - .L_9794)


	//   ....[0]....
.L_9794:
        /*005c*/ 	.word	0xffffffff


	//   ....[1]....
        /*0060*/ 	.word	0xffffffff


	//   ....[2]....
        /*0064*/ 	.word	0xffffffff


	//   ....[3]....
        /*0068*/ 	.word	0xffffffff


	//   ....[4]....
        /*006c*/ 	.word	0xffffffff


	//   ....[5]....
        /*0070*/ 	.word	0xffffffff


	//   ....[6]....
        /*0074*/ 	.word	0xffffffff


	//   ....[7]....
        /*0078*/ 	.word	0xffffffff


	//   ....[8]....
        /*007c*/ 	.word	0xffffffff


	//   ....[9]....
        /*0080*/ 	.word	0xffffffff


	//   ....[10]....
        /*0084*/ 	.word	0xffffffff


	//   ....[11]....
        /*0088*/ 	.word	0xffffffff


	//   ....[12]....
        /*008c*/ 	.word	0xffffffff


	//   ....[13]....
        /*0090*/ 	.word	0xffffffff


	//   ....[14]....
        /*0094*/ 	.word	0xffffffff


	//   ....[15]....
        /*0098*/ 	.word	0xffffffff


	//   ....[16]....
        /*009c*/ 	.word	0x05000004


	//   ....[17]....
        /*00a0*/ 	.word	0x05000004


	//   ....[18]....
        /*00a4*/ 	.word	0x05000004


	//----- nvinfo : EIATTR_COOP_GROUP_INSTR_OFFSETS
	.align		4
.L_9795:
        /*00a8*/ 	.byte	0x04, 0x28
        /*00aa*/ 	.short	(.L_9797 - .L_9796)


	//   ....[0]....
.L_9796:
        /*00ac*/ 	.word	0x00001f90


	//   ....[1]....
        /*00b0*/ 	.word	0x00001fc0


	//   ....[2]....
        /*00b4*/ 	.word	0x00002a30


	//   ....[3]....
        /*00b8*/ 	.word	0x00002ac0


	//   ....[4]....
        /*00bc*/ 	.word	0x00003800


	//   ....[5]....
        /*00c0*/ 	.word	0x000038b0


	//   ....[6]....
        /*00c4*/ 	.word	0x00003c00


	//   ....[7]....
        /*00c8*/ 	.word	0x00003cd0


	//   ....[8]....
        /*00cc*/ 	.word	0x00005020


	//   ....[9]....
        /*00d0*/ 	.word	0x00005090


	//   ....[10]....
        /*00d4*/ 	.word	0x000050d0


	//   ....[11]....
        /*00d8*/ 	.word	0x000050f0


	//   ....[12]....
        /*00dc*/ 	.word	0x00005110


	//   ....[13]....
        /*00e0*/ 	.word	0x00005200


	//   ....[14]....
        /*00e4*/ 	.word	0x00005220


	//   ....[15]....
        /*00e8*/ 	.word	0x00005240


	//   ....[16]....
        /*00ec*/ 	.word	0x00005460


	//   ....[17]....
        /*00f0*/ 	.word	0x000054d0


	//   ....[18]....
        /*00f4*/ 	.word	0x00005540


	//----- nvinfo : EIATTR_EXIT_INSTR_OFFSETS
	.align		4
.L_9797:
        /*00f8*/ 	.byte	0x04, 0x1c
        /*00fa*/ 	.short	(.L_9799 - .L_9798)


	//   ....[0]....
.L_9798:
        /*00fc*/ 	.word	0x000000d0


	//   ....[1]....
        /*0100*/ 	.word	0x00005320


	//   ....[2]....
        /*0104*/ 	.word	0x00005410


	//----- nvinfo : EIATTR_MAX_THREADS
	.align		4
.L_9799:
        /*0108*/ 	.byte	0x04, 0x05
        /*010a*/ 	.short	(.L_9801 - .L_9800)
.L_9800:
        /*010c*/ 	.word	0x00000100
        /*0110*/ 	.word	0x00000001
        /*0114*/ 	.word	0x00000001


	//----- nvinfo : EIATTR_CRS_STACK_SIZE
	.align		4
.L_9801:
        /*0118*/ 	.byte	0x04, 0x1e
        /*011a*/ 	.short	(.L_9803 - .L_9802)
.L_9802:
        /*011c*/ 	.word	0x00000000


	//----- nvinfo : EIATTR_CBANK_PARAM_SIZE
	.align		4
.L_9803:
        /*0120*/ 	.byte	0x03, 0x19
        /*0122*/ 	.short	0x0060


	//----- nvinfo : EIATTR_PARAM_CBANK
	.align		4
        /*0124*/ 	.byte	0x04, 0x0a
        /*0126*/ 	.short	(.L_9805 - .L_9804)
	.align		4
.L_9804:
        /*0128*/ 	.word	index@(.nv.constant0._ZN18transformer_engine6detail38cast_transpose_fused_kernel_notalignedILb1ELb1ELb0EfNS_16CTDBiasDActParamI13__nv_bfloat16S3_13__nv_fp8_e4m3fEELi2ELi4ENS_5EmptyEXadL_ZNS_6dsreluIffEET_T0_RKS6_EEEEvT3_mmm)
        /*012c*/ 	.short	0x0210
        /*012e*/ 	.short	0x0060


	//----- nvinfo : EIATTR_SW_WAR
	.align		4
.L_9805:
        /*0130*/ 	.byte	0x04, 0x36
        /*0132*/ 	.short	(.L_9807 - .L_9806)
.L_9806:
        /*0134*/ 	.word	0x00000008
.L_9807:


//--------------------- .nv.info._ZN18transformer_engine6detail38cast_transpose_fused_kernel_notalignedILb1ELb1ELb0EfNS_16CTDBiasDActParamI13__nv_bfloat16S3_13__nv_fp8_e5m2fEELi2ELi4ENS_5EmptyEXadL_ZNS_6dsreluIffEET_T0_RKS6_EEEEvT3_mmm --------------------------
	.section	.nv.info._ZN18transformer_engine6detail38cast_transpose_fused_kernel_notalignedILb1ELb1ELb0EfNS_16CTDBiasDActParamI13__nv_bfloat16S3_13__nv_fp8_e5m2fEELi2ELi4ENS_5EmptyEXadL_ZNS_6dsreluIffEET_T0_RKS6_EEEEvT3_mmm,"",@"SHT_CUDA_INFO"
	.sectionflags	@""
	.align	4


	//----- nvinfo : EIATTR_CUDA_API_VERSION
	.align		4
        /*0000*/ 	.byte	0x04, 0x37
        /*0002*/ 	.short	(.L_9809 - .L_9808)
.L_9808:
        /*0004*/ 	.word	0x00000082


	//----- nvinfo : EIATTR_KPARAM_INFO
	.align		4
.L_9809:
        /*0008*/ 	.byte	0x04, 0x17
        /*000a*/ 	.short	(.L_9811 - .L_9810)
.L_9810:
        /*000c*/ 	.word	0x00000000
        /*0010*/ 	.short	0x0003
        /*0012*/ 	.short	0x0058
        /*0014*/ 	.byte	0x00, 0xf0, 0x21, 0x00


	//----- nvinfo : EIATTR_KPARAM_INFO
	.align		4
.L_9811:
        /*0018*/ 	.byte	0x04, 0x17
        /*001a*/ 	.short	(.L_9813 - .L_9812)
.L_9812:
        /*001c*/ 	.word	0x00000000
        /*0020*/ 	.short	0x0002
        /*0022*/ 	.short	0x0050
        /*0024*/ 	.byte	0x00, 0xf0, 0x21, 0x00


	//----- nvinfo : EIATTR_KPARAM_INFO
	.align		4
.L_9813:
        /*0028*/ 	.byte	0x04, 0x17
        /*002a*/ 	.short	(.L_9815 - .L_9814)
.L_9814:
        /*002c*/ 	.word	0x00000000
        /*0030*/ 	.short	0x0001
        /*0032*/ 	.short	0x0048
        /*0034*/ 	.byte	0x00, 0xf0, 0x21, 0x00


	//----- nvinfo : EIATTR_KPARAM_INFO
	.align		4
.L_9815:
        /*0038*/ 	.byte	0x04, 0x17
        /*003a*/ 	.short	(.L_9817 - .L_9816)
.L_9816:
        /*003c*/ 	.word	0x00000000
        /*0040*/ 	.short	0x0000
        /*0042*/ 	.short	0x0000
        /*0044*/ 	.byte	0x00, 0xf0, 0x21, 0x01


	//----- nvinfo : EIATTR_SPARSE_MMA_MASK
	.align		4
.L_9817:
        /*0048*/ 	.byte	0x03, 0x50
        /*004a*/ 	.short	0x0000


	//----- nvinfo : EIATTR_MAXREG_COUNT
	.align		4
        /*004c*/ 	.byte	0x03, 0x1b
        /*004e*/ 	.short	0x00ff


	//----- nvinfo : EIATTR_NUM_BARRIERS
	.align		4
        /*0050*/ 	.byte	0x02, 0x4c
        /*0052*/ 	.byte	0x01
	.zero		1


	//----- nvinfo : EIATTR_MERCURY_ISA_VERSION
	.align		4
        /*0054*/ 	.byte	0x03, 0x5f
        /*0056*/ 	.short	0x0101


	//----- nvinfo : EIATTR_COOP_GROUP_MASK_REGIDS
	.align		4
        /*0058*/ 	.byte	0x04, 0x29
        /*005a*/ 	.short	(.L_9819 - .L_9818)


	//   ....[0]....
.L_9818:
        /*005c*/ 	.word	0xffffffff


	//   ....[1]....
        /*0060*/ 	.word	0xffffffff


	//   ....[2]....
        /*0064*/ 	.word	0xffffffff


	//   ....[3]....
        /*0068*/ 	.word	0xffffffff


	//   ....[4]....
        /*006c*/ 	.word	0xffffffff


	//   ....[5]....
        /*0070*/ 	.word	0xffffffff


	//   ....[6]....
        /*0074*/ 	.word	0xffffffff


	//   ....[7]....
        /*0078*/ 	.word	0xffffffff


	//   ....[8]....
        /*007c*/ 	.word	0xffffffff


	//   ....[9]....
        /*0080*/ 	.word	0xffffffff


	//   ....[10]....
        /*0084*/ 	.word	0xffffffff


	//   ....[11]....
        /*0088*/ 	.word	0xffffffff


	//   ....[12]....
        /*008c*/ 	.word	0xffffffff


	//   ....[13]....
        /*0090*/ 	.word	0xffffffff


	//   ....[14]....
        /*0094*/ 	.word	0xffffffff


	//   ....[15]....
        /*0098*/ 	.word	0xffffffff


	//   ....[16]....
        /*009c*/ 	.word	0x05000004


	//   ....[17]....
        /*00a0*/ 	.word	0x05000004


	//   ....[18]....
        /*00a4*/ 	.word	0x05000004


	//----- nvinfo : EIATTR_COOP_GROUP_INSTR_OFFSETS
	.align		4
.L_9819:
        /*00a8*/ 	.byte	0x04, 0x28
        /*00aa*/ 	.short	(.L_9821 - .L_9820)


	//   ....[0]....
.L_9820:
        /*00ac*/ 	.word	0x00001f90


	//   ....[1]....
        /*00b0*/ 	.word	0x00001fc0


	//   ....[2]....
        /*00b4*/ 	.word	0x00002a30


	//   ....[3]....
        /*00b8*/ 	.word	0x00002ac0


	//   ....[4]....
        /*00bc*/ 	.word	0x00003800


	//   ....[5]....
        /*00c0*/ 	.word	0x000038b0


	//   ....[6]....
        /*00c4*/ 	.word	0x00003c00


	//   ....[7]....
        /*00c8*/ 	.word	0x00003cd0


	//   ....[8]....
        /*00cc*/ 	.word	0x00005020


	//   ....[9]....
        /*00d0*/ 	.word	0x00005090


	//   ....[10]....
        /*00d4*/ 	.word	0x000050d0


	//   ....[11]....
        /*00d8*/ 	.word	0x000050f0


	//   ....[12]....
        /*00dc*/ 	.word	0x00005110


	//   ....[13]....
        /*00e0*/ 	.word	0x00005200


	//   ....[14]....
        /*00e4*/ 	.word	0x00005220


	//   ....[15]....
        /*00e8*/ 	.word	0x00005240


	//   ....[16]....
        /*00ec*/ 	.word	0x00005460


	//   ....[17]....
        /*00f0*/ 	.word	0x000054d0


	//   ....[18]....
        /*00f4*/ 	.word	0x00005540


	//----- nvinfo : EIATTR_EXIT_INSTR_OFFSETS
	.align		4
.L_9821:
        /*00f8*/ 	.byte	0x04, 0x1c
        /*00fa*/ 	.short	(.L_9823 - .L_9822)


	//   ....[0]....
.L_9822:
        /*00fc*/ 	.word	0x000000d0


	//   ....[1]....
        /*0100*/ 	.word	0x00005320


	//   ....[2]....
        /*0104*/ 	.word	0x00005410


	//----- nvinfo : EIATTR_MAX_THREADS
	.align		4
.L_9823:
        /*0108*/ 	.byte	0x04, 0x05
        /*010a*/ 	.short	(.L_9825 - .L_9824)
.L_9824:
        /*010c*/ 	.word	0x00000100
        /*0110*/ 	.word	0x00000001
        /*0114*/ 	.word	0x00000001


	//----- nvinfo : EIATTR_CRS_STACK_SIZE
	.align		4
.L_9825:
        /*0118*/ 	.byte	0x04, 0x1e
        /*011a*/ 	.short	(.L_9827 - .L_9826)
.L_9826:
        /*011c*/ 	.word	0x00000000


	//----- nvinfo : EIATTR_CBANK_PARAM_SIZE
	.align		4
.L_9827:
        /*0120*/ 	.byte	0x03, 0x19
        /*0122*/ 	.short	0x0060


	//----- nvinfo : EIATTR_PARAM_CBANK
	.align		4
        /*0124*/ 	.byte	0x04, 0x0a
        /*0126*/ 	.short	(.L_9829 - .L_9828)
	.align		4
.L_9828:
        /*0128*/ 	.word	index@(.nv.constant0._ZN18transformer_engine6detail38cast_transpose_fused_kernel_notalignedILb1ELb1ELb0EfNS_16CTDBiasDActParamI13__nv_bfloat16S3_13__nv_fp8_e5m2fEELi2ELi4ENS_5EmptyEXadL_ZNS_6dsreluIffEET_T0_RKS6_EEEEvT3_mmm)
        /*012c*/ 	.short	0x0210
        /*012e*/ 	.short	0x0060


	//----- nvinfo : EIATTR_SW_WAR
	.align		4
.L_9829:
        /*0130*/ 	.byte	0x04, 0x36
        /*0132*/ 	.short	(.L_9831 - .L_9830)
.L_9830:
        /*0134*/ 	.word	0x00000008
.L_9831:


//--------------------- .nv.info._ZN18transformer_engine6detail38cast_transpose_fused_kernel_notalignedILb1ELb1ELb0EfNS_16CTDBiasDActParamI13__nv_bfloat16S3_S3_fEELi2ELi2ENS_5EmptyEXadL_ZNS_6dsreluIffEET_T0_RKS5_EEEEvT3_mmm --------------------------
	.section	.nv.info._ZN18transformer_engine6detail38cast_transpose_fused_kernel_notalignedILb1ELb1ELb0EfNS_16CTDBiasDActParamI13__nv_bfloat16S3_S3_fEELi2ELi2ENS_5EmptyEXadL_ZNS_6dsreluIffEET_T0_RKS5_EEEEvT3_mmm,"",@"SHT_CUDA_INFO"
	.sectionflags	@""
	.align	4


	//----- nvinfo : EIATTR_CUDA_API_VERSION
	.align		4
        /*0000*/ 	.byte	0x04, 0x37
        /*0002*/ 	.short	(.L_9833 - .L_9832)
.L_9832:
        /*0004*/ 	.word	0x00000082


	//----- nvinfo : EIATTR_KPARAM_INFO
	.align		4
.L_9833:
        /*0008*/ 	.byte	0x04, 0x17
        /*000a*/ 	.short	(.L_9835 - .L_9834)
.L_9834:
        /*000c*/ 	.word	0x00000000
        /*0010*/ 	.short	0x0003
        /*0012*/ 	.short	0x0058
        /*0014*/ 	.byte	0x00, 0xf0, 0x21, 0x00


	//----- nvinfo : EIATTR_KPARAM_INFO
	.align		4
.L_9835:
        /*0018*/ 	.byte	0x04, 0x17
        /*001a*/ 	.short	(.L_9837 - .L_9836)
.L_9836:
        /*001c*/ 	.word	0x00000000
        /*0020*/ 	.short	0x0002
        /*0022*/ 	.short	0x0050
        /*0024*/ 	.byte	0x00, 0xf0, 0x21, 0x00


	//----- nvinfo : EIATTR_KPARAM_INFO
	.align		4
.L_9837:
        /*0028*/ 	.byte	0x04, 0x17
        /*002a*/ 	.short	(.L_9839 - .L_9838)
.L_9838:
        /*002c*/ 	.word	0x00000000
        /*0030*/ 	.short	0x0001
        /*0032*/ 	.short	0x0048
        /*0034*/ 	.byte	0x00, 0xf0, 0x21, 0x00


	//----- nvinfo : EIATTR_KPARAM_INFO
	.align		4
.L_9839:
        /*0038*/ 	.byte	0x04, 0x17
        /*003a*/ 	.short	(.L_9841 - .L_9840)
.L_9840:
        /*003c*/ 	.word	0x00000000
        /*0040*/ 	.short	0x0000
        /*0042*/ 	.short	0x0000
        /*0044*/ 	.byte	0x00, 0xf0, 0x21, 0x01


	//----- nvinfo : EIATTR_SPARSE_MMA_MASK
	.align		4
.L_9841:
        /*0048*/ 	.byte	0x03, 0x50
        /*004a*/ 	.short	0x0000


	//----- nvinfo : EIATTR_MAXREG_COUNT
	.align		4
        /*004c*/ 	.byte	0x03, 0x1b
        /*004e*/ 	.short	0x00ff


	//----- nvinfo : EIATTR_NUM_BARRIERS
	.align		4
        /*0050*/ 	.byte	0x02, 0x4c
        /*0052*/ 	.byte	0x01
	.zero		1


	//----- nvinfo : EIATTR_MERCURY_ISA_VERSION
	.align		4
        /*0054*/ 	.byte	0x03, 0x5f
        /*0056*/ 	.short	0x0101


	//----- nvinfo : EIATTR_INT_WARP_WIDE_INSTR_OFFSETS
	.align		4
        /*0058*/ 	.byte	0x04, 0x31
        /*005a*/ 	.short	(.L_9843 - .L_9842)


	//   ....[0]....
.L_9842:
        /*005c*/ 	.word	0x000007f0


	//   ....[1]....
        /*0060*/ 	.word	0x00000ef0


	//   ....[2]....
        /*0064*/ 	.word	0x00001700


	//----- nvinfo : EIATTR_COOP_GROUP_MASK_REGIDS
	.align		4
.L_9843:
        /*0068*/ 	.byte	0x04, 0x29
        /*006a*/ 	.short	(.L_9845 - .L_9844)


	//   ....[0]....
.L_9844:
        /*006c*/ 	.word	0xffffffff


	//   ....[1]....
        /*0070*/ 	.word	0xffffffff


	//   ....[2]....
        /*0074*/ 	.word	0xffffffff


	//   ....[3]....
        /*0078*/ 	.word	0xffffffff


	//   ....[4]....
        /*007c*/ 	.word	0xffffffff


	//   ....[5]....
        /*0080*/ 	.word	0xffffffff


	//   ....[6]....
        /*0084*/ 	.word	0xffffffff


	//   ....[7]....
        /*0088*/ 	.word	0xffffffff


	//   ....[8]....
        /*008c*/ 	.word	0xffffffff


	//   ....[9]....
        /*0090*/ 	.word	0xffffffff


	//   ....[10]....
        /*0094*/ 	.word	0xffffffff


	//   ....[11]....
        /*0098*/ 	.word	0xffffffff


	//   ....[12]....
        /*009c*/ 	.word	0xffffffff


	//   ....[13]....
        /*00a0*/ 	.word	0xffffffff


	//   ....[14]....
        /*00a4*/ 	.word	0xffffffff


	//   ....[15]....
        /*00a8*/ 	.word	0xffffffff


	//   ....[16]....
        /*00ac*/ 	.word	0x05000005


	//   ....[17]....
        /*00b0*/ 	.word	0x05000005


	//   ....[18]....
        /*00b4*/ 	.word	0x05000005


	//----- nvinfo : EIATTR_COOP_GROUP_INSTR_OFFSETS
	.align		4
.L_9845:
        /*00b8*/ 	.byte	0x04, 0x28
        /*00ba*/ 	.short	(.L_9847 - .L_9846)


	//   ....[0]....
.L_9846:
        /*00bc*/ 	.word	0x00001240


	//   ....[1]....
        /*00c0*/ 	.word	0x00001280


	//   ....[2]....
        /*00c4*/ 	.word	0x000016a0


	//   ....[3]....
        /*00c8*/ 	.word	0x000016d0


	//   ....[4]....
        /*00cc*/ 	.word	0x00001ce0


	//   ....[5]....
        /*00d0*/ 	.word	0x00001d20


	//   ....[6]....
        /*00d4*/ 	.word	0x00002080


	//   ....[7]....
        /*00d8*/ 	.word	0x000020b0


	//   ....[8]....
        /*00dc*/ 	.word	0x00003340


	//   ....[9]....
        /*00e0*/ 	.word	0x000033c0


	//   ....[10]....
        /*00e4*/ 	.word	0x00003400


	//   ....[11]....
        /*00e8*/ 	.word	0x00003420


	//   ....[12]....
        /*00ec*/ 	.word	0x00003440


	//   ....[13]....
        /*00f0*/ 	.word	0x00003530


	//   ....[14]....
        /*00f4*/ 	.word	0x00003550


	//   ....[15]....
        /*00f8*/ 	.word	0x00003570


	//   ....[16]....
        /*00fc*/ 	.word	0x000037b0


	//   ....[17]....
        /*0100*/ 	.word	0x00003820


	//   ....[18]....
        /*0104*/ 	.word	0x00003890


	//----- nvinfo : EIATTR_EXIT_INSTR_OFFSETS
	.align		4
.L_9847:
        /*0108*/ 	.byte	0x04, 0x1c
        /*010a*/ 	.short	(.L_9849 - .L_9848)


	//   ....[0]....
.L_9848:
        /*010c*/ 	.word	0x000000d0


	//   ....[1]....
        /*0110*/ 	.word	0x00003650


	//   ....[2]....
        /*0114*/ 	.word	0x00003760


	//----- nvinfo : EIATTR_MAX_THREADS
	.align		4
.L_9849:
        /*0118*/ 	.byte	0x04, 0x05
        /*011a*/ 	.short	(.L_9851 - .L_9850)
.L_9850:
        /*011c*/ 	.word	0x00000100
        /*0120*/ 	.word	0x00000001
        /*0124*/ 	.word	0x00000001


	//----- nvinfo : EIATTR_CRS_STACK_SIZE
	.align		4
.L_9851:
        /*0128*/ 	.byte	0x04, 0x1e
        /*012a*/ 	.short	(.L_9853 - .L_9852)
.L_9852:
        /*012c*/ 	.word	0x00000000


	//----- nvinfo : EIATTR_CBANK_PARAM_SIZE
	.align		4
.L_9853:
        /*0130*/ 	.byte	0x03, 0x19
        /*0132*/ 	.short	0x0060


	//----- nvinfo : EIATTR_PARAM_CBANK
	.align		4
        /*0134*/ 	.byte	0x04, 0x0a
        /*0136*/ 	.short	(.L_9855 - .L_9854)
	.align		4
.L_9854:
        /*0138*/ 	.word	index@(.nv.constant0._ZN18transformer_engine6detail38cast_transpose_fused_kernel_notalignedILb1ELb1ELb0EfNS_16CTDBiasDActParamI13__nv_bfloat16S3_S3_fEELi2ELi2ENS_5EmptyEXadL_ZNS_6dsreluIffEET_T0_RKS5_EEEEvT3_mmm)
        /*013c*/ 	.short	0x0210
        /*013e*/ 	.short	0x0060


	//----- nvinfo : EIATTR_SW_WAR
	.align		4
.L_9855:
        /*0140*/ 	.byte	0x04, 0x36
        /*0142*/ 	.short	(.L_9857 - .L_9856)
.L_9856:
        /*0144*/ 	.word	0x00000008
.L_9857:


//--------------------- .nv.info._ZN18transformer_engine6detail38cast_transpose_fused_kernel_notalignedILb1ELb1ELb0EfNS_16CTDBiasDActParamI13__nv_bfloat16S3_6__halffEELi2ELi2ENS_5EmptyEXadL_ZNS_6dsreluIffEET_T0_RKS6_EEEEvT3_mmm --------------------------
	.section	.nv.info._ZN18transformer_engine6detail38cast_transpose_fused_kernel_notalignedILb1ELb1ELb0EfNS_16CTDBiasDActParamI13__nv_bfloat16S3_6__halffEELi2ELi2ENS_5EmptyEXadL_ZNS_6dsreluIffEET_T0_RKS6_EEEEvT3_mmm,"",@"SHT_CUDA_INFO"
	.sectionflags	@""
	.align	4


	//----- nvinfo : EIATTR_CUDA_API_VERSION
	.align		4
        /*0000*/ 	.byte	0x04, 0x37
        /*0002*/ 	.short	(.L_9859 - .L_9858)
.L_9858:
        /*0004*/ 	.word	0x00000082


	//----- nvinfo : EIATTR_KPARAM_INFO
	.align		4
.L_9859:
        /*0008*/ 	.byte	0x04, 0x17
        /*000a*/ 	.short	(.L_9861 - .L_9860)
.L_9860:
        /*000c*/ 	.word	0x00000000
        /*0010*/ 	.short	0x0003
        /*0012*/ 	.short	0x0058
        /*0014*/ 	.byte	0x00, 0xf0, 0x21, 0x00


	//----- nvinfo : EIATTR_KPARAM_INFO
	.align		4
.L_9861:
        /*0018*/ 	.byte	0x04, 0x17
        /*001a*/ 	.short	(.L_9863 - .L_9862)
.L_9862:
        /*001c*/ 	.word	0x00000000
        /*0020*/ 	.short	0x0002
        /*0022*/ 	.short	0x0050
        /*0024*/ 	.byte	0x00, 0xf0, 0x21, 0x00


	//----- nvinfo : EIATTR_KPARAM_INFO
	.align		4
.L_9863:
        /*0028*/ 	.byte	0x04, 0x17
        /*002a*/ 	.short	(.L_9865 - .L_9864)
.L_9864:
        /*002c*/ 	.word	0x00000000
        /*0030*/ 	.short	0x0001
        /*0032*/ 	.short	0x0048
        /*0034*/ 	.byte	0x00, 0xf0, 0x21, 0x00


	//----- nvinfo : EIATTR_KPARAM_INFO
	.align		4
.L_9865:
        /*0038*/ 	.byte	0x04, 0x17
        /*003a*/ 	.short	(.L_9867 - .L_9866)
.L_9866:
        /*003c*/ 	.word	0x00000000
        /*0040*/ 	.short	0x0000
        /*0042*/ 	.short	0x0000
        /*0044*/ 	.byte	0x00, 0xf0, 0x21, 0x01


	//----- nvinfo : EIATTR_SPARSE_MMA_MASK
	.align		4
.L_9867:
        /*0048*/ 	.byte	0x03, 0x50
        /*004a*/ 	.short	0x0000


	//----- nvinfo : EIATTR_MAXREG_COUNT
	.align		4
        /*004c*/ 	.byte	0x03, 0x1b
        /*004e*/ 	.short	0x00ff


	//----- nvinfo : EIATTR_NUM_BARRIERS
	.align		4
        /*0050*/ 	.byte	0x02, 0x4c
        /*0052*/ 	.byte	0x01
	.zero		1


	//----- nvinfo : EIATTR_MERCURY_ISA_VERSION
	.align		4
        /*0054*/ 	.byte	0x03, 0x5f
        /*0056*/ 	.short	0x0101


	//----- nvinfo : EIATTR_INT_WARP_WIDE_INSTR_OFFSETS
	.align		4
        /*0058*/ 	.byte	0x04, 0x31
        /*005a*/ 	.short	(.L_9869 - .L_9868)


	//   ....[0]....
.L_9868:
        /*005c*/ 	.word	0x000007f0


	//   ....[1]....
        /*0060*/ 	.word	0x00000ef0


	//   ....[2]....
        /*0064*/ 	.word	0x00001700


	//----- nvinfo : EIATTR_COOP_GROUP_MASK_REGIDS
	.align		4
.L_9869:
        /*0068*/ 	.byte	0x04, 0x29
        /*006a*/ 	.short	(.L_9871 - .L_9870)


	//   ....[0]....
.L_9870:
        /*006c*/ 	.word	0xffffffff


	//   ....[1]....
        /*0070*/ 	.word	0xffffffff


	//   ....[2]....
        /*0074*/ 	.word	0xffffffff


	//   ....[3]....
        /*0078*/ 	.word	0xffffffff


	//   ....[4]....
        /*007c*/ 	.word	0xffffffff


	//   ....[5]....
        /*0080*/ 	.word	0xffffffff


	//   ....[6]....
        /*0084*/ 	.word	0xffffffff


	//   ....[7]....
        /*0088*/ 	.word	0xffffffff


	//   ....[8]....
        /*008c*/ 	.word	0xffffffff


	//   ....[9]....
        /*0090*/ 	.word	0xffffffff


	//   ....[10]....
        /*0094*/ 	.word	0xffffffff


	//   ....[11]....
        /*0098*/ 	.word	0xffffffff


	//   ....[12]....
        /*009c*/ 	.word	0xffffffff


	//   ....[13]....
        /*00a0*/ 	.word	0xffffffff


	//   ....[14]....
        /*00a4*/ 	.word	0xffffffff


	//   ....[15]....
        /*00a8*/ 	.word	0xffffffff


	//   ....[16]....
        /*00ac*/ 	.word	0x05000005


	//   ....[17]....
        /*00b0*/ 	.word	0x05000005


	//   ....[18]....
        /*00b4*/ 	.word	0x05000005


	//----- nvinfo : EIATTR_COOP_GROUP_INSTR_OFFSETS
	.align		4
.L_9871:
        /*00b8*/ 	.byte	0x04, 0x28
        /*00ba*/ 	.short	(.L_9873 - .L_9872)


	//   ....[0]....
.L_9872:
        /*00bc*/ 	.word	0x00001240


	//   ....[1]....
        /*00c0*/ 	.word	0x00001280


	//   ....[2]....
        /*00c4*/ 	.word	0x000016a0


	//   ....[3]....
        /*00c8*/ 	.word	0x000016d0


	//   ....[4]....
        /*00cc*/ 	.word	0x00001ce0


	//   ....[5]....
        /*00d0*/ 	.word	0x00001d20


	//   ....[6]....
        /*00d4*/ 	.word	0x00002080


	//   ....[7]....
        /*00d8*/ 	.word	0x000020b0


	//   ....[8]....
        /*00dc*/ 	.word	0x00003340


	//   ....[9]....
        /*00e0*/ 	.word	0x000033c0


	//   ....[10]....
        /*00e4*/ 	.word	0x00003400


	//   ....[11]....
        /*00e8*/ 	.word	0x00003420


	//   ....[12]....
        /*00ec*/ 	.word	0x00003440


	//   ....[13]....
        /*00f0*/ 	.word	0x00003530


	//   ....[14]....
        /*00f4*/ 	.word	0x00003550


	//   ....[15]....
        /*00f8*/ 	.word	0x00003570


	//   ....[16]....
        /*00fc*/ 	.word	0x000037b0


	//   ....[17]....
        /*0100*/ 	.word	0x00003820


	//   ....[18]....
        /*0104*/ 	.word	0x00003890


	//----- nvinfo : EIATTR_EXIT_INSTR_OFFSETS
	.align		4
.L_9873:
        /*0108*/ 	.byte	0x04, 0x1c
        /*010a*/ 	.short	(.L_9875 - .L_9874)


	//   ....[0]....
.L_9874:
        /*010c*/ 	.word	0x000000d0


	//   ....[1]....
        /*0110*/ 	.word	0x00003650


	//   ....[2]....
        /*0114*/ 	.word	0x00003760


	//----- nvinfo : EIATTR_MAX_THREADS
	.align		4
.L_9875:
        /*0118*/ 	.byte	0x04, 0x05
        /*011a*/ 	.short	(.L_9877 - .L_9876)
.L_9876:
        /*011c*/ 	.word	0x00000100
        /*0120*/ 	.word	0x00000001
        /*0124*/ 	.word	0x00000001


	//----- nvinfo : EIATTR_CRS_STACK_SIZE
	.align		4
.L_9877:
        /*0128*/ 	.byte	0x04, 0x1e
        /*012a*/ 	.short	(.L_9879 - .L_9878)
.L_9878:
        /*012c*/ 	.word	0x00000000


	//----- nvinfo : EIATTR_CBANK_PARAM_SIZE
	.align		4
.L_9879:
        /*0130*/ 	.byte	0x03, 0x19
        /*0132*/ 	.short	0x0060


	//----- nvinfo : EIATTR_PARAM_CBANK
	.align		4
        /*0134*/ 	.byte	0x04, 0x0a
        /*0136*/ 	.short	(.L_9881 - .L_9880)
	.align		4
.L_9880:
        /*0138*/ 	.word	index@(.nv.constant0._ZN18transformer_engine6detail38cast_transpose_fused_kernel_notalignedILb1ELb1ELb0EfNS_16CTDBiasDActParamI13__nv_bfloat16S3_6__halffEELi2ELi2ENS_5EmptyEXadL_ZNS_6dsreluIffEET_T0_RKS6_EEEEvT3_mmm)
        /*013c*/ 	.short	0x0210
        /*013e*/ 	.short	0x0060


	//----- nvinfo : EIATTR_SW_WAR
	.align		4
.L_9881:
        /*0140*/ 	.byte	0x04, 0x36
        /*0142*/ 	.short	(.L_9883 - .L_9882)
.L_9882:
        /*0144*/ 	.word	0x00000008
.L_9883:


//--------------------- .nv.info._ZN18transformer_engine6detail38cast_transpose_fused_kernel_notalignedILb1ELb1ELb0EfNS_16CTDBiasDActParamI13__nv_bfloat16S3_ffEELi2ELi1ENS_5EmptyEXadL_ZNS_6dsreluIffEET_T0_RKS5_EEEEvT3_mmm --------------------------
	.section	.nv.info._ZN18transformer_engine6detail38cast_transpose_fused_kernel_notalignedILb1ELb1ELb0EfNS_16CTDBiasDActParamI13__nv_bfloat16S3_ffEELi2ELi1ENS_5EmptyEXadL_ZNS_6dsreluIffEET_T0_RKS5_EEEEvT3_mmm,"",@"SHT_CUDA_INFO"
	.sectionflags	@""
	.align	4


	//----- nvinfo : EIATTR_CUDA_API_VERSION
	.align		4
        /*0000*/ 	.byte	0x04, 0x37
        /*0002*/ 	.short	(.L_9885 - .L_9884)
.L_9884:
        /*0004*/ 	.word	0x00000082


	//----- nvinfo : EIATTR_KPARAM_INFO
	.align		4
.L_9885:
        /*0008*/ 	.byte	0x04, 0x17
        /*000a*/ 	.short	(.L_9887 - .L_9886)
.L_9886:
        /*000c*/ 	.word	0x00000000
        /*0010*/ 	.short	0x0003
        /*0012*/ 	.short	0x0058
        /*0014*/ 	.byte	0x00, 0xf0, 0x21, 0x00


	//----- nvinfo : EIATTR_KPARAM_INFO
	.align		4
.L_9887:
        /*0018*/ 	.byte	0x04, 0x17
        /*001a*/ 	.short	(.L_9889 - .L_9888)
.L_9888:
        /*001c*/ 	.word	0x00000000
        /*0020*/ 	.short	0x0002
        /*0022*/ 	.short	0x0050
        /*0024*/ 	.byte	0x00, 0xf0, 0x21, 0x00


	//----- nvinfo : EIATTR_KPARAM_INFO
	.align		4
.L_9889:
        /*0028*/ 	.byte	0x04, 0x17
        /*002a*/ 	.short	(.L_9891 - .L_9890)
.L_9890:
        /*002c*/ 	.word	0x00000000
        /*0030*/ 	.short	0x0001
        /*0032*/ 	.short	0x0048
        /*0034*/ 	.byte	0x00, 0xf0, 0x21, 0x00


	//----- nvinfo : EIATTR_KPARAM_INFO
	.align		4
.L_9891:
        /*0038*/ 	.byte	0x04, 0x17
        /*003a*/ 	.short	(.L_9893 - .L_9892)
.L_9892:
        /*003c*/ 	.word	0x00000000
        /*0040*/ 	.short	0x0000
        /*0042*/ 	.short	0x0000
        /*0044*/ 	.byte	0x00, 0xf0, 0x21, 0x01


	//----- nvinfo : EIATTR_SPARSE_MMA_MASK
	.align		4
.L_9893:
        /*0048*/ 	.byte	0x03, 0x50
        /*004a*/ 	.short	0x0000


	//----- nvinfo : EIATTR_MAXREG_COUNT
	.align		4
        /*004c*/ 	.byte	0x03, 0x1b
        /*004e*/ 	.short	0x00ff


	//----- nvinfo : EIATTR_NUM_BARRIERS
	.align		4
        /*0050*/ 	.byte	0x02, 0x4c
        /*0052*/ 	.byte	0x01
	.zero		1


	//----- nvinfo : EIATTR_MERCURY_ISA_VERSION
	.align		4
        /*0054*/ 	.byte	0x03, 0x5f
        /*0056*/ 	.short	0x0101


	//----- nvinfo : EIATTR_COOP_GROUP_MASK_REGIDS
	.align		4
        /*0058*/ 	.byte	0x04, 0x29
        /*005a*/ 	.short	(.L_9895 - .L_9894)


	//   ....[0]....
.L_9894:
        /*005c*/ 	.word	0xffffffff


	//   ....[1]....
        /*0060*/ 	.word	0xffffffff


	//   ....[2]....
        /*0064*/ 	.word	0xffffffff


	//   ....[3]....
        /*0068*/ 	.word	0xffffffff


	//   ....[4]....
        /*006c*/ 	.word	0xffffffff


	//   ....[5]....
        /*0070*/ 	.word	0xffffffff


	//   ....[6]....
        /*0074*/ 	.word	0xffffffff


	//   ....[7]....
        /*0078*/ 	.word	0xffffffff


	//   ....[8]....
        /*007c*/ 	.word	0xffffffff


	//   ....[9]....
        /*0080*/ 	.word	0xffffffff


	//   ....[10]....
        /*0084*/ 	.word	0xffffffff


	//   ....[11]....
        /*0088*/ 	.word	0xffffffff


	//   ....[12]....
        /*008c*/ 	.word	0xffffffff


	//   ....[13]....
        /*0090*/ 	.word	0xffffffff


	//   ....[14]....
        /*0094*/ 	.word	0xffffffff


	//   ....[15]....
        /*0098*/ 	.word	0xffffffff


	//   ....[16]....
        /*009c*/ 	.word	0x05000006


	//   ....[17]....
        /*00a0*/ 	.word	0x05000006


	//   ....[18]....
        /*00a4*/ 	.word	0x05000006


	//----- nvinfo : EIATTR_COOP_GROUP_INSTR_OFFSETS
	.align		4
.L_9895:
        /*00a8*/ 	.byte	0x04, 0x28
        /*00aa*/ 	.short	(.L_9897 - .L_9896)


	//   ....[0]....
.L_9896:
        /*00ac*/ 	.word	0x00001110


	//   ....[1]....
        /*00b0*/ 	.word	0x00001170


	//   ....[2]....
        /*00b4*/ 	.word	0x000011e0


	//   ....[3]....
        /*00b8*/ 	.word	0x000012e0


	//   ....[4]....
        /*00bc*/ 	.word	0x00001560


	//   ....[5]....
        /*00c0*/ 	.word	0x000015a0


	//   ....[6]....
        /*00c4*/ 	.word	0x000015e0


	//   ....[7]....
        /*00c8*/ 	.word	0x00001610


	//   ....[8]....
        /*00cc*/ 	.word	0x000029f0


	//   ....[9]....
        /*00d0*/ 	.word	0x00002a50


	//   ....[10]....
        /*00d4*/ 	.word	0x00002a90


	//   ....[11]....
        /*00d8*/ 	.word	0x00002ac0


	//   ....[12]....
        /*00dc*/ 	.word	0x00002ae0


	//   ....[13]....
        /*00e0*/ 	.word	0x00002bd0


	//   ....[14]....
        /*00e4*/ 	.word	0x00002bf0


	//   ....[15]....
        /*00e8*/ 	.word	0x00002c10


	//   ....[16]....
        /*00ec*/ 	.word	0x00002e50


	//   ....[17]....
        /*00f0*/ 	.word	0x00002ec0


	//   ....[18]....
        /*00f4*/ 	.word	0x00002f30


	//----- nvinfo : EIATTR_EXIT_INSTR_OFFSETS
	.align		4
.L_9897:
        /*00f8*/ 	.byte	0x04, 0x1c
        /*00fa*/ 	.short	(.L_9899 - .L_9898)


	//   ....[0]....
.L_9898:
        /*00fc*/ 	.word	0x000000d0


	//   ....[1]....
        /*0100*/ 	.word	0x00002cf0


	//   ....[2]....
        /*0104*/ 	.word	0x00002e00


	//----- nvinfo : EIATTR_MAX_THREADS
	.align		4
.L_9899:
        /*0108*/ 	.byte	0x04, 0x05
        /*010a*/ 	.short	(.L_9901 - .L_9900)
.L_9900:
        /*010c*/ 	.word	0x00000100
        /*0110*/ 	.word	0x00000001
        /*0114*/ 	.word	0x00000001


	//----- nvinfo : EIATTR_CRS_STACK_SIZE
	.align		4
.L_9901:
        /*0118*/ 	.byte	0x04, 0x1e
        /*011a*/ 	.short	(.L_9903 - .L_9902)
.L_9902:
        /*011c*/ 	.word	0x00000000


	//----- nvinfo : EIATTR_CBANK_PARAM_SIZE
	.align		4
.L_9903:
        /*0120*/ 	.byte	0x03, 0x19
        /*0122*/ 	.short	0x0060


	//----- nvinfo : EIATTR_PARAM_CBANK
	.align		4
        /*0124*/ 	.byte	0x04, 0x0a
        /*0126*/ 	.short	(.L_9905 - .L_9904)
	.align		4
.L_9904:
        /*0128*/ 	.word	index@(.nv.constant0._ZN18transformer_engine6detail38cast_transpose_fused_kernel_notalignedILb1ELb1ELb0EfNS_16CTDBiasDActParamI13__nv_bfloat16S3_ffEELi2ELi1ENS_5EmptyEXadL_ZNS_6dsreluIffEET_T0_RKS5_EEEEvT3_mmm)
        /*012c*/ 	.short	0x0210
        /*012e*/ 	.short	0x0060


	//----- nvinfo : EIATTR_SW_WAR
	.align		4
.L_9905:
        /*0130*/ 	.byte	0x04, 0x36
        /*0132*/ 	.short	(.L_9907 - .L_9906)
.L_9906:
        /*0134*/ 	.word	0x00000008
.L_9907:


//--------------------- .nv.info._ZN18transformer_engine6detail38cast_transpose_fused_kernel_notalignedILb1ELb1ELb0EfNS_16CTDBiasDActParamI6__halfS3_13__nv_fp8_e4m3fEELi2ELi4ENS_5EmptyEXadL_ZNS_6dsreluIffEET_T0_RKS6_EEEEvT3_mmm --------------------------
	.section	.nv.info._ZN18transformer_engine6detail38cast_transpose_fused_kernel_notalignedILb1ELb1ELb0EfNS_16CTDBiasDActParamI6__halfS3_13__nv_fp8_e4m3fEELi2ELi4ENS_5EmptyEXadL_ZNS_6dsreluIffEET_T0_RKS6_EEEEvT3_mmm,"",@"SHT_CUDA_INFO"
	.sectionflags	@""
	.align	4


	//----- nvinfo : EIATTR_CUDA_API_VERSION
	.align		4
        /*0000*/ 	.byte	0x04, 0x37
        /*0002*/ 	.short	(.L_9909 - .L_9908)
.L_9908:
        /*0004*/ 	.word	0x00000082


	//----- nvinfo : EIATTR_KPARAM_INFO
	.align		4
.L_9909:
        /*0008*/ 	.byte	0x04, 0x17
        /*000a*/ 	.short	(.L_9911 - .L_9910)
.L_9910:
        /*000c*/ 	.word	0x00000000
        /*0010*/ 	.short	0x0003
        /*0012*/ 	.short	0x0058
        /*0014*/ 	.byte	0x00, 0xf0, 0x21, 0x00


	//----- nvinfo : EIATTR_KPARAM_INFO
	.align		4
.L_9911:
        /*0018*/ 	.byte	0x04, 0x17
        /*001a*/ 	.short	(.L_9913 - .L_9912)
.L_9912:
        /*001c*/ 	.word	0x00000000
        /*0020*/ 	.short	0x0002
        /*0022*/ 	.short	0x0050
        /*0024*/ 	.byte	0x00, 0xf0, 0x21, 0x00


	//----- nvinfo : EIATTR_KPARAM_INFO
	.align		4
.L_9913:
        /*0028*/ 	.byte	0x04, 0x17
        /*002a*/ 	.short	(.L_9915 - .L_9914)
.L_9914:
        /*002c*/ 	.word	0x00000000
        /*0030*/ 	.short	0x0001
        /*0032*/ 	.short	0x0048
        /*0034*/ 	.byte	0x00, 0xf0, 0x21, 0x00


	//----- nvinfo : EIATTR_KPARAM_INFO
	.align		4
.L_9915:
        /*0038*/ 	.byte	0x04, 0x17
        /*003a*/ 	.short	(.L_9917 - .L_9916)
.L_9916:
        /*003c*/ 	.word	0x00000000
        /*0040*/ 	.short	0x0000
        /*0042*/ 	.short	0x0000
        /*0044*/ 	.byte	0x00, 0xf0, 0x21, 0x01


	//----- nvinfo : EIATTR_SPARSE_MMA_MASK
	.align		4
.L_9917:
        /*0048*/ 	.byte	0x03, 0x50
        /*004a*/ 	.short	0x0000


	//----- nvinfo : EIATTR_MAXREG_COUNT
	.align		4
        /*004c*/ 	.byte	0x03, 0x1b
        /*004e*/ 	.short	0x00ff


	//----- nvinfo : EIATTR_NUM_BARRIERS
	.align		4
        /*0050*/ 	.byte	0x02, 0x4c
        /*0052*/ 	.byte	0x01
	.zero		1


	//----- nvinfo : EIATTR_MERCURY_ISA_VERSION
	.align		4
        /*0054*/ 	.byte	0x03, 0x5f
        /*0056*/ 	.short	0x0101


	//----- nvinfo : EIATTR_COOP_GROUP_MASK_REGIDS
	.align		4
        /*0058*/ 	.byte	0x04, 0x29
        /*005a*/ 	.short	(.L_9919 - .L_9918)


	//   ....[0]....
.L_9918:
        /*005c*/ 	.word	0xffffffff


	//   ....[1]....
        /*0060*/ 	.word	0xffffffff


	//   ....[2]....
        /*0064*/ 	.word	0xffffffff


	//   ....[3]....
        /*0068*/ 	.word	0xffffffff


	//   ....[4]....
        /*006c*/ 	.word	0xffffffff


	//   ....[5]....
        /*0070*/ 	.word	0xffffffff


	//   ....[6]....
        /*0074*/ 	.word	0xffffffff


	//   ....[7]....
        /*0078*/ 	.word	0xffffffff


	//   ....[8]....
        /*007c*/ 	.word	0xffffffff


	//   ....[9]....
        /*0080*/ 	.word	0xffffffff


	//   ....[10]....
        /*0084*/ 	.word	0xffffffff


	//   ....[11]....
        /*0088*/ 	.word	0xffffffff


	//   ....[12]....
        /*008c*/ 	.word	0xffffffff


	//   ....[13]....
        /*0090*/ 	.word	0xffffffff


	//   ....[14]....
        /*0094*/ 	.word	0xffffffff


	//   ....[15]....
        /*0098*/ 	.word	0xffffffff


	//   ....[16]....
        /*009c*/ 	.word	0x05000004


	//   ....[17]....
        /*00a0*/ 	.word	0x05000004


	//   ....[18]....
        /*00a4*/ 	.word	0x05000004


	//----- nvinfo : EIATTR_COOP_GROUP_INSTR_OFFSETS
	.align		4
.L_9919:
        /*00a8*/ 	.byte	0x04, 0x28
        /*00aa*/ 	.short	(.L_9921 - .L_9920)


	//   ....[0]....
.L_9920:
        /*00ac*/ 	.word	0x00001c00


	//   ....[1]....
        /*00b0*/ 	.word	0x00001c40


	//   ....[2]....
        /*00b4*/ 	.word	0x000028b0


	//   ....[3]....
        /*00b8*/ 	.word	0x000028f0


	//   ....[4]....
        /*00bc*/ 	.word	0x000035a0


	//   ....[5]....
        /*00c0*/ 	.word	0x00003600


	//   ....[6]....
        /*00c4*/ 	.word	0x00003a00


	//   ....[7]....
        /*00c8*/ 	.word	0x00003a60


	//   ....[8]....
        /*00cc*/ 	.word	0x00004e10


	//   ....[9]....
        /*00d0*/ 	.word	0x00004e70


	//   ....[10]....
        /*00d4*/ 	.word	0x00004ec0


	//   ....[11]....
        /*00d8*/ 	.word	0x00004ee0


	//   ....[12]....
        /*00dc*/ 	.word	0x00004f00


	//   ....[13]....
        /*00e0*/ 	.word	0x00004ff0


	//   ....[14]....
        /*00e4*/ 	.word	0x00005010


	//   ....[15]....
        /*00e8*/ 	.word	0x00005030


	//   ....[16]....
        /*00ec*/ 	.word	0x00005250


	//   ....[17]....
        /*00f0*/ 	.word	0x000052c0


	//   ....[18]....
        /*00f4*/ 	.word	0x00005330


	//----- nvinfo : EIATTR_EXIT_INSTR_OFFSETS
	.align		4
.L_9921:
        /*00f8*/ 	.byte	0x04, 0x1c
        /*00fa*/ 	.short	(.L_9923 - .L_9922)


	//   ....[0]....
.L_9922:
        /*00fc*/ 	.word	0x000000d0


	//   ....[1]....
        /*0100*/ 	.word	0x00005110


	//   ....[2]....
        /*0104*/ 	.word	0x00005200


	//----- nvinfo : EIATTR_MAX_THREADS
	.align		4
.L_9923:
        /*0108*/ 	.byte	0x04, 0x05
        /*010a*/ 	.short	(.L_9925 - .L_9924)
.L_9924:
        /*010c*/ 	.word	0x00000100
        /*0110*/ 	.word	0x00000001
        /*0114*/ 	.word	0x00000001


	//----- nvinfo : EIATTR_CRS_STACK_SIZE
	.align		4
.L_9925:
        /*0118*/ 	.byte	0x04, 0x1e
        /*011a*/ 	.short	(.L_9927 - .L_9926)
.L_9926:
        /*011c*/ 	.word	0x00000000


	//----- nvinfo : EIATTR_CBANK_PARAM_SIZE
	.align		4
.L_9927:
        /*0120*/ 	.byte	0x03, 0x19
        /*0122*/ 	.short	0x0060


	//----- nvinfo : EIATTR_PARAM_CBANK
	.align		4
        /*0124*/ 	.byte	0x04, 0x0a
        /*0126*/ 	.short	(.L_9929 - .L_9928)
	.align		4
.L_9928:
        /*0128*/ 	.word	index@(.nv.constant0._ZN18transformer_engine6detail38cast_transpose_fused_kernel_notalignedILb1ELb1ELb0EfNS_16CTDBiasDActParamI6__halfS3_13__nv_fp8_e4m3fEELi2ELi4ENS_5EmptyEXadL_ZNS_6dsreluIffEET_T0_RKS6_EEEEvT3_mmm)
        /*012c*/ 	.short	0x0210
        /*012e*/ 	.short	0x0060


	//----- nvinfo : EIATTR_SW_WAR
	.align		4
.L_9929:
        /*0130*/ 	.byte	0x04, 0x36
        /*0132*/ 	.short	(.L_9931 - .L_9930)
.L_9930:
        /*0134*/ 	.word	0x00000008
.L_9931:


//--------------------- .nv.info._ZN18transformer_engine6detail38cast_transpose_fused_kernel_notalignedILb1ELb1ELb0EfNS_16CTDBiasDActParamI6__halfS3_13__nv_fp8_e5m2fEELi2ELi4ENS_5EmptyEXadL_ZNS_6dsreluIffEET_T0_RKS6_EEEEvT3_mmm --------------------------
	.section	.nv.info._ZN18transformer_engine6detail38cast_transpose_fused_kernel_notalignedILb1ELb1ELb0EfNS_16CTDBiasDActParamI6__halfS3_13__nv_fp8_e5m2fEELi2ELi4ENS_5EmptyEXadL_ZNS_6dsreluIffEET_T0_RKS6_EEEEvT3_mmm,"",@"SHT_CUDA_INFO"
	.sectionflags	@""
	.align	4


	//----- nvinfo : EIATTR_CUDA_API_VERSION
	.align		4
        /*0000*/ 	.byte	0x04, 0x37
        /*0002*/ 	.short	(.L_9933 - .L_9932)
.L_9932:
        /*0004*/ 	.word	0x00000082


	//----- nvinfo : EIATTR_KPARAM_INFO
	.align		4
.L_9933:
        /*0008*/ 	.byte	0x04, 0x17
        /*000a*/ 	.short	(.L_9935 - .L_9934)
.L_9934:
        /*000c*/ 	.word	0x00000000
        /*0010*/ 	.short	0x0003
        /*0012*/ 	.short	0x0058
        /*0014*/ 	.byte	0x00, 0xf0, 0x21, 0x00


	//----- nvinfo : EIATTR_KPARAM_INFO
	.align		4
.L_9935:
        /*0018*/ 	.byte	0x04, 0x17
        /*001a*/ 	.short	(.L_9937 - .L_9936)
.L_9936:
        /*001c*/ 	.word	0x00000000
        /*0020*/ 	.short	0x0002
        /*0022*/ 	.short	0x0050
        /*0024*/ 	.byte	0x00, 0xf0, 0x21, 0x00


	//----- nvinfo : EIATTR_KPARAM_INFO
	.align		4
.L_9937:
        /*0028*/ 	.byte	0x04, 0x17
        /*002a*/ 	.short	(.L_9939 - .L_9938)
.L_9938:
        /*002c*/ 	.word	0x00000000
        /*0030*/ 	.short	0x0001
        /*0032*/ 	.short	0x0048
        /*0034*/ 	.byte	0x00, 0xf0, 0x21, 0x00


	//----- nvinfo : EIATTR_KPARAM_INFO
	.align		4
.L_9939:
        /*0038*/ 	.byte	0x04, 0x17
        /*003a*/ 	.short	(.L_9941 - .L_9940)
.L_9940:
        /*003c*/ 	.word	0x00000000
        /*0040*/ 	.short	0x0000
        /*0042*/ 	.short	0x0000
        /*0044*/ 	.byte	0x00, 0xf0, 0x21, 0x01


	//----- nvinfo : EIATTR_SPARSE_MMA_MASK
	.align		4
.L_9941:
        /*0048*/ 	.byte	0x03, 0x50
        /*004a*/ 	.short	0x0000


	//----- nvinfo : EIATTR_MAXREG_COUNT
	.align		4
        /*004c*/ 	.byte	0x03, 0x1b
        /*004e*/ 	.short	0x00ff


	//----- nvinfo : EIATTR_NUM_BARRIERS
	.align		4
        /*0050*/ 	.byte	0x02, 0x4c
        /*0052*/ 	.byte	0x01
	.zero		1


	//----- nvinfo : EIATTR_MERCURY_ISA_VERSION
	.align		4
        /*0054*/ 	.byte	0x03, 0x5f
        /*0056*/ 	.short	0x0101


	//----- nvinfo : EIATTR_COOP_GROUP_MASK_REGIDS
	.align		4
        /*0058*/ 	.byte	0x04, 0x29
        /*005a*/ 	.short	(.L_9943 - .L_9942)


	//   ....[0]....
.L_9942:
        /*005c*/ 	.word	0xffffffff


	//   ....[1]....
        /*0060*/ 	.word	0xffffffff


	//   ....[2]....
        /*0064*/ 	.word	0xffffffff


	//   ....[3]....
        /*0068*/ 	.word	0xffffffff


	//   ....[4]....
        /*006c*/ 	.word	0xffffffff


	//   ....[5]....
        /*0070*/ 	.word	0xffffffff


	//   ....[6]....
        /*0074*/ 	.word	0xffffffff


	//   ....[7]....
        /*0078*/ 	.word	0xffffffff


	//   ....[8]....
        /*007c*/ 	.word	0xffffffff


	//   ....[9]....
        /*0080*/ 	.word	0xffffffff


	//   ....[10]....
        /*0084*/ 	.word	0xffffffff


	//   ....[11]....
        /*0088*/ 	.word	0xffffffff


	//   ....[12]....
        /*008c*/ 	.word	0xffffffff


	//   ....[13]....
        /*0090*/ 	.word	0xffffffff


	//   ....[14]....
        /*0094*/ 	.word	0xffffffff


	//   ....[15]....
        /*0098*/ 	.word	0xffffffff


	//   ....[16]....
        /*009c*/ 	.word	0x05000004


	//   ....[17]....
        /*00a0*/ 	.word	0x05000004


	//   ....[18]....
        /*00a4*/ 	.word	0x05000004


	//----- nvinfo : EIATTR_COOP_GROUP_INSTR_OFFSETS
	.align		4
.L_9943:
        /*00a8*/ 	.byte	0x04, 0x28
        /*00aa*/ 	.short	(.L_9945 - .L_9944)


	//   ....[0]....
.L_9944:
        /*00ac*/ 	.word	0x00001c00


	//   ....[1]....
        /*00b0*/ 	.word	0x00001c40


	//   ....[2]....
        /*00b4*/ 	.word	0x000028b0


	//   ....[3]....
        /*00b8*/ 	.word	0x000028f0


	//   ....[4]....
        /*00bc*/ 	.word	0x000035a0


	//   ....[5]....
        /*00c0*/ 	.word	0x00003600


	//   ....[6]....
        /*00c4*/ 	.word	0x00003a00


	//   ....[7]....
        /*00c8*/ 	.word	0x00003a60


	//   ....[8]....
        /*00cc*/ 	.word	0x00004e10


	//   ....[9]....
        /*00d0*/ 	.word	0x00004e70


	//   ....[10]....
        /*00d4*/ 	.word	0x00004ec0


	//   ....[11]....
        /*00d8*/ 	.word	0x00004ee0


	//   ....[12]....
        /*00dc*/ 	.word	0x00004f00


	//   ....[13]....
        /*00e0*/ 	.word	0x00004ff0


	//   ....[14]....
        /*00e4*/ 	.word	0x00005010


	//   ....[15]....
        /*00e8*/ 	.word	0x00005030


	//   ....[16]....
        /*00ec*/ 	.word	0x00005250


	//   ....[17]....
        /*00f0*/ 	.word	0x000052c0


	//   ....[18]....
        /*00f4*/ 	.word	0x00005330


	//----- nvinfo : EIATTR_EXIT_INSTR_OFFSETS
	.align		4
.L_9945:
        /*00f8*/ 	.byte	0x04, 0x1c
        /*00fa*/ 	.short	(.L_9947 - .L_9946)


	//   ....[0]....
.L_9946:
        /*00fc*/ 	.word	0x000000d0


	//   ....[1]....
        /*0100*/ 	.word	0x00005110


	//   ....[2]....
        /*0104*/ 	.word	0x00005200


	//----- nvinfo : EIATTR_MAX_THREADS
	.align		4
.L_9947:
        /*0108*/ 	.byte	0x04, 0x05
        /*010a*/ 	.short	(.L_9949 - .L_9948)
.L_9948:
        /*010c*/ 	.word	0x00000100
        /*0110*/ 	.word	0x00000001
        /*0114*/ 	.word	0x00000001


	//----- nvinfo : EIATTR_CRS_STACK_SIZE
	.align		4
.L_9949:
        /*0118*/ 	.byte	0x04, 0x1e
        /*011a*/ 	.short	(.L_9951 - .L_9950)
.L_9950:
        /*011c*/ 	.word	0x00000000


	//----- nvinfo : EIATTR_CBANK_PARAM_SIZE
	.align		4
.L_9951:
        /*0120*/ 	.byte	0x03, 0x19
        /*0122*/ 	.short	0x0060


	//----- nvinfo : EIATTR_PARAM_CBANK
	.align		4
        /*0124*/ 	.byte	0x04, 0x0a
        /*0126*/ 	.short	(.L_9953 - .L_9952)
	.align		4
.L_9952:
        /*0128*/ 	.word	index@(.nv.constant0._ZN18transformer_engine6detail38cast_transpose_fused_kernel_notalignedILb1ELb1ELb0EfNS_16CTDBiasDActParamI6__halfS3_13__nv_fp8_e5m2fEELi2ELi4ENS_5EmptyEXadL_ZNS_6dsreluIffEET_T0_RKS6_EEEEvT3_mmm)
        /*012c*/ 	.short	0x0210
        /*012e*/ 	.short	0x0060


	//----- nvinfo : EIATTR_SW_WAR
	.align		4
.L_9953:
        /*0130*/ 	.byte	0x04, 0x36
        /*0132*/ 	.short	(.L_9955 - .L_9954)
.L_9954:
        /*0134*/ 	.word	0x00000008
.L_9955:


//--------------------- .nv.info._ZN18transformer_engine6detail38cast_transpose_fused_kernel_notalignedILb1ELb1ELb0EfNS_16CTDBiasDActParamI6__halfS3_13__nv_bfloat16fEELi2ELi2ENS_5EmptyEXadL_ZNS_6dsreluIffEET_T0_RKS6_EEEEvT3_mmm --------------------------
	.section	.nv.info._ZN18transformer_engine6detail38cast_transpose_fused_kernel_notalignedILb1ELb1ELb0EfNS_16CTDBiasDActParamI6__halfS3_13__nv_bfloat16fEELi2ELi2ENS_5EmptyEXadL_ZNS_6dsreluIffEET_T0_RKS6_EEEEvT3_mmm,"",@"SHT_CUDA_INFO"
	.sectionflags	@""
	.align	4


	//----- nvinfo : EIATTR_CUDA_API_VERSION
	.align		4
        /*0000*/ 	.byte	0x04, 0x37
        /*0002*/ 	.short	(.L_9957 - .L_9956)
.L_9956:
        /*0004*/ 	.word	0x00000082


	//----- nvinfo : EIATTR_KPARAM_INFO
	.align		4
.L_9957:
        /*0008*/ 	.byte	0x04, 0x17
        /*000a*/ 	.short	(.L_9959 - .L_9958)
.L_9958:
        /*000c*/ 	.word	0x00000000
        /*0010*/ 	.short	0x0003
        /*0012*/ 	.short	0x0058
        /*0014*/ 	.byte	0x00, 0xf0, 0x21, 0x00


	//----- nvinfo : EIATTR_KPARAM_INFO
	.align		4
.L_9959:
        /*0018*/ 	.byte	0x04, 0x17
        /*001a*/ 	.short	(.L_9961 - .L_9960)
.L_9960:
        /*001c*/ 	.word	0x00000000
        /*0020*/ 	.short	0x0002
        /*0022*/ 	.short	0x0050
        /*0024*/ 	.byte	0x00, 0xf0, 0x21, 0x00


	//----- nvinfo : EIATTR_KPARAM_INFO
	.align		4
.L_9961:
        /*0028*/ 	.byte	0x04, 0x17
        /*002a*/ 	.short	(.L_9963 - .L_9962)
.L_9962:
        /*002c*/ 	.word	0x00000000
        /*0030*/ 	.short	0x0001
        /*0032*/ 	.short	0x0048
        /*0034*/ 	.byte	0x00, 0xf0, 0x21, 0x00


	//----- nvinfo : EIATTR_KPARAM_INFO
	.align		4
.L_9963:
        /*0038*/ 	.byte	0x04, 0x17
        /*003a*/ 	.short	(.L_9965 - .L_9964)
.L_9964:
        /*003c*/ 	.word	0x00000000
        /*0040*/ 	.short	0x0000
        /*0042*/ 	.short	0x0000
        /*0044*/ 	.byte	0x00, 0xf0, 0x21, 0x01


	//----- nvinfo : EIATTR_SPARSE_MMA_MASK
	.align		4
.L_9965:
        /*0048*/ 	.byte	0x03, 0x50
        /*004a*/ 	.short	0x0000


	//----- nvinfo : EIATTR_MAXREG_COUNT
	.align		4
        /*004c*/ 	.byte	0x03, 0x1b
        /*004e*/ 	.short	0x00ff


	//----- nvinfo : EIATTR_NUM_BARRIERS
	.align		4
        /*0050*/ 	.byte	0x02, 0x4c
        /*0052*/ 	.byte	0x01
	.zero		1


	//----- nvinfo : EIATTR_MERCURY_ISA_VERSION
	.align		4
        /*0054*/ 	.byte	0x03, 0x5f
        /*0056*/ 	.short	0x0101


	//----- nvinfo : EIATTR_INT_WARP_WIDE_INSTR_OFFSETS
	.align		4
        /*0058*/ 	.byte	0x04, 0x31
        /*005a*/ 	.short	(.L_9967 - .L_9966)


	//   ....[0]....
.L_9966:
        /*005c*/ 	.word	0x000007d0


	//   ....[1]....
        /*0060*/ 	.word	0x00000e50


	//   ....[2]....
        /*0064*/ 	.word	0x000015d0


	//----- nvinfo : EIATTR_COOP_GROUP_MASK_REGIDS
	.align		4
.L_9967:
        /*0068*/ 	.byte	0x04, 0x29
        /*006a*/ 	.short	(.L_9969 - .L_9968)


	//   ....[0]....
.L_9968:
        /*006c*/ 	.word	0xffffffff


	//   ....[1]....
        /*0070*/ 	.word	0xffffffff


	//   ....[2]....
        /*0074*/ 	.word	0xffffffff


	//   ....[3]....
        /*0078*/ 	.word	0xffffffff


	//   ....[4]....
        /*007c*/ 	.word	0xffffffff


	//   ....[5]....
        /*0080*/ 	.word	0xffffffff


	//   ....[6]....
        /*0084*/ 	.word	0xffffffff


	//   ....[7]....
        /*0088*/ 	.word	0xffffffff


	//   ....[8]....
        /*008c*/ 	.word	0xffffffff


	//   ....[9]....
        /*0090*/ 	.word	0xffffffff


	//   ....[10]....
        /*0094*/ 	.word	0xffffffff


	//   ....[11]....
        /*0098*/ 	.word	0xffffffff


	//   ....[12]....
        /*009c*/ 	.word	0xffffffff


	//   ....[13]....
        /*00a0*/ 	.word	0xffffffff


	//   ....[14]....
        /*00a4*/ 	.word	0xffffffff


	//   ....[15]....
        /*00a8*/ 	.word	0xffffffff


	//   ....[16]....
        /*00ac*/ 	.word	0x05000006


	//   ....[17]....
        /*00b0*/ 	.word	0x05000006


	//   ....[18]....
        /*00b4*/ 	.word	0x05000006


	//----- nvinfo : EIATTR_COOP_GROUP_INSTR_OFFSETS
	.align		4
.L_9969:
        /*00b8*/ 	.byte	0x04, 0x28
        /*00ba*/ 	.short	(.L_9971 - .L_9970)


	//   ....[0]....
.L_9970:
        /*00bc*/ 	.word	0x000011d0


	//   ....[1]....
        /*00c0*/ 	.word	0x000011f0


	//   ....[2]....
        /*00c4*/ 	.word	0x00001650


	//   ....[3]....
        /*00c8*/ 	.word	0x00001680


	//   ....[4]....
        /*00cc*/ 	.word	0x00001be0


	//   ....[5]....
        /*00d0*/ 	.word	0x00001c20


	//   ....[6]....
        /*00d4*/ 	.word	0x00001f50


	//   ....[7]....
        /*00d8*/ 	.word	0x00001f80


	//   ....[8]....
        /*00dc*/ 	.word	0x00003230


	//   ....[9]....
        /*00e0*/ 	.word	0x000032a0


	//   ....[10]....
        /*00e4*/ 	.word	0x000032d0


	//   ....[11]....
        /*00e8*/ 	.word	0x00003300


	//   ....[12]....
        /*00ec*/ 	.word	0x00003330


	//   ....[13]....
        /*00f0*/ 	.word	0x00003420


	//   ....[14]....
        /*00f4*/ 	.word	0x00003440


	//   ....[15]....
        /*00f8*/ 	.word	0x00003460


	//   ....[16]....
        /*00fc*/ 	.word	0x000036a0


	//   ....[17]....
        /*0100*/ 	.word	0x00003710


	//   ....[18]....
        /*0104*/ 	.word	0x00003780


	//----- nvinfo : EIATTR_EXIT_INSTR_OFFSETS
	.align		4
.L_9971:
        /*0108*/ 	.byte	0x04, 0x1c
        /*010a*/ 	.short	(.L_9973 - .L_9972)


	//   ....[0]....
.L_9972:
        /*010c*/ 	.word	0x000000d0


	//   ....[1]....
        /*0110*/ 	.word	0x00003540


	//   ....[2]....
        /*0114*/ 	.word	0x00003650


	//----- nvinfo : EIATTR_MAX_THREADS
	.align		4
.L_9973:
        /*0118*/ 	.byte	0x04, 0x05
        /*011a*/ 	.short	(.L_9975 - .L_9974)
.L_9974:
        /*011c*/ 	.word	0x00000100
        /*0120*/ 	.word	0x00000001
        /*0124*/ 	.word	0x00000001


	//----- nvinfo : EIATTR_CRS_STACK_SIZE
	.align		4
.L_9975:
        /*0128*/ 	.byte	0x04, 0x1e
        /*012a*/ 	.short	(.L_9977 - .L_9976)
.L_9976:
        /*012c*/ 	.word	0x00000000


	//----- nvinfo : EIATTR_CBANK_PARAM_SIZE
	.align		4
.L_9977:
        /*0130*/ 	.byte	0x03, 0x19
        /*0132*/ 	.short	0x0060


	//----- nvinfo : EIATTR_PARAM_CBANK
	.align		4
        /*0134*/ 	.byte	0x04, 0x0a
        /*0136*/ 	.short	(.L_9979 - .L_9978)
	.align		4
.L_9978:
        /*0138*/ 	.word	index@(.nv.constant0._ZN18transformer_engine6detail38cast_transpose_fused_kernel_notalignedILb1ELb1ELb0EfNS_16CTDBiasDActParamI6__halfS3_13__nv_bfloat16fEELi2ELi2ENS_5EmptyEXadL_ZNS_6dsreluIffEET_T0_RKS6_EEEEvT3_mmm)
        /*013c*/ 	.short	0x0210
        /*013e*/ 	.short	0x0060


	//----- nvinfo : EIATTR_SW_WAR
	.align		4
.L_9979:
        /*0140*/ 	.byte	0x04, 0x36
        /*0142*/ 	.short	(.L_9981 - .L_9980)
.L_9980:
        /*0144*/ 	.word	0x00000008
.L_9981:


//--------------------- .nv.info._ZN18transformer_engine6detail38cast_transpose_fused_kernel_notalignedILb1ELb1ELb0EfNS_16CTDBiasDActParamI6__halfS3_S3_fEELi2ELi2ENS_5EmptyEXadL_ZNS_6dsreluIffEET_T0_RKS5_EEEEvT3_mmm --------------------------
	.section	.nv.info._ZN18transformer_engine6detail38cast_transpose_fused_kernel_notalignedILb1ELb1ELb0EfNS_16CTDBiasDActParamI6__halfS3_S3_fEELi2ELi2ENS_5EmptyEXadL_ZNS_6dsreluIffEET_T0_RKS5_EEEEvT3_mmm,"",@"SHT_CUDA_INFO"
	.sectionflags	@""
	.align	4


	//----- nvinfo : EIATTR_CUDA_API_VERSION
	.align		4
        /*0000*/ 	.byte	0x04, 0x37
        /*0002*/ 	.short	(.L_9983 - .L_9982)
.L_9982:
        /*0004*/ 	.word	0x00000082


	//----- nvinfo : EIATTR_KPARAM_INFO
	.align		4
.L_9983:
        /*0008*/ 	.byte	0x04, 0x17
        /*000a*/ 	.short	(.L_9985 - .L_9984)
.L_9984:
        /*000c*/ 	.word	0x00000000
        /*0010*/ 	.short	0x0003
        /*0012*/ 	.short	0x0058
        /*0014*/ 	.byte	0x00, 0xf0, 0x21, 0x00


	//----- nvinfo : EIATTR_KPARAM_INFO
	.align		4
.L_9985:
        /*0018*/ 	.byte	0x04, 0x17
        /*001a*/ 	.short	(.L_9987 - .L_9986)
.L_9986:
        /*001c*/ 	.word	0x00000000
        /*0020*/ 	.short	0x0002
        /*0022*/ 	.short	0x0050
        /*0024*/ 	.byte	0x00, 0xf0, 0x21, 0x00


	//----- nvinfo : EIATTR_KPARAM_INFO
	.align		4
.L_9987:
        /*0028*/ 	.byte	0x04, 0x17
        /*002a*/ 	.short	(.L_9989 - .L_9988)
.L_9988:
        /*002c*/ 	.word	0x00000000
        /*0030*/ 	.short	0x0001
        /*0032*/ 	.short	0x0048
        /*0034*/ 	.byte	0x00, 0xf0, 0x21, 0x00


	//----- nvinfo : EIATTR_KPARAM_INFO
	.align		4
.L_9989:
        /*0038*/ 	.byte	0x04, 0x17
        /*003a*/ 	.short	(.L_9991 - .L_9990)
.L_9990:
        /*003c*/ 	.word	0x00000000
        /*0040*/ 	.short	0x0000
        /*0042*/ 	.short	0x0000
        /*0044*/ 	.byte	0x00, 0xf0, 0x21, 0x01


	//----- nvinfo : EIATTR_SPARSE_MMA_MASK
	.align		4
.L_9991:
        /*0048*/ 	.byte	0x03, 0x50
        /*004a*/ 	.short	0x0000


	//----- nvinfo : EIATTR_MAXREG_COUNT
	.align		4
        /*004c*/ 	.byte	0x03, 0x1b
        /*004e*/ 	.short	0x00ff


	//----- nvinfo : EIATTR_NUM_BARRIERS
	.align		4
        /*0050*/ 	.byte	0x02, 0x4c
        /*0052*/ 	.byte	0x01
	.zero		1


	//----- nvinfo : EIATTR_MERCURY_ISA_VERSION
	.align		4
        /*0054*/ 	.byte	0x03, 0x5f
        /*0056*/ 	.short	0x0101


	//----- nvinfo : EIATTR_INT_WARP_WIDE_INSTR_OFFSETS
	.align		4
        /*0058*/ 	.byte	0x04, 0x31
        /*005a*/ 	.short	(.L_9993 - .L_9992)


	//   ....[0]....
.L_9992:
        /*005c*/ 	.word	0x000007d0


	//   ....[1]....
        /*0060*/ 	.word	0x00000e50


	//   ....[2]....
        /*0064*/ 	.word	0x000015d0


	//----- nvinfo : EIATTR_COOP_GROUP_MASK_REGIDS
	.align		4
.L_9993:
        /*0068*/ 	.byte	0x04, 0x29
        /*006a*/ 	.short	(.L_9995 - .L_9994)


	//   ....[0]....
.L_9994:
        /*006c*/ 	.word	0xffffffff


	//   ....[1]....
        /*0070*/ 	.word	0xffffffff


	//   ....[2]....
        /*0074*/ 	.word	0xffffffff


	//   ....[3]....
        /*0078*/ 	.word	0xffffffff


	//   ....[4]....
        /*007c*/ 	.word	0xffffffff


	//   ....[5]....
        /*0080*/ 	.word	0xffffffff


	//   ....[6]....
        /*0084*/ 	.word	0xffffffff


	//   ....[7]....
        /*0088*/ 	.word	0xffffffff


	//   ....[8]....
        /*008c*/ 	.word	0xffffffff


	//   ....[9]....
        /*0090*/ 	.word	0xffffffff


	//   ....[10]....
        /*0094*/ 	.word	0xffffffff


	//   ....[11]....
        /*0098*/ 	.word	0xffffffff


	//   ....[12]....
        /*009c*/ 	.word	0xffffffff


	//   ....[13]....
        /*00a0*/ 	.word	0xffffffff


	//   ....[14]....
        /*00a4*/ 	.word	0xffffffff


	//   ....[15]....
        /*00a8*/ 	.word	0xffffffff


	//   ....[16]....
        /*00ac*/ 	.word	0x05000006


	//   ....[17]....
        /*00b0*/ 	.word	0x05000006


	//   ....[18]....
        /*00b4*/ 	.word	0x05000006


	//----- nvinfo : EIATTR_COOP_GROUP_INSTR_OFFSETS
	.align		4
.L_9995:
        /*00b8*/ 	.byte	0x04, 0x28
        /*00ba*/ 	.short	(.L_9997 - .L_9996)


	//   ....[0]....
.L_9996:
        /*00bc*/ 	.word	0x000011d0


	//   ....[1]....
        /*00c0*/ 	.word	0x000011f0


	//   ....[2]....
        /*00c4*/ 	.word	0x00001650


	//   ....[3]....
        /*00c8*/ 	.word	0x00001680


	//   ....[4]....
        /*00cc*/ 	.word	0x00001be0


	//   ....[5]....
        /*00d0*/ 	.word	0x00001c20


	//   ....[6]....
        /*00d4*/ 	.word	0x00001f50


	//   ....[7]....
        /*00d8*/ 	.word	0x00001f80


	//   ....[8]....
        /*00dc*/ 	.word	0x00003230


	//   ....[9]....
        /*00e0*/ 	.word	0x000032a0


	//   ....[10]....
        /*00e4*/ 	.word	0x000032d0


	//   ....[11]....
        /*00e8*/ 	.word	0x00003300


	//   ....[12]....
        /*00ec*/ 	.word	0x00003330


	//   ....[13]....
        /*00f0*/ 	.word	0x00003420


	//   ....[14]....
        /*00f4*/ 	.word	0x00003440


	//   ....[15]....
        /*00f8*/ 	.word	0x00003460


	//   ....[16]....
        /*00fc*/ 	.word	0x000036a0


	//   ....[17]....
        /*0100*/ 	.word	0x00003710


	//   ....[18]....
        /*0104*/ 	.word	0x00003780


	//----- nvinfo : EIATTR_EXIT_INSTR_OFFSETS
	.align		4
.L_9997:
        /*0108*/ 	.byte	0x04, 0x1c
        /*010a*/ 	.short	(.L_9999 - .L_9998)


	//   ....[0]....
.L_9998:
        /*010c*/ 	.word	0x000000d0


	//   ....[1]....
        /*0110*/ 	.word	0x00003540


	//   ....[2]....
        /*0114*/ 	.word	0x00003650


	//----- nvinfo : EIATTR_MAX_THREADS
	.align		4
.L_9999:
        /*0118*/ 	.byte	0x04, 0x05
        /*011a*/ 	.short	(.L_10001 - .L_10000)
.L_10000:
        /*011c*/ 	.word	0x00000100
        /*0120*/ 	.word	0x00000001
        /*0124*/ 	.word	0x00000001


	//----- nvinfo : EIATTR_CRS_STACK_SIZE
	.align		4
.L_10001:
        /*0128*/ 	.byte	0x04, 0x1e
        /*012a*/ 	.short	(.L_10003 - .L_10002)
.L_10002:
        /*012c*/ 	.word	0x00000000


	//----- nvinfo : EIATTR_CBANK_PARAM_SIZE
	.align		4
.L_10003:
        /*0130*/ 	.byte	0x03, 0x19
        /*0132*/ 	.short	0x0060


	//----- nvinfo : EIATTR_PARAM_CBANK
	.align		4
        /*0134*/ 	.byte	0x04, 0x0a
        /*0136*/ 	.short	(.L_10005 - .L_10004)
	.align		4
.L_10004:
        /*0138*/ 	.word	index@(.nv.constant0._ZN18transformer_engine6detail38cast_transpose_fused_kernel_notalignedILb1ELb1ELb0EfNS_16CTDBiasDActParamI6__halfS3_S3_fEELi2ELi2ENS_5EmptyEXadL_ZNS_6dsreluIffEET_T0_RKS5_EEEEvT3_mmm)
        /*013c*/ 	.short	0x0210
        /*013e*/ 	.short	0x0060


	//----- nvinfo : EIATTR_SW_WAR
	.align		4
.L_10005:
        /*0140*/ 	.byte	0x04, 0x36
        /*0142*/ 	.short	(.L_10007 - .L_10006)
.L_10006:
        /*0144*/ 	.word	0x00000008
.L_10007:


//--------------------- .nv.info._ZN18transformer_engine6detail38cast_transpose_fused_kernel_notalignedILb1ELb1ELb0EfNS_16CTDBiasDActParamI6__halfS3_ffEELi2ELi1ENS_5EmptyEXadL_ZNS_6dsreluIffEET_T0_RKS5_EEEEvT3_mmm --------------------------
	.section	.nv.info._ZN18transformer_engine6detail38cast_transpose_fused_kernel_notalignedILb1ELb1ELb0EfNS_16CTDBiasDActParamI6__halfS3_ffEELi2ELi1ENS_5EmptyEXadL_ZNS_6dsreluIffEET_T0_RKS5_EEEEvT3_mmm,"",@"SHT_CUDA_INFO"
	.sectionflags	@""
	.align	4


	//----- nvinfo : EIATTR_CUDA_API_VERSION
	.align		4
        /*0000*/ 	.byte	0x04, 0x37
        /*0002*/ 	.short	(.L_10009 - .L_10008)
.L_10008:
        /*0004*/ 	.word	0x00000082


	//----- nvinfo : EIATTR_KPARAM_INFO
	.align		4
.L_10009:
        /*0008*/ 	.byte	0x04, 0x17
        /*000a*/ 	.short	(.L_10011 - .L_10010)
.L_10010:
        /*000c*/ 	.word	0x00000000
        /*0010*/ 	.short	0x0003
        /*0012*/ 	.short	0x0058
        /*0014*/ 	.byte	0x00, 0xf0, 0x21, 0x00


	//----- nvinfo : EIATTR_KPARAM_INFO
	.align		4
.L_10011:
        /*0018*/ 	.byte	0x04, 0x17
        /*001a*/ 	.short	(.L_10013 - .L_10012)
.L_10012:
        /*001c*/ 	.word	0x00000000
        /*0020*/ 	.short	0x0002
        /*0022*/ 	.short	0x0050
        /*0024*/ 	.byte	0x00, 0xf0, 0x21, 0x00


	//----- nvinfo : EIATTR_KPARAM_INFO
	.align		4
.L_10013:
        /*0028*/ 	.byte	0x04, 0x17
        /*002a*/ 	.short	(.L_10015 - .L_10014)
.L_10014:
        /*002c*/ 	.word	0x00000000
        /*0030*/ 	.short	0x0001
        /*0032*/ 	.short	0x0048
        /*0034*/ 	.byte	0x00, 0xf0, 0x21, 0x00


	//----- nvinfo : EIATTR_KPARAM_INFO
	.align		4
.L_10015:
        /*0038*/ 	.byte	0x04, 0x17
        /*003a*/ 	.short	(.L_10017 - .L_10016)
.L_10016:
        /*003c*/ 	.word	0x00000000
        /*0040*/ 	.short	0x0000
        /*0042*/ 	.short	0x0000
        /*0044*/ 	.byte	0x00, 0xf0, 0x21, 0x01


	//----- nvinfo : EIATTR_SPARSE_MMA_MASK
	.align		4
.L_10017:
        /*0048*/ 	.byte	0x03, 0x50
        /*004a*/ 	.short	0x0000


	//----- nvinfo : EIATTR_MAXREG_COUNT
	.align		4
        /*004c*/ 	.byte	0x03, 0x1b
        /*004e*/ 	.short	0x00ff


	//----- nvinfo : EIATTR_NUM_BARRIERS
	.align		4
        /*0050*/ 	.byte	0x02, 0x4c
        /*0052*/ 	.byte	0x01
	.zero		1


	//----- nvinfo : EIATTR_MERCURY_ISA_VERSION
	.align		4
        /*0054*/ 	.byte	0x03, 0x5f
        /*0056*/ 	.short	0x0101


	//----- nvinfo : EIATTR_COOP_GROUP_MASK_REGIDS
	.align		4
        /*0058*/ 	.byte	0x04, 0x29
        /*005a*/ 	.short	(.L_10019 - .L_10018)


	//   ....[0]....
.L_10018:
        /*005c*/ 	.word	0xffffffff


	//   ....[1]....
        /*0060*/ 	.word	0xffffffff


	//   ....[2]....
        /*0064*/ 	.word	0xffffffff


	//   ....[3]....
        /*0068*/ 	.word	0xffffffff


	//   ....[4]....
        /*006c*/ 	.word	0xffffffff


	//   ....[5]....
        /*0070*/ 	.word	0xffffffff


	//   ....[6]....
        /*0074*/ 	.word	0xffffffff


	//   ....[7]....
        /*0078*/ 	.word	0xffffffff


	//   ....[8]....
        /*007c*/ 	.word	0xffffffff


	//   ....[9]....
        /*0080*/ 	.word	0xffffffff


	//   ....[10]....
        /*0084*/ 	.word	0xffffffff


	//   ....[11]....
        /*0088*/ 	.word	0xffffffff


	//   ....[12]....
        /*008c*/ 	.word	0xffffffff


	//   ....[13]....
        /*0090*/ 	.word	0xffffffff


	//   ....[14]....
        /*0094*/ 	.word	0xffffffff


	//   ....[15]....
        /*0098*/ 	.word	0xffffffff


	//   ....[16]....
        /*009c*/ 	.word	0x05000006


	//   ....[17]....
        /*00a0*/ 	.word	0x05000006


	//   ....[18]....
        /*00a4*/ 	.word	0x05000006


	//----- nvinfo : EIATTR_COOP_GROUP_INSTR_OFFSETS
	.align		4
.L_10019:
        /*00a8*/ 	.byte	0x04, 0x28
        /*00aa*/ 	.short	(.L_10021 - .L_10020)


	//   ....[0]....
.L_10020:
        /*00ac*/ 	.word	0x00001180


	//   ....[1]....
        /*00b0*/ 	.word	0x000011c0


	//   ....[2]....
        /*00b4*/ 	.word	0x000011f0


	//   ....[3]....
        /*00b8*/ 	.word	0x00001280


	//   ....[4]....
        /*00bc*/ 	.word	0x00001500


	//   ....[5]....
        /*00c0*/ 	.word	0x00001530


	//   ....[6]....
        /*00c4*/ 	.word	0x00001560


	//   ....[7]....
        /*00c8*/ 	.word	0x00001590


	//   ....[8]....
        /*00cc*/ 	.word	0x00002960


	//   ....[9]....
        /*00d0*/ 	.word	0x000029c0


	//   ....[10]....
        /*00d4*/ 	.word	0x00002a00


	//   ....[11]....
        /*00d8*/ 	.word	0x00002a30


	//   ....[12]....
        /*00dc*/ 	.word	0x00002a50


	//   ....[13]....
        /*00e0*/ 	.word	0x00002b40


	//   ....[14]....
        /*00e4*/ 	.word	0x00002b60


	//   ....[15]....
        /*00e8*/ 	.word	0x00002b80


	//   ....[16]....
        /*00ec*/ 	.word	0x00002dc0


	//   ....[17]....
        /*00f0*/ 	.word	0x00002e30


	//   ....[18]....
        /*00f4*/ 	.word	0x00002ea0


	//----- nvinfo : EIATTR_EXIT_INSTR_OFFSETS
	.align		4
.L_10021:
        /*00f8*/ 	.byte	0x04, 0x1c
        /*00fa*/ 	.short	(.L_10023 - .L_10022)


	//   ....[0]....
.L_10022:
        /*00fc*/ 	.word	0x000000d0


	//   ....[1]....
        /*0100*/ 	.word	0x00002c60


	//   ....[2]....
        /*0104*/ 	.word	0x00002d70


	//----- nvinfo : EIATTR_MAX_THREADS
	.align		4
.L_10023:
        /*0108*/ 	.byte	0x04, 0x05
        /*010a*/ 	.short	(.L_10025 - .L_10024)
.L_10024:
        /*010c*/ 	.word	0x00000100
        /*0110*/ 	.word	0x00000001
        /*0114*/ 	.word	0x00000001


	//----- nvinfo : EIATTR_CRS_STACK_SIZE
	.align		4
.L_10025:
        /*0118*/ 	.byte	0x04, 0x1e
        /*011a*/ 	.short	(.L_10027 - .L_10026)
.L_10026:
        /*011c*/ 	.word	0x00000000


	//----- nvinfo : EIATTR_CBANK_PARAM_SIZE
	.align		4
.L_10027:
        /*0120*/ 	.byte	0x03, 0x19
        /*0122*/ 	.short	0x0060


	//----- nvinfo : EIATTR_PARAM_CBANK
	.align		4
        /*0124*/ 	.byte	0x04, 0x0a
        /*0126*/ 	.short	(.L_10029 - .L_10028)
	.align		4
.L_10028:
        /*0128*/ 	.word	index@(.nv.constant0._ZN18transformer_engine6detail38cast_transpose_fused_kernel_notalignedILb1ELb1ELb0EfNS_16CTDBiasDActParamI6__halfS3_ffEELi2ELi1ENS_5EmptyEXadL_ZNS_6dsreluIffEET_T0_RKS5_EEEEvT3_mmm)
        /*012c*/ 	.short	0x0210
        /*012e*/ 	.short	0x0060


	//----- nvinfo : EIATTR_SW_WAR
	.align		4
.L_10029:
        /*0130*/ 	.byte	0x04, 0x36
        /*0132*/ 	.short	(.L_10031 - .L_10030)
.L_10030:
        /*0134*/ 	.word	0x00000008
.L_10031:


//--------------------- .nv.info._ZN18transformer_engine6detail38cast_transpose_fused_kernel_notalignedILb1ELb1ELb0EfNS_16CTDBiasDActParamIff13__nv_fp8_e4m3fEELi1ELi4ENS_5EmptyEXadL_ZNS_6dsreluIffEET_T0_RKS5_EEEEvT3_mmm --------------------------
	.section	.nv.info._ZN18transformer_engine6detail38cast_transpose_fused_kernel_notalignedILb1ELb1ELb0EfNS_16CTDBiasDActParamIff13__nv_fp8_e4m3fEELi1ELi4ENS_5EmptyEXadL_ZNS_6dsreluIffEET_T0_RKS5_EEEEvT3_mmm,"",@"SHT_CUDA_INFO"
	.sectionflags	@""
	.align	4


	//----- nvinfo : EIATTR_CUDA_API_VERSION
	.align		4
        /*0000*/ 	.byte	0x04, 0x37
        /*0002*/ 	.short	(.L_10033 - .L_10032)
.L_10032:
        /*0004*/ 	.word	0x00000082


	//----- nvinfo : EIATTR_KPARAM_INFO
	.align		4
.L_10033:
        /*0008*/ 	.byte	0x04, 0x17
        /*000a*/ 	.short	(.L_10035 - .L_10034)
.L_10034:
        /*000c*/ 	.word	0x00000000
        /*0010*/ 	.short	0x0003
        /*0012*/ 	.short	0x0058
        /*0014*/ 	.byte	0x00, 0xf0, 0x21, 0x00


	//----- nvinfo : EIATTR_KPARAM_INFO
	.align		4
.L_10035:
        /*0018*/ 	.byte	0x04, 0x17
        /*001a*/ 	.short	(.L_10037 - .L_10036)
.L_10036:
        /*001c*/ 	.word	0x00000000
        /*0020*/ 	.short	0x0002
        /*0022*/ 	.short	0x0050
        /*0024*/ 	.byte	0x00, 0xf0, 0x21, 0x00


	//----- nvinfo : EIATTR_KPARAM_INFO
	.align		4
.L_10037:
        /*0028*/ 	.byte	0x04, 0x17
        /*002a*/ 	.short	(.L_10039 - .L_10038)
.L_10038:
        /*002c*/ 	.word	0x00000000
        /*0030*/ 	.short	0x0001
        /*0032*/ 	.short	0x0048
        /*0034*/ 	.byte	0x00, 0xf0, 0x21, 0x00


	//----- nvinfo : EIATTR_KPARAM_INFO
	.align		4
.L_10039:
        /*0038*/ 	.byte	0x04, 0x17
        /*003a*/ 	.short	(.L_10041 - .L_10040)
.L_10040:
        /*003c*/ 	.word	0x00000000
        /*0040*/ 	.short	0x0000
        /*0042*/ 	.short	0x0000
        /*0044*/ 	.byte	0x00, 0xf0, 0x21, 0x01


	//----- nvinfo : EIATTR_SPARSE_MMA_MASK
	.align		4
.L_10041:
        /*0048*/ 	.byte	0x03, 0x50
        /*004a*/ 	.short	0x0000


	//----- nvinfo : EIATTR_MAXREG_COUNT
	.align		4
        /*004c*/ 	.byte	0x03, 0x1b
        /*004e*/ 	.short	0x00ff


	//----- nvinfo : EIATTR_NUM_BARRIERS
	.align		4
        /*0050*/ 	.byte	0x02, 0x4c
        /*0052*/ 	.byte	0x01
	.zero		1


	//----- nvinfo : EIATTR_MERCURY_ISA_VERSION
	.align		4
        /*0054*/ 	.byte	0x03, 0x5f
        /*0056*/ 	.short	0x0101


	//----- nvinfo : EIATTR_COOP_GROUP_MASK_REGIDS
	.align		4
        /*0058*/ 	.byte	0x04, 0x29
        /*005a*/ 	.short	(.L_10043 - .L_10042)


	//   ....[0]....
.L_10042:
        /*005c*/ 	.word	0xffffffff


	//   ....[1]....
        /*0060*/ 	.word	0xffffffff


	//   ....[2]....
        /*0064*/ 	.word	0xffffffff


	//   ....[3]....
        /*0068*/ 	.word	0xffffffff


	//   ....[4]....
        /*006c*/ 	.word	0xffffffff


	//   ....[5]....
        /*0070*/ 	.word	0xffffffff


	//   ....[6]....
        /*0074*/ 	.word	0xffffffff


	//   ....[7]....
        /*0078*/ 	.word	0xffffffff


	//   ....[8]....
        /*007c*/ 	.word	0xffffffff


	//   ....[9]....
        /*0080*/ 	.word	0xffffffff


	//   ....[10]....
        /*0084*/ 	.word	0xffffffff


	//   ....[11]....
        /*0088*/ 	.word	0xffffffff


	//   ....[12]....
        /*008c*/ 	.word	0x05000005


	//   ....[13]....
        /*0090*/ 	.word	0x05000005


	//   ....[14]....
        /*0094*/ 	.word	0x05000005


	//----- nvinfo : EIATTR_COOP_GROUP_INSTR_OFFSETS
	.align		4
.L_10043:
        /*0098*/ 	.byte	0x04, 0x28
        /*009a*/ 	.short	(.L_10045 - .L_10044)


	//   ....[0]....
.L_10044:
        /*009c*/ 	.word	0x00001c40


	//   ....[1]....
        /*00a0*/ 	.word	0x00001d90


	//   ....[2]....
        /*00a4*/ 	.word	0x00002860


	//   ....[3]....
        /*00a8*/ 	.word	0x00002980


	//   ....[4]....
        /*00ac*/ 	.word	0x000034e0


	//   ....[5]....
        /*00b0*/ 	.word	0x00003540


	//   ....[6]....
        /*00b4*/ 	.word	0x00003590


	//   ....[7]....
        /*00b8*/ 	.word	0x000035b0


	//   ....[8]....
        /*00bc*/ 	.word	0x000035d0


	//   ....[9]....
        /*00c0*/ 	.word	0x000036c0


	//   ....[10]....
        /*00c4*/ 	.word	0x000036e0


	//   ....[11]....
        /*00c8*/ 	.word	0x00003700


	//   ....[12]....
        /*00cc*/ 	.word	0x00003920


	//   ....[13]....
        /*00d0*/ 	.word	0x00003990


	//   ....[14]....
        /*00d4*/ 	.word	0x00003a00


	//----- nvinfo : EIATTR_EXIT_INSTR_OFFSETS
	.align		4
.L_10045:
        /*00d8*/ 	.byte	0x04, 0x1c
        /*00da*/ 	.short	(.L_10047 - .L_10046)


	//   ....[0]....
.L_10046:
        /*00dc*/ 	.word	0x000000d0


	//   ....[1]....
        /*00e0*/ 	.word	0x000037e0


	//   ....[2]....
        /*00e4*/ 	.word	0x000038d0


	//----- nvinfo : EIATTR_MAX_THREADS
	.align		4
.L_10047:
        /*00e8*/ 	.byte	0x04, 0x05
        /*00ea*/ 	.short	(.L_10049 - .L_10048)
.L_10048:
        /*00ec*/ 	.word	0x00000100
        /*00f0*/ 	.word	0x00000001
        /*00f4*/ 	.word	0x00000001


	//----- nvinfo : EIATTR_CRS_STACK_SIZE
	.align		4
.L_10049:
        /*00f8*/ 	.byte	0x04, 0x1e
        /*00fa*/ 	.short	(.L_10051 - .L_10050)
.L_10050:
        /*00fc*/ 	.word	0x00000000


	//----- nvinfo : EIATTR_CBANK_PARAM_SIZE
	.align		4
.L_10051:
        /*0100*/ 	.byte	0x03, 0x19
        /*0102*/ 	.short	0x0060


	//----- nvinfo : EIATTR_PARAM_CBANK
	.align		4
        /*0104*/ 	.byte	0x04, 0x0a
        /*0106*/ 	.short	(.L_10053 - .L_10052)
	.align		4
.L_10052:
        /*0108*/ 	.word	index@(.nv.constant0._ZN18transformer_engine6detail38cast_transpose_fused_kernel_notalignedILb1ELb1ELb0EfNS_16CTDBiasDActParamIff13__nv_fp8_e4m3fEELi1ELi4ENS_5EmptyEXadL_ZNS_6dsreluIffEET_T0_RKS5_EEEEvT3_mmm)
        /*010c*/ 	.short	0x0210
        /*010e*/ 	.short	0x0060


	//----- nvinfo : EIATTR_SW_WAR
	.align		4
.L_10053:
        /*0110*/ 	.byte	0x04, 0x36
        /*0112*/ 	.short	(.L_10055 - .L_10054)
.L_10054:
        /*0114*/ 	.word	0x00000008
.L_10055:


//--------------------- .nv.info._ZN18transformer_engine6detail38cast_transpose_fused_kernel_notalignedILb1ELb1ELb0EfNS_16CTDBiasDActParamIff13__nv_fp8_e5m2fEELi1ELi4ENS_5EmptyEXadL_ZNS_6dsreluIffEET_T0_RKS5_EEEEvT3_mmm --------------------------
	.section	.nv.info._ZN18transformer_engine6detail38cast_transpose_fused_kernel_notalignedILb1ELb1ELb0EfNS_16CTDBiasDActParamIff13__nv_fp8_e5m2fEELi1ELi4ENS_5EmptyEXadL_ZNS_6dsreluIffEET_T0_RKS5_EEEEvT3_mmm,"",@"SHT_CUDA_INFO"
	.sectionflags	@""
	.align	4


	//----- nvinfo : EIATTR_CUDA_API_VERSION
	.align		4
        /*0000*/ 	.byte	0x04, 0x37
        /*0002*/ 	.short	(.L_10057 - .L_10056)
.L_10056:
        /*0004*/ 	.word	0x00000082


	//----- nvinfo : EIATTR_KPARAM_INFO
	.align		4
.L_10057:
        /*0008*/ 	.byte	0x04, 0x17
        /*000a*/ 	.short	(.L_10059 - .L_10058)
.L_10058:
        /*000c*/ 	.word	0x00000000
        /*0010*/ 	.short	0x0003
        /*0012*/ 	.short	0x0058
        /*0014*/ 	.byte	0x00, 0xf0, 0x21, 0x00


	//----- nvinfo : EIATTR_KPARAM_INFO
	.align		4
.L_10059:
        /*0018*/ 	.byte	0x04, 0x17
        /*001a*/ 	.short	(.L_10061 - .L_10060)
.L_10060:
        /*001c*/ 	.word	0x00000000
        /*0020*/ 	.short	0x0002
        /*0022*/ 	.short	0x0050
        /*0024*/ 	.byte	0x00, 0xf0, 0x21, 0x00


	//----- nvinfo : EIATTR_KPARAM_INFO
	.align		4
.L_10061:
        /*0028*/ 	.byte	0x04, 0x17
        /*002a*/ 	.short	(.L_10063 - .L_10062)
.L_10062:
        /*002c*/ 	.word	0x00000000
        /*0030*/ 	.short	0x0001
        /*0032*/ 	.short	0x0048
        /*0034*/ 	.byte	0x00, 0xf0, 0x21, 0x00


	//----- nvinfo : EIATTR_KPARAM_INFO
	.align		4
.L_10063:
        /*0038*/ 	.byte	0x04, 0x17
        /*003a*/ 	.short	(.L_10065 - .L_10064)
.L_10064:
        /*003c*/ 	.word	0x00000000
        /*0040*/ 	.short	0x0000
        /*0042*/ 	.short	0x0000
        /*0044*/ 	.byte	0x00, 0xf0, 0x21, 0x01


	//----- nvinfo : EIATTR_SPARSE_MMA_MASK
	.align		4
.L_10065:
        /*0048*/ 	.byte	0x03, 0x50
        /*004a*/ 	.short	0x0000


	//----- nvinfo : EIATTR_MAXREG_COUNT
	.align		4
        /*004c*/ 	.byte	0x03, 0x1b
        /*004e*/ 	.short	0x00ff


	//----- nvinfo : EIATTR_NUM_BARRIERS
	.align		4
        /*0050*/ 	.byte	0x02, 0x4c
        /*0052*/ 	.byte	0x01
	.zero		1


	//----- nvinfo : EIATTR_MERCURY_ISA_VERSION
	.align		4
        /*0054*/ 	.byte	0x03, 0x5f
        /*0056*/ 	.short	0x0101


	//----- nvinfo : EIATTR_COOP_GROUP_MASK_REGIDS
	.align		4
        /*0058*/ 	.byte	0x04, 0x29
        /*005a*/ 	.short	(.L_10067 - .L_10066)


	//   ....[0]....
.L_10066:
        /*005c*/ 	.word	0xffffffff


	//   ....[1]....
        /*0060*/ 	.word	0xffffffff


	//   ....[2]....
        /*0064*/ 	.word	0xffffffff


	//   ....[3]....
        /*0068*/ 	.word	0xffffffff


	//   ....[4]....
        /*006c*/ 	.word	0xffffffff


	//   ....[5]....
        /*0070*/ 	.word	0xffffffff


	//   ....[6]....
        /*0074*/ 	.word	0xffffffff


	//   ....[7]....
        /*0078*/ 	.word	0xffffffff


	//   ....[8]....
        /*007c*/ 	.word	0xffffffff


	//   ....[9]....
        /*0080*/ 	.word	0xffffffff


	//   ....[10]....
        /*0084*/ 	.word	0xffffffff


	//   ....[11]....
        /*0088*/ 	.word	0xffffffff


	//   ....[12]....
        /*008c*/ 	.word	0x05000005


	//   ....[13]....
        /*0090*/ 	.word	0x05000005


	//   ....[14]....
        /*0094*/ 	.word	0x05000005


	//----- nvinfo : EIATTR_COOP_GROUP_INSTR_OFFSETS
	.align		4
.L_10067:
        /*0098*/ 	.byte	0x04, 0x28
        /*009a*/ 	.short	(.L_10069 - .L_10068)


	//   ....[0]....
.L_10068:
        /*009c*/ 	.word	0x00001c40


	//   ....[1]....
        /*00a0*/ 	.word	0x00001d90


	//   ....[2]....
        /*00a4*/ 	.word	0x00002860


	//   ....[3]....
        /*00a8*/ 	.word	0x00002980


	//   ....[4]....
        /*00ac*/ 	.word	0x000034e0


	//   ....[5]....
        /*00b0*/ 	.word	0x00003540


	//   ....[6]....
        /*00b4*/ 	.word	0x00003590


	//   ....[7]....
        /*00b8*/ 	.word	0x000035b0


	//   ....[8]....
        /*00bc*/ 	.word	0x000035d0


	//   ....[9]....
        /*00c0*/ 	.word	0x000036c0


	//   ....[10]....
        /*00c4*/ 	.word	0x000036e0


	//   ....[11]....
        /*00c8*/ 	.word	0x00003700


	//   ....[12]....
        /*00cc*/ 	.word	0x00003920


	//   ....[13]....
        /*00d0*/ 	.word	0x00003990


	//   ....[14]....
        /*00d4*/ 	.word	0x00003a00


	//----- nvinfo : EIATTR_EXIT_INSTR_OFFSETS
	.align		4
.L_10069:
        /*00d8*/ 	.byte	0x04, 0x1c
        /*00da*/ 	.short	(.L_10071 - .L_10070)


	//   ....[0]....
.L_10070:
        /*00dc*/ 	.word	0x000000d0


	//   ....[1]....
        /*00e0*/ 	.word	0x000037e0


	//   ....[2]....
        /*00e4*/ 	.word	0x000038d0


	//----- nvinfo : EIATTR_MAX_THREADS
	.align		4
.L_10071:
        /*00e8*/ 	.byte	0x04, 0x05
        /*00ea*/ 	.short	(.L_10073 - .L_10072)
.L_10072:
        /*00ec*/ 	.word	0x00000100
        /*00f0*/ 	.word	0x00000001
        /*00f4*/ 	.word	0x00000001


	//----- nvinfo : EIATTR_CRS_STACK_SIZE
	.align		4
.L_10073:
        /*00f8*/ 	.byte	0x04, 0x1e
        /*00fa*/ 	.short	(.L_10075 - .L_10074)
.L_10074:
        /*00fc*/ 	.word	0x00000000


	//----- nvinfo : EIATTR_CBANK_PARAM_SIZE
	.align		4
.L_10075:
        /*0100*/ 	.byte	0x03, 0x19
        /*0102*/ 	.short	0x0060


	//----- nvinfo : EIATTR_PARAM_CBANK
	.align		4
        /*0104*/ 	.byte	0x04, 0x0a
        /*0106*/ 	.short	(.L_10077 - .L_10076)
	.align		4
.L_10076:
        /*0108*/ 	.word	index@(.nv.constant0._ZN18transformer_engine6detail38cast_transpose_fused_kernel_notalignedILb1ELb1ELb0EfNS_16CTDBiasDActParamIff13__nv_fp8_e5m2fEELi1ELi4ENS_5EmptyEXadL_ZNS_6dsreluIffEET_T0_RKS5_EEEEvT3_mmm)
        /*010c*/ 	.short	0x0210
        /*010e*/ 	.short	0x0060


	//----- nvinfo : EIATTR_SW_WAR
	.align		4
.L_10077:
        /*0110*/ 	.byte	0x04, 0x36
        /*0112*/ 	.short	(.L_10079 - .L_10078)
.L_10078:
        /*0114*/ 	.word	0x00000008
.L_10079:


//--------------------- .nv.info._ZN18transformer_engine6detail38cast_transpose_fused_kernel_notalignedILb1ELb1ELb0EfNS_16CTDBiasDActParamIff13__nv_bfloat16fEELi1ELi2ENS_5EmptyEXadL_ZNS_6dsreluIffEET_T0_RKS5_EEEEvT3_mmm --------------------------
	.section	.nv.info._ZN18transformer_engine6detail38cast_transpose_fused_kernel_notalignedILb1ELb1ELb0EfNS_16CTDBiasDActParamIff13__nv_bfloat16fEELi1ELi2ENS_5EmptyEXadL_ZNS_6dsreluIffEET_T0_RKS5_EEEEvT3_mmm,"",@"SHT_CUDA_INFO"
	.sectionflags	@""
	.align	4


	//----- nvinfo : EIATTR_CUDA_API_VERSION
	.align		4
        /*0000*/ 	.byte	0x04, 0x37
        /*0002*/ 	.short	(.L_10081 - .L_10080)
.L_10080:
        /*0004*/ 	.word	0x00000082


	//----- nvinfo : EIATTR_KPARAM_INFO
	.align		4
.L_10081:
        /*0008*/ 	.byte	0x04, 0x17
        /*000a*/ 	.short	(.L_10083 - .L_10082)
.L_10082:
        /*000c*/ 	.word	0x00000000
        /*0010*/ 	.short	0x0003
        /*0012*/ 	.short	0x0058
        /*0014*/ 	.byte	0x00, 0xf0, 0x21, 0x00


	//----- nvinfo : EIATTR_KPARAM_INFO
	.align		4
.L_10083:
        /*0018*/ 	.byte	0x04, 0x17
        /*001a*/ 	.short	(.L_10085 - .L_10084)
.L_10084:
        /*001c*/ 	.word	0x00000000
        /*0020*/ 	.short	0x0002
        /*0022*/ 	.short	0x0050
        /*0024*/ 	.byte	0x00, 0xf0, 0x21, 0x00


	//----- nvinfo : EIATTR_KPARAM_INFO
	.align		4
.L_10085:
        /*0028*/ 	.byte	0x04, 0x17
        /*002a*/ 	.short	(.L_10087 - .L_10086)
.L_10086:
        /*002c*/ 	.word	0x00000000
        /*0030*/ 	.short	0x0001
        /*0032*/ 	.short	0x0048
        /*0034*/ 	.byte	0x00, 0xf0, 0x21, 0x00


	//----- nvinfo : EIATTR_KPARAM_INFO
	.align		4
.L_10087:
        /*0038*/ 	.byte	0x04, 0x17
        /*003a*/ 	.short	(.L_10089 - .L_10088)
.L_10088:
        /*003c*/ 	.word	0x00000000
        /*0040*/ 	.short	0x0000
        /*0042*/ 	.short	0x0000
        /*0044*/ 	.byte	0x00, 0xf0, 0x21, 0x01


	//----- nvinfo : EIATTR_SPARSE_MMA_MASK
	.align		4
.L_10089:
        /*0048*/ 	.byte	0x03, 0x50
        /*004a*/ 	.short	0x0000


	//----- nvinfo : EIATTR_MAXREG_COUNT
	.align		4
        /*004c*/ 	.byte	0x03, 0x1b
        /*004e*/ 	.short	0x00ff


	//----- nvinfo : EIATTR_NUM_BARRIERS
	.align		4
        /*0050*/ 	.byte	0x02, 0x4c
        /*0052*/ 	.byte	0x01
	.zero		1


	//----- nvinfo : EIATTR_MERCURY_ISA_VERSION
	.align		4
        /*0054*/ 	.byte	0x03, 0x5f
        /*0056*/ 	.short	0x0101


	//----- nvinfo : EIATTR_INT_WARP_WIDE_INSTR_OFFSETS
	.align		4
        /*0058*/ 	.byte	0x04, 0x31
        /*005a*/ 	.short	(.L_10091 - .L_10090)


	//   ....[0]....
.L_10090:
        /*005c*/ 	.word	0x000008d0


	//   ....[1]....
        /*0060*/ 	.word	0x00000df0


	//   ....[2]....
        /*0064*/ 	.word	0x00001270


	//----- nvinfo : EIATTR_COOP_GROUP_MASK_REGIDS
	.align		4
.L_10091:
        /*0068*/ 	.byte	0x04, 0x29
        /*006a*/ 	.short	(.L_10093 - .L_10092)


	//   ....[0]....
.L_10092:
        /*006c*/ 	.word	0xffffffff


	//   ....[1]....
        /*0070*/ 	.word	0xffffffff


	//   ....[2]....
        /*0074*/ 	.word	0xffffffff


	//   ....[3]....
        /*0078*/ 	.word	0xffffffff


	//   ....[4]....
        /*007c*/ 	.word	0xffffffff


	//   ....[5]....
        /*0080*/ 	.word	0xffffffff


	//   ....[6]....
        /*0084*/ 	.word	0xffffffff


	//   ....[7]....
        /*0088*/ 	.word	0xffffffff


	//   ....[8]....
        /*008c*/ 	.word	0xffffffff


	//   ....[9]....
        /*0090*/ 	.word	0xffffffff


	//   ....[10]....
        /*0094*/ 	.word	0xffffffff


	//   ....[11]....
        /*0098*/ 	.word	0xffffffff


	//   ....[12]....
        /*009c*/ 	.word	0x05000006


	//   ....[13]....
        /*00a0*/ 	.word	0x05000006


	//   ....[14]....
        /*00a4*/ 	.word	0x05000006


	//----- nvinfo : EIATTR_COOP_GROUP_INSTR_OFFSETS
	.align		4
.L_10093:
        /*00a8*/ 	.byte	0x04, 0x28
        /*00aa*/ 	.short	(.L_10095 - .L_10094)


	//   ....[0]....
.L_10094:
        /*00ac*/ 	.word	0x00000e80


	//   ....[1]....
        /*00b0*/ 	.word	0x000013a0


	//   ....[2]....
        /*00b4*/ 	.word	0x00001890


	//   ....[3]....
        /*00b8*/ 	.word	0x00001900


	//   ....[4]....
        /*00bc*/ 	.word	0x000023a0


	//   ....[5]....
        /*00c0*/ 	.word	0x00002400


	//   ....[6]....
        /*00c4*/ 	.word	0x00002450


	//   ....[7]....
        /*00c8*/ 	.word	0x00002470


	//   ....[8]....
        /*00cc*/ 	.word	0x00002490


	//   ....[9]....
        /*00d0*/ 	.word	0x00002580


	//   ....[10]....
        /*00d4*/ 	.word	0x000025a0


	//   ....[11]....
        /*00d8*/ 	.word	0x000025c0


	//   ....[12]....
        /*00dc*/ 	.word	0x00002800


	//   ....[13]....
        /*00e0*/ 	.word	0x00002870


	//   ....[14]....
        /*00e4*/ 	.word	0x000028e0


	//----- nvinfo : EIATTR_EXIT_INSTR_OFFSETS
	.align		4
.L_10095:
        /*00e8*/ 	.byte	0x04, 0x1c
        /*00ea*/ 	.short	(.L_10097 - .L_10096)


	//   ....[0]....
.L_10096:
        /*00ec*/ 	.word	0x000000d0


	//   ....[1]....
        /*00f0*/ 	.word	0x000026a0


	//   ....[2]....
        /*00f4*/ 	.word	0x000027b0


	//----- nvinfo : EIATTR_MAX_THREADS
	.align		4
.L_10097:
        /*00f8*/ 	.byte	0x04, 0x05
        /*00fa*/ 	.short	(.L_10099 - .L_10098)
.L_10098:
        /*00fc*/ 	.word	0x00000100
        /*0100*/ 	.word	0x00000001
        /*0104*/ 	.word	0x00000001


	//----- nvinfo : EIATTR_CRS_STACK_SIZE
	.align		4
.L_10099:
        /*0108*/ 	.byte	0x04, 0x1e
        /*010a*/ 	.short	(.L_10101 - .L_10100)
.L_10100:
        /*010c*/ 	.word	0x00000000


	//----- nvinfo : EIATTR_CBANK_PARAM_SIZE
	.align		4
.L_10101:
        /*0110*/ 	.byte	0x03, 0x19
        /*0112*/ 	.short	0x0060


	//----- nvinfo : EIATTR_PARAM_CBANK
	.align		4
        /*0114*/ 	.byte	0x04, 0x0a
        /*0116*/ 	.short	(.L_10103 - .L_10102)
	.align		4
.L_10102:
        /*0118*/ 	.word	index@(.nv.constant0._ZN18transformer_engine6detail38cast_transpose_fused_kernel_notalignedILb1ELb1ELb0EfNS_16CTDBiasDActParamIff13__nv_bfloat16fEELi1ELi2ENS_5EmptyEXadL_ZNS_6dsreluIffEET_T0_RKS5_EEEEvT3_mmm)
        /*011c*/ 	.short	0x0210
        /*011e*/ 	.short	0x0060


	//----- nvinfo : EIATTR_SW_WAR
	.align		4
.L_10103:
        /*0120*/ 	.byte	0x04, 0x36
        /*0122*/ 	.short	(.L_10105 - .L_10104)
.L_10104:
        /*0124*/ 	.word	0x00000008
.L_10105:


//--------------------- .nv.info._ZN18transformer_engine6detail38cast_transpose_fused_kernel_notalignedILb1ELb1ELb0EfNS_16CTDBiasDActParamIff6__halffEELi1ELi2ENS_5EmptyEXadL_ZNS_6dsreluIffEET_T0_RKS5_EEEEvT3_mmm --------------------------
	.section	.nv.info._ZN18transformer_engine6detail38cast_transpose_fused_kernel_notalignedILb1ELb1ELb0EfNS_16CTDBiasDActParamIff6__halffEELi1ELi2ENS_5EmptyEXadL_ZNS_6dsreluIffEET_T0_RKS5_EEEEvT3_mmm,"",@"SHT_CUDA_INFO"
	.sectionflags	@""
	.align	4


	//----- nvinfo : EIATTR_CUDA_API_VERSION
	.align		4
        /*0000*/ 	.byte	0x04, 0x37
        /*0002*/ 	.short	(.L_10107 - .L_10106)
.L_10106:
        /*0004*/ 	.word	0x00000082


	//----- nvinfo : EIATTR_KPARAM_INFO
	.align		4
.L_10107:
        /*0008*/ 	.byte	0x04, 0x17
        /*000a*/ 	.short	(.L_10109 - .L_10108)
.L_10108:
        /*000c*/ 	.word	0x00000000
        /*0010*/ 	.short	0x0003
        /*0012*/ 	.short	0x0058
        /*0014*/ 	.byte	0x00, 0xf0, 0x21, 0x00


	//----- nvinfo : EIATTR_KPARAM_INFO
	.align		4
.L_10109:
        /*0018*/ 	.byte	0x04, 0x17
        /*001a*/ 	.short	(.L_10111 - .L_10110)
.L_10110:
        /*001c*/ 	.word	0x00000000
        /*0020*/ 	.short	0x0002
        /*0022*/ 	.short	0x0050
        /*0024*/ 	.byte	0x00, 0xf0, 0x21, 0x00


	//----- nvinfo : EIATTR_KPARAM_INFO
	.align		4
.L_10111:
        /*0028*/ 	.byte	0x04, 0x17
        /*002a*/ 	.short	(.L_10113 - .L_10112)
.L_10112:
        /*002c*/ 	.word	0x00000000
        /*0030*/ 	.short	0x0001
        /*0032*/ 	.short	0x0048
        /*0034*/ 	.byte	0x00, 0xf0, 0x21, 0x00


	//----- nvinfo : EIATTR_KPARAM_INFO
	.align		4
.L_10113:
        /*0038*/ 	.byte	0x04, 0x17
        /*003a*/ 	.short	(.L_10115 - .L_10114)
.L_10114:
        /*003c*/ 	.word	0x00000000
        /*0040*/ 	.short	0x0000
        /*0042*/ 	.short	0x0000
        /*0044*/ 	.byte	0x00, 0xf0, 0x21, 0x01


	//----- nvinfo : EIATTR_SPARSE_MMA_MASK
	.align		4
.L_10115:
        /*0048*/ 	.byte	0x03, 0x50
        /*004a*/ 	.short	0x0000


	//----- nvinfo : EIATTR_MAXREG_COUNT
	.align		4
        /*004c*/ 	.byte	0x03, 0x1b
        /*004e*/ 	.short	0x00ff


	//----- nvinfo : EIATTR_NUM_BARRIERS
	.align		4
        /*0050*/ 	.byte	0x02, 0x4c
        /*0052*/ 	.byte	0x01
	.zero		1


	//----- nvinfo : EIATTR_MERCURY_ISA_VERSION
	.align		4
        /*0054*/ 	.byte	0x03, 0x5f
        /*0056*/ 	.short	0x0101


	//----- nvinfo : EIATTR_INT_WARP_WIDE_INSTR_OFFSETS
	.align		4
        /*0058*/ 	.byte	0x04, 0x31
        /*005a*/ 	.short	(.L_10117 - .L_10116)


	//   ....[0]....
.L_10116:
        /*005c*/ 	.word	0x000008d0


	//   ....[1]....
        /*0060*/ 	.word	0x00000df0


	//   ....[2]....
        /*0064*/ 	.word	0x00001270


	//----- nvinfo : EIATTR_COOP_GROUP_MASK_REGIDS
	.align		4
.L_10117:
        /*0068*/ 	.byte	0x04, 0x29
        /*006a*/ 	.short	(.L_10119 - .L_10118)


	//   ....[0]....
.L_10118:
        /*006c*/ 	.word	0xffffffff


	//   ....[1]....
        /*0070*/ 	.word	0xffffffff


	//   ....[2]....
        /*0074*/ 	.word	0xffffffff


	//   ....[3]....
        /*0078*/ 	.word	0xffffffff


	//   ....[4]....
        /*007c*/ 	.word	0xffffffff


	//   ....[5]....
        /*0080*/ 	.word	0xffffffff


	//   ....[6]....
        /*0084*/ 	.word	0xffffffff


	//   ....[7]....
        /*0088*/ 	.word	0xffffffff


	//   ....[8]....
        /*008c*/ 	.word	0xffffffff


	//   ....[9]....
        /*0090*/ 	.word	0xffffffff


	//   ....[10]....
        /*0094*/ 	.word	0xffffffff


	//   ....[11]....
        /*0098*/ 	.word	0xffffffff


	//   ....[12]....
        /*009c*/ 	.word	0x05000006


	//   ....[13]....
        /*00a0*/ 	.word	0x05000006


	//   ....[14]....
        /*00a4*/ 	.word	0x05000006


	//----- nvinfo : EIATTR_COOP_GROUP_INSTR_OFFSETS
	.align		4
.L_10119:
        /*00a8*/ 	.byte	0x04, 0x28
        /*00aa*/ 	.short	(.L_10121 - .L_10120)


	//   ....[0]....
.L_10120:
        /*00ac*/ 	.word	0x00000e80


	//   ....[1]....
        /*00b0*/ 	.word	0x000013a0


	//   ....[2]....
        /*00b4*/ 	.word	0x00001890


	//   ....[3]....
        /*00b8*/ 	.word	0x00001900


	//   ....[4]....
        /*00bc*/ 	.word	0x000023a0


	//   ....[5]....
        /*00c0*/ 	.word	0x00002400


	//   ....[6]....
        /*00c4*/ 	.word	0x00002450


	//   ....[7]....
        /*00c8*/ 	.word	0x00002470


	//   ....[8]....
        /*00cc*/ 	.word	0x00002490


	//   ....[9]....
        /*00d0*/ 	.word	0x00002580


	//   ....[10]....
        /*00d4*/ 	.word	0x000025a0


	//   ....[11]....
        /*00d8*/ 	.word	0x000025c0


	//   ....[12]....
        /*00dc*/ 	.word	0x00002800


	//   ....[13]....
        /*00e0*/ 	.word	0x00002870


	//   ....[14]....
        /*00e4*/ 	.word	0x000028e0


	//----- nvinfo : EIATTR_EXIT_INSTR_OFFSETS
	.align		4
.L_10121:
        /*00e8*/ 	.byte	0x04, 0x1c
        /*00ea*/ 	.short	(.L_10123 - .L_10122)


	//   ....[0]....
.L_10122:
        /*00ec*/ 	.word	0x000000d0


	//   ....[1]....
        /*00f0*/ 	.word	0x000026a0


	//   ....[2]....
        /*00f4*/ 	.word	0x000027b0


	//----- nvinfo : EIATTR_MAX_THREADS
	.align		4
.L_10123:
        /*00f8*/ 	.byte	0x04, 0x05
        /*00fa*/ 	.short	(.L_10125 - .L_10124)
.L_10124:
        /*00fc*/ 	.word	0x00000100
        /*0100*/ 	.word	0x00000001
        /*0104*/ 	.word	0x00000001


	//----- nvinfo : EIATTR_CRS_STACK_SIZE
	.align		4
.L_10125:
        /*0108*/ 	.byte	0x04, 0x1e
        /*010a*/ 	.short	(.L_10127 - .L_10126)
.L_10126:
        /*010c*/ 	.word	0x00000000


	//----- nvinfo : EIATTR_CBANK_PARAM_SIZE
	.align		4
.L_10127:
        /*0110*/ 	.byte	0x03, 0x19
        /*0112*/ 	.short	0x0060


	//----- nvinfo : EIATTR_PARAM_CBANK
	.align		4
        /*0114*/ 	.byte	0x04, 0x0a
        /*0116*/ 	.short	(.L_10129 - .L_10128)
	.align		4
.L_10128:
        /*0118*/ 	.word	index@(.nv.constant0._ZN18transformer_engine6detail38cast_transpose_fused_kernel_notalignedILb1ELb1ELb0EfNS_16CTDBiasDActParamIff6__halffEELi1ELi2ENS_5EmptyEXadL_ZNS_6dsreluIffEET_T0_RKS5_EEEEvT3_mmm)
        /*011c*/ 	.short	0x0210
        /*011e*/ 	.short	0x0060


	//----- nvinfo : EIATTR_SW_WAR
	.align		4
.L_10129:
        /*0120*/ 	.byte	0x04, 0x36
        /*0122*/ 	.short	(.L_10131 - .L_10130)
.L_10130:
        /*0124*/ 	.word	0x00000008
.L_10131:


//--------------------- .nv.info._ZN18transformer_engine6detail38cast_transpose_fused_kernel_notalignedILb1ELb1ELb0EfNS_16CTDBiasDActParamIffffEELi1ELi1ENS_5EmptyEXadL_ZNS_6dsreluIffEET_T0_RKS4_EEEEvT3_mmm --------------------------
	.section	.nv.info._ZN18transformer_engine6detail38cast_transpose_fused_kernel_notalignedILb1ELb1ELb0EfNS_16CTDBiasDActParamIffffEELi1ELi1ENS_5EmptyEXadL_ZNS_6dsreluIffEET_T0_RKS4_EEEEvT3_mmm,"",@"SHT_CUDA_INFO"
	.sectionflags	@""
	.align	4


	//----- nvinfo : EIATTR_CUDA_API_VERSION
	.align		4
        /*0000*/ 	.byte	0x04, 0x37
        /*0002*/ 	.short	(.L_10133 - .L_10132)
.L_10132:
        /*0004*/ 	.word	0x00000082


	//----- nvinfo : EIATTR_KPARAM_INFO
	.align		4
.L_10133:
        /*0008*/ 	.byte	0x04, 0x17
        /*000a*/ 	.short	(.L_10135 - .L_10134)
.L_10134:
        /*000c*/ 	.word	0x00000000
        /*0010*/ 	.short	0x0003
        /*0012*/ 	.short	0x0058
        /*0014*/ 	.byte	0x00, 0xf0, 0x21, 0x00


	//----- nvinfo : EIATTR_KPARAM_INFO
	.align		4
.L_10135:
        /*0018*/ 	.byte	0x04, 0x17
        /*001a*/ 	.short	(.L_10137 - .L_10136)
.L_10136:
        /*001c*/ 	.word	0x00000000
        /*0020*/ 	.short	0x0002
        /*0022*/ 	.short	0x0050
        /*0024*/ 	.byte	0x00, 0xf0, 0x21, 0x00


	//----- nvinfo : EIATTR_KPARAM_INFO
	.align		4
.L_10137:
        /*0028*/ 	.byte	0x04, 0x17
        /*002a*/ 	.short	(.L_10139 - .L_10138)
.L_10138:
        /*002c*/ 	.word	0x00000000
        /*0030*/ 	.short	0x0001
        /*0032*/ 	.short	0x0048
        /*0034*/ 	.byte	0x00, 0xf0, 0x21, 0x00


	//----- nvinfo : EIATTR_KPARAM_INFO
	.align		4
.L_10139:
        /*0038*/ 	.byte	0x04, 0x17
        /*003a*/ 	.short	(.L_10141 - .L_10140)
.L_10140:
        /*003c*/ 	.word	0x00000000
        /*0040*/ 	.short	0x0000
        /*0042*/ 	.short	0x0000
        /*0044*/ 	.byte	0x00, 0xf0, 0x21, 0x01


	//----- nvinfo : EIATTR_SPARSE_MMA_MASK
	.align		4
.L_10141:
        /*0048*/ 	.byte	0x03, 0x50
        /*004a*/ 	.short	0x0000


	//----- nvinfo : EIATTR_MAXREG_COUNT
	.align		4
        /*004c*/ 	.byte	0x03, 0x1b
        /*004e*/ 	.short	0x00ff


	//----- nvinfo : EIATTR_NUM_BARRIERS
	.align		4
        /*0050*/ 	.byte	0x02, 0x4c
        /*0052*/ 	.byte	0x01
	.zero		1


	//----- nvinfo : EIATTR_MERCURY_ISA_VERSION
	.align		4
        /*0054*/ 	.byte	0x03, 0x5f
        /*0056*/ 	.short	0x0101


	//----- nvinfo : EIATTR_COOP_GROUP_MASK_REGIDS
	.align		4
        /*0058*/ 	.byte	0x04, 0x29
        /*005a*/ 	.short	(.L_10143 - .L_10142)


	//   ....[0]....
.L_10142:
        /*005c*/ 	.word	0xffffffff


	//   ....[1]....
        /*0060*/ 	.word	0xffffffff


	//   ....[2]....
        /*0064*/ 	.word	0xffffffff


	//   ....[3]....
        /*0068*/ 	.word	0xffffffff


	//   ....[4]....
        /*006c*/ 	.word	0xffffffff


	//   ....[5]....
        /*0070*/ 	.word	0xffffffff


	//   ....[6]....
        /*0074*/ 	.word	0xffffffff


	//   ....[7]....
        /*0078*/ 	.word	0xffffffff


	//   ....[8]....
        /*007c*/ 	.word	0xffffffff


	//   ....[9]....
        /*0080*/ 	.word	0xffffffff


	//   ....[10]....
        /*0084*/ 	.word	0xffffffff


	//   ....[11]....
        /*0088*/ 	.word	0xffffffff


	//   ....[12]....
        /*008c*/ 	.word	0x05000005


	//   ....[13]....
        /*0090*/ 	.word	0x05000005


	//   ....[14]....
        /*0094*/ 	.word	0x05000005


	//----- nvinfo : EIATTR_COOP_GROUP_INSTR_OFFSETS
	.align		4
.L_10143:
        /*0098*/ 	.byte	0x04, 0x28
        /*009a*/ 	.short	(.L_10145 - .L_10144)


	//   ....[0]....
.L_10144:
        /*009c*/ 	.word	0x00000ea0


	//   ....[1]....
        /*00a0*/ 	.word	0x00000ec0


	//   ....[2]....
        /*00a4*/ 	.word	0x00000fa0


	//   ....[3]....
        /*00a8*/ 	.word	0x00000ff0


	//   ....[4]....
        /*00ac*/ 	.word	0x00001a50


	//   ....[5]....
        /*00b0*/ 	.word	0x00001ac0


	//   ....[6]....
        /*00b4*/ 	.word	0x00001b00


	//   ....[7]....
        /*00b8*/ 	.word	0x00001b20


	//   ....[8]....
        /*00bc*/ 	.word	0x00001b40


	//   ....[9]....
        /*00c0*/ 	.word	0x00001c30


	//   ....[10]....
        /*00c4*/ 	.word	0x00001c50


	//   ....[11]....
        /*00c8*/ 	.word	0x00001c70


	//   ....[12]....
        /*00cc*/ 	.word	0x00001e80


	//   ....[13]....
        /*00d0*/ 	.word	0x00001ef0


	//   ....[14]....
        /*00d4*/ 	.word	0x00001f60


	//----- nvinfo : EIATTR_EXIT_INSTR_OFFSETS
	.align		4
.L_10145:
        /*00d8*/ 	.byte	0x04, 0x1c
        /*00da*/ 	.short	(.L_10147 - .L_10146)


	//   ....[0]....
.L_10146:
        /*00dc*/ 	.word	0x000000d0


	//   ....[1]....
        /*00e0*/ 	.word	0x00001d40


	//   ....[2]....
        /*00e4*/ 	.word	0x00001e30


	//----- nvinfo : EIATTR_MAX_THREADS
	.align		4
.L_10147:
        /*00e8*/ 	.byte	0x04, 0x05
        /*00ea*/ 	.short	(.L_10149 - .L_10148)
.L_10148:
        /*00ec*/ 	.word	0x00000100
        /*00f0*/ 	.word	0x00000001
        /*00f4*/ 	.word	0x00000001


	//----- nvinfo : EIATTR_CRS_STACK_SIZE
	.align		4
.L_10149:
        /*00f8*/ 	.byte	0x04, 0x1e
        /*00fa*/ 	.short	(.L_10151 - .L_10150)
.L_10150:
        /*00fc*/ 	.word	0x00000000


	//----- nvinfo : EIATTR_CBANK_PARAM_SIZE
	.align		4
.L_10151:
        /*0100*/ 	.byte	0x03, 0x19
        /*0102*/ 	.short	0x0060


	//----- nvinfo : EIATTR_PARAM_CBANK
	.align		4
        /*0104*/ 	.byte	0x04, 0x0a
        /*0106*/ 	.short	(.L_10153 - .L_10152)
	.align		4
.L_10152:
        /*0108*/ 	.word	index@(.nv.constant0._ZN18transformer_engine6detail38cast_transpose_fused_kernel_notalignedILb1ELb1ELb0EfNS_16CTDBiasDActParamIffffEELi1ELi1ENS_5EmptyEXadL_ZNS_6dsreluIffEET_T0_RKS4_EEEEvT3_mmm)
        /*010c*/ 	.short	0x0210
        /*010e*/ 	.short	0x0060


	//----- nvinfo : EIATTR_SW_WAR
	.align		4
.L_10153:
        /*0110*/ 	.byte	0x04, 0x36
        /*0112*/ 	.short	(.L_10155 - .L_10154)
.L_10154:
        /*0114*/ 	.word	0x00000008
.L_10155:


//--------------------- .nv.info._ZN18transformer_engine6detail38cast_transpose_fused_kernel_notalignedILb1ELb1ELb0EfNS_16CTDBiasDActParamI13__nv_bfloat16S3_13__nv_fp8_e4m3fEELi2ELi4ENS_5EmptyEXadL_ZNS_5dreluIffEET_T0_RKS6_EEEEvT3_mmm --------------------------
	.section	.nv.info._ZN18transformer_engine6detail38cast_transpose_fused_kernel_notalignedILb1ELb1ELb0EfNS_16CTDBiasDActParamI13__nv_bfloat16S3_13__nv_fp8_e4m3fEELi2ELi4ENS_5EmptyEXadL_ZNS_5dreluIffEET_T0_RKS6_EEEEvT3_mmm,"",@"SHT_CUDA_INFO"
	.sectionflags	@""
	.align	4


	//----- nvinfo : EIATTR_CUDA_API_VERSION
	.align		4
        /*0000*/ 	.byte	0x04, 0x37
        /*0002*/ 	.short	(.L_10157 - .L_10156)
.L_10156:
        /*0004*/ 	.word	0x00000082


	//----- nvinfo : EIATTR_KPARAM_INFO
	.align		4
.L_10157:
        /*0008*/ 	.byte	0x04, 0x17
        /*000a*/ 	.short	(.L_10159 - .L_10158)
.L_10158:
        /*000c*/ 	.word	0x00000000
        /*0010*/ 	.short	0x0003
        /*0012*/ 	.short	0x0058
        /*0014*/ 	.byte	0x00, 0xf0, 0x21, 0x00


	//----- nvinfo : EIATTR_KPARAM_INFO
	.align		4
.L_10159:
        /*0018*/ 	.byte	0x04, 0x17
        /*001a*/ 	.short	(.L_10161 - .L_10160)
.L_10160:
        /*001c*/ 	.word	0x00000000
        /*0020*/ 	.short	0x0002
        /*0022*/ 	.short	0x0050
        /*0024*/ 	.byte	0x00, 0xf0, 0x21, 0x00


	//----- nvinfo : EIATTR_KPARAM_INFO
	.align		4
.L_10161:
        /*0028*/ 	.byte	0x04, 0x17
        /*002a*/ 	.short	(.L_10163 - .L_10162)
.L_10162:
        /*002c*/ 	.word	0x00000000
        /*0030*/ 	.short	0x0001
        /*0032*/ 	.short	0x0048
        /*0034*/ 	.byte	0x00, 0xf0, 0x21, 0x00


	//----- nvinfo : EIATTR_KPARAM_INFO
	.align		4
.L_10163:
        /*0038*/ 	.byte	0x04, 0x17
        /*003a*/ 	.short	(.L_10165 - .L_10164)
.L_10164:
        /*003c*/ 	.word	0x00000000
        /*0040*/ 	.short	0x0000
        /*0042*/ 	.short	0x0000
        /*0044*/ 	.byte	0x00, 0xf0, 0x21, 0x01


	//----- nvinfo : EIATTR_SPARSE_MMA_MASK
	.align		4
.L_10165:
        /*0048*/ 	.byte	0x03, 0x50
        /*004a*/ 	.short	0x0000


	//----- nvinfo : EIATTR_MAXREG_COUNT
	.align		4
        /*004c*/ 	.byte	0x03, 0x1b
        /*004e*/ 	.short	0x00ff


	//----- nvinfo : EIATTR_NUM_BARRIERS
	.align		4
        /*0050*/ 	.byte	0x02, 0x4c
        /*0052*/ 	.byte	0x01
	.zero		1


	//----- nvinfo : EIATTR_MERCURY_ISA_VERSION
	.align		4
        /*0054*/ 	.byte	0x03, 0x5f
        /*0056*/ 	.short	0x0101


	//----- nvinfo : EIATTR_COOP_GROUP_MASK_REGIDS
	.align		4
        /*0058*/ 	.byte	0x04, 0x29
        /*005a*/ 	.short	(.L_10167 - .L_10166)


	//   ....[0]....
.L_10166:
        /*005c*/ 	.word	0xffffffff


	//   ....[1]....
        /*0060*/ 	.word	0xffffffff


	//   ....[2]....
        /*0064*/ 	.word	0xffffffff


	//   ....[3]....
        /*0068*/ 	.word	0xffffffff


	//   ....[4]....
        /*006c*/ 	.word	0xffffffff


	//   ....[5]....
        /*0070*/ 	.word	0xffffffff


	//   ....[6]....
        /*0074*/ 	.word	0xffffffff


	//   ....[7]....
        /*0078*/ 	.word	0xffffffff


	//   ....[8]....
        /*007c*/ 	.word	0xffffffff


	//   ....[9]....
        /*0080*/ 	.word	0xffffffff


	//   ....[10]....
        /*0084*/ 	.word	0xffffffff


	//   ....[11]....
        /*0088*/ 	.word	0xffffffff


	//   ....[12]....
        /*008c*/ 	.word	0xffffffff


	//   ....[13]....
        /*0090*/ 	.word	0xffffffff


	//   ....[14]....
        /*0094*/ 	.word	0xffffffff


	//   ....[15]....
        /*0098*/ 	.word	0xffffffff


	//   ....[16]....
        /*009c*/ 	.word	0x05000004


	//   ....[17]....
        /*00a0*/ 	.word	0x05000004


	//   ....[18]....
        /*00a4*/ 	.word	0x05000004


	//----- nvinfo : EIATTR_COOP_GROUP_INSTR_OFFSETS
	.align		4
.L_10167:
        /*00a8*/ 	.byte	0x04, 0x28
        /*00aa*/ 	.short	(.L_10169 - .L_10168)


	//   ....[0]....
.L_10168:
        /*00ac*/ 	.word	0x00001e90


	//   ....[1]....
        /*00b0*/ 	.word	0x00001ed0


	//   ....[2]....
        /*00b4*/ 	.word	0x000027f0


	//   ....[3]....
        /*00b8*/ 	.word	0x00002940


	//   ....[4]....
        /*00bc*/ 	.word	0x00003680


	//   ....[5]....
        /*00c0*/ 	.word	0x000036b0


	//   ....[6]....
        /*00c4*/ 	.word	0x00003a20


	//   ....[7]....
        /*00c8*/ 	.word	0x00003a60


	//   ....[8]....
        /*00cc*/ 	.word	0x00004dd0


	//   ....[9]....
        /*00d0*/ 	.word	0x00004e30


	//   ....[10]....
        /*00d4*/ 	.word	0x00004e80


	//   ....[11]....
        /*00d8*/ 	.word	0x00004ea0


	//   ....[12]....
        /*00dc*/ 	.word	0x00004ec0


	//   ....[13]....
        /*00e0*/ 	.word	0x00004fb0


	//   ....[14]....
        /*00e4*/ 	.word	0x00004fd0


	//   ....[15]....
        /*00e8*/ 	.word	0x00004ff0


	//   ....[16]....
        /*00ec*/ 	.word	0x00005210


	//   ....[17]....
        /*00f0*/ 	.word	0x00005280


	//   ....[18]....
        /*00f4*/ 	.word	0x000052f0


	//----- nvinfo : EIATTR_EXIT_INSTR_OFFSETS
	.align		4
.L_10169:
        /*00f8*/ 	.byte	0x04, 0x1c
        /*00fa*/ 	.short	(.L_10171 - .L_10170)


	//   ....[0]....
.L_10170:
        /*00fc*/ 	.word	0x000000d0


	//   ....[1]....
        /*0100*/ 	.word	0x000050d0


	//   ....[2]....
        /*0104*/ 	.word	0x000051c0


	//----- nvinfo : EIATTR_MAX_THREADS
	.align		4
.L_10171:
        /*0108*/ 	.byte	0x04, 0x05
        /*010a*/ 	.short	(.L_10173 - .L_10172)
.L_10172:
        /*010c*/ 	.word	0x00000100
        /*0110*/ 	.word	0x00000001
        /*0114*/ 	.word	0x00000001


	//----- nvinfo : EIATTR_CRS_STACK_SIZE
	.align		4
.L_10173:
        /*0118*/ 	.byte	0x04, 0x1e
        /*011a*/ 	.short	(.L_10175 - .L_10174)
.L_10174:
        /*011c*/ 	.word	0x00000000


	//----- nvinfo : EIATTR_CBANK_PARAM_SIZE
	.align		4
.L_10175:
        /*0120*/ 	.byte	0x03, 0x19
        /*0122*/ 	.short	0x0060


	//----- nvinfo : EIATTR_PARAM_CBANK
	.align		4
        /*0124*/ 	.byte	0x04, 0x0a
        /*0126*/ 	.short	(.L_10177 - .L_10176)
	.align		4
.L_10176:
        /*0128*/ 	.word	index@(.nv.constant0._ZN18transformer_engine6detail38cast_transpose_fused_kernel_notalignedILb1ELb1ELb0EfNS_16CTDBiasDActParamI13__nv_bfloat16S3_13__nv_fp8_e4m3fEELi2ELi4ENS_5EmptyEXadL_ZNS_5dreluIffEET_T0_RKS6_EEEEvT3_mmm)
        /*012c*/ 	.short	0x0210
        /*012e*/ 	.short	0x0060


	//----- nvinfo : EIATTR_SW_WAR
	.align		4
.L_10177:
        /*0130*/ 	.byte	0x04, 0x36
        /*0132*/ 	.short	(.L_10179 - .L_10178)
.L_10178:
        /*0134*/ 	.word	0x00000008
.L_10179:


//--------------------- .nv.info._ZN18transformer_engine6detail38cast_transpose_fused_kernel_notalignedILb1ELb1ELb0EfNS_16CTDBiasDActParamI13__nv_bfloat16S3_13__nv_fp8_e5m2fEELi2ELi4ENS_5EmptyEXadL_ZNS_5dreluIffEET_T0_RKS6_EEEEvT3_mmm --------------------------
	.section	.nv.info._ZN18transformer_engine6detail38cast_transpose_fused_kernel_notalignedILb1ELb1ELb0EfNS_16CTDBiasDActParamI13__nv_bfloat16S3_13__nv_fp8_e5m2fEELi2ELi4ENS_5EmptyEXadL_ZNS_5dreluIffEET_T0_RKS6_EEEEvT3_mmm,"",@"SHT_CUDA_INFO"
	.sectionflags	@""
	.align	4


	//----- nvinfo : EIATTR_CUDA_API_VERSION
	.align		4
        /*0000*/ 	.byte	0x04, 0x37
        /*0002*/ 	.short	(.L_10181 - .L_10180)
.L_10180:
        /*0004*/ 	.word	0x00000082


	//----- nvinfo : EIATTR_KPARAM_INFO
	.align		4
.L_10181:
        /*0008*/ 	.byte	0x04, 0x17
        /*000a*/ 	.short	(.L_10183 - .L_10182)
.L_10182:
        /*000c*/ 	.word	0x00000000
        /*0010*/ 	.short	0x0003
        /*0012*/ 	.short	0x0058
        /*0014*/ 	.byte	0x00, 0xf0, 0x21, 0x00


	//----- nvinfo : EIATTR_KPARAM_INFO
	.align		4
.L_10183:
        /*0018*/ 	.byte	0x04, 0x17
        /*001a*/ 	.short	(.L_10185 - .L_10184)
.L_10184:
        /*001c*/ 	.word	0x00000000
        /*0020*/ 	.short	0x0002
        /*0022*/ 	.short	0x0050
        /*0024*/ 	.byte	0x00, 0xf0, 0x21, 0x00


	//----- nvinfo : EIATTR_KPARAM_INFO
	.align		4
.L_10185:
        /*0028*/ 	.byte	0x04, 0x17
        /*002a*/ 	.short	(.L_10187 - .L_10186)
.L_10186:
        /*002c*/ 	.word	0x00000000
        /*0030*/ 	.short	0x0001
        /*0032*/ 	.short	0x0048
        /*0034*/ 	.byte	0x00, 0xf0, 0x21, 0x00


	//----- nvinfo : EIATTR_KPARAM_INFO
	.align		4
.L_10187:
        /*0038*/ 	.byte	0x04, 0x17
        /*003a*/ 	.short	(.L_10189 - .L_10188)
.L_10188:
        /*003c*/ 	.word	0x00000000
        /*0040*/ 	.short	0x0000
        /*0042*/ 	.short	0x0000
        /*0044*/ 	.byte	0x00, 0xf0, 0x21, 0x01


	//----- nvinfo : EIATTR_SPARSE_MMA_MASK
	.align		4
.L_10189:
        /*0048*/ 	.byte	0x03, 0x50
        /*004a*/ 	.short	0x0000


	//----- nvinfo : EIATTR_MAXREG_COUNT
	.align		4
        /*004c*/ 	.byte	0x03, 0x1b
        /*004e*/ 	.short	0x00ff


	//----- nvinfo : EIATTR_NUM_BARRIERS
	.align		4
        /*0050*/ 	.byte	0x02, 0x4c
        /*0052*/ 	.byte	0x01
	.zero		1


	//----- nvinfo : EIATTR_MERCURY_ISA_VERSION
	.align		4
        /*0054*/ 	.byte	0x03, 0x5f
        /*0056*/ 	.short	0x0101


	//----- nvinfo : EIATTR_COOP_GROUP_MASK_REGIDS
	.align		4
        /*0058*/ 	.byte	0x04, 0x29
        /*005a*/ 	.short	(.L_10191 - .L_10190)


	//   ....[0]....
.L_10190:
        /*005c*/ 	.word	0xffffffff


	//   ....[1]....
        /*0060*/ 	.word	0xffffffff


	//   ....[2]....
        /*0064*/ 	.word	0xffffffff


	//   ....[3]....
        /*0068*/ 	.word	0xffffffff


	//   ....[4]....
        /*006c*/ 	.word	0xffffffff


	//   ....[5]....
        /*0070*/ 	.word	0xffffffff


	//   ....[6]....
        /*0074*/ 	.word	0xffffffff


	//   ....[7]....
        /*0078*/ 	.word	0xffffffff


	//   ....[8]....
        /*007c*/ 	.word	0xffffffff


	//   ....[9]....
        /*0080*/ 	.word	0xffffffff


	//   ....[10]....
        /*0084*/ 	.word	0xffffffff


	//   ....[11]....
        /*0088*/ 	.word	0xffffffff


	//   ....[12]....
        /*008c*/ 	.word	0xffffffff


	//   ....[13]....
        /*0090*/ 	.word	0xffffffff


	//   ....[14]....
        /*0094*/ 	.word	0xffffffff


	//   ....[15]....
        /*0098*/ 	.word	0xffffffff


	//   ....[16]....
        /*009c*/ 	.word	0x05000004


	//   ....[17]....
        /*00a0*/ 	.word	0x05000004


	//   ....[18]....
        /*00a4*/ 	.word	0x05000004


	//----- nvinfo : EIATTR_COOP_GROUP_INSTR_OFFSETS
	.align		4
.L_10191:
        /*00a8*/ 	.byte	0x04, 0x28
        /*00aa*/ 	.short	(.L_10193 - .L_10192)


	//   ....[0]....
.L_10192:
        /*00ac*/ 	.word	0x00001e90


	//   ....[1]....
        /*00b0*/ 	.word	0x00001ed0


	//   ....[2]....
        /*00b4*/ 	.word	0x000027f0


	//   ....[3]....
        /*00b8*/ 	.word	0x00002940


	//   ....[4]....
        /*00bc*/ 	.word	0x00003680


	//   ....[5]....
        /*00c0*/ 	.word	0x000036b0


	//   ....[6]....
        /*00c4*/ 	.word	0x00003a20


	//   ....[7]....
        /*00c8*/ 	.word	0x00003a60


	//   ....[8]....
        /*00cc*/ 	.word	0x00004dd0


	//   ....[9]....
        /*00d0*/ 	.word	0x00004e30


	//   ....[10]....
        /*00d4*/ 	.word	0x00004e80


	//   ....[11]....
        /*00d8*/ 	.word	0x00004ea0


	//   ....[12]....
        /*00dc*/ 	.word	0x00004ec0


	//   ....[13]....
        /*00e0*/ 	.word	0x00004fb0


	//   ....[14]....
        /*00e4*/ 	.word	0x00004fd0


	//   ....[15]....
        /*00e8*/ 	.word	0x00004ff0


	//   ....[16]....
        /*00ec*/ 	.word	0x00005210


	//   ....[17]....
        /*00f0*/ 	.word	0x00005280


	//   ....[18]....
        /*00f4*/ 	.word	0x000052f0


	//----- nvinfo : EIATTR_EXIT_INSTR_OFFSETS
	.align		4
.L_10193:
        /*00f8*/ 	.byte	0x04, 0x1c
        /*00fa*/ 	.short	(.L_10195 - .L_10194)


	//   ....[0]....
.L_10194:
        /*00fc*/ 	.word	0x000000d0


	//   ....[1]....
        /*0100*/ 	.word	0x000050d0


	//   ....[2]....
        /*0104*/ 	.word	0x000051c0


	//----- nvinfo : EIATTR_MAX_THREADS
	.align		4
.L_10195:
        /*0108*/ 	.byte	0x04, 0x05
        /*010a*/ 	.short	(.L_10197 - .L_10196)
.L_10196:
        /*010c*/ 	.word	0x00000100
        /*0110*/ 	.word	0x00000001
        /*0114*/ 	.word	0x00000001


	//----- nvinfo : EIATTR_CRS_STACK_SIZE
	.align		4
.L_10197:
        /*0118*/ 	.byte	0x04, 0x1e
        /*011a*/ 	.short	(.L_10199 - .L_10198)
.L_10198:
        /*011c*/ 	.word	0x00000000


	//----- nvinfo : EIATTR_CBANK_PARAM_SIZE
	.align		4
.L_10199:
        /*0120*/ 	.byte	0x03, 0x19
        /*0122*/ 	.short	0x0060


	//----- nvinfo : EIATTR_PARAM_CBANK
	.align		4
        /*0124*/ 	.byte	0x04, 0x0a
        /*0126*/ 	.short	(.L_10201 - .L_10200)
	.align		4
.L_10200:
        /*0128*/ 	.word	index@(.nv.constant0._ZN18transformer_engine6detail38cast_transpose_fused_kernel_notalignedILb1ELb1ELb0EfNS_16CTDBiasDActParamI13__nv_bfloat16S3_13__nv_fp8_e5m2fEELi2ELi4ENS_5EmptyEXadL_ZNS_5dreluIffEET_T0_RKS6_EEEEvT3_mmm)
        /*012c*/ 	.short	0x0210
        /*012e*/ 	.short	0x0060


	//----- nvinfo : EIATTR_SW_WAR
	.align		4
.L_10201:
        /*0130*/ 	.byte	0x04, 0x36
        /*0132*/ 	.short	(.L_10203 - .L_10202)
.L_10202:
        /*0134*/ 	.word	0x00000008
.L_10203:


//--------------------- .nv.info._ZN18transformer_engine6detail38cast_transpose_fused_kernel_notalignedILb1ELb1ELb0EfNS_16CTDBiasDActParamI13__nv_bfloat16S3_S3_fEELi2ELi2ENS_5EmptyEXadL_ZNS_5dreluIffEET_T0_RKS5_EEEEvT3_mmm --------------------------
	.section	.nv.info._ZN18transformer_engine6detail38cast_transpose_fused_kernel_notalignedILb1ELb1ELb0EfNS_16CTDBiasDActParamI13__nv_bfloat16S3_S3_fEELi2ELi2ENS_5EmptyEXadL_ZNS_5dreluIffEET_T0_RKS5_EEEEvT3_mmm,"",@"SHT_CUDA_INFO"
	.sectionflags	@""
	.align	4


	//----- nvinfo : EIATTR_CUDA_API_VERSION
	.align		4
        /*0000*/ 	.byte	0x04, 0x37
        /*0002*/ 	.short	(.L_10205 - .L_10204)
.L_10204:
        /*0004*/ 	.word	0x00000082


	//----- nvinfo : EIATTR_KPARAM_INFO
	.align		4
.L_10205:
        /*0008*/ 	.byte	0x04, 0x17
        /*000a*/ 	.short	(.L_10207 - .L_10206)
.L_10206:
        /*000c*/ 	.word	0x00000000
        /*0010*/ 	.short	0x0003
        /*0012*/ 	.short	0x0058
        /*0014*/ 	.byte	0x00, 0xf0, 0x21, 0x00


	//----- nvinfo : EIATTR_KPARAM_INFO
	.align		4
.L_10207:
        /*0018*/ 	.byte	0x04, 0x17
        /*001a*/ 	.short	(.L_10209 - .L_10208)
.L_10208:
        /*001c*/ 	.word	0x00000000
        /*0020*/ 	.short	0x0002
        /*0022*/ 	.short	0x0050
        /*0024*/ 	.byte	0x00, 0xf0, 0x21, 0x00


	//----- nvinfo : EIATTR_KPARAM_INFO
	.align		4
.L_10209:
        /*0028*/ 	.byte	0x04, 0x17
        /*002a*/ 	.short	(.L_10211 - .L_10210)
.L_10210:
        /*002c*/ 	.word	0x00000000
        /*0030*/ 	.short	0x0001
        /*0032*/ 	.short	0x0048
        /*0034*/ 	.byte	0x00, 0xf0, 0x21, 0x00


	//----- nvinfo : EIATTR_KPARAM_INFO
	.align		4
.L_10211:
        /*0038*/ 	.byte	0x04, 0x17
        /*003a*/ 	.short	(.L_10213 - .L_10212)
.L_10212:
        /*003c*/ 	.word	0x00000000
        /*0040*/ 	.short	0x0000
        /*0042*/ 	.short	0x0000
        /*0044*/ 	.byte	0x00, 0xf0, 0x21, 0x01


	//----- nvinfo : EIATTR_SPARSE_MMA_MASK
	.align		4
.L_10213:
        /*0048*/ 	.byte	0x03, 0x50
        /*004a*/ 	.short	0x0000


	//----- nvinfo : EIATTR_MAXREG_COUNT
	.align		4
        /*004c*/ 	.byte	0x03, 0x1b
        /*004e*/ 	.short	0x00ff


	//----- nvinfo : EIATTR_NUM_BARRIERS
	.align		4
        /*0050*/ 	.byte	0x02, 0x4c
        /*0052*/ 	.byte	0x01
	.zero		1


	//----- nvinfo : EIATTR_MERCURY_ISA_VERSION
	.align		4
        /*0054*/ 	.byte	0x03, 0x5f
        /*0056*/ 	.short	0x0101


	//----- nvinfo : EIATTR_INT_WARP_WIDE_INSTR_OFFSETS
	.align		4
        /*0058*/ 	.byte	0x04, 0x31
        /*005a*/ 	.short	(.L_10215 - .L_10214)


	//   ....[0]....
.L_10214:
        /*005c*/ 	.word	0x00000810


	//   ....[1]....
        /*0060*/ 	.word	0x00000e60


	//   ....[2]....
        /*0064*/ 	.word	0x000015d0


	//----- nvinfo : EIATTR_COOP_GROUP_MASK_REGIDS
	.align		4
.L_10215:
        /*0068*/ 	.byte	0x04, 0x29
        /*006a*/ 	.short	(.L_10217 - .L_10216)


	//   ....[0]....
.L_10216:
        /*006c*/ 	.word	0xffffffff


	//   ....[1]....
        /*0070*/ 	.word	0xffffffff


	//   ....[2]....
        /*0074*/ 	.word	0xffffffff


	//   ....[3]....
        /*0078*/ 	.word	0xffffffff


	//   ....[4]....
        /*007c*/ 	.word	0xffffffff


	//   ....[5]....
        /*0080*/ 	.word	0xffffffff


	//   ....[6]....
        /*0084*/ 	.word	0xffffffff


	//   ....[7]....
        /*0088*/ 	.word	0xffffffff


	//   ....[8]....
        /*008c*/ 	.word	0xffffffff


	//   ....[9]....
        /*0090*/ 	.word	0xffffffff


	//   ....[10]....
        /*0094*/ 	.word	0xffffffff


	//   ....[11]....
        /*0098*/ 	.word	0xffffffff


	//   ....[12]....
        /*009c*/ 	.word	0xffffffff


	//   ....[13]....
        /*00a0*/ 	.word	0xffffffff


	//   ....[14]....
        /*00a4*/ 	.word	0xffffffff


	//   ....[15]....
        /*00a8*/ 	.word	0xffffffff


	//   ....[16]....
        /*00ac*/ 	.word	0x05000006


	//   ....[17]....
        /*00b0*/ 	.word	0x05000006


	//   ....[18]....
        /*00b4*/ 	.word	0x05000006


	//----- nvinfo : EIATTR_COOP_GROUP_INSTR_OFFSETS
	.align		4
.L_10217:
        /*00b8*/ 	.byte	0x04, 0x28
        /*00ba*/ 	.short	(.L_10219 - .L_10218)


	//   ....[0]....
.L_10218:
        /*00bc*/ 	.word	0x000011b0


	//   ....[1]....
        /*00c0*/ 	.word	0x000011f0


	//   ....[2]....
        /*00c4*/ 	.word	0x00001650


	//   ....[3]....
        /*00c8*/ 	.word	0x00001680


	//   ....[4]....
        /*00cc*/ 	.word	0x00001be0


	//   ....[5]....
        /*00d0*/ 	.word	0x00001c10


	//   ....[6]....
        /*00d4*/ 	.word	0x00001f50


	//   ....[7]....
        /*00d8*/ 	.word	0x00001f80


	//   ....[8]....
        /*00dc*/ 	.word	0x00003230


	//   ....[9]....
        /*00e0*/ 	.word	0x000032a0


	//   ....[10]....
        /*00e4*/ 	.word	0x000032d0


	//   ....[11]....
        /*00e8*/ 	.word	0x00003300


	//   ....[12]....
        /*00ec*/ 	.word	0x00003330


	//   ....[13]....
        /*00f0*/ 	.word	0x00003420


	//   ....[14]....
        /*00f4*/ 	.word	0x00003440


	//   ....[15]....
        /*00f8*/ 	.word	0x00003460


	//   ....[16]....
        /*00fc*/ 	.word	0x000036a0


	//   ....[17]....
        /*0100*/ 	.word	0x00003710


	//   ....[18]....
        /*0104*/ 	.word	0x00003780


	//----- nvinfo : EIATTR_EXIT_INSTR_OFFSETS
	.align		4
.L_10219:
        /*0108*/ 	.byte	0x04, 0x1c
        /*010a*/ 	.short	(.L_10221 - .L_10220)


	//   ....[0]....
.L_10220:
        /*010c*/ 	.word	0x000000d0


	//   ....[1]....
        /*0110*/ 	.word	0x00003540


	//   ....[2]....
        /*0114*/ 	.word	0x00003650


	//----- nvinfo : EIATTR_MAX_THREADS
	.align		4
.L_10221:
        /*0118*/ 	.byte	0x04, 0x05
        /*011a*/ 	.short	(.L_10223 - .L_10222)
.L_10222:
        /*011c*/ 	.word	0x00000100
        /*0120*/ 	.word	0x00000001
        /*0124*/ 	.word	0x00000001


	//----- nvinfo : EIATTR_CRS_STACK_SIZE
	.align		4
.L_10223:
        /*0128*/ 	.byte	0x04, 0x1e
        /*012a*/ 	.short	(.L_10225 - .L_10224)
.L_10224:
        /*012c*/ 	.word	0x00000000


	//----- nvinfo : EIATTR_CBANK_PARAM_SIZE
	.align		4
.L_10225:
        /*0130*/ 	.byte	0x03, 0x19
        /*0132*/ 	.short	0x0060


	//----- nvinfo : EIATTR_PARAM_CBANK
	.align		4
        /*0134*/ 	.byte	0x04, 0x0a
        /*0136*/ 	.short	(.L_10227 - .L_10226)
	.align		4
.L_10226:
        /*0138*/ 	.word	index@(.nv.constant0._ZN18transformer_engine6detail38cast_transpose_fused_kernel_notalignedILb1ELb1ELb0EfNS_16CTDBiasDActParamI13__nv_bfloat16S3_S3_fEELi2ELi2ENS_5EmptyEXadL_ZNS_5dreluIffEET_T0_RKS5_EEEEvT3_mmm)
        /*013c*/ 	.short	0x0210
        /*013e*/ 	.short	0x0060


	//----- nvinfo : EIATTR_SW_WAR
	.align		4
.L_10227:
        /*0140*/ 	.byte	0x04, 0x36
        /*0142*/ 	.short	(.L_10229 - .L_10228)
.L_10228:
        /*0144*/ 	.word	0x00000008
.L_10229:


//--------------------- .nv.info._ZN18transformer_engine6detail38cast_transpose_fused_kernel_notalignedILb1ELb1ELb0EfNS_16CTDBiasDActParamI13__nv_bfloat16S3_6__halffEELi2ELi2ENS_5EmptyEXadL_ZNS_5dreluIffEET_T0_RKS6_EEEEvT3_mmm --------------------------
	.section	.nv.info._ZN18transformer_engine6detail38cast_transpose_fused_kernel_notalignedILb1ELb1ELb0EfNS_16CTDBiasDActParamI13__nv_bfloat16S3_6__halffEELi2ELi2ENS_5EmptyEXadL_ZNS_5dreluIffEET_T0_RKS6_EEEEvT3_mmm,"",@"SHT_CUDA_INFO"
	.sectionflags	@""
	.align	4


	//----- nvinfo : EIATTR_CUDA_API_VERSION
	.align		4
        /*0000*/ 	.byte	0x04, 0x37
        /*0002*/ 	.short	(.L_10231 - .L_10230)
.L_10230:
        /*0004*/ 	.word	0x00000082


	//----- nvinfo : EIATTR_KPARAM_INFO
	.align		4
.L_10231:
        /*0008*/ 	.byte	0x04, 0x17
        /*000a*/ 	.short	(.L_10233 - .L_10232)
.L_10232:
        /*000c*/ 	.word	0x00000000
        /*0010*/ 	.short	0x0003
        /*0012*/ 	.short	0x0058
        /*0014*/ 	.byte	0x00, 0xf0, 0x21, 0x00


	//----- nvinfo : EIATTR_KPARAM_INFO
	.align		4
.L_10233:
        /*0018*/ 	.byte	0x04, 0x17
        /*001a*/ 	.short	(.L_10235 - .L_10234)
.L_10234:
        /*001c*/ 	.word	0x00000000
        /*0020*/ 	.short	0x0002
        /*0022*/ 	.short	0x0050
        /*0024*/ 	.byte	0x00, 0xf0, 0x21, 0x00


	//----- nvinfo : EIATTR_KPARAM_INFO
	.align		4
.L_10235:
        /*0028*/ 	.byte	0x04, 0x17
        /*002a*/ 	.short	(.L_10237 - .L_10236)
.L_10236:
        /*002c*/ 	.word	0x00000000
        /*0030*/ 	.short	0x0001
        /*0032*/ 	.short	0x0048
        /*0034*/ 	.byte	0x00, 0xf0, 0x21, 0x00


	//----- nvinfo : EIATTR_KPARAM_INFO
	.align		4
.L_10237:
        /*0038*/ 	.byte	0x04, 0x17
        /*003a*/ 	.short	(.L_10239 - .L_10238)
.L_10238:
        /*003c*/ 	.word	0x00000000
        /*0040*/ 	.short	0x0000
        /*0042*/ 	.short	0x0000
        /*0044*/ 	.byte	0x00, 0xf0, 0x21, 0x01


	//----- nvinfo : EIATTR_SPARSE_MMA_MASK
	.align		4
.L_10239:
        /*0048*/ 	.byte	0x03, 0x50
        /*004a*/ 	.short	0x0000


	//----- nvinfo : EIATTR_MAXREG_COUNT
	.align		4
        /*004c*/ 	.byte	0x03, 0x1b
        /*004e*/ 	.short	0x00ff


	//----- nvinfo : EIATTR_NUM_BARRIERS
	.align		4
        /*0050*/ 	.byte	0x02, 0x4c
        /*0052*/ 	.byte	0x01
	.zero		1


	//----- nvinfo : EIATTR_MERCURY_ISA_VERSION
	.align		4
        /*0054*/ 	.byte	0x03, 0x5f
        /*0056*/ 	.short	0x0101


	//----- nvinfo : EIATTR_INT_WARP_WIDE_INSTR_OFFSETS
	.align		4
        /*0058*/ 	.byte	0x04, 0x31
        /*005a*/ 	.short	(.L_10241 - .L_10240)


	//   ....[0]....
.L_10240:
        /*005c*/ 	.word	0x00000810


	//   ....[1]....
        /*0060*/ 	.word	0x00000e60


	//   ....[2]....
        /*0064*/ 	.word	0x000015d0


	//----- nvinfo : EIATTR_COOP_GROUP_MASK_REGIDS
	.align		4
.L_10241:
        /*0068*/ 	.byte	0x04, 0x29
        /*006a*/ 	.short	(.L_10243 - .L_10242)


	//   ....[0]....
.L_10242:
        /*006c*/ 	.word	0xffffffff


	//   ....[1]....
        /*0070*/ 	.word	0xffffffff


	//   ....[2]....
        /*0074*/ 	.word	0xffffffff


	//   ....[3]....
        /*0078*/ 	.word	0xffffffff


	//   ....[4]....
        /*007c*/ 	.word	0xffffffff


	//   ....[5]....
        /*0080*/ 	.word	0xffffffff


	//   ....[6]....
        /*0084*/ 	.word	0xffffffff


	//   ....[7]....
        /*0088*/ 	.word	0xffffffff


	//   ....[8]....
        /*008c*/ 	.word	0xffffffff


	//   ....[9]....
        /*0090*/ 	.word	0xffffffff


	//   ....[10]....
        /*0094*/ 	.word	0xffffffff


	//   ....[11]....
        /*0098*/ 	.word	0xffffffff


	//   ....[12]....
        /*009c*/ 	.word	0xffffffff


	//   ....[13]....
        /*00a0*/ 	.word	0xffffffff


	//   ....[14]....
        /*00a4*/ 	.word	0xffffffff


	//   ....[15]....
        /*00a8*/ 	.word	0xffffffff


	//   ....[16]....
        /*00ac*/ 	.word	0x05000006


	//   ....[17]....
        /*00b0*/ 	.word	0x05000006


	//   ....[18]....
        /*00b4*/ 	.word	0x05000006


	//----- nvinfo : EIATTR_COOP_GROUP_INSTR_OFFSETS
	.align		4
.L_10243:
        /*00b8*/ 	.byte	0x04, 0x28
        /*00ba*/ 	.short	(.L_10245 - .L_10244)


	//   ....[0]....
.L_10244:
        /*00bc*/ 	.word	0x000011b0


	//   ....[1]....
        /*00c0*/ 	.word	0x000011f0


	//   ....[2]....
        /*00c4*/ 	.word	0x00001650


	//   ....[3]....
        /*00c8*/ 	.word	0x00001680


	//   ....[4]....
        /*00cc*/ 	.word	0x00001be0


	//   ....[5]....
        /*00d0*/ 	.word	0x00001c10


	//   ....[6]....
        /*00d4*/ 	.word	0x00001f50


	//   ....[7]....
        /*00d8*/ 	.word	0x00001f80


	//   ....[8]....
        /*00dc*/ 	.word	0x00003230


	//   ....[9]....
        /*00e0*/ 	.word	0x000032a0


	//   ....[10]....
        /*00e4*/ 	.word	0x000032d0


	//   ....[11]....
        /*00e8*/ 	.word	0x00003300


	//   ....[12]....
        /*00ec*/ 	.word	0x00003330


	//   ....[13]....
        /*00f0*/ 	.word	0x00003420


	//   ....[14]....
        /*00f4*/ 	.word	0x00003440


	//   ....[15]....
        /*00f8*/ 	.word	0x00003460


	//   ....[16]....
        /*00fc*/ 	.word	0x000036a0


	//   ....[17]....
        /*0100*/ 	.word	0x00003710


	//   ....[18]....
        /*0104*/ 	.word	0x00003780


	//----- nvinfo : EIATTR_EXIT_INSTR_OFFSETS
	.align		4
.L_10245:
        /*0108*/ 	.byte	0x04, 0x1c
        /*010a*/ 	.short	(.L_10247 - .L_10246)


	//   ....[0]....
.L_10246:
        /*010c*/ 	.word	0x000000d0


	//   ....[1]....
        /*0110*/ 	.word	0x00003540


	//   ....[2]....
        /*0114*/ 	.word	0x00003650


	//----- nvinfo : EIATTR_MAX_THREADS
	.align		4
.L_10247:
        /*0118*/ 	.byte	0x04, 0x05
        /*011a*/ 	.short	(.L_10249 - .L_10248)
.L_10248:
        /*011c*/ 	.word	0x00000100
        /*0120*/ 	.word	0x00000001
        /*0124*/ 	.word	0x00000001


	//----- nvinfo : EIATTR_CRS_STACK_SIZE
	.align		4
.L_10249:
        /*0128*/ 	.byte	0x04, 0x1e
        /*012a*/ 	.short	(.L_10251 - .L_10250)
.L_10250:
        /*012c*/ 	.word	0x00000000


	//----- nvinfo : EIATTR_CBANK_PARAM_SIZE
	.align		4
.L_10251:
        /*0130*/ 	.byte	0x03, 0x19
        /*0132*/ 	.short	0x0060


	//----- nvinfo : EIATTR_PARAM_CBANK
	.align		4
        /*0134*/ 	.byte	0x04, 0x0a
        /*0136*/ 	.short	(.L_10253 - .L_10252)
	.align		4
.L_10252:
        /*0138*/ 	.word	index@(.nv.constant0._ZN18transformer_engine6detail38cast_transpose_fused_kernel_notalignedILb1ELb1ELb0EfNS_16CTDBiasDActParamI13__nv_bfloat16S3_6__halffEELi2ELi2ENS_5EmptyEXadL_ZNS_5dreluIffEET_T0_RKS6_EEEEvT3_mmm)
        /*013c*/ 	.short	0x0210
        /*013e*/ 	.short	0x0060


	//----- nvinfo : EIATTR_SW_WAR
	.align		4
.L_10253:
        /*0140*/ 	.byte	0x04, 0x36
        /*0142*/ 	.short	(.L_10255 - .L_10254)
.L_10254:
        /*0144*/ 	.word	0x00000008
.L_10255:


//--------------------- .nv.info._ZN18transformer_engine6detail38cast_transpose_fused_kernel_notalignedILb1ELb1ELb0EfNS_16CTDBiasDActParamI13__nv_bfloat16S3_ffEELi2ELi1ENS_5EmptyEXadL_ZNS_5dreluIffEET_T0_RKS5_EEEEvT3_mmm --------------------------
	.section	.nv.info._ZN18transformer_engine6detail38cast_transpose_fused_kernel_notalignedILb1ELb1ELb0EfNS_16CTDBiasDActParamI13__nv_bfloat16S3_ffEELi2ELi1ENS_5EmptyEXadL_ZNS_5dreluIffEET_T0_RKS5_EEEEvT3_mmm,"",@"SHT_CUDA_INFO"
	.sectionflags	@""
	.align	4


	//----- nvinfo : EIATTR_CUDA_API_VERSION
	.align		4
        /*0000*/ 	.byte	0x04, 0x37
        /*0002*/ 	.short	(.L_10257 - .L_10256)
.L_10256:
        /*0004*/ 	.word	0x00000082


	//----- nvinfo : EIATTR_KPARAM_INFO
	.align		4
.L_10257:
        /*0008*/ 	.byte	0x04, 0x17
        /*000a*/ 	.short	(.L_10259 - .L_10258)
.L_10258:
        /*000c*/ 	.word	0x00000000
        /*0010*/ 	.short	0x0003
        /*0012*/ 	.short	0x0058
        /*0014*/ 	.byte	0x00, 0xf0, 0x21, 0x00


	//----- nvinfo : EIATTR_KPARAM_INFO
	.align		4
.L_10259:
        /*0018*/ 	.byte	0x04, 0x17
        /*001a*/ 	.short	(.L_10261 - .L_10260)
.L_10260:
        /*001c*/ 	.word	0x00000000
        /*0020*/ 	.short	0x0002
        /*0022*/ 	.short	0x0050
        /*0024*/ 	.byte	0x00, 0xf0, 0x21, 0x00


	//----- nvinfo : EIATTR_KPARAM_INFO
	.align		4
.L_10261:
        /*0028*/ 	.byte	0x04, 0x17
        /*002a*/ 	.short	(.L_10263 - .L_10262)
.L_10262:
        /*002c*/ 	.word	0x00000000
        /*0030*/ 	.short	0x0001
        /*0032*/ 	.short	0x0048
        /*0034*/ 	.byte	0x00, 0xf0, 0x21, 0x00


	//----- nvinfo : EIATTR_KPARAM_INFO
	.align		4
.L_10263:
        /*0038*/ 	.byte	0x04, 0x17
        /*003a*/ 	.short	(.L_10265 - .L_10264)
.L_10264:
        /*003c*/ 	.word	0x00000000
        /*0040*/ 	.short	0x0000
        /*0042*/ 	.short	0x0000
        /*0044*/ 	.byte	0x00, 0xf0, 0x21, 0x01


	//----- nvinfo : EIATTR_SPARSE_MMA_MASK
	.align		4
.L_10265:
        /*0048*/ 	.byte	0x03, 0x50
        /*004a*/ 	.short	0x0000


	//----- nvinfo : EIATTR_MAXREG_COUNT
	.align		4
        /*004c*/ 	.byte	0x03, 0x1b
        /*004e*/ 	.short	0x00ff


	//----- nvinfo : EIATTR_NUM_BARRIERS
	.align		4
        /*0050*/ 	.byte	0x02, 0x4c
        /*0052*/ 	.byte	0x01
	.zero		1


	//----- nvinfo : EIATTR_MERCURY_ISA_VERSION
	.align		4
        /*0054*/ 	.byte	0x03, 0x5f
        /*0056*/ 	.short	0x0101


	//----- nvinfo : EIATTR_COOP_GROUP_MASK_REGIDS
	.align		4
        /*0058*/ 	.byte	0x04, 0x29
        /*005a*/ 	.short	(.L_10267 - .L_10266)


	//   ....[0]....
.L_10266:
        /*005c*/ 	.word	0xffffffff


	//   ....[1]....
        /*0060*/ 	.word	0xffffffff


	//   ....[2]....
        /*0064*/ 	.word	0xffffffff


	//   ....[3]....
        /*0068*/ 	.word	0xffffffff


	//   ....[4]....
        /*006c*/ 	.word	0xffffffff


	//   ....[5]....
        /*0070*/ 	.word	0xffffffff


	//   ....[6]....
        /*0074*/ 	.word	0xffffffff


	//   ....[7]....
        /*0078*/ 	.word	0xffffffff


	//   ....[8]....
        /*007c*/ 	.word	0xffffffff


	//   ....[9]....
        /*0080*/ 	.word	0xffffffff


	//   ....[10]....
        /*0084*/ 	.word	0xffffffff


	//   ....[11]....
        /*0088*/ 	.word	0xffffffff


	//   ....[12]....
        /*008c*/ 	.word	0xffffffff


	//   ....[13]....
        /*0090*/ 	.word	0xffffffff


	//   ....[14]....
        /*0094*/ 	.word	0xffffffff


	//   ....[15]....
        /*0098*/ 	.word	0xffffffff


	//   ....[16]....
        /*009c*/ 	.word	0x05000006


	//   ....[17]....
        /*00a0*/ 	.word	0x05000006


	//   ....[18]....
        /*00a4*/ 	.word	0x05000006


	//----- nvinfo : EIATTR_COOP_GROUP_INSTR_OFFSETS
	.align		4
.L_10267:
        /*00a8*/ 	.byte	0x04, 0x28
        /*00aa*/ 	.short	(.L_10269 - .L_10268)


	//   ....[0]....
.L_10268:
        /*00ac*/ 	.word	0x000010d0


	//   ....[1]....
        /*00b0*/ 	.word	0x00001100


	//   ....[2]....
        /*00b4*/ 	.word	0x00001220


	//   ....[3]....
        /*00b8*/ 	.word	0x00001270


	//   ....[4]....
        /*00bc*/ 	.word	0x00001460


	//   ....[5]....
        /*00c0*/ 	.word	0x00001520


	//   ....[6]....
        /*00c4*/ 	.word	0x00001560


	//   ....[7]....
        /*00c8*/ 	.word	0x00001590


	//   ....[8]....
        /*00cc*/ 	.word	0x00002970


	//   ....[9]....
        /*00d0*/ 	.word	0x000029d0


	//   ....[10]....
        /*00d4*/ 	.word	0x00002a10


	//   ....[11]....
        /*00d8*/ 	.word	0x00002a40


	//   ....[12]....
        /*00dc*/ 	.word	0x00002a60


	//   ....[13]....
        /*00e0*/ 	.word	0x00002b50


	//   ....[14]....
        /*00e4*/ 	.word	0x00002b70


	//   ....[15]....
        /*00e8*/ 	.word	0x00002b90


	//   ....[16]....
        /*00ec*/ 	.word	0x00002dd0


	//   ....[17]....
        /*00f0*/ 	.word	0x00002e40


	//   ....[18]....
        /*00f4*/ 	.word	0x00002eb0


	//----- nvinfo : EIATTR_EXIT_INSTR_OFFSETS
	.align		4
.L_10269:
        /*00f8*/ 	.byte	0x04, 0x1c
        /*00fa*/ 	.short	(.L_10271 - .L_10270)


	//   ....[0]....
.L_10270:
        /*00fc*/ 	.word	0x000000d0


	//   ....[1]....
        /*0100*/ 	.word	0x00002c70


	//   ....[2]....
        /*0104*/ 	.word	0x00002d80


	//----- nvinfo : EIATTR_MAX_THREADS
	.align		4
.L_10271:
        /*0108*/ 	.byte	0x04, 0x05
        /*010a*/ 	.short	(.L_10273 - .L_10272)
.L_10272:
        /*010c*/ 	.word	0x00000100
        /*0110*/ 	.word	0x00000001
        /*0114*/ 	.word	0x00000001


	//----- nvinfo : EIATTR_CRS_STACK_SIZE
	.align		4
.L_10273:
        /*0118*/ 	.byte	0x04, 0x1e
        /*011a*/ 	.short	(.L_10275 - .L_10274)
.L_10274:
        /*011c*/ 	.word	0x00000000


	//----- nvinfo : EIATTR_CBANK_PARAM_SIZE
	.align		4
.L_10275:
        /*0120*/ 	.byte	0x03, 0x19
        /*0122*/ 	.short	0x0060


	//----- nvinfo : EIATTR_PARAM_CBANK
	.align		4
        /*0124*/ 	.byte	0x04, 0x0a
        /*0126*/ 	.short	(.L_10277 - .L_10276)
	.align		4
.L_10276:
        /*0128*/ 	.word	index@(.nv.constant0._ZN18transformer_engine6detail38cast_transpose_fused_kernel_notalignedILb1ELb1ELb0EfNS_16CTDBiasDActParamI13__nv_bfloat16S3_ffEELi2ELi1ENS_5EmptyEXadL_ZNS_5dreluIffEET_T0_RKS5_EEEEvT3_mmm)
        /*012c*/ 	.short	0x0210
        /*012e*/ 	.short	0x0060


	//----- nvinfo : EIATTR_SW_WAR
	.align		4
.L_10277:
        /*0130*/ 	.byte	0x04, 0x36
        /*0132*/ 	.short	(.L_10279 - .L_10278)
.L_10278:
        /*0134*/ 	.word	0x00000008
.L_10279:


//--------------------- .nv.info._ZN18transformer_engine6detail38cast_transpose_fused_kernel_notalignedILb1ELb1ELb0EfNS_16CTDBiasDActParamI6__halfS3_13__nv_fp8_e4m3fEELi2ELi4ENS_5EmptyEXadL_ZNS_5dreluIffEET_T0_RKS6_EEEEvT3_mmm --------------------------
	.section	.nv.info._ZN18transformer_engine6detail38cast_transpose_fused_kernel_notalignedILb1ELb1ELb0EfNS_16CTDBiasDActParamI6__halfS3_13__nv_fp8_e4m3fEELi2ELi4ENS_5EmptyEXadL_ZNS_5dreluIffEET_T0_RKS6_EEEEvT3_mmm,"",@"SHT_CUDA_INFO"
	.sectionflags	@""
	.align	4


	//----- nvinfo : EIATTR_CUDA_API_VERSION
	.align		4
        /*0000*/ 	.byte	0x04, 0x37
        /*0002*/ 	.short	(.L_10281 - .L_10280)
.L_10280:
        /*0004*/ 	.word	0x00000082


	//----- nvinfo : EIATTR_KPARAM_INFO
	.align		4
.L_10281:
        /*0008*/ 	.byte	0x04, 0x17
        /*000a*/ 	.short	(.L_10283 - .L_10282)
.L_10282:
        /*000c*/ 	.word	0x00000000
        /*0010*/ 	.short	0x0003
        /*0012*/ 	.short	0x0058
        /*0014*/ 	.byte	0x00, 0xf0, 0x21, 0x00


	//----- nvinfo : EIATTR_KPARAM_INFO
	.align		4
.L_10283:
        /*0018*/ 	.byte	0x04, 0x17
        /*001a*/ 	.short	(.L_10285 - .L_10284)
.L_10284:
        /*001c*/ 	.word	0x00000000
        /*0020*/ 	.short	0x0002
        /*0022*/ 	.short	0x0050
        /*0024*/ 	.byte	0x00, 0xf0, 0x21, 0x00


	//----- nvinfo : EIATTR_KPARAM_INFO
	.align		4
.L_10285:
        /*0028*/ 	.byte	0x04, 0x17
        /*002a*/ 	.short	(.L_10287 - .L_10286)
.L_10286:
        /*002c*/ 	.word	0x00000000
        /*0030*/ 	.short	0x0001
        /*0032*/ 	.short	0x0048
        /*0034*/ 	.byte	0x00, 0xf0, 0x21, 0x00


	//----- nvinfo : EIATTR_KPARAM_INFO
	.align		4
.L_10287:
        /*0038*/ 	.byte	0x04, 0x17
        /*003a*/ 	.short	(.L_10289 - .L_10288)
.L_10288:
        /*003c*/ 	.word	0x00000000
        /*0040*/ 	.short	0x0000
        /*0042*/ 	.short	0x0000
        /*0044*/ 	.byte	0x00, 0xf0, 0x21, 0x01


	//----- nvinfo : EIATTR_SPARSE_MMA_MASK
	.align		4
.L_10289:
        /*0048*/ 	.byte	0x03, 0x50
        /*004a*/ 	.short	0x0000


	//----- nvinfo : EIATTR_MAXREG_COUNT
	.align		4
        /*004c*/ 	.byte	0x03, 0x1b
        /*004e*/ 	.short	0x00ff


	//----- nvinfo : EIATTR_NUM_BARRIERS
	.align		4
        /*0050*/ 	.byte	0x02, 0x4c
        /*0052*/ 	.byte	0x01
	.zero		1


	//----- nvinfo : EIATTR_MERCURY_ISA_VERSION
	.align		4
        /*0054*/ 	.byte	0x03, 0x5f
        /*0056*/ 	.short	0x0101


	//----- nvinfo : EIATTR_COOP_GROUP_MASK_REGIDS
	.align		4
        /*0058*/ 	.byte	0x04, 0x29
        /*005a*/ 	.short	(.L_10291 - .L_10290)


	//   ....[0]....
.L_10290:
        /*005c*/ 	.word	0xffffffff


	//   ....[1]....
        /*0060*/ 	.word	0xffffffff


	//   ....[2]....
        /*0064*/ 	.word	0xffffffff


	//   ....[3]....
        /*0068*/ 	.word	0xffffffff


	//   ....[4]....
        /*006c*/ 	.word	0xffffffff


	//   ....[5]....
        /*0070*/ 	.word	0xffffffff


	//   ....[6]....
        /*0074*/ 	.word	0xffffffff


	//   ....[7]....
        /*0078*/ 	.word	0xffffffff


	//   ....[8]....
        /*007c*/ 	.word	0xffffffff


	//   ....[9]....
        /*0080*/ 	.word	0xffffffff


	//   ....[10]....
        /*0084*/ 	.word	0xffffffff


	//   ....[11]....
        /*0088*/ 	.word	0xffffffff


	//   ....[12]....
        /*008c*/ 	.word	0xffffffff


	//   ....[13]....
        /*0090*/ 	.word	0xffffffff


	//   ....[14]....
        /*0094*/ 	.word	0xffffffff


	//   ....[15]....
        /*0098*/ 	.word	0xffffffff


	//   ....[16]....
        /*009c*/ 	.word	0x05000004


	//   ....[17]....
        /*00a0*/ 	.word	0x05000004


	//   ....[18]....
        /*00a4*/ 	.word	0x05000004


	//----- nvinfo : EIATTR_COOP_GROUP_INSTR_OFFSETS
	.align		4
.L_10291:
        /*00a8*/ 	.byte	0x04, 0x28
        /*00aa*/ 	.short	(.L_10293 - .L_10292)


	//   ....[0]....
.L_10292:
        /*00ac*/ 	.word	0x00001b30


	//   ....[1]....
        /*00b0*/ 	.word	0x00001b90


	//   ....[2]....
        /*00b4*/ 	.word	0x000025b0


	//   ....[3]....
        /*00b8*/ 	.word	0x00002660


	//   ....[4]....
        /*00bc*/ 	.word	0x00003460


	//   ....[5]....
        /*00c0*/ 	.word	0x000034a0


	//   ....[6]....
        /*00c4*/ 	.word	0x00003820


	//   ....[7]....
        /*00c8*/ 	.word	0x00003860


	//   ....[8]....
        /*00cc*/ 	.word	0x00004bd0


	//   ....[9]....
        /*00d0*/ 	.word	0x00004c30


	//   ....[10]....
        /*00d4*/ 	.word	0x00004c70


	//   ....[11]....
        /*00d8*/ 	.word	0x00004ca0


	//   ....[12]....
        /*00dc*/ 	.word	0x00004cc0


	//   ....[13]....
        /*00e0*/ 	.word	0x00004db0


	//   ....[14]....
        /*00e4*/ 	.word	0x00004dd0


	//   ....[15]....
        /*00e8*/ 	.word	0x00004df0


	//   ....[16]....
        /*00ec*/ 	.word	0x00005010


	//   ....[17]....
        /*00f0*/ 	.word	0x00005080


	//   ....[18]....
        /*00f4*/ 	.word	0x000050f0


	//----- nvinfo : EIATTR_EXIT_INSTR_OFFSETS
	.align		4
.L_10293:
        /*00f8*/ 	.byte	0x04, 0x1c
        /*00fa*/ 	.short	(.L_10295 - .L_10294)


	//   ....[0]....
.L_10294:
        /*00fc*/ 	.word	0x000000d0


	//   ....[1]....
        /*0100*/ 	.word	0x00004ed0


	//   ....[2]....
        /*0104*/ 	.word	0x00004fc0


	//----- nvinfo : EIATTR_MAX_THREADS
	.align		4
.L_10295:
        /*0108*/ 	.byte	0x04, 0x05
        /*010a*/ 	.short	(.L_10297 - .L_10296)
.L_10296:
        /*010c*/ 	.word	0x00000100
        /*0110*/ 	.word	0x00000001
        /*0114*/ 	.word	0x00000001


	//----- nvinfo : EIATTR_CRS_STACK_SIZE
	.align		4
.L_10297:
        /*0118*/ 	.byte	0x04, 0x1e
        /*011a*/ 	.short	(.L_10299 - .L_10298)
.L_10298:
        /*011c*/ 	.word	0x00000000


	//----- nvinfo : EIATTR_CBANK_PARAM_SIZE
	.align		4
.L_10299:
        /*0120*/ 	.byte	0x03, 0x19
        /*0122*/ 	.short	0x0060


	//----- nvinfo : EIATTR_PARAM_CBANK
	.align		4
        /*0124*/ 	.byte	0x04, 0x0a
        /*0126*/ 	.short	(.L_10301 - .L_10300)
	.align		4
.L_10300:
        /*0128*/ 	.word	index@(.nv.constant0._ZN18transformer_engine6detail38cast_transpose_fused_kernel_notalignedILb1ELb1ELb0EfNS_16CTDBiasDActParamI6__halfS3_13__nv_fp8_e4m3fEELi2ELi4ENS_5EmptyEXadL_ZNS_5dreluIffEET_T0_RKS6_EEEEvT3_mmm)
        /*012c*/ 	.short	0x0210
        /*012e*/ 	.short	0x0060


	//----- nvinfo : EIATTR_SW_WAR
	.align		4
.L_10301:
        /*0130*/ 	.byte	0x04, 0x36
        /*0132*/ 	.short	(.L_10303 - .L_10302)
.L_10302:
        /*0134*/ 	.word	0x00000008
.L_10303:


//--------------------- .nv.info._ZN18transformer_engine6detail38cast_transpose_fused_kernel_notalignedILb1ELb1ELb0EfNS_16CTDBiasDActParamI6__halfS3_13__nv_fp8_e5m2fEELi2ELi4ENS_5EmptyEXadL_ZNS_5dreluIffEET_T0_RKS6_EEEEvT3_mmm --------------------------
	.section	.nv.info._ZN18transformer_engine6detail38cast_transpose_fused_kernel_notalignedILb1ELb1ELb0EfNS_16CTDBiasDActParamI6__halfS3_13__nv_fp8_e5m2fEELi2ELi4ENS_5EmptyEXadL_ZNS_5dreluIffEET_T0_RKS6_EEEEvT3_mmm,"",@"SHT_CUDA_INFO"
	.sectionflags	@""
	.align	4


	//----- nvinfo : EIATTR_CUDA_API_VERSION
	.align		4
        /*0000*/ 	.byte	0x04, 0x37
        /*0002*/ 	.short	(.L_10305 - .L_10304)
.L_10304:
        /*0004*/ 	.word	0x00000082


	//----- nvinfo : EIATTR_KPARAM_INFO
	.align		4
.L_10305:
        /*0008*/ 	.byte	0x04, 0x17
        /*000a*/ 	.short	(.L_10307 - .L_10306)
.L_10306:
        /*000c*/ 	.word	0x00000000
        /*0010*/ 	.short	0x0003
        /*0012*/ 	.short	0x0058
        /*0014*/ 	.byte	0x00, 0xf0, 0x21, 0x00


	//----- nvinfo : EIATTR_KPARAM_INFO
	.align		4
.L_10307:
        /*0018*/ 	.byte	0x04, 0x17
        /*001a*/ 	.short	(.L_10309 - .L_10308)
.L_10308:
        /*001c*/ 	.word	0x00000000
        /*0020*/ 	.short	0x0002
        /*0022*/ 	.short	0x0050
        /*0024*/ 	.byte	0x00, 0xf0, 0x21, 0x00


	//----- nvinfo : EIATTR_KPARAM_INFO
	.align		4
.L_10309:
        /*0028*/ 	.byte	0x04, 0x17
        /*002a*/ 	.short	(.L_10311 - .L_10310)
.L_10310:
        /*002c*/ 	.word	0x00000000
        /*0030*/ 	.short	0x0001
        /*0032*/ 	.short	0x0048
        /*0034*/ 	.byte	0x00, 0xf0, 0x21, 0x00


	//----- nvinfo : EIATTR_KPARAM_INFO
	.align		4
.L_10311:
        /*0038*/ 	.byte	0x04, 0x17
        /*003a*/ 	.short	(.L_10313 - .L_10312)
.L_10312:
        /*003c*/ 	.word	0x00000000
        /*0040*/ 	.short	0x0000
        /*0042*/ 	.short	0x0000
        /*0044*/ 	.byte	0x00, 0xf0, 0x21, 0x01


	//----- nvinfo : EIATTR_SPARSE_MMA_MASK
	.align		4
.L_10313:
        /*0048*/ 	.byte	0x03, 0x50
        /*004a*/ 	.short	0x0000


	//----- nvinfo : EIATTR_MAXREG_COUNT
	.align		4
        /*004c*/ 	.byte	0x03, 0x1b
        /*004e*/ 	.short	0x00ff


	//----- nvinfo : EIATTR_NUM_BARRIERS
	.align		4
        /*0050*/ 	.byte	0x02, 0x4c
        /*0052*/ 	.byte	0x01
	.zero		1


	//----- nvinfo : EIATTR_MERCURY_ISA_VERSION
	.align		4
        /*0054*/ 	.byte	0x03, 0x5f
        /*0056*/ 	.short	0x0101


	//----- nvinfo : EIATTR_COOP_GROUP_MASK_REGIDS
	.align		4
        /*0058*/ 	.byte	0x04, 0x29
        /*005a*/ 	.short	(.L_10315 - .L_10314)


	//   ....[0]....
.L_10314:
        /*005c*/ 	.word	0xffffffff


	//   ....[1]....
        /*0060*/ 	.word	0xffffffff


	//   ....[2]....
        /*0064*/ 	.word	0xffffffff


	//   ....[3]....
        /*0068*/ 	.word	0xffffffff


	//   ....[4]....
        /*006c*/ 	.word	0xffffffff


	//   ....[5]....
        /*0070*/ 	.word	0xffffffff


	//   ....[6]....
        /*0074*/ 	.word	0xffffffff


	//   ....[7]....
        /*0078*/ 	.word	0xffffffff


	//   ....[8]....
        /*007c*/ 	.word	0xffffffff


	//   ....[9]....
        /*0080*/ 	.word	0xffffffff


	//   ....[10]....
        /*0084*/ 	.word	0xffffffff


	//   ....[11]....
        /*0088*/ 	.word	0xffffffff


	//   ....[12]....
        /*008c*/ 	.word	0xffffffff


	//   ....[13]....
        /*0090*/ 	.word	0xffffffff


	//   ....[14]....
        /*0094*/ 	.word	0xffffffff


	//   ....[15]....
        /*0098*/ 	.word	0xffffffff


	//   ....[16]....
        /*009c*/ 	.word	0x05000004


	//   ....[17]....
        /*00a0*/ 	.word	0x05000004


	//   ....[18]....
        /*00a4*/ 	.word	0x05000004


	//----- nvinfo : EIATTR_COOP_GROUP_INSTR_OFFSETS
	.align		4
.L_10315:
        /*00a8*/ 	.byte	0x04, 0x28
        /*00aa*/ 	.short	(.L_10317 - .L_10316)


	//   ....[0]....
.L_10316:
        /*00ac*/ 	.word	0x00001b30


	//   ....[1]....
        /*00b0*/ 	.word	0x00001b90


	//   ....[2]....
        /*00b4*/ 	.word	0x000025b0


	//   ....[3]....
        /*00b8*/ 	.word	0x00002660


	//   ....[4]....
        /*00bc*/ 	.word	0x00003460


	//   ....[5]....
        /*00c0*/ 	.word	0x000034a0


	//   ....[6]....
        /*00c4*/ 	.word	0x00003820


	//   ....[7]....
        /*00c8*/ 	.word	0x00003860


	//   ....[8]....
        /*00cc*/ 	.word	0x00004bd0


	//   ....[9]....
        /*00d0*/ 	.word	0x00004c30


	//   ....[10]....
        /*00d4*/ 	.word	0x00004c70


	//   ....[11]....
        /*00d8*/ 	.word	0x00004ca0


	//   ....[12]....
        /*00dc*/ 	.word	0x00004cc0


	//   ....[13]....
        /*00e0*/ 	.word	0x00004db0


	//   ....[14]....
        /*00e4*/ 	.word	0x00004dd0


	//   ....[15]....
        /*00e8*/ 	.word	0x00004df0


	//   ....[16]....
        /*00ec*/ 	.word	0x00005010


	//   ....[17]....
        /*00f0*/ 	.word	0x00005080


	//   ....[18]....
        /*00f4*/ 	.word	0x000050f0


	//----- nvinfo : EIATTR_EXIT_INSTR_OFFSETS
	.align		4
.L_10317:
        /*00f8*/ 	.byte	0x04, 0x1c
        /*00fa*/ 	.short	(.L_10319 - .L_10318)


	//   ....[0]....
.L_10318:
        /*00fc*/ 	.word	0x000000d0


	//   ....[1]....
        /*0100*/ 	.word	0x00004ed0


	//   ....[2]....
        /*0104*/ 	.word	0x00004fc0


	//----- nvinfo : EIATTR_MAX_THREADS
	.align		4
.L_10319:
        /*0108*/ 	.byte	0x04, 0x05
        /*010a*/ 	.short	(.L_10321 - .L_10320)
.L_10320:
        /*010c*/ 	.word	0x00000100
        /*0110*/ 	.word	0x00000001
        /*0114*/ 	.word	0x00000001


	//----- nvinfo : EIATTR_CRS_STACK_SIZE
	.align		4
.L_10321:
        /*0118*/ 	.byte	0x04, 0x1e
        /*011a*/ 	.short	(.L_10323 - .L_10322)
.L_10322:
        /*011c*/ 	.word	0x00000000


	//----- nvinfo : EIATTR_CBANK_PARAM_SIZE
	.align		4
.L_10323:
        /*0120*/ 	.byte	0x03, 0x19
        /*0122*/ 	.short	0x0060


	//----- nvinfo : EIATTR_PARAM_CBANK
	.align		4
        /*0124*/ 	.byte	0x04, 0x0a
        /*0126*/ 	.short	(.L_10325 - .L_10324)
	.align		4
.L_10324:
        /*0128*/ 	.word	index@(.nv.constant0._ZN18transformer_engine6detail38cast_transpose_fused_kernel_notalignedILb1ELb1ELb0EfNS_16CTDBiasDActParamI6__halfS3_13__nv_fp8_e5m2fEELi2ELi4ENS_5EmptyEXadL_ZNS_5dreluIffEET_T0_RKS6_EEEEvT3_mmm)
        /*012c*/ 	.short	0x0210
        /*012e*/ 	.short	0x0060


	//----- nvinfo : EIATTR_SW_WAR
	.align		4
.L_10325:
        /*0130*/ 	.byte	0x04, 0x36
        /*0132*/ 	.short	(.L_10327 - .L_10326)
.L_10326:
        /*0134*/ 	.word	0x00000008
.L_10327:


//--------------------- .nv.info._ZN18transformer_engine6detail38cast_transpose_fused_kernel_notalignedILb1ELb1ELb0EfNS_16CTDBiasDActParamI6__halfS3_13__nv_bfloat16fEELi2ELi2ENS_5EmptyEXadL_ZNS_5dreluIffEET_T0_RKS6_EEEEvT3_mmm --------------------------
	.section	.nv.info._ZN18transformer_engine6detail38cast_transpose_fused_kernel_notalignedILb1ELb1ELb0EfNS_16CTDBiasDActParamI6__halfS3_13__nv_bfloat16fEELi2ELi2ENS_5EmptyEXadL_ZNS_5dreluIffEET_T0_RKS6_EEEEvT3_mmm,"",@"SHT_CUDA_INFO"
	.sectionflags	@""
	.align	4


	//----- nvinfo : EIATTR_CUDA_API_VERSION
	.align		4
        /*0000*/ 	.byte	0x04, 0x37
        /*0002*/ 	.short	(.L_10329 - .L_10328)
.L_10328:
        /*0004*/ 	.word	0x00000082


	//----- nvinfo : EIATTR_KPARAM_INFO
	.align		4
.L_10329:
        /*0008*/ 	.byte	0x04, 0x17
        /*000a*/ 	.short	(.L_10331 - .L_10330)
.L_10330:
        /*000c*/ 	.word	0x00000000
        /*0010*/ 	.short	0x0003
        /*0012*/ 	.short	0x0058
        /*0014*/ 	.byte	0x00, 0xf0, 0x21, 0x00


	//----- nvinfo : EIATTR_KPARAM_INFO
	.align		4
.L_10331:
        /*0018*/ 	.byte	0x04, 0x17
        /*001a*/ 	.short	(.L_10333 - .L_10332)
.L_10332:
        /*001c*/ 	.word	0x00000000
        /*0020*/ 	.short	0x0002
        /*0022*/ 	.short	0x0050
        /*0024*/ 	.byte	0x00, 0xf0, 0x21, 0x00


	//----- nvinfo : EIATTR_KPARAM_INFO
	.align		4
.L_10333:
        /*0028*/ 	.byte	0x04, 0x17
        /*002a*/ 	.short	(.L_10335 - .L_10334)
.L_10334:
        /*002c*/ 	.word	0x00000000
        /*0030*/ 	.short	0x0001
        /*0032*/ 	.short	0x0048
        /*0034*/ 	.byte	0x00, 0xf0, 0x21, 0x00


	//----- nvinfo : EIATTR_KPARAM_INFO
	.align		4
.L_10335:
        /*0038*/ 	.byte	0x04, 0x17
        /*003a*/ 	.short	(.L_10337 - .L_10336)
.L_10336:
        /*003c*/ 	.word	0x00000000
        /*0040*/ 	.short	0x0000
        /*0042*/ 	.short	0x0000
        /*0044*/ 	.byte	0x00, 0xf0, 0x21, 0x01


	//----- nvinfo : EIATTR_SPARSE_MMA_MASK
	.align		4
.L_10337:
        /*0048*/ 	.byte	0x03, 0x50
        /*004a*/ 	.short	0x0000


	//----- nvinfo : EIATTR_MAXREG_COUNT
	.align		4
        /*004c*/ 	.byte	0x03, 0x1b
        /*004e*/ 	.short	0x00ff


	//----- nvinfo : EIATTR_NUM_BARRIERS
	.align		4
        /*0050*/ 	.byte	0x02, 0x4c
        /*0052*/ 	.byte	0x01
	.zero		1


	//----- nvinfo : EIATTR_MERCURY_ISA_VERSION
	.align		4
        /*0054*/ 	.byte	0x03, 0x5f
        /*0056*/ 	.short	0x0101


	//----- nvinfo : EIATTR_INT_WARP_WIDE_INSTR_OFFSETS
	.align		4
        /*0058*/ 	.byte	0x04, 0x31
        /*005a*/ 	.short	(.L_10339 - .L_10338)


	//   ....[0]....
.L_10338:
        /*005c*/ 	.word	0x000008a0


	//   ....[1]....
        /*0060*/ 	.word	0x00000d20


	//   ....[2]....
        /*0064*/ 	.word	0x00001440


	//----- nvinfo : EIATTR_COOP_GROUP_MASK_REGIDS
	.align		4
.L_10339:
        /*0068*/ 	.byte	0x04, 0x29
        /*006a*/ 	.short	(.L_10341 - .L_10340)


	//   ....[0]....
.L_10340:
        /*006c*/ 	.word	0xffffffff


	//   ....[1]....
        /*0070*/ 	.word	0xffffffff


	//   ....[2]....
        /*0074*/ 	.word	0xffffffff


	//   ....[3]....
        /*0078*/ 	.word	0xffffffff


	//   ....[4]....
        /*007c*/ 	.word	0xffffffff


	//   ....[5]....
        /*0080*/ 	.word	0xffffffff


	//   ....[6]....
        /*0084*/ 	.word	0xffffffff


	//   ....[7]....
        /*0088*/ 	.word	0xffffffff


	//   ....[8]....
        /*008c*/ 	.word	0xffffffff


	//   ....[9]....
        /*0090*/ 	.word	0xffffffff


	//   ....[10]....
        /*0094*/ 	.word	0xffffffff


	//   ....[11]....
        /*0098*/ 	.word	0xffffffff


	//   ....[12]....
        /*009c*/ 	.word	0xffffffff


	//   ....[13]....
        /*00a0*/ 	.word	0xffffffff


	//   ....[14]....
        /*00a4*/ 	.word	0xffffffff


	//   ....[15]....
        /*00a8*/ 	.word	0xffffffff


	//   ....[16]....
        /*00ac*/ 	.word	0x05000006


	//   ....[17]....
        /*00b0*/ 	.word	0x05000006


	//   ....[18]....
        /*00b4*/ 	.word	0x05000006


	//----- nvinfo : EIATTR_COOP_GROUP_INSTR_OFFSETS
	.align		4
.L_10341:
        /*00b8*/ 	.byte	0x04, 0x28
        /*00ba*/ 	.short	(.L_10343 - .L_10342)


	//   ....[0]....
.L_10342:
        /*00bc*/ 	.word	0x00001140


	//   ....[1]....
        /*00c0*/ 	.word	0x00001180


	//   ....[2]....
        /*00c4*/ 	.word	0x000014e0


	//   ....[3]....
        /*00c8*/ 	.word	0x00001510


	//   ....[4]....
        /*00cc*/ 	.word	0x00001bb0


	//   ....[5]....
        /*00d0*/ 	.word	0x00001be0


	//   ....[6]....
        /*00d4*/ 	.word	0x00001e80


	//   ....[7]....
        /*00d8*/ 	.word	0x00001eb0


	//   ....[8]....
        /*00dc*/ 	.word	0x00003160


	//   ....[9]....
        /*00e0*/ 	.word	0x000031d0


	//   ....[10]....
        /*00e4*/ 	.word	0x00003210


	//   ....[11]....
        /*00e8*/ 	.word	0x00003230


	//   ....[12]....
        /*00ec*/ 	.word	0x00003260


	//   ....[13]....
        /*00f0*/ 	.word	0x00003350


	//   ....[14]....
        /*00f4*/ 	.word	0x00003370


	//   ....[15]....
        /*00f8*/ 	.word	0x00003390


	//   ....[16]....
        /*00fc*/ 	.word	0x000035d0


	//   ....[17]....
        /*0100*/ 	.word	0x00003640


	//   ....[18]....
        /*0104*/ 	.word	0x000036b0


	//----- nvinfo : EIATTR_EXIT_INSTR_OFFSETS
	.align		4
.L_10343:
        /*0108*/ 	.byte	0x04, 0x1c
        /*010a*/ 	.short	(.L_10345 - .L_10344)


	//   ....[0]....
.L_10344:
        /*010c*/ 	.word	0x000000d0


	//   ....[1]....
        /*0110*/ 	.word	0x00003470


	//   ....[2]....
        /*0114*/ 	.word	0x00003580


	//----- nvinfo : EIATTR_MAX_THREADS
	.align		4
.L_10345:
        /*0118*/ 	.byte	0x04, 0x05
        /*011a*/ 	.short	(.L_10347 - .L_10346)
.L_10346:
        /*011c*/ 	.word	0x00000100
        /*0120*/ 	.word	0x00000001
        /*0124*/ 	.word	0x00000001


	//----- nvinfo : EIATTR_CRS_STACK_SIZE
	.align		4
.L_10347:
        /*0128*/ 	.byte	0x04, 0x1e
        /*012a*/ 	.short	(.L_10349 - .L_10348)
.L_10348:
        /*012c*/ 	.word	0x00000000


	//----- nvinfo : EIATTR_CBANK_PARAM_SIZE
	.align		4
.L_10349:
        /*0130*/ 	.byte	0x03, 0x19
        /*0132*/ 	.short	0x0060


	//----- nvinfo : EIATTR_PARAM_CBANK
	.align		4
        /*0134*/ 	.byte	0x04, 0x0a
        /*0136*/ 	.short	(.L_10351 - .L_10350)
	.align		4
.L_10350:
        /*0138*/ 	.word	index@(.nv.constant0._ZN18transformer_engine6detail38cast_transpose_fused_kernel_notalignedILb1ELb1ELb0EfNS_16CTDBiasDActParamI6__halfS3_13__nv_bfloat16fEELi2ELi2ENS_5EmptyEXadL_ZNS_5dreluIffEET_T0_RKS6_EEEEvT3_mmm)
        /*013c*/ 	.short	0x0210
        /*013e*/ 	.short	0x0060


	//----- nvinfo : EIATTR_SW_WAR
	.align		4
.L_10351:
        /*0140*/ 	.byte	0x04, 0x36
        /*0142*/ 	.short	(.L_10353 - .L_10352)
.L_10352:
        /*0144*/ 	.word	0x00000008
.L_10353:


//--------------------- .nv.info._ZN18transformer_engine6detail38cast_transpose_fused_kernel_notalignedILb1ELb1ELb0EfNS_16CTDBiasDActParamI6__halfS3_S3_fEELi2ELi2ENS_5EmptyEXadL_ZNS_5dreluIffEET_T0_RKS5_EEEEvT3_mmm --------------------------
	.section	.nv.info._ZN18transformer_engine6detail38cast_transpose_fused_kernel_notalignedILb1ELb1ELb0EfNS_16CTDBiasDActParamI6__halfS3_S3_fEELi2ELi2ENS_5EmptyEXadL_ZNS_5dreluIffEET_T0_RKS5_EEEEvT3_mmm,"",@"SHT_CUDA_INFO"
	.sectionflags	@""
	.align	4


	//----- nvinfo : EIATTR_CUDA_API_VERSION
	.align		4
        /*0000*/ 	.byte	0x04, 0x37
        /*0002*/ 	.short	(.L_10355 - .L_10354)
.L_10354:
        /*0004*/ 	.word	0x00000082


	//----- nvinfo : EIATTR_KPARAM_INFO
	.align		4
.L_10355:
        /*0008*/ 	.byte	0x04, 0x17
        /*000a*/ 	.short	(.L_10357 - .L_10356)
.L_10356:
        /*000c*/ 	.word	0x00000000
        /*0010*/ 	.short	0x0003
        /*0012*/ 	.short	0x0058
        /*0014*/ 	.byte	0x00, 0xf0, 0x21, 0x00


	//----- nvinfo : EIATTR_KPARAM_INFO
	.align		4
.L_10357:
        /*0018*/ 	.byte	0x04, 0x17
        /*001a*/ 	.short	(.L_10359 - .L_10358)
.L_10358:
        /*001c*/ 	.word	0x00000000
        /*0020*/ 	.short	0x0002
        /*0022*/ 	.short	0x0050
        /*0024*/ 	.byte	0x00, 0xf0, 0x21, 0x00


	//----- nvinfo : EIATTR_KPARAM_INFO
	.align		4
.L_10359:
        /*0028*/ 	.byte	0x04, 0x17
        /*002a*/ 	.short	(.L_10361 - .L_10360)
.L_10360:
        /*002c*/ 	.word	0x00000000
        /*0030*/ 	.short	0x0001
        /*0032*/ 	.short	0x0048
        /*0034*/ 	.byte	0x00, 0xf0, 0x21, 0x00


	//----- nvinfo : EIATTR_KPARAM_INFO
	.align		4
.L_10361:
        /*0038*/ 	.byte	0x04, 0x17
        /*003a*/ 	.short	(.L_10363 - .L_10362)
.L_10362:
        /*003c*/ 	.word	0x00000000
        /*0040*/ 	.short	0x0000
        /*0042*/ 	.short	0x0000
        /*0044*/ 	.byte	0x00, 0xf0, 0x21, 0x01


	//----- nvinfo : EIATTR_SPARSE_MMA_MASK
	.align		4
.L_10363:
        /*0048*/ 	.byte	0x03, 0x50
        /*004a*/ 	.short	0x0000


	//----- nvinfo : EIATTR_MAXREG_COUNT
	.align		4
        /*004c*/ 	.byte	0x03, 0x1b
        /*004e*/ 	.short	0x00ff


	//----- nvinfo : EIATTR_NUM_BARRIERS
	.align		4
        /*0050*/ 	.byte	0x02, 0x4c
        /*0052*/ 	.byte	0x01
	.zero		1


	//----- nvinfo : EIATTR_MERCURY_ISA_VERSION
	.align		4
        /*0054*/ 	.byte	0x03, 0x5f
        /*0056*/ 	.short	0x0101


	//----- nvinfo : EIATTR_INT_WARP_WIDE_INSTR_OFFSETS
	.align		4
        /*0058*/ 	.byte	0x04, 0x31
        /*005a*/ 	.short	(.L_10365 - .L_10364)


	//   ....[0]....
.L_10364:
        /*005c*/ 	.word	0x000008a0


	//   ....[1]....
        /*0060*/ 	.word	0x00000d20


	//   ....[2]....
        /*0064*/ 	.word	0x00001440


	//----- nvinfo : EIATTR_COOP_GROUP_MASK_REGIDS
	.align		4
.L_10365:
        /*0068*/ 	.byte	0x04, 0x29
        /*006a*/ 	.short	(.L_10367 - .L_10366)


	//   ....[0]....
.L_10366:
        /*006c*/ 	.word	0xffffffff


	//   ....[1]....
        /*0070*/ 	.word	0xffffffff


	//   ....[2]....
        /*0074*/ 	.word	0xffffffff


	//   ....[3]....
        /*0078*/ 	.word	0xffffffff


	//   ....[4]....
        /*007c*/ 	.word	0xffffffff


	//   ....[5]....
        /*0080*/ 	.word	0xffffffff


	//   ....[6]....
        /*0084*/ 	.word	0xffffffff


	//   ....[7]....
        /*0088*/ 	.word	0xffffffff


	//   ....[8]....
        /*008c*/ 	.word	0xffffffff


	//   ....[9]....
        /*0090*/ 	.word	0xffffffff


	//   ....[10]....
        /*0094*/ 	.word	0xffffffff


	//   ....[11]....
        /*0098*/ 	.word	0xffffffff


	//   ....[12]....
        /*009c*/ 	.word	0xffffffff


	//   ....[13]....
        /*00a0*/ 	.word	0xffffffff


	//   ....[14]....
        /*00a4*/ 	.word	0xffffffff


	//   ....[15]....
        /*00a8*/ 	.word	0xffffffff


	//   ....[16]....
        /*00ac*/ 	.word	0x05000006


	//   ....[17]....
        /*00b0*/ 	.word	0x05000006


	//   ....[18]....
        /*00b4*/ 	.word	0x05000006


	//----- nvinfo : EIATTR_COOP_GROUP_INSTR_OFFSETS
	.align		4
.L_10367:
        /*00b8*/ 	.byte	0x04, 0x28
        /*00ba*/ 	.short	(.L_10369 - .L_10368)


	//   ....[0]....
.L_10368:
        /*00bc*/ 	.word	0x00001140


	//   ....[1]....
        /*00c0*/ 	.word	0x00001180


	//   ....[2]....
        /*00c4*/ 	.word	0x000014e0


	//   ....[3]....
        /*00c8*/ 	.word	0x00001510


	//   ....[4]....
        /*00cc*/ 	.word	0x00001bb0


	//   ....[5]....
        /*00d0*/ 	.word	0x00001be0


	//   ....[6]....
        /*00d4*/ 	.word	0x00001e80


	//   ....[7]....
        /*00d8*/ 	.word	0x00001eb0


	//   ....[8]....
        /*00dc*/ 	.word	0x00003160


	//   ....[9]....
        /*00e0*/ 	.word	0x000031d0


	//   ....[10]....
        /*00e4*/ 	.word	0x00003210


	//   ....[11]....
        /*00e8*/ 	.word	0x00003230


	//   ....[12]....
        /*00ec*/ 	.word	0x00003260


	//   ....[13]....
        /*00f0*/ 	.word	0x00003350


	//   ....[14]....
        /*00f4*/ 	.word	0x00003370


	//   ....[15]....
        /*00f8*/ 	.word	0x00003390


	//   ....[16]....
        /*00fc*/ 	.word	0x000035d0


	//   ....[17]....
        /*0100*/ 	.word	0x00003640


	//   ....[18]....
        /*0104*/ 	.word	0x000036b0


	//----- nvinfo : EIATTR_EXIT_INSTR_OFFSETS
	.align		4
.L_10369:
        /*0108*/ 	.byte	0x04, 0x1c
        /*010a*/ 	.short	(.L_10371 - .L_10370)


	//   ....[0]....
.L_10370:
        /*010c*/ 	.word	0x000000d0


	//   ....[1]....
        /*0110*/ 	.word	0x00003470


	//   ....[2]....
        /*0114*/ 	.word	0x00003580


	//----- nvinfo : EIATTR_MAX_THREADS
	.align		4
.L_10371:
        /*0118*/ 	.byte	0x04, 0x05
        /*011a*/ 	.short	(.L_10373 - .L_10372)
.L_10372:
        /*011c*/ 	.word	0x00000100
        /*0120*/ 	.word	0x00000001
        /*0124*/ 	.word	0x00000001


	//----- nvinfo : EIATTR_CRS_STACK_SIZE
	.align		4
.L_10373:
        /*0128*/ 	.byte	0x04, 0x1e
        /*012a*/ 	.short	(.L_10375 - .L_10374)
.L_10374:
        /*012c*/ 	.word	0x00000000


	//----- nvinfo : EIATTR_CBANK_PARAM_SIZE
	.align		4
.L_10375:
        /*0130*/ 	.byte	0x03, 0x19
        /*0132*/ 	.short	0x0060


	//----- nvinfo : EIATTR_PARAM_CBANK
	.align		4
        /*0134*/ 	.byte	0x04, 0x0a
        /*0136*/ 	.short	(.L_10377 - .L_10376)
	.align		4
.L_10376:
        /*0138*/ 	.word	index@(.nv.constant0._ZN18transformer_engine6detail38cast_transpose_fused_kernel_notalignedILb1ELb1ELb0EfNS_16CTDBiasDActParamI6__halfS3_S3_fEELi2ELi2ENS_5EmptyEXadL_ZNS_5dreluIffEET_T0_RKS5_EEEEvT3_mmm)
        /*013c*/ 	.short	0x0210
        /*013e*/ 	.short	0x0060


	//----- nvinfo : EIATTR_SW_WAR
	.align		4
.L_10377:
        /*0140*/ 	.byte	0x04, 0x36
        /*0142*/ 	.short	(.L_10379 - .L_10378)
.L_10378:
        /*0144*/ 	.word	0x00000008
.L_10379:


//--------------------- .nv.info._ZN18transformer_engine6detail38cast_transpose_fused_kernel_notalignedILb1ELb1ELb0EfNS_16CTDBiasDActParamI6__halfS3_ffEELi2ELi1ENS_5EmptyEXadL_ZNS_5dreluIffEET_T0_RKS5_EEEEvT3_mmm --------------------------
	.section	.nv.info._ZN18transformer_engine6detail38cast_transpose_fused_kernel_notalignedILb1ELb1ELb0EfNS_16CTDBiasDActParamI6__halfS3_ffEELi2ELi1ENS_5EmptyEXadL_ZNS_5dreluIffEET_T0_RKS5_EEEEvT3_mmm,"",@"SHT_CUDA_INFO"
	.sectionflags	@""
	.align	4


	//----- nvinfo : EIATTR_CUDA_API_VERSION
	.align		4
        /*0000*/ 	.byte	0x04, 0x37
        /*0002*/ 	.short	(.L_10381 - .L_10380)
.L_10380:
        /*0004*/ 	.word	0x00000082


	//----- nvinfo : EIATTR_KPARAM_INFO
	.align		4
.L_10381:
        /*0008*/ 	.byte	0x04, 0x17
        /*000a*/ 	.short	(.L_10383 - .L_10382)
.L_10382:
        /*000c*/ 	.word	0x00000000
        /*0010*/ 	.short	0x0003
        /*0012*/ 	.short	0x0058
        /*0014*/ 	.byte	0x00, 0xf0, 0x21, 0x00


	//----- nvinfo : EIATTR_KPARAM_INFO
	.align		4
.L_10383:
        /*0018*/ 	.byte	0x04, 0x17
        /*001a*/ 	.short	(.L_10385 - .L_10384)
.L_10384:
        /*001c*/ 	.word	0x00000000
        /*0020*/ 	.short	0x0002
        /*0022*/ 	.short	0x0050
        /*0024*/ 	.byte	0x00, 0xf0, 0x21, 0x00


	//----- nvinfo : EIATTR_KPARAM_INFO
	.align		4
.L_10385:
        /*0028*/ 	.byte	0x04, 0x17
        /*002a*/ 	.short	(.L_10387 - .L_10386)
.L_10386:
        /*002c*/ 	.word	0x00000000
        /*0030*/ 	.short	0x0001
        /*0032*/ 	.short	0x0048
        /*0034*/ 	.byte	0x00, 0xf0, 0x21, 0x00


	//----- nvinfo : EIATTR_KPARAM_INFO
	.align		4
.L_10387:
        /*0038*/ 	.byte	0x04, 0x17
        /*003a*/ 	.short	(.L_10389 - .L_10388)
.L_10388:
        /*003c*/ 	.word	0x00000000
        /*0040*/ 	.short	0x0000
        /*0042*/ 	.short	0x0000
        /*0044*/ 	.byte	0x00, 0xf0, 0x21, 0x01


	//----- nvinfo : EIATTR_SPARSE_MMA_MASK
	.align		4
.L_10389:
        /*0048*/ 	.byte	0x03, 0x50
        /*004a*/ 	.short	0x0000


	//----- nvinfo : EIATTR_MAXREG_COUNT
	.align		4
        /*004c*/ 	.byte	0x03, 0x1b
        /*004e*/ 	.short	0x00ff


	//----- nvinfo : EIATTR_NUM_BARRIERS
	.align		4
        /*0050*/ 	.byte	0x02, 0x4c
        /*0052*/ 	.byte	0x01
	.zero		1


	//----- nvinfo : EIATTR_MERCURY_ISA_VERSION
	.align		4
        /*0054*/ 	.byte	0x03, 0x5f
        /*0056*/ 	.short	0x0101


	//----- nvinfo : EIATTR_COOP_GROUP_MASK_REGIDS
	.align		4
        /*0058*/ 	.byte	0x04, 0x29
        /*005a*/ 	.short	(.L_10391 - .L_10390)


	//   ....[0]....
.L_10390:
        /*005c*/ 	.word	0xffffffff


	//   ....[1]....
        /*0060*/ 	.word	0xffffffff


	//   ....[2]....
        /*0064*/ 	.word	0xffffffff


	//   ....[3]....
        /*0068*/ 	.word	0xffffffff


	//   ....[4]....
        /*006c*/ 	.word	0xffffffff


	//   ....[5]....
        /*0070*/ 	.word	0xffffffff


	//   ....[6]....
        /*0074*/ 	.word	0xffffffff


	//   ....[7]....
        /*0078*/ 	.word	0xffffffff


	//   ....[8]....
        /*007c*/ 	.word	0xffffffff


	//   ....[9]....
        /*0080*/ 	.word	0xffffffff


	//   ....[10]....
        /*0084*/ 	.word	0xffffffff


	//   ....[11]....
        /*0088*/ 	.word	0xffffffff


	//   ....[12]....
        /*008c*/ 	.word	0xffffffff


	//   ....[13]....
        /*0090*/ 	.word	0xffffffff


	//   ....[14]....
        /*0094*/ 	.word	0xffffffff


	//   ....[15]....
        /*0098*/ 	.word	0xffffffff


	//   ....[16]....
        /*009c*/ 	.word	0x05000006


	//   ....[17]....
        /*00a0*/ 	.word	0x05000006


	//   ....[18]....
        /*00a4*/ 	.word	0x05000006


	//----- nvinfo : EIATTR_COOP_GROUP_INSTR_OFFSETS
	.align		4
.L_10391:
        /*00a8*/ 	.byte	0x04, 0x28
        /*00aa*/ 	.short	(.L_10393 - .L_10392)


	//   ....[0]....
.L_10392:
        /*00ac*/ 	.word	0x00001080


	//   ....[1]....
        /*00b0*/ 	.word	0x000010b0


	//   ....[2]....
        /*00b4*/ 	.word	0x00001160


	//   ....[3]....
        /*00b8*/ 	.word	0x00001230


	//   ....[4]....
        /*00bc*/ 	.word	0x00001470


	//   ....[5]....
        /*00c0*/ 	.word	0x000014e0


	//   ....[6]....
        /*00c4*/ 	.word	0x00001510


	//   ....[7]....
        /*00c8*/ 	.word	0x00001520


	//   ....[8]....
        /*00cc*/ 	.word	0x000028d0


	//   ....[9]....
        /*00d0*/ 	.word	0x00002930


	//   ....[10]....
        /*00d4*/ 	.word	0x00002980


	//   ....[11]....
        /*00d8*/ 	.word	0x000029a0


	//   ....[12]....
        /*00dc*/ 	.word	0x000029c0


	//   ....[13]....
        /*00e0*/ 	.word	0x00002ab0


	//   ....[14]....
        /*00e4*/ 	.word	0x00002ad0


	//   ....[15]....
        /*00e8*/ 	.word	0x00002af0


	//   ....[16]....
        /*00ec*/ 	.word	0x00002d30


	//   ....[17]....
        /*00f0*/ 	.word	0x00002da0


	//   ....[18]....
        /*00f4*/ 	.word	0x00002e10


	//----- nvinfo : EIATTR_EXIT_INSTR_OFFSETS
	.align		4
.L_10393:
        /*00f8*/ 	.byte	0x04, 0x1c
        /*00fa*/ 	.short	(.L_10395 - .L_10394)


	//   ....[0]....
.L_10394:
        /*00fc*/ 	.word	0x000000d0


	//   ....[1]....
        /*0100*/ 	.word	0x00002bd0


	//   ....[2]....
        /*0104*/ 	.word	0x00002ce0


	//----- nvinfo : EIATTR_MAX_THREADS
	.align		4
.L_10395:
        /*0108*/ 	.byte	0x04, 0x05
        /*010a*/ 	.short	(.L_10397 - .L_10396)
.L_10396:
        /*010c*/ 	.word	0x00000100
        /*0110*/ 	.word	0x00000001
        /*0114*/ 	.word	0x00000001


	//----- nvinfo : EIATTR_CRS_STACK_SIZE
	.align		4
.L_10397:
        /*0118*/ 	.byte	0x04, 0x1e
        /*011a*/ 	.short	(.L_10399 - .L_10398)
.L_10398:
        /*011c*/ 	.word	0x00000000


	//----- nvinfo : EIATTR_CBANK_PARAM_SIZE
	.align		4
.L_10399:
        /*0120*/ 	.byte	0x03, 0x19
        /*0122*/ 	.short	0x0060


	//----- nvinfo : EIATTR_PARAM_CBANK
	.align		4
        /*0124*/ 	.byte	0x04, 0x0a
        /*0126*/ 	.short	(.L_10401 - .L_10400)
	.align		4
.L_10400:
        /*0128*/ 	.word	index@(.nv.constant0._ZN18transformer_engine6detail38cast_transpose_fused_kernel_notalignedILb1ELb1ELb0EfNS_16CTDBiasDActParamI6__halfS3_ffEELi2ELi1ENS_5EmptyEXadL_ZNS_5dreluIffEET_T0_RKS5_EEEEvT3_mmm)
        /*012c*/ 	.short	0x0210
        /*012e*/ 	.short	0x0060


	//----- nvinfo : EIATTR_SW_WAR
	.align		4
.L_10401:
        /*0130*/ 	.byte	0x04, 0x36
        /*0132*/ 	.short	(.L_10403 - .L_10402)
.L_10402:
        /*0134*/ 	.word	0x00000008
.L_10403:


//--------------------- .nv.info._ZN18transformer_engine6detail38cast_transpose_fused_kernel_notalignedILb1ELb1ELb0EfNS_16CTDBiasDActParamIff13__nv_fp8_e4m3fEELi1ELi4ENS_5EmptyEXadL_ZNS_5dreluIffEET_T0_RKS5_EEEEvT3_mmm --------------------------
	.section	.nv.info._ZN18transformer_engine6detail38cast_transpose_fused_kernel_notalignedILb1ELb1ELb0EfNS_16CTDBiasDActParamIff13__nv_fp8_e4m3fEELi1ELi4ENS_5EmptyEXadL_ZNS_5dreluIffEET_T0_RKS5_EEEEvT3_mmm,"",@"SHT_CUDA_INFO"
	.sectionflags	@""
	.align	4


	//----- nvinfo : EIATTR_CUDA_API_VERSION
	.align		4
        /*0000*/ 	.byte	0x04, 0x37
        /*0002*/ 	.short	(.L_10405 - .L_10404)
.L_10404:
        /*0004*/ 	.word	0x00000082


	//----- nvinfo : EIATTR_KPARAM_INFO
	.align		4
.L_10405:
        /*0008*/ 	.byte	0x04, 0x17
        /*000a*/ 	.short	(.L_10407 - .L_10406)
.L_10406:
        /*000c*/ 	.word	0x00000000
        /*0010*/ 	.short	0x0003
        /*0012*/ 	.short	0x0058
        /*0014*/ 	.byte	0x00, 0xf0, 0x21, 0x00


	//----- nvinfo : EIATTR_KPARAM_INFO
	.align		4
.L_10407:
        /*0018*/ 	.byte	0x04, 0x17
        /*001a*/ 	.short	(.L_10409 - .L_10408)
.L_10408:
        /*001c*/ 	.word	0x00000000
        /*0020*/ 	.short	0x0002
        /*0022*/ 	.short	0x0050
        /*0024*/ 	.byte	0x00, 0xf0, 0x21, 0x00


	//----- nvinfo : EIATTR_KPARAM_INFO
	.align		4
.L_10409:
        /*0028*/ 	.byte	0x04, 0x17
        /*002a*/ 	.short	(.L_10411 - .L_10410)
.L_10410:
        /*002c*/ 	.word	0x00000000
        /*0030*/ 	.short	0x0001
        /*0032*/ 	.short	0x0048
        /*0034*/ 	.byte	0x00, 0xf0, 0x21, 0x00


	//----- nvinfo : EIATTR_KPARAM_INFO
	.align		4
.L_10411:
        /*0038*/ 	.byte	0x04, 0x17
        /*003a*/ 	.short	(.L_10413 - .L_10412)
.L_10412:
        /*003c*/ 	.word	0x00000000
        /*0040*/ 	.short	0x0000
        /*0042*/ 	.short	0x0000
        /*0044*/ 	.byte	0x00, 0xf0, 0x21, 0x01


	//----- nvinfo : EIATTR_SPARSE_MMA_MASK
	.align		4
.L_10413:
        /*0048*/ 	.byte	0x03, 0x50
        /*004a*/ 	.short	0x0000


	//----- nvinfo : EIATTR_MAXREG_COUNT
	.align		4
        /*004c*/ 	.byte	0x03, 0x1b
        /*004e*/ 	.short	0x00ff


	//----- nvinfo : EIATTR_NUM_BARRIERS
	.align		4
        /*0050*/ 	.byte	0x02, 0x4c
        /*0052*/ 	.byte	0x01
	.zero		1


	//----- nvinfo : EIATTR_MERCURY_ISA_VERSION
	.align		4
        /*0054*/ 	.byte	0x03, 0x5f
        /*0056*/ 	.short	0x0101


	//----- nvinfo : EIATTR_COOP_GROUP_MASK_REGIDS
	.align		4
        /*0058*/ 	.byte	0x04, 0x29
        /*005a*/ 	.short	(.L_10415 - .L_10414)


	//   ....[0]....
.L_10414:
        /*005c*/ 	.word	0xffffffff


	//   ....[1]....
        /*0060*/ 	.word	0xffffffff


	//   ....[2]....
        /*0064*/ 	.word	0xffffffff


	//   ....[3]....
        /*0068*/ 	.word	0xffffffff


	//   ....[4]....
        /*006c*/ 	.word	0xffffffff


	//   ....[5]....
        /*0070*/ 	.word	0xffffffff


	//   ....[6]....
        /*0074*/ 	.word	0xffffffff


	//   ....[7]....
        /*0078*/ 	.word	0xffffffff


	//   ....[8]....
        /*007c*/ 	.word	0xffffffff


	//   ....[9]....
        /*0080*/ 	.word	0xffffffff


	//   ....[10]....
        /*0084*/ 	.word	0xffffffff


	//   ....[11]....
        /*0088*/ 	.word	0xffffffff


	//   ....[12]....
        /*008c*/ 	.word	0x05000005


	//   ....[13]....
        /*0090*/ 	.word	0x05000005


	//   ....[14]....
        /*0094*/ 	.word	0x05000005


	//----- nvinfo : EIATTR_COOP_GROUP_INSTR_OFFSETS
	.align		4
.L_10415:
        /*0098*/ 	.byte	0x04, 0x28
        /*009a*/ 	.short	(.L_10417 - .L_10416)


	//   ....[0]....
.L_10416:
        /*009c*/ 	.word	0x00001b90


	//   ....[1]....
        /*00a0*/ 	.word	0x000021e0


	//   ....[2]....
        /*00a4*/ 	.word	0x00002850


	//   ....[3]....
        /*00a8*/ 	.word	0x000028c0


	//   ....[4]....
        /*00ac*/ 	.word	0x00003430


	//   ....[5]....
        /*00b0*/ 	.word	0x00003490


	//   ....[6]....
        /*00b4*/ 	.word	0x000034e0


	//   ....[7]....
        /*00b8*/ 	.word	0x00003500


	//   ....[8]....
        /*00bc*/ 	.word	0x00003520


	//   ....[9]....
        /*00c0*/ 	.word	0x00003610


	//   ....[10]....
        /*00c4*/ 	.word	0x00003630


	//   ....[11]....
        /*00c8*/ 	.word	0x00003650


	//   ....[12]....
        /*00cc*/ 	.word	0x00003870


	//   ....[13]....
        /*00d0*/ 	.word	0x000038e0


	//   ....[14]....
        /*00d4*/ 	.word	0x00003950


	//----- nvinfo : EIATTR_EXIT_INSTR_OFFSETS
	.align		4
.L_10417:
        /*00d8*/ 	.byte	0x04, 0x1c
        /*00da*/ 	.short	(.L_10419 - .L_10418)


	//   ....[0]....
.L_10418:
        /*00dc*/ 	.word	0x000000d0


	//   ....[1]....
        /*00e0*/ 	.word	0x00003730


	//   ....[2]....
        /*00e4*/ 	.word	0x00003820


	//----- nvinfo : EIATTR_MAX_THREADS
	.align		4
.L_10419:
        /*00e8*/ 	.byte	0x04, 0x05
        /*00ea*/ 	.short	(.L_10421 - .L_10420)
.L_10420:
        /*00ec*/ 	.word	0x00000100
        /*00f0*/ 	.word	0x00000001
        /*00f4*/ 	.word	0x00000001


	//----- nvinfo : EIATTR_CRS_STACK_SIZE
	.align		4
.L_10421:
        /*00f8*/ 	.byte	0x04, 0x1e
        /*00fa*/ 	.short	(.L_10423 - .L_10422)
.L_10422:
        /*00fc*/ 	.word	0x00000000


	//----- nvinfo : EIATTR_CBANK_PARAM_SIZE
	.align		4
.L_10423:
        /*0100*/ 	.byte	0x03, 0x19
        /*0102*/ 	.short	0x0060


	//----- nvinfo : EIATTR_PARAM_CBANK
	.align		4
        /*0104*/ 	.byte	0x04, 0x0a
        /*0106*/ 	.short	(.L_10425 - .L_10424)
	.align		4
.L_10424:
        /*0108*/ 	.word	index@(.nv.constant0._ZN18transformer_engine6detail38cast_transpose_fused_kernel_notalignedILb1ELb1ELb0EfNS_16CTDBiasDActParamIff13__nv_fp8_e4m3fEELi1ELi4ENS_5EmptyEXadL_ZNS_5dreluIffEET_T0_RKS5_EEEEvT3_mmm)
        /*010c*/ 	.short	0x0210
        /*010e*/ 	.short	0x0060


	//----- nvinfo : EIATTR_SW_WAR
	.align		4
.L_10425:
        /*0110*/ 	.byte	0x04, 0x36
        /*0112*/ 	.short	(.L_10427 - .L_10426)
.L_10426:
        /*0114*/ 	.word	0x00000008
.L_10427:


//--------------------- .nv.info._ZN18transformer_engine6detail38cast_transpose_fused_kernel_notalignedILb1ELb1ELb0EfNS_16CTDBiasDActParamIff13__nv_fp8_e5m2fEELi1ELi4ENS_5EmptyEXadL_ZNS_5dreluIffEET_T0_RKS5_EEEEvT3_mmm --------------------------
	.section	.nv.info._ZN18transformer_engine6detail38cast_transpose_fused_kernel_notalignedILb1ELb1ELb0EfNS_16CTDBiasDActParamIff13__nv_fp8_e5m2fEELi1ELi4ENS_5EmptyEXadL_ZNS_5dreluIffEET_T0_RKS5_EEEEvT3_mmm,"",@"SHT_CUDA_INFO"
	.sectionflags	@""
	.align	4


	//----- nvinfo : EIATTR_CUDA_API_VERSION
	.align		4
        /*0000*/ 	.byte	0x04, 0x37
        /*0002*/ 	.short	(.L_10429 - .L_10428)
.L_10428:
        /*0004*/ 	.word	0x00000082


	//----- nvinfo : EIATTR_KPARAM_INFO
	.align		4
.L_10429:
        /*0008*/ 	.byte	0x04, 0x17
        /*000a*/ 	.short	(.L_10431 - .L_10430)
.L_10430:
        /*000c*/ 	.word	0x00000000
        /*0010*/ 	.short	0x0003
        /*0012*/ 	.short	0x0058
        /*0014*/ 	.byte	0x00, 0xf0, 0x21, 0x00


	//----- nvinfo : EIATTR_KPARAM_INFO
	.align		4
.L_10431:
        /*0018*/ 	.byte	0x04, 0x17
        /*001a*/ 	.short	(.L_10433 - .L_10432)
.L_10432:
        /*001c*/ 	.word	0x00000000
        /*0020*/ 	.short	0x0002
        /*0022*/ 	.short	0x0050
        /*0024*/ 	.byte	0x00, 0xf0, 0x21, 0x00


	//----- nvinfo : EIATTR_KPARAM_INFO
	.align		4
.L_10433:
        /*0028*/ 	.byte	0x04, 0x17
        /*002a*/ 	.short	(.L_10435 - .L_10434)
.L_10434:
        /*002c*/ 	.word	0x00000000
        /*0030*/ 	.short	0x0001
        /*0032*/ 	.short	0x0048
        /*0034*/ 	.byte	0x00, 0xf0, 0x21, 0x00


	//----- nvinfo : EIATTR_KPARAM_INFO
	.align		4
.L_10435:
        /*0038*/ 	.byte	0x04, 0x17
        /*003a*/ 	.short	(.L_10437 - .L_10436)
.L_10436:
        /*003c*/ 	.word	0x00000000
        /*0040*/ 	.short	0x0000
        /*0042*/ 	.short	0x0000
        /*0044*/ 	.byte	0x00, 0xf0, 0x21, 0x01


	//----- nvinfo : EIATTR_SPARSE_MMA_MASK
	.align		4
.L_10437:
        /*0048*/ 	.byte	0x03, 0x50
        /*004a*/ 	.short	0x0000


	//----- nvinfo : EIATTR_MAXREG_COUNT
	.align		4
        /*004c*/ 	.byte	0x03, 0x1b
        /*004e*/ 	.short	0x00ff


	//----- nvinfo : EIATTR_NUM_BARRIERS
	.align		4
        /*0050*/ 	.byte	0x02, 0x4c
        /*0052*/ 	.byte	0x01
	.zero		1


	//----- nvinfo : EIATTR_MERCURY_ISA_VERSION
	.align		4
        /*0054*/ 	.byte	0x03, 0x5f
        /*0056*/ 	.short	0x0101


	//----- nvinfo : EIATTR_COOP_GROUP_MASK_REGIDS
	.align		4
        /*0058*/ 	.byte	0x04, 0x29
        /*005a*/ 	.short	(.L_10439 - .L_10438)


	//   ....[0]....
.L_10438:
        /*005c*/ 	.word	0xffffffff


	//   ....[1]....
        /*0060*/ 	.word	0xffffffff


	//   ....[2]....
        /*0064*/ 	.word	0xffffffff


	//   ....[3]....
        /*0068*/ 	.word	0xffffffff


	//   ....[4]....
        /*006c*/ 	.word	0xffffffff


	//   ....[5]....
        /*0070*/ 	.word	0xffffffff


	//   ....[6]....
        /*0074*/ 	.word	0xffffffff


	//   ....[7]....
        /*0078*/ 	.word	0xffffffff


	//   ....[8]....
        /*007c*/ 	.word	0xffffffff


	//   ....[9]....
        /*0080*/ 	.word	0xffffffff


	//   ....[10]....
        /*0084*/ 	.word	0xffffffff


	//   ....[11]....
        /*0088*/ 	.word	0xffffffff


	//   ....[12]....
        /*008c*/ 	.word	0x05000005


	//   ....[13]....
        /*0090*/ 	.word	0x05000005


	//   ....[14]....
        /*0094*/ 	.word	0x05000005


	//----- nvinfo : EIATTR_COOP_GROUP_INSTR_OFFSETS
	.align		4
.L_10439:
        /*0098*/ 	.byte	0x04, 0x28
        /*009a*/ 	.short	(.L_10441 - .L_10440)


	//   ....[0]....
.L_10440:
        /*009c*/ 	.word	0x00001b90


	//   ....[1]....
        /*00a0*/ 	.word	0x000021e0


	//   ....[2]....
        /*00a4*/ 	.word	0x00002850


	//   ....[3]....
        /*00a8*/ 	.word	0x000028c0


	//   ....[4]....
        /*00ac*/ 	.word	0x00003430


	//   ....[5]....
        /*00b0*/ 	.word	0x00003490


	//   ....[6]....
        /*00b4*/ 	.word	0x000034e0


	//   ....[7]....
        /*00b8*/ 	.word	0x00003500


	//   ....[8]....
        /*00bc*/ 	.word	0x00003520


	//   ....[9]....
        /*00c0*/ 	.word	0x00003610


	//   ....[10]....
        /*00c4*/ 	.word	0x00003630


	//   ....[11]....
        /*00c8*/ 	.word	0x00003650


	//   ....[12]....
        /*00cc*/ 	.word	0x00003870


	//   ....[13]....
        /*00d0*/ 	.word	0x000038e0


	//   ....[14]....
        /*00d4*/ 	.word	0x00003950


	//----- nvinfo : EIATTR_EXIT_INSTR_OFFSETS
	.align		4
.L_10441:
        /*00d8*/ 	.byte	0x04, 0x1c
        /*00da*/ 	.short	(.L_10443 - .L_10442)


	//   ....[0]....
.L_10442:
        /*00dc*/ 	.word	0x000000d0


	//   ....[1]....
        /*00e0*/ 	.word	0x00003730


	//   ....[2]....
        /*00e4*/ 	.word	0x00003820


	//----- nvinfo : EIATTR_MAX_THREADS
	.align		4
.L_10443:
        /*00e8*/ 	.byte	0x04, 0x05
        /*00ea*/ 	.short	(.L_10445 - .L_10444)
.L_10444:
        /*00ec*/ 	.word	0x00000100
        /*00f0*/ 	.word	0x00000001
        /*00f4*/ 	.word	0x00000001


	//----- nvinfo : EIATTR_CRS_STACK_SIZE
	.align		4
.L_10445:
        /*00f8*/ 	.byte	0x04, 0x1e
        /*00fa*/ 	.short	(.L_10447 - .L_10446)
.L_10446:
        /*00fc*/ 	.word	0x00000000


	//----- nvinfo : EIATTR_CBANK_PARAM_SIZE
	.align		4
.L_10447:
        /*0100*/ 	.byte	0x03, 0x19
        /*0102*/ 	.short	0x0060


	//----- nvinfo : EIATTR_PARAM_CBANK
	.align		4
        /*0104*/ 	.byte	0x04, 0x0a
        /*0106*/ 	.short	(.L_10449 - .L_10448)
	.align		4
.L_10448:
        /*0108*/ 	.word	index@(.nv.constant0._ZN18transformer_engine6detail38cast_transpose_fused_kernel_notalignedILb1ELb1ELb0EfNS_16CTDBiasDActParamIff13__nv_fp8_e5m2fEELi1ELi4ENS_5EmptyEXadL_ZNS_5dreluIffEET_T0_RKS5_EEEEvT3_mmm)
        /*010c*/ 	.short	0x0210
        /*010e*/ 	.short	0x0060


	//----- nvinfo : EIATTR_SW_WAR
	.align		4
.L_10449:
        /*0110*/ 	.byte	0x04, 0x36
        /*0112*/ 	.short	(.L_10451 - .L_10450)
.L_10450:
        /*0114*/ 	.word	0x00000008
.L_10451:


//--------------------- .nv.info._ZN18transformer_engine6detail38cast_transpose_fused_kernel_notalignedILb1ELb1ELb0EfNS_16CTDBiasDActParamIff13__nv_bfloat16fEELi1ELi2ENS_5EmptyEXadL_ZNS_5dreluIffEET_T0_RKS5_EEEEvT3_mmm --------------------------
	.section	.nv.info._ZN18transformer_engine6detail38cast_transpose_fused_kernel_notalignedILb1ELb1ELb0EfNS_16CTDBiasDActParamIff13__nv_bfloat16fEELi1ELi2ENS_5EmptyEXadL_ZNS_5dreluIffEET_T0_RKS5_EEEEvT3_mmm,"",@"SHT_CUDA_INFO"
	.sectionflags	@""
	.align	4


	//----- nvinfo : EIATTR_CUDA_API_VERSION
	.align		4
        /*0000*/ 	.byte	0x04, 0x37
        /*0002*/ 	.short	(.L_10453 - .L_10452)
.L_10452:
        /*0004*/ 	.word	0x00000082


	//----- nvinfo : EIATTR_KPARAM_INFO
	.align		4
.L_10453:
        /*0008*/ 	.byte	0x04, 0x17
        /*000a*/ 	.short	(.L_10455 - .L_10454)
.L_10454:
        /*000c*/ 	.word	0x00000000
        /*0010*/ 	.short	0x0003
        /*0012*/ 	.short	0x0058
        /*0014*/ 	.byte	0x00, 0xf0, 0x21, 0x00


	//----- nvinfo : EIATTR_KPARAM_INFO
	.align		4
.L_10455:
        /*0018*/ 	.byte	0x04, 0x17
        /*001a*/ 	.short	(.L_10457 - .L_10456)
.L_10456:
        /*001c*/ 	.word	0x00000000
        /*0020*/ 	.short	0x0002
        /*0022*/ 	.short	0x0050
        /*0024*/ 	.byte	0x00, 0xf0, 0x21, 0x00


	//----- nvinfo : EIATTR_KPARAM_INFO
	.align		4
.L_10457:
        /*0028*/ 	.byte	0x04, 0x17
        /*002a*/ 	.short	(.L_10459 - .L_10458)
.L_10458:
        /*002c*/ 	.word	0x00000000
        /*0030*/ 	.short	0x0001
        /*0032*/ 	.short	0x0048
        /*0034*/ 	.byte	0x00, 0xf0, 0x21, 0x00


	//----- nvinfo : EIATTR_KPARAM_INFO
	.align		4
.L_10459:
        /*0038*/ 	.byte	0x04, 0x17
        /*003a*/ 	.short	(.L_10461 - .L_10460)
.L_10460:
        /*003c*/ 	.word	0x00000000
        /*0040*/ 	.short	0x0000
        /*0042*/ 	.short	0x0000
        /*0044*/ 	.byte	0x00, 0xf0, 0x21, 0x01


	//----- nvinfo : EIATTR_SPARSE_MMA_MASK
	.align		4
.L_10461:
        /*0048*/ 	.byte	0x03, 0x50
        /*004a*/ 	.short	0x0000


	//----- nvinfo : EIATTR_MAXREG_COUNT
	.align		4
        /*004c*/ 	.byte	0x03, 0x1b
        /*004e*/ 	.short	0x00ff


	//----- nvinfo : EIATTR_NUM_BARRIERS
	.align		4
        /*0050*/ 	.byte	0x02, 0x4c
        /*0052*/ 	.byte	0x01
	.zero		1


	//----- nvinfo : EIATTR_MERCURY_ISA_VERSION
	.align		4
        /*0054*/ 	.byte	0x03, 0x5f
        /*0056*/ 	.short	0x0101


	//----- nvinfo : EIATTR_INT_WARP_WIDE_INSTR_OFFSETS
	.align		4
        /*0058*/ 	.byte	0x04, 0x31
        /*005a*/ 	.short	(.L_10463 - .L_10462)


	//   ....[0]....
.L_10462:
        /*005c*/ 	.word	0x00000930


	//   ....[1]....
        /*0060*/ 	.word	0x00000c70


	//   ....[2]....
        /*0064*/ 	.word	0x00001130


	//----- nvinfo : EIATTR_COOP_GROUP_MASK_REGIDS
	.align		4
.L_10463:
        /*0068*/ 	.byte	0x04, 0x29
        /*006a*/ 	.short	(.L_10465 - .L_10464)


	//   ....[0]....
.L_10464:
        /*006c*/ 	.word	0xffffffff


	//   ....[1]....
        /*0070*/ 	.word	0xffffffff


	//   ....[2]....
        /*0074*/ 	.word	0xffffffff


	//   ....[3]....
        /*0078*/ 	.word	0xffffffff


	//   ....[4]....
        /*007c*/ 	.word	0xffffffff


	//   ....[5]....
        /*0080*/ 	.word	0xffffffff


	//   ....[6]....
        /*0084*/ 	.word	0xffffffff


	//   ....[7]....
        /*0088*/ 	.word	0xffffffff


	//   ....[8]....
        /*008c*/ 	.word	0xffffffff


	//   ....[9]....
        /*0090*/ 	.word	0xffffffff


	//   ....[10]....
        /*0094*/ 	.word	0xffffffff


	//   ....[11]....
        /*0098*/ 	.word	0xffffffff


	//   ....[12]....
        /*009c*/ 	.word	0x05000006


	//   ....[13]....
        /*00a0*/ 	.word	0x05000006


	//   ....[14]....
        /*00a4*/ 	.word	0x05000006


	//----- nvinfo : EIATTR_COOP_GROUP_INSTR_OFFSETS
	.align		4
.L_10465:
        /*00a8*/ 	.byte	0x04, 0x28
        /*00aa*/ 	.short	(.L_10467 - .L_10466)


	//   ....[0]....
.L_10466:
        /*00ac*/ 	.word	0x00001550


	//   ....[1]....
        /*00b0*/ 	.word	0x00001670


	//   ....[2]....
        /*00b4*/ 	.word	0x00001760


	//   ....[3]....
        /*00b8*/ 	.word	0x000018b0


	//   ....[4]....
        /*00bc*/ 	.word	0x00002300


	//   ....[5]....
        /*00c0*/ 	.word	0x00002360


	//   ....[6]....
        /*00c4*/ 	.word	0x000023b0


	//   ....[7]....
        /*00c8*/ 	.word	0x000023d0


	//   ....[8]....
        /*00cc*/ 	.word	0x000023f0


	//   ....[9]....
        /*00d0*/ 	.word	0x000024e0


	//   ....[10]....
        /*00d4*/ 	.word	0x00002500


	//   ....[11]....
        /*00d8*/ 	.word	0x00002520


	//   ....[12]....
        /*00dc*/ 	.word	0x00002760


	//   ....[13]....
        /*00e0*/ 	.word	0x000027d0


	//   ....[14]....
        /*00e4*/ 	.word	0x00002840


	//----- nvinfo : EIATTR_EXIT_INSTR_OFFSETS
	.align		4
.L_10467:
        /*00e8*/ 	.byte	0x04, 0x1c
        /*00ea*/ 	.short	(.L_10469 - .L_10468)


	//   ....[0]....
.L_10468:
        /*00ec*/ 	.word	0x000000d0


	//   ....[1]....
        /*00f0*/ 	.word	0x00002600


	//   ....[2]....
        /*00f4*/ 	.word	0x00002710


	//----- nvinfo : EIATTR_MAX_THREADS
	.align		4
.L_10469:
        /*00f8*/ 	.byte	0x04, 0x05
        /*00fa*/ 	.short	(.L_10471 - .L_10470)
.L_10470:
        /*00fc*/ 	.word	0x00000100
        /*0100*/ 	.word	0x00000001
        /*0104*/ 	.word	0x00000001


	//----- nvinfo : EIATTR_CRS_STACK_SIZE
	.align		4
.L_10471:
        /*0108*/ 	.byte	0x04, 0x1e
        /*010a*/ 	.short	(.L_10473 - .L_10472)
.L_10472:
        /*010c*/ 	.word	0x00000000


	//----- nvinfo : EIATTR_CBANK_PARAM_SIZE
	.align		4
.L_10473:
        /*0110*/ 	.byte	0x03, 0x19
        /*0112*/ 	.short	0x0060


	//----- nvinfo : EIATTR_PARAM_CBANK
	.align		4
        /*0114*/ 	.byte	0x04, 0x0a
        /*0116*/ 	.short	(.L_10475 - .L_10474)
	.align		4
.L_10474:
        /*0118*/ 	.word	index@(.nv.constant0._ZN18transformer_engine6detail38cast_transpose_fused_kernel_notalignedILb1ELb1ELb0EfNS_16CTDBiasDActParamIff13__nv_bfloat16fEELi1ELi2ENS_5EmptyEXadL_ZNS_5dreluIffEET_T0_RKS5_EEEEvT3_mmm)
        /*011c*/ 	.short	0x0210
        /*011e*/ 	.short	0x0060


	//----- nvinfo : EIATTR_SW_WAR
	.align		4
.L_10475:
        /*0120*/ 	.byte	0x04, 0x36
        /*0122*/ 	.short	(.L_10477 - .L_10476)
.L_10476:
        /*0124*/ 	.word	0x00000008
.L_10477:


//--------------------- .nv.info._ZN18transformer_engine6detail38cast_transpose_fused_kernel_notalignedILb1ELb1ELb0EfNS_16CTDBiasDActParamIff6__halffEELi1ELi2ENS_5EmptyEXadL_ZNS_5dreluIffEET_T0_RKS5_EEEEvT3_mmm --------------------------
	.section	.nv.info._ZN18transformer_engine6detail38cast_transpose_fused_kernel_notalignedILb1ELb1ELb0EfNS_16CTDBiasDActParamIff6__halffEELi1ELi2ENS_5EmptyEXadL_ZNS_5dreluIffEET_T0_RKS5_EEEEvT3_mmm,"",@"SHT_CUDA_INFO"
	.sectionflags	@""
	.align	4


	//----- nvinfo : EIATTR_CUDA_API_VERSION
	.align		4
        /*0000*/ 	.byte	0x04, 0x37
        /*0002*/ 	.short	(.L_10479 - .L_10478)
.L_10478:
        /*0004*/ 	.word	0x00000082


	//----- nvinfo : EIATTR_KPARAM_INFO
	.align		4
.L_10479:
        /*0008*/ 	.byte	0x04, 0x17
        /*000a*/ 	.short	(.L_10481 - .L_10480)
.L_10480:
        /*000c*/ 	.word	0x00000000
        /*0010*/ 	.short	0x0003
        /*0012*/ 	.short	0x0058
        /*0014*/ 	.byte	0x00, 0xf0, 0x21, 0x00


	//----- nvinfo : EIATTR_KPARAM_INFO
	.align		4
.L_10481:
        /*0018*/ 	.byte	0x04, 0x17
        /*001a*/ 	.short	(.L_10483 - .L_10482)
.L_10482:
        /*001c*/ 	.word	0x00000000
        /*0020*/ 	.short	0x0002
        /*0022*/ 	.short	0x0050
        /*0024*/ 	.byte	0x00, 0xf0, 0x21, 0x00


	//----- nvinfo : EIATTR_KPARAM_INFO
	.align		4
.L_10483:
        /*0028*/ 	.byte	0x04, 0x17
        /*002a*/ 	.short	(.L_10485 - .L_10484)
.L_10484:
        /*002c*/ 	.word	0x00000000
        /*0030*/ 	.short	0x0001
        /*0032*/ 	.short	0x0048
        /*0034*/ 	.byte	0x00, 0xf0, 0x21, 0x00


	//----- nvinfo : EIATTR_KPARAM_INFO
	.align		4
.L_10485:
        /*0038*/ 	.byte	0x04, 0x17
        /*003a*/ 	.short	(.L_10487 - .L_10486)
.L_10486:
        /*003c*/ 	.word	0x00000000
        /*0040*/ 	.short	0x0000
        /*0042*/ 	.short	0x0000
        /*0044*/ 	.byte	0x00, 0xf0, 0x21, 0x01


	//----- nvinfo : EIATTR_SPARSE_MMA_MASK
	.align		4
.L_10487:
        /*0048*/ 	.byte	0x03, 0x50
        /*004a*/ 	.short	0x0000


	//----- nvinfo : EIATTR_MAXREG_COUNT
	.align		4
        /*004c*/ 	.byte	0x03, 0x1b
        /*004e*/ 	.short	0x00ff


	//----- nvinfo : EIATTR_NUM_BARRIERS
	.align		4
        /*0050*/ 	.byte	0x02, 0x4c
        /*0052*/ 	.byte	0x01
	.zero		1


	//----- nvinfo : EIATTR_MERCURY_ISA_VERSION
	.align		4
        /*0054*/ 	.byte	0x03, 0x5f
        /*0056*/ 	.short	0x0101


	//----- nvinfo : EIATTR_INT_WARP_WIDE_INSTR_OFFSETS
	.align		4
        /*0058*/ 	.byte	0x04, 0x31
        /*005a*/ 	.short	(.L_10489 - .L_10488)


	//   ....[0]....
.L_10488:
        /*005c*/ 	.word	0x00000930


	//   ....[1]....
        /*0060*/ 	.word	0x00000c70


	//   ....[2]....
        /*0064*/ 	.word	0x00001130


	//----- nvinfo : EIATTR_COOP_GROUP_MASK_REGIDS
	.align		4
.L_10489:
        /*0068*/ 	.byte	0x04, 0x29
        /*006a*/ 	.short	(.L_10491 - .L_10490)


	//   ....[0]....
.L_10490:
        /*006c*/ 	.word	0xffffffff


	//   ....[1]....
        /*0070*/ 	.word	0xffffffff


	//   ....[2]....
        /*0074*/ 	.word	0xffffffff


	//   ....[3]....
        /*0078*/ 	.word	0xffffffff


	//   ....[4]....
        /*007c*/ 	.word	0xffffffff


	//   ....[5]....
        /*0080*/ 	.word	0xffffffff


	//   ....[6]....
        /*0084*/ 	.word	0xffffffff


	//   ....[7]....
        /*0088*/ 	.word	0xffffffff


	//   ....[8]....
        /*008c*/ 	.word	0xffffffff


	//   ....[9]....
        /*0090*/ 	.word	0xffffffff


	//   ....[10]....
        /*0094*/ 	.word	0xffffffff


	//   ....[11]....
        /*0098*/ 	.word	0xffffffff


	//   ....[12]....
        /*009c*/ 	.word	0x05000006


	//   ....[13]....
        /*00a0*/ 	.word	0x05000006


	//   ....[14]....
        /*00a4*/ 	.word	0x05000006


	//----- nvinfo : EIATTR_COOP_GROUP_INSTR_OFFSETS
	.align		4
.L_10491:
        /*00a8*/ 	.byte	0x04, 0x28
        /*00aa*/ 	.short	(.L_10493 - .L_10492)


	//   ....[0]....
.L_10492:
        /*00ac*/ 	.word	0x00001550


	//   ....[1]....
        /*00b0*/ 	.word	0x00001670


	//   ....[2]....
        /*00b4*/ 	.word	0x00001760


	//   ....[3]....
        /*00b8*/ 	.word	0x000018b0


	//   ....[4]....
        /*00bc*/ 	.word	0x00002300


	//   ....[5]....
        /*00c0*/ 	.word	0x00002360


	//   ....[6]....
        /*00c4*/ 	.word	0x000023b0


	//   ....[7]....
        /*00c8*/ 	.word	0x000023d0


	//   ....[8]....
        /*00cc*/ 	.word	0x000023f0


	//   ....[9]....
        /*00d0*/ 	.word	0x000024e0


	//   ....[10]....
        /*00d4*/ 	.word	0x00002500


	//   ....[11]....
        /*00d8*/ 	.word	0x00002520


	//   ....[12]....
        /*00dc*/ 	.word	0x00002760


	//   ....[13]....
        /*00e0*/ 	.word	0x000027d0


	//   ....[14]....
        /*00e4*/ 	.word	0x00002840


	//----- nvinfo : EIATTR_EXIT_INSTR_OFFSETS
	.align		4
.L_10493:
        /*00e8*/ 	.byte	0x04, 0x1c
        /*00ea*/ 	.short	(.L_10495 - .L_10494)


	//   ....[0]....
.L_10494:
        /*00ec*/ 	.word	0x000000d0


	//   ....[1]....
        /*00f0*/ 	.word	0x00002600


	//   ....[2]....
        /*00f4*/ 	.word	0x00002710


	//----- nvinfo : EIATTR_MAX_THREADS
	.align		4
.L_10495:
        /*00f8*/ 	.byte	0x04, 0x05
        /*00fa*/ 	.short	(.L_10497 - .L_10496)
.L_10496:
        /*00fc*/ 	.word	0x00000100
        /*0100*/ 	.word	0x00000001
        /*0104*/ 	.word	0x00000001


	//----- nvinfo : EIATTR_CRS_STACK_SIZE
	.align		4
.L_10497:
        /*0108*/ 	.byte	0x04, 0x1e
        /*010a*/ 	.short	(.L_10499 - .L_10498)
.L_10498:
        /*010c*/ 	.word	0x00000000


	//----- nvinfo : EIATTR_CBANK_PARAM_SIZE
	.align		4
.L_10499:
        /*0110*/ 	.byte	0x03, 0x19
        /*0112*/ 	.short	0x0060


	//----- nvinfo : EIATTR_PARAM_CBANK
	.align		4
        /*0114*/ 	.byte	0x04, 0x0a
        /*0116*/ 	.short	(.L_10501 - .L_10500)
	.align		4
.L_10500:
        /*0118*/ 	.word	index@(.nv.constant0._ZN18transformer_engine6detail38cast_transpose_fused_kernel_notalignedILb1ELb1ELb0EfNS_16CTDBiasDActParamIff6__halffEELi1ELi2ENS_5EmptyEXadL_ZNS_5dreluIffEET_T0_RKS5_EEEEvT3_mmm)
        /*011c*/ 	.short	0x0210
        /*011e*/ 	.short	0x0060


	//----- nvinfo : EIATTR_SW_WAR
	.align		4
.L_10501:
        /*0120*/ 	.byte	0x04, 0x36
        /*0122*/ 	.short	(.L_10503 - .L_10502)
.L_10502:
        /*0124*/ 	.word	0x00000008
.L_10503:


//--------------------- .nv.info._ZN18transformer_engine6detail38cast_transpose_fused_kernel_notalignedILb1ELb1ELb0EfNS_16CTDBiasDActParamIffffEELi1ELi1ENS_5EmptyEXadL_ZNS_5dreluIffEET_T0_RKS4_EEEEvT3_mmm --------------------------
	.section	.nv.info._ZN18transformer_engine6detail38cast_transpose_fused_kernel_notalignedILb1ELb1ELb0EfNS_16CTDBiasDActParamIffffEELi1ELi1ENS_5EmptyEXadL_ZNS_5dreluIffEET_T0_RKS4_EEEEvT3_mmm,"",@"SHT_CUDA_INFO"
	.sectionflags	@""
	.align	4


	//----- nvinfo : EIATTR_CUDA_API_VERSION
	.align		4
        /*0000*/ 	.byte	0x04, 0x37
        /*0002*/ 	.short	(.L_10505 - .L_10504)
.L_10504:
        /*0004*/ 	.word	0x00000082


	//----- nvinfo : EIATTR_KPARAM_INFO
	.align		4
.L_10505:
        /*0008*/ 	.byte	0x04, 0x17
        /*000a*/ 	.short	(.L_10507 - .L_10506)
.L_10506:
        /*000c*/ 	.word	0x00000000
        /*0010*/ 	.short	0x0003
        /*0012*/ 	.short	0x0058
        /*0014*/ 	.byte	0x00, 0xf0, 0x21, 0x00


	//----- nvinfo : EIATTR_KPARAM_INFO
	.align		4
.L_10507:
        /*0018*/ 	.byte	0x04, 0x17
        /*001a*/ 	.short	(.L_10509 - .L_10508)
.L_10508:
        /*001c*/ 	.word	0x00000000
        /*0020*/ 	.short	0x0002
        /*0022*/ 	.short	0x0050
        /*0024*/ 	.byte	0x00, 0xf0, 0x21, 0x00


	//----- nvinfo : EIATTR_KPARAM_INFO
	.align		4
.L_10509:
        /*0028*/ 	.byte	0x04, 0x17
        /*002a*/ 	.short	(.L_10511 - .L_10510)
.L_10510:
        /*002c*/ 	.word	0x00000000
        /*0030*/ 	.short	0x0001
        /*0032*/ 	.short	0x0048
        /*0034*/ 	.byte	0x00, 0xf0, 0x21, 0x00


	//----- nvinfo : EIATTR_KPARAM_INFO
	.align		4
.L_10511:
        /*0038*/ 	.byte	0x04, 0x17
        /*003a*/ 	.short	(.L_10513 - .L_10512)
.L_10512:
        /*003c*/ 	.word	0x00000000
        /*0040*/ 	.short	0x0000
        /*0042*/ 	.short	0x0000
        /*0044*/ 	.byte	0x00, 0xf0, 0x21, 0x01


	//----- nvinfo : EIATTR_SPARSE_MMA_MASK
	.align		4
.L_10513:
        /*0048*/ 	.byte	0x03, 0x50
        /*004a*/ 	.short	0x0000


	//----- nvinfo : EIATTR_MAXREG_COUNT
	.align		4
        /*004c*/ 	.byte	0x03, 0x1b
        /*004e*/ 	.short	0x00ff


	//----- nvinfo : EIATTR_NUM_BARRIERS
	.align		4
        /*0050*/ 	.byte	0x02, 0x4c
        /*0052*/ 	.byte	0x01
	.zero		1


	//----- nvinfo : EIATTR_MERCURY_ISA_VERSION
	.align		4
        /*0054*/ 	.byte	0x03, 0x5f
        /*0056*/ 	.short	0x0101


	//----- nvinfo : EIATTR_COOP_GROUP_MASK_REGIDS
	.align		4
        /*0058*/ 	.byte	0x04, 0x29
        /*005a*/ 	.short	(.L_10515 - .L_10514)


	//   ....[0]....
.L_10514:
        /*005c*/ 	.word	0xffffffff


	//   ....[1]....
        /*0060*/ 	.word	0xffffffff


	//   ....[2]....
        /*0064*/ 	.word	0xffffffff


	//   ....[3]....
        /*0068*/ 	.word	0xffffffff


	//   ....[4]....
        /*006c*/ 	.word	0xffffffff


	//   ....[5]....
        /*0070*/ 	.word	0xffffffff


	//   ....[6]....
        /*0074*/ 	.word	0xffffffff


	//   ....[7]....
        /*0078*/ 	.word	0xffffffff


	//   ....[8]....
        /*007c*/ 	.word	0xffffffff


	//   ....[9]....
        /*0080*/ 	.word	0xffffffff


	//   ....[10]....
        /*0084*/ 	.word	0xffffffff


	//   ....[11]....
        /*0088*/ 	.word	0xffffffff


	//   ....[12]....
        /*008c*/ 	.word	0x05000005


	//   ....[13]....
        /*0090*/ 	.word	0x05000005


	//   ....[14]....
        /*0094*/ 	.word	0x05000005


	//----- nvinfo : EIATTR_COOP_GROUP_INSTR_OFFSETS
	.align		4
.L_10515:
        /*0098*/ 	.byte	0x04, 0x28
        /*009a*/ 	.short	(.L_10517 - .L_10516)


	//   ....[0]....
.L_10516:
        /*009c*/ 	.word	0x00000df0


	//   ....[1]....
        /*00a0*/ 	.word	0x00000eb0


	//   ....[2]....
        /*00a4*/ 	.word	0x00000f40


	//   ....[3]....
        /*00a8*/ 	.word	0x00000f60


	//   ....[4]....
        /*00ac*/ 	.word	0x00001a00


	//   ....[5]....
        /*00b0*/ 	.word	0x00001a60


	//   ....[6]....
        /*00b4*/ 	.word	0x00001aa0


	//   ....[7]....
        /*00b8*/ 	.word	0x00001ac0


	//   ....[8]....
        /*00bc*/ 	.word	0x00001ae0


	//   ....[9]....
        /*00c0*/ 	.word	0x00001be0


	//   ....[10]....
        /*00c4*/ 	.word	0x00001c00


	//   ....[11]....
        /*00c8*/ 	.word	0x00001c20


	//   ....[12]....
        /*00cc*/ 	.word	0x00001e30


	//   ....[13]....
        /*00d0*/ 	.word	0x00001ea0


	//   ....[14]....
        /*00d4*/ 	.word	0x00001f10


	//----- nvinfo : EIATTR_EXIT_INSTR_OFFSETS
	.align		4
.L_10517:
        /*00d8*/ 	.byte	0x04, 0x1c
        /*00da*/ 	.short	(.L_10519 - .L_10518)


	//   ....[0]....
.L_10518:
        /*00dc*/ 	.word	0x000000d0


	//   ....[1]....
        /*00e0*/ 	.word	0x00001cf0


	//   ....[2]....
        /*00e4*/ 	.word	0x00001de0


	//----- nvinfo : EIATTR_MAX_THREADS
	.align		4
.L_10519:
        /*00e8*/ 	.byte	0x04, 0x05
        /*00ea*/ 	.short	(.L_10521 - .L_10520)
.L_10520:
        /*00ec*/ 	.word	0x00000100
        /*00f0*/ 	.word	0x00000001
        /*00f4*/ 	.word	0x00000001


	//----- nvinfo : EIATTR_CRS_STACK_SIZE
	.align		4
.L_10521:
        /*00f8*/ 	.byte	0x04, 0x1e
        /*00fa*/ 	.short	(.L_10523 - .L_10522)
.L_10522:
        /*00fc*/ 	.word	0x00000000


	//----- nvinfo : EIATTR_CBANK_PARAM_SIZE
	.align		4
.L_10523:
        /*0100*/ 	.byte	0x03, 0x19
        /*0102*/ 	.short	0x0060


	//----- nvinfo : EIATTR_PARAM_CBANK
	.align		4
        /*0104*/ 	.byte	0x04, 0x0a
        /*0106*/ 	.short	(.L_10525 - .L_10524)
	.align		4
.L_10524:
        /*0108*/ 	.word	index@(.nv.constant0._ZN18transformer_engine6detail38cast_transpose_fused_kernel_notalignedILb1ELb1ELb0EfNS_16CTDBiasDActParamIffffEELi1ELi1ENS_5EmptyEXadL_ZNS_5dreluIffEET_T0_RKS4_EEEEvT3_mmm)
        /*010c*/ 	.short	0x0210
        /*010e*/ 	.short	0x0060


	//----- nvinfo : EIATTR_SW_WAR
	.align		4
.L_10525:
        /*0110*/ 	.byte	0x04, 0x36
        /*0112*/ 	.short	(.L_10527 - .L_10526)
.L_10526:
        /*0114*/ 	.word	0x00000008
.L_10527:


//--------------------- .nv.info._ZN18transformer_engine6detail38cast_transpose_fused_kernel_notalignedILb1ELb1ELb0EfNS_16CTDBiasDActParamI13__nv_bfloat16S3_13__nv_fp8_e4m3fEELi2ELi4ENS_5EmptyEXadL_ZNS_5dsiluIffEET_T0_RKS6_EEEEvT3_mmm --------------------------
	.section	.nv.info._ZN18transformer_engine6detail38cast_transpose_fused_kernel_notalignedILb1ELb1ELb0EfNS_16CTDBiasDActParamI13__nv_bfloat16S3_13__nv_fp8_e4m3fEELi2ELi4ENS_5EmptyEXadL_ZNS_5dsiluIffEET_T0_RKS6_EEEEvT3_mmm,"",@"SHT_CUDA_INFO"
	.sectionflags	@""
	.align	4


	//----- nvinfo : EIATTR_CUDA_API_VERSION
	.align		4
        /*0000*/ 	.byte	0x04, 0x37
        /*0002*/ 	.short	(.L_10529 - .L_10528)
.L_10528:
        /*0004*/ 	.word	0x00000082


	//----- nvinfo : EIATTR_KPARAM_INFO
	.align		4
.L_10529:
        /*0008*/ 	.byte	0x04, 0x17
        /*000a*/ 	.short	(.L_10531 - .L_10530)
.L_10530:
        /*000c*/ 	.word	0x00000000
        /*0010*/ 	.short	0x0003
        /*0012*/ 	.short	0x0058
        /*0014*/ 	.byte	0x00, 0xf0, 0x21, 0x00


	//----- nvinfo : EIATTR_KPARAM_INFO
	.align		4
.L_10531:
        /*0018*/ 	.byte	0x04, 0x17
        /*001a*/ 	.short	(.L_10533 - .L_10532)
.L_10532:
        /*001c*/ 	.word	0x00000000
        /*0020*/ 	.short	0x0002
        /*0022*/ 	.short	0x0050
        /*0024*/ 	.byte	0x00, 0xf0, 0x21, 0x00


	//----- nvinfo : EIATTR_KPARAM_INFO
	.align		4
.L_10533:
        /*0028*/ 	.byte	0x04, 0x17
        /*002a*/ 	.short	(.L_10535 - .L_10534)
.L_10534:
        /*002c*/ 	.word	0x00000000
        /*0030*/ 	.short	0x0001
        /*0032*/ 	.short	0x0048
        /*0034*/ 	.byte	0x00, 0xf0, 0x21, 0x00


	//----- nvinfo : EIATTR_KPARAM_INFO
	.align		4
.L_10535:
        /*0038*/ 	.byte	0x04, 0x17
        /*003a*/ 	.short	(.L_10537 - .L_10536)
.L_10536:
        /*003c*/ 	.word	0x00000000
        /*0040*/ 	.short	0x0000
        /*0042*/ 	.short	0x0000
        /*0044*/ 	.byte	0x00, 0xf0, 0x21, 0x01


	//----- nvinfo : EIATTR_SPARSE_MMA_MASK
	.align		4
.L_10537:
        /*0048*/ 	.byte	0x03, 0x50
        /*004a*/ 	.short	0x0000


	//----- nvinfo : EIATTR_MAXREG_COUNT
	.align		4
        /*004c*/ 	.byte	0x03, 0x1b
        /*004e*/ 	.short	0x00ff


	//----- nvinfo : EIATTR_NUM_BARRIERS
	.align		4
        /*0050*/ 	.byte	0x02, 0x4c
        /*0052*/ 	.byte	0x01
	.zero		1


	//----- nvinfo : EIATTR_MERCURY_ISA_VERSION
	.align		4
        /*0054*/ 	.byte	0x03, 0x5f
        /*0056*/ 	.short	0x0101


	//----- nvinfo : EIATTR_COOP_GROUP_MASK_REGIDS
	.align		4
        /*0058*/ 	.byte	0x04, 0x29
        /*005a*/ 	.short	(.L_10539 - .L_10538)


	//   ....[0]....
.L_10538:
        /*005c*/ 	.word	0xffffffff


	//   ....[1]....
        /*0060*/ 	.word	0xffffffff


	//   ....[2]....
        /*0064*/ 	.word	0xffffffff


	//   ....[3]....
        /*0068*/ 	.word	0xffffffff


	//   ....[4]....
        /*006c*/ 	.word	0xffffffff


	//   ....[5]....
        /*0070*/ 	.word	0xffffffff


	//   ....[6]....
        /*0074*/ 	.word	0xffffffff


	//   ....[7]....
        /*0078*/ 	.word	0xffffffff


	//   ....[8]....
        /*007c*/ 	.word	0xffffffff


	//   ....[9]....
        /*0080*/ 	.word	0xffffffff


	//   ....[10]....
        /*0084*/ 	.word	0xffffffff


	//   ....[11]....
        /*0088*/ 	.word	0xffffffff


	//   ....[12]....
        /*008c*/ 	.word	0xffffffff


	//   ....[13]....
        /*0090*/ 	.word	0xffffffff


	//   ....[14]....
        /*0094*/ 	.word	0xffffffff


	//   ....[15]....
        /*0098*/ 	.word	0xffffffff


	//   ....[16]....
        /*009c*/ 	.word	0x05000004


	//   ....[17]....
        /*00a0*/ 	.word	0x05000004


	//   ....[18]....
        /*00a4*/ 	.word	0x05000004


	//----- nvinfo : EIATTR_COOP_GROUP_INSTR_OFFSETS
	.align		4
.L_10539:
        /*00a8*/ 	.byte	0x04, 0x28
        /*00aa*/ 	.short	(.L_10541 - .L_10540)


	//   ....[0]....
.L_10540:
        /*00ac*/ 	.word	0x00002640


	//   ....[1]....
        /*00b0*/ 	.word	0x00002660


	//   ....[2]....
        /*00b4*/ 	.word	0x000040c0


	//   ....[3]....
        /*00b8*/ 	.word	0x00004150


	//   ....[4]....
        /*00bc*/ 	.word	0x00005860


	//   ....[5]....
        /*00c0*/ 	.word	0x00005890


	//   ....[6]....
        /*00c4*/ 	.word	0x00006fb0


	//   ....[7]....
        /*00c8*/ 	.word	0x00006ff0


	//   ....[8]....
        /*00cc*/ 	.word	0x000084b0


	//   ....[9]....
        /*00d0*/ 	.word	0x00008510


	//   ....[10]....
        /*00d4*/ 	.word	0x00008560


	//   ....[11]....
        /*00d8*/ 	.word	0x00008580


	//   ....[12]....
        /*00dc*/ 	.word	0x000085a0


	//   ....[13]....
        /*00e0*/ 	.word	0x00008690


	//   ....[14]....
        /*00e4*/ 	.word	0x000086b0


	//   ....[15]....
        /*00e8*/ 	.word	0x000086d0


	//   ....[16]....
        /*00ec*/ 	.word	0x000088f0


	//   ....[17]....
        /*00f0*/ 	.word	0x00008960


	//   ....[18]....
        /*00f4*/ 	.word	0x000089d0


	//----- nvinfo : EIATTR_EXIT_INSTR_OFFSETS
	.align		4
.L_10541:
        /*00f8*/ 	.byte	0x04, 0x1c
        /*00fa*/ 	.short	(.L_10543 - .L_10542)


	//   ....[0]....
.L_10542:
        /*00fc*/ 	.word	0x000000d0


	//   ....[1]....
        /*0100*/ 	.word	0x000087b0


	//   ....[2]....
        /*0104*/ 	.word	0x000088a0


	//----- nvinfo : EIATTR_MAX_THREADS
	.align		4
.L_10543:
        /*0108*/ 	.byte	0x04, 0x05
        /*010a*/ 	.short	(.L_10545 - .L_10544)
.L_10544:
        /*010c*/ 	.word	0x00000100
        /*0110*/ 	.word	0x00000001
        /*0114*/ 	.word	0x00000001


	//----- nvinfo : EIATTR_CRS_STACK_SIZE
	.align		4
.L_10545:
        /*0118*/ 	.byte	0x04, 0x1e
        /*011a*/ 	.short	(.L_10547 - .L_10546)
.L_10546:
        /*011c*/ 	.word	0x00000000


	//----- nvinfo : EIATTR_CBANK_PARAM_SIZE
	.align		4
.L_10547:
        /*0120*/ 	.byte	0x03, 0x19
        /*0122*/ 	.short	0x0060


	//----- nvinfo : EIATTR_PARAM_CBANK
	.align		4
        /*0124*/ 	.byte	0x04, 0x0a
        /*0126*/ 	.short	(.L_10549 - .L_10548)
	.align		4
.L_10548:
        /*0128*/ 	.word	index@(.nv.constant0._ZN18transformer_engine6detail38cast_transpose_fused_kernel_notalignedILb1ELb1ELb0EfNS_16CTDBiasDActParamI13__nv_bfloat16S3_13__nv_fp8_e4m3fEELi2ELi4ENS_5EmptyEXadL_ZNS_5dsiluIffEET_T0_RKS6_EEEEvT3_mmm)
        /*012c*/ 	.short	0x0210
        /*012e*/ 	.short	0x0060


	//----- nvinfo : EIATTR_SW_WAR
	.align		4
.L_10549:
        /*0130*/ 	.byte	0x04, 0x36
        /*0132*/ 	.short	(.L_10551 - .L_10550)
.L_10550:
        /*0134*/ 	.word	0x00000008
.L_10551:


//--------------------- .nv.info._ZN18transformer_engine6detail38cast_transpose_fused_kernel_notalignedILb1ELb1ELb0EfNS_16CTDBiasDActParamI13__nv_bfloat16S3_13__nv_fp8_e5m2fEELi2ELi4ENS_5EmptyEXadL_ZNS_5dsiluIffEET_T0_RKS6_EEEEvT3_mmm --------------------------
	.section	.nv.info._ZN18transformer_engine6detail38cast_transpose_fused_kernel_notalignedILb1ELb1ELb0EfNS_16CTDBiasDActParamI13__nv_bfloat16S3_13__nv_fp8_e5m2fEELi2ELi4ENS_5EmptyEXadL_ZNS_5dsiluIffEET_T0_RKS6_EEEEvT3_mmm,"",@"SHT_CUDA_INFO"
	.sectionflags	@""
	.align	4


	//----- nvinfo : EIATTR_CUDA_API_VERSION
	.align		4
        /*0000*/ 	.byte	0x04, 0x37
        /*0002*/ 	.short	(.L_10553 - .L_10552)
.L_10552:
        /*0004*/ 	.word	0x00000082


	//----- nvinfo : EIATTR_KPARAM_INFO
	.align		4
.L_10553:
        /*0008*/ 	.byte	0x04, 0x17
        /*000a*/ 	.short	(.L_10555 - .L_10554)
.L_10554:
        /*000c*/ 	.word	0x00000000
        /*0010*/ 	.short	0x0003
        /*0012*/ 	.short	0x0058
        /*0014*/ 	.byte	0x00, 0xf0, 0x21, 0x00


	//----- nvinfo : EIATTR_KPARAM_INFO
	.align		4
.L_10555:
        /*0018*/ 	.byte	0x04, 0x17
        /*001a*/ 	.short	(.L_10557 - .L_10556)
.L_10556:
        /*001c*/ 	.word	0x00000000
        /*0020*/ 	.short	0x0002
        /*0022*/ 	.short	0x0050
        /*0024*/ 	.byte	0x00, 0xf0, 0x21, 0x00


	//----- nvinfo : EIATTR_KPARAM_INFO
	.align		4
.L_10557:
        /*0028*/ 	.byte	0x04, 0x17
        /*002a*/ 	.short	(.L_10559 - .L_10558)
.L_10558:
        /*002c*/ 	.word	0x00000000
        /*0030*/ 	.short	0x0001
        /*0032*/ 	.short	0x0048
        /*0034*/ 	.byte	0x00, 0xf0, 0x21, 0x00


	//----- nvinfo : EIATTR_KPARAM_INFO
	.align		4
.L_10559:
        /*0038*/ 	.byte	0x04, 0x17
        /*003a*/ 	.short	(.L_10561 - .L_10560)
.L_10560:
        /*003c*/ 	.word	0x00000000
        /*0040*/ 	.short	0x0000
        /*0042*/ 	.short	0x0000
        /*0044*/ 	.byte	0x00, 0xf0, 0x21, 0x01


	//----- nvinfo : EIATTR_SPARSE_MMA_MASK
	.align		4
.L_10561:
        /*0048*/ 	.byte	0x03, 0x50
        /*004a*/ 	.short	0x0000


	//----- nvinfo : EIATTR_MAXREG_COUNT
	.align		4
        /*004c*/ 	.byte	0x03, 0x1b
        /*004e*/ 	.short	0x00ff


	//----- nvinfo : EIATTR_NUM_BARRIERS
	.align		4
        /*0050*/ 	.byte	0x02, 0x4c
        /*0052*/ 	.byte	0x01
	.zero		1


	//----- nvinfo : EIATTR_MERCURY_ISA_VERSION
	.align		4
        /*0054*/ 	.byte	0x03, 0x5f
        /*0056*/ 	.short	0x0101


	//----- nvinfo : EIATTR_COOP_GROUP_MASK_REGIDS
	.align		4
        /*0058*/ 	.byte	0x04, 0x29
        /*005a*/ 	.short	(.L_10563 - .L_10562)


	//   ....[0]....
.L_10562:
        /*005c*/ 	.word	0xffffffff


	//   ....[1]....
        /*0060*/ 	.word	0xffffffff


	//   ....[2]....
        /*0064*/ 	.word	0xffffffff


	//   ....[3]....
        /*0068*/ 	.word	0xffffffff


	//   ....[4]....
        /*006c*/ 	.word	0xffffffff


	//   ....[5]....
        /*0070*/ 	.word	0xffffffff


	//   ....[6]....
        /*0074*/ 	.word	0xffffffff


	//   ....[7]....
        /*0078*/ 	.word	0xffffffff


	//   ....[8]....
        /*007c*/ 	.word	0xffffffff


	//   ....[9]....
        /*0080*/ 	.word	0xffffffff


	//   ....[10]....
        /*0084*/ 	.word	0xffffffff


	//   ....[11]....
        /*0088*/ 	.word	0xffffffff


	//   ....[12]....
        /*008c*/ 	.word	0xffffffff


	//   ....[13]....
        /*0090*/ 	.word	0xffffffff


	//   ....[14]....
        /*0094*/ 	.word	0xffffffff


	//   ....[15]....
        /*0098*/ 	.word	0xffffffff


	//   ....[16]....
        /*009c*/ 	.word	0x05000004


	//   ....[17]....
        /*00a0*/ 	.word	0x05000004


	//   ....[18]....
        /*00a4*/ 	.word	0x05000004


	//----- nvinfo : EIATTR_COOP_GROUP_INSTR_OFFSETS
	.align		4
.L_10563:
        /*00a8*/ 	.byte	0x04, 0x28
        /*00aa*/ 	.short	(.L_10565 - .L_10564)


	//   ....[0]....
.L_10564:
        /*00ac*/ 	.word	0x00002640


	//   ....[1]....
        /*00b0*/ 	.word	0x00002660


	//   ....[2]....
        /*00b4*/ 	.word	0x000040c0


	//   ....[3]....
        /*00b8*/ 	.word	0x00004150


	//   ....[4]....
        /*00bc*/ 	.word	0x00005860


	//   ....[5]....
        /*00c0*/ 	.word	0x00005890


	//   ....[6]....
        /*00c4*/ 	.word	0x00006fb0


	//   ....[7]....
        /*00c8*/ 	.word	0x00006ff0


	//   ....[8]....
        /*00cc*/ 	.word	0x000084b0


	//   ....[9]....
        /*00d0*/ 	.word	0x00008510


	//   ....[10]....
        /*00d4*/ 	.word	0x00008560


	//   ....[11]....
        /*00d8*/ 	.word	0x00008580


	//   ....[12]....
        /*00dc*/ 	.word	0x000085a0


	//   ....[13]....
        /*00e0*/ 	.word	0x00008690


	//   ....[14]....
        /*00e4*/ 	.word	0x000086b0


	//   ....[15]....
        /*00e8*/ 	.word	0x000086d0


	//   ....[16]....
        /*00ec*/ 	.word	0x000088f0


	//   ....[17]....
        /*00f0*/ 	.word	0x00008960


	//   ....[18]....
        /*00f4*/ 	.word	0x000089d0


	//----- nvinfo : EIATTR_EXIT_INSTR_OFFSETS
	.align		4
.L_10565:
        /*00f8*/ 	.byte	0x04, 0x1c
        /*00fa*/ 	.short	(.L_10567 - .L_10566)


	//   ....[0]....
.L_10566:
        /*00fc*/ 	.word	0x000000d0


	//   ....[1]....
        /*0100*/ 	.word	0x000087b0


	//   ....[2]....
        /*0104*/ 	.word	0x000088a0


	//----- nvinfo : EIATTR_MAX_THREADS
	.align		4
.L_10567:
        /*0108*/ 	.byte	0x04, 0x05
        /*010a*/ 	.short	(.L_10569 - .L_10568)
.L_10568:
        /*010c*/ 	.word	0x00000100
        /*0110*/ 	.word	0x00000001
        /*0114*/ 	.word	0x00000001


	//----- nvinfo : EIATTR_CRS_STACK_SIZE
	.align		4
.L_10569:
        /*0118*/ 	.byte	0x04, 0x1e
        /*011a*/ 	.short	(.L_10571 - .L_10570)
.L_10570:
        /*011c*/ 	.word	0x00000000


	//----- nvinfo : EIATTR_CBANK_PARAM_SIZE
	.align		4
.L_10571:
        /*0120*/ 	.byte	0x03, 0x19
        /*0122*/ 	.short	0x0060


	//----- nvinfo : EIATTR_PARAM_CBANK
	.align		4
        /*0124*/ 	.byte	0x04, 0x0a
        /*0126*/ 	.short	(.L_10573 - .L_10572)
	.align		4
.L_10572:
        /*0128*/ 	.word	index@(.nv.constant0._ZN18transformer_engine6detail38cast_transpose_fused_kernel_notalignedILb1ELb1ELb0EfNS_16CTDBiasDActParamI13__nv_bfloat16S3_13__nv_fp8_e5m2fEELi2ELi4ENS_5EmptyEXadL_ZNS_5dsiluIffEET_T0_RKS6_EEEEvT3_mmm)
        /*012c*/ 	.short	0x0210
        /*012e*/ 	.short	0x0060


	//----- nvinfo : EIATTR_SW_WAR
	.align		4
.L_10573:
        /*0130*/ 	.byte	0x04, 0x36
        /*0132*/ 	.short	(.L_10575 - .L_10574)
.L_10574:
        /*0134*/ 	.word	0x00000008
.L_10575:


//--------------------- .nv.info._ZN18transformer_engine6detail38cast_transpose_fused_kernel_notalignedILb1ELb1ELb0EfNS_16CTDBiasDActParamI13__nv_bfloat16S3_S3_fEELi2ELi2ENS_5EmptyEXadL_ZNS_5dsiluIffEET_T0_RKS5_EEEEvT3_mmm --------------------------
	.section	.nv.info._ZN18transformer_engine6detail38cast_transpose_fused_kernel_notalignedILb1ELb1ELb0EfNS_16CTDBiasDActParamI13__nv_bfloat16S3_S3_fEELi2ELi2ENS_5EmptyEXadL_ZNS_5dsiluIffEET_T0_RKS5_EEEEvT3_mmm,"",@"SHT_CUDA_INFO"
	.sectionflags	@""
	.align	4


	//----- nvinfo : EIATTR_CUDA_API_VERSION
	.align		4
        /*0000*/ 	.byte	0x04, 0x37
        /*0002*/ 	.short	(.L_10577 - .L_10576)
.L_10576:
        /*0004*/ 	.word	0x00000082


	//----- nvinfo : EIATTR_KPARAM_INFO
	.align		4
.L_10577:
        /*0008*/ 	.byte	0x04, 0x17
        /*000a*/ 	.short	(.L_10579 - .L_10578)
.L_10578:
        /*000c*/ 	.word	0x00000000
        /*0010*/ 	.short	0x0003
        /*0012*/ 	.short	0x0058
        /*0014*/ 	.byte	0x00, 0xf0, 0x21, 0x00


	//----- nvinfo : EIATTR_KPARAM_INFO
	.align		4
.L_10579:
        /*0018*/ 	.byte	0x04, 0x17
        /*001a*/ 	.short	(.L_10581 - .L_10580)
.L_10580:
        /*001c*/ 	.word	0x00000000
        /*0020*/ 	.short	0x0002
        /*0022*/ 	.short	0x0050
        /*0024*/ 	.byte	0x00, 0xf0, 0x21, 0x00


	//----- nvinfo : EIATTR_KPARAM_INFO
	.align		4
.L_10581:
        /*0028*/ 	.byte	0x04, 0x17
        /*002a*/ 	.short	(.L_10583 - .L_10582)
.L_10582:
        /*002c*/ 	.word	0x00000000
        /*0030*/ 	.short	0x0001
        /*0032*/ 	.short	0x0048
        /*0034*/ 	.byte	0x00, 0xf0, 0x21, 0x00


	//----- nvinfo : EIATTR_KPARAM_INFO
	.align		4
.L_10583:
        /*0038*/ 	.byte	0x04, 0x17
        /*003a*/ 	.short	(.L_10585 - .L_10584)
.L_10584:
        /*003c*/ 	.word	0x00000000
        /*0040*/ 	.short	0x0000
        /*0042*/ 	.short	0x0000
        /*0044*/ 	.byte	0x00, 0xf0, 0x21, 0x01


	//----- nvinfo : EIATTR_SPARSE_MMA_MASK
	.align		4
.L_10585:
        /*0048*/ 	.byte	0x03, 0x50
        /*004a*/ 	.short	0x0000


	//----- nvinfo : EIATTR_MAXREG_COUNT
	.align		4
        /*004c*/ 	.byte	0x03, 0x1b
        /*004e*/ 	.short	0x00ff


	//----- nvinfo : EIATTR_NUM_BARRIERS
	.align		4
        /*0050*/ 	.byte	0x02, 0x4c
        /*0052*/ 	.byte	0x01
	.zero		1


	//----- nvinfo : EIATTR_MERCURY_ISA_VERSION
	.align		4
        /*0054*/ 	.byte	0x03, 0x5f
        /*0056*/ 	.short	0x0101


	//----- nvinfo : EIATTR_COOP_GROUP_MASK_REGIDS
	.align		4
        /*0058*/ 	.byte	0x04, 0x29
        /*005a*/ 	.short	(.L_10587 - .L_10586)


	//   ....[0]....
.L_10586:
        /*005c*/ 	.word	0xffffffff


	//   ....[1]....
        /*0060*/ 	.word	0xffffffff


	//   ....[2]....
        /*0064*/ 	.word	0xffffffff


	//   ....[3]....
        /*0068*/ 	.word	0xffffffff


	//   ....[4]....
        /*006c*/ 	.word	0xffffffff


	//   ....[5]....
        /*0070*/ 	.word	0xffffffff


	//   ....[6]....
        /*0074*/ 	.word	0xffffffff


	//   ....[7]....
        /*0078*/ 	.word	0xffffffff


	//   ....[8]....
        /*007c*/ 	.word	0xffffffff


	//   ....[9]....
        /*0080*/ 	.word	0xffffffff


	//   ....[10]....
        /*0084*/ 	.word	0xffffffff


	//   ....[11]....
        /*0088*/ 	.word	0xffffffff


	//   ....[12]....
        /*008c*/ 	.word	0xffffffff


	//   ....[13]....
        /*0090*/ 	.word	0xffffffff


	//   ....[14]....
        /*0094*/ 	.word	0xffffffff


	//   ....[15]....
        /*0098*/ 	.word	0xffffffff


	//   ....[16]....
        /*009c*/ 	.word	0x05000006


	//   ....[17]....
        /*00a0*/ 	.word	0x05000006


	//   ....[18]....
        /*00a4*/ 	.word	0x05000006


	//----- nvinfo : EIATTR_COOP_GROUP_INSTR_OFFSETS
	.align		4
.L_10587:
        /*00a8*/ 	.byte	0x04, 0x28
        /*00aa*/ 	.short	(.L_10589 - .L_10588)


	//   ....[0]....
.L_10588:
        /*00ac*/ 	.word	0x00001760


	//   ....[1]....
        /*00b0*/ 	.word	0x000017a0


	//   ....[2]....
        /*00b4*/ 	.word	0x00002220


	//   ....[3]....
        /*00b8*/ 	.word	0x00002270


	//   ....[4]....
        /*00bc*/ 	.word	0x00002fd0


	//   ....[5]....
        /*00c0*/ 	.word	0x00002ff0


	//   ....[6]....
        /*00c4*/ 	.word	0x00003a10


	//   ....[7]....
        /*00c8*/ 	.word	0x00003a40


	//   ....[8]....
        /*00cc*/ 	.word	0x00004f70


	//   ....[9]....
        /*00d0*/ 	.word	0x00004fd0


	//   ....[10]....
        /*00d4*/ 	.word	0x00005010


	//   ....[11]....
        /*00d8*/ 	.word	0x00005040


	//   ....[12]....
        /*00dc*/ 	.word	0x00005060


	//   ....[13]....
        /*00e0*/ 	.word	0x00005150


	//   ....[14]....
        /*00e4*/ 	.word	0x00005170


	//   ....[15]....
        /*00e8*/ 	.word	0x00005190


	//   ....[16]....
        /*00ec*/ 	.word	0x000053b0


	//   ....[17]....
        /*00f0*/ 	.word	0x00005420


	//   ....[18]....
        /*00f4*/ 	.word	0x00005490


	//----- nvinfo : EIATTR_EXIT_INSTR_OFFSETS
	.align		4
.L_10589:
        /*00f8*/ 	.byte	0x04, 0x1c
        /*00fa*/ 	.short	(.L_10591 - .L_10590)


	//   ....[0]....
.L_10590:
        /*00fc*/ 	.word	0x000000d0


	//   ....[1]....
        /*0100*/ 	.word	0x00005270


	//   ....[2]....
        /*0104*/ 	.word	0x00005360


	//----- nvinfo : EIATTR_MAX_THREADS
	.align		4
.L_10591:
        /*0108*/ 	.byte	0x04, 0x05
        /*010a*/ 	.short	(.L_10593 - .L_10592)
.L_10592:
        /*010c*/ 	.word	0x00000100
        /*0110*/ 	.word	0x00000001
        /*0114*/ 	.word	0x00000001


	//----- nvinfo : EIATTR_CRS_STACK_SIZE
	.align		4
.L_10593:
        /*0118*/ 	.byte	0x04, 0x1e
        /*011a*/ 	.short	(.L_10595 - .L_10594)
.L_10594:
        /*011c*/ 	.word	0x00000000


	//----- nvinfo : EIATTR_CBANK_PARAM_SIZE
	.align		4
.L_10595:
        /*0120*/ 	.byte	0x03, 0x19
        /*0122*/ 	.short	0x0060


	//----- nvinfo : EIATTR_PARAM_CBANK
	.align		4
        /*0124*/ 	.byte	0x04, 0x0a
        /*0126*/ 	.short	(.L_10597 - .L_10596)
	.align		4
.L_10596:
        /*0128*/ 	.word	index@(.nv.constant0._ZN18transformer_engine6detail38cast_transpose_fused_kernel_notalignedILb1ELb1ELb0EfNS_16CTDBiasDActParamI13__nv_bfloat16S3_S3_fEELi2ELi2ENS_5EmptyEXadL_ZNS_5dsiluIffEET_T0_RKS5_EEEEvT3_mmm)
        /*012c*/ 	.short	0x0210
        /*012e*/ 	.short	0x0060


	//----- nvinfo : EIATTR_SW_WAR
	.align		4
.L_10597:
        /*0130*/ 	.byte	0x04, 0x36
        /*0132*/ 	.short	(.L_10599 - .L_10598)
.L_10598:
        /*0134*/ 	.word	0x00000008
.L_10599:


//--------------------- .nv.info._ZN18transformer_engine6detail38cast_transpose_fused_kernel_notalignedILb1ELb1ELb0EfNS_16CTDBiasDActParamI13__nv_bfloat16S3_6__halffEELi2ELi2ENS_5EmptyEXadL_ZNS_5dsiluIffEET_T0_RKS6_EEEEvT3_mmm --------------------------
	.section	.nv.info._ZN18transformer_engine6detail38cast_transpose_fused_kernel_notalignedILb1ELb1ELb0EfNS_16CTDBiasDActParamI13__nv_bfloat16S3_6__halffEELi2ELi2ENS_5EmptyEXadL_ZNS_5dsiluIffEET_T0_RKS6_EEEEvT3_mmm,"",@"SHT_CUDA_INFO"
	.sectionflags	@""
	.align	4


	//----- nvinfo : EIATTR_CUDA_API_VERSION
	.align		4
        /*0000*/ 	.byte	0x04, 0x37
        /*0002*/ 	.short	(.L_10601 - .L_10600)
.L_10600:
        /*0004*/ 	.word	0x00000082


	//----- nvinfo : EIATTR_KPARAM_INFO
	.align		4
.L_10601:
        /*0008*/ 	.byte	0x04, 0x17
        /*000a*/ 	.short	(.L_10603 - .L_10602)
.L_10602:
        /*000c*/ 	.word	0x00000000
        /*0010*/ 	.short	0x0003
        /*0012*/ 	.short	0x0058
        /*0014*/ 	.byte	0x00, 0xf0, 0x21, 0x00


	//----- nvinfo : EIATTR_KPARAM_INFO
	.align		4
.L_10603:
        /*0018*/ 	.byte	0x04, 0x17
        /*001a*/ 	.short	(.L_10605 - .L_10604)
.L_10604:
        /*001c*/ 	.word	0x00000000
        /*0020*/ 	.short	0x0002
        /*0022*/ 	.short	0x0050
        /*0024*/ 	.byte	0x00, 0xf0, 0x21, 0x00


	//----- nvinfo : EIATTR_KPARAM_INFO
	.align		4
.L_10605:
        /*0028*/ 	.byte	0x04, 0x17
        /*002a*/ 	.short	(.L_10607 - .L_10606)
.L_10606:
        /*002c*/ 	.word	0x00000000
        /*0030*/ 	.short	0x0001
        /*0032*/ 	.short	0x0048
        /*0034*/ 	.byte	0x00, 0xf0, 0x21, 0x00


	//----- nvinfo : EIATTR_KPARAM_INFO
	.align		4
.L_10607:
        /*0038*/ 	.byte	0x04, 0x17
        /*003a*/ 	.short	(.L_10609 - .L_10608)
.L_10608:
        /*003c*/ 	.word	0x00000000
        /*0040*/ 	.short	0x0000
        /*0042*/ 	.short	0x0000
        /*0044*/ 	.byte	0x00, 0xf0, 0x21, 0x01


	//----- nvinfo : EIATTR_SPARSE_MMA_MASK
	.align		4
.L_10609:
        /*0048*/ 	.byte	0x03, 0x50
        /*004a*/ 	.short	0x0000


	//----- nvinfo : EIATTR_MAXREG_COUNT
	.align		4
        /*004c*/ 	.byte	0x03, 0x1b
        /*004e*/ 	.short	0x00ff


	//----- nvinfo : EIATTR_NUM_BARRIERS
	.align		4
        /*0050*/ 	.byte	0x02, 0x4c
        /*0052*/ 	.byte	0x01
	.zero		1


	//----- nvinfo : EIATTR_MERCURY_ISA_VERSION
	.align		4
        /*0054*/ 	.byte	0x03, 0x5f
        /*0056*/ 	.short	0x0101


	//----- nvinfo : EIATTR_COOP_GROUP_MASK_REGIDS
	.align		4
        /*0058*/ 	.byte	0x04, 0x29
        /*005a*/ 	.short	(.L_10611 - .L_10610)


	//   ....[0]....
.L_10610:
        /*005c*/ 	.word	0xffffffff


	//   ....[1]....
        /*0060*/ 	.word	0xffffffff


	//   ....[2]....
        /*0064*/ 	.word	0xffffffff


	//   ....[3]....
        /*0068*/ 	.word	0xffffffff


	//   ....[4]....
        /*006c*/ 	.word	0xffffffff


	//   ....[5]....
        /*0070*/ 	.word	0xffffffff


	//   ....[6]....
        /*0074*/ 	.word	0xffffffff


	//   ....[7]....
        /*0078*/ 	.word	0xffffffff


	//   ....[8]....
        /*007c*/ 	.word	0xffffffff


	//   ....[9]....
        /*0080*/ 	.word	0xffffffff


	//   ....[10]....
        /*0084*/ 	.word	0xffffffff


	//   ....[11]....
        /*0088*/ 	.word	0xffffffff


	//   ....[12]....
        /*008c*/ 	.word	0xffffffff


	//   ....[13]....
        /*0090*/ 	.word	0xffffffff


	//   ....[14]....
        /*0094*/ 	.word	0xffffffff


	//   ....[15]....
        /*0098*/ 	.word	0xffffffff


	//   ....[16]....
        /*009c*/ 	.word	0x05000006


	//   ....[17]....
        /*00a0*/ 	.word	0x05000006


	//   ....[18]....
        /*00a4*/ 	.word	0x05000006


	//----- nvinfo : EIATTR_COOP_GROUP_INSTR_OFFSETS
	.align		4
.L_10611:
        /*00a8*/ 	.byte	0x04, 0x28
        /*00aa*/ 	.short	(.L_10613 - .L_10612)


	//   ....[0]....
.L_10612:
        /*00ac*/ 	.word	0x00001760


	//   ....[1]....
        /*00b0*/ 	.word	0x000017a0


	//   ....[2]....
        /*00b4*/ 	.word	0x00002220


	//   ....[3]....
        /*00b8*/ 	.word	0x00002270


	//   ....[4]....
        /*00bc*/ 	.word	0x00002fd0


	//   ....[5]....
        /*00c0*/ 	.word	0x00002ff0


	//   ....[6]....
        /*00c4*/ 	.word	0x00003a10


	//   ....[7]....
        /*00c8*/ 	.word	0x00003a40


	//   ....[8]....
        /*00cc*/ 	.word	0x00004f70


	//   ....[9]....
        /*00d0*/ 	.word	0x00004fd0


	//   ....[10]....
        /*00d4*/ 	.word	0x00005010


	//   ....[11]....
        /*00d8*/ 	.word	0x00005040


	//   ....[12]....
        /*00dc*/ 	.word	0x00005060


	//   ....[13]....
        /*00e0*/ 	.word	0x00005150


	//   ....[14]....
        /*00e4*/ 	.word	0x00005170


	//   ....[15]....
        /*00e8*/ 	.word	0x00005190


	//   ....[16]....
        /*00ec*/ 	.word	0x000053b0


	//   ....[17]....
        /*00f0*/ 	.word	0x00005420


	//   ....[18]....
        /*00f4*/ 	.word	0x00005490


	//----- nvinfo : EIATTR_EXIT_INSTR_OFFSETS
	.align		4
.L_10613:
        /*00f8*/ 	.byte	0x04, 0x1c
        /*00fa*/ 	.short	(.L_10615 - .L_10614)


	//   ....[0]....
.L_10614:
        /*00fc*/ 	.word	0x000000d0


	//   ....[1]....
        /*0100*/ 	.word	0x00005270


	//   ....[2]....
        /*0104*/ 	.word	0x00005360


	//----- nvinfo : EIATTR_MAX_THREADS
	.align		4
.L_10615:
        /*0108*/ 	.byte	0x04, 0x05
        /*010a*/ 	.short	(.L_10617 - .L_10616)
.L_10616:
        /*010c*/ 	.word	0x00000100
        /*0110*/ 	.word	0x00000001
        /*0114*/ 	.word	0x00000001


	//----- nvinfo : EIATTR_CRS_STACK_SIZE
	.align		4
.L_10617:
        /*0118*/ 	.byte	0x04, 0x1e
        /*011a*/ 	.short	(.L_10619 - .L_10618)
.L_10618:
        /*011c*/ 	.word	0x00000000


	//----- nvinfo : EIATTR_CBANK_PARAM_SIZE
	.align		4
.L_10619:
        /*0120*/ 	.byte	0x03, 0x19
        /*0122*/ 	.short	0x0060


	//----- nvinfo : EIATTR_PARAM_CBANK
	.align		4
        /*0124*/ 	.byte	0x04, 0x0a
        /*0126*/ 	.short	(.L_10621 - .L_10620)
	.align		4
.L_10620:
        /*0128*/ 	.word	index@(.nv.constant0._ZN18transformer_engine6detail38cast_transpose_fused_kernel_notalignedILb1ELb1ELb0EfNS_16CTDBiasDActParamI13__nv_bfloat16S3_6__halffEELi2ELi2ENS_5EmptyEXadL_ZNS_5dsiluIffEET_T0_RKS6_EEEEvT3_mmm)
        /*012c*/ 	.short	0x0210
        /*012e*/ 	.short	0x0060


	//----- nvinfo : EIATTR_SW_WAR
	.align		4
.L_10621:
        /*0130*/ 	.byte	0x04, 0x36
        /*0132*/ 	.short	(.L_10623 - .L_10622)
.L_10622:
        /*0134*/ 	.word	0x00000008
.L_10623:


//--------------------- .nv.info._ZN18transformer_engine6detail38cast_transpose_fused_kernel_notalignedILb1ELb1ELb0EfNS_16CTDBiasDActParamI13__nv_bfloat16S3_ffEELi2ELi1ENS_5EmptyEXadL_ZNS_5dsiluIffEET_T0_RKS5_EEEEvT3_mmm --------------------------
	.section	.nv.info._ZN18transformer_engine6detail38cast_transpose_fused_kernel_notalignedILb1ELb1ELb0EfNS_16CTDBiasDActParamI13__nv_bfloat16S3_ffEELi2ELi1ENS_5EmptyEXadL_ZNS_5dsiluIffEET_T0_RKS5_EEEEvT3_mmm,"",@"SHT_CUDA_INFO"
	.sectionflags	@""
	.align	4


	//----- nvinfo : EIATTR_CUDA_API_VERSION
	.align		4
        /*0000*/ 	.byte	0x04, 0x37
        /*0002*/ 	.short	(.L_10625 - .L_10624)
.L_10624:
        /*0004*/ 	.word	0x00000082


	//----- nvinfo : EIATTR_KPARAM_INFO
	.align		4
.L_10625:
        /*0008*/ 	.byte	0x04, 0x17
        /*000a*/ 	.short	(.L_10627 - .L_10626)
.L_10626:
        /*000c*/ 	.word	0x00000000
        /*0010*/ 	.short	0x0003
        /*0012*/ 	.short	0x0058
        /*0014*/ 	.byte	0x00, 0xf0, 0x21, 0x00


	//----- nvinfo : EIATTR_KPARAM_INFO
	.align		4
.L_10627:
        /*0018*/ 	.byte	0x04, 0x17
        /*001a*/ 	.short	(.L_10629 - .L_10628)
.L_10628:
        /*001c*/ 	.word	0x00000000
        /*0020*/ 	.short	0x0002
        /*0022*/ 	.short	0x0050
        /*0024*/ 	.byte	0x00, 0xf0, 0x21, 0x00


	//----- nvinfo : EIATTR_KPARAM_INFO
	.align		4
.L_10629:
        /*0028*/ 	.byte	0x04, 0x17
        /*002a*/ 	.short	(.L_10631 - .L_10630)
.L_10630:
        /*002c*/ 	.word	0x00000000
        /*0030*/ 	.short	0x0001
        /*0032*/ 	.short	0x0048
        /*0034*/ 	.byte	0x00, 0xf0, 0x21, 0x00


	//----- nvinfo : EIATTR_KPARAM_INFO
	.align		4
.L_10631:
        /*0038*/ 	.byte	0x04, 0x17
        /*003a*/ 	.short	(.L_10633 - .L_10632)
.L_10632:
        /*003c*/ 	.word	0x00000000
        /*0040*/ 	.short	0x0000
        /*0042*/ 	.short	0x0000
        /*0044*/ 	.byte	0x00, 0xf0, 0x21, 0x01


	//----- nvinfo : EIATTR_SPARSE_MMA_MASK
	.align		4
.L_10633:
        /*0048*/ 	.byte	0x03, 0x50
        /*004a*/ 	.short	0x0000


	//----- nvinfo : EIATTR_MAXREG_COUNT
	.align		4
        /*004c*/ 	.byte	0x03, 0x1b
        /*004e*/ 	.short	0x00ff


	//----- nvinfo : EIATTR_NUM_BARRIERS
	.align		4
        /*0050*/ 	.byte	0x02, 0x4c
        /*0052*/ 	.byte	0x01
	.zero		1


	//----- nvinfo : EIATTR_MERCURY_ISA_VERSION
	.align		4
        /*0054*/ 	.byte	0x03, 0x5f
        /*0056*/ 	.short	0x0101


	//----- nvinfo : EIATTR_COOP_GROUP_MASK_REGIDS
	.align		4
        /*0058*/ 	.byte	0x04, 0x29
        /*005a*/ 	.short	(.L_10635 - .L_10634)


	//   ....[0]....
.L_10634:
        /*005c*/ 	.word	0xffffffff


	//   ....[1]....
        /*0060*/ 	.word	0xffffffff


	//   ....[2]....
        /*0064*/ 	.word	0xffffffff


	//   ....[3]....
        /*0068*/ 	.word	0xffffffff


	//   ....[4]....
        /*006c*/ 	.word	0xffffffff


	//   ....[5]....
        /*0070*/ 	.word	0xffffffff


	//   ....[6]....
        /*0074*/ 	.word	0xffffffff


	//   ....[7]....
        /*0078*/ 	.word	0xffffffff


	//   ....[8]....
        /*007c*/ 	.word	0xffffffff


	//   ....[9]....
        /*0080*/ 	.word	0xffffffff


	//   ....[10]....
        /*0084*/ 	.word	0xffffffff


	//   ....[11]....
        /*0088*/ 	.word	0xffffffff


	//   ....[12]....
        /*008c*/ 	.word	0xffffffff


	//   ....[13]....
        /*0090*/ 	.word	0xffffffff


	//   ....[14]....
        /*0094*/ 	.word	0xffffffff


	//   ....[15]....
        /*0098*/ 	.word	0xffffffff


	//   ....[16]....
        /*009c*/ 	.word	0x05000004


	//   ....[17]....
        /*00a0*/ 	.word	0x05000004


	//   ....[18]....
        /*00a4*/ 	.word	0x05000004


	//----- nvinfo : EIATTR_COOP_GROUP_INSTR_OFFSETS
	.align		4
.L_10635:
        /*00a8*/ 	.byte	0x04, 0x28
        /*00aa*/ 	.short	(.L_10637 - .L_10636)


	//   ....[0]....
.L_10636:
        /*00ac*/ 	.word	0x00001030


	//   ....[1]....
        /*00b0*/ 	.word	0x00001050


	//   ....[2]....
        /*00b4*/ 	.word	0x00001620


	//   ....[3]....
        /*00b8*/ 	.word	0x00001640


	//   ....[4]....
        /*00bc*/ 	.word	0x00001b80


	//   ....[5]....
        /*00c0*/ 	.word	0x00001ba0


	//   ....[6]....
        /*00c4*/ 	.word	0x000020e0


	//   ....[7]....
        /*00c8*/ 	.word	0x00002180


	//   ....[8]....
        /*00cc*/ 	.word	0x000035b0


	//   ....[9]....
        /*00d0*/ 	.word	0x00003620


	//   ....[10]....
        /*00d4*/ 	.word	0x00003660


	//   ....[11]....
        /*00d8*/ 	.word	0x00003690


	//   ....[12]....
        /*00dc*/ 	.word	0x000036c0


	//   ....[13]....
        /*00e0*/ 	.word	0x000037b0


	//   ....[14]....
        /*00e4*/ 	.word	0x000037d0


	//   ....[15]....
        /*00e8*/ 	.word	0x000037f0


	//   ....[16]....
        /*00ec*/ 	.word	0x00003a10


	//   ....[17]....
        /*00f0*/ 	.word	0x00003a80


	//   ....[18]....
        /*00f4*/ 	.word	0x00003af0


	//----- nvinfo : EIATTR_EXIT_INSTR_OFFSETS
	.align		4
.L_10637:
        /*00f8*/ 	.byte	0x04, 0x1c
        /*00fa*/ 	.short	(.L_10639 - .L_10638)


	//   ....[0]....
.L_10638:
        /*00fc*/ 	.word	0x000000d0


	//   ....[1]....
        /*0100*/ 	.word	0x000038d0


	//   ....[2]....
        /*0104*/ 	.word	0x000039c0


	//----- nvinfo : EIATTR_MAX_THREADS
	.align		4
.L_10639:
        /*0108*/ 	.byte	0x04, 0x05
        /*010a*/ 	.short	(.L_10641 - .L_10640)
.L_10640:
        /*010c*/ 	.word	0x00000100
        /*0110*/ 	.word	0x00000001
        /*0114*/ 	.word	0x00000001


	//----- nvinfo : EIATTR_CRS_STACK_SIZE
	.align		4
.L_10641:
        /*0118*/ 	.byte	0x04, 0x1e
        /*011a*/ 	.short	(.L_10643 - .L_10642)
.L_10642:
        /*011c*/ 	.word	0x00000000


	//----- nvinfo : EIATTR_CBANK_PARAM_SIZE
	.align		4
.L_10643:
        /*0120*/ 	.byte	0x03, 0x19
        /*0122*/ 	.short	0x0060


	//----- nvinfo : EIATTR_PARAM_CBANK
	.align		4
        /*0124*/ 	.byte	0x04, 0x0a
        /*0126*/ 	.short	(.L_10645 - .L_10644)
	.align		4
.L_10644:
        /*0128*/ 	.word	index@(.nv.constant0._ZN18transformer_engine6detail38cast_transpose_fused_kernel_notalignedILb1ELb1ELb0EfNS_16CTDBiasDActParamI13__nv_bfloat16S3_ffEELi2ELi1ENS_5EmptyEXadL_ZNS_5dsiluIffEET_T0_RKS5_EEEEvT3_mmm)
        /*012c*/ 	.short	0x0210
        /*012e*/ 	.short	0x0060


	//----- nvinfo : EIATTR_SW_WAR
	.align		4
.L_10645:
        /*0130*/ 	.byte	0x04, 0x36
        /*0132*/ 	.short	(.L_10647 - .L_10646)
.L_10646:
        /*0134*/ 	.word	0x00000008
.L_10647:


//--------------------- .nv.info._ZN18transformer_engine6detail38cast_transpose_fused_kernel_notalignedILb1ELb1ELb0EfNS_16CTDBiasDActParamI6__halfS3_13__nv_fp8_e4m3fEELi2ELi4ENS_5EmptyEXadL_ZNS_5dsiluIffEET_T0_RKS6_EEEEvT3_mmm --------------------------
	.section	.nv.info._ZN18transformer_engine6detail38cast_transpose_fused_kernel_notalignedILb1ELb1ELb0EfNS_16CTDBiasDActParamI6__halfS3_13__nv_fp8_e4m3fEELi2ELi4ENS_5EmptyEXadL_ZNS_5dsiluIffEET_T0_RKS6_EEEEvT3_mmm,"",@"SHT_CUDA_INFO"
	.sectionflags	@""
	.align	4


	//----- nvinfo : EIATTR_CUDA_API_VERSION
	.align		4
        /*0000*/ 	.byte	0x04, 0x37
        /*0002*/ 	.short	(.L_10649 - .L_10648)
.L_10648:
        /*0004*/ 	.word	0x00000082


	//----- nvinfo : EIATTR_KPARAM_INFO
	.align		4
.L_10649:
        /*0008*/ 	.byte	0x04, 0x17
        /*000a*/ 	.short	(.L_10651 - .L_10650)
.L_10650:
        /*000c*/ 	.word	0x00000000
        /*0010*/ 	.short	0x0003
        /*0012*/ 	.short	0x0058
        /*0014*/ 	.byte	0x00, 0xf0, 0x21, 0x00


	//----- nvinfo : EIATTR_KPARAM_INFO
	.align		4
.L_10651:
        /*0018*/ 	.byte	0x04, 0x17
        /*001a*/ 	.short	(.L_10653 - .L_10652)
.L_10652:
        /*001c*/ 	.word	0x00000000
        /*0020*/ 	.short	0x0002
        /*0022*/ 	.short	0x0050
        /*0024*/ 	.byte	0x00, 0xf0, 0x21, 0x00


	//----- nvinfo : EIATTR_KPARAM_INFO
	.align		4
.L_10653:
        /*0028*/ 	.byte	0x04, 0x17
        /*002a*/ 	.short	(.L_10655 - .L_10654)
.L_10654:
        /*002c*/ 	.word	0x00000000
        /*0030*/ 	.short	0x0001
        /*0032*/ 	.short	0x0048
        /*0034*/ 	.byte	0x00, 0xf0, 0x21, 0x00


	//----- nvinfo : EIATTR_KPARAM_INFO
	.align		4
.L_10655:
        /*0038*/ 	.byte	0x04, 0x17
        /*003a*/ 	.short	(.L_10657 - .L_10656)
.L_10656:
        /*003c*/ 	.word	0x00000000
        /*0040*/ 	.short	0x0000
        /*0042*/ 	.short	0x0000
        /*0044*/ 	.byte	0x00, 0xf0, 0x21, 0x01


	//----- nvinfo : EIATTR_SPARSE_MMA_MASK
	.align		4
.L_10657:
        /*0048*/ 	.byte	0x03, 0x50
        /*004a*/ 	.short	0x0000


	//----- nvinfo : EIATTR_MAXREG_COUNT
	.align		4
        /*004c*/ 	.byte	0x03, 0x1b
        /*004e*/ 	.short	0x00ff


	//----- nvinfo : EIATTR_NUM_BARRIERS
	.align		4
        /*0050*/ 	.byte	0x02, 0x4c
        /*0052*/ 	.byte	0x01
	.zero		1


	//----- nvinfo : EIATTR_MERCURY_ISA_VERSION
	.align		4
        /*0054*/ 	.byte	0x03, 0x5f
        /*0056*/ 	.short	0x0101


	//----- nvinfo : EIATTR_COOP_GROUP_MASK_REGIDS
	.align		4
        /*0058*/ 	.byte	0x04, 0x29
        /*005a*/ 	.short	(.L_10659 - .L_10658)


	//   ....[0]....
.L_10658:
        /*005c*/ 	.word	0xffffffff


	//   ....[1]....
        /*0060*/ 	.word	0xffffffff


	//   ....[2]....
        /*0064*/ 	.word	0xffffffff


	//   ....[3]....
        /*0068*/ 	.word	0xffffffff


	//   ....[4]....
        /*006c*/ 	.word	0xffffffff


	//   ....[5]....
        /*0070*/ 	.word	0xffffffff


	//   ....[6]....
        /*0074*/ 	.word	0xffffffff


	//   ....[7]....
        /*0078*/ 	.word	0xffffffff


	//   ....[8]....
        /*007c*/ 	.word	0xffffffff


	//   ....[9]....
        /*0080*/ 	.word	0xffffffff


	//   ....[10]....
        /*0084*/ 	.word	0xffffffff


	//   ....[11]....
        /*0088*/ 	.word	0xffffffff


	//   ....[12]....
        /*008c*/ 	.word	0xffffffff


	//   ....[13]....
        /*0090*/ 	.word	0xffffffff


	//   ....[14]....
        /*0094*/ 	.word	0xffffffff


	//   ....[15]....
        /*0098*/ 	.word	0xffffffff


	//   ....[16]....
        /*009c*/ 	.word	0x05000004


	//   ....[17]....
        /*00a0*/ 	.word	0x05000004


	//   ....[18]....
        /*00a4*/ 	.word	0x05000004


	//----- nvinfo : EIATTR_COOP_GROUP_INSTR_OFFSETS
	.align		4
.L_10659:
        /*00a8*/ 	.byte	0x04, 0x28
        /*00aa*/ 	.short	(.L_10661 - .L_10660)


	//   ....[0]....
.L_10660:
        /*00ac*/ 	.word	0x000024f0


	//   ....[1]....
        /*00b0*/ 	.word	0x00002510


	//   ....[2]....
        /*00b4*/ 	.word	0x00003fb0


	//   ....[3]....
        /*00b8*/ 	.word	0x00003fe0


	//   ....[4]....
        /*00bc*/ 	.word	0x000056c0


	//   ....[5]....
        /*00c0*/ 	.word	0x000056f0


	//   ....[6]....
        /*00c4*/ 	.word	0x00006d00


	//   ....[7]....
        /*00c8*/ 	.word	0x00006dd0


	//   ....[8]....
        /*00cc*/ 	.word	0x000082b0


	//   ....[9]....
        /*00d0*/ 	.word	0x00008310


	//   ....[10]....
        /*00d4*/ 	.word	0x00008350


	//   ....[11]....
        /*00d8*/ 	.word	0x00008370


	//   ....[12]....
        /*00dc*/ 	.word	0x000083a0


	//   ....[13]....
        /*00e0*/ 	.word	0x00008490


	//   ....[14]....
        /*00e4*/ 	.word	0x000084b0


	//   ....[15]....
        /*00e8*/ 	.word	0x000084d0


	//   ....[16]....
        /*00ec*/ 	.word	0x000086f0


	//   ....[17]....
        /*00f0*/ 	.word	0x00008760


	//   ....[18]....
        /*00f4*/ 	.word	0x000087d0


	//----- nvinfo : EIATTR_EXIT_INSTR_OFFSETS
	.align		4
.L_10661:
        /*00f8*/ 	.byte	0x04, 0x1c
        /*00fa*/ 	.short	(.L_10663 - .L_10662)


	//   ....[0]....
.L_10662:
        /*00fc*/ 	.word	0x000000d0


	//   ....[1]....
        /*0100*/ 	.word	0x000085b0


	//   ....[2]....
        /*0104*/ 	.word	0x000086a0


	//----- nvinfo : EIATTR_MAX_THREADS
	.align		4
.L_10663:
        /*0108*/ 	.byte	0x04, 0x05
        /*010a*/ 	.short	(.L_10665 - .L_10664)
.L_10664:
        /*010c*/ 	.word	0x00000100
        /*0110*/ 	.word	0x00000001
        /*0114*/ 	.word	0x00000001


	//----- nvinfo : EIATTR_CRS_STACK_SIZE
	.align		4
.L_10665:
        /*0118*/ 	.byte	0x04, 0x1e
        /*011a*/ 	.short	(.L_10667 - .L_10666)
.L_10666:
        /*011c*/ 	.word	0x00000000


	//----- nvinfo : EIATTR_CBANK_PARAM_SIZE
	.align		4
.L_10667:
        /*0120*/ 	.byte	0x03, 0x19
        /*0122*/ 	.short	0x0060


	//----- nvinfo : EIATTR_PARAM_CBANK
	.align		4
        /*0124*/ 	.byte	0x04, 0x0a
        /*0126*/ 	.short	(.L_10669 - .L_10668)
	.align		4
.L_10668:
        /*0128*/ 	.word	index@(.nv.constant0._ZN18transformer_engine6detail38cast_transpose_fused_kernel_notalignedILb1ELb1ELb0EfNS_16CTDBiasDActParamI6__halfS3_13__nv_fp8_e4m3fEELi2ELi4ENS_5EmptyEXadL_ZNS_5dsiluIffEET_T0_RKS6_EEEEvT3_mmm)
        /*012c*/ 	.short	0x0210
        /*012e*/ 	.short	0x0060


	//----- nvinfo : EIATTR_SW_WAR
	.align		4
.L_10669:
        /*0130*/ 	.byte	0x04, 0x36
        /*0132*/ 	.short	(.L_10671 - .L_10670)
.L_10670:
        /*0134*/ 	.word	0x00000008
.L_10671:


//--------------------- .nv.info._ZN18transformer_engine6detail38cast_transpose_fused_kernel_notalignedILb1ELb1ELb0EfNS_16CTDBiasDActParamI6__halfS3_13__nv_fp8_e5m2fEELi2ELi4ENS_5EmptyEXadL_ZNS_5dsiluIffEET_T0_RKS6_EEEEvT3_mmm --------------------------
	.section	.nv.info._ZN18transformer_engine6detail38cast_transpose_fused_kernel_notalignedILb1ELb1ELb0EfNS_16CTDBiasDActParamI6__halfS3_13__nv_fp8_e5m2fEELi2ELi4ENS_5EmptyEXadL_ZNS_5dsiluIffEET_T0_RKS6_EEEEvT3_mmm,"",@"SHT_CUDA_INFO"
	.sectionflags	@""
	.align	4


	//----- nvinfo : EIATTR_CUDA_API_VERSION
	.align		4
        /*0000*/ 	.byte	0x04, 0x37
        /*0002*/ 	.short	(.L_10673 - .L_10672)
.L_10672:
        /*0004*/ 	.word	0x00000082


	//----- nvinfo : EIATTR_KPARAM_INFO
	.align		4
.L_10673:
        /*0008*/ 	.byte	0x04, 0x17
        /*000a*/ 	.short	(.L_10675 - .L_10674)
.L_10674:
        /*000c*/ 	.word	0x00000000
        /*0010*/ 	.short	0x0003
        /*0012*/ 	.short	0x0058
        /*0014*/ 	.byte	0x00, 0xf0, 0x21, 0x00


	//----- nvinfo : EIATTR_KPARAM_INFO
	.align		4
.L_10675:
        /*0018*/ 	.byte	0x04, 0x17
        /*001a*/ 	.short	(.L_10677 - .L_10676)
.L_10676:
        /*001c*/ 	.word	0x00000000
        /*0020*/ 	.short	0x0002
        /*0022*/ 	.short	0x0050
        /*0024*/ 	.byte	0x00, 0xf0, 0x21, 0x00


	//----- nvinfo : EIATTR_KPARAM_INFO
	.align		4
.L_10677:
        /*0028*/ 	.byte	0x04, 0x17
        /*002a*/ 	.short	(.L_10679 - .L_10678)
.L_10678:
        /*002c*/ 	.word	0x00000000
        /*0030*/ 	.short	0x0001
        /*0032*/ 	.short	0x0048
        /*0034*/ 	.byte	0x00, 0xf0, 0x21, 0x00


	//----- nvinfo : EIATTR_KPARAM_INFO
	.align		4
.L_10679:
        /*0038*/ 	.byte	0x04, 0x17
        /*003a*/ 	.short	(.L_10681 - .L_10680)
.L_10680:
        /*003c*/ 	.word	0x00000000
        /*0040*/ 	.short	0x0000
        /*0042*/ 	.short	0x0000
        /*0044*/ 	.byte	0x00, 0xf0, 0x21, 0x01


	//----- nvinfo : EIATTR_SPARSE_MMA_MASK
	.align		4
.L_10681:
        /*0048*/ 	.byte	0x03, 0x50
        /*004a*/ 	.short	0x0000


	//----- nvinfo : EIATTR_MAXREG_COUNT
	.align		4
        /*004c*/ 	.byte	0x03, 0x1b
        /*004e*/ 	.short	0x00ff


	//----- nvinfo : EIATTR_NUM_BARRIERS
	.align		4
        /*0050*/ 	.byte	0x02, 0x4c
        /*0052*/ 	.byte	0x01
	.zero		1


	//----- nvinfo : EIATTR_MERCURY_ISA_VERSION
	.align		4
        /*0054*/ 	.byte	0x03, 0x5f
        /*0056*/ 	.short	0x0101


	//----- nvinfo : EIATTR_COOP_GROUP_MASK_REGIDS
	.align		4
        /*0058*/ 	.byte	0x04, 0x29
        /*005a*/ 	.short	(.L_10683 - .L_10682)


	//   ....[0]....
.L_10682:
        /*005c*/ 	.word	0xffffffff


	//   ....[1]....
        /*0060*/ 	.word	0xffffffff


	//   ....[2]....
        /*0064*/ 	.word	0xffffffff


	//   ....[3]....
        /*0068*/ 	.word	0xffffffff


	//   ....[4]....
        /*006c*/ 	.word	0xffffffff


	//   ....[5]....
        /*0070*/ 	.word	0xffffffff


	//   ....[6]....
        /*0074*/ 	.word	0xffffffff


	//   ....[7]....
        /*0078*/ 	.word	0xffffffff


	//   ....[8]....
        /*007c*/ 	.word	0xffffffff


	//   ....[9]....
        /*0080*/ 	.word	0xffffffff


	//   ....[10]....
        /*0084*/ 	.word	0xffffffff


	//   ....[11]....
        /*0088*/ 	.word	0xffffffff


	//   ....[12]....
        /*008c*/ 	.word	0xffffffff


	//   ....[13]....
        /*0090*/ 	.word	0xffffffff


	//   ....[14]....
        /*0094*/ 	.word	0xffffffff


	//   ....[15]....
        /*0098*/ 	.word	0xffffffff


	//   ....[16]....
        /*009c*/ 	.word	0x05000004


	//   ....[17]....
        /*00a0*/ 	.word	0x05000004


	//   ....[18]....
        /*00a4*/ 	.word	0x05000004


	//----- nvinfo : EIATTR_COOP_GROUP_INSTR_OFFSETS
	.align		4
.L_10683:
        /*00a8*/ 	.byte	0x04, 0x28
        /*00aa*/ 	.short	(.L_10685 - .L_10684)


	//   ....[0]....
.L_10684:
        /*00ac*/ 	.word	0x000024f0


	//   ....[1]....
        /*00b0*/ 	.word	0x00002510


	//   ....[2]....
        /*00b4*/ 	.word	0x00003fb0


	//   ....[3]....
        /*00b8*/ 	.word	0x00003fe0


	//   ....[4]....
        /*00bc*/ 	.word	0x000056c0


	//   ....[5]....
        /*00c0*/ 	.word	0x000056f0


	//   ....[6]....
        /*00c4*/ 	.word	0x00006d00


	//   ....[7]....
        /*00c8*/ 	.word	0x00006dd0


	//   ....[8]....
        /*00cc*/ 	.word	0x000082b0


	//   ....[9]....
        /*00d0*/ 	.word	0x00008310


	//   ....[10]....
        /*00d4*/ 	.word	0x00008350


	//   ....[11]....
        /*00d8*/ 	.word	0x00008370


	//   ....[12]....
        /*00dc*/ 	.word	0x000083a0


	//   ....[13]....
        /*00e0*/ 	.word	0x00008490


	//   ....[14]....
        /*00e4*/ 	.word	0x000084b0


	//   ....[15]....
        /*00e8*/ 	.word	0x000084d0


	//   ....[16]....
        /*00ec*/ 	.word	0x000086f0


	//   ....[17]....
        /*00f0*/ 	.word	0x00008760


	//   ....[18]....
        /*00f4*/ 	.word	0x000087d0


	//----- nvinfo : EIATTR_EXIT_INSTR_OFFSETS
	.align		4
.L_10685:
        /*00f8*/ 	.byte	0x04, 0x1c
        /*00fa*/ 	.short	(.L_10687 - .L_10686)


	//   ....[0]....
.L_10686:
        /*00fc*/ 	.word	0x000000d0


	//   ....[1]....
        /*0100*/ 	.word	0x000085b0


	//   ....[2]....
        /*0104*/ 	.word	0x000086a0


	//----- nvinfo : EIATTR_MAX_THREADS
	.align		4
.L_10687:
        /*0108*/ 	.byte	0x04, 0x05
        /*010a*/ 	.short	(.L_10689 - .L_10688)
.L_10688:
        /*010c*/ 	.word	0x00000100
        /*0110*/ 	.word	0x00000001
        /*0114*/ 	.word	0x00000001


	//----- nvinfo : EIATTR_CRS_STACK_SIZE
	.align		4
.L_10689:
        /*0118*/ 	.byte	0x04, 0x1e
        /*011a*/ 	.short	(.L_10691 - .L_10690)
.L_10690:
        /*011c*/ 	.word	0x00000000


	//----- nvinfo : EIATTR_CBANK_PARAM_SIZE
	.align		4
.L_10691:
        /*0120*/ 	.byte	0x03, 0x19
        /*0122*/ 	.short	0x0060


	//----- nvinfo : EIATTR_PARAM_CBANK
	.align		4
        /*0124*/ 	.byte	0x04, 0x0a
        /*0126*/ 	.short	(.L_10693 - .L_10692)
	.align		4
.L_10692:
        /*0128*/ 	.word	index@(.nv.constant0._ZN18transformer_engine6detail38cast_transpose_fused_kernel_notalignedILb1ELb1ELb0EfNS_16CTDBiasDActParamI6__halfS3_13__nv_fp8_e5m2fEELi2ELi4ENS_5EmptyEXadL_ZNS_5dsiluIffEET_T0_RKS6_EEEEvT3_mmm)
        /*012c*/ 	.short	0x0210
        /*012e*/ 	.short	0x0060


	//----- nvinfo : EIATTR_SW_WAR
	.align		4
.L_10693:
        /*0130*/ 	.byte	0x04, 0x36
        /*0132*/ 	.short	(.L_10695 - .L_10694)
.L_10694:
        /*0134*/ 	.word	0x00000008
.L_10695:


//--------------------- .nv.info._ZN18transformer_engine6detail38cast_transpose_fused_kernel_notalignedILb1ELb1ELb0EfNS_16CTDBiasDActParamI6__halfS3_13__nv_bfloat16fEELi2ELi2ENS_5EmptyEXadL_ZNS_5dsiluIffEET_T0_RKS6_EEEEvT3_mmm --------------------------
	.section	.nv.info._ZN18transformer_engine6detail38cast_transpose_fused_kernel_notalignedILb1ELb1ELb0EfNS_16CTDBiasDActParamI6__halfS3_13__nv_bfloat16fEELi2ELi2ENS_5EmptyEXadL_ZNS_5dsiluIffEET_T0_RKS6_EEEEvT3_mmm,"",@"SHT_CUDA_INFO"
	.sectionflags	@""
	.align	4


	//----- nvinfo : EIATTR_CUDA_API_VERSION
	.align		4
        /*0000*/ 	.byte	0x04, 0x37
        /*0002*/ 	.short	(.L_10697 - .L_10696)
.L_10696:
        /*0004*/ 	.word	0x00000082


	//----- nvinfo : EIATTR_KPARAM_INFO
	.align		4
.L_10697:
        /*0008*/ 	.byte	0x04, 0x17
        /*000a*/ 	.short	(.L_10699 - .L_10698)
.L_10698:
        /*000c*/ 	.word	0x00000000
        /*0010*/ 	.short	0x0003
        /*0012*/ 	.short	0x0058
        /*0014*/ 	.byte	0x00, 0xf0, 0x21, 0x00


	//----- nvinfo : EIATTR_KPARAM_INFO
	.align		4
.L_10699:
        /*0018*/ 	.byte	0x04, 0x17
        /*001a*/ 	.short	(.L_10701 - .L_10700)
.L_10700:
        /*001c*/ 	.word	0x00000000
        /*0020*/ 	.short	0x0002
        /*0022*/ 	.short	0x0050
        /*0024*/ 	.byte	0x00, 0xf0, 0x21, 0x00


	//----- nvinfo : EIATTR_KPARAM_INFO
	.align		4
.L_10701:
        /*0028*/ 	.byte	0x04, 0x17
        /*002a*/ 	.short	(.L_10703 - .L_10702)
.L_10702:
        /*002c*/ 	.word	0x00000000
        /*0030*/ 	.short	0x0001
        /*0032*/ 	.short	0x0048
        /*0034*/ 	.byte	0x00, 0xf0, 0x21, 0x00


	//----- nvinfo : EIATTR_KPARAM_INFO
	.align		4
.L_10703:
        /*0038*/ 	.byte	0x04, 0x17
        /*003a*/ 	.short	(.L_10705 - .L_10704)
.L_10704:
        /*003c*/ 	.word	0x00000000
        /*0040*/ 	.short	0x0000
        /*0042*/ 	.short	0x0000
        /*0044*/ 	.byte	0x00, 0xf0, 0x21, 0x01


	//----- nvinfo : EIATTR_SPARSE_MMA_MASK
	.align		4
.L_10705:
        /*0048*/ 	.byte	0x03, 0x50
        /*004a*/ 	.short	0x0000


	//----- nvinfo : EIATTR_MAXREG_COUNT
	.align		4
        /*004c*/ 	.byte	0x03, 0x1b
        /*004e*/ 	.short	0x00ff


	//----- nvinfo : EIATTR_NUM_BARRIERS
	.align		4
        /*0050*/ 	.byte	0x02, 0x4c
        /*0052*/ 	.byte	0x01
	.zero		1


	//----- nvinfo : EIATTR_MERCURY_ISA_VERSION
	.align		4
        /*0054*/ 	.byte	0x03, 0x5f
        /*0056*/ 	.short	0x0101


	//----- nvinfo : EIATTR_COOP_GROUP_MASK_REGIDS
	.align		4
        /*0058*/ 	.byte	0x04, 0x29
        /*005a*/ 	.short	(.L_10707 - .L_10706)


	//   ....[0]....
.L_10706:
        /*005c*/ 	.word	0xffffffff


	//   ....[1]....
        /*0060*/ 	.word	0xffffffff


	//   ....[2]....
        /*0064*/ 	.word	0xffffffff


	//   ....[3]....
        /*0068*/ 	.word	0xffffffff


	//   ....[4]....
        /*006c*/ 	.word	0xffffffff


	//   ....[5]....
        /*0070*/ 	.word	0xffffffff


	//   ....[6]....
        /*0074*/ 	.word	0xffffffff


	//   ....[7]....
        /*0078*/ 	.word	0xffffffff


	//   ....[8]....
        /*007c*/ 	.word	0xffffffff


	//   ....[9]....
        /*0080*/ 	.word	0xffffffff


	//   ....[10]....
        /*0084*/ 	.word	0xffffffff


	//   ....[11]....
        /*0088*/ 	.word	0xffffffff


	//   ....[12]....
        /*008c*/ 	.word	0xffffffff


	//   ....[13]....
        /*0090*/ 	.word	0xffffffff


	//   ....[14]....
        /*0094*/ 	.word	0xffffffff


	//   ....[15]....
        /*0098*/ 	.word	0xffffffff


	//   ....[16]....
        /*009c*/ 	.word	0x05000006


	//   ....[17]....
        /*00a0*/ 	.word	0x05000006


	//   ....[18]....
        /*00a4*/ 	.word	0x05000006


	//----- nvinfo : EIATTR_COOP_GROUP_INSTR_OFFSETS
	.align		4
.L_10707:
        /*00a8*/ 	.byte	0x04, 0x28
        /*00aa*/ 	.short	(.L_10709 - .L_10708)


	//   ....[0]....
.L_10708:
        /*00ac*/ 	.word	0x00001730


	//   ....[1]....
        /*00b0*/ 	.word	0x00001770


	//   ....[2]....
        /*00b4*/ 	.word	0x000021e0


	//   ....[3]....
        /*00b8*/ 	.word	0x00002200


	//   ....[4]....
        /*00bc*/ 	.word	0x00002f20


	//   ....[5]....
        /*00c0*/ 	.word	0x00002f50


	//   ....[6]....
        /*00c4*/ 	.word	0x00003950


	//   ....[7]....
        /*00c8*/ 	.word	0x00003a10


	//   ....[8]....
        /*00cc*/ 	.word	0x00004e40


	//   ....[9]....
        /*00d0*/ 	.word	0x00004ea0


	//   ....[10]....
        /*00d4*/ 	.word	0x00004ef0


	//   ....[11]....
        /*00d8*/ 	.word	0x00004f10


	//   ....[12]....
        /*00dc*/ 	.word	0x00004f30


	//   ....[13]....
        /*00e0*/ 	.word	0x00005020


	//   ....[14]....
        /*00e4*/ 	.word	0x00005040


	//   ....[15]....
        /*00e8*/ 	.word	0x00005060


	//   ....[16]....
        /*00ec*/ 	.word	0x00005280


	//   ....[17]....
        /*00f0*/ 	.word	0x000052f0


	//   ....[18]....
        /*00f4*/ 	.word	0x00005360


	//----- nvinfo : EIATTR_EXIT_INSTR_OFFSETS
	.align		4
.L_10709:
        /*00f8*/ 	.byte	0x04, 0x1c
        /*00fa*/ 	.short	(.L_10711 - .L_10710)


	//   ....[0]....
.L_10710:
        /*00fc*/ 	.word	0x000000d0


	//   ....[1]....
        /*0100*/ 	.word	0x00005140


	//   ....[2]....
        /*0104*/ 	.word	0x00005230


	//----- nvinfo : EIATTR_MAX_THREADS
	.align		4
.L_10711:
        /*0108*/ 	.byte	0x04, 0x05
        /*010a*/ 	.short	(.L_10713 - .L_10712)
.L_10712:
        /*010c*/ 	.word	0x00000100
        /*0110*/ 	.word	0x00000001
        /*0114*/ 	.word	0x00000001


	//----- nvinfo : EIATTR_CRS_STACK_SIZE
	.align		4
.L_10713:
        /*0118*/ 	.byte	0x04, 0x1e
        /*011a*/ 	.short	(.L_10715 - .L_10714)
.L_10714:
        /*011c*/ 	.word	0x00000000


	//----- nvinfo : EIATTR_CBANK_PARAM_SIZE
	.align		4
.L_10715:
        /*0120*/ 	.byte	0x03, 0x19
        /*0122*/ 	.short	0x0060


	//----- nvinfo : EIATTR_PARAM_CBANK
	.align		4
        /*0124*/ 	.byte	0x04, 0x0a
        /*0126*/ 	.short	(.L_10717 - .L_10716)
	.align		4
.L_10716:
        /*0128*/ 	.word	index@(.nv.constant0._ZN18transformer_engine6detail38cast_transpose_fused_kernel_notalignedILb1ELb1ELb0EfNS_16CTDBiasDActParamI6__halfS3_13__nv_bfloat16fEELi2ELi2ENS_5EmptyEXadL_ZNS_5dsiluIffEET_T0_RKS6_EEEEvT3_mmm)
        /*012c*/ 	.short	0x0210
        /*012e*/ 	.short	0x0060


	//----- nvinfo : EIATTR_SW_WAR
	.align		4
.L_10717:
        /*0130*/ 	.byte	0x04, 0x36
        /*0132*/ 	.short	(.L_10719 - .L_10718)
.L_10718:
        /*0134*/ 	.word	0x00000008
.L_10719:


//--------------------- .nv.info._ZN18transformer_engine6detail38cast_transpose_fused_kernel_notalignedILb1ELb1ELb0EfNS_16CTDBiasDActParamI6__halfS3_S3_fEELi2ELi2ENS_5EmptyEXadL_ZNS_5dsiluIffEET_T0_RKS5_EEEEvT3_mmm --------------------------
	.section	.nv.info._ZN18transformer_engine6detail38cast_transpose_fused_kernel_notalignedILb1ELb1ELb0EfNS_16CTDBiasDActParamI6__halfS3_S3_fEELi2ELi2ENS_5EmptyEXadL_ZNS_5dsiluIffEET_T0_RKS5_EEEEvT3_mmm,"",@"SHT_CUDA_INFO"
	.sectionflags	@""
	.align	4


	//----- nvinfo : EIATTR_CUDA_API_VERSION
	.align		4
        /*0000*/ 	.byte	0x04, 0x37
        /*0002*/ 	.short	(.L_10721 - .L_10720)
.L_10720:
        /*0004*/ 	.word	0x00000082


	//----- nvinfo : EIATTR_KPARAM_INFO
	.align		4
.L_10721:
        /*0008*/ 	.byte	0x04, 0x17
        /*000a*/ 	.short	(.L_10723 - .L_10722)
.L_10722:
        /*000c*/ 	.word	0x00000000
        /*0010*/ 	.short	0x0003
        /*0012*/ 	.short	0x0058
        /*0014*/ 	.byte	0x00, 0xf0, 0x21, 0x00


	//----- nvinfo : EIATTR_KPARAM_INFO
	.align		4
.L_10723:
        /*0018*/ 	.byte	0x04, 0x17
        /*001a*/ 	.short	(.L_10725 - .L_10724)
.L_10724:
        /*001c*/ 	.word	0x00000000
        /*0020*/ 	.short	0x0002
        /*0022*/ 	.short	0x0050
        /*0024*/ 	.byte	0x00, 0xf0, 0x21, 0x00


	//----- nvinfo : EIATTR_KPARAM_INFO
	.align		4
.L_10725:
        /*0028*/ 	.byte	0x04, 0x17
        /*002a*/ 	.short	(.L_10727 - .L_10726)
.L_10726:
        /*002c*/ 	.word	0x00000000
        /*0030*/ 	.short	0x0001
        /*0032*/ 	.short	0x0048
        /*0034*/ 	.byte	0x00, 0xf0, 0x21, 0x00


	//----- nvinfo : EIATTR_KPARAM_INFO
	.align		4
.L_10727:
        /*0038*/ 	.byte	0x04, 0x17
        /*003a*/ 	.short	(.L_10729 - .L_10728)
.L_10728:
        /*003c*/ 	.word	0x00000000
        /*0040*/ 	.short	0x0000
        /*0042*/ 	.short	0x0000
        /*0044*/ 	.byte	0x00, 0xf0, 0x21, 0x01


	//----- nvinfo : EIATTR_SPARSE_MMA_MASK
	.align		4
.L_10729:
        /*0048*/ 	.byte	0x03, 0x50
        /*004a*/ 	.short	0x0000


	//----- nvinfo : EIATTR_MAXREG_COUNT
	.align		4
        /*004c*/ 	.byte	0x03, 0x1b
        /*004e*/ 	.short	0x00ff


	//----- nvinfo : EIATTR_NUM_BARRIERS
	.align		4
        /*0050*/ 	.byte	0x02, 0x4c
        /*0052*/ 	.byte	0x01
	.zero		1


	//----- nvinfo : EIATTR_MERCURY_ISA_VERSION
	.align		4
        /*0054*/ 	.byte	0x03, 0x5f
        /*0056*/ 	.short	0x0101


	//----- nvinfo : EIATTR_COOP_GROUP_MASK_REGIDS
	.align		4
        /*0058*/ 	.byte	0x04, 0x29
        /*005a*/ 	.short	(.L_10731 - .L_10730)


	//   ....[0]....
.L_10730:
        /*005c*/ 	.word	0xffffffff


	//   ....[1]....
        /*0060*/ 	.word	0xffffffff


	//   ....[2]....
        /*0064*/ 	.word	0xffffffff


	//   ....[3]....
        /*0068*/ 	.word	0xffffffff


	//   ....[4]....
        /*006c*/ 	.word	0xffffffff


	//   ....[5]....
        /*0070*/ 	.word	0xffffffff


	//   ....[6]....
        /*0074*/ 	.word	0xffffffff


	//   ....[7]....
        /*0078*/ 	.word	0xffffffff


	//   ....[8]....
        /*007c*/ 	.word	0xffffffff


	//   ....[9]....
        /*0080*/ 	.word	0xffffffff


	//   ....[10]....
        /*0084*/ 	.word	0xffffffff


	//   ....[11]....
        /*0088*/ 	.word	0xffffffff


	//   ....[12]....
        /*008c*/ 	.word	0xffffffff


	//   ....[13]....
        /*0090*/ 	.word	0xffffffff


	//   ....[14]....
        /*0094*/ 	.word	0xffffffff


	//   ....[15]....
        /*0098*/ 	.word	0xffffffff


	//   ....[16]....
        /*009c*/ 	.word	0x05000006


	//   ....[17]....
        /*00a0*/ 	.word	0x05000006


	//   ....[18]....
        /*00a4*/ 	.word	0x05000006


	//----- nvinfo : EIATTR_COOP_GROUP_INSTR_OFFSETS
	.align		4
.L_10731:
        /*00a8*/ 	.byte	0x04, 0x28
        /*00aa*/ 	.short	(.L_10733 - .L_10732)


	//   ....[0]....
.L_10732:
        /*00ac*/ 	.word	0x00001730


	//   ....[1]....
        /*00b0*/ 	.word	0x00001770


	//   ....[2]....
        /*00b4*/ 	.word	0x000021e0


	//   ....[3]....
        /*00b8*/ 	.word	0x00002200


	//   ....[4]....
        /*00bc*/ 	.word	0x00002f20


	//   ....[5]....
        /*00c0*/ 	.word	0x00002f50


	//   ....[6]....
        /*00c4*/ 	.word	0x00003950


	//   ....[7]....
        /*00c8*/ 	.word	0x00003a10


	//   ....[8]....
        /*00cc*/ 	.word	0x00004e40


	//   ....[9]....
        /*00d0*/ 	.word	0x00004ea0


	//   ....[10]....
        /*00d4*/ 	.word	0x00004ef0


	//   ....[11]....
        /*00d8*/ 	.word	0x00004f10


	//   ....[12]....
        /*00dc*/ 	.word	0x00004f30


	//   ....[13]....
        /*00e0*/ 	.word	0x00005020


	//   ....[14]....
        /*00e4*/ 	.word	0x00005040


	//   ....[15]....
        /*00e8*/ 	.word	0x00005060


	//   ....[16]....
        /*00ec*/ 	.word	0x00005280


	//   ....[17]....
        /*00f0*/ 	.word	0x000052f0


	//   ....[18]....
        /*00f4*/ 	.word	0x00005360


	//----- nvinfo : EIATTR_EXIT_INSTR_OFFSETS
	.align		4
.L_10733:
        /*00f8*/ 	.byte	0x04, 0x1c
        /*00fa*/ 	.short	(.L_10735 - .L_10734)


	//   ....[0]....
.L_10734:
        /*00fc*/ 	.word	0x000000d0


	//   ....[1]....
        /*0100*/ 	.word	0x00005140


	//   ....[2]....
        /*0104*/ 	.word	0x00005230


	//----- nvinfo : EIATTR_MAX_THREADS
	.align		4
.L_10735:
        /*0108*/ 	.byte	0x04, 0x05
        /*010a*/ 	.short	(.L_10737 - .L_10736)
.L_10736:
        /*010c*/ 	.word	0x00000100
        /*0110*/ 	.word	0x00000001
        /*0114*/ 	.word	0x00000001


	//----- nvinfo : EIATTR_CRS_STACK_SIZE
	.align		4
.L_10737:
        /*0118*/ 	.byte	0x04, 0x1e
        /*011a*/ 	.short	(.L_10739 - .L_10738)
.L_10738:
        /*011c*/ 	.word	0x00000000


	//----- nvinfo : EIATTR_CBANK_PARAM_SIZE
	.align		4
.L_10739:
        /*0120*/ 	.byte	0x03, 0x19
        /*0122*/ 	.short	0x0060


	//----- nvinfo : EIATTR_PARAM_CBANK
	.align		4
        /*0124*/ 	.byte	0x04, 0x0a
        /*0126*/ 	.short	(.L_10741 - .L_10740)
	.align		4
.L_10740:
        /*0128*/ 	.word	index@(.nv.constant0._ZN18transformer_engine6detail38cast_transpose_fused_kernel_notalignedILb1ELb1ELb0EfNS_16CTDBiasDActParamI6__halfS3_S3_fEELi2ELi2ENS_5EmptyEXadL_ZNS_5dsiluIffEET_T0_RKS5_EEEEvT3_mmm)
        /*012c*/ 	.short	0x0210
        /*012e*/ 	.short	0x0060


	//----- nvinfo : EIATTR_SW_WAR
	.align		4
.L_10741:
        /*0130*/ 	.byte	0x04, 0x36
        /*0132*/ 	.short	(.L_10743 - .L_10742)
.L_10742:
        /*0134*/ 	.word	0x00000008
.L_10743:


//--------------------- .nv.info._ZN18transformer_engine6detail38cast_transpose_fused_kernel_notalignedILb1ELb1ELb0EfNS_16CTDBiasDActParamI6__halfS3_ffEELi2ELi1ENS_5EmptyEXadL_ZNS_5dsiluIffEET_T0_RKS5_EEEEvT3_mmm --------------------------
	.section	.nv.info._ZN18transformer_engine6detail38cast_transpose_fused_kernel_notalignedILb1ELb1ELb0EfNS_16CTDBiasDActParamI6__halfS3_ffEELi2ELi1ENS_5EmptyEXadL_ZNS_5dsiluIffEET_T0_RKS5_EEEEvT3_mmm,"",@"SHT_CUDA_INFO"
	.sectionflags	@""
	.align	4


	//----- nvinfo : EIATTR_CUDA_API_VERSION
	.align		4
        /*0000*/ 	.byte	0x04, 0x37
        /*0002*/ 	.short	(.L_10745 - .L_10744)
.L_10744:
        /*0004*/ 	.word	0x00000082


	//----- nvinfo : EIATTR_KPARAM_INFO
	.align		4
.L_10745:
        /*0008*/ 	.byte	0x04, 0x17
        /*000a*/ 	.short	(.L_10747 - .L_10746)
.L_10746:
        /*000c*/ 	.word	0x00000000
        /*0010*/ 	.short	0x0003
        /*0012*/ 	.short	0x0058
        /*0014*/ 	.byte	0x00, 0xf0, 0x21, 0x00


	//----- nvinfo : EIATTR_KPARAM_INFO
	.align		4
.L_10747:
        /*0018*/ 	.byte	0x04, 0x17
        /*001a*/ 	.short	(.L_10749 - .L_10748)
.L_10748:
        /*001c*/ 	.word	0x00000000
        /*0020*/ 	.short	0x0002
        /*0022*/ 	.short	0x0050
        /*0024*/ 	.byte	0x00, 0xf0, 0x21, 0x00


	//----- nvinfo : EIATTR_KPARAM_INFO
	.align		4
.L_10749:
        /*0028*/ 	.byte	0x04, 0x17
        /*002a*/ 	.short	(.L_10751 - .L_10750)
.L_10750:
        /*002c*/ 	.word	0x00000000
        /*0030*/ 	.short	0x0001
        /*0032*/ 	.short	0x0048
        /*0034*/ 	.byte	0x00, 0xf0, 0x21, 0x00


	//----- nvinfo : EIATTR_KPARAM_INFO
	.align		4
.L_10751:
        /*0038*/ 	.byte	0x04, 0x17
        /*003a*/ 	.short	(.L_10753 - .L_10752)
.L_10752:
        /*003c*/ 	.word	0x00000000
        /*0040*/ 	.short	0x0000
        /*0042*/ 	.short	0x0000
        /*0044*/ 	.byte	0x00, 0xf0, 0x21, 0x01


	//----- nvinfo : EIATTR_SPARSE_MMA_MASK
	.align		4
.L_10753:
        /*0048*/ 	.byte	0x03, 0x50
        /*004a*/ 	.short	0x0000


	//----- nvinfo : EIATTR_MAXREG_COUNT
	.align		4
        /*004c*/ 	.byte	0x03, 0x1b
        /*004e*/ 	.short	0x00ff


	//----- nvinfo : EIATTR_NUM_BARRIERS
	.align		4
        /*0050*/ 	.byte	0x02, 0x4c
        /*0052*/ 	.byte	0x01
	.zero		1


	//----- nvinfo : EIATTR_MERCURY_ISA_VERSION
	.align		4
        /*0054*/ 	.byte	0x03, 0x5f
        /*0056*/ 	.short	0x0101


	//----- nvinfo : EIATTR_COOP_GROUP_MASK_REGIDS
	.align		4
        /*0058*/ 	.byte	0x04, 0x29
        /*005a*/ 	.short	(.L_10755 - .L_10754)


	//   ....[0]....
.L_10754:
        /*005c*/ 	.word	0xffffffff


	//   ....[1]....
        /*0060*/ 	.word	0xffffffff


	//   ....[2]....
        /*0064*/ 	.word	0xffffffff


	//   ....[3]....
        /*0068*/ 	.word	0xffffffff


	//   ....[4]....
        /*006c*/ 	.word	0xffffffff


	//   ....[5]....
        /*0070*/ 	.word	0xffffffff


	//   ....[6]....
        /*0074*/ 	.word	0xffffffff


	//   ....[7]....
        /*0078*/ 	.word	0xffffffff


	//   ....[8]....
        /*007c*/ 	.word	0xffffffff


	//   ....[9]....
        /*0080*/ 	.word	0xffffffff


	//   ....[10]....
        /*0084*/ 	.word	0xffffffff


	//   ....[11]....
        /*0088*/ 	.word	0xffffffff


	//   ....[12]....
        /*008c*/ 	.word	0xffffffff


	//   ....[13]....
        /*0090*/ 	.word	0xffffffff


	//   ....[14]....
        /*0094*/ 	.word	0xffffffff


	//   ....[15]....
        /*0098*/ 	.word	0xffffffff


	//   ....[16]....
        /*009c*/ 	.word	0x05000004


	//   ....[17]....
        /*00a0*/ 	.word	0x05000004


	//   ....[18]....
        /*00a4*/ 	.word	0x05000004


	//----- nvinfo : EIATTR_COOP_GROUP_INSTR_OFFSETS
	.align		4
.L_10755:
        /*00a8*/ 	.byte	0x04, 0x28
        /*00aa*/ 	.short	(.L_10757 - .L_10756)


	//   ....[0]....
.L_10756:
        /*00ac*/ 	.word	0x00000fa0


	//   ....[1]....
        /*00b0*/ 	.word	0x00000fe0


	//   ....[2]....
        /*00b4*/ 	.word	0x000015c0


	//   ....[3]....
        /*00b8*/ 	.word	0x000015e0


	//   ....[4]....
        /*00bc*/ 	.word	0x00001b40


	//   ....[5]....
        /*00c0*/ 	.word	0x00001b60


	//   ....[6]....
        /*00c4*/ 	.word	0x00002180


	//   ....[7]....
        /*00c8*/ 	.word	0x000021b0


	//   ....[8]....
        /*00cc*/ 	.word	0x00003520


	//   ....[9]....
        /*00d0*/ 	.word	0x00003590


	//   ....[10]....
        /*00d4*/ 	.word	0x000035d0


	//   ....[11]....
        /*00d8*/ 	.word	0x00003600


	//   ....[12]....
        /*00dc*/ 	.word	0x00003630


	//   ....[13]....
        /*00e0*/ 	.word	0x00003720


	//   ....[14]....
        /*00e4*/ 	.word	0x00003740


	//   ....[15]....
        /*00e8*/ 	.word	0x00003760


	//   ....[16]....
        /*00ec*/ 	.word	0x00003980


	//   ....[17]....
        /*00f0*/ 	.word	0x000039f0


	//   ....[18]....
        /*00f4*/ 	.word	0x00003a60


	//----- nvinfo : EIATTR_EXIT_INSTR_OFFSETS
	.align		4
.L_10757:
        /*00f8*/ 	.byte	0x04, 0x1c
        /*00fa*/ 	.short	(.L_10759 - .L_10758)


	//   ....[0]....
.L_10758:
        /*00fc*/ 	.word	0x000000d0


	//   ....[1]....
        /*0100*/ 	.word	0x00003840


	//   ....[2]....
        /*0104*/ 	.word	0x00003930


	//----- nvinfo : EIATTR_MAX_THREADS
	.align		4
.L_10759:
        /*0108*/ 	.byte	0x04, 0x05
        /*010a*/ 	.short	(.L_10761 - .L_10760)
.L_10760:
        /*010c*/ 	.word	0x00000100
        /*0110*/ 	.word	0x00000001
        /*0114*/ 	.word	0x00000001


	//----- nvinfo : EIATTR_CRS_STACK_SIZE
	.align		4
.L_10761:
        /*0118*/ 	.byte	0x04, 0x1e
        /*011a*/ 	.short	(.L_10763 - .L_10762)
.L_10762:
        /*011c*/ 	.word	0x00000000


	//----- nvinfo : EIATTR_CBANK_PARAM_SIZE
	.align		4
.L_10763:
        /*0120*/ 	.byte	0x03, 0x19
        /*0122*/ 	.short	0x0060


	//----- nvinfo : EIATTR_PARAM_CBANK
	.align		4
        /*0124*/ 	.byte	0x04, 0x0a
        /*0126*/ 	.short	(.L_10765 - .L_10764)
	.align		4
.L_10764:
        /*0128*/ 	.word	index@(.nv.constant0._ZN18transformer_engine6detail38cast_transpose_fused_kernel_notalignedILb1ELb1ELb0EfNS_16CTDBiasDActParamI6__halfS3_ffEELi2ELi1ENS_5EmptyEXadL_ZNS_5dsiluIffEET_T0_RKS5_EEEEvT3_mmm)
        /*012c*/ 	.short	0x0210
        /*012e*/ 	.short	0x0060


	//----- nvinfo : EIATTR_SW_WAR
	.align		4
.L_10765:
        /*0130*/ 	.byte	0x04, 0x36
        /*0132*/ 	.short	(.L_10767 - .L_10766)
.L_10766:
        /*0134*/ 	.word	0x00000008
.L_10767:


//--------------------- .nv.info._ZN18transformer_engine6detail38cast_transpose_fused_kernel_notalignedILb1ELb1ELb0EfNS_16CTDBiasDActParamIff13__nv_fp8_e4m3fEELi1ELi4ENS_5EmptyEXadL_ZNS_5dsiluIffEET_T0_RKS5_EEEEvT3_mmm --------------------------
	.section	.nv.info._ZN18transformer_engine6detail38cast_transpose_fused_kernel_notalignedILb1ELb1ELb0EfNS_16CTDBiasDActParamIff13__nv_fp8_e4m3fEELi1ELi4ENS_5EmptyEXadL_ZNS_5dsiluIffEET_T0_RKS5_EEEEvT3_mmm,"",@"SHT_CUDA_INFO"
	.sectionflags	@""
	.align	4


	//----- nvinfo : EIATTR_CUDA_API_VERSION
	.align		4
        /*0000*/ 	.byte	0x04, 0x37
        /*0002*/ 	.short	(.L_10769 - .L_10768)
.L_10768:
        /*0004*/ 	.word	0x00000082


	//----- nvinfo : EIATTR_KPARAM_INFO
	.align		4
.L_10769:
        /*0008*/ 	.byte	0x04, 0x17
        /*000a*/ 	.short	(.L_10771 - .L_10770)
.L_10770:
        /*000c*/ 	.word	0x00000000
        /*0010*/ 	.short	0x0003
        /*0012*/ 	.short	0x0058
        /*0014*/ 	.byte	0x00, 0xf0, 0x21, 0x00


	//----- nvinfo : EIATTR_KPARAM_INFO
	.align		4
.L_10771:
        /*0018*/ 	.byte	0x04, 0x17
        /*001a*/ 	.short	(.L_10773 - .L_10772)
.L_10772:
        /*001c*/ 	.word	0x00000000
        /*0020*/ 	.short	0x0002
        /*0022*/ 	.short	0x0050
        /*0024*/ 	.byte	0x00, 0xf0, 0x21, 0x00


	//----- nvinfo : EIATTR_KPARAM_INFO
	.align		4
.L_10773:
        /*0028*/ 	.byte	0x04, 0x17
        /*002a*/ 	.short	(.L_10775 - .L_10774)
.L_10774:
        /*002c*/ 	.word	0x00000000
        /*0030*/ 	.short	0x0001
        /*0032*/ 	.short	0x0048
        /*0034*/ 	.byte	0x00, 0xf0, 0x21, 0x00


	//----- nvinfo : EIATTR_KPARAM_INFO
	.align		4
.L_10775:
        /*0038*/ 	.byte	0x04, 0x17
        /*003a*/ 	.short	(.L_10777 - .L_10776)
.L_10776:
        /*003c*/ 	.word	0x00000000
        /*0040*/ 	.short	0x0000
        /*0042*/ 	.short	0x0000
        /*0044*/ 	.byte	0x00, 0xf0, 0x21, 0x01


	//----- nvinfo : EIATTR_SPARSE_MMA_MASK
	.align		4
.L_10777:
        /*0048*/ 	.byte	0x03, 0x50
        /*004a*/ 	.short	0x0000


	//----- nvinfo : EIATTR_MAXREG_COUNT
	.align		4
        /*004c*/ 	.byte	0x03, 0x1b
        /*004e*/ 	.short	0x00ff


	//----- nvinfo : EIATTR_NUM_BARRIERS
	.align		4
        /*0050*/ 	.byte	0x02, 0x4c
        /*0052*/ 	.byte	0x01
	.zero		1


	//----- nvinfo : EIATTR_MERCURY_ISA_VERSION
	.align		4
        /*0054*/ 	.byte	0x03, 0x5f
        /*0056*/ 	.short	0x0101


	//----- nvinfo : EIATTR_COOP_GROUP_MASK_REGIDS
	.align		4
        /*0058*/ 	.byte	0x04, 0x29
        /*005a*/ 	.short	(.L_10779 - .L_10778)


	//   ....[0]....
.L_10778:
        /*005c*/ 	.word	0xffffffff


	//   ....[1]....
        /*0060*/ 	.word	0xffffffff


	//   ....[2]....
        /*0064*/ 	.word	0xffffffff


	//   ....[3]....
        /*0068*/ 	.word	0xffffffff


	//   ....[4]....
        /*006c*/ 	.word	0xffffffff


	//   ....[5]....
        /*0070*/ 	.word	0xffffffff


	//   ....[6]....
        /*0074*/ 	.word	0xffffffff


	//   ....[7]....
        /*0078*/ 	.word	0xffffffff


	//   ....[8]....
        /*007c*/ 	.word	0xffffffff


	//   ....[9]....
        /*0080*/ 	.word	0xffffffff


	//   ....[10]....
        /*0084*/ 	.word	0xffffffff


	//   ....[11]....
        /*0088*/ 	.word	0xffffffff


	//   ....[12]....
        /*008c*/ 	.word	0x05000006


	//   ....[13]....
        /*0090*/ 	.word	0x05000006


	//   ....[14]....
        /*0094*/ 	.word	0x05000006


	//----- nvinfo : EIATTR_COOP_GROUP_INSTR_OFFSETS
	.align		4
.L_10779:
        /*0098*/ 	.byte	0x04, 0x28
        /*009a*/ 	.short	(.L_10781 - .L_10780)


	//   ....[0]....
.L_10780:
        /*009c*/ 	.word	0x00001d50


	//   ....[1]....
        /*00a0*/ 	.word	0x00002a30


	//   ....[2]....
        /*00a4*/ 	.word	0x000036e0


	//   ....[3]....
        /*00a8*/ 	.word	0x00003fb0


	//   ....[4]....
        /*00ac*/ 	.word	0x00004c40


	//   ....[5]....
        /*00b0*/ 	.word	0x00004cb0


	//   ....[6]....
        /*00b4*/ 	.word	0x00004cf0


	//   ....[7]....
        /*00b8*/ 	.word	0x00004d20


	//   ....[8]....
        /*00bc*/ 	.word	0x00004d50


	//   ....[9]....
        /*00c0*/ 	.word	0x00004e40


	//   ....[10]....
        /*00c4*/ 	.word	0x00004e60


	//   ....[11]....
        /*00c8*/ 	.word	0x00004e80


	//   ....[12]....
        /*00cc*/ 	.word	0x000050a0


	//   ....[13]....
        /*00d0*/ 	.word	0x00005110


	//   ....[14]....
        /*00d4*/ 	.word	0x00005180


	//----- nvinfo : EIATTR_EXIT_INSTR_OFFSETS
	.align		4
.L_10781:
        /*00d8*/ 	.byte	0x04, 0x1c
        /*00da*/ 	.short	(.L_10783 - .L_10782)


	//   ....[0]....
.L_10782:
        /*00dc*/ 	.word	0x000000d0


	//   ....[1]....
        /*00e0*/ 	.word	0x00004f60


	//   ....[2]....
        /*00e4*/ 	.word	0x00005050


	//----- nvinfo : EIATTR_MAX_THREADS
	.align		4
.L_10783:
        /*00e8*/ 	.byte	0x04, 0x05
        /*00ea*/ 	.short	(.L_10785 - .L_10784)
.L_10784:
        /*00ec*/ 	.word	0x00000100
        /*00f0*/ 	.word	0x00000001
        /*00f4*/ 	.word	0x00000001


	//----- nvinfo : EIATTR_CRS_STACK_SIZE
	.align		4
.L_10785:
        /*00f8*/ 	.byte	0x04, 0x1e
        /*00fa*/ 	.short	(.L_10787 - .L_10786)
.L_10786:
        /*00fc*/ 	.word	0x00000000


	//----- nvinfo : EIATTR_CBANK_PARAM_SIZE
	.align		4
.L_10787:
        /*0100*/ 	.byte	0x03, 0x19
        /*0102*/ 	.short	0x0060


	//----- nvinfo : EIATTR_PARAM_CBANK
	.align		4
        /*0104*/ 	.byte	0x04, 0x0a
        /*0106*/ 	.short	(.L_10789 - .L_10788)
	.align		4
.L_10788:
        /*0108*/ 	.word	index@(.nv.constant0._ZN18transformer_engine6detail38cast_transpose_fused_kernel_notalignedILb1ELb1ELb0EfNS_16CTDBiasDActParamIff13__nv_fp8_e4m3fEELi1ELi4ENS_5EmptyEXadL_ZNS_5dsiluIffEET_T0_RKS5_EEEEvT3_mmm)
        /*010c*/ 	.short	0x0210
        /*010e*/ 	.short	0x0060


	//----- nvinfo : EIATTR_SW_WAR
	.align		4
.L_10789:
        /*0110*/ 	.byte	0x04, 0x36
        /*0112*/ 	.short	(.L_10791 - .L_10790)
.L_10790:
        /*0114*/ 	.word	0x00000008
.L_10791:


//--------------------- .nv.info._ZN18transformer_engine6detail38cast_transpose_fused_kernel_notalignedILb1ELb1ELb0EfNS_16CTDBiasDActParamIff13__nv_fp8_e5m2fEELi1ELi4ENS_5EmptyEXadL_ZNS_5dsiluIffEET_T0_RKS5_EEEEvT3_mmm --------------------------
	.section	.nv.info._ZN18transformer_engine6detail38cast_transpose_fused_kernel_notalignedILb1ELb1ELb0EfNS_16CTDBiasDActParamIff13__nv_fp8_e5m2fEELi1ELi4ENS_5EmptyEXadL_ZNS_5dsiluIffEET_T0_RKS5_EEEEvT3_mmm,"",@"SHT_CUDA_INFO"
	.sectionflags	@""
	.align	4


	//----- nvinfo : EIATTR_CUDA_API_VERSION
	.align		4
        /*0000*/ 	.byte	0x04, 0x37
        /*0002*/ 	.short	(.L_10793 - .L_10792)
.L_10792:
        /*0004*/ 	.word	0x00000082


	//----- nvinfo : EIATTR_KPARAM_INFO
	.align		4
.L_10793:
        /*0008*/ 	.byte	0x04, 0x17
        /*000a*/ 	.short	(.L_10795 - .L_10794)
.L_10794:
        /*000c*/ 	.word	0x00000000
        /*0010*/ 	.short	0x0003
        /*0012*/ 	.short	0x0058
        /*0014*/ 	.byte	0x00, 0xf0, 0x21, 0x00


	//----- nvinfo : EIATTR_KPARAM_INFO
	.align		4
.L_10795:
        /*0018*/ 	.byte	0x04, 0x17
        /*001a*/ 	.short	(.L_10797 - .L_10796)
.L_10796:
        /*001c*/ 	.word	0x00000000
        /*0020*/ 	.short	0x0002
        /*0022*/ 	.short	0x0050
        /*0024*/ 	.byte	0x00, 0xf0, 0x21, 0x00


	//----- nvinfo : EIATTR_KPARAM_INFO
	.align		4
.L_10797:
        /*0028*/ 	.byte	0x04, 0x17
        /*002a*/ 	.short	(.L_10799 - .L_10798)
.L_10798:
        /*002c*/ 	.word	0x00000000
        /*0030*/ 	.short	0x0001
        /*0032*/ 	.short	0x0048
        /*0034*/ 	.byte	0x00, 0xf0, 0x21, 0x00


	//----- nvinfo : EIATTR_KPARAM_INFO
	.align		4
.L_10799:
        /*0038*/ 	.byte	0x04, 0x17
        /*003a*/ 	.short	(.L_10801 - .L_10800)
.L_10800:
        /*003c*/ 	.word	0x00000000
        /*0040*/ 	.short	0x0000
        /*0042*/ 	.short	0x0000
        /*0044*/ 	.byte	0x00, 0xf0, 0x21, 0x01


	//----- nvinfo : EIATTR_SPARSE_MMA_MASK
	.align		4
.L_10801:
        /*0048*/ 	.byte	0x03, 0x50
        /*004a*/ 	.short	0x0000


	//----- nvinfo : EIATTR_MAXREG_COUNT
	.align		4
        /*004c*/ 	.byte	0x03, 0x1b
        /*004e*/ 	.short	0x00ff


	//----- nvinfo : EIATTR_NUM_BARRIERS
	.align		4
        /*0050*/ 	.byte	0x02, 0x4c
        /*0052*/ 	.byte	0x01
	.zero		1


	//----- nvinfo : EIATTR_MERCURY_ISA_VERSION
	.align		4
        /*0054*/ 	.byte	0x03, 0x5f
        /*0056*/ 	.short	0x0101


	//----- nvinfo : EIATTR_COOP_GROUP_MASK_REGIDS
	.align		4
        /*0058*/ 	.byte	0x04, 0x29
        /*005a*/ 	.short	(.L_10803 - .L_10802)


	//   ....[0]....
.L_10802:
        /*005c*/ 	.word	0xffffffff


	//   ....[1]....
        /*0060*/ 	.word	0xffffffff


	//   ....[2]....
        /*0064*/ 	.word	0xffffffff


	//   ....[3]....
        /*0068*/ 	.word	0xffffffff


	//   ....[4]....
        /*006c*/ 	.word	0xffffffff


	//   ....[5]....
        /*0070*/ 	.word	0xffffffff


	//   ....[6]....
        /*0074*/ 	.word	0xffffffff


	//   ....[7]....
        /*0078*/ 	.word	0xffffffff


	//   ....[8]....
        /*007c*/ 	.word	0xffffffff


	//   ....[9]....
        /*0080*/ 	.word	0xffffffff


	//   ....[10]....
        /*0084*/ 	.word	0xffffffff


	//   ....[11]....
        /*0088*/ 	.word	0xffffffff


	//   ....[12]....
        /*008c*/ 	.word	0x05000006


	//   ....[13]....
        /*0090*/ 	.word	0x05000006


	//   ....[14]....
        /*0094*/ 	.word	0x05000006


	//----- nvinfo : EIATTR_COOP_GROUP_INSTR_OFFSETS
	.align		4
.L_10803:
        /*0098*/ 	.byte	0x04, 0x28
        /*009a*/ 	.short	(.L_10805 - .L_10804)


	//   ....[0]....
.L_10804:
        /*009c*/ 	.word	0x00001d50


	//   ....[1]....
        /*00a0*/ 	.word	0x00002a30


	//   ....[2]....
        /*00a4*/ 	.word	0x000036e0


	//   ....[3]....
        /*00a8*/ 	.word	0x00003fb0


	//   ....[4]....
        /*00ac*/ 	.word	0x00004c40


	//   ....[5]....
        /*00b0*/ 	.word	0x00004cb0


	//   ....[6]....
        /*00b4*/ 	.word	0x00004cf0


	//   ....[7]....
        /*00b8*/ 	.word	0x00004d20


	//   ....[8]....
        /*00bc*/ 	.word	0x00004d50


	//   ....[9]....
        /*00c0*/ 	.word	0x00004e40


	//   ....[10]....
        /*00c4*/ 	.word	0x00004e60


	//   ....[11]....
        /*00c8*/ 	.word	0x00004e80


	//   ....[12]....
        /*00cc*/ 	.word	0x000050a0


	//   ....[13]....
        /*00d0*/ 	.word	0x00005110


	//   ....[14]....
        /*00d4*/ 	.word	0x00005180


	//----- nvinfo : EIATTR_EXIT_INSTR_OFFSETS
	.align		4
.L_10805:
        /*00d8*/ 	.byte	0x04, 0x1c
        /*00da*/ 	.short	(.L_10807 - .L_10806)


	//   ....[0]....
.L_10806:
        /*00dc*/ 	.word	0x000000d0


	//   ....[1]....
        /*00e0*/ 	.word	0x00004f60


	//   ....[2]....
        /*00e4*/ 	.word	0x00005050


	//----- nvinfo : EIATTR_MAX_THREADS
	.align		4
.L_10807:
        /*00e8*/ 	.byte	0x04, 0x05
        /*00ea*/ 	.short	(.L_10809 - .L_10808)
.L_10808:
        /*00ec*/ 	.word	0x00000100
        /*00f0*/ 	.word	0x00000001
        /*00f4*/ 	.word	0x00000001


	//----- nvinfo : EIATTR_CRS_STACK_SIZE
	.align		4
.L_10809:
        /*00f8*/ 	.byte	0x04, 0x1e
        /*00fa*/ 	.short	(.L_10811 - .L_10810)
.L_10810:
        /*00fc*/ 	.word	0x00000000


	//----- nvinfo : EIATTR_CBANK_PARAM_SIZE
	.align		4
.L_10811:
        /*0100*/ 	.byte	0x03, 0x19
        /*0102*/ 	.short	0x0060


	//----- nvinfo : EIATTR_PARAM_CBANK
	.align		4
        /*0104*/ 	.byte	0x04, 0x0a
        /*0106*/ 	.short	(.L_10813 - .L_10812)
	.align		4
.L_10812:
        /*0108*/ 	.word	index@(.nv.constant0._ZN18transformer_engine6detail38cast_transpose_fused_kernel_notalignedILb1ELb1ELb0EfNS_16CTDBiasDActParamIff13__nv_fp8_e5m2fEELi1ELi4ENS_5EmptyEXadL_ZNS_5dsiluIffEET_T0_RKS5_EEEEvT3_mmm)
        /*010c*/ 	.short	0x0210
        /*010e*/ 	.short	0x0060


	//----- nvinfo : EIATTR_SW_WAR
	.align		4
.L_10813:
        /*0110*/ 	.byte	0x04, 0x36
        /*0112*/ 	.short	(.L_10815 - .L_10814)
.L_10814:
        /*0114*/ 	.word	0x00000008
.L_10815:


//--------------------- .nv.info._ZN18transformer_engine6detail38cast_transpose_fused_kernel_notalignedILb1ELb1ELb0EfNS_16CTDBiasDActParamIff13__nv_bfloat16fEELi1ELi2ENS_5EmptyEXadL_ZNS_5dsiluIffEET_T0_RKS5_EEEEvT3_mmm --------------------------
	.section	.nv.info._ZN18transformer_engine6detail38cast_transpose_fused_kernel_notalignedILb1ELb1ELb0EfNS_16CTDBiasDActParamIff13__nv_bfloat16fEELi1ELi2ENS_5EmptyEXadL_ZNS_5dsiluIffEET_T0_RKS5_EEEEvT3_mmm,"",@"SHT_CUDA_INFO"
	.sectionflags	@""
	.align	4


	//----- nvinfo : EIATTR_CUDA_API_VERSION
	.align		4
        /*0000*/ 	.byte	0x04, 0x37
        /*0002*/ 	.short	(.L_10817 - .L_10816)
.L_10816:
        /*0004*/ 	.word	0x00000082


	//----- nvinfo : EIATTR_KPARAM_INFO
	.align		4
.L_10817:
        /*0008*/ 	.byte	0x04, 0x17
        /*000a*/ 	.short	(.L_10819 - .L_10818)
.L_10818:
        /*000c*/ 	.word	0x00000000
        /*0010*/ 	.short	0x0003
        /*0012*/ 	.short	0x0058
        /*0014*/ 	.byte	0x00, 0xf0, 0x21, 0x00


	//----- nvinfo : EIATTR_KPARAM_INFO
	.align		4
.L_10819:
        /*0018*/ 	.byte	0x04, 0x17
        /*001a*/ 	.short	(.L_10821 - .L_10820)
.L_10820:
        /*001c*/ 	.word	0x00000000
        /*0020*/ 	.short	0x0002
        /*0022*/ 	.short	0x0050
        /*0024*/ 	.byte	0x00, 0xf0, 0x21, 0x00


	//----- nvinfo : EIATTR_KPARAM_INFO
	.align		4
.L_10821:
        /*0028*/ 	.byte	0x04, 0x17
        /*002a*/ 	.short	(.L_10823 - .L_10822)
.L_10822:
        /*002c*/ 	.word	0x00000000
        /*0030*/ 	.short	0x0001
        /*0032*/ 	.short	0x0048
        /*0034*/ 	.byte	0x00, 0xf0, 0x21, 0x00


	//----- nvinfo : EIATTR_KPARAM_INFO
	.align		4
.L_10823:
        /*0038*/ 	.byte	0x04, 0x17
        /*003a*/ 	.short	(.L_10825 - .L_10824)
.L_10824:
        /*003c*/ 	.word	0x00000000
        /*0040*/ 	.short	0x0000
        /*0042*/ 	.short	0x0000
        /*0044*/ 	.byte	0x00, 0xf0, 0x21, 0x01


	//----- nvinfo : EIATTR_SPARSE_MMA_MASK
	.align		4
.L_10825:
        /*0048*/ 	.byte	0x03, 0x50
        /*004a*/ 	.short	0x0000


	//----- nvinfo : EIATTR_MAXREG_COUNT
	.align		4
        /*004c*/ 	.byte	0x03, 0x1b
        /*004e*/ 	.short	0x00ff


	//----- nvinfo : EIATTR_NUM_BARRIERS
	.align		4
        /*0050*/ 	.byte	0x02, 0x4c
        /*0052*/ 	.byte	0x01
	.zero		1


	//----- nvinfo : EIATTR_MERCURY_ISA_VERSION
	.align		4
        /*0054*/ 	.byte	0x03, 0x5f
        /*0056*/ 	.short	0x0101


	//----- nvinfo : EIATTR_COOP_GROUP_MASK_REGIDS
	.align		4
        /*0058*/ 	.byte	0x04, 0x29
        /*005a*/ 	.short	(.L_10827 - .L_10826)


	//   ....[0]....
.L_10826:
        /*005c*/ 	.word	0xffffffff


	//   ....[1]....
        /*0060*/ 	.word	0xffffffff


	//   ....[2]....
        /*0064*/ 	.word	0xffffffff


	//   ....[3]....
        /*0068*/ 	.word	0xffffffff


	//   ....[4]....
        /*006c*/ 	.word	0xffffffff


	//   ....[5]....
        /*0070*/ 	.word	0xffffffff


	//   ....[6]....
        /*0074*/ 	.word	0xffffffff


	//   ....[7]....
        /*0078*/ 	.word	0xffffffff


	//   ....[8]....
        /*007c*/ 	.word	0xffffffff


	//   ....[9]....
        /*0080*/ 	.word	0xffffffff


	//   ....[10]....
        /*0084*/ 	.word	0xffffffff


	//   ....[11]....
        /*0088*/ 	.word	0xffffffff


	//   ....[12]....
        /*008c*/ 	.word	0x05000006


	//   ....[13]....
        /*0090*/ 	.word	0x05000006


	//   ....[14]....
        /*0094*/ 	.word	0x05000006


	//----- nvinfo : EIATTR_COOP_GROUP_INSTR_OFFSETS
	.align		4
.L_10827:
        /*0098*/ 	.byte	0x04, 0x28
        /*009a*/ 	.short	(.L_10829 - .L_10828)


	//   ....[0]....
.L_10828:
        /*009c*/ 	.word	0x000012c0


	//   ....[1]....
        /*00a0*/ 	.word	0x00002030


	//   ....[2]....
        /*00a4*/ 	.word	0x00002620


	//   ....[3]....
        /*00a8*/ 	.word	0x00002b10


	//   ....[4]....
        /*00ac*/ 	.word	0x000035a0


	//   ....[5]....
        /*00b0*/ 	.word	0x00003600


	//   ....[6]....
        /*00b4*/ 	.word	0x00003650


	//   ....[7]....
        /*00b8*/ 	.word	0x00003670


	//   ....[8]....
        /*00bc*/ 	.word	0x00003690


	//   ....[9]....
        /*00c0*/ 	.word	0x00003780


	//   ....[10]....
        /*00c4*/ 	.word	0x000037a0


	//   ....[11]....
        /*00c8*/ 	.word	0x000037c0


	//   ....[12]....
        /*00cc*/ 	.word	0x000039e0


	//   ....[13]....
        /*00d0*/ 	.word	0x00003a50


	//   ....[14]....
        /*00d4*/ 	.word	0x00003ac0


	//----- nvinfo : EIATTR_EXIT_INSTR_OFFSETS
	.align		4
.L_10829:
        /*00d8*/ 	.byte	0x04, 0x1c
        /*00da*/ 	.short	(.L_10831 - .L_10830)


	//   ....[0]....
.L_10830:
        /*00dc*/ 	.word	0x000000d0


	//   ....[1]....
        /*00e0*/ 	.word	0x000038a0


	//   ....[2]....
        /*00e4*/ 	.word	0x00003990


	//----- nvinfo : EIATTR_MAX_THREADS
	.align		4
.L_10831:
        /*00e8*/ 	.byte	0x04, 0x05
        /*00ea*/ 	.short	(.L_10833 - .L_10832)
.L_10832:
        /*00ec*/ 	.word	0x00000100
        /*00f0*/ 	.word	0x00000001
        /*00f4*/ 	.word	0x00000001


	//----- nvinfo : EIATTR_CRS_STACK_SIZE
	.align		4
.L_10833:
        /*00f8*/ 	.byte	0x04, 0x1e
        /*00fa*/ 	.short	(.L_10835 - .L_10834)
.L_10834:
        /*00fc*/ 	.word	0x00000000


	//----- nvinfo : EIATTR_CBANK_PARAM_SIZE
	.align		4
.L_10835:
        /*0100*/ 	.byte	0x03, 0x19
        /*0102*/ 	.short	0x0060


	//----- nvinfo : EIATTR_PARAM_CBANK
	.align		4
        /*0104*/ 	.byte	0x04, 0x0a
        /*0106*/ 	.short	(.L_10837 - .L_10836)
	.align		4
.L_10836:
        /*0108*/ 	.word	index@(.nv.constant0._ZN18transformer_engine6detail38cast_transpose_fused_kernel_notalignedILb1ELb1ELb0EfNS_16CTDBiasDActParamIff13__nv_bfloat16fEELi1ELi2ENS_5EmptyEXadL_ZNS_5dsiluIffEET_T0_RKS5_EEEEvT3_mmm)
        /*010c*/ 	.short	0x0210
        /*010e*/ 	.short	0x0060


	//----- nvinfo : EIATTR_SW_WAR
	.align		4
.L_10837:
        /*0110*/ 	.byte	0x04, 0x36
        /*0112*/ 	.short	(.L_10839 - .L_10838)
.L_10838:
        /*0114*/ 	.word	0x00000008
.L_10839:


//--------------------- .nv.info._ZN18transformer_engine6detail38cast_transpose_fused_kernel_notalignedILb1ELb1ELb0EfNS_16CTDBiasDActParamIff6__halffEELi1ELi2ENS_5EmptyEXadL_ZNS_5dsiluIffEET_T0_RKS5_EEEEvT3_mmm --------------------------
	.section	.nv.info._ZN18transformer_engine6detail38cast_transpose_fused_kernel_notalignedILb1ELb1ELb0EfNS_16CTDBiasDActParamIff6__halffEELi1ELi2ENS_5EmptyEXadL_ZNS_5dsiluIffEET_T0_RKS5_EEEEvT3_mmm,"",@"SHT_CUDA_INFO"
	.sectionflags	@""
	.align	4


	//----- nvinfo : EIATTR_CUDA_API_VERSION
	.align		4
        /*0000*/ 	.byte	0x04, 0x37
        /*0002*/ 	.short	(.L_10841 - .L_10840)
.L_10840:
        /*0004*/ 	.word	0x00000082


	//----- nvinfo : EIATTR_KPARAM_INFO
	.align		4
.L_10841:
        /*0008*/ 	.byte	0x04, 0x17
        /*000a*/ 	.short	(.L_10843 - .L_10842)
.L_10842:
        /*000c*/ 	.word	0x00000000
        /*0010*/ 	.short	0x0003
        /*0012*/ 	.short	0x0058
        /*0014*/ 	.byte	0x00, 0xf0, 0x21, 0x00


	//----- nvinfo : EIATTR_KPARAM_INFO
	.align		4
.L_10843:
        /*0018*/ 	.byte	0x04, 0x17
        /*001a*/ 	.short	(.L_10845 - .L_10844)
.L_10844:
        /*001c*/ 	.word	0x00000000
        /*0020*/ 	.short	0x0002
        /*0022*/ 	.short	0x0050
        /*0024*/ 	.byte	0x00, 0xf0, 0x21, 0x00


	//----- nvinfo : EIATTR_KPARAM_INFO
	.align		4
.L_10845:
        /*0028*/ 	.byte	0x04, 0x17
        /*002a*/ 	.short	(.L_10847 - .L_10846)
.L_10846:
        /*002c*/ 	.word	0x00000000
        /*0030*/ 	.short	0x0001
        /*0032*/ 	.short	0x0048
        /*0034*/ 	.byte	0x00, 0xf0, 0x21, 0x00


	//----- nvinfo : EIATTR_KPARAM_INFO
	.align		4
.L_10847:
        /*0038*/ 	.byte	0x04, 0x17
        /*003a*/ 	.short	(.L_10849 - .L_10848)
.L_10848:
        /*003c*/ 	.word	0x00000000
        /*0040*/ 	.short	0x0000
        /*0042*/ 	.short	0x0000
        /*0044*/ 	.byte	0x00, 0xf0, 0x21, 0x01


	//----- nvinfo : EIATTR_SPARSE_MMA_MASK
	.align		4
.L_10849:
        /*0048*/ 	.byte	0x03, 0x50
        /*004a*/ 	.short	0x0000


	//----- nvinfo : EIATTR_MAXREG_COUNT
	.align		4
        /*004c*/ 	.byte	0x03, 0x1b
        /*004e*/ 	.short	0x00ff


	//----- nvinfo : EIATTR_NUM_BARRIERS
	.align		4
        /*0050*/ 	.byte	0x02, 0x4c
        /*0052*/ 	.byte	0x01
	.zero		1


	//----- nvinfo : EIATTR_MERCURY_ISA_VERSION
	.align		4
        /*0054*/ 	.byte	0x03, 0x5f
        /*0056*/ 	.short	0x0101


	//----- nvinfo : EIATTR_COOP_GROUP_MASK_REGIDS
	.align		4
        /*0058*/ 	.byte	0x04, 0x29
        /*005a*/ 	.short	(.L_10851 - .L_10850)


	//   ....[0]....
.L_10850:
        /*005c*/ 	.word	0xffffffff


	//   ....[1]....
        /*0060*/ 	.word	0xffffffff


	//   ....[2]....
        /*0064*/ 	.word	0xffffffff


	//   ....[3]....
        /*0068*/ 	.word	0xffffffff


	//   ....[4]....
        /*006c*/ 	.word	0xffffffff


	//   ....[5]....
        /*0070*/ 	.word	0xffffffff


	//   ....[6]....
        /*0074*/ 	.word	0xffffffff


	//   ....[7]....
        /*0078*/ 	.word	0xffffffff


	//   ....[8]....
        /*007c*/ 	.word	0xffffffff


	//   ....[9]....
        /*0080*/ 	.word	0xffffffff


	//   ....[10]....
        /*0084*/ 	.word	0xffffffff


	//   ....[11]....
        /*0088*/ 	.word	0xffffffff


	//   ....[12]....
        /*008c*/ 	.word	0x05000006


	//   ....[13]....
        /*0090*/ 	.word	0x05000006


	//   ....[14]....
        /*0094*/ 	.word	0x05000006


	//----- nvinfo : EIATTR_COOP_GROUP_INSTR_OFFSETS
	.align		4
.L_10851:
        /*0098*/ 	.byte	0x04, 0x28
        /*009a*/ 	.short	(.L_10853 - .L_10852)


	//   ....[0]....
.L_10852:
        /*009c*/ 	.word	0x000012c0


	//   ....[1]....
        /*00a0*/ 	.word	0x00002030


	//   ....[2]....
        /*00a4*/ 	.word	0x00002620


	//   ....[3]....
        /*00a8*/ 	.word	0x00002b10


	//   ....[4]....
        /*00ac*/ 	.word	0x000035a0


	//   ....[5]....
        /*00b0*/ 	.word	0x00003600


	//   ....[6]....
        /*00b4*/ 	.word	0x00003650


	//   ....[7]....
        /*00b8*/ 	.word	0x00003670


	//   ....[8]....
        /*00bc*/ 	.word	0x00003690


	//   ....[9]....
        /*00c0*/ 	.word	0x00003780


	//   ....[10]....
        /*00c4*/ 	.word	0x000037a0


	//   ....[11]....
        /*00c8*/ 	.word	0x000037c0


	//   ....[12]....
        /*00cc*/ 	.word	0x000039e0


	//   ....[13]....
        /*00d0*/ 	.word	0x00003a50


	//   ....[14]....
        /*00d4*/ 	.word	0x00003ac0


	//----- nvinfo : EIATTR_EXIT_INSTR_OFFSETS
	.align		4
.L_10853:
        /*00d8*/ 	.byte	0x04, 0x1c
        /*00da*/ 	.short	(.L_10855 - .L_10854)


	//   ....[0]....
.L_10854:
        /*00dc*/ 	.word	0x000000d0


	//   ....[1]....
        /*00e0*/ 	.word	0x000038a0


	//   ....[2]....
        /*00e4*/ 	.word	0x00003990


	//----- nvinfo : EIATTR_MAX_THREADS
	.align		4
.L_10855:
        /*00e8*/ 	.byte	0x04, 0x05
        /*00ea*/ 	.short	(.L_10857 - .L_10856)
.L_10856:
        /*00ec*/ 	.word	0x00000100
        /*00f0*/ 	.word	0x00000001
        /*00f4*/ 	.word	0x00000001


	//----- nvinfo : EIATTR_CRS_STACK_SIZE
	.align		4
.L_10857:
        /*00f8*/ 	.byte	0x04, 0x1e
        /*00fa*/ 	.short	(.L_10859 - .L_10858)
.L_10858:
        /*00fc*/ 	.word	0x00000000


	//----- nvinfo : EIATTR_CBANK_PARAM_SIZE
	.align		4
.L_10859:
        /*0100*/ 	.byte	0x03, 0x19
        /*0102*/ 	.short	0x0060


	//----- nvinfo : EIATTR_PARAM_CBANK
	.align		4
        /*0104*/ 	.byte	0x04, 0x0a
        /*0106*/ 	.short	(.L_10861 - .L_10860)
	.align		4
.L_10860:
        /*0108*/ 	.word	index@(.nv.constant0._ZN18transformer_engine6detail38cast_transpose_fused_kernel_notalignedILb1ELb1ELb0EfNS_16CTDBiasDActParamIff6__halffEELi1ELi2ENS_5EmptyEXadL_ZNS_5dsiluIffEET_T0_RKS5_EEEEvT3_mmm)
        /*010c*/ 	.short	0x0210
        /*010e*/ 	.short	0x0060


	//----- nvinfo : EIATTR_SW_WAR
	.align		4
.L_10861:
        /*0110*/ 	.byte	0x04, 0x36
        /*0112*/ 	.short	(.L_10863 - .L_10862)
.L_10862:
        /*0114*/ 	.word	0x00000008
.L_10863:


//--------------------- .nv.info._ZN18transformer_engine6detail38cast_transpose_fused_kernel_notalignedILb1ELb1ELb0EfNS_16CTDBiasDActParamIffffEELi1ELi1ENS_5EmptyEXadL_ZNS_5dsiluIffEET_T0_RKS4_EEEEvT3_mmm --------------------------
	.section	.nv.info._ZN18transformer_engine6detail38cast_transpose_fused_kernel_notalignedILb1ELb1ELb0EfNS_16CTDBiasDActParamIffffEELi1ELi1ENS_5EmptyEXadL_ZNS_5dsiluIffEET_T0_RKS4_EEEEvT3_mmm,"",@"SHT_CUDA_INFO"
	.sectionflags	@""
	.align	4


	//----- nvinfo : EIATTR_CUDA_API_VERSION
	.align		4
        /*0000*/ 	.byte	0x04, 0x37
        /*0002*/ 	.short	(.L_10865 - .L_10864)
.L_10864:
        /*0004*/ 	.word	0x00000082


	//----- nvinfo : EIATTR_KPARAM_INFO
	.align		4
.L_10865:
        /*0008*/ 	.byte	0x04, 0x17
        /*000a*/ 	.short	(.L_10867 - .L_10866)
.L_10866:
        /*000c*/ 	.word	0x00000000
        /*0010*/ 	.short	0x0003
        /*0012*/ 	.short	0x0058
        /*0014*/ 	.byte	0x00, 0xf0, 0x21, 0x00


	//----- nvinfo : EIATTR_KPARAM_INFO
	.align		4
.L_10867:
        /*0018*/ 	.byte	0x04, 0x17
        /*001a*/ 	.short	(.L_10869 - .L_10868)
.L_10868:
        /*001c*/ 	.word	0x00000000
        /*0020*/ 	.short	0x0002
        /*0022*/ 	.short	0x0050
        /*0024*/ 	.byte	0x00, 0xf0, 0x21, 0x00


	//----- nvinfo : EIATTR_KPARAM_INFO
	.align		4
.L_10869:
        /*0028*/ 	.byte	0x04, 0x17
        /*002a*/ 	.short	(.L_10871 - .L_10870)
.L_10870:
        /*002c*/ 	.word	0x00000000
        /*0030*/ 	.short	0x0001
        /*0032*/ 	.short	0x0048
        /*0034*/ 	.byte	0x00, 0xf0, 0x21, 0x00


	//----- nvinfo : EIATTR_KPARAM_INFO
	.align		4
.L_10871:
        /*0038*/ 	.byte	0x04, 0x17
        /*003a*/ 	.short	(.L_10873 - .L_10872)
.L_10872:
        /*003c*/ 	.word	0x00000000
        /*0040*/ 	.short	0x0000
        /*0042*/ 	.short	0x0000
        /*0044*/ 	.byte	0x00, 0xf0, 0x21, 0x01


	//----- nvinfo : EIATTR_SPARSE_MMA_MASK
	.align		4
.L_10873:
        /*0048*/ 	.byte	0x03, 0x50
        /*004a*/ 	.short	0x0000


	//----- nvinfo : EIATTR_MAXREG_COUNT
	.align		4
        /*004c*/ 	.byte	0x03, 0x1b
        /*004e*/ 	.short	0x00ff


	//----- nvinfo : EIATTR_NUM_BARRIERS
	.align		4
        /*0050*/ 	.byte	0x02, 0x4c
        /*0052*/ 	.byte	0x01
	.zero		1


	//----- nvinfo : EIATTR_MERCURY_ISA_VERSION
	.align		4
        /*0054*/ 	.byte	0x03, 0x5f
        /*0056*/ 	.short	0x0101


	//----- nvinfo : EIATTR_COOP_GROUP_MASK_REGIDS
	.align		4
        /*0058*/ 	.byte	0x04, 0x29
        /*005a*/ 	.short	(.L_10875 - .L_10874)


	//   ....[0]....
.L_10874:
        /*005c*/ 	.word	0xffffffff


	//   ....[1]....
        /*0060*/ 	.word	0xffffffff


	//   ....[2]....
        /*0064*/ 	.word	0xffffffff


	//   ....[3]....
        /*0068*/ 	.word	0xffffffff


	//   ....[4]....
        /*006c*/ 	.word	0xffffffff


	//   ....[5]....
        /*0070*/ 	.word	0xffffffff


	//   ....[6]....
        /*0074*/ 	.word	0xffffffff


	//   ....[7]....
        /*0078*/ 	.word	0xffffffff


	//   ....[8]....
        /*007c*/ 	.word	0xffffffff


	//   ....[9]....
        /*0080*/ 	.word	0xffffffff


	//   ....[10]....
        /*0084*/ 	.word	0xffffffff


	//   ....[11]....
        /*0088*/ 	.word	0xffffffff


	//   ....[12]....
        /*008c*/ 	.word	0x05000004


	//   ....[13]....
        /*0090*/ 	.word	0x05000004


	//   ....[14]....
        /*0094*/ 	.word	0x05000004


	//----- nvinfo : EIATTR_COOP_GROUP_INSTR_OFFSETS
	.align		4
.L_10875:
        /*0098*/ 	.byte	0x04, 0x28
        /*009a*/ 	.short	(.L_10877 - .L_10876)


	//   ....[0]....
.L_10876:
        /*009c*/ 	.word	0x00000d70


	//   ....[1]....
        /*00a0*/ 	.word	0x00001220


	//   ....[2]....
        /*00a4*/ 	.word	0x000014f0


	//   ....[3]....
        /*00a8*/ 	.word	0x00001770


	//   ....[4]....
        /*00ac*/ 	.word	0x00002130


	//   ....[5]....
        /*00b0*/ 	.word	0x00002190


	//   ....[6]....
        /*00b4*/ 	.word	0x000021d0


	//   ....[7]....
        /*00b8*/ 	.word	0x000021f0


	//   ....[8]....
        /*00bc*/ 	.word	0x00002210


	//   ....[9]....
        /*00c0*/ 	.word	0x00002310


	//   ....[10]....
        /*00c4*/ 	.word	0x00002330


	//   ....[11]....
        /*00c8*/ 	.word	0x00002350


	//   ....[12]....
        /*00cc*/ 	.word	0x00002570


	//   ....[13]....
        /*00d0*/ 	.word	0x000025e0


	//   ....[14]....
        /*00d4*/ 	.word	0x00002650


	//----- nvinfo : EIATTR_EXIT_INSTR_OFFSETS
	.align		4
.L_10877:
        /*00d8*/ 	.byte	0x04, 0x1c
        /*00da*/ 	.short	(.L_10879 - .L_10878)


	//   ....[0]....
.L_10878:
        /*00dc*/ 	.word	0x000000d0


	//   ....[1]....
        /*00e0*/ 	.word	0x00002430


	//   ....[2]....
        /*00e4*/ 	.word	0x00002520


	//----- nvinfo : EIATTR_MAX_THREADS
	.align		4
.L_10879:
        /*00e8*/ 	.byte	0x04, 0x05
        /*00ea*/ 	.short	(.L_10881 - .L_10880)
.L_10880:
        /*00ec*/ 	.word	0x00000100
        /*00f0*/ 	.word	0x00000001
        /*00f4*/ 	.word	0x00000001


	//----- nvinfo : EIATTR_CRS_STACK_SIZE
	.align		4
.L_10881:
        /*00f8*/ 	.byte	0x04, 0x1e
        /*00fa*/ 	.short	(.L_10883 - .L_10882)
.L_10882:
        /*00fc*/ 	.word	0x00000000


	//----- nvinfo : EIATTR_CBANK_PARAM_SIZE
	.align		4
.L_10883:
        /*0100*/ 	.byte	0x03, 0x19
        /*0102*/ 	.short	0x0060


	//----- nvinfo : EIATTR_PARAM_CBANK
	.align		4
        /*0104*/ 	.byte	0x04, 0x0a
        /*0106*/ 	.short	(.L_10885 - .L_10884)
	.align		4
.L_10884:
        /*0108*/ 	.word	index@(.nv.constant0._ZN18transformer_engine6detail38cast_transpose_fused_kernel_notalignedILb1ELb1ELb0EfNS_16CTDBiasDActParamIffffEELi1ELi1ENS_5EmptyEXadL_ZNS_5dsiluIffEET_T0_RKS4_EEEEvT3_mmm)
        /*010c*/ 	.short	0x0210
        /*010e*/ 	.short	0x0060


	//----- nvinfo : EIATTR_SW_WAR
	.align		4
.L_10885:
        /*0110*/ 	.byte	0x04, 0x36
        /*0112*/ 	.short	(.L_10887 - .L_10886)
.L_10886:
        /*0114*/ 	.word	0x00000008
.L_10887:


//--------------------- .nv.info._ZN18transformer_engine6detail38cast_transpose_fused_kernel_notalignedILb1ELb1ELb0EfNS_16CTDBiasDActParamI13__nv_bfloat16S3_13__nv_fp8_e4m3fEELi2ELi4ENS_5EmptyEXadL_ZNS_5dgeluIffEET_T0_RKS6_EEEEvT3_mmm --------------------------
	.section	.nv.info._ZN18transformer_engine6detail38cast_transpose_fused_kernel_notalignedILb1ELb1ELb0EfNS_16CTDBiasDActParamI13__nv_bfloat16S3_13__nv_fp8_e4m3fEELi2ELi4ENS_5EmptyEXadL_ZNS_5dgeluIffEET_T0_RKS6_EEEEvT3_mmm,"",@"SHT_CUDA_INFO"
	.sectionflags	@""
	.align	4


	//----- nvinfo : EIATTR_CUDA_API_VERSION
	.align		4
        /*0000*/ 	.byte	0x04, 0x37
        /*0002*/ 	.short	(.L_10889 - .L_10888)
.L_10888:
        /*0004*/ 	.word	0x00000082


	//----- nvinfo : EIATTR_KPARAM_INFO
	.align		4
.L_10889:
        /*0008*/ 	.byte	0x04, 0x17
        /*000a*/ 	.short	(.L_10891 - .L_10890)
.L_10890:
        /*000c*/ 	.word	0x00000000
        /*0010*/ 	.short	0x0003
        /*0012*/ 	.short	0x0058
        /*0014*/ 	.byte	0x00, 0xf0, 0x21, 0x00


	//----- nvinfo : EIATTR_KPARAM_INFO
	.align		4
.L_10891:
        /*0018*/ 	.byte	0x04, 0x17
        /*001a*/ 	.short	(.L_10893 - .L_10892)
.L_10892:
        /*001c*/ 	.word	0x00000000
        /*0020*/ 	.short	0x0002
        /*0022*/ 	.short	0x0050
        /*0024*/ 	.byte	0x00, 0xf0, 0x21, 0x00


	//----- nvinfo : EIATTR_KPARAM_INFO
	.align		4
.L_10893:
        /*0028*/ 	.byte	0x04, 0x17
        /*002a*/ 	.short	(.L_10895 - .L_10894)
.L_10894:
        /*002c*/ 	.word	0x00000000
        /*0030*/ 	.short	0x0001
        /*0032*/ 	.short	0x0048
        /*0034*/ 	.byte	0x00, 0xf0, 0x21, 0x00


	//----- nvinfo : EIATTR_KPARAM_INFO
	.align		4
.L_10895:
        /*0038*/ 	.byte	0x04, 0x17
        /*003a*/ 	.short	(.L_10897 - .L_10896)
.L_10896:
        /*003c*/ 	.word	0x00000000
        /*0040*/ 	.short	0x0000
        /*0042*/ 	.short	0x0000
        /*0044*/ 	.byte	0x00, 0xf0, 0x21, 0x01


	//----- nvinfo : EIATTR_SPARSE_MMA_MASK
	.align		4
.L_10897:
        /*0048*/ 	.byte	0x03, 0x50
        /*004a*/ 	.short	0x0000


	//----- nvinfo : EIATTR_MAXREG_COUNT
	.align		4
        /*004c*/ 	.byte	0x03, 0x1b
        /*004e*/ 	.short	0x00ff


	//----- nvinfo : EIATTR_NUM_BARRIERS
	.align		4
        /*0050*/ 	.byte	0x02, 0x4c
        /*0052*/ 	.byte	0x01
	.zero		1


	//----- nvinfo : EIATTR_MERCURY_ISA_VERSION
	.align		4
        /*0054*/ 	.byte	0x03, 0x5f
        /*0056*/ 	.short	0x0101


	//----- nvinfo : EIATTR_COOP_GROUP_MASK_REGIDS
	.align		4
        /*0058*/ 	.byte	0x04, 0x29
        /*005a*/ 	.short	(.L_10899 - .L_10898)


	//   ....[0]....
.L_10898:
        /*005c*/ 	.word	0xffffffff


	//   ....[1]....
        /*0060*/ 	.word	0xffffffff


	//   ....[2]....
        /*0064*/ 	.word	0xffffffff


	//   ....[3]....
        /*0068*/ 	.word	0xffffffff


	//   ....[4]....
        /*006c*/ 	.word	0xffffffff


	//   ....[5]....
        /*0070*/ 	.word	0xffffffff


	//   ....[6]....
        /*0074*/ 	.word	0xffffffff


	//   ....[7]....
        /*0078*/ 	.word	0xffffffff


	//   ....[8]....
        /*007c*/ 	.word	0xffffffff


	//   ....[9]....
        /*0080*/ 	.word	0xffffffff


	//   ....[10]....
        /*0084*/ 	.word	0xffffffff


	//   ....[11]....
        /*0088*/ 	.word	0xffffffff


	//   ....[12]....
        /*008c*/ 	.word	0xffffffff


	//   ....[13]....
        /*0090*/ 	.word	0xffffffff


	//   ....[14]....
        /*0094*/ 	.word	0xffffffff


	//   ....[15]....
        /*0098*/ 	.word	0xffffffff


	//   ....[16]....
        /*009c*/ 	.word	0x05000006


	//   ....[17]....
        /*00a0*/ 	.word	0x05000006


	//   ....[18]....
        /*00a4*/ 	.word	0x05000006


	//----- nvinfo : EIATTR_COOP_GROUP_INSTR_OFFSETS
	.align		4
.L_10899:
        /*00a8*/ 	.byte	0x04, 0x28
        /*00aa*/ 	.short	(.L_10901 - .L_10900)


	//   ....[0]....
.L_10900:
        /*00ac*/ 	.word	0x00003aa0


	//   ....[1]....
        /*00b0*/ 	.word	0x00003ac0


	//   ....[2]....
        /*00b4*/ 	.word	0x00004bc0


	//   ....[3]....
        /*00b8*/ 	.word	0x00004c30


	//   ....[4]....
        /*00bc*/ 	.word	0x00006aa0


	//   ....[5]....
        /*00c0*/ 	.word	0x00006ad0


	//   ....[6]....
        /*00c4*/ 	.word	0x00006e70


	//   ....[7]....
        /*00c8*/ 	.word	0x00006ea0


	//   ....[8]....
        /*00cc*/ 	.word	0x00008240


	//   ....[9]....
        /*00d0*/ 	.word	0x000082a0


	//   ....[10]....
        /*00d4*/ 	.word	0x000082f0


	//   ....[11]....
        /*00d8*/ 	.word	0x00008310


	//   ....[12]....
        /*00dc*/ 	.word	0x00008330


	//   ....[13]....
        /*00e0*/ 	.word	0x00008420


	//   ....[14]....
        /*00e4*/ 	.word	0x00008440


	//   ....[15]....
        /*00e8*/ 	.word	0x00008460


	//   ....[16]....
        /*00ec*/ 	.word	0x00008680


	//   ....[17]....
        /*00f0*/ 	.word	0x000086f0


	//   ....[18]....
        /*00f4*/ 	.word	0x00008760


	//----- nvinfo : EIATTR_EXIT_INSTR_OFFSETS
	.align		4
.L_10901:
        /*00f8*/ 	.byte	0x04, 0x1c
        /*00fa*/ 	.short	(.L_10903 - .L_10902)


	//   ....[0]....
.L_10902:
        /*00fc*/ 	.word	0x000000d0


	//   ....[1]....
        /*0100*/ 	.word	0x00008540


	//   ....[2]....
        /*0104*/ 	.word	0x00008630


	//----- nvinfo : EIATTR_MAX_THREADS
	.align		4
.L_10903:
        /*0108*/ 	.byte	0x04, 0x05
        /*010a*/ 	.short	(.L_10905 - .L_10904)
.L_10904:
        /*010c*/ 	.word	0x00000100
        /*0110*/ 	.word	0x00000001
        /*0114*/ 	.word	0x00000001


	//----- nvinfo : EIATTR_CRS_STACK_SIZE
	.align		4
.L_10905:
        /*0118*/ 	.byte	0x04, 0x1e
        /*011a*/ 	.short	(.L_10907 - .L_10906)
.L_10906:
        /*011c*/ 	.word	0x00000000


	//----- nvinfo : EIATTR_CBANK_PARAM_SIZE
	.align		4
.L_10907:
        /*0120*/ 	.byte	0x03, 0x19
        /*0122*/ 	.short	0x0060


	//----- nvinfo : EIATTR_PARAM_CBANK
	.align		4
        /*0124*/ 	.byte	0x04, 0x0a
        /*0126*/ 	.short	(.L_10909 - .L_10908)
	.align		4
.L_10908:
        /*0128*/ 	.word	index@(.nv.constant0._ZN18transformer_engine6detail38cast_transpose_fused_kernel_notalignedILb1ELb1ELb0EfNS_16CTDBiasDActParamI13__nv_bfloat16S3_13__nv_fp8_e4m3fEELi2ELi4ENS_5EmptyEXadL_ZNS_5dgeluIffEET_T0_RKS6_EEEEvT3_mmm)
        /*012c*/ 	.short	0x0210
        /*012e*/ 	.short	0x0060


	//----- nvinfo : EIATTR_SW_WAR
	.align		4
.L_10909:
        /*0130*/ 	.byte	0x04, 0x36
        /*0132*/ 	.short	(.L_10911 - .L_10910)
.L_10910:
        /*0134*/ 	.word	0x00000008
.L_10911:


//--------------------- .nv.info._ZN18transformer_engine6detail38cast_transpose_fused_kernel_notalignedILb1ELb1ELb0EfNS_16CTDBiasDActParamI13__nv_bfloat16S3_13__nv_fp8_e5m2fEELi2ELi4ENS_5EmptyEXadL_ZNS_5dgeluIffEET_T0_RKS6_EEEEvT3_mmm --------------------------
	.section	.nv.info._ZN18transformer_engine6detail38cast_transpose_fused_kernel_notalignedILb1ELb1ELb0EfNS_16CTDBiasDActParamI13__nv_bfloat16S3_13__nv_fp8_e5m2fEELi2ELi4ENS_5EmptyEXadL_ZNS_5dgeluIffEET_T0_RKS6_EEEEvT3_mmm,"",@"SHT_CUDA_INFO"
	.sectionflags	@""
	.align	4


	//----- nvinfo : EIATTR_CUDA_API_VERSION
	.align		4
        /*0000*/ 	.byte	0x04, 0x37
        /*0002*/ 	.short	(.L_10913 - .L_10912)
.L_10912:
        /*0004*/ 	.word	0x00000082


	//----- nvinfo : EIATTR_KPARAM_INFO
	.align		4
.L_10913:
        /*0008*/ 	.byte	0x04, 0x17
        /*000a*/ 	.short	(.L_10915 - .L_10914)
.L_10914:
        /*000c*/ 	.word	0x00000000
        /*0010*/ 	.short	0x0003
        /*0012*/ 	.short	0x0058
        /*0014*/ 	.byte	0x00, 0xf0, 0x21, 0x00


	//----- nvinfo : EIATTR_KPARAM_INFO
	.align		4
.L_10915:
        /*0018*/ 	.byte	0x04, 0x17
        /*001a*/ 	.short	(.L_10917 - .L_10916)
.L_10916:
        /*001c*/ 	.word	0x00000000
        /*0020*/ 	.short	0x0002
        /*0022*/ 	.short	0x0050
        /*0024*/ 	.byte	0x00, 0xf0, 0x21, 0x00


	//----- nvinfo : EIATTR_KPARAM_INFO
	.align		4
.L_10917:
        /*0028*/ 	.byte	0x04, 0x17
        /*002a*/ 	.short	(.L_10919 - .L_10918)
.L_10918:
        /*002c*/ 	.word	0x00000000
        /*0030*/ 	.short	0x0001
        /*0032*/ 	.short	0x0048
        /*0034*/ 	.byte	0x00, 0xf0, 0x21, 0x00


	//----- nvinfo : EIATTR_KPARAM_INFO
	.align		4
.L_10919:
        /*0038*/ 	.byte	0x04, 0x17
        /*003a*/ 	.short	(.L_10921 - .L_10920)
.L_10920:
        /*003c*/ 	.word	0x00000000
        /*0040*/ 	.short	0x0000
        /*0042*/ 	.short	0x0000
        /*0044*/ 	.byte	0x00, 0xf0, 0x21, 0x01


	//----- nvinfo : EIATTR_SPARSE_MMA_MASK
	.align		4
.L_10921:
        /*0048*/ 	.byte	0x03, 0x50
        /*004a*/ 	.short	0x0000


	//----- nvinfo : EIATTR_MAXREG_COUNT
	.align		4
        /*004c*/ 	.byte	0x03, 0x1b
        /*004e*/ 	.short	0x00ff


	//----- nvinfo : EIATTR_NUM_BARRIERS
	.align		4
        /*0050*/ 	.byte	0x02, 0x4c
        /*0052*/ 	.byte	0x01
	.zero		1


	//----- nvinfo : EIATTR_MERCURY_ISA_VERSION
	.align		4
        /*0054*/ 	.byte	0x03, 0x5f
        /*0056*/ 	.short	0x0101


	//----- nvinfo : EIATTR_COOP_GROUP_MASK_REGIDS
	.align		4
        /*0058*/ 	.byte	0x04, 0x29
        /*005a*/ 	.short	(.L_10923 - .L_10922)


	//   ....[0]....
.L_10922:
        /*005c*/ 	.word	0xffffffff


	//   ....[1]....
        /*0060*/ 	.word	0xffffffff


	//   ....[2]....
        /*0064*/ 	.word	0xffffffff


	//   ....[3]....
        /*0068*/ 	.word	0xffffffff


	//   ....[4]....
        /*006c*/ 	.word	0xffffffff


	//   ....[5]....
        /*0070*/ 	.word	0xffffffff


	//   ....[6]....
        /*0074*/ 	.word	0xffffffff


	//   ....[7]....
        /*0078*/ 	.word	0xffffffff


	//   ....[8]....
        /*007c*/ 	.word	0xffffffff


	//   ....[9]....
        /*0080*/ 	.word	0xffffffff


	//   ....[10]....
        /*0084*/ 	.word	0xffffffff


	//   ....[11]....
        /*0088*/ 	.word	0xffffffff


	//   ....[12]....
        /*008c*/ 	.word	0xffffffff


	//   ....[13]....
        /*0090*/ 	.word	0xffffffff


	//   ....[14]....
        /*0094*/ 	.word	0xffffffff


	//   ....[15]....
        /*0098*/ 	.word	0xffffffff


	//   ....[16]....
        /*009c*/ 	.word	0x05000006


	//   ....[17]....
        /*00a0*/ 	.word	0x05000006


	//   ....[18]....
        /*00a4*/ 	.word	0x05000006


	//----- nvinfo : EIATTR_COOP_GROUP_INSTR_OFFSETS
	.align		4
.L_10923:
        /*00a8*/ 	.byte	0x04, 0x28
        /*00aa*/ 	.short	(.L_10925 - .L_10924)


	//   ....[0]....
.L_10924:
        /*00ac*/ 	.word	0x00003aa0


	//   ....[1]....
        /*00b0*/ 	.word	0x00003ac0


	//   ....[2]....
        /*00b4*/ 	.word	0x00004bc0


	//   ....[3]....
        /*00b8*/ 	.word	0x00004c30


	//   ....[4]....
        /*00bc*/ 	.word	0x00006aa0


	//   ....[5]....
        /*00c0*/ 	.word	0x00006ad0


	//   ....[6]....
        /*00c4*/ 	.word	0x00006e70


	//   ....[7]....
        /*00c8*/ 	.word	0x00006ea0


	//   ....[8]....
        /*00cc*/ 	.word	0x00008240


	//   ....[9]....
        /*00d0*/ 	.word	0x000082a0


	//   ....[10]....
        /*00d4*/ 	.word	0x000082f0


	//   ....[11]....
        /*00d8*/ 	.word	0x00008310


	//   ....[12]....
        /*00dc*/ 	.word	0x00008330


	//   ....[13]....
        /*00e0*/ 	.word	0x00008420


	//   ....[14]....
        /*00e4*/ 	.word	0x00008440


	//   ....[15]....
        /*00e8*/ 	.word	0x00008460


	//   ....[16]....
        /*00ec*/ 	.word	0x00008680


	//   ....[17]....
        /*00f0*/ 	.word	0x000086f0


	//   ....[18]....
        /*00f4*/ 	.word	0x00008760


	//----- nvinfo : EIATTR_EXIT_INSTR_OFFSETS
	.align		4
.L_10925:
        /*00f8*/ 	.byte	0x04, 0x1c
        /*00fa*/ 	.short	(.L_10927 - .L_10926)


	//   ....[0]....
.L_10926:
        /*00fc*/ 	.word	0x000000d0


	//   ....[1]....
        /*0100*/ 	.word	0x00008540


	//   ....[2]....
        /*0104*/ 	.word	0x00008630


	//----- nvinfo : EIATTR_MAX_THREADS
	.align		4
.L_10927:
        /*0108*/ 	.byte	0x04, 0x05
        /*010a*/ 	.short	(.L_10929 - .L_10928)
.L_10928:
        /*010c*/ 	.word	0x00000100
        /*0110*/ 	.word	0x00000001
        /*0114*/ 	.word	0x00000001


	//----- nvinfo : EIATTR_CRS_STACK_SIZE
	.align		4
.L_10929:
        /*0118*/ 	.byte	0x04, 0x1e
        /*011a*/ 	.short	(.L_10931 - .L_10930)
.L_10930:
        /*011c*/ 	.word	0x00000000


	//----- nvinfo : EIATTR_CBANK_PARAM_SIZE
	.align		4
.L_10931:
        /*0120*/ 	.byte	0x03, 0x19
        /*0122*/ 	.short	0x0060


	//----- nvinfo : EIATTR_PARAM_CBANK
	.align		4
        /*0124*/ 	.byte	0x04, 0x0a
        /*0126*/ 	.short	(.L_10933 - .L_10932)
	.align		4
.L_10932:
        /*0128*/ 	.word	index@(.nv.constant0._ZN18transformer_engine6detail38cast_transpose_fused_kernel_notalignedILb1ELb1ELb0EfNS_16CTDBiasDActParamI13__nv_bfloat16S3_13__nv_fp8_e5m2fEELi2ELi4ENS_5EmptyEXadL_ZNS_5dgeluIffEET_T0_RKS6_EEEEvT3_mmm)
        /*012c*/ 	.short	0x0210
        /*012e*/ 	.short	0x0060


	//----- nvinfo : EIATTR_SW_WAR
	.align		4
.L_10933:
        /*0130*/ 	.byte	0x04, 0x36
        /*0132*/ 	.short	(.L_10935 - .L_10934)
.L_10934:
        /*0134*/ 	.word	0x00000008
.L_10935:


//--------------------- .nv.info._ZN18transformer_engine6detail38cast_transpose_fused_kernel_notalignedILb1ELb1ELb0EfNS_16CTDBiasDActParamI13__nv_bfloat16S3_S3_fEELi2ELi2ENS_5EmptyEXadL_ZNS_5dgeluIffEET_T0_RKS5_EEEEvT3_mmm --------------------------
	.section	.nv.info._ZN18transformer_engine6detail38cast_transpose_fused_kernel_notalignedILb1ELb1ELb0EfNS_16CTDBiasDActParamI13__nv_bfloat16S3_S3_fEELi2ELi2ENS_5EmptyEXadL_ZNS_5dgeluIffEET_T0_RKS5_EEEEvT3_mmm,"",@"SHT_CUDA_INFO"
	.sectionflags	@""
	.align	4


	//----- nvinfo : EIATTR_CUDA_API_VERSION
	.align		4
        /*0000*/ 	.byte	0x04, 0x37
        /*0002*/ 	.short	(.L_10937 - .L_10936)
.L_10936:
        /*0004*/ 	.word	0x00000082


	//----- nvinfo : EIATTR_KPARAM_INFO
	.align		4
.L_10937:
        /*0008*/ 	.byte	0x04, 0x17
        /*000a*/ 	.short	(.L_10939 - .L_10938)
.L_10938:
        /*000c*/ 	.word	0x00000000
        /*0010*/ 	.short	0x0003
        /*0012*/ 	.short	0x0058
        /*0014*/ 	.byte	0x00, 0xf0, 0x21, 0x00


	//----- nvinfo : EIATTR_KPARAM_INFO
	.align		4
.L_10939:
        /*0018*/ 	.byte	0x04, 0x17
        /*001a*/ 	.short	(.L_10941 - .L_10940)
.L_10940:
        /*001c*/ 	.word	0x00000000
        /*0020*/ 	.short	0x0002
        /*0022*/ 	.short	0x0050
        /*0024*/ 	.byte	0x00, 0xf0, 0x21, 0x00


	//----- nvinfo : EIATTR_KPARAM_INFO
	.align		4
.L_10941:
        /*0028*/ 	.byte	0x04, 0x17
        /*002a*/ 	.short	(.L_10943 - .L_10942)
.L_10942:
        /*002c*/ 	.word	0x00000000
        /*0030*/ 	.short	0x0001
        /*0032*/ 	.short	0x0048
        /*0034*/ 	.byte	0x00, 0xf0, 0x21, 0x00


	//----- nvinfo : EIATTR_KPARAM_INFO
	.align		4
.L_10943:
        /*0038*/ 	.byte	0x04, 0x17
        /*003a*/ 	.short	(.L_10945 - .L_10944)
.L_10944:
        /*003c*/ 	.word	0x00000000
        /*0040*/ 	.short	0x0000
        /*0042*/ 	.short	0x0000
        /*0044*/ 	.byte	0x00, 0xf0, 0x21, 0x01


	//----- nvinfo : EIATTR_SPARSE_MMA_MASK
	.align		4
.L_10945:
        /*0048*/ 	.byte	0x03, 0x50
        /*004a*/ 	.short	0x0000


	//----- nvinfo : EIATTR_MAXREG_COUNT
	.align		4
        /*004c*/ 	.byte	0x03, 0x1b
        /*004e*/ 	.short	0x00ff


	//----- nvinfo : EIATTR_NUM_BARRIERS
	.align		4
        /*0050*/ 	.byte	0x02, 0x4c
        /*0052*/ 	.byte	0x01
	.zero		1


	//----- nvinfo : EIATTR_MERCURY_ISA_VERSION
	.align		4
        /*0054*/ 	.byte	0x03, 0x5f
        /*0056*/ 	.short	0x0101


	//----- nvinfo : EIATTR_INT_WARP_WIDE_INSTR_OFFSETS
	.align		4
        /*0058*/ 	.byte	0x04, 0x31
        /*005a*/ 	.short	(.L_10947 - .L_10946)


	//   ....[0]....
.L_10946:
        /*005c*/ 	.word	0x000005c0


	//   ....[1]....
        /*0060*/ 	.word	0x00001d50


	//   ....[2]....
        /*0064*/ 	.word	0x00002b70


	//----- nvinfo : EIATTR_COOP_GROUP_MASK_REGIDS
	.align		4
.L_10947:
        /*0068*/ 	.byte	0x04, 0x29
        /*006a*/ 	.short	(.L_10949 - .L_10948)


	//   ....[0]....
.L_10948:
        /*006c*/ 	.word	0xffffffff


	//   ....[1]....
        /*0070*/ 	.word	0xffffffff


	//   ....[2]....
        /*0074*/ 	.word	0xffffffff


	//   ....[3]....
        /*0078*/ 	.word	0xffffffff


	//   ....[4]....
        /*007c*/ 	.word	0xffffffff


	//   ....[5]....
        /*0080*/ 	.word	0xffffffff


	//   ....[6]....
        /*0084*/ 	.word	0xffffffff


	//   ....[7]....
        /*0088*/ 	.word	0xffffffff


	//   ....[8]....
        /*008c*/ 	.word	0xffffffff


	//   ....[9]....
        /*0090*/ 	.word	0xffffffff


	//   ....[10]....
        /*0094*/ 	.word	0xffffffff


	//   ....[11]....
        /*0098*/ 	.word	0xffffffff


	//   ....[12]....
        /*009c*/ 	.word	0xffffffff


	//   ....[13]....
        /*00a0*/ 	.word	0xffffffff


	//   ....[14]....
        /*00a4*/ 	.word	0xffffffff


	//   ....[15]....
        /*00a8*/ 	.word	0xffffffff


	//   ....[16]....
        /*00ac*/ 	.word	0x05000004


	//   ....[17]....
        /*00b0*/ 	.word	0x05000004


	//   ....[18]....
        /*00b4*/ 	.word	0x05000004


	//----- nvinfo : EIATTR_COOP_GROUP_INSTR_OFFSETS
	.align		4
.L_10949:
        /*00b8*/ 	.byte	0x04, 0x28
        /*00ba*/ 	.short	(.L_10951 - .L_10950)


	//   ....[0]....
.L_10950:
        /*00bc*/ 	.word	0x00001e10


	//   ....[1]....
        /*00c0*/ 	.word	0x00001e30


	//   ....[2]....
        /*00c4*/ 	.word	0x000022f0


	//   ....[3]....
        /*00c8*/ 	.word	0x00002320


	//   ....[4]....
        /*00cc*/ 	.word	0x000037a0


	//   ....[5]....
        /*00d0*/ 	.word	0x000037c0


	//   ....[6]....
        /*00d4*/ 	.word	0x00003ba0


	//   ....[7]....
        /*00d8*/ 	.word	0x00003bd0


	//   ....[8]....
        /*00dc*/ 	.word	0x00004ed0


	//   ....[9]....
        /*00e0*/ 	.word	0x00004f30


	//   ....[10]....
        /*00e4*/ 	.word	0x00004f70


	//   ....[11]....
        /*00e8*/ 	.word	0x00004f90


	//   ....[12]....
        /*00ec*/ 	.word	0x00004fc0


	//   ....[13]....
        /*00f0*/ 	.word	0x000050b0


	//   ....[14]....
        /*00f4*/ 	.word	0x000050d0


	//   ....[15]....
        /*00f8*/ 	.word	0x000050f0


	//   ....[16]....
        /*00fc*/ 	.word	0x00005330


	//   ....[17]....
        /*0100*/ 	.word	0x000053a0


	//   ....[18]....
        /*0104*/ 	.word	0x00005410


	//----- nvinfo : EIATTR_EXIT_INSTR_OFFSETS
	.align		4
.L_10951:
        /*0108*/ 	.byte	0x04, 0x1c
        /*010a*/ 	.short	(.L_10953 - .L_10952)


	//   ....[0]....
.L_10952:
        /*010c*/ 	.word	0x000000d0


	//   ....[1]....
        /*0110*/ 	.word	0x000051d0


	//   ....[2]....
        /*0114*/ 	.word	0x000052e0


	//----- nvinfo : EIATTR_MAX_THREADS
	.align		4
.L_10953:
        /*0118*/ 	.byte	0x04, 0x05
        /*011a*/ 	.short	(.L_10955 - .L_10954)
.L_10954:
        /*011c*/ 	.word	0x00000100
        /*0120*/ 	.word	0x00000001
        /*0124*/ 	.word	0x00000001


	//----- nvinfo : EIATTR_CRS_STACK_SIZE
	.align		4
.L_10955:
        /*0128*/ 	.byte	0x04, 0x1e
        /*012a*/ 	.short	(.L_10957 - .L_10956)
.L_10956:
        /*012c*/ 	.word	0x00000000


	//----- nvinfo : EIATTR_CBANK_PARAM_SIZE
	.align		4
.L_10957:
        /*0130*/ 	.byte	0x03, 0x19
        /*0132*/ 	.short	0x0060


	//----- nvinfo : EIATTR_PARAM_CBANK
	.align		4
        /*0134*/ 	.byte	0x04, 0x0a
        /*0136*/ 	.short	(.L_10959 - .L_10958)
	.align		4
.L_10958:
        /*0138*/ 	.word	index@(.nv.constant0._ZN18transformer_engine6detail38cast_transpose_fused_kernel_notalignedILb1ELb1ELb0EfNS_16CTDBiasDActParamI13__nv_bfloat16S3_S3_fEELi2ELi2ENS_5EmptyEXadL_ZNS_5dgeluIffEET_T0_RKS5_EEEEvT3_mmm)
        /*013c*/ 	.short	0x0210
        /*013e*/ 	.short	0x0060


	//----- nvinfo : EIATTR_SW_WAR
	.align		4
.L_10959:
        /*0140*/ 	.byte	0x04, 0x36
        /*0142*/ 	.short	(.L_10961 - .L_10960)
.L_10960:
        /*0144*/ 	.word	0x00000008
.L_10961:


//--------------------- .nv.info._ZN18transformer_engine6detail38cast_transpose_fused_kernel_notalignedILb1ELb1ELb0EfNS_16CTDBiasDActParamI13__nv_bfloat16S3_6__halffEELi2ELi2ENS_5EmptyEXadL_ZNS_5dgeluIffEET_T0_RKS6_EEEEvT3_mmm --------------------------
	.section	.nv.info._ZN18transformer_engine6detail38cast_transpose_fused_kernel_notalignedILb1ELb1ELb0EfNS_16CTDBiasDActParamI13__nv_bfloat16S3_6__halffEELi2ELi2ENS_5EmptyEXadL_ZNS_5dgeluIffEET_T0_RKS6_EEEEvT3_mmm,"",@"SHT_CUDA_INFO"
	.sectionflags	@""
	.align	4


	//----- nvinfo : EIATTR_CUDA_API_VERSION
	.align		4
        /*0000*/ 	.byte	0x04, 0x37
        /*0002*/ 	.short	(.L_10963 - .L_10962)
.L_10962:
        /*0004*/ 	.word	0x00000082


	//----- nvinfo : EIATTR_KPARAM_INFO
	.align		4
.L_10963:
        /*0008*/ 	.byte	0x04, 0x17
        /*000a*/ 	.short	(.L_10965 - .L_10964)
.L_10964:
        /*000c*/ 	.word	0x00000000
        /*0010*/ 	.short	0x0003
        /*0012*/ 	.short	0x0058
        /*0014*/ 	.byte	0x00, 0xf0, 0x21, 0x00


	//----- nvinfo : EIATTR_KPARAM_INFO
	.align		4
.L_10965:
        /*0018*/ 	.byte	0x04, 0x17
        /*001a*/ 	.short	(.L_10967 - .L_10966)
.L_10966:
        /*001c*/ 	.word	0x00000000
        /*0020*/ 	.short	0x0002
        /*0022*/ 	.short	0x0050
        /*0024*/ 	.byte	0x00, 0xf0, 0x21, 0x00


	//----- nvinfo : EIATTR_KPARAM_INFO
	.align		4
.L_10967:
        /*0028*/ 	.byte	0x04, 0x17
        /*002a*/ 	.short	(.L_10969 - .L_10968)
.L_10968:
        /*002c*/ 	.word	0x00000000
        /*0030*/ 	.short	0x0001
        /*0032*/ 	.short	0x0048
        /*0034*/ 	.byte	0x00, 0xf0, 0x21, 0x00


	//----- nvinfo : EIATTR_KPARAM_INFO
	.align		4
.L_10969:
        /*0038*/ 	.byte	0x04, 0x17
        /*003a*/ 	.short	(.L_10971 - .L_10970)
.L_10970:
        /*003c*/ 	.word	0x00000000
        /*0040*/ 	.short	0x0000
        /*0042*/ 	.short	0x0000
        /*0044*/ 	.byte	0x00, 0xf0, 0x21, 0x01


	//----- nvinfo : EIATTR_SPARSE_MMA_MASK
	.align		4
.L_10971:
        /*0048*/ 	.byte	0x03, 0x50
        /*004a*/ 	.short	0x0000


	//----- nvinfo : EIATTR_MAXREG_COUNT
	.align		4
        /*004c*/ 	.byte	0x03, 0x1b
        /*004e*/ 	.short	0x00ff


	//----- nvinfo : EIATTR_NUM_BARRIERS
	.align		4
        /*0050*/ 	.byte	0x02, 0x4c
        /*0052*/ 	.byte	0x01
	.zero		1


	//----- nvinfo : EIATTR_MERCURY_ISA_VERSION
	.align		4
        /*0054*/ 	.byte	0x03, 0x5f
        /*0056*/ 	.short	0x0101


	//----- nvinfo : EIATTR_INT_WARP_WIDE_INSTR_OFFSETS
	.align		4
        /*0058*/ 	.byte	0x04, 0x31
        /*005a*/ 	.short	(.L_10973 - .L_10972)


	//   ....[0]....
.L_10972:
        /*005c*/ 	.word	0x000005c0


	//   ....[1]....
        /*0060*/ 	.word	0x00001d50


	//   ....[2]....
        /*0064*/ 	.word	0x00002b70


	//----- nvinfo : EIATTR_COOP_GROUP_MASK_REGIDS
	.align		4
.L_10973:
        /*0068*/ 	.byte	0x04, 0x29
        /*006a*/ 	.short	(.L_10975 - .L_10974)


	//   ....[0]....
.L_10974:
        /*006c*/ 	.word	0xffffffff


	//   ....[1]....
        /*0070*/ 	.word	0xffffffff


	//   ....[2]....
        /*0074*/ 	.word	0xffffffff


	//   ....[3]....
        /*0078*/ 	.word	0xffffffff


	//   ....[4]....
        /*007c*/ 	.word	0xffffffff


	//   ....[5]....
        /*0080*/ 	.word	0xffffffff


	//   ....[6]....
        /*0084*/ 	.word	0xffffffff


	//   ....[7]....
        /*0088*/ 	.word	0xffffffff


	//   ....[8]....
        /*008c*/ 	.word	0xffffffff


	//   ....[9]....
        /*0090*/ 	.word	0xffffffff


	//   ....[10]....
        /*0094*/ 	.word	0xffffffff


	//   ....[11]....
        /*0098*/ 	.word	0xffffffff


	//   ....[12]....
        /*009c*/ 	.word	0xffffffff


	//   ....[13]....
        /*00a0*/ 	.word	0xffffffff


	//   ....[14]....
        /*00a4*/ 	.word	0xffffffff


	//   ....[15]....
        /*00a8*/ 	.word	0xffffffff


	//   ....[16]....
        /*00ac*/ 	.word	0x05000004


	//   ....[17]....
        /*00b0*/ 	.word	0x05000004


	//   ....[18]....
        /*00b4*/ 	.word	0x05000004


	//----- nvinfo : EIATTR_COOP_GROUP_INSTR_OFFSETS
	.align		4
.L_10975:
        /*00b8*/ 	.byte	0x04, 0x28
        /*00ba*/ 	.short	(.L_10977 - .L_10976)


	//   ....[0]....
.L_10976:
        /*00bc*/ 	.word	0x00001e10


	//   ....[1]....
        /*00c0*/ 	.word	0x00001e30


	//   ....[2]....
        /*00c4*/ 	.word	0x000022f0


	//   ....[3]....
        /*00c8*/ 	.word	0x00002320


	//   ....[4]....
        /*00cc*/ 	.word	0x000037a0


	//   ....[5]....
        /*00d0*/ 	.word	0x000037c0


	//   ....[6]....
        /*00d4*/ 	.word	0x00003ba0


	//   ....[7]....
        /*00d8*/ 	.word	0x00003bd0


	//   ....[8]....
        /*00dc*/ 	.word	0x00004ed0


	//   ....[9]....
        /*00e0*/ 	.word	0x00004f30


	//   ....[10]....
        /*00e4*/ 	.word	0x00004f70


	//   ....[11]....
        /*00e8*/ 	.word	0x00004f90


	//   ....[12]....
        /*00ec*/ 	.word	0x00004fc0


	//   ....[13]....
        /*00f0*/ 	.word	0x000050b0


	//   ....[14]....
        /*00f4*/ 	.word	0x000050d0


	//   ....[15]....
        /*00f8*/ 	.word	0x000050f0


	//   ....[16]....
        /*00fc*/ 	.word	0x00005330


	//   ....[17]....
        /*0100*/ 	.word	0x000053a0


	//   ....[18]....
        /*0104*/ 	.word	0x00005410


	//----- nvinfo : EIATTR_EXIT_INSTR_OFFSETS
	.align		4
.L_10977:
        /*0108*/ 	.byte	0x04, 0x1c
        /*010a*/ 	.short	(.L_10979 - .L_10978)


	//   ....[0]....
.L_10978:
        /*010c*/ 	.word	0x000000d0


	//   ....[1]....
        /*0110*/ 	.word	0x000051d0


	//   ....[2]....
        /*0114*/ 	.word	0x000052e0


	//----- nvinfo : EIATTR_MAX_THREADS
	.align		4
.L_10979:
        /*0118*/ 	.byte	0x04, 0x05
        /*011a*/ 	.short	(.L_10981 - .L_10980)
.L_10980:
        /*011c*/ 	.word	0x00000100
        /*0120*/ 	.word	0x00000001
        /*0124*/ 	.word	0x00000001


	//----- nvinfo : EIATTR_CRS_STACK_SIZE
	.align		4
.L_10981:
        /*0128*/ 	.byte	0x04, 0x1e
        /*012a*/ 	.short	(.L_10983 - .L_10982)
.L_10982:
        /*012c*/ 	.word	0x00000000


	//----- nvinfo : EIATTR_CBANK_PARAM_SIZE
	.align		4
.L_10983:
        /*0130*/ 	.byte	0x03, 0x19
        /*0132*/ 	.short	0x0060


	//----- nvinfo : EIATTR_PARAM_CBANK
	.align		4
        /*0134*/ 	.byte	0x04, 0x0a
        /*0136*/ 	.short	(.L_10985 - .L_10984)
	.align		4
.L_10984:
        /*0138*/ 	.word	index@(.nv.constant0._ZN18transformer_engine6detail38cast_transpose_fused_kernel_notalignedILb1ELb1ELb0EfNS_16CTDBiasDActParamI13__nv_bfloat16S3_6__halffEELi2ELi2ENS_5EmptyEXadL_ZNS_5dgeluIffEET_T0_RKS6_EEEEvT3_mmm)
        /*013c*/ 	.short	0x0210
        /*013e*/ 	.short	0x0060


	//----- nvinfo : EIATTR_SW_WAR
	.align		4
.L_10985:
        /*0140*/ 	.byte	0x04, 0x36
        /*0142*/ 	.short	(.L_10987 - .L_10986)
.L_10986:
        /*0144*/ 	.word	0x00000008
.L_10987:


//--------------------- .nv.info._ZN18transformer_engine6detail38cast_transpose_fused_kernel_notalignedILb1ELb1ELb0EfNS_16CTDBiasDActParamI13__nv_bfloat16S3_ffEELi2ELi1ENS_5EmptyEXadL_ZNS_5dgeluIffEET_T0_RKS5_EEEEvT3_mmm --------------------------
	.section	.nv.info._ZN18transformer_engine6detail38cast_transpose_fused_kernel_notalignedILb1ELb1ELb0EfNS_16CTDBiasDActParamI13__nv_bfloat16S3_ffEELi2ELi1ENS_5EmptyEXadL_ZNS_5dgeluIffEET_T0_RKS5_EEEEvT3_mmm,"",@"SHT_CUDA_INFO"
	.sectionflags	@""
	.align	4


	//----- nvinfo : EIATTR_CUDA_API_VERSION
	.align		4
        /*0000*/ 	.byte	0x04, 0x37
        /*0002*/ 	.short	(.L_10989 - .L_10988)
.L_10988:
        /*0004*/ 	.word	0x00000082


	//----- nvinfo : EIATTR_KPARAM_INFO
	.align		4
.L_10989:
        /*0008*/ 	.byte	0x04, 0x17
        /*000a*/ 	.short	(.L_10991 - .L_10990)
.L_10990:
        /*000c*/ 	.word	0x00000000
        /*0010*/ 	.short	0x0003
        /*0012*/ 	.short	0x0058
        /*0014*/ 	.byte	0x00, 0xf0, 0x21, 0x00


	//----- nvinfo : EIATTR_KPARAM_INFO
	.align		4
.L_10991:
        /*0018*/ 	.byte	0x04, 0x17
        /*001a*/ 	.short	(.L_10993 - .L_10992)
.L_10992:
        /*001c*/ 	.word	0x00000000
        /*0020*/ 	.short	0x0002
        /*0022*/ 	.short	0x0050
        /*0024*/ 	.byte	0x00, 0xf0, 0x21, 0x00


	//----- nvinfo : EIATTR_KPARAM_INFO
	.align		4
.L_10993:
        /*0028*/ 	.byte	0x04, 0x17
        /*002a*/ 	.short	(.L_10995 - .L_10994)
.L_10994:
        /*002c*/ 	.word	0x00000000
        /*0030*/ 	.short	0x0001
        /*0032*/ 	.short	0x0048
        /*0034*/ 	.byte	0x00, 0xf0, 0x21, 0x00


	//----- nvinfo : EIATTR_KPARAM_INFO
	.align		4
.L_10995:
        /*0038*/ 	.byte	0x04, 0x17
        /*003a*/ 	.short	(.L_10997 - .L_10996)
.L_10996:
        /*003c*/ 	.word	0x00000000
        /*0040*/ 	.short	0x0000
        /*0042*/ 	.short	0x0000
        /*0044*/ 	.byte	0x00, 0xf0, 0x21, 0x01


	//----- nvinfo : EIATTR_SPARSE_MMA_MASK
	.align		4
.L_10997:
        /*0048*/ 	.byte	0x03, 0x50
        /*004a*/ 	.short	0x0000


	//----- nvinfo : EIATTR_MAXREG_COUNT
	.align		4
        /*004c*/ 	.byte	0x03, 0x1b
        /*004e*/ 	.short	0x00ff


	//----- nvinfo : EIATTR_NUM_BARRIERS
	.align		4
        /*0050*/ 	.byte	0x02, 0x4c
        /*0052*/ 	.byte	0x01
	.zero		1


	//----- nvinfo : EIATTR_MERCURY_ISA_VERSION
	.align		4
        /*0054*/ 	.byte	0x03, 0x5f
        /*0056*/ 	.short	0x0101


	//----- nvinfo : EIATTR_COOP_GROUP_MASK_REGIDS
	.align		4
        /*0058*/ 	.byte	0x04, 0x29
        /*005a*/ 	.short	(.L_10999 - .L_10998)


	//   ....[0]....
.L_10998:
        /*005c*/ 	.word	0xffffffff


	//   ....[1]....
        /*0060*/ 	.word	0xffffffff


	//   ....[2]....
        /*0064*/ 	.word	0xffffffff


	//   ....[3]....
        /*0068*/ 	.word	0xffffffff


	//   ....[4]....
        /*006c*/ 	.word	0xffffffff


	//   ....[5]....
        /*0070*/ 	.word	0xffffffff


	//   ....[6]....
        /*0074*/ 	.word	0xffffffff


	//   ....[7]....
        /*0078*/ 	.word	0xffffffff


	//   ....[8]....
        /*007c*/ 	.word	0xffffffff


	//   ....[9]....
        /*0080*/ 	.word	0xffffffff


	//   ....[10]....
        /*0084*/ 	.word	0xffffffff


	//   ....[11]....
        /*0088*/ 	.word	0xffffffff


	//   ....[12]....
        /*008c*/ 	.word	0xffffffff


	//   ....[13]....
        /*0090*/ 	.word	0xffffffff


	//   ....[14]....
        /*0094*/ 	.word	0xffffffff


	//   ....[15]....
        /*0098*/ 	.word	0xffffffff


	//   ....[16]....
        /*009c*/ 	.word	0x05000004


	//   ....[17]....
        /*00a0*/ 	.word	0x05000004


	//   ....[18]....
        /*00a4*/ 	.word	0x05000004


	//----- nvinfo : EIATTR_COOP_GROUP_INSTR_OFFSETS
	.align		4
.L_10999:
        /*00a8*/ 	.byte	0x04, 0x28
        /*00aa*/ 	.short	(.L_11001 - .L_11000)


	//   ....[0]....
.L_11000:
        /*00ac*/ 	.word	0x00001600


	//   ....[1]....
        /*00b0*/ 	.word	0x00001610


	//   ....[2]....
        /*00b4*/ 	.word	0x00001650


	//   ....[3]....
        /*00b8*/ 	.word	0x00001660


	//   ....[4]....
        /*00bc*/ 	.word	0x00001c90


	//   ....[5]....
        /*00c0*/ 	.word	0x00001cc0


	//   ....[6]....
        /*00c4*/ 	.word	0x00002190


	//   ....[7]....
        /*00c8*/ 	.word	0x000021b0


	//   ....[8]....
        /*00cc*/ 	.word	0x000035c0


	//   ....[9]....
        /*00d0*/ 	.word	0x00003630


	//   ....[10]....
        /*00d4*/ 	.word	0x00003670


	//   ....[11]....
        /*00d8*/ 	.word	0x000036a0


	//   ....[12]....
        /*00dc*/ 	.word	0x000036d0


	//   ....[13]....
        /*00e0*/ 	.word	0x000037c0


	//   ....[14]....
        /*00e4*/ 	.word	0x000037e0


	//   ....[15]....
        /*00e8*/ 	.word	0x00003800


	//   ....[16]....
        /*00ec*/ 	.word	0x00003a40


	//   ....[17]....
        /*00f0*/ 	.word	0x00003ab0


	//   ....[18]....
        /*00f4*/ 	.word	0x00003b20


	//----- nvinfo : EIATTR_EXIT_INSTR_OFFSETS
	.align		4
.L_11001:
        /*00f8*/ 	.byte	0x04, 0x1c
        /*00fa*/ 	.short	(.L_11003 - .L_11002)


	//   ....[0]....
.L_11002:
        /*00fc*/ 	.word	0x000000d0


	//   ....[1]....
        /*0100*/ 	.word	0x000038e0


	//   ....[2]....
        /*0104*/ 	.word	0x000039f0


	//----- nvinfo : EIATTR_MAX_THREADS
	.align		4
.L_11003:
        /*0108*/ 	.byte	0x04, 0x05
        /*010a*/ 	.short	(.L_11005 - .L_11004)
.L_11004:
        /*010c*/ 	.word	0x00000100
        /*0110*/ 	.word	0x00000001
        /*0114*/ 	.word	0x00000001


	//----- nvinfo : EIATTR_CRS_STACK_SIZE
	.align		4
.L_11005:
        /*0118*/ 	.byte	0x04, 0x1e
        /*011a*/ 	.short	(.L_11007 - .L_11006)
.L_11006:
        /*011c*/ 	.word	0x00000000


	//----- nvinfo : EIATTR_CBANK_PARAM_SIZE
	.align		4
.L_11007:
        /*0120*/ 	.byte	0x03, 0x19
        /*0122*/ 	.short	0x0060


	//----- nvinfo : EIATTR_PARAM_CBANK
	.align		4
        /*0124*/ 	.byte	0x04, 0x0a
        /*0126*/ 	.short	(.L_11009 - .L_11008)
	.align		4
.L_11008:
        /*0128*/ 	.word	index@(.nv.constant0._ZN18transformer_engine6detail38cast_transpose_fused_kernel_notalignedILb1ELb1ELb0EfNS_16CTDBiasDActParamI13__nv_bfloat16S3_ffEELi2ELi1ENS_5EmptyEXadL_ZNS_5dgeluIffEET_T0_RKS5_EEEEvT3_mmm)
        /*012c*/ 	.short	0x0210
        /*012e*/ 	.short	0x0060


	//----- nvinfo : EIATTR_SW_WAR
	.align		4
.L_11009:
        /*0130*/ 	.byte	0x04, 0x36
        /*0132*/ 	.short	(.L_11011 - .L_11010)
.L_11010:
        /*0134*/ 	.word	0x00000008
.L_11011:


//--------------------- .nv.info._ZN18transformer_engine6detail38cast_transpose_fused_kernel_notalignedILb1ELb1ELb0EfNS_16CTDBiasDActParamI6__halfS3_13__nv_fp8_e4m3fEELi2ELi4ENS_5EmptyEXadL_ZNS_5dgeluIffEET_T0_RKS6_EEEEvT3_mmm --------------------------
	.section	.nv.info._ZN18transformer_engine6detail38cast_transpose_fused_kernel_notalignedILb1ELb1ELb0EfNS_16CTDBiasDActParamI6__halfS3_13__nv_fp8_e4m3fEELi2ELi4ENS_5EmptyEXadL_ZNS_5dgeluIffEET_T0_RKS6_EEEEvT3_mmm,"",@"SHT_CUDA_INFO"
	.sectionflags	@""
	.align	4


	//----- nvinfo : EIATTR_CUDA_API_VERSION
	.align		4
        /*0000*/ 	.byte	0x04, 0x37
        /*0002*/ 	.short	(.L_11013 - .L_11012)
.L_11012:
        /*0004*/ 	.word	0x00000082


	//----- nvinfo : EIATTR_KPARAM_INFO
	.align		4
.L_11013:
        /*0008*/ 	.byte	0x04, 0x17
        /*000a*/ 	.short	(.L_11015 - .L_11014)
.L_11014:
        /*000c*/ 	.word	0x00000000
        /*0010*/ 	.short	0x0003
        /*0012*/ 	.short	0x0058
        /*0014*/ 	.byte	0x00, 0xf0, 0x21, 0x00


	//----- nvinfo : EIATTR_KPARAM_INFO
	.align		4
.L_11015:
        /*0018*/ 	.byte	0x04, 0x17
        /*001a*/ 	.short	(.L_11017 - .L_11016)
.L_11016:
        /*001c*/ 	.word	0x00000000
        /*0020*/ 	.short	0x0002
        /*0022*/ 	.short	0x0050
        /*0024*/ 	.byte	0x00, 0xf0, 0x21, 0x00


	//----- nvinfo : EIATTR_KPARAM_INFO
	.align		4
.L_11017:
        /*0028*/ 	.byte	0x04, 0x17
        /*002a*/ 	.short	(.L_11019 - .L_11018)
.L_11018:
        /*002c*/ 	.word	0x00000000
        /*0030*/ 	.short	0x0001
        /*0032*/ 	.short	0x0048
        /*0034*/ 	.byte	0x00, 0xf0, 0x21, 0x00


	//----- nvinfo : EIATTR_KPARAM_INFO
	.align		4
.L_11019:
        /*0038*/ 	.byte	0x04, 0x17
        /*003a*/ 	.short	(.L_11021 - .L_11020)
.L_11020:
        /*003c*/ 	.word	0x00000000
        /*0040*/ 	.short	0x0000
        /*0042*/ 	.short	0x0000
        /*0044*/ 	.byte	0x00, 0xf0, 0x21, 0x01


	//----- nvinfo : EIATTR_SPARSE_MMA_MASK
	.align		4
.L_11021:
        /*0048*/ 	.byte	0x03, 0x50
        /*004a*/ 	.short	0x0000


	//----- nvinfo : EIATTR_MAXREG_COUNT
	.align		4
        /*004c*/ 	.byte	0x03, 0x1b
        /*004e*/ 	.short	0x00ff


	//----- nvinfo : EIATTR_NUM_BARRIERS
	.align		4
        /*0050*/ 	.byte	0x02, 0x4c
        /*0052*/ 	.byte	0x01
	.zero		1


	//----- nvinfo : EIATTR_MERCURY_ISA_VERSION
	.align		4
        /*0054*/ 	.byte	0x03, 0x5f
        /*0056*/ 	.short	0x0101


	//----- nvinfo : EIATTR_COOP_GROUP_MASK_REGIDS
	.align		4
        /*0058*/ 	.byte	0x04, 0x29
        /*005a*/ 	.short	(.L_11023 - .L_11022)


	//   ....[0]....
.L_11022:
        /*005c*/ 	.word	0xffffffff


	//   ....[1]....
        /*0060*/ 	.word	0xffffffff


	//   ....[2]....
        /*0064*/ 	.word	0xffffffff


	//   ....[3]....
        /*0068*/ 	.word	0xffffffff


	//   ....[4]....
        /*006c*/ 	.word	0xffffffff


	//   ....[5]....
        /*0070*/ 	.word	0xffffffff


	//   ....[6]....
        /*0074*/ 	.word	0xffffffff


	//   ....[7]....
        /*0078*/ 	.word	0xffffffff


	//   ....[8]....
        /*007c*/ 	.word	0xffffffff


	//   ....[9]....
        /*0080*/ 	.word	0xffffffff


	//   ....[10]....
        /*0084*/ 	.word	0xffffffff


	//   ....[11]....
        /*0088*/ 	.word	0xffffffff


	//   ....[12]....
        /*008c*/ 	.word	0xffffffff


	//   ....[13]....
        /*0090*/ 	.word	0xffffffff


	//   ....[14]....
        /*0094*/ 	.word	0xffffffff


	//   ....[15]....
        /*0098*/ 	.word	0xffffffff


	//   ....[16]....
        /*009c*/ 	.word	0x05000004


	//   ....[17]....
        /*00a0*/ 	.word	0x05000004


	//   ....[18]....
        /*00a4*/ 	.word	0x05000004


	//----- nvinfo : EIATTR_COOP_GROUP_INSTR_OFFSETS
	.align		4
.L_11023:
        /*00a8*/ 	.byte	0x04, 0x28
        /*00aa*/ 	.short	(.L_11025 - .L_11024)


	//   ....[0]....
.L_11024:
        /*00ac*/ 	.word	0x00004150


	//   ....[1]....
        /*00b0*/ 	.word	0x00004180


	//   ....[2]....
        /*00b4*/ 	.word	0x00004ae0


	//   ....[3]....
        /*00b8*/ 	.word	0x00004b10


	//   ....[4]....
        /*00bc*/ 	.word	0x000068f0


	//   ....[5]....
        /*00c0*/ 	.word	0x00006930


	//   ....[6]....
        /*00c4*/ 	.word	0x00006c30


	//   ....[7]....
        /*00c8*/ 	.word	0x00006c80


	//   ....[8]....
        /*00cc*/ 	.word	0x00008090


	//   ....[9]....
        /*00d0*/ 	.word	0x00008100


	//   ....[10]....
        /*00d4*/ 	.word	0x00008140


	//   ....[11]....
        /*00d8*/ 	.word	0x00008160


	//   ....[12]....
        /*00dc*/ 	.word	0x00008180


	//   ....[13]....
        /*00e0*/ 	.word	0x00008270


	//   ....[14]....
        /*00e4*/ 	.word	0x00008290


	//   ....[15]....
        /*00e8*/ 	.word	0x000082b0


	//   ....[16]....
        /*00ec*/ 	.word	0x000084d0


	//   ....[17]....
        /*00f0*/ 	.word	0x00008540


	//   ....[18]....
        /*00f4*/ 	.word	0x000085b0


	//----- nvinfo : EIATTR_EXIT_INSTR_OFFSETS
	.align		4
.L_11025:
        /*00f8*/ 	.byte	0x04, 0x1c
        /*00fa*/ 	.short	(.L_11027 - .L_11026)


	//   ....[0]....
.L_11026:
        /*00fc*/ 	.word	0x000000d0


	//   ....[1]....
        /*0100*/ 	.word	0x00008390


	//   ....[2]....
        /*0104*/ 	.word	0x00008480


	//----- nvinfo : EIATTR_MAX_THREADS
	.align		4
.L_11027:
        /*0108*/ 	.byte	0x04, 0x05
        /*010a*/ 	.short	(.L_11029 - .L_11028)
.L_11028:
        /*010c*/ 	.word	0x00000100
        /*0110*/ 	.word	0x00000001
        /*0114*/ 	.word	0x00000001


	//----- nvinfo : EIATTR_CRS_STACK_SIZE
	.align		4
.L_11029:
        /*0118*/ 	.byte	0x04, 0x1e
        /*011a*/ 	.short	(.L_11031 - .L_11030)
.L_11030:
        /*011c*/ 	.word	0x00000000


	//----- nvinfo : EIATTR_CBANK_PARAM_SIZE
	.align		4
.L_11031:
        /*0120*/ 	.byte	0x03, 0x19
        /*0122*/ 	.short	0x0060


	//----- nvinfo : EIATTR_PARAM_CBANK
	.align		4
        /*0124*/ 	.byte	0x04, 0x0a
        /*0126*/ 	.short	(.L_11033 - .L_11032)
	.align		4
.L_11032:
        /*0128*/ 	.word	index@(.nv.constant0._ZN18transformer_engine6detail38cast_transpose_fused_kernel_notalignedILb1ELb1ELb0EfNS_16CTDBiasDActParamI6__halfS3_13__nv_fp8_e4m3fEELi2ELi4ENS_5EmptyEXadL_ZNS_5dgeluIffEET_T0_RKS6_EEEEvT3_mmm)
        /*012c*/ 	.short	0x0210
        /*012e*/ 	.short	0x0060


	//----- nvinfo : EIATTR_SW_WAR
	.align		4
.L_11033:
        /*0130*/ 	.byte	0x04, 0x36
        /*0132*/ 	.short	(.L_11035 - .L_11034)
.L_11034:
        /*0134*/ 	.word	0x00000008
.L_11035:


//--------------------- .nv.info._ZN18transformer_engine6detail38cast_transpose_fused_kernel_notalignedILb1ELb1ELb0EfNS_16CTDBiasDActParamI6__halfS3_13__nv_fp8_e5m2fEELi2ELi4ENS_5EmptyEXadL_ZNS_5dgeluIffEET_T0_RKS6_EEEEvT3_mmm --------------------------
	.section	.nv.info._ZN18transformer_engine6detail38cast_transpose_fused_kernel_notalignedILb1ELb1ELb0EfNS_16CTDBiasDActParamI6__halfS3_13__nv_fp8_e5m2fEELi2ELi4ENS_5EmptyEXadL_ZNS_5dgeluIffEET_T0_RKS6_EEEEvT3_mmm,"",@"SHT_CUDA_INFO"
	.sectionflags	@""
	.align	4


	//----- nvinfo : EIATTR_CUDA_API_VERSION
	.align		4
        /*0000*/ 	.byte	0x04, 0x37
        /*0002*/ 	.short	(.L_11037 - .L_11036)
.L_11036:
        /*0004*/ 	.word	0x00000082


	//----- nvinfo : EIATTR_KPARAM_INFO
	.align		4
.L_11037:
        /*0008*/ 	.byte	0x04, 0x17
        /*000a*/ 	.short	(.L_11039 - .L_11038)
.L_11038:
        /*000c*/ 	.word	0x00000000
        /*0010*/ 	.short	0x0003
        /*0012*/ 	.short	0x0058
        /*0014*/ 	.byte	0x00, 0xf0, 0x21, 0x00


	//----- nvinfo : EIATTR_KPARAM_INFO
	.align		4
.L_11039:
        /*0018*/ 	.byte	0x04, 0x17
        /*001a*/ 	.short	(.L_11041 - .L_11040)
.L_11040:
        /*001c*/ 	.word	0x00000000
        /*0020*/ 	.short	0x0002
        /*0022*/ 	.short	0x0050
        /*0024*/ 	.byte	0x00, 0xf0, 0x21, 0x00


	//----- nvinfo : EIATTR_KPARAM_INFO
	.align		4
.L_11041:
        /*0028*/ 	.byte	0x04, 0x17
        /*002a*/ 	.short	(.L_11043 - .L_11042)
.L_11042:
        /*002c*/ 	.word	0x00000000
        /*0030*/ 	.short	0x0001
        /*0032*/ 	.short	0x0048
        /*0034*/ 	.byte	0x00, 0xf0, 0x21, 0x00


	//----- nvinfo : EIATTR_KPARAM_INFO
	.align		4
.L_11043:
        /*0038*/ 	.byte	0x04, 0x17
        /*003a*/ 	.short	(.L_11045 - .L_11044)
.L_11044:
        /*003c*/ 	.word	0x00000000
        /*0040*/ 	.short	0x0000
        /*0042*/ 	.short	0x0000
        /*0044*/ 	.byte	0x00, 0xf0, 0x21, 0x01


	//----- nvinfo : EIATTR_SPARSE_MMA_MASK
	.align		4
.L_11045:
        /*0048*/ 	.byte	0x03, 0x50
        /*004a*/ 	.short	0x0000


	//----- nvinfo : EIATTR_MAXREG_COUNT
	.align		4
        /*004c*/ 	.byte	0x03, 0x1b
        /*004e*/ 	.short	0x00ff


	//----- nvinfo : EIATTR_NUM_BARRIERS
	.align		4
        /*0050*/ 	.byte	0x02, 0x4c
        /*0052*/ 	.byte	0x01
	.zero		1


	//----- nvinfo : EIATTR_MERCURY_ISA_VERSION
	.align		4
        /*0054*/ 	.byte	0x03, 0x5f
        /*0056*/ 	.short	0x0101


	//----- nvinfo : EIATTR_COOP_GROUP_MASK_REGIDS
	.align		4
        /*0058*/ 	.byte	0x04, 0x29
        /*005a*/ 	.short	(.L_11047 - .L_11046)


	//   ....[0]....
.L_11046:
        /*005c*/ 	.word	0xffffffff


	//   ....[1]....
        /*0060*/ 	.word	0xffffffff


	//   ....[2]....
        /*0064*/ 	.word	0xffffffff


	//   ....[3]....
        /*0068*/ 	.word	0xffffffff


	//   ....[4]....
        /*006c*/ 	.word	0xffffffff


	//   ....[5]....
        /*0070*/ 	.word	0xffffffff


	//   ....[6]....
        /*0074*/ 	.word	0xffffffff


	//   ....[7]....
        /*0078*/ 	.word	0xffffffff


	//   ....[8]....
        /*007c*/ 	.word	0xffffffff


	//   ....[9]....
        /*0080*/ 	.word	0xffffffff


	//   ....[10]....
        /*0084*/ 	.word	0xffffffff


	//   ....[11]....
        /*0088*/ 	.word	0xffffffff


	//   ....[12]....
        /*008c*/ 	.word	0xffffffff


	//   ....[13]....
        /*0090*/ 	.word	0xffffffff


	//   ....[14]....
        /*0094*/ 	.word	0xffffffff


	//   ....[15]....
        /*0098*/ 	.word	0xffffffff


	//   ....[16]....
        /*009c*/ 	.word	0x05000004


	//   ....[17]....
        /*00a0*/ 	.word	0x05000004


	//   ....[18]....
        /*00a4*/ 	.word	0x05000004


	//----- nvinfo : EIATTR_COOP_GROUP_INSTR_OFFSETS
	.align		4
.L_11047:
        /*00a8*/ 	.byte	0x04, 0x28
        /*00aa*/ 	.short	(.L_11049 - .L_11048)


	//   ....[0]....
.L_11048:
        /*00ac*/ 	.word	0x00004150


	//   ....[1]....
        /*00b0*/ 	.word	0x00004180


	//   ....[2]....
        /*00b4*/ 	.word	0x00004ae0


	//   ....[3]....
        /*00b8*/ 	.word	0x00004b10


	//   ....[4]....
        /*00bc*/ 	.word	0x000068f0


	//   ....[5]....
        /*00c0*/ 	.word	0x00006930


	//   ....[6]....
        /*00c4*/ 	.word	0x00006c30


	//   ....[7]....
        /*00c8*/ 	.word	0x00006c80


	//   ....[8]....
        /*00cc*/ 	.word	0x00008090


	//   ....[9]....
        /*00d0*/ 	.word	0x00008100


	//   ....[10]....
        /*00d4*/ 	.word	0x00008140


	//   ....[11]....
        /*00d8*/ 	.word	0x00008160


	//   ....[12]....
        /*00dc*/ 	.word	0x00008180


	//   ....[13]....
        /*00e0*/ 	.word	0x00008270


	//   ....[14]....
        /*00e4*/ 	.word	0x00008290


	//   ....[15]....
        /*00e8*/ 	.word	0x000082b0


	//   ....[16]....
        /*00ec*/ 	.word	0x000084d0


	//   ....[17]....
        /*00f0*/ 	.word	0x00008540


	//   ....[18]....
        /*00f4*/ 	.word	0x000085b0


	//----- nvinfo : EIATTR_EXIT_INSTR_OFFSETS
	.align		4
.L_11049:
        /*00f8*/ 	.byte	0x04, 0x1c
        /*00fa*/ 	.short	(.L_11051 - .L_11050)


	//   ....[0]....
.L_11050:
        /*00fc*/ 	.word	0x000000d0


	//   ....[1]....
        /*0100*/ 	.word	0x00008390


	//   ....[2]....
        /*0104*/ 	.word	0x00008480


	//----- nvinfo : EIATTR_MAX_THREADS
	.align		4
.L_11051:
        /*0108*/ 	.byte	0x04, 0x05
        /*010a*/ 	.short	(.L_11053 - .L_11052)
.L_11052:
        /*010c*/ 	.word	0x00000100
        /*0110*/ 	.word	0x00000001
        /*0114*/ 	.word	0x00000001


	//----- nvinfo : EIATTR_CRS_STACK_SIZE
	.align		4
.L_11053:
        /*0118*/ 	.byte	0x04, 0x1e
        /*011a*/ 	.short	(.L_11055 - .L_11054)
.L_11054:
        /*011c*/ 	.word	0x00000000


	//----- nvinfo : EIATTR_CBANK_PARAM_SIZE
	.align		4
.L_11055:
        /*0120*/ 	.byte	0x03, 0x19
        /*0122*/ 	.short	0x0060


	//----- nvinfo : EIATTR_PARAM_CBANK
	.align		4
        /*0124*/ 	.byte	0x04, 0x0a
        /*0126*/ 	.short	(.L_11057 - .L_11056)
	.align		4
.L_11056:
        /*0128*/ 	.word	index@(.nv.constant0._ZN18transformer_engine6detail38cast_transpose_fused_kernel_notalignedILb1ELb1ELb0EfNS_16CTDBiasDActParamI6__halfS3_13__nv_fp8_e5m2fEELi2ELi4ENS_5EmptyEXadL_ZNS_5dgeluIffEET_T0_RKS6_EEEEvT3_mmm)
        /*012c*/ 	.short	0x0210
        /*012e*/ 	.short	0x0060


	//----- nvinfo : EIATTR_SW_WAR
	.align		4
.L_11057:
        /*0130*/ 	.byte	0x04, 0x36
        /*0132*/ 	.short	(.L_11059 - .L_11058)
.L_11058:
        /*0134*/ 	.word	0x00000008
.L_11059:


//--------------------- .nv.info._ZN18transformer_engine6detail38cast_transpose_fused_kernel_notalignedILb1ELb1ELb0EfNS_16CTDBiasDActParamI6__halfS3_13__nv_bfloat16fEELi2ELi2ENS_5EmptyEXadL_ZNS_5dgeluIffEET_T0_RKS6_EEEEvT3_mmm --------------------------
	.section	.nv.info._ZN18transformer_engine6detail38cast_transpose_fused_kernel_notalignedILb1ELb1ELb0EfNS_16CTDBiasDActParamI6__halfS3_13__nv_bfloat16fEELi2ELi2ENS_5EmptyEXadL_ZNS_5dgeluIffEET_T0_RKS6_EEEEvT3_mmm,"",@"SHT_CUDA_INFO"
	.sectionflags	@""
	.align	4


	//----- nvinfo : EIATTR_CUDA_API_VERSION
	.align		4
        /*0000*/ 	.byte	0x04, 0x37
        /*0002*/ 	.short	(.L_11061 - .L_11060)
.L_11060:
        /*0004*/ 	.word	0x00000082


	//----- nvinfo : EIATTR_KPARAM_INFO
	.align		4
.L_11061:
        /*0008*/ 	.byte	0x04, 0x17
        /*000a*/ 	.short	(.L_11063 - .L_11062)
.L_11062:
        /*000c*/ 	.word	0x00000000
        /*0010*/ 	.short	0x0003
        /*0012*/ 	.short	0x0058
        /*0014*/ 	.byte	0x00, 0xf0, 0x21, 0x00


	//----- nvinfo : EIATTR_KPARAM_INFO
	.align		4
.L_11063:
        /*0018*/ 	.byte	0x04, 0x17
        /*001a*/ 	.short	(.L_11065 - .L_11064)
.L_11064:
        /*001c*/ 	.word	0x00000000
        /*0020*/ 	.short	0x0002
        /*0022*/ 	.short	0x0050
        /*0024*/ 	.byte	0x00, 0xf0, 0x21, 0x00


	//----- nvinfo : EIATTR_KPARAM_INFO
	.align		4
.L_11065:
        /*0028*/ 	.byte	0x04, 0x17
        /*002a*/ 	.short	(.L_11067 - .L_11066)
.L_11066:
        /*002c*/ 	.word	0x00000000
        /*0030*/ 	.short	0x0001
        /*0032*/ 	.short	0x0048
        /*0034*/ 	.byte	0x00, 0xf0, 0x21, 0x00


	//----- nvinfo : EIATTR_KPARAM_INFO
	.align		4
.L_11067:
        /*0038*/ 	.byte	0x04, 0x17
        /*003a*/ 	.short	(.L_11069 - .L_11068)
.L_11068:
        /*003c*/ 	.word	0x00000000
        /*0040*/ 	.short	0x0000
        /*0042*/ 	.short	0x0000
        /*0044*/ 	.byte	0x00, 0xf0, 0x21, 0x01


	//----- nvinfo : EIATTR_SPARSE_MMA_MASK
	.align		4
.L_11069:
        /*0048*/ 	.byte	0x03, 0x50
        /*004a*/ 	.short	0x0000


	//----- nvinfo : EIATTR_MAXREG_COUNT
	.align		4
        /*004c*/ 	.byte	0x03, 0x1b
        /*004e*/ 	.short	0x00ff


	//----- nvinfo : EIATTR_NUM_BARRIERS
	.align		4
        /*0050*/ 	.byte	0x02, 0x4c
        /*0052*/ 	.byte	0x01
	.zero		1


	//----- nvinfo : EIATTR_MERCURY_ISA_VERSION
	.align		4
        /*0054*/ 	.byte	0x03, 0x5f
        /*0056*/ 	.short	0x0101


	//----- nvinfo : EIATTR_INT_WARP_WIDE_INSTR_OFFSETS
	.align		4
        /*0058*/ 	.byte	0x04, 0x31
        /*005a*/ 	.short	(.L_11071 - .L_11070)


	//   ....[0]....
.L_11070:
        /*005c*/ 	.word	0x000005c0


	//   ....[1]....
        /*0060*/ 	.word	0x00001cd0


	//   ....[2]....
        /*0064*/ 	.word	0x00002ac0


	//----- nvinfo : EIATTR_COOP_GROUP_MASK_REGIDS
	.align		4
.L_11071:
        /*0068*/ 	.byte	0x04, 0x29
        /*006a*/ 	.short	(.L_11073 - .L_11072)


	//   ....[0]....
.L_11072:
        /*006c*/ 	.word	0xffffffff


	//   ....[1]....
        /*0070*/ 	.word	0xffffffff


	//   ....[2]....
        /*0074*/ 	.word	0xffffffff


	//   ....[3]....
        /*0078*/ 	.word	0xffffffff


	//   ....[4]....
        /*007c*/ 	.word	0xffffffff


	//   ....[5]....
        /*0080*/ 	.word	0xffffffff


	//   ....[6]....
        /*0084*/ 	.word	0xffffffff


	//   ....[7]....
        /*0088*/ 	.word	0xffffffff


	//   ....[8]....
        /*008c*/ 	.word	0xffffffff


	//   ....[9]....
        /*0090*/ 	.word	0xffffffff


	//   ....[10]....
        /*0094*/ 	.word	0xffffffff


	//   ....[11]....
        /*0098*/ 	.word	0xffffffff


	//   ....[12]....
        /*009c*/ 	.word	0xffffffff


	//   ....[13]....
        /*00a0*/ 	.word	0xffffffff


	//   ....[14]....
        /*00a4*/ 	.word	0xffffffff


	//   ....[15]....
        /*00a8*/ 	.word	0xffffffff


	//   ....[16]....
        /*00ac*/ 	.word	0x05000006


	//   ....[17]....
        /*00b0*/ 	.word	0x05000006


	//   ....[18]....
        /*00b4*/ 	.word	0x05000006


	//----- nvinfo : EIATTR_COOP_GROUP_INSTR_OFFSETS
	.align		4
.L_11073:
        /*00b8*/ 	.byte	0x04, 0x28
        /*00ba*/ 	.short	(.L_11075 - .L_11074)


	//   ....[0]....
.L_11074:
        /*00bc*/ 	.word	0x00001cb0


	//   ....[1]....
        /*00c0*/ 	.word	0x00001d30


	//   ....[2]....
        /*00c4*/ 	.word	0x00002290


	//   ....[3]....
        /*00c8*/ 	.word	0x000022c0


	//   ....[4]....
        /*00cc*/ 	.word	0x00003600


	//   ....[5]....
        /*00d0*/ 	.word	0x00003650


	//   ....[6]....
        /*00d4*/ 	.word	0x00003a80


	//   ....[7]....
        /*00d8*/ 	.word	0x00003ac0


	//   ....[8]....
        /*00dc*/ 	.word	0x00004dd0


	//   ....[9]....
        /*00e0*/ 	.word	0x00004e30


	//   ....[10]....
        /*00e4*/ 	.word	0x00004e70


	//   ....[11]....
        /*00e8*/ 	.word	0x00004e90


	//   ....[12]....
        /*00ec*/ 	.word	0x00004ec0


	//   ....[13]....
        /*00f0*/ 	.word	0x00004fb0


	//   ....[14]....
        /*00f4*/ 	.word	0x00004fd0


	//   ....[15]....
        /*00f8*/ 	.word	0x00004ff0


	//   ....[16]....
        /*00fc*/ 	.word	0x00005230


	//   ....[17]....
        /*0100*/ 	.word	0x000052a0


	//   ....[18]....
        /*0104*/ 	.word	0x00005310


	//----- nvinfo : EIATTR_EXIT_INSTR_OFFSETS
	.align		4
.L_11075:
        /*0108*/ 	.byte	0x04, 0x1c
        /*010a*/ 	.short	(.L_11077 - .L_11076)


	//   ....[0]....
.L_11076:
        /*010c*/ 	.word	0x000000d0


	//   ....[1]....
        /*0110*/ 	.word	0x000050d0


	//   ....[2]....
        /*0114*/ 	.word	0x000051e0


	//----- nvinfo : EIATTR_MAX_THREADS
	.align		4
.L_11077:
        /*0118*/ 	.byte	0x04, 0x05
        /*011a*/ 	.short	(.L_11079 - .L_11078)
.L_11078:
        /*011c*/ 	.word	0x00000100
        /*0120*/ 	.word	0x00000001
        /*0124*/ 	.word	0x00000001


	//----- nvinfo : EIATTR_CRS_STACK_SIZE
	.align		4
.L_11079:
        /*0128*/ 	.byte	0x04, 0x1e
        /*012a*/ 	.short	(.L_11081 - .L_11080)
.L_11080:
        /*012c*/ 	.word	0x00000000


	//----- nvinfo : EIATTR_CBANK_PARAM_SIZE
	.align		4
.L_11081:
        /*0130*/ 	.byte	0x03, 0x19
        /*0132*/ 	.short	0x0060


	//----- nvinfo : EIATTR_PARAM_CBANK
	.align		4
        /*0134*/ 	.byte	0x04, 0x0a
        /*0136*/ 	.short	(.L_11083 - .L_11082)
	.align		4
.L_11082:
        /*0138*/ 	.word	index@(.nv.constant0._ZN18transformer_engine6detail38cast_transpose_fused_kernel_notalignedILb1ELb1ELb0EfNS_16CTDBiasDActParamI6__halfS3_13__nv_bfloat16fEELi2ELi2ENS_5EmptyEXadL_ZNS_5dgeluIffEET_T0_RKS6_EEEEvT3_mmm)
        /*013c*/ 	.short	0x0210
        /*013e*/ 	.short	0x0060


	//----- nvinfo : EIATTR_SW_WAR
	.align		4
.L_11083:
        /*0140*/ 	.byte	0x04, 0x36
        /*0142*/ 	.short	(.L_11085 - .L_11084)
.L_11084:
        /*0144*/ 	.word	0x00000008
.L_11085:


//--------------------- .nv.info._ZN18transformer_engine6detail38cast_transpose_fused_kernel_notalignedILb1ELb1ELb0EfNS_16CTDBiasDActParamI6__halfS3_S3_fEELi2ELi2ENS_5EmptyEXadL_ZNS_5dgeluIffEET_T0_RKS5_EEEEvT3_mmm --------------------------
	.section	.nv.info._ZN18transformer_engine6detail38cast_transpose_fused_kernel_notalignedILb1ELb1ELb0EfNS_16CTDBiasDActParamI6__halfS3_S3_fEELi2ELi2ENS_5EmptyEXadL_ZNS_5dgeluIffEET_T0_RKS5_EEEEvT3_mmm,"",@"SHT_CUDA_INFO"
	.sectionflags	@""
	.align	4


	//----- nvinfo : EIATTR_CUDA_API_VERSION
	.align		4
        /*0000*/ 	.byte	0x04, 0x37
        /*0002*/ 	.short	(.L_11087 - .L_11086)
.L_11086:
        /*0004*/ 	.word	0x00000082


	//----- nvinfo : EIATTR_KPARAM_INFO
	.align		4
.L_11087:
        /*0008*/ 	.byte	0x04, 0x17
        /*000a*/ 	.short	(.L_11089 - .L_11088)
.L_11088:
        /*000c*/ 	.word	0x00000000
        /*0010*/ 	.short	0x0003
        /*0012*/ 	.short	0x0058
        /*0014*/ 	.byte	0x00, 0xf0, 0x21, 0x00


	//----- nvinfo : EIATTR_KPARAM_INFO
	.align		4
.L_11089:
        /*0018*/ 	.byte	0x04, 0x17
        /*001a*/ 	.short	(.L_11091 - .L_11090)
.L_11090:
        /*001c*/ 	.word	0x00000000
        /*0020*/ 	.short	0x0002
        /*0022*/ 	.short	0x0050
        /*0024*/ 	.byte	0x00, 0xf0, 0x21, 0x00


	//----- nvinfo : EIATTR_KPARAM_INFO
	.align		4
.L_11091:
        /*0028*/ 	.byte	0x04, 0x17
        /*002a*/ 	.short	(.L_11093 - .L_11092)
.L_11092:
        /*002c*/ 	.word	0x00000000
        /*0030*/ 	.short	0x0001
        /*0032*/ 	.short	0x0048
        /*0034*/ 	.byte	0x00, 0xf0, 0x21, 0x00


	//----- nvinfo : EIATTR_KPARAM_INFO
	.align		4
.L_11093:
        /*0038*/ 	.byte	0x04, 0x17
        /*003a*/ 	.short	(.L_11095 - .L_11094)
.L_11094:
        /*003c*/ 	.word	0x00000000
        /*0040*/ 	.short	0x0000
        /*0042*/ 	.short	0x0000
        /*0044*/ 	.byte	0x00, 0xf0, 0x21, 0x01


	//----- nvinfo : EIATTR_SPARSE_MMA_MASK
	.align		4
.L_11095:
        /*0048*/ 	.byte	0x03, 0x50
        /*004a*/ 	.short	0x0000


	//----- nvinfo : EIATTR_MAXREG_COUNT
	.align		4
        /*004c*/ 	.byte	0x03, 0x1b
        /*004e*/ 	.short	0x00ff


	//----- nvinfo : EIATTR_NUM_BARRIERS
	.align		4
        /*0050*/ 	.byte	0x02, 0x4c
        /*0052*/ 	.byte	0x01
	.zero		1


	//----- nvinfo : EIATTR_MERCURY_ISA_VERSION
	.align		4
        /*0054*/ 	.byte	0x03, 0x5f
        /*0056*/ 	.short	0x0101


	//----- nvinfo : EIATTR_INT_WARP_WIDE_INSTR_OFFSETS
	.align		4
        /*0058*/ 	.byte	0x04, 0x31
        /*005a*/ 	.short	(.L_11097 - .L_11096)


	//   ....[0]....
.L_11096:
        /*005c*/ 	.word	0x000005c0


	//   ....[1]....
        /*0060*/ 	.word	0x00001cd0


	//   ....[2]....
        /*0064*/ 	.word	0x00002ac0


	//----- nvinfo : EIATTR_COOP_GROUP_MASK_REGIDS
	.align		4
.L_11097:
        /*0068*/ 	.byte	0x04, 0x29
        /*006a*/ 	.short	(.L_11099 - .L_11098)


	//   ....[0]....
.L_11098:
        /*006c*/ 	.word	0xffffffff


	//   ....[1]....
        /*0070*/ 	.word	0xffffffff


	//   ....[2]....
        /*0074*/ 	.word	0xffffffff


	//   ....[3]....
        /*0078*/ 	.word	0xffffffff


	//   ....[4]....
        /*007c*/ 	.word	0xffffffff


	//   ....[5]....
        /*0080*/ 	.word	0xffffffff


	//   ....[6]....
        /*0084*/ 	.word	0xffffffff


	//   ....[7]....
        /*0088*/ 	.word	0xffffffff


	//   ....[8]....
        /*008c*/ 	.word	0xffffffff


	//   ....[9]....
        /*0090*/ 	.word	0xffffffff


	//   ....[10]....
        /*0094*/ 	.word	0xffffffff


	//   ....[11]....
        /*0098*/ 	.word	0xffffffff


	//   ....[12]....
        /*009c*/ 	.word	0xffffffff


	//   ....[13]....
        /*00a0*/ 	.word	0xffffffff


	//   ....[14]....
        /*00a4*/ 	.word	0xffffffff


	//   ....[15]....
        /*00a8*/ 	.word	0xffffffff


	//   ....[16]....
        /*00ac*/ 	.word	0x05000006


	//   ....[17]....
        /*00b0*/ 	.word	0x05000006


	//   ....[18]....
        /*00b4*/ 	.word	0x05000006


	//----- nvinfo : EIATTR_COOP_GROUP_INSTR_OFFSETS
	.align		4
.L_11099:
        /*00b8*/ 	.byte	0x04, 0x28
        /*00ba*/ 	.short	(.L_11101 - .L_11100)


	//   ....[0]....
.L_11100:
        /*00bc*/ 	.word	0x00001cb0


	//   ....[1]....
        /*00c0*/ 	.word	0x00001d30


	//   ....[2]....
        /*00c4*/ 	.word	0x00002290


	//   ....[3]....
        /*00c8*/ 	.word	0x000022c0


	//   ....[4]....
        /*00cc*/ 	.word	0x00003600


	//   ....[5]....
        /*00d0*/ 	.word	0x00003650


	//   ....[6]....
        /*00d4*/ 	.word	0x00003a80


	//   ....[7]....
        /*00d8*/ 	.word	0x00003ac0


	//   ....[8]....
        /*00dc*/ 	.word	0x00004dd0


	//   ....[9]....
        /*00e0*/ 	.word	0x00004e30


	//   ....[10]....
        /*00e4*/ 	.word	0x00004e70


	//   ....[11]....
        /*00e8*/ 	.word	0x00004e90


	//   ....[12]....
        /*00ec*/ 	.word	0x00004ec0


	//   ....[13]....
        /*00f0*/ 	.word	0x00004fb0


	//   ....[14]....
        /*00f4*/ 	.word	0x00004fd0


	//   ....[15]....
        /*00f8*/ 	.word	0x00004ff0


	//   ....[16]....
        /*00fc*/ 	.word	0x00005230


	//   ....[17]....
        /*0100*/ 	.word	0x000052a0


	//   ....[18]....
        /*0104*/ 	.word	0x00005310


	//----- nvinfo : EIATTR_EXIT_INSTR_OFFSETS
	.align		4
.L_11101:
        /*0108*/ 	.byte	0x04, 0x1c
        /*010a*/ 	.short	(.L_11103 - .L_11102)


	//   ....[0]....
.L_11102:
        /*010c*/ 	.word	0x000000d0


	//   ....[1]....
        /*0110*/ 	.word	0x000050d0


	//   ....[2]....
        /*0114*/ 	.word	0x000051e0


	//----- nvinfo : EIATTR_MAX_THREADS
	.align		4
.L_11103:
        /*0118*/ 	.byte	0x04, 0x05
        /*011a*/ 	.short	(.L_11105 - .L_11104)
.L_11104:
        /*011c*/ 	.word	0x00000100
        /*0120*/ 	.word	0x00000001
        /*0124*/ 	.word	0x00000001


	//----- nvinfo : EIATTR_CRS_STACK_SIZE
	.align		4
.L_11105:
        /*0128*/ 	.byte	0x04, 0x1e
        /*012a*/ 	.short	(.L_11107 - .L_11106)
.L_11106:
        /*012c*/ 	.word	0x00000000


	//----- nvinfo : EIATTR_CBANK_PARAM_SIZE
	.align		4
.L_11107:
        /*0130*/ 	.byte	0x03, 0x19
        /*0132*/ 	.short	0x0060


	//----- nvinfo : EIATTR_PARAM_CBANK
	.align		4
        /*0134*/ 	.byte	0x04, 0x0a
        /*0136*/ 	.short	(.L_11109 - .L_11108)
	.align		4
.L_11108:
        /*0138*/ 	.word	index@(.nv.constant0._ZN18transformer_engine6detail38cast_transpose_fused_kernel_notalignedILb1ELb1ELb0EfNS_16CTDBiasDActParamI6__halfS3_S3_fEELi2ELi2ENS_5EmptyEXadL_ZNS_5dgeluIffEET_T0_RKS5_EEEEvT3_mmm)
        /*013c*/ 	.short	0x0210
        /*013e*/ 	.short	0x0060


	//----- nvinfo : EIATTR_SW_WAR
	.align		4
.L_11109:
        /*0140*/ 	.byte	0x04, 0x36
        /*0142*/ 	.short	(.L_11111 - .L_11110)
.L_11110:
        /*0144*/ 	.word	0x00000008
.L_11111:


//--------------------- .nv.info._ZN18transformer_engine6detail38cast_transpose_fused_kernel_notalignedILb1ELb1ELb0EfNS_16CTDBiasDActParamI6__halfS3_ffEELi2ELi1ENS_5EmptyEXadL_ZNS_5dgeluIffEET_T0_RKS5_EEEEvT3_mmm --------------------------
	.section	.nv.info._ZN18transformer_engine6detail38cast_transpose_fused_kernel_notalignedILb1ELb1ELb0EfNS_16CTDBiasDActParamI6__halfS3_ffEELi2ELi1ENS_5EmptyEXadL_ZNS_5dgeluIffEET_T0_RKS5_EEEEvT3_mmm,"",@"SHT_CUDA_INFO"
	.sectionflags	@""
	.align	4


	//----- nvinfo : EIATTR_CUDA_API_VERSION
	.align		4
        /*0000*/ 	.byte	0x04, 0x37
        /*0002*/ 	.short	(.L_11113 - .L_11112)
.L_11112:
        /*0004*/ 	.word	0x00000082


	//----- nvinfo : EIATTR_KPARAM_INFO
	.align		4
.L_11113:
        /*0008*/ 	.byte	0x04, 0x17
        /*000a*/ 	.short	(.L_11115 - .L_11114)
.L_11114:
        /*000c*/ 	.word	0x00000000
        /*0010*/ 	.short	0x0003
        /*0012*/ 	.short	0x0058
        /*0014*/ 	.byte	0x00, 0xf0, 0x21, 0x00


	//----- nvinfo : EIATTR_KPARAM_INFO
	.align		4
.L_11115:
        /*0018*/ 	.byte	0x04, 0x17
        /*001a*/ 	.short	(.L_11117 - .L_11116)
.L_11116:
        /*001c*/ 	.word	0x00000000
        /*0020*/ 	.short	0x0002
        /*0022*/ 	.short	0x0050
        /*0024*/ 	.byte	0x00, 0xf0, 0x21, 0x00


	//----- nvinfo : EIATTR_KPARAM_INFO
	.align		4
.L_11117:
        /*0028*/ 	.byte	0x04, 0x17
        /*002a*/ 	.short	(.L_11119 - .L_11118)
.L_11118:
        /*002c*/ 	.word	0x00000000
        /*0030*/ 	.short	0x0001
        /*0032*/ 	.short	0x0048
        /*0034*/ 	.byte	0x00, 0xf0, 0x21, 0x00


	//----- nvinfo : EIATTR_KPARAM_INFO
	.align		4
.L_11119:
        /*0038*/ 	.byte	0x04, 0x17
        /*003a*/ 	.short	(.L_11121 - .L_11120)
.L_11120:
        /*003c*/ 	.word	0x00000000
        /*0040*/ 	.short	0x0000
        /*0042*/ 	.short	0x0000
        /*0044*/ 	.byte	0x00, 0xf0, 0x21, 0x01


	//----- nvinfo : EIATTR_SPARSE_MMA_MASK
	.align		4
.L_11121:
        /*0048*/ 	.byte	0x03, 0x50
        /*004a*/ 	.short	0x0000


	//----- nvinfo : EIATTR_MAXREG_COUNT
	.align		4
        /*004c*/ 	.byte	0x03, 0x1b
        /*004e*/ 	.short	0x00ff


	//----- nvinfo : EIATTR_NUM_BARRIERS
	.align		4
        /*0050*/ 	.byte	0x02, 0x4c
        /*0052*/ 	.byte	0x01
	.zero		1


	//----- nvinfo : EIATTR_MERCURY_ISA_VERSION
	.align		4
        /*0054*/ 	.byte	0x03, 0x5f
        /*0056*/ 	.short	0x0101


	//----- nvinfo : EIATTR_COOP_GROUP_MASK_REGIDS
	.align		4
        /*0058*/ 	.byte	0x04, 0x29
        /*005a*/ 	.short	(.L_11123 - .L_11122)


	//   ....[0]....
.L_11122:
        /*005c*/ 	.word	0xffffffff


	//   ....[1]....
        /*0060*/ 	.word	0xffffffff


	//   ....[2]....
        /*0064*/ 	.word	0xffffffff


	//   ....[3]....
        /*0068*/ 	.word	0xffffffff


	//   ....[4]....
        /*006c*/ 	.word	0xffffffff


	//   ....[5]....
        /*0070*/ 	.word	0xffffffff


	//   ....[6]....
        /*0074*/ 	.word	0xffffffff


	//   ....[7]....
        /*0078*/ 	.word	0xffffffff


	//   ....[8]....
        /*007c*/ 	.word	0xffffffff


	//   ....[9]....
        /*0080*/ 	.word	0xffffffff


	//   ....[10]....
        /*0084*/ 	.word	0xffffffff


	//   ....[11]....
        /*0088*/ 	.word	0xffffffff


	//   ....[12]....
        /*008c*/ 	.word	0xffffffff


	//   ....[13]....
        /*0090*/ 	.word	0xffffffff


	//   ....[14]....
        /*0094*/ 	.word	0xffffffff


	//   ....[15]....
        /*0098*/ 	.word	0xffffffff


	//   ....[16]....
        /*009c*/ 	.word	0x05000004


	//   ....[17]....
        /*00a0*/ 	.word	0x05000004


	//   ....[18]....
        /*00a4*/ 	.word	0x05000004


	//----- nvinfo : EIATTR_COOP_GROUP_INSTR_OFFSETS
	.align		4
.L_11123:
        /*00a8*/ 	.byte	0x04, 0x28
        /*00aa*/ 	.short	(.L_11125 - .L_11124)


	//   ....[0]....
.L_11124:
        /*00ac*/ 	.word	0x000015a0


	//   ....[1]....
        /*00b0*/ 	.word	0x000015b0


	//   ....[2]....
        /*00b4*/ 	.word	0x000015e0


	//   ....[3]....
        /*00b8*/ 	.word	0x000015f0


	//   ....[4]....
        /*00bc*/ 	.word	0x00001c80


	//   ....[5]....
        /*00c0*/ 	.word	0x00001ca0


	//   ....[6]....
        /*00c4*/ 	.word	0x000020a0


	//   ....[7]....
        /*00c8*/ 	.word	0x000020b0


	//   ....[8]....
        /*00cc*/ 	.word	0x00003520


	//   ....[9]....
        /*00d0*/ 	.word	0x000035a0


	//   ....[10]....
        /*00d4*/ 	.word	0x000035f0


	//   ....[11]....
        /*00d8*/ 	.word	0x00003610


	//   ....[12]....
        /*00dc*/ 	.word	0x00003630


	//   ....[13]....
        /*00e0*/ 	.word	0x00003720


	//   ....[14]....
        /*00e4*/ 	.word	0x00003740


	//   ....[15]....
        /*00e8*/ 	.word	0x00003760


	//   ....[16]....
        /*00ec*/ 	.word	0x000039a0


	//   ....[17]....
        /*00f0*/ 	.word	0x00003a10


	//   ....[18]....
        /*00f4*/ 	.word	0x00003a80


	//----- nvinfo : EIATTR_EXIT_INSTR_OFFSETS
	.align		4
.L_11125:
        /*00f8*/ 	.byte	0x04, 0x1c
        /*00fa*/ 	.short	(.L_11127 - .L_11126)


	//   ....[0]....
.L_11126:
        /*00fc*/ 	.word	0x000000d0


	//   ....[1]....
        /*0100*/ 	.word	0x00003840


	//   ....[2]....
        /*0104*/ 	.word	0x00003950


	//----- nvinfo : EIATTR_MAX_THREADS
	.align		4
.L_11127:
        /*0108*/ 	.byte	0x04, 0x05
        /*010a*/ 	.short	(.L_11129 - .L_11128)
.L_11128:
        /*010c*/ 	.word	0x00000100
        /*0110*/ 	.word	0x00000001
        /*0114*/ 	.word	0x00000001


	//----- nvinfo : EIATTR_CRS_STACK_SIZE
	.align		4
.L_11129:
        /*0118*/ 	.byte	0x04, 0x1e
        /*011a*/ 	.short	(.L_11131 - .L_11130)
.L_11130:
        /*011c*/ 	.word	0x00000000


	//----- nvinfo : EIATTR_CBANK_PARAM_SIZE
	.align		4
.L_11131:
        /*0120*/ 	.byte	0x03, 0x19
        /*0122*/ 	.short	0x0060


	//----- nvinfo : EIATTR_PARAM_CBANK
	.align		4
        /*0124*/ 	.byte	0x04, 0x0a
        /*0126*/ 	.short	(.L_11133 - .L_11132)
	.align		4
.L_11132:
        /*0128*/ 	.word	index@(.nv.constant0._ZN18transformer_engine6detail38cast_transpose_fused_kernel_notalignedILb1ELb1ELb0EfNS_16CTDBiasDActParamI6__halfS3_ffEELi2ELi1ENS_5EmptyEXadL_ZNS_5dgeluIffEET_T0_RKS5_EEEEvT3_mmm)
        /*012c*/ 	.short	0x0210
        /*012e*/ 	.short	0x0060


	//----- nvinfo : EIATTR_SW_WAR
	.align		4
.L_11133:
        /*0130*/ 	.byte	0x04, 0x36
        /*0132*/ 	.short	(.L_11135 - .L_11134)
.L_11134:
        /*0134*/ 	.word	0x00000008
.L_11135:


//--------------------- .nv.info._ZN18transformer_engine6detail38cast_transpose_fused_kernel_notalignedILb1ELb1ELb0EfNS_16CTDBiasDActParamIff13__nv_fp8_e4m3fEELi1ELi4ENS_5EmptyEXadL_ZNS_5dgeluIffEET_T0_RKS5_EEEEvT3_mmm --------------------------
	.section	.nv.info._ZN18transformer_engine6detail38cast_transpose_fused_kernel_notalignedILb1ELb1ELb0EfNS_16CTDBiasDActParamIff13__nv_fp8_e4m3fEELi1ELi4ENS_5EmptyEXadL_ZNS_5dgeluIffEET_T0_RKS5_EEEEvT3_mmm,"",@"SHT_CUDA_INFO"
	.sectionflags	@""
	.align	4


	//----- nvinfo : EIATTR_CUDA_API_VERSION
	.align		4
        /*0000*/ 	.byte	0x04, 0x37
        /*0002*/ 	.short	(.L_11137 - .L_11136)
.L_11136:
        /*0004*/ 	.word	0x00000082


	//----- nvinfo : EIATTR_KPARAM_INFO
	.align		4
.L_11137:
        /*0008*/ 	.byte	0x04, 0x17
        /*000a*/ 	.short	(.L_11139 - .L_11138)
.L_11138:
        /*000c*/ 	.word	0x00000000
        /*0010*/ 	.short	0x0003
        /*0012*/ 	.short	0x0058
        /*0014*/ 	.byte	0x00, 0xf0, 0x21, 0x00


	//----- nvinfo : EIATTR_KPARAM_INFO
	.align		4
.L_11139:
        /*0018*/ 	.byte	0x04, 0x17
        /*001a*/ 	.short	(.L_11141 - .L_11140)
.L_11140:
        /*001c*/ 	.word	0x00000000
        /*0020*/ 	.short	0x0002
        /*0022*/ 	.short	0x0050
        /*0024*/ 	.byte	0x00, 0xf0, 0x21, 0x00


	//----- nvinfo : EIATTR_KPARAM_INFO
	.align		4
.L_11141:
        /*0028*/ 	.byte	0x04, 0x17
        /*002a*/ 	.short	(.L_11143 - .L_11142)
.L_11142:
        /*002c*/ 	.word	0x00000000
        /*0030*/ 	.short	0x0001
        /*0032*/ 	.short	0x0048
        /*0034*/ 	.byte	0x00, 0xf0, 0x21, 0x00


	//----- nvinfo : EIATTR_KPARAM_INFO
	.align		4
.L_11143:
        /*0038*/ 	.byte	0x04, 0x17
        /*003a*/ 	.short	(.L_11145 - .L_11144)
.L_11144:
        /*003c*/ 	.word	0x00000000
        /*0040*/ 	.short	0x0000
        /*0042*/ 	.short	0x0000
        /*0044*/ 	.byte	0x00, 0xf0, 0x21, 0x01


	//----- nvinfo : EIATTR_SPARSE_MMA_MASK
	.align		4
.L_11145:
        /*0048*/ 	.byte	0x03, 0x50
        /*004a*/ 	.short	0x0000


	//----- nvinfo : EIATTR_MAXREG_COUNT
	.align		4
        /*004c*/ 	.byte	0x03, 0x1b
        /*004e*/ 	.short	0x00ff


	//----- nvinfo : EIATTR_NUM_BARRIERS
	.align		4
        /*0050*/ 	.byte	0x02, 0x4c
        /*0052*/ 	.byte	0x01
	.zero		1


	//----- nvinfo : EIATTR_MERCURY_ISA_VERSION
	.align		4
        /*0054*/ 	.byte	0x03, 0x5f
        /*0056*/ 	.short	0x0101


	//----- nvinfo : EIATTR_COOP_GROUP_MASK_REGIDS
	.align		4
        /*0058*/ 	.byte	0x04, 0x29
        /*005a*/ 	.short	(.L_11147 - .L_11146)


	//   ....[0]....
.L_11146:
        /*005c*/ 	.word	0xffffffff


	//   ....[1]....
        /*0060*/ 	.word	0xffffffff


	//   ....[2]....
        /*0064*/ 	.word	0xffffffff


	//   ....[3]....
        /*0068*/ 	.word	0xffffffff


	//   ....[4]....
        /*006c*/ 	.word	0xffffffff


	//   ....[5]....
        /*0070*/ 	.word	0xffffffff


	//   ....[6]....
        /*0074*/ 	.word	0xffffffff


	//   ....[7]....
        /*0078*/ 	.word	0xffffffff


	//   ....[8]....
        /*007c*/ 	.word	0xffffffff


	//   ....[9]....
        /*0080*/ 	.word	0xffffffff


	//   ....[10]....
        /*0084*/ 	.word	0xffffffff


	//   ....[11]....
        /*0088*/ 	.word	0xffffffff


	//   ....[12]....
        /*008c*/ 	.word	0x05000006


	//   ....[13]....
        /*0090*/ 	.word	0x05000006


	//   ....[14]....
        /*0094*/ 	.word	0x05000006


	//----- nvinfo : EIATTR_COOP_GROUP_INSTR_OFFSETS
	.align		4
.L_11147:
        /*0098*/ 	.byte	0x04, 0x28
        /*009a*/ 	.short	(.L_11149 - .L_11148)


	//   ....[0]....
.L_11148:
        /*009c*/ 	.word	0x000034b0


	//   ....[1]....
        /*00a0*/ 	.word	0x00003530


	//   ....[2]....
        /*00a4*/ 	.word	0x00003610


	//   ....[3]....
        /*00a8*/ 	.word	0x00004010


	//   ....[4]....
        /*00ac*/ 	.word	0x00004b00


	//   ....[5]....
        /*00b0*/ 	.word	0x00004b60


	//   ....[6]....
        /*00b4*/ 	.word	0x00004ba0


	//   ....[7]....
        /*00b8*/ 	.word	0x00004bd0


	//   ....[8]....
        /*00bc*/ 	.word	0x00004bf0


	//   ....[9]....
        /*00c0*/ 	.word	0x00004ce0


	//   ....[10]....
        /*00c4*/ 	.word	0x00004d00


	//   ....[11]....
        /*00c8*/ 	.word	0x00004d20


	//   ....[12]....
        /*00cc*/ 	.word	0x00004f40


	//   ....[13]....
        /*00d0*/ 	.word	0x00004fb0


	//   ....[14]....
        /*00d4*/ 	.word	0x00005020


	//----- nvinfo : EIATTR_EXIT_INSTR_OFFSETS
	.align		4
.L_11149:
        /*00d8*/ 	.byte	0x04, 0x1c
        /*00da*/ 	.short	(.L_11151 - .L_11150)


	//   ....[0]....
.L_11150:
        /*00dc*/ 	.word	0x000000d0


	//   ....[1]....
        /*00e0*/ 	.word	0x00004e00


	//   ....[2]....
        /*00e4*/ 	.word	0x00004ef0


	//----- nvinfo : EIATTR_MAX_THREADS
	.align		4
.L_11151:
        /*00e8*/ 	.byte	0x04, 0x05
        /*00ea*/ 	.short	(.L_11153 - .L_11152)
.L_11152:
        /*00ec*/ 	.word	0x00000100
        /*00f0*/ 	.word	0x00000001
        /*00f4*/ 	.word	0x00000001


	//----- nvinfo : EIATTR_CRS_STACK_SIZE
	.align		4
.L_11153:
        /*00f8*/ 	.byte	0x04, 0x1e
        /*00fa*/ 	.short	(.L_11155 - .L_11154)
.L_11154:
        /*00fc*/ 	.word	0x00000000


	//----- nvinfo : EIATTR_CBANK_PARAM_SIZE
	.align		4
.L_11155:
        /*0100*/ 	.byte	0x03, 0x19
        /*0102*/ 	.short	0x0060


	//----- nvinfo : EIATTR_PARAM_CBANK
	.align		4
        /*0104*/ 	.byte	0x04, 0x0a
        /*0106*/ 	.short	(.L_11157 - .L_11156)
	.align		4
.L_11156:
        /*0108*/ 	.word	index@(.nv.constant0._ZN18transformer_engine6detail38cast_transpose_fused_kernel_notalignedILb1ELb1ELb0EfNS_16CTDBiasDActParamIff13__nv_fp8_e4m3fEELi1ELi4ENS_5EmptyEXadL_ZNS_5dgeluIffEET_T0_RKS5_EEEEvT3_mmm)
        /*010c*/ 	.short	0x0210
        /*010e*/ 	.short	0x0060


	//----- nvinfo : EIATTR_SW_WAR
	.align		4
.L_11157:
        /*0110*/ 	.byte	0x04, 0x36
        /*0112*/ 	.short	(.L_11159 - .L_11158)
.L_11158:
        /*0114*/ 	.word	0x00000008
.L_11159:


//--------------------- .nv.info._ZN18transformer_engine6detail38cast_transpose_fused_kernel_notalignedILb1ELb1ELb0EfNS_16CTDBiasDActParamIff13__nv_fp8_e5m2fEELi1ELi4ENS_5EmptyEXadL_ZNS_5dgeluIffEET_T0_RKS5_EEEEvT3_mmm --------------------------
	.section	.nv.info._ZN18transformer_engine6detail38cast_transpose_fused_kernel_notalignedILb1ELb1ELb0EfNS_16CTDBiasDActParamIff13__nv_fp8_e5m2fEELi1ELi4ENS_5EmptyEXadL_ZNS_5dgeluIffEET_T0_RKS5_EEEEvT3_mmm,"",@"SHT_CUDA_INFO"
	.sectionflags	@""
	.align	4


	//----- nvinfo : EIATTR_CUDA_API_VERSION
	.align		4
        /*0000*/ 	.byte	0x04, 0x37
        /*0002*/ 	.short	(.L_11161 - .L_11160)
.L_11160:
        /*0004*/ 	.word	0x00000082


	//----- nvinfo : EIATTR_KPARAM_INFO
	.align		4
.L_11161:
        /*0008*/ 	.byte	0x04, 0x17
        /*000a*/ 	.short	(.L_11163 - .L_11162)
.L_11162:
        /*000c*/ 	.word	0x00000000
        /*0010*/ 	.short	0x0003
        /*0012*/ 	.short	0x0058
        /*0014*/ 	.byte	0x00, 0xf0, 0x21, 0x00


	//----- nvinfo : EIATTR_KPARAM_INFO
	.align		4
.L_11163:
        /*0018*/ 	.byte	0x04, 0x17
        /*001a*/ 	.short	(.L_11165 - .L_11164)
.L_11164:
        /*001c*/ 	.word	0x00000000
        /*0020*/ 	.short	0x0002
        /*0022*/ 	.short	0x0050
        /*0024*/ 	.byte	0x00, 0xf0, 0x21, 0x00


	//----- nvinfo : EIATTR_KPARAM_INFO
	.align		4
.L_11165:
        /*0028*/ 	.byte	0x04, 0x17
        /*002a*/ 	.short	(.L_11167 - .L_11166)
.L_11166:
        /*002c*/ 	.word	0x00000000
        /*0030*/ 	.short	0x0001
        /*0032*/ 	.short	0x0048
        /*0034*/ 	.byte	0x00, 0xf0, 0x21, 0x00


	//----- nvinfo : EIATTR_KPARAM_INFO
	.align		4
.L_11167:
        /*0038*/ 	.byte	0x04, 0x17
        /*003a*/ 	.short	(.L_11169 - .L_11168)
.L_11168:
        /*003c*/ 	.word	0x00000000
        /*0040*/ 	.short	0x0000
        /*0042*/ 	.short	0x0000
        /*0044*/ 	.byte	0x00, 0xf0, 0x21, 0x01


	//----- nvinfo : EIATTR_SPARSE_MMA_MASK
	.align		4
.L_11169:
        /*0048*/ 	.byte	0x03, 0x50
        /*004a*/ 	.short	0x0000


	//----- nvinfo : EIATTR_MAXREG_COUNT
	.align		4
        /*004c*/ 	.byte	0x03, 0x1b
        /*004e*/ 	.short	0x00ff


	//----- nvinfo : EIATTR_NUM_BARRIERS
	.align		4
        /*0050*/ 	.byte	0x02, 0x4c
        /*0052*/ 	.byte	0x01
	.zero		1


	//----- nvinfo : EIATTR_MERCURY_ISA_VERSION
	.align		4
        /*0054*/ 	.byte	0x03, 0x5f
        /*0056*/ 	.short	0x0101


	//----- nvinfo : EIATTR_COOP_GROUP_MASK_REGIDS
	.align		4
        /*0058*/ 	.byte	0x04, 0x29
        /*005a*/ 	.short	(.L_11171 - .L_11170)


	//   ....[0]....
.L_11170:
        /*005c*/ 	.word	0xffffffff


	//   ....[1]....
        /*0060*/ 	.word	0xffffffff


	//   ....[2]....
        /*0064*/ 	.word	0xffffffff


	//   ....[3]....
        /*0068*/ 	.word	0xffffffff


	//   ....[4]....
        /*006c*/ 	.word	0xffffffff


	//   ....[5]....
        /*0070*/ 	.word	0xffffffff


	//   ....[6]....
        /*0074*/ 	.word	0xffffffff


	//   ....[7]....
        /*0078*/ 	.word	0xffffffff


	//   ....[8]....
        /*007c*/ 	.word	0xffffffff


	//   ....[9]....
        /*0080*/ 	.word	0xffffffff


	//   ....[10]....
        /*0084*/ 	.word	0xffffffff


	//   ....[11]....
        /*0088*/ 	.word	0xffffffff


	//   ....[12]....
        /*008c*/ 	.word	0x05000006


	//   ....[13]....
        /*0090*/ 	.word	0x05000006


	//   ....[14]....
        /*0094*/ 	.word	0x05000006


	//----- nvinfo : EIATTR_COOP_GROUP_INSTR_OFFSETS
	.align		4
.L_11171:
        /*0098*/ 	.byte	0x04, 0x28
        /*009a*/ 	.short	(.L_11173 - .L_11172)


	//   ....[0]....
.L_11172:
        /*009c*/ 	.word	0x000034b0


	//   ....[1]....
        /*00a0*/ 	.word	0x00003530


	//   ....[2]....
        /*00a4*/ 	.word	0x00003610


	//   ....[3]....
        /*00a8*/ 	.word	0x00004010


	//   ....[4]....
        /*00ac*/ 	.word	0x00004b00


	//   ....[5]....
        /*00b0*/ 	.word	0x00004b60


	//   ....[6]....
        /*00b4*/ 	.word	0x00004ba0


	//   ....[7]....
        /*00b8*/ 	.word	0x00004bd0


	//   ....[8]....
        /*00bc*/ 	.word	0x00004bf0


	//   ....[9]....
        /*00c0*/ 	.word	0x00004ce0


	//   ....[10]....
        /*00c4*/ 	.word	0x00004d00


	//   ....[11]....
        /*00c8*/ 	.word	0x00004d20


	//   ....[12]....
        /*00cc*/ 	.word	0x00004f40


	//   ....[13]....
        /*00d0*/ 	.word	0x00004fb0


	//   ....[14]....
        /*00d4*/ 	.word	0x00005020


	//----- nvinfo : EIATTR_EXIT_INSTR_OFFSETS
	.align		4
.L_11173:
        /*00d8*/ 	.byte	0x04, 0x1c
        /*00da*/ 	.short	(.L_11175 - .L_11174)


	//   ....[0]....
.L_11174:
        /*00dc*/ 	.word	0x000000d0


	//   ....[1]....
        /*00e0*/ 	.word	0x00004e00


	//   ....[2]....
        /*00e4*/ 	.word	0x00004ef0


	//----- nvinfo : EIATTR_MAX_THREADS
	.align		4
.L_11175:
        /*00e8*/ 	.byte	0x04, 0x05
        /*00ea*/ 	.short	(.L_11177 - .L_11176)
.L_11176:
        /*00ec*/ 	.word	0x00000100
        /*00f0*/ 	.word	0x00000001
        /*00f4*/ 	.word	0x00000001


	//----- nvinfo : EIATTR_CRS_STACK_SIZE
	.align		4
.L_11177:
        /*00f8*/ 	.byte	0x04, 0x1e
        /*00fa*/ 	.short	(.L_11179 - .L_11178)
.L_11178:
        /*00fc*/ 	.word	0x00000000


	//----- nvinfo : EIATTR_CBANK_PARAM_SIZE
	.align		4
.L_11179:
        /*0100*/ 	.byte	0x03, 0x19
        /*0102*/ 	.short	0x0060


	//----- nvinfo : EIATTR_PARAM_CBANK
	.align		4
        /*0104*/ 	.byte	0x04, 0x0a
        /*0106*/ 	.short	(.L_11181 - .L_11180)
	.align		4
.L_11180:
        /*0108*/ 	.word	index@(.nv.constant0._ZN18transformer_engine6detail38cast_transpose_fused_kernel_notalignedILb1ELb1ELb0EfNS_16CTDBiasDActParamIff13__nv_fp8_e5m2fEELi1ELi4ENS_5EmptyEXadL_ZNS_5dgeluIffEET_T0_RKS5_EEEEvT3_mmm)
        /*010c*/ 	.short	0x0210
        /*010e*/ 	.short	0x0060


	//----- nvinfo : EIATTR_SW_WAR
	.align		4
.L_11181:
        /*0110*/ 	.byte	0x04, 0x36
        /*0112*/ 	.short	(.L_11183 - .L_11182)
.L_11182:
        /*0114*/ 	.word	0x00000008
.L_11183:


//--------------------- .nv.info._ZN18transformer_engine6detail38cast_transpose_fused_kernel_notalignedILb1ELb1ELb0EfNS_16CTDBiasDActParamIff13__nv_bfloat16fEELi1ELi2ENS_5EmptyEXadL_ZNS_5dgeluIffEET_T0_RKS5_EEEEvT3_mmm --------------------------
	.section	.nv.info._ZN18transformer_engine6detail38cast_transpose_fused_kernel_notalignedILb1ELb1ELb0EfNS_16CTDBiasDActParamIff13__nv_bfloat16fEELi1ELi2ENS_5EmptyEXadL_ZNS_5dgeluIffEET_T0_RKS5_EEEEvT3_mmm,"",@"SHT_CUDA_INFO"
	.sectionflags	@""
	.align	4


	//----- nvinfo : EIATTR_CUDA_API_VERSION
	.align		4
        /*0000*/ 	.byte	0x04, 0x37
        /*0002*/ 	.short	(.L_11185 - .L_11184)
.L_11184:
        /*0004*/ 	.word	0x00000082


	//----- nvinfo : EIATTR_KPARAM_INFO
	.align		4
.L_11185:
        /*0008*/ 	.byte	0x04, 0x17
        /*000a*/ 	.short	(.L_11187 - .L_11186)
.L_11186:
        /*000c*/ 	.word	0x00000000
        /*0010*/ 	.short	0x0003
        /*0012*/ 	.short	0x0058
        /*0014*/ 	.byte	0x00, 0xf0, 0x21, 0x00


	//----- nvinfo : EIATTR_KPARAM_INFO
	.align		4
.L_11187:
        /*0018*/ 	.byte	0x04, 0x17
        /*001a*/ 	.short	(.L_11189 - .L_11188)
.L_11188:
        /*001c*/ 	.word	0x00000000
        /*0020*/ 	.short	0x0002
        /*0022*/ 	.short	0x0050
        /*0024*/ 	.byte	0x00, 0xf0, 0x21, 0x00


	//----- nvinfo : EIATTR_KPARAM_INFO
	.align		4
.L_11189:
        /*0028*/ 	.byte	0x04, 0x17
        /*002a*/ 	.short	(.L_11191 - .L_11190)
.L_11190:
        /*002c*/ 	.word	0x00000000
        /*0030*/ 	.short	0x0001
        /*0032*/ 	.short	0x0048
        /*0034*/ 	.byte	0x00, 0xf0, 0x21, 0x00


	//----- nvinfo : EIATTR_KPARAM_INFO
	.align		4
.L_11191:
        /*0038*/ 	.byte	0x04, 0x17
        /*003a*/ 	.short	(.L_11193 - .L_11192)
.L_11192:
        /*003c*/ 	.word	0x00000000
        /*0040*/ 	.short	0x0000
        /*0042*/ 	.short	0x0000
        /*0044*/ 	.byte	0x00, 0xf0, 0x21, 0x01


	//----- nvinfo : EIATTR_SPARSE_MMA_MASK
	.align		4
.L_11193:
        /*0048*/ 	.byte	0x03, 0x50
        /*004a*/ 	.short	0x0000


	//----- nvinfo : EIATTR_MAXREG_COUNT
	.align		4
        /*004c*/ 	.byte	0x03, 0x1b
        /*004e*/ 	.short	0x00ff


	//----- nvinfo : EIATTR_NUM_BARRIERS
	.align		4
        /*0050*/ 	.byte	0x02, 0x4c
        /*0052*/ 	.byte	0x01
	.zero		1


	//----- nvinfo : EIATTR_MERCURY_ISA_VERSION
	.align		4
        /*0054*/ 	.byte	0x03, 0x5f
        /*0056*/ 	.short	0x0101


	//----- nvinfo : EIATTR_INT_WARP_WIDE_INSTR_OFFSETS
	.align		4
        /*0058*/ 	.byte	0x04, 0x31
        /*005a*/ 	.short	(.L_11195 - .L_11194)


	//   ....[0]....
.L_11194:
        /*005c*/ 	.word	0x00000910


	//   ....[1]....
        /*0060*/ 	.word	0x00001180


	//   ....[2]....
        /*0064*/ 	.word	0x00001850


	//----- nvinfo : EIATTR_COOP_GROUP_MASK_REGIDS
	.align		4
.L_11195:
        /*0068*/ 	.byte	0x04, 0x29
        /*006a*/ 	.short	(.L_11197 - .L_11196)


	//   ....[0]....
.L_11196:
        /*006c*/ 	.word	0xffffffff


	//   ....[1]....
        /*0070*/ 	.word	0xffffffff


	//   ....[2]....
        /*0074*/ 	.word	0xffffffff


	//   ....[3]....
        /*0078*/ 	.word	0xffffffff


	//   ....[4]....
        /*007c*/ 	.word	0xffffffff


	//   ....[5]....
        /*0080*/ 	.word	0xffffffff


	//   ....[6]....
        /*0084*/ 	.word	0xffffffff


	//   ....[7]....
        /*0088*/ 	.word	0xffffffff


	//   ....[8]....
        /*008c*/ 	.word	0xffffffff


	//   ....[9]....
        /*0090*/ 	.word	0xffffffff


	//   ....[10]....
        /*0094*/ 	.word	0xffffffff


	//   ....[11]....
        /*0098*/ 	.word	0xffffffff


	//   ....[12]....
        /*009c*/ 	.word	0x05000005


	//   ....[13]....
        /*00a0*/ 	.word	0x05000005


	//   ....[14]....
        /*00a4*/ 	.word	0x05000005


	//----- nvinfo : EIATTR_COOP_GROUP_INSTR_OFFSETS
	.align		4
.L_11197:
        /*00a8*/ 	.byte	0x04, 0x28
        /*00aa*/ 	.short	(.L_11199 - .L_11198)


	//   ....[0]....
.L_11198:
        /*00ac*/ 	.word	0x000022d0


	//   ....[1]....
        /*00b0*/ 	.word	0x000024e0


	//   ....[2]....
        /*00b4*/ 	.word	0x00002560


	//   ....[3]....
        /*00b8*/ 	.word	0x00002590


	//   ....[4]....
        /*00bc*/ 	.word	0x00002ff0


	//   ....[5]....
        /*00c0*/ 	.word	0x00003070


	//   ....[6]....
        /*00c4*/ 	.word	0x000030a0


	//   ....[7]....
        /*00c8*/ 	.word	0x000030d0


	//   ....[8]....
        /*00cc*/ 	.word	0x000030f0


	//   ....[9]....
        /*00d0*/ 	.word	0x000031f0


	//   ....[10]....
        /*00d4*/ 	.word	0x00003210


	//   ....[11]....
        /*00d8*/ 	.word	0x00003230


	//   ....[12]....
        /*00dc*/ 	.word	0x00003470


	//   ....[13]....
        /*00e0*/ 	.word	0x000034e0


	//   ....[14]....
        /*00e4*/ 	.word	0x00003550


	//----- nvinfo : EIATTR_EXIT_INSTR_OFFSETS
	.align		4
.L_11199:
        /*00e8*/ 	.byte	0x04, 0x1c
        /*00ea*/ 	.short	(.L_11201 - .L_11200)


	//   ....[0]....
.L_11200:
        /*00ec*/ 	.word	0x000000d0


	//   ....[1]....
        /*00f0*/ 	.word	0x00003310


	//   ....[2]....
        /*00f4*/ 	.word	0x00003420


	//----- nvinfo : EIATTR_MAX_THREADS
	.align		4
.L_11201:
        /*00f8*/ 	.byte	0x04, 0x05
        /*00fa*/ 	.short	(.L_11203 - .L_11202)
.L_11202:
        /*00fc*/ 	.word	0x00000100
        /*0100*/ 	.word	0x00000001
        /*0104*/ 	.word	0x00000001


	//----- nvinfo : EIATTR_CRS_STACK_SIZE
	.align		4
.L_11203:
        /*0108*/ 	.byte	0x04, 0x1e
        /*010a*/ 	.short	(.L_11205 - .L_11204)
.L_11204:
        /*010c*/ 	.word	0x00000000


	//----- nvinfo : EIATTR_CBANK_PARAM_SIZE
	.align		4
.L_11205:
        /*0110*/ 	.byte	0x03, 0x19
        /*0112*/ 	.short	0x0060


	//----- nvinfo : EIATTR_PARAM_CBANK
	.align		4
        /*0114*/ 	.byte	0x04, 0x0a
        /*0116*/ 	.short	(.L_11207 - .L_11206)
	.align		4
.L_11206:
        /*0118*/ 	.word	index@(.nv.constant0._ZN18transformer_engine6detail38cast_transpose_fused_kernel_notalignedILb1ELb1ELb0EfNS_16CTDBiasDActParamIff13__nv_bfloat16fEELi1ELi2ENS_5EmptyEXadL_ZNS_5dgeluIffEET_T0_RKS5_EEEEvT3_mmm)
        /*011c*/ 	.short	0x0210
        /*011e*/ 	.short	0x0060


	//----- nvinfo : EIATTR_SW_WAR
	.align		4
.L_11207:
        /*0120*/ 	.byte	0x04, 0x36
        /*0122*/ 	.short	(.L_11209 - .L_11208)
.L_11208:
        /*0124*/ 	.word	0x00000008
.L_11209:


//--------------------- .nv.info._ZN18transformer_engine6detail38cast_transpose_fused_kernel_notalignedILb1ELb1ELb0EfNS_16CTDBiasDActParamIff6__halffEELi1ELi2ENS_5EmptyEXadL_ZNS_5dgeluIffEET_T0_RKS5_EEEEvT3_mmm --------------------------
	.section	.nv.info._ZN18transformer_engine6detail38cast_transpose_fused_kernel_notalignedILb1ELb1ELb0EfNS_16CTDBiasDActParamIff6__halffEELi1ELi2ENS_5EmptyEXadL_ZNS_5dgeluIffEET_T0_RKS5_EEEEvT3_mmm,"",@"SHT_CUDA_INFO"
	.sectionflags	@""
	.align	4


	//----- nvinfo : EIATTR_CUDA_API_VERSION
	.align		4
        /*0000*/ 	.byte	0x04, 0x37
        /*0002*/ 	.short	(.L_11211 - .L_11210)
.L_11210:
        /*0004*/ 	.word	0x00000082


	//----- nvinfo : EIATTR_KPARAM_INFO
	.align		4
.L_11211:
        /*0008*/ 	.byte	0x04, 0x17
        /*000a*/ 	.short	(.L_11213 - .L_11212)
.L_11212:
        /*000c*/ 	.word	0x00000000
        /*0010*/ 	.short	0x0003
        /*0012*/ 	.short	0x0058
        /*0014*/ 	.byte	0x00, 0xf0, 0x21, 0x00


	//----- nvinfo : EIATTR_KPARAM_INFO
	.align		4
.L_11213:
        /*0018*/ 	.byte	0x04, 0x17
        /*001a*/ 	.short	(.L_11215 - .L_11214)
.L_11214:
        /*001c*/ 	.word	0x00000000
        /*0020*/ 	.short	0x0002
        /*0022*/ 	.short	0x0050
        /*0024*/ 	.byte	0x00, 0xf0, 0x21, 0x00


	//----- nvinfo : EIATTR_KPARAM_INFO
	.align		4
.L_11215:
        /*0028*/ 	.byte	0x04, 0x17
        /*002a*/ 	.short	(.L_11217 - .L_11216)
.L_11216:
        /*002c*/ 	.word	0x00000000
        /*0030*/ 	.short	0x0001
        /*0032*/ 	.short	0x0048
        /*0034*/ 	.byte	0x00, 0xf0, 0x21, 0x00


	//----- nvinfo : EIATTR_KPARAM_INFO
	.align		4
.L_11217:
        /*0038*/ 	.byte	0x04, 0x17
        /*003a*/ 	.short	(.L_11219 - .L_11218)
.L_11218:
        /*003c*/ 	.word	0x00000000
        /*0040*/ 	.short	0x0000
        /*0042*/ 	.short	0x0000
        /*0044*/ 	.byte	0x00, 0xf0, 0x21, 0x01


	//----- nvinfo : EIATTR_SPARSE_MMA_MASK
	.align		4
.L_11219:
        /*0048*/ 	.byte	0x03, 0x50
        /*004a*/ 	.short	0x0000


	//----- nvinfo : EIATTR_MAXREG_COUNT
	.align		4
        /*004c*/ 	.byte	0x03, 0x1b
        /*004e*/ 	.short	0x00ff


	//----- nvinfo : EIATTR_NUM_BARRIERS
	.align		4
        /*0050*/ 	.byte	0x02, 0x4c
        /*0052*/ 	.byte	0x01
	.zero		1


	//----- nvinfo : EIATTR_MERCURY_ISA_VERSION
	.align		4
        /*0054*/ 	.byte	0x03, 0x5f
        /*0056*/ 	.short	0x0101


	//----- nvinfo : EIATTR_INT_WARP_WIDE_INSTR_OFFSETS
	.align		4
        /*0058*/ 	.byte	0x04, 0x31
        /*005a*/ 	.short	(.L_11221 - .L_11220)


	//   ....[0]....
.L_11220:
        /*005c*/ 	.word	0x00000910


	//   ....[1]....
        /*0060*/ 	.word	0x00001180


	//   ....[2]....
        /*0064*/ 	.word	0x00001850


	//----- nvinfo : EIATTR_COOP_GROUP_MASK_REGIDS
	.align		4
.L_11221:
        /*0068*/ 	.byte	0x04, 0x29
        /*006a*/ 	.short	(.L_11223 - .L_11222)


	//   ....[0]....
.L_11222:
        /*006c*/ 	.word	0xffffffff


	//   ....[1]....
        /*0070*/ 	.word	0xffffffff


	//   ....[2]....
        /*0074*/ 	.word	0xffffffff


	//   ....[3]....
        /*0078*/ 	.word	0xffffffff


	//   ....[4]....
        /*007c*/ 	.word	0xffffffff


	//   ....[5]....
        /*0080*/ 	.word	0xffffffff


	//   ....[6]....
        /*0084*/ 	.word	0xffffffff


	//   ....[7]....
        /*0088*/ 	.word	0xffffffff


	//   ....[8]....
        /*008c*/ 	.word	0xffffffff


	//   ....[9]....
        /*0090*/ 	.word	0xffffffff


	//   ....[10]....
        /*0094*/ 	.word	0xffffffff


	//   ....[11]....
        /*0098*/ 	.word	0xffffffff


	//   ....[12]....
        /*009c*/ 	.word	0x05000005


	//   ....[13]....
        /*00a0*/ 	.word	0x05000005


	//   ....[14]....
        /*00a4*/ 	.word	0x05000005


	//----- nvinfo : EIATTR_COOP_GROUP_INSTR_OFFSETS
	.align		4
.L_11223:
        /*00a8*/ 	.byte	0x04, 0x28
        /*00aa*/ 	.short	(.L_11225 - .L_11224)


	//   ....[0]....
.L_11224:
        /*00ac*/ 	.word	0x000022d0


	//   ....[1]....
        /*00b0*/ 	.word	0x000024e0


	//   ....[2]....
        /*00b4*/ 	.word	0x00002560


	//   ....[3]....
        /*00b8*/ 	.word	0x00002590


	//   ....[4]....
        /*00bc*/ 	.word	0x00002ff0


	//   ....[5]....
        /*00c0*/ 	.word	0x00003070


	//   ....[6]....
        /*00c4*/ 	.word	0x000030a0


	//   ....[7]....
        /*00c8*/ 	.word	0x000030d0


	//   ....[8]....
        /*00cc*/ 	.word	0x000030f0


	//   ....[9]....
        /*00d0*/ 	.word	0x000031f0


	//   ....[10]....
        /*00d4*/ 	.word	0x00003210


	//   ....[11]....
        /*00d8*/ 	.word	0x00003230


	//   ....[12]....
        /*00dc*/ 	.word	0x00003470


	//   ....[13]....
        /*00e0*/ 	.word	0x000034e0


	//   ....[14]....
        /*00e4*/ 	.word	0x00003550


	//----- nvinfo : EIATTR_EXIT_INSTR_OFFSETS
	.align		4
.L_11225:
        /*00e8*/ 	.byte	0x04, 0x1c
        /*00ea*/ 	.short	(.L_11227 - .L_11226)


	//   ....[0]....
.L_11226:
        /*00ec*/ 	.word	0x000000d0


	//   ....[1]....
        /*00f0*/ 	.word	0x00003310


	//   ....[2]....
        /*00f4*/ 	.word	0x00003420


	//----- nvinfo : EIATTR_MAX_THREADS
	.align		4
.L_11227:
        /*00f8*/ 	.byte	0x04, 0x05
        /*00fa*/ 	.short	(.L_11229 - .L_11228)
.L_11228:
        /*00fc*/ 	.word	0x00000100
        /*0100*/ 	.word	0x00000001
        /*0104*/ 	.word	0x00000001


	//----- nvinfo : EIATTR_CRS_STACK_SIZE
	.align		4
.L_11229:
        /*0108*/ 	.byte	0x04, 0x1e
        /*010a*/ 	.short	(.L_11231 - .L_11230)
.L_11230:
        /*010c*/ 	.word	0x00000000


	//----- nvinfo : EIATTR_CBANK_PARAM_SIZE
	.align		4
.L_11231:
        /*0110*/ 	.byte	0x03, 0x19
        /*0112*/ 	.short	0x0060


	//----- nvinfo : EIATTR_PARAM_CBANK
	.align		4
        /*0114*/ 	.byte	0x04, 0x0a
        /*0116*/ 	.short	(.L_11233 - .L_11232)
	.align		4
.L_11232:
        /*0118*/ 	.word	index@(.nv.constant0._ZN18transformer_engine6detail38cast_transpose_fused_kernel_notalignedILb1ELb1ELb0EfNS_16CTDBiasDActParamIff6__halffEELi1ELi2ENS_5EmptyEXadL_ZNS_5dgeluIffEET_T0_RKS5_EEEEvT3_mmm)
        /*011c*/ 	.short	0x0210
        /*011e*/ 	.short	0x0060


	//----- nvinfo : EIATTR_SW_WAR
	.align		4
.L_11233:
        /*0120*/ 	.byte	0x04, 0x36
        /*0122*/ 	.short	(.L_11235 - .L_11234)
.L_11234:
        /*0124*/ 	.word	0x00000008
.L_11235:


//--------------------- .nv.info._ZN18transformer_engine6detail38cast_transpose_fused_kernel_notalignedILb1ELb1ELb0EfNS_16CTDBiasDActParamIffffEELi1ELi1ENS_5EmptyEXadL_ZNS_5dgeluIffEET_T0_RKS4_EEEEvT3_mmm --------------------------
	.section	.nv.info._ZN18transformer_engine6detail38cast_transpose_fused_kernel_notalignedILb1ELb1ELb0EfNS_16CTDBiasDActParamIffffEELi1ELi1ENS_5EmptyEXadL_ZNS_5dgeluIffEET_T0_RKS4_EEEEvT3_mmm,"",@"SHT_CUDA_INFO"
	.sectionflags	@""
	.align	4


	//----- nvinfo : EIATTR_CUDA_API_VERSION
	.align		4
        /*0000*/ 	.byte	0x04, 0x37
        /*0002*/ 	.short	(.L_11237 - .L_11236)
.L_11236:
        /*0004*/ 	.word	0x00000082


	//----- nvinfo : EIATTR_KPARAM_INFO
	.align		4
.L_11237:
        /*0008*/ 	.byte	0x04, 0x17
        /*000a*/ 	.short	(.L_11239 - .L_11238)
.L_11238:
        /*000c*/ 	.word	0x00000000
        /*0010*/ 	.short	0x0003
        /*0012*/ 	.short	0x0058
        /*0014*/ 	.byte	0x00, 0xf0, 0x21, 0x00


	//----- nvinfo : EIATTR_KPARAM_INFO
	.align		4
.L_11239:
        /*0018*/ 	.byte	0x04, 0x17
        /*001a*/ 	.short	(.L_11241 - .L_11240)
.L_11240:
        /*001c*/ 	.word	0x00000000
        /*0020*/ 	.short	0x0002
        /*0022*/ 	.short	0x0050
        /*0024*/ 	.byte	0x00, 0xf0, 0x21, 0x00


	//----- nvinfo : EIATTR_KPARAM_INFO
	.align		4
.L_11241:
        /*0028*/ 	.byte	0x04, 0x17
        /*002a*/ 	.short	(.L_11243 - .L_11242)
.L_11242:
        /*002c*/ 	.word	0x00000000
        /*0030*/ 	.short	0x0001
        /*0032*/ 	.short	0x0048
        /*0034*/ 	.byte	0x00, 0xf0, 0x21, 0x00


	//----- nvinfo : EIATTR_KPARAM_INFO
	.align		4
.L_11243:
        /*0038*/ 	.byte	0x04, 0x17
        /*003a*/ 	.short	(.L_11245 - .L_11244)
.L_11244:
        /*003c*/ 	.word	0x00000000
        /*0040*/ 	.short	0x0000
        /*0042*/ 	.short	0x0000
        /*0044*/ 	.byte	0x00, 0xf0, 0x21, 0x01


	//----- nvinfo : EIATTR_SPARSE_MMA_MASK
	.align		4
.L_11245:
        /*0048*/ 	.byte	0x03, 0x50
        /*004a*/ 	.short	0x0000


	//----- nvinfo : EIATTR_MAXREG_COUNT
	.align		4
        /*004c*/ 	.byte	0x03, 0x1b
        /*004e*/ 	.short	0x00ff


	//----- nvinfo : EIATTR_NUM_BARRIERS
	.align		4
        /*0050*/ 	.byte	0x02, 0x4c
        /*0052*/ 	.byte	0x01
	.zero		1


	//----- nvinfo : EIATTR_MERCURY_ISA_VERSION
	.align		4
        /*0054*/ 	.byte	0x03, 0x5f
        /*0056*/ 	.short	0x0101


	//----- nvinfo : EIATTR_COOP_GROUP_MASK_REGIDS
	.align		4
        /*0058*/ 	.byte	0x04, 0x29
        /*005a*/ 	.short	(.L_11247 - .L_11246)


	//   ....[0]....
.L_11246:
        /*005c*/ 	.word	0xffffffff


	//   ....[1]....
        /*0060*/ 	.word	0xffffffff


	//   ....[2]....
        /*0064*/ 	.word	0xffffffff


	//   ....[3]....
        /*0068*/ 	.word	0xffffffff


	//   ....[4]....
        /*006c*/ 	.word	0xffffffff


	//   ....[5]....
        /*0070*/ 	.word	0xffffffff


	//   ....[6]....
        /*0074*/ 	.word	0xffffffff


	//   ....[7]....
        /*0078*/ 	.word	0xffffffff


	//   ....[8]....
        /*007c*/ 	.word	0xffffffff


	//   ....[9]....
        /*0080*/ 	.word	0xffffffff


	//   ....[10]....
        /*0084*/ 	.word	0xffffffff


	//   ....[11]....
        /*0088*/ 	.word	0xffffffff


	//   ....[12]....
        /*008c*/ 	.word	0x05000004


	//   ....[13]....
        /*0090*/ 	.word	0x05000004


	//   ....[14]....
        /*0094*/ 	.word	0x05000004


	//----- nvinfo : EIATTR_COOP_GROUP_INSTR_OFFSETS
	.align		4
.L_11247:
        /*0098*/ 	.byte	0x04, 0x28
        /*009a*/ 	.short	(.L_11249 - .L_11248)


	//   ....[0]....
.L_11248:
        /*009c*/ 	.word	0x000010b0


	//   ....[1]....
        /*00a0*/ 	.word	0x00001260


	//   ....[2]....
        /*00a4*/ 	.word	0x000015c0


	//   ....[3]....
        /*00a8*/ 	.word	0x000018e0


	//   ....[4]....
        /*00ac*/ 	.word	0x000021e0


	//   ....[5]....
        /*00b0*/ 	.word	0x00002240


	//   ....[6]....
        /*00b4*/ 	.word	0x00002290


	//   ....[7]....
        /*00b8*/ 	.word	0x000022b0


	//   ....[8]....
        /*00bc*/ 	.word	0x000022d0


	//   ....[9]....
        /*00c0*/ 	.word	0x000023c0


	//   ....[10]....
        /*00c4*/ 	.word	0x000023e0


	//   ....[11]....
        /*00c8*/ 	.word	0x00002400


	//   ....[12]....
        /*00cc*/ 	.word	0x00002620


	//   ....[13]....
        /*00d0*/ 	.word	0x00002690


	//   ....[14]....
        /*00d4*/ 	.word	0x00002700


	//----- nvinfo : EIATTR_EXIT_INSTR_OFFSETS
	.align		4
.L_11249:
        /*00d8*/ 	.byte	0x04, 0x1c
        /*00da*/ 	.short	(.L_11251 - .L_11250)


	//   ....[0]....
.L_11250:
        /*00dc*/ 	.word	0x000000d0


	//   ....[1]....
        /*00e0*/ 	.word	0x000024e0


	//   ....[2]....
        /*00e4*/ 	.word	0x000025d0


	//----- nvinfo : EIATTR_MAX_THREADS
	.align		4
.L_11251:
        /*00e8*/ 	.byte	0x04, 0x05
        /*00ea*/ 	.short	(.L_11253 - .L_11252)
.L_11252:
        /*00ec*/ 	.word	0x00000100
        /*00f0*/ 	.word	0x00000001
        /*00f4*/ 	.word	0x00000001


	//----- nvinfo : EIATTR_CRS_STACK_SIZE
	.align		4
.L_11253:
        /*00f8*/ 	.byte	0x04, 0x1e
        /*00fa*/ 	.short	(.L_11255 - .L_11254)
.L_11254:
        /*00fc*/ 	.word	0x00000000


	//----- nvinfo : EIATTR_CBANK_PARAM_SIZE
	.align		4
.L_11255:
        /*0100*/ 	.byte	0x03, 0x19
        /*0102*/ 	.short	0x0060


	//----- nvinfo : EIATTR_PARAM_CBANK
	.align		4
        /*0104*/ 	.byte	0x04, 0x0a
        /*0106*/ 	.short	(.L_11257 - .L_11256)
	.align		4
.L_11256:
        /*0108*/ 	.word	index@(.nv.constant0._ZN18transformer_engine6detail38cast_transpose_fused_kernel_notalignedILb1ELb1ELb0EfNS_16CTDBiasDActParamIffffEELi1ELi1ENS_5EmptyEXadL_ZNS_5dgeluIffEET_T0_RKS4_EEEEvT3_mmm)
        /*010c*/ 	.short	0x0210
        /*010e*/ 	.short	0x0060


	//----- nvinfo : EIATTR_SW_WAR
	.align		4
.L_11257:
        /*0110*/ 	.byte	0x04, 0x36
        /*0112*/ 	.short	(.L_11259 - .L_11258)
.L_11258:
        /*0114*/ 	.word	0x00000008
.L_11259:


//--------------------- .nv.info._ZN18transformer_engine6detail38cast_transpose_fused_kernel_notalignedILb0ELb1ELb0EfNS_16CTDBiasDActParamI13__nv_bfloat16S3_13__nv_fp8_e4m3fEELi2ELi4ENS_5EmptyEXadL_ZNS_5dsiluIffEET_T0_RKS6_EEEEvT3_mmm --------------------------
	.section	.nv.info._ZN18transformer_engine6detail38cast_transpose_fused_kernel_notalignedILb0ELb1ELb0EfNS_16CTDBiasDActParamI13__nv_bfloat16S3_13__nv_fp8_e4m3fEELi2ELi4ENS_5EmptyEXadL_ZNS_5dsiluIffEET_T0_RKS6_EEEEvT3_mmm,"",@"SHT_CUDA_INFO"
	.sectionflags	@""
	.align	4


	//----- nvinfo : EIATTR_CUDA_API_VERSION
	.align		4
        /*0000*/ 	.byte	0x04, 0x37
        /*0002*/ 	.short	(.L_11261 - .L_11260)
.L_11260:
        /*0004*/ 	.word	0x00000082


	//----- nvinfo : EIATTR_KPARAM_INFO
	.align		4
.L_11261:
        /*0008*/ 	.byte	0x04, 0x17
        /*000a*/ 	.short	(.L_11263 - .L_11262)
.L_11262:
        /*000c*/ 	.word	0x00000000
        /*0010*/ 	.short	0x0003
        /*0012*/ 	.short	0x0058
        /*0014*/ 	.byte	0x00, 0xf0, 0x21, 0x00


	//----- nvinfo : EIATTR_KPARAM_INFO
	.align		4
.L_11263:
        /*0018*/ 	.byte	0x04, 0x17
        /*001a*/ 	.short	(.L_11265 - .L_11264)
.L_11264:
        /*001c*/ 	.word	0x00000000
        /*0020*/ 	.short	0x0002
        /*0022*/ 	.short	0x0050
        /*0024*/ 	.byte	0x00, 0xf0, 0x21, 0x00


	//----- nvinfo : EIATTR_KPARAM_INFO
	.align		4
.L_11265:
        /*0028*/ 	.byte	0x04, 0x17
        /*002a*/ 	.short	(.L_11267 - .L_11266)
.L_11266:
        /*002c*/ 	.word	0x00000000
        /*0030*/ 	.short	0x0001
        /*0032*/ 	.short	0x0048
        /*0034*/ 	.byte	0x00, 0xf0, 0x21, 0x00


	//----- nvinfo : EIATTR_KPARAM_INFO
	.align		4
.L_11267:
        /*0038*/ 	.byte	0x04, 0x17
        /*003a*/ 	.short	(.L_11269 - .L_11268)
.L_11268:
        /*003c*/ 	.word	0x00000000
        /*0040*/ 	.short	0x0000
        /*0042*/ 	.short	0x0000
        /*0044*/ 	.byte	0x00, 0xf0, 0x21, 0x01


	//----- nvinfo : EIATTR_SPARSE_MMA_MASK
	.align		4
.L_11269:
        /*0048*/ 	.byte	0x03, 0x50
        /*004a*/ 	.short	0x0000


	//----- nvinfo : EIATTR_MAXREG_COUNT
	.align		4
        /*004c*/ 	.byte	0x03, 0x1b
        /*004e*/ 	.short	0x00ff


	//----- nvinfo : EIATTR_NUM_BARRIERS
	.align		4
        /*0050*/ 	.byte	0x02, 0x4c
        /*0052*/ 	.byte	0x01
	.zero		1


	//----- nvinfo : EIATTR_MERCURY_ISA_VERSION
	.align		4
        /*0054*/ 	.byte	0x03, 0x5f
        /*0056*/ 	.short	0x0101


	//----- nvinfo : EIATTR_COOP_GROUP_MASK_REGIDS
	.align		4
        /*0058*/ 	.byte	0x04, 0x29
        /*005a*/ 	.short	(.L_11271 - .L_11270)


	//   ....[0]....
.L_11270:
        /*005c*/ 	.word	0xffffffff


	//   ....[1]....
        /*0060*/ 	.word	0xffffffff


	//   ....[2]....
        /*0064*/ 	.word	0xffffffff


	//   ....[3]....
        /*0068*/ 	.word	0xffffffff


	//   ....[4]....
        /*006c*/ 	.word	0xffffffff


	//   ....[5]....
        /*0070*/ 	.word	0xffffffff


	//   ....[6]....
        /*0074*/ 	.word	0xffffffff


	//   ....[7]....
        /*0078*/ 	.word	0xffffffff


	//   ....[8]....
        /*007c*/ 	.word	0x05000004


	//   ....[9]....
        /*0080*/ 	.word	0x05000004


	//   ....[10]....
        /*0084*/ 	.word	0x05000004


	//----- nvinfo : EIATTR_COOP_GROUP_INSTR_OFFSETS
	.align		4
.L_11271:
        /*0088*/ 	.byte	0x04, 0x28
        /*008a*/ 	.short	(.L_11273 - .L_11272)


	//   ....[0]....
.L_11272:
        /*008c*/ 	.word	0x00007d20


	//   ....[1]....
        /*0090*/ 	.word	0x00007d60


	//   ....[2]....
        /*0094*/ 	.word	0x00007db0


	//   ....[3]....
        /*0098*/ 	.word	0x00007e00


	//   ....[4]....
        /*009c*/ 	.word	0x00007e30


	//   ....[5]....
        /*00a0*/ 	.word	0x00007f20


	//   ....[6]....
        /*00a4*/ 	.word	0x00007f40


	//   ....[7]....
        /*00a8*/ 	.word	0x00007f60


	//   ....[8]....
        /*00ac*/ 	.word	0x00008190


	//   ....[9]....
        /*00b0*/ 	.word	0x00008200


	//   ....[10]....
        /*00b4*/ 	.word	0x00008270


	//----- nvinfo : EIATTR_EXIT_INSTR_OFFSETS
	.align		4
.L_11273:
        /*00b8*/ 	.byte	0x04, 0x1c
        /*00ba*/ 	.short	(.L_11275 - .L_11274)


	//   ....[0]....
.L_11274:
        /*00bc*/ 	.word	0x000000d0


	//   ....[1]....
        /*00c0*/ 	.word	0x00008050


	//   ....[2]....
        /*00c4*/ 	.word	0x00008140


	//----- nvinfo : EIATTR_MAX_THREADS
	.align		4
.L_11275:
        /*00c8*/ 	.byte	0x04, 0x05
        /*00ca*/ 	.short	(.L_11277 - .L_11276)
.L_11276:
        /*00cc*/ 	.word	0x00000100
        /*00d0*/ 	.word	0x00000001
        /*00d4*/ 	.word	0x00000001


	//----- nvinfo : EIATTR_CRS_STACK_SIZE
	.align		4
.L_11277:
        /*00d8*/ 	.byte	0x04, 0x1e
        /*00da*/ 	.short	(.L_11279 - .L_11278)
.L_11278:
        /*00dc*/ 	.word	0x00000000


	//----- nvinfo : EIATTR_CBANK_PARAM_SIZE
	.align		4
.L_11279:
        /*00e0*/ 	.byte	0x03, 0x19
        /*00e2*/ 	.short	0x0060


	//----- nvinfo : EIATTR_PARAM_CBANK
	.align		4
        /*00e4*/ 	.byte	0x04, 0x0a
        /*00e6*/ 	.short	(.L_11281 - .L_11280)
	.align		4
.L_11280:
        /*00e8*/ 	.word	index@(.nv.constant0._ZN18transformer_engine6detail38cast_transpose_fused_kernel_notalignedILb0ELb1ELb0EfNS_16CTDBiasDActParamI13__nv_bfloat16S3_13__nv_fp8_e4m3fEELi2ELi4ENS_5EmptyEXadL_ZNS_5dsiluIffEET_T0_RKS6_EEEEvT3_mmm)
        /*00ec*/ 	.short	0x0210
        /*00ee*/ 	.short	0x0060


	//----- nvinfo : EIATTR_SW_WAR
	.align		4
.L_11281:
        /*00f0*/ 	.byte	0x04, 0x36
        /*00f2*/ 	.short	(.L_11283 - .L_11282)
.L_11282:
        /*00f4*/ 	.word	0x00000008
.L_11283:


//--------------------- .nv.info._ZN18transformer_engine6detail38cast_transpose_fused_kernel_notalignedILb0ELb1ELb0EfNS_16CTDBiasDActParamI13__nv_bfloat16S3_13__nv_fp8_e5m2fEELi2ELi4ENS_5EmptyEXadL_ZNS_5dsiluIffEET_T0_RKS6_EEEEvT3_mmm --------------------------
	.section	.nv.info._ZN18transformer_engine6detail38cast_transpose_fused_kernel_notalignedILb0ELb1ELb0EfNS_16CTDBiasDActParamI13__nv_bfloat16S3_13__nv_fp8_e5m2fEELi2ELi4ENS_5EmptyEXadL_ZNS_5dsiluIffEET_T0_RKS6_EEEEvT3_mmm,"",@"SHT_CUDA_INFO"
	.sectionflags	@""
	.align	4


	//----- nvinfo : EIATTR_CUDA_API_VERSION
	.align		4
        /*0000*/ 	.byte	0x04, 0x37
        /*0002*/ 	.short	(.L_11285 - .L_11284)
.L_11284:
        /*0004*/ 	.word	0x00000082


	//----- nvinfo : EIATTR_KPARAM_INFO
	.align		4
.L_11285:
        /*0008*/ 	.byte	0x04, 0x17
        /*000a*/ 	.short	(.L_11287 - .L_11286)
.L_11286:
        /*000c*/ 	.word	0x00000000
        /*0010*/ 	.short	0x0003
        /*0012*/ 	.short	0x0058
        /*0014*/ 	.byte	0x00, 0xf0, 0x21, 0x00


	//----- nvinfo : EIATTR_KPARAM_INFO
	.align		4
.L_11287:
        /*0018*/ 	.byte	0x04, 0x17
        /*001a*/ 	.short	(.L_11289 - .L_11288)
.L_11288:
        /*001c*/ 	.word	0x00000000
        /*0020*/ 	.short	0x0002
        /*0022*/ 	.short	0x0050
        /*0024*/ 	.byte	0x00, 0xf0, 0x21, 0x00


	//----- nvinfo : EIATTR_KPARAM_INFO
	.align		4
.L_11289:
        /*0028*/ 	.byte	0x04, 0x17
        /*002a*/ 	.short	(.L_11291 - .L_11290)
.L_11290:
        /*002c*/ 	.word	0x00000000
        /*0030*/ 	.short	0x0001
        /*0032*/ 	.short	0x0048
        /*0034*/ 	.byte	0x00, 0xf0, 0x21, 0x00


	//----- nvinfo : EIATTR_KPARAM_INFO
	.align		4
.L_11291:
        /*0038*/ 	.byte	0x04, 0x17
        /*003a*/ 	.short	(.L_11293 - .L_11292)
.L_11292:
        /*003c*/ 	.word	0x00000000
        /*0040*/ 	.short	0x0000
        /*0042*/ 	.short	0x0000
        /*0044*/ 	.byte	0x00, 0xf0, 0x21, 0x01


	//----- nvinfo : EIATTR_SPARSE_MMA_MASK
	.align		4
.L_11293:
        /*0048*/ 	.byte	0x03, 0x50
        /*004a*/ 	.short	0x0000


	//----- nvinfo : EIATTR_MAXREG_COUNT
	.align		4
        /*004c*/ 	.byte	0x03, 0x1b
        /*004e*/ 	.short	0x00ff


	//----- nvinfo : EIATTR_NUM_BARRIERS
	.align		4
        /*0050*/ 	.byte	0x02, 0x4c
        /*0052*/ 	.byte	0x01
	.zero		1


	//----- nvinfo : EIATTR_MERCURY_ISA_VERSION
	.align		4
        /*0054*/ 	.byte	0x03, 0x5f
        /*0056*/ 	.short	0x0101


	//----- nvinfo : EIATTR_COOP_GROUP_MASK_REGIDS
	.align		4
        /*0058*/ 	.byte	0x04, 0x29
        /*005a*/ 	.short	(.L_11295 - .L_11294)


	//   ....[0]....
.L_11294:
        /*005c*/ 	.word	0xffffffff


	//   ....[1]....
        /*0060*/ 	.word	0xffffffff


	//   ....[2]....
        /*0064*/ 	.word	0xffffffff


	//   ....[3]....
        /*0068*/ 	.word	0xffffffff


	//   ....[4]....
        /*006c*/ 	.word	0xffffffff


	//   ....[5]....
        /*0070*/ 	.word	0xffffffff


	//   ....[6]....
        /*0074*/ 	.word	0xffffffff


	//   ....[7]....
        /*0078*/ 	.word	0xffffffff


	//   ....[8]....
        /*007c*/ 	.word	0x05000004


	//   ....[9]....
        /*0080*/ 	.word	0x05000004


	//   ....[10]....
        /*0084*/ 	.word	0x05000004


	//----- nvinfo : EIATTR_COOP_GROUP_INSTR_OFFSETS
	.align		4
.L_11295:
        /*0088*/ 	.byte	0x04, 0x28
        /*008a*/ 	.short	(.L_11297 - .L_11296)


	//   ....[0]....
.L_11296:
        /*008c*/ 	.word	0x00007d20


	//   ....[1]....
        /*0090*/ 	.word	0x00007d60


	//   ....[2]....
        /*0094*/ 	.word	0x00007db0


	//   ....[3]....
        /*0098*/ 	.word	0x00007e00


	//   ....[4]....
        /*009c*/ 	.word	0x00007e30


	//   ....[5]....
        /*00a0*/ 	.word	0x00007f20


	//   ....[6]....
        /*00a4*/ 	.word	0x00007f40


	//   ....[7]....
        /*00a8*/ 	.word	0x00007f60


	//   ....[8]....
        /*00ac*/ 	.word	0x00008190


	//   ....[9]....
        /*00b0*/ 	.word	0x00008200


	//   ....[10]....
        /*00b4*/ 	.word	0x00008270


	//----- nvinfo : EIATTR_EXIT_INSTR_OFFSETS
	.align		4
.L_11297:
        /*00b8*/ 	.byte	0x04, 0x1c
        /*00ba*/ 	.short	(.L_11299 - .L_11298)


	//   ....[0]....
.L_11298:
        /*00bc*/ 	.word	0x000000d0


	//   ....[1]....
        /*00c0*/ 	.word	0x00008050


	//   ....[2]....
        /*00c4*/ 	.word	0x00008140


	//----- nvinfo : EIATTR_MAX_THREADS
	.align		4
.L_11299:
        /*00c8*/ 	.byte	0x04, 0x05
        /*00ca*/ 	.short	(.L_11301 - .L_11300)
.L_11300:
        /*00cc*/ 	.word	0x00000100
        /*00d0*/ 	.word	0x00000001
        /*00d4*/ 	.word	0x00000001


	//----- nvinfo : EIATTR_CRS_STACK_SIZE
	.align		4
.L_11301:
        /*00d8*/ 	.byte	0x04, 0x1e
        /*00da*/ 	.short	(.L_11303 - .L_11302)
.L_11302:
        /*00dc*/ 	.word	0x00000000


	//----- nvinfo : EIATTR_CBANK_PARAM_SIZE
	.align		4
.L_11303:
        /*00e0*/ 	.byte	0x03, 0x19
        /*00e2*/ 	.short	0x0060


	//----- nvinfo : EIATTR_PARAM_CBANK
	.align		4
        /*00e4*/ 	.byte	0x04, 0x0a
        /*00e6*/ 	.short	(.L_11305 - .L_11304)
	.align		4
.L_11304:
        /*00e8*/ 	.word	index@(.nv.constant0._ZN18transformer_engine6detail38cast_transpose_fused_kernel_notalignedILb0ELb1ELb0EfNS_16CTDBiasDActParamI13__nv_bfloat16S3_13__nv_fp8_e5m2fEELi2ELi4ENS_5EmptyEXadL_ZNS_5dsiluIffEET_T0_RKS6_EEEEvT3_mmm)
        /*00ec*/ 	.short	0x0210
        /*00ee*/ 	.short	0x0060


	//----- nvinfo : EIATTR_SW_WAR
	.align		4
.L_11305:
        /*00f0*/ 	.byte	0x04, 0x36
        /*00f2*/ 	.short	(.L_11307 - .L_11306)
.L_11306:
        /*00f4*/ 	.word	0x00000008
.L_11307:


//--------------------- .nv.info._ZN18transformer_engine6detail38cast_transpose_fused_kernel_notalignedILb0ELb1ELb0EfNS_16CTDBiasDActParamI13__nv_bfloat16S3_S3_fEELi2ELi2ENS_5EmptyEXadL_ZNS_5dsiluIffEET_T0_RKS5_EEEEvT3_mmm --------------------------
	.section	.nv.info._ZN18transformer_engine6detail38cast_transpose_fused_kernel_notalignedILb0ELb1ELb0EfNS_16CTDBiasDActParamI13__nv_bfloat16S3_S3_fEELi2ELi2ENS_5EmptyEXadL_ZNS_5dsiluIffEET_T0_RKS5_EEEEvT3_mmm,"",@"SHT_CUDA_INFO"
	.sectionflags	@""
	.align	4


	//----- nvinfo : EIATTR_CUDA_API_VERSION
	.align		4
        /*0000*/ 	.byte	0x04, 0x37
        /*0002*/ 	.short	(.L_11309 - .L_11308)
.L_11308:
        /*0004*/ 	.word	0x00000082


	//----- nvinfo : EIATTR_KPARAM_INFO
	.align		4
.L_11309:
        /*0008*/ 	.byte	0x04, 0x17
        /*000a*/ 	.short	(.L_11311 - .L_11310)
.L_11310:
        /*000c*/ 	.word	0x00000000
        /*0010*/ 	.short	0x0003
        /*0012*/ 	.short	0x0058
        /*0014*/ 	.byte	0x00, 0xf0, 0x21, 0x00


	//----- nvinfo : EIATTR_KPARAM_INFO
	.align		4
.L_11311:
        /*0018*/ 	.byte	0x04, 0x17
        /*001a*/ 	.short	(.L_11313 - .L_11312)
.L_11312:
        /*001c*/ 	.word	0x00000000
        /*0020*/ 	.short	0x0002
        /*0022*/ 	.short	0x0050
        /*0024*/ 	.byte	0x00, 0xf0, 0x21, 0x00


	//----- nvinfo : EIATTR_KPARAM_INFO
	.align		4
.L_11313:
        /*0028*/ 	.byte	0x04, 0x17
        /*002a*/ 	.short	(.L_11315 - .L_11314)
.L_11314:
        /*002c*/ 	.word	0x00000000
        /*0030*/ 	.short	0x0001
        /*0032*/ 	.short	0x0048
        /*0034*/ 	.byte	0x00, 0xf0, 0x21, 0x00


	//----- nvinfo : EIATTR_KPARAM_INFO
	.align		4
.L_11315:
        /*0038*/ 	.byte	0x04, 0x17
        /*003a*/ 	.short	(.L_11317 - .L_11316)
.L_11316:
        /*003c*/ 	.word	0x00000000
        /*0040*/ 	.short	0x0000
        /*0042*/ 	.short	0x0000
        /*0044*/ 	.byte	0x00, 0xf0, 0x21, 0x01


	//----- nvinfo : EIATTR_SPARSE_MMA_MASK
	.align		4
.L_11317:
        /*0048*/ 	.byte	0x03, 0x50
        /*004a*/ 	.short	0x0000


	//----- nvinfo : EIATTR_MAXREG_COUNT
	.align		4
        /*004c*/ 	.byte	0x03, 0x1b
        /*004e*/ 	.short	0x00ff


	//----- nvinfo : EIATTR_NUM_BARRIERS
	.align		4
        /*0050*/ 	.byte	0x02, 0x4c
        /*0052*/ 	.byte	0x01
	.zero		1


	//----- nvinfo : EIATTR_MERCURY_ISA_VERSION
	.align		4
        /*0054*/ 	.byte	0x03, 0x5f
        /*0056*/ 	.short	0x0101


	//----- nvinfo : EIATTR_COOP_GROUP_MASK_REGIDS
	.align		4
        /*0058*/ 	.byte	0x04, 0x29
        /*005a*/ 	.short	(.L_11319 - .L_11318)


	//   ....[0]....
.L_11318:
        /*005c*/ 	.word	0xffffffff


	//   ....[1]....
        /*0060*/ 	.word	0xffffffff


	//   ....[2]....
        /*0064*/ 	.word	0xffffffff


	//   ....[3]....
        /*0068*/ 	.word	0xffffffff


	//   ....[4]....
        /*006c*/ 	.word	0xffffffff


	//   ....[5]....
        /*0070*/ 	.word	0xffffffff


	//   ....[6]....
        /*0074*/ 	.word	0xffffffff


	//   ....[7]....
        /*0078*/ 	.word	0xffffffff


	//   ....[8]....
        /*007c*/ 	.word	0x05000004


	//   ....[9]....
        /*0080*/ 	.word	0x05000004


	//   ....[10]....
        /*0084*/ 	.word	0x05000004


	//----- nvinfo : EIATTR_COOP_GROUP_INSTR_OFFSETS
	.align		4
.L_11319:
        /*0088*/ 	.byte	0x04, 0x28
        /*008a*/ 	.short	(.L_11321 - .L_11320)


	//   ....[0]....
.L_11320:
        /*008c*/ 	.word	0x000046c0


	//   ....[1]....
        /*0090*/ 	.word	0x00004700


	//   ....[2]....
        /*0094*/ 	.word	0x00004760


	//   ....[3]....
        /*0098*/ 	.word	0x000047b0


	//   ....[4]....
        /*009c*/ 	.word	0x000047e0


	//   ....[5]....
        /*00a0*/ 	.word	0x000048d0


	//   ....[6]....
        /*00a4*/ 	.word	0x000048f0


	//   ....[7]....
        /*00a8*/ 	.word	0x00004910


	//   ....[8]....
        /*00ac*/ 	.word	0x00004b30


	//   ....[9]....
        /*00b0*/ 	.word	0x00004ba0


	//   ....[10]....
        /*00b4*/ 	.word	0x00004c10


	//----- nvinfo : EIATTR_EXIT_INSTR_OFFSETS
	.align		4
.L_11321:
        /*00b8*/ 	.byte	0x04, 0x1c
        /*00ba*/ 	.short	(.L_11323 - .L_11322)


	//   ....[0]....
.L_11322:
        /*00bc*/ 	.word	0x000000d0


	//   ....[1]....
        /*00c0*/ 	.word	0x000049f0


	//   ....[2]....
        /*00c4*/ 	.word	0x00004ae0


	//----- nvinfo : EIATTR_MAX_THREADS
	.align		4
.L_11323:
        /*00c8*/ 	.byte	0x04, 0x05
        /*00ca*/ 	.short	(.L_11325 - .L_11324)
.L_11324:
        /*00cc*/ 	.word	0x00000100
        /*00d0*/ 	.word	0x00000001
        /*00d4*/ 	.word	0x00000001


	//----- nvinfo : EIATTR_CRS_STACK_SIZE
	.align		4
.L_11325:
        /*00d8*/ 	.byte	0x04, 0x1e
        /*00da*/ 	.short	(.L_11327 - .L_11326)
.L_11326:
        /*00dc*/ 	.word	0x00000000


	//----- nvinfo : EIATTR_CBANK_PARAM_SIZE
	.align		4
.L_11327:
        /*00e0*/ 	.byte	0x03, 0x19
        /*00e2*/ 	.short	0x0060


	//----- nvinfo : EIATTR_PARAM_CBANK
	.align		4
        /*00e4*/ 	.byte	0x04, 0x0a
        /*00e6*/ 	.short	(.L_11329 - .L_11328)
	.align		4
.L_11328:
        /*00e8*/ 	.word	index@(.nv.constant0._ZN18transformer_engine6detail38cast_transpose_fused_kernel_notalignedILb0ELb1ELb0EfNS_16CTDBiasDActParamI13__nv_bfloat16S3_S3_fEELi2ELi2ENS_5EmptyEXadL_ZNS_5dsiluIffEET_T0_RKS5_EEEEvT3_mmm)
        /*00ec*/ 	.short	0x0210
        /*00ee*/ 	.short	0x0060


	//----- nvinfo : EIATTR_SW_WAR
	.align		4
.L_11329:
        /*00f0*/ 	.byte	0x04, 0x36
        /*00f2*/ 	.short	(.L_11331 - .L_11330)
.L_11330:
        /*00f4*/ 	.word	0x00000008
.L_11331:


//--------------------- .nv.info._ZN18transformer_engine6detail38cast_transpose_fused_kernel_notalignedILb0ELb1ELb0EfNS_16CTDBiasDActParamI13__nv_bfloat16S3_6__halffEELi2ELi2ENS_5EmptyEXadL_ZNS_5dsiluIffEET_T0_RKS6_EEEEvT3_mmm --------------------------
	.section	.nv.info._ZN18transformer_engine6detail38cast_transpose_fused_kernel_notalignedILb0ELb1ELb0EfNS_16CTDBiasDActParamI13__nv_bfloat16S3_6__halffEELi2ELi2ENS_5EmptyEXadL_ZNS_5dsiluIffEET_T0_RKS6_EEEEvT3_mmm,"",@"SHT_CUDA_INFO"
	.sectionflags	@""
	.align	4


	//----- nvinfo : EIATTR_CUDA_API_VERSION
	.align		4
        /*0000*/ 	.byte	0x04, 0x37
        /*0002*/ 	.short	(.L_11333 - .L_11332)
.L_11332:
        /*0004*/ 	.word	0x00000082


	//----- nvinfo : EIATTR_KPARAM_INFO
	.align		4
.L_11333:
        /*0008*/ 	.byte	0x04, 0x17
        /*000a*/ 	.short	(.L_11335 - .L_11334)
.L_11334:
        /*000c*/ 	.word	0x00000000
        /*0010*/ 	.short	0x0003
        /*0012*/ 	.short	0x0058
        /*0014*/ 	.byte	0x00, 0xf0, 0x21, 0x00


	//----- nvinfo : EIATTR_KPARAM_INFO
	.align		4
.L_11335:
        /*0018*/ 	.byte	0x04, 0x17
        /*001a*/ 	.short	(.L_11337 - .L_11336)
.L_11336:
        /*001c*/ 	.word	0x00000000
        /*0020*/ 	.short	0x0002
        /*0022*/ 	.short	0x0050
        /*0024*/ 	.byte	0x00, 0xf0, 0x21, 0x00


	//----- nvinfo : EIATTR_KPARAM_INFO
	.align		4
.L_11337:
        /*0028*/ 	.byte	0x04, 0x17
        /*002a*/ 	.short	(.L_11339 - .L_11338)
.L_11338:
        /*002c*/ 	.word	0x00000000
        /*0030*/ 	.short	0x0001
        /*0032*/ 	.short	0x0048
        /*0034*/ 	.byte	0x00, 0xf0, 0x21, 0x00


	//----- nvinfo : EIATTR_KPARAM_INFO
	.align		4
.L_11339:
        /*0038*/ 	.byte	0x04, 0x17
        /*003a*/ 	.short	(.L_11341 - .L_11340)
.L_11340:
        /*003c*/ 	.word	0x00000000
        /*0040*/ 	.short	0x0000
        /*0042*/ 	.short	0x0000
        /*0044*/ 	.byte	0x00, 0xf0, 0x21, 0x01


	//----- nvinfo : EIATTR_SPARSE_MMA_MASK
	.align		4
.L_11341:
        /*0048*/ 	.byte	0x03, 0x50
        /*004a*/ 	.short	0x0000


	//----- nvinfo : EIATTR_MAXREG_COUNT
	.align		4
        /*004c*/ 	.byte	0x03, 0x1b
        /*004e*/ 	.short	0x00ff


	//----- nvinfo : EIATTR_NUM_BARRIERS
	.align		4
        /*0050*/ 	.byte	0x02, 0x4c
        /*0052*/ 	.byte	0x01
	.zero		1


	//----- nvinfo : EIATTR_MERCURY_ISA_VERSION
	.align		4
        /*0054*/ 	.byte	0x03, 0x5f
        /*0056*/ 	.short	0x0101


	//----- nvinfo : EIATTR_COOP_GROUP_MASK_REGIDS
	.align		4
        /*0058*/ 	.byte	0x04, 0x29
        /*005a*/ 	.short	(.L_11343 - .L_11342)


	//   ....[0]....
.L_11342:
        /*005c*/ 	.word	0xffffffff


	//   ....[1]....
        /*0060*/ 	.word	0xffffffff


	//   ....[2]....
        /*0064*/ 	.word	0xffffffff


	//   ....[3]....
        /*0068*/ 	.word	0xffffffff


	//   ....[4]....
        /*006c*/ 	.word	0xffffffff


	//   ....[5]....
        /*0070*/ 	.word	0xffffffff


	//   ....[6]....
        /*0074*/ 	.word	0xffffffff


	//   ....[7]....
        /*0078*/ 	.word	0xffffffff


	//   ....[8]....
        /*007c*/ 	.word	0x05000004


	//   ....[9]....
        /*0080*/ 	.word	0x05000004


	//   ....[10]....
        /*0084*/ 	.word	0x05000004


	//----- nvinfo : EIATTR_COOP_GROUP_INSTR_OFFSETS
	.align		4
.L_11343:
        /*0088*/ 	.byte	0x04, 0x28
        /*008a*/ 	.short	(.L_11345 - .L_11344)


	//   ....[0]....
.L_11344:
        /*008c*/ 	.word	0x000046c0


	//   ....[1]....
        /*0090*/ 	.word	0x00004700


	//   ....[2]....
        /*0094*/ 	.word	0x00004760


	//   ....[3]....
        /*0098*/ 	.word	0x000047b0


	//   ....[4]....
        /*009c*/ 	.word	0x000047e0


	//   ....[5]....
        /*00a0*/ 	.word	0x000048d0


	//   ....[6]....
        /*00a4*/ 	.word	0x000048f0


	//   ....[7]....
        /*00a8*/ 	.word	0x00004910


	//   ....[8]....
        /*00ac*/ 	.word	0x00004b30


	//   ....[9]....
        /*00b0*/ 	.word	0x00004ba0


	//   ....[10]....
        /*00b4*/ 	.word	0x00004c10


	//----- nvinfo : EIATTR_EXIT_INSTR_OFFSETS
	.align		4
.L_11345:
        /*00b8*/ 	.byte	0x04, 0x1c
        /*00ba*/ 	.short	(.L_11347 - .L_11346)


	//   ....[0]....
.L_11346:
        /*00bc*/ 	.word	0x000000d0


	//   ....[1]....
        /*00c0*/ 	.word	0x000049f0


	//   ....[2]....
        /*00c4*/ 	.word	0x00004ae0


	//----- nvinfo : EIATTR_MAX_THREADS
	.align		4
.L_11347:
        /*00c8*/ 	.byte	0x04, 0x05
        /*00ca*/ 	.short	(.L_11349 - .L_11348)
.L_11348:
        /*00cc*/ 	.word	0x00000100
        /*00d0*/ 	.word	0x00000001
        /*00d4*/ 	.word	0x00000001


	//----- nvinfo : EIATTR_CRS_STACK_SIZE
	.align		4
.L_11349:
        /*00d8*/ 	.byte	0x04, 0x1e
        /*00da*/ 	.short	(.L_11351 - .L_11350)
.L_11350:
        /*00dc*/ 	.word	0x00000000


	//----- nvinfo : EIATTR_CBANK_PARAM_SIZE
	.align		4
.L_11351:
        /*00e0*/ 	.byte	0x03, 0x19
        /*00e2*/ 	.short	0x0060


	//----- nvinfo : EIATTR_PARAM_CBANK
	.align		4
        /*00e4*/ 	.byte	0x04, 0x0a
        /*00e6*/ 	.short	(.L_11353 - .L_11352)
	.align		4
.L_11352:
        /*00e8*/ 	.word	index@(.nv.constant0._ZN18transformer_engine6detail38cast_transpose_fused_kernel_notalignedILb0ELb1ELb0EfNS_16CTDBiasDActParamI13__nv_bfloat16S3_6__halffEELi2ELi2ENS_5EmptyEXadL_ZNS_5dsiluIffEET_T0_RKS6_EEEEvT3_mmm)
        /*00ec*/ 	.short	0x0210
        /*00ee*/ 	.short	0x0060


	//----- nvinfo : EIATTR_SW_WAR
	.align		4
.L_11353:
        /*00f0*/ 	.byte	0x04, 0x36
        /*00f2*/ 	.short	(.L_11355 - .L_11354)
.L_11354:
        /*00f4*/ 	.word	0x00000008
.L_11355:


//--------------------- .nv.info._ZN18transformer_engine6detail38cast_transpose_fused_kernel_notalignedILb0ELb1ELb0EfNS_16CTDBiasDActParamI13__nv_bfloat16S3_ffEELi2ELi1ENS_5EmptyEXadL_ZNS_5dsiluIffEET_T0_RKS5_EEEEvT3_mmm --------------------------
	.section	.nv.info._ZN18transformer_engine6detail38cast_transpose_fused_kernel_notalignedILb0ELb1ELb0EfNS_16CTDBiasDActParamI13__nv_bfloat16S3_ffEELi2ELi1ENS_5EmptyEXadL_ZNS_5dsiluIffEET_T0_RKS5_EEEEvT3_mmm,"",@"SHT_CUDA_INFO"
	.sectionflags	@""
	.align	4


	//----- nvinfo : EIATTR_CUDA_API_VERSION
	.align		4
        /*0000*/ 	.byte	0x04, 0x37
        /*0002*/ 	.short	(.L_11357 - .L_11356)
.L_11356:
        /*0004*/ 	.word	0x00000082


	//----- nvinfo : EIATTR_KPARAM_INFO
	.align		4
.L_11357:
        /*0008*/ 	.byte	0x04, 0x17
        /*000a*/ 	.short	(.L_11359 - .L_11358)
.L_11358:
        /*000c*/ 	.word	0x00000000
        /*0010*/ 	.short	0x0003
        /*0012*/ 	.short	0x0058
        /*0014*/ 	.byte	0x00, 0xf0, 0x21, 0x00


	//----- nvinfo : EIATTR_KPARAM_INFO
	.align		4
.L_11359:
        /*0018*/ 	.byte	0x04, 0x17
        /*001a*/ 	.short	(.L_11361 - .L_11360)
.L_11360:
        /*001c*/ 	.word	0x00000000
        /*0020*/ 	.short	0x0002
        /*0022*/ 	.short	0x0050
        /*0024*/ 	.byte	0x00, 0xf0, 0x21, 0x00


	//----- nvinfo : EIATTR_KPARAM_INFO
	.align		4
.L_11361:
        /*0028*/ 	.byte	0x04, 0x17
        /*002a*/ 	.short	(.L_11363 - .L_11362)
.L_11362:
        /*002c*/ 	.word	0x00000000
        /*0030*/ 	.short	0x0001
        /*0032*/ 	.short	0x0048
        /*0034*/ 	.byte	0x00, 0xf0, 0x21, 0x00


	//----- nvinfo : EIATTR_KPARAM_INFO
	.align		4
.L_11363:
        /*0038*/ 	.byte	0x04, 0x17
        /*003a*/ 	.short	(.L_11365 - .L_11364)
.L_11364:
        /*003c*/ 	.word	0x00000000
        /*0040*/ 	.short	0x0000
        /*0042*/ 	.short	0x0000
        /*0044*/ 	.byte	0x00, 0xf0, 0x21, 0x01


	//----- nvinfo : EIATTR_SPARSE_MMA_MASK
	.align		4
.L_11365:
        /*0048*/ 	.byte	0x03, 0x50
        /*004a*/ 	.short	0x0000


	//----- nvinfo : EIATTR_MAXREG_COUNT
	.align		4
        /*004c*/ 	.byte	0x03, 0x1b
        /*004e*/ 	.short	0x00ff


	//----- nvinfo : EIATTR_NUM_BARRIERS
	.align		4
        /*0050*/ 	.byte	0x02, 0x4c
        /*0052*/ 	.byte	0x01
	.zero		1


	//----- nvinfo : EIATTR_MERCURY_ISA_VERSION
	.align		4
        /*0054*/ 	.byte	0x03, 0x5f
        /*0056*/ 	.short	0x0101


	//----- nvinfo : EIATTR_COOP_GROUP_MASK_REGIDS
	.align		4
        /*0058*/ 	.byte	0x04, 0x29
        /*005a*/ 	.short	(.L_11367 - .L_11366)


	//   ....[0]....
.L_11366:
        /*005c*/ 	.word	0xffffffff


	//   ....[1]....
        /*0060*/ 	.word	0xffffffff


	//   ....[2]....
        /*0064*/ 	.word	0xffffffff


	//   ....[3]....
        /*0068*/ 	.word	0xffffffff


	//   ....[4]....
        /*006c*/ 	.word	0xffffffff


	//   ....[5]....
        /*0070*/ 	.word	0xffffffff


	//   ....[6]....
        /*0074*/ 	.word	0xffffffff


	//   ....[7]....
        /*0078*/ 	.word	0xffffffff


	//   ....[8]....
        /*007c*/ 	.word	0x05000004


	//   ....[9]....
        /*0080*/ 	.word	0x05000004


	//   ....[10]....
        /*0084*/ 	.word	0x05000004


	//----- nvinfo : EIATTR_COOP_GROUP_INSTR_OFFSETS
	.align		4
.L_11367:
        /*0088*/ 	.byte	0x04, 0x28
        /*008a*/ 	.short	(.L_11369 - .L_11368)


	//   ....[0]....
.L_11368:
        /*008c*/ 	.word	0x00003110


	//   ....[1]....
        /*0090*/ 	.word	0x00003150


	//   ....[2]....
        /*0094*/ 	.word	0x000031a0


	//   ....[3]....
        /*0098*/ 	.word	0x000031f0


	//   ....[4]....
        /*009c*/ 	.word	0x00003220


	//   ....[5]....
        /*00a0*/ 	.word	0x00003310


	//   ....[6]....
        /*00a4*/ 	.word	0x00003330


	//   ....[7]....
        /*00a8*/ 	.word	0x00003350


	//   ....[8]....
        /*00ac*/ 	.word	0x00003570


	//   ....[9]....
        /*00b0*/ 	.word	0x000035e0


	//   ....[10]....
        /*00b4*/ 	.word	0x00003650


	//----- nvinfo : EIATTR_EXIT_INSTR_OFFSETS
	.align		4
.L_11369:
        /*00b8*/ 	.byte	0x04, 0x1c
        /*00ba*/ 	.short	(.L_11371 - .L_11370)


	//   ....[0]....
.L_11370:
        /*00bc*/ 	.word	0x000000d0


	//   ....[1]....
        /*00c0*/ 	.word	0x00003430


	//   ....[2]....
        /*00c4*/ 	.word	0x00003520


	//----- nvinfo : EIATTR_MAX_THREADS
	.align		4
.L_11371:
        /*00c8*/ 	.byte	0x04, 0x05
        /*00ca*/ 	.short	(.L_11373 - .L_11372)
.L_11372:
        /*00cc*/ 	.word	0x00000100
        /*00d0*/ 	.word	0x00000001
        /*00d4*/ 	.word	0x00000001


	//----- nvinfo : EIATTR_CRS_STACK_SIZE
	.align		4
.L_11373:
        /*00d8*/ 	.byte	0x04, 0x1e
        /*00da*/ 	.short	(.L_11375 - .L_11374)
.L_11374:
        /*00dc*/ 	.word	0x00000000


	//----- nvinfo : EIATTR_CBANK_PARAM_SIZE
	.align		4
.L_11375:
        /*00e0*/ 	.byte	0x03, 0x19
        /*00e2*/ 	.short	0x0060


	//----- nvinfo : EIATTR_PARAM_CBANK
	.align		4
        /*00e4*/ 	.byte	0x04, 0x0a
        /*00e6*/ 	.short	(.L_11377 - .L_11376)
	.align		4
.L_11376:
        /*00e8*/ 	.word	index@(.nv.constant0._ZN18transformer_engine6detail38cast_transpose_fused_kernel_notalignedILb0ELb1ELb0EfNS_16CTDBiasDActParamI13__nv_bfloat16S3_ffEELi2ELi1ENS_5EmptyEXadL_ZNS_5dsiluIffEET_T0_RKS5_EEEEvT3_mmm)
        /*00ec*/ 	.short	0x0210
        /*00ee*/ 	.short	0x0060


	//----- nvinfo : EIATTR_SW_WAR
	.align		4
.L_11377:
        /*00f0*/ 	.byte	0x04, 0x36
        /*00f2*/ 	.short	(.L_11379 - .L_11378)
.L_11378:
        /*00f4*/ 	.word	0x00000008
.L_11379:


//--------------------- .nv.info._ZN18transformer_engine6detail38cast_transpose_fused_kernel_notalignedILb0ELb1ELb0EfNS_16CTDBiasDActParamI6__halfS3_13__nv_fp8_e4m3fEELi2ELi4ENS_5EmptyEXadL_ZNS_5dsiluIffEET_T0_RKS6_EEEEvT3_mmm --------------------------
	.section	.nv.info._ZN18transformer_engine6detail38cast_transpose_fused_kernel_notalignedILb0ELb1ELb0EfNS_16CTDBiasDActParamI6__halfS3_13__nv_fp8_e4m3fEELi2ELi4ENS_5EmptyEXadL_ZNS_5dsiluIffEET_T0_RKS6_EEEEvT3_mmm,"",@"SHT_CUDA_INFO"
	.sectionflags	@""
	.align	4


	//----- nvinfo : EIATTR_CUDA_API_VERSION
	.align		4
        /*0000*/ 	.byte	0x04, 0x37
        /*0002*/ 	.short	(.L_11381 - .L_11380)
.L_11380:
        /*0004*/ 	.word	0x00000082


	//----- nvinfo : EIATTR_KPARAM_INFO
	.align		4
.L_11381:
        /*0008*/ 	.byte	0x04, 0x17
        /*000a*/ 	.short	(.L_11383 - .L_11382)
.L_11382:
        /*000c*/ 	.word	0x00000000
        /*0010*/ 	.short	0x0003
        /*0012*/ 	.short	0x0058
        /*0014*/ 	.byte	0x00, 0xf0, 0x21, 0x00


	//----- nvinfo : EIATTR_KPARAM_INFO
	.align		4
.L_11383:
        /*0018*/ 	.byte	0x04, 0x17
        /*001a*/ 	.short	(.L_11385 - .L_11384)
.L_11384:
        /*001c*/ 	.word	0x00000000
        /*0020*/ 	.short	0x0002
        /*0022*/ 	.short	0x0050
        /*0024*/ 	.byte	0x00, 0xf0, 0x21, 0x00


	//----- nvinfo : EIATTR_KPARAM_INFO
	.align		4
.L_11385:
        /*0028*/ 	.byte	0x04, 0x17
        /*002a*/ 	.short	(.L_11387 - .L_11386)
.L_11386:
        /*002c*/ 	.word	0x00000000
        /*0030*/ 	.short	0x0001
        /*0032*/ 	.short	0x0048
        /*0034*/ 	.byte	0x00, 0xf0, 0x21, 0x00


	//----- nvinfo : EIATTR_KPARAM_INFO
	.align		4
.L_11387:
        /*0038*/ 	.byte	0x04, 0x17
        /*003a*/ 	.short	(.L_11389 - .L_11388)
.L_11388:
        /*003c*/ 	.word	0x00000000
        /*0040*/ 	.short	0x0000
        /*0042*/ 	.short	0x0000
        /*0044*/ 	.byte	0x00, 0xf0, 0x21, 0x01


	//----- nvinfo : EIATTR_SPARSE_MMA_MASK
	.align		4
.L_11389:
        /*0048*/ 	.byte	0x03, 0x50
        /*004a*/ 	.short	0x0000


	//----- nvinfo : EIATTR_MAXREG_COUNT
	.align		4
        /*004c*/ 	.byte	0x03, 0x1b
        /*004e*/ 	.short	0x00ff


	//----- nvinfo : EIATTR_NUM_BARRIERS
	.align		4
        /*0050*/ 	.byte	0x02, 0x4c
        /*0052*/ 	.byte	0x01
	.zero		1


	//----- nvinfo : EIATTR_MERCURY_ISA_VERSION
	.align		4
        /*0054*/ 	.byte	0x03, 0x5f
        /*0056*/ 	.short	0x0101


	//----- nvinfo : EIATTR_COOP_GROUP_MASK_REGIDS
	.align		4
        /*0058*/ 	.byte	0x04, 0x29
        /*005a*/ 	.short	(.L_11391 - .L_11390)


	//   ....[0]....
.L_11390:
        /*005c*/ 	.word	0xffffffff


	//   ....[1]....
        /*0060*/ 	.word	0xffffffff


	//   ....[2]....
        /*0064*/ 	.word	0xffffffff


	//   ....[3]....
        /*0068*/ 	.word	0xffffffff


	//   ....[4]....
        /*006c*/ 	.word	0xffffffff


	//   ....[5]....
        /*0070*/ 	.word	0xffffffff


	//   ....[6]....
        /*0074*/ 	.word	0xffffffff


	//   ....[7]....
        /*0078*/ 	.word	0xffffffff


	//   ....[8]....
        /*007c*/ 	.word	0x05000004


	//   ....[9]....
        /*0080*/ 	.word	0x05000004


	//   ....[10]....
        /*0084*/ 	.word	0x05000004


	//----- nvinfo : EIATTR_COOP_GROUP_INSTR_OFFSETS
	.align		4
.L_11391:
        /*0088*/ 	.byte	0x04, 0x28
        /*008a*/ 	.short	(.L_11393 - .L_11392)


	//   ....[0]....
.L_11392:
        /*008c*/ 	.word	0x00007b10


	//   ....[1]....
        /*0090*/ 	.word	0x00007b50


	//   ....[2]....
        /*0094*/ 	.word	0x00007ba0


	//   ....[3]....
        /*0098*/ 	.word	0x00007bf0


	//   ....[4]....
        /*009c*/ 	.word	0x00007c20


	//   ....[5]....
        /*00a0*/ 	.word	0x00007d10


	//   ....[6]....
        /*00a4*/ 	.word	0x00007d30


	//   ....[7]....
        /*00a8*/ 	.word	0x00007d50


	//   ....[8]....
        /*00ac*/ 	.word	0x00007f80


	//   ....[9]....
        /*00b0*/ 	.word	0x00007ff0


	//   ....[10]....
        /*00b4*/ 	.word	0x00008060


	//----- nvinfo : EIATTR_EXIT_INSTR_OFFSETS
	.align		4
.L_11393:
        /*00b8*/ 	.byte	0x04, 0x1c
        /*00ba*/ 	.short	(.L_11395 - .L_11394)


	//   ....[0]....
.L_11394:
        /*00bc*/ 	.word	0x000000d0


	//   ....[1]....
        /*00c0*/ 	.word	0x00007e40


	//   ....[2]....
        /*00c4*/ 	.word	0x00007f30


	//----- nvinfo : EIATTR_MAX_THREADS
	.align		4
.L_11395:
        /*00c8*/ 	.byte	0x04, 0x05
        /*00ca*/ 	.short	(.L_11397 - .L_11396)
.L_11396:
        /*00cc*/ 	.word	0x00000100
        /*00d0*/ 	.word	0x00000001
        /*00d4*/ 	.word	0x00000001


	//----- nvinfo : EIATTR_CRS_STACK_SIZE
	.align		4
.L_11397:
        /*00d8*/ 	.byte	0x04, 0x1e
        /*00da*/ 	.short	(.L_11399 - .L_11398)
.L_11398:
        /*00dc*/ 	.word	0x00000000


	//----- nvinfo : EIATTR_CBANK_PARAM_SIZE
	.align		4
.L_11399:
        /*00e0*/ 	.byte	0x03, 0x19
        /*00e2*/ 	.short	0x0060


	//----- nvinfo : EIATTR_PARAM_CBANK
	.align		4
        /*00e4*/ 	.byte	0x04, 0x0a
        /*00e6*/ 	.short	(.L_11401 - .L_11400)
	.align		4
.L_11400:
        /*00e8*/ 	.word	index@(.nv.constant0._ZN18transformer_engine6detail38cast_transpose_fused_kernel_notalignedILb0ELb1ELb0EfNS_16CTDBiasDActParamI6__halfS3_13__nv_fp8_e4m3fEELi2ELi4ENS_5EmptyEXadL_ZNS_5dsiluIffEET_T0_RKS6_EEEEvT3_mmm)
        /*00ec*/ 	.short	0x0210
        /*00ee*/ 	.short	0x0060


	//----- nvinfo : EIATTR_SW_WAR
	.align		4
.L_11401:
        /*00f0*/ 	.byte	0x04, 0x36
        /*00f2*/ 	.short	(.L_11403 - .L_11402)
.L_11402:
        /*00f4*/ 	.word	0x00000008
.L_11403:


//--------------------- .nv.info._ZN18transformer_engine6detail38cast_transpose_fused_kernel_notalignedILb0ELb1ELb0EfNS_16CTDBiasDActParamI6__halfS3_13__nv_fp8_e5m2fEELi2ELi4ENS_5EmptyEXadL_ZNS_5dsiluIffEET_T0_RKS6_EEEEvT3_mmm --------------------------
	.section	.nv.info._ZN18transformer_engine6detail38cast_transpose_fused_kernel_notalignedILb0ELb1ELb0EfNS_16CTDBiasDActParamI6__halfS3_13__nv_fp8_e5m2fEELi2ELi4ENS_5EmptyEXadL_ZNS_5dsiluIffEET_T0_RKS6_EEEEvT3_mmm,"",@"SHT_CUDA_INFO"
	.sectionflags	@""
	.align	4


	//----- nvinfo : EIATTR_CUDA_API_VERSION
	.align		4
        /*0000*/ 	.byte	0x04, 0x37
        /*0002*/ 	.short	(.L_11405 - .L_11404)
.L_11404:
        /*0004*/ 	.word	0x00000082


	//----- nvinfo : EIATTR_KPARAM_INFO
	.align		4
.L_11405:
        /*0008*/ 	.byte	0x04, 0x17
        /*000a*/ 	.short	(.L_11407 - .L_11406)
.L_11406:
        /*000c*/ 	.word	0x00000000
        /*0010*/ 	.short	0x0003
        /*0012*/ 	.short	0x0058
        /*0014*/ 	.byte	0x00, 0xf0, 0x21, 0x00


	//----- nvinfo : EIATTR_KPARAM_INFO
	.align		4
.L_11407:
        /*0018*/ 	.byte	0x04, 0x17
        /*001a*/ 	.short	(.L_11409 - .L_11408)
.L_11408:
        /*001c*/ 	.word	0x00000000
        /*0020*/ 	.short	0x0002
        /*0022*/ 	.short	0x0050
        /*0024*/ 	.byte	0x00, 0xf0, 0x21, 0x00


	//----- nvinfo : EIATTR_KPARAM_INFO
	.align		4
.L_11409:
        /*0028*/ 	.byte	0x04, 0x17
        /*002a*/ 	.short	(.L_11411 - .L_11410)
.L_11410:
        /*002c*/ 	.word	0x00000000
        /*0030*/ 	.short	0x0001
        /*0032*/ 	.short	0x0048
        /*0034*/ 	.byte	0x00, 0xf0, 0x21, 0x00


	//----- nvinfo : EIATTR_KPARAM_INFO
	.align		4
.L_11411:
        /*0038*/ 	.byte	0x04, 0x17
        /*003a*/ 	.short	(.L_11413 - .L_11412)
.L_11412:
        /*003c*/ 	.word	0x00000000
        /*0040*/ 	.short	0x0000
        /*0042*/ 	.short	0x0000
        /*0044*/ 	.byte	0x00, 0xf0, 0x21, 0x01


	//----- nvinfo : EIATTR_SPARSE_MMA_MASK
	.align		4
.L_11413:
        /*0048*/ 	.byte	0x03, 0x50
        /*004a*/ 	.short	0x0000


	//----- nvinfo : EIATTR_MAXREG_COUNT
	.align		4
        /*004c*/ 	.byte	0x03, 0x1b
        /*004e*/ 	.short	0x00ff


	//----- nvinfo : EIATTR_NUM_BARRIERS
	.align		4
        /*0050*/ 	.byte	0x02, 0x4c
        /*0052*/ 	.byte	0x01
	.zero		1


	//----- nvinfo : EIATTR_MERCURY_ISA_VERSION
	.align		4
        /*0054*/ 	.byte	0x03, 0x5f
        /*0056*/ 	.short	0x0101


	//----- nvinfo : EIATTR_COOP_GROUP_MASK_REGIDS
	.align		4
        /*0058*/ 	.byte	0x04, 0x29
        /*005a*/ 	.short	(.L_11415 - .L_11414)


	//   ....[0]....
.L_11414:
        /*005c*/ 	.word	0xffffffff


	//   ....[1]....
        /*0060*/ 	.word	0xffffffff


	//   ....[2]....
        /*0064*/ 	.word	0xffffffff


	//   ....[3]....
        /*0068*/ 	.word	0xffffffff


	//   ....[4]....
        /*006c*/ 	.word	0xffffffff


	//   ....[5]....
        /*0070*/ 	.word	0xffffffff


	//   ....[6]....
        /*0074*/ 	.word	0xffffffff


	//   ....[7]....
        /*0078*/ 	.word	0xffffffff


	//   ....[8]....
        /*007c*/ 	.word	0x05000004


	//   ....[9]....
        /*0080*/ 	.word	0x05000004


	//   ....[10]....
        /*0084*/ 	.word	0x05000004


	//----- nvinfo : EIATTR_COOP_GROUP_INSTR_OFFSETS
	.align		4
.L_11415:
        /*0088*/ 	.byte	0x04, 0x28
        /*008a*/ 	.short	(.L_11417 - .L_11416)


	//   ....[0]....
.L_11416:
        /*008c*/ 	.word	0x00007b10


	//   ....[1]....
        /*0090*/ 	.word	0x00007b50


	//   ....[2]....
        /*0094*/ 	.word	0x00007ba0


	//   ....[3]....
        /*0098*/ 	.word	0x00007bf0


	//   ....[4]....
        /*009c*/ 	.word	0x00007c20


	//   ....[5]....
        /*00a0*/ 	.word	0x00007d10


	//   ....[6]....
        /*00a4*/ 	.word	0x00007d30


	//   ....[7]....
        /*00a8*/ 	.word	0x00007d50


	//   ....[8]....
        /*00ac*/ 	.word	0x00007f80


	//   ....[9]....
        /*00b0*/ 	.word	0x00007ff0


	//   ....[10]....
        /*00b4*/ 	.word	0x00008060


	//----- nvinfo : EIATTR_EXIT_INSTR_OFFSETS
	.align		4
.L_11417:
        /*00b8*/ 	.byte	0x04, 0x1c
        /*00ba*/ 	.short	(.L_11419 - .L_11418)


	//   ....[0]....
.L_11418:
        /*00bc*/ 	.word	0x000000d0


	//   ....[1]....
        /*00c0*/ 	.word	0x00007e40


	//   ....[2]....
        /*00c4*/ 	.word	0x00007f30


	//----- nvinfo : EIATTR_MAX_THREADS
	.align		4
.L_11419:
        /*00c8*/ 	.byte	0x04, 0x05
        /*00ca*/ 	.short	(.L_11421 - .L_11420)
.L_11420:
        /*00cc*/ 	.word	0x00000100
        /*00d0*/ 	.word	0x00000001
        /*00d4*/ 	.word	0x00000001


	//----- nvinfo : EIATTR_CRS_STACK_SIZE
	.align		4
.L_11421:
        /*00d8*/ 	.byte	0x04, 0x1e
        /*00da*/ 	.short	(.L_11423 - .L_11422)
.L_11422:
        /*00dc*/ 	.word	0x00000000


	//----- nvinfo : EIATTR_CBANK_PARAM_SIZE
	.align		4
.L_11423:
        /*00e0*/ 	.byte	0x03, 0x19
        /*00e2*/ 	.short	0x0060


	//----- nvinfo : EIATTR_PARAM_CBANK
	.align		4
        /*00e4*/ 	.byte	0x04, 0x0a
        /*00e6*/ 	.short	(.L_11425 - .L_11424)
	.align		4
.L_11424:
        /*00e8*/ 	.word	index@(.nv.constant0._ZN18transformer_engine6detail38cast_transpose_fused_kernel_notalignedILb0ELb1ELb0EfNS_16CTDBiasDActParamI6__halfS3_13__nv_fp8_e5m2fEELi2ELi4ENS_5EmptyEXadL_ZNS_5dsiluIffEET_T0_RKS6_EEEEvT3_mmm)
        /*00ec*/ 	.short	0x0210
        /*00ee*/ 	.short	0x0060


	//----- nvinfo : EIATTR_SW_WAR
	.align		4
.L_11425:
        /*00f0*/ 	.byte	0x04, 0x36
        /*00f2*/ 	.short	(.L_11427 - .L_11426)
.L_11426:
        /*00f4*/ 	.word	0x00000008
.L_11427:


//--------------------- .nv.info._ZN18transformer_engine6detail38cast_transpose_fused_kernel_notalignedILb0ELb1ELb0EfNS_16CTDBiasDActParamI6__halfS3_13__nv_bfloat16fEELi2ELi2ENS_5EmptyEXadL_ZNS_5dsiluIffEET_T0_RKS6_EEEEvT3_mmm --------------------------
	.section	.nv.info._ZN18transformer_engine6detail38cast_transpose_fused_kernel_notalignedILb0ELb1ELb0EfNS_16CTDBiasDActParamI6__halfS3_13__nv_bfloat16fEELi2ELi2ENS_5EmptyEXadL_ZNS_5dsiluIffEET_T0_RKS6_EEEEvT3_mmm,"",@"SHT_CUDA_INFO"
	.sectionflags	@""
	.align	4


	//----- nvinfo : EIATTR_CUDA_API_VERSION
	.align		4
        /*0000*/ 	.byte	0x04, 0x37
        /*0002*/ 	.short	(.L_11429 - .L_11428)
.L_11428:
        /*0004*/ 	.word	0x00000082


	//----- nvinfo : EIATTR_KPARAM_INFO
	.align		4
.L_11429:
        /*0008*/ 	.byte	0x04, 0x17
        /*000a*/ 	.short	(.L_11431 - .L_11430)
.L_11430:
        /*000c*/ 	.word	0x00000000
        /*0010*/ 	.short	0x0003
        /*0012*/ 	.short	0x0058
        /*0014*/ 	.byte	0x00, 0xf0, 0x21, 0x00


	//----- nvinfo : EIATTR_KPARAM_INFO
	.align		4
.L_11431:
        /*0018*/ 	.byte	0x04, 0x17
        /*001a*/ 	.short	(.L_11433 - .L_11432)
.L_11432:
        /*001c*/ 	.word	0x00000000
        /*0020*/ 	.short	0x0002
        /*0022*/ 	.short	0x0050
        /*0024*/ 	.byte	0x00, 0xf0, 0x21, 0x00


	//----- nvinfo : EIATTR_KPARAM_INFO
	.align		4
.L_11433:
        /*0028*/ 	.byte	0x04, 0x17
        /*002a*/ 	.short	(.L_11435 - .L_11434)
.L_11434:
        /*002c*/ 	.word	0x00000000
        /*0030*/ 	.short	0x0001
        /*0032*/ 	.short	0x0048
        /*0034*/ 	.byte	0x00, 0xf0, 0x21, 0x00


	//----- nvinfo : EIATTR_KPARAM_INFO
	.align		4
.L_11435:
        /*0038*/ 	.byte	0x04, 0x17
        /*003a*/ 	.short	(.L_11437 - .L_11436)
.L_11436:
        /*003c*/ 	.word	0x00000000
        /*0040*/ 	.short	0x0000
        /*0042*/ 	.short	0x0000
        /*0044*/ 	.byte	0x00, 0xf0, 0x21, 0x01


	//----- nvinfo : EIATTR_SPARSE_MMA_MASK
	.align		4
.L_11437:
        /*0048*/ 	.byte	0x03, 0x50
        /*004a*/ 	.short	0x0000


	//----- nvinfo : EIATTR_MAXREG_COUNT
	.align		4
        /*004c*/ 	.byte	0x03, 0x1b
        /*004e*/ 	.short	0x00ff


	//----- nvinfo : EIATTR_NUM_BARRIERS
	.align		4
        /*0050*/ 	.byte	0x02, 0x4c
        /*0052*/ 	.byte	0x01
	.zero		1


	//----- nvinfo : EIATTR_MERCURY_ISA_VERSION
	.align		4
        /*0054*/ 	.byte	0x03, 0x5f
        /*0056*/ 	.short	0x0101


	//----- nvinfo : EIATTR_COOP_GROUP_MASK_REGIDS
	.align		4
        /*0058*/ 	.byte	0x04, 0x29
        /*005a*/ 	.short	(.L_11439 - .L_11438)


	//   ....[0]....
.L_11438:
        /*005c*/ 	.word	0xffffffff


	//   ....[1]....
        /*0060*/ 	.word	0xffffffff


	//   ....[2]....
        /*0064*/ 	.word	0xffffffff


	//   ....[3]....
        /*0068*/ 	.word	0xffffffff


	//   ....[4]....
        /*006c*/ 	.word	0xffffffff


	//   ....[5]....
        /*0070*/ 	.word	0xffffffff


	//   ....[6]....
        /*0074*/ 	.word	0xffffffff


	//   ....[7]....
        /*0078*/ 	.word	0xffffffff


	//   ....[8]....
        /*007c*/ 	.word	0x05000004


	//   ....[9]....
        /*0080*/ 	.word	0x05000004


	//   ....[10]....
        /*0084*/ 	.word	0x05000004


	//----- nvinfo : EIATTR_COOP_GROUP_INSTR_OFFSETS
	.align		4
.L_11439:
        /*0088*/ 	.byte	0x04, 0x28
        /*008a*/ 	.short	(.L_11441 - .L_11440)


	//   ....[0]....
.L_11440:
        /*008c*/ 	.word	0x000045c0


	//   ....[1]....
        /*0090*/ 	.word	0x00004600


	//   ....[2]....
        /*0094*/ 	.word	0x00004660


	//   ....[3]....
        /*0098*/ 	.word	0x000046b0


	//   ....[4]....
        /*009c*/ 	.word	0x000046e0


	//   ....[5]....
        /*00a0*/ 	.word	0x000047d0


	//   ....[6]....
        /*00a4*/ 	.word	0x000047f0


	//   ....[7]....
        /*00a8*/ 	.word	0x00004810


	//   ....[8]....
        /*00ac*/ 	.word	0x00004a30


	//   ....[9]....
        /*00b0*/ 	.word	0x00004aa0


	//   ....[10]....
        /*00b4*/ 	.word	0x00004b10


	//----- nvinfo : EIATTR_EXIT_INSTR_OFFSETS
	.align		4
.L_11441:
        /*00b8*/ 	.byte	0x04, 0x1c
        /*00ba*/ 	.short	(.L_11443 - .L_11442)


	//   ....[0]....
.L_11442:
        /*00bc*/ 	.word	0x000000d0


	//   ....[1]....
        /*00c0*/ 	.word	0x000048f0


	//   ....[2]....
        /*00c4*/ 	.word	0x000049e0


	//----- nvinfo : EIATTR_MAX_THREADS
	.align		4
.L_11443:
        /*00c8*/ 	.byte	0x04, 0x05
        /*00ca*/ 	.short	(.L_11445 - .L_11444)
.L_11444:
        /*00cc*/ 	.word	0x00000100
        /*00d0*/ 	.word	0x00000001
        /*00d4*/ 	.word	0x00000001


	//----- nvinfo : EIATTR_CRS_STACK_SIZE
	.align		4
.L_11445:
        /*00d8*/ 	.byte	0x04, 0x1e
        /*00da*/ 	.short	(.L_11447 - .L_11446)
.L_11446:
        /*00dc*/ 	.word	0x00000000


	//----- nvinfo : EIATTR_CBANK_PARAM_SIZE
	.align		4
.L_11447:
        /*00e0*/ 	.byte	0x03, 0x19
        /*00e2*/ 	.short	0x0060


	//----- nvinfo : EIATTR_PARAM_CBANK
	.align		4
        /*00e4*/ 	.byte	0x04, 0x0a
        /*00e6*/ 	.short	(.L_11449 - .L_11448)
	.align		4
.L_11448:
        /*00e8*/ 	.word	index@(.nv.constant0._ZN18transformer_engine6detail38cast_transpose_fused_kernel_notalignedILb0ELb1ELb0EfNS_16CTDBiasDActParamI6__halfS3_13__nv_bfloat16fEELi2ELi2ENS_5EmptyEXadL_ZNS_5dsiluIffEET_T0_RKS6_EEEEvT3_mmm)
        /*00ec*/ 	.short	0x0210
        /*00ee*/ 	.short	0x0060


	//----- nvinfo : EIATTR_SW_WAR
	.align		4
.L_11449:
        /*00f0*/ 	.byte	0x04, 0x36
        /*00f2*/ 	.short	(.L_11451 - .L_11450)
.L_11450:
        /*00f4*/ 	.word	0x00000008
.L_11451:


//--------------------- .nv.info._ZN18transformer_engine6detail38cast_transpose_fused_kernel_notalignedILb0ELb1ELb0EfNS_16CTDBiasDActParamI6__halfS3_S3_fEELi2ELi2ENS_5EmptyEXadL_ZNS_5dsiluIffEET_T0_RKS5_EEEEvT3_mmm --------------------------
	.section	.nv.info._ZN18transformer_engine6detail38cast_transpose_fused_kernel_notalignedILb0ELb1ELb0EfNS_16CTDBiasDActParamI6__halfS3_S3_fEELi2ELi2ENS_5EmptyEXadL_ZNS_5dsiluIffEET_T0_RKS5_EEEEvT3_mmm,"",@"SHT_CUDA_INFO"
	.sectionflags	@""
	.align	4


	//----- nvinfo : EIATTR_CUDA_API_VERSION
	.align		4
        /*0000*/ 	.byte	0x04, 0x37
        /*0002*/ 	.short	(.L_11453 - .L_11452)
.L_11452:
        /*0004*/ 	.word	0x00000082


	//----- nvinfo : EIATTR_KPARAM_INFO
	.align		4
.L_11453:
        /*0008*/ 	.byte	0x04, 0x17
        /*000a*/ 	.short	(.L_11455 - .L_11454)
.L_11454:
        /*000c*/ 	.word	0x00000000
        /*0010*/ 	.short	0x0003
        /*0012*/ 	.short	0x0058
        /*0014*/ 	.byte	0x00, 0xf0, 0x21, 0x00


	//----- nvinfo : EIATTR_KPARAM_INFO
	.align		4
.L_11455:
        /*0018*/ 	.byte	0x04, 0x17
        /*001a*/ 	.short	(.L_11457 - .L_11456)
.L_11456:
        /*001c*/ 	.word	0x00000000
        /*0020*/ 	.short	0x0002
        /*0022*/ 	.short	0x0050
        /*0024*/ 	.byte	0x00, 0xf0, 0x21, 0x00


	//----- nvinfo : EIATTR_KPARAM_INFO
	.align		4
.L_11457:
        /*0028*/ 	.byte	0x04, 0x17
        /*002a*/ 	.short	(.L_11459 - .L_11458)
.L_11458:
        /*002c*/ 	.word	0x00000000
        /*0030*/ 	.short	0x0001
        /*0032*/ 	.short	0x0048
        /*0034*/ 	.byte	0x00, 0xf0, 0x21, 0x00


	//----- nvinfo : EIATTR_KPARAM_INFO
	.align		4
.L_11459:
        /*0038*/ 	.byte	0x04, 0x17
        /*003a*/ 	.short	(.L_11461 - .L_11460)
.L_11460:
        /*003c*/ 	.word	0x00000000
        /*0040*/ 	.short	0x0000
        /*0042*/ 	.short	0x0000
        /*0044*/ 	.byte	0x00, 0xf0, 0x21, 0x01


	//----- nvinfo : EIATTR_SPARSE_MMA_MASK
	.align		4
.L_11461:
        /*0048*/ 	.byte	0x03, 0x50
        /*004a*/ 	.short	0x0000


	//----- nvinfo : EIATTR_MAXREG_COUNT
	.align		4
        /*004c*/ 	.byte	0x03, 0x1b
        /*004e*/ 	.short	0x00ff


	//----- nvinfo : EIATTR_NUM_BARRIERS
	.align		4
        /*0050*/ 	.byte	0x02, 0x4c
        /*0052*/ 	.byte	0x01
	.zero		1


	//----- nvinfo : EIATTR_MERCURY_ISA_VERSION
	.align		4
        /*0054*/ 	.byte	0x03, 0x5f
        /*0056*/ 	.short	0x0101


	//----- nvinfo : EIATTR_COOP_GROUP_MASK_REGIDS
	.align		4
        /*0058*/ 	.byte	0x04, 0x29
        /*005a*/ 	.short	(.L_11463 - .L_11462)


	//   ....[0]....
.L_11462:
        /*005c*/ 	.word	0xffffffff


	//   ....[1]....
        /*0060*/ 	.word	0xffffffff


	//   ....[2]....
        /*0064*/ 	.word	0xffffffff


	//   ....[3]....
        /*0068*/ 	.word	0xffffffff


	//   ....[4]....
        /*006c*/ 	.word	0xffffffff


	//   ....[5]....
        /*0070*/ 	.word	0xffffffff


	//   ....[6]....
        /*0074*/ 	.word	0xffffffff


	//   ....[7]....
        /*0078*/ 	.word	0xffffffff


	//   ....[8]....
        /*007c*/ 	.word	0x05000004


	//   ....[9]....
        /*0080*/ 	.word	0x05000004


	//   ....[10]....
        /*0084*/ 	.word	0x05000004


	//----- nvinfo : EIATTR_COOP_GROUP_INSTR_OFFSETS
	.align		4
.L_11463:
        /*0088*/ 	.byte	0x04, 0x28
        /*008a*/ 	.short	(.L_11465 - .L_11464)


	//   ....[0]....
.L_11464:
        /*008c*/ 	.word	0x000045c0


	//   ....[1]....
        /*0090*/ 	.word	0x00004600


	//   ....[2]....
        /*0094*/ 	.word	0x00004660


	//   ....[3]....
        /*0098*/ 	.word	0x000046b0


	//   ....[4]....
        /*009c*/ 	.word	0x000046e0


	//   ....[5]....
        /*00a0*/ 	.word	0x000047d0


	//   ....[6]....
        /*00a4*/ 	.word	0x000047f0


	//   ....[7]....
        /*00a8*/ 	.word	0x00004810


	//   ....[8]....
        /*00ac*/ 	.word	0x00004a30


	//   ....[9]....
        /*00b0*/ 	.word	0x00004aa0


	//   ....[10]....
        /*00b4*/ 	.word	0x00004b10


	//----- nvinfo : EIATTR_EXIT_INSTR_OFFSETS
	.align		4
.L_11465:
        /*00b8*/ 	.byte	0x04, 0x1c
        /*00ba*/ 	.short	(.L_11467 - .L_11466)


	//   ....[0]....
.L_11466:
        /*00bc*/ 	.word	0x000000d0


	//   ....[1]....
        /*00c0*/ 	.word	0x000048f0


	//   ....[2]....
        /*00c4*/ 	.word	0x000049e0


	//----- nvinfo : EIATTR_MAX_THREADS
	.align		4
.L_11467:
        /*00c8*/ 	.byte	0x04, 0x05
        /*00ca*/ 	.short	(.L_11469 - .L_11468)
.L_11468:
        /*00cc*/ 	.word	0x00000100
        /*00d0*/ 	.word	0x00000001
        /*00d4*/ 	.word	0x00000001


	//----- nvinfo : EIATTR_CRS_STACK_SIZE
	.align		4
.L_11469:
        /*00d8*/ 	.byte	0x04, 0x1e
        /*00da*/ 	.short	(.L_11471 - .L_11470)
.L_11470:
        /*00dc*/ 	.word	0x00000000


	//----- nvinfo : EIATTR_CBANK_PARAM_SIZE
	.align		4
.L_11471:
        /*00e0*/ 	.byte	0x03, 0x19
        /*00e2*/ 	.short	0x0060


	//----- nvinfo : EIATTR_PARAM_CBANK
	.align		4
        /*00e4*/ 	.byte	0x04, 0x0a
        /*00e6*/ 	.short	(.L_11473 - .L_11472)
	.align		4
.L_11472:
        /*00e8*/ 	.word	index@(.nv.constant0._ZN18transformer_engine6detail38cast_transpose_fused_kernel_notalignedILb0ELb1ELb0EfNS_16CTDBiasDActParamI6__halfS3_S3_fEELi2ELi2ENS_5EmptyEXadL_ZNS_5dsiluIffEET_T0_RKS5_EEEEvT3_mmm)
        /*00ec*/ 	.short	0x0210
        /*00ee*/ 	.short	0x0060


	//----- nvinfo : EIATTR_SW_WAR
	.align		4
.L_11473:
        /*00f0*/ 	.byte	0x04, 0x36
        /*00f2*/ 	.short	(.L_11475 - .L_11474)
.L_11474:
        /*00f4*/ 	.word	0x00000008
.L_11475:


//--------------------- .nv.info._ZN18transformer_engine6detail38cast_transpose_fused_kernel_notalignedILb0ELb1ELb0EfNS_16CTDBiasDActParamI6__halfS3_ffEELi2ELi1ENS_5EmptyEXadL_ZNS_5dsiluIffEET_T0_RKS5_EEEEvT3_mmm --------------------------
	.section	.nv.info._ZN18transformer_engine6detail38cast_transpose_fused_kernel_notalignedILb0ELb1ELb0EfNS_16CTDBiasDActParamI6__halfS3_ffEELi2ELi1ENS_5EmptyEXadL_ZNS_5dsiluIffEET_T0_RKS5_EEEEvT3_mmm,"",@"SHT_CUDA_INFO"
	.sectionflags	@""
	.align	4


	//----- nvinfo : EIATTR_CUDA_API_VERSION
	.align		4
        /*0000*/ 	.byte	0x04, 0x37
        /*0002*/ 	.short	(.L_11477 - .L_11476)
.L_11476:
        /*0004*/ 	.word	0x00000082


	//----- nvinfo : EIATTR_KPARAM_INFO
	.align		4
.L_11477:
        /*0008*/ 	.byte	0x04, 0x17
        /*000a*/ 	.short	(.L_11479 - .L_11478)
.L_11478:
        /*000c*/ 	.word	0x00000000
        /*0010*/ 	.short	0x0003
        /*0012*/ 	.short	0x0058
        /*0014*/ 	.byte	0x00, 0xf0, 0x21, 0x00


	//----- nvinfo : EIATTR_KPARAM_INFO
	.align		4
.L_11479:
        /*0018*/ 	.byte	0x04, 0x17
        /*001a*/ 	.short	(.L_11481 - .L_11480)
.L_11480:
        /*001c*/ 	.word	0x00000000
        /*0020*/ 	.short	0x0002
        /*0022*/ 	.short	0x0050
        /*0024*/ 	.byte	0x00, 0xf0, 0x21, 0x00


	//----- nvinfo : EIATTR_KPARAM_INFO
	.align		4
.L_11481:
        /*0028*/ 	.byte	0x04, 0x17
        /*002a*/ 	.short	(.L_11483 - .L_11482)
.L_11482:
        /*002c*/ 	.word	0x00000000
        /*0030*/ 	.short	0x0001
        /*0032*/ 	.short	0x0048
        /*0034*/ 	.byte	0x00, 0xf0, 0x21, 0x00


	//----- nvinfo : EIATTR_KPARAM_INFO
	.align		4
.L_11483:
        /*0038*/ 	.byte	0x04, 0x17
        /*003a*/ 	.short	(.L_11485 - .L_11484)
.L_11484:
        /*003c*/ 	.word	0x00000000
        /*0040*/ 	.short	0x0000
        /*0042*/ 	.short	0x0000
        /*0044*/ 	.byte	0x00, 0xf0, 0x21, 0x01


	//----- nvinfo : EIATTR_SPARSE_MMA_MASK
	.align		4
.L_11485:
        /*0048*/ 	.byte	0x03, 0x50
        /*004a*/ 	.short	0x0000


	//----- nvinfo : EIATTR_MAXREG_COUNT
	.align		4
        /*004c*/ 	.byte	0x03, 0x1b
        /*004e*/ 	.short	0x00ff


	//----- nvinfo : EIATTR_NUM_BARRIERS
	.align		4
        /*0050*/ 	.byte	0x02, 0x4c
        /*0052*/ 	.byte	0x01
	.zero		1


	//----- nvinfo : EIATTR_MERCURY_ISA_VERSION
	.align		4
        /*0054*/ 	.byte	0x03, 0x5f
        /*0056*/ 	.short	0x0101


	//----- nvinfo : EIATTR_COOP_GROUP_MASK_REGIDS
	.align		4
        /*0058*/ 	.byte	0x04, 0x29
        /*005a*/ 	.short	(.L_11487 - .L_11486)


	//   ....[0]....
.L_11486:
        /*005c*/ 	.word	0xffffffff


	//   ....[1]....
        /*0060*/ 	.word	0xffffffff


	//   ....[2]....
        /*0064*/ 	.word	0xffffffff


	//   ....[3]....
        /*0068*/ 	.word	0xffffffff


	//   ....[4]....
        /*006c*/ 	.word	0xffffffff


	//   ....[5]....
        /*0070*/ 	.word	0xffffffff


	//   ....[6]....
        /*0074*/ 	.word	0xffffffff


	//   ....[7]....
        /*0078*/ 	.word	0xffffffff


	//   ....[8]....
        /*007c*/ 	.word	0x05000004


	//   ....[9]....
        /*0080*/ 	.word	0x05000004


	//   ....[10]....
        /*0084*/ 	.word	0x05000004


	//----- nvinfo : EIATTR_COOP_GROUP_INSTR_OFFSETS
	.align		4
.L_11487:
        /*0088*/ 	.byte	0x04, 0x28
        /*008a*/ 	.short	(.L_11489 - .L_11488)


	//   ....[0]....
.L_11488:
        /*008c*/ 	.word	0x00003090


	//   ....[1]....
        /*0090*/ 	.word	0x000030d0


	//   ....[2]....
        /*0094*/ 	.word	0x00003120


	//   ....[3]....
        /*0098*/ 	.word	0x00003170


	//   ....[4]....
        /*009c*/ 	.word	0x000031a0


	//   ....[5]....
        /*00a0*/ 	.word	0x00003290


	//   ....[6]....
        /*00a4*/ 	.word	0x000032b0


	//   ....[7]....
        /*00a8*/ 	.word	0x000032d0


	//   ....[8]....
        /*00ac*/ 	.word	0x000034f0


	//   ....[9]....
        /*00b0*/ 	.word	0x00003560


	//   ....[10]....
        /*00b4*/ 	.word	0x000035d0


	//----- nvinfo : EIATTR_EXIT_INSTR_OFFSETS
	.align		4
.L_11489:
        /*00b8*/ 	.byte	0x04, 0x1c
        /*00ba*/ 	.short	(.L_11491 - .L_11490)


	//   ....[0]....
.L_11490:
        /*00bc*/ 	.word	0x000000d0


	//   ....[1]....
        /*00c0*/ 	.word	0x000033b0


	//   ....[2]....
        /*00c4*/ 	.word	0x000034a0


	//----- nvinfo : EIATTR_MAX_THREADS
	.align		4
.L_11491:
        /*00c8*/ 	.byte	0x04, 0x05
        /*00ca*/ 	.short	(.L_11493 - .L_11492)
.L_11492:
        /*00cc*/ 	.word	0x00000100
        /*00d0*/ 	.word	0x00000001
        /*00d4*/ 	.word	0x00000001


	//----- nvinfo : EIATTR_CRS_STACK_SIZE
	.align		4
.L_11493:
        /*00d8*/ 	.byte	0x04, 0x1e
        /*00da*/ 	.short	(.L_11495 - .L_11494)
.L_11494:
        /*00dc*/ 	.word	0x00000000


	//----- nvinfo : EIATTR_CBANK_PARAM_SIZE
	.align		4
.L_11495:
        /*00e0*/ 	.byte	0x03, 0x19
        /*00e2*/ 	.short	0x0060


	//----- nvinfo : EIATTR_PARAM_CBANK
	.align		4
        /*00e4*/ 	.byte	0x04, 0x0a
        /*00e6*/ 	.short	(.L_11497 - .L_11496)
	.align		4
.L_11496:
        /*00e8*/ 	.word	index@(.nv.constant0._ZN18transformer_engine6detail38cast_transpose_fused_kernel_notalignedILb0ELb1ELb0EfNS_16CTDBiasDActParamI6__halfS3_ffEELi2ELi1ENS_5EmptyEXadL_ZNS_5dsiluIffEET_T0_RKS5_EEEEvT3_mmm)
        /*00ec*/ 	.short	0x0210
        /*00ee*/ 	.short	0x0060


	//----- nvinfo : EIATTR_SW_WAR
	.align		4
.L_11497:
        /*00f0*/ 	.byte	0x04, 0x36
        /*00f2*/ 	.short	(.L_11499 - .L_11498)
.L_11498:
        /*00f4*/ 	.word	0x00000008
.L_11499:


//--------------------- .nv.info._ZN18transformer_engine6detail38cast_transpose_fused_kernel_notalignedILb0ELb1ELb0EfNS_16CTDBiasDActParamIff13__nv_fp8_e4m3fEELi1ELi4ENS_5EmptyEXadL_ZNS_5dsiluIffEET_T0_RKS5_EEEEvT3_mmm --------------------------
	.section	.nv.info._ZN18transformer_engine6detail38cast_transpose_fused_kernel_notalignedILb0ELb1ELb0EfNS_16CTDBiasDActParamIff13__nv_fp8_e4m3fEELi1ELi4ENS_5EmptyEXadL_ZNS_5dsiluIffEET_T0_RKS5_EEEEvT3_mmm,"",@"SHT_CUDA_INFO"
	.sectionflags	@""
	.align	4


	//----- nvinfo : EIATTR_CUDA_API_VERSION
	.align		4
        /*0000*/ 	.byte	0x04, 0x37
        /*0002*/ 	.short	(.L_11501 - .L_11500)
.L_11500:
        /*0004*/ 	.word	0x00000082


	//----- nvinfo : EIATTR_KPARAM_INFO
	.align		4
.L_11501:
        /*0008*/ 	.byte	0x04, 0x17
        /*000a*/ 	.short	(.L_11503 - .L_11502)
.L_11502:
        /*000c*/ 	.word	0x00000000
        /*0010*/ 	.short	0x0003
        /*0012*/ 	.short	0x0058
        /*0014*/ 	.byte	0x00, 0xf0, 0x21, 0x00


	//----- nvinfo : EIATTR_KPARAM_INFO
	.align		4
.L_11503:
        /*0018*/ 	.byte	0x04, 0x17
        /*001a*/ 	.short	(.L_11505 - .L_11504)
.L_11504:
        /*001c*/ 	.word	0x00000000
        /*0020*/ 	.short	0x0002
        /*0022*/ 	.short	0x0050
        /*0024*/ 	.byte	0x00, 0xf0, 0x21, 0x00


	//----- nvinfo : EIATTR_KPARAM_INFO
	.align		4
.L_11505:
        /*0028*/ 	.byte	0x04, 0x17
        /*002a*/ 	.short	(.L_11507 - .L_11506)
.L_11506:
        /*002c*/ 	.word	0x00000000
        /*0030*/ 	.short	0x0001
        /*0032*/ 	.short	0x0048
        /*0034*/ 	.byte	0x00, 0xf0, 0x21, 0x00


	//----- nvinfo : EIATTR_KPARAM_INFO
	.align		4
.L_11507:
        /*0038*/ 	.byte	0x04, 0x17
        /*003a*/ 	.short	(.L_11509 - .L_11508)
.L_11508:
        /*003c*/ 	.word	0x00000000
        /*0040*/ 	.short	0x0000
        /*0042*/ 	.short	0x0000
        /*0044*/ 	.byte	0x00, 0xf0, 0x21, 0x01


	//----- nvinfo : EIATTR_SPARSE_MMA_MASK
	.align		4
.L_11509:
        /*0048*/ 	.byte	0x03, 0x50
        /*004a*/ 	.short	0x0000


	//----- nvinfo : EIATTR_MAXREG_COUNT
	.align		4
        /*004c*/ 	.byte	0x03, 0x1b
        /*004e*/ 	.short	0x00ff


	//----- nvinfo : EIATTR_NUM_BARRIERS
	.align		4
        /*0050*/ 	.byte	0x02, 0x4c
        /*0052*/ 	.byte	0x01
	.zero		1


	//----- nvinfo : EIATTR_MERCURY_ISA_VERSION
	.align		4
        /*0054*/ 	.byte	0x03, 0x5f
        /*0056*/ 	.short	0x0101


	//----- nvinfo : EIATTR_COOP_GROUP_MASK_REGIDS
	.align		4
        /*0058*/ 	.byte	0x04, 0x29
        /*005a*/ 	.short	(.L_11511 - .L_11510)


	//   ....[0]....
.L_11510:
        /*005c*/ 	.word	0xffffffff


	//   ....[1]....
        /*0060*/ 	.word	0xffffffff


	//   ....[2]....
        /*0064*/ 	.word	0xffffffff


	//   ....[3]....
        /*0068*/ 	.word	0xffffffff


	//   ....[4]....
        /*006c*/ 	.word	0xffffffff


	//   ....[5]....
        /*0070*/ 	.word	0xffffffff


	//   ....[6]....
        /*0074*/ 	.word	0xffffffff


	//   ....[7]....
        /*0078*/ 	.word	0xffffffff


	//   ....[8]....
        /*007c*/ 	.word	0x05000005


	//   ....[9]....
        /*0080*/ 	.word	0x05000005


	//   ....[10]....
        /*0084*/ 	.word	0x05000005


	//----- nvinfo : EIATTR_COOP_GROUP_INSTR_OFFSETS
	.align		4
.L_11511:
        /*0088*/ 	.byte	0x04, 0x28
        /*008a*/ 	.short	(.L_11513 - .L_11512)


	//   ....[0]....
.L_11512:
        /*008c*/ 	.word	0x00004880


	//   ....[1]....
        /*0090*/ 	.word	0x000048e0


	//   ....[2]....
        /*0094*/ 	.word	0x00004920


	//   ....[3]....
        /*0098*/ 	.word	0x00004960


	//   ....[4]....
        /*009c*/ 	.word	0x00004990


	//   ....[5]....
        /*00a0*/ 	.word	0x00004a80


	//   ....[6]....
        /*00a4*/ 	.word	0x00004aa0


	//   ....[7]....
        /*00a8*/ 	.word	0x00004ac0


	//   ....[8]....
        /*00ac*/ 	.word	0x00004ce0


	//   ....[9]....
        /*00b0*/ 	.word	0x00004d50


	//   ....[10]....
        /*00b4*/ 	.word	0x00004dc0


	//----- nvinfo : EIATTR_EXIT_INSTR_OFFSETS
	.align		4
.L_11513:
        /*00b8*/ 	.byte	0x04, 0x1c
        /*00ba*/ 	.short	(.L_11515 - .L_11514)


	//   ....[0]....
.L_11514:
        /*00bc*/ 	.word	0x000000d0


	//   ....[1]....
        /*00c0*/ 	.word	0x00004ba0


	//   ....[2]....
        /*00c4*/ 	.word	0x00004c90


	//----- nvinfo : EIATTR_MAX_THREADS
	.align		4
.L_11515:
        /*00c8*/ 	.byte	0x04, 0x05
        /*00ca*/ 	.short	(.L_11517 - .L_11516)
.L_11516:
        /*00cc*/ 	.word	0x00000100
        /*00d0*/ 	.word	0x00000001
        /*00d4*/ 	.word	0x00000001


	//----- nvinfo : EIATTR_CRS_STACK_SIZE
	.align		4
.L_11517:
        /*00d8*/ 	.byte	0x04, 0x1e
        /*00da*/ 	.short	(.L_11519 - .L_11518)
.L_11518:
        /*00dc*/ 	.word	0x00000000


	//----- nvinfo : EIATTR_CBANK_PARAM_SIZE
	.align		4
.L_11519:
        /*00e0*/ 	.byte	0x03, 0x19
        /*00e2*/ 	.short	0x0060


	//----- nvinfo : EIATTR_PARAM_CBANK
	.align		4
        /*00e4*/ 	.byte	0x04, 0x0a
        /*00e6*/ 	.short	(.L_11521 - .L_11520)
	.align		4
.L_11520:
        /*00e8*/ 	.word	index@(.nv.constant0._ZN18transformer_engine6detail38cast_transpose_fused_kernel_notalignedILb0ELb1ELb0EfNS_16CTDBiasDActParamIff13__nv_fp8_e4m3fEELi1ELi4ENS_5EmptyEXadL_ZNS_5dsiluIffEET_T0_RKS5_EEEEvT3_mmm)
        /*00ec*/ 	.short	0x0210
        /*00ee*/ 	.short	0x0060


	//----- nvinfo : EIATTR_SW_WAR
	.align		4
.L_11521:
        /*00f0*/ 	.byte	0x04, 0x36
        /*00f2*/ 	.short	(.L_11523 - .L_11522)
.L_11522:
        /*00f4*/ 	.word	0x00000008
.L_11523:


//--------------------- .nv.info._ZN18transformer_engine6detail38cast_transpose_fused_kernel_notalignedILb0ELb1ELb0EfNS_16CTDBiasDActParamIff13__nv_fp8_e5m2fEELi1ELi4ENS_5EmptyEXadL_ZNS_5dsiluIffEET_T0_RKS5_EEEEvT3_mmm --------------------------
	.section	.nv.info._ZN18transformer_engine6detail38cast_transpose_fused_kernel_notalignedILb0ELb1ELb0EfNS_16CTDBiasDActParamIff13__nv_fp8_e5m2fEELi1ELi4ENS_5EmptyEXadL_ZNS_5dsiluIffEET_T0_RKS5_EEEEvT3_mmm,"",@"SHT_CUDA_INFO"
	.sectionflags	@""
	.align	4


	//----- nvinfo : EIATTR_CUDA_API_VERSION
	.align		4
        /*0000*/ 	.byte	0x04, 0x37
        /*0002*/ 	.short	(.L_11525 - .L_11524)
.L_11524:
        /*0004*/ 	.word	0x00000082


	//----- nvinfo : EIATTR_KPARAM_INFO
	.align		4
.L_11525:
        /*0008*/ 	.byte	0x04, 0x17
        /*000a*/ 	.short	(.L_11527 - .L_11526)
.L_11526:
        /*000c*/ 	.word	0x00000000
        /*0010*/ 	.short	0x0003
        /*0012*/ 	.short	0x0058
        /*0014*/ 	.byte	0x00, 0xf0, 0x21, 0x00


	//----- nvinfo : EIATTR_KPARAM_INFO
	.align		4
.L_11527:
        /*0018*/ 	.byte	0x04, 0x17
        /*001a*/ 	.short	(.L_11529 - .L_11528)
.L_11528:
        /*001c*/ 	.word	0x00000000
        /*0020*/ 	.short	0x0002
        /*0022*/ 	.short	0x0050
        /*0024*/ 	.byte	0x00, 0xf0, 0x21, 0x00


	//----- nvinfo : EIATTR_KPARAM_INFO
	.align		4
.L_11529:
        /*0028*/ 	.byte	0x04, 0x17
        /*002a*/ 	.short	(.L_11531 - .L_11530)
.L_11530:
        /*002c*/ 	.word	0x00000000
        /*0030*/ 	.short	0x0001
        /*0032*/ 	.short	0x0048
        /*0034*/ 	.byte	0x00, 0xf0, 0x21, 0x00


	//----- nvinfo : EIATTR_KPARAM_INFO
	.align		4
.L_11531:
        /*0038*/ 	.byte	0x04, 0x17
        /*003a*/ 	.short	(.L_11533 - .L_11532)
.L_11532:
        /*003c*/ 	.word	0x00000000
        /*0040*/ 	.short	0x0000
        /*0042*/ 	.short	0x0000
        /*0044*/ 	.byte	0x00, 0xf0, 0x21, 0x01


	//----- nvinfo : EIATTR_SPARSE_MMA_MASK
	.align		4
.L_11533:
        /*0048*/ 	.byte	0x03, 0x50
        /*004a*/ 	.short	0x0000


	//----- nvinfo : EIATTR_MAXREG_COUNT
	.align		4
        /*004c*/ 	.byte	0x03, 0x1b
        /*004e*/ 	.short	0x00ff


	//----- nvinfo : EIATTR_NUM_BARRIERS
	.align		4
        /*0050*/ 	.byte	0x02, 0x4c
        /*0052*/ 	.byte	0x01
	.zero		1


	//----- nvinfo : EIATTR_MERCURY_ISA_VERSION
	.align		4
        /*0054*/ 	.byte	0x03, 0x5f
        /*0056*/ 	.short	0x0101


	//----- nvinfo : EIATTR_COOP_GROUP_MASK_REGIDS
	.align		4
        /*0058*/ 	.byte	0x04, 0x29
        /*005a*/ 	.short	(.L_11535 - .L_11534)


	//   ....[0]....
.L_11534:
        /*005c*/ 	.word	0xffffffff


	//   ....[1]....
        /*0060*/ 	.word	0xffffffff


	//   ....[2]....
        /*0064*/ 	.word	0xffffffff


	//   ....[3]....
        /*0068*/ 	.word	0xffffffff


	//   ....[4]....
        /*006c*/ 	.word	0xffffffff


	//   ....[5]....
        /*0070*/ 	.word	0xffffffff


	//   ....[6]....
        /*0074*/ 	.word	0xffffffff


	//   ....[7]....
        /*0078*/ 	.word	0xffffffff


	//   ....[8]....
        /*007c*/ 	.word	0x05000005


	//   ....[9]....
        /*0080*/ 	.word	0x05000005


	//   ....[10]....
        /*0084*/ 	.word	0x05000005


	//----- nvinfo : EIATTR_COOP_GROUP_INSTR_OFFSETS
	.align		4
.L_11535:
        /*0088*/ 	.byte	0x04, 0x28
        /*008a*/ 	.short	(.L_11537 - .L_11536)


	//   ....[0]....
.L_11536:
        /*008c*/ 	.word	0x00004880


	//   ....[1]....
        /*0090*/ 	.word	0x000048e0


	//   ....[2]....
        /*0094*/ 	.word	0x00004920


	//   ....[3]....
        /*0098*/ 	.word	0x00004960


	//   ....[4]....
        /*009c*/ 	.word	0x00004990


	//   ....[5]....
        /*00a0*/ 	.word	0x00004a80


	//   ....[6]....
        /*00a4*/ 	.word	0x00004aa0


	//   ....[7]....
        /*00a8*/ 	.word	0x00004ac0


	//   ....[8]....
        /*00ac*/ 	.word	0x00004ce0


	//   ....[9]....
        /*00b0*/ 	.word	0x00004d50


	//   ....[10]....
        /*00b4*/ 	.word	0x00004dc0


	//----- nvinfo : EIATTR_EXIT_INSTR_OFFSETS
	.align		4
.L_11537:
        /*00b8*/ 	.byte	0x04, 0x1c
        /*00ba*/ 	.short	(.L_11539 - .L_11538)


	//   ....[0]....
.L_11538:
        /*00bc*/ 	.word	0x000000d0


	//   ....[1]....
        /*00c0*/ 	.word	0x00004ba0


	//   ....[2]....
        /*00c4*/ 	.word	0x00004c90


	//----- nvinfo : EIATTR_MAX_THREADS
	.align		4
.L_11539:
        /*00c8*/ 	.byte	0x04, 0x05
        /*00ca*/ 	.short	(.L_11541 - .L_11540)
.L_11540:
        /*00cc*/ 	.word	0x00000100
        /*00d0*/ 	.word	0x00000001
        /*00d4*/ 	.word	0x00000001


	//----- nvinfo : EIATTR_CRS_STACK_SIZE
	.align		4
.L_11541:
        /*00d8*/ 	.byte	0x04, 0x1e
        /*00da*/ 	.short	(.L_11543 - .L_11542)
.L_11542:
        /*00dc*/ 	.word	0x00000000


	//----- nvinfo : EIATTR_CBANK_PARAM_SIZE
	.align		4
.L_11543:
        /*00e0*/ 	.byte	0x03, 0x19
        /*00e2*/ 	.short	0x0060


	//----- nvinfo : EIATTR_PARAM_CBANK
	.align		4
        /*00e4*/ 	.byte	0x04, 0x0a
        /*00e6*/ 	.short	(.L_11545 - .L_11544)
	.align		4
.L_11544:
        /*00e8*/ 	.word	index@(.nv.constant0._ZN18transformer_engine6detail38cast_transpose_fused_kernel_notalignedILb0ELb1ELb0EfNS_16CTDBiasDActParamIff13__nv_fp8_e5m2fEELi1ELi4ENS_5EmptyEXadL_ZNS_5dsiluIffEET_T0_RKS5_EEEEvT3_mmm)
        /*00ec*/ 	.short	0x0210
        /*00ee*/ 	.short	0x0060


	//----- nvinfo : EIATTR_SW_WAR
	.align		4
.L_11545:
        /*00f0*/ 	.byte	0x04, 0x36
        /*00f2*/ 	.short	(.L_11547 - .L_11546)
.L_11546:
        /*00f4*/ 	.word	0x00000008
.L_11547:


//--------------------- .nv.info._ZN18transformer_engine6detail38cast_transpose_fused_kernel_notalignedILb0ELb1ELb0EfNS_16CTDBiasDActParamIff13__nv_bfloat16fEELi1ELi2ENS_5EmptyEXadL_ZNS_5dsiluIffEET_T0_RKS5_EEEEvT3_mmm --------------------------
	.section	.nv.info._ZN18transformer_engine6detail38cast_transpose_fused_kernel_notalignedILb0ELb1ELb0EfNS_16CTDBiasDActParamIff13__nv_bfloat16fEELi1ELi2ENS_5EmptyEXadL_ZNS_5dsiluIffEET_T0_RKS5_EEEEvT3_mmm,"",@"SHT_CUDA_INFO"
	.sectionflags	@""
	.align	4


	//----- nvinfo : EIATTR_CUDA_API_VERSION
	.align		4
        /*0000*/ 	.byte	0x04, 0x37
        /*0002*/ 	.short	(.L_11549 - .L_11548)
.L_11548:
        /*0004*/ 	.word	0x00000082


	//----- nvinfo : EIATTR_KPARAM_INFO
	.align		4
.L_11549:
        /*0008*/ 	.byte	0x04, 0x17
        /*000a*/ 	.short	(.L_11551 - .L_11550)
.L_11550:
        /*000c*/ 	.word	0x00000000
        /*0010*/ 	.short	0x0003
        /*0012*/ 	.short	0x0058
        /*0014*/ 	.byte	0x00, 0xf0, 0x21, 0x00


	//----- nvinfo : EIATTR_KPARAM_INFO
	.align		4
.L_11551:
        /*0018*/ 	.byte	0x04, 0x17
        /*001a*/ 	.short	(.L_11553 - .L_11552)
.L_11552:
        /*001c*/ 	.word	0x00000000
        /*0020*/ 	.short	0x0002
        /*0022*/ 	.short	0x0050
        /*0024*/ 	.byte	0x00, 0xf0, 0x21, 0x00


	//----- nvinfo : EIATTR_KPARAM_INFO
	.align		4
.L_11553:
        /*0028*/ 	.byte	0x04, 0x17
        /*002a*/ 	.short	(.L_11555 - .L_11554)
.L_11554:
        /*002c*/ 	.word	0x00000000
        /*0030*/ 	.short	0x0001
        /*0032*/ 	.short	0x0048
        /*0034*/ 	.byte	0x00, 0xf0, 0x21, 0x00


	//----- nvinfo : EIATTR_KPARAM_INFO
	.align		4
.L_11555:
        /*0038*/ 	.byte	0x04, 0x17
        /*003a*/ 	.short	(.L_11557 - .L_11556)
.L_11556:
        /*003c*/ 	.word	0x00000000
        /*0040*/ 	.short	0x0000
        /*0042*/ 	.short	0x0000
        /*0044*/ 	.byte	0x00, 0xf0, 0x21, 0x01


	//----- nvinfo : EIATTR_SPARSE_MMA_MASK
	.align		4
.L_11557:
        /*0048*/ 	.byte	0x03, 0x50
        /*004a*/ 	.short	0x0000


	//----- nvinfo : EIATTR_MAXREG_COUNT
	.align		4
        /*004c*/ 	.byte	0x03, 0x1b
        /*004e*/ 	.short	0x00ff


	//----- nvinfo : EIATTR_NUM_BARRIERS
	.align		4
        /*0050*/ 	.byte	0x02, 0x4c
        /*0052*/ 	.byte	0x01
	.zero		1


	//----- nvinfo : EIATTR_MERCURY_ISA_VERSION
	.align		4
        /*0054*/ 	.byte	0x03, 0x5f
        /*0056*/ 	.short	0x0101


	//----- nvinfo : EIATTR_COOP_GROUP_MASK_REGIDS
	.align		4
        /*0058*/ 	.byte	0x04, 0x29
        /*005a*/ 	.short	(.L_11559 - .L_11558)


	//   ....[0]....
.L_11558:
        /*005c*/ 	.word	0xffffffff


	//   ....[1]....
        /*0060*/ 	.word	0xffffffff


	//   ....[2]....
        /*0064*/ 	.word	0xffffffff


	//   ....[3]....
        /*0068*/ 	.word	0xffffffff


	//   ....[4]....
        /*006c*/ 	.word	0xffffffff


	//   ....[5]....
        /*0070*/ 	.word	0xffffffff


	//   ....[6]....
        /*0074*/ 	.word	0xffffffff


	//   ....[7]....
        /*0078*/ 	.word	0xffffffff


	//   ....[8]....
        /*007c*/ 	.word	0x05000005


	//   ....[9]....
        /*0080*/ 	.word	0x05000005


	//   ....[10]....
        /*0084*/ 	.word	0x05000005


	//----- nvinfo : EIATTR_COOP_GROUP_INSTR_OFFSETS
	.align		4
.L_11559:
        /*0088*/ 	.byte	0x04, 0x28
        /*008a*/ 	.short	(.L_11561 - .L_11560)


	//   ....[0]....
.L_11560:
        /*008c*/ 	.word	0x00002ad0


	//   ....[1]....
        /*0090*/ 	.word	0x00002b20


	//   ....[2]....
        /*0094*/ 	.word	0x00002b50


	//   ....[3]....
        /*0098*/ 	.word	0x00002bb0


	//   ....[4]....
        /*009c*/ 	.word	0x00002bf0


	//   ....[5]....
        /*00a0*/ 	.word	0x00002ce0


	//   ....[6]....
        /*00a4*/ 	.word	0x00002d00


	//   ....[7]....
        /*00a8*/ 	.word	0x00002d20


	//   ....[8]....
        /*00ac*/ 	.word	0x00002f40


	//   ....[9]....
        /*00b0*/ 	.word	0x00002fb0


	//   ....[10]....
        /*00b4*/ 	.word	0x00003020


	//----- nvinfo : EIATTR_EXIT_INSTR_OFFSETS
	.align		4
.L_11561:
        /*00b8*/ 	.byte	0x04, 0x1c
        /*00ba*/ 	.short	(.L_11563 - .L_11562)


	//   ....[0]....
.L_11562:
        /*00bc*/ 	.word	0x000000d0


	//   ....[1]....
        /*00c0*/ 	.word	0x00002e00


	//   ....[2]....
        /*00c4*/ 	.word	0x00002ef0


	//----- nvinfo : EIATTR_MAX_THREADS
	.align		4
.L_11563:
        /*00c8*/ 	.byte	0x04, 0x05
        /*00ca*/ 	.short	(.L_11565 - .L_11564)
.L_11564:
        /*00cc*/ 	.word	0x00000100
        /*00d0*/ 	.word	0x00000001
        /*00d4*/ 	.word	0x00000001


	//----- nvinfo : EIATTR_CRS_STACK_SIZE
	.align		4
.L_11565:
        /*00d8*/ 	.byte	0x04, 0x1e
        /*00da*/ 	.short	(.L_11567 - .L_11566)
.L_11566:
        /*00dc*/ 	.word	0x00000000


	//----- nvinfo : EIATTR_CBANK_PARAM_SIZE
	.align		4
.L_11567:
        /*00e0*/ 	.byte	0x03, 0x19
        /*00e2*/ 	.short	0x0060


	//----- nvinfo : EIATTR_PARAM_CBANK
	.align		4
        /*00e4*/ 	.byte	0x04, 0x0a
        /*00e6*/ 	.short	(.L_11569 - .L_11568)
	.align		4
.L_11568:
        /*00e8*/ 	.word	index@(.nv.constant0._ZN18transformer_engine6detail38cast_transpose_fused_kernel_notalignedILb0ELb1ELb0EfNS_16CTDBiasDActParamIff13__nv_bfloat16fEELi1ELi2ENS_5EmptyEXadL_ZNS_5dsiluIffEET_T0_RKS5_EEEEvT3_mmm)
        /*00ec*/ 	.short	0x0210
        /*00ee*/ 	.short	0x0060


	//----- nvinfo : EIATTR_SW_WAR
	.align		4
.L_11569:
        /*00f0*/ 	.byte	0x04, 0x36
        /*00f2*/ 	.short	(.L_11571 - .L_11570)
.L_11570:
        /*00f4*/ 	.word	0x00000008
.L_11571:


//--------------------- .nv.info._ZN18transformer_engine6detail38cast_transpose_fused_kernel_notalignedILb0ELb1ELb0EfNS_16CTDBiasDActParamIff6__halffEELi1ELi2ENS_5EmptyEXadL_ZNS_5dsiluIffEET_T0_RKS5_EEEEvT3_mmm --------------------------
	.section	.nv.info._ZN18transformer_engine6detail38cast_transpose_fused_kernel_notalignedILb0ELb1ELb0EfNS_16CTDBiasDActParamIff6__halffEELi1ELi2ENS_5EmptyEXadL_ZNS_5dsiluIffEET_T0_RKS5_EEEEvT3_mmm,"",@"SHT_CUDA_INFO"
	.sectionflags	@""
	.align	4


	//----- nvinfo : EIATTR_CUDA_API_VERSION
	.align		4
        /*0000*/ 	.byte	0x04, 0x37
        /*0002*/ 	.short	(.L_11573 - .L_11572)
.L_11572:
        /*0004*/ 	.word	0x00000082


	//----- nvinfo : EIATTR_KPARAM_INFO
	.align		4
.L_11573:
        /*0008*/ 	.byte	0x04, 0x17
        /*000a*/ 	.short	(.L_11575 - .L_11574)
.L_11574:
        /*000c*/ 	.word	0x00000000
        /*0010*/ 	.short	0x0003
        /*0012*/ 	.short	0x0058
        /*0014*/ 	.byte	0x00, 0xf0, 0x21, 0x00


	//----- nvinfo : EIATTR_KPARAM_INFO
	.align		4
.L_11575:
        /*0018*/ 	.byte	0x04, 0x17
        /*001a*/ 	.short	(.L_11577 - .L_11576)
.L_11576:
        /*001c*/ 	.word	0x00000000
        /*0020*/ 	.short	0x0002
        /*0022*/ 	.short	0x0050
        /*0024*/ 	.byte	0x00, 0xf0, 0x21, 0x00


	//----- nvinfo : EIATTR_KPARAM_INFO
	.align		4
.L_11577:
        /*0028*/ 	.byte	0x04, 0x17
        /*002a*/ 	.short	(.L_11579 - .L_11578)
.L_11578:
        /*002c*/ 	.word	0x00000000
        /*0030*/ 	.short	0x0001
        /*0032*/ 	.short	0x0048
        /*0034*/ 	.byte	0x00, 0xf0, 0x21, 0x00


	//----- nvinfo : EIATTR_KPARAM_INFO
	.align		4
.L_11579:
        /*0038*/ 	.byte	0x04, 0x17
        /*003a*/ 	.short	(.L_11581 - .L_11580)
.L_11580:
        /*003c*/ 	.word	0x00000000
        /*0040*/ 	.short	0x0000
        /*0042*/ 	.short	0x0000
        /*0044*/ 	.byte	0x00, 0xf0, 0x21, 0x01


	//----- nvinfo : EIATTR_SPARSE_MMA_MASK
	.align		4
.L_11581:
        /*0048*/ 	.byte	0x03, 0x50
        /*004a*/ 	.short	0x0000


	//----- nvinfo : EIATTR_MAXREG_COUNT
	.align		4
        /*004c*/ 	.byte	0x03, 0x1b
        /*004e*/ 	.short	0x00ff


	//----- nvinfo : EIATTR_NUM_BARRIERS
	.align		4
        /*0050*/ 	.byte	0x02, 0x4c
        /*0052*/ 	.byte	0x01
	.zero		1


	//----- nvinfo : EIATTR_MERCURY_ISA_VERSION
	.align		4
        /*0054*/ 	.byte	0x03, 0x5f
        /*0056*/ 	.short	0x0101


	//----- nvinfo : EIATTR_COOP_GROUP_MASK_REGIDS
	.align		4
        /*0058*/ 	.byte	0x04, 0x29
        /*005a*/ 	.short	(.L_11583 - .L_11582)


	//   ....[0]....
.L_11582:
        /*005c*/ 	.word	0xffffffff


	//   ....[1]....
        /*0060*/ 	.word	0xffffffff


	//   ....[2]....
        /*0064*/ 	.word	0xffffffff


	//   ....[3]....
        /*0068*/ 	.word	0xffffffff


	//   ....[4]....
        /*006c*/ 	.word	0xffffffff


	//   ....[5]....
        /*0070*/ 	.word	0xffffffff


	//   ....[6]....
        /*0074*/ 	.word	0xffffffff


	//   ....[7]....
        /*0078*/ 	.word	0xffffffff


	//   ....[8]....
        /*007c*/ 	.word	0x05000005


	//   ....[9]....
        /*0080*/ 	.word	0x05000005


	//   ....[10]....
        /*0084*/ 	.word	0x05000005


	//----- nvinfo : EIATTR_COOP_GROUP_INSTR_OFFSETS
	.align		4
.L_11583:
        /*0088*/ 	.byte	0x04, 0x28
        /*008a*/ 	.short	(.L_11585 - .L_11584)


	//   ....[0]....
.L_11584:
        /*008c*/ 	.word	0x00002ad0


	//   ....[1]....
        /*0090*/ 	.word	0x00002b20


	//   ....[2]....
        /*0094*/ 	.word	0x00002b50


	//   ....[3]....
        /*0098*/ 	.word	0x00002bb0


	//   ....[4]....
        /*009c*/ 	.word	0x00002bf0


	//   ....[5]....
        /*00a0*/ 	.word	0x00002ce0


	//   ....[6]....
        /*00a4*/ 	.word	0x00002d00


	//   ....[7]....
        /*00a8*/ 	.word	0x00002d20


	//   ....[8]....
        /*00ac*/ 	.word	0x00002f40


	//   ....[9]....
        /*00b0*/ 	.word	0x00002fb0


	//   ....[10]....
        /*00b4*/ 	.word	0x00003020


	//----- nvinfo : EIATTR_EXIT_INSTR_OFFSETS
	.align		4
.L_11585:
        /*00b8*/ 	.byte	0x04, 0x1c
        /*00ba*/ 	.short	(.L_11587 - .L_11586)


	//   ....[0]....
.L_11586:
        /*00bc*/ 	.word	0x000000d0


	//   ....[1]....
        /*00c0*/ 	.word	0x00002e00


	//   ....[2]....
        /*00c4*/ 	.word	0x00002ef0


	//----- nvinfo : EIATTR_MAX_THREADS
	.align		4
.L_11587:
        /*00c8*/ 	.byte	0x04, 0x05
        /*00ca*/ 	.short	(.L_11589 - .L_11588)
.L_11588:
        /*00cc*/ 	.word	0x00000100
        /*00d0*/ 	.word	0x00000001
        /*00d4*/ 	.word	0x00000001


	//----- nvinfo : EIATTR_CRS_STACK_SIZE
	.align		4
.L_11589:
        /*00d8*/ 	.byte	0x04, 0x1e
        /*00da*/ 	.short	(.L_11591 - .L_11590)
.L_11590:
        /*00dc*/ 	.word	0x00000000


	//----- nvinfo : EIATTR_CBANK_PARAM_SIZE
	.align		4
.L_11591:
        /*00e0*/ 	.byte	0x03, 0x19
        /*00e2*/ 	.short	0x0060


	//----- nvinfo : EIATTR_PARAM_CBANK
	.align		4
        /*00e4*/ 	.byte	0x04, 0x0a
        /*00e6*/ 	.short	(.L_11593 - .L_11592)
	.align		4
.L_11592:
        /*00e8*/ 	.word	index@(.nv.constant0._ZN18transformer_engine6detail38cast_transpose_fused_kernel_notalignedILb0ELb1ELb0EfNS_16CTDBiasDActParamIff6__halffEELi1ELi2ENS_5EmptyEXadL_ZNS_5dsiluIffEET_T0_RKS5_EEEEvT3_mmm)
        /*00ec*/ 	.short	0x0210
        /*00ee*/ 	.short	0x0060


	//----- nvinfo : EIATTR_SW_WAR
	.align		4
.L_11593:
        /*00f0*/ 	.byte	0x04, 0x36
        /*00f2*/ 	.short	(.L_11595 - .L_11594)
.L_11594:
        /*00f4*/ 	.word	0x00000008
.L_11595:


//--------------------- .nv.info._ZN18transformer_engine6detail38cast_transpose_fused_kernel_notalignedILb0ELb1ELb0EfNS_16CTDBiasDActParamIffffEELi1ELi1ENS_5EmptyEXadL_ZNS_5dsiluIffEET_T0_RKS4_EEEEvT3_mmm --------------------------
	.section	.nv.info._ZN18transformer_engine6detail38cast_transpose_fused_kernel_notalignedILb0ELb1ELb0EfNS_16CTDBiasDActParamIffffEELi1ELi1ENS_5EmptyEXadL_ZNS_5dsiluIffEET_T0_RKS4_EEEEvT3_mmm,"",@"SHT_CUDA_INFO"
	.sectionflags	@""
	.align	4


	//----- nvinfo : EIATTR_CUDA_API_VERSION
	.align		4
        /*0000*/ 	.byte	0x04, 0x37
        /*0002*/ 	.short	(.L_11597 - .L_11596)
.L_11596:
        /*0004*/ 	.word	0x00000082


	//----- nvinfo : EIATTR_KPARAM_INFO
	.align		4
.L_11597:
        /*0008*/ 	.byte	0x04, 0x17
        /*000a*/ 	.short	(.L_11599 - .L_11598)
.L_11598:
        /*000c*/ 	.word	0x00000000
        /*0010*/ 	.short	0x0003
        /*0012*/ 	.short	0x0058
        /*0014*/ 	.byte	0x00, 0xf0, 0x21, 0x00


	//----- nvinfo : EIATTR_KPARAM_INFO
	.align		4
.L_11599:
        /*0018*/ 	.byte	0x04, 0x17
        /*001a*/ 	.short	(.L_11601 - .L_11600)
.L_11600:
        /*001c*/ 	.word	0x00000000
        /*0020*/ 	.short	0x0002
        /*0022*/ 	.short	0x0050
        /*0024*/ 	.byte	0x00, 0xf0, 0x21, 0x00


	//----- nvinfo : EIATTR_KPARAM_INFO
	.align		4
.L_11601:
        /*0028*/ 	.byte	0x04, 0x17
        /*002a*/ 	.short	(.L_11603 - .L_11602)
.L_11602:
        /*002c*/ 	.word	0x00000000
        /*0030*/ 	.short	0x0001
        /*0032*/ 	.short	0x0048
        /*0034*/ 	.byte	0x00, 0xf0, 0x21, 0x00


	//----- nvinfo : EIATTR_KPARAM_INFO
	.align		4
.L_11603:
        /*0038*/ 	.byte	0x04, 0x17
        /*003a*/ 	.short	(.L_11605 - .L_11604)
.L_11604:
        /*003c*/ 	.word	0x00000000
        /*0040*/ 	.short	0x0000
        /*0042*/ 	.short	0x0000
        /*0044*/ 	.byte	0x00, 0xf0, 0x21, 0x01


	//----- nvinfo : EIATTR_SPARSE_MMA_MASK
	.align		4
.L_11605:
        /*0048*/ 	.byte	0x03, 0x50
        /*004a*/ 	.short	0x0000


	//----- nvinfo : EIATTR_MAXREG_COUNT
	.align		4
        /*004c*/ 	.byte	0x03, 0x1b
        /*004e*/ 	.short	0x00ff


	//----- nvinfo : EIATTR_NUM_BARRIERS
	.align		4
        /*0050*/ 	.byte	0x02, 0x4c
        /*0052*/ 	.byte	0x01
	.zero		1


	//----- nvinfo : EIATTR_MERCURY_ISA_VERSION
	.align		4
        /*0054*/ 	.byte	0x03, 0x5f
        /*0056*/ 	.short	0x0101


	//----- nvinfo : EIATTR_COOP_GROUP_MASK_REGIDS
	.align		4
        /*0058*/ 	.byte	0x04, 0x29
        /*005a*/ 	.short	(.L_11607 - .L_11606)


	//   ....[0]....
.L_11606:
        /*005c*/ 	.word	0xffffffff


	//   ....[1]....
        /*0060*/ 	.word	0xffffffff


	//   ....[2]....
        /*0064*/ 	.word	0xffffffff


	//   ....[3]....
        /*0068*/ 	.word	0xffffffff


	//   ....[4]....
        /*006c*/ 	.word	0xffffffff


	//   ....[5]....
        /*0070*/ 	.word	0xffffffff


	//   ....[6]....
        /*0074*/ 	.word	0xffffffff


	//   ....[7]....
        /*0078*/ 	.word	0xffffffff


	//   ....[8]....
        /*007c*/ 	.word	0x05000004


	//   ....[9]....
        /*0080*/ 	.word	0x05000004


	//   ....[10]....
        /*0084*/ 	.word	0x05000004


	//----- nvinfo : EIATTR_COOP_GROUP_INSTR_OFFSETS
	.align		4
.L_11607:
        /*0088*/ 	.byte	0x04, 0x28
        /*008a*/ 	.short	(.L_11609 - .L_11608)


	//   ....[0]....
.L_11608:
        /*008c*/ 	.word	0x00001eb0


	//   ....[1]....
        /*0090*/ 	.word	0x00001f10


	//   ....[2]....
        /*0094*/ 	.word	0x00001f50


	//   ....[3]....
        /*0098*/ 	.word	0x00001f80


	//   ....[4]....
        /*009c*/ 	.word	0x00001fb0


	//   ....[5]....
        /*00a0*/ 	.word	0x000020a0


	//   ....[6]....
        /*00a4*/ 	.word	0x000020c0


	//   ....[7]....
        /*00a8*/ 	.word	0x000020e0


	//   ....[8]....
        /*00ac*/ 	.word	0x000022f0


	//   ....[9]....
        /*00b0*/ 	.word	0x00002360


	//   ....[10]....
        /*00b4*/ 	.word	0x000023d0


	//----- nvinfo : EIATTR_EXIT_INSTR_OFFSETS
	.align		4
.L_11609:
        /*00b8*/ 	.byte	0x04, 0x1c
        /*00ba*/ 	.short	(.L_11611 - .L_11610)


	//   ....[0]....
.L_11610:
        /*00bc*/ 	.word	0x000000d0


	//   ....[1]....
        /*00c0*/ 	.word	0x000021b0


	//   ....[2]....
        /*00c4*/ 	.word	0x000022a0


	//----- nvinfo : EIATTR_MAX_THREADS
	.align		4
.L_11611:
        /*00c8*/ 	.byte	0x04, 0x05
        /*00ca*/ 	.short	(.L_11613 - .L_11612)
.L_11612:
        /*00cc*/ 	.word	0x00000100
        /*00d0*/ 	.word	0x00000001
        /*00d4*/ 	.word	0x00000001


	//----- nvinfo : EIATTR_CRS_STACK_SIZE
	.align		4
.L_11613:
        /*00d8*/ 	.byte	0x04, 0x1e
        /*00da*/ 	.short	(.L_11615 - .L_11614)
.L_11614:
        /*00dc*/ 	.word	0x00000000


	//----- nvinfo : EIATTR_CBANK_PARAM_SIZE
	.align		4
.L_11615:
        /*00e0*/ 	.byte	0x03, 0x19
        /*00e2*/ 	.short	0x0060


	//----- nvinfo : EIATTR_PARAM_CBANK
	.align		4
        /*00e4*/ 	.byte	0x04, 0x0a
        /*00e6*/ 	.short	(.L_11617 - .L_11616)
	.align		4
.L_11616:
        /*00e8*/ 	.word	index@(.nv.constant0._ZN18transformer_engine6detail38cast_transpose_fused_kernel_notalignedILb0ELb1ELb0EfNS_16CTDBiasDActParamIffffEELi1ELi1ENS_5EmptyEXadL_ZNS_5dsiluIffEET_T0_RKS4_EEEEvT3_mmm)
        /*00ec*/ 	.short	0x0210
        /*00ee*/ 	.short	0x0060


	//----- nvinfo : EIATTR_SW_WAR
	.align		4
.L_11617:
        /*00f0*/ 	.byte	0x04, 0x36
        /*00f2*/ 	.short	(.L_11619 - .L_11618)
.L_11618:
        /*00f4*/ 	.word	0x00000008
.L_11619:


//--------------------- .nv.info._ZN18transformer_engine6detail38cast_transpose_fused_kernel_notalignedILb0ELb0ELb1EfNS_16CTDBiasDActParamI13__nv_bfloat16S3_13__nv_fp8_e4m3fEELi4ELi8ENS_5EmptyEXadL_ZNS_4siluIffEET_T0_RKS6_EEEEvT3_mmm --------------------------
	.section	.nv.info._ZN18transformer_engine6detail38cast_transpose_fused_kernel_notalignedILb0ELb0ELb1EfNS_16CTDBiasDActParamI13__nv_bfloat16S3_13__nv_fp8_e4m3fEELi4ELi8ENS_5EmptyEXadL_ZNS_4siluIffEET_T0_RKS6_EEEEvT3_mmm,"",@"SHT_CUDA_INFO"
	.sectionflags	@""
	.align	4


	//----- nvinfo : EIATTR_CUDA_API_VERSION
	.align		4
        /*0000*/ 	.byte	0x04, 0x37
        /*0002*/ 	.short	(.L_11621 - .L_11620)
.L_11620:
        /*0004*/ 	.word	0x00000082


	//----- nvinfo : EIATTR_KPARAM_INFO
	.align		4
.L_11621:
        /*0008*/ 	.byte	0x04, 0x17
        /*000a*/ 	.short	(.L_11623 - .L_11622)
.L_11622:
        /*000c*/ 	.word	0x00000000
        /*0010*/ 	.short	0x0003
        /*0012*/ 	.short	0x0058
        /*0014*/ 	.byte	0x00, 0xf0, 0x21, 0x00


	//----- nvinfo : EIATTR_KPARAM_INFO
	.align		4
.L_11623:
        /*0018*/ 	.byte	0x04, 0x17
        /*001a*/ 	.short	(.L_11625 - .L_11624)
.L_11624:
        /*001c*/ 	.word	0x00000000
        /*0020*/ 	.short	0x0002
        /*0022*/ 	.short	0x0050
        /*0024*/ 	.byte	0x00, 0xf0, 0x21, 0x00


	//----- nvinfo : EIATTR_KPARAM_INFO
	.align		4
.L_11625:
        /*0028*/ 	.byte	0x04, 0x17
        /*002a*/ 	.short	(.L_11627 - .L_11626)
.L_11626:
        /*002c*/ 	.word	0x00000000
        /*0030*/ 	.short	0x0001
        /*0032*/ 	.short	0x0048
        /*0034*/ 	.byte	0x00, 0xf0, 0x21, 0x00


	//----- nvinfo : EIATTR_KPARAM_INFO
	.align		4
.L_11627:
        /*0038*/ 	.byte	0x04, 0x17
        /*003a*/ 	.short	(.L_11629 - .L_11628)
.L_11628:
        /*003c*/ 	.word	0x00000000
        /*0040*/ 	.short	0x0000
        /*0042*/ 	.short	0x0000
        /*0044*/ 	.byte	0x00, 0xf0, 0x21, 0x01


	//----- nvinfo : EIATTR_SPARSE_MMA_MASK
	.align		4
.L_11629:
        /*0048*/ 	.byte	0x03, 0x50
        /*004a*/ 	.short	0x0000


	//----- nvinfo : EIATTR_MAXREG_COUNT
	.align		4
        /*004c*/ 	.byte	0x03, 0x1b
        /*004e*/ 	.short	0x00ff


	//----- nvinfo : EIATTR_NUM_BARRIERS
	.align		4
        /*0050*/ 	.byte	0x02, 0x4c
        /*0052*/ 	.byte	0x01
	.zero		1


	//----- nvinfo : EIATTR_MERCURY_ISA_VERSION
	.align		4
        /*0054*/ 	.byte	0x03, 0x5f
        /*0056*/ 	.short	0x0101


	//----- nvinfo : EIATTR_COOP_GROUP_MASK_REGIDS
	.align		4
        /*0058*/ 	.byte	0x04, 0x29
        /*005a*/ 	.short	(.L_11631 - .L_11630)


	//   ....[0]....
.L_11630:
        /*005c*/ 	.word	0xffffffff


	//   ....[1]....
        /*0060*/ 	.word	0xffffffff


	//   ....[2]....
        /*0064*/ 	.word	0xffffffff


	//   ....[3]....
        /*0068*/ 	.word	0xffffffff


	//   ....[4]....
        /*006c*/ 	.word	0xffffffff


	//   ....[5]....
        /*0070*/ 	.word	0xffffffff


	//   ....[6]....
        /*0074*/ 	.word	0xffffffff


	//   ....[7]....
        /*0078*/ 	.word	0xffffffff


	//   ....[8]....
        /*007c*/ 	.word	0x05000004


	//   ....[9]....
        /*0080*/ 	.word	0x05000004


	//   ....[10]....
        /*0084*/ 	.word	0x05000004


	//----- nvinfo : EIATTR_COOP_GROUP_INSTR_OFFSETS
	.align		4
.L_11631:
        /*0088*/ 	.byte	0x04, 0x28
        /*008a*/ 	.short	(.L_11633 - .L_11632)


	//   ....[0]....
.L_11632:
        /*008c*/ 	.word	0x00016000


	//   ....[1]....
        /*0090*/ 	.word	0x00016060


	//   ....[2]....
        /*0094*/ 	.word	0x000160a0


	//   ....[3]....
        /*0098*/ 	.word	0x000160d0


	//   ....[4]....
        /*009c*/ 	.word	0x00016100


	//   ....[5]....
        /*00a0*/ 	.word	0x000161f0


	//   ....[6]....
        /*00a4*/ 	.word	0x00016210


	//   ....[7]....
        /*00a8*/ 	.word	0x00016230


	//   ....[8]....
        /*00ac*/ 	.word	0x00016450


	//   ....[9]....
        /*00b0*/ 	.word	0x000164c0


	//   ....[10]....
        /*00b4*/ 	.word	0x00016530


	//----- nvinfo : EIATTR_EXIT_INSTR_OFFSETS
	.align		4
.L_11633:
        /*00b8*/ 	.byte	0x04, 0x1c
        /*00ba*/ 	.short	(.L_11635 - .L_11634)


	//   ....[0]....
.L_11634:
        /*00bc*/ 	.word	0x000000d0


	//   ....[1]....
        /*00c0*/ 	.word	0x00016310


	//   ....[2]....
        /*00c4*/ 	.word	0x00016400


	//----- nvinfo : EIATTR_MAX_THREADS
	.align		4
.L_11635:
        /*00c8*/ 	.byte	0x04, 0x05
        /*00ca*/ 	.short	(.L_11637 - .L_11636)
.L_11636:
        /*00cc*/ 	.word	0x00000100
        /*00d0*/ 	.word	0x00000001
        /*00d4*/ 	.word	0x00000001


	//----- nvinfo : EIATTR_CRS_STACK_SIZE
	.align		4
.L_11637:
        /*00d8*/ 	.byte	0x04, 0x1e
        /*00da*/ 	.short	(.L_11639 - .L_11638)
.L_11638:
        /*00dc*/ 	.word	0x00000000


	//----- nvinfo : EIATTR_CBANK_PARAM_SIZE
	.align		4
.L_11639:
        /*00e0*/ 	.byte	0x03, 0x19
        /*00e2*/ 	.short	0x0060


	//----- nvinfo : EIATTR_PARAM_CBANK
	.align		4
        /*00e4*/ 	.byte	0x04, 0x0a
        /*00e6*/ 	.short	(.L_11641 - .L_11640)
	.align		4
.L_11640:
        /*00e8*/ 	.word	index@(.nv.constant0._ZN18transformer_engine6detail38cast_transpose_fused_kernel_notalignedILb0ELb0ELb1EfNS_16CTDBiasDActParamI13__nv_bfloat16S3_13__nv_fp8_e4m3fEELi4ELi8ENS_5EmptyEXadL_ZNS_4siluIffEET_T0_RKS6_EEEEvT3_mmm)
        /*00ec*/ 	.short	0x0210
        /*00ee*/ 	.short	0x0060


	//----- nvinfo : EIATTR_SW_WAR
	.align		4
.L_11641:
        /*00f0*/ 	.byte	0x04, 0x36
        /*00f2*/ 	.short	(.L_11643 - .L_11642)
.L_11642:
        /*00f4*/ 	.word	0x00000008
.L_11643:


//--------------------- .nv.info._ZN18transformer_engine6detail38cast_transpose_fused_kernel_notalignedILb0ELb0ELb1EfNS_16CTDBiasDActParamI13__nv_bfloat16S3_13__nv_fp8_e5m2fEELi4ELi8ENS_5EmptyEXadL_ZNS_4siluIffEET_T0_RKS6_EEEEvT3_mmm --------------------------
	.section	.nv.info._ZN18transformer_engine6detail38cast_transpose_fused_kernel_notalignedILb0ELb0ELb1EfNS_16CTDBiasDActParamI13__nv_bfloat16S3_13__nv_fp8_e5m2fEELi4ELi8ENS_5EmptyEXadL_ZNS_4siluIffEET_T0_RKS6_EEEEvT3_mmm,"",@"SHT_CUDA_INFO"
	.sectionflags	@""
	.align	4


	//----- nvinfo : EIATTR_CUDA_API_VERSION
	.align		4
        /*0000*/ 	.byte	0x04, 0x37
        /*0002*/ 	.short	(.L_11645 - .L_11644)
.L_11644:
        /*0004*/ 	.word	0x00000082


	//----- nvinfo : EIATTR_KPARAM_INFO
	.align		4
.L_11645:
        /*0008*/ 	.byte	0x04, 0x17
        /*000a*/ 	.short	(.L_11647 - .L_11646)
.L_11646:
        /*000c*/ 	.word	0x00000000
        /*0010*/ 	.short	0x0003
        /*0012*/ 	.short	0x0058
        /*0014*/ 	.byte	0x00, 0xf0, 0x21, 0x00


	//----- nvinfo : EIATTR_KPARAM_INFO
	.align		4
.L_11647:
        /*0018*/ 	.byte	0x04, 0x17
        /*001a*/ 	.short	(.L_11649 - .L_11648)
.L_11648:
        /*001c*/ 	.word	0x00000000
        /*0020*/ 	.short	0x0002
        /*0022*/ 	.short	0x0050
        /*0024*/ 	.byte	0x00, 0xf0, 0x21, 0x00


	//----- nvinfo : EIATTR_KPARAM_INFO
	.align		4
.L_11649:
        /*0028*/ 	.byte	0x04, 0x17
        /*002a*/ 	.short	(.L_11651 - .L_11650)
.L_11650:
        /*002c*/ 	.word	0x00000000
        /*0030*/ 	.short	0x0001
        /*0032*/ 	.short	0x0048
        /*0034*/ 	.byte	0x00, 0xf0, 0x21, 0x00


	//----- nvinfo : EIATTR_KPARAM_INFO
	.align		4
.L_11651:
        /*0038*/ 	.byte	0x04, 0x17
        /*003a*/ 	.short	(.L_11653 - .L_11652)
.L_11652:
        /*003c*/ 	.word	0x00000000
        /*0040*/ 	.short	0x0000
        /*0042*/ 	.short	0x0000
        /*0044*/ 	.byte	0x00, 0xf0, 0x21, 0x01


	//----- nvinfo : EIATTR_SPARSE_MMA_MASK
	.align		4
.L_11653:
        /*0048*/ 	.byte	0x03, 0x50
        /*004a*/ 	.short	0x0000


	//----- nvinfo : EIATTR_MAXREG_COUNT
	.align		4
        /*004c*/ 	.byte	0x03, 0x1b
        /*004e*/ 	.short	0x00ff


	//----- nvinfo : EIATTR_NUM_BARRIERS
	.align		4
        /*0050*/ 	.byte	0x02, 0x4c
        /*0052*/ 	.byte	0x01
	.zero		1


	//----- nvinfo : EIATTR_MERCURY_ISA_VERSION
	.align		4
        /*0054*/ 	.byte	0x03, 0x5f
        /*0056*/ 	.short	0x0101


	//----- nvinfo : EIATTR_COOP_GROUP_MASK_REGIDS
	.align		4
        /*0058*/ 	.byte	0x04, 0x29
        /*005a*/ 	.short	(.L_11655 - .L_11654)


	//   ....[0]....
.L_11654:
        /*005c*/ 	.word	0xffffffff


	//   ....[1]....
        /*0060*/ 	.word	0xffffffff


	//   ....[2]....
        /*0064*/ 	.word	0xffffffff


	//   ....[3]....
        /*0068*/ 	.word	0xffffffff


	//   ....[4]....
        /*006c*/ 	.word	0xffffffff


	//   ....[5]....
        /*0070*/ 	.word	0xffffffff


	//   ....[6]....
        /*0074*/ 	.word	0xffffffff


	//   ....[7]....
        /*0078*/ 	.word	0xffffffff


	//   ....[8]....
        /*007c*/ 	.word	0x05000004


	//   ....[9]....
        /*0080*/ 	.word	0x05000004


	//   ....[10]....
        /*0084*/ 	.word	0x05000004


	//----- nvinfo : EIATTR_COOP_GROUP_INSTR_OFFSETS
	.align		4
.L_11655:
        /*0088*/ 	.byte	0x04, 0x28
        /*008a*/ 	.short	(.L_11657 - .L_11656)


	//   ....[0]....
.L_11656:
        /*008c*/ 	.word	0x00016000


	//   ....[1]....
        /*0090*/ 	.word	0x00016060


	//   ....[2]....
        /*0094*/ 	.word	0x000160a0


	//   ....[3]....
        /*0098*/ 	.word	0x000160d0


	//   ....[4]....
        /*009c*/ 	.word	0x00016100


	//   ....[5]....
        /*00a0*/ 	.word	0x000161f0


	//   ....[6]....
        /*00a4*/ 	.word	0x00016210


	//   ....[7]....
        /*00a8*/ 	.word	0x00016230


	//   ....[8]....
        /*00ac*/ 	.word	0x00016450


	//   ....[9]....
        /*00b0*/ 	.word	0x000164c0


	//   ....[10]....
        /*00b4*/ 	.word	0x00016530


	//----- nvinfo : EIATTR_EXIT_INSTR_OFFSETS
	.align		4
.L_11657:
        /*00b8*/ 	.byte	0x04, 0x1c
        /*00ba*/ 	.short	(.L_11659 - .L_11658)


	//   ....[0]....
.L_11658:
        /*00bc*/ 	.word	0x000000d0


	//   ....[1]....
        /*00c0*/ 	.word	0x00016310


	//   ....[2]....
        /*00c4*/ 	.word	0x00016400


	//----- nvinfo : EIATTR_MAX_THREADS
	.align		4
.L_11659:
        /*00c8*/ 	.byte	0x04, 0x05
        /*00ca*/ 	.short	(.L_11661 - .L_11660)
.L_11660:
        /*00cc*/ 	.word	0x00000100
        /*00d0*/ 	.word	0x00000001
        /*00d4*/ 	.word	0x00000001


	//----- nvinfo : EIATTR_CRS_STACK_SIZE
	.align		4
.L_11661:
        /*00d8*/ 	.byte	0x04, 0x1e
        /*00da*/ 	.short	(.L_11663 - .L_11662)
.L_11662:
        /*00dc*/ 	.word	0x00000000


	//----- nvinfo : EIATTR_CBANK_PARAM_SIZE
	.align		4
.L_11663:
        /*00e0*/ 	.byte	0x03, 0x19
        /*00e2*/ 	.short	0x0060


	//----- nvinfo : EIATTR_PARAM_CBANK
	.align		4
        /*00e4*/ 	.byte	0x04, 0x0a
        /*00e6*/ 	.short	(.L_11665 - .L_11664)
	.align		4
.L_11664:
        /*00e8*/ 	.word	index@(.nv.constant0._ZN18transformer_engine6detail38cast_transpose_fused_kernel_notalignedILb0ELb0ELb1EfNS_16CTDBiasDActParamI13__nv_bfloat16S3_13__nv_fp8_e5m2fEELi4ELi8ENS_5EmptyEXadL_ZNS_4siluIffEET_T0_RKS6_EEEEvT3_mmm)
        /*00ec*/ 	.short	0x0210
        /*00ee*/ 	.short	0x0060


	//----- nvinfo : EIATTR_SW_WAR
	.align		4
.L_11665:
        /*00f0*/ 	.byte	0x04, 0x36
        /*00f2*/ 	.short	(.L_11667 - .L_11666)
.L_11666:
        /*00f4*/ 	.word	0x00000008
.L_11667:


//--------------------- .nv.info._ZN18transformer_engine6detail38cast_transpose_fused_kernel_notalignedILb0ELb0ELb1EfNS_16CTDBiasDActParamI13__nv_bfloat16S3_S3_fEELi4ELi4ENS_5EmptyEXadL_ZNS_4siluIffEET_T0_RKS5_EEEEvT3_mmm --------------------------
	.section	.nv.info._ZN18transformer_engine6detail38cast_transpose_fused_kernel_notalignedILb0ELb0ELb1EfNS_16CTDBiasDActParamI13__nv_bfloat16S3_S3_fEELi4ELi4ENS_5EmptyEXadL_ZNS_4siluIffEET_T0_RKS5_EEEEvT3_mmm,"",@"SHT_CUDA_INFO"
	.sectionflags	@""
	.align	4


	//----- nvinfo : EIATTR_CUDA_API_VERSION
	.align		4
        /*0000*/ 	.byte	0x04, 0x37
        /*0002*/ 	.short	(.L_11669 - .L_11668)
.L_11668:
        /*0004*/ 	.word	0x00000082


	//----- nvinfo : EIATTR_KPARAM_INFO
	.align		4
.L_11669:
        /*0008*/ 	.byte	0x04, 0x17
        /*000a*/ 	.short	(.L_11671 - .L_11670)
.L_11670:
        /*000c*/ 	.word	0x00000000
        /*0010*/ 	.short	0x0003
        /*0012*/ 	.short	0x0058
        /*0014*/ 	.byte	0x00, 0xf0, 0x21, 0x00


	//----- nvinfo : EIATTR_KPARAM_INFO
	.align		4
.L_11671:
        /*0018*/ 	.byte	0x04, 0x17
        /*001a*/ 	.short	(.L_11673 - .L_11672)
.L_11672:
        /*001c*/ 	.word	0x00000000
        /*0020*/ 	.short	0x0002
        /*0022*/ 	.short	0x0050
        /*0024*/ 	.byte	0x00, 0xf0, 0x21, 0x00


	//----- nvinfo : EIATTR_KPARAM_INFO
	.align		4
.L_11673:
        /*0028*/ 	.byte	0x04, 0x17
        /*002a*/ 	.short	(.L_11675 - .L_11674)
.L_11674:
        /*002c*/ 	.word	0x00000000
        /*0030*/ 	.short	0x0001
        /*0032*/ 	.short	0x0048
        /*0034*/ 	.byte	0x00, 0xf0, 0x21, 0x00


	//----- nvinfo : EIATTR_KPARAM_INFO
	.align		4
.L_11675:
        /*0038*/ 	.byte	0x04, 0x17
        /*003a*/ 	.short	(.L_11677 - .L_11676)
.L_11676:
        /*003c*/ 	.word	0x00000000
        /*0040*/ 	.short	0x0000
        /*0042*/ 	.short	0x0000
        /*0044*/ 	.byte	0x00, 0xf0, 0x21, 0x01


	//----- nvinfo : EIATTR_SPARSE_MMA_MASK
	.align		4
.L_11677:
        /*0048*/ 	.byte	0x03, 0x50
        /*004a*/ 	.short	0x0000


	//----- nvinfo : EIATTR_MAXREG_COUNT
	.align		4
        /*004c*/ 	.byte	0x03, 0x1b
        /*004e*/ 	.short	0x00ff


	//----- nvinfo : EIATTR_NUM_BARRIERS
	.align		4
        /*0050*/ 	.byte	0x02, 0x4c
        /*0052*/ 	.byte	0x01
	.zero		1


	//----- nvinfo : EIATTR_MERCURY_ISA_VERSION
	.align		4
        /*0054*/ 	.byte	0x03, 0x5f
        /*0056*/ 	.short	0x0101


	//----- nvinfo : EIATTR_COOP_GROUP_MASK_REGIDS
	.align		4
        /*0058*/ 	.byte	0x04, 0x29
        /*005a*/ 	.short	(.L_11679 - .L_11678)


	//   ....[0]....
.L_11678:
        /*005c*/ 	.word	0xffffffff


	//   ....[1]....
        /*0060*/ 	.word	0xffffffff


	//   ....[2]....
        /*0064*/ 	.word	0xffffffff


	//   ....[3]....
        /*0068*/ 	.word	0xffffffff


	//   ....[4]....
        /*006c*/ 	.word	0xffffffff


	//   ....[5]....
        /*0070*/ 	.word	0xffffffff


	//   ....[6]....
        /*0074*/ 	.word	0xffffffff


	//   ....[7]....
        /*0078*/ 	.word	0xffffffff


	//   ....[8]....
        /*007c*/ 	.word	0x05000004


	//   ....[9]....
        /*0080*/ 	.word	0x05000004


	//   ....[10]....
        /*0084*/ 	.word	0x05000004


	//----- nvinfo : EIATTR_COOP_GROUP_INSTR_OFFSETS
	.align		4
.L_11679:
        /*0088*/ 	.byte	0x04, 0x28
        /*008a*/ 	.short	(.L_11681 - .L_11680)


	//   ....[0]....
.L_11680:
        /*008c*/ 	.word	0x0000beb0


	//   ....[1]....
        /*0090*/ 	.word	0x0000bf20


	//   ....[2]....
        /*0094*/ 	.word	0x0000bf70


	//   ....[3]....
        /*0098*/ 	.word	0x0000bf90


	//   ....[4]....
        /*009c*/ 	.word	0x0000bfb0


	//   ....[5]....
        /*00a0*/ 	.word	0x0000c0a0


	//   ....[6]....
        /*00a4*/ 	.word	0x0000c0c0


	//   ....[7]....
        /*00a8*/ 	.word	0x0000c0e0


	//   ....[8]....
        /*00ac*/ 	.word	0x0000c300


	//   ....[9]....
        /*00b0*/ 	.word	0x0000c370


	//   ....[10]....
        /*00b4*/ 	.word	0x0000c3e0


	//----- nvinfo : EIATTR_EXIT_INSTR_OFFSETS
	.align		4
.L_11681:
        /*00b8*/ 	.byte	0x04, 0x1c
        /*00ba*/ 	.short	(.L_11683 - .L_11682)


	//   ....[0]....
.L_11682:
        /*00bc*/ 	.word	0x000000d0


	//   ....[1]....
        /*00c0*/ 	.word	0x0000c1c0


	//   ....[2]....
        /*00c4*/ 	.word	0x0000c2b0


	//----- nvinfo : EIATTR_MAX_THREADS
	.align		4
.L_11683:
        /*00c8*/ 	.byte	0x04, 0x05
        /*00ca*/ 	.short	(.L_11685 - .L_11684)
.L_11684:
        /*00cc*/ 	.word	0x00000100
        /*00d0*/ 	.word	0x00000001
        /*00d4*/ 	.word	0x00000001


	//----- nvinfo : EIATTR_CRS_STACK_SIZE
	.align		4
.L_11685:
        /*00d8*/ 	.byte	0x04, 0x1e
        /*00da*/ 	.short	(.L_11687 - .L_11686)
.L_11686:
        /*00dc*/ 	.word	0x00000000


	//----- nvinfo : EIATTR_CBANK_PARAM_SIZE
	.align		4
.L_11687:
        /*00e0*/ 	.byte	0x03, 0x19
        /*00e2*/ 	.short	0x0060


	//----- nvinfo : EIATTR_PARAM_CBANK
	.align		4
        /*00e4*/ 	.byte	0x04, 0x0a
        /*00e6*/ 	.short	(.L_11689 - .L_11688)
	.align		4
.L_11688:
        /*00e8*/ 	.word	index@(.nv.constant0._ZN18transformer_engine6detail38cast_transpose_fused_kernel_notalignedILb0ELb0ELb1EfNS_16CTDBiasDActParamI13__nv_bfloat16S3_S3_fEELi4ELi4ENS_5EmptyEXadL_ZNS_4siluIffEET_T0_RKS5_EEEEvT3_mmm)
        /*00ec*/ 	.short	0x0210
        /*00ee*/ 	.short	0x0060


	//----- nvinfo : EIATTR_SW_WAR
	.align		4
.L_11689:
        /*00f0*/ 	.byte	0x04, 0x36
        /*00f2*/ 	.short	(.L_11691 - .L_11690)
.L_11690:
        /*00f4*/ 	.word	0x00000008
.L_11691:


//--------------------- .nv.info._ZN18transformer_engine6detail38cast_transpose_fused_kernel_notalignedILb0ELb0ELb1EfNS_16CTDBiasDActParamI13__nv_bfloat16S3_6__halffEELi4ELi4ENS_5EmptyEXadL_ZNS_4siluIffEET_T0_RKS6_EEEEvT3_mmm --------------------------
	.section	.nv.info._ZN18transformer_engine6detail38cast_transpose_fused_kernel_notalignedILb0ELb0ELb1EfNS_16CTDBiasDActParamI13__nv_bfloat16S3_6__halffEELi4ELi4ENS_5EmptyEXadL_ZNS_4siluIffEET_T0_RKS6_EEEEvT3_mmm,"",@"SHT_CUDA_INFO"
	.sectionflags	@""
	.align	4


	//----- nvinfo : EIATTR_CUDA_API_VERSION
	.align		4
        /*0000*/ 	.byte	0x04, 0x37
        /*0002*/ 	.short	(.L_11693 - .L_11692)
.L_11692:
        /*0004*/ 	.word	0x00000082


	//----- nvinfo : EIATTR_KPARAM_INFO
	.align		4
.L_11693:
        /*0008*/ 	.byte	0x04, 0x17
        /*000a*/ 	.short	(.L_11695 - .L_11694)
.L_11694:
        /*000c*/ 	.word	0x00000000
        /*0010*/ 	.short	0x0003
        /*0012*/ 	.short	0x0058
        /*0014*/ 	.byte	0x00, 0xf0, 0x21, 0x00


	//----- nvinfo : EIATTR_KPARAM_INFO
	.align		4
.L_11695:
        /*0018*/ 	.byte	0x04, 0x17
        /*001a*/ 	.short	(.L_11697 - .L_11696)
.L_11696:
        /*001c*/ 	.word	0x00000000
        /*0020*/ 	.short	0x0002
        /*0022*/ 	.short	0x0050
        /*0024*/ 	.byte	0x00, 0xf0, 0x21, 0x00


	//----- nvinfo : EIATTR_KPARAM_INFO
	.align		4
.L_11697:
        /*0028*/ 	.byte	0x04, 0x17
        /*002a*/ 	.short	(.L_11699 - .L_11698)
.L_11698:
        /*002c*/ 	.word	0x00000000
        /*0030*/ 	.short	0x0001
        /*0032*/ 	.short	0x0048
        /*0034*/ 	.byte	0x00, 0xf0, 0x21, 0x00


	//----- nvinfo : EIATTR_KPARAM_INFO
	.align		4
.L_11699:
        /*0038*/ 	.byte	0x04, 0x17
        /*003a*/ 	.short	(.L_11701 - .L_11700)
.L_11700:
        /*003c*/ 	.word	0x00000000
        /*0040*/ 	.short	0x0000
        /*0042*/ 	.short	0x0000
        /*0044*/ 	.byte	0x00, 0xf0, 0x21, 0x01


	//----- nvinfo : EIATTR_SPARSE_MMA_MASK
	.align		4
.L_11701:
        /*0048*/ 	.byte	0x03, 0x50
        /*004a*/ 	.short	0x0000


	//----- nvinfo : EIATTR_MAXREG_COUNT
	.align		4
        /*004c*/ 	.byte	0x03, 0x1b
        /*004e*/ 	.short	0x00ff


	//----- nvinfo : EIATTR_NUM_BARRIERS
	.align		4
        /*0050*/ 	.byte	0x02, 0x4c
        /*0052*/ 	.byte	0x01
	.zero		1


	//----- nvinfo : EIATTR_MERCURY_ISA_VERSION
	.align		4
        /*0054*/ 	.byte	0x03, 0x5f
        /*0056*/ 	.short	0x0101


	//----- nvinfo : EIATTR_COOP_GROUP_MASK_REGIDS
	.align		4
        /*0058*/ 	.byte	0x04, 0x29
        /*005a*/ 	.short	(.L_11703 - .L_11702)


	//   ....[0]....
.L_11702:
        /*005c*/ 	.word	0xffffffff


	//   ....[1]....
        /*0060*/ 	.word	0xffffffff


	//   ....[2]....
        /*0064*/ 	.word	0xffffffff


	//   ....[3]....
        /*0068*/ 	.word	0xffffffff


	//   ....[4]....
        /*006c*/ 	.word	0xffffffff


	//   ....[5]....
        /*0070*/ 	.word	0xffffffff


	//   ....[6]....
        /*0074*/ 	.word	0xffffffff


	//   ....[7]....
        /*0078*/ 	.word	0xffffffff


	//   ....[8]....
        /*007c*/ 	.word	0x05000004


	//   ....[9]....
        /*0080*/ 	.word	0x05000004


	//   ....[10]....
        /*0084*/ 	.word	0x05000004


	//----- nvinfo : EIATTR_COOP_GROUP_INSTR_OFFSETS
	.align		4
.L_11703:
        /*0088*/ 	.byte	0x04, 0x28
        /*008a*/ 	.short	(.L_11705 - .L_11704)


	//   ....[0]....
.L_11704:
        /*008c*/ 	.word	0x0000beb0


	//   ....[1]....
        /*0090*/ 	.word	0x0000bf20


	//   ....[2]....
        /*0094*/ 	.word	0x0000bf70


	//   ....[3]....
        /*0098*/ 	.word	0x0000bf90


	//   ....[4]....
        /*009c*/ 	.word	0x0000bfb0


	//   ....[5]....
        /*00a0*/ 	.word	0x0000c0a0


	//   ....[6]....
        /*00a4*/ 	.word	0x0000c0c0


	//   ....[7]....
        /*00a8*/ 	.word	0x0000c0e0


	//   ....[8]....
        /*00ac*/ 	.word	0x0000c300


	//   ....[9]....
        /*00b0*/ 	.word	0x0000c370


	//   ....[10]....
        /*00b4*/ 	.word	0x0000c3e0


	//----- nvinfo : EIATTR_EXIT_INSTR_OFFSETS
	.align		4
.L_11705:
        /*00b8*/ 	.byte	0x04, 0x1c
        /*00ba*/ 	.short	(.L_11707 - .L_11706)


	//   ....[0]....
.L_11706:
        /*00bc*/ 	.word	0x000000d0


	//   ....[1]....
        /*00c0*/ 	.word	0x0000c1c0


	//   ....[2]....
        /*00c4*/ 	.word	0x0000c2b0


	//----- nvinfo : EIATTR_MAX_THREADS
	.align		4
.L_11707:
        /*00c8*/ 	.byte	0x04, 0x05
        /*00ca*/ 	.short	(.L_11709 - .L_11708)
.L_11708:
        /*00cc*/ 	.word	0x00000100
        /*00d0*/ 	.word	0x00000001
        /*00d4*/ 	.word	0x00000001


	//----- nvinfo : EIATTR_CRS_STACK_SIZE
	.align		4
.L_11709:
        /*00d8*/ 	.byte	0x04, 0x1e
        /*00da*/ 	.short	(.L_11711 - .L_11710)
.L_11710:
        /*00dc*/ 	.word	0x00000000


	//----- nvinfo : EIATTR_CBANK_PARAM_SIZE
	.align		4
.L_11711:
        /*00e0*/ 	.byte	0x03, 0x19
        /*00e2*/ 	.short	0x0060


	//----- nvinfo : EIATTR_PARAM_CBANK
	.align		4
        /*00e4*/ 	.byte	0x04, 0x0a
        /*00e6*/ 	.short	(.L_11713 - .L_11712)
	.align		4
.L_11712:
        /*00e8*/ 	.word	index@(.nv.constant0._ZN18transformer_engine6detail38cast_transpose_fused_kernel_notalignedILb0ELb0ELb1EfNS_16CTDBiasDActParamI13__nv_bfloat16S3_6__halffEELi4ELi4ENS_5EmptyEXadL_ZNS_4siluIffEET_T0_RKS6_EEEEvT3_mmm)
        /*00ec*/ 	.short	0x0210
        /*00ee*/ 	.short	0x0060


	//----- nvinfo : EIATTR_SW_WAR
	.align		4
.L_11713:
        /*00f0*/ 	.byte	0x04, 0x36
        /*00f2*/ 	.short	(.L_11715 - .L_11714)
.L_11714:
        /*00f4*/ 	.word	0x00000008
.L_11715:


//--------------------- .nv.info._ZN18transformer_engine6detail38cast_transpose_fused_kernel_notalignedILb0ELb0ELb1EfNS_16CTDBiasDActParamI13__nv_bfloat16S3_ffEELi4ELi2ENS_5EmptyEXadL_ZNS_4siluIffEET_T0_RKS5_EEEEvT3_mmm --------------------------
	.section	.nv.info._ZN18transformer_engine6detail38cast_transpose_fused_kernel_notalignedILb0ELb0ELb1EfNS_16CTDBiasDActParamI13__nv_bfloat16S3_ffEELi4ELi2ENS_5EmptyEXadL_ZNS_4siluIffEET_T0_RKS5_EEEEvT3_mmm,"",@"SHT_CUDA_INFO"
	.sectionflags	@""
	.align	4


	//----- nvinfo : EIATTR_CUDA_API_VERSION
	.align		4
        /*0000*/ 	.byte	0x04, 0x37
        /*0002*/ 	.short	(.L_11717 - .L_11716)
.L_11716:
        /*0004*/ 	.word	0x00000082


	//----- nvinfo : EIATTR_KPARAM_INFO
	.align		4
.L_11717:
        /*0008*/ 	.byte	0x04, 0x17
        /*000a*/ 	.short	(.L_11719 - .L_11718)
.L_11718:
        /*000c*/ 	.word	0x00000000
        /*0010*/ 	.short	0x0003
        /*0012*/ 	.short	0x0058
        /*0014*/ 	.byte	0x00, 0xf0, 0x21, 0x00


	//----- nvinfo : EIATTR_KPARAM_INFO
	.align		4
.L_11719:
        /*0018*/ 	.byte	0x04, 0x17
        /*001a*/ 	.short	(.L_11721 - .L_11720)
.L_11720:
        /*001c*/ 	.word	0x00000000
        /*0020*/ 	.short	0x0002
        /*0022*/ 	.short	0x0050
        /*0024*/ 	.byte	0x00, 0xf0, 0x21, 0x00


	//----- nvinfo : EIATTR_KPARAM_INFO
	.align		4
.L_11721:
        /*0028*/ 	.byte	0x04, 0x17
        /*002a*/ 	.short	(.L_11723 - .L_11722)
.L_11722:
        /*002c*/ 	.word	0x00000000
        /*0030*/ 	.short	0x0001
        /*0032*/ 	.short	0x0048
        /*0034*/ 	.byte	0x00, 0xf0, 0x21, 0x00


	//----- nvinfo : EIATTR_KPARAM_INFO
	.align		4
.L_11723:
        /*0038*/ 	.byte	0x04, 0x17
        /*003a*/ 	.short	(.L_11725 - .L_11724)
.L_11724:
        /*003c*/ 	.word	0x00000000
        /*0040*/ 	.short	0x0000
        /*0042*/ 	.short	0x0000
        /*0044*/ 	.byte	0x00, 0xf0, 0x21, 0x01


	//----- nvinfo : EIATTR_SPARSE_MMA_MASK
	.align		4
.L_11725:
        /*0048*/ 	.byte	0x03, 0x50
        /*004a*/ 	.short	0x0000


	//----- nvinfo : EIATTR_MAXREG_COUNT
	.align		4
        /*004c*/ 	.byte	0x03, 0x1b
        /*004e*/ 	.short	0x00ff


	//----- nvinfo : EIATTR_NUM_BARRIERS
	.align		4
        /*0050*/ 	.byte	0x02, 0x4c
        /*0052*/ 	.byte	0x01
	.zero		1


	//----- nvinfo : EIATTR_MERCURY_ISA_VERSION
	.align		4
        /*0054*/ 	.byte	0x03, 0x5f
        /*0056*/ 	.short	0x0101


	//----- nvinfo : EIATTR_COOP_GROUP_MASK_REGIDS
	.align		4
        /*0058*/ 	.byte	0x04, 0x29
        /*005a*/ 	.short	(.L_11727 - .L_11726)


	//   ....[0]....
.L_11726:
        /*005c*/ 	.word	0xffffffff


	//   ....[1]....
        /*0060*/ 	.word	0xffffffff


	//   ....[2]....
        /*0064*/ 	.word	0xffffffff


	//   ....[3]....
        /*0068*/ 	.word	0xffffffff


	//   ....[4]....
        /*006c*/ 	.word	0xffffffff


	//   ....[5]....
        /*0070*/ 	.word	0xffffffff


	//   ....[6]....
        /*0074*/ 	.word	0xffffffff


	//   ....[7]....
        /*0078*/ 	.word	0xffffffff


	//   ....[8]....
        /*007c*/ 	.word	0x05000004


	//   ....[9]....
        /*0080*/ 	.word	0x05000004


	//   ....[10]....
        /*0084*/ 	.word	0x05000004


	//----- nvinfo : EIATTR_COOP_GROUP_INSTR_OFFSETS
	.align		4
.L_11727:
        /*0088*/ 	.byte	0x04, 0x28
        /*008a*/ 	.short	(.L_11729 - .L_11728)


	//   ....[0]....
.L_11728:
        /*008c*/ 	.word	0x00006eb0


	//   ....[1]....
        /*0090*/ 	.word	0x00006f10


	//   ....[2]....
        /*0094*/ 	.word	0x00006f60


	//   ....[3]....
        /*0098*/ 	.word	0x00006f90


	//   ....[4]....
        /*009c*/ 	.word	0x00006fb0


	//   ....[5]....
        /*00a0*/ 	.word	0x000070a0


	//   ....[6]....
        /*00a4*/ 	.word	0x000070c0


	//   ....[7]....
        /*00a8*/ 	.word	0x000070e0


	//   ....[8]....
        /*00ac*/ 	.word	0x00007300


	//   ....[9]....
        /*00b0*/ 	.word	0x00007370


	//   ....[10]....
        /*00b4*/ 	.word	0x000073e0


	//----- nvinfo : EIATTR_EXIT_INSTR_OFFSETS
	.align		4
.L_11729:
        /*00b8*/ 	.byte	0x04, 0x1c
        /*00ba*/ 	.short	(.L_11731 - .L_11730)


	//   ....[0]....
.L_11730:
        /*00bc*/ 	.word	0x000000d0


	//   ....[1]....
        /*00c0*/ 	.word	0x000071c0


	//   ....[2]....
        /*00c4*/ 	.word	0x000072b0


	//----- nvinfo : EIATTR_MAX_THREADS
	.align		4
.L_11731:
        /*00c8*/ 	.byte	0x04, 0x05
        /*00ca*/ 	.short	(.L_11733 - .L_11732)
.L_11732:
        /*00cc*/ 	.word	0x00000100
        /*00d0*/ 	.word	0x00000001
        /*00d4*/ 	.word	0x00000001


	//----- nvinfo : EIATTR_CRS_STACK_SIZE
	.align		4
.L_11733:
        /*00d8*/ 	.byte	0x04, 0x1e
        /*00da*/ 	.short	(.L_11735 - .L_11734)
.L_11734:
        /*00dc*/ 	.word	0x00000000


	//----- nvinfo : EIATTR_CBANK_PARAM_SIZE
	.align		4
.L_11735:
        /*00e0*/ 	.byte	0x03, 0x19
        /*00e2*/ 	.short	0x0060


	//----- nvinfo : EIATTR_PARAM_CBANK
	.align		4
        /*00e4*/ 	.byte	0x04, 0x0a
        /*00e6*/ 	.short	(.L_11737 - .L_11736)
	.align		4
.L_11736:
        /*00e8*/ 	.word	index@(.nv.constant0._ZN18transformer_engine6detail38cast_transpose_fused_kernel_notalignedILb0ELb0ELb1EfNS_16CTDBiasDActParamI13__nv_bfloat16S3_ffEELi4ELi2ENS_5EmptyEXadL_ZNS_4siluIffEET_T0_RKS5_EEEEvT3_mmm)
        /*00ec*/ 	.short	0x0210
        /*00ee*/ 	.short	0x0060


	//----- nvinfo : EIATTR_SW_WAR
	.align		4
.L_11737:
        /*00f0*/ 	.byte	0x04, 0x36
        /*00f2*/ 	.short	(.L_11739 - .L_11738)
.L_11738:
        /*00f4*/ 	.word	0x00000008
.L_11739:


//--------------------- .nv.info._ZN18transformer_engine6detail38cast_transpose_fused_kernel_notalignedILb0ELb0ELb1EfNS_16CTDBiasDActParamI6__halfS3_13__nv_fp8_e4m3fEELi4ELi8ENS_5EmptyEXadL_ZNS_4siluIffEET_T0_RKS6_EEEEvT3_mmm --------------------------
	.section	.nv.info._ZN18transformer_engine6detail38cast_transpose_fused_kernel_notalignedILb0ELb0ELb1EfNS_16CTDBiasDActParamI6__halfS3_13__nv_fp8_e4m3fEELi4ELi8ENS_5EmptyEXadL_ZNS_4siluIffEET_T0_RKS6_EEEEvT3_mmm,"",@"SHT_CUDA_INFO"
	.sectionflags	@""
	.align	4


	//----- nvinfo : EIATTR_CUDA_API_VERSION
	.align		4
        /*0000*/ 	.byte	0x04, 0x37
        /*0002*/ 	.short	(.L_11741 - .L_11740)
.L_11740:
        /*0004*/ 	.word	0x00000082


	//----- nvinfo : EIATTR_KPARAM_INFO
	.align		4
.L_11741:
        /*0008*/ 	.byte	0x04, 0x17
        /*000a*/ 	.short	(.L_11743 - .L_11742)
.L_11742:
        /*000c*/ 	.word	0x00000000
        /*0010*/ 	.short	0x0003
        /*0012*/ 	.short	0x0058
        /*0014*/ 	.byte	0x00, 0xf0, 0x21, 0x00


	//----- nvinfo : EIATTR_KPARAM_INFO
	.align		4
.L_11743:
        /*0018*/ 	.byte	0x04, 0x17
        /*001a*/ 	.short	(.L_11745 - .L_11744)
.L_11744:
        /*001c*/ 	.word	0x00000000
        /*0020*/ 	.short	0x0002
        /*0022*/ 	.short	0x0050
        /*0024*/ 	.byte	0x00, 0xf0, 0x21, 0x00


	//----- nvinfo : EIATTR_KPARAM_INFO
	.align		4
.L_11745:
        /*0028*/ 	.byte	0x04, 0x17
        /*002a*/ 	.short	(.L_11747 - .L_11746)
.L_11746:
        /*002c*/ 	.word	0x00000000
        /*0030*/ 	.short	0x0001
        /*0032*/ 	.short	0x0048
        /*0034*/ 	.byte	0x00, 0xf0, 0x21, 0x00


	//----- nvinfo : EIATTR_KPARAM_INFO
	.align		4
.L_11747:
        /*0038*/ 	.byte	0x04, 0x17
        /*003a*/ 	.short	(.L_11749 - .L_11748)
.L_11748:
        /*003c*/ 	.word	0x00000000
        /*0040*/ 	.short	0x0000
        /*0042*/ 	.short	0x0000
        /*0044*/ 	.byte	0x00, 0xf0, 0x21, 0x01


	//----- nvinfo : EIATTR_SPARSE_MMA_MASK
	.align		4
.L_11749:
        /*0048*/ 	.byte	0x03, 0x50
        /*004a*/ 	.short	0x0000


	//----- nvinfo : EIATTR_MAXREG_COUNT
	.align		4
        /*004c*/ 	.byte	0x03, 0x1b
        /*004e*/ 	.short	0x00ff


	//----- nvinfo : EIATTR_NUM_BARRIERS
	.align		4
        /*0050*/ 	.byte	0x02, 0x4c
        /*0052*/ 	.byte	0x01
	.zero		1


	//----- nvinfo : EIATTR_MERCURY_ISA_VERSION
	.align		4
        /*0054*/ 	.byte	0x03, 0x5f
        /*0056*/ 	.short	0x0101


	//----- nvinfo : EIATTR_COOP_GROUP_MASK_REGIDS
	.align		4
        /*0058*/ 	.byte	0x04, 0x29
        /*005a*/ 	.short	(.L_11751 - .L_11750)


	//   ....[0]....
.L_11750:
        /*005c*/ 	.word	0xffffffff


	//   ....[1]....
        /*0060*/ 	.word	0xffffffff


	//   ....[2]....
        /*0064*/ 	.word	0xffffffff


	//   ....[3]....
        /*0068*/ 	.word	0xffffffff


	//   ....[4]....
        /*006c*/ 	.word	0xffffffff


	//   ....[5]....
        /*0070*/ 	.word	0xffffffff


	//   ....[6]....
        /*0074*/ 	.word	0xffffffff


	//   ....[7]....
        /*0078*/ 	.word	0xffffffff


	//   ....[8]....
        /*007c*/ 	.word	0x05000004


	//   ....[9]....
        /*0080*/ 	.word	0x05000004


	//   ....[10]....
        /*0084*/ 	.word	0x05000004


	//----- nvinfo : EIATTR_COOP_GROUP_INSTR_OFFSETS
	.align		4
.L_11751:
        /*0088*/ 	.byte	0x04, 0x28
        /*008a*/ 	.short	(.L_11753 - .L_11752)


	//   ....[0]....
.L_11752:
        /*008c*/ 	.word	0x00016000


	//   ....[1]....
        /*0090*/ 	.word	0x00016060


	//   ....[2]....
        /*0094*/ 	.word	0x000160a0


	//   ....[3]....
        /*0098*/ 	.word	0x000160d0


	//   ....[4]....
        /*009c*/ 	.word	0x00016100


	//   ....[5]....
        /*00a0*/ 	.word	0x000161f0


	//   ....[6]....
        /*00a4*/ 	.word	0x00016210


	//   ....[7]....
        /*00a8*/ 	.word	0x00016230


	//   ....[8]....
        /*00ac*/ 	.word	0x00016450


	//   ....[9]....
        /*00b0*/ 	.word	0x000164c0


	//   ....[10]....
        /*00b4*/ 	.word	0x00016530


	//----- nvinfo : EIATTR_EXIT_INSTR_OFFSETS
	.align		4
.L_11753:
        /*00b8*/ 	.byte	0x04, 0x1c
        /*00ba*/ 	.short	(.L_11755 - .L_11754)


	//   ....[0]....
.L_11754:
        /*00bc*/ 	.word	0x000000d0


	//   ....[1]....
        /*00c0*/ 	.word	0x00016310


	//   ....[2]....
        /*00c4*/ 	.word	0x00016400


	//----- nvinfo : EIATTR_MAX_THREADS
	.align		4
.L_11755:
        /*00c8*/ 	.byte	0x04, 0x05
        /*00ca*/ 	.short	(.L_11757 - .L_11756)
.L_11756:
        /*00cc*/ 	.word	0x00000100
        /*00d0*/ 	.word	0x00000001
        /*00d4*/ 	.word	0x00000001


	//----- nvinfo : EIATTR_CRS_STACK_SIZE
	.align		4
.L_11757:
        /*00d8*/ 	.byte	0x04, 0x1e
        /*00da*/ 	.short	(.L_11759 - .L_11758)
.L_11758:
        /*00dc*/ 	.word	0x00000000


	//----- nvinfo : EIATTR_CBANK_PARAM_SIZE
	.align		4
.L_11759:
        /*00e0*/ 	.byte	0x03, 0x19
        /*00e2*/ 	.short	0x0060


	//----- nvinfo : EIATTR_PARAM_CBANK
	.align		4
        /*00e4*/ 	.byte	0x04, 0x0a
        /*00e6*/ 	.short	(.L_11761 - .L_11760)
	.align		4
.L_11760:
        /*00e8*/ 	.word	index@(.nv.constant0._ZN18transformer_engine6detail38cast_transpose_fused_kernel_notalignedILb0ELb0ELb1EfNS_16CTDBiasDActParamI6__halfS3_13__nv_fp8_e4m3fEELi4ELi8ENS_5EmptyEXadL_ZNS_4siluIffEET_T0_RKS6_EEEEvT3_mmm)
        /*00ec*/ 	.short	0x0210
        /*00ee*/ 	.short	0x0060


	//----- nvinfo : EIATTR_SW_WAR
	.align		4
.L_11761:
        /*00f0*/ 	.byte	0x04, 0x36
        /*00f2*/ 	.short	(.L_11763 - .L_11762)
.L_11762:
        /*00f4*/ 	.word	0x00000008
.L_11763:


//--------------------- .nv.info._ZN18transformer_engine6detail38cast_transpose_fused_kernel_notalignedILb0ELb0ELb1EfNS_16CTDBiasDActParamI6__halfS3_13__nv_fp8_e5m2fEELi4ELi8ENS_5EmptyEXadL_ZNS_4siluIffEET_T0_RKS6_EEEEvT3_mmm --------------------------
	.section	.nv.info._ZN18transformer_engine6detail38cast_transpose_fused_kernel_notalignedILb0ELb0ELb1EfNS_16CTDBiasDActParamI6__halfS3_13__nv_fp8_e5m2fEELi4ELi8ENS_5EmptyEXadL_ZNS_4siluIffEET_T0_RKS6_EEEEvT3_mmm,"",@"SHT_CUDA_INFO"
	.sectionflags	@""
	.align	4


	//----- nvinfo : EIATTR_CUDA_API_VERSION
	.align		4
        /*0000*/ 	.byte	0x04, 0x37
        /*0002*/ 	.short	(.L_11765 - .L_11764)
.L_11764:
        /*0004*/ 	.word	0x00000082


	//----- nvinfo : EIATTR_KPARAM_INFO
	.align		4
.L_11765:
        /*0008*/ 	.byte	0x04, 0x17
        /*000a*/ 	.short	(.L_11767 - .L_11766)
.L_11766:
        /*000c*/ 	.word	0x00000000
        /*0010*/ 	.short	0x0003
        /*0012*/ 	.short	0x0058
        /*0014*/ 	.byte	0x00, 0xf0, 0x21, 0x00


	//----- nvinfo : EIATTR_KPARAM_INFO
	.align		4
.L_11767:
        /*0018*/ 	.byte	0x04, 0x17
        /*001a*/ 	.short	(.L_11769 - .L_11768)
.L_11768:
        /*001c*/ 	.word	0x00000000
        /*0020*/ 	.short	0x0002
        /*0022*/ 	.short	0x0050
        /*0024*/ 	.byte	0x00, 0xf0, 0x21, 0x00


	//----- nvinfo : EIATTR_KPARAM_INFO
	.align		4
.L_11769:
        /*0028*/ 	.byte	0x04, 0x17
        /*002a*/ 	.short	(.L_11771 - .L_11770)
.L_11770:
        /*002c*/ 	.word	0x00000000
        /*0030*/ 	.short	0x0001
        /*0032*/ 	.short	0x0048
        /*0034*/ 	.byte	0x00, 0xf0, 0x21, 0x00


	//----- nvinfo : EIATTR_KPARAM_INFO
	.align		4
.L_11771:
        /*0038*/ 	.byte	0x04, 0x17
        /*003a*/ 	.short	(.L_11773 - .L_11772)
.L_11772:
        /*003c*/ 	.word	0x00000000
        /*0040*/ 	.short	0x0000
        /*0042*/ 	.short	0x0000
        /*0044*/ 	.byte	0x00, 0xf0, 0x21, 0x01


	//----- nvinfo : EIATTR_SPARSE_MMA_MASK
	.align		4
.L_11773:
        /*0048*/ 	.byte	0x03, 0x50
        /*004a*/ 	.short	0x0000


	//----- nvinfo : EIATTR_MAXREG_COUNT
	.align		4
        /*004c*/ 	.byte	0x03, 0x1b
        /*004e*/ 	.short	0x00ff


	//----- nvinfo : EIATTR_NUM_BARRIERS
	.align		4
        /*0050*/ 	.byte	0x02, 0x4c
        /*0052*/ 	.byte	0x01
	.zero		1


	//----- nvinfo : EIATTR_MERCURY_ISA_VERSION
	.align		4
        /*0054*/ 	.byte	0x03, 0x5f
        /*0056*/ 	.short	0x0101


	//----- nvinfo : EIATTR_COOP_GROUP_MASK_REGIDS
	.align		4
        /*0058*/ 	.byte	0x04, 0x29
        /*005a*/ 	.short	(.L_11775 - .L_11774)


	//   ....[0]....
.L_11774:
        /*005c*/ 	.word	0xffffffff


	//   ....[1]....
        /*0060*/ 	.word	0xffffffff


	//   ....[2]....
        /*0064*/ 	.word	0xffffffff


	//   ....[3]....
        /*0068*/ 	.word	0xffffffff


	//   ....[4]....
        /*006c*/ 	.word	0xffffffff


	//   ....[5]....
        /*0070*/ 	.word	0xffffffff


	//   ....[6]....
        /*0074*/ 	.word	0xffffffff


	//   ....[7]....
        /*0078*/ 	.word	0xffffffff


	//   ....[8]....
        /*007c*/ 	.word	0x05000004


	//   ....[9]....
        /*0080*/ 	.word	0x05000004


	//   ....[10]....
        /*0084*/ 	.word	0x05000004


	//----- nvinfo : EIATTR_COOP_GROUP_INSTR_OFFSETS
	.align		4
.L_11775:
        /*0088*/ 	.byte	0x04, 0x28
        /*008a*/ 	.short	(.L_11777 - .L_11776)


	//   ....[0]....
.L_11776:
        /*008c*/ 	.word	0x00016000


	//   ....[1]....
        /*0090*/ 	.word	0x00016060


	//   ....[2]....
        /*0094*/ 	.word	0x000160a0


	//   ....[3]....
        /*0098*/ 	.word	0x000160d0


	//   ....[4]....
        /*009c*/ 	.word	0x00016100


	//   ....[5]....
        /*00a0*/ 	.word	0x000161f0


	//   ....[6]....
        /*00a4*/ 	.word	0x00016210


	//   ....[7]....
        /*00a8*/ 	.word	0x00016230


	//   ....[8]....
        /*00ac*/ 	.word	0x00016450


	//   ....[9]....
        /*00b0*/ 	.word	0x000164c0


	//   ....[10]....
        /*00b4*/ 	.word	0x00016530


	//----- nvinfo : EIATTR_EXIT_INSTR_OFFSETS
	.align		4
.L_11777:
        /*00b8*/ 	.byte	0x04, 0x1c
        /*00ba*/ 	.short	(.L_11779 - .L_11778)


	//   ....[0]....
.L_11778:
        /*00bc*/ 	.word	0x000000d0


	//   ....[1]....
        /*00c0*/ 	.word	0x00016310


	//   ....[2]....
        /*00c4*/ 	.word	0x00016400


	//----- nvinfo : EIATTR_MAX_THREADS
	.align		4
.L_11779:
        /*00c8*/ 	.byte	0x04, 0x05
        /*00ca*/ 	.short	(.L_11781 - .L_11780)
.L_11780:
        /*00cc*/ 	.word	0x00000100
        /*00d0*/ 	.word	0x00000001
        /*00d4*/ 	.word	0x00000001


	//----- nvinfo : EIATTR_CRS_STACK_SIZE
	.align		4
.L_11781:
        /*00d8*/ 	.byte	0x04, 0x1e
        /*00da*/ 	.short	(.L_11783 - .L_11782)
.L_11782:
        /*00dc*/ 	.word	0x00000000


	//----- nvinfo : EIATTR_CBANK_PARAM_SIZE
	.align		4
.L_11783:
        /*00e0*/ 	.byte	0x03, 0x19
        /*00e2*/ 	.short	0x0060


	//----- nvinfo : EIATTR_PARAM_CBANK
	.align		4
        /*00e4*/ 	.byte	0x04, 0x0a
        /*00e6*/ 	.short	(.L_11785 - .L_11784)
	.align		4
.L_11784:
        /*00e8*/ 	.word	index@(.nv.constant0._ZN18transformer_engine6detail38cast_transpose_fused_kernel_notalignedILb0ELb0ELb1EfNS_16CTDBiasDActParamI6__halfS3_13__nv_fp8_e5m2fEELi4ELi8ENS_5EmptyEXadL_ZNS_4siluIffEET_T0_RKS6_EEEEvT3_mmm)
        /*00ec*/ 	.short	0x0210
        /*00ee*/ 	.short	0x0060


	//----- nvinfo : EIATTR_SW_WAR
	.align		4
.L_11785:
        /*00f0*/ 	.byte	0x04, 0x36
        /*00f2*/ 	.short	(.L_11787 - .L_11786)
.L_11786:
        /*00f4*/ 	.word	0x00000008
.L_11787:


//--------------------- .nv.info._ZN18transformer_engine6detail38cast_transpose_fused_kernel_notalignedILb0ELb0ELb1EfNS_16CTDBiasDActParamI6__halfS3_13__nv_bfloat16fEELi4ELi4ENS_5EmptyEXadL_ZNS_4siluIffEET_T0_RKS6_EEEEvT3_mmm --------------------------
	.section	.nv.info._ZN18transformer_engine6detail38cast_transpose_fused_kernel_notalignedILb0ELb0ELb1EfNS_16CTDBiasDActParamI6__halfS3_13__nv_bfloat16fEELi4ELi4ENS_5EmptyEXadL_ZNS_4siluIffEET_T0_RKS6_EEEEvT3_mmm,"",@"SHT_CUDA_INFO"
	.sectionflags	@""
	.align	4


	//----- nvinfo : EIATTR_CUDA_API_VERSION
	.align		4
        /*0000*/ 	.byte	0x04, 0x37
        /*0002*/ 	.short	(.L_11789 - .L_11788)
.L_11788:
        /*0004*/ 	.word	0x00000082


	//----- nvinfo : EIATTR_KPARAM_INFO
	.align		4
.L_11789:
        /*0008*/ 	.byte	0x04, 0x17
        /*000a*/ 	.short	(.L_11791 - .L_11790)
.L_11790:
        /*000c*/ 	.word	0x00000000
        /*0010*/ 	.short	0x0003
        /*0012*/ 	.short	0x0058
        /*0014*/ 	.byte	0x00, 0xf0, 0x21, 0x00


	//----- nvinfo : EIATTR_KPARAM_INFO
	.align		4
.L_11791:
        /*0018*/ 	.byte	0x04, 0x17
        /*001a*/ 	.short	(.L_11793 - .L_11792)
.L_11792:
        /*001c*/ 	.word	0x00000000
        /*0020*/ 	.short	0x0002
        /*0022*/ 	.short	0x0050
        /*0024*/ 	.byte	0x00, 0xf0, 0x21, 0x00


	//----- nvinfo : EIATTR_KPARAM_INFO
	.align		4
.L_11793:
        /*0028*/ 	.byte	0x04, 0x17
        /*002a*/ 	.short	(.L_11795 - .L_11794)
.L_11794:
        /*002c*/ 	.word	0x00000000
        /*0030*/ 	.short	0x0001
        /*0032*/ 	.short	0x0048
        /*0034*/ 	.byte	0x00, 0xf0, 0x21, 0x00


	//----- nvinfo : EIATTR_KPARAM_INFO
	.align		4
.L_11795:
        /*0038*/ 	.byte	0x04, 0x17
        /*003a*/ 	.short	(.L_11797 - .L_11796)
.L_11796:
        /*003c*/ 	.word	0x00000000
        /*0040*/ 	.short	0x0000
        /*0042*/ 	.short	0x0000
        /*0044*/ 	.byte	0x00, 0xf0, 0x21, 0x01


	//----- nvinfo : EIATTR_SPARSE_MMA_MASK
	.align		4
.L_11797:
        /*0048*/ 	.byte	0x03, 0x50
        /*004a*/ 	.short	0x0000


	//----- nvinfo : EIATTR_MAXREG_COUNT
	.align		4
        /*004c*/ 	.byte	0x03, 0x1b
        /*004e*/ 	.short	0x00ff


	//----- nvinfo : EIATTR_NUM_BARRIERS
	.align		4
        /*0050*/ 	.byte	0x02, 0x4c
        /*0052*/ 	.byte	0x01
	.zero		1


	//----- nvinfo : EIATTR_MERCURY_ISA_VERSION
	.align		4
        /*0054*/ 	.byte	0x03, 0x5f
        /*0056*/ 	.short	0x0101


	//----- nvinfo : EIATTR_COOP_GROUP_MASK_REGIDS
	.align		4
        /*0058*/ 	.byte	0x04, 0x29
        /*005a*/ 	.short	(.L_11799 - .L_11798)


	//   ....[0]....
.L_11798:
        /*005c*/ 	.word	0xffffffff


	//   ....[1]....
        /*0060*/ 	.word	0xffffffff


	//   ....[2]....
        /*0064*/ 	.word	0xffffffff


	//   ....[3]....
        /*0068*/ 	.word	0xffffffff


	//   ....[4]....
        /*006c*/ 	.word	0xffffffff


	//   ....[5]....
        /*0070*/ 	.word	0xffffffff


	//   ....[6]....
        /*0074*/ 	.word	0xffffffff


	//   ....[7]....
        /*0078*/ 	.word	0xffffffff


	//   ....[8]....
        /*007c*/ 	.word	0x05000004


	//   ....[9]....
        /*0080*/ 	.word	0x05000004


	//   ....[10]....
        /*0084*/ 	.word	0x05000004


	//----- nvinfo : EIATTR_COOP_GROUP_INSTR_OFFSETS
	.align		4
.L_11799:
        /*0088*/ 	.byte	0x04, 0x28
        /*008a*/ 	.short	(.L_11801 - .L_11800)


	//   ....[0]....
.L_11800:
        /*008c*/ 	.word	0x0000beb0


	//   ....[1]....
        /*0090*/ 	.word	0x0000bf20


	//   ....[2]....
        /*0094*/ 	.word	0x0000bf70


	//   ....[3]....
        /*0098*/ 	.word	0x0000bf90


	//   ....[4]....
        /*009c*/ 	.word	0x0000bfb0


	//   ....[5]....
        /*00a0*/ 	.word	0x0000c0a0


	//   ....[6]....
        /*00a4*/ 	.word	0x0000c0c0


	//   ....[7]....
        /*00a8*/ 	.word	0x0000c0e0


	//   ....[8]....
        /*00ac*/ 	.word	0x0000c300


	//   ....[9]....
        /*00b0*/ 	.word	0x0000c370


	//   ....[10]....
        /*00b4*/ 	.word	0x0000c3e0


	//----- nvinfo : EIATTR_EXIT_INSTR_OFFSETS
	.align		4
.L_11801:
        /*00b8*/ 	.byte	0x04, 0x1c
        /*00ba*/ 	.short	(.L_11803 - .L_11802)


	//   ....[0]....
.L_11802:
        /*00bc*/ 	.word	0x000000d0


	//   ....[1]....
        /*00c0*/ 	.word	0x0000c1c0


	//   ....[2]....
        /*00c4*/ 	.word	0x0000c2b0


	//----- nvinfo : EIATTR_MAX_THREADS
	.align		4
.L_11803:
        /*00c8*/ 	.byte	0x04, 0x05
        /*00ca*/ 	.short	(.L_11805 - .L_11804)
.L_11804:
        /*00cc*/ 	.word	0x00000100
        /*00d0*/ 	.word	0x00000001
        /*00d4*/ 	.word	0x00000001


	//----- nvinfo : EIATTR_CRS_STACK_SIZE
	.align		4
.L_11805:
        /*00d8*/ 	.byte	0x04, 0x1e
        /*00da*/ 	.short	(.L_11807 - .L_11806)
.L_11806:
        /*00dc*/ 	.word	0x00000000


	//----- nvinfo : EIATTR_CBANK_PARAM_SIZE
	.align		4
.L_11807:
        /*00e0*/ 	.byte	0x03, 0x19
        /*00e2*/ 	.short	0x0060


	//----- nvinfo : EIATTR_PARAM_CBANK
	.align		4
        /*00e4*/ 	.byte	0x04, 0x0a
        /*00e6*/ 	.short	(.L_11809 - .L_11808)
	.align		4
.L_11808:
        /*00e8*/ 	.word	index@(.nv.constant0._ZN18transformer_engine6detail38cast_transpose_fused_kernel_notalignedILb0ELb0ELb1EfNS_16CTDBiasDActParamI6__halfS3_13__nv_bfloat16fEELi4ELi4ENS_5EmptyEXadL_ZNS_4siluIffEET_T0_RKS6_EEEEvT3_mmm)
        /*00ec*/ 	.short	0x0210
        /*00ee*/ 	.short	0x0060


	//----- nvinfo : EIATTR_SW_WAR
	.align		4
.L_11809:
        /*00f0*/ 	.byte	0x04, 0x36
        /*00f2*/ 	.short	(.L_11811 - .L_11810)
.L_11810:
        /*00f4*/ 	.word	0x00000008
.L_11811:


//--------------------- .nv.info._ZN18transformer_engine6detail38cast_transpose_fused_kernel_notalignedILb0ELb0ELb1EfNS_16CTDBiasDActParamI6__halfS3_S3_fEELi4ELi4ENS_5EmptyEXadL_ZNS_4siluIffEET_T0_RKS5_EEEEvT3_mmm --------------------------
	.section	.nv.info._ZN18transformer_engine6detail38cast_transpose_fused_kernel_notalignedILb0ELb0ELb1EfNS_16CTDBiasDActParamI6__halfS3_S3_fEELi4ELi4ENS_5EmptyEXadL_ZNS_4siluIffEET_T0_RKS5_EEEEvT3_mmm,"",@"SHT_CUDA_INFO"
	.sectionflags	@""
	.align	4


	//----- nvinfo : EIATTR_CUDA_API_VERSION
	.align		4
        /*0000*/ 	.byte	0x04, 0x37
        /*0002*/ 	.short	(.L_11813 - .L_11812)
.L_11812:
        /*0004*/ 	.word	0x00000082


	//----- nvinfo : EIATTR_KPARAM_INFO
	.align		4
.L_11813:
        /*0008*/ 	.byte	0x04, 0x17
        /*000a*/ 	.short	(.L_11815 - .L_11814)
.L_11814:
        /*000c*/ 	.word	0x00000000
        /*0010*/ 	.short	0x0003
        /*0012*/ 	.short	0x0058
        /*0014*/ 	.byte	0x00, 0xf0, 0x21, 0x00


	//----- nvinfo : EIATTR_KPARAM_INFO
	.align		4
.L_11815:
        /*0018*/ 	.byte	0x04, 0x17
        /*001a*/ 	.short	(.L_11817 - .L_11816)
.L_11816:
        /*001c*/ 	.word	0x00000000
        /*0020*/ 	.short	0x0002
        /*0022*/ 	.short	0x0050
        /*0024*/ 	.byte	0x00, 0xf0, 0x21, 0x00


	//----- nvinfo : EIATTR_KPARAM_INFO
	.align		4
.L_11817:
        /*0028*/ 	.byte	0x04, 0x17
        /*002a*/ 	.short	(.L_11819 - .L_11818)
.L_11818:
        /*002c*/ 	.word	0x00000000
        /*0030*/ 	.short	0x0001
        /*0032*/ 	.short	0x0048
        /*0034*/ 	.byte	0x00, 0xf0, 0x21, 0x00


	//----- nvinfo : EIATTR_KPARAM_INFO
	.align		4
.L_11819:
        /*0038*/ 	.byte	0x04, 0x17
        /*003a*/ 	.short	(.L_11821 - .L_11820)
.L_11820:
        /*003c*/ 	.word	0x00000000
        /*0040*/ 	.short	0x0000
        /*0042*/ 	.short	0x0000
        /*0044*/ 	.byte	0x00, 0xf0, 0x21, 0x01


	//----- nvinfo : EIATTR_SPARSE_MMA_MASK
	.align		4
.L_11821:
        /*0048*/ 	.byte	0x03, 0x50
        /*004a*/ 	.short	0x0000


	//----- nvinfo : EIATTR_MAXREG_COUNT
	.align		4
        /*004c*/ 	.byte	0x03, 0x1b
        /*004e*/ 	.short	0x00ff


	//----- nvinfo : EIATTR_NUM_BARRIERS
	.align		4
        /*0050*/ 	.byte	0x02, 0x4c
        /*0052*/ 	.byte	0x01
	.zero		1


	//----- nvinfo : EIATTR_MERCURY_ISA_VERSION
	.align		4
        /*0054*/ 	.byte	0x03, 0x5f
        /*0056*/ 	.short	0x0101


	//----- nvinfo : EIATTR_COOP_GROUP_MASK_REGIDS
	.align		4
        /*0058*/ 	.byte	0x04, 0x29
        /*005a*/ 	.short	(.L_11823 - .L_11822)


	//   ....[0]....
.L_11822:
        /*005c*/ 	.word	0xffffffff


	//   ....[1]....
        /*0060*/ 	.word	0xffffffff


	//   ....[2]....
        /*0064*/ 	.word	0xffffffff


	//   ....[3]....
        /*0068*/ 	.word	0xffffffff


	//   ....[4]....
        /*006c*/ 	.word	0xffffffff


	//   ....[5]....
        /*0070*/ 	.word	0xffffffff


	//   ....[6]....
        /*0074*/ 	.word	0xffffffff


	//   ....[7]....
        /*0078*/ 	.word	0xffffffff


	//   ....[8]....
        /*007c*/ 	.word	0x05000004


	//   ....[9]....
        /*0080*/ 	.word	0x05000004


	//   ....[10]....
        /*0084*/ 	.word	0x05000004


	//----- nvinfo : EIATTR_COOP_GROUP_INSTR_OFFSETS
	.align		4
.L_11823:
        /*0088*/ 	.byte	0x04, 0x28
        /*008a*/ 	.short	(.L_11825 - .L_11824)


	//   ....[0]....
.L_11824:
        /*008c*/ 	.word	0x0000beb0


	//   ....[1]....
        /*0090*/ 	.word	0x0000bf20


	//   ....[2]....
        /*0094*/ 	.word	0x0000bf70


	//   ....[3]....
        /*0098*/ 	.word	0x0000bf90


	//   ....[4]....
        /*009c*/ 	.word	0x0000bfb0


	//   ....[5]....
        /*00a0*/ 	.word	0x0000c0a0


	//   ....[6]....
        /*00a4*/ 	.word	0x0000c0c0


	//   ....[7]....
        /*00a8*/ 	.word	0x0000c0e0


	//   ....[8]....
        /*00ac*/ 	.word	0x0000c300


	//   ....[9]....
        /*00b0*/ 	.word	0x0000c370


	//   ....[10]....
        /*00b4*/ 	.word	0x0000c3e0


	//----- nvinfo : EIATTR_EXIT_INSTR_OFFSETS
	.align		4
.L_11825:
        /*00b8*/ 	.byte	0x04, 0x1c
        /*00ba*/ 	.short	(.L_11827 - .L_11826)


	//   ....[0]....
.L_11826:
        /*00bc*/ 	.word	0x000000d0


	//   ....[1]....
        /*00c0*/ 	.word	0x0000c1c0


	//   ....[2]....
        /*00c4*/ 	.word	0x0000c2b0


	//----- nvinfo : EIATTR_MAX_THREADS
	.align		4
.L_11827:
        /*00c8*/ 	.byte	0x04, 0x05
        /*00ca*/ 	.short	(.L_11829 - .L_11828)
.L_11828:
        /*00cc*/ 	.word	0x00000100
        /*00d0*/ 	.word	0x00000001
        /*00d4*/ 	.word	0x00000001


	//----- nvinfo : EIATTR_CRS_STACK_SIZE
	.align		4
.L_11829:
        /*00d8*/ 	.byte	0x04, 0x1e
        /*00da*/ 	.short	(.L_11831 - .L_11830)
.L_11830:
        /*00dc*/ 	.word	0x00000000


	//----- nvinfo : EIATTR_CBANK_PARAM_SIZE
	.align		4
.L_11831:
        /*00e0*/ 	.byte	0x03, 0x19
        /*00e2*/ 	.short	0x0060


	//----- nvinfo : EIATTR_PARAM_CBANK
	.align		4
        /*00e4*/ 	.byte	0x04, 0x0a
        /*00e6*/ 	.short	(.L_11833 - .L_11832)
	.align		4
.L_11832:
        /*00e8*/ 	.word	index@(.nv.constant0._ZN18transformer_engine6detail38cast_transpose_fused_kernel_notalignedILb0ELb0ELb1EfNS_16CTDBiasDActParamI6__halfS3_S3_fEELi4ELi4ENS_5EmptyEXadL_ZNS_4siluIffEET_T0_RKS5_EEEEvT3_mmm)
        /*00ec*/ 	.short	0x0210
        /*00ee*/ 	.short	0x0060


	//----- nvinfo : EIATTR_SW_WAR
	.align		4
.L_11833:
        /*00f0*/ 	.byte	0x04, 0x36
        /*00f2*/ 	.short	(.L_11835 - .L_11834)
.L_11834:
        /*00f4*/ 	.word	0x00000008
.L_11835:


//--------------------- .nv.info._ZN18transformer_engine6detail38cast_transpose_fused_kernel_notalignedILb0ELb0ELb1EfNS_16CTDBiasDActParamI6__halfS3_ffEELi4ELi2ENS_5EmptyEXadL_ZNS_4siluIffEET_T0_RKS5_EEEEvT3_mmm --------------------------
	.section	.nv.info._ZN18transformer_engine6detail38cast_transpose_fused_kernel_notalignedILb0ELb0ELb1EfNS_16CTDBiasDActParamI6__halfS3_ffEELi4ELi2ENS_5EmptyEXadL_ZNS_4siluIffEET_T0_RKS5_EEEEvT3_mmm,"",@"SHT_CUDA_INFO"
	.sectionflags	@""
	.align	4


	//----- nvinfo : EIATTR_CUDA_API_VERSION
	.align		4
        /*0000*/ 	.byte	0x04, 0x37
        /*0002*/ 	.short	(.L_11837 - .L_11836)
.L_11836:
        /*0004*/ 	.word	0x00000082


	//----- nvinfo : EIATTR_KPARAM_INFO
	.align		4
.L_11837:
        /*0008*/ 	.byte	0x04, 0x17
        /*000a*/ 	.short	(.L_11839 - .L_11838)
.L_11838:
        /*000c*/ 	.word	0x00000000
        /*0010*/ 	.short	0x0003
        /*0012*/ 	.short	0x0058
        /*0014*/ 	.byte	0x00, 0xf0, 0x21, 0x00


	//----- nvinfo : EIATTR_KPARAM_INFO
	.align		4
.L_11839:
        /*0018*/ 	.byte	0x04, 0x17
        /*001a*/ 	.short	(.L_11841 - .L_11840)
.L_11840:
        /*001c*/ 	.word	0x00000000
        /*0020*/ 	.short	0x0002
        /*0022*/ 	.short	0x0050
        /*0024*/ 	.byte	0x00, 0xf0, 0x21, 0x00


	//----- nvinfo : EIATTR_KPARAM_INFO
	.align		4
.L_11841:
        /*0028*/ 	.byte	0x04, 0x17
        /*002a*/ 	.short	(.L_11843 - .L_11842)
.L_11842:
        /*002c*/ 	.word	0x00000000
        /*0030*/ 	.short	0x0001
        /*0032*/ 	.short	0x0048
        /*0034*/ 	.byte	0x00, 0xf0, 0x21, 0x00


	//----- nvinfo : EIATTR_KPARAM_INFO
	.align		4
.L_11843:
        /*0038*/ 	.byte	0x04, 0x17
        /*003a*/ 	.short	(.L_11845 - .L_11844)
.L_11844:
        /*003c*/ 	.word	0x00000000
        /*0040*/ 	.short	0x0000
        /*0042*/ 	.short	0x0000
        /*0044*/ 	.byte	0x00, 0xf0, 0x21, 0x01


	//----- nvinfo : EIATTR_SPARSE_MMA_MASK
	.align		4
.L_11845:
        /*0048*/ 	.byte	0x03, 0x50
        /*004a*/ 	.short	0x0000


	//----- nvinfo : EIATTR_MAXREG_COUNT
	.align		4
        /*004c*/ 	.byte	0x03, 0x1b
        /*004e*/ 	.short	0x00ff


	//----- nvinfo : EIATTR_NUM_BARRIERS
	.align		4
        /*0050*/ 	.byte	0x02, 0x4c
        /*0052*/ 	.byte	0x01
	.zero		1


	//----- nvinfo : EIATTR_MERCURY_ISA_VERSION
	.align		4
        /*0054*/ 	.byte	0x03, 0x5f
        /*0056*/ 	.short	0x0101


	//----- nvinfo : EIATTR_COOP_GROUP_MASK_REGIDS
	.align		4
        /*0058*/ 	.byte	0x04, 0x29
        /*005a*/ 	.short	(.L_11847 - .L_11846)


	//   ....[0]....
.L_11846:
        /*005c*/ 	.word	0xffffffff


	//   ....[1]....
        /*0060*/ 	.word	0xffffffff


	//   ....[2]....
        /*0064*/ 	.word	0xffffffff


	//   ....[3]....
        /*0068*/ 	.word	0xffffffff


	//   ....[4]....
        /*006c*/ 	.word	0xffffffff


	//   ....[5]....
        /*0070*/ 	.word	0xffffffff


	//   ....[6]....
        /*0074*/ 	.word	0xffffffff


	//   ....[7]....
        /*0078*/ 	.word	0xffffffff


	//   ....[8]....
        /*007c*/ 	.word	0x05000004


	//   ....[9]....
        /*0080*/ 	.word	0x05000004


	//   ....[10]....
        /*0084*/ 	.word	0x05000004


	//----- nvinfo : EIATTR_COOP_GROUP_INSTR_OFFSETS
	.align		4
.L_11847:
        /*0088*/ 	.byte	0x04, 0x28
        /*008a*/ 	.short	(.L_11849 - .L_11848)


	//   ....[0]....
.L_11848:
        /*008c*/ 	.word	0x00006eb0


	//   ....[1]....
        /*0090*/ 	.word	0x00006f10


	//   ....[2]....
        /*0094*/ 	.word	0x00006f60


	//   ....[3]....
        /*0098*/ 	.word	0x00006f90


	//   ....[4]....
        /*009c*/ 	.word	0x00006fb0


	//   ....[5]....
        /*00a0*/ 	.word	0x000070a0


	//   ....[6]....
        /*00a4*/ 	.word	0x000070c0


	//   ....[7]....
        /*00a8*/ 	.word	0x000070e0


	//   ....[8]....
        /*00ac*/ 	.word	0x00007300


	//   ....[9]....
        /*00b0*/ 	.word	0x00007370


	//   ....[10]....
        /*00b4*/ 	.word	0x000073e0


	//----- nvinfo : EIATTR_EXIT_INSTR_OFFSETS
	.align		4
.L_11849:
        /*00b8*/ 	.byte	0x04, 0x1c
        /*00ba*/ 	.short	(.L_11851 - .L_11850)


	//   ....[0]....
.L_11850:
        /*00bc*/ 	.word	0x000000d0


	//   ....[1]....
        /*00c0*/ 	.word	0x000071c0


	//   ....[2]....
        /*00c4*/ 	.word	0x000072b0


	//----- nvinfo : EIATTR_MAX_THREADS
	.align		4
.L_11851:
        /*00c8*/ 	.byte	0x04, 0x05
        /*00ca*/ 	.short	(.L_11853 - .L_11852)
.L_11852:
        /*00cc*/ 	.word	0x00000100
        /*00d0*/ 	.word	0x00000001
        /*00d4*/ 	.word	0x00000001


	//----- nvinfo : EIATTR_CRS_STACK_SIZE
	.align		4
.L_11853:
        /*00d8*/ 	.byte	0x04, 0x1e
        /*00da*/ 	.short	(.L_11855 - .L_11854)
.L_11854:
        /*00dc*/ 	.word	0x00000000


	//----- nvinfo : EIATTR_CBANK_PARAM_SIZE
	.align		4
.L_11855:
        /*00e0*/ 	.byte	0x03, 0x19
        /*00e2*/ 	.short	0x0060


	//----- nvinfo : EIATTR_PARAM_CBANK
	.align		4
        /*00e4*/ 	.byte	0x04, 0x0a
        /*00e6*/ 	.short	(.L_11857 - .L_11856)
	.align		4
.L_11856:
        /*00e8*/ 	.word	index@(.nv.constant0._ZN18transformer_engine6detail38cast_transpose_fused_kernel_notalignedILb0ELb0ELb1EfNS_16CTDBiasDActParamI6__halfS3_ffEELi4ELi2ENS_5EmptyEXadL_ZNS_4siluIffEET_T0_RKS5_EEEEvT3_mmm)
        /*00ec*/ 	.short	0x0210
        /*00ee*/ 	.short	0x0060


	//----- nvinfo : EIATTR_SW_WAR
	.align		4
.L_11857:
        /*00f0*/ 	.byte	0x04, 0x36
        /*00f2*/ 	.short	(.L_11859 - .L_11858)
.L_11858:
        /*00f4*/ 	.word	0x00000008
.L_11859:


//--------------------- .nv.info._ZN18transformer_engine6detail38cast_transpose_fused_kernel_notalignedILb0ELb0ELb1EfNS_16CTDBiasDActParamIff13__nv_fp8_e4m3fEELi2ELi8ENS_5EmptyEXadL_ZNS_4siluIffEET_T0_RKS5_EEEEvT3_mmm --------------------------
	.section	.nv.info._ZN18transformer_engine6detail38cast_transpose_fused_kernel_notalignedILb0ELb0ELb1EfNS_16CTDBiasDActParamIff13__nv_fp8_e4m3fEELi2ELi8ENS_5EmptyEXadL_ZNS_4siluIffEET_T0_RKS5_EEEEvT3_mmm,"",@"SHT_CUDA_INFO"
	.sectionflags	@""
	.align	4


	//----- nvinfo : EIATTR_CUDA_API_VERSION
	.align		4
        /*0000*/ 	.byte	0x04, 0x37
        /*0002*/ 	.short	(.L_11861 - .L_11860)
.L_11860:
        /*0004*/ 	.word	0x00000082


	//----- nvinfo : EIATTR_KPARAM_INFO
	.align		4
.L_11861:
        /*0008*/ 	.byte	0x04, 0x17
        /*000a*/ 	.short	(.L_11863 - .L_11862)
.L_11862:
        /*000c*/ 	.word	0x00000000
        /*0010*/ 	.short	0x0003
        /*0012*/ 	.short	0x0058
        /*0014*/ 	.byte	0x00, 0xf0, 0x21, 0x00


	//----- nvinfo : EIATTR_KPARAM_INFO
	.align		4
.L_11863:
        /*0018*/ 	.byte	0x04, 0x17
        /*001a*/ 	.short	(.L_11865 - .L_11864)
.L_11864:
        /*001c*/ 	.word	0x00000000
        /*0020*/ 	.short	0x0002
        /*0022*/ 	.short	0x0050
        /*0024*/ 	.byte	0x00, 0xf0, 0x21, 0x00


	//----- nvinfo : EIATTR_KPARAM_INFO
	.align		4
.L_11865:
        /*0028*/ 	.byte	0x04, 0x17
        /*002a*/ 	.short	(.L_11867 - .L_11866)
.L_11866:
        /*002c*/ 	.word	0x00000000
        /*0030*/ 	.short	0x0001
        /*0032*/ 	.short	0x0048
        /*0034*/ 	.byte	0x00, 0xf0, 0x21, 0x00


	//----- nvinfo : EIATTR_KPARAM_INFO
	.align		4
.L_11867:
        /*0038*/ 	.byte	0x04, 0x17
        /*003a*/ 	.short	(.L_11869 - .L_11868)
.L_11868:
        /*003c*/ 	.word	0x00000000
        /*0040*/ 	.short	0x0000
        /*0042*/ 	.short	0x0000
        /*0044*/ 	.byte	0x00, 0xf0, 0x21, 0x01


	//----- nvinfo : EIATTR_SPARSE_MMA_MASK
	.align		4
.L_11869:
        /*0048*/ 	.byte	0x03, 0x50
        /*004a*/ 	.short	0x0000


	//----- nvinfo : EIATTR_MAXREG_COUNT
	.align		4
        /*004c*/ 	.byte	0x03, 0x1b
        /*004e*/ 	.short	0x00ff


	//----- nvinfo : EIATTR_NUM_BARRIERS
	.align		4
        /*0050*/ 	.byte	0x02, 0x4c
        /*0052*/ 	.byte	0x01
	.zero		1


	//----- nvinfo : EIATTR_MERCURY_ISA_VERSION
	.align		4
        /*0054*/ 	.byte	0x03, 0x5f
        /*0056*/ 	.short	0x0101


	//----- nvinfo : EIATTR_COOP_GROUP_MASK_REGIDS
	.align		4
        /*0058*/ 	.byte	0x04, 0x29
        /*005a*/ 	.short	(.L_11871 - .L_11870)


	//   ....[0]....
.L_11870:
        /*005c*/ 	.word	0xffffffff


	//   ....[1]....
        /*0060*/ 	.word	0xffffffff


	//   ....[2]....
        /*0064*/ 	.word	0xffffffff


	//   ....[3]....
        /*0068*/ 	.word	0xffffffff


	//   ....[4]....
        /*006c*/ 	.word	0xffffffff


	//   ....[5]....
        /*0070*/ 	.word	0xffffffff


	//   ....[6]....
        /*0074*/ 	.word	0xffffffff


	//   ....[7]....
        /*0078*/ 	.word	0xffffffff


	//   ....[8]....
        /*007c*/ 	.word	0x05000006


	//   ....[9]....
        /*0080*/ 	.word	0x05000006


	//   ....[10]....
        /*0084*/ 	.word	0x05000006


	//----- nvinfo : EIATTR_COOP_GROUP_INSTR_OFFSETS
	.align		4
.L_11871:
        /*0088*/ 	.byte	0x04, 0x28
        /*008a*/ 	.short	(.L_11873 - .L_11872)


	//   ....[0]....
.L_11872:
        /*008c*/ 	.word	0x0000bfe0


	//   ....[1]....
        /*0090*/ 	.word	0x0000c050


	//   ....[2]....
        /*0094*/ 	.word	0x0000c090


	//   ....[3]....
        /*0098*/ 	.word	0x0000c0c0


	//   ....[4]....
        /*009c*/ 	.word	0x0000c0e0


	//   ....[5]....
        /*00a0*/ 	.word	0x0000c1e0


	//   ....[6]....
        /*00a4*/ 	.word	0x0000c200


	//   ....[7]....
        /*00a8*/ 	.word	0x0000c220


	//   ....[8]....
        /*00ac*/ 	.word	0x0000c440


	//   ....[9]....
        /*00b0*/ 	.word	0x0000c4b0


	//   ....[10]....
        /*00b4*/ 	.word	0x0000c520


	//----- nvinfo : EIATTR_EXIT_INSTR_OFFSETS
	.align		4
.L_11873:
        /*00b8*/ 	.byte	0x04, 0x1c
        /*00ba*/ 	.short	(.L_11875 - .L_11874)


	//   ....[0]....
.L_11874:
        /*00bc*/ 	.word	0x000000d0


	//   ....[1]....
        /*00c0*/ 	.word	0x0000c300


	//   ....[2]....
        /*00c4*/ 	.word	0x0000c3f0


	//----- nvinfo : EIATTR_MAX_THREADS
	.align		4
.L_11875:
        /*00c8*/ 	.byte	0x04, 0x05
        /*00ca*/ 	.short	(.L_11877 - .L_11876)
.L_11876:
        /*00cc*/ 	.word	0x00000100
        /*00d0*/ 	.word	0x00000001
        /*00d4*/ 	.word	0x00000001


	//----- nvinfo : EIATTR_CRS_STACK_SIZE
	.align		4
.L_11877:
        /*00d8*/ 	.byte	0x04, 0x1e
        /*00da*/ 	.short	(.L_11879 - .L_11878)
.L_11878:
        /*00dc*/ 	.word	0x00000000


	//----- nvinfo : EIATTR_CBANK_PARAM_SIZE
	.align		4
.L_11879:
        /*00e0*/ 	.byte	0x03, 0x19
        /*00e2*/ 	.short	0x0060


	//----- nvinfo : EIATTR_PARAM_CBANK
	.align		4
        /*00e4*/ 	.byte	0x04, 0x0a
        /*00e6*/ 	.short	(.L_11881 - .L_11880)
	.align		4
.L_11880:
        /*00e8*/ 	.word	index@(.nv.constant0._ZN18transformer_engine6detail38cast_transpose_fused_kernel_notalignedILb0ELb0ELb1EfNS_16CTDBiasDActParamIff13__nv_fp8_e4m3fEELi2ELi8ENS_5EmptyEXadL_ZNS_4siluIffEET_T0_RKS5_EEEEvT3_mmm)
        /*00ec*/ 	.short	0x0210
        /*00ee*/ 	.short	0x0060


	//----- nvinfo : EIATTR_SW_WAR
	.align		4
.L_11881:
        /*00f0*/ 	.byte	0x04, 0x36
        /*00f2*/ 	.short	(.L_11883 - .L_11882)
.L_11882:
        /*00f4*/ 	.word	0x00000008
.L_11883:


//--------------------- .nv.info._ZN18transformer_engine6detail38cast_transpose_fused_kernel_notalignedILb0ELb0ELb1EfNS_16CTDBiasDActParamIff13__nv_fp8_e5m2fEELi2ELi8ENS_5EmptyEXadL_ZNS_4siluIffEET_T0_RKS5_EEEEvT3_mmm --------------------------
	.section	.nv.info._ZN18transformer_engine6detail38cast_transpose_fused_kernel_notalignedILb0ELb0ELb1EfNS_16CTDBiasDActParamIff13__nv_fp8_e5m2fEELi2ELi8ENS_5EmptyEXadL_ZNS_4siluIffEET_T0_RKS5_EEEEvT3_mmm,"",@"SHT_CUDA_INFO"
	.sectionflags	@""
	.align	4


	//----- nvinfo : EIATTR_CUDA_API_VERSION
	.align		4
        /*0000*/ 	.byte	0x04, 0x37
        /*0002*/ 	.short	(.L_11885 - .L_11884)
.L_11884:
        /*0004*/ 	.word	0x00000082


	//----- nvinfo : EIATTR_KPARAM_INFO
	.align		4
.L_11885:
        /*0008*/ 	.byte	0x04, 0x17
        /*000a*/ 	.short	(.L_11887 - .L_11886)
.L_11886:
        /*000c*/ 	.word	0x00000000
        /*0010*/ 	.short	0x0003
        /*0012*/ 	.short	0x0058
        /*0014*/ 	.byte	0x00, 0xf0, 0x21, 0x00


	//----- nvinfo : EIATTR_KPARAM_INFO
	.align		4
.L_11887:
        /*0018*/ 	.byte	0x04, 0x17
        /*001a*/ 	.short	(.L_11889 - .L_11888)
.L_11888:
        /*001c*/ 	.word	0x00000000
        /*0020*/ 	.short	0x0002
        /*0022*/ 	.short	0x0050
        /*0024*/ 	.byte	0x00, 0xf0, 0x21, 0x00


	//----- nvinfo : EIATTR_KPARAM_INFO
	.align		4
.L_11889:
        /*0028*/ 	.byte	0x04, 0x17
        /*002a*/ 	.short	(.L_11891 - .L_11890)
.L_11890:
        /*002c*/ 	.word	0x00000000
        /*0030*/ 	.short	0x0001
        /*0032*/ 	.short	0x0048
        /*0034*/ 	.byte	0x00, 0xf0, 0x21, 0x00


	//----- nvinfo : EIATTR_KPARAM_INFO
	.align		4
.L_11891:
        /*0038*/ 	.byte	0x04, 0x17
        /*003a*/ 	.short	(.L_11893 - .L_11892)
.L_11892:
        /*003c*/ 	.word	0x00000000
        /*0040*/ 	.short	0x0000
        /*0042*/ 	.short	0x0000
        /*0044*/ 	.byte	0x00, 0xf0, 0x21, 0x01


	//----- nvinfo : EIATTR_SPARSE_MMA_MASK
	.align		4
.L_11893:
        /*0048*/ 	.byte	0x03, 0x50
        /*004a*/ 	.short	0x0000


	//----- nvinfo : EIATTR_MAXREG_COUNT
	.align		4
        /*004c*/ 	.byte	0x03, 0x1b
        /*004e*/ 	.short	0x00ff


	//----- nvinfo : EIATTR_NUM_BARRIERS
	.align		4
        /*0050*/ 	.byte	0x02, 0x4c
        /*0052*/ 	.byte	0x01
	.zero		1


	//----- nvinfo : EIATTR_MERCURY_ISA_VERSION
	.align		4
        /*0054*/ 	.byte	0x03, 0x5f
        /*0056*/ 	.short	0x0101


	//----- nvinfo : EIATTR_COOP_GROUP_MASK_REGIDS
	.align		4
        /*0058*/ 	.byte	0x04, 0x29
        /*005a*/ 	.short	(.L_11895 - .L_11894)


	//   ....[0]....
.L_11894:
        /*005c*/ 	.word	0xffffffff


	//   ....[1]....
        /*0060*/ 	.word	0xffffffff


	//   ....[2]....
        /*0064*/ 	.word	0xffffffff


	//   ....[3]....
        /*0068*/ 	.word	0xffffffff


	//   ....[4]....
        /*006c*/ 	.word	0xffffffff


	//   ....[5]....
        /*0070*/ 	.word	0xffffffff


	//   ....[6]....
        /*0074*/ 	.word	0xffffffff


	//   ....[7]....
        /*0078*/ 	.word	0xffffffff


	//   ....[8]....
        /*007c*/ 	.word	0x05000006


	//   ....[9]....
        /*0080*/ 	.word	0x05000006


	//   ....[10]....
        /*0084*/ 	.word	0x05000006


	//----- nvinfo : EIATTR_COOP_GROUP_INSTR_OFFSETS
	.align		4
.L_11895:
        /*0088*/ 	.byte	0x04, 0x28
        /*008a*/ 	.short	(.L_11897 - .L_11896)


	//   ....[0]....
.L_11896:
        /*008c*/ 	.word	0x0000bfe0


	//   ....[1]....
        /*0090*/ 	.word	0x0000c050


	//   ....[2]....
        /*0094*/ 	.word	0x0000c090


	//   ....[3]....
        /*0098*/ 	.word	0x0000c0c0


	//   ....[4]....
        /*009c*/ 	.word	0x0000c0e0


	//   ....[5]....
        /*00a0*/ 	.word	0x0000c1e0


	//   ....[6]....
        /*00a4*/ 	.word	0x0000c200


	//   ....[7]....
        /*00a8*/ 	.word	0x0000c220


	//   ....[8]....
        /*00ac*/ 	.word	0x0000c440


	//   ....[9]....
        /*00b0*/ 	.word	0x0000c4b0


	//   ....[10]....
        /*00b4*/ 	.word	0x0000c520


	//----- nvinfo : EIATTR_EXIT_INSTR_OFFSETS
	.align		4
.L_11897:
        /*00b8*/ 	.byte	0x04, 0x1c
        /*00ba*/ 	.short	(.L_11899 - .L_11898)


	//   ....[0]....
.L_11898:
        /*00bc*/ 	.word	0x000000d0


	//   ....[1]....
        /*00c0*/ 	.word	0x0000c300


	//   ....[2]....
        /*00c4*/ 	.word	0x0000c3f0


	//----- nvinfo : EIATTR_MAX_THREADS
	.align		4
.L_11899:
        /*00c8*/ 	.byte	0x04, 0x05
        /*00ca*/ 	.short	(.L_11901 - .L_11900)
.L_11900:
        /*00cc*/ 	.word	0x00000100
        /*00d0*/ 	.word	0x00000001
        /*00d4*/ 	.word	0x00000001


	//----- nvinfo : EIATTR_CRS_STACK_SIZE
	.align		4
.L_11901:
        /*00d8*/ 	.byte	0x04, 0x1e
        /*00da*/ 	.short	(.L_11903 - .L_11902)
.L_11902:
        /*00dc*/ 	.word	0x00000000


	//----- nvinfo : EIATTR_CBANK_PARAM_SIZE
	.align		4
.L_11903:
        /*00e0*/ 	.byte	0x03, 0x19
        /*00e2*/ 	.short	0x0060


	//----- nvinfo : EIATTR_PARAM_CBANK
	.align		4
        /*00e4*/ 	.byte	0x04, 0x0a
        /*00e6*/ 	.short	(.L_11905 - .L_11904)
	.align		4
.L_11904:
        /*00e8*/ 	.word	index@(.nv.constant0._ZN18transformer_engine6detail38cast_transpose_fused_kernel_notalignedILb0ELb0ELb1EfNS_16CTDBiasDActParamIff13__nv_fp8_e5m2fEELi2ELi8ENS_5EmptyEXadL_ZNS_4siluIffEET_T0_RKS5_EEEEvT3_mmm)
        /*00ec*/ 	.short	0x0210
        /*00ee*/ 	.short	0x0060


	//----- nvinfo : EIATTR_SW_WAR
	.align		4
.L_11905:
        /*00f0*/ 	.byte	0x04, 0x36
        /*00f2*/ 	.short	(.L_11907 - .L_11906)
.L_11906:
        /*00f4*/ 	.word	0x00000008
.L_11907:


//--------------------- .nv.info._ZN18transformer_engine6detail38cast_transpose_fused_kernel_notalignedILb0ELb0ELb1EfNS_16CTDBiasDActParamIff13__nv_bfloat16fEELi2ELi4ENS_5EmptyEXadL_ZNS_4siluIffEET_T0_RKS5_EEEEvT3_mmm --------------------------
	.section	.nv.info._ZN18transformer_engine6detail38cast_transpose_fused_kernel_notalignedILb0ELb0ELb1EfNS_16CTDBiasDActParamIff13__nv_bfloat16fEELi2ELi4ENS_5EmptyEXadL_ZNS_4siluIffEET_T0_RKS5_EEEEvT3_mmm,"",@"SHT_CUDA_INFO"
	.sectionflags	@""
	.align	4


	//----- nvinfo : EIATTR_CUDA_API_VERSION
	.align		4
        /*0000*/ 	.byte	0x04, 0x37
        /*0002*/ 	.short	(.L_11909 - .L_11908)
.L_11908:
        /*0004*/ 	.word	0x00000082


	//----- nvinfo : EIATTR_KPARAM_INFO
	.align		4
.L_11909:
        /*0008*/ 	.byte	0x04, 0x17
        /*000a*/ 	.short	(.L_11911 - .L_11910)
.L_11910:
        /*000c*/ 	.word	0x00000000
        /*0010*/ 	.short	0x0003
        /*0012*/ 	.short	0x0058
        /*0014*/ 	.byte	0x00, 0xf0, 0x21, 0x00


	//----- nvinfo : EIATTR_KPARAM_INFO
	.align		4
.L_11911:
        /*0018*/ 	.byte	0x04, 0x17
        /*001a*/ 	.short	(.L_11913 - .L_11912)
.L_11912:
        /*001c*/ 	.word	0x00000000
        /*0020*/ 	.short	0x0002
        /*0022*/ 	.short	0x0050
        /*0024*/ 	.byte	0x00, 0xf0, 0x21, 0x00


	//----- nvinfo : EIATTR_KPARAM_INFO
	.align		4
.L_11913:
        /*0028*/ 	.byte	0x04, 0x17
        /*002a*/ 	.short	(.L_11915 - .L_11914)
.L_11914:
        /*002c*/ 	.word	0x00000000
        /*0030*/ 	.short	0x0001
        /*0032*/ 	.short	0x0048
        /*0034*/ 	.byte	0x00, 0xf0, 0x21, 0x00


	//----- nvinfo : EIATTR_KPARAM_INFO
	.align		4
.L_11915:
        /*0038*/ 	.byte	0x04, 0x17
        /*003a*/ 	.short	(.L_11917 - .L_11916)
.L_11916:
        /*003c*/ 	.word	0x00000000
        /*0040*/ 	.short	0x0000
        /*0042*/ 	.short	0x0000
        /*0044*/ 	.byte	0x00, 0xf0, 0x21, 0x01


	//----- nvinfo : EIATTR_SPARSE_MMA_MASK
	.align		4
.L_11917:
        /*0048*/ 	.byte	0x03, 0x50
        /*004a*/ 	.short	0x0000


	//----- nvinfo : EIATTR_MAXREG_COUNT
	.align		4
        /*004c*/ 	.byte	0x03, 0x1b
        /*004e*/ 	.short	0x00ff


	//----- nvinfo : EIATTR_NUM_BARRIERS
	.align		4
        /*0050*/ 	.byte	0x02, 0x4c
        /*0052*/ 	.byte	0x01
	.zero		1


	//----- nvinfo : EIATTR_MERCURY_ISA_VERSION
	.align		4
        /*0054*/ 	.byte	0x03, 0x5f
        /*0056*/ 	.short	0x0101


	//----- nvinfo : EIATTR_COOP_GROUP_MASK_REGIDS
	.align		4
        /*0058*/ 	.byte	0x04, 0x29
        /*005a*/ 	.short	(.L_11919 - .L_11918)


	//   ....[0]....
.L_11918:
        /*005c*/ 	.word	0xffffffff


	//   ....[1]....
        /*0060*/ 	.word	0xffffffff


	//   ....[2]....
        /*0064*/ 	.word	0xffffffff


	//   ....[3]....
        /*0068*/ 	.word	0xffffffff


	//   ....[4]....
        /*006c*/ 	.word	0xffffffff


	//   ....[5]....
        /*0070*/ 	.word	0xffffffff


	//   ....[6]....
        /*0074*/ 	.word	0xffffffff


	//   ....[7]....
        /*0078*/ 	.word	0xffffffff


	//   ....[8]....
        /*007c*/ 	.word	0x05000004


	//   ....[9]....
        /*0080*/ 	.word	0x05000004


	//   ....[10]....
        /*0084*/ 	.word	0x05000004


	//----- nvinfo : EIATTR_COOP_GROUP_INSTR_OFFSETS
	.align		4
.L_11919:
        /*0088*/ 	.byte	0x04, 0x28
        /*008a*/ 	.short	(.L_11921 - .L_11920)


	//   ....[0]....
.L_11920:
        /*008c*/ 	.word	0x000068f0


	//   ....[1]....
        /*0090*/ 	.word	0x00006930


	//   ....[2]....
        /*0094*/ 	.word	0x00006980


	//   ....[3]....
        /*0098*/ 	.word	0x000069d0


	//   ....[4]....
        /*009c*/ 	.word	0x00006a00


	//   ....[5]....
        /*00a0*/ 	.word	0x00006af0


	//   ....[6]....
        /*00a4*/ 	.word	0x00006b10


	//   ....[7]....
        /*00a8*/ 	.word	0x00006b30


	//   ....[8]....
        /*00ac*/ 	.word	0x00006d60


	//   ....[9]....
        /*00b0*/ 	.word	0x00006dd0


	//   ....[10]....
        /*00b4*/ 	.word	0x00006e40


	//----- nvinfo : EIATTR_EXIT_INSTR_OFFSETS
	.align		4
.L_11921:
        /*00b8*/ 	.byte	0x04, 0x1c
        /*00ba*/ 	.short	(.L_11923 - .L_11922)


	//   ....[0]....
.L_11922:
        /*00bc*/ 	.word	0x000000d0


	//   ....[1]....
        /*00c0*/ 	.word	0x00006c20


	//   ....[2]....
        /*00c4*/ 	.word	0x00006d10


	//----- nvinfo : EIATTR_MAX_THREADS
	.align		4
.L_11923:
        /*00c8*/ 	.byte	0x04, 0x05
        /*00ca*/ 	.short	(.L_11925 - .L_11924)
.L_11924:
        /*00cc*/ 	.word	0x00000100
        /*00d0*/ 	.word	0x00000001
        /*00d4*/ 	.word	0x00000001


	//----- nvinfo : EIATTR_CRS_STACK_SIZE
	.align		4
.L_11925:
        /*00d8*/ 	.byte	0x04, 0x1e
        /*00da*/ 	.short	(.L_11927 - .L_11926)
.L_11926:
        /*00dc*/ 	.word	0x00000000


	//----- nvinfo : EIATTR_CBANK_PARAM_SIZE
	.align		4
.L_11927:
        /*00e0*/ 	.byte	0x03, 0x19
        /*00e2*/ 	.short	0x0060


	//----- nvinfo : EIATTR_PARAM_CBANK
	.align		4
        /*00e4*/ 	.byte	0x04, 0x0a
        /*00e6*/ 	.short	(.L_11929 - .L_11928)
	.align		4
.L_11928:
        /*00e8*/ 	.word	index@(.nv.constant0._ZN18transformer_engine6detail38cast_transpose_fused_kernel_notalignedILb0ELb0ELb1EfNS_16CTDBiasDActParamIff13__nv_bfloat16fEELi2ELi4ENS_5EmptyEXadL_ZNS_4siluIffEET_T0_RKS5_EEEEvT3_mmm)
        /*00ec*/ 	.short	0x0210
        /*00ee*/ 	.short	0x0060


	//----- nvinfo : EIATTR_SW_WAR
	.align		4
.L_11929:
        /*00f0*/ 	.byte	0x04, 0x36
        /*00f2*/ 	.short	(.L_11931 - .L_11930)
.L_11930:
        /*00f4*/ 	.word	0x00000008
.L_11931:


//--------------------- .nv.info._ZN18transformer_engine6detail38cast_transpose_fused_kernel_notalignedILb0ELb0ELb1EfNS_16CTDBiasDActParamIff6__halffEELi2ELi4ENS_5EmptyEXadL_ZNS_4siluIffEET_T0_RKS5_EEEEvT3_mmm --------------------------
	.section	.nv.info._ZN18transformer_engine6detail38cast_transpose_fused_kernel_notalignedILb0ELb0ELb1EfNS_16CTDBiasDActParamIff6__halffEELi2ELi4ENS_5EmptyEXadL_ZNS_4siluIffEET_T0_RKS5_EEEEvT3_mmm,"",@"SHT_CUDA_INFO"
	.sectionflags	@""
	.align	4


	//----- nvinfo : EIATTR_CUDA_API_VERSION
	.align		4
        /*0000*/ 	.byte	0x04, 0x37
        /*0002*/ 	.short	(.L_11933 - .L_11932)
.L_11932:
        /*0004*/ 	.word	0x00000082


	//----- nvinfo : EIATTR_KPARAM_INFO
	.align		4
.L_11933:
        /*0008*/ 	.byte	0x04, 0x17
        /*000a*/ 	.short	(.L_11935 - .L_11934)
.L_11934:
        /*000c*/ 	.word	0x00000000
        /*0010*/ 	.short	0x0003
        /*0012*/ 	.short	0x0058
        /*0014*/ 	.byte	0x00, 0xf0, 0x21, 0x00


	//----- nvinfo : EIATTR_KPARAM_INFO
	.align		4
.L_11935:
        /*0018*/ 	.byte	0x04, 0x17
        /*001a*/ 	.short	(.L_11937 - .L_11936)
.L_11936:
        /*001c*/ 	.word	0x00000000
        /*0020*/ 	.short	0x0002
        /*0022*/ 	.short	0x0050
        /*0024*/ 	.byte	0x00, 0xf0, 0x21, 0x00


	//----- nvinfo : EIATTR_KPARAM_INFO
	.align		4
.L_11937:
        /*0028*/ 	.byte	0x04, 0x17
        /*002a*/ 	.short	(.L_11939 - .L_11938)
.L_11938:
        /*002c*/ 	.word	0x00000000
        /*0030*/ 	.short	0x0001
        /*0032*/ 	.short	0x0048
        /*0034*/ 	.byte	0x00, 0xf0, 0x21, 0x00


	//----- nvinfo : EIATTR_KPARAM_INFO
	.align		4
.L_11939:
        /*0038*/ 	.byte	0x04, 0x17
        /*003a*/ 	.short	(.L_11941 - .L_11940)
.L_11940:
        /*003c*/ 	.word	0x00000000
        /*0040*/ 	.short	0x0000
        /*0042*/ 	.short	0x0000
        /*0044*/ 	.byte	0x00, 0xf0, 0x21, 0x01


	//----- nvinfo : EIATTR_SPARSE_MMA_MASK
	.align		4
.L_11941:
        /*0048*/ 	.byte	0x03, 0x50
        /*004a*/ 	.short	0x0000


	//----- nvinfo : EIATTR_MAXREG_COUNT
	.align		4
        /*004c*/ 	.byte	0x03, 0x1b
        /*004e*/ 	.short	0x00ff


	//----- nvinfo : EIATTR_NUM_BARRIERS
	.align		4
        /*0050*/ 	.byte	0x02, 0x4c
        /*0052*/ 	.byte	0x01
	.zero		1


	//----- nvinfo : EIATTR_MERCURY_ISA_VERSION
	.align		4
        /*0054*/ 	.byte	0x03, 0x5f
        /*0056*/ 	.short	0x0101


	//----- nvinfo : EIATTR_COOP_GROUP_MASK_REGIDS
	.align		4
        /*0058*/ 	.byte	0x04, 0x29
        /*005a*/ 	.short	(.L_11943 - .L_11942)


	//   ....[0]....
.L_11942:
        /*005c*/ 	.word	0xffffffff


	//   ....[1]....
        /*0060*/ 	.word	0xffffffff


	//   ....[2]....
        /*0064*/ 	.word	0xffffffff


	//   ....[3]....
        /*0068*/ 	.word	0xffffffff


	//   ....[4]....
        /*006c*/ 	.word	0xffffffff


	//   ....[5]....
        /*0070*/ 	.word	0xffffffff


	//   ....[6]....
        /*0074*/ 	.word	0xffffffff


	//   ....[7]....
        /*0078*/ 	.word	0xffffffff


	//   ....[8]....
        /*007c*/ 	.word	0x05000004


	//   ....[9]....
        /*0080*/ 	.word	0x05000004


	//   ....[10]....
        /*0084*/ 	.word	0x05000004


	//----- nvinfo : EIATTR_COOP_GROUP_INSTR_OFFSETS
	.align		4
.L_11943:
        /*0088*/ 	.byte	0x04, 0x28
        /*008a*/ 	.short	(.L_11945 - .L_11944)


	//   ....[0]....
.L_11944:
        /*008c*/ 	.word	0x000068f0


	//   ....[1]....
        /*0090*/ 	.word	0x00006930


	//   ....[2]....
        /*0094*/ 	.word	0x00006980


	//   ....[3]....
        /*0098*/ 	.word	0x000069d0


	//   ....[4]....
        /*009c*/ 	.word	0x00006a00


	//   ....[5]....
        /*00a0*/ 	.word	0x00006af0


	//   ....[6]....
        /*00a4*/ 	.word	0x00006b10


	//   ....[7]....
        /*00a8*/ 	.word	0x00006b30


	//   ....[8]....
        /*00ac*/ 	.word	0x00006d60


	//   ....[9]....
        /*00b0*/ 	.word	0x00006dd0


	//   ....[10]....
        /*00b4*/ 	.word	0x00006e40


	//----- nvinfo : EIATTR_EXIT_INSTR_OFFSETS
	.align		4
.L_11945:
        /*00b8*/ 	.byte	0x04, 0x1c
        /*00ba*/ 	.short	(.L_11947 - .L_11946)


	//   ....[0]....
.L_11946:
        /*00bc*/ 	.word	0x000000d0


	//   ....[1]....
        /*00c0*/ 	.word	0x00006c20


	//   ....[2]....
        /*00c4*/ 	.word	0x00006d10


	//----- nvinfo : EIATTR_MAX_THREADS
	.align		4
.L_11947:
        /*00c8*/ 	.byte	0x04, 0x05
        /*00ca*/ 	.short	(.L_11949 - .L_11948)
.L_11948:
        /*00cc*/ 	.word	0x00000100
        /*00d0*/ 	.word	0x00000001
        /*00d4*/ 	.word	0x00000001


	//----- nvinfo : EIATTR_CRS_STACK_SIZE
	.align		4
.L_11949:
        /*00d8*/ 	.byte	0x04, 0x1e
        /*00da*/ 	.short	(.L_11951 - .L_11950)
.L_11950:
        /*00dc*/ 	.word	0x00000000


	//----- nvinfo : EIATTR_CBANK_PARAM_SIZE
	.align		4
.L_11951:
        /*00e0*/ 	.byte	0x03, 0x19
        /*00e2*/ 	.short	0x0060


	//----- nvinfo : EIATTR_PARAM_CBANK
	.align		4
        /*00e4*/ 	.byte	0x04, 0x0a
        /*00e6*/ 	.short	(.L_11953 - .L_11952)
	.align		4
.L_11952:
        /*00e8*/ 	.word	index@(.nv.constant0._ZN18transformer_engine6detail38cast_transpose_fused_kernel_notalignedILb0ELb0ELb1EfNS_16CTDBiasDActParamIff6__halffEELi2ELi4ENS_5EmptyEXadL_ZNS_4siluIffEET_T0_RKS5_EEEEvT3_mmm)
        /*00ec*/ 	.short	0x0210
        /*00ee*/ 	.short	0x0060


	//----- nvinfo : EIATTR_SW_WAR
	.align		4
.L_11953:
        /*00f0*/ 	.byte	0x04, 0x36
        /*00f2*/ 	.short	(.L_11955 - .L_11954)
.L_11954:
        /*00f4*/ 	.word	0x00000008
.L_11955:


//--------------------- .nv.info._ZN18transformer_engine6detail38cast_transpose_fused_kernel_notalignedILb0ELb0ELb1EfNS_16CTDBiasDActParamIffffEELi2ELi2ENS_5EmptyEXadL_ZNS_4siluIffEET_T0_RKS4_EEEEvT3_mmm --------------------------
	.section	.nv.info._ZN18transformer_engine6detail38cast_transpose_fused_kernel_notalignedILb0ELb0ELb1EfNS_16CTDBiasDActParamIffffEELi2ELi2ENS_5EmptyEXadL_ZNS_4siluIffEET_T0_RKS4_EEEEvT3_mmm,"",@"SHT_CUDA_INFO"
	.sectionflags	@""
	.align	4


	//----- nvinfo : EIATTR_CUDA_API_VERSION
	.align		4
        /*0000*/ 	.byte	0x04, 0x37
        /*0002*/ 	.short	(.L_11957 - .L_11956)
.L_11956:
        /*0004*/ 	.word	0x00000082


	//----- nvinfo : EIATTR_KPARAM_INFO
	.align		4
.L_11957:
        /*0008*/ 	.byte	0x04, 0x17
        /*000a*/ 	.short	(.L_11959 - .L_11958)
.L_11958:
        /*000c*/ 	.word	0x00000000
        /*0010*/ 	.short	0x0003
        /*0012*/ 	.short	0x0058
        /*0014*/ 	.byte	0x00, 0xf0, 0x21, 0x00


	//----- nvinfo : EIATTR_KPARAM_INFO
	.align		4
.L_11959:
        /*0018*/ 	.byte	0x04, 0x17
        /*001a*/ 	.short	(.L_11961 - .L_11960)
.L_11960:
        /*001c*/ 	.word	0x00000000
        /*0020*/ 	.short	0x0002
        /*0022*/ 	.short	0x0050
        /*0024*/ 	.byte	0x00, 0xf0, 0x21, 0x00


	//----- nvinfo : EIATTR_KPARAM_INFO
	.align		4
.L_11961:
        /*0028*/ 	.byte	0x04, 0x17
        /*002a*/ 	.short	(.L_11963 - .L_11962)
.L_11962:
        /*002c*/ 	.word	0x00000000
        /*0030*/ 	.short	0x0001
        /*0032*/ 	.short	0x0048
        /*0034*/ 	.byte	0x00, 0xf0, 0x21, 0x00


	//----- nvinfo : EIATTR_KPARAM_INFO
	.align		4
.L_11963:
        /*0038*/ 	.byte	0x04, 0x17
        /*003a*/ 	.short	(.L_11965 - .L_11964)
.L_11964:
        /*003c*/ 	.word	0x00000000
        /*0040*/ 	.short	0x0000
        /*0042*/ 	.short	0x0000
        /*0044*/ 	.byte	0x00, 0xf0, 0x21, 0x01


	//----- nvinfo : EIATTR_SPARSE_MMA_MASK
	.align		4
.L_11965:
        /*0048*/ 	.byte	0x03, 0x50
        /*004a*/ 	.short	0x0000


	//----- nvinfo : EIATTR_MAXREG_COUNT
	.align		4
        /*004c*/ 	.byte	0x03, 0x1b
        /*004e*/ 	.short	0x00ff


	//----- nvinfo : EIATTR_NUM_BARRIERS
	.align		4
        /*0050*/ 	.byte	0x02, 0x4c
        /*0052*/ 	.byte	0x01
	.zero		1


	//----- nvinfo : EIATTR_MERCURY_ISA_VERSION
	.align		4
        /*0054*/ 	.byte	0x03, 0x5f
        /*0056*/ 	.short	0x0101


	//----- nvinfo : EIATTR_INT_WARP_WIDE_INSTR_OFFSETS
	.align		4
        /*0058*/ 	.byte	0x04, 0x31
        /*005a*/ 	.short	(.L_11967 - .L_11966)


	//   ....[0]....
.L_11966:
        /*005c*/ 	.word	0x000006e0


	//   ....[1]....
        /*0060*/ 	.word	0x000010b0


	//   ....[2]....
        /*0064*/ 	.word	0x000019b0


	//----- nvinfo : EIATTR_COOP_GROUP_MASK_REGIDS
	.align		4
.L_11967:
        /*0068*/ 	.byte	0x04, 0x29
        /*006a*/ 	.short	(.L_11969 - .L_11968)


	//   ....[0]....
.L_11968:
        /*006c*/ 	.word	0xffffffff


	//   ....[1]....
        /*0070*/ 	.word	0xffffffff


	//   ....[2]....
        /*0074*/ 	.word	0xffffffff


	//   ....[3]....
        /*0078*/ 	.word	0xffffffff


	//   ....[4]....
        /*007c*/ 	.word	0xffffffff


	//   ....[5]....
        /*0080*/ 	.word	0xffffffff


	//   ....[6]....
        /*0084*/ 	.word	0xffffffff


	//   ....[7]....
        /*0088*/ 	.word	0xffffffff


	//   ....[8]....
        /*008c*/ 	.word	0x05000004


	//   ....[9]....
        /*0090*/ 	.word	0x05000004


	//   ....[10]....
        /*0094*/ 	.word	0x05000004


	//----- nvinfo : EIATTR_COOP_GROUP_INSTR_OFFSETS
	.align		4
.L_11969:
        /*0098*/ 	.byte	0x04, 0x28
        /*009a*/ 	.short	(.L_11971 - .L_11970)


	//   ....[0]....
.L_11970:
        /*009c*/ 	.word	0x00003e70


	//   ....[1]....
        /*00a0*/ 	.word	0x00003ed0


	//   ....[2]....
        /*00a4*/ 	.word	0x00003f10


	//   ....[3]....
        /*00a8*/ 	.word	0x00003f30


	//   ....[4]....
        /*00ac*/ 	.word	0x00003f50


	//   ....[5]....
        /*00b0*/ 	.word	0x00004050


	//   ....[6]....
        /*00b4*/ 	.word	0x00004070


	//   ....[7]....
        /*00b8*/ 	.word	0x00004090


	//   ....[8]....
        /*00bc*/ 	.word	0x000042d0


	//   ....[9]....
        /*00c0*/ 	.word	0x00004340


	//   ....[10]....
        /*00c4*/ 	.word	0x000043b0


	//----- nvinfo : EIATTR_EXIT_INSTR_OFFSETS
	.align		4
.L_11971:
        /*00c8*/ 	.byte	0x04, 0x1c
        /*00ca*/ 	.short	(.L_11973 - .L_11972)


	//   ....[0]....
.L_11972:
        /*00cc*/ 	.word	0x000000d0


	//   ....[1]....
        /*00d0*/ 	.word	0x00004170


	//   ....[2]....
        /*00d4*/ 	.word	0x00004280


	//----- nvinfo : EIATTR_MAX_THREADS
	.align		4
.L_11973:
        /*00d8*/ 	.byte	0x04, 0x05
        /*00da*/ 	.short	(.L_11975 - .L_11974)
.L_11974:
        /*00dc*/ 	.word	0x00000100
        /*00e0*/ 	.word	0x00000001
        /*00e4*/ 	.word	0x00000001


	//----- nvinfo : EIATTR_CRS_STACK_SIZE
	.align		4
.L_11975:
        /*00e8*/ 	.byte	0x04, 0x1e
        /*00ea*/ 	.short	(.L_11977 - .L_11976)
.L_11976:
        /*00ec*/ 	.word	0x00000000


	//----- nvinfo : EIATTR_CBANK_PARAM_SIZE
	.align		4
.L_11977:
        /*00f0*/ 	.byte	0x03, 0x19
        /*00f2*/ 	.short	0x0060


	//----- nvinfo : EIATTR_PARAM_CBANK
	.align		4
        /*00f4*/ 	.byte	0x04, 0x0a
        /*00f6*/ 	.short	(.L_11979 - .L_11978)
	.align		4
.L_11978:
        /*00f8*/ 	.word	index@(.nv.constant0._ZN18transformer_engine6detail38cast_transpose_fused_kernel_notalignedILb0ELb0ELb1EfNS_16CTDBiasDActParamIffffEELi2ELi2ENS_5EmptyEXadL_ZNS_4siluIffEET_T0_RKS4_EEEEvT3_mmm)
        /*00fc*/ 	.short	0x0210
        /*00fe*/ 	.short	0x0060


	//----- nvinfo : EIATTR_SW_WAR
	.align		4
.L_11979:
        /*0100*/ 	.byte	0x04, 0x36
        /*0102*/ 	.short	(.L_11981 - .L_11980)
.L_11980:
        /*0104*/ 	.word	0x00000008
.L_11981:


//--------------------- .nv.info._ZN18transformer_engine6detail38cast_transpose_fused_kernel_notalignedILb0ELb1ELb0EfNS_16CTDBiasDActParamI13__nv_bfloat16S3_13__nv_fp8_e4m3fEELi2ELi4ENS_5EmptyEXadL_ZNS_6dqgeluIffEET_T0_RKS6_EEEEvT3_mmm --------------------------
	.section	.nv.info._ZN18transformer_engine6detail38cast_transpose_fused_kernel_notalignedILb0ELb1ELb0EfNS_16CTDBiasDActParamI13__nv_bfloat16S3_13__nv_fp8_e4m3fEELi2ELi4ENS_5EmptyEXadL_ZNS_6dqgeluIffEET_T0_RKS6_EEEEvT3_mmm,"",@"SHT_CUDA_INFO"
	.sectionflags	@""
	.align	4


	//----- nvinfo : EIATTR_CUDA_API_VERSION
	.align		4
        /*0000*/ 	.byte	0x04, 0x37
        /*0002*/ 	.short	(.L_11983 - .L_11982)
.L_11982:
        /*0004*/ 	.word	0x00000082


	//----- nvinfo : EIATTR_KPARAM_INFO
	.align		4
.L_11983:
        /*0008*/ 	.byte	0x04, 0x17
        /*000a*/ 	.short	(.L_11985 - .L_11984)
.L_11984:
        /*000c*/ 	.word	0x00000000
        /*0010*/ 	.short	0x0003
        /*0012*/ 	.short	0x0058
        /*0014*/ 	.byte	0x00, 0xf0, 0x21, 0x00


	//----- nvinfo : EIATTR_KPARAM_INFO
	.align		4
.L_11985:
        /*0018*/ 	.byte	0x04, 0x17
        /*001a*/ 	.short	(.L_11987 - .L_11986)
.L_11986:
        /*001c*/ 	.word	0x00000000
        /*0020*/ 	.short	0x0002
        /*0022*/ 	.short	0x0050
        /*0024*/ 	.byte	0x00, 0xf0, 0x21, 0x00


	//----- nvinfo : EIATTR_KPARAM_INFO
	.align		4
.L_11987:
        /*0028*/ 	.byte	0x04, 0x17
        /*002a*/ 	.short	(.L_11989 - .L_11988)
.L_11988:
        /*002c*/ 	.word	0x00000000
        /*0030*/ 	.short	0x0001
        /*0032*/ 	.short	0x0048
        /*0034*/ 	.byte	0x00, 0xf0, 0x21, 0x00


	//----- nvinfo : EIATTR_KPARAM_INFO
	.align		4
.L_11989:
        /*0038*/ 	.byte	0x04, 0x17
        /*003a*/ 	.short	(.L_11991 - .L_11990)
.L_11990:
        /*003c*/ 	.word	0x00000000
        /*0040*/ 	.short	0x0000
        /*0042*/ 	.short	0x0000
        /*0044*/ 	.byte	0x00, 0xf0, 0x21, 0x01


	//----- nvinfo : EIATTR_SPARSE_MMA_MASK
	.align		4
.L_11991:
        /*0048*/ 	.byte	0x03, 0x50
        /*004a*/ 	.short	0x0000


	//----- nvinfo : EIATTR_MAXREG_COUNT
	.align		4
        /*004c*/ 	.byte	0x03, 0x1b
        /*004e*/ 	.short	0x00ff


	//----- nvinfo : EIATTR_NUM_BARRIERS
	.align		4
        /*0050*/ 	.byte	0x02, 0x4c
        /*0052*/ 	.byte	0x01
	.zero		1


	//----- nvinfo : EIATTR_MERCURY_ISA_VERSION
	.align		4
        /*0054*/ 	.byte	0x03, 0x5f
        /*0056*/ 	.short	0x0101


	//----- nvinfo : EIATTR_COOP_GROUP_MASK_REGIDS
	.align		4
        /*0058*/ 	.byte	0x04, 0x29
        /*005a*/ 	.short	(.L_11993 - .L_11992)


	//   ....[0]....
.L_11992:
        /*005c*/ 	.word	0xffffffff


	//   ....[1]....
        /*0060*/ 	.word	0xffffffff


	//   ....[2]....
        /*0064*/ 	.word	0xffffffff


	//   ....[3]....
        /*0068*/ 	.word	0xffffffff


	//   ....[4]....
        /*006c*/ 	.word	0xffffffff


	//   ....[5]....
        /*0070*/ 	.word	0xffffffff


	//   ....[6]....
        /*0074*/ 	.word	0xffffffff


	//   ....[7]....
        /*0078*/ 	.word	0xffffffff


	//   ....[8]....
        /*007c*/ 	.word	0x05000004


	//   ....[9]....
        /*0080*/ 	.word	0x05000004


	//   ....[10]....
        /*0084*/ 	.word	0x05000004


	//----- nvinfo : EIATTR_COOP_GROUP_INSTR_OFFSETS
	.align		4
.L_11993:
        /*0088*/ 	.byte	0x04, 0x28
        /*008a*/ 	.short	(.L_11995 - .L_11994)


	//   ....[0]....
.L_11994:
        /*008c*/ 	.word	0x00008120


	//   ....[1]....
        /*0090*/ 	.word	0x00008160


	//   ....[2]....
        /*0094*/ 	.word	0x000081b0


	//   ....[3]....
        /*0098*/ 	.word	0x00008200


	//   ....[4]....
        /*009c*/ 	.word	0x00008230


	//   ....[5]....
        /*00a0*/ 	.word	0x00008320


	//   ....[6]....
        /*00a4*/ 	.word	0x00008340


	//   ....[7]....
        /*00a8*/ 	.word	0x00008360


	//   ....[8]....
        /*00ac*/ 	.word	0x00008590


	//   ....[9]....
        /*00b0*/ 	.word	0x00008600


	//   ....[10]....
        /*00b4*/ 	.word	0x00008670


	//----- nvinfo : EIATTR_EXIT_INSTR_OFFSETS
	.align		4
.L_11995:
        /*00b8*/ 	.byte	0x04, 0x1c
        /*00ba*/ 	.short	(.L_11997 - .L_11996)


	//   ....[0]....
.L_11996:
        /*00bc*/ 	.word	0x000000d0


	//   ....[1]....
        /*00c0*/ 	.word	0x00008450


	//   ....[2]....
        /*00c4*/ 	.word	0x00008540


	//----- nvinfo : EIATTR_MAX_THREADS
	.align		4
.L_11997:
        /*00c8*/ 	.byte	0x04, 0x05
        /*00ca*/ 	.short	(.L_11999 - .L_11998)
.L_11998:
        /*00cc*/ 	.word	0x00000100
        /*00d0*/ 	.word	0x00000001
        /*00d4*/ 	.word	0x00000001


	//----- nvinfo : EIATTR_CRS_STACK_SIZE
	.align		4
.L_11999:
        /*00d8*/ 	.byte	0x04, 0x1e
        /*00da*/ 	.short	(.L_12001 - .L_12000)
.L_12000:
        /*00dc*/ 	.word	0x00000000


	//----- nvinfo : EIATTR_CBANK_PARAM_SIZE
	.align		4
.L_12001:
        /*00e0*/ 	.byte	0x03, 0x19
        /*00e2*/ 	.short	0x0060


	//----- nvinfo : EIATTR_PARAM_CBANK
	.align		4
        /*00e4*/ 	.byte	0x04, 0x0a
        /*00e6*/ 	.short	(.L_12003 - .L_12002)
	.align		4
.L_12002:
        /*00e8*/ 	.word	index@(.nv.constant0._ZN18transformer_engine6detail38cast_transpose_fused_kernel_notalignedILb0ELb1ELb0EfNS_16CTDBiasDActParamI13__nv_bfloat16S3_13__nv_fp8_e4m3fEELi2ELi4ENS_5EmptyEXadL_ZNS_6dqgeluIffEET_T0_RKS6_EEEEvT3_mmm)
        /*00ec*/ 	.short	0x0210
        /*00ee*/ 	.short	0x0060


	//----- nvinfo : EIATTR_SW_WAR
	.align		4
.L_12003:
        /*00f0*/ 	.byte	0x04, 0x36
        /*00f2*/ 	.short	(.L_12005 - .L_12004)
.L_12004:
        /*00f4*/ 	.word	0x00000008
.L_12005:


//--------------------- .nv.info._ZN18transformer_engine6detail38cast_transpose_fused_kernel_notalignedILb0ELb1ELb0EfNS_16CTDBiasDActParamI13__nv_bfloat16S3_13__nv_fp8_e5m2fEELi2ELi4ENS_5EmptyEXadL_ZNS_6dqgeluIffEET_T0_RKS6_EEEEvT3_mmm --------------------------
	.section	.nv.info._ZN18transformer_engine6detail38cast_transpose_fused_kernel_notalignedILb0ELb1ELb0EfNS_16CTDBiasDActParamI13__nv_bfloat16S3_13__nv_fp8_e5m2fEELi2ELi4ENS_5EmptyEXadL_ZNS_6dqgeluIffEET_T0_RKS6_EEEEvT3_mmm,"",@"SHT_CUDA_INFO"
	.sectionflags	@""
	.align	4


	//----- nvinfo : EIATTR_CUDA_API_VERSION
	.align		4
        /*0000*/ 	.byte	0x04, 0x37
        /*0002*/ 	.short	(.L_12007 - .L_12006)
.L_12006:
        /*0004*/ 	.word	0x00000082


	//----- nvinfo : EIATTR_KPARAM_INFO
	.align		4
.L_12007:
        /*0008*/ 	.byte	0x04, 0x17
        /*000a*/ 	.short	(.L_12009 - .L_12008)
.L_12008:
        /*000c*/ 	.word	0x00000000
        /*0010*/ 	.short	0x0003
        /*0012*/ 	.short	0x0058
        /*0014*/ 	.byte	0x00, 0xf0, 0x21, 0x00


	//----- nvinfo : EIATTR_KPARAM_INFO
	.align		4
.L_12009:
        /*0018*/ 	.byte	0x04, 0x17
        /*001a*/ 	.short	(.L_12011 - .L_12010)
.L_12010:
        /*001c*/ 	.word	0x00000000
        /*0020*/ 	.short	0x0002
        /*0022*/ 	.short	0x0050
        /*0024*/ 	.byte	0x00, 0xf0, 0x21, 0x00


	//----- nvinfo : EIATTR_KPARAM_INFO
	.align		4
.L_12011:
        /*0028*/ 	.byte	0x04, 0x17
        /*002a*/ 	.short	(.L_12013 - .L_12012)
.L_12012:
        /*002c*/ 	.word	0x00000000
        /*0030*/ 	.short	0x0001
        /*0032*/ 	.short	0x0048
        /*0034*/ 	.byte	0x00, 0xf0, 0x21, 0x00


	//----- nvinfo : EIATTR_KPARAM_INFO
	.align		4
.L_12013:
        /*0038*/ 	.byte	0x04, 0x17
        /*003a*/ 	.short	(.L_12015 - .L_12014)
.L_12014:
        /*003c*/ 	.word	0x00000000
        /*0040*/ 	.short	0x0000
        /*0042*/ 	.short	0x0000
        /*0044*/ 	.byte	0x00, 0xf0, 0x21, 0x01


	//----- nvinfo : EIATTR_SPARSE_MMA_MASK
	.align		4
.L_12015:
        /*0048*/ 	.byte	0x03, 0x50
        /*004a*/ 	.short	0x0000


	//----- nvinfo : EIATTR_MAXREG_COUNT
	.align		4
        /*004c*/ 	.byte	0x03, 0x1b
        /*004e*/ 	.short	0x00ff


	//----- nvinfo : EIATTR_NUM_BARRIERS
	.align		4
        /*0050*/ 	.byte	0x02, 0x4c
        /*0052*/ 	.byte	0x01
	.zero		1


	//----- nvinfo : EIATTR_MERCURY_ISA_VERSION
	.align		4
        /*0054*/ 	.byte	0x03, 0x5f
        /*0056*/ 	.short	0x0101


	//----- nvinfo : EIATTR_COOP_GROUP_MASK_REGIDS
	.align		4
        /*0058*/ 	.byte	0x04, 0x29
        /*005a*/ 	.short	(.L_12017 - .L_12016)


	//   ....[0]....
.L_12016:
        /*005c*/ 	.word	0xffffffff


	//   ....[1]....
        /*0060*/ 	.word	0xffffffff


	//   ....[2]....
        /*0064*/ 	.word	0xffffffff


	//   ....[3]....
        /*0068*/ 	.word	0xffffffff


	//   ....[4]....
        /*006c*/ 	.word	0xffffffff


	//   ....[5]....
        /*0070*/ 	.word	0xffffffff


	//   ....[6]....
        /*0074*/ 	.word	0xffffffff


	//   ....[7]....
        /*0078*/ 	.word	0xffffffff


	//   ....[8]....
        /*007c*/ 	.word	0x05000004


	//   ....[9]....
        /*0080*/ 	.word	0x05000004


	//   ....[10]....
        /*0084*/ 	.word	0x05000004


	//----- nvinfo : EIATTR_COOP_GROUP_INSTR_OFFSETS
	.align		4
.L_12017:
        /*0088*/ 	.byte	0x04, 0x28
        /*008a*/ 	.short	(.L_12019 - .L_12018)


	//   ....[0]....
.L_12018:
        /*008c*/ 	.word	0x00008120


	//   ....[1]....
        /*0090*/ 	.word	0x00008160


	//   ....[2]....
        /*0094*/ 	.word	0x000081b0


	//   ....[3]....
        /*0098*/ 	.word	0x00008200


	//   ....[4]....
        /*009c*/ 	.word	0x00008230


	//   ....[5]....
        /*00a0*/ 	.word	0x00008320


	//   ....[6]....
        /*00a4*/ 	.word	0x00008340


	//   ....[7]....
        /*00a8*/ 	.word	0x00008360


	//   ....[8]....
        /*00ac*/ 	.word	0x00008590


	//   ....[9]....
        /*00b0*/ 	.word	0x00008600


	//   ....[10]....
        /*00b4*/ 	.word	0x00008670


	//----- nvinfo : EIATTR_EXIT_INSTR_OFFSETS
	.align		4
.L_12019:
        /*00b8*/ 	.byte	0x04, 0x1c
        /*00ba*/ 	.short	(.L_12021 - .L_12020)


	//   ....[0]....
.L_12020:
        /*00bc*/ 	.word	0x000000d0


	//   ....[1]....
        /*00c0*/ 	.word	0x00008450


	//   ....[2]....
        /*00c4*/ 	.word	0x00008540


	//----- nvinfo : EIATTR_MAX_THREADS
	.align		4
.L_12021:
        /*00c8*/ 	.byte	0x04, 0x05
        /*00ca*/ 	.short	(.L_12023 - .L_12022)
.L_12022:
        /*00cc*/ 	.word	0x00000100
        /*00d0*/ 	.word	0x00000001
        /*00d4*/ 	.word	0x00000001


	//----- nvinfo : EIATTR_CRS_STACK_SIZE
	.align		4
.L_12023:
        /*00d8*/ 	.byte	0x04, 0x1e
        /*00da*/ 	.short	(.L_12025 - .L_12024)
.L_12024:
        /*00dc*/ 	.word	0x00000000


	//----- nvinfo : EIATTR_CBANK_PARAM_SIZE
	.align		4
.L_12025:
        /*00e0*/ 	.byte	0x03, 0x19
        /*00e2*/ 	.short	0x0060


	//----- nvinfo : EIATTR_PARAM_CBANK
	.align		4
        /*00e4*/ 	.byte	0x04, 0x0a
        /*00e6*/ 	.short	(.L_12027 - .L_12026)
	.align		4
.L_12026:
        /*00e8*/ 	.word	index@(.nv.constant0._ZN18transformer_engine6detail38cast_transpose_fused_kernel_notalignedILb0ELb1ELb0EfNS_16CTDBiasDActParamI13__nv_bfloat16S3_13__nv_fp8_e5m2fEELi2ELi4ENS_5EmptyEXadL_ZNS_6dqgeluIffEET_T0_RKS6_EEEEvT3_mmm)
        /*00ec*/ 	.short	0x0210
        /*00ee*/ 	.short	0x0060


	//----- nvinfo : EIATTR_SW_WAR
	.align		4
.L_12027:
        /*00f0*/ 	.byte	0x04, 0x36
        /*00f2*/ 	.short	(.L_12029 - .L_12028)
.L_12028:
        /*00f4*/ 	.word	0x00000008
.L_12029:


//--------------------- .nv.info._ZN18transformer_engine6detail38cast_transpose_fused_kernel_notalignedILb0ELb1ELb0EfNS_16CTDBiasDActParamI13__nv_bfloat16S3_S3_fEELi2ELi2ENS_5EmptyEXadL_ZNS_6dqgeluIffEET_T0_RKS5_EEEEvT3_mmm --------------------------
	.section	.nv.info._ZN18transformer_engine6detail38cast_transpose_fused_kernel_notalignedILb0ELb1ELb0EfNS_16CTDBiasDActParamI13__nv_bfloat16S3_S3_fEELi2ELi2ENS_5EmptyEXadL_ZNS_6dqgeluIffEET_T0_RKS5_EEEEvT3_mmm,"",@"SHT_CUDA_INFO"
	.sectionflags	@""
	.align	4


	//----- nvinfo : EIATTR_CUDA_API_VERSION
	.align		4
        /*0000*/ 	.byte	0x04, 0x37
        /*0002*/ 	.short	(.L_12031 - .L_12030)
.L_12030:
        /*0004*/ 	.word	0x00000082


	//----- nvinfo : EIATTR_KPARAM_INFO
	.align		4
.L_12031:
        /*0008*/ 	.byte	0x04, 0x17
        /*000a*/ 	.short	(.L_12033 - .L_12032)
.L_12032:
        /*000c*/ 	.word	0x00000000
        /*0010*/ 	.short	0x0003
        /*0012*/ 	.short	0x0058
        /*0014*/ 	.byte	0x00, 0xf0, 0x21, 0x00


	//----- nvinfo : EIATTR_KPARAM_INFO
	.align		4
.L_12033:
        /*0018*/ 	.byte	0x04, 0x17
        /*001a*/ 	.short	(.L_12035 - .L_12034)
.L_12034:
        /*001c*/ 	.word	0x00000000
        /*0020*/ 	.short	0x0002
        /*0022*/ 	.short	0x0050
        /*0024*/ 	.byte	0x00, 0xf0, 0x21, 0x00


	//----- nvinfo : EIATTR_KPARAM_INFO
	.align		4
.L_12035:
        /*0028*/ 	.byte	0x04, 0x17
        /*002a*/ 	.short	(.L_12037 - .L_12036)
.L_12036:
        /*002c*/ 	.word	0x00000000
        /*0030*/ 	.short	0x0001
        /*0032*/ 	.short	0x0048
        /*0034*/ 	.byte	0x00, 0xf0, 0x21, 0x00


	//----- nvinfo : EIATTR_KPARAM_INFO
	.align		4
.L_12037:
        /*0038*/ 	.byte	0x04, 0x17
        /*003a*/ 	.short	(.L_12039 - .L_12038)
.L_12038:
        /*003c*/ 	.word	0x00000000
        /*0040*/ 	.short	0x0000
        /*0042*/ 	.short	0x0000
        /*0044*/ 	.byte	0x00, 0xf0, 0x21, 0x01


	//----- nvinfo : EIATTR_SPARSE_MMA_MASK
	.align		4
.L_12039:
        /*0048*/ 	.byte	0x03, 0x50
        /*004a*/ 	.short	0x0000


	//----- nvinfo : EIATTR_MAXREG_COUNT
	.align		4
        /*004c*/ 	.byte	0x03, 0x1b
        /*004e*/ 	.short	0x00ff


	//----- nvinfo : EIATTR_NUM_BARRIERS
	.align		4
        /*0050*/ 	.byte	0x02, 0x4c
        /*0052*/ 	.byte	0x01
	.zero		1


	//----- nvinfo : EIATTR_MERCURY_ISA_VERSION
	.align		4
        /*0054*/ 	.byte	0x03, 0x5f
        /*0056*/ 	.short	0x0101


	//----- nvinfo : EIATTR_COOP_GROUP_MASK_REGIDS
	.align		4
        /*0058*/ 	.byte	0x04, 0x29
        /*005a*/ 	.short	(.L_12041 - .L_12040)


	//   ....[0]....
.L_12040:
        /*005c*/ 	.word	0xffffffff


	//   ....[1]....
        /*0060*/ 	.word	0xffffffff


	//   ....[2]....
        /*0064*/ 	.word	0xffffffff


	//   ....[3]....
        /*0068*/ 	.word	0xffffffff


	//   ....[4]....
        /*006c*/ 	.word	0xffffffff


	//   ....[5]....
        /*0070*/ 	.word	0xffffffff


	//   ....[6]....
        /*0074*/ 	.word	0xffffffff


	//   ....[7]....
        /*0078*/ 	.word	0xffffffff


	//   ....[8]....
        /*007c*/ 	.word	0x05000006


	//   ....[9]....
        /*0080*/ 	.word	0x05000006


	//   ....[10]....
        /*0084*/ 	.word	0x05000006


	//----- nvinfo : EIATTR_COOP_GROUP_INSTR_OFFSETS
	.align		4
.L_12041:
        /*0088*/ 	.byte	0x04, 0x28
        /*008a*/ 	.short	(.L_12043 - .L_12042)


	//   ....[0]....
.L_12042:
        /*008c*/ 	.word	0x000048a0


	//   ....[1]....
        /*0090*/ 	.word	0x000048e0


	//   ....[2]....
        /*0094*/ 	.word	0x00004910


	//   ....[3]....
        /*0098*/ 	.word	0x00004960


	//   ....[4]....
        /*009c*/ 	.word	0x000049b0


	//   ....[5]....
        /*00a0*/ 	.word	0x00004ab0


	//   ....[6]....
        /*00a4*/ 	.word	0x00004ad0


	//   ....[7]....
        /*00a8*/ 	.word	0x00004af0


	//   ....[8]....
        /*00ac*/ 	.word	0x00004d10


	//   ....[9]....
        /*00b0*/ 	.word	0x00004d80


	//   ....[10]....
        /*00b4*/ 	.word	0x00004df0


	//----- nvinfo : EIATTR_EXIT_INSTR_OFFSETS
	.align		4
.L_12043:
        /*00b8*/ 	.byte	0x04, 0x1c
        /*00ba*/ 	.short	(.L_12045 - .L_12044)


	//   ....[0]....
.L_12044:
        /*00bc*/ 	.word	0x000000d0


	//   ....[1]....
        /*00c0*/ 	.word	0x00004bd0


	//   ....[2]....
        /*00c4*/ 	.word	0x00004cc0


	//----- nvinfo : EIATTR_MAX_THREADS
	.align		4
.L_12045:
        /*00c8*/ 	.byte	0x04, 0x05
        /*00ca*/ 	.short	(.L_12047 - .L_12046)
.L_12046:
        /*00cc*/ 	.word	0x00000100
        /*00d0*/ 	.word	0x00000001
        /*00d4*/ 	.word	0x00000001


	//----- nvinfo : EIATTR_CRS_STACK_SIZE
	.align		4
.L_12047:
        /*00d8*/ 	.byte	0x04, 0x1e
        /*00da*/ 	.short	(.L_12049 - .L_12048)
.L_12048:
        /*00dc*/ 	.word	0x00000000


	//----- nvinfo : EIATTR_CBANK_PARAM_SIZE
	.align		4
.L_12049:
        /*00e0*/ 	.byte	0x03, 0x19
        /*00e2*/ 	.short	0x0060


	//----- nvinfo : EIATTR_PARAM_CBANK
	.align		4
        /*00e4*/ 	.byte	0x04, 0x0a
        /*00e6*/ 	.short	(.L_12051 - .L_12050)
	.align		4
.L_12050:
        /*00e8*/ 	.word	index@(.nv.constant0._ZN18transformer_engine6detail38cast_transpose_fused_kernel_notalignedILb0ELb1ELb0EfNS_16CTDBiasDActParamI13__nv_bfloat16S3_S3_fEELi2ELi2ENS_5EmptyEXadL_ZNS_6dqgeluIffEET_T0_RKS5_EEEEvT3_mmm)
        /*00ec*/ 	.short	0x0210
        /*00ee*/ 	.short	0x0060


	//----- nvinfo : EIATTR_SW_WAR
	.align		4
.L_12051:
        /*00f0*/ 	.byte	0x04, 0x36
        /*00f2*/ 	.short	(.L_12053 - .L_12052)
.L_12052:
        /*00f4*/ 	.word	0x00000008
.L_12053:


//--------------------- .nv.info._ZN18transformer_engine6detail38cast_transpose_fused_kernel_notalignedILb0ELb1ELb0EfNS_16CTDBiasDActParamI13__nv_bfloat16S3_6__halffEELi2ELi2ENS_5EmptyEXadL_ZNS_6dqgeluIffEET_T0_RKS6_EEEEvT3_mmm --------------------------
	.section	.nv.info._ZN18transformer_engine6detail38cast_transpose_fused_kernel_notalignedILb0ELb1ELb0EfNS_16CTDBiasDActParamI13__nv_bfloat16S3_6__halffEELi2ELi2ENS_5EmptyEXadL_ZNS_6dqgeluIffEET_T0_RKS6_EEEEvT3_mmm,"",@"SHT_CUDA_INFO"
	.sectionflags	@""
	.align	4


	//----- nvinfo : EIATTR_CUDA_API_VERSION
	.align		4
        /*0000*/ 	.byte	0x04, 0x37
        /*0002*/ 	.short	(.L_12055 - .L_12054)
.L_12054:
        /*0004*/ 	.word	0x00000082


	//----- nvinfo : EIATTR_KPARAM_INFO
	.align		4
.L_12055:
        /*0008*/ 	.byte	0x04, 0x17
        /*000a*/ 	.short	(.L_12057 - .L_12056)
.L_12056:
        /*000c*/ 	.word	0x00000000
        /*0010*/ 	.short	0x0003
        /*0012*/ 	.short	0x0058
        /*0014*/ 	.byte	0x00, 0xf0, 0x21, 0x00


	//----- nvinfo : EIATTR_KPARAM_INFO
	.align		4
.L_12057:
        /*0018*/ 	.byte	0x04, 0x17
        /*001a*/ 	.short	(.L_12059 - .L_12058)
.L_12058:
        /*001c*/ 	.word	0x00000000
        /*0020*/ 	.short	0x0002
        /*0022*/ 	.short	0x0050
        /*0024*/ 	.byte	0x00, 0xf0, 0x21, 0x00


	//----- nvinfo : EIATTR_KPARAM_INFO
	.align		4
.L_12059:
        /*0028*/ 	.byte	0x04, 0x17
        /*002a*/ 	.short	(.L_12061 - .L_12060)
.L_12060:
        /*002c*/ 	.word	0x00000000
        /*0030*/ 	.short	0x0001
        /*0032*/ 	.short	0x0048
        /*0034*/ 	.byte	0x00, 0xf0, 0x21, 0x00


	//----- nvinfo : EIATTR_KPARAM_INFO
	.align		4
.L_12061:
        /*0038*/ 	.byte	0x04, 0x17
        /*003a*/ 	.short	(.L_12063 - .L_12062)
.L_12062:
        /*003c*/ 	.word	0x00000000
        /*0040*/ 	.short	0x0000
        /*0042*/ 	.short	0x0000
        /*0044*/ 	.byte	0x00, 0xf0, 0x21, 0x01


	//----- nvinfo : EIATTR_SPARSE_MMA_MASK
	.align		4
.L_12063:
        /*0048*/ 	.byte	0x03, 0x50
        /*004a*/ 	.short	0x0000


	//----- nvinfo : EIATTR_MAXREG_COUNT
	.align		4
        /*004c*/ 	.byte	0x03, 0x1b
        /*004e*/ 	.short	0x00ff


	//----- nvinfo : EIATTR_NUM_BARRIERS
	.align		4
        /*0050*/ 	.byte	0x02, 0x4c
        /*0052*/ 	.byte	0x01
	.zero		1


	//----- nvinfo : EIATTR_MERCURY_ISA_VERSION
	.align		4
        /*0054*/ 	.byte	0x03, 0x5f
        /*0056*/ 	.short	0x0101


	//----- nvinfo : EIATTR_COOP_GROUP_MASK_REGIDS
	.align		4
        /*0058*/ 	.byte	0x04, 0x29
        /*005a*/ 	.short	(.L_12065 - .L_12064)


	//   ....[0]....
.L_12064:
        /*005c*/ 	.word	0xffffffff


	//   ....[1]....
        /*0060*/ 	.word	0xffffffff


	//   ....[2]....
        /*0064*/ 	.word	0xffffffff


	//   ....[3]....
        /*0068*/ 	.word	0xffffffff


	//   ....[4]....
        /*006c*/ 	.word	0xffffffff


	//   ....[5]....
        /*0070*/ 	.word	0xffffffff


	//   ....[6]....
        /*0074*/ 	.word	0xffffffff


	//   ....[7]....
        /*0078*/ 	.word	0xffffffff


	//   ....[8]....
        /*007c*/ 	.word	0x05000006


	//   ....[9]....
        /*0080*/ 	.word	0x05000006


	//   ....[10]....
        /*0084*/ 	.word	0x05000006


	//----- nvinfo : EIATTR_COOP_GROUP_INSTR_OFFSETS
	.align		4
.L_12065:
        /*0088*/ 	.byte	0x04, 0x28
        /*008a*/ 	.short	(.L_12067 - .L_12066)


	//   ....[0]....
.L_12066:
        /*008c*/ 	.word	0x000048a0


	//   ....[1]....
        /*0090*/ 	.word	0x000048e0


	//   ....[2]....
        /*0094*/ 	.word	0x00004910


	//   ....[3]....
        /*0098*/ 	.word	0x00004960


	//   ....[4]....
        /*009c*/ 	.word	0x000049b0


	//   ....[5]....
        /*00a0*/ 	.word	0x00004ab0


	//   ....[6]....
        /*00a4*/ 	.word	0x00004ad0


	//   ....[7]....
        /*00a8*/ 	.word	0x00004af0


	//   ....[8]....
        /*00ac*/ 	.word	0x00004d10


	//   ....[9]....
        /*00b0*/ 	.word	0x00004d80


	//   ....[10]....
        /*00b4*/ 	.word	0x00004df0


	//----- nvinfo : EIATTR_EXIT_INSTR_OFFSETS
	.align		4
.L_12067:
        /*00b8*/ 	.byte	0x04, 0x1c
        /*00ba*/ 	.short	(.L_12069 - .L_12068)


	//   ....[0]....
.L_12068:
        /*00bc*/ 	.word	0x000000d0


	//   ....[1]....
        /*00c0*/ 	.word	0x00004bd0


	//   ....[2]....
        /*00c4*/ 	.word	0x00004cc0


	//----- nvinfo : EIATTR_MAX_THREADS
	.align		4
.L_12069:
        /*00c8*/ 	.byte	0x04, 0x05
        /*00ca*/ 	.short	(.L_12071 - .L_12070)
.L_12070:
        /*00cc*/ 	.word	0x00000100
        /*00d0*/ 	.word	0x00000001
        /*00d4*/ 	.word	0x00000001


	//----- nvinfo : EIATTR_CRS_STACK_SIZE
	.align		4
.L_12071:
        /*00d8*/ 	.byte	0x04, 0x1e
        /*00da*/ 	.short	(.L_12073 - .L_12072)
.L_12072:
        /*00dc*/ 	.word	0x00000000


	//----- nvinfo : EIATTR_CBANK_PARAM_SIZE
	.align		4
.L_12073:
        /*00e0*/ 	.byte	0x03, 0x19
        /*00e2*/ 	.short	0x0060


	//----- nvinfo : EIATTR_PARAM_CBANK
	.align		4
        /*00e4*/ 	.byte	0x04, 0x0a
        /*00e6*/ 	.short	(.L_12075 - .L_12074)
	.align		4
.L_12074:
        /*00e8*/ 	.word	index@(.nv.constant0._ZN18transformer_engine6detail38cast_transpose_fused_kernel_notalignedILb0ELb1ELb0EfNS_16CTDBiasDActParamI13__nv_bfloat16S3_6__halffEELi2ELi2ENS_5EmptyEXadL_ZNS_6dqgeluIffEET_T0_RKS6_EEEEvT3_mmm)
        /*00ec*/ 	.short	0x0210
        /*00ee*/ 	.short	0x0060


	//----- nvinfo : EIATTR_SW_WAR
	.align		4
.L_12075:
        /*00f0*/ 	.byte	0x04, 0x36
        /*00f2*/ 	.short	(.L_12077 - .L_12076)
.L_12076:
        /*00f4*/ 	.word	0x00000008
.L_12077:


//--------------------- .nv.info._ZN18transformer_engine6detail38cast_transpose_fused_kernel_notalignedILb0ELb1ELb0EfNS_16CTDBiasDActParamI13__nv_bfloat16S3_ffEELi2ELi1ENS_5EmptyEXadL_ZNS_6dqgeluIffEET_T0_RKS5_EEEEvT3_mmm --------------------------
	.section	.nv.info._ZN18transformer_engine6detail38cast_transpose_fused_kernel_notalignedILb0ELb1ELb0EfNS_16CTDBiasDActParamI13__nv_bfloat16S3_ffEELi2ELi1ENS_5EmptyEXadL_ZNS_6dqgeluIffEET_T0_RKS5_EEEEvT3_mmm,"",@"SHT_CUDA_INFO"
	.sectionflags	@""
	.align	4


	//----- nvinfo : EIATTR_CUDA_API_VERSION
	.align		4
        /*0000*/ 	.byte	0x04, 0x37
        /*0002*/ 	.short	(.L_12079 - .L_12078)
.L_12078:
        /*0004*/ 	.word	0x00000082


	//----- nvinfo : EIATTR_KPARAM_INFO
	.align		4
.L_12079:
        /*0008*/ 	.byte	0x04, 0x17
        /*000a*/ 	.short	(.L_12081 - .L_12080)
.L_12080:
        /*000c*/ 	.word	0x00000000
        /*0010*/ 	.short	0x0003
        /*0012*/ 	.short	0x0058
        /*0014*/ 	.byte	0x00, 0xf0, 0x21, 0x00


	//----- nvinfo : EIATTR_KPARAM_INFO
	.align		4
.L_12081:
        /*0018*/ 	.byte	0x04, 0x17
        /*001a*/ 	.short	(.L_12083 - .L_12082)
.L_12082:
        /*001c*/ 	.word	0x00000000
        /*0020*/ 	.short	0x0002
        /*0022*/ 	.short	0x0050
        /*0024*/ 	.byte	0x00, 0xf0, 0x21, 0x00


	//----- nvinfo : EIATTR_KPARAM_INFO
	.align		4
.L_12083:
        /*0028*/ 	.byte	0x04, 0x17
        /*002a*/ 	.short	(.L_12085 - .L_12084)
.L_12084:
        /*002c*/ 	.word	0x00000000
        /*0030*/ 	.short	0x0001
        /*0032*/ 	.short	0x0048
        /*0034*/ 	.byte	0x00, 0xf0, 0x21, 0x00


	//----- nvinfo : EIATTR_KPARAM_INFO
	.align		4
.L_12085:
        /*0038*/ 	.byte	0x04, 0x17
        /*003a*/ 	.short	(.L_12087 - .L_12086)
.L_12086:
        /*003c*/ 	.word	0x00000000
        /*0040*/ 	.short	0x0000
        /*0042*/ 	.short	0x0000
        /*0044*/ 	.byte	0x00, 0xf0, 0x21, 0x01


	//----- nvinfo : EIATTR_SPARSE_MMA_MASK
	.align		4
.L_12087:
        /*0048*/ 	.byte	0x03, 0x50
        /*004a*/ 	.short	0x0000


	//----- nvinfo : EIATTR_MAXREG_COUNT
	.align		4
        /*004c*/ 	.byte	0x03, 0x1b
        /*004e*/ 	.short	0x00ff


	//----- nvinfo : EIATTR_NUM_BARRIERS
	.align		4
        /*0050*/ 	.byte	0x02, 0x4c
        /*0052*/ 	.byte	0x01
	.zero		1


	//----- nvinfo : EIATTR_MERCURY_ISA_VERSION
	.align		4
        /*0054*/ 	.byte	0x03, 0x5f
        /*0056*/ 	.short	0x0101


	//----- nvinfo : EIATTR_COOP_GROUP_MASK_REGIDS
	.align		4
        /*0058*/ 	.byte	0x04, 0x29
        /*005a*/ 	.short	(.L_12089 - .L_12088)


	//   ....[0]....
.L_12088:
        /*005c*/ 	.word	0xffffffff


	//   ....[1]....
        /*0060*/ 	.word	0xffffffff


	//   ....[2]....
        /*0064*/ 	.word	0xffffffff


	//   ....[3]....
        /*0068*/ 	.word	0xffffffff


	//   ....[4]....
        /*006c*/ 	.word	0xffffffff


	//   ....[5]....
        /*0070*/ 	.word	0xffffffff


	//   ....[6]....
        /*0074*/ 	.word	0xffffffff


	//   ....[7]....
        /*0078*/ 	.word	0xffffffff


	//   ....[8]....
        /*007c*/ 	.word	0x05000004


	//   ....[9]....
        /*0080*/ 	.word	0x05000004


	//   ....[10]....
        /*0084*/ 	.word	0x05000004


	//----- nvinfo : EIATTR_COOP_GROUP_INSTR_OFFSETS
	.align		4
.L_12089:
        /*0088*/ 	.byte	0x04, 0x28
        /*008a*/ 	.short	(.L_12091 - .L_12090)


	//   ....[0]....
.L_12090:
        /*008c*/ 	.word	0x00003230


	//   ....[1]....
        /*0090*/ 	.word	0x00003270


	//   ....[2]....
        /*0094*/ 	.word	0x000032c0


	//   ....[3]....
        /*0098*/ 	.word	0x00003310


	//   ....[4]....
        /*009c*/ 	.word	0x00003340


	//   ....[5]....
        /*00a0*/ 	.word	0x00003430


	//   ....[6]....
        /*00a4*/ 	.word	0x00003450


	//   ....[7]....
        /*00a8*/ 	.word	0x00003470


	//   ....[8]....
        /*00ac*/ 	.word	0x00003690


	//   ....[9]....
        /*00b0*/ 	.word	0x00003700


	//   ....[10]....
        /*00b4*/ 	.word	0x00003770


	//----- nvinfo : EIATTR_EXIT_INSTR_OFFSETS
	.align		4
.L_12091:
        /*00b8*/ 	.byte	0x04, 0x1c
        /*00ba*/ 	.short	(.L_12093 - .L_12092)


	//   ....[0]....
.L_12092:
        /*00bc*/ 	.word	0x000000d0


	//   ....[1]....
        /*00c0*/ 	.word	0x00003550


	//   ....[2]....
        /*00c4*/ 	.word	0x00003640


	//----- nvinfo : EIATTR_MAX_THREADS
	.align		4
.L_12093:
        /*00c8*/ 	.byte	0x04, 0x05
        /*00ca*/ 	.short	(.L_12095 - .L_12094)
.L_12094:
        /*00cc*/ 	.word	0x00000100
        /*00d0*/ 	.word	0x00000001
        /*00d4*/ 	.word	0x00000001


	//----- nvinfo : EIATTR_CRS_STACK_SIZE
	.align		4
.L_12095:
        /*00d8*/ 	.byte	0x04, 0x1e
        /*00da*/ 	.short	(.L_12097 - .L_12096)
.L_12096:
        /*00dc*/ 	.word	0x00000000


	//----- nvinfo : EIATTR_CBANK_PARAM_SIZE
	.align		4
.L_12097:
        /*00e0*/ 	.byte	0x03, 0x19
        /*00e2*/ 	.short	0x0060


	//----- nvinfo : EIATTR_PARAM_CBANK
	.align		4
        /*00e4*/ 	.byte	0x04, 0x0a
        /*00e6*/ 	.short	(.L_12099 - .L_12098)
	.align		4
.L_12098:
        /*00e8*/ 	.word	index@(.nv.constant0._ZN18transformer_engine6detail38cast_transpose_fused_kernel_notalignedILb0ELb1ELb0EfNS_16CTDBiasDActParamI13__nv_bfloat16S3_ffEELi2ELi1ENS_5EmptyEXadL_ZNS_6dqgeluIffEET_T0_RKS5_EEEEvT3_mmm)
        /*00ec*/ 	.short	0x0210
        /*00ee*/ 	.short	0x0060


	//----- nvinfo : EIATTR_SW_WAR
	.align		4
.L_12099:
        /*00f0*/ 	.byte	0x04, 0x36
        /*00f2*/ 	.short	(.L_12101 - .L_12100)
.L_12100:
        /*00f4*/ 	.word	0x00000008
.L_12101:


//--------------------- .nv.info._ZN18transformer_engine6detail38cast_transpose_fused_kernel_notalignedILb0ELb1ELb0EfNS_16CTDBiasDActParamI6__halfS3_13__nv_fp8_e4m3fEELi2ELi4ENS_5EmptyEXadL_ZNS_6dqgeluIffEET_T0_RKS6_EEEEvT3_mmm --------------------------
	.section	.nv.info._ZN18transformer_engine6detail38cast_transpose_fused_kernel_notalignedILb0ELb1ELb0EfNS_16CTDBiasDActParamI6__halfS3_13__nv_fp8_e4m3fEELi2ELi4ENS_5EmptyEXadL_ZNS_6dqgeluIffEET_T0_RKS6_EEEEvT3_mmm,"",@"SHT_CUDA_INFO"
	.sectionflags	@""
	.align	4


	//----- nvinfo : EIATTR_CUDA_API_VERSION
	.align		4
        /*0000*/ 	.byte	0x04, 0x37
        /*0002*/ 	.short	(.L_12103 - .L_12102)
.L_12102:
        /*0004*/ 	.word	0x00000082


	//----- nvinfo : EIATTR_KPARAM_INFO
	.align		4
.L_12103:
        /*0008*/ 	.byte	0x04, 0x17
        /*000a*/ 	.short	(.L_12105 - .L_12104)
.L_12104:
        /*000c*/ 	.word	0x00000000
        /*0010*/ 	.short	0x0003
        /*0012*/ 	.short	0x0058
        /*0014*/ 	.byte	0x00, 0xf0, 0x21, 0x00


	//----- nvinfo : EIATTR_KPARAM_INFO
	.align		4
.L_12105:
        /*0018*/ 	.byte	0x04, 0x17
        /*001a*/ 	.short	(.L_12107 - .L_12106)
.L_12106:
        /*001c*/ 	.word	0x00000000
        /*0020*/ 	.short	0x0002
        /*0022*/ 	.short	0x0050
        /*0024*/ 	.byte	0x00, 0xf0, 0x21, 0x00


	//----- nvinfo : EIATTR_KPARAM_INFO
	.align		4
.L_12107:
        /*0028*/ 	.byte	0x04, 0x17
        /*002a*/ 	.short	(.L_12109 - .L_12108)
.L_12108:
        /*002c*/ 	.word	0x00000000
        /*0030*/ 	.short	0x0001
        /*0032*/ 	.short	0x0048
        /*0034*/ 	.byte	0x00, 0xf0, 0x21, 0x00


	//----- nvinfo : EIATTR_KPARAM_INFO
	.align		4
.L_12109:
        /*0038*/ 	.byte	0x04, 0x17
        /*003a*/ 	.short	(.L_12111 - .L_12110)
.L_12110:
        /*003c*/ 	.word	0x00000000
        /*0040*/ 	.short	0x0000
        /*0042*/ 	.short	0x0000
        /*0044*/ 	.byte	0x00, 0xf0, 0x21, 0x01


	//----- nvinfo : EIATTR_SPARSE_MMA_MASK
	.align		4
.L_12111:
        /*0048*/ 	.byte	0x03, 0x50
        /*004a*/ 	.short	0x0000


	//----- nvinfo : EIATTR_MAXREG_COUNT
	.align		4
        /*004c*/ 	.byte	0x03, 0x1b
        /*004e*/ 	.short	0x00ff


	//----- nvinfo : EIATTR_NUM_BARRIERS
	.align		4
        /*0050*/ 	.byte	0x02, 0x4c
        /*0052*/ 	.byte	0x01
	.zero		1


	//----- nvinfo : EIATTR_MERCURY_ISA_VERSION
	.align		4
        /*0054*/ 	.byte	0x03, 0x5f
        /*0056*/ 	.short	0x0101


	//----- nvinfo : EIATTR_COOP_GROUP_MASK_REGIDS
	.align		4
        /*0058*/ 	.byte	0x04, 0x29
        /*005a*/ 	.short	(.L_12113 - .L_12112)


	//   ....[0]....
.L_12112:
        /*005c*/ 	.word	0xffffffff


	//   ....[1]....
        /*0060*/ 	.word	0xffffffff


	//   ....[2]....
        /*0064*/ 	.word	0xffffffff


	//   ....[3]....
        /*0068*/ 	.word	0xffffffff


	//   ....[4]....
        /*006c*/ 	.word	0xffffffff


	//   ....[5]....
        /*0070*/ 	.word	0xffffffff


	//   ....[6]....
        /*0074*/ 	.word	0xffffffff


	//   ....[7]....
        /*0078*/ 	.word	0xffffffff


	//   ....[8]....
        /*007c*/ 	.word	0x05000004


	//   ....[9]....
        /*0080*/ 	.word	0x05000004


	//   ....[10]....
        /*0084*/ 	.word	0x05000004


	//----- nvinfo : EIATTR_COOP_GROUP_INSTR_OFFSETS
	.align		4
.L_12113:
        /*0088*/ 	.byte	0x04, 0x28
        /*008a*/ 	.short	(.L_12115 - .L_12114)


	//   ....[0]....
.L_12114:
        /*008c*/ 	.word	0x00007ef0


	//   ....[1]....
        /*0090*/ 	.word	0x00007f40


	//   ....[2]....
        /*0094*/ 	.word	0x00007f90


	//   ....[3]....
        /*0098*/ 	.word	0x00007fe0


	//   ....[4]....
        /*009c*/ 	.word	0x00008000


	//   ....[5]....
        /*00a0*/ 	.word	0x000080f0


	//   ....[6]....
        /*00a4*/ 	.word	0x00008110


	//   ....[7]....
        /*00a8*/ 	.word	0x00008130


	//   ....[8]....
        /*00ac*/ 	.word	0x00008360


	//   ....[9]....
        /*00b0*/ 	.word	0x000083d0


	//   ....[10]....
        /*00b4*/ 	.word	0x00008440


	//----- nvinfo : EIATTR_EXIT_INSTR_OFFSETS
	.align		4
.L_12115:
        /*00b8*/ 	.byte	0x04, 0x1c
        /*00ba*/ 	.short	(.L_12117 - .L_12116)


	//   ....[0]....
.L_12116:
        /*00bc*/ 	.word	0x000000d0


	//   ....[1]....
        /*00c0*/ 	.word	0x00008220


	//   ....[2]....
        /*00c4*/ 	.word	0x00008310


	//----- nvinfo : EIATTR_MAX_THREADS
	.align		4
.L_12117:
        /*00c8*/ 	.byte	0x04, 0x05
        /*00ca*/ 	.short	(.L_12119 - .L_12118)
.L_12118:
        /*00cc*/ 	.word	0x00000100
        /*00d0*/ 	.word	0x00000001
        /*00d4*/ 	.word	0x00000001


	//----- nvinfo : EIATTR_CRS_STACK_SIZE
	.align		4
.L_12119:
        /*00d8*/ 	.byte	0x04, 0x1e
        /*00da*/ 	.short	(.L_12121 - .L_12120)
.L_12120:
        /*00dc*/ 	.word	0x00000000


	//----- nvinfo : EIATTR_CBANK_PARAM_SIZE
	.align		4
.L_12121:
        /*00e0*/ 	.byte	0x03, 0x19
        /*00e2*/ 	.short	0x0060


	//----- nvinfo : EIATTR_PARAM_CBANK
	.align		4
        /*00e4*/ 	.byte	0x04, 0x0a
        /*00e6*/ 	.short	(.L_12123 - .L_12122)
	.align		4
.L_12122:
        /*00e8*/ 	.word	index@(.nv.constant0._ZN18transformer_engine6detail38cast_transpose_fused_kernel_notalignedILb0ELb1ELb0EfNS_16CTDBiasDActParamI6__halfS3_13__nv_fp8_e4m3fEELi2ELi4ENS_5EmptyEXadL_ZNS_6dqgeluIffEET_T0_RKS6_EEEEvT3_mmm)
        /*00ec*/ 	.short	0x0210
        /*00ee*/ 	.short	0x0060


	//----- nvinfo : EIATTR_SW_WAR
	.align		4
.L_12123:
        /*00f0*/ 	.byte	0x04, 0x36
        /*00f2*/ 	.short	(.L_12125 - .L_12124)
.L_12124:
        /*00f4*/ 	.word	0x00000008
.L_12125:


//--------------------- .nv.info._ZN18transformer_engine6detail38cast_transpose_fused_kernel_notalignedILb0ELb1ELb0EfNS_16CTDBiasDActParamI6__halfS3_13__nv_fp8_e5m2fEELi2ELi4ENS_5EmptyEXadL_ZNS_6dqgeluIffEET_T0_RKS6_EEEEvT3_mmm --------------------------
	.section	.nv.info._ZN18transformer_engine6detail38cast_transpose_fused_kernel_notalignedILb0ELb1ELb0EfNS_16CTDBiasDActParamI6__halfS3_13__nv_fp8_e5m2fEELi2ELi4ENS_5EmptyEXadL_ZNS_6dqgeluIffEET_T0_RKS6_EEEEvT3_mmm,"",@"SHT_CUDA_INFO"
	.sectionflags	@""
	.align	4


	//----- nvinfo : EIATTR_CUDA_API_VERSION
	.align		4
        /*0000*/ 	.byte	0x04, 0x37
        /*0002*/ 	.short	(.L_12127 - .L_12126)
.L_12126:
        /*0004*/ 	.word	0x00000082


	//----- nvinfo : EIATTR_KPARAM_INFO
	.align		4
.L_12127:
        /*0008*/ 	.byte	0x04, 0x17
        /*000a*/ 	.short	(.L_12129 - .L_12128)
.L_12128:
        /*000c*/ 	.word	0x00000000
        /*0010*/ 	.short	0x0003
        /*0012*/ 	.short	0x0058
        /*0014*/ 	.byte	0x00, 0xf0, 0x21, 0x00


	//----- nvinfo : EIATTR_KPARAM_INFO
	.align		4
.L_12129:
        /*0018*/ 	.byte	0x04, 0x17
        /*001a*/ 	.short	(.L_12131 - .L_12130)
.L_12130:
        /*001c*/ 	.word	0x00000000
        /*0020*/ 	.short	0x0002
        /*0022*/ 	.short	0x0050
        /*0024*/ 	.byte	0x00, 0xf0, 0x21, 0x00


	//----- nvinfo : EIATTR_KPARAM_INFO
	.align		4
.L_12131:
        /*0028*/ 	.byte	0x04, 0x17
        /*002a*/ 	.short	(.L_12133 - .L_12132)
.L_12132:
        /*002c*/ 	.word	0x00000000
        /*0030*/ 	.short	0x0001
        /*0032*/ 	.short	0x0048
        /*0034*/ 	.byte	0x00, 0xf0, 0x21, 0x00


	//----- nvinfo : EIATTR_KPARAM_INFO
	.align		4
.L_12133:
        /*0038*/ 	.byte	0x04, 0x17
        /*003a*/ 	.short	(.L_12135 - .L_12134)
.L_12134:
        /*003c*/ 	.word	0x00000000
        /*0040*/ 	.short	0x0000
        /*0042*/ 	.short	0x0000
        /*0044*/ 	.byte	0x00, 0xf0, 0x21, 0x01


	//----- nvinfo : EIATTR_SPARSE_MMA_MASK
	.align		4
.L_12135:
        /*0048*/ 	.byte	0x03, 0x50
        /*004a*/ 	.short	0x0000


	//----- nvinfo : EIATTR_MAXREG_COUNT
	.align		4
        /*004c*/ 	.byte	0x03, 0x1b
        /*004e*/ 	.short	0x00ff


	//----- nvinfo : EIATTR_NUM_BARRIERS
	.align		4
        /*0050*/ 	.byte	0x02, 0x4c
        /*0052*/ 	.byte	0x01
	.zero		1


	//----- nvinfo : EIATTR_MERCURY_ISA_VERSION
	.align		4
        /*0054*/ 	.byte	0x03, 0x5f
        /*0056*/ 	.short	0x0101


	//----- nvinfo : EIATTR_COOP_GROUP_MASK_REGIDS
	.align		4
        /*0058*/ 	.byte	0x04, 0x29
        /*005a*/ 	.short	(.L_12137 - .L_12136)


	//   ....[0]....
.L_12136:
        /*005c*/ 	.word	0xffffffff


	//   ....[1]....
        /*0060*/ 	.word	0xffffffff


	//   ....[2]....
        /*0064*/ 	.word	0xffffffff


	//   ....[3]....
        /*0068*/ 	.word	0xffffffff


	//   ....[4]....
        /*006c*/ 	.word	0xffffffff


	//   ....[5]....
        /*0070*/ 	.word	0xffffffff


	//   ....[6]....
        /*0074*/ 	.word	0xffffffff


	//   ....[7]....
        /*0078*/ 	.word	0xffffffff


	//   ....[8]....
        /*007c*/ 	.word	0x05000004


	//   ....[9]....
        /*0080*/ 	.word	0x05000004


	//   ....[10]....
        /*0084*/ 	.word	0x05000004


	//----- nvinfo : EIATTR_COOP_GROUP_INSTR_OFFSETS
	.align		4
.L_12137:
        /*0088*/ 	.byte	0x04, 0x28
        /*008a*/ 	.short	(.L_12139 - .L_12138)


	//   ....[0]....
.L_12138:
        /*008c*/ 	.word	0x00007ef0


	//   ....[1]....
        /*0090*/ 	.word	0x00007f40


	//   ....[2]....
        /*0094*/ 	.word	0x00007f90


	//   ....[3]....
        /*0098*/ 	.word	0x00007fe0


	//   ....[4]....
        /*009c*/ 	.word	0x00008000


	//   ....[5]....
        /*00a0*/ 	.word	0x000080f0


	//   ....[6]....
        /*00a4*/ 	.word	0x00008110


	//   ....[7]....
        /*00a8*/ 	.word	0x00008130


	//   ....[8]....
        /*00ac*/ 	.word	0x00008360


	//   ....[9]....
        /*00b0*/ 	.word	0x000083d0


	//   ....[10]....
        /*00b4*/ 	.word	0x00008440


	//----- nvinfo : EIATTR_EXIT_INSTR_OFFSETS
	.align		4
.L_12139:
        /*00b8*/ 	.byte	0x04, 0x1c
        /*00ba*/ 	.short	(.L_12141 - .L_12140)


	//   ....[0]....
.L_12140:
        /*00bc*/ 	.word	0x000000d0


	//   ....[1]....
        /*00c0*/ 	.word	0x00008220


	//   ....[2]....
        /*00c4*/ 	.word	0x00008310


	//----- nvinfo : EIATTR_MAX_THREADS
	.align		4
.L_12141:
        /*00c8*/ 	.byte	0x04, 0x05
        /*00ca*/ 	.short	(.L_12143 - .L_12142)
.L_12142:
        /*00cc*/ 	.word	0x00000100
        /*00d0*/ 	.word	0x00000001
        /*00d4*/ 	.word	0x00000001


	//----- nvinfo : EIATTR_CRS_STACK_SIZE
	.align		4
.L_12143:
        /*00d8*/ 	.byte	0x04, 0x1e
        /*00da*/ 	.short	(.L_12145 - .L_12144)
.L_12144:
        /*00dc*/ 	.word	0x00000000


	//----- nvinfo : EIATTR_CBANK_PARAM_SIZE
	.align		4
.L_12145:
        /*00e0*/ 	.byte	0x03, 0x19
        /*00e2*/ 	.short	0x0060


	//----- nvinfo : EIATTR_PARAM_CBANK
	.align		4
        /*00e4*/ 	.byte	0x04, 0x0a
        /*00e6*/ 	.short	(.L_12147 - .L_12146)
	.align		4
.L_12146:
        /*00e8*/ 	.word	index@(.nv.constant0._ZN18transformer_engine6detail38cast_transpose_fused_kernel_notalignedILb0ELb1ELb0EfNS_16CTDBiasDActParamI6__halfS3_13__nv_fp8_e5m2fEELi2ELi4ENS_5EmptyEXadL_ZNS_6dqgeluIffEET_T0_RKS6_EEEEvT3_mmm)
        /*00ec*/ 	.short	0x0210
        /*00ee*/ 	.short	0x0060


	//----- nvinfo : EIATTR_SW_WAR
	.align		4
.L_12147:
        /*00f0*/ 	.byte	0x04, 0x36
        /*00f2*/ 	.short	(.L_12149 - .L_12148)
.L_12148:
        /*00f4*/ 	.word	0x00000008
.L_12149:


//--------------------- .nv.info._ZN18transformer_engine6detail38cast_transpose_fused_kernel_notalignedILb0ELb1ELb0EfNS_16CTDBiasDActParamI6__halfS3_13__nv_bfloat16fEELi2ELi2ENS_5EmptyEXadL_ZNS_6dqgeluIffEET_T0_RKS6_EEEEvT3_mmm --------------------------
	.section	.nv.info._ZN18transformer_engine6detail38cast_transpose_fused_kernel_notalignedILb0ELb1ELb0EfNS_16CTDBiasDActParamI6__halfS3_13__nv_bfloat16fEELi2ELi2ENS_5EmptyEXadL_ZNS_6dqgeluIffEET_T0_RKS6_EEEEvT3_mmm,"",@"SHT_CUDA_INFO"
	.sectionflags	@""
	.align	4


	//----- nvinfo : EIATTR_CUDA_API_VERSION
	.align		4
        /*0000*/ 	.byte	0x04, 0x37
        /*0002*/ 	.short	(.L_12151 - .L_12150)
.L_12150:
        /*0004*/ 	.word	0x00000082


	//----- nvinfo : EIATTR_KPARAM_INFO
	.align		4
.L_12151:
        /*0008*/ 	.byte	0x04, 0x17
        /*000a*/ 	.short	(.L_12153 - .L_12152)
.L_12152:
        /*000c*/ 	.word	0x00000000
        /*0010*/ 	.short	0x0003
        /*0012*/ 	.short	0x0058
        /*0014*/ 	.byte	0x00, 0xf0, 0x21, 0x00


	//----- nvinfo : EIATTR_KPARAM_INFO
	.align		4
.L_12153:
        /*0018*/ 	.byte	0x04, 0x17
        /*001a*/ 	.short	(.L_12155 - .L_12154)
.L_12154:
        /*001c*/ 	.word	0x00000000
        /*0020*/ 	.short	0x0002
        /*0022*/ 	.short	0x0050
        /*0024*/ 	.byte	0x00, 0xf0, 0x21, 0x00


	//----- nvinfo : EIATTR_KPARAM_INFO
	.align		4
.L_12155:
        /*0028*/ 	.byte	0x04, 0x17
        /*002a*/ 	.short	(.L_12157 - .L_12156)
.L_12156:
        /*002c*/ 	.word	0x00000000
        /*0030*/ 	.short	0x0001
        /*0032*/ 	.short	0x0048
        /*0034*/ 	.byte	0x00, 0xf0, 0x21, 0x00


	//----- nvinfo : EIATTR_KPARAM_INFO
	.align		4
.L_12157:
        /*0038*/ 	.byte	0x04, 0x17
        /*003a*/ 	.short	(.L_12159 - .L_12158)
.L_12158:
        /*003c*/ 	.word	0x00000000
        /*0040*/ 	.short	0x0000
        /*0042*/ 	.short	0x0000
        /*0044*/ 	.byte	0x00, 0xf0, 0x21, 0x01


	//----- nvinfo : EIATTR_SPARSE_MMA_MASK
	.align		4
.L_12159:
        /*0048*/ 	.byte	0x03, 0x50
        /*004a*/ 	.short	0x0000


	//----- nvinfo : EIATTR_MAXREG_COUNT
	.align		4
        /*004c*/ 	.byte	0x03, 0x1b
        /*004e*/ 	.short	0x00ff


	//----- nvinfo : EIATTR_NUM_BARRIERS
	.align		4
        /*0050*/ 	.byte	0x02, 0x4c
        /*0052*/ 	.byte	0x01
	.zero		1


	//----- nvinfo : EIATTR_MERCURY_ISA_VERSION
	.align		4
        /*0054*/ 	.byte	0x03, 0x5f
        /*0056*/ 	.short	0x0101


	//----- nvinfo : EIATTR_COOP_GROUP_MASK_REGIDS
	.align		4
        /*0058*/ 	.byte	0x04, 0x29
        /*005a*/ 	.short	(.L_12161 - .L_12160)


	//   ....[0]....
.L_12160:
        /*005c*/ 	.word	0xffffffff


	//   ....[1]....
        /*0060*/ 	.word	0xffffffff


	//   ....[2]....
        /*0064*/ 	.word	0xffffffff


	//   ....[3]....
        /*0068*/ 	.word	0xffffffff


	//   ....[4]....
        /*006c*/ 	.word	0xffffffff


	//   ....[5]....
        /*0070*/ 	.word	0xffffffff


	//   ....[6]....
        /*0074*/ 	.word	0xffffffff


	//   ....[7]....
        /*0078*/ 	.word	0xffffffff


	//   ....[8]....
        /*007c*/ 	.word	0x05000004


	//   ....[9]....
        /*0080*/ 	.word	0x05000004


	//   ....[10]....
        /*0084*/ 	.word	0x05000004


	//----- nvinfo : EIATTR_COOP_GROUP_INSTR_OFFSETS
	.align		4
.L_12161:
        /*0088*/ 	.byte	0x04, 0x28
        /*008a*/ 	.short	(.L_12163 - .L_12162)


	//   ....[0]....
.L_12162:
        /*008c*/ 	.word	0x000047b0


	//   ....[1]....
        /*0090*/ 	.word	0x000047f0


	//   ....[2]....
        /*0094*/ 	.word	0x00004850


	//   ....[3]....
        /*0098*/ 	.word	0x000048a0


	//   ....[4]....
        /*009c*/ 	.word	0x000048d0


	//   ....[5]....
        /*00a0*/ 	.word	0x000049c0


	//   ....[6]....
        /*00a4*/ 	.word	0x000049e0


	//   ....[7]....
        /*00a8*/ 	.word	0x00004a00


	//   ....[8]....
        /*00ac*/ 	.word	0x00004c20


	//   ....[9]....
        /*00b0*/ 	.word	0x00004c90


	//   ....[10]....
        /*00b4*/ 	.word	0x00004d00


	//----- nvinfo : EIATTR_EXIT_INSTR_OFFSETS
	.align		4
.L_12163:
        /*00b8*/ 	.byte	0x04, 0x1c
        /*00ba*/ 	.short	(.L_12165 - .L_12164)


	//   ....[0]....
.L_12164:
        /*00bc*/ 	.word	0x000000d0


	//   ....[1]....
        /*00c0*/ 	.word	0x00004ae0


	//   ....[2]....
        /*00c4*/ 	.word	0x00004bd0


	//----- nvinfo : EIATTR_MAX_THREADS
	.align		4
.L_12165:
        /*00c8*/ 	.byte	0x04, 0x05
        /*00ca*/ 	.short	(.L_12167 - .L_12166)
.L_12166:
        /*00cc*/ 	.word	0x00000100
        /*00d0*/ 	.word	0x00000001
        /*00d4*/ 	.word	0x00000001


	//----- nvinfo : EIATTR_CRS_STACK_SIZE
	.align		4
.L_12167:
        /*00d8*/ 	.byte	0x04, 0x1e
        /*00da*/ 	.short	(.L_12169 - .L_12168)
.L_12168:
        /*00dc*/ 	.word	0x00000000


	//----- nvinfo : EIATTR_CBANK_PARAM_SIZE
	.align		4
.L_12169:
        /*00e0*/ 	.byte	0x03, 0x19
        /*00e2*/ 	.short	0x0060


	//----- nvinfo : EIATTR_PARAM_CBANK
	.align		4
        /*00e4*/ 	.byte	0x04, 0x0a
        /*00e6*/ 	.short	(.L_12171 - .L_12170)
	.align		4
.L_12170:
        /*00e8*/ 	.word	index@(.nv.constant0._ZN18transformer_engine6detail38cast_transpose_fused_kernel_notalignedILb0ELb1ELb0EfNS_16CTDBiasDActParamI6__halfS3_13__nv_bfloat16fEELi2ELi2ENS_5EmptyEXadL_ZNS_6dqgeluIffEET_T0_RKS6_EEEEvT3_mmm)
        /*00ec*/ 	.short	0x0210
        /*00ee*/ 	.short	0x0060


	//----- nvinfo : EIATTR_SW_WAR
	.align		4
.L_12171:
        /*00f0*/ 	.byte	0x04, 0x36
        /*00f2*/ 	.short	(.L_12173 - .L_12172)
.L_12172:
        /*00f4*/ 	.word	0x00000008
.L_12173:


//--------------------- .nv.info._ZN18transformer_engine6detail38cast_transpose_fused_kernel_notalignedILb0ELb1ELb0EfNS_16CTDBiasDActParamI6__halfS3_S3_fEELi2ELi2ENS_5EmptyEXadL_ZNS_6dqgeluIffEET_T0_RKS5_EEEEvT3_mmm --------------------------
	.section	.nv.info._ZN18transformer_engine6detail38cast_transpose_fused_kernel_notalignedILb0ELb1ELb0EfNS_16CTDBiasDActParamI6__halfS3_S3_fEELi2ELi2ENS_5EmptyEXadL_ZNS_6dqgeluIffEET_T0_RKS5_EEEEvT3_mmm,"",@"SHT_CUDA_INFO"
	.sectionflags	@""
	.align	4


	//----- nvinfo : EIATTR_CUDA_API_VERSION
	.align		4
        /*0000*/ 	.byte	0x04, 0x37
        /*0002*/ 	.short	(.L_12175 - .L_12174)
.L_12174:
        /*0004*/ 	.word	0x00000082


	//----- nvinfo : EIATTR_KPARAM_INFO
	.align		4
.L_12175:
        /*0008*/ 	.byte	0x04, 0x17
        /*000a*/ 	.short	(.L_12177 - .L_12176)
.L_12176:
        /*000c*/ 	.word	0x00000000
        /*0010*/ 	.short	0x0003
        /*0012*/ 	.short	0x0058
        /*0014*/ 	.byte	0x00, 0xf0, 0x21, 0x00


	//----- nvinfo : EIATTR_KPARAM_INFO
	.align		4
.L_12177:
        /*0018*/ 	.byte	0x04, 0x17
        /*001a*/ 	.short	(.L_12179 - .L_12178)
.L_12178:
        /*001c*/ 	.word	0x00000000
        /*0020*/ 	.short	0x0002
        /*0022*/ 	.short	0x0050
        /*0024*/ 	.byte	0x00, 0xf0, 0x21, 0x00


	//----- nvinfo : EIATTR_KPARAM_INFO
	.align		4
.L_12179:
        /*0028*/ 	.byte	0x04, 0x17
        /*002a*/ 	.short	(.L_12181 - .L_12180)
.L_12180:
        /*002c*/ 	.word	0x00000000
        /*0030*/ 	.short	0x0001
        /*0032*/ 	.short	0x0048
        /*0034*/ 	.byte	0x00, 0xf0, 0x21, 0x00


	//----- nvinfo : EIATTR_KPARAM_INFO
	.align		4
.L_12181:
        /*0038*/ 	.byte	0x04, 0x17
        /*003a*/ 	.short	(.L_12183 - .L_12182)
.L_12182:
        /*003c*/ 	.word	0x00000000
        /*0040*/ 	.short	0x0000
        /*0042*/ 	.short	0x0000
        /*0044*/ 	.byte	0x00, 0xf0, 0x21, 0x01


	//----- nvinfo : EIATTR_SPARSE_MMA_MASK
	.align		4
.L_12183:
        /*0048*/ 	.byte	0x03, 0x50
        /*004a*/ 	.short	0x0000


	//----- nvinfo : EIATTR_MAXREG_COUNT
	.align		4
        /*004c*/ 	.byte	0x03, 0x1b
        /*004e*/ 	.short	0x00ff


	//----- nvinfo : EIATTR_NUM_BARRIERS
	.align		4
        /*0050*/ 	.byte	0x02, 0x4c
        /*0052*/ 	.byte	0x01
	.zero		1


	//----- nvinfo : EIATTR_MERCURY_ISA_VERSION
	.align		4
        /*0054*/ 	.byte	0x03, 0x5f
        /*0056*/ 	.short	0x0101


	//----- nvinfo : EIATTR_COOP_GROUP_MASK_REGIDS
	.align		4
        /*0058*/ 	.byte	0x04, 0x29
        /*005a*/ 	.short	(.L_12185 - .L_12184)


	//   ....[0]....
.L_12184:
        /*005c*/ 	.word	0xffffffff


	//   ....[1]....
        /*0060*/ 	.word	0xffffffff


	//   ....[2]....
        /*0064*/ 	.word	0xffffffff


	//   ....[3]....
        /*0068*/ 	.word	0xffffffff


	//   ....[4]....
        /*006c*/ 	.word	0xffffffff


	//   ....[5]....
        /*0070*/ 	.word	0xffffffff


	//   ....[6]....
        /*0074*/ 	.word	0xffffffff


	//   ....[7]....
        /*0078*/ 	.word	0xffffffff


	//   ....[8]....
        /*007c*/ 	.word	0x05000004


	//   ....[9]....
        /*0080*/ 	.word	0x05000004


	//   ....[10]....
        /*0084*/ 	.word	0x05000004


	//----- nvinfo : EIATTR_COOP_GROUP_INSTR_OFFSETS
	.align		4
.L_12185:
        /*0088*/ 	.byte	0x04, 0x28
        /*008a*/ 	.short	(.L_12187 - .L_12186)


	//   ....[0]....
.L_12186:
        /*008c*/ 	.word	0x000047b0


	//   ....[1]....
        /*0090*/ 	.word	0x000047f0


	//   ....[2]....
        /*0094*/ 	.word	0x00004850


	//   ....[3]....
        /*0098*/ 	.word	0x000048a0


	//   ....[4]....
        /*009c*/ 	.word	0x000048d0


	//   ....[5]....
        /*00a0*/ 	.word	0x000049c0


	//   ....[6]....
        /*00a4*/ 	.word	0x000049e0


	//   ....[7]....
        /*00a8*/ 	.word	0x00004a00


	//   ....[8]....
        /*00ac*/ 	.word	0x00004c20


	//   ....[9]....
        /*00b0*/ 	.word	0x00004c90


	//   ....[10]....
        /*00b4*/ 	.word	0x00004d00


	//----- nvinfo : EIATTR_EXIT_INSTR_OFFSETS
	.align		4
.L_12187:
        /*00b8*/ 	.byte	0x04, 0x1c
        /*00ba*/ 	.short	(.L_12189 - .L_12188)


	//   ....[0]....
.L_12188:
        /*00bc*/ 	.word	0x000000d0


	//   ....[1]....
        /*00c0*/ 	.word	0x00004ae0


	//   ....[2]....
        /*00c4*/ 	.word	0x00004bd0


	//----- nvinfo : EIATTR_MAX_THREADS
	.align		4
.L_12189:
        /*00c8*/ 	.byte	0x04, 0x05
        /*00ca*/ 	.short	(.L_12191 - .L_12190)
.L_12190:
        /*00cc*/ 	.word	0x00000100
        /*00d0*/ 	.word	0x00000001
        /*00d4*/ 	.word	0x00000001


	//----- nvinfo : EIATTR_CRS_STACK_SIZE
	.align		4
.L_12191:
        /*00d8*/ 	.byte	0x04, 0x1e
        /*00da*/ 	.short	(.L_12193 - .L_12192)
.L_12192:
        /*00dc*/ 	.word	0x00000000


	//----- nvinfo : EIATTR_CBANK_PARAM_SIZE
	.align		4
.L_12193:
        /*00e0*/ 	.byte	0x03, 0x19
        /*00e2*/ 	.short	0x0060


	//----- nvinfo : EIATTR_PARAM_CBANK
	.align		4
        /*00e4*/ 	.byte	0x04, 0x0a
        /*00e6*/ 	.short	(.L_12195 - .L_12194)
	.align		4
.L_12194:
        /*00e8*/ 	.word	index@(.nv.constant0._ZN18transformer_engine6detail38cast_transpose_fused_kernel_notalignedILb0ELb1ELb0EfNS_16CTDBiasDActParamI6__halfS3_S3_fEELi2ELi2ENS_5EmptyEXadL_ZNS_6dqgeluIffEET_T0_RKS5_EEEEvT3_mmm)
        /*00ec*/ 	.short	0x0210
        /*00ee*/ 	.short	0x0060


	//----- nvinfo : EIATTR_SW_WAR
	.align		4
.L_12195:
        /*00f0*/ 	.byte	0x04, 0x36
        /*00f2*/ 	.short	(.L_12197 - .L_12196)
.L_12196:
        /*00f4*/ 	.word	0x00000008
.L_12197:


//--------------------- .nv.info._ZN18transformer_engine6detail38cast_transpose_fused_kernel_notalignedILb0ELb1ELb0EfNS_16CTDBiasDActParamI6__halfS3_ffEELi2ELi1ENS_5EmptyEXadL_ZNS_6dqgeluIffEET_T0_RKS5_EEEEvT3_mmm --------------------------
	.section	.nv.info._ZN18transformer_engine6detail38cast_transpose_fused_kernel_notalignedILb0ELb1ELb0EfNS_16CTDBiasDActParamI6__halfS3_ffEELi2ELi1ENS_5EmptyEXadL_ZNS_6dqgeluIffEET_T0_RKS5_EEEEvT3_mmm,"",@"SHT_CUDA_INFO"
	.sectionflags	@""
	.align	4


	//----- nvinfo : EIATTR_CUDA_API_VERSION
	.align		4
        /*0000*/ 	.byte	0x04, 0x37
        /*0002*/ 	.short	(.L_12199 - .L_12198)
.L_12198:
        /*0004*/ 	.word	0x00000082


	//----- nvinfo : EIATTR_KPARAM_INFO
	.align		4
.L_12199:
        /*0008*/ 	.byte	0x04, 0x17
        /*000a*/ 	.short	(.L_12201 - .L_12200)
.L_12200:
        /*000c*/ 	.word	0x00000000
        /*0010*/ 	.short	0x0003
        /*0012*/ 	.short	0x0058
        /*0014*/ 	.byte	0x00, 0xf0, 0x21, 0x00


	//----- nvinfo : EIATTR_KPARAM_INFO
	.align		4
.L_12201:
        /*0018*/ 	.byte	0x04, 0x17
        /*001a*/ 	.short	(.L_12203 - .L_12202)
.L_12202:
        /*001c*/ 	.word	0x00000000
        /*0020*/ 	.short	0x0002
        /*0022*/ 	.short	0x0050
        /*0024*/ 	.byte	0x00, 0xf0, 0x21, 0x00


	//----- nvinfo : EIATTR_KPARAM_INFO
	.align		4
.L_12203:
        /*0028*/ 	.byte	0x04, 0x17
        /*002a*/ 	.short	(.L_12205 - .L_12204)
.L_12204:
        /*002c*/ 	.word	0x00000000
        /*0030*/ 	.short	0x0001
        /*0032*/ 	.short	0x0048
        /*0034*/ 	.byte	0x00, 0xf0, 0x21, 0x00


	//----- nvinfo : EIATTR_KPARAM_INFO
	.align		4
.L_12205:
        /*0038*/ 	.byte	0x04, 0x17
        /*003a*/ 	.short	(.L_12207 - .L_12206)
.L_12206:
        /*003c*/ 	.word	0x00000000
        /*0040*/ 	.short	0x0000
        /*0042*/ 	.short	0x0000
        /*0044*/ 	.byte	0x00, 0xf0, 0x21, 0x01


	//----- nvinfo : EIATTR_SPARSE_MMA_MASK
	.align		4
.L_12207:
        /*0048*/ 	.byte	0x03, 0x50
        /*004a*/ 	.short	0x0000


	//----- nvinfo : EIATTR_MAXREG_COUNT
	.align		4
        /*004c*/ 	.byte	0x03, 0x1b
        /*004e*/ 	.short	0x00ff


	//----- nvinfo : EIATTR_NUM_BARRIERS
	.align		4
        /*0050*/ 	.byte	0x02, 0x4c
        /*0052*/ 	.byte	0x01
	.zero		1


	//----- nvinfo : EIATTR_MERCURY_ISA_VERSION
	.align		4
        /*0054*/ 	.byte	0x03, 0x5f
        /*0056*/ 	.short	0x0101


	//----- nvinfo : EIATTR_COOP_GROUP_MASK_REGIDS
	.align		4
        /*0058*/ 	.byte	0x04, 0x29
        /*005a*/ 	.short	(.L_12209 - .L_12208)


	//   ....[0]....
.L_12208:
        /*005c*/ 	.word	0xffffffff


	//   ....[1]....
        /*0060*/ 	.word	0xffffffff


	//   ....[2]....
        /*0064*/ 	.word	0xffffffff


	//   ....[3]....
        /*0068*/ 	.word	0xffffffff


	//   ....[4]....
        /*006c*/ 	.word	0xffffffff


	//   ....[5]....
        /*0070*/ 	.word	0xffffffff


	//   ....[6]....
        /*0074*/ 	.word	0xffffffff


	//   ....[7]....
        /*0078*/ 	.word	0xffffffff


	//   ....[8]....
        /*007c*/ 	.word	0x05000004


	//   ....[9]....
        /*0080*/ 	.word	0x05000004


	//   ....[10]....
        /*0084*/ 	.word	0x05000004


	//----- nvinfo : EIATTR_COOP_GROUP_INSTR_OFFSETS
	.align		4
.L_12209:
        /*0088*/ 	.byte	0x04, 0x28
        /*008a*/ 	.short	(.L_12211 - .L_12210)


	//   ....[0]....
.L_12210:
        /*008c*/ 	.word	0x000031a0


	//   ....[1]....
        /*0090*/ 	.word	0x000031e0


	//   ....[2]....
        /*0094*/ 	.word	0x00003230


	//   ....[3]....
        /*0098*/ 	.word	0x00003280


	//   ....[4]....
        /*009c*/ 	.word	0x000032b0


	//   ....[5]....
        /*00a0*/ 	.word	0x000033a0


	//   ....[6]....
        /*00a4*/ 	.word	0x000033c0


	//   ....[7]....
        /*00a8*/ 	.word	0x000033e0


	//   ....[8]....
        /*00ac*/ 	.word	0x00003600


	//   ....[9]....
        /*00b0*/ 	.word	0x00003670


	//   ....[10]....
        /*00b4*/ 	.word	0x000036e0


	//----- nvinfo : EIATTR_EXIT_INSTR_OFFSETS
	.align		4
.L_12211:
        /*00b8*/ 	.byte	0x04, 0x1c
        /*00ba*/ 	.short	(.L_12213 - .L_12212)


	//   ....[0]....
.L_12212:
        /*00bc*/ 	.word	0x000000d0


	//   ....[1]....
        /*00c0*/ 	.word	0x000034c0


	//   ....[2]....
        /*00c4*/ 	.word	0x000035b0


	//----- nvinfo : EIATTR_MAX_THREADS
	.align		4
.L_12213:
        /*00c8*/ 	.byte	0x04, 0x05
        /*00ca*/ 	.short	(.L_12215 - .L_12214)
.L_12214:
        /*00cc*/ 	.word	0x00000100
        /*00d0*/ 	.word	0x00000001
        /*00d4*/ 	.word	0x00000001


	//----- nvinfo : EIATTR_CRS_STACK_SIZE
	.align		4
.L_12215:
        /*00d8*/ 	.byte	0x04, 0x1e
        /*00da*/ 	.short	(.L_12217 - .L_12216)
.L_12216:
        /*00dc*/ 	.word	0x00000000


	//----- nvinfo : EIATTR_CBANK_PARAM_SIZE
	.align		4
.L_12217:
        /*00e0*/ 	.byte	0x03, 0x19
        /*00e2*/ 	.short	0x0060


	//----- nvinfo : EIATTR_PARAM_CBANK
	.align		4
        /*00e4*/ 	.byte	0x04, 0x0a
        /*00e6*/ 	.short	(.L_12219 - .L_12218)
	.align		4
.L_12218:
        /*00e8*/ 	.word	index@(.nv.constant0._ZN18transformer_engine6detail38cast_transpose_fused_kernel_notalignedILb0ELb1ELb0EfNS_16CTDBiasDActParamI6__halfS3_ffEELi2ELi1ENS_5EmptyEXadL_ZNS_6dqgeluIffEET_T0_RKS5_EEEEvT3_mmm)
        /*00ec*/ 	.short	0x0210
        /*00ee*/ 	.short	0x0060


	//----- nvinfo : EIATTR_SW_WAR
	.align		4
.L_12219:
        /*00f0*/ 	.byte	0x04, 0x36
        /*00f2*/ 	.short	(.L_12221 - .L_12220)
.L_12220:
        /*00f4*/ 	.word	0x00000008
.L_12221:


//--------------------- .nv.info._ZN18transformer_engine6detail38cast_transpose_fused_kernel_notalignedILb0ELb1ELb0EfNS_16CTDBiasDActParamIff13__nv_fp8_e4m3fEELi1ELi4ENS_5EmptyEXadL_ZNS_6dqgeluIffEET_T0_RKS5_EEEEvT3_mmm --------------------------
	.section	.nv.info._ZN18transformer_engine6detail38cast_transpose_fused_kernel_notalignedILb0ELb1ELb0EfNS_16CTDBiasDActParamIff13__nv_fp8_e4m3fEELi1ELi4ENS_5EmptyEXadL_ZNS_6dqgeluIffEET_T0_RKS5_EEEEvT3_mmm,"",@"SHT_CUDA_INFO"
	.sectionflags	@""
	.align	4


	//----- nvinfo : EIATTR_CUDA_API_VERSION
	.align		4
        /*0000*/ 	.byte	0x04, 0x37
        /*0002*/ 	.short	(.L_12223 - .L_12222)
.L_12222:
        /*0004*/ 	.word	0x00000082


	//----- nvinfo : EIATTR_KPARAM_INFO
	.align		4
.L_12223:
        /*0008*/ 	.byte	0x04, 0x17
        /*000a*/ 	.short	(.L_12225 - .L_12224)
.L_12224:
        /*000c*/ 	.word	0x00000000
        /*0010*/ 	.short	0x0003
        /*0012*/ 	.short	0x0058
        /*0014*/ 	.byte	0x00, 0xf0, 0x21, 0x00


	//----- nvinfo : EIATTR_KPARAM_INFO
	.align		4
.L_12225:
        /*0018*/ 	.byte	0x04, 0x17
        /*001a*/ 	.short	(.L_12227 - .L_12226)
.L_12226:
        /*001c*/ 	.word	0x00000000
        /*0020*/ 	.short	0x0002
        /*0022*/ 	.short	0x0050
        /*0024*/ 	.byte	0x00, 0xf0, 0x21, 0x00


	//----- nvinfo : EIATTR_KPARAM_INFO
	.align		4
.L_12227:
        /*0028*/ 	.byte	0x04, 0x17
        /*002a*/ 	.short	(.L_12229 - .L_12228)
.L_12228:
        /*002c*/ 	.word	0x00000000
        /*0030*/ 	.short	0x0001
        /*0032*/ 	.short	0x0048
        /*0034*/ 	.byte	0x00, 0xf0, 0x21, 0x00


	//----- nvinfo : EIATTR_KPARAM_INFO
	.align		4
.L_12229:
        /*0038*/ 	.byte	0x04, 0x17
        /*003a*/ 	.short	(.L_12231 - .L_12230)
.L_12230:
        /*003c*/ 	.word	0x00000000
        /*0040*/ 	.short	0x0000
        /*0042*/ 	.short	0x0000
        /*0044*/ 	.byte	0x00, 0xf0, 0x21, 0x01


	//----- nvinfo : EIATTR_SPARSE_MMA_MASK
	.align		4
.L_12231:
        /*0048*/ 	.byte	0x03, 0x50
        /*004a*/ 	.short	0x0000


	//----- nvinfo : EIATTR_MAXREG_COUNT
	.align		4
        /*004c*/ 	.byte	0x03, 0x1b
        /*004e*/ 	.short	0x00ff


	//----- nvinfo : EIATTR_NUM_BARRIERS
	.align		4
        /*0050*/ 	.byte	0x02, 0x4c
        /*0052*/ 	.byte	0x01
	.zero		1


	//----- nvinfo : EIATTR_MERCURY_ISA_VERSION
	.align		4
        /*0054*/ 	.byte	0x03, 0x5f
        /*0056*/ 	.short	0x0101


	//----- nvinfo : EIATTR_COOP_GROUP_MASK_REGIDS
	.align		4
        /*0058*/ 	.byte	0x04, 0x29
        /*005a*/ 	.short	(.L_12233 - .L_12232)


	//   ....[0]....
.L_12232:
        /*005c*/ 	.word	0xffffffff


	//   ....[1]....
        /*0060*/ 	.word	0xffffffff


	//   ....[2]....
        /*0064*/ 	.word	0xffffffff


	//   ....[3]....
        /*0068*/ 	.word	0xffffffff


	//   ....[4]....
        /*006c*/ 	.word	0xffffffff


	//   ....[5]....
        /*0070*/ 	.word	0xffffffff


	//   ....[6]....
        /*0074*/ 	.word	0xffffffff


	//   ....[7]....
        /*0078*/ 	.word	0xffffffff


	//   ....[8]....
        /*007c*/ 	.word	0x05000006


	//   ....[9]....
        /*0080*/ 	.word	0x05000006


	//   ....[10]....
        /*0084*/ 	.word	0x05000006


	//----- nvinfo : EIATTR_COOP_GROUP_INSTR_OFFSETS
	.align		4
.L_12233:
        /*0088*/ 	.byte	0x04, 0x28
        /*008a*/ 	.short	(.L_12235 - .L_12234)


	//   ....[0]....
.L_12234:
        /*008c*/ 	.word	0x00004a00


	//   ....[1]....
        /*0090*/ 	.word	0x00004a60


	//   ....[2]....
        /*0094*/ 	.word	0x00004ab0


	//   ....[3]....
        /*0098*/ 	.word	0x00004ad0


	//   ....[4]....
        /*009c*/ 	.word	0x00004b00


	//   ....[5]....
        /*00a0*/ 	.word	0x00004c00


	//   ....[6]....
        /*00a4*/ 	.word	0x00004c20


	//   ....[7]....
        /*00a8*/ 	.word	0x00004c40


	//   ....[8]....
        /*00ac*/ 	.word	0x00004e60


	//   ....[9]....
        /*00b0*/ 	.word	0x00004ed0


	//   ....[10]....
        /*00b4*/ 	.word	0x00004f40


	//----- nvinfo : EIATTR_EXIT_INSTR_OFFSETS
	.align		4
.L_12235:
        /*00b8*/ 	.byte	0x04, 0x1c
        /*00ba*/ 	.short	(.L_12237 - .L_12236)


	//   ....[0]....
.L_12236:
        /*00bc*/ 	.word	0x000000d0


	//   ....[1]....
        /*00c0*/ 	.word	0x00004d20


	//   ....[2]....
        /*00c4*/ 	.word	0x00004e10


	//----- nvinfo : EIATTR_MAX_THREADS
	.align		4
.L_12237:
        /*00c8*/ 	.byte	0x04, 0x05
        /*00ca*/ 	.short	(.L_12239 - .L_12238)
.L_12238:
        /*00cc*/ 	.word	0x00000100
        /*00d0*/ 	.word	0x00000001
        /*00d4*/ 	.word	0x00000001


	//----- nvinfo : EIATTR_CRS_STACK_SIZE
	.align		4
.L_12239:
        /*00d8*/ 	.byte	0x04, 0x1e
        /*00da*/ 	.short	(.L_12241 - .L_12240)
.L_12240:
        /*00dc*/ 	.word	0x00000000


	//----- nvinfo : EIATTR_CBANK_PARAM_SIZE
	.align		4
.L_12241:
        /*00e0*/ 	.byte	0x03, 0x19
        /*00e2*/ 	.short	0x0060


	//----- nvinfo : EIATTR_PARAM_CBANK
	.align		4
        /*00e4*/ 	.byte	0x04, 0x0a
        /*00e6*/ 	.short	(.L_12243 - .L_12242)
	.align		4
.L_12242:
        /*00e8*/ 	.word	index@(.nv.constant0._ZN18transformer_engine6detail38cast_transpose_fused_kernel_notalignedILb0ELb1ELb0EfNS_16CTDBiasDActParamIff13__nv_fp8_e4m3fEELi1ELi4ENS_5EmptyEXadL_ZNS_6dqgeluIffEET_T0_RKS5_EEEEvT3_mmm)
        /*00ec*/ 	.short	0x0210
        /*00ee*/ 	.short	0x0060


	//----- nvinfo : EIATTR_SW_WAR
	.align		4
.L_12243:
        /*00f0*/ 	.byte	0x04, 0x36
        /*00f2*/ 	.short	(.L_12245 - .L_12244)
.L_12244:
        /*00f4*/ 	.word	0x00000008
.L_12245:


//--------------------- .nv.info._ZN18transformer_engine6detail38cast_transpose_fused_kernel_notalignedILb0ELb1ELb0EfNS_16CTDBiasDActParamIff13__nv_fp8_e5m2fEELi1ELi4ENS_5EmptyEXadL_ZNS_6dqgeluIffEET_T0_RKS5_EEEEvT3_mmm --------------------------
	.section	.nv.info._ZN18transformer_engine6detail38cast_transpose_fused_kernel_notalignedILb0ELb1ELb0EfNS_16CTDBiasDActParamIff13__nv_fp8_e5m2fEELi1ELi4ENS_5EmptyEXadL_ZNS_6dqgeluIffEET_T0_RKS5_EEEEvT3_mmm,"",@"SHT_CUDA_INFO"
	.sectionflags	@""
	.align	4


	//----- nvinfo : EIATTR_CUDA_API_VERSION
	.align		4
        /*0000*/ 	.byte	0x04, 0x37
        /*0002*/ 	.short	(.L_12247 - .L_12246)
.L_12246:
        /*0004*/ 	.word	0x00000082


	//----- nvinfo : EIATTR_KPARAM_INFO
	.align		4
.L_12247:
        /*0008*/ 	.byte	0x04, 0x17
        /*000a*/ 	.short	(.L_12249 - .L_12248)
.L_12248:
        /*000c*/ 	.word	0x00000000
        /*0010*/ 	.short	0x0003
        /*0012*/ 	.short	0x0058
        /*0014*/ 	.byte	0x00, 0xf0, 0x21, 0x00


	//----- nvinfo : EIATTR_KPARAM_INFO
	.align		4
.L_12249:
        /*0018*/ 	.byte	0x04, 0x17
        /*001a*/ 	.short	(.L_12251 - .L_12250)
.L_12250:
        /*001c*/ 	.word	0x00000000
        /*0020*/ 	.short	0x0002
        /*0022*/ 	.short	0x0050
        /*0024*/ 	.byte	0x00, 0xf0, 0x21, 0x00


	//----- nvinfo : EIATTR_KPARAM_INFO
	.align		4
.L_12251:
        /*0028*/ 	.byte	0x04, 0x17
        /*002a*/ 	.short	(.L_12253 - .L_12252)
.L_12252:
        /*002c*/ 	.word	0x00000000
        /*0030*/ 	.short	0x0001
        /*0032*/ 	.short	0x0048
        /*0034*/ 	.byte	0x00, 0xf0, 0x21, 0x00


	//----- nvinfo : EIATTR_KPARAM_INFO
	.align		4
.L_12253:
        /*0038*/ 	.byte	0x04, 0x17
        /*003a*/ 	.short	(.L_12255 - .L_12254)
.L_12254:
        /*003c*/ 	.word	0x00000000
        /*0040*/ 	.short	0x0000
        /*0042*/ 	.short	0x0000
        /*0044*/ 	.byte	0x00, 0xf0, 0x21, 0x01


	//----- nvinfo : EIATTR_SPARSE_MMA_MASK
	.align		4
.L_12255:
        /*0048*/ 	.byte	0x03, 0x50
        /*004a*/ 	.short	0x0000


	//----- nvinfo : EIATTR_MAXREG_COUNT
	.align		4
        /*004c*/ 	.byte	0x03, 0x1b
        /*004e*/ 	.short	0x00ff


	//----- nvinfo : EIATTR_NUM_BARRIERS
	.align		4
        /*0050*/ 	.byte	0x02, 0x4c
        /*0052*/ 	.byte	0x01
	.zero		1


	//----- nvinfo : EIATTR_MERCURY_ISA_VERSION
	.align		4
        /*0054*/ 	.byte	0x03, 0x5f
        /*0056*/ 	.short	0x0101


	//----- nvinfo : EIATTR_COOP_GROUP_MASK_REGIDS
	.align		4
        /*0058*/ 	.byte	0x04, 0x29
        /*005a*/ 	.short	(.L_12257 - .L_12256)


	//   ....[0]....
.L_12256:
        /*005c*/ 	.word	0xffffffff


	//   ....[1]....
        /*0060*/ 	.word	0xffffffff


	//   ....[2]....
        /*0064*/ 	.word	0xffffffff


	//   ....[3]....
        /*0068*/ 	.word	0xffffffff


	//   ....[4]....
        /*006c*/ 	.word	0xffffffff


	//   ....[5]....
        /*0070*/ 	.word	0xffffffff


	//   ....[6]....
        /*0074*/ 	.word	0xffffffff


	//   ....[7]....
        /*0078*/ 	.word	0xffffffff


	//   ....[8]....
        /*007c*/ 	.word	0x05000006


	//   ....[9]....
        /*0080*/ 	.word	0x05000006


	//   ....[10]....
        /*0084*/ 	.word	0x05000006


	//----- nvinfo : EIATTR_COOP_GROUP_INSTR_OFFSETS
	.align		4
.L_12257:
        /*0088*/ 	.byte	0x04, 0x28
        /*008a*/ 	.short	(.L_12259 - .L_12258)


	//   ....[0]....
.L_12258:
        /*008c*/ 	.word	0x00004a00


	//   ....[1]....
        /*0090*/ 	.word	0x00004a60


	//   ....[2]....
        /*0094*/ 	.word	0x00004ab0


	//   ....[3]....
        /*0098*/ 	.word	0x00004ad0


	//   ....[4]....
        /*009c*/ 	.word	0x00004b00


	//   ....[5]....
        /*00a0*/ 	.word	0x00004c00


	//   ....[6]....
        /*00a4*/ 	.word	0x00004c20


	//   ....[7]....
        /*00a8*/ 	.word	0x00004c40


	//   ....[8]....
        /*00ac*/ 	.word	0x00004e60


	//   ....[9]....
        /*00b0*/ 	.word	0x00004ed0


	//   ....[10]....
        /*00b4*/ 	.word	0x00004f40


	//----- nvinfo : EIATTR_EXIT_INSTR_OFFSETS
	.align		4
.L_12259:
        /*00b8*/ 	.byte	0x04, 0x1c
        /*00ba*/ 	.short	(.L_12261 - .L_12260)


	//   ....[0]....
.L_12260:
        /*00bc*/ 	.word	0x000000d0


	//   ....[1]....
        /*00c0*/ 	.word	0x00004d20


	//   ....[2]....
        /*00c4*/ 	.word	0x00004e10


	//----- nvinfo : EIATTR_MAX_THREADS
	.align		4
.L_12261:
        /*00c8*/ 	.byte	0x04, 0x05
        /*00ca*/ 	.short	(.L_12263 - .L_12262)
.L_12262:
        /*00cc*/ 	.word	0x00000100
        /*00d0*/ 	.word	0x00000001
        /*00d4*/ 	.word	0x00000001


	//----- nvinfo : EIATTR_CRS_STACK_SIZE
	.align		4
.L_12263:
        /*00d8*/ 	.byte	0x04, 0x1e
        /*00da*/ 	.short	(.L_12265 - .L_12264)
.L_12264:
        /*00dc*/ 	.word	0x00000000


	//----- nvinfo : EIATTR_CBANK_PARAM_SIZE
	.align		4
.L_12265:
        /*00e0*/ 	.byte	0x03, 0x19
        /*00e2*/ 	.short	0x0060


	//----- nvinfo : EIATTR_PARAM_CBANK
	.align		4
        /*00e4*/ 	.byte	0x04, 0x0a
        /*00e6*/ 	.short	(.L_12267 - .L_12266)
	.align		4
.L_12266:
        /*00e8*/ 	.word	index@(.nv.constant0._ZN18transformer_engine6detail38cast_transpose_fused_kernel_notalignedILb0ELb1ELb0EfNS_16CTDBiasDActParamIff13__nv_fp8_e5m2fEELi1ELi4ENS_5EmptyEXadL_ZNS_6dqgeluIffEET_T0_RKS5_EEEEvT3_mmm)
        /*00ec*/ 	.short	0x0210
        /*00ee*/ 	.short	0x0060


	//----- nvinfo : EIATTR_SW_WAR
	.align		4
.L_12267:
        /*00f0*/ 	.byte	0x04, 0x36
        /*00f2*/ 	.short	(.L_12269 - .L_12268)
.L_12268:
        /*00f4*/ 	.word	0x00000008
.L_12269:


//--------------------- .nv.info._ZN18transformer_engine6detail38cast_transpose_fused_kernel_notalignedILb0ELb1ELb0EfNS_16CTDBiasDActParamIff13__nv_bfloat16fEELi1ELi2ENS_5EmptyEXadL_ZNS_6dqgeluIffEET_T0_RKS5_EEEEvT3_mmm --------------------------
	.section	.nv.info._ZN18transformer_engine6detail38cast_transpose_fused_kernel_notalignedILb0ELb1ELb0EfNS_16CTDBiasDActParamIff13__nv_bfloat16fEELi1ELi2ENS_5EmptyEXadL_ZNS_6dqgeluIffEET_T0_RKS5_EEEEvT3_mmm,"",@"SHT_CUDA_INFO"
	.sectionflags	@""
	.align	4


	//----- nvinfo : EIATTR_CUDA_API_VERSION
	.align		4
        /*0000*/ 	.byte	0x04, 0x37
        /*0002*/ 	.short	(.L_12271 - .L_12270)
.L_12270:
        /*0004*/ 	.word	0x00000082


	//----- nvinfo : EIATTR_KPARAM_INFO
	.align		4
.L_12271:
        /*0008*/ 	.byte	0x04, 0x17
        /*000a*/ 	.short	(.L_12273 - .L_12272)
.L_12272:
        /*000c*/ 	.word	0x00000000
        /*0010*/ 	.short	0x0003
        /*0012*/ 	.short	0x0058
        /*0014*/ 	.byte	0x00, 0xf0, 0x21, 0x00


	//----- nvinfo : EIATTR_KPARAM_INFO
	.align		4
.L_12273:
        /*0018*/ 	.byte	0x04, 0x17
        /*001a*/ 	.short	(.L_12275 - .L_12274)
.L_12274:
        /*001c*/ 	.word	0x00000000
        /*0020*/ 	.short	0x0002
        /*0022*/ 	.short	0x0050
        /*0024*/ 	.byte	0x00, 0xf0, 0x21, 0x00


	//----- nvinfo : EIATTR_KPARAM_INFO
	.align		4
.L_12275:
        /*0028*/ 	.byte	0x04, 0x17
        /*002a*/ 	.short	(.L_12277 - .L_12276)
.L_12276:
        /*002c*/ 	.word	0x00000000
        /*0030*/ 	.short	0x0001
        /*0032*/ 	.short	0x0048
        /*0034*/ 	.byte	0x00, 0xf0, 0x21, 0x00


	//----- nvinfo : EIATTR_KPARAM_INFO
	.align		4
.L_12277:
        /*0038*/ 	.byte	0x04, 0x17
        /*003a*/ 	.short	(.L_12279 - .L_12278)
.L_12278:
        /*003c*/ 	.word	0x00000000
        /*0040*/ 	.short	0x0000
        /*0042*/ 	.short	0x0000
        /*0044*/ 	.byte	0x00, 0xf0, 0x21, 0x01


	//----- nvinfo : EIATTR_SPARSE_MMA_MASK
	.align		4
.L_12279:
        /*0048*/ 	.byte	0x03, 0x50
        /*004a*/ 	.short	0x0000


	//----- nvinfo : EIATTR_MAXREG_COUNT
	.align		4
        /*004c*/ 	.byte	0x03, 0x1b
        /*004e*/ 	.short	0x00ff


	//----- nvinfo : EIATTR_NUM_BARRIERS
	.align		4
        /*0050*/ 	.byte	0x02, 0x4c
        /*0052*/ 	.byte	0x01
	.zero		1


	//----- nvinfo : EIATTR_MERCURY_ISA_VERSION
	.align		4
        /*0054*/ 	.byte	0x03, 0x5f
        /*0056*/ 	.short	0x0101


	//----- nvinfo : EIATTR_COOP_GROUP_MASK_REGIDS
	.align		4
        /*0058*/ 	.byte	0x04, 0x29
        /*005a*/ 	.short	(.L_12281 - .L_12280)


	//   ....[0]....
.L_12280:
        /*005c*/ 	.word	0xffffffff


	//   ....[1]....
        /*0060*/ 	.word	0xffffffff


	//   ....[2]....
        /*0064*/ 	.word	0xffffffff


	//   ....[3]....
        /*0068*/ 	.word	0xffffffff


	//   ....[4]....
        /*006c*/ 	.word	0xffffffff


	//   ....[5]....
        /*0070*/ 	.word	0xffffffff


	//   ....[6]....
        /*0074*/ 	.word	0xffffffff


	//   ....[7]....
        /*0078*/ 	.word	0xffffffff


	//   ....[8]....
        /*007c*/ 	.word	0x05000006


	//   ....[9]....
        /*0080*/ 	.word	0x05000006


	//   ....[10]....
        /*0084*/ 	.word	0x05000006


	//----- nvinfo : EIATTR_COOP_GROUP_INSTR_OFFSETS
	.align		4
.L_12281:
        /*0088*/ 	.byte	0x04, 0x28
        /*008a*/ 	.short	(.L_12283 - .L_12282)


	//   ....[0]....
.L_12282:
        /*008c*/ 	.word	0x00002de0


	//   ....[1]....
        /*0090*/ 	.word	0x00002e10


	//   ....[2]....
        /*0094*/ 	.word	0x00002e40


	//   ....[3]....
        /*0098*/ 	.word	0x00002e70


	//   ....[4]....
        /*009c*/ 	.word	0x00002ec0


	//   ....[5]....
        /*00a0*/ 	.word	0x00002fe0


	//   ....[6]....
        /*00a4*/ 	.word	0x00003000


	//   ....[7]....
        /*00a8*/ 	.word	0x00003020


	//   ....[8]....
        /*00ac*/ 	.word	0x00003240


	//   ....[9]....
        /*00b0*/ 	.word	0x000032b0


	//   ....[10]....
        /*00b4*/ 	.word	0x00003320


	//----- nvinfo : EIATTR_EXIT_INSTR_OFFSETS
	.align		4
.L_12283:
        /*00b8*/ 	.byte	0x04, 0x1c
        /*00ba*/ 	.short	(.L_12285 - .L_12284)


	//   ....[0]....
.L_12284:
        /*00bc*/ 	.word	0x000000d0


	//   ....[1]....
        /*00c0*/ 	.word	0x00003100


	//   ....[2]....
        /*00c4*/ 	.word	0x000031f0


	//----- nvinfo : EIATTR_MAX_THREADS
	.align		4
.L_12285:
        /*00c8*/ 	.byte	0x04, 0x05
        /*00ca*/ 	.short	(.L_12287 - .L_12286)
.L_12286:
        /*00cc*/ 	.word	0x00000100
        /*00d0*/ 	.word	0x00000001
        /*00d4*/ 	.word	0x00000001


	//----- nvinfo : EIATTR_CRS_STACK_SIZE
	.align		4
.L_12287:
        /*00d8*/ 	.byte	0x04, 0x1e
        /*00da*/ 	.short	(.L_12289 - .L_12288)
.L_12288:
        /*00dc*/ 	.word	0x00000000


	//----- nvinfo : EIATTR_CBANK_PARAM_SIZE
	.align		4
.L_12289:
        /*00e0*/ 	.byte	0x03, 0x19
        /*00e2*/ 	.short	0x0060


	//----- nvinfo : EIATTR_PARAM_CBANK
	.align		4
        /*00e4*/ 	.byte	0x04, 0x0a
        /*00e6*/ 	.short	(.L_12291 - .L_12290)
	.align		4
.L_12290:
        /*00e8*/ 	.word	index@(.nv.constant0._ZN18transformer_engine6detail38cast_transpose_fused_kernel_notalignedILb0ELb1ELb0EfNS_16CTDBiasDActParamIff13__nv_bfloat16fEELi1ELi2ENS_5EmptyEXadL_ZNS_6dqgeluIffEET_T0_RKS5_EEEEvT3_mmm)
        /*00ec*/ 	.short	0x0210
        /*00ee*/ 	.short	0x0060


	//----- nvinfo : EIATTR_SW_WAR
	.align		4
.L_12291:
        /*00f0*/ 	.byte	0x04, 0x36
        /*00f2*/ 	.short	(.L_12293 - .L_12292)
.L_12292:
        /*00f4*/ 	.word	0x00000008
.L_12293:


//--------------------- .nv.info._ZN18transformer_engine6detail38cast_transpose_fused_kernel_notalignedILb0ELb1ELb0EfNS_16CTDBiasDActParamIff6__halffEELi1ELi2ENS_5EmptyEXadL_ZNS_6dqgeluIffEET_T0_RKS5_EEEEvT3_mmm --------------------------
	.section	.nv.info._ZN18transformer_engine6detail38cast_transpose_fused_kernel_notalignedILb0ELb1ELb0EfNS_16CTDBiasDActParamIff6__halffEELi1ELi2ENS_5EmptyEXadL_ZNS_6dqgeluIffEET_T0_RKS5_EEEEvT3_mmm,"",@"SHT_CUDA_INFO"
	.sectionflags	@""
	.align	4


	//----- nvinfo : EIATTR_CUDA_API_VERSION
	.align		4
        /*0000*/ 	.byte	0x04, 0x37
        /*0002*/ 	.short	(.L_12295 - .L_12294)
.L_12294:
        /*0004*/ 	.word	0x00000082


	//----- nvinfo : EIATTR_KPARAM_INFO
	.align		4
.L_12295:
        /*0008*/ 	.byte	0x04, 0x17
        /*000a*/ 	.short	(.L_12297 - .L_12296)
.L_12296:
        /*000c*/ 	.word	0x00000000
        /*0010*/ 	.short	0x0003
        /*0012*/ 	.short	0x0058
        /*0014*/ 	.byte	0x00, 0xf0, 0x21, 0x00


	//----- nvinfo : EIATTR_KPARAM_INFO
	.align		4
.L_12297:
        /*0018*/ 	.byte	0x04, 0x17
        /*001a*/ 	.short	(.L_12299 - .L_12298)
.L_12298:
        /*001c*/ 	.word	0x00000000
        /*0020*/ 	.short	0x0002
        /*0022*/ 	.short	0x0050
        /*0024*/ 	.byte	0x00, 0xf0, 0x21, 0x00


	//----- nvinfo : EIATTR_KPARAM_INFO
	.align		4
.L_12299:
        /*0028*/ 	.byte	0x04, 0x17
        /*002a*/ 	.short	(.L_12301 - .L_12300)
.L_12300:
        /*002c*/ 	.word	0x00000000
        /*0030*/ 	.short	0x0001
        /*0032*/ 	.short	0x0048
        /*0034*/ 	.byte	0x00, 0xf0, 0x21, 0x00


	//----- nvinfo : EIATTR_KPARAM_INFO
	.align		4
.L_12301:
        /*0038*/ 	.byte	0x04, 0x17
        /*003a*/ 	.short	(.L_12303 - .L_12302)
.L_12302:
        /*003c*/ 	.word	0x00000000
        /*0040*/ 	.short	0x0000
        /*0042*/ 	.short	0x0000
        /*0044*/ 	.byte	0x00, 0xf0, 0x21, 0x01


	//----- nvinfo : EIATTR_SPARSE_MMA_MASK
	.align		4
.L_12303:
        /*0048*/ 	.byte	0x03, 0x50
        /*004a*/ 	.short	0x0000


	//----- nvinfo : EIATTR_MAXREG_COUNT
	.align		4
        /*004c*/ 	.byte	0x03, 0x1b
        /*004e*/ 	.short	0x00ff


	//----- nvinfo : EIATTR_NUM_BARRIERS
	.align		4
        /*0050*/ 	.byte	0x02, 0x4c
        /*0052*/ 	.byte	0x01
	.zero		1


	//----- nvinfo : EIATTR_MERCURY_ISA_VERSION
	.align		4
        /*0054*/ 	.byte	0x03, 0x5f
        /*0056*/ 	.short	0x0101


	//----- nvinfo : EIATTR_COOP_GROUP_MASK_REGIDS
	.align		4
        /*0058*/ 	.byte	0x04, 0x29
        /*005a*/ 	.short	(.L_12305 - .L_12304)


	//   ....[0]....
.L_12304:
        /*005c*/ 	.word	0xffffffff


	//   ....[1]....
        /*0060*/ 	.word	0xffffffff


	//   ....[2]....
        /*0064*/ 	.word	0xffffffff


	//   ....[3]....
        /*0068*/ 	.word	0xffffffff


	//   ....[4]....
        /*006c*/ 	.word	0xffffffff


	//   ....[5]....
        /*0070*/ 	.word	0xffffffff


	//   ....[6]....
        /*0074*/ 	.word	0xffffffff


	//   ....[7]....
        /*0078*/ 	.word	0xffffffff


	//   ....[8]....
        /*007c*/ 	.word	0x05000006


	//   ....[9]....
        /*0080*/ 	.word	0x05000006


	//   ....[10]....
        /*0084*/ 	.word	0x05000006


	//----- nvinfo : EIATTR_COOP_GROUP_INSTR_OFFSETS
	.align		4
.L_12305:
        /*0088*/ 	.byte	0x04, 0x28
        /*008a*/ 	.short	(.L_12307 - .L_12306)


	//   ....[0]....
.L_12306:
        /*008c*/ 	.word	0x00002de0


	//   ....[1]....
        /*0090*/ 	.word	0x00002e10


	//   ....[2]....
        /*0094*/ 	.word	0x00002e40


	//   ....[3]....
        /*0098*/ 	.word	0x00002e70


	//   ....[4]....
        /*009c*/ 	.word	0x00002ec0


	//   ....[5]....
        /*00a0*/ 	.word	0x00002fe0


	//   ....[6]....
        /*00a4*/ 	.word	0x00003000


	//   ....[7]....
        /*00a8*/ 	.word	0x00003020


	//   ....[8]....
        /*00ac*/ 	.word	0x00003240


	//   ....[9]....
        /*00b0*/ 	.word	0x000032b0


	//   ....[10]....
        /*00b4*/ 	.word	0x00003320


	//----- nvinfo : EIATTR_EXIT_INSTR_OFFSETS
	.align		4
.L_12307:
        /*00b8*/ 	.byte	0x04, 0x1c
        /*00ba*/ 	.short	(.L_12309 - .L_12308)


	//   ....[0]....
.L_12308:
        /*00bc*/ 	.word	0x000000d0


	//   ....[1]....
        /*00c0*/ 	.word	0x00003100


	//   ....[2]....
        /*00c4*/ 	.word	0x000031f0


	//----- nvinfo : EIATTR_MAX_THREADS
	.align		4
.L_12309:
        /*00c8*/ 	.byte	0x04, 0x05
        /*00ca*/ 	.short	(.L_12311 - .L_12310)
.L_12310:
        /*00cc*/ 	.word	0x00000100
        /*00d0*/ 	.word	0x00000001
        /*00d4*/ 	.word	0x00000001


	//----- nvinfo : EIATTR_CRS_STACK_SIZE
	.align		4
.L_12311:
        /*00d8*/ 	.byte	0x04, 0x1e
        /*00da*/ 	.short	(.L_12313 - .L_12312)
.L_12312:
        /*00dc*/ 	.word	0x00000000


	//----- nvinfo : EIATTR_CBANK_PARAM_SIZE
	.align		4
.L_12313:
        /*00e0*/ 	.byte	0x03, 0x19
        /*00e2*/ 	.short	0x0060


	//----- nvinfo : EIATTR_PARAM_CBANK
	.align		4
        /*00e4*/ 	.byte	0x04, 0x0a
        /*00e6*/ 	.short	(.L_12315 - .L_12314)
	.align		4
.L_12314:
        /*00e8*/ 	.word	index@(.nv.constant0._ZN18transformer_engine6detail38cast_transpose_fused_kernel_notalignedILb0ELb1ELb0EfNS_16CTDBiasDActParamIff6__halffEELi1ELi2ENS_5EmptyEXadL_ZNS_6dqgeluIffEET_T0_RKS5_EEEEvT3_mmm)
        /*00ec*/ 	.short	0x0210
        /*00ee*/ 	.short	0x0060


	//----- nvinfo : EIATTR_SW_WAR
	.align		4
.L_12315:
        /*00f0*/ 	.byte	0x04, 0x36
        /*00f2*/ 	.short	(.L_12317 - .L_12316)
.L_12316:
        /*00f4*/ 	.word	0x00000008
.L_12317:


//--------------------- .nv.info._ZN18transformer_engine6detail38cast_transpose_fused_kernel_notalignedILb0ELb1ELb0EfNS_16CTDBiasDActParamIffffEELi1ELi1ENS_5EmptyEXadL_ZNS_6dqgeluIffEET_T0_RKS4_EEEEvT3_mmm --------------------------
	.section	.nv.info._ZN18transformer_engine6detail38cast_transpose_fused_kernel_notalignedILb0ELb1ELb0EfNS_16CTDBiasDActParamIffffEELi1ELi1ENS_5EmptyEXadL_ZNS_6dqgeluIffEET_T0_RKS4_EEEEvT3_mmm,"",@"SHT_CUDA_INFO"
	.sectionflags	@""
	.align	4


	//----- nvinfo : EIATTR_CUDA_API_VERSION
	.align		4
        /*0000*/ 	.byte	0x04, 0x37
        /*0002*/ 	.short	(.L_12319 - .L_12318)
.L_12318:
        /*0004*/ 	.word	0x00000082


	//----- nvinfo : EIATTR_KPARAM_INFO
	.align		4
.L_12319:
        /*0008*/ 	.byte	0x04, 0x17
        /*000a*/ 	.short	(.L_12321 - .L_12320)
.L_12320:
        /*000c*/ 	.word	0x00000000
        /*0010*/ 	.short	0x0003
        /*0012*/ 	.short	0x0058
        /*0014*/ 	.byte	0x00, 0xf0, 0x21, 0x00


	//----- nvinfo : EIATTR_KPARAM_INFO
	.align		4
.L_12321:
        /*0018*/ 	.byte	0x04, 0x17
        /*001a*/ 	.short	(.L_12323 - .L_12322)
.L_12322:
        /*001c*/ 	.word	0x00000000
        /*0020*/ 	.short	0x0002
        /*0022*/ 	.short	0x0050
        /*0024*/ 	.byte	0x00, 0xf0, 0x21, 0x00


	//----- nvinfo : EIATTR_KPARAM_INFO
	.align		4
.L_12323:
        /*0028*/ 	.byte	0x04, 0x17
        /*002a*/ 	.short	(.L_12325 - .L_12324)
.L_12324:
        /*002c*/ 	.word	0x00000000
        /*0030*/ 	.short	0x0001
        /*0032*/ 	.short	0x0048
        /*0034*/ 	.byte	0x00, 0xf0, 0x21, 0x00


	//----- nvinfo : EIATTR_KPARAM_INFO
	.align		4
.L_12325:
        /*0038*/ 	.byte	0x04, 0x17
        /*003a*/ 	.short	(.L_12327 - .L_12326)
.L_12326:
        /*003c*/ 	.word	0x00000000
        /*0040*/ 	.short	0x0000
        /*0042*/ 	.short	0x0000
        /*0044*/ 	.byte	0x00, 0xf0, 0x21, 0x01


	//----- nvinfo : EIATTR_SPARSE_MMA_MASK
	.align		4
.L_12327:
        /*0048*/ 	.byte	0x03, 0x50
        /*004a*/ 	.short	0x0000


	//----- nvinfo : EIATTR_MAXREG_COUNT
	.align		4
        /*004c*/ 	.byte	0x03, 0x1b
        /*004e*/ 	.short	0x00ff


	//----- nvinfo : EIATTR_NUM_BARRIERS
	.align		4
        /*0050*/ 	.byte	0x02, 0x4c
        /*0052*/ 	.byte	0x01
	.zero		1


	//----- nvinfo : EIATTR_MERCURY_ISA_VERSION
	.align		4
        /*0054*/ 	.byte	0x03, 0x5f
        /*0056*/ 	.short	0x0101


	//----- nvinfo : EIATTR_COOP_GROUP_MASK_REGIDS
	.align		4
        /*0058*/ 	.byte	0x04, 0x29
        /*005a*/ 	.short	(.L_12329 - .L_12328)


	//   ....[0]....
.L_12328:
        /*005c*/ 	.word	0xffffffff


	//   ....[1]....
        /*0060*/ 	.word	0xffffffff


	//   ....[2]....
        /*0064*/ 	.word	0xffffffff


	//   ....[3]....
        /*0068*/ 	.word	0xffffffff


	//   ....[4]....
        /*006c*/ 	.word	0xffffffff


	//   ....[5]....
        /*0070*/ 	.word	0xffffffff


	//   ....[6]....
        /*0074*/ 	.word	0xffffffff


	//   ....[7]....
        /*0078*/ 	.word	0xffffffff


	//   ....[8]....
        /*007c*/ 	.word	0x05000004


	//   ....[9]....
        /*0080*/ 	.word	0x05000004


	//   ....[10]....
        /*0084*/ 	.word	0x05000004


	//----- nvinfo : EIATTR_COOP_GROUP_INSTR_OFFSETS
	.align		4
.L_12329:
        /*0088*/ 	.byte	0x04, 0x28
        /*008a*/ 	.short	(.L_12331 - .L_12330)


	//   ....[0]....
.L_12330:
        /*008c*/ 	.word	0x00001f20


	//   ....[1]....
        /*0090*/ 	.word	0x00001f80


	//   ....[2]....
        /*0094*/ 	.word	0x00001fc0


	//   ....[3]....
        /*0098*/ 	.word	0x00001ff0


	//   ....[4]....
        /*009c*/ 	.word	0x00002020


	//   ....[5]....
        /*00a0*/ 	.word	0x00002110


	//   ....[6]....
        /*00a4*/ 	.word	0x00002130


	//   ....[7]....
        /*00a8*/ 	.word	0x00002150


	//   ....[8]....
        /*00ac*/ 	.word	0x00002360


	//   ....[9]....
        /*00b0*/ 	.word	0x000023d0


	//   ....[10]....
        /*00b4*/ 	.word	0x00002440


	//----- nvinfo : EIATTR_EXIT_INSTR_OFFSETS
	.align		4
.L_12331:
        /*00b8*/ 	.byte	0x04, 0x1c
        /*00ba*/ 	.short	(.L_12333 - .L_12332)


	//   ....[0]....
.L_12332:
        /*00bc*/ 	.word	0x000000d0


	//   ....[1]....
        /*00c0*/ 	.word	0x00002220


	//   ....[2]....
        /*00c4*/ 	.word	0x00002310


	//----- nvinfo : EIATTR_MAX_THREADS
	.align		4
.L_12333:
        /*00c8*/ 	.byte	0x04, 0x05
        /*00ca*/ 	.short	(.L_12335 - .L_12334)
.L_12334:
        /*00cc*/ 	.word	0x00000100
        /*00d0*/ 	.word	0x00000001
        /*00d4*/ 	.word	0x00000001


	//----- nvinfo : EIATTR_CRS_STACK_SIZE
	.align		4
.L_12335:
        /*00d8*/ 	.byte	0x04, 0x1e
        /*00da*/ 	.short	(.L_12337 - .L_12336)
.L_12336:
        /*00dc*/ 	.word	0x00000000


	//----- nvinfo : EIATTR_CBANK_PARAM_SIZE
	.align		4
.L_12337:
        /*00e0*/ 	.byte	0x03, 0x19
        /*00e2*/ 	.short	0x0060


	//----- nvinfo : EIATTR_PARAM_CBANK
	.align		4
        /*00e4*/ 	.byte	0x04, 0x0a
        /*00e6*/ 	.short	(.L_12339 - .L_12338)
	.align		4
.L_12338:
        /*00e8*/ 	.word	index@(.nv.constant0._ZN18transformer_engine6detail38cast_transpose_fused_kernel_notalignedILb0ELb1ELb0EfNS_16CTDBiasDActParamIffffEELi1ELi1ENS_5EmptyEXadL_ZNS_6dqgeluIffEET_T0_RKS4_EEEEvT3_mmm)
        /*00ec*/ 	.short	0x0210
        /*00ee*/ 	.short	0x0060


	//----- nvinfo : EIATTR_SW_WAR
	.align		4
.L_12339:
        /*00f0*/ 	.byte	0x04, 0x36
        /*00f2*/ 	.short	(.L_12341 - .L_12340)
.L_12340:
        /*00f4*/ 	.word	0x00000008
.L_12341:


//--------------------- .nv.info._ZN18transformer_engine6detail38cast_transpose_fused_kernel_notalignedILb0ELb0ELb1EfNS_16CTDBiasDActParamI13__nv_bfloat16S3_13__nv_fp8_e4m3fEELi4ELi8ENS_5EmptyEXadL_ZNS_5qgeluIffEET_T0_RKS6_EEEEvT3_mmm --------------------------
	.section	.nv.info._ZN18transformer_engine6detail38cast_transpose_fused_kernel_notalignedILb0ELb0ELb1EfNS_16CTDBiasDActParamI13__nv_bfloat16S3_13__nv_fp8_e4m3fEELi4ELi8ENS_5EmptyEXadL_ZNS_5qgeluIffEET_T0_RKS6_EEEEvT3_mmm,"",@"SHT_CUDA_INFO"
	.sectionflags	@""
	.align	4


	//----- nvinfo : EIATTR_CUDA_API_VERSION
	.align		4
        /*0000*/ 	.byte	0x04, 0x37
        /*0002*/ 	.short	(.L_12343 - .L_12342)
.L_12342:
        /*0004*/ 	.word	0x00000082


	//----- nvinfo : EIATTR_KPARAM_INFO
	.align		4
.L_12343:
        /*0008*/ 	.byte	0x04, 0x17
        /*000a*/ 	.short	(.L_12345 - .L_12344)
.L_12344:
        /*000c*/ 	.word	0x00000000
        /*0010*/ 	.short	0x0003
        /*0012*/ 	.short	0x0058
        /*0014*/ 	.byte	0x00, 0xf0, 0x21, 0x00


	//----- nvinfo : EIATTR_KPARAM_INFO
	.align		4
.L_12345:
        /*0018*/ 	.byte	0x04, 0x17
        /*001a*/ 	.short	(.L_12347 - .L_12346)
.L_12346:
        /*001c*/ 	.word	0x00000000
        /*0020*/ 	.short	0x0002
        /*0022*/ 	.short	0x0050
        /*0024*/ 	.byte	0x00, 0xf0, 0x21, 0x00


	//----- nvinfo : EIATTR_KPARAM_INFO
	.align		4
.L_12347:
        /*0028*/ 	.byte	0x04, 0x17
        /*002a*/ 	.short	(.L_12349 - .L_12348)
.L_12348:
        /*002c*/ 	.word	0x00000000
        /*0030*/ 	.short	0x0001
        /*0032*/ 	.short	0x0048
        /*0034*/ 	.byte	0x00, 0xf0, 0x21, 0x00


	//----- nvinfo : EIATTR_KPARAM_INFO
	.align		4
.L_12349:
        /*0038*/ 	.byte	0x04, 0x17
        /*003a*/ 	.short	(.L_12351 - .L_12350)
.L_12350:
        /*003c*/ 	.word	0x00000000
        /*0040*/ 	.short	0x0000
        /*0042*/ 	.short	0x0000
        /*0044*/ 	.byte	0x00, 0xf0, 0x21, 0x01


	//----- nvinfo : EIATTR_SPARSE_MMA_MASK
	.align		4
.L_12351:
        /*0048*/ 	.byte	0x03, 0x50
        /*004a*/ 	.short	0x0000


	//----- nvinfo : EIATTR_MAXREG_COUNT
	.align		4
        /*004c*/ 	.byte	0x03, 0x1b
        /*004e*/ 	.short	0x00ff


	//----- nvinfo : EIATTR_NUM_BARRIERS
	.align		4
        /*0050*/ 	.byte	0x02, 0x4c
        /*0052*/ 	.byte	0x01
	.zero		1


	//----- nvinfo : EIATTR_MERCURY_ISA_VERSION
	.align		4
        /*0054*/ 	.byte	0x03, 0x5f
        /*0056*/ 	.short	0x0101


	//----- nvinfo : EIATTR_COOP_GROUP_MASK_REGIDS
	.align		4
        /*0058*/ 	.byte	0x04, 0x29
        /*005a*/ 	.short	(.L_12353 - .L_12352)


	//   ....[0]....
.L_12352:
        /*005c*/ 	.word	0xffffffff


	//   ....[1]....
        /*0060*/ 	.word	0xffffffff


	//   ....[2]....
        /*0064*/ 	.word	0xffffffff


	//   ....[3]....
        /*0068*/ 	.word	0xffffffff


	//   ....[4]....
        /*006c*/ 	.word	0xffffffff


	//   ....[5]....
        /*0070*/ 	.word	0xffffffff


	//   ....[6]....
        /*0074*/ 	.word	0xffffffff


	//   ....[7]....
        /*0078*/ 	.word	0xffffffff


	//   ....[8]....
        /*007c*/ 	.word	0x05000004


	//   ....[9]....
        /*0080*/ 	.word	0x05000004


	//   ....[10]....
        /*0084*/ 	.word	0x05000004


	//----- nvinfo : EIATTR_COOP_GROUP_INSTR_OFFSETS
	.align		4
.L_12353:
        /*0088*/ 	.byte	0x04, 0x28
        /*008a*/ 	.short	(.L_12355 - .L_12354)


	//   ....[0]....
.L_12354:
        /*008c*/ 	.word	0x00016800


	//   ....[1]....
        /*0090*/ 	.word	0x00016860


	//   ....[2]....
        /*0094*/ 	.word	0x000168a0


	//   ....[3]....
        /*0098*/ 	.word	0x000168d0


	//   ....[4]....
        /*009c*/ 	.word	0x00016900


	//   ....[5]....
        /*00a0*/ 	.word	0x000169f0


	//   ....[6]....
        /*00a4*/ 	.word	0x00016a10


	//   ....[7]....
        /*00a8*/ 	.word	0x00016a30


	//   ....[8]....
        /*00ac*/ 	.word	0x00016c50


	//   ....[9]....
        /*00b0*/ 	.word	0x00016cc0


	//   ....[10]....
        /*00b4*/ 	.word	0x00016d30


	//----- nvinfo : EIATTR_EXIT_INSTR_OFFSETS
	.align		4
.L_12355:
        /*00b8*/ 	.byte	0x04, 0x1c
        /*00ba*/ 	.short	(.L_12357 - .L_12356)


	//   ....[0]....
.L_12356:
        /*00bc*/ 	.word	0x000000d0


	//   ....[1]....
        /*00c0*/ 	.word	0x00016b10


	//   ....[2]....
        /*00c4*/ 	.word	0x00016c00


	//----- nvinfo : EIATTR_MAX_THREADS
	.align		4
.L_12357:
        /*00c8*/ 	.byte	0x04, 0x05
        /*00ca*/ 	.short	(.L_12359 - .L_12358)
.L_12358:
        /*00cc*/ 	.word	0x00000100
        /*00d0*/ 	.word	0x00000001
        /*00d4*/ 	.word	0x00000001


	//----- nvinfo : EIATTR_CRS_STACK_SIZE
	.align		4
.L_12359:
        /*00d8*/ 	.byte	0x04, 0x1e
        /*00da*/ 	.short	(.L_12361 - .L_12360)
.L_12360:
        /*00dc*/ 	.word	0x00000000


	//----- nvinfo : EIATTR_CBANK_PARAM_SIZE
	.align		4
.L_12361:
        /*00e0*/ 	.byte	0x03, 0x19
        /*00e2*/ 	.short	0x0060


	//----- nvinfo : EIATTR_PARAM_CBANK
	.align		4
        /*00e4*/ 	.byte	0x04, 0x0a
        /*00e6*/ 	.short	(.L_12363 - .L_12362)
	.align		4
.L_12362:
        /*00e8*/ 	.word	index@(.nv.constant0._ZN18transformer_engine6detail38cast_transpose_fused_kernel_notalignedILb0ELb0ELb1EfNS_16CTDBiasDActParamI13__nv_bfloat16S3_13__nv_fp8_e4m3fEELi4ELi8ENS_5EmptyEXadL_ZNS_5qgeluIffEET_T0_RKS6_EEEEvT3_mmm)
        /*00ec*/ 	.short	0x0210
        /*00ee*/ 	.short	0x0060


	//----- nvinfo : EIATTR_SW_WAR
	.align		4
.L_12363:
        /*00f0*/ 	.byte	0x04, 0x36
        /*00f2*/ 	.short	(.L_12365 - .L_12364)
.L_12364:
        /*00f4*/ 	.word	0x00000008
.L_12365:


//--------------------- .nv.info._ZN18transformer_engine6detail38cast_transpose_fused_kernel_notalignedILb0ELb0ELb1EfNS_16CTDBiasDActParamI13__nv_bfloat16S3_13__nv_fp8_e5m2fEELi4ELi8ENS_5EmptyEXadL_ZNS_5qgeluIffEET_T0_RKS6_EEEEvT3_mmm --------------------------
	.section	.nv.info._ZN18transformer_engine6detail38cast_transpose_fused_kernel_notalignedILb0ELb0ELb1EfNS_16CTDBiasDActParamI13__nv_bfloat16S3_13__nv_fp8_e5m2fEELi4ELi8ENS_5EmptyEXadL_ZNS_5qgeluIffEET_T0_RKS6_EEEEvT3_mmm,"",@"SHT_CUDA_INFO"
	.sectionflags	@""
	.align	4


	//----- nvinfo : EIATTR_CUDA_API_VERSION
	.align		4
        /*0000*/ 	.byte	0x04, 0x37
        /*0002*/ 	.short	(.L_12367 - .L_12366)
.L_12366:
        /*0004*/ 	.word	0x00000082


	//----- nvinfo : EIATTR_KPARAM_INFO
	.align		4
.L_12367:
        /*0008*/ 	.byte	0x04, 0x17
        /*000a*/ 	.short	(.L_12369 - .L_12368)
.L_12368:
        /*000c*/ 	.word	0x00000000
        /*0010*/ 	.short	0x0003
        /*0012*/ 	.short	0x0058
        /*0014*/ 	.byte	0x00, 0xf0, 0x21, 0x00


	//----- nvinfo : EIATTR_KPARAM_INFO
	.align		4
.L_12369:
        /*0018*/ 	.byte	0x04, 0x17
        /*001a*/ 	.short	(.L_12371 - .L_12370)
.L_12370:
        /*001c*/ 	.word	0x00000000
        /*0020*/ 	.short	0x0002
        /*0022*/ 	.short	0x0050
        /*0024*/ 	.byte	0x00, 0xf0, 0x21, 0x00


	//----- nvinfo : EIATTR_KPARAM_INFO
	.align		4
.L_12371:
        /*0028*/ 	.byte	0x04, 0x17
        /*002a*/ 	.short	(.L_12373 - .L_12372)
.L_12372:
        /*002c*/ 	.word	0x00000000
        /*0030*/ 	.short	0x0001
        /*0032*/ 	.short	0x0048
        /*0034*/ 	.byte	0x00, 0xf0, 0x21, 0x00


	//----- nvinfo : EIATTR_KPARAM_INFO
	.align		4
.L_12373:
        /*0038*/ 	.byte	0x04, 0x17
        /*003a*/ 	.short	(.L_12375 - .L_12374)
.L_12374:
        /*003c*/ 	.word	0x00000000
        /*0040*/ 	.short	0x0000
        /*0042*/ 	.short	0x0000
        /*0044*/ 	.byte	0x00, 0xf0, 0x21, 0x01


	//----- nvinfo : EIATTR_SPARSE_MMA_MASK
	.align		4
.L_12375:
        /*0048*/ 	.byte	0x03, 0x50
        /*004a*/ 	.short	0x0000


	//----- nvinfo : EIATTR_MAXREG_COUNT
	.align		4
        /*004c*/ 	.byte	0x03, 0x1b
        /*004e*/ 	.short	0x00ff


	//----- nvinfo : EIATTR_NUM_BARRIERS
	.align		4
        /*0050*/ 	.byte	0x02, 0x4c
        /*0052*/ 	.byte	0x01
	.zero		1


	//----- nvinfo : EIATTR_MERCURY_ISA_VERSION
	.align		4
        /*0054*/ 	.byte	0x03, 0x5f
        /*0056*/ 	.short	0x0101


	//----- nvinfo : EIATTR_COOP_GROUP_MASK_REGIDS
	.align		4
        /*0058*/ 	.byte	0x04, 0x29
        /*005a*/ 	.short	(.L_12377 - .L_12376)


	//   ....[0]....
.L_12376:
        /*005c*/ 	.word	0xffffffff


	//   ....[1]....
        /*0060*/ 	.word	0xffffffff


	//   ....[2]....
        /*0064*/ 	.word	0xffffffff


	//   ....[3]....
        /*0068*/ 	.word	0xffffffff


	//   ....[4]....
        /*006c*/ 	.word	0xffffffff


	//   ....[5]....
        /*0070*/ 	.word	0xffffffff


	//   ....[6]....
        /*0074*/ 	.word	0xffffffff


	//   ....[7]....
        /*0078*/ 	.word	0xffffffff


	//   ....[8]....
        /*007c*/ 	.word	0x05000004


	//   ....[9]....
        /*0080*/ 	.word	0x05000004


	//   ....[10]....
        /*0084*/ 	.word	0x05000004


	//----- nvinfo : EIATTR_COOP_GROUP_INSTR_OFFSETS
	.align		4
.L_12377:
        /*0088*/ 	.byte	0x04, 0x28
        /*008a*/ 	.short	(.L_12379 - .L_12378)


	//   ....[0]....
.L_12378:
        /*008c*/ 	.word	0x00016800


	//   ....[1]....
        /*0090*/ 	.word	0x00016860


	//   ....[2]....
        /*0094*/ 	.word	0x000168a0


	//   ....[3]....
        /*0098*/ 	.word	0x000168d0


	//   ....[4]....
        /*009c*/ 	.word	0x00016900


	//   ....[5]....
        /*00a0*/ 	.word	0x000169f0


	//   ....[6]....
        /*00a4*/ 	.word	0x00016a10


	//   ....[7]....
        /*00a8*/ 	.word	0x00016a30


	//   ....[8]....
        /*00ac*/ 	.word	0x00016c50


	//   ....[9]....
        /*00b0*/ 	.word	0x00016cc0


	//   ....[10]....
        /*00b4*/ 	.word	0x00016d30


	//----- nvinfo : EIATTR_EXIT_INSTR_OFFSETS
	.align		4
.L_12379:
        /*00b8*/ 	.byte	0x04, 0x1c
        /*00ba*/ 	.short	(.L_12381 - .L_12380)


	//   ....[0]....
.L_12380:
        /*00bc*/ 	.word	0x000000d0


	//   ....[1]....
        /*00c0*/ 	.word	0x00016b10


	//   ....[2]....
        /*00c4*/ 	.word	0x00016c00


	//----- nvinfo : EIATTR_MAX_THREADS
	.align		4
.L_12381:
        /*00c8*/ 	.byte	0x04, 0x05
        /*00ca*/ 	.short	(.L_12383 - .L_12382)
.L_12382:
        /*00cc*/ 	.word	0x00000100
        /*00d0*/ 	.word	0x00000001
        /*00d4*/ 	.word	0x00000001


	//----- nvinfo : EIATTR_CRS_STACK_SIZE
	.align		4
.L_12383:
        /*00d8*/ 	.byte	0x04, 0x1e
        /*00da*/ 	.short	(.L_12385 - .L_12384)
.L_12384:
        /*00dc*/ 	.word	0x00000000


	//----- nvinfo : EIATTR_CBANK_PARAM_SIZE
	.align		4
.L_12385:
        /*00e0*/ 	.byte	0x03, 0x19
        /*00e2*/ 	.short	0x0060


	//----- nvinfo : EIATTR_PARAM_CBANK
	.align		4
        /*00e4*/ 	.byte	0x04, 0x0a
        /*00e6*/ 	.short	(.L_12387 - .L_12386)
	.align		4
.L_12386:
        /*00e8*/ 	.word	index@(.nv.constant0._ZN18transformer_engine6detail38cast_transpose_fused_kernel_notalignedILb0ELb0ELb1EfNS_16CTDBiasDActParamI13__nv_bfloat16S3_13__nv_fp8_e5m2fEELi4ELi8ENS_5EmptyEXadL_ZNS_5qgeluIffEET_T0_RKS6_EEEEvT3_mmm)
        /*00ec*/ 	.short	0x0210
        /*00ee*/ 	.short	0x0060


	//----- nvinfo : EIATTR_SW_WAR
	.align		4
.L_12387:
        /*00f0*/ 	.byte	0x04, 0x36
        /*00f2*/ 	.short	(.L_12389 - .L_12388)
.L_12388:
        /*00f4*/ 	.word	0x00000008
.L_12389:


//--------------------- .nv.info._ZN18transformer_engine6detail38cast_transpose_fused_kernel_notalignedILb0ELb0ELb1EfNS_16CTDBiasDActParamI13__nv_bfloat16S3_S3_fEELi4ELi4ENS_5EmptyEXadL_ZNS_5qgeluIffEET_T0_RKS5_EEEEvT3_mmm --------------------------
	.section	.nv.info._ZN18transformer_engine6detail38cast_transpose_fused_kernel_notalignedILb0ELb0ELb1EfNS_16CTDBiasDActParamI13__nv_bfloat16S3_S3_fEELi4ELi4ENS_5EmptyEXadL_ZNS_5qgeluIffEET_T0_RKS5_EEEEvT3_mmm,"",@"SHT_CUDA_INFO"
	.sectionflags	@""
	.align	4


	//----- nvinfo : EIATTR_CUDA_API_VERSION
	.align		4
        /*0000*/ 	.byte	0x04, 0x37
        /*0002*/ 	.short	(.L_12391 - .L_12390)
.L_12390:
        /*0004*/ 	.word	0x00000082


	//----- nvinfo : EIATTR_KPARAM_INFO
	.align		4
.L_12391:
        /*0008*/ 	.byte	0x04, 0x17
        /*000a*/ 	.short	(.L_12393 - .L_12392)
.L_12392:
        /*000c*/ 	.word	0x00000000
        /*0010*/ 	.short	0x0003
        /*0012*/ 	.short	0x0058
        /*0014*/ 	.byte	0x00, 0xf0, 0x21, 0x00


	//----- nvinfo : EIATTR_KPARAM_INFO
	.align		4
.L_12393:
        /*0018*/ 	.byte	0x04, 0x17
        /*001a*/ 	.short	(.L_12395 - .L_12394)
.L_12394:
        /*001c*/ 	.word	0x00000000
        /*0020*/ 	.short	0x0002
        /*0022*/ 	.short	0x0050
        /*0024*/ 	.byte	0x00, 0xf0, 0x21, 0x00


	//----- nvinfo : EIATTR_KPARAM_INFO
	.align		4
.L_12395:
        /*0028*/ 	.byte	0x04, 0x17
        /*002a*/ 	.short	(.L_12397 - .L_12396)
.L_12396:
        /*002c*/ 	.word	0x00000000
        /*0030*/ 	.short	0x0001
        /*0032*/ 	.short	0x0048
        /*0034*/ 	.byte	0x00, 0xf0, 0x21, 0x00


	//----- nvinfo : EIATTR_KPARAM_INFO
	.align		4
.L_12397:
        /*0038*/ 	.byte	0x04, 0x17
        /*003a*/ 	.short	(.L_12399 - .L_12398)
.L_12398:
        /*003c*/ 	.word	0x00000000
        /*0040*/ 	.short	0x0000
        /*0042*/ 	.short	0x0000
        /*0044*/ 	.byte	0x00, 0xf0, 0x21, 0x01


	//----- nvinfo : EIATTR_SPARSE_MMA_MASK
	.align		4
.L_12399:
        /*0048*/ 	.byte	0x03, 0x50
        /*004a*/ 	.short	0x0000


	//----- nvinfo : EIATTR_MAXREG_COUNT
	.align		4
        /*004c*/ 	.byte	0x03, 0x1b
        /*004e*/ 	.short	0x00ff


	//----- nvinfo : EIATTR_NUM_BARRIERS
	.align		4
        /*0050*/ 	.byte	0x02, 0x4c
        /*0052*/ 	.byte	0x01
	.zero		1


	//----- nvinfo : EIATTR_MERCURY_ISA_VERSION
	.align		4
        /*0054*/ 	.byte	0x03, 0x5f
        /*0056*/ 	.short	0x0101


	//----- nvinfo : EIATTR_COOP_GROUP_MASK_REGIDS
	.align		4
        /*0058*/ 	.byte	0x04, 0x29
        /*005a*/ 	.short	(.L_12401 - .L_12400)


	//   ....[0]....
.L_12400:
        /*005c*/ 	.word	0xffffffff


	//   ....[1]....
        /*0060*/ 	.word	0xffffffff


	//   ....[2]....
        /*0064*/ 	.word	0xffffffff


	//   ....[3]....
        /*0068*/ 	.word	0xffffffff


	//   ....[4]....
        /*006c*/ 	.word	0xffffffff


	//   ....[5]....
        /*0070*/ 	.word	0xffffffff


	//   ....[6]....
        /*0074*/ 	.word	0xffffffff


	//   ....[7]....
        /*0078*/ 	.word	0xffffffff


	//   ....[8]....
        /*007c*/ 	.word	0x05000004


	//   ....[9]....
        /*0080*/ 	.word	0x05000004


	//   ....[10]....
        /*0084*/ 	.word	0x05000004


	//----- nvinfo : EIATTR_COOP_GROUP_INSTR_OFFSETS
	.align		4
.L_12401:
        /*0088*/ 	.byte	0x04, 0x28
        /*008a*/ 	.short	(.L_12403 - .L_12402)


	//   ....[0]....
.L_12402:
        /*008c*/ 	.word	0x0000c2b0


	//   ....[1]....
        /*0090*/ 	.word	0x0000c320


	//   ....[2]....
        /*0094*/ 	.word	0x0000c370


	//   ....[3]....
        /*0098*/ 	.word	0x0000c390


	//   ....[4]....
        /*009c*/ 	.word	0x0000c3b0


	//   ....[5]....
        /*00a0*/ 	.word	0x0000c4a0


	//   ....[6]....
        /*00a4*/ 	.word	0x0000c4c0


	//   ....[7]....
        /*00a8*/ 	.word	0x0000c4e0


	//   ....[8]....
        /*00ac*/ 	.word	0x0000c700


	//   ....[9]....
        /*00b0*/ 	.word	0x0000c770


	//   ....[10]....
        /*00b4*/ 	.word	0x0000c7e0


	//----- nvinfo : EIATTR_EXIT_INSTR_OFFSETS
	.align		4
.L_12403:
        /*00b8*/ 	.byte	0x04, 0x1c
        /*00ba*/ 	.short	(.L_12405 - .L_12404)


	//   ....[0]....
.L_12404:
        /*00bc*/ 	.word	0x000000d0


	//   ....[1]....
        /*00c0*/ 	.word	0x0000c5c0


	//   ....[2]....
        /*00c4*/ 	.word	0x0000c6b0


	//----- nvinfo : EIATTR_MAX_THREADS
	.align		4
.L_12405:
        /*00c8*/ 	.byte	0x04, 0x05
        /*00ca*/ 	.short	(.L_12407 - .L_12406)
.L_12406:
        /*00cc*/ 	.word	0x00000100
        /*00d0*/ 	.word	0x00000001
        /*00d4*/ 	.word	0x00000001


	//----- nvinfo : EIATTR_CRS_STACK_SIZE
	.align		4
.L_12407:
        /*00d8*/ 	.byte	0x04, 0x1e
        /*00da*/ 	.short	(.L_12409 - .L_12408)
.L_12408:
        /*00dc*/ 	.word	0x00000000


	//----- nvinfo : EIATTR_CBANK_PARAM_SIZE
	.align		4
.L_12409:
        /*00e0*/ 	.byte	0x03, 0x19
        /*00e2*/ 	.short	0x0060


	//----- nvinfo : EIATTR_PARAM_CBANK
	.align		4
        /*00e4*/ 	.byte	0x04, 0x0a
        /*00e6*/ 	.short	(.L_12411 - .L_12410)
	.align		4
.L_12410:
        /*00e8*/ 	.word	index@(.nv.constant0._ZN18transformer_engine6detail38cast_transpose_fused_kernel_notalignedILb0ELb0ELb1EfNS_16CTDBiasDActParamI13__nv_bfloat16S3_S3_fEELi4ELi4ENS_5EmptyEXadL_ZNS_5qgeluIffEET_T0_RKS5_EEEEvT3_mmm)
        /*00ec*/ 	.short	0x0210
        /*00ee*/ 	.short	0x0060


	//----- nvinfo : EIATTR_SW_WAR
	.align		4
.L_12411:
        /*00f0*/ 	.byte	0x04, 0x36
        /*00f2*/ 	.short	(.L_12413 - .L_12412)
.L_12412:
        /*00f4*/ 	.word	0x00000008
.L_12413:


//--------------------- .nv.info._ZN18transformer_engine6detail38cast_transpose_fused_kernel_notalignedILb0ELb0ELb1EfNS_16CTDBiasDActParamI13__nv_bfloat16S3_6__halffEELi4ELi4ENS_5EmptyEXadL_ZNS_5qgeluIffEET_T0_RKS6_EEEEvT3_mmm --------------------------
	.section	.nv.info._ZN18transformer_engine6detail38cast_transpose_fused_kernel_notalignedILb0ELb0ELb1EfNS_16CTDBiasDActParamI13__nv_bfloat16S3_6__halffEELi4ELi4ENS_5EmptyEXadL_ZNS_5qgeluIffEET_T0_RKS6_EEEEvT3_mmm,"",@"SHT_CUDA_INFO"
	.sectionflags	@""
	.align	4


	//----- nvinfo : EIATTR_CUDA_API_VERSION
	.align		4
        /*0000*/ 	.byte	0x04, 0x37
        /*0002*/ 	.short	(.L_12415 - .L_12414)
.L_12414:
        /*0004*/ 	.word	0x00000082


	//----- nvinfo : EIATTR_KPARAM_INFO
	.align		4
.L_12415:
        /*0008*/ 	.byte	0x04, 0x17
        /*000a*/ 	.short	(.L_12417 - .L_12416)
.L_12416:
        /*000c*/ 	.word	0x00000000
        /*0010*/ 	.short	0x0003
        /*0012*/ 	.short	0x0058
        /*0014*/ 	.byte	0x00, 0xf0, 0x21, 0x00


	//----- nvinfo : EIATTR_KPARAM_INFO
	.align		4
.L_12417:
        /*0018*/ 	.byte	0x04, 0x17
        /*001a*/ 	.short	(.L_12419 - .L_12418)
.L_12418:
        /*001c*/ 	.word	0x00000000
        /*0020*/ 	.short	0x0002
        /*0022*/ 	.short	0x0050
        /*0024*/ 	.byte	0x00, 0xf0, 0x21, 0x00


	//----- nvinfo : EIATTR_KPARAM_INFO
	.align		4
.L_12419:
        /*0028*/ 	.byte	0x04, 0x17
        /*002a*/ 	.short	(.L_12421 - .L_12420)
.L_12420:
        /*002c*/ 	.word	0x00000000
        /*0030*/ 	.short	0x0001
        /*0032*/ 	.short	0x0048
        /*0034*/ 	.byte	0x00, 0xf0, 0x21, 0x00


	//----- nvinfo : EIATTR_KPARAM_INFO
	.align		4
.L_12421:
        /*0038*/ 	.byte	0x04, 0x17
        /*003a*/ 	.short	(.L_12423 - .L_12422)
.L_12422:
        /*003c*/ 	.word	0x00000000
        /*0040*/ 	.short	0x0000
        /*0042*/ 	.short	0x0000
        /*0044*/ 	.byte	0x00, 0xf0, 0x21, 0x01


	//----- nvinfo : EIATTR_SPARSE_MMA_MASK
	.align		4
.L_12423:
        /*0048*/ 	.byte	0x03, 0x50
        /*004a*/ 	.short	0x0000


	//----- nvinfo : EIATTR_MAXREG_COUNT
	.align		4
        /*004c*/ 	.byte	0x03, 0x1b
        /*004e*/ 	.short	0x00ff


	//----- nvinfo : EIATTR_NUM_BARRIERS
	.align		4
        /*0050*/ 	.byte	0x02, 0x4c
        /*0052*/ 	.byte	0x01
	.zero		1


	//----- nvinfo : EIATTR_MERCURY_ISA_VERSION
	.align		4
        /*0054*/ 	.byte	0x03, 0x5f
        /*0056*/ 	.short	0x0101


	//----- nvinfo : EIATTR_COOP_GROUP_MASK_REGIDS
	.align		4
        /*0058*/ 	.byte	0x04, 0x29
        /*005a*/ 	.short	(.L_12425 - .L_12424)


	//   ....[0]....
.L_12424:
        /*005c*/ 	.word	0xffffffff


	//   ....[1]....
        /*0060*/ 	.word	0xffffffff


	//   ....[2]....
        /*0064*/ 	.word	0xffffffff


	//   ....[3]....
        /*0068*/ 	.word	0xffffffff


	//   ....[4]....
        /*006c*/ 	.word	0xffffffff


	//   ....[5]....
        /*0070*/ 	.word	0xffffffff


	//   ....[6]....
        /*0074*/ 	.word	0xffffffff


	//   ....[7]....
        /*0078*/ 	.word	0xffffffff


	//   ....[8]....
        /*007c*/ 	.word	0x05000004


	//   ....[9]....
        /*0080*/ 	.word	0x05000004


	//   ....[10]....
        /*0084*/ 	.word	0x05000004


	//----- nvinfo : EIATTR_COOP_GROUP_INSTR_OFFSETS
	.align		4
.L_12425:
        /*0088*/ 	.byte	0x04, 0x28
        /*008a*/ 	.short	(.L_12427 - .L_12426)


	//   ....[0]....
.L_12426:
        /*008c*/ 	.word	0x0000c2b0


	//   ....[1]....
        /*0090*/ 	.word	0x0000c320


	//   ....[2]....
        /*0094*/ 	.word	0x0000c370


	//   ....[3]....
        /*0098*/ 	.word	0x0000c390


	//   ....[4]....
        /*009c*/ 	.word	0x0000c3b0


	//   ....[5]....
        /*00a0*/ 	.word	0x0000c4a0


	//   ....[6]....
        /*00a4*/ 	.word	0x0000c4c0


	//   ....[7]....
        /*00a8*/ 	.word	0x0000c4e0


	//   ....[8]....
        /*00ac*/ 	.word	0x0000c700


	//   ....[9]....
        /*00b0*/ 	.word	0x0000c770


	//   ....[10]....
        /*00b4*/ 	.word	0x0000c7e0


	//----- nvinfo : EIATTR_EXIT_INSTR_OFFSETS
	.align		4
.L_12427:
        /*00b8*/ 	.byte	0x04, 0x1c
        /*00ba*/ 	.short	(.L_12429 - .L_12428)


	//   ....[0]....
.L_12428:
        /*00bc*/ 	.word	0x000000d0


	//   ....[1]....
        /*00c0*/ 	.word	0x0000c5c0


	//   ....[2]....
        /*00c4*/ 	.word	0x0000c6b0


	//----- nvinfo : EIATTR_MAX_THREADS
	.align		4
.L_12429:
        /*00c8*/ 	.byte	0x04, 0x05
        /*00ca*/ 	.short	(.L_12431 - .L_12430)
.L_12430:
        /*00cc*/ 	.word	0x00000100
        /*00d0*/ 	.word	0x00000001
        /*00d4*/ 	.word	0x00000001


	//----- nvinfo : EIATTR_CRS_STACK_SIZE
	.align		4
.L_12431:
        /*00d8*/ 	.byte	0x04, 0x1e
        /*00da*/ 	.short	(.L_12433 - .L_12432)
.L_12432:
        /*00dc*/ 	.word	0x00000000


	//----- nvinfo : EIATTR_CBANK_PARAM_SIZE
	.align		4
.L_12433:
        /*00e0*/ 	.byte	0x03, 0x19
        /*00e2*/ 	.short	0x0060


	//----- nvinfo : EIATTR_PARAM_CBANK
	.align		4
        /*00e4*/ 	.byte	0x04, 0x0a
        /*00e6*/ 	.short	(.L_12435 - .L_12434)
	.align		4
.L_12434:
        /*00e8*/ 	.word	index@(.nv.constant0._ZN18transformer_engine6detail38cast_transpose_fused_kernel_notalignedILb0ELb0ELb1EfNS_16CTDBiasDActParamI13__nv_bfloat16S3_6__halffEELi4ELi4ENS_5EmptyEXadL_ZNS_5qgeluIffEET_T0_RKS6_EEEEvT3_mmm)
        /*00ec*/ 	.short	0x0210
        /*00ee*/ 	.short	0x0060


	//----- nvinfo : EIATTR_SW_WAR
	.align		4
.L_12435:
        /*00f0*/ 	.byte	0x04, 0x36
        /*00f2*/ 	.short	(.L_12437 - .L_12436)
.L_12436:
        /*00f4*/ 	.word	0x00000008
.L_12437:


//--------------------- .nv.info._ZN18transformer_engine6detail38cast_transpose_fused_kernel_notalignedILb0ELb0ELb1EfNS_16CTDBiasDActParamI13__nv_bfloat16S3_ffEELi4ELi2ENS_5EmptyEXadL_ZNS_5qgeluIffEET_T0_RKS5_EEEEvT3_mmm --------------------------
	.section	.nv.info._ZN18transformer_engine6detail38cast_transpose_fused_kernel_notalignedILb0ELb0ELb1EfNS_16CTDBiasDActParamI13__nv_bfloat16S3_ffEELi4ELi2ENS_5EmptyEXadL_ZNS_5qgeluIffEET_T0_RKS5_EEEEvT3_mmm,"",@"SHT_CUDA_INFO"
	.sectionflags	@""
	.align	4


	//----- nvinfo : EIATTR_CUDA_API_VERSION
	.align		4
        /*0000*/ 	.byte	0x04, 0x37
        /*0002*/ 	.short	(.L_12439 - .L_12438)
.L_12438:
        /*0004*/ 	.word	0x00000082


	//----- nvinfo : EIATTR_KPARAM_INFO
	.align		4
.L_12439:
        /*0008*/ 	.byte	0x04, 0x17
        /*000a*/ 	.short	(.L_12441 - .L_12440)
.L_12440:
        /*000c*/ 	.word	0x00000000
        /*0010*/ 	.short	0x0003
        /*0012*/ 	.short	0x0058
        /*0014*/ 	.byte	0x00, 0xf0, 0x21, 0x00


	//----- nvinfo : EIATTR_KPARAM_INFO
	.align		4
.L_12441:
        /*0018*/ 	.byte	0x04, 0x17
        /*001a*/ 	.short	(.L_12443 - .L_12442)
.L_12442:
        /*001c*/ 	.word	0x00000000
        /*0020*/ 	.short	0x0002
        /*0022*/ 	.short	0x0050
        /*0024*/ 	.byte	0x00, 0xf0, 0x21, 0x00


	//----- nvinfo : EIATTR_KPARAM_INFO
	.align		4
.L_12443:
        /*0028*/ 	.byte	0x04, 0x17
        /*002a*/ 	.short	(.L_12445 - .L_12444)
.L_12444:
        /*002c*/ 	.word	0x00000000
        /*0030*/ 	.short	0x0001
        /*0032*/ 	.short	0x0048
        /*0034*/ 	.byte	0x00, 0xf0, 0x21, 0x00


	//----- nvinfo : EIATTR_KPARAM_INFO
	.align		4
.L_12445:
        /*0038*/ 	.byte	0x04, 0x17
        /*003a*/ 	.short	(.L_12447 - .L_12446)
.L_12446:
        /*003c*/ 	.word	0x00000000
        /*0040*/ 	.short	0x0000
        /*0042*/ 	.short	0x0000
        /*0044*/ 	.byte	0x00, 0xf0, 0x21, 0x01


	//----- nvinfo : EIATTR_SPARSE_MMA_MASK
	.align		4
.L_12447:
        /*0048*/ 	.byte	0x03, 0x50
        /*004a*/ 	.short	0x0000


	//----- nvinfo : EIATTR_MAXREG_COUNT
	.align		4
        /*004c*/ 	.byte	0x03, 0x1b
        /*004e*/ 	.short	0x00ff


	//----- nvinfo : EIATTR_NUM_BARRIERS
	.align		4
        /*0050*/ 	.byte	0x02, 0x4c
        /*0052*/ 	.byte	0x01
	.zero		1


	//----- nvinfo : EIATTR_MERCURY_ISA_VERSION
	.align		4
        /*0054*/ 	.byte	0x03, 0x5f
        /*0056*/ 	.short	0x0101


	//----- nvinfo : EIATTR_COOP_GROUP_MASK_REGIDS
	.align		4
        /*0058*/ 	.byte	0x04, 0x29
        /*005a*/ 	.short	(.L_12449 - .L_12448)


	//   ....[0]....
.L_12448:
        /*005c*/ 	.word	0xffffffff


	//   ....[1]....
        /*0060*/ 	.word	0xffffffff


	//   ....[2]....
        /*0064*/ 	.word	0xffffffff


	//   ....[3]....
        /*0068*/ 	.word	0xffffffff


	//   ....[4]....
        /*006c*/ 	.word	0xffffffff


	//   ....[5]....
        /*0070*/ 	.word	0xffffffff


	//   ....[6]....
        /*0074*/ 	.word	0xffffffff


	//   ....[7]....
        /*0078*/ 	.word	0xffffffff


	//   ....[8]....
        /*007c*/ 	.word	0x05000004


	//   ....[9]....
        /*0080*/ 	.word	0x05000004


	//   ....[10]....
        /*0084*/ 	.word	0x05000004


	//----- nvinfo : EIATTR_COOP_GROUP_INSTR_OFFSETS
	.align		4
.L_12449:
        /*0088*/ 	.byte	0x04, 0x28
        /*008a*/ 	.short	(.L_12451 - .L_12450)


	//   ....[0]....
.L_12450:
        /*008c*/ 	.word	0x000070b0


	//   ....[1]....
        /*0090*/ 	.word	0x00007110


	//   ....[2]....
        /*0094*/ 	.word	0x00007160


	//   ....[3]....
        /*0098*/ 	.word	0x00007190


	//   ....[4]....
        /*009c*/ 	.word	0x000071b0


	//   ....[5]....
        /*00a0*/ 	.word	0x000072a0


	//   ....[6]....
        /*00a4*/ 	.word	0x000072c0


	//   ....[7]....
        /*00a8*/ 	.word	0x000072e0


	//   ....[8]....
        /*00ac*/ 	.word	0x00007500


	//   ....[9]....
        /*00b0*/ 	.word	0x00007570


	//   ....[10]....
        /*00b4*/ 	.word	0x000075e0


	//----- nvinfo : EIATTR_EXIT_INSTR_OFFSETS
	.align		4
.L_12451:
        /*00b8*/ 	.byte	0x04, 0x1c
        /*00ba*/ 	.short	(.L_12453 - .L_12452)


	//   ....[0]....
.L_12452:
        /*00bc*/ 	.word	0x000000d0


	//   ....[1]....
        /*00c0*/ 	.word	0x000073c0


	//   ....[2]....
        /*00c4*/ 	.word	0x000074b0


	//----- nvinfo : EIATTR_MAX_THREADS
	.align		4
.L_12453:
        /*00c8*/ 	.byte	0x04, 0x05
        /*00ca*/ 	.short	(.L_12455 - .L_12454)
.L_12454:
        /*00cc*/ 	.word	0x00000100
        /*00d0*/ 	.word	0x00000001
        /*00d4*/ 	.word	0x00000001


	//----- nvinfo : EIATTR_CRS_STACK_SIZE
	.align		4
.L_12455:
        /*00d8*/ 	.byte	0x04, 0x1e
        /*00da*/ 	.short	(.L_12457 - .L_12456)
.L_12456:
        /*00dc*/ 	.word	0x00000000


	//----- nvinfo : EIATTR_CBANK_PARAM_SIZE
	.align		4
.L_12457:
        /*00e0*/ 	.byte	0x03, 0x19
        /*00e2*/ 	.short	0x0060


	//----- nvinfo : EIATTR_PARAM_CBANK
	.align		4
        /*00e4*/ 	.byte	0x04, 0x0a
        /*00e6*/ 	.short	(.L_12459 - .L_12458)
	.align		4
.L_12458:
        /*00e8*/ 	.word	index@(.nv.constant0._ZN18transformer_engine6detail38cast_transpose_fused_kernel_notalignedILb0ELb0ELb1EfNS_16CTDBiasDActParamI13__nv_bfloat16S3_ffEELi4ELi2ENS_5EmptyEXadL_ZNS_5qgeluIffEET_T0_RKS5_EEEEvT3_mmm)
        /*00ec*/ 	.short	0x0210
        /*00ee*/ 	.short	0x0060


	//----- nvinfo : EIATTR_SW_WAR
	.align		4
.L_12459:
        /*00f0*/ 	.byte	0x04, 0x36
        /*00f2*/ 	.short	(.L_12461 - .L_12460)
.L_12460:
        /*00f4*/ 	.word	0x00000008
.L_12461:


//--------------------- .nv.info._ZN18transformer_engine6detail38cast_transpose_fused_kernel_notalignedILb0ELb0ELb1EfNS_16CTDBiasDActParamI6__halfS3_13__nv_fp8_e4m3fEELi4ELi8ENS_5EmptyEXadL_ZNS_5qgeluIffEET_T0_RKS6_EEEEvT3_mmm --------------------------
	.section	.nv.info._ZN18transformer_engine6detail38cast_transpose_fused_kernel_notalignedILb0ELb0ELb1EfNS_16CTDBiasDActParamI6__halfS3_13__nv_fp8_e4m3fEELi4ELi8ENS_5EmptyEXadL_ZNS_5qgeluIffEET_T0_RKS6_EEEEvT3_mmm,"",@"SHT_CUDA_INFO"
	.sectionflags	@""
	.align	4


	//----- nvinfo : EIATTR_CUDA_API_VERSION
	.align		4
        /*0000*/ 	.byte	0x04, 0x37
        /*0002*/ 	.short	(.L_12463 - .L_12462)
.L_12462:
        /*0004*/ 	.word	0x00000082


	//----- nvinfo : EIATTR_KPARAM_INFO
	.align		4
.L_12463:
        /*0008*/ 	.byte	0x04, 0x17
        /*000a*/ 	.short	(.L_12465 - .L_12464)
.L_12464:
        /*000c*/ 	.word	0x00000000
        /*0010*/ 	.short	0x0003
        /*0012*/ 	.short	0x0058
        /*0014*/ 	.byte	0x00, 0xf0, 0x21, 0x00


	//----- nvinfo : EIATTR_KPARAM_INFO
	.align		4
.L_12465:
        /*0018*/ 	.byte	0x04, 0x17
        /*001a*/ 	.short	(.L_12467 - .L_12466)
.L_12466:
        /*001c*/ 	.word	0x00000000
        /*0020*/ 	.short	0x0002
        /*0022*/ 	.short	0x0050
        /*0024*/ 	.byte	0x00, 0xf0, 0x21, 0x00


	//----- nvinfo : EIATTR_KPARAM_INFO
	.align		4
.L_12467:
        /*0028*/ 	.byte	0x04, 0x17
        /*002a*/ 	.short	(.L_12469 - .L_12468)
.L_12468:
        /*002c*/ 	.word	0x00000000
        /*0030*/ 	.short	0x0001
        /*0032*/ 	.short	0x0048
        /*0034*/ 	.byte	0x00, 0xf0, 0x21, 0x00


	//----- nvinfo : EIATTR_KPARAM_INFO
	.align		4
.L_12469:
        /*0038*/ 	.byte	0x04, 0x17
        /*003a*/ 	.short	(.L_12471 - .L_12470)
.L_12470:
        /*003c*/ 	.word	0x00000000
        /*0040*/ 	.short	0x0000
        /*0042*/ 	.short	0x0000
        /*0044*/ 	.byte	0x00, 0xf0, 0x21, 0x01


	//----- nvinfo : EIATTR_SPARSE_MMA_MASK
	.align		4
.L_12471:
        /*0048*/ 	.byte	0x03, 0x50
        /*004a*/ 	.short	0x0000


	//----- nvinfo : EIATTR_MAXREG_COUNT
	.align		4
        /*004c*/ 	.byte	0x03, 0x1b
        /*004e*/ 	.short	0x00ff


	//----- nvinfo : EIATTR_NUM_BARRIERS
	.align		4
        /*0050*/ 	.byte	0x02, 0x4c
        /*0052*/ 	.byte	0x01
	.zero		1


	//----- nvinfo : EIATTR_MERCURY_ISA_VERSION
	.align		4
        /*0054*/ 	.byte	0x03, 0x5f
        /*0056*/ 	.short	0x0101


	//----- nvinfo : EIATTR_COOP_GROUP_MASK_REGIDS
	.align		4
        /*0058*/ 	.byte	0x04, 0x29
        /*005a*/ 	.short	(.L_12473 - .L_12472)


	//   ....[0]....
.L_12472:
        /*005c*/ 	.word	0xffffffff


	//   ....[1]....
        /*0060*/ 	.word	0xffffffff


	//   ....[2]....
        /*0064*/ 	.word	0xffffffff


	//   ....[3]....
        /*0068*/ 	.word	0xffffffff


	//   ....[4]....
        /*006c*/ 	.word	0xffffffff


	//   ....[5]....
        /*0070*/ 	.word	0xffffffff


	//   ....[6]....
        /*0074*/ 	.word	0xffffffff


	//   ....[7]....
        /*0078*/ 	.word	0xffffffff


	//   ....[8]....
        /*007c*/ 	.word	0x05000004


	//   ....[9]....
        /*0080*/ 	.word	0x05000004


	//   ....[10]....
        /*0084*/ 	.word	0x05000004


	//----- nvinfo : EIATTR_COOP_GROUP_INSTR_OFFSETS
	.align		4
.L_12473:
        /*0088*/ 	.byte	0x04, 0x28
        /*008a*/ 	.short	(.L_12475 - .L_12474)


	//   ....[0]....
.L_12474:
        /*008c*/ 	.word	0x00016800


	//   ....[1]....
        /*0090*/ 	.word	0x00016860


	//   ....[2]....
        /*0094*/ 	.word	0x000168a0


	//   ....[3]....
        /*0098*/ 	.word	0x000168d0


	//   ....[4]....
        /*009c*/ 	.word	0x00016900


	//   ....[5]....
        /*00a0*/ 	.word	0x000169f0


	//   ....[6]....
        /*00a4*/ 	.word	0x00016a10


	//   ....[7]....
        /*00a8*/ 	.word	0x00016a30


	//   ....[8]....
        /*00ac*/ 	.word	0x00016c50


	//   ....[9]....
        /*00b0*/ 	.word	0x00016cc0


	//   ....[10]....
        /*00b4*/ 	.word	0x00016d30


	//----- nvinfo : EIATTR_EXIT_INSTR_OFFSETS
	.align		4
.L_12475:
        /*00b8*/ 	.byte	0x04, 0x1c
        /*00ba*/ 	.short	(.L_12477 - .L_12476)


	//   ....[0]....
.L_12476:
        /*00bc*/ 	.word	0x000000d0


	//   ....[1]....
        /*00c0*/ 	.word	0x00016b10


	//   ....[2]....
        /*00c4*/ 	.word	0x00016c00


	//----- nvinfo : EIATTR_MAX_THREADS
	.align		4
.L_12477:
        /*00c8*/ 	.byte	0x04, 0x05
        /*00ca*/ 	.short	(.L_12479 - .L_12478)
.L_12478:
        /*00cc*/ 	.word	0x00000100
        /*00d0*/ 	.word	0x00000001
        /*00d4*/ 	.word	0x00000001


	//----- nvinfo : EIATTR_CRS_STACK_SIZE
	.align		4
.L_12479:
        /*00d8*/ 	.byte	0x04, 0x1e
        /*00da*/ 	.short	(.L_12481 - .L_12480)
.L_12480:
        /*00dc*/ 	.word	0x00000000


	//----- nvinfo : EIATTR_CBANK_PARAM_SIZE
	.align		4
.L_12481:
        /*00e0*/ 	.byte	0x03, 0x19
        /*00e2*/ 	.short	0x0060


	//----- nvinfo : EIATTR_PARAM_CBANK
	.align		4
        /*00e4*/ 	.byte	0x04, 0x0a
        /*00e6*/ 	.short	(.L_12483 - .L_12482)
	.align		4
.L_12482:
        /*00e8*/ 	.word	index@(.nv.constant0._ZN18transformer_engine6detail38cast_transpose_fused_kernel_notalignedILb0ELb0ELb1EfNS_16CTDBiasDActParamI6__halfS3_13__nv_fp8_e4m3fEELi4ELi8ENS_5EmptyEXadL_ZNS_5qgeluIffEET_T0_RKS6_EEEEvT3_mmm)
        /*00ec*/ 	.short	0x0210
        /*00ee*/ 	.short	0x0060


	//----- nvinfo : EIATTR_SW_WAR
	.align		4
.L_12483:
        /*00f0*/ 	.byte	0x04, 0x36
        /*00f2*/ 	.short	(.L_12485 - .L_12484)
.L_12484:
        /*00f4*/ 	.word	0x00000008
.L_12485:


//--------------------- .nv.info._ZN18transformer_engine6detail38cast_transpose_fused_kernel_notalignedILb0ELb0ELb1EfNS_16CTDBiasDActParamI6__halfS3_13__nv_fp8_e5m2fEELi4ELi8ENS_5EmptyEXadL_ZNS_5qgeluIffEET_T0_RKS6_EEEEvT3_mmm --------------------------
	.section	.nv.info._ZN18transformer_engine6detail38cast_transpose_fused_kernel_notalignedILb0ELb0ELb1EfNS_16CTDBiasDActParamI6__halfS3_13__nv_fp8_e5m2fEELi4ELi8ENS_5EmptyEXadL_ZNS_5qgeluIffEET_T0_RKS6_EEEEvT3_mmm,"",@"SHT_CUDA_INFO"
	.sectionflags	@""
	.align	4


	//----- nvinfo : EIATTR_CUDA_API_VERSION
	.align		4
        /*0000*/ 	.byte	0x04, 0x37
        /*0002*/ 	.short	(.L_12487 - .L_12486)
.L_12486:
        /*0004*/ 	.word	0x00000082


	//----- nvinfo : EIATTR_KPARAM_INFO
	.align		4
.L_12487:
        /*0008*/ 	.byte	0x04, 0x17
        /*000a*/ 	.short	(.L_12489 - .L_12488)
.L_12488:
        /*000c*/ 	.word	0x00000000
        /*0010*/ 	.short	0x0003
        /*0012*/ 	.short	0x0058
        /*0014*/ 	.byte	0x00, 0xf0, 0x21, 0x00


	//----- nvinfo : EIATTR_KPARAM_INFO
	.align		4
.L_12489:
        /*0018*/ 	.byte	0x04, 0x17
        /*001a*/ 	.short	(.L_12491 - .L_12490)
.L_12490:
        /*001c*/ 	.word	0x00000000
        /*0020*/ 	.short	0x0002
        /*0022*/ 	.short	0x0050
        /*0024*/ 	.byte	0x00, 0xf0, 0x21, 0x00


	//----- nvinfo : EIATTR_KPARAM_INFO
	.align		4
.L_12491:
        /*0028*/ 	.byte	0x04, 0x17
        /*002a*/ 	.short	(.L_12493 - .L_12492)
.L_12492:
        /*002c*/ 	.word	0x00000000
        /*0030*/ 	.short	0x0001
        /*0032*/ 	.short	0x0048
        /*0034*/ 	.byte	0x00, 0xf0, 0x21, 0x00


	//----- nvinfo : EIATTR_KPARAM_INFO
	.align		4
.L_12493:
        /*0038*/ 	.byte	0x04, 0x17
        /*003a*/ 	.short	(.L_12495 - .L_12494)
.L_12494:
        /*003c*/ 	.word	0x00000000
        /*0040*/ 	.short	0x0000
        /*0042*/ 	.short	0x0000
        /*0044*/ 	.byte	0x00, 0xf0, 0x21, 0x01


	//----- nvinfo : EIATTR_SPARSE_MMA_MASK
	.align		4
.L_12495:
        /*0048*/ 	.byte	0x03, 0x50
        /*004a*/ 	.short	0x0000


	//----- nvinfo : EIATTR_MAXREG_COUNT
	.align		4
        /*004c*/ 	.byte	0x03, 0x1b
        /*004e*/ 	.short	0x00ff


	//----- nvinfo : EIATTR_NUM_BARRIERS
	.align		4
        /*0050*/ 	.byte	0x02, 0x4c
        /*0052*/ 	.byte	0x01
	.zero		1


	//----- nvinfo : EIATTR_MERCURY_ISA_VERSION
	.align		4
        /*0054*/ 	.byte	0x03, 0x5f
        /*0056*/ 	.short	0x0101


	//----- nvinfo : EIATTR_COOP_GROUP_MASK_REGIDS
	.align		4
        /*0058*/ 	.byte	0x04, 0x29
        /*005a*/ 	.short	(.L_12497 - .L_12496)


	//   ....[0]....
.L_12496:
        /*005c*/ 	.word	0xffffffff


	//   ....[1]....
        /*0060*/ 	.word	0xffffffff


	//   ....[2]....
        /*0064*/ 	.word	0xffffffff


	//   ....[3]....
        /*0068*/ 	.word	0xffffffff


	//   ....[4]....
        /*006c*/ 	.word	0xffffffff


	//   ....[5]....
        /*0070*/ 	.word	0xffffffff


	//   ....[6]....
        /*0074*/ 	.word	0xffffffff


	//   ....[7]....
        /*0078*/ 	.word	0xffffffff


	//   ....[8]....
        /*007c*/ 	.word	0x05000004


	//   ....[9]....
        /*0080*/ 	.word	0x05000004


	//   ....[10]....
        /*0084*/ 	.word	0x05000004


	//----- nvinfo : EIATTR_COOP_GROUP_INSTR_OFFSETS
	.align		4
.L_12497:
        /*0088*/ 	.byte	0x04, 0x28
        /*008a*/ 	.short	(.L_12499 - .L_12498)


	//   ....[0]....
.L_12498:
        /*008c*/ 	.word	0x00016800


	//   ....[1]....
        /*0090*/ 	.word	0x00016860


	//   ....[2]....
        /*0094*/ 	.word	0x000168a0


	//   ....[3]....
        /*0098*/ 	.word	0x000168d0


	//   ....[4]....
        /*009c*/ 	.word	0x00016900


	//   ....[5]....
        /*00a0*/ 	.word	0x000169f0


	//   ....[6]....
        /*00a4*/ 	.word	0x00016a10


	//   ....[7]....
        /*00a8*/ 	.word	0x00016a30


	//   ....[8]....
        /*00ac*/ 	.word	0x00016c50


	//   ....[9]....
        /*00b0*/ 	.word	0x00016cc0


	//   ....[10]....
        /*00b4*/ 	.word	0x00016d30


	//----- nvinfo : EIATTR_EXIT_INSTR_OFFSETS
	.align		4
.L_12499:
        /*00b8*/ 	.byte	0x04, 0x1c
        /*00ba*/ 	.short	(.L_12501 - .L_12500)


	//   ....[0]....
.L_12500:
        /*00bc*/ 	.word	0x000000d0


	//   ....[1]....
        /*00c0*/ 	.word	0x00016b10


	//   ....[2]....
        /*00c4*/ 	.word	0x00016c00


	//----- nvinfo : EIATTR_MAX_THREADS
	.align		4
.L_12501:
        /*00c8*/ 	.byte	0x04, 0x05
        /*00ca*/ 	.short	(.L_12503 - .L_12502)
.L_12502:
        /*00cc*/ 	.word	0x00000100
        /*00d0*/ 	.word	0x00000001
        /*00d4*/ 	.word	0x00000001


	//----- nvinfo : EIATTR_CRS_STACK_SIZE
	.align		4
.L_12503:
        /*00d8*/ 	.byte	0x04, 0x1e
        /*00da*/ 	.short	(.L_12505 - .L_12504)
.L_12504:
        /*00dc*/ 	.word	0x00000000


	//----- nvinfo : EIATTR_CBANK_PARAM_SIZE
	.align		4
.L_12505:
        /*00e0*/ 	.byte	0x03, 0x19
        /*00e2*/ 	.short	0x0060


	//----- nvinfo : EIATTR_PARAM_CBANK
	.align		4
        /*00e4*/ 	.byte	0x04, 0x0a
        /*00e6*/ 	.short	(.L_12507 - .L_12506)
	.align		4
.L_12506:
        /*00e8*/ 	.word	index@(.nv.constant0._ZN18transformer_engine6detail38cast_transpose_fused_kernel_notalignedILb0ELb0ELb1EfNS_16CTDBiasDActParamI6__halfS3_13__nv_fp8_e5m2fEELi4ELi8ENS_5EmptyEXadL_ZNS_5qgeluIffEET_T0_RKS6_EEEEvT3_mmm)
        /*00ec*/ 	.short	0x0210
        /*00ee*/ 	.short	0x0060


	//----- nvinfo : EIATTR_SW_WAR
	.align		4
.L_12507:
        /*00f0*/ 	.byte	0x04, 0x36
        /*00f2*/ 	.short	(.L_12509 - .L_12508)
.L_12508:
        /*00f4*/ 	.word	0x00000008
.L_12509:


//--------------------- .nv.info._ZN18transformer_engine6detail38cast_transpose_fused_kernel_notalignedILb0ELb0ELb1EfNS_16CTDBiasDActParamI6__halfS3_13__nv_bfloat16fEELi4ELi4ENS_5EmptyEXadL_ZNS_5qgeluIffEET_T0_RKS6_EEEEvT3_mmm --------------------------
	.section	.nv.info._ZN18transformer_engine6detail38cast_transpose_fused_kernel_notalignedILb0ELb0ELb1EfNS_16CTDBiasDActParamI6__halfS3_13__nv_bfloat16fEELi4ELi4ENS_5EmptyEXadL_ZNS_5qgeluIffEET_T0_RKS6_EEEEvT3_mmm,"",@"SHT_CUDA_INFO"
	.sectionflags	@""
	.align	4


	//----- nvinfo : EIATTR_CUDA_API_VERSION
	.align		4
        /*0000*/ 	.byte	0x04, 0x37
        /*0002*/ 	.short	(.L_12511 - .L_12510)
.L_12510:
        /*0004*/ 	.word	0x00000082


	//----- nvinfo : EIATTR_KPARAM_INFO
	.align		4
.L_12511:
        /*0008*/ 	.byte	0x04, 0x17
        /*000a*/ 	.short	(.L_12513 - .L_12512)
.L_12512:
        /*000c*/ 	.word	0x00000000
        /*0010*/ 	.short	0x0003
        /*0012*/ 	.short	0x0058
        /*0014*/ 	.byte	0x00, 0xf0, 0x21, 0x00


	//----- nvinfo : EIATTR_KPARAM_INFO
	.align		4
.L_12513:
        /*0018*/ 	.byte	0x04, 0x17
        /*001a*/ 	.short	(.L_12515 - .L_12514)
.L_12514:
        /*001c*/ 	.word	0x00000000
        /*0020*/ 	.short	0x0002
        /*0022*/ 	.short	0x0050
        /*0024*/ 	.byte	0x00, 0xf0, 0x21, 0x00


	//----- nvinfo : EIATTR_KPARAM_INFO
	.align		4
.L_12515:
        /*0028*/ 	.byte	0x04, 0x17
        /*002a*/ 	.short	(.L_12517 - .L_12516)
.L_12516:
        /*002c*/ 	.word	0x00000000
        /*0030*/ 	.short	0x0001
        /*0032*/ 	.short	0x0048
        /*0034*/ 	.byte	0x00, 0xf0, 0x21, 0x00


	//----- nvinfo : EIATTR_KPARAM_INFO
	.align		4
.L_12517:
        /*0038*/ 	.byte	0x04, 0x17
        /*003a*/ 	.short	(.L_12519 - .L_12518)
.L_12518:
        /*003c*/ 	.word	0x00000000
        /*0040*/ 	.short	0x0000
        /*0042*/ 	.short	0x0000
        /*0044*/ 	.byte	0x00, 0xf0, 0x21, 0x01


	//----- nvinfo : EIATTR_SPARSE_MMA_MASK
	.align		4
.L_12519:
        /*0048*/ 	.byte	0x03, 0x50
        /*004a*/ 	.short	0x0000


	//----- nvinfo : EIATTR_MAXREG_COUNT
	.align		4
        /*004c*/ 	.byte	0x03, 0x1b
        /*004e*/ 	.short	0x00ff


	//----- nvinfo : EIATTR_NUM_BARRIERS
	.align		4
        /*0050*/ 	.byte	0x02, 0x4c
        /*0052*/ 	.byte	0x01
	.zero		1


	//----- nvinfo : EIATTR_MERCURY_ISA_VERSION
	.align		4
        /*0054*/ 	.byte	0x03, 0x5f
        /*0056*/ 	.short	0x0101


	//----- nvinfo : EIATTR_COOP_GROUP_MASK_REGIDS
	.align		4
        /*0058*/ 	.byte	0x04, 0x29
        /*005a*/ 	.short	(.L_12521 - .L_12520)


	//   ....[0]....
.L_12520:
        /*005c*/ 	.word	0xffffffff


	//   ....[1]....
        /*0060*/ 	.word	0xffffffff


	//   ....[2]....
        /*0064*/ 	.word	0xffffffff


	//   ....[3]....
        /*0068*/ 	.word	0xffffffff


	//   ....[4]....
        /*006c*/ 	.word	0xffffffff


	//   ....[5]....
        /*0070*/ 	.word	0xffffffff


	//   ....[6]....
        /*0074*/ 	.word	0xffffffff


	//   ....[7]....
        /*0078*/ 	.word	0xffffffff


	//   ....[8]....
        /*007c*/ 	.word	0x05000004


	//   ....[9]....
        /*0080*/ 	.word	0x05000004


	//   ....[10]....
        /*0084*/ 	.word	0x05000004


	//----- nvinfo : EIATTR_COOP_GROUP_INSTR_OFFSETS
	.align		4
.L_12521:
        /*0088*/ 	.byte	0x04, 0x28
        /*008a*/ 	.short	(.L_12523 - .L_12522)


	//   ....[0]....
.L_12522:
        /*008c*/ 	.word	0x0000c2b0


	//   ....[1]....
        /*0090*/ 	.word	0x0000c320


	//   ....[2]....
        /*0094*/ 	.word	0x0000c370


	//   ....[3]....
        /*0098*/ 	.word	0x0000c390


	//   ....[4]....
        /*009c*/ 	.word	0x0000c3b0


	//   ....[5]....
        /*00a0*/ 	.word	0x0000c4a0


	//   ....[6]....
        /*00a4*/ 	.word	0x0000c4c0


	//   ....[7]....
        /*00a8*/ 	.word	0x0000c4e0


	//   ....[8]....
        /*00ac*/ 	.word	0x0000c700


	//   ....[9]....
        /*00b0*/ 	.word	0x0000c770


	//   ....[10]....
        /*00b4*/ 	.word	0x0000c7e0


	//----- nvinfo : EIATTR_EXIT_INSTR_OFFSETS
	.align		4
.L_12523:
        /*00b8*/ 	.byte	0x04, 0x1c
        /*00ba*/ 	.short	(.L_12525 - .L_12524)


	//   ....[0]....
.L_12524:
        /*00bc*/ 	.word	0x000000d0


	//   ....[1]....
        /*00c0*/ 	.word	0x0000c5c0


	//   ....[2]....
        /*00c4*/ 	.word	0x0000c6b0


	//----- nvinfo : EIATTR_MAX_THREADS
	.align		4
.L_12525:
        /*00c8*/ 	.byte	0x04, 0x05
        /*00ca*/ 	.short	(.L_12527 - .L_12526)
.L_12526:
        /*00cc*/ 	.word	0x00000100
        /*00d0*/ 	.word	0x00000001
        /*00d4*/ 	.word	0x00000001


	//----- nvinfo : EIATTR_CRS_STACK_SIZE
	.align		4
.L_12527:
        /*00d8*/ 	.byte	0x04, 0x1e
        /*00da*/ 	.short	(.L_12529 - .L_12528)
.L_12528:
        /*00dc*/ 	.word	0x00000000


	//----- nvinfo : EIATTR_CBANK_PARAM_SIZE
	.align		4
.L_12529:
        /*00e0*/ 	.byte	0x03, 0x19
        /*00e2*/ 	.short	0x0060


	//----- nvinfo : EIATTR_PARAM_CBANK
	.align		4
        /*00e4*/ 	.byte	0x04, 0x0a
        /*00e6*/ 	.short	(.L_12531 - .L_12530)
	.align		4
.L_12530:
        /*00e8*/ 	.word	index@(.nv.constant0._ZN18transformer_engine6detail38cast_transpose_fused_kernel_notalignedILb0ELb0ELb1EfNS_16CTDBiasDActParamI6__halfS3_13__nv_bfloat16fEELi4ELi4ENS_5EmptyEXadL_ZNS_5qgeluIffEET_T0_RKS6_EEEEvT3_mmm)
        /*00ec*/ 	.short	0x0210
        /*00ee*/ 	.short	0x0060


	//----- nvinfo : EIATTR_SW_WAR
	.align		4
.L_12531:
        /*00f0*/ 	.byte	0x04, 0x36
        /*00f2*/ 	.short	(.L_12533 - .L_12532)
.L_12532:
        /*00f4*/ 	.word	0x00000008
.L_12533:


//--------------------- .nv.info._ZN18transformer_engine6detail38cast_transpose_fused_kernel_notalignedILb0ELb0ELb1EfNS_16CTDBiasDActParamI6__halfS3_S3_fEELi4ELi4ENS_5EmptyEXadL_ZNS_5qgeluIffEET_T0_RKS5_EEEEvT3_mmm --------------------------
	.section	.nv.info._ZN18transformer_engine6detail38cast_transpose_fused_kernel_notalignedILb0ELb0ELb1EfNS_16CTDBiasDActParamI6__halfS3_S3_fEELi4ELi4ENS_5EmptyEXadL_ZNS_5qgeluIffEET_T0_RKS5_EEEEvT3_mmm,"",@"SHT_CUDA_INFO"
	.sectionflags	@""
	.align	4


	//----- nvinfo : EIATTR_CUDA_API_VERSION
	.align		4
        /*0000*/ 	.byte	0x04, 0x37
        /*0002*/ 	.short	(.L_12535 - .L_12534)
.L_12534:
        /*0004*/ 	.word	0x00000082


	//----- nvinfo : EIATTR_KPARAM_INFO
	.align		4
.L_12535:
        /*0008*/ 	.byte	0x04, 0x17
        /*000a*/ 	.short	(.L_12537 - .L_12536)
.L_12536:
        /*000c*/ 	.word	0x00000000
        /*0010*/ 	.short	0x0003
        /*0012*/ 	.short	0x0058
        /*0014*/ 	.byte	0x00, 0xf0, 0x21, 0x00


	//----- nvinfo : EIATTR_KPARAM_INFO
	.align		4
.L_12537:
        /*0018*/ 	.byte	0x04, 0x17
        /*001a*/ 	.short	(.L_12539 - .L_12538)
.L_12538:
        /*001c*/ 	.word	0x00000000
        /*0020*/ 	.short	0x0002
        /*0022*/ 	.short	0x0050
        /*0024*/ 	.byte	0x00, 0xf0, 0x21, 0x00


	//----- nvinfo : EIATTR_KPARAM_INFO
	.align		4
.L_12539:
        /*0028*/ 	.byte	0x04, 0x17
        /*002a*/ 	.short	(.L_12541 - .L_12540)
.L_12540:
        /*002c*/ 	.word	0x00000000
        /*0030*/ 	.short	0x0001
        /*0032*/ 	.short	0x0048
        /*0034*/ 	.byte	0x00, 0xf0, 0x21, 0x00


	//----- nvinfo : EIATTR_KPARAM_INFO
	.align		4
.L_12541:
        /*0038*/ 	.byte	0x04, 0x17
        /*003a*/ 	.short	(.L_12543 - .L_12542)
.L_12542:
        /*003c*/ 	.word	0x00000000
        /*0040*/ 	.short	0x0000
        /*0042*/ 	.short	0x0000
        /*0044*/ 	.byte	0x00, 0xf0, 0x21, 0x01


	//----- nvinfo : EIATTR_SPARSE_MMA_MASK
	.align		4
.L_12543:
        /*0048*/ 	.byte	0x03, 0x50
        /*004a*/ 	.short	0x0000


	//----- nvinfo : EIATTR_MAXREG_COUNT
	.align		4
        /*004c*/ 	.byte	0x03, 0x1b
        /*004e*/ 	.short	0x00ff


	//----- nvinfo : EIATTR_NUM_BARRIERS
	.align		4
        /*0050*/ 	.byte	0x02, 0x4c
        /*0052*/ 	.byte	0x01
	.zero		1


	//----- nvinfo : EIATTR_MERCURY_ISA_VERSION
	.align		4
        /*0054*/ 	.byte	0x03, 0x5f
        /*0056*/ 	.short	0x0101


	//----- nvinfo : EIATTR_COOP_GROUP_MASK_REGIDS
	.align		4
        /*0058*/ 	.byte	0x04, 0x29
        /*005a*/ 	.short	(.L_12545 - .L_12544)


	//   ....[0]....
.L_12544:
        /*005c*/ 	.word	0xffffffff


	//   ....[1]....
        /*0060*/ 	.word	0xffffffff


	//   ....[2]....
        /*0064*/ 	.word	0xffffffff


	//   ....[3]....
        /*0068*/ 	.word	0xffffffff


	//   ....[4]....
        /*006c*/ 	.word	0xffffffff


	//   ....[5]....
        /*0070*/ 	.word	0xffffffff


	//   ....[6]....
        /*0074*/ 	.word	0xffffffff


	//   ....[7]....
        /*0078*/ 	.word	0xffffffff


	//   ....[8]....
        /*007c*/ 	.word	0x05000004


	//   ....[9]....
        /*0080*/ 	.word	0x05000004


	//   ....[10]....
        /*0084*/ 	.word	0x05000004


	//----- nvinfo : EIATTR_COOP_GROUP_INSTR_OFFSETS
	.align		4
.L_12545:
        /*0088*/ 	.byte	0x04, 0x28
        /*008a*/ 	.short	(.L_12547 - .L_12546)


	//   ....[0]....
.L_12546:
        /*008c*/ 	.word	0x0000c2b0


	//   ....[1]....
        /*0090*/ 	.word	0x0000c320


	//   ....[2]....
        /*0094*/ 	.word	0x0000c370


	//   ....[3]....
        /*0098*/ 	.word	0x0000c390


	//   ....[4]....
        /*009c*/ 	.word	0x0000c3b0


	//   ....[5]....
        /*00a0*/ 	.word	0x0000c4a0


	//   ....[6]....
        /*00a4*/ 	.word	0x0000c4c0


	//   ....[7]....
        /*00a8*/ 	.word	0x0000c4e0


	//   ....[8]....
        /*00ac*/ 	.word	0x0000c700


	//   ....[9]....
        /*00b0*/ 	.word	0x0000c770


	//   ....[10]....
        /*00b4*/ 	.word	0x0000c7e0


	//----- nvinfo : EIATTR_EXIT_INSTR_OFFSETS
	.align		4
.L_12547:
        /*00b8*/ 	.byte	0x04, 0x1c
        /*00ba*/ 	.short	(.L_12549 - .L_12548)


	//   ....[0]....
.L_12548:
        /*00bc*/ 	.word	0x000000d0


	//   ....[1]....
        /*00c0*/ 	.word	0x0000c5c0


	//   ....[2]....
        /*00c4*/ 	.word	0x0000c6b0


	//----- nvinfo : EIATTR_MAX_THREADS
	.align		4
.L_12549:
        /*00c8*/ 	.byte	0x04, 0x05
        /*00ca*/ 	.short	(.L_12551 - .L_12550)
.L_12550:
        /*00cc*/ 	.word	0x00000100
        /*00d0*/ 	.word	0x00000001
        /*00d4*/ 	.word	0x00000001


	//----- nvinfo : EIATTR_CRS_STACK_SIZE
	.align		4
.L_12551:
        /*00d8*/ 	.byte	0x04, 0x1e
        /*00da*/ 	.short	(.L_12553 - .L_12552)
.L_12552:
        /*00dc*/ 	.word	0x00000000


	//----- nvinfo : EIATTR_CBANK_PARAM_SIZE
	.align		4
.L_12553:
        /*00e0*/ 	.byte	0x03, 0x19
        /*00e2*/ 	.short	0x0060


	//----- nvinfo : EIATTR_PARAM_CBANK
	.align		4
        /*00e4*/ 	.byte	0x04, 0x0a
        /*00e6*/ 	.short	(.L_12555 - .L_12554)
	.align		4
.L_12554:
        /*00e8*/ 	.word	index@(.nv.constant0._ZN18transformer_engine6detail38cast_transpose_fused_kernel_notalignedILb0ELb0ELb1EfNS_16CTDBiasDActParamI6__halfS3_S3_fEELi4ELi4ENS_5EmptyEXadL_ZNS_5qgeluIffEET_T0_RKS5_EEEEvT3_mmm)
        /*00ec*/ 	.short	0x0210
        /*00ee*/ 	.short	0x0060


	//----- nvinfo : EIATTR_SW_WAR
	.align		4
.L_12555:
        /*00f0*/ 	.byte	0x04, 0x36
        /*00f2*/ 	.short	(.L_12557 - .L_12556)
.L_12556:
        /*00f4*/ 	.word	0x00000008
.L_12557:


//--------------------- .nv.info._ZN18transformer_engine6detail38cast_transpose_fused_kernel_notalignedILb0ELb0ELb1EfNS_16CTDBiasDActParamI6__halfS3_ffEELi4ELi2ENS_5EmptyEXadL_ZNS_5qgeluIffEET_T0_RKS5_EEEEvT3_mmm --------------------------
	.section	.nv.info._ZN18transformer_engine6detail38cast_transpose_fused_kernel_notalignedILb0ELb0ELb1EfNS_16CTDBiasDActParamI6__halfS3_ffEELi4ELi2ENS_5EmptyEXadL_ZNS_5qgeluIffEET_T0_RKS5_EEEEvT3_mmm,"",@"SHT_CUDA_INFO"
	.sectionflags	@""
	.align	4


	//----- nvinfo : EIATTR_CUDA_API_VERSION
	.align		4
        /*0000*/ 	.byte	0x04, 0x37
        /*0002*/ 	.short	(.L_12559 - .L_12558)
.L_12558:
        /*0004*/ 	.word	0x00000082


	//----- nvinfo : EIATTR_KPARAM_INFO
	.align		4
.L_12559:
        /*0008*/ 	.byte	0x04, 0x17
        /*000a*/ 	.short	(.L_12561 - .L_12560)
.L_12560:
        /*000c*/ 	.word	0x00000000
        /*0010*/ 	.short	0x0003
        /*0012*/ 	.short	0x0058
        /*0014*/ 	.byte	0x00, 0xf0, 0x21, 0x00


	//----- nvinfo : EIATTR_KPARAM_INFO
	.align		4
.L_12561:
        /*0018*/ 	.byte	0x04, 0x17
        /*001a*/ 	.short	(.L_12563 - .L_12562)
.L_12562:
        /*001c*/ 	.word	0x00000000
        /*0020*/ 	.short	0x0002
        /*0022*/ 	.short	0x0050
        /*0024*/ 	.byte	0x00, 0xf0, 0x21, 0x00


	//----- nvinfo : EIATTR_KPARAM_INFO
	.align		4
.L_12563:
        /*0028*/ 	.byte	0x04, 0x17
        /*002a*/ 	.short	(.L_12565 - .L_12564)
.L_12564:
        /*002c*/ 	.word	0x00000000
        /*0030*/ 	.short	0x0001
        /*0032*/ 	.short	0x0048
        /*0034*/ 	.byte	0x00, 0xf0, 0x21, 0x00


	//----- nvinfo : EIATTR_KPARAM_INFO
	.align		4
.L_12565:
        /*0038*/ 	.byte	0x04, 0x17
        /*003a*/ 	.short	(.L_12567 - .L_12566)
.L_12566:
        /*003c*/ 	.word	0x00000000
        /*0040*/ 	.short	0x0000
        /*0042*/ 	.short	0x0000
        /*0044*/ 	.byte	0x00, 0xf0, 0x21, 0x01


	//----- nvinfo : EIATTR_SPARSE_MMA_MASK
	.align		4
.L_12567:
        /*0048*/ 	.byte	0x03, 0x50
        /*004a*/ 	.short	0x0000


	//----- nvinfo : EIATTR_MAXREG_COUNT
	.align		4
        /*004c*/ 	.byte	0x03, 0x1b
        /*004e*/ 	.short	0x00ff


	//----- nvinfo : EIATTR_NUM_BARRIERS
	.align		4
        /*0050*/ 	.byte	0x02, 0x4c
        /*0052*/ 	.byte	0x01
	.zero		1


	//----- nvinfo : EIATTR_MERCURY_ISA_VERSION
	.align		4
        /*0054*/ 	.byte	0x03, 0x5f
        /*0056*/ 	.short	0x0101


	//----- nvinfo : EIATTR_COOP_GROUP_MASK_REGIDS
	.align		4
        /*0058*/ 	.byte	0x04, 0x29
        /*005a*/ 	.short	(.L_12569 - .L_12568)


	//   ....[0]....
.L_12568:
        /*005c*/ 	.word	0xffffffff


	//   ....[1]....
        /*0060*/ 	.word	0xffffffff


	//   ....[2]....
        /*0064*/ 	.word	0xffffffff


	//   ....[3]....
        /*0068*/ 	.word	0xffffffff


	//   ....[4]....
        /*006c*/ 	.word	0xffffffff


	//   ....[5]....
        /*0070*/ 	.word	0xffffffff


	//   ....[6]....
        /*0074*/ 	.word	0xffffffff


	//   ....[7]....
        /*0078*/ 	.word	0xffffffff


	//   ....[8]....
        /*007c*/ 	.word	0x05000004


	//   ....[9]....
        /*0080*/ 	.word	0x05000004


	//   ....[10]....
        /*0084*/ 	.word	0x05000004


	//----- nvinfo : EIATTR_COOP_GROUP_INSTR_OFFSETS
	.align		4
.L_12569:
        /*0088*/ 	.byte	0x04, 0x28
        /*008a*/ 	.short	(.L_12571 - .L_12570)


	//   ....[0]....
.L_12570:
        /*008c*/ 	.word	0x000070b0


	//   ....[1]....
        /*0090*/ 	.word	0x00007110


	//   ....[2]....
        /*0094*/ 	.word	0x00007160


	//   ....[3]....
        /*0098*/ 	.word	0x00007190


	//   ....[4]....
        /*009c*/ 	.word	0x000071b0


	//   ....[5]....
        /*00a0*/ 	.word	0x000072a0


	//   ....[6]....
        /*00a4*/ 	.word	0x000072c0


	//   ....[7]....
        /*00a8*/ 	.word	0x000072e0


	//   ....[8]....
        /*00ac*/ 	.word	0x00007500


	//   ....[9]....
        /*00b0*/ 	.word	0x00007570


	//   ....[10]....
        /*00b4*/ 	.word	0x000075e0


	//----- nvinfo : EIATTR_EXIT_INSTR_OFFSETS
	.align		4
.L_12571:
        /*00b8*/ 	.byte	0x04, 0x1c
        /*00ba*/ 	.short	(.L_12573 - .L_12572)


	//   ....[0]....
.L_12572:
        /*00bc*/ 	.word	0x000000d0


	//   ....[1]....
        /*00c0*/ 	.word	0x000073c0


	//   ....[2]....
        /*00c4*/ 	.word	0x000074b0


	//----- nvinfo : EIATTR_MAX_THREADS
	.align		4
.L_12573:
        /*00c8*/ 	.byte	0x04, 0x05
        /*00ca*/ 	.short	(.L_12575 - .L_12574)
.L_12574:
        /*00cc*/ 	.word	0x00000100
        /*00d0*/ 	.word	0x00000001
        /*00d4*/ 	.word	0x00000001


	//----- nvinfo : EIATTR_CRS_STACK_SIZE
	.align		4
.L_12575:
        /*00d8*/ 	.byte	0x04, 0x1e
        /*00da*/ 	.short	(.L_12577 - .L_12576)
.L_12576:
        /*00dc*/ 	.word	0x00000000


	//----- nvinfo : EIATTR_CBANK_PARAM_SIZE
	.align		4
.L_12577:
        /*00e0*/ 	.byte	0x03, 0x19
        /*00e2*/ 	.short	0x0060


	//----- nvinfo : EIATTR_PARAM_CBANK
	.align		4
        /*00e4*/ 	.byte	0x04, 0x0a
        /*00e6*/ 	.short	(.L_12579 - .L_12578)
	.align		4
.L_12578:
        /*00e8*/ 	.word	index@(.nv.constant0._ZN18transformer_engine6detail38cast_transpose_fused_kernel_notalignedILb0ELb0ELb1EfNS_16CTDBiasDActParamI6__halfS3_ffEELi4ELi2ENS_5EmptyEXadL_ZNS_5qgeluIffEET_T0_RKS5_EEEEvT3_mmm)
        /*00ec*/ 	.short	0x0210
        /*00ee*/ 	.short	0x0060


	//----- nvinfo : EIATTR_SW_WAR
	.align		4
.L_12579:
        /*00f0*/ 	.byte	0x04, 0x36
        /*00f2*/ 	.short	(.L_12581 - .L_12580)
.L_12580:
        /*00f4*/ 	.word	0x00000008
.L_12581:


//--------------------- .nv.info._ZN18transformer_engine6detail38cast_transpose_fused_kernel_notalignedILb0ELb0ELb1EfNS_16CTDBiasDActParamIff13__nv_fp8_e4m3fEELi2ELi8ENS_5EmptyEXadL_ZNS_5qgeluIffEET_T0_RKS5_EEEEvT3_mmm --------------------------
	.section	.nv.info._ZN18transformer_engine6detail38cast_transpose_fused_kernel_notalignedILb0ELb0ELb1EfNS_16CTDBiasDActParamIff13__nv_fp8_e4m3fEELi2ELi8ENS_5EmptyEXadL_ZNS_5qgeluIffEET_T0_RKS5_EEEEvT3_mmm,"",@"SHT_CUDA_INFO"
	.sectionflags	@""
	.align	4


	//----- nvinfo : EIATTR_CUDA_API_VERSION
	.align		4
        /*0000*/ 	.byte	0x04, 0x37
        /*0002*/ 	.short	(.L_12583 - .L_12582)
.L_12582:
        /*0004*/ 	.word	0x00000082


	//----- nvinfo : EIATTR_KPARAM_INFO
	.align		4
.L_12583:
        /*0008*/ 	.byte	0x04, 0x17
        /*000a*/ 	.short	(.L_12585 - .L_12584)
.L_12584:
        /*000c*/ 	.word	0x00000000
        /*0010*/ 	.short	0x0003
        /*0012*/ 	.short	0x0058
        /*0014*/ 	.byte	0x00, 0xf0, 0x21, 0x00


	//----- nvinfo : EIATTR_KPARAM_INFO
	.align		4
.L_12585:
        /*0018*/ 	.byte	0x04, 0x17
        /*001a*/ 	.short	(.L_12587 - .L_12586)
.L_12586:
        /*001c*/ 	.word	0x00000000
        /*0020*/ 	.short	0x0002
        /*0022*/ 	.short	0x0050
        /*0024*/ 	.byte	0x00, 0xf0, 0x21, 0x00


	//----- nvinfo : EIATTR_KPARAM_INFO
	.align		4
.L_12587:
        /*0028*/ 	.byte	0x04, 0x17
        /*002a*/ 	.short	(.L_12589 - .L_12588)
.L_12588:
        /*002c*/ 	.word	0x00000000
        /*0030*/ 	.short	0x0001
        /*0032*/ 	.short	0x0048
        /*0034*/ 	.byte	0x00, 0xf0, 0x21, 0x00


	//----- nvinfo : EIATTR_KPARAM_INFO
	.align		4
.L_12589:
        /*0038*/ 	.byte	0x04, 0x17
        /*003a*/ 	.short	(.L_12591 - .L_12590)
.L_12590:
        /*003c*/ 	.word	0x00000000
        /*0040*/ 	.short	0x0000
        /*0042*/ 	.short	0x0000
        /*0044*/ 	.byte	0x00, 0xf0, 0x21, 0x01


	//----- nvinfo : EIATTR_SPARSE_MMA_MASK
	.align		4
.L_12591:
        /*0048*/ 	.byte	0x03, 0x50
        /*004a*/ 	.short	0x0000


	//----- nvinfo : EIATTR_MAXREG_COUNT
	.align		4
        /*004c*/ 	.byte	0x03, 0x1b
        /*004e*/ 	.short	0x00ff


	//----- nvinfo : EIATTR_NUM_BARRIERS
	.align		4
        /*0050*/ 	.byte	0x02, 0x4c
        /*0052*/ 	.byte	0x01
	.zero		1


	//----- nvinfo : EIATTR_MERCURY_ISA_VERSION
	.align		4
        /*0054*/ 	.byte	0x03, 0x5f
        /*0056*/ 	.short	0x0101


	//----- nvinfo : EIATTR_COOP_GROUP_MASK_REGIDS
	.align		4
        /*0058*/ 	.byte	0x04, 0x29
        /*005a*/ 	.short	(.L_12593 - .L_12592)


	//   ....[0]....
.L_12592:
        /*005c*/ 	.word	0xffffffff


	//   ....[1]....
        /*0060*/ 	.word	0xffffffff


	//   ....[2]....
        /*0064*/ 	.word	0xffffffff


	//   ....[3]....
        /*0068*/ 	.word	0xffffffff


	//   ....[4]....
        /*006c*/ 	.word	0xffffffff


	//   ....[5]....
        /*0070*/ 	.word	0xffffffff


	//   ....[6]....
        /*0074*/ 	.word	0xffffffff


	//   ....[7]....
        /*0078*/ 	.word	0xffffffff


	//   ....[8]....
        /*007c*/ 	.word	0x05000006


	//   ....[9]....
        /*0080*/ 	.word	0x05000006


	//   ....[10]....
        /*0084*/ 	.word	0x05000006


	//----- nvinfo : EIATTR_COOP_GROUP_INSTR_OFFSETS
	.align		4
.L_12593:
        /*0088*/ 	.byte	0x04, 0x28
        /*008a*/ 	.short	(.L_12595 - .L_12594)


	//   ....[0]....
.L_12594:
        /*008c*/ 	.word	0x0000c3e0


	//   ....[1]....
        /*0090*/ 	.word	0x0000c450


	//   ....[2]....
        /*0094*/ 	.word	0x0000c490


	//   ....[3]....
        /*0098*/ 	.word	0x0000c4c0


	//   ....[4]....
        /*009c*/ 	.word	0x0000c4e0


	//   ....[5]....
        /*00a0*/ 	.word	0x0000c5e0


	//   ....[6]....
        /*00a4*/ 	.word	0x0000c600


	//   ....[7]....
        /*00a8*/ 	.word	0x0000c620


	//   ....[8]....
        /*00ac*/ 	.word	0x0000c840


	//   ....[9]....
        /*00b0*/ 	.word	0x0000c8b0


	//   ....[10]....
        /*00b4*/ 	.word	0x0000c920


	//----- nvinfo : EIATTR_EXIT_INSTR_OFFSETS
	.align		4
.L_12595:
        /*00b8*/ 	.byte	0x04, 0x1c
        /*00ba*/ 	.short	(.L_12597 - .L_12596)


	//   ....[0]....
.L_12596:
        /*00bc*/ 	.word	0x000000d0


	//   ....[1]....
        /*00c0*/ 	.word	0x0000c700


	//   ....[2]....
        /*00c4*/ 	.word	0x0000c7f0


	//----- nvinfo : EIATTR_MAX_THREADS
	.align		4
.L_12597:
        /*00c8*/ 	.byte	0x04, 0x05
        /*00ca*/ 	.short	(.L_12599 - .L_12598)
.L_12598:
        /*00cc*/ 	.word	0x00000100
        /*00d0*/ 	.word	0x00000001
        /*00d4*/ 	.word	0x00000001


	//----- nvinfo : EIATTR_CRS_STACK_SIZE
	.align		4
.L_12599:
        /*00d8*/ 	.byte	0x04, 0x1e
        /*00da*/ 	.short	(.L_12601 - .L_12600)
.L_12600:
        /*00dc*/ 	.word	0x00000000


	//----- nvinfo : EIATTR_CBANK_PARAM_SIZE
	.align		4
.L_12601:
        /*00e0*/ 	.byte	0x03, 0x19
        /*00e2*/ 	.short	0x0060


	//----- nvinfo : EIATTR_PARAM_CBANK
	.align		4
        /*00e4*/ 	.byte	0x04, 0x0a
        /*00e6*/ 	.short	(.L_12603 - .L_12602)
	.align		4
.L_12602:
        /*00e8*/ 	.word	index@(.nv.constant0._ZN18transformer_engine6detail38cast_transpose_fused_kernel_notalignedILb0ELb0ELb1EfNS_16CTDBiasDActParamIff13__nv_fp8_e4m3fEELi2ELi8ENS_5EmptyEXadL_ZNS_5qgeluIffEET_T0_RKS5_EEEEvT3_mmm)
        /*00ec*/ 	.short	0x0210
        /*00ee*/ 	.short	0x0060


	//----- nvinfo : EIATTR_SW_WAR
	.align		4
.L_12603:
        /*00f0*/ 	.byte	0x04, 0x36
        /*00f2*/ 	.short	(.L_12605 - .L_12604)
.L_12604:
        /*00f4*/ 	.word	0x00000008
.L_12605:


//--------------------- .nv.info._ZN18transformer_engine6detail38cast_transpose_fused_kernel_notalignedILb0ELb0ELb1EfNS_16CTDBiasDActParamIff13__nv_fp8_e5m2fEELi2ELi8ENS_5EmptyEXadL_ZNS_5qgeluIffEET_T0_RKS5_EEEEvT3_mmm --------------------------
	.section	.nv.info._ZN18transformer_engine6detail38cast_transpose_fused_kernel_notalignedILb0ELb0ELb1EfNS_16CTDBiasDActParamIff13__nv_fp8_e5m2fEELi2ELi8ENS_5EmptyEXadL_ZNS_5qgeluIffEET_T0_RKS5_EEEEvT3_mmm,"",@"SHT_CUDA_INFO"
	.sectionflags	@""
	.align	4


	//----- nvinfo : EIATTR_CUDA_API_VERSION
	.align		4
        /*0000*/ 	.byte	0x04, 0x37
        /*0002*/ 	.short	(.L_12607 - .L_12606)
.L_12606:
        /*0004*/ 	.word	0x00000082


	//----- nvinfo : EIATTR_KPARAM_INFO
	.align		4
.L_12607:
        /*0008*/ 	.byte	0x04, 0x17
        /*000a*/ 	.short	(.L_12609 - .L_12608)
.L_12608:
        /*000c*/ 	.word	0x00000000
        /*0010*/ 	.short	0x0003
        /*0012*/ 	.short	0x0058
        /*0014*/ 	.byte	0x00, 0xf0, 0x21, 0x00


	//----- nvinfo : EIATTR_KPARAM_INFO
	.align		4
.L_12609:
        /*0018*/ 	.byte	0x04, 0x17
        /*001a*/ 	.short	(.L_12611 - .L_12610)
.L_12610:
        /*001c*/ 	.word	0x00000000
        /*0020*/ 	.short	0x0002
        /*0022*/ 	.short	0x0050
        /*0024*/ 	.byte	0x00, 0xf0, 0x21, 0x00


	//----- nvinfo : EIATTR_KPARAM_INFO
	.align		4
.L_12611:
        /*0028*/ 	.byte	0x04, 0x17
        /*002a*/ 	.short	(.L_12613 - .L_12612)
.L_12612:
        /*002c*/ 	.word	0x00000000
        /*0030*/ 	.short	0x0001
        /*0032*/ 	.short	0x0048
        /*0034*/ 	.byte	0x00, 0xf0, 0x21, 0x00


	//----- nvinfo : EIATTR_KPARAM_INFO
	.align		4
.L_12613:
        /*0038*/ 	.byte	0x04, 0x17
        /*003a*/ 	.short	(.L_12615 - .L_12614)
.L_12614:
        /*003c*/ 	.word	0x00000000
        /*0040*/ 	.short	0x0000
        /*0042*/ 	.short	0x0000
        /*0044*/ 	.byte	0x00, 0xf0, 0x21, 0x01


	//----- nvinfo : EIATTR_SPARSE_MMA_MASK
	.align		4
.L_12615:
        /*0048*/ 	.byte	0x03, 0x50
        /*004a*/ 	.short	0x0000


	//----- nvinfo : EIATTR_MAXREG_COUNT
	.align		4
        /*004c*/ 	.byte	0x03, 0x1b
        /*004e*/ 	.short	0x00ff


	//----- nvinfo : EIATTR_NUM_BARRIERS
	.align		4
        /*0050*/ 	.byte	0x02, 0x4c
        /*0052*/ 	.byte	0x01
	.zero		1


	//----- nvinfo : EIATTR_MERCURY_ISA_VERSION
	.align		4
        /*0054*/ 	.byte	0x03, 0x5f
        /*0056*/ 	.short	0x0101


	//----- nvinfo : EIATTR_COOP_GROUP_MASK_REGIDS
	.align		4
        /*0058*/ 	.byte	0x04, 0x29
        /*005a*/ 	.short	(.L_12617 - .L_12616)


	//   ....[0]....
.L_12616:
        /*005c*/ 	.word	0xffffffff


	//   ....[1]....
        /*0060*/ 	.word	0xffffffff


	//   ....[2]....
        /*0064*/ 	.word	0xffffffff


	//   ....[3]....
        /*0068*/ 	.word	0xffffffff


	//   ....[4]....
        /*006c*/ 	.word	0xffffffff


	//   ....[5]....
        /*0070*/ 	.word	0xffffffff


	//   ....[6]....
        /*0074*/ 	.word	0xffffffff


	//   ....[7]....
        /*0078*/ 	.word	0xffffffff


	//   ....[8]....
        /*007c*/ 	.word	0x05000006


	//   ....[9]....
        /*0080*/ 	.word	0x05000006


	//   ....[10]....
        /*0084*/ 	.word	0x05000006


	//----- nvinfo : EIATTR_COOP_GROUP_INSTR_OFFSETS
	.align		4
.L_12617:
        /*0088*/ 	.byte	0x04, 0x28
        /*008a*/ 	.short	(.L_12619 - .L_12618)


	//   ....[0]....
.L_12618:
        /*008c*/ 	.word	0x0000c3e0


	//   ....[1]....
        /*0090*/ 	.word	0x0000c450


	//   ....[2]....
        /*0094*/ 	.word	0x0000c490


	//   ....[3]....
        /*0098*/ 	.word	0x0000c4c0


	//   ....[4]....
        /*009c*/ 	.word	0x0000c4e0


	//   ....[5]....
        /*00a0*/ 	.word	0x0000c5e0


	//   ....[6]....
        /*00a4*/ 	.word	0x0000c600


	//   ....[7]....
        /*00a8*/ 	.word	0x0000c620


	//   ....[8]....
        /*00ac*/ 	.word	0x0000c840


	//   ....[9]....
        /*00b0*/ 	.word	0x0000c8b0


	//   ....[10]....
        /*00b4*/ 	.word	0x0000c920


	//----- nvinfo : EIATTR_EXIT_INSTR_OFFSETS
	.align		4
.L_12619:
        /*00b8*/ 	.byte	0x04, 0x1c
        /*00ba*/ 	.short	(.L_12621 - .L_12620)


	//   ....[0]....
.L_12620:
        /*00bc*/ 	.word	0x000000d0


	//   ....[1]....
        /*00c0*/ 	.word	0x0000c700


	//   ....[2]....
        /*00c4*/ 	.word	0x0000c7f0


	//----- nvinfo : EIATTR_MAX_THREADS
	.align		4
.L_12621:
        /*00c8*/ 	.byte	0x04, 0x05
        /*00ca*/ 	.short	(.L_12623 - .L_12622)
.L_12622:
        /*00cc*/ 	.word	0x00000100
        /*00d0*/ 	.word	0x00000001
        /*00d4*/ 	.word	0x00000001


	//----- nvinfo : EIATTR_CRS_STACK_SIZE
	.align		4
.L_12623:
        /*00d8*/ 	.byte	0x04, 0x1e
        /*00da*/ 	.short	(.L_12625 - .L_12624)
.L_12624:
        /*00dc*/ 	.word	0x00000000


	//----- nvinfo : EIATTR_CBANK_PARAM_SIZE
	.align		4
.L_12625:
        /*00e0*/ 	.byte	0x03, 0x19
        /*00e2*/ 	.short	0x0060


	//----- nvinfo : EIATTR_PARAM_CBANK
	.align		4
        /*00e4*/ 	.byte	0x04, 0x0a
        /*00e6*/ 	.short	(.L_12627 - .L_12626)
	.align		4
.L_12626:
        /*00e8*/ 	.word	index@(.nv.constant0._ZN18transformer_engine6detail38cast_transpose_fused_kernel_notalignedILb0ELb0ELb1EfNS_16CTDBiasDActParamIff13__nv_fp8_e5m2fEELi2ELi8ENS_5EmptyEXadL_ZNS_5qgeluIffEET_T0_RKS5_EEEEvT3_mmm)
        /*00ec*/ 	.short	0x0210
        /*00ee*/ 	.short	0x0060


	//----- nvinfo : EIATTR_SW_WAR
	.align		4
.L_12627:
        /*00f0*/ 	.byte	0x04, 0x36
        /*00f2*/ 	.short	(.L_12629 - .L_12628)
.L_12628:
        /*00f4*/ 	.word	0x00000008
.L_12629:


//--------------------- .nv.info._ZN18transformer_engine6detail38cast_transpose_fused_kernel_notalignedILb0ELb0ELb1EfNS_16CTDBiasDActParamIff13__nv_bfloat16fEELi2ELi4ENS_5EmptyEXadL_ZNS_5qgeluIffEET_T0_RKS5_EEEEvT3_mmm --------------------------
	.section	.nv.info._ZN18transformer_engine6detail38cast_transpose_fused_kernel_notalignedILb0ELb0ELb1EfNS_16CTDBiasDActParamIff13__nv_bfloat16fEELi2ELi4ENS_5EmptyEXadL_ZNS_5qgeluIffEET_T0_RKS5_EEEEvT3_mmm,"",@"SHT_CUDA_INFO"
	.sectionflags	@""
	.align	4


	//----- nvinfo : EIATTR_CUDA_API_VERSION
	.align		4
        /*0000*/ 	.byte	0x04, 0x37
        /*0002*/ 	.short	(.L_12631 - .L_12630)
.L_12630:
        /*0004*/ 	.word	0x00000082


	//----- nvinfo : EIATTR_KPARAM_INFO
	.align		4
.L_12631:
        /*0008*/ 	.byte	0x04, 0x17
        /*000a*/ 	.short	(.L_12633 - .L_12632)
.L_12632:
        /*000c*/ 	.word	0x00000000
        /*0010*/ 	.short	0x0003
        /*0012*/ 	.short	0x0058
        /*0014*/ 	.byte	0x00, 0xf0, 0x21, 0x00


	//----- nvinfo : EIATTR_KPARAM_INFO
	.align		4
.L_12633:
        /*0018*/ 	.byte	0x04, 0x17
        /*001a*/ 	.short	(.L_12635 - .L_12634)
.L_12634:
        /*001c*/ 	.word	0x00000000
        /*0020*/ 	.short	0x0002
        /*0022*/ 	.short	0x0050
        /*0024*/ 	.byte	0x00, 0xf0, 0x21, 0x00


	//----- nvinfo : EIATTR_KPARAM_INFO
	.align		4
.L_12635:
        /*0028*/ 	.byte	0x04, 0x17
        /*002a*/ 	.short	(.L_12637 - .L_12636)
.L_12636:
        /*002c*/ 	.word	0x00000000
        /*0030*/ 	.short	0x0001
        /*0032*/ 	.short	0x0048
        /*0034*/ 	.byte	0x00, 0xf0, 0x21, 0x00


	//----- nvinfo : EIATTR_KPARAM_INFO
	.align		4
.L_12637:
        /*0038*/ 	.byte	0x04, 0x17
        /*003a*/ 	.short	(.L_12639 - .L_12638)
.L_12638:
        /*003c*/ 	.word	0x00000000
        /*0040*/ 	.short	0x0000
        /*0042*/ 	.short	0x0000
        /*0044*/ 	.byte	0x00, 0xf0, 0x21, 0x01


	//----- nvinfo : EIATTR_SPARSE_MMA_MASK
	.align		4
.L_12639:
        /*0048*/ 	.byte	0x03, 0x50
        /*004a*/ 	.short	0x0000


	//----- nvinfo : EIATTR_MAXREG_COUNT
	.align		4
        /*004c*/ 	.byte	0x03, 0x1b
        /*004e*/ 	.short	0x00ff


	//----- nvinfo : EIATTR_NUM_BARRIERS
	.align		4
        /*0050*/ 	.byte	0x02, 0x4c
        /*0052*/ 	.byte	0x01
	.zero		1


	//----- nvinfo : EIATTR_MERCURY_ISA_VERSION
	.align		4
        /*0054*/ 	.byte	0x03, 0x5f
        /*0056*/ 	.short	0x0101


	//----- nvinfo : EIATTR_COOP_GROUP_MASK_REGIDS
	.align		4
        /*0058*/ 	.byte	0x04, 0x29
        /*005a*/ 	.short	(.L_12641 - .L_12640)


	//   ....[0]....
.L_12640:
        /*005c*/ 	.word	0xffffffff


	//   ....[1]....
        /*0060*/ 	.word	0xffffffff


	//   ....[2]....
        /*0064*/ 	.word	0xffffffff


	//   ....[3]....
        /*0068*/ 	.word	0xffffffff


	//   ....[4]....
        /*006c*/ 	.word	0xffffffff


	//   ....[5]....
        /*0070*/ 	.word	0xffffffff


	//   ....[6]....
        /*0074*/ 	.word	0xffffffff


	//   ....[7]....
        /*0078*/ 	.word	0xffffffff


	//   ....[8]....
        /*007c*/ 	.word	0x05000004


	//   ....[9]....
        /*0080*/ 	.word	0x05000004


	//   ....[10]....
        /*0084*/ 	.word	0x05000004


	//----- nvinfo : EIATTR_COOP_GROUP_INSTR_OFFSETS
	.align		4
.L_12641:
        /*0088*/ 	.byte	0x04, 0x28
        /*008a*/ 	.short	(.L_12643 - .L_12642)


	//   ....[0]....
.L_12642:
        /*008c*/ 	.word	0x00006ad0


	//   ....[1]....
        /*0090*/ 	.word	0x00006b10


	//   ....[2]....
        /*0094*/ 	.word	0x00006b60


	//   ....[3]....
        /*0098*/ 	.word	0x00006bb0


	//   ....[4]....
        /*009c*/ 	.word	0x00006be0


	//   ....[5]....
        /*00a0*/ 	.word	0x00006cd0


	//   ....[6]....
        /*00a4*/ 	.word	0x00006cf0


	//   ....[7]....
        /*00a8*/ 	.word	0x00006d10


	//   ....[8]....
        /*00ac*/ 	.word	0x00006f40


	//   ....[9]....
        /*00b0*/ 	.word	0x00006fb0


	//   ....[10]....
        /*00b4*/ 	.word	0x00007020


	//----- nvinfo : EIATTR_EXIT_INSTR_OFFSETS
	.align		4
.L_12643:
        /*00b8*/ 	.byte	0x04, 0x1c
        /*00ba*/ 	.short	(.L_12645 - .L_12644)


	//   ....[0]....
.L_12644:
        /*00bc*/ 	.word	0x000000d0


	//   ....[1]....
        /*00c0*/ 	.word	0x00006e00


	//   ....[2]....
        /*00c4*/ 	.word	0x00006ef0


	//----- nvinfo : EIATTR_MAX_THREADS
	.align		4
.L_12645:
        /*00c8*/ 	.byte	0x04, 0x05
        /*00ca*/ 	.short	(.L_12647 - .L_12646)
.L_12646:
        /*00cc*/ 	.word	0x00000100
        /*00d0*/ 	.word	0x00000001
        /*00d4*/ 	.word	0x00000001


	//----- nvinfo : EIATTR_CRS_STACK_SIZE
	.align		4
.L_12647:
        /*00d8*/ 	.byte	0x04, 0x1e
        /*00da*/ 	.short	(.L_12649 - .L_12648)
.L_12648:
        /*00dc*/ 	.word	0x00000000


	//----- nvinfo : EIATTR_CBANK_PARAM_SIZE
	.align		4
.L_12649:
        /*00e0*/ 	.byte	0x03, 0x19
        /*00e2*/ 	.short	0x0060


	//----- nvinfo : EIATTR_PARAM_CBANK
	.align		4
        /*00e4*/ 	.byte	0x04, 0x0a
        /*00e6*/ 	.short	(.L_12651 - .L_12650)
	.align		4
.L_12650:
        /*00e8*/ 	.word	index@(.nv.constant0._ZN18transformer_engine6detail38cast_transpose_fused_kernel_notalignedILb0ELb0ELb1EfNS_16CTDBiasDActParamIff13__nv_bfloat16fEELi2ELi4ENS_5EmptyEXadL_ZNS_5qgeluIffEET_T0_RKS5_EEEEvT3_mmm)
        /*00ec*/ 	.short	0x0210
        /*00ee*/ 	.short	0x0060


	//----- nvinfo : EIATTR_SW_WAR
	.align		4
.L_12651:
        /*00f0*/ 	.byte	0x04, 0x36
        /*00f2*/ 	.short	(.L_12653 - .L_12652)
.L_12652:
        /*00f4*/ 	.word	0x00000008
.L_12653:


//--------------------- .nv.info._ZN18transformer_engine6detail38cast_transpose_fused_kernel_notalignedILb0ELb0ELb1EfNS_16CTDBiasDActParamIff6__halffEELi2ELi4ENS_5EmptyEXadL_ZNS_5qgeluIffEET_T0_RKS5_EEEEvT3_mmm --------------------------
	.section	.nv.info._ZN18transformer_engine6detail38cast_transpose_fused_kernel_notalignedILb0ELb0ELb1EfNS_16CTDBiasDActParamIff6__halffEELi2ELi4ENS_5EmptyEXadL_ZNS_5qgeluIffEET_T0_RKS5_EEEEvT3_mmm,"",@"SHT_CUDA_INFO"
	.sectionflags	@""
	.align	4


	//----- nvinfo : EIATTR_CUDA_API_VERSION
	.align		4
        /*0000*/ 	.byte	0x04, 0x37
        /*0002*/ 	.short	(.L_12655 - .L_12654)
.L_12654:
        /*0004*/ 	.word	0x00000082


	//----- nvinfo : EIATTR_KPARAM_INFO
	.align		4
.L_12655:
        /*0008*/ 	.byte	0x04, 0x17
        /*000a*/ 	.short	(.L_12657 - .L_12656)
.L_12656:
        /*000c*/ 	.word	0x00000000
        /*0010*/ 	.short	0x0003
        /*0012*/ 	.short	0x0058
        /*0014*/ 	.byte	0x00, 0xf0, 0x21, 0x00


	//----- nvinfo : EIATTR_KPARAM_INFO
	.align		4
.L_12657:
        /*0018*/ 	.byte	0x04, 0x17
        /*001a*/ 	.short	(.L_12659 - .L_12658)
.L_12658:
        /*001c*/ 	.word	0x00000000
        /*0020*/ 	.short	0x0002
        /*0022*/ 	.short	0x0050
        /*0024*/ 	.byte	0x00, 0xf0, 0x21, 0x00


	//----- nvinfo : EIATTR_KPARAM_INFO
	.align		4
.L_12659:
        /*0028*/ 	.byte	0x04, 0x17
        /*002a*/ 	.short	(.L_12661 - .L_12660)
.L_12660:
        /*002c*/ 	.word	0x00000000
        /*0030*/ 	.short	0x0001
        /*0032*/ 	.short	0x0048
        /*0034*/ 	.byte	0x00, 0xf0, 0x21, 0x00


	//----- nvinfo : EIATTR_KPARAM_INFO
	.align		4
.L_12661:
        /*0038*/ 	.byte	0x04, 0x17
        /*003a*/ 	.short	(.L_12663 - .L_12662)
.L_12662:
        /*003c*/ 	.word	0x00000000
        /*0040*/ 	.short	0x0000
        /*0042*/ 	.short	0x0000
        /*0044*/ 	.byte	0x00, 0xf0, 0x21, 0x01


	//----- nvinfo : EIATTR_SPARSE_MMA_MASK
	.align		4
.L_12663:
        /*0048*/ 	.byte	0x03, 0x50
        /*004a*/ 	.short	0x0000


	//----- nvinfo : EIATTR_MAXREG_COUNT
	.align		4
        /*004c*/ 	.byte	0x03, 0x1b
        /*004e*/ 	.short	0x00ff


	//----- nvinfo : EIATTR_NUM_BARRIERS
	.align		4
        /*0050*/ 	.byte	0x02, 0x4c
        /*0052*/ 	.byte	0x01
	.zero		1


	//----- nvinfo : EIATTR_MERCURY_ISA_VERSION
	.align		4
        /*0054*/ 	.byte	0x03, 0x5f
        /*0056*/ 	.short	0x0101


	//----- nvinfo : EIATTR_COOP_GROUP_MASK_REGIDS
	.align		4
        /*0058*/ 	.byte	0x04, 0x29
        /*005a*/ 	.short	(.L_12665 - .L_12664)


	//   ....[0]....
.L_12664:
        /*005c*/ 	.word	0xffffffff


	//   ....[1]....
        /*0060*/ 	.word	0xffffffff


	//   ....[2]....
        /*0064*/ 	.word	0xffffffff


	//   ....[3]....
        /*0068*/ 	.word	0xffffffff


	//   ....[4]....
        /*006c*/ 	.word	0xffffffff


	//   ....[5]....
        /*0070*/ 	.word	0xffffffff


	//   ....[6]....
        /*0074*/ 	.word	0xffffffff


	//   ....[7]....
        /*0078*/ 	.word	0xffffffff


	//   ....[8]....
        /*007c*/ 	.word	0x05000004


	//   ....[9]....
        /*0080*/ 	.word	0x05000004


	//   ....[10]....
        /*0084*/ 	.word	0x05000004


	//----- nvinfo : EIATTR_COOP_GROUP_INSTR_OFFSETS
	.align		4
.L_12665:
        /*0088*/ 	.byte	0x04, 0x28
        /*008a*/ 	.short	(.L_12667 - .L_12666)


	//   ....[0]....
.L_12666:
        /*008c*/ 	.word	0x00006ad0


	//   ....[1]....
        /*0090*/ 	.word	0x00006b10


	//   ....[2]....
        /*0094*/ 	.word	0x00006b60


	//   ....[3]....
        /*0098*/ 	.word	0x00006bb0


	//   ....[4]....
        /*009c*/ 	.word	0x00006be0


	//   ....[5]....
        /*00a0*/ 	.word	0x00006cd0


	//   ....[6]....
        /*00a4*/ 	.word	0x00006cf0


	//   ....[7]....
        /*00a8*/ 	.word	0x00006d10


	//   ....[8]....
        /*00ac*/ 	.word	0x00006f40


	//   ....[9]....
        /*00b0*/ 	.word	0x00006fb0


	//   ....[10]....
        /*00b4*/ 	.word	0x00007020


	//----- nvinfo : EIATTR_EXIT_INSTR_OFFSETS
	.align		4
.L_12667:
        /*00b8*/ 	.byte	0x04, 0x1c
        /*00ba*/ 	.short	(.L_12669 - .L_12668)


	//   ....[0]....
.L_12668:
        /*00bc*/ 	.word	0x000000d0


	//   ....[1]....
        /*00c0*/ 	.word	0x00006e00


	//   ....[2]....
        /*00c4*/ 	.word	0x00006ef0


	//----- nvinfo : EIATTR_MAX_THREADS
	.align		4
.L_12669:
        /*00c8*/ 	.byte	0x04, 0x05
        /*00ca*/ 	.short	(.L_12671 - .L_12670)
.L_12670:
        /*00cc*/ 	.word	0x00000100
        /*00d0*/ 	.word	0x00000001
        /*00d4*/ 	.word	0x00000001


	//----- nvinfo : EIATTR_CRS_STACK_SIZE
	.align		4
.L_12671:
        /*00d8*/ 	.byte	0x04, 0x1e
        /*00da*/ 	.short	(.L_12673 - .L_12672)
.L_12672:
        /*00dc*/ 	.word	0x00000000


	//----- nvinfo : EIATTR_CBANK_PARAM_SIZE
	.align		4
.L_12673:
        /*00e0*/ 	.byte	0x03, 0x19
        /*00e2*/ 	.short	0x0060


	//----- nvinfo : EIATTR_PARAM_CBANK
	.align		4
        /*00e4*/ 	.byte	0x04, 0x0a
        /*00e6*/ 	.short	(.L_12675 - .L_12674)
	.align		4
.L_12674:
        /*00e8*/ 	.word	index@(.nv.constant0._ZN18transformer_engine6detail38cast_transpose_fused_kernel_notalignedILb0ELb0ELb1EfNS_16CTDBiasDActParamIff6__halffEELi2ELi4ENS_5EmptyEXadL_ZNS_5qgeluIffEET_T0_RKS5_EEEEvT3_mmm)
        /*00ec*/ 	.short	0x0210
        /*00ee*/ 	.short	0x0060


	//----- nvinfo : EIATTR_SW_WAR
	.align		4
.L_12675:
        /*00f0*/ 	.byte	0x04, 0x36
        /*00f2*/ 	.short	(.L_12677 - .L_12676)
.L_12676:
        /*00f4*/ 	.word	0x00000008
.L_12677:


//--------------------- .nv.info._ZN18transformer_engine6detail38cast_transpose_fused_kernel_notalignedILb0ELb0ELb1EfNS_16CTDBiasDActParamIffffEELi2ELi2ENS_5EmptyEXadL_ZNS_5qgeluIffEET_T0_RKS4_EEEEvT3_mmm --------------------------
	.section	.nv.info._ZN18transformer_engine6detail38cast_transpose_fused_kernel_notalignedILb0ELb0ELb1EfNS_16CTDBiasDActParamIffffEELi2ELi2ENS_5EmptyEXadL_ZNS_5qgeluIffEET_T0_RKS4_EEEEvT3_mmm,"",@"SHT_CUDA_INFO"
	.sectionflags	@""
	.align	4


	//----- nvinfo : EIATTR_CUDA_API_VERSION
	.align		4
        /*0000*/ 	.byte	0x04, 0x37
        /*0002*/ 	.short	(.L_12679 - .L_12678)
.L_12678:
        /*0004*/ 	.word	0x00000082


	//----- nvinfo : EIATTR_KPARAM_INFO
	.align		4
.L_12679:
        /*0008*/ 	.byte	0x04, 0x17
        /*000a*/ 	.short	(.L_12681 - .L_12680)
.L_12680:
        /*000c*/ 	.word	0x00000000
        /*0010*/ 	.short	0x0003
        /*0012*/ 	.short	0x0058
        /*0014*/ 	.byte	0x00, 0xf0, 0x21, 0x00


	//----- nvinfo : EIATTR_KPARAM_INFO
	.align		4
.L_12681:
        /*0018*/ 	.byte	0x04, 0x17
        /*001a*/ 	.short	(.L_12683 - .L_12682)
.L_12682:
        /*001c*/ 	.word	0x00000000
        /*0020*/ 	.short	0x0002
        /*0022*/ 	.short	0x0050
        /*0024*/ 	.byte	0x00, 0xf0, 0x21, 0x00


	//----- nvinfo : EIATTR_KPARAM_INFO
	.align		4
.L_12683:
        /*0028*/ 	.byte	0x04, 0x17
        /*002a*/ 	.short	(.L_12685 - .L_12684)
.L_12684:
        /*002c*/ 	.word	0x00000000
        /*0030*/ 	.short	0x0001
        /*0032*/ 	.short	0x0048
        /*0034*/ 	.byte	0x00, 0xf0, 0x21, 0x00


	//----- nvinfo : EIATTR_KPARAM_INFO
	.align		4
.L_12685:
        /*0038*/ 	.byte	0x04, 0x17
        /*003a*/ 	.short	(.L_12687 - .L_12686)
.L_12686:
        /*003c*/ 	.word	0x00000000
        /*0040*/ 	.short	0x0000
        /*0042*/ 	.short	0x0000
        /*0044*/ 	.byte	0x00, 0xf0, 0x21, 0x01


	//----- nvinfo : EIATTR_SPARSE_MMA_MASK
	.align		4
.L_12687:
        /*0048*/ 	.byte	0x03, 0x50
        /*004a*/ 	.short	0x0000


	//----- nvinfo : EIATTR_MAXREG_COUNT
	.align		4
        /*004c*/ 	.byte	0x03, 0x1b
        /*004e*/ 	.short	0x00ff


	//----- nvinfo : EIATTR_NUM_BARRIERS
	.align		4
        /*0050*/ 	.byte	0x02, 0x4c
        /*0052*/ 	.byte	0x01
	.zero		1


	//----- nvinfo : EIATTR_MERCURY_ISA_VERSION
	.align		4
        /*0054*/ 	.byte	0x03, 0x5f
        /*0056*/ 	.short	0x0101


	//----- nvinfo : EIATTR_INT_WARP_WIDE_INSTR_OFFSETS
	.align		4
        /*0058*/ 	.byte	0x04, 0x31
        /*005a*/ 	.short	(.L_12689 - .L_12688)


	//   ....[0]....
.L_12688:
        /*005c*/ 	.word	0x000006d0


	//   ....[1]....
        /*0060*/ 	.word	0x000010f0


	//   ....[2]....
        /*0064*/ 	.word	0x00001a40


	//----- nvinfo : EIATTR_COOP_GROUP_MASK_REGIDS
	.align		4
.L_12689:
        /*0068*/ 	.byte	0x04, 0x29
        /*006a*/ 	.short	(.L_12691 - .L_12690)


	//   ....[0]....
.L_12690:
        /*006c*/ 	.word	0xffffffff


	//   ....[1]....
        /*0070*/ 	.word	0xffffffff


	//   ....[2]....
        /*0074*/ 	.word	0xffffffff


	//   ....[3]....
        /*0078*/ 	.word	0xffffffff


	//   ....[4]....
        /*007c*/ 	.word	0xffffffff


	//   ....[5]....
        /*0080*/ 	.word	0xffffffff


	//   ....[6]....
        /*0084*/ 	.word	0xffffffff


	//   ....[7]....
        /*0088*/ 	.word	0xffffffff


	//   ....[8]....
        /*008c*/ 	.word	0x05000004


	//   ....[9]....
        /*0090*/ 	.word	0x05000004


	//   ....[10]....
        /*0094*/ 	.word	0x05000004


	//----- nvinfo : EIATTR_COOP_GROUP_INSTR_OFFSETS
	.align		4
.L_12691:
        /*0098*/ 	.byte	0x04, 0x28
        /*009a*/ 	.short	(.L_12693 - .L_12692)


	//   ....[0]....
.L_12692:
        /*009c*/ 	.word	0x00003f70


	//   ....[1]....
        /*00a0*/ 	.word	0x00003fd0


	//   ....[2]....
        /*00a4*/ 	.word	0x00004010


	//   ....[3]....
        /*00a8*/ 	.word	0x00004030


	//   ....[4]....
        /*00ac*/ 	.word	0x00004050


	//   ....[5]....
        /*00b0*/ 	.word	0x00004150


	//   ....[6]....
        /*00b4*/ 	.word	0x00004170


	//   ....[7]....
        /*00b8*/ 	.word	0x00004190


	//   ....[8]....
        /*00bc*/ 	.word	0x000043d0


	//   ....[9]....
        /*00c0*/ 	.word	0x00004440


	//   ....[10]....
        /*00c4*/ 	.word	0x000044b0


	//----- nvinfo : EIATTR_EXIT_INSTR_OFFSETS
	.align		4
.L_12693:
        /*00c8*/ 	.byte	0x04, 0x1c
        /*00ca*/ 	.short	(.L_12695 - .L_12694)


	//   ....[0]....
.L_12694:
        /*00cc*/ 	.word	0x000000d0


	//   ....[1]....
        /*00d0*/ 	.word	0x00004270


	//   ....[2]....
        /*00d4*/ 	.word	0x00004380


	//----- nvinfo : EIATTR_MAX_THREADS
	.align		4
.L_12695:
        /*00d8*/ 	.byte	0x04, 0x05
        /*00da*/ 	.short	(.L_12697 - .L_12696)
.L_12696:
        /*00dc*/ 	.word	0x00000100
        /*00e0*/ 	.word	0x00000001
        /*00e4*/ 	.word	0x00000001


	//----- nvinfo : EIATTR_CRS_STACK_SIZE
	.align		4
.L_12697:
        /*00e8*/ 	.byte	0x04, 0x1e
        /*00ea*/ 	.short	(.L_12699 - .L_12698)
.L_12698:
        /*00ec*/ 	.word	0x00000000


	//----- nvinfo : EIATTR_CBANK_PARAM_SIZE
	.align		4
.L_12699:
        /*00f0*/ 	.byte	0x03, 0x19
        /*00f2*/ 	.short	0x0060


	//----- nvinfo : EIATTR_PARAM_CBANK
	.align		4
        /*00f4*/ 	.byte	0x04, 0x0a
        /*00f6*/ 	.short	(.L_12701 - .L_12700)
	.align		4
.L_12700:
        /*00f8*/ 	.word	index@(.nv.constant0._ZN18transformer_engine6detail38cast_transpose_fused_kernel_notalignedILb0ELb0ELb1EfNS_16CTDBiasDActParamIffffEELi2ELi2ENS_5EmptyEXadL_ZNS_5qgeluIffEET_T0_RKS4_EEEEvT3_mmm)
        /*00fc*/ 	.short	0x0210
        /*00fe*/ 	.short	0x0060


	//----- nvinfo : EIATTR_SW_WAR
	.align		4
.L_12701:
        /*0100*/ 	.byte	0x04, 0x36
        /*0102*/ 	.short	(.L_12703 - .L_12702)
.L_12702:
        /*0104*/ 	.word	0x00000008
.L_12703:


//--------------------- .nv.info._ZN18transformer_engine6detail38cast_transpose_fused_kernel_notalignedILb0ELb1ELb0EfNS_16CTDBiasDActParamI13__nv_bfloat16S3_13__nv_fp8_e4m3fEELi2ELi4ENS_5EmptyEXadL_ZNS_5dgeluIffEET_T0_RKS6_EEEEvT3_mmm --------------------------
	.section	.nv.info._ZN18transformer_engine6detail38cast_transpose_fused_kernel_notalignedILb0ELb1ELb0EfNS_16CTDBiasDActParamI13__nv_bfloat16S3_13__nv_fp8_e4m3fEELi2ELi4ENS_5EmptyEXadL_ZNS_5dgeluIffEET_T0_RKS6_EEEEvT3_mmm,"",@"SHT_CUDA_INFO"
	.sectionflags	@""
	.align	4


	//----- nvinfo : EIATTR_CUDA_API_VERSION
	.align		4
        /*0000*/ 	.byte	0x04, 0x37
        /*0002*/ 	.short	(.L_12705 - .L_12704)
.L_12704:
        /*0004*/ 	.word	0x00000082


	//----- nvinfo : EIATTR_KPARAM_INFO
	.align		4
.L_12705:
        /*0008*/ 	.byte	0x04, 0x17
        /*000a*/ 	.short	(.L_12707 - .L_12706)
.L_12706:
        /*000c*/ 	.word	0x00000000
        /*0010*/ 	.short	0x0003
        /*0012*/ 	.short	0x0058
        /*0014*/ 	.byte	0x00, 0xf0, 0x21, 0x00


	//----- nvinfo : EIATTR_KPARAM_INFO
	.align		4
.L_12707:
        /*0018*/ 	.byte	0x04, 0x17
        /*001a*/ 	.short	(.L_12709 - .L_12708)
.L_12708:
        /*001c*/ 	.word	0x00000000
        /*0020*/ 	.short	0x0002
        /*0022*/ 	.short	0x0050
        /*0024*/ 	.byte	0x00, 0xf0, 0x21, 0x00


	//----- nvinfo : EIATTR_KPARAM_INFO
	.align		4
.L_12709:
        /*0028*/ 	.byte	0x04, 0x17
        /*002a*/ 	.short	(.L_12711 - .L_12710)
.L_12710:
        /*002c*/ 	.word	0x00000000
        /*0030*/ 	.short	0x0001
        /*0032*/ 	.short	0x0048
        /*0034*/ 	.byte	0x00, 0xf0, 0x21, 0x00


	//----- nvinfo : EIATTR_KPARAM_INFO
	.align		4
.L_12711:
        /*0038*/ 	.byte	0x04, 0x17
        /*003a*/ 	.short	(.L_12713 - .L_12712)
.L_12712:
        /*003c*/ 	.word	0x00000000
        /*0040*/ 	.short	0x0000
        /*0042*/ 	.short	0x0000
        /*0044*/ 	.byte	0x00, 0xf0, 0x21, 0x01


	//----- nvinfo : EIATTR_SPARSE_MMA_MASK
	.align		4
.L_12713:
        /*0048*/ 	.byte	0x03, 0x50
        /*004a*/ 	.short	0x0000


	//----- nvinfo : EIATTR_MAXREG_COUNT
	.align		4
        /*004c*/ 	.byte	0x03, 0x1b
        /*004e*/ 	.short	0x00ff


	//----- nvinfo : EIATTR_NUM_BARRIERS
	.align		4
        /*0050*/ 	.byte	0x02, 0x4c
        /*0052*/ 	.byte	0x01
	.zero		1


	//----- nvinfo : EIATTR_MERCURY_ISA_VERSION
	.align		4
        /*0054*/ 	.byte	0x03, 0x5f
        /*0056*/ 	.short	0x0101


	//----- nvinfo : EIATTR_COOP_GROUP_MASK_REGIDS
	.align		4
        /*0058*/ 	.byte	0x04, 0x29
        /*005a*/ 	.short	(.L_12715 - .L_12714)


	//   ....[0]....
.L_12714:
        /*005c*/ 	.word	0xffffffff


	//   ....[1]....
        /*0060*/ 	.word	0xffffffff


	//   ....[2]....
        /*0064*/ 	.word	0xffffffff


	//   ....[3]....
        /*0068*/ 	.word	0xffffffff


	//   ....[4]....
        /*006c*/ 	.word	0xffffffff


	//   ....[5]....
        /*0070*/ 	.word	0xffffffff


	//   ....[6]....
        /*0074*/ 	.word	0xffffffff


	//   ....[7]....
        /*0078*/ 	.word	0xffffffff


	//   ....[8]....
        /*007c*/ 	.word	0x05000005


	//   ....[9]....
        /*0080*/ 	.word	0x05000005


	//   ....[10]....
        /*0084*/ 	.word	0x05000005


	//----- nvinfo : EIATTR_COOP_GROUP_INSTR_OFFSETS
	.align		4
.L_12715:
        /*0088*/ 	.byte	0x04, 0x28
        /*008a*/ 	.short	(.L_12717 - .L_12716)


	//   ....[0]....
.L_12716:
        /*008c*/ 	.word	0x00007af0


	//   ....[1]....
        /*0090*/ 	.word	0x00007b70


	//   ....[2]....
        /*0094*/ 	.word	0x00007bc0


	//   ....[3]....
        /*0098*/ 	.word	0x00007be0


	//   ....[4]....
        /*009c*/ 	.word	0x00007c00


	//   ....[5]....
        /*00a0*/ 	.word	0x00007cf0


	//   ....[6]....
        /*00a4*/ 	.word	0x00007d10


	//   ....[7]....
        /*00a8*/ 	.word	0x00007d30


	//   ....[8]....
        /*00ac*/ 	.word	0x00007f50


	//   ....[9]....
        /*00b0*/ 	.word	0x00007fc0


	//   ....[10]....
        /*00b4*/ 	.word	0x00008030


	//----- nvinfo : EIATTR_EXIT_INSTR_OFFSETS
	.align		4
.L_12717:
        /*00b8*/ 	.byte	0x04, 0x1c
        /*00ba*/ 	.short	(.L_12719 - .L_12718)


	//   ....[0]....
.L_12718:
        /*00bc*/ 	.word	0x000000d0


	//   ....[1]....
        /*00c0*/ 	.word	0x00007e10


	//   ....[2]....
        /*00c4*/ 	.word	0x00007f00


	//----- nvinfo : EIATTR_MAX_THREADS
	.align		4
.L_12719:
        /*00c8*/ 	.byte	0x04, 0x05
        /*00ca*/ 	.short	(.L_12721 - .L_12720)
.L_12720:
        /*00cc*/ 	.word	0x00000100
        /*00d0*/ 	.word	0x00000001
        /*00d4*/ 	.word	0x00000001


	//----- nvinfo : EIATTR_CRS_STACK_SIZE
	.align		4
.L_12721:
        /*00d8*/ 	.byte	0x04, 0x1e
        /*00da*/ 	.short	(.L_12723 - .L_12722)
.L_12722:
        /*00dc*/ 	.word	0x00000000


	//----- nvinfo : EIATTR_CBANK_PARAM_SIZE
	.align		4
.L_12723:
        /*00e0*/ 	.byte	0x03, 0x19
        /*00e2*/ 	.short	0x0060


	//----- nvinfo : EIATTR_PARAM_CBANK
	.align		4
        /*00e4*/ 	.byte	0x04, 0x0a
        /*00e6*/ 	.short	(.L_12725 - .L_12724)
	.align		4
.L_12724:
        /*00e8*/ 	.word	index@(.nv.constant0._ZN18transformer_engine6detail38cast_transpose_fused_kernel_notalignedILb0ELb1ELb0EfNS_16CTDBiasDActParamI13__nv_bfloat16S3_13__nv_fp8_e4m3fEELi2ELi4ENS_5EmptyEXadL_ZNS_5dgeluIffEET_T0_RKS6_EEEEvT3_mmm)
        /*00ec*/ 	.short	0x0210
        /*00ee*/ 	.short	0x0060


	//----- nvinfo : EIATTR_SW_WAR
	.align		4
.L_12725:
        /*00f0*/ 	.byte	0x04, 0x36
        /*00f2*/ 	.short	(.L_12727 - .L_12726)
.L_12726:
        /*00f4*/ 	.word	0x00000008
.L_12727:


//--------------------- .nv.info._ZN18transformer_engine6detail38cast_transpose_fused_kernel_notalignedILb0ELb1ELb0EfNS_16CTDBiasDActParamI13__nv_bfloat16S3_13__nv_fp8_e5m2fEELi2ELi4ENS_5EmptyEXadL_ZNS_5dgeluIffEET_T0_RKS6_EEEEvT3_mmm --------------------------
	.section	.nv.info._ZN18transformer_engine6detail38cast_transpose_fused_kernel_notalignedILb0ELb1ELb0EfNS_16CTDBiasDActParamI13__nv_bfloat16S3_13__nv_fp8_e5m2fEELi2ELi4ENS_5EmptyEXadL_ZNS_5dgeluIffEET_T0_RKS6_EEEEvT3_mmm,"",@"SHT_CUDA_INFO"
	.sectionflags	@""
	.align	4


	//----- nvinfo : EIATTR_CUDA_API_VERSION
	.align		4
        /*0000*/ 	.byte	0x04, 0x37
        /*0002*/ 	.short	(.L_12729 - .L_12728)
.L_12728:
        /*0004*/ 	.word	0x00000082


	//----- nvinfo : EIATTR_KPARAM_INFO
	.align		4
.L_12729:
        /*0008*/ 	.byte	0x04, 0x17
        /*000a*/ 	.short	(.L_12731 - .L_12730)
.L_12730:
        /*000c*/ 	.word	0x00000000
        /*0010*/ 	.short	0x0003
        /*0012*/ 	.short	0x0058
        /*0014*/ 	.byte	0x00, 0xf0, 0x21, 0x00


	//----- nvinfo : EIATTR_KPARAM_INFO
	.align		4
.L_12731:
        /*0018*/ 	.byte	0x04, 0x17
        /*001a*/ 	.short	(.L_12733 - .L_12732)
.L_12732:
        /*001c*/ 	.word	0x00000000
        /*0020*/ 	.short	0x0002
        /*0022*/ 	.short	0x0050
        /*0024*/ 	.byte	0x00, 0xf0, 0x21, 0x00


	//----- nvinfo : EIATTR_KPARAM_INFO
	.align		4
.L_12733:
        /*0028*/ 	.byte	0x04, 0x17
        /*002a*/ 	.short	(.L_12735 - .L_12734)
.L_12734:
        /*002c*/ 	.word	0x00000000
        /*0030*/ 	.short	0x0001
        /*0032*/ 	.short	0x0048
        /*0034*/ 	.byte	0x00, 0xf0, 0x21, 0x00


	//----- nvinfo : EIATTR_KPARAM_INFO
	.align		4
.L_12735:
        /*0038*/ 	.byte	0x04, 0x17
        /*003a*/ 	.short	(.L_12737 - .L_12736)
.L_12736:
        /*003c*/ 	.word	0x00000000
        /*0040*/ 	.short	0x0000
        /*0042*/ 	.short	0x0000
        /*0044*/ 	.byte	0x00, 0xf0, 0x21, 0x01


	//----- nvinfo : EIATTR_SPARSE_MMA_MASK
	.align		4
.L_12737:
        /*0048*/ 	.byte	0x03, 0x50
        /*004a*/ 	.short	0x0000


	//----- nvinfo : EIATTR_MAXREG_COUNT
	.align		4
        /*004c*/ 	.byte	0x03, 0x1b
        /*004e*/ 	.short	0x00ff


	//----- nvinfo : EIATTR_NUM_BARRIERS
	.align		4
        /*0050*/ 	.byte	0x02, 0x4c
        /*0052*/ 	.byte	0x01
	.zero		1


	//----- nvinfo : EIATTR_MERCURY_ISA_VERSION
	.align		4
        /*0054*/ 	.byte	0x03, 0x5f
        /*0056*/ 	.short	0x0101


	//----- nvinfo : EIATTR_COOP_GROUP_MASK_REGIDS
	.align		4
        /*0058*/ 	.byte	0x04, 0x29
        /*005a*/ 	.short	(.L_12739 - .L_12738)


	//   ....[0]....
.L_12738:
        /*005c*/ 	.word	0xffffffff


	//   ....[1]....
        /*0060*/ 	.word	0xffffffff


	//   ....[2]....
        /*0064*/ 	.word	0xffffffff


	//   ....[3]....
        /*0068*/ 	.word	0xffffffff


	//   ....[4]....
        /*006c*/ 	.word	0xffffffff


	//   ....[5]....
        /*0070*/ 	.word	0xffffffff


	//   ....[6]....
        /*0074*/ 	.word	0xffffffff


	//   ....[7]....
        /*0078*/ 	.word	0xffffffff


	//   ....[8]....
        /*007c*/ 	.word	0x05000005


	//   ....[9]....
        /*0080*/ 	.word	0x05000005


	//   ....[10]....
        /*0084*/ 	.word	0x05000005


	//----- nvinfo : EIATTR_COOP_GROUP_INSTR_OFFSETS
	.align		4
.L_12739:
        /*0088*/ 	.byte	0x04, 0x28
        /*008a*/ 	.short	(.L_12741 - .L_12740)


	//   ....[0]....
.L_12740:
        /*008c*/ 	.word	0x00007af0


	//   ....[1]....
        /*0090*/ 	.word	0x00007b70


	//   ....[2]....
        /*0094*/ 	.word	0x00007bc0


	//   ....[3]....
        /*0098*/ 	.word	0x00007be0


	//   ....[4]....
        /*009c*/ 	.word	0x00007c00


	//   ....[5]....
        /*00a0*/ 	.word	0x00007cf0


	//   ....[6]....
        /*00a4*/ 	.word	0x00007d10


	//   ....[7]....
        /*00a8*/ 	.word	0x00007d30


	//   ....[8]....
        /*00ac*/ 	.word	0x00007f50


	//   ....[9]....
        /*00b0*/ 	.word	0x00007fc0


	//   ....[10]....
        /*00b4*/ 	.word	0x00008030


	//----- nvinfo : EIATTR_EXIT_INSTR_OFFSETS
	.align		4
.L_12741:
        /*00b8*/ 	.byte	0x04, 0x1c
        /*00ba*/ 	.short	(.L_12743 - .L_12742)


	//   ....[0]....
.L_12742:
        /*00bc*/ 	.word	0x000000d0


	//   ....[1]....
        /*00c0*/ 	.word	0x00007e10


	//   ....[2]....
        /*00c4*/ 	.word	0x00007f00


	//----- nvinfo : EIATTR_MAX_THREADS
	.align		4
.L_12743:
        /*00c8*/ 	.byte	0x04, 0x05
        /*00ca*/ 	.short	(.L_12745 - .L_12744)
.L_12744:
        /*00cc*/ 	.word	0x00000100
        /*00d0*/ 	.word	0x00000001
        /*00d4*/ 	.word	0x00000001


	//----- nvinfo : EIATTR_CRS_STACK_SIZE
	.align		4
.L_12745:
        /*00d8*/ 	.byte	0x04, 0x1e
        /*00da*/ 	.short	(.L_12747 - .L_12746)
.L_12746:
        /*00dc*/ 	.word	0x00000000


	//----- nvinfo : EIATTR_CBANK_PARAM_SIZE
	.align		4
.L_12747:
        /*00e0*/ 	.byte	0x03, 0x19
        /*00e2*/ 	.short	0x0060


	//----- nvinfo : EIATTR_PARAM_CBANK
	.align		4
        /*00e4*/ 	.byte	0x04, 0x0a
        /*00e6*/ 	.short	(.L_12749 - .L_12748)
	.align		4
.L_12748:
        /*00e8*/ 	.word	index@(.nv.constant0._ZN18transformer_engine6detail38cast_transpose_fused_kernel_notalignedILb0ELb1ELb0EfNS_16CTDBiasDActParamI13__nv_bfloat16S3_13__nv_fp8_e5m2fEELi2ELi4ENS_5EmptyEXadL_ZNS_5dgeluIffEET_T0_RKS6_EEEEvT3_mmm)
        /*00ec*/ 	.short	0x0210
        /*00ee*/ 	.short	0x0060


	//----- nvinfo : EIATTR_SW_WAR
	.align		4
.L_12749:
        /*00f0*/ 	.byte	0x04, 0x36
        /*00f2*/ 	.short	(.L_12751 - .L_12750)
.L_12750:
        /*00f4*/ 	.word	0x00000008
.L_12751:


//--------------------- .nv.info._ZN18transformer_engine6detail38cast_transpose_fused_kernel_notalignedILb0ELb1ELb0EfNS_16CTDBiasDActParamI13__nv_bfloat16S3_S3_fEELi2ELi2ENS_5EmptyEXadL_ZNS_5dgeluIffEET_T0_RKS5_EEEEvT3_mmm --------------------------
	.section	.nv.info._ZN18transformer_engine6detail38cast_transpose_fused_kernel_notalignedILb0ELb1ELb0EfNS_16CTDBiasDActParamI13__nv_bfloat16S3_S3_fEELi2ELi2ENS_5EmptyEXadL_ZNS_5dgeluIffEET_T0_RKS5_EEEEvT3_mmm,"",@"SHT_CUDA_INFO"
	.sectionflags	@""
	.align	4


	//----- nvinfo : EIATTR_CUDA_API_VERSION
	.align		4
        /*0000*/ 	.byte	0x04, 0x37
        /*0002*/ 	.short	(.L_12753 - .L_12752)
.L_12752:
        /*0004*/ 	.word	0x00000082


	//----- nvinfo : EIATTR_KPARAM_INFO
	.align		4
.L_12753:
        /*0008*/ 	.byte	0x04, 0x17
        /*000a*/ 	.short	(.L_12755 - .L_12754)
.L_12754:
        /*000c*/ 	.word	0x00000000
        /*0010*/ 	.short	0x0003
        /*0012*/ 	.short	0x0058
        /*0014*/ 	.byte	0x00, 0xf0, 0x21, 0x00


	//----- nvinfo : EIATTR_KPARAM_INFO
	.align		4
.L_12755:
        /*0018*/ 	.byte	0x04, 0x17
        /*001a*/ 	.short	(.L_12757 - .L_12756)
.L_12756:
        /*001c*/ 	.word	0x00000000
        /*0020*/ 	.short	0x0002
        /*0022*/ 	.short	0x0050
        /*0024*/ 	.byte	0x00, 0xf0, 0x21, 0x00


	//----- nvinfo : EIATTR_KPARAM_INFO
	.align		4
.L_12757:
        /*0028*/ 	.byte	0x04, 0x17
        /*002a*/ 	.short	(.L_12759 - .L_12758)
.L_12758:
        /*002c*/ 	.word	0x00000000
        /*0030*/ 	.short	0x0001
        /*0032*/ 	.short	0x0048
        /*0034*/ 	.byte	0x00, 0xf0, 0x21, 0x00


	//----- nvinfo : EIATTR_KPARAM_INFO
	.align		4
.L_12759:
        /*0038*/ 	.byte	0x04, 0x17
        /*003a*/ 	.short	(.L_12761 - .L_12760)
.L_12760:
        /*003c*/ 	.word	0x00000000
        /*0040*/ 	.short	0x0000
        /*0042*/ 	.short	0x0000
        /*0044*/ 	.byte	0x00, 0xf0, 0x21, 0x01


	//----- nvinfo : EIATTR_SPARSE_MMA_MASK
	.align		4
.L_12761:
        /*0048*/ 	.byte	0x03, 0x50
        /*004a*/ 	.short	0x0000


	//----- nvinfo : EIATTR_MAXREG_COUNT
	.align		4
        /*004c*/ 	.byte	0x03, 0x1b
        /*004e*/ 	.short	0x00ff


	//----- nvinfo : EIATTR_NUM_BARRIERS
	.align		4
        /*0050*/ 	.byte	0x02, 0x4c
        /*0052*/ 	.byte	0x01
	.zero		1


	//----- nvinfo : EIATTR_MERCURY_ISA_VERSION
	.align		4
        /*0054*/ 	.byte	0x03, 0x5f
        /*0056*/ 	.short	0x0101


	//----- nvinfo : EIATTR_INT_WARP_WIDE_INSTR_OFFSETS
	.align		4
        /*0058*/ 	.byte	0x04, 0x31
        /*005a*/ 	.short	(.L_12763 - .L_12762)


	//   ....[0]....
.L_12762:
        /*005c*/ 	.word	0x00000ff0


	//   ....[1]....
        /*0060*/ 	.word	0x00001b50


	//   ....[2]....
        /*0064*/ 	.word	0x00002930


	//----- nvinfo : EIATTR_COOP_GROUP_MASK_REGIDS
	.align		4
.L_12763:
        /*0068*/ 	.byte	0x04, 0x29
        /*006a*/ 	.short	(.L_12765 - .L_12764)


	//   ....[0]....
.L_12764:
        /*006c*/ 	.word	0xffffffff


	//   ....[1]....
        /*0070*/ 	.word	0xffffffff


	//   ....[2]....
        /*0074*/ 	.word	0xffffffff


	//   ....[3]....
        /*0078*/ 	.word	0xffffffff


	//   ....[4]....
        /*007c*/ 	.word	0xffffffff


	//   ....[5]....
        /*0080*/ 	.word	0xffffffff


	//   ....[6]....
        /*0084*/ 	.word	0xffffffff


	//   ....[7]....
        /*0088*/ 	.word	0xffffffff


	//   ....[8]....
        /*008c*/ 	.word	0x05000005


	//   ....[9]....
        /*0090*/ 	.word	0x05000005


	//   ....[10]....
        /*0094*/ 	.word	0x05000005


	//----- nvinfo : EIATTR_COOP_GROUP_INSTR_OFFSETS
	.align		4
.L_12765:
        /*0098*/ 	.byte	0x04, 0x28
        /*009a*/ 	.short	(.L_12767 - .L_12766)


	//   ....[0]....
.L_12766:
        /*009c*/ 	.word	0x00004790


	//   ....[1]....
        /*00a0*/ 	.word	0x000047d0


	//   ....[2]....
        /*00a4*/ 	.word	0x00004800


	//   ....[3]....
        /*00a8*/ 	.word	0x00004850


	//   ....[4]....
        /*00ac*/ 	.word	0x000048b0


	//   ....[5]....
        /*00b0*/ 	.word	0x000049a0


	//   ....[6]....
        /*00b4*/ 	.word	0x000049c0


	//   ....[7]....
        /*00b8*/ 	.word	0x000049e0


	//   ....[8]....
        /*00bc*/ 	.word	0x00004c20


	//   ....[9]....
        /*00c0*/ 	.word	0x00004c90


	//   ....[10]....
        /*00c4*/ 	.word	0x00004d00


	//----- nvinfo : EIATTR_EXIT_INSTR_OFFSETS
	.align		4
.L_12767:
        /*00c8*/ 	.byte	0x04, 0x1c
        /*00ca*/ 	.short	(.L_12769 - .L_12768)


	//   ....[0]....
.L_12768:
        /*00cc*/ 	.word	0x000000d0


	//   ....[1]....
        /*00d0*/ 	.word	0x00004ac0


	//   ....[2]....
        /*00d4*/ 	.word	0x00004bd0


	//----- nvinfo : EIATTR_MAX_THREADS
	.align		4
.L_12769:
        /*00d8*/ 	.byte	0x04, 0x05
        /*00da*/ 	.short	(.L_12771 - .L_12770)
.L_12770:
        /*00dc*/ 	.word	0x00000100
        /*00e0*/ 	.word	0x00000001
        /*00e4*/ 	.word	0x00000001


	//----- nvinfo : EIATTR_CRS_STACK_SIZE
	.align		4
.L_12771:
        /*00e8*/ 	.byte	0x04, 0x1e
        /*00ea*/ 	.short	(.L_12773 - .L_12772)
.L_12772:
        /*00ec*/ 	.word	0x00000000


	//----- nvinfo : EIATTR_CBANK_PARAM_SIZE
	.align		4
.L_12773:
        /*00f0*/ 	.byte	0x03, 0x19
        /*00f2*/ 	.short	0x0060


	//----- nvinfo : EIATTR_PARAM_CBANK
	.align		4
        /*00f4*/ 	.byte	0x04, 0x0a
        /*00f6*/ 	.short	(.L_12775 - .L_12774)
	.align		4
.L_12774:
        /*00f8*/ 	.word	index@(.nv.constant0._ZN18transformer_engine6detail38cast_transpose_fused_kernel_notalignedILb0ELb1ELb0EfNS_16CTDBiasDActParamI13__nv_bfloat16S3_S3_fEELi2ELi2ENS_5EmptyEXadL_ZNS_5dgeluIffEET_T0_RKS5_EEEEvT3_mmm)
        /*00fc*/ 	.short	0x0210
        /*00fe*/ 	.short	0x0060


	//----- nvinfo : EIATTR_SW_WAR
	.align		4
.L_12775:
        /*0100*/ 	.byte	0x04, 0x36
        /*0102*/ 	.short	(.L_12777 - .L_12776)
.L_12776:
        /*0104*/ 	.word	0x00000008
.L_12777:


//--------------------- .nv.info._ZN18transformer_engine6detail38cast_transpose_fused_kernel_notalignedILb0ELb1ELb0EfNS_16CTDBiasDActParamI13__nv_bfloat16S3_6__halffEELi2ELi2ENS_5EmptyEXadL_ZNS_5dgeluIffEET_T0_RKS6_EEEEvT3_mmm --------------------------
	.section	.nv.info._ZN18transformer_engine6detail38cast_transpose_fused_kernel_notalignedILb0ELb1ELb0EfNS_16CTDBiasDActParamI13__nv_bfloat16S3_6__halffEELi2ELi2ENS_5EmptyEXadL_ZNS_5dgeluIffEET_T0_RKS6_EEEEvT3_mmm,"",@"SHT_CUDA_INFO"
	.sectionflags	@""
	.align	4


	//----- nvinfo : EIATTR_CUDA_API_VERSION
	.align		4
        /*0000*/ 	.byte	0x04, 0x37
        /*0002*/ 	.short	(.L_12779 - .L_12778)
.L_12778:
        /*0004*/ 	.word	0x00000082


	//----- nvinfo : EIATTR_KPARAM_INFO
	.align		4
.L_12779:
        /*0008*/ 	.byte	0x04, 0x17
        /*000a*/ 	.short	(.L_12781 - .L_12780)
.L_12780:
        /*000c*/ 	.word	0x00000000
        /*0010*/ 	.short	0x0003
        /*0012*/ 	.short	0x0058
        /*0014*/ 	.byte	0x00, 0xf0, 0x21, 0x00


	//----- nvinfo : EIATTR_KPARAM_INFO
	.align		4
.L_12781:
        /*0018*/ 	.byte	0x04, 0x17
        /*001a*/ 	.short	(.L_12783 - .L_12782)
.L_12782:
        /*001c*/ 	.word	0x00000000
        /*0020*/ 	.short	0x0002
        /*0022*/ 	.short	0x0050
        /*0024*/ 	.byte	0x00, 0xf0, 0x21, 0x00


	//----- nvinfo : EIATTR_KPARAM_INFO
	.align		4
.L_12783:
        /*0028*/ 	.byte	0x04, 0x17
        /*002a*/ 	.short	(.L_12785 - .L_12784)
.L_12784:
        /*002c*/ 	.word	0x00000000
        /*0030*/ 	.short	0x0001
        /*0032*/ 	.short	0x0048
        /*0034*/ 	.byte	0x00, 0xf0, 0x21, 0x00


	//----- nvinfo : EIATTR_KPARAM_INFO
	.align		4
.L_12785:
        /*0038*/ 	.byte	0x04, 0x17
        /*003a*/ 	.short	(.L_12787 - .L_12786)
.L_12786:
        /*003c*/ 	.word	0x00000000
        /*0040*/ 	.short	0x0000
        /*0042*/ 	.short	0x0000
        /*0044*/ 	.byte	0x00, 0xf0, 0x21, 0x01


	//----- nvinfo : EIATTR_SPARSE_MMA_MASK
	.align		4
.L_12787:
        /*0048*/ 	.byte	0x03, 0x50
        /*004a*/ 	.short	0x0000


	//----- nvinfo : EIATTR_MAXREG_COUNT
	.align		4
        /*004c*/ 	.byte	0x03, 0x1b
        /*004e*/ 	.short	0x00ff


	//----- nvinfo : EIATTR_NUM_BARRIERS
	.align		4
        /*0050*/ 	.byte	0x02, 0x4c
        /*0052*/ 	.byte	0x01
	.zero		1


	//----- nvinfo : EIATTR_MERCURY_ISA_VERSION
	.align		4
        /*0054*/ 	.byte	0x03, 0x5f
        /*0056*/ 	.short	0x0101


	//----- nvinfo : EIATTR_INT_WARP_WIDE_INSTR_OFFSETS
	.align		4
        /*0058*/ 	.byte	0x04, 0x31
        /*005a*/ 	.short	(.L_12789 - .L_12788)


	//   ....[0]....
.L_12788:
        /*005c*/ 	.word	0x00000ff0


	//   ....[1]....
        /*0060*/ 	.word	0x00001b50


	//   ....[2]....
        /*0064*/ 	.word	0x00002930


	//----- nvinfo : EIATTR_COOP_GROUP_MASK_REGIDS
	.align		4
.L_12789:
        /*0068*/ 	.byte	0x04, 0x29
        /*006a*/ 	.short	(.L_12791 - .L_12790)


	//   ....[0]....
.L_12790:
        /*006c*/ 	.word	0xffffffff


	//   ....[1]....
        /*0070*/ 	.word	0xffffffff


	//   ....[2]....
        /*0074*/ 	.word	0xffffffff


	//   ....[3]....
        /*0078*/ 	.word	0xffffffff


	//   ....[4]....
        /*007c*/ 	.word	0xffffffff


	//   ....[5]....
        /*0080*/ 	.word	0xffffffff


	//   ....[6]....
        /*0084*/ 	.word	0xffffffff


	//   ....[7]....
        /*0088*/ 	.word	0xffffffff


	//   ....[8]....
        /*008c*/ 	.word	0x05000005


	//   ....[9]....
        /*0090*/ 	.word	0x05000005


	//   ....[10]....
        /*0094*/ 	.word	0x05000005


	//----- nvinfo : EIATTR_COOP_GROUP_INSTR_OFFSETS
	.align		4
.L_12791:
        /*0098*/ 	.byte	0x04, 0x28
        /*009a*/ 	.short	(.L_12793 - .L_12792)


	//   ....[0]....
.L_12792:
        /*009c*/ 	.word	0x00004790


	//   ....[1]....
        /*00a0*/ 	.word	0x000047d0


	//   ....[2]....
        /*00a4*/ 	.word	0x00004800


	//   ....[3]....
        /*00a8*/ 	.word	0x00004850


	//   ....[4]....
        /*00ac*/ 	.word	0x000048b0


	//   ....[5]....
        /*00b0*/ 	.word	0x000049a0


	//   ....[6]....
        /*00b4*/ 	.word	0x000049c0


	//   ....[7]....
        /*00b8*/ 	.word	0x000049e0


	//   ....[8]....
        /*00bc*/ 	.word	0x00004c20


	//   ....[9]....
        /*00c0*/ 	.word	0x00004c90


	//   ....[10]....
        /*00c4*/ 	.word	0x00004d00


	//----- nvinfo : EIATTR_EXIT_INSTR_OFFSETS
	.align		4
.L_12793:
        /*00c8*/ 	.byte	0x04, 0x1c
        /*00ca*/ 	.short	(.L_12795 - .L_12794)


	//   ....[0]....
.L_12794:
        /*00cc*/ 	.word	0x000000d0


	//   ....[1]....
        /*00d0*/ 	.word	0x00004ac0


	//   ....[2]....
        /*00d4*/ 	.word	0x00004bd0


	//----- nvinfo : EIATTR_MAX_THREADS
	.align		4
.L_12795:
        /*00d8*/ 	.byte	0x04, 0x05
        /*00da*/ 	.short	(.L_12797 - .L_12796)
.L_12796:
        /*00dc*/ 	.word	0x00000100
        /*00e0*/ 	.word	0x00000001
        /*00e4*/ 	.word	0x00000001


	//----- nvinfo : EIATTR_CRS_STACK_SIZE
	.align		4
.L_12797:
        /*00e8*/ 	.byte	0x04, 0x1e
        /*00ea*/ 	.short	(.L_12799 - .L_12798)
.L_12798:
        /*00ec*/ 	.word	0x00000000


	//----- nvinfo : EIATTR_CBANK_PARAM_SIZE
	.align		4
.L_12799:
        /*00f0*/ 	.byte	0x03, 0x19
        /*00f2*/ 	.short	0x0060


	//----- nvinfo : EIATTR_PARAM_CBANK
	.align		4
        /*00f4*/ 	.byte	0x04, 0x0a
        /*00f6*/ 	.short	(.L_12801 - .L_12800)
	.align		4
.L_12800:
        /*00f8*/ 	.word	index@(.nv.constant0._ZN18transformer_engine6detail38cast_transpose_fused_kernel_notalignedILb0ELb1ELb0EfNS_16CTDBiasDActParamI13__nv_bfloat16S3_6__halffEELi2ELi2ENS_5EmptyEXadL_ZNS_5dgeluIffEET_T0_RKS6_EEEEvT3_mmm)
        /*00fc*/ 	.short	0x0210
        /*00fe*/ 	.short	0x0060


	//----- nvinfo : EIATTR_SW_WAR
	.align		4
.L_12801:
        /*0100*/ 	.byte	0x04, 0x36
        /*0102*/ 	.short	(.L_12803 - .L_12802)
.L_12802:
        /*0104*/ 	.word	0x00000008
.L_12803:


//--------------------- .nv.info._ZN18transformer_engine6detail38cast_transpose_fused_kernel_notalignedILb0ELb1ELb0EfNS_16CTDBiasDActParamI13__nv_bfloat16S3_ffEELi2ELi1ENS_5EmptyEXadL_ZNS_5dgeluIffEET_T0_RKS5_EEEEvT3_mmm --------------------------
	.section	.nv.info._ZN18transformer_engine6detail38cast_transpose_fused_kernel_notalignedILb0ELb1ELb0EfNS_16CTDBiasDActParamI13__nv_bfloat16S3_ffEELi2ELi1ENS_5EmptyEXadL_ZNS_5dgeluIffEET_T0_RKS5_EEEEvT3_mmm,"",@"SHT_CUDA_INFO"
	.sectionflags	@""
	.align	4


	//----- nvinfo : EIATTR_CUDA_API_VERSION
	.align		4
        /*0000*/ 	.byte	0x04, 0x37
        /*0002*/ 	.short	(.L_12805 - .L_12804)
.L_12804:
        /*0004*/ 	.word	0x00000082


	//----- nvinfo : EIATTR_KPARAM_INFO
	.align		4
.L_12805:
        /*0008*/ 	.byte	0x04, 0x17
        /*000a*/ 	.short	(.L_12807 - .L_12806)
.L_12806:
        /*000c*/ 	.word	0x00000000
        /*0010*/ 	.short	0x0003
        /*0012*/ 	.short	0x0058
        /*0014*/ 	.byte	0x00, 0xf0, 0x21, 0x00


	//----- nvinfo : EIATTR_KPARAM_INFO
	.align		4
.L_12807:
        /*0018*/ 	.byte	0x04, 0x17
        /*001a*/ 	.short	(.L_12809 - .L_12808)
.L_12808:
        /*001c*/ 	.word	0x00000000
        /*0020*/ 	.short	0x0002
        /*0022*/ 	.short	0x0050
        /*0024*/ 	.byte	0x00, 0xf0, 0x21, 0x00


	//----- nvinfo : EIATTR_KPARAM_INFO
	.align		4
.L_12809:
        /*0028*/ 	.byte	0x04, 0x17
        /*002a*/ 	.short	(.L_12811 - .L_12810)
.L_12810:
        /*002c*/ 	.word	0x00000000
        /*0030*/ 	.short	0x0001
        /*0032*/ 	.short	0x0048
        /*0034*/ 	.byte	0x00, 0xf0, 0x21, 0x00


	//----- nvinfo : EIATTR_KPARAM_INFO
	.align		4
.L_12811:
        /*0038*/ 	.byte	0x04, 0x17
        /*003a*/ 	.short	(.L_12813 - .L_12812)
.L_12812:
        /*003c*/ 	.word	0x00000000
        /*0040*/ 	.short	0x0000
        /*0042*/ 	.short	0x0000
        /*0044*/ 	.byte	0x00, 0xf0, 0x21, 0x01


	//----- nvinfo : EIATTR_SPARSE_MMA_MASK
	.align		4
.L_12813:
        /*0048*/ 	.byte	0x03, 0x50
        /*004a*/ 	.short	0x0000


	//----- nvinfo : EIATTR_MAXREG_COUNT
	.align		4
        /*004c*/ 	.byte	0x03, 0x1b
        /*004e*/ 	.short	0x00ff


	//----- nvinfo : EIATTR_NUM_BARRIERS
	.align		4
        /*0050*/ 	.byte	0x02, 0x4c
        /*0052*/ 	.byte	0x01
	.zero		1


	//----- nvinfo : EIATTR_MERCURY_ISA_VERSION
	.align		4
        /*0054*/ 	.byte	0x03, 0x5f
        /*0056*/ 	.short	0x0101


	//----- nvinfo : EIATTR_COOP_GROUP_MASK_REGIDS
	.align		4
        /*0058*/ 	.byte	0x04, 0x29
        /*005a*/ 	.short	(.L_12815 - .L_12814)


	//   ....[0]....
.L_12814:
        /*005c*/ 	.word	0xffffffff


	//   ....[1]....
        /*0060*/ 	.word	0xffffffff


	//   ....[2]....
        /*0064*/ 	.word	0xffffffff


	//   ....[3]....
        /*0068*/ 	.word	0xffffffff


	//   ....[4]....
        /*006c*/ 	.word	0xffffffff


	//   ....[5]....
        /*0070*/ 	.word	0xffffffff


	//   ....[6]....
        /*0074*/ 	.word	0xffffffff


	//   ....[7]....
        /*0078*/ 	.word	0xffffffff


	//   ....[8]....
        /*007c*/ 	.word	0x05000006


	//   ....[9]....
        /*0080*/ 	.word	0x05000006


	//   ....[10]....
        /*0084*/ 	.word	0x05000006


	//----- nvinfo : EIATTR_COOP_GROUP_INSTR_OFFSETS
	.align		4
.L_12815:
        /*0088*/ 	.byte	0x04, 0x28
        /*008a*/ 	.short	(.L_12817 - .L_12816)


	//   ....[0]....
.L_12816:
        /*008c*/ 	.word	0x00003240


	//   ....[1]....
        /*0090*/ 	.word	0x000032a0


	//   ....[2]....
        /*0094*/ 	.word	0x000032f0


	//   ....[3]....
        /*0098*/ 	.word	0x00003310


	//   ....[4]....
        /*009c*/ 	.word	0x00003330


	//   ....[5]....
        /*00a0*/ 	.word	0x00003430


	//   ....[6]....
        /*00a4*/ 	.word	0x00003450


	//   ....[7]....
        /*00a8*/ 	.word	0x00003470


	//   ....[8]....
        /*00ac*/ 	.word	0x000036b0


	//   ....[9]....
        /*00b0*/ 	.word	0x00003720


	//   ....[10]....
        /*00b4*/ 	.word	0x00003790


	//----- nvinfo : EIATTR_EXIT_INSTR_OFFSETS
	.align		4
.L_12817:
        /*00b8*/ 	.byte	0x04, 0x1c
        /*00ba*/ 	.short	(.L_12819 - .L_12818)


	//   ....[0]....
.L_12818:
        /*00bc*/ 	.word	0x000000d0


	//   ....[1]....
        /*00c0*/ 	.word	0x00003550


	//   ....[2]....
        /*00c4*/ 	.word	0x00003660


	//----- nvinfo : EIATTR_MAX_THREADS
	.align		4
.L_12819:
        /*00c8*/ 	.byte	0x04, 0x05
        /*00ca*/ 	.short	(.L_12821 - .L_12820)
.L_12820:
        /*00cc*/ 	.word	0x00000100
        /*00d0*/ 	.word	0x00000001
        /*00d4*/ 	.word	0x00000001


	//----- nvinfo : EIATTR_CRS_STACK_SIZE
	.align		4
.L_12821:
        /*00d8*/ 	.byte	0x04, 0x1e
        /*00da*/ 	.short	(.L_12823 - .L_12822)
.L_12822:
        /*00dc*/ 	.word	0x00000000


	//----- nvinfo : EIATTR_CBANK_PARAM_SIZE
	.align		4
.L_12823:
        /*00e0*/ 	.byte	0x03, 0x19
        /*00e2*/ 	.short	0x0060


	//----- nvinfo : EIATTR_PARAM_CBANK
	.align		4
        /*00e4*/ 	.byte	0x04, 0x0a
        /*00e6*/ 	.short	(.L_12825 - .L_12824)
	.align		4
.L_12824:
        /*00e8*/ 	.word	index@(.nv.constant0._ZN18transformer_engine6detail38cast_transpose_fused_kernel_notalignedILb0ELb1ELb0EfNS_16CTDBiasDActParamI13__nv_bfloat16S3_ffEELi2ELi1ENS_5EmptyEXadL_ZNS_5dgeluIffEET_T0_RKS5_EEEEvT3_mmm)
        /*00ec*/ 	.short	0x0210
        /*00ee*/ 	.short	0x0060


	//----- nvinfo : EIATTR_SW_WAR
	.align		4
.L_12825:
        /*00f0*/ 	.byte	0x04, 0x36
        /*00f2*/ 	.short	(.L_12827 - .L_12826)
.L_12826:
        /*00f4*/ 	.word	0x00000008
.L_12827:


//--------------------- .nv.info._ZN18transformer_engine6detail38cast_transpose_fused_kernel_notalignedILb0ELb1ELb0EfNS_16CTDBiasDActParamI6__halfS3_13__nv_fp8_e4m3fEELi2ELi4ENS_5EmptyEXadL_ZNS_5dgeluIffEET_T0_RKS6_EEEEvT3_mmm --------------------------
	.section	.nv.info._ZN18transformer_engine6detail38cast_transpose_fused_kernel_notalignedILb0ELb1ELb0EfNS_16CTDBiasDActParamI6__halfS3_13__nv_fp8_e4m3fEELi2ELi4ENS_5EmptyEXadL_ZNS_5dgeluIffEET_T0_RKS6_EEEEvT3_mmm,"",@"SHT_CUDA_INFO"
	.sectionflags	@""
	.align	4


	//----- nvinfo : EIATTR_CUDA_API_VERSION
	.align		4
        /*0000*/ 	.byte	0x04, 0x37
        /*0002*/ 	.short	(.L_12829 - .L_12828)
.L_12828:
        /*0004*/ 	.word	0x00000082


	//----- nvinfo : EIATTR_KPARAM_INFO
	.align		4
.L_12829:
        /*0008*/ 	.byte	0x04, 0x17
        /*000a*/ 	.short	(.L_12831 - .L_12830)
.L_12830:
        /*000c*/ 	.word	0x00000000
        /*0010*/ 	.short	0x0003
        /*0012*/ 	.short	0x0058
        /*0014*/ 	.byte	0x00, 0xf0, 0x21, 0x00


	//----- nvinfo : EIATTR_KPARAM_INFO
	.align		4
.L_12831:
        /*0018*/ 	.byte	0x04, 0x17
        /*001a*/ 	.short	(.L_12833 - .L_12832)
.L_12832:
        /*001c*/ 	.word	0x00000000
        /*0020*/ 	.short	0x0002
        /*0022*/ 	.short	0x0050
        /*0024*/ 	.byte	0x00, 0xf0, 0x21, 0x00


	//----- nvinfo : EIATTR_KPARAM_INFO
	.align		4
.L_12833:
        /*0028*/ 	.byte	0x04, 0x17
        /*002a*/ 	.short	(.L_12835 - .L_12834)
.L_12834:
        /*002c*/ 	.word	0x00000000
        /*0030*/ 	.short	0x0001
        /*0032*/ 	.short	0x0048
        /*0034*/ 	.byte	0x00, 0xf0, 0x21, 0x00


	//----- nvinfo : EIATTR_KPARAM_INFO
	.align		4
.L_12835:
        /*0038*/ 	.byte	0x04, 0x17
        /*003a*/ 	.short	(.L_12837 - .L_12836)
.L_12836:
        /*003c*/ 	.word	0x00000000
        /*0040*/ 	.short	0x0000
        /*0042*/ 	.short	0x0000
        /*0044*/ 	.byte	0x00, 0xf0, 0x21, 0x01


	//----- nvinfo : EIATTR_SPARSE_MMA_MASK
	.align		4
.L_12837:
        /*0048*/ 	.byte	0x03, 0x50
        /*004a*/ 	.short	0x0000


	//----- nvinfo : EIATTR_MAXREG_COUNT
	.align		4
        /*004c*/ 	.byte	0x03, 0x1b
        /*004e*/ 	.short	0x00ff


	//----- nvinfo : EIATTR_NUM_BARRIERS
	.align		4
        /*0050*/ 	.byte	0x02, 0x4c
        /*0052*/ 	.byte	0x01
	.zero		1


	//----- nvinfo : EIATTR_MERCURY_ISA_VERSION
	.align		4
        /*0054*/ 	.byte	0x03, 0x5f
        /*0056*/ 	.short	0x0101


	//----- nvinfo : EIATTR_COOP_GROUP_MASK_REGIDS
	.align		4
        /*0058*/ 	.byte	0x04, 0x29
        /*005a*/ 	.short	(.L_12839 - .L_12838)


	//   ....[0]....
.L_12838:
        /*005c*/ 	.word	0xffffffff


	//   ....[1]....
        /*0060*/ 	.word	0xffffffff


	//   ....[2]....
        /*0064*/ 	.word	0xffffffff


	//   ....[3]....
        /*0068*/ 	.word	0xffffffff


	//   ....[4]....
        /*006c*/ 	.word	0xffffffff


	//   ....[5]....
        /*0070*/ 	.word	0xffffffff


	//   ....[6]....
        /*0074*/ 	.word	0xffffffff


	//   ....[7]....
        /*0078*/ 	.word	0xffffffff


	//   ....[8]....
        /*007c*/ 	.word	0x05000005


	//   ....[9]....
        /*0080*/ 	.word	0x05000005


	//   ....[10]....
        /*0084*/ 	.word	0x05000005


	//----- nvinfo : EIATTR_COOP_GROUP_INSTR_OFFSETS
	.align		4
.L_12839:
        /*0088*/ 	.byte	0x04, 0x28
        /*008a*/ 	.short	(.L_12841 - .L_12840)


	//   ....[0]....
.L_12840:
        /*008c*/ 	.word	0x00007910


	//   ....[1]....
        /*0090*/ 	.word	0x00007980


	//   ....[2]....
        /*0094*/ 	.word	0x000079c0


	//   ....[3]....
        /*0098*/ 	.word	0x000079f0


	//   ....[4]....
        /*009c*/ 	.word	0x00007a10


	//   ....[5]....
        /*00a0*/ 	.word	0x00007b10


	//   ....[6]....
        /*00a4*/ 	.word	0x00007b30


	//   ....[7]....
        /*00a8*/ 	.word	0x00007b50


	//   ....[8]....
        /*00ac*/ 	.word	0x00007d70


	//   ....[9]....
        /*00b0*/ 	.word	0x00007de0


	//   ....[10]....
        /*00b4*/ 	.word	0x00007e50


	//----- nvinfo : EIATTR_EXIT_INSTR_OFFSETS
	.align		4
.L_12841:
        /*00b8*/ 	.byte	0x04, 0x1c
        /*00ba*/ 	.short	(.L_12843 - .L_12842)


	//   ....[0]....
.L_12842:
        /*00bc*/ 	.word	0x000000d0


	//   ....[1]....
        /*00c0*/ 	.word	0x00007c30


	//   ....[2]....
        /*00c4*/ 	.word	0x00007d20


	//----- nvinfo : EIATTR_MAX_THREADS
	.align		4
.L_12843:
        /*00c8*/ 	.byte	0x04, 0x05
        /*00ca*/ 	.short	(.L_12845 - .L_12844)
.L_12844:
        /*00cc*/ 	.word	0x00000100
        /*00d0*/ 	.word	0x00000001
        /*00d4*/ 	.word	0x00000001


	//----- nvinfo : EIATTR_CRS_STACK_SIZE
	.align		4
.L_12845:
        /*00d8*/ 	.byte	0x04, 0x1e
        /*00da*/ 	.short	(.L_12847 - .L_12846)
.L_12846:
        /*00dc*/ 	.word	0x00000000


	//----- nvinfo : EIATTR_CBANK_PARAM_SIZE
	.align		4
.L_12847:
        /*00e0*/ 	.byte	0x03, 0x19
        /*00e2*/ 	.short	0x0060


	//----- nvinfo : EIATTR_PARAM_CBANK
	.align		4
        /*00e4*/ 	.byte	0x04, 0x0a
        /*00e6*/ 	.short	(.L_12849 - .L_12848)
	.align		4
.L_12848:
        /*00e8*/ 	.word	index@(.nv.constant0._ZN18transformer_engine6detail38cast_transpose_fused_kernel_notalignedILb0ELb1ELb0EfNS_16CTDBiasDActParamI6__halfS3_13__nv_fp8_e4m3fEELi2ELi4ENS_5EmptyEXadL_ZNS_5dgeluIffEET_T0_RKS6_EEEEvT3_mmm)
        /*00ec*/ 	.short	0x0210
        /*00ee*/ 	.short	0x0060


	//----- nvinfo : EIATTR_SW_WAR
	.align		4
.L_12849:
        /*00f0*/ 	.byte	0x04, 0x36
        /*00f2*/ 	.short	(.L_12851 - .L_12850)
.L_12850:
        /*00f4*/ 	.word	0x00000008
.L_12851:


//--------------------- .nv.info._ZN18transformer_engine6detail38cast_transpose_fused_kernel_notalignedILb0ELb1ELb0EfNS_16CTDBiasDActParamI6__halfS3_13__nv_fp8_e5m2fEELi2ELi4ENS_5EmptyEXadL_ZNS_5dgeluIffEET_T0_RKS6_EEEEvT3_mmm --------------------------
	.section	.nv.info._ZN18transformer_engine6detail38cast_transpose_fused_kernel_notalignedILb0ELb1ELb0EfNS_16CTDBiasDActParamI6__halfS3_13__nv_fp8_e5m2fEELi2ELi4ENS_5EmptyEXadL_ZNS_5dgeluIffEET_T0_RKS6_EEEEvT3_mmm,"",@"SHT_CUDA_INFO"
	.sectionflags	@""
	.align	4


	//----- nvinfo : EIATTR_CUDA_API_VERSION
	.align		4
        /*0000*/ 	.byte	0x04, 0x37
        /*0002*/ 	.short	(.L_12853 - .L_12852)
.L_12852:
        /*0004*/ 	.word	0x00000082


	//----- nvinfo : EIATTR_KPARAM_INFO
	.align		4
.L_12853:
        /*0008*/ 	.byte	0x04, 0x17
        /*000a*/ 	.short	(.L_12855 - .L_12854)
.L_12854:
        /*000c*/ 	.word	0x00000000
        /*0010*/ 	.short	0x0003
        /*0012*/ 	.short	0x0058
        /*0014*/ 	.byte	0x00, 0xf0, 0x21, 0x00


	//----- nvinfo : EIATTR_KPARAM_INFO
	.align		4
.L_12855:
        /*0018*/ 	.byte	0x04, 0x17
        /*001a*/ 	.short	(.L_12857 - .L_12856)
.L_12856:
        /*001c*/ 	.word	0x00000000
        /*0020*/ 	.short	0x0002
        /*0022*/ 	.short	0x0050
        /*0024*/ 	.byte	0x00, 0xf0, 0x21, 0x00


	//----- nvinfo : EIATTR_KPARAM_INFO
	.align		4
.L_12857:
        /*0028*/ 	.byte	0x04, 0x17
        /*002a*/ 	.short	(.L_12859 - .L_12858)
.L_12858:
        /*002c*/ 	.word	0x00000000
        /*0030*/ 	.short	0x0001
        /*0032*/ 	.short	0x0048
        /*0034*/ 	.byte	0x00, 0xf0, 0x21, 0x00


	//----- nvinfo : EIATTR_KPARAM_INFO
	.align		4
.L_12859:
        /*0038*/ 	.byte	0x04, 0x17
        /*003a*/ 	.short	(.L_12861 - .L_12860)
.L_12860:
        /*003c*/ 	.word	0x00000000
        /*0040*/ 	.short	0x0000
        /*0042*/ 	.short	0x0000
        /*0044*/ 	.byte	0x00, 0xf0, 0x21, 0x01


	//----- nvinfo : EIATTR_SPARSE_MMA_MASK
	.align		4
.L_12861:
        /*0048*/ 	.byte	0x03, 0x50
        /*004a*/ 	.short	0x0000


	//----- nvinfo : EIATTR_MAXREG_COUNT
	.align		4
        /*004c*/ 	.byte	0x03, 0x1b
        /*004e*/ 	.short	0x00ff


	//----- nvinfo : EIATTR_NUM_BARRIERS
	.align		4
        /*0050*/ 	.byte	0x02, 0x4c
        /*0052*/ 	.byte	0x01
	.zero		1


	//----- nvinfo : EIATTR_MERCURY_ISA_VERSION
	.align		4
        /*0054*/ 	.byte	0x03, 0x5f
        /*0056*/ 	.short	0x0101


	//----- nvinfo : EIATTR_COOP_GROUP_MASK_REGIDS
	.align		4
        /*0058*/ 	.byte	0x04, 0x29
        /*005a*/ 	.short	(.L_12863 - .L_12862)


	//   ....[0]....
.L_12862:
        /*005c*/ 	.word	0xffffffff


	//   ....[1]....
        /*0060*/ 	.word	0xffffffff


	//   ....[2]....
        /*0064*/ 	.word	0xffffffff


	//   ....[3]....
        /*0068*/ 	.word	0xffffffff


	//   ....[4]....
        /*006c*/ 	.word	0xffffffff


	//   ....[5]....
        /*0070*/ 	.word	0xffffffff


	//   ....[6]....
        /*0074*/ 	.word	0xffffffff


	//   ....[7]....
        /*0078*/ 	.word	0xffffffff


	//   ....[8]....
        /*007c*/ 	.word	0x05000005


	//   ....[9]....
        /*0080*/ 	.word	0x05000005


	//   ....[10]....
        /*0084*/ 	.word	0x05000005


	//----- nvinfo : EIATTR_COOP_GROUP_INSTR_OFFSETS
	.align		4
.L_12863:
        /*0088*/ 	.byte	0x04, 0x28
        /*008a*/ 	.short	(.L_12865 - .L_12864)


	//   ....[0]....
.L_12864:
        /*008c*/ 	.word	0x00007910


	//   ....[1]....
        /*0090*/ 	.word	0x00007980


	//   ....[2]....
        /*0094*/ 	.word	0x000079c0


	//   ....[3]....
        /*0098*/ 	.word	0x000079f0


	//   ....[4]....
        /*009c*/ 	.word	0x00007a10


	//   ....[5]....
        /*00a0*/ 	.word	0x00007b10


	//   ....[6]....
        /*00a4*/ 	.word	0x00007b30


	//   ....[7]....
        /*00a8*/ 	.word	0x00007b50


	//   ....[8]....
        /*00ac*/ 	.word	0x00007d70


	//   ....[9]....
        /*00b0*/ 	.word	0x00007de0


	//   ....[10]....
        /*00b4*/ 	.word	0x00007e50


	//----- nvinfo : EIATTR_EXIT_INSTR_OFFSETS
	.align		4
.L_12865:
        /*00b8*/ 	.byte	0x04, 0x1c
        /*00ba*/ 	.short	(.L_12867 - .L_12866)


	//   ....[0]....
.L_12866:
        /*00bc*/ 	.word	0x000000d0


	//   ....[1]....
        /*00c0*/ 	.word	0x00007c30


	//   ....[2]....
        /*00c4*/ 	.word	0x00007d20


	//----- nvinfo : EIATTR_MAX_THREADS
	.align		4
.L_12867:
        /*00c8*/ 	.byte	0x04, 0x05
        /*00ca*/ 	.short	(.L_12869 - .L_12868)
.L_12868:
        /*00cc*/ 	.word	0x00000100
        /*00d0*/ 	.word	0x00000001
        /*00d4*/ 	.word	0x00000001


	//----- nvinfo : EIATTR_CRS_STACK_SIZE
	.align		4
.L_12869:
        /*00d8*/ 	.byte	0x04, 0x1e
        /*00da*/ 	.short	(.L_12871 - .L_12870)
.L_12870:
        /*00dc*/ 	.word	0x00000000


	//----- nvinfo : EIATTR_CBANK_PARAM_SIZE
	.align		4
.L_12871:
        /*00e0*/ 	.byte	0x03, 0x19
        /*00e2*/ 	.short	0x0060


	//----- nvinfo : EIATTR_PARAM_CBANK
	.align		4
        /*00e4*/ 	.byte	0x04, 0x0a
        /*00e6*/ 	.short	(.L_12873 - .L_12872)
	.align		4
.L_12872:
        /*00e8*/ 	.word	index@(.nv.constant0._ZN18transformer_engine6detail38cast_transpose_fused_kernel_notalignedILb0ELb1ELb0EfNS_16CTDBiasDActParamI6__halfS3_13__nv_fp8_e5m2fEELi2ELi4ENS_5EmptyEXadL_ZNS_5dgeluIffEET_T0_RKS6_EEEEvT3_mmm)
        /*00ec*/ 	.short	0x0210
        /*00ee*/ 	.short	0x0060


	//----- nvinfo : EIATTR_SW_WAR
	.align		4
.L_12873:
        /*00f0*/ 	.byte	0x04, 0x36
        /*00f2*/ 	.short	(.L_12875 - .L_12874)
.L_12874:
        /*00f4*/ 	.word	0x00000008
.L_12875:


//--------------------- .nv.info._ZN18transformer_engine6detail38cast_transpose_fused_kernel_notalignedILb0ELb1ELb0EfNS_16CTDBiasDActParamI6__halfS3_13__nv_bfloat16fEELi2ELi2ENS_5EmptyEXadL_ZNS_5dgeluIffEET_T0_RKS6_EEEEvT3_mmm --------------------------
	.section	.nv.info._ZN18transformer_engine6detail38cast_transpose_fused_kernel_notalignedILb0ELb1ELb0EfNS_16CTDBiasDActParamI6__halfS3_13__nv_bfloat16fEELi2ELi2ENS_5EmptyEXadL_ZNS_5dgeluIffEET_T0_RKS6_EEEEvT3_mmm,"",@"SHT_CUDA_INFO"
	.sectionflags	@""
	.align	4


	//----- nvinfo : EIATTR_CUDA_API_VERSION
	.align		4
        /*0000*/ 	.byte	0x04, 0x37
        /*0002*/ 	.short	(.L_12877 - .L_12876)
.L_12876:
        /*0004*/ 	.word	0x00000082


	//----- nvinfo : EIATTR_KPARAM_INFO
	.align		4
.L_12877:
        /*0008*/ 	.byte	0x04, 0x17
        /*000a*/ 	.short	(.L_12879 - .L_12878)
.L_12878:
        /*000c*/ 	.word	0x00000000
        /*0010*/ 	.short	0x0003
        /*0012*/ 	.short	0x0058
        /*0014*/ 	.byte	0x00, 0xf0, 0x21, 0x00


	//----- nvinfo : EIATTR_KPARAM_INFO
	.align		4
.L_12879:
        /*0018*/ 	.byte	0x04, 0x17
        /*001a*/ 	.short	(.L_12881 - .L_12880)
.L_12880:
        /*001c*/ 	.word	0x00000000
        /*0020*/ 	.short	0x0002
        /*0022*/ 	.short	0x0050
        /*0024*/ 	.byte	0x00, 0xf0, 0x21, 0x00


	//----- nvinfo : EIATTR_KPARAM_INFO
	.align		4
.L_12881:
        /*0028*/ 	.byte	0x04, 0x17
        /*002a*/ 	.short	(.L_12883 - .L_12882)
.L_12882:
        /*002c*/ 	.word	0x00000000
        /*0030*/ 	.short	0x0001
        /*0032*/ 	.short	0x0048
        /*0034*/ 	.byte	0x00, 0xf0, 0x21, 0x00


	//----- nvinfo : EIATTR_KPARAM_INFO
	.align		4
.L_12883:
        /*0038*/ 	.byte	0x04, 0x17
        /*003a*/ 	.short	(.L_12885 - .L_12884)
.L_12884:
        /*003c*/ 	.word	0x00000000
        /*0040*/ 	.short	0x0000
        /*0042*/ 	.short	0x0000
        /*0044*/ 	.byte	0x00, 0xf0, 0x21, 0x01


	//----- nvinfo : EIATTR_SPARSE_MMA_MASK
	.align		4
.L_12885:
        /*0048*/ 	.byte	0x03, 0x50
        /*004a*/ 	.short	0x0000


	//----- nvinfo : EIATTR_MAXREG_COUNT
	.align		4
        /*004c*/ 	.byte	0x03, 0x1b
        /*004e*/ 	.short	0x00ff


	//----- nvinfo : EIATTR_NUM_BARRIERS
	.align		4
        /*0050*/ 	.byte	0x02, 0x4c
        /*0052*/ 	.byte	0x01
	.zero		1


	//----- nvinfo : EIATTR_MERCURY_ISA_VERSION
	.align		4
        /*0054*/ 	.byte	0x03, 0x5f
        /*0056*/ 	.short	0x0101


	//----- nvinfo : EIATTR_INT_WARP_WIDE_INSTR_OFFSETS
	.align		4
        /*0058*/ 	.byte	0x04, 0x31
        /*005a*/ 	.short	(.L_12887 - .L_12886)


	//   ....[0]....
.L_12886:
        /*005c*/ 	.word	0x00000fd0


	//   ....[1]....
        /*0060*/ 	.word	0x00001ae0


	//   ....[2]....
        /*0064*/ 	.word	0x000028a0


	//----- nvinfo : EIATTR_COOP_GROUP_MASK_REGIDS
	.align		4
.L_12887:
        /*0068*/ 	.byte	0x04, 0x29
        /*006a*/ 	.short	(.L_12889 - .L_12888)


	//   ....[0]....
.L_12888:
        /*006c*/ 	.word	0xffffffff


	//   ....[1]....
        /*0070*/ 	.word	0xffffffff


	//   ....[2]....
        /*0074*/ 	.word	0xffffffff


	//   ....[3]....
        /*0078*/ 	.word	0xffffffff


	//   ....[4]....
        /*007c*/ 	.word	0xffffffff


	//   ....[5]....
        /*0080*/ 	.word	0xffffffff


	//   ....[6]....
        /*0084*/ 	.word	0xffffffff


	//   ....[7]....
        /*0088*/ 	.word	0xffffffff


	//   ....[8]....
        /*008c*/ 	.word	0x05000005


	//   ....[9]....
        /*0090*/ 	.word	0x05000005


	//   ....[10]....
        /*0094*/ 	.word	0x05000005


	//----- nvinfo : EIATTR_COOP_GROUP_INSTR_OFFSETS
	.align		4
.L_12889:
        /*0098*/ 	.byte	0x04, 0x28
        /*009a*/ 	.short	(.L_12891 - .L_12890)


	//   ....[0]....
.L_12890:
        /*009c*/ 	.word	0x00004690


	//   ....[1]....
        /*00a0*/ 	.word	0x000046d0


	//   ....[2]....
        /*00a4*/ 	.word	0x00004700


	//   ....[3]....
        /*00a8*/ 	.word	0x00004750


	//   ....[4]....
        /*00ac*/ 	.word	0x000047b0


	//   ....[5]....
        /*00b0*/ 	.word	0x000048a0


	//   ....[6]....
        /*00b4*/ 	.word	0x000048c0


	//   ....[7]....
        /*00b8*/ 	.word	0x000048e0


	//   ....[8]....
        /*00bc*/ 	.word	0x00004b20


	//   ....[9]....
        /*00c0*/ 	.word	0x00004b90


	//   ....[10]....
        /*00c4*/ 	.word	0x00004c00


	//----- nvinfo : EIATTR_EXIT_INSTR_OFFSETS
	.align		4
.L_12891:
        /*00c8*/ 	.byte	0x04, 0x1c
        /*00ca*/ 	.short	(.L_12893 - .L_12892)


	//   ....[0]....
.L_12892:
        /*00cc*/ 	.word	0x000000d0


	//   ....[1]....
        /*00d0*/ 	.word	0x000049c0


	//   ....[2]....
        /*00d4*/ 	.word	0x00004ad0


	//----- nvinfo : EIATTR_MAX_THREADS
	.align		4
.L_12893:
        /*00d8*/ 	.byte	0x04, 0x05
        /*00da*/ 	.short	(.L_12895 - .L_12894)
.L_12894:
        /*00dc*/ 	.word	0x00000100
        /*00e0*/ 	.word	0x00000001
        /*00e4*/ 	.word	0x00000001


	//----- nvinfo : EIATTR_CRS_STACK_SIZE
	.align		4
.L_12895:
        /*00e8*/ 	.byte	0x04, 0x1e
        /*00ea*/ 	.short	(.L_12897 - .L_12896)
.L_12896:
        /*00ec*/ 	.word	0x00000000


	//----- nvinfo : EIATTR_CBANK_PARAM_SIZE
	.align		4
.L_12897:
        /*00f0*/ 	.byte	0x03, 0x19
        /*00f2*/ 	.short	0x0060


	//----- nvinfo : EIATTR_PARAM_CBANK
	.align		4
        /*00f4*/ 	.byte	0x04, 0x0a
        /*00f6*/ 	.short	(.L_12899 - .L_12898)
	.align		4
.L_12898:
        /*00f8*/ 	.word	index@(.nv.constant0._ZN18transformer_engine6detail38cast_transpose_fused_kernel_notalignedILb0ELb1ELb0EfNS_16CTDBiasDActParamI6__halfS3_13__nv_bfloat16fEELi2ELi2ENS_5EmptyEXadL_ZNS_5dgeluIffEET_T0_RKS6_EEEEvT3_mmm)
        /*00fc*/ 	.short	0x0210
        /*00fe*/ 	.short	0x0060


	//----- nvinfo : EIATTR_SW_WAR
	.align		4
.L_12899:
        /*0100*/ 	.byte	0x04, 0x36
        /*0102*/ 	.short	(.L_12901 - .L_12900)
.L_12900:
        /*0104*/ 	.word	0x00000008
.L_12901:


//--------------------- .nv.info._ZN18transformer_engine6detail38cast_transpose_fused_kernel_notalignedILb0ELb1ELb0EfNS_16CTDBiasDActParamI6__halfS3_S3_fEELi2ELi2ENS_5EmptyEXadL_ZNS_5dgeluIffEET_T0_RKS5_EEEEvT3_mmm --------------------------
	.section	.nv.info._ZN18transformer_engine6detail38cast_transpose_fused_kernel_notalignedILb0ELb1ELb0EfNS_16CTDBiasDActParamI6__halfS3_S3_fEELi2ELi2ENS_5EmptyEXadL_ZNS_5dgeluIffEET_T0_RKS5_EEEEvT3_mmm,"",@"SHT_CUDA_INFO"
	.sectionflags	@""
	.align	4


	//----- nvinfo : EIATTR_CUDA_API_VERSION
	.align		4
        /*0000*/ 	.byte	0x04, 0x37
        /*0002*/ 	.short	(.L_12903 - .L_12902)
.L_12902:
        /*0004*/ 	.word	0x00000082


	//----- nvinfo : EIATTR_KPARAM_INFO
	.align		4
.L_12903:
        /*0008*/ 	.byte	0x04, 0x17
        /*000a*/ 	.short	(.L_12905 - .L_12904)
.L_12904:
        /*000c*/ 	.word	0x00000000
        /*0010*/ 	.short	0x0003
        /*0012*/ 	.short	0x0058
        /*0014*/ 	.byte	0x00, 0xf0, 0x21, 0x00


	//----- nvinfo : EIATTR_KPARAM_INFO
	.align		4
.L_12905:
        /*0018*/ 	.byte	0x04, 0x17
        /*001a*/ 	.short	(.L_12907 - .L_12906)
.L_12906:
        /*001c*/ 	.word	0x00000000
        /*0020*/ 	.short	0x0002
        /*0022*/ 	.short	0x0050
        /*0024*/ 	.byte	0x00, 0xf0, 0x21, 0x00


	//----- nvinfo : EIATTR_KPARAM_INFO
	.align		4
.L_12907:
        /*0028*/ 	.byte	0x04, 0x17
        /*002a*/ 	.short	(.L_12909 - .L_12908)
.L_12908:
        /*002c*/ 	.word	0x00000000
        /*0030*/ 	.short	0x0001
        /*0032*/ 	.short	0x0048
        /*0034*/ 	.byte	0x00, 0xf0, 0x21, 0x00


	//----- nvinfo : EIATTR_KPARAM_INFO
	.align		4
.L_12909:
        /*0038*/ 	.byte	0x04, 0x17
        /*003a*/ 	.short	(.L_12911 - .L_12910)
.L_12910:
        /*003c*/ 	.word	0x00000000
        /*0040*/ 	.short	0x0000
        /*0042*/ 	.short	0x0000
        /*0044*/ 	.byte	0x00, 0xf0, 0x21, 0x01


	//----- nvinfo : EIATTR_SPARSE_MMA_MASK
	.align		4
.L_12911:
        /*0048*/ 	.byte	0x03, 0x50
        /*004a*/ 	.short	0x0000


	//----- nvinfo : EIATTR_MAXREG_COUNT
	.align		4
        /*004c*/ 	.byte	0x03, 0x1b
        /*004e*/ 	.short	0x00ff


	//----- nvinfo : EIATTR_NUM_BARRIERS
	.align		4
        /*0050*/ 	.byte	0x02, 0x4c
        /*0052*/ 	.byte	0x01
	.zero		1


	//----- nvinfo : EIATTR_MERCURY_ISA_VERSION
	.align		4
        /*0054*/ 	.byte	0x03, 0x5f
        /*0056*/ 	.short	0x0101


	//----- nvinfo : EIATTR_INT_WARP_WIDE_INSTR_OFFSETS
	.align		4
        /*0058*/ 	.byte	0x04, 0x31
        /*005a*/ 	.short	(.L_12913 - .L_12912)


	//   ....[0]....
.L_12912:
        /*005c*/ 	.word	0x00000fd0


	//   ....[1]....
        /*0060*/ 	.word	0x00001ae0


	//   ....[2]....
        /*0064*/ 	.word	0x000028a0


	//----- nvinfo : EIATTR_COOP_GROUP_MASK_REGIDS
	.align		4
.L_12913:
        /*0068*/ 	.byte	0x04, 0x29
        /*006a*/ 	.short	(.L_12915 - .L_12914)


	//   ....[0]....
.L_12914:
        /*006c*/ 	.word	0xffffffff


	//   ....[1]....
        /*0070*/ 	.word	0xffffffff


	//   ....[2]....
        /*0074*/ 	.word	0xffffffff


	//   ....[3]....
        /*0078*/ 	.word	0xffffffff


	//   ....[4]....
        /*007c*/ 	.word	0xffffffff


	//   ....[5]....
        /*0080*/ 	.word	0xffffffff


	//   ....[6]....
        /*0084*/ 	.word	0xffffffff


	//   ....[7]....
        /*0088*/ 	.word	0xffffffff


	//   ....[8]....
        /*008c*/ 	.word	0x05000005


	//   ....[9]....
        /*0090*/ 	.word	0x05000005


	//   ....[10]....
        /*0094*/ 	.word	0x05000005


	//----- nvinfo : EIATTR_COOP_GROUP_INSTR_OFFSETS
	.align		4
.L_12915:
        /*0098*/ 	.byte	0x04, 0x28
        /*009a*/ 	.short	(.L_12917 - .L_12916)


	//   ....[0]....
.L_12916:
        /*009c*/ 	.word	0x00004690


	//   ....[1]....
        /*00a0*/ 	.word	0x000046d0


	//   ....[2]....
        /*00a4*/ 	.word	0x00004700


	//   ....[3]....
        /*00a8*/ 	.word	0x00004750


	//   ....[4]....
        /*00ac*/ 	.word	0x000047b0


	//   ....[5]....
        /*00b0*/ 	.word	0x000048a0


	//   ....[6]....
        /*00b4*/ 	.word	0x000048c0


	//   ....[7]....
        /*00b8*/ 	.word	0x000048e0


	//   ....[8]....
        /*00bc*/ 	.word	0x00004b20


	//   ....[9]....
        /*00c0*/ 	.word	0x00004b90


	//   ....[10]....
        /*00c4*/ 	.word	0x00004c00


	//----- nvinfo : EIATTR_EXIT_INSTR_OFFSETS
	.align		4
.L_12917:
        /*00c8*/ 	.byte	0x04, 0x1c
        /*00ca*/ 	.short	(.L_12919 - .L_12918)


	//   ....[0]....
.L_12918:
        /*00cc*/ 	.word	0x000000d0


	//   ....[1]....
        /*00d0*/ 	.word	0x000049c0


	//   ....[2]....
        /*00d4*/ 	.word	0x00004ad0


	//----- nvinfo : EIATTR_MAX_THREADS
	.align		4
.L_12919:
        /*00d8*/ 	.byte	0x04, 0x05
        /*00da*/ 	.short	(.L_12921 - .L_12920)
.L_12920:
        /*00dc*/ 	.word	0x00000100
        /*00e0*/ 	.word	0x00000001
        /*00e4*/ 	.word	0x00000001


	//----- nvinfo : EIATTR_CRS_STACK_SIZE
	.align		4
.L_12921:
        /*00e8*/ 	.byte	0x04, 0x1e
        /*00ea*/ 	.short	(.L_12923 - .L_12922)
.L_12922:
        /*00ec*/ 	.word	0x00000000


	//----- nvinfo : EIATTR_CBANK_PARAM_SIZE
	.align		4
.L_12923:
        /*00f0*/ 	.byte	0x03, 0x19
        /*00f2*/ 	.short	0x0060


	//----- nvinfo : EIATTR_PARAM_CBANK
	.align		4
        /*00f4*/ 	.byte	0x04, 0x0a
        /*00f6*/ 	.short	(.L_12925 - .L_12924)
	.align		4
.L_12924:
        /*00f8*/ 	.word	index@(.nv.constant0._ZN18transformer_engine6detail38cast_transpose_fused_kernel_notalignedILb0ELb1ELb0EfNS_16CTDBiasDActParamI6__halfS3_S3_fEELi2ELi2ENS_5EmptyEXadL_ZNS_5dgeluIffEET_T0_RKS5_EEEEvT3_mmm)
        /*00fc*/ 	.short	0x0210
        /*00fe*/ 	.short	0x0060


	//----- nvinfo : EIATTR_SW_WAR
	.align		4
.L_12925:
        /*0100*/ 	.byte	0x04, 0x36
        /*0102*/ 	.short	(.L_12927 - .L_12926)
.L_12926:
        /*0104*/ 	.word	0x00000008
.L_12927:


//--------------------- .nv.info._ZN18transformer_engine6detail38cast_transpose_fused_kernel_notalignedILb0ELb1ELb0EfNS_16CTDBiasDActParamI6__halfS3_ffEELi2ELi1ENS_5EmptyEXadL_ZNS_5dgeluIffEET_T0_RKS5_EEEEvT3_mmm --------------------------
	.section	.nv.info._ZN18transformer_engine6detail38cast_transpose_fused_kernel_notalignedILb0ELb1ELb0EfNS_16CTDBiasDActParamI6__halfS3_ffEELi2ELi1ENS_5EmptyEXadL_ZNS_5dgeluIffEET_T0_RKS5_EEEEvT3_mmm,"",@"SHT_CUDA_INFO"
	.sectionflags	@""
	.align	4


	//----- nvinfo : EIATTR_CUDA_API_VERSION
	.align		4
        /*0000*/ 	.byte	0x04, 0x37
        /*0002*/ 	.short	(.L_12929 - .L_12928)
.L_12928:
        /*0004*/ 	.word	0x00000082


	//----- nvinfo : EIATTR_KPARAM_INFO
	.align		4
.L_12929:
        /*0008*/ 	.byte	0x04, 0x17
        /*000a*/ 	.short	(.L_12931 - .L_12930)
.L_12930:
        /*000c*/ 	.word	0x00000000
        /*0010*/ 	.short	0x0003
        /*0012*/ 	.short	0x0058
        /*0014*/ 	.byte	0x00, 0xf0, 0x21, 0x00


	//----- nvinfo : EIATTR_KPARAM_INFO
	.align		4
.L_12931:
        /*0018*/ 	.byte	0x04, 0x17
        /*001a*/ 	.short	(.L_12933 - .L_12932)
.L_12932:
        /*001c*/ 	.word	0x00000000
        /*0020*/ 	.short	0x0002
        /*0022*/ 	.short	0x0050
        /*0024*/ 	.byte	0x00, 0xf0, 0x21, 0x00


	//----- nvinfo : EIATTR_KPARAM_INFO
	.align		4
.L_12933:
        /*0028*/ 	.byte	0x04, 0x17
        /*002a*/ 	.short	(.L_12935 - .L_12934)
.L_12934:
        /*002c*/ 	.word	0x00000000
        /*0030*/ 	.short	0x0001
        /*0032*/ 	.short	0x0048
        /*0034*/ 	.byte	0x00, 0xf0, 0x21, 0x00


	//----- nvinfo : EIATTR_KPARAM_INFO
	.align		4
.L_12935:
        /*0038*/ 	.byte	0x04, 0x17
        /*003a*/ 	.short	(.L_12937 - .L_12936)
.L_12936:
        /*003c*/ 	.word	0x00000000
        /*0040*/ 	.short	0x0000
        /*0042*/ 	.short	0x0000
        /*0044*/ 	.byte	0x00, 0xf0, 0x21, 0x01


	//----- nvinfo : EIATTR_SPARSE_MMA_MASK
	.align		4
.L_12937:
        /*0048*/ 	.byte	0x03, 0x50
        /*004a*/ 	.short	0x0000


	//----- nvinfo : EIATTR_MAXREG_COUNT
	.align		4
        /*004c*/ 	.byte	0x03, 0x1b
        /*004e*/ 	.short	0x00ff


	//----- nvinfo : EIATTR_NUM_BARRIERS
	.align		4
        /*0050*/ 	.byte	0x02, 0x4c
        /*0052*/ 	.byte	0x01
	.zero		1


	//----- nvinfo : EIATTR_MERCURY_ISA_VERSION
	.align		4
        /*0054*/ 	.byte	0x03, 0x5f
        /*0056*/ 	.short	0x0101


	//----- nvinfo : EIATTR_COOP_GROUP_MASK_REGIDS
	.align		4
        /*0058*/ 	.byte	0x04, 0x29
        /*005a*/ 	.short	(.L_12939 - .L_12938)


	//   ....[0]....
.L_12938:
        /*005c*/ 	.word	0xffffffff


	//   ....[1]....
        /*0060*/ 	.word	0xffffffff


	//   ....[2]....
        /*0064*/ 	.word	0xffffffff


	//   ....[3]....
        /*0068*/ 	.word	0xffffffff


	//   ....[4]....
        /*006c*/ 	.word	0xffffffff


	//   ....[5]....
        /*0070*/ 	.word	0xffffffff


	//   ....[6]....
        /*0074*/ 	.word	0xffffffff


	//   ....[7]....
        /*0078*/ 	.word	0xffffffff


	//   ....[8]....
        /*007c*/ 	.word	0x05000006


	//   ....[9]....
        /*0080*/ 	.word	0x05000006


	//   ....[10]....
        /*0084*/ 	.word	0x05000006


	//----- nvinfo : EIATTR_COOP_GROUP_INSTR_OFFSETS
	.align		4
.L_12939:
        /*0088*/ 	.byte	0x04, 0x28
        /*008a*/ 	.short	(.L_12941 - .L_12940)


	//   ....[0]....
.L_12940:
        /*008c*/ 	.word	0x000031c0


	//   ....[1]....
        /*0090*/ 	.word	0x00003220


	//   ....[2]....
        /*0094*/ 	.word	0x00003270


	//   ....[3]....
        /*0098*/ 	.word	0x00003290


	//   ....[4]....
        /*009c*/ 	.word	0x000032b0


	//   ....[5]....
        /*00a0*/ 	.word	0x000033b0


	//   ....[6]....
        /*00a4*/ 	.word	0x000033d0


	//   ....[7]....
        /*00a8*/ 	.word	0x000033f0


	//   ....[8]....
        /*00ac*/ 	.word	0x00003630


	//   ....[9]....
        /*00b0*/ 	.word	0x000036a0


	//   ....[10]....
        /*00b4*/ 	.word	0x00003710


	//----- nvinfo : EIATTR_EXIT_INSTR_OFFSETS
	.align		4
.L_12941:
        /*00b8*/ 	.byte	0x04, 0x1c
        /*00ba*/ 	.short	(.L_12943 - .L_12942)


	//   ....[0]....
.L_12942:
        /*00bc*/ 	.word	0x000000d0


	//   ....[1]....
        /*00c0*/ 	.word	0x000034d0


	//   ....[2]....
        /*00c4*/ 	.word	0x000035e0


	//----- nvinfo : EIATTR_MAX_THREADS
	.align		4
.L_12943:
        /*00c8*/ 	.byte	0x04, 0x05
        /*00ca*/ 	.short	(.L_12945 - .L_12944)
.L_12944:
        /*00cc*/ 	.word	0x00000100
        /*00d0*/ 	.word	0x00000001
        /*00d4*/ 	.word	0x00000001


	//----- nvinfo : EIATTR_CRS_STACK_SIZE
	.align		4
.L_12945:
        /*00d8*/ 	.byte	0x04, 0x1e
        /*00da*/ 	.short	(.L_12947 - .L_12946)
.L_12946:
        /*00dc*/ 	.word	0x00000000


	//----- nvinfo : EIATTR_CBANK_PARAM_SIZE
	.align		4
.L_12947:
        /*00e0*/ 	.byte	0x03, 0x19
        /*00e2*/ 	.short	0x0060


	//----- nvinfo : EIATTR_PARAM_CBANK
	.align		4
        /*00e4*/ 	.byte	0x04, 0x0a
        /*00e6*/ 	.short	(.L_12949 - .L_12948)
	.align		4
.L_12948:
        /*00e8*/ 	.word	index@(.nv.constant0._ZN18transformer_engine6detail38cast_transpose_fused_kernel_notalignedILb0ELb1ELb0EfNS_16CTDBiasDActParamI6__halfS3_ffEELi2ELi1ENS_5EmptyEXadL_ZNS_5dgeluIffEET_T0_RKS5_EEEEvT3_mmm)
        /*00ec*/ 	.short	0x0210
        /*00ee*/ 	.short	0x0060


	//----- nvinfo : EIATTR_SW_WAR
	.align		4
.L_12949:
        /*00f0*/ 	.byte	0x04, 0x36
        /*00f2*/ 	.short	(.L_12951 - .L_12950)
.L_12950:
        /*00f4*/ 	.word	0x00000008
.L_12951:


//--------------------- .nv.info._ZN18transformer_engine6detail38cast_transpose_fused_kernel_notalignedILb0ELb1ELb0EfNS_16CTDBiasDActParamIff13__nv_fp8_e4m3fEELi1ELi4ENS_5EmptyEXadL_ZNS_5dgeluIffEET_T0_RKS5_EEEEvT3_mmm --------------------------
	.section	.nv.info._ZN18transformer_engine6detail38cast_transpose_fused_kernel_notalignedILb0ELb1ELb0EfNS_16CTDBiasDActParamIff13__nv_fp8_e4m3fEELi1ELi4ENS_5EmptyEXadL_ZNS_5dgeluIffEET_T0_RKS5_EEEEvT3_mmm,"",@"SHT_CUDA_INFO"
	.sectionflags	@""
	.align	4


	//----- nvinfo : EIATTR_CUDA_API_VERSION
	.align		4
        /*0000*/ 	.byte	0x04, 0x37
        /*0002*/ 	.short	(.L_12953 - .L_12952)
.L_12952:
        /*0004*/ 	.word	0x00000082


	//----- nvinfo : EIATTR_KPARAM_INFO
	.align		4
.L_12953:
        /*0008*/ 	.byte	0x04, 0x17
        /*000a*/ 	.short	(.L_12955 - .L_12954)
.L_12954:
        /*000c*/ 	.word	0x00000000
        /*0010*/ 	.short	0x0003
        /*0012*/ 	.short	0x0058
        /*0014*/ 	.byte	0x00, 0xf0, 0x21, 0x00


	//----- nvinfo : EIATTR_KPARAM_INFO
	.align		4
.L_12955:
        /*0018*/ 	.byte	0x04, 0x17
        /*001a*/ 	.short	(.L_12957 - .L_12956)
.L_12956:
        /*001c*/ 	.word	0x00000000
        /*0020*/ 	.short	0x0002
        /*0022*/ 	.short	0x0050
        /*0024*/ 	.byte	0x00, 0xf0, 0x21, 0x00


	//----- nvinfo : EIATTR_KPARAM_INFO
	.align		4
.L_12957:
        /*0028*/ 	.byte	0x04, 0x17
        /*002a*/ 	.short	(.L_12959 - .L_12958)
.L_12958:
        /*002c*/ 	.word	0x00000000
        /*0030*/ 	.short	0x0001
        /*0032*/ 	.short	0x0048
        /*0034*/ 	.byte	0x00, 0xf0, 0x21, 0x00


	//----- nvinfo : EIATTR_KPARAM_INFO
	.align		4
.L_12959:
        /*0038*/ 	.byte	0x04, 0x17
        /*003a*/ 	.short	(.L_12961 - .L_12960)
.L_12960:
        /*003c*/ 	.word	0x00000000
        /*0040*/ 	.short	0x0000
        /*0042*/ 	.short	0x0000
        /*0044*/ 	.byte	0x00, 0xf0, 0x21, 0x01


	//----- nvinfo : EIATTR_SPARSE_MMA_MASK
	.align		4
.L_12961:
        /*0048*/ 	.byte	0x03, 0x50
        /*004a*/ 	.short	0x0000


	//----- nvinfo : EIATTR_MAXREG_COUNT
	.align		4
        /*004c*/ 	.byte	0x03, 0x1b
        /*004e*/ 	.short	0x00ff


	//----- nvinfo : EIATTR_NUM_BARRIERS
	.align		4
        /*0050*/ 	.byte	0x02, 0x4c
        /*0052*/ 	.byte	0x01
	.zero		1


	//----- nvinfo : EIATTR_MERCURY_ISA_VERSION
	.align		4
        /*0054*/ 	.byte	0x03, 0x5f
        /*0056*/ 	.short	0x0101


	//----- nvinfo : EIATTR_COOP_GROUP_MASK_REGIDS
	.align		4
        /*0058*/ 	.byte	0x04, 0x29
        /*005a*/ 	.short	(.L_12963 - .L_12962)


	//   ....[0]....
.L_12962:
        /*005c*/ 	.word	0xffffffff


	//   ....[1]....
        /*0060*/ 	.word	0xffffffff


	//   ....[2]....
        /*0064*/ 	.word	0xffffffff


	//   ....[3]....
        /*0068*/ 	.word	0xffffffff


	//   ....[4]....
        /*006c*/ 	.word	0xffffffff


	//   ....[5]....
        /*0070*/ 	.word	0xffffffff


	//   ....[6]....
        /*0074*/ 	.word	0xffffffff


	//   ....[7]....
        /*0078*/ 	.word	0xffffffff


	//   ....[8]....
        /*007c*/ 	.word	0x05000006


	//   ....[9]....
        /*0080*/ 	.word	0x05000006


	//   ....[10]....
        /*0084*/ 	.word	0x05000006


	//----- nvinfo : EIATTR_COOP_GROUP_INSTR_OFFSETS
	.align		4
.L_12963:
        /*0088*/ 	.byte	0x04, 0x28
        /*008a*/ 	.short	(.L_12965 - .L_12964)


	//   ....[0]....
.L_12964:
        /*008c*/ 	.word	0x00004910


	//   ....[1]....
        /*0090*/ 	.word	0x00004980


	//   ....[2]....
        /*0094*/ 	.word	0x000049c0


	//   ....[3]....
        /*0098*/ 	.word	0x000049f0


	//   ....[4]....
        /*009c*/ 	.word	0x00004a20


	//   ....[5]....
        /*00a0*/ 	.word	0x00004b10


	//   ....[6]....
        /*00a4*/ 	.word	0x00004b30


	//   ....[7]....
        /*00a8*/ 	.word	0x00004b50


	//   ....[8]....
        /*00ac*/ 	.word	0x00004d70


	//   ....[9]....
        /*00b0*/ 	.word	0x00004de0


	//   ....[10]....
        /*00b4*/ 	.word	0x00004e50


	//----- nvinfo : EIATTR_EXIT_INSTR_OFFSETS
	.align		4
.L_12965:
        /*00b8*/ 	.byte	0x04, 0x1c
        /*00ba*/ 	.short	(.L_12967 - .L_12966)


	//   ....[0]....
.L_12966:
        /*00bc*/ 	.word	0x000000d0


	//   ....[1]....
        /*00c0*/ 	.word	0x00004c30


	//   ....[2]....
        /*00c4*/ 	.word	0x00004d20


	//----- nvinfo : EIATTR_MAX_THREADS
	.align		4
.L_12967:
        /*00c8*/ 	.byte	0x04, 0x05
        /*00ca*/ 	.short	(.L_12969 - .L_12968)
.L_12968:
        /*00cc*/ 	.word	0x00000100
        /*00d0*/ 	.word	0x00000001
        /*00d4*/ 	.word	0x00000001


	//----- nvinfo : EIATTR_CRS_STACK_SIZE
	.align		4
.L_12969:
        /*00d8*/ 	.byte	0x04, 0x1e
        /*00da*/ 	.short	(.L_12971 - .L_12970)
.L_12970:
        /*00dc*/ 	.word	0x00000000


	//----- nvinfo : EIATTR_CBANK_PARAM_SIZE
	.align		4
.L_12971:
        /*00e0*/ 	.byte	0x03, 0x19
        /*00e2*/ 	.short	0x0060


	//----- nvinfo : EIATTR_PARAM_CBANK
	.align		4
        /*00e4*/ 	.byte	0x04, 0x0a
        /*00e6*/ 	.short	(.L_12973 - .L_12972)
	.align		4
.L_12972:
        /*00e8*/ 	.word	index@(.nv.constant0._ZN18transformer_engine6detail38cast_transpose_fused_kernel_notalignedILb0ELb1ELb0EfNS_16CTDBiasDActParamIff13__nv_fp8_e4m3fEELi1ELi4ENS_5EmptyEXadL_ZNS_5dgeluIffEET_T0_RKS5_EEEEvT3_mmm)
        /*00ec*/ 	.short	0x0210
        /*00ee*/ 	.short	0x0060


	//----- nvinfo : EIATTR_SW_WAR
	.align		4
.L_12973:
        /*00f0*/ 	.byte	0x04, 0x36
        /*00f2*/ 	.short	(.L_12975 - .L_12974)
.L_12974:
        /*00f4*/ 	.word	0x00000008
.L_12975:


//--------------------- .nv.info._ZN18transformer_engine6detail38cast_transpose_fused_kernel_notalignedILb0ELb1ELb0EfNS_16CTDBiasDActParamIff13__nv_fp8_e5m2fEELi1ELi4ENS_5EmptyEXadL_ZNS_5dgeluIffEET_T0_RKS5_EEEEvT3_mmm --------------------------
	.section	.nv.info._ZN18transformer_engine6detail38cast_transpose_fused_kernel_notalignedILb0ELb1ELb0EfNS_16CTDBiasDActParamIff13__nv_fp8_e5m2fEELi1ELi4ENS_5EmptyEXadL_ZNS_5dgeluIffEET_T0_RKS5_EEEEvT3_mmm,"",@"SHT_CUDA_INFO"
	.sectionflags	@""
	.align	4


	//----- nvinfo : EIATTR_CUDA_API_VERSION
	.align		4
        /*0000*/ 	.byte	0x04, 0x37
        /*0002*/ 	.short	(.L_12977 - .L_12976)
.L_12976:
        /*0004*/ 	.word	0x00000082


	//----- nvinfo : EIATTR_KPARAM_INFO
	.align		4
.L_12977:
        /*0008*/ 	.byte	0x04, 0x17
        /*000a*/ 	.short	(.L_12979 - .L_12978)
.L_12978:
        /*000c*/ 	.word	0x00000000
        /*0010*/ 	.short	0x0003
        /*0012*/ 	.short	0x0058
        /*0014*/ 	.byte	0x00, 0xf0, 0x21, 0x00


	//----- nvinfo : EIATTR_KPARAM_INFO
	.align		4
.L_12979:
        /*0018*/ 	.byte	0x04, 0x17
        /*001a*/ 	.short	(.L_12981 - .L_12980)
.L_12980:
        /*001c*/ 	.word	0x00000000
        /*0020*/ 	.short	0x0002
        /*0022*/ 	.short	0x0050
        /*0024*/ 	.byte	0x00, 0xf0, 0x21, 0x00


	//----- nvinfo : EIATTR_KPARAM_INFO
	.align		4
.L_12981:
        /*0028*/ 	.byte	0x04, 0x17
        /*002a*/ 	.short	(.L_12983 - .L_12982)
.L_12982:
        /*002c*/ 	.word	0x00000000
        /*0030*/ 	.short	0x0001
        /*0032*/ 	.short	0x0048
        /*0034*/ 	.byte	0x00, 0xf0, 0x21, 0x00


	//----- nvinfo : EIATTR_KPARAM_INFO
	.align		4
.L_12983:
        /*0038*/ 	.byte	0x04, 0x17
        /*003a*/ 	.short	(.L_12985 - .L_12984)
.L_12984:
        /*003c*/ 	.word	0x00000000
        /*0040*/ 	.short	0x0000
        /*0042*/ 	.short	0x0000
        /*0044*/ 	.byte	0x00, 0xf0, 0x21, 0x01


	//----- nvinfo : EIATTR_SPARSE_MMA_MASK
	.align		4
.L_12985:
        /*0048*/ 	.byte	0x03, 0x50
        /*004a*/ 	.short	0x0000


	//----- nvinfo : EIATTR_MAXREG_COUNT
	.align		4
        /*004c*/ 	.byte	0x03, 0x1b
        /*004e*/ 	.short	0x00ff


	//----- nvinfo : EIATTR_NUM_BARRIERS
	.align		4
        /*0050*/ 	.byte	0x02, 0x4c
        /*0052*/ 	.byte	0x01
	.zero		1


	//----- nvinfo : EIATTR_MERCURY_ISA_VERSION
	.align		4
        /*0054*/ 	.byte	0x03, 0x5f
        /*0056*/ 	.short	0x0101


	//----- nvinfo : EIATTR_COOP_GROUP_MASK_REGIDS
	.align		4
        /*0058*/ 	.byte	0x04, 0x29
        /*005a*/ 	.short	(.L_12987 - .L_12986)


	//   ....[0]....
.L_12986:
        /*005c*/ 	.word	0xffffffff


	//   ....[1]....
        /*0060*/ 	.word	0xffffffff


	//   ....[2]....
        /*0064*/ 	.word	0xffffffff


	//   ....[3]....
        /*0068*/ 	.word	0xffffffff


	//   ....[4]....
        /*006c*/ 	.word	0xffffffff


	//   ....[5]....
        /*0070*/ 	.word	0xffffffff


	//   ....[6]....
        /*0074*/ 	.word	0xffffffff


	//   ....[7]....
        /*0078*/ 	.word	0xffffffff


	//   ....[8]....
        /*007c*/ 	.word	0x05000006


	//   ....[9]....
        /*0080*/ 	.word	0x05000006


	//   ....[10]....
        /*0084*/ 	.word	0x05000006


	//----- nvinfo : EIATTR_COOP_GROUP_INSTR_OFFSETS
	.align		4
.L_12987:
        /*0088*/ 	.byte	0x04, 0x28
        /*008a*/ 	.short	(.L_12989 - .L_12988)


	//   ....[0]....
.L_12988:
        /*008c*/ 	.word	0x00004910


	//   ....[1]....
        /*0090*/ 	.word	0x00004980


	//   ....[2]....
        /*0094*/ 	.word	0x000049c0


	//   ....[3]....
        /*0098*/ 	.word	0x000049f0


	//   ....[4]....
        /*009c*/ 	.word	0x00004a20


	//   ....[5]....
        /*00a0*/ 	.word	0x00004b10


	//   ....[6]....
        /*00a4*/ 	.word	0x00004b30


	//   ....[7]....
        /*00a8*/ 	.word	0x00004b50


	//   ....[8]....
        /*00ac*/ 	.word	0x00004d70


	//   ....[9]....
        /*00b0*/ 	.word	0x00004de0


	//   ....[10]....
        /*00b4*/ 	.word	0x00004e50


	//----- nvinfo : EIATTR_EXIT_INSTR_OFFSETS
	.align		4
.L_12989:
        /*00b8*/ 	.byte	0x04, 0x1c
        /*00ba*/ 	.short	(.L_12991 - .L_12990)


	//   ....[0]....
.L_12990:
        /*00bc*/ 	.word	0x000000d0


	//   ....[1]....
        /*00c0*/ 	.word	0x00004c30


	//   ....[2]....
        /*00c4*/ 	.word	0x00004d20


	//----- nvinfo : EIATTR_MAX_THREADS
	.align		4
.L_12991:
        /*00c8*/ 	.byte	0x04, 0x05
        /*00ca*/ 	.short	(.L_12993 - .L_12992)
.L_12992:
        /*00cc*/ 	.word	0x00000100
        /*00d0*/ 	.word	0x00000001
        /*00d4*/ 	.word	0x00000001


	//----- nvinfo : EIATTR_CRS_STACK_SIZE
	.align		4
.L_12993:
        /*00d8*/ 	.byte	0x04, 0x1e
        /*00da*/ 	.short	(.L_12995 - .L_12994)
.L_12994:
        /*00dc*/ 	.word	0x00000000


	//----- nvinfo : EIATTR_CBANK_PARAM_SIZE
	.align		4
.L_12995:
        /*00e0*/ 	.byte	0x03, 0x19
        /*00e2*/ 	.short	0x0060


	//----- nvinfo : EIATTR_PARAM_CBANK
	.align		4
        /*00e4*/ 	.byte	0x04, 0x0a
        /*00e6*/ 	.short	(.L_12997 - .L_12996)
	.align		4
.L_12996:
        /*00e8*/ 	.word	index@(.nv.constant0._ZN18transformer_engine6detail38cast_transpose_fused_kernel_notalignedILb0ELb1ELb0EfNS_16CTDBiasDActParamIff13__nv_fp8_e5m2fEELi1ELi4ENS_5EmptyEXadL_ZNS_5dgeluIffEET_T0_RKS5_EEEEvT3_mmm)
        /*00ec*/ 	.short	0x0210
        /*00ee*/ 	.short	0x0060


	//----- nvinfo : EIATTR_SW_WAR
	.align		4
.L_12997:
        /*00f0*/ 	.byte	0x04, 0x36
        /*00f2*/ 	.short	(.L_12999 - .L_12998)
.L_12998:
        /*00f4*/ 	.word	0x00000008
.L_12999:


//--------------------- .nv.info._ZN18transformer_engine6detail38cast_transpose_fused_kernel_notalignedILb0ELb1ELb0EfNS_16CTDBiasDActParamIff13__nv_bfloat16fEELi1ELi2ENS_5EmptyEXadL_ZNS_5dgeluIffEET_T0_RKS5_EEEEvT3_mmm --------------------------
	.section	.nv.info._ZN18transformer_engine6detail38cast_transpose_fused_kernel_notalignedILb0ELb1ELb0EfNS_16CTDBiasDActParamIff13__nv_bfloat16fEELi1ELi2ENS_5EmptyEXadL_ZNS_5dgeluIffEET_T0_RKS5_EEEEvT3_mmm,"",@"SHT_CUDA_INFO"
	.sectionflags	@""
	.align	4


	//----- nvinfo : EIATTR_CUDA_API_VERSION
	.align		4
        /*0000*/ 	.byte	0x04, 0x37
        /*0002*/ 	.short	(.L_13001 - .L_13000)
.L_13000:
        /*0004*/ 	.word	0x00000082


	//----- nvinfo : EIATTR_KPARAM_INFO
	.align		4
.L_13001:
        /*0008*/ 	.byte	0x04, 0x17
        /*000a*/ 	.short	(.L_13003 - .L_13002)
.L_13002:
        /*000c*/ 	.word	0x00000000
        /*0010*/ 	.short	0x0003
        /*0012*/ 	.short	0x0058
        /*0014*/ 	.byte	0x00, 0xf0, 0x21, 0x00


	//----- nvinfo : EIATTR_KPARAM_INFO
	.align		4
.L_13003:
        /*0018*/ 	.byte	0x04, 0x17
        /*001a*/ 	.short	(.L_13005 - .L_13004)
.L_13004:
        /*001c*/ 	.word	0x00000000
        /*0020*/ 	.short	0x0002
        /*0022*/ 	.short	0x0050
        /*0024*/ 	.byte	0x00, 0xf0, 0x21, 0x00


	//----- nvinfo : EIATTR_KPARAM_INFO
	.align		4
.L_13005:
        /*0028*/ 	.byte	0x04, 0x17
        /*002a*/ 	.short	(.L_13007 - .L_13006)
.L_13006:
        /*002c*/ 	.word	0x00000000
        /*0030*/ 	.short	0x0001
        /*0032*/ 	.short	0x0048
        /*0034*/ 	.byte	0x00, 0xf0, 0x21, 0x00


	//----- nvinfo : EIATTR_KPARAM_INFO
	.align		4
.L_13007:
        /*0038*/ 	.byte	0x04, 0x17
        /*003a*/ 	.short	(.L_13009 - .L_13008)
.L_13008:
        /*003c*/ 	.word	0x00000000
        /*0040*/ 	.short	0x0000
        /*0042*/ 	.short	0x0000
        /*0044*/ 	.byte	0x00, 0xf0, 0x21, 0x01


	//----- nvinfo : EIATTR_SPARSE_MMA_MASK
	.align		4
.L_13009:
        /*0048*/ 	.byte	0x03, 0x50
        /*004a*/ 	.short	0x0000


	//----- nvinfo : EIATTR_MAXREG_COUNT
	.align		4
        /*004c*/ 	.byte	0x03, 0x1b
        /*004e*/ 	.short	0x00ff


	//----- nvinfo : EIATTR_NUM_BARRIERS
	.align		4
        /*0050*/ 	.byte	0x02, 0x4c
        /*0052*/ 	.byte	0x01
	.zero		1


	//----- nvinfo : EIATTR_MERCURY_ISA_VERSION
	.align		4
        /*0054*/ 	.byte	0x03, 0x5f
        /*0056*/ 	.short	0x0101


	//----- nvinfo : EIATTR_INT_WARP_WIDE_INSTR_OFFSETS
	.align		4
        /*0058*/ 	.byte	0x04, 0x31
        /*005a*/ 	.short	(.L_13011 - .L_13010)


	//   ....[0]....
.L_13010:
        /*005c*/ 	.word	0x00000750


	//   ....[1]....
        /*0060*/ 	.word	0x000015a0


	//   ....[2]....
        /*0064*/ 	.word	0x00001aa0


	//----- nvinfo : EIATTR_COOP_GROUP_MASK_REGIDS
	.align		4
.L_13011:
        /*0068*/ 	.byte	0x04, 0x29
        /*006a*/ 	.short	(.L_13013 - .L_13012)


	//   ....[0]....
.L_13012:
        /*006c*/ 	.word	0xffffffff


	//   ....[1]....
        /*0070*/ 	.word	0xffffffff


	//   ....[2]....
        /*0074*/ 	.word	0xffffffff


	//   ....[3]....
        /*0078*/ 	.word	0xffffffff


	//   ....[4]....
        /*007c*/ 	.word	0xffffffff


	//   ....[5]....
        /*0080*/ 	.word	0xffffffff


	//   ....[6]....
        /*0084*/ 	.word	0xffffffff


	//   ....[7]....
        /*0088*/ 	.word	0xffffffff


	//   ....[8]....
        /*008c*/ 	.word	0x05000005


	//   ....[9]....
        /*0090*/ 	.word	0x05000005


	//   ....[10]....
        /*0094*/ 	.word	0x05000005


	//----- nvinfo : EIATTR_COOP_GROUP_INSTR_OFFSETS
	.align		4
.L_13013:
        /*0098*/ 	.byte	0x04, 0x28
        /*009a*/ 	.short	(.L_13015 - .L_13014)


	//   ....[0]....
.L_13014:
        /*009c*/ 	.word	0x00002df0


	//   ....[1]....
        /*00a0*/ 	.word	0x00002e30


	//   ....[2]....
        /*00a4*/ 	.word	0x00002e60


	//   ....[3]....
        /*00a8*/ 	.word	0x00002eb0


	//   ....[4]....
        /*00ac*/ 	.word	0x00002f00


	//   ....[5]....
        /*00b0*/ 	.word	0x00002ff0


	//   ....[6]....
        /*00b4*/ 	.word	0x00003010


	//   ....[7]....
        /*00b8*/ 	.word	0x00003030


	//   ....[8]....
        /*00bc*/ 	.word	0x00003270


	//   ....[9]....
        /*00c0*/ 	.word	0x000032e0


	//   ....[10]....
        /*00c4*/ 	.word	0x00003350


	//----- nvinfo : EIATTR_EXIT_INSTR_OFFSETS
	.align		4
.L_13015:
        /*00c8*/ 	.byte	0x04, 0x1c
        /*00ca*/ 	.short	(.L_13017 - .L_13016)


	//   ....[0]....
.L_13016:
        /*00cc*/ 	.word	0x000000d0


	//   ....[1]....
        /*00d0*/ 	.word	0x00003110


	//   ....[2]....
        /*00d4*/ 	.word	0x00003220


	//----- nvinfo : EIATTR_MAX_THREADS
	.align		4
.L_13017:
        /*00d8*/ 	.byte	0x04, 0x05
        /*00da*/ 	.short	(.L_13019 - .L_13018)
.L_13018:
        /*00dc*/ 	.word	0x00000100
        /*00e0*/ 	.word	0x00000001
        /*00e4*/ 	.word	0x00000001


	//----- nvinfo : EIATTR_CRS_STACK_SIZE
	.align		4
.L_13019:
        /*00e8*/ 	.byte	0x04, 0x1e
        /*00ea*/ 	.short	(.L_13021 - .L_13020)
.L_13020:
        /*00ec*/ 	.word	0x00000000


	//----- nvinfo : EIATTR_CBANK_PARAM_SIZE
	.align		4
.L_13021:
        /*00f0*/ 	.byte	0x03, 0x19
        /*00f2*/ 	.short	0x0060


	//----- nvinfo : EIATTR_PARAM_CBANK
	.align		4
        /*00f4*/ 	.byte	0x04, 0x0a
        /*00f6*/ 	.short	(.L_13023 - .L_13022)
	.align		4
.L_13022:
        /*00f8*/ 	.word	index@(.nv.constant0._ZN18transformer_engine6detail38cast_transpose_fused_kernel_notalignedILb0ELb1ELb0EfNS_16CTDBiasDActParamIff13__nv_bfloat16fEELi1ELi2ENS_5EmptyEXadL_ZNS_5dgeluIffEET_T0_RKS5_EEEEvT3_mmm)
        /*00fc*/ 	.short	0x0210
        /*00fe*/ 	.short	0x0060


	//----- nvinfo : EIATTR_SW_WAR
	.align		4
.L_13023:
        /*0100*/ 	.byte	0x04, 0x36
        /*0102*/ 	.short	(.L_13025 - .L_13024)
.L_13024:
        /*0104*/ 	.word	0x00000008
.L_13025:


//--------------------- .nv.info._ZN18transformer_engine6detail38cast_transpose_fused_kernel_notalignedILb0ELb1ELb0EfNS_16CTDBiasDActParamIff6__halffEELi1ELi2ENS_5EmptyEXadL_ZNS_5dgeluIffEET_T0_RKS5_EEEEvT3_mmm --------------------------
	.section	.nv.info._ZN18transformer_engine6detail38cast_transpose_fused_kernel_notalignedILb0ELb1ELb0EfNS_16CTDBiasDActParamIff6__halffEELi1ELi2ENS_5EmptyEXadL_ZNS_5dgeluIffEET_T0_RKS5_EEEEvT3_mmm,"",@"SHT_CUDA_INFO"
	.sectionflags	@""
	.align	4


	//----- nvinfo : EIATTR_CUDA_API_VERSION
	.align		4
        /*0000*/ 	.byte	0x04, 0x37
        /*0002*/ 	.short	(.L_13027 - .L_13026)
.L_13026:
        /*0004*/ 	.word	0x00000082


	//----- nvinfo : EIATTR_KPARAM_INFO
	.align		4
.L_13027:
        /*0008*/ 	.byte	0x04, 0x17
        /*000a*/ 	.short	(.L_13029 - .L_13028)
.L_13028:
        /*000c*/ 	.word	0x00000000
        /*0010*/ 	.short	0x0003
        /*0012*/ 	.short	0x0058
        /*0014*/ 	.byte	0x00, 0xf0, 0x21, 0x00


	//----- nvinfo : EIATTR_KPARAM_INFO
	.align		4
.L_13029:
        /*0018*/ 	.byte	0x04, 0x17
        /*001a*/ 	.short	(.L_13031 - .L_13030)
.L_13030:
        /*001c*/ 	.word	0x00000000
        /*0020*/ 	.short	0x0002
        /*0022*/ 	.short	0x0050
        /*0024*/ 	.byte	0x00, 0xf0, 0x21, 0x00


	//----- nvinfo : EIATTR_KPARAM_INFO
	.align		4
.L_13031:
        /*0028*/ 	.byte	0x04, 0x17
        /*002a*/ 	.short	(.L_13033 - .L_13032)
.L_13032:
        /*002c*/ 	.word	0x00000000
        /*0030*/ 	.short	0x0001
        /*0032*/ 	.short	0x0048
        /*0034*/ 	.byte	0x00, 0xf0, 0x21, 0x00


	//----- nvinfo : EIATTR_KPARAM_INFO
	.align		4
.L_13033:
        /*0038*/ 	.byte	0x04, 0x17
        /*003a*/ 	.short	(.L_13035 - .L_13034)
.L_13034:
        /*003c*/ 	.word	0x00000000
        /*0040*/ 	.short	0x0000
        /*0042*/ 	.short	0x0000
        /*0044*/ 	.byte	0x00, 0xf0, 0x21, 0x01


	//----- nvinfo : EIATTR_SPARSE_MMA_MASK
	.align		4
.L_13035:
        /*0048*/ 	.byte	0x03, 0x50
        /*004a*/ 	.short	0x0000


	//----- nvinfo : EIATTR_MAXREG_COUNT
	.align		4
        /*004c*/ 	.byte	0x03, 0x1b
        /*004e*/ 	.short	0x00ff


	//----- nvinfo : EIATTR_NUM_BARRIERS
	.align		4
        /*0050*/ 	.byte	0x02, 0x4c
        /*0052*/ 	.byte	0x01
	.zero		1


	//----- nvinfo : EIATTR_MERCURY_ISA_VERSION
	.align		4
        /*0054*/ 	.byte	0x03, 0x5f
        /*0056*/ 	.short	0x0101


	//----- nvinfo : EIATTR_INT_WARP_WIDE_INSTR_OFFSETS
	.align		4
        /*0058*/ 	.byte	0x04, 0x31
        /*005a*/ 	.short	(.L_13037 - .L_13036)


	//   ....[0]....
.L_13036:
        /*005c*/ 	.word	0x00000750


	//   ....[1]....
        /*0060*/ 	.word	0x000015a0


	//   ....[2]....
        /*0064*/ 	.word	0x00001aa0


	//----- nvinfo : EIATTR_COOP_GROUP_MASK_REGIDS
	.align		4
.L_13037:
        /*0068*/ 	.byte	0x04, 0x29
        /*006a*/ 	.short	(.L_13039 - .L_13038)


	//   ....[0]....
.L_13038:
        /*006c*/ 	.word	0xffffffff


	//   ....[1]....
        /*0070*/ 	.word	0xffffffff


	//   ....[2]....
        /*0074*/ 	.word	0xffffffff


	//   ....[3]....
        /*0078*/ 	.word	0xffffffff


	//   ....[4]....
        /*007c*/ 	.word	0xffffffff


	//   ....[5]....
        /*0080*/ 	.word	0xffffffff


	//   ....[6]....
        /*0084*/ 	.word	0xffffffff


	//   ....[7]....
        /*0088*/ 	.word	0xffffffff


	//   ....[8]....
        /*008c*/ 	.word	0x05000005


	//   ....[9]....
        /*0090*/ 	.word	0x05000005


	//   ....[10]....
        /*0094*/ 	.word	0x05000005


	//----- nvinfo : EIATTR_COOP_GROUP_INSTR_OFFSETS
	.align		4
.L_13039:
        /*0098*/ 	.byte	0x04, 0x28
        /*009a*/ 	.short	(.L_13041 - .L_13040)


	//   ....[0]....
.L_13040:
        /*009c*/ 	.word	0x00002df0


	//   ....[1]....
        /*00a0*/ 	.word	0x00002e30


	//   ....[2]....
        /*00a4*/ 	.word	0x00002e60


	//   ....[3]....
        /*00a8*/ 	.word	0x00002eb0


	//   ....[4]....
        /*00ac*/ 	.word	0x00002f00


	//   ....[5]....
        /*00b0*/ 	.word	0x00002ff0


	//   ....[6]....
        /*00b4*/ 	.word	0x00003010


	//   ....[7]....
        /*00b8*/ 	.word	0x00003030


	//   ....[8]....
        /*00bc*/ 	.word	0x00003270


	//   ....[9]....
        /*00c0*/ 	.word	0x000032e0


	//   ....[10]....
        /*00c4*/ 	.word	0x00003350


	//----- nvinfo : EIATTR_EXIT_INSTR_OFFSETS
	.align		4
.L_13041:
        /*00c8*/ 	.byte	0x04, 0x1c
        /*00ca*/ 	.short	(.L_13043 - .L_13042)


	//   ....[0]....
.L_13042:
        /*00cc*/ 	.word	0x000000d0


	//   ....[1]....
        /*00d0*/ 	.word	0x00003110


	//   ....[2]....
        /*00d4*/ 	.word	0x00003220


	//----- nvinfo : EIATTR_MAX_THREADS
	.align		4
.L_13043:
        /*00d8*/ 	.byte	0x04, 0x05
        /*00da*/ 	.short	(.L_13045 - .L_13044)
.L_13044:
        /*00dc*/ 	.word	0x00000100
        /*00e0*/ 	.word	0x00000001
        /*00e4*/ 	.word	0x00000001


	//----- nvinfo : EIATTR_CRS_STACK_SIZE
	.align		4
.L_13045:
        /*00e8*/ 	.byte	0x04, 0x1e
        /*00ea*/ 	.short	(.L_13047 - .L_13046)
.L_13046:
        /*00ec*/ 	.word	0x00000000


	//----- nvinfo : EIATTR_CBANK_PARAM_SIZE
	.align		4
.L_13047:
        /*00f0*/ 	.byte	0x03, 0x19
        /*00f2*/ 	.short	0x0060


	//----- nvinfo : EIATTR_PARAM_CBANK
	.align		4
        /*00f4*/ 	.byte	0x04, 0x0a
        /*00f6*/ 	.short	(.L_13049 - .L_13048)
	.align		4
.L_13048:
        /*00f8*/ 	.word	index@(.nv.constant0._ZN18transformer_engine6detail38cast_transpose_fused_kernel_notalignedILb0ELb1ELb0EfNS_16CTDBiasDActParamIff6__halffEELi1ELi2ENS_5EmptyEXadL_ZNS_5dgeluIffEET_T0_RKS5_EEEEvT3_mmm)
        /*00fc*/ 	.short	0x0210
        /*00fe*/ 	.short	0x0060


	//----- nvinfo : EIATTR_SW_WAR
	.align		4
.L_13049:
        /*0100*/ 	.byte	0x04, 0x36
        /*0102*/ 	.short	(.L_13051 - .L_13050)
.L_13050:
        /*0104*/ 	.word	0x00000008
.L_13051:


//--------------------- .nv.info._ZN18transformer_engine6detail38cast_transpose_fused_kernel_notalignedILb0ELb1ELb0EfNS_16CTDBiasDActParamIffffEELi1ELi1ENS_5EmptyEXadL_ZNS_5dgeluIffEET_T0_RKS4_EEEEvT3_mmm --------------------------
	.section	.nv.info._ZN18transformer_engine6detail38cast_transpose_fused_kernel_notalignedILb0ELb1ELb0EfNS_16CTDBiasDActParamIffffEELi1ELi1ENS_5EmptyEXadL_ZNS_5dgeluIffEET_T0_RKS4_EEEEvT3_mmm,"",@"SHT_CUDA_INFO"
	.sectionflags	@""
	.align	4


	//----- nvinfo : EIATTR_CUDA_API_VERSION
	.align		4
        /*0000*/ 	.byte	0x04, 0x37
        /*0002*/ 	.short	(.L_13053 - .L_13052)
.L_13052:
        /*0004*/ 	.word	0x00000082


	//----- nvinfo : EIATTR_KPARAM_INFO
	.align		4
.L_13053:
        /*0008*/ 	.byte	0x04, 0x17
        /*000a*/ 	.short	(.L_13055 - .L_13054)
.L_13054:
        /*000c*/ 	.word	0x00000000
        /*0010*/ 	.short	0x0003
        /*0012*/ 	.short	0x0058
        /*0014*/ 	.byte	0x00, 0xf0, 0x21, 0x00


	//----- nvinfo : EIATTR_KPARAM_INFO
	.align		4
.L_13055:
        /*0018*/ 	.byte	0x04, 0x17
        /*001a*/ 	.short	(.L_13057 - .L_13056)
.L_13056:
        /*001c*/ 	.word	0x00000000
        /*0020*/ 	.short	0x0002
        /*0022*/ 	.short	0x0050
        /*0024*/ 	.byte	0x00, 0xf0, 0x21, 0x00


	//----- nvinfo : EIATTR_KPARAM_INFO
	.align		4
.L_13057:
        /*0028*/ 	.byte	0x04, 0x17
        /*002a*/ 	.short	(.L_13059 - .L_13058)
.L_13058:
        /*002c*/ 	.word	0x00000000
        /*0030*/ 	.short	0x0001
        /*0032*/ 	.short	0x0048
        /*0034*/ 	.byte	0x00, 0xf0, 0x21, 0x00


	//----- nvinfo : EIATTR_KPARAM_INFO
	.align		4
.L_13059:
        /*0038*/ 	.byte	0x04, 0x17
        /*003a*/ 	.short	(.L_13061 - .L_13060)
.L_13060:
        /*003c*/ 	.word	0x00000000
        /*0040*/ 	.short	0x0000
        /*0042*/ 	.short	0x0000
        /*0044*/ 	.byte	0x00, 0xf0, 0x21, 0x01


	//----- nvinfo : EIATTR_SPARSE_MMA_MASK
	.align		4
.L_13061:
        /*0048*/ 	.byte	0x03, 0x50
        /*004a*/ 	.short	0x0000


	//----- nvinfo : EIATTR_MAXREG_COUNT
	.align		4
        /*004c*/ 	.byte	0x03, 0x1b
        /*004e*/ 	.short	0x00ff


	//----- nvinfo : EIATTR_NUM_BARRIERS
	.align		4
        /*0050*/ 	.byte	0x02, 0x4c
        /*0052*/ 	.byte	0x01
	.zero		1


	//----- nvinfo : EIATTR_MERCURY_ISA_VERSION
	.align		4
        /*0054*/ 	.byte	0x03, 0x5f
        /*0056*/ 	.short	0x0101


	//----- nvinfo : EIATTR_COOP_GROUP_MASK_REGIDS
	.align		4
        /*0058*/ 	.byte	0x04, 0x29
        /*005a*/ 	.short	(.L_13063 - .L_13062)


	//   ....[0]....
.L_13062:
        /*005c*/ 	.word	0xffffffff


	//   ....[1]....
        /*0060*/ 	.word	0xffffffff


	//   ....[2]....
        /*0064*/ 	.word	0xffffffff


	//   ....[3]....
        /*0068*/ 	.word	0xffffffff


	//   ....[4]....
        /*006c*/ 	.word	0xffffffff


	//   ....[5]....
        /*0070*/ 	.word	0xffffffff


	//   ....[6]....
        /*0074*/ 	.word	0xffffffff


	//   ....[7]....
        /*0078*/ 	.word	0xffffffff


	//   ....[8]....
        /*007c*/ 	.word	0x05000006


	//   ....[9]....
        /*0080*/ 	.word	0x05000006


	//   ....[10]....
        /*0084*/ 	.word	0x05000006


	//----- nvinfo : EIATTR_COOP_GROUP_INSTR_OFFSETS
	.align		4
.L_13063:
        /*0088*/ 	.byte	0x04, 0x28
        /*008a*/ 	.short	(.L_13065 - .L_13064)


	//   ....[0]....
.L_13064:
        /*008c*/ 	.word	0x00001da0


	//   ....[1]....
        /*0090*/ 	.word	0x00001e00


	//   ....[2]....
        /*0094*/ 	.word	0x00001e50


	//   ....[3]....
        /*0098*/ 	.word	0x00001e80


	//   ....[4]....
        /*009c*/ 	.word	0x00001ea0


	//   ....[5]....
        /*00a0*/ 	.word	0x00001f90


	//   ....[6]....
        /*00a4*/ 	.word	0x00001fb0


	//   ....[7]....
        /*00a8*/ 	.word	0x00001fd0


	//   ....[8]....
        /*00ac*/ 	.word	0x000021e0


	//   ....[9]....
        /*00b0*/ 	.word	0x00002250


	//   ....[10]....
        /*00b4*/ 	.word	0x000022c0


	//----- nvinfo : EIATTR_EXIT_INSTR_OFFSETS
	.align		4
.L_13065:
        /*00b8*/ 	.byte	0x04, 0x1c
        /*00ba*/ 	.short	(.L_13067 - .L_13066)


	//   ....[0]....
.L_13066:
        /*00bc*/ 	.word	0x000000d0


	//   ....[1]....
        /*00c0*/ 	.word	0x000020a0


	//   ....[2]....
        /*00c4*/ 	.word	0x00002190


	//----- nvinfo : EIATTR_MAX_THREADS
	.align		4
.L_13067:
        /*00c8*/ 	.byte	0x04, 0x05
        /*00ca*/ 	.short	(.L_13069 - .L_13068)
.L_13068:
        /*00cc*/ 	.word	0x00000100
        /*00d0*/ 	.word	0x00000001
        /*00d4*/ 	.word	0x00000001


	//----- nvinfo : EIATTR_CRS_STACK_SIZE
	.align		4
.L_13069:
        /*00d8*/ 	.byte	0x04, 0x1e
        /*00da*/ 	.short	(.L_13071 - .L_13070)
.L_13070:
        /*00dc*/ 	.word	0x00000000


	//----- nvinfo : EIATTR_CBANK_PARAM_SIZE
	.align		4
.L_13071:
        /*00e0*/ 	.byte	0x03, 0x19
        /*00e2*/ 	.short	0x0060


	//----- nvinfo : EIATTR_PARAM_CBANK
	.align		4
        /*00e4*/ 	.byte	0x04, 0x0a
        /*00e6*/ 	.short	(.L_13073 - .L_13072)
	.align		4
.L_13072:
        /*00e8*/ 	.word	index@(.nv.constant0._ZN18transformer_engine6detail38cast_transpose_fused_kernel_notalignedILb0ELb1ELb0EfNS_16CTDBiasDActParamIffffEELi1ELi1ENS_5EmptyEXadL_ZNS_5dgeluIffEET_T0_RKS4_EEEEvT3_mmm)
        /*00ec*/ 	.short	0x0210
        /*00ee*/ 	.short	0x0060


	//----- nvinfo : EIATTR_SW_WAR
	.align		4
.L_13073:
        /*00f0*/ 	.byte	0x04, 0x36
        /*00f2*/ 	.short	(.L_13075 - .L_13074)
.L_13074:
        /*00f4*/ 	.word	0x00000008
.L_13075:


//--------------------- .nv.info._ZN18transformer_engine6detail38cast_transpose_fused_kernel_notalignedILb0ELb0ELb1EfNS_16CTDBiasDActParamI13__nv_bfloat16S3_13__nv_fp8_e4m3fEELi4ELi8ENS_5EmptyEXadL_ZNS_4geluIffEET_T0_RKS6_EEEEvT3_mmm --------------------------
	.section	.nv.info._ZN18transformer_engine6detail38cast_transpose_fused_kernel_notalignedILb0ELb0ELb1EfNS_16CTDBiasDActParamI13__nv_bfloat16S3_13__nv_fp8_e4m3fEELi4ELi8ENS_5EmptyEXadL_ZNS_4geluIffEET_T0_RKS6_EEEEvT3_mmm,"",@"SHT_CUDA_INFO"
	.sectionflags	@""
	.align	4


	//----- nvinfo : EIATTR_CUDA_API_VERSION
	.align		4
        /*0000*/ 	.byte	0x04, 0x37
        /*0002*/ 	.short	(.L_13077 - .L_13076)
.L_13076:
        /*0004*/ 	.word	0x00000082


	//----- nvinfo : EIATTR_KPARAM_INFO
	.align		4
.L_13077:
        /*0008*/ 	.byte	0x04, 0x17
        /*000a*/ 	.short	(.L_13079 - .L_13078)
.L_13078:
        /*000c*/ 	.word	0x00000000
        /*0010*/ 	.short	0x0003
        /*0012*/ 	.short	0x0058
        /*0014*/ 	.byte	0x00, 0xf0, 0x21, 0x00


	//----- nvinfo : EIATTR_KPARAM_INFO
	.align		4
.L_13079:
        /*0018*/ 	.byte	0x04, 0x17
        /*001a*/ 	.short	(.L_13081 - .L_13080)
.L_13080:
        /*001c*/ 	.word	0x00000000
        /*0020*/ 	.short	0x0002
        /*0022*/ 	.short	0x0050
        /*0024*/ 	.byte	0x00, 0xf0, 0x21, 0x00


	//----- nvinfo : EIATTR_KPARAM_INFO
	.align		4
.L_13081:
        /*0028*/ 	.byte	0x04, 0x17
        /*002a*/ 	.short	(.L_13083 - .L_13082)
.L_13082:
        /*002c*/ 	.word	0x00000000
        /*0030*/ 	.short	0x0001
        /*0032*/ 	.short	0x0048
        /*0034*/ 	.byte	0x00, 0xf0, 0x21, 0x00


	//----- nvinfo : EIATTR_KPARAM_INFO
	.align		4
.L_13083:
        /*0038*/ 	.byte	0x04, 0x17
        /*003a*/ 	.short	(.L_13085 - .L_13084)
.L_13084:
        /*003c*/ 	.word	0x00000000
        /*0040*/ 	.short	0x0000
        /*0042*/ 	.short	0x0000
        /*0044*/ 	.byte	0x00, 0xf0, 0x21, 0x01


	//----- nvinfo : EIATTR_SPARSE_MMA_MASK
	.align		4
.L_13085:
        /*0048*/ 	.byte	0x03, 0x50
        /*004a*/ 	.short	0x0000


	//----- nvinfo : EIATTR_MAXREG_COUNT
	.align		4
        /*004c*/ 	.byte	0x03, 0x1b
        /*004e*/ 	.short	0x00ff


	//----- nvinfo : EIATTR_NUM_BARRIERS
	.align		4
        /*0050*/ 	.byte	0x02, 0x4c
        /*0052*/ 	.byte	0x01
	.zero		1


	//----- nvinfo : EIATTR_MERCURY_ISA_VERSION
	.align		4
        /*0054*/ 	.byte	0x03, 0x5f
        /*0056*/ 	.short	0x0101


	//----- nvinfo : EIATTR_COOP_GROUP_MASK_REGIDS
	.align		4
        /*0058*/ 	.byte	0x04, 0x29
        /*005a*/ 	.short	(.L_13087 - .L_13086)


	//   ....[0]....
.L_13086:
        /*005c*/ 	.word	0xffffffff


	//   ....[1]....
        /*0060*/ 	.word	0xffffffff


	//   ....[2]....
        /*0064*/ 	.word	0xffffffff


	//   ....[3]....
        /*0068*/ 	.word	0xffffffff


	//   ....[4]....
        /*006c*/ 	.word	0xffffffff


	//   ....[5]....
        /*0070*/ 	.word	0xffffffff


	//   ....[6]....
        /*0074*/ 	.word	0xffffffff


	//   ....[7]....
        /*0078*/ 	.word	0xffffffff


	//   ....[8]....
        /*007c*/ 	.word	0x05000004


	//   ....[9]....
        /*0080*/ 	.word	0x05000004


	//   ....[10]....
        /*0084*/ 	.word	0x05000004


	//----- nvinfo : EIATTR_COOP_GROUP_INSTR_OFFSETS
	.align		4
.L_13087:
        /*0088*/ 	.byte	0x04, 0x28
        /*008a*/ 	.short	(.L_13089 - .L_13088)


	//   ....[0]....
.L_13088:
        /*008c*/ 	.word	0x00013690


	//   ....[1]....
        /*0090*/ 	.word	0x00013700


	//   ....[2]....
        /*0094*/ 	.word	0x00013750


	//   ....[3]....
        /*0098*/ 	.word	0x00013770


	//   ....[4]....
        /*009c*/ 	.word	0x00013790


	//   ....[5]....
        /*00a0*/ 	.word	0x00013880


	//   ....[6]....
        /*00a4*/ 	.word	0x000138a0


	//   ....[7]....
        /*00a8*/ 	.word	0x000138c0


	//   ....[8]....
        /*00ac*/ 	.word	0x00013ae0


	//   ....[9]....
        /*00b0*/ 	.word	0x00013b50


	//   ....[10]....
        /*00b4*/ 	.word	0x00013bc0


	//----- nvinfo : EIATTR_EXIT_INSTR_OFFSETS
	.align		4
.L_13089:
        /*00b8*/ 	.byte	0x04, 0x1c
        /*00ba*/ 	.short	(.L_13091 - .L_13090)


	//   ....[0]....
.L_13090:
        /*00bc*/ 	.word	0x000000d0


	//   ....[1]....
        /*00c0*/ 	.word	0x000139a0


	//   ....[2]....
        /*00c4*/ 	.word	0x00013a90


	//----- nvinfo : EIATTR_MAX_THREADS
	.align		4
.L_13091:
        /*00c8*/ 	.byte	0x04, 0x05
        /*00ca*/ 	.short	(.L_13093 - .L_13092)
.L_13092:
        /*00cc*/ 	.word	0x00000100
        /*00d0*/ 	.word	0x00000001
        /*00d4*/ 	.word	0x00000001


	//----- nvinfo : EIATTR_CRS_STACK_SIZE
	.align		4
.L_13093:
        /*00d8*/ 	.byte	0x04, 0x1e
        /*00da*/ 	.short	(.L_13095 - .L_13094)
.L_13094:
        /*00dc*/ 	.word	0x00000000


	//----- nvinfo : EIATTR_CBANK_PARAM_SIZE
	.align		4
.L_13095:
        /*00e0*/ 	.byte	0x03, 0x19
        /*00e2*/ 	.short	0x0060


	//----- nvinfo : EIATTR_PARAM_CBANK
	.align		4
        /*00e4*/ 	.byte	0x04, 0x0a
        /*00e6*/ 	.short	(.L_13097 - .L_13096)
	.align		4
.L_13096:
        /*00e8*/ 	.word	index@(.nv.constant0._ZN18transformer_engine6detail38cast_transpose_fused_kernel_notalignedILb0ELb0ELb1EfNS_16CTDBiasDActParamI13__nv_bfloat16S3_13__nv_fp8_e4m3fEELi4ELi8ENS_5EmptyEXadL_ZNS_4geluIffEET_T0_RKS6_EEEEvT3_mmm)
        /*00ec*/ 	.short	0x0210
        /*00ee*/ 	.short	0x0060


	//----- nvinfo : EIATTR_SW_WAR
	.align		4
.L_13097:
        /*00f0*/ 	.byte	0x04, 0x36
        /*00f2*/ 	.short	(.L_13099 - .L_13098)
.L_13098:
        /*00f4*/ 	.word	0x00000008
.L_13099:


//--------------------- .nv.info._ZN18transformer_engine6detail38cast_transpose_fused_kernel_notalignedILb0ELb0ELb1EfNS_16CTDBiasDActParamI13__nv_bfloat16S3_13__nv_fp8_e5m2fEELi4ELi8ENS_5EmptyEXadL_ZNS_4geluIffEET_T0_RKS6_EEEEvT3_mmm --------------------------
	.section	.nv.info._ZN18transformer_engine6detail38cast_transpose_fused_kernel_notalignedILb0ELb0ELb1EfNS_16CTDBiasDActParamI13__nv_bfloat16S3_13__nv_fp8_e5m2fEELi4ELi8ENS_5EmptyEXadL_ZNS_4geluIffEET_T0_RKS6_EEEEvT3_mmm,"",@"SHT_CUDA_INFO"
	.sectionflags	@""
	.align	4


	//----- nvinfo : EIATTR_CUDA_API_VERSION
	.align		4
        /*0000*/ 	.byte	0x04, 0x37
        /*0002*/ 	.short	(.L_13101 - .L_13100)
.L_13100:
        /*0004*/ 	.word	0x00000082


	//----- nvinfo : EIATTR_KPARAM_INFO
	.align		4
.L_13101:
        /*0008*/ 	.byte	0x04, 0x17
        /*000a*/ 	.short	(.L_13103 - .L_13102)
.L_13102:
        /*000c*/ 	.word	0x00000000
        /*0010*/ 	.short	0x0003
        /*0012*/ 	.short	0x0058
        /*0014*/ 	.byte	0x00, 0xf0, 0x21, 0x00


	//----- nvinfo : EIATTR_KPARAM_INFO
	.align		4
.L_13103:
        /*0018*/ 	.byte	0x04, 0x17
        /*001a*/ 	.short	(.L_13105 - .L_13104)
.L_13104:
        /*001c*/ 	.word	0x00000000
        /*0020*/ 	.short	0x0002
        /*0022*/ 	.short	0x0050
        /*0024*/ 	.byte	0x00, 0xf0, 0x21, 0x00


	//----- nvinfo : EIATTR_KPARAM_INFO
	.align		4
.L_13105:
        /*0028*/ 	.byte	0x04, 0x17
        /*002a*/ 	.short	(.L_13107 - .L_13106)
.L_13106:
        /*002c*/ 	.word	0x00000000
        /*0030*/ 	.short	0x0001
        /*0032*/ 	.short	0x0048
        /*0034*/ 	.byte	0x00, 0xf0, 0x21, 0x00


	//----- nvinfo : EIATTR_KPARAM_INFO
	.align		4
.L_13107:
        /*0038*/ 	.byte	0x04, 0x17
        /*003a*/ 	.short	(.L_13109 - .L_13108)
.L_13108:
        /*003c*/ 	.word	0x00000000
        /*0040*/ 	.short	0x0000
        /*0042*/ 	.short	0x0000
        /*0044*/ 	.byte	0x00, 0xf0, 0x21, 0x01


	//----- nvinfo : EIATTR_SPARSE_MMA_MASK
	.align		4
.L_13109:
        /*0048*/ 	.byte	0x03, 0x50
        /*004a*/ 	.short	0x0000


	//----- nvinfo : EIATTR_MAXREG_COUNT
	.align		4
        /*004c*/ 	.byte	0x03, 0x1b
        /*004e*/ 	.short	0x00ff


	//----- nvinfo : EIATTR_NUM_BARRIERS
	.align		4
        /*0050*/ 	.byte	0x02, 0x4c
        /*0052*/ 	.byte	0x01
	.zero		1


	//----- nvinfo : EIATTR_MERCURY_ISA_VERSION
	.align		4
        /*0054*/ 	.byte	0x03, 0x5f
        /*0056*/ 	.short	0x0101


	//----- nvinfo : EIATTR_COOP_GROUP_MASK_REGIDS
	.align		4
        /*0058*/ 	.byte	0x04, 0x29
        /*005a*/ 	.short	(.L_13111 - .L_13110)


	//   ....[0]....
.L_13110:
        /*005c*/ 	.word	0xffffffff


	//   ....[1]....
        /*0060*/ 	.word	0xffffffff


	//   ....[2]....
        /*0064*/ 	.word	0xffffffff


	//   ....[3]....
        /*0068*/ 	.word	0xffffffff


	//   ....[4]....
        /*006c*/ 	.word	0xffffffff


	//   ....[5]....
        /*0070*/ 	.word	0xffffffff


	//   ....[6]....
        /*0074*/ 	.word	0xffffffff


	//   ....[7]....
        /*0078*/ 	.word	0xffffffff


	//   ....[8]....
        /*007c*/ 	.word	0x05000004


	//   ....[9]....
        /*0080*/ 	.word	0x05000004


	//   ....[10]....
        /*0084*/ 	.word	0x05000004


	//----- nvinfo : EIATTR_COOP_GROUP_INSTR_OFFSETS
	.align		4
.L_13111:
        /*0088*/ 	.byte	0x04, 0x28
        /*008a*/ 	.short	(.L_13113 - .L_13112)


	//   ....[0]....
.L_13112:
        /*008c*/ 	.word	0x00013690


	//   ....[1]....
        /*0090*/ 	.word	0x00013700


	//   ....[2]....
        /*0094*/ 	.word	0x00013750


	//   ....[3]....
        /*0098*/ 	.word	0x00013770


	//   ....[4]....
        /*009c*/ 	.word	0x00013790


	//   ....[5]....
        /*00a0*/ 	.word	0x00013880


	//   ....[6]....
        /*00a4*/ 	.word	0x000138a0


	//   ....[7]....
        /*00a8*/ 	.word	0x000138c0


	//   ....[8]....
        /*00ac*/ 	.word	0x00013ae0


	//   ....[9]....
        /*00b0*/ 	.word	0x00013b50


	//   ....[10]....
        /*00b4*/ 	.word	0x00013bc0


	//----- nvinfo : EIATTR_EXIT_INSTR_OFFSETS
	.align		4
.L_13113:
        /*00b8*/ 	.byte	0x04, 0x1c
        /*00ba*/ 	.short	(.L_13115 - .L_13114)


	//   ....[0]....
.L_13114:
        /*00bc*/ 	.word	0x000000d0


	//   ....[1]....
        /*00c0*/ 	.word	0x000139a0


	//   ....[2]....
        /*00c4*/ 	.word	0x00013a90


	//----- nvinfo : EIATTR_MAX_THREADS
	.align		4
.L_13115:
        /*00c8*/ 	.byte	0x04, 0x05
        /*00ca*/ 	.short	(.L_13117 - .L_13116)
.L_13116:
        /*00cc*/ 	.word	0x00000100
        /*00d0*/ 	.word	0x00000001
        /*00d4*/ 	.word	0x00000001


	//----- nvinfo : EIATTR_CRS_STACK_SIZE
	.align		4
.L_13117:
        /*00d8*/ 	.byte	0x04, 0x1e
        /*00da*/ 	.short	(.L_13119 - .L_13118)
.L_13118:
        /*00dc*/ 	.word	0x00000000


	//----- nvinfo : EIATTR_CBANK_PARAM_SIZE
	.align		4
.L_13119:
        /*00e0*/ 	.byte	0x03, 0x19
        /*00e2*/ 	.short	0x0060


	//----- nvinfo : EIATTR_PARAM_CBANK
	.align		4
        /*00e4*/ 	.byte	0x04, 0x0a
        /*00e6*/ 	.short	(.L_13121 - .L_13120)
	.align		4
.L_13120:
        /*00e8*/ 	.word	index@(.nv.constant0._ZN18transformer_engine6detail38cast_transpose_fused_kernel_notalignedILb0ELb0ELb1EfNS_16CTDBiasDActParamI13__nv_bfloat16S3_13__nv_fp8_e5m2fEELi4ELi8ENS_5EmptyEXadL_ZNS_4geluIffEET_T0_RKS6_EEEEvT3_mmm)
        /*00ec*/ 	.short	0x0210
        /*00ee*/ 	.short	0x0060


	//----- nvinfo : EIATTR_SW_WAR
	.align		4
.L_13121:
        /*00f0*/ 	.byte	0x04, 0x36
        /*00f2*/ 	.short	(.L_13123 - .L_13122)
.L_13122:
        /*00f4*/ 	.word	0x00000008
.L_13123:


//--------------------- .nv.info._ZN18transformer_engine6detail38cast_transpose_fused_kernel_notalignedILb0ELb0ELb1EfNS_16CTDBiasDActParamI13__nv_bfloat16S3_S3_fEELi4ELi4ENS_5EmptyEXadL_ZNS_4geluIffEET_T0_RKS5_EEEEvT3_mmm --------------------------
	.section	.nv.info._ZN18transformer_engine6detail38cast_transpose_fused_kernel_notalignedILb0ELb0ELb1EfNS_16CTDBiasDActParamI13__nv_bfloat16S3_S3_fEELi4ELi4ENS_5EmptyEXadL_ZNS_4geluIffEET_T0_RKS5_EEEEvT3_mmm,"",@"SHT_CUDA_INFO"
	.sectionflags	@""
	.align	4


	//----- nvinfo : EIATTR_CUDA_API_VERSION
	.align		4
        /*0000*/ 	.byte	0x04, 0x37
        /*0002*/ 	.short	(.L_13125 - .L_13124)
.L_13124:
        /*0004*/ 	.word	0x00000082


	//----- nvinfo : EIATTR_KPARAM_INFO
	.align		4
.L_13125:
        /*0008*/ 	.byte	0x04, 0x17
        /*000a*/ 	.short	(.L_13127 - .L_13126)
.L_13126:
        /*000c*/ 	.word	0x00000000
        /*0010*/ 	.short	0x0003
        /*0012*/ 	.short	0x0058
        /*0014*/ 	.byte	0x00, 0xf0, 0x21, 0x00


	//----- nvinfo : EIATTR_KPARAM_INFO
	.align		4
.L_13127:
        /*0018*/ 	.byte	0x04, 0x17
        /*001a*/ 	.short	(.L_13129 - .L_13128)
.L_13128:
        /*001c*/ 	.word	0x00000000
        /*0020*/ 	.short	0x0002
        /*0022*/ 	.short	0x0050
        /*0024*/ 	.byte	0x00, 0xf0, 0x21, 0x00


	//----- nvinfo : EIATTR_KPARAM_INFO
	.align		4
.L_13129:
        /*0028*/ 	.byte	0x04, 0x17
        /*002a*/ 	.short	(.L_13131 - .L_13130)
.L_13130:
        /*002c*/ 	.word	0x00000000
        /*0030*/ 	.short	0x0001
        /*0032*/ 	.short	0x0048
        /*0034*/ 	.byte	0x00, 0xf0, 0x21, 0x00


	//----- nvinfo : EIATTR_KPARAM_INFO
	.align		4
.L_13131:
        /*0038*/ 	.byte	0x04, 0x17
        /*003a*/ 	.short	(.L_13133 - .L_13132)
.L_13132:
        /*003c*/ 	.word	0x00000000
        /*0040*/ 	.short	0x0000
        /*0042*/ 	.short	0x0000
        /*0044*/ 	.byte	0x00, 0xf0, 0x21, 0x01


	//----- nvinfo : EIATTR_SPARSE_MMA_MASK
	.align		4
.L_13133:
        /*0048*/ 	.byte	0x03, 0x50
        /*004a*/ 	.short	0x0000


	//----- nvinfo : EIATTR_MAXREG_COUNT
	.align		4
        /*004c*/ 	.byte	0x03, 0x1b
        /*004e*/ 	.short	0x00ff


	//----- nvinfo : EIATTR_NUM_BARRIERS
	.align		4
        /*0050*/ 	.byte	0x02, 0x4c
        /*0052*/ 	.byte	0x01
	.zero		1


	//----- nvinfo : EIATTR_MERCURY_ISA_VERSION
	.align		4
        /*0054*/ 	.byte	0x03, 0x5f
        /*0056*/ 	.short	0x0101


	//----- nvinfo : EIATTR_COOP_GROUP_MASK_REGIDS
	.align		4
        /*0058*/ 	.byte	0x04, 0x29
        /*005a*/ 	.short	(.L_13135 - .L_13134)


	//   ....[0]....
.L_13134:
        /*005c*/ 	.word	0xffffffff


	//   ....[1]....
        /*0060*/ 	.word	0xffffffff


	//   ....[2]....
        /*0064*/ 	.word	0xffffffff


	//   ....[3]....
        /*0068*/ 	.word	0xffffffff


	//   ....[4]....
        /*006c*/ 	.word	0xffffffff


	//   ....[5]....
        /*0070*/ 	.word	0xffffffff


	//   ....[6]....
        /*0074*/ 	.word	0xffffffff


	//   ....[7]....
        /*0078*/ 	.word	0xffffffff


	//   ....[8]....
        /*007c*/ 	.word	0x05000004


	//   ....[9]....
        /*0080*/ 	.word	0x05000004


	//   ....[10]....
        /*0084*/ 	.word	0x05000004


	//----- nvinfo : EIATTR_COOP_GROUP_INSTR_OFFSETS
	.align		4
.L_13135:
        /*0088*/ 	.byte	0x04, 0x28
        /*008a*/ 	.short	(.L_13137 - .L_13136)


	//   ....[0]....
.L_13136:
        /*008c*/ 	.word	0x0000a970


	//   ....[1]....
        /*0090*/ 	.word	0x0000a9d0


	//   ....[2]....
        /*0094*/ 	.word	0x0000aa10


	//   ....[3]....
        /*0098*/ 	.word	0x0000aa40


	//   ....[4]....
        /*009c*/ 	.word	0x0000aa70


	//   ....[5]....
        /*00a0*/ 	.word	0x0000ab60


	//   ....[6]....
        /*00a4*/ 	.word	0x0000ab80


	//   ....[7]....
        /*00a8*/ 	.word	0x0000aba0


	//   ....[8]....
        /*00ac*/ 	.word	0x0000ade0


	//   ....[9]....
        /*00b0*/ 	.word	0x0000ae50


	//   ....[10]....
        /*00b4*/ 	.word	0x0000aec0


	//----- nvinfo : EIATTR_EXIT_INSTR_OFFSETS
	.align		4
.L_13137:
        /*00b8*/ 	.byte	0x04, 0x1c
        /*00ba*/ 	.short	(.L_13139 - .L_13138)


	//   ....[0]....
.L_13138:
        /*00bc*/ 	.word	0x000000d0


	//   ....[1]....
        /*00c0*/ 	.word	0x0000ac80


	//   ....[2]....
        /*00c4*/ 	.word	0x0000ad90


	//----- nvinfo : EIATTR_MAX_THREADS
	.align		4
.L_13139:
        /*00c8*/ 	.byte	0x04, 0x05
        /*00ca*/ 	.short	(.L_13141 - .L_13140)
.L_13140:
        /*00cc*/ 	.word	0x00000100
        /*00d0*/ 	.word	0x00000001
        /*00d4*/ 	.word	0x00000001


	//----- nvinfo : EIATTR_CRS_STACK_SIZE
	.align		4
.L_13141:
        /*00d8*/ 	.byte	0x04, 0x1e
        /*00da*/ 	.short	(.L_13143 - .L_13142)
.L_13142:
        /*00dc*/ 	.word	0x00000000


	//----- nvinfo : EIATTR_CBANK_PARAM_SIZE
	.align		4
.L_13143:
        /*00e0*/ 	.byte	0x03, 0x19
        /*00e2*/ 	.short	0x0060


	//----- nvinfo : EIATTR_PARAM_CBANK
	.align		4
        /*00e4*/ 	.byte	0x04, 0x0a
        /*00e6*/ 	.short	(.L_13145 - .L_13144)
	.align		4
.L_13144:
        /*00e8*/ 	.word	index@(.nv.constant0._ZN18transformer_engine6detail38cast_transpose_fused_kernel_notalignedILb0ELb0ELb1EfNS_16CTDBiasDActParamI13__nv_bfloat16S3_S3_fEELi4ELi4ENS_5EmptyEXadL_ZNS_4geluIffEET_T0_RKS5_EEEEvT3_mmm)
        /*00ec*/ 	.short	0x0210
        /*00ee*/ 	.short	0x0060


	//----- nvinfo : EIATTR_SW_WAR
	.align		4
.L_13145:
        /*00f0*/ 	.byte	0x04, 0x36
        /*00f2*/ 	.short	(.L_13147 - .L_13146)
.L_13146:
        /*00f4*/ 	.word	0x00000008
.L_13147:


//--------------------- .nv.info._ZN18transformer_engine6detail38cast_transpose_fused_kernel_notalignedILb0ELb0ELb1EfNS_16CTDBiasDActParamI13__nv_bfloat16S3_6__halffEELi4ELi4ENS_5EmptyEXadL_ZNS_4geluIffEET_T0_RKS6_EEEEvT3_mmm --------------------------
	.section	.nv.info._ZN18transformer_engine6detail38cast_transpose_fused_kernel_notalignedILb0ELb0ELb1EfNS_16CTDBiasDActParamI13__nv_bfloat16S3_6__halffEELi4ELi4ENS_5EmptyEXadL_ZNS_4geluIffEET_T0_RKS6_EEEEvT3_mmm,"",@"SHT_CUDA_INFO"
	.sectionflags	@""
	.align	4


	//----- nvinfo : EIATTR_CUDA_API_VERSION
	.align		4
        /*0000*/ 	.byte	0x04, 0x37
        /*0002*/ 	.short	(.L_13149 - .L_13148)
.L_13148:
        /*0004*/ 	.word	0x00000082


	//----- nvinfo : EIATTR_KPARAM_INFO
	.align		4
.L_13149:
        /*0008*/ 	.byte	0x04, 0x17
        /*000a*/ 	.short	(.L_13151 - .L_13150)
.L_13150:
        /*000c*/ 	.word	0x00000000
        /*0010*/ 	.short	0x0003
        /*0012*/ 	.short	0x0058
        /*0014*/ 	.byte	0x00, 0xf0, 0x21, 0x00


	//----- nvinfo : EIATTR_KPARAM_INFO
	.align		4
.L_13151:
        /*0018*/ 	.byte	0x04, 0x17
        /*001a*/ 	.short	(.L_13153 - .L_13152)
.L_13152:
        /*001c*/ 	.word	0x00000000
        /*0020*/ 	.short	0x0002
        /*0022*/ 	.short	0x0050
        /*0024*/ 	.byte	0x00, 0xf0, 0x21, 0x00


	//----- nvinfo : EIATTR_KPARAM_INFO
	.align		4
.L_13153:
        /*0028*/ 	.byte	0x04, 0x17
        /*002a*/ 	.short	(.L_13155 - .L_13154)
.L_13154:
        /*002c*/ 	.word	0x00000000
        /*0030*/ 	.short	0x0001
        /*0032*/ 	.short	0x0048
        /*0034*/ 	.byte	0x00, 0xf0, 0x21, 0x00


	//----- nvinfo : EIATTR_KPARAM_INFO
	.align		4
.L_13155:
        /*0038*/ 	.byte	0x04, 0x17
        /*003a*/ 	.short	(.L_13157 - .L_13156)
.L_13156:
        /*003c*/ 	.word	0x00000000
        /*0040*/ 	.short	0x0000
        /*0042*/ 	.short	0x0000
        /*0044*/ 	.byte	0x00, 0xf0, 0x21, 0x01


	//----- nvinfo : EIATTR_SPARSE_MMA_MASK
	.align		4
.L_13157:
        /*0048*/ 	.byte	0x03, 0x50
        /*004a*/ 	.short	0x0000


	//----- nvinfo : EIATTR_MAXREG_COUNT
	.align		4
        /*004c*/ 	.byte	0x03, 0x1b
        /*004e*/ 	.short	0x00ff


	//----- nvinfo : EIATTR_NUM_BARRIERS
	.align		4
        /*0050*/ 	.byte	0x02, 0x4c
        /*0052*/ 	.byte	0x01
	.zero		1


	//----- nvinfo : EIATTR_MERCURY_ISA_VERSION
	.align		4
        /*0054*/ 	.byte	0x03, 0x5f
        /*0056*/ 	.short	0x0101


	//----- nvinfo : EIATTR_COOP_GROUP_MASK_REGIDS
	.align		4
        /*0058*/ 	.byte	0x04, 0x29
        /*005a*/ 	.short	(.L_13159 - .L_13158)


	//   ....[0]....
.L_13158:
        /*005c*/ 	.word	0xffffffff


	//   ....[1]....
        /*0060*/ 	.word	0xffffffff


	//   ....[2]....
        /*0064*/ 	.word	0xffffffff


	//   ....[3]....
        /*0068*/ 	.word	0xffffffff


	//   ....[4]....
        /*006c*/ 	.word	0xffffffff


	//   ....[5]....
        /*0070*/ 	.word	0xffffffff


	//   ....[6]....
        /*0074*/ 	.word	0xffffffff


	//   ....[7]....
        /*0078*/ 	.word	0xffffffff


	//   ....[8]....
        /*007c*/ 	.word	0x05000004


	//   ....[9]....
        /*0080*/ 	.word	0x05000004


	//   ....[10]....
        /*0084*/ 	.word	0x05000004


	//----- nvinfo : EIATTR_COOP_GROUP_INSTR_OFFSETS
	.align		4
.L_13159:
        /*0088*/ 	.byte	0x04, 0x28
        /*008a*/ 	.short	(.L_13161 - .L_13160)


	//   ....[0]....
.L_13160:
        /*008c*/ 	.word	0x0000a970


	//   ....[1]....
        /*0090*/ 	.word	0x0000a9d0


	//   ....[2]....
        /*0094*/ 	.word	0x0000aa10


	//   ....[3]....
        /*0098*/ 	.word	0x0000aa40


	//   ....[4]....
        /*009c*/ 	.word	0x0000aa70


	//   ....[5]....
        /*00a0*/ 	.word	0x0000ab60


	//   ....[6]....
        /*00a4*/ 	.word	0x0000ab80


	//   ....[7]....
        /*00a8*/ 	.word	0x0000aba0


	//   ....[8]....
        /*00ac*/ 	.word	0x0000ade0


	//   ....[9]....
        /*00b0*/ 	.word	0x0000ae50


	//   ....[10]....
        /*00b4*/ 	.word	0x0000aec0


	//----- nvinfo : EIATTR_EXIT_INSTR_OFFSETS
	.align		4
.L_13161:
        /*00b8*/ 	.byte	0x04, 0x1c
        /*00ba*/ 	.short	(.L_13163 - .L_13162)


	//   ....[0]....
.L_13162:
        /*00bc*/ 	.word	0x000000d0


	//   ....[1]....
        /*00c0*/ 	.word	0x0000ac80


	//   ....[2]....
        /*00c4*/ 	.word	0x0000ad90


	//----- nvinfo : EIATTR_MAX_THREADS
	.align		4
.L_13163:
        /*00c8*/ 	.byte	0x04, 0x05
        /*00ca*/ 	.short	(.L_13165 - .L_13164)
.L_13164:
        /*00cc*/ 	.word	0x00000100
        /*00d0*/ 	.word	0x00000001
        /*00d4*/ 	.word	0x00000001


	//----- nvinfo : EIATTR_CRS_STACK_SIZE
	.align		4
.L_13165:
        /*00d8*/ 	.byte	0x04, 0x1e
        /*00da*/ 	.short	(.L_13167 - .L_13166)
.L_13166:
        /*00dc*/ 	.word	0x00000000


	//----- nvinfo : EIATTR_CBANK_PARAM_SIZE
	.align		4
.L_13167:
        /*00e0*/ 	.byte	0x03, 0x19
        /*00e2*/ 	.short	0x0060


	//----- nvinfo : EIATTR_PARAM_CBANK
	.align		4
        /*00e4*/ 	.byte	0x04, 0x0a
        /*00e6*/ 	.short	(.L_13169 - .L_13168)
	.align		4
.L_13168:
        /*00e8*/ 	.word	index@(.nv.constant0._ZN18transformer_engine6detail38cast_transpose_fused_kernel_notalignedILb0ELb0ELb1EfNS_16CTDBiasDActParamI13__nv_bfloat16S3_6__halffEELi4ELi4ENS_5EmptyEXadL_ZNS_4geluIffEET_T0_RKS6_EEEEvT3_mmm)
        /*00ec*/ 	.short	0x0210
        /*00ee*/ 	.short	0x0060


	//----- nvinfo : EIATTR_SW_WAR
	.align		4
.L_13169:
        /*00f0*/ 	.byte	0x04, 0x36
        /*00f2*/ 	.short	(.L_13171 - .L_13170)
.L_13170:
        /*00f4*/ 	.word	0x00000008
.L_13171:


//--------------------- .nv.info._ZN18transformer_engine6detail38cast_transpose_fused_kernel_notalignedILb0ELb0ELb1EfNS_16CTDBiasDActParamI13__nv_bfloat16S3_ffEELi4ELi2ENS_5EmptyEXadL_ZNS_4geluIffEET_T0_RKS5_EEEEvT3_mmm --------------------------
	.section	.nv.info._ZN18transformer_engine6detail38cast_transpose_fused_kernel_notalignedILb0ELb0ELb1EfNS_16CTDBiasDActParamI13__nv_bfloat16S3_ffEELi4ELi2ENS_5EmptyEXadL_ZNS_4geluIffEET_T0_RKS5_EEEEvT3_mmm,"",@"SHT_CUDA_INFO"
	.sectionflags	@""
	.align	4


	//----- nvinfo : EIATTR_CUDA_API_VERSION
	.align		4
        /*0000*/ 	.byte	0x04, 0x37
        /*0002*/ 	.short	(.L_13173 - .L_13172)
.L_13172:
        /*0004*/ 	.word	0x00000082


	//----- nvinfo : EIATTR_KPARAM_INFO
	.align		4
.L_13173:
        /*0008*/ 	.byte	0x04, 0x17
        /*000a*/ 	.short	(.L_13175 - .L_13174)
.L_13174:
        /*000c*/ 	.word	0x00000000
        /*0010*/ 	.short	0x0003
        /*0012*/ 	.short	0x0058
        /*0014*/ 	.byte	0x00, 0xf0, 0x21, 0x00


	//----- nvinfo : EIATTR_KPARAM_INFO
	.align		4
.L_13175:
        /*0018*/ 	.byte	0x04, 0x17
        /*001a*/ 	.short	(.L_13177 - .L_13176)
.L_13176:
        /*001c*/ 	.word	0x00000000
        /*0020*/ 	.short	0x0002
        /*0022*/ 	.short	0x0050
        /*0024*/ 	.byte	0x00, 0xf0, 0x21, 0x00


	//----- nvinfo : EIATTR_KPARAM_INFO
	.align		4
.L_13177:
        /*0028*/ 	.byte	0x04, 0x17
        /*002a*/ 	.short	(.L_13179 - .L_13178)
.L_13178:
        /*002c*/ 	.word	0x00000000
        /*0030*/ 	.short	0x0001
        /*0032*/ 	.short	0x0048
        /*0034*/ 	.byte	0x00, 0xf0, 0x21, 0x00


	//----- nvinfo : EIATTR_KPARAM_INFO
	.align		4
.L_13179:
        /*0038*/ 	.byte	0x04, 0x17
        /*003a*/ 	.short	(.L_13181 - .L_13180)
.L_13180:
        /*003c*/ 	.word	0x00000000
        /*0040*/ 	.short	0x0000
        /*0042*/ 	.short	0x0000
        /*0044*/ 	.byte	0x00, 0xf0, 0x21, 0x01


	//----- nvinfo : EIATTR_SPARSE_MMA_MASK
	.align		4
.L_13181:
        /*0048*/ 	.byte	0x03, 0x50
        /*004a*/ 	.short	0x0000


	//----- nvinfo : EIATTR_MAXREG_COUNT
	.align		4
        /*004c*/ 	.byte	0x03, 0x1b
        /*004e*/ 	.short	0x00ff


	//----- nvinfo : EIATTR_NUM_BARRIERS
	.align		4
        /*0050*/ 	.byte	0x02, 0x4c
        /*0052*/ 	.byte	0x01
	.zero		1


	//----- nvinfo : EIATTR_MERCURY_ISA_VERSION
	.align		4
        /*0054*/ 	.byte	0x03, 0x5f
        /*0056*/ 	.short	0x0101


	//----- nvinfo : EIATTR_INT_WARP_WIDE_INSTR_OFFSETS
	.align		4
        /*0058*/ 	.byte	0x04, 0x31
        /*005a*/ 	.short	(.L_13183 - .L_13182)


	//   ....[0]....
.L_13182:
        /*005c*/ 	.word	0x000007f0


	//   ....[1]....
        /*0060*/ 	.word	0x00001ee0


	//   ....[2]....
        /*0064*/ 	.word	0x00002aa0


	//----- nvinfo : EIATTR_COOP_GROUP_MASK_REGIDS
	.align		4
.L_13183:
        /*0068*/ 	.byte	0x04, 0x29
        /*006a*/ 	.short	(.L_13185 - .L_13184)


	//   ....[0]....
.L_13184:
        /*006c*/ 	.word	0xffffffff


	//   ....[1]....
        /*0070*/ 	.word	0xffffffff


	//   ....[2]....
        /*0074*/ 	.word	0xffffffff


	//   ....[3]....
        /*0078*/ 	.word	0xffffffff


	//   ....[4]....
        /*007c*/ 	.word	0xffffffff


	//   ....[5]....
        /*0080*/ 	.word	0xffffffff


	//   ....[6]....
        /*0084*/ 	.word	0xffffffff


	//   ....[7]....
        /*0088*/ 	.word	0xffffffff


	//   ....[8]....
        /*008c*/ 	.word	0x05000006


	//   ....[9]....
        /*0090*/ 	.word	0x05000006


	//   ....[10]....
        /*0094*/ 	.word	0x05000006


	//----- nvinfo : EIATTR_COOP_GROUP_INSTR_OFFSETS
	.align		4
.L_13185:
        /*0098*/ 	.byte	0x04, 0x28
        /*009a*/ 	.short	(.L_13187 - .L_13186)


	//   ....[0]....
.L_13186:
        /*009c*/ 	.word	0x00006570


	//   ....[1]....
        /*00a0*/ 	.word	0x000065d0


	//   ....[2]....
        /*00a4*/ 	.word	0x00006610


	//   ....[3]....
        /*00a8*/ 	.word	0x00006640


	//   ....[4]....
        /*00ac*/ 	.word	0x00006670


	//   ....[5]....
        /*00b0*/ 	.word	0x00006760


	//   ....[6]....
        /*00b4*/ 	.word	0x00006780


	//   ....[7]....
        /*00b8*/ 	.word	0x000067a0


	//   ....[8]....
        /*00bc*/ 	.word	0x000069e0


	//   ....[9]....
        /*00c0*/ 	.word	0x00006a50


	//   ....[10]....
        /*00c4*/ 	.word	0x00006ac0


	//----- nvinfo : EIATTR_EXIT_INSTR_OFFSETS
	.align		4
.L_13187:
        /*00c8*/ 	.byte	0x04, 0x1c
        /*00ca*/ 	.short	(.L_13189 - .L_13188)


	//   ....[0]....
.L_13188:
        /*00cc*/ 	.word	0x000000d0


	//   ....[1]....
        /*00d0*/ 	.word	0x00006880


	//   ....[2]....
        /*00d4*/ 	.word	0x00006990


	//----- nvinfo : EIATTR_MAX_THREADS
	.align		4
.L_13189:
        /*00d8*/ 	.byte	0x04, 0x05
        /*00da*/ 	.short	(.L_13191 - .L_13190)
.L_13190:
        /*00dc*/ 	.word	0x00000100
        /*00e0*/ 	.word	0x00000001
        /*00e4*/ 	.word	0x00000001


	//----- nvinfo : EIATTR_CRS_STACK_SIZE
	.align		4
.L_13191:
        /*00e8*/ 	.byte	0x04, 0x1e
        /*00ea*/ 	.short	(.L_13193 - .L_13192)
.L_13192:
        /*00ec*/ 	.word	0x00000000


	//----- nvinfo : EIATTR_CBANK_PARAM_SIZE
	.align		4
.L_13193:
        /*00f0*/ 	.byte	0x03, 0x19
        /*00f2*/ 	.short	0x0060


	//----- nvinfo : EIATTR_PARAM_CBANK
	.align		4
        /*00f4*/ 	.byte	0x04, 0x0a
        /*00f6*/ 	.short	(.L_13195 - .L_13194)
	.align		4
.L_13194:
        /*00f8*/ 	.word	index@(.nv.constant0._ZN18transformer_engine6detail38cast_transpose_fused_kernel_notalignedILb0ELb0ELb1EfNS_16CTDBiasDActParamI13__nv_bfloat16S3_ffEELi4ELi2ENS_5EmptyEXadL_ZNS_4geluIffEET_T0_RKS5_EEEEvT3_mmm)
        /*00fc*/ 	.short	0x0210
        /*00fe*/ 	.short	0x0060


	//----- nvinfo : EIATTR_SW_WAR
	.align		4
.L_13195:
        /*0100*/ 	.byte	0x04, 0x36
        /*0102*/ 	.short	(.L_13197 - .L_13196)
.L_13196:
        /*0104*/ 	.word	0x00000008
.L_13197:


//--------------------- .nv.info._ZN18transformer_engine6detail38cast_transpose_fused_kernel_notalignedILb0ELb0ELb1EfNS_16CTDBiasDActParamI6__halfS3_13__nv_fp8_e4m3fEELi4ELi8ENS_5EmptyEXadL_ZNS_4geluIffEET_T0_RKS6_EEEEvT3_mmm --------------------------
	.section	.nv.info._ZN18transformer_engine6detail38cast_transpose_fused_kernel_notalignedILb0ELb0ELb1EfNS_16CTDBiasDActParamI6__halfS3_13__nv_fp8_e4m3fEELi4ELi8ENS_5EmptyEXadL_ZNS_4geluIffEET_T0_RKS6_EEEEvT3_mmm,"",@"SHT_CUDA_INFO"
	.sectionflags	@""
	.align	4


	//----- nvinfo : EIATTR_CUDA_API_VERSION
	.align		4
        /*0000*/ 	.byte	0x04, 0x37
        /*0002*/ 	.short	(.L_13199 - .L_13198)
.L_13198:
        /*0004*/ 	.word	0x00000082


	//----- nvinfo : EIATTR_KPARAM_INFO
	.align		4
.L_13199:
        /*0008*/ 	.byte	0x04, 0x17
        /*000a*/ 	.short	(.L_13201 - .L_13200)
.L_13200:
        /*000c*/ 	.word	0x00000000
        /*0010*/ 	.short	0x0003
        /*0012*/ 	.short	0x0058
        /*0014*/ 	.byte	0x00, 0xf0, 0x21, 0x00


	//----- nvinfo : EIATTR_KPARAM_INFO
	.align		4
.L_13201:
        /*0018*/ 	.byte	0x04, 0x17
        /*001a*/ 	.short	(.L_13203 - .L_13202)
.L_13202:
        /*001c*/ 	.word	0x00000000
        /*0020*/ 	.short	0x0002
        /*0022*/ 	.short	0x0050
        /*0024*/ 	.byte	0x00, 0xf0, 0x21, 0x00


	//----- nvinfo : EIATTR_KPARAM_INFO
	.align		4
.L_13203:
        /*0028*/ 	.byte	0x04, 0x17
        /*002a*/ 	.short	(.L_13205 - .L_13204)
.L_13204:
        /*002c*/ 	.word	0x00000000
        /*0030*/ 	.short	0x0001
        /*0032*/ 	.short	0x0048
        /*0034*/ 	.byte	0x00, 0xf0, 0x21, 0x00


	//----- nvinfo : EIATTR_KPARAM_INFO
	.align		4
.L_13205:
        /*0038*/ 	.byte	0x04, 0x17
        /*003a*/ 	.short	(.L_13207 - .L_13206)
.L_13206:
        /*003c*/ 	.word	0x00000000
        /*0040*/ 	.short	0x0000
        /*0042*/ 	.short	0x0000
        /*0044*/ 	.byte	0x00, 0xf0, 0x21, 0x01


	//----- nvinfo : EIATTR_SPARSE_MMA_MASK
	.align		4
.L_13207:
        /*0048*/ 	.byte	0x03, 0x50
        /*004a*/ 	.short	0x0000


	//----- nvinfo : EIATTR_MAXREG_COUNT
	.align		4
        /*004c*/ 	.byte	0x03, 0x1b
        /*004e*/ 	.short	0x00ff


	//----- nvinfo : EIATTR_NUM_BARRIERS
	.align		4
        /*0050*/ 	.byte	0x02, 0x4c
        /*0052*/ 	.byte	0x01
	.zero		1


	//----- nvinfo : EIATTR_MERCURY_ISA_VERSION
	.align		4
        /*0054*/ 	.byte	0x03, 0x5f
        /*0056*/ 	.short	0x0101


	//----- nvinfo : EIATTR_COOP_GROUP_MASK_REGIDS
	.align		4
        /*0058*/ 	.byte	0x04, 0x29
        /*005a*/ 	.short	(.L_13209 - .L_13208)


	//   ....[0]....
.L_13208:
        /*005c*/ 	.word	0xffffffff


	//   ....[1]....
        /*0060*/ 	.word	0xffffffff


	//   ....[2]....
        /*0064*/ 	.word	0xffffffff


	//   ....[3]....
        /*0068*/ 	.word	0xffffffff


	//   ....[4]....
        /*006c*/ 	.word	0xffffffff


	//   ....[5]....
        /*0070*/ 	.word	0xffffffff


	//   ....[6]....
        /*0074*/ 	.word	0xffffffff


	//   ....[7]....
        /*0078*/ 	.word	0xffffffff


	//   ....[8]....
        /*007c*/ 	.word	0x05000004


	//   ....[9]....
        /*0080*/ 	.word	0x05000004


	//   ....[10]....
        /*0084*/ 	.word	0x05000004


	//----- nvinfo : EIATTR_COOP_GROUP_INSTR_OFFSETS
	.align		4
.L_13209:
        /*0088*/ 	.byte	0x04, 0x28
        /*008a*/ 	.short	(.L_13211 - .L_13210)


	//   ....[0]....
.L_13210:
        /*008c*/ 	.word	0x000136b0


	//   ....[1]....
        /*0090*/ 	.word	0x00013720


	//   ....[2]....
        /*0094*/ 	.word	0x00013770


	//   ....[3]....
        /*0098*/ 	.word	0x00013790


	//   ....[4]....
        /*009c*/ 	.word	0x000137b0


	//   ....[5]....
        /*00a0*/ 	.word	0x000138a0


	//   ....[6]....
        /*00a4*/ 	.word	0x000138c0


	//   ....[7]....
        /*00a8*/ 	.word	0x000138e0


	//   ....[8]....
        /*00ac*/ 	.word	0x00013b00


	//   ....[9]....
        /*00b0*/ 	.word	0x00013b70


	//   ....[10]....
        /*00b4*/ 	.word	0x00013be0


	//----- nvinfo : EIATTR_EXIT_INSTR_OFFSETS
	.align		4
.L_13211:
        /*00b8*/ 	.byte	0x04, 0x1c
        /*00ba*/ 	.short	(.L_13213 - .L_13212)


	//   ....[0]....
.L_13212:
        /*00bc*/ 	.word	0x000000d0


	//   ....[1]....
        /*00c0*/ 	.word	0x000139c0


	//   ....[2]....
        /*00c4*/ 	.word	0x00013ab0


	//----- nvinfo : EIATTR_MAX_THREADS
	.align		4
.L_13213:
        /*00c8*/ 	.byte	0x04, 0x05
        /*00ca*/ 	.short	(.L_13215 - .L_13214)
.L_13214:
        /*00cc*/ 	.word	0x00000100
        /*00d0*/ 	.word	0x00000001
        /*00d4*/ 	.word	0x00000001


	//----- nvinfo : EIATTR_CRS_STACK_SIZE
	.align		4
.L_13215:
        /*00d8*/ 	.byte	0x04, 0x1e
        /*00da*/ 	.short	(.L_13217 - .L_13216)
.L_13216:
        /*00dc*/ 	.word	0x00000000


	//----- nvinfo : EIATTR_CBANK_PARAM_SIZE
	.align		4
.L_13217:
        /*00e0*/ 	.byte	0x03, 0x19
        /*00e2*/ 	.short	0x0060


	//----- nvinfo : EIATTR_PARAM_CBANK
	.align		4
        /*00e4*/ 	.byte	0x04, 0x0a
        /*00e6*/ 	.short	(.L_13219 - .L_13218)
	.align		4
.L_13218:
        /*00e8*/ 	.word	index@(.nv.constant0._ZN18transformer_engine6detail38cast_transpose_fused_kernel_notalignedILb0ELb0ELb1EfNS_16CTDBiasDActParamI6__halfS3_13__nv_fp8_e4m3fEELi4ELi8ENS_5EmptyEXadL_ZNS_4geluIffEET_T0_RKS6_EEEEvT3_mmm)
        /*00ec*/ 	.short	0x0210
        /*00ee*/ 	.short	0x0060


	//----- nvinfo : EIATTR_SW_WAR
	.align		4
.L_13219:
        /*00f0*/ 	.byte	0x04, 0x36
        /*00f2*/ 	.short	(.L_13221 - .L_13220)
.L_13220:
        /*00f4*/ 	.word	0x00000008
.L_13221:


//--------------------- .nv.info._ZN18transformer_engine6detail38cast_transpose_fused_kernel_notalignedILb0ELb0ELb1EfNS_16CTDBiasDActParamI6__halfS3_13__nv_fp8_e5m2fEELi4ELi8ENS_5EmptyEXadL_ZNS_4geluIffEET_T0_RKS6_EEEEvT3_mmm --------------------------
	.section	.nv.info._ZN18transformer_engine6detail38cast_transpose_fused_kernel_notalignedILb0ELb0ELb1EfNS_16CTDBiasDActParamI6__halfS3_13__nv_fp8_e5m2fEELi4ELi8ENS_5EmptyEXadL_ZNS_4geluIffEET_T0_RKS6_EEEEvT3_mmm,"",@"SHT_CUDA_INFO"
	.sectionflags	@""
	.align	4


	//----- nvinfo : EIATTR_CUDA_API_VERSION
	.align		4
        /*0000*/ 	.byte	0x04, 0x37
        /*0002*/ 	.short	(.L_13223 - .L_13222)
.L_13222:
        /*0004*/ 	.word	0x00000082


	//----- nvinfo : EIATTR_KPARAM_INFO
	.align		4
.L_13223:
        /*0008*/ 	.byte	0x04, 0x17
        /*000a*/ 	.short	(.L_13225 - .L_13224)
.L_13224:
        /*000c*/ 	.word	0x00000000
        /*0010*/ 	.short	0x0003
        /*0012*/ 	.short	0x0058
        /*0014*/ 	.byte	0x00, 0xf0, 0x21, 0x00


	//----- nvinfo : EIATTR_KPARAM_INFO
	.align		4
.L_13225:
        /*0018*/ 	.byte	0x04, 0x17
        /*001a*/ 	.short	(.L_13227 - .L_13226)
.L_13226:
        /*001c*/ 	.word	0x00000000
        /*0020*/ 	.short	0x0002
        /*0022*/ 	.short	0x0050
        /*0024*/ 	.byte	0x00, 0xf0, 0x21, 0x00


	//----- nvinfo : EIATTR_KPARAM_INFO
	.align		4
.L_13227:
        /*0028*/ 	.byte	0x04, 0x17
        /*002a*/ 	.short	(.L_13229 - .L_13228)
.L_13228:
        /*002c*/ 	.word	0x00000000
        /*0030*/ 	.short	0x0001
        /*0032*/ 	.short	0x0048
        /*0034*/ 	.byte	0x00, 0xf0, 0x21, 0x00


	//----- nvinfo : EIATTR_KPARAM_INFO
	.align		4
.L_13229:
        /*0038*/ 	.byte	0x04, 0x17
        /*003a*/ 	.short	(.L_13231 - .L_13230)
.L_13230:
        /*003c*/ 	.word	0x00000000
        /*0040*/ 	.short	0x0000
        /*0042*/ 	.short	0x0000
        /*0044*/ 	.byte	0x00, 0xf0, 0x21, 0x01


	//----- nvinfo : EIATTR_SPARSE_MMA_MASK
	.align		4
.L_13231:
        /*0048*/ 	.byte	0x03, 0x50
        /*004a*/ 	.short	0x0000


	//----- nvinfo : EIATTR_MAXREG_COUNT
	.align		4
        /*004c*/ 	.byte	0x03, 0x1b
        /*004e*/ 	.short	0x00ff


	//----- nvinfo : EIATTR_NUM_BARRIERS
	.align		4
        /*0050*/ 	.byte	0x02, 0x4c
        /*0052*/ 	.byte	0x01
	.zero		1


	//----- nvinfo : EIATTR_MERCURY_ISA_VERSION
	.align		4
        /*0054*/ 	.byte	0x03, 0x5f
        /*0056*/ 	.short	0x0101


	//----- nvinfo : EIATTR_COOP_GROUP_MASK_REGIDS
	.align		4
        /*0058*/ 	.byte	0x04, 0x29
        /*005a*/ 	.short	(.L_13233 - .L_13232)


	//   ....[0]....
.L_13232:
        /*005c*/ 	.word	0xffffffff


	//   ....[1]....
        /*0060*/ 	.word	0xffffffff


	//   ....[2]....
        /*0064*/ 	.word	0xffffffff


	//   ....[3]....
        /*0068*/ 	.word	0xffffffff


	//   ....[4]....
        /*006c*/ 	.word	0xffffffff


	//   ....[5]....
        /*0070*/ 	.word	0xffffffff


	//   ....[6]....
        /*0074*/ 	.word	0xffffffff


	//   ....[7]....
        /*0078*/ 	.word	0xffffffff


	//   ....[8]....
        /*007c*/ 	.word	0x05000004


	//   ....[9]....
        /*0080*/ 	.word	0x05000004


	//   ....[10]....
        /*0084*/ 	.word	0x05000004


	//----- nvinfo : EIATTR_COOP_GROUP_INSTR_OFFSETS
	.align		4
.L_13233:
        /*0088*/ 	.byte	0x04, 0x28
        /*008a*/ 	.short	(.L_13235 - .L_13234)


	//   ....[0]....
.L_13234:
        /*008c*/ 	.word	0x000136b0


	//   ....[1]....
        /*0090*/ 	.word	0x00013720


	//   ....[2]....
        /*0094*/ 	.word	0x00013770


	//   ....[3]....
        /*0098*/ 	.word	0x00013790


	//   ....[4]....
        /*009c*/ 	.word	0x000137b0


	//   ....[5]....
        /*00a0*/ 	.word	0x000138a0


	//   ....[6]....
        /*00a4*/ 	.word	0x000138c0


	//   ....[7]....
        /*00a8*/ 	.word	0x000138e0


	//   ....[8]....
        /*00ac*/ 	.word	0x00013b00


	//   ....[9]....
        /*00b0*/ 	.word	0x00013b70


	//   ....[10]....
        /*00b4*/ 	.word	0x00013be0


	//----- nvinfo : EIATTR_EXIT_INSTR_OFFSETS
	.align		4
.L_13235:
        /*00b8*/ 	.byte	0x04, 0x1c
        /*00ba*/ 	.short	(.L_13237 - .L_13236)


	//   ....[0]....
.L_13236:
        /*00bc*/ 	.word	0x000000d0


	//   ....[1]....
        /*00c0*/ 	.word	0x000139c0


	//   ....[2]....
        /*00c4*/ 	.word	0x00013ab0


	//----- nvinfo : EIATTR_MAX_THREADS
	.align		4
.L_13237:
        /*00c8*/ 	.byte	0x04, 0x05
        /*00ca*/ 	.short	(.L_13239 - .L_13238)
.L_13238:
        /*00cc*/ 	.word	0x00000100
        /*00d0*/ 	.word	0x00000001
        /*00d4*/ 	.word	0x00000001


	//----- nvinfo : EIATTR_CRS_STACK_SIZE
	.align		4
.L_13239:
        /*00d8*/ 	.byte	0x04, 0x1e
        /*00da*/ 	.short	(.L_13241 - .L_13240)
.L_13240:
        /*00dc*/ 	.word	0x00000000


	//----- nvinfo : EIATTR_CBANK_PARAM_SIZE
	.align		4
.L_13241:
        /*00e0*/ 	.byte	0x03, 0x19
        /*00e2*/ 	.short	0x0060


	//----- nvinfo : EIATTR_PARAM_CBANK
	.align		4
        /*00e4*/ 	.byte	0x04, 0x0a
        /*00e6*/ 	.short	(.L_13243 - .L_13242)
	.align		4
.L_13242:
        /*00e8*/ 	.word	index@(.nv.constant0._ZN18transformer_engine6detail38cast_transpose_fused_kernel_notalignedILb0ELb0ELb1EfNS_16CTDBiasDActParamI6__halfS3_13__nv_fp8_e5m2fEELi4ELi8ENS_5EmptyEXadL_ZNS_4geluIffEET_T0_RKS6_EEEEvT3_mmm)
        /*00ec*/ 	.short	0x0210
        /*00ee*/ 	.short	0x0060


	//----- nvinfo : EIATTR_SW_WAR
	.align		4
.L_13243:
        /*00f0*/ 	.byte	0x04, 0x36
        /*00f2*/ 	.short	(.L_13245 - .L_13244)
.L_13244:
        /*00f4*/ 	.word	0x00000008
.L_13245:


//--------------------- .nv.info._ZN18transformer_engine6detail38cast_transpose_fused_kernel_notalignedILb0ELb0ELb1EfNS_16CTDBiasDActParamI6__halfS3_13__nv_bfloat16fEELi4ELi4ENS_5EmptyEXadL_ZNS_4geluIffEET_T0_RKS6_EEEEvT3_mmm --------------------------
	.section	.nv.info._ZN18transformer_engine6detail38cast_transpose_fused_kernel_notalignedILb0ELb0ELb1EfNS_16CTDBiasDActParamI6__halfS3_13__nv_bfloat16fEELi4ELi4ENS_5EmptyEXadL_ZNS_4geluIffEET_T0_RKS6_EEEEvT3_mmm,"",@"SHT_CUDA_INFO"
	.sectionflags	@""
	.align	4


	//----- nvinfo : EIATTR_CUDA_API_VERSION
	.align		4
        /*0000*/ 	.byte	0x04, 0x37
        /*0002*/ 	.short	(.L_13247 - .L_13246)
.L_13246:
        /*0004*/ 	.word	0x00000082


	//----- nvinfo : EIATTR_KPARAM_INFO
	.align		4
.L_13247:
        /*0008*/ 	.byte	0x04, 0x17
        /*000a*/ 	.short	(.L_13249 - .L_13248)
.L_13248:
        /*000c*/ 	.word	0x00000000
        /*0010*/ 	.short	0x0003
        /*0012*/ 	.short	0x0058
        /*0014*/ 	.byte	0x00, 0xf0, 0x21, 0x00


	//----- nvinfo : EIATTR_KPARAM_INFO
	.align		4
.L_13249:
        /*0018*/ 	.byte	0x04, 0x17
        /*001a*/ 	.short	(.L_13251 - .L_13250)
.L_13250:
        /*001c*/ 	.word	0x00000000
        /*0020*/ 	.short	0x0002
        /*0022*/ 	.short	0x0050
        /*0024*/ 	.byte	0x00, 0xf0, 0x21, 0x00


	//----- nvinfo : EIATTR_KPARAM_INFO
	.align		4
.L_13251:
        /*0028*/ 	.byte	0x04, 0x17
        /*002a*/ 	.short	(.L_13253 - .L_13252)
.L_13252:
        /*002c*/ 	.word	0x00000000
        /*0030*/ 	.short	0x0001
        /*0032*/ 	.short	0x0048
        /*0034*/ 	.byte	0x00, 0xf0, 0x21, 0x00


	//----- nvinfo : EIATTR_KPARAM_INFO
	.align		4
.L_13253:
        /*0038*/ 	.byte	0x04, 0x17
        /*003a*/ 	.short	(.L_13255 - .L_13254)
.L_13254:
        /*003c*/ 	.word	0x00000000
        /*0040*/ 	.short	0x0000
        /*0042*/ 	.short	0x0000
        /*0044*/ 	.byte	0x00, 0xf0, 0x21, 0x01


	//----- nvinfo : EIATTR_SPARSE_MMA_MASK
	.align		4
.L_13255:
        /*0048*/ 	.byte	0x03, 0x50
        /*004a*/ 	.short	0x0000


	//----- nvinfo : EIATTR_MAXREG_COUNT
	.align		4
        /*004c*/ 	.byte	0x03, 0x1b
        /*004e*/ 	.short	0x00ff


	//----- nvinfo : EIATTR_NUM_BARRIERS
	.align		4
        /*0050*/ 	.byte	0x02, 0x4c
        /*0052*/ 	.byte	0x01
	.zero		1


	//----- nvinfo : EIATTR_MERCURY_ISA_VERSION
	.align		4
        /*0054*/ 	.byte	0x03, 0x5f
        /*0056*/ 	.short	0x0101


	//----- nvinfo : EIATTR_COOP_GROUP_MASK_REGIDS
	.align		4
        /*0058*/ 	.byte	0x04, 0x29
        /*005a*/ 	.short	(.L_13257 - .L_13256)


	//   ....[0]....
.L_13256:
        /*005c*/ 	.word	0xffffffff


	//   ....[1]....
        /*0060*/ 	.word	0xffffffff


	//   ....[2]....
        /*0064*/ 	.word	0xffffffff


	//   ....[3]....
        /*0068*/ 	.word	0xffffffff


	//   ....[4]....
        /*006c*/ 	.word	0xffffffff


	//   ....[5]....
        /*0070*/ 	.word	0xffffffff


	//   ....[6]....
        /*0074*/ 	.word	0xffffffff


	//   ....[7]....
        /*0078*/ 	.word	0xffffffff


	//   ....[8]....
        /*007c*/ 	.word	0x05000004


	//   ....[9]....
        /*0080*/ 	.word	0x05000004


	//   ....[10]....
        /*0084*/ 	.word	0x05000004


	//----- nvinfo : EIATTR_COOP_GROUP_INSTR_OFFSETS
	.align		4
.L_13257:
        /*0088*/ 	.byte	0x04, 0x28
        /*008a*/ 	.short	(.L_13259 - .L_13258)


	//   ....[0]....
.L_13258:
        /*008c*/ 	.word	0x0000a970


	//   ....[1]....
        /*0090*/ 	.word	0x0000a9d0


	//   ....[2]....
        /*0094*/ 	.word	0x0000aa10


	//   ....[3]....
        /*0098*/ 	.word	0x0000aa40


	//   ....[4]....
        /*009c*/ 	.word	0x0000aa70


	//   ....[5]....
        /*00a0*/ 	.word	0x0000ab60


	//   ....[6]....
        /*00a4*/ 	.word	0x0000ab80


	//   ....[7]....
        /*00a8*/ 	.word	0x0000aba0


	//   ....[8]....
        /*00ac*/ 	.word	0x0000ade0


	//   ....[9]....
        /*00b0*/ 	.word	0x0000ae50


	//   ....[10]....
        /*00b4*/ 	.word	0x0000aec0


	//----- nvinfo : EIATTR_EXIT_INSTR_OFFSETS
	.align		4
.L_13259:
        /*00b8*/ 	.byte	0x04, 0x1c
        /*00ba*/ 	.short	(.L_13261 - .L_13260)


	//   ....[0]....
.L_13260:
        /*00bc*/ 	.word	0x000000d0


	//   ....[1]....
        /*00c0*/ 	.word	0x0000ac80


	//   ....[2]....
        /*00c4*/ 	.word	0x0000ad90


	//----- nvinfo : EIATTR_MAX_THREADS
	.align		4
.L_13261:
        /*00c8*/ 	.byte	0x04, 0x05
        /*00ca*/ 	.short	(.L_13263 - .L_13262)
.L_13262:
        /*00cc*/ 	.word	0x00000100
        /*00d0*/ 	.word	0x00000001
        /*00d4*/ 	.word	0x00000001


	//----- nvinfo : EIATTR_CRS_STACK_SIZE
	.align		4
.L_13263:
        /*00d8*/ 	.byte	0x04, 0x1e
        /*00da*/ 	.short	(.L_13265 - .L_13264)
.L_13264:
        /*00dc*/ 	.word	0x00000000


	//----- nvinfo : EIATTR_CBANK_PARAM_SIZE
	.align		4
.L_13265:
        /*00e0*/ 	.byte	0x03, 0x19
        /*00e2*/ 	.short	0x0060


	//----- nvinfo : EIATTR_PARAM_CBANK
	.align		4
        /*00e4*/ 	.byte	0x04, 0x0a
        /*00e6*/ 	.short	(.L_13267 - .L_13266)
	.align		4
.L_13266:
        /*00e8*/ 	.word	index@(.nv.constant0._ZN18transformer_engine6detail38cast_transpose_fused_kernel_notalignedILb0ELb0ELb1EfNS_16CTDBiasDActParamI6__halfS3_13__nv_bfloat16fEELi4ELi4ENS_5EmptyEXadL_ZNS_4geluIffEET_T0_RKS6_EEEEvT3_mmm)
        /*00ec*/ 	.short	0x0210
        /*00ee*/ 	.short	0x0060


	//----- nvinfo : EIATTR_SW_WAR
	.align		4
.L_13267:
        /*00f0*/ 	.byte	0x04, 0x36
        /*00f2*/ 	.short	(.L_13269 - .L_13268)
.L_13268:
        /*00f4*/ 	.word	0x00000008
.L_13269:


//--------------------- .nv.info._ZN18transformer_engine6detail38cast_transpose_fused_kernel_notalignedILb0ELb0ELb1EfNS_16CTDBiasDActParamI6__halfS3_S3_fEELi4ELi4ENS_5EmptyEXadL_ZNS_4geluIffEET_T0_RKS5_EEEEvT3_mmm --------------------------
	.section	.nv.info._ZN18transformer_engine6detail38cast_transpose_fused_kernel_notalignedILb0ELb0ELb1EfNS_16CTDBiasDActParamI6__halfS3_S3_fEELi4ELi4ENS_5EmptyEXadL_ZNS_4geluIffEET_T0_RKS5_EEEEvT3_mmm,"",@"SHT_CUDA_INFO"
	.sectionflags	@""
	.align	4


	//----- nvinfo : EIATTR_CUDA_API_VERSION
	.align		4
        /*0000*/ 	.byte	0x04, 0x37
        /*0002*/ 	.short	(.L_13271 - .L_13270)
.L_13270:
        /*0004*/ 	.word	0x00000082


	//----- nvinfo : EIATTR_KPARAM_INFO
	.align		4
.L_13271:
        /*0008*/ 	.byte	0x04, 0x17
        /*000a*/ 	.short	(.L_13273 - .L_13272)
.L_13272:
        /*000c*/ 	.word	0x00000000
        /*0010*/ 	.short	0x0003
        /*0012*/ 	.short	0x0058
        /*0014*/ 	.byte	0x00, 0xf0, 0x21, 0x00


	//----- nvinfo : EIATTR_KPARAM_INFO
	.align		4
.L_13273:
        /*0018*/ 	.byte	0x04, 0x17
        /*001a*/ 	.short	(.L_13275 - .L_13274)
.L_13274:
        /*001c*/ 	.word	0x00000000
        /*0020*/ 	.short	0x0002
        /*0022*/ 	.short	0x0050
        /*0024*/ 	.byte	0x00, 0xf0, 0x21, 0x00


	//----- nvinfo : EIATTR_KPARAM_INFO
	.align		4
.L_13275:
        /*0028*/ 	.byte	0x04, 0x17
        /*002a*/ 	.short	(.L_13277 - .L_13276)
.L_13276:
        /*002c*/ 	.word	0x00000000
        /*0030*/ 	.short	0x0001
        /*0032*/ 	.short	0x0048
        /*0034*/ 	.byte	0x00, 0xf0, 0x21, 0x00


	//----- nvinfo : EIATTR_KPARAM_INFO
	.align		4
.L_13277:
        /*0038*/ 	.byte	0x04, 0x17
        /*003a*/ 	.short	(.L_13279 - .L_13278)
.L_13278:
        /*003c*/ 	.word	0x00000000
        /*0040*/ 	.short	0x0000
        /*0042*/ 	.short	0x0000
        /*0044*/ 	.byte	0x00, 0xf0, 0x21, 0x01


	//----- nvinfo : EIATTR_SPARSE_MMA_MASK
	.align		4
.L_13279:
        /*0048*/ 	.byte	0x03, 0x50
        /*004a*/ 	.short	0x0000


	//----- nvinfo : EIATTR_MAXREG_COUNT
	.align		4
        /*004c*/ 	.byte	0x03, 0x1b
        /*004e*/ 	.short	0x00ff


	//----- nvinfo : EIATTR_NUM_BARRIERS
	.align		4
        /*0050*/ 	.byte	0x02, 0x4c
        /*0052*/ 	.byte	0x01
	.zero		1


	//----- nvinfo : EIATTR_MERCURY_ISA_VERSION
	.align		4
        /*0054*/ 	.byte	0x03, 0x5f
        /*0056*/ 	.short	0x0101


	//----- nvinfo : EIATTR_COOP_GROUP_MASK_REGIDS
	.align		4
        /*0058*/ 	.byte	0x04, 0x29
        /*005a*/ 	.short	(.L_13281 - .L_13280)


	//   ....[0]....
.L_13280:
        /*005c*/ 	.word	0xffffffff


	//   ....[1]....
        /*0060*/ 	.word	0xffffffff


	//   ....[2]....
        /*0064*/ 	.word	0xffffffff


	//   ....[3]....
        /*0068*/ 	.word	0xffffffff


	//   ....[4]....
        /*006c*/ 	.word	0xffffffff


	//   ....[5]....
        /*0070*/ 	.word	0xffffffff


	//   ....[6]....
        /*0074*/ 	.word	0xffffffff


	//   ....[7]....
        /*0078*/ 	.word	0xffffffff


	//   ....[8]....
        /*007c*/ 	.word	0x05000004


	//   ....[9]....
        /*0080*/ 	.word	0x05000004


	//   ....[10]....
        /*0084*/ 	.word	0x05000004


	//----- nvinfo : EIATTR_COOP_GROUP_INSTR_OFFSETS
	.align		4
.L_13281:
        /*0088*/ 	.byte	0x04, 0x28
        /*008a*/ 	.short	(.L_13283 - .L_13282)


	//   ....[0]....
.L_13282:
        /*008c*/ 	.word	0x0000a970


	//   ....[1]....
        /*0090*/ 	.word	0x0000a9d0


	//   ....[2]....
        /*0094*/ 	.word	0x0000aa10


	//   ....[3]....
        /*0098*/ 	.word	0x0000aa40


	//   ....[4]....
        /*009c*/ 	.word	0x0000aa70


	//   ....[5]....
        /*00a0*/ 	.word	0x0000ab60


	//   ....[6]....
        /*00a4*/ 	.word	0x0000ab80


	//   ....[7]....
        /*00a8*/ 	.word	0x0000aba0


	//   ....[8]....
        /*00ac*/ 	.word	0x0000ade0


	//   ....[9]....
        /*00b0*/ 	.word	0x0000ae50


	//   ....[10]....
        /*00b4*/ 	.word	0x0000aec0


	//----- nvinfo : EIATTR_EXIT_INSTR_OFFSETS
	.align		4
.L_13283:
        /*00b8*/ 	.byte	0x04, 0x1c
        /*00ba*/ 	.short	(.L_13285 - .L_13284)


	//   ....[0]....
.L_13284:
        /*00bc*/ 	.word	0x000000d0


	//   ....[1]....
        /*00c0*/ 	.word	0x0000ac80


	//   ....[2]....
        /*00c4*/ 	.word	0x0000ad90


	//----- nvinfo : EIATTR_MAX_THREADS
	.align		4
.L_13285:
        /*00c8*/ 	.byte	0x04, 0x05
        /*00ca*/ 	.short	(.L_13287 - .L_13286)
.L_13286:
        /*00cc*/ 	.word	0x00000100
        /*00d0*/ 	.word	0x00000001
        /*00d4*/ 	.word	0x00000001


	//----- nvinfo : EIATTR_CRS_STACK_SIZE
	.align		4
.L_13287:
        /*00d8*/ 	.byte	0x04, 0x1e
        /*00da*/ 	.short	(.L_13289 - .L_13288)
.L_13288:
        /*00dc*/ 	.word	0x00000000


	//----- nvinfo : EIATTR_CBANK_PARAM_SIZE
	.align		4
.L_13289:
        /*00e0*/ 	.byte	0x03, 0x19
        /*00e2*/ 	.short	0x0060


	//----- nvinfo : EIATTR_PARAM_CBANK
	.align		4
        /*00e4*/ 	.byte	0x04, 0x0a
        /*00e6*/ 	.short	(.L_13291 - .L_13290)
	.align		4
.L_13290:
        /*00e8*/ 	.word	index@(.nv.constant0._ZN18transformer_engine6detail38cast_transpose_fused_kernel_notalignedILb0ELb0ELb1EfNS_16CTDBiasDActParamI6__halfS3_S3_fEELi4ELi4ENS_5EmptyEXadL_ZNS_4geluIffEET_T0_RKS5_EEEEvT3_mmm)
        /*00ec*/ 	.short	0x0210
        /*00ee*/ 	.short	0x0060


	//----- nvinfo : EIATTR_SW_WAR
	.align		4
.L_13291:
        /*00f0*/ 	.byte	0x04, 0x36
        /*00f2*/ 	.short	(.L_13293 - .L_13292)
.L_13292:
        /*00f4*/ 	.word	0x00000008
.L_13293:


//--------------------- .nv.info._ZN18transformer_engine6detail38cast_transpose_fused_kernel_notalignedILb0ELb0ELb1EfNS_16CTDBiasDActParamI6__halfS3_ffEELi4ELi2ENS_5EmptyEXadL_ZNS_4geluIffEET_T0_RKS5_EEEEvT3_mmm --------------------------
	.section	.nv.info._ZN18transformer_engine6detail38cast_transpose_fused_kernel_notalignedILb0ELb0ELb1EfNS_16CTDBiasDActParamI6__halfS3_ffEELi4ELi2ENS_5EmptyEXadL_ZNS_4geluIffEET_T0_RKS5_EEEEvT3_mmm,"",@"SHT_CUDA_INFO"
	.sectionflags	@""
	.align	4


	//----- nvinfo : EIATTR_CUDA_API_VERSION
	.align		4
        /*0000*/ 	.byte	0x04, 0x37
        /*0002*/ 	.short	(.L_13295 - .L_13294)
.L_13294:
        /*0004*/ 	.word	0x00000082


	//----- nvinfo : EIATTR_KPARAM_INFO
	.align		4
.L_13295:
        /*0008*/ 	.byte	0x04, 0x17
        /*000a*/ 	.short	(.L_13297 - .L_13296)
.L_13296:
        /*000c*/ 	.word	0x00000000
        /*0010*/ 	.short	0x0003
        /*0012*/ 	.short	0x0058
        /*0014*/ 	.byte	0x00, 0xf0, 0x21, 0x00


	//----- nvinfo : EIATTR_KPARAM_INFO
	.align		4
.L_13297:
        /*0018*/ 	.byte	0x04, 0x17
        /*001a*/ 	.short	(.L_13299 - .L_13298)
.L_13298:
        /*001c*/ 	.word	0x00000000
        /*0020*/ 	.short	0x0002
        /*0022*/ 	.short	0x0050
        /*0024*/ 	.byte	0x00, 0xf0, 0x21, 0x00


	//----- nvinfo : EIATTR_KPARAM_INFO
	.align		4
.L_13299:
        /*0028*/ 	.byte	0x04, 0x17
        /*002a*/ 	.short	(.L_13301 - .L_13300)
.L_13300:
        /*002c*/ 	.word	0x00000000
        /*0030*/ 	.short	0x0001
        /*0032*/ 	.short	0x0048
        /*0034*/ 	.byte	0x00, 0xf0, 0x21, 0x00


	//----- nvinfo : EIATTR_KPARAM_INFO
	.align		4
.L_13301:
        /*0038*/ 	.byte	0x04, 0x17
        /*003a*/ 	.short	(.L_13303 - .L_13302)
.L_13302:
        /*003c*/ 	.word	0x00000000
        /*0040*/ 	.short	0x0000
        /*0042*/ 	.short	0x0000
        /*0044*/ 	.byte	0x00, 0xf0, 0x21, 0x01


	//----- nvinfo : EIATTR_SPARSE_MMA_MASK
	.align		4
.L_13303:
        /*0048*/ 	.byte	0x03, 0x50
        /*004a*/ 	.short	0x0000


	//----- nvinfo : EIATTR_MAXREG_COUNT
	.align		4
        /*004c*/ 	.byte	0x03, 0x1b
        /*004e*/ 	.short	0x00ff


	//----- nvinfo : EIATTR_NUM_BARRIERS
	.align		4
        /*0050*/ 	.byte	0x02, 0x4c
        /*0052*/ 	.byte	0x01
	.zero		1


	//----- nvinfo : EIATTR_MERCURY_ISA_VERSION
	.align		4
        /*0054*/ 	.byte	0x03, 0x5f
        /*0056*/ 	.short	0x0101


	//----- nvinfo : EIATTR_INT_WARP_WIDE_INSTR_OFFSETS
	.align		4
        /*0058*/ 	.byte	0x04, 0x31
        /*005a*/ 	.short	(.L_13305 - .L_13304)


	//   ....[0]....
.L_13304:
        /*005c*/ 	.word	0x000007e0


	//   ....[1]....
        /*0060*/ 	.word	0x00001e20


	//   ....[2]....
        /*0064*/ 	.word	0x00002a90


	//----- nvinfo : EIATTR_COOP_GROUP_MASK_REGIDS
	.align		4
.L_13305:
        /*0068*/ 	.byte	0x04, 0x29
        /*006a*/ 	.short	(.L_13307 - .L_13306)


	//   ....[0]....
.L_13306:
        /*006c*/ 	.word	0xffffffff


	//   ....[1]....
        /*0070*/ 	.word	0xffffffff


	//   ....[2]....
        /*0074*/ 	.word	0xffffffff


	//   ....[3]....
        /*0078*/ 	.word	0xffffffff


	//   ....[4]....
        /*007c*/ 	.word	0xffffffff


	//   ....[5]....
        /*0080*/ 	.word	0xffffffff


	//   ....[6]....
        /*0084*/ 	.word	0xffffffff


	//   ....[7]....
        /*0088*/ 	.word	0xffffffff


	//   ....[8]....
        /*008c*/ 	.word	0x05000006


	//   ....[9]....
        /*0090*/ 	.word	0x05000006


	//   ....[10]....
        /*0094*/ 	.word	0x05000006


	//----- nvinfo : EIATTR_COOP_GROUP_INSTR_OFFSETS
	.align		4
.L_13307:
        /*0098*/ 	.byte	0x04, 0x28
        /*009a*/ 	.short	(.L_13309 - .L_13308)


	//   ....[0]....
.L_13308:
        /*009c*/ 	.word	0x00006560


	//   ....[1]....
        /*00a0*/ 	.word	0x000065c0


	//   ....[2]....
        /*00a4*/ 	.word	0x00006600


	//   ....[3]....
        /*00a8*/ 	.word	0x00006630


	//   ....[4]....
        /*00ac*/ 	.word	0x00006660


	//   ....[5]....
        /*00b0*/ 	.word	0x00006750


	//   ....[6]....
        /*00b4*/ 	.word	0x00006770


	//   ....[7]....
        /*00b8*/ 	.word	0x00006790


	//   ....[8]....
        /*00bc*/ 	.word	0x000069d0


	//   ....[9]....
        /*00c0*/ 	.word	0x00006a40


	//   ....[10]....
        /*00c4*/ 	.word	0x00006ab0


	//----- nvinfo : EIATTR_EXIT_INSTR_OFFSETS
	.align		4
.L_13309:
        /*00c8*/ 	.byte	0x04, 0x1c
        /*00ca*/ 	.short	(.L_13311 - .L_13310)


	//   ....[0]....
.L_13310:
        /*00cc*/ 	.word	0x000000d0


	//   ....[1]....
        /*00d0*/ 	.word	0x00006870


	//   ....[2]....
        /*00d4*/ 	.word	0x00006980


	//----- nvinfo : EIATTR_MAX_THREADS
	.align		4
.L_13311:
        /*00d8*/ 	.byte	0x04, 0x05
        /*00da*/ 	.short	(.L_13313 - .L_13312)
.L_13312:
        /*00dc*/ 	.word	0x00000100
        /*00e0*/ 	.word	0x00000001
        /*00e4*/ 	.word	0x00000001


	//----- nvinfo : EIATTR_CRS_STACK_SIZE
	.align		4
.L_13313:
        /*00e8*/ 	.byte	0x04, 0x1e
        /*00ea*/ 	.short	(.L_13315 - .L_13314)
.L_13314:
        /*00ec*/ 	.word	0x00000000


	//----- nvinfo : EIATTR_CBANK_PARAM_SIZE
	.align		4
.L_13315:
        /*00f0*/ 	.byte	0x03, 0x19
        /*00f2*/ 	.short	0x0060


	//----- nvinfo : EIATTR_PARAM_CBANK
	.align		4
        /*00f4*/ 	.byte	0x04, 0x0a
        /*00f6*/ 	.short	(.L_13317 - .L_13316)
	.align		4
.L_13316:
        /*00f8*/ 	.word	index@(.nv.constant0._ZN18transformer_engine6detail38cast_transpose_fused_kernel_notalignedILb0ELb0ELb1EfNS_16CTDBiasDActParamI6__halfS3_ffEELi4ELi2ENS_5EmptyEXadL_ZNS_4geluIffEET_T0_RKS5_EEEEvT3_mmm)
        /*00fc*/ 	.short	0x0210
        /*00fe*/ 	.short	0x0060


	//----- nvinfo : EIATTR_SW_WAR
	.align		4
.L_13317:
        /*0100*/ 	.byte	0x04, 0x36
        /*0102*/ 	.short	(.L_13319 - .L_13318)
.L_13318:
        /*0104*/ 	.word	0x00000008
.L_13319:


//--------------------- .nv.info._ZN18transformer_engine6detail38cast_transpose_fused_kernel_notalignedILb0ELb0ELb1EfNS_16CTDBiasDActParamIff13__nv_fp8_e4m3fEELi2ELi8ENS_5EmptyEXadL_ZNS_4geluIffEET_T0_RKS5_EEEEvT3_mmm --------------------------
	.section	.nv.info._ZN18transformer_engine6detail38cast_transpose_fused_kernel_notalignedILb0ELb0ELb1EfNS_16CTDBiasDActParamIff13__nv_fp8_e4m3fEELi2ELi8ENS_5EmptyEXadL_ZNS_4geluIffEET_T0_RKS5_EEEEvT3_mmm,"",@"SHT_CUDA_INFO"
	.sectionflags	@""
	.align	4


	//----- nvinfo : EIATTR_CUDA_API_VERSION
	.align		4
        /*0000*/ 	.byte	0x04, 0x37
        /*0002*/ 	.short	(.L_13321 - .L_13320)
.L_13320:
        /*0004*/ 	.word	0x00000082


	//----- nvinfo : EIATTR_KPARAM_INFO
	.align		4
.L_13321:
        /*0008*/ 	.byte	0x04, 0x17
        /*000a*/ 	.short	(.L_13323 - .L_13322)
.L_13322:
        /*000c*/ 	.word	0x00000000
        /*0010*/ 	.short	0x0003
        /*0012*/ 	.short	0x0058
        /*0014*/ 	.byte	0x00, 0xf0, 0x21, 0x00


	//----- nvinfo : EIATTR_KPARAM_INFO
	.align		4
.L_13323:
        /*0018*/ 	.byte	0x04, 0x17
        /*001a*/ 	.short	(.L_13325 - .L_13324)
.L_13324:
        /*001c*/ 	.word	0x00000000
        /*0020*/ 	.short	0x0002
        /*0022*/ 	.short	0x0050
        /*0024*/ 	.byte	0x00, 0xf0, 0x21, 0x00


	//----- nvinfo : EIATTR_KPARAM_INFO
	.align		4
.L_13325:
        /*0028*/ 	.byte	0x04, 0x17
        /*002a*/ 	.short	(.L_13327 - .L_13326)
.L_13326:
        /*002c*/ 	.word	0x00000000
        /*0030*/ 	.short	0x0001
        /*0032*/ 	.short	0x0048
        /*0034*/ 	.byte	0x00, 0xf0, 0x21, 0x00


	//----- nvinfo : EIATTR_KPARAM_INFO
	.align		4
.L_13327:
        /*0038*/ 	.byte	0x04, 0x17
        /*003a*/ 	.short	(.L_13329 - .L_13328)
.L_13328:
        /*003c*/ 	.word	0x00000000
        /*0040*/ 	.short	0x0000
        /*0042*/ 	.short	0x0000
        /*0044*/ 	.byte	0x00, 0xf0, 0x21, 0x01


	//----- nvinfo : EIATTR_SPARSE_MMA_MASK
	.align		4
.L_13329:
        /*0048*/ 	.byte	0x03, 0x50
        /*004a*/ 	.short	0x0000


	//----- nvinfo : EIATTR_MAXREG_COUNT
	.align		4
        /*004c*/ 	.byte	0x03, 0x1b
        /*004e*/ 	.short	0x00ff


	//----- nvinfo : EIATTR_NUM_BARRIERS
	.align		4
        /*0050*/ 	.byte	0x02, 0x4c
        /*0052*/ 	.byte	0x01
	.zero		1


	//----- nvinfo : EIATTR_MERCURY_ISA_VERSION
	.align		4
        /*0054*/ 	.byte	0x03, 0x5f
        /*0056*/ 	.short	0x0101


	//----- nvinfo : EIATTR_COOP_GROUP_MASK_REGIDS
	.align		4
        /*0058*/ 	.byte	0x04, 0x29
        /*005a*/ 	.short	(.L_13331 - .L_13330)


	//   ....[0]....
.L_13330:
        /*005c*/ 	.word	0xffffffff


	//   ....[1]....
        /*0060*/ 	.word	0xffffffff


	//   ....[2]....
        /*0064*/ 	.word	0xffffffff


	//   ....[3]....
        /*0068*/ 	.word	0xffffffff


	//   ....[4]....
        /*006c*/ 	.word	0xffffffff


	//   ....[5]....
        /*0070*/ 	.word	0xffffffff


	//   ....[6]....
        /*0074*/ 	.word	0xffffffff


	//   ....[7]....
        /*0078*/ 	.word	0xffffffff


	//   ....[8]....
        /*007c*/ 	.word	0x05000004


	//   ....[9]....
        /*0080*/ 	.word	0x05000004


	//   ....[10]....
        /*0084*/ 	.word	0x05000004


	//----- nvinfo : EIATTR_COOP_GROUP_INSTR_OFFSETS
	.align		4
.L_13331:
        /*0088*/ 	.byte	0x04, 0x28
        /*008a*/ 	.short	(.L_13333 - .L_13332)


	//   ....[0]....
.L_13332:
        /*008c*/ 	.word	0x0000aa00


	//   ....[1]....
        /*0090*/ 	.word	0x0000aa70


	//   ....[2]....
        /*0094*/ 	.word	0x0000aab0


	//   ....[3]....
        /*0098*/ 	.word	0x0000aae0


	//   ....[4]....
        /*009c*/ 	.word	0x0000ab10


	//   ....[5]....
        /*00a0*/ 	.word	0x0000ac00


	//   ....[6]....
        /*00a4*/ 	.word	0x0000ac20


	//   ....[7]....
        /*00a8*/ 	.word	0x0000ac40


	//   ....[8]....
        /*00ac*/ 	.word	0x0000ae60


	//   ....[9]....
        /*00b0*/ 	.word	0x0000aed0


	//   ....[10]....
        /*00b4*/ 	.word	0x0000af40


	//----- nvinfo : EIATTR_EXIT_INSTR_OFFSETS
	.align		4
.L_13333:
        /*00b8*/ 	.byte	0x04, 0x1c
        /*00ba*/ 	.short	(.L_13335 - .L_13334)


	//   ....[0]....
.L_13334:
        /*00bc*/ 	.word	0x000000d0


	//   ....[1]....
        /*00c0*/ 	.word	0x0000ad20


	//   ....[2]....
        /*00c4*/ 	.word	0x0000ae10


	//----- nvinfo : EIATTR_MAX_THREADS
	.align		4
.L_13335:
        /*00c8*/ 	.byte	0x04, 0x05
        /*00ca*/ 	.short	(.L_13337 - .L_13336)
.L_13336:
        /*00cc*/ 	.word	0x00000100
        /*00d0*/ 	.word	0x00000001
        /*00d4*/ 	.word	0x00000001


	//----- nvinfo : EIATTR_CRS_STACK_SIZE
	.align		4
.L_13337:
        /*00d8*/ 	.byte	0x04, 0x1e
        /*00da*/ 	.short	(.L_13339 - .L_13338)
.L_13338:
        /*00dc*/ 	.word	0x00000000


	//----- nvinfo : EIATTR_CBANK_PARAM_SIZE
	.align		4
.L_13339:
        /*00e0*/ 	.byte	0x03, 0x19
        /*00e2*/ 	.short	0x0060


	//----- nvinfo : EIATTR_PARAM_CBANK
	.align		4
        /*00e4*/ 	.byte	0x04, 0x0a
        /*00e6*/ 	.short	(.L_13341 - .L_13340)
	.align		4
.L_13340:
        /*00e8*/ 	.word	index@(.nv.constant0._ZN18transformer_engine6detail38cast_transpose_fused_kernel_notalignedILb0ELb0ELb1EfNS_16CTDBiasDActParamIff13__nv_fp8_e4m3fEELi2ELi8ENS_5EmptyEXadL_ZNS_4geluIffEET_T0_RKS5_EEEEvT3_mmm)
        /*00ec*/ 	.short	0x0210
        /*00ee*/ 	.short	0x0060


	//----- nvinfo : EIATTR_SW_WAR
	.align		4
.L_13341:
        /*00f0*/ 	.byte	0x04, 0x36
        /*00f2*/ 	.short	(.L_13343 - .L_13342)
.L_13342:
        /*00f4*/ 	.word	0x00000008
.L_13343:


//--------------------- .nv.info._ZN18transformer_engine6detail38cast_transpose_fused_kernel_notalignedILb0ELb0ELb1EfNS_16CTDBiasDActParamIff13__nv_fp8_e5m2fEELi2ELi8ENS_5EmptyEXadL_ZNS_4geluIffEET_T0_RKS5_EEEEvT3_mmm --------------------------
	.section	.nv.info._ZN18transformer_engine6detail38cast_transpose_fused_kernel_notalignedILb0ELb0ELb1EfNS_16CTDBiasDActParamIff13__nv_fp8_e5m2fEELi2ELi8ENS_5EmptyEXadL_ZNS_4geluIffEET_T0_RKS5_EEEEvT3_mmm,"",@"SHT_CUDA_INFO"
	.sectionflags	@""
	.align	4


	//----- nvinfo : EIATTR_CUDA_API_VERSION
	.align		4
        /*0000*/ 	.byte	0x04, 0x37
        /*0002*/ 	.short	(.L_13345 - .L_13344)
.L_13344:
        /*0004*/ 	.word	0x00000082


	//----- nvinfo : EIATTR_KPARAM_INFO
	.align		4
.L_13345:
        /*0008*/ 	.byte	0x04, 0x17
        /*000a*/ 	.short	(.L_13347 - .L_13346)
.L_13346:
        /*000c*/ 	.word	0x00000000
        /*0010*/ 	.short	0x0003
        /*0012*/ 	.short	0x0058
        /*0014*/ 	.byte	0x00, 0xf0, 0x21, 0x00


	//----- nvinfo : EIATTR_KPARAM_INFO
	.align		4
.L_13347:
        /*0018*/ 	.byte	0x04, 0x17
        /*001a*/ 	.short	(.L_13349 - .L_13348)
.L_13348:
        /*001c*/ 	.word	0x00000000
        /*0020*/ 	.short	0x0002
        /*0022*/ 	.short	0x0050
        /*0024*/ 	.byte	0x00, 0xf0, 0x21, 0x00


	//----- nvinfo : EIATTR_KPARAM_INFO
	.align		4
.L_13349:
        /*0028*/ 	.byte	0x04, 0x17
        /*002a*/ 	.short	(.L_13351 - .L_13350)
.L_13350:
        /*002c*/ 	.word	0x00000000
        /*0030*/ 	.short	0x0001
        /*0032*/ 	.short	0x0048
        /*0034*/ 	.byte	0x00, 0xf0, 0x21, 0x00


	//----- nvinfo : EIATTR_KPARAM_INFO
	.align		4
.L_13351:
        /*0038*/ 	.byte	0x04, 0x17
        /*003a*/ 	.short	(.L_13353 - .L_13352)
.L_13352:
        /*003c*/ 	.word	0x00000000
        /*0040*/ 	.short	0x0000
        /*0042*/ 	.short	0x0000
        /*0044*/ 	.byte	0x00, 0xf0, 0x21, 0x01


	//----- nvinfo : EIATTR_SPARSE_MMA_MASK
	.align		4
.L_13353:
        /*0048*/ 	.byte	0x03, 0x50
        /*004a*/ 	.short	0x0000


	//----- nvinfo : EIATTR_MAXREG_COUNT
	.align		4
        /*004c*/ 	.byte	0x03, 0x1b
        /*004e*/ 	.short	0x00ff


	//----- nvinfo : EIATTR_NUM_BARRIERS
	.align		4
        /*0050*/ 	.byte	0x02, 0x4c
        /*0052*/ 	.byte	0x01
	.zero		1


	//----- nvinfo : EIATTR_MERCURY_ISA_VERSION
	.align		4
        /*0054*/ 	.byte	0x03, 0x5f
        /*0056*/ 	.short	0x0101


	//----- nvinfo : EIATTR_COOP_GROUP_MASK_REGIDS
	.align		4
        /*0058*/ 	.byte	0x04, 0x29
        /*005a*/ 	.short	(.L_13355 - .L_13354)


	//   ....[0]....
.L_13354:
        /*005c*/ 	.word	0xffffffff


	//   ....[1]....
        /*0060*/ 	.word	0xffffffff


	//   ....[2]....
        /*0064*/ 	.word	0xffffffff


	//   ....[3]....
        /*0068*/ 	.word	0xffffffff


	//   ....[4]....
        /*006c*/ 	.word	0xffffffff


	//   ....[5]....
        /*0070*/ 	.word	0xffffffff


	//   ....[6]....
        /*0074*/ 	.word	0xffffffff


	//   ....[7]....
        /*0078*/ 	.word	0xffffffff


	//   ....[8]....
        /*007c*/ 	.word	0x05000004


	//   ....[9]....
        /*0080*/ 	.word	0x05000004


	//   ....[10]....
        /*0084*/ 	.word	0x05000004


	//----- nvinfo : EIATTR_COOP_GROUP_INSTR_OFFSETS
	.align		4
.L_13355:
        /*0088*/ 	.byte	0x04, 0x28
        /*008a*/ 	.short	(.L_13357 - .L_13356)


	//   ....[0]....
.L_13356:
        /*008c*/ 	.word	0x0000aa00


	//   ....[1]....
        /*0090*/ 	.word	0x0000aa70


	//   ....[2]....
        /*0094*/ 	.word	0x0000aab0


	//   ....[3]....
        /*0098*/ 	.word	0x0000aae0


	//   ....[4]....
        /*009c*/ 	.word	0x0000ab10


	//   ....[5]....
        /*00a0*/ 	.word	0x0000ac00


	//   ....[6]....
        /*00a4*/ 	.word	0x0000ac20


	//   ....[7]....
        /*00a8*/ 	.word	0x0000ac40


	//   ....[8]....
        /*00ac*/ 	.word	0x0000ae60


	//   ....[9]....
        /*00b0*/ 	.word	0x0000aed0


	//   ....[10]....
        /*00b4*/ 	.word	0x0000af40


	//----- nvinfo : EIATTR_EXIT_INSTR_OFFSETS
	.align		4
.L_13357:
        /*00b8*/ 	.byte	0x04, 0x1c
        /*00ba*/ 	.short	(.L_13359 - .L_13358)


	//   ....[0]....
.L_13358:
        /*00bc*/ 	.word	0x000000d0


	//   ....[1]....
        /*00c0*/ 	.word	0x0000ad20


	//   ....[2]....
        /*00c4*/ 	.word	0x0000ae10


	//----- nvinfo : EIATTR_MAX_THREADS
	.align		4
.L_13359:
        /*00c8*/ 	.byte	0x04, 0x05
        /*00ca*/ 	.short	(.L_13361 - .L_13360)
.L_13360:
        /*00cc*/ 	.word	0x00000100
        /*00d0*/ 	.word	0x00000001
        /*00d4*/ 	.word	0x00000001


	//----- nvinfo : EIATTR_CRS_STACK_SIZE
	.align		4
.L_13361:
        /*00d8*/ 	.byte	0x04, 0x1e
        /*00da*/ 	.short	(.L_13363 - .L_13362)
.L_13362:
        /*00dc*/ 	.word	0x00000000


	//----- nvinfo : EIATTR_CBANK_PARAM_SIZE
	.align		4
.L_13363:
        /*00e0*/ 	.byte	0x03, 0x19
        /*00e2*/ 	.short	0x0060


	//----- nvinfo : EIATTR_PARAM_CBANK
	.align		4
        /*00e4*/ 	.byte	0x04, 0x0a
        /*00e6*/ 	.short	(.L_13365 - .L_13364)
	.align		4
.L_13364:
        /*00e8*/ 	.word	index@(.nv.constant0._ZN18transformer_engine6detail38cast_transpose_fused_kernel_notalignedILb0ELb0ELb1EfNS_16CTDBiasDActParamIff13__nv_fp8_e5m2fEELi2ELi8ENS_5EmptyEXadL_ZNS_4geluIffEET_T0_RKS5_EEEEvT3_mmm)
        /*00ec*/ 	.short	0x0210
        /*00ee*/ 	.short	0x0060


	//----- nvinfo : EIATTR_SW_WAR
	.align		4
.L_13365:
        /*00f0*/ 	.byte	0x04, 0x36
        /*00f2*/ 	.short	(.L_13367 - .L_13366)
.L_13366:
        /*00f4*/ 	.word	0x00000008
.L_13367:


//--------------------- .nv.info._ZN18transformer_engine6detail38cast_transpose_fused_kernel_notalignedILb0ELb0ELb1EfNS_16CTDBiasDActParamIff13__nv_bfloat16fEELi2ELi4ENS_5EmptyEXadL_ZNS_4geluIffEET_T0_RKS5_EEEEvT3_mmm --------------------------
	.section	.nv.info._ZN18transformer_engine6detail38cast_transpose_fused_kernel_notalignedILb0ELb0ELb1EfNS_16CTDBiasDActParamIff13__nv_bfloat16fEELi2ELi4ENS_5EmptyEXadL_ZNS_4geluIffEET_T0_RKS5_EEEEvT3_mmm,"",@"SHT_CUDA_INFO"
	.sectionflags	@""
	.align	4


	//----- nvinfo : EIATTR_CUDA_API_VERSION
	.align		4
        /*0000*/ 	.byte	0x04, 0x37
        /*0002*/ 	.short	(.L_13369 - .L_13368)
.L_13368:
        /*0004*/ 	.word	0x00000082


	//----- nvinfo : EIATTR_KPARAM_INFO
	.align		4
.L_13369:
        /*0008*/ 	.byte	0x04, 0x17
        /*000a*/ 	.short	(.L_13371 - .L_13370)
.L_13370:
        /*000c*/ 	.word	0x00000000
        /*0010*/ 	.short	0x0003
        /*0012*/ 	.short	0x0058
        /*0014*/ 	.byte	0x00, 0xf0, 0x21, 0x00


	//----- nvinfo : EIATTR_KPARAM_INFO
	.align		4
.L_13371:
        /*0018*/ 	.byte	0x04, 0x17
        /*001a*/ 	.short	(.L_13373 - .L_13372)
.L_13372:
        /*001c*/ 	.word	0x00000000
        /*0020*/ 	.short	0x0002
        /*0022*/ 	.short	0x0050
        /*0024*/ 	.byte	0x00, 0xf0, 0x21, 0x00


	//----- nvinfo : EIATTR_KPARAM_INFO
	.align		4
.L_13373:
        /*0028*/ 	.byte	0x04, 0x17
        /*002a*/ 	.short	(.L_13375 - .L_13374)
.L_13374:
        /*002c*/ 	.word	0x00000000
        /*0030*/ 	.short	0x0001
        /*0032*/ 	.short	0x0048
        /*0034*/ 	.byte	0x00, 0xf0, 0x21, 0x00


	//----- nvinfo : EIATTR_KPARAM_INFO
	.align		4
.L_13375:
        /*0038*/ 	.byte	0x04, 0x17
        /*003a*/ 	.short	(.L_13377 - .L_13376)
.L_13376:
        /*003c*/ 	.word	0x00000000
        /*0040*/ 	.short	0x0000
        /*0042*/ 	.short	0x0000
        /*0044*/ 	.byte	0x00, 0xf0, 0x21, 0x01


	//----- nvinfo : EIATTR_SPARSE_MMA_MASK
	.align		4
.L_13377:
        /*0048*/ 	.byte	0x03, 0x50
        /*004a*/ 	.short	0x0000


	//----- nvinfo : EIATTR_MAXREG_COUNT
	.align		4
        /*004c*/ 	.byte	0x03, 0x1b
        /*004e*/ 	.short	0x00ff


	//----- nvinfo : EIATTR_NUM_BARRIERS
	.align		4
        /*0050*/ 	.byte	0x02, 0x4c
        /*0052*/ 	.byte	0x01
	.zero		1


	//----- nvinfo : EIATTR_MERCURY_ISA_VERSION
	.align		4
        /*0054*/ 	.byte	0x03, 0x5f
        /*0056*/ 	.short	0x0101


	//----- nvinfo : EIATTR_COOP_GROUP_MASK_REGIDS
	.align		4
        /*0058*/ 	.byte	0x04, 0x29
        /*005a*/ 	.short	(.L_13379 - .L_13378)


	//   ....[0]....
.L_13378:
        /*005c*/ 	.word	0xffffffff


	//   ....[1]....
        /*0060*/ 	.word	0xffffffff


	//   ....[2]....
        /*0064*/ 	.word	0xffffffff


	//   ....[3]....
        /*0068*/ 	.word	0xffffffff


	//   ....[4]....
        /*006c*/ 	.word	0xffffffff


	//   ....[5]....
        /*0070*/ 	.word	0xffffffff


	//   ....[6]....
        /*0074*/ 	.word	0xffffffff


	//   ....[7]....
        /*0078*/ 	.word	0xffffffff


	//   ....[8]....
        /*007c*/ 	.word	0x05000004


	//   ....[9]....
        /*0080*/ 	.word	0x05000004


	//   ....[10]....
        /*0084*/ 	.word	0x05000004


	//----- nvinfo : EIATTR_COOP_GROUP_INSTR_OFFSETS
	.align		4
.L_13379:
        /*0088*/ 	.byte	0x04, 0x28
        /*008a*/ 	.short	(.L_13381 - .L_13380)


	//   ....[0]....
.L_13380:
        /*008c*/ 	.word	0x00006010


	//   ....[1]....
        /*0090*/ 	.word	0x00006050


	//   ....[2]....
        /*0094*/ 	.word	0x000060a0


	//   ....[3]....
        /*0098*/ 	.word	0x000060f0


	//   ....[4]....
        /*009c*/ 	.word	0x00006120


	//   ....[5]....
        /*00a0*/ 	.word	0x00006210


	//   ....[6]....
        /*00a4*/ 	.word	0x00006230


	//   ....[7]....
        /*00a8*/ 	.word	0x00006250


	//   ....[8]....
        /*00ac*/ 	.word	0x000064a0


	//   ....[9]....
        /*00b0*/ 	.word	0x00006510


	//   ....[10]....
        /*00b4*/ 	.word	0x00006580


	//----- nvinfo : EIATTR_EXIT_INSTR_OFFSETS
	.align		4
.L_13381:
        /*00b8*/ 	.byte	0x04, 0x1c
        /*00ba*/ 	.short	(.L_13383 - .L_13382)


	//   ....[0]....
.L_13382:
        /*00bc*/ 	.word	0x000000d0


	//   ....[1]....
        /*00c0*/ 	.word	0x00006340


	//   ....[2]....
        /*00c4*/ 	.word	0x00006450


	//----- nvinfo : EIATTR_MAX_THREADS
	.align		4
.L_13383:
        /*00c8*/ 	.byte	0x04, 0x05
        /*00ca*/ 	.short	(.L_13385 - .L_13384)
.L_13384:
        /*00cc*/ 	.word	0x00000100
        /*00d0*/ 	.word	0x00000001
        /*00d4*/ 	.word	0x00000001


	//----- nvinfo : EIATTR_CRS_STACK_SIZE
	.align		4
.L_13385:
        /*00d8*/ 	.byte	0x04, 0x1e
        /*00da*/ 	.short	(.L_13387 - .L_13386)
.L_13386:
        /*00dc*/ 	.word	0x00000000


	//----- nvinfo : EIATTR_CBANK_PARAM_SIZE
	.align		4
.L_13387:
        /*00e0*/ 	.byte	0x03, 0x19
        /*00e2*/ 	.short	0x0060


	//----- nvinfo : EIATTR_PARAM_CBANK
	.align		4
        /*00e4*/ 	.byte	0x04, 0x0a
        /*00e6*/ 	.short	(.L_13389 - .L_13388)
	.align		4
.L_13388:
        /*00e8*/ 	.word	index@(.nv.constant0._ZN18transformer_engine6detail38cast_transpose_fused_kernel_notalignedILb0ELb0ELb1EfNS_16CTDBiasDActParamIff13__nv_bfloat16fEELi2ELi4ENS_5EmptyEXadL_ZNS_4geluIffEET_T0_RKS5_EEEEvT3_mmm)
        /*00ec*/ 	.short	0x0210
        /*00ee*/ 	.short	0x0060


	//----- nvinfo : EIATTR_SW_WAR
	.align		4
.L_13389:
        /*00f0*/ 	.byte	0x04, 0x36
        /*00f2*/ 	.short	(.L_13391 - .L_13390)
.L_13390:
        /*00f4*/ 	.word	0x00000008
.L_13391:


//--------------------- .nv.info._ZN18transformer_engine6detail38cast_transpose_fused_kernel_notalignedILb0ELb0ELb1EfNS_16CTDBiasDActParamIff6__halffEELi2ELi4ENS_5EmptyEXadL_ZNS_4geluIffEET_T0_RKS5_EEEEvT3_mmm --------------------------
	.section	.nv.info._ZN18transformer_engine6detail38cast_transpose_fused_kernel_notalignedILb0ELb0ELb1EfNS_16CTDBiasDActParamIff6__halffEELi2ELi4ENS_5EmptyEXadL_ZNS_4geluIffEET_T0_RKS5_EEEEvT3_mmm,"",@"SHT_CUDA_INFO"
	.sectionflags	@""
	.align	4


	//----- nvinfo : EIATTR_CUDA_API_VERSION
	.align		4
        /*0000*/ 	.byte	0x04, 0x37
        /*0002*/ 	.short	(.L_13393 - .L_13392)
.L_13392:
        /*0004*/ 	.word	0x00000082


	//----- nvinfo : EIATTR_KPARAM_INFO
	.align		4
.L_13393:
        /*0008*/ 	.byte	0x04, 0x17
        /*000a*/ 	.short	(.L_13395 - .L_13394)
.L_13394:
        /*000c*/ 	.word	0x00000000
        /*0010*/ 	.short	0x0003
        /*0012*/ 	.short	0x0058
        /*0014*/ 	.byte	0x00, 0xf0, 0x21, 0x00


	//----- nvinfo : EIATTR_KPARAM_INFO
	.align		4
.L_13395:
        /*0018*/ 	.byte	0x04, 0x17
        /*001a*/ 	.short	(.L_13397 - .L_13396)
.L_13396:
        /*001c*/ 	.word	0x00000000
        /*0020*/ 	.short	0x0002
        /*0022*/ 	.short	0x0050
        /*0024*/ 	.byte	0x00, 0xf0, 0x21, 0x00


	//----- nvinfo : EIATTR_KPARAM_INFO
	.align		4
.L_13397:
        /*0028*/ 	.byte	0x04, 0x17
        /*002a*/ 	.short	(.L_13399 - .L_13398)
.L_13398:
        /*002c*/ 	.word	0x00000000
        /*0030*/ 	.short	0x0001
        /*0032*/ 	.short	0x0048
        /*0034*/ 	.byte	0x00, 0xf0, 0x21, 0x00


	//----- nvinfo : EIATTR_KPARAM_INFO
	.align		4
.L_13399:
        /*0038*/ 	.byte	0x04, 0x17
        /*003a*/ 	.short	(.L_13401 - .L_13400)
.L_13400:
        /*003c*/ 	.word	0x00000000
        /*0040*/ 	.short	0x0000
        /*0042*/ 	.short	0x0000
        /*0044*/ 	.byte	0x00, 0xf0, 0x21, 0x01


	//----- nvinfo : EIATTR_SPARSE_MMA_MASK
	.align		4
.L_13401:
        /*0048*/ 	.byte	0x03, 0x50
        /*004a*/ 	.short	0x0000


	//----- nvinfo : EIATTR_MAXREG_COUNT
	.align		4
        /*004c*/ 	.byte	0x03, 0x1b
        /*004e*/ 	.short	0x00ff


	//----- nvinfo : EIATTR_NUM_BARRIERS
	.align		4
        /*0050*/ 	.byte	0x02, 0x4c
        /*0052*/ 	.byte	0x01
	.zero		1


	//----- nvinfo : EIATTR_MERCURY_ISA_VERSION
	.align		4
        /*0054*/ 	.byte	0x03, 0x5f
        /*0056*/ 	.short	0x0101


	//----- nvinfo : EIATTR_COOP_GROUP_MASK_REGIDS
	.align		4
        /*0058*/ 	.byte	0x04, 0x29
        /*005a*/ 	.short	(.L_13403 - .L_13402)


	//   ....[0]....
.L_13402:
        /*005c*/ 	.word	0xffffffff


	//   ....[1]....
        /*0060*/ 	.word	0xffffffff


	//   ....[2]....
        /*0064*/ 	.word	0xffffffff


	//   ....[3]....
        /*0068*/ 	.word	0xffffffff


	//   ....[4]....
        /*006c*/ 	.word	0xffffffff


	//   ....[5]....
        /*0070*/ 	.word	0xffffffff


	//   ....[6]....
        /*0074*/ 	.word	0xffffffff


	//   ....[7]....
        /*0078*/ 	.word	0xffffffff


	//   ....[8]....
        /*007c*/ 	.word	0x05000004


	//   ....[9]....
        /*0080*/ 	.word	0x05000004


	//   ....[10]....
        /*0084*/ 	.word	0x05000004


	//----- nvinfo : EIATTR_COOP_GROUP_INSTR_OFFSETS
	.align		4
.L_13403:
        /*0088*/ 	.byte	0x04, 0x28
        /*008a*/ 	.short	(.L_13405 - .L_13404)


	//   ....[0]....
.L_13404:
        /*008c*/ 	.word	0x00006010


	//   ....[1]....
        /*0090*/ 	.word	0x00006050


	//   ....[2]....
        /*0094*/ 	.word	0x000060a0


	//   ....[3]....
        /*0098*/ 	.word	0x000060f0


	//   ....[4]....
        /*009c*/ 	.word	0x00006120


	//   ....[5]....
        /*00a0*/ 	.word	0x00006210


	//   ....[6]....
        /*00a4*/ 	.word	0x00006230


	//   ....[7]....
        /*00a8*/ 	.word	0x00006250


	//   ....[8]....
        /*00ac*/ 	.word	0x000064a0


	//   ....[9]....
        /*00b0*/ 	.word	0x00006510


	//   ....[10]....
        /*00b4*/ 	.word	0x00006580


	//----- nvinfo : EIATTR_EXIT_INSTR_OFFSETS
	.align		4
.L_13405:
        /*00b8*/ 	.byte	0x04, 0x1c
        /*00ba*/ 	.short	(.L_13407 - .L_13406)


	//   ....[0]....
.L_13406:
        /*00bc*/ 	.word	0x000000d0


	//   ....[1]....
        /*00c0*/ 	.word	0x00006340


	//   ....[2]....
        /*00c4*/ 	.word	0x00006450


	//----- nvinfo : EIATTR_MAX_THREADS
	.align		4
.L_13407:
        /*00c8*/ 	.byte	0x04, 0x05
        /*00ca*/ 	.short	(.L_13409 - .L_13408)
.L_13408:
        /*00cc*/ 	.word	0x00000100
        /*00d0*/ 	.word	0x00000001
        /*00d4*/ 	.word	0x00000001


	//----- nvinfo : EIATTR_CRS_STACK_SIZE
	.align		4
.L_13409:
        /*00d8*/ 	.byte	0x04, 0x1e
        /*00da*/ 	.short	(.L_13411 - .L_13410)
.L_13410:
        /*00dc*/ 	.word	0x00000000


	//----- nvinfo : EIATTR_CBANK_PARAM_SIZE
	.align		4
.L_13411:
        /*00e0*/ 	.byte	0x03, 0x19
        /*00e2*/ 	.short	0x0060


	//----- nvinfo : EIATTR_PARAM_CBANK
	.align		4
        /*00e4*/ 	.byte	0x04, 0x0a
        /*00e6*/ 	.short	(.L_13413 - .L_13412)
	.align		4
.L_13412:
        /*00e8*/ 	.word	index@(.nv.constant0._ZN18transformer_engine6detail38cast_transpose_fused_kernel_notalignedILb0ELb0ELb1EfNS_16CTDBiasDActParamIff6__halffEELi2ELi4ENS_5EmptyEXadL_ZNS_4geluIffEET_T0_RKS5_EEEEvT3_mmm)
        /*00ec*/ 	.short	0x0210
        /*00ee*/ 	.short	0x0060


	//----- nvinfo : EIATTR_SW_WAR
	.align		4
.L_13413:
        /*00f0*/ 	.byte	0x04, 0x36
        /*00f2*/ 	.short	(.L_13415 - .L_13414)
.L_13414:
        /*00f4*/ 	.word	0x00000008
.L_13415:


//--------------------- .nv.info._ZN18transformer_engine6detail38cast_transpose_fused_kernel_notalignedILb0ELb0ELb1EfNS_16CTDBiasDActParamIffffEELi2ELi2ENS_5EmptyEXadL_ZNS_4geluIffEET_T0_RKS4_EEEEvT3_mmm --------------------------
	.section	.nv.info._ZN18transformer_engine6detail38cast_transpose_fused_kernel_notalignedILb0ELb0ELb1EfNS_16CTDBiasDActParamIffffEELi2ELi2ENS_5EmptyEXadL_ZNS_4geluIffEET_T0_RKS4_EEEEvT3_mmm,"",@"SHT_CUDA_INFO"
	.sectionflags	@""
	.align	4


	//----- nvinfo : EIATTR_CUDA_API_VERSION
	.align		4
        /*0000*/ 	.byte	0x04, 0x37
        /*0002*/ 	.short	(.L_13417 - .L_13416)
.L_13416:
        /*0004*/ 	.word	0x00000082


	//----- nvinfo : EIATTR_KPARAM_INFO
	.align		4
.L_13417:
        /*0008*/ 	.byte	0x04, 0x17
        /*000a*/ 	.short	(.L_13419 - .L_13418)
.L_13418:
        /*000c*/ 	.word	0x00000000
        /*0010*/ 	.short	0x0003
        /*0012*/ 	.short	0x0058
        /*0014*/ 	.byte	0x00, 0xf0, 0x21, 0x00


	//----- nvinfo : EIATTR_KPARAM_INFO
	.align		4
.L_13419:
        /*0018*/ 	.byte	0x04, 0x17
        /*001a*/ 	.short	(.L_13421 - .L_13420)
.L_13420:
        /*001c*/ 	.word	0x00000000
        /*0020*/ 	.short	0x0002
        /*0022*/ 	.short	0x0050
        /*0024*/ 	.byte	0x00, 0xf0, 0x21, 0x00


	//----- nvinfo : EIATTR_KPARAM_INFO
	.align		4
.L_13421:
        /*0028*/ 	.byte	0x04, 0x17
        /*002a*/ 	.short	(.L_13423 - .L_13422)
.L_13422:
        /*002c*/ 	.word	0x00000000
        /*0030*/ 	.short	0x0001
        /*0032*/ 	.short	0x0048
        /*0034*/ 	.byte	0x00, 0xf0, 0x21, 0x00


	//----- nvinfo : EIATTR_KPARAM_INFO
	.align		4
.L_13423:
        /*0038*/ 	.byte	0x04, 0x17
        /*003a*/ 	.short	(.L_13425 - .L_13424)
.L_13424:
        /*003c*/ 	.word	0x00000000
        /*0040*/ 	.short	0x0000
        /*0042*/ 	.short	0x0000
        /*0044*/ 	.byte	0x00, 0xf0, 0x21, 0x01


	//----- nvinfo : EIATTR_SPARSE_MMA_MASK
	.align		4
.L_13425:
        /*0048*/ 	.byte	0x03, 0x50
        /*004a*/ 	.short	0x0000


	//----- nvinfo : EIATTR_MAXREG_COUNT
	.align		4
        /*004c*/ 	.byte	0x03, 0x1b
        /*004e*/ 	.short	0x00ff


	//----- nvinfo : EIATTR_NUM_BARRIERS
	.align		4
        /*0050*/ 	.byte	0x02, 0x4c
        /*0052*/ 	.byte	0x01
	.zero		1


	//----- nvinfo : EIATTR_MERCURY_ISA_VERSION
	.align		4
        /*0054*/ 	.byte	0x03, 0x5f
        /*0056*/ 	.short	0x0101


	//----- nvinfo : EIATTR_INT_WARP_WIDE_INSTR_OFFSETS
	.align		4
        /*0058*/ 	.byte	0x04, 0x31
        /*005a*/ 	.short	(.L_13427 - .L_13426)


	//   ....[0]....
.L_13426:
        /*005c*/ 	.word	0x00000770


	//   ....[1]....
        /*0060*/ 	.word	0x00000fe0


	//   ....[2]....
        /*0064*/ 	.word	0x000016f0


	//----- nvinfo : EIATTR_COOP_GROUP_MASK_REGIDS
	.align		4
.L_13427:
        /*0068*/ 	.byte	0x04, 0x29
        /*006a*/ 	.short	(.L_13429 - .L_13428)


	//   ....[0]....
.L_13428:
        /*006c*/ 	.word	0xffffffff


	//   ....[1]....
        /*0070*/ 	.word	0xffffffff


	//   ....[2]....
        /*0074*/ 	.word	0xffffffff


	//   ....[3]....
        /*0078*/ 	.word	0xffffffff


	//   ....[4]....
        /*007c*/ 	.word	0xffffffff


	//   ....[5]....
        /*0080*/ 	.word	0xffffffff


	//   ....[6]....
        /*0084*/ 	.word	0xffffffff


	//   ....[7]....
        /*0088*/ 	.word	0xffffffff


	//   ....[8]....
        /*008c*/ 	.word	0x05000006


	//   ....[9]....
        /*0090*/ 	.word	0x05000006


	//   ....[10]....
        /*0094*/ 	.word	0x05000006


	//----- nvinfo : EIATTR_COOP_GROUP_INSTR_OFFSETS
	.align		4
.L_13429:
        /*0098*/ 	.byte	0x04, 0x28
        /*009a*/ 	.short	(.L_13431 - .L_13430)


	//   ....[0]....
.L_13430:
        /*009c*/ 	.word	0x00003870


	//   ....[1]....
        /*00a0*/ 	.word	0x000038a0


	//   ....[2]....
        /*00a4*/ 	.word	0x000038d0


	//   ....[3]....
        /*00a8*/ 	.word	0x00003900


	//   ....[4]....
        /*00ac*/ 	.word	0x00003970


	//   ....[5]....
        /*00b0*/ 	.word	0x00003a80


	//   ....[6]....
        /*00b4*/ 	.word	0x00003aa0


	//   ....[7]....
        /*00b8*/ 	.word	0x00003ac0


	//   ....[8]....
        /*00bc*/ 	.word	0x00003d00


	//   ....[9]....
        /*00c0*/ 	.word	0x00003d70


	//   ....[10]....
        /*00c4*/ 	.word	0x00003de0


	//----- nvinfo : EIATTR_EXIT_INSTR_OFFSETS
	.align		4
.L_13431:
        /*00c8*/ 	.byte	0x04, 0x1c
        /*00ca*/ 	.short	(.L_13433 - .L_13432)


	//   ....[0]....
.L_13432:
        /*00cc*/ 	.word	0x000000d0


	//   ....[1]....
        /*00d0*/ 	.word	0x00003ba0


	//   ....[2]....
        /*00d4*/ 	.word	0x00003cb0


	//----- nvinfo : EIATTR_MAX_THREADS
	.align		4
.L_13433:
        /*00d8*/ 	.byte	0x04, 0x05
        /*00da*/ 	.short	(.L_13435 - .L_13434)
.L_13434:
        /*00dc*/ 	.word	0x00000100
        /*00e0*/ 	.word	0x00000001
        /*00e4*/ 	.word	0x00000001


	//----- nvinfo : EIATTR_CRS_STACK_SIZE
	.align		4
.L_13435:
        /*00e8*/ 	.byte	0x04, 0x1e
        /*00ea*/ 	.short	(.L_13437 - .L_13436)
.L_13436:
        /*00ec*/ 	.word	0x00000000


	//----- nvinfo : EIATTR_CBANK_PARAM_SIZE
	.align		4
.L_13437:
        /*00f0*/ 	.byte	0x03, 0x19
        /*00f2*/ 	.short	0x0060


	//----- nvinfo : EIATTR_PARAM_CBANK
	.align		4
        /*00f4*/ 	.byte	0x04, 0x0a
        /*00f6*/ 	.short	(.L_13439 - .L_13438)
	.align		4
.L_13438:
        /*00f8*/ 	.word	index@(.nv.constant0._ZN18transformer_engine6detail38cast_transpose_fused_kernel_notalignedILb0ELb0ELb1EfNS_16CTDBiasDActParamIffffEELi2ELi2ENS_5EmptyEXadL_ZNS_4geluIffEET_T0_RKS4_EEEEvT3_mmm)
        /*00fc*/ 	.short	0x0210
        /*00fe*/ 	.short	0x0060


	//----- nvinfo : EIATTR_SW_WAR
	.align		4
.L_13439:
        /*0100*/ 	.byte	0x04, 0x36
        /*0102*/ 	.short	(.L_13441 - .L_13440)
.L_13440:
        /*0104*/ 	.word	0x00000008
.L_13441:


//--------------------- .nv.info._ZN18transformer_engine6detail38cast_transpose_fused_kernel_notalignedILb0ELb1ELb0EfNS_16CTDBiasDActParamI13__nv_bfloat16S3_13__nv_fp8_e4m3fEELi2ELi4ENS_5EmptyEXadL_ZNS_6dsreluIffEET_T0_RKS6_EEEEvT3_mmm --------------------------
	.section	.nv.info._ZN18transformer_engine6detail38cast_transpose_fused_kernel_notalignedILb0ELb1ELb0EfNS_16CTDBiasDActParamI13__nv_bfloat16S3_13__nv_fp8_e4m3fEELi2ELi4ENS_5EmptyEXadL_ZNS_6dsreluIffEET_T0_RKS6_EEEEvT3_mmm,"",@"SHT_CUDA_INFO"
	.sectionflags	@""
	.align	4


	//----- nvinfo : EIATTR_CUDA_API_VERSION
	.align		4
        /*0000*/ 	.byte	0x04, 0x37
        /*0002*/ 	.short	(.L_13443 - .L_13442)
.L_13442:
        /*0004*/ 	.word	0x00000082


	//----- nvinfo : EIATTR_KPARAM_INFO
	.align		4
.L_13443:
        /*0008*/ 	.byte	0x04, 0x17
        /*000a*/ 	.short	(.L_13445 - .L_13444)
.L_13444:
        /*000c*/ 	.word	0x00000000
        /*0010*/ 	.short	0x0003
        /*0012*/ 	.short	0x0058
        /*0014*/ 	.byte	0x00, 0xf0, 0x21, 0x00


	//----- nvinfo : EIATTR_KPARAM_INFO
	.align		4
.L_13445:
        /*0018*/ 	.byte	0x04, 0x17
        /*001a*/ 	.short	(.L_13447 - .L_13446)
.L_13446:
        /*001c*/ 	.word	0x00000000
        /*0020*/ 	.short	0x0002
        /*0022*/ 	.short	0x0050
        /*0024*/ 	.byte	0x00, 0xf0, 0x21, 0x00


	//----- nvinfo : EIATTR_KPARAM_INFO
	.align		4
.L_13447:
        /*0028*/ 	.byte	0x04, 0x17
        /*002a*/ 	.short	(.L_13449 - .L_13448)
.L_13448:
        /*002c*/ 	.word	0x00000000
        /*0030*/ 	.short	0x0001
        /*0032*/ 	.short	0x0048
        /*0034*/ 	.byte	0x00, 0xf0, 0x21, 0x00


	//----- nvinfo : EIATTR_KPARAM_INFO
	.align		4
.L_13449:
        /*0038*/ 	.byte	0x04, 0x17
        /*003a*/ 	.short	(.L_13451 - .L_13450)
.L_13450:
        /*003c*/ 	.word	0x00000000
        /*0040*/ 	.short	0x0000
        /*0042*/ 	.short	0x0000
        /*0044*/ 	.byte	0x00, 0xf0, 0x21, 0x01


	//----- nvinfo : EIATTR_SPARSE_MMA_MASK
	.align		4
.L_13451:
        /*0048*/ 	.byte	0x03, 0x50
        /*004a*/ 	.short	0x0000


	//----- nvinfo : EIATTR_MAXREG_COUNT
	.align		4
        /*004c*/ 	.byte	0x03, 0x1b
        /*004e*/ 	.short	0x00ff


	//----- nvinfo : EIATTR_NUM_BARRIERS
	.align		4
        /*0050*/ 	.byte	0x02, 0x4c
        /*0052*/ 	.byte	0x01
	.zero		1


	//----- nvinfo : EIATTR_MERCURY_ISA_VERSION
	.align		4
        /*0054*/ 	.byte	0x03, 0x5f
        /*0056*/ 	.short	0x0101


	//----- nvinfo : EIATTR_COOP_GROUP_MASK_REGIDS
	.align		4
        /*0058*/ 	.byte	0x04, 0x29
        /*005a*/ 	.short	(.L_13453 - .L_13452)


	//   ....[0]....
.L_13452:
        /*005c*/ 	.word	0xffffffff


	//   ....[1]....
        /*0060*/ 	.word	0xffffffff


	//   ....[2]....
        /*0064*/ 	.word	0xffffffff


	//   ....[3]....
        /*0068*/ 	.word	0xffffffff


	//   ....[4]....
        /*006c*/ 	.word	0xffffffff


	//   ....[5]....
        /*0070*/ 	.word	0xffffffff


	//   ....[6]....
        /*0074*/ 	.word	0xffffffff


	//   ....[7]....
        /*0078*/ 	.word	0xffffffff


	//   ....[8]....
        /*007c*/ 	.word	0x05000004


	//   ....[9]....
        /*0080*/ 	.word	0x05000004


	//   ....[10]....
        /*0084*/ 	.word	0x05000004


	//----- nvinfo : EIATTR_COOP_GROUP_INSTR_OFFSETS
	.align		4
.L_13453:
        /*0088*/ 	.byte	0x04, 0x28
        /*008a*/ 	.short	(.L_13455 - .L_13454)


	//   ....[0]....
.L_13454:
        /*008c*/ 	.word	0x000046e0


	//   ....[1]....
        /*0090*/ 	.word	0x00004720


	//   ....[2]....
        /*0094*/ 	.word	0x00004780


	//   ....[3]....
        /*0098*/ 	.word	0x000047d0


	//   ....[4]....
        /*009c*/ 	.word	0x00004800


	//   ....[5]....
        /*00a0*/ 	.word	0x000048f0


	//   ....[6]....
        /*00a4*/ 	.word	0x00004910


	//   ....[7]....
        /*00a8*/ 	.word	0x00004930


	//   ....[8]....
        /*00ac*/ 	.word	0x00004b70


	//   ....[9]....
        /*00b0*/ 	.word	0x00004be0


	//   ....[10]....
        /*00b4*/ 	.word	0x00004c50


	//----- nvinfo : EIATTR_EXIT_INSTR_OFFSETS
	.align		4
.L_13455:
        /*00b8*/ 	.byte	0x04, 0x1c
        /*00ba*/ 	.short	(.L_13457 - .L_13456)


	//   ....[0]....
.L_13456:
        /*00bc*/ 	.word	0x000000d0


	//   ....[1]....
        /*00c0*/ 	.word	0x00004a10


	//   ....[2]....
        /*00c4*/ 	.word	0x00004b20


	//----- nvinfo : EIATTR_MAX_THREADS
	.align		4
.L_13457:
        /*00c8*/ 	.byte	0x04, 0x05
        /*00ca*/ 	.short	(.L_13459 - .L_13458)
.L_13458:
        /*00cc*/ 	.word	0x00000100
        /*00d0*/ 	.word	0x00000001
        /*00d4*/ 	.word	0x00000001


	//----- nvinfo : EIATTR_CRS_STACK_SIZE
	.align		4
.L_13459:
        /*00d8*/ 	.byte	0x04, 0x1e
        /*00da*/ 	.short	(.L_13461 - .L_13460)
.L_13460:
        /*00dc*/ 	.word	0x00000000


	//----- nvinfo : EIATTR_CBANK_PARAM_SIZE
	.align		4
.L_13461:
        /*00e0*/ 	.byte	0x03, 0x19
        /*00e2*/ 	.short	0x0060


	//----- nvinfo : EIATTR_PARAM_CBANK
	.align		4
        /*00e4*/ 	.byte	0x04, 0x0a
        /*00e6*/ 	.short	(.L_13463 - .L_13462)
	.align		4
.L_13462:
        /*00e8*/ 	.word	index@(.nv.constant0._ZN18transformer_engine6detail38cast_transpose_fused_kernel_notalignedILb0ELb1ELb0EfNS_16CTDBiasDActParamI13__nv_bfloat16S3_13__nv_fp8_e4m3fEELi2ELi4ENS_5EmptyEXadL_ZNS_6dsreluIffEET_T0_RKS6_EEEEvT3_mmm)
        /*00ec*/ 	.short	0x0210
        /*00ee*/ 	.short	0x0060


	//----- nvinfo : EIATTR_SW_WAR
	.align		4
.L_13463:
        /*00f0*/ 	.byte	0x04, 0x36
        /*00f2*/ 	.short	(.L_13465 - .L_13464)
.L_13464:
        /*00f4*/ 	.word	0x00000008
.L_13465:


//--------------------- .nv.info._ZN18transformer_engine6detail38cast_transpose_fused_kernel_notalignedILb0ELb1ELb0EfNS_16CTDBiasDActParamI13__nv_bfloat16S3_13__nv_fp8_e5m2fEELi2ELi4ENS_5EmptyEXadL_ZNS_6dsreluIffEET_T0_RKS6_EEEEvT3_mmm --------------------------
	.section	.nv.info._ZN18transformer_engine6detail38cast_transpose_fused_kernel_notalignedILb0ELb1ELb0EfNS_16CTDBiasDActParamI13__nv_bfloat16S3_13__nv_fp8_e5m2fEELi2ELi4ENS_5EmptyEXadL_ZNS_6dsreluIffEET_T0_RKS6_EEEEvT3_mmm,"",@"SHT_CUDA_INFO"
	.sectionflags	@""
	.align	4


	//----- nvinfo : EIATTR_CUDA_API_VERSION
	.align		4
        /*0000*/ 	.byte	0x04, 0x37
        /*0002*/ 	.short	(.L_13467 - .L_13466)
.L_13466:
        /*0004*/ 	.word	0x00000082


	//----- nvinfo : EIATTR_KPARAM_INFO
	.align		4
.L_13467:
        /*0008*/ 	.byte	0x04, 0x17
        /*000a*/ 	.short	(.L_13469 - .L_13468)
.L_13468:
        /*000c*/ 	.word	0x00000000
        /*0010*/ 	.short	0x0003
        /*0012*/ 	.short	0x0058
        /*0014*/ 	.byte	0x00, 0xf0, 0x21, 0x00


	//----- nvinfo : EIATTR_KPARAM_INFO
	.align		4
.L_13469:
        /*0018*/ 	.byte	0x04, 0x17
        /*001a*/ 	.short	(.L_13471 - .L_13470)
.L_13470:
        /*001c*/ 	.word	0x00000000
        /*0020*/ 	.short	0x0002
        /*0022*/ 	.short	0x0050
        /*0024*/ 	.byte	0x00, 0xf0, 0x21, 0x00


	//----- nvinfo : EIATTR_KPARAM_INFO
	.align		4
.L_13471:
        /*0028*/ 	.byte	0x04, 0x17
        /*002a*/ 	.short	(.L_13473 - .L_13472)
.L_13472:
        /*002c*/ 	.word	0x00000000
        /*0030*/ 	.short	0x0001
        /*0032*/ 	.short	0x0048
        /*0034*/ 	.byte	0x00, 0xf0, 0x21, 0x00


	//----- nvinfo : EIATTR_KPARAM_INFO
	.align		4
.L_13473:
        /*0038*/ 	.byte	0x04, 0x17
        /*003a*/ 	.short	(.L_13475 - .L_13474)
.L_13474:
        /*003c*/ 	.word	0x00000000
        /*0040*/ 	.short	0x0000
        /*0042*/ 	.short	0x0000
        /*0044*/ 	.byte	0x00, 0xf0, 0x21, 0x01


	//----- nvinfo : EIATTR_SPARSE_MMA_MASK
	.align		4
.L_13475:
        /*0048*/ 	.byte	0x03, 0x50
        /*004a*/ 	.short	0x0000


	//----- nvinfo : EIATTR_MAXREG_COUNT
	.align		4
        /*004c*/ 	.byte	0x03, 0x1b
        /*004e*/ 	.short	0x00ff


	//----- nvinfo : EIATTR_NUM_BARRIERS
	.align		4
        /*0050*/ 	.byte	0x02, 0x4c
        /*0052*/ 	.byte	0x01
	.zero		1


	//----- nvinfo : EIATTR_MERCURY_ISA_VERSION
	.align		4
        /*0054*/ 	.byte	0x03, 0x5f
        /*0056*/ 	.short	0x0101


	//----- nvinfo : EIATTR_COOP_GROUP_MASK_REGIDS
	.align		4
        /*0058*/ 	.byte	0x04, 0x29
        /*005a*/ 	.short	(.L_13477 - .L_13476)


	//   ....[0]....
.L_13476:
        /*005c*/ 	.word	0xffffffff


	//   ....[1]....
        /*0060*/ 	.word	0xffffffff


	//   ....[2]....
        /*0064*/ 	.word	0xffffffff


	//   ....[3]....
        /*0068*/ 	.word	0xffffffff


	//   ....[4]....
        /*006c*/ 	.word	0xffffffff


	//   ....[5]....
        /*0070*/ 	.word	0xffffffff


	//   ....[6]....
        /*0074*/ 	.word	0xffffffff


	//   ....[7]....
        /*0078*/ 	.word	0xffffffff


	//   ....[8]....
        /*007c*/ 	.word	0x05000004


	//   ....[9]....
        /*0080*/ 	.word	0x05000004


	//   ....[10]....
        /*0084*/ 	.word	0x05000004


	//----- nvinfo : EIATTR_COOP_GROUP_INSTR_OFFSETS
	.align		4
.L_13477:
        /*0088*/ 	.byte	0x04, 0x28
        /*008a*/ 	.short	(.L_13479 - .L_13478)


	//   ....[0]....
.L_13478:
        /*008c*/ 	.word	0x000046e0


	//   ....[1]....
        /*0090*/ 	.word	0x00004720


	//   ....[2]....
        /*0094*/ 	.word	0x00004780


	//   ....[3]....
        /*0098*/ 	.word	0x000047d0


	//   ....[4]....
        /*009c*/ 	.word	0x00004800


	//   ....[5]....
        /*00a0*/ 	.word	0x000048f0


	//   ....[6]....
        /*00a4*/ 	.word	0x00004910


	//   ....[7]....
        /*00a8*/ 	.word	0x00004930


	//   ....[8]....
        /*00ac*/ 	.word	0x00004b70


	//   ....[9]....
        /*00b0*/ 	.word	0x00004be0


	//   ....[10]....
        /*00b4*/ 	.word	0x00004c50


	//----- nvinfo : EIATTR_EXIT_INSTR_OFFSETS
	.align		4
.L_13479:
        /*00b8*/ 	.byte	0x04, 0x1c
        /*00ba*/ 	.short	(.L_13481 - .L_13480)


	//   ....[0]....
.L_13480:
        /*00bc*/ 	.word	0x000000d0


	//   ....[1]....
        /*00c0*/ 	.word	0x00004a10


	//   ....[2]....
        /*00c4*/ 	.word	0x00004b20


	//----- nvinfo : EIATTR_MAX_THREADS
	.align		4
.L_13481:
        /*00c8*/ 	.byte	0x04, 0x05
        /*00ca*/ 	.short	(.L_13483 - .L_13482)
.L_13482:
        /*00cc*/ 	.word	0x00000100
        /*00d0*/ 	.word	0x00000001
        /*00d4*/ 	.word	0x00000001


	//----- nvinfo : EIATTR_CRS_STACK_SIZE
	.align		4
.L_13483:
        /*00d8*/ 	.byte	0x04, 0x1e
        /*00da*/ 	.short	(.L_13485 - .L_13484)
.L_13484:
        /*00dc*/ 	.word	0x00000000


	//----- nvinfo : EIATTR_CBANK_PARAM_SIZE
	.align		4
.L_13485:
        /*00e0*/ 	.byte	0x03, 0x19
        /*00e2*/ 	.short	0x0060


	//----- nvinfo : EIATTR_PARAM_CBANK
	.align		4
        /*00e4*/ 	.byte	0x04, 0x0a
        /*00e6*/ 	.short	(.L_13487 - .L_13486)
	.align		4
.L_13486:
        /*00e8*/ 	.word	index@(.nv.constant0._ZN18transformer_engine6detail38cast_transpose_fused_kernel_notalignedILb0ELb1ELb0EfNS_16CTDBiasDActParamI13__nv_bfloat16S3_13__nv_fp8_e5m2fEELi2ELi4ENS_5EmptyEXadL_ZNS_6dsreluIffEET_T0_RKS6_EEEEvT3_mmm)
        /*00ec*/ 	.short	0x0210
        /*00ee*/ 	.short	0x0060


	//----- nvinfo : EIATTR_SW_WAR
	.align		4
.L_13487:
        /*00f0*/ 	.byte	0x04, 0x36
        /*00f2*/ 	.short	(.L_13489 - .L_13488)
.L_13488:
        /*00f4*/ 	.word	0x00000008
.L_13489:


//--------------------- .nv.info._ZN18transformer_engine6detail38cast_transpose_fused_kernel_notalignedILb0ELb1ELb0EfNS_16CTDBiasDActParamI13__nv_bfloat16S3_S3_fEELi2ELi2ENS_5EmptyEXadL_ZNS_6dsreluIffEET_T0_RKS5_EEEEvT3_mmm --------------------------
	.section	.nv.info._ZN18transformer_engine6detail38cast_transpose_fused_kernel_notalignedILb0ELb1ELb0EfNS_16CTDBiasDActParamI13__nv_bfloat16S3_S3_fEELi2ELi2ENS_5EmptyEXadL_ZNS_6dsreluIffEET_T0_RKS5_EEEEvT3_mmm,"",@"SHT_CUDA_INFO"
	.sectionflags	@""
	.align	4


	//----- nvinfo : EIATTR_CUDA_API_VERSION
	.align		4
        /*0000*/ 	.byte	0x04, 0x37
        /*0002*/ 	.short	(.L_13491 - .L_13490)
.L_13490:
        /*0004*/ 	.word	0x00000082


	//----- nvinfo : EIATTR_KPARAM_INFO
	.align		4
.L_13491:
        /*0008*/ 	.byte	0x04, 0x17
        /*000a*/ 	.short	(.L_13493 - .L_13492)
.L_13492:
        /*000c*/ 	.word	0x00000000
        /*0010*/ 	.short	0x0003
        /*0012*/ 	.short	0x0058
        /*0014*/ 	.byte	0x00, 0xf0, 0x21, 0x00


	//----- nvinfo : EIATTR_KPARAM_INFO
	.align		4
.L_13493:
        /*0018*/ 	.byte	0x04, 0x17
        /*001a*/ 	.short	(.L_13495 - .L_13494)
.L_13494:
        /*001c*/ 	.word	0x00000000
        /*0020*/ 	.short	0x0002
        /*0022*/ 	.short	0x0050
        /*0024*/ 	.byte	0x00, 0xf0, 0x21, 0x00


	//----- nvinfo : EIATTR_KPARAM_INFO
	.align		4
.L_13495:
        /*0028*/ 	.byte	0x04, 0x17
        /*002a*/ 	.short	(.L_13497 - .L_13496)
.L_13496:
        /*002c*/ 	.word	0x00000000
        /*0030*/ 	.short	0x0001
        /*0032*/ 	.short	0x0048
        /*0034*/ 	.byte	0x00, 0xf0, 0x21, 0x00


	//----- nvinfo : EIATTR_KPARAM_INFO
	.align		4
.L_13497:
        /*0038*/ 	.byte	0x04, 0x17
        /*003a*/ 	.short	(.L_13499 - .L_13498)
.L_13498:
        /*003c*/ 	.word	0x00000000
        /*0040*/ 	.short	0x0000
        /*0042*/ 	.short	0x0000
        /*0044*/ 	.byte	0x00, 0xf0, 0x21, 0x01


	//----- nvinfo : EIATTR_SPARSE_MMA_MASK
	.align		4
.L_13499:
        /*0048*/ 	.byte	0x03, 0x50
        /*004a*/ 	.short	0x0000


	//----- nvinfo : EIATTR_MAXREG_COUNT
	.align		4
        /*004c*/ 	.byte	0x03, 0x1b
        /*004e*/ 	.short	0x00ff


	//----- nvinfo : EIATTR_NUM_BARRIERS
	.align		4
        /*0050*/ 	.byte	0x02, 0x4c
        /*0052*/ 	.byte	0x01
	.zero		1


	//----- nvinfo : EIATTR_MERCURY_ISA_VERSION
	.align		4
        /*0054*/ 	.byte	0x03, 0x5f
        /*0056*/ 	.short	0x0101


	//----- nvinfo : EIATTR_INT_WARP_WIDE_INSTR_OFFSETS
	.align		4
        /*0058*/ 	.byte	0x04, 0x31
        /*005a*/ 	.short	(.L_13501 - .L_13500)


	//   ....[0]....
.L_13500:
        /*005c*/ 	.word	0x00000910


	//   ....[1]....
        /*0060*/ 	.word	0x00000d40


	//   ....[2]....
        /*0064*/ 	.word	0x00001600


	//----- nvinfo : EIATTR_COOP_GROUP_MASK_REGIDS
	.align		4
.L_13501:
        /*0068*/ 	.byte	0x04, 0x29
        /*006a*/ 	.short	(.L_13503 - .L_13502)


	//   ....[0]....
.L_13502:
        /*006c*/ 	.word	0xffffffff


	//   ....[1]....
        /*0070*/ 	.word	0xffffffff


	//   ....[2]....
        /*0074*/ 	.word	0xffffffff


	//   ....[3]....
        /*0078*/ 	.word	0xffffffff


	//   ....[4]....
        /*007c*/ 	.word	0xffffffff


	//   ....[5]....
        /*0080*/ 	.word	0xffffffff


	//   ....[6]....
        /*0084*/ 	.word	0xffffffff


	//   ....[7]....
        /*0088*/ 	.word	0xffffffff


	//   ....[8]....
        /*008c*/ 	.word	0x05000006


	//   ....[9]....
        /*0090*/ 	.word	0x05000006


	//   ....[10]....
        /*0094*/ 	.word	0x05000006


	//----- nvinfo : EIATTR_COOP_GROUP_INSTR_OFFSETS
	.align		4
.L_13503:
        /*0098*/ 	.byte	0x04, 0x28
        /*009a*/ 	.short	(.L_13505 - .L_13504)


	//   ....[0]....
.L_13504:
        /*009c*/ 	.word	0x00002ef0


	//   ....[1]....
        /*00a0*/ 	.word	0x00002f50


	//   ....[2]....
        /*00a4*/ 	.word	0x00002fa0


	//   ....[3]....
        /*00a8*/ 	.word	0x00002fd0


	//   ....[4]....
        /*00ac*/ 	.word	0x00002ff0


	//   ....[5]....
        /*00b0*/ 	.word	0x000030e0


	//   ....[6]....
        /*00b4*/ 	.word	0x00003100


	//   ....[7]....
        /*00b8*/ 	.word	0x00003120


	//   ....[8]....
        /*00bc*/ 	.word	0x00003350


	//   ....[9]....
        /*00c0*/ 	.word	0x000033c0


	//   ....[10]....
        /*00c4*/ 	.word	0x00003430


	//----- nvinfo : EIATTR_EXIT_INSTR_OFFSETS
	.align		4
.L_13505:
        /*00c8*/ 	.byte	0x04, 0x1c
        /*00ca*/ 	.short	(.L_13507 - .L_13506)


	//   ....[0]....
.L_13506:
        /*00cc*/ 	.word	0x000000d0


	//   ....[1]....
        /*00d0*/ 	.word	0x000031f0


	//   ....[2]....
        /*00d4*/ 	.word	0x00003300


	//----- nvinfo : EIATTR_MAX_THREADS
	.align		4
.L_13507:
        /*00d8*/ 	.byte	0x04, 0x05
        /*00da*/ 	.short	(.L_13509 - .L_13508)
.L_13508:
        /*00dc*/ 	.word	0x00000100
        /*00e0*/ 	.word	0x00000001
        /*00e4*/ 	.word	0x00000001


	//----- nvinfo : EIATTR_CRS_STACK_SIZE
	.align		4
.L_13509:
        /*00e8*/ 	.byte	0x04, 0x1e
        /*00ea*/ 	.short	(.L_13511 - .L_13510)
.L_13510:
        /*00ec*/ 	.word	0x00000000


	//----- nvinfo : EIATTR_CBANK_PARAM_SIZE
	.align		4
.L_13511:
        /*00f0*/ 	.byte	0x03, 0x19
        /*00f2*/ 	.short	0x0060


	//----- nvinfo : EIATTR_PARAM_CBANK
	.align		4
        /*00f4*/ 	.byte	0x04, 0x0a
        /*00f6*/ 	.short	(.L_13513 - .L_13512)
	.align		4
.L_13512:
        /*00f8*/ 	.word	index@(.nv.constant0._ZN18transformer_engine6detail38cast_transpose_fused_kernel_notalignedILb0ELb1ELb0EfNS_16CTDBiasDActParamI13__nv_bfloat16S3_S3_fEELi2ELi2ENS_5EmptyEXadL_ZNS_6dsreluIffEET_T0_RKS5_EEEEvT3_mmm)
        /*00fc*/ 	.short	0x0210
        /*00fe*/ 	.short	0x0060


	//----- nvinfo : EIATTR_SW_WAR
	.align		4
.L_13513:
        /*0100*/ 	.byte	0x04, 0x36
        /*0102*/ 	.short	(.L_13515 - .L_13514)
.L_13514:
        /*0104*/ 	.word	0x00000008
.L_13515:


//--------------------- .nv.info._ZN18transformer_engine6detail38cast_transpose_fused_kernel_notalignedILb0ELb1ELb0EfNS_16CTDBiasDActParamI13__nv_bfloat16S3_6__halffEELi2ELi2ENS_5EmptyEXadL_ZNS_6dsreluIffEET_T0_RKS6_EEEEvT3_mmm --------------------------
	.section	.nv.info._ZN18transformer_engine6detail38cast_transpose_fused_kernel_notalignedILb0ELb1ELb0EfNS_16CTDBiasDActParamI13__nv_bfloat16S3_6__halffEELi2ELi2ENS_5EmptyEXadL_ZNS_6dsreluIffEET_T0_RKS6_EEEEvT3_mmm,"",@"SHT_CUDA_INFO"
	.sectionflags	@""
	.align	4


	//----- nvinfo : EIATTR_CUDA_API_VERSION
	.align		4
        /*0000*/ 	.byte	0x04, 0x37
        /*0002*/ 	.short	(.L_13517 - .L_13516)
.L_13516:
        /*0004*/ 	.word	0x00000082


	//----- nvinfo : EIATTR_KPARAM_INFO
	.align		4
.L_13517:
        /*0008*/ 	.byte	0x04, 0x17
        /*000a*/ 	.short	(.L_13519 - .L_13518)
.L_13518:
        /*000c*/ 	.word	0x00000000
        /*0010*/ 	.short	0x0003
        /*0012*/ 	.short	0x0058
        /*0014*/ 	.byte	0x00, 0xf0, 0x21, 0x00


	//----- nvinfo : EIATTR_KPARAM_INFO
	.align		4
.L_13519:
        /*0018*/ 	.byte	0x04, 0x17
        /*001a*/ 	.short	(.L_13521 - .L_13520)
.L_13520:
        /*001c*/ 	.word	0x00000000
        /*0020*/ 	.short	0x0002
        /*0022*/ 	.short	0x0050
        /*0024*/ 	.byte	0x00, 0xf0, 0x21, 0x00


	//----- nvinfo : EIATTR_KPARAM_INFO
	.align		4
.L_13521:
        /*0028*/ 	.byte	0x04, 0x17
        /*002a*/ 	.short	(.L_13523 - .L_13522)
.L_13522:
        /*002c*/ 	.word	0x00000000
        /*0030*/ 	.short	0x0001
        /*0032*/ 	.short	0x0048
        /*0034*/ 	.byte	0x00, 0xf0, 0x21, 0x00


	//----- nvinfo : EIATTR_KPARAM_INFO
	.align		4
.L_13523:
        /*0038*/ 	.byte	0x04, 0x17
        /*003a*/ 	.short	(.L_13525 - .L_13524)
.L_13524:
        /*003c*/ 	.word	0x00000000
        /*0040*/ 	.short	0x0000
        /*0042*/ 	.short	0x0000
        /*0044*/ 	.byte	0x00, 0xf0, 0x21, 0x01


	//----- nvinfo : EIATTR_SPARSE_MMA_MASK
	.align		4
.L_13525:
        /*0048*/ 	.byte	0x03, 0x50
        /*004a*/ 	.short	0x0000


	//----- nvinfo : EIATTR_MAXREG_COUNT
	.align		4
        /*004c*/ 	.byte	0x03, 0x1b
        /*004e*/ 	.short	0x00ff


	//----- nvinfo : EIATTR_NUM_BARRIERS
	.align		4
        /*0050*/ 	.byte	0x02, 0x4c
        /*0052*/ 	.byte	0x01
	.zero		1


	//----- nvinfo : EIATTR_MERCURY_ISA_VERSION
	.align		4
        /*0054*/ 	.byte	0x03, 0x5f
        /*0056*/ 	.short	0x0101


	//----- nvinfo : EIATTR_INT_WARP_WIDE_INSTR_OFFSETS
	.align		4
        /*0058*/ 	.byte	0x04, 0x31
        /*005a*/ 	.short	(.L_13527 - .L_13526)


	//   ....[0]....
.L_13526:
        /*005c*/ 	.word	0x00000910


	//   ....[1]....
        /*0060*/ 	.word	0x00000d40


	//   ....[2]....
        /*0064*/ 	.word	0x00001600


	//----- nvinfo : EIATTR_COOP_GROUP_MASK_REGIDS
	.align		4
.L_13527:
        /*0068*/ 	.byte	0x04, 0x29
        /*006a*/ 	.short	(.L_13529 - .L_13528)


	//   ....[0]....
.L_13528:
        /*006c*/ 	.word	0xffffffff


	//   ....[1]....
        /*0070*/ 	.word	0xffffffff


	//   ....[2]....
        /*0074*/ 	.word	0xffffffff


	//   ....[3]....
        /*0078*/ 	.word	0xffffffff


	//   ....[4]....
        /*007c*/ 	.word	0xffffffff


	//   ....[5]....
        /*0080*/ 	.word	0xffffffff


	//   ....[6]....
        /*0084*/ 	.word	0xffffffff


	//   ....[7]....
        /*0088*/ 	.word	0xffffffff


	//   ....[8]....
        /*008c*/ 	.word	0x05000006


	//   ....[9]....
        /*0090*/ 	.word	0x05000006


	//   ....[10]....
        /*0094*/ 	.word	0x05000006


	//----- nvinfo : EIATTR_COOP_GROUP_INSTR_OFFSETS
	.align		4
.L_13529:
        /*0098*/ 	.byte	0x04, 0x28
        /*009a*/ 	.short	(.L_13531 - .L_13530)


	//   ....[0]....
.L_13530:
        /*009c*/ 	.word	0x00002ef0


	//   ....[1]....
        /*00a0*/ 	.word	0x00002f50


	//   ....[2]....
        /*00a4*/ 	.word	0x00002fa0


	//   ....[3]....
        /*00a8*/ 	.word	0x00002fd0


	//   ....[4]....
        /*00ac*/ 	.word	0x00002ff0


	//   ....[5]....
        /*00b0*/ 	.word	0x000030e0


	//   ....[6]....
        /*00b4*/ 	.word	0x00003100


	//   ....[7]....
        /*00b8*/ 	.word	0x00003120


	//   ....[8]....
        /*00bc*/ 	.word	0x00003350


	//   ....[9]....
        /*00c0*/ 	.word	0x000033c0


	//   ....[10]....
        /*00c4*/ 	.word	0x00003430


	//----- nvinfo : EIATTR_EXIT_INSTR_OFFSETS
	.align		4
.L_13531:
        /*00c8*/ 	.byte	0x04, 0x1c
        /*00ca*/ 	.short	(.L_13533 - .L_13532)


	//   ....[0]....
.L_13532:
        /*00cc*/ 	.word	0x000000d0


	//   ....[1]....
        /*00d0*/ 	.word	0x000031f0


	//   ....[2]....
        /*00d4*/ 	.word	0x00003300


	//----- nvinfo : EIATTR_MAX_THREADS
	.align		4
.L_13533:
        /*00d8*/ 	.byte	0x04, 0x05
        /*00da*/ 	.short	(.L_13535 - .L_13534)
.L_13534:
        /*00dc*/ 	.word	0x00000100
        /*00e0*/ 	.word	0x00000001
        /*00e4*/ 	.word	0x00000001


	//----- nvinfo : EIATTR_CRS_STACK_SIZE
	.align		4
.L_13535:
        /*00e8*/ 	.byte	0x04, 0x1e
        /*00ea*/ 	.short	(.L_13537 - .L_13536)
.L_13536:
        /*00ec*/ 	.word	0x00000000


	//----- nvinfo : EIATTR_CBANK_PARAM_SIZE
	.align		4
.L_13537:
        /*00f0*/ 	.byte	0x03, 0x19
        /*00f2*/ 	.short	0x0060


	//----- nvinfo : EIATTR_PARAM_CBANK
	.align		4
        /*00f4*/ 	.byte	0x04, 0x0a
        /*00f6*/ 	.short	(.L_13539 - .L_13538)
	.align		4
.L_13538:
        /*00f8*/ 	.word	index@(.nv.constant0._ZN18transformer_engine6detail38cast_transpose_fused_kernel_notalignedILb0ELb1ELb0EfNS_16CTDBiasDActParamI13__nv_bfloat16S3_6__halffEELi2ELi2ENS_5EmptyEXadL_ZNS_6dsreluIffEET_T0_RKS6_EEEEvT3_mmm)
        /*00fc*/ 	.short	0x0210
        /*00fe*/ 	.short	0x0060


	//----- nvinfo : EIATTR_SW_WAR
	.align		4
.L_13539:
        /*0100*/ 	.byte	0x04, 0x36
        /*0102*/ 	.short	(.L_13541 - .L_13540)
.L_13540:
        /*0104*/ 	.word	0x00000008
.L_13541:


//--------------------- .nv.info._ZN18transformer_engine6detail38cast_transpose_fused_kernel_notalignedILb0ELb1ELb0EfNS_16CTDBiasDActParamI13__nv_bfloat16S3_ffEELi2ELi1ENS_5EmptyEXadL_ZNS_6dsreluIffEET_T0_RKS5_EEEEvT3_mmm --------------------------
	.section	.nv.info._ZN18transformer_engine6detail38cast_transpose_fused_kernel_notalignedILb0ELb1ELb0EfNS_16CTDBiasDActParamI13__nv_bfloat16S3_ffEELi2ELi1ENS_5EmptyEXadL_ZNS_6dsreluIffEET_T0_RKS5_EEEEvT3_mmm,"",@"SHT_CUDA_INFO"
	.sectionflags	@""
	.align	4


	//----- nvinfo : EIATTR_CUDA_API_VERSION
	.align		4
        /*0000*/ 	.byte	0x04, 0x37
        /*0002*/ 	.short	(.L_13543 - .L_13542)
.L_13542:
        /*0004*/ 	.word	0x00000082


	//----- nvinfo : EIATTR_KPARAM_INFO
	.align		4
.L_13543:
        /*0008*/ 	.byte	0x04, 0x17
        /*000a*/ 	.short	(.L_13545 - .L_13544)
.L_13544:
        /*000c*/ 	.word	0x00000000
        /*0010*/ 	.short	0x0003
        /*0012*/ 	.short	0x0058
        /*0014*/ 	.byte	0x00, 0xf0, 0x21, 0x00


	//----- nvinfo : EIATTR_KPARAM_INFO
	.align		4
.L_13545:
        /*0018*/ 	.byte	0x04, 0x17
        /*001a*/ 	.short	(.L_13547 - .L_13546)
.L_13546:
        /*001c*/ 	.word	0x00000000
        /*0020*/ 	.short	0x0002
        /*0022*/ 	.short	0x0050
        /*0024*/ 	.byte	0x00, 0xf0, 0x21, 0x00


	//----- nvinfo : EIATTR_KPARAM_INFO
	.align		4
.L_13547:
        /*0028*/ 	.byte	0x04, 0x17
        /*002a*/ 	.short	(.L_13549 - .L_13548)
.L_13548:
        /*002c*/ 	.word	0x00000000
        /*0030*/ 	.short	0x0001
        /*0032*/ 	.short	0x0048
        /*0034*/ 	.byte	0x00, 0xf0, 0x21, 0x00


	//----- nvinfo : EIATTR_KPARAM_INFO
	.align		4
.L_13549:
        /*0038*/ 	.byte	0x04, 0x17
        /*003a*/ 	.short	(.L_13551 - .L_13550)
.L_13550:
        /*003c*/ 	.word	0x00000000
        /*0040*/ 	.short	0x0000
        /*0042*/ 	.short	0x0000
        /*0044*/ 	.byte	0x00, 0xf0, 0x21, 0x01


	//----- nvinfo : EIATTR_SPARSE_MMA_MASK
	.align		4
.L_13551:
        /*0048*/ 	.byte	0x03, 0x50
        /*004a*/ 	.short	0x0000


	//----- nvinfo : EIATTR_MAXREG_COUNT
	.align		4
        /*004c*/ 	.byte	0x03, 0x1b
        /*004e*/ 	.short	0x00ff


	//----- nvinfo : EIATTR_NUM_BARRIERS
	.align		4
        /*0050*/ 	.byte	0x02, 0x4c
        /*0052*/ 	.byte	0x01
	.zero		1


	//----- nvinfo : EIATTR_MERCURY_ISA_VERSION
	.align		4
        /*0054*/ 	.byte	0x03, 0x5f
        /*0056*/ 	.short	0x0101


	//----- nvinfo : EIATTR_COOP_GROUP_MASK_REGIDS
	.align		4
        /*0058*/ 	.byte	0x04, 0x29
        /*005a*/ 	.short	(.L_13553 - .L_13552)


	//   ....[0]....
.L_13552:
        /*005c*/ 	.word	0xffffffff


	//   ....[1]....
        /*0060*/ 	.word	0xffffffff


	//   ....[2]....
        /*0064*/ 	.word	0xffffffff


	//   ....[3]....
        /*0068*/ 	.word	0xffffffff


	//   ....[4]....
        /*006c*/ 	.word	0xffffffff


	//   ....[5]....
        /*0070*/ 	.word	0xffffffff


	//   ....[6]....
        /*0074*/ 	.word	0xffffffff


	//   ....[7]....
        /*0078*/ 	.word	0xffffffff


	//   ....[8]....
        /*007c*/ 	.word	0x05000004


	//   ....[9]....
        /*0080*/ 	.word	0x05000004


	//   ....[10]....
        /*0084*/ 	.word	0x05000004


	//----- nvinfo : EIATTR_COOP_GROUP_INSTR_OFFSETS
	.align		4
.L_13553:
        /*0088*/ 	.byte	0x04, 0x28
        /*008a*/ 	.short	(.L_13555 - .L_13554)


	//   ....[0]....
.L_13554:
        /*008c*/ 	.word	0x00002440


	//   ....[1]....
        /*0090*/ 	.word	0x000024a0


	//   ....[2]....
        /*0094*/ 	.word	0x000024f0


	//   ....[3]....
        /*0098*/ 	.word	0x00002520


	//   ....[4]....
        /*009c*/ 	.word	0x00002540


	//   ....[5]....
        /*00a0*/ 	.word	0x00002630


	//   ....[6]....
        /*00a4*/ 	.word	0x00002650


	//   ....[7]....
        /*00a8*/ 	.word	0x00002670


	//   ....[8]....
        /*00ac*/ 	.word	0x00002880


	//   ....[9]....
        /*00b0*/ 	.word	0x000028f0


	//   ....[10]....
        /*00b4*/ 	.word	0x00002960


	//----- nvinfo : EIATTR_EXIT_INSTR_OFFSETS
	.align		4
.L_13555:
        /*00b8*/ 	.byte	0x04, 0x1c
        /*00ba*/ 	.short	(.L_13557 - .L_13556)


	//   ....[0]....
.L_13556:
        /*00bc*/ 	.word	0x000000d0


	//   ....[1]....
        /*00c0*/ 	.word	0x00002740


	//   ....[2]....
        /*00c4*/ 	.word	0x00002830


	//----- nvinfo : EIATTR_MAX_THREADS
	.align		4
.L_13557:
        /*00c8*/ 	.byte	0x04, 0x05
        /*00ca*/ 	.short	(.L_13559 - .L_13558)
.L_13558:
        /*00cc*/ 	.word	0x00000100
        /*00d0*/ 	.word	0x00000001
        /*00d4*/ 	.word	0x00000001


	//----- nvinfo : EIATTR_CRS_STACK_SIZE
	.align		4
.L_13559:
        /*00d8*/ 	.byte	0x04, 0x1e
        /*00da*/ 	.short	(.L_13561 - .L_13560)
.L_13560:
        /*00dc*/ 	.word	0x00000000


	//----- nvinfo : EIATTR_CBANK_PARAM_SIZE
	.align		4
.L_13561:
        /*00e0*/ 	.byte	0x03, 0x19
        /*00e2*/ 	.short	0x0060


	//----- nvinfo : EIATTR_PARAM_CBANK
	.align		4
        /*00e4*/ 	.byte	0x04, 0x0a
        /*00e6*/ 	.short	(.L_13563 - .L_13562)
	.align		4
.L_13562:
        /*00e8*/ 	.word	index@(.nv.constant0._ZN18transformer_engine6detail38cast_transpose_fused_kernel_notalignedILb0ELb1ELb0EfNS_16CTDBiasDActParamI13__nv_bfloat16S3_ffEELi2ELi1ENS_5EmptyEXadL_ZNS_6dsreluIffEET_T0_RKS5_EEEEvT3_mmm)
        /*00ec*/ 	.short	0x0210
        /*00ee*/ 	.short	0x0060


	//----- nvinfo : EIATTR_SW_WAR
	.align		4
.L_13563:
        /*00f0*/ 	.byte	0x04, 0x36
        /*00f2*/ 	.short	(.L_13565 - .L_13564)
.L_13564:
        /*00f4*/ 	.word	0x00000008
.L_13565:


//--------------------- .nv.info._ZN18transformer_engine6detail38cast_transpose_fused_kernel_notalignedILb0ELb1ELb0EfNS_16CTDBiasDActParamI6__halfS3_13__nv_fp8_e4m3fEELi2ELi4ENS_5EmptyEXadL_ZNS_6dsreluIffEET_T0_RKS6_EEEEvT3_mmm --------------------------
	.section	.nv.info._ZN18transformer_engine6detail38cast_transpose_fused_kernel_notalignedILb0ELb1ELb0EfNS_16CTDBiasDActParamI6__halfS3_13__nv_fp8_e4m3fEELi2ELi4ENS_5EmptyEXadL_ZNS_6dsreluIffEET_T0_RKS6_EEEEvT3_mmm,"",@"SHT_CUDA_INFO"
	.sectionflags	@""
	.align	4


	//----- nvinfo : EIATTR_CUDA_API_VERSION
	.align		4
        /*0000*/ 	.byte	0x04, 0x37
        /*0002*/ 	.short	(.L_13567 - .L_13566)
.L_13566:
        /*0004*/ 	.word	0x00000082


	//----- nvinfo : EIATTR_KPARAM_INFO
	.align		4
.L_13567:
        /*0008*/ 	.byte	0x04, 0x17
        /*000a*/ 	.short	(.L_13569 - .L_13568)
.L_13568:
        /*000c*/ 	.word	0x00000000
        /*0010*/ 	.short	0x0003
        /*0012*/ 	.short	0x0058
        /*0014*/ 	.byte	0x00, 0xf0, 0x21, 0x00


	//----- nvinfo : EIATTR_KPARAM_INFO
	.align		4
.L_13569:
        /*0018*/ 	.byte	0x04, 0x17
        /*001a*/ 	.short	(.L_13571 - .L_13570)
.L_13570:
        /*001c*/ 	.word	0x00000000
        /*0020*/ 	.short	0x0002
        /*0022*/ 	.short	0x0050
        /*0024*/ 	.byte	0x00, 0xf0, 0x21, 0x00


	//----- nvinfo : EIATTR_KPARAM_INFO
	.align		4
.L_13571:
        /*0028*/ 	.byte	0x04, 0x17
        /*002a*/ 	.short	(.L_13573 - .L_13572)
.L_13572:
        /*002c*/ 	.word	0x00000000
        /*0030*/ 	.short	0x0001
        /*0032*/ 	.short	0x0048
        /*0034*/ 	.byte	0x00, 0xf0, 0x21, 0x00


	//----- nvinfo : EIATTR_KPARAM_INFO
	.align		4
.L_13573:
        /*0038*/ 	.byte	0x04, 0x17
        /*003a*/ 	.short	(.L_13575 - .L_13574)
.L_13574:
        /*003c*/ 	.word	0x00000000
        /*0040*/ 	.short	0x0000
        /*0042*/ 	.short	0x0000
        /*0044*/ 	.byte	0x00, 0xf0, 0x21, 0x01


	//----- nvinfo : EIATTR_SPARSE_MMA_MASK
	.align		4
.L_13575:
        /*0048*/ 	.byte	0x03, 0x50
        /*004a*/ 	.short	0x0000


	//----- nvinfo : EIATTR_MAXREG_COUNT
	.align		4
        /*004c*/ 	.byte	0x03, 0x1b
        /*004e*/ 	.short	0x00ff


	//----- nvinfo : EIATTR_NUM_BARRIERS
	.align		4
        /*0050*/ 	.byte	0x02, 0x4c
        /*0052*/ 	.byte	0x01
	.zero		1


	//----- nvinfo : EIATTR_MERCURY_ISA_VERSION
	.align		4
        /*0054*/ 	.byte	0x03, 0x5f
        /*0056*/ 	.short	0x0101


	//----- nvinfo : EIATTR_COOP_GROUP_MASK_REGIDS
	.align		4
        /*0058*/ 	.byte	0x04, 0x29
        /*005a*/ 	.short	(.L_13577 - .L_13576)


	//   ....[0]....
.L_13576:
        /*005c*/ 	.word	0xffffffff


	//   ....[1]....
        /*0060*/ 	.word	0xffffffff


	//   ....[2]....
        /*0064*/ 	.word	0xffffffff


	//   ....[3]....
        /*0068*/ 	.word	0xffffffff


	//   ....[4]....
        /*006c*/ 	.word	0xffffffff


	//   ....[5]....
        /*0070*/ 	.word	0xffffffff


	//   ....[6]....
        /*0074*/ 	.word	0xffffffff


	//   ....[7]....
        /*0078*/ 	.word	0xffffffff


	//   ....[8]....
        /*007c*/ 	.word	0x05000004


	//   ....[9]....
        /*0080*/ 	.word	0x05000004


	//   ....[10]....
        /*0084*/ 	.word	0x05000004


	//----- nvinfo : EIATTR_COOP_GROUP_INSTR_OFFSETS
	.align		4
.L_13577:
        /*0088*/ 	.byte	0x04, 0x28
        /*008a*/ 	.short	(.L_13579 - .L_13578)


	//   ....[0]....
.L_13578:
        /*008c*/ 	.word	0x00004500


	//   ....[1]....
        /*0090*/ 	.word	0x00004540


	//   ....[2]....
        /*0094*/ 	.word	0x000045a0


	//   ....[3]....
        /*0098*/ 	.word	0x000045f0


	//   ....[4]....
        /*009c*/ 	.word	0x00004620


	//   ....[5]....
        /*00a0*/ 	.word	0x00004710


	//   ....[6]....
        /*00a4*/ 	.word	0x00004730


	//   ....[7]....
        /*00a8*/ 	.word	0x00004750


	//   ....[8]....
        /*00ac*/ 	.word	0x00004990


	//   ....[9]....
        /*00b0*/ 	.word	0x00004a00


	//   ....[10]....
        /*00b4*/ 	.word	0x00004a70


	//----- nvinfo : EIATTR_EXIT_INSTR_OFFSETS
	.align		4
.L_13579:
        /*00b8*/ 	.byte	0x04, 0x1c
        /*00ba*/ 	.short	(.L_13581 - .L_13580)


	//   ....[0]....
.L_13580:
        /*00bc*/ 	.word	0x000000d0


	//   ....[1]....
        /*00c0*/ 	.word	0x00004830


	//   ....[2]....
        /*00c4*/ 	.word	0x00004940


	//----- nvinfo : EIATTR_MAX_THREADS
	.align		4
.L_13581:
        /*00c8*/ 	.byte	0x04, 0x05
        /*00ca*/ 	.short	(.L_13583 - .L_13582)
.L_13582:
        /*00cc*/ 	.word	0x00000100
        /*00d0*/ 	.word	0x00000001
        /*00d4*/ 	.word	0x00000001


	//----- nvinfo : EIATTR_CRS_STACK_SIZE
	.align		4
.L_13583:
        /*00d8*/ 	.byte	0x04, 0x1e
        /*00da*/ 	.short	(.L_13585 - .L_13584)
.L_13584:
        /*00dc*/ 	.word	0x00000000


	//----- nvinfo : EIATTR_CBANK_PARAM_SIZE
	.align		4
.L_13585:
        /*00e0*/ 	.byte	0x03, 0x19
        /*00e2*/ 	.short	0x0060


	//----- nvinfo : EIATTR_PARAM_CBANK
	.align		4
        /*00e4*/ 	.byte	0x04, 0x0a
        /*00e6*/ 	.short	(.L_13587 - .L_13586)
	.align		4
.L_13586:
        /*00e8*/ 	.word	index@(.nv.constant0._ZN18transformer_engine6detail38cast_transpose_fused_kernel_notalignedILb0ELb1ELb0EfNS_16CTDBiasDActParamI6__halfS3_13__nv_fp8_e4m3fEELi2ELi4ENS_5EmptyEXadL_ZNS_6dsreluIffEET_T0_RKS6_EEEEvT3_mmm)
        /*00ec*/ 	.short	0x0210
        /*00ee*/ 	.short	0x0060


	//----- nvinfo : EIATTR_SW_WAR
	.align		4
.L_13587:
        /*00f0*/ 	.byte	0x04, 0x36
        /*00f2*/ 	.short	(.L_13589 - .L_13588)
.L_13588:
        /*00f4*/ 	.word	0x00000008
.L_13589:


//--------------------- .nv.info._ZN18transformer_engine6detail38cast_transpose_fused_kernel_notalignedILb0ELb1ELb0EfNS_16CTDBiasDActParamI6__halfS3_13__nv_fp8_e5m2fEELi2ELi4ENS_5EmptyEXadL_ZNS_6dsreluIffEET_T0_RKS6_EEEEvT3_mmm --------------------------
	.section	.nv.info._ZN18transformer_engine6detail38cast_transpose_fused_kernel_notalignedILb0ELb1ELb0EfNS_16CTDBiasDActParamI6__halfS3_13__nv_fp8_e5m2fEELi2ELi4ENS_5EmptyEXadL_ZNS_6dsreluIffEET_T0_RKS6_EEEEvT3_mmm,"",@"SHT_CUDA_INFO"
	.sectionflags	@""
	.align	4


	//----- nvinfo : EIATTR_CUDA_API_VERSION
	.align		4
        /*0000*/ 	.byte	0x04, 0x37
        /*0002*/ 	.short	(.L_13591 - .L_13590)
.L_13590:
        /*0004*/ 	.word	0x00000082


	//----- nvinfo : EIATTR_KPARAM_INFO
	.align		4
.L_13591:
        /*0008*/ 	.byte	0x04, 0x17
        /*000a*/ 	.short	(.L_13593 - .L_13592)
.L_13592:
        /*000c*/ 	.word	0x00000000
        /*0010*/ 	.short	0x0003
        /*0012*/ 	.short	0x0058
        /*0014*/ 	.byte	0x00, 0xf0, 0x21, 0x00


	//----- nvinfo : EIATTR_KPARAM_INFO
	.align		4
.L_13593:
        /*0018*/ 	.byte	0x04, 0x17
        /*001a*/ 	.short	(.L_13595 - .L_13594)
.L_13594:
        /*001c*/ 	.word	0x00000000
        /*0020*/ 	.short	0x0002
        /*0022*/ 	.short	0x0050
        /*0024*/ 	.byte	0x00, 0xf0, 0x21, 0x00


	//----- nvinfo : EIATTR_KPARAM_INFO
	.align		4
.L_13595:
        /*0028*/ 	.byte	0x04, 0x17
        /*002a*/ 	.short	(.L_13597 - .L_13596)
.L_13596:
        /*002c*/ 	.word	0x00000000
        /*0030*/ 	.short	0x0001
        /*0032*/ 	.short	0x0048
        /*0034*/ 	.byte	0x00, 0xf0, 0x21, 0x00


	//----- nvinfo : EIATTR_KPARAM_INFO
	.align		4
.L_13597:
        /*0038*/ 	.byte	0x04, 0x17
        /*003a*/ 	.short	(.L_13599 - .L_13598)
.L_13598:
        /*003c*/ 	.word	0x00000000
        /*0040*/ 	.short	0x0000
        /*0042*/ 	.short	0x0000
        /*0044*/ 	.byte	0x00, 0xf0, 0x21, 0x01


	//----- nvinfo : EIATTR_SPARSE_MMA_MASK
	.align		4
.L_13599:
        /*0048*/ 	.byte	0x03, 0x50
        /*004a*/ 	.short	0x0000


	//----- nvinfo : EIATTR_MAXREG_COUNT
	.align		4
        /*004c*/ 	.byte	0x03, 0x1b
        /*004e*/ 	.short	0x00ff


	//----- nvinfo : EIATTR_NUM_BARRIERS
	.align		4
        /*0050*/ 	.byte	0x02, 0x4c
        /*0052*/ 	.byte	0x01
	.zero		1


	//----- nvinfo : EIATTR_MERCURY_ISA_VERSION
	.align		4
        /*0054*/ 	.byte	0x03, 0x5f
        /*0056*/ 	.short	0x0101


	//----- nvinfo : EIATTR_COOP_GROUP_MASK_REGIDS
	.align		4
        /*0058*/ 	.byte	0x04, 0x29
        /*005a*/ 	.short	(.L_13601 - .L_13600)


	//   ....[0]....
.L_13600:
        /*005c*/ 	.word	0xffffffff


	//   ....[1]....
        /*0060*/ 	.word	0xffffffff


	//   ....[2]....
        /*0064*/ 	.word	0xffffffff


	//   ....[3]....
        /*0068*/ 	.word	0xffffffff


	//   ....[4]....
        /*006c*/ 	.word	0xffffffff


	//   ....[5]....
        /*0070*/ 	.word	0xffffffff


	//   ....[6]....
        /*0074*/ 	.word	0xffffffff


	//   ....[7]....
        /*0078*/ 	.word	0xffffffff


	//   ....[8]....
        /*007c*/ 	.word	0x05000004


	//   ....[9]....
        /*0080*/ 	.word	0x05000004


	//   ....[10]....
        /*0084*/ 	.word	0x05000004


	//----- nvinfo : EIATTR_COOP_GROUP_INSTR_OFFSETS
	.align		4
.L_13601:
        /*0088*/ 	.byte	0x04, 0x28
        /*008a*/ 	.short	(.L_13603 - .L_13602)


	//   ....[0]....
.L_13602:
        /*008c*/ 	.word	0x00004500


	//   ....[1]....
        /*0090*/ 	.word	0x00004540


	//   ....[2]....
        /*0094*/ 	.word	0x000045a0


	//   ....[3]....
        /*0098*/ 	.word	0x000045f0


	//   ....[4]....
        /*009c*/ 	.word	0x00004620


	//   ....[5]....
        /*00a0*/ 	.word	0x00004710


	//   ....[6]....
        /*00a4*/ 	.word	0x00004730


	//   ....[7]....
        /*00a8*/ 	.word	0x00004750


	//   ....[8]....
        /*00ac*/ 	.word	0x00004990


	//   ....[9]....
        /*00b0*/ 	.word	0x00004a00


	//   ....[10]....
        /*00b4*/ 	.word	0x00004a70


	//----- nvinfo : EIATTR_EXIT_INSTR_OFFSETS
	.align		4
.L_13603:
        /*00b8*/ 	.byte	0x04, 0x1c
        /*00ba*/ 	.short	(.L_13605 - .L_13604)


	//   ....[0]....
.L_13604:
        /*00bc*/ 	.word	0x000000d0


	//   ....[1]....
        /*00c0*/ 	.word	0x00004830


	//   ....[2]....
        /*00c4*/ 	.word	0x00004940


	//----- nvinfo : EIATTR_MAX_THREADS
	.align		4
.L_13605:
        /*00c8*/ 	.byte	0x04, 0x05
        /*00ca*/ 	.short	(.L_13607 - .L_13606)
.L_13606:
        /*00cc*/ 	.word	0x00000100
        /*00d0*/ 	.word	0x00000001
        /*00d4*/ 	.word	0x00000001


	//----- nvinfo : EIATTR_CRS_STACK_SIZE
	.align		4
.L_13607:
        /*00d8*/ 	.byte	0x04, 0x1e
        /*00da*/ 	.short	(.L_13609 - .L_13608)
.L_13608:
        /*00dc*/ 	.word	0x00000000


	//----- nvinfo : EIATTR_CBANK_PARAM_SIZE
	.align		4
.L_13609:
        /*00e0*/ 	.byte	0x03, 0x19
        /*00e2*/ 	.short	0x0060


	//----- nvinfo : EIATTR_PARAM_CBANK
	.align		4
        /*00e4*/ 	.byte	0x04, 0x0a
        /*00e6*/ 	.short	(.L_13611 - .L_13610)
	.align		4
.L_13610:
        /*00e8*/ 	.word	index@(.nv.constant0._ZN18transformer_engine6detail38cast_transpose_fused_kernel_notalignedILb0ELb1ELb0EfNS_16CTDBiasDActParamI6__halfS3_13__nv_fp8_e5m2fEELi2ELi4ENS_5EmptyEXadL_ZNS_6dsreluIffEET_T0_RKS6_EEEEvT3_mmm)
        /*00ec*/ 	.short	0x0210
        /*00ee*/ 	.short	0x0060


	//----- nvinfo : EIATTR_SW_WAR
	.align		4
.L_13611:
        /*00f0*/ 	.byte	0x04, 0x36
        /*00f2*/ 	.short	(.L_13613 - .L_13612)
.L_13612:
        /*00f4*/ 	.word	0x00000008
.L_13613:


//--------------------- .nv.info._ZN18transformer_engine6detail38cast_transpose_fused_kernel_notalignedILb0ELb1ELb0EfNS_16CTDBiasDActParamI6__halfS3_13__nv_bfloat16fEELi2ELi2ENS_5EmptyEXadL_ZNS_6dsreluIffEET_T0_RKS6_EEEEvT3_mmm --------------------------
	.section	.nv.info._ZN18transformer_engine6detail38cast_transpose_fused_kernel_notalignedILb0ELb1ELb0EfNS_16CTDBiasDActParamI6__halfS3_13__nv_bfloat16fEELi2ELi2ENS_5EmptyEXadL_ZNS_6dsreluIffEET_T0_RKS6_EEEEvT3_mmm,"",@"SHT_CUDA_INFO"
	.sectionflags	@""
	.align	4


	//----- nvinfo : EIATTR_CUDA_API_VERSION
	.align		4
        /*0000*/ 	.byte	0x04, 0x37
        /*0002*/ 	.short	(.L_13615 - .L_13614)
.L_13614:
        /*0004*/ 	.word	0x00000082


	//----- nvinfo : EIATTR_KPARAM_INFO
	.align		4
.L_13615:
        /*0008*/ 	.byte	0x04, 0x17
        /*000a*/ 	.short	(.L_13617 - .L_13616)
.L_13616:
        /*000c*/ 	.word	0x00000000
        /*0010*/ 	.short	0x0003
        /*0012*/ 	.short	0x0058
        /*0014*/ 	.byte	0x00, 0xf0, 0x21, 0x00


	//----- nvinfo : EIATTR_KPARAM_INFO
	.align		4
.L_13617:
        /*0018*/ 	.byte	0x04, 0x17
        /*001a*/ 	.short	(.L_13619 - .L_13618)
.L_13618:
        /*001c*/ 	.word	0x00000000
        /*0020*/ 	.short	0x0002
        /*0022*/ 	.short	0x0050
        /*0024*/ 	.byte	0x00, 0xf0, 0x21, 0x00


	//----- nvinfo : EIATTR_KPARAM_INFO
	.align		4
.L_13619:
        /*0028*/ 	.byte	0x04, 0x17
        /*002a*/ 	.short	(.L_13621 - .L_13620)
.L_13620:
        /*002c*/ 	.word	0x00000000
        /*0030*/ 	.short	0x0001
        /*0032*/ 	.short	0x0048
        /*0034*/ 	.byte	0x00, 0xf0, 0x21, 0x00


	//----- nvinfo : EIATTR_KPARAM_INFO
	.align		4
.L_13621:
        /*0038*/ 	.byte	0x04, 0x17
        /*003a*/ 	.short	(.L_13623 - .L_13622)
.L_13622:
        /*003c*/ 	.word	0x00000000
        /*0040*/ 	.short	0x0000
        /*0042*/ 	.short	0x0000
        /*0044*/ 	.byte	0x00, 0xf0, 0x21, 0x01


	//----- nvinfo : EIATTR_SPARSE_MMA_MASK
	.align		4
.L_13623:
        /*0048*/ 	.byte	0x03, 0x50
        /*004a*/ 	.short	0x0000


	//----- nvinfo : EIATTR_MAXREG_COUNT
	.align		4
        /*004c*/ 	.byte	0x03, 0x1b
        /*004e*/ 	.short	0x00ff


	//----- nvinfo : EIATTR_NUM_BARRIERS
	.align		4
        /*0050*/ 	.byte	0x02, 0x4c
        /*0052*/ 	.byte	0x01
	.zero		1


	//----- nvinfo : EIATTR_MERCURY_ISA_VERSION
	.align		4
        /*0054*/ 	.byte	0x03, 0x5f
        /*0056*/ 	.short	0x0101


	//----- nvinfo : EIATTR_INT_WARP_WIDE_INSTR_OFFSETS
	.align		4
        /*0058*/ 	.byte	0x04, 0x31
        /*005a*/ 	.short	(.L_13625 - .L_13624)


	//   ....[0]....
.L_13624:
        /*005c*/ 	.word	0x000008b0


	//   ....[1]....
        /*0060*/ 	.word	0x00000d00


	//   ....[2]....
        /*0064*/ 	.word	0x00001580


	//----- nvinfo : EIATTR_COOP_GROUP_MASK_REGIDS
	.align		4
.L_13625:
        /*0068*/ 	.byte	0x04, 0x29
        /*006a*/ 	.short	(.L_13627 - .L_13626)


	//   ....[0]....
.L_13626:
        /*006c*/ 	.word	0xffffffff


	//   ....[1]....
        /*0070*/ 	.word	0xffffffff


	//   ....[2]....
        /*0074*/ 	.word	0xffffffff


	//   ....[3]....
        /*0078*/ 	.word	0xffffffff


	//   ....[4]....
        /*007c*/ 	.word	0xffffffff


	//   ....[5]....
        /*0080*/ 	.word	0xffffffff


	//   ....[6]....
        /*0084*/ 	.word	0xffffffff


	//   ....[7]....
        /*0088*/ 	.word	0xffffffff


	//   ....[8]....
        /*008c*/ 	.word	0x05000006


	//   ....[9]....
        /*0090*/ 	.word	0x05000006


	//   ....[10]....
        /*0094*/ 	.word	0x05000006


	//----- nvinfo : EIATTR_COOP_GROUP_INSTR_OFFSETS
	.align		4
.L_13627:
        /*0098*/ 	.byte	0x04, 0x28
        /*009a*/ 	.short	(.L_13629 - .L_13628)


	//   ....[0]....
.L_13628:
        /*009c*/ 	.word	0x00002de0


	//   ....[1]....
        /*00a0*/ 	.word	0x00002e40


	//   ....[2]....
        /*00a4*/ 	.word	0x00002e80


	//   ....[3]....
        /*00a8*/ 	.word	0x00002eb0


	//   ....[4]....
        /*00ac*/ 	.word	0x00002ee0


	//   ....[5]....
        /*00b0*/ 	.word	0x00002fd0


	//   ....[6]....
        /*00b4*/ 	.word	0x00002ff0


	//   ....[7]....
        /*00b8*/ 	.word	0x00003010


	//   ....[8]....
        /*00bc*/ 	.word	0x00003240


	//   ....[9]....
        /*00c0*/ 	.word	0x000032b0


	//   ....[10]....
        /*00c4*/ 	.word	0x00003320


	//----- nvinfo : EIATTR_EXIT_INSTR_OFFSETS
	.align		4
.L_13629:
        /*00c8*/ 	.byte	0x04, 0x1c
        /*00ca*/ 	.short	(.L_13631 - .L_13630)


	//   ....[0]....
.L_13630:
        /*00cc*/ 	.word	0x000000d0


	//   ....[1]....
        /*00d0*/ 	.word	0x000030e0


	//   ....[2]....
        /*00d4*/ 	.word	0x000031f0


	//----- nvinfo : EIATTR_MAX_THREADS
	.align		4
.L_13631:
        /*00d8*/ 	.byte	0x04, 0x05
        /*00da*/ 	.short	(.L_13633 - .L_13632)
.L_13632:
        /*00dc*/ 	.word	0x00000100
        /*00e0*/ 	.word	0x00000001
        /*00e4*/ 	.word	0x00000001


	//----- nvinfo : EIATTR_CRS_STACK_SIZE
	.align		4
.L_13633:
        /*00e8*/ 	.byte	0x04, 0x1e
        /*00ea*/ 	.short	(.L_13635 - .L_13634)
.L_13634:
        /*00ec*/ 	.word	0x00000000


	//----- nvinfo : EIATTR_CBANK_PARAM_SIZE
	.align		4
.L_13635:
        /*00f0*/ 	.byte	0x03, 0x19
        /*00f2*/ 	.short	0x0060


	//----- nvinfo : EIATTR_PARAM_CBANK
	.align		4
        /*00f4*/ 	.byte	0x04, 0x0a
        /*00f6*/ 	.short	(.L_13637 - .L_13636)
	.align		4
.L_13636:
        /*00f8*/ 	.word	index@(.nv.constant0._ZN18transformer_engine6detail38cast_transpose_fused_kernel_notalignedILb0ELb1ELb0EfNS_16CTDBiasDActParamI6__halfS3_13__nv_bfloat16fEELi2ELi2ENS_5EmptyEXadL_ZNS_6dsreluIffEET_T0_RKS6_EEEEvT3_mmm)
        /*00fc*/ 	.short	0x0210
        /*00fe*/ 	.short	0x0060


	//----- nvinfo : EIATTR_SW_WAR
	.align		4
.L_13637:
        /*0100*/ 	.byte	0x04, 0x36
        /*0102*/ 	.short	(.L_13639 - .L_13638)
.L_13638:
        /*0104*/ 	.word	0x00000008
.L_13639:


//--------------------- .nv.info._ZN18transformer_engine6detail38cast_transpose_fused_kernel_notalignedILb0ELb1ELb0EfNS_16CTDBiasDActParamI6__halfS3_S3_fEELi2ELi2ENS_5EmptyEXadL_ZNS_6dsreluIffEET_T0_RKS5_EEEEvT3_mmm --------------------------
	.section	.nv.info._ZN18transformer_engine6detail38cast_transpose_fused_kernel_notalignedILb0ELb1ELb0EfNS_16CTDBiasDActParamI6__halfS3_S3_fEELi2ELi2ENS_5EmptyEXadL_ZNS_6dsreluIffEET_T0_RKS5_EEEEvT3_mmm,"",@"SHT_CUDA_INFO"
	.sectionflags	@""
	.align	4


	//----- nvinfo : EIATTR_CUDA_API_VERSION
	.align		4
        /*0000*/ 	.byte	0x04, 0x37
        /*0002*/ 	.short	(.L_13641 - .L_13640)
.L_13640:
        /*0004*/ 	.word	0x00000082


	//----- nvinfo : EIATTR_KPARAM_INFO
	.align		4
.L_13641:
        /*0008*/ 	.byte	0x04, 0x17
        /*000a*/ 	.short	(.L_13643 - .L_13642)
.L_13642:
        /*000c*/ 	.word	0x00000000
        /*0010*/ 	.short	0x0003
        /*0012*/ 	.short	0x0058
        /*0014*/ 	.byte	0x00, 0xf0, 0x21, 0x00


	//----- nvinfo : EIATTR_KPARAM_INFO
	.align		4
.L_13643:
        /*0018*/ 	.byte	0x04, 0x17
        /*001a*/ 	.short	(.L_13645 - .L_13644)
.L_13644:
        /*001c*/ 	.word	0x00000000
        /*0020*/ 	.short	0x0002
        /*0022*/ 	.short	0x0050
        /*0024*/ 	.byte	0x00, 0xf0, 0x21, 0x00


	//----- nvinfo : EIATTR_KPARAM_INFO
	.align		4
.L_13645:
        /*0028*/ 	.byte	0x04, 0x17
        /*002a*/ 	.short	(.L_13647 - .L_13646)
.L_13646:
        /*002c*/ 	.word	0x00000000
        /*0030*/ 	.short	0x0001
        /*0032*/ 	.short	0x0048
        /*0034*/ 	.byte	0x00, 0xf0, 0x21, 0x00


	//----- nvinfo : EIATTR_KPARAM_INFO
	.align		4
.L_13647:
        /*0038*/ 	.byte	0x04, 0x17
        /*003a*/ 	.short	(.L_13649 - .L_13648)
.L_13648:
        /*003c*/ 	.word	0x00000000
        /*0040*/ 	.short	0x0000
        /*0042*/ 	.short	0x0000
        /*0044*/ 	.byte	0x00, 0xf0, 0x21, 0x01


	//----- nvinfo : EIATTR_SPARSE_MMA_MASK
	.align		4
.L_13649:
        /*0048*/ 	.byte	0x03, 0x50
        /*004a*/ 	.short	0x0000


	//----- nvinfo : EIATTR_MAXREG_COUNT
	.align		4
        /*004c*/ 	.byte	0x03, 0x1b
        /*004e*/ 	.short	0x00ff


	//----- nvinfo : EIATTR_NUM_BARRIERS
	.align		4
        /*0050*/ 	.byte	0x02, 0x4c
        /*0052*/ 	.byte	0x01
	.zero		1


	//----- nvinfo : EIATTR_MERCURY_ISA_VERSION
	.align		4
        /*0054*/ 	.byte	0x03, 0x5f
        /*0056*/ 	.short	0x0101


	//----- nvinfo : EIATTR_INT_WARP_WIDE_INSTR_OFFSETS
	.align		4
        /*0058*/ 	.byte	0x04, 0x31
        /*005a*/ 	.short	(.L_13651 - .L_13650)


	//   ....[0]....
.L_13650:
        /*005c*/ 	.word	0x000008b0


	//   ....[1]....
        /*0060*/ 	.word	0x00000d00


	//   ....[2]....
        /*0064*/ 	.word	0x00001580


	//----- nvinfo : EIATTR_COOP_GROUP_MASK_REGIDS
	.align		4
.L_13651:
        /*0068*/ 	.byte	0x04, 0x29
        /*006a*/ 	.short	(.L_13653 - .L_13652)


	//   ....[0]....
.L_13652:
        /*006c*/ 	.word	0xffffffff


	//   ....[1]....
        /*0070*/ 	.word	0xffffffff


	//   ....[2]....
        /*0074*/ 	.word	0xffffffff


	//   ....[3]....
        /*0078*/ 	.word	0xffffffff


	//   ....[4]....
        /*007c*/ 	.word	0xffffffff


	//   ....[5]....
        /*0080*/ 	.word	0xffffffff


	//   ....[6]....
        /*0084*/ 	.word	0xffffffff


	//   ....[7]....
        /*0088*/ 	.word	0xffffffff


	//   ....[8]....
        /*008c*/ 	.word	0x05000006


	//   ....[9]....
        /*0090*/ 	.word	0x05000006


	//   ....[10]....
        /*0094*/ 	.word	0x05000006


	//----- nvinfo : EIATTR_COOP_GROUP_INSTR_OFFSETS
	.align		4
.L_13653:
        /*0098*/ 	.byte	0x04, 0x28
        /*009a*/ 	.short	(.L_13655 - .L_13654)


	//   ....[0]....
.L_13654:
        /*009c*/ 	.word	0x00002de0


	//   ....[1]....
        /*00a0*/ 	.word	0x00002e40


	//   ....[2]....
        /*00a4*/ 	.word	0x00002e80


	//   ....[3]....
        /*00a8*/ 	.word	0x00002eb0


	//   ....[4]....
        /*00ac*/ 	.word	0x00002ee0


	//   ....[5]....
        /*00b0*/ 	.word	0x00002fd0


	//   ....[6]....
        /*00b4*/ 	.word	0x00002ff0


	//   ....[7]....
        /*00b8*/ 	.word	0x00003010


	//   ....[8]....
        /*00bc*/ 	.word	0x00003240


	//   ....[9]....
        /*00c0*/ 	.word	0x000032b0


	//   ....[10]....
        /*00c4*/ 	.word	0x00003320


	//----- nvinfo : EIATTR_EXIT_INSTR_OFFSETS
	.align		4
.L_13655:
        /*00c8*/ 	.byte	0x04, 0x1c
        /*00ca*/ 	.short	(.L_13657 - .L_13656)


	//   ....[0]....
.L_13656:
        /*00cc*/ 	.word	0x000000d0


	//   ....[1]....
        /*00d0*/ 	.word	0x000030e0


	//   ....[2]....
        /*00d4*/ 	.word	0x000031f0


	//----- nvinfo : EIATTR_MAX_THREADS
	.align		4
.L_13657:
        /*00d8*/ 	.byte	0x04, 0x05
        /*00da*/ 	.short	(.L_13659 - .L_13658)
.L_13658:
        /*00dc*/ 	.word	0x00000100
        /*00e0*/ 	.word	0x00000001
        /*00e4*/ 	.word	0x00000001


	//----- nvinfo : EIATTR_CRS_STACK_SIZE
	.align		4
.L_13659:
        /*00e8*/ 	.byte	0x04, 0x1e
        /*00ea*/ 	.short	(.L_13661 - .L_13660)
.L_13660:
        /*00ec*/ 	.word	0x00000000


	//----- nvinfo : EIATTR_CBANK_PARAM_SIZE
	.align		4
.L_13661:
        /*00f0*/ 	.byte	0x03, 0x19
        /*00f2*/ 	.short	0x0060


	//----- nvinfo : EIATTR_PARAM_CBANK
	.align		4
        /*00f4*/ 	.byte	0x04, 0x0a
        /*00f6*/ 	.short	(.L_13663 - .L_13662)
	.align		4
.L_13662:
        /*00f8*/ 	.word	index@(.nv.constant0._ZN18transformer_engine6detail38cast_transpose_fused_kernel_notalignedILb0ELb1ELb0EfNS_16CTDBiasDActParamI6__halfS3_S3_fEELi2ELi2ENS_5EmptyEXadL_ZNS_6dsreluIffEET_T0_RKS5_EEEEvT3_mmm)
        /*00fc*/ 	.short	0x0210
        /*00fe*/ 	.short	0x0060


	//----- nvinfo : EIATTR_SW_WAR
	.align		4
.L_13663:
        /*0100*/ 	.byte	0x04, 0x36
        /*0102*/ 	.short	(.L_13665 - .L_13664)
.L_13664:
        /*0104*/ 	.word	0x00000008
.L_13665:


//--------------------- .nv.info._ZN18transformer_engine6detail38cast_transpose_fused_kernel_notalignedILb0ELb1ELb0EfNS_16CTDBiasDActParamI6__halfS3_ffEELi2ELi1ENS_5EmptyEXadL_ZNS_6dsreluIffEET_T0_RKS5_EEEEvT3_mmm --------------------------
	.section	.nv.info._ZN18transformer_engine6detail38cast_transpose_fused_kernel_notalignedILb0ELb1ELb0EfNS_16CTDBiasDActParamI6__halfS3_ffEELi2ELi1ENS_5EmptyEXadL_ZNS_6dsreluIffEET_T0_RKS5_EEEEvT3_mmm,"",@"SHT_CUDA_INFO"
	.sectionflags	@""
	.align	4


	//----- nvinfo : EIATTR_CUDA_API_VERSION
	.align		4
        /*0000*/ 	.byte	0x04, 0x37
        /*0002*/ 	.short	(.L_13667 - .L_13666)
.L_13666:
        /*0004*/ 	.word	0x00000082


	//----- nvinfo : EIATTR_KPARAM_INFO
	.align		4
.L_13667:
        /*0008*/ 	.byte	0x04, 0x17
        /*000a*/ 	.short	(.L_13669 - .L_13668)
.L_13668:
        /*000c*/ 	.word	0x00000000
        /*0010*/ 	.short	0x0003
        /*0012*/ 	.short	0x0058
        /*0014*/ 	.byte	0x00, 0xf0, 0x21, 0x00


	//----- nvinfo : EIATTR_KPARAM_INFO
	.align		4
.L_13669:
        /*0018*/ 	.byte	0x04, 0x17
        /*001a*/ 	.short	(.L_13671 - .L_13670)
.L_13670:
        /*001c*/ 	.word	0x00000000
        /*0020*/ 	.short	0x0002
        /*0022*/ 	.short	0x0050
        /*0024*/ 	.byte	0x00, 0xf0, 0x21, 0x00


	//----- nvinfo : EIATTR_KPARAM_INFO
	.align		4
.L_13671:
        /*0028*/ 	.byte	0x04, 0x17
        /*002a*/ 	.short	(.L_13673 - .L_13672)
.L_13672:
        /*002c*/ 	.word	0x00000000
        /*0030*/ 	.short	0x0001
        /*0032*/ 	.short	0x0048
        /*0034*/ 	.byte	0x00, 0xf0, 0x21, 0x00


	//----- nvinfo : EIATTR_KPARAM_INFO
	.align		4
.L_13673:
        /*0038*/ 	.byte	0x04, 0x17
        /*003a*/ 	.short	(.L_13675 - .L_13674)
.L_13674:
        /*003c*/ 	.word	0x00000000
        /*0040*/ 	.short	0x0000
        /*0042*/ 	.short	0x0000
        /*0044*/ 	.byte	0x00, 0xf0, 0x21, 0x01


	//----- nvinfo : EIATTR_SPARSE_MMA_MASK
	.align		4
.L_13675:
        /*0048*/ 	.byte	0x03, 0x50
        /*004a*/ 	.short	0x0000


	//----- nvinfo : EIATTR_MAXREG_COUNT
	.align		4
        /*004c*/ 	.byte	0x03, 0x1b
        /*004e*/ 	.short	0x00ff


	//----- nvinfo : EIATTR_NUM_BARRIERS
	.align		4
        /*0050*/ 	.byte	0x02, 0x4c
        /*0052*/ 	.byte	0x01
	.zero		1


	//----- nvinfo : EIATTR_MERCURY_ISA_VERSION
	.align		4
        /*0054*/ 	.byte	0x03, 0x5f
        /*0056*/ 	.short	0x0101


	//----- nvinfo : EIATTR_COOP_GROUP_MASK_REGIDS
	.align		4
        /*0058*/ 	.byte	0x04, 0x29
        /*005a*/ 	.short	(.L_13677 - .L_13676)


	//   ....[0]....
.L_13676:
        /*005c*/ 	.word	0xffffffff


	//   ....[1]....
        /*0060*/ 	.word	0xffffffff


	//   ....[2]....
        /*0064*/ 	.word	0xffffffff


	//   ....[3]....
        /*0068*/ 	.word	0xffffffff


	//   ....[4]....
        /*006c*/ 	.word	0xffffffff


	//   ....[5]....
        /*0070*/ 	.word	0xffffffff


	//   ....[6]....
        /*0074*/ 	.word	0xffffffff


	//   ....[7]....
        /*0078*/ 	.word	0xffffffff


	//   ....[8]....
        /*007c*/ 	.word	0x05000004


	//   ....[9]....
        /*0080*/ 	.word	0x05000004


	//   ....[10]....
        /*0084*/ 	.word	0x05000004


	//----- nvinfo : EIATTR_COOP_GROUP_INSTR_OFFSETS
	.align		4
.L_13677:
        /*0088*/ 	.byte	0x04, 0x28
        /*008a*/ 	.short	(.L_13679 - .L_13678)


	//   ....[0]....
.L_13678:
        /*008c*/ 	.word	0x000023d0


	//   ....[1]....
        /*0090*/ 	.word	0x00002430


	//   ....[2]....
        /*0094*/ 	.word	0x00002480


	//   ....[3]....
        /*0098*/ 	.word	0x000024b0


	//   ....[4]....
        /*009c*/ 	.word	0x000024d0


	//   ....[5]....
        /*00a0*/ 	.word	0x000025c0


	//   ....[6]....
        /*00a4*/ 	.word	0x000025e0


	//   ....[7]....
        /*00a8*/ 	.word	0x00002600


	//   ....[8]....
        /*00ac*/ 	.word	0x00002810


	//   ....[9]....
        /*00b0*/ 	.word	0x00002880


	//   ....[10]....
        /*00b4*/ 	.word	0x000028f0


	//----- nvinfo : EIATTR_EXIT_INSTR_OFFSETS
	.align		4
.L_13679:
        /*00b8*/ 	.byte	0x04, 0x1c
        /*00ba*/ 	.short	(.L_13681 - .L_13680)


	//   ....[0]....
.L_13680:
        /*00bc*/ 	.word	0x000000d0


	//   ....[1]....
        /*00c0*/ 	.word	0x000026d0


	//   ....[2]....
        /*00c4*/ 	.word	0x000027c0


	//----- nvinfo : EIATTR_MAX_THREADS
	.align		4
.L_13681:
        /*00c8*/ 	.byte	0x04, 0x05
        /*00ca*/ 	.short	(.L_13683 - .L_13682)
.L_13682:
        /*00cc*/ 	.word	0x00000100
        /*00d0*/ 	.word	0x00000001
        /*00d4*/ 	.word	0x00000001


	//----- nvinfo : EIATTR_CRS_STACK_SIZE
	.align		4
.L_13683:
        /*00d8*/ 	.byte	0x04, 0x1e
        /*00da*/ 	.short	(.L_13685 - .L_13684)
.L_13684:
        /*00dc*/ 	.word	0x00000000


	//----- nvinfo : EIATTR_CBANK_PARAM_SIZE
	.align		4
.L_13685:
        /*00e0*/ 	.byte	0x03, 0x19
        /*00e2*/ 	.short	0x0060


	//----- nvinfo : EIATTR_PARAM_CBANK
	.align		4
        /*00e4*/ 	.byte	0x04, 0x0a
        /*00e6*/ 	.short	(.L_13687 - .L_13686)
	.align		4
.L_13686:
        /*00e8*/ 	.word	index@(.nv.constant0._ZN18transformer_engine6detail38cast_transpose_fused_kernel_notalignedILb0ELb1ELb0EfNS_16CTDBiasDActParamI6__halfS3_ffEELi2ELi1ENS_5EmptyEXadL_ZNS_6dsreluIffEET_T0_RKS5_EEEEvT3_mmm)
        /*00ec*/ 	.short	0x0210
        /*00ee*/ 	.short	0x0060


	//----- nvinfo : EIATTR_SW_WAR
	.align		4
.L_13687:
        /*00f0*/ 	.byte	0x04, 0x36
        /*00f2*/ 	.short	(.L_13689 - .L_13688)
.L_13688:
        /*00f4*/ 	.word	0x00000008
.L_13689:


//--------------------- .nv.info._ZN18transformer_engine6detail38cast_transpose_fused_kernel_notalignedILb0ELb1ELb0EfNS_16CTDBiasDActParamIff13__nv_fp8_e4m3fEELi1ELi4ENS_5EmptyEXadL_ZNS_6dsreluIffEET_T0_RKS5_EEEEvT3_mmm --------------------------
	.section	.nv.info._ZN18transformer_engine6detail38cast_transpose_fused_kernel_notalignedILb0ELb1ELb0EfNS_16CTDBiasDActParamIff13__nv_fp8_e4m3fEELi1ELi4ENS_5EmptyEXadL_ZNS_6dsreluIffEET_T0_RKS5_EEEEvT3_mmm,"",@"SHT_CUDA_INFO"
	.sectionflags	@""
	.align	4


	//----- nvinfo : EIATTR_CUDA_API_VERSION
	.align		4
        /*0000*/ 	.byte	0x04, 0x37
        /*0002*/ 	.short	(.L_13691 - .L_13690)
.L_13690:
        /*0004*/ 	.word	0x00000082


	//----- nvinfo : EIATTR_KPARAM_INFO
	.align		4
.L_13691:
        /*0008*/ 	.byte	0x04, 0x17
        /*000a*/ 	.short	(.L_13693 - .L_13692)
.L_13692:
        /*000c*/ 	.word	0x00000000
        /*0010*/ 	.short	0x0003
        /*0012*/ 	.short	0x0058
        /*0014*/ 	.byte	0x00, 0xf0, 0x21, 0x00


	//----- nvinfo : EIATTR_KPARAM_INFO
	.align		4
.L_13693:
        /*0018*/ 	.byte	0x04, 0x17
        /*001a*/ 	.short	(.L_13695 - .L_13694)
.L_13694:
        /*001c*/ 	.word	0x00000000
        /*0020*/ 	.short	0x0002
        /*0022*/ 	.short	0x0050
        /*0024*/ 	.byte	0x00, 0xf0, 0x21, 0x00


	//----- nvinfo : EIATTR_KPARAM_INFO
	.align		4
.L_13695:
        /*0028*/ 	.byte	0x04, 0x17
        /*002a*/ 	.short	(.L_13697 - .L_13696)
.L_13696:
        /*002c*/ 	.word	0x00000000
        /*0030*/ 	.short	0x0001
        /*0032*/ 	.short	0x0048
        /*0034*/ 	.byte	0x00, 0xf0, 0x21, 0x00


	//----- nvinfo : EIATTR_KPARAM_INFO
	.align		4
.L_13697:
        /*0038*/ 	.byte	0x04, 0x17
        /*003a*/ 	.short	(.L_13699 - .L_13698)
.L_13698:
        /*003c*/ 	.word	0x00000000
        /*0040*/ 	.short	0x0000
        /*0042*/ 	.short	0x0000
        /*0044*/ 	.byte	0x00, 0xf0, 0x21, 0x01


	//----- nvinfo : EIATTR_SPARSE_MMA_MASK
	.align		4
.L_13699:
        /*0048*/ 	.byte	0x03, 0x50
        /*004a*/ 	.short	0x0000


	//----- nvinfo : EIATTR_MAXREG_COUNT
	.align		4
        /*004c*/ 	.byte	0x03, 0x1b
        /*004e*/ 	.short	0x00ff


	//----- nvinfo : EIATTR_NUM_BARRIERS
	.align		4
        /*0050*/ 	.byte	0x02, 0x4c
        /*0052*/ 	.byte	0x01
	.zero		1


	//----- nvinfo : EIATTR_MERCURY_ISA_VERSION
	.align		4
        /*0054*/ 	.byte	0x03, 0x5f
        /*0056*/ 	.short	0x0101


	//----- nvinfo : EIATTR_COOP_GROUP_MASK_REGIDS
	.align		4
        /*0058*/ 	.byte	0x04, 0x29
        /*005a*/ 	.short	(.L_13701 - .L_13700)


	//   ....[0]....
.L_13700:
        /*005c*/ 	.word	0xffffffff


	//   ....[1]....
        /*0060*/ 	.word	0xffffffff


	//   ....[2]....
        /*0064*/ 	.word	0xffffffff


	//   ....[3]....
        /*0068*/ 	.word	0xffffffff


	//   ....[4]....
        /*006c*/ 	.word	0xffffffff


	//   ....[5]....
        /*0070*/ 	.word	0xffffffff


	//   ....[6]....
        /*0074*/ 	.word	0xffffffff


	//   ....[7]....
        /*0078*/ 	.word	0xffffffff


	//   ....[8]....
        /*007c*/ 	.word	0x05000006


	//   ....[9]....
        /*0080*/ 	.word	0x05000006


	//   ....[10]....
        /*0084*/ 	.word	0x05000006


	//----- nvinfo : EIATTR_COOP_GROUP_INSTR_OFFSETS
	.align		4
.L_13701:
        /*0088*/ 	.byte	0x04, 0x28
        /*008a*/ 	.short	(.L_13703 - .L_13702)


	//   ....[0]....
.L_13702:
        /*008c*/ 	.word	0x00002e30


	//   ....[1]....
        /*0090*/ 	.word	0x00002e90


	//   ....[2]....
        /*0094*/ 	.word	0x00002ed0


	//   ....[3]....
        /*0098*/ 	.word	0x00002ef0


	//   ....[4]....
        /*009c*/ 	.word	0x00002f20


	//   ....[5]....
        /*00a0*/ 	.word	0x00003010


	//   ....[6]....
        /*00a4*/ 	.word	0x00003030


	//   ....[7]....
        /*00a8*/ 	.word	0x00003050


	//   ....[8]....
        /*00ac*/ 	.word	0x00003260


	//   ....[9]....
        /*00b0*/ 	.word	0x000032d0


	//   ....[10]....
        /*00b4*/ 	.word	0x00003340


	//----- nvinfo : EIATTR_EXIT_INSTR_OFFSETS
	.align		4
.L_13703:
        /*00b8*/ 	.byte	0x04, 0x1c
        /*00ba*/ 	.short	(.L_13705 - .L_13704)


	//   ....[0]....
.L_13704:
        /*00bc*/ 	.word	0x000000d0


	//   ....[1]....
        /*00c0*/ 	.word	0x00003120


	//   ....[2]....
        /*00c4*/ 	.word	0x00003210


	//----- nvinfo : EIATTR_MAX_THREADS
	.align		4
.L_13705:
        /*00c8*/ 	.byte	0x04, 0x05
        /*00ca*/ 	.short	(.L_13707 - .L_13706)
.L_13706:
        /*00cc*/ 	.word	0x00000100
        /*00d0*/ 	.word	0x00000001
        /*00d4*/ 	.word	0x00000001


	//----- nvinfo : EIATTR_CRS_STACK_SIZE
	.align		4
.L_13707:
        /*00d8*/ 	.byte	0x04, 0x1e
        /*00da*/ 	.short	(.L_13709 - .L_13708)
.L_13708:
        /*00dc*/ 	.word	0x00000000


	//----- nvinfo : EIATTR_CBANK_PARAM_SIZE
	.align		4
.L_13709:
        /*00e0*/ 	.byte	0x03, 0x19
        /*00e2*/ 	.short	0x0060


	//----- nvinfo : EIATTR_PARAM_CBANK
	.align		4
        /*00e4*/ 	.byte	0x04, 0x0a
        /*00e6*/ 	.short	(.L_13711 - .L_13710)
	.align		4
.L_13710:
        /*00e8*/ 	.word	index@(.nv.constant0._ZN18transformer_engine6detail38cast_transpose_fused_kernel_notalignedILb0ELb1ELb0EfNS_16CTDBiasDActParamIff13__nv_fp8_e4m3fEELi1ELi4ENS_5EmptyEXadL_ZNS_6dsreluIffEET_T0_RKS5_EEEEvT3_mmm)
        /*00ec*/ 	.short	0x0210
        /*00ee*/ 	.short	0x0060


	//----- nvinfo : EIATTR_SW_WAR
	.align		4
.L_13711:
        /*00f0*/ 	.byte	0x04, 0x36
        /*00f2*/ 	.short	(.L_13713 - .L_13712)
.L_13712:
        /*00f4*/ 	.word	0x00000008
.L_13713:


//--------------------- .nv.info._ZN18transformer_engine6detail38cast_transpose_fused_kernel_notalignedILb0ELb1ELb0EfNS_16CTDBiasDActParamIff13__nv_fp8_e5m2fEELi1ELi4ENS_5EmptyEXadL_ZNS_6dsreluIffEET_T0_RKS5_EEEEvT3_mmm --------------------------
	.section	.nv.info._ZN18transformer_engine6detail38cast_transpose_fused_kernel_notalignedILb0ELb1ELb0EfNS_16CTDBiasDActParamIff13__nv_fp8_e5m2fEELi1ELi4ENS_5EmptyEXadL_ZNS_6dsreluIffEET_T0_RKS5_EEEEvT3_mmm,"",@"SHT_CUDA_INFO"
	.sectionflags	@""
	.align	4


	//----- nvinfo : EIATTR_CUDA_API_VERSION
	.align		4
        /*0000*/ 	.byte	0x04, 0x37
        /*0002*/ 	.short	(.L_13715 - .L_13714)
.L_13714:
        /*0004*/ 	.word	0x00000082


	//----- nvinfo : EIATTR_KPARAM_INFO
	.align		4
.L_13715:
        /*0008*/ 	.byte	0x04, 0x17
        /*000a*/ 	.short	(.L_13717 - .L_13716)
.L_13716:
        /*000c*/ 	.word	0x00000000
        /*0010*/ 	.short	0x0003
        /*0012*/ 	.short	0x0058
        /*0014*/ 	.byte	0x00, 0xf0, 0x21, 0x00


	//----- nvinfo : EIATTR_KPARAM_INFO
	.align		4
.L_13717:
        /*0018*/ 	.byte	0x04, 0x17
        /*001a*/ 	.short	(.L_13719 - .L_13718)
.L_13718:
        /*001c*/ 	.word	0x00000000
        /*0020*/ 	.short	0x0002
        /*0022*/ 	.short	0x0050
        /*0024*/ 	.byte	0x00, 0xf0, 0x21, 0x00


	//----- nvinfo : EIATTR_KPARAM_INFO
	.align		4
.L_13719:
        /*0028*/ 	.byte	0x04, 0x17
        /*002a*/ 	.short	(.L_13721 - .L_13720)
.L_13720:
        /*002c*/ 	.word	0x00000000
        /*0030*/ 	.short	0x0001
        /*0032*/ 	.short	0x0048
        /*0034*/ 	.byte	0x00, 0xf0, 0x21, 0x00


	//----- nvinfo : EIATTR_KPARAM_INFO
	.align		4
.L_13721:
        /*0038*/ 	.byte	0x04, 0x17
        /*003a*/ 	.short	(.L_13723 - .L_13722)
.L_13722:
        /*003c*/ 	.word	0x00000000
        /*0040*/ 	.short	0x0000
        /*0042*/ 	.short	0x0000
        /*0044*/ 	.byte	0x00, 0xf0, 0x21, 0x01


	//----- nvinfo : EIATTR_SPARSE_MMA_MASK
	.align		4
.L_13723:
        /*0048*/ 	.byte	0x03, 0x50
        /*004a*/ 	.short	0x0000


	//----- nvinfo : EIATTR_MAXREG_COUNT
	.align		4
        /*004c*/ 	.byte	0x03, 0x1b
        /*004e*/ 	.short	0x00ff


	//----- nvinfo : EIATTR_NUM_BARRIERS
	.align		4
        /*0050*/ 	.byte	0x02, 0x4c
        /*0052*/ 	.byte	0x01
	.zero		1


	//----- nvinfo : EIATTR_MERCURY_ISA_VERSION
	.align		4
        /*0054*/ 	.byte	0x03, 0x5f
        /*0056*/ 	.short	0x0101


	//----- nvinfo : EIATTR_COOP_GROUP_MASK_REGIDS
	.align		4
        /*0058*/ 	.byte	0x04, 0x29
        /*005a*/ 	.short	(.L_13725 - .L_13724)


	//   ....[0]....
.L_13724:
        /*005c*/ 	.word	0xffffffff


	//   ....[1]....
        /*0060*/ 	.word	0xffffffff


	//   ....[2]....
        /*0064*/ 	.word	0xffffffff


	//   ....[3]....
        /*0068*/ 	.word	0xffffffff


	//   ....[4]....
        /*006c*/ 	.word	0xffffffff


	//   ....[5]....
        /*0070*/ 	.word	0xffffffff


	//   ....[6]....
        /*0074*/ 	.word	0xffffffff


	//   ....[7]....
        /*0078*/ 	.word	0xffffffff


	//   ....[8]....
        /*007c*/ 	.word	0x05000006


	//   ....[9]....
        /*0080*/ 	.word	0x05000006


	//   ....[10]....
        /*0084*/ 	.word	0x05000006


	//----- nvinfo : EIATTR_COOP_GROUP_INSTR_OFFSETS
	.align		4
.L_13725:
        /*0088*/ 	.byte	0x04, 0x28
        /*008a*/ 	.short	(.L_13727 - .L_13726)


	//   ....[0]....
.L_13726:
        /*008c*/ 	.word	0x00002e30


	//   ....[1]....
        /*0090*/ 	.word	0x00002e90


	//   ....[2]....
        /*0094*/ 	.word	0x00002ed0


	//   ....[3]....
        /*0098*/ 	.word	0x00002ef0


	//   ....[4]....
        /*009c*/ 	.word	0x00002f20


	//   ....[5]....
        /*00a0*/ 	.word	0x00003010


	//   ....[6]....
        /*00a4*/ 	.word	0x00003030


	//   ....[7]....
        /*00a8*/ 	.word	0x00003050


	//   ....[8]....
        /*00ac*/ 	.word	0x00003260


	//   ....[9]....
        /*00b0*/ 	.word	0x000032d0


	//   ....[10]....
        /*00b4*/ 	.word	0x00003340


	//----- nvinfo : EIATTR_EXIT_INSTR_OFFSETS
	.align		4
.L_13727:
        /*00b8*/ 	.byte	0x04, 0x1c
        /*00ba*/ 	.short	(.L_13729 - .L_13728)


	//   ....[0]....
.L_13728:
        /*00bc*/ 	.word	0x000000d0


	//   ....[1]....
        /*00c0*/ 	.word	0x00003120


	//   ....[2]....
        /*00c4*/ 	.word	0x00003210


	//----- nvinfo : EIATTR_MAX_THREADS
	.align		4
.L_13729:
        /*00c8*/ 	.byte	0x04, 0x05
        /*00ca*/ 	.short	(.L_13731 - .L_13730)
.L_13730:
        /*00cc*/ 	.word	0x00000100
        /*00d0*/ 	.word	0x00000001
        /*00d4*/ 	.word	0x00000001


	//----- nvinfo : EIATTR_CRS_STACK_SIZE
	.align		4
.L_13731:
        /*00d8*/ 	.byte	0x04, 0x1e
        /*00da*/ 	.short	(.L_13733 - .L_13732)
.L_13732:
        /*00dc*/ 	.word	0x00000000


	//----- nvinfo : EIATTR_CBANK_PARAM_SIZE
	.align		4
.L_13733:
        /*00e0*/ 	.byte	0x03, 0x19
        /*00e2*/ 	.short	0x0060


	//----- nvinfo : EIATTR_PARAM_CBANK
	.align		4
        /*00e4*/ 	.byte	0x04, 0x0a
        /*00e6*/ 	.short	(.L_13735 - .L_13734)
	.align		4
.L_13734:
        /*00e8*/ 	.word	index@(.nv.constant0._ZN18transformer_engine6detail38cast_transpose_fused_kernel_notalignedILb0ELb1ELb0EfNS_16CTDBiasDActParamIff13__nv_fp8_e5m2fEELi1ELi4ENS_5EmptyEXadL_ZNS_6dsreluIffEET_T0_RKS5_EEEEvT3_mmm)
        /*00ec*/ 	.short	0x0210
        /*00ee*/ 	.short	0x0060


	//----- nvinfo : EIATTR_SW_WAR
	.align		4
.L_13735:
        /*00f0*/ 	.byte	0x04, 0x36
        /*00f2*/ 	.short	(.L_13737 - .L_13736)
.L_13736:
        /*00f4*/ 	.word	0x00000008
.L_13737:


//--------------------- .nv.info._ZN18transformer_engine6detail38cast_transpose_fused_kernel_notalignedILb0ELb1ELb0EfNS_16CTDBiasDActParamIff13__nv_bfloat16fEELi1ELi2ENS_5EmptyEXadL_ZNS_6dsreluIffEET_T0_RKS5_EEEEvT3_mmm --------------------------
	.section	.nv.info._ZN18transformer_engine6detail38cast_transpose_fused_kernel_notalignedILb0ELb1ELb0EfNS_16CTDBiasDActParamIff13__nv_bfloat16fEELi1ELi2ENS_5EmptyEXadL_ZNS_6dsreluIffEET_T0_RKS5_EEEEvT3_mmm,"",@"SHT_CUDA_INFO"
	.sectionflags	@""
	.align	4


	//----- nvinfo : EIATTR_CUDA_API_VERSION
	.align		4
        /*0000*/ 	.byte	0x04, 0x37
        /*0002*/ 	.short	(.L_13739 - .L_13738)
.L_13738:
        /*0004*/ 	.word	0x00000082


	//----- nvinfo : EIATTR_KPARAM_INFO
	.align		4
.L_13739:
        /*0008*/ 	.byte	0x04, 0x17
        /*000a*/ 	.short	(.L_13741 - .L_13740)
.L_13740:
        /*000c*/ 	.word	0x00000000
        /*0010*/ 	.short	0x0003
        /*0012*/ 	.short	0x0058
        /*0014*/ 	.byte	0x00, 0xf0, 0x21, 0x00


	//----- nvinfo : EIATTR_KPARAM_INFO
	.align		4
.L_13741:
        /*0018*/ 	.byte	0x04, 0x17
        /*001a*/ 	.short	(.L_13743 - .L_13742)
.L_13742:
        /*001c*/ 	.word	0x00000000
        /*0020*/ 	.short	0x0002
        /*0022*/ 	.short	0x0050
        /*0024*/ 	.byte	0x00, 0xf0, 0x21, 0x00


	//----- nvinfo : EIATTR_KPARAM_INFO
	.align		4
.L_13743:
        /*0028*/ 	.byte	0x04, 0x17
        /*002a*/ 	.short	(.L_13745 - .L_13744)
.L_13744:
        /*002c*/ 	.word	0x00000000
        /*0030*/ 	.short	0x0001
        /*0032*/ 	.short	0x0048
        /*0034*/ 	.byte	0x00, 0xf0, 0x21, 0x00


	//----- nvinfo : EIATTR_KPARAM_INFO
	.align		4
.L_13745:
        /*0038*/ 	.byte	0x04, 0x17
        /*003a*/ 	.short	(.L_13747 - .L_13746)
.L_13746:
        /*003c*/ 	.word	0x00000000
        /*0040*/ 	.short	0x0000
        /*0042*/ 	.short	0x0000
        /*0044*/ 	.byte	0x00, 0xf0, 0x21, 0x01


	//----- nvinfo : EIATTR_SPARSE_MMA_MASK
	.align		4
.L_13747:
        /*0048*/ 	.byte	0x03, 0x50
        /*004a*/ 	.short	0x0000


	//----- nvinfo : EIATTR_MAXREG_COUNT
	.align		4
        /*004c*/ 	.byte	0x03, 0x1b
        /*004e*/ 	.short	0x00ff


	//----- nvinfo : EIATTR_NUM_BARRIERS
	.align		4
        /*0050*/ 	.byte	0x02, 0x4c
        /*0052*/ 	.byte	0x01
	.zero		1


	//----- nvinfo : EIATTR_MERCURY_ISA_VERSION
	.align		4
        /*0054*/ 	.byte	0x03, 0x5f
        /*0056*/ 	.short	0x0101


	//----- nvinfo : EIATTR_INT_WARP_WIDE_INSTR_OFFSETS
	.align		4
        /*0058*/ 	.byte	0x04, 0x31
        /*005a*/ 	.short	(.L_13749 - .L_13748)


	//   ....[0]....
.L_13748:
        /*005c*/ 	.word	0x00000960


	//   ....[1]....
        /*0060*/ 	.word	0x00000f80


	//   ....[2]....
        /*0064*/ 	.word	0x00001490


	//----- nvinfo : EIATTR_COOP_GROUP_MASK_REGIDS
	.align		4
.L_13749:
        /*0068*/ 	.byte	0x04, 0x29
        /*006a*/ 	.short	(.L_13751 - .L_13750)


	//   ....[0]....
.L_13750:
        /*006c*/ 	.word	0xffffffff


	//   ....[1]....
        /*0070*/ 	.word	0xffffffff


	//   ....[2]....
        /*0074*/ 	.word	0xffffffff


	//   ....[3]....
        /*0078*/ 	.word	0xffffffff


	//   ....[4]....
        /*007c*/ 	.word	0xffffffff


	//   ....[5]....
        /*0080*/ 	.word	0xffffffff


	//   ....[6]....
        /*0084*/ 	.word	0xffffffff


	//   ....[7]....
        /*0088*/ 	.word	0xffffffff


	//   ....[8]....
        /*008c*/ 	.word	0x05000006


	//   ....[9]....
        /*0090*/ 	.word	0x05000006


	//   ....[10]....
        /*0094*/ 	.word	0x05000006


	//----- nvinfo : EIATTR_COOP_GROUP_INSTR_OFFSETS
	.align		4
.L_13751:
        /*0098*/ 	.byte	0x04, 0x28
        /*009a*/ 	.short	(.L_13753 - .L_13752)


	//   ....[0]....
.L_13752:
        /*009c*/ 	.word	0x00002110


	//   ....[1]....
        /*00a0*/ 	.word	0x00002180


	//   ....[2]....
        /*00a4*/ 	.word	0x000021c0


	//   ....[3]....
        /*00a8*/ 	.word	0x000021f0


	//   ....[4]....
        /*00ac*/ 	.word	0x00002220


	//   ....[5]....
        /*00b0*/ 	.word	0x00002310


	//   ....[6]....
        /*00b4*/ 	.word	0x00002330


	//   ....[7]....
        /*00b8*/ 	.word	0x00002350


	//   ....[8]....
        /*00bc*/ 	.word	0x00002580


	//   ....[9]....
        /*00c0*/ 	.word	0x000025f0


	//   ....[10]....
        /*00c4*/ 	.word	0x00002660


	//----- nvinfo : EIATTR_EXIT_INSTR_OFFSETS
	.align		4
.L_13753:
        /*00c8*/ 	.byte	0x04, 0x1c
        /*00ca*/ 	.short	(.L_13755 - .L_13754)


	//   ....[0]....
.L_13754:
        /*00cc*/ 	.word	0x000000d0


	//   ....[1]....
        /*00d0*/ 	.word	0x00002420


	//   ....[2]....
        /*00d4*/ 	.word	0x00002530


	//----- nvinfo : EIATTR_MAX_THREADS
	.align		4
.L_13755:
        /*00d8*/ 	.byte	0x04, 0x05
        /*00da*/ 	.short	(.L_13757 - .L_13756)
.L_13756:
        /*00dc*/ 	.word	0x00000100
        /*00e0*/ 	.word	0x00000001
        /*00e4*/ 	.word	0x00000001


	//----- nvinfo : EIATTR_CRS_STACK_SIZE
	.align		4
.L_13757:
        /*00e8*/ 	.byte	0x04, 0x1e
        /*00ea*/ 	.short	(.L_13759 - .L_13758)
.L_13758:
        /*00ec*/ 	.word	0x00000000


	//----- nvinfo : EIATTR_CBANK_PARAM_SIZE
	.align		4
.L_13759:
        /*00f0*/ 	.byte	0x03, 0x19
        /*00f2*/ 	.short	0x0060


	//----- nvinfo : EIATTR_PARAM_CBANK
	.align		4
        /*00f4*/ 	.byte	0x04, 0x0a
        /*00f6*/ 	.short	(.L_13761 - .L_13760)
	.align		4
.L_13760:
        /*00f8*/ 	.word	index@(.nv.constant0._ZN18transformer_engine6detail38cast_transpose_fused_kernel_notalignedILb0ELb1ELb0EfNS_16CTDBiasDActParamIff13__nv_bfloat16fEELi1ELi2ENS_5EmptyEXadL_ZNS_6dsreluIffEET_T0_RKS5_EEEEvT3_mmm)
        /*00fc*/ 	.short	0x0210
        /*00fe*/ 	.short	0x0060


	//----- nvinfo : EIATTR_SW_WAR
	.align		4
.L_13761:
        /*0100*/ 	.byte	0x04, 0x36
        /*0102*/ 	.short	(.L_13763 - .L_13762)
.L_13762:
        /*0104*/ 	.word	0x00000008
.L_13763:


//--------------------- .nv.info._ZN18transformer_engine6detail38cast_transpose_fused_kernel_notalignedILb0ELb1ELb0EfNS_16CTDBiasDActParamIff6__halffEELi1ELi2ENS_5EmptyEXadL_ZNS_6dsreluIffEET_T0_RKS5_EEEEvT3_mmm --------------------------
	.section	.nv.info._ZN18transformer_engine6detail38cast_transpose_fused_kernel_notalignedILb0ELb1ELb0EfNS_16CTDBiasDActParamIff6__halffEELi1ELi2ENS_5EmptyEXadL_ZNS_6dsreluIffEET_T0_RKS5_EEEEvT3_mmm,"",@"SHT_CUDA_INFO"
	.sectionflags	@""
	.align	4


	//----- nvinfo : EIATTR_CUDA_API_VERSION
	.align		4
        /*0000*/ 	.byte	0x04, 0x37
        /*0002*/ 	.short	(.L_13765 - .L_13764)
.L_13764:
        /*0004*/ 	.word	0x00000082


	//----- nvinfo : EIATTR_KPARAM_INFO
	.align		4
.L_13765:
        /*0008*/ 	.byte	0x04, 0x17
        /*000a*/ 	.short	(.L_13767 - .L_13766)
.L_13766:
        /*000c*/ 	.word	0x00000000
        /*0010*/ 	.short	0x0003
        /*0012*/ 	.short	0x0058
        /*0014*/ 	.byte	0x00, 0xf0, 0x21, 0x00


	//----- nvinfo : EIATTR_KPARAM_INFO
	.align		4
.L_13767:
        /*0018*/ 	.byte	0x04, 0x17
        /*001a*/ 	.short	(.L_13769 - .L_13768)
.L_13768:
        /*001c*/ 	.word	0x00000000
        /*0020*/ 	.short	0x0002
        /*0022*/ 	.short	0x0050
        /*0024*/ 	.byte	0x00, 0xf0, 0x21, 0x00


	//----- nvinfo : EIATTR_KPARAM_INFO
	.align		4
.L_13769:
        /*0028*/ 	.byte	0x04, 0x17
        /*002a*/ 	.short	(.L_13771 - .L_13770)
.L_13770:
        /*002c*/ 	.word	0x00000000
        /*0030*/ 	.short	0x0001
        /*0032*/ 	.short	0x0048
        /*0034*/ 	.byte	0x00, 0xf0, 0x21, 0x00


	//----- nvinfo : EIATTR_KPARAM_INFO
	.align		4
.L_13771:
        /*0038*/ 	.byte	0x04, 0x17
        /*003a*/ 	.short	(.L_13773 - .L_13772)
.L_13772:
        /*003c*/ 	.word	0x00000000
        /*0040*/ 	.short	0x0000
        /*0042*/ 	.short	0x0000
        /*0044*/ 	.byte	0x00, 0xf0, 0x21, 0x01


	//----- nvinfo : EIATTR_SPARSE_MMA_MASK
	.align		4
.L_13773:
        /*0048*/ 	.byte	0x03, 0x50
        /*004a*/ 	.short	0x0000


	//----- nvinfo : EIATTR_MAXREG_COUNT
	.align		4
        /*004c*/ 	.byte	0x03, 0x1b
        /*004e*/ 	.short	0x00ff


	//----- nvinfo : EIATTR_NUM_BARRIERS
	.align		4
        /*0050*/ 	.byte	0x02, 0x4c
        /*0052*/ 	.byte	0x01
	.zero		1


	//----- nvinfo : EIATTR_MERCURY_ISA_VERSION
	.align		4
        /*0054*/ 	.byte	0x03, 0x5f
        /*0056*/ 	.short	0x0101


	//----- nvinfo : EIATTR_INT_WARP_WIDE_INSTR_OFFSETS
	.align		4
        /*0058*/ 	.byte	0x04, 0x31
        /*005a*/ 	.short	(.L_13775 - .L_13774)


	//   ....[0]....
.L_13774:
        /*005c*/ 	.word	0x00000960


	//   ....[1]....
        /*0060*/ 	.word	0x00000f80


	//   ....[2]....
        /*0064*/ 	.word	0x00001490


	//----- nvinfo : EIATTR_COOP_GROUP_MASK_REGIDS
	.align		4
.L_13775:
        /*0068*/ 	.byte	0x04, 0x29
        /*006a*/ 	.short	(.L_13777 - .L_13776)


	//   ....[0]....
.L_13776:
        /*006c*/ 	.word	0xffffffff


	//   ....[1]....
        /*0070*/ 	.word	0xffffffff


	//   ....[2]....
        /*0074*/ 	.word	0xffffffff


	//   ....[3]....
        /*0078*/ 	.word	0xffffffff


	//   ....[4]....
        /*007c*/ 	.word	0xffffffff


	//   ....[5]....
        /*0080*/ 	.word	0xffffffff


	//   ....[6]....
        /*0084*/ 	.word	0xffffffff


	//   ....[7]....
        /*0088*/ 	.word	0xffffffff


	//   ....[8]....
        /*008c*/ 	.word	0x05000006


	//   ....[9]....
        /*0090*/ 	.word	0x05000006


	//   ....[10]....
        /*0094*/ 	.word	0x05000006


	//----- nvinfo : EIATTR_COOP_GROUP_INSTR_OFFSETS
	.align		4
.L_13777:
        /*0098*/ 	.byte	0x04, 0x28
        /*009a*/ 	.short	(.L_13779 - .L_13778)


	//   ....[0]....
.L_13778:
        /*009c*/ 	.word	0x00002110


	//   ....[1]....
        /*00a0*/ 	.word	0x00002180


	//   ....[2]....
        /*00a4*/ 	.word	0x000021c0


	//   ....[3]....
        /*00a8*/ 	.word	0x000021f0


	//   ....[4]....
        /*00ac*/ 	.word	0x00002220


	//   ....[5]....
        /*00b0*/ 	.word	0x00002310


	//   ....[6]....
        /*00b4*/ 	.word	0x00002330


	//   ....[7]....
        /*00b8*/ 	.word	0x00002350


	//   ....[8]....
        /*00bc*/ 	.word	0x00002580


	//   ....[9]....
        /*00c0*/ 	.word	0x000025f0


	//   ....[10]....
        /*00c4*/ 	.word	0x00002660


	//----- nvinfo : EIATTR_EXIT_INSTR_OFFSETS
	.align		4
.L_13779:
        /*00c8*/ 	.byte	0x04, 0x1c
        /*00ca*/ 	.short	(.L_13781 - .L_13780)


	//   ....[0]....
.L_13780:
        /*00cc*/ 	.word	0x000000d0


	//   ....[1]....
        /*00d0*/ 	.word	0x00002420


	//   ....[2]....
        /*00d4*/ 	.word	0x00002530


	//----- nvinfo : EIATTR_MAX_THREADS
	.align		4
.L_13781:
        /*00d8*/ 	.byte	0x04, 0x05
        /*00da*/ 	.short	(.L_13783 - .L_13782)
.L_13782:
        /*00dc*/ 	.word	0x00000100
        /*00e0*/ 	.word	0x00000001
        /*00e4*/ 	.word	0x00000001


	//----- nvinfo : EIATTR_CRS_STACK_SIZE
	.align		4
.L_13783:
        /*00e8*/ 	.byte	0x04, 0x1e
        /*00ea*/ 	.short	(.L_13785 - .L_13784)
.L_13784:
        /*00ec*/ 	.word	0x00000000


	//----- nvinfo : EIATTR_CBANK_PARAM_SIZE
	.align		4
.L_13785:
        /*00f0*/ 	.byte	0x03, 0x19
        /*00f2*/ 	.short	0x0060


	//----- nvinfo : EIATTR_PARAM_CBANK
	.align		4
        /*00f4*/ 	.byte	0x04, 0x0a
        /*00f6*/ 	.short	(.L_13787 - .L_13786)
	.align		4
.L_13786:
        /*00f8*/ 	.word	index@(.nv.constant0._ZN18transformer_engine6detail38cast_transpose_fused_kernel_notalignedILb0ELb1ELb0EfNS_16CTDBiasDActParamIff6__halffEELi1ELi2ENS_5EmptyEXadL_ZNS_6dsreluIffEET_T0_RKS5_EEEEvT3_mmm)
        /*00fc*/ 	.short	0x0210
        /*00fe*/ 	.short	0x0060


	//----- nvinfo : EIATTR_SW_WAR
	.align		4
.L_13787:
        /*0100*/ 	.byte	0x04, 0x36
        /*0102*/ 	.short	(.L_13789 - .L_13788)
.L_13788:
        /*0104*/ 	.word	0x00000008
.L_13789:


//--------------------- .nv.info._ZN18transformer_engine6detail38cast_transpose_fused_kernel_notalignedILb0ELb1ELb0EfNS_16CTDBiasDActParamIffffEELi1ELi1ENS_5EmptyEXadL_ZNS_6dsreluIffEET_T0_RKS4_EEEEvT3_mmm --------------------------
	.section	.nv.info._ZN18transformer_engine6detail38cast_transpose_fused_kernel_notalignedILb0ELb1ELb0EfNS_16CTDBiasDActParamIffffEELi1ELi1ENS_5EmptyEXadL_ZNS_6dsreluIffEET_T0_RKS4_EEEEvT3_mmm,"",@"SHT_CUDA_INFO"
	.sectionflags	@""
	.align	4


	//----- nvinfo : EIATTR_CUDA_API_VERSION
	.align		4
        /*0000*/ 	.byte	0x04, 0x37
        /*0002*/ 	.short	(.L_13791 - .L_13790)
.L_13790:
        /*0004*/ 	.word	0x00000082


	//----- nvinfo : EIATTR_KPARAM_INFO
	.align		4
.L_13791:
        /*0008*/ 	.byte	0x04, 0x17
        /*000a*/ 	.short	(.L_13793 - .L_13792)
.L_13792:
        /*000c*/ 	.word	0x00000000
        /*0010*/ 	.short	0x0003
        /*0012*/ 	.short	0x0058
        /*0014*/ 	.byte	0x00, 0xf0, 0x21, 0x00


	//----- nvinfo : EIATTR_KPARAM_INFO
	.align		4
.L_13793:
        /*0018*/ 	.byte	0x04, 0x17
        /*001a*/ 	.short	(.L_13795 - .L_13794)
.L_13794:
        /*001c*/ 	.word	0x00000000
        /*0020*/ 	.short	0x0002
        /*0022*/ 	.short	0x0050
        /*0024*/ 	.byte	0x00, 0xf0, 0x21, 0x00


	//----- nvinfo : EIATTR_KPARAM_INFO
	.align		4
.L_13795:
        /*0028*/ 	.byte	0x04, 0x17
        /*002a*/ 	.short	(.L_13797 - .L_13796)
.L_13796:
        /*002c*/ 	.word	0x00000000
        /*0030*/ 	.short	0x0001
        /*0032*/ 	.short	0x0048
        /*0034*/ 	.byte	0x00, 0xf0, 0x21, 0x00


	//----- nvinfo : EIATTR_KPARAM_INFO
	.align		4
.L_13797:
        /*0038*/ 	.byte	0x04, 0x17
        /*003a*/ 	.short	(.L_13799 - .L_13798)
.L_13798:
        /*003c*/ 	.word	0x00000000
        /*0040*/ 	.short	0x0000
        /*0042*/ 	.short	0x0000
        /*0044*/ 	.byte	0x00, 0xf0, 0x21, 0x01


	//----- nvinfo : EIATTR_SPARSE_MMA_MASK
	.align		4
.L_13799:
        /*0048*/ 	.byte	0x03, 0x50
        /*004a*/ 	.short	0x0000


	//----- nvinfo : EIATTR_MAXREG_COUNT
	.align		4
        /*004c*/ 	.byte	0x03, 0x1b
        /*004e*/ 	.short	0x00ff


	//----- nvinfo : EIATTR_NUM_BARRIERS
	.align		4
        /*0050*/ 	.byte	0x02, 0x4c
        /*0052*/ 	.byte	0x01
	.zero		1


	//----- nvinfo : EIATTR_MERCURY_ISA_VERSION
	.align		4
        /*0054*/ 	.byte	0x03, 0x5f
        /*0056*/ 	.short	0x0101


	//----- nvinfo : EIATTR_COOP_GROUP_MASK_REGIDS
	.align		4
        /*0058*/ 	.byte	0x04, 0x29
        /*005a*/ 	.short	(.L_13801 - .L_13800)


	//   ....[0]....
.L_13800:
        /*005c*/ 	.word	0xffffffff


	//   ....[1]....
        /*0060*/ 	.word	0xffffffff


	//   ....[2]....
        /*0064*/ 	.word	0xffffffff


	//   ....[3]....
        /*0068*/ 	.word	0xffffffff


	//   ....[4]....
        /*006c*/ 	.word	0xffffffff


	//   ....[5]....
        /*0070*/ 	.word	0xffffffff


	//   ....[6]....
        /*0074*/ 	.word	0xffffffff


	//   ....[7]....
        /*0078*/ 	.word	0xffffffff


	//   ....[8]....
        /*007c*/ 	.word	0x05000006


	//   ....[9]....
        /*0080*/ 	.word	0x05000006


	//   ....[10]....
        /*0084*/ 	.word	0x05000006


	//----- nvinfo : EIATTR_COOP_GROUP_INSTR_OFFSETS
	.align		4
.L_13801:
        /*0088*/ 	.byte	0x04, 0x28
        /*008a*/ 	.short	(.L_13803 - .L_13802)


	//   ....[0]....
.L_13802:
        /*008c*/ 	.word	0x00001740


	//   ....[1]....
        /*0090*/ 	.word	0x000017b0


	//   ....[2]....
        /*0094*/ 	.word	0x000017f0


	//   ....[3]....
        /*0098*/ 	.word	0x00001830


	//   ....[4]....
        /*009c*/ 	.word	0x00001850


	//   ....[5]....
        /*00a0*/ 	.word	0x00001950


	//   ....[6]....
        /*00a4*/ 	.word	0x00001970


	//   ....[7]....
        /*00a8*/ 	.word	0x00001990


	//   ....[8]....
        /*00ac*/ 	.word	0x00001ba0


	//   ....[9]....
        /*00b0*/ 	.word	0x00001c10


	//   ....[10]....
        /*00b4*/ 	.word	0x00001c80


	//----- nvinfo : EIATTR_EXIT_INSTR_OFFSETS
	.align		4
.L_13803:
        /*00b8*/ 	.byte	0x04, 0x1c
        /*00ba*/ 	.short	(.L_13805 - .L_13804)


	//   ....[0]....
.L_13804:
        /*00bc*/ 	.word	0x000000d0


	//   ....[1]....
        /*00c0*/ 	.word	0x00001a60


	//   ....[2]....
        /*00c4*/ 	.word	0x00001b50


	//----- nvinfo : EIATTR_MAX_THREADS
	.align		4
.L_13805:
        /*00c8*/ 	.byte	0x04, 0x05
        /*00ca*/ 	.short	(.L_13807 - .L_13806)
.L_13806:
        /*00cc*/ 	.word	0x00000100
        /*00d0*/ 	.word	0x00000001
        /*00d4*/ 	.word	0x00000001


	//----- nvinfo : EIATTR_CRS_STACK_SIZE
	.align		4
.L_13807:
        /*00d8*/ 	.byte	0x04, 0x1e
        /*00da*/ 	.short	(.L_13809 - .L_13808)
.L_13808:
        /*00dc*/ 	.word	0x00000000


	//----- nvinfo : EIATTR_CBANK_PARAM_SIZE
	.align		4
.L_13809:
        /*00e0*/ 	.byte	0x03, 0x19
        /*00e2*/ 	.short	0x0060


	//----- nvinfo : EIATTR_PARAM_CBANK
	.align		4
        /*00e4*/ 	.byte	0x04, 0x0a
        /*00e6*/ 	.short	(.L_13811 - .L_13810)
	.align		4
.L_13810:
        /*00e8*/ 	.word	index@(.nv.constant0._ZN18transformer_engine6detail38cast_transpose_fused_kernel_notalignedILb0ELb1ELb0EfNS_16CTDBiasDActParamIffffEELi1ELi1ENS_5EmptyEXadL_ZNS_6dsreluIffEET_T0_RKS4_EEEEvT3_mmm)
        /*00ec*/ 	.short	0x0210
        /*00ee*/ 	.short	0x0060


	//----- nvinfo : EIATTR_SW_WAR
	.align		4
.L_13811:
        /*00f0*/ 	.byte	0x04, 0x36
        /*00f2*/ 	.short	(.L_13813 - .L_13812)
.L_13812:
        /*00f4*/ 	.word	0x00000008
.L_13813:


//--------------------- .nv.info._ZN18transformer_engine6detail38cast_transpose_fused_kernel_notalignedILb0ELb0ELb1EfNS_16CTDBiasDActParamI13__nv_bfloat16S3_13__nv_fp8_e4m3fEELi4ELi8ENS_5EmptyEXadL_ZNS_5sreluIffEET_T0_RKS6_EEEEvT3_mmm --------------------------
	.section	.nv.info._ZN18transformer_engine6detail38cast_transpose_fused_kernel_notalignedILb0ELb0ELb1EfNS_16CTDBiasDActParamI13__nv_bfloat16S3_13__nv_fp8_e4m3fEELi4ELi8ENS_5EmptyEXadL_ZNS_5sreluIffEET_T0_RKS6_EEEEvT3_mmm,"",@"SHT_CUDA_INFO"
	.sectionflags	@""
	.align	4


	//----- nvinfo : EIATTR_CUDA_API_VERSION
	.align		4
        /*0000*/ 	.byte	0x04, 0x37
        /*0002*/ 	.short	(.L_13815 - .L_13814)
.L_13814:
        /*0004*/ 	.word	0x00000082


	//----- nvinfo : EIATTR_KPARAM_INFO
	.align		4
.L_13815:
        /*0008*/ 	.byte	0x04, 0x17
        /*000a*/ 	.short	(.L_13817 - .L_13816)
.L_13816:
        /*000c*/ 	.word	0x00000000
        /*0010*/ 	.short	0x0003
        /*0012*/ 	.short	0x0058
        /*0014*/ 	.byte	0x00, 0xf0, 0x21, 0x00


	//----- nvinfo : EIATTR_KPARAM_INFO
	.align		4
.L_13817:
        /*0018*/ 	.byte	0x04, 0x17
        /*001a*/ 	.short	(.L_13819 - .L_13818)
.L_13818:
        /*001c*/ 	.word	0x00000000
        /*0020*/ 	.short	0x0002
        /*0022*/ 	.short	0x0050
        /*0024*/ 	.byte	0x00, 0xf0, 0x21, 0x00


	//----- nvinfo : EIATTR_KPARAM_INFO
	.align		4
.L_13819:
        /*0028*/ 	.byte	0x04, 0x17
        /*002a*/ 	.short	(.L_13821 - .L_13820)
.L_13820:
        /*002c*/ 	.word	0x00000000
        /*0030*/ 	.short	0x0001
        /*0032*/ 	.short	0x0048
        /*0034*/ 	.byte	0x00, 0xf0, 0x21, 0x00


	//----- nvinfo : EIATTR_KPARAM_INFO
	.align		4
.L_13821:
        /*0038*/ 	.byte	0x04, 0x17
        /*003a*/ 	.short	(.L_13823 - .L_13822)
.L_13822:
        /*003c*/ 	.word	0x00000000
        /*0040*/ 	.short	0x0000
        /*0042*/ 	.short	0x0000
        /*0044*/ 	.byte	0x00, 0xf0, 0x21, 0x01


	//----- nvinfo : EIATTR_SPARSE_MMA_MASK
	.align		4
.L_13823:
        /*0048*/ 	.byte	0x03, 0x50
        /*004a*/ 	.short	0x0000


	//----- nvinfo : EIATTR_MAXREG_COUNT
	.align		4
        /*004c*/ 	.byte	0x03, 0x1b
        /*004e*/ 	.short	0x00ff


	//----- nvinfo : EIATTR_NUM_BARRIERS
	.align		4
        /*0050*/ 	.byte	0x02, 0x4c
        /*0052*/ 	.byte	0x01
	.zero		1


	//----- nvinfo : EIATTR_MERCURY_ISA_VERSION
	.align		4
        /*0054*/ 	.byte	0x03, 0x5f
        /*0056*/ 	.short	0x0101


	//----- nvinfo : EIATTR_COOP_GROUP_MASK_REGIDS
	.align		4
        /*0058*/ 	.byte	0x04, 0x29
        /*005a*/ 	.short	(.L_13825 - .L_13824)


	//   ....[0]....
.L_13824:
        /*005c*/ 	.word	0xffffffff


	//   ....[1]....
        /*0060*/ 	.word	0xffffffff


	//   ....[2]....
        /*0064*/ 	.word	0xffffffff


	//   ....[3]....
        /*0068*/ 	.word	0xffffffff


	//   ....[4]....
        /*006c*/ 	.word	0xffffffff


	//   ....[5]....
        /*0070*/ 	.word	0xffffffff


	//   ....[6]....
        /*0074*/ 	.word	0xffffffff


	//   ....[7]....
        /*0078*/ 	.word	0xffffffff


	//   ....[8]....
        /*007c*/ 	.word	0x05000004


	//   ....[9]....
        /*0080*/ 	.word	0x05000004


	//   ....[10]....
        /*0084*/ 	.word	0x05000004


	//----- nvinfo : EIATTR_COOP_GROUP_INSTR_OFFSETS
	.align		4
.L_13825:
        /*0088*/ 	.byte	0x04, 0x28
        /*008a*/ 	.short	(.L_13827 - .L_13826)


	//   ....[0]....
.L_13826:
        /*008c*/ 	.word	0x0000ae90


	//   ....[1]....
        /*0090*/ 	.word	0x0000aef0


	//   ....[2]....
        /*0094*/ 	.word	0x0000af30


	//   ....[3]....
        /*0098*/ 	.word	0x0000af60


	//   ....[4]....
        /*009c*/ 	.word	0x0000af90


	//   ....[5]....
        /*00a0*/ 	.word	0x0000b080


	//   ....[6]....
        /*00a4*/ 	.word	0x0000b0a0


	//   ....[7]....
        /*00a8*/ 	.word	0x0000b0c0


	//   ....[8]....
        /*00ac*/ 	.word	0x0000b2e0


	//   ....[9]....
        /*00b0*/ 	.word	0x0000b350


	//   ....[10]....
        /*00b4*/ 	.word	0x0000b3c0


	//----- nvinfo : EIATTR_EXIT_INSTR_OFFSETS
	.align		4
.L_13827:
        /*00b8*/ 	.byte	0x04, 0x1c
        /*00ba*/ 	.short	(.L_13829 - .L_13828)


	//   ....[0]....
.L_13828:
        /*00bc*/ 	.word	0x000000d0


	//   ....[1]....
        /*00c0*/ 	.word	0x0000b1a0


	//   ....[2]....
        /*00c4*/ 	.word	0x0000b290


	//----- nvinfo : EIATTR_MAX_THREADS
	.align		4
.L_13829:
        /*00c8*/ 	.byte	0x04, 0x05
        /*00ca*/ 	.short	(.L_13831 - .L_13830)
.L_13830:
        /*00cc*/ 	.word	0x00000100
        /*00d0*/ 	.word	0x00000001
        /*00d4*/ 	.word	0x00000001


	//----- nvinfo : EIATTR_CRS_STACK_SIZE
	.align		4
.L_13831:
        /*00d8*/ 	.byte	0x04, 0x1e
        /*00da*/ 	.short	(.L_13833 - .L_13832)
.L_13832:
        /*00dc*/ 	.word	0x00000000


	//----- nvinfo : EIATTR_CBANK_PARAM_SIZE
	.align		4
.L_13833:
        /*00e0*/ 	.byte	0x03, 0x19
        /*00e2*/ 	.short	0x0060


	//----- nvinfo : EIATTR_PARAM_CBANK
	.align		4
        /*00e4*/ 	.byte	0x04, 0x0a
        /*00e6*/ 	.short	(.L_13835 - .L_13834)
	.align		4
.L_13834:
        /*00e8*/ 	.word	index@(.nv.constant0._ZN18transformer_engine6detail38cast_transpose_fused_kernel_notalignedILb0ELb0ELb1EfNS_16CTDBiasDActParamI13__nv_bfloat16S3_13__nv_fp8_e4m3fEELi4ELi8ENS_5EmptyEXadL_ZNS_5sreluIffEET_T0_RKS6_EEEEvT3_mmm)
        /*00ec*/ 	.short	0x0210
        /*00ee*/ 	.short	0x0060


	//----- nvinfo : EIATTR_SW_WAR
	.align		4
.L_13835:
        /*00f0*/ 	.byte	0x04, 0x36
        /*00f2*/ 	.short	(.L_13837 - .L_13836)
.L_13836:
        /*00f4*/ 	.word	0x00000008
.L_13837:


//--------------------- .nv.info._ZN18transformer_engine6detail38cast_transpose_fused_kernel_notalignedILb0ELb0ELb1EfNS_16CTDBiasDActParamI13__nv_bfloat16S3_13__nv_fp8_e5m2fEELi4ELi8ENS_5EmptyEXadL_ZNS_5sreluIffEET_T0_RKS6_EEEEvT3_mmm --------------------------
	.section	.nv.info._ZN18transformer_engine6detail38cast_transpose_fused_kernel_notalignedILb0ELb0ELb1EfNS_16CTDBiasDActParamI13__nv_bfloat16S3_13__nv_fp8_e5m2fEELi4ELi8ENS_5EmptyEXadL_ZNS_5sreluIffEET_T0_RKS6_EEEEvT3_mmm,"",@"SHT_CUDA_INFO"
	.sectionflags	@""
	.align	4


	//----- nvinfo : EIATTR_CUDA_API_VERSION
	.align		4
        /*0000*/ 	.byte	0x04, 0x37
        /*0002*/ 	.short	(.L_13839 - .L_13838)
.L_13838:
        /*0004*/ 	.word	0x00000082


	//----- nvinfo : EIATTR_KPARAM_INFO
	.align		4
.L_13839:
        /*0008*/ 	.byte	0x04, 0x17
        /*000a*/ 	.short	(.L_13841 - .L_13840)
.L_13840:
        /*000c*/ 	.word	0x00000000
        /*0010*/ 	.short	0x0003
        /*0012*/ 	.short	0x0058
        /*0014*/ 	.byte	0x00, 0xf0, 0x21, 0x00


	//----- nvinfo : EIATTR_KPARAM_INFO
	.align		4
.L_13841:
        /*0018*/ 	.byte	0x04, 0x17
        /*001a*/ 	.short	(.L_13843 - .L_13842)
.L_13842:
        /*001c*/ 	.word	0x00000000
        /*0020*/ 	.short	0x0002
        /*0022*/ 	.short	0x0050
        /*0024*/ 	.byte	0x00, 0xf0, 0x21, 0x00


	//----- nvinfo : EIATTR_KPARAM_INFO
	.align		4
.L_13843:
        /*0028*/ 	.byte	0x04, 0x17
        /*002a*/ 	.short	(.L_13845 - .L_13844)
.L_13844:
        /*002c*/ 	.word	0x00000000
        /*0030*/ 	.short	0x0001
        /*0032*/ 	.short	0x0048
        /*0034*/ 	.byte	0x00, 0xf0, 0x21, 0x00


	//----- nvinfo : EIATTR_KPARAM_INFO
	.align		4
.L_13845:
        /*0038*/ 	.byte	0x04, 0x17
        /*003a*/ 	.short	(.L_13847 - .L_13846)
.L_13846:
        /*003c*/ 	.word	0x00000000
        /*0040*/ 	.short	0x0000
        /*0042*/ 	.short	0x0000
        /*0044*/ 	.byte	0x00, 0xf0, 0x21, 0x01


	//----- nvinfo : EIATTR_SPARSE_MMA_MASK
	.align		4
.L_13847:
        /*0048*/ 	.byte	0x03, 0x50
        /*004a*/ 	.short	0x0000


	//----- nvinfo : EIATTR_MAXREG_COUNT
	.align		4
        /*004c*/ 	.byte	0x03, 0x1b
        /*004e*/ 	.short	0x00ff


	//----- nvinfo : EIATTR_NUM_BARRIERS
	.align		4
        /*0050*/ 	.byte	0x02, 0x4c
        /*0052*/ 	.byte	0x01
	.zero		1


	//----- nvinfo : EIATTR_MERCURY_ISA_VERSION
	.align		4
        /*0054*/ 	.byte	0x03, 0x5f
        /*0056*/ 	.short	0x0101


	//----- nvinfo : EIATTR_COOP_GROUP_MASK_REGIDS
	.align		4
        /*0058*/ 	.byte	0x04, 0x29
        /*005a*/ 	.short	(.L_13849 - .L_13848)


	//   ....[0]....
.L_13848:
        /*005c*/ 	.word	0xffffffff


	//   ....[1]....
        /*0060*/ 	.word	0xffffffff


	//   ....[2]....
        /*0064*/ 	.word	0xffffffff


	//   ....[3]....
        /*0068*/ 	.word	0xffffffff


	//   ....[4]....
        /*006c*/ 	.word	0xffffffff


	//   ....[5]....
        /*0070*/ 	.word	0xffffffff


	//   ....[6]....
        /*0074*/ 	.word	0xffffffff


	//   ....[7]....
        /*0078*/ 	.word	0xffffffff


	//   ....[8]....
        /*007c*/ 	.word	0x05000004


	//   ....[9]....
        /*0080*/ 	.word	0x05000004


	//   ....[10]....
        /*0084*/ 	.word	0x05000004


	//----- nvinfo : EIATTR_COOP_GROUP_INSTR_OFFSETS
	.align		4
.L_13849:
        /*0088*/ 	.byte	0x04, 0x28
        /*008a*/ 	.short	(.L_13851 - .L_13850)


	//   ....[0]....
.L_13850:
        /*008c*/ 	.word	0x0000ae90


	//   ....[1]....
        /*0090*/ 	.word	0x0000aef0


	//   ....[2]....
        /*0094*/ 	.word	0x0000af30


	//   ....[3]....
        /*0098*/ 	.word	0x0000af60


	//   ....[4]....
        /*009c*/ 	.word	0x0000af90


	//   ....[5]....
        /*00a0*/ 	.word	0x0000b080


	//   ....[6]....
        /*00a4*/ 	.word	0x0000b0a0


	//   ....[7]....
        /*00a8*/ 	.word	0x0000b0c0


	//   ....[8]....
        /*00ac*/ 	.word	0x0000b2e0


	//   ....[9]....
        /*00b0*/ 	.word	0x0000b350


	//   ....[10]....
        /*00b4*/ 	.word	0x0000b3c0


	//----- nvinfo : EIATTR_EXIT_INSTR_OFFSETS
	.align		4
.L_13851:
        /*00b8*/ 	.byte	0x04, 0x1c
        /*00ba*/ 	.short	(.L_13853 - .L_13852)


	//   ....[0]....
.L_13852:
        /*00bc*/ 	.word	0x000000d0


	//   ....[1]....
        /*00c0*/ 	.word	0x0000b1a0


	//   ....[2]....
        /*00c4*/ 	.word	0x0000b290


	//----- nvinfo : EIATTR_MAX_THREADS
	.align		4
.L_13853:
        /*00c8*/ 	.byte	0x04, 0x05
        /*00ca*/ 	.short	(.L_13855 - .L_13854)
.L_13854:
        /*00cc*/ 	.word	0x00000100
        /*00d0*/ 	.word	0x00000001
        /*00d4*/ 	.word	0x00000001


	//----- nvinfo : EIATTR_CRS_STACK_SIZE
	.align		4
.L_13855:
        /*00d8*/ 	.byte	0x04, 0x1e
        /*00da*/ 	.short	(.L_13857 - .L_13856)
.L_13856:
        /*00dc*/ 	.word	0x00000000


	//----- nvinfo : EIATTR_CBANK_PARAM_SIZE
	.align		4
.L_13857:
        /*00e0*/ 	.byte	0x03, 0x19
        /*00e2*/ 	.short	0x0060


	//----- nvinfo : EIATTR_PARAM_CBANK
	.align		4
        /*00e4*/ 	.byte	0x04, 0x0a
        /*00e6*/ 	.short	(.L_13859 - .L_13858)
	.align		4
.L_13858:
        /*00e8*/ 	.word	index@(.nv.constant0._ZN18transformer_engine6detail38cast_transpose_fused_kernel_notalignedILb0ELb0ELb1EfNS_16CTDBiasDActParamI13__nv_bfloat16S3_13__nv_fp8_e5m2fEELi4ELi8ENS_5EmptyEXadL_ZNS_5sreluIffEET_T0_RKS6_EEEEvT3_mmm)
        /*00ec*/ 	.short	0x0210
        /*00ee*/ 	.short	0x0060


	//----- nvinfo : EIATTR_SW_WAR
	.align		4
.L_13859:
        /*00f0*/ 	.byte	0x04, 0x36
        /*00f2*/ 	.short	(.L_13861 - .L_13860)
.L_13860:
        /*00f4*/ 	.word	0x00000008
.L_13861:


//--------------------- .nv.info._ZN18transformer_engine6detail38cast_transpose_fused_kernel_notalignedILb0ELb0ELb1EfNS_16CTDBiasDActParamI13__nv_bfloat16S3_S3_fEELi4ELi4ENS_5EmptyEXadL_ZNS_5sreluIffEET_T0_RKS5_EEEEvT3_mmm --------------------------
	.section	.nv.info._ZN18transformer_engine6detail38cast_transpose_fused_kernel_notalignedILb0ELb0ELb1EfNS_16CTDBiasDActParamI13__nv_bfloat16S3_S3_fEELi4ELi4ENS_5EmptyEXadL_ZNS_5sreluIffEET_T0_RKS5_EEEEvT3_mmm,"",@"SHT_CUDA_INFO"
	.sectionflags	@""
	.align	4


	//----- nvinfo : EIATTR_CUDA_API_VERSION
	.align		4
        /*0000*/ 	.byte	0x04, 0x37
        /*0002*/ 	.short	(.L_13863 - .L_13862)
.L_13862:
        /*0004*/ 	.word	0x00000082


	//----- nvinfo : EIATTR_KPARAM_INFO
	.align		4
.L_13863:
        /*0008*/ 	.byte	0x04, 0x17
        /*000a*/ 	.short	(.L_13865 - .L_13864)
.L_13864:
        /*000c*/ 	.word	0x00000000
        /*0010*/ 	.short	0x0003
        /*0012*/ 	.short	0x0058
        /*0014*/ 	.byte	0x00, 0xf0, 0x21, 0x00


	//----- nvinfo : EIATTR_KPARAM_INFO
	.align		4
.L_13865:
        /*0018*/ 	.byte	0x04, 0x17
        /*001a*/ 	.short	(.L_13867 - .L_13866)
.L_13866:
        /*001c*/ 	.word	0x00000000
        /*0020*/ 	.short	0x0002
        /*0022*/ 	.short	0x0050
        /*0024*/ 	.byte	0x00, 0xf0, 0x21, 0x00


	//----- nvinfo : EIATTR_KPARAM_INFO
	.align		4
.L_13867:
        /*0028*/ 	.byte	0x04, 0x17
        /*002a*/ 	.short	(.L_13869 - .L_13868)
.L_13868:
        /*002c*/ 	.word	0x00000000
        /*0030*/ 	.short	0x0001
        /*0032*/ 	.short	0x0048
        /*0034*/ 	.byte	0x00, 0xf0, 0x21, 0x00


	//----- nvinfo : EIATTR_KPARAM_INFO
	.align		4
.L_13869:
        /*0038*/ 	.byte	0x04, 0x17
        /*003a*/ 	.short	(.L_13871 - .L_13870)
.L_13870:
        /*003c*/ 	.word	0x00000000
        /*0040*/ 	.short	0x0000
        /*0042*/ 	.short	0x0000
        /*0044*/ 	.byte	0x00, 0xf0, 0x21, 0x01


	//----- nvinfo : EIATTR_SPARSE_MMA_MASK
	.align		4
.L_13871:
        /*0048*/ 	.byte	0x03, 0x50
        /*004a*/ 	.short	0x0000


	//----- nvinfo : EIATTR_MAXREG_COUNT
	.align		4
        /*004c*/ 	.byte	0x03, 0x1b
        /*004e*/ 	.short	0x00ff


	//----- nvinfo : EIATTR_NUM_BARRIERS
	.align		4
        /*0050*/ 	.byte	0x02, 0x4c
        /*0052*/ 	.byte	0x01
	.zero		1


	//----- nvinfo : EIATTR_MERCURY_ISA_VERSION
	.align		4
        /*0054*/ 	.byte	0x03, 0x5f
        /*0056*/ 	.short	0x0101


	//----- nvinfo : EIATTR_COOP_GROUP_MASK_REGIDS
	.align		4
        /*0058*/ 	.byte	0x04, 0x29
        /*005a*/ 	.short	(.L_13873 - .L_13872)


	//   ....[0]....
.L_13872:
        /*005c*/ 	.word	0xffffffff


	//   ....[1]....
        /*0060*/ 	.word	0xffffffff


	//   ....[2]....
        /*0064*/ 	.word	0xffffffff


	//   ....[3]....
        /*0068*/ 	.word	0xffffffff


	//   ....[4]....
        /*006c*/ 	.word	0xffffffff


	//   ....[5]....
        /*0070*/ 	.word	0xffffffff


	//   ....[6]....
        /*0074*/ 	.word	0xffffffff


	//   ....[7]....
        /*0078*/ 	.word	0xffffffff


	//   ....[8]....
        /*007c*/ 	.word	0x05000005


	//   ....[9]....
        /*0080*/ 	.word	0x05000005


	//   ....[10]....
        /*0084*/ 	.word	0x05000005


	//----- nvinfo : EIATTR_COOP_GROUP_INSTR_OFFSETS
	.align		4
.L_13873:
        /*0088*/ 	.byte	0x04, 0x28
        /*008a*/ 	.short	(.L_13875 - .L_13874)


	//   ....[0]....
.L_13874:
        /*008c*/ 	.word	0x000064d0


	//   ....[1]....
        /*0090*/ 	.word	0x00006540


	//   ....[2]....
        /*0094*/ 	.word	0x00006590


	//   ....[3]....
        /*0098*/ 	.word	0x000065b0


	//   ....[4]....
        /*009c*/ 	.word	0x000065d0


	//   ....[5]....
        /*00a0*/ 	.word	0x000066c0


	//   ....[6]....
        /*00a4*/ 	.word	0x000066e0


	//   ....[7]....
        /*00a8*/ 	.word	0x00006700


	//   ....[8]....
        /*00ac*/ 	.word	0x00006910


	//   ....[9]....
        /*00b0*/ 	.word	0x00006980


	//   ....[10]....
        /*00b4*/ 	.word	0x000069f0


	//----- nvinfo : EIATTR_EXIT_INSTR_OFFSETS
	.align		4
.L_13875:
        /*00b8*/ 	.byte	0x04, 0x1c
        /*00ba*/ 	.short	(.L_13877 - .L_13876)


	//   ....[0]....
.L_13876:
        /*00bc*/ 	.word	0x000000d0


	//   ....[1]....
        /*00c0*/ 	.word	0x000067e0


	//   ....[2]....
        /*00c4*/ 	.word	0x000068c0


	//----- nvinfo : EIATTR_MAX_THREADS
	.align		4
.L_13877:
        /*00c8*/ 	.byte	0x04, 0x05
        /*00ca*/ 	.short	(.L_13879 - .L_13878)
.L_13878:
        /*00cc*/ 	.word	0x00000100
        /*00d0*/ 	.word	0x00000001
        /*00d4*/ 	.word	0x00000001


	//----- nvinfo : EIATTR_CRS_STACK_SIZE
	.align		4
.L_13879:
        /*00d8*/ 	.byte	0x04, 0x1e
        /*00da*/ 	.short	(.L_13881 - .L_13880)
.L_13880:
        /*00dc*/ 	.word	0x00000000


	//----- nvinfo : EIATTR_CBANK_PARAM_SIZE
	.align		4
.L_13881:
        /*00e0*/ 	.byte	0x03, 0x19
        /*00e2*/ 	.short	0x0060


	//----- nvinfo : EIATTR_PARAM_CBANK
	.align		4
        /*00e4*/ 	.byte	0x04, 0x0a
        /*00e6*/ 	.short	(.L_13883 - .L_13882)
	.align		4
.L_13882:
        /*00e8*/ 	.word	index@(.nv.constant0._ZN18transformer_engine6detail38cast_transpose_fused_kernel_notalignedILb0ELb0ELb1EfNS_16CTDBiasDActParamI13__nv_bfloat16S3_S3_fEELi4ELi4ENS_5EmptyEXadL_ZNS_5sreluIffEET_T0_RKS5_EEEEvT3_mmm)
        /*00ec*/ 	.short	0x0210
        /*00ee*/ 	.short	0x0060


	//----- nvinfo : EIATTR_SW_WAR
	.align		4
.L_13883:
        /*00f0*/ 	.byte	0x04, 0x36
        /*00f2*/ 	.short	(.L_13885 - .L_13884)
.L_13884:
        /*00f4*/ 	.word	0x00000008
.L_13885:


//--------------------- .nv.info._ZN18transformer_engine6detail38cast_transpose_fused_kernel_notalignedILb0ELb0ELb1EfNS_16CTDBiasDActParamI13__nv_bfloat16S3_6__halffEELi4ELi4ENS_5EmptyEXadL_ZNS_5sreluIffEET_T0_RKS6_EEEEvT3_mmm --------------------------
	.section	.nv.info._ZN18transformer_engine6detail38cast_transpose_fused_kernel_notalignedILb0ELb0ELb1EfNS_16CTDBiasDActParamI13__nv_bfloat16S3_6__halffEELi4ELi4ENS_5EmptyEXadL_ZNS_5sreluIffEET_T0_RKS6_EEEEvT3_mmm,"",@"SHT_CUDA_INFO"
	.sectionflags	@""
	.align	4


	//----- nvinfo : EIATTR_CUDA_API_VERSION
	.align		4
        /*0000*/ 	.byte	0x04, 0x37
        /*0002*/ 	.short	(.L_13887 - .L_13886)
.L_13886:
        /*0004*/ 	.word	0x00000082


	//----- nvinfo : EIATTR_KPARAM_INFO
	.align		4
.L_13887:
        /*0008*/ 	.byte	0x04, 0x17
        /*000a*/ 	.short	(.L_13889 - .L_13888)
.L_13888:
        /*000c*/ 	.word	0x00000000
        /*0010*/ 	.short	0x0003
        /*0012*/ 	.short	0x0058
        /*0014*/ 	.byte	0x00, 0xf0, 0x21, 0x00


	//----- nvinfo : EIATTR_KPARAM_INFO
	.align		4
.L_13889:
        /*0018*/ 	.byte	0x04, 0x17
        /*001a*/ 	.short	(.L_13891 - .L_13890)
.L_13890:
        /*001c*/ 	.word	0x00000000
        /*0020*/ 	.short	0x0002
        /*0022*/ 	.short	0x0050
        /*0024*/ 	.byte	0x00, 0xf0, 0x21, 0x00


	//----- nvinfo : EIATTR_KPARAM_INFO
	.align		4
.L_13891:
        /*0028*/ 	.byte	0x04, 0x17
        /*002a*/ 	.short	(.L_13893 - .L_13892)
.L_13892:
        /*002c*/ 	.word	0x00000000
        /*0030*/ 	.short	0x0001
        /*0032*/ 	.short	0x0048
        /*0034*/ 	.byte	0x00, 0xf0, 0x21, 0x00


	//----- nvinfo : EIATTR_KPARAM_INFO
	.align		4
.L_13893:
        /*0038*/ 	.byte	0x04, 0x17
        /*003a*/ 	.short	(.L_13895 - .L_13894)
.L_13894:
        /*003c*/ 	.word	0x00000000
        /*0040*/ 	.short	0x0000
        /*0042*/ 	.short	0x0000
        /*0044*/ 	.byte	0x00, 0xf0, 0x21, 0x01


	//----- nvinfo : EIATTR_SPARSE_MMA_MASK
	.align		4
.L_13895:
        /*0048*/ 	.byte	0x03, 0x50
        /*004a*/ 	.short	0x0000


	//----- nvinfo : EIATTR_MAXREG_COUNT
	.align		4
        /*004c*/ 	.byte	0x03, 0x1b
        /*004e*/ 	.short	0x00ff


	//----- nvinfo : EIATTR_NUM_BARRIERS
	.align		4
        /*0050*/ 	.byte	0x02, 0x4c
        /*0052*/ 	.byte	0x01
	.zero		1


	//----- nvinfo : EIATTR_MERCURY_ISA_VERSION
	.align		4
        /*0054*/ 	.byte	0x03, 0x5f
        /*0056*/ 	.short	0x0101


	//----- nvinfo : EIATTR_COOP_GROUP_MASK_REGIDS
	.align		4
        /*0058*/ 	.byte	0x04, 0x29
        /*005a*/ 	.short	(.L_13897 - .L_13896)


	//   ....[0]....
.L_13896:
        /*005c*/ 	.word	0xffffffff


	//   ....[1]....
        /*0060*/ 	.word	0xffffffff


	//   ....[2]....
        /*0064*/ 	.word	0xffffffff


	//   ....[3]....
        /*0068*/ 	.word	0xffffffff


	//   ....[4]....
        /*006c*/ 	.word	0xffffffff


	//   ....[5]....
        /*0070*/ 	.word	0xffffffff


	//   ....[6]....
        /*0074*/ 	.word	0xffffffff


	//   ....[7]....
        /*0078*/ 	.word	0xffffffff


	//   ....[8]....
        /*007c*/ 	.word	0x05000005


	//   ....[9]....
        /*0080*/ 	.word	0x05000005


	//   ....[10]....
        /*0084*/ 	.word	0x05000005


	//----- nvinfo : EIATTR_COOP_GROUP_INSTR_OFFSETS
	.align		4
.L_13897:
        /*0088*/ 	.byte	0x04, 0x28
        /*008a*/ 	.short	(.L_13899 - .L_13898)


	//   ....[0]....
.L_13898:
        /*008c*/ 	.word	0x000064d0


	//   ....[1]....
        /*0090*/ 	.word	0x00006540


	//   ....[2]....
        /*0094*/ 	.word	0x00006590


	//   ....[3]....
        /*0098*/ 	.word	0x000065b0


	//   ....[4]....
        /*009c*/ 	.word	0x000065d0


	//   ....[5]....
        /*00a0*/ 	.word	0x000066c0


	//   ....[6]....
        /*00a4*/ 	.word	0x000066e0


	//   ....[7]....
        /*00a8*/ 	.word	0x00006700


	//   ....[8]....
        /*00ac*/ 	.word	0x00006910


	//   ....[9]....
        /*00b0*/ 	.word	0x00006980


	//   ....[10]....
        /*00b4*/ 	.word	0x000069f0


	//----- nvinfo : EIATTR_EXIT_INSTR_OFFSETS
	.align		4
.L_13899:
        /*00b8*/ 	.byte	0x04, 0x1c
        /*00ba*/ 	.short	(.L_13901 - .L_13900)


	//   ....[0]....
.L_13900:
        /*00bc*/ 	.word	0x000000d0


	//   ....[1]....
        /*00c0*/ 	.word	0x000067e0


	//   ....[2]....
        /*00c4*/ 	.word	0x000068c0


	//----- nvinfo : EIATTR_MAX_THREADS
	.align		4
.L_13901:
        /*00c8*/ 	.byte	0x04, 0x05
        /*00ca*/ 	.short	(.L_13903 - .L_13902)
.L_13902:
        /*00cc*/ 	.word	0x00000100
        /*00d0*/ 	.word	0x00000001
        /*00d4*/ 	.word	0x00000001


	//----- nvinfo : EIATTR_CRS_STACK_SIZE
	.align		4
.L_13903:
        /*00d8*/ 	.byte	0x04, 0x1e
        /*00da*/ 	.short	(.L_13905 - .L_13904)
.L_13904:
        /*00dc*/ 	.word	0x00000000


	//----- nvinfo : EIATTR_CBANK_PARAM_SIZE
	.align		4
.L_13905:
        /*00e0*/ 	.byte	0x03, 0x19
        /*00e2*/ 	.short	0x0060


	//----- nvinfo : EIATTR_PARAM_CBANK
	.align		4
        /*00e4*/ 	.byte	0x04, 0x0a
        /*00e6*/ 	.short	(.L_13907 - .L_13906)
	.align		4
.L_13906:
        /*00e8*/ 	.word	index@(.nv.constant0._ZN18transformer_engine6detail38cast_transpose_fused_kernel_notalignedILb0ELb0ELb1EfNS_16CTDBiasDActParamI13__nv_bfloat16S3_6__halffEELi4ELi4ENS_5EmptyEXadL_ZNS_5sreluIffEET_T0_RKS6_EEEEvT3_mmm)
        /*00ec*/ 	.short	0x0210
        /*00ee*/ 	.short	0x0060


	//----- nvinfo : EIATTR_SW_WAR
	.align		4
.L_13907:
        /*00f0*/ 	.byte	0x04, 0x36
        /*00f2*/ 	.short	(.L_13909 - .L_13908)
.L_13908:
        /*00f4*/ 	.word	0x00000008
.L_13909:


//--------------------- .nv.info._ZN18transformer_engine6detail38cast_transpose_fused_kernel_notalignedILb0ELb0ELb1EfNS_16CTDBiasDActParamI13__nv_bfloat16S3_ffEELi4ELi2ENS_5EmptyEXadL_ZNS_5sreluIffEET_T0_RKS5_EEEEvT3_mmm --------------------------
	.section	.nv.info._ZN18transformer_engine6detail38cast_transpose_fused_kernel_notalignedILb0ELb0ELb1EfNS_16CTDBiasDActParamI13__nv_bfloat16S3_ffEELi4ELi2ENS_5EmptyEXadL_ZNS_5sreluIffEET_T0_RKS5_EEEEvT3_mmm,"",@"SHT_CUDA_INFO"
	.sectionflags	@""
	.align	4


	//----- nvinfo : EIATTR_CUDA_API_VERSION
	.align		4
        /*0000*/ 	.byte	0x04, 0x37
        /*0002*/ 	.short	(.L_13911 - .L_13910)
.L_13910:
        /*0004*/ 	.word	0x00000082


	//----- nvinfo : EIATTR_KPARAM_INFO
	.align		4
.L_13911:
        /*0008*/ 	.byte	0x04, 0x17
        /*000a*/ 	.short	(.L_13913 - .L_13912)
.L_13912:
        /*000c*/ 	.word	0x00000000
        /*0010*/ 	.short	0x0003
        /*0012*/ 	.short	0x0058
        /*0014*/ 	.byte	0x00, 0xf0, 0x21, 0x00


	//----- nvinfo : EIATTR_KPARAM_INFO
	.align		4
.L_13913:
        /*0018*/ 	.byte	0x04, 0x17
        /*001a*/ 	.short	(.L_13915 - .L_13914)
.L_13914:
        /*001c*/ 	.word	0x00000000
        /*0020*/ 	.short	0x0002
        /*0022*/ 	.short	0x0050
        /*0024*/ 	.byte	0x00, 0xf0, 0x21, 0x00


	//----- nvinfo : EIATTR_KPARAM_INFO
	.align		4
.L_13915:
        /*0028*/ 	.byte	0x04, 0x17
        /*002a*/ 	.short	(.L_13917 - .L_13916)
.L_13916:
        /*002c*/ 	.word	0x00000000
        /*0030*/ 	.short	0x0001
        /*0032*/ 	.short	0x0048
        /*0034*/ 	.byte	0x00, 0xf0, 0x21, 0x00


	//----- nvinfo : EIATTR_KPARAM_INFO
	.align		4
.L_13917:
        /*0038*/ 	.byte	0x04, 0x17
        /*003a*/ 	.short	(.L_13919 - .L_13918)
.L_13918:
        /*003c*/ 	.word	0x00000000
        /*0040*/ 	.short	0x0000
        /*0042*/ 	.short	0x0000
        /*0044*/ 	.byte	0x00, 0xf0, 0x21, 0x01


	//----- nvinfo : EIATTR_SPARSE_MMA_MASK
	.align		4
.L_13919:
        /*0048*/ 	.byte	0x03, 0x50
        /*004a*/ 	.short	0x0000


	//----- nvinfo : EIATTR_MAXREG_COUNT
	.align		4
        /*004c*/ 	.byte	0x03, 0x1b
        /*004e*/ 	.short	0x00ff


	//----- nvinfo : EIATTR_NUM_BARRIERS
	.align		4
        /*0050*/ 	.byte	0x02, 0x4c
        /*0052*/ 	.byte	0x01
	.zero		1


	//----- nvinfo : EIATTR_MERCURY_ISA_VERSION
	.align		4
        /*0054*/ 	.byte	0x03, 0x5f
        /*0056*/ 	.short	0x0101


	//----- nvinfo : EIATTR_INT_WARP_WIDE_INSTR_OFFSETS
	.align		4
        /*0058*/ 	.byte	0x04, 0x31
        /*005a*/ 	.short	(.L_13921 - .L_13920)


	//   ....[0]....
.L_13920:
        /*005c*/ 	.word	0x00000790


	//   ....[1]....
        /*0060*/ 	.word	0x00000980


	//   ....[2]....
        /*0064*/ 	.word	0x000013c0


	//----- nvinfo : EIATTR_COOP_GROUP_MASK_REGIDS
	.align		4
.L_13921:
        /*0068*/ 	.byte	0x04, 0x29
        /*006a*/ 	.short	(.L_13923 - .L_13922)


	//   ....[0]....
.L_13922:
        /*006c*/ 	.word	0xffffffff


	//   ....[1]....
        /*0070*/ 	.word	0xffffffff


	//   ....[2]....
        /*0074*/ 	.word	0xffffffff


	//   ....[3]....
        /*0078*/ 	.word	0xffffffff


	//   ....[4]....
        /*007c*/ 	.word	0xffffffff


	//   ....[5]....
        /*0080*/ 	.word	0xffffffff


	//   ....[6]....
        /*0084*/ 	.word	0xffffffff


	//   ....[7]....
        /*0088*/ 	.word	0xffffffff


	//   ....[8]....
        /*008c*/ 	.word	0x05000006


	//   ....[9]....
        /*0090*/ 	.word	0x05000006


	//   ....[10]....
        /*0094*/ 	.word	0x05000006


	//----- nvinfo : EIATTR_COOP_GROUP_INSTR_OFFSETS
	.align		4
.L_13923:
        /*0098*/ 	.byte	0x04, 0x28
        /*009a*/ 	.short	(.L_13925 - .L_13924)


	//   ....[0]....
.L_13924:
        /*009c*/ 	.word	0x000043f0


	//   ....[1]....
        /*00a0*/ 	.word	0x00004450


	//   ....[2]....
        /*00a4*/ 	.word	0x000044a0


	//   ....[3]....
        /*00a8*/ 	.word	0x000044d0


	//   ....[4]....
        /*00ac*/ 	.word	0x000044f0


	//   ....[5]....
        /*00b0*/ 	.word	0x000045e0


	//   ....[6]....
        /*00b4*/ 	.word	0x00004600


	//   ....[7]....
        /*00b8*/ 	.word	0x00004620


	//   ....[8]....
        /*00bc*/ 	.word	0x00004860


	//   ....[9]....
        /*00c0*/ 	.word	0x000048d0


	//   ....[10]....
        /*00c4*/ 	.word	0x00004940


	//----- nvinfo : EIATTR_EXIT_INSTR_OFFSETS
	.align		4
.L_13925:
        /*00c8*/ 	.byte	0x04, 0x1c
        /*00ca*/ 	.short	(.L_13927 - .L_13926)


	//   ....[0]....
.L_13926:
        /*00cc*/ 	.word	0x000000d0


	//   ....[1]....
        /*00d0*/ 	.word	0x00004700


	//   ....[2]....
        /*00d4*/ 	.word	0x00004810


	//----- nvinfo : EIATTR_MAX_THREADS
	.align		4
.L_13927:
        /*00d8*/ 	.byte	0x04, 0x05
        /*00da*/ 	.short	(.L_13929 - .L_13928)
.L_13928:
        /*00dc*/ 	.word	0x00000100
        /*00e0*/ 	.word	0x00000001
        /*00e4*/ 	.word	0x00000001


	//----- nvinfo : EIATTR_CRS_STACK_SIZE
	.align		4
.L_13929:
        /*00e8*/ 	.byte	0x04, 0x1e
        /*00ea*/ 	.short	(.L_13931 - .L_13930)
.L_13930:
        /*00ec*/ 	.word	0x00000000


	//----- nvinfo : EIATTR_CBANK_PARAM_SIZE
	.align		4
.L_13931:
        /*00f0*/ 	.byte	0x03, 0x19
        /*00f2*/ 	.short	0x0060


	//----- nvinfo : EIATTR_PARAM_CBANK
	.align		4
        /*00f4*/ 	.byte	0x04, 0x0a
        /*00f6*/ 	.short	(.L_13933 - .L_13932)
	.align		4
.L_13932:
        /*00f8*/ 	.word	index@(.nv.constant0._ZN18transformer_engine6detail38cast_transpose_fused_kernel_notalignedILb0ELb0ELb1EfNS_16CTDBiasDActParamI13__nv_bfloat16S3_ffEELi4ELi2ENS_5EmptyEXadL_ZNS_5sreluIffEET_T0_RKS5_EEEEvT3_mmm)
        /*00fc*/ 	.short	0x0210
        /*00fe*/ 	.short	0x0060


	//----- nvinfo : EIATTR_SW_WAR
	.align		4
.L_13933:
        /*0100*/ 	.byte	0x04, 0x36
        /*0102*/ 	.short	(.L_13935 - .L_13934)
.L_13934:
        /*0104*/ 	.word	0x00000008
.L_13935:


//--------------------- .nv.info._ZN18transformer_engine6detail38cast_transpose_fused_kernel_notalignedILb0ELb0ELb1EfNS_16CTDBiasDActParamI6__halfS3_13__nv_fp8_e4m3fEELi4ELi8ENS_5EmptyEXadL_ZNS_5sreluIffEET_T0_RKS6_EEEEvT3_mmm --------------------------
	.section	.nv.info._ZN18transformer_engine6detail38cast_transpose_fused_kernel_notalignedILb0ELb0ELb1EfNS_16CTDBiasDActParamI6__halfS3_13__nv_fp8_e4m3fEELi4ELi8ENS_5EmptyEXadL_ZNS_5sreluIffEET_T0_RKS6_EEEEvT3_mmm,"",@"SHT_CUDA_INFO"
	.sectionflags	@""
	.align	4


	//----- nvinfo : EIATTR_CUDA_API_VERSION
	.align		4
        /*0000*/ 	.byte	0x04, 0x37
        /*0002*/ 	.short	(.L_13937 - .L_13936)
.L_13936:
        /*0004*/ 	.word	0x00000082


	//----- nvinfo : EIATTR_KPARAM_INFO
	.align		4
.L_13937:
        /*0008*/ 	.byte	0x04, 0x17
        /*000a*/ 	.short	(.L_13939 - .L_13938)
.L_13938:
        /*000c*/ 	.word	0x00000000
        /*0010*/ 	.short	0x0003
        /*0012*/ 	.short	0x0058
        /*0014*/ 	.byte	0x00, 0xf0, 0x21, 0x00


	//----- nvinfo : EIATTR_KPARAM_INFO
	.align		4
.L_13939:
        /*0018*/ 	.byte	0x04, 0x17
        /*001a*/ 	.short	(.L_13941 - .L_13940)
.L_13940:
        /*001c*/ 	.word	0x00000000
        /*0020*/ 	.short	0x0002
        /*0022*/ 	.short	0x0050
        /*0024*/ 	.byte	0x00, 0xf0, 0x21, 0x00


	//----- nvinfo : EIATTR_KPARAM_INFO
	.align		4
.L_13941:
        /*0028*/ 	.byte	0x04, 0x17
        /*002a*/ 	.short	(.L_13943 - .L_13942)
.L_13942:
        /*002c*/ 	.word	0x00000000
        /*0030*/ 	.short	0x0001
        /*0032*/ 	.short	0x0048
        /*0034*/ 	.byte	0x00, 0xf0, 0x21, 0x00


	//----- nvinfo : EIATTR_KPARAM_INFO
	.align		4
.L_13943:
        /*0038*/ 	.byte	0x04, 0x17
        /*003a*/ 	.short	(.L_13945 - .L_13944)
.L_13944:
        /*003c*/ 	.word	0x00000000
        /*0040*/ 	.short	0x0000
        /*0042*/ 	.short	0x0000
        /*0044*/ 	.byte	0x00, 0xf0, 0x21, 0x01


	//----- nvinfo : EIATTR_SPARSE_MMA_MASK
	.align		4
.L_13945:
        /*0048*/ 	.byte	0x03, 0x50
        /*004a*/ 	.short	0x0000


	//----- nvinfo : EIATTR_MAXREG_COUNT
	.align		4
        /*004c*/ 	.byte	0x03, 0x1b
        /*004e*/ 	.short	0x00ff


	//----- nvinfo : EIATTR_NUM_BARRIERS
	.align		4
        /*0050*/ 	.byte	0x02, 0x4c
        /*0052*/ 	.byte	0x01
	.zero		1


	//----- nvinfo : EIATTR_MERCURY_ISA_VERSION
	.align		4
        /*0054*/ 	.byte	0x03, 0x5f
        /*0056*/ 	.short	0x0101


	//----- nvinfo : EIATTR_COOP_GROUP_MASK_REGIDS
	.align		4
        /*0058*/ 	.byte	0x04, 0x29
        /*005a*/ 	.short	(.L_13947 - .L_13946)


	//   ....[0]....
.L_13946:
        /*005c*/ 	.word	0xffffffff


	//   ....[1]....
        /*0060*/ 	.word	0xffffffff


	//   ....[2]....
        /*0064*/ 	.word	0xffffffff


	//   ....[3]....
        /*0068*/ 	.word	0xffffffff


	//   ....[4]....
        /*006c*/ 	.word	0xffffffff


	//   ....[5]....
        /*0070*/ 	.word	0xffffffff


	//   ....[6]....
        /*0074*/ 	.word	0xffffffff


	//   ....[7]....
        /*0078*/ 	.word	0xffffffff


	//   ....[8]....
        /*007c*/ 	.word	0x05000004


	//   ....[9]....
        /*0080*/ 	.word	0x05000004


	//   ....[10]....
        /*0084*/ 	.word	0x05000004


	//----- nvinfo : EIATTR_COOP_GROUP_INSTR_OFFSETS
	.align		4
.L_13947:
        /*0088*/ 	.byte	0x04, 0x28
        /*008a*/ 	.short	(.L_13949 - .L_13948)


	//   ....[0]....
.L_13948:
        /*008c*/ 	.word	0x0000ae90


	//   ....[1]....
        /*0090*/ 	.word	0x0000aef0


	//   ....[2]....
        /*0094*/ 	.word	0x0000af30


	//   ....[3]....
        /*0098*/ 	.word	0x0000af60


	//   ....[4]....
        /*009c*/ 	.word	0x0000af90


	//   ....[5]....
        /*00a0*/ 	.word	0x0000b080


	//   ....[6]....
        /*00a4*/ 	.word	0x0000b0a0


	//   ....[7]....
        /*00a8*/ 	.word	0x0000b0c0


	//   ....[8]....
        /*00ac*/ 	.word	0x0000b2e0


	//   ....[9]....
        /*00b0*/ 	.word	0x0000b350


	//   ....[10]....
        /*00b4*/ 	.word	0x0000b3c0


	//----- nvinfo : EIATTR_EXIT_INSTR_OFFSETS
	.align		4
.L_13949:
        /*00b8*/ 	.byte	0x04, 0x1c
        /*00ba*/ 	.short	(.L_13951 - .L_13950)


	//   ....[0]....
.L_13950:
        /*00bc*/ 	.word	0x000000d0


	//   ....[1]....
        /*00c0*/ 	.word	0x0000b1a0


	//   ....[2]....
        /*00c4*/ 	.word	0x0000b290


	//----- nvinfo : EIATTR_MAX_THREADS
	.align		4
.L_13951:
        /*00c8*/ 	.byte	0x04, 0x05
        /*00ca*/ 	.short	(.L_13953 - .L_13952)
.L_13952:
        /*00cc*/ 	.word	0x00000100
        /*00d0*/ 	.word	0x00000001
        /*00d4*/ 	.word	0x00000001


	//----- nvinfo : EIATTR_CRS_STACK_SIZE
	.align		4
.L_13953:
        /*00d8*/ 	.byte	0x04, 0x1e
        /*00da*/ 	.short	(.L_13955 - .L_13954)
.L_13954:
        /*00dc*/ 	.word	0x00000000


	//----- nvinfo : EIATTR_CBANK_PARAM_SIZE
	.align		4
.L_13955:
        /*00e0*/ 	.byte	0x03, 0x19
        /*00e2*/ 	.short	0x0060


	//----- nvinfo : EIATTR_PARAM_CBANK
	.align		4
        /*00e4*/ 	.byte	0x04, 0x0a
        /*00e6*/ 	.short	(.L_13957 - .L_13956)
	.align		4
.L_13956:
        /*00e8*/ 	.word	index@(.nv.constant0._ZN18transformer_engine6detail38cast_transpose_fused_kernel_notalignedILb0ELb0ELb1EfNS_16CTDBiasDActParamI6__halfS3_13__nv_fp8_e4m3fEELi4ELi8ENS_5EmptyEXadL_ZNS_5sreluIffEET_T0_RKS6_EEEEvT3_mmm)
        /*00ec*/ 	.short	0x0210
        /*00ee*/ 	.short	0x0060


	//----- nvinfo : EIATTR_SW_WAR
	.align		4
.L_13957:
        /*00f0*/ 	.byte	0x04, 0x36
        /*00f2*/ 	.short	(.L_13959 - .L_13958)
.L_13958:
        /*00f4*/ 	.word	0x00000008
.L_13959:


//--------------------- .nv.info._ZN18transformer_engine6detail38cast_transpose_fused_kernel_notalignedILb0ELb0ELb1EfNS_16CTDBiasDActParamI6__halfS3_13__nv_fp8_e5m2fEELi4ELi8ENS_5EmptyEXadL_ZNS_5sreluIffEET_T0_RKS6_EEEEvT3_mmm --------------------------
	.section	.nv.info._ZN18transformer_engine6detail38cast_transpose_fused_kernel_notalignedILb0ELb0ELb1EfNS_16CTDBiasDActParamI6__halfS3_13__nv_fp8_e5m2fEELi4ELi8ENS_5EmptyEXadL_ZNS_5sreluIffEET_T0_RKS6_EEEEvT3_mmm,"",@"SHT_CUDA_INFO"
	.sectionflags	@""
	.align	4


	//----- nvinfo : EIATTR_CUDA_API_VERSION
	.align		4
        /*0000*/ 	.byte	0x04, 0x37
        /*0002*/ 	.short	(.L_13961 - .L_13960)
.L_13960:
        /*0004*/ 	.word	0x00000082


	//----- nvinfo : EIATTR_KPARAM_INFO
	.align		4
.L_13961:
        /*0008*/ 	.byte	0x04, 0x17
        /*000a*/ 	.short	(.L_13963 - .L_13962)
.L_13962:
        /*000c*/ 	.word	0x00000000
        /*0010*/ 	.short	0x0003
        /*0012*/ 	.short	0x0058
        /*0014*/ 	.byte	0x00, 0xf0, 0x21, 0x00


	//----- nvinfo : EIATTR_KPARAM_INFO
	.align		4
.L_13963:
        /*0018*/ 	.byte	0x04, 0x17
        /*001a*/ 	.short	(.L_13965 - .L_13964)
.L_13964:
        /*001c*/ 	.word	0x00000000
        /*0020*/ 	.short	0x0002
        /*0022*/ 	.short	0x0050
        /*0024*/ 	.byte	0x00, 0xf0, 0x21, 0x00


	//----- nvinfo : EIATTR_KPARAM_INFO
	.align		4
.L_13965:
        /*0028*/ 	.byte	0x04, 0x17
        /*002a*/ 	.short	(.L_13967 - .L_13966)
.L_13966:
        /*002c*/ 	.word	0x00000000
        /*0030*/ 	.short	0x0001
        /*0032*/ 	.short	0x0048
        /*0034*/ 	.byte	0x00, 0xf0, 0x21, 0x00


	//----- nvinfo : EIATTR_KPARAM_INFO
	.align		4
.L_13967:
        /*0038*/ 	.byte	0x04, 0x17
        /*003a*/ 	.short	(.L_13969 - .L_13968)
.L_13968:
        /*003c*/ 	.word	0x00000000
        /*0040*/ 	.short	0x0000
        /*0042*/ 	.short	0x0000
        /*0044*/ 	.byte	0x00, 0xf0, 0x21, 0x01


	//----- nvinfo : EIATTR_SPARSE_MMA_MASK
	.align		4
.L_13969:
        /*0048*/ 	.byte	0x03, 0x50
        /*004a*/ 	.short	0x0000


	//----- nvinfo : EIATTR_MAXREG_COUNT
	.align		4
        /*004c*/ 	.byte	0x03, 0x1b
        /*004e*/ 	.short	0x00ff


	//----- nvinfo : EIATTR_NUM_BARRIERS
	.align		4
        /*0050*/ 	.byte	0x02, 0x4c
        /*0052*/ 	.byte	0x01
	.zero		1


	//----- nvinfo : EIATTR_MERCURY_ISA_VERSION
	.align		4
        /*0054*/ 	.byte	0x03, 0x5f
        /*0056*/ 	.short	0x0101


	//----- nvinfo : EIATTR_COOP_GROUP_MASK_REGIDS
	.align		4
        /*0058*/ 	.byte	0x04, 0x29
        /*005a*/ 	.short	(.L_13971 - .L_13970)


	//   ....[0]....
.L_13970:
        /*005c*/ 	.word	0xffffffff


	//   ....[1]....
        /*0060*/ 	.word	0xffffffff


	//   ....[2]....
        /*0064*/ 	.word	0xffffffff


	//   ....[3]....
        /*0068*/ 	.word	0xffffffff


	//   ....[4]....
        /*006c*/ 	.word	0xffffffff


	//   ....[5]....
        /*0070*/ 	.word	0xffffffff


	//   ....[6]....
        /*0074*/ 	.word	0xffffffff


	//   ....[7]....
        /*0078*/ 	.word	0xffffffff


	//   ....[8]....
        /*007c*/ 	.word	0x05000004


	//   ....[9]....
        /*0080*/ 	.word	0x05000004


	//   ....[10]....
        /*0084*/ 	.word	0x05000004


	//----- nvinfo : EIATTR_COOP_GROUP_INSTR_OFFSETS
	.align		4
.L_13971:
        /*0088*/ 	.byte	0x04, 0x28
        /*008a*/ 	.short	(.L_13973 - .L_13972)


	//   ....[0]....
.L_13972:
        /*008c*/ 	.word	0x0000ae90


	//   ....[1]....
        /*0090*/ 	.word	0x0000aef0


	//   ....[2]....
        /*0094*/ 	.word	0x0000af30


	//   ....[3]....
        /*0098*/ 	.word	0x0000af60


	//   ....[4]....
        /*009c*/ 	.word	0x0000af90


	//   ....[5]....
        /*00a0*/ 	.word	0x0000b080


	//   ....[6]....
        /*00a4*/ 	.word	0x0000b0a0


	//   ....[7]....
        /*00a8*/ 	.word	0x0000b0c0


	//   ....[8]....
        /*00ac*/ 	.word	0x0000b2e0


	//   ....[9]....
        /*00b0*/ 	.word	0x0000b350


	//   ....[10]....
        /*00b4*/ 	.word	0x0000b3c0


	//----- nvinfo : EIATTR_EXIT_INSTR_OFFSETS
	.align		4
.L_13973:
        /*00b8*/ 	.byte	0x04, 0x1c
        /*00ba*/ 	.short	(.L_13975 - .L_13974)


	//   ....[0]....
.L_13974:
        /*00bc*/ 	.word	0x000000d0


	//   ....[1]....
        /*00c0*/ 	.word	0x0000b1a0


	//   ....[2]....
        /*00c4*/ 	.word	0x0000b290


	//----- nvinfo : EIATTR_MAX_THREADS
	.align		4
.L_13975:
        /*00c8*/ 	.byte	0x04, 0x05
        /*00ca*/ 	.short	(.L_13977 - .L_13976)
.L_13976:
        /*00cc*/ 	.word	0x00000100
        /*00d0*/ 	.word	0x00000001
        /*00d4*/ 	.word	0x00000001


	//----- nvinfo : EIATTR_CRS_STACK_SIZE
	.align		4
.L_13977:
        /*00d8*/ 	.byte	0x04, 0x1e
        /*00da*/ 	.short	(.L_13979 - .L_13978)
.L_13978:
        /*00dc*/ 	.word	0x00000000


	//----- nvinfo : EIATTR_CBANK_PARAM_SIZE
	.align		4
.L_13979:
        /*00e0*/ 	.byte	0x03, 0x19
        /*00e2*/ 	.short	0x0060


	//----- nvinfo : EIATTR_PARAM_CBANK
	.align		4
        /*00e4*/ 	.byte	0x04, 0x0a
        /*00e6*/ 	.short	(.L_13981 - .L_13980)
	.align		4
.L_13980:
        /*00e8*/ 	.word	index@(.nv.constant0._ZN18transformer_engine6detail38cast_transpose_fused_kernel_notalignedILb0ELb0ELb1EfNS_16CTDBiasDActParamI6__halfS3_13__nv_fp8_e5m2fEELi4ELi8ENS_5EmptyEXadL_ZNS_5sreluIffEET_T0_RKS6_EEEEvT3_mmm)
        /*00ec*/ 	.short	0x0210
        /*00ee*/ 	.short	0x0060


	//----- nvinfo : EIATTR_SW_WAR
	.align		4
.L_13981:
        /*00f0*/ 	.byte	0x04, 0x36
        /*00f2*/ 	.short	(.L_13983 - .L_13982)
.L_13982:
        /*00f4*/ 	.word	0x00000008
.L_13983:


//--------------------- .nv.info._ZN18transformer_engine6detail38cast_transpose_fused_kernel_notalignedILb0ELb0ELb1EfNS_16CTDBiasDActParamI6__halfS3_13__nv_bfloat16fEELi4ELi4ENS_5EmptyEXadL_ZNS_5sreluIffEET_T0_RKS6_EEEEvT3_mmm --------------------------
	.section	.nv.info._ZN18transformer_engine6detail38cast_transpose_fused_kernel_notalignedILb0ELb0ELb1EfNS_16CTDBiasDActParamI6__halfS3_13__nv_bfloat16fEELi4ELi4ENS_5EmptyEXadL_ZNS_5sreluIffEET_T0_RKS6_EEEEvT3_mmm,"",@"SHT_CUDA_INFO"
	.sectionflags	@""
	.align	4


	//----- nvinfo : EIATTR_CUDA_API_VERSION
	.align		4
        /*0000*/ 	.byte	0x04, 0x37
        /*0002*/ 	.short	(.L_13985 - .L_13984)
.L_13984:
        /*0004*/ 	.word	0x00000082


	//----- nvinfo : EIATTR_KPARAM_INFO
	.align		4
.L_13985:
        /*0008*/ 	.byte	0x04, 0x17
        /*000a*/ 	.short	(.L_13987 - .L_13986)
.L_13986:
        /*000c*/ 	.word	0x00000000
        /*0010*/ 	.short	0x0003
        /*0012*/ 	.short	0x0058
        /*0014*/ 	.byte	0x00, 0xf0, 0x21, 0x00


	//----- nvinfo : EIATTR_KPARAM_INFO
	.align		4
.L_13987:
        /*0018*/ 	.byte	0x04, 0x17
        /*001a*/ 	.short	(.L_13989 - .L_13988)
.L_13988:
        /*001c*/ 	.word	0x00000000
        /*0020*/ 	.short	0x0002
        /*0022*/ 	.short	0x0050
        /*0024*/ 	.byte	0x00, 0xf0, 0x21, 0x00


	//----- nvinfo : EIATTR_KPARAM_INFO
	.align		4
.L_13989:
        /*0028*/ 	.byte	0x04, 0x17
        /*002a*/ 	.short	(.L_13991 - .L_13990)
.L_13990:
        /*002c*/ 	.word	0x00000000
        /*0030*/ 	.short	0x0001
        /*0032*/ 	.short	0x0048
        /*0034*/ 	.byte	0x00, 0xf0, 0x21, 0x00


	//----- nvinfo : EIATTR_KPARAM_INFO
	.align		4
.L_13991:
        /*0038*/ 	.byte	0x04, 0x17
        /*003a*/ 	.short	(.L_13993 - .L_13992)
.L_13992:
        /*003c*/ 	.word	0x00000000
        /*0040*/ 	.short	0x0000
        /*0042*/ 	.short	0x0000
        /*0044*/ 	.byte	0x00, 0xf0, 0x21, 0x01


	//----- nvinfo : EIATTR_SPARSE_MMA_MASK
	.align		4
.L_13993:
        /*0048*/ 	.byte	0x03, 0x50
        /*004a*/ 	.short	0x0000


	//----- nvinfo : EIATTR_MAXREG_COUNT
	.align		4
        /*004c*/ 	.byte	0x03, 0x1b
        /*004e*/ 	.short	0x00ff


	//----- nvinfo : EIATTR_NUM_BARRIERS
	.align		4
        /*0050*/ 	.byte	0x02, 0x4c
        /*0052*/ 	.byte	0x01
	.zero		1


	//----- nvinfo : EIATTR_MERCURY_ISA_VERSION
	.align		4
        /*0054*/ 	.byte	0x03, 0x5f
        /*0056*/ 	.short	0x0101


	//----- nvinfo : EIATTR_COOP_GROUP_MASK_REGIDS
	.align		4
        /*0058*/ 	.byte	0x04, 0x29
        /*005a*/ 	.short	(.L_13995 - .L_13994)


	//   ....[0]....
.L_13994:
        /*005c*/ 	.word	0xffffffff


	//   ....[1]....
        /*0060*/ 	.word	0xffffffff


	//   ....[2]....
        /*0064*/ 	.word	0xffffffff


	//   ....[3]....
        /*0068*/ 	.word	0xffffffff


	//   ....[4]....
        /*006c*/ 	.word	0xffffffff


	//   ....[5]....
        /*0070*/ 	.word	0xffffffff


	//   ....[6]....
        /*0074*/ 	.word	0xffffffff


	//   ....[7]....
        /*0078*/ 	.word	0xffffffff


	//   ....[8]....
        /*007c*/ 	.word	0x05000004


	//   ....[9]....
        /*0080*/ 	.word	0x05000004


	//   ....[10]....
        /*0084*/ 	.word	0x05000004


	//----- nvinfo : EIATTR_COOP_GROUP_INSTR_OFFSETS
	.align		4
.L_13995:
        /*0088*/ 	.byte	0x04, 0x28
        /*008a*/ 	.short	(.L_13997 - .L_13996)


	//   ....[0]....
.L_13996:
        /*008c*/ 	.word	0x000064e0


	//   ....[1]....
        /*0090*/ 	.word	0x00006540


	//   ....[2]....
        /*0094*/ 	.word	0x000065a0


	//   ....[3]....
        /*0098*/ 	.word	0x000065c0


	//   ....[4]....
        /*009c*/ 	.word	0x000065e0


	//   ....[5]....
        /*00a0*/ 	.word	0x000066d0


	//   ....[6]....
        /*00a4*/ 	.word	0x000066f0


	//   ....[7]....
        /*00a8*/ 	.word	0x00006710


	//   ....[8]....
        /*00ac*/ 	.word	0x00006930


	//   ....[9]....
        /*00b0*/ 	.word	0x000069a0


	//   ....[10]....
        /*00b4*/ 	.word	0x00006a10


	//----- nvinfo : EIATTR_EXIT_INSTR_OFFSETS
	.align		4
.L_13997:
        /*00b8*/ 	.byte	0x04, 0x1c
        /*00ba*/ 	.short	(.L_13999 - .L_13998)


	//   ....[0]....
.L_13998:
        /*00bc*/ 	.word	0x000000d0


	//   ....[1]....
        /*00c0*/ 	.word	0x000067f0


	//   ....[2]....
        /*00c4*/ 	.word	0x000068e0


	//----- nvinfo : EIATTR_MAX_THREADS
	.align		4
.L_13999:
        /*00c8*/ 	.byte	0x04, 0x05
        /*00ca*/ 	.short	(.L_14001 - .L_14000)
.L_14000:
        /*00cc*/ 	.word	0x00000100
        /*00d0*/ 	.word	0x00000001
        /*00d4*/ 	.word	0x00000001


	//----- nvinfo : EIATTR_CRS_STACK_SIZE
	.align		4
.L_14001:
        /*00d8*/ 	.byte	0x04, 0x1e
        /*00da*/ 	.short	(.L_14003 - .L_14002)
.L_14002:
        /*00dc*/ 	.word	0x00000000


	//----- nvinfo : EIATTR_CBANK_PARAM_SIZE
	.align		4
.L_14003:
        /*00e0*/ 	.byte	0x03, 0x19
        /*00e2*/ 	.short	0x0060


	//----- nvinfo : EIATTR_PARAM_CBANK
	.align		4
        /*00e4*/ 	.byte	0x04, 0x0a
        /*00e6*/ 	.short	(.L_14005 - .L_14004)
	.align		4
.L_14004:
        /*00e8*/ 	.word	index@(.nv.constant0._ZN18transformer_engine6detail38cast_transpose_fused_kernel_notalignedILb0ELb0ELb1EfNS_16CTDBiasDActParamI6__halfS3_13__nv_bfloat16fEELi4ELi4ENS_5EmptyEXadL_ZNS_5sreluIffEET_T0_RKS6_EEEEvT3_mmm)
        /*00ec*/ 	.short	0x0210
        /*00ee*/ 	.short	0x0060


	//----- nvinfo : EIATTR_SW_WAR
	.align		4
.L_14005:
        /*00f0*/ 	.byte	0x04, 0x36
        /*00f2*/ 	.short	(.L_14007 - .L_14006)
.L_14006:
        /*00f4*/ 	.word	0x00000008
.L_14007:


//--------------------- .nv.info._ZN18transformer_engine6detail38cast_transpose_fused_kernel_notalignedILb0ELb0ELb1EfNS_16CTDBiasDActParamI6__halfS3_S3_fEELi4ELi4ENS_5EmptyEXadL_ZNS_5sreluIffEET_T0_RKS5_EEEEvT3_mmm --------------------------
	.section	.nv.info._ZN18transformer_engine6detail38cast_transpose_fused_kernel_notalignedILb0ELb0ELb1EfNS_16CTDBiasDActParamI6__halfS3_S3_fEELi4ELi4ENS_5EmptyEXadL_ZNS_5sreluIffEET_T0_RKS5_EEEEvT3_mmm,"",@"SHT_CUDA_INFO"
	.sectionflags	@""
	.align	4


	//----- nvinfo : EIATTR_CUDA_API_VERSION
	.align		4
        /*0000*/ 	.byte	0x04, 0x37
        /*0002*/ 	.short	(.L_14009 - .L_14008)
.L_14008:
        /*0004*/ 	.word	0x00000082


	//----- nvinfo : EIATTR_KPARAM_INFO
	.align		4
.L_14009:
        /*0008*/ 	.byte	0x04, 0x17
        /*000a*/ 	.short	(.L_14011 - .L_14010)
.L_14010:
        /*000c*/ 	.word	0x00000000
        /*0010*/ 	.short	0x0003
        /*0012*/ 	.short	0x0058
        /*0014*/ 	.byte	0x00, 0xf0, 0x21, 0x00


	//----- nvinfo : EIATTR_KPARAM_INFO
	.align		4
.L_14011:
        /*0018*/ 	.byte	0x04, 0x17
        /*001a*/ 	.short	(.L_14013 - .L_14012)
.L_14012:
        /*001c*/ 	.word	0x00000000
        /*0020*/ 	.short	0x0002
        /*0022*/ 	.short	0x0050
        /*0024*/ 	.byte	0x00, 0xf0, 0x21, 0x00


	//----- nvinfo : EIATTR_KPARAM_INFO
	.align		4
.L_14013:
        /*0028*/ 	.byte	0x04, 0x17
        /*002a*/ 	.short	(.L_14015 - .L_14014)
.L_14014:
        /*002c*/ 	.word	0x00000000
        /*0030*/ 	.short	0x0001
        /*0032*/ 	.short	0x0048
        /*0034*/ 	.byte	0x00, 0xf0, 0x21, 0x00


	//----- nvinfo : EIATTR_KPARAM_INFO
	.align		4
.L_14015:
        /*0038*/ 	.byte	0x04, 0x17
        /*003a*/ 	.short	(.L_14017 - .L_14016)
.L_14016:
        /*003c*/ 	.word	0x00000000
        /*0040*/ 	.short	0x0000
        /*0042*/ 	.short	0x0000
        /*0044*/ 	.byte	0x00, 0xf0, 0x21, 0x01


	//----- nvinfo : EIATTR_SPARSE_MMA_MASK
	.align		4
.L_14017:
        /*0048*/ 	.byte	0x03, 0x50
        /*004a*/ 	.short	0x0000


	//----- nvinfo : EIATTR_MAXREG_COUNT
	.align		4
        /*004c*/ 	.byte	0x03, 0x1b
        /*004e*/ 	.short	0x00ff


	//----- nvinfo : EIATTR_NUM_BARRIERS
	.align		4
        /*0050*/ 	.byte	0x02, 0x4c
        /*0052*/ 	.byte	0x01
	.zero		1


	//----- nvinfo : EIATTR_MERCURY_ISA_VERSION
	.align		4
        /*0054*/ 	.byte	0x03, 0x5f
        /*0056*/ 	.short	0x0101


	//----- nvinfo : EIATTR_COOP_GROUP_MASK_REGIDS
	.align		4
        /*0058*/ 	.byte	0x04, 0x29
        /*005a*/ 	.short	(.L_14019 - .L_14018)


	//   ....[0]....
.L_14018:
        /*005c*/ 	.word	0xffffffff


	//   ....[1]....
        /*0060*/ 	.word	0xffffffff


	//   ....[2]....
        /*0064*/ 	.word	0xffffffff


	//   ....[3]....
        /*0068*/ 	.word	0xffffffff


	//   ....[4]....
        /*006c*/ 	.word	0xffffffff


	//   ....[5]....
        /*0070*/ 	.word	0xffffffff


	//   ....[6]....
        /*0074*/ 	.word	0xffffffff


	//   ....[7]....
        /*0078*/ 	.word	0xffffffff


	//   ....[8]....
        /*007c*/ 	.word	0x05000004


	//   ....[9]....
        /*0080*/ 	.word	0x05000004


	//   ....[10]....
        /*0084*/ 	.word	0x05000004


	//----- nvinfo : EIATTR_COOP_GROUP_INSTR_OFFSETS
	.align		4
.L_14019:
        /*0088*/ 	.byte	0x04, 0x28
        /*008a*/ 	.short	(.L_14021 - .L_14020)


	//   ....[0]....
.L_14020:
        /*008c*/ 	.word	0x000064e0


	//   ....[1]....
        /*0090*/ 	.word	0x00006540


	//   ....[2]....
        /*0094*/ 	.word	0x000065a0


	//   ....[3]....
        /*0098*/ 	.word	0x000065c0


	//   ....[4]....
        /*009c*/ 	.word	0x000065e0


	//   ....[5]....
        /*00a0*/ 	.word	0x000066d0


	//   ....[6]....
        /*00a4*/ 	.word	0x000066f0


	//   ....[7]....
        /*00a8*/ 	.word	0x00006710


	//   ....[8]....
        /*00ac*/ 	.word	0x00006930


	//   ....[9]....
        /*00b0*/ 	.word	0x000069a0


	//   ....[10]....
        /*00b4*/ 	.word	0x00006a10


	//----- nvinfo : EIATTR_EXIT_INSTR_OFFSETS
	.align		4
.L_14021:
        /*00b8*/ 	.byte	0x04, 0x1c
        /*00ba*/ 	.short	(.L_14023 - .L_14022)


	//   ....[0]....
.L_14022:
        /*00bc*/ 	.word	0x000000d0


	//   ....[1]....
        /*00c0*/ 	.word	0x000067f0


	//   ....[2]....
        /*00c4*/ 	.word	0x000068e0


	//----- nvinfo : EIATTR_MAX_THREADS
	.align		4
.L_14023:
        /*00c8*/ 	.byte	0x04, 0x05
        /*00ca*/ 	.short	(.L_14025 - .L_14024)
.L_14024:
        /*00cc*/ 	.word	0x00000100
        /*00d0*/ 	.word	0x00000001
        /*00d4*/ 	.word	0x00000001


	//----- nvinfo : EIATTR_CRS_STACK_SIZE
	.align		4
.L_14025:
        /*00d8*/ 	.byte	0x04, 0x1e
        /*00da*/ 	.short	(.L_14027 - .L_14026)
.L_14026:
        /*00dc*/ 	.word	0x00000000


	//----- nvinfo : EIATTR_CBANK_PARAM_SIZE
	.align		4
.L_14027:
        /*00e0*/ 	.byte	0x03, 0x19
        /*00e2*/ 	.short	0x0060


	//----- nvinfo : EIATTR_PARAM_CBANK
	.align		4
        /*00e4*/ 	.byte	0x04, 0x0a
        /*00e6*/ 	.short	(.L_14029 - .L_14028)
	.align		4
.L_14028:
        /*00e8*/ 	.word	index@(.nv.constant0._ZN18transformer_engine6detail38cast_transpose_fused_kernel_notalignedILb0ELb0ELb1EfNS_16CTDBiasDActParamI6__halfS3_S3_fEELi4ELi4ENS_5EmptyEXadL_ZNS_5sreluIffEET_T0_RKS5_EEEEvT3_mmm)
        /*00ec*/ 	.short	0x0210
        /*00ee*/ 	.short	0x0060


	//----- nvinfo : EIATTR_SW_WAR
	.align		4
.L_14029:
        /*00f0*/ 	.byte	0x04, 0x36
        /*00f2*/ 	.short	(.L_14031 - .L_14030)
.L_14030:
        /*00f4*/ 	.word	0x00000008
.L_14031:


//--------------------- .nv.info._ZN18transformer_engine6detail38cast_transpose_fused_kernel_notalignedILb0ELb0ELb1EfNS_16CTDBiasDActParamI6__halfS3_ffEELi4ELi2ENS_5EmptyEXadL_ZNS_5sreluIffEET_T0_RKS5_EEEEvT3_mmm --------------------------
	.section	.nv.info._ZN18transformer_engine6detail38cast_transpose_fused_kernel_notalignedILb0ELb0ELb1EfNS_16CTDBiasDActParamI6__halfS3_ffEELi4ELi2ENS_5EmptyEXadL_ZNS_5sreluIffEET_T0_RKS5_EEEEvT3_mmm,"",@"SHT_CUDA_INFO"
	.sectionflags	@""
	.align	4


	//----- nvinfo : EIATTR_CUDA_API_VERSION
	.align		4
        /*0000*/ 	.byte	0x04, 0x37
        /*0002*/ 	.short	(.L_14033 - .L_14032)
.L_14032:
        /*0004*/ 	.word	0x00000082


	//----- nvinfo : EIATTR_KPARAM_INFO
	.align		4
.L_14033:
        /*0008*/ 	.byte	0x04, 0x17
        /*000a*/ 	.short	(.L_14035 - .L_14034)
.L_14034:
        /*000c*/ 	.word	0x00000000
        /*0010*/ 	.short	0x0003
        /*0012*/ 	.short	0x0058
        /*0014*/ 	.byte	0x00, 0xf0, 0x21, 0x00


	//----- nvinfo : EIATTR_KPARAM_INFO
	.align		4
.L_14035:
        /*0018*/ 	.byte	0x04, 0x17
        /*001a*/ 	.short	(.L_14037 - .L_14036)
.L_14036:
        /*001c*/ 	.word	0x00000000
        /*0020*/ 	.short	0x0002
        /*0022*/ 	.short	0x0050
        /*0024*/ 	.byte	0x00, 0xf0, 0x21, 0x00


	//----- nvinfo : EIATTR_KPARAM_INFO
	.align		4
.L_14037:
        /*0028*/ 	.byte	0x04, 0x17
        /*002a*/ 	.short	(.L_14039 - .L_14038)
.L_14038:
        /*002c*/ 	.word	0x00000000
        /*0030*/ 	.short	0x0001
        /*0032*/ 	.short	0x0048
        /*0034*/ 	.byte	0x00, 0xf0, 0x21, 0x00


	//----- nvinfo : EIATTR_KPARAM_INFO
	.align		4
.L_14039:
        /*0038*/ 	.byte	0x04, 0x17
        /*003a*/ 	.short	(.L_14041 - .L_14040)
.L_14040:
        /*003c*/ 	.word	0x00000000
        /*0040*/ 	.short	0x0000
        /*0042*/ 	.short	0x0000
        /*0044*/ 	.byte	0x00, 0xf0, 0x21, 0x01


	//----- nvinfo : EIATTR_SPARSE_MMA_MASK
	.align		4
.L_14041:
        /*0048*/ 	.byte	0x03, 0x50
        /*004a*/ 	.short	0x0000


	//----- nvinfo : EIATTR_MAXREG_COUNT
	.align		4
        /*004c*/ 	.byte	0x03, 0x1b
        /*004e*/ 	.short	0x00ff


	//----- nvinfo : EIATTR_NUM_BARRIERS
	.align		4
        /*0050*/ 	.byte	0x02, 0x4c
        /*0052*/ 	.byte	0x01
	.zero		1


	//----- nvinfo : EIATTR_MERCURY_ISA_VERSION
	.align		4
        /*0054*/ 	.byte	0x03, 0x5f
        /*0056*/ 	.short	0x0101


	//----- nvinfo : EIATTR_INT_WARP_WIDE_INSTR_OFFSETS
	.align		4
        /*0058*/ 	.byte	0x04, 0x31
        /*005a*/ 	.short	(.L_14043 - .L_14042)


	//   ....[0]....
.L_14042:
        /*005c*/ 	.word	0x00000790


	//   ....[1]....
        /*0060*/ 	.word	0x00000980


	//   ....[2]....
        /*0064*/ 	.word	0x000013c0


	//----- nvinfo : EIATTR_COOP_GROUP_MASK_REGIDS
	.align		4
.L_14043:
        /*0068*/ 	.byte	0x04, 0x29
        /*006a*/ 	.short	(.L_14045 - .L_14044)


	//   ....[0]....
.L_14044:
        /*006c*/ 	.word	0xffffffff


	//   ....[1]....
        /*0070*/ 	.word	0xffffffff


	//   ....[2]....
        /*0074*/ 	.word	0xffffffff


	//   ....[3]....
        /*0078*/ 	.word	0xffffffff


	//   ....[4]....
        /*007c*/ 	.word	0xffffffff


	//   ....[5]....
        /*0080*/ 	.word	0xffffffff


	//   ....[6]....
        /*0084*/ 	.word	0xffffffff


	//   ....[7]....
        /*0088*/ 	.word	0xffffffff


	//   ....[8]....
        /*008c*/ 	.word	0x05000006


	//   ....[9]....
        /*0090*/ 	.word	0x05000006


	//   ....[10]....
        /*0094*/ 	.word	0x05000006


	//----- nvinfo : EIATTR_COOP_GROUP_INSTR_OFFSETS
	.align		4
.L_14045:
        /*0098*/ 	.byte	0x04, 0x28
        /*009a*/ 	.short	(.L_14047 - .L_14046)


	//   ....[0]....
.L_14046:
        /*009c*/ 	.word	0x000043f0


	//   ....[1]....
        /*00a0*/ 	.word	0x00004450


	//   ....[2]....
        /*00a4*/ 	.word	0x000044a0


	//   ....[3]....
        /*00a8*/ 	.word	0x000044d0


	//   ....[4]....
        /*00ac*/ 	.word	0x000044f0


	//   ....[5]....
        /*00b0*/ 	.word	0x000045e0


	//   ....[6]....
        /*00b4*/ 	.word	0x00004600


	//   ....[7]....
        /*00b8*/ 	.word	0x00004620


	//   ....[8]....
        /*00bc*/ 	.word	0x00004860


	//   ....[9]....
        /*00c0*/ 	.word	0x000048d0


	//   ....[10]....
        /*00c4*/ 	.word	0x00004940


	//----- nvinfo : EIATTR_EXIT_INSTR_OFFSETS
	.align		4
.L_14047:
        /*00c8*/ 	.byte	0x04, 0x1c
        /*00ca*/ 	.short	(.L_14049 - .L_14048)


	//   ....[0]....
.L_14048:
        /*00cc*/ 	.word	0x000000d0


	//   ....[1]....
        /*00d0*/ 	.word	0x00004700


	//   ....[2]....
        /*00d4*/ 	.word	0x00004810


	//----- nvinfo : EIATTR_MAX_THREADS
	.align		4
.L_14049:
        /*00d8*/ 	.byte	0x04, 0x05
        /*00da*/ 	.short	(.L_14051 - .L_14050)
.L_14050:
        /*00dc*/ 	.word	0x00000100
        /*00e0*/ 	.word	0x00000001
        /*00e4*/ 	.word	0x00000001


	//----- nvinfo : EIATTR_CRS_STACK_SIZE
	.align		4
.L_14051:
        /*00e8*/ 	.byte	0x04, 0x1e
        /*00ea*/ 	.short	(.L_14053 - .L_14052)
.L_14052:
        /*00ec*/ 	.word	0x00000000


	//----- nvinfo : EIATTR_CBANK_PARAM_SIZE
	.align		4
.L_14053:
        /*00f0*/ 	.byte	0x03, 0x19
        /*00f2*/ 	.short	0x0060


	//----- nvinfo : EIATTR_PARAM_CBANK
	.align		4
        /*00f4*/ 	.byte	0x04, 0x0a
        /*00f6*/ 	.short	(.L_14055 - .L_14054)
	.align		4
.L_14054:
        /*00f8*/ 	.word	index@(.nv.constant0._ZN18transformer_engine6detail38cast_transpose_fused_kernel_notalignedILb0ELb0ELb1EfNS_16CTDBiasDActParamI6__halfS3_ffEELi4ELi2ENS_5EmptyEXadL_ZNS_5sreluIffEET_T0_RKS5_EEEEvT3_mmm)
        /*00fc*/ 	.short	0x0210
        /*00fe*/ 	.short	0x0060


	//----- nvinfo : EIATTR_SW_WAR
	.align		4
.L_14055:
        /*0100*/ 	.byte	0x04, 0x36
        /*0102*/ 	.short	(.L_14057 - .L_14056)
.L_14056:
        /*0104*/ 	.word	0x00000008
.L_14057:


//--------------------- .nv.info._ZN18transformer_engine6detail38cast_transpose_fused_kernel_notalignedILb0ELb0ELb1EfNS_16CTDBiasDActParamIff13__nv_fp8_e4m3fEELi2ELi8ENS_5EmptyEXadL_ZNS_5sreluIffEET_T0_RKS5_EEEEvT3_mmm --------------------------
	.section	.nv.info._ZN18transformer_engine6detail38cast_transpose_fused_kernel_notalignedILb0ELb0ELb1EfNS_16CTDBiasDActParamIff13__nv_fp8_e4m3fEELi2ELi8ENS_5EmptyEXadL_ZNS_5sreluIffEET_T0_RKS5_EEEEvT3_mmm,"",@"SHT_CUDA_INFO"
	.sectionflags	@""
	.align	4


	//----- nvinfo : EIATTR_CUDA_API_VERSION
	.align		4
        /*0000*/ 	.byte	0x04, 0x37
        /*0002*/ 	.short	(.L_14059 - .L_14058)
.L_14058:
        /*0004*/ 	.word	0x00000082


	//----- nvinfo : EIATTR_KPARAM_INFO
	.align		4
.L_14059:
        /*0008*/ 	.byte	0x04, 0x17
        /*000a*/ 	.short	(.L_14061 - .L_14060)
.L_14060:
        /*000c*/ 	.word	0x00000000
        /*0010*/ 	.short	0x0003
        /*0012*/ 	.short	0x0058
        /*0014*/ 	.byte	0x00, 0xf0, 0x21, 0x00


	//----- nvinfo : EIATTR_KPARAM_INFO
	.align		4
.L_14061:
        /*0018*/ 	.byte	0x04, 0x17
        /*001a*/ 	.short	(.L_14063 - .L_14062)
.L_14062:
        /*001c*/ 	.word	0x00000000
        /*0020*/ 	.short	0x0002
        /*0022*/ 	.short	0x0050
        /*0024*/ 	.byte	0x00, 0xf0, 0x21, 0x00


	//----- nvinfo : EIATTR_KPARAM_INFO
	.align		4
.L_14063:
        /*0028*/ 	.byte	0x04, 0x17
        /*002a*/ 	.short	(.L_14065 - .L_14064)
.L_14064:
        /*002c*/ 	.word	0x00000000
        /*0030*/ 	.short	0x0001
        /*0032*/ 	.short	0x0048
        /*0034*/ 	.byte	0x00, 0xf0, 0x21, 0x00


	//----- nvinfo : EIATTR_KPARAM_INFO
	.align		4
.L_14065:
        /*0038*/ 	.byte	0x04, 0x17
        /*003a*/ 	.short	(.L_14067 - .L_14066)
.L_14066:
        /*003c*/ 	.word	0x00000000
        /*0040*/ 	.short	0x0000
        /*0042*/ 	.short	0x0000
        /*0044*/ 	.byte	0x00, 0xf0, 0x21, 0x01


	//----- nvinfo : EIATTR_SPARSE_MMA_MASK
	.align		4
.L_14067:
        /*0048*/ 	.byte	0x03, 0x50
        /*004a*/ 	.short	0x0000


	//----- nvinfo : EIATTR_MAXREG_COUNT
	.align		4
        /*004c*/ 	.byte	0x03, 0x1b
        /*004e*/ 	.short	0x00ff


	//----- nvinfo : EIATTR_NUM_BARRIERS
	.align		4
        /*0050*/ 	.byte	0x02, 0x4c
        /*0052*/ 	.byte	0x01
	.zero		1


	//----- nvinfo : EIATTR_MERCURY_ISA_VERSION
	.align		4
        /*0054*/ 	.byte	0x03, 0x5f
        /*0056*/ 	.short	0x0101


	//----- nvinfo : EIATTR_COOP_GROUP_MASK_REGIDS
	.align		4
        /*0058*/ 	.byte	0x04, 0x29
        /*005a*/ 	.short	(.L_14069 - .L_14068)


	//   ....[0]....
.L_14068:
        /*005c*/ 	.word	0xffffffff


	//   ....[1]....
        /*0060*/ 	.word	0xffffffff


	//   ....[2]....
        /*0064*/ 	.word	0xffffffff


	//   ....[3]....
        /*0068*/ 	.word	0xffffffff


	//   ....[4]....
        /*006c*/ 	.word	0xffffffff


	//   ....[5]....
        /*0070*/ 	.word	0xffffffff


	//   ....[6]....
        /*0074*/ 	.word	0xffffffff


	//   ....[7]....
        /*0078*/ 	.word	0xffffffff


	//   ....[8]....
        /*007c*/ 	.word	0x05000004


	//   ....[9]....
        /*0080*/ 	.word	0x05000004


	//   ....[10]....
        /*0084*/ 	.word	0x05000004


	//----- nvinfo : EIATTR_COOP_GROUP_INSTR_OFFSETS
	.align		4
.L_14069:
        /*0088*/ 	.byte	0x04, 0x28
        /*008a*/ 	.short	(.L_14071 - .L_14070)


	//   ....[0]....
.L_14070:
        /*008c*/ 	.word	0x00006460


	//   ....[1]....
        /*0090*/ 	.word	0x000064d0


	//   ....[2]....
        /*0094*/ 	.word	0x00006500


	//   ....[3]....
        /*0098*/ 	.word	0x00006540


	//   ....[4]....
        /*009c*/ 	.word	0x00006570


	//   ....[5]....
        /*00a0*/ 	.word	0x00006660


	//   ....[6]....
        /*00a4*/ 	.word	0x00006680


	//   ....[7]....
        /*00a8*/ 	.word	0x000066a0


	//   ....[8]....
        /*00ac*/ 	.word	0x000068c0


	//   ....[9]....
        /*00b0*/ 	.word	0x00006930


	//   ....[10]....
        /*00b4*/ 	.word	0x000069a0


	//----- nvinfo : EIATTR_EXIT_INSTR_OFFSETS
	.align		4
.L_14071:
        /*00b8*/ 	.byte	0x04, 0x1c
        /*00ba*/ 	.short	(.L_14073 - .L_14072)


	//   ....[0]....
.L_14072:
        /*00bc*/ 	.word	0x000000d0


	//   ....[1]....
        /*00c0*/ 	.word	0x00006780


	//   ....[2]....
        /*00c4*/ 	.word	0x00006870


	//----- nvinfo : EIATTR_MAX_THREADS
	.align		4
.L_14073:
        /*00c8*/ 	.byte	0x04, 0x05
        /*00ca*/ 	.short	(.L_14075 - .L_14074)
.L_14074:
        /*00cc*/ 	.word	0x00000100
        /*00d0*/ 	.word	0x00000001
        /*00d4*/ 	.word	0x00000001


	//----- nvinfo : EIATTR_CRS_STACK_SIZE
	.align		4
.L_14075:
        /*00d8*/ 	.byte	0x04, 0x1e
        /*00da*/ 	.short	(.L_14077 - .L_14076)
.L_14076:
        /*00dc*/ 	.word	0x00000000


	//----- nvinfo : EIATTR_CBANK_PARAM_SIZE
	.align		4
.L_14077:
        /*00e0*/ 	.byte	0x03, 0x19
        /*00e2*/ 	.short	0x0060


	//----- nvinfo : EIATTR_PARAM_CBANK
	.align		4
        /*00e4*/ 	.byte	0x04, 0x0a
        /*00e6*/ 	.short	(.L_14079 - .L_14078)
	.align		4
.L_14078:
        /*00e8*/ 	.word	index@(.nv.constant0._ZN18transformer_engine6detail38cast_transpose_fused_kernel_notalignedILb0ELb0ELb1EfNS_16CTDBiasDActParamIff13__nv_fp8_e4m3fEELi2ELi8ENS_5EmptyEXadL_ZNS_5sreluIffEET_T0_RKS5_EEEEvT3_mmm)
        /*00ec*/ 	.short	0x0210
        /*00ee*/ 	.short	0x0060


	//----- nvinfo : EIATTR_SW_WAR
	.align		4
.L_14079:
        /*00f0*/ 	.byte	0x04, 0x36
        /*00f2*/ 	.short	(.L_14081 - .L_14080)
.L_14080:
        /*00f4*/ 	.word	0x00000008
.L_14081:


//--------------------- .nv.info._ZN18transformer_engine6detail38cast_transpose_fused_kernel_notalignedILb0ELb0ELb1EfNS_16CTDBiasDActParamIff13__nv_fp8_e5m2fEELi2ELi8ENS_5EmptyEXadL_ZNS_5sreluIffEET_T0_RKS5_EEEEvT3_mmm --------------------------
	.section	.nv.info._ZN18transformer_engine6detail38cast_transpose_fused_kernel_notalignedILb0ELb0ELb1EfNS_16CTDBiasDActParamIff13__nv_fp8_e5m2fEELi2ELi8ENS_5EmptyEXadL_ZNS_5sreluIffEET_T0_RKS5_EEEEvT3_mmm,"",@"SHT_CUDA_INFO"
	.sectionflags	@""
	.align	4


	//----- nvinfo : EIATTR_CUDA_API_VERSION
	.align		4
        /*0000*/ 	.byte	0x04, 0x37
        /*0002*/ 	.short	(.L_14083 - .L_14082)
.L_14082:
        /*0004*/ 	.word	0x00000082


	//----- nvinfo : EIATTR_KPARAM_INFO
	.align		4
.L_14083:
        /*0008*/ 	.byte	0x04, 0x17
        /*000a*/ 	.short	(.L_14085 - .L_14084)
.L_14084:
        /*000c*/ 	.word	0x00000000
        /*0010*/ 	.short	0x0003
        /*0012*/ 	.short	0x0058
        /*0014*/ 	.byte	0x00, 0xf0, 0x21, 0x00


	//----- nvinfo : EIATTR_KPARAM_INFO
	.align		4
.L_14085:
        /*0018*/ 	.byte	0x04, 0x17
        /*001a*/ 	.short	(.L_14087 - .L_14086)
.L_14086:
        /*001c*/ 	.word	0x00000000
        /*0020*/ 	.short	0x0002
        /*0022*/ 	.short	0x0050
        /*0024*/ 	.byte	0x00, 0xf0, 0x21, 0x00


	//----- nvinfo : EIATTR_KPARAM_INFO
	.align		4
.L_14087:
        /*0028*/ 	.byte	0x04, 0x17
        /*002a*/ 	.short	(.L_14089 - .L_14088)
.L_14088:
        /*002c*/ 	.word	0x00000000
        /*0030*/ 	.short	0x0001
        /*0032*/ 	.short	0x0048
        /*0034*/ 	.byte	0x00, 0xf0, 0x21, 0x00


	//----- nvinfo : EIATTR_KPARAM_INFO
	.align		4
.L_14089:
        /*0038*/ 	.byte	0x04, 0x17
        /*003a*/ 	.short	(.L_14091 - .L_14090)
.L_14090:
        /*003c*/ 	.word	0x00000000
        /*0040*/ 	.short	0x0000
        /*0042*/ 	.short	0x0000
        /*0044*/ 	.byte	0x00, 0xf0, 0x21, 0x01


	//----- nvinfo : EIATTR_SPARSE_MMA_MASK
	.align		4
.L_14091:
        /*0048*/ 	.byte	0x03, 0x50
        /*004a*/ 	.short	0x0000


	//----- nvinfo : EIATTR_MAXREG_COUNT
	.align		4
        /*004c*/ 	.byte	0x03, 0x1b
        /*004e*/ 	.short	0x00ff


	//----- nvinfo : EIATTR_NUM_BARRIERS
	.align		4
        /*0050*/ 	.byte	0x02, 0x4c
        /*0052*/ 	.byte	0x01
	.zero		1


	//----- nvinfo : EIATTR_MERCURY_ISA_VERSION
	.align		4
        /*0054*/ 	.byte	0x03, 0x5f
        /*0056*/ 	.short	0x0101


	//----- nvinfo : EIATTR_COOP_GROUP_MASK_REGIDS
	.align		4
        /*0058*/ 	.byte	0x04, 0x29
        /*005a*/ 	.short	(.L_14093 - .L_14092)


	//   ....[0]....
.L_14092:
        /*005c*/ 	.word	0xffffffff


	//   ....[1]....
        /*0060*/ 	.word	0xffffffff


	//   ....[2]....
        /*0064*/ 	.word	0xffffffff


	//   ....[3]....
        /*0068*/ 	.word	0xffffffff


	//   ....[4]....
        /*006c*/ 	.word	0xffffffff


	//   ....[5]....
        /*0070*/ 	.word	0xffffffff


	//   ....[6]....
        /*0074*/ 	.word	0xffffffff


	//   ....[7]....
        /*0078*/ 	.word	0xffffffff


	//   ....[8]....
        /*007c*/ 	.word	0x05000004


	//   ....[9]....
        /*0080*/ 	.word	0x05000004


	//   ....[10]....
        /*0084*/ 	.word	0x05000004


	//----- nvinfo : EIATTR_COOP_GROUP_INSTR_OFFSETS
	.align		4
.L_14093:
        /*0088*/ 	.byte	0x04, 0x28
        /*008a*/ 	.short	(.L_14095 - .L_14094)


	//   ....[0]....
.L_14094:
        /*008c*/ 	.word	0x00006460


	//   ....[1]....
        /*0090*/ 	.word	0x000064d0


	//   ....[2]....
        /*0094*/ 	.word	0x00006500


	//   ....[3]....
        /*0098*/ 	.word	0x00006540


	//   ....[4]....
        /*009c*/ 	.word	0x00006570


	//   ....[5]....
        /*00a0*/ 	.word	0x00006660


	//   ....[6]....
        /*00a4*/ 	.word	0x00006680


	//   ....[7]....
        /*00a8*/ 	.word	0x000066a0


	//   ....[8]....
        /*00ac*/ 	.word	0x000068c0


	//   ....[9]....
        /*00b0*/ 	.word	0x00006930


	//   ....[10]....
        /*00b4*/ 	.word	0x000069a0


	//----- nvinfo : EIATTR_EXIT_INSTR_OFFSETS
	.align		4
.L_14095:
        /*00b8*/ 	.byte	0x04, 0x1c
        /*00ba*/ 	.short	(.L_14097 - .L_14096)


	//   ....[0]....
.L_14096:
        /*00bc*/ 	.word	0x000000d0


	//   ....[1]....
        /*00c0*/ 	.word	0x00006780


	//   ....[2]....
        /*00c4*/ 	.word	0x00006870


	//----- nvinfo : EIATTR_MAX_THREADS
	.align		4
.L_14097:
        /*00c8*/ 	.byte	0x04, 0x05
        /*00ca*/ 	.short	(.L_14099 - .L_14098)
.L_14098:
        /*00cc*/ 	.word	0x00000100
        /*00d0*/ 	.word	0x00000001
        /*00d4*/ 	.word	0x00000001


	//----- nvinfo : EIATTR_CRS_STACK_SIZE
	.align		4
.L_14099:
        /*00d8*/ 	.byte	0x04, 0x1e
        /*00da*/ 	.short	(.L_14101 - .L_14100)
.L_14100:
        /*00dc*/ 	.word	0x00000000


	//----- nvinfo : EIATTR_CBANK_PARAM_SIZE
	.align		4
.L_14101:
        /*00e0*/ 	.byte	0x03, 0x19
        /*00e2*/ 	.short	0x0060


	//----- nvinfo : EIATTR_PARAM_CBANK
	.align		4
        /*00e4*/ 	.byte	0x04, 0x0a
        /*00e6*/ 	.short	(.L_14103 - .L_14102)
	.align		4
.L_14102:
        /*00e8*/ 	.word	index@(.nv.constant0._ZN18transformer_engine6detail38cast_transpose_fused_kernel_notalignedILb0ELb0ELb1EfNS_16CTDBiasDActParamIff13__nv_fp8_e5m2fEELi2ELi8ENS_5EmptyEXadL_ZNS_5sreluIffEET_T0_RKS5_EEEEvT3_mmm)
        /*00ec*/ 	.short	0x0210
        /*00ee*/ 	.short	0x0060


	//----- nvinfo : EIATTR_SW_WAR
	.align		4
.L_14103:
        /*00f0*/ 	.byte	0x04, 0x36
        /*00f2*/ 	.short	(.L_14105 - .L_14104)
.L_14104:
        /*00f4*/ 	.word	0x00000008
.L_14105:


//--------------------- .nv.info._ZN18transformer_engine6detail38cast_transpose_fused_kernel_notalignedILb0ELb0ELb1EfNS_16CTDBiasDActParamIff13__nv_bfloat16fEELi2ELi4ENS_5EmptyEXadL_ZNS_5sreluIffEET_T0_RKS5_EEEEvT3_mmm --------------------------
	.section	.nv.info._ZN18transformer_engine6detail38cast_transpose_fused_kernel_notalignedILb0ELb0ELb1EfNS_16CTDBiasDActParamIff13__nv_bfloat16fEELi2ELi4ENS_5EmptyEXadL_ZNS_5sreluIffEET_T0_RKS5_EEEEvT3_mmm,"",@"SHT_CUDA_INFO"
	.sectionflags	@""
	.align	4


	//----- nvinfo : EIATTR_CUDA_API_VERSION
	.align		4
        /*0000*/ 	.byte	0x04, 0x37
        /*0002*/ 	.short	(.L_14107 - .L_14106)
.L_14106:
        /*0004*/ 	.word	0x00000082


	//----- nvinfo : EIATTR_KPARAM_INFO
	.align		4
.L_14107:
        /*0008*/ 	.byte	0x04, 0x17
        /*000a*/ 	.short	(.L_14109 - .L_14108)
.L_14108:
        /*000c*/ 	.word	0x00000000
        /*0010*/ 	.short	0x0003
        /*0012*/ 	.short	0x0058
        /*0014*/ 	.byte	0x00, 0xf0, 0x21, 0x00


	//----- nvinfo : EIATTR_KPARAM_INFO
	.align		4
.L_14109:
        /*0018*/ 	.byte	0x04, 0x17
        /*001a*/ 	.short	(.L_14111 - .L_14110)
.L_14110:
        /*001c*/ 	.word	0x00000000
        /*0020*/ 	.short	0x0002
        /*0022*/ 	.short	0x0050
        /*0024*/ 	.byte	0x00, 0xf0, 0x21, 0x00


	//----- nvinfo : EIATTR_KPARAM_INFO
	.align		4
.L_14111:
        /*0028*/ 	.byte	0x04, 0x17
        /*002a*/ 	.short	(.L_14113 - .L_14112)
.L_14112:
        /*002c*/ 	.word	0x00000000
        /*0030*/ 	.short	0x0001
        /*0032*/ 	.short	0x0048
        /*0034*/ 	.byte	0x00, 0xf0, 0x21, 0x00


	//----- nvinfo : EIATTR_KPARAM_INFO
	.align		4
.L_14113:
        /*0038*/ 	.byte	0x04, 0x17
        /*003a*/ 	.short	(.L_14115 - .L_14114)
.L_14114:
        /*003c*/ 	.word	0x00000000
        /*0040*/ 	.short	0x0000
        /*0042*/ 	.short	0x0000
        /*0044*/ 	.byte	0x00, 0xf0, 0x21, 0x01


	//----- nvinfo : EIATTR_SPARSE_MMA_MASK
	.align		4
.L_14115:
        /*0048*/ 	.byte	0x03, 0x50
        /*004a*/ 	.short	0x0000


	//----- nvinfo : EIATTR_MAXREG_COUNT
	.align		4
        /*004c*/ 	.byte	0x03, 0x1b
        /*004e*/ 	.short	0x00ff


	//----- nvinfo : EIATTR_NUM_BARRIERS
	.align		4
        /*0050*/ 	.byte	0x02, 0x4c
        /*0052*/ 	.byte	0x01
	.zero		1


	//----- nvinfo : EIATTR_MERCURY_ISA_VERSION
	.align		4
        /*0054*/ 	.byte	0x03, 0x5f
        /*0056*/ 	.short	0x0101


	//----- nvinfo : EIATTR_COOP_GROUP_MASK_REGIDS
	.align		4
        /*0058*/ 	.byte	0x04, 0x29
        /*005a*/ 	.short	(.L_14117 - .L_14116)


	//   ....[0]....
.L_14116:
        /*005c*/ 	.word	0xffffffff


	//   ....[1]....
        /*0060*/ 	.word	0xffffffff


	//   ....[2]....
        /*0064*/ 	.word	0xffffffff


	//   ....[3]....
        /*0068*/ 	.word	0xffffffff


	//   ....[4]....
        /*006c*/ 	.word	0xffffffff


	//   ....[5]....
        /*0070*/ 	.word	0xffffffff


	//   ....[6]....
        /*0074*/ 	.word	0xffffffff


	//   ....[7]....
        /*0078*/ 	.word	0xffffffff


	//   ....[8]....
        /*007c*/ 	.word	0x05000004


	//   ....[9]....
        /*0080*/ 	.word	0x05000004


	//   ....[10]....
        /*0084*/ 	.word	0x05000004


	//----- nvinfo : EIATTR_COOP_GROUP_INSTR_OFFSETS
	.align		4
.L_14117:
        /*0088*/ 	.byte	0x04, 0x28
        /*008a*/ 	.short	(.L_14119 - .L_14118)


	//   ....[0]....
.L_14118:
        /*008c*/ 	.word	0x000039e0


	//   ....[1]....
        /*0090*/ 	.word	0x00003a20


	//   ....[2]....
        /*0094*/ 	.word	0x00003a90


	//   ....[3]....
        /*0098*/ 	.word	0x00003ae0


	//   ....[4]....
        /*009c*/ 	.word	0x00003b10


	//   ....[5]....
        /*00a0*/ 	.word	0x00003c00


	//   ....[6]....
        /*00a4*/ 	.word	0x00003c20


	//   ....[7]....
        /*00a8*/ 	.word	0x00003c40


	//   ....[8]....
        /*00ac*/ 	.word	0x00003e60


	//   ....[9]....
        /*00b0*/ 	.word	0x00003ed0


	//   ....[10]....
        /*00b4*/ 	.word	0x00003f40


	//----- nvinfo : EIATTR_EXIT_INSTR_OFFSETS
	.align		4
.L_14119:
        /*00b8*/ 	.byte	0x04, 0x1c
        /*00ba*/ 	.short	(.L_14121 - .L_14120)


	//   ....[0]....
.L_14120:
        /*00bc*/ 	.word	0x000000d0


	//   ....[1]....
        /*00c0*/ 	.word	0x00003d20


	//   ....[2]....
        /*00c4*/ 	.word	0x00003e10


	//----- nvinfo : EIATTR_MAX_THREADS
	.align		4
.L_14121:
        /*00c8*/ 	.byte	0x04, 0x05
        /*00ca*/ 	.short	(.L_14123 - .L_14122)
.L_14122:
        /*00cc*/ 	.word	0x00000100
        /*00d0*/ 	.word	0x00000001
        /*00d4*/ 	.word	0x00000001


	//----- nvinfo : EIATTR_CRS_STACK_SIZE
	.align		4
.L_14123:
        /*00d8*/ 	.byte	0x04, 0x1e
        /*00da*/ 	.short	(.L_14125 - .L_14124)
.L_14124:
        /*00dc*/ 	.word	0x00000000


	//----- nvinfo : EIATTR_CBANK_PARAM_SIZE
	.align		4
.L_14125:
        /*00e0*/ 	.byte	0x03, 0x19
        /*00e2*/ 	.short	0x0060


	//----- nvinfo : EIATTR_PARAM_CBANK
	.align		4
        /*00e4*/ 	.byte	0x04, 0x0a
        /*00e6*/ 	.short	(.L_14127 - .L_14126)
	.align		4
.L_14126:
        /*00e8*/ 	.word	index@(.nv.constant0._ZN18transformer_engine6detail38cast_transpose_fused_kernel_notalignedILb0ELb0ELb1EfNS_16CTDBiasDActParamIff13__nv_bfloat16fEELi2ELi4ENS_5EmptyEXadL_ZNS_5sreluIffEET_T0_RKS5_EEEEvT3_mmm)
        /*00ec*/ 	.short	0x0210
        /*00ee*/ 	.short	0x0060


	//----- nvinfo : EIATTR_SW_WAR
	.align		4
.L_14127:
        /*00f0*/ 	.byte	0x04, 0x36
        /*00f2*/ 	.short	(.L_14129 - .L_14128)
.L_14128:
        /*00f4*/ 	.word	0x00000008
.L_14129:


//--------------------- .nv.info._ZN18transformer_engine6detail38cast_transpose_fused_kernel_notalignedILb0ELb0ELb1EfNS_16CTDBiasDActParamIff6__halffEELi2ELi4ENS_5EmptyEXadL_ZNS_5sreluIffEET_T0_RKS5_EEEEvT3_mmm --------------------------
	.section	.nv.info._ZN18transformer_engine6detail38cast_transpose_fused_kernel_notalignedILb0ELb0ELb1EfNS_16CTDBiasDActParamIff6__halffEELi2ELi4ENS_5EmptyEXadL_ZNS_5sreluIffEET_T0_RKS5_EEEEvT3_mmm,"",@"SHT_CUDA_INFO"
	.sectionflags	@""
	.align	4


	//----- nvinfo : EIATTR_CUDA_API_VERSION
	.align		4
        /*0000*/ 	.byte	0x04, 0x37
        /*0002*/ 	.short	(.L_14131 - .L_14130)
.L_14130:
        /*0004*/ 	.word	0x00000082


	//----- nvinfo : EIATTR_KPARAM_INFO
	.align		4
.L_14131:
        /*0008*/ 	.byte	0x04, 0x17
        /*000a*/ 	.short	(.L_14133 - .L_14132)
.L_14132:
        /*000c*/ 	.word	0x00000000
        /*0010*/ 	.short	0x0003
        /*0012*/ 	.short	0x0058
        /*0014*/ 	.byte	0x00, 0xf0, 0x21, 0x00


	//----- nvinfo : EIATTR_KPARAM_INFO
	.align		4
.L_14133:
        /*0018*/ 	.byte	0x04, 0x17
        /*001a*/ 	.short	(.L_14135 - .L_14134)
.L_14134:
        /*001c*/ 	.word	0x00000000
        /*0020*/ 	.short	0x0002
        /*0022*/ 	.short	0x0050
        /*0024*/ 	.byte	0x00, 0xf0, 0x21, 0x00


	//----- nvinfo : EIATTR_KPARAM_INFO
	.align		4
.L_14135:
        /*0028*/ 	.byte	0x04, 0x17
        /*002a*/ 	.short	(.L_14137 - .L_14136)
.L_14136:
        /*002c*/ 	.word	0x00000000
        /*0030*/ 	.short	0x0001
        /*0032*/ 	.short	0x0048
        /*0034*/ 	.byte	0x00, 0xf0, 0x21, 0x00


	//----- nvinfo : EIATTR_KPARAM_INFO
	.align		4
.L_14137:
        /*0038*/ 	.byte	0x04, 0x17
        /*003a*/ 	.short	(.L_14139 - .L_14138)
.L_14138:
        /*003c*/ 	.word	0x00000000
        /*0040*/ 	.short	0x0000
        /*0042*/ 	.short	0x0000
        /*0044*/ 	.byte	0x00, 0xf0, 0x21, 0x01


	//----- nvinfo : EIATTR_SPARSE_MMA_MASK
	.align		4
.L_14139:
        /*0048*/ 	.byte	0x03, 0x50
        /*004a*/ 	.short	0x0000


	//----- nvinfo : EIATTR_MAXREG_COUNT
	.align		4
        /*004c*/ 	.byte	0x03, 0x1b
        /*004e*/ 	.short	0x00ff


	//----- nvinfo : EIATTR_NUM_BARRIERS
	.align		4
        /*0050*/ 	.byte	0x02, 0x4c
        /*0052*/ 	.byte	0x01
	.zero		1


	//----- nvinfo : EIATTR_MERCURY_ISA_VERSION
	.align		4
        /*0054*/ 	.byte	0x03, 0x5f
        /*0056*/ 	.short	0x0101


	//----- nvinfo : EIATTR_COOP_GROUP_MASK_REGIDS
	.align		4
        /*0058*/ 	.byte	0x04, 0x29
        /*005a*/ 	.short	(.L_14141 - .L_14140)


	//   ....[0]....
.L_14140:
        /*005c*/ 	.word	0xffffffff


	//   ....[1]....
        /*0060*/ 	.word	0xffffffff


	//   ....[2]....
        /*0064*/ 	.word	0xffffffff


	//   ....[3]....
        /*0068*/ 	.word	0xffffffff


	//   ....[4]....
        /*006c*/ 	.word	0xffffffff


	//   ....[5]....
        /*0070*/ 	.word	0xffffffff


	//   ....[6]....
        /*0074*/ 	.word	0xffffffff


	//   ....[7]....
        /*0078*/ 	.word	0xffffffff


	//   ....[8]....
        /*007c*/ 	.word	0x05000004


	//   ....[9]....
        /*0080*/ 	.word	0x05000004


	//   ....[10]....
        /*0084*/ 	.word	0x05000004


	//----- nvinfo : EIATTR_COOP_GROUP_INSTR_OFFSETS
	.align		4
.L_14141:
        /*0088*/ 	.byte	0x04, 0x28
        /*008a*/ 	.short	(.L_14143 - .L_14142)


	//   ....[0]....
.L_14142:
        /*008c*/ 	.word	0x000039e0


	//   ....[1]....
        /*0090*/ 	.word	0x00003a20


	//   ....[2]....
        /*0094*/ 	.word	0x00003a90


	//   ....[3]....
        /*0098*/ 	.word	0x00003ae0


	//   ....[4]....
        /*009c*/ 	.word	0x00003b10


	//   ....[5]....
        /*00a0*/ 	.word	0x00003c00


	//   ....[6]....
        /*00a4*/ 	.word	0x00003c20


	//   ....[7]....
        /*00a8*/ 	.word	0x00003c40


	//   ....[8]....
        /*00ac*/ 	.word	0x00003e60


	//   ....[9]....
        /*00b0*/ 	.word	0x00003ed0


	//   ....[10]....
        /*00b4*/ 	.word	0x00003f40


	//----- nvinfo : EIATTR_EXIT_INSTR_OFFSETS
	.align		4
.L_14143:
        /*00b8*/ 	.byte	0x04, 0x1c
        /*00ba*/ 	.short	(.L_14145 - .L_14144)


	//   ....[0]....
.L_14144:
        /*00bc*/ 	.word	0x000000d0


	//   ....[1]....
        /*00c0*/ 	.word	0x00003d20


	//   ....[2]....
        /*00c4*/ 	.word	0x00003e10


	//----- nvinfo : EIATTR_MAX_THREADS
	.align		4
.L_14145:
        /*00c8*/ 	.byte	0x04, 0x05
        /*00ca*/ 	.short	(.L_14147 - .L_14146)
.L_14146:
        /*00cc*/ 	.word	0x00000100
        /*00d0*/ 	.word	0x00000001
        /*00d4*/ 	.word	0x00000001


	//----- nvinfo : EIATTR_CRS_STACK_SIZE
	.align		4
.L_14147:
        /*00d8*/ 	.byte	0x04, 0x1e
        /*00da*/ 	.short	(.L_14149 - .L_14148)
.L_14148:
        /*00dc*/ 	.word	0x00000000


	//----- nvinfo : EIATTR_CBANK_PARAM_SIZE
	.align		4
.L_14149:
        /*00e0*/ 	.byte	0x03, 0x19
        /*00e2*/ 	.short	0x0060


	//----- nvinfo : EIATTR_PARAM_CBANK
	.align		4
        /*00e4*/ 	.byte	0x04, 0x0a
        /*00e6*/ 	.short	(.L_14151 - .L_14150)
	.align		4
.L_14150:
        /*00e8*/ 	.word	index@(.nv.constant0._ZN18transformer_engine6detail38cast_transpose_fused_kernel_notalignedILb0ELb0ELb1EfNS_16CTDBiasDActParamIff6__halffEELi2ELi4ENS_5EmptyEXadL_ZNS_5sreluIffEET_T0_RKS5_EEEEvT3_mmm)
        /*00ec*/ 	.short	0x0210
        /*00ee*/ 	.short	0x0060


	//----- nvinfo : EIATTR_SW_WAR
	.align		4
.L_14151:
        /*00f0*/ 	.byte	0x04, 0x36
        /*00f2*/ 	.short	(.L_14153 - .L_14152)
.L_14152:
        /*00f4*/ 	.word	0x00000008
.L_14153:


//--------------------- .nv.info._ZN18transformer_engine6detail38cast_transpose_fused_kernel_notalignedILb0ELb0ELb1EfNS_16CTDBiasDActParamIffffEELi2ELi2ENS_5EmptyEXadL_ZNS_5sreluIffEET_T0_RKS4_EEEEvT3_mmm --------------------------
	.section	.nv.info._ZN18transformer_engine6detail38cast_transpose_fused_kernel_notalignedILb0ELb0ELb1EfNS_16CTDBiasDActParamIffffEELi2ELi2ENS_5EmptyEXadL_ZNS_5sreluIffEET_T0_RKS4_EEEEvT3_mmm,"",@"SHT_CUDA_INFO"
	.sectionflags	@""
	.align	4


	//----- nvinfo : EIATTR_CUDA_API_VERSION
	.align		4
        /*0000*/ 	.byte	0x04, 0x37
        /*0002*/ 	.short	(.L_14155 - .L_14154)
.L_14154:
        /*0004*/ 	.word	0x00000082


	//----- nvinfo : EIATTR_KPARAM_INFO
	.align		4
.L_14155:
        /*0008*/ 	.byte	0x04, 0x17
        /*000a*/ 	.short	(.L_14157 - .L_14156)
.L_14156:
        /*000c*/ 	.word	0x00000000
        /*0010*/ 	.short	0x0003
        /*0012*/ 	.short	0x0058
        /*0014*/ 	.byte	0x00, 0xf0, 0x21, 0x00


	//----- nvinfo : EIATTR_KPARAM_INFO
	.align		4
.L_14157:
        /*0018*/ 	.byte	0x04, 0x17
        /*001a*/ 	.short	(.L_14159 - .L_14158)
.L_14158:
        /*001c*/ 	.word	0x00000000
        /*0020*/ 	.short	0x0002
        /*0022*/ 	.short	0x0050
        /*0024*/ 	.byte	0x00, 0xf0, 0x21, 0x00


	//----- nvinfo : EIATTR_KPARAM_INFO
	.align		4
.L_14159:
        /*0028*/ 	.byte	0x04, 0x17
        /*002a*/ 	.short	(.L_14161 - .L_14160)
.L_14160:
        /*002c*/ 	.word	0x00000000
        /*0030*/ 	.short	0x0001
        /*0032*/ 	.short	0x0048
        /*0034*/ 	.byte	0x00, 0xf0, 0x21, 0x00


	//----- nvinfo : EIATTR_KPARAM_INFO
	.align		4
.L_14161:
        /*0038*/ 	.byte	0x04, 0x17
        /*003a*/ 	.short	(.L_14163 - .L_14162)
.L_14162:
        /*003c*/ 	.word	0x00000000
        /*0040*/ 	.short	0x0000
        /*0042*/ 	.short	0x0000
        /*0044*/ 	.byte	0x00, 0xf0, 0x21, 0x01


	//----- nvinfo : EIATTR_SPARSE_MMA_MASK
	.align		4
.L_14163:
        /*0048*/ 	.byte	0x03, 0x50
        /*004a*/ 	.short	0x0000


	//----- nvinfo : EIATTR_MAXREG_COUNT
	.align		4
        /*004c*/ 	.byte	0x03, 0x1b
        /*004e*/ 	.short	0x00ff


	//----- nvinfo : EIATTR_NUM_BARRIERS
	.align		4
        /*0050*/ 	.byte	0x02, 0x4c
        /*0052*/ 	.byte	0x01
	.zero		1


	//----- nvinfo : EIATTR_MERCURY_ISA_VERSION
	.align		4
        /*0054*/ 	.byte	0x03, 0x5f
        /*0056*/ 	.short	0x0101


	//----- nvinfo : EIATTR_INT_WARP_WIDE_INSTR_OFFSETS
	.align		4
        /*0058*/ 	.byte	0x04, 0x31
        /*005a*/ 	.short	(.L_14165 - .L_14164)


	//   ....[0]....
.L_14164:
        /*005c*/ 	.word	0x00000750


	//   ....[1]....
        /*0060*/ 	.word	0x00000900


	//   ....[2]....
        /*0064*/ 	.word	0x00000e40


	//----- nvinfo : EIATTR_COOP_GROUP_MASK_REGIDS
	.align		4
.L_14165:
        /*0068*/ 	.byte	0x04, 0x29
        /*006a*/ 	.short	(.L_14167 - .L_14166)


	//   ....[0]....
.L_14166:
        /*006c*/ 	.word	0xffffffff


	//   ....[1]....
        /*0070*/ 	.word	0xffffffff


	//   ....[2]....
        /*0074*/ 	.word	0xffffffff


	//   ....[3]....
        /*0078*/ 	.word	0xffffffff


	//   ....[4]....
        /*007c*/ 	.word	0xffffffff


	//   ....[5]....
        /*0080*/ 	.word	0xffffffff


	//   ....[6]....
        /*0084*/ 	.word	0xffffffff


	//   ....[7]....
        /*0088*/ 	.word	0xffffffff


	//   ....[8]....
        /*008c*/ 	.word	0x05000005


	//   ....[9]....
        /*0090*/ 	.word	0x05000005


	//   ....[10]....
        /*0094*/ 	.word	0x05000005


	//----- nvinfo : EIATTR_COOP_GROUP_INSTR_OFFSETS
	.align		4
.L_14167:
        /*0098*/ 	.byte	0x04, 0x28
        /*009a*/ 	.short	(.L_14169 - .L_14168)


	//   ....[0]....
.L_14168:
        /*009c*/ 	.word	0x00002780


	//   ....[1]....
        /*00a0*/ 	.word	0x000027f0


	//   ....[2]....
        /*00a4*/ 	.word	0x00002830


	//   ....[3]....
        /*00a8*/ 	.word	0x00002860


	//   ....[4]....
        /*00ac*/ 	.word	0x00002880


	//   ....[5]....
        /*00b0*/ 	.word	0x00002970


	//   ....[6]....
        /*00b4*/ 	.word	0x00002990


	//   ....[7]....
        /*00b8*/ 	.word	0x000029b0


	//   ....[8]....
        /*00bc*/ 	.word	0x00002bf0


	//   ....[9]....
        /*00c0*/ 	.word	0x00002c60


	//   ....[10]....
        /*00c4*/ 	.word	0x00002cd0


	//----- nvinfo : EIATTR_EXIT_INSTR_OFFSETS
	.align		4
.L_14169:
        /*00c8*/ 	.byte	0x04, 0x1c
        /*00ca*/ 	.short	(.L_14171 - .L_14170)


	//   ....[0]....
.L_14170:
        /*00cc*/ 	.word	0x000000d0


	//   ....[1]....
        /*00d0*/ 	.word	0x00002a90


	//   ....[2]....
        /*00d4*/ 	.word	0x00002ba0


	//----- nvinfo : EIATTR_MAX_THREADS
	.align		4
.L_14171:
        /*00d8*/ 	.byte	0x04, 0x05
        /*00da*/ 	.short	(.L_14173 - .L_14172)
.L_14172:
        /*00dc*/ 	.word	0x00000100
        /*00e0*/ 	.word	0x00000001
        /*00e4*/ 	.word	0x00000001


	//----- nvinfo : EIATTR_CRS_STACK_SIZE
	.align		4
.L_14173:
        /*00e8*/ 	.byte	0x04, 0x1e
        /*00ea*/ 	.short	(.L_14175 - .L_14174)
.L_14174:
        /*00ec*/ 	.word	0x00000000


	//----- nvinfo : EIATTR_CBANK_PARAM_SIZE
	.align		4
.L_14175:
        /*00f0*/ 	.byte	0x03, 0x19
        /*00f2*/ 	.short	0x0060


	//----- nvinfo : EIATTR_PARAM_CBANK
	.align		4
        /*00f4*/ 	.byte	0x04, 0x0a
        /*00f6*/ 	.short	(.L_14177 - .L_14176)
	.align		4
.L_14176:
        /*00f8*/ 	.word	index@(.nv.constant0._ZN18transformer_engine6detail38cast_transpose_fused_kernel_notalignedILb0ELb0ELb1EfNS_16CTDBiasDActParamIffffEELi2ELi2ENS_5EmptyEXadL_ZNS_5sreluIffEET_T0_RKS4_EEEEvT3_mmm)
        /*00fc*/ 	.short	0x0210
        /*00fe*/ 	.short	0x0060


	//----- nvinfo : EIATTR_SW_WAR
	.align		4
.L_14177:
        /*0100*/ 	.byte	0x04, 0x36
        /*0102*/ 	.short	(.L_14179 - .L_14178)
.L_14178:
        /*0104*/ 	.word	0x00000008
.L_14179:


//--------------------- .nv.info._ZN18transformer_engine6detail38cast_transpose_fused_kernel_notalignedILb0ELb1ELb0EfNS_16CTDBiasDActParamI13__nv_bfloat16S3_13__nv_fp8_e4m3fEELi2ELi4ENS_5EmptyEXadL_ZNS_5dreluIffEET_T0_RKS6_EEEEvT3_mmm --------------------------
	.section	.nv.info._ZN18transformer_engine6detail38cast_transpose_fused_kernel_notalignedILb0ELb1ELb0EfNS_16CTDBiasDActParamI13__nv_bfloat16S3_13__nv_fp8_e4m3fEELi2ELi4ENS_5EmptyEXadL_ZNS_5dreluIffEET_T0_RKS6_EEEEvT3_mmm,"",@"SHT_CUDA_INFO"
	.sectionflags	@""
	.align	4


	//----- nvinfo : EIATTR_CUDA_API_VERSION
	.align		4
        /*0000*/ 	.byte	0x04, 0x37
        /*0002*/ 	.short	(.L_14181 - .L_14180)
.L_14180:
        /*0004*/ 	.word	0x00000082


	//----- nvinfo : EIATTR_KPARAM_INFO
	.align		4
.L_14181:
        /*0008*/ 	.byte	0x04, 0x17
        /*000a*/ 	.short	(.L_14183 - .L_14182)
.L_14182:
        /*000c*/ 	.word	0x00000000
        /*0010*/ 	.short	0x0003
        /*0012*/ 	.short	0x0058
        /*0014*/ 	.byte	0x00, 0xf0, 0x21, 0x00


	//----- nvinfo : EIATTR_KPARAM_INFO
	.align		4
.L_14183:
        /*0018*/ 	.byte	0x04, 0x17
        /*001a*/ 	.short	(.L_14185 - .L_14184)
.L_14184:
        /*001c*/ 	.word	0x00000000
        /*0020*/ 	.short	0x0002
        /*0022*/ 	.short	0x0050
        /*0024*/ 	.byte	0x00, 0xf0, 0x21, 0x00


	//----- nvinfo : EIATTR_KPARAM_INFO
	.align		4
.L_14185:
        /*0028*/ 	.byte	0x04, 0x17
        /*002a*/ 	.short	(.L_14187 - .L_14186)
.L_14186:
        /*002c*/ 	.word	0x00000000
        /*0030*/ 	.short	0x0001
        /*0032*/ 	.short	0x0048
        /*0034*/ 	.byte	0x00, 0xf0, 0x21, 0x00


	//----- nvinfo : EIATTR_KPARAM_INFO
	.align		4
.L_14187:
        /*0038*/ 	.byte	0x04, 0x17
        /*003a*/ 	.short	(.L_14189 - .L_14188)
.L_14188:
        /*003c*/ 	.word	0x00000000
        /*0040*/ 	.short	0x0000
        /*0042*/ 	.short	0x0000
        /*0044*/ 	.byte	0x00, 0xf0, 0x21, 0x01


	//----- nvinfo : EIATTR_SPARSE_MMA_MASK
	.align		4
.L_14189:
        /*0048*/ 	.byte	0x03, 0x50
        /*004a*/ 	.short	0x0000


	//----- nvinfo : EIATTR_MAXREG_COUNT
	.align		4
        /*004c*/ 	.byte	0x03, 0x1b
        /*004e*/ 	.short	0x00ff


	//----- nvinfo : EIATTR_NUM_BARRIERS
	.align		4
        /*0050*/ 	.byte	0x02, 0x4c
        /*0052*/ 	.byte	0x01
	.zero		1


	//----- nvinfo : EIATTR_MERCURY_ISA_VERSION
	.align		4
        /*0054*/ 	.byte	0x03, 0x5f
        /*0056*/ 	.short	0x0101


	//----- nvinfo : EIATTR_COOP_GROUP_MASK_REGIDS
	.align		4
        /*0058*/ 	.byte	0x04, 0x29
        /*005a*/ 	.short	(.L_14191 - .L_14190)


	//   ....[0]....
.L_14190:
        /*005c*/ 	.word	0xffffffff


	//   ....[1]....
        /*0060*/ 	.word	0xffffffff


	//   ....[2]....
        /*0064*/ 	.word	0xffffffff


	//   ....[3]....
        /*0068*/ 	.word	0xffffffff


	//   ....[4]....
        /*006c*/ 	.word	0xffffffff


	//   ....[5]....
        /*0070*/ 	.word	0xffffffff


	//   ....[6]....
        /*0074*/ 	.word	0xffffffff


	//   ....[7]....
        /*0078*/ 	.word	0xffffffff


	//   ....[8]....
        /*007c*/ 	.word	0x05000004


	//   ....[9]....
        /*0080*/ 	.word	0x05000004


	//   ....[10]....
        /*0084*/ 	.word	0x05000004


	//----- nvinfo : EIATTR_COOP_GROUP_INSTR_OFFSETS
	.align		4
.L_14191:
        /*0088*/ 	.byte	0x04, 0x28
        /*008a*/ 	.short	(.L_14193 - .L_14192)


	//   ....[0]....
.L_14192:
        /*008c*/ 	.word	0x000044f0


	//   ....[1]....
        /*0090*/ 	.word	0x00004530


	//   ....[2]....
        /*0094*/ 	.word	0x000045a0


	//   ....[3]....
        /*0098*/ 	.word	0x000045e0


	//   ....[4]....
        /*009c*/ 	.word	0x00004610


	//   ....[5]....
        /*00a0*/ 	.word	0x00004700


	//   ....[6]....
        /*00a4*/ 	.word	0x00004720


	//   ....[7]....
        /*00a8*/ 	.word	0x00004740


	//   ....[8]....
        /*00ac*/ 	.word	0x00004960


	//   ....[9]....
        /*00b0*/ 	.word	0x000049d0


	//   ....[10]....
        /*00b4*/ 	.word	0x00004a40


	//----- nvinfo : EIATTR_EXIT_INSTR_OFFSETS
	.align		4
.L_14193:
        /*00b8*/ 	.byte	0x04, 0x1c
        /*00ba*/ 	.short	(.L_14195 - .L_14194)


	//   ....[0]....
.L_14194:
        /*00bc*/ 	.word	0x000000d0


	//   ....[1]....
        /*00c0*/ 	.word	0x00004820


	//   ....[2]....
        /*00c4*/ 	.word	0x00004910


	//----- nvinfo : EIATTR_MAX_THREADS
	.align		4
.L_14195:
        /*00c8*/ 	.byte	0x04, 0x05
        /*00ca*/ 	.short	(.L_14197 - .L_14196)
.L_14196:
        /*00cc*/ 	.word	0x00000100
        /*00d0*/ 	.word	0x00000001
        /*00d4*/ 	.word	0x00000001


	//----- nvinfo : EIATTR_CRS_STACK_SIZE
	.align		4
.L_14197:
        /*00d8*/ 	.byte	0x04, 0x1e
        /*00da*/ 	.short	(.L_14199 - .L_14198)
.L_14198:
        /*00dc*/ 	.word	0x00000000


	//----- nvinfo : EIATTR_CBANK_PARAM_SIZE
	.align		4
.L_14199:
        /*00e0*/ 	.byte	0x03, 0x19
        /*00e2*/ 	.short	0x0060


	//----- nvinfo : EIATTR_PARAM_CBANK
	.align		4
        /*00e4*/ 	.byte	0x04, 0x0a
        /*00e6*/ 	.short	(.L_14201 - .L_14200)
	.align		4
.L_14200:
        /*00e8*/ 	.word	index@(.nv.constant0._ZN18transformer_engine6detail38cast_transpose_fused_kernel_notalignedILb0ELb1ELb0EfNS_16CTDBiasDActParamI13__nv_bfloat16S3_13__nv_fp8_e4m3fEELi2ELi4ENS_5EmptyEXadL_ZNS_5dreluIffEET_T0_RKS6_EEEEvT3_mmm)
        /*00ec*/ 	.short	0x0210
        /*00ee*/ 	.short	0x0060


	//----- nvinfo : EIATTR_SW_WAR
	.align		4
.L_14201:
        /*00f0*/ 	.byte	0x04, 0x36
        /*00f2*/ 	.short	(.L_14203 - .L_14202)
.L_14202:
        /*00f4*/ 	.word	0x00000008
.L_14203:


//--------------------- .nv.info._ZN18transformer_engine6detail38cast_transpose_fused_kernel_notalignedILb0ELb1ELb0EfNS_16CTDBiasDActParamI13__nv_bfloat16S3_13__nv_fp8_e5m2fEELi2ELi4ENS_5EmptyEXadL_ZNS_5dreluIffEET_T0_RKS6_EEEEvT3_mmm --------------------------
	.section	.nv.info._ZN18transformer_engine6detail38cast_transpose_fused_kernel_notalignedILb0ELb1ELb0EfNS_16CTDBiasDActParamI13__nv_bfloat16S3_13__nv_fp8_e5m2fEELi2ELi4ENS_5EmptyEXadL_ZNS_5dreluIffEET_T0_RKS6_EEEEvT3_mmm,"",@"SHT_CUDA_INFO"
	.sectionflags	@""
	.align	4


	//----- nvinfo : EIATTR_CUDA_API_VERSION
	.align		4
        /*0000*/ 	.byte	0x04, 0x37
        /*0002*/ 	.short	(.L_14205 - .L_14204)
.L_14204:
        /*0004*/ 	.word	0x00000082


	//----- nvinfo : EIATTR_KPARAM_INFO
	.align		4
.L_14205:
        /*0008*/ 	.byte	0x04, 0x17
        /*000a*/ 	.short	(.L_14207 - .L_14206)
.L_14206:
        /*000c*/ 	.word	0x00000000
        /*0010*/ 	.short	0x0003
        /*0012*/ 	.short	0x0058
        /*0014*/ 	.byte	0x00, 0xf0, 0x21, 0x00


	//----- nvinfo : EIATTR_KPARAM_INFO
	.align		4
.L_14207:
        /*0018*/ 	.byte	0x04, 0x17
        /*001a*/ 	.short	(.L_14209 - .L_14208)
.L_14208:
        /*001c*/ 	.word	0x00000000
        /*0020*/ 	.short	0x0002
        /*0022*/ 	.short	0x0050
        /*0024*/ 	.byte	0x00, 0xf0, 0x21, 0x00


	//----- nvinfo : EIATTR_KPARAM_INFO
	.align		4
.L_14209:
        /*0028*/ 	.byte	0x04, 0x17
        /*002a*/ 	.short	(.L_14211 - .L_14210)
.L_14210:
        /*002c*/ 	.word	0x00000000
        /*0030*/ 	.short	0x0001
        /*0032*/ 	.short	0x0048
        /*0034*/ 	.byte	0x00, 0xf0, 0x21, 0x00


	//----- nvinfo : EIATTR_KPARAM_INFO
	.align		4
.L_14211:
        /*0038*/ 	.byte	0x04, 0x17
        /*003a*/ 	.short	(.L_14213 - .L_14212)
.L_14212:
        /*003c*/ 	.word	0x00000000
        /*0040*/ 	.short	0x0000
        /*0042*/ 	.short	0x0000
        /*0044*/ 	.byte	0x00, 0xf0, 0x21, 0x01


	//----- nvinfo : EIATTR_SPARSE_MMA_MASK
	.align		4
.L_14213:
        /*0048*/ 	.byte	0x03, 0x50
        /*004a*/ 	.short	0x0000


	//----- nvinfo : EIATTR_MAXREG_COUNT
	.align		4
        /*004c*/ 	.byte	0x03, 0x1b
        /*004e*/ 	.short	0x00ff


	//----- nvinfo : EIATTR_NUM_BARRIERS
	.align		4
        /*0050*/ 	.byte	0x02, 0x4c
        /*0052*/ 	.byte	0x01
	.zero		1


	//----- nvinfo : EIATTR_MERCURY_ISA_VERSION
	.align		4
        /*0054*/ 	.byte	0x03, 0x5f
        /*0056*/ 	.short	0x0101


	//----- nvinfo : EIATTR_COOP_GROUP_MASK_REGIDS
	.align		4
        /*0058*/ 	.byte	0x04, 0x29
        /*005a*/ 	.short	(.L_14215 - .L_14214)


	//   ....[0]....
.L_14214:
        /*005c*/ 	.word	0xffffffff


	//   ....[1]....
        /*0060*/ 	.word	0xffffffff


	//   ....[2]....
        /*0064*/ 	.word	0xffffffff


	//   ....[3]....
        /*0068*/ 	.word	0xffffffff


	//   ....[4]....
        /*006c*/ 	.word	0xffffffff


	//   ....[5]....
        /*0070*/ 	.word	0xffffffff


	//   ....[6]....
        /*0074*/ 	.word	0xffffffff


	//   ....[7]....
        /*0078*/ 	.word	0xffffffff


	//   ....[8]....
        /*007c*/ 	.word	0x05000004


	//   ....[9]....
        /*0080*/ 	.word	0x05000004


	//   ....[10]....
        /*0084*/ 	.word	0x05000004


	//----- nvinfo : EIATTR_COOP_GROUP_INSTR_OFFSETS
	.align		4
.L_14215:
        /*0088*/ 	.byte	0x04, 0x28
        /*008a*/ 	.short	(.L_14217 - .L_14216)


	//   ....[0]....
.L_14216:
        /*008c*/ 	.word	0x000044f0


	//   ....[1]....
        /*0090*/ 	.word	0x00004530


	//   ....[2]....
        /*0094*/ 	.word	0x000045a0


	//   ....[3]....
        /*0098*/ 	.word	0x000045e0


	//   ....[4]....
        /*009c*/ 	.word	0x00004610


	//   ....[5]....
        /*00a0*/ 	.word	0x00004700


	//   ....[6]....
        /*00a4*/ 	.word	0x00004720


	//   ....[7]....
        /*00a8*/ 	.word	0x00004740


	//   ....[8]....
        /*00ac*/ 	.word	0x00004960


	//   ....[9]....
        /*00b0*/ 	.word	0x000049d0


	//   ....[10]....
        /*00b4*/ 	.word	0x00004a40


	//----- nvinfo : EIATTR_EXIT_INSTR_OFFSETS
	.align		4
.L_14217:
        /*00b8*/ 	.byte	0x04, 0x1c
        /*00ba*/ 	.short	(.L_14219 - .L_14218)


	//   ....[0]....
.L_14218:
        /*00bc*/ 	.word	0x000000d0


	//   ....[1]....
        /*00c0*/ 	.word	0x00004820


	//   ....[2]....
        /*00c4*/ 	.word	0x00004910


	//----- nvinfo : EIATTR_MAX_THREADS
	.align		4
.L_14219:
        /*00c8*/ 	.byte	0x04, 0x05
        /*00ca*/ 	.short	(.L_14221 - .L_14220)
.L_14220:
        /*00cc*/ 	.word	0x00000100
        /*00d0*/ 	.word	0x00000001
        /*00d4*/ 	.word	0x00000001


	//----- nvinfo : EIATTR_CRS_STACK_SIZE
	.align		4
.L_14221:
        /*00d8*/ 	.byte	0x04, 0x1e
        /*00da*/ 	.short	(.L_14223 - .L_14222)
.L_14222:
        /*00dc*/ 	.word	0x00000000


	//----- nvinfo : EIATTR_CBANK_PARAM_SIZE
	.align		4
.L_14223:
        /*00e0*/ 	.byte	0x03, 0x19
        /*00e2*/ 	.short	0x0060


	//----- nvinfo : EIATTR_PARAM_CBANK
	.align		4
        /*00e4*/ 	.byte	0x04, 0x0a
        /*00e6*/ 	.short	(.L_14225 - .L_14224)
	.align		4
.L_14224:
        /*00e8*/ 	.word	index@(.nv.constant0._ZN18transformer_engine6detail38cast_transpose_fused_kernel_notalignedILb0ELb1ELb0EfNS_16CTDBiasDActParamI13__nv_bfloat16S3_13__nv_fp8_e5m2fEELi2ELi4ENS_5EmptyEXadL_ZNS_5dreluIffEET_T0_RKS6_EEEEvT3_mmm)
        /*00ec*/ 	.short	0x0210
        /*00ee*/ 	.short	0x0060


	//----- nvinfo : EIATTR_SW_WAR
	.align		4
.L_14225:
        /*00f0*/ 	.byte	0x04, 0x36
        /*00f2*/ 	.short	(.L_14227 - .L_14226)
.L_14226:
        /*00f4*/ 	.word	0x00000008
.L_14227:


//--------------------- .nv.info._ZN18transformer_engine6detail38cast_transpose_fused_kernel_notalignedILb0ELb1ELb0EfNS_16CTDBiasDActParamI13__nv_bfloat16S3_S3_fEELi2ELi2ENS_5EmptyEXadL_ZNS_5dreluIffEET_T0_RKS5_EEEEvT3_mmm --------------------------
	.section	.nv.info._ZN18transformer_engine6detail38cast_transpose_fused_kernel_notalignedILb0ELb1ELb0EfNS_16CTDBiasDActParamI13__nv_bfloat16S3_S3_fEELi2ELi2ENS_5EmptyEXadL_ZNS_5dreluIffEET_T0_RKS5_EEEEvT3_mmm,"",@"SHT_CUDA_INFO"
	.sectionflags	@""
	.align	4


	//----- nvinfo : EIATTR_CUDA_API_VERSION
	.align		4
        /*0000*/ 	.byte	0x04, 0x37
        /*0002*/ 	.short	(.L_14229 - .L_14228)
.L_14228:
        /*0004*/ 	.word	0x00000082


	//----- nvinfo : EIATTR_KPARAM_INFO
	.align		4
.L_14229:
        /*0008*/ 	.byte	0x04, 0x17
        /*000a*/ 	.short	(.L_14231 - .L_14230)
.L_14230:
        /*000c*/ 	.word	0x00000000
        /*0010*/ 	.short	0x0003
        /*0012*/ 	.short	0x0058
        /*0014*/ 	.byte	0x00, 0xf0, 0x21, 0x00


	//----- nvinfo : EIATTR_KPARAM_INFO
	.align		4
.L_14231:
        /*0018*/ 	.byte	0x04, 0x17
        /*001a*/ 	.short	(.L_14233 - .L_14232)
.L_14232:
        /*001c*/ 	.word	0x00000000
        /*0020*/ 	.short	0x0002
        /*0022*/ 	.short	0x0050
        /*0024*/ 	.byte	0x00, 0xf0, 0x21, 0x00


	//----- nvinfo : EIATTR_KPARAM_INFO
	.align		4
.L_14233:
        /*0028*/ 	.byte	0x04, 0x17
        /*002a*/ 	.short	(.L_14235 - .L_14234)
.L_14234:
        /*002c*/ 	.word	0x00000000
        /*0030*/ 	.short	0x0001
        /*0032*/ 	.short	0x0048
        /*0034*/ 	.byte	0x00, 0xf0, 0x21, 0x00


	//----- nvinfo : EIATTR_KPARAM_INFO
	.align		4
.L_14235:
        /*0038*/ 	.byte	0x04, 0x17
        /*003a*/ 	.short	(.L_14237 - .L_14236)
.L_14236:
        /*003c*/ 	.word	0x00000000
        /*0040*/ 	.short	0x0000
        /*0042*/ 	.short	0x0000
        /*0044*/ 	.byte	0x00, 0xf0, 0x21, 0x01


	//----- nvinfo : EIATTR_SPARSE_MMA_MASK
	.align		4
.L_14237:
        /*0048*/ 	.byte	0x03, 0x50
        /*004a*/ 	.short	0x0000


	//----- nvinfo : EIATTR_MAXREG_COUNT
	.align		4
        /*004c*/ 	.byte	0x03, 0x1b
        /*004e*/ 	.short	0x00ff


	//----- nvinfo : EIATTR_NUM_BARRIERS
	.align		4
        /*0050*/ 	.byte	0x02, 0x4c
        /*0052*/ 	.byte	0x01
	.zero		1


	//----- nvinfo : EIATTR_MERCURY_ISA_VERSION
	.align		4
        /*0054*/ 	.byte	0x03, 0x5f
        /*0056*/ 	.short	0x0101


	//----- nvinfo : EIATTR_INT_WARP_WIDE_INSTR_OFFSETS
	.align		4
        /*0058*/ 	.byte	0x04, 0x31
        /*005a*/ 	.short	(.L_14239 - .L_14238)


	//   ....[0]....
.L_14238:
        /*005c*/ 	.word	0x000008a0


	//   ....[1]....
        /*0060*/ 	.word	0x00000d00


	//   ....[2]....
        /*0064*/ 	.word	0x00001540


	//----- nvinfo : EIATTR_COOP_GROUP_MASK_REGIDS
	.align		4
.L_14239:
        /*0068*/ 	.byte	0x04, 0x29
        /*006a*/ 	.short	(.L_14241 - .L_14240)


	//   ....[0]....
.L_14240:
        /*006c*/ 	.word	0xffffffff


	//   ....[1]....
        /*0070*/ 	.word	0xffffffff


	//   ....[2]....
        /*0074*/ 	.word	0xffffffff


	//   ....[3]....
        /*0078*/ 	.word	0xffffffff


	//   ....[4]....
        /*007c*/ 	.word	0xffffffff


	//   ....[5]....
        /*0080*/ 	.word	0xffffffff


	//   ....[6]....
        /*0084*/ 	.word	0xffffffff


	//   ....[7]....
        /*0088*/ 	.word	0xffffffff


	//   ....[8]....
        /*008c*/ 	.word	0x05000004


	//   ....[9]....
        /*0090*/ 	.word	0x05000004


	//   ....[10]....
        /*0094*/ 	.word	0x05000004


	//----- nvinfo : EIATTR_COOP_GROUP_INSTR_OFFSETS
	.align		4
.L_14241:
        /*0098*/ 	.byte	0x04, 0x28
        /*009a*/ 	.short	(.L_14243 - .L_14242)


	//   ....[0]....
.L_14242:
        /*009c*/ 	.word	0x00002de0


	//   ....[1]....
        /*00a0*/ 	.word	0x00002e50


	//   ....[2]....
        /*00a4*/ 	.word	0x00002ea0


	//   ....[3]....
        /*00a8*/ 	.word	0x00002ec0


	//   ....[4]....
        /*00ac*/ 	.word	0x00002ee0


	//   ....[5]....
        /*00b0*/ 	.word	0x00002fd0


	//   ....[6]....
        /*00b4*/ 	.word	0x00002ff0


	//   ....[7]....
        /*00b8*/ 	.word	0x00003010


	//   ....[8]....
        /*00bc*/ 	.word	0x00003240


	//   ....[9]....
        /*00c0*/ 	.word	0x000032b0


	//   ....[10]....
        /*00c4*/ 	.word	0x00003320


	//----- nvinfo : EIATTR_EXIT_INSTR_OFFSETS
	.align		4
.L_14243:
        /*00c8*/ 	.byte	0x04, 0x1c
        /*00ca*/ 	.short	(.L_14245 - .L_14244)


	//   ....[0]....
.L_14244:
        /*00cc*/ 	.word	0x000000d0


	//   ....[1]....
        /*00d0*/ 	.word	0x000030e0


	//   ....[2]....
        /*00d4*/ 	.word	0x000031f0


	//----- nvinfo : EIATTR_MAX_THREADS
	.align		4
.L_14245:
        /*00d8*/ 	.byte	0x04, 0x05
        /*00da*/ 	.short	(.L_14247 - .L_14246)
.L_14246:
        /*00dc*/ 	.word	0x00000100
        /*00e0*/ 	.word	0x00000001
        /*00e4*/ 	.word	0x00000001


	//----- nvinfo : EIATTR_CRS_STACK_SIZE
	.align		4
.L_14247:
        /*00e8*/ 	.byte	0x04, 0x1e
        /*00ea*/ 	.short	(.L_14249 - .L_14248)
.L_14248:
        /*00ec*/ 	.word	0x00000000


	//----- nvinfo : EIATTR_CBANK_PARAM_SIZE
	.align		4
.L_14249:
        /*00f0*/ 	.byte	0x03, 0x19
        /*00f2*/ 	.short	0x0060


	//----- nvinfo : EIATTR_PARAM_CBANK
	.align		4
        /*00f4*/ 	.byte	0x04, 0x0a
        /*00f6*/ 	.short	(.L_14251 - .L_14250)
	.align		4
.L_14250:
        /*00f8*/ 	.word	index@(.nv.constant0._ZN18transformer_engine6detail38cast_transpose_fused_kernel_notalignedILb0ELb1ELb0EfNS_16CTDBiasDActParamI13__nv_bfloat16S3_S3_fEELi2ELi2ENS_5EmptyEXadL_ZNS_5dreluIffEET_T0_RKS5_EEEEvT3_mmm)
        /*00fc*/ 	.short	0x0210
        /*00fe*/ 	.short	0x0060


	//----- nvinfo : EIATTR_SW_WAR
	.align		4
.L_14251:
        /*0100*/ 	.byte	0x04, 0x36
        /*0102*/ 	.short	(.L_14253 - .L_14252)
.L_14252:
        /*0104*/ 	.word	0x00000008
.L_14253:


//--------------------- .nv.info._ZN18transformer_engine6detail38cast_transpose_fused_kernel_notalignedILb0ELb1ELb0EfNS_16CTDBiasDActParamI13__nv_bfloat16S3_6__halffEELi2ELi2ENS_5EmptyEXadL_ZNS_5dreluIffEET_T0_RKS6_EEEEvT3_mmm --------------------------
	.section	.nv.info._ZN18transformer_engine6detail38cast_transpose_fused_kernel_notalignedILb0ELb1ELb0EfNS_16CTDBiasDActParamI13__nv_bfloat16S3_6__halffEELi2ELi2ENS_5EmptyEXadL_ZNS_5dreluIffEET_T0_RKS6_EEEEvT3_mmm,"",@"SHT_CUDA_INFO"
	.sectionflags	@""
	.align	4


	//----- nvinfo : EIATTR_CUDA_API_VERSION
	.align		4
        /*0000*/ 	.byte	0x04, 0x37
        /*0002*/ 	.short	(.L_14255 - .L_14254)
.L_14254:
        /*0004*/ 	.word	0x00000082


	//----- nvinfo : EIATTR_KPARAM_INFO
	.align		4
.L_14255:
        /*0008*/ 	.byte	0x04, 0x17
        /*000a*/ 	.short	(.L_14257 - .L_14256)
.L_14256:
        /*000c*/ 	.word	0x00000000
        /*0010*/ 	.short	0x0003
        /*0012*/ 	.short	0x0058
        /*0014*/ 	.byte	0x00, 0xf0, 0x21, 0x00


	//----- nvinfo : EIATTR_KPARAM_INFO
	.align		4
.L_14257:
        /*0018*/ 	.byte	0x04, 0x17
        /*001a*/ 	.short	(.L_14259 - .L_14258)
.L_14258:
        /*001c*/ 	.word	0x00000000
        /*0020*/ 	.short	0x0002
        /*0022*/ 	.short	0x0050
        /*0024*/ 	.byte	0x00, 0xf0, 0x21, 0x00


	//----- nvinfo : EIATTR_KPARAM_INFO
	.align		4
.L_14259:
        /*0028*/ 	.byte	0x04, 0x17
        /*002a*/ 	.short	(.L_14261 - .L_14260)
.L_14260:
        /*002c*/ 	.word	0x00000000
        /*0030*/ 	.short	0x0001
        /*0032*/ 	.short	0x0048
        /*0034*/ 	.byte	0x00, 0xf0, 0x21, 0x00


	//----- nvinfo : EIATTR_KPARAM_INFO
	.align		4
.L_14261:
        /*0038*/ 	.byte	0x04, 0x17
        /*003a*/ 	.short	(.L_14263 - .L_14262)
.L_14262:
        /*003c*/ 	.word	0x00000000
        /*0040*/ 	.short	0x0000
        /*0042*/ 	.short	0x0000
        /*0044*/ 	.byte	0x00, 0xf0, 0x21, 0x01


	//----- nvinfo : EIATTR_SPARSE_MMA_MASK
	.align		4
.L_14263:
        /*0048*/ 	.byte	0x03, 0x50
        /*004a*/ 	.short	0x0000


	//----- nvinfo : EIATTR_MAXREG_COUNT
	.align		4
        /*004c*/ 	.byte	0x03, 0x1b
        /*004e*/ 	.short	0x00ff


	//----- nvinfo : EIATTR_NUM_BARRIERS
	.align		4
        /*0050*/ 	.byte	0x02, 0x4c
        /*0052*/ 	.byte	0x01
	.zero		1


	//----- nvinfo : EIATTR_MERCURY_ISA_VERSION
	.align		4
        /*0054*/ 	.byte	0x03, 0x5f
        /*0056*/ 	.short	0x0101


	//----- nvinfo : EIATTR_INT_WARP_WIDE_INSTR_OFFSETS
	.align		4
        /*0058*/ 	.byte	0x04, 0x31
        /*005a*/ 	.short	(.L_14265 - .L_14264)


	//   ....[0]....
.L_14264:
        /*005c*/ 	.word	0x000008a0


	//   ....[1]....
        /*0060*/ 	.word	0x00000d00


	//   ....[2]....
        /*0064*/ 	.word	0x00001540


	//----- nvinfo : EIATTR_COOP_GROUP_MASK_REGIDS
	.align		4
.L_14265:
        /*0068*/ 	.byte	0x04, 0x29
        /*006a*/ 	.short	(.L_14267 - .L_14266)


	//   ....[0]....
.L_14266:
        /*006c*/ 	.word	0xffffffff


	//   ....[1]....
        /*0070*/ 	.word	0xffffffff


	//   ....[2]....
        /*0074*/ 	.word	0xffffffff


	//   ....[3]....
        /*0078*/ 	.word	0xffffffff


	//   ....[4]....
        /*007c*/ 	.word	0xffffffff


	//   ....[5]....
        /*0080*/ 	.word	0xffffffff


	//   ....[6]....
        /*0084*/ 	.word	0xffffffff


	//   ....[7]....
        /*0088*/ 	.word	0xffffffff


	//   ....[8]....
        /*008c*/ 	.word	0x05000004


	//   ....[9]....
        /*0090*/ 	.word	0x05000004


	//   ....[10]....
        /*0094*/ 	.word	0x05000004


	//----- nvinfo : EIATTR_COOP_GROUP_INSTR_OFFSETS
	.align		4
.L_14267:
        /*0098*/ 	.byte	0x04, 0x28
        /*009a*/ 	.short	(.L_14269 - .L_14268)


	//   ....[0]....
.L_14268:
        /*009c*/ 	.word	0x00002de0


	//   ....[1]....
        /*00a0*/ 	.word	0x00002e50


	//   ....[2]....
        /*00a4*/ 	.word	0x00002ea0


	//   ....[3]....
        /*00a8*/ 	.word	0x00002ec0


	//   ....[4]....
        /*00ac*/ 	.word	0x00002ee0


	//   ....[5]....
        /*00b0*/ 	.word	0x00002fd0


	//   ....[6]....
        /*00b4*/ 	.word	0x00002ff0


	//   ....[7]....
        /*00b8*/ 	.word	0x00003010


	//   ....[8]....
        /*00bc*/ 	.word	0x00003240


	//   ....[9]....
        /*00c0*/ 	.word	0x000032b0


	//   ....[10]....
        /*00c4*/ 	.word	0x00003320


	//----- nvinfo : EIATTR_EXIT_INSTR_OFFSETS
	.align		4
.L_14269:
        /*00c8*/ 	.byte	0x04, 0x1c
        /*00ca*/ 	.short	(.L_14271 - .L_14270)


	//   ....[0]....
.L_14270:
        /*00cc*/ 	.word	0x000000d0


	//   ....[1]....
        /*00d0*/ 	.word	0x000030e0


	//   ....[2]....
        /*00d4*/ 	.word	0x000031f0


	//----- nvinfo : EIATTR_MAX_THREADS
	.align		4
.L_14271:
        /*00d8*/ 	.byte	0x04, 0x05
        /*00da*/ 	.short	(.L_14273 - .L_14272)
.L_14272:
        /*00dc*/ 	.word	0x00000100
        /*00e0*/ 	.word	0x00000001
        /*00e4*/ 	.word	0x00000001


	//----- nvinfo : EIATTR_CRS_STACK_SIZE
	.align		4
.L_14273:
        /*00e8*/ 	.byte	0x04, 0x1e
        /*00ea*/ 	.short	(.L_14275 - .L_14274)
.L_14274:
        /*00ec*/ 	.word	0x00000000


	//----- nvinfo : EIATTR_CBANK_PARAM_SIZE
	.align		4
.L_14275:
        /*00f0*/ 	.byte	0x03, 0x19
        /*00f2*/ 	.short	0x0060


	//----- nvinfo : EIATTR_PARAM_CBANK
	.align		4
        /*00f4*/ 	.byte	0x04, 0x0a
        /*00f6*/ 	.short	(.L_14277 - .L_14276)
	.align		4
.L_14276:
        /*00f8*/ 	.word	index@(.nv.constant0._ZN18transformer_engine6detail38cast_transpose_fused_kernel_notalignedILb0ELb1ELb0EfNS_16CTDBiasDActParamI13__nv_bfloat16S3_6__halffEELi2ELi2ENS_5EmptyEXadL_ZNS_5dreluIffEET_T0_RKS6_EEEEvT3_mmm)
        /*00fc*/ 	.short	0x0210
        /*00fe*/ 	.short	0x0060


	//----- nvinfo : EIATTR_SW_WAR
	.align		4
.L_14277:
        /*0100*/ 	.byte	0x04, 0x36
        /*0102*/ 	.short	(.L_14279 - .L_14278)
.L_14278:
        /*0104*/ 	.word	0x00000008
.L_14279:


//--------------------- .nv.info._ZN18transformer_engine6detail38cast_transpose_fused_kernel_notalignedILb0ELb1ELb0EfNS_16CTDBiasDActParamI13__nv_bfloat16S3_ffEELi2ELi1ENS_5EmptyEXadL_ZNS_5dreluIffEET_T0_RKS5_EEEEvT3_mmm --------------------------
	.section	.nv.info._ZN18transformer_engine6detail38cast_transpose_fused_kernel_notalignedILb0ELb1ELb0EfNS_16CTDBiasDActParamI13__nv_bfloat16S3_ffEELi2ELi1ENS_5EmptyEXadL_ZNS_5dreluIffEET_T0_RKS5_EEEEvT3_mmm,"",@"SHT_CUDA_INFO"
	.sectionflags	@""
	.align	4


	//----- nvinfo : EIATTR_CUDA_API_VERSION
	.align		4
        /*0000*/ 	.byte	0x04, 0x37
        /*0002*/ 	.short	(.L_14281 - .L_14280)
.L_14280:
        /*0004*/ 	.word	0x00000082


	//----- nvinfo : EIATTR_KPARAM_INFO
	.align		4
.L_14281:
        /*0008*/ 	.byte	0x04, 0x17
        /*000a*/ 	.short	(.L_14283 - .L_14282)
.L_14282:
        /*000c*/ 	.word	0x00000000
        /*0010*/ 	.short	0x0003
        /*0012*/ 	.short	0x0058
        /*0014*/ 	.byte	0x00, 0xf0, 0x21, 0x00


	//----- nvinfo : EIATTR_KPARAM_INFO
	.align		4
.L_14283:
        /*0018*/ 	.byte	0x04, 0x17
        /*001a*/ 	.short	(.L_14285 - .L_14284)
.L_14284:
        /*001c*/ 	.word	0x00000000
        /*0020*/ 	.short	0x0002
        /*0022*/ 	.short	0x0050
        /*0024*/ 	.byte	0x00, 0xf0, 0x21, 0x00


	//----- nvinfo : EIATTR_KPARAM_INFO
	.align		4
.L_14285:
        /*0028*/ 	.byte	0x04, 0x17
        /*002a*/ 	.short	(.L_14287 - .L_14286)
.L_14286:
        /*002c*/ 	.word	0x00000000
        /*0030*/ 	.short	0x0001
        /*0032*/ 	.short	0x0048
        /*0034*/ 	.byte	0x00, 0xf0, 0x21, 0x00


	//----- nvinfo : EIATTR_KPARAM_INFO
	.align		4
.L_14287:
        /*0038*/ 	.byte	0x04, 0x17
        /*003a*/ 	.short	(.L_14289 - .L_14288)
.L_14288:
        /*003c*/ 	.word	0x00000000
        /*0040*/ 	.short	0x0000
        /*0042*/ 	.short	0x0000
        /*0044*/ 	.byte	0x00, 0xf0, 0x21, 0x01


	//----- nvinfo : EIATTR_SPARSE_MMA_MASK
	.align		4
.L_14289:
        /*0048*/ 	.byte	0x03, 0x50
        /*004a*/ 	.short	0x0000


	//----- nvinfo : EIATTR_MAXREG_COUNT
	.align		4
        /*004c*/ 	.byte	0x03, 0x1b
        /*004e*/ 	.short	0x00ff


	//----- nvinfo : EIATTR_NUM_BARRIERS
	.align		4
        /*0050*/ 	.byte	0x02, 0x4c
        /*0052*/ 	.byte	0x01
	.zero		1


	//----- nvinfo : EIATTR_MERCURY_ISA_VERSION
	.align		4
        /*0054*/ 	.byte	0x03, 0x5f
        /*0056*/ 	.short	0x0101


	//----- nvinfo : EIATTR_COOP_GROUP_MASK_REGIDS
	.align		4
        /*0058*/ 	.byte	0x04, 0x29
        /*005a*/ 	.short	(.L_14291 - .L_14290)


	//   ....[0]....
.L_14290:
        /*005c*/ 	.word	0xffffffff


	//   ....[1]....
        /*0060*/ 	.word	0xffffffff


	//   ....[2]....
        /*0064*/ 	.word	0xffffffff


	//   ....[3]....
        /*0068*/ 	.word	0xffffffff


	//   ....[4]....
        /*006c*/ 	.word	0xffffffff


	//   ....[5]....
        /*0070*/ 	.word	0xffffffff


	//   ....[6]....
        /*0074*/ 	.word	0xffffffff


	//   ....[7]....
        /*0078*/ 	.word	0xffffffff


	//   ....[8]....
        /*007c*/ 	.word	0x05000004


	//   ....[9]....
        /*0080*/ 	.word	0x05000004


	//   ....[10]....
        /*0084*/ 	.word	0x05000004


	//----- nvinfo : EIATTR_COOP_GROUP_INSTR_OFFSETS
	.align		4
.L_14291:
        /*0088*/ 	.byte	0x04, 0x28
        /*008a*/ 	.short	(.L_14293 - .L_14292)


	//   ....[0]....
.L_14292:
        /*008c*/ 	.word	0x000023d0


	//   ....[1]....
        /*0090*/ 	.word	0x00002430


	//   ....[2]....
        /*0094*/ 	.word	0x00002480


	//   ....[3]....
        /*0098*/ 	.word	0x000024b0


	//   ....[4]....
        /*009c*/ 	.word	0x000024d0


	//   ....[5]....
        /*00a0*/ 	.word	0x000025c0


	//   ....[6]....
        /*00a4*/ 	.word	0x000025e0


	//   ....[7]....
        /*00a8*/ 	.word	0x00002600


	//   ....[8]....
        /*00ac*/ 	.word	0x00002810


	//   ....[9]....
        /*00b0*/ 	.word	0x00002880


	//   ....[10]....
        /*00b4*/ 	.word	0x000028f0


	//----- nvinfo : EIATTR_EXIT_INSTR_OFFSETS
	.align		4
.L_14293:
        /*00b8*/ 	.byte	0x04, 0x1c
        /*00ba*/ 	.short	(.L_14295 - .L_14294)


	//   ....[0]....
.L_14294:
        /*00bc*/ 	.word	0x000000d0


	//   ....[1]....
        /*00c0*/ 	.word	0x000026d0


	//   ....[2]....
        /*00c4*/ 	.word	0x000027c0


	//----- nvinfo : EIATTR_MAX_THREADS
	.align		4
.L_14295:
        /*00c8*/ 	.byte	0x04, 0x05
        /*00ca*/ 	.short	(.L_14297 - .L_14296)
.L_14296:
        /*00cc*/ 	.word	0x00000100
        /*00d0*/ 	.word	0x00000001
        /*00d4*/ 	.word	0x00000001


	//----- nvinfo : EIATTR_CRS_STACK_SIZE
	.align		4
.L_14297:
        /*00d8*/ 	.byte	0x04, 0x1e
        /*00da*/ 	.short	(.L_14299 - .L_14298)
.L_14298:
        /*00dc*/ 	.word	0x00000000


	//----- nvinfo : EIATTR_CBANK_PARAM_SIZE
	.align		4
.L_14299:
        /*00e0*/ 	.byte	0x03, 0x19
        /*00e2*/ 	.short	0x0060


	//----- nvinfo : EIATTR_PARAM_CBANK
	.align		4
        /*00e4*/ 	.byte	0x04, 0x0a
        /*00e6*/ 	.short	(.L_14301 - .L_14300)
	.align		4
.L_14300:
        /*00e8*/ 	.word	index@(.nv.constant0._ZN18transformer_engine6detail38cast_transpose_fused_kernel_notalignedILb0ELb1ELb0EfNS_16CTDBiasDActParamI13__nv_bfloat16S3_ffEELi2ELi1ENS_5EmptyEXadL_ZNS_5dreluIffEET_T0_RKS5_EEEEvT3_mmm)
        /*00ec*/ 	.short	0x0210
        /*00ee*/ 	.short	0x0060


	//----- nvinfo : EIATTR_SW_WAR
	.align		4
.L_14301:
        /*00f0*/ 	.byte	0x04, 0x36
        /*00f2*/ 	.short	(.L_14303 - .L_14302)
.L_14302:
        /*00f4*/ 	.word	0x00000008
.L_14303:


//--------------------- .nv.info._ZN18transformer_engine6detail38cast_transpose_fused_kernel_notalignedILb0ELb1ELb0EfNS_16CTDBiasDActParamI6__halfS3_13__nv_fp8_e4m3fEELi2ELi4ENS_5EmptyEXadL_ZNS_5dreluIffEET_T0_RKS6_EEEEvT3_mmm --------------------------
	.section	.nv.info._ZN18transformer_engine6detail38cast_transpose_fused_kernel_notalignedILb0ELb1ELb0EfNS_16CTDBiasDActParamI6__halfS3_13__nv_fp8_e4m3fEELi2ELi4ENS_5EmptyEXadL_ZNS_5dreluIffEET_T0_RKS6_EEEEvT3_mmm,"",@"SHT_CUDA_INFO"
	.sectionflags	@""
	.align	4


	//----- nvinfo : EIATTR_CUDA_API_VERSION
	.align		4
        /*0000*/ 	.byte	0x04, 0x37
        /*0002*/ 	.short	(.L_14305 - .L_14304)
.L_14304:
        /*0004*/ 	.word	0x00000082


	//----- nvinfo : EIATTR_KPARAM_INFO
	.align		4
.L_14305:
        /*0008*/ 	.byte	0x04, 0x17
        /*000a*/ 	.short	(.L_14307 - .L_14306)
.L_14306:
        /*000c*/ 	.word	0x00000000
        /*0010*/ 	.short	0x0003
        /*0012*/ 	.short	0x0058
        /*0014*/ 	.byte	0x00, 0xf0, 0x21, 0x00


	//----- nvinfo : EIATTR_KPARAM_INFO
	.align		4
.L_14307:
        /*0018*/ 	.byte	0x04, 0x17
        /*001a*/ 	.short	(.L_14309 - .L_14308)
.L_14308:
        /*001c*/ 	.word	0x00000000
        /*0020*/ 	.short	0x0002
        /*0022*/ 	.short	0x0050
        /*0024*/ 	.byte	0x00, 0xf0, 0x21, 0x00


	//----- nvinfo : EIATTR_KPARAM_INFO
	.align		4
.L_14309:
        /*0028*/ 	.byte	0x04, 0x17
        /*002a*/ 	.short	(.L_14311 - .L_14310)
.L_14310:
        /*002c*/ 	.word	0x00000000
        /*0030*/ 	.short	0x0001
        /*0032*/ 	.short	0x0048
        /*0034*/ 	.byte	0x00, 0xf0, 0x21, 0x00


	//----- nvinfo : EIATTR_KPARAM_INFO
	.align		4
.L_14311:
        /*0038*/ 	.byte	0x04, 0x17
        /*003a*/ 	.short	(.L_14313 - .L_14312)
.L_14312:
        /*003c*/ 	.word	0x00000000
        /*0040*/ 	.short	0x0000
        /*0042*/ 	.short	0x0000
        /*0044*/ 	.byte	0x00, 0xf0, 0x21, 0x01


	//----- nvinfo : EIATTR_SPARSE_MMA_MASK
	.align		4
.L_14313:
        /*0048*/ 	.byte	0x03, 0x50
        /*004a*/ 	.short	0x0000


	//----- nvinfo : EIATTR_MAXREG_COUNT
	.align		4
        /*004c*/ 	.byte	0x03, 0x1b
        /*004e*/ 	.short	0x00ff


	//----- nvinfo : EIATTR_NUM_BARRIERS
	.align		4
        /*0050*/ 	.byte	0x02, 0x4c
        /*0052*/ 	.byte	0x01
	.zero		1


	//----- nvinfo : EIATTR_MERCURY_ISA_VERSION
	.align		4
        /*0054*/ 	.byte	0x03, 0x5f
        /*0056*/ 	.short	0x0101


	//----- nvinfo : EIATTR_COOP_GROUP_MASK_REGIDS
	.align		4
        /*0058*/ 	.byte	0x04, 0x29
        /*005a*/ 	.short	(.L_14315 - .L_14314)


	//   ....[0]....
.L_14314:
        /*005c*/ 	.word	0xffffffff


	//   ....[1]....
        /*0060*/ 	.word	0xffffffff


	//   ....[2]....
        /*0064*/ 	.word	0xffffffff


	//   ....[3]....
        /*0068*/ 	.word	0xffffffff


	//   ....[4]....
        /*006c*/ 	.word	0xffffffff


	//   ....[5]....
        /*0070*/ 	.word	0xffffffff


	//   ....[6]....
        /*0074*/ 	.word	0xffffffff


	//   ....[7]....
        /*0078*/ 	.word	0xffffffff


	//   ....[8]....
        /*007c*/ 	.word	0x05000004


	//   ....[9]....
        /*0080*/ 	.word	0x05000004


	//   ....[10]....
        /*0084*/ 	.word	0x05000004


	//----- nvinfo : EIATTR_COOP_GROUP_INSTR_OFFSETS
	.align		4
.L_14315:
        /*0088*/ 	.byte	0x04, 0x28
        /*008a*/ 	.short	(.L_14317 - .L_14316)


	//   ....[0]....
.L_14316:
        /*008c*/ 	.word	0x000042f0


	//   ....[1]....
        /*0090*/ 	.word	0x00004330


	//   ....[2]....
        /*0094*/ 	.word	0x000043a0


	//   ....[3]....
        /*0098*/ 	.word	0x000043e0


	//   ....[4]....
        /*009c*/ 	.word	0x00004410


	//   ....[5]....
        /*00a0*/ 	.word	0x00004500


	//   ....[6]....
        /*00a4*/ 	.word	0x00004520


	//   ....[7]....
        /*00a8*/ 	.word	0x00004540


	//   ....[8]....
        /*00ac*/ 	.word	0x00004760


	//   ....[9]....
        /*00b0*/ 	.word	0x000047d0


	//   ....[10]....
        /*00b4*/ 	.word	0x00004840


	//----- nvinfo : EIATTR_EXIT_INSTR_OFFSETS
	.align		4
.L_14317:
        /*00b8*/ 	.byte	0x04, 0x1c
        /*00ba*/ 	.short	(.L_14319 - .L_14318)


	//   ....[0]....
.L_14318:
        /*00bc*/ 	.word	0x000000d0


	//   ....[1]....
        /*00c0*/ 	.word	0x00004620


	//   ....[2]....
        /*00c4*/ 	.word	0x00004710


	//----- nvinfo : EIATTR_MAX_THREADS
	.align		4
.L_14319:
        /*00c8*/ 	.byte	0x04, 0x05
        /*00ca*/ 	.short	(.L_14321 - .L_14320)
.L_14320:
        /*00cc*/ 	.word	0x00000100
        /*00d0*/ 	.word	0x00000001
        /*00d4*/ 	.word	0x00000001


	//----- nvinfo : EIATTR_CRS_STACK_SIZE
	.align		4
.L_14321:
        /*00d8*/ 	.byte	0x04, 0x1e
        /*00da*/ 	.short	(.L_14323 - .L_14322)
.L_14322:
        /*00dc*/ 	.word	0x00000000


	//----- nvinfo : EIATTR_CBANK_PARAM_SIZE
	.align		4
.L_14323:
        /*00e0*/ 	.byte	0x03, 0x19
        /*00e2*/ 	.short	0x0060


	//----- nvinfo : EIATTR_PARAM_CBANK
	.align		4
        /*00e4*/ 	.byte	0x04, 0x0a
        /*00e6*/ 	.short	(.L_14325 - .L_14324)
	.align		4
.L_14324:
        /*00e8*/ 	.word	index@(.nv.constant0._ZN18transformer_engine6detail38cast_transpose_fused_kernel_notalignedILb0ELb1ELb0EfNS_16CTDBiasDActParamI6__halfS3_13__nv_fp8_e4m3fEELi2ELi4ENS_5EmptyEXadL_ZNS_5dreluIffEET_T0_RKS6_EEEEvT3_mmm)
        /*00ec*/ 	.short	0x0210
        /*00ee*/ 	.short	0x0060


	//----- nvinfo : EIATTR_SW_WAR
	.align		4
.L_14325:
        /*00f0*/ 	.byte	0x04, 0x36
        /*00f2*/ 	.short	(.L_14327 - .L_14326)
.L_14326:
        /*00f4*/ 	.word	0x00000008
.L_14327:


//--------------------- .nv.info._ZN18transformer_engine6detail38cast_transpose_fused_kernel_notalignedILb0ELb1ELb0EfNS_16CTDBiasDActParamI6__halfS3_13__nv_fp8_e5m2fEELi2ELi4ENS_5EmptyEXadL_ZNS_5dreluIffEET_T0_RKS6_EEEEvT3_mmm --------------------------
	.section	.nv.info._ZN18transformer_engine6detail38cast_transpose_fused_kernel_notalignedILb0ELb1ELb0EfNS_16CTDBiasDActParamI6__halfS3_13__nv_fp8_e5m2fEELi2ELi4ENS_5EmptyEXadL_ZNS_5dreluIffEET_T0_RKS6_EEEEvT3_mmm,"",@"SHT_CUDA_INFO"
	.sectionflags	@""
	.align	4


	//----- nvinfo : EIATTR_CUDA_API_VERSION
	.align		4
        /*0000*/ 	.byte	0x04, 0x37
        /*0002*/ 	.short	(.L_14329 - .L_14328)
.L_14328:
        /*0004*/ 	.word	0x00000082


	//----- nvinfo : EIATTR_KPARAM_INFO
	.align		4
.L_14329:
        /*0008*/ 	.byte	0x04, 0x17
        /*000a*/ 	.short	(.L_14331 - .L_14330)
.L_14330:
        /*000c*/ 	.word	0x00000000
        /*0010*/ 	.short	0x0003
        /*0012*/ 	.short	0x0058
        /*0014*/ 	.byte	0x00, 0xf0, 0x21, 0x00


	//----- nvinfo : EIATTR_KPARAM_INFO
	.align		4
.L_14331:
        /*0018*/ 	.byte	0x04, 0x17
        /*001a*/ 	.short	(.L_14333 - .L_14332)
.L_14332:
        /*001c*/ 	.word	0x00000000
        /*0020*/ 	.short	0x0002
        /*0022*/ 	.short	0x0050
        /*0024*/ 	.byte	0x00, 0xf0, 0x21, 0x00


	//----- nvinfo : EIATTR_KPARAM_INFO
	.align		4
.L_14333:
        /*0028*/ 	.byte	0x04, 0x17
        /*002a*/ 	.short	(.L_14335 - .L_14334)
.L_14334:
        /*002c*/ 	.word	0x00000000
        /*0030*/ 	.short	0x0001
        /*0032*/ 	.short	0x0048
        /*0034*/ 	.byte	0x00, 0xf0, 0x21, 0x00


	//----- nvinfo : EIATTR_KPARAM_INFO
	.align		4
.L_14335:
        /*0038*/ 	.byte	0x04, 0x17
        /*003a*/ 	.short	(.L_14337 - .L_14336)
.L_14336:
        /*003c*/ 	.word	0x00000000
        /*0040*/ 	.short	0x0000
        /*0042*/ 	.short	0x0000
        /*0044*/ 	.byte	0x00, 0xf0, 0x21, 0x01


	//----- nvinfo : EIATTR_SPARSE_MMA_MASK
	.align		4
.L_14337:
        /*0048*/ 	.byte	0x03, 0x50
        /*004a*/ 	.short	0x0000


	//----- nvinfo : EIATTR_MAXREG_COUNT
	.align		4
        /*004c*/ 	.byte	0x03, 0x1b
        /*004e*/ 	.short	0x00ff


	//----- nvinfo : EIATTR_NUM_BARRIERS
	.align		4
        /*0050*/ 	.byte	0x02, 0x4c
        /*0052*/ 	.byte	0x01
	.zero		1


	//----- nvinfo : EIATTR_MERCURY_ISA_VERSION
	.align		4
        /*0054*/ 	.byte	0x03, 0x5f
        /*0056*/ 	.short	0x0101


	//----- nvinfo : EIATTR_COOP_GROUP_MASK_REGIDS
	.align		4
        /*0058*/ 	.byte	0x04, 0x29
        /*005a*/ 	.short	(.L_14339 - .L_14338)


	//   ....[0]....
.L_14338:
        /*005c*/ 	.word	0xffffffff


	//   ....[1]....
        /*0060*/ 	.word	0xffffffff


	//   ....[2]....
        /*0064*/ 	.word	0xffffffff


	//   ....[3]....
        /*0068*/ 	.word	0xffffffff


	//   ....[4]....
        /*006c*/ 	.word	0xffffffff


	//   ....[5]....
        /*0070*/ 	.word	0xffffffff


	//   ....[6]....
        /*0074*/ 	.word	0xffffffff


	//   ....[7]....
        /*0078*/ 	.word	0xffffffff


	//   ....[8]....
        /*007c*/ 	.word	0x05000004


	//   ....[9]....
        /*0080*/ 	.word	0x05000004


	//   ....[10]....
        /*0084*/ 	.word	0x05000004


	//----- nvinfo : EIATTR_COOP_GROUP_INSTR_OFFSETS
	.align		4
.L_14339:
        /*0088*/ 	.byte	0x04, 0x28
        /*008a*/ 	.short	(.L_14341 - .L_14340)


	//   ....[0]....
.L_14340:
        /*008c*/ 	.word	0x000042f0


	//   ....[1]....
        /*0090*/ 	.word	0x00004330


	//   ....[2]....
        /*0094*/ 	.word	0x000043a0


	//   ....[3]....
        /*0098*/ 	.word	0x000043e0


	//   ....[4]....
        /*009c*/ 	.word	0x00004410


	//   ....[5]....
        /*00a0*/ 	.word	0x00004500


	//   ....[6]....
        /*00a4*/ 	.word	0x00004520


	//   ....[7]....
        /*00a8*/ 	.word	0x00004540


	//   ....[8]....
        /*00ac*/ 	.word	0x00004760


	//   ....[9]....
        /*00b0*/ 	.word	0x000047d0


	//   ....[10]....
        /*00b4*/ 	.word	0x00004840


	//----- nvinfo : EIATTR_EXIT_INSTR_OFFSETS
	.align		4
.L_14341:
        /*00b8*/ 	.byte	0x04, 0x1c
        /*00ba*/ 	.short	(.L_14343 - .L_14342)


	//   ....[0]....
.L_14342:
        /*00bc*/ 	.word	0x000000d0


	//   ....[1]....
        /*00c0*/ 	.word	0x00004620


	//   ....[2]....
        /*00c4*/ 	.word	0x00004710


	//----- nvinfo : EIATTR_MAX_THREADS
	.align		4
.L_14343:
        /*00c8*/ 	.byte	0x04, 0x05
        /*00ca*/ 	.short	(.L_14345 - .L_14344)
.L_14344:
        /*00cc*/ 	.word	0x00000100
        /*00d0*/ 	.word	0x00000001
        /*00d4*/ 	.word	0x00000001


	//----- nvinfo : EIATTR_CRS_STACK_SIZE
	.align		4
.L_14345:
        /*00d8*/ 	.byte	0x04, 0x1e
        /*00da*/ 	.short	(.L_14347 - .L_14346)
.L_14346:
        /*00dc*/ 	.word	0x00000000


	//----- nvinfo : EIATTR_CBANK_PARAM_SIZE
	.align		4
.L_14347:
        /*00e0*/ 	.byte	0x03, 0x19
        /*00e2*/ 	.short	0x0060


	//----- nvinfo : EIATTR_PARAM_CBANK
	.align		4
        /*00e4*/ 	.byte	0x04, 0x0a
        /*00e6*/ 	.short	(.L_14349 - .L_14348)
	.align		4
.L_14348:
        /*00e8*/ 	.word	index@(.nv.constant0._ZN18transformer_engine6detail38cast_transpose_fused_kernel_notalignedILb0ELb1ELb0EfNS_16CTDBiasDActParamI6__halfS3_13__nv_fp8_e5m2fEELi2ELi4ENS_5EmptyEXadL_ZNS_5dreluIffEET_T0_RKS6_EEEEvT3_mmm)
        /*00ec*/ 	.short	0x0210
        /*00ee*/ 	.short	0x0060


	//----- nvinfo : EIATTR_SW_WAR
	.align		4
.L_14349:
        /*00f0*/ 	.byte	0x04, 0x36
        /*00f2*/ 	.short	(.L_14351 - .L_14350)
.L_14350:
        /*00f4*/ 	.word	0x00000008
.L_14351:


//--------------------- .nv.info._ZN18transformer_engine6detail38cast_transpose_fused_kernel_notalignedILb0ELb1ELb0EfNS_16CTDBiasDActParamI6__halfS3_13__nv_bfloat16fEELi2ELi2ENS_5EmptyEXadL_ZNS_5dreluIffEET_T0_RKS6_EEEEvT3_mmm --------------------------
	.section	.nv.info._ZN18transformer_engine6detail38cast_transpose_fused_kernel_notalignedILb0ELb1ELb0EfNS_16CTDBiasDActParamI6__halfS3_13__nv_bfloat16fEELi2ELi2ENS_5EmptyEXadL_ZNS_5dreluIffEET_T0_RKS6_EEEEvT3_mmm,"",@"SHT_CUDA_INFO"
	.sectionflags	@""
	.align	4


	//----- nvinfo : EIATTR_CUDA_API_VERSION
	.align		4
        /*0000*/ 	.byte	0x04, 0x37
        /*0002*/ 	.short	(.L_14353 - .L_14352)
.L_14352:
        /*0004*/ 	.word	0x00000082


	//----- nvinfo : EIATTR_KPARAM_INFO
	.align		4
.L_14353:
        /*0008*/ 	.byte	0x04, 0x17
        /*000a*/ 	.short	(.L_14355 - .L_14354)
.L_14354:
        /*000c*/ 	.word	0x00000000
        /*0010*/ 	.short	0x0003
        /*0012*/ 	.short	0x0058
        /*0014*/ 	.byte	0x00, 0xf0, 0x21, 0x00


	//----- nvinfo : EIATTR_KPARAM_INFO
	.align		4
.L_14355:
        /*0018*/ 	.byte	0x04, 0x17
        /*001a*/ 	.short	(.L_14357 - .L_14356)
.L_14356:
        /*001c*/ 	.word	0x00000000
        /*0020*/ 	.short	0x0002
        /*0022*/ 	.short	0x0050
        /*0024*/ 	.byte	0x00, 0xf0, 0x21, 0x00


	//----- nvinfo : EIATTR_KPARAM_INFO
	.align		4
.L_14357:
        /*0028*/ 	.byte	0x04, 0x17
        /*002a*/ 	.short	(.L_14359 - .L_14358)
.L_14358:
        /*002c*/ 	.word	0x00000000
        /*0030*/ 	.short	0x0001
        /*0032*/ 	.short	0x0048
        /*0034*/ 	.byte	0x00, 0xf0, 0x21, 0x00


	//----- nvinfo : EIATTR_KPARAM_INFO
	.align		4
.L_14359:
        /*0038*/ 	.byte	0x04, 0x17
        /*003a*/ 	.short	(.L_14361 - .L_14360)
.L_14360:
        /*003c*/ 	.word	0x00000000
        /*0040*/ 	.short	0x0000
        /*0042*/ 	.short	0x0000
        /*0044*/ 	.byte	0x00, 0xf0, 0x21, 0x01


	//----- nvinfo : EIATTR_SPARSE_MMA_MASK
	.align		4
.L_14361:
        /*0048*/ 	.byte	0x03, 0x50
        /*004a*/ 	.short	0x0000


	//----- nvinfo : EIATTR_MAXREG_COUNT
	.align		4
        /*004c*/ 	.byte	0x03, 0x1b
        /*004e*/ 	.short	0x00ff


	//----- nvinfo : EIATTR_NUM_BARRIERS
	.align		4
        /*0050*/ 	.byte	0x02, 0x4c
        /*0052*/ 	.byte	0x01
	.zero		1


	//----- nvinfo : EIATTR_MERCURY_ISA_VERSION
	.align		4
        /*0054*/ 	.byte	0x03, 0x5f
        /*0056*/ 	.short	0x0101


	//----- nvinfo : EIATTR_INT_WARP_WIDE_INSTR_OFFSETS
	.align		4
        /*0058*/ 	.byte	0x04, 0x31
        /*005a*/ 	.short	(.L_14363 - .L_14362)


	//   ....[0]....
.L_14362:
        /*005c*/ 	.word	0x000008a0


	//   ....[1]....
        /*0060*/ 	.word	0x00000cd0


	//   ....[2]....
        /*0064*/ 	.word	0x000013e0


	//----- nvinfo : EIATTR_COOP_GROUP_MASK_REGIDS
	.align		4
.L_14363:
        /*0068*/ 	.byte	0x04, 0x29
        /*006a*/ 	.short	(.L_14365 - .L_14364)


	//   ....[0]....
.L_14364:
        /*006c*/ 	.word	0xffffffff


	//   ....[1]....
        /*0070*/ 	.word	0xffffffff


	//   ....[2]....
        /*0074*/ 	.word	0xffffffff


	//   ....[3]....
        /*0078*/ 	.word	0xffffffff


	//   ....[4]....
        /*007c*/ 	.word	0xffffffff


	//   ....[5]....
        /*0080*/ 	.word	0xffffffff


	//   ....[6]....
        /*0084*/ 	.word	0xffffffff


	//   ....[7]....
        /*0088*/ 	.word	0xffffffff


	//   ....[8]....
        /*008c*/ 	.word	0x05000006


	//   ....[9]....
        /*0090*/ 	.word	0x05000006


	//   ....[10]....
        /*0094*/ 	.word	0x05000006


	//----- nvinfo : EIATTR_COOP_GROUP_INSTR_OFFSETS
	.align		4
.L_14365:
        /*0098*/ 	.byte	0x04, 0x28
        /*009a*/ 	.short	(.L_14367 - .L_14366)


	//   ....[0]....
.L_14366:
        /*009c*/ 	.word	0x00002cd0


	//   ....[1]....
        /*00a0*/ 	.word	0x00002d30


	//   ....[2]....
        /*00a4*/ 	.word	0x00002d80


	//   ....[3]....
        /*00a8*/ 	.word	0x00002da0


	//   ....[4]....
        /*00ac*/ 	.word	0x00002dc0


	//   ....[5]....
        /*00b0*/ 	.word	0x00002ec0


	//   ....[6]....
        /*00b4*/ 	.word	0x00002ee0


	//   ....[7]....
        /*00b8*/ 	.word	0x00002f00


	//   ....[8]....
        /*00bc*/ 	.word	0x00003130


	//   ....[9]....
        /*00c0*/ 	.word	0x000031a0


	//   ....[10]....
        /*00c4*/ 	.word	0x00003210


	//----- nvinfo : EIATTR_EXIT_INSTR_OFFSETS
	.align		4
.L_14367:
        /*00c8*/ 	.byte	0x04, 0x1c
        /*00ca*/ 	.short	(.L_14369 - .L_14368)


	//   ....[0]....
.L_14368:
        /*00cc*/ 	.word	0x000000d0


	//   ....[1]....
        /*00d0*/ 	.word	0x00002fd0


	//   ....[2]....
        /*00d4*/ 	.word	0x000030e0


	//----- nvinfo : EIATTR_MAX_THREADS
	.align		4
.L_14369:
        /*00d8*/ 	.byte	0x04, 0x05
        /*00da*/ 	.short	(.L_14371 - .L_14370)
.L_14370:
        /*00dc*/ 	.word	0x00000100
        /*00e0*/ 	.word	0x00000001
        /*00e4*/ 	.word	0x00000001


	//----- nvinfo : EIATTR_CRS_STACK_SIZE
	.align		4
.L_14371:
        /*00e8*/ 	.byte	0x04, 0x1e
        /*00ea*/ 	.short	(.L_14373 - .L_14372)
.L_14372:
        /*00ec*/ 	.word	0x00000000


	//----- nvinfo : EIATTR_CBANK_PARAM_SIZE
	.align		4
.L_14373:
        /*00f0*/ 	.byte	0x03, 0x19
        /*00f2*/ 	.short	0x0060


	//----- nvinfo : EIATTR_PARAM_CBANK
	.align		4
        /*00f4*/ 	.byte	0x04, 0x0a
        /*00f6*/ 	.short	(.L_14375 - .L_14374)
	.align		4
.L_14374:
        /*00f8*/ 	.word	index@(.nv.constant0._ZN18transformer_engine6detail38cast_transpose_fused_kernel_notalignedILb0ELb1ELb0EfNS_16CTDBiasDActParamI6__halfS3_13__nv_bfloat16fEELi2ELi2ENS_5EmptyEXadL_ZNS_5dreluIffEET_T0_RKS6_EEEEvT3_mmm)
        /*00fc*/ 	.short	0x0210
        /*00fe*/ 	.short	0x0060


	//----- nvinfo : EIATTR_SW_WAR
	.align		4
.L_14375:
        /*0100*/ 	.byte	0x04, 0x36
        /*0102*/ 	.short	(.L_14377 - .L_14376)
.L_14376:
        /*0104*/ 	.word	0x00000008
.L_14377:


//--------------------- .nv.info._ZN18transformer_engine6detail38cast_transpose_fused_kernel_notalignedILb0ELb1ELb0EfNS_16CTDBiasDActParamI6__halfS3_S3_fEELi2ELi2ENS_5EmptyEXadL_ZNS_5dreluIffEET_T0_RKS5_EEEEvT3_mmm --------------------------
	.section	.nv.info._ZN18transformer_engine6detail38cast_transpose_fused_kernel_notalignedILb0ELb1ELb0EfNS_16CTDBiasDActParamI6__halfS3_S3_fEELi2ELi2ENS_5EmptyEXadL_ZNS_5dreluIffEET_T0_RKS5_EEEEvT3_mmm,"",@"SHT_CUDA_INFO"
	.sectionflags	@""
	.align	4


	//----- nvinfo : EIATTR_CUDA_API_VERSION
	.align		4
        /*0000*/ 	.byte	0x04, 0x37
        /*0002*/ 	.short	(.L_14379 - .L_14378)
.L_14378:
        /*0004*/ 	.word	0x00000082


	//----- nvinfo : EIATTR_KPARAM_INFO
	.align		4
.L_14379:
        /*0008*/ 	.byte	0x04, 0x17
        /*000a*/ 	.short	(.L_14381 - .L_14380)
.L_14380:
        /*000c*/ 	.word	0x00000000
        /*0010*/ 	.short	0x0003
        /*0012*/ 	.short	0x0058
        /*0014*/ 	.byte	0x00, 0xf0, 0x21, 0x00


	//----- nvinfo : EIATTR_KPARAM_INFO
	.align		4
.L_14381:
        /*0018*/ 	.byte	0x04, 0x17
        /*001a*/ 	.short	(.L_14383 - .L_14382)
.L_14382:
        /*001c*/ 	.word	0x00000000
        /*0020*/ 	.short	0x0002
        /*0022*/ 	.short	0x0050
        /*0024*/ 	.byte	0x00, 0xf0, 0x21, 0x00


	//----- nvinfo : EIATTR_KPARAM_INFO
	.align		4
.L_14383:
        /*0028*/ 	.byte	0x04, 0x17
        /*002a*/ 	.short	(.L_14385 - .L_14384)
.L_14384:
        /*002c*/ 	.word	0x00000000
        /*0030*/ 	.short	0x0001
        /*0032*/ 	.short	0x0048
        /*0034*/ 	.byte	0x00, 0xf0, 0x21, 0x00


	//----- nvinfo : EIATTR_KPARAM_INFO
	.align		4
.L_14385:
        /*0038*/ 	.byte	0x04, 0x17
        /*003a*/ 	.short	(.L_14387 - .L_14386)
.L_14386:
        /*003c*/ 	.word	0x00000000
        /*0040*/ 	.short	0x0000
        /*0042*/ 	.short	0x0000
        /*0044*/ 	.byte	0x00, 0xf0, 0x21, 0x01


	//----- nvinfo : EIATTR_SPARSE_MMA_MASK
	.align		4
.L_14387:
        /*0048*/ 	.byte	0x03, 0x50
        /*004a*/ 	.short	0x0000


	//----- nvinfo : EIATTR_MAXREG_COUNT
	.align		4
        /*004c*/ 	.byte	0x03, 0x1b
        /*004e*/ 	.short	0x00ff


	//----- nvinfo : EIATTR_NUM_BARRIERS
	.align		4
        /*0050*/ 	.byte	0x02, 0x4c
        /*0052*/ 	.byte	0x01
	.zero		1


	//----- nvinfo : EIATTR_MERCURY_ISA_VERSION
	.align		4
        /*0054*/ 	.byte	0x03, 0x5f
        /*0056*/ 	.short	0x0101


	//----- nvinfo : EIATTR_INT_WARP_WIDE_INSTR_OFFSETS
	.align		4
        /*0058*/ 	.byte	0x04, 0x31
        /*005a*/ 	.short	(.L_14389 - .L_14388)


	//   ....[0]....
.L_14388:
        /*005c*/ 	.word	0x000008a0


	//   ....[1]....
        /*0060*/ 	.word	0x00000cd0


	//   ....[2]....
        /*0064*/ 	.word	0x000013e0


	//----- nvinfo : EIATTR_COOP_GROUP_MASK_REGIDS
	.align		4
.L_14389:
        /*0068*/ 	.byte	0x04, 0x29
        /*006a*/ 	.short	(.L_14391 - .L_14390)


	//   ....[0]....
.L_14390:
        /*006c*/ 	.word	0xffffffff


	//   ....[1]....
        /*0070*/ 	.word	0xffffffff


	//   ....[2]....
        /*0074*/ 	.word	0xffffffff


	//   ....[3]....
        /*0078*/ 	.word	0xffffffff


	//   ....[4]....
        /*007c*/ 	.word	0xffffffff


	//   ....[5]....
        /*0080*/ 	.word	0xffffffff


	//   ....[6]....
        /*0084*/ 	.word	0xffffffff


	//   ....[7]....
        /*0088*/ 	.word	0xffffffff


	//   ....[8]....
        /*008c*/ 	.word	0x05000006


	//   ....[9]....
        /*0090*/ 	.word	0x05000006


	//   ....[10]....
        /*0094*/ 	.word	0x05000006


	//----- nvinfo : EIATTR_COOP_GROUP_INSTR_OFFSETS
	.align		4
.L_14391:
        /*0098*/ 	.byte	0x04, 0x28
        /*009a*/ 	.short	(.L_14393 - .L_14392)


	//   ....[0]....
.L_14392:
        /*009c*/ 	.word	0x00002cd0


	//   ....[1]....
        /*00a0*/ 	.word	0x00002d30


	//   ....[2]....
        /*00a4*/ 	.word	0x00002d80


	//   ....[3]....
        /*00a8*/ 	.word	0x00002da0


	//   ....[4]....
        /*00ac*/ 	.word	0x00002dc0


	//   ....[5]....
        /*00b0*/ 	.word	0x00002ec0


	//   ....[6]....
        /*00b4*/ 	.word	0x00002ee0


	//   ....[7]....
        /*00b8*/ 	.word	0x00002f00


	//   ....[8]....
        /*00bc*/ 	.word	0x00003130


	//   ....[9]....
        /*00c0*/ 	.word	0x000031a0


	//   ....[10]....
        /*00c4*/ 	.word	0x00003210


	//----- nvinfo : EIATTR_EXIT_INSTR_OFFSETS
	.align		4
.L_14393:
        /*00c8*/ 	.byte	0x04, 0x1c
        /*00ca*/ 	.short	(.L_14395 - .L_14394)


	//   ....[0]....
.L_14394:
        /*00cc*/ 	.word	0x000000d0


	//   ....[1]....
        /*00d0*/ 	.word	0x00002fd0


	//   ....[2]....
        /*00d4*/ 	.word	0x000030e0


	//----- nvinfo : EIATTR_MAX_THREADS
	.align		4
.L_14395:
        /*00d8*/ 	.byte	0x04, 0x05
        /*00da*/ 	.short	(.L_14397 - .L_14396)
.L_14396:
        /*00dc*/ 	.word	0x00000100
        /*00e0*/ 	.word	0x00000001
        /*00e4*/ 	.word	0x00000001


	//----- nvinfo : EIATTR_CRS_STACK_SIZE
	.align		4
.L_14397:
        /*00e8*/ 	.byte	0x04, 0x1e
        /*00ea*/ 	.short	(.L_14399 - .L_14398)
.L_14398:
        /*00ec*/ 	.word	0x00000000


	//----- nvinfo : EIATTR_CBANK_PARAM_SIZE
	.align		4
.L_14399:
        /*00f0*/ 	.byte	0x03, 0x19
        /*00f2*/ 	.short	0x0060


	//----- nvinfo : EIATTR_PARAM_CBANK
	.align		4
        /*00f4*/ 	.byte	0x04, 0x0a
        /*00f6*/ 	.short	(.L_14401 - .L_14400)
	.align		4
.L_14400:
        /*00f8*/ 	.word	index@(.nv.constant0._ZN18transformer_engine6detail38cast_transpose_fused_kernel_notalignedILb0ELb1ELb0EfNS_16CTDBiasDActParamI6__halfS3_S3_fEELi2ELi2ENS_5EmptyEXadL_ZNS_5dreluIffEET_T0_RKS5_EEEEvT3_mmm)
        /*00fc*/ 	.short	0x0210
        /*00fe*/ 	.short	0x0060


	//----- nvinfo : EIATTR_SW_WAR
	.align		4
.L_14401:
        /*0100*/ 	.byte	0x04, 0x36
        /*0102*/ 	.short	(.L_14403 - .L_14402)
.L_14402:
        /*0104*/ 	.word	0x00000008
.L_14403:


//--------------------- .nv.info._ZN18transformer_engine6detail38cast_transpose_fused_kernel_notalignedILb0ELb1ELb0EfNS_16CTDBiasDActParamI6__halfS3_ffEELi2ELi1ENS_5EmptyEXadL_ZNS_5dreluIffEET_T0_RKS5_EEEEvT3_mmm --------------------------
	.section	.nv.info._ZN18transformer_engine6detail38cast_transpose_fused_kernel_notalignedILb0ELb1ELb0EfNS_16CTDBiasDActParamI6__halfS3_ffEELi2ELi1ENS_5EmptyEXadL_ZNS_5dreluIffEET_T0_RKS5_EEEEvT3_mmm,"",@"SHT_CUDA_INFO"
	.sectionflags	@""
	.align	4


	//----- nvinfo : EIATTR_CUDA_API_VERSION
	.align		4
        /*0000*/ 	.byte	0x04, 0x37
        /*0002*/ 	.short	(.L_14405 - .L_14404)
.L_14404:
        /*0004*/ 	.word	0x00000082


	//----- nvinfo : EIATTR_KPARAM_INFO
	.align		4
.L_14405:
        /*0008*/ 	.byte	0x04, 0x17
        /*000a*/ 	.short	(.L_14407 - .L_14406)
.L_14406:
        /*000c*/ 	.word	0x00000000
        /*0010*/ 	.short	0x0003
        /*0012*/ 	.short	0x0058
        /*0014*/ 	.byte	0x00, 0xf0, 0x21, 0x00


	//----- nvinfo : EIATTR_KPARAM_INFO
	.align		4
.L_14407:
        /*0018*/ 	.byte	0x04, 0x17
        /*001a*/ 	.short	(.L_14409 - .L_14408)
.L_14408:
        /*001c*/ 	.word	0x00000000
        /*0020*/ 	.short	0x0002
        /*0022*/ 	.short	0x0050
        /*0024*/ 	.byte	0x00, 0xf0, 0x21, 0x00


	//----- nvinfo : EIATTR_KPARAM_INFO
	.align		4
.L_14409:
        /*0028*/ 	.byte	0x04, 0x17
        /*002a*/ 	.short	(.L_14411 - .L_14410)
.L_14410:
        /*002c*/ 	.word	0x00000000
        /*0030*/ 	.short	0x0001
        /*0032*/ 	.short	0x0048
        /*0034*/ 	.byte	0x00, 0xf0, 0x21, 0x00


	//----- nvinfo : EIATTR_KPARAM_INFO
	.align		4
.L_14411:
        /*0038*/ 	.byte	0x04, 0x17
        /*003a*/ 	.short	(.L_14413 - .L_14412)
.L_14412:
        /*003c*/ 	.word	0x00000000
        /*0040*/ 	.short	0x0000
        /*0042*/ 	.short	0x0000
        /*0044*/ 	.byte	0x00, 0xf0, 0x21, 0x01


	//----- nvinfo : EIATTR_SPARSE_MMA_MASK
	.align		4
.L_14413:
        /*0048*/ 	.byte	0x03, 0x50
        /*004a*/ 	.short	0x0000


	//----- nvinfo : EIATTR_MAXREG_COUNT
	.align		4
        /*004c*/ 	.byte	0x03, 0x1b
        /*004e*/ 	.short	0x00ff


	//----- nvinfo : EIATTR_NUM_BARRIERS
	.align		4
        /*0050*/ 	.byte	0x02, 0x4c
        /*0052*/ 	.byte	0x01
	.zero		1


	//----- nvinfo : EIATTR_MERCURY_ISA_VERSION
	.align		4
        /*0054*/ 	.byte	0x03, 0x5f
        /*0056*/ 	.short	0x0101


	//----- nvinfo : EIATTR_COOP_GROUP_MASK_REGIDS
	.align		4
        /*0058*/ 	.byte	0x04, 0x29
        /*005a*/ 	.short	(.L_14415 - .L_14414)


	//   ....[0]....
.L_14414:
        /*005c*/ 	.word	0xffffffff


	//   ....[1]....
        /*0060*/ 	.word	0xffffffff


	//   ....[2]....
        /*0064*/ 	.word	0xffffffff


	//   ....[3]....
        /*0068*/ 	.word	0xffffffff


	//   ....[4]....
        /*006c*/ 	.word	0xffffffff


	//   ....[5]....
        /*0070*/ 	.word	0xffffffff


	//   ....[6]....
        /*0074*/ 	.word	0xffffffff


	//   ....[7]....
        /*0078*/ 	.word	0xffffffff


	//   ....[8]....
        /*007c*/ 	.word	0x05000004


	//   ....[9]....
        /*0080*/ 	.word	0x05000004


	//   ....[10]....
        /*0084*/ 	.word	0x05000004


	//----- nvinfo : EIATTR_COOP_GROUP_INSTR_OFFSETS
	.align		4
.L_14415:
        /*0088*/ 	.byte	0x04, 0x28
        /*008a*/ 	.short	(.L_14417 - .L_14416)


	//   ....[0]....
.L_14416:
        /*008c*/ 	.word	0x00002340


	//   ....[1]....
        /*0090*/ 	.word	0x000023a0


	//   ....[2]....
        /*0094*/ 	.word	0x000023f0


	//   ....[3]....
        /*0098*/ 	.word	0x00002420


	//   ....[4]....
        /*009c*/ 	.word	0x00002440


	//   ....[5]....
        /*00a0*/ 	.word	0x00002530


	//   ....[6]....
        /*00a4*/ 	.word	0x00002550


	//   ....[7]....
        /*00a8*/ 	.word	0x00002570


	//   ....[8]....
        /*00ac*/ 	.word	0x00002780


	//   ....[9]....
        /*00b0*/ 	.word	0x000027f0


	//   ....[10]....
        /*00b4*/ 	.word	0x00002860


	//----- nvinfo : EIATTR_EXIT_INSTR_OFFSETS
	.align		4
.L_14417:
        /*00b8*/ 	.byte	0x04, 0x1c
        /*00ba*/ 	.short	(.L_14419 - .L_14418)


	//   ....[0]....
.L_14418:
        /*00bc*/ 	.word	0x000000d0


	//   ....[1]....
        /*00c0*/ 	.word	0x00002640


	//   ....[2]....
        /*00c4*/ 	.word	0x00002730


	//----- nvinfo : EIATTR_MAX_THREADS
	.align		4
.L_14419:
        /*00c8*/ 	.byte	0x04, 0x05
        /*00ca*/ 	.short	(.L_14421 - .L_14420)
.L_14420:
        /*00cc*/ 	.word	0x00000100
        /*00d0*/ 	.word	0x00000001
        /*00d4*/ 	.word	0x00000001


	//----- nvinfo : EIATTR_CRS_STACK_SIZE
	.align		4
.L_14421:
        /*00d8*/ 	.byte	0x04, 0x1e
        /*00da*/ 	.short	(.L_14423 - .L_14422)
.L_14422:
        /*00dc*/ 	.word	0x00000000


	//----- nvinfo : EIATTR_CBANK_PARAM_SIZE
	.align		4
.L_14423:
        /*00e0*/ 	.byte	0x03, 0x19
        /*00e2*/ 	.short	0x0060


	//----- nvinfo : EIATTR_PARAM_CBANK
	.align		4
        /*00e4*/ 	.byte	0x04, 0x0a
        /*00e6*/ 	.short	(.L_14425 - .L_14424)
	.align		4
.L_14424:
        /*00e8*/ 	.word	index@(.nv.constant0._ZN18transformer_engine6detail38cast_transpose_fused_kernel_notalignedILb0ELb1ELb0EfNS_16CTDBiasDActParamI6__halfS3_ffEELi2ELi1ENS_5EmptyEXadL_ZNS_5dreluIffEET_T0_RKS5_EEEEvT3_mmm)
        /*00ec*/ 	.short	0x0210
        /*00ee*/ 	.short	0x0060


	//----- nvinfo : EIATTR_SW_WAR
	.align		4
.L_14425:
        /*00f0*/ 	.byte	0x04, 0x36
        /*00f2*/ 	.short	(.L_14427 - .L_14426)
.L_14426:
        /*00f4*/ 	.word	0x00000008
.L_14427:


//--------------------- .nv.info._ZN18transformer_engine6detail38cast_transpose_fused_kernel_notalignedILb0ELb1ELb0EfNS_16CTDBiasDActParamIff13__nv_fp8_e4m3fEELi1ELi4ENS_5EmptyEXadL_ZNS_5dreluIffEET_T0_RKS5_EEEEvT3_mmm --------------------------
	.section	.nv.info._ZN18transformer_engine6detail38cast_transpose_fused_kernel_notalignedILb0ELb1ELb0EfNS_16CTDBiasDActParamIff13__nv_fp8_e4m3fEELi1ELi4ENS_5EmptyEXadL_ZNS_5dreluIffEET_T0_RKS5_EEEEvT3_mmm,"",@"SHT_CUDA_INFO"
	.sectionflags	@""
	.align	4


	//----- nvinfo : EIATTR_CUDA_API_VERSION
	.align		4
        /*0000*/ 	.byte	0x04, 0x37
        /*0002*/ 	.short	(.L_14429 - .L_14428)
.L_14428:
        /*0004*/ 	.word	0x00000082


	//----- nvinfo : EIATTR_KPARAM_INFO
	.align		4
.L_14429:
        /*0008*/ 	.byte	0x04, 0x17
        /*000a*/ 	.short	(.L_14431 - .L_14430)
.L_14430:
        /*000c*/ 	.word	0x00000000
        /*0010*/ 	.short	0x0003
        /*0012*/ 	.short	0x0058
        /*0014*/ 	.byte	0x00, 0xf0, 0x21, 0x00


	//----- nvinfo : EIATTR_KPARAM_INFO
	.align		4
.L_14431:
        /*0018*/ 	.byte	0x04, 0x17
        /*001a*/ 	.short	(.L_14433 - .L_14432)
.L_14432:
        /*001c*/ 	.word	0x00000000
        /*0020*/ 	.short	0x0002
        /*0022*/ 	.short	0x0050
        /*0024*/ 	.byte	0x00, 0xf0, 0x21, 0x00


	//----- nvinfo : EIATTR_KPARAM_INFO
	.align		4
.L_14433:
        /*0028*/ 	.byte	0x04, 0x17
        /*002a*/ 	.short	(.L_14435 - .L_14434)
.L_14434:
        /*002c*/ 	.word	0x00000000
        /*0030*/ 	.short	0x0001
        /*0032*/ 	.short	0x0048
        /*0034*/ 	.byte	0x00, 0xf0, 0x21, 0x00


	//----- nvinfo : EIATTR_KPARAM_INFO
	.align		4
.L_14435:
        /*0038*/ 	.byte	0x04, 0x17
        /*003a*/ 	.short	(.L_14437 - .L_14436)
.L_14436:
        /*003c*/ 	.word	0x00000000
        /*0040*/ 	.short	0x0000
        /*0042*/ 	.short	0x0000
        /*0044*/ 	.byte	0x00, 0xf0, 0x21, 0x01


	//----- nvinfo : EIATTR_SPARSE_MMA_MASK
	.align		4
.L_14437:
        /*0048*/ 	.byte	0x03, 0x50
        /*004a*/ 	.short	0x0000


	//----- nvinfo : EIATTR_MAXREG_COUNT
	.align		4
        /*004c*/ 	.byte	0x03, 0x1b
        /*004e*/ 	.short	0x00ff


	//----- nvinfo : EIATTR_NUM_BARRIERS
	.align		4
        /*0050*/ 	.byte	0x02, 0x4c
        /*0052*/ 	.byte	0x01
	.zero		1


	//----- nvinfo : EIATTR_MERCURY_ISA_VERSION
	.align		4
        /*0054*/ 	.byte	0x03, 0x5f
        /*0056*/ 	.short	0x0101


	//----- nvinfo : EIATTR_COOP_GROUP_MASK_REGIDS
	.align		4
        /*0058*/ 	.byte	0x04, 0x29
        /*005a*/ 	.short	(.L_14439 - .L_14438)


	//   ....[0]....
.L_14438:
        /*005c*/ 	.word	0xffffffff


	//   ....[1]....
        /*0060*/ 	.word	0xffffffff


	//   ....[2]....
        /*0064*/ 	.word	0xffffffff


	//   ....[3]....
        /*0068*/ 	.word	0xffffffff


	//   ....[4]....
        /*006c*/ 	.word	0xffffffff


	//   ....[5]....
        /*0070*/ 	.word	0xffffffff


	//   ....[6]....
        /*0074*/ 	.word	0xffffffff


	//   ....[7]....
        /*0078*/ 	.word	0xffffffff


	//   ....[8]....
        /*007c*/ 	.word	0x05000005


	//   ....[9]....
        /*0080*/ 	.word	0x05000005


	//   ....[10]....
        /*0084*/ 	.word	0x05000005


	//----- nvinfo : EIATTR_COOP_GROUP_INSTR_OFFSETS
	.align		4
.L_14439:
        /*0088*/ 	.byte	0x04, 0x28
        /*008a*/ 	.short	(.L_14441 - .L_14440)


	//   ....[0]....
.L_14440:
        /*008c*/ 	.word	0x00002d60


	//   ....[1]....
        /*0090*/ 	.word	0x00002dd0


	//   ....[2]....
        /*0094*/ 	.word	0x00002e10


	//   ....[3]....
        /*0098*/ 	.word	0x00002e30


	//   ....[4]....
        /*009c*/ 	.word	0x00002e50


	//   ....[5]....
        /*00a0*/ 	.word	0x00002f40


	//   ....[6]....
        /*00a4*/ 	.word	0x00002f60


	//   ....[7]....
        /*00a8*/ 	.word	0x00002f80


	//   ....[8]....
        /*00ac*/ 	.word	0x00003190


	//   ....[9]....
        /*00b0*/ 	.word	0x00003200


	//   ....[10]....
        /*00b4*/ 	.word	0x00003270


	//----- nvinfo : EIATTR_EXIT_INSTR_OFFSETS
	.align		4
.L_14441:
        /*00b8*/ 	.byte	0x04, 0x1c
        /*00ba*/ 	.short	(.L_14443 - .L_14442)


	//   ....[0]....
.L_14442:
        /*00bc*/ 	.word	0x000000d0


	//   ....[1]....
        /*00c0*/ 	.word	0x00003050


	//   ....[2]....
        /*00c4*/ 	.word	0x00003140


	//----- nvinfo : EIATTR_MAX_THREADS
	.align		4
.L_14443:
        /*00c8*/ 	.byte	0x04, 0x05
        /*00ca*/ 	.short	(.L_14445 - .L_14444)
.L_14444:
        /*00cc*/ 	.word	0x00000100
        /*00d0*/ 	.word	0x00000001
        /*00d4*/ 	.word	0x00000001


	//----- nvinfo : EIATTR_CRS_STACK_SIZE
	.align		4
.L_14445:
        /*00d8*/ 	.byte	0x04, 0x1e
        /*00da*/ 	.short	(.L_14447 - .L_14446)
.L_14446:
        /*00dc*/ 	.word	0x00000000


	//----- nvinfo : EIATTR_CBANK_PARAM_SIZE
	.align		4
.L_14447:
        /*00e0*/ 	.byte	0x03, 0x19
        /*00e2*/ 	.short	0x0060


	//----- nvinfo : EIATTR_PARAM_CBANK
	.align		4
        /*00e4*/ 	.byte	0x04, 0x0a
        /*00e6*/ 	.short	(.L_14449 - .L_14448)
	.align		4
.L_14448:
        /*00e8*/ 	.word	index@(.nv.constant0._ZN18transformer_engine6detail38cast_transpose_fused_kernel_notalignedILb0ELb1ELb0EfNS_16CTDBiasDActParamIff13__nv_fp8_e4m3fEELi1ELi4ENS_5EmptyEXadL_ZNS_5dreluIffEET_T0_RKS5_EEEEvT3_mmm)
        /*00ec*/ 	.short	0x0210
        /*00ee*/ 	.short	0x0060


	//----- nvinfo : EIATTR_SW_WAR
	.align		4
.L_14449:
        /*00f0*/ 	.byte	0x04, 0x36
        /*00f2*/ 	.short	(.L_14451 - .L_14450)
.L_14450:
        /*00f4*/ 	.word	0x00000008
.L_14451:


//--------------------- .nv.info._ZN18transformer_engine6detail38cast_transpose_fused_kernel_notalignedILb0ELb1ELb0EfNS_16CTDBiasDActParamIff13__nv_fp8_e5m2fEELi1ELi4ENS_5EmptyEXadL_ZNS_5dreluIffEET_T0_RKS5_EEEEvT3_mmm --------------------------
	.section	.nv.info._ZN18transformer_engine6detail38cast_transpose_fused_kernel_notalignedILb0ELb1ELb0EfNS_16CTDBiasDActParamIff13__nv_fp8_e5m2fEELi1ELi4ENS_5EmptyEXadL_ZNS_5dreluIffEET_T0_RKS5_EEEEvT3_mmm,"",@"SHT_CUDA_INFO"
	.sectionflags	@""
	.align	4


	//----- nvinfo : EIATTR_CUDA_API_VERSION
	.align		4
        /*0000*/ 	.byte	0x04, 0x37
        /*0002*/ 	.short	(.L_14453 - .L_14452)
.L_14452:
        /*0004*/ 	.word	0x00000082


	//----- nvinfo : EIATTR_KPARAM_INFO
	.align		4
.L_14453:
        /*0008*/ 	.byte	0x04, 0x17
        /*000a*/ 	.short	(.L_14455 - .L_14454)
.L_14454:
        /*000c*/ 	.word	0x00000000
        /*0010*/ 	.short	0x0003
        /*0012*/ 	.short	0x0058
        /*0014*/ 	.byte	0x00, 0xf0, 0x21, 0x00


	//----- nvinfo : EIATTR_KPARAM_INFO
	.align		4
.L_14455:
        /*0018*/ 	.byte	0x04, 0x17
        /*001a*/ 	.short	(.L_14457 - .L_14456)
.L_14456:
        /*001c*/ 	.word	0x00000000
        /*0020*/ 	.short	0x0002
        /*0022*/ 	.short	0x0050
        /*0024*/ 	.byte	0x00, 0xf0, 0x21, 0x00


	//----- nvinfo : EIATTR_KPARAM_INFO
	.align		4
.L_14457:
        /*0028*/ 	.byte	0x04, 0x17
        /*002a*/ 	.short	(.L_14459 - .L_14458)
.L_14458:
        /*002c*/ 	.word	0x00000000
        /*0030*/ 	.short	0x0001
        /*0032*/ 	.short	0x0048
        /*0034*/ 	.byte	0x00, 0xf0, 0x21, 0x00


	//----- nvinfo : EIATTR_KPARAM_INFO
	.align		4
.L_14459:
        /*0038*/ 	.byte	0x04, 0x17
        /*003a*/ 	.short	(.L_14461 - .L_14460)
.L_14460:
        /*003c*/ 	.word	0x00000000
        /*0040*/ 	.short	0x0000
        /*0042*/ 	.short	0x0000
        /*0044*/ 	.byte	0x00, 0xf0, 0x21, 0x01


	//----- nvinfo : EIATTR_SPARSE_MMA_MASK
	.align		4
.L_14461:
        /*0048*/ 	.byte	0x03, 0x50
        /*004a*/ 	.short	0x0000


	//----- nvinfo : EIATTR_MAXREG_COUNT
	.align		4
        /*004c*/ 	.byte	0x03, 0x1b
        /*004e*/ 	.short	0x00ff


	//----- nvinfo : EIATTR_NUM_BARRIERS
	.align		4
        /*0050*/ 	.byte	0x02, 0x4c
        /*0052*/ 	.byte	0x01
	.zero		1


	//----- nvinfo : EIATTR_MERCURY_ISA_VERSION
	.align		4
        /*0054*/ 	.byte	0x03, 0x5f
        /*0056*/ 	.short	0x0101


	//----- nvinfo : EIATTR_COOP_GROUP_MASK_REGIDS
	.align		4
        /*0058*/ 	.byte	0x04, 0x29
        /*005a*/ 	.short	(.L_14463 - .L_14462)


	//   ....[0]....
.L_14462:
        /*005c*/ 	.word	0xffffffff


	//   ....[1]....
        /*0060*/ 	.word	0xffffffff


	//   ....[2]....
        /*0064*/ 	.word	0xffffffff


	//   ....[3]....
        /*0068*/ 	.word	0xffffffff


	//   ....[4]....
        /*006c*/ 	.word	0xffffffff


	//   ....[5]....
        /*0070*/ 	.word	0xffffffff


	//   ....[6]....
        /*0074*/ 	.word	0xffffffff


	//   ....[7]....
        /*0078*/ 	.word	0xffffffff


	//   ....[8]....
        /*007c*/ 	.word	0x05000005


	//   ....[9]....
        /*0080*/ 	.word	0x05000005


	//   ....[10]....
        /*0084*/ 	.word	0x05000005


	//----- nvinfo : EIATTR_COOP_GROUP_INSTR_OFFSETS
	.align		4
.L_14463:
        /*0088*/ 	.byte	0x04, 0x28
        /*008a*/ 	.short	(.L_14465 - .L_14464)


	//   ....[0]....
.L_14464:
        /*008c*/ 	.word	0x00002d60


	//   ....[1]....
        /*0090*/ 	.word	0x00002dd0


	//   ....[2]....
        /*0094*/ 	.word	0x00002e10


	//   ....[3]....
        /*0098*/ 	.word	0x00002e30


	//   ....[4]....
        /*009c*/ 	.word	0x00002e50


	//   ....[5]....
        /*00a0*/ 	.word	0x00002f40


	//   ....[6]....
        /*00a4*/ 	.word	0x00002f60


	//   ....[7]....
        /*00a8*/ 	.word	0x00002f80


	//   ....[8]....
        /*00ac*/ 	.word	0x00003190


	//   ....[9]....
        /*00b0*/ 	.word	0x00003200


	//   ....[10]....
        /*00b4*/ 	.word	0x00003270


	//----- nvinfo : EIATTR_EXIT_INSTR_OFFSETS
	.align		4
.L_14465:
        /*00b8*/ 	.byte	0x04, 0x1c
        /*00ba*/ 	.short	(.L_14467 - .L_14466)


	//   ....[0]....
.L_14466:
        /*00bc*/ 	.word	0x000000d0


	//   ....[1]....
        /*00c0*/ 	.word	0x00003050


	//   ....[2]....
        /*00c4*/ 	.word	0x00003140


	//----- nvinfo : EIATTR_MAX_THREADS
	.align		4
.L_14467:
        /*00c8*/ 	.byte	0x04, 0x05
        /*00ca*/ 	.short	(.L_14469 - .L_14468)
.L_14468:
        /*00cc*/ 	.word	0x00000100
        /*00d0*/ 	.word	0x00000001
        /*00d4*/ 	.word	0x00000001


	//----- nvinfo : EIATTR_CRS_STACK_SIZE
	.align		4
.L_14469:
        /*00d8*/ 	.byte	0x04, 0x1e
        /*00da*/ 	.short	(.L_14471 - .L_14470)
.L_14470:
        /*00dc*/ 	.word	0x00000000


	//----- nvinfo : EIATTR_CBANK_PARAM_SIZE
	.align		4
.L_14471:
        /*00e0*/ 	.byte	0x03, 0x19
        /*00e2*/ 	.short	0x0060


	//----- nvinfo : EIATTR_PARAM_CBANK
	.align		4
        /*00e4*/ 	.byte	0x04, 0x0a
        /*00e6*/ 	.short	(.L_14473 - .L_14472)
	.align		4
.L_14472:
        /*00e8*/ 	.word	index@(.nv.constant0._ZN18transformer_engine6detail38cast_transpose_fused_kernel_notalignedILb0ELb1ELb0EfNS_16CTDBiasDActParamIff13__nv_fp8_e5m2fEELi1ELi4ENS_5EmptyEXadL_ZNS_5dreluIffEET_T0_RKS5_EEEEvT3_mmm)
        /*00ec*/ 	.short	0x0210
        /*00ee*/ 	.short	0x0060


	//----- nvinfo : EIATTR_SW_WAR
	.align		4
.L_14473:
        /*00f0*/ 	.byte	0x04, 0x36
        /*00f2*/ 	.short	(.L_14475 - .L_14474)
.L_14474:
        /*00f4*/ 	.word	0x00000008
.L_14475:


//--------------------- .nv.info._ZN18transformer_engine6detail38cast_transpose_fused_kernel_notalignedILb0ELb1ELb0EfNS_16CTDBiasDActParamIff13__nv_bfloat16fEELi1ELi2ENS_5EmptyEXadL_ZNS_5dreluIffEET_T0_RKS5_EEEEvT3_mmm --------------------------
	.section	.nv.info._ZN18transformer_engine6detail38cast_transpose_fused_kernel_notalignedILb0ELb1ELb0EfNS_16CTDBiasDActParamIff13__nv_bfloat16fEELi1ELi2ENS_5EmptyEXadL_ZNS_5dreluIffEET_T0_RKS5_EEEEvT3_mmm,"",@"SHT_CUDA_INFO"
	.sectionflags	@""
	.align	4


	//----- nvinfo : EIATTR_CUDA_API_VERSION
	.align		4
        /*0000*/ 	.byte	0x04, 0x37
        /*0002*/ 	.short	(.L_14477 - .L_14476)
.L_14476:
        /*0004*/ 	.word	0x00000082


	//----- nvinfo : EIATTR_KPARAM_INFO
	.align		4
.L_14477:
        /*0008*/ 	.byte	0x04, 0x17
        /*000a*/ 	.short	(.L_14479 - .L_14478)
.L_14478:
        /*000c*/ 	.word	0x00000000
        /*0010*/ 	.short	0x0003
        /*0012*/ 	.short	0x0058
        /*0014*/ 	.byte	0x00, 0xf0, 0x21, 0x00


	//----- nvinfo : EIATTR_KPARAM_INFO
	.align		4
.L_14479:
        /*0018*/ 	.byte	0x04, 0x17
        /*001a*/ 	.short	(.L_14481 - .L_14480)
.L_14480:
        /*001c*/ 	.word	0x00000000
        /*0020*/ 	.short	0x0002
        /*0022*/ 	.short	0x0050
        /*0024*/ 	.byte	0x00, 0xf0, 0x21, 0x00


	//----- nvinfo : EIATTR_KPARAM_INFO
	.align		4
.L_14481:
        /*0028*/ 	.byte	0x04, 0x17
        /*002a*/ 	.short	(.L_14483 - .L_14482)
.L_14482:
        /*002c*/ 	.word	0x00000000
        /*0030*/ 	.short	0x0001
        /*0032*/ 	.short	0x0048
        /*0034*/ 	.byte	0x00, 0xf0, 0x21, 0x00


	//----- nvinfo : EIATTR_KPARAM_INFO
	.align		4
.L_14483:
        /*0038*/ 	.byte	0x04, 0x17
        /*003a*/ 	.short	(.L_14485 - .L_14484)
.L_14484:
        /*003c*/ 	.word	0x00000000
        /*0040*/ 	.short	0x0000
        /*0042*/ 	.short	0x0000
        /*0044*/ 	.byte	0x00, 0xf0, 0x21, 0x01


	//----- nvinfo : EIATTR_SPARSE_MMA_MASK
	.align		4
.L_14485:
        /*0048*/ 	.byte	0x03, 0x50
        /*004a*/ 	.short	0x0000


	//----- nvinfo : EIATTR_MAXREG_COUNT
	.align		4
        /*004c*/ 	.byte	0x03, 0x1b
        /*004e*/ 	.short	0x00ff


	//----- nvinfo : EIATTR_NUM_BARRIERS
	.align		4
        /*0050*/ 	.byte	0x02, 0x4c
        /*0052*/ 	.byte	0x01
	.zero		1


	//----- nvinfo : EIATTR_MERCURY_ISA_VERSION
	.align		4
        /*0054*/ 	.byte	0x03, 0x5f
        /*0056*/ 	.short	0x0101


	//----- nvinfo : EIATTR_INT_WARP_WIDE_INSTR_OFFSETS
	.align		4
        /*0058*/ 	.byte	0x04, 0x31
        /*005a*/ 	.short	(.L_14487 - .L_14486)


	//   ....[0]....
.L_14486:
        /*005c*/ 	.word	0x000008d0


	//   ....[1]....
        /*0060*/ 	.word	0x00000fe0


	//   ....[2]....
        /*0064*/ 	.word	0x000013e0


	//----- nvinfo : EIATTR_COOP_GROUP_MASK_REGIDS
	.align		4
.L_14487:
        /*0068*/ 	.byte	0x04, 0x29
        /*006a*/ 	.short	(.L_14489 - .L_14488)


	//   ....[0]....
.L_14488:
        /*006c*/ 	.word	0xffffffff


	//   ....[1]....
        /*0070*/ 	.word	0xffffffff


	//   ....[2]....
        /*0074*/ 	.word	0xffffffff


	//   ....[3]....
        /*0078*/ 	.word	0xffffffff


	//   ....[4]....
        /*007c*/ 	.word	0xffffffff


	//   ....[5]....
        /*0080*/ 	.word	0xffffffff


	//   ....[6]....
        /*0084*/ 	.word	0xffffffff


	//   ....[7]....
        /*0088*/ 	.word	0xffffffff


	//   ....[8]....
        /*008c*/ 	.word	0x05000006


	//   ....[9]....
        /*0090*/ 	.word	0x05000006


	//   ....[10]....
        /*0094*/ 	.word	0x05000006


	//----- nvinfo : EIATTR_COOP_GROUP_INSTR_OFFSETS
	.align		4
.L_14489:
        /*0098*/ 	.byte	0x04, 0x28
        /*009a*/ 	.short	(.L_14491 - .L_14490)


	//   ....[0]....
.L_14490:
        /*009c*/ 	.word	0x00002110


	//   ....[1]....
        /*00a0*/ 	.word	0x00002180


	//   ....[2]....
        /*00a4*/ 	.word	0x000021d0


	//   ....[3]....
        /*00a8*/ 	.word	0x000021f0


	//   ....[4]....
        /*00ac*/ 	.word	0x00002210


	//   ....[5]....
        /*00b0*/ 	.word	0x00002300


	//   ....[6]....
        /*00b4*/ 	.word	0x00002320


	//   ....[7]....
        /*00b8*/ 	.word	0x00002340


	//   ....[8]....
        /*00bc*/ 	.word	0x00002570


	//   ....[9]....
        /*00c0*/ 	.word	0x000025e0


	//   ....[10]....
        /*00c4*/ 	.word	0x00002650


	//----- nvinfo : EIATTR_EXIT_INSTR_OFFSETS
	.align		4
.L_14491:
        /*00c8*/ 	.byte	0x04, 0x1c
        /*00ca*/ 	.short	(.L_14493 - .L_14492)


	//   ....[0]....
.L_14492:
        /*00cc*/ 	.word	0x000000d0


	//   ....[1]....
        /*00d0*/ 	.word	0x00002410


	//   ....[2]....
        /*00d4*/ 	.word	0x00002520


	//----- nvinfo : EIATTR_MAX_THREADS
	.align		4
.L_14493:
        /*00d8*/ 	.byte	0x04, 0x05
        /*00da*/ 	.short	(.L_14495 - .L_14494)
.L_14494:
        /*00dc*/ 	.word	0x00000100
        /*00e0*/ 	.word	0x00000001
        /*00e4*/ 	.word	0x00000001


	//----- nvinfo : EIATTR_CRS_STACK_SIZE
	.align		4
.L_14495:
        /*00e8*/ 	.byte	0x04, 0x1e
        /*00ea*/ 	.short	(.L_14497 - .L_14496)
.L_14496:
        /*00ec*/ 	.word	0x00000000


	//----- nvinfo : EIATTR_CBANK_PARAM_SIZE
	.align		4
.L_14497:
        /*00f0*/ 	.byte	0x03, 0x19
        /*00f2*/ 	.short	0x0060


	//----- nvinfo : EIATTR_PARAM_CBANK
	.align		4
        /*00f4*/ 	.byte	0x04, 0x0a
        /*00f6*/ 	.short	(.L_14499 - .L_14498)
	.align		4
.L_14498:
        /*00f8*/ 	.word	index@(.nv.constant0._ZN18transformer_engine6detail38cast_transpose_fused_kernel_notalignedILb0ELb1ELb0EfNS_16CTDBiasDActParamIff13__nv_bfloat16fEELi1ELi2ENS_5EmptyEXadL_ZNS_5dreluIffEET_T0_RKS5_EEEEvT3_mmm)
        /*00fc*/ 	.short	0x0210
        /*00fe*/ 	.short	0x0060


	//----- nvinfo : EIATTR_SW_WAR
	.align		4
.L_14499:
        /*0100*/ 	.byte	0x04, 0x36
        /*0102*/ 	.short	(.L_14501 - .L_14500)
.L_14500:
        /*0104*/ 	.word	0x00000008
.L_14501:


//--------------------- .nv.info._ZN18transformer_engine6detail38cast_transpose_fused_kernel_notalignedILb0ELb1ELb0EfNS_16CTDBiasDActParamIff6__halffEELi1ELi2ENS_5EmptyEXadL_ZNS_5dreluIffEET_T0_RKS5_EEEEvT3_mmm --------------------------
	.section	.nv.info._ZN18transformer_engine6detail38cast_transpose_fused_kernel_notalignedILb0ELb1ELb0EfNS_16CTDBiasDActParamIff6__halffEELi1ELi2ENS_5EmptyEXadL_ZNS_5dreluIffEET_T0_RKS5_EEEEvT3_mmm,"",@"SHT_CUDA_INFO"
	.sectionflags	@""
	.align	4


	//----- nvinfo : EIATTR_CUDA_API_VERSION
	.align		4
        /*0000*/ 	.byte	0x04, 0x37
        /*0002*/ 	.short	(.L_14503 - .L_14502)
.L_14502:
        /*0004*/ 	.word	0x00000082


	//----- nvinfo : EIATTR_KPARAM_INFO
	.align		4
.L_14503:
        /*0008*/ 	.byte	0x04, 0x17
        /*000a*/ 	.short	(.L_14505 - .L_14504)
.L_14504:
        /*000c*/ 	.word	0x00000000
        /*0010*/ 	.short	0x0003
        /*0012*/ 	.short	0x0058
        /*0014*/ 	.byte	0x00, 0xf0, 0x21, 0x00


	//----- nvinfo : EIATTR_KPARAM_INFO
	.align		4
.L_14505:
        /*0018*/ 	.byte	0x04, 0x17
        /*001a*/ 	.short	(.L_14507 - .L_14506)
.L_14506:
        /*001c*/ 	.word	0x00000000
        /*0020*/ 	.short	0x0002
        /*0022*/ 	.short	0x0050
        /*0024*/ 	.byte	0x00, 0xf0, 0x21, 0x00


	//----- nvinfo : EIATTR_KPARAM_INFO
	.align		4
.L_14507:
        /*0028*/ 	.byte	0x04, 0x17
        /*002a*/ 	.short	(.L_14509 - .L_14508)
.L_14508:
        /*002c*/ 	.word	0x00000000
        /*0030*/ 	.short	0x0001
        /*0032*/ 	.short	0x0048
        /*0034*/ 	.byte	0x00, 0xf0, 0x21, 0x00


	//----- nvinfo : EIATTR_KPARAM_INFO
	.align		4
.L_14509:
        /*0038*/ 	.byte	0x04, 0x17
        /*003a*/ 	.short	(.L_14511 - .L_14510)
.L_14510:
        /*003c*/ 	.word	0x00000000
        /*0040*/ 	.short	0x0000
        /*0042*/ 	.short	0x0000
        /*0044*/ 	.byte	0x00, 0xf0, 0x21, 0x01


	//----- nvinfo : EIATTR_SPARSE_MMA_MASK
	.align		4
.L_14511:
        /*0048*/ 	.byte	0x03, 0x50
        /*004a*/ 	.short	0x0000


	//----- nvinfo : EIATTR_MAXREG_COUNT
	.align		4
        /*004c*/ 	.byte	0x03, 0x1b
        /*004e*/ 	.short	0x00ff


	//----- nvinfo : EIATTR_NUM_BARRIERS
	.align		4
        /*0050*/ 	.byte	0x02, 0x4c
        /*0052*/ 	.byte	0x01
	.zero		1


	//----- nvinfo : EIATTR_MERCURY_ISA_VERSION
	.align		4
        /*0054*/ 	.byte	0x03, 0x5f
        /*0056*/ 	.short	0x0101


	//----- nvinfo : EIATTR_INT_WARP_WIDE_INSTR_OFFSETS
	.align		4
        /*0058*/ 	.byte	0x04, 0x31
        /*005a*/ 	.short	(.L_14513 - .L_14512)


	//   ....[0]....
.L_14512:
        /*005c*/ 	.word	0x000008d0


	//   ....[1]....
        /*0060*/ 	.word	0x00000fe0


	//   ....[2]....
        /*0064*/ 	.word	0x000013e0


	//----- nvinfo : EIATTR_COOP_GROUP_MASK_REGIDS
	.align		4
.L_14513:
        /*0068*/ 	.byte	0x04, 0x29
        /*006a*/ 	.short	(.L_14515 - .L_14514)


	//   ....[0]....
.L_14514:
        /*006c*/ 	.word	0xffffffff


	//   ....[1]....
        /*0070*/ 	.word	0xffffffff


	//   ....[2]....
        /*0074*/ 	.word	0xffffffff


	//   ....[3]....
        /*0078*/ 	.word	0xffffffff


	//   ....[4]....
        /*007c*/ 	.word	0xffffffff


	//   ....[5]....
        /*0080*/ 	.word	0xffffffff


	//   ....[6]....
        /*0084*/ 	.word	0xffffffff


	//   ....[7]....
        /*0088*/ 	.word	0xffffffff


	//   ....[8]....
        /*008c*/ 	.word	0x05000006


	//   ....[9]....
        /*0090*/ 	.word	0x05000006


	//   ....[10]....
        /*0094*/ 	.word	0x05000006


	//----- nvinfo : EIATTR_COOP_GROUP_INSTR_OFFSETS
	.align		4
.L_14515:
        /*0098*/ 	.byte	0x04, 0x28
        /*009a*/ 	.short	(.L_14517 - .L_14516)


	//   ....[0]....
.L_14516:
        /*009c*/ 	.word	0x00002110


	//   ....[1]....
        /*00a0*/ 	.word	0x00002180


	//   ....[2]....
        /*00a4*/ 	.word	0x000021d0


	//   ....[3]....
        /*00a8*/ 	.word	0x000021f0


	//   ....[4]....
        /*00ac*/ 	.word	0x00002210


	//   ....[5]....
        /*00b0*/ 	.word	0x00002300


	//   ....[6]....
        /*00b4*/ 	.word	0x00002320


	//   ....[7]....
        /*00b8*/ 	.word	0x00002340


	//   ....[8]....
        /*00bc*/ 	.word	0x00002570


	//   ....[9]....
        /*00c0*/ 	.word	0x000025e0


	//   ....[10]....
        /*00c4*/ 	.word	0x00002650


	//----- nvinfo : EIATTR_EXIT_INSTR_OFFSETS
	.align		4
.L_14517:
        /*00c8*/ 	.byte	0x04, 0x1c
        /*00ca*/ 	.short	(.L_14519 - .L_14518)


	//   ....[0]....
.L_14518:
        /*00cc*/ 	.word	0x000000d0


	//   ....[1]....
        /*00d0*/ 	.word	0x00002410


	//   ....[2]....
        /*00d4*/ 	.word	0x00002520


	//----- nvinfo : EIATTR_MAX_THREADS
	.align		4
.L_14519:
        /*00d8*/ 	.byte	0x04, 0x05
        /*00da*/ 	.short	(.L_14521 - .L_14520)
.L_14520:
        /*00dc*/ 	.word	0x00000100
        /*00e0*/ 	.word	0x00000001
        /*00e4*/ 	.word	0x00000001


	//----- nvinfo : EIATTR_CRS_STACK_SIZE
	.align		4
.L_14521:
        /*00e8*/ 	.byte	0x04, 0x1e
        /*00ea*/ 	.short	(.L_14523 - .L_14522)
.L_14522:
        /*00ec*/ 	.word	0x00000000


	//----- nvinfo : EIATTR_CBANK_PARAM_SIZE
	.align		4
.L_14523:
        /*00f0*/ 	.byte	0x03, 0x19
        /*00f2*/ 	.short	0x0060


	//----- nvinfo : EIATTR_PARAM_CBANK
	.align		4
        /*00f4*/ 	.byte	0x04, 0x0a
        /*00f6*/ 	.short	(.L_14525 - .L_14524)
	.align		4
.L_14524:
        /*00f8*/ 	.word	index@(.nv.constant0._ZN18transformer_engine6detail38cast_transpose_fused_kernel_notalignedILb0ELb1ELb0EfNS_16CTDBiasDActParamIff6__halffEELi1ELi2ENS_5EmptyEXadL_ZNS_5dreluIffEET_T0_RKS5_EEEEvT3_mmm)
        /*00fc*/ 	.short	0x0210
        /*00fe*/ 	.short	0x0060


	//----- nvinfo : EIATTR_SW_WAR
	.align		4
.L_14525:
        /*0100*/ 	.byte	0x04, 0x36
        /*0102*/ 	.short	(.L_14527 - .L_14526)
.L_14526:
        /*0104*/ 	.word	0x00000008
.L_14527:


//--------------------- .nv.info._ZN18transformer_engine6detail38cast_transpose_fused_kernel_notalignedILb0ELb1ELb0EfNS_16CTDBiasDActParamIffffEELi1ELi1ENS_5EmptyEXadL_ZNS_5dreluIffEET_T0_RKS4_EEEEvT3_mmm --------------------------
	.section	.nv.info._ZN18transformer_engine6detail38cast_transpose_fused_kernel_notalignedILb0ELb1ELb0EfNS_16CTDBiasDActParamIffffEELi1ELi1ENS_5EmptyEXadL_ZNS_5dreluIffEET_T0_RKS4_EEEEvT3_mmm,"",@"SHT_CUDA_INFO"
	.sectionflags	@""
	.align	4


	//----- nvinfo : EIATTR_CUDA_API_VERSION
	.align		4
        /*0000*/ 	.byte	0x04, 0x37
        /*0002*/ 	.short	(.L_14529 - .L_14528)
.L_14528:
        /*0004*/ 	.word	0x00000082


	//----- nvinfo : EIATTR_KPARAM_INFO
	.align		4
.L_14529:
        /*0008*/ 	.byte	0x04, 0x17
        /*000a*/ 	.short	(.L_14531 - .L_14530)
.L_14530:
        /*000c*/ 	.word	0x00000000
        /*0010*/ 	.short	0x0003
        /*0012*/ 	.short	0x0058
        /*0014*/ 	.byte	0x00, 0xf0, 0x21, 0x00


	//----- nvinfo : EIATTR_KPARAM_INFO
	.align		4
.L_14531:
        /*0018*/ 	.byte	0x04, 0x17
        /*001a*/ 	.short	(.L_14533 - .L_14532)
.L_14532:
        /*001c*/ 	.word	0x00000000
        /*0020*/ 	.short	0x0002
        /*0022*/ 	.short	0x0050
        /*0024*/ 	.byte	0x00, 0xf0, 0x21, 0x00


	//----- nvinfo : EIATTR_KPARAM_INFO
	.align		4
.L_14533:
        /*0028*/ 	.byte	0x04, 0x17
        /*002a*/ 	.short	(.L_14535 - .L_14534)
.L_14534:
        /*002c*/ 	.word	0x00000000
        /*0030*/ 	.short	0x0001
        /*0032*/ 	.short	0x0048
        /*0034*/ 	.byte	0x00, 0xf0, 0x21, 0x00


	//----- nvinfo : EIATTR_KPARAM_INFO
	.align		4
.L_14535:
        /*0038*/ 	.byte	0x04, 0x17
        /*003a*/ 	.short	(.L_14537 - .L_14536)
.L_14536:
        /*003c*/ 	.word	0x00000000
        /*0040*/ 	.short	0x0000
        /*0042*/ 	.short	0x0000
        /*0044*/ 	.byte	0x00, 0xf0, 0x21, 0x01


	//----- nvinfo : EIATTR_SPARSE_MMA_MASK
	.align		4
.L_14537:
        /*0048*/ 	.byte	0x03, 0x50
        /*004a*/ 	.short	0x0000


	//----- nvinfo : EIATTR_MAXREG_COUNT
	.align		4
        /*004c*/ 	.byte	0x03, 0x1b
        /*004e*/ 	.short	0x00ff


	//----- nvinfo : EIATTR_NUM_BARRIERS
	.align		4
        /*0050*/ 	.byte	0x02, 0x4c
        /*0052*/ 	.byte	0x01
	.zero		1


	//----- nvinfo : EIATTR_MERCURY_ISA_VERSION
	.align		4
        /*0054*/ 	.byte	0x03, 0x5f
        /*0056*/ 	.short	0x0101


	//----- nvinfo : EIATTR_COOP_GROUP_MASK_REGIDS
	.align		4
        /*0058*/ 	.byte	0x04, 0x29
        /*005a*/ 	.short	(.L_14539 - .L_14538)


	//   ....[0]....
.L_14538:
        /*005c*/ 	.word	0xffffffff


	//   ....[1]....
        /*0060*/ 	.word	0xffffffff


	//   ....[2]....
        /*0064*/ 	.word	0xffffffff


	//   ....[3]....
        /*0068*/ 	.word	0xffffffff


	//   ....[4]....
        /*006c*/ 	.word	0xffffffff


	//   ....[5]....
        /*0070*/ 	.word	0xffffffff


	//   ....[6]....
        /*0074*/ 	.word	0xffffffff


	//   ....[7]....
        /*0078*/ 	.word	0xffffffff


	//   ....[8]....
        /*007c*/ 	.word	0x05000006


	//   ....[9]....
        /*0080*/ 	.word	0x05000006


	//   ....[10]....
        /*0084*/ 	.word	0x05000006


	//----- nvinfo : EIATTR_COOP_GROUP_INSTR_OFFSETS
	.align		4
.L_14539:
        /*0088*/ 	.byte	0x04, 0x28
        /*008a*/ 	.short	(.L_14541 - .L_14540)


	//   ....[0]....
.L_14540:
        /*008c*/ 	.word	0x000016f0


	//   ....[1]....
        /*0090*/ 	.word	0x00001760


	//   ....[2]....
        /*0094*/ 	.word	0x000017a0


	//   ....[3]....
        /*0098*/ 	.word	0x000017e0


	//   ....[4]....
        /*009c*/ 	.word	0x00001800


	//   ....[5]....
        /*00a0*/ 	.word	0x00001900


	//   ....[6]....
        /*00a4*/ 	.word	0x00001920


	//   ....[7]....
        /*00a8*/ 	.word	0x00001940


	//   ....[8]....
        /*00ac*/ 	.word	0x00001b50


	//   ....[9]....
        /*00b0*/ 	.word	0x00001bc0


	//   ....[10]....
        /*00b4*/ 	.word	0x00001c30


	//----- nvinfo : EIATTR_EXIT_INSTR_OFFSETS
	.align		4
.L_14541:
        /*00b8*/ 	.byte	0x04, 0x1c
        /*00ba*/ 	.short	(.L_14543 - .L_14542)


	//   ....[0]....
.L_14542:
        /*00bc*/ 	.word	0x000000d0


	//   ....[1]....
        /*00c0*/ 	.word	0x00001a10


	//   ....[2]....
        /*00c4*/ 	.word	0x00001b00


	//----- nvinfo : EIATTR_MAX_THREADS
	.align		4
.L_14543:
        /*00c8*/ 	.byte	0x04, 0x05
        /*00ca*/ 	.short	(.L_14545 - .L_14544)
.L_14544:
        /*00cc*/ 	.word	0x00000100
        /*00d0*/ 	.word	0x00000001
        /*00d4*/ 	.word	0x00000001


	//----- nvinfo : EIATTR_CRS_STACK_SIZE
	.align		4
.L_14545:
        /*00d8*/ 	.byte	0x04, 0x1e
        /*00da*/ 	.short	(.L_14547 - .L_14546)
.L_14546:
        /*00dc*/ 	.word	0x00000000


	//----- nvinfo : EIATTR_CBANK_PARAM_SIZE
	.align		4
.L_14547:
        /*00e0*/ 	.byte	0x03, 0x19
        /*00e2*/ 	.short	0x0060


	//----- nvinfo : EIATTR_PARAM_CBANK
	.align		4
        /*00e4*/ 	.byte	0x04, 0x0a
        /*00e6*/ 	.short	(.L_14549 - .L_14548)
	.align		4
.L_14548:
        /*00e8*/ 	.word	index@(.nv.constant0._ZN18transformer_engine6detail38cast_transpose_fused_kernel_notalignedILb0ELb1ELb0EfNS_16CTDBiasDActParamIffffEELi1ELi1ENS_5EmptyEXadL_ZNS_5dreluIffEET_T0_RKS4_EEEEvT3_mmm)
        /*00ec*/ 	.short	0x0210
        /*00ee*/ 	.short	0x0060


	//----- nvinfo : EIATTR_SW_WAR
	.align		4
.L_14549:
        /*00f0*/ 	.byte	0x04, 0x36
        /*00f2*/ 	.short	(.L_14551 - .L_14550)
.L_14550:
        /*00f4*/ 	.word	0x00000008
.L_14551:


//--------------------- .nv.info._ZN18transformer_engine6detail38cast_transpose_fused_kernel_notalignedILb0ELb0ELb1EfNS_16CTDBiasDActParamI13__nv_bfloat16S3_13__nv_fp8_e4m3fEELi4ELi8ENS_5EmptyEXadL_ZNS_4reluIffEET_T0_RKS6_EEEEvT3_mmm --------------------------
	.section	.nv.info._ZN18transformer_engine6detail38cast_transpose_fused_kernel_notalignedILb0ELb0ELb1EfNS_16CTDBiasDActParamI13__nv_bfloat16S3_13__nv_fp8_e4m3fEELi4ELi8ENS_5EmptyEXadL_ZNS_4reluIffEET_T0_RKS6_EEEEvT3_mmm,"",@"SHT_CUDA_INFO"
	.sectionflags	@""
	.align	4


	//----- nvinfo : EIATTR_CUDA_API_VERSION
	.align		4
        /*0000*/ 	.byte	0x04, 0x37
        /*0002*/ 	.short	(.L_14553 - .L_14552)
.L_14552:
        /*0004*/ 	.word	0x00000082


	//----- nvinfo : EIATTR_KPARAM_INFO
	.align		4
.L_14553:
        /*0008*/ 	.byte	0x04, 0x17
        /*000a*/ 	.short	(.L_14555 - .L_14554)
.L_14554:
        /*000c*/ 	.word	0x00000000
        /*0010*/ 	.short	0x0003
        /*0012*/ 	.short	0x0058
        /*0014*/ 	.byte	0x00, 0xf0, 0x21, 0x00


	//----- nvinfo : EIATTR_KPARAM_INFO
	.align		4
.L_14555:
        /*0018*/ 	.byte	0x04, 0x17
        /*001a*/ 	.short	(.L_14557 - .L_14556)
.L_14556:
        /*001c*/ 	.word	0x00000000
        /*0020*/ 	.short	0x0002
        /*0022*/ 	.short	0x0050
        /*0024*/ 	.byte	0x00, 0xf0, 0x21, 0x00


	//----- nvinfo : EIATTR_KPARAM_INFO
	.align		4
.L_14557:
        /*0028*/ 	.byte	0x04, 0x17
        /*002a*/ 	.short	(.L_14559 - .L_14558)
.L_14558:
        /*002c*/ 	.word	0x00000000
        /*0030*/ 	.short	0x0001
        /*0032*/ 	.short	0x0048
        /*0034*/ 	.byte	0x00, 0xf0, 0x21, 0x00


	//----- nvinfo : EIATTR_KPARAM_INFO
	.align		4
.L_14559:
        /*0038*/ 	.byte	0x04, 0x17
        /*003a*/ 	.short	(.L_14561 - .L_14560)
.L_14560:
        /*003c*/ 	.word	0x00000000
        /*0040*/ 	.short	0x0000
        /*0042*/ 	.short	0x0000
        /*0044*/ 	.byte	0x00, 0xf0, 0x21, 0x01


	//----- nvinfo : EIATTR_SPARSE_MMA_MASK
	.align		4
.L_14561:
        /*0048*/ 	.byte	0x03, 0x50
        /*004a*/ 	.short	0x0000


	//----- nvinfo : EIATTR_MAXREG_COUNT
	.align		4
        /*004c*/ 	.byte	0x03, 0x1b
        /*004e*/ 	.short	0x00ff


	//----- nvinfo : EIATTR_NUM_BARRIERS
	.align		4
        /*0050*/ 	.byte	0x02, 0x4c
        /*0052*/ 	.byte	0x01
	.zero		1


	//----- nvinfo : EIATTR_MERCURY_ISA_VERSION
	.align		4
        /*0054*/ 	.byte	0x03, 0x5f
        /*0056*/ 	.short	0x0101


	//----- nvinfo : EIATTR_COOP_GROUP_MASK_REGIDS
	.align		4
        /*0058*/ 	.byte	0x04, 0x29
        /*005a*/ 	.short	(.L_14563 - .L_14562)


	//   ....[0]....
.L_14562:
        /*005c*/ 	.word	0xffffffff


	//   ....[1]....
        /*0060*/ 	.word	0xffffffff


	//   ....[2]....
        /*0064*/ 	.word	0xffffffff


	//   ....[3]....
        /*0068*/ 	.word	0xffffffff


	//   ....[4]....
        /*006c*/ 	.word	0xffffffff


	//   ....[5]....
        /*0070*/ 	.word	0xffffffff


	//   ....[6]....
        /*0074*/ 	.word	0xffffffff


	//   ....[7]....
        /*0078*/ 	.word	0xffffffff


	//   ....[8]....
        /*007c*/ 	.word	0x05000005


	//   ....[9]....
        /*0080*/ 	.word	0x05000005


	//   ....[10]....
        /*0084*/ 	.word	0x05000005


	//----- nvinfo : EIATTR_COOP_GROUP_INSTR_OFFSETS
	.align		4
.L_14563:
        /*0088*/ 	.byte	0x04, 0x28
        /*008a*/ 	.short	(.L_14565 - .L_14564)


	//   ....[0]....
.L_14564:
        /*008c*/ 	.word	0x00009e60


	//   ....[1]....
        /*0090*/ 	.word	0x00009ec0


	//   ....[2]....
        /*0094*/ 	.word	0x00009f20


	//   ....[3]....
        /*0098*/ 	.word	0x00009f40


	//   ....[4]....
        /*009c*/ 	.word	0x00009f60


	//   ....[5]....
        /*00a0*/ 	.word	0x0000a050


	//   ....[6]....
        /*00a4*/ 	.word	0x0000a070


	//   ....[7]....
        /*00a8*/ 	.word	0x0000a090


	//   ....[8]....
        /*00ac*/ 	.word	0x0000a2b0


	//   ....[9]....
        /*00b0*/ 	.word	0x0000a320


	//   ....[10]....
        /*00b4*/ 	.word	0x0000a390


	//----- nvinfo : EIATTR_EXIT_INSTR_OFFSETS
	.align		4
.L_14565:
        /*00b8*/ 	.byte	0x04, 0x1c
        /*00ba*/ 	.short	(.L_14567 - .L_14566)


	//   ....[0]....
.L_14566:
        /*00bc*/ 	.word	0x000000d0


	//   ....[1]....
        /*00c0*/ 	.word	0x0000a170


	//   ....[2]....
        /*00c4*/ 	.word	0x0000a260


	//----- nvinfo : EIATTR_MAX_THREADS
	.align		4
.L_14567:
        /*00c8*/ 	.byte	0x04, 0x05
        /*00ca*/ 	.short	(.L_14569 - .L_14568)
.L_14568:
        /*00cc*/ 	.word	0x00000100
        /*00d0*/ 	.word	0x00000001
        /*00d4*/ 	.word	0x00000001


	//----- nvinfo : EIATTR_CRS_STACK_SIZE
	.align		4
.L_14569:
        /*00d8*/ 	.byte	0x04, 0x1e
        /*00da*/ 	.short	(.L_14571 - .L_14570)
.L_14570:
        /*00dc*/ 	.word	0x00000000


	//----- nvinfo : EIATTR_CBANK_PARAM_SIZE
	.align		4
.L_14571:
        /*00e0*/ 	.byte	0x03, 0x19
        /*00e2*/ 	.short	0x0060


	//----- nvinfo : EIATTR_PARAM_CBANK
	.align		4
        /*00e4*/ 	.byte	0x04, 0x0a
        /*00e6*/ 	.short	(.L_14573 - .L_14572)
	.align		4
.L_14572:
        /*00e8*/ 	.word	index@(.nv.constant0._ZN18transformer_engine6detail38cast_transpose_fused_kernel_notalignedILb0ELb0ELb1EfNS_16CTDBiasDActParamI13__nv_bfloat16S3_13__nv_fp8_e4m3fEELi4ELi8ENS_5EmptyEXadL_ZNS_4reluIffEET_T0_RKS6_EEEEvT3_mmm)
        /*00ec*/ 	.short	0x0210
        /*00ee*/ 	.short	0x0060


	//----- nvinfo : EIATTR_SW_WAR
	.align		4
.L_14573:
        /*00f0*/ 	.byte	0x04, 0x36
        /*00f2*/ 	.short	(.L_14575 - .L_14574)
.L_14574:
        /*00f4*/ 	.word	0x00000008
.L_14575:


//--------------------- .nv.info._ZN18transformer_engine6detail38cast_transpose_fused_kernel_notalignedILb0ELb0ELb1EfNS_16CTDBiasDActParamI13__nv_bfloat16S3_13__nv_fp8_e5m2fEELi4ELi8ENS_5EmptyEXadL_ZNS_4reluIffEET_T0_RKS6_EEEEvT3_mmm --------------------------
	.section	.nv.info._ZN18transformer_engine6detail38cast_transpose_fused_kernel_notalignedILb0ELb0ELb1EfNS_16CTDBiasDActParamI13__nv_bfloat16S3_13__nv_fp8_e5m2fEELi4ELi8ENS_5EmptyEXadL_ZNS_4reluIffEET_T0_RKS6_EEEEvT3_mmm,"",@"SHT_CUDA_INFO"
	.sectionflags	@""
	.align	4


	//----- nvinfo : EIATTR_CUDA_API_VERSION
	.align		4
        /*0000*/ 	.byte	0x04, 0x37
        /*0002*/ 	.short	(.L_14577 - .L_14576)
.L_14576:
        /*0004*/ 	.word	0x00000082


	//----- nvinfo : EIATTR_KPARAM_INFO
	.align		4
.L_14577:
        /*0008*/ 	.byte	0x04, 0x17
        /*000a*/ 	.short	(.L_14579 - .L_14578)
.L_14578:
        /*000c*/ 	.word	0x00000000
        /*0010*/ 	.short	0x0003
        /*0012*/ 	.short	0x0058
        /*0014*/ 	.byte	0x00, 0xf0, 0x21, 0x00


	//----- nvinfo : EIATTR_KPARAM_INFO
	.align		4
.L_14579:
        /*0018*/ 	.byte	0x04, 0x17
        /*001a*/ 	.short	(.L_14581 - .L_14580)
.L_14580:
        /*001c*/ 	.word	0x00000000
        /*0020*/ 	.short	0x0002
        /*0022*/ 	.short	0x0050
        /*0024*/ 	.byte	0x00, 0xf0, 0x21, 0x00


	//----- nvinfo : EIATTR_KPARAM_INFO
	.align		4
.L_14581:
        /*0028*/ 	.byte	0x04, 0x17
        /*002a*/ 	.short	(.L_14583 - .L_14582)
.L_14582:
        /*002c*/ 	.word	0x00000000
        /*0030*/ 	.short	0x0001
        /*0032*/ 	.short	0x0048
        /*0034*/ 	.byte	0x00, 0xf0, 0x21, 0x00


	//----- nvinfo : EIATTR_KPARAM_INFO
	.align		4
.L_14583:
        /*0038*/ 	.byte	0x04, 0x17
        /*003a*/ 	.short	(.L_14585 - .L_14584)
.L_14584:
        /*003c*/ 	.word	0x00000000
        /*0040*/ 	.short	0x0000
        /*0042*/ 	.short	0x0000
        /*0044*/ 	.byte	0x00, 0xf0, 0x21, 0x01


	//----- nvinfo : EIATTR_SPARSE_MMA_MASK
	.align		4
.L_14585:
        /*0048*/ 	.byte	0x03, 0x50
        /*004a*/ 	.short	0x0000


	//----- nvinfo : EIATTR_MAXREG_COUNT
	.align		4
        /*004c*/ 	.byte	0x03, 0x1b
        /*004e*/ 	.short	0x00ff


	//----- nvinfo : EIATTR_NUM_BARRIERS
	.align		4
        /*0050*/ 	.byte	0x02, 0x4c
        /*0052*/ 	.byte	0x01
	.zero		1


	//----- nvinfo : EIATTR_MERCURY_ISA_VERSION
	.align		4
        /*0054*/ 	.byte	0x03, 0x5f
        /*0056*/ 	.short	0x0101


	//----- nvinfo : EIATTR_COOP_GROUP_MASK_REGIDS
	.align		4
        /*0058*/ 	.byte	0x04, 0x29
        /*005a*/ 	.short	(.L_14587 - .L_14586)


	//   ....[0]....
.L_14586:
        /*005c*/ 	.word	0xffffffff


	//   ....[1]....
        /*0060*/ 	.word	0xffffffff


	//   ....[2]....
        /*0064*/ 	.word	0xffffffff


	//   ....[3]....
        /*0068*/ 	.word	0xffffffff


	//   ....[4]....
        /*006c*/ 	.word	0xffffffff


	//   ....[5]....
        /*0070*/ 	.word	0xffffffff


	//   ....[6]....
        /*0074*/ 	.word	0xffffffff


	//   ....[7]....
        /*0078*/ 	.word	0xffffffff


	//   ....[8]....
        /*007c*/ 	.word	0x05000005


	//   ....[9]....
        /*0080*/ 	.word	0x05000005


	//   ....[10]....
        /*0084*/ 	.word	0x05000005


	//----- nvinfo : EIATTR_COOP_GROUP_INSTR_OFFSETS
	.align		4
.L_14587:
        /*0088*/ 	.byte	0x04, 0x28
        /*008a*/ 	.short	(.L_14589 - .L_14588)


	//   ....[0]....
.L_14588:
        /*008c*/ 	.word	0x00009e60


	//   ....[1]....
        /*0090*/ 	.word	0x00009ec0


	//   ....[2]....
        /*0094*/ 	.word	0x00009f20


	//   ....[3]....
        /*0098*/ 	.word	0x00009f40


	//   ....[4]....
        /*009c*/ 	.word	0x00009f60


	//   ....[5]....
        /*00a0*/ 	.word	0x0000a050


	//   ....[6]....
        /*00a4*/ 	.word	0x0000a070


	//   ....[7]....
        /*00a8*/ 	.word	0x0000a090


	//   ....[8]....
        /*00ac*/ 	.word	0x0000a2b0


	//   ....[9]....
        /*00b0*/ 	.word	0x0000a320


	//   ....[10]....
        /*00b4*/ 	.word	0x0000a390


	//----- nvinfo : EIATTR_EXIT_INSTR_OFFSETS
	.align		4
.L_14589:
        /*00b8*/ 	.byte	0x04, 0x1c
        /*00ba*/ 	.short	(.L_14591 - .L_14590)


	//   ....[0]....
.L_14590:
        /*00bc*/ 	.word	0x000000d0


	//   ....[1]....
        /*00c0*/ 	.word	0x0000a170


	//   ....[2]....
        /*00c4*/ 	.word	0x0000a260


	//----- nvinfo : EIATTR_MAX_THREADS
	.align		4
.L_14591:
        /*00c8*/ 	.byte	0x04, 0x05
        /*00ca*/ 	.short	(.L_14593 - .L_14592)
.L_14592:
        /*00cc*/ 	.word	0x00000100
        /*00d0*/ 	.word	0x00000001
        /*00d4*/ 	.word	0x00000001


	//----- nvinfo : EIATTR_CRS_STACK_SIZE
	.align		4
.L_14593:
        /*00d8*/ 	.byte	0x04, 0x1e
        /*00da*/ 	.short	(.L_14595 - .L_14594)
.L_14594:
        /*00dc*/ 	.word	0x00000000


	//----- nvinfo : EIATTR_CBANK_PARAM_SIZE
	.align		4
.L_14595:
        /*00e0*/ 	.byte	0x03, 0x19
        /*00e2*/ 	.short	0x0060


	//----- nvinfo : EIATTR_PARAM_CBANK
	.align		4
        /*00e4*/ 	.byte	0x04, 0x0a
        /*00e6*/ 	.short	(.L_14597 - .L_14596)
	.align		4
.L_14596:
        /*00e8*/ 	.word	index@(.nv.constant0._ZN18transformer_engine6detail38cast_transpose_fused_kernel_notalignedILb0ELb0ELb1EfNS_16CTDBiasDActParamI13__nv_bfloat16S3_13__nv_fp8_e5m2fEELi4ELi8ENS_5EmptyEXadL_ZNS_4reluIffEET_T0_RKS6_EEEEvT3_mmm)
        /*00ec*/ 	.short	0x0210
        /*00ee*/ 	.short	0x0060


	//----- nvinfo : EIATTR_SW_WAR
	.align		4
.L_14597:
        /*00f0*/ 	.byte	0x04, 0x36
        /*00f2*/ 	.short	(.L_14599 - .L_14598)
.L_14598:
        /*00f4*/ 	.word	0x00000008
.L_14599:


//--------------------- .nv.info._ZN18transformer_engine6detail38cast_transpose_fused_kernel_notalignedILb0ELb0ELb1EfNS_16CTDBiasDActParamI13__nv_bfloat16S3_S3_fEELi4ELi4ENS_5EmptyEXadL_ZNS_4reluIffEET_T0_RKS5_EEEEvT3_mmm --------------------------
	.section	.nv.info._ZN18transformer_engine6detail38cast_transpose_fused_kernel_notalignedILb0ELb0ELb1EfNS_16CTDBiasDActParamI13__nv_bfloat16S3_S3_fEELi4ELi4ENS_5EmptyEXadL_ZNS_4reluIffEET_T0_RKS5_EEEEvT3_mmm,"",@"SHT_CUDA_INFO"
	.sectionflags	@""
	.align	4


	//----- nvinfo : EIATTR_CUDA_API_VERSION
	.align		4
        /*0000*/ 	.byte	0x04, 0x37
        /*0002*/ 	.short	(.L_14601 - .L_14600)
.L_14600:
        /*0004*/ 	.word	0x00000082


	//----- nvinfo : EIATTR_KPARAM_INFO
	.align		4
.L_14601:
        /*0008*/ 	.byte	0x04, 0x17
        /*000a*/ 	.short	(.L_14603 - .L_14602)
.L_14602:
        /*000c*/ 	.word	0x00000000
        /*0010*/ 	.short	0x0003
        /*0012*/ 	.short	0x0058
        /*0014*/ 	.byte	0x00, 0xf0, 0x21, 0x00


	//----- nvinfo : EIATTR_KPARAM_INFO
	.align		4
.L_14603:
        /*0018*/ 	.byte	0x04, 0x17
        /*001a*/ 	.short	(.L_14605 - .L_14604)
.L_14604:
        /*001c*/ 	.word	0x00000000
        /*0020*/ 	.short	0x0002
        /*0022*/ 	.short	0x0050
        /*0024*/ 	.byte	0x00, 0xf0, 0x21, 0x00


	//----- nvinfo : EIATTR_KPARAM_INFO
	.align		4
.L_14605:
        /*0028*/ 	.byte	0x04, 0x17
        /*002a*/ 	.short	(.L_14607 - .L_14606)
.L_14606:
        /*002c*/ 	.word	0x00000000
        /*0030*/ 	.short	0x0001
        /*0032*/ 	.short	0x0048
        /*0034*/ 	.byte	0x00, 0xf0, 0x21, 0x00


	//----- nvinfo : EIATTR_KPARAM_INFO
	.align		4
.L_14607:
        /*0038*/ 	.byte	0x04, 0x17
        /*003a*/ 	.short	(.L_14609 - .L_14608)
.L_14608:
        /*003c*/ 	.word	0x00000000
        /*0040*/ 	.short	0x0000
        /*0042*/ 	.short	0x0000
        /*0044*/ 	.byte	0x00, 0xf0, 0x21, 0x01


	//----- nvinfo : EIATTR_SPARSE_MMA_MASK
	.align		4
.L_14609:
        /*0048*/ 	.byte	0x03, 0x50
        /*004a*/ 	.short	0x0000


	//----- nvinfo : EIATTR_MAXREG_COUNT
	.align		4
        /*004c*/ 	.byte	0x03, 0x1b
        /*004e*/ 	.short	0x00ff


	//----- nvinfo : EIATTR_NUM_BARRIERS
	.align		4
        /*0050*/ 	.byte	0x02, 0x4c
        /*0052*/ 	.byte	0x01
	.zero		1


	//----- nvinfo : EIATTR_MERCURY_ISA_VERSION
	.align		4
        /*0054*/ 	.byte	0x03, 0x5f
        /*0056*/ 	.short	0x0101


	//----- nvinfo : EIATTR_COOP_GROUP_MASK_REGIDS
	.align		4
        /*0058*/ 	.byte	0x04, 0x29
        /*005a*/ 	.short	(.L_14611 - .L_14610)


	//   ....[0]....
.L_14610:
        /*005c*/ 	.word	0xffffffff


	//   ....[1]....
        /*0060*/ 	.word	0xffffffff


	//   ....[2]....
        /*0064*/ 	.word	0xffffffff


	//   ....[3]....
        /*0068*/ 	.word	0xffffffff


	//   ....[4]....
        /*006c*/ 	.word	0xffffffff


	//   ....[5]....
        /*0070*/ 	.word	0xffffffff


	//   ....[6]....
        /*0074*/ 	.word	0xffffffff


	//   ....[7]....
        /*0078*/ 	.word	0xffffffff


	//   ....[8]....
        /*007c*/ 	.word	0x05000004


	//   ....[9]....
        /*0080*/ 	.word	0x05000004


	//   ....[10]....
        /*0084*/ 	.word	0x05000004


	//----- nvinfo : EIATTR_COOP_GROUP_INSTR_OFFSETS
	.align		4
.L_14611:
        /*0088*/ 	.byte	0x04, 0x28
        /*008a*/ 	.short	(.L_14613 - .L_14612)


	//   ....[0]....
.L_14612:
        /*008c*/ 	.word	0x00005c20


	//   ....[1]....
        /*0090*/ 	.word	0x00005c80


	//   ....[2]....
        /*0094*/ 	.word	0x00005cc0


	//   ....[3]....
        /*0098*/ 	.word	0x00005cf0


	//   ....[4]....
        /*009c*/ 	.word	0x00005d20


	//   ....[5]....
        /*00a0*/ 	.word	0x00005e10


	//   ....[6]....
        /*00a4*/ 	.word	0x00005e30


	//   ....[7]....
        /*00a8*/ 	.word	0x00005e50


	//   ....[8]....
        /*00ac*/ 	.word	0x00006070


	//   ....[9]....
        /*00b0*/ 	.word	0x000060e0


	//   ....[10]....
        /*00b4*/ 	.word	0x00006150


	//----- nvinfo : EIATTR_EXIT_INSTR_OFFSETS
	.align		4
.L_14613:
        /*00b8*/ 	.byte	0x04, 0x1c
        /*00ba*/ 	.short	(.L_14615 - .L_14614)


	//   ....[0]....
.L_14614:
        /*00bc*/ 	.word	0x000000d0


	//   ....[1]....
        /*00c0*/ 	.word	0x00005f30


	//   ....[2]....
        /*00c4*/ 	.word	0x00006020


	//----- nvinfo : EIATTR_MAX_THREADS
	.align		4
.L_14615:
        /*00c8*/ 	.byte	0x04, 0x05
        /*00ca*/ 	.short	(.L_14617 - .L_14616)
.L_14616:
        /*00cc*/ 	.word	0x00000100
        /*00d0*/ 	.word	0x00000001
        /*00d4*/ 	.word	0x00000001


	//----- nvinfo : EIATTR_CRS_STACK_SIZE
	.align		4
.L_14617:
        /*00d8*/ 	.byte	0x04, 0x1e
        /*00da*/ 	.short	(.L_14619 - .L_14618)
.L_14618:
        /*00dc*/ 	.word	0x00000000


	//----- nvinfo : EIATTR_CBANK_PARAM_SIZE
	.align		4
.L_14619:
        /*00e0*/ 	.byte	0x03, 0x19
        /*00e2*/ 	.short	0x0060


	//----- nvinfo : EIATTR_PARAM_CBANK
	.align		4
        /*00e4*/ 	.byte	0x04, 0x0a
        /*00e6*/ 	.short	(.L_14621 - .L_14620)
	.align		4
.L_14620:
        /*00e8*/ 	.word	index@(.nv.constant0._ZN18transformer_engine6detail38cast_transpose_fused_kernel_notalignedILb0ELb0ELb1EfNS_16CTDBiasDActParamI13__nv_bfloat16S3_S3_fEELi4ELi4ENS_5EmptyEXadL_ZNS_4reluIffEET_T0_RKS5_EEEEvT3_mmm)
        /*00ec*/ 	.short	0x0210
        /*00ee*/ 	.short	0x0060


	//----- nvinfo : EIATTR_SW_WAR
	.align		4
.L_14621:
        /*00f0*/ 	.byte	0x04, 0x36
        /*00f2*/ 	.short	(.L_14623 - .L_14622)
.L_14622:
        /*00f4*/ 	.word	0x00000008
.L_14623:


//--------------------- .nv.info._ZN18transformer_engine6detail38cast_transpose_fused_kernel_notalignedILb0ELb0ELb1EfNS_16CTDBiasDActParamI13__nv_bfloat16S3_6__halffEELi4ELi4ENS_5EmptyEXadL_ZNS_4reluIffEET_T0_RKS6_EEEEvT3_mmm --------------------------
	.section	.nv.info._ZN18transformer_engine6detail38cast_transpose_fused_kernel_notalignedILb0ELb0ELb1EfNS_16CTDBiasDActParamI13__nv_bfloat16S3_6__halffEELi4ELi4ENS_5EmptyEXadL_ZNS_4reluIffEET_T0_RKS6_EEEEvT3_mmm,"",@"SHT_CUDA_INFO"
	.sectionflags	@""
	.align	4


	//----- nvinfo : EIATTR_CUDA_API_VERSION
	.align		4
        /*0000*/ 	.byte	0x04, 0x37
        /*0002*/ 	.short	(.L_14625 - .L_14624)
.L_14624:
        /*0004*/ 	.word	0x00000082


	//----- nvinfo : EIATTR_KPARAM_INFO
	.align		4
.L_14625:
        /*0008*/ 	.byte	0x04, 0x17
        /*000a*/ 	.short	(.L_14627 - .L_14626)
.L_14626:
        /*000c*/ 	.word	0x00000000
        /*0010*/ 	.short	0x0003
        /*0012*/ 	.short	0x0058
        /*0014*/ 	.byte	0x00, 0xf0, 0x21, 0x00


	//----- nvinfo : EIATTR_KPARAM_INFO
	.align		4
.L_14627:
        /*0018*/ 	.byte	0x04, 0x17
        /*001a*/ 	.short	(.L_14629 - .L_14628)
.L_14628:
        /*001c*/ 	.word	0x00000000
        /*0020*/ 	.short	0x0002
        /*0022*/ 	.short	0x0050
        /*0024*/ 	.byte	0x00, 0xf0, 0x21, 0x00


	//----- nvinfo : EIATTR_KPARAM_INFO
	.align		4
.L_14629:
        /*0028*/ 	.byte	0x04, 0x17
        /*002a*/ 	.short	(.L_14631 - .L_14630)
.L_14630:
        /*002c*/ 	.word	0x00000000
        /*0030*/ 	.short	0x0001
        /*0032*/ 	.short	0x0048
        /*0034*/ 	.byte	0x00, 0xf0, 0x21, 0x00


	//----- nvinfo : EIATTR_KPARAM_INFO
	.align		4
.L_14631:
        /*0038*/ 	.byte	0x04, 0x17
        /*003a*/ 	.short	(.L_14633 - .L_14632)
.L_14632:
        /*003c*/ 	.word	0x00000000
        /*0040*/ 	.short	0x0000
        /*0042*/ 	.short	0x0000
        /*0044*/ 	.byte	0x00, 0xf0, 0x21, 0x01


	//----- nvinfo : EIATTR_SPARSE_MMA_MASK
	.align		4
.L_14633:
        /*0048*/ 	.byte	0x03, 0x50
        /*004a*/ 	.short	0x0000


	//----- nvinfo : EIATTR_MAXREG_COUNT
	.align		4
        /*004c*/ 	.byte	0x03, 0x1b
        /*004e*/ 	.short	0x00ff


	//----- nvinfo : EIATTR_NUM_BARRIERS
	.align		4
        /*0050*/ 	.byte	0x02, 0x4c
        /*0052*/ 	.byte	0x01
	.zero		1


	//----- nvinfo : EIATTR_MERCURY_ISA_VERSION
	.align		4
        /*0054*/ 	.byte	0x03, 0x5f
        /*0056*/ 	.short	0x0101


	//----- nvinfo : EIATTR_COOP_GROUP_MASK_REGIDS
	.align		4
        /*0058*/ 	.byte	0x04, 0x29
        /*005a*/ 	.short	(.L_14635 - .L_14634)


	//   ....[0]....
.L_14634:
        /*005c*/ 	.word	0xffffffff


	//   ....[1]....
        /*0060*/ 	.word	0xffffffff


	//   ....[2]....
        /*0064*/ 	.word	0xffffffff


	//   ....[3]....
        /*0068*/ 	.word	0xffffffff


	//   ....[4]....
        /*006c*/ 	.word	0xffffffff


	//   ....[5]....
        /*0070*/ 	.word	0xffffffff


	//   ....[6]....
        /*0074*/ 	.word	0xffffffff


	//   ....[7]....
        /*0078*/ 	.word	0xffffffff


	//   ....[8]....
        /*007c*/ 	.word	0x05000004


	//   ....[9]....
        /*0080*/ 	.word	0x05000004


	//   ....[10]....
        /*0084*/ 	.word	0x05000004


	//----- nvinfo : EIATTR_COOP_GROUP_INSTR_OFFSETS
	.align		4
.L_14635:
        /*0088*/ 	.byte	0x04, 0x28
        /*008a*/ 	.short	(.L_14637 - .L_14636)


	//   ....[0]....
.L_14636:
        /*008c*/ 	.word	0x00005c20


	//   ....[1]....
        /*0090*/ 	.word	0x00005c80


	//   ....[2]....
        /*0094*/ 	.word	0x00005cc0


	//   ....[3]....
        /*0098*/ 	.word	0x00005cf0


	//   ....[4]....
        /*009c*/ 	.word	0x00005d20


	//   ....[5]....
        /*00a0*/ 	.word	0x00005e10


	//   ....[6]....
        /*00a4*/ 	.word	0x00005e30


	//   ....[7]....
        /*00a8*/ 	.word	0x00005e50


	//   ....[8]....
        /*00ac*/ 	.word	0x00006070


	//   ....[9]....
        /*00b0*/ 	.word	0x000060e0


	//   ....[10]....
        /*00b4*/ 	.word	0x00006150


	//----- nvinfo : EIATTR_EXIT_INSTR_OFFSETS
	.align		4
.L_14637:
        /*00b8*/ 	.byte	0x04, 0x1c
        /*00ba*/ 	.short	(.L_14639 - .L_14638)


	//   ....[0]....
.L_14638:
        /*00bc*/ 	.word	0x000000d0


	//   ....[1]....
        /*00c0*/ 	.word	0x00005f30


	//   ....[2]....
        /*00c4*/ 	.word	0x00006020


	//----- nvinfo : EIATTR_MAX_THREADS
	.align		4
.L_14639:
        /*00c8*/ 	.byte	0x04, 0x05
        /*00ca*/ 	.short	(.L_14641 - .L_14640)
.L_14640:
        /*00cc*/ 	.word	0x00000100
        /*00d0*/ 	.word	0x00000001
        /*00d4*/ 	.word	0x00000001


	//----- nvinfo : EIATTR_CRS_STACK_SIZE
	.align		4
.L_14641:
        /*00d8*/ 	.byte	0x04, 0x1e
        /*00da*/ 	.short	(.L_14643 - .L_14642)
.L_14642:
        /*00dc*/ 	.word	0x00000000


	//----- nvinfo : EIATTR_CBANK_PARAM_SIZE
	.align		4
.L_14643:
        /*00e0*/ 	.byte	0x03, 0x19
        /*00e2*/ 	.short	0x0060


	//----- nvinfo : EIATTR_PARAM_CBANK
	.align		4
        /*00e4*/ 	.byte	0x04, 0x0a
        /*00e6*/ 	.short	(.L_14645 - .L_14644)
	.align		4
.L_14644:
        /*00e8*/ 	.word	index@(.nv.constant0._ZN18transformer_engine6detail38cast_transpose_fused_kernel_notalignedILb0ELb0ELb1EfNS_16CTDBiasDActParamI13__nv_bfloat16S3_6__halffEELi4ELi4ENS_5EmptyEXadL_ZNS_4reluIffEET_T0_RKS6_EEEEvT3_mmm)
        /*00ec*/ 	.short	0x0210
        /*00ee*/ 	.short	0x0060


	//----- nvinfo : EIATTR_SW_WAR
	.align		4
.L_14645:
        /*00f0*/ 	.byte	0x04, 0x36
        /*00f2*/ 	.short	(.L_14647 - .L_14646)
.L_14646:
        /*00f4*/ 	.word	0x00000008
.L_14647:


//--------------------- .nv.info._ZN18transformer_engine6detail38cast_transpose_fused_kernel_notalignedILb0ELb0ELb1EfNS_16CTDBiasDActParamI13__nv_bfloat16S3_ffEELi4ELi2ENS_5EmptyEXadL_ZNS_4reluIffEET_T0_RKS5_EEEEvT3_mmm --------------------------
	.section	.nv.info._ZN18transformer_engine6detail38cast_transpose_fused_kernel_notalignedILb0ELb0ELb1EfNS_16CTDBiasDActParamI13__nv_bfloat16S3_ffEELi4ELi2ENS_5EmptyEXadL_ZNS_4reluIffEET_T0_RKS5_EEEEvT3_mmm,"",@"SHT_CUDA_INFO"
	.sectionflags	@""
	.align	4


	//----- nvinfo : EIATTR_CUDA_API_VERSION
	.align		4
        /*0000*/ 	.byte	0x04, 0x37
        /*0002*/ 	.short	(.L_14649 - .L_14648)
.L_14648:
        /*0004*/ 	.word	0x00000082


	//----- nvinfo : EIATTR_KPARAM_INFO
	.align		4
.L_14649:
        /*0008*/ 	.byte	0x04, 0x17
        /*000a*/ 	.short	(.L_14651 - .L_14650)
.L_14650:
        /*000c*/ 	.word	0x00000000
        /*0010*/ 	.short	0x0003
        /*0012*/ 	.short	0x0058
        /*0014*/ 	.byte	0x00, 0xf0, 0x21, 0x00


	//----- nvinfo : EIATTR_KPARAM_INFO
	.align		4
.L_14651:
        /*0018*/ 	.byte	0x04, 0x17
        /*001a*/ 	.short	(.L_14653 - .L_14652)
.L_14652:
        /*001c*/ 	.word	0x00000000
        /*0020*/ 	.short	0x0002
        /*0022*/ 	.short	0x0050
        /*0024*/ 	.byte	0x00, 0xf0, 0x21, 0x00


	//----- nvinfo : EIATTR_KPARAM_INFO
	.align		4
.L_14653:
        /*0028*/ 	.byte	0x04, 0x17
        /*002a*/ 	.short	(.L_14655 - .L_14654)
.L_14654:
        /*002c*/ 	.word	0x00000000
        /*0030*/ 	.short	0x0001
        /*0032*/ 	.short	0x0048
        /*0034*/ 	.byte	0x00, 0xf0, 0x21, 0x00


	//----- nvinfo : EIATTR_KPARAM_INFO
	.align		4
.L_14655:
        /*0038*/ 	.byte	0x04, 0x17
        /*003a*/ 	.short	(.L_14657 - .L_14656)
.L_14656:
        /*003c*/ 	.word	0x00000000
        /*0040*/ 	.short	0x0000
        /*0042*/ 	.short	0x0000
        /*0044*/ 	.byte	0x00, 0xf0, 0x21, 0x01


	//----- nvinfo : EIATTR_SPARSE_MMA_MASK
	.align		4
.L_14657:
        /*0048*/ 	.byte	0x03, 0x50
        /*004a*/ 	.short	0x0000


	//----- nvinfo : EIATTR_MAXREG_COUNT
	.align		4
        /*004c*/ 	.byte	0x03, 0x1b
        /*004e*/ 	.short	0x00ff


	//----- nvinfo : EIATTR_NUM_BARRIERS
	.align		4
        /*0050*/ 	.byte	0x02, 0x4c
        /*0052*/ 	.byte	0x01
	.zero		1


	//----- nvinfo : EIATTR_MERCURY_ISA_VERSION
	.align		4
        /*0054*/ 	.byte	0x03, 0x5f
        /*0056*/ 	.short	0x0101


	//----- nvinfo : EIATTR_INT_WARP_WIDE_INSTR_OFFSETS
	.align		4
        /*0058*/ 	.byte	0x04, 0x31
        /*005a*/ 	.short	(.L_14659 - .L_14658)


	//   ....[0]....
.L_14658:
        /*005c*/ 	.word	0x00000790


	//   ....[1]....
        /*0060*/ 	.word	0x00000980


	//   ....[2]....
        /*0064*/ 	.word	0x000010b0


	//----- nvinfo : EIATTR_COOP_GROUP_MASK_REGIDS
	.align		4
.L_14659:
        /*0068*/ 	.byte	0x04, 0x29
        /*006a*/ 	.short	(.L_14661 - .L_14660)


	//   ....[0]....
.L_14660:
        /*006c*/ 	.word	0xffffffff


	//   ....[1]....
        /*0070*/ 	.word	0xffffffff


	//   ....[2]....
        /*0074*/ 	.word	0xffffffff


	//   ....[3]....
        /*0078*/ 	.word	0xffffffff


	//   ....[4]....
        /*007c*/ 	.word	0xffffffff


	//   ....[5]....
        /*0080*/ 	.word	0xffffffff


	//   ....[6]....
        /*0084*/ 	.word	0xffffffff


	//   ....[7]....
        /*0088*/ 	.word	0xffffffff


	//   ....[8]....
        /*008c*/ 	.word	0x05000004


	//   ....[9]....
        /*0090*/ 	.word	0x05000004


	//   ....[10]....
        /*0094*/ 	.word	0x05000004


	//----- nvinfo : EIATTR_COOP_GROUP_INSTR_OFFSETS
	.align		4
.L_14661:
        /*0098*/ 	.byte	0x04, 0x28
        /*009a*/ 	.short	(.L_14663 - .L_14662)


	//   ....[0]....
.L_14662:
        /*009c*/ 	.word	0x00003e60


	//   ....[1]....
        /*00a0*/ 	.word	0x00003ec0


	//   ....[2]....
        /*00a4*/ 	.word	0x00003f00


	//   ....[3]....
        /*00a8*/ 	.word	0x00003f30


	//   ....[4]....
        /*00ac*/ 	.word	0x00003f60


	//   ....[5]....
        /*00b0*/ 	.word	0x00004050


	//   ....[6]....
        /*00b4*/ 	.word	0x00004070


	//   ....[7]....
        /*00b8*/ 	.word	0x00004090


	//   ....[8]....
        /*00bc*/ 	.word	0x000042d0


	//   ....[9]....
        /*00c0*/ 	.word	0x00004340


	//   ....[10]....
        /*00c4*/ 	.word	0x000043b0


	//----- nvinfo : EIATTR_EXIT_INSTR_OFFSETS
	.align		4
.L_14663:
        /*00c8*/ 	.byte	0x04, 0x1c
        /*00ca*/ 	.short	(.L_14665 - .L_14664)


	//   ....[0]....
.L_14664:
        /*00cc*/ 	.word	0x000000d0


	//   ....[1]....
        /*00d0*/ 	.word	0x00004170


	//   ....[2]....
        /*00d4*/ 	.word	0x00004280


	//----- nvinfo : EIATTR_MAX_THREADS
	.align		4
.L_14665:
        /*00d8*/ 	.byte	0x04, 0x05
        /*00da*/ 	.short	(.L_14667 - .L_14666)
.L_14666:
        /*00dc*/ 	.word	0x00000100
        /*00e0*/ 	.word	0x00000001
        /*00e4*/ 	.word	0x00000001


	//----- nvinfo : EIATTR_CRS_STACK_SIZE
	.align		4
.L_14667:
        /*00e8*/ 	.byte	0x04, 0x1e
        /*00ea*/ 	.short	(.L_14669 - .L_14668)
.L_14668:
        /*00ec*/ 	.word	0x00000000


	//----- nvinfo : EIATTR_CBANK_PARAM_SIZE
	.align		4
.L_14669:
        /*00f0*/ 	.byte	0x03, 0x19
        /*00f2*/ 	.short	0x0060


	//----- nvinfo : EIATTR_PARAM_CBANK
	.align		4
        /*00f4*/ 	.byte	0x04, 0x0a
        /*00f6*/ 	.short	(.L_14671 - .L_14670)
	.align		4
.L_14670:
        /*00f8*/ 	.word	index@(.nv.constant0._ZN18transformer_engine6detail38cast_transpose_fused_kernel_notalignedILb0ELb0ELb1EfNS_16CTDBiasDActParamI13__nv_bfloat16S3_ffEELi4ELi2ENS_5EmptyEXadL_ZNS_4reluIffEET_T0_RKS5_EEEEvT3_mmm)
        /*00fc*/ 	.short	0x0210
        /*00fe*/ 	.short	0x0060


	//----- nvinfo : EIATTR_SW_WAR
	.align		4
.L_14671:
        /*0100*/ 	.byte	0x04, 0x36
        /*0102*/ 	.short	(.L_14673 - .L_14672)
.L_14672:
        /*0104*/ 	.word	0x00000008
.L_14673:


//--------------------- .nv.info._ZN18transformer_engine6detail38cast_transpose_fused_kernel_notalignedILb0ELb0ELb1EfNS_16CTDBiasDActParamI6__halfS3_13__nv_fp8_e4m3fEELi4ELi8ENS_5EmptyEXadL_ZNS_4reluIffEET_T0_RKS6_EEEEvT3_mmm --------------------------
	.section	.nv.info._ZN18transformer_engine6detail38cast_transpose_fused_kernel_notalignedILb0ELb0ELb1EfNS_16CTDBiasDActParamI6__halfS3_13__nv_fp8_e4m3fEELi4ELi8ENS_5EmptyEXadL_ZNS_4reluIffEET_T0_RKS6_EEEEvT3_mmm,"",@"SHT_CUDA_INFO"
	.sectionflags	@""
	.align	4


	//----- nvinfo : EIATTR_CUDA_API_VERSION
	.align		4
        /*0000*/ 	.byte	0x04, 0x37
        /*0002*/ 	.short	(.L_14675 - .L_14674)
.L_14674:
        /*0004*/ 	.word	0x00000082


	//----- nvinfo : EIATTR_KPARAM_INFO
	.align		4
.L_14675:
        /*0008*/ 	.byte	0x04, 0x17
        /*000a*/ 	.short	(.L_14677 - .L_14676)
.L_14676:
        /*000c*/ 	.word	0x00000000
        /*0010*/ 	.short	0x0003
        /*0012*/ 	.short	0x0058
        /*0014*/ 	.byte	0x00, 0xf0, 0x21, 0x00


	//----- nvinfo : EIATTR_KPARAM_INFO
	.align		4
.L_14677:
        /*0018*/ 	.byte	0x04, 0x17
        /*001a*/ 	.short	(.L_14679 - .L_14678)
.L_14678:
        /*001c*/ 	.word	0x00000000
        /*0020*/ 	.short	0x0002
        /*0022*/ 	.short	0x0050
        /*0024*/ 	.byte	0x00, 0xf0, 0x21, 0x00


	//----- nvinfo : EIATTR_KPARAM_INFO
	.align		4
.L_14679:
        /*0028*/ 	.byte	0x04, 0x17
        /*002a*/ 	.short	(.L_14681 - .L_14680)
.L_14680:
        /*002c*/ 	.word	0x00000000
        /*0030*/ 	.short	0x0001
        /*0032*/ 	.short	0x0048
        /*0034*/ 	.byte	0x00, 0xf0, 0x21, 0x00


	//----- nvinfo : EIATTR_KPARAM_INFO
	.align		4
.L_14681:
        /*0038*/ 	.byte	0x04, 0x17
        /*003a*/ 	.short	(.L_14683 - .L_14682)
.L_14682:
        /*003c*/ 	.word	0x00000000
        /*0040*/ 	.short	0x0000
        /*0042*/ 	.short	0x0000
        /*0044*/ 	.byte	0x00, 0xf0, 0x21, 0x01


	//----- nvinfo : EIATTR_SPARSE_MMA_MASK
	.align		4
.L_14683:
        /*0048*/ 	.byte	0x03, 0x50
        /*004a*/ 	.short	0x0000


	//----- nvinfo : EIATTR_MAXREG_COUNT
	.align		4
        /*004c*/ 	.byte	0x03, 0x1b
        /*004e*/ 	.short	0x00ff


	//----- nvinfo : EIATTR_NUM_BARRIERS
	.align		4
        /*0050*/ 	.byte	0x02, 0x4c
        /*0052*/ 	.byte	0x01
	.zero		1


	//----- nvinfo : EIATTR_MERCURY_ISA_VERSION
	.align		4
        /*0054*/ 	.byte	0x03, 0x5f
        /*0056*/ 	.short	0x0101


	//----- nvinfo : EIATTR_COOP_GROUP_MASK_REGIDS
	.align		4
        /*0058*/ 	.byte	0x04, 0x29
        /*005a*/ 	.short	(.L_14685 - .L_14684)


	//   ....[0]....
.L_14684:
        /*005c*/ 	.word	0xffffffff


	//   ....[1]....
        /*0060*/ 	.word	0xffffffff


	//   ....[2]....
        /*0064*/ 	.word	0xffffffff


	//   ....[3]....
        /*0068*/ 	.word	0xffffffff


	//   ....[4]....
        /*006c*/ 	.word	0xffffffff


	//   ....[5]....
        /*0070*/ 	.word	0xffffffff


	//   ....[6]....
        /*0074*/ 	.word	0xffffffff


	//   ....[7]....
        /*0078*/ 	.word	0xffffffff


	//   ....[8]....
        /*007c*/ 	.word	0x05000005


	//   ....[9]....
        /*0080*/ 	.word	0x05000005


	//   ....[10]....
        /*0084*/ 	.word	0x05000005


	//----- nvinfo : EIATTR_COOP_GROUP_INSTR_OFFSETS
	.align		4
.L_14685:
        /*0088*/ 	.byte	0x04, 0x28
        /*008a*/ 	.short	(.L_14687 - .L_14686)


	//   ....[0]....
.L_14686:
        /*008c*/ 	.word	0x00009e80


	//   ....[1]....
        /*0090*/ 	.word	0x00009ee0


	//   ....[2]....
        /*0094*/ 	.word	0x00009f40


	//   ....[3]....
        /*0098*/ 	.word	0x00009f60


	//   ....[4]....
        /*009c*/ 	.word	0x00009f80


	//   ....[5]....
        /*00a0*/ 	.word	0x0000a070


	//   ....[6]....
        /*00a4*/ 	.word	0x0000a090


	//   ....[7]....
        /*00a8*/ 	.word	0x0000a0b0


	//   ....[8]....
        /*00ac*/ 	.word	0x0000a2d0


	//   ....[9]....
        /*00b0*/ 	.word	0x0000a340


	//   ....[10]....
        /*00b4*/ 	.word	0x0000a3b0


	//----- nvinfo : EIATTR_EXIT_INSTR_OFFSETS
	.align		4
.L_14687:
        /*00b8*/ 	.byte	0x04, 0x1c
        /*00ba*/ 	.short	(.L_14689 - .L_14688)


	//   ....[0]....
.L_14688:
        /*00bc*/ 	.word	0x000000d0


	//   ....[1]....
        /*00c0*/ 	.word	0x0000a190


	//   ....[2]....
        /*00c4*/ 	.word	0x0000a280


	//----- nvinfo : EIATTR_MAX_THREADS
	.align		4
.L_14689:
        /*00c8*/ 	.byte	0x04, 0x05
        /*00ca*/ 	.short	(.L_14691 - .L_14690)
.L_14690:
        /*00cc*/ 	.word	0x00000100
        /*00d0*/ 	.word	0x00000001
        /*00d4*/ 	.word	0x00000001


	//----- nvinfo : EIATTR_CRS_STACK_SIZE
	.align		4
.L_14691:
        /*00d8*/ 	.byte	0x04, 0x1e
        /*00da*/ 	.short	(.L_14693 - .L_14692)
.L_14692:
        /*00dc*/ 	.word	0x00000000


	//----- nvinfo : EIATTR_CBANK_PARAM_SIZE
	.align		4
.L_14693:
        /*00e0*/ 	.byte	0x03, 0x19
        /*00e2*/ 	.short	0x0060


	//----- nvinfo : EIATTR_PARAM_CBANK
	.align		4
        /*00e4*/ 	.byte	0x04, 0x0a
        /*00e6*/ 	.short	(.L_14695 - .L_14694)
	.align		4
.L_14694:
        /*00e8*/ 	.word	index@(.nv.constant0._ZN18transformer_engine6detail38cast_transpose_fused_kernel_notalignedILb0ELb0ELb1EfNS_16CTDBiasDActParamI6__halfS3_13__nv_fp8_e4m3fEELi4ELi8ENS_5EmptyEXadL_ZNS_4reluIffEET_T0_RKS6_EEEEvT3_mmm)
        /*00ec*/ 	.short	0x0210
        /*00ee*/ 	.short	0x0060


	//----- nvinfo : EIATTR_SW_WAR
	.align		4
.L_14695:
        /*00f0*/ 	.byte	0x04, 0x36
        /*00f2*/ 	.short	(.L_14697 - .L_14696)
.L_14696:
        /*00f4*/ 	.word	0x00000008
.L_14697:


//--------------------- .nv.info._ZN18transformer_engine6detail38cast_transpose_fused_kernel_notalignedILb0ELb0ELb1EfNS_16CTDBiasDActParamI6__halfS3_13__nv_fp8_e5m2fEELi4ELi8ENS_5EmptyEXadL_ZNS_4reluIffEET_T0_RKS6_EEEEvT3_mmm --------------------------
	.section	.nv.info._ZN18transformer_engine6detail38cast_transpose_fused_kernel_notalignedILb0ELb0ELb1EfNS_16CTDBiasDActParamI6__halfS3_13__nv_fp8_e5m2fEELi4ELi8ENS_5EmptyEXadL_ZNS_4reluIffEET_T0_RKS6_EEEEvT3_mmm,"",@"SHT_CUDA_INFO"
	.sectionflags	@""
	.align	4


	//----- nvinfo : EIATTR_CUDA_API_VERSION
	.align		4
        /*0000*/ 	.byte	0x04, 0x37
        /*0002*/ 	.short	(.L_14699 - .L_14698)
.L_14698:
        /*0004*/ 	.word	0x00000082


	//----- nvinfo : EIATTR_KPARAM_INFO
	.align		4
.L_14699:
        /*0008*/ 	.byte	0x04, 0x17
        /*000a*/ 	.short	(.L_14701 - .L_14700)
.L_14700:
        /*000c*/ 	.word	0x00000000
        /*0010*/ 	.short	0x0003
        /*0012*/ 	.short	0x0058
        /*0014*/ 	.byte	0x00, 0xf0, 0x21, 0x00


	//----- nvinfo : EIATTR_KPARAM_INFO
	.align		4
.L_14701:
        /*0018*/ 	.byte	0x04, 0x17
        /*001a*/ 	.short	(.L_14703 - .L_14702)
.L_14702:
        /*001c*/ 	.word	0x00000000
        /*0020*/ 	.short	0x0002
        /*0022*/ 	.short	0x0050
        /*0024*/ 	.byte	0x00, 0xf0, 0x21, 0x00


	//----- nvinfo : EIATTR_KPARAM_INFO
	.align		4
.L_14703:
        /*0028*/ 	.byte	0x04, 0x17
        /*002a*/ 	.short	(.L_14705 - .L_14704)
.L_14704:
        /*002c*/ 	.word	0x00000000
        /*0030*/ 	.short	0x0001
        /*0032*/ 	.short	0x0048
        /*0034*/ 	.byte	0x00, 0xf0, 0x21, 0x00


	//----- nvinfo : EIATTR_KPARAM_INFO
	.align		4
.L_14705:
        /*0038*/ 	.byte	0x04, 0x17
        /*003a*/ 	.short	(.L_14707 - .L_14706)
.L_14706:
        /*003c*/ 	.word	0x00000000
        /*0040*/ 	.short	0x0000
        /*0042*/ 	.short	0x0000
        /*0044*/ 	.byte	0x00, 0xf0, 0x21, 0x01


	//----- nvinfo : EIATTR_SPARSE_MMA_MASK
	.align		4
.L_14707:
        /*0048*/ 	.byte	0x03, 0x50
        /*004a*/ 	.short	0x0000


	//----- nvinfo : EIATTR_MAXREG_COUNT
	.align		4
        /*004c*/ 	.byte	0x03, 0x1b
        /*004e*/ 	.short	0x00ff


	//----- nvinfo : EIATTR_NUM_BARRIERS
	.align		4
        /*0050*/ 	.byte	0x02, 0x4c
        /*0052*/ 	.byte	0x01
	.zero		1


	//----- nvinfo : EIATTR_MERCURY_ISA_VERSION
	.align		4
        /*0054*/ 	.byte	0x03, 0x5f
        /*0056*/ 	.short	0x0101


	//----- nvinfo : EIATTR_COOP_GROUP_MASK_REGIDS
	.align		4
        /*0058*/ 	.byte	0x04, 0x29
        /*005a*/ 	.short	(.L_14709 - .L_14708)


	//   ....[0]....
.L_14708:
        /*005c*/ 	.word	0xffffffff


	//   ....[1]....
        /*0060*/ 	.word	0xffffffff


	//   ....[2]....
        /*0064*/ 	.word	0xffffffff


	//   ....[3]....
        /*0068*/ 	.word	0xffffffff


	//   ....[4]....
        /*006c*/ 	.word	0xffffffff


	//   ....[5]....
        /*0070*/ 	.word	0xffffffff


	//   ....[6]....
        /*0074*/ 	.word	0xffffffff


	//   ....[7]....
        /*0078*/ 	.word	0xffffffff


	//   ....[8]....
        /*007c*/ 	.word	0x05000005


	//   ....[9]....
        /*0080*/ 	.word	0x05000005


	//   ....[10]....
        /*0084*/ 	.word	0x05000005


	//----- nvinfo : EIATTR_COOP_GROUP_INSTR_OFFSETS
	.align		4
.L_14709:
        /*0088*/ 	.byte	0x04, 0x28
        /*008a*/ 	.short	(.L_14711 - .L_14710)


	//   ....[0]....
.L_14710:
        /*008c*/ 	.word	0x00009e80


	//   ....[1]....
        /*0090*/ 	.word	0x00009ee0


	//   ....[2]....
        /*0094*/ 	.word	0x00009f40


	//   ....[3]....
        /*0098*/ 	.word	0x00009f60


	//   ....[4]....
        /*009c*/ 	.word	0x00009f80


	//   ....[5]....
        /*00a0*/ 	.word	0x0000a070


	//   ....[6]....
        /*00a4*/ 	.word	0x0000a090


	//   ....[7]....
        /*00a8*/ 	.word	0x0000a0b0


	//   ....[8]....
        /*00ac*/ 	.word	0x0000a2d0


	//   ....[9]....
        /*00b0*/ 	.word	0x0000a340


	//   ....[10]....
        /*00b4*/ 	.word	0x0000a3b0


	//----- nvinfo : EIATTR_EXIT_INSTR_OFFSETS
	.align		4
.L_14711:
        /*00b8*/ 	.byte	0x04, 0x1c
        /*00ba*/ 	.short	(.L_14713 - .L_14712)


	//   ....[0]....
.L_14712:
        /*00bc*/ 	.word	0x000000d0


	//   ....[1]....
        /*00c0*/ 	.word	0x0000a190


	//   ....[2]....
        /*00c4*/ 	.word	0x0000a280


	//----- nvinfo : EIATTR_MAX_THREADS
	.align		4
.L_14713:
        /*00c8*/ 	.byte	0x04, 0x05
        /*00ca*/ 	.short	(.L_14715 - .L_14714)
.L_14714:
        /*00cc*/ 	.word	0x00000100
        /*00d0*/ 	.word	0x00000001
        /*00d4*/ 	.word	0x00000001


	//----- nvinfo : EIATTR_CRS_STACK_SIZE
	.align		4
.L_14715:
        /*00d8*/ 	.byte	0x04, 0x1e
        /*00da*/ 	.short	(.L_14717 - .L_14716)
.L_14716:
        /*00dc*/ 	.word	0x00000000


	//----- nvinfo : EIATTR_CBANK_PARAM_SIZE
	.align		4
.L_14717:
        /*00e0*/ 	.byte	0x03, 0x19
        /*00e2*/ 	.short	0x0060


	//----- nvinfo : EIATTR_PARAM_CBANK
	.align		4
        /*00e4*/ 	.byte	0x04, 0x0a
        /*00e6*/ 	.short	(.L_14719 - .L_14718)
	.align		4
.L_14718:
        /*00e8*/ 	.word	index@(.nv.constant0._ZN18transformer_engine6detail38cast_transpose_fused_kernel_notalignedILb0ELb0ELb1EfNS_16CTDBiasDActParamI6__halfS3_13__nv_fp8_e5m2fEELi4ELi8ENS_5EmptyEXadL_ZNS_4reluIffEET_T0_RKS6_EEEEvT3_mmm)
        /*00ec*/ 	.short	0x0210
        /*00ee*/ 	.short	0x0060


	//----- nvinfo : EIATTR_SW_WAR
	.align		4
.L_14719:
        /*00f0*/ 	.byte	0x04, 0x36
        /*00f2*/ 	.short	(.L_14721 - .L_14720)
.L_14720:
        /*00f4*/ 	.word	0x00000008
.L_14721:


//--------------------- .nv.info._ZN18transformer_engine6detail38cast_transpose_fused_kernel_notalignedILb0ELb0ELb1EfNS_16CTDBiasDActParamI6__halfS3_13__nv_bfloat16fEELi4ELi4ENS_5EmptyEXadL_ZNS_4reluIffEET_T0_RKS6_EEEEvT3_mmm --------------------------
	.section	.nv.info._ZN18transformer_engine6detail38cast_transpose_fused_kernel_notalignedILb0ELb0ELb1EfNS_16CTDBiasDActParamI6__halfS3_13__nv_bfloat16fEELi4ELi4ENS_5EmptyEXadL_ZNS_4reluIffEET_T0_RKS6_EEEEvT3_mmm,"",@"SHT_CUDA_INFO"
	.sectionflags	@""
	.align	4


	//----- nvinfo : EIATTR_CUDA_API_VERSION
	.align		4
        /*0000*/ 	.byte	0x04, 0x37
        /*0002*/ 	.short	(.L_14723 - .L_14722)
.L_14722:
        /*0004*/ 	.word	0x00000082


	//----- nvinfo : EIATTR_KPARAM_INFO
	.align		4
.L_14723:
        /*0008*/ 	.byte	0x04, 0x17
        /*000a*/ 	.short	(.L_14725 - .L_14724)
.L_14724:
        /*000c*/ 	.word	0x00000000
        /*0010*/ 	.short	0x0003
        /*0012*/ 	.short	0x0058
        /*0014*/ 	.byte	0x00, 0xf0, 0x21, 0x00


	//----- nvinfo : EIATTR_KPARAM_INFO
	.align		4
.L_14725:
        /*0018*/ 	.byte	0x04, 0x17
        /*001a*/ 	.short	(.L_14727 - .L_14726)
.L_14726:
        /*001c*/ 	.word	0x00000000
        /*0020*/ 	.short	0x0002
        /*0022*/ 	.short	0x0050
        /*0024*/ 	.byte	0x00, 0xf0, 0x21, 0x00


	//----- nvinfo : EIATTR_KPARAM_INFO
	.align		4
.L_14727:
        /*0028*/ 	.byte	0x04, 0x17
        /*002a*/ 	.short	(.L_14729 - .L_14728)
.L_14728:
        /*002c*/ 	.word	0x00000000
        /*0030*/ 	.short	0x0001
        /*0032*/ 	.short	0x0048
        /*0034*/ 	.byte	0x00, 0xf0, 0x21, 0x00


	//----- nvinfo : EIATTR_KPARAM_INFO
	.align		4
.L_14729:
        /*0038*/ 	.byte	0x04, 0x17
        /*003a*/ 	.short	(.L_14731 - .L_14730)
.L_14730:
        /*003c*/ 	.word	0x00000000
        /*0040*/ 	.short	0x0000
        /*0042*/ 	.short	0x0000
        /*0044*/ 	.byte	0x00, 0xf0, 0x21, 0x01


	//----- nvinfo : EIATTR_SPARSE_MMA_MASK
	.align		4
.L_14731:
        /*0048*/ 	.byte	0x03, 0x50
        /*004a*/ 	.short	0x0000


	//----- nvinfo : EIATTR_MAXREG_COUNT
	.align		4
        /*004c*/ 	.byte	0x03, 0x1b
        /*004e*/ 	.short	0x00ff


	//----- nvinfo : EIATTR_NUM_BARRIERS
	.align		4
        /*0050*/ 	.byte	0x02, 0x4c
        /*0052*/ 	.byte	0x01
	.zero		1


	//----- nvinfo : EIATTR_MERCURY_ISA_VERSION
	.align		4
        /*0054*/ 	.byte	0x03, 0x5f
        /*0056*/ 	.short	0x0101


	//----- nvinfo : EIATTR_COOP_GROUP_MASK_REGIDS
	.align		4
        /*0058*/ 	.byte	0x04, 0x29
        /*005a*/ 	.short	(.L_14733 - .L_14732)


	//   ....[0]....
.L_14732:
        /*005c*/ 	.word	0xffffffff


	//   ....[1]....
        /*0060*/ 	.word	0xffffffff


	//   ....[2]....
        /*0064*/ 	.word	0xffffffff


	//   ....[3]....
        /*0068*/ 	.word	0xffffffff


	//   ....[4]....
        /*006c*/ 	.word	0xffffffff


	//   ....[5]....
        /*0070*/ 	.word	0xffffffff


	//   ....[6]....
        /*0074*/ 	.word	0xffffffff


	//   ....[7]....
        /*0078*/ 	.word	0xffffffff


	//   ....[8]....
        /*007c*/ 	.word	0x05000006


	//   ....[9]....
        /*0080*/ 	.word	0x05000006


	//   ....[10]....
        /*0084*/ 	.word	0x05000006


	//----- nvinfo : EIATTR_COOP_GROUP_INSTR_OFFSETS
	.align		4
.L_14733:
        /*0088*/ 	.byte	0x04, 0x28
        /*008a*/ 	.short	(.L_14735 - .L_14734)


	//   ....[0]....
.L_14734:
        /*008c*/ 	.word	0x00005c40


	//   ....[1]....
        /*0090*/ 	.word	0x00005ca0


	//   ....[2]....
        /*0094*/ 	.word	0x00005ce0


	//   ....[3]....
        /*0098*/ 	.word	0x00005d10


	//   ....[4]....
        /*009c*/ 	.word	0x00005d40


	//   ....[5]....
        /*00a0*/ 	.word	0x00005e30


	//   ....[6]....
        /*00a4*/ 	.word	0x00005e50


	//   ....[7]....
        /*00a8*/ 	.word	0x00005e70


	//   ....[8]....
        /*00ac*/ 	.word	0x00006080


	//   ....[9]....
        /*00b0*/ 	.word	0x000060f0


	//   ....[10]....
        /*00b4*/ 	.word	0x00006160


	//----- nvinfo : EIATTR_EXIT_INSTR_OFFSETS
	.align		4
.L_14735:
        /*00b8*/ 	.byte	0x04, 0x1c
        /*00ba*/ 	.short	(.L_14737 - .L_14736)


	//   ....[0]....
.L_14736:
        /*00bc*/ 	.word	0x000000d0


	//   ....[1]....
        /*00c0*/ 	.word	0x00005f50


	//   ....[2]....
        /*00c4*/ 	.word	0x00006030


	//----- nvinfo : EIATTR_MAX_THREADS
	.align		4
.L_14737:
        /*00c8*/ 	.byte	0x04, 0x05
        /*00ca*/ 	.short	(.L_14739 - .L_14738)
.L_14738:
        /*00cc*/ 	.word	0x00000100
        /*00d0*/ 	.word	0x00000001
        /*00d4*/ 	.word	0x00000001


	//----- nvinfo : EIATTR_CRS_STACK_SIZE
	.align		4
.L_14739:
        /*00d8*/ 	.byte	0x04, 0x1e
        /*00da*/ 	.short	(.L_14741 - .L_14740)
.L_14740:
        /*00dc*/ 	.word	0x00000000


	//----- nvinfo : EIATTR_CBANK_PARAM_SIZE
	.align		4
.L_14741:
        /*00e0*/ 	.byte	0x03, 0x19
        /*00e2*/ 	.short	0x0060


	//----- nvinfo : EIATTR_PARAM_CBANK
	.align		4
        /*00e4*/ 	.byte	0x04, 0x0a
        /*00e6*/ 	.short	(.L_14743 - .L_14742)
	.align		4
.L_14742:
        /*00e8*/ 	.word	index@(.nv.constant0._ZN18transformer_engine6detail38cast_transpose_fused_kernel_notalignedILb0ELb0ELb1EfNS_16CTDBiasDActParamI6__halfS3_13__nv_bfloat16fEELi4ELi4ENS_5EmptyEXadL_ZNS_4reluIffEET_T0_RKS6_EEEEvT3_mmm)
        /*00ec*/ 	.short	0x0210
        /*00ee*/ 	.short	0x0060


	//----- nvinfo : EIATTR_SW_WAR
	.align		4
.L_14743:
        /*00f0*/ 	.byte	0x04, 0x36
        /*00f2*/ 	.short	(.L_14745 - .L_14744)
.L_14744:
        /*00f4*/ 	.word	0x00000008
.L_14745:


//--------------------- .nv.info._ZN18transformer_engine6detail38cast_transpose_fused_kernel_notalignedILb0ELb0ELb1EfNS_16CTDBiasDActParamI6__halfS3_S3_fEELi4ELi4ENS_5EmptyEXadL_ZNS_4reluIffEET_T0_RKS5_EEEEvT3_mmm --------------------------
	.section	.nv.info._ZN18transformer_engine6detail38cast_transpose_fused_kernel_notalignedILb0ELb0ELb1EfNS_16CTDBiasDActParamI6__halfS3_S3_fEELi4ELi4ENS_5EmptyEXadL_ZNS_4reluIffEET_T0_RKS5_EEEEvT3_mmm,"",@"SHT_CUDA_INFO"
	.sectionflags	@""
	.align	4


	//----- nvinfo : EIATTR_CUDA_API_VERSION
	.align		4
        /*0000*/ 	.byte	0x04, 0x37
        /*0002*/ 	.short	(.L_14747 - .L_14746)
.L_14746:
        /*0004*/ 	.word	0x00000082


	//----- nvinfo : EIATTR_KPARAM_INFO
	.align		4
.L_14747:
        /*0008*/ 	.byte	0x04, 0x17
        /*000a*/ 	.short	(.L_14749 - .L_14748)
.L_14748:
        /*000c*/ 	.word	0x00000000
        /*0010*/ 	.short	0x0003
        /*0012*/ 	.short	0x0058
        /*0014*/ 	.byte	0x00, 0xf0, 0x21, 0x00


	//----- nvinfo : EIATTR_KPARAM_INFO
	.align		4
.L_14749:
        /*0018*/ 	.byte	0x04, 0x17
        /*001a*/ 	.short	(.L_14751 - .L_14750)
.L_14750:
        /*001c*/ 	.word	0x00000000
        /*0020*/ 	.short	0x0002
        /*0022*/ 	.short	0x0050
        /*0024*/ 	.byte	0x00, 0xf0, 0x21, 0x00


	//----- nvinfo : EIATTR_KPARAM_INFO
	.align		4
.L_14751:
        /*0028*/ 	.byte	0x04, 0x17
        /*002a*/ 	.short	(.L_14753 - .L_14752)
.L_14752:
        /*002c*/ 	.word	0x00000000
        /*0030*/ 	.short	0x0001
        /*0032*/ 	.short	0x0048
        /*0034*/ 	.byte	0x00, 0xf0, 0x21, 0x00


	//----- nvinfo : EIATTR_KPARAM_INFO
	.align		4
.L_14753:
        /*0038*/ 	.byte	0x04, 0x17
        /*003a*/ 	.short	(.L_14755 - .L_14754)
.L_14754:
        /*003c*/ 	.word	0x00000000
        /*0040*/ 	.short	0x0000
        /*0042*/ 	.short	0x0000
        /*0044*/ 	.byte	0x00, 0xf0, 0x21, 0x01


	//----- nvinfo : EIATTR_SPARSE_MMA_MASK
	.align		4
.L_14755:
        /*0048*/ 	.byte	0x03, 0x50
        /*004a*/ 	.short	0x0000


	//----- nvinfo : EIATTR_MAXREG_COUNT
	.align		4
        /*004c*/ 	.byte	0x03, 0x1b
        /*004e*/ 	.short	0x00ff


	//----- nvinfo : EIATTR_NUM_BARRIERS
	.align		4
        /*0050*/ 	.byte	0x02, 0x4c
        /*0052*/ 	.byte	0x01
	.zero		1


	//----- nvinfo : EIATTR_MERCURY_ISA_VERSION
	.align		4
        /*0054*/ 	.byte	0x03, 0x5f
        /*0056*/ 	.short	0x0101


	//----- nvinfo : EIATTR_COOP_GROUP_MASK_REGIDS
	.align		4
        /*0058*/ 	.byte	0x04, 0x29
        /*005a*/ 	.short	(.L_14757 - .L_14756)


	//   ....[0]....
.L_14756:
        /*005c*/ 	.word	0xffffffff


	//   ....[1]....
        /*0060*/ 	.word	0xffffffff


	//   ....[2]....
        /*0064*/ 	.word	0xffffffff


	//   ....[3]....
        /*0068*/ 	.word	0xffffffff


	//   ....[4]....
        /*006c*/ 	.word	0xffffffff


	//   ....[5]....
        /*0070*/ 	.word	0xffffffff


	//   ....[6]....
        /*0074*/ 	.word	0xffffffff


	//   ....[7]....
        /*0078*/ 	.word	0xffffffff


	//   ....[8]....
        /*007c*/ 	.word	0x05000006


	//   ....[9]....
        /*0080*/ 	.word	0x05000006


	//   ....[10]....
        /*0084*/ 	.word	0x05000006


	//----- nvinfo : EIATTR_COOP_GROUP_INSTR_OFFSETS
	.align		4
.L_14757:
        /*0088*/ 	.byte	0x04, 0x28
        /*008a*/ 	.short	(.L_14759 - .L_14758)


	//   ....[0]....
.L_14758:
        /*008c*/ 	.word	0x00005c40


	//   ....[1]....
        /*0090*/ 	.word	0x00005ca0


	//   ....[2]....
        /*0094*/ 	.word	0x00005ce0


	//   ....[3]....
        /*0098*/ 	.word	0x00005d10


	//   ....[4]....
        /*009c*/ 	.word	0x00005d40


	//   ....[5]....
        /*00a0*/ 	.word	0x00005e30


	//   ....[6]....
        /*00a4*/ 	.word	0x00005e50


	//   ....[7]....
        /*00a8*/ 	.word	0x00005e70


	//   ....[8]....
        /*00ac*/ 	.word	0x00006080


	//   ....[9]....
        /*00b0*/ 	.word	0x000060f0


	//   ....[10]....
        /*00b4*/ 	.word	0x00006160


	//----- nvinfo : EIATTR_EXIT_INSTR_OFFSETS
	.align		4
.L_14759:
        /*00b8*/ 	.byte	0x04, 0x1c
        /*00ba*/ 	.short	(.L_14761 - .L_14760)


	//   ....[0]....
.L_14760:
        /*00bc*/ 	.word	0x000000d0


	//   ....[1]....
        /*00c0*/ 	.word	0x00005f50


	//   ....[2]....
        /*00c4*/ 	.word	0x00006030


	//----- nvinfo : EIATTR_MAX_THREADS
	.align		4
.L_14761:
        /*00c8*/ 	.byte	0x04, 0x05
        /*00ca*/ 	.short	(.L_14763 - .L_14762)
.L_14762:
        /*00cc*/ 	.word	0x00000100
        /*00d0*/ 	.word	0x00000001
        /*00d4*/ 	.word	0x00000001


	//----- nvinfo : EIATTR_CRS_STACK_SIZE
	.align		4
.L_14763:
        /*00d8*/ 	.byte	0x04, 0x1e
        /*00da*/ 	.short	(.L_14765 - .L_14764)
.L_14764:
        /*00dc*/ 	.word	0x00000000


	//----- nvinfo : EIATTR_CBANK_PARAM_SIZE
	.align		4
.L_14765:
        /*00e0*/ 	.byte	0x03, 0x19
        /*00e2*/ 	.short	0x0060


	//----- nvinfo : EIATTR_PARAM_CBANK
	.align		4
        /*00e4*/ 	.byte	0x04, 0x0a
        /*00e6*/ 	.short	(.L_14767 - .L_14766)
	.align		4
.L_14766:
        /*00e8*/ 	.word	index@(.nv.constant0._ZN18transformer_engine6detail38cast_transpose_fused_kernel_notalignedILb0ELb0ELb1EfNS_16CTDBiasDActParamI6__halfS3_S3_fEELi4ELi4ENS_5EmptyEXadL_ZNS_4reluIffEET_T0_RKS5_EEEEvT3_mmm)
        /*00ec*/ 	.short	0x0210
        /*00ee*/ 	.short	0x0060


	//----- nvinfo : EIATTR_SW_WAR
	.align		4
.L_14767:
        /*00f0*/ 	.byte	0x04, 0x36
        /*00f2*/ 	.short	(.L_14769 - .L_14768)
.L_14768:
        /*00f4*/ 	.word	0x00000008
.L_14769:


//--------------------- .nv.info._ZN18transformer_engine6detail38cast_transpose_fused_kernel_notalignedILb0ELb0ELb1EfNS_16CTDBiasDActParamI6__halfS3_ffEELi4ELi2ENS_5EmptyEXadL_ZNS_4reluIffEET_T0_RKS5_EEEEvT3_mmm --------------------------
	.section	.nv.info._ZN18transformer_engine6detail38cast_transpose_fused_kernel_notalignedILb0ELb0ELb1EfNS_16CTDBiasDActParamI6__halfS3_ffEELi4ELi2ENS_5EmptyEXadL_ZNS_4reluIffEET_T0_RKS5_EEEEvT3_mmm,"",@"SHT_CUDA_INFO"
	.sectionflags	@""
	.align	4


	//----- nvinfo : EIATTR_CUDA_API_VERSION
	.align		4
        /*0000*/ 	.byte	0x04, 0x37
        /*0002*/ 	.short	(.L_14771 - .L_14770)
.L_14770:
        /*0004*/ 	.word	0x00000082


	//----- nvinfo : EIATTR_KPARAM_INFO
	.align		4
.L_14771:
        /*0008*/ 	.byte	0x04, 0x17
        /*000a*/ 	.short	(.L_14773 - .L_14772)
.L_14772:
        /*000c*/ 	.word	0x00000000
        /*0010*/ 	.short	0x0003
        /*0012*/ 	.short	0x0058
        /*0014*/ 	.byte	0x00, 0xf0, 0x21, 0x00


	//----- nvinfo : EIATTR_KPARAM_INFO
	.align		4
.L_14773:
        /*0018*/ 	.byte	0x04, 0x17
        /*001a*/ 	.short	(.L_14775 - .L_14774)
.L_14774:
        /*001c*/ 	.word	0x00000000
        /*0020*/ 	.short	0x0002
        /*0022*/ 	.short	0x0050
        /*0024*/ 	.byte	0x00, 0xf0, 0x21, 0x00


	//----- nvinfo : EIATTR_KPARAM_INFO
	.align		4
.L_14775:
        /*0028*/ 	.byte	0x04, 0x17
        /*002a*/ 	.short	(.L_14777 - .L_14776)
.L_14776:
        /*002c*/ 	.word	0x00000000
        /*0030*/ 	.short	0x0001
        /*0032*/ 	.short	0x0048
        /*0034*/ 	.byte	0x00, 0xf0, 0x21, 0x00


	//----- nvinfo : EIATTR_KPARAM_INFO
	.align		4
.L_14777:
        /*0038*/ 	.byte	0x04, 0x17
        /*003a*/ 	.short	(.L_14779 - .L_14778)
.L_14778:
        /*003c*/ 	.word	0x00000000
        /*0040*/ 	.short	0x0000
        /*0042*/ 	.short	0x0000
        /*0044*/ 	.byte	0x00, 0xf0, 0x21, 0x01


	//----- nvinfo : EIATTR_SPARSE_MMA_MASK
	.align		4
.L_14779:
        /*0048*/ 	.byte	0x03, 0x50
        /*004a*/ 	.short	0x0000


	//----- nvinfo : EIATTR_MAXREG_COUNT
	.align		4
        /*004c*/ 	.byte	0x03, 0x1b
        /*004e*/ 	.short	0x00ff


	//----- nvinfo : EIATTR_NUM_BARRIERS
	.align		4
        /*0050*/ 	.byte	0x02, 0x4c
        /*0052*/ 	.byte	0x01
	.zero		1


	//----- nvinfo : EIATTR_MERCURY_ISA_VERSION
	.align		4
        /*0054*/ 	.byte	0x03, 0x5f
        /*0056*/ 	.short	0x0101


	//----- nvinfo : EIATTR_INT_WARP_WIDE_INSTR_OFFSETS
	.align		4
        /*0058*/ 	.byte	0x04, 0x31
        /*005a*/ 	.short	(.L_14781 - .L_14780)


	//   ....[0]....
.L_14780:
        /*005c*/ 	.word	0x000007b0


	//   ....[1]....
        /*0060*/ 	.word	0x00000980


	//   ....[2]....
        /*0064*/ 	.word	0x000010b0


	//----- nvinfo : EIATTR_COOP_GROUP_MASK_REGIDS
	.align		4
.L_14781:
        /*0068*/ 	.byte	0x04, 0x29
        /*006a*/ 	.short	(.L_14783 - .L_14782)


	//   ....[0]....
.L_14782:
        /*006c*/ 	.word	0xffffffff


	//   ....[1]....
        /*0070*/ 	.word	0xffffffff


	//   ....[2]....
        /*0074*/ 	.word	0xffffffff


	//   ....[3]....
        /*0078*/ 	.word	0xffffffff


	//   ....[4]....
        /*007c*/ 	.word	0xffffffff


	//   ....[5]....
        /*0080*/ 	.word	0xffffffff


	//   ....[6]....
        /*0084*/ 	.word	0xffffffff


	//   ....[7]....
        /*0088*/ 	.word	0xffffffff


	//   ....[8]....
        /*008c*/ 	.word	0x05000006


	//   ....[9]....
        /*0090*/ 	.word	0x05000006


	//   ....[10]....
        /*0094*/ 	.word	0x05000006


	//----- nvinfo : EIATTR_COOP_GROUP_INSTR_OFFSETS
	.align		4
.L_14783:
        /*0098*/ 	.byte	0x04, 0x28
        /*009a*/ 	.short	(.L_14785 - .L_14784)


	//   ....[0]....
.L_14784:
        /*009c*/ 	.word	0x00003e30


	//   ....[1]....
        /*00a0*/ 	.word	0x00003e90


	//   ....[2]....
        /*00a4*/ 	.word	0x00003ed0


	//   ....[3]....
        /*00a8*/ 	.word	0x00003f00


	//   ....[4]....
        /*00ac*/ 	.word	0x00003f30


	//   ....[5]....
        /*00b0*/ 	.word	0x00004020


	//   ....[6]....
        /*00b4*/ 	.word	0x00004040


	//   ....[7]....
        /*00b8*/ 	.word	0x00004060


	//   ....[8]....
        /*00bc*/ 	.word	0x000042a0


	//   ....[9]....
        /*00c0*/ 	.word	0x00004310


	//   ....[10]....
        /*00c4*/ 	.word	0x00004380


	//----- nvinfo : EIATTR_EXIT_INSTR_OFFSETS
	.align		4
.L_14785:
        /*00c8*/ 	.byte	0x04, 0x1c
        /*00ca*/ 	.short	(.L_14787 - .L_14786)


	//   ....[0]....
.L_14786:
        /*00cc*/ 	.word	0x000000d0


	//   ....[1]....
        /*00d0*/ 	.word	0x00004140


	//   ....[2]....
        /*00d4*/ 	.word	0x00004250


	//----- nvinfo : EIATTR_MAX_THREADS
	.align		4
.L_14787:
        /*00d8*/ 	.byte	0x04, 0x05
        /*00da*/ 	.short	(.L_14789 - .L_14788)
.L_14788:
        /*00dc*/ 	.word	0x00000100
        /*00e0*/ 	.word	0x00000001
        /*00e4*/ 	.word	0x00000001


	//----- nvinfo : EIATTR_CRS_STACK_SIZE
	.align		4
.L_14789:
        /*00e8*/ 	.byte	0x04, 0x1e
        /*00ea*/ 	.short	(.L_14791 - .L_14790)
.L_14790:
        /*00ec*/ 	.word	0x00000000


	//----- nvinfo : EIATTR_CBANK_PARAM_SIZE
	.align		4
.L_14791:
        /*00f0*/ 	.byte	0x03, 0x19
        /*00f2*/ 	.short	0x0060


	//----- nvinfo : EIATTR_PARAM_CBANK
	.align		4
        /*00f4*/ 	.byte	0x04, 0x0a
        /*00f6*/ 	.short	(.L_14793 - .L_14792)
	.align		4
.L_14792:
        /*00f8*/ 	.word	index@(.nv.constant0._ZN18transformer_engine6detail38cast_transpose_fused_kernel_notalignedILb0ELb0ELb1EfNS_16CTDBiasDActParamI6__halfS3_ffEELi4ELi2ENS_5EmptyEXadL_ZNS_4reluIffEET_T0_RKS5_EEEEvT3_mmm)
        /*00fc*/ 	.short	0x0210
        /*00fe*/ 	.short	0x0060


	//----- nvinfo : EIATTR_SW_WAR
	.align		4
.L_14793:
        /*0100*/ 	.byte	0x04, 0x36
        /*0102*/ 	.short	(.L_14795 - .L_14794)
.L_14794:
        /*0104*/ 	.word	0x00000008
.L_14795:


//--------------------- .nv.info._ZN18transformer_engine6detail38cast_transpose_fused_kernel_notalignedILb0ELb0ELb1EfNS_16CTDBiasDActParamIff13__nv_fp8_e4m3fEELi2ELi8ENS_5EmptyEXadL_ZNS_4reluIffEET_T0_RKS5_EEEEvT3_mmm --------------------------
	.section	.nv.info._ZN18transformer_engine6detail38cast_transpose_fused_kernel_notalignedILb0ELb0ELb1EfNS_16CTDBiasDActParamIff13__nv_fp8_e4m3fEELi2ELi8ENS_5EmptyEXadL_ZNS_4reluIffEET_T0_RKS5_EEEEvT3_mmm,"",@"SHT_CUDA_INFO"
	.sectionflags	@""
	.align	4


	//----- nvinfo : EIATTR_CUDA_API_VERSION
	.align		4
        /*0000*/ 	.byte	0x04, 0x37
        /*0002*/ 	.short	(.L_14797 - .L_14796)
.L_14796:
        /*0004*/ 	.word	0x00000082


	//----- nvinfo : EIATTR_KPARAM_INFO
	.align		4
.L_14797:
        /*0008*/ 	.byte	0x04, 0x17
        /*000a*/ 	.short	(.L_14799 - .L_14798)
.L_14798:
        /*000c*/ 	.word	0x00000000
        /*0010*/ 	.short	0x0003
        /*0012*/ 	.short	0x0058
        /*0014*/ 	.byte	0x00, 0xf0, 0x21, 0x00


	//----- nvinfo : EIATTR_KPARAM_INFO
	.align		4
.L_14799:
        /*0018*/ 	.byte	0x04, 0x17
        /*001a*/ 	.short	(.L_14801 - .L_14800)
.L_14800:
        /*001c*/ 	.word	0x00000000
        /*0020*/ 	.short	0x0002
        /*0022*/ 	.short	0x0050
        /*0024*/ 	.byte	0x00, 0xf0, 0x21, 0x00


	//----- nvinfo : EIATTR_KPARAM_INFO
	.align		4
.L_14801:
        /*0028*/ 	.byte	0x04, 0x17
        /*002a*/ 	.short	(.L_14803 - .L_14802)
.L_14802:
        /*002c*/ 	.word	0x00000000
        /*0030*/ 	.short	0x0001
        /*0032*/ 	.short	0x0048
        /*0034*/ 	.byte	0x00, 0xf0, 0x21, 0x00


	//----- nvinfo : EIATTR_KPARAM_INFO
	.align		4
.L_14803:
        /*0038*/ 	.byte	0x04, 0x17
        /*003a*/ 	.short	(.L_14805 - .L_14804)
.L_14804:
        /*003c*/ 	.word	0x00000000
        /*0040*/ 	.short	0x0000
        /*0042*/ 	.short	0x0000
        /*0044*/ 	.byte	0x00, 0xf0, 0x21, 0x01


	//----- nvinfo : EIATTR_SPARSE_MMA_MASK
	.align		4
.L_14805:
        /*0048*/ 	.byte	0x03, 0x50
        /*004a*/ 	.short	0x0000


	//----- nvinfo : EIATTR_MAXREG_COUNT
	.align		4
        /*004c*/ 	.byte	0x03, 0x1b
        /*004e*/ 	.short	0x00ff


	//----- nvinfo : EIATTR_NUM_BARRIERS
	.align		4
        /*0050*/ 	.byte	0x02, 0x4c
        /*0052*/ 	.byte	0x01
	.zero		1


	//----- nvinfo : EIATTR_MERCURY_ISA_VERSION
	.align		4
        /*0054*/ 	.byte	0x03, 0x5f
        /*0056*/ 	.short	0x0101


	//----- nvinfo : EIATTR_COOP_GROUP_MASK_REGIDS
	.align		4
        /*0058*/ 	.byte	0x04, 0x29
        /*005a*/ 	.short	(.L_14807 - .L_14806)


	//   ....[0]....
.L_14806:
        /*005c*/ 	.word	0xffffffff


	//   ....[1]....
        /*0060*/ 	.word	0xffffffff


	//   ....[2]....
        /*0064*/ 	.word	0xffffffff


	//   ....[3]....
        /*0068*/ 	.word	0xffffffff


	//   ....[4]....
        /*006c*/ 	.word	0xffffffff


	//   ....[5]....
        /*0070*/ 	.word	0xffffffff


	//   ....[6]....
        /*0074*/ 	.word	0xffffffff


	//   ....[7]....
        /*0078*/ 	.word	0xffffffff


	//   ....[8]....
        /*007c*/ 	.word	0x05000004


	//   ....[9]....
        /*0080*/ 	.word	0x05000004


	//   ....[10]....
        /*0084*/ 	.word	0x05000004


	//----- nvinfo : EIATTR_COOP_GROUP_INSTR_OFFSETS
	.align		4
.L_14807:
        /*0088*/ 	.byte	0x04, 0x28
        /*008a*/ 	.short	(.L_14809 - .L_14808)


	//   ....[0]....
.L_14808:
        /*008c*/ 	.word	0x00005b70


	//   ....[1]....
        /*0090*/ 	.word	0x00005be0


	//   ....[2]....
        /*0094*/ 	.word	0x00005c20


	//   ....[3]....
        /*0098*/ 	.word	0x00005c50


	//   ....[4]....
        /*009c*/ 	.word	0x00005c80


	//   ....[5]....
        /*00a0*/ 	.word	0x00005d70


	//   ....[6]....
        /*00a4*/ 	.word	0x00005d90


	//   ....[7]....
        /*00a8*/ 	.word	0x00005db0


	//   ....[8]....
        /*00ac*/ 	.word	0x00005fd0


	//   ....[9]....
        /*00b0*/ 	.word	0x00006040


	//   ....[10]....
        /*00b4*/ 	.word	0x000060b0


	//----- nvinfo : EIATTR_EXIT_INSTR_OFFSETS
	.align		4
.L_14809:
        /*00b8*/ 	.byte	0x04, 0x1c
        /*00ba*/ 	.short	(.L_14811 - .L_14810)


	//   ....[0]....
.L_14810:
        /*00bc*/ 	.word	0x000000d0


	//   ....[1]....
        /*00c0*/ 	.word	0x00005e90


	//   ....[2]....
        /*00c4*/ 	.word	0x00005f80


	//----- nvinfo : EIATTR_MAX_THREADS
	.align		4
.L_14811:
        /*00c8*/ 	.byte	0x04, 0x05
        /*00ca*/ 	.short	(.L_14813 - .L_14812)
.L_14812:
        /*00cc*/ 	.word	0x00000100
        /*00d0*/ 	.word	0x00000001
        /*00d4*/ 	.word	0x00000001


	//----- nvinfo : EIATTR_CRS_STACK_SIZE
	.align		4
.L_14813:
        /*00d8*/ 	.byte	0x04, 0x1e
        /*00da*/ 	.short	(.L_14815 - .L_14814)
.L_14814:
        /*00dc*/ 	.word	0x00000000


	//----- nvinfo : EIATTR_CBANK_PARAM_SIZE
	.align		4
.L_14815:
        /*00e0*/ 	.byte	0x03, 0x19
        /*00e2*/ 	.short	0x0060


	//----- nvinfo : EIATTR_PARAM_CBANK
	.align		4
        /*00e4*/ 	.byte	0x04, 0x0a
        /*00e6*/ 	.short	(.L_14817 - .L_14816)
	.align		4
.L_14816:
        /*00e8*/ 	.word	index@(.nv.constant0._ZN18transformer_engine6detail38cast_transpose_fused_kernel_notalignedILb0ELb0ELb1EfNS_16CTDBiasDActParamIff13__nv_fp8_e4m3fEELi2ELi8ENS_5EmptyEXadL_ZNS_4reluIffEET_T0_RKS5_EEEEvT3_mmm)
        /*00ec*/ 	.short	0x0210
        /*00ee*/ 	.short	0x0060


	//----- nvinfo : EIATTR_SW_WAR
	.align		4
.L_14817:
        /*00f0*/ 	.byte	0x04, 0x36
        /*00f2*/ 	.short	(.L_14819 - .L_14818)
.L_14818:
        /*00f4*/ 	.word	0x00000008
.L_14819:


//--------------------- .nv.info._ZN18transformer_engine6detail38cast_transpose_fused_kernel_notalignedILb0ELb0ELb1EfNS_16CTDBiasDActParamIff13__nv_fp8_e5m2fEELi2ELi8ENS_5EmptyEXadL_ZNS_4reluIffEET_T0_RKS5_EEEEvT3_mmm --------------------------
	.section	.nv.info._ZN18transformer_engine6detail38cast_transpose_fused_kernel_notalignedILb0ELb0ELb1EfNS_16CTDBiasDActParamIff13__nv_fp8_e5m2fEELi2ELi8ENS_5EmptyEXadL_ZNS_4reluIffEET_T0_RKS5_EEEEvT3_mmm,"",@"SHT_CUDA_INFO"
	.sectionflags	@""
	.align	4


	//----- nvinfo : EIATTR_CUDA_API_VERSION
	.align		4
        /*0000*/ 	.byte	0x04, 0x37
        /*0002*/ 	.short	(.L_14821 - .L_14820)
.L_14820:
        /*0004*/ 	.word	0x00000082


	//----- nvinfo : EIATTR_KPARAM_INFO
	.align		4
.L_14821:
        /*0008*/ 	.byte	0x04, 0x17
        /*000a*/ 	.short	(.L_14823 - .L_14822)
.L_14822:
        /*000c*/ 	.word	0x00000000
        /*0010*/ 	.short	0x0003
        /*0012*/ 	.short	0x0058
        /*0014*/ 	.byte	0x00, 0xf0, 0x21, 0x00


	//----- nvinfo : EIATTR_KPARAM_INFO
	.align		4
.L_14823:
        /*0018*/ 	.byte	0x04, 0x17
        /*001a*/ 	.short	(.L_14825 - .L_14824)
.L_14824:
        /*001c*/ 	.word	0x00000000
        /*0020*/ 	.short	0x0002
        /*0022*/ 	.short	0x0050
        /*0024*/ 	.byte	0x00, 0xf0, 0x21, 0x00


	//----- nvinfo : EIATTR_KPARAM_INFO
	.align		4
.L_14825:
        /*0028*/ 	.byte	0x04, 0x17
        /*002a*/ 	.short	(.L_14827 - .L_14826)
.L_14826:
        /*002c*/ 	.word	0x00000000
        /*0030*/ 	.short	0x0001
        /*0032*/ 	.short	0x0048
        /*0034*/ 	.byte	0x00, 0xf0, 0x21, 0x00


	//----- nvinfo : EIATTR_KPARAM_INFO
	.align		4
.L_14827:
        /*0038*/ 	.byte	0x04, 0x17
        /*003a*/ 	.short	(.L_14829 - .L_14828)
.L_14828:
        /*003c*/ 	.word	0x00000000
        /*0040*/ 	.short	0x0000
        /*0042*/ 	.short	0x0000
        /*0044*/ 	.byte	0x00, 0xf0, 0x21, 0x01


	//----- nvinfo : EIATTR_SPARSE_MMA_MASK
	.align		4
.L_14829:
        /*0048*/ 	.byte	0x03, 0x50
        /*004a*/ 	.short	0x0000


	//----- nvinfo : EIATTR_MAXREG_COUNT
	.align		4
        /*004c*/ 	.byte	0x03, 0x1b
        /*004e*/ 	.short	0x00ff


	//----- nvinfo : EIATTR_NUM_BARRIERS
	.align		4
        /*0050*/ 	.byte	0x02, 0x4c
        /*0052*/ 	.byte	0x01
	.zero		1


	//----- nvinfo : EIATTR_MERCURY_ISA_VERSION
	.align		4
        /*0054*/ 	.byte	0x03, 0x5f
        /*0056*/ 	.short	0x0101


	//----- nvinfo : EIATTR_COOP_GROUP_MASK_REGIDS
	.align		4
        /*0058*/ 	.byte	0x04, 0x29
        /*005a*/ 	.short	(.L_14831 - .L_14830)


	//   ....[0]....
.L_14830:
        /*005c*/ 	.word	0xffffffff


	//   ....[1]....
        /*0060*/ 	.word	0xffffffff


	//   ....[2]....
        /*0064*/ 	.word	0xffffffff


	//   ....[3]....
        /*0068*/ 	.word	0xffffffff


	//   ....[4]....
        /*006c*/ 	.word	0xffffffff


	//   ....[5]....
        /*0070*/ 	.word	0xffffffff


	//   ....[6]....
        /*0074*/ 	.word	0xffffffff


	//   ....[7]....
        /*0078*/ 	.word	0xffffffff


	//   ....[8]....
        /*007c*/ 	.word	0x05000004


	//   ....[9]....
        /*0080*/ 	.word	0x05000004


	//   ....[10]....
        /*0084*/ 	.word	0x05000004


	//----- nvinfo : EIATTR_COOP_GROUP_INSTR_OFFSETS
	.align		4
.L_14831:
        /*0088*/ 	.byte	0x04, 0x28
        /*008a*/ 	.short	(.L_14833 - .L_14832)


	//   ....[0]....
.L_14832:
        /*008c*/ 	.word	0x00005b70


	//   ....[1]....
        /*0090*/ 	.word	0x00005be0


	//   ....[2]....
        /*0094*/ 	.word	0x00005c20


	//   ....[3]....
        /*0098*/ 	.word	0x00005c50


	//   ....[4]....
        /*009c*/ 	.word	0x00005c80


	//   ....[5]....
        /*00a0*/ 	.word	0x00005d70


	//   ....[6]....
        /*00a4*/ 	.word	0x00005d90


	//   ....[7]....
        /*00a8*/ 	.word	0x00005db0


	//   ....[8]....
        /*00ac*/ 	.word	0x00005fd0


	//   ....[9]....
        /*00b0*/ 	.word	0x00006040


	//   ....[10]....
        /*00b4*/ 	.word	0x000060b0


	//----- nvinfo : EIATTR_EXIT_INSTR_OFFSETS
	.align		4
.L_14833:
        /*00b8*/ 	.byte	0x04, 0x1c
        /*00ba*/ 	.short	(.L_14835 - .L_14834)


	//   ....[0]....
.L_14834:
        /*00bc*/ 	.word	0x000000d0


	//   ....[1]....
        /*00c0*/ 	.word	0x00005e90


	//   ....[2]....
        /*00c4*/ 	.word	0x00005f80


	//----- nvinfo : EIATTR_MAX_THREADS
	.align		4
.L_14835:
        /*00c8*/ 	.byte	0x04, 0x05
        /*00ca*/ 	.short	(.L_14837 - .L_14836)
.L_14836:
        /*00cc*/ 	.word	0x00000100
        /*00d0*/ 	.word	0x00000001
        /*00d4*/ 	.word	0x00000001


	//----- nvinfo : EIATTR_CRS_STACK_SIZE
	.align		4
.L_14837:
        /*00d8*/ 	.byte	0x04, 0x1e
        /*00da*/ 	.short	(.L_14839 - .L_14838)
.L_14838:
        /*00dc*/ 	.word	0x00000000


	//----- nvinfo : EIATTR_CBANK_PARAM_SIZE
	.align		4
.L_14839:
        /*00e0*/ 	.byte	0x03, 0x19
        /*00e2*/ 	.short	0x0060


	//----- nvinfo : EIATTR_PARAM_CBANK
	.align		4
        /*00e4*/ 	.byte	0x04, 0x0a
        /*00e6*/ 	.short	(.L_14841 - .L_14840)
	.align		4
.L_14840:
        /*00e8*/ 	.word	index@(.nv.constant0._ZN18transformer_engine6detail38cast_transpose_fused_kernel_notalignedILb0ELb0ELb1EfNS_16CTDBiasDActParamIff13__nv_fp8_e5m2fEELi2ELi8ENS_5EmptyEXadL_ZNS_4reluIffEET_T0_RKS5_EEEEvT3_mmm)
        /*00ec*/ 	.short	0x0210
        /*00ee*/ 	.short	0x0060


	//----- nvinfo : EIATTR_SW_WAR
	.align		4
.L_14841:
        /*00f0*/ 	.byte	0x04, 0x36
        /*00f2*/ 	.short	(.L_14843 - .L_14842)
.L_14842:
        /*00f4*/ 	.word	0x00000008
.L_14843:


//--------------------- .nv.info._ZN18transformer_engine6detail38cast_transpose_fused_kernel_notalignedILb0ELb0ELb1EfNS_16CTDBiasDActParamIff13__nv_bfloat16fEELi2ELi4ENS_5EmptyEXadL_ZNS_4reluIffEET_T0_RKS5_EEEEvT3_mmm --------------------------
	.section	.nv.info._ZN18transformer_engine6detail38cast_transpose_fused_kernel_notalignedILb0ELb0ELb1EfNS_16CTDBiasDActParamIff13__nv_bfloat16fEELi2ELi4ENS_5EmptyEXadL_ZNS_4reluIffEET_T0_RKS5_EEEEvT3_mmm,"",@"SHT_CUDA_INFO"
	.sectionflags	@""
	.align	4


	//----- nvinfo : EIATTR_CUDA_API_VERSION
	.align		4
        /*0000*/ 	.byte	0x04, 0x37
        /*0002*/ 	.short	(.L_14845 - .L_14844)
.L_14844:
        /*0004*/ 	.word	0x00000082


	//----- nvinfo : EIATTR_KPARAM_INFO
	.align		4
.L_14845:
        /*0008*/ 	.byte	0x04, 0x17
        /*000a*/ 	.short	(.L_14847 - .L_14846)
.L_14846:
        /*000c*/ 	.word	0x00000000
        /*0010*/ 	.short	0x0003
        /*0012*/ 	.short	0x0058
        /*0014*/ 	.byte	0x00, 0xf0, 0x21, 0x00


	//----- nvinfo : EIATTR_KPARAM_INFO
	.align		4
.L_14847:
        /*0018*/ 	.byte	0x04, 0x17
        /*001a*/ 	.short	(.L_14849 - .L_14848)
.L_14848:
        /*001c*/ 	.word	0x00000000
        /*0020*/ 	.short	0x0002
        /*0022*/ 	.short	0x0050
        /*0024*/ 	.byte	0x00, 0xf0, 0x21, 0x00


	//----- nvinfo : EIATTR_KPARAM_INFO
	.align		4
.L_14849:
        /*0028*/ 	.byte	0x04, 0x17
        /*002a*/ 	.short	(.L_14851 - .L_14850)
.L_14850:
        /*002c*/ 	.word	0x00000000
        /*0030*/ 	.short	0x0001
        /*0032*/ 	.short	0x0048
        /*0034*/ 	.byte	0x00, 0xf0, 0x21, 0x00


	//----- nvinfo : EIATTR_KPARAM_INFO
	.align		4
.L_14851:
        /*0038*/ 	.byte	0x04, 0x17
        /*003a*/ 	.short	(.L_14853 - .L_14852)
.L_14852:
        /*003c*/ 	.word	0x00000000
        /*0040*/ 	.short	0x0000
        /*0042*/ 	.short	0x0000
        /*0044*/ 	.byte	0x00, 0xf0, 0x21, 0x01


	//----- nvinfo : EIATTR_SPARSE_MMA_MASK
	.align		4
.L_14853:
        /*0048*/ 	.byte	0x03, 0x50
        /*004a*/ 	.short	0x0000


	//----- nvinfo : EIATTR_MAXREG_COUNT
	.align		4
        /*004c*/ 	.byte	0x03, 0x1b
        /*004e*/ 	.short	0x00ff


	//----- nvinfo : EIATTR_NUM_BARRIERS
	.align		4
        /*0050*/ 	.byte	0x02, 0x4c
        /*0052*/ 	.byte	0x01
	.zero		1


	//----- nvinfo : EIATTR_MERCURY_ISA_VERSION
	.align		4
        /*0054*/ 	.byte	0x03, 0x5f
        /*0056*/ 	.short	0x0101


	//----- nvinfo : EIATTR_COOP_GROUP_MASK_REGIDS
	.align		4
        /*0058*/ 	.byte	0x04, 0x29
        /*005a*/ 	.short	(.L_14855 - .L_14854)


	//   ....[0]....
.L_14854:
        /*005c*/ 	.word	0xffffffff


	//   ....[1]....
        /*0060*/ 	.word	0xffffffff


	//   ....[2]....
        /*0064*/ 	.word	0xffffffff


	//   ....[3]....
        /*0068*/ 	.word	0xffffffff


	//   ....[4]....
        /*006c*/ 	.word	0xffffffff


	//   ....[5]....
        /*0070*/ 	.word	0xffffffff


	//   ....[6]....
        /*0074*/ 	.word	0xffffffff


	//   ....[7]....
        /*0078*/ 	.word	0xffffffff


	//   ....[8]....
        /*007c*/ 	.word	0x05000004


	//   ....[9]....
        /*0080*/ 	.word	0x05000004


	//   ....[10]....
        /*0084*/ 	.word	0x05000004


	//----- nvinfo : EIATTR_COOP_GROUP_INSTR_OFFSETS
	.align		4
.L_14855:
        /*0088*/ 	.byte	0x04, 0x28
        /*008a*/ 	.short	(.L_14857 - .L_14856)


	//   ....[0]....
.L_14856:
        /*008c*/ 	.word	0x000035e0


	//   ....[1]....
        /*0090*/ 	.word	0x00003620


	//   ....[2]....
        /*0094*/ 	.word	0x00003680


	//   ....[3]....
        /*0098*/ 	.word	0x000036c0


	//   ....[4]....
        /*009c*/ 	.word	0x00003700


	//   ....[5]....
        /*00a0*/ 	.word	0x000037f0


	//   ....[6]....
        /*00a4*/ 	.word	0x00003810


	//   ....[7]....
        /*00a8*/ 	.word	0x00003830


	//   ....[8]....
        /*00ac*/ 	.word	0x00003a70


	//   ....[9]....
        /*00b0*/ 	.word	0x00003ae0


	//   ....[10]....
        /*00b4*/ 	.word	0x00003b50


	//----- nvinfo : EIATTR_EXIT_INSTR_OFFSETS
	.align		4
.L_14857:
        /*00b8*/ 	.byte	0x04, 0x1c
        /*00ba*/ 	.short	(.L_14859 - .L_14858)


	//   ....[0]....
.L_14858:
        /*00bc*/ 	.word	0x000000d0


	//   ....[1]....
        /*00c0*/ 	.word	0x00003910


	//   ....[2]....
        /*00c4*/ 	.word	0x00003a20


	//----- nvinfo : EIATTR_MAX_THREADS
	.align		4
.L_14859:
        /*00c8*/ 	.byte	0x04, 0x05
        /*00ca*/ 	.short	(.L_14861 - .L_14860)
.L_14860:
        /*00cc*/ 	.word	0x00000100
        /*00d0*/ 	.word	0x00000001
        /*00d4*/ 	.word	0x00000001


	//----- nvinfo : EIATTR_CRS_STACK_SIZE
	.align		4
.L_14861:
        /*00d8*/ 	.byte	0x04, 0x1e
        /*00da*/ 	.short	(.L_14863 - .L_14862)
.L_14862:
        /*00dc*/ 	.word	0x00000000


	//----- nvinfo : EIATTR_CBANK_PARAM_SIZE
	.align		4
.L_14863:
        /*00e0*/ 	.byte	0x03, 0x19
        /*00e2*/ 	.short	0x0060


	//----- nvinfo : EIATTR_PARAM_CBANK
	.align		4
        /*00e4*/ 	.byte	0x04, 0x0a
        /*00e6*/ 	.short	(.L_14865 - .L_14864)
	.align		4
.L_14864:
        /*00e8*/ 	.word	index@(.nv.constant0._ZN18transformer_engine6detail38cast_transpose_fused_kernel_notalignedILb0ELb0ELb1EfNS_16CTDBiasDActParamIff13__nv_bfloat16fEELi2ELi4ENS_5EmptyEXadL_ZNS_4reluIffEET_T0_RKS5_EEEEvT3_mmm)
        /*00ec*/ 	.short	0x0210
        /*00ee*/ 	.short	0x0060


	//----- nvinfo : EIATTR_SW_WAR
	.align		4
.L_14865:
        /*00f0*/ 	.byte	0x04, 0x36
        /*00f2*/ 	.short	(.L_14867 - .L_14866)
.L_14866:
        /*00f4*/ 	.word	0x00000008
.L_14867:


//--------------------- .nv.info._ZN18transformer_engine6detail38cast_transpose_fused_kernel_notalignedILb0ELb0ELb1EfNS_16CTDBiasDActParamIff6__halffEELi2ELi4ENS_5EmptyEXadL_ZNS_4reluIffEET_T0_RKS5_EEEEvT3_mmm --------------------------
	.section	.nv.info._ZN18transformer_engine6detail38cast_transpose_fused_kernel_notalignedILb0ELb0ELb1EfNS_16CTDBiasDActParamIff6__halffEELi2ELi4ENS_5EmptyEXadL_ZNS_4reluIffEET_T0_RKS5_EEEEvT3_mmm,"",@"SHT_CUDA_INFO"
	.sectionflags	@""
	.align	4


	//----- nvinfo : EIATTR_CUDA_API_VERSION
	.align		4
        /*0000*/ 	.byte	0x04, 0x37
        /*0002*/ 	.short	(.L_14869 - .L_14868)
.L_14868:
        /*0004*/ 	.word	0x00000082


	//----- nvinfo : EIATTR_KPARAM_INFO
	.align		4
.L_14869:
        /*0008*/ 	.byte	0x04, 0x17
        /*000a*/ 	.short	(.L_14871 - .L_14870)
.L_14870:
        /*000c*/ 	.word	0x00000000
        /*0010*/ 	.short	0x0003
        /*0012*/ 	.short	0x0058
        /*0014*/ 	.byte	0x00, 0xf0, 0x21, 0x00


	//----- nvinfo : EIATTR_KPARAM_INFO
	.align		4
.L_14871:
        /*0018*/ 	.byte	0x04, 0x17
        /*001a*/ 	.short	(.L_14873 - .L_14872)
.L_14872:
        /*001c*/ 	.word	0x00000000
        /*0020*/ 	.short	0x0002
        /*0022*/ 	.short	0x0050
        /*0024*/ 	.byte	0x00, 0xf0, 0x21, 0x00


	//----- nvinfo : EIATTR_KPARAM_INFO
	.align		4
.L_14873:
        /*0028*/ 	.byte	0x04, 0x17
        /*002a*/ 	.short	(.L_14875 - .L_14874)
.L_14874:
        /*002c*/ 	.word	0x00000000
        /*0030*/ 	.short	0x0001
        /*0032*/ 	.short	0x0048
        /*0034*/ 	.byte	0x00, 0xf0, 0x21, 0x00


	//----- nvinfo : EIATTR_KPARAM_INFO
	.align		4
.L_14875:
        /*0038*/ 	.byte	0x04, 0x17
        /*003a*/ 	.short	(.L_14877 - .L_14876)
.L_14876:
        /*003c*/ 	.word	0x00000000
        /*0040*/ 	.short	0x0000
        /*0042*/ 	.short	0x0000
        /*0044*/ 	.byte	0x00, 0xf0, 0x21, 0x01


	//----- nvinfo : EIATTR_SPARSE_MMA_MASK
	.align		4
.L_14877:
        /*0048*/ 	.byte	0x03, 0x50
        /*004a*/ 	.short	0x0000


	//----- nvinfo : EIATTR_MAXREG_COUNT
	.align		4
        /*004c*/ 	.byte	0x03, 0x1b
        /*004e*/ 	.short	0x00ff


	//----- nvinfo : EIATTR_NUM_BARRIERS
	.align		4
        /*0050*/ 	.byte	0x02, 0x4c
        /*0052*/ 	.byte	0x01
	.zero		1


	//----- nvinfo : EIATTR_MERCURY_ISA_VERSION
	.align		4
        /*0054*/ 	.byte	0x03, 0x5f
        /*0056*/ 	.short	0x0101


	//----- nvinfo : EIATTR_COOP_GROUP_MASK_REGIDS
	.align		4
        /*0058*/ 	.byte	0x04, 0x29
        /*005a*/ 	.short	(.L_14879 - .L_14878)


	//   ....[0]....
.L_14878:
        /*005c*/ 	.word	0xffffffff


	//   ....[1]....
        /*0060*/ 	.word	0xffffffff


	//   ....[2]....
        /*0064*/ 	.word	0xffffffff


	//   ....[3]....
        /*0068*/ 	.word	0xffffffff


	//   ....[4]....
        /*006c*/ 	.word	0xffffffff


	//   ....[5]....
        /*0070*/ 	.word	0xffffffff


	//   ....[6]....
        /*0074*/ 	.word	0xffffffff


	//   ....[7]....
        /*0078*/ 	.word	0xffffffff


	//   ....[8]....
        /*007c*/ 	.word	0x05000004


	//   ....[9]....
        /*0080*/ 	.word	0x05000004


	//   ....[10]....
        /*0084*/ 	.word	0x05000004


	//----- nvinfo : EIATTR_COOP_GROUP_INSTR_OFFSETS
	.align		4
.L_14879:
        /*0088*/ 	.byte	0x04, 0x28
        /*008a*/ 	.short	(.L_14881 - .L_14880)


	//   ....[0]....
.L_14880:
        /*008c*/ 	.word	0x000035e0


	//   ....[1]....
        /*0090*/ 	.word	0x00003620


	//   ....[2]....
        /*0094*/ 	.word	0x00003680


	//   ....[3]....
        /*0098*/ 	.word	0x000036c0


	//   ....[4]....
        /*009c*/ 	.word	0x00003700


	//   ....[5]....
        /*00a0*/ 	.word	0x000037f0


	//   ....[6]....
        /*00a4*/ 	.word	0x00003810


	//   ....[7]....
        /*00a8*/ 	.word	0x00003830


	//   ....[8]....
        /*00ac*/ 	.word	0x00003a70


	//   ....[9]....
        /*00b0*/ 	.word	0x00003ae0


	//   ....[10]....
        /*00b4*/ 	.word	0x00003b50


	//----- nvinfo : EIATTR_EXIT_INSTR_OFFSETS
	.align		4
.L_14881:
        /*00b8*/ 	.byte	0x04, 0x1c
        /*00ba*/ 	.short	(.L_14883 - .L_14882)


	//   ....[0]....
.L_14882:
        /*00bc*/ 	.word	0x000000d0


	//   ....[1]....
        /*00c0*/ 	.word	0x00003910


	//   ....[2]....
        /*00c4*/ 	.word	0x00003a20


	//----- nvinfo : EIATTR_MAX_THREADS
	.align		4
.L_14883:
        /*00c8*/ 	.byte	0x04, 0x05
        /*00ca*/ 	.short	(.L_14885 - .L_14884)
.L_14884:
        /*00cc*/ 	.word	0x00000100
        /*00d0*/ 	.word	0x00000001
        /*00d4*/ 	.word	0x00000001


	//----- nvinfo : EIATTR_CRS_STACK_SIZE
	.align		4
.L_14885:
        /*00d8*/ 	.byte	0x04, 0x1e
        /*00da*/ 	.short	(.L_14887 - .L_14886)
.L_14886:
        /*00dc*/ 	.word	0x00000000


	//----- nvinfo : EIATTR_CBANK_PARAM_SIZE
	.align		4
.L_14887:
        /*00e0*/ 	.byte	0x03, 0x19
        /*00e2*/ 	.short	0x0060


	//----- nvinfo : EIATTR_PARAM_CBANK
	.align		4
        /*00e4*/ 	.byte	0x04, 0x0a
        /*00e6*/ 	.short	(.L_14889 - .L_14888)
	.align		4
.L_14888:
        /*00e8*/ 	.word	index@(.nv.constant0._ZN18transformer_engine6detail38cast_transpose_fused_kernel_notalignedILb0ELb0ELb1EfNS_16CTDBiasDActParamIff6__halffEELi2ELi4ENS_5EmptyEXadL_ZNS_4reluIffEET_T0_RKS5_EEEEvT3_mmm)
        /*00ec*/ 	.short	0x0210
        /*00ee*/ 	.short	0x0060


	//----- nvinfo : EIATTR_SW_WAR
	.align		4
.L_14889:
        /*00f0*/ 	.byte	0x04, 0x36
        /*00f2*/ 	.short	(.L_14891 - .L_14890)
.L_14890:
        /*00f4*/ 	.word	0x00000008
.L_14891:


//--------------------- .nv.info._ZN18transformer_engine6detail38cast_transpose_fused_kernel_notalignedILb0ELb0ELb1EfNS_16CTDBiasDActParamIffffEELi2ELi2ENS_5EmptyEXadL_ZNS_4reluIffEET_T0_RKS4_EEEEvT3_mmm --------------------------
	.section	.nv.info._ZN18transformer_engine6detail38cast_transpose_fused_kernel_notalignedILb0ELb0ELb1EfNS_16CTDBiasDActParamIffffEELi2ELi2ENS_5EmptyEXadL_ZNS_4reluIffEET_T0_RKS4_EEEEvT3_mmm,"",@"SHT_CUDA_INFO"
	.sectionflags	@""
	.align	4


	//----- nvinfo : EIATTR_CUDA_API_VERSION
	.align		4
        /*0000*/ 	.byte	0x04, 0x37
        /*0002*/ 	.short	(.L_14893 - .L_14892)
.L_14892:
        /*0004*/ 	.word	0x00000082


	//----- nvinfo : EIATTR_KPARAM_INFO
	.align		4
.L_14893:
        /*0008*/ 	.byte	0x04, 0x17
        /*000a*/ 	.short	(.L_14895 - .L_14894)
.L_14894:
        /*000c*/ 	.word	0x00000000
        /*0010*/ 	.short	0x0003
        /*0012*/ 	.short	0x0058
        /*0014*/ 	.byte	0x00, 0xf0, 0x21, 0x00


	//----- nvinfo : EIATTR_KPARAM_INFO
	.align		4
.L_14895:
        /*0018*/ 	.byte	0x04, 0x17
        /*001a*/ 	.short	(.L_14897 - .L_14896)
.L_14896:
        /*001c*/ 	.word	0x00000000
        /*0020*/ 	.short	0x0002
        /*0022*/ 	.short	0x0050
        /*0024*/ 	.byte	0x00, 0xf0, 0x21, 0x00


	//----- nvinfo : EIATTR_KPARAM_INFO
	.align		4
.L_14897:
        /*0028*/ 	.byte	0x04, 0x17
        /*002a*/ 	.short	(.L_14899 - .L_14898)
.L_14898:
        /*002c*/ 	.word	0x00000000
        /*0030*/ 	.short	0x0001
        /*0032*/ 	.short	0x0048
        /*0034*/ 	.byte	0x00, 0xf0, 0x21, 0x00


	//----- nvinfo : EIATTR_KPARAM_INFO
	.align		4
.L_14899:
        /*0038*/ 	.byte	0x04, 0x17
        /*003a*/ 	.short	(.L_14901 - .L_14900)
.L_14900:
        /*003c*/ 	.word	0x00000000
        /*0040*/ 	.short	0x0000
        /*0042*/ 	.short	0x0000
        /*0044*/ 	.byte	0x00, 0xf0, 0x21, 0x01


	//----- nvinfo : EIATTR_SPARSE_MMA_MASK
	.align		4
.L_14901:
        /*0048*/ 	.byte	0x03, 0x50
        /*004a*/ 	.short	0x0000


	//----- nvinfo : EIATTR_MAXREG_COUNT
	.align		4
        /*004c*/ 	.byte	0x03, 0x1b
        /*004e*/ 	.short	0x00ff


	//----- nvinfo : EIATTR_NUM_BARRIERS
	.align		4
        /*0050*/ 	.byte	0x02, 0x4c
        /*0052*/ 	.byte	0x01
	.zero		1


	//----- nvinfo : EIATTR_MERCURY_ISA_VERSION
	.align		4
        /*0054*/ 	.byte	0x03, 0x5f
        /*0056*/ 	.short	0x0101


	//----- nvinfo : EIATTR_INT_WARP_WIDE_INSTR_OFFSETS
	.align		4
        /*0058*/ 	.byte	0x04, 0x31
        /*005a*/ 	.short	(.L_14903 - .L_14902)


	//   ....[0]....
.L_14902:
        /*005c*/ 	.word	0x00000760


	//   ....[1]....
        /*0060*/ 	.word	0x00000940


	//   ....[2]....
        /*0064*/ 	.word	0x00000ce0


	//----- nvinfo : EIATTR_COOP_GROUP_MASK_REGIDS
	.align		4
.L_14903:
        /*0068*/ 	.byte	0x04, 0x29
        /*006a*/ 	.short	(.L_14905 - .L_14904)


	//   ....[0]....
.L_14904:
        /*006c*/ 	.word	0xffffffff


	//   ....[1]....
        /*0070*/ 	.word	0xffffffff


	//   ....[2]....
        /*0074*/ 	.word	0xffffffff


	//   ....[3]....
        /*0078*/ 	.word	0xffffffff


	//   ....[4]....
        /*007c*/ 	.word	0xffffffff


	//   ....[5]....
        /*0080*/ 	.word	0xffffffff


	//   ....[6]....
        /*0084*/ 	.word	0xffffffff


	//   ....[7]....
        /*0088*/ 	.word	0xffffffff


	//   ....[8]....
        /*008c*/ 	.word	0x05000006


	//   ....[9]....
        /*0090*/ 	.word	0x05000006


	//   ....[10]....
        /*0094*/ 	.word	0x05000006


	//----- nvinfo : EIATTR_COOP_GROUP_INSTR_OFFSETS
	.align		4
.L_14905:
        /*0098*/ 	.byte	0x04, 0x28
        /*009a*/ 	.short	(.L_14907 - .L_14906)


	//   ....[0]....
.L_14906:
        /*009c*/ 	.word	0x00002570


	//   ....[1]....
        /*00a0*/ 	.word	0x000025e0


	//   ....[2]....
        /*00a4*/ 	.word	0x00002610


	//   ....[3]....
        /*00a8*/ 	.word	0x00002650


	//   ....[4]....
        /*00ac*/ 	.word	0x00002670


	//   ....[5]....
        /*00b0*/ 	.word	0x00002760


	//   ....[6]....
        /*00b4*/ 	.word	0x00002780


	//   ....[7]....
        /*00b8*/ 	.word	0x000027a0


	//   ....[8]....
        /*00bc*/ 	.word	0x000029e0


	//   ....[9]....
        /*00c0*/ 	.word	0x00002a50


	//   ....[10]....
        /*00c4*/ 	.word	0x00002ac0


	//----- nvinfo : EIATTR_EXIT_INSTR_OFFSETS
	.align		4
.L_14907:
        /*00c8*/ 	.byte	0x04, 0x1c
        /*00ca*/ 	.short	(.L_14909 - .L_14908)


	//   ....[0]....
.L_14908:
        /*00cc*/ 	.word	0x000000d0


	//   ....[1]....
        /*00d0*/ 	.word	0x00002880


	//   ....[2]....
        /*00d4*/ 	.word	0x00002990


	//----- nvinfo : EIATTR_MAX_THREADS
	.align		4
.L_14909:
        /*00d8*/ 	.byte	0x04, 0x05
        /*00da*/ 	.short	(.L_14911 - .L_14910)
.L_14910:
        /*00dc*/ 	.word	0x00000100
        /*00e0*/ 	.word	0x00000001
        /*00e4*/ 	.word	0x00000001


	//----- nvinfo : EIATTR_CRS_STACK_SIZE
	.align		4
.L_14911:
        /*00e8*/ 	.byte	0x04, 0x1e
        /*00ea*/ 	.short	(.L_14913 - .L_14912)
.L_14912:
        /*00ec*/ 	.word	0x00000000


	//----- nvinfo : EIATTR_CBANK_PARAM_SIZE
	.align		4
.L_14913:
        /*00f0*/ 	.byte	0x03, 0x19
        /*00f2*/ 	.short	0x0060


	//----- nvinfo : EIATTR_PARAM_CBANK
	.align		4
        /*00f4*/ 	.byte	0x04, 0x0a
        /*00f6*/ 	.short	(.L_14915 - .L_14914)
	.align		4
.L_14914:
        /*00f8*/ 	.word	index@(.nv.constant0._ZN18transformer_engine6detail38cast_transpose_fused_kernel_notalignedILb0ELb0ELb1EfNS_16CTDBiasDActParamIffffEELi2ELi2ENS_5EmptyEXadL_ZNS_4reluIffEET_T0_RKS4_EEEEvT3_mmm)
        /*00fc*/ 	.short	0x0210
        /*00fe*/ 	.short	0x0060


	//----- nvinfo : EIATTR_SW_WAR
	.align		4
.L_14915:
        /*0100*/ 	.byte	0x04, 0x36
        /*0102*/ 	.short	(.L_14917 - .L_14916)
.L_14916:
        /*0104*/ 	.word	0x00000008
.L_14917:


//--------------------- .nv.info._ZN18transformer_engine6detail38cast_transpose_fused_kernel_notalignedILb1ELb0ELb0EfNS_16CTDBiasDActParamI13__nv_bfloat16S3_13__nv_fp8_e4m3fEELi4ELi8ENS_5EmptyELPFffRKS6_E0EEEvT3_mmm --------------------------
	.section	.nv.info._ZN18transformer_engine6detail38cast_transpose_fused_kernel_notalignedILb1ELb0ELb0EfNS_16CTDBiasDActParamI13__nv_bfloat16S3_13__nv_fp8_e4m3fEELi4ELi8ENS_5EmptyELPFffRKS6_E0EEEvT3_mmm,"",@"SHT_CUDA_INFO"
	.sectionflags	@""
	.align	4


	//----- nvinfo : EIATTR_CUDA_API_VERSION
	.align		4
        /*0000*/ 	.byte	0x04, 0x37
        /*0002*/ 	.short	(.L_14919 - .L_14918)
.L_14918:
        /*0004*/ 	.word	0x00000082


	//----- nvinfo : EIATTR_KPARAM_INFO
	.align		4
.L_14919:
        /*0008*/ 	.byte	0x04, 0x17
        /*000a*/ 	.short	(.L_14921 - .L_14920)
.L_14920:
        /*000c*/ 	.word	0x00000000
        /*0010*/ 	.short	0x0003
        /*0012*/ 	.short	0x0058
        /*0014*/ 	.byte	0x00, 0xf0, 0x21, 0x00


	//----- nvinfo : EIATTR_KPARAM_INFO
	.align		4
.L_14921:
        /*0018*/ 	.byte	0x04, 0x17
        /*001a*/ 	.short	(.L_14923 - .L_14922)
.L_14922:
        /*001c*/ 	.word	0x00000000
        /*0020*/ 	.short	0x0002
        /*0022*/ 	.short	0x0050
        /*0024*/ 	.byte	0x00, 0xf0, 0x21, 0x00


	//----- nvinfo : EIATTR_KPARAM_INFO
	.align		4
.L_14923:
        /*0028*/ 	.byte	0x04, 0x17
        /*002a*/ 	.short	(.L_14925 - .L_14924)
.L_14924:
        /*002c*/ 	.word	0x00000000
        /*0030*/ 	.short	0x0001
        /*0032*/ 	.short	0x0048
        /*0034*/ 	.byte	0x00, 0xf0, 0x21, 0x00


	//----- nvinfo : EIATTR_KPARAM_INFO
	.align		4
.L_14925:
        /*0038*/ 	.byte	0x04, 0x17
        /*003a*/ 	.short	(.L_14927 - .L_14926)
.L_14926:
        /*003c*/ 	.word	0x00000000
        /*0040*/ 	.short	0x0000
        /*0042*/ 	.short	0x0000
        /*0044*/ 	.byte	0x00, 0xf0, 0x21, 0x01


	//----- nvinfo : EIATTR_SPARSE_MMA_MASK
	.align		4
.L_14927:
        /*0048*/ 	.byte	0x03, 0x50
        /*004a*/ 	.short	0x0000


	//----- nvinfo : EIATTR_MAXREG_COUNT
	.align		4
        /*004c*/ 	.byte	0x03, 0x1b
        /*004e*/ 	.short	0x00ff


	//----- nvinfo : EIATTR_NUM_BARRIERS
	.align		4
        /*0050*/ 	.byte	0x02, 0x4c
        /*0052*/ 	.byte	0x01
	.zero		1


	//----- nvinfo : EIATTR_MERCURY_ISA_VERSION
	.align		4
        /*0054*/ 	.byte	0x03, 0x5f
        /*0056*/ 	.short	0x0101


	//----- nvinfo : EIATTR_COOP_GROUP_MASK_REGIDS
	.align		4
        /*0058*/ 	.byte	0x04, 0x29
        /*005a*/ 	.short	(.L_14929 - .L_14928)


	//   ....[0]....
.L_14928:
        /*005c*/ 	.word	0xffffffff


	//   ....[1]....
        /*0060*/ 	.word	0xffffffff


	//   ....[2]....
        /*0064*/ 	.word	0xffffffff


	//   ....[3]....
        /*0068*/ 	.word	0xffffffff


	//   ....[4]....
        /*006c*/ 	.word	0xffffffff


	//   ....[5]....
        /*0070*/ 	.word	0xffffffff


	//   ....[6]....
        /*0074*/ 	.word	0xffffffff


	//   ....[7]....
        /*0078*/ 	.word	0xffffffff


	//   ....[8]....
        /*007c*/ 	.word	0xffffffff


	//   ....[9]....
        /*0080*/ 	.word	0xffffffff


	//   ....[10]....
        /*0084*/ 	.word	0xffffffff


	//   ....[11]....
        /*0088*/ 	.word	0xffffffff


	//   ....[12]....
        /*008c*/ 	.word	0xffffffff


	//   ....[13]....
        /*0090*/ 	.word	0xffffffff


	//   ....[14]....
        /*0094*/ 	.word	0xffffffff


	//   ....[15]....
        /*0098*/ 	.word	0xffffffff


	//   ....[16]....
        /*009c*/ 	.word	0xffffffff


	//   ....[17]....
        /*00a0*/ 	.word	0xffffffff


	//   ....[18]....
        /*00a4*/ 	.word	0xffffffff


	//   ....[19]....
        /*00a8*/ 	.word	0xffffffff


	//   ....[20]....
        /*00ac*/ 	.word	0xffffffff


	//   ....[21]....
        /*00b0*/ 	.word	0xffffffff


	//   ....[22]....
        /*00b4*/ 	.word	0xffffffff


	//   ....[23]....
        /*00b8*/ 	.word	0xffffffff


	//   ....[24]....
        /*00bc*/ 	.word	0x05000006


	//   ....[25]....
        /*00c0*/ 	.word	0x05000006


	//   ....[26]....
        /*00c4*/ 	.word	0x05000006


	//----- nvinfo : EIATTR_COOP_GROUP_INSTR_OFFSETS
	.align		4
.L_14929:
        /*00c8*/ 	.byte	0x04, 0x28
        /*00ca*/ 	.short	(.L_14931 - .L_14930)


	//   ....[0]....
.L_14930:
        /*00cc*/ 	.word	0x00004250


	//   ....[1]....
        /*00d0*/ 	.word	0x00004270


	//   ....[2]....
        /*00d4*/ 	.word	0x00004290


	//   ....[3]....
        /*00d8*/ 	.word	0x000042a0


	//   ....[4]....
        /*00dc*/ 	.word	0x00005f60


	//   ....[5]....
        /*00e0*/ 	.word	0x00005f80


	//   ....[6]....
        /*00e4*/ 	.word	0x00005f90


	//   ....[7]....
        /*00e8*/ 	.word	0x00005fa0


	//   ....[8]....
        /*00ec*/ 	.word	0x00007830


	//   ....[9]....
        /*00f0*/ 	.word	0x00007880


	//   ....[10]....
        /*00f4*/ 	.word	0x000078d0


	//   ....[11]....
        /*00f8*/ 	.word	0x00007950


	//   ....[12]....
        /*00fc*/ 	.word	0x000083f0


	//   ....[13]....
        /*0100*/ 	.word	0x00008440


	//   ....[14]....
        /*0104*/ 	.word	0x00008560


	//   ....[15]....
        /*0108*/ 	.word	0x000085e0


	//   ....[16]....
        /*010c*/ 	.word	0x0000a990


	//   ....[17]....
        /*0110*/ 	.word	0x0000a9f0


	//   ....[18]....
        /*0114*/ 	.word	0x0000aa30


	//   ....[19]....
        /*0118*/ 	.word	0x0000aa50


	//   ....[20]....
        /*011c*/ 	.word	0x0000aa80


	//   ....[21]....
        /*0120*/ 	.word	0x0000ab70


	//   ....[22]....
        /*0124*/ 	.word	0x0000ab90


	//   ....[23]....
        /*0128*/ 	.word	0x0000abb0


	//   ....[24]....
        /*012c*/ 	.word	0x0000adc0


	//   ....[25]....
        /*0130*/ 	.word	0x0000ae30


	//   ....[26]....
        /*0134*/ 	.word	0x0000aea0


	//----- nvinfo : EIATTR_EXIT_INSTR_OFFSETS
	.align		4
.L_14931:
        /*0138*/ 	.byte	0x04, 0x1c
        /*013a*/ 	.short	(.L_14933 - .L_14932)


	//   ....[0]....
.L_14932:
        /*013c*/ 	.word	0x000000d0


	//   ....[1]....
        /*0140*/ 	.word	0x0000ac90


	//   ....[2]....
        /*0144*/ 	.word	0x0000ad70


	//----- nvinfo : EIATTR_MAX_THREADS
	.align		4
.L_14933:
        /*0148*/ 	.byte	0x04, 0x05
        /*014a*/ 	.short	(.L_14935 - .L_14934)
.L_14934:
        /*014c*/ 	.word	0x00000100
        /*0150*/ 	.word	0x00000001
        /*0154*/ 	.word	0x00000001


	//----- nvinfo : EIATTR_CRS_STACK_SIZE
	.align		4
.L_14935:
        /*0158*/ 	.byte	0x04, 0x1e
        /*015a*/ 	.short	(.L_14937 - .L_14936)
.L_14936:
        /*015c*/ 	.word	0x00000000


	//----- nvinfo : EIATTR_CBANK_PARAM_SIZE
	.align		4
.L_14937:
        /*0160*/ 	.byte	0x03, 0x19
        /*0162*/ 	.short	0x0060


	//----- nvinfo : EIATTR_PARAM_CBANK
	.align		4
        /*0164*/ 	.byte	0x04, 0x0a
        /*0166*/ 	.short	(.L_14939 - .L_14938)
	.align		4
.L_14938:
        /*0168*/ 	.word	index@(.nv.constant0._ZN18transformer_engine6detail38cast_transpose_fused_kernel_notalignedILb1ELb0ELb0EfNS_16CTDBiasDActParamI13__nv_bfloat16S3_13__nv_fp8_e4m3fEELi4ELi8ENS_5EmptyELPFffRKS6_E0EEEvT3_mmm)
        /*016c*/ 	.short	0x0210
        /*016e*/ 	.short	0x0060


	//----- nvinfo : EIATTR_SW_WAR
	.align		4
.L_14939:
        /*0170*/ 	.byte	0x04, 0x36
        /*0172*/ 	.short	(.L_14941 - .L_14940)
.L_14940:
        /*0174*/ 	.word	0x00000008
.L_14941:


//--------------------- .nv.info._ZN18transformer_engine6detail38cast_transpose_fused_kernel_notalignedILb1ELb0ELb0EfNS_16CTDBiasDActParamI13__nv_bfloat16S3_13__nv_fp8_e5m2fEELi4ELi8ENS_5EmptyELPFffRKS6_E0EEEvT3_mmm --------------------------
	.section	.nv.info._ZN18transformer_engine6detail38cast_transpose_fused_kernel_notalignedILb1ELb0ELb0EfNS_16CTDBiasDActParamI13__nv_bfloat16S3_13__nv_fp8_e5m2fEELi4ELi8ENS_5EmptyELPFffRKS6_E0EEEvT3_mmm,"",@"SHT_CUDA_INFO"
	.sectionflags	@""
	.align	4


	//----- nvinfo : EIATTR_CUDA_API_VERSION
	.align		4
        /*0000*/ 	.byte	0x04, 0x37
        /*0002*/ 	.short	(.L_14943 - .L_14942)
.L_14942:
        /*0004*/ 	.word	0x00000082


	//----- nvinfo : EIATTR_KPARAM_INFO
	.align		4
.L_14943:
        /*0008*/ 	.byte	0x04, 0x17
        /*000a*/ 	.short	(.L_14945 - .L_14944)
.L_14944:
        /*000c*/ 	.word	0x00000000
        /*0010*/ 	.short	0x0003
        /*0012*/ 	.short	0x0058
        /*0014*/ 	.byte	0x00, 0xf0, 0x21, 0x00


	//----- nvinfo : EIATTR_KPARAM_INFO
	.align		4
.L_14945:
        /*0018*/ 	.byte	0x04, 0x17
        /*001a*/ 	.short	(.L_14947 - .L_14946)
.L_14946:
        /*001c*/ 	.word	0x00000000
        /*0020*/ 	.short	0x0002
        /*0022*/ 	.short	0x0050
        /*0024*/ 	.byte	0x00, 0xf0, 0x21, 0x00


	//----- nvinfo : EIATTR_KPARAM_INFO
	.align		4
.L_14947:
        /*0028*/ 	.byte	0x04, 0x17
        /*002a*/ 	.short	(.L_14949 - .L_14948)
.L_14948:
        /*002c*/ 	.word	0x00000000
        /*0030*/ 	.short	0x0001
        /*0032*/ 	.short	0x0048
        /*0034*/ 	.byte	0x00, 0xf0, 0x21, 0x00


	//----- nvinfo : EIATTR_KPARAM_INFO
	.align		4
.L_14949:
        /*0038*/ 	.byte	0x04, 0x17
        /*003a*/ 	.short	(.L_14951 - .L_14950)
.L_14950:
        /*003c*/ 	.word	0x00000000
        /*0040*/ 	.short	0x0000
        /*0042*/ 	.short	0x0000
        /*0044*/ 	.byte	0x00, 0xf0, 0x21, 0x01


	//----- nvinfo : EIATTR_SPARSE_MMA_MASK
	.align		4
.L_14951:
        /*0048*/ 	.byte	0x03, 0x50
        /*004a*/ 	.short	0x0000


	//----- nvinfo : EIATTR_MAXREG_COUNT
	.align		4
        /*004c*/ 	.byte	0x03, 0x1b
        /*004e*/ 	.short	0x00ff


	//----- nvinfo : EIATTR_NUM_BARRIERS
	.align		4
        /*0050*/ 	.byte	0x02, 0x4c
        /*0052*/ 	.byte	0x01
	.zero		1


	//----- nvinfo : EIATTR_MERCURY_ISA_VERSION
	.align		4
        /*0054*/ 	.byte	0x03, 0x5f
        /*0056*/ 	.short	0x0101


	//----- nvinfo : EIATTR_COOP_GROUP_MASK_REGIDS
	.align		4
        /*0058*/ 	.byte	0x04, 0x29
        /*005a*/ 	.short	(.L_14953 - .L_14952)


	//   ....[0]....
.L_14952:
        /*005c*/ 	.word	0xffffffff


	//   ....[1]....
        /*0060*/ 	.word	0xffffffff


	//   ....[2]....
        /*0064*/ 	.word	0xffffffff


	//   ....[3]....
        /*0068*/ 	.word	0xffffffff


	//   ....[4]....
        /*006c*/ 	.word	0xffffffff


	//   ....[5]....
        /*0070*/ 	.word	0xffffffff


	//   ....[6]....
        /*0074*/ 	.word	0xffffffff


	//   ....[7]....
        /*0078*/ 	.word	0xffffffff


	//   ....[8]....
        /*007c*/ 	.word	0xffffffff


	//   ....[9]....
        /*0080*/ 	.word	0xffffffff


	//   ....[10]....
        /*0084*/ 	.word	0xffffffff


	//   ....[11]....
        /*0088*/ 	.word	0xffffffff


	//   ....[12]....
        /*008c*/ 	.word	0xffffffff


	//   ....[13]....
        /*0090*/ 	.word	0xffffffff


	//   ....[14]....
        /*0094*/ 	.word	0xffffffff


	//   ....[15]....
        /*0098*/ 	.word	0xffffffff


	//   ....[16]....
        /*009c*/ 	.word	0xffffffff


	//   ....[17]....
        /*00a0*/ 	.word	0xffffffff


	//   ....[18]....
        /*00a4*/ 	.word	0xffffffff


	//   ....[19]....
        /*00a8*/ 	.word	0xffffffff


	//   ....[20]....
        /*00ac*/ 	.word	0xffffffff


	//   ....[21]....
        /*00b0*/ 	.word	0xffffffff


	//   ....[22]....
        /*00b4*/ 	.word	0xffffffff


	//   ....[23]....
        /*00b8*/ 	.word	0xffffffff


	//   ....[24]....
        /*00bc*/ 	.word	0x05000006


	//   ....[25]....
        /*00c0*/ 	.word	0x05000006


	//   ....[26]....
        /*00c4*/ 	.word	0x05000006


	//----- nvinfo : EIATTR_COOP_GROUP_INSTR_OFFSETS
	.align		4
.L_14953:
        /*00c8*/ 	.byte	0x04, 0x28
        /*00ca*/ 	.short	(.L_14955 - .L_14954)


	//   ....[0]....
.L_14954:
        /*00cc*/ 	.word	0x00004250


	//   ....[1]....
        /*00d0*/ 	.word	0x00004270


	//   ....[2]....
        /*00d4*/ 	.word	0x00004290


	//   ....[3]....
        /*00d8*/ 	.word	0x000042a0


	//   ....[4]....
        /*00dc*/ 	.word	0x00005f60


	//   ....[5]....
        /*00e0*/ 	.word	0x00005f80


	//   ....[6]....
        /*00e4*/ 	.word	0x00005f90


	//   ....[7]....
        /*00e8*/ 	.word	0x00005fa0


	//   ....[8]....
        /*00ec*/ 	.word	0x00007830


	//   ....[9]....
        /*00f0*/ 	.word	0x00007880


	//   ....[10]....
        /*00f4*/ 	.word	0x000078d0


	//   ....[11]....
        /*00f8*/ 	.word	0x00007950


	//   ....[12]....
        /*00fc*/ 	.word	0x000083f0


	//   ....[13]....
        /*0100*/ 	.word	0x00008440


	//   ....[14]....
        /*0104*/ 	.word	0x00008560


	//   ....[15]....
        /*0108*/ 	.word	0x000085e0


	//   ....[16]....
        /*010c*/ 	.word	0x0000a990


	//   ....[17]....
        /*0110*/ 	.word	0x0000a9f0


	//   ....[18]....
        /*0114*/ 	.word	0x0000aa30


	//   ....[19]....
        /*0118*/ 	.word	0x0000aa50


	//   ....[20]....
        /*011c*/ 	.word	0x0000aa80


	//   ....[21]....
        /*0120*/ 	.word	0x0000ab70


	//   ....[22]....
        /*0124*/ 	.word	0x0000ab90


	//   ....[23]....
        /*0128*/ 	.word	0x0000abb0


	//   ....[24]....
        /*012c*/ 	.word	0x0000adc0


	//   ....[25]....
        /*0130*/ 	.word	0x0000ae30


	//   ....[26]....
        /*0134*/ 	.word	0x0000aea0


	//----- nvinfo : EIATTR_EXIT_INSTR_OFFSETS
	.align		4
.L_14955:
        /*0138*/ 	.byte	0x04, 0x1c
        /*013a*/ 	.short	(.L_14957 - .L_14956)


	//   ....[0]....
.L_14956:
        /*013c*/ 	.word	0x000000d0


	//   ....[1]....
        /*0140*/ 	.word	0x0000ac90


	//   ....[2]....
        /*0144*/ 	.word	0x0000ad70


	//----- nvinfo : EIATTR_MAX_THREADS
	.align		4
.L_14957:
        /*0148*/ 	.byte	0x04, 0x05
        /*014a*/ 	.short	(.L_14959 - .L_14958)
.L_14958:
        /*014c*/ 	.word	0x00000100
        /*0150*/ 	.word	0x00000001
        /*0154*/ 	.word	0x00000001


	//----- nvinfo : EIATTR_CRS_STACK_SIZE
	.align		4
.L_14959:
        /*0158*/ 	.byte	0x04, 0x1e
        /*015a*/ 	.short	(.L_14961 - .L_14960)
.L_14960:
        /*015c*/ 	.word	0x00000000


	//----- nvinfo : EIATTR_CBANK_PARAM_SIZE
	.align		4
.L_14961:
        /*0160*/ 	.byte	0x03, 0x19
        /*0162*/ 	.short	0x0060


	//----- nvinfo : EIATTR_PARAM_CBANK
	.align		4
        /*0164*/ 	.byte	0x04, 0x0a
        /*0166*/ 	.short	(.L_14963 - .L_14962)
	.align		4
.L_14962:
        /*0168*/ 	.word	index@(.nv.constant0._ZN18transformer_engine6detail38cast_transpose_fused_kernel_notalignedILb1ELb0ELb0EfNS_16CTDBiasDActParamI13__nv_bfloat16S3_13__nv_fp8_e5m2fEELi4ELi8ENS_5EmptyELPFffRKS6_E0EEEvT3_mmm)
        /*016c*/ 	.short	0x0210
        /*016e*/ 	.short	0x0060


	//----- nvinfo : EIATTR_SW_WAR
	.align		4
.L_14963:
        /*0170*/ 	.byte	0x04, 0x36
        /*0172*/ 	.short	(.L_14965 - .L_14964)
.L_14964:
        /*0174*/ 	.word	0x00000008
.L_14965:


//--------------------- .nv.info._ZN18transformer_engine6detail38cast_transpose_fused_kernel_notalignedILb1ELb0ELb0EfNS_16CTDBiasDActParamI13__nv_bfloat16S3_S3_fEELi4ELi4ENS_5EmptyELPFffRKS5_E0EEEvT3_mmm --------------------------
	.section	.nv.info._ZN18transformer_engine6detail38cast_transpose_fused_kernel_notalignedILb1ELb0ELb0EfNS_16CTDBiasDActParamI13__nv_bfloat16S3_S3_fEELi4ELi4ENS_5EmptyELPFffRKS5_E0EEEvT3_mmm,"",@"SHT_CUDA_INFO"
	.sectionflags	@""
	.align	4


	//----- nvinfo : EIATTR_CUDA_API_VERSION
	.align		4
        /*0000*/ 	.byte	0x04, 0x37
        /*0002*/ 	.short	(.L_14967 - .L_14966)
.L_14966:
        /*0004*/ 	.word	0x00000082


	//----- nvinfo : EIATTR_KPARAM_INFO
	.align		4
.L_14967:
        /*0008*/ 	.byte	0x04, 0x17
        /*000a*/ 	.short	(.L_14969 - .L_14968)
.L_14968:
        /*000c*/ 	.word	0x00000000
        /*0010*/ 	.short	0x0003
        /*0012*/ 	.short	0x0058
        /*0014*/ 	.byte	0x00, 0xf0, 0x21, 0x00


	//----- nvinfo : EIATTR_KPARAM_INFO
	.align		4
.L_14969:
        /*0018*/ 	.byte	0x04, 0x17
        /*001a*/ 	.short	(.L_14971 - .L_14970)
.L_14970:
        /*001c*/ 	.word	0x00000000
        /*0020*/ 	.short	0x0002
        /*0022*/ 	.short	0x0050
        /*0024*/ 	.byte	0x00, 0xf0, 0x21, 0x00


	//----- nvinfo : EIATTR_KPARAM_INFO
	.align		4
.L_14971:
        /*0028*/ 	.byte	0x04, 0x17
        /*002a*/ 	.short	(.L_14973 - .L_14972)
.L_14972:
        /*002c*/ 	.word	0x00000000
        /*0030*/ 	.short	0x0001
        /*0032*/ 	.short	0x0048
        /*0034*/ 	.byte	0x00, 0xf0, 0x21, 0x00


	//----- nvinfo : EIATTR_KPARAM_INFO
	.align		4
.L_14973:
        /*0038*/ 	.byte	0x04, 0x17
        /*003a*/ 	.short	(.L_14975 - .L_14974)
.L_14974:
        /*003c*/ 	.word	0x00000000
        /*0040*/ 	.short	0x0000
        /*0042*/ 	.short	0x0000
        /*0044*/ 	.byte	0x00, 0xf0, 0x21, 0x01


	//----- nvinfo : EIATTR_SPARSE_MMA_MASK
	.align		4
.L_14975:
        /*0048*/ 	.byte	0x03, 0x50
        /*004a*/ 	.short	0x0000


	//----- nvinfo : EIATTR_MAXREG_COUNT
	.align		4
        /*004c*/ 	.byte	0x03, 0x1b
        /*004e*/ 	.short	0x00ff


	//----- nvinfo : EIATTR_NUM_BARRIERS
	.align		4
        /*0050*/ 	.byte	0x02, 0x4c
        /*0052*/ 	.byte	0x01
	.zero		1


	//----- nvinfo : EIATTR_MERCURY_ISA_VERSION
	.align		4
        /*0054*/ 	.byte	0x03, 0x5f
        /*0056*/ 	.short	0x0101


	//----- nvinfo : EIATTR_COOP_GROUP_MASK_REGIDS
	.align		4
        /*0058*/ 	.byte	0x04, 0x29
        /*005a*/ 	.short	(.L_14977 - .L_14976)


	//   ....[0]....
.L_14976:
        /*005c*/ 	.word	0xffffffff


	//   ....[1]....
        /*0060*/ 	.word	0xffffffff


	//   ....[2]....
        /*0064*/ 	.word	0xffffffff


	//   ....[3]....
        /*0068*/ 	.word	0xffffffff


	//   ....[4]....
        /*006c*/ 	.word	0xffffffff


	//   ....[5]....
        /*0070*/ 	.word	0xffffffff


	//   ....[6]....
        /*0074*/ 	.word	0xffffffff


	//   ....[7]....
        /*0078*/ 	.word	0xffffffff


	//   ....[8]....
        /*007c*/ 	.word	0xffffffff


	//   ....[9]....
        /*0080*/ 	.word	0xffffffff


	//   ....[10]....
        /*0084*/ 	.word	0xffffffff


	//   ....[11]....
        /*0088*/ 	.word	0xffffffff


	//   ....[12]....
        /*008c*/ 	.word	0xffffffff


	//   ....[13]....
        /*0090*/ 	.word	0xffffffff


	//   ....[14]....
        /*0094*/ 	.word	0xffffffff


	//   ....[15]....
        /*0098*/ 	.word	0xffffffff


	//   ....[16]....
        /*009c*/ 	.word	0xffffffff


	//   ....[17]....
        /*00a0*/ 	.word	0xffffffff


	//   ....[18]....
        /*00a4*/ 	.word	0xffffffff


	//   ....[19]....
        /*00a8*/ 	.word	0xffffffff


	//   ....[20]....
        /*00ac*/ 	.word	0xffffffff


	//   ....[21]....
        /*00b0*/ 	.word	0xffffffff


	//   ....[22]....
        /*00b4*/ 	.word	0xffffffff


	//   ....[23]....
        /*00b8*/ 	.word	0xffffffff


	//   ....[24]....
        /*00bc*/ 	.word	0x05000004


	//   ....[25]....
        /*00c0*/ 	.word	0x05000004


	//   ....[26]....
        /*00c4*/ 	.word	0x05000004


	//----- nvinfo : EIATTR_COOP_GROUP_INSTR_OFFSETS
	.align		4
.L_14977:
        /*00c8*/ 	.byte	0x04, 0x28
        /*00ca*/ 	.short	(.L_14979 - .L_14978)


	//   ....[0]....
.L_14978:
        /*00cc*/ 	.word	0x00001d40


	//   ....[1]....
        /*00d0*/ 	.word	0x00001d60


	//   ....[2]....
        /*00d4*/ 	.word	0x00001d80


	//   ....[3]....
        /*00d8*/ 	.word	0x00001da0


	//   ....[4]....
        /*00dc*/ 	.word	0x00002e60


	//   ....[5]....
        /*00e0*/ 	.word	0x00002e70


	//   ....[6]....
        /*00e4*/ 	.word	0x00002e90


	//   ....[7]....
        /*00e8*/ 	.word	0x00002ea0


	//   ....[8]....
        /*00ec*/ 	.word	0x00003b00


	//   ....[9]....
        /*00f0*/ 	.word	0x00003b40


	//   ....[10]....
        /*00f4*/ 	.word	0x00003b90


	//   ....[11]....
        /*00f8*/ 	.word	0x00003c00


	//   ....[12]....
        /*00fc*/ 	.word	0x00004270


	//   ....[13]....
        /*0100*/ 	.word	0x000042c0


	//   ....[14]....
        /*0104*/ 	.word	0x00004300


	//   ....[15]....
        /*0108*/ 	.word	0x00004340


	//   ....[16]....
        /*010c*/ 	.word	0x000066d0


	//   ....[17]....
        /*0110*/ 	.word	0x00006730


	//   ....[18]....
        /*0114*/ 	.word	0x00006770


	//   ....[19]....
        /*0118*/ 	.word	0x00006790


	//   ....[20]....
        /*011c*/ 	.word	0x000067c0


	//   ....[21]....
        /*0120*/ 	.word	0x000068b0


	//   ....[22]....
        /*0124*/ 	.word	0x000068d0


	//   ....[23]....
        /*0128*/ 	.word	0x000068f0


	//   ....[24]....
        /*012c*/ 	.word	0x00006b10


	//   ....[25]....
        /*0130*/ 	.word	0x00006b80


	//   ....[26]....
        /*0134*/ 	.word	0x00006bf0


	//----- nvinfo : EIATTR_EXIT_INSTR_OFFSETS
	.align		4
.L_14979:
        /*0138*/ 	.byte	0x04, 0x1c
        /*013a*/ 	.short	(.L_14981 - .L_14980)


	//   ....[0]....
.L_14980:
        /*013c*/ 	.word	0x000000d0


	//   ....[1]....
        /*0140*/ 	.word	0x000069d0


	//   ....[2]....
        /*0144*/ 	.word	0x00006ac0


	//----- nvinfo : EIATTR_MAX_THREADS
	.align		4
.L_14981:
        /*0148*/ 	.byte	0x04, 0x05
        /*014a*/ 	.short	(.L_14983 - .L_14982)
.L_14982:
        /*014c*/ 	.word	0x00000100
        /*0150*/ 	.word	0x00000001
        /*0154*/ 	.word	0x00000001


	//----- nvinfo : EIATTR_CRS_STACK_SIZE
	.align		4
.L_14983:
        /*0158*/ 	.byte	0x04, 0x1e
        /*015a*/ 	.short	(.L_14985 - .L_14984)
.L_14984:
        /*015c*/ 	.word	0x00000000


	//----- nvinfo : EIATTR_CBANK_PARAM_SIZE
	.align		4
.L_14985:
        /*0160*/ 	.byte	0x03, 0x19
        /*0162*/ 	.short	0x0060


	//----- nvinfo : EIATTR_PARAM_CBANK
	.align		4
        /*0164*/ 	.byte	0x04, 0x0a
        /*0166*/ 	.short	(.L_14987 - .L_14986)
	.align		4
.L_14986:
        /*0168*/ 	.word	index@(.nv.constant0._ZN18transformer_engine6detail38cast_transpose_fused_kernel_notalignedILb1ELb0ELb0EfNS_16CTDBiasDActParamI13__nv_bfloat16S3_S3_fEELi4ELi4ENS_5EmptyELPFffRKS5_E0EEEvT3_mmm)
        /*016c*/ 	.short	0x0210
        /*016e*/ 	.short	0x0060


	//----- nvinfo : EIATTR_SW_WAR
	.align		4
.L_14987:
        /*0170*/ 	.byte	0x04, 0x36
        /*0172*/ 	.short	(.L_14989 - .L_14988)
.L_14988:
        /*0174*/ 	.word	0x00000008
.L_14989:


//--------------------- .nv.info._ZN18transformer_engine6detail38cast_transpose_fused_kernel_notalignedILb1ELb0ELb0EfNS_16CTDBiasDActParamI13__nv_bfloat16S3_6__halffEELi4ELi4ENS_5EmptyELPFffRKS6_E0EEEvT3_mmm --------------------------
	.section	.nv.info._ZN18transformer_engine6detail38cast_transpose_fused_kernel_notalignedILb1ELb0ELb0EfNS_16CTDBiasDActParamI13__nv_bfloat16S3_6__halffEELi4ELi4ENS_5EmptyELPFffRKS6_E0EEEvT3_mmm,"",@"SHT_CUDA_INFO"
	.sectionflags	@""
	.align	4


	//----- nvinfo : EIATTR_CUDA_API_VERSION
	.align		4
        /*0000*/ 	.byte	0x04, 0x37
        /*0002*/ 	.short	(.L_14991 - .L_14990)
.L_14990:
        /*0004*/ 	.word	0x00000082


	//----- nvinfo : EIATTR_KPARAM_INFO
	.align		4
.L_14991:
        /*0008*/ 	.byte	0x04, 0x17
        /*000a*/ 	.short	(.L_14993 - .L_14992)
.L_14992:
        /*000c*/ 	.word	0x00000000
        /*0010*/ 	.short	0x0003
        /*0012*/ 	.short	0x0058
        /*0014*/ 	.byte	0x00, 0xf0, 0x21, 0x00


	//----- nvinfo : EIATTR_KPARAM_INFO
	.align		4
.L_14993:
        /*0018*/ 	.byte	0x04, 0x17
        /*001a*/ 	.short	(.L_14995 - .L_14994)
.L_14994:
        /*001c*/ 	.word	0x00000000
        /*0020*/ 	.short	0x0002
        /*0022*/ 	.short	0x0050
        /*0024*/ 	.byte	0x00, 0xf0, 0x21, 0x00


	//----- nvinfo : EIATTR_KPARAM_INFO
	.align		4
.L_14995:
        /*0028*/ 	.byte	0x04, 0x17
        /*002a*/ 	.short	(.L_14997 - .L_14996)
.L_14996:
        /*002c*/ 	.word	0x00000000
        /*0030*/ 	.short	0x0001
        /*0032*/ 	.short	0x0048
        /*0034*/ 	.byte	0x00, 0xf0, 0x21, 0x00


	//----- nvinfo : EIATTR_KPARAM_INFO
	.align		4
.L_14997:
        /*0038*/ 	.byte	0x04, 0x17
        /*003a*/ 	.short	(.L_14999 - .L_14998)
.L_14998:
        /*003c*/ 	.word	0x00000000
        /*0040*/ 	.short	0x0000
        /*0042*/ 	.short	0x0000
        /*0044*/ 	.byte	0x00, 0xf0, 0x21, 0x01


	//----- nvinfo : EIATTR_SPARSE_MMA_MASK
	.align		4
.L_14999:
        /*0048*/ 	.byte	0x03, 0x50
        /*004a*/ 	.short	0x0000


	//----- nvinfo : EIATTR_MAXREG_COUNT
	.align		4
        /*004c*/ 	.byte	0x03, 0x1b
        /*004e*/ 	.short	0x00ff


	//----- nvinfo : EIATTR_NUM_BARRIERS
	.align		4
        /*0050*/ 	.byte	0x02, 0x4c
        /*0052*/ 	.byte	0x01
	.zero		1


	//----- nvinfo : EIATTR_MERCURY_ISA_VERSION
	.align		4
        /*0054*/ 	.byte	0x03, 0x5f
        /*0056*/ 	.short	0x0101


	//----- nvinfo : EIATTR_COOP_GROUP_MASK_REGIDS
	.align		4
        /*0058*/ 	.byte	0x04, 0x29
        /*005a*/ 	.short	(.L_15001 - .L_15000)


	//   ....[0]....
.L_15000:
        /*005c*/ 	.word	0xffffffff


	//   ....[1]....
        /*0060*/ 	.word	0xffffffff


	//   ....[2]....
        /*0064*/ 	.word	0xffffffff


	//   ....[3]....
        /*0068*/ 	.word	0xffffffff


	//   ....[4]....
        /*006c*/ 	.word	0xffffffff


	//   ....[5]....
        /*0070*/ 	.word	0xffffffff


	//   ....[6]....
        /*0074*/ 	.word	0xffffffff


	//   ....[7]....
        /*0078*/ 	.word	0xffffffff


	//   ....[8]....
        /*007c*/ 	.word	0xffffffff


	//   ....[9]....
        /*0080*/ 	.word	0xffffffff


	//   ....[10]....
        /*0084*/ 	.word	0xffffffff


	//   ....[11]....
        /*0088*/ 	.word	0xffffffff


	//   ....[12]....
        /*008c*/ 	.word	0xffffffff


	//   ....[13]....
        /*0090*/ 	.word	0xffffffff


	//   ....[14]....
        /*0094*/ 	.word	0xffffffff


	//   ....[15]....
        /*0098*/ 	.word	0xffffffff


	//   ....[16]....
        /*009c*/ 	.word	0xffffffff


	//   ....[17]....
        /*00a0*/ 	.word	0xffffffff


	//   ....[18]....
        /*00a4*/ 	.word	0xffffffff


	//   ....[19]....
        /*00a8*/ 	.word	0xffffffff


	//   ....[20]....
        /*00ac*/ 	.word	0xffffffff


	//   ....[21]....
        /*00b0*/ 	.word	0xffffffff


	//   ....[22]....
        /*00b4*/ 	.word	0xffffffff


	//   ....[23]....
        /*00b8*/ 	.word	0xffffffff


	//   ....[24]....
        /*00bc*/ 	.word	0x05000004


	//   ....[25]....
        /*00c0*/ 	.word	0x05000004


	//   ....[26]....
        /*00c4*/ 	.word	0x05000004


	//----- nvinfo : EIATTR_COOP_GROUP_INSTR_OFFSETS
	.align		4
.L_15001:
        /*00c8*/ 	.byte	0x04, 0x28
        /*00ca*/ 	.short	(.L_15003 - .L_15002)


	//   ....[0]....
.L_15002:
        /*00cc*/ 	.word	0x00001d40


	//   ....[1]....
        /*00d0*/ 	.word	0x00001d60


	//   ....[2]....
        /*00d4*/ 	.word	0x00001d80


	//   ....[3]....
        /*00d8*/ 	.word	0x00001da0


	//   ....[4]....
        /*00dc*/ 	.word	0x00002e60


	//   ....[5]....
        /*00e0*/ 	.word	0x00002e70


	//   ....[6]....
        /*00e4*/ 	.word	0x00002e90


	//   ....[7]....
        /*00e8*/ 	.word	0x00002ea0


	//   ....[8]....
        /*00ec*/ 	.word	0x00003b00


	//   ....[9]....
        /*00f0*/ 	.word	0x00003b40


	//   ....[10]....
        /*00f4*/ 	.word	0x00003b90


	//   ....[11]....
        /*00f8*/ 	.word	0x00003c00


	//   ....[12]....
        /*00fc*/ 	.word	0x00004270


	//   ....[13]....
        /*0100*/ 	.word	0x000042c0


	//   ....[14]....
        /*0104*/ 	.word	0x00004300


	//   ....[15]....
        /*0108*/ 	.word	0x00004340


	//   ....[16]....
        /*010c*/ 	.word	0x000066d0


	//   ....[17]....
        /*0110*/ 	.word	0x00006730


	//   ....[18]....
        /*0114*/ 	.word	0x00006770


	//   ....[19]....
        /*0118*/ 	.word	0x00006790


	//   ....[20]....
        /*011c*/ 	.word	0x000067c0


	//   ....[21]....
        /*0120*/ 	.word	0x000068b0


	//   ....[22]....
        /*0124*/ 	.word	0x000068d0


	//   ....[23]....
        /*0128*/ 	.word	0x000068f0


	//   ....[24]....
        /*012c*/ 	.word	0x00006b10


	//   ....[25]....
        /*0130*/ 	.word	0x00006b80


	//   ....[26]....
        /*0134*/ 	.word	0x00006bf0


	//----- nvinfo : EIATTR_EXIT_INSTR_OFFSETS
	.align		4
.L_15003:
        /*0138*/ 	.byte	0x04, 0x1c
        /*013a*/ 	.short	(.L_15005 - .L_15004)


	//   ....[0]....
.L_15004:
        /*013c*/ 	.word	0x000000d0


	//   ....[1]....
        /*0140*/ 	.word	0x000069d0


	//   ....[2]....
        /*0144*/ 	.word	0x00006ac0


	//----- nvinfo : EIATTR_MAX_THREADS
	.align		4
.L_15005:
        /*0148*/ 	.byte	0x04, 0x05
        /*014a*/ 	.short	(.L_15007 - .L_15006)
.L_15006:
        /*014c*/ 	.word	0x00000100
        /*0150*/ 	.word	0x00000001
        /*0154*/ 	.word	0x00000001


	//----- nvinfo : EIATTR_CRS_STACK_SIZE
	.align		4
.L_15007:
        /*0158*/ 	.byte	0x04, 0x1e
        /*015a*/ 	.short	(.L_15009 - .L_15008)
.L_15008:
        /*015c*/ 	.word	0x00000000


	//----- nvinfo : EIATTR_CBANK_PARAM_SIZE
	.align		4
.L_15009:
        /*0160*/ 	.byte	0x03, 0x19
        /*0162*/ 	.short	0x0060


	//----- nvinfo : EIATTR_PARAM_CBANK
	.align		4
        /*0164*/ 	.byte	0x04, 0x0a
        /*0166*/ 	.short	(.L_15011 - .L_15010)
	.align		4
.L_15010:
        /*0168*/ 	.word	index@(.nv.constant0._ZN18transformer_engine6detail38cast_transpose_fused_kernel_notalignedILb1ELb0ELb0EfNS_16CTDBiasDActParamI13__nv_bfloat16S3_6__halffEELi4ELi4ENS_5EmptyELPFffRKS6_E0EEEvT3_mmm)
        /*016c*/ 	.short	0x0210
        /*016e*/ 	.short	0x0060


	//----- nvinfo : EIATTR_SW_WAR
	.align		4
.L_15011:
        /*0170*/ 	.byte	0x04, 0x36
        /*0172*/ 	.short	(.L_15013 - .L_15012)
.L_15012:
        /*0174*/ 	.word	0x00000008
.L_15013:


//--------------------- .nv.info._ZN18transformer_engine6detail19reduce_dbias_kernelILi4Ef13__nv_bfloat16EEvPT1_PKT0_ii --------------------------
	.section	.nv.info._ZN18transformer_engine6detail19reduce_dbias_kernelILi4Ef13__nv_bfloat16EEvPT1_PKT0_ii,"",@"SHT_CUDA_INFO"
	.sectionflags	@""
	.align	4


	//----- nvinfo : EIATTR_CUDA_API_VERSION
	.align		4
        /*0000*/ 	.byte	0x04, 0x37
        /*0002*/ 	.short	(.L_15015 - .L_15014)
.L_15014:
        /*0004*/ 	.word	0x00000082


	//----- nvinfo : EIATTR_KPARAM_INFO
	.align		4
.L_15015:
        /*0008*/ 	.byte	0x04, 0x17
        /*000a*/ 	.short	(.L_15017 - .L_15016)
.L_15016:
        /*000c*/ 	.word	0x00000000
        /*0010*/ 	.short	0x0003
        /*0012*/ 	.short	0x0014
        /*0014*/ 	.byte	0x00, 0xf0, 0x11, 0x00


	//----- nvinfo : EIATTR_KPARAM_INFO
	.align		4
.L_15017:
        /*0018*/ 	.byte	0x04, 0x17
        /*001a*/ 	.short	(.L_15019 - .L_15018)
.L_15018:
        /*001c*/ 	.word	0x00000000
        /*0020*/ 	.short	0x0002
        /*0022*/ 	.short	0x0010
        /*0024*/ 	.byte	0x00, 0xf0, 0x11, 0x00


	//----- nvinfo : EIATTR_KPARAM_INFO
	.align		4
.L_15019:
        /*0028*/ 	.byte	0x04, 0x17
        /*002a*/ 	.short	(.L_15021 - .L_15020)
.L_15020:
        /*002c*/ 	.word	0x00000000
        /*0030*/ 	.short	0x0001
        /*0032*/ 	.short	0x0008
        /*0034*/ 	.byte	0x00, 0xf0, 0x21, 0x00


	//----- nvinfo : EIATTR_KPARAM_INFO
	.align		4
.L_15021:
        /*0038*/ 	.byte	0x04, 0x17
        /*003a*/ 	.short	(.L_15023 - .L_15022)
.L_15022:
        /*003c*/ 	.word	0x00000000
        /*0040*/ 	.short	0x0000
        /*0042*/ 	.short	0x0000
        /*0044*/ 	.byte	0x00, 0xf0, 0x21, 0x00


	//----- nvinfo : EIATTR_SPARSE_MMA_MASK
	.align		4
.L_15023:
        /*0048*/ 	.byte	0x03, 0x50
        /*004a*/ 	.short	0x0000


	//----- nvinfo : EIATTR_MAXREG_COUNT
	.align		4
        /*004c*/ 	.byte	0x03, 0x1b
        /*004e*/ 	.short	0x00ff


	//----- nvinfo : EIATTR_MERCURY_ISA_VERSION
	.align		4
        /*0050*/ 	.byte	0x03, 0x5f
        /*0052*/ 	.short	0x0101


	//----- nvinfo : EIATTR_EXIT_INSTR_OFFSETS
	.align		4
        /*0054*/ 	.byte	0x04, 0x1c
        /*0056*/ 	.short	(.L_15025 - .L_15024)


	//   ....[0]....
.L_15024:
        /*0058*/ 	.word	0x00000080


	//   ....[1]....
        /*005c*/ 	.word	0x00000fb0


	//----- nvinfo : EIATTR_MAX_THREADS
	.align		4
.L_15025:
        /*0060*/ 	.byte	0x04, 0x05
        /*0062*/ 	.short	(.L_15027 - .L_15026)
.L_15026:
        /*0064*/ 	.word	0x00000100
        /*0068*/ 	.word	0x00000001
        /*006c*/ 	.word	0x00000001


	//----- nvinfo : EIATTR_CBANK_PARAM_SIZE
	.align		4
.L_15027:
        /*0070*/ 	.byte	0x03, 0x19
        /*0072*/ 	.short	0x0018


	//----- nvinfo : EIATTR_PARAM_CBANK
	.align		4
        /*0074*/ 	.byte	0x04, 0x0a
        /*0076*/ 	.short	(.L_15029 - .L_15028)
	.align		4
.L_15028:
        /*0078*/ 	.word	index@(.nv.constant0._ZN18transformer_engine6detail19reduce_dbias_kernelILi4Ef13__nv_bfloat16EEvPT1_PKT0_ii)
        /*007c*/ 	.short	0x0210
        /*007e*/ 	.short	0x0018


	//----- nvinfo : EIATTR_SW_WAR
	.align		4
.L_15029:
        /*0080*/ 	.byte	0x04, 0x36
        /*0082*/ 	.short	(.L_15031 - .L_15030)
.L_15030:
        /*0084*/ 	.word	0x00000008
.L_15031:


//--------------------- .nv.info._ZN18transformer_engine6detail38cast_transpose_fused_kernel_notalignedILb1ELb0ELb0EfNS_16CTDBiasDActParamI13__nv_bfloat16S3_ffEELi4ELi2ENS_5EmptyELPFffRKS5_E0EEEvT3_mmm --------------------------
	.section	.nv.info._ZN18transformer_engine6detail38cast_transpose_fused_kernel_notalignedILb1ELb0ELb0EfNS_16CTDBiasDActParamI13__nv_bfloat16S3_ffEELi4ELi2ENS_5EmptyELPFffRKS5_E0EEEvT3_mmm,"",@"SHT_CUDA_INFO"
	.sectionflags	@""
	.align	4


	//----- nvinfo : EIATTR_CUDA_API_VERSION
	.align		4
        /*0000*/ 	.byte	0x04, 0x37
        /*0002*/ 	.short	(.L_15033 - .L_15032)
.L_15032:
        /*0004*/ 	.word	0x00000082


	//----- nvinfo : EIATTR_KPARAM_INFO
	.align		4
.L_15033:
        /*0008*/ 	.byte	0x04, 0x17
        /*000a*/ 	.short	(.L_15035 - .L_15034)
.L_15034:
        /*000c*/ 	.word	0x00000000
        /*0010*/ 	.short	0x0003
        /*0012*/ 	.short	0x0058
        /*0014*/ 	.byte	0x00, 0xf0, 0x21, 0x00


	//----- nvinfo : EIATTR_KPARAM_INFO
	.align		4
.L_15035:
        /*0018*/ 	.byte	0x04, 0x17
        /*001a*/ 	.short	(.L_15037 - .L_15036)
.L_15036:
        /*001c*/ 	.word	0x00000000
        /*0020*/ 	.short	0x0002
        /*0022*/ 	.short	0x0050
        /*0024*/ 	.byte	0x00, 0xf0, 0x21, 0x00


	//----- nvinfo : EIATTR_KPARAM_INFO
	.align		4
.L_15037:
        /*0028*/ 	.byte	0x04, 0x17
        /*002a*/ 	.short	(.L_15039 - .L_15038)
.L_15038:
        /*002c*/ 	.word	0x00000000
        /*0030*/ 	.short	0x0001
        /*0032*/ 	.short	0x0048
        /*0034*/ 	.byte	0x00, 0xf0, 0x21, 0x00


	//----- nvinfo : EIATTR_KPARAM_INFO
	.align		4
.L_15039:
        /*0038*/ 	.byte	0x04, 0x17
        /*003a*/ 	.short	(.L_15041 - .L_15040)
.L_15040:
        /*003c*/ 	.word	0x00000000
        /*0040*/ 	.short	0x0000
        /*0042*/ 	.short	0x0000
        /*0044*/ 	.byte	0x00, 0xf0, 0x21, 0x01


	//----- nvinfo : EIATTR_SPARSE_MMA_MASK
	.align		4
.L_15041:
        /*0048*/ 	.byte	0x03, 0x50
        /*004a*/ 	.short	0x0000


	//----- nvinfo : EIATTR_MAXREG_COUNT
	.align		4
        /*004c*/ 	.byte	0x03, 0x1b
        /*004e*/ 	.short	0x00ff


	//----- nvinfo : EIATTR_NUM_BARRIERS
	.align		4
        /*0050*/ 	.byte	0x02, 0x4c
        /*0052*/ 	.byte	0x01
	.zero		1


	//----- nvinfo : EIATTR_MERCURY_ISA_VERSION
	.align		4
        /*0054*/ 	.byte	0x03, 0x5f
        /*0056*/ 	.short	0x0101


	//----- nvinfo : EIATTR_INT_WARP_WIDE_INSTR_OFFSETS
	.align		4
        /*0058*/ 	.byte	0x04, 0x31
        /*005a*/ 	.short	(.L_15043 - .L_15042)


	//   ....[0]....
.L_15042:
        /*005c*/ 	.word	0x000007e0


	//   ....[1]....
        /*0060*/ 	.word	0x00000a20


	//   ....[2]....
        /*0064*/ 	.word	0x00000d30


	//----- nvinfo : EIATTR_COOP_GROUP_MASK_REGIDS
	.align		4
.L_15043:
        /*0068*/ 	.byte	0x04, 0x29
        /*006a*/ 	.short	(.L_15045 - .L_15044)


	//   ....[0]....
.L_15044:
        /*006c*/ 	.word	0xffffffff


	//   ....[1]....
        /*0070*/ 	.word	0xffffffff


	//   ....[2]....
        /*0074*/ 	.word	0xffffffff


	//   ....[3]....
        /*0078*/ 	.word	0xffffffff


	//   ....[4]....
        /*007c*/ 	.word	0xffffffff


	//   ....[5]....
        /*0080*/ 	.word	0xffffffff


	//   ....[6]....
        /*0084*/ 	.word	0xffffffff


	//   ....[7]....
        /*0088*/ 	.word	0xffffffff


	//   ....[8]....
        /*008c*/ 	.word	0xffffffff


	//   ....[9]....
        /*0090*/ 	.word	0xffffffff


	//   ....[10]....
        /*0094*/ 	.word	0xffffffff


	//   ....[11]....
        /*0098*/ 	.word	0xffffffff


	//   ....[12]....
        /*009c*/ 	.word	0xffffffff


	//   ....[13]....
        /*00a0*/ 	.word	0xffffffff


	//   ....[14]....
        /*00a4*/ 	.word	0xffffffff


	//   ....[15]....
        /*00a8*/ 	.word	0xffffffff


	//   ....[16]....
        /*00ac*/ 	.word	0xffffffff


	//   ....[17]....
        /*00b0*/ 	.word	0xffffffff


	//   ....[18]....
        /*00b4*/ 	.word	0xffffffff


	//   ....[19]....
        /*00b8*/ 	.word	0xffffffff


	//   ....[20]....
        /*00bc*/ 	.word	0xffffffff


	//   ....[21]....
        /*00c0*/ 	.word	0xffffffff


	//   ....[22]....
        /*00c4*/ 	.word	0xffffffff


	//   ....[23]....
        /*00c8*/ 	.word	0xffffffff


	//   ....[24]....
        /*00cc*/ 	.word	0x05000004


	//   ....[25]....
        /*00d0*/ 	.word	0x05000004


	//   ....[26]....
        /*00d4*/ 	.word	0x05000004


	//----- nvinfo : EIATTR_COOP_GROUP_INSTR_OFFSETS
	.align		4
.L_15045:
        /*00d8*/ 	.byte	0x04, 0x28
        /*00da*/ 	.short	(.L_15047 - .L_15046)


	//   ....[0]....
.L_15046:
        /*00dc*/ 	.word	0x000011e0


	//   ....[1]....
        /*00e0*/ 	.word	0x00001210


	//   ....[2]....
        /*00e4*/ 	.word	0x00001240


	//   ....[3]....
        /*00e8*/ 	.word	0x00001270


	//   ....[4]....
        /*00ec*/ 	.word	0x00001290


	//   ....[5]....
        /*00f0*/ 	.word	0x000012f0


	//   ....[6]....
        /*00f4*/ 	.word	0x000013d0


	//   ....[7]....
        /*00f8*/ 	.word	0x00001410


	//   ....[8]....
        /*00fc*/ 	.word	0x00001900


	//   ....[9]....
        /*0100*/ 	.word	0x00001940


	//   ....[10]....
        /*0104*/ 	.word	0x00001980


	//   ....[11]....
        /*0108*/ 	.word	0x000019c0


	//   ....[12]....
        /*010c*/ 	.word	0x000020c0


	//   ....[13]....
        /*0110*/ 	.word	0x000020f0


	//   ....[14]....
        /*0114*/ 	.word	0x00002130


	//   ....[15]....
        /*0118*/ 	.word	0x00002170


	//   ....[16]....
        /*011c*/ 	.word	0x00004550


	//   ....[17]....
        /*0120*/ 	.word	0x000045b0


	//   ....[18]....
        /*0124*/ 	.word	0x000045f0


	//   ....[19]....
        /*0128*/ 	.word	0x00004610


	//   ....[20]....
        /*012c*/ 	.word	0x00004640


	//   ....[21]....
        /*0130*/ 	.word	0x00004730


	//   ....[22]....
        /*0134*/ 	.word	0x00004750


	//   ....[23]....
        /*0138*/ 	.word	0x00004770


	//   ....[24]....
        /*013c*/ 	.word	0x000049b0


	//   ....[25]....
        /*0140*/ 	.word	0x00004a20


	//   ....[26]....
        /*0144*/ 	.word	0x00004a90


	//----- nvinfo : EIATTR_EXIT_INSTR_OFFSETS
	.align		4
.L_15047:
        /*0148*/ 	.byte	0x04, 0x1c
        /*014a*/ 	.short	(.L_15049 - .L_15048)


	//   ....[0]....
.L_15048:
        /*014c*/ 	.word	0x000000d0


	//   ....[1]....
        /*0150*/ 	.word	0x00004850


	//   ....[2]....
        /*0154*/ 	.word	0x00004960


	//----- nvinfo : EIATTR_MAX_THREADS
	.align		4
.L_15049:
        /*0158*/ 	.byte	0x04, 0x05
        /*015a*/ 	.short	(.L_15051 - .L_15050)
.L_15050:
        /*015c*/ 	.word	0x00000100
        /*0160*/ 	.word	0x00000001
        /*0164*/ 	.word	0x00000001


	//----- nvinfo : EIATTR_CRS_STACK_SIZE
	.align		4
.L_15051:
        /*0168*/ 	.byte	0x04, 0x1e
        /*016a*/ 	.short	(.L_15053 - .L_15052)
.L_15052:
        /*016c*/ 	.word	0x00000000


	//----- nvinfo : EIATTR_CBANK_PARAM_SIZE
	.align		4
.L_15053:
        /*0170*/ 	.byte	0x03, 0x19
        /*0172*/ 	.short	0x0060


	//----- nvinfo : EIATTR_PARAM_CBANK
	.align		4
        /*0174*/ 	.byte	0x04, 0x0a
        /*0176*/ 	.short	(.L_15055 - .L_15054)
	.align		4
.L_15054:
        /*0178*/ 	.word	index@(.nv.constant0._ZN18transformer_engine6detail38cast_transpose_fused_kernel_notalignedILb1ELb0ELb0EfNS_16CTDBiasDActParamI13__nv_bfloat16S3_ffEELi4ELi2ENS_5EmptyELPFffRKS5_E0EEEvT3_mmm)
        /*017c*/ 	.short	0x0210
        /*017e*/ 	.short	0x0060


	//----- nvinfo : EIATTR_SW_WAR
	.align		4
.L_15055:
        /*0180*/ 	.byte	0x04, 0x36
        /*0182*/ 	.short	(.L_15057 - .L_15056)
.L_15056:
        /*0184*/ 	.word	0x00000008
.L_15057:


//--------------------- .nv.info._ZN18transformer_engine6detail38cast_transpose_fused_kernel_notalignedILb1ELb0ELb0EfNS_16CTDBiasDActParamI6__halfS3_13__nv_fp8_e4m3fEELi4ELi8ENS_5EmptyELPFffRKS6_E0EEEvT3_mmm --------------------------
	.section	.nv.info._ZN18transformer_engine6detail38cast_transpose_fused_kernel_notalignedILb1ELb0ELb0EfNS_16CTDBiasDActParamI6__halfS3_13__nv_fp8_e4m3fEELi4ELi8ENS_5EmptyELPFffRKS6_E0EEEvT3_mmm,"",@"SHT_CUDA_INFO"
	.sectionflags	@""
	.align	4


	//----- nvinfo : EIATTR_CUDA_API_VERSION
	.align		4
        /*0000*/ 	.byte	0x04, 0x37
        /*0002*/ 	.short	(.L_15059 - .L_15058)
.L_15058:
        /*0004*/ 	.word	0x00000082


	//----- nvinfo : EIATTR_KPARAM_INFO
	.align		4
.L_15059:
        /*0008*/ 	.byte	0x04, 0x17
        /*000a*/ 	.short	(.L_15061 - .L_15060)
.L_15060:
        /*000c*/ 	.word	0x00000000
        /*0010*/ 	.short	0x0003
        /*0012*/ 	.short	0x0058
        /*0014*/ 	.byte	0x00, 0xf0, 0x21, 0x00


	//----- nvinfo : EIATTR_KPARAM_INFO
	.align		4
.L_15061:
        /*0018*/ 	.byte	0x04, 0x17
        /*001a*/ 	.short	(.L_15063 - .L_15062)
.L_15062:
        /*001c*/ 	.word	0x00000000
        /*0020*/ 	.short	0x0002
        /*0022*/ 	.short	0x0050
        /*0024*/ 	.byte	0x00, 0xf0, 0x21, 0x00


	//----- nvinfo : EIATTR_KPARAM_INFO
	.align		4
.L_15063:
        /*0028*/ 	.byte	0x04, 0x17
        /*002a*/ 	.short	(.L_15065 - .L_15064)
.L_15064:
        /*002c*/ 	.word	0x00000000
        /*0030*/ 	.short	0x0001
        /*0032*/ 	.short	0x0048
        /*0034*/ 	.byte	0x00, 0xf0, 0x21, 0x00


	//----- nvinfo : EIATTR_KPARAM_INFO
	.align		4
.L_15065:
        /*0038*/ 	.byte	0x04, 0x17
        /*003a*/ 	.short	(.L_15067 - .L_15066)
.L_15066:
        /*003c*/ 	.word	0x00000000
        /*0040*/ 	.short	0x0000
        /*0042*/ 	.short	0x0000
        /*0044*/ 	.byte	0x00, 0xf0, 0x21, 0x01


	//----- nvinfo : EIATTR_SPARSE_MMA_MASK
	.align		4
.L_15067:
        /*0048*/ 	.byte	0x03, 0x50
        /*004a*/ 	.short	0x0000


	//----- nvinfo : EIATTR_MAXREG_COUNT
	.align		4
        /*004c*/ 	.byte	0x03, 0x1b
        /*004e*/ 	.short	0x00ff


	//----- nvinfo : EIATTR_NUM_BARRIERS
	.align		4
        /*0050*/ 	.byte	0x02, 0x4c
        /*0052*/ 	.byte	0x01
	.zero		1


	//----- nvinfo : EIATTR_MERCURY_ISA_VERSION
	.align		4
        /*0054*/ 	.byte	0x03, 0x5f
        /*0056*/ 	.short	0x0101


	//----- nvinfo : EIATTR_COOP_GROUP_MASK_REGIDS
	.align		4
        /*0058*/ 	.byte	0x04, 0x29
        /*005a*/ 	.short	(.L_15069 - .L_15068)


	//   ....[0]....
.L_15068:
        /*005c*/ 	.word	0xffffffff


	//   ....[1]....
        /*0060*/ 	.word	0xffffffff


	//   ....[2]....
        /*0064*/ 	.word	0xffffffff


	//   ....[3]....
        /*0068*/ 	.word	0xffffffff


	//   ....[4]....
        /*006c*/ 	.word	0xffffffff


	//   ....[5]....
        /*0070*/ 	.word	0xffffffff


	//   ....[6]....
        /*0074*/ 	.word	0xffffffff


	//   ....[7]....
        /*0078*/ 	.word	0xffffffff


	//   ....[8]....
        /*007c*/ 	.word	0xffffffff


	//   ....[9]....
        /*0080*/ 	.word	0xffffffff


	//   ....[10]....
        /*0084*/ 	.word	0xffffffff


	//   ....[11]....
        /*0088*/ 	.word	0xffffffff


	//   ....[12]....
        /*008c*/ 	.word	0xffffffff


	//   ....[13]....
        /*0090*/ 	.word	0xffffffff


	//   ....[14]....
        /*0094*/ 	.word	0xffffffff


	//   ....[15]....
        /*0098*/ 	.word	0xffffffff


	//   ....[16]....
        /*009c*/ 	.word	0xffffffff


	//   ....[17]....
        /*00a0*/ 	.word	0xffffffff


	//   ....[18]....
        /*00a4*/ 	.word	0xffffffff


	//   ....[19]....
        /*00a8*/ 	.word	0xffffffff


	//   ....[20]....
        /*00ac*/ 	.word	0xffffffff


	//   ....[21]....
        /*00b0*/ 	.word	0xffffffff


	//   ....[22]....
        /*00b4*/ 	.word	0xffffffff


	//   ....[23]....
        /*00b8*/ 	.word	0xffffffff


	//   ....[24]....
        /*00bc*/ 	.word	0x05000004


	//   ....[25]....
        /*00c0*/ 	.word	0x05000004


	//   ....[26]....
        /*00c4*/ 	.word	0x05000004


	//----- nvinfo : EIATTR_COOP_GROUP_INSTR_OFFSETS
	.align		4
.L_15069:
        /*00c8*/ 	.byte	0x04, 0x28
        /*00ca*/ 	.short	(.L_15071 - .L_15070)


	//   ....[0]....
.L_15070:
        /*00cc*/ 	.word	0x00004210


	//   ....[1]....
        /*00d0*/ 	.word	0x00004230


	//   ....[2]....
        /*00d4*/ 	.word	0x00004250


	//   ....[3]....
        /*00d8*/ 	.word	0x00004270


	//   ....[4]....
        /*00dc*/ 	.word	0x00005ea0


	//   ....[5]....
        /*00e0*/ 	.word	0x00005ed0


	//   ....[6]....
        /*00e4*/ 	.word	0x00005f00


	//   ....[7]....
        /*00e8*/ 	.word	0x00005f10


	//   ....[8]....
        /*00ec*/ 	.word	0x000078a0


	//   ....[9]....
        /*00f0*/ 	.word	0x000078e0


	//   ....[10]....
        /*00f4*/ 	.word	0x00007920


	//   ....[11]....
        /*00f8*/ 	.word	0x00007a60


	//   ....[12]....
        /*00fc*/ 	.word	0x000084f0


	//   ....[13]....
        /*0100*/ 	.word	0x00008530


	//   ....[14]....
        /*0104*/ 	.word	0x00008570


	//   ....[15]....
        /*0108*/ 	.word	0x000085b0


	//   ....[16]....
        /*010c*/ 	.word	0x0000a970


	//   ....[17]....
        /*0110*/ 	.word	0x0000a9d0


	//   ....[18]....
        /*0114*/ 	.word	0x0000aa10


	//   ....[19]....
        /*0118*/ 	.word	0x0000aa30


	//   ....[20]....
        /*011c*/ 	.word	0x0000aa60


	//   ....[21]....
        /*0120*/ 	.word	0x0000ab50


	//   ....[22]....
        /*0124*/ 	.word	0x0000ab70


	//   ....[23]....
        /*0128*/ 	.word	0x0000ab90


	//   ....[24]....
        /*012c*/ 	.word	0x0000adb0


	//   ....[25]....
        /*0130*/ 	.word	0x0000ae20


	//   ....[26]....
        /*0134*/ 	.word	0x0000ae90


	//----- nvinfo : EIATTR_EXIT_INSTR_OFFSETS
	.align		4
.L_15071:
        /*0138*/ 	.byte	0x04, 0x1c
        /*013a*/ 	.short	(.L_15073 - .L_15072)


	//   ....[0]....
.L_15072:
        /*013c*/ 	.word	0x000000d0


	//   ....[1]....
        /*0140*/ 	.word	0x0000ac70


	//   ....[2]....
        /*0144*/ 	.word	0x0000ad60


	//----- nvinfo : EIATTR_MAX_THREADS
	.align		4
.L_15073:
        /*0148*/ 	.byte	0x04, 0x05
        /*014a*/ 	.short	(.L_15075 - .L_15074)
.L_15074:
        /*014c*/ 	.word	0x00000100
        /*0150*/ 	.word	0x00000001
        /*0154*/ 	.word	0x00000001


	//----- nvinfo : EIATTR_CRS_STACK_SIZE
	.align		4
.L_15075:
        /*0158*/ 	.byte	0x04, 0x1e
        /*015a*/ 	.short	(.L_15077 - .L_15076)
.L_15076:
        /*015c*/ 	.word	0x00000000


	//----- nvinfo : EIATTR_CBANK_PARAM_SIZE
	.align		4
.L_15077:
        /*0160*/ 	.byte	0x03, 0x19
        /*0162*/ 	.short	0x0060


	//----- nvinfo : EIATTR_PARAM_CBANK
	.align		4
        /*0164*/ 	.byte	0x04, 0x0a
        /*0166*/ 	.short	(.L_15079 - .L_15078)
	.align		4
.L_15078:
        /*0168*/ 	.word	index@(.nv.constant0._ZN18transformer_engine6detail38cast_transpose_fused_kernel_notalignedILb1ELb0ELb0EfNS_16CTDBiasDActParamI6__halfS3_13__nv_fp8_e4m3fEELi4ELi8ENS_5EmptyELPFffRKS6_E0EEEvT3_mmm)
        /*016c*/ 	.short	0x0210
        /*016e*/ 	.short	0x0060


	//----- nvinfo : EIATTR_SW_WAR
	.align		4
.L_15079:
        /*0170*/ 	.byte	0x04, 0x36
        /*0172*/ 	.short	(.L_15081 - .L_15080)
.L_15080:
        /*0174*/ 	.word	0x00000008
.L_15081:


//--------------------- .nv.info._ZN18transformer_engine6detail38cast_transpose_fused_kernel_notalignedILb1ELb0ELb0EfNS_16CTDBiasDActParamI6__halfS3_13__nv_fp8_e5m2fEELi4ELi8ENS_5EmptyELPFffRKS6_E0EEEvT3_mmm --------------------------
	.section	.nv.info._ZN18transformer_engine6detail38cast_transpose_fused_kernel_notalignedILb1ELb0ELb0EfNS_16CTDBiasDActParamI6__halfS3_13__nv_fp8_e5m2fEELi4ELi8ENS_5EmptyELPFffRKS6_E0EEEvT3_mmm,"",@"SHT_CUDA_INFO"
	.sectionflags	@""
	.align	4


	//----- nvinfo : EIATTR_CUDA_API_VERSION
	.align		4
        /*0000*/ 	.byte	0x04, 0x37
        /*0002*/ 	.short	(.L_15083 - .L_15082)
.L_15082:
        /*0004*/ 	.word	0x00000082


	//----- nvinfo : EIATTR_KPARAM_INFO
	.align		4
.L_15083:
        /*0008*/ 	.byte	0x04, 0x17
        /*000a*/ 	.short	(.L_15085 - .L_15084)
.L_15084:
        /*000c*/ 	.word	0x00000000
        /*0010*/ 	.short	0x0003
        /*0012*/ 	.short	0x0058
        /*0014*/ 	.byte	0x00, 0xf0, 0x21, 0x00


	//----- nvinfo : EIATTR_KPARAM_INFO
	.align		4
.L_15085:
        /*0018*/ 	.byte	0x04, 0x17
        /*001a*/ 	.short	(.L_15087 - .L_15086)
.L_15086:
        /*001c*/ 	.word	0x00000000
        /*0020*/ 	.short	0x0002
        /*0022*/ 	.short	0x0050
        /*0024*/ 	.byte	0x00, 0xf0, 0x21, 0x00


	//----- nvinfo : EIATTR_KPARAM_INFO
	.align		4
.L_15087:
        /*0028*/ 	.byte	0x04, 0x17
        /*002a*/ 	.short	(.L_15089 - .L_15088)
.L_15088:
        /*002c*/ 	.word	0x00000000
        /*0030*/ 	.short	0x0001
        /*0032*/ 	.short	0x0048
        /*0034*/ 	.byte	0x00, 0xf0, 0x21, 0x00


	//----- nvinfo : EIATTR_KPARAM_INFO
	.align		4
.L_15089:
        /*0038*/ 	.byte	0x04, 0x17
        /*003a*/ 	.short	(.L_15091 - .L_15090)
.L_15090:
        /*003c*/ 	.word	0x00000000
        /*0040*/ 	.short	0x0000
        /*0042*/ 	.short	0x0000
        /*0044*/ 	.byte	0x00, 0xf0, 0x21, 0x01


	//----- nvinfo : EIATTR_SPARSE_MMA_MASK
	.align		4
.L_15091:
        /*0048*/ 	.byte	0x03, 0x50
        /*004a*/ 	.short	0x0000


	//----- nvinfo : EIATTR_MAXREG_COUNT
	.align		4
        /*004c*/ 	.byte	0x03, 0x1b
        /*004e*/ 	.short	0x00ff


	//----- nvinfo : EIATTR_NUM_BARRIERS
	.align		4
        /*0050*/ 	.byte	0x02, 0x4c
        /*0052*/ 	.byte	0x01
	.zero		1


	//----- nvinfo : EIATTR_MERCURY_ISA_VERSION
	.align		4
        /*0054*/ 	.byte	0x03, 0x5f
        /*0056*/ 	.short	0x0101


	//----- nvinfo : EIATTR_COOP_GROUP_MASK_REGIDS
	.align		4
        /*0058*/ 	.byte	0x04, 0x29
        /*005a*/ 	.short	(.L_15093 - .L_15092)


	//   ....[0]....
.L_15092:
        /*005c*/ 	.word	0xffffffff


	//   ....[1]....
        /*0060*/ 	.word	0xffffffff


	//   ....[2]....
        /*0064*/ 	.word	0xffffffff


	//   ....[3]....
        /*0068*/ 	.word	0xffffffff


	//   ....[4]....
        /*006c*/ 	.word	0xffffffff


	//   ....[5]....
        /*0070*/ 	.word	0xffffffff


	//   ....[6]....
        /*0074*/ 	.word	0xffffffff


	//   ....[7]....
        /*0078*/ 	.word	0xffffffff


	//   ....[8]....
        /*007c*/ 	.word	0xffffffff


	//   ....[9]....
        /*0080*/ 	.word	0xffffffff


	//   ....[10]....
        /*0084*/ 	.word	0xffffffff


	//   ....[11]....
        /*0088*/ 	.word	0xffffffff


	//   ....[12]....
        /*008c*/ 	.word	0xffffffff


	//   ....[13]....
        /*0090*/ 	.word	0xffffffff


	//   ....[14]....
        /*0094*/ 	.word	0xffffffff


	//   ....[15]....
        /*0098*/ 	.word	0xffffffff


	//   ....[16]....
        /*009c*/ 	.word	0xffffffff


	//   ....[17]....
        /*00a0*/ 	.word	0xffffffff


	//   ....[18]....
        /*00a4*/ 	.word	0xffffffff


	//   ....[19]....
        /*00a8*/ 	.word	0xffffffff


	//   ....[20]....
        /*00ac*/ 	.word	0xffffffff


	//   ....[21]....
        /*00b0*/ 	.word	0xffffffff


	//   ....[22]....
        /*00b4*/ 	.word	0xffffffff


	//   ....[23]....
        /*00b8*/ 	.word	0xffffffff


	//   ....[24]....
        /*00bc*/ 	.word	0x05000004


	//   ....[25]....
        /*00c0*/ 	.word	0x05000004


	//   ....[26]....
        /*00c4*/ 	.word	0x05000004


	//----- nvinfo : EIATTR_COOP_GROUP_INSTR_OFFSETS
	.align		4
.L_15093:
        /*00c8*/ 	.byte	0x04, 0x28
        /*00ca*/ 	.short	(.L_15095 - .L_15094)


	//   ....[0]....
.L_15094:
        /*00cc*/ 	.word	0x00004210


	//   ....[1]....
        /*00d0*/ 	.word	0x00004230


	//   ....[2]....
        /*00d4*/ 	.word	0x00004250


	//   ....[3]....
        /*00d8*/ 	.word	0x00004270


	//   ....[4]....
        /*00dc*/ 	.word	0x00005ea0


	//   ....[5]....
        /*00e0*/ 	.word	0x00005ed0


	//   ....[6]....
        /*00e4*/ 	.word	0x00005f00


	//   ....[7]....
        /*00e8*/ 	.word	0x00005f10


	//   ....[8]....
        /*00ec*/ 	.word	0x000078a0


	//   ....[9]....
        /*00f0*/ 	.word	0x000078e0


	//   ....[10]....
        /*00f4*/ 	.word	0x00007920


	//   ....[11]....
        /*00f8*/ 	.word	0x00007a60


	//   ....[12]....
        /*00fc*/ 	.word	0x000084f0


	//   ....[13]....
        /*0100*/ 	.word	0x00008530


	//   ....[14]....
        /*0104*/ 	.word	0x00008570


	//   ....[15]....
        /*0108*/ 	.word	0x000085b0


	//   ....[16]....
        /*010c*/ 	.word	0x0000a970


	//   ....[17]....
        /*0110*/ 	.word	0x0000a9d0


	//   ....[18]....
        /*0114*/ 	.word	0x0000aa10


	//   ....[19]....
        /*0118*/ 	.word	0x0000aa30


	//   ....[20]....
        /*011c*/ 	.word	0x0000aa60


	//   ....[21]....
        /*0120*/ 	.word	0x0000ab50


	//   ....[22]....
        /*0124*/ 	.word	0x0000ab70


	//   ....[23]....
        /*0128*/ 	.word	0x0000ab90


	//   ....[24]....
        /*012c*/ 	.word	0x0000adb0


	//   ....[25]....
        /*0130*/ 	.word	0x0000ae20


	//   ....[26]....
        /*0134*/ 	.word	0x0000ae90


	//----- nvinfo : EIATTR_EXIT_INSTR_OFFSETS
	.align		4
.L_15095:
        /*0138*/ 	.byte	0x04, 0x1c
        /*013a*/ 	.short	(.L_15097 - .L_15096)


	//   ....[0]....
.L_15096:
        /*013c*/ 	.word	0x000000d0


	//   ....[1]....
        /*0140*/ 	.word	0x0000ac70


	//   ....[2]....
        /*0144*/ 	.word	0x0000ad60


	//----- nvinfo : EIATTR_MAX_THREADS
	.align		4
.L_15097:
        /*0148*/ 	.byte	0x04, 0x05
        /*014a*/ 	.short	(.L_15099 - .L_15098)
.L_15098:
        /*014c*/ 	.word	0x00000100
        /*0150*/ 	.word	0x00000001
        /*0154*/ 	.word	0x00000001


	//----- nvinfo : EIATTR_CRS_STACK_SIZE
	.align		4
.L_15099:
        /*0158*/ 	.byte	0x04, 0x1e
        /*015a*/ 	.short	(.L_15101 - .L_15100)
.L_15100:
        /*015c*/ 	.word	0x00000000


	//----- nvinfo : EIATTR_CBANK_PARAM_SIZE
	.align		4
.L_15101:
        /*0160*/ 	.byte	0x03, 0x19
        /*0162*/ 	.short	0x0060


	//----- nvinfo : EIATTR_PARAM_CBANK
	.align		4
        /*0164*/ 	.byte	0x04, 0x0a
        /*0166*/ 	.short	(.L_15103 - .L_15102)
	.align		4
.L_15102:
        /*0168*/ 	.word	index@(.nv.constant0._ZN18transformer_engine6detail38cast_transpose_fused_kernel_notalignedILb1ELb0ELb0EfNS_16CTDBiasDActParamI6__halfS3_13__nv_fp8_e5m2fEELi4ELi8ENS_5EmptyELPFffRKS6_E0EEEvT3_mmm)
        /*016c*/ 	.short	0x0210
        /*016e*/ 	.short	0x0060


	//----- nvinfo : EIATTR_SW_WAR
	.align		4
.L_15103:
        /*0170*/ 	.byte	0x04, 0x36
        /*0172*/ 	.short	(.L_15105 - .L_15104)
.L_15104:
        /*0174*/ 	.word	0x00000008
.L_15105:


//--------------------- .nv.info._ZN18transformer_engine6detail38cast_transpose_fused_kernel_notalignedILb1ELb0ELb0EfNS_16CTDBiasDActParamI6__halfS3_13__nv_bfloat16fEELi4ELi4ENS_5EmptyELPFffRKS6_E0EEEvT3_mmm --------------------------
	.section	.nv.info._ZN18transformer_engine6detail38cast_transpose_fused_kernel_notalignedILb1ELb0ELb0EfNS_16CTDBiasDActParamI6__halfS3_13__nv_bfloat16fEELi4ELi4ENS_5EmptyELPFffRKS6_E0EEEvT3_mmm,"",@"SHT_CUDA_INFO"
	.sectionflags	@""
	.align	4


	//----- nvinfo : EIATTR_CUDA_API_VERSION
	.align		4
        /*0000*/ 	.byte	0x04, 0x37
        /*0002*/ 	.short	(.L_15107 - .L_15106)
.L_15106:
        /*0004*/ 	.word	0x00000082


	//----- nvinfo : EIATTR_KPARAM_INFO
	.align		4
.L_15107:
        /*0008*/ 	.byte	0x04, 0x17
        /*000a*/ 	.short	(.L_15109 - .L_15108)
.L_15108:
        /*000c*/ 	.word	0x00000000
        /*0010*/ 	.short	0x0003
        /*0012*/ 	.short	0x0058
        /*0014*/ 	.byte	0x00, 0xf0, 0x21, 0x00


	//----- nvinfo : EIATTR_KPARAM_INFO
	.align		4
.L_15109:
        /*0018*/ 	.byte	0x04, 0x17
        /*001a*/ 	.short	(.L_15111 - .L_15110)
.L_15110:
        /*001c*/ 	.word	0x00000000
        /*0020*/ 	.short	0x0002
        /*0022*/ 	.short	0x0050
        /*0024*/ 	.byte	0x00, 0xf0, 0x21, 0x00


	//----- nvinfo : EIATTR_KPARAM_INFO
	.align		4
.L_15111:
        /*0028*/ 	.byte	0x04, 0x17
        /*002a*/ 	.short	(.L_15113 - .L_15112)
.L_15112:
        /*002c*/ 	.word	0x00000000
        /*0030*/ 	.short	0x0001
        /*0032*/ 	.short	0x0048
        /*0034*/ 	.byte	0x00, 0xf0, 0x21, 0x00


	//----- nvinfo : EIATTR_KPARAM_INFO
	.align		4
.L_15113:
        /*0038*/ 	.byte	0x04, 0x17
        /*003a*/ 	.short	(.L_15115 - .L_15114)
.L_15114:
        /*003c*/ 	.word	0x00000000
        /*0040*/ 	.short	0x0000
        /*0042*/ 	.short	0x0000
        /*0044*/ 	.byte	0x00, 0xf0, 0x21, 0x01


	//----- nvinfo : EIATTR_SPARSE_MMA_MASK
	.align		4
.L_15115:
        /*0048*/ 	.byte	0x03, 0x50
        /*004a*/ 	.short	0x0000


	//----- nvinfo : EIATTR_MAXREG_COUNT
	.align		4
        /*004c*/ 	.byte	0x03, 0x1b
        /*004e*/ 	.short	0x00ff


	//----- nvinfo : EIATTR_NUM_BARRIERS
	.align		4
        /*0050*/ 	.byte	0x02, 0x4c
        /*0052*/ 	.byte	0x01
	.zero		1


	//----- nvinfo : EIATTR_MERCURY_ISA_VERSION
	.align		4
        /*0054*/ 	.byte	0x03, 0x5f
        /*0056*/ 	.short	0x0101


	//----- nvinfo : EIATTR_COOP_GROUP_MASK_REGIDS
	.align		4
        /*0058*/ 	.byte	0x04, 0x29
        /*005a*/ 	.short	(.L_15117 - .L_15116)


	//   ....[0]....
.L_15116:
        /*005c*/ 	.word	0xffffffff


	//   ....[1]....
        /*0060*/ 	.word	0xffffffff


	//   ....[2]....
        /*0064*/ 	.word	0xffffffff


	//   ....[3]....
        /*0068*/ 	.word	0xffffffff


	//   ....[4]....
        /*006c*/ 	.word	0xffffffff


	//   ....[5]....
        /*0070*/ 	.word	0xffffffff


	//   ....[6]....
        /*0074*/ 	.word	0xffffffff


	//   ....[7]....
        /*0078*/ 	.word	0xffffffff


	//   ....[8]....
        /*007c*/ 	.word	0xffffffff


	//   ....[9]....
        /*0080*/ 	.word	0xffffffff


	//   ....[10]....
        /*0084*/ 	.word	0xffffffff


	//   ....[11]....
        /*0088*/ 	.word	0xffffffff


	//   ....[12]....
        /*008c*/ 	.word	0xffffffff


	//   ....[13]....
        /*0090*/ 	.word	0xffffffff


	//   ....[14]....
        /*0094*/ 	.word	0xffffffff


	//   ....[15]....
        /*0098*/ 	.word	0xffffffff


	//   ....[16]....
        /*009c*/ 	.word	0xffffffff


	//   ....[17]....
        /*00a0*/ 	.word	0xffffffff


	//   ....[18]....
        /*00a4*/ 	.word	0xffffffff


	//   ....[19]....
        /*00a8*/ 	.word	0xffffffff


	//   ....[20]....
        /*00ac*/ 	.word	0xffffffff


	//   ....[21]....
        /*00b0*/ 	.word	0xffffffff


	//   ....[22]....
        /*00b4*/ 	.word	0xffffffff


	//   ....[23]....
        /*00b8*/ 	.word	0xffffffff


	//   ....[24]....
        /*00bc*/ 	.word	0x05000004


	//   ....[25]....
        /*00c0*/ 	.word	0x05000004


	//   ....[26]....
        /*00c4*/ 	.word	0x05000004


	//----- nvinfo : EIATTR_COOP_GROUP_INSTR_OFFSETS
	.align		4
.L_15117:
        /*00c8*/ 	.byte	0x04, 0x28
        /*00ca*/ 	.short	(.L_15119 - .L_15118)


	//   ....[0]....
.L_15118:
        /*00cc*/ 	.word	0x00001d40


	//   ....[1]....
        /*00d0*/ 	.word	0x00001d60


	//   ....[2]....
        /*00d4*/ 	.word	0x00001d80


	//   ....[3]....
        /*00d8*/ 	.word	0x00001da0


	//   ....[4]....
        /*00dc*/ 	.word	0x00002d90


	//   ....[5]....
        /*00e0*/ 	.word	0x00002df0


	//   ....[6]....
        /*00e4*/ 	.word	0x00002e30


	//   ....[7]....
        /*00e8*/ 	.word	0x00002e50


	//   ....[8]....
        /*00ec*/ 	.word	0x00003ab0


	//   ....[9]....
        /*00f0*/ 	.word	0x00003af0


	//   ....[10]....
        /*00f4*/ 	.word	0x00003b40


	//   ....[11]....
        /*00f8*/ 	.word	0x00003b80


	//   ....[12]....
        /*00fc*/ 	.word	0x00004280


	//   ....[13]....
        /*0100*/ 	.word	0x000042c0


	//   ....[14]....
        /*0104*/ 	.word	0x00004300


	//   ....[15]....
        /*0108*/ 	.word	0x00004340


	//   ....[16]....
        /*010c*/ 	.word	0x000066d0


	//   ....[17]....
        /*0110*/ 	.word	0x00006730


	//   ....[18]....
        /*0114*/ 	.word	0x00006770


	//   ....[19]....
        /*0118*/ 	.word	0x00006790


	//   ....[20]....
        /*011c*/ 	.word	0x000067c0


	//   ....[21]....
        /*0120*/ 	.word	0x000068b0


	//   ....[22]....
        /*0124*/ 	.word	0x000068d0


	//   ....[23]....
        /*0128*/ 	.word	0x000068f0


	//   ....[24]....
        /*012c*/ 	.word	0x00006b10


	//   ....[25]....
        /*0130*/ 	.word	0x00006b80


	//   ....[26]....
        /*0134*/ 	.word	0x00006bf0


	//----- nvinfo : EIATTR_EXIT_INSTR_OFFSETS
	.align		4
.L_15119:
        /*0138*/ 	.byte	0x04, 0x1c
        /*013a*/ 	.short	(.L_15121 - .L_15120)


	//   ....[0]....
.L_15120:
        /*013c*/ 	.word	0x000000d0


	//   ....[1]....
        /*0140*/ 	.word	0x000069d0


	//   ....[2]....
        /*0144*/ 	.word	0x00006ac0


	//----- nvinfo : EIATTR_MAX_THREADS
	.align		4
.L_15121:
        /*0148*/ 	.byte	0x04, 0x05
        /*014a*/ 	.short	(.L_15123 - .L_15122)
.L_15122:
        /*014c*/ 	.word	0x00000100
        /*0150*/ 	.word	0x00000001
        /*0154*/ 	.word	0x00000001


	//----- nvinfo : EIATTR_CRS_STACK_SIZE
	.align		4
.L_15123:
        /*0158*/ 	.byte	0x04, 0x1e
        /*015a*/ 	.short	(.L_15125 - .L_15124)
.L_15124:
        /*015c*/ 	.word	0x00000000


	//----- nvinfo : EIATTR_CBANK_PARAM_SIZE
	.align		4
.L_15125:
        /*0160*/ 	.byte	0x03, 0x19
        /*0162*/ 	.short	0x0060


	//----- nvinfo : EIATTR_PARAM_CBANK
	.align		4
        /*0164*/ 	.byte	0x04, 0x0a
        /*0166*/ 	.short	(.L_15127 - .L_15126)
	.align		4
.L_15126:
        /*0168*/ 	.word	index@(.nv.constant0._ZN18transformer_engine6detail38cast_transpose_fused_kernel_notalignedILb1ELb0ELb0EfNS_16CTDBiasDActParamI6__halfS3_13__nv_bfloat16fEELi4ELi4ENS_5EmptyELPFffRKS6_E0EEEvT3_mmm)
        /*016c*/ 	.short	0x0210
        /*016e*/ 	.short	0x0060


	//----- nvinfo : EIATTR_SW_WAR
	.align		4
.L_15127:
        /*0170*/ 	.byte	0x04, 0x36
        /*0172*/ 	.short	(.L_15129 - .L_15128)
.L_15128:
        /*0174*/ 	.word	0x00000008
.L_15129:


//--------------------- .nv.info._ZN18transformer_engine6detail38cast_transpose_fused_kernel_notalignedILb1ELb0ELb0EfNS_16CTDBiasDActParamI6__halfS3_S3_fEELi4ELi4ENS_5EmptyELPFffRKS5_E0EEEvT3_mmm --------------------------
	.section	.nv.info._ZN18transformer_engine6detail38cast_transpose_fused_kernel_notalignedILb1ELb0ELb0EfNS_16CTDBiasDActParamI6__halfS3_S3_fEELi4ELi4ENS_5EmptyELPFffRKS5_E0EEEvT3_mmm,"",@"SHT_CUDA_INFO"
	.sectionflags	@""
	.align	4


	//----- nvinfo : EIATTR_CUDA_API_VERSION
	.align		4
        /*0000*/ 	.byte	0x04, 0x37
        /*0002*/ 	.short	(.L_15131 - .L_15130)
.L_15130:
        /*0004*/ 	.word	0x00000082


	//----- nvinfo : EIATTR_KPARAM_INFO
	.align		4
.L_15131:
        /*0008*/ 	.byte	0x04, 0x17
        /*000a*/ 	.short	(.L_15133 - .L_15132)
.L_15132:
        /*000c*/ 	.word	0x00000000
        /*0010*/ 	.short	0x0003
        /*0012*/ 	.short	0x0058
        /*0014*/ 	.byte	0x00, 0xf0, 0x21, 0x00


	//----- nvinfo : EIATTR_KPARAM_INFO
	.align		4
.L_15133:
        /*0018*/ 	.byte	0x04, 0x17
        /*001a*/ 	.short	(.L_15135 - .L_15134)
.L_15134:
        /*001c*/ 	.word	0x00000000
        /*0020*/ 	.short	0x0002
        /*0022*/ 	.short	0x0050
        /*0024*/ 	.byte	0x00, 0xf0, 0x21, 0x00


	//----- nvinfo : EIATTR_KPARAM_INFO
	.align		4
.L_15135:
        /*0028*/ 	.byte	0x04, 0x17
        /*002a*/ 	.short	(.L_15137 - .L_15136)
.L_15136:
        /*002c*/ 	.word	0x00000000
        /*0030*/ 	.short	0x0001
        /*0032*/ 	.short	0x0048
        /*0034*/ 	.byte	0x00, 0xf0, 0x21, 0x00


	//----- nvinfo : EIATTR_KPARAM_INFO
	.align		4
.L_15137:
        /*0038*/ 	.byte	0x04, 0x17
        /*003a*/ 	.short	(.L_15139 - .L_15138)
.L_15138:
        /*003c*/ 	.word	0x00000000
        /*0040*/ 	.short	0x0000
        /*0042*/ 	.short	0x0000
        /*0044*/ 	.byte	0x00, 0xf0, 0x21, 0x01


	//----- nvinfo : EIATTR_SPARSE_MMA_MASK
	.align		4
.L_15139:
        /*0048*/ 	.byte	0x03, 0x50
        /*004a*/ 	.short	0x0000


	//----- nvinfo : EIATTR_MAXREG_COUNT
	.align		4
        /*004c*/ 	.byte	0x03, 0x1b
        /*004e*/ 	.short	0x00ff


	//----- nvinfo : EIATTR_NUM_BARRIERS
	.align		4
        /*0050*/ 	.byte	0x02, 0x4c
        /*0052*/ 	.byte	0x01
	.zero		1


	//----- nvinfo : EIATTR_MERCURY_ISA_VERSION
	.align		4
        /*0054*/ 	.byte	0x03, 0x5f
        /*0056*/ 	.short	0x0101


	//----- nvinfo : EIATTR_COOP_GROUP_MASK_REGIDS
	.align		4
        /*0058*/ 	.byte	0x04, 0x29
        /*005a*/ 	.short	(.L_15141 - .L_15140)


	//   ....[0]....
.L_15140:
        /*005c*/ 	.word	0xffffffff


	//   ....[1]....
        /*0060*/ 	.word	0xffffffff


	//   ....[2]....
        /*0064*/ 	.word	0xffffffff


	//   ....[3]....
        /*0068*/ 	.word	0xffffffff


	//   ....[4]....
        /*006c*/ 	.word	0xffffffff


	//   ....[5]....
        /*0070*/ 	.word	0xffffffff


	//   ....[6]....
        /*0074*/ 	.word	0xffffffff


	//   ....[7]....
        /*0078*/ 	.word	0xffffffff


	//   ....[8]....
        /*007c*/ 	.word	0xffffffff


	//   ....[9]....
        /*0080*/ 	.word	0xffffffff


	//   ....[10]....
        /*0084*/ 	.word	0xffffffff


	//   ....[11]....
        /*0088*/ 	.word	0xffffffff


	//   ....[12]....
        /*008c*/ 	.word	0xffffffff


	//   ....[13]....
        /*0090*/ 	.word	0xffffffff


	//   ....[14]....
        /*0094*/ 	.word	0xffffffff


	//   ....[15]....
        /*0098*/ 	.word	0xffffffff


	//   ....[16]....
        /*009c*/ 	.word	0xffffffff


	//   ....[17]....
        /*00a0*/ 	.word	0xffffffff


	//   ....[18]....
        /*00a4*/ 	.word	0xffffffff


	//   ....[19]....
        /*00a8*/ 	.word	0xffffffff


	//   ....[20]....
        /*00ac*/ 	.word	0xffffffff


	//   ....[21]....
        /*00b0*/ 	.word	0xffffffff


	//   ....[22]....
        /*00b4*/ 	.word	0xffffffff


	//   ....[23]....
        /*00b8*/ 	.word	0xffffffff


	//   ....[24]....
        /*00bc*/ 	.word	0x05000004


	//   ....[25]....
        /*00c0*/ 	.word	0x05000004


	//   ....[26]....
        /*00c4*/ 	.word	0x05000004


	//----- nvinfo : EIATTR_COOP_GROUP_INSTR_OFFSETS
	.align		4
.L_15141:
        /*00c8*/ 	.byte	0x04, 0x28
        /*00ca*/ 	.short	(.L_15143 - .L_15142)


	//   ....[0]....
.L_15142:
        /*00cc*/ 	.word	0x00001d40


	//   ....[1]....
        /*00d0*/ 	.word	0x00001d60


	//   ....[2]....
        /*00d4*/ 	.word	0x00001d80


	//   ....[3]....
        /*00d8*/ 	.word	0x00001da0


	//   ....[4]....
        /*00dc*/ 	.word	0x00002d90


	//   ....[5]....
        /*00e0*/ 	.word	0x00002df0


	//   ....[6]....
        /*00e4*/ 	.word	0x00002e30


	//   ....[7]....
        /*00e8*/ 	.word	0x00002e50


	//   ....[8]....
        /*00ec*/ 	.word	0x00003ab0


	//   ....[9]....
        /*00f0*/ 	.word	0x00003af0


	//   ....[10]....
        /*00f4*/ 	.word	0x00003b40


	//   ....[11]....
        /*00f8*/ 	.word	0x00003b80


	//   ....[12]....
        /*00fc*/ 	.word	0x00004280


	//   ....[13]....
        /*0100*/ 	.word	0x000042c0


	//   ....[14]....
        /*0104*/ 	.word	0x00004300


	//   ....[15]....
        /*0108*/ 	.word	0x00004340


	//   ....[16]....
        /*010c*/ 	.word	0x000066d0


	//   ....[17]....
        /*0110*/ 	.word	0x00006730


	//   ....[18]....
        /*0114*/ 	.word	0x00006770


	//   ....[19]....
        /*0118*/ 	.word	0x00006790


	//   ....[20]....
        /*011c*/ 	.word	0x000067c0


	//   ....[21]....
        /*0120*/ 	.word	0x000068b0


	//   ....[22]....
        /*0124*/ 	.word	0x000068d0


	//   ....[23]....
        /*0128*/ 	.word	0x000068f0


	//   ....[24]....
        /*012c*/ 	.word	0x00006b10


	//   ....[25]....
        /*0130*/ 	.word	0x00006b80


	//   ....[26]....
        /*0134*/ 	.word	0x00006bf0


	//----- nvinfo : EIATTR_EXIT_INSTR_OFFSETS
	.align		4
.L_15143:
        /*0138*/ 	.byte	0x04, 0x1c
        /*013a*/ 	.short	(.L_15145 - .L_15144)


	//   ....[0]....
.L_15144:
        /*013c*/ 	.word	0x000000d0


	//   ....[1]....
        /*0140*/ 	.word	0x000069d0


	//   ....[2]....
        /*0144*/ 	.word	0x00006ac0


	//----- nvinfo : EIATTR_MAX_THREADS
	.align		4
.L_15145:
        /*0148*/ 	.byte	0x04, 0x05
        /*014a*/ 	.short	(.L_15147 - .L_15146)
.L_15146:
        /*014c*/ 	.word	0x00000100
        /*0150*/ 	.word	0x00000001
        /*0154*/ 	.word	0x00000001


	//----- nvinfo : EIATTR_CRS_STACK_SIZE
	.align		4
.L_15147:
        /*0158*/ 	.byte	0x04, 0x1e
        /*015a*/ 	.short	(.L_15149 - .L_15148)
.L_15148:
        /*015c*/ 	.word	0x00000000


	//----- nvinfo : EIATTR_CBANK_PARAM_SIZE
	.align		4
.L_15149:
        /*0160*/ 	.byte	0x03, 0x19
        /*0162*/ 	.short	0x0060


	//----- nvinfo : EIATTR_PARAM_CBANK
	.align		4
        /*0164*/ 	.byte	0x04, 0x0a
        /*0166*/ 	.short	(.L_15151 - .L_15150)
	.align		4
.L_15150:
        /*0168*/ 	.word	index@(.nv.constant0._ZN18transformer_engine6detail38cast_transpose_fused_kernel_notalignedILb1ELb0ELb0EfNS_16CTDBiasDActParamI6__halfS3_S3_fEELi4ELi4ENS_5EmptyELPFffRKS5_E0EEEvT3_mmm)
        /*016c*/ 	.short	0x0210
        /*016e*/ 	.short	0x0060


	//----- nvinfo : EIATTR_SW_WAR
	.align		4
.L_15151:
        /*0170*/ 	.byte	0x04, 0x36
        /*0172*/ 	.short	(.L_15153 - .L_15152)
.L_15152:
        /*0174*/ 	.word	0x00000008
.L_15153:


//--------------------- .nv.info._ZN18transformer_engine6detail19reduce_dbias_kernelILi4Ef6__halfEEvPT1_PKT0_ii --------------------------
	.section	.nv.info._ZN18transformer_engine6detail19reduce_dbias_kernelILi4Ef6__halfEEvPT1_PKT0_ii,"",@"SHT_CUDA_INFO"
	.sectionflags	@""
	.align	4


	//----- nvinfo : EIATTR_CUDA_API_VERSION
	.align		4
        /*0000*/ 	.byte	0x04, 0x37
        /*0002*/ 	.short	(.L_15155 - .L_15154)
.L_15154:
        /*0004*/ 	.word	0x00000082


	//----- nvinfo : EIATTR_KPARAM_INFO
	.align		4
.L_15155:
        /*0008*/ 	.byte	0x04, 0x17
        /*000a*/ 	.short	(.L_15157 - .L_15156)
.L_15156:
        /*000c*/ 	.word	0x00000000
        /*0010*/ 	.short	0x0003
        /*0012*/ 	.short	0x0014
        /*0014*/ 	.byte	0x00, 0xf0, 0x11, 0x00


	//----- nvinfo : EIATTR_KPARAM_INFO
	.align		4
.L_15157:
        /*0018*/ 	.byte	0x04, 0x17
        /*001a*/ 	.short	(.L_15159 - .L_15158)
.L_15158:
        /*001c*/ 	.word	0x00000000
        /*0020*/ 	.short	0x0002
        /*0022*/ 	.short	0x0010
        /*0024*/ 	.byte	0x00, 0xf0, 0x11, 0x00


	//----- nvinfo : EIATTR_KPARAM_INFO
	.align		4
.L_15159:
        /*0028*/ 	.byte	0x04, 0x17
        /*002a*/ 	.short	(.L_15161 - .L_15160)
.L_15160:
        /*002c*/ 	.word	0x00000000
        /*0030*/ 	.short	0x0001
        /*0032*/ 	.short	0x0008
        /*0034*/ 	.byte	0x00, 0xf0, 0x21, 0x00


	//----- nvinfo : EIATTR_KPARAM_INFO
	.align		4
.L_15161:
        /*0038*/ 	.byte	0x04, 0x17
        /*003a*/ 	.short	(.L_15163 - .L_15162)
.L_15162:
        /*003c*/ 	.word	0x00000000
        /*0040*/ 	.short	0x0000
        /*0042*/ 	.short	0x0000
        /*0044*/ 	.byte	0x00, 0xf0, 0x21, 0x00


	//----- nvinfo : EIATTR_SPARSE_MMA_MASK
	.align		4
.L_15163:
        /*0048*/ 	.byte	0x03, 0x50
        /*004a*/ 	.short	0x0000


	//----- nvinfo : EIATTR_MAXREG_COUNT
	.align		4
        /*004c*/ 	.byte	0x03, 0x1b
        /*004e*/ 	.short	0x00ff


	//----- nvinfo : EIATTR_MERCURY_ISA_VERSION
	.align		4
        /*0050*/ 	.byte	0x03, 0x5f
        /*0052*/ 	.short	0x0101


	//----- nvinfo : EIATTR_EXIT_INSTR_OFFSETS
	.align		4
        /*0054*/ 	.byte	0x04, 0x1c
        /*0056*/ 	.short	(.L_15165 - .L_15164)


	//   ....[0]....
.L_15164:
        /*0058*/ 	.word	0x00000080


	//   ....[1]....
        /*005c*/ 	.word	0x00000fb0


	//----- nvinfo : EIATTR_MAX_THREADS
	.align		4
.L_15165:
        /*0060*/ 	.byte	0x04, 0x05
        /*0062*/ 	.short	(.L_15167 - .L_15166)
.L_15166:
        /*0064*/ 	.word	0x00000100
        /*0068*/ 	.word	0x00000001
        /*006c*/ 	.word	0x00000001


	//----- nvinfo : EIATTR_CBANK_PARAM_SIZE
	.align		4
.L_15167:
        /*0070*/ 	.byte	0x03, 0x19
        /*0072*/ 	.short	0x0018


	//----- nvinfo : EIATTR_PARAM_CBANK
	.align		4
        /*0074*/ 	.byte	0x04, 0x0a
        /*0076*/ 	.short	(.L_15169 - .L_15168)
	.align		4
.L_15168:
        /*0078*/ 	.word	index@(.nv.constant0._ZN18transformer_engine6detail19reduce_dbias_kernelILi4Ef6__halfEEvPT1_PKT0_ii)
        /*007c*/ 	.short	0x0210
        /*007e*/ 	.short	0x0018


	//----- nvinfo : EIATTR_SW_WAR
	.align		4
.L_15169:
        /*0080*/ 	.byte	0x04, 0x36
        /*0082*/ 	.short	(.L_15171 - .L_15170)
.L_15170:
        /*0084*/ 	.word	0x00000008
.L_15171:


//--------------------- .nv.info._ZN18transformer_engine6detail38cast_transpose_fused_kernel_notalignedILb1ELb0ELb0EfNS_16CTDBiasDActParamI6__halfS3_ffEELi4ELi2ENS_5EmptyELPFffRKS5_E0EEEvT3_mmm --------------------------
	.section	.nv.info._ZN18transformer_engine6detail38cast_transpose_fused_kernel_notalignedILb1ELb0ELb0EfNS_16CTDBiasDActParamI6__halfS3_ffEELi4ELi2ENS_5EmptyELPFffRKS5_E0EEEvT3_mmm,"",@"SHT_CUDA_INFO"
	.sectionflags	@""
	.align	4


	//----- nvinfo : EIATTR_CUDA_API_VERSION
	.align		4
        /*0000*/ 	.byte	0x04, 0x37
        /*0002*/ 	.short	(.L_15173 - .L_15172)
.L_15172:
        /*0004*/ 	.word	0x00000082


	//----- nvinfo : EIATTR_KPARAM_INFO
	.align		4
.L_15173:
        /*0008*/ 	.byte	0x04, 0x17
        /*000a*/ 	.short	(.L_15175 - .L_15174)
.L_15174:
        /*000c*/ 	.word	0x00000000
        /*0010*/ 	.short	0x0003
        /*0012*/ 	.short	0x0058
        /*0014*/ 	.byte	0x00, 0xf0, 0x21, 0x00


	//----- nvinfo : EIATTR_KPARAM_INFO
	.align		4
.L_15175:
        /*0018*/ 	.byte	0x04, 0x17
        /*001a*/ 	.short	(.L_15177 - .L_15176)
.L_15176:
        /*001c*/ 	.word	0x00000000
        /*0020*/ 	.short	0x0002
        /*0022*/ 	.short	0x0050
        /*0024*/ 	.byte	0x00, 0xf0, 0x21, 0x00


	//----- nvinfo : EIATTR_KPARAM_INFO
	.align		4
.L_15177:
        /*0028*/ 	.byte	0x04, 0x17
        /*002a*/ 	.short	(.L_15179 - .L_15178)
.L_15178:
        /*002c*/ 	.word	0x00000000
        /*0030*/ 	.short	0x0001
        /*0032*/ 	.short	0x0048
        /*0034*/ 	.byte	0x00, 0xf0, 0x21, 0x00


	//----- nvinfo : EIATTR_KPARAM_INFO
	.align		4
.L_15179:
        /*0038*/ 	.byte	0x04, 0x17
        /*003a*/ 	.short	(.L_15181 - .L_15180)
.L_15180:
        /*003c*/ 	.word	0x00000000
        /*0040*/ 	.short	0x0000
        /*0042*/ 	.short	0x0000
        /*0044*/ 	.byte	0x00, 0xf0, 0x21, 0x01


	//----- nvinfo : EIATTR_SPARSE_MMA_MASK
	.align		4
.L_15181:
        /*0048*/ 	.byte	0x03, 0x50
        /*004a*/ 	.short	0x0000


	//----- nvinfo : EIATTR_MAXREG_COUNT
	.align		4
        /*004c*/ 	.byte	0x03, 0x1b
        /*004e*/ 	.short	0x00ff


	//----- nvinfo : EIATTR_NUM_BARRIERS
	.align		4
        /*0050*/ 	.byte	0x02, 0x4c
        /*0052*/ 	.byte	0x01
	.zero		1


	//----- nvinfo : EIATTR_MERCURY_ISA_VERSION
	.align		4
        /*0054*/ 	.byte	0x03, 0x5f
        /*0056*/ 	.short	0x0101


	//----- nvinfo : EIATTR_INT_WARP_WIDE_INSTR_OFFSETS
	.align		4
        /*0058*/ 	.byte	0x04, 0x31
        /*005a*/ 	.short	(.L_15183 - .L_15182)


	//   ....[0]....
.L_15182:
        /*005c*/ 	.word	0x000007f0


	//   ....[1]....
        /*0060*/ 	.word	0x00000a20


	//   ....[2]....
        /*0064*/ 	.word	0x00000d70


	//----- nvinfo : EIATTR_COOP_GROUP_MASK_REGIDS
	.align		4
.L_15183:
        /*0068*/ 	.byte	0x04, 0x29
        /*006a*/ 	.short	(.L_15185 - .L_15184)


	//   ....[0]....
.L_15184:
        /*006c*/ 	.word	0xffffffff


	//   ....[1]....
        /*0070*/ 	.word	0xffffffff


	//   ....[2]....
        /*0074*/ 	.word	0xffffffff


	//   ....[3]....
        /*0078*/ 	.word	0xffffffff


	//   ....[4]....
        /*007c*/ 	.word	0xffffffff


	//   ....[5]....
        /*0080*/ 	.word	0xffffffff


	//   ....[6]....
        /*0084*/ 	.word	0xffffffff


	//   ....[7]....
        /*0088*/ 	.word	0xffffffff


	//   ....[8]....
        /*008c*/ 	.word	0xffffffff


	//   ....[9]....
        /*0090*/ 	.word	0xffffffff


	//   ....[10]....
        /*0094*/ 	.word	0xffffffff


	//   ....[11]....
        /*0098*/ 	.word	0xffffffff


	//   ....[12]....
        /*009c*/ 	.word	0xffffffff


	//   ....[13]....
        /*00a0*/ 	.word	0xffffffff


	//   ....[14]....
        /*00a4*/ 	.word	0xffffffff


	//   ....[15]....
        /*00a8*/ 	.word	0xffffffff


	//   ....[16]....
        /*00ac*/ 	.word	0xffffffff


	//   ....[17]....
        /*00b0*/ 	.word	0xffffffff


	//   ....[18]....
        /*00b4*/ 	.word	0xffffffff


	//   ....[19]....
        /*00b8*/ 	.word	0xffffffff


	//   ....[20]....
        /*00bc*/ 	.word	0xffffffff


	//   ....[21]....
        /*00c0*/ 	.word	0xffffffff


	//   ....[22]....
        /*00c4*/ 	.word	0xffffffff


	//   ....[23]....
        /*00c8*/ 	.word	0xffffffff


	//   ....[24]....
        /*00cc*/ 	.word	0x05000004


	//   ....[25]....
        /*00d0*/ 	.word	0x05000004


	//   ....[26]....
        /*00d4*/ 	.word	0x05000004


	//----- nvinfo : EIATTR_COOP_GROUP_INSTR_OFFSETS
	.align		4
.L_15185:
        /*00d8*/ 	.byte	0x04, 0x28
        /*00da*/ 	.short	(.L_15187 - .L_15186)


	//   ....[0]....
.L_15186:
        /*00dc*/ 	.word	0x000011c0


	//   ....[1]....
        /*00e0*/ 	.word	0x000011f0


	//   ....[2]....
        /*00e4*/ 	.word	0x00001220


	//   ....[3]....
        /*00e8*/ 	.word	0x00001250


	//   ....[4]....
        /*00ec*/ 	.word	0x00001330


	//   ....[5]....
        /*00f0*/ 	.word	0x00001360


	//   ....[6]....
        /*00f4*/ 	.word	0x000013d0


	//   ....[7]....
        /*00f8*/ 	.word	0x00001400


	//   ....[8]....
        /*00fc*/ 	.word	0x00001900


	//   ....[9]....
        /*0100*/ 	.word	0x00001940


	//   ....[10]....
        /*0104*/ 	.word	0x00001980


	//   ....[11]....
        /*0108*/ 	.word	0x000019c0


	//   ....[12]....
        /*010c*/ 	.word	0x000020f0


	//   ....[13]....
        /*0110*/ 	.word	0x00002120


	//   ....[14]....
        /*0114*/ 	.word	0x000021a0


	//   ....[15]....
        /*0118*/ 	.word	0x000021f0


	//   ....[16]....
        /*011c*/ 	.word	0x00004570


	//   ....[17]....
        /*0120*/ 	.word	0x000045d0


	//   ....[18]....
        /*0124*/ 	.word	0x00004610


	//   ....[19]....
        /*0128*/ 	.word	0x00004630


	//   ....[20]....
        /*012c*/ 	.word	0x00004660


	//   ....[21]....
        /*0130*/ 	.word	0x00004750


	//   ....[22]....
        /*0134*/ 	.word	0x00004770


	//   ....[23]....
        /*0138*/ 	.word	0x00004790


	//   ....[24]....
        /*013c*/ 	.word	0x000049d0


	//   ....[25]....
        /*0140*/ 	.word	0x00004a40


	//   ....[26]....
        /*0144*/ 	.word	0x00004ab0


	//----- nvinfo : EIATTR_EXIT_INSTR_OFFSETS
	.align		4
.L_15187:
        /*0148*/ 	.byte	0x04, 0x1c
        /*014a*/ 	.short	(.L_15189 - .L_15188)


	//   ....[0]....
.L_15188:
        /*014c*/ 	.word	0x000000d0


	//   ....[1]....
        /*0150*/ 	.word	0x00004870


	//   ....[2]....
        /*0154*/ 	.word	0x00004980


	//----- nvinfo : EIATTR_MAX_THREADS
	.align		4
.L_15189:
        /*0158*/ 	.byte	0x04, 0x05
        /*015a*/ 	.short	(.L_15191 - .L_15190)
.L_15190:
        /*015c*/ 	.word	0x00000100
        /*0160*/ 	.word	0x00000001
        /*0164*/ 	.word	0x00000001


	//----- nvinfo : EIATTR_CRS_STACK_SIZE
	.align		4
.L_15191:
        /*0168*/ 	.byte	0x04, 0x1e
        /*016a*/ 	.short	(.L_15193 - .L_15192)
.L_15192:
        /*016c*/ 	.word	0x00000000


	//----- nvinfo : EIATTR_CBANK_PARAM_SIZE
	.align		4
.L_15193:
        /*0170*/ 	.byte	0x03, 0x19
        /*0172*/ 	.short	0x0060


	//----- nvinfo : EIATTR_PARAM_CBANK
	.align		4
        /*0174*/ 	.byte	0x04, 0x0a
        /*0176*/ 	.short	(.L_15195 - .L_15194)
	.align		4
.L_15194:
        /*0178*/ 	.word	index@(.nv.constant0._ZN18transformer_engine6detail38cast_transpose_fused_kernel_notalignedILb1ELb0ELb0EfNS_16CTDBiasDActParamI6__halfS3_ffEELi4ELi2ENS_5EmptyELPFffRKS5_E0EEEvT3_mmm)
        /*017c*/ 	.short	0x0210
        /*017e*/ 	.short	0x0060


	//----- nvinfo : EIATTR_SW_WAR
	.align		4
.L_15195:
        /*0180*/ 	.byte	0x04, 0x36
        /*0182*/ 	.short	(.L_15197 - .L_15196)
.L_15196:
        /*0184*/ 	.word	0x00000008
.L_15197:


//--------------------- .nv.info._ZN18transformer_engine6detail38cast_transpose_fused_kernel_notalignedILb1ELb0ELb0EfNS_16CTDBiasDActParamIff13__nv_fp8_e4m3fEELi2ELi8ENS_5EmptyELPFffRKS5_E0EEEvT3_mmm --------------------------
	.section	.nv.info._ZN18transformer_engine6detail38cast_transpose_fused_kernel_notalignedILb1ELb0ELb0EfNS_16CTDBiasDActParamIff13__nv_fp8_e4m3fEELi2ELi8ENS_5EmptyELPFffRKS5_E0EEEvT3_mmm,"",@"SHT_CUDA_INFO"
	.sectionflags	@""
	.align	4


	//----- nvinfo : EIATTR_CUDA_API_VERSION
	.align		4
        /*0000*/ 	.byte	0x04, 0x37
        /*0002*/ 	.short	(.L_15199 - .L_15198)
.L_15198:
        /*0004*/ 	.word	0x00000082


	//----- nvinfo : EIATTR_KPARAM_INFO
	.align		4
.L_15199:
        /*0008*/ 	.byte	0x04, 0x17
        /*000a*/ 	.short	(.L_15201 - .L_15200)
.L_15200:
        /*000c*/ 	.word	0x00000000
        /*0010*/ 	.short	0x0003
        /*0012*/ 	.short	0x0058
        /*0014*/ 	.byte	0x00, 0xf0, 0x21, 0x00


	//----- nvinfo : EIATTR_KPARAM_INFO
	.align		4
.L_15201:
        /*0018*/ 	.byte	0x04, 0x17
        /*001a*/ 	.short	(.L_15203 - .L_15202)
.L_15202:
        /*001c*/ 	.word	0x00000000
        /*0020*/ 	.short	0x0002
        /*0022*/ 	.short	0x0050
        /*0024*/ 	.byte	0x00, 0xf0, 0x21, 0x00


	//----- nvinfo : EIATTR_KPARAM_INFO
	.align		4
.L_15203:
        /*0028*/ 	.byte	0x04, 0x17
        /*002a*/ 	.short	(.L_15205 - .L_15204)
.L_15204:
        /*002c*/ 	.word	0x00000000
        /*0030*/ 	.short	0x0001
        /*0032*/ 	.short	0x0048
        /*0034*/ 	.byte	0x00, 0xf0, 0x21, 0x00


	//----- nvinfo : EIATTR_KPARAM_INFO
	.align		4
.L_15205:
        /*0038*/ 	.byte	0x04, 0x17
        /*003a*/ 	.short	(.L_15207 - .L_15206)
.L_15206:
        /*003c*/ 	.word	0x00000000
        /*0040*/ 	.short	0x0000
        /*0042*/ 	.short	0x0000
        /*0044*/ 	.byte	0x00, 0xf0, 0x21, 0x01


	//----- nvinfo : EIATTR_SPARSE_MMA_MASK
	.align		4
.L_15207:
        /*0048*/ 	.byte	0x03, 0x50
        /*004a*/ 	.short	0x0000


	//----- nvinfo : EIATTR_MAXREG_COUNT
	.align		4
        /*004c*/ 	.byte	0x03, 0x1b
        /*004e*/ 	.short	0x00ff


	//----- nvinfo : EIATTR_NUM_BARRIERS
	.align		4
        /*0050*/ 	.byte	0x02, 0x4c
        /*0052*/ 	.byte	0x01
	.zero		1


	//----- nvinfo : EIATTR_MERCURY_ISA_VERSION
	.align		4
        /*0054*/ 	.byte	0x03, 0x5f
        /*0056*/ 	.short	0x0101


	//----- nvinfo : EIATTR_COOP_GROUP_MASK_REGIDS
	.align		4
        /*0058*/ 	.byte	0x04, 0x29
        /*005a*/ 	.short	(.L_15209 - .L_15208)


	//   ....[0]....
.L_15208:
        /*005c*/ 	.word	0xffffffff


	//   ....[1]....
        /*0060*/ 	.word	0xffffffff


	//   ....[2]....
        /*0064*/ 	.word	0xffffffff


	//   ....[3]....
        /*0068*/ 	.word	0xffffffff


	//   ....[4]....
        /*006c*/ 	.word	0xffffffff


	//   ....[5]....
        /*0070*/ 	.word	0xffffffff


	//   ....[6]....
        /*0074*/ 	.word	0xffffffff


	//   ....[7]....
        /*0078*/ 	.word	0xffffffff


	//   ....[8]....
        /*007c*/ 	.word	0xffffffff


	//   ....[9]....
        /*0080*/ 	.word	0xffffffff


	//   ....[10]....
        /*0084*/ 	.word	0xffffffff


	//   ....[11]....
        /*0088*/ 	.word	0xffffffff


	//   ....[12]....
        /*008c*/ 	.word	0xffffffff


	//   ....[13]....
        /*0090*/ 	.word	0xffffffff


	//   ....[14]....
        /*0094*/ 	.word	0xffffffff


	//   ....[15]....
        /*0098*/ 	.word	0xffffffff


	//   ....[16]....
        /*009c*/ 	.word	0x05000004


	//   ....[17]....
        /*00a0*/ 	.word	0x05000004


	//   ....[18]....
        /*00a4*/ 	.word	0x05000004


	//----- nvinfo : EIATTR_COOP_GROUP_INSTR_OFFSETS
	.align		4
.L_15209:
        /*00a8*/ 	.byte	0x04, 0x28
        /*00aa*/ 	.short	(.L_15211 - .L_15210)


	//   ....[0]....
.L_15210:
        /*00ac*/ 	.word	0x00001f20


	//   ....[1]....
        /*00b0*/ 	.word	0x00001f50


	//   ....[2]....
        /*00b4*/ 	.word	0x000033c0


	//   ....[3]....
        /*00b8*/ 	.word	0x000033f0


	//   ....[4]....
        /*00bc*/ 	.word	0x00004550


	//   ....[5]....
        /*00c0*/ 	.word	0x00004580


	//   ....[6]....
        /*00c4*/ 	.word	0x00004ab0


	//   ....[7]....
        /*00c8*/ 	.word	0x00004af0


	//   ....[8]....
        /*00cc*/ 	.word	0x00006020


	//   ....[9]....
        /*00d0*/ 	.word	0x00006090


	//   ....[10]....
        /*00d4*/ 	.word	0x000060c0


	//   ....[11]....
        /*00d8*/ 	.word	0x00006100


	//   ....[12]....
        /*00dc*/ 	.word	0x00006120


	//   ....[13]....
        /*00e0*/ 	.word	0x00006210


	//   ....[14]....
        /*00e4*/ 	.word	0x00006230


	//   ....[15]....
        /*00e8*/ 	.word	0x00006250


	//   ....[16]....
        /*00ec*/ 	.word	0x00006470


	//   ....[17]....
        /*00f0*/ 	.word	0x000064e0


	//   ....[18]....
        /*00f4*/ 	.word	0x00006550


	//----- nvinfo : EIATTR_EXIT_INSTR_OFFSETS
	.align		4
.L_15211:
        /*00f8*/ 	.byte	0x04, 0x1c
        /*00fa*/ 	.short	(.L_15213 - .L_15212)


	//   ....[0]....
.L_15212:
        /*00fc*/ 	.word	0x000000d0


	//   ....[1]....
        /*0100*/ 	.word	0x00006330


	//   ....[2]....
        /*0104*/ 	.word	0x00006420


	//----- nvinfo : EIATTR_MAX_THREADS
	.align		4
.L_15213:
        /*0108*/ 	.byte	0x04, 0x05
        /*010a*/ 	.short	(.L_15215 - .L_15214)
.L_15214:
        /*010c*/ 	.word	0x00000100
        /*0110*/ 	.word	0x00000001
        /*0114*/ 	.word	0x00000001


	//----- nvinfo : EIATTR_CRS_STACK_SIZE
	.align		4
.L_15215:
        /*0118*/ 	.byte	0x04, 0x1e
        /*011a*/ 	.short	(.L_15217 - .L_15216)
.L_15216:
        /*011c*/ 	.word	0x00000000


	//----- nvinfo : EIATTR_CBANK_PARAM_SIZE
	.align		4
.L_15217:
        /*0120*/ 	.byte	0x03, 0x19
        /*0122*/ 	.short	0x0060


	//----- nvinfo : EIATTR_PARAM_CBANK
	.align		4
        /*0124*/ 	.byte	0x04, 0x0a
        /*0126*/ 	.short	(.L_15219 - .L_15218)
	.align		4
.L_15218:
        /*0128*/ 	.word	index@(.nv.constant0._ZN18transformer_engine6detail38cast_transpose_fused_kernel_notalignedILb1ELb0ELb0EfNS_16CTDBiasDActParamIff13__nv_fp8_e4m3fEELi2ELi8ENS_5EmptyELPFffRKS5_E0EEEvT3_mmm)
        /*012c*/ 	.short	0x0210
        /*012e*/ 	.short	0x0060


	//----- nvinfo : EIATTR_SW_WAR
	.align		4
.L_15219:
        /*0130*/ 	.byte	0x04, 0x36
        /*0132*/ 	.short	(.L_15221 - .L_15220)
.L_15220:
        /*0134*/ 	.word	0x00000008
.L_15221:


//--------------------- .nv.info._ZN18transformer_engine6detail38cast_transpose_fused_kernel_notalignedILb1ELb0ELb0EfNS_16CTDBiasDActParamIff13__nv_fp8_e5m2fEELi2ELi8ENS_5EmptyELPFffRKS5_E0EEEvT3_mmm --------------------------
	.section	.nv.info._ZN18transformer_engine6detail38cast_transpose_fused_kernel_notalignedILb1ELb0ELb0EfNS_16CTDBiasDActParamIff13__nv_fp8_e5m2fEELi2ELi8ENS_5EmptyELPFffRKS5_E0EEEvT3_mmm,"",@"SHT_CUDA_INFO"
	.sectionflags	@""
	.align	4


	//----- nvinfo : EIATTR_CUDA_API_VERSION
	.align		4
        /*0000*/ 	.byte	0x04, 0x37
        /*0002*/ 	.short	(.L_15223 - .L_15222)
.L_15222:
        /*0004*/ 	.word	0x00000082


	//----- nvinfo : EIATTR_KPARAM_INFO
	.align		4
.L_15223:
        /*0008*/ 	.byte	0x04, 0x17
        /*000a*/ 	.short	(.L_15225 - .L_15224)
.L_15224:
        /*000c*/ 	.word	0x00000000
        /*0010*/ 	.short	0x0003
        /*0012*/ 	.short	0x0058
        /*0014*/ 	.byte	0x00, 0xf0, 0x21, 0x00


	//----- nvinfo : EIATTR_KPARAM_INFO
	.align		4
.L_15225:
        /*0018*/ 	.byte	0x04, 0x17
        /*001a*/ 	.short	(.L_15227 - .L_15226)
.L_15226:
        /*001c*/ 	.word	0x00000000
        /*0020*/ 	.short	0x0002
        /*0022*/ 	.short	0x0050
        /*0024*/ 	.byte	0x00, 0xf0, 0x21, 0x00


	//----- nvinfo : EIATTR_KPARAM_INFO
	.align		4
.L_15227:
        /*0028*/ 	.byte	0x04, 0x17
        /*002a*/ 	.short	(.L_15229 - .L_15228)
.L_15228:
        /*002c*/ 	.word	0x00000000
        /*0030*/ 	.short	0x0001
        /*0032*/ 	.short	0x0048
        /*0034*/ 	.byte	0x00, 0xf0, 0x21, 0x00


	//----- nvinfo : EIATTR_KPARAM_INFO
	.align		4
.L_15229:
        /*0038*/ 	.byte	0x04, 0x17
        /*003a*/ 	.short	(.L_15231 - .L_15230)
.L_15230:
        /*003c*/ 	.word	0x00000000
        /*0040*/ 	.short	0x0000
        /*0042*/ 	.short	0x0000
        /*0044*/ 	.byte	0x00, 0xf0, 0x21, 0x01


	//----- nvinfo : EIATTR_SPARSE_MMA_MASK
	.align		4
.L_15231:
        /*0048*/ 	.byte	0x03, 0x50
        /*004a*/ 	.short	0x0000


	//----- nvinfo : EIATTR_MAXREG_COUNT
	.align		4
        /*004c*/ 	.byte	0x03, 0x1b
        /*004e*/ 	.short	0x00ff


	//----- nvinfo : EIATTR_NUM_BARRIERS
	.align		4
        /*0050*/ 	.byte	0x02, 0x4c
        /*0052*/ 	.byte	0x01
	.zero		1


	//----- nvinfo : EIATTR_MERCURY_ISA_VERSION
	.align		4
        /*0054*/ 	.byte	0x03, 0x5f
        /*0056*/ 	.short	0x0101


	//----- nvinfo : EIATTR_COOP_GROUP_MASK_REGIDS
	.align		4
        /*0058*/ 	.byte	0x04, 0x29
        /*005a*/ 	.short	(.L_15233 - .L_15232)


	//   ....[0]....
.L_15232:
        /*005c*/ 	.word	0xffffffff


	//   ....[1]....
        /*0060*/ 	.word	0xffffffff


	//   ....[2]....
        /*0064*/ 	.word	0xffffffff


	//   ....[3]....
        /*0068*/ 	.word	0xffffffff


	//   ....[4]....
        /*006c*/ 	.word	0xffffffff


	//   ....[5]....
        /*0070*/ 	.word	0xffffffff


	//   ....[6]....
        /*0074*/ 	.word	0xffffffff


	//   ....[7]....
        /*0078*/ 	.word	0xffffffff


	//   ....[8]....
        /*007c*/ 	.word	0xffffffff


	//   ....[9]....
        /*0080*/ 	.word	0xffffffff


	//   ....[10]....
        /*0084*/ 	.word	0xffffffff


	//   ....[11]....
        /*0088*/ 	.word	0xffffffff


	//   ....[12]....
        /*008c*/ 	.word	0xffffffff


	//   ....[13]....
        /*0090*/ 	.word	0xffffffff


	//   ....[14]....
        /*0094*/ 	.word	0xffffffff


	//   ....[15]....
        /*0098*/ 	.word	0xffffffff


	//   ....[16]....
        /*009c*/ 	.word	0x05000004


	//   ....[17]....
        /*00a0*/ 	.word	0x05000004


	//   ....[18]....
        /*00a4*/ 	.word	0x05000004


	//----- nvinfo : EIATTR_COOP_GROUP_INSTR_OFFSETS
	.align		4
.L_15233:
        /*00a8*/ 	.byte	0x04, 0x28
        /*00aa*/ 	.short	(.L_15235 - .L_15234)


	//   ....[0]....
.L_15234:
        /*00ac*/ 	.word	0x00001f20


	//   ....[1]....
        /*00b0*/ 	.word	0x00001f50


	//   ....[2]....
        /*00b4*/ 	.word	0x000033c0


	//   ....[3]....
        /*00b8*/ 	.word	0x000033f0


	//   ....[4]....
        /*00bc*/ 	.word	0x00004550


	//   ....[5]....
        /*00c0*/ 	.word	0x00004580


	//   ....[6]....
        /*00c4*/ 	.word	0x00004ab0


	//   ....[7]....
        /*00c8*/ 	.word	0x00004af0


	//   ....[8]....
        /*00cc*/ 	.word	0x00006020


	//   ....[9]....
        /*00d0*/ 	.word	0x00006090


	//   ....[10]....
        /*00d4*/ 	.word	0x000060c0


	//   ....[11]....
        /*00d8*/ 	.word	0x00006100


	//   ....[12]....
        /*00dc*/ 	.word	0x00006120


	//   ....[13]....
        /*00e0*/ 	.word	0x00006210


	//   ....[14]....
        /*00e4*/ 	.word	0x00006230


	//   ....[15]....
        /*00e8*/ 	.word	0x00006250


	//   ....[16]....
        /*00ec*/ 	.word	0x00006470


	//   ....[17]....
        /*00f0*/ 	.word	0x000064e0


	//   ....[18]....
        /*00f4*/ 	.word	0x00006550


	//----- nvinfo : EIATTR_EXIT_INSTR_OFFSETS
	.align		4
.L_15235:
        /*00f8*/ 	.byte	0x04, 0x1c
        /*00fa*/ 	.short	(.L_15237 - .L_15236)


	//   ....[0]....
.L_15236:
        /*00fc*/ 	.word	0x000000d0


	//   ....[1]....
        /*0100*/ 	.word	0x00006330


	//   ....[2]....
        /*0104*/ 	.word	0x00006420


	//----- nvinfo : EIATTR_MAX_THREADS
	.align		4
.L_15237:
        /*0108*/ 	.byte	0x04, 0x05
        /*010a*/ 	.short	(.L_15239 - .L_15238)
.L_15238:
        /*010c*/ 	.word	0x00000100
        /*0110*/ 	.word	0x00000001
        /*0114*/ 	.word	0x00000001


	//----- nvinfo : EIATTR_CRS_STACK_SIZE
	.align		4
.L_15239:
        /*0118*/ 	.byte	0x04, 0x1e
        /*011a*/ 	.short	(.L_15241 - .L_15240)
.L_15240:
        /*011c*/ 	.word	0x00000000


	//----- nvinfo : EIATTR_CBANK_PARAM_SIZE
	.align		4
.L_15241:
        /*0120*/ 	.byte	0x03, 0x19
        /*0122*/ 	.short	0x0060


	//----- nvinfo : EIATTR_PARAM_CBANK
	.align		4
        /*0124*/ 	.byte	0x04, 0x0a
        /*0126*/ 	.short	(.L_15243 - .L_15242)
	.align		4
.L_15242:
        /*0128*/ 	.word	index@(.nv.constant0._ZN18transformer_engine6detail38cast_transpose_fused_kernel_notalignedILb1ELb0ELb0EfNS_16CTDBiasDActParamIff13__nv_fp8_e5m2fEELi2ELi8ENS_5EmptyELPFffRKS5_E0EEEvT3_mmm)
        /*012c*/ 	.short	0x0210
        /*012e*/ 	.short	0x0060


	//----- nvinfo : EIATTR_SW_WAR
	.align		4
.L_15243:
        /*0130*/ 	.byte	0x04, 0x36
        /*0132*/ 	.short	(.L_15245 - .L_15244)
.L_15244:
        /*0134*/ 	.word	0x00000008
.L_15245:


//--------------------- .nv.info._ZN18transformer_engine6detail38cast_transpose_fused_kernel_notalignedILb1ELb0ELb0EfNS_16CTDBiasDActParamIff13__nv_bfloat16fEELi2ELi4ENS_5EmptyELPFffRKS5_E0EEEvT3_mmm --------------------------
	.section	.nv.info._ZN18transformer_engine6detail38cast_transpose_fused_kernel_notalignedILb1ELb0ELb0EfNS_16CTDBiasDActParamIff13__nv_bfloat16fEELi2ELi4ENS_5EmptyELPFffRKS5_E0EEEvT3_mmm,"",@"SHT_CUDA_INFO"
	.sectionflags	@""
	.align	4


	//----- nvinfo : EIATTR_CUDA_API_VERSION
	.align		4
        /*0000*/ 	.byte	0x04, 0x37
        /*0002*/ 	.short	(.L_15247 - .L_15246)
.L_15246:
        /*0004*/ 	.word	0x00000082


	//----- nvinfo : EIATTR_KPARAM_INFO
	.align		4
.L_15247:
        /*0008*/ 	.byte	0x04, 0x17
        /*000a*/ 	.short	(.L_15249 - .L_15248)
.L_15248:
        /*000c*/ 	.word	0x00000000
        /*0010*/ 	.short	0x0003
        /*0012*/ 	.short	0x0058
        /*0014*/ 	.byte	0x00, 0xf0, 0x21, 0x00


	//----- nvinfo : EIATTR_KPARAM_INFO
	.align		4
.L_15249:
        /*0018*/ 	.byte	0x04, 0x17
        /*001a*/ 	.short	(.L_15251 - .L_15250)
.L_15250:
        /*001c*/ 	.word	0x00000000
        /*0020*/ 	.short	0x0002
        /*0022*/ 	.short	0x0050
        /*0024*/ 	.byte	0x00, 0xf0, 0x21, 0x00


	//----- nvinfo : EIATTR_KPARAM_INFO
	.align		4
.L_15251:
        /*0028*/ 	.byte	0x04, 0x17
        /*002a*/ 	.short	(.L_15253 - .L_15252)
.L_15252:
        /*002c*/ 	.word	0x00000000
        /*0030*/ 	.short	0x0001
        /*0032*/ 	.short	0x0048
        /*0034*/ 	.byte	0x00, 0xf0, 0x21, 0x00


	//----- nvinfo : EIATTR_KPARAM_INFO
	.align		4
.L_15253:
        /*0038*/ 	.byte	0x04, 0x17
        /*003a*/ 	.short	(.L_15255 - .L_15254)
.L_15254:
        /*003c*/ 	.word	0x00000000
        /*0040*/ 	.short	0x0000
        /*0042*/ 	.short	0x0000
        /*0044*/ 	.byte	0x00, 0xf0, 0x21, 0x01


	//----- nvinfo : EIATTR_SPARSE_MMA_MASK
	.align		4
.L_15255:
        /*0048*/ 	.byte	0x03, 0x50
        /*004a*/ 	.short	0x0000


	//----- nvinfo : EIATTR_MAXREG_COUNT
	.align		4
        /*004c*/ 	.byte	0x03, 0x1b
        /*004e*/ 	.short	0x00ff


	//----- nvinfo : EIATTR_NUM_BARRIERS
	.align		4
        /*0050*/ 	.byte	0x02, 0x4c
        /*0052*/ 	.byte	0x01
	.zero		1


	//----- nvinfo : EIATTR_MERCURY_ISA_VERSION
	.align		4
        /*0054*/ 	.byte	0x03, 0x5f
        /*0056*/ 	.short	0x0101


	//----- nvinfo : EIATTR_COOP_GROUP_MASK_REGIDS
	.align		4
        /*0058*/ 	.byte	0x04, 0x29
        /*005a*/ 	.short	(.L_15257 - .L_15256)


	//   ....[0]....
.L_15256:
        /*005c*/ 	.word	0xffffffff


	//   ....[1]....
        /*0060*/ 	.word	0xffffffff


	//   ....[2]....
        /*0064*/ 	.word	0xffffffff


	//   ....[3]....
        /*0068*/ 	.word	0xffffffff


	//   ....[4]....
        /*006c*/ 	.word	0xffffffff


	//   ....[5]....
        /*0070*/ 	.word	0xffffffff


	//   ....[6]....
        /*0074*/ 	.word	0xffffffff


	//   ....[7]....
        /*0078*/ 	.word	0xffffffff


	//   ....[8]....
        /*007c*/ 	.word	0xffffffff


	//   ....[9]....
        /*0080*/ 	.word	0xffffffff


	//   ....[10]....
        /*0084*/ 	.word	0xffffffff


	//   ....[11]....
        /*0088*/ 	.word	0xffffffff


	//   ....[12]....
        /*008c*/ 	.word	0xffffffff


	//   ....[13]....
        /*0090*/ 	.word	0xffffffff


	//   ....[14]....
        /*0094*/ 	.word	0xffffffff


	//   ....[15]....
        /*0098*/ 	.word	0xffffffff


	//   ....[16]....
        /*009c*/ 	.word	0x05000004


	//   ....[17]....
        /*00a0*/ 	.word	0x05000004


	//   ....[18]....
        /*00a4*/ 	.word	0x05000004


	//----- nvinfo : EIATTR_COOP_GROUP_INSTR_OFFSETS
	.align		4
.L_15257:
        /*00a8*/ 	.byte	0x04, 0x28
        /*00aa*/ 	.short	(.L_15259 - .L_15258)


	//   ....[0]....
.L_15258:
        /*00ac*/ 	.word	0x00001220


	//   ....[1]....
        /*00b0*/ 	.word	0x00001240


	//   ....[2]....
        /*00b4*/ 	.word	0x00001fd0


	//   ....[3]....
        /*00b8*/ 	.word	0x00002000


	//   ....[4]....
        /*00bc*/ 	.word	0x000023d0


	//   ....[5]....
        /*00c0*/ 	.word	0x00002440


	//   ....[6]....
        /*00c4*/ 	.word	0x00002a70


	//   ....[7]....
        /*00c8*/ 	.word	0x00002ab0


	//   ....[8]....
        /*00cc*/ 	.word	0x00003d80


	//   ....[9]....
        /*00d0*/ 	.word	0x00003de0


	//   ....[10]....
        /*00d4*/ 	.word	0x00003e20


	//   ....[11]....
        /*00d8*/ 	.word	0x00003e40


	//   ....[12]....
        /*00dc*/ 	.word	0x00003e70


	//   ....[13]....
        /*00e0*/ 	.word	0x00003f60


	//   ....[14]....
        /*00e4*/ 	.word	0x00003f80


	//   ....[15]....
        /*00e8*/ 	.word	0x00003fa0


	//   ....[16]....
        /*00ec*/ 	.word	0x000041c0


	//   ....[17]....
        /*00f0*/ 	.word	0x00004230


	//   ....[18]....
        /*00f4*/ 	.word	0x000042a0


	//----- nvinfo : EIATTR_EXIT_INSTR_OFFSETS
	.align		4
.L_15259:
        /*00f8*/ 	.byte	0x04, 0x1c
        /*00fa*/ 	.short	(.L_15261 - .L_15260)


	//   ....[0]....
.L_15260:
        /*00fc*/ 	.word	0x000000d0


	//   ....[1]....
        /*0100*/ 	.word	0x00004080


	//   ....[2]....
        /*0104*/ 	.word	0x00004170


	//----- nvinfo : EIATTR_MAX_THREADS
	.align		4
.L_15261:
        /*0108*/ 	.byte	0x04, 0x05
        /*010a*/ 	.short	(.L_15263 - .L_15262)
.L_15262:
        /*010c*/ 	.word	0x00000100
        /*0110*/ 	.word	0x00000001
        /*0114*/ 	.word	0x00000001


	//----- nvinfo : EIATTR_CRS_STACK_SIZE
	.align		4
.L_15263:
        /*0118*/ 	.byte	0x04, 0x1e
        /*011a*/ 	.short	(.L_15265 - .L_15264)
.L_15264:
        /*011c*/ 	.word	0x00000000


	//----- nvinfo : EIATTR_CBANK_PARAM_SIZE
	.align		4
.L_15265:
        /*0120*/ 	.byte	0x03, 0x19
        /*0122*/ 	.short	0x0060


	//----- nvinfo : EIATTR_PARAM_CBANK
	.align		4
        /*0124*/ 	.byte	0x04, 0x0a
        /*0126*/ 	.short	(.L_15267 - .L_15266)
	.align		4
.L_15266:
        /*0128*/ 	.word	index@(.nv.constant0._ZN18transformer_engine6detail38cast_transpose_fused_kernel_notalignedILb1ELb0ELb0EfNS_16CTDBiasDActParamIff13__nv_bfloat16fEELi2ELi4ENS_5EmptyELPFffRKS5_E0EEEvT3_mmm)
        /*012c*/ 	.short	0x0210
        /*012e*/ 	.short	0x0060


	//----- nvinfo : EIATTR_SW_WAR
	.align		4
.L_15267:
        /*0130*/ 	.byte	0x04, 0x36
        /*0132*/ 	.short	(.L_15269 - .L_15268)
.L_15268:
        /*0134*/ 	.word	0x00000008
.L_15269:


//--------------------- .nv.info._ZN18transformer_engine6detail38cast_transpose_fused_kernel_notalignedILb1ELb0ELb0EfNS_16CTDBiasDActParamIff6__halffEELi2ELi4ENS_5EmptyELPFffRKS5_E0EEEvT3_mmm --------------------------
	.section	.nv.info._ZN18transformer_engine6detail38cast_transpose_fused_kernel_notalignedILb1ELb0ELb0EfNS_16CTDBiasDActParamIff6__halffEELi2ELi4ENS_5EmptyELPFffRKS5_E0EEEvT3_mmm,"",@"SHT_CUDA_INFO"
	.sectionflags	@""
	.align	4


	//----- nvinfo : EIATTR_CUDA_API_VERSION
	.align		4
        /*0000*/ 	.byte	0x04, 0x37
        /*0002*/ 	.short	(.L_15271 - .L_15270)
.L_15270:
        /*0004*/ 	.word	0x00000082


	//----- nvinfo : EIATTR_KPARAM_INFO
	.align		4
.L_15271:
        /*0008*/ 	.byte	0x04, 0x17
        /*000a*/ 	.short	(.L_15273 - .L_15272)
.L_15272:
        /*000c*/ 	.word	0x00000000
        /*0010*/ 	.short	0x0003
        /*0012*/ 	.short	0x0058
        /*0014*/ 	.byte	0x00, 0xf0, 0x21, 0x00


	//----- nvinfo : EIATTR_KPARAM_INFO
	.align		4
.L_15273:
        /*0018*/ 	.byte	0x04, 0x17
        /*001a*/ 	.short	(.L_15275 - .L_15274)
.L_15274:
        /*001c*/ 	.word	0x00000000
        /*0020*/ 	.short	0x0002
        /*0022*/ 	.short	0x0050
        /*0024*/ 	.byte	0x00, 0xf0, 0x21, 0x00


	//----- nvinfo : EIATTR_KPARAM_INFO
	.align		4
.L_15275:
        /*0028*/ 	.byte	0x04, 0x17
        /*002a*/ 	.short	(.L_15277 - .L_15276)
.L_15276:
        /*002c*/ 	.word	0x00000000
        /*0030*/ 	.short	0x0001
        /*0032*/ 	.short	0x0048
        /*0034*/ 	.byte	0x00, 0xf0, 0x21, 0x00


	//----- nvinfo : EIATTR_KPARAM_INFO
	.align		4
.L_15277:
        /*0038*/ 	.byte	0x04, 0x17
        /*003a*/ 	.short	(.L_15279 - .L_15278)
.L_15278:
        /*003c*/ 	.word	0x00000000
        /*0040*/ 	.short	0x0000
        /*0042*/ 	.short	0x0000
        /*0044*/ 	.byte	0x00, 0xf0, 0x21, 0x01


	//----- nvinfo : EIATTR_SPARSE_MMA_MASK
	.align		4
.L_15279:
        /*0048*/ 	.byte	0x03, 0x50
        /*004a*/ 	.short	0x0000


	//----- nvinfo : EIATTR_MAXREG_COUNT
	.align		4
        /*004c*/ 	.byte	0x03, 0x1b
        /*004e*/ 	.short	0x00ff


	//----- nvinfo : EIATTR_NUM_BARRIERS
	.align		4
        /*0050*/ 	.byte	0x02, 0x4c
        /*0052*/ 	.byte	0x01
	.zero		1


	//----- nvinfo : EIATTR_MERCURY_ISA_VERSION
	.align		4
        /*0054*/ 	.byte	0x03, 0x5f
        /*0056*/ 	.short	0x0101


	//----- nvinfo : EIATTR_COOP_GROUP_MASK_REGIDS
	.align		4
        /*0058*/ 	.byte	0x04, 0x29
        /*005a*/ 	.short	(.L_15281 - .L_15280)


	//   ....[0]....
.L_15280:
        /*005c*/ 	.word	0xffffffff


	//   ....[1]....
        /*0060*/ 	.word	0xffffffff


	//   ....[2]....
        /*0064*/ 	.word	0xffffffff


	//   ....[3]....
        /*0068*/ 	.word	0xffffffff


	//   ....[4]....
        /*006c*/ 	.word	0xffffffff


	//   ....[5]....
        /*0070*/ 	.word	0xffffffff


	//   ....[6]....
        /*0074*/ 	.word	0xffffffff


	//   ....[7]....
        /*0078*/ 	.word	0xffffffff


	//   ....[8]....
        /*007c*/ 	.word	0xffffffff


	//   ....[9]....
        /*0080*/ 	.word	0xffffffff


	//   ....[10]....
        /*0084*/ 	.word	0xffffffff


	//   ....[11]....
        /*0088*/ 	.word	0xffffffff


	//   ....[12]....
        /*008c*/ 	.word	0xffffffff


	//   ....[13]....
        /*0090*/ 	.word	0xffffffff


	//   ....[14]....
        /*0094*/ 	.word	0xffffffff


	//   ....[15]....
        /*0098*/ 	.word	0xffffffff


	//   ....[16]....
        /*009c*/ 	.word	0x05000004


	//   ....[17]....
        /*00a0*/ 	.word	0x05000004


	//   ....[18]....
        /*00a4*/ 	.word	0x05000004


	//----- nvinfo : EIATTR_COOP_GROUP_INSTR_OFFSETS
	.align		4
.L_15281:
        /*00a8*/ 	.byte	0x04, 0x28
        /*00aa*/ 	.short	(.L_15283 - .L_15282)


	//   ....[0]....
.L_15282:
        /*00ac*/ 	.word	0x00001220


	//   ....[1]....
        /*00b0*/ 	.word	0x00001240


	//   ....[2]....
        /*00b4*/ 	.word	0x00001fd0


	//   ....[3]....
        /*00b8*/ 	.word	0x00002000


	//   ....[4]....
        /*00bc*/ 	.word	0x000023d0


	//   ....[5]....
        /*00c0*/ 	.word	0x00002440


	//   ....[6]....
        /*00c4*/ 	.word	0x00002a70


	//   ....[7]....
        /*00c8*/ 	.word	0x00002ab0


	//   ....[8]....
        /*00cc*/ 	.word	0x00003d80


	//   ....[9]....
        /*00d0*/ 	.word	0x00003de0


	//   ....[10]....
        /*00d4*/ 	.word	0x00003e20


	//   ....[11]....
        /*00d8*/ 	.word	0x00003e40


	//   ....[12]....
        /*00dc*/ 	.word	0x00003e70


	//   ....[13]....
        /*00e0*/ 	.word	0x00003f60


	//   ....[14]....
        /*00e4*/ 	.word	0x00003f80


	//   ....[15]....
        /*00e8*/ 	.word	0x00003fa0


	//   ....[16]....
        /*00ec*/ 	.word	0x000041c0


	//   ....[17]....
        /*00f0*/ 	.word	0x00004230


	//   ....[18]....
        /*00f4*/ 	.word	0x000042a0


	//----- nvinfo : EIATTR_EXIT_INSTR_OFFSETS
	.align		4
.L_15283:
        /*00f8*/ 	.byte	0x04, 0x1c
        /*00fa*/ 	.short	(.L_15285 - .L_15284)


	//   ....[0]....
.L_15284:
        /*00fc*/ 	.word	0x000000d0


	//   ....[1]....
        /*0100*/ 	.word	0x00004080


	//   ....[2]....
        /*0104*/ 	.word	0x00004170


	//----- nvinfo : EIATTR_MAX_THREADS
	.align		4
.L_15285:
        /*0108*/ 	.byte	0x04, 0x05
        /*010a*/ 	.short	(.L_15287 - .L_15286)
.L_15286:
        /*010c*/ 	.word	0x00000100
        /*0110*/ 	.word	0x00000001
        /*0114*/ 	.word	0x00000001


	//----- nvinfo : EIATTR_CRS_STACK_SIZE
	.align		4
.L_15287:
        /*0118*/ 	.byte	0x04, 0x1e
        /*011a*/ 	.short	(.L_15289 - .L_15288)
.L_15288:
        /*011c*/ 	.word	0x00000000


	//----- nvinfo : EIATTR_CBANK_PARAM_SIZE
	.align		4
.L_15289:
        /*0120*/ 	.byte	0x03, 0x19
        /*0122*/ 	.short	0x0060


	//----- nvinfo : EIATTR_PARAM_CBANK
	.align		4
        /*0124*/ 	.byte	0x04, 0x0a
        /*0126*/ 	.short	(.L_15291 - .L_15290)
	.align		4
.L_15290:
        /*0128*/ 	.word	index@(.nv.constant0._ZN18transformer_engine6detail38cast_transpose_fused_kernel_notalignedILb1ELb0ELb0EfNS_16CTDBiasDActParamIff6__halffEELi2ELi4ENS_5EmptyELPFffRKS5_E0EEEvT3_mmm)
        /*012c*/ 	.short	0x0210
        /*012e*/ 	.short	0x0060


	//----- nvinfo : EIATTR_SW_WAR
	.align		4
.L_15291:
        /*0130*/ 	.byte	0x04, 0x36
        /*0132*/ 	.short	(.L_15293 - .L_15292)
.L_15292:
        /*0134*/ 	.word	0x00000008
.L_15293:


//--------------------- .nv.info._ZN18transformer_engine6detail19reduce_dbias_kernelILi2EffEEvPT1_PKT0_ii --------------------------
	.section	.nv.info._ZN18transformer_engine6detail19reduce_dbias_kernelILi2EffEEvPT1_PKT0_ii,"",@"SHT_CUDA_INFO"
	.sectionflags	@""
	.align	4


	//----- nvinfo : EIATTR_CUDA_API_VERSION
	.align		4
        /*0000*/ 	.byte	0x04, 0x37
        /*0002*/ 	.short	(.L_15295 - .L_15294)
.L_15294:
        /*0004*/ 	.word	0x00000082


	//----- nvinfo : EIATTR_KPARAM_INFO
	.align		4
.L_15295:
        /*0008*/ 	.byte	0x04, 0x17
        /*000a*/ 	.short	(.L_15297 - .L_15296)
.L_15296:
        /*000c*/ 	.word	0x00000000
        /*0010*/ 	.short	0x0003
        /*0012*/ 	.short	0x0014
        /*0014*/ 	.byte	0x00, 0xf0, 0x11, 0x00


	//----- nvinfo : EIATTR_KPARAM_INFO
	.align		4
.L_15297:
        /*0018*/ 	.byte	0x04, 0x17
        /*001a*/ 	.short	(.L_15299 - .L_15298)
.L_15298:
        /*001c*/ 	.word	0x00000000
        /*0020*/ 	.short	0x0002
        /*0022*/ 	.short	0x0010
        /*0024*/ 	.byte	0x00, 0xf0, 0x11, 0x00


	//----- nvinfo : EIATTR_KPARAM_INFO
	.align		4
.L_15299:
        /*0028*/ 	.byte	0x04, 0x17
        /*002a*/ 	.short	(.L_15301 - .L_15300)
.L_15300:
        /*002c*/ 	.word	0x00000000
        /*0030*/ 	.short	0x0001
        /*0032*/ 	.short	0x0008
        /*0034*/ 	.byte	0x00, 0xf0, 0x21, 0x00


	//----- nvinfo : EIATTR_KPARAM_INFO
	.align		4
.L_15301:
        /*0038*/ 	.byte	0x04, 0x17
        /*003a*/ 	.short	(.L_15303 - .L_15302)
.L_15302:
        /*003c*/ 	.word	0x00000000
        /*0040*/ 	.short	0x0000
        /*0042*/ 	.short	0x0000
        /*0044*/ 	.byte	0x00, 0xf0, 0x21, 0x00


	//----- nvinfo : EIATTR_SPARSE_MMA_MASK
	.align		4
.L_15303:
        /*0048*/ 	.byte	0x03, 0x50
        /*004a*/ 	.short	0x0000


	//----- nvinfo : EIATTR_MAXREG_COUNT
	.align		4
        /*004c*/ 	.byte	0x03, 0x1b
        /*004e*/ 	.short	0x00ff


	//----- nvinfo : EIATTR_MERCURY_ISA_VERSION
	.align		4
        /*0050*/ 	.byte	0x03, 0x5f
        /*0052*/ 	.short	0x0101


	//----- nvinfo : EIATTR_EXIT_INSTR_OFFSETS
	.align		4
        /*0054*/ 	.byte	0x04, 0x1c
        /*0056*/ 	.short	(.L_15305 - .L_15304)


	//   ....[0]....
.L_15304:
        /*0058*/ 	.word	0x00000080


	//   ....[1]....
        /*005c*/ 	.word	0x00000b60


	//----- nvinfo : EIATTR_MAX_THREADS
	.align		4
.L_15305:
        /*0060*/ 	.byte	0x04, 0x05
        /*0062*/ 	.short	(.L_15307 - .L_15306)
.L_15306:
        /*0064*/ 	.word	0x00000100
        /*0068*/ 	.word	0x00000001
        /*006c*/ 	.word	0x00000001


	//----- nvinfo : EIATTR_CBANK_PARAM_SIZE
	.align		4
.L_15307:
        /*0070*/ 	.byte	0x03, 0x19
        /*0072*/ 	.short	0x0018


	//----- nvinfo : EIATTR_PARAM_CBANK
	.align		4
        /*0074*/ 	.byte	0x04, 0x0a
        /*0076*/ 	.short	(.L_15309 - .L_15308)
	.align		4
.L_15308:
        /*0078*/ 	.word	index@(.nv.constant0._ZN18transformer_engine6detail19reduce_dbias_kernelILi2EffEEvPT1_PKT0_ii)
        /*007c*/ 	.short	0x0210
        /*007e*/ 	.short	0x0018


	//----- nvinfo : EIATTR_SW_WAR
	.align		4
.L_15309:
        /*0080*/ 	.byte	0x04, 0x36
        /*0082*/ 	.short	(.L_15311 - .L_15310)
.L_15310:
        /*0084*/ 	.word	0x00000008
.L_15311:


//--------------------- .nv.info._ZN18transformer_engine6detail38cast_transpose_fused_kernel_notalignedILb1ELb0ELb0EfNS_16CTDBiasDActParamIffffEELi2ELi2ENS_5EmptyELPFffRKS4_E0EEEvT3_mmm --------------------------
	.section	.nv.info._ZN18transformer_engine6detail38cast_transpose_fused_kernel_notalignedILb1ELb0ELb0EfNS_16CTDBiasDActParamIffffEELi2ELi2ENS_5EmptyELPFffRKS4_E0EEEvT3_mmm,"",@"SHT_CUDA_INFO"
	.sectionflags	@""
	.align	4


	//----- nvinfo : EIATTR_CUDA_API_VERSION
	.align		4
        /*0000*/ 	.byte	0x04, 0x37
        /*0002*/ 	.short	(.L_15313 - .L_15312)
.L_15312:
        /*0004*/ 	.word	0x00000082


	//----- nvinfo : EIATTR_KPARAM_INFO
	.align		4
.L_15313:
        /*0008*/ 	.byte	0x04, 0x17
        /*000a*/ 	.short	(.L_15315 - .L_15314)
.L_15314:
        /*000c*/ 	.word	0x00000000
        /*0010*/ 	.short	0x0003
        /*0012*/ 	.short	0x0058
        /*0014*/ 	.byte	0x00, 0xf0, 0x21, 0x00


	//----- nvinfo : EIATTR_KPARAM_INFO
	.align		4
.L_15315:
        /*0018*/ 	.byte	0x04, 0x17
        /*001a*/ 	.short	(.L_15317 - .L_15316)
.L_15316:
        /*001c*/ 	.word	0x00000000
        /*0020*/ 	.short	0x0002
        /*0022*/ 	.short	0x0050
        /*0024*/ 	.byte	0x00, 0xf0, 0x21, 0x00


	//----- nvinfo : EIATTR_KPARAM_INFO
	.align		4
.L_15317:
        /*0028*/ 	.byte	0x04, 0x17
        /*002a*/ 	.short	(.L_15319 - .L_15318)
.L_15318:
        /*002c*/ 	.word	0x00000000
        /*0030*/ 	.short	0x0001
        /*0032*/ 	.short	0x0048
        /*0034*/ 	.byte	0x00, 0xf0, 0x21, 0x00


	//----- nvinfo : EIATTR_KPARAM_INFO
	.align		4
.L_15319:
        /*0038*/ 	.byte	0x04, 0x17
        /*003a*/ 	.short	(.L_15321 - .L_15320)
.L_15320:
        /*003c*/ 	.word	0x00000000
        /*0040*/ 	.short	0x0000
        /*0042*/ 	.short	0x0000
        /*0044*/ 	.byte	0x00, 0xf0, 0x21, 0x01


	//----- nvinfo : EIATTR_SPARSE_MMA_MASK
	.align		4
.L_15321:
        /*0048*/ 	.byte	0x03, 0x50
        /*004a*/ 	.short	0x0000


	//----- nvinfo : EIATTR_MAXREG_COUNT
	.align		4
        /*004c*/ 	.byte	0x03, 0x1b
        /*004e*/ 	.short	0x00ff


	//----- nvinfo : EIATTR_NUM_BARRIERS
	.align		4
        /*0050*/ 	.byte	0x02, 0x4c
        /*0052*/ 	.byte	0x01
	.zero		1


	//----- nvinfo : EIATTR_MERCURY_ISA_VERSION
	.align		4
        /*0054*/ 	.byte	0x03, 0x5f
        /*0056*/ 	.short	0x0101


	//----- nvinfo : EIATTR_INT_WARP_WIDE_INSTR_OFFSETS
	.align		4
        /*0058*/ 	.byte	0x04, 0x31
        /*005a*/ 	.short	(.L_15323 - .L_15322)


	//   ....[0]....
.L_15322:
        /*005c*/ 	.word	0x00000780


	//   ....[1]....
        /*0060*/ 	.word	0x000009a0


	//   ....[2]....
        /*0064*/ 	.word	0x00000e00


	//----- nvinfo : EIATTR_COOP_GROUP_MASK_REGIDS
	.align		4
.L_15323:
        /*0068*/ 	.byte	0x04, 0x29
        /*006a*/ 	.short	(.L_15325 - .L_15324)


	//   ....[0]....
.L_15324:
        /*006c*/ 	.word	0xffffffff


	//   ....[1]....
        /*0070*/ 	.word	0xffffffff


	//   ....[2]....
        /*0074*/ 	.word	0xffffffff


	//   ....[3]....
        /*0078*/ 	.word	0xffffffff


	//   ....[4]....
        /*007c*/ 	.word	0xffffffff


	//   ....[5]....
        /*0080*/ 	.word	0xffffffff


	//   ....[6]....
        /*0084*/ 	.word	0xffffffff


	//   ....[7]....
        /*0088*/ 	.word	0xffffffff


	//   ....[8]....
        /*008c*/ 	.word	0xffffffff


	//   ....[9]....
        /*0090*/ 	.word	0xffffffff


	//   ....[10]....
        /*0094*/ 	.word	0xffffffff


	//   ....[11]....
        /*0098*/ 	.word	0xffffffff


	//   ....[12]....
        /*009c*/ 	.word	0xffffffff


	//   ....[13]....
        /*00a0*/ 	.word	0xffffffff


	//   ....[14]....
        /*00a4*/ 	.word	0xffffffff


	//   ....[15]....
        /*00a8*/ 	.word	0xffffffff


	//   ....[16]....
        /*00ac*/ 	.word	0x05000006


	//   ....[17]....
        /*00b0*/ 	.word	0x05000006


	//   ....[18]....
        /*00b4*/ 	.word	0x05000006


	//----- nvinfo : EIATTR_COOP_GROUP_INSTR_OFFSETS
	.align		4
.L_15325:
        /*00b8*/ 	.byte	0x04, 0x28
        /*00ba*/ 	.short	(.L_15327 - .L_15326)


	//   ....[0]....
.L_15326:
        /*00bc*/ 	.word	0x00000d10


	//   ....[1]....
        /*00c0*/ 	.word	0x00000d20


	//   ....[2]....
        /*00c4*/ 	.word	0x00000d30


	//   ....[3]....
        /*00c8*/ 	.word	0x00000e80


	//   ....[4]....
        /*00cc*/ 	.word	0x00001400


	//   ....[5]....
        /*00d0*/ 	.word	0x00001420


	//   ....[6]....
        /*00d4*/ 	.word	0x00001590


	//   ....[7]....
        /*00d8*/ 	.word	0x000015b0


	//   ....[8]....
        /*00dc*/ 	.word	0x00002980


	//   ....[9]....
        /*00e0*/ 	.word	0x000029f0


	//   ....[10]....
        /*00e4*/ 	.word	0x00002a20


	//   ....[11]....
        /*00e8*/ 	.word	0x00002a60


	//   ....[12]....
        /*00ec*/ 	.word	0x00002a80


	//   ....[13]....
        /*00f0*/ 	.word	0x00002b70


	//   ....[14]....
        /*00f4*/ 	.word	0x00002b90


	//   ....[15]....
        /*00f8*/ 	.word	0x00002bb0


	//   ....[16]....
        /*00fc*/ 	.word	0x00002df0


	//   ....[17]....
        /*0100*/ 	.word	0x00002e60


	//   ....[18]....
        /*0104*/ 	.word	0x00002ed0


	//----- nvinfo : EIATTR_EXIT_INSTR_OFFSETS
	.align		4
.L_15327:
        /*0108*/ 	.byte	0x04, 0x1c
        /*010a*/ 	.short	(.L_15329 - .L_15328)


	//   ....[0]....
.L_15328:
        /*010c*/ 	.word	0x000000d0


	//   ....[1]....
        /*0110*/ 	.word	0x00002c90


	//   ....[2]....
        /*0114*/ 	.word	0x00002da0


	//----- nvinfo : EIATTR_MAX_THREADS
	.align		4
.L_15329:
        /*0118*/ 	.byte	0x04, 0x05
        /*011a*/ 	.short	(.L_15331 - .L_15330)
.L_15330:
        /*011c*/ 	.word	0x00000100
        /*0120*/ 	.word	0x00000001
        /*0124*/ 	.word	0x00000001


	//----- nvinfo : EIATTR_CRS_STACK_SIZE
	.align		4
.L_15331:
        /*0128*/ 	.byte	0x04, 0x1e
        /*012a*/ 	.short	(.L_15333 - .L_15332)
.L_15332:
        /*012c*/ 	.word	0x00000000


	//----- nvinfo : EIATTR_CBANK_PARAM_SIZE
	.align		4
.L_15333:
        /*0130*/ 	.byte	0x03, 0x19
        /*0132*/ 	.short	0x0060


	//----- nvinfo : EIATTR_PARAM_CBANK
	.align		4
        /*0134*/ 	.byte	0x04, 0x0a
        /*0136*/ 	.short	(.L_15335 - .L_15334)
	.align		4
.L_15334:
        /*0138*/ 	.word	index@(.nv.constant0._ZN18transformer_engine6detail38cast_transpose_fused_kernel_notalignedILb1ELb0ELb0EfNS_16CTDBiasDActParamIffffEELi2ELi2ENS_5EmptyELPFffRKS4_E0EEEvT3_mmm)
        /*013c*/ 	.short	0x0210
        /*013e*/ 	.short	0x0060


	//----- nvinfo : EIATTR_SW_WAR
	.align		4
.L_15335:
        /*0140*/ 	.byte	0x04, 0x36
        /*0142*/ 	.short	(.L_15337 - .L_15336)
.L_15336:
        /*0144*/ 	.word	0x00000008
.L_15337:


//--------------------- .nv.callgraph             --------------------------
	.section	.nv.callgraph,"",@"SHT_CUDA_CALLGRAPH"
	.align	4
	.sectionentsize	8
	.align		4
        /*0000*/ 	.word	0x00000000
	.align		4
        /*0004*/ 	.word	0xffffffff
	.align		4
        /*0008*/ 	.word	0x00000000
	.align		4
        /*000c*/ 	.word	0xfffffffe
	.align		4
        /*0010*/ 	.word	0x00000000
	.align		4
        /*0014*/ 	.word	0xfffffffd
	.align		4
        /*0018*/ 	.word	0x00000000
	.align		4
        /*001c*/ 	.word	0xfffffffc


//--------------------- .text._ZN18transformer_engine6detail43dgated_act_cast_transpose_kernel_notalignedILi2ELi4Ef13__nv_bfloat1613__nv_fp8_e4m3NS_5EmptyEXadL_ZNS_6dqgeluIffEET_T0_RKS4_EEXadL_ZNS_5qgeluIffEES6_S7_S9_EEEEvPKT2_SD_PT3_SF_PKT1_PSG_SJ_mmm --------------------------
	.section	.text._ZN18transformer_engine6detail43dgated_act_cast_transpose_kernel_notalignedILi2ELi4Ef13__nv_bfloat1613__nv_fp8_e4m3NS_5EmptyEXadL_ZNS_6dqgeluIffEET_T0_RKS4_EEXadL_ZNS_5qgeluIffEES6_S7_S9_EEEEvPKT2_SD_PT3_SF_PKT1_PSG_SJ_mmm,"ax",@progbits
	.align	128
        .global         _ZN18transformer_engine6detail43dgated_act_cast_transpose_kernel_notalignedILi2ELi4Ef13__nv_bfloat1613__nv_fp8_e4m3NS_5EmptyEXadL_ZNS_6dqgeluIffEET_T0_RKS4_EEXadL_ZNS_5qgeluIffEES6_S7_S9_EEEEvPKT2_SD_PT3_SF_PKT1_PSG_SJ_mmm
        .type           _ZN18transformer_engine6detail43dgated_act_cast_transpose_kernel_notalignedILi2ELi4Ef13__nv_bfloat1613__nv_fp8_e4m3NS_5EmptyEXadL_ZNS_6dqgeluIffEET_T0_RKS4_EEXadL_ZNS_5qgeluIffEES6_S7_S9_EEEEvPKT2_SD_PT3_SF_PKT1_PSG_SJ_mmm,@function
        .size           _ZN18transformer_engine6detail43dgated_act_cast_transpose_kernel_notalignedILi2ELi4Ef13__nv_bfloat1613__nv_fp8_e4m3NS_5EmptyEXadL_ZNS_6dqgeluIffEET_T0_RKS4_EEXadL_ZNS_5qgeluIffEES6_S7_S9_EEEEvPKT2_SD_PT3_SF_PKT1_PSG_SJ_mmm,(.L_x_34486 - _ZN18transformer_engine6detail43dgated_act_cast_transpose_kernel_notalignedILi2ELi4Ef13__nv_bfloat1613__nv_fp8_e4m3NS_5EmptyEXadL_ZNS_6dqgeluIffEET_T0_RKS4_EEXadL_ZNS_5qgeluIffEES6_S7_S9_EEEEvPKT2_SD_PT3_SF_PKT1_PSG_SJ_mmm)
        .other          _ZN18transformer_engine6detail43dgated_act_cast_transpose_kernel_notalignedILi2ELi4Ef13__nv_bfloat1613__nv_fp8_e4m3NS_5EmptyEXadL_ZNS_6dqgeluIffEET_T0_RKS4_EEXadL_ZNS_5qgeluIffEES6_S7_S9_EEEEvPKT2_SD_PT3_SF_PKT1_PSG_SJ_mmm,@"STO_CUDA_ENTRY STV_DEFAULT"
_ZN18transformer_engine6detail43dgated_act_cast_transpose_kernel_notalignedILi2ELi4Ef13__nv_bfloat1613__nv_fp8_e4m3NS_5EmptyEXadL_ZNS_6dqgeluIffEET_T0_RKS4_EEXadL_ZNS_5qgeluIffEES6_S7_S9_EEEEvPKT2_SD_PT3_SF_PKT1_PSG_SJ_mmm:
.text._ZN18transformer_engine6detail43dgated_act_cast_transpose_kernel_notalignedILi2ELi4Ef13__nv_bfloat1613__nv_fp8_e4m3NS_5EmptyEXadL_ZNS_6dqgeluIffEET_T0_RKS4_EEXadL_ZNS_5qgeluIffEES6_S7_S9_EEEEvPKT2_SD_PT3_SF_PKT1_PSG_SJ_mmm:
[----:B------:R-:W-:Y:S01]  /*0000*/  LDC R1, c[0x0][0x28] ;  /* 0x00000a00ff017b82 */ /* 0x000fe20000000800 */
[----:B------:R-:W0:Y:S01]  /*0010*/  S2R R39, SR_CTAID.X ;  /* 0x0000000000277919 */ /* 0x000e220000002500 */
[----:B------:R-:W-:-:S06]  /*0020*/  ULDC UR4, c[0x0][0x0] ;  /* 0x0000000000047ab9 */ /* 0x000fcc0000000800 */
[----:B------:R-:W1:Y:S01]  /*0030*/  LDC.64 R6, c[0x0][0x248] ;  /* 0x00009200ff067b82 */ /* 0x000e620000000a00 */
[----:B------:R-:W2:Y:S01]  /*0040*/  S2R R9, SR_TID.X ;  /* 0x0000000000097919 */ /* 0x000ea20000002100 */
[----:B-1----:R-:W-:-:S05]  /*0050*/  IADD3 R3, P1, R6, 0x3f, RZ ;  /* 0x0000003f06037810 */ /* 0x002fca0007f3e0ff */
[----:B------:R-:W-:Y:S02]  /*0060*/  IMAD.X R2, RZ, RZ, R7, P1 ;  /* 0x000000ffff027224 */ /* 0x000fe400008e0607 */
[----:B0-----:R-:W-:Y:S01]  /*0070*/  IMAD R39, R39, UR4, RZ ;  /* 0x0000000427277c24 */ /* 0x001fe2000f8e02ff */
[----:B------:R-:W-:Y:S01]  /*0080*/  ULDC.64 UR4, c[0x0][0x258] ;  /* 0x0000960000047ab9 */ /* 0x000fe20000000a00 */
[----:B--2---:R-:W-:-:S04]  /*0090*/  SHF.R.U32.HI R4, RZ, 0x8, R9 ;  /* 0x00000008ff047819 */ /* 0x004fc80000011609 */
[----:B------:R-:W-:-:S04]  /*00a0*/  LEA.HI R38, R39, R4, RZ, 0x18 ;  /* 0x0000000427267211 */ /* 0x000fc800078fc0ff */
[----:B------:R-:W-:-:S04]  /*00b0*/  ISETP.GE.U32.AND P0, PT, R38, UR4, PT ;  /* 0x0000000426007c0c */ /* 0x000fc8000bf06070 */
[----:B------:R-:W-:-:S13]  /*00c0*/  ISETP.GE.U32.AND.EX P0, PT, RZ, UR5, PT, P0 ;  /* 0x00000005ff007c0c */ /* 0x000fda000bf06100 */
[----:B------:R-:W-:Y:S05]  /*00d0*/  @P0 EXIT ;  /* 0x000000000000094d */ /* 0x000fea0003800000 */
[--C-:B------:R-:W-:Y:S02]  /*00e0*/  SHF.R.U32.HI R0, RZ, 0x6, R2.reuse ;  /* 0x00000006ff007819 */ /* 0x100fe40000011602 */
[----:B------:R-:W-:Y:S02]  /*00f0*/  SHF.R.U64 R3, R3, 0x6, R2 ;  /* 0x0000000603037819 */ /* 0x000fe40000001202 */
[----:B------:R-:W-:-:S13]  /*0100*/  LOP3.LUT P0, RZ, R0, 0x3ffffff, RZ, 0xc0, !PT ;  /* 0x03ffffff00ff7812 */ /* 0x000fda000780c0ff */
[----:B------:R-:W-:Y:S05]  /*0110*/  @!P0 BRA `(.L_x_0) ;  /* 0x0000000000288947 */ /* 0x000fea0003800000 */
[----:B------:R-:W-:-:S07]  /*0120*/  MOV R8, 0x140 ;  /* 0x0000014000087802 */ /* 0x000fce0000000f00 */
[----:B------:R-:W-:Y:S05]  /*0130*/  CALL.REL.NOINC `($__internal_0_$__cuda_sm20_div_u64) ;  /* 0x000000e800747944 */ /* 0x000fea0003c00000 */
[----:B------:R-:W-:Y:S01]  /*0140*/  IADD3 R2, P0, RZ, -R36, RZ ;  /* 0x80000024ff027210 */ /* 0x000fe20007f1e0ff */
[----:B------:R-:W-:-:S04]  /*0150*/  HFMA2.MMA R39, -RZ, RZ, 0, 0 ;  /* 0x00000000ff277435 */ /* 0x000fc800000001ff */
[----:B------:R-:W-:-:S04]  /*0160*/  IMAD.X R6, RZ, RZ, ~R37, P0 ;  /* 0x000000ffff067224 */ /* 0x000fc800000e0e25 */
[----:B------:R-:W-:Y:S02]  /*0170*/  IMAD R5, R6, R3, RZ ;  /* 0x0000000306057224 */ /* 0x000fe400078e02ff */
[----:B------:R-:W-:-:S04]  /*0180*/  IMAD.WIDE.U32 R20, R3, R2, R38 ;  /* 0x0000000203147225 */ /* 0x000fc800078e0026 */
[----:B------:R-:W-:-:S04]  /*0190*/  IMAD R5, R0, R2, R5 ;  /* 0x0000000200057224 */ /* 0x000fc800078e0205 */
[----:B------:R-:W-:Y:S01]  /*01a0*/  IMAD.IADD R19, R21, 0x1, R5 ;  /* 0x0000000115137824 */ /* 0x000fe200078e0205 */
[----:B------:R-:W-:Y:S06]  /*01b0*/  BRA `(.L_x_1) ;  /* 0x0000000000587947 */ /* 0x000fec0003800000 */
.L_x_0:
[----:B------:R-:W0:Y:S01]  /*01c0*/  I2F.U32.RP R0, R3 ;  /* 0x0000000300007306 */ /* 0x000e220000209000 */
[----:B------:R-:W-:Y:S01]  /*01d0*/  ISETP.NE.U32.AND P2, PT, R3, RZ, PT ;  /* 0x000000ff0300720c */ /* 0x000fe20003f45070 */
[----:B------:R-:W-:Y:S02]  /*01e0*/  IMAD.MOV.U32 R19, RZ, RZ, RZ ;  /* 0x000000ffff137224 */ /* 0x000fe400078e00ff */
[----:B------:R-:W-:-:S04]  /*01f0*/  IMAD.MOV.U32 R37, RZ, RZ, RZ ;  /* 0x000000ffff257224 */ /* 0x000fc800078e00ff */
[----:B0-----:R-:W0:Y:S02]  /*0200*/  MUFU.RCP R0, R0 ;  /* 0x0000000000007308 */ /* 0x001e240000001000 */
[----:B0-----:R-:W-:-:S06]  /*0210*/  VIADD R6, R0, 0xffffffe ;  /* 0x0ffffffe00067836 */ /* 0x001fcc0000000000 */
[----:B------:R0:W1:Y:S02]  /*0220*/  F2I.FTZ.U32.TRUNC.NTZ R7, R6 ;  /* 0x0000000600077305 */ /* 0x000064000021f000 */
[----:B0-----:R-:W-:Y:S01]  /*0230*/  IMAD.MOV.U32 R6, RZ, RZ, RZ ;  /* 0x000000ffff067224 */ /* 0x001fe200078e00ff */
[----:B-1----:R-:W-:-:S05]  /*0240*/  IADD3 R2, RZ, -R7, RZ ;  /* 0x80000007ff027210 */ /* 0x002fca0007ffe0ff */
[----:B------:R-:W-:-:S04]  /*0250*/  IMAD R5, R2, R3, RZ ;  /* 0x0000000302057224 */ /* 0x000fc800078e02ff */
[----:B------:R-:W-:-:S06]  /*0260*/  IMAD.HI.U32 R7, R7, R5, R6 ;  /* 0x0000000507077227 */ /* 0x000fcc00078e0006 */
[----:B------:R-:W-:-:S04]  /*0270*/  IMAD.HI.U32 R36, R7, R38, RZ ;  /* 0x0000002607247227 */ /* 0x000fc800078e00ff */
[----:B------:R-:W-:-:S04]  /*0280*/  IMAD.MOV R2, RZ, RZ, -R36 ;  /* 0x000000ffff027224 */ /* 0x000fc800078e0a24 */
[----:B------:R-:W-:-:S05]  /*0290*/  IMAD R2, R3, R2, R38 ;  /* 0x0000000203027224 */ /* 0x000fca00078e0226 */
[----:B------:R-:W-:-:S13]  /*02a0*/  ISETP.GE.U32.AND P0, PT, R2, R3, PT ;  /* 0x000000030200720c */ /* 0x000fda0003f06070 */
[----:B------:R-:W-:Y:S01]  /*02b0*/  @P0 IADD3 R2, R2, -R3, RZ ;  /* 0x8000000302020210 */ /* 0x000fe20007ffe0ff */
[----:B------:R-:W-:-:S03]  /*02c0*/  @P0 VIADD R36, R36, 0x1 ;  /* 0x0000000124240836 */ /* 0x000fc60000000000 */
[----:B------:R-:W-:-:S13]  /*02d0*/  ISETP.GE.U32.AND P1, PT, R2, R3, PT ;  /* 0x000000030200720c */ /* 0x000fda0003f26070 */
[----:B------:R-:W-:Y:S01]  /*02e0*/  @P1 VIADD R36, R36, 0x1 ;  /* 0x0000000124241836 */ /* 0x000fe20000000000 */
[----:B------:R-:W-:-:S04]  /*02f0*/  @!P2 LOP3.LUT R36, RZ, R3, RZ, 0x33, !PT ;  /* 0x00000003ff24a212 */ /* 0x000fc800078e33ff */
[----:B------:R-:W-:-:S05]  /*0300*/  IADD3 R20, -R36, RZ, RZ ;  /* 0x000000ff24147210 */ /* 0x000fca0007ffe1ff */
[----:B------:R-:W-:-:S07]  /*0310*/  IMAD R20, R3, R20, R38 ;  /* 0x0000001403147224 */ /* 0x000fce00078e0226 */
.L_x_1:
[----:B------:R-:W0:Y:S01]  /*0320*/  LDC.64 R2, c[0x0][0x250] ;  /* 0x00009400ff027b82 */ /* 0x000e220000000a00 */
[----:B------:R-:W-:Y:S01]  /*0330*/  ULDC.64 UR16, c[0x0][0x248] ;  /* 0x0000920000107ab9 */ /* 0x000fe20000000a00 */
[----:B------:R-:W-:Y:S01]  /*0340*/  SHF.R.U32.HI R0, RZ, 0x5, R9 ;  /* 0x00000005ff007819 */ /* 0x000fe20000011609 */
[----:B------:R-:W-:Y:S01]  /*0350*/  USHF.R.U64 UR9, UR16, 0x1, UR17 ;  /* 0x0000000110097899 */ /* 0x000fe20008001211 */
[----:B------:R-:W-:Y:S01]  /*0360*/  SHF.L.U64.HI R6, R20, 0x5, R19 ;  /* 0x0000000514067819 */ /* 0x000fe20000010213 */
[----:B------:R-:W-:Y:S01]  /*0370*/  USHF.R.U32.HI UR13, URZ, 0x1, UR17 ;  /* 0x000000013f0d7899 */ /* 0x000fe20008011611 */
[----:B------:R-:W-:Y:S01]  /*0380*/  SHF.L.U32 R18, R0, 0x2, RZ ;  /* 0x0000000200127819 */ /* 0x000fe200000006ff */
[----:B------:R-:W-:Y:S01]  /*0390*/  IMAD R7, R37, UR16, RZ ;  /* 0x0000001025077c24 */ /* 0x000fe2000f8e02ff */
[----:B------:R-:W-:Y:S01]  /*03a0*/  ULDC.64 UR4, c[0x0][0x210] ;  /* 0x0000840000047ab9 */ /* 0x000fe20000000a00 */
[----:B------:R-:W-:Y:S01]  /*03b0*/  LEA R5, P1, -R20, UR9, 0x5 ;  /* 0x0000000914057c11 */ /* 0x000fe2000f8229ff */
[----:B------:R-:W-:Y:S01]  /*03c0*/  IMAD R17, R0, -0x4, R9 ;  /* 0xfffffffc00117824 */ /* 0x000fe200078e0209 */
[----:B------:R-:W-:Y:S01]  /*03d0*/  LOP3.LUT R18, R18, 0x1c, RZ, 0xe2, !PT ;  /* 0x0000001c12127812 */ /* 0x000fe200078ee2ff */
[----:B------:R-:W-:Y:S01]  /*03e0*/  IMAD R7, R36, UR17, R7 ;  /* 0x0000001124077c24 */ /* 0x000fe2000f8e0207 */
[----:B------:R-:W-:Y:S01]  /*03f0*/  IADD3.X R6, ~R6, UR13, RZ, P1, !PT ;  /* 0x0000000d06067c10 */ /* 0x000fe20008ffe5ff */
[----:B------:R-:W-:Y:S01]  /*0400*/  VIADD R16, R17, 0xffffffff ;  /* 0xffffffff11107836 */ /* 0x000fe20000000000 */
[----:B------:R-:W-:Y:S01]  /*0410*/  ISETP.LT.U32.AND P1, PT, R5, 0x20, PT ;  /* 0x000000200500780c */ /* 0x000fe20003f21070 */
[----:B------:R-:W-:Y:S01]  /*0420*/  VIADD R0, R18, 0x1 ;  /* 0x0000000112007836 */ /* 0x000fe20000000000 */
[----:B------:R-:W-:Y:S01]  /*0430*/  LOP3.LUT R61, R17, 0x1f, RZ, 0xc0, !PT ;  /* 0x0000001f113d7812 */ /* 0x000fe200078ec0ff */
[----:B------:R-:W-:Y:S01]  /*0440*/  ULOP3.LUT UR8, UR17, 0x7fffffff, URZ, 0xc0, !UPT ;  /* 0x7fffffff11087892 */ /* 0x000fe2000f8ec03f */
[----:B------:R-:W-:Y:S01]  /*0450*/  ISETP.LT.U32.AND.EX P1, PT, R6, RZ, PT, P1 ;  /* 0x000000ff0600720c */ /* 0x000fe20003f21110 */
[----:B------:R-:W-:Y:S01]  /*0460*/  IMAD.U32 R10, RZ, RZ, UR13 ;  /* 0x0000000dff0a7e24 */ /* 0x000fe2000f8e00ff */
[----:B------:R-:W-:Y:S01]  /*0470*/  LOP3.LUT R16, R16, 0x1f, RZ, 0xc0, !PT ;  /* 0x0000001f10107812 */ /* 0x000fe200078ec0ff */
[----:B------:R-:W-:Y:S01]  /*0480*/  USHF.L.U32 UR6, UR16, 0x1, URZ ;  /* 0x0000000110067899 */ /* 0x000fe2000800063f */
[----:B------:R-:W-:Y:S01]  /*0490*/  SEL R5, R5, 0x20, P1 ;  /* 0x0000002005057807 */ /* 0x000fe20000800000 */
[----:B------:R-:W-:Y:S01]  /*04a0*/  USHF.L.U64.HI UR7, UR16, 0x1, UR17 ;  /* 0x0000000110077899 */ /* 0x000fe20008010211 */
[----:B0-----:R-:W-:Y:S01]  /*04b0*/  SHF.R.U64 R15, R2, 0x2, R3 ;  /* 0x00000002020f7819 */ /* 0x001fe20000001203 */
[----:B------:R-:W-:Y:S01]  /*04c0*/  ULDC.64 UR10, c[0x0][0x208] ;  /* 0x00008200000a7ab9 */ /* 0x000fe20000000a00 */
[----:B------:R-:W-:-:S02]  /*04d0*/  SHF.L.U64.HI R2, R36, 0x5, R37 ;  /* 0x0000000524027819 */ /* 0x000fc40000010225 */
[----:B------:R-:W-:Y:S02]  /*04e0*/  LEA R15, P0, -R36, R15, 0x5 ;  /* 0x0000000f240f7211 */ /* 0x000fe400078029ff */
[----:B------:R-:W-:Y:S02]  /*04f0*/  MOV R11, UR9 ;  /* 0x00000009000b7c02 */ /* 0x000fe40008000f00 */
[----:B------:R-:W-:Y:S02]  /*0500*/  LEA.HI.X R2, R3, ~R2, RZ, 0x1e, P0 ;  /* 0x8000000203027211 */ /* 0x000fe400000ff4ff */
[----:B------:R-:W-:-:S04]  /*0510*/  ISETP.LT.U32.AND P0, PT, R15, 0x20, PT ;  /* 0x000000200f00780c */ /* 0x000fc80003f01070 */
[----:B------:R-:W-:Y:S01]  /*0520*/  ISETP.LT.U32.AND.EX P0, PT, R2, RZ, PT, P0 ;  /* 0x000000ff0200720c */ /* 0x000fe20003f01100 */
[----:B------:R-:W-:-:S03]  /*0530*/  IMAD.WIDE.U32 R2, R36, UR16, RZ ;  /* 0x0000001024027c25 */ /* 0x000fc6000f8e00ff */
[----:B------:R-:W-:Y:S01]  /*0540*/  SEL R15, R15, 0x20, P0 ;  /* 0x000000200f0f7807 */ /* 0x000fe20000000000 */
[----:B------:R-:W-:Y:S01]  /*0550*/  IMAD.IADD R3, R3, 0x1, R7 ;  /* 0x0000000103037824 */ /* 0x000fe200078e0207 */
[----:B------:R-:W-:Y:S02]  /*0560*/  SHF.L.U32 R7, R2, 0x2, RZ ;  /* 0x0000000202077819 */ /* 0x000fe400000006ff */
[-C--:B------:R-:W-:Y:S02]  /*0570*/  ISETP.GE.U32.AND P0, PT, R0, R15.reuse, PT ;  /* 0x0000000f0000720c */ /* 0x080fe40003f06070 */
[----:B------:R-:W-:Y:S02]  /*0580*/  SHF.R.U32.HI R0, RZ, 0x1, R9 ;  /* 0x00000001ff007819 */ /* 0x000fe40000011609 */
[----:B------:R-:W-:Y:S02]  /*0590*/  SHF.L.U64.HI R2, R2, 0x2, R3 ;  /* 0x0000000202027819 */ /* 0x000fe40000010203 */
[----:B------:R-:W-:-:S02]  /*05a0*/  ISETP.GE.U32.AND P1, PT, R18, R15, PT ;  /* 0x0000000f1200720c */ /* 0x000fc40003f26070 */
[----:B------:R-:W-:Y:S02]  /*05b0*/  LEA R8, P2, R20, R7, 0x1 ;  /* 0x0000000714087211 */ /* 0x000fe400078408ff */
[----:B------:R-:W-:Y:S02]  /*05c0*/  LOP3.LUT R0, R0, 0x70, RZ, 0xc0, !PT ;  /* 0x0000007000007812 */ /* 0x000fe400078ec0ff */
[-C--:B------:R-:W-:Y:S02]  /*05d0*/  ISETP.LT.U32.AND P0, PT, R16, R5.reuse, !P0 ;  /* 0x000000051000720c */ /* 0x080fe40004701070 */
[----:B------:R-:W-:Y:S01]  /*05e0*/  ISETP.LT.U32.AND P1, PT, R61, R5, !P1 ;  /* 0x000000053d00720c */ /* 0x000fe20004f21070 */
[----:B------:R-:W-:Y:S01]  /*05f0*/  IMAD R3, R0, UR13, RZ ;  /* 0x0000000d00037c24 */ /* 0x000fe2000f8e02ff */
[----:B------:R-:W-:Y:S01]  /*0600*/  IADD3 R7, P3, R8, R7, RZ ;  /* 0x0000000708077210 */ /* 0x000fe20007f7e0ff */
[----:B------:R-:W-:Y:S01]  /*0610*/  IMAD.WIDE.U32 R42, R0, UR9, RZ ;  /* 0x00000009002a7c25 */ /* 0x000fe2000f8e00ff */
[----:B------:R-:W-:-:S02]  /*0620*/  LEA.HI.X R13, R20, R2, R19, 0x1, P2 ;  /* 0x00000002140d7211 */ /* 0x000fc400010f0c13 */
[----:B------:R-:W-:Y:S01]  /*0630*/  LEA R14, P2, R8, UR4, 0x6 ;  /* 0x00000004080e7c11 */ /* 0x000fe2000f8430ff */
[----:B------:R-:W-:Y:S01]  /*0640*/  IMAD.IADD R26, R43, 0x1, R3 ;  /* 0x000000012b1a7824 */ /* 0x000fe200078e0203 */
[-C--:B------:R-:W-:Y:S01]  /*0650*/  IADD3 R62, P4, R16, R42.reuse, RZ ;  /* 0x0000002a103e7210 */ /* 0x080fe20007f9e0ff */
[----:B------:R-:W-:Y:S01]  /*0660*/  IMAD.X R6, R13, 0x1, R2, P3 ;  /* 0x000000010d067824 */ /* 0x000fe200018e0602 */
[----:B------:R-:W-:Y:S01]  /*0670*/  LEA.HI.X R13, R8, UR5, R13, 0x6, P2 ;  /* 0x00000005080d7c11 */ /* 0x000fe200090f340d */
[----:B------:R-:W-:Y:S01]  /*0680*/  IMAD.U32 R5, RZ, RZ, UR9 ;  /* 0x00000009ff057e24 */ /* 0x000fe2000f8e00ff */
[----:B------:R-:W-:Y:S01]  /*0690*/  IADD3 R32, P2, R61, R42, RZ ;  /* 0x0000002a3d207210 */ /* 0x000fe20007f5e0ff */
[----:B------:R-:W-:Y:S01]  /*06a0*/  ULDC.64 UR4, c[0x0][0x218] ;  /* 0x0000860000047ab9 */ /* 0x000fe20000000a00 */
[----:B------:R-:W-:Y:S01]  /*06b0*/  IADD3.X R63, RZ, R26, RZ, P4, !PT ;  /* 0x0000001aff3f7210 */ /* 0x000fe200027fe4ff */
[----:B------:R-:W-:Y:S01]  /*06c0*/  IMAD R21, R0, UR8, RZ ;  /* 0x0000000800157c24 */ /* 0x000fe2000f8e02ff */
[----:B------:R-:W-:Y:S01]  /*06d0*/  @P0 LEA R3, P4, R5, R62, 0x2 ;  /* 0x0000003e05030211 */ /* 0x000fe200078810ff */
[----:B------:R-:W-:Y:S01]  /*06e0*/  IMAD.X R33, RZ, RZ, R26, P2 ;  /* 0x000000ffff217224 */ /* 0x000fe200010e061a */
[----:B------:R-:W-:Y:S01]  /*06f0*/  @P1 IADD3 R5, P2, R32, UR9, RZ ;  /* 0x0000000920051c10 */ /* 0x000fe2000ff5e0ff */
[----:B------:R-:W-:Y:S01]  /*0700*/  IMAD.WIDE.U32 R44, R0, UR16, RZ ;  /* 0x00000010002c7c25 */ /* 0x000fe2000f8e00ff */
[----:B------:R-:W-:-:S02]  /*0710*/  SHF.L.U64.HI R6, R7, 0x5, R6 ;  /* 0x0000000507067819 */ /* 0x000fc40000010206 */
[----:B------:R-:W-:Y:S01]  /*0720*/  SHF.L.U32 R7, R7, 0x5, RZ ;  /* 0x0000000507077819 */ /* 0x000fe200000006ff */
[----:B------:R-:W-:Y:S01]  /*0730*/  IMAD.IADD R22, R45, 0x1, R21 ;  /* 0x000000012d167824 */ /* 0x000fe200078e0215 */
[----:B------:R-:W-:Y:S01]  /*0740*/  @P1 IADD3.X R0, R33, UR13, RZ, P2, !PT ;  /* 0x0000000d21001c10 */ /* 0x000fe200097fe4ff */
[----:B------:R-:W-:Y:S01]  /*0750*/  VOTEU.ANY UP0, P1 ;  /* 0x00000000003f7886 */ /* 0x000fe20000800100 */
[----:B------:R-:W-:Y:S01]  /*0760*/  LEA R12, P2, R7, UR4, 0x1 ;  /* 0x00000004070c7c11 */ /* 0x000fe2000f8408ff */
[----:B------:R-:W-:Y:S01]  /*0770*/  @!P1 IMAD.MOV.U32 R30, RZ, RZ, RZ ;  /* 0x000000ffff1e9224 */ /* 0x000fe200078e00ff */
[----:B------:R-:W-:Y:S02]  /*0780*/  @P0 LEA.HI.X R8, R11, R63, R10, 0x2, P4 ;  /* 0x0000003f0b080211 */ /* 0x000fe400020f140a */
[----:B------:R-:W-:Y:S01]  /*0790*/  LEA.HI.X R11, R7, UR5, R6, 0x1, P2 ;  /* 0x00000005070b7c11 */ /* 0x000fe200090f0c06 */
[----:B------:R-:W-:Y:S01]  /*07a0*/  ULDC.64 UR4, c[0x0][0x230] ;  /* 0x00008c0000047ab9 */ /* 0x000fe20000000a00 */
[----:B------:R-:W-:-:S02]  /*07b0*/  @P1 LEA R34, P3, R5, R14, 0x2 ;  /* 0x0000000e05221211 */ /* 0x000fc400078610ff */
[----:B------:R-:W-:Y:S02]  /*07c0*/  IADD3 R60, P2, R61, R44, RZ ;  /* 0x0000002c3d3c7210 */ /* 0x000fe40007f5e0ff */
[-C--:B------:R-:W-:Y:S02]  /*07d0*/  @P1 LEA.HI.X R35, R5, R13.reuse, R0, 0x2, P3 ;  /* 0x0000000d05231211 */ /* 0x080fe400018f1400 */
[----:B------:R-:W-:Y:S01]  /*07e0*/  @P1 LEA R28, P3, R32, R14, 0x2 ;  /* 0x0000000e201c1211 */ /* 0x000fe200078610ff */
[----:B------:R-:W-:Y:S01]  /*07f0*/  IMAD.X R61, RZ, RZ, R22, P2 ;  /* 0x000000ffff3d7224 */ /* 0x000fe200010e0616 */
[----:B------:R-:W-:Y:S02]  /*0800*/  @P1 SHF.L.U32 R47, R60, 0x2, RZ ;  /* 0x000000023c2f1819 */ /* 0x000fe400000006ff */
[----:B------:R-:W-:Y:S02]  /*0810*/  @P1 LEA.HI.X R29, R32, R13, R33, 0x2, P3 ;  /* 0x0000000d201d1211 */ /* 0x000fe400018f1421 */
[----:B------:R-:W-:-:S02]  /*0820*/  @P1 SHF.L.U64.HI R5, R60, 0x2, R61 ;  /* 0x000000023c051819 */ /* 0x000fc4000001023d */
[----:B------:R-:W-:Y:S01]  /*0830*/  @P1 IADD3 R40, P3, R47, R12, RZ ;  /* 0x0000000c2f281210 */ /* 0x000fe20007f7e0ff */
[----:B------:R-:W5:Y:S01]  /*0840*/  @P1 LDG.E R30, desc[UR10][R28.64] ;  /* 0x0000000a1c1e1981 */ /* 0x000f62000c1e1900 */
[----:B------:R-:W-:-:S03]  /*0850*/  @P0 LEA R2, P4, R3, R14, 0x2 ;  /* 0x0000000e03020211 */ /* 0x000fc600078810ff */
[----:B------:R-:W-:Y:S01]  /*0860*/  @P1 IMAD.X R41, R5, 0x1, R11, P3 ;  /* 0x0000000105291824 */ /* 0x000fe200018e060b */
[----:B------:R-:W-:Y:S02]  /*0870*/  @P1 IADD3 R21, P3, R60, UR16, RZ ;  /* 0x000000103c151c10 */ /* 0x000fe4000ff7e0ff */
[----:B------:R-:W-:Y:S02]  /*0880*/  IADD3 R10, P2, R12, UR6, RZ ;  /* 0x000000060c0a7c10 */ /* 0x000fe4000ff5e0ff */
[----:B------:R-:W-:Y:S02]  /*0890*/  @P1 IADD3.X R0, R61, UR8, RZ, P3, !PT ;  /* 0x000000083d001c10 */ /* 0x000fe40009ffe4ff */
[----:B------:R-:W-:Y:S02]  /*08a0*/  @P0 LEA.HI.X R3, R3, R13, R8, 0x2, P4 ;  /* 0x0000000d03030211 */ /* 0x000fe400020f1408 */
[----:B------:R-:W-:Y:S02]  /*08b0*/  IADD3.X R8, R11, UR7, RZ, P2, !PT ;  /* 0x000000070b087c10 */ /* 0x000fe400097fe4ff */
[----:B------:R-:W-:-:S02]  /*08c0*/  @P1 IADD3 R46, P2, R47, R10, RZ ;  /* 0x0000000a2f2e1210 */ /* 0x000fc40007f5e0ff */
[C---:B------:R-:W-:Y:S01]  /*08d0*/  @P1 SHF.L.U64.HI R0, R21.reuse, 0x2, R0 ;  /* 0x0000000215001819 */ /* 0x040fe20000010200 */
[----:B------:R-:W-:Y:S02]  /*08e0*/  @P1 IMAD.SHL.U32 R21, R21, 0x4, RZ ;  /* 0x0000000415151824 */ /* 0x000fe400078e00ff */
[----:B------:R-:W-:-:S03]  /*08f0*/  @P1 IMAD.X R47, R5, 0x1, R8, P2 ;  /* 0x00000001052f1824 */ /* 0x000fc600010e0608 */
[----:B------:R-:W-:Y:S01]  /*0900*/  @P1 IADD3 R48, P2, R21, R12, RZ ;  /* 0x0000000c15301210 */ /* 0x000fe20007f5e0ff */
[----:B------:R-:W-:-:S04]  /*0910*/  @!P1 IMAD.MOV.U32 R5, RZ, RZ, RZ ;  /* 0x000000ffff059224 */ /* 0x000fc800078e00ff */
[----:B------:R-:W-:-:S05]  /*0920*/  @P1 IMAD.X R49, R0, 0x1, R11, P2 ;  /* 0x0000000100311824 */ /* 0x000fca00010e060b */
[----:B------:R-:W5:Y:S01]  /*0930*/  @P1 LDG.E R5, desc[UR10][R48.64] ;  /* 0x0000000a30051981 */ /* 0x000f62000c1e1900 */
[----:B------:R-:W-:-:S04]  /*0940*/  ISETP.NE.U32.AND P2, PT, RZ, UR4, PT ;  /* 0x00000004ff007c0c */ /* 0x000fc8000bf45070 */
[----:B------:R-:W-:Y:S02]  /*0950*/  ISETP.NE.AND.EX P2, PT, RZ, UR5, PT, P2 ;  /* 0x00000005ff007c0c */ /* 0x000fe4000bf45320 */
[----:B------:R-:W-:Y:S01]  /*0960*/  @!P1 MOV R24, RZ ;  /* 0x000000ff00189202 */ /* 0x000fe20000000f00 */
[----:B------:R-:W-:Y:S01]  /*0970*/  @UP0 ULOP3.LUT UR4, UR16, 0xfffffffe, URZ, 0xc0, !UPT ;  /* 0xfffffffe10040892 */ /* 0x000fe2000f8ec03f */
[----:B------:R-:W-:-:S04]  /*0980*/  @!P0 MOV R54, RZ ;  /* 0x000000ff00368202 */ /* 0x000fc80000000f00 */
[----:B------:R0:W5:Y:S01]  /*0990*/  @P1 LDG.E R24, desc[UR10][R40.64] ;  /* 0x0000000a28181981 */ /* 0x000162000c1e1900 */
[----:B------:R-:W-:-:S03]  /*09a0*/  @UP0 ULOP3.LUT UR5, UR17, 0x3fffffff, URZ, 0xc0, !UPT ;  /* 0x3fffffff11050892 */ /* 0x000fc6000f8ec03f */
[----:B------:R1:W5:Y:S01]  /*09b0*/  @P0 LDG.E R54, desc[UR10][R2.64] ;  /* 0x0000000a02360981 */ /* 0x000362000c1e1900 */
[----:B------:R-:W2:Y:S01]  /*09c0*/  @P2 LDC.64 R56, c[0x0][0x230] ;  /* 0x00008c00ff382b82 */ /* 0x000ea20000000a00 */
[----:B0-----:R-:W-:-:S04]  /*09d0*/  @P1 IADD3 R40, P3, R21, R10, RZ ;  /* 0x0000000a15281210 */ /* 0x001fc80007f7e0ff */
[----:B------:R-:W-:Y:S02]  /*09e0*/  @P1 IADD3.X R41, R0, R8, RZ, P3, !PT ;  /* 0x0000000800291210 */ /* 0x000fe40001ffe4ff */
[----:B------:R-:W-:Y:S02]  /*09f0*/  @P1 IADD3 R25, P3, R60, UR6, RZ ;  /* 0x000000063c191c10 */ /* 0x000fe4000ff7e0ff */
[----:B-1----:R-:W-:Y:S01]  /*0a00*/  @P1 IADD3 R2, P4, R32, UR4, RZ ;  /* 0x0000000420021c10 */ /* 0x002fe2000ff9e0ff */
[----:B------:R-:W-:Y:S01]  /*0a10*/  @!P1 IMAD.MOV.U32 R27, RZ, RZ, RZ ;  /* 0x000000ffff1b9224 */ /* 0x000fe200078e00ff */
[----:B------:R-:W-:Y:S01]  /*0a20*/  @!P1 MOV R29, RZ ;  /* 0x000000ff001d9202 */ /* 0x000fe20000000f00 */
[----:B------:R-:W-:Y:S01]  /*0a30*/  @!P1 IMAD.MOV.U32 R21, RZ, RZ, RZ ;  /* 0x000000ffff159224 */ /* 0x000fe200078e00ff */
[----:B------:R-:W-:Y:S01]  /*0a40*/  @P1 IADD3.X R3, R33, UR5, RZ, P4, !PT ;  /* 0x0000000521031c10 */ /* 0x000fe2000a7fe4ff */
[----:B------:R-:W-:Y:S01]  /*0a50*/  @P1 IMAD.SHL.U32 R65, R25, 0x4, RZ ;  /* 0x0000000419411824 */ /* 0x000fe200078e00ff */
[C---:B------:R-:W-:Y:S01]  /*0a60*/  @P1 LEA R52, P4, R2.reuse, R14, 0x2 ;  /* 0x0000000e02341211 */ /* 0x040fe200078810ff */
[----:B------:R-:W-:Y:S01]  /*0a70*/  BSSY B0, `(.L_x_2) ;  /* 0x000001f000007945 */ /* 0x000fe20003800000 */
[----:B------:R-:W-:Y:S01]  /*0a80*/  @P1 IADD3.X R0, R61, UR7, RZ, P3, !PT ;  /* 0x000000073d001c10 */ /* 0x000fe20009ffe4ff */
[----:B------:R0:W5:Y:S01]  /*0a90*/  @P1 LDG.E R27, desc[UR10][R46.64] ;  /* 0x0000000a2e1b1981 */ /* 0x000162000c1e1900 */
[----:B------:R-:W-:-:S02]  /*0aa0*/  @P1 LEA.HI.X R53, R2, R13, R3, 0x2, P4 ;  /* 0x0000000d02351211 */ /* 0x000fc400020f1403 */
[----:B------:R-:W-:Y:S01]  /*0ab0*/  @P1 SHF.L.U64.HI R25, R25, 0x2, R0 ;  /* 0x0000000219191819 */ /* 0x000fe20000010200 */
[----:B------:R1:W5:Y:S01]  /*0ac0*/  @P1 LDG.E R29, desc[UR10][R34.64] ;  /* 0x0000000a221d1981 */ /* 0x000362000c1e1900 */
[----:B------:R-:W-:-:S03]  /*0ad0*/  @!P1 MOV R2, RZ ;  /* 0x000000ff00029202 */ /* 0x000fc60000000f00 */
[----:B------:R1:W5:Y:S01]  /*0ae0*/  @P1 LDG.E R21, desc[UR10][R40.64] ;  /* 0x0000000a28151981 */ /* 0x000362000c1e1900 */
[----:B0-----:R-:W-:Y:S01]  /*0af0*/  @P1 IADD3 R46, P3, R65, R12, RZ ;  /* 0x0000000c412e1210 */ /* 0x001fe20007f7e0ff */
[----:B------:R-:W-:Y:S02]  /*0b00*/  @!P1 IMAD.MOV.U32 R35, RZ, RZ, RZ ;  /* 0x000000ffff239224 */ /* 0x000fe400078e00ff */
[----:B------:R-:W-:Y:S01]  /*0b10*/  @!P1 IMAD.MOV.U32 R40, RZ, RZ, RZ ;  /* 0x000000ffff289224 */ /* 0x000fe200078e00ff */
[----:B-1----:R-:W-:Y:S09]  /*0b20*/  @!P1 BRA `(.L_x_3) ;  /* 0x00000000004c9947 */ /* 0x002ff20003800000 */
[----:B------:R-:W-:Y:S01]  /*0b30*/  IMAD.U32 R3, RZ, RZ, UR16 ;  /* 0x00000010ff037e24 */ /* 0x000fe2000f8e00ff */
[----:B------:R-:W-:Y:S01]  /*0b40*/  UIMAD UR5, UR8, 0x3, URZ ;  /* 0x00000003080578a4 */ /* 0x000fe2000f8e023f */
[----:B------:R-:W-:Y:S01]  /*0b50*/  MOV R23, UR9 ;  /* 0x0000000900177c02 */ /* 0x000fe20008000f00 */
[----:B------:R-:W-:Y:S01]  /*0b60*/  UIMAD UR4, UR13, 0x3, URZ ;  /* 0x000000030d0478a4 */ /* 0x000fe2000f8e023f */
[----:B------:R-:W-:-:S04]  /*0b70*/  IMAD.WIDE.U32 R2, R3, 0x3, R60 ;  /* 0x0000000303027825 */ /* 0x000fc800078e003c */
[----:B------:R-:W-:Y:S02]  /*0b80*/  VIADD R3, R3, UR5 ;  /* 0x0000000503037c36 */ /* 0x000fe40008000000 */
[----:B------:R-:W-:-:S03]  /*0b90*/  IMAD.WIDE.U32 R32, R23, 0x3, R32 ;  /* 0x0000000317207825 */ /* 0x000fc600078e0020 */
[C---:B------:R-:W-:Y:S01]  /*0ba0*/  SHF.L.U64.HI R0, R2.reuse, 0x2, R3 ;  /* 0x0000000202007819 */ /* 0x040fe20000010203 */
[----:B------:R-:W-:Y:S01]  /*0bb0*/  IMAD.SHL.U32 R41, R2, 0x4, RZ ;  /* 0x0000000402297824 */ /* 0x000fe200078e00ff */
[----:B------:R-:W-:Y:S02]  /*0bc0*/  IADD3 R23, R33, UR4, RZ ;  /* 0x0000000421177c10 */ /* 0x000fe4000fffe0ff */
[C---:B------:R-:W-:Y:S02]  /*0bd0*/  LEA R34, P4, R32.reuse, R14, 0x2 ;  /* 0x0000000e20227211 */ /* 0x040fe400078810ff */
[C---:B------:R-:W-:Y:S02]  /*0be0*/  IADD3 R2, P5, R41.reuse, R12, RZ ;  /* 0x0000000c29027210 */ /* 0x040fe40007fbe0ff */
[----:B------:R-:W-:Y:S02]  /*0bf0*/  IADD3 R40, P6, R41, R10, RZ ;  /* 0x0000000a29287210 */ /* 0x000fe40007fde0ff */
[----:B------:R-:W-:Y:S01]  /*0c00*/  LEA.HI.X R35, R32, R13, R23, 0x2, P4 ;  /* 0x0000000d20237211 */ /* 0x000fe200020f1417 */
[----:B------:R-:W-:-:S02]  /*0c10*/  IMAD.X R3, R0, 0x1, R11, P5 ;  /* 0x0000000100037824 */ /* 0x000fc400028e060b */
[----:B------:R-:W-:-:S03]  /*0c20*/  IMAD.X R41, R0, 0x1, R8, P6 ;  /* 0x0000000100297824 */ /* 0x000fc600030e0608 */
[----:B------:R0:W5:Y:S04]  /*0c30*/  LDG.E R35, desc[UR10][R34.64] ;  /* 0x0000000a22237981 */ /* 0x000168000c1e1900 */
[----:B------:R0:W5:Y:S04]  /*0c40*/  LDG.E R2, desc[UR10][R2.64] ;  /* 0x0000000a02027981 */ /* 0x000168000c1e1900 */
[----:B------:R0:W5:Y:S02]  /*0c50*/  LDG.E R40, desc[UR10][R40.64] ;  /* 0x0000000a28287981 */ /* 0x000164000c1e1900 */
.L_x_3:
[----:B------:R-:W-:Y:S05]  /*0c60*/  BSYNC B0 ;  /* 0x0000000000007941 */ /* 0x000fea0003800000 */
.L_x_2:
[----:B--2---:R-:W2:Y:S01]  /*0c70*/  @P2 LDG.E R56, desc[UR10][R56.64] ;  /* 0x0000000a38382981 */ /* 0x004ea2000c1e1900 */
[----:B------:R-:W-:Y:S01]  /*0c80*/  UIMAD.WIDE.U32 UR14, UR16, 0x4, URZ ;  /* 0x00000004100e78a5 */ /* 0x000fe2000f8e003f */
[----:B------:R-:W-:Y:S01]  /*0c90*/  IADD3 R32, P4, R16, R44, RZ ;  /* 0x0000002c10207210 */ /* 0x000fe20007f9e0ff */
[----:B------:R-:W-:Y:S01]  /*0ca0*/  USHF.L.U32 UR4, UR17, 0x2, URZ ;  /* 0x0000000211047899 */ /* 0x000fe2000800063f */
[----:B------:R-:W-:Y:S01]  /*0cb0*/  @P1 IADD3.X R47, R25, R11, RZ, P3, !PT ;  /* 0x0000000b192f1210 */ /* 0x000fe20001ffe4ff */
[----:B------:R-:W-:Y:S02]  /*0cc0*/  @!P1 IMAD.MOV.U32 R23, RZ, RZ, RZ ;  /* 0x000000ffff179224 */ /* 0x000fe400078e00ff */
[----:B------:R-:W-:Y:S01]  /*0cd0*/  IMAD.X R33, RZ, RZ, R22, P4 ;  /* 0x000000ffff217224 */ /* 0x000fe200020e0616 */
[----:B------:R-:W-:Y:S02]  /*0ce0*/  @P0 IADD3 R0, P4, R32, UR14, RZ ;  /* 0x0000000e20000c10 */ /* 0x000fe4000ff9e0ff */
[----:B0-----:R-:W-:Y:S01]  /*0cf0*/  MOV R3, UR4 ;  /* 0x0000000400037c02 */ /* 0x001fe20008000f00 */
[----:B------:R-:W-:Y:S01]  /*0d00*/  IMAD.MOV.U32 R34, RZ, RZ, 0x437c0000 ;  /* 0x437c0000ff227424 */ /* 0x000fe200078e00ff */
[----:B------:R-:W-:Y:S01]  /*0d10*/  @P1 IADD3 R64, P3, R65, R10, RZ ;  /* 0x0000000a41401210 */ /* 0x000fe20007f7e0ff */
[----:B------:R0:W5:Y:S01]  /*0d20*/  @P1 LDG.E R23, desc[UR10][R46.64] ;  /* 0x0000000a2e171981 */ /* 0x000162000c1e1900 */
[----:B------:R-:W-:Y:S01]  /*0d30*/  @P0 IADD3.X R3, R33, UR15, R3, P4, !PT ;  /* 0x0000000f21030c10 */ /* 0x000fe2000a7fe403 */
[----:B------:R-:W-:Y:S01]  /*0d40*/  @!P1 IMAD.MOV.U32 R31, RZ, RZ, RZ ;  /* 0x000000ffff1f9224 */ /* 0x000fe200078e00ff */
[C---:B------:R-:W-:Y:S01]  /*0d50*/  @P0 SHF.L.U32 R49, R0.reuse, 0x2, RZ ;  /* 0x0000000200310819 */ /* 0x040fe200000006ff */
[----:B------:R-:W-:Y:S01]  /*0d60*/  @P1 IMAD.X R65, R25, 0x1, R8, P3 ;  /* 0x0000000119411824 */ /* 0x000fe200018e0608 */
[----:B------:R-:W-:-:S02]  /*0d70*/  @P0 SHF.L.U64.HI R0, R0, 0x2, R3 ;  /* 0x0000000200000819 */ /* 0x000fc40000010203 */
[C---:B------:R-:W-:Y:S01]  /*0d80*/  @P0 IADD3 R48, P4, R49.reuse, R10, RZ ;  /* 0x0000000a31300210 */ /* 0x040fe20007f9e0ff */
[----:B-----5:R-:W-:Y:S01]  /*0d90*/  IMAD.U32 R3, R24, 0x10000, RZ ;  /* 0x0001000018037824 */ /* 0x020fe200078e00ff */
[----:B------:R-:W-:Y:S01]  /*0da0*/  @P0 IADD3 R50, P3, R49, R12, RZ ;  /* 0x0000000c31320210 */ /* 0x000fe20007f7e0ff */
[----:B------:R-:W-:Y:S01]  /*0db0*/  @!P1 IMAD.MOV.U32 R28, RZ, RZ, RZ ;  /* 0x000000ffff1c9224 */ /* 0x000fe200078e00ff */
[----:B------:R-:W-:Y:S01]  /*0dc0*/  MOV R25, 0x3bbb989d ;  /* 0x3bbb989d00197802 */ /* 0x000fe20000000f00 */
[C---:B------:R-:W-:Y:S01]  /*0dd0*/  @P0 IMAD.X R49, R0.reuse, 0x1, R8, P4 ;  /* 0x0000000100310824 */ /* 0x040fe200020e0608 */
[----:B------:R-:W-:Y:S01]  /*0de0*/  @P0 IADD3.X R51, R0, R11, RZ, P3, !PT ;  /* 0x0000000b00330210 */ /* 0x000fe20001ffe4ff */
[----:B------:R-:W-:Y:S01]  /*0df0*/  FMUL R0, R3, -1.7020000219345092773 ;  /* 0xbfd9db2303007820 */ /* 0x000fe20000400000 */
[----:B------:R-:W-:Y:S01]  /*0e00*/  @!P0 IMAD.MOV.U32 R58, RZ, RZ, RZ ;  /* 0x000000ffff3a8224 */ /* 0x000fe200078e00ff */
[----:B0-----:R-:W-:Y:S01]  /*0e10*/  @!P0 CS2R R46, SRZ ;  /* 0x00000000002e8805 */ /* 0x001fe2000001ff00 */
[----:B------:R-:W-:-:S02]  /*0e20*/  IMAD.SHL.U32 R4, R4, 0x20, RZ ;  /* 0x0000002004047824 */ /* 0x000fc400078e00ff */
[----:B------:R-:W-:Y:S01]  /*0e30*/  FFMA.SAT R25, R0, R25, 0.5 ;  /* 0x3f00000000197423 */ /* 0x000fe20000002019 */
[----:B------:R-:W-:Y:S01]  /*0e40*/  UMOV UR12, 0x3f800000 ;  /* 0x3f800000000c7882 */ /* 0x000fe20000000000 */
[----:B------:R-:W-:Y:S01]  /*0e50*/  BSSY B0, `(.L_x_4) ;  /* 0x000002b000007945 */ /* 0x000fe20003800000 */
[----:B------:R0:W5:Y:S01]  /*0e60*/  @P1 LDG.E R31, desc[UR10][R64.64] ;  /* 0x0000000a401f1981 */ /* 0x000162000c1e1900 */
[----:B------:R-:W-:Y:S01]  /*0e70*/  FFMA.RM R25, R25, R34, 12582913 ;  /* 0x4b40000119197423 */ /* 0x000fe20000004022 */
[----:B------:R-:W-:Y:S02]  /*0e80*/  @!P0 MOV R55, RZ ;  /* 0x000000ff00378202 */ /* 0x000fe40000000f00 */
[----:B------:R1:W5:Y:S01]  /*0e90*/  @P1 LDG.E R28, desc[UR10][R52.64] ;  /* 0x0000000a341c1981 */ /* 0x000362000c1e1900 */
[----:B------:R-:W-:-:S03]  /*0ea0*/  FADD R41, R25, -12583039 ;  /* 0xcb40007f19297421 */ /* 0x000fc60000000000 */
[----:B------:R3:W5:Y:S01]  /*0eb0*/  @P0 LDG.E R58, desc[UR10][R50.64] ;  /* 0x0000000a323a0981 */ /* 0x000762000c1e1900 */
[----:B------:R-:W-:-:S03]  /*0ec0*/  FFMA R41, R0, 1.4426950216293334961, -R41 ;  /* 0x3fb8aa3b00297823 */ /* 0x000fc60000000829 */
[----:B------:R3:W5:Y:S01]  /*0ed0*/  @P0 LDG.E R46, desc[UR10][R48.64] ;  /* 0x0000000a302e0981 */ /* 0x000762000c1e1900 */
[----:B------:R-:W-:-:S06]  /*0ee0*/  FFMA R41, R0, 1.925963033500011079e-08, R41 ;  /* 0x32a5706000297823 */ /* 0x000fcc0000000029 */
[----:B------:R-:W4:Y:S01]  /*0ef0*/  MUFU.EX2 R41, R41 ;  /* 0x0000002900297308 */ /* 0x000f220000000800 */
[----:B------:R-:W-:Y:S01]  /*0f00*/  IMAD.SHL.U32 R0, R25, 0x800000, RZ ;  /* 0x0080000019007824 */ /* 0x000fe200078e00ff */
[----:B------:R-:W-:Y:S02]  /*0f10*/  LOP3.LUT R9, R4, 0xffffffe0, R9, 0xe2, !PT ;  /* 0xffffffe004097812 */ /* 0x000fe400078ee209 */
[----:B------:R-:W-:Y:S02]  /*0f20*/  @!P0 CS2R R48, SRZ ;  /* 0x0000000000308805 */ /* 0x000fe4000001ff00 */
[----:B------:R-:W-:Y:S01]  /*0f30*/  @!P0 CS2R R50, SRZ ;  /* 0x0000000000328805 */ /* 0x000fe2000001ff00 */
[----:B----4-:R-:W-:-:S05]  /*0f40*/  FFMA R0, R0, R41, 1 ;  /* 0x3f80000000007423 */ /* 0x010fca0000000029 */
[----:B------:R-:W-:-:S04]  /*0f50*/  IADD3 R25, R0, 0x1800000, RZ ;  /* 0x0180000000197810 */ /* 0x000fc80007ffe0ff */
[----:B------:R-:W-:Y:S01]  /*0f60*/  LOP3.LUT R25, R25, 0x7f800000, RZ, 0xc0, !PT ;  /* 0x7f80000019197812 */ /* 0x000fe200078ec0ff */
[----:B0-----:R-:W-:Y:S02]  /*0f70*/  @!P0 IMAD.MOV.U32 R65, RZ, RZ, RZ ;  /* 0x000000ffff418224 */ /* 0x001fe400078e00ff */
[----:B-1----:R-:W-:Y:S01]  /*0f80*/  @!P0 IMAD.MOV.U32 R52, RZ, RZ, RZ ;  /* 0x000000ffff348224 */ /* 0x002fe200078e00ff */
[----:B------:R-:W-:Y:S02]  /*0f90*/  ISETP.GT.U32.AND P3, PT, R25, 0x1ffffff, PT ;  /* 0x01ffffff1900780c */ /* 0x000fe40003f64070 */
[----:B--2---:R-:W-:Y:S01]  /*0fa0*/  @P2 R2UR UR12, R56 ;  /* 0x00000000380c22ca */ /* 0x004fe200000e0000 */
[----:B------:R-:W-:Y:S01]  /*0fb0*/  @!P0 IMAD.MOV.U32 R56, RZ, RZ, RZ ;  /* 0x000000ffff388224 */ /* 0x000fe200078e00ff */
[----:B---3--:R-:W-:-:S13]  /*0fc0*/  @!P0 BRA `(.L_x_5) ;  /* 0x00000000004c8947 */ /* 0x008fda0003800000 */
[----:B------:R-:W-:Y:S01]  /*0fd0*/  MOV R57, UR16 ;  /* 0x0000001000397c02 */ /* 0x000fe20008000f00 */
[----:B------:R-:W-:Y:S01]  /*0fe0*/  UIMAD UR5, UR8, 0x5, URZ ;  /* 0x00000005080578a4 */ /* 0x000fe2000f8e023f */
[----:B------:R-:W-:Y:S01]  /*0ff0*/  IMAD.U32 R71, RZ, RZ, UR9 ;  /* 0x00000009ff477e24 */ /* 0x000fe2000f8e00ff */
[----:B------:R-:W-:Y:S02]  /*1000*/  UIMAD UR4, UR13, 0x5, URZ ;  /* 0x000000050d0478a4 */ /* 0x000fe4000f8e023f */
[----:B------:R-:W-:-:S04]  /*1010*/  IMAD.WIDE.U32 R56, R57, 0x5, R32 ;  /* 0x0000000539387825 */ /* 0x000fc800078e0020 */
[----:B------:R-:W-:Y:S02]  /*1020*/  VIADD R25, R57, UR5 ;  /* 0x0000000539197c36 */ /* 0x000fe40008000000 */
[C---:B------:R-:W-:Y:S02]  /*1030*/  IMAD.SHL.U32 R67, R56.reuse, 0x4, RZ ;  /* 0x0000000438437824 */ /* 0x040fe400078e00ff */
[----:B------:R-:W-:Y:S01]  /*1040*/  IMAD.WIDE.U32 R70, R71, 0x5, R62 ;  /* 0x0000000547467825 */ /* 0x000fe200078e003e */
[----:B------:R-:W-:Y:S02]  /*1050*/  SHF.L.U64.HI R4, R56, 0x2, R25 ;  /* 0x0000000238047819 */ /* 0x000fe40000010219 */
[----:B------:R-:W-:Y:S02]  /*1060*/  IADD3 R56, P4, R67, R12, RZ ;  /* 0x0000000c43387210 */ /* 0x000fe40007f9e0ff */
[----:B------:R-:W-:Y:S02]  /*1070*/  IADD3 R34, R71, UR4, RZ ;  /* 0x0000000447227c10 */ /* 0x000fe4000fffe0ff */
[----:B------:R-:W-:Y:S01]  /*1080*/  LEA R68, P2, R70, R14, 0x2 ;  /* 0x0000000e46447211 */ /* 0x000fe200078410ff */
[----:B------:R-:W-:Y:S01]  /*1090*/  IMAD.X R57, R4, 0x1, R11, P4 ;  /* 0x0000000104397824 */ /* 0x000fe200020e060b */
[----:B------:R-:W-:-:S02]  /*10a0*/  IADD3 R66, P5, R67, R10, RZ ;  /* 0x0000000a43427210 */ /* 0x000fc40007fbe0ff */
[----:B------:R-:W-:Y:S02]  /*10b0*/  LEA.HI.X R69, R70, R13, R34, 0x2, P2 ;  /* 0x0000000d46457211 */ /* 0x000fe400010f1422 */
[----:B------:R-:W-:Y:S01]  /*10c0*/  IADD3.X R67, R4, R8, RZ, P5, !PT ;  /* 0x0000000804437210 */ /* 0x000fe20002ffe4ff */
[----:B------:R0:W5:Y:S04]  /*10d0*/  LDG.E R56, desc[UR10][R56.64] ;  /* 0x0000000a38387981 */ /* 0x000168000c1e1900 */
[----:B------:R0:W5:Y:S04]  /*10e0*/  LDG.E R48, desc[UR10][R68.64] ;  /* 0x0000000a44307981 */ /* 0x000168000c1e1900 */
[----:B------:R0:W5:Y:S02]  /*10f0*/  LDG.E R47, desc[UR10][R66.64] ;  /* 0x0000000a422f7981 */ /* 0x000164000c1e1900 */
.L_x_5:
[----:B------:R-:W-:Y:S05]  /*1100*/  BSYNC B0 ;  /* 0x0000000000007941 */ /* 0x000fea0003800000 */
.L_x_4:
[----:B------:R-:W-:Y:S04]  /*1110*/  BSSY B0, `(.L_x_6) ;  /* 0x0000019000007945 */ /* 0x000fe80003800000 */
[----:B------:R-:W-:Y:S05]  /*1120*/  @!P0 BRA `(.L_x_7) ;  /* 0x00000000005c8947 */ /* 0x000fea0003800000 */
[----:B0-----:R-:W-:Y:S01]  /*1130*/  MOV R66, R32 ;  /* 0x0000002000427202 */ /* 0x001fe20000000f00 */
[----:B------:R-:W-:Y:S01]  /*1140*/  IMAD.U32 R41, RZ, RZ, UR16 ;  /* 0x00000010ff297e24 */ /* 0x000fe2000f8e00ff */
[----:B------:R-:W-:Y:S01]  /*1150*/  UIMAD UR5, UR8, 0x6, URZ ;  /* 0x00000006080578a4 */ /* 0x000fe2000f8e023f */
[----:B------:R-:W-:Y:S01]  /*1160*/  IMAD.MOV.U32 R67, RZ, RZ, R33 ;  /* 0x000000ffff437224 */ /* 0x000fe200078e0021 */
[----:B------:R-:W-:Y:S01]  /*1170*/  MOV R73, R63 ;  /* 0x0000003f00497202 */ /* 0x000fe20000000f00 */
[----:B------:R-:W-:Y:S01]  /*1180*/  IMAD.U32 R25, RZ, RZ, UR9 ;  /* 0x00000009ff197e24 */ /* 0x000fe2000f8e00ff */
[----:B------:R-:W-:Y:S01]  /*1190*/  UIMAD UR4, UR13, 0x6, URZ ;  /* 0x000000060d0478a4 */ /* 0x000fe2000f8e023f */
[----:B------:R-:W-:Y:S02]  /*11a0*/  IMAD.MOV.U32 R72, RZ, RZ, R62 ;  /* 0x000000ffff487224 */ /* 0x000fe400078e003e */
[----:B------:R-:W-:-:S04]  /*11b0*/  IMAD.WIDE.U32 R66, R41, 0x6, R66 ;  /* 0x0000000629427825 */ /* 0x000fc800078e0042 */
[----:B------:R-:W-:-:S04]  /*11c0*/  IMAD.WIDE.U32 R72, R25, 0x6, R72 ;  /* 0x0000000619487825 */ /* 0x000fc800078e0048 */
[----:B------:R-:W-:Y:S01]  /*11d0*/  VIADD R25, R67, UR5 ;  /* 0x0000000543197c36 */ /* 0x000fe20008000000 */
[----:B------:R-:W-:Y:S01]  /*11e0*/  SHF.L.U32 R67, R66, 0x2, RZ ;  /* 0x0000000242437819 */ /* 0x000fe200000006ff */
[----:B------:R-:W-:Y:S01]  /*11f0*/  VIADD R34, R73, UR4 ;  /* 0x0000000449227c36 */ /* 0x000fe20008000000 */
[----:B------:R-:W-:Y:S02]  /*1200*/  LEA R70, P2, R72, R14, 0x2 ;  /* 0x0000000e48467211 */ /* 0x000fe400078410ff */
[----:B------:R-:W-:Y:S02]  /*1210*/  SHF.L.U64.HI R4, R66, 0x2, R25 ;  /* 0x0000000242047819 */ /* 0x000fe40000010219 */
[C---:B------:R-:W-:Y:S02]  /*1220*/  IADD3 R68, P4, R67.reuse, R12, RZ ;  /* 0x0000000c43447210 */ /* 0x040fe40007f9e0ff */
[----:B------:R-:W-:Y:S02]  /*1230*/  IADD3 R66, P5, R67, R10, RZ ;  /* 0x0000000a43427210 */ /* 0x000fe40007fbe0ff */
[----:B------:R-:W-:Y:S01]  /*1240*/  LEA.HI.X R71, R72, R13, R34, 0x2, P2 ;  /* 0x0000000d48477211 */ /* 0x000fe200010f1422 */
[C---:B------:R-:W-:Y:S01]  /*1250*/  IMAD.X R69, R4.reuse, 0x1, R11, P4 ;  /* 0x0000000104457824 */ /* 0x040fe200020e060b */
[----:B------:R-:W-:-:S03]  /*1260*/  IADD3.X R67, R4, R8, RZ, P5, !PT ;  /* 0x0000000804437210 */ /* 0x000fc60002ffe4ff */
[----:B------:R1:W5:Y:S04]  /*1270*/  LDG.E R49, desc[UR10][R70.64] ;  /* 0x0000000a46317981 */ /* 0x000368000c1e1900 */
[----:B------:R1:W5:Y:S04]  /*1280*/  LDG.E R55, desc[UR10][R68.64] ;  /* 0x0000000a44377981 */ /* 0x000368000c1e1900 */
[----:B------:R1:W5:Y:S02]  /*1290*/  LDG.E R50, desc[UR10][R66.64] ;  /* 0x0000000a42327981 */ /* 0x000364000c1e1900 */
.L_x_7:
[----:B------:R-:W-:Y:S05]  /*12a0*/  BSYNC B0 ;  /* 0x0000000000007941 */ /* 0x000fea0003800000 */
.L_x_6:
[----:B------:R-:W-:Y:S04]  /*12b0*/  BSSY B0, `(.L_x_8) ;  /* 0x0000017000007945 */ /* 0x000fe80003800000 */
[----:B------:R-:W-:Y:S05]  /*12c0*/  @!P0 BRA `(.L_x_9) ;  /* 0x0000000000548947 */ /* 0x000fea0003800000 */
[----:B------:R-:W-:Y:S01]  /*12d0*/  IMAD.U32 R41, RZ, RZ, UR16 ;  /* 0x00000010ff297e24 */ /* 0x000fe2000f8e00ff */
[----:B------:R-:W-:Y:S01]  /*12e0*/  MOV R25, UR9 ;  /* 0x0000000900197c02 */ /* 0x000fe20008000f00 */
[----:B------:R-:W-:Y:S01]  /*12f0*/  UIMAD UR5, UR8, 0x7, URZ ;  /* 0x00000007080578a4 */ /* 0x000fe2000f8e023f */
[----:B------:R-:W-:Y:S01]  /*1300*/  MOV R65, R63 ;  /* 0x0000003f00417202 */ /* 0x000fe20000000f00 */
[----:B------:R-:W-:Y:S01]  /*1310*/  IMAD.MOV.U32 R64, RZ, RZ, R62 ;  /* 0x000000ffff407224 */ /* 0x000fe200078e003e */
[----:B------:R-:W-:Y:S01]  /*1320*/  UIMAD UR4, UR13, 0x7, URZ ;  /* 0x000000070d0478a4 */ /* 0x000fe2000f8e023f */
[----:B------:R-:W-:-:S04]  /*1330*/  IMAD.WIDE.U32 R32, R41, 0x7, R32 ;  /* 0x0000000729207825 */ /* 0x000fc800078e0020 */
[----:B------:R-:W-:Y:S01]  /*1340*/  IMAD.WIDE.U32 R64, R25, 0x7, R64 ;  /* 0x0000000719407825 */ /* 0x000fe200078e0040 */
[----:B------:R-:W-:-:S03]  /*1350*/  SHF.L.U32 R53, R32, 0x2, RZ ;  /* 0x0000000220357819 */ /* 0x000fc600000006ff */
[----:B------:R-:W-:Y:S01]  /*1360*/  VIADD R25, R33, UR5 ;  /* 0x0000000521197c36 */ /* 0x000fe20008000000 */
[----:B------:R-:W-:Y:S01]  /*1370*/  LEA R62, P2, R64, R14, 0x2 ;  /* 0x0000000e403e7211 */ /* 0x000fe200078410ff */
[----:B------:R-:W-:Y:S01]  /*1380*/  VIADD R33, R65, UR4 ;  /* 0x0000000441217c36 */ /* 0x000fe20008000000 */
[C---:B------:R-:W-:Y:S02]  /*1390*/  IADD3 R52, P5, R53.reuse, R10, RZ ;  /* 0x0000000a35347210 */ /* 0x040fe40007fbe0ff */
[----:B------:R-:W-:Y:S02]  /*13a0*/  SHF.L.U64.HI R4, R32, 0x2, R25 ;  /* 0x0000000220047819 */ /* 0x000fe40000010219 */
[----:B------:R-:W-:Y:S02]  /*13b0*/  IADD3 R32, P4, R53, R12, RZ ;  /* 0x0000000c35207210 */ /* 0x000fe40007f9e0ff */
[----:B------:R-:W-:Y:S01]  /*13c0*/  LEA.HI.X R63, R64, R13, R33, 0x2, P2 ;  /* 0x0000000d403f7211 */ /* 0x000fe200010f1421 */
[C---:B------:R-:W-:Y:S01]  /*13d0*/  IMAD.X R53, R4.reuse, 0x1, R8, P5 ;  /* 0x0000000104357824 */ /* 0x040fe200028e0608 */
[----:B------:R-:W-:-:S03]  /*13e0*/  IADD3.X R33, R4, R11, RZ, P4, !PT ;  /* 0x0000000b04217210 */ /* 0x000fc600027fe4ff */
[----:B------:R2:W5:Y:S04]  /*13f0*/  LDG.E R51, desc[UR10][R62.64] ;  /* 0x0000000a3e337981 */ /* 0x000568000c1e1900 */
[----:B------:R2:W5:Y:S04]  /*1400*/  LDG.E R65, desc[UR10][R32.64] ;  /* 0x0000000a20417981 */ /* 0x000568000c1e1900 */
[----:B------:R2:W5:Y:S02]  /*1410*/  LDG.E R52, desc[UR10][R52.64] ;  /* 0x0000000a34347981 */ /* 0x000564000c1e1900 */
.L_x_9:
[----:B------:R-:W-:Y:S05]  /*1420*/  BSYNC B0 ;  /* 0x0000000000007941 */ /* 0x000fea0003800000 */
.L_x_8:
[----:B------:R-:W-:Y:S01]  /*1430*/  BSSY B1, `(.L_x_10) ;  /* 0x000000b000017945 */ /* 0x000fe20003800000 */
[----:B------:R-:W-:Y:S01]  /*1440*/  PRMT R4, R24, 0x7632, R4 ;  /* 0x0000763218047816 */ /* 0x000fe20000000004 */
[----:B------:R-:W-:Y:S02]  /*1450*/  FMUL R3, R3, 1.7020000219345092773 ;  /* 0x3fd9db2303037820 */ /* 0x000fe40000400000 */
[----:B------:R-:W-:Y:S05]  /*1460*/  @P3 BRA `(.L_x_11) ;  /* 0x00000000000c3947 */ /* 0x000fea0003800000 */
[----:B------:R-:W-:-:S07]  /*1470*/  MOV R64, 0x1490 ;  /* 0x0000149000407802 */ /* 0x000fce0000000f00 */
[----:B012--5:R-:W-:Y:S05]  /*1480*/  CALL.REL.NOINC `($__internal_1_$__cuda_sm20_rcp_rn_f32_slowpath) ;  /* 0x000000d800b07944 */ /* 0x027fea0003c00000 */
[----:B------:R-:W-:Y:S05]  /*1490*/  BRA `(.L_x_12) ;  /* 0x0000000000107947 */ /* 0x000fea0003800000 */
.L_x_11:
[----:B-1----:R-:W1:Y:S02]  /*14a0*/  MUFU.RCP R71, R0 ;  /* 0x0000000000477308 */ /* 0x002e640000001000 */
[----:B-1----:R-:W-:-:S04]  /*14b0*/  FFMA R25, R0, R71, -1 ;  /* 0xbf80000000197423 */ /* 0x002fc80000000047 */
[----:B--2---:R-:W-:-:S04]  /*14c0*/  FADD.FTZ R32, -R25, -RZ ;  /* 0x800000ff19207221 */ /* 0x004fc80000010100 */
[----:B------:R-:W-:-:S07]  /*14d0*/  FFMA R71, R71, R32, R71 ;  /* 0x0000002047477223 */ /* 0x000fce0000000047 */
.L_x_12:
[----:B------:R-:W-:Y:S05]  /*14e0*/  BSYNC B1 ;  /* 0x0000000000017941 */ /* 0x000fea0003800000 */
.L_x_10:
[----:B------:R-:W-:Y:S01]  /*14f0*/  SHF.L.U32 R24, R24, 0x10, RZ ;  /* 0x0000001018187819 */ /* 0x000fe200000006ff */
[----:B------:R-:W-:Y:S01]  /*1500*/  HFMA2.MMA R32, -RZ, RZ, 3.7421875, 0 ;  /* 0x437c0000ff207435 */ /* 0x000fe200000001ff */
[----:B------:R-:W-:Y:S01]  /*1510*/  IMAD.MOV.U32 R25, RZ, RZ, 0x3bbb989d ;  /* 0x3bbb989dff197424 */ /* 0x000fe200078e00ff */
[----:B------:R-:W-:Y:S02]  /*1520*/  BSSY B1, `(.L_x_13) ;  /* 0x000001f000017945 */ /* 0x000fe40003800000 */
[----:B------:R-:W-:-:S04]  /*1530*/  FMUL R0, R24, -1.7020000219345092773 ;  /* 0xbfd9db2318007820 */ /* 0x000fc80000400000 */
[----:B------:R-:W-:-:S04]  /*1540*/  FFMA.SAT R25, R0, R25, 0.5 ;  /* 0x3f00000000197423 */ /* 0x000fc80000002019 */
[----:B------:R-:W-:-:S04]  /*1550*/  FFMA.RM R25, R25, R32, 12582913 ;  /* 0x4b40000119197423 */ /* 0x000fc80000004020 */
[C---:B------:R-:W-:Y:S01]  /*1560*/  FADD R33, R25.reuse, -12583039 ;  /* 0xcb40007f19217421 */ /* 0x040fe20000000000 */
[----:B------:R-:W-:-:S03]  /*1570*/  IMAD.SHL.U32 R25, R25, 0x800000, RZ ;  /* 0x0080000019197824 */ /* 0x000fc600078e00ff */
[----:B------:R-:W-:-:S04]  /*1580*/  FFMA R33, R0, 1.4426950216293334961, -R33 ;  /* 0x3fb8aa3b00217823 */ /* 0x000fc80000000821 */
[----:B------:R-:W-:Y:S01]  /*1590*/  FFMA R32, R0, 1.925963033500011079e-08, R33 ;  /* 0x32a5706000207823 */ /* 0x000fe20000000021 */
[----:B------:R-:W-:-:S04]  /*15a0*/  FADD R0, -R71, 1 ;  /* 0x3f80000047007421 */ /* 0x000fc80000000100 */
[----:B------:R-:W-:Y:S01]  /*15b0*/  FMUL R0, R0, R71 ;  /* 0x0000004700007220 */ /* 0x000fe20000400000 */
[----:B------:R-:W1:Y:S03]  /*15c0*/  MUFU.EX2 R32, R32 ;  /* 0x0000002000207308 */ /* 0x000e660000000800 */
[----:B------:R-:W-:Y:S01]  /*15d0*/  FFMA R0, R3, R0, R71 ;  /* 0x0000000003007223 */ /* 0x000fe20000000047 */
[----:B------:R-:W-:Y:S01]  /*15e0*/  PRMT R3, R30, 0x7632, R3 ;  /* 0x000076321e037816 */ /* 0x000fe20000000003 */
[----:B-1----:R-:W-:-:S05]  /*15f0*/  FFMA R62, R25, R32, 1 ;  /* 0x3f800000193e7423 */ /* 0x002fca0000000020 */
[----:B------:R-:W-:-:S04]  /*1600*/  IADD3 R25, R62, 0x1800000, RZ ;  /* 0x018000003e197810 */ /* 0x000fc80007ffe0ff */
[----:B------:R-:W-:Y:S01]  /*1610*/  LOP3.LUT R33, R25, 0x7f800000, RZ, 0xc0, !PT ;  /* 0x7f80000019217812 */ /* 0x000fe200078ec0ff */
[----:B------:R-:W-:-:S03]  /*1620*/  IMAD.U32 R25, R30, 0x10000, RZ ;  /* 0x000100001e197824 */ /* 0x000fc600078e00ff */
[----:B------:R-:W-:Y:S01]  /*1630*/  ISETP.GT.U32.AND P2, PT, R33, 0x1ffffff, PT ;  /* 0x01ffffff2100780c */ /* 0x000fe20003f44070 */
[----:B------:R-:W-:Y:S01]  /*1640*/  FMUL R0, R0, R25 ;  /* 0x0000001900007220 */ /* 0x000fe20000400000 */
[C---:B------:R-:W-:Y:S02]  /*1650*/  SHF.L.U32 R33, R27.reuse, 0x10, RZ ;  /* 0x000000101b217819 */ /* 0x040fe400000006ff */
[----:B------:R-:W-:-:S03]  /*1660*/  PRMT R27, R27, 0x7632, R27 ;  /* 0x000076321b1b7816 */ /* 0x000fc6000000001b */
[----:B------:R-:W-:-:S06]  /*1670*/  FMUL R34, R0, R33 ;  /* 0x0000002100227220 */ /* 0x000fcc0000400000 */
[----:B------:R-:W-:Y:S05]  /*1680*/  @P2 BRA `(.L_x_14) ;  /* 0x0000000000102947 */ /* 0x000fea0003800000 */
[----:B------:R-:W-:Y:S01]  /*1690*/  IMAD.MOV.U32 R0, RZ, RZ, R62 ;  /* 0x000000ffff007224 */ /* 0x000fe200078e003e */
[----:B------:R-:W-:-:S07]  /*16a0*/  MOV R64, 0x16c0 ;  /* 0x000016c000407802 */ /* 0x000fce0000000f00 */
[----:B0----5:R-:W-:Y:S05]  /*16b0*/  CALL.REL.NOINC `($__internal_1_$__cuda_sm20_rcp_rn_f32_slowpath) ;  /* 0x000000d800247944 */ /* 0x021fea0003c00000 */
[----:B------:R-:W-:Y:S05]  /*16c0*/  BRA `(.L_x_15) ;  /* 0x0000000000107947 */ /* 0x000fea0003800000 */
.L_x_14:
[----:B------:R-:W1:Y:S02]  /*16d0*/  MUFU.RCP R71, R62 ;  /* 0x0000003e00477308 */ /* 0x000e640000001000 */
[----:B-1----:R-:W-:-:S04]  /*16e0*/  FFMA R0, R62, R71, -1 ;  /* 0xbf8000003e007423 */ /* 0x002fc80000000047 */
[----:B------:R-:W-:-:S04]  /*16f0*/  FADD.FTZ R0, -R0, -RZ ;  /* 0x800000ff00007221 */ /* 0x000fc80000010100 */
[----:B------:R-:W-:-:S07]  /*1700*/  FFMA R71, R71, R0, R71 ;  /* 0x0000000047477223 */ /* 0x000fce0000000047 */
.L_x_15:
[----:B------:R-:W-:Y:S05]  /*1710*/  BSYNC B1 ;  /* 0x0000000000017941 */ /* 0x000fea0003800000 */
.L_x_13:
[----:B------:R-:W-:Y:S01]  /*1720*/  SHF.L.U32 R0, R4, 0x10, RZ ;  /* 0x0000001004007819 */ /* 0x000fe200000006ff */
[----:B------:R-:W-:Y:S01]  /*1730*/  IMAD.MOV.U32 R33, RZ, RZ, 0x3bbb989d ;  /* 0x3bbb989dff217424 */ /* 0x000fe200078e00ff */
[----:B------:R-:W-:Y:S01]  /*1740*/  MOV R41, 0x437c0000 ;  /* 0x437c000000297802 */ /* 0x000fe20000000f00 */
[----:B------:R-:W-:Y:S01]  /*1750*/  FMUL R24, R24, R71 ;  /* 0x0000004718187220 */ /* 0x000fe20000400000 */
[----:B------:R-:W-:Y:S01]  /*1760*/  BSSY B1, `(.L_x_16) ;  /* 0x0000018000017945 */ /* 0x000fe20003800000 */
[C---:B------:R-:W-:Y:S02]  /*1770*/  FMUL R30, R0.reuse, -1.7020000219345092773 ;  /* 0xbfd9db23001e7820 */ /* 0x040fe40000400000 */
[----:B------:R-:W-:Y:S01]  /*1780*/  FMUL R24, R25, R24 ;  /* 0x0000001819187220 */ /* 0x000fe20000400000 */
[----:B------:R-:W-:Y:S01]  /*1790*/  FMUL R25, R0, 1.7020000219345092773 ;  /* 0x3fd9db2300197820 */ /* 0x000fe20000400000 */
[----:B------:R-:W-:-:S04]  /*17a0*/  FFMA.SAT R32, R30, R33, 0.5 ;  /* 0x3f0000001e207423 */ /* 0x000fc80000002021 */
[----:B------:R-:W-:-:S04]  /*17b0*/  FFMA.RM R32, R32, R41, 12582913 ;  /* 0x4b40000120207423 */ /* 0x000fc80000004029 */
[C---:B------:R-:W-:Y:S01]  /*17c0*/  FADD R33, R32.reuse, -12583039 ;  /* 0xcb40007f20217421 */ /* 0x040fe20000000000 */
[----:B------:R-:W-:-:S03]  /*17d0*/  IMAD.SHL.U32 R32, R32, 0x800000, RZ ;  /* 0x0080000020207824 */ /* 0x000fc600078e00ff */
[----:B------:R-:W-:-:S04]  /*17e0*/  FFMA R33, R30, 1.4426950216293334961, -R33 ;  /* 0x3fb8aa3b1e217823 */ /* 0x000fc80000000821 */
[----:B------:R-:W-:-:S06]  /*17f0*/  FFMA R33, R30, 1.925963033500011079e-08, R33 ;  /* 0x32a570601e217823 */ /* 0x000fcc0000000021 */
[----:B------:R-:W1:Y:S02]  /*1800*/  MUFU.EX2 R33, R33 ;  /* 0x0000002100217308 */ /* 0x000e640000000800 */
[----:B-1----:R-:W-:-:S05]  /*1810*/  FFMA R32, R32, R33, 1 ;  /* 0x3f80000020207423 */ /* 0x002fca0000000021 */
[----:B------:R-:W-:-:S04]  /*1820*/  IADD3 R30, R32, 0x1800000, RZ ;  /* 0x01800000201e7810 */ /* 0x000fc80007ffe0ff */
[----:B------:R-:W-:-:S04]  /*1830*/  LOP3.LUT R30, R30, 0x7f800000, RZ, 0xc0, !PT ;  /* 0x7f8000001e1e7812 */ /* 0x000fc800078ec0ff */
[----:B------:R-:W-:-:S13]  /*1840*/  ISETP.GT.U32.AND P2, PT, R30, 0x1ffffff, PT ;  /* 0x01ffffff1e00780c */ /* 0x000fda0003f44070 */
[----:B------:R-:W-:Y:S05]  /*1850*/  @P2 BRA `(.L_x_17) ;  /* 0x0000000000102947 */ /* 0x000fea0003800000 */
[----:B------:R-:W-:Y:S01]  /*1860*/  IMAD.MOV.U32 R0, RZ, RZ, R32 ;  /* 0x000000ffff007224 */ /* 0x000fe200078e0020 */
[----:B------:R-:W-:-:S07]  /*1870*/  MOV R64, 0x1890 ;  /* 0x0000189000407802 */ /* 0x000fce0000000f00 */
[----:B0----5:R-:W-:Y:S05]  /*1880*/  CALL.REL.NOINC `($__internal_1_$__cuda_sm20_rcp_rn_f32_slowpath) ;  /* 0x000000d400b07944 */ /* 0x021fea0003c00000 */
[----:B------:R-:W-:Y:S05]  /*1890*/  BRA `(.L_x_18) ;  /* 0x0000000000107947 */ /* 0x000fea0003800000 */
.L_x_17:
[----:B------:R-:W1:Y:S02]  /*18a0*/  MUFU.RCP R71, R32 ;  /* 0x0000002000477308 */ /* 0x000e640000001000 */
[----:B-1----:R-:W-:-:S04]  /*18b0*/  FFMA R0, R32, R71, -1 ;  /* 0xbf80000020007423 */ /* 0x002fc80000000047 */
[----:B------:R-:W-:-:S04]  /*18c0*/  FADD.FTZ R0, -R0, -RZ ;  /* 0x800000ff00007221 */ /* 0x000fc80000010100 */
[----:B------:R-:W-:-:S07]  /*18d0*/  FFMA R71, R71, R0, R71 ;  /* 0x0000000047477223 */ /* 0x000fce0000000047 */
.L_x_18:
[----:B------:R-:W-:Y:S05]  /*18e0*/  BSYNC B1 ;  /* 0x0000000000017941 */ /* 0x000fea0003800000 */
.L_x_16:
[----:B------:R-:W-:Y:S01]  /*18f0*/  SHF.L.U32 R4, R4, 0x10, RZ ;  /* 0x0000001004047819 */ /* 0x000fe200000006ff */
[----:B------:R-:W-:Y:S01]  /*1900*/  HFMA2.MMA R41, -RZ, RZ, 3.7421875, 0 ;  /* 0x437c0000ff297435 */ /* 0x000fe200000001ff */
[----:B------:R-:W-:Y:S01]  /*1910*/  IMAD.MOV.U32 R33, RZ, RZ, 0x3bbb989d ;  /* 0x3bbb989dff217424 */ /* 0x000fe200078e00ff */
[----:B------:R-:W-:Y:S01]  /*1920*/  SHF.L.U32 R27, R27, 0x10, RZ ;  /* 0x000000101b1b7819 */ /* 0x000fe200000006ff */
[----:B------:R-:W-:Y:S02]  /*1930*/  IMAD.U32 R3, R3, 0x10000, RZ ;  /* 0x0001000003037824 */ /* 0x000fe400078e00ff */
[----:B------:R-:W-:Y:S01]  /*1940*/  FMUL R0, R4, -1.7020000219345092773 ;  /* 0xbfd9db2304007820 */ /* 0x000fe20000400000 */
[----:B------:R-:W-:Y:S03]  /*1950*/  BSSY B1, `(.L_x_19) ;  /* 0x000001a000017945 */ /* 0x000fe60003800000 */
        /* <DEDUP_REMOVED lines=9> */
[----:B------:R-:W-:-:S04]  /*19f0*/  FFMA R0, R25, R0, R71 ;  /* 0x0000000019007223 */ /* 0x000fc80000000047 */
[----:B------:R-:W-:Y:S01]  /*1a00*/  FMUL R0, R0, R3 ;  /* 0x0000000300007220 */ /* 0x000fe20000400000 */
[----:B-1----:R-:W-:-:S03]  /*1a10*/  FFMA R32, R30, R33, 1 ;  /* 0x3f8000001e207423 */ /* 0x002fc60000000021 */
[----:B------:R-:W-:Y:S02]  /*1a20*/  FMUL R33, R0, R27 ;  /* 0x0000001b00217220 */ /* 0x000fe40000400000 */
        /* <DEDUP_REMOVED lines=8> */
.L_x_20:
[----:B------:R-:W1:Y:S02]  /*1ab0*/  MUFU.RCP R71, R32 ;  /* 0x0000002000477308 */ /* 0x000e640000001000 */
[----:B-1----:R-:W-:-:S04]  /*1ac0*/  FFMA R0, R32, R71, -1 ;  /* 0xbf80000020007423 */ /* 0x002fc80000000047 */
[----:B------:R-:W-:-:S04]  /*1ad0*/  FADD.FTZ R0, -R0, -RZ ;  /* 0x800000ff00007221 */ /* 0x000fc80000010100 */
[----:B------:R-:W-:-:S07]  /*1ae0*/  FFMA R71, R71, R0, R71 ;  /* 0x0000000047477223 */ /* 0x000fce0000000047 */
.L_x_21:
[----:B------:R-:W-:Y:S05]  /*1af0*/  BSYNC B1 ;  /* 0x0000000000017941 */ /* 0x000fea0003800000 */
.L_x_19:
[----:B------:R-:W-:Y:S01]  /*1b00*/  SHF.L.U32 R27, R5, 0x10, RZ ;  /* 0x00000010051b7819 */ /* 0x000fe200000006ff */
[----:B------:R-:W-:Y:S01]  /*1b10*/  IMAD.MOV.U32 R25, RZ, RZ, 0x3bbb989d ;  /* 0x3bbb989dff197424 */ /* 0x000fe200078e00ff */
[----:B------:R-:W-:Y:S01]  /*1b20*/  MOV R30, 0x437c0000 ;  /* 0x437c0000001e7802 */ /* 0x000fe20000000f00 */
[----:B------:R-:W-:Y:S02]  /*1b30*/  BSSY B1, `(.L_x_22) ;  /* 0x000001a000017945 */ /* 0x000fe40003800000 */
[C---:B------:R-:W-:Y:S01]  /*1b40*/  FMUL R0, R27.reuse, -1.7020000219345092773 ;  /* 0xbfd9db231b007820 */ /* 0x040fe20000400000 */
[----:B------:R-:W-:-:S03]  /*1b50*/  FMUL R27, R27, 1.7020000219345092773 ;  /* 0x3fd9db231b1b7820 */ /* 0x000fc60000400000 */
[----:B------:R-:W-:-:S04]  /*1b60*/  FFMA.SAT R25, R0, R25, 0.5 ;  /* 0x3f00000000197423 */ /* 0x000fc80000002019 */
[----:B------:R-:W-:-:S04]  /*1b70*/  FFMA.RM R25, R25, R30, 12582913 ;  /* 0x4b40000119197423 */ /* 0x000fc8000000401e */
[C---:B------:R-:W-:Y:S01]  /*1b80*/  FADD R41, R25.reuse, -12583039 ;  /* 0xcb40007f19297421 */ /* 0x040fe20000000000 */
[----:B------:R-:W-:-:S03]  /*1b90*/  IMAD.SHL.U32 R25, R25, 0x800000, RZ ;  /* 0x0080000019197824 */ /* 0x000fc600078e00ff */
[----:B------:R-:W-:-:S04]  /*1ba0*/  FFMA R41, R0, 1.4426950216293334961, -R41 ;  /* 0x3fb8aa3b00297823 */ /* 0x000fc80000000829 */
[----:B------:R-:W-:-:S04]  /*1bb0*/  FFMA R41, R0, 1.925963033500011079e-08, R41 ;  /* 0x32a5706000297823 */ /* 0x000fc80000000029 */
[----:B------:R-:W1:Y:S02]  /*1bc0*/  MUFU.EX2 R0, R41 ;  /* 0x0000002900007308 */ /* 0x000e640000000800 */
[----:B-1----:R-:W-:-:S05]  /*1bd0*/  FFMA R30, R25, R0, 1 ;  /* 0x3f800000191e7423 */ /* 0x002fca0000000000 */
[----:B------:R-:W-:-:S04]  /*1be0*/  IADD3 R0, R30, 0x1800000, RZ ;  /* 0x018000001e007810 */ /* 0x000fc80007ffe0ff */
[----:B------:R-:W-:-:S04]  /*1bf0*/  LOP3.LUT R0, R0, 0x7f800000, RZ, 0xc0, !PT ;  /* 0x7f80000000007812 */ /* 0x000fc800078ec0ff */
[----:B------:R-:W-:Y:S01]  /*1c00*/  ISETP.GT.U32.AND P2, PT, R0, 0x1ffffff, PT ;  /* 0x01ffffff0000780c */ /* 0x000fe20003f44070 */
[----:B------:R-:W-:Y:S01]  /*1c10*/  FMUL R0, R4, R71 ;  /* 0x0000004704007220 */ /* 0x000fe20000400000 */
[----:B------:R-:W-:-:S03]  /*1c20*/  PRMT R4, R5, 0x7632, R4 ;  /* 0x0000763205047816 */ /* 0x000fc60000000004 */
[----:B------:R-:W-:-:S08]  /*1c30*/  FMUL R3, R3, R0 ;  /* 0x0000000003037220 */ /* 0x000fd00000400000 */
[----:B------:R-:W-:Y:S05]  /*1c40*/  @P2 BRA `(.L_x_23) ;  /* 0x0000000000102947 */ /* 0x000fea0003800000 */
[----:B------:R-:W-:Y:S01]  /*1c50*/  IMAD.MOV.U32 R0, RZ, RZ, R30 ;  /* 0x000000ffff007224 */ /* 0x000fe200078e001e */
[----:B------:R-:W-:-:S07]  /*1c60*/  MOV R64, 0x1c80 ;  /* 0x00001c8000407802 */ /* 0x000fce0000000f00 */
[----:B0----5:R-:W-:Y:S05]  /*1c70*/  CALL.REL.NOINC `($__internal_1_$__cuda_sm20_rcp_rn_f32_slowpath) ;  /* 0x000000d000b47944 */ /* 0x021fea0003c00000 */
[----:B------:R-:W-:Y:S05]  /*1c80*/  BRA `(.L_x_24) ;  /* 0x0000000000107947 */ /* 0x000fea0003800000 */
.L_x_23:
[----:B------:R-:W1:Y:S02]  /*1c90*/  MUFU.RCP R71, R30 ;  /* 0x0000001e00477308 */ /* 0x000e640000001000 */
[----:B-1----:R-:W-:-:S04]  /*1ca0*/  FFMA R0, R30, R71, -1 ;  /* 0xbf8000001e007423 */ /* 0x002fc80000000047 */
[----:B------:R-:W-:-:S04]  /*1cb0*/  FADD.FTZ R0, -R0, -RZ ;  /* 0x800000ff00007221 */ /* 0x000fc80000010100 */
[----:B------:R-:W-:-:S07]  /*1cc0*/  FFMA R71, R71, R0, R71 ;  /* 0x0000000047477223 */ /* 0x000fce0000000047 */
.L_x_24:
[----:B------:R-:W-:Y:S05]  /*1cd0*/  BSYNC B1 ;  /* 0x0000000000017941 */ /* 0x000fea0003800000 */
.L_x_22:
        /* <DEDUP_REMOVED lines=11> */
[----:B------:R-:W-:Y:S01]  /*1d90*/  FADD R0, -R71, 1 ;  /* 0x3f80000047007421 */ /* 0x000fe20000000100 */
[C---:B------:R-:W-:Y:S02]  /*1da0*/  SHF.L.U32 R41, R21.reuse, 0x10, RZ ;  /* 0x0000001015297819 */ /* 0x040fe400000006ff */
[----:B------:R-:W-:Y:S01]  /*1db0*/  PRMT R21, R21, 0x7632, R21 ;  /* 0x0000763215157816 */ /* 0x000fe20000000015 */
        /* <DEDUP_REMOVED lines=9> */
[----:B------:R-:W-:-:S04]  /*1e50*/  FMUL R0, R0, R25 ;  /* 0x0000001900007220 */ /* 0x000fc80000400000 */
[----:B------:R-:W-:-:S08]  /*1e60*/  FMUL R30, R0, R41 ;  /* 0x00000029001e7220 */ /* 0x000fd00000400000 */
[----:B------:R-:W-:Y:S05]  /*1e70*/  @P2 BRA `(.L_x_26) ;  /* 0x0000000000102947 */ /* 0x000fea0003800000 */
[----:B------:R-:W-:Y:S01]  /*1e80*/  IMAD.MOV.U32 R0, RZ, RZ, R62 ;  /* 0x000000ffff007224 */ /* 0x000fe200078e003e */
[----:B------:R-:W-:-:S07]  /*1e90*/  MOV R64, 0x1eb0 ;  /* 0x00001eb000407802 */ /* 0x000fce0000000f00 */
[----:B0----5:R-:W-:Y:S05]  /*1ea0*/  CALL.REL.NOINC `($__internal_1_$__cuda_sm20_rcp_rn_f32_slowpath) ;  /* 0x000000d000287944 */ /* 0x021fea0003c00000 */
[----:B------:R-:W-:Y:S05]  /*1eb0*/  BRA `(.L_x_27) ;  /* 0x0000000000107947 */ /* 0x000fea0003800000 */
.L_x_26:
[----:B------:R-:W1:Y:S02]  /*1ec0*/  MUFU.RCP R71, R62 ;  /* 0x0000003e00477308 */ /* 0x000e640000001000 */
[----:B-1----:R-:W-:-:S04]  /*1ed0*/  FFMA R0, R62, R71, -1 ;  /* 0xbf8000003e007423 */ /* 0x002fc80000000047 */
[----:B------:R-:W-:-:S04]  /*1ee0*/  FADD.FTZ R0, -R0, -RZ ;  /* 0x800000ff00007221 */ /* 0x000fc80000010100 */
[----:B------:R-:W-:-:S07]  /*1ef0*/  FFMA R71, R71, R0, R71 ;  /* 0x0000000047477223 */ /* 0x000fce0000000047 */
.L_x_27:
[----:B------:R-:W-:Y:S05]  /*1f00*/  BSYNC B1 ;  /* 0x0000000000017941 */ /* 0x000fea0003800000 */
.L_x_25:
[----:B------:R-:W-:Y:S01]  /*1f10*/  SHF.L.U32 R29, R4, 0x10, RZ ;  /* 0x00000010041d7819 */ /* 0x000fe200000006ff */
[----:B------:R-:W-:Y:S01]  /*1f20*/  IMAD.MOV.U32 R41, RZ, RZ, 0x3bbb989d ;  /* 0x3bbb989dff297424 */ /* 0x000fe200078e00ff */
[----:B------:R-:W-:Y:S01]  /*1f30*/  MOV R53, 0x437c0000 ;  /* 0x437c000000357802 */ /* 0x000fe20000000f00 */
[----:B------:R-:W-:Y:S02]  /*1f40*/  BSSY B1, `(.L_x_28) ;  /* 0x0000019000017945 */ /* 0x000fe40003800000 */
[----:B------:R-:W-:-:S04]  /*1f50*/  FMUL R0, R29, -1.7020000219345092773 ;  /* 0xbfd9db231d007820 */ /* 0x000fc80000400000 */
        /* <DEDUP_REMOVED lines=10> */
[----:B------:R-:W-:Y:S01]  /*2000*/  ISETP.GT.U32.AND P2, PT, R0, 0x1ffffff, PT ;  /* 0x01ffffff0000780c */ /* 0x000fe20003f44070 */
[----:B------:R-:W-:Y:S01]  /*2010*/  FMUL R0, R5, R71 ;  /* 0x0000004705007220 */ /* 0x000fe20000400000 */
[----:B------:R-:W-:-:S03]  /*2020*/  FMUL R5, R29, 1.7020000219345092773 ;  /* 0x3fd9db231d057820 */ /* 0x000fc60000400000 */
[----:B------:R-:W-:-:S08]  /*2030*/  FMUL R25, R25, R0 ;  /* 0x0000000019197220 */ /* 0x000fd00000400000 */
[----:B------:R-:W-:Y:S05]  /*2040*/  @P2 BRA `(.L_x_29) ;  /* 0x0000000000102947 */ /* 0x000fea0003800000 */
[----:B------:R-:W-:Y:S01]  /*2050*/  IMAD.MOV.U32 R0, RZ, RZ, R32 ;  /* 0x000000ffff007224 */ /* 0x000fe200078e0020 */
[----:B------:R-:W-:-:S07]  /*2060*/  MOV R64, 0x2080 ;  /* 0x0000208000407802 */ /* 0x000fce0000000f00 */
[----:B0----5:R-:W-:Y:S05]  /*2070*/  CALL.REL.NOINC `($__internal_1_$__cuda_sm20_rcp_rn_f32_slowpath) ;  /* 0x000000cc00b47944 */ /* 0x021fea0003c00000 */
[----:B------:R-:W-:Y:S05]  /*2080*/  BRA `(.L_x_30) ;  /* 0x0000000000107947 */ /* 0x000fea0003800000 */
.L_x_29:
[----:B------:R-:W1:Y:S02]  /*2090*/  MUFU.RCP R71, R32 ;  /* 0x0000002000477308 */ /* 0x000e640000001000 */
[----:B-1----:R-:W-:-:S04]  /*20a0*/  FFMA R0, R32, R71, -1 ;  /* 0xbf80000020007423 */ /* 0x002fc80000000047 */
[----:B------:R-:W-:-:S04]  /*20b0*/  FADD.FTZ R0, -R0, -RZ ;  /* 0x800000ff00007221 */ /* 0x000fc80000010100 */
[----:B------:R-:W-:-:S07]  /*20c0*/  FFMA R71, R71, R0, R71 ;  /* 0x0000000047477223 */ /* 0x000fce0000000047 */
.L_x_30:
[----:B------:R-:W-:Y:S05]  /*20d0*/  BSYNC B1 ;  /* 0x0000000000017941 */ /* 0x000fea0003800000 */
.L_x_28:
[----:B------:R-:W-:Y:S01]  /*20e0*/  SHF.L.U32 R4, R4, 0x10, RZ ;  /* 0x0000001004047819 */ /* 0x000fe200000006ff */
[----:B------:R-:W-:Y:S01]  /*20f0*/  HFMA2.MMA R32, -RZ, RZ, 3.7421875, 0 ;  /* 0x437c0000ff207435 */ /* 0x000fe200000001ff */
[----:B------:R-:W-:Y:S01]  /*2100*/  IMAD.MOV.U32 R29, RZ, RZ, 0x3bbb989d ;  /* 0x3bbb989dff1d7424 */ /* 0x000fe200078e00ff */
[----:B------:R-:W-:Y:S01]  /*2110*/  BSSY B1, `(.L_x_31) ;  /* 0x000001d000017945 */ /* 0x000fe20003800000 */
[----:B------:R-:W-:Y:S02]  /*2120*/  IMAD.U32 R27, R27, 0x10000, RZ ;  /* 0x000100001b1b7824 */ /* 0x000fe400078e00ff */
[----:B------:R-:W-:-:S04]  /*2130*/  FMUL R0, R4, -1.7020000219345092773 ;  /* 0xbfd9db2304007820 */ /* 0x000fc80000400000 */
[----:B------:R-:W-:-:S04]  /*2140*/  FFMA.SAT R29, R0, R29, 0.5 ;  /* 0x3f000000001d7423 */ /* 0x000fc8000000201d */
[----:B------:R-:W-:-:S04]  /*2150*/  FFMA.RM R29, R29, R32, 12582913 ;  /* 0x4b4000011d1d7423 */ /* 0x000fc80000004020 */
[C---:B------:R-:W-:Y:S01]  /*2160*/  FADD R41, R29.reuse, -12583039 ;  /* 0xcb40007f1d297421 */ /* 0x040fe20000000000 */
[----:B------:R-:W-:-:S03]  /*2170*/  IMAD.SHL.U32 R29, R29, 0x800000, RZ ;  /* 0x008000001d1d7824 */ /* 0x000fc600078e00ff */
[----:B------:R-:W-:-:S04]  /*2180*/  FFMA R41, R0, 1.4426950216293334961, -R41 ;  /* 0x3fb8aa3b00297823 */ /* 0x000fc80000000829 */
[----:B------:R-:W-:-:S04]  /*2190*/  FFMA R41, R0, 1.925963033500011079e-08, R41 ;  /* 0x32a5706000297823 */ /* 0x000fc80000000029 */
[----:B------:R-:W1:Y:S02]  /*21a0*/  MUFU.EX2 R0, R41 ;  /* 0x0000002900007308 */ /* 0x000e640000000800 */
[----:B-1----:R-:W-:Y:S01]  /*21b0*/  FFMA R32, R29, R0, 1 ;  /* 0x3f8000001d207423 */ /* 0x002fe20000000000 */
[----:B------:R-:W-:-:S04]  /*21c0*/  FADD R0, -R71, 1 ;  /* 0x3f80000047007421 */ /* 0x000fc80000000100 */
[----:B------:R-:W-:Y:S01]  /*21d0*/  IADD3 R29, R32, 0x1800000, RZ ;  /* 0x01800000201d7810 */ /* 0x000fe20007ffe0ff */
[----:B------:R-:W-:-:S03]  /*21e0*/  FMUL R0, R0, R71 ;  /* 0x0000004700007220 */ /* 0x000fc60000400000 */
[----:B------:R-:W-:Y:S01]  /*21f0*/  LOP3.LUT R29, R29, 0x7f800000, RZ, 0xc0, !PT ;  /* 0x7f8000001d1d7812 */ /* 0x000fe200078ec0ff */
[----:B------:R-:W-:Y:S01]  /*2200*/  FFMA R0, R5, R0, R71 ;  /* 0x0000000005007223 */ /* 0x000fe20000000047 */
[----:B------:R-:W-:Y:S02]  /*2210*/  SHF.L.U32 R5, R21, 0x10, RZ ;  /* 0x0000001015057819 */ /* 0x000fe400000006ff */
        /* <DEDUP_REMOVED lines=8> */
.L_x_32:
[----:B------:R-:W1:Y:S02]  /*22a0*/  MUFU.RCP R71, R32 ;  /* 0x0000002000477308 */ /* 0x000e640000001000 */
[----:B-1----:R-:W-:-:S04]  /*22b0*/  FFMA R0, R32, R71, -1 ;  /* 0xbf80000020007423 */ /* 0x002fc80000000047 */
[----:B------:R-:W-:-:S04]  /*22c0*/  FADD.FTZ R0, -R0, -RZ ;  /* 0x800000ff00007221 */ /* 0x000fc80000010100 */
[----:B------:R-:W-:-:S07]  /*22d0*/  FFMA R71, R71, R0, R71 ;  /* 0x0000000047477223 */ /* 0x000fce0000000047 */
.L_x_33:
[----:B------:R-:W-:Y:S05]  /*22e0*/  BSYNC B1 ;  /* 0x0000000000017941 */ /* 0x000fea0003800000 */
.L_x_31:
        /* <DEDUP_REMOVED lines=18> */
[----:B------:R-:W-:Y:S02]  /*2410*/  ISETP.GT.U32.AND P2, PT, R21, 0x1ffffff, PT ;  /* 0x01ffffff1500780c */ /* 0x000fe40003f44070 */
[----:B------:R-:W-:-:S11]  /*2420*/  PRMT R21, R23, 0x7632, R21 ;  /* 0x0000763217157816 */ /* 0x000fd60000000015 */
[----:B------:R-:W-:Y:S05]  /*2430*/  @P2 BRA `(.L_x_35) ;  /* 0x0000000000102947 */ /* 0x000fea0003800000 */
[----:B------:R-:W-:Y:S01]  /*2440*/  IMAD.MOV.U32 R0, RZ, RZ, R62 ;  /* 0x000000ffff007224 */ /* 0x000fe200078e003e */
[----:B------:R-:W-:-:S07]  /*2450*/  MOV R64, 0x2470 ;  /* 0x0000247000407802 */ /* 0x000fce0000000f00 */
[----:B0----5:R-:W-:Y:S05]  /*2460*/  CALL.REL.NOINC `($__internal_1_$__cuda_sm20_rcp_rn_f32_slowpath) ;  /* 0x000000c800b87944 */ /* 0x021fea0003c00000 */
[----:B------:R-:W-:Y:S05]  /*2470*/  BRA `(.L_x_36) ;  /* 0x0000000000107947 */ /* 0x000fea0003800000 */
.L_x_35:
[----:B------:R-:W1:Y:S02]  /*2480*/  MUFU.RCP R71, R62 ;  /* 0x0000003e00477308 */ /* 0x000e640000001000 */
[----:B-1----:R-:W-:-:S04]  /*2490*/  FFMA R0, R62, R71, -1 ;  /* 0xbf8000003e007423 */ /* 0x002fc80000000047 */
[----:B------:R-:W-:-:S04]  /*24a0*/  FADD.FTZ R0, -R0, -RZ ;  /* 0x800000ff00007221 */ /* 0x000fc80000010100 */
[----:B------:R-:W-:-:S07]  /*24b0*/  FFMA R71, R71, R0, R71 ;  /* 0x0000000047477223 */ /* 0x000fce0000000047 */
.L_x_36:
[----:B------:R-:W-:Y:S05]  /*24c0*/  BSYNC B1 ;  /* 0x0000000000017941 */ /* 0x000fea0003800000 */
.L_x_34:
        /* <DEDUP_REMOVED lines=15> */
[----:B-1----:R-:W-:-:S05]  /*25c0*/  FFMA R62, R29, R32, 1 ;  /* 0x3f8000001d3e7423 */ /* 0x002fca0000000020 */
[----:B------:R-:W-:-:S04]  /*25d0*/  IADD3 R29, R62, 0x1800000, RZ ;  /* 0x018000003e1d7810 */ /* 0x000fc80007ffe0ff */
[----:B------:R-:W-:Y:S01]  /*25e0*/  LOP3.LUT R41, R29, 0x7f800000, RZ, 0xc0, !PT ;  /* 0x7f8000001d297812 */ /* 0x000fe200078ec0ff */
[C---:B-----5:R-:W-:Y:S01]  /*25f0*/  IMAD.U32 R29, R28.reuse, 0x10000, RZ ;  /* 0x000100001c1d7824 */ /* 0x060fe200078e00ff */
[----:B------:R-:W-:Y:S02]  /*2600*/  PRMT R28, R28, 0x7632, R28 ;  /* 0x000076321c1c7816 */ /* 0x000fe4000000001c */
        /* <DEDUP_REMOVED lines=8> */
[----:B0-----:R-:W-:Y:S05]  /*2690*/  CALL.REL.NOINC `($__internal_1_$__cuda_sm20_rcp_rn_f32_slowpath) ;  /* 0x000000c8002c7944 */ /* 0x001fea0003c00000 */
[----:B------:R-:W-:Y:S05]  /*26a0*/  BRA `(.L_x_39) ;  /* 0x0000000000107947 */ /* 0x000fea0003800000 */
.L_x_38:
[----:B------:R-:W1:Y:S02]  /*26b0*/  MUFU.RCP R71, R62 ;  /* 0x0000003e00477308 */ /* 0x000e640000001000 */
[----:B-1----:R-:W-:-:S04]  /*26c0*/  FFMA R0, R62, R71, -1 ;  /* 0xbf8000003e007423 */ /* 0x002fc80000000047 */
[----:B------:R-:W-:-:S04]  /*26d0*/  FADD.FTZ R0, -R0, -RZ ;  /* 0x800000ff00007221 */ /* 0x000fc80000010100 */
[----:B------:R-:W-:-:S07]  /*26e0*/  FFMA R71, R71, R0, R71 ;  /* 0x0000000047477223 */ /* 0x000fce0000000047 */
.L_x_39:
[----:B------:R-:W-:Y:S05]  /*26f0*/  BSYNC B1 ;  /* 0x0000000000017941 */ /* 0x000fea0003800000 */
.L_x_37:
        /* <DEDUP_REMOVED lines=22> */
[----:B0-----:R-:W-:Y:S05]  /*2860*/  CALL.REL.NOINC `($__internal_1_$__cuda_sm20_rcp_rn_f32_slowpath) ;  /* 0x000000c400b87944 */ /* 0x001fea0003c00000 */
[----:B------:R-:W-:Y:S05]  /*2870*/  BRA `(.L_x_42) ;  /* 0x0000000000107947 */ /* 0x000fea0003800000 */
.L_x_41:
[----:B------:R-:W1:Y:S02]  /*2880*/  MUFU.RCP R71, R62 ;  /* 0x0000003e00477308 */ /* 0x000e640000001000 */
[----:B-1----:R-:W-:-:S04]  /*2890*/  FFMA R0, R62, R71, -1 ;  /* 0xbf8000003e007423 */ /* 0x002fc80000000047 */
[----:B------:R-:W-:-:S04]  /*28a0*/  FADD.FTZ R0, -R0, -RZ ;  /* 0x800000ff00007221 */ /* 0x000fc80000010100 */
[----:B------:R-:W-:-:S07]  /*28b0*/  FFMA R71, R71, R0, R71 ;  /* 0x0000000047477223 */ /* 0x000fce0000000047 */
.L_x_42:
[----:B------:R-:W-:Y:S05]  /*28c0*/  BSYNC B1 ;  /* 0x0000000000017941 */ /* 0x000fea0003800000 */
.L_x_40:
        /* <DEDUP_REMOVED lines=16> */
[----:B------:R-:W-:-:S03]  /*29d0*/  SHF.L.U32 R0, R31, 0x10, RZ ;  /* 0x000000101f007819 */ /* 0x000fc600000006ff */
[----:B------:R-:W-:-:S04]  /*29e0*/  FMUL R23, R23, R28 ;  /* 0x0000001c17177220 */ /* 0x000fc80000400000 */
[----:B------:R-:W-:Y:S01]  /*29f0*/  FMUL R23, R23, R0 ;  /* 0x0000000017177220 */ /* 0x000fe20000400000 */
[----:B-1----:R-:W-:-:S05]  /*2a00*/  FFMA R62, R32, R41, 1 ;  /* 0x3f800000203e7423 */ /* 0x002fca0000000029 */
[----:B------:R-:W-:-:S04]  /*2a10*/  IADD3 R32, R62, 0x1800000, RZ ;  /* 0x018000003e207810 */ /* 0x000fc80007ffe0ff */
[----:B------:R-:W-:-:S04]  /*2a20*/  LOP3.LUT R32, R32, 0x7f800000, RZ, 0xc0, !PT ;  /* 0x7f80000020207812 */ /* 0x000fc800078ec0ff */
[----:B------:R-:W-:-:S13]  /*2a30*/  ISETP.GT.U32.AND P2, PT, R32, 0x1ffffff, PT ;  /* 0x01ffffff2000780c */ /* 0x000fda0003f44070 */
[----:B------:R-:W-:Y:S05]  /*2a40*/  @P2 BRA `(.L_x_44) ;  /* 0x0000000000102947 */ /* 0x000fea0003800000 */
[----:B------:R-:W-:Y:S01]  /*2a50*/  IMAD.MOV.U32 R0, RZ, RZ, R62 ;  /* 0x000000ffff007224 */ /* 0x000fe200078e003e */
[----:B------:R-:W-:-:S07]  /*2a60*/  MOV R64, 0x2a80 ;  /* 0x00002a8000407802 */ /* 0x000fce0000000f00 */
[----:B0-----:R-:W-:Y:S05]  /*2a70*/  CALL.REL.NOINC `($__internal_1_$__cuda_sm20_rcp_rn_f32_slowpath) ;  /* 0x000000c400347944 */ /* 0x001fea0003c00000 */
[----:B------:R-:W-:Y:S05]  /*2a80*/  BRA `(.L_x_45) ;  /* 0x0000000000107947 */ /* 0x000fea0003800000 */
.L_x_44:
[----:B------:R-:W1:Y:S02]  /*2a90*/  MUFU.RCP R71, R62 ;  /* 0x0000003e00477308 */ /* 0x000e640000001000 */
[----:B-1----:R-:W-:-:S04]  /*2aa0*/  FFMA R0, R62, R71, -1 ;  /* 0xbf8000003e007423 */ /* 0x002fc80000000047 */
[----:B------:R-:W-:-:S04]  /*2ab0*/  FADD.FTZ R0, -R0, -RZ ;  /* 0x800000ff00007221 */ /* 0x000fc80000010100 */
[----:B------:R-:W-:-:S07]  /*2ac0*/  FFMA R71, R71, R0, R71 ;  /* 0x0000000047477223 */ /* 0x000fce0000000047 */
.L_x_45:
[----:B------:R-:W-:Y:S05]  /*2ad0*/  BSYNC B1 ;  /* 0x0000000000017941 */ /* 0x000fea0003800000 */
.L_x_43:
[----:B------:R-:W-:Y:S01]  /*2ae0*/  SHF.L.U32 R0, R2, 0x10, RZ ;  /* 0x0000001002007819 */ /* 0x000fe200000006ff */
[----:B------:R-:W-:Y:S01]  /*2af0*/  IMAD.MOV.U32 R32, RZ, RZ, 0x3bbb989d ;  /* 0x3bbb989dff207424 */ /* 0x000fe200078e00ff */
[----:B------:R-:W-:Y:S01]  /*2b00*/  MOV R41, 0x437c0000 ;  /* 0x437c000000297802 */ /* 0x000fe20000000f00 */
[----:B------:R-:W-:Y:S01]  /*2b10*/  FMUL R71, R21, R71 ;  /* 0x0000004715477220 */ /* 0x000fe20000400000 */
[----:B------:R-:W-:Y:S01]  /*2b20*/  BSSY B1, `(.L_x_46) ;  /* 0x0000019000017945 */ /* 0x000fe20003800000 */
[C---:B------:R-:W-:Y:S01]  /*2b30*/  FMUL R31, R0.reuse, -1.7020000219345092773 ;  /* 0xbfd9db23001f7820 */ /* 0x040fe20000400000 */
[----:B------:R-:W-:Y:S01]  /*2b40*/  FMUL R21, R0, 1.7020000219345092773 ;  /* 0x3fd9db2300157820 */ /* 0x000fe20000400000 */
[----:B------:R-:W-:Y:S02]  /*2b50*/  FMUL R28, R28, R71 ;  /* 0x000000471c1c7220 */ /* 0x000fe40000400000 */
        /* <DEDUP_REMOVED lines=8> */
[----:B------:R-:W-:-:S04]  /*2be0*/  PRMT R32, R2, 0x7632, R32 ;  /* 0x0000763202207816 */ /* 0x000fc80000000020 */
        /* <DEDUP_REMOVED lines=8> */
.L_x_47:
[----:B------:R-:W1:Y:S02]  /*2c70*/  MUFU.RCP R71, R64 ;  /* 0x0000004000477308 */ /* 0x000e640000001000 */
[----:B-1----:R-:W-:-:S04]  /*2c80*/  FFMA R0, R64, R71, -1 ;  /* 0xbf80000040007423 */ /* 0x002fc80000000047 */
[----:B------:R-:W-:-:S04]  /*2c90*/  FADD.FTZ R0, -R0, -RZ ;  /* 0x800000ff00007221 */ /* 0x000fc80000010100 */
[----:B------:R-:W-:-:S07]  /*2ca0*/  FFMA R71, R71, R0, R71 ;  /* 0x0000000047477223 */ /* 0x000fce0000000047 */
.L_x_48:
[----:B------:R-:W-:Y:S05]  /*2cb0*/  BSYNC B1 ;  /* 0x0000000000017941 */ /* 0x000fea0003800000 */
.L_x_46:
        /* <DEDUP_REMOVED lines=17> */
[----:B------:R-:W-:Y:S02]  /*2dd0*/  IMAD.U32 R31, R35, 0x10000, RZ ;  /* 0x00010000231f7824 */ /* 0x000fe400078e00ff */
[----:B------:R-:W-:Y:S01]  /*2de0*/  FFMA R0, R21, R0, R71 ;  /* 0x0000000015007223 */ /* 0x000fe20000000047 */
[----:B------:R-:W-:Y:S02]  /*2df0*/  SHF.L.U32 R21, R40, 0x10, RZ ;  /* 0x0000001028157819 */ /* 0x000fe400000006ff */
[----:B------:R-:W-:Y:S01]  /*2e00*/  ISETP.GT.U32.AND P2, PT, R53, 0x1ffffff, PT ;  /* 0x01ffffff3500780c */ /* 0x000fe20003f44070 */
[----:B------:R-:W-:Y:S01]  /*2e10*/  FMUL R0, R0, R31 ;  /* 0x0000001f00007220 */ /* 0x000fe20000400000 */
[----:B------:R-:W-:Y:S02]  /*2e20*/  PRMT R35, R35, 0x7632, R35 ;  /* 0x0000763223237816 */ /* 0x000fe40000000023 */
[----:B------:R-:W-:Y:S01]  /*2e30*/  PRMT R40, R40, 0x7632, R40 ;  /* 0x0000763228287816 */ /* 0x000fe20000000028 */
[----:B------:R-:W-:-:S08]  /*2e40*/  FMUL R21, R0, R21 ;  /* 0x0000001500157220 */ /* 0x000fd00000400000 */
[----:B------:R-:W-:Y:S05]  /*2e50*/  @P2 BRA `(.L_x_50) ;  /* 0x0000000000102947 */ /* 0x000fea0003800000 */
[----:B------:R-:W-:Y:S01]  /*2e60*/  IMAD.MOV.U32 R0, RZ, RZ, R62 ;  /* 0x000000ffff007224 */ /* 0x000fe200078e003e */
[----:B------:R-:W-:-:S07]  /*2e70*/  MOV R64, 0x2e90 ;  /* 0x00002e9000407802 */ /* 0x000fce0000000f00 */
[----:B0-----:R-:W-:Y:S05]  /*2e80*/  CALL.REL.NOINC `($__internal_1_$__cuda_sm20_rcp_rn_f32_slowpath) ;  /* 0x000000c000307944 */ /* 0x001fea0003c00000 */
[----:B------:R-:W-:Y:S05]  /*2e90*/  BRA `(.L_x_51) ;  /* 0x0000000000107947 */ /* 0x000fea0003800000 */
.L_x_50:
[----:B------:R-:W1:Y:S02]  /*2ea0*/  MUFU.RCP R71, R62 ;  /* 0x0000003e00477308 */ /* 0x000e640000001000 */
[----:B-1----:R-:W-:-:S04]  /*2eb0*/  FFMA R0, R62, R71, -1 ;  /* 0xbf8000003e007423 */ /* 0x002fc80000000047 */
[----:B------:R-:W-:-:S04]  /*2ec0*/  FADD.FTZ R0, -R0, -RZ ;  /* 0x800000ff00007221 */ /* 0x000fc80000010100 */
[----:B------:R-:W-:-:S07]  /*2ed0*/  FFMA R71, R71, R0, R71 ;  /* 0x0000000047477223 */ /* 0x000fce0000000047 */
.L_x_51:
[----:B------:R-:W-:Y:S05]  /*2ee0*/  BSYNC B1 ;  /* 0x0000000000017941 */ /* 0x000fea0003800000 */
.L_x_49:
        /* <DEDUP_REMOVED lines=24> */
.L_x_53:
[----:B------:R-:W1:Y:S02]  /*3070*/  MUFU.RCP R71, R64 ;  /* 0x0000004000477308 */ /* 0x000e640000001000 */
[----:B-1----:R-:W-:-:S04]  /*3080*/  FFMA R0, R64, R71, -1 ;  /* 0xbf80000040007423 */ /* 0x002fc80000000047 */
[----:B------:R-:W-:-:S04]  /*3090*/  FADD.FTZ R0, -R0, -RZ ;  /* 0x800000ff00007221 */ /* 0x000fc80000010100 */
[----:B------:R-:W-:-:S07]  /*30a0*/  FFMA R71, R71, R0, R71 ;  /* 0x0000000047477223 */ /* 0x000fce0000000047 */
.L_x_54:
[----:B------:R-:W-:Y:S05]  /*30b0*/  BSYNC B1 ;  /* 0x0000000000017941 */ /* 0x000fea0003800000 */
.L_x_52:
        /* <DEDUP_REMOVED lines=18> */
[----:B------:R-:W-:-:S03]  /*31e0*/  FFMA R0, R2, R0, R71 ;  /* 0x0000000002007223 */ /* 0x000fc60000000047 */
[----:B------:R-:W-:Y:S01]  /*31f0*/  ISETP.GT.U32.AND P2, PT, R41, 0x1ffffff, PT ;  /* 0x01ffffff2900780c */ /* 0x000fe20003f44070 */
[----:B------:R-:W-:Y:S01]  /*3200*/  FMUL R0, R0, R35 ;  /* 0x0000002300007220 */ /* 0x000fe20000400000 */
[----:B------:R-:W-:-:S05]  /*3210*/  SHF.L.U32 R41, R40, 0x10, RZ ;  /* 0x0000001028297819 */ /* 0x000fca00000006ff */
[----:B------:R-:W-:-:S06]  /*3220*/  FMUL R2, R0, R41 ;  /* 0x0000002900027220 */ /* 0x000fcc0000400000 */
[----:B------:R-:W-:Y:S05]  /*3230*/  @P2 BRA `(.L_x_56) ;  /* 0x0000000000102947 */ /* 0x000fea0003800000 */
[----:B------:R-:W-:Y:S01]  /*3240*/  IMAD.MOV.U32 R0, RZ, RZ, R62 ;  /* 0x000000ffff007224 */ /* 0x000fe200078e003e */
[----:B------:R-:W-:-:S07]  /*3250*/  MOV R64, 0x3270 ;  /* 0x0000327000407802 */ /* 0x000fce0000000f00 */
[----:B0-----:R-:W-:Y:S05]  /*3260*/  CALL.REL.NOINC `($__internal_1_$__cuda_sm20_rcp_rn_f32_slowpath) ;  /* 0x000000bc00387944 */ /* 0x001fea0003c00000 */
[----:B------:R-:W-:Y:S05]  /*3270*/  BRA `(.L_x_57) ;  /* 0x0000000000107947 */ /* 0x000fea0003800000 */
.L_x_56:
[----:B------:R-:W1:Y:S02]  /*3280*/  MUFU.RCP R71, R62 ;  /* 0x0000003e00477308 */ /* 0x000e640000001000 */
[----:B-1----:R-:W-:-:S04]  /*3290*/  FFMA R0, R62, R71, -1 ;  /* 0xbf8000003e007423 */ /* 0x002fc80000000047 */
[----:B------:R-:W-:-:S04]  /*32a0*/  FADD.FTZ R0, -R0, -RZ ;  /* 0x800000ff00007221 */ /* 0x000fc80000010100 */
[----:B------:R-:W-:-:S07]  /*32b0*/  FFMA R71, R71, R0, R71 ;  /* 0x0000000047477223 */ /* 0x000fce0000000047 */
.L_x_57:
[----:B------:R-:W-:Y:S05]  /*32c0*/  BSYNC B1 ;  /* 0x0000000000017941 */ /* 0x000fea0003800000 */
.L_x_55:
[----:B------:R-:W1:Y:S01]  /*32d0*/  @P1 LDC R41, c[0x0][0x248] ;  /* 0x00009200ff291b82 */ /* 0x000e620000000800 */
[----:B------:R-:W-:Y:S01]  /*32e0*/  ULDC.64 UR4, c[0x0][0x220] ;  /* 0x0000880000047ab9 */ /* 0x000fe20000000a00 */
[----:B------:R-:W-:Y:S01]  /*32f0*/  FMUL R0, R34, UR12 ;  /* 0x0000000c22007c20 */ /* 0x000fe20008400000 */
[----:B------:R-:W-:Y:S01]  /*3300*/  IADD3 R7, P2, R7, UR4, RZ ;  /* 0x0000000407077c10 */ /* 0x000fe2000ff5e0ff */
[----:B0-----:R-:W-:Y:S01]  /*3310*/  FMUL R57, R33, UR12 ;  /* 0x0000000c21397c20 */ /* 0x001fe20008400000 */
[----:B------:R-:W-:Y:S01]  /*3320*/  FMUL R64, R30, UR12 ;  /* 0x0000000c1e407c20 */ /* 0x000fe20008400000 */
[----:B------:R-:W-:Y:S01]  /*3330*/  FMUL R59, R5, UR12 ;  /* 0x0000000c053b7c20 */ /* 0x000fe20008400000 */
[----:B------:R-:W-:Y:S01]  /*3340*/  IADD3.X R6, R6, UR5, RZ, P2, !PT ;  /* 0x0000000506067c10 */ /* 0x000fe200097fe4ff */
[----:B------:R-:W-:Y:S01]  /*3350*/  BSSY B0, `(.L_x_58) ;  /* 0x0000037000007945 */ /* 0x000fe20003800000 */
[----:B------:R-:W-:Y:S02]  /*3360*/  @P1 LEA R62, P2, R60, R7, 0x1 ;  /* 0x000000073c3e1211 */ /* 0x000fe400078408ff */
[----:B------:R-:W-:-:S02]  /*3370*/  F2FP.SATFINITE.E4M3.F32.PACK_AB_MERGE_C R0, RZ, R0, RZ ;  /* 0x00000000ff00723e */ /* 0x000fc400048070ff */
[----:B------:R-:W-:Y:S02]  /*3380*/  @P1 LEA.HI.X R63, R60, R6, R61, 0x1, P2 ;  /* 0x000000063c3f1211 */ /* 0x000fe400010f0c3d */
[----:B------:R-:W-:Y:S02]  /*3390*/  F2FP.SATFINITE.E4M3.F32.PACK_AB_MERGE_C R57, RZ, R57, RZ ;  /* 0x00000039ff39723e */ /* 0x000fe400048070ff */
[----:B------:R-:W-:Y:S02]  /*33a0*/  F2FP.SATFINITE.E4M3.F32.PACK_AB_MERGE_C R64, RZ, R64, RZ ;  /* 0x00000040ff40723e */ /* 0x000fe400048070ff */
[----:B------:R-:W-:Y:S02]  /*33b0*/  F2FP.SATFINITE.E4M3.F32.PACK_AB_MERGE_C R59, RZ, R59, RZ ;  /* 0x0000003bff3b723e */ /* 0x000fe400048070ff */
[----:B------:R-:W-:Y:S02]  /*33c0*/  @P1 PRMT R53, R57, 0x7604, R0 ;  /* 0x0000760439351816 */ /* 0x000fe40000000000 */
[----:B------:R-:W-:-:S02]  /*33d0*/  @P1 PRMT R69, R59, 0x7604, R64 ;  /* 0x000076043b451816 */ /* 0x000fc40000000040 */
[----:B-1----:R-:W-:Y:S01]  /*33e0*/  @P1 IADD3 R41, P2, R60, R41, RZ ;  /* 0x000000293c291210 */ /* 0x002fe20007f5e0ff */
[----:B------:R0:W-:Y:S01]  /*33f0*/  @P1 STG.E.U16 desc[UR10][R62.64], R53 ;  /* 0x000000353e001986 */ /* 0x0001e2000c10150a */
[----:B------:R-:W-:Y:S02]  /*3400*/  FMNMX R34, RZ, |R34|, !PT ;  /* 0x40000022ff227209 */ /* 0x000fe40007800000 */
[----:B------:R-:W-:Y:S02]  /*3410*/  @P1 IADD3.X R66, R61, UR8, RZ, P2, !PT ;  /* 0x000000083d421c10 */ /* 0x000fe400097fe4ff */
[C---:B------:R-:W-:Y:S02]  /*3420*/  @P1 LEA R40, P2, R41.reuse, R7, 0x1 ;  /* 0x0000000729281211 */ /* 0x040fe400078408ff */
[----:B------:R-:W-:Y:S02]  /*3430*/  LOP3.LUT R0, R0, 0xff, RZ, 0xc0, !PT ;  /* 0x000000ff00007812 */ /* 0x000fe400078ec0ff */
[----:B------:R-:W-:-:S02]  /*3440*/  @P1 LEA.HI.X R41, R41, R6, R66, 0x1, P2 ;  /* 0x0000000629291211 */ /* 0x000fc400010f0c42 */
[----:B------:R-:W-:Y:S01]  /*3450*/  LOP3.LUT R57, R57, 0xff, RZ, 0xc0, !PT ;  /* 0x000000ff39397812 */ /* 0x000fe200078ec0ff */
[----:B0-----:R-:W-:Y:S01]  /*3460*/  FMUL R62, R32, R71 ;  /* 0x00000047203e7220 */ /* 0x001fe20000400000 */
[----:B------:R-:W-:Y:S01]  /*3470*/  @P1 IADD3 R63, P2, R60, UR6, RZ ;  /* 0x000000063c3f1c10 */ /* 0x000fe2000ff5e0ff */
[----:B------:R0:W-:Y:S01]  /*3480*/  @P1 STG.E.U16 desc[UR10][R40.64], R69 ;  /* 0x0000004528001986 */ /* 0x0001e2000c10150a */
[----:B------:R-:W-:Y:S01]  /*3490*/  FMUL R53, R4, UR12 ;  /* 0x0000000c04357c20 */ /* 0x000fe20008400000 */
[----:B------:R-:W-:Y:S01]  /*34a0*/  FMUL R32, R23, UR12 ;  /* 0x0000000c17207c20 */ /* 0x000fe20008400000 */
[----:B------:R-:W-:Y:S01]  /*34b0*/  FMUL R62, R35, R62 ;  /* 0x0000003e233e7220 */ /* 0x000fe20000400000 */
[----:B------:R-:W-:Y:S02]  /*34c0*/  FMNMX R35, |R33|, R34, !PT ;  /* 0x0000002221237209 */ /* 0x000fe40007800200 */
[----:B------:R-:W-:Y:S02]  /*34d0*/  @P1 IADD3.X R67, R61, UR7, RZ, P2, !PT ;  /* 0x000000073d431c10 */ /* 0x000fe400097fe4ff */
[----:B------:R-:W-:-:S02]  /*34e0*/  @P1 LEA R66, P2, R63, R7, 0x1 ;  /* 0x000000073f421211 */ /* 0x000fc400078408ff */
[----:B------:R-:W-:Y:S01]  /*34f0*/  F2FP.SATFINITE.E4M3.F32.PACK_AB_MERGE_C R53, RZ, R53, RZ ;  /* 0x00000035ff35723e */ /* 0x000fe200048070ff */
[----:B0-----:R-:W0:Y:S01]  /*3500*/  LDC.64 R40, c[0x0][0x248] ;  /* 0x00009200ff287b82 */ /* 0x001e220000000a00 */
[----:B------:R-:W-:Y:S02]  /*3510*/  F2FP.SATFINITE.E4M3.F32.PACK_AB_MERGE_C R32, RZ, R32, RZ ;  /* 0x00000020ff20723e */ /* 0x000fe400048070ff */
[----:B------:R-:W-:Y:S02]  /*3520*/  LOP3.LUT R33, R64, 0xffff, RZ, 0xc0, !PT ;  /* 0x0000ffff40217812 */ /* 0x000fe400078ec0ff */
[----:B------:R-:W-:Y:S02]  /*3530*/  FMNMX R30, |R30|, R35, !PT ;  /* 0x000000231e1e7209 */ /* 0x000fe40007800200 */
[----:B------:R-:W-:Y:S02]  /*3540*/  @P1 LEA.HI.X R67, R63, R6, R67, 0x1, P2 ;  /* 0x000000063f431211 */ /* 0x000fe400010f0c43 */
[----:B------:R-:W-:-:S02]  /*3550*/  @P1 PRMT R63, R32, 0x7604, R53 ;  /* 0x00007604203f1816 */ /* 0x000fc40000000035 */
[----:B------:R-:W-:Y:S01]  /*3560*/  PRMT R0, R33, 0x7604, R0 ;  /* 0x0000760421007816 */ /* 0x000fe20000000000 */
[----:B------:R-:W-:Y:S01]  /*3570*/  FMUL R33, R21, UR12 ;  /* 0x0000000c15217c20 */ /* 0x000fe20008400000 */
[----:B------:R-:W-:Y:S01]  /*3580*/  FMNMX R5, |R5|, R30, !PT ;  /* 0x0000001e05057209 */ /* 0x000fe20007800200 */
[----:B------:R-:W-:Y:S01]  /*3590*/  FMUL R30, R2, UR12 ;  /* 0x0000000c021e7c20 */ /* 0x000fe20008400000 */
[----:B------:R-:W-:Y:S01]  /*35a0*/  LOP3.LUT R34, R59, 0xffff, RZ, 0xc0, !PT ;  /* 0x0000ffff3b227812 */ /* 0x000fe200078ec0ff */
[----:B------:R1:W-:Y:S01]  /*35b0*/  @P1 STG.E.U16 desc[UR10][R66.64], R63 ;  /* 0x0000003f42001986 */ /* 0x0003e2000c10150a */
[----:B------:R-:W-:Y:S02]  /*35c0*/  FMNMX R64, |R4|, R5, !PT ;  /* 0x0000000504407209 */ /* 0x000fe40007800200 */
[----:B------:R-:W-:Y:S02]  /*35d0*/  F2FP.SATFINITE.E4M3.F32.PACK_AB_MERGE_C R33, RZ, R33, RZ ;  /* 0x00000021ff21723e */ /* 0x000fe400048070ff */
[----:B------:R-:W-:-:S02]  /*35e0*/  F2FP.SATFINITE.E4M3.F32.PACK_AB_MERGE_C R30, RZ, R30, RZ ;  /* 0x0000001eff1e723e */ /* 0x000fc400048070ff */
[----:B-1----:R-:W-:Y:S01]  /*35f0*/  PRMT R66, R34, 0x7604, R57 ;  /* 0x0000760422427816 */ /* 0x002fe20000000039 */
[----:B------:R-:W-:Y:S01]  /*3600*/  FMUL R57, R24, UR12 ;  /* 0x0000000c18397c20 */ /* 0x000fe20008400000 */
[----:B------:R-:W-:Y:S06]  /*3610*/  @!P1 BRA `(.L_x_59) ;  /* 0x0000000000289947 */ /* 0x000fec0003800000 */
[----:B------:R-:W1:Y:S01]  /*3620*/  LDC R35, c[0x0][0x248] ;  /* 0x00009200ff237b82 */ /* 0x000e620000000800 */
[----:B------:R-:W-:Y:S01]  /*3630*/  MOV R4, R60 ;  /* 0x0000003c00047202 */ /* 0x000fe20000000f00 */
[----:B------:R-:W-:Y:S01]  /*3640*/  IMAD.MOV.U32 R5, RZ, RZ, R61 ;  /* 0x000000ffff057224 */ /* 0x000fe200078e003d */
[----:B------:R-:W-:-:S03]  /*3650*/  UIMAD UR4, UR8, 0x3, URZ ;  /* 0x00000003080478a4 */ /* 0x000fc6000f8e023f */
[----:B-1----:R-:W-:-:S05]  /*3660*/  IMAD.WIDE.U32 R4, R35, 0x3, R4 ;  /* 0x0000000323047825 */ /* 0x002fca00078e0004 */
[----:B------:R-:W-:Y:S02]  /*3670*/  IADD3 R5, R5, UR4, RZ ;  /* 0x0000000405057c10 */ /* 0x000fe4000fffe0ff */
[----:B------:R-:W-:-:S04]  /*3680*/  LEA R34, P2, R4, R7, 0x1 ;  /* 0x0000000704227211 */ /* 0x000fc800078408ff */
[----:B------:R-:W-:Y:S02]  /*3690*/  LEA.HI.X R35, R4, R6, R5, 0x1, P2 ;  /* 0x0000000604237211 */ /* 0x000fe400010f0c05 */
[----:B------:R-:W-:-:S05]  /*36a0*/  PRMT R5, R30, 0x7604, R33 ;  /* 0x000076041e057816 */ /* 0x000fca0000000021 */
[----:B------:R1:W-:Y:S02]  /*36b0*/  STG.E.U16 desc[UR10][R34.64], R5 ;  /* 0x0000000522007986 */ /* 0x0003e4000c10150a */
.L_x_59:
[----:B------:R-:W-:Y:S05]  /*36c0*/  BSYNC B0 ;  /* 0x0000000000007941 */ /* 0x000fea0003800000 */
.L_x_58:
[----:B-1----:R-:W-:Y:S01]  /*36d0*/  FMUL R35, R3, UR12 ;  /* 0x0000000c03237c20 */ /* 0x002fe20008400000 */
[----:B------:R-:W-:Y:S01]  /*36e0*/  FMNMX R64, |R23|, R64, !PT ;  /* 0x0000004017407209 */ /* 0x000fe20007800200 */
[----:B------:R-:W-:Y:S01]  /*36f0*/  FMUL R23, R25, UR12 ;  /* 0x0000000c19177c20 */ /* 0x000fe20008400000 */
[----:B------:R-:W-:Y:S01]  /*3700*/  F2FP.SATFINITE.E4M3.F32.PACK_AB_MERGE_C R34, RZ, R57, RZ ;  /* 0x00000039ff22723e */ /* 0x000fe200048070ff */
[----:B------:R-:W-:Y:S01]  /*3710*/  BSSY B0, `(.L_x_60) ;  /* 0x0000033000007945 */ /* 0x000fe20003800000 */
[----:B------:R-:W-:Y:S02]  /*3720*/  F2FP.SATFINITE.E4M3.F32.PACK_AB_MERGE_C R35, RZ, R35, RZ ;  /* 0x00000023ff23723e */ /* 0x000fe400048070ff */
[----:B0-----:R-:W-:Y:S02]  /*3730*/  IADD3 R5, P2, R7, R40, RZ ;  /* 0x0000002807057210 */ /* 0x001fe40007f5e0ff */
[----:B------:R-:W-:Y:S02]  /*3740*/  F2FP.SATFINITE.E4M3.F32.PACK_AB_MERGE_C R59, RZ, R23, RZ ;  /* 0x00000017ff3b723e */ /* 0x000fe400048070ff */
[----:B------:R-:W-:Y:S01]  /*3750*/  @P1 PRMT R57, R35, 0x7604, R34 ;  /* 0x0000760423391816 */ /* 0x000fe20000000022 */
[----:B------:R-:W-:Y:S01]  /*3760*/  IMAD.X R4, R6, 0x1, R41, P2 ;  /* 0x0000000106047824 */ /* 0x000fe200010e0629 */
[----:B------:R-:W-:-:S02]  /*3770*/  LOP3.LUT R34, R34, 0xff, RZ, 0xc0, !PT ;  /* 0x000000ff22227812 */ /* 0x000fc400078ec0ff */
[----:B------:R-:W-:Y:S02]  /*3780*/  LOP3.LUT R23, R59, 0xffff, RZ, 0xc0, !PT ;  /* 0x0000ffff3b177812 */ /* 0x000fe400078ec0ff */
[C---:B------:R-:W-:Y:S02]  /*3790*/  @P1 LEA R68, P2, R60.reuse, R5, 0x1 ;  /* 0x000000053c441211 */ /* 0x040fe400078408ff */
[----:B------:R-:W-:Y:S01]  /*37a0*/  PRMT R34, R23, 0x7604, R34 ;  /* 0x0000760417227816 */ /* 0x000fe20000000022 */
[----:B------:R-:W-:Y:S01]  /*37b0*/  FMUL R23, R27, UR12 ;  /* 0x0000000c1b177c20 */ /* 0x000fe20008400000 */
[C---:B------:R-:W-:Y:S02]  /*37c0*/  @P1 LEA.HI.X R69, R60.reuse, R4, R61, 0x1, P2 ;  /* 0x000000043c451211 */ /* 0x040fe400010f0c3d */
[----:B------:R-:W-:Y:S02]  /*37d0*/  @P1 IADD3 R63, P2, R60, R40, RZ ;  /* 0x000000283c3f1210 */ /* 0x000fe40007f5e0ff */
[----:B------:R-:W-:Y:S01]  /*37e0*/  FMNMX R21, |R21|, R64, !PT ;  /* 0x0000004015157209 */ /* 0x000fe20007800200 */
[----:B------:R0:W-:Y:S01]  /*37f0*/  @P1 STG.E.U16 desc[UR10][R68.64], R57 ;  /* 0x0000003944001986 */ /* 0x0001e2000c10150a */
[----:B------:R-:W-:-:S02]  /*3800*/  F2FP.SATFINITE.E4M3.F32.PACK_AB_MERGE_C R64, RZ, R23, RZ ;  /* 0x00000017ff40723e */ /* 0x000fc400048070ff */
[----:B------:R-:W-:Y:S02]  /*3810*/  @P1 IADD3.X R23, R61, UR8, RZ, P2, !PT ;  /* 0x000000083d171c10 */ /* 0x000fe400097fe4ff */
[----:B------:R-:W-:Y:S02]  /*3820*/  SHF.L.U32 R53, R53, 0x10, RZ ;  /* 0x0000001035357819 */ /* 0x000fe400000006ff */
[----:B------:R-:W-:Y:S02]  /*3830*/  LOP3.LUT R0, R0, 0xffff, RZ, 0xc0, !PT ;  /* 0x0000ffff00007812 */ /* 0x000fe400078ec0ff */
[----:B0-----:R-:W-:Y:S02]  /*3840*/  @P1 LEA R68, P2, R63, R5, 0x1 ;  /* 0x000000053f441211 */ /* 0x001fe400078408ff */
[----:B------:R-:W-:Y:S02]  /*3850*/  LOP3.LUT R57, R35, 0xff, RZ, 0xc0, !PT ;  /* 0x000000ff23397812 */ /* 0x000fe400078ec0ff */
[----:B------:R-:W-:Y:S01]  /*3860*/  @P1 LEA.HI.X R69, R63, R4, R23, 0x1, P2 ;  /* 0x000000043f451211 */ /* 0x000fe200010f0c17 */
[----:B------:R-:W-:Y:S01]  /*3870*/  FMUL R63, R62, UR12 ;  /* 0x0000000c3e3f7c20 */ /* 0x000fe20008400000 */
[C---:B------:R-:W-:Y:S01]  /*3880*/  @P1 PRMT R23, R64.reuse, 0x7604, R59 ;  /* 0x0000760440171816 */ /* 0x040fe2000000003b */
[----:B------:R-:W-:Y:S01]  /*3890*/  FMUL R59, R29, UR12 ;  /* 0x0000000c1d3b7c20 */ /* 0x000fe20008400000 */
[----:B------:R-:W-:-:S02]  /*38a0*/  LOP3.LUT R64, R64, 0xffff, RZ, 0xc0, !PT ;  /* 0x0000ffff40407812 */ /* 0x000fc400078ec0ff */
[----:B------:R-:W-:Y:S01]  /*38b0*/  LOP3.LUT R35, R0, 0xff0000, R53, 0xf8, !PT ;  /* 0x00ff000000237812 */ /* 0x000fe200078ef835 */
[----:B------:R0:W-:Y:S01]  /*38c0*/  @P1 STG.E.U16 desc[UR10][R68.64], R23 ;  /* 0x0000001744001986 */ /* 0x0001e2000c10150a */
[----:B------:R-:W-:Y:S01]  /*38d0*/  PRMT R57, R64, 0x7604, R57 ;  /* 0x0000760440397816 */ /* 0x000fe20000000039 */
[----:B------:R-:W-:Y:S01]  /*38e0*/  FMUL R64, R28, UR12 ;  /* 0x0000000c1c407c20 */ /* 0x000fe20008400000 */
[----:B------:R-:W-:Y:S02]  /*38f0*/  @P1 IADD3 R0, P2, R60, UR6, RZ ;  /* 0x000000063c001c10 */ /* 0x000fe4000ff5e0ff */
[----:B------:R-:W-:Y:S02]  /*3900*/  FMNMX R53, |R2|, R21, !PT ;  /* 0x0000001502357209 */ /* 0x000fe40007800200 */
[----:B------:R-:W-:Y:S02]  /*3910*/  @P1 IADD3.X R21, R61, UR7, RZ, P2, !PT ;  /* 0x000000073d151c10 */ /* 0x000fe400097fe4ff */
[----:B------:R-:W-:-:S02]  /*3920*/  @P1 LEA R70, P2, R0, R5, 0x1 ;  /* 0x0000000500461211 */ /* 0x000fc400078408ff */
[----:B------:R-:W-:Y:S01]  /*3930*/  F2FP.SATFINITE.E4M3.F32.PACK_AB_MERGE_C R59, RZ, R59, RZ ;  /* 0x0000003bff3b723e */ /* 0x000fe200048070ff */
[----:B0-----:R-:W-:Y:S01]  /*3940*/  FMUL R68, R31, UR12 ;  /* 0x0000000c1f447c20 */ /* 0x001fe20008400000 */
[----:B------:R-:W-:Y:S02]  /*3950*/  F2FP.SATFINITE.E4M3.F32.PACK_AB_MERGE_C R64, RZ, R64, RZ ;  /* 0x00000040ff40723e */ /* 0x000fe400048070ff */
[----:B------:R-:W-:Y:S02]  /*3960*/  @P1 LEA.HI.X R71, R0, R4, R21, 0x1, P2 ;  /* 0x0000000400471211 */ /* 0x000fe400010f0c15 */
[----:B------:R-:W-:Y:S02]  /*3970*/  @P1 PRMT R21, R64, 0x7604, R59 ;  /* 0x0000760440151816 */ /* 0x000fe4000000003b */
[----:B------:R-:W-:Y:S02]  /*3980*/  FMNMX R24, |R24|, R53, !PT ;  /* 0x0000003518187209 */ /* 0x000fe40007800200 */
[----:B------:R-:W-:Y:S01]  /*3990*/  F2FP.SATFINITE.E4M3.F32.PACK_AB_MERGE_C R68, RZ, R68, RZ ;  /* 0x00000044ff44723e */ /* 0x000fe200048070ff */
[----:B------:R0:W-:Y:S01]  /*39a0*/  @P1 STG.E.U16 desc[UR10][R70.64], R21 ;  /* 0x0000001546001986 */ /* 0x0001e2000c10150a */
[----:B------:R-:W-:Y:S01]  /*39b0*/  F2FP.SATFINITE.E4M3.F32.PACK_AB_MERGE_C R63, RZ, R63, RZ ;  /* 0x0000003fff3f723e */ /* 0x000fe200048070ff */
[----:B------:R-:W-:Y:S06]  /*39c0*/  @!P1 BRA `(.L_x_61) ;  /* 0x00000000001c9947 */ /* 0x000fec0003800000 */
[----:B------:R-:W-:Y:S01]  /*39d0*/  UIMAD UR4, UR8, 0x3, URZ ;  /* 0x00000003080478a4 */ /* 0x000fe2000f8e023f */
[----:B------:R-:W-:-:S05]  /*39e0*/  IMAD.WIDE.U32 R60, R40, 0x3, R60 ;  /* 0x00000003283c7825 */ /* 0x000fca00078e003c */
[----:B0-----:R-:W-:Y:S01]  /*39f0*/  VIADD R21, R61, UR4 ;  /* 0x000000043d157c36 */ /* 0x001fe20008000000 */
[----:B------:R-:W-:-:S04]  /*3a00*/  LEA R70, P1, R60, R5, 0x1 ;  /* 0x000000053c467211 */ /* 0x000fc800078208ff */
[----:B------:R-:W-:Y:S02]  /*3a10*/  LEA.HI.X R71, R60, R4, R21, 0x1, P1 ;  /* 0x000000043c477211 */ /* 0x000fe400008f0c15 */
[----:B------:R-:W-:-:S05]  /*3a20*/  PRMT R21, R63, 0x7604, R68 ;  /* 0x000076043f157816 */ /* 0x000fca0000000044 */
[----:B------:R1:W-:Y:S02]  /*3a30*/  STG.E.U16 desc[UR10][R70.64], R21 ;  /* 0x0000001546007986 */ /* 0x0003e4000c10150a */
.L_x_61:
[----:B------:R-:W-:Y:S05]  /*3a40*/  BSYNC B0 ;  /* 0x0000000000007941 */ /* 0x000fea0003800000 */
.L_x_60:
[----:B------:R-:W-:Y:S01]  /*3a50*/  SHF.R.U64 R53, R40, 0x1, R41 ;  /* 0x0000000128357819 */ /* 0x000fe20000001229 */
[----:B------:R-:W-:Y:S01]  /*3a60*/  VIADD R2, R18, 0x2 ;  /* 0x0000000212027836 */ /* 0x000fe20000000000 */
[C---:B01----:R-:W-:Y:S02]  /*3a70*/  SHF.L.U64.HI R21, R20.reuse, 0x5, R19 ;  /* 0x0000000514157819 */ /* 0x043fe40000010213 */
[----:B------:R-:W-:Y:S02]  /*3a80*/  SHF.R.U32.HI R0, RZ, 0x1, R41 ;  /* 0x00000001ff007819 */ /* 0x000fe40000011629 */
[----:B------:R-:W-:Y:S02]  /*3a90*/  LEA R23, P1, -R20, R53, 0x5 ;  /* 0x0000003514177211 */ /* 0x000fe400078229ff */
[----:B------:R-:W-:Y:S02]  /*3aa0*/  FMNMX R70, |R3|, R24, !PT ;  /* 0x0000001803467209 */ /* 0x000fe40007800200 */
[----:B------:R-:W-:-:S02]  /*3ab0*/  IADD3.X R21, R0, ~R21, RZ, P1, !PT ;  /* 0x8000001500157210 */ /* 0x000fc40000ffe4ff */
[----:B------:R-:W-:Y:S02]  /*3ac0*/  ISETP.LT.U32.AND P1, PT, R23, 0x20, PT ;  /* 0x000000201700780c */ /* 0x000fe40003f21070 */
[----:B------:R-:W-:Y:S02]  /*3ad0*/  SHF.L.U64.HI R41, R40, 0x2, R41 ;  /* 0x0000000228297819 */ /* 0x000fe40000010229 */
[----:B------:R-:W-:Y:S02]  /*3ae0*/  ISETP.LT.U32.AND.EX P2, PT, R21, RZ, PT, P1 ;  /* 0x000000ff1500720c */ /* 0x000fe40003f41110 */
[----:B------:R-:W-:Y:S02]  /*3af0*/  ISETP.GE.U32.AND P1, PT, R2, R15, PT ;  /* 0x0000000f0200720c */ /* 0x000fe40003f26070 */
[----:B------:R-:W-:Y:S02]  /*3b00*/  IADD3 R2, R17, 0x1e, RZ ;  /* 0x0000001e11027810 */ /* 0x000fe40007ffe0ff */
[----:B------:R-:W-:-:S02]  /*3b10*/  SEL R23, R23, 0x20, P2 ;  /* 0x0000002017177807 */ /* 0x000fc40001000000 */
[----:B------:R-:W-:Y:S02]  /*3b20*/  LOP3.LUT R2, R2, 0x1f, RZ, 0xc0, !PT ;  /* 0x0000001f02027812 */ /* 0x000fe400078ec0ff */
[----:B------:R-:W-:Y:S02]  /*3b30*/  LEA R21, P2, R53, R42, 0x2 ;  /* 0x0000002a35157211 */ /* 0x000fe400078410ff */
[----:B------:R-:W-:Y:S01]  /*3b40*/  ISETP.LT.U32.AND P1, PT, R2, R23, !P1 ;  /* 0x000000170200720c */ /* 0x000fe20004f21070 */
[----:B------:R-:W-:-:S05]  /*3b50*/  IMAD.SHL.U32 R23, R40, 0x4, RZ ;  /* 0x0000000428177824 */ /* 0x000fca00078e00ff */
[----:B------:R-:W-:-:S04]  /*3b60*/  IADD3 R3, P3, R23, R44, RZ ;  /* 0x0000002c17037210 */ /* 0x000fc80007f7e0ff */
[----:B------:R-:W-:Y:S02]  /*3b70*/  IADD3 R60, P4, R2, R3, RZ ;  /* 0x00000003023c7210 */ /* 0x000fe40007f9e0ff */
[----:B------:R-:W-:Y:S02]  /*3b80*/  IADD3.X R22, R41, R22, RZ, P3, !PT ;  /* 0x0000001629167210 */ /* 0x000fe40001ffe4ff */
[----:B------:R-:W-:-:S03]  /*3b90*/  @P1 IADD3 R24, P3, R60, R23, RZ ;  /* 0x000000173c181210 */ /* 0x000fc60007f7e0ff */
[----:B------:R-:W-:Y:S02]  /*3ba0*/  IMAD.X R61, RZ, RZ, R22, P4 ;  /* 0x000000ffff3d7224 */ /* 0x000fe400020e0616 */
[----:B------:R-:W-:Y:S01]  /*3bb0*/  @P1 IMAD.SHL.U32 R43, R24, 0x4, RZ ;  /* 0x00000004182b1824 */ /* 0x000fe200078e00ff */
[----:B------:R-:W-:Y:S02]  /*3bc0*/  FMNMX R70, |R25|, R70, !PT ;  /* 0x0000004619467209 */ /* 0x000fe40007800200 */
[----:B------:R-:W-:Y:S02]  /*3bd0*/  @P1 IADD3.X R23, R61, R41, RZ, P3, !PT ;  /* 0x000000293d171210 */ /* 0x000fe40001ffe4ff */
[----:B------:R-:W-:Y:S02]  /*3be0*/  LOP3.LUT R41, R66, 0xffff, RZ, 0xc0, !PT ;  /* 0x0000ffff42297812 */ /* 0x000fe400078ec0ff */
[----:B------:R-:W-:Y:S02]  /*3bf0*/  LEA.HI.X R25, R53, R26, R0, 0x2, P2 ;  /* 0x0000001a35197211 */ /* 0x000fe400010f1400 */
[----:B------:R-:W-:-:S02]  /*3c00*/  IADD3 R66, P2, R2, R21, RZ ;  /* 0x0000001502427210 */ /* 0x000fc40007f5e0ff */
[----:B------:R-:W-:Y:S01]  /*3c10*/  @P1 SHF.L.U64.HI R24, R24, 0x2, R23 ;  /* 0x0000000218181819 */ /* 0x000fe20000010217 */
[----:B------:R-:W-:Y:S01]  /*3c20*/  @!P1 IMAD.MOV.U32 R23, RZ, RZ, RZ ;  /* 0x000000ffff179224 */ /* 0x000fe200078e00ff */
[----:B------:R-:W-:Y:S01]  /*3c30*/  @P1 IADD3 R44, P3, R43, R12, RZ ;  /* 0x0000000c2b2c1210 */ /* 0x000fe20007f7e0ff */
[----:B------:R-:W-:Y:S01]  /*3c40*/  IMAD.X R67, RZ, RZ, R25, P2 ;  /* 0x000000ffff437224 */ /* 0x000fe200010e0619 */
[----:B------:R-:W-:Y:S02]  /*3c50*/  SHF.L.U32 R32, R32, 0x10, RZ ;  /* 0x0000001020207819 */ /* 0x000fe400000006ff */
[----:B------:R-:W-:Y:S02]  /*3c60*/  @P1 IADD3.X R45, R24, R11, RZ, P3, !PT ;  /* 0x0000000b182d1210 */ /* 0x000fe40001ffe4ff */
[----:B------:R-:W-:Y:S02]  /*3c70*/  @P1 LEA R26, P2, R53, R66, 0x2 ;  /* 0x00000042351a1211 */ /* 0x000fe400078410ff */
[----:B------:R-:W-:Y:S01]  /*3c80*/  LOP3.LUT R32, R41, 0xff0000, R32, 0xf8, !PT ;  /* 0x00ff000029207812 */ /* 0x000fe200078ef820 */
[----:B------:R0:W5:Y:S01]  /*3c90*/  @P1 LDG.E R23, desc[UR10][R44.64] ;  /* 0x0000000a2c171981 */ /* 0x000162000c1e1900 */
[----:B------:R-:W-:-:S02]  /*3ca0*/  @P1 LEA.HI.X R41, R53, R67, R0, 0x2, P2 ;  /* 0x0000004335291211 */ /* 0x000fc400010f1400 */
[----:B------:R-:W-:-:S04]  /*3cb0*/  @P1 IADD3 R42, P3, R43, R10, RZ ;  /* 0x0000000a2b2a1210 */ /* 0x000fc80007f7e0ff */
[----:B------:R-:W-:Y:S01]  /*3cc0*/  @P1 IADD3.X R43, R24, R8, RZ, P3, !PT ;  /* 0x00000008182b1210 */ /* 0x000fe20001ffe4ff */
[----:B------:R-:W-:Y:S01]  /*3cd0*/  @!P1 IMAD.MOV.U32 R24, RZ, RZ, RZ ;  /* 0x000000ffff189224 */ /* 0x000fe200078e00ff */
[----:B0-----:R-:W-:-:S04]  /*3ce0*/  @P1 LEA R44, P2, R26, R14, 0x2 ;  /* 0x0000000e1a2c1211 */ /* 0x001fc800078410ff */
[----:B------:R-:W-:Y:S01]  /*3cf0*/  @P1 LEA.HI.X R45, R26, R13, R41, 0x2, P2 ;  /* 0x0000000d1a2d1211 */ /* 0x000fe200010f1429 */
[----:B------:R0:W5:Y:S01]  /*3d00*/  @P1 LDG.E R24, desc[UR10][R42.64] ;  /* 0x0000000a2a181981 */ /* 0x000162000c1e1900 */
[----:B------:R-:W-:-:S06]  /*3d10*/  @!P1 MOV R26, RZ ;  /* 0x000000ff001a9202 */ /* 0x000fcc0000000f00 */
[----:B------:R0:W5:Y:S01]  /*3d20*/  @P1 LDG.E R26, desc[UR10][R44.64] ;  /* 0x0000000a2c1a1981 */ /* 0x000162000c1e1900 */
[----:B------:R-:W-:Y:S01]  /*3d30*/  IMAD.U32 R59, R59, 0x10000, RZ ;  /* 0x000100003b3b7824 */ /* 0x000fe200078e00ff */
[----:B------:R-:W-:Y:S01]  /*3d40*/  LOP3.LUT R34, R34, 0xffff, RZ, 0xc0, !PT ;  /* 0x0000ffff22227812 */ /* 0x000fe200078ec0ff */
[----:B------:R-:W-:Y:S01]  /*3d50*/  BSSY B0, `(.L_x_62) ;  /* 0x0000026000007945 */ /* 0x000fe20003800000 */
[----:B------:R-:W-:Y:S02]  /*3d60*/  FMNMX R70, |R27|, R70, !PT ;  /* 0x000000461b467209 */ /* 0x000fe40007800200 */
[----:B------:R-:W-:Y:S02]  /*3d70*/  LOP3.LUT R59, R34, 0xff0000, R59, 0xf8, !PT ;  /* 0x00ff0000223b7812 */ /* 0x000fe400078ef83b */
[----:B------:R-:W-:Y:S02]  /*3d80*/  LOP3.LUT R34, R33, 0xffff, RZ, 0xc0, !PT ;  /* 0x0000ffff21227812 */ /* 0x000fe400078ec0ff */
[----:B------:R-:W-:-:S02]  /*3d90*/  SHF.L.U32 R64, R64, 0x10, RZ ;  /* 0x0000001040407819 */ /* 0x000fc400000006ff */
[----:B------:R-:W-:Y:S01]  /*3da0*/  LOP3.LUT R57, R57, 0xffff, RZ, 0xc0, !PT ;  /* 0x0000ffff39397812 */ /* 0x000fe200078ec0ff */
[----:B------:R-:W-:Y:S01]  /*3db0*/  IMAD R27, R34, 0x1000000, R35 ;  /* 0x01000000221b7824 */ /* 0x000fe200078e0223 */
[----:B------:R-:W-:Y:S02]  /*3dc0*/  FMNMX R33, |R29|, R70, !PT ;  /* 0x000000461d217209 */ /* 0x000fe40007800200 */
[----:B------:R-:W-:Y:S02]  /*3dd0*/  LOP3.LUT R29, R30, 0xffff, RZ, 0xc0, !PT ;  /* 0x0000ffff1e1d7812 */ /* 0x000fe400078ec0ff */
[----:B------:R-:W-:Y:S02]  /*3de0*/  LOP3.LUT R57, R57, 0xff0000, R64, 0xf8, !PT ;  /* 0x00ff000039397812 */ /* 0x000fe400078ef840 */
[----:B------:R-:W-:Y:S02]  /*3df0*/  LOP3.LUT R30, R63, 0xffff, RZ, 0xc0, !PT ;  /* 0x0000ffff3f1e7812 */ /* 0x000fe400078ec0ff */
[----:B------:R-:W-:-:S02]  /*3e00*/  LOP3.LUT R68, R68, 0xffff, RZ, 0xc0, !PT ;  /* 0x0000ffff44447812 */ /* 0x000fc400078ec0ff */
[----:B------:R-:W-:Y:S02]  /*3e10*/  FMNMX R34, |R28|, R33, !PT ;  /* 0x000000211c227209 */ /* 0x000fe40007800200 */
[----:B------:R-:W-:Y:S02]  /*3e20*/  LEA R30, R30, R57, 0x18 ;  /* 0x000000391e1e7211 */ /* 0x000fe400078ec0ff */
[----:B------:R-:W-:Y:S01]  /*3e30*/  LEA R28, R29, R32, 0x18 ;  /* 0x000000201d1c7211 */ /* 0x000fe200078ec0ff */
[----:B------:R-:W-:Y:S01]  /*3e40*/  IMAD R29, R68, 0x1000000, R59 ;  /* 0x01000000441d7824 */ /* 0x000fe200078e023b */
[----:B------:R-:W-:Y:S01]  /*3e50*/  FMNMX R57, |R31|, R34, !PT ;  /* 0x000000221f397209 */ /* 0x000fe20007800200 */
[----:B------:R-:W-:Y:S01]  /*3e60*/  @!P1 IMAD.MOV.U32 R31, RZ, RZ, RZ ;  /* 0x000000ffff1f9224 */ /* 0x000fe200078e00ff */
[----:B------:R-:W-:Y:S02]  /*3e70*/  @!P1 CS2R R32, SRZ ;  /* 0x0000000000209805 */ /* 0x000fe4000001ff00 */
[----:B------:R-:W-:Y:S01]  /*3e80*/  @!P1 MOV R34, RZ ;  /* 0x000000ff00229202 */ /* 0x000fe20000000f00 */
[----:B0-----:R-:W-:Y:S06]  /*3e90*/  @!P1 BRA `(.L_x_63) ;  /* 0x0000000000449947 */ /* 0x001fec0003800000 */
[----:B------:R-:W-:Y:S01]  /*3ea0*/  IMAD R31, R0, 0x5, RZ ;  /* 0x00000005001f7824 */ /* 0x000fe200078e02ff */
[----:B------:R-:W-:Y:S01]  /*3eb0*/  UIMAD UR4, UR8, 0x5, URZ ;  /* 0x00000005080478a4 */ /* 0x000fe2000f8e023f */
[----:B------:R-:W-:-:S04]  /*3ec0*/  IMAD.WIDE.U32 R42, R53, 0x5, R66 ;  /* 0x00000005352a7825 */ /* 0x000fc800078e0042 */
[----:B------:R-:W-:Y:S01]  /*3ed0*/  IMAD.IADD R31, R31, 0x1, R43 ;  /* 0x000000011f1f7824 */ /* 0x000fe200078e022b */
[----:B------:R-:W-:Y:S01]  /*3ee0*/  LEA R44, P2, R42, R14, 0x2 ;  /* 0x0000000e2a2c7211 */ /* 0x000fe200078410ff */
[----:B------:R-:W-:-:S03]  /*3ef0*/  IMAD.WIDE.U32 R34, R40, 0x5, R60 ;  /* 0x0000000528227825 */ /* 0x000fc600078e003c */
[----:B------:R-:W-:Y:S02]  /*3f00*/  LEA.HI.X R45, R42, R13, R31, 0x2, P2 ;  /* 0x0000000d2a2d7211 */ /* 0x000fe400010f141f */
[----:B------:R-:W-:Y:S01]  /*3f10*/  IADD3 R31, R35, UR4, RZ ;  /* 0x00000004231f7c10 */ /* 0x000fe2000fffe0ff */
[----:B------:R-:W-:-:S03]  /*3f20*/  IMAD.SHL.U32 R35, R34, 0x4, RZ ;  /* 0x0000000422237824 */ /* 0x000fc600078e00ff */
[----:B------:R-:W-:Y:S02]  /*3f30*/  SHF.L.U64.HI R31, R34, 0x2, R31 ;  /* 0x00000002221f7819 */ /* 0x000fe4000001021f */
[C---:B------:R-:W-:Y:S02]  /*3f40*/  IADD3 R34, P3, R35.reuse, R10, RZ ;  /* 0x0000000a23227210 */ /* 0x040fe40007f7e0ff */
[----:B------:R-:W-:-:S03]  /*3f50*/  IADD3 R42, P2, R35, R12, RZ ;  /* 0x0000000c232a7210 */ /* 0x000fc60007f5e0ff */
[C---:B------:R-:W-:Y:S01]  /*3f60*/  IMAD.X R35, R31.reuse, 0x1, R8, P3 ;  /* 0x000000011f237824 */ /* 0x040fe200018e0608 */
[----:B------:R-:W-:Y:S02]  /*3f70*/  IADD3.X R43, R31, R11, RZ, P2, !PT ;  /* 0x0000000b1f2b7210 */ /* 0x000fe400017fe4ff */
[----:B------:R0:W5:Y:S04]  /*3f80*/  LDG.E R31, desc[UR10][R44.64] ;  /* 0x0000000a2c1f7981 */ /* 0x000168000c1e1900 */
[----:B------:R0:W5:Y:S04]  /*3f90*/  LDG.E R32, desc[UR10][R42.64] ;  /* 0x0000000a2a207981 */ /* 0x000168000c1e1900 */
[----:B------:R0:W5:Y:S02]  /*3fa0*/  LDG.E R34, desc[UR10][R34.64] ;  /* 0x0000000a22227981 */ /* 0x000164000c1e1900 */
.L_x_63:
[----:B------:R-:W-:Y:S05]  /*3fb0*/  BSYNC B0 ;  /* 0x0000000000007941 */ /* 0x000fea0003800000 */
.L_x_62:
[----:B------:R-:W-:Y:S01]  /*3fc0*/  BSSY B0, `(.L_x_64) ;  /* 0x0000019000007945 */ /* 0x000fe20003800000 */
[----:B0-----:R-:W-:Y:S01]  /*3fd0*/  @!P1 MOV R35, RZ ;  /* 0x000000ff00239202 */ /* 0x001fe20000000f00 */
[----:B------:R-:W-:Y:S02]  /*3fe0*/  @!P1 IMAD.MOV.U32 R42, RZ, RZ, RZ ;  /* 0x000000ffff2a9224 */ /* 0x000fe400078e00ff */
[----:B------:R-:W-:Y:S05]  /*3ff0*/  @!P1 BRA `(.L_x_65) ;  /* 0x0000000000549947 */ /* 0x000fea0003800000 */
[----:B------:R-:W-:Y:S01]  /*4000*/  MOV R44, R66 ;  /* 0x00000042002c7202 */ /* 0x000fe20000000f00 */
[----:B------:R-:W-:Y:S01]  /*4010*/  IMAD.MOV.U32 R45, RZ, RZ, R67 ;  /* 0x000000ffff2d7224 */ /* 0x000fe200078e0043 */
[----:B------:R-:W-:Y:S01]  /*4020*/  MOV R42, R60 ;  /* 0x0000003c002a7202 */ /* 0x000fe20000000f00 */
[----:B------:R-:W-:Y:S01]  /*4030*/  IMAD.MOV.U32 R43, RZ, RZ, R61 ;  /* 0x000000ffff2b7224 */ /* 0x000fe200078e003d */
[----:B------:R-:W-:Y:S01]  /*4040*/  UIMAD UR4, UR8, 0x6, URZ ;  /* 0x00000006080478a4 */ /* 0x000fe2000f8e023f */
[----:B------:R-:W-:Y:S02]  /*4050*/  IMAD R33, R0, 0x6, RZ ;  /* 0x0000000600217824 */ /* 0x000fe400078e02ff */
[----:B------:R-:W-:-:S04]  /*4060*/  IMAD.WIDE.U32 R44, R53, 0x6, R44 ;  /* 0x00000006352c7825 */ /* 0x000fc800078e002c */
[----:B------:R-:W-:Y:S01]  /*4070*/  IMAD.WIDE.U32 R42, R40, 0x6, R42 ;  /* 0x00000006282a7825 */ /* 0x000fe200078e002a */
[----:B------:R-:W-:Y:S02]  /*4080*/  IADD3 R33, R33, R45, RZ ;  /* 0x0000002d21217210 */ /* 0x000fe40007ffe0ff */
[----:B------:R-:W-:Y:S01]  /*4090*/  LEA R68, P2, R44, R14, 0x2 ;  /* 0x0000000e2c447211 */ /* 0x000fe200078410ff */
[----:B------:R-:W-:Y:S01]  /*40a0*/  VIADD R35, R43, UR4 ;  /* 0x000000042b237c36 */ /* 0x000fe20008000000 */
[----:B------:R-:W-:Y:S02]  /*40b0*/  SHF.L.U32 R43, R42, 0x2, RZ ;  /* 0x000000022a2b7819 */ /* 0x000fe400000006ff */
[----:B------:R-:W-:Y:S02]  /*40c0*/  LEA.HI.X R69, R44, R13, R33, 0x2, P2 ;  /* 0x0000000d2c457211 */ /* 0x000fe400010f1421 */
[----:B------:R-:W-:Y:S02]  /*40d0*/  SHF.L.U64.HI R35, R42, 0x2, R35 ;  /* 0x000000022a237819 */ /* 0x000fe40000010223 */
[C---:B------:R-:W-:Y:S01]  /*40e0*/  IADD3 R44, P2, R43.reuse, R12, RZ ;  /* 0x0000000c2b2c7210 */ /* 0x040fe20007f5e0ff */
[----:B------:R0:W5:Y:S01]  /*40f0*/  LDG.E R33, desc[UR10][R68.64] ;  /* 0x0000000a44217981 */ /* 0x000162000c1e1900 */
[----:B------:R-:W-:-:S03]  /*4100*/  IADD3 R42, P3, R43, R10, RZ ;  /* 0x0000000a2b2a7210 */ /* 0x000fc60007f7e0ff */
[C---:B------:R-:W-:Y:S01]  /*4110*/  IMAD.X R45, R35.reuse, 0x1, R11, P2 ;  /* 0x00000001232d7824 */ /* 0x040fe200010e060b */
[----:B------:R-:W-:-:S04]  /*4120*/  IADD3.X R43, R35, R8, RZ, P3, !PT ;  /* 0x00000008232b7210 */ /* 0x000fc80001ffe4ff */
[----:B------:R0:W5:Y:S04]  /*4130*/  LDG.E R35, desc[UR10][R44.64] ;  /* 0x0000000a2c237981 */ /* 0x000168000c1e1900 */
[----:B------:R0:W5:Y:S02]  /*4140*/  LDG.E R42, desc[UR10][R42.64] ;  /* 0x0000000a2a2a7981 */ /* 0x000164000c1e1900 */
.L_x_65:
[----:B------:R-:W-:Y:S05]  /*4150*/  BSYNC B0 ;  /* 0x0000000000007941 */ /* 0x000fea0003800000 */
.L_x_64:
[----:B------:R-:W-:Y:S01]  /*4160*/  BSSY B0, `(.L_x_66) ;  /* 0x0000015000007945 */ /* 0x000fe20003800000 */
[----:B0-----:R-:W-:Y:S01]  /*4170*/  @!P1 IMAD.MOV.U32 R43, RZ, RZ, RZ ;  /* 0x000000ffff2b9224 */ /* 0x001fe200078e00ff */
[----:B------:R-:W-:Y:S02]  /*4180*/  @!P1 CS2R R44, SRZ ;  /* 0x00000000002c9805 */ /* 0x000fe4000001ff00 */
[----:B------:R-:W-:Y:S05]  /*4190*/  @!P1 BRA `(.L_x_67) ;  /* 0x0000000000449947 */ /* 0x000fea0003800000 */
[----:B------:R-:W-:Y:S01]  /*41a0*/  UIMAD UR4, UR8, 0x7, URZ ;  /* 0x00000007080478a4 */ /* 0x000fe2000f8e023f */
[----:B------:R-:W-:-:S04]  /*41b0*/  IMAD.WIDE.U32 R60, R40, 0x7, R60 ;  /* 0x00000007283c7825 */ /* 0x000fc800078e003c */
[----:B------:R-:W-:Y:S01]  /*41c0*/  IMAD.SHL.U32 R41, R60, 0x4, RZ ;  /* 0x000000043c297824 */ /* 0x000fe200078e00ff */
[----:B------:R-:W-:Y:S01]  /*41d0*/  IADD3 R43, R61, UR4, RZ ;  /* 0x000000043d2b7c10 */ /* 0x000fe2000fffe0ff */
[----:B------:R-:W-:-:S03]  /*41e0*/  IMAD.WIDE.U32 R66, R53, 0x7, R66 ;  /* 0x0000000735427825 */ /* 0x000fc600078e0042 */
[C---:B------:R-:W-:Y:S01]  /*41f0*/  IADD3 R40, P4, R41.reuse, R10, RZ ;  /* 0x0000000a29287210 */ /* 0x040fe20007f9e0ff */
[----:B------:R-:W-:Y:S01]  /*4200*/  IMAD R45, R0, 0x7, RZ ;  /* 0x00000007002d7824 */ /* 0x000fe200078e02ff */
[----:B------:R-:W-:Y:S02]  /*4210*/  SHF.L.U64.HI R0, R60, 0x2, R43 ;  /* 0x000000023c007819 */ /* 0x000fe4000001022b */
[----:B------:R-:W-:Y:S02]  /*4220*/  IADD3 R60, P3, R41, R12, RZ ;  /* 0x0000000c293c7210 */ /* 0x000fe40007f7e0ff */
[----:B------:R-:W-:Y:S02]  /*4230*/  IADD3 R44, R45, R67, RZ ;  /* 0x000000432d2c7210 */ /* 0x000fe40007ffe0ff */
[----:B------:R-:W-:Y:S01]  /*4240*/  LEA R68, P2, R66, R14, 0x2 ;  /* 0x0000000e42447211 */ /* 0x000fe200078410ff */
[C---:B------:R-:W-:Y:S01]  /*4250*/  IMAD.X R61, R0.reuse, 0x1, R11, P3 ;  /* 0x00000001003d7824 */ /* 0x040fe200018e060b */
[----:B------:R-:W-:-:S02]  /*4260*/  IADD3.X R41, R0, R8, RZ, P4, !PT ;  /* 0x0000000800297210 */ /* 0x000fc400027fe4ff */
[----:B------:R-:W-:Y:S02]  /*4270*/  LEA.HI.X R69, R66, R13, R44, 0x2, P2 ;  /* 0x0000000d42457211 */ /* 0x000fe400010f142c */
[----:B------:R0:W5:Y:S04]  /*4280*/  LDG.E R44, desc[UR10][R60.64] ;  /* 0x0000000a3c2c7981 */ /* 0x000168000c1e1900 */
[----:B------:R0:W5:Y:S04]  /*4290*/  LDG.E R43, desc[UR10][R68.64] ;  /* 0x0000000a442b7981 */ /* 0x000168000c1e1900 */
[----:B------:R0:W5:Y:S02]  /*42a0*/  LDG.E R45, desc[UR10][R40.64] ;  /* 0x0000000a282d7981 */ /* 0x000164000c1e1900 */
.L_x_67:
[----:B------:R-:W-:Y:S05]  /*42b0*/  BSYNC B0 ;  /* 0x0000000000007941 */ /* 0x000fea0003800000 */
.L_x_66:
[----:B0-----:R-:W-:Y:S01]  /*42c0*/  HFMA2.MMA R41, -RZ, RZ, 0.96630859375, -0.0022525787353515625 ;  /* 0x3bbb989dff297435 */ /* 0x001fe200000001ff */
[----:B------:R-:W-:Y:S01]  /*42d0*/  IMAD.U32 R59, R58, 0x10000, RZ ;  /* 0x000100003a3b7824 */ /* 0x000fe200078e00ff */
[----:B------:R-:W-:Y:S01]  /*42e0*/  BSSY B1, `(.L_x_68) ;  /* 0x000001c000017945 */ /* 0x000fe20003800000 */
[----:B------:R-:W-:Y:S01]  /*42f0*/  IMAD.MOV.U32 R53, RZ, RZ, 0x437c0000 ;  /* 0x437c0000ff357424 */ /* 0x000fe200078e00ff */
[----:B------:R-:W-:Y:S01]  /*4300*/  FMNMX R62, |R62|, R57, !PT ;  /* 0x000000393e3e7209 */ /* 0x000fe20007800200 */
[C---:B------:R-:W-:Y:S01]  /*4310*/  FMUL R0, R59.reuse, -1.7020000219345092773 ;  /* 0xbfd9db233b007820 */ /* 0x040fe20000400000 */
[----:B------:R-:W-:Y:S01]  /*4320*/  PRMT R57, R58, 0x7632, R57 ;  /* 0x000076323a397816 */ /* 0x000fe20000000039 */
[----:B------:R-:W-:-:S03]  /*4330*/  FMUL R59, R59, 1.7020000219345092773 ;  /* 0x3fd9db233b3b7820 */ /* 0x000fc60000400000 */
[----:B------:R-:W-:-:S04]  /*4340*/  FFMA.SAT R40, R0, R41, 0.5 ;  /* 0x3f00000000287423 */ /* 0x000fc80000002029 */
[----:B------:R-:W-:-:S04]  /*4350*/  FFMA.RM R40, R40, R53, 12582913 ;  /* 0x4b40000128287423 */ /* 0x000fc80000004035 */
[C---:B------:R-:W-:Y:S01]  /*4360*/  FADD R41, R40.reuse, -12583039 ;  /* 0xcb40007f28297421 */ /* 0x040fe20000000000 */
[----:B------:R-:W-:-:S03]  /*4370*/  SHF.L.U32 R40, R40, 0x17, RZ ;  /* 0x0000001728287819 */ /* 0x000fc600000006ff */
[----:B------:R-:W-:-:S04]  /*4380*/  FFMA R41, R0, 1.4426950216293334961, -R41 ;  /* 0x3fb8aa3b00297823 */ /* 0x000fc80000000829 */
[----:B------:R-:W-:-:S04]  /*4390*/  FFMA R0, R0, 1.925963033500011079e-08, R41 ;  /* 0x32a5706000007823 */ /* 0x000fc80000000029 */
[----:B------:R-:W0:Y:S02]  /*43a0*/  MUFU.EX2 R41, R0 ;  /* 0x0000000000297308 */ /* 0x000e240000000800 */
[----:B0-----:R-:W-:-:S04]  /*43b0*/  FFMA R60, R40, R41, 1 ;  /* 0x3f800000283c7423 */ /* 0x001fc80000000029 */
[----:B------:R-:W-:-:S05]  /*43c0*/  VIADD R40, R60, 0x1800000 ;  /* 0x018000003c287836 */ /* 0x000fca0000000000 */
[----:B------:R-:W-:-:S04]  /*43d0*/  LOP3.LUT R40, R40, 0x7f800000, RZ, 0xc0, !PT ;  /* 0x7f80000028287812 */ /* 0x000fc800078ec0ff */
[----:B------:R-:W-:Y:S02]  /*43e0*/  ISETP.GT.U32.AND P2, PT, R40, 0x1ffffff, PT ;  /* 0x01ffffff2800780c */ /* 0x000fe40003f44070 */
[----:B------:R-:W-:-:S04]  /*43f0*/  IADD3 R40, P3, R16, R3, RZ ;  /* 0x0000000310287210 */ /* 0x000fc80007f7e0ff */
[----:B------:R-:W-:-:S07]  /*4400*/  IADD3.X R41, RZ, R22, RZ, P3, !PT ;  /* 0x00000016ff297210 */ /* 0x000fce0001ffe4ff */
[----:B------:R-:W-:Y:S05]  /*4410*/  @P2 BRA `(.L_x_69) ;  /* 0x0000000000102947 */ /* 0x000fea0003800000 */
[----:B------:R-:W-:Y:S01]  /*4420*/  IMAD.MOV.U32 R0, RZ, RZ, R60 ;  /* 0x000000ffff007224 */ /* 0x000fe200078e003c */
[----:B------:R-:W-:-:S07]  /*4430*/  MOV R64, 0x4450 ;  /* 0x0000445000407802 */ /* 0x000fce0000000f00 */
[----:B-----5:R-:W-:Y:S05]  /*4440*/  CALL.REL.NOINC `($__internal_1_$__cuda_sm20_rcp_rn_f32_slowpath) ;  /* 0x000000a800c07944 */ /* 0x020fea0003c00000 */
[----:B------:R-:W-:Y:S05]  /*4450*/  BRA `(.L_x_70) ;  /* 0x0000000000107947 */ /* 0x000fea0003800000 */
.L_x_69:
[----:B------:R-:W0:Y:S02]  /*4460*/  MUFU.RCP R71, R60 ;  /* 0x0000003c00477308 */ /* 0x000e240000001000 */
[----:B0-----:R-:W-:-:S04]  /*4470*/  FFMA R0, R60, R71, -1 ;  /* 0xbf8000003c007423 */ /* 0x001fc80000000047 */
[----:B------:R-:W-:-:S04]  /*4480*/  FADD.FTZ R0, -R0, -RZ ;  /* 0x800000ff00007221 */ /* 0x000fc80000010100 */
[----:B------:R-:W-:-:S07]  /*4490*/  FFMA R71, R71, R0, R71 ;  /* 0x0000000047477223 */ /* 0x000fce0000000047 */
.L_x_70:
[----:B------:R-:W-:Y:S05]  /*44a0*/  BSYNC B1 ;  /* 0x0000000000017941 */ /* 0x000fea0003800000 */
.L_x_68:
[----:B------:R-:W-:Y:S01]  /*44b0*/  SHF.L.U32 R58, R58, 0x10, RZ ;  /* 0x000000103a3a7819 */ /* 0x000fe200000006ff */
[----:B------:R-:W-:Y:S01]  /*44c0*/  IMAD.MOV.U32 R53, RZ, RZ, 0x3bbb989d ;  /* 0x3bbb989dff357424 */ /* 0x000fe200078e00ff */
[----:B------:R-:W-:Y:S01]  /*44d0*/  MOV R60, 0x437c0000 ;  /* 0x437c0000003c7802 */ /* 0x000fe20000000f00 */
[----:B------:R-:W-:Y:S02]  /*44e0*/  BSSY B1, `(.L_x_71) ;  /* 0x000001f000017945 */ /* 0x000fe40003800000 */
[----:B------:R-:W-:-:S04]  /*44f0*/  FMUL R0, R58, -1.7020000219345092773 ;  /* 0xbfd9db233a007820 */ /* 0x000fc80000400000 */
[----:B------:R-:W-:-:S04]  /*4500*/  FFMA.SAT R53, R0, R53, 0.5 ;  /* 0x3f00000000357423 */ /* 0x000fc80000002035 */
[----:B------:R-:W-:Y:S01]  /*4510*/  FFMA.RM R53, R53, R60, 12582913 ;  /* 0x4b40000135357423 */ /* 0x000fe2000000403c */
[C---:B------:R-:W-:Y:S01]  /*4520*/  IMAD.U32 R60, R54.reuse, 0x10000, RZ ;  /* 0x00010000363c7824 */ /* 0x040fe200078e00ff */
[----:B------:R-:W-:Y:S02]  /*4530*/  PRMT R54, R54, 0x7632, R54 ;  /* 0x0000763236367816 */ /* 0x000fe40000000036 */
[C---:B------:R-:W-:Y:S01]  /*4540*/  FADD R61, R53.reuse, -12583039 ;  /* 0xcb40007f353d7421 */ /* 0x040fe20000000000 */
[----:B------:R-:W-:-:S03]  /*4550*/  IMAD.SHL.U32 R53, R53, 0x800000, RZ ;  /* 0x0080000035357824 */ /* 0x000fc600078e00ff */
[----:B------:R-:W-:-:S04]  /*4560*/  FFMA R61, R0, 1.4426950216293334961, -R61 ;  /* 0x3fb8aa3b003d7823 */ /* 0x000fc8000000083d */
[----:B------:R-:W-:-:S04]  /*4570*/  FFMA R61, R0, 1.925963033500011079e-08, R61 ;  /* 0x32a57060003d7823 */ /* 0x000fc8000000003d */
[----:B------:R-:W0:Y:S02]  /*4580*/  MUFU.EX2 R0, R61 ;  /* 0x0000003d00007308 */ /* 0x000e240000000800 */
[----:B0-----:R-:W-:Y:S01]  /*4590*/  FFMA R64, R53, R0, 1 ;  /* 0x3f80000035407423 */ /* 0x001fe20000000000 */
[----:B------:R-:W-:-:S04]  /*45a0*/  FADD R0, -R71, 1 ;  /* 0x3f80000047007421 */ /* 0x000fc80000000100 */
[----:B------:R-:W-:-:S04]  /*45b0*/  FMUL R0, R0, R71 ;  /* 0x0000004700007220 */ /* 0x000fc80000400000 */
[----:B------:R-:W-:Y:S01]  /*45c0*/  FFMA R59, R59, R0, R71 ;  /* 0x000000003b3b7223 */ /* 0x000fe20000000047 */
[----:B------:R-:W-:-:S03]  /*45d0*/  IADD3 R0, R64, 0x1800000, RZ ;  /* 0x0180000040007810 */ /* 0x000fc60007ffe0ff */
[----:B------:R-:W-:Y:S01]  /*45e0*/  FMUL R59, R59, R60 ;  /* 0x0000003c3b3b7220 */ /* 0x000fe20000400000 */
[----:B------:R-:W-:-:S04]  /*45f0*/  LOP3.LUT R0, R0, 0x7f800000, RZ, 0xc0, !PT ;  /* 0x7f80000000007812 */ /* 0x000fc800078ec0ff */
[----:B------:R-:W-:Y:S02]  /*4600*/  ISETP.GT.U32.AND P2, PT, R0, 0x1ffffff, PT ;  /* 0x01ffffff0000780c */ /* 0x000fe40003f44070 */
[C---:B------:R-:W-:Y:S02]  /*4610*/  SHF.L.U32 R0, R46.reuse, 0x10, RZ ;  /* 0x000000102e007819 */ /* 0x040fe400000006ff */
[----:B------:R-:W-:-:S03]  /*4620*/  PRMT R46, R46, 0x7632, R46 ;  /* 0x000076322e2e7816 */ /* 0x000fc6000000002e */
[----:B------:R-:W-:-:S06]  /*4630*/  FMUL R61, R59, R0 ;  /* 0x000000003b3d7220 */ /* 0x000fcc0000400000 */
[----:B------:R-:W-:Y:S05]  /*4640*/  @P2 BRA `(.L_x_72) ;  /* 0x0000000000102947 */ /* 0x000fea0003800000 */
[----:B------:R-:W-:Y:S01]  /*4650*/  IMAD.MOV.U32 R0, RZ, RZ, R64 ;  /* 0x000000ffff007224 */ /* 0x000fe200078e0040 */
[----:B------:R-:W-:-:S07]  /*4660*/  MOV R64, 0x4680 ;  /* 0x0000468000407802 */ /* 0x000fce0000000f00 */
[----:B-----5:R-:W-:Y:S05]  /*4670*/  CALL.REL.NOINC `($__internal_1_$__cuda_sm20_rcp_rn_f32_slowpath) ;  /* 0x000000a800347944 */ /* 0x020fea0003c00000 */
[----:B------:R-:W-:Y:S05]  /*4680*/  BRA `(.L_x_73) ;  /* 0x0000000000107947 */ /* 0x000fea0003800000 */
.L_x_72:
[----:B------:R-:W0:Y:S02]  /*4690*/  MUFU.RCP R71, R64 ;  /* 0x0000004000477308 */ /* 0x000e240000001000 */
[----:B0-----:R-:W-:-:S04]  /*46a0*/  FFMA R0, R64, R71, -1 ;  /* 0xbf80000040007423 */ /* 0x001fc80000000047 */
[----:B------:R-:W-:-:S04]  /*46b0*/  FADD.FTZ R0, -R0, -RZ ;  /* 0x800000ff00007221 */ /* 0x000fc80000010100 */
[----:B------:R-:W-:-:S07]  /*46c0*/  FFMA R71, R71, R0, R71 ;  /* 0x0000000047477223 */ /* 0x000fce0000000047 */
.L_x_73:
[----:B------:R-:W-:Y:S05]  /*46d0*/  BSYNC B1 ;  /* 0x0000000000017941 */ /* 0x000fea0003800000 */
.L_x_71:
[----:B------:R-:W-:Y:S01]  /*46e0*/  SHF.L.U32 R0, R57, 0x10, RZ ;  /* 0x0000001039007819 */ /* 0x000fe200000006ff */
[----:B------:R-:W-:Y:S02]  /*46f0*/  IMAD.MOV.U32 R64, RZ, RZ, 0x3bbb989d ;  /* 0x3bbb989dff407424 */ /* 0x000fe400078e00ff */
[----:B------:R-:W-:Y:S01]  /*4700*/  FMUL R71, R58, R71 ;  /* 0x000000473a477220 */ /* 0x000fe20000400000 */
[----:B------:R-:W-:Y:S01]  /*4710*/  BSSY B1, `(.L_x_74) ;  /* 0x0000019000017945 */ /* 0x000fe20003800000 */
[----:B------:R-:W-:Y:S02]  /*4720*/  FMUL R53, R0, -1.7020000219345092773 ;  /* 0xbfd9db2300357820 */ /* 0x000fe40000400000 */
[----:B------:R-:W-:Y:S01]  /*4730*/  FMUL R60, R60, R71 ;  /* 0x000000473c3c7220 */ /* 0x000fe20000400000 */
[----:B------:R-:W-:Y:S01]  /*4740*/  FMUL R58, R0, 1.7020000219345092773 ;  /* 0x3fd9db23003a7820 */ /* 0x000fe20000400000 */
[----:B------:R-:W-:Y:S01]  /*4750*/  FFMA.SAT R59, R53, R64, 0.5 ;  /* 0x3f000000353b7423 */ /* 0x000fe20000002040 */
[----:B------:R-:W-:-:S10]  /*4760*/  HFMA2.MMA R64, -RZ, RZ, 3.7421875, 0 ;  /* 0x437c0000ff407435 */ /* 0x000fd400000001ff */
[----:B------:R-:W-:-:S04]  /*4770*/  FFMA.RM R59, R59, R64, 12582913 ;  /* 0x4b4000013b3b7423 */ /* 0x000fc80000004040 */
[C---:B------:R-:W-:Y:S01]  /*4780*/  FADD R64, R59.reuse, -12583039 ;  /* 0xcb40007f3b407421 */ /* 0x040fe20000000000 */
[----:B------:R-:W-:-:S03]  /*4790*/  IMAD.SHL.U32 R59, R59, 0x800000, RZ ;  /* 0x008000003b3b7824 */ /* 0x000fc600078e00ff */
[----:B------:R-:W-:-:S04]  /*47a0*/  FFMA R64, R53, 1.4426950216293334961, -R64 ;  /* 0x3fb8aa3b35407823 */ /* 0x000fc80000000840 */
[----:B------:R-:W-:-:S06]  /*47b0*/  FFMA R64, R53, 1.925963033500011079e-08, R64 ;  /* 0x32a5706035407823 */ /* 0x000fcc0000000040 */
[----:B------:R-:W0:Y:S02]  /*47c0*/  MUFU.EX2 R64, R64 ;  /* 0x0000004000407308 */ /* 0x000e240000000800 */
[----:B0-----:R-:W-:-:S05]  /*47d0*/  FFMA R66, R59, R64, 1 ;  /* 0x3f8000003b427423 */ /* 0x001fca0000000040 */
[----:B------:R-:W-:-:S04]  /*47e0*/  IADD3 R53, R66, 0x1800000, RZ ;  /* 0x0180000042357810 */ /* 0x000fc80007ffe0ff */
[----:B------:R-:W-:-:S04]  /*47f0*/  LOP3.LUT R53, R53, 0x7f800000, RZ, 0xc0, !PT ;  /* 0x7f80000035357812 */ /* 0x000fc800078ec0ff */
[----:B------:R-:W-:-:S13]  /*4800*/  ISETP.GT.U32.AND P2, PT, R53, 0x1ffffff, PT ;  /* 0x01ffffff3500780c */ /* 0x000fda0003f44070 */
[----:B------:R-:W-:Y:S05]  /*4810*/  @P2 BRA `(.L_x_75) ;  /* 0x0000000000102947 */ /* 0x000fea0003800000 */
[----:B------:R-:W-:Y:S01]  /*4820*/  IMAD.MOV.U32 R0, RZ, RZ, R66 ;  /* 0x000000ffff007224 */ /* 0x000fe200078e0042 */
[----:B------:R-:W-:-:S07]  /*4830*/  MOV R64, 0x4850 ;  /* 0x0000485000407802 */ /* 0x000fce0000000f00 */
[----:B-----5:R-:W-:Y:S05]  /*4840*/  CALL.REL.NOINC `($__internal_1_$__cuda_sm20_rcp_rn_f32_slowpath) ;  /* 0x000000a400c07944 */ /* 0x020fea0003c00000 */
[----:B------:R-:W-:Y:S05]  /*4850*/  BRA `(.L_x_76) ;  /* 0x0000000000107947 */ /* 0x000fea0003800000 */
.L_x_75:
[----:B------:R-:W0:Y:S02]  /*4860*/  MUFU.RCP R71, R66 ;  /* 0x0000004200477308 */ /* 0x000e240000001000 */
[----:B0-----:R-:W-:-:S04]  /*4870*/  FFMA R0, R66, R71, -1 ;  /* 0xbf80000042007423 */ /* 0x001fc80000000047 */
[----:B------:R-:W-:-:S04]  /*4880*/  FADD.FTZ R0, -R0, -RZ ;  /* 0x800000ff00007221 */ /* 0x000fc80000010100 */
[----:B------:R-:W-:-:S07]  /*4890*/  FFMA R71, R71, R0, R71 ;  /* 0x0000000047477223 */ /* 0x000fce0000000047 */
.L_x_76:
[----:B------:R-:W-:Y:S05]  /*48a0*/  BSYNC B1 ;  /* 0x0000000000017941 */ /* 0x000fea0003800000 */
.L_x_74:
[----:B------:R-:W-:Y:S01]  /*48b0*/  SHF.L.U32 R57, R57, 0x10, RZ ;  /* 0x0000001039397819 */ /* 0x000fe200000006ff */
[----:B------:R-:W-:Y:S01]  /*48c0*/  IMAD.MOV.U32 R53, RZ, RZ, 0x3bbb989d ;  /* 0x3bbb989dff357424 */ /* 0x000fe200078e00ff */
[----:B------:R-:W-:Y:S01]  /*48d0*/  MOV R64, 0x437c0000 ;  /* 0x437c000000407802 */ /* 0x000fe20000000f00 */
[----:B------:R-:W-:Y:S01]  /*48e0*/  IMAD.U32 R54, R54, 0x10000, RZ ;  /* 0x0001000036367824 */ /* 0x000fe200078e00ff */
[----:B------:R-:W-:Y:S01]  /*48f0*/  SHF.L.U32 R46, R46, 0x10, RZ ;  /* 0x000000102e2e7819 */ /* 0x000fe200000006ff */
[----:B------:R-:W-:Y:S01]  /*4900*/  FMUL R0, R57, -1.7020000219345092773 ;  /* 0xbfd9db2339007820 */ /* 0x000fe20000400000 */
[----:B------:R-:W-:Y:S03]  /*4910*/  BSSY B1, `(.L_x_77) ;  /* 0x000001a000017945 */ /* 0x000fe60003800000 */
[----:B------:R-:W-:-:S04]  /*4920*/  FFMA.SAT R53, R0, R53, 0.5 ;  /* 0x3f00000000357423 */ /* 0x000fc80000002035 */
[----:B------:R-:W-:-:S04]  /*4930*/  FFMA.RM R53, R53, R64, 12582913 ;  /* 0x4b40000135357423 */ /* 0x000fc80000004040 */
        /* <DEDUP_REMOVED lines=11> */
[----:B------:R-:W-:-:S03]  /*49f0*/  LOP3.LUT R0, R0, 0x7f800000, RZ, 0xc0, !PT ;  /* 0x7f80000000007812 */ /* 0x000fc600078ec0ff */
[----:B------:R-:W-:Y:S01]  /*4a00*/  FMUL R59, R59, R46 ;  /* 0x0000002e3b3b7220 */ /* 0x000fe20000400000 */
[----:B------:R-:W-:-:S13]  /*4a10*/  ISETP.GT.U32.AND P2, PT, R0, 0x1ffffff, PT ;  /* 0x01ffffff0000780c */ /* 0x000fda0003f44070 */
[----:B------:R-:W-:Y:S05]  /*4a20*/  @P2 BRA `(.L_x_78) ;  /* 0x0000000000102947 */ /* 0x000fea0003800000 */
[----:B------:R-:W-:Y:S01]  /*4a30*/  IMAD.MOV.U32 R0, RZ, RZ, R64 ;  /* 0x000000ffff007224 */ /* 0x000fe200078e0040 */
[----:B------:R-:W-:-:S07]  /*4a40*/  MOV R64, 0x4a60 ;  /* 0x00004a6000407802 */ /* 0x000fce0000000f00 */
[----:B-----5:R-:W-:Y:S05]  /*4a50*/  CALL.REL.NOINC `($__internal_1_$__cuda_sm20_rcp_rn_f32_slowpath) ;  /* 0x000000a4003c7944 */ /* 0x020fea0003c00000 */
[----:B------:R-:W-:Y:S05]  /*4a60*/  BRA `(.L_x_79) ;  /* 0x0000000000107947 */ /* 0x000fea0003800000 */
.L_x_78:
[----:B------:R-:W0:Y:S02]  /*4a70*/  MUFU.RCP R71, R64 ;  /* 0x0000004000477308 */ /* 0x000e240000001000 */
[----:B0-----:R-:W-:-:S04]  /*4a80*/  FFMA R0, R64, R71, -1 ;  /* 0xbf80000040007423 */ /* 0x001fc80000000047 */
[----:B------:R-:W-:-:S04]  /*4a90*/  FADD.FTZ R0, -R0, -RZ ;  /* 0x800000ff00007221 */ /* 0x000fc80000010100 */
[----:B------:R-:W-:-:S07]  /*4aa0*/  FFMA R71, R71, R0, R71 ;  /* 0x0000000047477223 */ /* 0x000fce0000000047 */
.L_x_79:
[----:B------:R-:W-:Y:S05]  /*4ab0*/  BSYNC B1 ;  /* 0x0000000000017941 */ /* 0x000fea0003800000 */
.L_x_77:
[----:B------:R-:W-:Y:S01]  /*4ac0*/  SHF.L.U32 R0, R56, 0x10, RZ ;  /* 0x0000001038007819 */ /* 0x000fe200000006ff */
[----:B------:R-:W-:Y:S01]  /*4ad0*/  HFMA2.MMA R58, -RZ, RZ, 3.7421875, 0 ;  /* 0x437c0000ff3a7435 */ /* 0x000fe200000001ff */
[----:B------:R-:W-:Y:S02]  /*4ae0*/  IMAD.MOV.U32 R53, RZ, RZ, 0x3bbb989d ;  /* 0x3bbb989dff357424 */ /* 0x000fe400078e00ff */
[----:B------:R-:W-:Y:S01]  /*4af0*/  FMUL R71, R57, R71 ;  /* 0x0000004739477220 */ /* 0x000fe20000400000 */
[----:B------:R-:W-:Y:S01]  /*4b00*/  BSSY B1, `(.L_x_80) ;  /* 0x0000019000017945 */ /* 0x000fe20003800000 */
        /* <DEDUP_REMOVED lines=8> */
[----:B------:R-:W0:Y:S02]  /*4b90*/  MUFU.EX2 R46, R63 ;  /* 0x0000003f002e7308 */ /* 0x000e240000000800 */
[----:B0-----:R-:W-:-:S05]  /*4ba0*/  FFMA R58, R53, R46, 1 ;  /* 0x3f800000353a7423 */ /* 0x001fca000000002e */
[----:B------:R-:W-:-:S04]  /*4bb0*/  IADD3 R46, R58, 0x1800000, RZ ;  /* 0x018000003a2e7810 */ /* 0x000fc80007ffe0ff */
[----:B------:R-:W-:-:S04]  /*4bc0*/  LOP3.LUT R46, R46, 0x7f800000, RZ, 0xc0, !PT ;  /* 0x7f8000002e2e7812 */ /* 0x000fc800078ec0ff */
[----:B------:R-:W-:Y:S01]  /*4bd0*/  ISETP.GT.U32.AND P2, PT, R46, 0x1ffffff, PT ;  /* 0x01ffffff2e00780c */ /* 0x000fe20003f44070 */
[----:B------:R-:W-:Y:S01]  /*4be0*/  FMUL R46, R54, R71 ;  /* 0x00000047362e7220 */ /* 0x000fe20000400000 */
[----:B------:R-:W-:-:S11]  /*4bf0*/  PRMT R54, R56, 0x7632, R54 ;  /* 0x0000763238367816 */ /* 0x000fd60000000036 */
[----:B------:R-:W-:Y:S05]  /*4c00*/  @P2 BRA `(.L_x_81) ;  /* 0x0000000000102947 */ /* 0x000fea0003800000 */
[----:B------:R-:W-:Y:S01]  /*4c10*/  IMAD.MOV.U32 R0, RZ, RZ, R58 ;  /* 0x000000ffff007224 */ /* 0x000fe200078e003a */
[----:B------:R-:W-:-:S07]  /*4c20*/  MOV R64, 0x4c40 ;  /* 0x00004c4000407802 */ /* 0x000fce0000000f00 */
[----:B-----5:R-:W-:Y:S05]  /*4c30*/  CALL.REL.NOINC `($__internal_1_$__cuda_sm20_rcp_rn_f32_slowpath) ;  /* 0x000000a000c47944 */ /* 0x020fea0003c00000 */
[----:B------:R-:W-:Y:S05]  /*4c40*/  BRA `(.L_x_82) ;  /* 0x0000000000107947 */ /* 0x000fea0003800000 */
.L_x_81:
[----:B------:R-:W0:Y:S02]  /*4c50*/  MUFU.RCP R71, R58 ;  /* 0x0000003a00477308 */ /* 0x000e240000001000 */
[----:B0-----:R-:W-:-:S04]  /*4c60*/  FFMA R0, R58, R71, -1 ;  /* 0xbf8000003a007423 */ /* 0x001fc80000000047 */
[----:B------:R-:W-:-:S04]  /*4c70*/  FADD.FTZ R0, -R0, -RZ ;  /* 0x800000ff00007221 */ /* 0x000fc80000010100 */
[----:B------:R-:W-:-:S07]  /*4c80*/  FFMA R71, R71, R0, R71 ;  /* 0x0000000047477223 */ /* 0x000fce0000000047 */
.L_x_82:
[----:B------:R-:W-:Y:S05]  /*4c90*/  BSYNC B1 ;  /* 0x0000000000017941 */ /* 0x000fea0003800000 */
.L_x_80:
        /* <DEDUP_REMOVED lines=11> */
[----:B------:R0:W1:Y:S02]  /*4d50*/  MUFU.EX2 R0, R63 ;  /* 0x0000003f00007308 */ /* 0x0000640000000800 */
[----:B0-----:R-:W-:Y:S01]  /*4d60*/  PRMT R63, R48, 0x7632, R63 ;  /* 0x00007632303f7816 */ /* 0x001fe2000000003f */
[----:B-1----:R-:W-:Y:S01]  /*4d70*/  FFMA R64, R53, R0, 1 ;  /* 0x3f80000035407423 */ /* 0x002fe20000000000 */
[----:B------:R-:W-:-:S04]  /*4d80*/  FADD R0, -R71, 1 ;  /* 0x3f80000047007421 */ /* 0x000fc80000000100 */
[----:B------:R-:W-:Y:S01]  /*4d90*/  IADD3 R53, R64, 0x1800000, RZ ;  /* 0x0180000040357810 */ /* 0x000fe20007ffe0ff */
[----:B------:R-:W-:-:S03]  /*4da0*/  FMUL R0, R0, R71 ;  /* 0x0000004700007220 */ /* 0x000fc60000400000 */
[----:B------:R-:W-:Y:S01]  /*4db0*/  LOP3.LUT R53, R53, 0x7f800000, RZ, 0xc0, !PT ;  /* 0x7f80000035357812 */ /* 0x000fe200078ec0ff */
[----:B------:R-:W-:Y:S01]  /*4dc0*/  FFMA R0, R57, R0, R71 ;  /* 0x0000000039007223 */ /* 0x000fe20000000047 */
[----:B------:R-:W-:Y:S01]  /*4dd0*/  IMAD.U32 R57, R48, 0x10000, RZ ;  /* 0x0001000030397824 */ /* 0x000fe200078e00ff */
[----:B------:R-:W-:Y:S02]  /*4de0*/  PRMT R48, R47, 0x7632, R48 ;  /* 0x000076322f307816 */ /* 0x000fe40000000030 */
[----:B------:R-:W-:Y:S01]  /*4df0*/  ISETP.GT.U32.AND P2, PT, R53, 0x1ffffff, PT ;  /* 0x01ffffff3500780c */ /* 0x000fe20003f44070 */
[----:B------:R-:W-:Y:S01]  /*4e00*/  FMUL R0, R0, R57 ;  /* 0x0000003900007220 */ /* 0x000fe20000400000 */
[----:B------:R-:W-:-:S05]  /*4e10*/  SHF.L.U32 R53, R47, 0x10, RZ ;  /* 0x000000102f357819 */ /* 0x000fca00000006ff */
[----:B------:R-:W-:-:S06]  /*4e20*/  FMUL R58, R0, R53 ;  /* 0x00000035003a7220 */ /* 0x000fcc0000400000 */
[----:B------:R-:W-:Y:S05]  /*4e30*/  @P2 BRA `(.L_x_84) ;  /* 0x0000000000102947 */ /* 0x000fea0003800000 */
[----:B------:R-:W-:Y:S01]  /*4e40*/  IMAD.MOV.U32 R0, RZ, RZ, R64 ;  /* 0x000000ffff007224 */ /* 0x000fe200078e0040 */
[----:B------:R-:W-:-:S07]  /*4e50*/  MOV R64, 0x4e70 ;  /* 0x00004e7000407802 */ /* 0x000fce0000000f00 */
[----:B-----5:R-:W-:Y:S05]  /*4e60*/  CALL.REL.NOINC `($__internal_1_$__cuda_sm20_rcp_rn_f32_slowpath) ;  /* 0x000000a000387944 */ /* 0x020fea0003c00000 */
[----:B------:R-:W-:Y:S05]  /*4e70*/  BRA `(.L_x_85) ;  /* 0x0000000000107947 */ /* 0x000fea0003800000 */
.L_x_84:
[----:B------:R-:W0:Y:S02]  /*4e80*/  MUFU.RCP R71, R64 ;  /* 0x0000004000477308 */ /* 0x000e240000001000 */
[----:B0-----:R-:W-:-:S04]  /*4e90*/  FFMA R0, R64, R71, -1 ;  /* 0xbf80000040007423 */ /* 0x001fc80000000047 */
[----:B------:R-:W-:-:S04]  /*4ea0*/  FADD.FTZ R0, -R0, -RZ ;  /* 0x800000ff00007221 */ /* 0x000fc80000010100 */
[----:B------:R-:W-:-:S07]  /*4eb0*/  FFMA R71, R71, R0, R71 ;  /* 0x0000000047477223 */ /* 0x000fce0000000047 */
.L_x_85:
[----:B------:R-:W-:Y:S05]  /*4ec0*/  BSYNC B1 ;  /* 0x0000000000017941 */ /* 0x000fea0003800000 */
.L_x_83:
[----:B------:R-:W-:Y:S01]  /*4ed0*/  SHF.L.U32 R0, R54, 0x10, RZ ;  /* 0x0000001036007819 */ /* 0x000fe200000006ff */
[----:B------:R-:W-:Y:S02]  /*4ee0*/  IMAD.MOV.U32 R64, RZ, RZ, 0x3bbb989d ;  /* 0x3bbb989dff407424 */ /* 0x000fe400078e00ff */
[----:B------:R-:W-:Y:S01]  /*4ef0*/  FMUL R56, R56, R71 ;  /* 0x0000004738387220 */ /* 0x000fe20000400000 */
[----:B------:R-:W-:Y:S01]  /*4f00*/  BSSY B1, `(.L_x_86) ;  /* 0x0000019000017945 */ /* 0x000fe20003800000 */
[----:B------:R-:W-:-:S04]  /*4f10*/  FMUL R47, R0, -1.7020000219345092773 ;  /* 0xbfd9db23002f7820 */ /* 0x000fc80000400000 */
        /* <DEDUP_REMOVED lines=11> */
[----:B------:R-:W-:Y:S01]  /*4fd0*/  ISETP.GT.U32.AND P2, PT, R47, 0x1ffffff, PT ;  /* 0x01ffffff2f00780c */ /* 0x000fe20003f44070 */
[----:B------:R-:W-:Y:S01]  /*4fe0*/  FMUL R47, R57, R56 ;  /* 0x00000038392f7220 */ /* 0x000fe20000400000 */
[----:B------:R-:W-:-:S11]  /*4ff0*/  FMUL R56, R0, 1.7020000219345092773 ;  /* 0x3fd9db2300387820 */ /* 0x000fd60000400000 */
[----:B------:R-:W-:Y:S05]  /*5000*/  @P2 BRA `(.L_x_87) ;  /* 0x0000000000102947 */ /* 0x000fea0003800000 */
[----:B------:R-:W-:Y:S01]  /*5010*/  IMAD.MOV.U32 R0, RZ, RZ, R66 ;  /* 0x000000ffff007224 */ /* 0x000fe200078e0042 */
[----:B------:R-:W-:-:S07]  /*5020*/  MOV R64, 0x5040 ;  /* 0x0000504000407802 */ /* 0x000fce0000000f00 */
[----:B-----5:R-:W-:Y:S05]  /*5030*/  CALL.REL.NOINC `($__internal_1_$__cuda_sm20_rcp_rn_f32_slowpath) ;  /* 0x0000009c00c47944 */ /* 0x020fea0003c00000 */
[----:B------:R-:W-:Y:S05]  /*5040*/  BRA `(.L_x_88) ;  /* 0x0000000000107947 */ /* 0x000fea0003800000 */
.L_x_87:
[----:B------:R-:W0:Y:S02]  /*5050*/  MUFU.RCP R71, R66 ;  /* 0x0000004200477308 */ /* 0x000e240000001000 */
[----:B0-----:R-:W-:-:S04]  /*5060*/  FFMA R0, R66, R71, -1 ;  /* 0xbf80000042007423 */ /* 0x001fc80000000047 */
[----:B------:R-:W-:-:S04]  /*5070*/  FADD.FTZ R0, -R0, -RZ ;  /* 0x800000ff00007221 */ /* 0x000fc80000010100 */
[----:B------:R-:W-:-:S07]  /*5080*/  FFMA R71, R71, R0, R71 ;  /* 0x0000000047477223 */ /* 0x000fce0000000047 */
.L_x_88:
[----:B------:R-:W-:Y:S05]  /*5090*/  BSYNC B1 ;  /* 0x0000000000017941 */ /* 0x000fea0003800000 */
.L_x_86:
[----:B------:R-:W-:Y:S01]  /*50a0*/  SHF.L.U32 R54, R54, 0x10, RZ ;  /* 0x0000001036367819 */ /* 0x000fe200000006ff */
[----:B------:R-:W-:Y:S01]  /*50b0*/  IMAD.MOV.U32 R53, RZ, RZ, 0x3bbb989d ;  /* 0x3bbb989dff357424 */ /* 0x000fe200078e00ff */
[----:B------:R-:W-:Y:S01]  /*50c0*/  MOV R64, 0x437c0000 ;  /* 0x437c000000407802 */ /* 0x000fe20000000f00 */
[----:B------:R-:W-:Y:S01]  /*50d0*/  IMAD.U32 R63, R63, 0x10000, RZ ;  /* 0x000100003f3f7824 */ /* 0x000fe200078e00ff */
[----:B------:R-:W-:Y:S01]  /*50e0*/  BSSY B1, `(.L_x_89) ;  /* 0x000001c000017945 */ /* 0x000fe20003800000 */
        /* <DEDUP_REMOVED lines=8> */
[----:B------:R-:W-:-:S03]  /*5170*/  SHF.L.U32 R57, R48, 0x10, RZ ;  /* 0x0000001030397819 */ /* 0x000fc600000006ff */
[----:B------:R-:W-:Y:S01]  /*5180*/  FMUL R0, R0, R71 ;  /* 0x0000004700007220 */ /* 0x000fe20000400000 */
[----:B------:R-:W0:Y:S03]  /*5190*/  MUFU.EX2 R64, R64 ;  /* 0x0000004000407308 */ /* 0x000e260000000800 */
[----:B------:R-:W-:-:S04]  /*51a0*/  FFMA R0, R56, R0, R71 ;  /* 0x0000000038007223 */ /* 0x000fc80000000047 */
[----:B------:R-:W-:-:S04]  /*51b0*/  FMUL R0, R0, R63 ;  /* 0x0000003f00007220 */ /* 0x000fc80000400000 */
[----:B------:R-:W-:Y:S01]  /*51c0*/  FMUL R57, R0, R57 ;  /* 0x0000003900397220 */ /* 0x000fe20000400000 */
        /* <DEDUP_REMOVED lines=9> */
.L_x_90:
[----:B------:R-:W0:Y:S02]  /*5260*/  MUFU.RCP R71, R66 ;  /* 0x0000004200477308 */ /* 0x000e240000001000 */
[----:B0-----:R-:W-:-:S04]  /*5270*/  FFMA R0, R66, R71, -1 ;  /* 0xbf80000042007423 */ /* 0x001fc80000000047 */
[----:B------:R-:W-:-:S04]  /*5280*/  FADD.FTZ R0, -R0, -RZ ;  /* 0x800000ff00007221 */ /* 0x000fc80000010100 */
[----:B------:R-:W-:-:S07]  /*5290*/  FFMA R71, R71, R0, R71 ;  /* 0x0000000047477223 */ /* 0x000fce0000000047 */
.L_x_91:
[----:B------:R-:W-:Y:S05]  /*52a0*/  BSYNC B1 ;  /* 0x0000000000017941 */ /* 0x000fea0003800000 */
.L_x_89:
[----:B------:R-:W-:Y:S01]  /*52b0*/  SHF.L.U32 R56, R55, 0x10, RZ ;  /* 0x0000001037387819 */ /* 0x000fe200000006ff */
[----:B------:R-:W-:Y:S01]  /*52c0*/  IMAD.MOV.U32 R53, RZ, RZ, 0x3bbb989d ;  /* 0x3bbb989dff357424 */ /* 0x000fe200078e00ff */
[----:B------:R-:W-:Y:S03]  /*52d0*/  BSSY B1, `(.L_x_92) ;  /* 0x000001b000017945 */ /* 0x000fe60003800000 */
[C---:B------:R-:W-:Y:S01]  /*52e0*/  FMUL R0, R56.reuse, -1.7020000219345092773 ;  /* 0xbfd9db2338007820 */ /* 0x040fe20000400000 */
[----:B------:R-:W-:-:S03]  /*52f0*/  FMUL R56, R56, 1.7020000219345092773 ;  /* 0x3fd9db2338387820 */ /* 0x000fc60000400000 */
        /* <DEDUP_REMOVED lines=8> */
[----:B0-----:R-:W-:Y:S01]  /*5380*/  FFMA R64, R48, R53, 1 ;  /* 0x3f80000030407423 */ /* 0x001fe20000000035 */
[----:B------:R-:W-:Y:S01]  /*5390*/  FMUL R48, R54, R71 ;  /* 0x0000004736307220 */ /* 0x000fe20000400000 */
[----:B------:R-:W-:-:S03]  /*53a0*/  PRMT R54, R55, 0x7632, R54 ;  /* 0x0000763237367816 */ /* 0x000fc60000000036 */
[----:B------:R-:W-:Y:S01]  /*53b0*/  IADD3 R0, R64, 0x1800000, RZ ;  /* 0x0180000040007810 */ /* 0x000fe20007ffe0ff */
[----:B------:R-:W-:-:S03]  /*53c0*/  FMUL R48, R63, R48 ;  /* 0x000000303f307220 */ /* 0x000fc60000400000 */
[----:B------:R-:W-:-:S04]  /*53d0*/  LOP3.LUT R0, R0, 0x7f800000, RZ, 0xc0, !PT ;  /* 0x7f80000000007812 */ /* 0x000fc800078ec0ff */
[----:B------:R-:W-:-:S13]  /*53e0*/  ISETP.GT.U32.AND P2, PT, R0, 0x1ffffff, PT ;  /* 0x01ffffff0000780c */ /* 0x000fda0003f44070 */
[----:B------:R-:W-:Y:S05]  /*53f0*/  @P2 BRA `(.L_x_93) ;  /* 0x0000000000102947 */ /* 0x000fea0003800000 */
[----:B------:R-:W-:Y:S01]  /*5400*/  IMAD.MOV.U32 R0, RZ, RZ, R64 ;  /* 0x000000ffff007224 */ /* 0x000fe200078e0040 */
[----:B------:R-:W-:-:S07]  /*5410*/  MOV R64, 0x5430 ;  /* 0x0000543000407802 */ /* 0x000fce0000000f00 */
[----:B-----5:R-:W-:Y:S05]  /*5420*/  CALL.REL.NOINC `($__internal_1_$__cuda_sm20_rcp_rn_f32_slowpath) ;  /* 0x0000009800c87944 */ /* 0x020fea0003c00000 */
[----:B------:R-:W-:Y:S05]  /*5430*/  BRA `(.L_x_94) ;  /* 0x0000000000107947 */ /* 0x000fea0003800000 */
.L_x_93:
[----:B------:R-:W0:Y:S02]  /*5440*/  MUFU.RCP R71, R64 ;  /* 0x0000004000477308 */ /* 0x000e240000001000 */
[----:B0-----:R-:W-:-:S04]  /*5450*/  FFMA R0, R64, R71, -1 ;  /* 0xbf80000040007423 */ /* 0x001fc80000000047 */
[----:B------:R-:W-:-:S04]  /*5460*/  FADD.FTZ R0, -R0, -RZ ;  /* 0x800000ff00007221 */ /* 0x000fc80000010100 */
[----:B------:R-:W-:-:S07]  /*5470*/  FFMA R71, R71, R0, R71 ;  /* 0x0000000047477223 */ /* 0x000fce0000000047 */
.L_x_94:
[----:B------:R-:W-:Y:S05]  /*5480*/  BSYNC B1 ;  /* 0x0000000000017941 */ /* 0x000fea0003800000 */
.L_x_92:
[----:B------:R-:W-:Y:S01]  /*5490*/  SHF.L.U32 R55, R55, 0x10, RZ ;  /* 0x0000001037377819 */ /* 0x000fe200000006ff */
[----:B------:R-:W-:Y:S01]  /*54a0*/  IMAD.MOV.U32 R53, RZ, RZ, 0x3bbb989d ;  /* 0x3bbb989dff357424 */ /* 0x000fe200078e00ff */
[----:B------:R-:W-:Y:S01]  /*54b0*/  MOV R64, 0x437c0000 ;  /* 0x437c000000407802 */ /* 0x000fe20000000f00 */
[----:B------:R-:W-:Y:S01]  /*54c0*/  BSSY B1, `(.L_x_95) ;  /* 0x000001f000017945 */ /* 0x000fe20003800000 */
[----:B------:R-:W-:Y:S01]  /*54d0*/  PRMT R67, R49, 0x7632, R67 ;  /* 0x0000763231437816 */ /* 0x000fe20000000043 */
        /* <DEDUP_REMOVED lines=8> */
[----:B------:R-:W-:-:S03]  /*5560*/  IMAD.U32 R63, R49, 0x10000, RZ ;  /* 0x00010000313f7824 */ /* 0x000fc600078e00ff */
[----:B------:R-:W-:Y:S01]  /*5570*/  FMUL R0, R0, R71 ;  /* 0x0000004700007220 */ /* 0x000fe20000400000 */
[----:B------:R-:W0:Y:S03]  /*5580*/  MUFU.EX2 R64, R64 ;  /* 0x0000004000407308 */ /* 0x000e260000000800 */
[----:B------:R-:W-:-:S04]  /*5590*/  FFMA R0, R56, R0, R71 ;  /* 0x0000000038007223 */ /* 0x000fc80000000047 */
[----:B------:R-:W-:Y:S01]  /*55a0*/  FMUL R0, R0, R63 ;  /* 0x0000003f00007220 */ /* 0x000fe20000400000 */
[----:B0-----:R-:W-:-:S05]  /*55b0*/  FFMA R66, R53, R64, 1 ;  /* 0x3f80000035427423 */ /* 0x001fca0000000040 */
[----:B------:R-:W-:-:S04]  /*55c0*/  IADD3 R53, R66, 0x1800000, RZ ;  /* 0x0180000042357810 */ /* 0x000fc80007ffe0ff */
        /* <DEDUP_REMOVED lines=10> */
.L_x_96:
[----:B------:R-:W0:Y:S02]  /*5670*/  MUFU.RCP R71, R66 ;  /* 0x0000004200477308 */ /* 0x000e240000001000 */
[----:B0-----:R-:W-:-:S04]  /*5680*/  FFMA R0, R66, R71, -1 ;  /* 0xbf80000042007423 */ /* 0x001fc80000000047 */
[----:B------:R-:W-:-:S04]  /*5690*/  FADD.FTZ R0, -R0, -RZ ;  /* 0x800000ff00007221 */ /* 0x000fc80000010100 */
[----:B------:R-:W-:-:S07]  /*56a0*/  FFMA R71, R71, R0, R71 ;  /* 0x0000000047477223 */ /* 0x000fce0000000047 */
.L_x_97:
[----:B------:R-:W-:Y:S05]  /*56b0*/  BSYNC B1 ;  /* 0x0000000000017941 */ /* 0x000fea0003800000 */
.L_x_95:
[----:B------:R-:W-:Y:S01]  /*56c0*/  FMUL R0, R55, R71 ;  /* 0x0000004737007220 */ /* 0x000fe20000400000 */
        /* <DEDUP_REMOVED lines=17> */
[----:B------:R-:W-:-:S12]  /*57e0*/  FMUL R49, R63, R0 ;  /* 0x000000003f317220 */ /* 0x000fd80000400000 */
[----:B------:R-:W-:Y:S05]  /*57f0*/  @P2 BRA `(.L_x_99) ;  /* 0x0000000000102947 */ /* 0x000fea0003800000 */
[----:B------:R-:W-:Y:S01]  /*5800*/  IMAD.MOV.U32 R0, RZ, RZ, R66 ;  /* 0x000000ffff007224 */ /* 0x000fe200078e0042 */
[----:B------:R-:W-:-:S07]  /*5810*/  MOV R64, 0x5830 ;  /* 0x0000583000407802 */ /* 0x000fce0000000f00 */
[----:B-----5:R-:W-:Y:S05]  /*5820*/  CALL.REL.NOINC `($__internal_1_$__cuda_sm20_rcp_rn_f32_slowpath) ;  /* 0x0000009400c87944 */ /* 0x020fea0003c00000 */
[----:B------:R-:W-:Y:S05]  /*5830*/  BRA `(.L_x_100) ;  /* 0x0000000000107947 */ /* 0x000fea0003800000 */
.L_x_99:
[----:B------:R-:W0:Y:S02]  /*5840*/  MUFU.RCP R71, R66 ;  /* 0x0000004200477308 */ /* 0x000e240000001000 */
[----:B0-----:R-:W-:-:S04]  /*5850*/  FFMA R0, R66, R71, -1 ;  /* 0xbf80000042007423 */ /* 0x001fc80000000047 */
[----:B------:R-:W-:-:S04]  /*5860*/  FADD.FTZ R0, -R0, -RZ ;  /* 0x800000ff00007221 */ /* 0x000fc80000010100 */
[----:B------:R-:W-:-:S07]  /*5870*/  FFMA R71, R71, R0, R71 ;  /* 0x0000000047477223 */ /* 0x000fce0000000047 */
.L_x_100:
[----:B------:R-:W-:Y:S05]  /*5880*/  BSYNC B1 ;  /* 0x0000000000017941 */ /* 0x000fea0003800000 */
.L_x_98:
[----:B------:R-:W-:Y:S01]  /*5890*/  FADD R0, -R71, 1 ;  /* 0x3f80000047007421 */ /* 0x000fe20000000100 */
[----:B------:R-:W-:Y:S01]  /*58a0*/  SHF.L.U32 R54, R54, 0x10, RZ ;  /* 0x0000001036367819 */ /* 0x000fe200000006ff */
[----:B------:R-:W-:Y:S01]  /*58b0*/  IMAD.MOV.U32 R64, RZ, RZ, 0x3bbb989d ;  /* 0x3bbb989dff407424 */ /* 0x000fe200078e00ff */
[----:B------:R-:W-:Y:S01]  /*58c0*/  BSSY B1, `(.L_x_101) ;  /* 0x000001d000017945 */ /* 0x000fe20003800000 */
[----:B------:R-:W-:Y:S01]  /*58d0*/  FMUL R0, R0, R71 ;  /* 0x0000004700007220 */ /* 0x000fe20000400000 */
[----:B------:R-:W-:Y:S02]  /*58e0*/  IMAD.U32 R67, R67, 0x10000, RZ ;  /* 0x0001000043437824 */ /* 0x000fe400078e00ff */
[----:B------:R-:W-:Y:S01]  /*58f0*/  FMUL R53, R54, -1.7020000219345092773 ;  /* 0xbfd9db2336357820 */ /* 0x000fe20000400000 */
[----:B------:R-:W-:-:S03]  /*5900*/  FFMA R0, R55, R0, R71 ;  /* 0x0000000037007223 */ /* 0x000fc60000000047 */
[----:B------:R-:W-:Y:S01]  /*5910*/  FFMA.SAT R55, R53, R64, 0.5 ;  /* 0x3f00000035377423 */ /* 0x000fe20000002040 */
[----:B------:R-:W-:Y:S01]  /*5920*/  MOV R64, 0x437c0000 ;  /* 0x437c000000407802 */ /* 0x000fe20000000f00 */
[----:B------:R-:W-:-:S04]  /*5930*/  FMUL R0, R0, R67 ;  /* 0x0000004300007220 */ /* 0x000fc80000400000 */
[----:B------:R-:W-:-:S04]  /*5940*/  FFMA.RM R55, R55, R64, 12582913 ;  /* 0x4b40000137377423 */ /* 0x000fc80000004040 */
[C---:B------:R-:W-:Y:S01]  /*5950*/  FADD R64, R55.reuse, -12583039 ;  /* 0xcb40007f37407421 */ /* 0x040fe20000000000 */
[----:B------:R-:W-:-:S03]  /*5960*/  IMAD.SHL.U32 R55, R55, 0x800000, RZ ;  /* 0x0080000037377824 */ /* 0x000fc600078e00ff */
[----:B------:R-:W-:-:S04]  /*5970*/  FFMA R64, R53, 1.4426950216293334961, -R64 ;  /* 0x3fb8aa3b35407823 */ /* 0x000fc80000000840 */
[----:B------:R-:W-:-:S06]  /*5980*/  FFMA R64, R53, 1.925963033500011079e-08, R64 ;  /* 0x32a5706035407823 */ /* 0x000fcc0000000040 */
[----:B------:R-:W0:Y:S02]  /*5990*/  MUFU.EX2 R64, R64 ;  /* 0x0000004000407308 */ /* 0x000e240000000800 */
[----:B0-----:R-:W-:Y:S01]  /*59a0*/  FFMA R66, R55, R64, 1 ;  /* 0x3f80000037427423 */ /* 0x001fe20000000040 */
[----:B------:R-:W-:-:S04]  /*59b0*/  SHF.L.U32 R55, R50, 0x10, RZ ;  /* 0x0000001032377819 */ /* 0x000fc800000006ff */
        /* <DEDUP_REMOVED lines=9> */
.L_x_102:
[----:B------:R-:W0:Y:S02]  /*5a50*/  MUFU.RCP R71, R66 ;  /* 0x0000004200477308 */ /* 0x000e240000001000 */
[----:B0-----:R-:W-:-:S04]  /*5a60*/  FFMA R0, R66, R71, -1 ;  /* 0xbf80000042007423 */ /* 0x001fc80000000047 */
[----:B------:R-:W-:-:S04]  /*5a70*/  FADD.FTZ R0, -R0, -RZ ;  /* 0x800000ff00007221 */ /* 0x000fc80000010100 */
[----:B------:R-:W-:-:S07]  /*5a80*/  FFMA R71, R71, R0, R71 ;  /* 0x0000000047477223 */ /* 0x000fce0000000047 */
.L_x_103:
[----:B------:R-:W-:Y:S05]  /*5a90*/  BSYNC B1 ;  /* 0x0000000000017941 */ /* 0x000fea0003800000 */
.L_x_101:
        /* <DEDUP_REMOVED lines=25> */
.L_x_105:
[----:B------:R-:W0:Y:S02]  /*5c30*/  MUFU.RCP R71, R64 ;  /* 0x0000004000477308 */ /* 0x000e240000001000 */
[----:B0-----:R-:W-:-:S04]  /*5c40*/  FFMA R0, R64, R71, -1 ;  /* 0xbf80000040007423 */ /* 0x001fc80000000047 */
[----:B------:R-:W-:-:S04]  /*5c50*/  FADD.FTZ R0, -R0, -RZ ;  /* 0x800000ff00007221 */ /* 0x000fc80000010100 */
[----:B------:R-:W-:-:S07]  /*5c60*/  FFMA R71, R71, R0, R71 ;  /* 0x0000000047477223 */ /* 0x000fce0000000047 */
.L_x_106:
[----:B------:R-:W-:Y:S05]  /*5c70*/  BSYNC B1 ;  /* 0x0000000000017941 */ /* 0x000fea0003800000 */
.L_x_104:
[----:B------:R-:W-:Y:S01]  /*5c80*/  FADD R0, -R71, 1 ;  /* 0x3f80000047007421 */ /* 0x000fe20000000100 */
[----:B------:R-:W-:Y:S01]  /*5c90*/  SHF.L.U32 R65, R65, 0x10, RZ ;  /* 0x0000001041417819 */ /* 0x000fe200000006ff */
[----:B------:R-:W-:Y:S01]  /*5ca0*/  IMAD.MOV.U32 R64, RZ, RZ, 0x3bbb989d ;  /* 0x3bbb989dff407424 */ /* 0x000fe200078e00ff */
[----:B------:R-:W-:Y:S01]  /*5cb0*/  BSSY B1, `(.L_x_107) ;  /* 0x000001f000017945 */ /* 0x000fe20003800000 */
[----:B------:R-:W-:Y:S01]  /*5cc0*/  FMUL R0, R0, R71 ;  /* 0x0000004700007220 */ /* 0x000fe20000400000 */
[----:B------:R-:W-:Y:S02]  /*5cd0*/  IMAD.U32 R67, R51, 0x10000, RZ ;  /* 0x0001000033437824 */ /* 0x000fe400078e00ff */
[----:B------:R-:W-:Y:S01]  /*5ce0*/  FMUL R53, R65, -1.7020000219345092773 ;  /* 0xbfd9db2341357820 */ /* 0x000fe20000400000 */
[----:B------:R-:W-:Y:S01]  /*5cf0*/  PRMT R51, R51, 0x7632, R51 ;  /* 0x0000763233337816 */ /* 0x000fe20000000033 */
[----:B------:R-:W-:Y:S02]  /*5d00*/  FFMA R0, R63, R0, R71 ;  /* 0x000000003f007223 */ /* 0x000fe40000000047 */
        /* <DEDUP_REMOVED lines=10> */
[C---:B------:R-:W-:Y:S02]  /*5db0*/  SHF.L.U32 R63, R52.reuse, 0x10, RZ ;  /* 0x00000010343f7819 */ /* 0x040fe400000006ff */
[----:B------:R-:W-:Y:S02]  /*5dc0*/  PRMT R52, R52, 0x7632, R52 ;  /* 0x0000763234347816 */ /* 0x000fe40000000034 */
        /* <DEDUP_REMOVED lines=9> */
.L_x_108:
[----:B------:R-:W0:Y:S02]  /*5e60*/  MUFU.RCP R71, R66 ;  /* 0x0000004200477308 */ /* 0x000e240000001000 */
[----:B0-----:R-:W-:-:S04]  /*5e70*/  FFMA R0, R66, R71, -1 ;  /* 0xbf80000042007423 */ /* 0x001fc80000000047 */
[----:B------:R-:W-:-:S04]  /*5e80*/  FADD.FTZ R0, -R0, -RZ ;  /* 0x800000ff00007221 */ /* 0x000fc80000010100 */
[----:B------:R-:W-:-:S07]  /*5e90*/  FFMA R71, R71, R0, R71 ;  /* 0x0000000047477223 */ /* 0x000fce0000000047 */
.L_x_109:
[----:B------:R-:W-:Y:S05]  /*5ea0*/  BSYNC B1 ;  /* 0x0000000000017941 */ /* 0x000fea0003800000 */
.L_x_107:
[----:B------:R-:W-:Y:S01]  /*5eb0*/  FMUL R0, R65, R71 ;  /* 0x0000004741007220 */ /* 0x000fe20000400000 */
        /* <DEDUP_REMOVED lines=23> */
.L_x_111:
[----:B------:R-:W0:Y:S02]  /*6030*/  MUFU.RCP R71, R64 ;  /* 0x0000004000477308 */ /* 0x000e240000001000 */
[----:B0-----:R-:W-:-:S04]  /*6040*/  FFMA R0, R64, R71, -1 ;  /* 0xbf80000040007423 */ /* 0x001fc80000000047 */
[----:B------:R-:W-:-:S04]  /*6050*/  FADD.FTZ R0, -R0, -RZ ;  /* 0x800000ff00007221 */ /* 0x000fc80000010100 */
[----:B------:R-:W-:-:S07]  /*6060*/  FFMA R71, R71, R0, R71 ;  /* 0x0000000047477223 */ /* 0x000fce0000000047 */
.L_x_112:
[----:B------:R-:W-:Y:S05]  /*6070*/  BSYNC B1 ;  /* 0x0000000000017941 */ /* 0x000fea0003800000 */
.L_x_110:
[----:B------:R-:W-:Y:S01]  /*6080*/  FADD R0, -R71, 1 ;  /* 0x3f80000047007421 */ /* 0x000fe20000000100 */
[----:B------:R-:W-:Y:S01]  /*6090*/  SHF.L.U32 R54, R54, 0x10, RZ ;  /* 0x0000001036367819 */ /* 0x000fe200000006ff */
[----:B------:R-:W-:Y:S01]  /*60a0*/  IMAD.MOV.U32 R64, RZ, RZ, 0x3bbb989d ;  /* 0x3bbb989dff407424 */ /* 0x000fe200078e00ff */
[----:B------:R-:W-:Y:S01]  /*60b0*/  BSSY B1, `(.L_x_113) ;  /* 0x000001d000017945 */ /* 0x000fe20003800000 */
[----:B------:R-:W-:Y:S01]  /*60c0*/  FMUL R0, R0, R71 ;  /* 0x0000004700007220 */ /* 0x000fe20000400000 */
[----:B------:R-:W-:Y:S02]  /*60d0*/  IMAD.U32 R51, R51, 0x10000, RZ ;  /* 0x0001000033337824 */ /* 0x000fe400078e00ff */
[----:B------:R-:W-:Y:S01]  /*60e0*/  FMUL R53, R54, -1.7020000219345092773 ;  /* 0xbfd9db2336357820 */ /* 0x000fe20000400000 */
[----:B------:R-:W-:Y:S01]  /*60f0*/  FFMA R0, R65, R0, R71 ;  /* 0x0000000041007223 */ /* 0x000fe20000000047 */
[----:B------:R-:W-:Y:S02]  /*6100*/  MOV R65, 0x437c0000 ;  /* 0x437c000000417802 */ /* 0x000fe40000000f00 */
[----:B------:R-:W-:Y:S01]  /*6110*/  FFMA.SAT R64, R53, R64, 0.5 ;  /* 0x3f00000035407423 */ /* 0x000fe20000002040 */
[----:B------:R-:W-:-:S03]  /*6120*/  FMUL R0, R0, R51 ;  /* 0x0000003300007220 */ /* 0x000fc60000400000 */
        /* <DEDUP_REMOVED lines=9> */
[----:B------:R-:W-:Y:S02]  /*61c0*/  ISETP.GT.U32.AND P2, PT, R53, 0x1ffffff, PT ;  /* 0x01ffffff3500780c */ /* 0x000fe40003f44070 */
[----:B------:R-:W-:-:S05]  /*61d0*/  SHF.L.U32 R53, R52, 0x10, RZ ;  /* 0x0000001034357819 */ /* 0x000fca00000006ff */
[----:B------:R-:W-:-:S06]  /*61e0*/  FMUL R52, R0, R53 ;  /* 0x0000003500347220 */ /* 0x000fcc0000400000 */
[----:B------:R-:W-:Y:S05]  /*61f0*/  @P2 BRA `(.L_x_114) ;  /* 0x0000000000102947 */ /* 0x000fea0003800000 */
[----:B------:R-:W-:Y:S01]  /*6200*/  IMAD.MOV.U32 R0, RZ, RZ, R64 ;  /* 0x000000ffff007224 */ /* 0x000fe200078e0040 */
[----:B------:R-:W-:-:S07]  /*6210*/  MOV R64, 0x6230 ;  /* 0x0000623000407802 */ /* 0x000fce0000000f00 */
[----:B-----5:R-:W-:Y:S05]  /*6220*/  CALL.REL.NOINC `($__internal_1_$__cuda_sm20_rcp_rn_f32_slowpath) ;  /* 0x0000008c00487944 */ /* 0x020fea0003c00000 */
[----:B------:R-:W-:Y:S05]  /*6230*/  BRA `(.L_x_115) ;  /* 0x0000000000107947 */ /* 0x000fea0003800000 */
.L_x_114:
[----:B------:R-:W0:Y:S02]  /*6240*/  MUFU.RCP R71, R64 ;  /* 0x0000004000477308 */ /* 0x000e240000001000 */
[----:B0-----:R-:W-:-:S04]  /*6250*/  FFMA R0, R64, R71, -1 ;  /* 0xbf80000040007423 */ /* 0x001fc80000000047 */
[----:B------:R-:W-:-:S04]  /*6260*/  FADD.FTZ R0, -R0, -RZ ;  /* 0x800000ff00007221 */ /* 0x000fc80000010100 */
[----:B------:R-:W-:-:S07]  /*6270*/  FFMA R71, R71, R0, R71 ;  /* 0x0000000047477223 */ /* 0x000fce0000000047 */
.L_x_115:
[----:B------:R-:W-:Y:S05]  /*6280*/  BSYNC B1 ;  /* 0x0000000000017941 */ /* 0x000fea0003800000 */
.L_x_113:
[----:B------:R-:W0:Y:S01]  /*6290*/  @P0 LDC R69, c[0x0][0x248] ;  /* 0x00009200ff450b82 */ /* 0x000e220000000800 */
[----:B------:R-:W-:Y:S01]  /*62a0*/  FMUL R54, R54, R71 ;  /* 0x0000004736367220 */ /* 0x000fe20000400000 */
[----:B------:R-:W-:Y:S01]  /*62b0*/  FMNMX R62, R62, |R61|, !PT ;  /* 0x4000003d3e3e7209 */ /* 0x000fe20007800000 */
[----:B------:R-:W-:Y:S01]  /*62c0*/  FMUL R0, R61, UR12 ;  /* 0x0000000c3d007c20 */ /* 0x000fe20008400000 */
[----:B------:R-:W-:Y:S01]  /*62d0*/  @P0 LEA R64, P2, R40, R7, 0x1 ;  /* 0x0000000728400211 */ /* 0x000fe200078408ff */
[----:B------:R-:W-:Y:S01]  /*62e0*/  FMUL R53, R59, UR12 ;  /* 0x0000000c3b357c20 */ /* 0x000fe20008400000 */
[----:B------:R-:W-:Y:S01]  /*62f0*/  FMUL R51, R51, R54 ;  /* 0x0000003633337220 */ /* 0x000fe20000400000 */
[----:B------:R-:W-:Y:S01]  /*6300*/  FMUL R54, R58, UR12 ;  /* 0x0000000c3a367c20 */ /* 0x000fe20008400000 */
[----:B------:R-:W-:Y:S01]  /*6310*/  @P0 LEA.HI.X R65, R40, R6, R41, 0x1, P2 ;  /* 0x0000000628410211 */ /* 0x000fe200010f0c29 */
[----:B------:R-:W-:Y:S01]  /*6320*/  FMUL R61, R57, UR12 ;  /* 0x0000000c393d7c20 */ /* 0x000fe20008400000 */
[----:B------:R-:W-:Y:S01]  /*6330*/  FMNMX R73, |R59|, R62, !PT ;  /* 0x0000003e3b497209 */ /* 0x000fe20007800200 */
[----:B------:R-:W-:Y:S01]  /*6340*/  BSSY B0, `(.L_x_116) ;  /* 0x000002e000007945 */ /* 0x000fe20003800000 */
[----:B------:R-:W-:-:S02]  /*6350*/  F2FP.SATFINITE.E4M3.F32.PACK_AB_MERGE_C R0, RZ, R0, RZ ;  /* 0x00000000ff00723e */ /* 0x000fc400048070ff */
[----:B------:R-:W-:Y:S02]  /*6360*/  F2FP.SATFINITE.E4M3.F32.PACK_AB_MERGE_C R53, RZ, R53, RZ ;  /* 0x00000035ff35723e */ /* 0x000fe400048070ff */
[----:B------:R-:W-:Y:S02]  /*6370*/  F2FP.SATFINITE.E4M3.F32.PACK_AB_MERGE_C R62, RZ, R54, RZ ;  /* 0x00000036ff3e723e */ /* 0x000fe400048070ff */
[----:B------:R-:W-:Y:S02]  /*6380*/  @P0 PRMT R71, R53, 0x7604, R0 ;  /* 0x0000760435470816 */ /* 0x000fe40000000000 */
[----:B------:R-:W-:Y:S02]  /*6390*/  LOP3.LUT R0, R0, 0xff, RZ, 0xc0, !PT ;  /* 0x000000ff00007812 */ /* 0x000fe400078ec0ff */
[----:B------:R-:W-:Y:S01]  /*63a0*/  FMNMX R58, |R58|, R73, !PT ;  /* 0x000000493a3a7209 */ /* 0x000fe20007800200 */
[----:B------:R1:W-:Y:S01]  /*63b0*/  @P0 STG.E.U16 desc[UR10][R64.64], R71 ;  /* 0x0000004740000986 */ /* 0x0003e2000c10150a */
[----:B0-----:R-:W-:-:S02]  /*63c0*/  @P0 IADD3 R59, P2, R40, R69, RZ ;  /* 0x00000045283b0210 */ /* 0x001fc40007f5e0ff */
[----:B------:R-:W-:Y:S02]  /*63d0*/  F2FP.SATFINITE.E4M3.F32.PACK_AB_MERGE_C R61, RZ, R61, RZ ;  /* 0x0000003dff3d723e */ /* 0x000fe400048070ff */
[----:B------:R-:W-:Y:S02]  /*63e0*/  @P0 IADD3.X R54, R41, UR8, RZ, P2, !PT ;  /* 0x0000000829360c10 */ /* 0x000fe400097fe4ff */
[----:B------:R-:W-:-:S04]  /*63f0*/  @P0 LEA R68, P2, R59, R7, 0x1 ;  /* 0x000000073b440211 */ /* 0x000fc800078408ff */
[----:B------:R-:W-:Y:S02]  /*6400*/  @P0 LEA.HI.X R69, R59, R6, R54, 0x1, P2 ;  /* 0x000000063b450211 */ /* 0x000fe400010f0c36 */
[----:B------:R-:W-:Y:S01]  /*6410*/  LEA R54, R62, R0, 0x8 ;  /* 0x000000003e367211 */ /* 0x000fe200078e40ff */
[----:B------:R-:W-:Y:S01]  /*6420*/  FMUL R0, R56, UR12 ;  /* 0x0000000c38007c20 */ /* 0x000fe20008400000 */
[----:B-1----:R-:W-:Y:S01]  /*6430*/  FMNMX R71, |R57|, R58, !PT ;  /* 0x0000003a39477209 */ /* 0x002fe20007800200 */
[----:B------:R-:W-:Y:S01]  /*6440*/  FMUL R57, R55, UR12 ;  /* 0x0000000c37397c20 */ /* 0x000fe20008400000 */
[----:B------:R-:W-:Y:S02]  /*6450*/  @P0 PRMT R59, R61, 0x7604, R62 ;  /* 0x000076043d3b0816 */ /* 0x000fe4000000003e */
[----:B------:R-:W-:Y:S02]  /*6460*/  @P0 IADD3 R62, P2, R40, UR6, RZ ;  /* 0x00000006283e0c10 */ /* 0x000fe4000ff5e0ff */
[----:B------:R-:W-:Y:S01]  /*6470*/  F2FP.SATFINITE.E4M3.F32.PACK_AB_MERGE_C R73, RZ, R0, RZ ;  /* 0x00000000ff49723e */ /* 0x000fe200048070ff */
[----:B------:R0:W-:Y:S01]  /*6480*/  @P0 STG.E.U16 desc[UR10][R68.64], R59 ;  /* 0x0000003b44000986 */ /* 0x0001e2000c10150a */
[----:B------:R-:W-:-:S02]  /*6490*/  F2FP.SATFINITE.E4M3.F32.PACK_AB_MERGE_C R0, RZ, R57, RZ ;  /* 0x00000039ff00723e */ /* 0x000fc400048070ff */
[----:B------:R-:W-:Y:S02]  /*64a0*/  @P0 IADD3.X R57, R41, UR7, RZ, P2, !PT ;  /* 0x0000000729390c10 */ /* 0x000fe400097fe4ff */
[----:B------:R-:W-:Y:S02]  /*64b0*/  @P0 LEA R58, P2, R62, R7, 0x1 ;  /* 0x000000073e3a0211 */ /* 0x000fe400078408ff */
[----:B------:R-:W-:Y:S02]  /*64c0*/  @P0 PRMT R65, R0, 0x7604, R73 ;  /* 0x0000760400410816 */ /* 0x000fe40000000049 */
[----:B------:R-:W-:Y:S02]  /*64d0*/  FMNMX R56, |R56|, R71, !PT ;  /* 0x0000004738387209 */ /* 0x000fe40007800200 */
[----:B0-----:R-:W-:Y:S01]  /*64e0*/  @P0 LEA.HI.X R59, R62, R6, R57, 0x1, P2 ;  /* 0x000000063e3b0211 */ /* 0x001fe200010f0c39 */
[----:B------:R-:W-:Y:S01]  /*64f0*/  FMUL R69, R63, UR12 ;  /* 0x0000000c3f457c20 */ /* 0x000fe20008400000 */
[----:B------:R-:W-:Y:S01]  /*6500*/  LOP3.LUT R62, R53, 0xff, RZ, 0xc0, !PT ;  /* 0x000000ff353e7812 */ /* 0x000fe200078ec0ff */
[----:B------:R-:W-:Y:S01]  /*6510*/  FMUL R53, R52, UR12 ;  /* 0x0000000c34357c20 */ /* 0x000fe20008400000 */
[----:B------:R-:W-:Y:S01]  /*6520*/  LOP3.LUT R57, R73, 0xff, RZ, 0xc0, !PT ;  /* 0x000000ff49397812 */ /* 0x000fe200078ec0ff */
[----:B------:R0:W-:Y:S01]  /*6530*/  @P0 STG.E.U16 desc[UR10][R58.64], R65 ;  /* 0x000000413a000986 */ /* 0x0001e2000c10150a */
[----:B------:R-:W-:Y:S01]  /*6540*/  F2FP.SATFINITE.E4M3.F32.PACK_AB_MERGE_C R69, RZ, R69, RZ ;  /* 0x00000045ff45723e */ /* 0x000fe200048070ff */
[----:B------:R-:W-:Y:S01]  /*6550*/  IMAD R61, R61, 0x100, R62 ;  /* 0x000001003d3d7824 */ /* 0x000fe200078e023e */
[----:B------:R-:W-:-:S02]  /*6560*/  FMNMX R62, |R55|, R56, !PT ;  /* 0x00000038373e7209 */ /* 0x000fc40007800200 */
[----:B------:R-:W-:Y:S02]  /*6570*/  PRMT R57, R54, 0x5410, R57 ;  /* 0x0000541036397816 */ /* 0x000fe40000000039 */
[----:B------:R-:W-:Y:S01]  /*6580*/  F2FP.SATFINITE.E4M3.F32.PACK_AB_MERGE_C R56, RZ, R53, RZ ;  /* 0x00000035ff38723e */ /* 0x000fe200048070ff */
[----:B------:R-:W-:Y:S06]  /*6590*/  @!P0 BRA `(.L_x_117) ;  /* 0x0000000000208947 */ /* 0x000fec0003800000 */
[----:B0-----:R-:W0:Y:S01]  /*65a0*/  LDC R59, c[0x0][0x248] ;  /* 0x00009200ff3b7b82 */ /* 0x001e220000000800 */
[----:B------:R-:W-:Y:S01]  /*65b0*/  UIMAD UR4, UR8, 0x3, URZ ;  /* 0x00000003080478a4 */ /* 0x000fe2000f8e023f */
[----:B0-----:R-:W-:-:S05]  /*65c0*/  IMAD.WIDE.U32 R58, R59, 0x3, R40 ;  /* 0x000000033b3a7825 */ /* 0x001fca00078e0028 */
[----:B------:R-:W-:Y:S02]  /*65d0*/  IADD3 R53, R59, UR4, RZ ;  /* 0x000000043b357c10 */ /* 0x000fe4000fffe0ff */
[----:B------:R-:W-:-:S04]  /*65e0*/  LEA R54, P2, R58, R7, 0x1 ;  /* 0x000000073a367211 */ /* 0x000fc800078408ff */
[----:B------:R-:W-:Y:S02]  /*65f0*/  LEA.HI.X R55, R58, R6, R53, 0x1, P2 ;  /* 0x000000063a377211 */ /* 0x000fe400010f0c35 */
[----:B------:R-:W-:-:S05]  /*6600*/  PRMT R53, R56, 0x7604, R69 ;  /* 0x0000760438357816 */ /* 0x000fca0000000045 */
[----:B------:R1:W-:Y:S02]  /*6610*/  STG.E.U16 desc[UR10][R54.64], R53 ;  /* 0x0000003536007986 */ /* 0x0003e4000c10150a */
.L_x_117:
[----:B------:R-:W-:Y:S05]  /*6620*/  BSYNC B0 ;  /* 0x0000000000007941 */ /* 0x000fea0003800000 */
.L_x_116:
[----:B------:R-:W2:Y:S01]  /*6630*/  @P0 LDC R71, c[0x0][0x248] ;  /* 0x00009200ff470b82 */ /* 0x000ea20000000800 */
[----:B-1----:R-:W-:Y:S01]  /*6640*/  FMUL R54, R46, UR12 ;  /* 0x0000000c2e367c20 */ /* 0x002fe20008400000 */
[----:B------:R-:W-:Y:S01]  /*6650*/  FMUL R53, R60, UR12 ;  /* 0x0000000c3c357c20 */ /* 0x000fe20008400000 */
[----:B0-----:R-:W-:Y:S01]  /*6660*/  FMUL R58, R47, UR12 ;  /* 0x0000000c2f3a7c20 */ /* 0x001fe20008400000 */
[----:B------:R-:W-:Y:S01]  /*6670*/  FMUL R59, R48, UR12 ;  /* 0x0000000c303b7c20 */ /* 0x000fe20008400000 */
[----:B------:R-:W-:Y:S01]  /*6680*/  FMUL R66, R50, UR12 ;  /* 0x0000000c32427c20 */ /* 0x000fe20008400000 */
[----:B------:R-:W-:Y:S01]  /*6690*/  F2FP.SATFINITE.E4M3.F32.PACK_AB_MERGE_C R73, RZ, R54, RZ ;  /* 0x00000036ff49723e */ /* 0x000fe200048070ff */
[----:B------:R-:W-:Y:S01]  /*66a0*/  FMUL R64, R67, UR12 ;  /* 0x0000000c43407c20 */ /* 0x000fe20008400000 */
[----:B------:R-:W-:Y:S01]  /*66b0*/  @P0 LEA R54, P2, R40, R5, 0x1 ;  /* 0x0000000528360211 */ /* 0x000fe200078408ff */
[----:B------:R-:W-:Y:S01]  /*66c0*/  BSSY B0, `(.L_x_118) ;  /* 0x000002b000007945 */ /* 0x000fe20003800000 */
[----:B------:R-:W-:-:S02]  /*66d0*/  F2FP.SATFINITE.E4M3.F32.PACK_AB_MERGE_C R68, RZ, R53, RZ ;  /* 0x00000035ff44723e */ /* 0x000fc400048070ff */
[C---:B------:R-:W-:Y:S02]  /*66e0*/  @P0 LEA.HI.X R55, R40.reuse, R4, R41, 0x1, P2 ;  /* 0x0000000428370211 */ /* 0x040fe400010f0c29 */
[----:B------:R-:W-:Y:S02]  /*66f0*/  F2FP.SATFINITE.E4M3.F32.PACK_AB_MERGE_C R75, RZ, R58, RZ ;  /* 0x0000003aff4b723e */ /* 0x000fe400048070ff */
[----:B------:R-:W-:Y:S02]  /*6700*/  FMNMX R53, |R63|, R62, !PT ;  /* 0x0000003e3f357209 */ /* 0x000fe40007800200 */
[----:B------:R-:W-:Y:S02]  /*6710*/  @P0 PRMT R65, R73, 0x7604, R68 ;  /* 0x0000760449410816 */ /* 0x000fe40000000044 */
[----:B------:R-:W-:Y:S02]  /*6720*/  F2FP.SATFINITE.E4M3.F32.PACK_AB_MERGE_C R59, RZ, R59, RZ ;  /* 0x0000003bff3b723e */ /* 0x000fe400048070ff */
[----:B------:R-:W-:Y:S01]  /*6730*/  F2FP.SATFINITE.E4M3.F32.PACK_AB_MERGE_C R66, RZ, R66, RZ ;  /* 0x00000042ff42723e */ /* 0x000fe200048070ff */
[----:B------:R0:W-:Y:S01]  /*6740*/  @P0 STG.E.U16 desc[UR10][R54.64], R65 ;  /* 0x0000004136000986 */ /* 0x0001e2000c10150a */
[----:B--2---:R-:W-:-:S02]  /*6750*/  @P0 IADD3 R71, P2, R40, R71, RZ ;  /* 0x0000004728470210 */ /* 0x004fc40007f5e0ff */
[----:B------:R-:W-:Y:S02]  /*6760*/  LOP3.LUT R68, R68, 0xff, RZ, 0xc0, !PT ;  /* 0x000000ff44447812 */ /* 0x000fe400078ec0ff */
[----:B------:R-:W-:Y:S02]  /*6770*/  @P0 IADD3.X R58, R41, UR8, RZ, P2, !PT ;  /* 0x00000008293a0c10 */ /* 0x000fe400097fe4ff */
[----:B------:R-:W-:Y:S01]  /*6780*/  @P0 LEA R62, P2, R71, R5, 0x1 ;  /* 0x00000005473e0211 */ /* 0x000fe200078408ff */
[----:B------:R-:W-:Y:S01]  /*6790*/  IMAD R68, R75, 0x100, R68 ;  /* 0x000001004b447824 */ /* 0x000fe200078e0244 */
[----:B------:R-:W-:Y:S02]  /*67a0*/  LOP3.LUT R0, R0, 0xff, RZ, 0xc0, !PT ;  /* 0x000000ff00007812 */ /* 0x000fe400078ec0ff */
[----:B------:R-:W-:Y:S02]  /*67b0*/  @P0 LEA.HI.X R63, R71, R4, R58, 0x1, P2 ;  /* 0x00000004473f0211 */ /* 0x000fe400010f0c3a */
[----:B------:R-:W-:-:S02]  /*67c0*/  LOP3.LUT R58, R73, 0xff, RZ, 0xc0, !PT ;  /* 0x000000ff493a7812 */ /* 0x000fc400078ec0ff */
[C---:B------:R-:W-:Y:S02]  /*67d0*/  @P0 PRMT R71, R59.reuse, 0x7604, R75 ;  /* 0x000076043b470816 */ /* 0x040fe4000000004b */
[----:B------:R-:W-:Y:S01]  /*67e0*/  LEA R58, R59, R58, 0x8 ;  /* 0x0000003a3b3a7211 */ /* 0x000fe200078e40ff */
[----:B------:R-:W-:Y:S01]  /*67f0*/  FMUL R59, R49, UR12 ;  /* 0x0000000c313b7c20 */ /* 0x000fe20008400000 */
[----:B0-----:R-:W-:Y:S01]  /*6800*/  FMNMX R65, |R52|, R53, !PT ;  /* 0x0000003534417209 */ /* 0x001fe20007800200 */
[----:B------:R0:W-:Y:S01]  /*6810*/  @P0 STG.E.U16 desc[UR10][R62.64], R71 ;  /* 0x000000473e000986 */ /* 0x0001e2000c10150a */
[----:B------:R-:W-:Y:S02]  /*6820*/  @P0 IADD3 R53, P2, R40, UR6, RZ ;  /* 0x0000000628350c10 */ /* 0x000fe4000ff5e0ff */
[----:B------:R-:W-:Y:S02]  /*6830*/  F2FP.SATFINITE.E4M3.F32.PACK_AB_MERGE_C R59, RZ, R59, RZ ;  /* 0x0000003bff3b723e */ /* 0x000fe400048070ff */
[----:B------:R-:W-:-:S02]  /*6840*/  @P0 IADD3.X R54, R41, UR7, RZ, P2, !PT ;  /* 0x0000000729360c10 */ /* 0x000fc400097fe4ff */
[C---:B------:R-:W-:Y:S02]  /*6850*/  @P0 LEA R52, P2, R53.reuse, R5, 0x1 ;  /* 0x0000000535340211 */ /* 0x040fe400078408ff */
[----:B------:R-:W-:Y:S02]  /*6860*/  @P0 PRMT R55, R66, 0x7604, R59 ;  /* 0x0000760442370816 */ /* 0x000fe4000000003b */
[----:B------:R-:W-:Y:S01]  /*6870*/  @P0 LEA.HI.X R53, R53, R4, R54, 0x1, P2 ;  /* 0x0000000435350211 */ /* 0x000fe200010f0c36 */
[----:B0-----:R-:W-:Y:S01]  /*6880*/  FMUL R71, R51, UR12 ;  /* 0x0000000c33477c20 */ /* 0x001fe20008400000 */
[----:B------:R-:W-:-:S03]  /*6890*/  F2FP.SATFINITE.E4M3.F32.PACK_AB_MERGE_C R64, RZ, R64, RZ ;  /* 0x00000040ff40723e */ /* 0x000fc600048070ff */
[----:B------:R0:W-:Y:S01]  /*68a0*/  @P0 STG.E.U16 desc[UR10][R52.64], R55 ;  /* 0x0000003734000986 */ /* 0x0001e2000c10150a */
[----:B------:R-:W-:Y:S02]  /*68b0*/  F2FP.SATFINITE.E4M3.F32.PACK_AB_MERGE_C R71, RZ, R71, RZ ;  /* 0x00000047ff47723e */ /* 0x000fe400048070ff */
[----:B0-----:R-:W-:Y:S02]  /*68c0*/  PRMT R52, R61, 0x5410, R0 ;  /* 0x000054103d347816 */ /* 0x001fe40000000000 */
[----:B------:R-:W-:Y:S01]  /*68d0*/  FMNMX R61, |R60|, R65, !PT ;  /* 0x000000413c3d7209 */ /* 0x000fe20007800200 */
[----:B------:R-:W-:Y:S06]  /*68e0*/  @!P0 BRA `(.L_x_119) ;  /* 0x0000000000208947 */ /* 0x000fec0003800000 */
[----:B------:R-:W0:Y:S01]  /*68f0*/  LDC R53, c[0x0][0x248] ;  /* 0x00009200ff357b82 */ /* 0x000e220000000800 */
[----:B------:R-:W-:Y:S01]  /*6900*/  UIMAD UR4, UR8, 0x3, URZ ;  /* 0x00000003080478a4 */ /* 0x000fe2000f8e023f */
[----:B0-----:R-:W-:-:S05]  /*6910*/  IMAD.WIDE.U32 R40, R53, 0x3, R40 ;  /* 0x0000000335287825 */ /* 0x001fca00078e0028 */
[----:B------:R-:W-:Y:S01]  /*6920*/  VIADD R41, R41, UR4 ;  /* 0x0000000429297c36 */ /* 0x000fe20008000000 */
[----:B------:R-:W-:-:S04]  /*6930*/  LEA R54, P0, R40, R5, 0x1 ;  /* 0x0000000528367211 */ /* 0x000fc800078008ff */
[----:B------:R-:W-:Y:S02]  /*6940*/  LEA.HI.X R55, R40, R4, R41, 0x1, P0 ;  /* 0x0000000428377211 */ /* 0x000fe400000f0c29 */
[----:B------:R-:W-:-:S05]  /*6950*/  PRMT R41, R71, 0x7604, R64 ;  /* 0x0000760447297816 */ /* 0x000fca0000000040 */
[----:B------:R0:W-:Y:S02]  /*6960*/  STG.E.U16 desc[UR10][R54.64], R41 ;  /* 0x0000002936007986 */ /* 0x0001e4000c10150a */
.L_x_119:
[----:B------:R-:W-:Y:S05]  /*6970*/  BSYNC B0 ;  /* 0x0000000000007941 */ /* 0x000fea0003800000 */
.L_x_118:
[----:B0-----:R-:W0:Y:S01]  /*6980*/  LDC.64 R40, c[0x0][0x248] ;  /* 0x00009200ff287b82 */ /* 0x001e220000000a00 */
[----:B------:R-:W-:Y:S02]  /*6990*/  SHF.L.U64.HI R55, R20, 0x5, R19 ;  /* 0x0000000514377819 */ /* 0x000fe40000010213 */
[----:B------:R-:W-:Y:S01]  /*69a0*/  FMNMX R54, |R46|, R61, !PT ;  /* 0x0000003d2e367209 */ /* 0x000fe20007800200 */
[----:B------:R-:W-:Y:S01]  /*69b0*/  VIADD R46, R18, 0x3 ;  /* 0x00000003122e7836 */ /* 0x000fe20000000000 */
[----:B------:R-:W-:Y:S02]  /*69c0*/  LOP3.LUT R59, R59, 0xff, RZ, 0xc0, !PT ;  /* 0x000000ff3b3b7812 */ /* 0x000fe400078ec0ff */
[----:B------:R-:W-:Y:S02]  /*69d0*/  FMNMX R47, |R47|, R54, !PT ;  /* 0x000000362f2f7209 */ /* 0x000fe40007800200 */
[----:B------:R-:W-:Y:S02]  /*69e0*/  PRMT R68, R68, 0x5410, R59 ;  /* 0x0000541044447816 */ /* 0x000fe4000000003b */
[----:B------:R-:W-:-:S02]  /*69f0*/  FMNMX R48, |R48|, R47, !PT ;  /* 0x0000002f30307209 */ /* 0x000fc40007800200 */
[--C-:B0-----:R-:W-:Y:S02]  /*6a00*/  SHF.R.U64 R53, R40, 0x1, R41.reuse ;  /* 0x0000000128357819 */ /* 0x101fe40000001229 */
[----:B------:R-:W-:Y:S02]  /*6a10*/  SHF.R.U32.HI R0, RZ, 0x1, R41 ;  /* 0x00000001ff007819 */ /* 0x000fe40000011629 */
[----:B------:R-:W-:Y:S02]  /*6a20*/  LEA R60, P0, -R20, R53, 0x5 ;  /* 0x00000035143c7211 */ /* 0x000fe400078029ff */
[----:B------:R-:W-:Y:S02]  /*6a30*/  LEA R65, P3, R40, R3, 0x2 ;  /* 0x0000000328417211 */ /* 0x000fe400078610ff */
[----:B------:R-:W-:Y:S02]  /*6a40*/  IADD3.X R55, R0, ~R55, RZ, P0, !PT ;  /* 0x8000003700377210 */ /* 0x000fe400007fe4ff */
[----:B------:R-:W-:-:S02]  /*6a50*/  ISETP.LT.U32.AND P0, PT, R60, 0x20, PT ;  /* 0x000000203c00780c */ /* 0x000fc40003f01070 */
[----:B------:R-:W-:Y:S02]  /*6a60*/  LEA.HI.X R59, R40, R22, R41, 0x2, P3 ;  /* 0x00000016283b7211 */ /* 0x000fe400018f1429 */
[----:B------:R-:W-:Y:S02]  /*6a70*/  ISETP.LT.U32.AND.EX P2, PT, R55, RZ, PT, P0 ;  /* 0x000000ff3700720c */ /* 0x000fe40003f41100 */
[----:B------:R-:W-:Y:S02]  /*6a80*/  ISETP.GE.U32.AND P0, PT, R46, R15, PT ;  /* 0x0000000f2e00720c */ /* 0x000fe40003f06070 */
[----:B------:R-:W-:Y:S02]  /*6a90*/  IADD3 R46, R17, 0x1d, RZ ;  /* 0x0000001d112e7810 */ /* 0x000fe40007ffe0ff */
[----:B------:R-:W-:Y:S02]  /*6aa0*/  SEL R55, R60, 0x20, P2 ;  /* 0x000000203c377807 */ /* 0x000fe40001000000 */
[----:B------:R-:W-:-:S02]  /*6ab0*/  LOP3.LUT R46, R46, 0x1f, RZ, 0xc0, !PT ;  /* 0x0000001f2e2e7812 */ /* 0x000fc400078ec0ff */
[----:B------:R-:W-:Y:S02]  /*6ac0*/  LEA R21, P2, R53, R21, 0x2 ;  /* 0x0000001535157211 */ /* 0x000fe400078410ff */
[C---:B------:R-:W-:Y:S02]  /*6ad0*/  ISETP.LT.U32.AND P0, PT, R46.reuse, R55, !P0 ;  /* 0x000000372e00720c */ /* 0x040fe40004701070 */
[C---:B------:R-:W-:Y:S02]  /*6ae0*/  IADD3 R60, P4, R46.reuse, R65, RZ ;  /* 0x000000412e3c7210 */ /* 0x040fe40007f9e0ff */
[----:B------:R-:W-:-:S03]  /*6af0*/  IADD3 R62, P3, R46, R21, RZ ;  /* 0x000000152e3e7210 */ /* 0x000fc60007f7e0ff */
[----:B------:R-:W-:-:S06]  /*6b00*/  IMAD.X R61, RZ, RZ, R59, P4 ;  /* 0x000000ffff3d7224 */ /* 0x000fcc00020e063b */
[C---:B------:R-:W-:Y:S02]  /*6b10*/  @P0 LEA R3, P4, R40.reuse, R60, 0x2 ;  /* 0x0000003c28030211 */ /* 0x040fe400078810ff */
[----:B------:R-:W-:Y:S02]  /*6b20*/  @!P0 MOV R21, RZ ;  /* 0x000000ff00158202 */ /* 0x000fe40000000f00 */
[----:B------:R-:W-:Y:S02]  /*6b30*/  @P0 LEA.HI.X R22, R40, R61, R41, 0x2, P4 ;  /* 0x0000003d28160211 */ /* 0x000fe400020f1429 */
[C---:B------:R-:W-:Y:S02]  /*6b40*/  @P0 SHF.L.U32 R47, R3.reuse, 0x2, RZ ;  /* 0x00000002032f0819 */ /* 0x040fe400000006ff */
[----:B------:R-:W-:Y:S02]  /*6b50*/  @P0 SHF.L.U64.HI R3, R3, 0x2, R22 ;  /* 0x0000000203030819 */ /* 0x000fe40000010216 */
[----:B------:R-:W-:-:S05]  /*6b60*/  @P0 IADD3 R72, P4, R47, R12, RZ ;  /* 0x0000000c2f480210 */ /* 0x000fca0007f9e0ff */
[----:B------:R-:W-:-:S05]  /*6b70*/  @P0 IMAD.X R73, R3, 0x1, R11, P4 ;  /* 0x0000000103490824 */ /* 0x000fca00020e060b */
[----:B------:R-:W5:Y:S01]  /*6b80*/  @P0 LDG.E R21, desc[UR10][R72.64] ;  /* 0x0000000a48150981 */ /* 0x000f62000c1e1900 */
[C---:B------:R-:W-:Y:S02]  /*6b90*/  LEA.HI.X R25, R53.reuse, R25, R0, 0x2, P2 ;  /* 0x0000001935197211 */ /* 0x040fe400010f1400 */
[----:B------:R-:W-:Y:S02]  /*6ba0*/  @P0 LEA R22, P2, R53, R62, 0x2 ;  /* 0x0000003e35160211 */ /* 0x000fe400078410ff */
[----:B------:R-:W-:Y:S01]  /*6bb0*/  @P0 IADD3 R46, P4, R47, R10, RZ ;  /* 0x0000000a2f2e0210 */ /* 0x000fe20007f9e0ff */
[----:B------:R-:W-:Y:S01]  /*6bc0*/  IMAD.X R63, RZ, RZ, R25, P3 ;  /* 0x000000ffff3f7224 */ /* 0x000fe200018e0619 */
[----:B------:R-:W-:-:S03]  /*6bd0*/  FMNMX R49, |R49|, R48, !PT ;  /* 0x0000003031317209 */ /* 0x000fc60007800200 */
[----:B------:R-:W-:Y:S01]  /*6be0*/  @P0 IMAD.X R47, R3, 0x1, R8, P4 ;  /* 0x00000001032f0824 */ /* 0x000fe200020e0608 */
[----:B------:R-:W-:Y:S02]  /*6bf0*/  @P0 LEA.HI.X R25, R53, R63, R0, 0x2, P2 ;  /* 0x0000003f35190211 */ /* 0x000fe400010f1400 */
[C---:B------:R-:W-:Y:S02]  /*6c00*/  @P0 LEA R54, P2, R22.reuse, R14, 0x2 ;  /* 0x0000000e16360211 */ /* 0x040fe400078410ff */
[----:B------:R-:W-:Y:S02]  /*6c10*/  @!P0 MOV R3, RZ ;  /* 0x000000ff00038202 */ /* 0x000fe40000000f00 */
[----:B------:R-:W-:Y:S02]  /*6c20*/  @P0 LEA.HI.X R55, R22, R13, R25, 0x2, P2 ;  /* 0x0000000d16370211 */ /* 0x000fe400010f1419 */
[----:B------:R-:W-:Y:S02]  /*6c30*/  @!P0 MOV R25, RZ ;  /* 0x000000ff00198202 */ /* 0x000fe40000000f00 */
[----:B------:R-:W-:Y:S01]  /*6c40*/  LOP3.LUT R69, R69, 0xffff, RZ, 0xc0, !PT ;  /* 0x0000ffff45457812 */ /* 0x000fe200078ec0ff */
[----:B------:R0:W5:Y:S01]  /*6c50*/  @P0 LDG.E R3, desc[UR10][R46.64] ;  /* 0x0000000a2e030981 */ /* 0x000162000c1e1900 */
[----:B------:R-:W-:-:S02]  /*6c60*/  LOP3.LUT R41, R66, 0xff, RZ, 0xc0, !PT ;  /* 0x000000ff42297812 */ /* 0x000fc400078ec0ff */
[----:B------:R-:W-:Y:S01]  /*6c70*/  LOP3.LUT R64, R64, 0xffff, RZ, 0xc0, !PT ;  /* 0x0000ffff40407812 */ /* 0x000fe200078ec0ff */
[----:B------:R1:W5:Y:S01]  /*6c80*/  @P0 LDG.E R25, desc[UR10][R54.64] ;  /* 0x0000000a36190981 */ /* 0x000362000c1e1900 */
[----:B------:R-:W-:Y:S01]  /*6c90*/  LOP3.LUT R56, R56, 0xffff, RZ, 0xc0, !PT ;  /* 0x0000ffff38387812 */ /* 0x000fe200078ec0ff */
[----:B------:R-:W-:Y:S01]  /*6ca0*/  IMAD.SHL.U32 R22, R69, 0x1000000, RZ ;  /* 0x0100000045167824 */ /* 0x000fe200078e00ff */
[----:B------:R-:W-:Y:S01]  /*6cb0*/  LOP3.LUT R71, R71, 0xffff, RZ, 0xc0, !PT ;  /* 0x0000ffff47477812 */ /* 0x000fe200078ec0ff */
[----:B------:R-:W-:Y:S01]  /*6cc0*/  BSSY B0, `(.L_x_120) ;  /* 0x0000020000007945 */ /* 0x000fe20003800000 */
[----:B------:R-:W-:Y:S01]  /*6cd0*/  FMNMX R50, |R50|, R49, !PT ;  /* 0x0000003132327209 */ /* 0x000fe20007800200 */
[----:B0-----:R-:W-:Y:S01]  /*6ce0*/  IMAD.SHL.U32 R47, R64, 0x1000000, RZ ;  /* 0x01000000402f7824 */ /* 0x001fe200078e00ff */
[----:B------:R-:W-:Y:S02]  /*6cf0*/  SHF.L.U32 R46, R71, 0x18, RZ ;  /* 0x00000018472e7819 */ /* 0x000fe400000006ff */
[----:B------:R-:W-:-:S02]  /*6d00*/  FMNMX R50, |R67|, R50, !PT ;  /* 0x0000003243327209 */ /* 0x000fc40007800200 */
[----:B-1----:R-:W-:Y:S01]  /*6d10*/  PRMT R55, R58, 0x5410, R41 ;  /* 0x000054103a377816 */ /* 0x002fe20000000029 */
[----:B------:R-:W-:Y:S01]  /*6d20*/  @!P0 IMAD.MOV.U32 R58, RZ, RZ, RZ ;  /* 0x000000ffff3a8224 */ /* 0x000fe200078e00ff */
[----:B------:R-:W-:Y:S02]  /*6d30*/  SHF.L.U32 R41, R56, 0x18, RZ ;  /* 0x0000001838297819 */ /* 0x000fe400000006ff */
[----:B------:R-:W-:Y:S02]  /*6d40*/  LOP3.LUT R22, R57, R22, RZ, 0xfc, !PT ;  /* 0x0000001639167212 */ /* 0x000fe400078efcff */
[----:B------:R-:W-:Y:S02]  /*6d50*/  @!P0 CS2R R56, SRZ ;  /* 0x0000000000388805 */ /* 0x000fe4000001ff00 */
[----:B------:R-:W-:Y:S02]  /*6d60*/  LOP3.LUT R48, R52, R41, RZ, 0xfc, !PT ;  /* 0x0000002934307212 */ /* 0x000fe400078efcff */
[----:B------:R-:W-:-:S02]  /*6d70*/  LOP3.LUT R47, R68, R47, RZ, 0xfc, !PT ;  /* 0x0000002f442f7212 */ /* 0x000fc400078efcff */
[----:B------:R-:W-:Y:S02]  /*6d80*/  LOP3.LUT R46, R55, R46, RZ, 0xfc, !PT ;  /* 0x0000002e372e7212 */ /* 0x000fe400078efcff */
[----:B------:R-:W-:Y:S01]  /*6d90*/  FMNMX R41, |R51|, R50, !PT ;  /* 0x0000003233297209 */ /* 0x000fe20007800200 */
[----:B------:R-:W-:Y:S06]  /*6da0*/  @!P0 BRA `(.L_x_121) ;  /* 0x0000000000448947 */ /* 0x000fec0003800000 */
[----:B------:R-:W-:Y:S01]  /*6db0*/  IMAD R49, R0, 0x5, RZ ;  /* 0x0000000500317824 */ /* 0x000fe200078e02ff */
[----:B------:R-:W-:Y:S01]  /*6dc0*/  UIMAD UR4, UR8, 0x5, URZ ;  /* 0x00000005080478a4 */ /* 0x000fe2000f8e023f */
[----:B------:R-:W-:-:S04]  /*6dd0*/  IMAD.WIDE.U32 R54, R53, 0x5, R62 ;  /* 0x0000000535367825 */ /* 0x000fc800078e003e */
[----:B------:R-:W-:Y:S01]  /*6de0*/  IMAD.WIDE.U32 R50, R40, 0x5, R60 ;  /* 0x0000000528327825 */ /* 0x000fe200078e003c */
[----:B------:R-:W-:Y:S02]  /*6df0*/  IADD3 R49, R49, R55, RZ ;  /* 0x0000003731317210 */ /* 0x000fe40007ffe0ff */
[----:B------:R-:W-:-:S04]  /*6e00*/  LEA R66, P2, R54, R14, 0x2 ;  /* 0x0000000e36427211 */ /* 0x000fc800078410ff */
[----:B------:R-:W-:Y:S01]  /*6e10*/  LEA.HI.X R67, R54, R13, R49, 0x2, P2 ;  /* 0x0000000d36437211 */ /* 0x000fe200010f1431 */
[----:B------:R-:W-:Y:S01]  /*6e20*/  VIADD R49, R51, UR4 ;  /* 0x0000000433317c36 */ /* 0x000fe20008000000 */
[----:B------:R-:W-:-:S03]  /*6e30*/  SHF.L.U32 R51, R50, 0x2, RZ ;  /* 0x0000000232337819 */ /* 0x000fc600000006ff */
[----:B------:R0:W5:Y:S01]  /*6e40*/  LDG.E R58, desc[UR10][R66.64] ;  /* 0x0000000a423a7981 */ /* 0x000162000c1e1900 */
[----:B------:R-:W-:Y:S02]  /*6e50*/  SHF.L.U64.HI R49, R50, 0x2, R49 ;  /* 0x0000000232317819 */ /* 0x000fe40000010231 */
[C---:B------:R-:W-:Y:S02]  /*6e60*/  IADD3 R54, P2, R51.reuse, R12, RZ ;  /* 0x0000000c33367210 */ /* 0x040fe40007f5e0ff */
[----:B------:R-:W-:-:S03]  /*6e70*/  IADD3 R50, P3, R51, R10, RZ ;  /* 0x0000000a33327210 */ /* 0x000fc60007f7e0ff */
[C---:B------:R-:W-:Y:S01]  /*6e80*/  IMAD.X R55, R49.reuse, 0x1, R11, P2 ;  /* 0x0000000131377824 */ /* 0x040fe200010e060b */
[----:B------:R-:W-:-:S04]  /*6e90*/  IADD3.X R51, R49, R8, RZ, P3, !PT ;  /* 0x0000000831337210 */ /* 0x000fc80001ffe4ff */
[----:B------:R0:W5:Y:S04]  /*6ea0*/  LDG.E R57, desc[UR10][R54.64] ;  /* 0x0000000a36397981 */ /* 0x000168000c1e1900 */
[----:B------:R0:W5:Y:S02]  /*6eb0*/  LDG.E R56, desc[UR10][R50.64] ;  /* 0x0000000a32387981 */ /* 0x000164000c1e1900 */
.L_x_121:
[----:B------:R-:W-:Y:S05]  /*6ec0*/  BSYNC B0 ;  /* 0x0000000000007941 */ /* 0x000fea0003800000 */
.L_x_120:
[----:B------:R-:W-:Y:S01]  /*6ed0*/  BSSY B0, `(.L_x_122) ;  /* 0x0000019000007945 */ /* 0x000fe20003800000 */
[----:B0-----:R-:W-:Y:S01]  /*6ee0*/  @!P0 CS2R R54, SRZ ;  /* 0x0000000000368805 */ /* 0x001fe2000001ff00 */
[----:B------:R-:W-:Y:S02]  /*6ef0*/  @!P0 IMAD.MOV.U32 R52, RZ, RZ, RZ ;  /* 0x000000ffff348224 */ /* 0x000fe400078e00ff */
[----:B------:R-:W-:Y:S05]  /*6f00*/  @!P0 BRA `(.L_x_123) ;  /* 0x0000000000548947 */ /* 0x000fea0003800000 */
[----:B------:R-:W-:Y:S01]  /*6f10*/  MOV R50, R62 ;  /* 0x0000003e00327202 */ /* 0x000fe20000000f00 */
[----:B------:R-:W-:Y:S01]  /*6f20*/  IMAD.MOV.U32 R51, RZ, RZ, R63 ;  /* 0x000000ffff337224 */ /* 0x000fe200078e003f */
[----:B------:R-:W-:Y:S01]  /*6f30*/  UIMAD UR4, UR8, 0x6, URZ ;  /* 0x00000006080478a4 */ /* 0x000fe2000f8e023f */
[----:B------:R-:W-:Y:S02]  /*6f40*/  IMAD R49, R0, 0x6, RZ ;  /* 0x0000000600317824 */ /* 0x000fe400078e02ff */
[----:B------:R-:W-:-:S05]  /*6f50*/  IMAD.WIDE.U32 R50, R53, 0x6, R50 ;  /* 0x0000000635327825 */ /* 0x000fca00078e0032 */
[----:B------:R-:W-:Y:S02]  /*6f60*/  IADD3 R49, R49, R51, RZ ;  /* 0x0000003331317210 */ /* 0x000fe40007ffe0ff */
[C---:B------:R-:W-:Y:S02]  /*6f70*/  LEA R68, P2, R50.reuse, R14, 0x2 ;  /* 0x0000000e32447211 */ /* 0x040fe400078410ff */
[----:B------:R-:W-:Y:S02]  /*6f80*/  MOV R51, R61 ;  /* 0x0000003d00337202 */ /* 0x000fe40000000f00 */
[----:B------:R-:W-:Y:S01]  /*6f90*/  LEA.HI.X R69, R50, R13, R49, 0x2, P2 ;  /* 0x0000000d32457211 */ /* 0x000fe200010f1431 */
[----:B------:R-:W-:-:S04]  /*6fa0*/  IMAD.MOV.U32 R50, RZ, RZ, R60 ;  /* 0x000000ffff327224 */ /* 0x000fc800078e003c */
[----:B------:R-:W-:Y:S01]  /*6fb0*/  IMAD.WIDE.U32 R50, R40, 0x6, R50 ;  /* 0x0000000628327825 */ /* 0x000fe200078e0032 */
[----:B------:R0:W5:Y:S03]  /*6fc0*/  LDG.E R55, desc[UR10][R68.64] ;  /* 0x0000000a44377981 */ /* 0x000166000c1e1900 */
[----:B------:R-:W-:Y:S01]  /*6fd0*/  VIADD R49, R51, UR4 ;  /* 0x0000000433317c36 */ /* 0x000fe20008000000 */
[----:B------:R-:W-:-:S04]  /*6fe0*/  SHF.L.U32 R51, R50, 0x2, RZ ;  /* 0x0000000232337819 */ /* 0x000fc800000006ff */
[----:B------:R-:W-:Y:S02]  /*6ff0*/  SHF.L.U64.HI R49, R50, 0x2, R49 ;  /* 0x0000000232317819 */ /* 0x000fe40000010231 */
[C---:B------:R-:W-:Y:S02]  /*7000*/  IADD3 R66, P2, R51.reuse, R12, RZ ;  /* 0x0000000c33427210 */ /* 0x040fe40007f5e0ff */
[----:B------:R-:W-:-:S03]  /*7010*/  IADD3 R50, P3, R51, R10, RZ ;  /* 0x0000000a33327210 */ /* 0x000fc60007f7e0ff */
[C---:B------:R-:W-:Y:S01]  /*7020*/  IMAD.X R67, R49.reuse, 0x1, R11, P2 ;  /* 0x0000000131437824 */ /* 0x040fe200010e060b */
[----:B------:R-:W-:-:S04]  /*7030*/  IADD3.X R51, R49, R8, RZ, P3, !PT ;  /* 0x0000000831337210 */ /* 0x000fc80001ffe4ff */
[----:B------:R0:W5:Y:S04]  /*7040*/  LDG.E R54, desc[UR10][R66.64] ;  /* 0x0000000a42367981 */ /* 0x000168000c1e1900 */
[----:B------:R0:W5:Y:S02]  /*7050*/  LDG.E R52, desc[UR10][R50.64] ;  /* 0x0000000a32347981 */ /* 0x000164000c1e1900 */
.L_x_123:
[----:B------:R-:W-:Y:S05]  /*7060*/  BSYNC B0 ;  /* 0x0000000000007941 */ /* 0x000fea0003800000 */
.L_x_122:
[----:B------:R-:W-:Y:S01]  /*7070*/  BSSY B0, `(.L_x_124) ;  /* 0x0000017000007945 */ /* 0x000fe20003800000 */
[----:B0-----:R-:W-:Y:S01]  /*7080*/  @!P0 CS2R R50, SRZ ;  /* 0x0000000000328805 */ /* 0x001fe2000001ff00 */
[----:B------:R-:W-:Y:S02]  /*7090*/  @!P0 IMAD.MOV.U32 R49, RZ, RZ, RZ ;  /* 0x000000ffff318224 */ /* 0x000fe400078e00ff */
[----:B------:R-:W-:Y:S05]  /*70a0*/  @!P0 BRA `(.L_x_125) ;  /* 0x00000000004c8947 */ /* 0x000fea0003800000 */
[----:B------:R-:W-:Y:S01]  /*70b0*/  MOV R50, R60 ;  /* 0x0000003c00327202 */ /* 0x000fe20000000f00 */
[----:B------:R-:W-:Y:S01]  /*70c0*/  IMAD.MOV.U32 R51, RZ, RZ, R61 ;  /* 0x000000ffff337224 */ /* 0x000fe200078e003d */
[----:B------:R-:W-:Y:S01]  /*70d0*/  UIMAD UR4, UR8, 0x7, URZ ;  /* 0x00000007080478a4 */ /* 0x000fe2000f8e023f */
[----:B------:R-:W-:-:S04]  /*70e0*/  IMAD.WIDE.U32 R62, R53, 0x7, R62 ;  /* 0x00000007353e7825 */ /* 0x000fc800078e003e */
[----:B------:R-:W-:Y:S01]  /*70f0*/  IMAD.WIDE.U32 R50, R40, 0x7, R50 ;  /* 0x0000000728327825 */ /* 0x000fe200078e0032 */
[----:B------:R-:W-:-:S03]  /*7100*/  LEA R66, P2, R62, R14, 0x2 ;  /* 0x0000000e3e427211 */ /* 0x000fc600078410ff */
[----:B------:R-:W-:Y:S01]  /*7110*/  IMAD R53, R0, 0x7, RZ ;  /* 0x0000000700357824 */ /* 0x000fe200078e02ff */
[----:B------:R-:W-:Y:S01]  /*7120*/  IADD3 R49, R51, UR4, RZ ;  /* 0x0000000433317c10 */ /* 0x000fe2000fffe0ff */
[----:B------:R-:W-:-:S03]  /*7130*/  IMAD.SHL.U32 R51, R50, 0x4, RZ ;  /* 0x0000000432337824 */ /* 0x000fc600078e00ff */
[----:B------:R-:W-:Y:S02]  /*7140*/  SHF.L.U64.HI R0, R50, 0x2, R49 ;  /* 0x0000000232007819 */ /* 0x000fe40000010231 */
[----:B------:R-:W-:Y:S02]  /*7150*/  IADD3 R40, R53, R63, RZ ;  /* 0x0000003f35287210 */ /* 0x000fe40007ffe0ff */
        /* <DEDUP_REMOVED lines=8> */
.L_x_125:
[----:B------:R-:W-:Y:S05]  /*71e0*/  BSYNC B0 ;  /* 0x0000000000007941 */ /* 0x000fea0003800000 */
.L_x_124:
[----:B0-----:R-:W-:Y:S01]  /*71f0*/  HFMA2.MMA R11, -RZ, RZ, 0.96630859375, -0.0022525787353515625 ;  /* 0x3bbb989dff0b7435 */ /* 0x001fe200000001ff */
[----:B-----5:R-:W-:Y:S01]  /*7200*/  IMAD.U32 R8, R23, 0x10000, RZ ;  /* 0x0001000017087824 */ /* 0x020fe200078e00ff */
[----:B------:R-:W-:Y:S01]  /*7210*/  IADD3 R62, P3, R2, R65, RZ ;  /* 0x00000041023e7210 */ /* 0x000fe20007f7e0ff */
[----:B------:R-:W-:Y:S01]  /*7220*/  IMAD.MOV.U32 R13, RZ, RZ, 0x437c0000 ;  /* 0x437c0000ff0d7424 */ /* 0x000fe200078e00ff */
[----:B------:R-:W-:Y:S01]  /*7230*/  BSSY B1, `(.L_x_126) ;  /* 0x0000019000017945 */ /* 0x000fe20003800000 */
[C---:B------:R-:W-:Y:S01]  /*7240*/  FMUL R0, R8.reuse, -1.7020000219345092773 ;  /* 0xbfd9db2308007820 */ /* 0x040fe20000400000 */
[----:B------:R-:W-:Y:S01]  /*7250*/  FMUL R8, R8, 1.7020000219345092773 ;  /* 0x3fd9db2308087820 */ /* 0x000fe20000400000 */
[----:B------:R-:W-:-:S03]  /*7260*/  IADD3.X R63, RZ, R59, RZ, P3, !PT ;  /* 0x0000003bff3f7210 */ /* 0x000fc60001ffe4ff */
[----:B------:R-:W-:-:S04]  /*7270*/  FFMA.SAT R10, R0, R11, 0.5 ;  /* 0x3f000000000a7423 */ /* 0x000fc8000000200b */
[----:B------:R-:W-:-:S04]  /*7280*/  FFMA.RM R10, R10, R13, 12582913 ;  /* 0x4b4000010a0a7423 */ /* 0x000fc8000000400d */
[C---:B------:R-:W-:Y:S01]  /*7290*/  FADD R11, R10.reuse, -12583039 ;  /* 0xcb40007f0a0b7421 */ /* 0x040fe20000000000 */
[----:B------:R-:W-:-:S03]  /*72a0*/  SHF.L.U32 R10, R10, 0x17, RZ ;  /* 0x000000170a0a7819 */ /* 0x000fc600000006ff */
[----:B------:R-:W-:-:S04]  /*72b0*/  FFMA R11, R0, 1.4426950216293334961, -R11 ;  /* 0x3fb8aa3b000b7823 */ /* 0x000fc8000000080b */
[----:B------:R-:W-:-:S06]  /*72c0*/  FFMA R11, R0, 1.925963033500011079e-08, R11 ;  /* 0x32a57060000b7823 */ /* 0x000fcc000000000b */
[----:B------:R-:W0:Y:S02]  /*72d0*/  MUFU.EX2 R11, R11 ;  /* 0x0000000b000b7308 */ /* 0x000e240000000800 */
[----:B0-----:R-:W-:Y:S01]  /*72e0*/  FFMA R12, R10, R11, 1 ;  /* 0x3f8000000a0c7423 */ /* 0x001fe2000000000b */
[----:B------:R-:W-:-:S03]  /*72f0*/  PRMT R10, R23, 0x7632, R10 ;  /* 0x00007632170a7816 */ /* 0x000fc6000000000a */
[----:B------:R-:W-:-:S05]  /*7300*/  VIADD R0, R12, 0x1800000 ;  /* 0x018000000c007836 */ /* 0x000fca0000000000 */
[----:B------:R-:W-:-:S04]  /*7310*/  LOP3.LUT R0, R0, 0x7f800000, RZ, 0xc0, !PT ;  /* 0x7f80000000007812 */ /* 0x000fc800078ec0ff */
[----:B------:R-:W-:-:S13]  /*7320*/  ISETP.GT.U32.AND P2, PT, R0, 0x1ffffff, PT ;  /* 0x01ffffff0000780c */ /* 0x000fda0003f44070 */
[----:B------:R-:W-:Y:S05]  /*7330*/  @P2 BRA `(.L_x_127) ;  /* 0x0000000000102947 */ /* 0x000fea0003800000 */
[----:B------:R-:W-:Y:S01]  /*7340*/  IMAD.MOV.U32 R0, RZ, RZ, R12 ;  /* 0x000000ffff007224 */ /* 0x000fe200078e000c */
[----:B------:R-:W-:-:S07]  /*7350*/  MOV R64, 0x7370 ;  /* 0x0000737000407802 */ /* 0x000fce0000000f00 */
[----:B------:R-:W-:Y:S05]  /*7360*/  CALL.REL.NOINC `($__internal_1_$__cuda_sm20_rcp_rn_f32_slowpath) ;  /* 0x0000007800f87944 */ /* 0x000fea0003c00000 */
[----:B------:R-:W-:Y:S05]  /*7370*/  BRA `(.L_x_128) ;  /* 0x0000000000107947 */ /* 0x000fea0003800000 */
.L_x_127:
[----:B------:R-:W0:Y:S02]  /*7380*/  MUFU.RCP R71, R12 ;  /* 0x0000000c00477308 */ /* 0x000e240000001000 */
[----:B0-----:R-:W-:-:S04]  /*7390*/  FFMA R0, R12, R71, -1 ;  /* 0xbf8000000c007423 */ /* 0x001fc80000000047 */
[----:B------:R-:W-:-:S04]  /*73a0*/  FADD.FTZ R0, -R0, -RZ ;  /* 0x800000ff00007221 */ /* 0x000fc80000010100 */
[----:B------:R-:W-:-:S07]  /*73b0*/  FFMA R71, R71, R0, R71 ;  /* 0x0000000047477223 */ /* 0x000fce0000000047 */
.L_x_128:
[----:B------:R-:W-:Y:S05]  /*73c0*/  BSYNC B1 ;  /* 0x0000000000017941 */ /* 0x000fea0003800000 */
.L_x_126:
        /* <DEDUP_REMOVED lines=16> */
[----:B------:R-:W-:Y:S01]  /*74d0*/  IADD3 R11, R14, 0x1800000, RZ ;  /* 0x018000000e0b7810 */ /* 0x000fe20007ffe0ff */
[----:B------:R-:W-:-:S03]  /*74e0*/  FMUL R0, R0, R71 ;  /* 0x0000004700007220 */ /* 0x000fc60000400000 */
[----:B------:R-:W-:Y:S01]  /*74f0*/  LOP3.LUT R11, R11, 0x7f800000, RZ, 0xc0, !PT ;  /* 0x7f8000000b0b7812 */ /* 0x000fe200078ec0ff */
[----:B------:R-:W-:-:S03]  /*7500*/  FFMA R71, R8, R0, R71 ;  /* 0x0000000008477223 */ /* 0x000fc60000000047 */
        /* <DEDUP_REMOVED lines=8> */
[----:B------:R-:W-:Y:S05]  /*7590*/  CALL.REL.NOINC `($__internal_1_$__cuda_sm20_rcp_rn_f32_slowpath) ;  /* 0x00000078006c7944 */ /* 0x000fea0003c00000 */
[----:B------:R-:W-:Y:S05]  /*75a0*/  BRA `(.L_x_131) ;  /* 0x0000000000107947 */ /* 0x000fea0003800000 */
.L_x_130:
[----:B------:R-:W0:Y:S02]  /*75b0*/  MUFU.RCP R71, R14 ;  /* 0x0000000e00477308 */ /* 0x000e240000001000 */
[----:B0-----:R-:W-:-:S04]  /*75c0*/  FFMA R0, R14, R71, -1 ;  /* 0xbf8000000e007423 */ /* 0x001fc80000000047 */
[----:B------:R-:W-:-:S04]  /*75d0*/  FADD.FTZ R0, -R0, -RZ ;  /* 0x800000ff00007221 */ /* 0x000fc80000010100 */
[----:B------:R-:W-:-:S07]  /*75e0*/  FFMA R71, R71, R0, R71 ;  /* 0x0000000047477223 */ /* 0x000fce0000000047 */
.L_x_131:
[----:B------:R-:W-:Y:S05]  /*75f0*/  BSYNC B1 ;  /* 0x0000000000017941 */ /* 0x000fea0003800000 */
.L_x_129:
[----:B------:R-:W-:Y:S01]  /*7600*/  SHF.L.U32 R11, R10, 0x10, RZ ;  /* 0x000000100a0b7819 */ /* 0x000fe200000006ff */
[----:B------:R-:W-:Y:S01]  /*7610*/  HFMA2.MMA R14, -RZ, RZ, 3.7421875, 0 ;  /* 0x437c0000ff0e7435 */ /* 0x000fe200000001ff */
[----:B------:R-:W-:Y:S02]  /*7620*/  IMAD.MOV.U32 R13, RZ, RZ, 0x3bbb989d ;  /* 0x3bbb989dff0d7424 */ /* 0x000fe400078e00ff */
        /* <DEDUP_REMOVED lines=19> */
[----:B------:R-:W-:Y:S05]  /*7760*/  CALL.REL.NOINC `($__internal_1_$__cuda_sm20_rcp_rn_f32_slowpath) ;  /* 0x0000007400f87944 */ /* 0x000fea0003c00000 */
[----:B------:R-:W-:Y:S05]  /*7770*/  BRA `(.L_x_134) ;  /* 0x0000000000107947 */ /* 0x000fea0003800000 */
.L_x_133:
[----:B------:R-:W0:Y:S02]  /*7780*/  MUFU.RCP R71, R14 ;  /* 0x0000000e00477308 */ /* 0x000e240000001000 */
[----:B0-----:R-:W-:-:S04]  /*7790*/  FFMA R0, R14, R71, -1 ;  /* 0xbf8000000e007423 */ /* 0x001fc80000000047 */
[----:B------:R-:W-:-:S04]  /*77a0*/  FADD.FTZ R0, -R0, -RZ ;  /* 0x800000ff00007221 */ /* 0x000fc80000010100 */
[----:B------:R-:W-:-:S07]  /*77b0*/  FFMA R71, R71, R0, R71 ;  /* 0x0000000047477223 */ /* 0x000fce0000000047 */
.L_x_134:
[----:B------:R-:W-:Y:S05]  /*77c0*/  BSYNC B1 ;  /* 0x0000000000017941 */ /* 0x000fea0003800000 */
.L_x_132:
[----:B------:R-:W-:Y:S01]  /*77d0*/  SHF.L.U32 R13, R10, 0x10, RZ ;  /* 0x000000100a0d7819 */ /* 0x000fe200000006ff */
[----:B------:R-:W-:Y:S01]  /*77e0*/  IMAD.MOV.U32 R23, RZ, RZ, 0x3bbb989d ;  /* 0x3bbb989dff177424 */ /* 0x000fe200078e00ff */
[----:B------:R-:W-:Y:S01]  /*77f0*/  MOV R53, 0x437c0000 ;  /* 0x437c000000357802 */ /* 0x000fe20000000f00 */
[----:B------:R-:W-:Y:S01]  /*7800*/  BSSY B1, `(.L_x_135) ;  /* 0x000001d000017945 */ /* 0x000fe20003800000 */
[----:B------:R-:W-:Y:S01]  /*7810*/  SHF.L.U32 R24, R24, 0x10, RZ ;  /* 0x0000001018187819 */ /* 0x000fe200000006ff */
        /* <DEDUP_REMOVED lines=9> */
[----:B------:R-:W0:Y:S03]  /*78b0*/  MUFU.EX2 R23, R23 ;  /* 0x0000001700177308 */ /* 0x000e260000000800 */
[----:B------:R-:W-:Y:S01]  /*78c0*/  FFMA R11, R11, R0, R71 ;  /* 0x000000000b0b7223 */ /* 0x000fe20000000047 */
[----:B0-----:R-:W-:-:S05]  /*78d0*/  FFMA R40, R10, R23, 1 ;  /* 0x3f8000000a287423 */ /* 0x001fca0000000017 */
        /* <DEDUP_REMOVED lines=9> */
[----:B------:R-:W-:Y:S05]  /*7970*/  CALL.REL.NOINC `($__internal_1_$__cuda_sm20_rcp_rn_f32_slowpath) ;  /* 0x0000007400747944 */ /* 0x000fea0003c00000 */
[----:B------:R-:W-:Y:S05]  /*7980*/  BRA `(.L_x_137) ;  /* 0x0000000000107947 */ /* 0x000fea0003800000 */
.L_x_136:
[----:B------:R-:W0:Y:S02]  /*7990*/  MUFU.RCP R71, R40 ;  /* 0x0000002800477308 */ /* 0x000e240000001000 */
[----:B0-----:R-:W-:-:S04]  /*79a0*/  FFMA R0, R40, R71, -1 ;  /* 0xbf80000028007423 */ /* 0x001fc80000000047 */
[----:B------:R-:W-:-:S04]  /*79b0*/  FADD.FTZ R0, -R0, -RZ ;  /* 0x800000ff00007221 */ /* 0x000fc80000010100 */
[----:B------:R-:W-:-:S07]  /*79c0*/  FFMA R71, R71, R0, R71 ;  /* 0x0000000047477223 */ /* 0x000fce0000000047 */
.L_x_137:
[----:B------:R-:W-:Y:S05]  /*79d0*/  BSYNC B1 ;  /* 0x0000000000017941 */ /* 0x000fea0003800000 */
.L_x_135:
        /* <DEDUP_REMOVED lines=19> */
[----:B------:R-:W-:-:S11]  /*7b10*/  PRMT R14, R32, 0x7632, R14 ;  /* 0x00007632200e7816 */ /* 0x000fd6000000000e */
[----:B------:R-:W-:Y:S05]  /*7b20*/  @P2 BRA `(.L_x_139) ;  /* 0x0000000000102947 */ /* 0x000fea0003800000 */
[----:B------:R-:W-:Y:S01]  /*7b30*/  IMAD.MOV.U32 R0, RZ, RZ, R24 ;  /* 0x000000ffff007224 */ /* 0x000fe200078e0018 */
[----:B------:R-:W-:-:S07]  /*7b40*/  MOV R64, 0x7b60 ;  /* 0x00007b6000407802 */ /* 0x000fce0000000f00 */
[----:B------:R-:W-:Y:S05]  /*7b50*/  CALL.REL.NOINC `($__internal_1_$__cuda_sm20_rcp_rn_f32_slowpath) ;  /* 0x0000007000fc7944 */ /* 0x000fea0003c00000 */
[----:B------:R-:W-:Y:S05]  /*7b60*/  BRA `(.L_x_140) ;  /* 0x0000000000107947 */ /* 0x000fea0003800000 */
.L_x_139:
[----:B------:R-:W0:Y:S02]  /*7b70*/  MUFU.RCP R71, R24 ;  /* 0x0000001800477308 */ /* 0x000e240000001000 */
[----:B0-----:R-:W-:-:S04]  /*7b80*/  FFMA R0, R24, R71, -1 ;  /* 0xbf80000018007423 */ /* 0x001fc80000000047 */
[----:B------:R-:W-:-:S04]  /*7b90*/  FADD.FTZ R0, -R0, -RZ ;  /* 0x800000ff00007221 */ /* 0x000fc80000010100 */
[----:B------:R-:W-:-:S07]  /*7ba0*/  FFMA R71, R71, R0, R71 ;  /* 0x0000000047477223 */ /* 0x000fce0000000047 */
.L_x_140:
[----:B------:R-:W-:Y:S05]  /*7bb0*/  BSYNC B1 ;  /* 0x0000000000017941 */ /* 0x000fea0003800000 */
.L_x_138:
        /* <DEDUP_REMOVED lines=19> */
[----:B------:R-:W-:Y:S01]  /*7cf0*/  FFMA R13, R13, R0, R71 ;  /* 0x000000000d0d7223 */ /* 0x000fe20000000047 */
[C---:B------:R-:W-:Y:S02]  /*7d00*/  SHF.L.U32 R0, R34.reuse, 0x10, RZ ;  /* 0x0000001022007819 */ /* 0x040fe400000006ff */
[----:B------:R-:W-:Y:S01]  /*7d10*/  ISETP.GT.U32.AND P2, PT, R23, 0x1ffffff, PT ;  /* 0x01ffffff1700780c */ /* 0x000fe20003f44070 */
[----:B------:R-:W-:Y:S01]  /*7d20*/  FMUL R13, R13, R24 ;  /* 0x000000180d0d7220 */ /* 0x000fe20000400000 */
[----:B------:R-:W-:-:S03]  /*7d30*/  PRMT R34, R34, 0x7632, R34 ;  /* 0x0000763222227816 */ /* 0x000fc60000000022 */
[----:B------:R-:W-:-:S08]  /*7d40*/  FMUL R13, R13, R0 ;  /* 0x000000000d0d7220 */ /* 0x000fd00000400000 */
[----:B------:R-:W-:Y:S05]  /*7d50*/  @P2 BRA `(.L_x_142) ;  /* 0x0000000000102947 */ /* 0x000fea0003800000 */
[----:B------:R-:W-:Y:S01]  /*7d60*/  IMAD.MOV.U32 R0, RZ, RZ, R26 ;  /* 0x000000ffff007224 */ /* 0x000fe200078e001a */
[----:B------:R-:W-:-:S07]  /*7d70*/  MOV R64, 0x7d90 ;  /* 0x00007d9000407802 */ /* 0x000fce0000000f00 */
[----:B------:R-:W-:Y:S05]  /*7d80*/  CALL.REL.NOINC `($__internal_1_$__cuda_sm20_rcp_rn_f32_slowpath) ;  /* 0x0000007000707944 */ /* 0x000fea0003c00000 */
[----:B------:R-:W-:Y:S05]  /*7d90*/  BRA `(.L_x_143) ;  /* 0x0000000000107947 */ /* 0x000fea0003800000 */
.L_x_142:
[----:B------:R-:W0:Y:S02]  /*7da0*/  MUFU.RCP R71, R26 ;  /* 0x0000001a00477308 */ /* 0x000e240000001000 */
[----:B0-----:R-:W-:-:S04]  /*7db0*/  FFMA R0, R26, R71, -1 ;  /* 0xbf8000001a007423 */ /* 0x001fc80000000047 */
[----:B------:R-:W-:-:S04]  /*7dc0*/  FADD.FTZ R0, -R0, -RZ ;  /* 0x800000ff00007221 */ /* 0x000fc80000010100 */
[----:B------:R-:W-:-:S07]  /*7dd0*/  FFMA R71, R71, R0, R71 ;  /* 0x0000000047477223 */ /* 0x000fce0000000047 */
.L_x_143:
[----:B------:R-:W-:Y:S05]  /*7de0*/  BSYNC B1 ;  /* 0x0000000000017941 */ /* 0x000fea0003800000 */
.L_x_141:
        /* <DEDUP_REMOVED lines=24> */
.L_x_145:
[----:B------:R-:W0:Y:S02]  /*7f70*/  MUFU.RCP R71, R26 ;  /* 0x0000001a00477308 */ /* 0x000e240000001000 */
[----:B0-----:R-:W-:-:S04]  /*7f80*/  FFMA R0, R26, R71, -1 ;  /* 0xbf8000001a007423 */ /* 0x001fc80000000047 */
[----:B------:R-:W-:-:S04]  /*7f90*/  FADD.FTZ R0, -R0, -RZ ;  /* 0x800000ff00007221 */ /* 0x000fc80000010100 */
[----:B------:R-:W-:-:S07]  /*7fa0*/  FFMA R71, R71, R0, R71 ;  /* 0x0000000047477223 */ /* 0x000fce0000000047 */
.L_x_146:
[----:B------:R-:W-:Y:S05]  /*7fb0*/  BSYNC B1 ;  /* 0x0000000000017941 */ /* 0x000fea0003800000 */
.L_x_144:
        /* <DEDUP_REMOVED lines=28> */
.L_x_148:
[----:B------:R-:W0:Y:S02]  /*8180*/  MUFU.RCP R71, R40 ;  /* 0x0000002800477308 */ /* 0x000e240000001000 */
[----:B0-----:R-:W-:-:S04]  /*8190*/  FFMA R0, R40, R71, -1 ;  /* 0xbf80000028007423 */ /* 0x001fc80000000047 */
[----:B------:R-:W-:-:S04]  /*81a0*/  FADD.FTZ R0, -R0, -RZ ;  /* 0x800000ff00007221 */ /* 0x000fc80000010100 */
[----:B------:R-:W-:-:S07]  /*81b0*/  FFMA R71, R71, R0, R71 ;  /* 0x0000000047477223 */ /* 0x000fce0000000047 */
.L_x_149:
[----:B------:R-:W-:Y:S05]  /*81c0*/  BSYNC B1 ;  /* 0x0000000000017941 */ /* 0x000fea0003800000 */
.L_x_147:
        /* <DEDUP_REMOVED lines=25> */
.L_x_151:
[----:B------:R-:W0:Y:S02]  /*8360*/  MUFU.RCP R71, R32 ;  /* 0x0000002000477308 */ /* 0x000e240000001000 */
[----:B0-----:R-:W-:-:S04]  /*8370*/  FFMA R0, R32, R71, -1 ;  /* 0xbf80000020007423 */ /* 0x001fc80000000047 */
[----:B------:R-:W-:-:S04]  /*8380*/  FADD.FTZ R0, -R0, -RZ ;  /* 0x800000ff00007221 */ /* 0x000fc80000010100 */
[----:B------:R-:W-:-:S07]  /*8390*/  FFMA R71, R71, R0, R71 ;  /* 0x0000000047477223 */ /* 0x000fce0000000047 */
.L_x_152:
[----:B------:R-:W-:Y:S05]  /*83a0*/  BSYNC B1 ;  /* 0x0000000000017941 */ /* 0x000fea0003800000 */
.L_x_150:
        /* <DEDUP_REMOVED lines=11> */
[----:B------:R-:W-:-:S03]  /*8460*/  FADD R0, -R71, 1 ;  /* 0x3f80000047007421 */ /* 0x000fc60000000100 */
[----:B------:R0:W1:Y:S01]  /*8470*/  MUFU.EX2 R53, R34 ;  /* 0x0000002200357308 */ /* 0x0000620000000800 */
[----:B------:R-:W-:-:S04]  /*8480*/  FMUL R0, R0, R71 ;  /* 0x0000004700007220 */ /* 0x000fc80000400000 */
[----:B------:R-:W-:Y:S01]  /*8490*/  FFMA R71, R26, R0, R71 ;  /* 0x000000001a477223 */ /* 0x000fe20000000047 */
[----:B0-----:R-:W-:Y:S01]  /*84a0*/  PRMT R34, R33, 0x7632, R34 ;  /* 0x0000763221227816 */ /* 0x001fe20000000022 */
[----:B-1----:R-:W-:Y:S01]  /*84b0*/  FFMA R40, R32, R53, 1 ;  /* 0x3f80000020287423 */ /* 0x002fe20000000035 */
[C---:B------:R-:W-:Y:S02]  /*84c0*/  SHF.L.U32 R53, R42.reuse, 0x10, RZ ;  /* 0x000000102a357819 */ /* 0x040fe400000006ff */
[----:B------:R-:W-:Y:S02]  /*84d0*/  PRMT R42, R42, 0x7632, R42 ;  /* 0x000076322a2a7816 */ /* 0x000fe4000000002a */
        /* <DEDUP_REMOVED lines=11> */
.L_x_154:
[----:B------:R-:W0:Y:S02]  /*8590*/  MUFU.RCP R71, R40 ;  /* 0x0000002800477308 */ /* 0x000e240000001000 */
[----:B0-----:R-:W-:-:S04]  /*85a0*/  FFMA R0, R40, R71, -1 ;  /* 0xbf80000028007423 */ /* 0x001fc80000000047 */
[----:B------:R-:W-:-:S04]  /*85b0*/  FADD.FTZ R0, -R0, -RZ ;  /* 0x800000ff00007221 */ /* 0x000fc80000010100 */
[----:B------:R-:W-:-:S07]  /*85c0*/  FFMA R71, R71, R0, R71 ;  /* 0x0000000047477223 */ /* 0x000fce0000000047 */
.L_x_155:
[----:B------:R-:W-:Y:S05]  /*85d0*/  BSYNC B1 ;  /* 0x0000000000017941 */ /* 0x000fea0003800000 */
.L_x_153:
        /* <DEDUP_REMOVED lines=16> */
[----:B------:R-:W-:-:S04]  /*86e0*/  FMUL R33, R35, R71 ;  /* 0x0000004723217220 */ /* 0x000fc80000400000 */
[----:B------:R-:W-:Y:S01]  /*86f0*/  FMUL R33, R32, R33 ;  /* 0x0000002120217220 */ /* 0x000fe20000400000 */
[----:B------:R-:W-:-:S07]  /*8700*/  FMUL R32, R0, 1.7020000219345092773 ;  /* 0x3fd9db2300207820 */ /* 0x000fce0000400000 */
[----:B------:R-:W-:Y:S05]  /*8710*/  @P2 BRA `(.L_x_157) ;  /* 0x0000000000102947 */ /* 0x000fea0003800000 */
[----:B------:R-:W-:Y:S01]  /*8720*/  IMAD.MOV.U32 R0, RZ, RZ, R40 ;  /* 0x000000ffff007224 */ /* 0x000fe200078e0028 */
[----:B------:R-:W-:-:S07]  /*8730*/  MOV R64, 0x8750 ;  /* 0x0000875000407802 */ /* 0x000fce0000000f00 */
[----:B------:R-:W-:Y:S05]  /*8740*/  CALL.REL.NOINC `($__internal_1_$__cuda_sm20_rcp_rn_f32_slowpath) ;  /* 0x0000006800007944 */ /* 0x000fea0003c00000 */
[----:B------:R-:W-:Y:S05]  /*8750*/  BRA `(.L_x_158) ;  /* 0x0000000000107947 */ /* 0x000fea0003800000 */
.L_x_157:
[----:B------:R-:W0:Y:S02]  /*8760*/  MUFU.RCP R71, R40 ;  /* 0x0000002800477308 */ /* 0x000e240000001000 */
[----:B0-----:R-:W-:-:S04]  /*8770*/  FFMA R0, R40, R71, -1 ;  /* 0xbf80000028007423 */ /* 0x001fc80000000047 */
[----:B------:R-:W-:-:S04]  /*8780*/  FADD.FTZ R0, -R0, -RZ ;  /* 0x800000ff00007221 */ /* 0x000fc80000010100 */
[----:B------:R-:W-:-:S07]  /*8790*/  FFMA R71, R71, R0, R71 ;  /* 0x0000000047477223 */ /* 0x000fce0000000047 */
.L_x_158:
[----:B------:R-:W-:Y:S05]  /*87a0*/  BSYNC B1 ;  /* 0x0000000000017941 */ /* 0x000fea0003800000 */
.L_x_156:
        /* <DEDUP_REMOVED lines=28> */
.L_x_160:
[----:B------:R-:W0:Y:S02]  /*8970*/  MUFU.RCP R71, R64 ;  /* 0x0000004000477308 */ /* 0x000e240000001000 */
[----:B0-----:R-:W-:-:S04]  /*8980*/  FFMA R0, R64, R71, -1 ;  /* 0xbf80000040007423 */ /* 0x001fc80000000047 */
[----:B------:R-:W-:-:S04]  /*8990*/  FADD.FTZ R0, -R0, -RZ ;  /* 0x800000ff00007221 */ /* 0x000fc80000010100 */
[----:B------:R-:W-:-:S07]  /*89a0*/  FFMA R71, R71, R0, R71 ;  /* 0x0000000047477223 */ /* 0x000fce0000000047 */
.L_x_161:
[----:B------:R-:W-:Y:S05]  /*89b0*/  BSYNC B1 ;  /* 0x0000000000017941 */ /* 0x000fea0003800000 */
.L_x_159:
        /* <DEDUP_REMOVED lines=11> */
[----:B------:R-:W0:Y:S02]  /*8a70*/  MUFU.EX2 R53, R53 ;  /* 0x0000003500357308 */ /* 0x000e240000000800 */
[----:B0-----:R-:W-:Y:S01]  /*8a80*/  FFMA R42, R34, R53, 1 ;  /* 0x3f800000222a7423 */ /* 0x001fe20000000035 */
[----:B------:R-:W-:-:S04]  /*8a90*/  PRMT R34, R44, 0x7632, R34 ;  /* 0x000076322c227816 */ /* 0x000fc80000000022 */
        /* <DEDUP_REMOVED lines=11> */
.L_x_163:
[----:B------:R-:W0:Y:S02]  /*8b50*/  MUFU.RCP R71, R42 ;  /* 0x0000002a00477308 */ /* 0x000e240000001000 */
[----:B0-----:R-:W-:-:S04]  /*8b60*/  FFMA R0, R42, R71, -1 ;  /* 0xbf8000002a007423 */ /* 0x001fc80000000047 */
[----:B------:R-:W-:-:S04]  /*8b70*/  FADD.FTZ R0, -R0, -RZ ;  /* 0x800000ff00007221 */ /* 0x000fc80000010100 */
[----:B------:R-:W-:-:S07]  /*8b80*/  FFMA R71, R71, R0, R71 ;  /* 0x0000000047477223 */ /* 0x000fce0000000047 */
.L_x_164:
[----:B------:R-:W-:Y:S05]  /*8b90*/  BSYNC B1 ;  /* 0x0000000000017941 */ /* 0x000fea0003800000 */
.L_x_162:
        /* <DEDUP_REMOVED lines=12> */
[----:B------:R-:W0:Y:S01]  /*8c60*/  MUFU.EX2 R53, R42 ;  /* 0x0000002a00357308 */ /* 0x000e220000000800 */
[----:B------:R-:W-:-:S04]  /*8c70*/  FMUL R0, R0, R71 ;  /* 0x0000004700007220 */ /* 0x000fc80000400000 */
[----:B------:R-:W-:Y:S01]  /*8c80*/  FFMA R0, R35, R0, R71 ;  /* 0x0000000023007223 */ /* 0x000fe20000000047 */
[C---:B------:R-:W-:Y:S01]  /*8c90*/  IMAD.U32 R35, R43.reuse, 0x10000, RZ ;  /* 0x000100002b237824 */ /* 0x040fe200078e00ff */
[----:B------:R-:W-:-:S03]  /*8ca0*/  PRMT R43, R43, 0x7632, R43 ;  /* 0x000076322b2b7816 */ /* 0x000fc6000000002b */
[----:B------:R-:W-:Y:S01]  /*8cb0*/  FMUL R0, R0, R35 ;  /* 0x0000002300007220 */ /* 0x000fe20000400000 */
[----:B0-----:R-:W-:Y:S01]  /*8cc0*/  FFMA R64, R40, R53, 1 ;  /* 0x3f80000028407423 */ /* 0x001fe20000000035 */
[C---:B------:R-:W-:Y:S02]  /*8cd0*/  SHF.L.U32 R53, R45.reuse, 0x10, RZ ;  /* 0x000000102d357819 */ /* 0x040fe400000006ff */
[----:B------:R-:W-:Y:S02]  /*8ce0*/  PRMT R45, R45, 0x7632, R45 ;  /* 0x000076322d2d7816 */ /* 0x000fe4000000002d */
[----:B------:R-:W-:-:S04]  /*8cf0*/  IADD3 R40, R64, 0x1800000, RZ ;  /* 0x0180000040287810 */ /* 0x000fc80007ffe0ff */
[----:B------:R-:W-:-:S04]  /*8d00*/  LOP3.LUT R40, R40, 0x7f800000, RZ, 0xc0, !PT ;  /* 0x7f80000028287812 */ /* 0x000fc800078ec0ff */
[----:B------:R-:W-:Y:S01]  /*8d10*/  ISETP.GT.U32.AND P2, PT, R40, 0x1ffffff, PT ;  /* 0x01ffffff2800780c */ /* 0x000fe20003f44070 */
[----:B------:R-:W-:-:S12]  /*8d20*/  FMUL R40, R0, R53 ;  /* 0x0000003500287220 */ /* 0x000fd80000400000 */
[----:B------:R-:W-:Y:S05]  /*8d30*/  @P2 BRA `(.L_x_166) ;  /* 0x0000000000102947 */ /* 0x000fea0003800000 */
[----:B------:R-:W-:Y:S01]  /*8d40*/  IMAD.MOV.U32 R0, RZ, RZ, R64 ;  /* 0x000000ffff007224 */ /* 0x000fe200078e0040 */
[----:B------:R-:W-:-:S07]  /*8d50*/  MOV R64, 0x8d70 ;  /* 0x00008d7000407802 */ /* 0x000fce0000000f00 */
[----:B------:R-:W-:Y:S05]  /*8d60*/  CALL.REL.NOINC `($__internal_1_$__cuda_sm20_rcp_rn_f32_slowpath) ;  /* 0x0000006000787944 */ /* 0x000fea0003c00000 */
[----:B------:R-:W-:Y:S05]  /*8d70*/  BRA `(.L_x_167) ;  /* 0x0000000000107947 */ /* 0x000fea0003800000 */
.L_x_166:
[----:B------:R-:W0:Y:S02]  /*8d80*/  MUFU.RCP R71, R64 ;  /* 0x0000004000477308 */ /* 0x000e240000001000 */
[----:B0-----:R-:W-:-:S04]  /*8d90*/  FFMA R0, R64, R71, -1 ;  /* 0xbf80000040007423 */ /* 0x001fc80000000047 */
[----:B------:R-:W-:-:S04]  /*8da0*/  FADD.FTZ R0, -R0, -RZ ;  /* 0x800000ff00007221 */ /* 0x000fc80000010100 */
[----:B------:R-:W-:-:S07]  /*8db0*/  FFMA R71, R71, R0, R71 ;  /* 0x0000000047477223 */ /* 0x000fce0000000047 */
.L_x_167:
[----:B------:R-:W-:Y:S05]  /*8dc0*/  BSYNC B1 ;  /* 0x0000000000017941 */ /* 0x000fea0003800000 */
.L_x_165:
        /* <DEDUP_REMOVED lines=24> */
.L_x_169:
[----:B------:R-:W0:Y:S02]  /*8f50*/  MUFU.RCP R71, R64 ;  /* 0x0000004000477308 */ /* 0x000e240000001000 */
[----:B0-----:R-:W-:-:S04]  /*8f60*/  FFMA R0, R64, R71, -1 ;  /* 0xbf80000040007423 */ /* 0x001fc80000000047 */
[----:B------:R-:W-:-:S04]  /*8f70*/  FADD.FTZ R0, -R0, -RZ ;  /* 0x800000ff00007221 */ /* 0x000fc80000010100 */
[----:B------:R-:W-:-:S07]  /*8f80*/  FFMA R71, R71, R0, R71 ;  /* 0x0000000047477223 */ /* 0x000fce0000000047 */
.L_x_170:
[----:B------:R-:W-:Y:S05]  /*8f90*/  BSYNC B1 ;  /* 0x0000000000017941 */ /* 0x000fea0003800000 */
.L_x_168:
[----:B------:R-:W-:Y:S01]  /*8fa0*/  SHF.L.U32 R34, R34, 0x10, RZ ;  /* 0x0000001022227819 */ /* 0x000fe200000006ff */
[----:B------:R-:W-:Y:S01]  /*8fb0*/  IMAD.MOV.U32 R53, RZ, RZ, 0x3bbb989d ;  /* 0x3bbb989dff357424 */ /* 0x000fe200078e00ff */
[----:B------:R-:W-:Y:S01]  /*8fc0*/  SHF.L.U32 R45, R45, 0x10, RZ ;  /* 0x000000102d2d7819 */ /* 0x000fe200000006ff */
[----:B------:R-:W-:Y:S01]  /*8fd0*/  IMAD.U32 R43, R43, 0x10000, RZ ;  /* 0x000100002b2b7824 */ /* 0x000fe200078e00ff */
[----:B------:R-:W-:Y:S01]  /*8fe0*/  BSSY B1, `(.L_x_171) ;  /* 0x000001c000017945 */ /* 0x000fe20003800000 */
[----:B------:R-:W-:-:S04]  /*8ff0*/  FMUL R0, R34, -1.7020000219345092773 ;  /* 0xbfd9db2322007820 */ /* 0x000fc80000400000 */
[----:B------:R-:W-:Y:S01]  /*9000*/  FFMA.SAT R44, R0, R53, 0.5 ;  /* 0x3f000000002c7423 */ /* 0x000fe20000002035 */
[----:B------:R-:W-:-:S05]  /*9010*/  MOV R53, 0x437c0000 ;  /* 0x437c000000357802 */ /* 0x000fca0000000f00 */
        /* <DEDUP_REMOVED lines=8> */
[----:B------:R-:W-:-:S04]  /*90a0*/  FFMA R0, R42, R0, R71 ;  /* 0x000000002a007223 */ /* 0x000fc80000000047 */
[----:B------:R-:W-:Y:S01]  /*90b0*/  FMUL R0, R0, R43 ;  /* 0x0000002b00007220 */ /* 0x000fe20000400000 */
        /* <DEDUP_REMOVED lines=10> */
.L_x_172:
[----:B------:R-:W0:Y:S02]  /*9160*/  MUFU.RCP R71, R44 ;  /* 0x0000002c00477308 */ /* 0x000e240000001000 */
[----:B0-----:R-:W-:-:S04]  /*9170*/  FFMA R0, R44, R71, -1 ;  /* 0xbf8000002c007423 */ /* 0x001fc80000000047 */
[----:B------:R-:W-:-:S04]  /*9180*/  FADD.FTZ R0, -R0, -RZ ;  /* 0x800000ff00007221 */ /* 0x000fc80000010100 */
[----:B------:R-:W-:-:S07]  /*9190*/  FFMA R71, R71, R0, R71 ;  /* 0x0000000047477223 */ /* 0x000fce0000000047 */
.L_x_173:
[----:B------:R-:W-:Y:S05]  /*91a0*/  BSYNC B1 ;  /* 0x0000000000017941 */ /* 0x000fea0003800000 */
.L_x_171:
[----:B------:R-:W0:Y:S01]  /*91b0*/  @P1 LDC R65, c[0x0][0x248] ;  /* 0x00009200ff411b82 */ /* 0x000e220000000800 */
[----:B------:R-:W-:Y:S01]  /*91c0*/  FMUL R53, R8, UR12 ;  /* 0x0000000c08357c20 */ /* 0x000fe20008400000 */
[----:B------:R-:W-:Y:S01]  /*91d0*/  @P1 LEA R44, P2, R62, R7, 0x1 ;  /* 0x000000073e2c1211 */ /* 0x000fe200078408ff */
[----:B------:R-:W-:Y:S01]  /*91e0*/  FMUL R0, R11, UR12 ;  /* 0x0000000c0b007c20 */ /* 0x000fe20008400000 */
[----:B------:R-:W-:Y:S01]  /*91f0*/  FMNMX R8, R41, |R8|, !PT ;  /* 0x4000000829087209 */ /* 0x000fe20007800000 */
[----:B------:R-:W-:Y:S01]  /*9200*/  FMUL R34, R34, R71 ;  /* 0x0000004722227220 */ /* 0x000fe20000400000 */
[----:B------:R-:W-:Y:S01]  /*9210*/  @P1 LEA.HI.X R45, R62, R6, R63, 0x1, P2 ;  /* 0x000000063e2d1211 */ /* 0x000fe200010f0c3f */
[----:B------:R-:W-:Y:S01]  /*9220*/  BSSY B0, `(.L_x_174) ;  /* 0x0000064000007945 */ /* 0x000fe20003800000 */
[----:B------:R-:W-:Y:S01]  /*9230*/  FMNMX R66, |R11|, R8, !PT ;  /* 0x000000080b427209 */ /* 0x000fe20007800200 */
[----:B------:R-:W-:Y:S01]  /*9240*/  FMUL R8, R13, UR12 ;  /* 0x0000000c0d087c20 */ /* 0x000fe20008400000 */
[----:B------:R-:W-:Y:S01]  /*9250*/  FMUL R11, R23, UR12 ;  /* 0x0000000c170b7c20 */ /* 0x000fe20008400000 */
[----:B------:R-:W-:Y:S01]  /*9260*/  F2FP.SATFINITE.E4M3.F32.PACK_AB_MERGE_C R53, RZ, R53, RZ ;  /* 0x00000035ff35723e */ /* 0x000fe200048070ff */
[----:B------:R-:W-:Y:S01]  /*9270*/  FMUL R43, R43, R34 ;  /* 0x000000222b2b7220 */ /* 0x000fe20000400000 */
[----:B------:R-:W-:Y:S01]  /*9280*/  FMNMX R66, |R13|, R66, !PT ;  /* 0x000000420d427209 */ /* 0x000fe20007800200 */
[----:B------:R-:W-:Y:S01]  /*9290*/  FMUL R34, R10, UR12 ;  /* 0x0000000c0a227c20 */ /* 0x000fe20008400000 */
[----:B------:R-:W-:-:S02]  /*92a0*/  F2FP.SATFINITE.E4M3.F32.PACK_AB_MERGE_C R0, RZ, R0, RZ ;  /* 0x00000000ff00723e */ /* 0x000fc400048070ff */
[----:B------:R-:W-:Y:S02]  /*92b0*/  F2FP.SATFINITE.E4M3.F32.PACK_AB_MERGE_C R67, RZ, R8, RZ ;  /* 0x00000008ff43723e */ /* 0x000fe400048070ff */
[----:B------:R-:W-:Y:S01]  /*92c0*/  F2FP.SATFINITE.E4M3.F32.PACK_AB_MERGE_C R8, RZ, R11, RZ ;  /* 0x0000000bff08723e */ /* 0x000fe200048070ff */
[----:B------:R-:W-:Y:S01]  /*92d0*/  FMUL R11, R12, UR12 ;  /* 0x0000000c0c0b7c20 */ /* 0x000fe20008400000 */
[----:B------:R-:W-:Y:S02]  /*92e0*/  @P1 PRMT R59, R0, 0x7604, R53 ;  /* 0x00007604003b1816 */ /* 0x000fe40000000035 */
[----:B------:R-:W-:Y:S02]  /*92f0*/  F2FP.SATFINITE.E4M3.F32.PACK_AB_MERGE_C R34, RZ, R34, RZ ;  /* 0x00000022ff22723e */ /* 0x000fe400048070ff */
[----:B0-----:R-:W-:Y:S01]  /*9300*/  @P1 IADD3 R41, P2, R62, R65, RZ ;  /* 0x000000413e291210 */ /* 0x001fe20007f5e0ff */
[----:B------:R0:W-:Y:S01]  /*9310*/  @P1 STG.E.U16 desc[UR10][R44.64], R59 ;  /* 0x0000003b2c001986 */ /* 0x0001e2000c10150a */
[----:B------:R-:W-:-:S02]  /*9320*/  F2FP.SATFINITE.E4M3.F32.PACK_AB_MERGE_C R11, RZ, R11, RZ ;  /* 0x0000000bff0b723e */ /* 0x000fc400048070ff */
[----:B------:R-:W-:Y:S02]  /*9330*/  @P1 IADD3.X R13, R63, UR8, RZ, P2, !PT ;  /* 0x000000083f0d1c10 */ /* 0x000fe400097fe4ff */
[----:B------:R-:W-:Y:S02]  /*9340*/  @P1 LEA R64, P2, R41, R7, 0x1 ;  /* 0x0000000729401211 */ /* 0x000fe400078408ff */
[----:B------:R-:W-:Y:S02]  /*9350*/  FMNMX R23, |R23|, R66, !PT ;  /* 0x0000004217177209 */ /* 0x000fe40007800200 */
[----:B------:R-:W-:Y:S01]  /*9360*/  @P1 LEA.HI.X R65, R41, R6, R13, 0x1, P2 ;  /* 0x0000000629411211 */ /* 0x000fe200010f0c0d */
[----:B------:R-:W-:Y:S01]  /*9370*/  FMUL R41, R24, UR12 ;  /* 0x0000000c18297c20 */ /* 0x000fe20008400000 */
[----:B------:R-:W-:Y:S01]  /*9380*/  LOP3.LUT R13, R53, 0xff, RZ, 0xc0, !PT ;  /* 0x000000ff350d7812 */ /* 0x000fe200078ec0ff */
[----:B0-----:R-:W-:Y:S01]  /*9390*/  FMUL R44, R14, UR12 ;  /* 0x0000000c0e2c7c20 */ /* 0x001fe20008400000 */
[----:B------:R-:W-:-:S02]  /*93a0*/  @P1 PRMT R45, R8, 0x7604, R67 ;  /* 0x00007604082d1816 */ /* 0x000fc40000000043 */
[----:B------:R-:W-:Y:S02]  /*93b0*/  F2FP.SATFINITE.E4M3.F32.PACK_AB_MERGE_C R59, RZ, R41, RZ ;  /* 0x00000029ff3b723e */ /* 0x000fe400048070ff */
[----:B------:R-:W-:Y:S01]  /*93c0*/  LOP3.LUT R41, R0, 0xff, RZ, 0xc0, !PT ;  /* 0x000000ff00297812 */ /* 0x000fe200078ec0ff */
[----:B------:R0:W-:Y:S01]  /*93d0*/  @P1 STG.E.U16 desc[UR10][R64.64], R45 ;  /* 0x0000002d40001986 */ /* 0x0001e2000c10150a */
[----:B------:R-:W-:Y:S02]  /*93e0*/  LOP3.LUT R0, R11, 0xff, RZ, 0xc0, !PT ;  /* 0x000000ff0b007812 */ /* 0x000fe400078ec0ff */
[----:B------:R-:W-:Y:S01]  /*93f0*/  @P1 PRMT R53, R34, 0x7604, R11 ;  /* 0x0000760422351816 */ /* 0x000fe2000000000b */
[----:B------:R-:W-:Y:S01]  /*9400*/  IMAD R41, R8, 0x100, R41 ;  /* 0x0000010008297824 */ /* 0x000fe200078e0229 */
[----:B------:R-:W-:Y:S01]  /*9410*/  F2FP.SATFINITE.E4M3.F32.PACK_AB_MERGE_C R44, RZ, R44, RZ ;  /* 0x0000002cff2c723e */ /* 0x000fe200048070ff */
[----:B------:R-:W-:Y:S01]  /*9420*/  FMUL R11, R26, UR12 ;  /* 0x0000000c1a0b7c20 */ /* 0x000fe20008400000 */
[----:B------:R-:W-:-:S02]  /*9430*/  LOP3.LUT R34, R34, 0xff, RZ, 0xc0, !PT ;  /* 0x000000ff22227812 */ /* 0x000fc400078ec0ff */
[----:B------:R-:W-:Y:S02]  /*9440*/  LEA R8, R59, R0, 0x8 ;  /* 0x000000003b087211 */ /* 0x000fe400078e40ff */
[----:B------:R-:W-:Y:S01]  /*9450*/  SHF.L.U32 R0, R21, 0x10, RZ ;  /* 0x0000001015007819 */ /* 0x000fe200000006ff */
[C---:B------:R-:W-:Y:S01]  /*9460*/  IMAD R34, R44.reuse, 0x100, R34 ;  /* 0x000001002c227824 */ /* 0x040fe200078e0222 */
[----:B0-----:R-:W-:Y:S01]  /*9470*/  @P1 PRMT R45, R44, 0x7604, R59 ;  /* 0x000076042c2d1816 */ /* 0x001fe2000000003b */
[----:B------:R-:W-:Y:S01]  /*9480*/  IMAD.MOV.U32 R59, RZ, RZ, 0x3bbb989d ;  /* 0x3bbb989dff3b7424 */ /* 0x000fe200078e00ff */
[----:B------:R-:W-:Y:S01]  /*9490*/  FMNMX R23, |R26|, R23, !PT ;  /* 0x000000171a177209 */ /* 0x000fe20007800200 */
[----:B------:R-:W-:Y:S01]  /*94a0*/  FMUL R26, R0, -1.7020000219345092773 ;  /* 0xbfd9db23001a7820 */ /* 0x000fe20000400000 */
[----:B------:R-:W-:Y:S01]  /*94b0*/  F2FP.SATFINITE.E4M3.F32.PACK_AB_MERGE_C R44, RZ, R11, RZ ;  /* 0x0000000bff2c723e */ /* 0x000fe200048070ff */
[C---:B------:R-:W-:Y:S01]  /*94c0*/  FMUL R11, R32.reuse, UR12 ;  /* 0x0000000c200b7c20 */ /* 0x040fe20008400000 */
[----:B------:R-:W-:Y:S01]  /*94d0*/  FMNMX R65, |R32|, R23, !PT ;  /* 0x0000001720417209 */ /* 0x000fe20007800200 */
[----:B------:R-:W-:Y:S01]  /*94e0*/  HFMA2.MMA R64, -RZ, RZ, 3.7421875, 0 ;  /* 0x437c0000ff407435 */ /* 0x000fe200000001ff */
[----:B------:R-:W-:Y:S01]  /*94f0*/  LEA R13, R67, R13, 0x8 ;  /* 0x0000000d430d7211 */ /* 0x000fe200078e40ff */
[----:B------:R-:W-:Y:S01]  /*9500*/  FFMA.SAT R23, R26, R59, 0.5 ;  /* 0x3f0000001a177423 */ /* 0x000fe2000000203b */
[----:B------:R-:W-:-:S02]  /*9510*/  LOP3.LUT R32, R44, 0xff, RZ, 0xc0, !PT ;  /* 0x000000ff2c207812 */ /* 0x000fc400078ec0ff */
[----:B------:R-:W-:Y:S02]  /*9520*/  F2FP.SATFINITE.E4M3.F32.PACK_AB_MERGE_C R59, RZ, R11, RZ ;  /* 0x0000000bff3b723e */ /* 0x000fe400048070ff */
[----:B------:R-:W-:Y:S02]  /*9530*/  PRMT R32, R13, 0x5410, R32 ;  /* 0x000054100d207816 */ /* 0x000fe40000000020 */
[----:B------:R-:W-:Y:S01]  /*9540*/  @P1 PRMT R13, R59, 0x7604, R44 ;  /* 0x000076043b0d1816 */ /* 0x000fe2000000002c */
[----:B------:R-:W-:Y:S01]  /*9550*/  FFMA.RM R11, R23, R64, 12582913 ;  /* 0x4b400001170b7423 */ /* 0x000fe20000004040 */
[----:B------:R-:W-:Y:S02]  /*9560*/  LOP3.LUT R44, R59, 0xff, RZ, 0xc0, !PT ;  /* 0x000000ff3b2c7812 */ /* 0x000fe400078ec0ff */
[C---:B------:R-:W-:Y:S01]  /*9570*/  FMNMX R59, |R40|.reuse, R65, !PT ;  /* 0x00000041283b7209 */ /* 0x040fe20007800200 */
[----:B------:R-:W-:Y:S01]  /*9580*/  FMUL R40, R40, UR12 ;  /* 0x0000000c28287c20 */ /* 0x000fe20008400000 */
[----:B------:R-:W-:-:S02]  /*9590*/  PRMT R23, R41, 0x5410, R44 ;  /* 0x0000541029177816 */ /* 0x000fc4000000002c */
[----:B------:R-:W-:Y:S01]  /*95a0*/  FMNMX R41, |R42|, R59, !PT ;  /* 0x0000003b2a297209 */ /* 0x000fe20007800200 */
[----:B------:R-:W-:Y:S01]  /*95b0*/  FADD R59, R11, -12583039 ;  /* 0xcb40007f0b3b7421 */ /* 0x000fe20000000000 */
[----:B------:R-:W-:Y:S02]  /*95c0*/  F2FP.SATFINITE.E4M3.F32.PACK_AB_MERGE_C R40, RZ, R40, RZ ;  /* 0x00000028ff28723e */ /* 0x000fe400048070ff */
[----:B------:R-:W-:Y:S01]  /*95d0*/  FMNMX R41, |R12|, R41, !PT ;  /* 0x000000290c297209 */ /* 0x000fe20007800200 */
[----:B------:R-:W-:Y:S01]  /*95e0*/  FMUL R12, R33, UR12 ;  /* 0x0000000c210c7c20 */ /* 0x000fe20008400000 */
[----:B------:R-:W-:Y:S02]  /*95f0*/  FFMA R59, R26, 1.4426950216293334961, -R59 ;  /* 0x3fb8aa3b1a3b7823 */ /* 0x000fe4000000083b */
[----:B------:R-:W-:Y:S01]  /*9600*/  FMNMX R67, |R10|, R41, !PT ;  /* 0x000000290a437209 */ /* 0x000fe20007800200 */
[----:B------:R-:W-:Y:S01]  /*9610*/  FMUL R10, R31, UR12 ;  /* 0x0000000c1f0a7c20 */ /* 0x000fe20008400000 */
[----:B------:R-:W-:Y:S01]  /*9620*/  F2FP.SATFINITE.E4M3.F32.PACK_AB_MERGE_C R12, RZ, R12, RZ ;  /* 0x0000000cff0c723e */ /* 0x000fe200048070ff */
[----:B------:R-:W-:Y:S01]  /*9630*/  FFMA R44, R26, 1.925963033500011079e-08, R59 ;  /* 0x32a570601a2c7823 */ /* 0x000fe2000000003b */
[----:B------:R-:W-:-:S02]  /*9640*/  FMNMX R67, |R24|, R67, !PT ;  /* 0x0000004318437209 */ /* 0x000fc40007800200 */
[----:B------:R-:W-:Y:S01]  /*9650*/  LOP3.LUT R41, R12, 0xff, RZ, 0xc0, !PT ;  /* 0x000000ff0c297812 */ /* 0x000fe200078ec0ff */
[----:B------:R-:W0:Y:S01]  /*9660*/  MUFU.EX2 R69, R44 ;  /* 0x0000002c00457308 */ /* 0x000e220000000800 */
[----:B------:R-:W-:Y:S02]  /*9670*/  F2FP.SATFINITE.E4M3.F32.PACK_AB_MERGE_C R65, RZ, R10, RZ ;  /* 0x0000000aff41723e */ /* 0x000fe400048070ff */
[----:B------:R-:W-:Y:S02]  /*9680*/  PRMT R26, R8, 0x5410, R41 ;  /* 0x00005410081a7816 */ /* 0x000fe40000000029 */
[----:B------:R-:W-:Y:S02]  /*9690*/  LOP3.LUT R8, R40, 0xffff, RZ, 0xc0, !PT ;  /* 0x0000ffff28087812 */ /* 0x000fe400078ec0ff */
[C---:B------:R-:W-:Y:S02]  /*96a0*/  @P1 PRMT R59, R65.reuse, 0x7604, R12 ;  /* 0x00007604413b1816 */ /* 0x040fe4000000000c */
[----:B------:R-:W-:Y:S01]  /*96b0*/  LOP3.LUT R41, R65, 0xff, RZ, 0xc0, !PT ;  /* 0x000000ff41297812 */ /* 0x000fe200078ec0ff */
[----:B------:R-:W-:Y:S01]  /*96c0*/  IMAD.SHL.U32 R65, R8, 0x1000000, RZ ;  /* 0x0100000008417824 */ /* 0x000fe200078e00ff */
[----:B------:R-:W-:-:S02]  /*96d0*/  @P1 IADD3 R12, P2, R62, UR6, RZ ;  /* 0x000000063e0c1c10 */ /* 0x000fc4000ff5e0ff */
[----:B------:R-:W-:Y:S02]  /*96e0*/  SHF.L.U32 R24, R11, 0x17, RZ ;  /* 0x000000170b187819 */ /* 0x000fe400000006ff */
[----:B------:R-:W-:Y:S02]  /*96f0*/  LOP3.LUT R8, R32, R65, RZ, 0xfc, !PT ;  /* 0x0000004120087212 */ /* 0x000fe400078efcff */
[----:B------:R-:W-:Y:S01]  /*9700*/  @P1 IADD3.X R65, R63, UR7, RZ, P2, !PT ;  /* 0x000000073f411c10 */ /* 0x000fe200097fe4ff */
[----:B0-----:R-:W-:Y:S01]  /*9710*/  FFMA R24, R24, R69, 1 ;  /* 0x3f80000018187423 */ /* 0x001fe20000000045 */
[----:B------:R-:W-:Y:S02]  /*9720*/  @P1 LEA R10, P2, R12, R7, 0x1 ;  /* 0x000000070c0a1211 */ /* 0x000fe400078408ff */
[----:B------:R-:W-:Y:S02]  /*9730*/  PRMT R34, R34, 0x5410, R41 ;  /* 0x0000541022227816 */ /* 0x000fe40000000029 */
[----:B------:R-:W-:Y:S01]  /*9740*/  @P1 LEA.HI.X R11, R12, R6, R65, 0x1, P2 ;  /* 0x000000060c0b1211 */ /* 0x000fe200010f0c41 */
[----:B------:R-:W0:Y:S01]  /*9750*/  @P1 LDC R41, c[0x0][0x248] ;  /* 0x00009200ff291b82 */ /* 0x000e220000000800 */
[----:B------:R-:W-:Y:S01]  /*9760*/  FMNMX R14, |R14|, R67, !PT ;  /* 0x000000430e0e7209 */ /* 0x000fe20007800200 */
[----:B------:R-:W-:Y:S01]  /*9770*/  FMUL R65, R42, UR12 ;  /* 0x0000000c2a417c20 */ /* 0x000fe20008400000 */
[----:B------:R-:W-:Y:S01]  /*9780*/  @P1 LEA R32, P2, R62, R5, 0x1 ;  /* 0x000000053e201211 */ /* 0x000fe200078408ff */
[----:B------:R1:W-:Y:S01]  /*9790*/  @P1 STG.E.U16 desc[UR10][R10.64], R13 ;  /* 0x0000000d0a001986 */ /* 0x0003e2000c10150a */
[----:B------:R-:W-:-:S02]  /*97a0*/  FMNMX R14, |R33|, R14, !PT ;  /* 0x0000000e210e7209 */ /* 0x000fc40007800200 */
[----:B------:R-:W-:Y:S02]  /*97b0*/  @P1 LEA.HI.X R33, R62, R4, R63, 0x1, P2 ;  /* 0x000000043e211211 */ /* 0x000fe400010f0c3f */
[----:B------:R-:W-:Y:S01]  /*97c0*/  F2FP.SATFINITE.E4M3.F32.PACK_AB_MERGE_C R65, RZ, R65, RZ ;  /* 0x00000041ff41723e */ /* 0x000fe200048070ff */
[----:B------:R-:W-:Y:S06]  /*97d0*/  @!P1 BRA `(.L_x_175) ;  /* 0x0000000000209947 */ /* 0x000fec0003800000 */
[----:B-1----:R-:W1:Y:S01]  /*97e0*/  LDC R13, c[0x0][0x248] ;  /* 0x00009200ff0d7b82 */ /* 0x002e620000000800 */
[----:B------:R-:W-:Y:S01]  /*97f0*/  UIMAD UR4, UR8, 0x3, URZ ;  /* 0x00000003080478a4 */ /* 0x000fe2000f8e023f */
[----:B-1----:R-:W-:-:S05]  /*9800*/  IMAD.WIDE.U32 R12, R13, 0x3, R62 ;  /* 0x000000030d0c7825 */ /* 0x002fca00078e003e */
[----:B------:R-:W-:Y:S01]  /*9810*/  VIADD R11, R13, UR4 ;  /* 0x000000040d0b7c36 */ /* 0x000fe20008000000 */
[C---:B------:R-:W-:Y:S02]  /*9820*/  LEA R10, P2, R12.reuse, R7, 0x1 ;  /* 0x000000070c0a7211 */ /* 0x040fe400078408ff */
[----:B------:R-:W-:Y:S02]  /*9830*/  PRMT R13, R65, 0x7604, R40 ;  /* 0x00007604410d7816 */ /* 0x000fe40000000028 */
[----:B------:R-:W-:-:S05]  /*9840*/  LEA.HI.X R11, R12, R6, R11, 0x1, P2 ;  /* 0x000000060c0b7211 */ /* 0x000fca00010f0c0b */
[----:B------:R2:W-:Y:S04]  /*9850*/  STG.E.U16 desc[UR10][R10.64], R13 ;  /* 0x0000000d0a007986 */ /* 0x0005e8000c10150a */
.L_x_175:
[----:B------:R-:W-:Y:S05]  /*9860*/  BSYNC B0 ;  /* 0x0000000000007941 */ /* 0x000fea0003800000 */
.L_x_174:
[----:B0-----:R-:W-:Y:S01]  /*9870*/  @P1 IADD3 R41, P2, R62, R41, RZ ;  /* 0x000000293e291210 */ /* 0x001fe20007f5e0ff */
[----:B-12---:R-:W0:Y:S01]  /*9880*/  LDC.64 R10, c[0x0][0x248] ;  /* 0x00009200ff0a7b82 */ /* 0x006e220000000a00 */
[----:B------:R-:W-:Y:S01]  /*9890*/  IADD3 R13, R24, 0x1800000, RZ ;  /* 0x01800000180d7810 */ /* 0x000fe20007ffe0ff */
[----:B------:R1:W-:Y:S01]  /*98a0*/  @P1 STG.E.U16 desc[UR10][R32.64], R53 ;  /* 0x0000003520001986 */ /* 0x0003e2000c10150a */
[----:B------:R-:W-:Y:S01]  /*98b0*/  @P1 IADD3.X R44, R63, UR8, RZ, P2, !PT ;  /* 0x000000083f2c1c10 */ /* 0x000fe200097fe4ff */
[----:B------:R-:W-:Y:S01]  /*98c0*/  BSSY B0, `(.L_x_176) ;  /* 0x0000027000007945 */ /* 0x000fe20003800000 */
[----:B------:R-:W-:Y:S02]  /*98d0*/  @P1 LEA R40, P2, R41, R5, 0x1 ;  /* 0x0000000529281211 */ /* 0x000fe400078408ff */
[----:B------:R-:W-:Y:S02]  /*98e0*/  LOP3.LUT R42, R13, 0x7f800000, RZ, 0xc0, !PT ;  /* 0x7f8000000d2a7812 */ /* 0x000fe400078ec0ff */
[----:B------:R-:W-:-:S02]  /*98f0*/  @P1 IADD3 R64, P3, R62, UR6, RZ ;  /* 0x000000063e401c10 */ /* 0x000fc4000ff7e0ff */
[----:B------:R-:W-:Y:S02]  /*9900*/  @P1 LEA.HI.X R41, R41, R4, R44, 0x1, P2 ;  /* 0x0000000429291211 */ /* 0x000fe400010f0c2c */
[----:B------:R-:W-:Y:S01]  /*9910*/  ISETP.GT.U32.AND P2, PT, R42, 0x1ffffff, PT ;  /* 0x01ffffff2a00780c */ /* 0x000fe20003f44070 */
[----:B------:R-:W-:Y:S01]  /*9920*/  FMUL R42, R43, UR12 ;  /* 0x0000000c2b2a7c20 */ /* 0x000fe20008400000 */
[----:B------:R-:W-:Y:S01]  /*9930*/  @P1 IADD3.X R67, R63, UR7, RZ, P3, !PT ;  /* 0x000000073f431c10 */ /* 0x000fe20009ffe4ff */
[----:B-1----:R-:W-:Y:S01]  /*9940*/  FMUL R32, R35, UR12 ;  /* 0x0000000c23207c20 */ /* 0x002fe20008400000 */
[C---:B------:R-:W-:Y:S01]  /*9950*/  @P1 LEA R12, P3, R64.reuse, R5, 0x1 ;  /* 0x00000005400c1211 */ /* 0x040fe200078608ff */
[----:B------:R1:W-:Y:S01]  /*9960*/  @P1 STG.E.U16 desc[UR10][R40.64], R45 ;  /* 0x0000002d28001986 */ /* 0x0003e2000c10150a */
[----:B------:R-:W-:Y:S02]  /*9970*/  F2FP.SATFINITE.E4M3.F32.PACK_AB_MERGE_C R42, RZ, R42, RZ ;  /* 0x0000002aff2a723e */ /* 0x000fe400048070ff */
[----:B------:R-:W-:-:S02]  /*9980*/  @P1 LEA.HI.X R13, R64, R4, R67, 0x1, P3 ;  /* 0x00000004400d1211 */ /* 0x000fc400018f0c43 */
[----:B------:R-:W-:Y:S02]  /*9990*/  FMNMX R64, |R31|, R14, !PT ;  /* 0x0000000e1f407209 */ /* 0x000fe40007800200 */
[----:B------:R-:W-:Y:S01]  /*99a0*/  F2FP.SATFINITE.E4M3.F32.PACK_AB_MERGE_C R31, RZ, R32, RZ ;  /* 0x00000020ff1f723e */ /* 0x000fe200048070ff */
[----:B------:R2:W-:Y:S01]  /*99b0*/  @P1 STG.E.U16 desc[UR10][R12.64], R59 ;  /* 0x0000003b0c001986 */ /* 0x0005e2000c10150a */
[----:B------:R-:W-:Y:S02]  /*99c0*/  LOP3.LUT R65, R65, 0xffff, RZ, 0xc0, !PT ;  /* 0x0000ffff41417812 */ /* 0x000fe400078ec0ff */
[----:B------:R-:W-:Y:S02]  /*99d0*/  LOP3.LUT R44, R42, 0xffff, RZ, 0xc0, !PT ;  /* 0x0000ffff2a2c7812 */ /* 0x000fe400078ec0ff */
[----:B------:R-:W-:Y:S01]  /*99e0*/  LOP3.LUT R33, R31, 0xffff, RZ, 0xc0, !PT ;  /* 0x0000ffff1f217812 */ /* 0x000fe200078ec0ff */
[----:B------:R-:W-:Y:S01]  /*99f0*/  IMAD.SHL.U32 R14, R65, 0x1000000, RZ ;  /* 0x01000000410e7824 */ /* 0x000fe200078e00ff */
[----:B-1----:R-:W-:Y:S01]  /*9a00*/  FMNMX R40, |R35|, R64, !PT ;  /* 0x0000004023287209 */ /* 0x002fe20007800200 */
[----:B------:R-:W-:Y:S01]  /*9a10*/  IMAD.SHL.U32 R65, R44, 0x1000000, RZ ;  /* 0x010000002c417824 */ /* 0x000fe200078e00ff */
[----:B------:R-:W-:-:S02]  /*9a20*/  SHF.L.U32 R53, R33, 0x18, RZ ;  /* 0x0000001821357819 */ /* 0x000fc400000006ff */
[----:B------:R-:W-:Y:S02]  /*9a30*/  LOP3.LUT R23, R23, R14, RZ, 0xfc, !PT ;  /* 0x0000000e17177212 */ /* 0x000fe400078efcff */
[----:B0-----:R-:W-:Y:S02]  /*9a40*/  LEA R32, P3, R10, R60, 0x2 ;  /* 0x0000003c0a207211 */ /* 0x001fe400078610ff */
[----:B------:R-:W-:Y:S02]  /*9a50*/  LOP3.LUT R14, R26, R53, RZ, 0xfc, !PT ;  /* 0x000000351a0e7212 */ /* 0x000fe400078efcff */
[----:B--2---:R-:W-:Y:S02]  /*9a60*/  LOP3.LUT R13, R34, R65, RZ, 0xfc, !PT ;  /* 0x00000041220d7212 */ /* 0x004fe400078efcff */
[----:B------:R-:W-:Y:S01]  /*9a70*/  FMNMX R12, |R43|, R40, !PT ;  /* 0x000000282b0c7209 */ /* 0x000fe20007800200 */
[----:B------:R-:W-:Y:S06]  /*9a80*/  @!P1 BRA `(.L_x_177) ;  /* 0x0000000000289947 */ /* 0x000fec0003800000 */
[----:B------:R-:W0:Y:S01]  /*9a90*/  LDC R41, c[0x0][0x248] ;  /* 0x00009200ff297b82 */ /* 0x000e220000000800 */
[----:B------:R-:W-:Y:S01]  /*9aa0*/  MOV R34, R62 ;  /* 0x0000003e00227202 */ /* 0x000fe20000000f00 */
[----:B------:R-:W-:Y:S01]  /*9ab0*/  IMAD.MOV.U32 R35, RZ, RZ, R63 ;  /* 0x000000ffff237224 */ /* 0x000fe200078e003f */
[----:B------:R-:W-:Y:S01]  /*9ac0*/  UIMAD UR4, UR8, 0x3, URZ ;  /* 0x00000003080478a4 */ /* 0x000fe2000f8e023f */
[----:B------:R-:W-:Y:S02]  /*9ad0*/  PRMT R31, R42, 0x7604, R31 ;  /* 0x000076042a1f7816 */ /* 0x000fe4000000001f */
[----:B0-----:R-:W-:-:S05]  /*9ae0*/  IMAD.WIDE.U32 R34, R41, 0x3, R34 ;  /* 0x0000000329227825 */ /* 0x001fca00078e0022 */
[----:B------:R-:W-:Y:S02]  /*9af0*/  IADD3 R35, R35, UR4, RZ ;  /* 0x0000000423237c10 */ /* 0x000fe4000fffe0ff */
[----:B------:R-:W-:-:S04]  /*9b00*/  LEA R40, P1, R34, R5, 0x1 ;  /* 0x0000000522287211 */ /* 0x000fc800078208ff */
[----:B------:R-:W-:-:S05]  /*9b10*/  LEA.HI.X R41, R34, R4, R35, 0x1, P1 ;  /* 0x0000000422297211 */ /* 0x000fca00008f0c23 */
[----:B------:R0:W-:Y:S04]  /*9b20*/  STG.E.U16 desc[UR10][R40.64], R31 ;  /* 0x0000001f28007986 */ /* 0x0001e8000c10150a */
.L_x_177:
[----:B------:R-:W-:Y:S05]  /*9b30*/  BSYNC B0 ;  /* 0x0000000000007941 */ /* 0x000fea0003800000 */
.L_x_176:
[----:B------:R-:W-:Y:S01]  /*9b40*/  BSSY B1, `(.L_x_178) ;  /* 0x000000d000017945 */ /* 0x000fe20003800000 */
[----:B------:R-:W-:Y:S01]  /*9b50*/  LEA.HI.X R33, R10, R61, R11, 0x2, P3 ;  /* 0x0000003d0a217211 */ /* 0x000fe200018f140b */
[----:B------:R-:W-:Y:S01]  /*9b60*/  FMUL R11, R0, 1.7020000219345092773 ;  /* 0x3fd9db23000b7820 */ /* 0x000fe20000400000 */
[----:B------:R-:W-:Y:S01]  /*9b70*/  PRMT R10, R21, 0x7632, R10 ;  /* 0x00007632150a7816 */ /* 0x000fe2000000000a */
[----:B------:R-:W-:Y:S06]  /*9b80*/  @P2 BRA `(.L_x_179) ;  /* 0x0000000000102947 */ /* 0x000fec0003800000 */
[----:B------:R-:W-:Y:S01]  /*9b90*/  IMAD.MOV.U32 R0, RZ, RZ, R24 ;  /* 0x000000ffff007224 */ /* 0x000fe200078e0018 */
[----:B------:R-:W-:-:S07]  /*9ba0*/  MOV R64, 0x9bc0 ;  /* 0x00009bc000407802 */ /* 0x000fce0000000f00 */
[----:B0-----:R-:W-:Y:S05]  /*9bb0*/  CALL.REL.NOINC `($__internal_1_$__cuda_sm20_rcp_rn_f32_slowpath) ;  /* 0x0000005000e47944 */ /* 0x001fea0003c00000 */
[----:B------:R-:W-:Y:S05]  /*9bc0*/  BRA `(.L_x_180) ;  /* 0x0000000000107947 */ /* 0x000fea0003800000 */
.L_x_179:
[----:B------:R-:W1:Y:S02]  /*9bd0*/  MUFU.RCP R71, R24 ;  /* 0x0000001800477308 */ /* 0x000e640000001000 */
[----:B-1----:R-:W-:-:S04]  /*9be0*/  FFMA R0, R24, R71, -1 ;  /* 0xbf80000018007423 */ /* 0x002fc80000000047 */
[----:B------:R-:W-:-:S04]  /*9bf0*/  FADD.FTZ R0, -R0, -RZ ;  /* 0x800000ff00007221 */ /* 0x000fc80000010100 */
[----:B------:R-:W-:-:S07]  /*9c00*/  FFMA R71, R71, R0, R71 ;  /* 0x0000000047477223 */ /* 0x000fce0000000047 */
.L_x_180:
[----:B------:R-:W-:Y:S05]  /*9c10*/  BSYNC B1 ;  /* 0x0000000000017941 */ /* 0x000fea0003800000 */
.L_x_178:
[----:B------:R-:W-:Y:S01]  /*9c20*/  SHF.L.U32 R21, R21, 0x10, RZ ;  /* 0x0000001015157819 */ /* 0x000fe200000006ff */
[----:B------:R-:W-:Y:S01]  /*9c30*/  HFMA2.MMA R35, -RZ, RZ, 3.7421875, 0 ;  /* 0x437c0000ff237435 */ /* 0x000fe200000001ff */
[----:B0-----:R-:W-:Y:S01]  /*9c40*/  IMAD.MOV.U32 R31, RZ, RZ, 0x3bbb989d ;  /* 0x3bbb989dff1f7424 */ /* 0x001fe200078e00ff */
        /* <DEDUP_REMOVED lines=12> */
[----:B------:R-:W-:Y:S02]  /*9d10*/  SHF.L.U32 R0, R3, 0x10, RZ ;  /* 0x0000001003007819 */ /* 0x000fe400000006ff */
[----:B------:R-:W-:Y:S01]  /*9d20*/  PRMT R3, R25, 0x7632, R3 ;  /* 0x0000763219037816 */ /* 0x000fe20000000003 */
[----:B0-----:R-:W-:-:S05]  /*9d30*/  FFMA R34, R24, R31, 1 ;  /* 0x3f80000018227423 */ /* 0x001fca000000001f */
[----:B------:R-:W-:-:S04]  /*9d40*/  IADD3 R24, R34, 0x1800000, RZ ;  /* 0x0180000022187810 */ /* 0x000fc80007ffe0ff */
[----:B------:R-:W-:Y:S01]  /*9d50*/  LOP3.LUT R26, R24, 0x7f800000, RZ, 0xc0, !PT ;  /* 0x7f800000181a7812 */ /* 0x000fe200078ec0ff */
[----:B------:R-:W-:-:S03]  /*9d60*/  IMAD.U32 R24, R25, 0x10000, RZ ;  /* 0x0001000019187824 */ /* 0x000fc600078e00ff */
        /* <DEDUP_REMOVED lines=9> */
.L_x_182:
[----:B------:R-:W0:Y:S02]  /*9e00*/  MUFU.RCP R71, R34 ;  /* 0x0000002200477308 */ /* 0x000e240000001000 */
[----:B0-----:R-:W-:-:S04]  /*9e10*/  FFMA R0, R34, R71, -1 ;  /* 0xbf80000022007423 */ /* 0x001fc80000000047 */
[----:B------:R-:W-:-:S04]  /*9e20*/  FADD.FTZ R0, -R0, -RZ ;  /* 0x800000ff00007221 */ /* 0x000fc80000010100 */
[----:B------:R-:W-:-:S07]  /*9e30*/  FFMA R71, R71, R0, R71 ;  /* 0x0000000047477223 */ /* 0x000fce0000000047 */
.L_x_183:
[----:B------:R-:W-:Y:S05]  /*9e40*/  BSYNC B1 ;  /* 0x0000000000017941 */ /* 0x000fea0003800000 */
.L_x_181:
        /* <DEDUP_REMOVED lines=24> */
.L_x_185:
[----:B------:R-:W0:Y:S02]  /*9fd0*/  MUFU.RCP R71, R34 ;  /* 0x0000002200477308 */ /* 0x000e240000001000 */
[----:B0-----:R-:W-:-:S04]  /*9fe0*/  FFMA R0, R34, R71, -1 ;  /* 0xbf80000022007423 */ /* 0x001fc80000000047 */
[----:B------:R-:W-:-:S04]  /*9ff0*/  FADD.FTZ R0, -R0, -RZ ;  /* 0x800000ff00007221 */ /* 0x000fc80000010100 */
[----:B------:R-:W-:-:S07]  /*a000*/  FFMA R71, R71, R0, R71 ;  /* 0x0000000047477223 */ /* 0x000fce0000000047 */
.L_x_186:
[----:B------:R-:W-:Y:S05]  /*a010*/  BSYNC B1 ;  /* 0x0000000000017941 */ /* 0x000fea0003800000 */
.L_x_184:
        /* <DEDUP_REMOVED lines=16> */
[----:B------:R-:W-:-:S03]  /*a120*/  SHF.L.U32 R25, R26, 0x10, RZ ;  /* 0x000000101a197819 */ /* 0x000fc600000006ff */
        /* <DEDUP_REMOVED lines=11> */
.L_x_188:
[----:B------:R-:W0:Y:S02]  /*a1e0*/  MUFU.RCP R71, R34 ;  /* 0x0000002200477308 */ /* 0x000e240000001000 */
[----:B0-----:R-:W-:-:S04]  /*a1f0*/  FFMA R0, R34, R71, -1 ;  /* 0xbf80000022007423 */ /* 0x001fc80000000047 */
[----:B------:R-:W-:-:S04]  /*a200*/  FADD.FTZ R0, -R0, -RZ ;  /* 0x800000ff00007221 */ /* 0x000fc80000010100 */
[----:B------:R-:W-:-:S07]  /*a210*/  FFMA R71, R71, R0, R71 ;  /* 0x0000000047477223 */ /* 0x000fce0000000047 */
.L_x_189:
[----:B------:R-:W-:Y:S05]  /*a220*/  BSYNC B1 ;  /* 0x0000000000017941 */ /* 0x000fea0003800000 */
.L_x_187:
        /* <DEDUP_REMOVED lines=25> */
.L_x_191:
[----:B------:R-:W0:Y:S02]  /*a3c0*/  MUFU.RCP R71, R26 ;  /* 0x0000001a00477308 */ /* 0x000e240000001000 */
[----:B0-----:R-:W-:-:S04]  /*a3d0*/  FFMA R0, R26, R71, -1 ;  /* 0xbf8000001a007423 */ /* 0x001fc80000000047 */
[----:B------:R-:W-:-:S04]  /*a3e0*/  FADD.FTZ R0, -R0, -RZ ;  /* 0x800000ff00007221 */ /* 0x000fc80000010100 */
[----:B------:R-:W-:-:S07]  /*a3f0*/  FFMA R71, R71, R0, R71 ;  /* 0x0000000047477223 */ /* 0x000fce0000000047 */
.L_x_192:
[----:B------:R-:W-:Y:S05]  /*a400*/  BSYNC B1 ;  /* 0x0000000000017941 */ /* 0x000fea0003800000 */
.L_x_190:
[----:B------:R-:W-:Y:S01]  /*a410*/  SHF.L.U32 R57, R57, 0x10, RZ ;  /* 0x0000001039397819 */ /* 0x000fe200000006ff */
[----:B------:R-:W-:Y:S01]  /*a420*/  HFMA2.MMA R35, -RZ, RZ, 3.7421875, 0 ;  /* 0x437c0000ff237435 */ /* 0x000fe200000001ff */
[----:B------:R-:W-:Y:S01]  /*a430*/  IMAD.MOV.U32 R31, RZ, RZ, 0x3bbb989d ;  /* 0x3bbb989dff1f7424 */ /* 0x000fe200078e00ff */
[----:B------:R-:W-:Y:S02]  /*a440*/  BSSY B1, `(.L_x_193) ;  /* 0x000001f000017945 */ /* 0x000fe40003800000 */
[----:B------:R-:W-:-:S04]  /*a450*/  FMUL R0, R57, -1.7020000219345092773 ;  /* 0xbfd9db2339007820 */ /* 0x000fc80000400000 */
[----:B------:R-:W-:-:S04]  /*a460*/  FFMA.SAT R26, R0, R31, 0.5 ;  /* 0x3f000000001a7423 */ /* 0x000fc8000000201f */
[----:B------:R-:W-:Y:S01]  /*a470*/  FFMA.RM R26, R26, R35, 12582913 ;  /* 0x4b4000011a1a7423 */ /* 0x000fe20000004023 */
[C---:B------:R-:W-:Y:S02]  /*a480*/  SHF.L.U32 R35, R56.reuse, 0x10, RZ ;  /* 0x0000001038237819 */ /* 0x040fe400000006ff */
[----:B------:R-:W-:Y:S01]  /*a490*/  PRMT R56, R56, 0x7632, R56 ;  /* 0x0000763238387816 */ /* 0x000fe20000000038 */
        /* <DEDUP_REMOVED lines=8> */
[----:B0-----:R-:W-:Y:S01]  /*a520*/  FFMA R40, R26, R31, 1 ;  /* 0x3f8000001a287423 */ /* 0x001fe2000000001f */
[C---:B------:R-:W-:Y:S01]  /*a530*/  IMAD.U32 R31, R58.reuse, 0x10000, RZ ;  /* 0x000100003a1f7824 */ /* 0x040fe200078e00ff */
[----:B------:R-:W-:-:S03]  /*a540*/  PRMT R58, R58, 0x7632, R58 ;  /* 0x000076323a3a7816 */ /* 0x000fc6000000003a */
[----:B------:R-:W-:Y:S01]  /*a550*/  IADD3 R26, R40, 0x1800000, RZ ;  /* 0x01800000281a7810 */ /* 0x000fe20007ffe0ff */
[----:B------:R-:W-:-:S03]  /*a560*/  FMUL R0, R0, R31 ;  /* 0x0000001f00007220 */ /* 0x000fc60000400000 */
[----:B------:R-:W-:Y:S01]  /*a570*/  LOP3.LUT R26, R26, 0x7f800000, RZ, 0xc0, !PT ;  /* 0x7f8000001a1a7812 */ /* 0x000fe200078ec0ff */
[----:B------:R-:W-:-:S03]  /*a580*/  FMUL R24, R0, R35 ;  /* 0x0000002300187220 */ /* 0x000fc60000400000 */
[----:B------:R-:W-:-:S13]  /*a590*/  ISETP.GT.U32.AND P1, PT, R26, 0x1ffffff, PT ;  /* 0x01ffffff1a00780c */ /* 0x000fda0003f24070 */
[----:B------:R-:W-:Y:S05]  /*a5a0*/  @P1 BRA `(.L_x_194) ;  /* 0x0000000000101947 */ /* 0x000fea0003800000 */
[----:B------:R-:W-:Y:S01]  /*a5b0*/  IMAD.MOV.U32 R0, RZ, RZ, R40 ;  /* 0x000000ffff007224 */ /* 0x000fe200078e0028 */
[----:B------:R-:W-:-:S07]  /*a5c0*/  MOV R64, 0xa5e0 ;  /* 0x0000a5e000407802 */ /* 0x000fce0000000f00 */
[----:B------:R-:W-:Y:S05]  /*a5d0*/  CALL.REL.NOINC `($__internal_1_$__cuda_sm20_rcp_rn_f32_slowpath) ;  /* 0x00000048005c7944 */ /* 0x000fea0003c00000 */
[----:B------:R-:W-:Y:S05]  /*a5e0*/  BRA `(.L_x_195) ;  /* 0x0000000000107947 */ /* 0x000fea0003800000 */
.L_x_194:
[----:B------:R-:W0:Y:S02]  /*a5f0*/  MUFU.RCP R71, R40 ;  /* 0x0000002800477308 */ /* 0x000e240000001000 */
[----:B0-----:R-:W-:-:S04]  /*a600*/  FFMA R0, R40, R71, -1 ;  /* 0xbf80000028007423 */ /* 0x001fc80000000047 */
[----:B------:R-:W-:-:S04]  /*a610*/  FADD.FTZ R0, -R0, -RZ ;  /* 0x800000ff00007221 */ /* 0x000fc80000010100 */
[----:B------:R-:W-:-:S07]  /*a620*/  FFMA R71, R71, R0, R71 ;  /* 0x0000000047477223 */ /* 0x000fce0000000047 */
.L_x_195:
[----:B------:R-:W-:Y:S05]  /*a630*/  BSYNC B1 ;  /* 0x0000000000017941 */ /* 0x000fea0003800000 */
.L_x_193:
        /* <DEDUP_REMOVED lines=24> */
.L_x_197:
[----:B------:R-:W0:Y:S02]  /*a7c0*/  MUFU.RCP R71, R34 ;  /* 0x0000002200477308 */ /* 0x000e240000001000 */
[----:B0-----:R-:W-:-:S04]  /*a7d0*/  FFMA R0, R34, R71, -1 ;  /* 0xbf80000022007423 */ /* 0x001fc80000000047 */
[----:B------:R-:W-:-:S04]  /*a7e0*/  FADD.FTZ R0, -R0, -RZ ;  /* 0x800000ff00007221 */ /* 0x000fc80000010100 */
[----:B------:R-:W-:-:S07]  /*a7f0*/  FFMA R71, R71, R0, R71 ;  /* 0x0000000047477223 */ /* 0x000fce0000000047 */
.L_x_198:
[----:B------:R-:W-:Y:S05]  /*a800*/  BSYNC B1 ;  /* 0x0000000000017941 */ /* 0x000fea0003800000 */
.L_x_196:
        /* <DEDUP_REMOVED lines=20> */
[----:B------:R-:W-:Y:S01]  /*a950*/  FMUL R0, R0, R25 ;  /* 0x0000001900007220 */ /* 0x000fe20000400000 */
[----:B------:R-:W-:-:S05]  /*a960*/  SHF.L.U32 R35, R56, 0x10, RZ ;  /* 0x0000001038237819 */ /* 0x000fca00000006ff */
[----:B------:R-:W-:-:S06]  /*a970*/  FMUL R26, R0, R35 ;  /* 0x00000023001a7220 */ /* 0x000fcc0000400000 */
[----:B------:R-:W-:Y:S05]  /*a980*/  @P1 BRA `(.L_x_200) ;  /* 0x0000000000101947 */ /* 0x000fea0003800000 */
[----:B------:R-:W-:Y:S01]  /*a990*/  IMAD.MOV.U32 R0, RZ, RZ, R42 ;  /* 0x000000ffff007224 */ /* 0x000fe200078e002a */
[----:B------:R-:W-:-:S07]  /*a9a0*/  MOV R64, 0xa9c0 ;  /* 0x0000a9c000407802 */ /* 0x000fce0000000f00 */
[----:B------:R-:W-:Y:S05]  /*a9b0*/  CALL.REL.NOINC `($__internal_1_$__cuda_sm20_rcp_rn_f32_slowpath) ;  /* 0x0000004400647944 */ /* 0x000fea0003c00000 */
[----:B------:R-:W-:Y:S05]  /*a9c0*/  BRA `(.L_x_201) ;  /* 0x0000000000107947 */ /* 0x000fea0003800000 */
.L_x_200:
[----:B------:R-:W0:Y:S02]  /*a9d0*/  MUFU.RCP R71, R42 ;  /* 0x0000002a00477308 */ /* 0x000e240000001000 */
[----:B0-----:R-:W-:-:S04]  /*a9e0*/  FFMA R0, R42, R71, -1 ;  /* 0xbf8000002a007423 */ /* 0x001fc80000000047 */
[----:B------:R-:W-:-:S04]  /*a9f0*/  FADD.FTZ R0, -R0, -RZ ;  /* 0x800000ff00007221 */ /* 0x000fc80000010100 */
[----:B------:R-:W-:-:S07]  /*aa00*/  FFMA R71, R71, R0, R71 ;  /* 0x0000000047477223 */ /* 0x000fce0000000047 */
.L_x_201:
[----:B------:R-:W-:Y:S05]  /*aa10*/  BSYNC B1 ;  /* 0x0000000000017941 */ /* 0x000fea0003800000 */
.L_x_199:
        /* <DEDUP_REMOVED lines=25> */
.L_x_203:
[----:B------:R-:W0:Y:S02]  /*abb0*/  MUFU.RCP R71, R42 ;  /* 0x0000002a00477308 */ /* 0x000e240000001000 */
[----:B0-----:R-:W-:-:S04]  /*abc0*/  FFMA R0, R42, R71, -1 ;  /* 0xbf8000002a007423 */ /* 0x001fc80000000047 */
[----:B------:R-:W-:-:S04]  /*abd0*/  FADD.FTZ R0, -R0, -RZ ;  /* 0x800000ff00007221 */ /* 0x000fc80000010100 */
[----:B------:R-:W-:-:S07]  /*abe0*/  FFMA R71, R71, R0, R71 ;  /* 0x0000000047477223 */ /* 0x000fce0000000047 */
.L_x_204:
[----:B------:R-:W-:Y:S05]  /*abf0*/  BSYNC B1 ;  /* 0x0000000000017941 */ /* 0x000fea0003800000 */
.L_x_202:
        /* <DEDUP_REMOVED lines=18> */
[C---:B------:R-:W-:Y:S01]  /*ad20*/  IMAD.U32 R35, R55.reuse, 0x10000, RZ ;  /* 0x0001000037237824 */ /* 0x040fe200078e00ff */
        /* <DEDUP_REMOVED lines=11> */
.L_x_206:
[----:B------:R-:W0:Y:S02]  /*ade0*/  MUFU.RCP R71, R44 ;  /* 0x0000002c00477308 */ /* 0x000e240000001000 */
[----:B0-----:R-:W-:-:S04]  /*adf0*/  FFMA R0, R44, R71, -1 ;  /* 0xbf8000002c007423 */ /* 0x001fc80000000047 */
[----:B------:R-:W-:-:S04]  /*ae00*/  FADD.FTZ R0, -R0, -RZ ;  /* 0x800000ff00007221 */ /* 0x000fc80000010100 */
[----:B------:R-:W-:-:S07]  /*ae10*/  FFMA R71, R71, R0, R71 ;  /* 0x0000000047477223 */ /* 0x000fce0000000047 */
.L_x_207:
[----:B------:R-:W-:Y:S05]  /*ae20*/  BSYNC B1 ;  /* 0x0000000000017941 */ /* 0x000fea0003800000 */
.L_x_205:
[----:B------:R-:W-:Y:S01]  /*ae30*/  SHF.L.U32 R0, R34, 0x10, RZ ;  /* 0x0000001022007819 */ /* 0x000fe200000006ff */
[----:B------:R-:W-:Y:S01]  /*ae40*/  IMAD.MOV.U32 R42, RZ, RZ, 0x3bbb989d ;  /* 0x3bbb989dff2a7424 */ /* 0x000fe200078e00ff */
[----:B------:R-:W-:Y:S01]  /*ae50*/  MOV R43, 0x437c0000 ;  /* 0x437c0000002b7802 */ /* 0x000fe20000000f00 */
[----:B------:R-:W-:Y:S01]  /*ae60*/  FMUL R54, R54, R71 ;  /* 0x0000004736367220 */ /* 0x000fe20000400000 */
[----:B------:R-:W-:Y:S01]  /*ae70*/  BSSY B1, `(.L_x_208) ;  /* 0x0000018000017945 */ /* 0x000fe20003800000 */
        /* <DEDUP_REMOVED lines=17> */
[----:B------:R-:W-:Y:S05]  /*af90*/  CALL.REL.NOINC `($__internal_1_$__cuda_sm20_rcp_rn_f32_slowpath) ;  /* 0x0000003c00ec7944 */ /* 0x000fea0003c00000 */
[----:B------:R-:W-:Y:S05]  /*afa0*/  BRA `(.L_x_210) ;  /* 0x0000000000107947 */ /* 0x000fea0003800000 */
.L_x_209:
[----:B------:R-:W0:Y:S02]  /*afb0*/  MUFU.RCP R71, R42 ;  /* 0x0000002a00477308 */ /* 0x000e240000001000 */
[----:B0-----:R-:W-:-:S04]  /*afc0*/  FFMA R0, R42, R71, -1 ;  /* 0xbf8000002a007423 */ /* 0x001fc80000000047 */
[----:B------:R-:W-:-:S04]  /*afd0*/  FADD.FTZ R0, -R0, -RZ ;  /* 0x800000ff00007221 */ /* 0x000fc80000010100 */
[----:B------:R-:W-:-:S07]  /*afe0*/  FFMA R71, R71, R0, R71 ;  /* 0x0000000047477223 */ /* 0x000fce0000000047 */
.L_x_210:
[----:B------:R-:W-:Y:S05]  /*aff0*/  BSYNC B1 ;  /* 0x0000000000017941 */ /* 0x000fea0003800000 */
.L_x_208:
        /* <DEDUP_REMOVED lines=28> */
.L_x_212:
[----:B------:R-:W0:Y:S02]  /*b1c0*/  MUFU.RCP R71, R44 ;  /* 0x0000002c00477308 */ /* 0x000e240000001000 */
[----:B0-----:R-:W-:-:S04]  /*b1d0*/  FFMA R0, R44, R71, -1 ;  /* 0xbf8000002c007423 */ /* 0x001fc80000000047 */
[----:B------:R-:W-:-:S04]  /*b1e0*/  FADD.FTZ R0, -R0, -RZ ;  /* 0x800000ff00007221 */ /* 0x000fc80000010100 */
[----:B------:R-:W-:-:S07]  /*b1f0*/  FFMA R71, R71, R0, R71 ;  /* 0x0000000047477223 */ /* 0x000fce0000000047 */
.L_x_213:
[----:B------:R-:W-:Y:S05]  /*b200*/  BSYNC B1 ;  /* 0x0000000000017941 */ /* 0x000fea0003800000 */
.L_x_211:
        /* <DEDUP_REMOVED lines=25> */
.L_x_215:
[----:B------:R-:W0:Y:S02]  /*b3a0*/  MUFU.RCP R71, R44 ;  /* 0x0000002c00477308 */ /* 0x000e240000001000 */
[----:B0-----:R-:W-:-:S04]  /*b3b0*/  FFMA R0, R44, R71, -1 ;  /* 0xbf8000002c007423 */ /* 0x001fc80000000047 */
[----:B------:R-:W-:-:S04]  /*b3c0*/  FADD.FTZ R0, -R0, -RZ ;  /* 0x800000ff00007221 */ /* 0x000fc80000010100 */
[----:B------:R-:W-:-:S07]  /*b3d0*/  FFMA R71, R71, R0, R71 ;  /* 0x0000000047477223 */ /* 0x000fce0000000047 */
.L_x_216:
[----:B------:R-:W-:Y:S05]  /*b3e0*/  BSYNC B1 ;  /* 0x0000000000017941 */ /* 0x000fea0003800000 */
.L_x_214:
        /* <DEDUP_REMOVED lines=30> */
.L_x_218:
[----:B------:R-:W0:Y:S02]  /*b5d0*/  MUFU.RCP R71, R52 ;  /* 0x0000003400477308 */ /* 0x000e240000001000 */
[----:B0-----:R-:W-:-:S04]  /*b5e0*/  FFMA R0, R52, R71, -1 ;  /* 0xbf80000034007423 */ /* 0x001fc80000000047 */
[----:B------:R-:W-:-:S04]  /*b5f0*/  FADD.FTZ R0, -R0, -RZ ;  /* 0x800000ff00007221 */ /* 0x000fc80000010100 */
[----:B------:R-:W-:-:S07]  /*b600*/  FFMA R71, R71, R0, R71 ;  /* 0x0000000047477223 */ /* 0x000fce0000000047 */
.L_x_219:
[----:B------:R-:W-:Y:S05]  /*b610*/  BSYNC B1 ;  /* 0x0000000000017941 */ /* 0x000fea0003800000 */
.L_x_217:
        /* <DEDUP_REMOVED lines=24> */
.L_x_221:
[----:B------:R-:W0:Y:S02]  /*b7a0*/  MUFU.RCP R71, R52 ;  /* 0x0000003400477308 */ /* 0x000e240000001000 */
[----:B0-----:R-:W-:-:S04]  /*b7b0*/  FFMA R0, R52, R71, -1 ;  /* 0xbf80000034007423 */ /* 0x001fc80000000047 */
[----:B------:R-:W-:-:S04]  /*b7c0*/  FADD.FTZ R0, -R0, -RZ ;  /* 0x800000ff00007221 */ /* 0x000fc80000010100 */
[----:B------:R-:W-:-:S07]  /*b7d0*/  FFMA R71, R71, R0, R71 ;  /* 0x0000000047477223 */ /* 0x000fce0000000047 */
.L_x_222:
[----:B------:R-:W-:Y:S05]  /*b7e0*/  BSYNC B1 ;  /* 0x0000000000017941 */ /* 0x000fea0003800000 */
.L_x_220:
        /* <DEDUP_REMOVED lines=28> */
.L_x_224:
[----:B------:R-:W0:Y:S02]  /*b9b0*/  MUFU.RCP R71, R50 ;  /* 0x0000003200477308 */ /* 0x000e240000001000 */
[----:B0-----:R-:W-:-:S04]  /*b9c0*/  FFMA R0, R50, R71, -1 ;  /* 0xbf80000032007423 */ /* 0x001fc80000000047 */
[----:B------:R-:W-:-:S04]  /*b9d0*/  FADD.FTZ R0, -R0, -RZ ;  /* 0x800000ff00007221 */ /* 0x000fc80000010100 */
[----:B------:R-:W-:-:S07]  /*b9e0*/  FFMA R71, R71, R0, R71 ;  /* 0x0000000047477223 */ /* 0x000fce0000000047 */
.L_x_225:
[----:B------:R-:W-:Y:S05]  /*b9f0*/  BSYNC B1 ;  /* 0x0000000000017941 */ /* 0x000fea0003800000 */
.L_x_223:
[----:B------:R-:W-:Y:S01]  /*ba00*/  @P0 IADD3 R0, P1, R32, UR6, RZ ;  /* 0x0000000620000c10 */ /* 0x000fe2000ff3e0ff */
[----:B------:R-:W-:Y:S01]  /*ba10*/  FMUL R34, R34, R71 ;  /* 0x0000004722227220 */ /* 0x000fe20000400000 */
[----:B------:R-:W-:Y:S01]  /*ba20*/  FMNMX R45, R12, |R11|, !PT ;  /* 0x4000000b0c2d7209 */ /* 0x000fe20007800000 */
[----:B------:R-:W-:Y:S01]  /*ba30*/  FMUL R11, R11, UR12 ;  /* 0x0000000c0b0b7c20 */ /* 0x000fe20008400000 */
[----:B------:R-:W-:Y:S01]  /*ba40*/  @P0 IADD3.X R49, R33, UR7, RZ, P1, !PT ;  /* 0x0000000721310c10 */ /* 0x000fe20008ffe4ff */
[----:B------:R-:W-:Y:S01]  /*ba50*/  FMUL R12, R51, R34 ;  /* 0x00000022330c7220 */ /* 0x000fe20000400000 */
[----:B------:R-:W-:Y:S01]  /*ba60*/  @P0 LEA R50, P1, R0, R7, 0x1 ;  /* 0x0000000700320211 */ /* 0x000fe200078208ff */
[----:B------:R-:W-:Y:S01]  /*ba70*/  BSSY B0, `(.L_x_226) ;  /* 0x0000065000007945 */ /* 0x000fe20003800000 */
[C---:B------:R-:W-:Y:S01]  /*ba80*/  FMNMX R45, |R10|.reuse, R45, !PT ;  /* 0x0000002d0a2d7209 */ /* 0x040fe20007800200 */
[----:B------:R-:W-:Y:S01]  /*ba90*/  FMUL R10, R10, UR12 ;  /* 0x0000000c0a0a7c20 */ /* 0x000fe20008400000 */
[----:B------:R-:W-:-:S02]  /*baa0*/  @P0 LEA.HI.X R51, R0, R6, R49, 0x1, P1 ;  /* 0x0000000600330211 */ /* 0x000fc400008f0c31 */
[C---:B------:R-:W-:Y:S02]  /*bab0*/  @P0 LEA R52, P1, R32.reuse, R7, 0x1 ;  /* 0x0000000720340211 */ /* 0x040fe400078208ff */
[C---:B------:R-:W-:Y:S02]  /*bac0*/  @P0 IADD3 R0, P2, R32.reuse, UR6, RZ ;  /* 0x0000000620000c10 */ /* 0x040fe4000ff5e0ff */
[----:B------:R-:W-:Y:S02]  /*bad0*/  F2FP.SATFINITE.E4M3.F32.PACK_AB_MERGE_C R34, RZ, R11, RZ ;  /* 0x0000000bff22723e */ /* 0x000fe400048070ff */
[----:B------:R-:W-:Y:S02]  /*bae0*/  F2FP.SATFINITE.E4M3.F32.PACK_AB_MERGE_C R57, RZ, R10, RZ ;  /* 0x0000000aff39723e */ /* 0x000fe400048070ff */
[----:B------:R-:W-:Y:S02]  /*baf0*/  @P0 LEA.HI.X R53, R32, R6, R33, 0x1, P1 ;  /* 0x0000000620350211 */ /* 0x000fe400008f0c21 */
[C---:B------:R-:W-:Y:S01]  /*bb00*/  FMNMX R45, |R24|.reuse, R45, !PT ;  /* 0x0000002d182d7209 */ /* 0x040fe20007800200 */
[----:B------:R-:W-:Y:S01]  /*bb10*/  FMUL R24, R24, UR12 ;  /* 0x0000000c18187c20 */ /* 0x000fe20008400000 */
[----:B------:R-:W-:-:S02]  /*bb20*/  @P0 IADD3.X R11, R33, UR7, RZ, P2, !PT ;  /* 0x00000007210b0c10 */ /* 0x000fc400097fe4ff */
[C---:B------:R-:W-:Y:S02]  /*bb30*/  @P0 LEA R10, P1, R0.reuse, R5, 0x1 ;  /* 0x00000005000a0211 */ /* 0x040fe400078208ff */
[----:B------:R-:W-:Y:S02]  /*bb40*/  F2FP.SATFINITE.E4M3.F32.PACK_AB_MERGE_C R59, RZ, R24, RZ ;  /* 0x00000018ff3b723e */ /* 0x000fe400048070ff */
[----:B------:R-:W-:Y:S01]  /*bb50*/  @P0 LEA.HI.X R11, R0, R4, R11, 0x1, P1 ;  /* 0x00000004000b0211 */ /* 0x000fe200008f0c0b */
[----:B------:R-:W-:Y:S01]  /*bb60*/  FMUL R0, R26, UR12 ;  /* 0x0000000c1a007c20 */ /* 0x000fe20008400000 */
[----:B------:R-:W-:Y:S02]  /*bb70*/  LOP3.LUT R24, R34, 0xff, RZ, 0xc0, !PT ;  /* 0x000000ff22187812 */ /* 0x000fe400078ec0ff */
[----:B------:R-:W-:Y:S02]  /*bb80*/  @P0 PRMT R49, R57, 0x7604, R34 ;  /* 0x0000760439310816 */ /* 0x000fe40000000022 */
[----:B------:R-:W-:Y:S01]  /*bb90*/  FMNMX R61, |R26|, R45, !PT ;  /* 0x0000002d1a3d7209 */ /* 0x000fe20007800200 */
[----:B------:R-:W-:Y:S01]  /*bba0*/  FMUL R45, R3, UR12 ;  /* 0x0000000c032d7c20 */ /* 0x000fe20008400000 */
[----:B------:R-:W-:Y:S01]  /*bbb0*/  F2FP.SATFINITE.E4M3.F32.PACK_AB_MERGE_C R34, RZ, R0, RZ ;  /* 0x00000000ff22723e */ /* 0x000fe200048070ff */
[----:B------:R0:W-:Y:S01]  /*bbc0*/  @P0 STG.E.U16 desc[UR10][R52.64], R49 ;  /* 0x0000003134000986 */ /* 0x0001e2000c10150a */
[----:B------:R-:W-:Y:S01]  /*bbd0*/  LEA R26, R59, R24, 0x8 ;  /* 0x000000183b1a7211 */ /* 0x000fe200078e40ff */
[----:B------:R-:W-:Y:S01]  /*bbe0*/  FMUL R24, R21, UR12 ;  /* 0x0000000c15187c20 */ /* 0x000fe20008400000 */
[----:B------:R-:W-:-:S02]  /*bbf0*/  LOP3.LUT R0, R57, 0xff, RZ, 0xc0, !PT ;  /* 0x000000ff39007812 */ /* 0x000fc400078ec0ff */
[C---:B------:R-:W-:Y:S02]  /*bc00*/  @P0 PRMT R57, R34.reuse, 0x7604, R59 ;  /* 0x0000760422390816 */ /* 0x040fe4000000003b */
[----:B------:R-:W-:Y:S01]  /*bc10*/  F2FP.SATFINITE.E4M3.F32.PACK_AB_MERGE_C R54, RZ, R45, RZ ;  /* 0x0000002dff36723e */ /* 0x000fe200048070ff */
[----:B------:R-:W-:Y:S01]  /*bc20*/  IMAD R0, R34, 0x100, R0 ;  /* 0x0000010022007824 */ /* 0x000fe200078e0200 */
[C---:B------:R-:W-:Y:S01]  /*bc30*/  FMNMX R34, |R40|.reuse, R61, !PT ;  /* 0x0000003d28227209 */ /* 0x040fe20007800200 */
[----:B------:R-:W-:Y:S01]  /*bc40*/  FMUL R40, R40, UR12 ;  /* 0x0000000c28287c20 */ /* 0x000fe20008400000 */
[----:B------:R-:W1:Y:S01]  /*bc50*/  @P0 LDC R59, c[0x0][0x248] ;  /* 0x00009200ff3b0b82 */ /* 0x000e620000000800 */
[----:B0-----:R-:W-:Y:S01]  /*bc60*/  FMUL R49, R31, UR12 ;  /* 0x0000000c1f317c20 */ /* 0x001fe20008400000 */
[----:B------:R-:W-:Y:S01]  /*bc70*/  FMUL R52, R25, UR12 ;  /* 0x0000000c19347c20 */ /* 0x000fe20008400000 */
[----:B------:R-:W-:Y:S02]  /*bc80*/  F2FP.SATFINITE.E4M3.F32.PACK_AB_MERGE_C R53, RZ, R24, RZ ;  /* 0x00000018ff35723e */ /* 0x000fe400048070ff */
[----:B------:R-:W-:-:S02]  /*bc90*/  FMNMX R65, |R35|, R34, !PT ;  /* 0x0000002223417209 */ /* 0x000fc40007800200 */
[----:B------:R-:W-:Y:S02]  /*bca0*/  F2FP.SATFINITE.E4M3.F32.PACK_AB_MERGE_C R45, RZ, R49, RZ ;  /* 0x00000031ff2d723e */ /* 0x000fe400048070ff */
[----:B------:R-:W-:Y:S02]  /*bcb0*/  LOP3.LUT R24, R53, 0xff, RZ, 0xc0, !PT ;  /* 0x000000ff35187812 */ /* 0x000fe400078ec0ff */
[C---:B------:R-:W-:Y:S02]  /*bcc0*/  @P0 PRMT R49, R54.reuse, 0x7604, R53 ;  /* 0x0000760436310816 */ /* 0x040fe40000000035 */
[----:B------:R-:W-:Y:S01]  /*bcd0*/  F2FP.SATFINITE.E4M3.F32.PACK_AB_MERGE_C R56, RZ, R52, RZ ;  /* 0x00000034ff38723e */ /* 0x000fe200048070ff */
[----:B------:R-:W-:Y:S01]  /*bce0*/  FMUL R52, R35, UR12 ;  /* 0x0000000c23347c20 */ /* 0x000fe20008400000 */
[----:B------:R-:W-:Y:S02]  /*bcf0*/  LOP3.LUT R53, R54, 0xff, RZ, 0xc0, !PT ;  /* 0x000000ff36357812 */ /* 0x000fe400078ec0ff */
[----:B------:R-:W-:Y:S01]  /*bd00*/  F2FP.SATFINITE.E4M3.F32.PACK_AB_MERGE_C R54, RZ, R40, RZ ;  /* 0x00000028ff36723e */ /* 0x000fe200048070ff */
[----:B------:R-:W-:Y:S01]  /*bd10*/  FMUL R40, R41, UR12 ;  /* 0x0000000c29287c20 */ /* 0x000fe20008400000 */
[----:B------:R-:W-:Y:S01]  /*bd20*/  LEA R63, R45, R24, 0x8 ;  /* 0x000000182d3f7211 */ /* 0x000fe200078e40ff */
[----:B------:R-:W-:Y:S01]  /*bd30*/  IMAD R24, R56, 0x100, R53 ;  /* 0x0000010038187824 */ /* 0x000fe200078e0235 */
[----:B------:R-:W-:-:S02]  /*bd40*/  LOP3.LUT R53, R54, 0xff, RZ, 0xc0, !PT ;  /* 0x000000ff36357812 */ /* 0x000fc400078ec0ff */
[----:B------:R-:W-:Y:S02]  /*bd50*/  @P0 PRMT R45, R56, 0x7604, R45 ;  /* 0x00007604382d0816 */ /* 0x000fe4000000002d */
[----:B------:R-:W-:Y:S02]  /*bd60*/  F2FP.SATFINITE.E4M3.F32.PACK_AB_MERGE_C R61, RZ, R52, RZ ;  /* 0x00000034ff3d723e */ /* 0x000fe400048070ff */
[----:B------:R-:W-:Y:S01]  /*bd70*/  F2FP.SATFINITE.E4M3.F32.PACK_AB_MERGE_C R56, RZ, R40, RZ ;  /* 0x00000028ff38723e */ /* 0x000fe200048070ff */
[----:B------:R-:W-:Y:S01]  /*bd80*/  FMUL R40, R55, UR12 ;  /* 0x0000000c37287c20 */ /* 0x000fe20008400000 */
[----:B------:R-:W-:Y:S02]  /*bd90*/  PRMT R52, R26, 0x5410, R53 ;  /* 0x000054101a347816 */ /* 0x000fe40000000035 */
[----:B------:R-:W-:Y:S02]  /*bda0*/  FMNMX R26, |R42|, R65, !PT ;  /* 0x000000412a1a7209 */ /* 0x000fe40007800200 */
[----:B------:R-:W-:-:S02]  /*bdb0*/  @P0 PRMT R35, R61, 0x7604, R54 ;  /* 0x000076043d230816 */ /* 0x000fc40000000036 */
[----:B------:R-:W-:Y:S02]  /*bdc0*/  LOP3.LUT R34, R56, 0xff, RZ, 0xc0, !PT ;  /* 0x000000ff38227812 */ /* 0x000fe400078ec0ff */
[C---:B------:R-:W-:Y:S01]  /*bdd0*/  FMNMX R54, |R43|.reuse, R26, !PT ;  /* 0x0000001a2b367209 */ /* 0x040fe20007800200 */
[----:B------:R-:W-:Y:S01]  /*bde0*/  FMUL R43, R43, UR12 ;  /* 0x0000000c2b2b7c20 */ /* 0x000fe20008400000 */
[----:B------:R-:W-:Y:S02]  /*bdf0*/  PRMT R26, R63, 0x5410, R34 ;  /* 0x000054103f1a7816 */ /* 0x000fe40000000022 */
[----:B------:R-:W-:Y:S01]  /*be00*/  FMNMX R34, |R21|, R54, !PT ;  /* 0x0000003615227209 */ /* 0x000fe20007800200 */
[----:B------:R-:W-:Y:S01]  /*be10*/  FMUL R54, R42, UR12 ;  /* 0x0000000c2a367c20 */ /* 0x000fe20008400000 */
[----:B------:R-:W-:Y:S02]  /*be20*/  F2FP.SATFINITE.E4M3.F32.PACK_AB_MERGE_C R65, RZ, R40, RZ ;  /* 0x00000028ff41723e */ /* 0x000fe400048070ff */
[----:B------:R-:W-:-:S02]  /*be30*/  FMNMX R34, |R3|, R34, !PT ;  /* 0x0000002203227209 */ /* 0x000fc40007800200 */
[----:B------:R-:W-:Y:S01]  /*be40*/  LOP3.LUT R21, R65, 0xff, RZ, 0xc0, !PT ;  /* 0x000000ff41157812 */ /* 0x000fe200078ec0ff */
[----:B------:R-:W0:Y:S01]  /*be50*/  S2R R3, SR_TID.X ;  /* 0x0000000000037919 */ /* 0x000e220000002100 */
[----:B------:R-:W-:Y:S02]  /*be60*/  F2FP.SATFINITE.E4M3.F32.PACK_AB_MERGE_C R54, RZ, R54, RZ ;  /* 0x00000036ff36723e */ /* 0x000fe400048070ff */
[----:B------:R-:W-:Y:S02]  /*be70*/  PRMT R21, R24, 0x5410, R21 ;  /* 0x0000541018157816 */ /* 0x000fe40000000015 */
[----:B------:R-:W-:Y:S02]  /*be80*/  FMNMX R34, |R31|, R34, !PT ;  /* 0x000000221f227209 */ /* 0x000fe40007800200 */
[----:B------:R-:W-:Y:S02]  /*be90*/  LOP3.LUT R24, R54, 0xffff, RZ, 0xc0, !PT ;  /* 0x0000ffff36187812 */ /* 0x000fe400078ec0ff */
[----:B------:R-:W-:-:S02]  /*bea0*/  F2FP.SATFINITE.E4M3.F32.PACK_AB_MERGE_C R31, RZ, R43, RZ ;  /* 0x0000002bff1f723e */ /* 0x000fc400048070ff */
[----:B-1----:R-:W-:Y:S02]  /*beb0*/  @P0 IADD3 R59, P1, R32, R59, RZ ;  /* 0x0000003b203b0210 */ /* 0x002fe40007f3e0ff */
[----:B------:R-:W-:Y:S02]  /*bec0*/  FMNMX R42, |R25|, R34, !PT ;  /* 0x00000022192a7209 */ /* 0x000fe40007800200 */
[----:B------:R-:W-:Y:S02]  /*bed0*/  LOP3.LUT R61, R61, 0xff, RZ, 0xc0, !PT ;  /* 0x000000ff3d3d7812 */ /* 0x000fe400078ec0ff */
[----:B------:R-:W-:Y:S02]  /*bee0*/  SHF.L.U32 R25, R24, 0x18, RZ ;  /* 0x0000001818197819 */ /* 0x000fe400000006ff */
[----:B------:R-:W-:Y:S02]  /*bef0*/  LOP3.LUT R24, R31, 0xffff, RZ, 0xc0, !PT ;  /* 0x0000ffff1f187812 */ /* 0x000fe400078ec0ff */
[----:B------:R-:W-:-:S02]  /*bf00*/  @P0 IADD3.X R34, R33, UR8, RZ, P1, !PT ;  /* 0x0000000821220c10 */ /* 0x000fc40008ffe4ff */
[----:B------:R-:W-:Y:S02]  /*bf10*/  @P0 LEA R40, P1, R59, R7, 0x1 ;  /* 0x000000073b280211 */ /* 0x000fe400078208ff */
[----:B------:R-:W-:Y:S02]  /*bf20*/  PRMT R0, R0, 0x5410, R61 ;  /* 0x0000541000007816 */ /* 0x000fe4000000003d */
[----:B------:R-:W-:Y:S01]  /*bf30*/  LOP3.LUT R52, R52, R25, RZ, 0xfc, !PT ;  /* 0x0000001934347212 */ /* 0x000fe200078efcff */
[----:B------:R-:W1:Y:S01]  /*bf40*/  @P0 LDC R61, c[0x0][0x248] ;  /* 0x00009200ff3d0b82 */ /* 0x000e620000000800 */
[----:B------:R-:W-:Y:S01]  /*bf50*/  IMAD.SHL.U32 R25, R24, 0x1000000, RZ ;  /* 0x0100000018197824 */ /* 0x000fe200078e00ff */
[----:B------:R-:W-:Y:S02]  /*bf60*/  FMNMX R24, |R41|, R42, !PT ;  /* 0x0000002a29187209 */ /* 0x000fe40007800200 */
[----:B------:R-:W-:Y:S02]  /*bf70*/  @P0 LEA.HI.X R41, R59, R6, R34, 0x1, P1 ;  /* 0x000000063b290211 */ /* 0x000fe400008f0c22 */
[----:B------:R-:W-:-:S02]  /*bf80*/  FMNMX R55, |R55|, R24, !PT ;  /* 0x0000001837377209 */ /* 0x000fc40007800200 */
[----:B------:R-:W-:Y:S01]  /*bf90*/  @P0 LEA R24, P1, R32, R5, 0x1 ;  /* 0x0000000520180211 */ /* 0x000fe200078208ff */
[----:B------:R2:W-:Y:S01]  /*bfa0*/  @P0 STG.E.U16 desc[UR10][R40.64], R57 ;  /* 0x0000003928000986 */ /* 0x0005e2000c10150a */
[----:B------:R-:W-:Y:S01]  /*bfb0*/  @P0 PRMT R53, R65, 0x7604, R56 ;  /* 0x0000760441350816 */ /* 0x000fe20000000038 */
[----:B------:R-:W-:Y:S01]  /*bfc0*/  FMUL R56, R44, UR12 ;  /* 0x0000000c2c387c20 */ /* 0x000fe20008400000 */
[----:B------:R-:W-:Y:S01]  /*bfd0*/  LOP3.LUT R0, R0, R25, RZ, 0xfc, !PT ;  /* 0x0000001900007212 */ /* 0x000fe200078efcff */
[----:B------:R2:W-:Y:S01]  /*bfe0*/  @P0 STG.E.U16 desc[UR10][R50.64], R35 ;  /* 0x0000002332000986 */ /* 0x0005e2000c10150a */
[C---:B------:R-:W-:Y:S02]  /*bff0*/  @P0 LEA.HI.X R25, R32.reuse, R4, R33, 0x1, P1 ;  /* 0x0000000420190211 */ /* 0x040fe400008f0c21 */
[----:B-1----:R-:W-:-:S04]  /*c000*/  @P0 IADD3 R61, P3, R32, R61, RZ ;  /* 0x0000003d203d0210 */ /* 0x002fc80007f7e0ff */
[----:B------:R-:W-:Y:S02]  /*c010*/  @P0 LEA R34, P2, R61, R5, 0x1 ;  /* 0x000000053d220211 */ /* 0x000fe400078408ff */
[----:B------:R-:W-:Y:S01]  /*c020*/  @P0 IADD3.X R58, R33, UR8, RZ, P3, !PT ;  /* 0x00000008213a0c10 */ /* 0x000fe20009ffe4ff */
[----:B0-2---:R-:W-:Y:S10]  /*c030*/  @!P0 BRA `(.L_x_227) ;  /* 0x0000000000208947 */ /* 0x005ff40003800000 */
[----:B------:R-:W0:Y:S01]  /*c040*/  LDC R41, c[0x0][0x248] ;  /* 0x00009200ff297b82 */ /* 0x000e220000000800 */
[----:B------:R-:W-:Y:S01]  /*c050*/  UIMAD UR4, UR8, 0x3, URZ ;  /* 0x00000003080478a4 */ /* 0x000fe2000f8e023f */
[----:B------:R-:W-:Y:S01]  /*c060*/  PRMT R31, R31, 0x7604, R54 ;  /* 0x000076041f1f7816 */ /* 0x000fe20000000036 */
[----:B0-----:R-:W-:-:S03]  /*c070*/  IMAD.WIDE.U32 R40, R41, 0x3, R32 ;  /* 0x0000000329287825 */ /* 0x001fc600078e0020 */
[----:B------:R-:W-:Y:S02]  /*c080*/  LEA R42, P1, R40, R7, 0x1 ;  /* 0x00000007282a7211 */ /* 0x000fe400078208ff */
[----:B------:R-:W-:-:S04]  /*c090*/  IADD3 R7, R41, UR4, RZ ;  /* 0x0000000429077c10 */ /* 0x000fc8000fffe0ff */
[----:B------:R-:W-:-:S05]  /*c0a0*/  LEA.HI.X R43, R40, R6, R7, 0x1, P1 ;  /* 0x00000006282b7211 */ /* 0x000fca00008f0c07 */
[----:B------:R0:W-:Y:S02]  /*c0b0*/  STG.E.U16 desc[UR10][R42.64], R31 ;  /* 0x0000001f2a007986 */ /* 0x0001e4000c10150a */
.L_x_227:
[----:B------:R-:W-:Y:S05]  /*c0c0*/  BSYNC B0 ;  /* 0x0000000000007941 */ /* 0x000fea0003800000 */
.L_x_226:
[----:B------:R-:W-:Y:S01]  /*c0d0*/  @P0 LEA.HI.X R35, R61, R4, R58, 0x1, P2 ;  /* 0x000000043d230211 */ /* 0x000fe200010f0c3a */
[----:B------:R1:W-:Y:S01]  /*c0e0*/  @P0 STG.E.U16 desc[UR10][R24.64], R49 ;  /* 0x0000003118000986 */ /* 0x0003e2000c10150a */
[----:B------:R-:W-:Y:S01]  /*c0f0*/  FMUL R6, R12, UR12 ;  /* 0x0000000c0c067c20 */ /* 0x000fe20008400000 */
[----:B------:R-:W-:Y:S01]  /*c100*/  F2FP.SATFINITE.E4M3.F32.PACK_AB_MERGE_C R56, RZ, R56, RZ ;  /* 0x00000038ff38723e */ /* 0x000fe200048070ff */
[----:B------:R-:W-:Y:S01]  /*c110*/  BSSY B0, `(.L_x_228) ;  /* 0x000000e000007945 */ /* 0x000fe20003800000 */
[----:B------:R1:W-:Y:S02]  /*c120*/  @P0 STG.E.U16 desc[UR10][R34.64], R45 ;  /* 0x0000002d22000986 */ /* 0x0003e4000c10150a */
[----:B0-----:R-:W-:Y:S02]  /*c130*/  LOP3.LUT R31, R56, 0xffff, RZ, 0xc0, !PT ;  /* 0x0000ffff381f7812 */ /* 0x001fe400078ec0ff */
[----:B------:R1:W-:Y:S01]  /*c140*/  @P0 STG.E.U16 desc[UR10][R10.64], R53 ;  /* 0x000000350a000986 */ /* 0x0003e2000c10150a */
[----:B------:R-:W-:Y:S01]  /*c150*/  F2FP.SATFINITE.E4M3.F32.PACK_AB_MERGE_C R41, RZ, R6, RZ ;  /* 0x00000006ff29723e */ /* 0x000fe200048070ff */
[----:B------:R-:W-:Y:S06]  /*c160*/  @!P0 BRA `(.L_x_229) ;  /* 0x0000000000208947 */ /* 0x000fec0003800000 */
[----:B------:R-:W0:Y:S01]  /*c170*/  LDC R7, c[0x0][0x248] ;  /* 0x00009200ff077b82 */ /* 0x000e220000000800 */
[----:B------:R-:W-:Y:S01]  /*c180*/  UIMAD UR4, UR8, 0x3, URZ ;  /* 0x00000003080478a4 */ /* 0x000fe2000f8e023f */
[----:B0-----:R-:W-:-:S03]  /*c190*/  IMAD.WIDE.U32 R32, R7, 0x3, R32 ;  /* 0x0000000307207825 */ /* 0x001fc600078e0020 */
[----:B------:R-:W-:Y:S02]  /*c1a0*/  LEA R6, P0, R32, R5, 0x1 ;  /* 0x0000000520067211 */ /* 0x000fe400078008ff */
[----:B------:R-:W-:-:S05]  /*c1b0*/  VIADD R5, R33, UR4 ;  /* 0x0000000421057c36 */ /* 0x000fca0008000000 */
[----:B------:R-:W-:Y:S02]  /*c1c0*/  LEA.HI.X R7, R32, R4, R5, 0x1, P0 ;  /* 0x0000000420077211 */ /* 0x000fe400000f0c05 */
[----:B------:R-:W-:-:S05]  /*c1d0*/  PRMT R5, R41, 0x7604, R56 ;  /* 0x0000760429057816 */ /* 0x000fca0000000038 */
[----:B------:R0:W-:Y:S02]  /*c1e0*/  STG.E.U16 desc[UR10][R6.64], R5 ;  /* 0x0000000506007986 */ /* 0x0001e4000c10150a */
.L_x_229:
[----:B------:R-:W-:Y:S05]  /*c1f0*/  BSYNC B0 ;  /* 0x0000000000007941 */ /* 0x000fea0003800000 */
.L_x_228:
[----:B------:R-:W2:Y:S01]  /*c200*/  S2UR UR5, SR_CgaCtaId ;  /* 0x00000000000579c3 */ /* 0x000ea20000008800 */
[----:B------:R-:W-:Y:S01]  /*c210*/  ULDC.64 UR6, c[0x0][0x248] ;  /* 0x0000920000067ab9 */ /* 0x000fe20000000a00 */
[----:B------:R-:W-:Y:S01]  /*c220*/  ULDC.64 UR8, c[0x0][0x250] ;  /* 0x0000940000087ab9 */ /* 0x000fe20000000a00 */
[----:B------:R-:W-:Y:S01]  /*c230*/  USHF.R.U64 UR13, UR6, 0x1, UR7 ;  /* 0x00000001060d7899 */ /* 0x000fe20008001207 */
[----:B0-----:R-:W-:Y:S01]  /*c240*/  IMAD R5, R19, UR8, RZ ;  /* 0x0000000813057c24 */ /* 0x001fe2000f8e02ff */
[----:B------:R-:W-:Y:S01]  /*c250*/  UIADD3 UR6, UP0, UR6, 0x3f, URZ ;  /* 0x0000003f06067890 */ /* 0x000fe2000ff1e03f */
[----:B------:R-:W-:Y:S01]  /*c260*/  SHF.R.U32.HI R6, RZ, 0x3, R3 ;  /* 0x00000003ff067819 */ /* 0x000fe20000011603 */
[----:B------:R-:W-:Y:S01]  /*c270*/  UMOV UR4, 0x400 ;  /* 0x0000040000047882 */ /* 0x000fe20000000000 */
[----:B------:R-:W-:Y:S01]  /*c280*/  USHF.R.U32.HI UR14, URZ, 0x1, UR7 ;  /* 0x000000013f0e7899 */ /* 0x000fe20008011607 */
[----:B------:R-:W-:Y:S01]  /*c290*/  SHF.L.U32 R31, R31, 0x18, RZ ;  /* 0x000000181f1f7819 */ /* 0x000fe200000006ff */
[----:B------:R-:W-:Y:S01]  /*c2a0*/  UIADD3 UR4, UR4, 0x20, URZ ;  /* 0x0000002004047890 */ /* 0x000fe2000fffe03f */
[----:B-1----:R-:W-:Y:S01]  /*c2b0*/  IMAD.WIDE.U32 R10, R20, UR8, RZ ;  /* 0x00000008140a7c25 */ /* 0x002fe2000f8e00ff */
[----:B------:R-:W-:Y:S01]  /*c2c0*/  UIADD3.X UR7, URZ, UR7, URZ, UP0, !UPT ;  /* 0x000000073f077290 */ /* 0x000fe200087fe43f */
[----:B------:R-:W-:Y:S01]  /*c2d0*/  LOP3.LUT R6, R6, 0x1ffffffc, RZ, 0xc0, !PT ;  /* 0x1ffffffc06067812 */ /* 0x000fe200078ec0ff */
[----:B------:R-:W-:Y:S01]  /*c2e0*/  BSSY B0, `(.L_x_230) ;  /* 0x00000b4000007945 */ /* 0x000fe20003800000 */
[----:B------:R-:W-:Y:S01]  /*c2f0*/  IMAD R5, R20, UR9, R5 ;  /* 0x0000000914057c24 */ /* 0x000fe2000f8e0205 */
[--C-:B------:R-:W-:Y:S01]  /*c300*/  SHF.R.U32.HI R24, RZ, 0x5, R3.reuse ;  /* 0x00000005ff187819 */ /* 0x100fe20000011603 */
[----:B------:R-:W-:Y:S01]  /*c310*/  USHF.R.U64 UR6, UR6, 0x6, UR7 ;  /* 0x0000000606067899 */ /* 0x000fe20008001207 */
[----:B------:R-:W-:Y:S01]  /*c320*/  LOP3.LUT R4, R41, 0xffff, RZ, 0xc0, !PT ;  /* 0x0000ffff29047812 */ /* 0x000fe200078ec0ff */
[----:B------:R-:W-:Y:S01]  /*c330*/  IMAD.SHL.U32 R25, R10, 0x2, RZ ;  /* 0x000000020a197824 */ /* 0x000fe200078e00ff */
[----:B------:R-:W-:Y:S01]  /*c340*/  LOP3.LUT R26, R26, R31, RZ, 0xfc, !PT ;  /* 0x0000001f1a1a7212 */ /* 0x000fe200078efcff */
[----:B------:R-:W-:Y:S01]  /*c350*/  IMAD R7, R24, -0x4, R3 ;  /* 0xfffffffc18077824 */ /* 0x000fe200078e0203 */
[----:B------:R-:W-:Y:S01]  /*c360*/  IADD3 R31, R11, R5, RZ ;  /* 0x000000050b1f7210 */ /* 0x000fe20007ffe0ff */
[----:B------:R-:W-:Y:S01]  /*c370*/  IMAD.SHL.U32 R4, R4, 0x1000000, RZ ;  /* 0x0100000004047824 */ /* 0x000fe200078e00ff */
[----:B--2---:R-:W-:Y:S01]  /*c380*/  ULEA UR4, UR5, UR4, 0x18 ;  /* 0x0000000405047291 */ /* 0x004fe2000f8ec03f */
[----:B------:R-:W-:Y:S01]  /*c390*/  IADD3 R5, -R6, R3, RZ ;  /* 0x0000000306057210 */ /* 0x000fe20007ffe1ff */
[----:B------:R-:W-:Y:S01]  /*c3a0*/  USHF.R.U32.HI UR5, URZ, 0x6, UR7 ;  /* 0x000000063f057899 */ /* 0x000fe20008011607 */
[----:B------:R-:W-:Y:S01]  /*c3b0*/  SHF.L.U64.HI R31, R10, 0x1, R31 ;  /* 0x000000010a1f7819 */ /* 0x000fe2000001021f */
[----:B------:R-:W-:Y:S01]  /*c3c0*/  VIADD R7, R7, 0x1d ;  /* 0x0000001d07077836 */ /* 0x000fe20000000000 */
[C---:B------:R-:W-:Y:S01]  /*c3d0*/  SHF.L.U64.HI R19, R20.reuse, 0x5, R19 ;  /* 0x0000000514137819 */ /* 0x040fe20000010213 */
[----:B------:R-:W-:Y:S01]  /*c3e0*/  IMAD R2, R9, 0x21, R2 ;  /* 0x0000002109027824 */ /* 0x000fe200078e0202 */
[----:B------:R-:W-:Y:S01]  /*c3f0*/  LEA R32, P0, -R20, UR13, 0x5 ;  /* 0x0000000d14207c11 */ /* 0x000fe2000f8029ff */
[C---:B------:R-:W-:Y:S01]  /*c400*/  IMAD R11, R36.reuse, UR5, RZ ;  /* 0x00000005240b7c24 */ /* 0x040fe2000f8e02ff */
[----:B------:R-:W-:Y:S01]  /*c410*/  LOP3.LUT R10, R5, 0x1f, RZ, 0xc0, !PT ;  /* 0x0000001f050a7812 */ /* 0x000fe200078ec0ff */
[----:B------:R-:W-:Y:S01]  /*c420*/  IMAD R16, R9, 0x21, R16 ;  /* 0x0000002109107824 */ /* 0x000fe200078e0210 */
[----:B------:R-:W-:Y:S01]  /*c430*/  LOP3.LUT R4, R21, R4, RZ, 0xfc, !PT ;  /* 0x0000000415047212 */ /* 0x000fe200078efcff */
[----:B------:R-:W-:Y:S01]  /*c440*/  IMAD.WIDE.U32 R20, R36, UR6, RZ ;  /* 0x0000000624147c25 */ /* 0x000fe2000f8e00ff */
[----:B------:R-:W-:Y:S01]  /*c450*/  IADD3.X R19, ~R19, UR14, RZ, P0, !PT ;  /* 0x0000000e13137c10 */ /* 0x000fe200087fe5ff */
[----:B------:R-:W-:Y:S01]  /*c460*/  USHF.R.U64 UR5, UR8, 0x2, UR9 ;  /* 0x0000000208057899 */ /* 0x000fe20008001209 */
[----:B------:R-:W-:Y:S01]  /*c470*/  ISETP.LT.U32.AND P0, PT, R32, 0x20, PT ;  /* 0x000000202000780c */ /* 0x000fe20003f01070 */
[----:B------:R-:W-:Y:S01]  /*c480*/  IMAD R33, R37, UR6, R11 ;  /* 0x0000000625217c24 */ /* 0x000fe2000f8e020b */
[----:B------:R-:W-:Y:S01]  /*c490*/  USHF.R.U32.HI UR6, URZ, 0x2, UR9 ;  /* 0x000000023f067899 */ /* 0x000fe20008011609 */
[----:B------:R-:W-:Y:S01]  /*c4a0*/  IMAD R5, R9, 0x21, R10 ;  /* 0x0000002109057824 */ /* 0x000fe200078e020a */
[----:B------:R-:W-:Y:S01]  /*c4b0*/  LOP3.LUT R10, R7, 0x1f, RZ, 0xc0, !PT ;  /* 0x0000001f070a7812 */ /* 0x000fe200078ec0ff */
[----:B------:R-:W-:Y:S01]  /*c4c0*/  ULDC.64 UR8, c[0x0][0x228] ;  /* 0x00008a0000087ab9 */ /* 0x000fe20000000a00 */
[----:B------:R-:W-:-:S02]  /*c4d0*/  ISETP.LT.U32.AND.EX P0, PT, R19, RZ, PT, P0 ;  /* 0x000000ff1300720c */ /* 0x000fc40003f01100 */
[----:B------:R-:W-:Y:S01]  /*c4e0*/  LEA R19, P1, R20, UR13, 0x5 ;  /* 0x0000000d14137c11 */ /* 0x000fe2000f8228ff */
[----:B------:R-:W-:Y:S01]  /*c4f0*/  IMAD R11, R9, 0x21, R10 ;  /* 0x00000021090b7824 */ /* 0x000fe200078e020a */
[----:B------:R-:W-:Y:S02]  /*c500*/  IADD3 R21, R21, R33, RZ ;  /* 0x0000002115157210 */ /* 0x000fe40007ffe0ff */
[----:B------:R-:W-:Y:S02]  /*c510*/  LEA R10, R2, UR4, 0x2 ;  /* 0x00000004020a7c11 */ /* 0x000fe4000f8e10ff */
[----:B------:R-:W-:Y:S02]  /*c520*/  LOP3.LUT R19, RZ, R19, RZ, 0x33, !PT ;  /* 0x00000013ff137212 */ /* 0x000fe400078e33ff */
[----:B------:R-:W-:Y:S02]  /*c530*/  LEA.HI.X R2, R20, UR14, R21, 0x5, P1 ;  /* 0x0000000e14027c11 */ /* 0x000fe400088f2c15 */
[----:B------:R-:W-:-:S02]  /*c540*/  LEA R19, P2, R38, R19, 0x5 ;  /* 0x0000001326137211 */ /* 0x000fc400078428ff */
[----:B------:R-:W-:Y:S02]  /*c550*/  LOP3.LUT R2, RZ, R2, RZ, 0x33, !PT ;  /* 0x00000002ff027212 */ /* 0x000fe400078e33ff */
[----:B------:R-:W-:Y:S02]  /*c560*/  LEA R7, R16, UR4, 0x2 ;  /* 0x0000000410077c11 */ /* 0x000fe4000f8e10ff */
[----:B------:R-:W-:Y:S01]  /*c570*/  SHF.R.U32.HI R16, RZ, 0x2, R3 ;  /* 0x00000002ff107819 */ /* 0x000fe20000011603 */
[----:B------:R-:W-:Y:S01]  /*c580*/  IMAD.X R2, RZ, RZ, R2, P2 ;  /* 0x000000ffff027224 */ /* 0x000fe200010e0602 */
[----:B------:R-:W-:Y:S02]  /*c590*/  LEA R3, P1, R36, R25, 0x2 ;  /* 0x0000001924037211 */ /* 0x000fe400078210ff */
[----:B------:R-:W-:Y:S02]  /*c5a0*/  SEL R21, R32, 0x20, P0 ;  /* 0x0000002020157807 */ /* 0x000fe40000000000 */
[----:B------:R-:W-:-:S02]  /*c5b0*/  ISETP.GT.U32.AND P0, PT, R19, -0x21, PT ;  /* 0xffffffdf1300780c */ /* 0x000fc40003f04070 */
[----:B------:R-:W-:Y:S02]  /*c5c0*/  LEA.HI.X R36, R36, R31, R37, 0x2, P1 ;  /* 0x0000001f24247211 */ /* 0x000fe400008f1425 */
[----:B------:R-:W-:Y:S02]  /*c5d0*/  ISETP.GE.U32.AND P1, PT, R18, R21, PT ;  /* 0x000000151200720c */ /* 0x000fe40003f26070 */
[----:B------:R-:W-:Y:S02]  /*c5e0*/  ISETP.GT.U32.AND.EX P0, PT, R2, -0x1, PT, P0 ;  /* 0xffffffff0200780c */ /* 0x000fe40003f04100 */
[----:B------:R-:W-:Y:S02]  /*c5f0*/  LEA R5, R5, UR4, 0x2 ;  /* 0x0000000405057c11 */ /* 0x000fe4000f8e10ff */
[----:B------:R-:W-:Y:S02]  /*c600*/  LOP3.LUT R16, R16, 0x38, RZ, 0xc0, !PT ;  /* 0x0000003810107812 */ /* 0x000fe400078ec0ff */
[----:B------:R-:W-:Y:S01]  /*c610*/  LEA R11, R11, UR4, 0x2 ;  /* 0x000000040b0b7c11 */ /* 0x000fe2000f8e10ff */
[----:B------:R-:W-:Y:S01]  /*c620*/  STS [R5], R27 ;  /* 0x0000001b05007388 */ /* 0x000fe20000000800 */
[----:B------:R-:W-:Y:S01]  /*c630*/  SEL R19, R19, 0xffffffdf, P0 ;  /* 0xffffffdf13137807 */ /* 0x000fe20000000000 */
[C---:B------:R-:W-:Y:S01]  /*c640*/  IMAD R21, R16.reuse, UR6, RZ ;  /* 0x0000000610157c24 */ /* 0x040fe2000f8e02ff */
[C---:B------:R-:W-:Y:S01]  /*c650*/  LEA R2, P0, R3.reuse, UR8, 0x5 ;  /* 0x0000000803027c11 */ /* 0x040fe2000f8028ff */
[----:B------:R0:W-:Y:S01]  /*c660*/  STS [R7], R22 ;  /* 0x0000001607007388 */ /* 0x0001e20000000800 */
[----:B------:R-:W-:Y:S01]  /*c670*/  IMAD.WIDE.U32 R24, R16, UR5, RZ ;  /* 0x0000000510187c25 */ /* 0x000fe2000f8e00ff */
[----:B------:R-:W-:Y:S01]  /*c680*/  LOP3.LUT R19, RZ, R19, RZ, 0x33, !PT ;  /* 0x00000013ff137212 */ /* 0x000fe200078e33ff */
[----:B------:R-:W-:Y:S01]  /*c690*/  USHF.L.U64.HI UR6, UR5, 0x1, UR6 ;  /* 0x0000000105067899 */ /* 0x000fe20008010206 */
[----:B------:R1:W-:Y:S01]  /*c6a0*/  STS [R10], R8 ;  /* 0x000000080a007388 */ /* 0x0003e20000000800 */
[----:B------:R-:W-:Y:S01]  /*c6b0*/  FMNMX R55, |R44|, R55, !PT ;  /* 0x000000372c377209 */ /* 0x000fe20007800200 */
[----:B------:R-:W-:Y:S01]  /*c6c0*/  USHF.L.U32 UR5, UR5, 0x1, URZ ;  /* 0x0000000105057899 */ /* 0x000fe2000800063f */
[----:B------:R-:W-:Y:S01]  /*c6d0*/  LEA.HI.X R3, R3, UR9, R36, 0x5, P0 ;  /* 0x0000000903037c11 */ /* 0x000fe200080f2c24 */
[----:B------:R2:W-:Y:S01]  /*c6e0*/  STS [R11], R52 ;  /* 0x000000340b007388 */ /* 0x0005e20000000800 */
[----:B------:R-:W-:-:S02]  /*c6f0*/  FMNMX R12, |R12|, R55, !PT ;  /* 0x000000370c0c7209 */ /* 0x000fc40007800200 */
[----:B0-----:R-:W-:Y:S01]  /*c700*/  IADD3 R22, R25, R21, RZ ;  /* 0x0000001519167210 */ /* 0x001fe20007ffe0ff */
[----:B-1----:R-:W-:Y:S01]  /*c710*/  IMAD.IADD R8, R19, 0x1, -R18 ;  /* 0x0000000113087824 */ /* 0x002fe200078e0a12 */
[----:B------:R-:W-:Y:S06]  /*c720*/  BAR.SYNC.DEFER_BLOCKING 0x0 ;  /* 0x0000000000007b1d */ /* 0x000fec0000010000 */
[----:B--2---:R-:W-:Y:S05]  /*c730*/  @P1 BRA `(.L_x_231) ;  /* 0x0000000400b81947 */ /* 0x004fea0003800000 */
[C---:B------:R-:W-:Y:S01]  /*c740*/  IADD3 R20, R8.reuse, -0x1, RZ ;  /* 0xffffffff08147810 */ /* 0x040fe20007ffe0ff */
[----:B------:R-:W-:Y:S01]  /*c750*/  BSSY B1, `(.L_x_232) ;  /* 0x0000043000017945 */ /* 0x000fe20003800000 */
[----:B------:R-:W-:Y:S01]  /*c760*/  LOP3.LUT R19, R8, 0x3, RZ, 0xc0, !PT ;  /* 0x0000000308137812 */ /* 0x000fe200078ec0ff */
[----:B------:R-:W-:Y:S01]  /*c770*/  IMAD.MOV.U32 R25, RZ, RZ, RZ ;  /* 0x000000ffff197224 */ /* 0x000fe200078e00ff */
[----:B------:R-:W-:Y:S01]  /*c780*/  ISETP.GE.U32.AND P2, PT, R20, 0x3, PT ;  /* 0x000000031400780c */ /* 0x000fe20003f46070 */
[----:B------:R-:W-:Y:S01]  /*c790*/  IMAD.MOV.U32 R27, RZ, RZ, R17 ;  /* 0x000000ffff1b7224 */ /* 0x000fe200078e0011 */
[----:B------:R-:W-:Y:S01]  /*c7a0*/  ISETP.NE.AND P0, PT, R19, RZ, PT ;  /* 0x000000ff1300720c */ /* 0x000fe20003f05270 */
[----:B------:R-:W-:Y:S01]  /*c7b0*/  IMAD.MOV.U32 R42, RZ, RZ, R22 ;  /* 0x000000ffff2a7224 */ /* 0x000fe200078e0016 */
[----:B------:R-:W-:Y:S02]  /*c7c0*/  MOV R38, R18 ;  /* 0x0000001200267202 */ /* 0x000fe40000000f00 */
[----:B------:R-:W-:-:S07]  /*c7d0*/  MOV R40, R24 ;  /* 0x0000001800287202 */ /* 0x000fce0000000f00 */
[----:B------:R-:W-:Y:S05]  /*c7e0*/  @!P2 BRA `(.L_x_233) ;  /* 0x0000000000e4a947 */ /* 0x000fea0003800000 */
[----:B------:R-:W-:Y:S01]  /*c7f0*/  IADD3 R31, R8, -R19, RZ ;  /* 0x80000013081f7210 */ /* 0x000fe20007ffe0ff */
[----:B------:R-:W-:Y:S01]  /*c800*/  IMAD.MOV.U32 R25, RZ, RZ, RZ ;  /* 0x000000ffff197224 */ /* 0x000fe200078e00ff */
[----:B------:R-:W-:Y:S01]  /*c810*/  MOV R38, R18 ;  /* 0x0000001200267202 */ /* 0x000fe20000000f00 */
[----:B------:R-:W-:Y:S01]  /*c820*/  IMAD.MOV.U32 R27, RZ, RZ, R17 ;  /* 0x000000ffff1b7224 */ /* 0x000fe200078e0011 */
[----:B------:R-:W-:Y:S01]  /*c830*/  MOV R40, R24 ;  /* 0x0000001800287202 */ /* 0x000fe20000000f00 */
[----:B------:R-:W-:-:S07]  /*c840*/  IMAD.MOV.U32 R42, RZ, RZ, R22 ;  /* 0x000000ffff2a7224 */ /* 0x000fce00078e0016 */
.L_x_234:
[C---:B0-----:R-:W-:Y:S01]  /*c850*/  LOP3.LUT R33, R27.reuse, 0x1f, RZ, 0xc0, !PT ;  /* 0x0000001f1b217812 */ /* 0x041fe200078ec0ff */
[C---:B------:R-:W-:Y:S01]  /*c860*/  VIADD R32, R27.reuse, 0x1d ;  /* 0x0000001d1b207836 */ /* 0x040fe20000000000 */
[----:B------:R-:W-:Y:S01]  /*c870*/  IADD3 R20, R27, -0x1, RZ ;  /* 0xffffffff1b147810 */ /* 0x000fe20007ffe0ff */
[----:B------:R-:W-:Y:S01]  /*c880*/  VIADD R31, R31, 0xfffffffc ;  /* 0xfffffffc1f1f7836 */ /* 0x000fe20000000000 */
[-C--:B------:R-:W-:Y:S02]  /*c890*/  ISETP.GE.U32.AND P2, PT, R33, R15.reuse, PT ;  /* 0x0000000f2100720c */ /* 0x080fe40003f46070 */
[----:B------:R-:W-:Y:S02]  /*c8a0*/  LOP3.LUT R44, R20, 0x1f, RZ, 0xc0, !PT ;  /* 0x0000001f142c7812 */ /* 0x000fe400078ec0ff */
[----:B------:R-:W-:Y:S01]  /*c8b0*/  IADD3 R21, R27, 0x1e, RZ ;  /* 0x0000001e1b157810 */ /* 0x000fe20007ffe0ff */
[----:B------:R-:W-:Y:S01]  /*c8c0*/  IMAD R27, R9, 0x21, R38 ;  /* 0x00000021091b7824 */ /* 0x000fe200078e0226 */
[----:B------:R-:W-:-:S02]  /*c8d0*/  ISETP.GE.U32.AND P3, PT, R44, R15, PT ;  /* 0x0000000f2c00720c */ /* 0x000fc40003f66070 */
[----:B------:R-:W-:Y:S02]  /*c8e0*/  LOP3.LUT R49, R21, 0x1f, RZ, 0xc0, !PT ;  /* 0x0000001f15317812 */ /* 0x000fe400078ec0ff */
[----:B------:R-:W-:Y:S02]  /*c8f0*/  LOP3.LUT R50, R32, 0x1f, RZ, 0xc0, !PT ;  /* 0x0000001f20327812 */ /* 0x000fe400078ec0ff */
[----:B------:R-:W-:Y:S02]  /*c900*/  ISETP.GE.U32.AND P5, PT, R49, R15, PT ;  /* 0x0000000f3100720c */ /* 0x000fe40003fa6070 */
[----:B------:R-:W-:Y:S02]  /*c910*/  @!P2 IADD3 R33, P4, R33, R40, RZ ;  /* 0x000000282121a210 */ /* 0x000fe40007f9e0ff */
[----:B------:R-:W-:Y:S02]  /*c920*/  LEA R36, R27, UR4, 0x2 ;  /* 0x000000041b247c11 */ /* 0x000fe4000f8e10ff */
[----:B------:R-:W-:Y:S01]  /*c930*/  IADD3 R25, R25, 0x4, RZ ;  /* 0x0000000419197810 */ /* 0x000fe20007ffe0ff */
[----:B------:R-:W-:Y:S01]  /*c940*/  @!P2 IMAD.X R34, RZ, RZ, R42, P4 ;  /* 0x000000ffff22a224 */ /* 0x000fe200020e062a */
[C---:B------:R-:W-:Y:S01]  /*c950*/  @!P2 LEA R20, P4, R33.reuse, R2, 0x2 ;  /* 0x000000022114a211 */ /* 0x040fe200078810ff */
[----:B------:R-:W0:Y:S03]  /*c960*/  @!P2 LDS R39, [R36] ;  /* 0x000000002427a984 */ /* 0x000e260000000800 */
[----:B------:R-:W-:Y:S01]  /*c970*/  @!P2 LEA.HI.X R21, R33, R3, R34, 0x2, P4 ;  /* 0x000000032115a211 */ /* 0x000fe200020f1422 */
[----:B------:R-:W1:Y:S01]  /*c980*/  @!P3 LDS R41, [R36+0x4] ;  /* 0x000004002429b984 */ /* 0x000e620000000800 */
[----:B------:R-:W-:-:S02]  /*c990*/  ISETP.GE.U32.AND P4, PT, R50, R15, PT ;  /* 0x0000000f3200720c */ /* 0x000fc40003f86070 */
[----:B------:R-:W-:Y:S01]  /*c9a0*/  IADD3 R33, P6, R40, UR5, RZ ;  /* 0x0000000528217c10 */ /* 0x000fe2000ffde0ff */
[----:B------:R-:W2:Y:S03]  /*c9b0*/  @!P5 LDS R43, [R36+0x8] ;  /* 0x00000800242bd984 */ /* 0x000ea60000000800 */
[----:B------:R-:W-:Y:S02]  /*c9c0*/  IADD3.X R37, R42, UR6, RZ, P6, !PT ;  /* 0x000000062a257c10 */ /* 0x000fe4000b7fe4ff */
[----:B------:R-:W-:-:S04]  /*c9d0*/  @!P3 IADD3 R27, P6, R44, R33, RZ ;  /* 0x000000212c1bb210 */ /* 0x000fc80007fde0ff */
[----:B------:R-:W-:Y:S01]  /*c9e0*/  @!P3 IADD3.X R32, RZ, R37, RZ, P6, !PT ;  /* 0x00000025ff20b210 */ /* 0x000fe200037fe4ff */
[----:B------:R3:W4:Y:S01]  /*c9f0*/  @!P4 LDS R45, [R36+0xc] ;  /* 0x00000c00242dc984 */ /* 0x0007220000000800 */
[----:B------:R-:W-:-:S04]  /*ca00*/  @!P3 LEA R34, P6, R27, R2, 0x2 ;  /* 0x000000021b22b211 */ /* 0x000fc800078c10ff */
[----:B------:R-:W-:Y:S02]  /*ca10*/  @!P3 LEA.HI.X R35, R27, R3, R32, 0x2, P6 ;  /* 0x000000031b23b211 */ /* 0x000fe400030f1420 */
[----:B------:R-:W-:-:S04]  /*ca20*/  IADD3 R38, P6, R33, UR5, RZ ;  /* 0x0000000521267c10 */ /* 0x000fc8000ffde0ff */
[----:B------:R-:W-:Y:S02]  /*ca30*/  IADD3.X R37, R37, UR6, RZ, P6, !PT ;  /* 0x0000000625257c10 */ /* 0x000fe4000b7fe4ff */
[----:B------:R-:W-:-:S05]  /*ca40*/  @!P5 IADD3 R27, P6, R49, R38, RZ ;  /* 0x00000026311bd210 */ /* 0x000fca0007fde0ff */
[----:B------:R-:W-:Y:S01]  /*ca50*/  @!P5 IMAD.X R33, RZ, RZ, R37, P6 ;  /* 0x000000ffff21d224 */ /* 0x000fe200030e0625 */
[C---:B------:R-:W-:Y:S01]  /*ca60*/  @!P5 LEA R32, P6, R27.reuse, R2, 0x2 ;  /* 0x000000021b20d211 */ /* 0x040fe200078c10ff */
[----:B0-----:R0:W-:Y:S03]  /*ca70*/  @!P2 STG.E desc[UR10][R20.64], R39 ;  /* 0x000000271400a986 */ /* 0x0011e6000c10190a */
[----:B------:R-:W-:Y:S02]  /*ca80*/  @!P5 LEA.HI.X R33, R27, R3, R33, 0x2, P6 ;  /* 0x000000031b21d211 */ /* 0x000fe400030f1421 */
[----:B------:R-:W-:Y:S01]  /*ca90*/  IADD3 R38, P6, R38, UR5, RZ ;  /* 0x0000000526267c10 */ /* 0x000fe2000ffde0ff */
[----:B-1----:R0:W-:Y:S01]  /*caa0*/  @!P3 STG.E desc[UR10][R34.64], R41 ;  /* 0x000000292200b986 */ /* 0x0021e2000c10190a */
[----:B------:R-:W-:Y:S02]  /*cab0*/  ISETP.NE.AND P3, PT, R31, RZ, PT ;  /* 0x000000ff1f00720c */ /* 0x000fe40003f65270 */
[----:B------:R-:W-:Y:S01]  /*cac0*/  IADD3.X R42, R37, UR6, RZ, P6, !PT ;  /* 0x00000006252a7c10 */ /* 0x000fe2000b7fe4ff */
[----:B--2---:R0:W-:Y:S01]  /*cad0*/  @!P5 STG.E desc[UR10][R32.64], R43 ;  /* 0x0000002b2000d986 */ /* 0x0041e2000c10190a */
[----:B------:R-:W-:-:S02]  /*cae0*/  @!P4 IADD3 R27, P6, R50, R38, RZ ;  /* 0x00000026321bc210 */ /* 0x000fc40007fde0ff */
[----:B------:R-:W-:Y:S01]  /*caf0*/  IADD3 R40, P2, R38, UR5, RZ ;  /* 0x0000000526287c10 */ /* 0x000fe2000ff5e0ff */
[----:B------:R-:W-:Y:S01]  /*cb00*/  IMAD.IADD R38, R18, 0x1, R25 ;  /* 0x0000000112267824 */ /* 0x000fe200078e0219 */
[----:B------:R-:W-:Y:S02]  /*cb10*/  @!P4 IADD3.X R37, RZ, R42, RZ, P6, !PT ;  /* 0x0000002aff25c210 */ /* 0x000fe400037fe4ff */
[C---:B---3--:R-:W-:Y:S02]  /*cb20*/  @!P4 LEA R36, P6, R27.reuse, R2, 0x2 ;  /* 0x000000021b24c211 */ /* 0x048fe400078c10ff */
[----:B------:R-:W-:Y:S02]  /*cb30*/  IADD3.X R42, R42, UR6, RZ, P2, !PT ;  /* 0x000000062a2a7c10 */ /* 0x000fe400097fe4ff */
[----:B------:R-:W-:Y:S02]  /*cb40*/  @!P4 LEA.HI.X R37, R27, R3, R37, 0x2, P6 ;  /* 0x000000031b25c211 */ /* 0x000fe400030f1425 */
[----:B------:R-:W-:-:S03]  /*cb50*/  IADD3 R27, R50, 0x1f, RZ ;  /* 0x0000001f321b7810 */ /* 0x000fc60007ffe0ff */
[----:B----4-:R0:W-:Y:S01]  /*cb60*/  @!P4 STG.E desc[UR10][R36.64], R45 ;  /* 0x0000002d2400c986 */ /* 0x0101e2000c10190a */
[----:B------:R-:W-:Y:S05]  /*cb70*/  @P3 BRA `(.L_x_234) ;  /* 0xfffffffc00343947 */ /* 0x000fea000383ffff */
.L_x_233:
[----:B------:R-:W-:Y:S05]  /*cb80*/  BSYNC B1 ;  /* 0x0000000000017941 */ /* 0x000fea0003800000 */
.L_x_232:
[----:B------:R-:W-:Y:S05]  /*cb90*/  @!P0 BRA `(.L_x_231) ;  /* 0x0000000000a08947 */ /* 0x000fea0003800000 */
[----:B0-----:R-:W-:Y:S01]  /*cba0*/  LOP3.LUT R21, R27, 0x1f, RZ, 0xc0, !PT ;  /* 0x0000001f1b157812 */ /* 0x001fe200078ec0ff */
[----:B------:R-:W-:Y:S01]  /*cbb0*/  BSSY B1, `(.L_x_235) ;  /* 0x000000d000017945 */ /* 0x000fe20003800000 */
[----:B------:R-:W-:Y:S02]  /*cbc0*/  ISETP.NE.AND P2, PT, R19, 0x1, PT ;  /* 0x000000011300780c */ /* 0x000fe40003f45270 */
[----:B------:R-:W-:Y:S02]  /*cbd0*/  ISETP.GE.U32.AND P0, PT, R21, R15, PT ;  /* 0x0000000f1500720c */ /* 0x000fe40003f06070 */
[----:B------:R-:W-:-:S11]  /*cbe0*/  IADD3 R33, P3, R40, UR5, RZ ;  /* 0x0000000528217c10 */ /* 0x000fd6000ff7e0ff */
[----:B------:R-:W-:Y:S05]  /*cbf0*/  @P0 BRA `(.L_x_236) ;  /* 0x0000000000200947 */ /* 0x000fea0003800000 */
[----:B------:R-:W-:Y:S01]  /*cc00*/  IMAD R20, R9, 0x21, R38 ;  /* 0x0000002109147824 */ /* 0x000fe200078e0226 */
[----:B------:R-:W-:-:S04]  /*cc10*/  IADD3 R21, P0, R21, R40, RZ ;  /* 0x0000002815157210 */ /* 0x000fc80007f1e0ff */
[----:B------:R-:W-:Y:S01]  /*cc20*/  LEA R31, R20, UR4, 0x2 ;  /* 0x00000004141f7c11 */ /* 0x000fe2000f8e10ff */
[----:B------:R-:W-:Y:S01]  /*cc30*/  IMAD.X R32, RZ, RZ, R42, P0 ;  /* 0x000000ffff207224 */ /* 0x000fe200000e062a */
[----:B------:R-:W-:-:S04]  /*cc40*/  LEA R20, P0, R21, R2, 0x2 ;  /* 0x0000000215147211 */ /* 0x000fc800078010ff */
[----:B------:R-:W0:Y:S01]  /*cc50*/  LDS R31, [R31] ;  /* 0x000000001f1f7984 */ /* 0x000e220000000800 */
[----:B------:R-:W-:-:S05]  /*cc60*/  LEA.HI.X R21, R21, R3, R32, 0x2, P0 ;  /* 0x0000000315157211 */ /* 0x000fca00000f1420 */
[----:B0-----:R0:W-:Y:S03]  /*cc70*/  STG.E desc[UR10][R20.64], R31 ;  /* 0x0000001f14007986 */ /* 0x0011e6000c10190a */
.L_x_236:
[----:B------:R-:W-:Y:S05]  /*cc80*/  BSYNC B1 ;  /* 0x0000000000017941 */ /* 0x000fea0003800000 */
.L_x_235:
[----:B------:R-:W-:Y:S01]  /*cc90*/  IADD3.X R32, R42, UR6, RZ, P3, !PT ;  /* 0x000000062a207c10 */ /* 0x000fe20009ffe4ff */
[----:B------:R-:W-:Y:S06]  /*cca0*/  @!P2 BRA `(.L_x_231) ;  /* 0x00000000005ca947 */ /* 0x000fec0003800000 */
[----:B0-----:R-:W-:Y:S01]  /*ccb0*/  IADD3 R20, R27, -0x1, RZ ;  /* 0xffffffff1b147810 */ /* 0x001fe20007ffe0ff */
[----:B------:R-:W-:-:S03]  /*ccc0*/  IMAD R25, R9, 0x21, R25 ;  /* 0x0000002109197824 */ /* 0x000fc600078e0219 */
[----:B------:R-:W-:Y:S01]  /*ccd0*/  LOP3.LUT R20, R20, 0x1f, RZ, 0xc0, !PT ;  /* 0x0000001f14147812 */ /* 0x000fe200078ec0ff */
[----:B------:R-:W-:-:S03]  /*cce0*/  IMAD.IADD R25, R18, 0x1, R25 ;  /* 0x0000000112197824 */ /* 0x000fc600078e0219 */
[----:B------:R-:W-:Y:S02]  /*ccf0*/  ISETP.GE.U32.AND P0, PT, R20, R15, PT ;  /* 0x0000000f1400720c */ /* 0x000fe40003f06070 */
[----:B------:R-:W-:-:S11]  /*cd00*/  LEA R34, R25, UR4, 0x2 ;  /* 0x0000000419227c11 */ /* 0x000fd6000f8e10ff */
[----:B------:R-:W0:Y:S01]  /*cd10*/  @!P0 LDS R25, [R34+0x4] ;  /* 0x0000040022198984 */ /* 0x000e220000000800 */
[----:B------:R-:W-:-:S04]  /*cd20*/  @!P0 IADD3 R21, P2, R20, R33, RZ ;  /* 0x0000002114158210 */ /* 0x000fc80007f5e0ff */
[----:B------:R-:W-:Y:S02]  /*cd30*/  @!P0 IADD3.X R31, RZ, R32, RZ, P2, !PT ;  /* 0x00000020ff1f8210 */ /* 0x000fe400017fe4ff */
[----:B------:R-:W-:-:S04]  /*cd40*/  @!P0 LEA R20, P2, R21, R2, 0x2 ;  /* 0x0000000215148211 */ /* 0x000fc800078410ff */
[----:B------:R-:W-:-:S05]  /*cd50*/  @!P0 LEA.HI.X R21, R21, R3, R31, 0x2, P2 ;  /* 0x0000000315158211 */ /* 0x000fca00010f141f */
[----:B0-----:R1:W-:Y:S01]  /*cd60*/  @!P0 STG.E desc[UR10][R20.64], R25 ;  /* 0x0000001914008986 */ /* 0x0013e2000c10190a */
[----:B------:R-:W-:-:S13]  /*cd70*/  ISETP.NE.AND P0, PT, R19, 0x2, PT ;  /* 0x000000021300780c */ /* 0x000fda0003f05270 */
[----:B-1----:R-:W-:Y:S05]  /*cd80*/  @!P0 BRA `(.L_x_231) ;  /* 0x0000000000248947 */ /* 0x002fea0003800000 */
[----:B------:R-:W-:-:S05]  /*cd90*/  VIADD R19, R27, 0x1e ;  /* 0x0000001e1b137836 */ /* 0x000fca0000000000 */
[----:B------:R-:W-:-:S04]  /*cda0*/  LOP3.LUT R20, R19, 0x1f, RZ, 0xc0, !PT ;  /* 0x0000001f13147812 */ /* 0x000fc800078ec0ff */
[----:B------:R-:W-:-:S13]  /*cdb0*/  ISETP.GE.U32.AND P0, PT, R20, R15, PT ;  /* 0x0000000f1400720c */ /* 0x000fda0003f06070 */
[----:B------:R-:W0:Y:S01]  /*cdc0*/  @!P0 LDS R19, [R34+0x8] ;  /* 0x0000080022138984 */ /* 0x000e220000000800 */
[----:B------:R-:W-:-:S04]  /*cdd0*/  @!P0 IADD3 R21, P2, P3, R20, UR5, R33 ;  /* 0x0000000514158c10 */ /* 0x000fc8000fb5e021 */
[----:B------:R-:W-:Y:S02]  /*cde0*/  @!P0 IADD3.X R25, RZ, UR6, R32, P2, P3 ;  /* 0x00000006ff198c10 */ /* 0x000fe400097e6420 */
[----:B------:R-:W-:-:S04]  /*cdf0*/  @!P0 LEA R20, P2, R21, R2, 0x2 ;  /* 0x0000000215148211 */ /* 0x000fc800078410ff */
[----:B------:R-:W-:-:S05]  /*ce00*/  @!P0 LEA.HI.X R21, R21, R3, R25, 0x2, P2 ;  /* 0x0000000315158211 */ /* 0x000fca00010f1419 */
[----:B0-----:R1:W-:Y:S04]  /*ce10*/  @!P0 STG.E desc[UR10][R20.64], R19 ;  /* 0x0000001314008986 */ /* 0x0013e8000c10190a */
.L_x_231:
[----:B------:R-:W-:Y:S05]  /*ce20*/  BSYNC B0 ;  /* 0x0000000000007941 */ /* 0x000fea0003800000 */
.L_x_230:
[----:B0-----:R-:W0:Y:S08]  /*ce30*/  LDC.64 R34, c[0x0][0x248] ;  /* 0x00009200ff227b82 */ /* 0x001e300000000a00 */
[----:B------:R-:W-:Y:S06]  /*ce40*/  BAR.SYNC.DEFER_BLOCKING 0x0 ;  /* 0x0000000000007b1d */ /* 0x000fec0000010000 */
[----:B------:R-:W-:Y:S01]  /*ce50*/  ULDC.64 UR8, c[0x0][0x250] ;  /* 0x0000940000087ab9 */ /* 0x000fe20000000a00 */
[----:B------:R-:W-:Y:S01]  /*ce60*/  BSSY B0, `(.L_x_237) ;  /* 0x0000075000007945 */ /* 0x000fe20003800000 */
[C---:B0-----:R-:W-:Y:S01]  /*ce70*/  IMAD R32, R34.reuse, UR9, RZ ;  /* 0x0000000922207c24 */ /* 0x041fe2000f8e02ff */
[----:B------:R0:W-:Y:S01]  /*ce80*/  STS [R5], R29 ;  /* 0x0000001d05007388 */ /* 0x0001e20000000800 */
[----:B-1----:R-:W-:-:S03]  /*ce90*/  IMAD.WIDE.U32 R20, R34, UR8, R2 ;  /* 0x0000000822147c25 */ /* 0x002fc6000f8e0002 */
[----:B------:R0:W-:Y:S01]  /*cea0*/  STS [R7], R47 ;  /* 0x0000002f07007388 */ /* 0x0001e20000000800 */
[----:B------:R-:W-:-:S03]  /*ceb0*/  IMAD R19, R35, UR8, R32 ;  /* 0x0000000823137c24 */ /* 0x000fc6000f8e0220 */
[----:B------:R0:W-:Y:S02]  /*cec0*/  STS [R10], R14 ;  /* 0x0000000e0a007388 */ /* 0x0001e40000000800 */
[----:B------:R-:W-:Y:S02]  /*ced0*/  IADD3 R19, R21, R19, RZ ;  /* 0x0000001315137210 */ /* 0x000fe40007ffe0ff */
[----:B------:R0:W-:Y:S01]  /*cee0*/  STS [R11], R26 ;  /* 0x0000001a0b007388 */ /* 0x0001e20000000800 */
[----:B------:R-:W-:Y:S06]  /*cef0*/  BAR.SYNC.DEFER_BLOCKING 0x0 ;  /* 0x0000000000007b1d */ /* 0x000fec0000010000 */
[----:B------:R-:W-:Y:S05]  /*cf00*/  @P1 BRA `(.L_x_238) ;  /* 0x0000000400a81947 */ /* 0x000fea0003800000 */
[C---:B0-----:R-:W-:Y:S01]  /*cf10*/  VIADD R14, R8.reuse, 0xffffffff ;  /* 0xffffffff080e7836 */ /* 0x041fe20000000000 */
[----:B------:R-:W-:Y:S01]  /*cf20*/  LOP3.LUT R25, R8, 0x3, RZ, 0xc0, !PT ;  /* 0x0000000308197812 */ /* 0x000fe200078ec0ff */
[----:B------:R-:W-:Y:S01]  /*cf30*/  BSSY B1, `(.L_x_239) ;  /* 0x000003e000017945 */ /* 0x000fe20003800000 */
[----:B------:R-:W-:Y:S01]  /*cf40*/  IMAD.MOV.U32 R38, RZ, RZ, R18 ;  /* 0x000000ffff267224 */ /* 0x000fe200078e0012 */
[----:B------:R-:W-:Y:S02]  /*cf50*/  MOV R29, R17 ;  /* 0x00000011001d7202 */ /* 0x000fe40000000f00 */
[----:B------:R-:W-:Y:S01]  /*cf60*/  ISETP.GE.U32.AND P2, PT, R14, 0x3, PT ;  /* 0x000000030e00780c */ /* 0x000fe20003f46070 */
[----:B------:R-:W-:Y:S01]  /*cf70*/  HFMA2.MMA R14, -RZ, RZ, 0, 0 ;  /* 0x00000000ff0e7435 */ /* 0x000fe200000001ff */
[----:B------:R-:W-:-:S11]  /*cf80*/  ISETP.NE.AND P0, PT, R25, RZ, PT ;  /* 0x000000ff1900720c */ /* 0x000fd60003f05270 */
[----:B------:R-:W-:Y:S05]  /*cf90*/  @!P2 BRA `(.L_x_240) ;  /* 0x0000000000dca947 */ /* 0x000fea0003800000 */
[----:B------:R-:W-:Y:S01]  /*cfa0*/  IMAD.IADD R31, R8, 0x1, -R25 ;  /* 0x00000001081f7824 */ /* 0x000fe200078e0a19 */
[----:B------:R-:W-:Y:S01]  /*cfb0*/  MOV R14, RZ ;  /* 0x000000ff000e7202 */ /* 0x000fe20000000f00 */
[----:B------:R-:W-:Y:S01]  /*cfc0*/  IMAD.MOV.U32 R38, RZ, RZ, R18 ;  /* 0x000000ffff267224 */ /* 0x000fe200078e0012 */
[----:B------:R-:W-:-:S07]  /*cfd0*/  MOV R29, R17 ;  /* 0x00000011001d7202 */ /* 0x000fce0000000f00 */
.L_x_241:
[C---:B0-----:R-:W-:Y:S01]  /*cfe0*/  LOP3.LUT R33, R29.reuse, 0x1f, RZ, 0xc0, !PT ;  /* 0x0000001f1d217812 */ /* 0x041fe200078ec0ff */
[C---:B------:R-:W-:Y:S01]  /*cff0*/  VIADD R26, R29.reuse, 0xffffffff ;  /* 0xffffffff1d1a7836 */ /* 0x040fe20000000000 */
[C---:B------:R-:W-:Y:S01]  /*d000*/  IADD3 R32, R29.reuse, 0x1d, RZ ;  /* 0x0000001d1d207810 */ /* 0x040fe20007ffe0ff */
[----:B------:R-:W-:Y:S01]  /*d010*/  VIADD R27, R29, 0x1e ;  /* 0x0000001e1d1b7836 */ /* 0x000fe20000000000 */
[-C--:B------:R-:W-:Y:S01]  /*d020*/  ISETP.GE.U32.AND P2, PT, R33, R15.reuse, PT ;  /* 0x0000000f2100720c */ /* 0x080fe20003f46070 */
[----:B------:R-:W-:Y:S01]  /*d030*/  IMAD R29, R9, 0x21, R38 ;  /* 0x00000021091d7824 */ /* 0x000fe200078e0226 */
[----:B------:R-:W-:Y:S01]  /*d040*/  LOP3.LUT R36, R26, 0x1f, RZ, 0xc0, !PT ;  /* 0x0000001f1a247812 */ /* 0x000fe200078ec0ff */
[----:B------:R-:W-:Y:S01]  /*d050*/  VIADD R14, R14, 0x4 ;  /* 0x000000040e0e7836 */ /* 0x000fe20000000000 */
[----:B------:R-:W-:Y:S02]  /*d060*/  LOP3.LUT R40, R27, 0x1f, RZ, 0xc0, !PT ;  /* 0x0000001f1b287812 */ /* 0x000fe400078ec0ff */
[----:B------:R-:W-:-:S02]  /*d070*/  ISETP.GE.U32.AND P3, PT, R36, R15, PT ;  /* 0x0000000f2400720c */ /* 0x000fc40003f66070 */
[----:B------:R-:W-:Y:S02]  /*d080*/  LOP3.LUT R42, R32, 0x1f, RZ, 0xc0, !PT ;  /* 0x0000001f202a7812 */ /* 0x000fe400078ec0ff */
[----:B------:R-:W-:Y:S02]  /*d090*/  ISETP.GE.U32.AND P5, PT, R40, R15, PT ;  /* 0x0000000f2800720c */ /* 0x000fe40003fa6070 */
[----:B------:R-:W-:Y:S02]  /*d0a0*/  LEA R29, R29, UR4, 0x2 ;  /* 0x000000041d1d7c11 */ /* 0x000fe4000f8e10ff */
[----:B------:R-:W-:Y:S02]  /*d0b0*/  @!P2 IADD3 R33, P4, R33, R24, RZ ;  /* 0x000000182121a210 */ /* 0x000fe40007f9e0ff */
[----:B------:R-:W-:Y:S01]  /*d0c0*/  IADD3 R31, R31, -0x4, RZ ;  /* 0xfffffffc1f1f7810 */ /* 0x000fe20007ffe0ff */
[----:B------:R-:W0:Y:S01]  /*d0d0*/  @!P2 LDS R39, [R29] ;  /* 0x000000001d27a984 */ /* 0x000e220000000800 */
[----:B------:R-:W-:-:S02]  /*d0e0*/  @!P2 IADD3.X R34, RZ, R22, RZ, P4, !PT ;  /* 0x00000016ff22a210 */ /* 0x000fc400027fe4ff */
[C---:B------:R-:W-:Y:S01]  /*d0f0*/  @!P2 LEA R26, P4, R33.reuse, R20, 0x2 ;  /* 0x00000014211aa211 */ /* 0x040fe200078810ff */
[----:B------:R-:W1:Y:S03]  /*d100*/  @!P3 LDS R41, [R29+0x4] ;  /* 0x000004001d29b984 */ /* 0x000e660000000800 */
[----:B------:R-:W-:Y:S01]  /*d110*/  @!P2 LEA.HI.X R27, R33, R19, R34, 0x2, P4 ;  /* 0x00000013211ba211 */ /* 0x000fe200020f1422 */
[----:B------:R-:W2:Y:S01]  /*d120*/  @!P5 LDS R43, [R29+0x8] ;  /* 0x000008001d2bd984 */ /* 0x000ea20000000800 */
[----:B------:R-:W-:Y:S02]  /*d130*/  ISETP.GE.U32.AND P4, PT, R42, R15, PT ;  /* 0x0000000f2a00720c */ /* 0x000fe40003f86070 */
[----:B------:R-:W-:-:S04]  /*d140*/  IADD3 R34, P6, R24, UR5, RZ ;  /* 0x0000000518227c10 */ /* 0x000fc8000ffde0ff */
[----:B------:R-:W-:Y:S02]  /*d150*/  IADD3.X R35, R22, UR6, RZ, P6, !PT ;  /* 0x0000000616237c10 */ /* 0x000fe4000b7fe4ff */
[----:B------:R-:W-:-:S05]  /*d160*/  @!P3 IADD3 R22, P6, R36, R34, RZ ;  /* 0x000000222416b210 */ /* 0x000fca0007fde0ff */
[----:B------:R-:W-:Y:S01]  /*d170*/  @!P3 IMAD.X R24, RZ, RZ, R35, P6 ;  /* 0x000000ffff18b224 */ /* 0x000fe200030e0623 */
[C---:B------:R-:W-:Y:S01]  /*d180*/  @!P3 LEA R32, P6, R22.reuse, R20, 0x2 ;  /* 0x000000141620b211 */ /* 0x040fe200078c10ff */
[----:B------:R3:W4:Y:S03]  /*d190*/  @!P4 LDS R45, [R29+0xc] ;  /* 0x00000c001d2dc984 */ /* 0x0007260000000800 */
[----:B------:R-:W-:Y:S02]  /*d1a0*/  @!P3 LEA.HI.X R33, R22, R19, R24, 0x2, P6 ;  /* 0x000000131621b211 */ /* 0x000fe400030f1418 */
[----:B------:R-:W-:Y:S01]  /*d1b0*/  IADD3 R36, P6, R34, UR5, RZ ;  /* 0x0000000522247c10 */ /* 0x000fe2000ffde0ff */
[----:B---3--:R-:W-:-:S03]  /*d1c0*/  VIADD R29, R42, 0x1f ;  /* 0x0000001f2a1d7836 */ /* 0x008fc60000000000 */
[----:B------:R-:W-:Y:S02]  /*d1d0*/  IADD3.X R37, R35, UR6, RZ, P6, !PT ;  /* 0x0000000623257c10 */ /* 0x000fe4000b7fe4ff */
[----:B------:R-:W-:-:S04]  /*d1e0*/  @!P5 IADD3 R22, P6, R40, R36, RZ ;  /* 0x000000242816d210 */ /* 0x000fc80007fde0ff */
[----:B------:R-:W-:Y:S01]  /*d1f0*/  @!P5 IADD3.X R24, RZ, R37, RZ, P6, !PT ;  /* 0x00000025ff18d210 */ /* 0x000fe200037fe4ff */
[----:B0-----:R0:W-:Y:S01]  /*d200*/  @!P2 STG.E desc[UR10][R26.64], R39 ;  /* 0x000000271a00a986 */ /* 0x0011e2000c10190a */
[----:B------:R-:W-:-:S03]  /*d210*/  @!P5 LEA R34, P6, R22, R20, 0x2 ;  /* 0x000000141622d211 */ /* 0x000fc600078c10ff */
[----:B-1----:R0:W-:Y:S01]  /*d220*/  @!P3 STG.E desc[UR10][R32.64], R41 ;  /* 0x000000292000b986 */ /* 0x0021e2000c10190a */
[----:B------:R-:W-:Y:S02]  /*d230*/  @!P5 LEA.HI.X R35, R22, R19, R24, 0x2, P6 ;  /* 0x000000131623d211 */ /* 0x000fe400030f1418 */
[----:B------:R-:W-:Y:S02]  /*d240*/  IADD3 R38, P6, R36, UR5, RZ ;  /* 0x0000000524267c10 */ /* 0x000fe4000ffde0ff */
[----:B------:R-:W-:Y:S01]  /*d250*/  ISETP.NE.AND P3, PT, R31, RZ, PT ;  /* 0x000000ff1f00720c */ /* 0x000fe20003f65270 */
[----:B--2---:R0:W-:Y:S01]  /*d260*/  @!P5 STG.E desc[UR10][R34.64], R43 ;  /* 0x0000002b2200d986 */ /* 0x0041e2000c10190a */
[----:B------:R-:W-:Y:S02]  /*d270*/  IADD3.X R40, R37, UR6, RZ, P6, !PT ;  /* 0x0000000625287c10 */ /* 0x000fe4000b7fe4ff */
[----:B------:R-:W-:-:S05]  /*d280*/  @!P4 IADD3 R22, P6, R42, R38, RZ ;  /* 0x000000262a16c210 */ /* 0x000fca0007fde0ff */
[----:B------:R-:W-:Y:S01]  /*d290*/  @!P4 IMAD.X R24, RZ, RZ, R40, P6 ;  /* 0x000000ffff18c224 */ /* 0x000fe200030e0628 */
[----:B------:R-:W-:-:S04]  /*d2a0*/  @!P4 LEA R36, P6, R22, R20, 0x2 ;  /* 0x000000141624c211 */ /* 0x000fc800078c10ff */
[----:B------:R-:W-:Y:S02]  /*d2b0*/  @!P4 LEA.HI.X R37, R22, R19, R24, 0x2, P6 ;  /* 0x000000131625c211 */ /* 0x000fe400030f1418 */
[----:B------:R-:W-:Y:S02]  /*d2c0*/  IADD3 R24, P2, R38, UR5, RZ ;  /* 0x0000000526187c10 */ /* 0x000fe4000ff5e0ff */
[----:B------:R-:W-:Y:S01]  /*d2d0*/  IADD3 R38, R18, R14, RZ ;  /* 0x0000000e12267210 */ /* 0x000fe20007ffe0ff */
[----:B----4-:R0:W-:Y:S01]  /*d2e0*/  @!P4 STG.E desc[UR10][R36.64], R45 ;  /* 0x0000002d2400c986 */ /* 0x0101e2000c10190a */
[----:B------:R-:W-:Y:S01]  /*d2f0*/  IADD3.X R22, R40, UR6, RZ, P2, !PT ;  /* 0x0000000628167c10 */ /* 0x000fe200097fe4ff */
[----:B------:R-:W-:Y:S08]  /*d300*/  @P3 BRA `(.L_x_241) ;  /* 0xfffffffc00343947 */ /* 0x000ff0000383ffff */
.L_x_240:
[----:B------:R-:W-:Y:S05]  /*d310*/  BSYNC B1 ;  /* 0x0000000000017941 */ /* 0x000fea0003800000 */
.L_x_239:
        /* <DEDUP_REMOVED lines=9> */
[----:B------:R-:W-:Y:S02]  /*d3b0*/  LEA R31, R26, UR4, 0x2 ;  /* 0x000000041a1f7c11 */ /* 0x000fe4000f8e10ff */
[----:B------:R-:W-:Y:S02]  /*d3c0*/  IADD3.X R27, RZ, R22, RZ, P0, !PT ;  /* 0x00000016ff1b7210 */ /* 0x000fe400007fe4ff */
[C---:B------:R-:W-:Y:S02]  /*d3d0*/  LEA R26, P0, R24.reuse, R20, 0x2 ;  /* 0x00000014181a7211 */ /* 0x040fe400078010ff */
[----:B------:R-:W0:Y:S02]  /*d3e0*/  LDS R31, [R31] ;  /* 0x000000001f1f7984 */ /* 0x000e240000000800 */
[----:B------:R-:W-:-:S05]  /*d3f0*/  LEA.HI.X R27, R24, R19, R27, 0x2, P0 ;  /* 0x00000013181b7211 */ /* 0x000fca00000f141b */
[----:B0-----:R0:W-:Y:S04]  /*d400*/  STG.E desc[UR10][R26.64], R31 ;  /* 0x0000001f1a007986 */ /* 0x0011e8000c10190a */
.L_x_243:
[----:B------:R-:W-:Y:S05]  /*d410*/  BSYNC B1 ;  /* 0x0000000000017941 */ /* 0x000fea0003800000 */
.L_x_242:
[----:B------:R-:W-:Y:S01]  /*d420*/  IADD3.X R24, R22, UR6, RZ, P3, !PT ;  /* 0x0000000616187c10 */ /* 0x000fe20009ffe4ff */
[----:B------:R-:W-:Y:S06]  /*d430*/  @!P2 BRA `(.L_x_238) ;  /* 0x00000000005ca947 */ /* 0x000fec0003800000 */
[----:B------:R-:W-:Y:S02]  /*d440*/  VIADD R22, R29, 0xffffffff ;  /* 0xffffffff1d167836 */ /* 0x000fe40000000000 */
[----:B0-----:R-:W-:-:S03]  /*d450*/  IMAD R27, R9, 0x21, R14 ;  /* 0x00000021091b7824 */ /* 0x001fc600078e020e */
[----:B------:R-:W-:Y:S02]  /*d460*/  LOP3.LUT R22, R22, 0x1f, RZ, 0xc0, !PT ;  /* 0x0000001f16167812 */ /* 0x000fe400078ec0ff */
[----:B------:R-:W-:Y:S02]  /*d470*/  IADD3 R27, R18, R27, RZ ;  /* 0x0000001b121b7210 */ /* 0x000fe40007ffe0ff */
[----:B------:R-:W-:Y:S02]  /*d480*/  ISETP.GE.U32.AND P0, PT, R22, R15, PT ;  /* 0x0000000f1600720c */ /* 0x000fe40003f06070 */
[----:B------:R-:W-:-:S11]  /*d490*/  LEA R33, R27, UR4, 0x2 ;  /* 0x000000041b217c11 */ /* 0x000fd6000f8e10ff */
[----:B------:R-:W0:Y:S01]  /*d4a0*/  @!P0 LDS R31, [R33+0x4] ;  /* 0x00000400211f8984 */ /* 0x000e220000000800 */
[----:B------:R-:W-:-:S05]  /*d4b0*/  @!P0 IADD3 R14, P2, R22, R32, RZ ;  /* 0x00000020160e8210 */ /* 0x000fca0007f5e0ff */
[----:B------:R-:W-:Y:S01]  /*d4c0*/  @!P0 IMAD.X R22, RZ, RZ, R24, P2 ;  /* 0x000000ffff168224 */ /* 0x000fe200010e0618 */
[----:B------:R-:W-:-:S04]  /*d4d0*/  @!P0 LEA R26, P2, R14, R20, 0x2 ;  /* 0x000000140e1a8211 */ /* 0x000fc800078410ff */
[----:B------:R-:W-:-:S05]  /*d4e0*/  @!P0 LEA.HI.X R27, R14, R19, R22, 0x2, P2 ;  /* 0x000000130e1b8211 */ /* 0x000fca00010f1416 */
[----:B0-----:R1:W-:Y:S01]  /*d4f0*/  @!P0 STG.E desc[UR10][R26.64], R31 ;  /* 0x0000001f1a008986 */ /* 0x0013e2000c10190a */
[----:B------:R-:W-:-:S13]  /*d500*/  ISETP.NE.AND P0, PT, R25, 0x2, PT ;  /* 0x000000021900780c */ /* 0x000fda0003f05270 */
[----:B-1----:R-:W-:Y:S05]  /*d510*/  @!P0 BRA `(.L_x_238) ;  /* 0x0000000000248947 */ /* 0x002fea0003800000 */
[----:B------:R-:W-:-:S04]  /*d520*/  IADD3 R14, R29, 0x1e, RZ ;  /* 0x0000001e1d0e7810 */ /* 0x000fc80007ffe0ff */
        /* <DEDUP_REMOVED lines=8> */
.L_x_238:
[----:B------:R-:W-:Y:S05]  /*d5b0*/  BSYNC B0 ;  /* 0x0000000000007941 */ /* 0x000fea0003800000 */
.L_x_237:
[----:B------:R-:W-:Y:S01]  /*d5c0*/  BAR.SYNC.DEFER_BLOCKING 0x0 ;  /* 0x0000000000007b1d */ /* 0x000fe20000010000 */
[----:B------:R-:W-:-:S05]  /*d5d0*/  IADD3 R16, P0, R16, 0x1, RZ ;  /* 0x0000000110107810 */ /* 0x000fca0007f1e0ff */
[----:B------:R-:W-:Y:S01]  /*d5e0*/  ULDC.64 UR8, c[0x0][0x250] ;  /* 0x0000940000087ab9 */ /* 0x000fe20000000a00 */
[----:B0-----:R-:W-:Y:S01]  /*d5f0*/  IMAD.X R14, RZ, RZ, RZ, P0 ;  /* 0x000000ffff0e7224 */ /* 0x001fe200000e06ff */
[----:B------:R-:W-:Y:S01]  /*d600*/  USHF.R.U64 UR8, UR8, 0x2, UR9 ;  /* 0x0000000208087899 */ /* 0x000fe20008001209 */
[----:B------:R-:W-:Y:S01]  /*d610*/  BSSY B0, `(.L_x_244) ;  /* 0x000007b000007945 */ /* 0x000fe20003800000 */
[----:B------:R-:W-:-:S04]  /*d620*/  USHF.R.U32.HI UR9, URZ, 0x2, UR9 ;  /* 0x000000023f097899 */ /* 0x000fc80008011609 */
[----:B-1----:R-:W-:Y:S02]  /*d630*/  IMAD R27, R14, UR8, RZ ;  /* 0x000000080e1b7c24 */ /* 0x002fe4000f8e02ff */
[----:B------:R-:W-:-:S04]  /*d640*/  IMAD.WIDE.U32 R24, R16, UR8, RZ ;  /* 0x0000000810187c25 */ /* 0x000fc8000f8e00ff */
[----:B------:R-:W-:Y:S01]  /*d650*/  IMAD R27, R16, UR9, R27 ;  /* 0x00000009101b7c24 */ /* 0x000fe2000f8e021b */
[----:B------:R-:W-:Y:S01]  /*d660*/  MOV R16, R24 ;  /* 0x0000001800107202 */ /* 0x000fe20000000f00 */
[----:B------:R0:W-:Y:S02]  /*d670*/  STS [R5], R28 ;  /* 0x0000001c05007388 */ /* 0x0001e40000000800 */
[----:B------:R-:W-:Y:S02]  /*d680*/  IMAD.IADD R14, R25, 0x1, R27 ;  /* 0x00000001190e7824 */ /* 0x000fe400078e021b */
[----:B------:R0:W-:Y:S04]  /*d690*/  STS [R7], R48 ;  /* 0x0000003007007388 */ /* 0x0001e80000000800 */
[----:B------:R0:W-:Y:S04]  /*d6a0*/  STS [R10], R23 ;  /* 0x000000170a007388 */ /* 0x0001e80000000800 */
[----:B------:R0:W-:Y:S01]  /*d6b0*/  STS [R11], R0 ;  /* 0x000000000b007388 */ /* 0x0001e20000000800 */
[----:B------:R-:W-:Y:S06]  /*d6c0*/  BAR.SYNC.DEFER_BLOCKING 0x0 ;  /* 0x0000000000007b1d */ /* 0x000fec0000010000 */
[----:B------:R-:W-:Y:S05]  /*d6d0*/  @P1 BRA `(.L_x_245) ;  /* 0x0000000400b81947 */ /* 0x000fea0003800000 */
[C---:B0-----:R-:W-:Y:S01]  /*d6e0*/  IADD3 R0, R8.reuse, -0x1, RZ ;  /* 0xffffffff08007810 */ /* 0x041fe20007ffe0ff */
[----:B------:R-:W-:Y:S01]  /*d6f0*/  BSSY B1, `(.L_x_246) ;  /* 0x0000043000017945 */ /* 0x000fe20003800000 */
[----:B------:R-:W-:Y:S01]  /*d700*/  LOP3.LUT R27, R8, 0x3, RZ, 0xc0, !PT ;  /* 0x00000003081b7812 */ /* 0x000fe200078ec0ff */
[----:B------:R-:W-:Y:S01]  /*d710*/  IMAD.MOV.U32 R31, RZ, RZ, R17 ;  /* 0x000000ffff1f7224 */ /* 0x000fe200078e0011 */
[----:B------:R-:W-:Y:S01]  /*d720*/  ISETP.GE.U32.AND P2, PT, R0, 0x3, PT ;  /* 0x000000030000780c */ /* 0x000fe20003f46070 */
[----:B------:R-:W-:Y:S01]  /*d730*/  IMAD.MOV.U32 R0, RZ, RZ, RZ ;  /* 0x000000ffff007224 */ /* 0x000fe200078e00ff */
        /* <DEDUP_REMOVED lines=11> */
.L_x_248:
[C---:B0-----:R-:W-:Y:S01]  /*d7f0*/  LOP3.LUT R25, R31.reuse, 0x1f, RZ, 0xc0, !PT ;  /* 0x0000001f1f197812 */ /* 0x041fe200078ec0ff */
[C---:B------:R-:W-:Y:S01]  /*d800*/  VIADD R24, R31.reuse, 0x1d ;  /* 0x0000001d1f187836 */ /* 0x040fe20000000000 */
[----:B------:R-:W-:Y:S01]  /*d810*/  IADD3 R22, R31, -0x1, RZ ;  /* 0xffffffff1f167810 */ /* 0x000fe20007ffe0ff */
[----:B------:R-:W-:Y:S01]  /*d820*/  VIADD R34, R34, 0xfffffffc ;  /* 0xfffffffc22227836 */ /* 0x000fe20000000000 */
[-C--:B------:R-:W-:Y:S02]  /*d830*/  ISETP.GE.U32.AND P2, PT, R25, R15.reuse, PT ;  /* 0x0000000f1900720c */ /* 0x080fe40003f46070 */
[----:B------:R-:W-:Y:S02]  /*d840*/  LOP3.LUT R33, R22, 0x1f, RZ, 0xc0, !PT ;  /* 0x0000001f16217812 */ /* 0x000fe400078ec0ff */
[----:B------:R-:W-:Y:S02]  /*d850*/  IADD3 R23, R31, 0x1e, RZ ;  /* 0x0000001e1f177810 */ /* 0x000fe40007ffe0ff */
[----:B------:R-:W-:-:S02]  /*d860*/  ISETP.GE.U32.AND P3, PT, R33, R15, PT ;  /* 0x0000000f2100720c */ /* 0x000fc40003f66070 */
[----:B------:R-:W-:Y:S02]  /*d870*/  LOP3.LUT R40, R23, 0x1f, RZ, 0xc0, !PT ;  /* 0x0000001f17287812 */ /* 0x000fe400078ec0ff */
[----:B------:R-:W-:Y:S01]  /*d880*/  LOP3.LUT R42, R24, 0x1f, RZ, 0xc0, !PT ;  /* 0x0000001f182a7812 */ /* 0x000fe200078ec0ff */
[----:B------:R-:W-:Y:S01]  /*d890*/  IMAD R24, R9, 0x21, R26 ;  /* 0x0000002109187824 */ /* 0x000fe200078e021a */
        /* <DEDUP_REMOVED lines=31> */
[----:B------:R-:W-:Y:S02]  /*da90*/  IADD3 R36, P2, R36, UR5, RZ ;  /* 0x0000000524247c10 */ /* 0x000fe4000ff5e0ff */
[----:B------:R-:W-:Y:S02]  /*daa0*/  @!P4 IADD3.X R26, RZ, R38, RZ, P6, !PT ;  /* 0x00000026ff1ac210 */ /* 0x000fe400037fe4ff */
[C---:B---3--:R-:W-:Y:S02]  /*dab0*/  @!P4 LEA R32, P6, R31.reuse, R2, 0x2 ;  /* 0x000000021f20c211 */ /* 0x048fe400078c10ff */
[----:B------:R-:W-:Y:S02]  /*dac0*/  IADD3.X R38, R38, UR6, RZ, P2, !PT ;  /* 0x0000000626267c10 */ /* 0x000fe400097fe4ff */
[----:B------:R-:W-:Y:S01]  /*dad0*/  @!P4 LEA.HI.X R33, R31, R3, R26, 0x2, P6 ;  /* 0x000000031f21c211 */ /* 0x000fe200030f141a */
[----:B------:R-:W-:Y:S01]  /*dae0*/  IMAD.IADD R26, R18, 0x1, R0 ;  /* 0x00000001121a7824 */ /* 0x000fe200078e0200 */
[----:B------:R-:W-:-:S03]  /*daf0*/  IADD3 R31, R42, 0x1f, RZ ;  /* 0x0000001f2a1f7810 */ /* 0x000fc60007ffe0ff */
[----:B----4-:R0:W-:Y:S01]  /*db00*/  @!P4 STG.E desc[UR10][R32.64], R41 ;  /* 0x000000292000c986 */ /* 0x0101e2000c10190a */
[----:B------:R-:W-:Y:S05]  /*db10*/  @P3 BRA `(.L_x_248) ;  /* 0xfffffffc00343947 */ /* 0x000fea000383ffff */
.L_x_247:
[----:B------:R-:W-:Y:S05]  /*db20*/  BSYNC B1 ;  /* 0x0000000000017941 */ /* 0x000fea0003800000 */
.L_x_246:
        /* <DEDUP_REMOVED lines=11> */
[----:B------:R-:W-:-:S03]  /*dbe0*/  LEA R22, P0, R23, R2, 0x2 ;  /* 0x0000000217167211 */ /* 0x000fc600078010ff */
[----:B------:R-:W0:Y:S01]  /*dbf0*/  LDS R25, [R24] ;  /* 0x0000000018197984 */ /* 0x000e220000000800 */
[----:B------:R-:W-:-:S05]  /*dc00*/  LEA.HI.X R23, R23, R3, R26, 0x2, P0 ;  /* 0x0000000317177211 */ /* 0x000fca00000f141a */
[----:B0-----:R0:W-:Y:S04]  /*dc10*/  STG.E desc[UR10][R22.64], R25 ;  /* 0x0000001916007986 */ /* 0x0011e8000c10190a */
.L_x_250:
[----:B------:R-:W-:Y:S05]  /*dc20*/  BSYNC B1 ;  /* 0x0000000000017941 */ /* 0x000fea0003800000 */
.L_x_249:
        /* <DEDUP_REMOVED lines=25> */
.L_x_245:
[----:B------:R-:W-:Y:S05]  /*ddc0*/  BSYNC B0 ;  /* 0x0000000000007941 */ /* 0x000fea0003800000 */
.L_x_244:
[----:B------:R-:W-:Y:S06]  /*ddd0*/  BAR.SYNC.DEFER_BLOCKING 0x0 ;  /* 0x0000000000007b1d */ /* 0x000fec0000010000 */
[----:B------:R-:W-:Y:S01]  /*dde0*/  BSSY B0, `(.L_x_251) ;  /* 0x0000073000007945 */ /* 0x000fe20003800000 */
[----:B------:R2:W-:Y:S04]  /*ddf0*/  STS [R5], R30 ;  /* 0x0000001e05007388 */ /* 0x0005e80000000800 */
        /* <DEDUP_REMOVED lines=8> */
[----:B-1----:R-:W-:Y:S01]  /*de80*/  IMAD.MOV.U32 R3, RZ, RZ, 0x1 ;  /* 0x00000001ff037424 */ /* 0x002fe200078e00ff */
[----:B------:R-:W-:Y:S02]  /*de90*/  ISETP.GE.U32.AND P0, PT, R0, 0x3, PT ;  /* 0x000000030000780c */ /* 0x000fe40003f06070 */
[----:B------:R-:W-:-:S11]  /*dea0*/  MOV R0, R18 ;  /* 0x0000001200007202 */ /* 0x000fd60000000f00 */
[----:B------:R-:W-:Y:S05]  /*deb0*/  @!P0 BRA `(.L_x_254) ;  /* 0x0000000000e88947 */ /* 0x000fea0003800000 */
[----:B--2---:R-:W-:Y:S01]  /*dec0*/  HFMA2.MMA R7, -RZ, RZ, 0, 0 ;  /* 0x00000000ff077435 */ /* 0x004fe200000001ff */
[----:B------:R-:W-:Y:S01]  /*ded0*/  BSSY B2, `(.L_x_255) ;  /* 0x0000037000027945 */ /* 0x000fe20003800000 */
[----:B------:R-:W-:Y:S02]  /*dee0*/  IMAD.IADD R8, R8, 0x1, -R31 ;  /* 0x0000000108087824 */ /* 0x000fe400078e0a1f */
[----:B------:R-:W-:-:S07]  /*def0*/  IMAD.MOV.U32 R0, RZ, RZ, R18 ;  /* 0x000000ffff007224 */ /* 0x000fce00078e0012 */
.L_x_256:
[C---:B0-----:R-:W-:Y:S01]  /*df00*/  IADD3 R2, R17.reuse, -0x1, RZ ;  /* 0xffffffff11027810 */ /* 0x041fe20007ffe0ff */
[C---:B------:R-:W-:Y:S01]  /*df10*/  VIADD R3, R17.reuse, 0x1d ;  /* 0x0000001d11037836 */ /* 0x040fe20000000000 */
[----:B------:R-:W-:Y:S01]  /*df20*/  LOP3.LUT R4, R17, 0x1f, RZ, 0xc0, !PT ;  /* 0x0000001f11047812 */ /* 0x000fe200078ec0ff */
[----:B------:R-:W-:Y:S01]  /*df30*/  IMAD R0, R9, 0x21, R0 ;  /* 0x0000002109007824 */ /* 0x000fe200078e0200 */
[----:B------:R-:W-:Y:S01]  /*df40*/  IADD3 R17, R17, 0x1e, RZ ;  /* 0x0000001e11117810 */ /* 0x000fe20007ffe0ff */
[----:B------:R-:W-:Y:S01]  /*df50*/  VIADD R8, R8, 0xfffffffc ;  /* 0xfffffffc08087836 */ /* 0x000fe20000000000 */
[----:B------:R-:W-:Y:S02]  /*df60*/  LOP3.LUT R5, R2, 0x1f, RZ, 0xc0, !PT ;  /* 0x0000001f02057812 */ /* 0x000fe400078ec0ff */
[----:B------:R-:W-:Y:S02]  /*df70*/  LOP3.LUT R22, R17, 0x1f, RZ, 0xc0, !PT ;  /* 0x0000001f11167812 */ /* 0x000fe400078ec0ff */
[----:B------:R-:W-:-:S02]  /*df80*/  ISETP.GE.U32.AND P3, PT, R4, R15, PT ;  /* 0x0000000f0400720c */ /* 0x000fc40003f66070 */
[-C--:B------:R-:W-:Y:S02]  /*df90*/  ISETP.GE.U32.AND P2, PT, R5, R15.reuse, PT ;  /* 0x0000000f0500720c */ /* 0x080fe40003f46070 */
[----:B------:R-:W-:Y:S02]  /*dfa0*/  ISETP.GE.U32.AND P1, PT, R22, R15, PT ;  /* 0x0000000f1600720c */ /* 0x000fe40003f26070 */
[----:B------:R-:W-:Y:S02]  /*dfb0*/  LEA R10, R0, UR4, 0x2 ;  /* 0x00000004000a7c11 */ /* 0x000fe4000f8e10ff */
[----:B------:R-:W-:Y:S02]  /*dfc0*/  LOP3.LUT R28, R3, 0x1f, RZ, 0xc0, !PT ;  /* 0x0000001f031c7812 */ /* 0x000fe400078ec0ff */
[----:B------:R-:W-:Y:S01]  /*dfd0*/  MOV R24, R7 ;  /* 0x0000000700187202 */ /* 0x000fe20000000f00 */
[----:B------:R-:W-:Y:S01]  /*dfe0*/  VIADD R7, R7, 0x4 ;  /* 0x0000000407077836 */ /* 0x000fe20000000000 */
[----:B------:R-:W-:Y:S01]  /*dff0*/  ISETP.GE.U32.AND P0, PT, R28, R15, PT ;  /* 0x0000000f1c00720c */ /* 0x000fe20003f06070 */
[----:B------:R-:W0:Y:S01]  /*e000*/  @!P3 LDS R13, [R10] ;  /* 0x000000000a0db984 */ /* 0x000e220000000800 */
[----:B------:R-:W-:-:S02]  /*e010*/  @!P3 IADD3 R3, P4, R4, R16, RZ ;  /* 0x000000100403b210 */ /* 0x000fc40007f9e0ff */
[----:B------:R-:W-:Y:S01]  /*e020*/  IADD3 R16, P5, R16, UR5, RZ ;  /* 0x0000000510107c10 */ /* 0x000fe2000ffbe0ff */
[----:B------:R-:W1:Y:S02]  /*e030*/  @!P2 LDS R25, [R10+0x4] ;  /* 0x000004000a19a984 */ /* 0x000e640000000800 */
[----:B------:R-:W-:Y:S01]  /*e040*/  @!P3 IMAD.X R4, RZ, RZ, R14, P4 ;  /* 0x000000ffff04b224 */ /* 0x000fe200020e060e */
[----:B------:R-:W-:Y:S01]  /*e050*/  @!P3 LEA R2, P4, R3, R20, 0x2 ;  /* 0x000000140302b211 */ /* 0x000fe200078810ff */
[----:B------:R-:W2:Y:S01]  /*e060*/  @!P1 LDS R27, [R10+0x8] ;  /* 0x000008000a1b9984 */ /* 0x000ea20000000800 */
[----:B------:R-:W-:Y:S02]  /*e070*/  IADD3.X R14, R14, UR6, RZ, P5, !PT ;  /* 0x000000060e0e7c10 */ /* 0x000fe4000affe4ff */
[----:B------:R-:W-:Y:S01]  /*e080*/  @!P2 IADD3 R0, P5, R5, R16, RZ ;  /* 0x000000100500a210 */ /* 0x000fe20007fbe0ff */
[----:B------:R3:W4:Y:S01]  /*e090*/  @!P0 LDS R29, [R10+0xc] ;  /* 0x00000c000a1d8984 */ /* 0x0007220000000800 */
[----:B------:R-:W-:-:S02]  /*e0a0*/  @!P3 LEA.HI.X R3, R3, R19, R4, 0x2, P4 ;  /* 0x000000130303b211 */ /* 0x000fc400020f1404 */
[----:B------:R-:W-:Y:S02]  /*e0b0*/  IADD3 R11, P6, R16, UR5, RZ ;  /* 0x00000005100b7c10 */ /* 0x000fe4000ffde0ff */
[----:B------:R-:W-:Y:S02]  /*e0c0*/  @!P2 IADD3.X R5, RZ, R14, RZ, P5, !PT ;  /* 0x0000000eff05a210 */ /* 0x000fe40002ffe4ff */
[C---:B------:R-:W-:Y:S02]  /*e0d0*/  @!P2 LEA R4, P4, R0.reuse, R20, 0x2 ;  /* 0x000000140004a211 */ /* 0x040fe400078810ff */
[----:B------:R-:W-:Y:S02]  /*e0e0*/  IADD3 R17, P5, R11, UR5, RZ ;  /* 0x000000050b117c10 */ /* 0x000fe4000ffbe0ff */
[----:B------:R-:W-:Y:S02]  /*e0f0*/  @!P2 LEA.HI.X R5, R0, R19, R5, 0x2, P4 ;  /* 0x000000130005a211 */ /* 0x000fe400020f1405 */
[----:B------:R-:W-:-:S02]  /*e100*/  IADD3.X R14, R14, UR6, RZ, P6, !PT ;  /* 0x000000060e0e7c10 */ /* 0x000fc4000b7fe4ff */
[----:B------:R-:W-:Y:S02]  /*e110*/  @!P1 IADD3 R11, P4, R22, R11, RZ ;  /* 0x0000000b160b9210 */ /* 0x000fe40007f9e0ff */
[----:B------:R-:W-:Y:S02]  /*e120*/  IADD3.X R26, R14, UR6, RZ, P5, !PT ;  /* 0x000000060e1a7c10 */ /* 0x000fe4000affe4ff */
[----:B------:R-:W-:Y:S01]  /*e130*/  @!P0 IADD3 R0, P5, R28, R17, RZ ;  /* 0x000000111c008210 */ /* 0x000fe20007fbe0ff */
[----:B------:R-:W-:Y:S01]  /*e140*/  @!P1 IMAD.X R16, RZ, RZ, R14, P4 ;  /* 0x000000ffff109224 */ /* 0x000fe200020e060e */
[C---:B---3--:R-:W-:Y:S02]  /*e150*/  @!P1 LEA R10, P4, R11.reuse, R20, 0x2 ;  /* 0x000000140b0a9211 */ /* 0x048fe400078810ff */
[----:B------:R-:W-:Y:S02]  /*e160*/  @!P0 IADD3.X R14, RZ, R26, RZ, P5, !PT ;  /* 0x0000001aff0e8210 */ /* 0x000fe40002ffe4ff */
[----:B------:R-:W-:-:S02]  /*e170*/  @!P1 LEA.HI.X R11, R11, R19, R16, 0x2, P4 ;  /* 0x000000130b0b9211 */ /* 0x000fc400020f1410 */
[C---:B------:R-:W-:Y:S01]  /*e180*/  @!P0 LEA R22, P5, R0.reuse, R20, 0x2 ;  /* 0x0000001400168211 */ /* 0x040fe200078a10ff */
[----:B0-----:R0:W-:Y:S03]  /*e190*/  @!P3 STG.E desc[UR10][R2.64], R13 ;  /* 0x0000000d0200b986 */ /* 0x0011e6000c10190a */
[----:B------:R-:W-:Y:S01]  /*e1a0*/  @!P0 LEA.HI.X R23, R0, R19, R14, 0x2, P5 ;  /* 0x0000001300178211 */ /* 0x000fe200028f140e */
[----:B-1----:R0:W-:Y:S01]  /*e1b0*/  @!P2 STG.E desc[UR10][R4.64], R25 ;  /* 0x000000190400a986 */ /* 0x0021e2000c10190a */
[----:B------:R-:W-:-:S03]  /*e1c0*/  IMAD.IADD R0, R18, 0x1, R7 ;  /* 0x0000000112007824 */ /* 0x000fc600078e0207 */
[----:B--2---:R0:W-:Y:S01]  /*e1d0*/  @!P1 STG.E desc[UR10][R10.64], R27 ;  /* 0x0000001b0a009986 */ /* 0x0041e2000c10190a */
[----:B------:R-:W-:-:S03]  /*e1e0*/  ISETP.NE.AND P1, PT, R8, RZ, PT ;  /* 0x000000ff0800720c */ /* 0x000fc60003f25270 */
[----:B----4-:R0:W-:Y:S01]  /*e1f0*/  @!P0 STG.E desc[UR10][R22.64], R29 ;  /* 0x0000001d16008986 */ /* 0x0101e2000c10190a */
[----:B------:R-:W-:Y:S02]  /*e200*/  IADD3 R16, P0, R17, UR5, RZ ;  /* 0x0000000511107c10 */ /* 0x000fe4000ff1e0ff */
[----:B------:R-:W-:Y:S02]  /*e210*/  IADD3 R17, R28, 0x1f, RZ ;  /* 0x0000001f1c117810 */ /* 0x000fe40007ffe0ff */
[----:B------:R-:W-:-:S05]  /*e220*/  IADD3.X R14, R26, UR6, RZ, P0, !PT ;  /* 0x000000061a0e7c10 */ /* 0x000fca00087fe4ff */
[----:B------:R-:W-:Y:S05]  /*e230*/  @P1 BRA `(.L_x_256) ;  /* 0xfffffffc00301947 */ /* 0x000fea000383ffff */
[----:B------:R-:W-:Y:S05]  /*e240*/  BSYNC B2 ;  /* 0x0000000000027941 */ /* 0x000fea0003800000 */
.L_x_255:
[----:B0-----:R-:W-:-:S07]  /*e250*/  IADD3 R3, R24, 0x5, RZ ;  /* 0x0000000518037810 */ /* 0x001fce0007ffe0ff */
.L_x_254:
[----:B------:R-:W-:Y:S05]  /*e260*/  BSYNC B1 ;  /* 0x0000000000017941 */ /* 0x000fea0003800000 */
.L_x_253:
[----:B------:R-:W-:-:S13]  /*e270*/  ISETP.NE.AND P0, PT, R31, RZ, PT ;  /* 0x000000ff1f00720c */ /* 0x000fda0003f05270 */
[----:B------:R-:W-:Y:S05]  /*e280*/  @!P0 BRA `(.L_x_252) ;  /* 0x0000000000a08947 */ /* 0x000fea0003800000 */
[----:B------:R-:W-:Y:S01]  /*e290*/  LOP3.LUT R2, R17, 0x1f, RZ, 0xc0, !PT ;  /* 0x0000001f11027812 */ /* 0x000fe200078ec0ff */
[----:B------:R-:W-:Y:S01]  /*e2a0*/  BSSY B1, `(.L_x_257) ;  /* 0x000000e000017945 */ /* 0x000fe20003800000 */
[----:B------:R-:W-:Y:S01]  /*e2b0*/  ISETP.NE.AND P1, PT, R31, 0x1, PT ;  /* 0x000000011f00780c */ /* 0x000fe20003f25270 */
[----:B------:R-:W-:Y:S01]  /*e2c0*/  IMAD.IADD R8, R18, 0x1, R3 ;  /* 0x0000000112087824 */ /* 0x000fe200078e0203 */
[----:B------:R-:W-:Y:S02]  /*e2d0*/  ISETP.GE.U32.AND P0, PT, R2, R15, PT ;  /* 0x0000000f0200720c */ /* 0x000fe40003f06070 */
[----:B--2---:R-:W-:-:S11]  /*e2e0*/  IADD3 R4, P2, R16, UR5, RZ ;  /* 0x0000000510047c10 */ /* 0x004fd6000ff5e0ff */
[----:B------:R-:W-:Y:S05]  /*e2f0*/  @P0 BRA `(.L_x_258) ;  /* 0x0000000000200947 */ /* 0x000fea0003800000 */
[----:B------:R-:W-:Y:S01]  /*e300*/  IMAD R0, R9, 0x21, R0 ;  /* 0x0000002109007824 */ /* 0x000fe200078e0200 */
[----:B------:R-:W-:-:S04]  /*e310*/  IADD3 R16, P0, R2, R16, RZ ;  /* 0x0000001002107210 */ /* 0x000fc80007f1e0ff */
[----:B------:R-:W-:Y:S02]  /*e320*/  LEA R0, R0, UR4, 0x2 ;  /* 0x0000000400007c11 */ /* 0x000fe4000f8e10ff */
[----:B------:R-:W-:Y:S02]  /*e330*/  IADD3.X R3, RZ, R14, RZ, P0, !PT ;  /* 0x0000000eff037210 */ /* 0x000fe400007fe4ff */
[C---:B------:R-:W-:Y:S01]  /*e340*/  LEA R2, P0, R16.reuse, R20, 0x2 ;  /* 0x0000001410027211 */ /* 0x040fe200078010ff */
[----:B------:R-:W0:Y:S03]  /*e350*/  LDS R5, [R0] ;  /* 0x0000000000057984 */ /* 0x000e260000000800 */
[----:B------:R-:W-:-:S05]  /*e360*/  LEA.HI.X R3, R16, R19, R3, 0x2, P0 ;  /* 0x0000001310037211 */ /* 0x000fca00000f1403 */
[----:B0-----:R0:W-:Y:S04]  /*e370*/  STG.E desc[UR10][R2.64], R5 ;  /* 0x0000000502007986 */ /* 0x0011e8000c10190a */
.L_x_258:
[----:B------:R-:W-:Y:S05]  /*e380*/  BSYNC B1 ;  /* 0x0000000000017941 */ /* 0x000fea0003800000 */
.L_x_257:
[----:B------:R-:W-:Y:S01]  /*e390*/  IADD3.X R14, R14, UR6, RZ, P2, !PT ;  /* 0x000000060e0e7c10 */ /* 0x000fe200097fe4ff */
[----:B------:R-:W-:Y:S06]  /*e3a0*/  @!P1 BRA `(.L_x_252) ;  /* 0x0000000000589947 */ /* 0x000fec0003800000 */
[----:B------:R-:W-:Y:S02]  /*e3b0*/  VIADD R0, R17, 0xffffffff ;  /* 0xffffffff11007836 */ /* 0x000fe40000000000 */
[----:B------:R-:W-:-:S03]  /*e3c0*/  IMAD R9, R9, 0x21, R8 ;  /* 0x0000002109097824 */ /* 0x000fc600078e0208 */
[----:B------:R-:W-:Y:S02]  /*e3d0*/  LOP3.LUT R0, R0, 0x1f, RZ, 0xc0, !PT ;  /* 0x0000001f00007812 */ /* 0x000fe400078ec0ff */
[----:B------:R-:W-:Y:S02]  /*e3e0*/  LEA R9, R9, UR4, 0x2 ;  /* 0x0000000409097c11 */ /* 0x000fe4000f8e10ff */
[----:B------:R-:W-:-:S13]  /*e3f0*/  ISETP.GE.U32.AND P0, PT, R0, R15, PT ;  /* 0x0000000f0000720c */ /* 0x000fda0003f06070 */
[----:B0-----:R-:W0:Y:S01]  /*e400*/  @!P0 LDS R5, [R9] ;  /* 0x0000000009058984 */ /* 0x001e220000000800 */
[----:B------:R-:W-:-:S04]  /*e410*/  @!P0 IADD3 R0, P1, R0, R4, RZ ;  /* 0x0000000400008210 */ /* 0x000fc80007f3e0ff */
[----:B------:R-:W-:Y:S02]  /*e420*/  @!P0 IADD3.X R3, RZ, R14, RZ, P1, !PT ;  /* 0x0000000eff038210 */ /* 0x000fe40000ffe4ff */
[----:B------:R-:W-:-:S04]  /*e430*/  @!P0 LEA R2, P1, R0, R20, 0x2 ;  /* 0x0000001400028211 */ /* 0x000fc800078210ff */
[----:B------:R-:W-:-:S05]  /*e440*/  @!P0 LEA.HI.X R3, R0, R19, R3, 0x2, P1 ;  /* 0x0000001300038211 */ /* 0x000fca00008f1403 */
[----:B0-----:R3:W-:Y:S01]  /*e450*/  @!P0 STG.E desc[UR10][R2.64], R5 ;  /* 0x0000000502008986 */ /* 0x0017e2000c10190a */
[----:B------:R-:W-:-:S13]  /*e460*/  ISETP.NE.AND P0, PT, R31, 0x2, PT ;  /* 0x000000021f00780c */ /* 0x000fda0003f05270 */
[----:B---3--:R-:W-:Y:S05]  /*e470*/  @!P0 BRA `(.L_x_252) ;  /* 0x0000000000248947 */ /* 0x008fea0003800000 */
[----:B------:R-:W-:-:S05]  /*e480*/  VIADD R17, R17, 0x1e ;  /* 0x0000001e11117836 */ /* 0x000fca0000000000 */
[----:B------:R-:W-:-:S04]  /*e490*/  LOP3.LUT R17, R17, 0x1f, RZ, 0xc0, !PT ;  /* 0x0000001f11117812 */ /* 0x000fc800078ec0ff */
[----:B------:R-:W-:-:S13]  /*e4a0*/  ISETP.GE.U32.AND P0, PT, R17, R15, PT ;  /* 0x0000000f1100720c */ /* 0x000fda0003f06070 */
[----:B------:R-:W0:Y:S01]  /*e4b0*/  @!P0 LDS R3, [R9+0x4] ;  /* 0x0000040009038984 */ /* 0x000e220000000800 */
[----:B------:R-:W-:-:S04]  /*e4c0*/  @!P0 IADD3 R0, P1, P2, R17, UR5, R4 ;  /* 0x0000000511008c10 */ /* 0x000fc8000fa3e004 */
[----:B------:R-:W-:Y:S02]  /*e4d0*/  @!P0 LEA R20, P3, R0, R20, 0x2 ;  /* 0x0000001400148211 */ /* 0x000fe400078610ff */
[----:B------:R-:W-:-:S04]  /*e4e0*/  @!P0 IADD3.X R2, RZ, UR6, R14, P1, P2 ;  /* 0x00000006ff028c10 */ /* 0x000fc80008fe440e */
[----:B------:R-:W-:-:S05]  /*e4f0*/  @!P0 LEA.HI.X R21, R0, R19, R2, 0x2, P3 ;  /* 0x0000001300158211 */ /* 0x000fca00018f1402 */
[----:B0-----:R3:W-:Y:S02]  /*e500*/  @!P0 STG.E desc[UR10][R20.64], R3 ;  /* 0x0000000314008986 */ /* 0x0017e4000c10190a */
.L_x_252:
[----:B------:R-:W-:Y:S05]  /*e510*/  BSYNC B0 ;  /* 0x0000000000007941 */ /* 0x000fea0003800000 */
.L_x_251:
[----:B------:R-:W-:Y:S01]  /*e520*/  ULDC.64 UR4, c[0x0][0x238] ;  /* 0x00008e0000047ab9 */ /* 0x000fe20000000a00 */
[----:B------:R-:W-:Y:S01]  /*e530*/  BAR.SYNC.DEFER_BLOCKING 0x0 ;  /* 0x0000000000007b1d */ /* 0x000fe20000010000 */
[----:B------:R-:W-:-:S04]  /*e540*/  ISETP.NE.U32.AND P0, PT, RZ, UR4, PT ;  /* 0x00000004ff007c0c */ /* 0x000fc8000bf05070 */
[----:B------:R-:W-:-:S13]  /*e550*/  ISETP.NE.AND.EX P0, PT, RZ, UR5, PT, P0 ;  /* 0x00000005ff007c0c */ /* 0x000fda000bf05300 */
[----:B------:R-:W-:Y:S05]  /*e560*/  @!P0 BRA `(.L_x_259) ;  /* 0x0000000000b48947 */ /* 0x000fea0003800000 */
[----:B01-3--:R-:W0:Y:S01]  /*e570*/  SHFL.DOWN PT, R3, R12, 0x10, 0x1f ;  /* 0x0a001f000c037f89 */ /* 0x00be2200000e0000 */
[----:B------:R-:W-:Y:S01]  /*e580*/  BSSY B0, `(.L_x_260) ;  /* 0x0000025000007945 */ /* 0x000fe20003800000 */
[----:B------:R-:W1:Y:S01]  /*e590*/  S2R R8, SR_TID.X ;  /* 0x0000000000087919 */ /* 0x000e620000002100 */
[----:B0-----:R-:W-:-:S05]  /*e5a0*/  FMNMX R3, R12, R3, !PT ;  /* 0x000000030c037209 */ /* 0x001fca0007800000 */
[----:B------:R-:W0:Y:S01]  /*e5b0*/  SHFL.DOWN PT, R0, R3, 0x8, 0x1f ;  /* 0x09001f0003007f89 */ /* 0x000e2200000e0000 */
[----:B-1----:R-:W-:-:S13]  /*e5c0*/  LOP3.LUT P0, RZ, R8, 0x1f, RZ, 0xc0, !PT ;  /* 0x0000001f08ff7812 */ /* 0x002fda000780c0ff */
[----:B------:R-:W1:Y:S01]  /*e5d0*/  @!P0 S2R R9, SR_CgaCtaId ;  /* 0x0000000000098919 */ /* 0x000e620000008800 */
[----:B--2---:R-:W-:Y:S02]  /*e5e0*/  @!P0 MOV R4, 0x400 ;  /* 0x0000040000048802 */ /* 0x004fe40000000f00 */
[----:B0-----:R-:W-:-:S05]  /*e5f0*/  FMNMX R0, R3, R0, !PT ;  /* 0x0000000003007209 */ /* 0x001fca0007800000 */
[----:B------:R-:W0:Y:S01]  /*e600*/  SHFL.DOWN PT, R5, R0, 0x4, 0x1f ;  /* 0x08801f0000057f89 */ /* 0x000e2200000e0000 */
[----:B-1----:R-:W-:Y:S02]  /*e610*/  @!P0 LEA R3, R9, R4, 0x18 ;  /* 0x0000000409038211 */ /* 0x002fe400078ec0ff */
[----:B0-----:R-:W-:Y:S02]  /*e620*/  FMNMX R5, R0, R5, !PT ;  /* 0x0000000500057209 */ /* 0x001fe40007800000 */
[----:B------:R-:W-:Y:S02]  /*e630*/  @!P0 IADD3 R3, R6, R3, RZ ;  /* 0x0000000306038210 */ /* 0x000fe40007ffe0ff */
[----:B------:R-:W-:Y:S01]  /*e640*/  SHF.R.U32.HI R0, RZ, 0x5, R8 ;  /* 0x00000005ff007819 */ /* 0x000fe20000011608 */
[----:B------:R-:W0:Y:S02]  /*e650*/  SHFL.DOWN PT, R2, R5, 0x2, 0x1f ;  /* 0x08401f0005027f89 */ /* 0x000e2400000e0000 */
[----:B0-----:R-:W-:Y:S01]  /*e660*/  FMNMX R2, R5, R2, !PT ;  /* 0x0000000205027209 */ /* 0x001fe20007800000 */
[----:B------:R-:W-:-:S04]  /*e670*/  IMAD.MOV.U32 R5, RZ, RZ, RZ ;  /* 0x000000ffff057224 */ /* 0x000fc800078e00ff */
[----:B------:R-:W0:Y:S02]  /*e680*/  SHFL.DOWN PT, R7, R2, 0x1, 0x1f ;  /* 0x08201f0002077f89 */ /* 0x000e2400000e0000 */
[----:B0-----:R-:W-:-:S05]  /*e690*/  FMNMX R4, R2, R7, !PT ;  /* 0x0000000702047209 */ /* 0x001fca0007800000 */
[----:B------:R0:W-:Y:S01]  /*e6a0*/  @!P0 STS [R3], R4 ;  /* 0x0000000403008388 */ /* 0x0001e20000000800 */
[----:B------:R-:W-:Y:S01]  /*e6b0*/  BAR.SYNC.DEFER_BLOCKING 0x0 ;  /* 0x0000000000007b1d */ /* 0x000fe20000010000 */
[----:B------:R-:W-:-:S13]  /*e6c0*/  ISETP.NE.AND P0, PT, R0, RZ, PT ;  /* 0x000000ff0000720c */ /* 0x000fda0003f05270 */
[----:B0-----:R-:W-:Y:S05]  /*e6d0*/  @P0 BRA `(.L_x_261) ;  /* 0x00000000003c0947 */ /* 0x001fea0003800000 */
[----:B------:R-:W-:Y:S01]  /*e6e0*/  ISETP.GT.U32.AND P0, PT, R8, 0x7, PT ;  /* 0x000000070800780c */ /* 0x000fe20003f04070 */
[----:B------:R-:W-:-:S12]  /*e6f0*/  UMOV UR4, 0xffffffff ;  /* 0xffffffff00047882 */ /* 0x000fd80000000000 */
[----:B------:R-:W0:Y:S01]  /*e700*/  @!P0 S2R R3, SR_CgaCtaId ;  /* 0x0000000000038919 */ /* 0x000e220000008800 */
[----:B------:R-:W-:-:S04]  /*e710*/  @!P0 MOV R0, 0x400 ;  /* 0x0000040000008802 */ /* 0x000fc80000000f00 */
[----:B0-----:R-:W-:Y:S02]  /*e720*/  @!P0 LEA R3, R3, R0, 0x18 ;  /* 0x0000000003038211 */ /* 0x001fe400078ec0ff */
[----:B------:R-:W-:-:S03]  /*e730*/  MOV R0, RZ ;  /* 0x000000ff00007202 */ /* 0x000fc60000000f00 */
[----:B------:R-:W-:-:S05]  /*e740*/  @!P0 IMAD R2, R8, 0x4, R3 ;  /* 0x0000000408028824 */ /* 0x000fca00078e0203 */
[----:B------:R0:W1:Y:S01]  /*e750*/  @!P0 LDS R0, [R2] ;  /* 0x0000000002008984 */ /* 0x0000620000000800 */
[----:B------:R-:W-:Y:S05]  /*e760*/  BRA.DIV UR4, `(.L_x_262) ;  /* 0x0000000204947947 */ /* 0x000fea000b800000 */
[----:B-1----:R-:W1:Y:S02]  /*e770*/  SHFL.DOWN PT, R3, R0, 0x4, 0x1f ;  /* 0x08801f0000037f89 */ /* 0x002e6400000e0000 */
[----:B-1----:R-:W-:-:S05]  /*e780*/  FMNMX R3, R3, R0, !PT ;  /* 0x0000000003037209 */ /* 0x002fca0007800000 */
[----:B0-----:R-:W0:Y:S02]  /*e790*/  SHFL.DOWN PT, R2, R3, 0x2, 0x1f ;  /* 0x08401f0003027f89 */ /* 0x001e2400000e0000 */
[----:B0-----:R-:W-:-:S05]  /*e7a0*/  FMNMX R2, R3, R2, !PT ;  /* 0x0000000203027209 */ /* 0x001fca0007800000 */
[----:B------:R0:W1:Y:S02]  /*e7b0*/  SHFL.DOWN PT, R5, R2, 0x1, 0x1f ;  /* 0x08201f0002057f89 */ /* 0x00006400000e0000 */
.L_x_269:
[----:B-1----:R-:W-:-:S07]  /*e7c0*/  FMNMX R5, R2, R5, !PT ;  /* 0x0000000502057209 */ /* 0x002fce0007800000 */
.L_x_261:
[----:B------:R-:W-:Y:S05]  /*e7d0*/  BSYNC B0 ;  /* 0x0000000000007941 */ /* 0x000fea0003800000 */
.L_x_260:
[----:B------:R-:W-:Y:S01]  /*e7e0*/  ISETP.NE.AND P0, PT, R8, RZ, PT ;  /* 0x000000ff0800720c */ /* 0x000fe20003f05270 */
[----:B------:R-:W-:-:S12]  /*e7f0*/  BSSY B0, `(.L_x_259) ;  /* 0x0000004000007945 */ /* 0x000fd80003800000 */
[----:B------:R-:W-:Y:S05]  /*e800*/  @P0 BRA `(.L_x_263) ;  /* 0x0000000000080947 */ /* 0x000fea0003800000 */
[----:B0-----:R-:W0:Y:S02]  /*e810*/  LDC.64 R2, c[0x0][0x238] ;  /* 0x00008e00ff027b82 */ /* 0x001e240000000a00 */
[----:B0-----:R1:W-:Y:S02]  /*e820*/  REDG.E.MAX.S32.STRONG.GPU desc[UR10][R2.64], R5 ;  /* 0x000000050200798e */ /* 0x0013e4000d10e38a */
.L_x_263:
[----:B------:R-:W-:Y:S05]  /*e830*/  BSYNC B0 ;  /* 0x0000000000007941 */ /* 0x000fea0003800000 */
.L_x_259:
[----:B0-----:R-:W0:Y:S01]  /*e840*/  S2R R0, SR_TID.X ;  /* 0x0000000000007919 */ /* 0x001e220000002100 */
[----:B------:R-:W0:Y:S01]  /*e850*/  S2UR UR6, SR_CTAID.X ;  /* 0x00000000000679c3 */ /* 0x000e220000002500 */
[----:B------:R-:W-:Y:S02]  /*e860*/  ULDC.64 UR4, c[0x0][0x240] ;  /* 0x0000900000047ab9 */ /* 0x000fe40000000a00 */
[----:B------:R-:W-:Y:S02]  /*e870*/  ISETP.EQ.U32.AND P1, PT, RZ, UR4, PT ;  /* 0x00000004ff007c0c */ /* 0x000fe4000bf22070 */
[----:B0-----:R-:W-:-:S04]  /*e880*/  LOP3.LUT P0, RZ, R0, UR6, RZ, 0xfc, !PT ;  /* 0x0000000600ff7c12 */ /* 0x001fc8000f80fcff */
[----:B------:R-:W-:-:S13]  /*e890*/  ISETP.EQ.OR.EX P0, PT, RZ, UR5, P0, P1 ;  /* 0x00000005ff007c0c */ /* 0x000fda0008702710 */
[----:B------:R-:W-:Y:S05]  /*e8a0*/  @P0 EXIT ;  /* 0x000000000000094d */ /* 0x000fea0003800000 */
[----:B------:R-:W-:-:S04]  /*e8b0*/  UIADD3 UR4, UR12, 0x1800000, URZ ;  /* 0x018000000c047890 */ /* 0x000fc8000fffe03f */
[----:B------:R-:W-:-:S04]  /*e8c0*/  ULOP3.LUT UR4, UR4, 0x7f800000, URZ, 0xc0, !UPT ;  /* 0x7f80000004047892 */ /* 0x000fc8000f8ec03f */
[----:B------:R-:W-:-:S06]  /*e8d0*/  UISETP.GT.U32.AND UP0, UPT, UR4, 0x1ffffff, UPT ;  /* 0x01ffffff0400788c */ /* 0x000fcc000bf04070 */
[----:B------:R-:W-:-:S13]  /*e8e0*/  PLOP3.LUT P0, PT, PT, PT, UP0, 0x80, 0x0 ;  /* 0x000000000000781c */ /* 0x000fda0003f0f008 */
[----:B------:R-:W-:Y:S05]  /*e8f0*/  @P0 BRA `(.L_x_264) ;  /* 0x0000000000100947 */ /* 0x000fea0003800000 */
[----:B------:R-:W-:Y:S02]  /*e900*/  MOV R0, UR12 ;  /* 0x0000000c00007c02 */ /* 0x000fe40008000f00 */
[----:B------:R-:W-:-:S07]  /*e910*/  MOV R64, 0xe930 ;  /* 0x0000e93000407802 */ /* 0x000fce0000000f00 */
[----:B-123--:R-:W-:Y:S05]  /*e920*/  CALL.REL.NOINC `($__internal_1_$__cuda_sm20_rcp_rn_f32_slowpath) ;  /* 0x0000000400887944 */ /* 0x00efea0003c00000 */
[----:B------:R-:W-:Y:S05]  /*e930*/  BRA `(.L_x_265) ;  /* 0x0000000000147947 */ /* 0x000fea0003800000 */
.L_x_264:
[----:B------:R-:W0:Y:S01]  /*e940*/  MUFU.RCP R71, UR12 ;  /* 0x0000000c00477d08 */ /* 0x000e220008001000 */
[----:B------:R-:W-:-:S04]  /*e950*/  IMAD.U32 R0, RZ, RZ, UR12 ;  /* 0x0000000cff007e24 */ /* 0x000fc8000f8e00ff */
[----:B0-----:R-:W-:-:S04]  /*e960*/  FFMA R0, R71, R0, -1 ;  /* 0xbf80000047007423 */ /* 0x001fc80000000000 */
[----:B------:R-:W-:-:S04]  /*e970*/  FADD.FTZ R0, -R0, -RZ ;  /* 0x800000ff00007221 */ /* 0x000fc80000010100 */
[----:B------:R-:W-:-:S07]  /*e980*/  FFMA R71, R71, R0, R71 ;  /* 0x0000000047477223 */ /* 0x000fce0000000047 */
.L_x_265:
[----:B-1-3--:R-:W0:Y:S02]  /*e990*/  LDC.64 R2, c[0x0][0x240] ;  /* 0x00009000ff027b82 */ /* 0x00ae240000000a00 */
[----:B0-----:R-:W-:Y:S01]  /*e9a0*/  STG.E desc[UR10][R2.64], R71 ;  /* 0x0000004702007986 */ /* 0x001fe2000c10190a */
[----:B------:R-:W-:Y:S05]  /*e9b0*/  EXIT ;  /* 0x000000000000794d */ /* 0x000fea0003800000 */
.L_x_262:
[----:B------:R-:W-:Y:S01]  /*e9c0*/  HFMA2.MMA R7, -RZ, RZ, 0, 2.384185791015625e-07 ;  /* 0x00000004ff077435 */ /* 0x000fe200000001ff */
[----:B------:R-:W-:Y:S01]  /*e9d0*/  IMAD.MOV.U32 R9, RZ, RZ, 0x1f ;  /* 0x0000001fff097424 */ /* 0x000fe200078e00ff */
[----:B------:R-:W-:-:S09]  /*e9e0*/  MOV R4, 0xffffffff ;  /* 0xffffffff00047802 */ /* 0x000fd20000000f00 */
[----:B01----:R-:W-:Y:S05]  /*e9f0*/  WARPSYNC.COLLECTIVE R4, `(.L_x_266) ;  /* 0x0000000004087348 */ /* 0x003fea0003c00000 */
[----:B-1----:R1:W2:Y:S02]  /*ea00*/  SHFL.DOWN P0, R5, R0, R7, R9 ;  /* 0x0800000700057389 */ /* 0x0022a40000000009 */
[----:B012---:R-:W-:Y:S01]  /*ea10*/  ENDCOLLECTIVE ;  /* 0x000000000000791b */ /* 0x007fe20003800000 */
.L_x_266:
[----:B------:R-:W-:Y:S02]  /*ea20*/  IMAD.MOV.U32 R7, RZ, RZ, 0x2 ;  /* 0x00000002ff077424 */ /* 0x000fe400078e00ff */
[----:B------:R-:W-:-:S05]  /*ea30*/  IMAD.MOV.U32 R3, RZ, RZ, R5 ;  /* 0x000000ffff037224 */ /* 0x000fca00078e0005 */
[----:B------:R-:W-:-:S04]  /*ea40*/  FMNMX R3, R3, R0, !PT ;  /* 0x0000000003037209 */ /* 0x000fc80007800000 */
[----:B------:R-:W-:-:S07]  /*ea50*/  MOV R0, R3 ;  /* 0x0000000300007202 */ /* 0x000fce0000000f00 */
[----:B------:R-:W-:Y:S05]  /*ea60*/  WARPSYNC.COLLECTIVE R4, `(.L_x_267) ;  /* 0x0000000004087348 */ /* 0x000fea0003c00000 */
[----:B------:R0:W1:Y:S02]  /*ea70*/  SHFL.DOWN P0, R5, R0, R7, R9 ;  /* 0x0800000700057389 */ /* 0x0000640000000009 */
[----:B01----:R-:W-:Y:S01]  /*ea80*/  ENDCOLLECTIVE ;  /* 0x000000000000791b */ /* 0x003fe20003800000 */
.L_x_267:
[----:B------:R-:W-:Y:S01]  /*ea90*/  HFMA2.MMA R7, -RZ, RZ, 0, 5.9604644775390625e-08 ;  /* 0x00000001ff077435 */ /* 0x000fe200000001ff */
[----:B------:R-:W-:-:S04]  /*eaa0*/  MOV R2, R5 ;  /* 0x0000000500027202 */ /* 0x000fc80000000f00 */
[----:B------:R-:W-:-:S05]  /*eab0*/  FMNMX R2, R3, R2, !PT ;  /* 0x0000000203027209 */ /* 0x000fca0007800000 */
[----:B------:R-:W-:-:S07]  /*eac0*/  IMAD.MOV.U32 R0, RZ, RZ, R2 ;  /* 0x000000ffff007224 */ /* 0x000fce00078e0002 */
[----:B------:R-:W-:Y:S05]  /*ead0*/  WARPSYNC.COLLECTIVE R4, `(.L_x_268) ;  /* 0x0000000004087348 */ /* 0x000fea0003c00000 */
[----:B------:R0:W1:Y:S02]  /*eae0*/  SHFL.DOWN P0, R5, R0, R7, R9 ;  /* 0x0800000700057389 */ /* 0x0000640000000009 */
[----:B01----:R-:W-:Y:S01]  /*eaf0*/  ENDCOLLECTIVE ;  /* 0x000000000000791b */ /* 0x003fe20003800000 */
.L_x_268:
[----:B------:R-:W-:Y:S05]  /*eb00*/  BRA `(.L_x_269) ;  /* 0xfffffffc002c7947 */ /* 0x000fea000383ffff */
        .weak           $__internal_0_$__cuda_sm20_div_u64
        .type           $__internal_0_$__cuda_sm20_div_u64,@function
        .size           $__internal_0_$__cuda_sm20_div_u64,($__internal_1_$__cuda_sm20_rcp_rn_f32_slowpath - $__internal_0_$__cuda_sm20_div_u64)
$__internal_0_$__cuda_sm20_div_u64:
[----:B------:R-:W-:Y:S01]  /*eb10*/  IMAD.MOV.U32 R12, RZ, RZ, R3 ;  /* 0x000000ffff0c7224 */ /* 0x000fe200078e0003 */
[----:B------:R-:W-:-:S04]  /*eb20*/  MOV R13, R0 ;  /* 0x00000000000d7202 */ /* 0x000fc80000000f00 */
[----:B------:R-:W0:Y:S08]  /*eb30*/  I2F.U64.RP R2, R12 ;  /* 0x0000000c00027312 */ /* 0x000e300000309000 */
[----:B0-----:R-:W0:Y:S02]  /*eb40*/  MUFU.RCP R2, R2 ;  /* 0x0000000200027308 */ /* 0x001e240000001000 */
[----:B0-----:R-:W-:-:S06]  /*eb50*/  VIADD R6, R2, 0x1ffffffe ;  /* 0x1ffffffe02067836 */ /* 0x001fcc0000000000 */
[----:B------:R-:W0:Y:S02]  /*eb60*/  F2I.U64.TRUNC R6, R6 ;  /* 0x0000000600067311 */ /* 0x000e24000020d800 */
[----:B0-----:R-:W-:-:S04]  /*eb70*/  IMAD.WIDE.U32 R10, R6, R3, RZ ;  /* 0x00000003060a7225 */ /* 0x001fc800078e00ff */
[C---:B------:R-:W-:Y:S01]  /*eb80*/  IMAD R5, R6.reuse, R0, R11 ;  /* 0x0000000006057224 */ /* 0x040fe200078e020b */
[----:B------:R-:W-:Y:S01]  /*eb90*/  IADD3 R15, P0, RZ, -R10, RZ ;  /* 0x8000000aff0f7210 */ /* 0x000fe20007f1e0ff */
[----:B------:R-:W-:Y:S02]  /*eba0*/  IMAD.MOV.U32 R11, RZ, RZ, R6 ;  /* 0x000000ffff0b7224 */ /* 0x000fe400078e0006 */
[----:B------:R-:W-:Y:S02]  /*ebb0*/  IMAD R5, R7, R3, R5 ;  /* 0x0000000307057224 */ /* 0x000fe400078e0205 */
[----:B------:R-:W-:-:S03]  /*ebc0*/  IMAD.HI.U32 R10, R6, R15, RZ ;  /* 0x0000000f060a7227 */ /* 0x000fc600078e00ff */
[----:B------:R-:W-:-:S05]  /*ebd0*/  IADD3.X R5, RZ, ~R5, RZ, P0, !PT ;  /* 0x80000005ff057210 */ /* 0x000fca00007fe4ff */
[----:B------:R-:W-:-:S04]  /*ebe0*/  IMAD.WIDE.U32 R10, P0, R6, R5, R10 ;  /* 0x00000005060a7225 */ /* 0x000fc8000780000a */
[C---:B------:R-:W-:Y:S02]  /*ebf0*/  IMAD R13, R7.reuse, R5, RZ ;  /* 0x00000005070d7224 */ /* 0x040fe400078e02ff */
[----:B------:R-:W-:-:S04]  /*ec00*/  IMAD.HI.U32 R10, P1, R7, R15, R10 ;  /* 0x0000000f070a7227 */ /* 0x000fc8000782000a */
[----:B------:R-:W-:Y:S01]  /*ec10*/  IMAD.HI.U32 R5, R7, R5, RZ ;  /* 0x0000000507057227 */ /* 0x000fe200078e00ff */
[----:B------:R-:W-:-:S04]  /*ec20*/  IADD3 R11, P2, R13, R10, RZ ;  /* 0x0000000a0d0b7210 */ /* 0x000fc80007f5e0ff */
[----:B------:R-:W-:Y:S01]  /*ec30*/  IADD3.X R2, R5, R7, RZ, P0, !PT ;  /* 0x0000000705027210 */ /* 0x000fe200007fe4ff */
[----:B------:R-:W-:-:S03]  /*ec40*/  IMAD.WIDE.U32 R6, R11, R3, RZ ;  /* 0x000000030b067225 */ /* 0x000fc600078e00ff */
[----:B------:R-:W-:Y:S01]  /*ec50*/  IADD3.X R2, RZ, RZ, R2, P2, P1 ;  /* 0x000000ffff027210 */ /* 0x000fe200017e2402 */
[----:B------:R-:W-:Y:S01]  /*ec60*/  IMAD R5, R11, R0, R7 ;  /* 0x000000000b057224 */ /* 0x000fe200078e0207 */
[----:B------:R-:W-:-:S03]  /*ec70*/  IADD3 R7, P0, RZ, -R6, RZ ;  /* 0x80000006ff077210 */ /* 0x000fc60007f1e0ff */
[----:B------:R-:W-:Y:S02]  /*ec80*/  IMAD R5, R2, R3, R5 ;  /* 0x0000000302057224 */ /* 0x000fe400078e0205 */
[----:B------:R-:W-:-:S04]  /*ec90*/  IMAD.HI.U32 R10, R11, R7, RZ ;  /* 0x000000070b0a7227 */ /* 0x000fc800078e00ff */
[----:B------:R-:W-:-:S04]  /*eca0*/  IMAD.X R13, RZ, RZ, ~R5, P0 ;  /* 0x000000ffff0d7224 */ /* 0x000fc800000e0e05 */
[----:B------:R-:W-:-:S04]  /*ecb0*/  IMAD.WIDE.U32 R10, P0, R11, R13, R10 ;  /* 0x0000000d0b0a7225 */ /* 0x000fc8000780000a */
[C---:B------:R-:W-:Y:S02]  /*ecc0*/  IMAD R6, R2.reuse, R13, RZ ;  /* 0x0000000d02067224 */ /* 0x040fe400078e02ff */
[----:B------:R-:W-:-:S04]  /*ecd0*/  IMAD.HI.U32 R5, P1, R2, R7, R10 ;  /* 0x0000000702057227 */ /* 0x000fc8000782000a */
[----:B------:R-:W-:Y:S01]  /*ece0*/  IMAD.HI.U32 R13, R2, R13, RZ ;  /* 0x0000000d020d7227 */ /* 0x000fe200078e00ff */
[----:B------:R-:W-:-:S03]  /*ecf0*/  IADD3 R5, P2, R6, R5, RZ ;  /* 0x0000000506057210 */ /* 0x000fc60007f5e0ff */
[----:B------:R-:W-:Y:S01]  /*ed00*/  IMAD.MOV.U32 R7, RZ, RZ, RZ ;  /* 0x000000ffff077224 */ /* 0x000fe200078e00ff */
[----:B------:R-:W-:Y:S01]  /*ed10*/  IADD3.X R2, R13, R2, RZ, P0, !PT ;  /* 0x000000020d027210 */ /* 0x000fe200007fe4ff */
[----:B------:R-:W-:-:S04]  /*ed20*/  IMAD.HI.U32 R6, R5, R38, RZ ;  /* 0x0000002605067227 */ /* 0x000fc800078e00ff */
[----:B------:R-:W-:Y:S01]  /*ed30*/  IMAD.WIDE.U32 R6, RZ, R5, R6 ;  /* 0x00000005ff067225 */ /* 0x000fe200078e0006 */
[----:B------:R-:W-:-:S05]  /*ed40*/  IADD3.X R5, RZ, RZ, R2, P2, P1 ;  /* 0x000000ffff057210 */ /* 0x000fca00017e2402 */
[----:B------:R-:W-:-:S05]  /*ed50*/  IMAD.HI.U32 R5, P0, R5, R38, R6 ;  /* 0x0000002605057227 */ /* 0x000fca0007800006 */
[----:B------:R-:W-:Y:S02]  /*ed60*/  IADD3 R5, P1, RZ, R5, RZ ;  /* 0x00000005ff057210 */ /* 0x000fe40007f3e0ff */
[----:B------:R-:W-:-:S03]  /*ed70*/  IADD3.X R2, RZ, RZ, RZ, P0, !PT ;  /* 0x000000ffff027210 */ /* 0x000fc600007fe4ff */
[----:B------:R-:W-:-:S04]  /*ed80*/  IMAD.WIDE.U32 R6, R5, R3, RZ ;  /* 0x0000000305067225 */ /* 0x000fc800078e00ff */
[----:B------:R-:W-:Y:S01]  /*ed90*/  IMAD.X R2, RZ, RZ, R2, P1 ;  /* 0x000000ffff027224 */ /* 0x000fe200008e0602 */
[----:B------:R-:W-:Y:S01]  /*eda0*/  IADD3 R12, P1, -R6, R38, RZ ;  /* 0x00000026060c7210 */ /* 0x000fe20007f3e1ff */
[C---:B------:R-:W-:Y:S01]  /*edb0*/  IMAD R7, R5.reuse, R0, R7 ;  /* 0x0000000005077224 */ /* 0x040fe200078e0207 */
[----:B------:R-:W-:Y:S02]  /*edc0*/  IADD3 R6, P2, R5, 0x1, RZ ;  /* 0x0000000105067810 */ /* 0x000fe40007f5e0ff */
[-C--:B------:R-:W-:Y:S01]  /*edd0*/  ISETP.GE.U32.AND P0, PT, R12, R3.reuse, PT ;  /* 0x000000030c00720c */ /* 0x080fe20003f06070 */
[----:B------:R-:W-:-:S05]  /*ede0*/  IMAD R7, R2, R3, R7 ;  /* 0x0000000302077224 */ /* 0x000fca00078e0207 */
[----:B------:R-:W-:Y:S02]  /*edf0*/  IADD3.X R13, RZ, ~R7, RZ, P1, !PT ;  /* 0x80000007ff0d7210 */ /* 0x000fe40000ffe4ff */
[----:B------:R-:W-:Y:S02]  /*ee00*/  IADD3 R10, P1, -R3, R12, RZ ;  /* 0x0000000c030a7210 */ /* 0x000fe40007f3e1ff */
[C---:B------:R-:W-:Y:S02]  /*ee10*/  ISETP.GE.U32.AND.EX P0, PT, R13.reuse, R0, PT, P0 ;  /* 0x000000000d00720c */ /* 0x040fe40003f06100 */
[----:B------:R-:W-:Y:S01]  /*ee20*/  IADD3.X R7, RZ, R2, RZ, P2, !PT ;  /* 0x00000002ff077210 */ /* 0x000fe200017fe4ff */
[----:B------:R-:W-:Y:S01]  /*ee30*/  IMAD.X R11, R13, 0x1, ~R0, P1 ;  /* 0x000000010d0b7824 */ /* 0x000fe200008e0e00 */
[----:B------:R-:W-:Y:S02]  /*ee40*/  SEL R5, R6, R5, P0 ;  /* 0x0000000506057207 */ /* 0x000fe40000000000 */
[----:B------:R-:W-:-:S02]  /*ee50*/  SEL R10, R10, R12, P0 ;  /* 0x0000000c0a0a7207 */ /* 0x000fc40000000000 */
[----:B------:R-:W-:Y:S01]  /*ee60*/  SEL R2, R7, R2, P0 ;  /* 0x0000000207027207 */ /* 0x000fe20000000000 */
[----:B------:R-:W-:Y:S01]  /*ee70*/  IMAD.MOV.U32 R7, RZ, RZ, 0x0 ;  /* 0x00000000ff077424 */ /* 0x000fe200078e00ff */
[----:B------:R-:W-:Y:S02]  /*ee80*/  IADD3 R36, P2, R5, 0x1, RZ ;  /* 0x0000000105247810 */ /* 0x000fe40007f5e0ff */
[----:B------:R-:W-:Y:S02]  /*ee90*/  SEL R11, R11, R13, P0 ;  /* 0x0000000d0b0b7207 */ /* 0x000fe40000000000 */
[----:B------:R-:W-:Y:S01]  /*eea0*/  ISETP.GE.U32.AND P0, PT, R10, R3, PT ;  /* 0x000000030a00720c */ /* 0x000fe20003f06070 */
[----:B------:R-:W-:Y:S01]  /*eeb0*/  IMAD.X R37, RZ, RZ, R2, P2 ;  /* 0x000000ffff257224 */ /* 0x000fe200010e0602 */
[----:B------:R-:W-:Y:S02]  /*eec0*/  ISETP.NE.U32.AND P1, PT, R3, RZ, PT ;  /* 0x000000ff0300720c */ /* 0x000fe40003f25070 */
[----:B------:R-:W-:-:S02]  /*eed0*/  ISETP.GE.U32.AND.EX P0, PT, R11, R0, PT, P0 ;  /* 0x000000000b00720c */ /* 0x000fc40003f06100 */
[----:B------:R-:W-:Y:S02]  /*eee0*/  MOV R6, R8 ;  /* 0x0000000800067202 */ /* 0x000fe40000000f00 */
[----:B------:R-:W-:Y:S02]  /*eef0*/  ISETP.NE.AND.EX P1, PT, R0, RZ, PT, P1 ;  /* 0x000000ff0000720c */ /* 0x000fe40003f25310 */
[----:B------:R-:W-:Y:S02]  /*ef00*/  SEL R36, R36, R5, P0 ;  /* 0x0000000524247207 */ /* 0x000fe40000000000 */
[----:B------:R-:W-:Y:S02]  /*ef10*/  SEL R37, R37, R2, P0 ;  /* 0x0000000225257207 */ /* 0x000fe40000000000 */
[----:B------:R-:W-:Y:S02]  /*ef20*/  SEL R36, R36, 0xffffffff, P1 ;  /* 0xffffffff24247807 */ /* 0x000fe40000800000 */
[----:B------:R-:W-:Y:S01]  /*ef30*/  SEL R37, R37, 0xffffffff, P1 ;  /* 0xffffffff25257807 */ /* 0x000fe20000800000 */
[----:B------:R-:W-:Y:S06]  /*ef40*/  RET.REL.NODEC R6 `(_ZN18transformer_engine6detail43dgated_act_cast_transpose_kernel_notalignedILi2ELi4Ef13__nv_bfloat1613__nv_fp8_e4m3NS_5EmptyEXadL_ZNS_6dqgeluIffEET_T0_RKS4_EEXadL_ZNS_5qgeluIffEES6_S7_S9_EEEEvPKT2_SD_PT3_SF_PKT1_PSG_SJ_mmm) ;  /* 0xffffff10062c7950 */ /* 0x000fec0003c3ffff */
        .weak           $__internal_1_$__cuda_sm20_rcp_rn_f32_slowpath
        .type           $__internal_1_$__cuda_sm20_rcp_rn_f32_slowpath,@function
        .size           $__internal_1_$__cuda_sm20_rcp_rn_f32_slowpath,(.L_x_34486 - $__internal_1_$__cuda_sm20_rcp_rn_f32_slowpath)
$__internal_1_$__cuda_sm20_rcp_rn_f32_slowpath:
[----:B------:R-:W-:Y:S01]  /*ef50*/  SHF.L.U32 R68, R0, 0x1, RZ ;  /* 0x0000000100447819 */ /* 0x000fe200000006ff */
[----:B------:R-:W-:Y:S03]  /*ef60*/  BSSY B0, `(.L_x_270) ;  /* 0x0000030000007945 */ /* 0x000fe60003800000 */
[----:B------:R-:W-:-:S04]  /*ef70*/  SHF.R.U32.HI R68, RZ, 0x18, R68 ;  /* 0x00000018ff447819 */ /* 0x000fc80000011644 */
[----:B------:R-:W-:-:S13]  /*ef80*/  ISETP.NE.U32.AND P2, PT, R68, RZ, PT ;  /* 0x000000ff4400720c */ /* 0x000fda0003f45070 */
[----:B------:R-:W-:Y:S05]  /*ef90*/  @P2 BRA `(.L_x_271) ;  /* 0x0000000000282947 */ /* 0x000fea0003800000 */
[----:B------:R-:W-:-:S05]  /*efa0*/  IMAD.SHL.U32 R53, R0, 0x2, RZ ;  /* 0x0000000200357824 */ /* 0x000fca00078e00ff */
[----:B------:R-:W-:-:S13]  /*efb0*/  ISETP.NE.AND P2, PT, R53, RZ, PT ;  /* 0x000000ff3500720c */ /* 0x000fda0003f45270 */
[----:B------:R-:W-:Y:S01]  /*efc0*/  @P2 FFMA R66, R0, 1.84467440737095516160e+19, RZ ;  /* 0x5f80000000422823 */ /* 0x000fe200000000ff */
[----:B------:R-:W-:Y:S08]  /*efd0*/  @!P2 MUFU.RCP R71, R0 ;  /* 0x000000000047a308 */ /* 0x000ff00000001000 */
[----:B------:R-:W0:Y:S02]  /*efe0*/  @P2 MUFU.RCP R53, R66 ;  /* 0x0000004200352308 */ /* 0x000e240000001000 */
[----:B0-----:R-:W-:-:S04]  /*eff0*/  @P2 FFMA R68, R66, R53, -1 ;  /* 0xbf80000042442423 */ /* 0x001fc80000000035 */
[----:B------:R-:W-:-:S04]  /*f000*/  @P2 FADD.FTZ R68, -R68, -RZ ;  /* 0x800000ff44442221 */ /* 0x000fc80000010100 */
[----:B------:R-:W-:-:S04]  /*f010*/  @P2 FFMA R68, R53, R68, R53 ;  /* 0x0000004435442223 */ /* 0x000fc80000000035 */
[----:B------:R-:W-:Y:S01]  /*f020*/  @P2 FFMA R71, R68, 1.84467440737095516160e+19, RZ ;  /* 0x5f80000044472823 */ /* 0x000fe200000000ff */
[----:B------:R-:W-:Y:S06]  /*f030*/  BRA `(.L_x_272) ;  /* 0x0000000000887947 */ /* 0x000fec0003800000 */
.L_x_271:
[----:B------:R-:W-:-:S04]  /*f040*/  IADD3 R53, R68, -0xfd, RZ ;  /* 0xffffff0344357810 */ /* 0x000fc80007ffe0ff */
[----:B------:R-:W-:-:S13]  /*f050*/  ISETP.GT.U32.AND P2, PT, R53, 0x1, PT ;  /* 0x000000013500780c */ /* 0x000fda0003f44070 */
[----:B------:R-:W-:Y:S05]  /*f060*/  @P2 BRA `(.L_x_273) ;  /* 0x0000000000782947 */ /* 0x000fea0003800000 */
[----:B------:R-:W-:-:S04]  /*f070*/  LOP3.LUT R71, R0, 0x7fffff, RZ, 0xc0, !PT ;  /* 0x007fffff00477812 */ /* 0x000fc800078ec0ff */
[----:B------:R-:W-:-:S04]  /*f080*/  LOP3.LUT R71, R71, 0x3f800000, RZ, 0xfc, !PT ;  /* 0x3f80000047477812 */ /* 0x000fc800078efcff */
[----:B------:R-:W0:Y:S02]  /*f090*/  MUFU.RCP R66, R71 ;  /* 0x0000004700427308 */ /* 0x000e240000001000 */
[----:B0-----:R-:W-:Y:S01]  /*f0a0*/  FFMA R69, R71, R66, -1 ;  /* 0xbf80000047457423 */ /* 0x001fe20000000042 */
[----:B------:R-:W-:-:S03]  /*f0b0*/  IADD3 R71, R68, -0xfc, RZ ;  /* 0xffffff0444477810 */ /* 0x000fc60007ffe0ff */
[----:B------:R-:W-:-:S04]  /*f0c0*/  FADD.FTZ R69, -R69, -RZ ;  /* 0x800000ff45457221 */ /* 0x000fc80000010100 */
[CCC-:B------:R-:W-:Y:S01]  /*f0d0*/  FFMA.RM R70, R66.reuse, R69.reuse, R66.reuse ;  /* 0x0000004542467223 */ /* 0x1c0fe20000004042 */
[----:B------:R-:W-:-:S04]  /*f0e0*/  FFMA.RP R69, R66, R69, R66 ;  /* 0x0000004542457223 */ /* 0x000fc80000008042 */
[C---:B------:R-:W-:Y:S02]  /*f0f0*/  LOP3.LUT R66, R70.reuse, 0x7fffff, RZ, 0xc0, !PT ;  /* 0x007fffff46427812 */ /* 0x040fe400078ec0ff */
[----:B------:R-:W-:Y:S01]  /*f100*/  FSETP.NEU.FTZ.AND P2, PT, R70, R69, PT ;  /* 0x000000454600720b */ /* 0x000fe20003f5d000 */
[----:B------:R-:W-:Y:S01]  /*f110*/  IMAD.MOV.U32 R70, RZ, RZ, 0x3 ;  /* 0x00000003ff467424 */ /* 0x000fe200078e00ff */
[----:B------:R-:W-:-:S04]  /*f120*/  LOP3.LUT R66, R66, 0x800000, RZ, 0xfc, !PT ;  /* 0x0080000042427812 */ /* 0x000fc800078efcff */
[----:B------:R-:W-:Y:S02]  /*f130*/  SHF.L.U32 R69, R70, R53, RZ ;  /* 0x0000003546457219 */ /* 0x000fe400000006ff */
[----:B------:R-:W-:Y:S02]  /*f140*/  SHF.R.U32.HI R71, RZ, R71, R66 ;  /* 0x00000047ff477219 */ /* 0x000fe40000011642 */
[----:B------:R-:W-:Y:S02]  /*f150*/  LOP3.LUT R70, R69, R66, RZ, 0xc0, !PT ;  /* 0x0000004245467212 */ /* 0x000fe400078ec0ff */
[----:B------:R-:W-:Y:S02]  /*f160*/  SEL R69, RZ, 0xffffffff, !P2 ;  /* 0xffffffffff457807 */ /* 0x000fe40005000000 */
[----:B------:R-:W-:-:S03]  /*f170*/  SHF.R.U32.HI R70, RZ, R53, R70 ;  /* 0x00000035ff467219 */ /* 0x000fc60000011646 */
[----:B------:R-:W-:Y:S01]  /*f180*/  IMAD.MOV R69, RZ, RZ, -R69 ;  /* 0x000000ffff457224 */ /* 0x000fe200078e0a45 */
[C---:B------:R-:W-:Y:S02]  /*f190*/  LOP3.LUT P2, RZ, R70.reuse, 0x1, RZ, 0xc0, !PT ;  /* 0x0000000146ff7812 */ /* 0x040fe4000784c0ff */
[----:B------:R-:W-:Y:S02]  /*f1a0*/  LOP3.LUT P4, RZ, R70, 0x2, RZ, 0xc0, !PT ;  /* 0x0000000246ff7812 */ /* 0x000fe4000788c0ff */
[----:B------:R-:W-:-:S04]  /*f1b0*/  LOP3.LUT P3, RZ, R69, R53, R66, 0xf8, !PT ;  /* 0x0000003545ff7212 */ /* 0x000fc8000786f842 */
[----:B------:R-:W-:Y:S02]  /*f1c0*/  PLOP3.LUT P2, PT, P2, P3, P4, 0xe0, 0x0 ;  /* 0x000000000000781c */ /* 0x000fe40001747c40 */
[----:B------:R-:W-:Y:S02]  /*f1d0*/  LOP3.LUT P3, RZ, R0, 0x7fffff, RZ, 0xc0, !PT ;  /* 0x007fffff00ff7812 */ /* 0x000fe4000786c0ff */
[----:B------:R-:W-:-:S04]  /*f1e0*/  SEL R53, RZ, 0x1, !P2 ;  /* 0x00000001ff357807 */ /* 0x000fc80005000000 */
[----:B------:R-:W-:-:S04]  /*f1f0*/  IADD3 R53, -R53, RZ, RZ ;  /* 0x000000ff35357210 */ /* 0x000fc80007ffe1ff */
[----:B------:R-:W-:-:S13]  /*f200*/  ISETP.GE.AND P2, PT, R53, RZ, PT ;  /* 0x000000ff3500720c */ /* 0x000fda0003f46270 */
[----:B------:R-:W-:-:S05]  /*f210*/  @!P2 VIADD R71, R71, 0x1 ;  /* 0x000000014747a836 */ /* 0x000fca0000000000 */
[----:B------:R-:W-:-:S04]  /*f220*/  @!P3 SHF.L.U32 R71, R71, 0x1, RZ ;  /* 0x000000014747b819 */ /* 0x000fc800000006ff */
[----:B------:R-:W-:Y:S01]  /*f230*/  LOP3.LUT R71, R71, 0x80000000, R0, 0xf8, !PT ;  /* 0x8000000047477812 */ /* 0x000fe200078ef800 */
[----:B------:R-:W-:Y:S06]  /*f240*/  BRA `(.L_x_272) ;  /* 0x0000000000047947 */ /* 0x000fec0003800000 */
.L_x_273:
[----:B------:R0:W1:Y:S02]  /*f250*/  MUFU.RCP R71, R0 ;  /* 0x0000000000477308 */ /* 0x0000640000001000 */
.L_x_272:
[----:B------:R-:W-:Y:S05]  /*f260*/  BSYNC B0 ;  /* 0x0000000000007941 */ /* 0x000fea0003800000 */
.L_x_270:
[----:B------:R-:W-:Y:S01]  /*f270*/  HFMA2.MMA R69, -RZ, RZ, 0, 0 ;  /* 0x00000000ff457435 */ /* 0x000fe200000001ff */
[----:B------:R-:W-:-:S05]  /*f280*/  IMAD.MOV.U32 R68, RZ, RZ, R64 ;  /* 0x000000ffff447224 */ /* 0x000fca00078e0040 */
[----:B01----:R-:W-:Y:S05]  /*f290*/  RET.REL.NODEC R68 `(_ZN18transformer_engine6detail43dgated_act_cast_transpose_kernel_notalignedILi2ELi4Ef13__nv_bfloat1613__nv_fp8_e4m3NS_5EmptyEXadL_ZNS_6dqgeluIffEET_T0_RKS4_EEXadL_ZNS_5qgeluIffEES6_S7_S9_EEEEvPKT2_SD_PT3_SF_PKT1_PSG_SJ_mmm) ;  /* 0xffffff0c44587950 */ /* 0x003fea0003c3ffff */
.L_x_274:
[----:B------:R-:W-:-:S00]  /*f2a0*/  BRA `(.L_x_274) ;  /* 0xfffffffc00fc7947 */ /* 0x000fc0000383ffff */
[----:B------:R-:W-:-:S00]  /*f2b0*/  NOP ;  /* 0x0000000000007918 */ /* 0x000fc00000000000 */
        /* <DEDUP_REMOVED lines=12> */
.L_x_34486:


//--------------------- .text._ZN18transformer_engine6detail32dgated_act_cast_transpose_kernelILi2ELi4Ef13__nv_bfloat1613__nv_fp8_e4m3NS_5EmptyEXadL_ZNS_6dqgeluIffEET_T0_RKS4_EEXadL_ZNS_5qgeluIffEES6_S7_S9_EEEEvPKT2_SD_PT3_SF_PKT1_PSG_SJ_mmm --------------------------
	.section	.text._ZN18transformer_engine6detail32dgated_act_cast_transpose_kernelILi2ELi4Ef13__nv_bfloat1613__nv_fp8_e4m3NS_5EmptyEXadL_ZNS_6dqgeluIffEET_T0_RKS4_EEXadL_ZNS_5qgeluIffEES6_S7_S9_EEEEvPKT2_SD_PT3_SF_PKT1_PSG_SJ_mmm,"ax",@progbits
	.align	128
        .global         _ZN18transformer_engine6detail32dgated_act_cast_transpose_kernelILi2ELi4Ef13__nv_bfloat1613__nv_fp8_e4m3NS_5EmptyEXadL_ZNS_6dqgeluIffEET_T0_RKS4_EEXadL_ZNS_5qgeluIffEES6_S7_S9_EEEEvPKT2_SD_PT3_SF_PKT1_PSG_SJ_mmm
        .type           _ZN18transformer_engine6detail32dgated_act_cast_transpose_kernelILi2ELi4Ef13__nv_bfloat1613__nv_fp8_e4m3NS_5EmptyEXadL_ZNS_6dqgeluIffEET_T0_RKS4_EEXadL_ZNS_5qgeluIffEES6_S7_S9_EEEEvPKT2_SD_PT3_SF_PKT1_PSG_SJ_mmm,@function
        .size           _ZN18transformer_engine6detail32dgated_act_cast_transpose_kernelILi2ELi4Ef13__nv_bfloat1613__nv_fp8_e4m3NS_5EmptyEXadL_ZNS_6dqgeluIffEET_T0_RKS4_EEXadL_ZNS_5qgeluIffEES6_S7_S9_EEEEvPKT2_SD_PT3_SF_PKT1_PSG_SJ_mmm,(.L_x_34488 - _ZN18transformer_engine6detail32dgated_act_cast_transpose_kernelILi2ELi4Ef13__nv_bfloat1613__nv_fp8_e4m3NS_5EmptyEXadL_ZNS_6dqgeluIffEET_T0_RKS4_EEXadL_ZNS_5qgeluIffEES6_S7_S9_EEEEvPKT2_SD_PT3_SF_PKT1_PSG_SJ_mmm)
        .other          _ZN18transformer_engine6detail32dgated_act_cast_transpose_kernelILi2ELi4Ef13__nv_bfloat1613__nv_fp8_e4m3NS_5EmptyEXadL_ZNS_6dqgeluIffEET_T0_RKS4_EEXadL_ZNS_5qgeluIffEES6_S7_S9_EEEEvPKT2_SD_PT3_SF_PKT1_PSG_SJ_mmm,@"STO_CUDA_ENTRY STV_DEFAULT"
_ZN18transformer_engine6detail32dgated_act_cast_transpose_kernelILi2ELi4Ef13__nv_bfloat1613__nv_fp8_e4m3NS_5EmptyEXadL_ZNS_6dqgeluIffEET_T0_RKS4_EEXadL_ZNS_5qgeluIffEES6_S7_S9_EEEEvPKT2_SD_PT3_SF_PKT1_PSG_SJ_mmm:
.text._ZN18transformer_engine6detail32dgated_act_cast_transpose_kernelILi2ELi4Ef13__nv_bfloat1613__nv_fp8_e4m3NS_5EmptyEXadL_ZNS_6dqgeluIffEET_T0_RKS4_EEXadL_ZNS_5qgeluIffEES6_S7_S9_EEEEvPKT2_SD_PT3_SF_PKT1_PSG_SJ_mmm:
[----:B------:R-:W-:Y:S01]  /*0000*/  LDC R1, c[0x0][0x28] ;  /* 0x00000a00ff017b82 */ /* 0x000fe20000000800 */
[----:B------:R-:W0:Y:S01]  /*0010*/  S2R R16, SR_CTAID.X ;  /* 0x0000000000107919 */ /* 0x000e220000002500 */
[----:B------:R-:W-:Y:S01]  /*0020*/  ULDC UR4, c[0x0][0x0] ;  /* 0x0000000000047ab9 */ /* 0x000fe20000000800 */
[----:B------:R-:W1:Y:S01]  /*0030*/  S2R R15, SR_TID.X ;  /* 0x00000000000f7919 */ /* 0x000e620000002100 */
[----:B0-----:R-:W-:Y:S01]  /*0040*/  IMAD R3, R16, UR4, RZ ;  /* 0x0000000410037c24 */ /* 0x001fe2000f8e02ff */
[----:B------:R-:W-:Y:S01]  /*0050*/  ULDC.64 UR4, c[0x0][0x258] ;  /* 0x0000960000047ab9 */ /* 0x000fe20000000a00 */
[----:B-1----:R-:W-:-:S04]  /*0060*/  SHF.R.U32.HI R0, RZ, 0x8, R15 ;  /* 0x00000008ff007819 */ /* 0x002fc8000001160f */
[----:B------:R-:W-:-:S04]  /*0070*/  LEA.HI R2, R3, R0, RZ, 0x18 ;  /* 0x0000000003027211 */ /* 0x000fc800078fc0ff */
[----:B------:R-:W-:-:S04]  /*0080*/  ISETP.GE.U32.AND P0, PT, R2, UR4, PT ;  /* 0x0000000402007c0c */ /* 0x000fc8000bf06070 */
[----:B------:R-:W-:-:S13]  /*0090*/  ISETP.GE.U32.AND.EX P0, PT, RZ, UR5, PT, P0 ;  /* 0x00000005ff007c0c */ /* 0x000fda000bf06100 */
[----:B------:R-:W-:Y:S05]  /*00a0*/  @P0 EXIT ;  /* 0x000000000000094d */ /* 0x000fea0003800000 */
[----:B------:R-:W0:Y:S01]  /*00b0*/  LDC.64 R6, c[0x0][0x248] ;  /* 0x00009200ff067b82 */ /* 0x000e220000000a00 */
[----:B------:R-:W-:Y:S02]  /*00c0*/  SHF.R.U32.HI R14, RZ, 0x5, R15 ;  /* 0x00000005ff0e7819 */ /* 0x000fe4000001160f */
[----:B------:R-:W-:Y:S02]  /*00d0*/  LOP3.LUT R13, R15, 0x1f, RZ, 0xc0, !PT ;  /* 0x0000001f0f0d7812 */ /* 0x000fe400078ec0ff */
[--C-:B0-----:R-:W-:Y:S02]  /*00e0*/  SHF.R.U32.HI R4, RZ, 0x6, R7.reuse ;  /* 0x00000006ff047819 */ /* 0x101fe40000011607 */
[----:B------:R-:W-:Y:S02]  /*00f0*/  SHF.R.U64 R5, R6, 0x6, R7 ;  /* 0x0000000606057819 */ /* 0x000fe40000001207 */
[----:B------:R-:W-:-:S13]  /*0100*/  LOP3.LUT P0, RZ, R4, 0x3ffffff, RZ, 0xc0, !PT ;  /* 0x03ffffff04ff7812 */ /* 0x000fda000780c0ff */
[----:B------:R-:W-:Y:S05]  /*0110*/  @!P0 BRA `(.L_x_275) ;  /* 0x00000000002c8947 */ /* 0x000fea0003800000 */
[----:B------:R-:W-:-:S07]  /*0120*/  MOV R12, 0x140 ;  /* 0x00000140000c7802 */ /* 0x000fce0000000f00 */
[----:B------:R-:W-:Y:S05]  /*0130*/  CALL.REL.NOINC `($__internal_2_$__cuda_sm20_div_u64) ;  /* 0x000000bc00a47944 */ /* 0x000fea0003c00000 */
[----:B------:R-:W-:Y:S01]  /*0140*/  IADD3 R6, P0, RZ, -R40, RZ ;  /* 0x80000028ff067210 */ /* 0x000fe20007f1e0ff */
[----:B------:R-:W-:-:S03]  /*0150*/  IMAD.MOV.U32 R3, RZ, RZ, RZ ;  /* 0x000000ffff037224 */ /* 0x000fc600078e00ff */
[----:B------:R-:W-:Y:S01]  /*0160*/  IADD3.X R8, RZ, ~R41, RZ, P0, !PT ;  /* 0x80000029ff087210 */ /* 0x000fe200007fe4ff */
[----:B------:R-:W-:-:S04]  /*0170*/  IMAD.WIDE.U32 R2, R5, R6, R2 ;  /* 0x0000000605027225 */ /* 0x000fc800078e0002 */
[----:B------:R-:W-:Y:S01]  /*0180*/  IMAD R7, R8, R5, RZ ;  /* 0x0000000508077224 */ /* 0x000fe200078e02ff */
[----:B------:R-:W-:-:S03]  /*0190*/  MOV R12, R2 ;  /* 0x00000002000c7202 */ /* 0x000fc60000000f00 */
[----:B------:R-:W-:-:S04]  /*01a0*/  IMAD R7, R4, R6, R7 ;  /* 0x0000000604077224 */ /* 0x000fc800078e0207 */
[----:B------:R-:W-:Y:S01]  /*01b0*/  IMAD.IADD R11, R3, 0x1, R7 ;  /* 0x00000001030b7824 */ /* 0x000fe200078e0207 */
[----:B------:R-:W-:Y:S06]  /*01c0*/  BRA `(.L_x_276) ;  /* 0x0000000000587947 */ /* 0x000fec0003800000 */
.L_x_275:
[----:B------:R-:W0:Y:S01]  /*01d0*/  I2F.U32.RP R3, R5 ;  /* 0x0000000500037306 */ /* 0x000e220000209000 */
[----:B------:R-:W-:Y:S01]  /*01e0*/  ISETP.NE.U32.AND P2, PT, R5, RZ, PT ;  /* 0x000000ff0500720c */ /* 0x000fe20003f45070 */
[----:B------:R-:W-:Y:S01]  /*01f0*/  IMAD.MOV.U32 R41, RZ, RZ, RZ ;  /* 0x000000ffff297224 */ /* 0x000fe200078e00ff */
[----:B------:R-:W-:-:S05]  /*0200*/  MOV R11, RZ ;  /* 0x000000ff000b7202 */ /* 0x000fca0000000f00 */
[----:B0-----:R-:W0:Y:S02]  /*0210*/  MUFU.RCP R3, R3 ;  /* 0x0000000300037308 */ /* 0x001e240000001000 */
[----:B0-----:R-:W-:-:S06]  /*0220*/  IADD3 R6, R3, 0xffffffe, RZ ;  /* 0x0ffffffe03067810 */ /* 0x001fcc0007ffe0ff */
[----:B------:R0:W1:Y:S02]  /*0230*/  F2I.FTZ.U32.TRUNC.NTZ R7, R6 ;  /* 0x0000000600077305 */ /* 0x000064000021f000 */
[----:B0-----:R-:W-:Y:S01]  /*0240*/  HFMA2.MMA R6, -RZ, RZ, 0, 0 ;  /* 0x00000000ff067435 */ /* 0x001fe200000001ff */
[----:B-1----:R-:W-:-:S04]  /*0250*/  IMAD.MOV R4, RZ, RZ, -R7 ;  /* 0x000000ffff047224 */ /* 0x002fc800078e0a07 */
[----:B------:R-:W-:-:S05]  /*0260*/  IMAD R9, R4, R5, RZ ;  /* 0x0000000504097224 */ /* 0x000fca00078e02ff */
        /* <DEDUP_REMOVED lines=8> */
[----:B------:R-:W-:Y:S02]  /*02f0*/  @P1 IADD3 R40, R40, 0x1, RZ ;  /* 0x0000000128281810 */ /* 0x000fe40007ffe0ff */
[----:B------:R-:W-:-:S05]  /*0300*/  @!P2 LOP3.LUT R40, RZ, R5, RZ, 0x33, !PT ;  /* 0x00000005ff28a212 */ /* 0x000fca00078e33ff */
[----:B------:R-:W-:-:S04]  /*0310*/  IMAD.MOV R12, RZ, RZ, -R40 ;  /* 0x000000ffff0c7224 */ /* 0x000fc800078e0a28 */
[----:B------:R-:W-:-:S07]  /*0320*/  IMAD R12, R5, R12, R2 ;  /* 0x0000000c050c7224 */ /* 0x000fce00078e0202 */
.L_x_276:
[----:B------:R-:W-:Y:S01]  /*0330*/  ULDC.64 UR14, c[0x0][0x248] ;  /* 0x00009200000e7ab9 */ /* 0x000fe20000000a00 */
[----:B------:R-:W-:Y:S01]  /*0340*/  IMAD.SHL.U32 R10, R14, 0x4, RZ ;  /* 0x000000040e0a7824 */ /* 0x000fe200078e00ff */
[----:B------:R-:W-:Y:S02]  /*0350*/  USHF.R.U64 UR4, UR14, 0x1, UR15 ;  /* 0x000000010e047899 */ /* 0x000fe4000800120f */
[----:B------:R-:W-:Y:S01]  /*0360*/  IMAD R5, R41, UR14, RZ ;  /* 0x0000000e29057c24 */ /* 0x000fe2000f8e02ff */
[----:B------:R-:W-:Y:S01]  /*0370*/  USHF.R.U32.HI UR6, URZ, 0x1, UR15 ;  /* 0x000000013f067899 */ /* 0x000fe2000801160f */
[----:B------:R-:W-:Y:S01]  /*0380*/  IMAD.WIDE.U32 R2, R40, UR14, RZ ;  /* 0x0000000e28027c25 */ /* 0x000fe2000f8e00ff */
[----:B------:R-:W-:Y:S01]  /*0390*/  IADD3 R8, -R10, R15, RZ ;  /* 0x0000000f0a087210 */ /* 0x000fe20007ffe1ff */
[----:B------:R-:W-:Y:S01]  /*03a0*/  ULDC.64 UR8, c[0x0][0x210] ;  /* 0x0000840000087ab9 */ /* 0x000fe20000000a00 */
[----:B------:R-:W-:Y:S02]  /*03b0*/  ULOP3.LUT UR5, UR15, 0x7fffffff, URZ, 0xc0, !UPT ;  /* 0x7fffffff0f057892 */ /* 0x000fe4000f8ec03f */
[----:B------:R-:W-:Y:S01]  /*03c0*/  IMAD R5, R40, UR15, R5 ;  /* 0x0000000f28057c24 */ /* 0x000fe2000f8e0205 */
[----:B------:R-:W-:Y:S01]  /*03d0*/  IADD3 R6, R8, -0x1, RZ ;  /* 0xffffffff08067810 */ /* 0x000fe20007ffe0ff */
[----:B------:R-:W-:Y:S01]  /*03e0*/  IMAD.SHL.U32 R29, R2, 0x4, RZ ;  /* 0x00000004021d7824 */ /* 0x000fe200078e00ff */
[----:B------:R-:W-:Y:S01]  /*03f0*/  LOP3.LUT R38, R8, 0x1f, RZ, 0xc0, !PT ;  /* 0x0000001f08267812 */ /* 0x000fe200078ec0ff */
[----:B------:R-:W-:Y:S01]  /*0400*/  USHF.L.U32 UR11, UR4, 0x2, URZ ;  /* 0x00000002040b7899 */ /* 0x000fe2000800063f */
[----:B------:R-:W-:Y:S01]  /*0410*/  IADD3 R3, R3, R5, RZ ;  /* 0x0000000503037210 */ /* 0x000fe20007ffe0ff */
[----:B------:R-:W-:Y:S01]  /*0420*/  USHF.L.U32 UR12, UR14, 0x1, URZ ;  /* 0x000000010e0c7899 */ /* 0x000fe2000800063f */
[-C--:B------:R-:W-:Y:S01]  /*0430*/  LEA R7, P0, R12, R29.reuse, 0x1 ;  /* 0x0000001d0c077211 */ /* 0x080fe200078008ff */
[----:B------:R-:W-:Y:S01]  /*0440*/  USHF.L.U64.HI UR13, UR14, 0x1, UR15 ;  /* 0x000000010e0d7899 */ /* 0x000fe2000801020f */
[----:B------:R-:W-:Y:S01]  /*0450*/  SHF.L.U64.HI R3, R2, 0x2, R3 ;  /* 0x0000000202037819 */ /* 0x000fe20000010203 */
[----:B------:R-:W-:Y:S01]  /*0460*/  IMAD.U32 R63, RZ, RZ, UR14 ;  /* 0x0000000eff3f7e24 */ /* 0x000fe2000f8e00ff */
[----:B------:R-:W-:Y:S01]  /*0470*/  SHF.L.U32 R2, R14, 0x4, RZ ;  /* 0x000000040e027819 */ /* 0x000fe200000006ff */
[----:B------:R-:W-:Y:S01]  /*0480*/  IMAD.U32 R37, RZ, RZ, UR15 ;  /* 0x0000000fff257e24 */ /* 0x000fe2000f8e00ff */
[----:B------:R-:W-:Y:S01]  /*0490*/  IADD3 R29, P1, R7, R29, RZ ;  /* 0x0000001d071d7210 */ /* 0x000fe20007f3e0ff */
[----:B------:R-:W-:Y:S01]  /*04a0*/  USHF.L.U64.HI UR10, UR14, 0x2, UR15 ;  /* 0x000000020e0a7899 */ /* 0x000fe2000801020f */
[----:B------:R-:W-:-:S02]  /*04b0*/  LEA.HI.X R4, R12, R3, R11, 0x1, P0 ;  /* 0x000000030c047211 */ /* 0x000fc400000f0c0b */
[----:B------:R-:W-:Y:S02]  /*04c0*/  LOP3.LUT R2, R2, 0x70, RZ, 0xc0, !PT ;  /* 0x0000007002027812 */ /* 0x000fe400078ec0ff */
[C---:B------:R-:W-:Y:S01]  /*04d0*/  LEA R9, P0, R7.reuse, UR8, 0x6 ;  /* 0x0000000807097c11 */ /* 0x040fe2000f8030ff */
[----:B------:R-:W-:Y:S01]  /*04e0*/  IMAD.X R20, R4, 0x1, R3, P1 ;  /* 0x0000000104147824 */ /* 0x000fe200008e0603 */
[----:B------:R-:W-:Y:S01]  /*04f0*/  LOP3.LUT R6, R6, 0x1f, RZ, 0xc0, !PT ;  /* 0x0000001f06067812 */ /* 0x000fe200078ec0ff */
[C---:B------:R-:W-:Y:S01]  /*0500*/  IMAD R3, R2.reuse, UR6, RZ ;  /* 0x0000000602037c24 */ /* 0x040fe2000f8e02ff */
[----:B------:R-:W-:Y:S01]  /*0510*/  LEA.HI.X R7, R7, UR9, R4, 0x6, P0 ;  /* 0x0000000907077c11 */ /* 0x000fe200080f3404 */
[----:B------:R-:W-:Y:S01]  /*0520*/  IMAD.WIDE.U32 R42, R2, UR4, RZ ;  /* 0x00000004022a7c25 */ /* 0x000fe2000f8e00ff */
[----:B------:R-:W-:Y:S01]  /*0530*/  USHF.L.U64.HI UR4, UR4, 0x2, UR6 ;  /* 0x0000000204047899 */ /* 0x000fe20008010206 */
[----:B------:R-:W-:Y:S01]  /*0540*/  MOV R36, UR14 ;  /* 0x0000000e00247c02 */ /* 0x000fe20008000f00 */
[----:B------:R-:W-:Y:S01]  /*0550*/  ULDC.64 UR8, c[0x0][0x208] ;  /* 0x0000820000087ab9 */ /* 0x000fe20000000a00 */
[----:B------:R-:W-:Y:S01]  /*0560*/  IMAD.IADD R32, R43, 0x1, R3 ;  /* 0x000000012b207824 */ /* 0x000fe200078e0203 */
[----:B------:R-:W-:Y:S01]  /*0570*/  IADD3 R18, P0, R38, R42, RZ ;  /* 0x0000002a26127210 */ /* 0x000fe20007f1e0ff */
[----:B------:R-:W-:Y:S01]  /*0580*/  IMAD R25, R2, UR5, RZ ;  /* 0x0000000502197c24 */ /* 0x000fe2000f8e02ff */
[----:B------:R-:W-:Y:S01]  /*0590*/  IADD3 R4, P2, P3, R42, UR11, R6 ;  /* 0x0000000b2a047c10 */ /* 0x000fe2000fb5e006 */
[----:B------:R-:W-:Y:S01]  /*05a0*/  IMAD.WIDE.U32 R54, R2, UR14, RZ ;  /* 0x0000000e02367c25 */ /* 0x000fe2000f8e00ff */
[----:B------:R-:W-:Y:S01]  /*05b0*/  IADD3.X R3, RZ, R32, RZ, P0, !PT ;  /* 0x00000020ff037210 */ /* 0x000fe200007fe4ff */
[----:B------:R-:W-:Y:S01]  /*05c0*/  ULDC.64 UR6, c[0x0][0x218] ;  /* 0x0000860000067ab9 */ /* 0x000fe20000000a00 */
[----:B------:R-:W-:Y:S01]  /*05d0*/  LEA R22, P1, R18, R9, 0x2 ;  /* 0x0000000912167211 */ /* 0x000fe200078210ff */
[----:B------:R-:W-:Y:S01]  /*05e0*/  IMAD.IADD R25, R55, 0x1, R25 ;  /* 0x0000000137197824 */ /* 0x000fe200078e0219 */
[----:B------:R-:W-:-:S02]  /*05f0*/  IADD3 R28, P0, R38, R54, RZ ;  /* 0x00000036261c7210 */ /* 0x000fc40007f1e0ff */
[----:B------:R-:W-:Y:S02]  /*0600*/  IADD3.X R2, R32, UR4, RZ, P2, P3 ;  /* 0x0000000420027c10 */ /* 0x000fe400097e64ff */
[----:B------:R-:W-:Y:S02]  /*0610*/  LEA.HI.X R23, R18, R7, R3, 0x2, P1 ;  /* 0x0000000712177211 */ /* 0x000fe400008f1403 */
[----:B------:R-:W-:Y:S02]  /*0620*/  LEA R34, P2, R4, R9, 0x2 ;  /* 0x0000000904227211 */ /* 0x000fe400078410ff */
[----:B------:R-:W-:Y:S02]  /*0630*/  IADD3.X R19, RZ, R25, RZ, P0, !PT ;  /* 0x00000019ff137210 */ /* 0x000fe400007fe4ff */
[----:B------:R-:W-:Y:S02]  /*0640*/  IADD3 R21, P1, R28, UR12, RZ ;  /* 0x0000000c1c157c10 */ /* 0x000fe4000ff3e0ff */
[----:B------:R-:W-:-:S02]  /*0650*/  LEA.HI.X R35, R4, R7, R2, 0x2, P2 ;  /* 0x0000000704237211 */ /* 0x000fc400010f1402 */
[----:B------:R-:W-:Y:S01]  /*0660*/  LEA R5, P0, R29, UR6, 0x6 ;  /* 0x000000061d057c11 */ /* 0x000fe2000f8030ff */
[----:B------:R-:W-:Y:S01]  /*0670*/  UIMAD UR6, UR5, 0x5, URZ ;  /* 0x00000005050678a4 */ /* 0x000fe2000f8e023f */
[----:B------:R-:W-:Y:S01]  /*0680*/  IADD3.X R24, R19, UR13, RZ, P1, !PT ;  /* 0x0000000d13187c10 */ /* 0x000fe20008ffe4ff */
[----:B------:R-:W5:Y:S01]  /*0690*/  LDG.E R51, desc[UR8][R34.64] ;  /* 0x0000000822337981 */ /* 0x000f62000c1e1900 */
[----:B------:R-:W-:Y:S02]  /*06a0*/  IADD3 R2, P1, R21, UR14, RZ ;  /* 0x0000000e15027c10 */ /* 0x000fe4000ff3e0ff */
[----:B------:R-:W-:Y:S01]  /*06b0*/  LEA.HI.X R4, R29, UR7, R20, 0x6, P0 ;  /* 0x000000071d047c11 */ /* 0x000fe200080f3414 */
[----:B------:R-:W-:Y:S01]  /*06c0*/  USHF.L.U32 UR7, UR14, 0x2, URZ ;  /* 0x000000020e077899 */ /* 0x000fe2000800063f */
[----:B------:R-:W-:Y:S02]  /*06d0*/  IADD3.X R3, R24, UR5, RZ, P1, !PT ;  /* 0x0000000518037c10 */ /* 0x000fe40008ffe4ff */
[----:B------:R-:W-:-:S02]  /*06e0*/  LEA R64, P0, R2, R5, 0x2 ;  /* 0x0000000502407211 */ /* 0x000fc400078010ff */
[----:B------:R-:W-:Y:S02]  /*06f0*/  SHF.L.U32 R46, R28, 0x2, RZ ;  /* 0x000000021c2e7819 */ /* 0x000fe400000006ff */
[----:B------:R-:W-:Y:S02]  /*0700*/  IADD3 R26, P2, R6, R54, RZ ;  /* 0x00000036061a7210 */ /* 0x000fe40007f5e0ff */
[----:B------:R-:W-:Y:S02]  /*0710*/  LEA.HI.X R65, R2, R4, R3, 0x2, P0 ;  /* 0x0000000402417211 */ /* 0x000fe400000f1403 */
[----:B------:R-:W-:Y:S01]  /*0720*/  IADD3 R60, P0, R46, R5, RZ ;  /* 0x000000052e3c7210 */ /* 0x000fe20007f1e0ff */
[----:B------:R-:W-:Y:S01]  /*0730*/  IMAD.X R27, RZ, RZ, R25, P2 ;  /* 0x000000ffff1b7224 */ /* 0x000fe200010e0619 */
[----:B------:R-:W-:Y:S02]  /*0740*/  SHF.L.U64.HI R33, R28, 0x2, R19 ;  /* 0x000000021c217819 */ /* 0x000fe40000010213 */
[----:B------:R-:W-:-:S02]  /*0750*/  LEA R62, P2, R63, R60, 0x3 ;  /* 0x0000003c3f3e7211 */ /* 0x000fc400078418ff */
[----:B------:R-:W-:Y:S02]  /*0760*/  IADD3.X R61, R33, R4, RZ, P0, !PT ;  /* 0x00000004213d7210 */ /* 0x000fe400007fe4ff */
[----:B------:R-:W-:Y:S01]  /*0770*/  MOV R31, UR14 ;  /* 0x0000000e001f7c02 */ /* 0x000fe20008000f00 */
[----:B------:R-:W-:Y:S01]  /*0780*/  ULDC.64 UR14, c[0x0][0x230] ;  /* 0x00008c00000e7ab9 */ /* 0x000fe20000000a00 */
[----:B------:R-:W-:Y:S02]  /*0790*/  IADD3 R3, P1, R5, UR12, RZ ;  /* 0x0000000c05037c10 */ /* 0x000fe4000ff3e0ff */
[----:B------:R-:W-:Y:S01]  /*07a0*/  LEA.HI.X R63, R36, R61, R37, 0x3, P2 ;  /* 0x0000003d243f7211 */ /* 0x000fe200010f1c25 */
[----:B------:R-:W-:Y:S01]  /*07b0*/  IMAD.WIDE.U32 R30, R31, 0x5, R26 ;  /* 0x000000051f1e7825 */ /* 0x000fe200078e001a */
[----:B------:R-:W-:Y:S01]  /*07c0*/  LEA R44, P3, R21, R3, 0x2 ;  /* 0x00000003152c7211 */ /* 0x000fe200078610ff */
[----:B------:R-:W2:Y:S01]  /*07d0*/  LDG.E R36, desc[UR8][R60.64] ;  /* 0x000000083c247981 */ /* 0x000ea2000c1e1900 */
[----:B------:R-:W-:Y:S01]  /*07e0*/  IADD3.X R2, R4, UR13, RZ, P1, !PT ;  /* 0x0000000d04027c10 */ /* 0x000fe20008ffe4ff */
[----:B------:R-:W-:Y:S01]  /*07f0*/  VIADD R17, R31, UR6 ;  /* 0x000000061f117c36 */ /* 0x000fe20008000000 */
[----:B------:R-:W-:Y:S01]  /*0800*/  IADD3 R66, P4, R26, UR7, RZ ;  /* 0x000000071a427c10 */ /* 0x000fe2000ff9e0ff */
[----:B------:R-:W-:Y:S01]  /*0810*/  IMAD.SHL.U32 R18, R30, 0x4, RZ ;  /* 0x000000041e127824 */ /* 0x000fe200078e00ff */
[----:B------:R-:W-:-:S02]  /*0820*/  IADD3 R26, P0, R22, UR11, RZ ;  /* 0x0000000b161a7c10 */ /* 0x000fc4000ff1e0ff */
[----:B------:R-:W-:Y:S02]  /*0830*/  LEA.HI.X R45, R21, R2, R24, 0x2, P3 ;  /* 0x00000002152d7211 */ /* 0x000fe400018f1418 */
[----:B------:R-:W-:Y:S01]  /*0840*/  IADD3.X R21, R27, UR10, RZ, P4, !PT ;  /* 0x0000000a1b157c10 */ /* 0x000fe2000a7fe4ff */
[----:B------:R-:W5:Y:S01]  /*0850*/  LDG.E R24, desc[UR8][R64.64] ;  /* 0x0000000840187981 */ /* 0x000f62000c1e1900 */
[----:B------:R-:W-:Y:S02]  /*0860*/  IADD3.X R27, R23, UR4, RZ, P0, !PT ;  /* 0x00000004171b7c10 */ /* 0x000fe400087fe4ff */
[----:B------:R-:W-:Y:S02]  /*0870*/  IADD3 R48, P0, R34, UR11, RZ ;  /* 0x0000000b22307c10 */ /* 0x000fe4000ff1e0ff */
[----:B------:R-:W-:Y:S01]  /*0880*/  SHF.L.U64.HI R17, R30, 0x2, R17 ;  /* 0x000000021e117819 */ /* 0x000fe20000010211 */
[----:B------:R-:W5:Y:S01]  /*0890*/  LDG.E R47, desc[UR8][R26.64] ;  /* 0x000000081a2f7981 */ /* 0x000f62000c1e1900 */
[----:B------:R-:W-:-:S03]  /*08a0*/  IADD3.X R49, R35, UR4, RZ, P0, !PT ;  /* 0x0000000423317c10 */ /* 0x000fc600087fe4ff */
[----:B------:R0:W5:Y:S01]  /*08b0*/  LDG.E R30, desc[UR8][R22.64] ;  /* 0x00000008161e7981 */ /* 0x000162000c1e1900 */
[C---:B------:R-:W-:Y:S02]  /*08c0*/  SHF.L.U64.HI R21, R66.reuse, 0x2, R21 ;  /* 0x0000000242157819 */ /* 0x040fe40000010215 */
[----:B------:R-:W-:Y:S01]  /*08d0*/  SHF.L.U32 R66, R66, 0x2, RZ ;  /* 0x0000000242427819 */ /* 0x000fe200000006ff */
[----:B------:R1:W5:Y:S01]  /*08e0*/  LDG.E R59, desc[UR8][R48.64] ;  /* 0x00000008303b7981 */ /* 0x000362000c1e1900 */
[----:B0-----:R-:W-:-:S04]  /*08f0*/  IADD3 R22, P0, R3, R46, RZ ;  /* 0x0000002e03167210 */ /* 0x001fc80007f1e0ff */
[----:B------:R-:W-:Y:S02]  /*0900*/  IADD3.X R23, R2, R33, RZ, P0, !PT ;  /* 0x0000002102177210 */ /* 0x000fe400007fe4ff */
[----:B------:R-:W-:Y:S01]  /*0910*/  ISETP.NE.U32.AND P0, PT, RZ, UR14, PT ;  /* 0x0000000eff007c0c */ /* 0x000fe2000bf05070 */
[----:B------:R-:W5:Y:S03]  /*0920*/  LDG.E R33, desc[UR8][R62.64] ;  /* 0x000000083e217981 */ /* 0x000f66000c1e1900 */
[----:B------:R-:W-:Y:S01]  /*0930*/  ISETP.NE.AND.EX P0, PT, RZ, UR15, PT, P0 ;  /* 0x0000000fff007c0c */ /* 0x000fe2000bf05300 */
[----:B------:R0:W5:Y:S01]  /*0940*/  LDG.E R35, desc[UR8][R22.64] ;  /* 0x0000000816237981 */ /* 0x000162000c1e1900 */
[----:B------:R-:W-:-:S05]  /*0950*/  IADD3 R52, P1, R66, R5, RZ ;  /* 0x0000000542347210 */ /* 0x000fca0007f3e0ff */
[----:B------:R-:W-:Y:S01]  /*0960*/  IMAD.X R53, R21, 0x1, R4, P1 ;  /* 0x0000000115357824 */ /* 0x000fe200008e0604 */
[----:B------:R-:W-:-:S05]  /*0970*/  IADD3 R56, P1, R26, UR11, RZ ;  /* 0x0000000b1a387c10 */ /* 0x000fca000ff3e0ff */
[----:B------:R-:W3:Y:S01]  /*0980*/  @P0 LDC.64 R68, c[0x0][0x230] ;  /* 0x00008c00ff440b82 */ /* 0x000ee20000000a00 */
[----:B------:R-:W-:Y:S01]  /*0990*/  IADD3.X R57, R27, UR4, RZ, P1, !PT ;  /* 0x000000041b397c10 */ /* 0x000fe20008ffe4ff */
[----:B------:R-:W5:Y:S01]  /*09a0*/  LDG.E R52, desc[UR8][R52.64] ;  /* 0x0000000834347981 */ /* 0x000f62000c1e1900 */
[----:B------:R-:W-:Y:S02]  /*09b0*/  IADD3 R66, P1, R66, R3, RZ ;  /* 0x0000000342427210 */ /* 0x000fe40007f3e0ff */
[----:B-1----:R-:W-:Y:S01]  /*09c0*/  IADD3 R48, P2, R48, UR11, RZ ;  /* 0x0000000b30307c10 */ /* 0x002fe2000ff5e0ff */
[----:B------:R1:W5:Y:S02]  /*09d0*/  LDG.E R27, desc[UR8][R44.64] ;  /* 0x000000082c1b7981 */ /* 0x000364000c1e1900 */
[----:B------:R-:W-:Y:S01]  /*09e0*/  IMAD.X R67, R21, 0x1, R2, P1 ;  /* 0x0000000115437824 */ /* 0x000fe200008e0602 */
[----:B------:R-:W-:Y:S01]  /*09f0*/  IADD3.X R49, R49, UR4, RZ, P2, !PT ;  /* 0x0000000431317c10 */ /* 0x000fe200097fe4ff */
[----:B------:R-:W5:Y:S01]  /*0a00*/  LDG.E R46, desc[UR8][R56.64] ;  /* 0x00000008382e7981 */ /* 0x000f62000c1e1900 */
[----:B0-----:R-:W-:-:S02]  /*0a10*/  IADD3 R22, P2, R22, UR7, RZ ;  /* 0x0000000716167c10 */ /* 0x001fc4000ff5e0ff */
[----:B------:R-:W-:Y:S01]  /*0a20*/  IADD3 R72, P1, R60, UR7, RZ ;  /* 0x000000073c487c10 */ /* 0x000fe2000ff3e0ff */
[----:B------:R0:W5:Y:S01]  /*0a30*/  LDG.E R53, desc[UR8][R66.64] ;  /* 0x0000000842357981 */ /* 0x000162000c1e1900 */
[----:B------:R-:W-:Y:S02]  /*0a40*/  IADD3.X R23, R23, UR10, RZ, P2, !PT ;  /* 0x0000000a17177c10 */ /* 0x000fe400097fe4ff */
[----:B------:R-:W-:Y:S01]  /*0a50*/  IADD3.X R73, R61, UR10, RZ, P1, !PT ;  /* 0x0000000a3d497c10 */ /* 0x000fe20008ffe4ff */
[----:B------:R4:W5:Y:S01]  /*0a60*/  LDG.E R64, desc[UR8][R48.64] ;  /* 0x0000000830407981 */ /* 0x000962000c1e1900 */
[----:B-1----:R-:W-:Y:S02]  /*0a70*/  IADD3 R44, P2, R44, UR7, RZ ;  /* 0x000000072c2c7c10 */ /* 0x002fe4000ff5e0ff */
[----:B------:R-:W-:Y:S01]  /*0a80*/  IADD3 R62, P1, R56, UR11, RZ ;  /* 0x0000000b383e7c10 */ /* 0x000fe2000ff3e0ff */
[----:B------:R-:W5:Y:S01]  /*0a90*/  LDG.E R34, desc[UR8][R72.64] ;  /* 0x0000000848227981 */ /* 0x000f62000c1e1900 */
[----:B------:R-:W-:-:S02]  /*0aa0*/  IADD3.X R45, R45, UR10, RZ, P2, !PT ;  /* 0x0000000a2d2d7c10 */ /* 0x000fc400097fe4ff */
[----:B------:R-:W-:Y:S01]  /*0ab0*/  IADD3.X R63, R57, UR4, RZ, P1, !PT ;  /* 0x00000004393f7c10 */ /* 0x000fe20008ffe4ff */
[----:B---3--:R-:W3:Y:S01]  /*0ac0*/  @P0 LDG.E R68, desc[UR8][R68.64] ;  /* 0x0000000844440981 */ /* 0x008ee2000c1e1900 */
[C---:B------:R-:W-:Y:S02]  /*0ad0*/  IADD3 R60, P2, R18.reuse, R3, RZ ;  /* 0x00000003123c7210 */ /* 0x040fe40007f5e0ff */
[----:B0-----:R-:W-:Y:S01]  /*0ae0*/  IADD3 R66, P1, R18, R5, RZ ;  /* 0x0000000512427210 */ /* 0x001fe20007f3e0ff */
[----:B------:R0:W5:Y:S01]  /*0af0*/  LDG.E R37, desc[UR8][R44.64] ;  /* 0x000000082c257981 */ /* 0x000162000c1e1900 */
[----:B------:R-:W-:Y:S01]  /*0b00*/  IADD3 R70, P3, R48, UR11, RZ ;  /* 0x0000000b30467c10 */ /* 0x000fe2000ff7e0ff */
[C---:B------:R-:W-:Y:S01]  /*0b10*/  IMAD.X R61, R17.reuse, 0x1, R2, P2 ;  /* 0x00000001113d7824 */ /* 0x040fe200010e0602 */
[----:B------:R-:W-:Y:S01]  /*0b20*/  IADD3.X R67, R17, R4, RZ, P1, !PT ;  /* 0x0000000411437210 */ /* 0x000fe20000ffe4ff */
[----:B------:R-:W5:Y:S01]  /*0b30*/  LDG.E R26, desc[UR8][R62.64] ;  /* 0x000000083e1a7981 */ /* 0x000f62000c1e1900 */
[----:B------:R-:W-:-:S02]  /*0b40*/  IADD3 R56, P1, R66, UR7, RZ ;  /* 0x0000000742387c10 */ /* 0x000fc4000ff3e0ff */
[----:B----4-:R-:W-:Y:S01]  /*0b50*/  IADD3 R48, P2, R60, UR7, RZ ;  /* 0x000000073c307c10 */ /* 0x010fe2000ff5e0ff */
[----:B------:R-:W5:Y:S01]  /*0b60*/  LDG.E R58, desc[UR8][R66.64] ;  /* 0x00000008423a7981 */ /* 0x000f62000c1e1900 */
[----:B------:R-:W-:Y:S02]  /*0b70*/  IADD3.X R71, R49, UR4, RZ, P3, !PT ;  /* 0x0000000431477c10 */ /* 0x000fe40009ffe4ff */
[----:B------:R-:W-:Y:S01]  /*0b80*/  IADD3.X R57, R67, UR10, RZ, P1, !PT ;  /* 0x0000000a43397c10 */ /* 0x000fe20008ffe4ff */
[----:B------:R-:W5:Y:S01]  /*0b90*/  LDG.E R60, desc[UR8][R60.64] ;  /* 0x000000083c3c7981 */ /* 0x000f62000c1e1900 */
[----:B------:R-:W-:Y:S02]  /*0ba0*/  IADD3.X R49, R61, UR10, RZ, P2, !PT ;  /* 0x0000000a3d317c10 */ /* 0x000fe400097fe4ff */
[----:B0-----:R-:W-:Y:S01]  /*0bb0*/  IADD3 R44, P1, R56, UR7, RZ ;  /* 0x00000007382c7c10 */ /* 0x001fe2000ff3e0ff */
[----:B------:R-:W5:Y:S01]  /*0bc0*/  LDG.E R70, desc[UR8][R70.64] ;  /* 0x0000000846467981 */ /* 0x000f62000c1e1900 */
[----:B------:R-:W-:-:S02]  /*0bd0*/  IADD3 R72, P2, R48, UR7, RZ ;  /* 0x0000000730487c10 */ /* 0x000fc4000ff5e0ff */
[----:B------:R-:W-:Y:S01]  /*0be0*/  IADD3.X R45, R57, UR10, RZ, P1, !PT ;  /* 0x0000000a392d7c10 */ /* 0x000fe20008ffe4ff */
[----:B------:R-:W5:Y:S01]  /*0bf0*/  LDG.E R62, desc[UR8][R56.64] ;  /* 0x00000008383e7981 */ /* 0x000f62000c1e1900 */
[----:B------:R-:W-:-:S03]  /*0c00*/  IADD3.X R73, R49, UR10, RZ, P2, !PT ;  /* 0x0000000a31497c10 */ /* 0x000fc600097fe4ff */
[----:B------:R-:W5:Y:S04]  /*0c10*/  LDG.E R63, desc[UR8][R44.64] ;  /* 0x000000082c3f7981 */ /* 0x000f68000c1e1900 */
[----:B------:R-:W5:Y:S04]  /*0c20*/  LDG.E R71, desc[UR8][R48.64] ;  /* 0x0000000830477981 */ /* 0x000f68000c1e1900 */
[----:B------:R-:W5:Y:S01]  /*0c30*/  LDG.E R72, desc[UR8][R72.64] ;  /* 0x0000000848487981 */ /* 0x000f62000c1e1900 */
[----:B------:R-:W-:Y:S01]  /*0c40*/  IMAD.MOV.U32 R18, RZ, RZ, 0x3bbb989d ;  /* 0x3bbb989dff127424 */ /* 0x000fe200078e00ff */
[----:B------:R-:W-:-:S02]  /*0c50*/  MOV R31, 0x437c0000 ;  /* 0x437c0000001f7802 */ /* 0x000fc40000000f00 */
[----:B------:R0:W5:Y:S01]  /*0c60*/  LDG.E R23, desc[UR8][R22.64] ;  /* 0x0000000816177981 */ /* 0x000162000c1e1900 */
[----:B------:R-:W-:Y:S01]  /*0c70*/  UMOV UR6, 0x3f800000 ;  /* 0x3f80000000067882 */ /* 0x000fe20000000000 */
[----:B------:R-:W-:Y:S01]  /*0c80*/  BSSY B1, `(.L_x_277) ;  /* 0x000001a000017945 */ /* 0x000fe20003800000 */
[----:B--2---:R-:W-:-:S05]  /*0c90*/  SHF.L.U32 R21, R36, 0x10, RZ ;  /* 0x0000001024157819 */ /* 0x004fca00000006ff */
[----:B------:R-:W-:-:S04]  /*0ca0*/  FMUL R17, R21, -1.7020000219345092773 ;  /* 0xbfd9db2315117820 */ /* 0x000fc80000400000 */
[----:B------:R-:W-:-:S04]  /*0cb0*/  FFMA.SAT R18, R17, R18, 0.5 ;  /* 0x3f00000011127423 */ /* 0x000fc80000002012 */
[----:B------:R-:W-:-:S04]  /*0cc0*/  FFMA.RM R18, R18, R31, 12582913 ;  /* 0x4b40000112127423 */ /* 0x000fc8000000401f */
[----:B0-----:R-:W-:-:S04]  /*0cd0*/  FADD R22, R18, -12583039 ;  /* 0xcb40007f12167421 */ /* 0x001fc80000000000 */
[----:B------:R-:W-:-:S04]  /*0ce0*/  FFMA R22, R17, 1.4426950216293334961, -R22 ;  /* 0x3fb8aa3b11167823 */ /* 0x000fc80000000816 */
[----:B------:R-:W-:-:S04]  /*0cf0*/  FFMA R22, R17, 1.925963033500011079e-08, R22 ;  /* 0x32a5706011167823 */ /* 0x000fc80000000016 */
[----:B------:R-:W0:Y:S01]  /*0d00*/  MUFU.EX2 R17, R22 ;  /* 0x0000001600117308 */ /* 0x000e220000000800 */
[----:B------:R-:W-:-:S04]  /*0d10*/  IMAD.SHL.U32 R18, R18, 0x800000, RZ ;  /* 0x0080000012127824 */ /* 0x000fc800078e00ff */
[----:B0-----:R-:W-:-:S05]  /*0d20*/  FFMA R18, R18, R17, 1 ;  /* 0x3f80000012127423 */ /* 0x001fca0000000011 */
[----:B------:R-:W-:-:S04]  /*0d30*/  IADD3 R17, R18, 0x1800000, RZ ;  /* 0x0180000012117810 */ /* 0x000fc80007ffe0ff */
[----:B------:R-:W-:Y:S01]  /*0d40*/  LOP3.LUT R17, R17, 0x7f800000, RZ, 0xc0, !PT ;  /* 0x7f80000011117812 */ /* 0x000fe200078ec0ff */
[----:B------:R-:W-:Y:S01]  /*0d50*/  FMUL R21, R21, 1.7020000219345092773 ;  /* 0x3fd9db2315157820 */ /* 0x000fe20000400000 */
[----:B---3--:R-:W-:Y:S02]  /*0d60*/  @P0 R2UR UR6, R68 ;  /* 0x00000000440602ca */ /* 0x008fe400000e0000 */
[----:B------:R-:W-:Y:S01]  /*0d70*/  ISETP.GT.U32.AND P0, PT, R17, 0x1ffffff, PT ;  /* 0x01ffffff1100780c */ /* 0x000fe20003f04070 */
[----:B------:R-:W-:-:S12]  /*0d80*/  IMAD R17, R0, 0x20, R13 ;  /* 0x0000002000117824 */ /* 0x000fd800078e020d */
[----:B------:R-:W-:Y:S05]  /*0d90*/  @P0 BRA `(.L_x_278) ;  /* 0x0000000000100947 */ /* 0x000fea0003800000 */
[----:B------:R-:W-:Y:S02]  /*0da0*/  MOV R0, R18 ;  /* 0x0000001200007202 */ /* 0x000fe40000000f00 */
[----:B------:R-:W-:-:S07]  /*0db0*/  MOV R18, 0xdd0 ;  /* 0x00000dd000127802 */ /* 0x000fce0000000f00 */
[----:B-----5:R-:W-:Y:S05]  /*0dc0*/  CALL.REL.NOINC `($__internal_3_$__cuda_sm20_rcp_rn_f32_slowpath) ;  /* 0x000000b400907944 */ /* 0x020fea0003c00000 */
[----:B------:R-:W-:Y:S05]  /*0dd0*/  BRA `(.L_x_279) ;  /* 0x0000000000107947 */ /* 0x000fea0003800000 */
.L_x_278:
[----:B------:R-:W0:Y:S02]  /*0de0*/  MUFU.RCP R67, R18 ;  /* 0x0000001200437308 */ /* 0x000e240000001000 */
[----:B0-----:R-:W-:-:S04]  /*0df0*/  FFMA R0, R18, R67, -1 ;  /* 0xbf80000012007423 */ /* 0x001fc80000000043 */
[----:B------:R-:W-:-:S04]  /*0e00*/  FADD.FTZ R0, -R0, -RZ ;  /* 0x800000ff00007221 */ /* 0x000fc80000010100 */
[----:B------:R-:W-:-:S07]  /*0e10*/  FFMA R67, R67, R0, R67 ;  /* 0x0000000043437223 */ /* 0x000fce0000000043 */
.L_x_279:
[----:B------:R-:W-:Y:S05]  /*0e20*/  BSYNC B1 ;  /* 0x0000000000017941 */ /* 0x000fea0003800000 */
.L_x_277:
[----:B------:R-:W-:Y:S01]  /*0e30*/  HFMA2.MMA R31, -RZ, RZ, 0.96630859375, -0.0022525787353515625 ;  /* 0x3bbb989dff1f7435 */ /* 0x000fe200000001ff */
[----:B------:R-:W-:Y:S01]  /*0e40*/  IMAD.U32 R22, R36, 0x10000, RZ ;  /* 0x0001000024167824 */ /* 0x000fe200078e00ff */
[----:B------:R-:W-:Y:S01]  /*0e50*/  BSSY B1, `(.L_x_280) ;  /* 0x000001f000017945 */ /* 0x000fe20003800000 */
[----:B------:R-:W-:Y:S02]  /*0e60*/  IMAD.MOV.U32 R45, RZ, RZ, 0x437c0000 ;  /* 0x437c0000ff2d7424 */ /* 0x000fe400078e00ff */
[----:B------:R-:W-:-:S05]  /*0e70*/  FMUL R0, R22, -1.7020000219345092773 ;  /* 0xbfd9db2316007820 */ /* 0x000fca0000400000 */
[----:B------:R-:W-:-:S04]  /*0e80*/  FFMA.SAT R18, R0, R31, 0.5 ;  /* 0x3f00000000127423 */ /* 0x000fc8000000201f */
[----:B------:R-:W-:Y:S01]  /*0e90*/  FFMA.RM R18, R18, R45, 12582913 ;  /* 0x4b40000112127423 */ /* 0x000fe2000000402d */
[----:B-----5:R-:W-:-:S03]  /*0ea0*/  IMAD.U32 R45, R35, 0x10000, RZ ;  /* 0x00010000232d7824 */ /* 0x020fc600078e00ff */
[C---:B------:R-:W-:Y:S01]  /*0eb0*/  FADD R31, R18.reuse, -12583039 ;  /* 0xcb40007f121f7421 */ /* 0x040fe20000000000 */
[----:B------:R-:W-:-:S03]  /*0ec0*/  SHF.L.U32 R18, R18, 0x17, RZ ;  /* 0x0000001712127819 */ /* 0x000fc600000006ff */
[----:B------:R-:W-:-:S04]  /*0ed0*/  FFMA R31, R0, 1.4426950216293334961, -R31 ;  /* 0x3fb8aa3b001f7823 */ /* 0x000fc8000000081f */
[----:B------:R-:W-:Y:S01]  /*0ee0*/  FFMA R44, R0, 1.925963033500011079e-08, R31 ;  /* 0x32a57060002c7823 */ /* 0x000fe2000000001f */
[----:B------:R-:W-:-:S03]  /*0ef0*/  FADD R0, -R67, 1 ;  /* 0x3f80000043007421 */ /* 0x000fc60000000100 */
[----:B------:R-:W0:Y:S01]  /*0f00*/  MUFU.EX2 R31, R44 ;  /* 0x0000002c001f7308 */ /* 0x000e220000000800 */
[----:B------:R-:W-:-:S04]  /*0f10*/  FMUL R0, R0, R67 ;  /* 0x0000004300007220 */ /* 0x000fc80000400000 */
[----:B------:R-:W-:Y:S01]  /*0f20*/  FFMA R0, R21, R0, R67 ;  /* 0x0000000015007223 */ /* 0x000fe20000000043 */
[----:B------:R-:W-:Y:S01]  /*0f30*/  PRMT R21, R36, 0x7632, R21 ;  /* 0x0000763224157816 */ /* 0x000fe20000000015 */
[----:B0-----:R-:W-:Y:S01]  /*0f40*/  FFMA R48, R18, R31, 1 ;  /* 0x3f80000012307423 */ /* 0x001fe2000000001f */
[----:B------:R-:W-:-:S03]  /*0f50*/  SHF.L.U32 R31, R30, 0x10, RZ ;  /* 0x000000101e1f7819 */ /* 0x000fc600000006ff */
[----:B------:R-:W-:Y:S02]  /*0f60*/  VIADD R18, R48, 0x1800000 ;  /* 0x0180000030127836 */ /* 0x000fe40000000000 */
[----:B------:R-:W-:-:S03]  /*0f70*/  FMUL R0, R0, R31 ;  /* 0x0000001f00007220 */ /* 0x000fc60000400000 */
[----:B------:R-:W-:Y:S01]  /*0f80*/  LOP3.LUT R18, R18, 0x7f800000, RZ, 0xc0, !PT ;  /* 0x7f80000012127812 */ /* 0x000fe200078ec0ff */
[----:B------:R-:W-:-:S03]  /*0f90*/  FMUL R36, R0, R45 ;  /* 0x0000002d00247220 */ /* 0x000fc60000400000 */
[----:B------:R-:W-:-:S13]  /*0fa0*/  ISETP.GT.U32.AND P0, PT, R18, 0x1ffffff, PT ;  /* 0x01ffffff1200780c */ /* 0x000fda0003f04070 */
[----:B------:R-:W-:Y:S05]  /*0fb0*/  @P0 BRA `(.L_x_281) ;  /* 0x0000000000100947 */ /* 0x000fea0003800000 */
[----:B------:R-:W-:Y:S02]  /*0fc0*/  MOV R0, R48 ;  /* 0x0000003000007202 */ /* 0x000fe40000000f00 */
[----:B------:R-:W-:-:S07]  /*0fd0*/  MOV R18, 0xff0 ;  /* 0x00000ff000127802 */ /* 0x000fce0000000f00 */
[----:B------:R-:W-:Y:S05]  /*0fe0*/  CALL.REL.NOINC `($__internal_3_$__cuda_sm20_rcp_rn_f32_slowpath) ;  /* 0x000000b400087944 */ /* 0x000fea0003c00000 */
[----:B------:R-:W-:Y:S05]  /*0ff0*/  BRA `(.L_x_282) ;  /* 0x0000000000107947 */ /* 0x000fea0003800000 */
.L_x_281:
[----:B------:R-:W0:Y:S02]  /*1000*/  MUFU.RCP R67, R48 ;  /* 0x0000003000437308 */ /* 0x000e240000001000 */
[----:B0-----:R-:W-:-:S04]  /*1010*/  FFMA R0, R48, R67, -1 ;  /* 0xbf80000030007423 */ /* 0x001fc80000000043 */
[----:B------:R-:W-:-:S04]  /*1020*/  FADD.FTZ R0, -R0, -RZ ;  /* 0x800000ff00007221 */ /* 0x000fc80000010100 */
[----:B------:R-:W-:-:S07]  /*1030*/  FFMA R67, R67, R0, R67 ;  /* 0x0000000043437223 */ /* 0x000fce0000000043 */
.L_x_282:
[----:B------:R-:W-:Y:S05]  /*1040*/  BSYNC B1 ;  /* 0x0000000000017941 */ /* 0x000fea0003800000 */
.L_x_280:
[----:B------:R-:W-:Y:S01]  /*1050*/  IMAD.U32 R0, R21, 0x10000, RZ ;  /* 0x0001000015007824 */ /* 0x000fe200078e00ff */
[----:B------:R-:W-:Y:S01]  /*1060*/  MOV R45, 0x3bbb989d ;  /* 0x3bbb989d002d7802 */ /* 0x000fe20000000f00 */
[----:B------:R-:W-:Y:S02]  /*1070*/  IMAD.MOV.U32 R49, RZ, RZ, 0x437c0000 ;  /* 0x437c0000ff317424 */ /* 0x000fe400078e00ff */
[----:B------:R-:W-:Y:S01]  /*1080*/  FMUL R22, R22, R67 ;  /* 0x0000004316167220 */ /* 0x000fe20000400000 */
[----:B------:R-:W-:Y:S01]  /*1090*/  FMUL R18, R0, -1.7020000219345092773 ;  /* 0xbfd9db2300127820 */ /* 0x000fe20000400000 */
[----:B------:R-:W-:Y:S01]  /*10a0*/  BSSY B1, `(.L_x_283) ;  /* 0x0000019000017945 */ /* 0x000fe20003800000 */
[----:B------:R-:W-:Y:S01]  /*10b0*/  PRMT R35, R35, 0x7632, R35 ;  /* 0x0000763223237816 */ /* 0x000fe20000000023 */
[----:B------:R-:W-:Y:S01]  /*10c0*/  FMUL R31, R31, R22 ;  /* 0x000000161f1f7220 */ /* 0x000fe20000400000 */
[----:B------:R-:W-:Y:S01]  /*10d0*/  FFMA.SAT R44, R18, R45, 0.5 ;  /* 0x3f000000122c7423 */ /* 0x000fe2000000202d */
[----:B------:R-:W-:Y:S01]  /*10e0*/  PRMT R30, R30, 0x7632, R30 ;  /* 0x000076321e1e7816 */ /* 0x000fe2000000001e */
[----:B------:R-:W-:-:S02]  /*10f0*/  FMUL R22, R0, 1.7020000219345092773 ;  /* 0x3fd9db2300167820 */ /* 0x000fc40000400000 */
[----:B------:R-:W-:-:S04]  /*1100*/  FFMA.RM R44, R44, R49, 12582913 ;  /* 0x4b4000012c2c7423 */ /* 0x000fc80000004031 */
[C---:B------:R-:W-:Y:S01]  /*1110*/  FADD R45, R44.reuse, -12583039 ;  /* 0xcb40007f2c2d7421 */ /* 0x040fe20000000000 */
[----:B------:R-:W-:-:S03]  /*1120*/  SHF.L.U32 R44, R44, 0x17, RZ ;  /* 0x000000172c2c7819 */ /* 0x000fc600000006ff */
[----:B------:R-:W-:-:S04]  /*1130*/  FFMA R45, R18, 1.4426950216293334961, -R45 ;  /* 0x3fb8aa3b122d7823 */ /* 0x000fc8000000082d */
[----:B------:R-:W-:-:S06]  /*1140*/  FFMA R45, R18, 1.925963033500011079e-08, R45 ;  /* 0x32a57060122d7823 */ /* 0x000fcc000000002d */
[----:B------:R-:W0:Y:S02]  /*1150*/  MUFU.EX2 R45, R45 ;  /* 0x0000002d002d7308 */ /* 0x000e240000000800 */
[----:B0-----:R-:W-:-:S04]  /*1160*/  FFMA R44, R44, R45, 1 ;  /* 0x3f8000002c2c7423 */ /* 0x001fc8000000002d */
[----:B------:R-:W-:-:S05]  /*1170*/  VIADD R18, R44, 0x1800000 ;  /* 0x018000002c127836 */ /* 0x000fca0000000000 */
[----:B------:R-:W-:-:S04]  /*1180*/  LOP3.LUT R18, R18, 0x7f800000, RZ, 0xc0, !PT ;  /* 0x7f80000012127812 */ /* 0x000fc800078ec0ff */
[----:B------:R-:W-:-:S13]  /*1190*/  ISETP.GT.U32.AND P0, PT, R18, 0x1ffffff, PT ;  /* 0x01ffffff1200780c */ /* 0x000fda0003f04070 */
[----:B------:R-:W-:Y:S05]  /*11a0*/  @P0 BRA `(.L_x_284) ;  /* 0x0000000000100947 */ /* 0x000fea0003800000 */
[----:B------:R-:W-:Y:S02]  /*11b0*/  MOV R0, R44 ;  /* 0x0000002c00007202 */ /* 0x000fe40000000f00 */
[----:B------:R-:W-:-:S07]  /*11c0*/  MOV R18, 0x11e0 ;  /* 0x000011e000127802 */ /* 0x000fce0000000f00 */
[----:B------:R-:W-:Y:S05]  /*11d0*/  CALL.REL.NOINC `($__internal_3_$__cuda_sm20_rcp_rn_f32_slowpath) ;  /* 0x000000b0008c7944 */ /* 0x000fea0003c00000 */
[----:B------:R-:W-:Y:S05]  /*11e0*/  BRA `(.L_x_285) ;  /* 0x0000000000107947 */ /* 0x000fea0003800000 */
.L_x_284:
[----:B------:R-:W0:Y:S02]  /*11f0*/  MUFU.RCP R67, R44 ;  /* 0x0000002c00437308 */ /* 0x000e240000001000 */
[----:B0-----:R-:W-:-:S04]  /*1200*/  FFMA R0, R44, R67, -1 ;  /* 0xbf8000002c007423 */ /* 0x001fc80000000043 */
[----:B------:R-:W-:-:S04]  /*1210*/  FADD.FTZ R0, -R0, -RZ ;  /* 0x800000ff00007221 */ /* 0x000fc80000010100 */
[----:B------:R-:W-:-:S07]  /*1220*/  FFMA R67, R67, R0, R67 ;  /* 0x0000000043437223 */ /* 0x000fce0000000043 */
.L_x_285:
[----:B------:R-:W-:Y:S05]  /*1230*/  BSYNC B1 ;  /* 0x0000000000017941 */ /* 0x000fea0003800000 */
.L_x_283:
[----:B------:R-:W-:Y:S01]  /*1240*/  HFMA2.MMA R45, -RZ, RZ, 0.96630859375, -0.0022525787353515625 ;  /* 0x3bbb989dff2d7435 */ /* 0x000fe200000001ff */
[----:B------:R-:W-:Y:S01]  /*1250*/  IMAD.U32 R21, R21, 0x10000, RZ ;  /* 0x0001000015157824 */ /* 0x000fe200078e00ff */
[----:B------:R-:W-:Y:S01]  /*1260*/  SHF.L.U32 R30, R30, 0x10, RZ ;  /* 0x000000101e1e7819 */ /* 0x000fe200000006ff */
[----:B------:R-:W-:Y:S01]  /*1270*/  IMAD.MOV.U32 R49, RZ, RZ, 0x437c0000 ;  /* 0x437c0000ff317424 */ /* 0x000fe200078e00ff */
[----:B------:R-:W-:Y:S01]  /*1280*/  BSSY B1, `(.L_x_286) ;  /* 0x000001c000017945 */ /* 0x000fe20003800000 */
[----:B------:R-:W-:-:S05]  /*1290*/  FMUL R0, R21, -1.7020000219345092773 ;  /* 0xbfd9db2315007820 */ /* 0x000fca0000400000 */
[----:B------:R-:W-:-:S04]  /*12a0*/  FFMA.SAT R18, R0, R45, 0.5 ;  /* 0x3f00000000127423 */ /* 0x000fc8000000202d */
[----:B------:R-:W-:-:S04]  /*12b0*/  FFMA.RM R18, R18, R49, 12582913 ;  /* 0x4b40000112127423 */ /* 0x000fc80000004031 */
[C---:B------:R-:W-:Y:S01]  /*12c0*/  FADD R45, R18.reuse, -12583039 ;  /* 0xcb40007f122d7421 */ /* 0x040fe20000000000 */
[----:B------:R-:W-:-:S03]  /*12d0*/  SHF.L.U32 R18, R18, 0x17, RZ ;  /* 0x0000001712127819 */ /* 0x000fc600000006ff */
[----:B------:R-:W-:-:S04]  /*12e0*/  FFMA R45, R0, 1.4426950216293334961, -R45 ;  /* 0x3fb8aa3b002d7823 */ /* 0x000fc8000000082d */
[----:B------:R-:W-:Y:S01]  /*12f0*/  FFMA R45, R0, 1.925963033500011079e-08, R45 ;  /* 0x32a57060002d7823 */ /* 0x000fe2000000002d */
[----:B------:R-:W-:-:S04]  /*1300*/  FADD R0, -R67, 1 ;  /* 0x3f80000043007421 */ /* 0x000fc80000000100 */
[----:B------:R-:W-:Y:S01]  /*1310*/  FMUL R0, R0, R67 ;  /* 0x0000004300007220 */ /* 0x000fe20000400000 */
[----:B------:R-:W0:Y:S03]  /*1320*/  MUFU.EX2 R45, R45 ;  /* 0x0000002d002d7308 */ /* 0x000e260000000800 */
[----:B------:R-:W-:Y:S01]  /*1330*/  FFMA R67, R22, R0, R67 ;  /* 0x0000000016437223 */ /* 0x000fe20000000043 */
[----:B------:R-:W-:-:S03]  /*1340*/  IMAD.U32 R0, R35, 0x10000, RZ ;  /* 0x0001000023007824 */ /* 0x000fc600078e00ff */
[----:B------:R-:W-:-:S04]  /*1350*/  FMUL R35, R67, R30 ;  /* 0x0000001e43237220 */ /* 0x000fc80000400000 */
[----:B------:R-:W-:Y:S01]  /*1360*/  FMUL R35, R35, R0 ;  /* 0x0000000023237220 */ /* 0x000fe20000400000 */
        /* <DEDUP_REMOVED lines=9> */
.L_x_287:
[----:B------:R-:W0:Y:S02]  /*1400*/  MUFU.RCP R67, R44 ;  /* 0x0000002c00437308 */ /* 0x000e240000001000 */
[----:B0-----:R-:W-:-:S04]  /*1410*/  FFMA R0, R44, R67, -1 ;  /* 0xbf8000002c007423 */ /* 0x001fc80000000043 */
[----:B------:R-:W-:-:S04]  /*1420*/  FADD.FTZ R0, -R0, -RZ ;  /* 0x800000ff00007221 */ /* 0x000fc80000010100 */
[----:B------:R-:W-:-:S07]  /*1430*/  FFMA R67, R67, R0, R67 ;  /* 0x0000000043437223 */ /* 0x000fce0000000043 */
.L_x_288:
[----:B------:R-:W-:Y:S05]  /*1440*/  BSYNC B1 ;  /* 0x0000000000017941 */ /* 0x000fea0003800000 */
.L_x_286:
[----:B------:R-:W-:Y:S01]  /*1450*/  IMAD.U32 R0, R34, 0x10000, RZ ;  /* 0x0001000022007824 */ /* 0x000fe200078e00ff */
[----:B------:R-:W-:Y:S01]  /*1460*/  MOV R45, 0x3bbb989d ;  /* 0x3bbb989d002d7802 */ /* 0x000fe20000000f00 */
[----:B------:R-:W-:Y:S02]  /*1470*/  IMAD.MOV.U32 R49, RZ, RZ, 0x437c0000 ;  /* 0x437c0000ff317424 */ /* 0x000fe400078e00ff */
[----:B------:R-:W-:Y:S01]  /*1480*/  FMUL R67, R21, R67 ;  /* 0x0000004315437220 */ /* 0x000fe20000400000 */
[C---:B------:R-:W-:Y:S01]  /*1490*/  FMUL R18, R0.reuse, -1.7020000219345092773 ;  /* 0xbfd9db2300127820 */ /* 0x040fe20000400000 */
[----:B------:R-:W-:Y:S01]  /*14a0*/  BSSY B1, `(.L_x_289) ;  /* 0x0000017000017945 */ /* 0x000fe20003800000 */
[----:B------:R-:W-:Y:S01]  /*14b0*/  FMUL R21, R0, 1.7020000219345092773 ;  /* 0x3fd9db2300157820 */ /* 0x000fe20000400000 */
[----:B------:R-:W-:Y:S01]  /*14c0*/  FMUL R30, R30, R67 ;  /* 0x000000431e1e7220 */ /* 0x000fe20000400000 */
[----:B------:R-:W-:-:S04]  /*14d0*/  FFMA.SAT R22, R18, R45, 0.5 ;  /* 0x3f00000012167423 */ /* 0x000fc8000000202d */
        /* <DEDUP_REMOVED lines=15> */
.L_x_290:
[----:B------:R-:W0:Y:S02]  /*15d0*/  MUFU.RCP R67, R22 ;  /* 0x0000001600437308 */ /* 0x000e240000001000 */
[----:B0-----:R-:W-:-:S04]  /*15e0*/  FFMA R0, R22, R67, -1 ;  /* 0xbf80000016007423 */ /* 0x001fc80000000043 */
[----:B------:R-:W-:-:S04]  /*15f0*/  FADD.FTZ R0, -R0, -RZ ;  /* 0x800000ff00007221 */ /* 0x000fc80000010100 */
[----:B------:R-:W-:-:S07]  /*1600*/  FFMA R67, R67, R0, R67 ;  /* 0x0000000043437223 */ /* 0x000fce0000000043 */
.L_x_291:
[----:B------:R-:W-:Y:S05]  /*1610*/  BSYNC B1 ;  /* 0x0000000000017941 */ /* 0x000fea0003800000 */
.L_x_289:
        /* <DEDUP_REMOVED lines=12> */
[----:B------:R-:W-:-:S03]  /*16e0*/  FADD R0, -R67, 1 ;  /* 0x3f80000043007421 */ /* 0x000fc60000000100 */
[----:B------:R-:W0:Y:S01]  /*16f0*/  MUFU.EX2 R45, R44 ;  /* 0x0000002c002d7308 */ /* 0x000e220000000800 */
[----:B------:R-:W-:-:S04]  /*1700*/  FMUL R0, R0, R67 ;  /* 0x0000004300007220 */ /* 0x000fc80000400000 */
[----:B------:R-:W-:-:S04]  /*1710*/  FFMA R21, R21, R0, R67 ;  /* 0x0000000015157223 */ /* 0x000fc80000000043 */
[----:B------:R-:W-:Y:S01]  /*1720*/  FMUL R0, R21, R48 ;  /* 0x0000003015007220 */ /* 0x000fe20000400000 */
[----:B------:R-:W-:Y:S01]  /*1730*/  PRMT R21, R34, 0x7632, R21 ;  /* 0x0000763222157816 */ /* 0x000fe20000000015 */
[----:B0-----:R-:W-:Y:S01]  /*1740*/  FFMA R50, R18, R45, 1 ;  /* 0x3f80000012327423 */ /* 0x001fe2000000002d */
[----:B------:R-:W-:-:S03]  /*1750*/  IMAD.U32 R45, R23, 0x10000, RZ ;  /* 0x00010000172d7824 */ /* 0x000fc600078e00ff */
[----:B------:R-:W-:Y:S02]  /*1760*/  VIADD R18, R50, 0x1800000 ;  /* 0x0180000032127836 */ /* 0x000fe40000000000 */
[----:B------:R-:W-:-:S03]  /*1770*/  FMUL R34, R0, R45 ;  /* 0x0000002d00227220 */ /* 0x000fc60000400000 */
[----:B------:R-:W-:-:S04]  /*1780*/  LOP3.LUT R18, R18, 0x7f800000, RZ, 0xc0, !PT ;  /* 0x7f80000012127812 */ /* 0x000fc800078ec0ff */
[----:B------:R-:W-:-:S13]  /*1790*/  ISETP.GT.U32.AND P0, PT, R18, 0x1ffffff, PT ;  /* 0x01ffffff1200780c */ /* 0x000fda0003f04070 */
[----:B------:R-:W-:Y:S05]  /*17a0*/  @P0 BRA `(.L_x_293) ;  /* 0x0000000000100947 */ /* 0x000fea0003800000 */
[----:B------:R-:W-:Y:S02]  /*17b0*/  MOV R0, R50 ;  /* 0x0000003200007202 */ /* 0x000fe40000000f00 */
[----:B------:R-:W-:-:S07]  /*17c0*/  MOV R18, 0x17e0 ;  /* 0x000017e000127802 */ /* 0x000fce0000000f00 */
[----:B------:R-:W-:Y:S05]  /*17d0*/  CALL.REL.NOINC `($__internal_3_$__cuda_sm20_rcp_rn_f32_slowpath) ;  /* 0x000000ac000c7944 */ /* 0x000fea0003c00000 */
[----:B------:R-:W-:Y:S05]  /*17e0*/  BRA `(.L_x_294) ;  /* 0x0000000000107947 */ /* 0x000fea0003800000 */
.L_x_293:
[----:B------:R-:W0:Y:S02]  /*17f0*/  MUFU.RCP R67, R50 ;  /* 0x0000003200437308 */ /* 0x000e240000001000 */
[----:B0-----:R-:W-:-:S04]  /*1800*/  FFMA R0, R50, R67, -1 ;  /* 0xbf80000032007423 */ /* 0x001fc80000000043 */
[----:B------:R-:W-:-:S04]  /*1810*/  FADD.FTZ R0, -R0, -RZ ;  /* 0x800000ff00007221 */ /* 0x000fc80000010100 */
[----:B------:R-:W-:-:S07]  /*1820*/  FFMA R67, R67, R0, R67 ;  /* 0x0000000043437223 */ /* 0x000fce0000000043 */
.L_x_294:
[----:B------:R-:W-:Y:S05]  /*1830*/  BSYNC B1 ;  /* 0x0000000000017941 */ /* 0x000fea0003800000 */
.L_x_292:
        /* <DEDUP_REMOVED lines=24> */
[----:B------:R-:W-:Y:S05]  /*19c0*/  CALL.REL.NOINC `($__internal_3_$__cuda_sm20_rcp_rn_f32_slowpath) ;  /* 0x000000a800907944 */ /* 0x000fea0003c00000 */
[----:B------:R-:W-:Y:S05]  /*19d0*/  BRA `(.L_x_297) ;  /* 0x0000000000107947 */ /* 0x000fea0003800000 */
.L_x_296:
[----:B------:R-:W0:Y:S02]  /*19e0*/  MUFU.RCP R67, R44 ;  /* 0x0000002c00437308 */ /* 0x000e240000001000 */
[----:B0-----:R-:W-:-:S04]  /*19f0*/  FFMA R0, R44, R67, -1 ;  /* 0xbf8000002c007423 */ /* 0x001fc80000000043 */
[----:B------:R-:W-:-:S04]  /*1a00*/  FADD.FTZ R0, -R0, -RZ ;  /* 0x800000ff00007221 */ /* 0x000fc80000010100 */
[----:B------:R-:W-:-:S07]  /*1a10*/  FFMA R67, R67, R0, R67 ;  /* 0x0000000043437223 */ /* 0x000fce0000000043 */
.L_x_297:
[----:B------:R-:W-:Y:S05]  /*1a20*/  BSYNC B1 ;  /* 0x0000000000017941 */ /* 0x000fea0003800000 */
.L_x_295:
[----:B------:R-:W-:Y:S01]  /*1a30*/  HFMA2.MMA R45, -RZ, RZ, 0.96630859375, -0.0022525787353515625 ;  /* 0x3bbb989dff2d7435 */ /* 0x000fe200000001ff */
[----:B------:R-:W-:Y:S01]  /*1a40*/  SHF.L.U32 R21, R21, 0x10, RZ ;  /* 0x0000001015157819 */ /* 0x000fe200000006ff */
[----:B------:R-:W-:Y:S01]  /*1a50*/  IMAD.MOV.U32 R49, RZ, RZ, 0x437c0000 ;  /* 0x437c0000ff317424 */ /* 0x000fe200078e00ff */
[----:B------:R-:W-:Y:S01]  /*1a60*/  SHF.L.U32 R23, R23, 0x10, RZ ;  /* 0x0000001017177819 */ /* 0x000fe200000006ff */
[----:B------:R-:W-:Y:S01]  /*1a70*/  IMAD.U32 R47, R47, 0x10000, RZ ;  /* 0x000100002f2f7824 */ /* 0x000fe200078e00ff */
[----:B------:R-:W-:Y:S01]  /*1a80*/  BSSY B1, `(.L_x_298) ;  /* 0x000001b000017945 */ /* 0x000fe20003800000 */
[----:B------:R-:W-:-:S04]  /*1a90*/  FMUL R0, R21, -1.7020000219345092773 ;  /* 0xbfd9db2315007820 */ /* 0x000fc80000400000 */
        /* <DEDUP_REMOVED lines=17> */
[----:B------:R-:W-:Y:S02]  /*1bb0*/  MOV R0, R44 ;  /* 0x0000002c00007202 */ /* 0x000fe40000000f00 */
[----:B------:R-:W-:-:S07]  /*1bc0*/  MOV R18, 0x1be0 ;  /* 0x00001be000127802 */ /* 0x000fce0000000f00 */
[----:B------:R-:W-:Y:S05]  /*1bd0*/  CALL.REL.NOINC `($__internal_3_$__cuda_sm20_rcp_rn_f32_slowpath) ;  /* 0x000000a8000c7944 */ /* 0x000fea0003c00000 */
[----:B------:R-:W-:Y:S05]  /*1be0*/  BRA `(.L_x_300) ;  /* 0x0000000000107947 */ /* 0x000fea0003800000 */
.L_x_299:
[----:B------:R-:W0:Y:S02]  /*1bf0*/  MUFU.RCP R67, R44 ;  /* 0x0000002c00437308 */ /* 0x000e240000001000 */
[----:B0-----:R-:W-:-:S04]  /*1c00*/  FFMA R0, R44, R67, -1 ;  /* 0xbf8000002c007423 */ /* 0x001fc80000000043 */
[----:B------:R-:W-:-:S04]  /*1c10*/  FADD.FTZ R0, -R0, -RZ ;  /* 0x800000ff00007221 */ /* 0x000fc80000010100 */
[----:B------:R-:W-:-:S07]  /*1c20*/  FFMA R67, R67, R0, R67 ;  /* 0x0000000043437223 */ /* 0x000fce0000000043 */
.L_x_300:
[----:B------:R-:W-:Y:S05]  /*1c30*/  BSYNC B1 ;  /* 0x0000000000017941 */ /* 0x000fea0003800000 */
.L_x_298:
[----:B------:R-:W-:Y:S01]  /*1c40*/  IMAD.U32 R18, R33, 0x10000, RZ ;  /* 0x0001000021127824 */ /* 0x000fe200078e00ff */
[----:B------:R-:W-:Y:S01]  /*1c50*/  HFMA2.MMA R49, -RZ, RZ, 3.7421875, 0 ;  /* 0x437c0000ff317435 */ /* 0x000fe200000001ff */
[----:B------:R-:W-:Y:S01]  /*1c60*/  MOV R45, 0x3bbb989d ;  /* 0x3bbb989d002d7802 */ /* 0x000fe20000000f00 */
[----:B------:R-:W-:Y:S01]  /*1c70*/  BSSY B1, `(.L_x_301) ;  /* 0x0000019000017945 */ /* 0x000fe20003800000 */
        /* <DEDUP_REMOVED lines=13> */
[----:B------:R-:W-:-:S03]  /*1d50*/  FMUL R21, R18, 1.7020000219345092773 ;  /* 0x3fd9db2312157820 */ /* 0x000fc60000400000 */
[----:B------:R-:W-:-:S08]  /*1d60*/  FMUL R47, R47, R0 ;  /* 0x000000002f2f7220 */ /* 0x000fd00000400000 */
[----:B------:R-:W-:Y:S05]  /*1d70*/  @P0 BRA `(.L_x_302) ;  /* 0x0000000000100947 */ /* 0x000fea0003800000 */
[----:B------:R-:W-:Y:S02]  /*1d80*/  MOV R0, R22 ;  /* 0x0000001600007202 */ /* 0x000fe40000000f00 */
[----:B------:R-:W-:-:S07]  /*1d90*/  MOV R18, 0x1db0 ;  /* 0x00001db000127802 */ /* 0x000fce0000000f00 */
[----:B------:R-:W-:Y:S05]  /*1da0*/  CALL.REL.NOINC `($__internal_3_$__cuda_sm20_rcp_rn_f32_slowpath) ;  /* 0x000000a400987944 */ /* 0x000fea0003c00000 */
[----:B------:R-:W-:Y:S05]  /*1db0*/  BRA `(.L_x_303) ;  /* 0x0000000000107947 */ /* 0x000fea0003800000 */
.L_x_302:
[----:B------:R-:W0:Y:S02]  /*1dc0*/  MUFU.RCP R67, R22 ;  /* 0x0000001600437308 */ /* 0x000e240000001000 */
[----:B0-----:R-:W-:-:S04]  /*1dd0*/  FFMA R0, R22, R67, -1 ;  /* 0xbf80000016007423 */ /* 0x001fc80000000043 */
[----:B------:R-:W-:-:S04]  /*1de0*/  FADD.FTZ R0, -R0, -RZ ;  /* 0x800000ff00007221 */ /* 0x000fc80000010100 */
[----:B------:R-:W-:-:S07]  /*1df0*/  FFMA R67, R67, R0, R67 ;  /* 0x0000000043437223 */ /* 0x000fce0000000043 */
.L_x_303:
[----:B------:R-:W-:Y:S05]  /*1e00*/  BSYNC B1 ;  /* 0x0000000000017941 */ /* 0x000fea0003800000 */
.L_x_301:
[----:B------:R-:W-:Y:S01]  /*1e10*/  IMAD.U32 R22, R33, 0x10000, RZ ;  /* 0x0001000021167824 */ /* 0x000fe200078e00ff */
[----:B------:R-:W-:Y:S01]  /*1e20*/  HFMA2.MMA R49, -RZ, RZ, 3.7421875, 0 ;  /* 0x437c0000ff317435 */ /* 0x000fe200000001ff */
[----:B------:R-:W-:Y:S01]  /*1e30*/  MOV R45, 0x3bbb989d ;  /* 0x3bbb989d002d7802 */ /* 0x000fe20000000f00 */
[----:B------:R-:W-:Y:S01]  /*1e40*/  BSSY B1, `(.L_x_304) ;  /* 0x000001e000017945 */ /* 0x000fe20003800000 */
[----:B------:R-:W-:Y:S01]  /*1e50*/  FMUL R0, R22, -1.7020000219345092773 ;  /* 0xbfd9db2316007820 */ /* 0x000fe20000400000 */
[----:B------:R-:W-:-:S03]  /*1e60*/  SHF.L.U32 R44, R46, 0x10, RZ ;  /* 0x000000102e2c7819 */ /* 0x000fc600000006ff */
        /* <DEDUP_REMOVED lines=12> */
[----:B------:R-:W-:-:S03]  /*1f30*/  PRMT R21, R33, 0x7632, R21 ;  /* 0x0000763221157816 */ /* 0x000fc60000000015 */
        /* <DEDUP_REMOVED lines=10> */
.L_x_305:
[----:B------:R-:W0:Y:S02]  /*1fe0*/  MUFU.RCP R67, R50 ;  /* 0x0000003200437308 */ /* 0x000e240000001000 */
[----:B0-----:R-:W-:-:S04]  /*1ff0*/  FFMA R0, R50, R67, -1 ;  /* 0xbf80000032007423 */ /* 0x001fc80000000043 */
[----:B------:R-:W-:-:S04]  /*2000*/  FADD.FTZ R0, -R0, -RZ ;  /* 0x800000ff00007221 */ /* 0x000fc80000010100 */
[----:B------:R-:W-:-:S07]  /*2010*/  FFMA R67, R67, R0, R67 ;  /* 0x0000000043437223 */ /* 0x000fce0000000043 */
.L_x_306:
[----:B------:R-:W-:Y:S05]  /*2020*/  BSYNC B1 ;  /* 0x0000000000017941 */ /* 0x000fea0003800000 */
.L_x_304:
[----:B------:R-:W-:Y:S01]  /*2030*/  SHF.L.U32 R0, R21, 0x10, RZ ;  /* 0x0000001015007819 */ /* 0x000fe200000006ff */
[----:B------:R-:W-:Y:S01]  /*2040*/  IMAD.MOV.U32 R45, RZ, RZ, 0x3bbb989d ;  /* 0x3bbb989dff2d7424 */ /* 0x000fe200078e00ff */
[----:B------:R-:W-:Y:S01]  /*2050*/  MOV R50, 0x437c0000 ;  /* 0x437c000000327802 */ /* 0x000fe20000000f00 */
[----:B------:R-:W-:Y:S01]  /*2060*/  FMUL R67, R22, R67 ;  /* 0x0000004316437220 */ /* 0x000fe20000400000 */
[----:B------:R-:W-:Y:S01]  /*2070*/  BSSY B1, `(.L_x_307) ;  /* 0x000001a000017945 */ /* 0x000fe20003800000 */
[----:B------:R-:W-:Y:S01]  /*2080*/  FMUL R18, R0, -1.7020000219345092773 ;  /* 0xbfd9db2300127820 */ /* 0x000fe20000400000 */
[----:B------:R-:W-:Y:S01]  /*2090*/  PRMT R46, R46, 0x7632, R46 ;  /* 0x000076322e2e7816 */ /* 0x000fe2000000002e */
[----:B------:R-:W-:Y:S01]  /*20a0*/  FMUL R44, R44, R67 ;  /* 0x000000432c2c7220 */ /* 0x000fe20000400000 */
[----:B------:R-:W-:Y:S01]  /*20b0*/  PRMT R27, R27, 0x7632, R27 ;  /* 0x000076321b1b7816 */ /* 0x000fe2000000001b */
[----:B------:R-:W-:Y:S01]  /*20c0*/  FFMA.SAT R45, R18, R45, 0.5 ;  /* 0x3f000000122d7423 */ /* 0x000fe2000000202d */
[----:B------:R-:W-:-:S03]  /*20d0*/  FMUL R22, R0, 1.7020000219345092773 ;  /* 0x3fd9db2300167820 */ /* 0x000fc60000400000 */
        /* <DEDUP_REMOVED lines=15> */
.L_x_308:
[----:B------:R-:W0:Y:S02]  /*21d0*/  MUFU.RCP R67, R50 ;  /* 0x0000003200437308 */ /* 0x000e240000001000 */
[----:B0-----:R-:W-:-:S04]  /*21e0*/  FFMA R0, R50, R67, -1 ;  /* 0xbf80000032007423 */ /* 0x001fc80000000043 */
[----:B------:R-:W-:-:S04]  /*21f0*/  FADD.FTZ R0, -R0, -RZ ;  /* 0x800000ff00007221 */ /* 0x000fc80000010100 */
[----:B------:R-:W-:-:S07]  /*2200*/  FFMA R67, R67, R0, R67 ;  /* 0x0000000043437223 */ /* 0x000fce0000000043 */
.L_x_309:
[----:B------:R-:W-:Y:S05]  /*2210*/  BSYNC B1 ;  /* 0x0000000000017941 */ /* 0x000fea0003800000 */
.L_x_307:
[----:B------:R-:W-:Y:S01]  /*2220*/  SHF.L.U32 R21, R21, 0x10, RZ ;  /* 0x0000001015157819 */ /* 0x000fe200000006ff */
[----:B------:R-:W-:Y:S01]  /*2230*/  HFMA2.MMA R49, -RZ, RZ, 3.7421875, 0 ;  /* 0x437c0000ff317435 */ /* 0x000fe200000001ff */
[----:B------:R-:W-:Y:S01]  /*2240*/  IMAD.MOV.U32 R45, RZ, RZ, 0x3bbb989d ;  /* 0x3bbb989dff2d7424 */ /* 0x000fe200078e00ff */
[----:B------:R-:W-:Y:S01]  /*2250*/  SHF.L.U32 R46, R46, 0x10, RZ ;  /* 0x000000102e2e7819 */ /* 0x000fe200000006ff */
        /* <DEDUP_REMOVED lines=15> */
[----:B0-----:R-:W-:-:S04]  /*2350*/  FFMA R50, R18, R45, 1 ;  /* 0x3f80000012327423 */ /* 0x001fc8000000002d */
[----:B------:R-:W-:-:S05]  /*2360*/  VIADD R18, R50, 0x1800000 ;  /* 0x0180000032127836 */ /* 0x000fca0000000000 */
[----:B------:R-:W-:-:S04]  /*2370*/  LOP3.LUT R18, R18, 0x7f800000, RZ, 0xc0, !PT ;  /* 0x7f80000012127812 */ /* 0x000fc800078ec0ff */
[----:B------:R-:W-:-:S13]  /*2380*/  ISETP.GT.U32.AND P0, PT, R18, 0x1ffffff, PT ;  /* 0x01ffffff1200780c */ /* 0x000fda0003f04070 */
[----:B------:R-:W-:Y:S05]  /*2390*/  @P0 BRA `(.L_x_311) ;  /* 0x0000000000100947 */ /* 0x000fea0003800000 */
[----:B------:R-:W-:Y:S01]  /*23a0*/  IMAD.MOV.U32 R0, RZ, RZ, R50 ;  /* 0x000000ffff007224 */ /* 0x000fe200078e0032 */
[----:B------:R-:W-:-:S07]  /*23b0*/  MOV R18, 0x23d0 ;  /* 0x000023d000127802 */ /* 0x000fce0000000f00 */
[----:B------:R-:W-:Y:S05]  /*23c0*/  CALL.REL.NOINC `($__internal_3_$__cuda_sm20_rcp_rn_f32_slowpath) ;  /* 0x000000a000107944 */ /* 0x000fea0003c00000 */
[----:B------:R-:W-:Y:S05]  /*23d0*/  BRA `(.L_x_312) ;  /* 0x0000000000107947 */ /* 0x000fea0003800000 */
.L_x_311:
[----:B------:R-:W0:Y:S02]  /*23e0*/  MUFU.RCP R67, R50 ;  /* 0x0000003200437308 */ /* 0x000e240000001000 */
[----:B0-----:R-:W-:-:S04]  /*23f0*/  FFMA R0, R50, R67, -1 ;  /* 0xbf80000032007423 */ /* 0x001fc80000000043 */
[----:B------:R-:W-:-:S04]  /*2400*/  FADD.FTZ R0, -R0, -RZ ;  /* 0x800000ff00007221 */ /* 0x000fc80000010100 */
[----:B------:R-:W-:-:S07]  /*2410*/  FFMA R67, R67, R0, R67 ;  /* 0x0000000043437223 */ /* 0x000fce0000000043 */
.L_x_312:
[----:B------:R-:W-:Y:S05]  /*2420*/  BSYNC B1 ;  /* 0x0000000000017941 */ /* 0x000fea0003800000 */
.L_x_310:
        /* <DEDUP_REMOVED lines=24> */
.L_x_314:
[----:B------:R-:W0:Y:S02]  /*25b0*/  MUFU.RCP R67, R22 ;  /* 0x0000001600437308 */ /* 0x000e240000001000 */
[----:B0-----:R-:W-:-:S04]  /*25c0*/  FFMA R0, R22, R67, -1 ;  /* 0xbf80000016007423 */ /* 0x001fc80000000043 */
[----:B------:R-:W-:-:S04]  /*25d0*/  FADD.FTZ R0, -R0, -RZ ;  /* 0x800000ff00007221 */ /* 0x000fc80000010100 */
[----:B------:R-:W-:-:S07]  /*25e0*/  FFMA R67, R67, R0, R67 ;  /* 0x0000000043437223 */ /* 0x000fce0000000043 */
.L_x_315:
[----:B------:R-:W-:Y:S05]  /*25f0*/  BSYNC B1 ;  /* 0x0000000000017941 */ /* 0x000fea0003800000 */
.L_x_313:
[----:B------:R-:W-:Y:S01]  /*2600*/  HFMA2.MMA R45, -RZ, RZ, 0.96630859375, -0.0022525787353515625 ;  /* 0x3bbb989dff2d7435 */ /* 0x000fe200000001ff */
[----:B------:R-:W-:Y:S01]  /*2610*/  SHF.L.U32 R22, R24, 0x10, RZ ;  /* 0x0000001018167819 */ /* 0x000fe200000006ff */
[----:B------:R-:W-:Y:S01]  /*2620*/  IMAD.MOV.U32 R49, RZ, RZ, 0x437c0000 ;  /* 0x437c0000ff317424 */ /* 0x000fe200078e00ff */
[----:B------:R-:W-:Y:S03]  /*2630*/  BSSY B1, `(.L_x_316) ;  /* 0x000001e000017945 */ /* 0x000fe60003800000 */
[----:B------:R-:W-:-:S04]  /*2640*/  FMUL R0, R22, -1.7020000219345092773 ;  /* 0xbfd9db2316007820 */ /* 0x000fc80000400000 */
[----:B------:R-:W-:-:S04]  /*2650*/  FFMA.SAT R18, R0, R45, 0.5 ;  /* 0x3f00000000127423 */ /* 0x000fc8000000202d */
[----:B------:R-:W-:Y:S01]  /*2660*/  FFMA.RM R18, R18, R49, 12582913 ;  /* 0x4b40000112127423 */ /* 0x000fe20000004031 */
[----:B------:R-:W-:-:S03]  /*2670*/  SHF.L.U32 R49, R37, 0x10, RZ ;  /* 0x0000001025317819 */ /* 0x000fc600000006ff */
        /* <DEDUP_REMOVED lines=10> */
[----:B------:R-:W-:-:S04]  /*2720*/  IMAD.U32 R45, R26, 0x10000, RZ ;  /* 0x000100001a2d7824 */ /* 0x000fc800078e00ff */
[----:B------:R-:W-:Y:S01]  /*2730*/  IADD3 R18, R56, 0x1800000, RZ ;  /* 0x0180000038127810 */ /* 0x000fe20007ffe0ff */
        /* <DEDUP_REMOVED lines=9> */
.L_x_317:
[----:B------:R-:W0:Y:S02]  /*27d0*/  MUFU.RCP R67, R56 ;  /* 0x0000003800437308 */ /* 0x000e240000001000 */
[----:B0-----:R-:W-:-:S04]  /*27e0*/  FFMA R0, R56, R67, -1 ;  /* 0xbf80000038007423 */ /* 0x001fc80000000043 */
[----:B------:R-:W-:-:S04]  /*27f0*/  FADD.FTZ R0, -R0, -RZ ;  /* 0x800000ff00007221 */ /* 0x000fc80000010100 */
[----:B------:R-:W-:-:S07]  /*2800*/  FFMA R67, R67, R0, R67 ;  /* 0x0000000043437223 */ /* 0x000fce0000000043 */
.L_x_318:
[----:B------:R-:W-:Y:S05]  /*2810*/  BSYNC B1 ;  /* 0x0000000000017941 */ /* 0x000fea0003800000 */
.L_x_316:
[----:B------:R-:W-:Y:S01]  /*2820*/  IMAD.U32 R0, R21, 0x10000, RZ ;  /* 0x0001000015007824 */ /* 0x000fe200078e00ff */
[----:B------:R-:W-:Y:S01]  /*2830*/  HFMA2.MMA R50, -RZ, RZ, 3.7421875, 0 ;  /* 0x437c0000ff327435 */ /* 0x000fe200000001ff */
[----:B------:R-:W-:Y:S01]  /*2840*/  MOV R49, 0x3bbb989d ;  /* 0x3bbb989d00317802 */ /* 0x000fe20000000f00 */
[----:B------:R-:W-:Y:S01]  /*2850*/  BSSY B1, `(.L_x_319) ;  /* 0x000001b000017945 */ /* 0x000fe20003800000 */
[----:B------:R-:W-:Y:S01]  /*2860*/  FMUL R18, R0, -1.7020000219345092773 ;  /* 0xbfd9db2300127820 */ /* 0x000fe20000400000 */
[----:B------:R-:W-:-:S03]  /*2870*/  PRMT R37, R37, 0x7632, R37 ;  /* 0x0000763225257816 */ /* 0x000fc60000000025 */
        /* <DEDUP_REMOVED lines=9> */
[----:B------:R-:W-:Y:S01]  /*2910*/  LOP3.LUT R49, R18, 0x7f800000, RZ, 0xc0, !PT ;  /* 0x7f80000012317812 */ /* 0x000fe200078ec0ff */
[----:B------:R-:W-:Y:S01]  /*2920*/  FMUL R18, R22, R67 ;  /* 0x0000004316127220 */ /* 0x000fe20000400000 */
[----:B------:R-:W-:Y:S01]  /*2930*/  PRMT R22, R26, 0x7632, R22 ;  /* 0x000076321a167816 */ /* 0x000fe20000000016 */
[----:B------:R-:W-:Y:S01]  /*2940*/  FMUL R26, R0, 1.7020000219345092773 ;  /* 0x3fd9db23001a7820 */ /* 0x000fe20000400000 */
[----:B------:R-:W-:Y:S01]  /*2950*/  ISETP.GT.U32.AND P0, PT, R49, 0x1ffffff, PT ;  /* 0x01ffffff3100780c */ /* 0x000fe20003f04070 */
[----:B------:R-:W-:-:S12]  /*2960*/  FMUL R45, R45, R18 ;  /* 0x000000122d2d7220 */ /* 0x000fd80000400000 */
[----:B------:R-:W-:Y:S05]  /*2970*/  @P0 BRA `(.L_x_320) ;  /* 0x0000000000100947 */ /* 0x000fea0003800000 */
[----:B------:R-:W-:Y:S02]  /*2980*/  MOV R0, R50 ;  /* 0x0000003200007202 */ /* 0x000fe40000000f00 */
[----:B------:R-:W-:-:S07]  /*2990*/  MOV R18, 0x29b0 ;  /* 0x000029b000127802 */ /* 0x000fce0000000f00 */
[----:B------:R-:W-:Y:S05]  /*29a0*/  CALL.REL.NOINC `($__internal_3_$__cuda_sm20_rcp_rn_f32_slowpath) ;  /* 0x0000009800987944 */ /* 0x000fea0003c00000 */
[----:B------:R-:W-:Y:S05]  /*29b0*/  BRA `(.L_x_321) ;  /* 0x0000000000107947 */ /* 0x000fea0003800000 */
.L_x_320:
[----:B------:R-:W0:Y:S02]  /*29c0*/  MUFU.RCP R67, R50 ;  /* 0x0000003200437308 */ /* 0x000e240000001000 */
[----:B0-----:R-:W-:-:S04]  /*29d0*/  FFMA R0, R50, R67, -1 ;  /* 0xbf80000032007423 */ /* 0x001fc80000000043 */
[----:B------:R-:W-:-:S04]  /*29e0*/  FADD.FTZ R0, -R0, -RZ ;  /* 0x800000ff00007221 */ /* 0x000fc80000010100 */
[----:B------:R-:W-:-:S07]  /*29f0*/  FFMA R67, R67, R0, R67 ;  /* 0x0000000043437223 */ /* 0x000fce0000000043 */
.L_x_321:
[----:B------:R-:W-:Y:S05]  /*2a00*/  BSYNC B1 ;  /* 0x0000000000017941 */ /* 0x000fea0003800000 */
.L_x_319:
[----:B------:R-:W-:Y:S01]  /*2a10*/  IMAD.U32 R21, R21, 0x10000, RZ ;  /* 0x0001000015157824 */ /* 0x000fe200078e00ff */
[----:B------:R-:W-:Y:S01]  /*2a20*/  HFMA2.MMA R57, -RZ, RZ, 3.7421875, 0 ;  /* 0x437c0000ff397435 */ /* 0x000fe200000001ff */
[----:B------:R-:W-:Y:S01]  /*2a30*/  MOV R49, 0x3bbb989d ;  /* 0x3bbb989d00317802 */ /* 0x000fe20000000f00 */
[----:B------:R-:W-:Y:S02]  /*2a40*/  IMAD.U32 R37, R37, 0x10000, RZ ;  /* 0x0001000025257824 */ /* 0x000fe400078e00ff */
[----:B------:R-:W-:Y:S01]  /*2a50*/  FMUL R0, R21, -1.7020000219345092773 ;  /* 0xbfd9db2315007820 */ /* 0x000fe20000400000 */
[----:B------:R-:W-:Y:S01]  /*2a60*/  SHF.L.U32 R22, R22, 0x10, RZ ;  /* 0x0000001016167819 */ /* 0x000fe200000006ff */
[----:B------:R-:W-:Y:S02]  /*2a70*/  BSSY B1, `(.L_x_322) ;  /* 0x000001b000017945 */ /* 0x000fe40003800000 */
        /* <DEDUP_REMOVED lines=20> */
[----:B------:R-:W-:Y:S01]  /*2bc0*/  MOV R74, R67 ;  /* 0x00000043004a7202 */ /* 0x000fe20000000f00 */
[----:B------:R-:W-:Y:S06]  /*2bd0*/  BRA `(.L_x_324) ;  /* 0x0000000000107947 */ /* 0x000fec0003800000 */
.L_x_323:
[----:B------:R-:W0:Y:S02]  /*2be0*/  MUFU.RCP R74, R57 ;  /* 0x00000039004a7308 */ /* 0x000e240000001000 */
[----:B0-----:R-:W-:-:S04]  /*2bf0*/  FFMA R0, R57, R74, -1 ;  /* 0xbf80000039007423 */ /* 0x001fc8000000004a */
[----:B------:R-:W-:-:S04]  /*2c00*/  FADD.FTZ R37, -R0, -RZ ;  /* 0x800000ff00257221 */ /* 0x000fc80000010100 */
[----:B------:R-:W-:-:S07]  /*2c10*/  FFMA R74, R74, R37, R74 ;  /* 0x000000254a4a7223 */ /* 0x000fce000000004a */
.L_x_324:
[----:B------:R-:W-:Y:S05]  /*2c20*/  BSYNC B1 ;  /* 0x0000000000017941 */ /* 0x000fea0003800000 */
.L_x_322:
[----:B------:R-:W-:Y:S01]  /*2c30*/  ULDC.64 UR14, c[0x0][0x220] ;  /* 0x00008800000e7ab9 */ /* 0x000fe20000000a00 */
[C---:B------:R-:W-:Y:S01]  /*2c40*/  SHF.L.U64.HI R61, R28.reuse, 0x1, R19 ;  /* 0x000000011c3d7819 */ /* 0x040fe20000010213 */
[----:B------:R-:W-:Y:S01]  /*2c50*/  IMAD.SHL.U32 R68, R28, 0x2, RZ ;  /* 0x000000021c447824 */ /* 0x000fe200078e00ff */
[----:B------:R-:W-:Y:S01]  /*2c60*/  LEA R19, P0, R29, UR14, 0x5 ;  /* 0x0000000e1d137c11 */ /* 0x000fe2000f8028ff */
[----:B------:R-:W-:Y:S01]  /*2c70*/  FMUL R50, R36, UR6 ;  /* 0x0000000624327c20 */ /* 0x000fe20008400000 */
[----:B------:R-:W-:Y:S01]  /*2c80*/  FMUL R37, R35, UR6 ;  /* 0x0000000623257c20 */ /* 0x000fe20008400000 */
[----:B------:R-:W-:Y:S01]  /*2c90*/  FMUL R56, R34, UR6 ;  /* 0x0000000622387c20 */ /* 0x000fe20008400000 */
[----:B------:R-:W-:Y:S01]  /*2ca0*/  LEA.HI.X R20, R29, UR15, R20, 0x5, P0 ;  /* 0x0000000f1d147c11 */ /* 0x000fe200080f2c14 */
[----:B------:R-:W-:Y:S01]  /*2cb0*/  FMUL R43, R23, UR6 ;  /* 0x00000006172b7c20 */ /* 0x000fe20008400000 */
[----:B------:R-:W-:Y:S01]  /*2cc0*/  IADD3 R28, P0, R68, R19, RZ ;  /* 0x00000013441c7210 */ /* 0x000fe20007f1e0ff */
[----:B------:R-:W-:Y:S01]  /*2cd0*/  FMUL R57, R33, UR6 ;  /* 0x0000000621397c20 */ /* 0x000fe20008400000 */
[----:B------:R-:W-:Y:S01]  /*2ce0*/  F2FP.SATFINITE.E4M3.F32.PACK_AB_MERGE_C R50, RZ, R50, RZ ;  /* 0x00000032ff32723e */ /* 0x000fe200048070ff */
[----:B------:R-:W-:Y:S01]  /*2cf0*/  FMUL R18, R27, UR6 ;  /* 0x000000061b127c20 */ /* 0x000fe20008400000 */
[----:B------:R-:W-:Y:S01]  /*2d00*/  IADD3.X R29, R61, R20, RZ, P0, !PT ;  /* 0x000000143d1d7210 */ /* 0x000fe200007fe4ff */
[----:B------:R-:W-:Y:S01]  /*2d10*/  FMUL R55, R24, UR6 ;  /* 0x0000000618377c20 */ /* 0x000fe20008400000 */
[----:B------:R-:W-:Y:S01]  /*2d20*/  F2FP.SATFINITE.E4M3.F32.PACK_AB_MERGE_C R37, RZ, R37, RZ ;  /* 0x00000025ff25723e */ /* 0x000fe200048070ff */
[----:B------:R-:W-:Y:S01]  /*2d30*/  FMUL R0, R26, UR6 ;  /* 0x000000061a007c20 */ /* 0x000fe20008400000 */
[----:B------:R-:W-:Y:S01]  /*2d40*/  IADD3 R66, P0, R28, UR12, RZ ;  /* 0x0000000c1c427c10 */ /* 0x000fe2000ff1e0ff */
[----:B------:R-:W-:Y:S01]  /*2d50*/  UIMAD UR14, UR5, 0x5, URZ ;  /* 0x00000005050e78a4 */ /* 0x000fe2000f8e023f */
[----:B------:R-:W-:-:S02]  /*2d60*/  PRMT R49, R37, 0x7604, R50 ;  /* 0x0000760425317816 */ /* 0x000fc40000000032 */
[C---:B------:R-:W-:Y:S02]  /*2d70*/  IADD3.X R67, R29.reuse, UR13, RZ, P0, !PT ;  /* 0x0000000d1d437c10 */ /* 0x040fe400087fe4ff */
[----:B------:R-:W-:Y:S01]  /*2d80*/  IADD3 R76, P0, R28, UR7, RZ ;  /* 0x000000071c4c7c10 */ /* 0x000fe2000ff1e0ff */
[----:B------:R0:W-:Y:S01]  /*2d90*/  STG.E.U16 desc[UR8][R28.64], R49 ;  /* 0x000000311c007986 */ /* 0x0001e2000c101508 */
[----:B------:R-:W-:Y:S02]  /*2da0*/  F2FP.SATFINITE.E4M3.F32.PACK_AB_MERGE_C R56, RZ, R56, RZ ;  /* 0x00000038ff38723e */ /* 0x000fe400048070ff */
[----:B------:R-:W-:Y:S02]  /*2db0*/  IADD3.X R77, R29, UR10, RZ, P0, !PT ;  /* 0x0000000a1d4d7c10 */ /* 0x000fe400087fe4ff */
[----:B------:R-:W-:Y:S02]  /*2dc0*/  F2FP.SATFINITE.E4M3.F32.PACK_AB_MERGE_C R43, RZ, R43, RZ ;  /* 0x0000002bff2b723e */ /* 0x000fe400048070ff */
[----:B------:R-:W-:-:S02]  /*2dd0*/  F2FP.SATFINITE.E4M3.F32.PACK_AB_MERGE_C R57, RZ, R57, RZ ;  /* 0x00000039ff39723e */ /* 0x000fc400048070ff */
[----:B------:R-:W-:Y:S02]  /*2de0*/  PRMT R65, R43, 0x7604, R56 ;  /* 0x000076042b417816 */ /* 0x000fe40000000038 */
[----:B------:R-:W-:Y:S01]  /*2df0*/  F2FP.SATFINITE.E4M3.F32.PACK_AB_MERGE_C R18, RZ, R18, RZ ;  /* 0x00000012ff12723e */ /* 0x000fe200048070ff */
[----:B0-----:R-:W0:Y:S01]  /*2e00*/  LDC.64 R28, c[0x0][0x248] ;  /* 0x00009200ff1c7b82 */ /* 0x001e220000000a00 */
[----:B------:R-:W-:Y:S01]  /*2e10*/  FMUL R49, R21, R74 ;  /* 0x0000004a15317220 */ /* 0x000fe20000400000 */
[----:B------:R1:W-:Y:S01]  /*2e20*/  STG.E.U16 desc[UR8][R66.64], R65 ;  /* 0x0000004142007986 */ /* 0x0003e2000c101508 */
[----:B------:R-:W-:Y:S01]  /*2e30*/  FMNMX R36, RZ, |R36|, !PT ;  /* 0x40000024ff247209 */ /* 0x000fe20007800000 */
[----:B------:R-:W-:Y:S01]  /*2e40*/  FMUL R74, R31, UR6 ;  /* 0x000000061f4a7c20 */ /* 0x000fe20008400000 */
[----:B------:R-:W-:Y:S01]  /*2e50*/  FMUL R49, R22, R49 ;  /* 0x0000003116317220 */ /* 0x000fe20000400000 */
[----:B------:R-:W-:Y:S02]  /*2e60*/  PRMT R69, R18, 0x7604, R57 ;  /* 0x0000760412457816 */ /* 0x000fe40000000039 */
[----:B------:R-:W-:-:S02]  /*2e70*/  FMNMX R35, |R35|, R36, !PT ;  /* 0x0000002423237209 */ /* 0x000fc40007800200 */
[----:B------:R-:W-:Y:S01]  /*2e80*/  F2FP.SATFINITE.E4M3.F32.PACK_AB_MERGE_C R55, RZ, R55, RZ ;  /* 0x00000037ff37723e */ /* 0x000fe200048070ff */
[----:B------:R2:W-:Y:S01]  /*2e90*/  STG.E.U16 desc[UR8][R76.64], R69 ;  /* 0x000000454c007986 */ /* 0x0005e2000c101508 */
[----:B------:R-:W-:Y:S02]  /*2ea0*/  F2FP.SATFINITE.E4M3.F32.PACK_AB_MERGE_C R0, RZ, R0, RZ ;  /* 0x00000000ff00723e */ /* 0x000fe400048070ff */
[----:B-1----:R-:W-:Y:S01]  /*2eb0*/  IADD3 R66, P0, R66, UR7, RZ ;  /* 0x0000000742427c10 */ /* 0x002fe2000ff1e0ff */
[----:B------:R-:W-:Y:S01]  /*2ec0*/  FMUL R65, R30, UR6 ;  /* 0x000000061e417c20 */ /* 0x000fe20008400000 */
[----:B------:R-:W-:Y:S02]  /*2ed0*/  F2FP.SATFINITE.E4M3.F32.PACK_AB_MERGE_C R74, RZ, R74, RZ ;  /* 0x0000004aff4a723e */ /* 0x000fe400048070ff */
[----:B------:R-:W-:Y:S02]  /*2ee0*/  IADD3.X R67, R67, UR10, RZ, P0, !PT ;  /* 0x0000000a43437c10 */ /* 0x000fe400087fe4ff */
[----:B------:R-:W-:Y:S01]  /*2ef0*/  FMNMX R36, |R34|, R35, !PT ;  /* 0x0000002322247209 */ /* 0x000fe20007800200 */
[----:B------:R-:W-:Y:S01]  /*2f00*/  FMUL R34, R48, UR6 ;  /* 0x0000000630227c20 */ /* 0x000fe20008400000 */
[----:B------:R-:W-:-:S02]  /*2f10*/  LOP3.LUT R50, R50, 0xff, RZ, 0xc0, !PT ;  /* 0x000000ff32327812 */ /* 0x000fc400078ec0ff */
[----:B0-----:R-:W-:Y:S02]  /*2f20*/  IADD3 R21, P0, R19, R28, RZ ;  /* 0x0000001c13157210 */ /* 0x001fe40007f1e0ff */
[----:B------:R-:W-:Y:S02]  /*2f30*/  PRMT R73, R0, 0x7604, R55 ;  /* 0x0000760400497816 */ /* 0x000fe40000000037 */
[----:B------:R-:W-:Y:S02]  /*2f40*/  IADD3.X R22, R20, R29, RZ, P0, !PT ;  /* 0x0000001d14167210 */ /* 0x000fe400007fe4ff */
[----:B------:R-:W-:Y:S01]  /*2f50*/  IADD3 R68, P0, R21, R68, RZ ;  /* 0x0000004415447210 */ /* 0x000fe20007f1e0ff */
[----:B------:R-:W-:Y:S01]  /*2f60*/  STG.E.U16 desc[UR8][R66.64], R73 ;  /* 0x0000004942007986 */ /* 0x000fe2000c101508 */
[----:B------:R-:W-:Y:S02]  /*2f70*/  F2FP.SATFINITE.E4M3.F32.PACK_AB_MERGE_C R29, RZ, R65, RZ ;  /* 0x00000041ff1d723e */ /* 0x000fe400048070ff */
[----:B------:R-:W-:Y:S01]  /*2f80*/  FMNMX R36, |R23|, R36, !PT ;  /* 0x0000002417247209 */ /* 0x000fe20007800200 */
[----:B--2---:R-:W-:Y:S01]  /*2f90*/  IMAD.X R69, R22, 0x1, R61, P0 ;  /* 0x0000000116457824 */ /* 0x004fe200000e063d */
[----:B------:R-:W-:Y:S01]  /*2fa0*/  LOP3.LUT R61, R56, 0xffff, RZ, 0xc0, !PT ;  /* 0x0000ffff383d7812 */ /* 0x000fe200078ec0ff */
[----:B------:R-:W-:Y:S01]  /*2fb0*/  FMUL R56, R47, UR6 ;  /* 0x000000062f387c20 */ /* 0x000fe20008400000 */
[----:B------:R-:W-:-:S02]  /*2fc0*/  PRMT R65, R29, 0x7604, R74 ;  /* 0x000076041d417816 */ /* 0x000fc4000000004a */
[----:B------:R-:W-:Y:S02]  /*2fd0*/  PRMT R50, R61, 0x7604, R50 ;  /* 0x000076043d327816 */ /* 0x000fe40000000032 */
[----:B------:R-:W-:Y:S01]  /*2fe0*/  F2FP.SATFINITE.E4M3.F32.PACK_AB_MERGE_C R61, RZ, R34, RZ ;  /* 0x00000022ff3d723e */ /* 0x000fe200048070ff */
[----:B------:R0:W-:Y:S01]  /*2ff0*/  STG.E.U16 desc[UR8][R68.64], R65 ;  /* 0x0000004144007986 */ /* 0x0001e2000c101508 */
[----:B------:R-:W-:Y:S02]  /*3000*/  IADD3 R23, P1, R54, UR7, RZ ;  /* 0x0000000736177c10 */ /* 0x000fe4000ff3e0ff */
[----:B------:R-:W-:Y:S02]  /*3010*/  IADD3 R34, P0, R68, UR12, RZ ;  /* 0x0000000c44227c10 */ /* 0x000fe4000ff1e0ff */
[----:B------:R-:W-:Y:S02]  /*3020*/  F2FP.SATFINITE.E4M3.F32.PACK_AB_MERGE_C R56, RZ, R56, RZ ;  /* 0x00000038ff38723e */ /* 0x000fe400048070ff */
[----:B------:R-:W-:-:S02]  /*3030*/  LOP3.LUT R54, R61, 0xffff, RZ, 0xc0, !PT ;  /* 0x0000ffff3d367812 */ /* 0x000fc400078ec0ff */
[----:B------:R-:W-:Y:S02]  /*3040*/  FMNMX R36, |R33|, R36, !PT ;  /* 0x0000002421247209 */ /* 0x000fe40007800200 */
[----:B------:R-:W-:Y:S02]  /*3050*/  IADD3.X R35, R69, UR13, RZ, P0, !PT ;  /* 0x0000000d45237c10 */ /* 0x000fe400087fe4ff */
[----:B0-----:R-:W-:Y:S02]  /*3060*/  LOP3.LUT R65, R74, 0xff, RZ, 0xc0, !PT ;  /* 0x000000ff4a417812 */ /* 0x001fe400078ec0ff */
[----:B------:R-:W-:Y:S01]  /*3070*/  PRMT R67, R56, 0x7604, R61 ;  /* 0x0000760438437816 */ /* 0x000fe2000000003d */
[----:B------:R-:W-:Y:S01]  /*3080*/  FMUL R61, R46, UR6 ;  /* 0x000000062e3d7c20 */ /* 0x000fe20008400000 */
[----:B------:R-:W-:Y:S01]  /*3090*/  PRMT R65, R54, 0x7604, R65 ;  /* 0x0000760436417816 */ /* 0x000fe20000000041 */
[----:B------:R-:W-:Y:S01]  /*30a0*/  FMUL R54, R44, UR6 ;  /* 0x000000062c367c20 */ /* 0x000fe20008400000 */
[----:B------:R-:W-:Y:S01]  /*30b0*/  LOP3.LUT R29, R29, 0xff, RZ, 0xc0, !PT ;  /* 0x000000ff1d1d7812 */ /* 0x000fe200078ec0ff */
[----:B------:R0:W-:Y:S01]  /*30c0*/  STG.E.U16 desc[UR8][R34.64], R67 ;  /* 0x0000004322007986 */ /* 0x0001e2000c101508 */
[----:B------:R-:W-:-:S02]  /*30d0*/  LOP3.LUT R56, R56, 0xffff, RZ, 0xc0, !PT ;  /* 0x0000ffff38387812 */ /* 0x000fc400078ec0ff */
[----:B------:R-:W-:Y:S01]  /*30e0*/  IADD3 R74, P0, R68, UR7, RZ ;  /* 0x00000007444a7c10 */ /* 0x000fe2000ff1e0ff */
[----:B------:R-:W-:Y:S01]  /*30f0*/  FMUL R68, R45, UR6 ;  /* 0x000000062d447c20 */ /* 0x000fe20008400000 */
[----:B------:R-:W-:Y:S02]  /*3100*/  FMNMX R27, |R27|, R36, !PT ;  /* 0x000000241b1b7209 */ /* 0x000fe40007800200 */
[----:B------:R-:W-:Y:S02]  /*3110*/  IADD3 R33, R8, 0x1e, RZ ;  /* 0x0000001e08217810 */ /* 0x000fe40007ffe0ff */
[----:B------:R-:W-:Y:S02]  /*3120*/  LOP3.LUT R66, R37, 0xff, RZ, 0xc0, !PT ;  /* 0x000000ff25427812 */ /* 0x000fe400078ec0ff */
[----:B------:R-:W-:Y:S01]  /*3130*/  LOP3.LUT R43, R43, 0xffff, RZ, 0xc0, !PT ;  /* 0x0000ffff2b2b7812 */ /* 0x000fe200078ec0ff */
[----:B0-----:R-:W-:Y:S01]  /*3140*/  FMUL R67, R49, UR6 ;  /* 0x0000000631437c20 */ /* 0x001fe20008400000 */
[----:B------:R-:W-:-:S02]  /*3150*/  PRMT R56, R56, 0x7604, R29 ;  /* 0x0000760438387816 */ /* 0x000fc4000000001d */
[----:B------:R-:W-:Y:S02]  /*3160*/  IADD3.X R75, R69, UR10, RZ, P0, !PT ;  /* 0x0000000a454b7c10 */ /* 0x000fe400087fe4ff */
[----:B------:R-:W-:Y:S02]  /*3170*/  F2FP.SATFINITE.E4M3.F32.PACK_AB_MERGE_C R54, RZ, R54, RZ ;  /* 0x00000036ff36723e */ /* 0x000fe400048070ff */
[----:B------:R-:W-:Y:S02]  /*3180*/  F2FP.SATFINITE.E4M3.F32.PACK_AB_MERGE_C R61, RZ, R61, RZ ;  /* 0x0000003dff3d723e */ /* 0x000fe400048070ff */
[----:B------:R-:W-:Y:S02]  /*3190*/  FMNMX R29, |R24|, R27, !PT ;  /* 0x0000001b181d7209 */ /* 0x000fe40007800200 */
[----:B------:R-:W-:Y:S02]  /*31a0*/  IADD3 R36, P0, R34, UR7, RZ ;  /* 0x0000000722247c10 */ /* 0x000fe4000ff1e0ff */
[----:B------:R-:W-:-:S02]  /*31b0*/  LOP3.LUT R24, R33, 0x1f, RZ, 0xc0, !PT ;  /* 0x0000001f21187812 */ /* 0x000fc400078ec0ff */
[----:B------:R-:W-:Y:S02]  /*31c0*/  PRMT R66, R43, 0x7604, R66 ;  /* 0x000076042b427816 */ /* 0x000fe40000000042 */
[----:B------:R-:W-:Y:S02]  /*31d0*/  PRMT R43, R61, 0x7604, R54 ;  /* 0x000076043d2b7816 */ /* 0x000fe40000000036 */
[----:B------:R-:W-:Y:S02]  /*31e0*/  IADD3.X R25, R25, UR10, RZ, P1, !PT ;  /* 0x0000000a19197c10 */ /* 0x000fe40008ffe4ff */
[----:B------:R-:W-:Y:S01]  /*31f0*/  IADD3.X R37, R35, UR10, RZ, P0, !PT ;  /* 0x0000000a23257c10 */ /* 0x000fe200087fe4ff */
[----:B------:R0:W-:Y:S01]  /*3200*/  STG.E.U16 desc[UR8][R74.64], R43 ;  /* 0x0000002b4a007986 */ /* 0x0001e2000c101508 */
[----:B------:R-:W-:Y:S02]  /*3210*/  IADD3 R34, P1, R24, R23, RZ ;  /* 0x0000001718227210 */ /* 0x000fe40007f3e0ff */
[----:B------:R-:W-:-:S02]  /*3220*/  IADD3 R27, P0, R42, UR11, RZ ;  /* 0x0000000b2a1b7c10 */ /* 0x000fc4000ff1e0ff */
[----:B------:R-:W-:Y:S02]  /*3230*/  FMNMX R42, |R26|, R29, !PT ;  /* 0x0000001d1a2a7209 */ /* 0x000fe40007800200 */
[----:B------:R-:W-:Y:S02]  /*3240*/  IADD3.X R35, RZ, R25, RZ, P1, !PT ;  /* 0x00000019ff237210 */ /* 0x000fe40000ffe4ff */
[----:B------:R-:W-:Y:S02]  /*3250*/  IADD3.X R26, R32, UR4, RZ, P0, !PT ;  /* 0x00000004201a7c10 */ /* 0x000fe400087fe4ff */
[----:B------:R-:W-:Y:S01]  /*3260*/  F2FP.SATFINITE.E4M3.F32.PACK_AB_MERGE_C R68, RZ, R68, RZ ;  /* 0x00000044ff44723e */ /* 0x000fe200048070ff */
[----:B------:R-:W-:Y:S01]  /*3270*/  IMAD.WIDE.U32 R28, R28, 0x5, R34 ;  /* 0x000000051c1c7825 */ /* 0x000fe200078e0022 */
[----:B------:R-:W-:Y:S02]  /*3280*/  F2FP.SATFINITE.E4M3.F32.PACK_AB_MERGE_C R67, RZ, R67, RZ ;  /* 0x00000043ff43723e */ /* 0x000fe400048070ff */
[----:B0-----:R-:W-:-:S02]  /*3290*/  IADD3 R74, P0, P1, R27, UR11, R24 ;  /* 0x0000000b1b4a7c10 */ /* 0x001fc4000f91e018 */
[----:B------:R-:W-:Y:S02]  /*32a0*/  IADD3 R32, P2, R34, UR7, RZ ;  /* 0x0000000722207c10 */ /* 0x000fe4000ff5e0ff */
[----:B------:R-:W-:Y:S02]  /*32b0*/  PRMT R33, R67, 0x7604, R68 ;  /* 0x0000760443217816 */ /* 0x000fe40000000044 */
[----:B------:R-:W-:Y:S01]  /*32c0*/  IADD3.X R43, R26, UR4, RZ, P0, P1 ;  /* 0x000000041a2b7c10 */ /* 0x000fe200087e24ff */
[----:B------:R-:W-:Y:S01]  /*32d0*/  IMAD.SHL.U32 R34, R32, 0x4, RZ ;  /* 0x0000000420227824 */ /* 0x000fe200078e00ff */
[C---:B------:R-:W-:Y:S01]  /*32e0*/  LEA R80, P0, R74.reuse, R9, 0x2 ;  /* 0x000000094a507211 */ /* 0x040fe200078010ff */
[----:B------:R0:W-:Y:S01]  /*32f0*/  STG.E.U16 desc[UR8][R36.64], R33 ;  /* 0x0000002124007986 */ /* 0x0001e2000c101508 */
[----:B------:R-:W-:Y:S02]  /*3300*/  IADD3.X R35, R35, UR10, RZ, P2, !PT ;  /* 0x0000000a23237c10 */ /* 0x000fe400097fe4ff */
[----:B------:R-:W-:-:S02]  /*3310*/  LEA.HI.X R81, R74, R7, R43, 0x2, P0 ;  /* 0x000000074a517211 */ /* 0x000fc400000f142b */
[----:B------:R-:W-:Y:S02]  /*3320*/  IADD3 R82, P0, R34, R5, RZ ;  /* 0x0000000522527210 */ /* 0x000fe40007f1e0ff */
[----:B------:R-:W-:Y:S02]  /*3330*/  SHF.L.U32 R78, R28, 0x2, RZ ;  /* 0x000000021c4e7819 */ /* 0x000fe400000006ff */
[----:B------:R-:W-:Y:S02]  /*3340*/  FMNMX R69, |R31|, R42, !PT ;  /* 0x0000002a1f457209 */ /* 0x000fe40007800200 */
[----:B------:R-:W-:Y:S02]  /*3350*/  IADD3 R34, P1, R34, R3, RZ ;  /* 0x0000000322227210 */ /* 0x000fe40007f3e0ff */
[----:B0-----:R-:W-:Y:S02]  /*3360*/  SHF.L.U64.HI R33, R32, 0x2, R35 ;  /* 0x0000000220217819 */ /* 0x001fe40000010223 */
[----:B------:R-:W-:-:S02]  /*3370*/  IADD3 R37, R29, UR14, RZ ;  /* 0x0000000e1d257c10 */ /* 0x000fc4000fffe0ff */
[C---:B------:R-:W-:Y:S01]  /*3380*/  IADD3.X R83, R33.reuse, R4, RZ, P0, !PT ;  /* 0x0000000421537210 */ /* 0x040fe200007fe4ff */
[----:B------:R-:W-:Y:S01]  /*3390*/  IMAD.X R35, R33, 0x1, R2, P1 ;  /* 0x0000000121237824 */ /* 0x000fe200008e0602 */
[----:B------:R-:W-:Y:S02]  /*33a0*/  IADD3 R84, P0, R80, UR11, RZ ;  /* 0x0000000b50547c10 */ /* 0x000fe4000ff1e0ff */
[----:B------:R-:W-:Y:S02]  /*33b0*/  SHF.L.U64.HI R37, R28, 0x2, R37 ;  /* 0x000000021c257819 */ /* 0x000fe40000010225 */
[----:B------:R-:W-:Y:S01]  /*33c0*/  IADD3.X R85, R81, UR4, RZ, P0, !PT ;  /* 0x0000000451557c10 */ /* 0x000fe200087fe4ff */
[----:B------:R0:W5:Y:S01]  /*33d0*/  LDG.E R28, desc[UR8][R82.64] ;  /* 0x00000008521c7981 */ /* 0x000162000c1e1900 */
[----:B------:R-:W-:Y:S02]  /*33e0*/  IADD3 R76, P0, R84, UR11, RZ ;  /* 0x0000000b544c7c10 */ /* 0x000fe4000ff1e0ff */
[----:B------:R-:W-:Y:S01]  /*33f0*/  FMNMX R69, |R30|, R69, !PT ;  /* 0x000000451e457209 */ /* 0x000fe20007800200 */
[----:B------:R-:W5:Y:S01]  /*3400*/  LDG.E R29, desc[UR8][R34.64] ;  /* 0x00000008221d7981 */ /* 0x000f62000c1e1900 */
[----:B------:R-:W-:-:S02]  /*3410*/  IADD3.X R77, R85, UR4, RZ, P0, !PT ;  /* 0x00000004554d7c10 */ /* 0x000fc400087fe4ff */
[----:B------:R-:W-:Y:S01]  /*3420*/  IADD3 R74, P0, R76, UR11, RZ ;  /* 0x0000000b4c4a7c10 */ /* 0x000fe2000ff1e0ff */
[----:B------:R1:W5:Y:S03]  /*3430*/  LDG.E R30, desc[UR8][R80.64] ;  /* 0x00000008501e7981 */ /* 0x000366000c1e1900 */
[----:B------:R-:W-:Y:S01]  /*3440*/  IADD3.X R75, R77, UR4, RZ, P0, !PT ;  /* 0x000000044d4b7c10 */ /* 0x000fe200087fe4ff */
[----:B------:R2:W5:Y:S01]  /*3450*/  LDG.E R32, desc[UR8][R76.64] ;  /* 0x000000084c207981 */ /* 0x000562000c1e1900 */
[----:B------:R-:W-:-:S03]  /*3460*/  IADD3 R42, P0, R78, R5, RZ ;  /* 0x000000054e2a7210 */ /* 0x000fc60007f1e0ff */
[----:B------:R3:W5:Y:S01]  /*3470*/  LDG.E R33, desc[UR8][R74.64] ;  /* 0x000000084a217981 */ /* 0x000762000c1e1900 */
[----:B------:R-:W-:Y:S02]  /*3480*/  IADD3.X R43, R37, R4, RZ, P0, !PT ;  /* 0x00000004252b7210 */ /* 0x000fe400007fe4ff */
[----:B0-----:R-:W-:Y:S01]  /*3490*/  IADD3 R82, P0, R42, UR7, RZ ;  /* 0x000000072a527c10 */ /* 0x001fe2000ff1e0ff */
[----:B------:R-:W5:Y:S03]  /*34a0*/  LDG.E R31, desc[UR8][R84.64] ;  /* 0x00000008541f7981 */ /* 0x000f66000c1e1900 */
[----:B------:R-:W-:Y:S01]  /*34b0*/  IADD3.X R83, R43, UR10, RZ, P0, !PT ;  /* 0x0000000a2b537c10 */ /* 0x000fe200087fe4ff */
[----:B------:R-:W5:Y:S01]  /*34c0*/  LDG.E R34, desc[UR8][R42.64] ;  /* 0x000000082a227981 */ /* 0x000f62000c1e1900 */
[----:B-1----:R-:W-:-:S03]  /*34d0*/  IADD3 R80, P0, R82, UR7, RZ ;  /* 0x0000000752507c10 */ /* 0x002fc6000ff1e0ff */
[----:B------:R-:W5:Y:S01]  /*34e0*/  LDG.E R35, desc[UR8][R82.64] ;  /* 0x0000000852237981 */ /* 0x000f62000c1e1900 */
[----:B------:R-:W-:Y:S02]  /*34f0*/  IADD3.X R81, R83, UR10, RZ, P0, !PT ;  /* 0x0000000a53517c10 */ /* 0x000fe400087fe4ff */
[----:B------:R-:W-:Y:S02]  /*3500*/  IADD3 R78, P0, R78, R3, RZ ;  /* 0x000000034e4e7210 */ /* 0x000fe40007f1e0ff */
[----:B------:R-:W-:Y:S01]  /*3510*/  LOP3.LUT R57, R57, 0xff, RZ, 0xc0, !PT ;  /* 0x000000ff39397812 */ /* 0x000fe200078ec0ff */
[----:B------:R0:W5:Y:S02]  /*3520*/  LDG.E R36, desc[UR8][R80.64] ;  /* 0x0000000850247981 */ /* 0x000164000c1e1900 */
[----:B------:R-:W-:Y:S01]  /*3530*/  IMAD.X R79, R37, 0x1, R2, P0 ;  /* 0x00000001254f7824 */ /* 0x000fe200000e0602 */
[----:B--2---:R-:W-:-:S04]  /*3540*/  IADD3 R76, P0, R78, UR7, RZ ;  /* 0x000000074e4c7c10 */ /* 0x004fc8000ff1e0ff */
[----:B------:R-:W-:Y:S01]  /*3550*/  IADD3.X R77, R79, UR10, RZ, P0, !PT ;  /* 0x0000000a4f4d7c10 */ /* 0x000fe200087fe4ff */
[----:B------:R-:W5:Y:S01]  /*3560*/  LDG.E R37, desc[UR8][R78.64] ;  /* 0x000000084e257981 */ /* 0x000f62000c1e1900 */
[----:B---3--:R-:W-:Y:S02]  /*3570*/  IADD3 R74, P0, R76, UR7, RZ ;  /* 0x000000074c4a7c10 */ /* 0x008fe4000ff1e0ff */
[----:B0-----:R-:W-:Y:S01]  /*3580*/  FMNMX R80, |R48|, R69, !PT ;  /* 0x0000004530507209 */ /* 0x001fe20007800200 */
[----:B------:R-:W-:Y:S01]  /*3590*/  IMAD.MOV.U32 R73, RZ, RZ, 0x437c0000 ;  /* 0x437c0000ff497424 */ /* 0x000fe200078e00ff */
[----:B------:R-:W-:Y:S01]  /*35a0*/  IADD3.X R75, R77, UR10, RZ, P0, !PT ;  /* 0x0000000a4d4b7c10 */ /* 0x000fe200087fe4ff */
[----:B------:R0:W5:Y:S04]  /*35b0*/  LDG.E R42, desc[UR8][R76.64] ;  /* 0x000000084c2a7981 */ /* 0x000168000c1e1900 */
[----:B------:R1:W5:Y:S01]  /*35c0*/  LDG.E R43, desc[UR8][R74.64] ;  /* 0x000000084a2b7981 */ /* 0x000362000c1e1900 */
[----:B------:R-:W-:Y:S01]  /*35d0*/  PRMT R57, R50, 0x5410, R57 ;  /* 0x0000541032397816 */ /* 0x000fe20000000039 */
[----:B------:R-:W-:Y:S01]  /*35e0*/  HFMA2.MMA R48, -RZ, RZ, 0.96630859375, -0.0022525787353515625 ;  /* 0x3bbb989dff307435 */ /* 0x000fe200000001ff */
[----:B------:R-:W-:-:S05]  /*35f0*/  SHF.L.U32 R50, R52, 0x10, RZ ;  /* 0x0000001034327819 */ /* 0x000fca00000006ff */
[----:B------:R-:W-:-:S04]  /*3600*/  FMUL R69, R50, -1.7020000219345092773 ;  /* 0xbfd9db2332457820 */ /* 0x000fc80000400000 */
[----:B------:R-:W-:-:S04]  /*3610*/  FFMA.SAT R48, R69, R48, 0.5 ;  /* 0x3f00000045307423 */ /* 0x000fc80000002030 */
[----:B------:R-:W-:-:S04]  /*3620*/  FFMA.RM R48, R48, R73, 12582913 ;  /* 0x4b40000130307423 */ /* 0x000fc80000004049 */
[----:B0-----:R-:W-:-:S04]  /*3630*/  FADD R76, R48, -12583039 ;  /* 0xcb40007f304c7421 */ /* 0x001fc80000000000 */
[----:B------:R-:W-:-:S04]  /*3640*/  FFMA R76, R69, 1.4426950216293334961, -R76 ;  /* 0x3fb8aa3b454c7823 */ /* 0x000fc8000000084c */
[----:B------:R-:W-:-:S04]  /*3650*/  FFMA R76, R69, 1.925963033500011079e-08, R76 ;  /* 0x32a57060454c7823 */ /* 0x000fc8000000004c */
[----:B------:R-:W0:Y:S01]  /*3660*/  MUFU.EX2 R73, R76 ;  /* 0x0000004c00497308 */ /* 0x000e220000000800 */
[----:B------:R-:W-:Y:S02]  /*3670*/  SHF.L.U32 R48, R48, 0x17, RZ ;  /* 0x0000001730307819 */ /* 0x000fe400000006ff */
[----:B------:R-:W-:Y:S02]  /*3680*/  FMNMX R69, |R47|, R80, !PT ;  /* 0x000000502f457209 */ /* 0x000fe40007800200 */
[----:B------:R-:W-:Y:S02]  /*3690*/  LOP3.LUT R47, R18, 0xff, RZ, 0xc0, !PT ;  /* 0x000000ff122f7812 */ /* 0x000fe400078ec0ff */
[----:B------:R-:W-:Y:S02]  /*36a0*/  LOP3.LUT R54, R54, 0xff, RZ, 0xc0, !PT ;  /* 0x000000ff36367812 */ /* 0x000fe400078ec0ff */
[----:B------:R-:W-:Y:S01]  /*36b0*/  PRMT R66, R66, 0x5410, R47 ;  /* 0x0000541042427816 */ /* 0x000fe2000000002f */
[----:B0-----:R-:W-:Y:S01]  /*36c0*/  FFMA R18, R48, R73, 1 ;  /* 0x3f80000030127423 */ /* 0x001fe20000000049 */
[----:B------:R-:W-:-:S04]  /*36d0*/  PRMT R47, R65, 0x5410, R54 ;  /* 0x00005410412f7816 */ /* 0x000fc80000000036 */
[----:B------:R-:W-:-:S04]  /*36e0*/  IADD3 R48, R18, 0x1800000, RZ ;  /* 0x0180000012307810 */ /* 0x000fc80007ffe0ff */
[----:B------:R-:W-:Y:S02]  /*36f0*/  LOP3.LUT R54, R48, 0x7f800000, RZ, 0xc0, !PT ;  /* 0x7f80000030367812 */ /* 0x000fe400078ec0ff */
[----:B------:R-:W-:Y:S02]  /*3700*/  FMNMX R69, |R44|, R69, !PT ;  /* 0x000000452c457209 */ /* 0x000fe40007800200 */
[----:B------:R-:W-:Y:S02]  /*3710*/  ISETP.GT.U32.AND P0, PT, R54, 0x1ffffff, PT ;  /* 0x01ffffff3600780c */ /* 0x000fe40003f04070 */
[----:B------:R-:W-:Y:S02]  /*3720*/  LOP3.LUT R55, R55, 0xffff, RZ, 0xc0, !PT ;  /* 0x0000ffff37377812 */ /* 0x000fe400078ec0ff */
[----:B------:R-:W-:Y:S02]  /*3730*/  LOP3.LUT R0, R0, 0xffff, RZ, 0xc0, !PT ;  /* 0x0000ffff00007812 */ /* 0x000fe400078ec0ff */
[----:B------:R-:W-:-:S02]  /*3740*/  LOP3.LUT R67, R67, 0xffff, RZ, 0xc0, !PT ;  /* 0x0000ffff43437812 */ /* 0x000fc400078ec0ff */
[----:B------:R-:W-:Y:S01]  /*3750*/  FMNMX R46, |R46|, R69, !PT ;  /* 0x000000452e2e7209 */ /* 0x000fe20007800200 */
[----:B------:R-:W-:Y:S01]  /*3760*/  IMAD.SHL.U32 R44, R55, 0x1000000, RZ ;  /* 0x01000000372c7824 */ /* 0x000fe200078e00ff */
[----:B------:R-:W-:Y:S02]  /*3770*/  LOP3.LUT R61, R61, 0xff, RZ, 0xc0, !PT ;  /* 0x000000ff3d3d7812 */ /* 0x000fe400078ec0ff */
[----:B------:R-:W-:Y:S01]  /*3780*/  LOP3.LUT R68, R68, 0xffff, RZ, 0xc0, !PT ;  /* 0x0000ffff44447812 */ /* 0x000fe200078ec0ff */
[----:B------:R-:W-:Y:S01]  /*3790*/  IMAD.SHL.U32 R67, R67, 0x1000000, RZ ;  /* 0x0100000043437824 */ /* 0x000fe200078e00ff */
[----:B------:R-:W-:Y:S02]  /*37a0*/  SHF.L.U32 R55, R0, 0x18, RZ ;  /* 0x0000001800377819 */ /* 0x000fe400000006ff */
[----:B------:R-:W-:Y:S01]  /*37b0*/  FMNMX R54, |R45|, R46, !PT ;  /* 0x0000002e2d367209 */ /* 0x000fe20007800200 */
[----:B------:R-:W-:Y:S01]  /*37c0*/  BSSY B1, `(.L_x_325) ;  /* 0x0000014000017945 */ /* 0x000fe20003800000 */
[----:B------:R-:W-:-:S02]  /*37d0*/  PRMT R48, R56, 0x5410, R61 ;  /* 0x0000541038307816 */ /* 0x000fc4000000003d */
[----:B------:R-:W-:Y:S02]  /*37e0*/  SHF.L.U32 R68, R68, 0x18, RZ ;  /* 0x0000001844447819 */ /* 0x000fe400000006ff */
[----:B------:R-:W-:Y:S02]  /*37f0*/  IADD3 R45, P1, R6, R23, RZ ;  /* 0x00000017062d7210 */ /* 0x000fe40007f3e0ff */
[----:B------:R-:W-:Y:S01]  /*3800*/  LOP3.LUT R46, R66, R55, RZ, 0xfc, !PT ;  /* 0x00000037422e7212 */ /* 0x000fe200078efcff */
[----:B------:R-:W-:Y:S01]  /*3810*/  FMUL R55, R50, 1.7020000219345092773 ;  /* 0x3fd9db2332377820 */ /* 0x000fe20000400000 */
[----:B------:R-:W-:Y:S02]  /*3820*/  LOP3.LUT R44, R57, R44, RZ, 0xfc, !PT ;  /* 0x0000002c392c7212 */ /* 0x000fe400078efcff */
[----:B------:R-:W-:Y:S02]  /*3830*/  LOP3.LUT R47, R47, R68, RZ, 0xfc, !PT ;  /* 0x000000442f2f7212 */ /* 0x000fe400078efcff */
[----:B------:R-:W-:-:S02]  /*3840*/  LOP3.LUT R48, R48, R67, RZ, 0xfc, !PT ;  /* 0x0000004330307212 */ /* 0x000fc400078efcff */
[----:B------:R-:W-:Y:S02]  /*3850*/  FMNMX R49, |R49|, R54, !PT ;  /* 0x0000003631317209 */ /* 0x000fe40007800200 */
[----:B------:R-:W-:Y:S01]  /*3860*/  IADD3.X R50, RZ, R25, RZ, P1, !PT ;  /* 0x00000019ff327210 */ /* 0x000fe20000ffe4ff */
[----:B-1----:R-:W-:Y:S06]  /*3870*/  @P0 BRA `(.L_x_326) ;  /* 0x0000000000100947 */ /* 0x002fec0003800000 */
[----:B------:R-:W-:Y:S02]  /*3880*/  MOV R0, R18 ;  /* 0x0000001200007202 */ /* 0x000fe40000000f00 */
[----:B------:R-:W-:-:S07]  /*3890*/  MOV R18, 0x38b0 ;  /* 0x000038b000127802 */ /* 0x000fce0000000f00 */
[----:B-----5:R-:W-:Y:S05]  /*38a0*/  CALL.REL.NOINC `($__internal_3_$__cuda_sm20_rcp_rn_f32_slowpath) ;  /* 0x0000008800d87944 */ /* 0x020fea0003c00000 */
[----:B------:R-:W-:Y:S05]  /*38b0*/  BRA `(.L_x_327) ;  /* 0x0000000000107947 */ /* 0x000fea0003800000 */
.L_x_326:
[----:B------:R-:W0:Y:S02]  /*38c0*/  MUFU.RCP R67, R18 ;  /* 0x0000001200437308 */ /* 0x000e240000001000 */
[----:B0-----:R-:W-:-:S04]  /*38d0*/  FFMA R0, R18, R67, -1 ;  /* 0xbf80000012007423 */ /* 0x001fc80000000043 */
[----:B------:R-:W-:-:S04]  /*38e0*/  FADD.FTZ R0, -R0, -RZ ;  /* 0x800000ff00007221 */ /* 0x000fc80000010100 */
[----:B------:R-:W-:-:S07]  /*38f0*/  FFMA R67, R67, R0, R67 ;  /* 0x0000000043437223 */ /* 0x000fce0000000043 */
.L_x_327:
[----:B------:R-:W-:Y:S05]  /*3900*/  BSYNC B1 ;  /* 0x0000000000017941 */ /* 0x000fea0003800000 */
.L_x_325:
        /* <DEDUP_REMOVED lines=27> */
[----:B-----5:R-:W-:Y:S05]  /*3ac0*/  CALL.REL.NOINC `($__internal_3_$__cuda_sm20_rcp_rn_f32_slowpath) ;  /* 0x0000008800507944 */ /* 0x020fea0003c00000 */
[----:B------:R-:W-:Y:S05]  /*3ad0*/  BRA `(.L_x_330) ;  /* 0x0000000000107947 */ /* 0x000fea0003800000 */
.L_x_329:
[----:B------:R-:W0:Y:S02]  /*3ae0*/  MUFU.RCP R67, R66 ;  /* 0x0000004200437308 */ /* 0x000e240000001000 */
[----:B0-----:R-:W-:-:S04]  /*3af0*/  FFMA R0, R66, R67, -1 ;  /* 0xbf80000042007423 */ /* 0x001fc80000000043 */
[----:B------:R-:W-:-:S04]  /*3b00*/  FADD.FTZ R0, -R0, -RZ ;  /* 0x800000ff00007221 */ /* 0x000fc80000010100 */
[----:B------:R-:W-:-:S07]  /*3b10*/  FFMA R67, R67, R0, R67 ;  /* 0x0000000043437223 */ /* 0x000fce0000000043 */
.L_x_330:
[----:B------:R-:W-:Y:S05]  /*3b20*/  BSYNC B1 ;  /* 0x0000000000017941 */ /* 0x000fea0003800000 */
.L_x_328:
[----:B------:R-:W-:Y:S01]  /*3b30*/  SHF.L.U32 R0, R55, 0x10, RZ ;  /* 0x0000001037007819 */ /* 0x000fe200000006ff */
[----:B------:R-:W-:Y:S01]  /*3b40*/  IMAD.MOV.U32 R57, RZ, RZ, 0x3bbb989d ;  /* 0x3bbb989dff397424 */ /* 0x000fe200078e00ff */
[----:B------:R-:W-:Y:S01]  /*3b50*/  MOV R66, 0x437c0000 ;  /* 0x437c000000427802 */ /* 0x000fe20000000f00 */
[----:B------:R-:W-:Y:S01]  /*3b60*/  FMUL R67, R54, R67 ;  /* 0x0000004336437220 */ /* 0x000fe20000400000 */
[----:B------:R-:W-:Y:S01]  /*3b70*/  PRMT R53, R51, 0x7632, R53 ;  /* 0x0000763233357816 */ /* 0x000fe20000000035 */
[----:B------:R-:W-:Y:S01]  /*3b80*/  FMUL R18, R0, -1.7020000219345092773 ;  /* 0xbfd9db2300127820 */ /* 0x000fe20000400000 */
[----:B------:R-:W-:Y:S01]  /*3b90*/  BSSY B1, `(.L_x_331) ;  /* 0x0000018000017945 */ /* 0x000fe20003800000 */
        /* <DEDUP_REMOVED lines=17> */
[----:B-----5:R-:W-:Y:S05]  /*3cb0*/  CALL.REL.NOINC `($__internal_3_$__cuda_sm20_rcp_rn_f32_slowpath) ;  /* 0x0000008400d47944 */ /* 0x020fea0003c00000 */
[----:B------:R-:W-:Y:S05]  /*3cc0*/  BRA `(.L_x_333) ;  /* 0x0000000000107947 */ /* 0x000fea0003800000 */
.L_x_332:
[----:B------:R-:W0:Y:S02]  /*3cd0*/  MUFU.RCP R67, R66 ;  /* 0x0000004200437308 */ /* 0x000e240000001000 */
[----:B0-----:R-:W-:-:S04]  /*3ce0*/  FFMA R0, R66, R67, -1 ;  /* 0xbf80000042007423 */ /* 0x001fc80000000043 */
[----:B------:R-:W-:-:S04]  /*3cf0*/  FADD.FTZ R0, -R0, -RZ ;  /* 0x800000ff00007221 */ /* 0x000fc80000010100 */
[----:B------:R-:W-:-:S07]  /*3d00*/  FFMA R67, R67, R0, R67 ;  /* 0x0000000043437223 */ /* 0x000fce0000000043 */
.L_x_333:
[----:B------:R-:W-:Y:S05]  /*3d10*/  BSYNC B1 ;  /* 0x0000000000017941 */ /* 0x000fea0003800000 */
.L_x_331:
        /* <DEDUP_REMOVED lines=8> */
[----:B------:R-:W-:-:S03]  /*3da0*/  SHF.L.U32 R18, R18, 0x17, RZ ;  /* 0x0000001712127819 */ /* 0x000fc600000006ff */
[----:B------:R-:W-:-:S04]  /*3db0*/  FFMA R57, R0, 1.4426950216293334961, -R57 ;  /* 0x3fb8aa3b00397823 */ /* 0x000fc80000000839 */
[----:B------:R-:W-:Y:S01]  /*3dc0*/  FFMA R61, R0, 1.925963033500011079e-08, R57 ;  /* 0x32a57060003d7823 */ /* 0x000fe20000000039 */
[----:B------:R-:W-:Y:S01]  /*3dd0*/  FADD R0, -R67, 1 ;  /* 0x3f80000043007421 */ /* 0x000fe20000000100 */
[----:B------:R-:W-:Y:S02]  /*3de0*/  SHF.L.U32 R57, R53, 0x10, RZ ;  /* 0x0000001035397819 */ /* 0x000fe400000006ff */
[----:B------:R-:W-:Y:S01]  /*3df0*/  SHF.L.U32 R53, R56, 0x10, RZ ;  /* 0x0000001038357819 */ /* 0x000fe200000006ff */
[----:B------:R-:W-:Y:S01]  /*3e00*/  FMUL R0, R0, R67 ;  /* 0x0000004300007220 */ /* 0x000fe20000400000 */
[----:B------:R-:W0:Y:S03]  /*3e10*/  MUFU.EX2 R61, R61 ;  /* 0x0000003d003d7308 */ /* 0x000e260000000800 */
[----:B------:R-:W-:-:S04]  /*3e20*/  FFMA R0, R54, R0, R67 ;  /* 0x0000000036007223 */ /* 0x000fc80000000043 */
        /* <DEDUP_REMOVED lines=9> */
[----:B-----5:R-:W-:Y:S05]  /*3ec0*/  CALL.REL.NOINC `($__internal_3_$__cuda_sm20_rcp_rn_f32_slowpath) ;  /* 0x0000008400507944 */ /* 0x020fea0003c00000 */
[----:B------:R-:W-:Y:S05]  /*3ed0*/  BRA `(.L_x_336) ;  /* 0x0000000000107947 */ /* 0x000fea0003800000 */
.L_x_335:
[----:B------:R-:W0:Y:S02]  /*3ee0*/  MUFU.RCP R67, R66 ;  /* 0x0000004200437308 */ /* 0x000e240000001000 */
[----:B0-----:R-:W-:-:S04]  /*3ef0*/  FFMA R0, R66, R67, -1 ;  /* 0xbf80000042007423 */ /* 0x001fc80000000043 */
[----:B------:R-:W-:-:S04]  /*3f00*/  FADD.FTZ R0, -R0, -RZ ;  /* 0x800000ff00007221 */ /* 0x000fc80000010100 */
[----:B------:R-:W-:-:S07]  /*3f10*/  FFMA R67, R67, R0, R67 ;  /* 0x0000000043437223 */ /* 0x000fce0000000043 */
.L_x_336:
[----:B------:R-:W-:Y:S05]  /*3f20*/  BSYNC B1 ;  /* 0x0000000000017941 */ /* 0x000fea0003800000 */
.L_x_334:
        /* <DEDUP_REMOVED lines=13> */
[----:B------:R-:W-:Y:S01]  /*4000*/  FMUL R54, R55, R67 ;  /* 0x0000004337367220 */ /* 0x000fe20000400000 */
[----:B------:R-:W-:-:S03]  /*4010*/  FMUL R55, R0, 1.7020000219345092773 ;  /* 0x3fd9db2300377820 */ /* 0x000fc60000400000 */
[----:B------:R-:W-:Y:S01]  /*4020*/  IADD3 R18, R56, 0x1800000, RZ ;  /* 0x0180000038127810 */ /* 0x000fe20007ffe0ff */
[----:B------:R-:W-:-:S03]  /*4030*/  FMUL R54, R57, R54 ;  /* 0x0000003639367220 */ /* 0x000fc60000400000 */
[----:B------:R-:W-:-:S04]  /*4040*/  LOP3.LUT R18, R18, 0x7f800000, RZ, 0xc0, !PT ;  /* 0x7f80000012127812 */ /* 0x000fc800078ec0ff */
[----:B------:R-:W-:-:S13]  /*4050*/  ISETP.GT.U32.AND P0, PT, R18, 0x1ffffff, PT ;  /* 0x01ffffff1200780c */ /* 0x000fda0003f04070 */
[----:B------:R-:W-:Y:S05]  /*4060*/  @P0 BRA `(.L_x_338) ;  /* 0x0000000000100947 */ /* 0x000fea0003800000 */
[----:B------:R-:W-:Y:S01]  /*4070*/  IMAD.MOV.U32 R0, RZ, RZ, R56 ;  /* 0x000000ffff007224 */ /* 0x000fe200078e0038 */
[----:B------:R-:W-:-:S07]  /*4080*/  MOV R18, 0x40a0 ;  /* 0x000040a000127802 */ /* 0x000fce0000000f00 */
[----:B-----5:R-:W-:Y:S05]  /*4090*/  CALL.REL.NOINC `($__internal_3_$__cuda_sm20_rcp_rn_f32_slowpath) ;  /* 0x0000008000dc7944 */ /* 0x020fea0003c00000 */
[----:B------:R-:W-:Y:S05]  /*40a0*/  BRA `(.L_x_339) ;  /* 0x0000000000107947 */ /* 0x000fea0003800000 */
.L_x_338:
[----:B------:R-:W0:Y:S02]  /*40b0*/  MUFU.RCP R67, R56 ;  /* 0x0000003800437308 */ /* 0x000e240000001000 */
[----:B0-----:R-:W-:-:S04]  /*40c0*/  FFMA R0, R56, R67, -1 ;  /* 0xbf80000038007423 */ /* 0x001fc80000000043 */
[----:B------:R-:W-:-:S04]  /*40d0*/  FADD.FTZ R0, -R0, -RZ ;  /* 0x800000ff00007221 */ /* 0x000fc80000010100 */
[----:B------:R-:W-:-:S07]  /*40e0*/  FFMA R67, R67, R0, R67 ;  /* 0x0000000043437223 */ /* 0x000fce0000000043 */
.L_x_339:
[----:B------:R-:W-:Y:S05]  /*40f0*/  BSYNC B1 ;  /* 0x0000000000017941 */ /* 0x000fea0003800000 */
.L_x_337:
[----:B------:R-:W-:Y:S01]  /*4100*/  HFMA2.MMA R61, -RZ, RZ, 0.96630859375, -0.0022525787353515625 ;  /* 0x3bbb989dff3d7435 */ /* 0x000fe200000001ff */
[C---:B------:R-:W-:Y:S01]  /*4110*/  SHF.L.U32 R57, R58.reuse, 0x10, RZ ;  /* 0x000000103a397819 */ /* 0x040fe200000006ff */
[----:B------:R-:W-:Y:S01]  /*4120*/  IMAD.MOV.U32 R65, RZ, RZ, 0x437c0000 ;  /* 0x437c0000ff417424 */ /* 0x000fe200078e00ff */
[----:B------:R-:W-:Y:S01]  /*4130*/  BSSY B1, `(.L_x_340) ;  /* 0x000001e000017945 */ /* 0x000fe20003800000 */
[----:B------:R-:W-:Y:S01]  /*4140*/  IMAD.U32 R56, R59, 0x10000, RZ ;  /* 0x000100003b387824 */ /* 0x000fe200078e00ff */
[----:B------:R-:W-:Y:S01]  /*4150*/  PRMT R58, R58, 0x7632, R58 ;  /* 0x000076323a3a7816 */ /* 0x000fe2000000003a */
        /* <DEDUP_REMOVED lines=23> */
.L_x_341:
[----:B------:R-:W0:Y:S02]  /*42d0*/  MUFU.RCP R67, R66 ;  /* 0x0000004200437308 */ /* 0x000e240000001000 */
[----:B0-----:R-:W-:-:S04]  /*42e0*/  FFMA R0, R66, R67, -1 ;  /* 0xbf80000042007423 */ /* 0x001fc80000000043 */
[----:B------:R-:W-:-:S04]  /*42f0*/  FADD.FTZ R0, -R0, -RZ ;  /* 0x800000ff00007221 */ /* 0x000fc80000010100 */
[----:B------:R-:W-:-:S07]  /*4300*/  FFMA R67, R67, R0, R67 ;  /* 0x0000000043437223 */ /* 0x000fce0000000043 */
.L_x_342:
[----:B------:R-:W-:Y:S05]  /*4310*/  BSYNC B1 ;  /* 0x0000000000017941 */ /* 0x000fea0003800000 */
.L_x_340:
[----:B------:R-:W-:Y:S01]  /*4320*/  IMAD.U32 R0, R58, 0x10000, RZ ;  /* 0x000100003a007824 */ /* 0x000fe200078e00ff */
[----:B------:R-:W-:Y:S01]  /*4330*/  HFMA2.MMA R66, -RZ, RZ, 3.7421875, 0 ;  /* 0x437c0000ff427435 */ /* 0x000fe200000001ff */
[----:B------:R-:W-:Y:S01]  /*4340*/  MOV R61, 0x3bbb989d ;  /* 0x3bbb989d003d7802 */ /* 0x000fe20000000f00 */
        /* <DEDUP_REMOVED lines=23> */
.L_x_344:
[----:B------:R-:W0:Y:S02]  /*44c0*/  MUFU.RCP R67, R66 ;  /* 0x0000004200437308 */ /* 0x000e240000001000 */
[----:B0-----:R-:W-:-:S04]  /*44d0*/  FFMA R0, R66, R67, -1 ;  /* 0xbf80000042007423 */ /* 0x001fc80000000043 */
[----:B------:R-:W-:-:S04]  /*44e0*/  FADD.FTZ R0, -R0, -RZ ;  /* 0x800000ff00007221 */ /* 0x000fc80000010100 */
[----:B------:R-:W-:-:S07]  /*44f0*/  FFMA R67, R67, R0, R67 ;  /* 0x0000000043437223 */ /* 0x000fce0000000043 */
.L_x_345:
[----:B------:R-:W-:Y:S05]  /*4500*/  BSYNC B1 ;  /* 0x0000000000017941 */ /* 0x000fea0003800000 */
.L_x_343:
        /* <DEDUP_REMOVED lines=28> */
.L_x_347:
[----:B------:R-:W0:Y:S02]  /*46d0*/  MUFU.RCP R67, R66 ;  /* 0x0000004200437308 */ /* 0x000e240000001000 */
[----:B0-----:R-:W-:-:S04]  /*46e0*/  FFMA R0, R66, R67, -1 ;  /* 0xbf80000042007423 */ /* 0x001fc80000000043 */
[----:B------:R-:W-:-:S04]  /*46f0*/  FADD.FTZ R0, -R0, -RZ ;  /* 0x800000ff00007221 */ /* 0x000fc80000010100 */
[----:B------:R-:W-:-:S07]  /*4700*/  FFMA R67, R67, R0, R67 ;  /* 0x0000000043437223 */ /* 0x000fce0000000043 */
.L_x_348:
[----:B------:R-:W-:Y:S05]  /*4710*/  BSYNC B1 ;  /* 0x0000000000017941 */ /* 0x000fea0003800000 */
.L_x_346:
        /* <DEDUP_REMOVED lines=24> */
.L_x_350:
[----:B------:R-:W0:Y:S02]  /*48a0*/  MUFU.RCP R67, R60 ;  /* 0x0000003c00437308 */ /* 0x000e240000001000 */
[----:B0-----:R-:W-:-:S04]  /*48b0*/  FFMA R0, R60, R67, -1 ;  /* 0xbf8000003c007423 */ /* 0x001fc80000000043 */
[----:B------:R-:W-:-:S04]  /*48c0*/  FADD.FTZ R0, -R0, -RZ ;  /* 0x800000ff00007221 */ /* 0x000fc80000010100 */
[----:B------:R-:W-:-:S07]  /*48d0*/  FFMA R67, R67, R0, R67 ;  /* 0x0000000043437223 */ /* 0x000fce0000000043 */
.L_x_351:
[----:B------:R-:W-:Y:S05]  /*48e0*/  BSYNC B1 ;  /* 0x0000000000017941 */ /* 0x000fea0003800000 */
.L_x_349:
[----:B------:R-:W-:Y:S01]  /*48f0*/  SHF.L.U32 R61, R62, 0x10, RZ ;  /* 0x000000103e3d7819 */ /* 0x000fe200000006ff */
[----:B------:R-:W-:Y:S01]  /*4900*/  HFMA2.MMA R69, -RZ, RZ, 3.7421875, 0 ;  /* 0x437c0000ff457435 */ /* 0x000fe200000001ff */
[----:B------:R-:W-:Y:S01]  /*4910*/  IMAD.MOV.U32 R65, RZ, RZ, 0x3bbb989d ;  /* 0x3bbb989dff417424 */ /* 0x000fe200078e00ff */
[----:B------:R-:W-:Y:S01]  /*4920*/  SHF.L.U32 R60, R64, 0x10, RZ ;  /* 0x00000010403c7819 */ /* 0x000fe200000006ff */
[----:B------:R-:W-:Y:S01]  /*4930*/  BSSY B1, `(.L_x_352) ;  /* 0x000001d000017945 */ /* 0x000fe20003800000 */
[----:B------:R-:W-:Y:S01]  /*4940*/  FMUL R0, R61, -1.7020000219345092773 ;  /* 0xbfd9db233d007820 */ /* 0x000fe20000400000 */
[----:B------:R-:W-:-:S03]  /*4950*/  PRMT R62, R62, 0x7632, R62 ;  /* 0x000076323e3e7816 */ /* 0x000fc6000000003e */
        /* <DEDUP_REMOVED lines=22> */
.L_x_353:
[----:B------:R-:W0:Y:S02]  /*4ac0*/  MUFU.RCP R67, R66 ;  /* 0x0000004200437308 */ /* 0x000e240000001000 */
[----:B0-----:R-:W-:-:S04]  /*4ad0*/  FFMA R0, R66, R67, -1 ;  /* 0xbf80000042007423 */ /* 0x001fc80000000043 */
[----:B------:R-:W-:-:S04]  /*4ae0*/  FADD.FTZ R0, -R0, -RZ ;  /* 0x800000ff00007221 */ /* 0x000fc80000010100 */
[----:B------:R-:W-:-:S07]  /*4af0*/  FFMA R67, R67, R0, R67 ;  /* 0x0000000043437223 */ /* 0x000fce0000000043 */
.L_x_354:
[----:B------:R-:W-:Y:S05]  /*4b00*/  BSYNC B1 ;  /* 0x0000000000017941 */ /* 0x000fea0003800000 */
.L_x_352:
        /* <DEDUP_REMOVED lines=24> */
[----:B-----5:R-:W-:Y:S05]  /*4c90*/  CALL.REL.NOINC `($__internal_3_$__cuda_sm20_rcp_rn_f32_slowpath) ;  /* 0x0000007400dc7944 */ /* 0x020fea0003c00000 */
[----:B------:R-:W-:Y:S05]  /*4ca0*/  BRA `(.L_x_357) ;  /* 0x0000000000107947 */ /* 0x000fea0003800000 */
.L_x_356:
[----:B------:R-:W0:Y:S02]  /*4cb0*/  MUFU.RCP R67, R66 ;  /* 0x0000004200437308 */ /* 0x000e240000001000 */
[----:B0-----:R-:W-:-:S04]  /*4cc0*/  FFMA R0, R66, R67, -1 ;  /* 0xbf80000042007423 */ /* 0x001fc80000000043 */
[----:B------:R-:W-:-:S04]  /*4cd0*/  FADD.FTZ R0, -R0, -RZ ;  /* 0x800000ff00007221 */ /* 0x000fc80000010100 */
[----:B------:R-:W-:-:S07]  /*4ce0*/  FFMA R67, R67, R0, R67 ;  /* 0x0000000043437223 */ /* 0x000fce0000000043 */
.L_x_357:
[----:B------:R-:W-:Y:S05]  /*4cf0*/  BSYNC B1 ;  /* 0x0000000000017941 */ /* 0x000fea0003800000 */
.L_x_355:
[----:B------:R-:W-:Y:S01]  /*4d00*/  HFMA2.MMA R65, -RZ, RZ, 0.96630859375, -0.0022525787353515625 ;  /* 0x3bbb989dff417435 */ /* 0x000fe200000001ff */
[----:B------:R-:W-:Y:S01]  /*4d10*/  SHF.L.U32 R62, R62, 0x10, RZ ;  /* 0x000000103e3e7819 */ /* 0x000fe200000006ff */
[----:B------:R-:W-:Y:S01]  /*4d20*/  IMAD.MOV.U32 R69, RZ, RZ, 0x437c0000 ;  /* 0x437c0000ff457424 */ /* 0x000fe200078e00ff */
[----:B------:R-:W-:Y:S01]  /*4d30*/  BSSY B1, `(.L_x_358) ;  /* 0x000001d000017945 */ /* 0x000fe20003800000 */
[----:B------:R-:W-:Y:S02]  /*4d40*/  IMAD.U32 R64, R64, 0x10000, RZ ;  /* 0x0001000040407824 */ /* 0x000fe400078e00ff */
        /* <DEDUP_REMOVED lines=23> */
.L_x_359:
[----:B------:R-:W0:Y:S02]  /*4ec0*/  MUFU.RCP R67, R66 ;  /* 0x0000004200437308 */ /* 0x000e240000001000 */
[----:B0-----:R-:W-:-:S04]  /*4ed0*/  FFMA R0, R66, R67, -1 ;  /* 0xbf80000042007423 */ /* 0x001fc80000000043 */
[----:B------:R-:W-:-:S04]  /*4ee0*/  FADD.FTZ R0, -R0, -RZ ;  /* 0x800000ff00007221 */ /* 0x000fc80000010100 */
[----:B------:R-:W-:-:S07]  /*4ef0*/  FFMA R67, R67, R0, R67 ;  /* 0x0000000043437223 */ /* 0x000fce0000000043 */
.L_x_360:
[----:B------:R-:W-:Y:S05]  /*4f00*/  BSYNC B1 ;  /* 0x0000000000017941 */ /* 0x000fea0003800000 */
.L_x_358:
[----:B------:R-:W-:Y:S01]  /*4f10*/  IMAD.U32 R0, R63, 0x10000, RZ ;  /* 0x000100003f007824 */ /* 0x000fe200078e00ff */
[----:B------:R-:W-:Y:S01]  /*4f20*/  HFMA2.MMA R66, -RZ, RZ, 3.7421875, 0 ;  /* 0x437c0000ff427435 */ /* 0x000fe200000001ff */
[----:B------:R-:W-:Y:S01]  /*4f30*/  MOV R65, 0x3bbb989d ;  /* 0x3bbb989d00417802 */ /* 0x000fe20000000f00 */
[----:B------:R-:W-:Y:S01]  /*4f40*/  FMUL R67, R62, R67 ;  /* 0x000000433e437220 */ /* 0x000fe20000400000 */
[----:B------:R-:W-:Y:S01]  /*4f50*/  FMUL R18, R0, -1.7020000219345092773 ;  /* 0xbfd9db2300127820 */ /* 0x000fe20000400000 */
[----:B------:R-:W-:Y:S02]  /*4f60*/  BSSY B1, `(.L_x_361) ;  /* 0x0000017000017945 */ /* 0x000fe40003800000 */
[----:B------:R-:W-:Y:S01]  /*4f70*/  FMUL R62, R64, R67 ;  /* 0x00000043403e7220 */ /* 0x000fe20000400000 */
[----:B------:R-:W-:Y:S01]  /*4f80*/  FFMA.SAT R65, R18, R65, 0.5 ;  /* 0x3f00000012417423 */ /* 0x000fe20000002041 */
[----:B------:R-:W-:-:S03]  /*4f90*/  FMUL R64, R0, 1.7020000219345092773 ;  /* 0x3fd9db2300407820 */ /* 0x000fc60000400000 */
        /* <DEDUP_REMOVED lines=15> */
.L_x_362:
[----:B------:R-:W0:Y:S02]  /*5090*/  MUFU.RCP R67, R66 ;  /* 0x0000004200437308 */ /* 0x000e240000001000 */
[----:B0-----:R-:W-:-:S04]  /*50a0*/  FFMA R0, R66, R67, -1 ;  /* 0xbf80000042007423 */ /* 0x001fc80000000043 */
[----:B------:R-:W-:-:S04]  /*50b0*/  FADD.FTZ R0, -R0, -RZ ;  /* 0x800000ff00007221 */ /* 0x000fc80000010100 */
[----:B------:R-:W-:-:S07]  /*50c0*/  FFMA R67, R67, R0, R67 ;  /* 0x0000000043437223 */ /* 0x000fce0000000043 */
.L_x_363:
[----:B------:R-:W-:Y:S05]  /*50d0*/  BSYNC B1 ;  /* 0x0000000000017941 */ /* 0x000fea0003800000 */
.L_x_361:
[----:B------:R-:W-:Y:S01]  /*50e0*/  IMAD.U32 R73, R63, 0x10000, RZ ;  /* 0x000100003f497824 */ /* 0x000fe200078e00ff */
[----:B------:R-:W-:Y:S01]  /*50f0*/  HFMA2.MMA R69, -RZ, RZ, 3.7421875, 0 ;  /* 0x437c0000ff457435 */ /* 0x000fe200000001ff */
[----:B------:R-:W-:Y:S01]  /*5100*/  MOV R65, 0x3bbb989d ;  /* 0x3bbb989d00417802 */ /* 0x000fe20000000f00 */
[----:B------:R-:W-:Y:S01]  /*5110*/  BSSY B1, `(.L_x_364) ;  /* 0x000001d000017945 */ /* 0x000fe20003800000 */
[----:B------:R-:W-:Y:S01]  /*5120*/  FMUL R0, R73, -1.7020000219345092773 ;  /* 0xbfd9db2349007820 */ /* 0x000fe20000400000 */
[----:B------:R-:W-:Y:S02]  /*5130*/  SHF.L.U32 R71, R70, 0x10, RZ ;  /* 0x0000001046477819 */ /* 0x000fe400000006ff */
[----:B------:R-:W-:Y:S01]  /*5140*/  PRMT R63, R63, 0x7632, R63 ;  /* 0x000076323f3f7816 */ /* 0x000fe2000000003f */
[----:B------:R-:W-:-:S04]  /*5150*/  FFMA.SAT R18, R0, R65, 0.5 ;  /* 0x3f00000000127423 */ /* 0x000fc80000002041 */
[----:B------:R-:W-:-:S04]  /*5160*/  FFMA.RM R18, R18, R69, 12582913 ;  /* 0x4b40000112127423 */ /* 0x000fc80000004045 */
[----:B------:R-:W-:-:S04]  /*5170*/  FADD R65, R18, -12583039 ;  /* 0xcb40007f12417421 */ /* 0x000fc80000000000 */
[----:B------:R-:W-:-:S04]  /*5180*/  FFMA R65, R0, 1.4426950216293334961, -R65 ;  /* 0x3fb8aa3b00417823 */ /* 0x000fc80000000841 */
[----:B------:R-:W-:Y:S01]  /*5190*/  FFMA R66, R0, 1.925963033500011079e-08, R65 ;  /* 0x32a5706000427823 */ /* 0x000fe20000000041 */
[----:B------:R-:W-:Y:S02]  /*51a0*/  IMAD.SHL.U32 R0, R18, 0x800000, RZ ;  /* 0x0080000012007824 */ /* 0x000fe400078e00ff */
[----:B------:R-:W-:Y:S01]  /*51b0*/  FADD R18, -R67, 1 ;  /* 0x3f80000043127421 */ /* 0x000fe20000000100 */
[----:B------:R-:W0:Y:S03]  /*51c0*/  MUFU.EX2 R65, R66 ;  /* 0x0000004200417308 */ /* 0x000e260000000800 */
[----:B------:R-:W-:-:S04]  /*51d0*/  FMUL R18, R18, R67 ;  /* 0x0000004312127220 */ /* 0x000fc80000400000 */
[----:B------:R-:W-:-:S04]  /*51e0*/  FFMA R18, R64, R18, R67 ;  /* 0x0000001240127223 */ /* 0x000fc80000000043 */
[----:B------:R-:W-:Y:S01]  /*51f0*/  FMUL R18, R18, R71 ;  /* 0x0000004712127220 */ /* 0x000fe20000400000 */
[----:B0-----:R-:W-:-:S05]  /*5200*/  FFMA R0, R0, R65, 1 ;  /* 0x3f80000000007423 */ /* 0x001fca0000000041 */
[----:B------:R-:W-:-:S04]  /*5210*/  IADD3 R65, R0, 0x1800000, RZ ;  /* 0x0180000000417810 */ /* 0x000fc80007ffe0ff */
[----:B------:R-:W-:-:S04]  /*5220*/  LOP3.LUT R65, R65, 0x7f800000, RZ, 0xc0, !PT ;  /* 0x7f80000041417812 */ /* 0x000fc800078ec0ff */
[----:B------:R-:W-:Y:S01]  /*5230*/  ISETP.GT.U32.AND P0, PT, R65, 0x1ffffff, PT ;  /* 0x01ffffff4100780c */ /* 0x000fe20003f04070 */
[----:B------:R-:W-:-:S04]  /*5240*/  IMAD.U32 R65, R72, 0x10000, RZ ;  /* 0x0001000048417824 */ /* 0x000fc800078e00ff */
[----:B------:R-:W-:-:S08]  /*5250*/  FMUL R64, R18, R65 ;  /* 0x0000004112407220 */ /* 0x000fd00000400000 */
[----:B------:R-:W-:Y:S05]  /*5260*/  @P0 BRA `(.L_x_365) ;  /* 0x00000000000c0947 */ /* 0x000fea0003800000 */
[----:B------:R-:W-:-:S07]  /*5270*/  MOV R18, 0x5290 ;  /* 0x0000529000127802 */ /* 0x000fce0000000f00 */
[----:B-----5:R-:W-:Y:S05]  /*5280*/  CALL.REL.NOINC `($__internal_3_$__cuda_sm20_rcp_rn_f32_slowpath) ;  /* 0x0000007000607944 */ /* 0x020fea0003c00000 */
[----:B------:R-:W-:Y:S05]  /*5290*/  BRA `(.L_x_366) ;  /* 0x0000000000107947 */ /* 0x000fea0003800000 */
.L_x_365:
[----:B------:R-:W0:Y:S02]  /*52a0*/  MUFU.RCP R67, R0 ;  /* 0x0000000000437308 */ /* 0x000e240000001000 */
[----:B0-----:R-:W-:-:S04]  /*52b0*/  FFMA R18, R0, R67, -1 ;  /* 0xbf80000000127423 */ /* 0x001fc80000000043 */
[----:B------:R-:W-:-:S04]  /*52c0*/  FADD.FTZ R18, -R18, -RZ ;  /* 0x800000ff12127221 */ /* 0x000fc80000010100 */
[----:B------:R-:W-:-:S07]  /*52d0*/  FFMA R67, R67, R18, R67 ;  /* 0x0000001243437223 */ /* 0x000fce0000000043 */
.L_x_366:
[----:B------:R-:W-:Y:S05]  /*52e0*/  BSYNC B1 ;  /* 0x0000000000017941 */ /* 0x000fea0003800000 */
.L_x_364:
[----:B------:R-:W-:Y:S01]  /*52f0*/  SHF.L.U32 R0, R63, 0x10, RZ ;  /* 0x000000103f007819 */ /* 0x000fe200000006ff */
[----:B------:R-:W-:Y:S01]  /*5300*/  IMAD.MOV.U32 R66, RZ, RZ, 0x437c0000 ;  /* 0x437c0000ff427424 */ /* 0x000fe200078e00ff */
[----:B------:R-:W-:Y:S01]  /*5310*/  MOV R65, 0x3bbb989d ;  /* 0x3bbb989d00417802 */ /* 0x000fe20000000f00 */
[----:B------:R-:W-:Y:S01]  /*5320*/  BSSY B1, `(.L_x_367) ;  /* 0x000001b000017945 */ /* 0x000fe20003800000 */
[----:B------:R-:W-:Y:S01]  /*5330*/  PRMT R70, R70, 0x7632, R70 ;  /* 0x0000763246467816 */ /* 0x000fe20000000046 */
[----:B------:R-:W-:Y:S01]  /*5340*/  FMUL R18, R0, -1.7020000219345092773 ;  /* 0xbfd9db2300127820 */ /* 0x000fe20000400000 */
[----:B------:R-:W-:-:S03]  /*5350*/  PRMT R72, R72, 0x7632, R72 ;  /* 0x0000763248487816 */ /* 0x000fc60000000048 */
[----:B------:R-:W-:-:S04]  /*5360*/  FFMA.SAT R65, R18, R65, 0.5 ;  /* 0x3f00000012417423 */ /* 0x000fc80000002041 */
        /* <DEDUP_REMOVED lines=8> */
[----:B------:R-:W-:Y:S01]  /*53f0*/  LOP3.LUT R65, R18, 0x7f800000, RZ, 0xc0, !PT ;  /* 0x7f80000012417812 */ /* 0x000fe200078ec0ff */
[----:B------:R-:W-:Y:S01]  /*5400*/  FMUL R18, R73, R67 ;  /* 0x0000004349127220 */ /* 0x000fe20000400000 */
[----:B------:R-:W-:Y:S02]  /*5410*/  FMUL R73, R0, 1.7020000219345092773 ;  /* 0x3fd9db2300497820 */ /* 0x000fe40000400000 */
[----:B------:R-:W-:Y:S01]  /*5420*/  ISETP.GT.U32.AND P0, PT, R65, 0x1ffffff, PT ;  /* 0x01ffffff4100780c */ /* 0x000fe20003f04070 */
[----:B------:R-:W-:-:S12]  /*5430*/  FMUL R71, R71, R18 ;  /* 0x0000001247477220 */ /* 0x000fd80000400000 */
[----:B------:R-:W-:Y:S05]  /*5440*/  @P0 BRA `(.L_x_368) ;  /* 0x0000000000100947 */ /* 0x000fea0003800000 */
[----:B------:R-:W-:Y:S01]  /*5450*/  IMAD.MOV.U32 R0, RZ, RZ, R66 ;  /* 0x000000ffff007224 */ /* 0x000fe200078e0042 */
[----:B------:R-:W-:-:S07]  /*5460*/  MOV R18, 0x5480 ;  /* 0x0000548000127802 */ /* 0x000fce0000000f00 */
[----:B-----5:R-:W-:Y:S05]  /*5470*/  CALL.REL.NOINC `($__internal_3_$__cuda_sm20_rcp_rn_f32_slowpath) ;  /* 0x0000006c00e47944 */ /* 0x020fea0003c00000 */
[----:B------:R-:W-:Y:S05]  /*5480*/  BRA `(.L_x_369) ;  /* 0x0000000000107947 */ /* 0x000fea0003800000 */
.L_x_368:
[----:B------:R-:W0:Y:S02]  /*5490*/  MUFU.RCP R67, R66 ;  /* 0x0000004200437308 */ /* 0x000e240000001000 */
[----:B0-----:R-:W-:-:S04]  /*54a0*/  FFMA R0, R66, R67, -1 ;  /* 0xbf80000042007423 */ /* 0x001fc80000000043 */
[----:B------:R-:W-:-:S04]  /*54b0*/  FADD.FTZ R0, -R0, -RZ ;  /* 0x800000ff00007221 */ /* 0x000fc80000010100 */
[----:B------:R-:W-:-:S07]  /*54c0*/  FFMA R67, R67, R0, R67 ;  /* 0x0000000043437223 */ /* 0x000fce0000000043 */
.L_x_369:
[----:B------:R-:W-:Y:S05]  /*54d0*/  BSYNC B1 ;  /* 0x0000000000017941 */ /* 0x000fea0003800000 */
.L_x_367:
        /* <DEDUP_REMOVED lines=8> */
[----:B------:R-:W-:-:S04]  /*5560*/  FADD R65, R18, -12583039 ;  /* 0xcb40007f12417421 */ /* 0x000fc80000000000 */
[----:B------:R-:W-:-:S04]  /*5570*/  FFMA R65, R0, 1.4426950216293334961, -R65 ;  /* 0x3fb8aa3b00417823 */ /* 0x000fc80000000841 */
[----:B------:R-:W-:Y:S01]  /*5580*/  FFMA R66, R0, 1.925963033500011079e-08, R65 ;  /* 0x32a5706000427823 */ /* 0x000fe20000000041 */
[----:B------:R-:W-:Y:S01]  /*5590*/  SHF.L.U32 R0, R18, 0x17, RZ ;  /* 0x0000001712007819 */ /* 0x000fe200000006ff */
[----:B------:R-:W-:Y:S02]  /*55a0*/  FADD R18, -R67, 1 ;  /* 0x3f80000043127421 */ /* 0x000fe40000000100 */
[----:B------:R-:W0:Y:S02]  /*55b0*/  MUFU.EX2 R65, R66 ;  /* 0x0000004200417308 */ /* 0x000e240000000800 */
[----:B------:R-:W-:-:S04]  /*55c0*/  FMUL R18, R18, R67 ;  /* 0x0000004312127220 */ /* 0x000fc80000400000 */
[----:B------:R-:W-:Y:S01]  /*55d0*/  FFMA R73, R73, R18, R67 ;  /* 0x0000001249497223 */ /* 0x000fe20000000043 */
[----:B0-----:R-:W-:-:S05]  /*55e0*/  FFMA R0, R0, R65, 1 ;  /* 0x3f80000000007423 */ /* 0x001fca0000000041 */
[----:B------:R-:W-:-:S04]  /*55f0*/  IADD3 R65, R0, 0x1800000, RZ ;  /* 0x0180000000417810 */ /* 0x000fc80007ffe0ff */
[----:B------:R-:W-:-:S04]  /*5600*/  LOP3.LUT R65, R65, 0x7f800000, RZ, 0xc0, !PT ;  /* 0x7f80000041417812 */ /* 0x000fc800078ec0ff */
[----:B------:R-:W-:Y:S02]  /*5610*/  ISETP.GT.U32.AND P0, PT, R65, 0x1ffffff, PT ;  /* 0x01ffffff4100780c */ /* 0x000fe40003f04070 */
[----:B------:R-:W-:Y:S01]  /*5620*/  SHF.L.U32 R65, R72, 0x10, RZ ;  /* 0x0000001048417819 */ /* 0x000fe200000006ff */
[----:B------:R-:W-:-:S04]  /*5630*/  FMUL R72, R73, R70 ;  /* 0x0000004649487220 */ /* 0x000fc80000400000 */
[----:B------:R-:W-:-:S06]  /*5640*/  FMUL R72, R72, R65 ;  /* 0x0000004148487220 */ /* 0x000fcc0000400000 */
[----:B------:R-:W-:Y:S05]  /*5650*/  @P0 BRA `(.L_x_371) ;  /* 0x0000000000100947 */ /* 0x000fea0003800000 */
[----:B------:R-:W-:-:S07]  /*5660*/  MOV R18, 0x5680 ;  /* 0x0000568000127802 */ /* 0x000fce0000000f00 */
[----:B-----5:R-:W-:Y:S05]  /*5670*/  CALL.REL.NOINC `($__internal_3_$__cuda_sm20_rcp_rn_f32_slowpath) ;  /* 0x0000006c00647944 */ /* 0x020fea0003c00000 */
[----:B------:R-:W-:Y:S01]  /*5680*/  MOV R68, R67 ;  /* 0x0000004300447202 */ /* 0x000fe20000000f00 */
[----:B------:R-:W-:Y:S06]  /*5690*/  BRA `(.L_x_372) ;  /* 0x0000000000107947 */ /* 0x000fec0003800000 */
.L_x_371:
[----:B------:R-:W0:Y:S02]  /*56a0*/  MUFU.RCP R65, R0 ;  /* 0x0000000000417308 */ /* 0x000e240000001000 */
[----:B0-----:R-:W-:-:S04]  /*56b0*/  FFMA R18, R0, R65, -1 ;  /* 0xbf80000000127423 */ /* 0x001fc80000000041 */
[----:B------:R-:W-:-:S04]  /*56c0*/  FADD.FTZ R18, -R18, -RZ ;  /* 0x800000ff12127221 */ /* 0x000fc80000010100 */
[----:B------:R-:W-:-:S07]  /*56d0*/  FFMA R68, R65, R18, R65 ;  /* 0x0000001241447223 */ /* 0x000fce0000000041 */
.L_x_372:
[----:B------:R-:W-:Y:S05]  /*56e0*/  BSYNC B1 ;  /* 0x0000000000017941 */ /* 0x000fea0003800000 */
.L_x_370:
[----:B------:R-:W-:Y:S02]  /*56f0*/  IMAD.SHL.U32 R76, R45, 0x2, RZ ;  /* 0x000000022d4c7824 */ /* 0x000fe400078e00ff */
[----:B------:R-:W-:Y:S01]  /*5700*/  FMUL R18, R52, UR6 ;  /* 0x0000000634127c20 */ /* 0x000fe20008400000 */
[----:B------:R-:W-:Y:S01]  /*5710*/  FMUL R65, R53, UR6 ;  /* 0x0000000635417c20 */ /* 0x000fe20008400000 */
[----:B------:R-:W-:Y:S01]  /*5720*/  FMNMX R52, R49, |R52|, !PT ;  /* 0x4000003431347209 */ /* 0x000fe20007800000 */
[----:B------:R-:W-:Y:S01]  /*5730*/  FMUL R49, R57, UR6 ;  /* 0x0000000639317c20 */ /* 0x000fe20008400000 */
[----:B------:R-:W-:Y:S01]  /*5740*/  SHF.L.U64.HI R69, R45, 0x1, R50 ;  /* 0x000000012d457819 */ /* 0x000fe20000010232 */
[----:B------:R-:W-:Y:S01]  /*5750*/  FMUL R50, R55, UR6 ;  /* 0x0000000637327c20 */ /* 0x000fe20008400000 */
[----:B------:R-:W-:Y:S01]  /*5760*/  IADD3 R66, P0, R76, R19, RZ ;  /* 0x000000134c427210 */ /* 0x000fe20007f1e0ff */
[----:B------:R-:W-:Y:S01]  /*5770*/  FMUL R0, R61, UR6 ;  /* 0x000000063d007c20 */ /* 0x000fe20008400000 */
[----:B------:R-:W-:Y:S01]  /*5780*/  F2FP.SATFINITE.E4M3.F32.PACK_AB_MERGE_C R18, RZ, R18, RZ ;  /* 0x00000012ff12723e */ /* 0x000fe200048070ff */
[----:B------:R-:W-:Y:S01]  /*5790*/  FMUL R63, R63, R68 ;  /* 0x000000443f3f7220 */ /* 0x000fe20000400000 */
[----:B------:R-:W-:Y:S01]  /*57a0*/  F2FP.SATFINITE.E4M3.F32.PACK_AB_MERGE_C R65, RZ, R65, RZ ;  /* 0x00000041ff41723e */ /* 0x000fe200048070ff */
[----:B------:R-:W-:Y:S01]  /*57b0*/  FMUL R68, R51, UR6 ;  /* 0x0000000633447c20 */ /* 0x000fe20008400000 */
[----:B------:R-:W-:Y:S01]  /*57c0*/  FMNMX R52, |R53|, R52, !PT ;  /* 0x0000003435347209 */ /* 0x000fe20007800200 */
[----:B------:R-:W-:Y:S01]  /*57d0*/  FMUL R53, R70, R63 ;  /* 0x0000003f46357220 */ /* 0x000fe20000400000 */
[----:B------:R-:W-:Y:S01]  /*57e0*/  IADD3.X R67, R69, R20, RZ, P0, !PT ;  /* 0x0000001445437210 */ /* 0x000fe200007fe4ff */
[----:B------:R-:W-:Y:S01]  /*57f0*/  VIADD R8, R8, 0x1d ;  /* 0x0000001d08087836 */ /* 0x000fe20000000000 */
[----:B------:R-:W-:Y:S01]  /*5800*/  PRMT R45, R65, 0x7604, R18 ;  /* 0x00007604412d7816 */ /* 0x000fe20000000012 */
[----:B------:R-:W-:Y:S01]  /*5810*/  UIMAD UR5, UR5, 0x5, URZ ;  /* 0x00000005050578a4 */ /* 0x000fe2000f8e023f */
[----:B------:R-:W-:-:S02]  /*5820*/  IADD3 R74, P0, R66, UR12, RZ ;  /* 0x0000000c424a7c10 */ /* 0x000fc4000ff1e0ff */
[----:B------:R-:W-:Y:S01]  /*5830*/  FMNMX R52, |R55|, R52, !PT ;  /* 0x0000003437347209 */ /* 0x000fe20007800200 */
[----:B------:R-:W-:Y:S01]  /*5840*/  FMUL R55, R59, UR6 ;  /* 0x000000063b377c20 */ /* 0x000fe20008400000 */
[----:B------:R-:W-:Y:S01]  /*5850*/  F2FP.SATFINITE.E4M3.F32.PACK_AB_MERGE_C R50, RZ, R50, RZ ;  /* 0x00000032ff32723e */ /* 0x000fe200048070ff */
[----:B------:R0:W-:Y:S01]  /*5860*/  STG.E.U16 desc[UR8][R66.64], R45 ;  /* 0x0000002d42007986 */ /* 0x0001e2000c101508 */
[----:B------:R-:W-:Y:S02]  /*5870*/  F2FP.SATFINITE.E4M3.F32.PACK_AB_MERGE_C R49, RZ, R49, RZ ;  /* 0x00000031ff31723e */ /* 0x000fe400048070ff */
[----:B------:R-:W-:Y:S02]  /*5880*/  IADD3.X R75, R67, UR13, RZ, P0, !PT ;  /* 0x0000000d434b7c10 */ /* 0x000fe400087fe4ff */
[----:B------:R-:W-:Y:S02]  /*5890*/  IADD3 R78, P0, R66, UR7, RZ ;  /* 0x00000007424e7c10 */ /* 0x000fe4000ff1e0ff */
[----:B------:R-:W-:-:S02]  /*58a0*/  F2FP.SATFINITE.E4M3.F32.PACK_AB_MERGE_C R55, RZ, R55, RZ ;  /* 0x00000037ff37723e */ /* 0x000fc400048070ff */
[----:B------:R-:W-:Y:S02]  /*58b0*/  PRMT R73, R49, 0x7604, R50 ;  /* 0x0000760431497816 */ /* 0x000fe40000000032 */
[----:B------:R-:W-:Y:S01]  /*58c0*/  FMNMX R52, |R57|, R52, !PT ;  /* 0x0000003439347209 */ /* 0x000fe20007800200 */
[----:B------:R-:W-:Y:S01]  /*58d0*/  FMUL R57, R64, UR6 ;  /* 0x0000000640397c20 */ /* 0x000fe20008400000 */
[----:B0-----:R-:W-:Y:S01]  /*58e0*/  F2FP.SATFINITE.E4M3.F32.PACK_AB_MERGE_C R66, RZ, R0, RZ ;  /* 0x00000000ff42723e */ /* 0x001fe200048070ff */
[----:B------:R-:W-:Y:S01]  /*58f0*/  FMUL R0, R72, UR6 ;  /* 0x0000000648007c20 */ /* 0x000fe20008400000 */
[----:B------:R-:W-:Y:S01]  /*5900*/  IADD3.X R79, R67, UR10, RZ, P0, !PT ;  /* 0x0000000a434f7c10 */ /* 0x000fe200087fe4ff */
[----:B------:R0:W-:Y:S01]  /*5910*/  STG.E.U16 desc[UR8][R74.64], R73 ;  /* 0x000000494a007986 */ /* 0x0001e2000c101508 */
[----:B------:R-:W-:Y:S01]  /*5920*/  PRMT R63, R66, 0x7604, R55 ;  /* 0x00007604423f7816 */ /* 0x000fe20000000037 */
[----:B------:R-:W-:Y:S01]  /*5930*/  FMUL R45, R54, UR6 ;  /* 0x00000006362d7c20 */ /* 0x000fe20008400000 */
[----:B------:R-:W-:-:S02]  /*5940*/  F2FP.SATFINITE.E4M3.F32.PACK_AB_MERGE_C R57, RZ, R57, RZ ;  /* 0x00000039ff39723e */ /* 0x000fc400048070ff */
[----:B------:R-:W-:Y:S01]  /*5950*/  F2FP.SATFINITE.E4M3.F32.PACK_AB_MERGE_C R0, RZ, R0, RZ ;  /* 0x00000000ff00723e */ /* 0x000fe200048070ff */
[----:B------:R1:W-:Y:S01]  /*5960*/  STG.E.U16 desc[UR8][R78.64], R63 ;  /* 0x0000003f4e007986 */ /* 0x0003e2000c101508 */
[----:B------:R-:W-:Y:S02]  /*5970*/  LOP3.LUT R18, R18, 0xff, RZ, 0xc0, !PT ;  /* 0x000000ff12127812 */ /* 0x000fe400078ec0ff */
[----:B------:R-:W-:Y:S02]  /*5980*/  PRMT R67, R0, 0x7604, R57 ;  /* 0x0000760400437816 */ /* 0x000fe40000000039 */
[----:B------:R-:W-:Y:S01]  /*5990*/  F2FP.SATFINITE.E4M3.F32.PACK_AB_MERGE_C R68, RZ, R68, RZ ;  /* 0x00000044ff44723e */ /* 0x000fe200048070ff */
[----:B0-----:R-:W0:Y:S01]  /*59a0*/  LDC R73, c[0x0][0x248] ;  /* 0x00009200ff497b82 */ /* 0x001e220000000800 */
[----:B------:R-:W-:Y:S02]  /*59b0*/  IADD3 R74, P0, R74, UR7, RZ ;  /* 0x000000074a4a7c10 */ /* 0x000fe4000ff1e0ff */
[----:B------:R-:W-:-:S02]  /*59c0*/  F2FP.SATFINITE.E4M3.F32.PACK_AB_MERGE_C R45, RZ, R45, RZ ;  /* 0x0000002dff2d723e */ /* 0x000fc400048070ff */
[----:B------:R-:W-:Y:S02]  /*59d0*/  IADD3.X R75, R75, UR10, RZ, P0, !PT ;  /* 0x0000000a4b4b7c10 */ /* 0x000fe400087fe4ff */
[----:B-1----:R-:W-:Y:S01]  /*59e0*/  LOP3.LUT R63, R50, 0xffff, RZ, 0xc0, !PT ;  /* 0x0000ffff323f7812 */ /* 0x002fe200078ec0ff */
[----:B------:R-:W-:Y:S01]  /*59f0*/  FMUL R50, R56, UR6 ;  /* 0x0000000638327c20 */ /* 0x000fe20008400000 */
[----:B------:R-:W-:Y:S01]  /*5a00*/  IADD3 R76, P0, R76, R21, RZ ;  /* 0x000000154c4c7210 */ /* 0x000fe20007f1e0ff */
[----:B------:R1:W-:Y:S01]  /*5a10*/  STG.E.U16 desc[UR8][R74.64], R67 ;  /* 0x000000434a007986 */ /* 0x0003e2000c101508 */
[----:B------:R-:W-:Y:S01]  /*5a20*/  PRMT R18, R63, 0x7604, R18 ;  /* 0x000076043f127816 */ /* 0x000fe20000000012 */
[----:B------:R-:W-:Y:S01]  /*5a30*/  FMUL R63, R58, UR6 ;  /* 0x000000063a3f7c20 */ /* 0x000fe20008400000 */
[----:B------:R-:W-:Y:S02]  /*5a40*/  FMNMX R52, |R59|, R52, !PT ;  /* 0x000000343b347209 */ /* 0x000fe40007800200 */
[----:B------:R-:W-:-:S02]  /*5a50*/  IADD3.X R77, R69, R22, RZ, P0, !PT ;  /* 0x00000016454d7210 */ /* 0x000fc400007fe4ff */
[----:B------:R-:W-:Y:S02]  /*5a60*/  PRMT R69, R45, 0x7604, R68 ;  /* 0x000076042d457816 */ /* 0x000fe40000000044 */
[----:B------:R-:W-:Y:S02]  /*5a70*/  FMNMX R59, |R61|, R52, !PT ;  /* 0x000000343d3b7209 */ /* 0x000fe40007800200 */
[----:B------:R-:W-:Y:S01]  /*5a80*/  F2FP.SATFINITE.E4M3.F32.PACK_AB_MERGE_C R61, RZ, R50, RZ ;  /* 0x00000032ff3d723e */ /* 0x000fe200048070ff */
[----:B------:R2:W-:Y:S01]  /*5a90*/  STG.E.U16 desc[UR8][R76.64], R69 ;  /* 0x000000454c007986 */ /* 0x0005e2000c101508 */
[----:B-1----:R-:W-:Y:S01]  /*5aa0*/  IADD3 R74, P0, R76, UR12, RZ ;  /* 0x0000000c4c4a7c10 */ /* 0x002fe2000ff1e0ff */
[----:B------:R-:W-:Y:S01]  /*5ab0*/  FMUL R67, R62, UR6 ;  /* 0x000000063e437c20 */ /* 0x000fe20008400000 */
[----:B------:R-:W-:Y:S02]  /*5ac0*/  F2FP.SATFINITE.E4M3.F32.PACK_AB_MERGE_C R50, RZ, R63, RZ ;  /* 0x0000003fff32723e */ /* 0x000fe400048070ff */
[----:B------:R-:W-:-:S02]  /*5ad0*/  IADD3.X R75, R77, UR13, RZ, P0, !PT ;  /* 0x0000000d4d4b7c10 */ /* 0x000fc400087fe4ff */
[----:B------:R-:W-:Y:S02]  /*5ae0*/  LOP3.LUT R68, R68, 0xff, RZ, 0xc0, !PT ;  /* 0x000000ff44447812 */ /* 0x000fe400078ec0ff */
[----:B------:R-:W-:Y:S02]  /*5af0*/  LOP3.LUT R8, R8, 0x1f, RZ, 0xc0, !PT ;  /* 0x0000001f08087812 */ /* 0x000fe400078ec0ff */
[----:B------:R-:W-:Y:S02]  /*5b00*/  LOP3.LUT R63, R65, 0xff, RZ, 0xc0, !PT ;  /* 0x000000ff413f7812 */ /* 0x000fe400078ec0ff */
[----:B--2---:R-:W-:Y:S02]  /*5b10*/  PRMT R69, R50, 0x7604, R61 ;  /* 0x0000760432457816 */ /* 0x004fe4000000003d */
[----:B------:R-:W-:Y:S02]  /*5b20*/  IADD3 R76, P0, R76, UR7, RZ ;  /* 0x000000074c4c7c10 */ /* 0x000fe4000ff1e0ff */
[----:B------:R-:W-:Y:S01]  /*5b30*/  LOP3.LUT R61, R61, 0xffff, RZ, 0xc0, !PT ;  /* 0x0000ffff3d3d7812 */ /* 0x000fe200078ec0ff */
[----:B------:R1:W-:Y:S01]  /*5b40*/  STG.E.U16 desc[UR8][R74.64], R69 ;  /* 0x000000454a007986 */ /* 0x0003e2000c101508 */
[----:B------:R-:W-:-:S02]  /*5b50*/  IADD3.X R77, R77, UR10, RZ, P0, !PT ;  /* 0x0000000a4d4d7c10 */ /* 0x000fc400087fe4ff */
[----:B------:R-:W-:Y:S01]  /*5b60*/  PRMT R61, R61, 0x7604, R68 ;  /* 0x000076043d3d7816 */ /* 0x000fe20000000044 */
[----:B------:R-:W-:Y:S01]  /*5b70*/  FMUL R68, R60, UR6 ;  /* 0x000000063c447c20 */ /* 0x000fe20008400000 */
[----:B------:R-:W-:Y:S02]  /*5b80*/  LOP3.LUT R52, R49, 0xffff, RZ, 0xc0, !PT ;  /* 0x0000ffff31347812 */ /* 0x000fe400078ec0ff */
[----:B------:R-:W-:Y:S02]  /*5b90*/  F2FP.SATFINITE.E4M3.F32.PACK_AB_MERGE_C R67, RZ, R67, RZ ;  /* 0x00000043ff43723e */ /* 0x000fe400048070ff */
[----:B------:R-:W-:Y:S02]  /*5ba0*/  PRMT R63, R52, 0x7604, R63 ;  /* 0x00007604343f7816 */ /* 0x000fe4000000003f */
[----:B------:R-:W-:Y:S02]  /*5bb0*/  F2FP.SATFINITE.E4M3.F32.PACK_AB_MERGE_C R68, RZ, R68, RZ ;  /* 0x00000044ff44723e */ /* 0x000fe400048070ff */
[----:B-1----:R-:W-:-:S02]  /*5bc0*/  IADD3 R74, P0, R74, UR7, RZ ;  /* 0x000000074a4a7c10 */ /* 0x002fc4000ff1e0ff */
[----:B------:R-:W-:Y:S02]  /*5bd0*/  PRMT R65, R67, 0x7604, R68 ;  /* 0x0000760443417816 */ /* 0x000fe40000000044 */
[----:B------:R-:W-:Y:S02]  /*5be0*/  IADD3.X R75, R75, UR10, RZ, P0, !PT ;  /* 0x0000000a4b4b7c10 */ /* 0x000fe400087fe4ff */
[----:B------:R-:W-:Y:S01]  /*5bf0*/  IADD3 R27, P0, P1, R8, UR11, R27 ;  /* 0x0000000b081b7c10 */ /* 0x000fe2000f91e01b */
[----:B------:R1:W-:Y:S01]  /*5c00*/  STG.E.U16 desc[UR8][R76.64], R65 ;  /* 0x000000414c007986 */ /* 0x0003e2000c101508 */
[----:B------:R-:W-:Y:S01]  /*5c10*/  FMNMX R49, |R64|, R59, !PT ;  /* 0x0000003b40317209 */ /* 0x000fe20007800200 */
[----:B------:R-:W-:Y:S01]  /*5c20*/  FMUL R59, R71, UR6 ;  /* 0x00000006473b7c20 */ /* 0x000fe20008400000 */
[----:B------:R-:W-:Y:S01]  /*5c30*/  IADD3.X R52, RZ, UR4, R26, P0, P1 ;  /* 0x00000004ff347c10 */ /* 0x000fe200087e241a */
[----:B------:R-:W-:Y:S01]  /*5c40*/  FMUL R64, R53, UR6 ;  /* 0x0000000635407c20 */ /* 0x000fe20008400000 */
[----:B------:R-:W-:-:S02]  /*5c50*/  IADD3 R26, P0, R27, UR11, RZ ;  /* 0x0000000b1b1a7c10 */ /* 0x000fc4000ff1e0ff */
[----:B------:R-:W-:Y:S02]  /*5c60*/  LOP3.LUT R70, R45, 0xff, RZ, 0xc0, !PT ;  /* 0x000000ff2d467812 */ /* 0x000fe400078ec0ff */
[----:B------:R-:W-:Y:S02]  /*5c70*/  IADD3.X R27, R52, UR4, RZ, P0, !PT ;  /* 0x00000004341b7c10 */ /* 0x000fe400087fe4ff */
[C---:B------:R-:W-:Y:S02]  /*5c80*/  LEA R78, P1, R26.reuse, R9, 0x2 ;  /* 0x000000091a4e7211 */ /* 0x040fe400078210ff */
[----:B------:R-:W-:Y:S02]  /*5c90*/  IADD3 R69, P0, R23, UR7, RZ ;  /* 0x0000000717457c10 */ /* 0x000fe4000ff1e0ff */
[----:B------:R-:W-:Y:S02]  /*5ca0*/  LEA.HI.X R79, R26, R7, R27, 0x2, P1 ;  /* 0x000000071a4f7211 */ /* 0x000fe400008f141b */
[----:B-1----:R-:W-:-:S02]  /*5cb0*/  IADD3.X R65, R25, UR10, RZ, P0, !PT ;  /* 0x0000000a19417c10 */ /* 0x002fc400087fe4ff */
[----:B------:R-:W-:Y:S02]  /*5cc0*/  IADD3 R26, P0, R8, R69, RZ ;  /* 0x00000045081a7210 */ /* 0x000fe40007f1e0ff */
[----:B------:R-:W-:Y:S02]  /*5cd0*/  LOP3.LUT R9, R50, 0xffff, RZ, 0xc0, !PT ;  /* 0x0000ffff32097812 */ /* 0x000fe400078ec0ff */
[----:B------:R-:W-:Y:S02]  /*5ce0*/  IADD3.X R27, RZ, R65, RZ, P0, !PT ;  /* 0x00000041ff1b7210 */ /* 0x000fe400007fe4ff */
[----:B------:R-:W-:Y:S02]  /*5cf0*/  IADD3 R7, P0, R26, UR7, RZ ;  /* 0x000000071a077c10 */ /* 0x000fe4000ff1e0ff */
[----:B------:R-:W-:Y:S02]  /*5d00*/  F2FP.SATFINITE.E4M3.F32.PACK_AB_MERGE_C R59, RZ, R59, RZ ;  /* 0x0000003bff3b723e */ /* 0x000fe400048070ff */
[----:B------:R-:W-:-:S02]  /*5d10*/  F2FP.SATFINITE.E4M3.F32.PACK_AB_MERGE_C R64, RZ, R64, RZ ;  /* 0x00000040ff40723e */ /* 0x000fc400048070ff */
[----:B------:R-:W-:Y:S02]  /*5d20*/  IADD3.X R50, R27, UR10, RZ, P0, !PT ;  /* 0x0000000a1b327c10 */ /* 0x000fe400087fe4ff */
[----:B------:R-:W-:Y:S02]  /*5d30*/  SHF.L.U32 R80, R7, 0x2, RZ ;  /* 0x0000000207507819 */ /* 0x000fe400000006ff */
[----:B------:R-:W-:Y:S02]  /*5d40*/  PRMT R70, R9, 0x7604, R70 ;  /* 0x0000760409467816 */ /* 0x000fe40000000046 */
[----:B------:R-:W-:Y:S02]  /*5d50*/  PRMT R81, R64, 0x7604, R59 ;  /* 0x0000760440517816 */ /* 0x000fe4000000003b */
[----:B------:R-:W-:Y:S02]  /*5d60*/  SHF.L.U64.HI R9, R7, 0x2, R50 ;  /* 0x0000000207097819 */ /* 0x000fe40000010232 */
[C---:B------:R-:W-:Y:S01]  /*5d70*/  IADD3 R76, P0, R80.reuse, R5, RZ ;  /* 0x00000005504c7210 */ /* 0x040fe20007f1e0ff */
[----:B------:R0:W-:Y:S01]  /*5d80*/  STG.E.U16 desc[UR8][R74.64], R81 ;  /* 0x000000514a007986 */ /* 0x0001e2000c101508 */
[----:B------:R-:W-:-:S02]  /*5d90*/  IADD3 R80, P1, R80, R3, RZ ;  /* 0x0000000350507210 */ /* 0x000fc40007f3e0ff */
[----:B------:R-:W-:Y:S01]  /*5da0*/  FMNMX R72, |R72|, R49, !PT ;  /* 0x0000003148487209 */ /* 0x000fe20007800200 */
[----:B------:R-:W-:Y:S01]  /*5db0*/  IMAD.X R77, R9, 0x1, R4, P0 ;  /* 0x00000001094d7824 */ /* 0x000fe200000e0604 */
[----:B------:R-:W-:Y:S01]  /*5dc0*/  IADD3 R84, P0, R78, UR11, RZ ;  /* 0x0000000b4e547c10 */ /* 0x000fe2000ff1e0ff */
[----:B0-----:R-:W-:-:S03]  /*5dd0*/  IMAD.WIDE.U32 R74, R73, 0x5, R26 ;  /* 0x00000005494a7825 */ /* 0x001fc600078e001a */
[----:B------:R-:W-:Y:S01]  /*5de0*/  IADD3.X R85, R79, UR4, RZ, P0, !PT ;  /* 0x000000044f557c10 */ /* 0x000fe200087fe4ff */
[----:B------:R0:W5:Y:S01]  /*5df0*/  LDG.E R26, desc[UR8][R76.64] ;  /* 0x000000084c1a7981 */ /* 0x000162000c1e1900 */
[----:B------:R-:W-:Y:S02]  /*5e00*/  IADD3 R82, P0, R84, UR11, RZ ;  /* 0x0000000b54527c10 */ /* 0x000fe4000ff1e0ff */
[----:B------:R-:W-:Y:S01]  /*5e10*/  IADD3 R45, R75, UR5, RZ ;  /* 0x000000054b2d7c10 */ /* 0x000fe2000fffe0ff */
[----:B------:R-:W5:Y:S01]  /*5e20*/  LDG.E R23, desc[UR8][R84.64] ;  /* 0x0000000854177981 */ /* 0x000f62000c1e1900 */
[----:B------:R-:W-:Y:S02]  /*5e30*/  IADD3.X R81, R9, R2, RZ, P1, !PT ;  /* 0x0000000209517210 */ /* 0x000fe40000ffe4ff */
[C---:B------:R-:W-:Y:S01]  /*5e40*/  SHF.L.U64.HI R45, R74.reuse, 0x2, R45 ;  /* 0x000000024a2d7819 */ /* 0x040fe2000001022d */
[----:B------:R-:W-:Y:S01]  /*5e50*/  IMAD.SHL.U32 R74, R74, 0x4, RZ ;  /* 0x000000044a4a7824 */ /* 0x000fe200078e00ff */
[----:B------:R-:W-:Y:S01]  /*5e60*/  IADD3.X R83, R85, UR4, RZ, P0, !PT ;  /* 0x0000000455537c10 */ /* 0x000fe200087fe4ff */
[----:B------:R1:W5:Y:S01]  /*5e70*/  LDG.E R25, desc[UR8][R80.64] ;  /* 0x0000000850197981 */ /* 0x000362000c1e1900 */
[----:B0-----:R-:W-:-:S03]  /*5e80*/  IADD3 R76, P0, R82, UR11, RZ ;  /* 0x0000000b524c7c10 */ /* 0x001fc6000ff1e0ff */
[----:B------:R0:W5:Y:S01]  /*5e90*/  LDG.E R27, desc[UR8][R78.64] ;  /* 0x000000084e1b7981 */ /* 0x000162000c1e1900 */
[----:B------:R-:W-:-:S03]  /*5ea0*/  IADD3.X R77, R83, UR4, RZ, P0, !PT ;  /* 0x00000004534d7c10 */ /* 0x000fc600087fe4ff */
[----:B------:R-:W5:Y:S01]  /*5eb0*/  LDG.E R9, desc[UR8][R82.64] ;  /* 0x0000000852097981 */ /* 0x000f62000c1e1900 */
[----:B-1----:R-:W-:-:S04]  /*5ec0*/  IADD3 R80, P0, R74, R5, RZ ;  /* 0x000000054a507210 */ /* 0x002fc80007f1e0ff */
[----:B------:R-:W-:Y:S02]  /*5ed0*/  IADD3.X R81, R45, R4, RZ, P0, !PT ;  /* 0x000000042d517210 */ /* 0x000fe400007fe4ff */
[----:B------:R-:W-:Y:S02]  /*5ee0*/  IADD3 R86, P0, R80, UR7, RZ ;  /* 0x0000000750567c10 */ /* 0x000fe4000ff1e0ff */
[----:B------:R-:W-:Y:S01]  /*5ef0*/  IADD3 R74, P1, R74, R3, RZ ;  /* 0x000000034a4a7210 */ /* 0x000fe20007f3e0ff */
[----:B------:R-:W5:Y:S01]  /*5f00*/  LDG.E R52, desc[UR8][R80.64] ;  /* 0x0000000850347981 */ /* 0x000f62000c1e1900 */
[----:B------:R-:W-:Y:S02]  /*5f10*/  IADD3.X R87, R81, UR10, RZ, P0, !PT ;  /* 0x0000000a51577c10 */ /* 0x000fe400087fe4ff */
[----:B------:R-:W-:Y:S01]  /*5f20*/  IADD3 R84, P0, R86, UR7, RZ ;  /* 0x0000000756547c10 */ /* 0x000fe2000ff1e0ff */
[----:B------:R1:W5:Y:S01]  /*5f30*/  LDG.E R3, desc[UR8][R76.64] ;  /* 0x000000084c037981 */ /* 0x000362000c1e1900 */
[----:B------:R-:W-:-:S02]  /*5f40*/  IADD3.X R75, R45, R2, RZ, P1, !PT ;  /* 0x000000022d4b7210 */ /* 0x000fc40000ffe4ff */
[----:B------:R-:W-:Y:S01]  /*5f50*/  IADD3.X R85, R87, UR10, RZ, P0, !PT ;  /* 0x0000000a57557c10 */ /* 0x000fe200087fe4ff */
[----:B------:R-:W5:Y:S01]  /*5f60*/  LDG.E R45, desc[UR8][R86.64] ;  /* 0x00000008562d7981 */ /* 0x000f62000c1e1900 */
[----:B0-----:R-:W-:-:S03]  /*5f70*/  IADD3 R78, P0, R74, UR7, RZ ;  /* 0x000000074a4e7c10 */ /* 0x001fc6000ff1e0ff */
[----:B------:R-:W5:Y:S01]  /*5f80*/  LDG.E R4, desc[UR8][R84.64] ;  /* 0x0000000854047981 */ /* 0x000f62000c1e1900 */
[----:B------:R-:W-:Y:S02]  /*5f90*/  IADD3.X R79, R75, UR10, RZ, P0, !PT ;  /* 0x0000000a4b4f7c10 */ /* 0x000fe400087fe4ff */
[----:B-1----:R-:W-:Y:S01]  /*5fa0*/  IADD3 R76, P0, R78, UR7, RZ ;  /* 0x000000074e4c7c10 */ /* 0x002fe2000ff1e0ff */
[----:B------:R0:W5:Y:S03]  /*5fb0*/  LDG.E R49, desc[UR8][R74.64] ;  /* 0x000000084a317981 */ /* 0x000166000c1e1900 */
[----:B------:R-:W-:Y:S01]  /*5fc0*/  IADD3.X R77, R79, UR10, RZ, P0, !PT ;  /* 0x0000000a4f4d7c10 */ /* 0x000fe200087fe4ff */
[----:B------:R1:W5:Y:S04]  /*5fd0*/  LDG.E R5, desc[UR8][R78.64] ;  /* 0x000000084e057981 */ /* 0x000368000c1e1900 */
[----:B------:R1:W5:Y:S01]  /*5fe0*/  LDG.E R2, desc[UR8][R76.64] ;  /* 0x000000084c027981 */ /* 0x000362000c1e1900 */
[----:B------:R-:W-:-:S02]  /*5ff0*/  LOP3.LUT R55, R55, 0xff, RZ, 0xc0, !PT ;  /* 0x000000ff37377812 */ /* 0x000fc400078ec0ff */
[----:B------:R-:W-:Y:S01]  /*6000*/  FMNMX R73, |R51|, R72, !PT ;  /* 0x0000004833497209 */ /* 0x000fe20007800200 */
[----:B------:R-:W-:Y:S01]  /*6010*/  HFMA2.MMA R51, -RZ, RZ, 0.96630859375, -0.0022525787353515625 ;  /* 0x3bbb989dff337435 */ /* 0x000fe200000001ff */
[----:B------:R-:W-:Y:S01]  /*6020*/  PRMT R55, R18, 0x5410, R55 ;  /* 0x0000541012377816 */ /* 0x000fe20000000037 */
[----:B-----5:R-:W-:Y:S01]  /*6030*/  IMAD.U32 R18, R28, 0x10000, RZ ;  /* 0x000100001c127824 */ /* 0x020fe200078e00ff */
[----:B0-----:R-:W-:-:S03]  /*6040*/  MOV R74, 0x437c0000 ;  /* 0x437c0000004a7802 */ /* 0x001fc60000000f00 */
[----:B------:R-:W-:-:S04]  /*6050*/  FMUL R72, R18, -1.7020000219345092773 ;  /* 0xbfd9db2312487820 */ /* 0x000fc80000400000 */
[----:B------:R-:W-:-:S04]  /*6060*/  FFMA.SAT R51, R72, R51, 0.5 ;  /* 0x3f00000048337423 */ /* 0x000fc80000002033 */
[----:B------:R-:W-:-:S04]  /*6070*/  FFMA.RM R51, R51, R74, 12582913 ;  /* 0x4b40000133337423 */ /* 0x000fc8000000404a */
[----:B------:R-:W-:-:S04]  /*6080*/  FADD R75, R51, -12583039 ;  /* 0xcb40007f334b7421 */ /* 0x000fc80000000000 */
[----:B------:R-:W-:-:S04]  /*6090*/  FFMA R75, R72, 1.4426950216293334961, -R75 ;  /* 0x3fb8aa3b484b7823 */ /* 0x000fc8000000084b */
[----:B------:R-:W-:-:S04]  /*60a0*/  FFMA R75, R72, 1.925963033500011079e-08, R75 ;  /* 0x32a57060484b7823 */ /* 0x000fc8000000004b */
[----:B------:R-:W0:Y:S01]  /*60b0*/  MUFU.EX2 R72, R75 ;  /* 0x0000004b00487308 */ /* 0x000e220000000800 */
[----:B------:R-:W-:Y:S01]  /*60c0*/  IMAD.SHL.U32 R51, R51, 0x800000, RZ ;  /* 0x0080000033337824 */ /* 0x000fe200078e00ff */
[----:B------:R-:W-:Y:S02]  /*60d0*/  FMNMX R73, |R54|, R73, !PT ;  /* 0x0000004936497209 */ /* 0x000fe40007800200 */
[----:B------:R-:W-:Y:S02]  /*60e0*/  LOP3.LUT R54, R66, 0xff, RZ, 0xc0, !PT ;  /* 0x000000ff42367812 */ /* 0x000fe400078ec0ff */
[----:B------:R-:W-:Y:S02]  /*60f0*/  FMNMX R73, |R56|, R73, !PT ;  /* 0x0000004938497209 */ /* 0x000fe40007800200 */
[----:B------:R-:W-:Y:S02]  /*6100*/  LOP3.LUT R57, R57, 0xffff, RZ, 0xc0, !PT ;  /* 0x0000ffff39397812 */ /* 0x000fe400078ec0ff */
[----:B------:R-:W-:Y:S01]  /*6110*/  FMNMX R73, |R58|, R73, !PT ;  /* 0x000000493a497209 */ /* 0x000fe20007800200 */
[----:B0-----:R-:W-:Y:S01]  /*6120*/  FFMA R66, R51, R72, 1 ;  /* 0x3f80000033427423 */ /* 0x001fe20000000048 */
[----:B------:R-:W-:-:S04]  /*6130*/  SHF.L.U32 R58, R57, 0x18, RZ ;  /* 0x00000018393a7819 */ /* 0x000fc800000006ff */
[----:B------:R-:W-:-:S04]  /*6140*/  IADD3 R51, R66, 0x1800000, RZ ;  /* 0x0180000042337810 */ /* 0x000fc80007ffe0ff */
[----:B------:R-:W-:-:S04]  /*6150*/  LOP3.LUT R57, R51, 0x7f800000, RZ, 0xc0, !PT ;  /* 0x7f80000033397812 */ /* 0x000fc800078ec0ff */
[----:B------:R-:W-:Y:S02]  /*6160*/  ISETP.GT.U32.AND P0, PT, R57, 0x1ffffff, PT ;  /* 0x01ffffff3900780c */ /* 0x000fe40003f04070 */
[----:B------:R-:W-:Y:S02]  /*6170*/  FMNMX R73, |R60|, R73, !PT ;  /* 0x000000493c497209 */ /* 0x000fe40007800200 */
[----:B------:R-:W-:Y:S02]  /*6180*/  LOP3.LUT R0, R0, 0xffff, RZ, 0xc0, !PT ;  /* 0x0000ffff00007812 */ /* 0x000fe400078ec0ff */
[----:B------:R-:W-:Y:S02]  /*6190*/  LOP3.LUT R67, R67, 0xff, RZ, 0xc0, !PT ;  /* 0x000000ff43437812 */ /* 0x000fe400078ec0ff */
[----:B------:R-:W-:Y:S02]  /*61a0*/  LOP3.LUT R64, R64, 0xffff, RZ, 0xc0, !PT ;  /* 0x0000ffff40407812 */ /* 0x000fe400078ec0ff */
[----:B------:R-:W-:-:S02]  /*61b0*/  LOP3.LUT R68, R68, 0xff, RZ, 0xc0, !PT ;  /* 0x000000ff44447812 */ /* 0x000fc400078ec0ff */
[----:B------:R-:W-:Y:S02]  /*61c0*/  FMNMX R62, |R62|, R73, !PT ;  /* 0x000000493e3e7209 */ /* 0x000fe40007800200 */
[----:B------:R-:W-:Y:S02]  /*61d0*/  LOP3.LUT R59, R59, 0xffff, RZ, 0xc0, !PT ;  /* 0x0000ffff3b3b7812 */ /* 0x000fe400078ec0ff */
[----:B------:R-:W-:Y:S01]  /*61e0*/  LOP3.LUT R51, R55, R58, RZ, 0xfc, !PT ;  /* 0x0000003a37337212 */ /* 0x000fe200078efcff */
[----:B------:R-:W-:Y:S01]  /*61f0*/  IMAD.SHL.U32 R55, R0, 0x1000000, RZ ;  /* 0x0100000000377824 */ /* 0x000fe200078e00ff */
[----:B------:R-:W-:Y:S02]  /*6200*/  PRMT R56, R63, 0x5410, R54 ;  /* 0x000054103f387816 */ /* 0x000fe40000000036 */
[----:B------:R-:W-:Y:S02]  /*6210*/  PRMT R54, R70, 0x5410, R67 ;  /* 0x0000541046367816 */ /* 0x000fe40000000043 */
[----:B------:R-:W-:-:S02]  /*6220*/  SHF.L.U32 R57, R64, 0x18, RZ ;  /* 0x0000001840397819 */ /* 0x000fc400000006ff */
[----:B------:R-:W-:Y:S01]  /*6230*/  IADD3 R58, P1, R24, R69, RZ ;  /* 0x00000045183a7210 */ /* 0x000fe20007f3e0ff */
[----:B------:R-:W-:Y:S01]  /*6240*/  BSSY B1, `(.L_x_373) ;  /* 0x0000013000017945 */ /* 0x000fe20003800000 */
[----:B------:R-:W-:Y:S02]  /*6250*/  PRMT R61, R61, 0x5410, R68 ;  /* 0x000054103d3d7816 */ /* 0x000fe40000000044 */
[----:B------:R-:W-:Y:S02]  /*6260*/  FMNMX R62, |R71|, R62, !PT ;  /* 0x0000003e473e7209 */ /* 0x000fe40007800200 */
[----:B------:R-:W-:Y:S01]  /*6270*/  SHF.L.U32 R0, R59, 0x18, RZ ;  /* 0x000000183b007819 */ /* 0x000fe200000006ff */
[----:B------:R-:W-:Y:S01]  /*6280*/  FMUL R60, R18, 1.7020000219345092773 ;  /* 0x3fd9db23123c7820 */ /* 0x000fe20000400000 */
[----:B------:R-:W-:Y:S02]  /*6290*/  LOP3.LUT R56, R56, R55, RZ, 0xfc, !PT ;  /* 0x0000003738387212 */ /* 0x000fe400078efcff */
[----:B------:R-:W-:Y:S01]  /*62a0*/  LOP3.LUT R54, R54, R57, RZ, 0xfc, !PT ;  /* 0x0000003936367212 */ /* 0x000fe200078efcff */
[----:B------:R-:W-:Y:S01]  /*62b0*/  IMAD.X R57, RZ, RZ, R65, P1 ;  /* 0x000000ffff397224 */ /* 0x000fe200008e0641 */
[----:B------:R-:W-:-:S02]  /*62c0*/  LOP3.LUT R55, R61, R0, RZ, 0xfc, !PT ;  /* 0x000000003d377212 */ /* 0x000fc400078efcff */
[----:B------:R-:W-:Y:S01]  /*62d0*/  FMNMX R53, |R53|, R62, !PT ;  /* 0x0000003e35357209 */ /* 0x000fe20007800200 */
[----:B-1----:R-:W-:Y:S06]  /*62e0*/  @P0 BRA `(.L_x_374) ;  /* 0x0000000000100947 */ /* 0x002fec0003800000 */
[----:B------:R-:W-:Y:S02]  /*62f0*/  MOV R0, R66 ;  /* 0x0000004200007202 */ /* 0x000fe40000000f00 */
[----:B------:R-:W-:-:S07]  /*6300*/  MOV R18, 0x6320 ;  /* 0x0000632000127802 */ /* 0x000fce0000000f00 */
[----:B------:R-:W-:Y:S05]  /*6310*/  CALL.REL.NOINC `($__internal_3_$__cuda_sm20_rcp_rn_f32_slowpath) ;  /* 0x00000060003c7944 */ /* 0x000fea0003c00000 */
[----:B------:R-:W-:Y:S05]  /*6320*/  BRA `(.L_x_375) ;  /* 0x0000000000107947 */ /* 0x000fea0003800000 */
.L_x_374:
[----:B------:R-:W0:Y:S02]  /*6330*/  MUFU.RCP R67, R66 ;  /* 0x0000004200437308 */ /* 0x000e240000001000 */
[----:B0-----:R-:W-:-:S04]  /*6340*/  FFMA R0, R66, R67, -1 ;  /* 0xbf80000042007423 */ /* 0x001fc80000000043 */
[----:B------:R-:W-:-:S04]  /*6350*/  FADD.FTZ R0, -R0, -RZ ;  /* 0x800000ff00007221 */ /* 0x000fc80000010100 */
[----:B------:R-:W-:-:S07]  /*6360*/  FFMA R67, R67, R0, R67 ;  /* 0x0000000043437223 */ /* 0x000fce0000000043 */
.L_x_375:
[----:B------:R-:W-:Y:S05]  /*6370*/  BSYNC B1 ;  /* 0x0000000000017941 */ /* 0x000fea0003800000 */
.L_x_373:
[----:B------:R-:W-:Y:S01]  /*6380*/  SHF.L.U32 R59, R28, 0x10, RZ ;  /* 0x000000101c3b7819 */ /* 0x000fe200000006ff */
[----:B------:R-:W-:Y:S01]  /*6390*/  HFMA2.MMA R63, -RZ, RZ, 3.7421875, 0 ;  /* 0x437c0000ff3f7435 */ /* 0x000fe200000001ff */
[----:B------:R-:W-:Y:S01]  /*63a0*/  IMAD.MOV.U32 R61, RZ, RZ, 0x3bbb989d ;  /* 0x3bbb989dff3d7424 */ /* 0x000fe200078e00ff */
[----:B------:R-:W-:Y:S02]  /*63b0*/  BSSY B1, `(.L_x_376) ;  /* 0x000001e000017945 */ /* 0x000fe40003800000 */
        /* <DEDUP_REMOVED lines=21> */
[----:B------:R-:W-:Y:S01]  /*6510*/  IMAD.MOV.U32 R0, RZ, RZ, R64 ;  /* 0x000000ffff007224 */ /* 0x000fe200078e0040 */
[----:B------:R-:W-:-:S07]  /*6520*/  MOV R18, 0x6540 ;  /* 0x0000654000127802 */ /* 0x000fce0000000f00 */
[----:B------:R-:W-:Y:S05]  /*6530*/  CALL.REL.NOINC `($__internal_3_$__cuda_sm20_rcp_rn_f32_slowpath) ;  /* 0x0000005c00b47944 */ /* 0x000fea0003c00000 */
[----:B------:R-:W-:Y:S05]  /*6540*/  BRA `(.L_x_378) ;  /* 0x0000000000107947 */ /* 0x000fea0003800000 */
.L_x_377:
[----:B------:R-:W0:Y:S02]  /*6550*/  MUFU.RCP R67, R64 ;  /* 0x0000004000437308 */ /* 0x000e240000001000 */
[----:B0-----:R-:W-:-:S04]  /*6560*/  FFMA R0, R64, R67, -1 ;  /* 0xbf80000040007423 */ /* 0x001fc80000000043 */
[----:B------:R-:W-:-:S04]  /*6570*/  FADD.FTZ R0, -R0, -RZ ;  /* 0x800000ff00007221 */ /* 0x000fc80000010100 */
[----:B------:R-:W-:-:S07]  /*6580*/  FFMA R67, R67, R0, R67 ;  /* 0x0000000043437223 */ /* 0x000fce0000000043 */
.L_x_378:
[----:B------:R-:W-:Y:S05]  /*6590*/  BSYNC B1 ;  /* 0x0000000000017941 */ /* 0x000fea0003800000 */
.L_x_376:
        /* <DEDUP_REMOVED lines=15> */
[----:B------:R-:W-:Y:S01]  /*6690*/  LOP3.LUT R62, R18, 0x7f800000, RZ, 0xc0, !PT ;  /* 0x7f800000123e7812 */ /* 0x000fe200078ec0ff */
[----:B------:R-:W-:Y:S01]  /*66a0*/  FMUL R18, R59, R67 ;  /* 0x000000433b127220 */ /* 0x000fe20000400000 */
[----:B------:R-:W-:Y:S02]  /*66b0*/  FMUL R59, R0, 1.7020000219345092773 ;  /* 0x3fd9db23003b7820 */ /* 0x000fe40000400000 */
[----:B------:R-:W-:Y:S01]  /*66c0*/  ISETP.GT.U32.AND P0, PT, R62, 0x1ffffff, PT ;  /* 0x01ffffff3e00780c */ /* 0x000fe20003f04070 */
[----:B------:R-:W-:Y:S01]  /*66d0*/  FMUL R29, R61, R18 ;  /* 0x000000123d1d7220 */ /* 0x000fe20000400000 */
[----:B------:R-:W-:-:S11]  /*66e0*/  PRMT R61, R30, 0x7632, R61 ;  /* 0x000076321e3d7816 */ /* 0x000fd6000000003d */
[----:B------:R-:W-:Y:S05]  /*66f0*/  @P0 BRA `(.L_x_380) ;  /* 0x0000000000100947 */ /* 0x000fea0003800000 */
[----:B------:R-:W-:Y:S01]  /*6700*/  IMAD.MOV.U32 R0, RZ, RZ, R64 ;  /* 0x000000ffff007224 */ /* 0x000fe200078e0040 */
[----:B------:R-:W-:-:S07]  /*6710*/  MOV R18, 0x6730 ;  /* 0x0000673000127802 */ /* 0x000fce0000000f00 */
[----:B------:R-:W-:Y:S05]  /*6720*/  CALL.REL.NOINC `($__internal_3_$__cuda_sm20_rcp_rn_f32_slowpath) ;  /* 0x0000005c00387944 */ /* 0x000fea0003c00000 */
[----:B------:R-:W-:Y:S05]  /*6730*/  BRA `(.L_x_381) ;  /* 0x0000000000107947 */ /* 0x000fea0003800000 */
.L_x_380:
[----:B------:R-:W0:Y:S02]  /*6740*/  MUFU.RCP R67, R64 ;  /* 0x0000004000437308 */ /* 0x000e240000001000 */
[----:B0-----:R-:W-:-:S04]  /*6750*/  FFMA R0, R64, R67, -1 ;  /* 0xbf80000040007423 */ /* 0x001fc80000000043 */
[----:B------:R-:W-:-:S04]  /*6760*/  FADD.FTZ R0, -R0, -RZ ;  /* 0x800000ff00007221 */ /* 0x000fc80000010100 */
[----:B------:R-:W-:-:S07]  /*6770*/  FFMA R67, R67, R0, R67 ;  /* 0x0000000043437223 */ /* 0x000fce0000000043 */
.L_x_381:
[----:B------:R-:W-:Y:S05]  /*6780*/  BSYNC B1 ;  /* 0x0000000000017941 */ /* 0x000fea0003800000 */
.L_x_379:
        /* <DEDUP_REMOVED lines=28> */
.L_x_383:
[----:B------:R-:W0:Y:S02]  /*6950*/  MUFU.RCP R67, R62 ;  /* 0x0000003e00437308 */ /* 0x000e240000001000 */
[----:B0-----:R-:W-:-:S04]  /*6960*/  FFMA R0, R62, R67, -1 ;  /* 0xbf8000003e007423 */ /* 0x001fc80000000043 */
[----:B------:R-:W-:-:S04]  /*6970*/  FADD.FTZ R0, -R0, -RZ ;  /* 0x800000ff00007221 */ /* 0x000fc80000010100 */
[----:B------:R-:W-:-:S07]  /*6980*/  FFMA R67, R67, R0, R67 ;  /* 0x0000000043437223 */ /* 0x000fce0000000043 */
.L_x_384:
[----:B------:R-:W-:Y:S05]  /*6990*/  BSYNC B1 ;  /* 0x0000000000017941 */ /* 0x000fea0003800000 */
.L_x_382:
        /* <DEDUP_REMOVED lines=13> */
[----:B------:R-:W-:-:S04]  /*6a70*/  FMUL R30, R60, R67 ;  /* 0x000000433c1e7220 */ /* 0x000fc80000400000 */
[----:B------:R-:W-:Y:S01]  /*6a80*/  IADD3 R18, R62, 0x1800000, RZ ;  /* 0x018000003e127810 */ /* 0x000fe20007ffe0ff */
[----:B------:R-:W-:Y:S01]  /*6a90*/  FMUL R30, R61, R30 ;  /* 0x0000001e3d1e7220 */ /* 0x000fe20000400000 */
[----:B------:R-:W-:Y:S02]  /*6aa0*/  FMUL R61, R0, 1.7020000219345092773 ;  /* 0x3fd9db23003d7820 */ /* 0x000fe40000400000 */
[----:B------:R-:W-:-:S04]  /*6ab0*/  LOP3.LUT R18, R18, 0x7f800000, RZ, 0xc0, !PT ;  /* 0x7f80000012127812 */ /* 0x000fc800078ec0ff */
[----:B------:R-:W-:-:S13]  /*6ac0*/  ISETP.GT.U32.AND P0, PT, R18, 0x1ffffff, PT ;  /* 0x01ffffff1200780c */ /* 0x000fda0003f04070 */
[----:B------:R-:W-:Y:S05]  /*6ad0*/  @P0 BRA `(.L_x_386) ;  /* 0x0000000000100947 */ /* 0x000fea0003800000 */
[----:B------:R-:W-:Y:S02]  /*6ae0*/  MOV R0, R62 ;  /* 0x0000003e00007202 */ /* 0x000fe40000000f00 */
[----:B------:R-:W-:-:S07]  /*6af0*/  MOV R18, 0x6b10 ;  /* 0x00006b1000127802 */ /* 0x000fce0000000f00 */
[----:B------:R-:W-:Y:S05]  /*6b00*/  CALL.REL.NOINC `($__internal_3_$__cuda_sm20_rcp_rn_f32_slowpath) ;  /* 0x0000005800407944 */ /* 0x000fea0003c00000 */
[----:B------:R-:W-:Y:S05]  /*6b10*/  BRA `(.L_x_387) ;  /* 0x0000000000107947 */ /* 0x000fea0003800000 */
.L_x_386:
[----:B------:R-:W0:Y:S02]  /*6b20*/  MUFU.RCP R67, R62 ;  /* 0x0000003e00437308 */ /* 0x000e240000001000 */
[----:B0-----:R-:W-:-:S04]  /*6b30*/  FFMA R0, R62, R67, -1 ;  /* 0xbf8000003e007423 */ /* 0x001fc80000000043 */
[----:B------:R-:W-:-:S04]  /*6b40*/  FADD.FTZ R0, -R0, -RZ ;  /* 0x800000ff00007221 */ /* 0x000fc80000010100 */
[----:B------:R-:W-:-:S07]  /*6b50*/  FFMA R67, R67, R0, R67 ;  /* 0x0000000043437223 */ /* 0x000fce0000000043 */
.L_x_387:
[----:B------:R-:W-:Y:S05]  /*6b60*/  BSYNC B1 ;  /* 0x0000000000017941 */ /* 0x000fea0003800000 */
.L_x_385:
        /* <DEDUP_REMOVED lines=19> */
[----:B------:R-:W-:-:S04]  /*6ca0*/  IMAD.U32 R63, R37, 0x10000, RZ ;  /* 0x00010000253f7824 */ /* 0x000fc800078e00ff */
[----:B------:R-:W-:Y:S01]  /*6cb0*/  IADD3 R18, R66, 0x1800000, RZ ;  /* 0x0180000042127810 */ /* 0x000fe20007ffe0ff */
        /* <DEDUP_REMOVED lines=8> */
.L_x_389:
[----:B------:R-:W0:Y:S02]  /*6d40*/  MUFU.RCP R67, R66 ;  /* 0x0000004200437308 */ /* 0x000e240000001000 */
[----:B0-----:R-:W-:-:S04]  /*6d50*/  FFMA R0, R66, R67, -1 ;  /* 0xbf80000042007423 */ /* 0x001fc80000000043 */
[----:B------:R-:W-:-:S04]  /*6d60*/  FADD.FTZ R0, -R0, -RZ ;  /* 0x800000ff00007221 */ /* 0x000fc80000010100 */
[----:B------:R-:W-:-:S07]  /*6d70*/  FFMA R67, R67, R0, R67 ;  /* 0x0000000043437223 */ /* 0x000fce0000000043 */
.L_x_390:
[----:B------:R-:W-:Y:S05]  /*6d80*/  BSYNC B1 ;  /* 0x0000000000017941 */ /* 0x000fea0003800000 */
.L_x_388:
        /* <DEDUP_REMOVED lines=26> */
.L_x_392:
[----:B------:R-:W0:Y:S02]  /*6f30*/  MUFU.RCP R67, R64 ;  /* 0x0000004000437308 */ /* 0x000e240000001000 */
[----:B0-----:R-:W-:-:S04]  /*6f40*/  FFMA R0, R64, R67, -1 ;  /* 0xbf80000040007423 */ /* 0x001fc80000000043 */
[----:B------:R-:W-:-:S04]  /*6f50*/  FADD.FTZ R0, -R0, -RZ ;  /* 0x800000ff00007221 */ /* 0x000fc80000010100 */
[----:B------:R-:W-:-:S07]  /*6f60*/  FFMA R67, R67, R0, R67 ;  /* 0x0000000043437223 */ /* 0x000fce0000000043 */
.L_x_393:
[----:B------:R-:W-:Y:S05]  /*6f70*/  BSYNC B1 ;  /* 0x0000000000017941 */ /* 0x000fea0003800000 */
.L_x_391:
[----:B------:R-:W-:Y:S01]  /*6f80*/  SHF.L.U32 R61, R61, 0x10, RZ ;  /* 0x000000103d3d7819 */ /* 0x000fe200000006ff */
[----:B------:R-:W-:Y:S01]  /*6f90*/  HFMA2.MMA R65, -RZ, RZ, 3.7421875, 0 ;  /* 0x437c0000ff417435 */ /* 0x000fe200000001ff */
[----:B------:R-:W-:Y:S01]  /*6fa0*/  IMAD.MOV.U32 R63, RZ, RZ, 0x3bbb989d ;  /* 0x3bbb989dff3f7424 */ /* 0x000fe200078e00ff */
[----:B------:R-:W-:Y:S01]  /*6fb0*/  SHF.L.U32 R62, R62, 0x10, RZ ;  /* 0x000000103e3e7819 */ /* 0x000fe200000006ff */
[----:B------:R-:W-:Y:S01]  /*6fc0*/  BSSY B1, `(.L_x_394) ;  /* 0x000001c000017945 */ /* 0x000fe20003800000 */
[----:B------:R-:W-:Y:S01]  /*6fd0*/  FMUL R0, R61, -1.7020000219345092773 ;  /* 0xbfd9db233d007820 */ /* 0x000fe20000400000 */
[----:B------:R-:W-:-:S03]  /*6fe0*/  SHF.L.U32 R31, R31, 0x10, RZ ;  /* 0x000000101f1f7819 */ /* 0x000fc600000006ff */
        /* <DEDUP_REMOVED lines=21> */
.L_x_395:
[----:B------:R-:W0:Y:S02]  /*7140*/  MUFU.RCP R67, R64 ;  /* 0x0000004000437308 */ /* 0x000e240000001000 */
[----:B0-----:R-:W-:-:S04]  /*7150*/  FFMA R0, R64, R67, -1 ;  /* 0xbf80000040007423 */ /* 0x001fc80000000043 */
[----:B------:R-:W-:-:S04]  /*7160*/  FADD.FTZ R0, -R0, -RZ ;  /* 0x800000ff00007221 */ /* 0x000fc80000010100 */
[----:B------:R-:W-:-:S07]  /*7170*/  FFMA R67, R67, R0, R67 ;  /* 0x0000000043437223 */ /* 0x000fce0000000043 */
.L_x_396:
[----:B------:R-:W-:Y:S05]  /*7180*/  BSYNC B1 ;  /* 0x0000000000017941 */ /* 0x000fea0003800000 */
.L_x_394:
        /* <DEDUP_REMOVED lines=10> */
[----:B------:R-:W-:-:S04]  /*7230*/  FFMA R63, R18, 1.925963033500011079e-08, R63 ;  /* 0x32a57060123f7823 */ /* 0x000fc8000000003f */
        /* <DEDUP_REMOVED lines=9> */
[----:B------:R-:W-:Y:S01]  /*72d0*/  IMAD.MOV.U32 R0, RZ, RZ, R64 ;  /* 0x000000ffff007224 */ /* 0x000fe200078e0040 */
[----:B------:R-:W-:-:S07]  /*72e0*/  MOV R18, 0x7300 ;  /* 0x0000730000127802 */ /* 0x000fce0000000f00 */
[----:B------:R-:W-:Y:S05]  /*72f0*/  CALL.REL.NOINC `($__internal_3_$__cuda_sm20_rcp_rn_f32_slowpath) ;  /* 0x0000005000447944 */ /* 0x000fea0003c00000 */
[----:B------:R-:W-:Y:S05]  /*7300*/  BRA `(.L_x_399) ;  /* 0x0000000000107947 */ /* 0x000fea0003800000 */
.L_x_398:
[----:B------:R-:W0:Y:S02]  /*7310*/  MUFU.RCP R67, R64 ;  /* 0x0000004000437308 */ /* 0x000e240000001000 */
[----:B0-----:R-:W-:-:S04]  /*7320*/  FFMA R0, R64, R67, -1 ;  /* 0xbf80000040007423 */ /* 0x001fc80000000043 */
[----:B------:R-:W-:-:S04]  /*7330*/  FADD.FTZ R0, -R0, -RZ ;  /* 0x800000ff00007221 */ /* 0x000fc80000010100 */
[----:B------:R-:W-:-:S07]  /*7340*/  FFMA R67, R67, R0, R67 ;  /* 0x0000000043437223 */ /* 0x000fce0000000043 */
.L_x_399:
[----:B------:R-:W-:Y:S05]  /*7350*/  BSYNC B1 ;  /* 0x0000000000017941 */ /* 0x000fea0003800000 */
.L_x_397:
        /* <DEDUP_REMOVED lines=29> */
.L_x_401:
[----:B------:R-:W0:Y:S02]  /*7530*/  MUFU.RCP R67, R66 ;  /* 0x0000004200437308 */ /* 0x000e240000001000 */
[----:B0-----:R-:W-:-:S04]  /*7540*/  FFMA R0, R66, R67, -1 ;  /* 0xbf80000042007423 */ /* 0x001fc80000000043 */
[----:B------:R-:W-:-:S04]  /*7550*/  FADD.FTZ R0, -R0, -RZ ;  /* 0x800000ff00007221 */ /* 0x000fc80000010100 */
[----:B------:R-:W-:-:S07]  /*7560*/  FFMA R67, R67, R0, R67 ;  /* 0x0000000043437223 */ /* 0x000fce0000000043 */
.L_x_402:
[----:B------:R-:W-:Y:S05]  /*7570*/  BSYNC B1 ;  /* 0x0000000000017941 */ /* 0x000fea0003800000 */
.L_x_400:
        /* <DEDUP_REMOVED lines=15> */
[----:B------:R-:W-:Y:S01]  /*7670*/  LOP3.LUT R64, R18, 0x7f800000, RZ, 0xc0, !PT ;  /* 0x7f80000012407812 */ /* 0x000fe200078ec0ff */
[----:B------:R-:W-:-:S03]  /*7680*/  FMUL R18, R61, R67 ;  /* 0x000000433d127220 */ /* 0x000fc60000400000 */
[----:B------:R-:W-:Y:S01]  /*7690*/  ISETP.GT.U32.AND P0, PT, R64, 0x1ffffff, PT ;  /* 0x01ffffff4000780c */ /* 0x000fe20003f04070 */
[----:B------:R-:W-:Y:S01]  /*76a0*/  FMUL R42, R63, R18 ;  /* 0x000000123f2a7220 */ /* 0x000fe20000400000 */
[----:B------:R-:W-:Y:S01]  /*76b0*/  PRMT R64, R32, 0x7632, R64 ;  /* 0x0000763220407816 */ /* 0x000fe20000000040 */
[----:B------:R-:W-:-:S10]  /*76c0*/  FMUL R63, R0, 1.7020000219345092773 ;  /* 0x3fd9db23003f7820 */ /* 0x000fd40000400000 */
[----:B------:R-:W-:Y:S05]  /*76d0*/  @P0 BRA `(.L_x_404) ;  /* 0x0000000000100947 */ /* 0x000fea0003800000 */
[----:B------:R-:W-:Y:S02]  /*76e0*/  MOV R0, R66 ;  /* 0x0000004200007202 */ /* 0x000fe40000000f00 */
[----:B------:R-:W-:-:S07]  /*76f0*/  MOV R18, 0x7710 ;  /* 0x0000771000127802 */ /* 0x000fce0000000f00 */
[----:B------:R-:W-:Y:S05]  /*7700*/  CALL.REL.NOINC `($__internal_3_$__cuda_sm20_rcp_rn_f32_slowpath) ;  /* 0x0000004c00407944 */ /* 0x000fea0003c00000 */
[----:B------:R-:W-:Y:S05]  /*7710*/  BRA `(.L_x_405) ;  /* 0x0000000000107947 */ /* 0x000fea0003800000 */
.L_x_404:
[----:B------:R-:W0:Y:S02]  /*7720*/  MUFU.RCP R67, R66 ;  /* 0x0000004200437308 */ /* 0x000e240000001000 */
[----:B0-----:R-:W-:-:S04]  /*7730*/  FFMA R0, R66, R67, -1 ;  /* 0xbf80000042007423 */ /* 0x001fc80000000043 */
[----:B------:R-:W-:-:S04]  /*7740*/  FADD.FTZ R0, -R0, -RZ ;  /* 0x800000ff00007221 */ /* 0x000fc80000010100 */
[----:B------:R-:W-:-:S07]  /*7750*/  FFMA R67, R67, R0, R67 ;  /* 0x0000000043437223 */ /* 0x000fce0000000043 */
.L_x_405:
[----:B------:R-:W-:Y:S05]  /*7760*/  BSYNC B1 ;  /* 0x0000000000017941 */ /* 0x000fea0003800000 */
.L_x_403:
        /* <DEDUP_REMOVED lines=15> */
[----:B------:R-:W-:-:S04]  /*7860*/  FFMA R63, R63, R0, R67 ;  /* 0x000000003f3f7223 */ /* 0x000fc80000000043 */
[----:B0-----:R-:W-:Y:S01]  /*7870*/  FMUL R62, R63, R64 ;  /* 0x000000403f3e7220 */ /* 0x001fe20000400000 */
[----:B-1----:R-:W-:Y:S01]  /*7880*/  FFMA R66, R18, R65, 1 ;  /* 0x3f80000012427423 */ /* 0x002fe20000000041 */
        /* <DEDUP_REMOVED lines=10> */
.L_x_407:
[----:B------:R-:W0:Y:S02]  /*7930*/  MUFU.RCP R67, R66 ;  /* 0x0000004200437308 */ /* 0x000e240000001000 */
[----:B0-----:R-:W-:-:S04]  /*7940*/  FFMA R0, R66, R67, -1 ;  /* 0xbf80000042007423 */ /* 0x001fc80000000043 */
[----:B------:R-:W-:-:S04]  /*7950*/  FADD.FTZ R0, -R0, -RZ ;  /* 0x800000ff00007221 */ /* 0x000fc80000010100 */
[----:B------:R-:W-:-:S07]  /*7960*/  FFMA R67, R67, R0, R67 ;  /* 0x0000000043437223 */ /* 0x000fce0000000043 */
.L_x_408:
[----:B------:R-:W-:Y:S05]  /*7970*/  BSYNC B1 ;  /* 0x0000000000017941 */ /* 0x000fea0003800000 */
.L_x_406:
[----:B------:R-:W-:Y:S01]  /*7980*/  SHF.L.U32 R0, R36, 0x10, RZ ;  /* 0x0000001024007819 */ /* 0x000fe200000006ff */
[----:B------:R-:W-:Y:S01]  /*7990*/  IMAD.MOV.U32 R63, RZ, RZ, 0x3bbb989d ;  /* 0x3bbb989dff3f7424 */ /* 0x000fe200078e00ff */
[----:B------:R-:W-:Y:S01]  /*79a0*/  MOV R65, 0x437c0000 ;  /* 0x437c000000417802 */ /* 0x000fe20000000f00 */
[----:B------:R-:W-:Y:S01]  /*79b0*/  FMUL R61, R61, R67 ;  /* 0x000000433d3d7220 */ /* 0x000fe20000400000 */
[----:B------:R-:W-:Y:S01]  /*79c0*/  BSSY B1, `(.L_x_409) ;  /* 0x0000018000017945 */ /* 0x000fe20003800000 */
[----:B------:R-:W-:Y:S02]  /*79d0*/  FMUL R18, R0, -1.7020000219345092773 ;  /* 0xbfd9db2300127820 */ /* 0x000fe40000400000 */
        /* <DEDUP_REMOVED lines=18> */
.L_x_410:
[----:B------:R-:W0:Y:S02]  /*7b00*/  MUFU.RCP R67, R32 ;  /* 0x0000002000437308 */ /* 0x000e240000001000 */
[----:B0-----:R-:W-:-:S04]  /*7b10*/  FFMA R0, R32, R67, -1 ;  /* 0xbf80000020007423 */ /* 0x001fc80000000043 */
[----:B------:R-:W-:-:S04]  /*7b20*/  FADD.FTZ R0, -R0, -RZ ;  /* 0x800000ff00007221 */ /* 0x000fc80000010100 */
[----:B------:R-:W-:-:S07]  /*7b30*/  FFMA R67, R67, R0, R67 ;  /* 0x0000000043437223 */ /* 0x000fce0000000043 */
.L_x_411:
[----:B------:R-:W-:Y:S05]  /*7b40*/  BSYNC B1 ;  /* 0x0000000000017941 */ /* 0x000fea0003800000 */
.L_x_409:
        /* <DEDUP_REMOVED lines=29> */
.L_x_413:
[----:B------:R-:W0:Y:S02]  /*7d20*/  MUFU.RCP R67, R68 ;  /* 0x0000004400437308 */ /* 0x000e240000001000 */
[----:B0-----:R-:W-:-:S04]  /*7d30*/  FFMA R0, R68, R67, -1 ;  /* 0xbf80000044007423 */ /* 0x001fc80000000043 */
[----:B------:R-:W-:-:S04]  /*7d40*/  FADD.FTZ R0, -R0, -RZ ;  /* 0x800000ff00007221 */ /* 0x000fc80000010100 */
[----:B------:R-:W-:-:S07]  /*7d50*/  FFMA R67, R67, R0, R67 ;  /* 0x0000000043437223 */ /* 0x000fce0000000043 */
.L_x_414:
[----:B------:R-:W-:Y:S05]  /*7d60*/  BSYNC B1 ;  /* 0x0000000000017941 */ /* 0x000fea0003800000 */
.L_x_412:
        /* <DEDUP_REMOVED lines=26> */
.L_x_416:
[----:B------:R-:W0:Y:S02]  /*7f10*/  MUFU.RCP R67, R66 ;  /* 0x0000004200437308 */ /* 0x000e240000001000 */
[----:B0-----:R-:W-:-:S04]  /*7f20*/  FFMA R0, R66, R67, -1 ;  /* 0xbf80000042007423 */ /* 0x001fc80000000043 */
[----:B------:R-:W-:-:S04]  /*7f30*/  FADD.FTZ R0, -R0, -RZ ;  /* 0x800000ff00007221 */ /* 0x000fc80000010100 */
[----:B------:R-:W-:-:S07]  /*7f40*/  FFMA R67, R67, R0, R67 ;  /* 0x0000000043437223 */ /* 0x000fce0000000043 */
.L_x_417:
[----:B------:R-:W-:Y:S05]  /*7f50*/  BSYNC B1 ;  /* 0x0000000000017941 */ /* 0x000fea0003800000 */
.L_x_415:
        /* <DEDUP_REMOVED lines=28> */
.L_x_419:
[----:B------:R-:W0:Y:S02]  /*8120*/  MUFU.RCP R67, R66 ;  /* 0x0000004200437308 */ /* 0x000e240000001000 */
[----:B0-----:R-:W-:-:S04]  /*8130*/  FFMA R0, R66, R67, -1 ;  /* 0xbf80000042007423 */ /* 0x001fc80000000043 */
[----:B------:R-:W-:-:S04]  /*8140*/  FADD.FTZ R0, -R0, -RZ ;  /* 0x800000ff00007221 */ /* 0x000fc80000010100 */
[----:B------:R-:W-:-:S07]  /*8150*/  FFMA R67, R67, R0, R67 ;  /* 0x0000000043437223 */ /* 0x000fce0000000043 */
.L_x_420:
[----:B------:R-:W-:Y:S05]  /*8160*/  BSYNC B1 ;  /* 0x0000000000017941 */ /* 0x000fea0003800000 */
.L_x_418:
[----:B------:R-:W-:Y:S01]  /*8170*/  FMNMX R0, R53, |R28|, !PT ;  /* 0x4000001c35007209 */ /* 0x000fe20007800000 */
[----:B------:R-:W-:Y:S01]  /*8180*/  FMUL R28, R28, UR6 ;  /* 0x000000061c1c7c20 */ /* 0x000fe20008400000 */
[----:B------:R-:W-:Y:S02]  /*8190*/  IMAD.SHL.U32 R68, R58, 0x2, RZ ;  /* 0x000000023a447824 */ /* 0x000fe400078e00ff */
[----:B------:R-:W-:Y:S01]  /*81a0*/  FMUL R64, R64, R67 ;  /* 0x0000004340407220 */ /* 0x000fe20000400000 */
[C---:B------:R-:W-:Y:S01]  /*81b0*/  FMNMX R43, |R59|.reuse, R0, !PT ;  /* 0x000000003b2b7209 */ /* 0x040fe20007800200 */
[----:B------:R-:W-:Y:S01]  /*81c0*/  FMUL R0, R59, UR6 ;  /* 0x000000063b007c20 */ /* 0x000fe20008400000 */
[----:B------:R-:W-:Y:S01]  /*81d0*/  SHF.L.U64.HI R57, R58, 0x1, R57 ;  /* 0x000000013a397819 */ /* 0x000fe20000010239 */
[----:B------:R-:W-:Y:S01]  /*81e0*/  FMUL R33, R33, R64 ;  /* 0x0000004021217220 */ /* 0x000fe20000400000 */
[C---:B------:R-:W-:Y:S01]  /*81f0*/  FMNMX R43, |R34|.reuse, R43, !PT ;  /* 0x0000002b222b7209 */ /* 0x040fe20007800200 */
[----:B------:R-:W-:Y:S01]  /*8200*/  FMUL R34, R34, UR6 ;  /* 0x0000000622227c20 */ /* 0x000fe20008400000 */
[----:B------:R-:W-:Y:S01]  /*8210*/  IADD3 R66, P0, R68, R19, RZ ;  /* 0x0000001344427210 */ /* 0x000fe20007f1e0ff */
[----:B------:R-:W-:Y:S01]  /*8220*/  IMAD.MOV.U32 R75, RZ, RZ, 0x3bbb989d ;  /* 0x3bbb989dff4b7424 */ /* 0x000fe200078e00ff */
[C---:B------:R-:W-:Y:S01]  /*8230*/  FMNMX R18, |R60|.reuse, R43, !PT ;  /* 0x0000002b3c127209 */ /* 0x040fe20007800200 */
[----:B------:R-:W-:Y:S01]  /*8240*/  FMUL R60, R60, UR6 ;  /* 0x000000063c3c7c20 */ /* 0x000fe20008400000 */
[----:B------:R-:W-:Y:S01]  /*8250*/  F2FP.SATFINITE.E4M3.F32.PACK_AB_MERGE_C R43, RZ, R28, RZ ;  /* 0x0000001cff2b723e */ /* 0x000fe200048070ff */
[----:B------:R-:W-:Y:S01]  /*8260*/  BSSY B1, `(.L_x_421) ;  /* 0x000007f000017945 */ /* 0x000fe20003800000 */
[----:B------:R-:W-:-:S02]  /*8270*/  F2FP.SATFINITE.E4M3.F32.PACK_AB_MERGE_C R28, RZ, R34, RZ ;  /* 0x00000022ff1c723e */ /* 0x000fc400048070ff */
[----:B------:R-:W-:Y:S02]  /*8280*/  LOP3.LUT R34, R43, 0xff, RZ, 0xc0, !PT ;  /* 0x000000ff2b227812 */ /* 0x000fe400078ec0ff */
[----:B------:R-:W-:Y:S02]  /*8290*/  LOP3.LUT R53, R28, 0xffff, RZ, 0xc0, !PT ;  /* 0x0000ffff1c357812 */ /* 0x000fe400078ec0ff */
[----:B------:R-:W-:Y:S02]  /*82a0*/  IADD3.X R67, R57, R20, RZ, P0, !PT ;  /* 0x0000001439437210 */ /* 0x000fe400007fe4ff */
[----:B------:R-:W-:Y:S02]  /*82b0*/  F2FP.SATFINITE.E4M3.F32.PACK_AB_MERGE_C R0, RZ, R0, RZ ;  /* 0x00000000ff00723e */ /* 0x000fe400048070ff */
[----:B------:R-:W-:Y:S01]  /*82c0*/  F2FP.SATFINITE.E4M3.F32.PACK_AB_MERGE_C R59, RZ, R60, RZ ;  /* 0x0000003cff3b723e */ /* 0x000fe200048070ff */
[----:B------:R-:W-:Y:S01]  /*82d0*/  FMUL R60, R35, UR6 ;  /* 0x00000006233c7c20 */ /* 0x000fe20008400000 */
[----:B------:R-:W-:-:S02]  /*82e0*/  IADD3 R64, P0, R66, UR12, RZ ;  /* 0x0000000c42407c10 */ /* 0x000fc4000ff1e0ff */
[----:B------:R-:W-:Y:S01]  /*82f0*/  PRMT R34, R53, 0x7604, R34 ;  /* 0x0000760435227816 */ /* 0x000fe20000000022 */
[----:B------:R-:W-:Y:S01]  /*8300*/  FMUL R53, R62, UR6 ;  /* 0x000000063e357c20 */ /* 0x000fe20008400000 */
[C---:B------:R-:W-:Y:S02]  /*8310*/  PRMT R69, R0.reuse, 0x7604, R43 ;  /* 0x0000760400457816 */ /* 0x040fe4000000002b */
[----:B------:R-:W-:Y:S02]  /*8320*/  IADD3.X R65, R67, UR13, RZ, P0, !PT ;  /* 0x0000000d43417c10 */ /* 0x000fe400087fe4ff */
[----:B------:R-:W-:Y:S01]  /*8330*/  LOP3.LUT R72, R0, 0xff, RZ, 0xc0, !PT ;  /* 0x000000ff00487812 */ /* 0x000fe200078ec0ff */
[----:B------:R-:W-:Y:S01]  /*8340*/  FMUL R0, R37, UR6 ;  /* 0x0000000625007c20 */ /* 0x000fe20008400000 */
[----:B------:R-:W-:Y:S01]  /*8350*/  IADD3 R58, P0, R66, UR7, RZ ;  /* 0x00000007423a7c10 */ /* 0x000fe2000ff1e0ff */
[----:B------:R0:W-:Y:S01]  /*8360*/  STG.E.U16 desc[UR8][R66.64], R69 ;  /* 0x0000004542007986 */ /* 0x0001e2000c101508 */
[----:B------:R-:W-:-:S02]  /*8370*/  LOP3.LUT R43, R59, 0xffff, RZ, 0xc0, !PT ;  /* 0x0000ffff3b2b7812 */ /* 0x000fc400078ec0ff */
[----:B------:R-:W-:Y:S02]  /*8380*/  F2FP.SATFINITE.E4M3.F32.PACK_AB_MERGE_C R60, RZ, R60, RZ ;  /* 0x0000003cff3c723e */ /* 0x000fe400048070ff */
[----:B------:R-:W-:Y:S02]  /*8390*/  F2FP.SATFINITE.E4M3.F32.PACK_AB_MERGE_C R53, RZ, R53, RZ ;  /* 0x00000035ff35723e */ /* 0x000fe400048070ff */
[----:B------:R-:W-:Y:S01]  /*83a0*/  PRMT R71, R59, 0x7604, R28 ;  /* 0x000076043b477816 */ /* 0x000fe2000000001c */
[----:B------:R-:W-:Y:S01]  /*83b0*/  FMUL R28, R29, UR6 ;  /* 0x000000061d1c7c20 */ /* 0x000fe20008400000 */
[----:B------:R-:W-:Y:S02]  /*83c0*/  IADD3.X R59, R67, UR10, RZ, P0, !PT ;  /* 0x0000000a433b7c10 */ /* 0x000fe400087fe4ff */
[----:B------:R-:W-:Y:S01]  /*83d0*/  PRMT R72, R43, 0x7604, R72 ;  /* 0x000076042b487816 */ /* 0x000fe20000000048 */
[----:B------:R-:W-:Y:S01]  /*83e0*/  FMUL R43, R30, UR6 ;  /* 0x000000061e2b7c20 */ /* 0x000fe20008400000 */
[----:B------:R-:W-:Y:S01]  /*83f0*/  PRMT R73, R53, 0x7604, R60 ;  /* 0x0000760435497816 */ /* 0x000fe2000000003c */
[----:B------:R1:W-:Y:S01]  /*8400*/  STG.E.U16 desc[UR8][R64.64], R71 ;  /* 0x0000004740007986 */ /* 0x0003e2000c101508 */
[----:B0-----:R-:W-:Y:S01]  /*8410*/  F2FP.SATFINITE.E4M3.F32.PACK_AB_MERGE_C R67, RZ, R0, RZ ;  /* 0x00000000ff43723e */ /* 0x001fe200048070ff */
[----:B------:R-:W-:Y:S01]  /*8420*/  FMUL R66, R31, UR6 ;  /* 0x000000061f427c20 */ /* 0x000fe20008400000 */
[----:B------:R-:W-:Y:S01]  /*8430*/  SHF.L.U32 R0, R26, 0x10, RZ ;  /* 0x000000101a007819 */ /* 0x000fe200000006ff */
[----:B------:R0:W-:Y:S01]  /*8440*/  STG.E.U16 desc[UR8][R58.64], R73 ;  /* 0x000000493a007986 */ /* 0x0001e2000c101508 */
[----:B------:R-:W-:-:S02]  /*8450*/  F2FP.SATFINITE.E4M3.F32.PACK_AB_MERGE_C R28, RZ, R28, RZ ;  /* 0x0000001cff1c723e */ /* 0x000fc400048070ff */
[----:B------:R-:W-:Y:S02]  /*8460*/  F2FP.SATFINITE.E4M3.F32.PACK_AB_MERGE_C R43, RZ, R43, RZ ;  /* 0x0000002bff2b723e */ /* 0x000fe400048070ff */
[----:B------:R-:W-:Y:S02]  /*8470*/  F2FP.SATFINITE.E4M3.F32.PACK_AB_MERGE_C R66, RZ, R66, RZ ;  /* 0x00000042ff42723e */ /* 0x000fe400048070ff */
[----:B------:R-:W-:Y:S02]  /*8480*/  PRMT R69, R43, 0x7604, R28 ;  /* 0x000076042b457816 */ /* 0x000fe4000000001c */
[----:B-1----:R-:W-:Y:S02]  /*8490*/  LOP3.LUT R71, R28, 0xff, RZ, 0xc0, !PT ;  /* 0x000000ff1c477812 */ /* 0x002fe400078ec0ff */
[----:B------:R-:W-:Y:S01]  /*84a0*/  LOP3.LUT R70, R67, 0xffff, RZ, 0xc0, !PT ;  /* 0x0000ffff43467812 */ /* 0x000fe200078ec0ff */
[----:B0-----:R-:W-:Y:S01]  /*84b0*/  FMUL R58, R0, -1.7020000219345092773 ;  /* 0xbfd9db23003a7820 */ /* 0x001fe20000400000 */
[----:B------:R-:W-:-:S02]  /*84c0*/  MOV R59, 0x437c0000 ;  /* 0x437c0000003b7802 */ /* 0x000fc40000000f00 */
[----:B------:R-:W-:Y:S01]  /*84d0*/  PRMT R67, R66, 0x7604, R67 ;  /* 0x0000760442437816 */ /* 0x000fe20000000043 */
[----:B------:R-:W-:Y:S01]  /*84e0*/  FFMA.SAT R28, R58, R75, 0.5 ;  /* 0x3f0000003a1c7423 */ /* 0x000fe2000000204b */
[----:B------:R-:W-:Y:S02]  /*84f0*/  LOP3.LUT R43, R43, 0xff, RZ, 0xc0, !PT ;  /* 0x000000ff2b2b7812 */ /* 0x000fe400078ec0ff */
[----:B------:R-:W-:Y:S01]  /*8500*/  LOP3.LUT R66, R66, 0xffff, RZ, 0xc0, !PT ;  /* 0x0000ffff42427812 */ /* 0x000fe200078ec0ff */
[----:B------:R-:W-:Y:S01]  /*8510*/  FFMA.RM R28, R28, R59, 12582913 ;  /* 0x4b4000011c1c7423 */ /* 0x000fe2000000403b */
[----:B------:R-:W-:Y:S01]  /*8520*/  PRMT R71, R70, 0x7604, R71 ;  /* 0x0000760446477816 */ /* 0x000fe20000000047 */
[----:B------:R-:W-:Y:S01]  /*8530*/  FMUL R70, R42, UR6 ;  /* 0x000000062a467c20 */ /* 0x000fe20008400000 */
[----:B------:R-:W-:Y:S01]  /*8540*/  LOP3.LUT R59, R60, 0xff, RZ, 0xc0, !PT ;  /* 0x000000ff3c3b7812 */ /* 0x000fe200078ec0ff */
[----:B------:R-:W-:Y:S01]  /*8550*/  FMUL R60, R32, UR6 ;  /* 0x00000006203c7c20 */ /* 0x000fe20008400000 */
[----:B------:R-:W-:-:S02]  /*8560*/  PRMT R43, R66, 0x7604, R43 ;  /* 0x00007604422b7816 */ /* 0x000fc4000000002b */
[----:B------:R-:W-:Y:S01]  /*8570*/  PRMT R66, R34, 0x5410, R59 ;  /* 0x0000541022427816 */ /* 0x000fe2000000003b */
[----:B------:R-:W-:Y:S01]  /*8580*/  FADD R59, R28, -12583039 ;  /* 0xcb40007f1c3b7421 */ /* 0x000fe20000000000 */
[----:B------:R-:W-:Y:S01]  /*8590*/  F2FP.SATFINITE.E4M3.F32.PACK_AB_MERGE_C R70, RZ, R70, RZ ;  /* 0x00000046ff46723e */ /* 0x000fe200048070ff */
[----:B------:R-:W-:Y:S01]  /*85a0*/  FMUL R34, R36, UR6 ;  /* 0x0000000624227c20 */ /* 0x000fe20008400000 */
[----:B------:R-:W-:Y:S01]  /*85b0*/  LOP3.LUT R53, R53, 0xff, RZ, 0xc0, !PT ;  /* 0x000000ff35357812 */ /* 0x000fe200078ec0ff */
[----:B------:R-:W-:Y:S01]  /*85c0*/  FFMA R59, R58, 1.4426950216293334961, -R59 ;  /* 0x3fb8aa3b3a3b7823 */ /* 0x000fe2000000083b */
[----:B------:R-:W-:Y:S02]  /*85d0*/  FMNMX R35, |R35|, R18, !PT ;  /* 0x0000001223237209 */ /* 0x000fe40007800200 */
[----:B------:R-:W-:Y:S02]  /*85e0*/  LOP3.LUT R18, R70, 0xff, RZ, 0xc0, !PT ;  /* 0x000000ff46127812 */ /* 0x000fe400078ec0ff */
[----:B------:R-:W-:Y:S01]  /*85f0*/  PRMT R53, R72, 0x5410, R53 ;  /* 0x0000541048357816 */ /* 0x000fe20000000035 */
[----:B------:R-:W-:Y:S01]  /*8600*/  FFMA R72, R58, 1.925963033500011079e-08, R59 ;  /* 0x32a570603a487823 */ /* 0x000fe2000000003b */
[----:B------:R-:W-:-:S02]  /*8610*/  PRMT R18, R71, 0x5410, R18 ;  /* 0x0000541047127816 */ /* 0x000fc40000000012 */
[----:B------:R-:W-:Y:S02]  /*8620*/  F2FP.SATFINITE.E4M3.F32.PACK_AB_MERGE_C R71, RZ, R34, RZ ;  /* 0x00000022ff47723e */ /* 0x000fe400048070ff */
[----:B------:R-:W-:Y:S01]  /*8630*/  IADD3 R34, P0, R64, UR7, RZ ;  /* 0x0000000740227c10 */ /* 0x000fe2000ff1e0ff */
[----:B------:R-:W0:Y:S01]  /*8640*/  MUFU.EX2 R72, R72 ;  /* 0x0000004800487308 */ /* 0x000e220000000800 */
[----:B------:R-:W-:Y:S02]  /*8650*/  FMNMX R59, |R62|, R35, !PT ;  /* 0x000000233e3b7209 */ /* 0x000fe40007800200 */
[----:B------:R-:W-:Y:S02]  /*8660*/  IADD3.X R35, R65, UR10, RZ, P0, !PT ;  /* 0x0000000a41237c10 */ /* 0x000fe400087fe4ff */
[----:B------:R-:W-:Y:S01]  /*8670*/  FMNMX R65, |R36|, R59, !PT ;  /* 0x0000003b24417209 */ /* 0x000fe20007800200 */
[----:B------:R-:W-:Y:S01]  /*8680*/  FMUL R36, R63, UR6 ;  /* 0x000000063f247c20 */ /* 0x000fe20008400000 */
[----:B------:R-:W-:-:S02]  /*8690*/  F2FP.SATFINITE.E4M3.F32.PACK_AB_MERGE_C R60, RZ, R60, RZ ;  /* 0x0000003cff3c723e */ /* 0x000fc400048070ff */
[----:B------:R-:W-:Y:S02]  /*86a0*/  FMNMX R32, |R32|, R65, !PT ;  /* 0x0000004120207209 */ /* 0x000fe40007800200 */
[----:B------:R-:W-:Y:S02]  /*86b0*/  IADD3 R58, P1, R68, R21, RZ ;  /* 0x00000015443a7210 */ /* 0x000fe40007f3e0ff */
[----:B------:R-:W-:Y:S02]  /*86c0*/  PRMT R73, R60, 0x7604, R71 ;  /* 0x000076043c497816 */ /* 0x000fe40000000047 */
[----:B------:R-:W-:Y:S01]  /*86d0*/  FMNMX R29, |R29|, R32, !PT ;  /* 0x000000201d1d7209 */ /* 0x000fe20007800200 */
[----:B------:R-:W-:Y:S01]  /*86e0*/  FMUL R32, R61, UR6 ;  /* 0x000000063d207c20 */ /* 0x000fe20008400000 */
[----:B------:R-:W-:Y:S01]  /*86f0*/  IADD3.X R59, R57, R22, RZ, P1, !PT ;  /* 0x00000016393b7210 */ /* 0x000fe20000ffe4ff */
[----:B------:R-:W-:Y:S01]  /*8700*/  IMAD.SHL.U32 R57, R28, 0x800000, RZ ;  /* 0x008000001c397824 */ /* 0x000fe200078e00ff */
[----:B------:R-:W-:Y:S01]  /*8710*/  IADD3 R64, P0, R58, UR12, RZ ;  /* 0x0000000c3a407c10 */ /* 0x000fe2000ff1e0ff */
[----:B------:R1:W-:Y:S01]  /*8720*/  STG.E.U16 desc[UR8][R34.64], R73 ;  /* 0x0000004922007986 */ /* 0x0003e2000c101508 */
[----:B------:R-:W-:Y:S01]  /*8730*/  LOP3.LUT R60, R60, 0xffff, RZ, 0xc0, !PT ;  /* 0x0000ffff3c3c7812 */ /* 0x000fe200078ec0ff */
[----:B0-----:R-:W-:Y:S01]  /*8740*/  FFMA R72, R57, R72, 1 ;  /* 0x3f80000039487423 */ /* 0x001fe20000000048 */
[----:B------:R-:W-:Y:S01]  /*8750*/  IADD3.X R65, R59, UR13, RZ, P0, !PT ;  /* 0x0000000d3b417c10 */ /* 0x000fe200087fe4ff */
[----:B------:R-:W-:Y:S01]  /*8760*/  FMUL R57, R33, UR6 ;  /* 0x0000000621397c20 */ /* 0x000fe20008400000 */
[----:B------:R-:W-:Y:S01]  /*8770*/  IADD3 R28, P0, R58, UR7, RZ ;  /* 0x000000073a1c7c10 */ /* 0x000fe2000ff1e0ff */
[----:B------:R-:W-:Y:S01]  /*8780*/  STG.E.U16 desc[UR8][R58.64], R69 ;  /* 0x000000453a007986 */ /* 0x000fe2000c101508 */
[----:B------:R-:W-:-:S02]  /*8790*/  LOP3.LUT R71, R71, 0xffff, RZ, 0xc0, !PT ;  /* 0x0000ffff47477812 */ /* 0x000fc400078ec0ff */
[----:B------:R-:W-:Y:S01]  /*87a0*/  F2FP.SATFINITE.E4M3.F32.PACK_AB_MERGE_C R57, RZ, R57, RZ ;  /* 0x00000039ff39723e */ /* 0x000fe200048070ff */
[----:B------:R0:W-:Y:S01]  /*87b0*/  STG.E.U16 desc[UR8][R64.64], R67 ;  /* 0x0000004340007986 */ /* 0x0001e2000c101508 */
[----:B------:R-:W-:Y:S02]  /*87c0*/  SHF.L.U32 R71, R71, 0x18, RZ ;  /* 0x0000001847477819 */ /* 0x000fe400000006ff */
[----:B-1----:R-:W-:Y:S02]  /*87d0*/  F2FP.SATFINITE.E4M3.F32.PACK_AB_MERGE_C R73, RZ, R32, RZ ;  /* 0x00000020ff49723e */ /* 0x002fe400048070ff */
[----:B------:R-:W-:Y:S02]  /*87e0*/  FMNMX R32, |R30|, R29, !PT ;  /* 0x0000001d1e207209 */ /* 0x000fe40007800200 */
[----:B------:R-:W-:Y:S02]  /*87f0*/  IADD3.X R29, R59, UR10, RZ, P0, !PT ;  /* 0x0000000a3b1d7c10 */ /* 0x000fe400087fe4ff */
[----:B------:R-:W-:-:S02]  /*8800*/  FMNMX R32, |R37|, R32, !PT ;  /* 0x0000002025207209 */ /* 0x000fc40007800200 */
[----:B------:R-:W-:Y:S02]  /*8810*/  IADD3 R37, R72, 0x1800000, RZ ;  /* 0x0180000048257810 */ /* 0x000fe40007ffe0ff */
[----:B------:R-:W-:Y:S02]  /*8820*/  IADD3 R34, P0, R64, UR7, RZ ;  /* 0x0000000740227c10 */ /* 0x000fe4000ff1e0ff */
[----:B------:R-:W-:Y:S02]  /*8830*/  LOP3.LUT R37, R37, 0x7f800000, RZ, 0xc0, !PT ;  /* 0x7f80000025257812 */ /* 0x000fe400078ec0ff */
[----:B------:R-:W-:Y:S02]  /*8840*/  IADD3.X R35, R65, UR10, RZ, P0, !PT ;  /* 0x0000000a41237c10 */ /* 0x000fe400087fe4ff */
[----:B------:R-:W-:Y:S01]  /*8850*/  FMNMX R31, |R31|, R32, !PT ;  /* 0x000000201f1f7209 */ /* 0x000fe20007800200 */
[----:B------:R-:W-:Y:S01]  /*8860*/  IMAD.SHL.U32 R32, R60, 0x1000000, RZ ;  /* 0x010000003c207824 */ /* 0x000fe200078e00ff */
[----:B------:R-:W-:-:S02]  /*8870*/  ISETP.GT.U32.AND P0, PT, R37, 0x1ffffff, PT ;  /* 0x01ffffff2500780c */ /* 0x000fc40003f04070 */
[----:B------:R-:W-:Y:S02]  /*8880*/  F2FP.SATFINITE.E4M3.F32.PACK_AB_MERGE_C R30, RZ, R36, RZ ;  /* 0x00000024ff1e723e */ /* 0x000fe400048070ff */
[----:B------:R-:W-:Y:S02]  /*8890*/  FMNMX R42, |R42|, R31, !PT ;  /* 0x0000001f2a2a7209 */ /* 0x000fe40007800200 */
[----:B0-----:R-:W-:Y:S02]  /*88a0*/  PRMT R65, R57, 0x7604, R30 ;  /* 0x0000760439417816 */ /* 0x001fe4000000001e */
[----:B------:R-:W-:Y:S02]  /*88b0*/  LOP3.LUT R36, R73, 0xff, RZ, 0xc0, !PT ;  /* 0x000000ff49247812 */ /* 0x000fe400078ec0ff */
[----:B------:R-:W-:Y:S02]  /*88c0*/  LOP3.LUT R30, R30, 0xffff, RZ, 0xc0, !PT ;  /* 0x0000ffff1e1e7812 */ /* 0x000fe400078ec0ff */
[----:B------:R-:W-:-:S02]  /*88d0*/  LOP3.LUT R57, R57, 0xffff, RZ, 0xc0, !PT ;  /* 0x0000ffff39397812 */ /* 0x000fc400078ec0ff */
[----:B------:R-:W-:Y:S02]  /*88e0*/  FMNMX R42, |R61|, R42, !PT ;  /* 0x0000002a3d2a7209 */ /* 0x000fe40007800200 */
[----:B------:R-:W-:Y:S02]  /*88f0*/  PRMT R59, R73, 0x7604, R70 ;  /* 0x00007604493b7816 */ /* 0x000fe40000000046 */
[----:B------:R-:W-:Y:S02]  /*8900*/  PRMT R36, R43, 0x5410, R36 ;  /* 0x000054102b247816 */ /* 0x000fe40000000024 */
[----:B------:R-:W-:Y:S01]  /*8910*/  SHF.L.U32 R31, R30, 0x18, RZ ;  /* 0x000000181e1f7819 */ /* 0x000fe200000006ff */
[----:B------:R0:W-:Y:S01]  /*8920*/  STG.E.U16 desc[UR8][R28.64], R59 ;  /* 0x0000003b1c007986 */ /* 0x0001e2000c101508 */
[----:B------:R-:W-:Y:S02]  /*8930*/  SHF.L.U32 R57, R57, 0x18, RZ ;  /* 0x0000001839397819 */ /* 0x000fe400000006ff */
[----:B------:R-:W-:Y:S01]  /*8940*/  FMNMX R42, |R63|, R42, !PT ;  /* 0x0000002a3f2a7209 */ /* 0x000fe20007800200 */
[----:B------:R1:W-:Y:S01]  /*8950*/  STG.E.U16 desc[UR8][R34.64], R65 ;  /* 0x0000004122007986 */ /* 0x0003e2000c101508 */
[----:B------:R-:W-:-:S02]  /*8960*/  LOP3.LUT R32, R53, R32, RZ, 0xfc, !PT ;  /* 0x0000002035207212 */ /* 0x000fc400078efcff */
[----:B------:R-:W-:Y:S02]  /*8970*/  LOP3.LUT R31, R18, R31, RZ, 0xfc, !PT ;  /* 0x0000001f121f7212 */ /* 0x000fe400078efcff */
[----:B------:R-:W-:Y:S02]  /*8980*/  LOP3.LUT R30, R36, R57, RZ, 0xfc, !PT ;  /* 0x00000039241e7212 */ /* 0x000fe400078efcff */
[----:B0-----:R-:W-:Y:S02]  /*8990*/  LOP3.LUT R28, R66, R71, RZ, 0xfc, !PT ;  /* 0x00000047421c7212 */ /* 0x001fe400078efcff */
[----:B------:R-:W-:Y:S01]  /*89a0*/  FMNMX R29, |R33|, R42, !PT ;  /* 0x0000002a211d7209 */ /* 0x000fe20007800200 */
[----:B-1----:R-:W-:Y:S01]  /*89b0*/  FMUL R34, R0, 1.7020000219345092773 ;  /* 0x3fd9db2300227820 */ /* 0x002fe20000400000 */
[----:B------:R-:W-:Y:S06]  /*89c0*/  @P0 BRA `(.L_x_422) ;  /* 0x0000000000100947 */ /* 0x000fec0003800000 */
[----:B------:R-:W-:Y:S01]  /*89d0*/  IMAD.MOV.U32 R0, RZ, RZ, R72 ;  /* 0x000000ffff007224 */ /* 0x000fe200078e0048 */
[----:B------:R-:W-:-:S07]  /*89e0*/  MOV R18, 0x8a00 ;  /* 0x00008a0000127802 */ /* 0x000fce0000000f00 */
[----:B------:R-:W-:Y:S05]  /*89f0*/  CALL.REL.NOINC `($__internal_3_$__cuda_sm20_rcp_rn_f32_slowpath) ;  /* 0x0000003800847944 */ /* 0x000fea0003c00000 */
[----:B------:R-:W-:Y:S05]  /*8a00*/  BRA `(.L_x_423) ;  /* 0x0000000000107947 */ /* 0x000fea0003800000 */
.L_x_422:
[----:B------:R-:W0:Y:S02]  /*8a10*/  MUFU.RCP R67, R72 ;  /* 0x0000004800437308 */ /* 0x000e240000001000 */
[----:B0-----:R-:W-:-:S04]  /*8a20*/  FFMA R0, R72, R67, -1 ;  /* 0xbf80000048007423 */ /* 0x001fc80000000043 */
[----:B------:R-:W-:-:S04]  /*8a30*/  FADD.FTZ R0, -R0, -RZ ;  /* 0x800000ff00007221 */ /* 0x000fc80000010100 */
[----:B------:R-:W-:-:S07]  /*8a40*/  FFMA R67, R67, R0, R67 ;  /* 0x0000000043437223 */ /* 0x000fce0000000043 */
.L_x_423:
[----:B------:R-:W-:Y:S05]  /*8a50*/  BSYNC B1 ;  /* 0x0000000000017941 */ /* 0x000fea0003800000 */
.L_x_421:
        /* <DEDUP_REMOVED lines=29> */
.L_x_425:
[----:B------:R-:W0:Y:S02]  /*8c30*/  MUFU.RCP R67, R42 ;  /* 0x0000002a00437308 */ /* 0x000e240000001000 */
[----:B0-----:R-:W-:-:S04]  /*8c40*/  FFMA R0, R42, R67, -1 ;  /* 0xbf8000002a007423 */ /* 0x001fc80000000043 */
[----:B------:R-:W-:-:S04]  /*8c50*/  FADD.FTZ R0, -R0, -RZ ;  /* 0x800000ff00007221 */ /* 0x000fc80000010100 */
[----:B------:R-:W-:-:S07]  /*8c60*/  FFMA R67, R67, R0, R67 ;  /* 0x0000000043437223 */ /* 0x000fce0000000043 */
.L_x_426:
[----:B------:R-:W-:Y:S05]  /*8c70*/  BSYNC B1 ;  /* 0x0000000000017941 */ /* 0x000fea0003800000 */
.L_x_424:
        /* <DEDUP_REMOVED lines=22> */
[----:B------:R-:W-:Y:S02]  /*8de0*/  MOV R0, R42 ;  /* 0x0000002a00007202 */ /* 0x000fe40000000f00 */
[----:B------:R-:W-:-:S07]  /*8df0*/  MOV R18, 0x8e10 ;  /* 0x00008e1000127802 */ /* 0x000fce0000000f00 */
[----:B------:R-:W-:Y:S05]  /*8e00*/  CALL.REL.NOINC `($__internal_3_$__cuda_sm20_rcp_rn_f32_slowpath) ;  /* 0x0000003400807944 */ /* 0x000fea0003c00000 */
[----:B------:R-:W-:Y:S05]  /*8e10*/  BRA `(.L_x_429) ;  /* 0x0000000000107947 */ /* 0x000fea0003800000 */
.L_x_428:
[----:B------:R-:W0:Y:S02]  /*8e20*/  MUFU.RCP R67, R42 ;  /* 0x0000002a00437308 */ /* 0x000e240000001000 */
[----:B0-----:R-:W-:-:S04]  /*8e30*/  FFMA R0, R42, R67, -1 ;  /* 0xbf8000002a007423 */ /* 0x001fc80000000043 */
[----:B------:R-:W-:-:S04]  /*8e40*/  FADD.FTZ R0, -R0, -RZ ;  /* 0x800000ff00007221 */ /* 0x000fc80000010100 */
[----:B------:R-:W-:-:S07]  /*8e50*/  FFMA R67, R67, R0, R67 ;  /* 0x0000000043437223 */ /* 0x000fce0000000043 */
.L_x_429:
[----:B------:R-:W-:Y:S05]  /*8e60*/  BSYNC B1 ;  /* 0x0000000000017941 */ /* 0x000fea0003800000 */
.L_x_427:
        /* <DEDUP_REMOVED lines=28> */
.L_x_431:
[----:B------:R-:W0:Y:S02]  /*9030*/  MUFU.RCP R67, R36 ;  /* 0x0000002400437308 */ /* 0x000e240000001000 */
[----:B0-----:R-:W-:-:S04]  /*9040*/  FFMA R0, R36, R67, -1 ;  /* 0xbf80000024007423 */ /* 0x001fc80000000043 */
[----:B------:R-:W-:-:S04]  /*9050*/  FADD.FTZ R0, -R0, -RZ ;  /* 0x800000ff00007221 */ /* 0x000fc80000010100 */
[----:B------:R-:W-:-:S07]  /*9060*/  FFMA R67, R67, R0, R67 ;  /* 0x0000000043437223 */ /* 0x000fce0000000043 */
.L_x_432:
[----:B------:R-:W-:Y:S05]  /*9070*/  BSYNC B1 ;  /* 0x0000000000017941 */ /* 0x000fea0003800000 */
.L_x_430:
        /* <DEDUP_REMOVED lines=14> */
[----:B------:R-:W-:Y:S01]  /*9160*/  FMUL R27, R35, R34 ;  /* 0x00000022231b7220 */ /* 0x000fe20000400000 */
[----:B------:R-:W-:Y:S02]  /*9170*/  FMUL R34, R0, 1.7020000219345092773 ;  /* 0x3fd9db2300227820 */ /* 0x000fe40000400000 */
        /* <DEDUP_REMOVED lines=8> */
.L_x_434:
[----:B------:R-:W0:Y:S02]  /*9200*/  MUFU.RCP R67, R36 ;  /* 0x0000002400437308 */ /* 0x000e240000001000 */
[----:B0-----:R-:W-:-:S04]  /*9210*/  FFMA R0, R36, R67, -1 ;  /* 0xbf80000024007423 */ /* 0x001fc80000000043 */
[----:B------:R-:W-:-:S04]  /*9220*/  FADD.FTZ R0, -R0, -RZ ;  /* 0x800000ff00007221 */ /* 0x000fc80000010100 */
[----:B------:R-:W-:-:S07]  /*9230*/  FFMA R67, R67, R0, R67 ;  /* 0x0000000043437223 */ /* 0x000fce0000000043 */
.L_x_435:
[----:B------:R-:W-:Y:S05]  /*9240*/  BSYNC B1 ;  /* 0x0000000000017941 */ /* 0x000fea0003800000 */
.L_x_433:
[C---:B------:R-:W-:Y:S01]  /*9250*/  SHF.L.U32 R35, R52.reuse, 0x10, RZ ;  /* 0x0000001034237819 */ /* 0x040fe200000006ff */
        /* <DEDUP_REMOVED lines=17> */
[----:B0-----:R-:W-:Y:S01]  /*9370*/  FFMA R58, R18, R37, 1 ;  /* 0x3f800000123a7423 */ /* 0x001fe20000000025 */
[----:B------:R-:W-:-:S03]  /*9380*/  SHF.L.U32 R37, R49, 0x10, RZ ;  /* 0x0000001031257819 */ /* 0x000fc600000006ff */
[----:B------:R-:W-:Y:S02]  /*9390*/  VIADD R18, R58, 0x1800000 ;  /* 0x018000003a127836 */ /* 0x000fe40000000000 */
[----:B------:R-:W-:-:S03]  /*93a0*/  FMUL R34, R34, R37 ;  /* 0x0000002522227220 */ /* 0x000fc60000400000 */
[----:B------:R-:W-:-:S04]  /*93b0*/  LOP3.LUT R18, R18, 0x7f800000, RZ, 0xc0, !PT ;  /* 0x7f80000012127812 */ /* 0x000fc800078ec0ff */
[----:B------:R-:W-:-:S13]  /*93c0*/  ISETP.GT.U32.AND P0, PT, R18, 0x1ffffff, PT ;  /* 0x01ffffff1200780c */ /* 0x000fda0003f04070 */
[----:B------:R-:W-:Y:S05]  /*93d0*/  @P0 BRA `(.L_x_437) ;  /* 0x0000000000100947 */ /* 0x000fea0003800000 */
[----:B------:R-:W-:Y:S01]  /*93e0*/  IMAD.MOV.U32 R0, RZ, RZ, R58 ;  /* 0x000000ffff007224 */ /* 0x000fe200078e003a */
[----:B------:R-:W-:-:S07]  /*93f0*/  MOV R18, 0x9410 ;  /* 0x0000941000127802 */ /* 0x000fce0000000f00 */
[----:B------:R-:W-:Y:S05]  /*9400*/  CALL.REL.NOINC `($__internal_3_$__cuda_sm20_rcp_rn_f32_slowpath) ;  /* 0x0000003000007944 */ /* 0x000fea0003c00000 */
[----:B------:R-:W-:Y:S05]  /*9410*/  BRA `(.L_x_438) ;  /* 0x0000000000107947 */ /* 0x000fea0003800000 */
.L_x_437:
[----:B------:R-:W0:Y:S02]  /*9420*/  MUFU.RCP R67, R58 ;  /* 0x0000003a00437308 */ /* 0x000e240000001000 */
[----:B0-----:R-:W-:-:S04]  /*9430*/  FFMA R0, R58, R67, -1 ;  /* 0xbf8000003a007423 */ /* 0x001fc80000000043 */
[----:B------:R-:W-:-:S04]  /*9440*/  FADD.FTZ R0, -R0, -RZ ;  /* 0x800000ff00007221 */ /* 0x000fc80000010100 */
[----:B------:R-:W-:-:S07]  /*9450*/  FFMA R67, R67, R0, R67 ;  /* 0x0000000043437223 */ /* 0x000fce0000000043 */
.L_x_438:
[----:B------:R-:W-:Y:S05]  /*9460*/  BSYNC B1 ;  /* 0x0000000000017941 */ /* 0x000fea0003800000 */
.L_x_436:
        /* <DEDUP_REMOVED lines=26> */
.L_x_440:
[----:B------:R-:W0:Y:S02]  /*9610*/  MUFU.RCP R67, R42 ;  /* 0x0000002a00437308 */ /* 0x000e240000001000 */
[----:B0-----:R-:W-:-:S04]  /*9620*/  FFMA R0, R42, R67, -1 ;  /* 0xbf8000002a007423 */ /* 0x001fc80000000043 */
[----:B------:R-:W-:-:S04]  /*9630*/  FADD.FTZ R0, -R0, -RZ ;  /* 0x800000ff00007221 */ /* 0x000fc80000010100 */
[----:B------:R-:W-:-:S07]  /*9640*/  FFMA R67, R67, R0, R67 ;  /* 0x0000000043437223 */ /* 0x000fce0000000043 */
.L_x_441:
[----:B------:R-:W-:Y:S05]  /*9650*/  BSYNC B1 ;  /* 0x0000000000017941 */ /* 0x000fea0003800000 */
.L_x_439:
[----:B------:R-:W-:Y:S01]  /*9660*/  HFMA2.MMA R37, -RZ, RZ, 0.96630859375, -0.0022525787353515625 ;  /* 0x3bbb989dff257435 */ /* 0x000fe200000001ff */
[----:B------:R-:W-:Y:S01]  /*9670*/  SHF.L.U32 R52, R52, 0x10, RZ ;  /* 0x0000001034347819 */ /* 0x000fe200000006ff */
[----:B------:R-:W-:Y:S01]  /*9680*/  IMAD.MOV.U32 R43, RZ, RZ, 0x437c0000 ;  /* 0x437c0000ff2b7424 */ /* 0x000fe200078e00ff */
[----:B------:R-:W-:Y:S01]  /*9690*/  SHF.L.U32 R49, R49, 0x10, RZ ;  /* 0x0000001031317819 */ /* 0x000fe200000006ff */
        /* <DEDUP_REMOVED lines=24> */
.L_x_443:
[----:B------:R-:W0:Y:S02]  /*9820*/  MUFU.RCP R67, R58 ;  /* 0x0000003a00437308 */ /* 0x000e240000001000 */
[----:B0-----:R-:W-:-:S04]  /*9830*/  FFMA R0, R58, R67, -1 ;  /* 0xbf8000003a007423 */ /* 0x001fc80000000043 */
[----:B------:R-:W-:-:S04]  /*9840*/  FADD.FTZ R0, -R0, -RZ ;  /* 0x800000ff00007221 */ /* 0x000fc80000010100 */
[----:B------:R-:W-:-:S07]  /*9850*/  FFMA R67, R67, R0, R67 ;  /* 0x0000000043437223 */ /* 0x000fce0000000043 */
.L_x_444:
[----:B------:R-:W-:Y:S05]  /*9860*/  BSYNC B1 ;  /* 0x0000000000017941 */ /* 0x000fea0003800000 */
.L_x_442:
[----:B------:R-:W-:Y:S01]  /*9870*/  IMAD.U32 R0, R45, 0x10000, RZ ;  /* 0x000100002d007824 */ /* 0x000fe200078e00ff */
[----:B------:R-:W-:Y:S01]  /*9880*/  HFMA2.MMA R42, -RZ, RZ, 3.7421875, 0 ;  /* 0x437c0000ff2a7435 */ /* 0x000fe200000001ff */
[----:B------:R-:W-:Y:S01]  /*9890*/  MOV R23, 0x3bbb989d ;  /* 0x3bbb989d00177802 */ /* 0x000fe20000000f00 */
[----:B------:R-:W-:Y:S01]  /*98a0*/  FMUL R52, R52, R67 ;  /* 0x0000004334347220 */ /* 0x000fe20000400000 */
        /* <DEDUP_REMOVED lines=10> */
[----:B------:R-:W-:Y:S01]  /*9950*/  FMUL R23, R37, R52 ;  /* 0x0000003425177220 */ /* 0x000fe20000400000 */
[----:B------:R-:W-:-:S03]  /*9960*/  FMUL R37, R0, 1.7020000219345092773 ;  /* 0x3fd9db2300257820 */ /* 0x000fc60000400000 */
        /* <DEDUP_REMOVED lines=8> */
.L_x_446:
[----:B------:R-:W0:Y:S02]  /*99f0*/  MUFU.RCP R67, R42 ;  /* 0x0000002a00437308 */ /* 0x000e240000001000 */
[----:B0-----:R-:W-:-:S04]  /*9a00*/  FFMA R0, R42, R67, -1 ;  /* 0xbf8000002a007423 */ /* 0x001fc80000000043 */
[----:B------:R-:W-:-:S04]  /*9a10*/  FADD.FTZ R0, -R0, -RZ ;  /* 0x800000ff00007221 */ /* 0x000fc80000010100 */
[----:B------:R-:W-:-:S07]  /*9a20*/  FFMA R67, R67, R0, R67 ;  /* 0x0000000043437223 */ /* 0x000fce0000000043 */
.L_x_447:
[----:B------:R-:W-:Y:S05]  /*9a30*/  BSYNC B1 ;  /* 0x0000000000017941 */ /* 0x000fea0003800000 */
.L_x_445:
[C---:B------:R-:W-:Y:S01]  /*9a40*/  IMAD.U32 R42, R45.reuse, 0x10000, RZ ;  /* 0x000100002d2a7824 */ /* 0x040fe200078e00ff */
        /* <DEDUP_REMOVED lines=28> */
.L_x_449:
[----:B------:R-:W0:Y:S02]  /*9c10*/  MUFU.RCP R67, R52 ;  /* 0x0000003400437308 */ /* 0x000e240000001000 */
[----:B0-----:R-:W-:-:S04]  /*9c20*/  FFMA R0, R52, R67, -1 ;  /* 0xbf80000034007423 */ /* 0x001fc80000000043 */
[----:B------:R-:W-:-:S04]  /*9c30*/  FADD.FTZ R0, -R0, -RZ ;  /* 0x800000ff00007221 */ /* 0x000fc80000010100 */
[----:B------:R-:W-:-:S07]  /*9c40*/  FFMA R67, R67, R0, R67 ;  /* 0x0000000043437223 */ /* 0x000fce0000000043 */
.L_x_450:
[----:B------:R-:W-:Y:S05]  /*9c50*/  BSYNC B1 ;  /* 0x0000000000017941 */ /* 0x000fea0003800000 */
.L_x_448:
        /* <DEDUP_REMOVED lines=26> */
.L_x_452:
[----:B------:R-:W0:Y:S02]  /*9e00*/  MUFU.RCP R67, R52 ;  /* 0x0000003400437308 */ /* 0x000e240000001000 */
[----:B0-----:R-:W-:-:S04]  /*9e10*/  FFMA R0, R52, R67, -1 ;  /* 0xbf80000034007423 */ /* 0x001fc80000000043 */
[----:B------:R-:W-:-:S04]  /*9e20*/  FADD.FTZ R0, -R0, -RZ ;  /* 0x800000ff00007221 */ /* 0x000fc80000010100 */
[----:B------:R-:W-:-:S07]  /*9e30*/  FFMA R67, R67, R0, R67 ;  /* 0x0000000043437223 */ /* 0x000fce0000000043 */
.L_x_453:
[----:B------:R-:W-:Y:S05]  /*9e40*/  BSYNC B1 ;  /* 0x0000000000017941 */ /* 0x000fea0003800000 */
.L_x_451:
        /* <DEDUP_REMOVED lines=28> */
.L_x_455:
[----:B------:R-:W0:Y:S02]  /*a010*/  MUFU.RCP R67, R58 ;  /* 0x0000003a00437308 */ /* 0x000e240000001000 */
[----:B0-----:R-:W-:-:S04]  /*a020*/  FFMA R0, R58, R67, -1 ;  /* 0xbf8000003a007423 */ /* 0x001fc80000000043 */
[----:B------:R-:W-:-:S04]  /*a030*/  FADD.FTZ R0, -R0, -RZ ;  /* 0x800000ff00007221 */ /* 0x000fc80000010100 */
[----:B------:R-:W-:-:S07]  /*a040*/  FFMA R67, R67, R0, R67 ;  /* 0x0000000043437223 */ /* 0x000fce0000000043 */
.L_x_456:
[----:B------:R-:W-:Y:S05]  /*a050*/  BSYNC B1 ;  /* 0x0000000000017941 */ /* 0x000fea0003800000 */
.L_x_454:
        /* <DEDUP_REMOVED lines=11> */
[----:B------:R-:W-:-:S04]  /*a110*/  FMUL R42, R45, R67 ;  /* 0x000000432d2a7220 */ /* 0x000fc80000400000 */
[----:B------:R-:W-:Y:S01]  /*a120*/  FMUL R42, R49, R42 ;  /* 0x0000002a312a7220 */ /* 0x000fe20000400000 */
[----:B------:R-:W0:Y:S01]  /*a130*/  MUFU.EX2 R9, R9 ;  /* 0x0000000900097308 */ /* 0x000e220000000800 */
[----:B------:R-:W-:Y:S01]  /*a140*/  FMUL R49, R0, 1.7020000219345092773 ;  /* 0x3fd9db2300317820 */ /* 0x000fe20000400000 */
        /* <DEDUP_REMOVED lines=9> */
.L_x_458:
[----:B------:R-:W0:Y:S02]  /*a1e0*/  MUFU.RCP R67, R52 ;  /* 0x0000003400437308 */ /* 0x000e240000001000 */
[----:B0-----:R-:W-:-:S04]  /*a1f0*/  FFMA R0, R52, R67, -1 ;  /* 0xbf80000034007423 */ /* 0x001fc80000000043 */
[----:B------:R-:W-:-:S04]  /*a200*/  FADD.FTZ R0, -R0, -RZ ;  /* 0x800000ff00007221 */ /* 0x000fc80000010100 */
[----:B------:R-:W-:-:S07]  /*a210*/  FFMA R67, R67, R0, R67 ;  /* 0x0000000043437223 */ /* 0x000fce0000000043 */
.L_x_459:
[----:B------:R-:W-:Y:S05]  /*a220*/  BSYNC B1 ;  /* 0x0000000000017941 */ /* 0x000fea0003800000 */
.L_x_457:
        /* <DEDUP_REMOVED lines=29> */
.L_x_461:
[----:B------:R-:W0:Y:S02]  /*a400*/  MUFU.RCP R67, R58 ;  /* 0x0000003a00437308 */ /* 0x000e240000001000 */
[----:B0-----:R-:W-:-:S04]  /*a410*/  FFMA R0, R58, R67, -1 ;  /* 0xbf8000003a007423 */ /* 0x001fc80000000043 */
[----:B------:R-:W-:-:S04]  /*a420*/  FADD.FTZ R0, -R0, -RZ ;  /* 0x800000ff00007221 */ /* 0x000fc80000010100 */
[----:B------:R-:W-:-:S07]  /*a430*/  FFMA R67, R67, R0, R67 ;  /* 0x0000000043437223 */ /* 0x000fce0000000043 */
.L_x_462:
[----:B------:R-:W-:Y:S05]  /*a440*/  BSYNC B1 ;  /* 0x0000000000017941 */ /* 0x000fea0003800000 */
.L_x_460:
        /* <DEDUP_REMOVED lines=26> */
.L_x_464:
[----:B------:R-:W0:Y:S02]  /*a5f0*/  MUFU.RCP R67, R58 ;  /* 0x0000003a00437308 */ /* 0x000e240000001000 */
[----:B0-----:R-:W-:-:S04]  /*a600*/  FFMA R0, R58, R67, -1 ;  /* 0xbf8000003a007423 */ /* 0x001fc80000000043 */
[----:B------:R-:W-:-:S04]  /*a610*/  FADD.FTZ R0, -R0, -RZ ;  /* 0x800000ff00007221 */ /* 0x000fc80000010100 */
[----:B------:R-:W-:-:S07]  /*a620*/  FFMA R67, R67, R0, R67 ;  /* 0x0000000043437223 */ /* 0x000fce0000000043 */
.L_x_465:
[----:B------:R-:W-:Y:S05]  /*a630*/  BSYNC B1 ;  /* 0x0000000000017941 */ /* 0x000fea0003800000 */
.L_x_463:
        /* <DEDUP_REMOVED lines=28> */
.L_x_467:
[----:B------:R-:W0:Y:S02]  /*a800*/  MUFU.RCP R67, R52 ;  /* 0x0000003400437308 */ /* 0x000e240000001000 */
[----:B0-----:R-:W-:-:S04]  /*a810*/  FFMA R0, R52, R67, -1 ;  /* 0xbf80000034007423 */ /* 0x001fc80000000043 */
[----:B------:R-:W-:-:S04]  /*a820*/  FADD.FTZ R0, -R0, -RZ ;  /* 0x800000ff00007221 */ /* 0x000fc80000010100 */
[----:B------:R-:W-:-:S07]  /*a830*/  FFMA R67, R67, R0, R67 ;  /* 0x0000000043437223 */ /* 0x000fce0000000043 */
.L_x_468:
[----:B------:R-:W-:Y:S05]  /*a840*/  BSYNC B1 ;  /* 0x0000000000017941 */ /* 0x000fea0003800000 */
.L_x_466:
[----:B------:R-:W0:Y:S01]  /*a850*/  S2R R0, SR_CgaCtaId ;  /* 0x0000000000007919 */ /* 0x000e220000008800 */
[----:B------:R-:W-:Y:S01]  /*a860*/  FMUL R39, R26, UR6 ;  /* 0x000000061a277c20 */ /* 0x000fe20008400000 */
[----:B------:R-:W-:Y:S01]  /*a870*/  FMUL R3, R34, UR6 ;  /* 0x0000000622037c20 */ /* 0x000fe20008400000 */
[----:B------:R-:W-:Y:S01]  /*a880*/  SHF.L.U32 R52, R7, 0x1, RZ ;  /* 0x0000000107347819 */ /* 0x000fe200000006ff */
[----:B------:R-:W-:Y:S01]  /*a890*/  FMUL R58, R49, R67 ;  /* 0x00000043313a7220 */ /* 0x000fe20000400000 */
[----:B------:R-:W-:Y:S01]  /*a8a0*/  SHF.L.U64.HI R7, R7, 0x1, R50 ;  /* 0x0000000107077819 */ /* 0x000fe20000010232 */
[----:B------:R-:W-:Y:S01]  /*a8b0*/  IMAD R59, R17, 0x21, R38 ;  /* 0x00000021113b7824 */ /* 0x000fe200078e0226 */
[----:B------:R-:W-:Y:S01]  /*a8c0*/  F2FP.SATFINITE.E4M3.F32.PACK_AB_MERGE_C R39, RZ, R39, RZ ;  /* 0x00000027ff27723e */ /* 0x000fe200048070ff */
[----:B------:R-:W-:Y:S01]  /*a8d0*/  FMUL R9, R9, R58 ;  /* 0x0000003a09097220 */ /* 0x000fe20000400000 */
[----:B------:R-:W-:Y:S01]  /*a8e0*/  F2FP.SATFINITE.E4M3.F32.PACK_AB_MERGE_C R50, RZ, R3, RZ ;  /* 0x00000003ff32723e */ /* 0x000fe200048070ff */
[----:B------:R-:W-:Y:S01]  /*a8f0*/  FMUL R58, R33, UR6 ;  /* 0x00000006213a7c20 */ /* 0x000fe20008400000 */
[----:B------:R-:W-:Y:S01]  /*a900*/  LOP3.LUT R3, R39, 0xff, RZ, 0xc0, !PT ;  /* 0x000000ff27037812 */ /* 0x000fe200078ec0ff */
[C---:B------:R-:W-:Y:S01]  /*a910*/  IMAD R57, R17.reuse, 0x21, R6 ;  /* 0x0000002111397824 */ /* 0x040fe200078e0206 */
[----:B------:R-:W-:Y:S01]  /*a920*/  LOP3.LUT R60, R50, 0xffff, RZ, 0xc0, !PT ;  /* 0x0000ffff323c7812 */ /* 0x000fe200078ec0ff */
[----:B------:R-:W-:Y:S01]  /*a930*/  IMAD R49, R17, 0x21, R24 ;  /* 0x0000002111317824 */ /* 0x000fe200078e0218 */
[----:B------:R-:W-:Y:S01]  /*a940*/  IADD3 R18, P0, R52, R19, RZ ;  /* 0x0000001334127210 */ /* 0x000fe20007f1e0ff */
[----:B------:R-:W-:Y:S01]  /*a950*/  FMUL R62, R4, UR6 ;  /* 0x00000006043e7c20 */ /* 0x000fe20008400000 */
[----:B------:R-:W-:Y:S01]  /*a960*/  PRMT R60, R60, 0x7604, R3 ;  /* 0x000076043c3c7816 */ /* 0x000fe20000000003 */
[----:B------:R-:W-:Y:S01]  /*a970*/  FMUL R64, R35, UR6 ;  /* 0x0000000623407c20 */ /* 0x000fe20008400000 */
[----:B------:R-:W-:Y:S01]  /*a980*/  MOV R3, 0x400 ;  /* 0x0000040000037802 */ /* 0x000fe20000000f00 */
[----:B------:R-:W-:Y:S01]  /*a990*/  IMAD.X R19, R7, 0x1, R20, P0 ;  /* 0x0000000107137824 */ /* 0x000fe200000e0614 */
[----:B------:R-:W-:Y:S01]  /*a9a0*/  IADD3 R52, P1, R52, R21, RZ ;  /* 0x0000001534347210 */ /* 0x000fe20007f3e0ff */
[----:B------:R-:W-:Y:S01]  /*a9b0*/  ULDC.64 UR14, c[0x0][0x228] ;  /* 0x00008a00000e7ab9 */ /* 0x000fe20000000a00 */
[----:B------:R-:W-:-:S02]  /*a9c0*/  LOP3.LUT R20, R10, 0x1c, RZ, 0xc0, !PT ;  /* 0x0000001c0a147812 */ /* 0x000fc400078ec0ff */
[----:B------:R-:W-:Y:S02]  /*a9d0*/  IADD3 R21, R3, 0x20, RZ ;  /* 0x0000002003157810 */ /* 0x000fe40007ffe0ff */
[----:B------:R-:W-:Y:S01]  /*a9e0*/  IADD3.X R53, R7, R22, RZ, P1, !PT ;  /* 0x0000001607357210 */ /* 0x000fe20000ffe4ff */
[C---:B------:R-:W-:Y:S01]  /*a9f0*/  IMAD R7, R17.reuse, 0x21, R20 ;  /* 0x0000002111077824 */ /* 0x040fe200078e0214 */
[----:B------:R-:W-:Y:S02]  /*aa00*/  F2FP.SATFINITE.E4M3.F32.PACK_AB_MERGE_C R58, RZ, R58, RZ ;  /* 0x0000003aff3a723e */ /* 0x000fe400048070ff */
[----:B------:R-:W-:Y:S01]  /*aa10*/  F2FP.SATFINITE.E4M3.F32.PACK_AB_MERGE_C R63, RZ, R62, RZ ;  /* 0x0000003eff3f723e */ /* 0x000fe200048070ff */
[----:B------:R-:W-:Y:S01]  /*aa20*/  FMUL R62, R2, UR6 ;  /* 0x00000006023e7c20 */ /* 0x000fe20008400000 */
[----:B0-----:R-:W-:Y:S01]  /*aa30*/  LEA R20, R0, R21, 0x18 ;  /* 0x0000001500147211 */ /* 0x001fe200078ec0ff */
[----:B------:R-:W-:Y:S02]  /*aa40*/  IMAD R21, R17, 0x21, R8 ;  /* 0x0000002111157824 */ /* 0x000fe400078e0208 */
[----:B------:R-:W-:Y:S01]  /*aa50*/  FMUL R17, R37, UR6 ;  /* 0x0000000625117c20 */ /* 0x000fe20008400000 */
[----:B------:R-:W-:Y:S01]  /*aa60*/  PRMT R39, R58, 0x7604, R39 ;  /* 0x000076043a277816 */ /* 0x000fe20000000027 */
[--C-:B------:R-:W-:Y:S01]  /*aa70*/  IMAD R22, R21, 0x4, R20.reuse ;  /* 0x0000000415167824 */ /* 0x100fe200078e0214 */
[-C--:B------:R-:W-:Y:S01]  /*aa80*/  LEA R57, R57, R20.reuse, 0x2 ;  /* 0x0000001439397211 */ /* 0x080fe200078e10ff */
[----:B------:R-:W-:Y:S01]  /*aa90*/  IMAD R59, R59, 0x4, R20 ;  /* 0x000000043b3b7824 */ /* 0x000fe200078e0214 */
[----:B------:R-:W-:Y:S01]  /*aaa0*/  F2FP.SATFINITE.E4M3.F32.PACK_AB_MERGE_C R61, RZ, R17, RZ ;  /* 0x00000011ff3d723e */ /* 0x000fe200048070ff */
[----:B------:R-:W-:Y:S01]  /*aab0*/  FMUL R17, R36, UR6 ;  /* 0x0000000624117c20 */ /* 0x000fe20008400000 */
[-C--:B------:R-:W-:Y:S01]  /*aac0*/  LEA R49, R49, R20.reuse, 0x2 ;  /* 0x0000001431317211 */ /* 0x080fe200078e10ff */
[----:B------:R0:W-:Y:S01]  /*aad0*/  STG.E.U16 desc[UR8][R18.64], R39 ;  /* 0x0000002712007986 */ /* 0x0001e2000c101508 */
[----:B------:R-:W-:-:S02]  /*aae0*/  LEA R7, R7, R20, 0x2 ;  /* 0x0000001407077211 */ /* 0x000fc400078e10ff */
[----:B------:R-:W-:Y:S01]  /*aaf0*/  LOP3.LUT R21, R61, 0xff, RZ, 0xc0, !PT ;  /* 0x000000ff3d157812 */ /* 0x000fe200078ec0ff */
[----:B------:R1:W-:Y:S01]  /*ab00*/  STS [R59], R44 ;  /* 0x0000002c3b007388 */ /* 0x0003e20000000800 */
[----:B------:R-:W-:Y:S02]  /*ab10*/  IADD3 R20, P0, R18, UR12, RZ ;  /* 0x0000000c12147c10 */ /* 0x000fe4000ff1e0ff */
[----:B------:R-:W-:Y:S01]  /*ab20*/  F2FP.SATFINITE.E4M3.F32.PACK_AB_MERGE_C R17, RZ, R17, RZ ;  /* 0x00000011ff11723e */ /* 0x000fe200048070ff */
[----:B------:R-:W-:Y:S01]  /*ab30*/  STS [R57], R51 ;  /* 0x0000003339007388 */ /* 0x000fe20000000800 */
[----:B------:R-:W-:Y:S02]  /*ab40*/  F2FP.SATFINITE.E4M3.F32.PACK_AB_MERGE_C R64, RZ, R64, RZ ;  /* 0x00000040ff40723e */ /* 0x000fe400048070ff */
[----:B------:R-:W-:Y:S01]  /*ab50*/  PRMT R65, R17, 0x7604, R50 ;  /* 0x0000760411417816 */ /* 0x000fe20000000032 */
[----:B------:R2:W-:Y:S01]  /*ab60*/  STS [R49], R28 ;  /* 0x0000001c31007388 */ /* 0x0005e20000000800 */
[----:B0-----:R-:W-:Y:S01]  /*ab70*/  PRMT R39, R60, 0x5410, R21 ;  /* 0x000054103c277816 */ /* 0x001fe20000000015 */
[----:B------:R-:W-:Y:S01]  /*ab80*/  FMUL R60, R43, UR6 ;  /* 0x000000062b3c7c20 */ /* 0x000fe20008400000 */
[----:B------:R-:W-:-:S02]  /*ab90*/  IADD3.X R21, R19, UR13, RZ, P0, !PT ;  /* 0x0000000d13157c10 */ /* 0x000fc400087fe4ff */
[----:B------:R-:W-:Y:S02]  /*aba0*/  IADD3 R18, P0, R18, UR7, RZ ;  /* 0x0000000712127c10 */ /* 0x000fe4000ff1e0ff */
[----:B-1----:R-:W-:Y:S01]  /*abb0*/  F2FP.SATFINITE.E4M3.F32.PACK_AB_MERGE_C R44, RZ, R62, RZ ;  /* 0x0000003eff2c723e */ /* 0x002fe200048070ff */
[----:B------:R0:W-:Y:S01]  /*abc0*/  STG.E.U16 desc[UR8][R20.64], R65 ;  /* 0x0000004114007986 */ /* 0x0001e2000c101508 */
[----:B------:R-:W-:Y:S01]  /*abd0*/  IADD3.X R19, R19, UR10, RZ, P0, !PT ;  /* 0x0000000a13137c10 */ /* 0x000fe200087fe4ff */
[----:B------:R-:W-:Y:S01]  /*abe0*/  FMUL R62, R27, UR6 ;  /* 0x000000061b3e7c20 */ /* 0x000fe20008400000 */
[----:B------:R-:W-:Y:S01]  /*abf0*/  IADD3 R66, P0, R20, UR7, RZ ;  /* 0x0000000714427c10 */ /* 0x000fe2000ff1e0ff */
[----:B--2---:R-:W-:Y:S01]  /*ac00*/  FMUL R28, R42, UR6 ;  /* 0x000000062a1c7c20 */ /* 0x004fe20008400000 */
[----:B------:R-:W-:Y:S02]  /*ac10*/  F2FP.SATFINITE.E4M3.F32.PACK_AB_MERGE_C R60, RZ, R60, RZ ;  /* 0x0000003cff3c723e */ /* 0x000fe400048070ff */
[----:B------:R-:W-:-:S02]  /*ac20*/  IADD3.X R67, R21, UR10, RZ, P0, !PT ;  /* 0x0000000a15437c10 */ /* 0x000fc400087fe4ff */
[----:B------:R-:W-:Y:S02]  /*ac30*/  LOP3.LUT R50, R63, 0xffff, RZ, 0xc0, !PT ;  /* 0x0000ffff3f327812 */ /* 0x000fe400078ec0ff */
[----:B------:R-:W-:Y:S01]  /*ac40*/  PRMT R69, R60, 0x7604, R61 ;  /* 0x000076043c457816 */ /* 0x000fe2000000003d */
[----:B------:R-:W-:Y:S01]  /*ac50*/  FMUL R61, R23, UR6 ;  /* 0x00000006173d7c20 */ /* 0x000fe20008400000 */
[----:B0-----:R-:W-:Y:S01]  /*ac60*/  PRMT R21, R44, 0x7604, R63 ;  /* 0x000076042c157816 */ /* 0x001fe2000000003f */
[----:B------:R-:W-:Y:S01]  /*ac70*/  FMUL R63, R25, UR6 ;  /* 0x00000006193f7c20 */ /* 0x000fe20008400000 */
[----:B------:R-:W-:Y:S01]  /*ac80*/  F2FP.SATFINITE.E4M3.F32.PACK_AB_MERGE_C R62, RZ, R62, RZ ;  /* 0x0000003eff3e723e */ /* 0x000fe200048070ff */
[----:B------:R0:W-:Y:S01]  /*ac90*/  STG.E.U16 desc[UR8][R18.64], R69 ;  /* 0x0000004512007986 */ /* 0x0001e2000c101508 */
[----:B------:R-:W-:Y:S01]  /*aca0*/  SHF.L.U32 R50, R50, 0x18, RZ ;  /* 0x0000001832327819 */ /* 0x000fe200000006ff */
[----:B------:R-:W-:Y:S01]  /*acb0*/  FMUL R65, R45, UR6 ;  /* 0x000000062d417c20 */ /* 0x000fe20008400000 */
[----:B------:R-:W-:Y:S01]  /*acc0*/  F2FP.SATFINITE.E4M3.F32.PACK_AB_MERGE_C R63, RZ, R63, RZ ;  /* 0x0000003fff3f723e */ /* 0x000fe200048070ff */
[----:B------:R1:W-:Y:S01]  /*acd0*/  STG.E.U16 desc[UR8][R66.64], R21 ;  /* 0x0000001542007986 */ /* 0x0003e2000c101508 */
[----:B------:R-:W-:-:S02]  /*ace0*/  LOP3.LUT R39, R39, R50, RZ, 0xfc, !PT ;  /* 0x0000003227277212 */ /* 0x000fc400078efcff */
[----:B------:R-:W-:Y:S02]  /*acf0*/  PRMT R51, R62, 0x7604, R63 ;  /* 0x000076043e337816 */ /* 0x000fe4000000003f */
[----:B------:R-:W-:Y:S01]  /*ad00*/  F2FP.SATFINITE.E4M3.F32.PACK_AB_MERGE_C R61, RZ, R61, RZ ;  /* 0x0000003dff3d723e */ /* 0x000fe200048070ff */
[----:B------:R-:W-:Y:S01]  /*ad10*/  STS [R22], R39 ;  /* 0x0000002716007388 */ /* 0x000fe20000000800 */
[----:B------:R-:W-:Y:S02]  /*ad20*/  F2FP.SATFINITE.E4M3.F32.PACK_AB_MERGE_C R28, RZ, R28, RZ ;  /* 0x0000001cff1c723e */ /* 0x000fe400048070ff */
[C---:B0-----:R-:W-:Y:S01]  /*ad30*/  IADD3 R18, P0, R52.reuse, UR12, RZ ;  /* 0x0000000c34127c10 */ /* 0x041fe2000ff1e0ff */
[----:B------:R0:W-:Y:S01]  /*ad40*/  STG.E.U16 desc[UR8][R52.64], R51 ;  /* 0x0000003334007986 */ /* 0x0001e2000c101508 */
[----:B------:R-:W-:Y:S01]  /*ad50*/  F2FP.SATFINITE.E4M3.F32.PACK_AB_MERGE_C R65, RZ, R65, RZ ;  /* 0x00000041ff41723e */ /* 0x000fe200048070ff */
[----:B-1----:R-:W-:Y:S01]  /*ad60*/  FMUL R67, R5, UR6 ;  /* 0x0000000605437c20 */ /* 0x002fe20008400000 */
[----:B------:R-:W-:Y:S01]  /*ad70*/  FMUL R21, R9, UR6 ;  /* 0x0000000609157c20 */ /* 0x000fe20008400000 */
[----:B------:R-:W-:Y:S01]  /*ad80*/  IADD3.X R19, R53, UR13, RZ, P0, !PT ;  /* 0x0000000d35137c10 */ /* 0x000fe200087fe4ff */
[----:B------:R-:W-:Y:S01]  /*ad90*/  ULDC.64 UR12, c[0x0][0x250] ;  /* 0x00009400000c7ab9 */ /* 0x000fe20000000a00 */
[----:B------:R-:W-:Y:S01]  /*ada0*/  IADD3 R20, P0, R52, UR7, RZ ;  /* 0x0000000734147c10 */ /* 0x000fe2000ff1e0ff */
[----:B------:R-:W-:Y:S01]  /*adb0*/  IMAD R11, R11, UR12, RZ ;  /* 0x0000000c0b0b7c24 */ /* 0x000fe2000f8e02ff */
[----:B------:R-:W-:-:S02]  /*adc0*/  F2FP.SATFINITE.E4M3.F32.PACK_AB_MERGE_C R67, RZ, R67, RZ ;  /* 0x00000043ff43723e */ /* 0x000fc400048070ff */
[----:B------:R-:W-:Y:S01]  /*add0*/  IADD3 R50, P1, R18, UR7, RZ ;  /* 0x0000000712327c10 */ /* 0x000fe2000ff3e0ff */
[----:B------:R-:W-:Y:S01]  /*ade0*/  USHF.R.U64 UR7, UR12, 0x2, UR13 ;  /* 0x000000020c077899 */ /* 0x000fe2000800120d */
[----:B0-----:R-:W-:Y:S02]  /*adf0*/  F2FP.SATFINITE.E4M3.F32.PACK_AB_MERGE_C R52, RZ, R21, RZ ;  /* 0x00000015ff34723e */ /* 0x001fe400048070ff */
[----:B------:R-:W-:Y:S01]  /*ae00*/  PRMT R69, R61, 0x7604, R64 ;  /* 0x000076043d457816 */ /* 0x000fe20000000040 */
[----:B------:R-:W-:Y:S01]  /*ae10*/  USHF.L.U32 UR4, UR7, 0x1, URZ ;  /* 0x0000000107047899 */ /* 0x000fe2000800063f */
[----:B------:R-:W-:Y:S02]  /*ae20*/  IADD3.X R21, R53, UR10, RZ, P0, !PT ;  /* 0x0000000a35157c10 */ /* 0x000fe400087fe4ff */
[----:B------:R-:W-:Y:S01]  /*ae30*/  PRMT R39, R28, 0x7604, R67 ;  /* 0x000076041c277816 */ /* 0x000fe20000000043 */
[----:B------:R0:W-:Y:S01]  /*ae40*/  STG.E.U16 desc[UR8][R18.64], R69 ;  /* 0x0000004512007986 */ /* 0x0001e2000c101508 */
[----:B------:R-:W-:Y:S01]  /*ae50*/  IADD3.X R51, R19, UR10, RZ, P1, !PT ;  /* 0x0000000a13337c10 */ /* 0x000fe20008ffe4ff */
[----:B------:R-:W-:Y:S01]  /*ae60*/  USHF.R.U32.HI UR10, URZ, 0x2, UR13 ;  /* 0x000000023f0a7899 */ /* 0x000fe2000801160d */
[----:B------:R-:W-:Y:S01]  /*ae70*/  PRMT R53, R52, 0x7604, R65 ;  /* 0x0000760434357816 */ /* 0x000fe20000000041 */
[----:B------:R1:W-:Y:S01]  /*ae80*/  STG.E.U16 desc[UR8][R20.64], R39 ;  /* 0x0000002714007986 */ /* 0x0003e2000c101508 */
[----:B------:R-:W-:Y:S01]  /*ae90*/  LOP3.LUT R63, R63, 0xff, RZ, 0xc0, !PT ;  /* 0x000000ff3f3f7812 */ /* 0x000fe200078ec0ff */
[----:B------:R-:W-:Y:S01]  /*aea0*/  USHF.L.U64.HI UR5, UR7, 0x1, UR10 ;  /* 0x0000000107057899 */ /* 0x000fe2000801020a */
[----:B------:R-:W-:Y:S01]  /*aeb0*/  LOP3.LUT R64, R64, 0xffff, RZ, 0xc0, !PT ;  /* 0x0000ffff40407812 */ /* 0x000fe200078ec0ff */
[----:B------:R2:W-:Y:S01]  /*aec0*/  STG.E.U16 desc[UR8][R50.64], R53 ;  /* 0x0000003532007986 */ /* 0x0005e2000c101508 */
[----:B------:R-:W-:-:S02]  /*aed0*/  LOP3.LUT R65, R65, 0xffff, RZ, 0xc0, !PT ;  /* 0x0000ffff41417812 */ /* 0x000fc400078ec0ff */
[----:B------:R-:W-:Y:S01]  /*aee0*/  PRMT R64, R64, 0x7604, R63 ;  /* 0x0000760440407816 */ /* 0x000fe2000000003f */
[----:B------:R-:W-:Y:S01]  /*aef0*/  BAR.SYNC.DEFER_BLOCKING 0x0 ;  /* 0x0000000000007b1d */ /* 0x000fe20000010000 */
[C---:B0-----:R-:W-:Y:S01]  /*af00*/  IMAD R69, R12.reuse, UR13, R11 ;  /* 0x0000000d0c457c24 */ /* 0x041fe2000f8e020b */
[----:B------:R-:W-:Y:S01]  /*af10*/  LOP3.LUT R67, R67, 0xff, RZ, 0xc0, !PT ;  /* 0x000000ff43437812 */ /* 0x000fe200078ec0ff */
[----:B------:R-:W-:Y:S01]  /*af20*/  IMAD.WIDE.U32 R18, R12, UR12, RZ ;  /* 0x0000000c0c127c25 */ /* 0x000fe2000f8e00ff */
[----:B------:R-:W-:Y:S02]  /*af30*/  SHF.L.U32 R65, R65, 0x18, RZ ;  /* 0x0000001841417819 */ /* 0x000fe400000006ff */
[----:B------:R-:W-:Y:S01]  /*af40*/  PRMT R64, R64, 0x5410, R67 ;  /* 0x0000541040407816 */ /* 0x000fe20000000043 */
[----:B------:R-:W-:Y:S01]  /*af50*/  IMAD.SHL.U32 R11, R14, 0x8, RZ ;  /* 0x000000080e0b7824 */ /* 0x000fe200078e00ff */
[----:B------:R-:W-:Y:S01]  /*af60*/  IADD3 R19, R19, R69, RZ ;  /* 0x0000004513137210 */ /* 0x000fe20007ffe0ff */
[----:B-1----:R-:W-:Y:S01]  /*af70*/  IMAD.MOV.U32 R39, RZ, RZ, RZ ;  /* 0x000000ffff277224 */ /* 0x002fe200078e00ff */
[----:B------:R-:W-:-:S02]  /*af80*/  SHF.L.U32 R21, R18, 0x1, RZ ;  /* 0x0000000112157819 */ /* 0x000fc400000006ff */
[----:B------:R-:W-:Y:S02]  /*af90*/  LOP3.LUT R11, R11, 0x38, RZ, 0xc0, !PT ;  /* 0x000000380b0b7812 */ /* 0x000fe400078ec0ff */
[----:B--2---:R-:W-:Y:S02]  /*afa0*/  SHF.L.U64.HI R51, R18, 0x1, R19 ;  /* 0x0000000112337819 */ /* 0x004fe40000010213 */
[----:B------:R-:W-:Y:S01]  /*afb0*/  LEA R12, P0, R40, R21, 0x2 ;  /* 0x00000015280c7211 */ /* 0x000fe200078010ff */
[C---:B------:R-:W-:Y:S01]  /*afc0*/  IMAD.WIDE.U32 R18, R11.reuse, UR7, R38 ;  /* 0x000000070b127c25 */ /* 0x040fe2000f8e0026 */
[----:B------:R-:W-:Y:S02]  /*afd0*/  LOP3.LUT R65, R64, R65, RZ, 0xfc, !PT ;  /* 0x0000004140417212 */ /* 0x000fe400078efcff */
[----:B------:R-:W-:Y:S01]  /*afe0*/  LEA.HI.X R21, R40, R51, R41, 0x2, P0 ;  /* 0x0000003328157211 */ /* 0x000fe200000f1429 */
[----:B------:R-:W-:Y:S01]  /*aff0*/  IMAD R39, R11, UR10, RZ ;  /* 0x0000000a0b277c24 */ /* 0x000fe2000f8e02ff */
[----:B------:R-:W-:Y:S01]  /*b000*/  MOV R40, UR4 ;  /* 0x0000000400287c02 */ /* 0x000fe20008000f00 */
[----:B------:R-:W-:Y:S01]  /*b010*/  IMAD.U32 R41, RZ, RZ, UR5 ;  /* 0x00000005ff297e24 */ /* 0x000fe2000f8e00ff */
[----:B------:R-:W0:Y:S01]  /*b020*/  LDS R75, [R7] ;  /* 0x00000000074b7984 */ /* 0x000e220000000800 */
[----:B------:R-:W-:-:S02]  /*b030*/  LEA R20, P0, R12, UR14, 0x5 ;  /* 0x0000000e0c147c11 */ /* 0x000fc4000f8028ff */
[----:B------:R-:W-:Y:S01]  /*b040*/  IADD3 R69, R19, R39, RZ ;  /* 0x0000002713457210 */ /* 0x000fe20007ffe0ff */
[----:B------:R-:W1:Y:S01]  /*b050*/  LDS R79, [R7+0x4] ;  /* 0x00000400074f7984 */ /* 0x000e620000000800 */
[----:B------:R-:W-:Y:S01]  /*b060*/  SHF.L.U32 R53, R18, 0x2, RZ ;  /* 0x0000000212357819 */ /* 0x000fe200000006ff */
[----:B------:R-:W-:Y:S01]  /*b070*/  IMAD.WIDE.U32 R40, R11, UR7, R40 ;  /* 0x000000070b287c25 */ /* 0x000fe2000f8e0028 */
[----:B------:R-:W-:Y:S01]  /*b080*/  LEA.HI.X R21, R12, UR15, R21, 0x5, P0 ;  /* 0x0000000f0c157c11 */ /* 0x000fe200080f2c15 */
[----:B------:R-:W2:Y:S01]  /*b090*/  LDS R81, [R7+0x8] ;  /* 0x0000080007517984 */ /* 0x000ea20000000800 */
[----:B------:R-:W-:Y:S01]  /*b0a0*/  SHF.L.U64.HI R69, R18, 0x2, R69 ;  /* 0x0000000212457819 */ /* 0x000fe20000010245 */
[----:B------:R-:W-:Y:S01]  /*b0b0*/  IMAD.IADD R41, R39, 0x1, R41 ;  /* 0x0000000127297824 */ /* 0x000fe200078e0229 */
[----:B------:R-:W-:Y:S01]  /*b0c0*/  IADD3 R50, P0, R53, R20, RZ ;  /* 0x0000001435327210 */ /* 0x000fe20007f1e0ff */
[----:B------:R-:W3:Y:S01]  /*b0d0*/  LDS R87, [R7+0xc] ;  /* 0x00000c0007577984 */ /* 0x000ee20000000800 */
[----:B------:R-:W-:-:S02]  /*b0e0*/  IADD3 R83, P1, R40, UR4, RZ ;  /* 0x0000000428537c10 */ /* 0x000fc4000ff3e0ff */
[----:B------:R-:W-:Y:S02]  /*b0f0*/  IADD3.X R51, R69, R21, RZ, P0, !PT ;  /* 0x0000001545337210 */ /* 0x000fe400007fe4ff */
[----:B------:R-:W-:Y:S02]  /*b100*/  IADD3 R71, P0, R6, R40, RZ ;  /* 0x0000002806477210 */ /* 0x000fe40007f1e0ff */
[----:B------:R-:W-:Y:S02]  /*b110*/  LOP3.LUT R58, R58, 0xff, RZ, 0xc0, !PT ;  /* 0x000000ff3a3a7812 */ /* 0x000fe400078ec0ff */
[----:B------:R-:W-:Y:S02]  /*b120*/  IADD3.X R12, RZ, R41, RZ, P0, !PT ;  /* 0x00000029ff0c7210 */ /* 0x000fe400007fe4ff */
[C---:B------:R-:W-:Y:S02]  /*b130*/  SHF.L.U32 R73, R71.reuse, 0x2, RZ ;  /* 0x0000000247497819 */ /* 0x040fe400000006ff */
[----:B------:R-:W-:-:S02]  /*b140*/  SHF.L.U64.HI R71, R71, 0x2, R12 ;  /* 0x0000000247477819 */ /* 0x000fc4000001020c */
[----:B------:R-:W-:Y:S02]  /*b150*/  IADD3 R18, P0, R73, R20, RZ ;  /* 0x0000001449127210 */ /* 0x000fe40007f1e0ff */
[----:B------:R-:W-:Y:S02]  /*b160*/  IADD3.X R12, R41, UR5, RZ, P1, !PT ;  /* 0x00000005290c7c10 */ /* 0x000fe40008ffe4ff */
[----:B------:R-:W-:Y:S01]  /*b170*/  LOP3.LUT R17, R17, 0xffff, RZ, 0xc0, !PT ;  /* 0x0000ffff11117812 */ /* 0x000fe200078ec0ff */
[----:B------:R-:W-:Y:S01]  /*b180*/  IMAD.X R19, R71, 0x1, R21, P0 ;  /* 0x0000000147137824 */ /* 0x000fe200000e0615 */
[----:B------:R-:W-:Y:S02]  /*b190*/  IADD3 R40, P0, R24, R83, RZ ;  /* 0x0000005318287210 */ /* 0x000fe40007f1e0ff */
[----:B------:R-:W-:Y:S02]  /*b1a0*/  LOP3.LUT R60, R60, 0xff, RZ, 0xc0, !PT ;  /* 0x000000ff3c3c7812 */ /* 0x000fe400078ec0ff */
[----:B------:R-:W-:-:S02]  /*b1b0*/  SHF.L.U32 R77, R40, 0x2, RZ ;  /* 0x00000002284d7819 */ /* 0x000fc400000006ff */
[----:B------:R-:W-:Y:S01]  /*b1c0*/  LOP3.LUT R44, R44, 0xffff, RZ, 0xc0, !PT ;  /* 0x0000ffff2c2c7812 */ /* 0x000fe200078ec0ff */
[----:B0-----:R0:W-:Y:S01]  /*b1d0*/  STG.E desc[UR8][R50.64], R75 ;  /* 0x0000004b32007986 */ /* 0x0011e2000c101908 */
[----:B------:R-:W-:Y:S02]  /*b1e0*/  MOV R64, UR7 ;  /* 0x0000000700407c02 */ /* 0x000fe40008000f00 */
[----:B------:R-:W-:Y:S01]  /*b1f0*/  SHF.L.U32 R44, R44, 0x18, RZ ;  /* 0x000000182c2c7819 */ /* 0x000fe200000006ff */
[----:B-1----:R1:W-:Y:S01]  /*b200*/  STG.E desc[UR8][R18.64], R79 ;  /* 0x0000004f12007986 */ /* 0x0023e2000c101908 */
[----:B------:R-:W-:Y:S02]  /*b210*/  LOP3.LUT R52, R52, 0xffff, RZ, 0xc0, !PT ;  /* 0x0000ffff34347812 */ /* 0x000fe400078ec0ff */
[----:B------:R-:W-:Y:S02]  /*b220*/  LOP3.LUT R28, R28, 0xff, RZ, 0xc0, !PT ;  /* 0x000000ff1c1c7812 */ /* 0x000fe400078ec0ff */
[----:B------:R-:W-:Y:S01]  /*b230*/  FMNMX R26, R29, |R26|, !PT ;  /* 0x4000001a1d1a7209 */ /* 0x000fe20007800000 */
[----:B------:R-:W-:Y:S01]  /*b240*/  IMAD.SHL.U32 R52, R52, 0x1000000, RZ ;  /* 0x0100000034347824 */ /* 0x000fe200078e00ff */
[----:B0-----:R-:W-:-:S04]  /*b250*/  IADD3.X R75, RZ, R12, RZ, P0, !PT ;  /* 0x0000000cff4b7210 */ /* 0x001fc800007fe4ff */
[----:B------:R-:W-:Y:S02]  /*b260*/  SHF.L.U64.HI R75, R40, 0x2, R75 ;  /* 0x00000002284b7819 */ /* 0x000fe4000001024b */
[----:B------:R-:W-:-:S05]  /*b270*/  IADD3 R40, P0, R77, R20, RZ ;  /* 0x000000144d287210 */ /* 0x000fca0007f1e0ff */
[----:B------:R-:W-:Y:S01]  /*b280*/  IMAD.X R41, R75, 0x1, R21, P0 ;  /* 0x000000014b297824 */ /* 0x000fe200000e0615 */
[----:B------:R-:W-:-:S04]  /*b290*/  IADD3 R50, P0, P1, R8, UR4, R83 ;  /* 0x0000000408327c10 */ /* 0x000fc8000f91e053 */
[----:B-1----:R-:W-:Y:S01]  /*b2a0*/  IADD3.X R19, RZ, UR5, R12, P0, P1 ;  /* 0x00000005ff137c10 */ /* 0x002fe200087e240c */
[----:B--2---:R0:W-:Y:S01]  /*b2b0*/  STG.E desc[UR8][R40.64], R81 ;  /* 0x0000005128007986 */ /* 0x0041e2000c101908 */
[C---:B------:R-:W-:Y:S02]  /*b2c0*/  SHF.L.U32 R79, R50.reuse, 0x2, RZ ;  /* 0x00000002324f7819 */ /* 0x040fe400000006ff */
[----:B------:R-:W-:Y:S02]  /*b2d0*/  SHF.L.U64.HI R63, R50, 0x2, R19 ;  /* 0x00000002323f7819 */ /* 0x000fe40000010213 */
[----:B------:R-:W-:Y:S01]  /*b2e0*/  IADD3 R50, P0, R79, R20, RZ ;  /* 0x000000144f327210 */ /* 0x000fe20007f1e0ff */
[----:B------:R-:W1:Y:S04]  /*b2f0*/  LDC.64 R18, c[0x0][0x248] ;  /* 0x00009200ff127b82 */ /* 0x000e680000000a00 */
[----:B------:R-:W-:Y:S01]  /*b300*/  IMAD.X R51, R63, 0x1, R21, P0 ;  /* 0x000000013f337824 */ /* 0x000fe200000e0615 */
[----:B0-----:R-:W-:-:S02]  /*b310*/  PRMT R41, R17, 0x7604, R58 ;  /* 0x0000760411297816 */ /* 0x001fc4000000003a */
[----:B------:R-:W-:Y:S02]  /*b320*/  LOP3.LUT R17, R62, 0xff, RZ, 0xc0, !PT ;  /* 0x000000ff3e117812 */ /* 0x000fe400078ec0ff */
[----:B---3--:R-:W-:Y:S01]  /*b330*/  STG.E desc[UR8][R50.64], R87 ;  /* 0x0000005732007986 */ /* 0x008fe2000c101908 */
[----:B------:R-:W-:Y:S01]  /*b340*/  PRMT R41, R41, 0x5410, R60 ;  /* 0x0000541029297816 */ /* 0x000fe2000000003c */
[----:B------:R-:W-:Y:S01]  /*b350*/  BAR.SYNC.DEFER_BLOCKING 0x0 ;  /* 0x0000000000007b1d */ /* 0x000fe20000010000 */
[----:B-1----:R-:W-:-:S05]  /*b360*/  IMAD R12, R18, UR13, RZ ;  /* 0x0000000d120c7c24 */ /* 0x002fca000f8e02ff */
[----:B------:R-:W-:Y:S04]  /*b370*/  STS [R59], R47 ;  /* 0x0000002f3b007388 */ /* 0x000fe80000000800 */
[----:B------:R-:W-:Y:S04]  /*b380*/  STS [R57], R55 ;  /* 0x0000003739007388 */ /* 0x000fe80000000800 */
[----:B------:R0:W-:Y:S04]  /*b390*/  STS [R49], R31 ;  /* 0x0000001f31007388 */ /* 0x0001e80000000800 */
[----:B------:R1:W-:Y:S01]  /*b3a0*/  STS [R22], R65 ;  /* 0x0000004116007388 */ /* 0x0003e20000000800 */
[----:B------:R-:W-:Y:S01]  /*b3b0*/  BAR.SYNC.DEFER_BLOCKING 0x0 ;  /* 0x0000000000007b1d */ /* 0x000fe20000010000 */
[----:B0-----:R-:W-:Y:S01]  /*b3c0*/  IMAD R31, R19, UR12, R12 ;  /* 0x0000000c131f7c24 */ /* 0x001fe2000f8e020c */
[----:B------:R-:W-:Y:S01]  /*b3d0*/  LOP3.LUT R12, R61, 0xffff, RZ, 0xc0, !PT ;  /* 0x0000ffff3d0c7812 */ /* 0x000fe200078ec0ff */
[----:B------:R-:W-:Y:S01]  /*b3e0*/  IMAD.WIDE.U32 R18, R18, UR12, R20 ;  /* 0x0000000c12127c25 */ /* 0x000fe2000f8e0014 */
[----:B-1----:R-:W-:-:S02]  /*b3f0*/  MOV R65, UR10 ;  /* 0x0000000a00417c02 */ /* 0x002fc40008000f00 */
[----:B------:R-:W-:Y:S02]  /*b400*/  PRMT R17, R12, 0x7604, R17 ;  /* 0x000076040c117816 */ /* 0x000fe40000000011 */
[----:B------:R-:W-:Y:S01]  /*b410*/  IADD3 R12, R19, R31, RZ ;  /* 0x0000001f130c7210 */ /* 0x000fe20007ffe0ff */
[----:B------:R-:W-:Y:S01]  /*b420*/  IMAD.WIDE.U32 R64, R11, UR7, R64 ;  /* 0x000000070b407c25 */ /* 0x000fe2000f8e0040 */
[-C--:B------:R-:W-:Y:S02]  /*b430*/  IADD3 R50, P0, R53, R18.reuse, RZ ;  /* 0x0000001235327210 */ /* 0x080fe40007f1e0ff */
[-C--:B------:R-:W-:Y:S02]  /*b440*/  IADD3 R60, P1, R73, R18.reuse, RZ ;  /* 0x00000012493c7210 */ /* 0x080fe40007f3e0ff */
[-C--:B------:R-:W-:Y:S01]  /*b450*/  IADD3 R40, P2, R77, R18.reuse, RZ ;  /* 0x000000124d287210 */ /* 0x080fe20007f5e0ff */
[----:B------:R-:W-:Y:S01]  /*b460*/  IMAD.X R51, R69, 0x1, R12, P0 ;  /* 0x0000000145337824 */ /* 0x000fe200000e060c */
[----:B------:R-:W-:-:S02]  /*b470*/  IADD3 R62, P0, R79, R18, RZ ;  /* 0x000000124f3e7210 */ /* 0x000fc40007f1e0ff */
[----:B------:R-:W-:Y:S02]  /*b480*/  LOP3.LUT R19, R41, R44, RZ, 0xfc, !PT ;  /* 0x0000002c29137212 */ /* 0x000fe400078efcff */
[-C--:B------:R-:W-:Y:S01]  /*b490*/  IADD3.X R61, R71, R12.reuse, RZ, P1, !PT ;  /* 0x0000000c473d7210 */ /* 0x080fe20000ffe4ff */
[----:B------:R-:W-:Y:S01]  /*b4a0*/  IMAD.X R63, R63, 0x1, R12, P0 ;  /* 0x000000013f3f7824 */ /* 0x000fe200000e060c */
[----:B------:R-:W0:Y:S01]  /*b4b0*/  LDS R85, [R7] ;  /* 0x0000000007557984 */ /* 0x000e220000000800 */
[----:B------:R-:W-:Y:S02]  /*b4c0*/  IADD3.X R41, R75, R12, RZ, P2, !PT ;  /* 0x0000000c4b297210 */ /* 0x000fe400017fe4ff */
[----:B------:R-:W-:Y:S01]  /*b4d0*/  PRMT R17, R17, 0x5410, R28 ;  /* 0x0000541011117816 */ /* 0x000fe2000000001c */
[----:B------:R-:W1:Y:S01]  /*b4e0*/  LDS R83, [R7+0x4] ;  /* 0x0000040007537984 */ /* 0x000e620000000800 */
[----:B------:R-:W-:Y:S02]  /*b4f0*/  IADD3 R39, R39, R65, RZ ;  /* 0x0000004127277210 */ /* 0x000fe40007ffe0ff */
[----:B------:R-:W-:Y:S01]  /*b500*/  IADD3 R38, P2, R38, R64, RZ ;  /* 0x0000004026267210 */ /* 0x000fe20007f5e0ff */
[----:B------:R-:W2:Y:S01]  /*b510*/  LDS R81, [R7+0x8] ;  /* 0x0000080007517984 */ /* 0x000ea20000000800 */
[----:B------:R-:W-:-:S02]  /*b520*/  LOP3.LUT R55, R17, R52, RZ, 0xfc, !PT ;  /* 0x0000003411377212 */ /* 0x000fc400078efcff */
[----:B------:R-:W-:Y:S01]  /*b530*/  SHF.L.U32 R69, R38, 0x2, RZ ;  /* 0x0000000226457819 */ /* 0x000fe200000006ff */
[----:B------:R-:W3:Y:S04]  /*b540*/  LDS R67, [R7+0xc] ;  /* 0x00000c0007437984 */ /* 0x000ee80000000800 */
[----:B0-----:R0:W-:Y:S04]  /*b550*/  STG.E desc[UR8][R50.64], R85 ;  /* 0x0000005532007986 */ /* 0x0011e8000c101908 */
[----:B-1----:R-:W-:Y:S04]  /*b560*/  STG.E desc[UR8][R60.64], R83 ;  /* 0x000000533c007986 */ /* 0x002fe8000c101908 */
[----:B--2---:R-:W-:Y:S04]  /*b570*/  STG.E desc[UR8][R40.64], R81 ;  /* 0x0000005128007986 */ /* 0x004fe8000c101908 */
[----:B---3--:R-:W-:Y:S01]  /*b580*/  STG.E desc[UR8][R62.64], R67 ;  /* 0x000000433e007986 */ /* 0x008fe2000c101908 */
[----:B0-----:R-:W-:Y:S01]  /*b590*/  FMNMX R51, |R33|, R26, !PT ;  /* 0x0000001a21337209 */ /* 0x001fe20007800200 */
[----:B------:R-:W-:Y:S03]  /*b5a0*/  BAR.SYNC.DEFER_BLOCKING 0x0 ;  /* 0x0000000000007b1d */ /* 0x000fe60000010000 */
[----:B------:R-:W-:-:S04]  /*b5b0*/  FMNMX R51, |R34|, R51, !PT ;  /* 0x0000003322337209 */ /* 0x000fc80007800200 */
[----:B------:R-:W-:-:S04]  /*b5c0*/  FMNMX R36, |R36|, R51, !PT ;  /* 0x0000003324247209 */ /* 0x000fc80007800200 */
[----:B------:R-:W-:-:S04]  /*b5d0*/  FMNMX R36, |R37|, R36, !PT ;  /* 0x0000002425247209 */ /* 0x000fc80007800200 */
[----:B------:R-:W-:-:S04]  /*b5e0*/  FMNMX R43, |R43|, R36, !PT ;  /* 0x000000242b2b7209 */ /* 0x000fc80007800200 */
[----:B------:R-:W-:-:S04]  /*b5f0*/  FMNMX R43, |R4|, R43, !PT ;  /* 0x0000002b042b7209 */ /* 0x000fc80007800200 */
[----:B------:R-:W-:Y:S01]  /*b600*/  FMNMX R2, |R2|, R43, !PT ;  /* 0x0000002b02027209 */ /* 0x000fe20007800200 */
[----:B------:R-:W-:Y:S03]  /*b610*/  STS [R59], R46 ;  /* 0x0000002e3b007388 */ /* 0x000fe60000000800 */
[----:B------:R-:W-:Y:S01]  /*b620*/  FMNMX R2, |R25|, R2, !PT ;  /* 0x0000000219027209 */ /* 0x000fe20007800200 */
[----:B------:R-:W-:Y:S03]  /*b630*/  STS [R57], R56 ;  /* 0x0000003839007388 */ /* 0x000fe60000000800 */
[----:B------:R-:W-:Y:S01]  /*b640*/  FMNMX R2, |R27|, R2, !PT ;  /* 0x000000021b027209 */ /* 0x000fe20007800200 */
[----:B------:R-:W-:Y:S03]  /*b650*/  STS [R49], R32 ;  /* 0x0000002031007388 */ /* 0x000fe60000000800 */
[----:B------:R-:W-:Y:S01]  /*b660*/  FMNMX R2, |R35|, R2, !PT ;  /* 0x0000000223027209 */ /* 0x000fe20007800200 */
[----:B------:R0:W-:Y:S03]  /*b670*/  STS [R22], R19 ;  /* 0x0000001316007388 */ /* 0x0001e60000000800 */
[----:B------:R-:W-:Y:S01]  /*b680*/  FMNMX R2, |R23|, R2, !PT ;  /* 0x0000000217027209 */ /* 0x000fe20007800200 */
[----:B------:R-:W-:Y:S03]  /*b690*/  BAR.SYNC.DEFER_BLOCKING 0x0 ;  /* 0x0000000000007b1d */ /* 0x000fe60000010000 */
[----:B------:R-:W-:-:S04]  /*b6a0*/  FMNMX R5, |R5|, R2, !PT ;  /* 0x0000000205057209 */ /* 0x000fc80007800200 */
[----:B------:R-:W-:Y:S02]  /*b6b0*/  FMNMX R42, |R42|, R5, !PT ;  /* 0x000000052a2a7209 */ /* 0x000fe40007800200 */
[----:B0-----:R-:W-:Y:S02]  /*b6c0*/  IADD3 R19, P3, R64, UR4, RZ ;  /* 0x0000000440137c10 */ /* 0x001fe4000ff7e0ff */
[----:B------:R-:W-:Y:S02]  /*b6d0*/  FMNMX R42, |R45|, R42, !PT ;  /* 0x0000002a2d2a7209 */ /* 0x000fe40007800200 */
[----:B------:R-:W-:Y:S02]  /*b6e0*/  IADD3 R11, P0, R19, UR4, RZ ;  /* 0x00000004130b7c10 */ /* 0x000fe4000ff1e0ff */
[----:B------:R-:W-:Y:S02]  /*b6f0*/  IADD3.X R17, R39, UR5, RZ, P3, !PT ;  /* 0x0000000527117c10 */ /* 0x000fe40009ffe4ff */
[----:B------:R-:W-:-:S02]  /*b700*/  IADD3 R6, P1, R6, R19, RZ ;  /* 0x0000001306067210 */ /* 0x000fc40007f3e0ff */
[----:B------:R-:W-:Y:S02]  /*b710*/  IADD3.X R19, RZ, R39, RZ, P2, !PT ;  /* 0x00000027ff137210 */ /* 0x000fe400017fe4ff */
[----:B------:R-:W-:Y:S01]  /*b720*/  IADD3 R8, P2, P3, R8, UR4, R11 ;  /* 0x0000000408087c10 */ /* 0x000fe2000fb5e00b */
[----:B------:R-:W-:Y:S01]  /*b730*/  IMAD.SHL.U32 R67, R6, 0x4, RZ ;  /* 0x0000000406437824 */ /* 0x000fe200078e00ff */
[----:B------:R-:W-:Y:S01]  /*b740*/  IADD3 R24, P4, R24, R11, RZ ;  /* 0x0000000b18187210 */ /* 0x000fe20007f9e0ff */
[----:B------:R-:W-:Y:S01]  /*b750*/  IMAD.X R11, RZ, RZ, R17, P1 ;  /* 0x000000ffff0b7224 */ /* 0x000fe200008e0611 */
[----:B------:R-:W-:Y:S01]  /*b760*/  IADD3.X R63, R17, UR5, RZ, P0, !PT ;  /* 0x00000005113f7c10 */ /* 0x000fe200087fe4ff */
[----:B------:R-:W0:Y:S01]  /*b770*/  LDS R31, [R7] ;  /* 0x00000000071f7984 */ /* 0x000e220000000800 */
[----:B------:R-:W-:Y:S01]  /*b780*/  SHF.L.U64.HI R19, R38, 0x2, R19 ;  /* 0x0000000226137819 */ /* 0x000fe20000010213 */
[----:B------:R-:W-:Y:S01]  /*b790*/  IMAD.SHL.U32 R61, R8, 0x4, RZ ;  /* 0x00000004083d7824 */ /* 0x000fe200078e00ff */
[----:B------:R-:W-:Y:S01]  /*b7a0*/  IADD3 R28, P0, R69, R20, RZ ;  /* 0x00000014451c7210 */ /* 0x000fe20007f1e0ff */
[----:B------:R-:W1:Y:S01]  /*b7b0*/  LDS R41, [R7+0x4] ;  /* 0x0000040007297984 */ /* 0x000e620000000800 */
[----:B------:R-:W-:-:S02]  /*b7c0*/  IADD3.X R17, RZ, R63, RZ, P4, !PT ;  /* 0x0000003fff117210 */ /* 0x000fc400027fe4ff */
[----:B------:R-:W-:Y:S01]  /*b7d0*/  SHF.L.U32 R65, R24, 0x2, RZ ;  /* 0x0000000218417819 */ /* 0x000fe200000006ff */
[----:B------:R-:W2:Y:S01]  /*b7e0*/  LDS R47, [R7+0x8] ;  /* 0x00000800072f7984 */ /* 0x000ea20000000800 */
[----:B------:R-:W-:Y:S01]  /*b7f0*/  IADD3.X R63, RZ, UR5, R63, P2, P3 ;  /* 0x00000005ff3f7c10 */ /* 0x000fe200097e643f */
[----:B------:R-:W-:Y:S01]  /*b800*/  ULDC.64 UR4, c[0x0][0x238] ;  /* 0x00008e0000047ab9 */ /* 0x000fe20000000a00 */
[----:B------:R-:W-:Y:S01]  /*b810*/  IADD3.X R29, R19, R21, RZ, P0, !PT ;  /* 0x00000015131d7210 */ /* 0x000fe200007fe4ff */
[----:B------:R-:W3:Y:S01]  /*b820*/  LDS R53, [R7+0xc] ;  /* 0x00000c0007357984 */ /* 0x000ee20000000800 */
[----:B------:R-:W-:Y:S02]  /*b830*/  SHF.L.U64.HI R11, R6, 0x2, R11 ;  /* 0x00000002060b7819 */ /* 0x000fe4000001020b */
[-C--:B------:R-:W-:Y:S02]  /*b840*/  IADD3 R32, P0, R67, R20.reuse, RZ ;  /* 0x0000001443207210 */ /* 0x080fe40007f1e0ff */
[----:B------:R-:W-:-:S02]  /*b850*/  IADD3 R38, P1, R65, R20, RZ ;  /* 0x0000001441267210 */ /* 0x000fc40007f3e0ff */
[----:B------:R-:W-:Y:S02]  /*b860*/  SHF.L.U64.HI R17, R24, 0x2, R17 ;  /* 0x0000000218117819 */ /* 0x000fe40000010211 */
[----:B------:R-:W-:Y:S02]  /*b870*/  SHF.L.U64.HI R63, R8, 0x2, R63 ;  /* 0x00000002083f7819 */ /* 0x000fe4000001023f */
[----:B------:R-:W-:Y:S02]  /*b880*/  IADD3 R20, P2, R61, R20, RZ ;  /* 0x000000143d147210 */ /* 0x000fe40007f5e0ff */
[-C--:B------:R-:W-:Y:S02]  /*b890*/  IADD3.X R33, R11, R21.reuse, RZ, P0, !PT ;  /* 0x000000150b217210 */ /* 0x080fe400007fe4ff */
[----:B------:R-:W-:Y:S01]  /*b8a0*/  IADD3.X R39, R17, R21, RZ, P1, !PT ;  /* 0x0000001511277210 */ /* 0x000fe20000ffe4ff */
[----:B------:R-:W-:Y:S01]  /*b8b0*/  IMAD.X R21, R63, 0x1, R21, P2 ;  /* 0x000000013f157824 */ /* 0x000fe200010e0615 */
[----:B------:R-:W-:-:S02]  /*b8c0*/  IADD3 R24, P1, R67, R18, RZ ;  /* 0x0000001243187210 */ /* 0x000fc40007f3e0ff */
[----:B------:R-:W-:Y:S02]  /*b8d0*/  IADD3 R26, P2, R65, R18, RZ ;  /* 0x00000012411a7210 */ /* 0x000fe40007f5e0ff */
[----:B------:R-:W-:Y:S02]  /*b8e0*/  IADD3.X R25, R11, R12, RZ, P1, !PT ;  /* 0x0000000c0b197210 */ /* 0x000fe40000ffe4ff */
[----:B------:R-:W-:Y:S01]  /*b8f0*/  FMNMX R11, |R9|, R42, !PT ;  /* 0x0000002a090b7209 */ /* 0x000fe20007800200 */
[----:B------:R-:W-:Y:S01]  /*b900*/  IMAD.X R27, R17, 0x1, R12, P2 ;  /* 0x00000001111b7824 */ /* 0x000fe200010e060c */
[----:B0-----:R-:W-:Y:S04]  /*b910*/  STG.E desc[UR8][R28.64], R31 ;  /* 0x0000001f1c007986 */ /* 0x001fe8000c101908 */
[----:B-1----:R-:W-:Y:S04]  /*b920*/  STG.E desc[UR8][R32.64], R41 ;  /* 0x0000002920007986 */ /* 0x002fe8000c101908 */
[----:B--2---:R-:W-:Y:S04]  /*b930*/  STG.E desc[UR8][R38.64], R47 ;  /* 0x0000002f26007986 */ /* 0x004fe8000c101908 */
[----:B---3--:R0:W-:Y:S01]  /*b940*/  STG.E desc[UR8][R20.64], R53 ;  /* 0x0000003514007986 */ /* 0x0081e2000c101908 */
[----:B------:R-:W-:Y:S01]  /*b950*/  BAR.SYNC.DEFER_BLOCKING 0x0 ;  /* 0x0000000000007b1d */ /* 0x000fe20000010000 */
[----:B0-----:R-:W-:-:S02]  /*b960*/  IADD3 R20, P0, R69, R18, RZ ;  /* 0x0000001245147210 */ /* 0x001fc40007f1e0ff */
[----:B------:R-:W-:Y:S02]  /*b970*/  IADD3 R18, P3, R61, R18, RZ ;  /* 0x000000123d127210 */ /* 0x000fe40007f7e0ff */
[-C--:B------:R-:W-:Y:S02]  /*b980*/  IADD3.X R21, R19, R12.reuse, RZ, P0, !PT ;  /* 0x0000000c13157210 */ /* 0x080fe400007fe4ff */
[----:B------:R-:W-:Y:S02]  /*b990*/  ISETP.NE.U32.AND P0, PT, RZ, UR4, PT ;  /* 0x00000004ff007c0c */ /* 0x000fe4000bf05070 */
[----:B------:R-:W-:Y:S02]  /*b9a0*/  IADD3.X R19, R63, R12, RZ, P3, !PT ;  /* 0x0000000c3f137210 */ /* 0x000fe40001ffe4ff */
[----:B------:R-:W-:Y:S01]  /*b9b0*/  ISETP.NE.AND.EX P0, PT, RZ, UR5, PT, P0 ;  /* 0x00000005ff007c0c */ /* 0x000fe2000bf05300 */
[----:B------:R-:W-:Y:S04]  /*b9c0*/  STS [R59], R48 ;  /* 0x000000303b007388 */ /* 0x000fe80000000800 */
[----:B------:R-:W-:Y:S04]  /*b9d0*/  STS [R57], R54 ;  /* 0x0000003639007388 */ /* 0x000fe80000000800 */
[----:B------:R-:W-:Y:S04]  /*b9e0*/  STS [R49], R30 ;  /* 0x0000001e31007388 */ /* 0x000fe80000000800 */
[----:B------:R-:W-:Y:S01]  /*b9f0*/  STS [R22], R55 ;  /* 0x0000003716007388 */ /* 0x000fe20000000800 */
[----:B------:R-:W-:Y:S06]  /*ba00*/  BAR.SYNC.DEFER_BLOCKING 0x0 ;  /* 0x0000000000007b1d */ /* 0x000fec0000010000 */
[----:B------:R-:W0:Y:S04]  /*ba10*/  LDS R29, [R7] ;  /* 0x00000000071d7984 */ /* 0x000e280000000800 */
[----:B------:R-:W1:Y:S04]  /*ba20*/  LDS R31, [R7+0x4] ;  /* 0x00000400071f7984 */ /* 0x000e680000000800 */
[----:B------:R-:W2:Y:S04]  /*ba30*/  LDS R33, [R7+0x8] ;  /* 0x0000080007217984 */ /* 0x000ea80000000800 */
[----:B------:R-:W3:Y:S04]  /*ba40*/  LDS R39, [R7+0xc] ;  /* 0x00000c0007277984 */ /* 0x000ee80000000800 */
[----:B0-----:R0:W-:Y:S04]  /*ba50*/  STG.E desc[UR8][R20.64], R29 ;  /* 0x0000001d14007986 */ /* 0x0011e8000c101908 */
[----:B-1----:R0:W-:Y:S04]  /*ba60*/  STG.E desc[UR8][R24.64], R31 ;  /* 0x0000001f18007986 */ /* 0x0021e8000c101908 */
[----:B--2---:R0:W-:Y:S04]  /*ba70*/  STG.E desc[UR8][R26.64], R33 ;  /* 0x000000211a007986 */ /* 0x0041e8000c101908 */
[----:B---3--:R0:W-:Y:S01]  /*ba80*/  STG.E desc[UR8][R18.64], R39 ;  /* 0x0000002712007986 */ /* 0x0081e2000c101908 */
[----:B------:R-:W-:Y:S06]  /*ba90*/  BAR.SYNC.DEFER_BLOCKING 0x0 ;  /* 0x0000000000007b1d */ /* 0x000fec0000010000 */
[----:B------:R-:W-:Y:S05]  /*baa0*/  @!P0 BRA `(.L_x_469) ;  /* 0x00000000009c8947 */ /* 0x000fea0003800000 */
[----:B------:R-:W1:Y:S01]  /*bab0*/  SHFL.DOWN PT, R2, R11, 0x10, 0x1f ;  /* 0x0a001f000b027f89 */ /* 0x000e6200000e0000 */
[----:B------:R-:W-:Y:S01]  /*bac0*/  ISETP.NE.AND P0, PT, R13, RZ, PT ;  /* 0x000000ff0d00720c */ /* 0x000fe20003f05270 */
[----:B------:R-:W-:-:S12]  /*bad0*/  BSSY B0, `(.L_x_470) ;  /* 0x000001e000007945 */ /* 0x000fd80003800000 */
[----:B------:R-:W-:-:S04]  /*bae0*/  @!P0 LEA R9, R0, R3, 0x18 ;  /* 0x0000000300098211 */ /* 0x000fc800078ec0ff */
[----:B------:R-:W-:Y:S02]  /*baf0*/  @!P0 IADD3 R9, R10, R9, RZ ;  /* 0x000000090a098210 */ /* 0x000fe40007ffe0ff */
[----:B-1----:R-:W-:-:S05]  /*bb00*/  FMNMX R2, R11, R2, !PT ;  /* 0x000000020b027209 */ /* 0x002fca0007800000 */
[----:B------:R-:W1:Y:S02]  /*bb10*/  SHFL.DOWN PT, R5, R2, 0x8, 0x1f ;  /* 0x09001f0002057f89 */ /* 0x000e6400000e0000 */
[----:B-1----:R-:W-:-:S05]  /*bb20*/  FMNMX R5, R2, R5, !PT ;  /* 0x0000000502057209 */ /* 0x002fca0007800000 */
[----:B------:R-:W1:Y:S02]  /*bb30*/  SHFL.DOWN PT, R4, R5, 0x4, 0x1f ;  /* 0x08801f0005047f89 */ /* 0x000e6400000e0000 */
[----:B-1----:R-:W-:Y:S01]  /*bb40*/  FMNMX R4, R5, R4, !PT ;  /* 0x0000000405047209 */ /* 0x002fe20007800000 */
[----:B------:R-:W-:-:S04]  /*bb50*/  IMAD.MOV.U32 R5, RZ, RZ, RZ ;  /* 0x000000ffff057224 */ /* 0x000fc800078e00ff */
[----:B------:R-:W1:Y:S02]  /*bb60*/  SHFL.DOWN PT, R7, R4, 0x2, 0x1f ;  /* 0x08401f0004077f89 */ /* 0x000e6400000e0000 */
[----:B-1----:R-:W-:-:S05]  /*bb70*/  FMNMX R7, R4, R7, !PT ;  /* 0x0000000704077209 */ /* 0x002fca0007800000 */
[----:B------:R-:W1:Y:S02]  /*bb80*/  SHFL.DOWN PT, R6, R7, 0x1, 0x1f ;  /* 0x08201f0007067f89 */ /* 0x000e6400000e0000 */
[----:B-1----:R-:W-:-:S05]  /*bb90*/  FMNMX R6, R7, R6, !PT ;  /* 0x0000000607067209 */ /* 0x002fca0007800000 */
[----:B------:R1:W-:Y:S01]  /*bba0*/  @!P0 STS [R9], R6 ;  /* 0x0000000609008388 */ /* 0x0003e20000000800 */
[----:B------:R-:W-:Y:S01]  /*bbb0*/  BAR.SYNC.DEFER_BLOCKING 0x0 ;  /* 0x0000000000007b1d */ /* 0x000fe20000010000 */
[----:B------:R-:W-:-:S13]  /*bbc0*/  ISETP.NE.AND P0, PT, R14, RZ, PT ;  /* 0x000000ff0e00720c */ /* 0x000fda0003f05270 */
[----:B-1----:R-:W-:Y:S05]  /*bbd0*/  @P0 BRA `(.L_x_471) ;  /* 0x0000000000340947 */ /* 0x002fea0003800000 */
[----:B------:R-:W-:Y:S01]  /*bbe0*/  ISETP.GT.U32.AND P0, PT, R15, 0x7, PT ;  /* 0x000000070f00780c */ /* 0x000fe20003f04070 */
[----:B------:R-:W-:-:S12]  /*bbf0*/  UMOV UR4, 0xffffffff ;  /* 0xffffffff00047882 */ /* 0x000fd80000000000 */
[----:B------:R-:W-:Y:S02]  /*bc00*/  @!P0 LEA R2, R0, R3, 0x18 ;  /* 0x0000000300028211 */ /* 0x000fe400078ec0ff */
[----:B------:R-:W-:Y:S02]  /*bc10*/  MOV R0, RZ ;  /* 0x000000ff00007202 */ /* 0x000fe40000000f00 */
[----:B------:R-:W-:-:S05]  /*bc20*/  @!P0 LEA R2, R15, R2, 0x2 ;  /* 0x000000020f028211 */ /* 0x000fca00078e10ff */
[----:B------:R1:W2:Y:S01]  /*bc30*/  @!P0 LDS R0, [R2] ;  /* 0x0000000002008984 */ /* 0x0002a20000000800 */
[----:B------:R-:W-:Y:S05]  /*bc40*/  BRA.DIV UR4, `(.L_x_472) ;  /* 0x00000002048c7947 */ /* 0x000fea000b800000 */
[----:B--2---:R-:W2:Y:S02]  /*bc50*/  SHFL.DOWN PT, R3, R0, 0x4, 0x1f ;  /* 0x08801f0000037f89 */ /* 0x004ea400000e0000 */
[----:B--2---:R-:W-:-:S05]  /*bc60*/  FMNMX R3, R3, R0, !PT ;  /* 0x0000000003037209 */ /* 0x004fca0007800000 */
[----:B-1----:R-:W1:Y:S02]  /*bc70*/  SHFL.DOWN PT, R2, R3, 0x2, 0x1f ;  /* 0x08401f0003027f89 */ /* 0x002e6400000e0000 */
[----:B-1----:R-:W-:-:S05]  /*bc80*/  FMNMX R2, R3, R2, !PT ;  /* 0x0000000203027209 */ /* 0x002fca0007800000 */
[----:B------:R1:W2:Y:S02]  /*bc90*/  SHFL.DOWN PT, R5, R2, 0x1, 0x1f ;  /* 0x08201f0002057f89 */ /* 0x0002a400000e0000 */
.L_x_479:
[----:B--2---:R-:W-:-:S07]  /*bca0*/  FMNMX R5, R2, R5, !PT ;  /* 0x0000000502057209 */ /* 0x004fce0007800000 */
.L_x_471:
[----:B------:R-:W-:Y:S05]  /*bcb0*/  BSYNC B0 ;  /* 0x0000000000007941 */ /* 0x000fea0003800000 */
.L_x_470:
[----:B------:R-:W-:Y:S01]  /*bcc0*/  ISETP.NE.AND P0, PT, R15, RZ, PT ;  /* 0x000000ff0f00720c */ /* 0x000fe20003f05270 */
[----:B------:R-:W-:-:S12]  /*bcd0*/  BSSY B0, `(.L_x_469) ;  /* 0x0000004000007945 */ /* 0x000fd80003800000 */
[----:B------:R-:W-:Y:S05]  /*bce0*/  @P0 BRA `(.L_x_473) ;  /* 0x0000000000080947 */ /* 0x000fea0003800000 */
[----:B-1----:R-:W1:Y:S02]  /*bcf0*/  LDC.64 R2, c[0x0][0x238] ;  /* 0x00008e00ff027b82 */ /* 0x002e640000000a00 */
[----:B-1----:R2:W-:Y:S02]  /*bd00*/  REDG.E.MAX.S32.STRONG.GPU desc[UR8][R2.64], R5 ;  /* 0x000000050200798e */ /* 0x0025e4000d10e388 */
.L_x_473:
[----:B------:R-:W-:Y:S05]  /*bd10*/  BSYNC B0 ;  /* 0x0000000000007941 */ /* 0x000fea0003800000 */
.L_x_469:
[----:B------:R-:W-:Y:S01]  /*bd20*/  ULDC.64 UR4, c[0x0][0x240] ;  /* 0x0000900000047ab9 */ /* 0x000fe20000000a00 */
[----:B------:R-:W-:Y:S02]  /*bd30*/  LOP3.LUT P0, RZ, R16, R15, RZ, 0xfc, !PT ;  /* 0x0000000f10ff7212 */ /* 0x000fe4000780fcff */
[----:B------:R-:W-:-:S04]  /*bd40*/  ISETP.EQ.U32.AND P1, PT, RZ, UR4, PT ;  /* 0x00000004ff007c0c */ /* 0x000fc8000bf22070 */
[----:B------:R-:W-:-:S13]  /*bd50*/  ISETP.EQ.OR.EX P0, PT, RZ, UR5, P0, P1 ;  /* 0x00000005ff007c0c */ /* 0x000fda0008702710 */
[----:B------:R-:W-:Y:S05]  /*bd60*/  @P0 EXIT ;  /* 0x000000000000094d */ /* 0x000fea0003800000 */
[----:B------:R-:W-:-:S04]  /*bd70*/  UIADD3 UR4, UR6, 0x1800000, URZ ;  /* 0x0180000006047890 */ /* 0x000fc8000fffe03f */
[----:B------:R-:W-:-:S04]  /*bd80*/  ULOP3.LUT UR4, UR4, 0x7f800000, URZ, 0xc0, !UPT ;  /* 0x7f80000004047892 */ /* 0x000fc8000f8ec03f */
[----:B------:R-:W-:-:S06]  /*bd90*/  UISETP.GT.U32.AND UP0, UPT, UR4, 0x1ffffff, UPT ;  /* 0x01ffffff0400788c */ /* 0x000fcc000bf04070 */
[----:B------:R-:W-:-:S13]  /*bda0*/  PLOP3.LUT P0, PT, PT, PT, UP0, 0x80, 0x0 ;  /* 0x000000000000781c */ /* 0x000fda0003f0f008 */
[----:B------:R-:W-:Y:S05]  /*bdb0*/  @P0 BRA `(.L_x_474) ;  /* 0x0000000000100947 */ /* 0x000fea0003800000 */
[----:B------:R-:W-:Y:S01]  /*bdc0*/  IMAD.U32 R0, RZ, RZ, UR6 ;  /* 0x00000006ff007e24 */ /* 0x000fe2000f8e00ff */
[----:B0-----:R-:W-:-:S07]  /*bdd0*/  MOV R18, 0xbdf0 ;  /* 0x0000bdf000127802 */ /* 0x001fce0000000f00 */
[----:B-12---:R-:W-:Y:S05]  /*bde0*/  CALL.REL.NOINC `($__internal_3_$__cuda_sm20_rcp_rn_f32_slowpath) ;  /* 0x0000000400887944 */ /* 0x006fea0003c00000 */
[----:B------:R-:W-:Y:S05]  /*bdf0*/  BRA `(.L_x_475) ;  /* 0x0000000000147947 */ /* 0x000fea0003800000 */
.L_x_474:
[----:B------:R-:W3:Y:S01]  /*be00*/  MUFU.RCP R67, UR6 ;  /* 0x0000000600437d08 */ /* 0x000ee20008001000 */
[----:B------:R-:W-:-:S05]  /*be10*/  MOV R0, UR6 ;  /* 0x0000000600007c02 */ /* 0x000fca0008000f00 */
[----:B---3--:R-:W-:-:S04]  /*be20*/  FFMA R0, R67, R0, -1 ;  /* 0xbf80000043007423 */ /* 0x008fc80000000000 */
[----:B------:R-:W-:-:S04]  /*be30*/  FADD.FTZ R0, -R0, -RZ ;  /* 0x800000ff00007221 */ /* 0x000fc80000010100 */
[----:B------:R-:W-:-:S07]  /*be40*/  FFMA R67, R67, R0, R67 ;  /* 0x0000000043437223 */ /* 0x000fce0000000043 */
.L_x_475:
[----:B-12---:R-:W1:Y:S02]  /*be50*/  LDC.64 R2, c[0x0][0x240] ;  /* 0x00009000ff027b82 */ /* 0x006e640000000a00 */
[----:B-1----:R-:W-:Y:S01]  /*be60*/  STG.E desc[UR8][R2.64], R67 ;  /* 0x0000004302007986 */ /* 0x002fe2000c101908 */
[----:B------:R-:W-:Y:S05]  /*be70*/  EXIT ;  /* 0x000000000000794d */ /* 0x000fea0003800000 */
.L_x_472:
[----:B------:R-:W-:Y:S01]  /*be80*/  HFMA2.MMA R7, -RZ, RZ, 0, 2.384185791015625e-07 ;  /* 0x00000004ff077435 */ /* 0x000fe200000001ff */
[----:B------:R-:W-:Y:S01]  /*be90*/  IMAD.MOV.U32 R9, RZ, RZ, 0x1f ;  /* 0x0000001fff097424 */ /* 0x000fe200078e00ff */
[----:B------:R-:W-:-:S09]  /*bea0*/  MOV R4, 0xffffffff ;  /* 0xffffffff00047802 */ /* 0x000fd20000000f00 */
[----:B012---:R-:W-:Y:S05]  /*beb0*/  WARPSYNC.COLLECTIVE R4, `(.L_x_476) ;  /* 0x0000000004087348 */ /* 0x007fea0003c00000 */
[----:B--2---:R2:W3:Y:S02]  /*bec0*/  SHFL.DOWN P0, R5, R0, R7, R9 ;  /* 0x0800000700057389 */ /* 0x0044e40000000009 */
[----:B0123--:R-:W-:Y:S01]  /*bed0*/  ENDCOLLECTIVE ;  /* 0x000000000000791b */ /* 0x00ffe20003800000 */
.L_x_476:
[----:B------:R-:W-:Y:S01]  /*bee0*/  HFMA2.MMA R7, -RZ, RZ, 0, 1.1920928955078125e-07 ;  /* 0x00000002ff077435 */ /* 0x000fe200000001ff */
[----:B------:R-:W-:-:S04]  /*bef0*/  MOV R3, R5 ;  /* 0x0000000500037202 */ /* 0x000fc80000000f00 */
[----:B------:R-:W-:-:S05]  /*bf00*/  FMNMX R3, R3, R0, !PT ;  /* 0x0000000003037209 */ /* 0x000fca0007800000 */
[----:B------:R-:W-:-:S07]  /*bf10*/  IMAD.MOV.U32 R0, RZ, RZ, R3 ;  /* 0x000000ffff007224 */ /* 0x000fce00078e0003 */
[----:B------:R-:W-:Y:S05]  /*bf20*/  WARPSYNC.COLLECTIVE R4, `(.L_x_477) ;  /* 0x0000000004087348 */ /* 0x000fea0003c00000 */
[----:B------:R0:W1:Y:S02]  /*bf30*/  SHFL.DOWN P0, R5, R0, R7, R9 ;  /* 0x0800000700057389 */ /* 0x0000640000000009 */
[----:B01----:R-:W-:Y:S01]  /*bf40*/  ENDCOLLECTIVE ;  /* 0x000000000000791b */ /* 0x003fe20003800000 */
.L_x_477:
[----:B------:R-:W-:Y:S01]  /*bf50*/  HFMA2.MMA R7, -RZ, RZ, 0, 5.9604644775390625e-08 ;  /* 0x00000001ff077435 */ /* 0x000fe200000001ff */
[----:B------:R-:W-:-:S04]  /*bf60*/  MOV R2, R5 ;  /* 0x0000000500027202 */ /* 0x000fc80000000f00 */
[----:B------:R-:W-:-:S05]  /*bf70*/  FMNMX R2, R3, R2, !PT ;  /* 0x0000000203027209 */ /* 0x000fca0007800000 */
[----:B------:R-:W-:-:S07]  /*bf80*/  IMAD.MOV.U32 R0, RZ, RZ, R2 ;  /* 0x000000ffff007224 */ /* 0x000fce00078e0002 */
[----:B------:R-:W-:Y:S05]  /*bf90*/  WARPSYNC.COLLECTIVE R4, `(.L_x_478) ;  /* 0x0000000004087348 */ /* 0x000fea0003c00000 */
[----:B------:R0:W1:Y:S02]  /*bfa0*/  SHFL.DOWN P0, R5, R0, R7, R9 ;  /* 0x0800000700057389 */ /* 0x0000640000000009 */
[----:B01----:R-:W-:Y:S01]  /*bfb0*/  ENDCOLLECTIVE ;  /* 0x000000000000791b */ /* 0x003fe20003800000 */
.L_x_478:
[----:B------:R-:W-:Y:S05]  /*bfc0*/  BRA `(.L_x_479) ;  /* 0xfffffffc00347947 */ /* 0x000fea000383ffff */
        .weak           $__internal_2_$__cuda_sm20_div_u64
        .type           $__internal_2_$__cuda_sm20_div_u64,@function
        .size           $__internal_2_$__cuda_sm20_div_u64,($__internal_3_$__cuda_sm20_rcp_rn_f32_slowpath - $__internal_2_$__cuda_sm20_div_u64)
$__internal_2_$__cuda_sm20_div_u64:
[----:B------:R-:W-:Y:S01]  /*bfd0*/  MOV R10, R5 ;  /* 0x00000005000a7202 */ /* 0x000fe20000000f00 */
[----:B------:R-:W-:-:S05]  /*bfe0*/  IMAD.MOV.U32 R11, RZ, RZ, R4 ;  /* 0x000000ffff0b7224 */ /* 0x000fca00078e0004 */
[----:B------:R-:W0:Y:S08]  /*bff0*/  I2F.U64.RP R10, R10 ;  /* 0x0000000a000a7312 */ /* 0x000e300000309000 */
[----:B0-----:R-:W0:Y:S02]  /*c000*/  MUFU.RCP R6, R10 ;  /* 0x0000000a00067308 */ /* 0x001e240000001000 */
[----:B0-----:R-:W-:-:S06]  /*c010*/  IADD3 R6, R6, 0x1ffffffe, RZ ;  /* 0x1ffffffe06067810 */ /* 0x001fcc0007ffe0ff */
[----:B------:R-:W0:Y:S02]  /*c020*/  F2I.U64.TRUNC R6, R6 ;  /* 0x0000000600067311 */ /* 0x000e24000020d800 */
[----:B0-----:R-:W-:-:S04]  /*c030*/  IMAD.WIDE.U32 R8, R6, R5, RZ ;  /* 0x0000000506087225 */ /* 0x001fc800078e00ff */
[----:B------:R-:W-:Y:S01]  /*c040*/  IMAD R9, R6, R4, R9 ;  /* 0x0000000406097224 */ /* 0x000fe200078e0209 */
[----:B------:R-:W-:-:S03]  /*c050*/  IADD3 R17, P0, RZ, -R8, RZ ;  /* 0x80000008ff117210 */ /* 0x000fc60007f1e0ff */
[----:B------:R-:W-:Y:S02]  /*c060*/  IMAD R9, R7, R5, R9 ;  /* 0x0000000507097224 */ /* 0x000fe400078e0209 */
[----:B------:R-:W-:-:S03]  /*c070*/  IMAD.HI.U32 R8, R6, R17, RZ ;  /* 0x0000001106087227 */ /* 0x000fc600078e00ff */
[----:B------:R-:W-:Y:S01]  /*c080*/  IADD3.X R19, RZ, ~R9, RZ, P0, !PT ;  /* 0x80000009ff137210 */ /* 0x000fe200007fe4ff */
[----:B------:R-:W-:-:S04]  /*c090*/  IMAD.MOV.U32 R9, RZ, RZ, R6 ;  /* 0x000000ffff097224 */ /* 0x000fc800078e0006 */
        /* <DEDUP_REMOVED lines=11> */
[----:B------:R-:W-:-:S03]  /*c150*/  IMAD.HI.U32 R8, R9, R11, RZ ;  /* 0x0000000b09087227 */ /* 0x000fc600078e00ff */
[----:B------:R-:W-:-:S05]  /*c160*/  IADD3.X R7, RZ, ~R7, RZ, P0, !PT ;  /* 0x80000007ff077210 */ /* 0x000fca00007fe4ff */
[----:B------:R-:W-:-:S04]  /*c170*/  IMAD.WIDE.U32 R8, P0, R9, R7, R8 ;  /* 0x0000000709087225 */ /* 0x000fc80007800008 */
[C---:B------:R-:W-:Y:S02]  /*c180*/  IMAD R6, R10.reuse, R7, RZ ;  /* 0x000000070a067224 */ /* 0x040fe400078e02ff */
[----:B------:R-:W-:-:S04]  /*c190*/  IMAD.HI.U32 R9, P1, R10, R11, R8 ;  /* 0x0000000b0a097227 */ /* 0x000fc80007820008 */
[----:B------:R-:W-:Y:S01]  /*c1a0*/  IMAD.HI.U32 R7, R10, R7, RZ ;  /* 0x000000070a077227 */ /* 0x000fe200078e00ff */
[----:B------:R-:W-:-:S03]  /*c1b0*/  IADD3 R9, P2, R6, R9, RZ ;  /* 0x0000000906097210 */ /* 0x000fc60007f5e0ff */
[----:B------:R-:W-:Y:S01]  /*c1c0*/  IMAD.X R10, R7, 0x1, R10, P0 ;  /* 0x00000001070a7824 */ /* 0x000fe200000e060a */
[----:B------:R-:W-:Y:S01]  /*c1d0*/  HFMA2.MMA R7, -RZ, RZ, 0, 0 ;  /* 0x00000000ff077435 */ /* 0x000fe200000001ff */
[----:B------:R-:W-:-:S07]  /*c1e0*/  IMAD.HI.U32 R6, R9, R2, RZ ;  /* 0x0000000209067227 */ /* 0x000fce00078e00ff */
        /* <DEDUP_REMOVED lines=12> */
[----:B------:R-:W-:Y:S01]  /*c2b0*/  IADD3.X R17, RZ, ~R7, RZ, P1, !PT ;  /* 0x80000007ff117210 */ /* 0x000fe20000ffe4ff */
[----:B------:R-:W-:Y:S01]  /*c2c0*/  IMAD.X R7, RZ, RZ, R8, P2 ;  /* 0x000000ffff077224 */ /* 0x000fe200010e0608 */
[----:B------:R-:W-:Y:S02]  /*c2d0*/  IADD3 R10, P1, -R5, R18, RZ ;  /* 0x00000012050a7210 */ /* 0x000fe40007f3e1ff */
[----:B------:R-:W-:Y:S02]  /*c2e0*/  ISETP.GE.U32.AND.EX P0, PT, R17, R4, PT, P0 ;  /* 0x000000041100720c */ /* 0x000fe40003f06100 */
[----:B------:R-:W-:Y:S02]  /*c2f0*/  IADD3.X R11, ~R4, R17, RZ, P1, !PT ;  /* 0x00000011040b7210 */ /* 0x000fe40000ffe5ff */
[----:B------:R-:W-:Y:S02]  /*c300*/  SEL R10, R10, R18, P0 ;  /* 0x000000120a0a7207 */ /* 0x000fe40000000000 */
[----:B------:R-:W-:-:S02]  /*c310*/  SEL R9, R6, R9, P0 ;  /* 0x0000000906097207 */ /* 0x000fc40000000000 */
[----:B------:R-:W-:Y:S02]  /*c320*/  SEL R11, R11, R17, P0 ;  /* 0x000000110b0b7207 */ /* 0x000fe40000000000 */
[----:B------:R-:W-:Y:S01]  /*c330*/  SEL R8, R7, R8, P0 ;  /* 0x0000000807087207 */ /* 0x000fe20000000000 */
[----:B------:R-:W-:Y:S01]  /*c340*/  IMAD.MOV.U32 R7, RZ, RZ, 0x0 ;  /* 0x00000000ff077424 */ /* 0x000fe200078e00ff */
[----:B------:R-:W-:Y:S02]  /*c350*/  ISETP.GE.U32.AND P0, PT, R10, R5, PT ;  /* 0x000000050a00720c */ /* 0x000fe40003f06070 */
[----:B------:R-:W-:Y:S02]  /*c360*/  IADD3 R40, P2, R9, 0x1, RZ ;  /* 0x0000000109287810 */ /* 0x000fe40007f5e0ff */
[----:B------:R-:W-:Y:S02]  /*c370*/  ISETP.NE.U32.AND P1, PT, R5, RZ, PT ;  /* 0x000000ff0500720c */ /* 0x000fe40003f25070 */
[----:B------:R-:W-:-:S02]  /*c380*/  ISETP.GE.U32.AND.EX P0, PT, R11, R4, PT, P0 ;  /* 0x000000040b00720c */ /* 0x000fc40003f06100 */
[----:B------:R-:W-:Y:S02]  /*c390*/  IADD3.X R41, RZ, R8, RZ, P2, !PT ;  /* 0x00000008ff297210 */ /* 0x000fe400017fe4ff */
[----:B------:R-:W-:Y:S02]  /*c3a0*/  MOV R6, R12 ;  /* 0x0000000c00067202 */ /* 0x000fe40000000f00 */
[----:B------:R-:W-:Y:S02]  /*c3b0*/  ISETP.NE.AND.EX P1, PT, R4, RZ, PT, P1 ;  /* 0x000000ff0400720c */ /* 0x000fe40003f25310 */
[----:B------:R-:W-:Y:S02]  /*c3c0*/  SEL R40, R40, R9, P0 ;  /* 0x0000000928287207 */ /* 0x000fe40000000000 */
[----:B------:R-:W-:Y:S02]  /*c3d0*/  SEL R41, R41, R8, P0 ;  /* 0x0000000829297207 */ /* 0x000fe40000000000 */
[----:B------:R-:W-:-:S02]  /*c3e0*/  SEL R40, R40, 0xffffffff, P1 ;  /* 0xffffffff28287807 */ /* 0x000fc40000800000 */
[----:B------:R-:W-:Y:S01]  /*c3f0*/  SEL R41, R41, 0xffffffff, P1 ;  /* 0xffffffff29297807 */ /* 0x000fe20000800000 */
[----:B------:R-:W-:Y:S06]  /*c400*/  RET.REL.NODEC R6 `(_ZN18transformer_engine6detail32dgated_act_cast_transpose_kernelILi2ELi4Ef13__nv_bfloat1613__nv_fp8_e4m3NS_5EmptyEXadL_ZNS_6dqgeluIffEET_T0_RKS4_EEXadL_ZNS_5qgeluIffEES6_S7_S9_EEEEvPKT2_SD_PT3_SF_PKT1_PSG_SJ_mmm) ;  /* 0xffffff3806fc7950 */ /* 0x000fec0003c3ffff */
        .weak           $__internal_3_$__cuda_sm20_rcp_rn_f32_slowpath
        .type           $__internal_3_$__cuda_sm20_rcp_rn_f32_slowpath,@function
        .size           $__internal_3_$__cuda_sm20_rcp_rn_f32_slowpath,(.L_x_34488 - $__internal_3_$__cuda_sm20_rcp_rn_f32_slowpath)
$__internal_3_$__cuda_sm20_rcp_rn_f32_slowpath:
[----:B------:R-:W-:Y:S01]  /*c410*/  SHF.L.U32 R65, R0, 0x1, RZ ;  /* 0x0000000100417819 */ /* 0x000fe200000006ff */
[----:B------:R-:W-:Y:S03]  /*c420*/  BSSY B0, `(.L_x_480) ;  /* 0x0000030000007945 */ /* 0x000fe60003800000 */
[----:B------:R-:W-:-:S04]  /*c430*/  SHF.R.U32.HI R65, RZ, 0x18, R65 ;  /* 0x00000018ff417819 */ /* 0x000fc80000011641 */
[----:B------:R-:W-:-:S13]  /*c440*/  ISETP.NE.U32.AND P0, PT, R65, RZ, PT ;  /* 0x000000ff4100720c */ /* 0x000fda0003f05070 */
[----:B------:R-:W-:Y:S05]  /*c450*/  @P0 BRA `(.L_x_481) ;  /* 0x0000000000280947 */ /* 0x000fea0003800000 */
[----:B------:R-:W-:-:S04]  /*c460*/  SHF.L.U32 R65, R0, 0x1, RZ ;  /* 0x0000000100417819 */ /* 0x000fc800000006ff */
        /* <DEDUP_REMOVED lines=9> */
.L_x_481:
[----:B------:R-:W-:-:S05]  /*c500*/  VIADD R66, R65, 0xffffff03 ;  /* 0xffffff0341427836 */ /* 0x000fca0000000000 */
[----:B------:R-:W-:-:S13]  /*c510*/  ISETP.GT.U32.AND P0, PT, R66, 0x1, PT ;  /* 0x000000014200780c */ /* 0x000fda0003f04070 */
[----:B------:R-:W-:Y:S05]  /*c520*/  @P0 BRA `(.L_x_483) ;  /* 0x0000000000780947 */ /* 0x000fea0003800000 */
[----:B------:R-:W-:Y:S01]  /*c530*/  LOP3.LUT R75, R0, 0x7fffff, RZ, 0xc0, !PT ;  /* 0x007fffff004b7812 */ /* 0x000fe200078ec0ff */
[----:B------:R-:W-:-:S03]  /*c540*/  HFMA2.MMA R69, -RZ, RZ, 0, 1.78813934326171875e-07 ;  /* 0x00000003ff457435 */ /* 0x000fc600000001ff */
[----:B------:R-:W-:-:S04]  /*c550*/  LOP3.LUT R75, R75, 0x3f800000, RZ, 0xfc, !PT ;  /* 0x3f8000004b4b7812 */ /* 0x000fc800078efcff */
[----:B------:R-:W0:Y:S02]  /*c560*/  MUFU.RCP R74, R75 ;  /* 0x0000004b004a7308 */ /* 0x000e240000001000 */
[----:B0-----:R-:W-:-:S04]  /*c570*/  FFMA R67, R75, R74, -1 ;  /* 0xbf8000004b437423 */ /* 0x001fc8000000004a */
[----:B------:R-:W-:-:S04]  /*c580*/  FADD.FTZ R67, -R67, -RZ ;  /* 0x800000ff43437221 */ /* 0x000fc80000010100 */
[CCC-:B------:R-:W-:Y:S01]  /*c590*/  FFMA.RM R68, R74.reuse, R67.reuse, R74.reuse ;  /* 0x000000434a447223 */ /* 0x1c0fe2000000404a */
[----:B------:R-:W-:-:S05]  /*c5a0*/  FFMA.RP R67, R74, R67, R74 ;  /* 0x000000434a437223 */ /* 0x000fca000000804a */
[C---:B------:R-:W-:Y:S02]  /*c5b0*/  FSETP.NEU.FTZ.AND P0, PT, R68.reuse, R67, PT ;  /* 0x000000434400720b */ /* 0x040fe40003f1d000 */
[----:B------:R-:W-:Y:S02]  /*c5c0*/  LOP3.LUT R67, R68, 0x7fffff, RZ, 0xc0, !PT ;  /* 0x007fffff44437812 */ /* 0x000fe400078ec0ff */
[----:B------:R-:W-:Y:S02]  /*c5d0*/  SHF.L.U32 R68, R69, R66, RZ ;  /* 0x0000004245447219 */ /* 0x000fe400000006ff */
[----:B------:R-:W-:-:S04]  /*c5e0*/  LOP3.LUT R67, R67, 0x800000, RZ, 0xfc, !PT ;  /* 0x0080000043437812 */ /* 0x000fc800078efcff */
[----:B------:R-:W-:Y:S02]  /*c5f0*/  LOP3.LUT R69, R68, R67, RZ, 0xc0, !PT ;  /* 0x0000004344457212 */ /* 0x000fe400078ec0ff */
[----:B------:R-:W-:Y:S02]  /*c600*/  SEL R68, RZ, 0xffffffff, !P0 ;  /* 0xffffffffff447807 */ /* 0x000fe40004000000 */
[-C--:B------:R-:W-:Y:S02]  /*c610*/  SHF.R.U32.HI R69, RZ, R66.reuse, R69 ;  /* 0x00000042ff457219 */ /* 0x080fe40000011645 */
[----:B------:R-:W-:Y:S02]  /*c620*/  IADD3 R68, -R68, RZ, RZ ;  /* 0x000000ff44447210 */ /* 0x000fe40007ffe1ff */
[----:B------:R-:W-:Y:S02]  /*c630*/  LOP3.LUT P0, RZ, R69, 0x1, RZ, 0xc0, !PT ;  /* 0x0000000145ff7812 */ /* 0x000fe4000780c0ff */
[----:B------:R-:W-:-:S02]  /*c640*/  LOP3.LUT P1, RZ, R68, R66, R67, 0xf8, !PT ;  /* 0x0000004244ff7212 */ /* 0x000fc4000782f843 */
[----:B------:R-:W-:-:S04]  /*c650*/  LOP3.LUT P2, RZ, R69, 0x2, RZ, 0xc0, !PT ;  /* 0x0000000245ff7812 */ /* 0x000fc8000784c0ff */
[----:B------:R-:W-:Y:S02]  /*c660*/  PLOP3.LUT P0, PT, P0, P1, P2, 0xe0, 0x0 ;  /* 0x000000000000781c */ /* 0x000fe40000703c20 */
[----:B------:R-:W-:Y:S02]  /*c670*/  LOP3.LUT P1, RZ, R0, 0x7fffff, RZ, 0xc0, !PT ;  /* 0x007fffff00ff7812 */ /* 0x000fe4000782c0ff */
[----:B------:R-:W-:-:S05]  /*c680*/  SEL R66, RZ, 0x1, !P0 ;  /* 0x00000001ff427807 */ /* 0x000fca0004000000 */
[----:B------:R-:W-:-:S05]  /*c690*/  IMAD.MOV R66, RZ, RZ, -R66 ;  /* 0x000000ffff427224 */ /* 0x000fca00078e0a42 */
[----:B------:R-:W-:Y:S02]  /*c6a0*/  ISETP.GE.AND P0, PT, R66, RZ, PT ;  /* 0x000000ff4200720c */ /* 0x000fe40003f06270 */
[----:B------:R-:W-:-:S04]  /*c6b0*/  IADD3 R66, R65, -0xfc, RZ ;  /* 0xffffff0441427810 */ /* 0x000fc80007ffe0ff */
[----:B------:R-:W-:-:S07]  /*c6c0*/  SHF.R.U32.HI R67, RZ, R66, R67 ;  /* 0x00000042ff437219 */ /* 0x000fce0000011643 */
[----:B------:R-:W-:-:S05]  /*c6d0*/  @!P0 IADD3 R67, R67, 0x1, RZ ;  /* 0x0000000143438810 */ /* 0x000fca0007ffe0ff */
[----:B------:R-:W-:-:S05]  /*c6e0*/  @!P1 IMAD.SHL.U32 R67, R67, 0x2, RZ ;  /* 0x0000000243439824 */ /* 0x000fca00078e00ff */
[----:B------:R-:W-:Y:S01]  /*c6f0*/  LOP3.LUT R67, R67, 0x80000000, R0, 0xf8, !PT ;  /* 0x8000000043437812 */ /* 0x000fe200078ef800 */
[----:B------:R-:W-:Y:S06]  /*c700*/  BRA `(.L_x_482) ;  /* 0x0000000000047947 */ /* 0x000fec0003800000 */
.L_x_483:
[----:B------:R0:W1:Y:S02]  /*c710*/  MUFU.RCP R67, R0 ;  /* 0x0000000000437308 */ /* 0x0000640000001000 */
.L_x_482:
[----:B------:R-:W-:Y:S05]  /*c720*/  BSYNC B0 ;  /* 0x0000000000007941 */ /* 0x000fea0003800000 */
.L_x_480:
[----:B------:R-:W-:Y:S01]  /*c730*/  HFMA2.MMA R69, -RZ, RZ, 0, 0 ;  /* 0x00000000ff457435 */ /* 0x000fe200000001ff */
[----:B------:R-:W-:-:S05]  /*c740*/  MOV R68, R18 ;  /* 0x0000001200447202 */ /* 0x000fca0000000f00 */
[----:B01----:R-:W-:Y:S05]  /*c750*/  RET.REL.NODEC R68 `(_ZN18transformer_engine6detail32dgated_act_cast_transpose_kernelILi2ELi4Ef13__nv_bfloat1613__nv_fp8_e4m3NS_5EmptyEXadL_ZNS_6dqgeluIffEET_T0_RKS4_EEXadL_ZNS_5qgeluIffEES6_S7_S9_EEEEvPKT2_SD_PT3_SF_PKT1_PSG_SJ_mmm) ;  /* 0xffffff3844287950 */ /* 0x003fea0003c3ffff */
.L_x_484:
        /* <DEDUP_REMOVED lines=10> */
.L_x_34488:


//--------------------- .text._ZN18transformer_engine6detail43dgated_act_cast_transpose_kernel_notalignedILi2ELi4Ef13__nv_bfloat1613__nv_fp8_e5m2NS_5EmptyEXadL_ZNS_6dqgeluIffEET_T0_RKS4_EEXadL_ZNS_5qgeluIffEES6_S7_S9_EEEEvPKT2_SD_PT3_SF_PKT1_PSG_SJ_mmm --------------------------
	.section	.text._ZN18transformer_engine6detail43dgated_act_cast_transpose_kernel_notalignedILi2ELi4Ef13__nv_bfloat1613__nv_fp8_e5m2NS_5EmptyEXadL_ZNS_6dqgeluIffEET_T0_RKS4_EEXadL_ZNS_5qgeluIffEES6_S7_S9_EEEEvPKT2_SD_PT3_SF_PKT1_PSG_SJ_mmm,"ax",@progbits
	.align	128
        .global         _ZN18transformer_engine6detail43dgated_act_cast_transpose_kernel_notalignedILi2ELi4Ef13__nv_bfloat1613__nv_fp8_e5m2NS_5EmptyEXadL_ZNS_6dqgeluIffEET_T0_RKS4_EEXadL_ZNS_5qgeluIffEES6_S7_S9_EEEEvPKT2_SD_PT3_SF_PKT1_PSG_SJ_mmm
        .type           _ZN18transformer_engine6detail43dgated_act_cast_transpose_kernel_notalignedILi2ELi4Ef13__nv_bfloat1613__nv_fp8_e5m2NS_5EmptyEXadL_ZNS_6dqgeluIffEET_T0_RKS4_EEXadL_ZNS_5qgeluIffEES6_S7_S9_EEEEvPKT2_SD_PT3_SF_PKT1_PSG_SJ_mmm,@function
        .size           _ZN18transformer_engine6detail43dgated_act_cast_transpose_kernel_notalignedILi2ELi4Ef13__nv_bfloat1613__nv_fp8_e5m2NS_5EmptyEXadL_ZNS_6dqgeluIffEET_T0_RKS4_EEXadL_ZNS_5qgeluIffEES6_S7_S9_EEEEvPKT2_SD_PT3_SF_PKT1_PSG_SJ_mmm,(.L_x_34490 - _ZN18transformer_engine6detail43dgated_act_cast_transpose_kernel_notalignedILi2ELi4Ef13__nv_bfloat1613__nv_fp8_e5m2NS_5EmptyEXadL_ZNS_6dqgeluIffEET_T0_RKS4_EEXadL_ZNS_5qgeluIffEES6_S7_S9_EEEEvPKT2_SD_PT3_SF_PKT1_PSG_SJ_mmm)
        .other          _ZN18transformer_engine6detail43dgated_act_cast_transpose_kernel_notalignedILi2ELi4Ef13__nv_bfloat1613__nv_fp8_e5m2NS_5EmptyEXadL_ZNS_6dqgeluIffEET_T0_RKS4_EEXadL_ZNS_5qgeluIffEES6_S7_S9_EEEEvPKT2_SD_PT3_SF_PKT1_PSG_SJ_mmm,@"STO_CUDA_ENTRY STV_DEFAULT"
_ZN18transformer_engine6detail43dgated_act_cast_transpose_kernel_notalignedILi2ELi4Ef13__nv_bfloat1613__nv_fp8_e5m2NS_5EmptyEXadL_ZNS_6dqgeluIffEET_T0_RKS4_EEXadL_ZNS_5qgeluIffEES6_S7_S9_EEEEvPKT2_SD_PT3_SF_PKT1_PSG_SJ_mmm:
.text._ZN18transformer_engine6detail43dgated_act_cast_transpose_kernel_notalignedILi2ELi4Ef13__nv_bfloat1613__nv_fp8_e5m2NS_5EmptyEXadL_ZNS_6dqgeluIffEET_T0_RKS4_EEXadL_ZNS_5qgeluIffEES6_S7_S9_EEEEvPKT2_SD_PT3_SF_PKT1_PSG_SJ_mmm:
        /* <DEDUP_REMOVED lines=19> */
[----:B------:R-:W-:Y:S05]  /*0130*/  CALL.REL.NOINC `($__internal_4_$__cuda_sm20_div_u64) ;  /* 0x000000e800747944 */ /* 0x000fea0003c00000 */
        /* <DEDUP_REMOVED lines=8> */
.L_x_485:
        /* <DEDUP_REMOVED lines=22> */
.L_x_486:
        /* <DEDUP_REMOVED lines=148> */
.L_x_488:
[----:B------:R-:W-:Y:S05]  /*0c60*/  BSYNC B0 ;  /* 0x0000000000007941 */ /* 0x000fea0003800000 */
.L_x_487:
        /* <DEDUP_REMOVED lines=73> */
.L_x_490:
[----:B------:R-:W-:Y:S05]  /*1100*/  BSYNC B0 ;  /* 0x0000000000007941 */ /* 0x000fea0003800000 */
.L_x_489:
        /* <DEDUP_REMOVED lines=25> */
.L_x_492:
[----:B------:R-:W-:Y:S05]  /*12a0*/  BSYNC B0 ;  /* 0x0000000000007941 */ /* 0x000fea0003800000 */
.L_x_491:
        /* <DEDUP_REMOVED lines=23> */
.L_x_494:
[----:B------:R-:W-:Y:S05]  /*1420*/  BSYNC B0 ;  /* 0x0000000000007941 */ /* 0x000fea0003800000 */
.L_x_493:
[----:B------:R-:W-:Y:S01]  /*1430*/  BSSY B1, `(.L_x_495) ;  /* 0x000000b000017945 */ /* 0x000fe20003800000 */
[----:B------:R-:W-:Y:S01]  /*1440*/  PRMT R4, R24, 0x7632, R4 ;  /* 0x0000763218047816 */ /* 0x000fe20000000004 */
[----:B------:R-:W-:Y:S02]  /*1450*/  FMUL R3, R3, 1.7020000219345092773 ;  /* 0x3fd9db2303037820 */ /* 0x000fe40000400000 */
[----:B------:R-:W-:Y:S05]  /*1460*/  @P3 BRA `(.L_x_496) ;  /* 0x00000000000c3947 */ /* 0x000fea0003800000 */
[----:B------:R-:W-:-:S07]  /*1470*/  MOV R64, 0x1490 ;  /* 0x0000149000407802 */ /* 0x000fce0000000f00 */
[----:B012--5:R-:W-:Y:S05]  /*1480*/  CALL.REL.NOINC `($__internal_5_$__cuda_sm20_rcp_rn_f32_slowpath) ;  /* 0x000000d800b07944 */ /* 0x027fea0003c00000 */
[----:B------:R-:W-:Y:S05]  /*1490*/  BRA `(.L_x_497) ;  /* 0x0000000000107947 */ /* 0x000fea0003800000 */
.L_x_496:
[----:B-1----:R-:W1:Y:S02]  /*14a0*/  MUFU.RCP R71, R0 ;  /* 0x0000000000477308 */ /* 0x002e640000001000 */
[----:B-1----:R-:W-:-:S04]  /*14b0*/  FFMA R25, R0, R71, -1 ;  /* 0xbf80000000197423 */ /* 0x002fc80000000047 */
[----:B--2---:R-:W-:-:S04]  /*14c0*/  FADD.FTZ R32, -R25, -RZ ;  /* 0x800000ff19207221 */ /* 0x004fc80000010100 */
[----:B------:R-:W-:-:S07]  /*14d0*/  FFMA R71, R71, R32, R71 ;  /* 0x0000002047477223 */ /* 0x000fce0000000047 */
.L_x_497:
[----:B------:R-:W-:Y:S05]  /*14e0*/  BSYNC B1 ;  /* 0x0000000000017941 */ /* 0x000fea0003800000 */
.L_x_495:
        /* <DEDUP_REMOVED lines=28> */
[----:B0----5:R-:W-:Y:S05]  /*16b0*/  CALL.REL.NOINC `($__internal_5_$__cuda_sm20_rcp_rn_f32_slowpath) ;  /* 0x000000d800247944 */ /* 0x021fea0003c00000 */
[----:B------:R-:W-:Y:S05]  /*16c0*/  BRA `(.L_x_500) ;  /* 0x0000000000107947 */ /* 0x000fea0003800000 */
.L_x_499:
[----:B------:R-:W1:Y:S02]  /*16d0*/  MUFU.RCP R71, R62 ;  /* 0x0000003e00477308 */ /* 0x000e640000001000 */
[----:B-1----:R-:W-:-:S04]  /*16e0*/  FFMA R0, R62, R71, -1 ;  /* 0xbf8000003e007423 */ /* 0x002fc80000000047 */
[----:B------:R-:W-:-:S04]  /*16f0*/  FADD.FTZ R0, -R0, -RZ ;  /* 0x800000ff00007221 */ /* 0x000fc80000010100 */
[----:B------:R-:W-:-:S07]  /*1700*/  FFMA R71, R71, R0, R71 ;  /* 0x0000000047477223 */ /* 0x000fce0000000047 */
.L_x_500:
[----:B------:R-:W-:Y:S05]  /*1710*/  BSYNC B1 ;  /* 0x0000000000017941 */ /* 0x000fea0003800000 */
.L_x_498:
        /* <DEDUP_REMOVED lines=22> */
[----:B0----5:R-:W-:Y:S05]  /*1880*/  CALL.REL.NOINC `($__internal_5_$__cuda_sm20_rcp_rn_f32_slowpath) ;  /* 0x000000d400b07944 */ /* 0x021fea0003c00000 */
[----:B------:R-:W-:Y:S05]  /*1890*/  BRA `(.L_x_503) ;  /* 0x0000000000107947 */ /* 0x000fea0003800000 */
.L_x_502:
[----:B------:R-:W1:Y:S02]  /*18a0*/  MUFU.RCP R71, R32 ;  /* 0x0000002000477308 */ /* 0x000e640000001000 */
[----:B-1----:R-:W-:-:S04]  /*18b0*/  FFMA R0, R32, R71, -1 ;  /* 0xbf80000020007423 */ /* 0x002fc80000000047 */
[----:B------:R-:W-:-:S04]  /*18c0*/  FADD.FTZ R0, -R0, -RZ ;  /* 0x800000ff00007221 */ /* 0x000fc80000010100 */
[----:B------:R-:W-:-:S07]  /*18d0*/  FFMA R71, R71, R0, R71 ;  /* 0x0000000047477223 */ /* 0x000fce0000000047 */
.L_x_503:
[----:B------:R-:W-:Y:S05]  /*18e0*/  BSYNC B1 ;  /* 0x0000000000017941 */ /* 0x000fea0003800000 */
.L_x_501:
        /* <DEDUP_REMOVED lines=28> */
.L_x_505:
[----:B------:R-:W1:Y:S02]  /*1ab0*/  MUFU.RCP R71, R32 ;  /* 0x0000002000477308 */ /* 0x000e640000001000 */
[----:B-1----:R-:W-:-:S04]  /*1ac0*/  FFMA R0, R32, R71, -1 ;  /* 0xbf80000020007423 */ /* 0x002fc80000000047 */
[----:B------:R-:W-:-:S04]  /*1ad0*/  FADD.FTZ R0, -R0, -RZ ;  /* 0x800000ff00007221 */ /* 0x000fc80000010100 */
[----:B------:R-:W-:-:S07]  /*1ae0*/  FFMA R71, R71, R0, R71 ;  /* 0x0000000047477223 */ /* 0x000fce0000000047 */
.L_x_506:
[----:B------:R-:W-:Y:S05]  /*1af0*/  BSYNC B1 ;  /* 0x0000000000017941 */ /* 0x000fea0003800000 */
.L_x_504:
        /* <DEDUP_REMOVED lines=23> */
[----:B0----5:R-:W-:Y:S05]  /*1c70*/  CALL.REL.NOINC `($__internal_5_$__cuda_sm20_rcp_rn_f32_slowpath) ;  /* 0x000000d000b47944 */ /* 0x021fea0003c00000 */
[----:B------:R-:W-:Y:S05]  /*1c80*/  BRA `(.L_x_509) ;  /* 0x0000000000107947 */ /* 0x000fea0003800000 */
.L_x_508:
[----:B------:R-:W1:Y:S02]  /*1c90*/  MUFU.RCP R71, R30 ;  /* 0x0000001e00477308 */ /* 0x000e640000001000 */
[----:B-1----:R-:W-:-:S04]  /*1ca0*/  FFMA R0, R30, R71, -1 ;  /* 0xbf8000001e007423 */ /* 0x002fc80000000047 */
[----:B------:R-:W-:-:S04]  /*1cb0*/  FADD.FTZ R0, -R0, -RZ ;  /* 0x800000ff00007221 */ /* 0x000fc80000010100 */
[----:B------:R-:W-:-:S07]  /*1cc0*/  FFMA R71, R71, R0, R71 ;  /* 0x0000000047477223 */ /* 0x000fce0000000047 */
.L_x_509:
[----:B------:R-:W-:Y:S05]  /*1cd0*/  BSYNC B1 ;  /* 0x0000000000017941 */ /* 0x000fea0003800000 */
.L_x_507:
        /* <DEDUP_REMOVED lines=28> */
[----:B0----5:R-:W-:Y:S05]  /*1ea0*/  CALL.REL.NOINC `($__internal_5_$__cuda_sm20_rcp_rn_f32_slowpath) ;  /* 0x000000d000287944 */ /* 0x021fea0003c00000 */
[----:B------:R-:W-:Y:S05]  /*1eb0*/  BRA `(.L_x_512) ;  /* 0x0000000000107947 */ /* 0x000fea0003800000 */
.L_x_511:
[----:B------:R-:W1:Y:S02]  /*1ec0*/  MUFU.RCP R71, R62 ;  /* 0x0000003e00477308 */ /* 0x000e640000001000 */
[----:B-1----:R-:W-:-:S04]  /*1ed0*/  FFMA R0, R62, R71, -1 ;  /* 0xbf8000003e007423 */ /* 0x002fc80000000047 */
[----:B------:R-:W-:-:S04]  /*1ee0*/  FADD.FTZ R0, -R0, -RZ ;  /* 0x800000ff00007221 */ /* 0x000fc80000010100 */
[----:B------:R-:W-:-:S07]  /*1ef0*/  FFMA R71, R71, R0, R71 ;  /* 0x0000000047477223 */ /* 0x000fce0000000047 */
.L_x_512:
[----:B------:R-:W-:Y:S05]  /*1f00*/  BSYNC B1 ;  /* 0x0000000000017941 */ /* 0x000fea0003800000 */
.L_x_510:
        /* <DEDUP_REMOVED lines=22> */
[----:B0----5:R-:W-:Y:S05]  /*2070*/  CALL.REL.NOINC `($__internal_5_$__cuda_sm20_rcp_rn_f32_slowpath) ;  /* 0x000000cc00b47944 */ /* 0x021fea0003c00000 */
[----:B------:R-:W-:Y:S05]  /*2080*/  BRA `(.L_x_515) ;  /* 0x0000000000107947 */ /* 0x000fea0003800000 */
.L_x_514:
[----:B------:R-:W1:Y:S02]  /*2090*/  MUFU.RCP R71, R32 ;  /* 0x0000002000477308 */ /* 0x000e640000001000 */
[----:B-1----:R-:W-:-:S04]  /*20a0*/  FFMA R0, R32, R71, -1 ;  /* 0xbf80000020007423 */ /* 0x002fc80000000047 */
[----:B------:R-:W-:-:S04]  /*20b0*/  FADD.FTZ R0, -R0, -RZ ;  /* 0x800000ff00007221 */ /* 0x000fc80000010100 */
[----:B------:R-:W-:-:S07]  /*20c0*/  FFMA R71, R71, R0, R71 ;  /* 0x0000000047477223 */ /* 0x000fce0000000047 */
.L_x_515:
[----:B------:R-:W-:Y:S05]  /*20d0*/  BSYNC B1 ;  /* 0x0000000000017941 */ /* 0x000fea0003800000 */
.L_x_513:
        /* <DEDUP_REMOVED lines=28> */
.L_x_517:
[----:B------:R-:W1:Y:S02]  /*22a0*/  MUFU.RCP R71, R32 ;  /* 0x0000002000477308 */ /* 0x000e640000001000 */
[----:B-1----:R-:W-:-:S04]  /*22b0*/  FFMA R0, R32, R71, -1 ;  /* 0xbf80000020007423 */ /* 0x002fc80000000047 */
[----:B------:R-:W-:-:S04]  /*22c0*/  FADD.FTZ R0, -R0, -RZ ;  /* 0x800000ff00007221 */ /* 0x000fc80000010100 */
[----:B------:R-:W-:-:S07]  /*22d0*/  FFMA R71, R71, R0, R71 ;  /* 0x0000000047477223 */ /* 0x000fce0000000047 */
.L_x_518:
[----:B------:R-:W-:Y:S05]  /*22e0*/  BSYNC B1 ;  /* 0x0000000000017941 */ /* 0x000fea0003800000 */
.L_x_516:
        /* <DEDUP_REMOVED lines=23> */
[----:B0----5:R-:W-:Y:S05]  /*2460*/  CALL.REL.NOINC `($__internal_5_$__cuda_sm20_rcp_rn_f32_slowpath) ;  /* 0x000000c800b87944 */ /* 0x021fea0003c00000 */
[----:B------:R-:W-:Y:S05]  /*2470*/  BRA `(.L_x_521) ;  /* 0x0000000000107947 */ /* 0x000fea0003800000 */
.L_x_520:
[----:B------:R-:W1:Y:S02]  /*2480*/  MUFU.RCP R71, R62 ;  /* 0x0000003e00477308 */ /* 0x000e640000001000 */
[----:B-1----:R-:W-:-:S04]  /*2490*/  FFMA R0, R62, R71, -1 ;  /* 0xbf8000003e007423 */ /* 0x002fc80000000047 */
[----:B------:R-:W-:-:S04]  /*24a0*/  FADD.FTZ R0, -R0, -RZ ;  /* 0x800000ff00007221 */ /* 0x000fc80000010100 */
[----:B------:R-:W-:-:S07]  /*24b0*/  FFMA R71, R71, R0, R71 ;  /* 0x0000000047477223 */ /* 0x000fce0000000047 */
.L_x_521:
[----:B------:R-:W-:Y:S05]  /*24c0*/  BSYNC B1 ;  /* 0x0000000000017941 */ /* 0x000fea0003800000 */
.L_x_519:
        /* <DEDUP_REMOVED lines=28> */
[----:B0-----:R-:W-:Y:S05]  /*2690*/  CALL.REL.NOINC `($__internal_5_$__cuda_sm20_rcp_rn_f32_slowpath) ;  /* 0x000000c8002c7944 */ /* 0x001fea0003c00000 */
[----:B------:R-:W-:Y:S05]  /*26a0*/  BRA `(.L_x_524) ;  /* 0x0000000000107947 */ /* 0x000fea0003800000 */
.L_x_523:
[----:B------:R-:W1:Y:S02]  /*26b0*/  MUFU.RCP R71, R62 ;  /* 0x0000003e00477308 */ /* 0x000e640000001000 */
[----:B-1----:R-:W-:-:S04]  /*26c0*/  FFMA R0, R62, R71, -1 ;  /* 0xbf8000003e007423 */ /* 0x002fc80000000047 */
[----:B------:R-:W-:-:S04]  /*26d0*/  FADD.FTZ R0, -R0, -RZ ;  /* 0x800000ff00007221 */ /* 0x000fc80000010100 */
[----:B------:R-:W-:-:S07]  /*26e0*/  FFMA R71, R71, R0, R71 ;  /* 0x0000000047477223 */ /* 0x000fce0000000047 */
.L_x_524:
[----:B------:R-:W-:Y:S05]  /*26f0*/  BSYNC B1 ;  /* 0x0000000000017941 */ /* 0x000fea0003800000 */
.L_x_522:
        /* <DEDUP_REMOVED lines=22> */
[----:B0-----:R-:W-:Y:S05]  /*2860*/  CALL.REL.NOINC `($__internal_5_$__cuda_sm20_rcp_rn_f32_slowpath) ;  /* 0x000000c400b87944 */ /* 0x001fea0003c00000 */
[----:B------:R-:W-:Y:S05]  /*2870*/  BRA `(.L_x_527) ;  /* 0x0000000000107947 */ /* 0x000fea0003800000 */
.L_x_526:
[----:B------:R-:W1:Y:S02]  /*2880*/  MUFU.RCP R71, R62 ;  /* 0x0000003e00477308 */ /* 0x000e640000001000 */
[----:B-1----:R-:W-:-:S04]  /*2890*/  FFMA R0, R62, R71, -1 ;  /* 0xbf8000003e007423 */ /* 0x002fc80000000047 */
[----:B------:R-:W-:-:S04]  /*28a0*/  FADD.FTZ R0, -R0, -RZ ;  /* 0x800000ff00007221 */ /* 0x000fc80000010100 */
[----:B------:R-:W-:-:S07]  /*28b0*/  FFMA R71, R71, R0, R71 ;  /* 0x0000000047477223 */ /* 0x000fce0000000047 */
.L_x_527:
[----:B------:R-:W-:Y:S05]  /*28c0*/  BSYNC B1 ;  /* 0x0000000000017941 */ /* 0x000fea0003800000 */
.L_x_525:
        /* <DEDUP_REMOVED lines=26> */
[----:B0-----:R-:W-:Y:S05]  /*2a70*/  CALL.REL.NOINC `($__internal_5_$__cuda_sm20_rcp_rn_f32_slowpath) ;  /* 0x000000c400347944 */ /* 0x001fea0003c00000 */
[----:B------:R-:W-:Y:S05]  /*2a80*/  BRA `(.L_x_530) ;  /* 0x0000000000107947 */ /* 0x000fea0003800000 */
.L_x_529:
[----:B------:R-:W1:Y:S02]  /*2a90*/  MUFU.RCP R71, R62 ;  /* 0x0000003e00477308 */ /* 0x000e640000001000 */
[----:B-1----:R-:W-:-:S04]  /*2aa0*/  FFMA R0, R62, R71, -1 ;  /* 0xbf8000003e007423 */ /* 0x002fc80000000047 */
[----:B------:R-:W-:-:S04]  /*2ab0*/  FADD.FTZ R0, -R0, -RZ ;  /* 0x800000ff00007221 */ /* 0x000fc80000010100 */
[----:B------:R-:W-:-:S07]  /*2ac0*/  FFMA R71, R71, R0, R71 ;  /* 0x0000000047477223 */ /* 0x000fce0000000047 */
.L_x_530:
[----:B------:R-:W-:Y:S05]  /*2ad0*/  BSYNC B1 ;  /* 0x0000000000017941 */ /* 0x000fea0003800000 */
.L_x_528:
        /* <DEDUP_REMOVED lines=25> */
.L_x_532:
[----:B------:R-:W1:Y:S02]  /*2c70*/  MUFU.RCP R71, R64 ;  /* 0x0000004000477308 */ /* 0x000e640000001000 */
[----:B-1----:R-:W-:-:S04]  /*2c80*/  FFMA R0, R64, R71, -1 ;  /* 0xbf80000040007423 */ /* 0x002fc80000000047 */
[----:B------:R-:W-:-:S04]  /*2c90*/  FADD.FTZ R0, -R0, -RZ ;  /* 0x800000ff00007221 */ /* 0x000fc80000010100 */
[----:B------:R-:W-:-:S07]  /*2ca0*/  FFMA R71, R71, R0, R71 ;  /* 0x0000000047477223 */ /* 0x000fce0000000047 */
.L_x_533:
[----:B------:R-:W-:Y:S05]  /*2cb0*/  BSYNC B1 ;  /* 0x0000000000017941 */ /* 0x000fea0003800000 */
.L_x_531:
        /* <DEDUP_REMOVED lines=28> */
[----:B0-----:R-:W-:Y:S05]  /*2e80*/  CALL.REL.NOINC `($__internal_5_$__cuda_sm20_rcp_rn_f32_slowpath) ;  /* 0x000000c000307944 */ /* 0x001fea0003c00000 */
[----:B------:R-:W-:Y:S05]  /*2e90*/  BRA `(.L_x_536) ;  /* 0x0000000000107947 */ /* 0x000fea0003800000 */
.L_x_535:
[----:B------:R-:W1:Y:S02]  /*2ea0*/  MUFU.RCP R71, R62 ;  /* 0x0000003e00477308 */ /* 0x000e640000001000 */
[----:B-1----:R-:W-:-:S04]  /*2eb0*/  FFMA R0, R62, R71, -1 ;  /* 0xbf8000003e007423 */ /* 0x002fc80000000047 */
[----:B------:R-:W-:-:S04]  /*2ec0*/  FADD.FTZ R0, -R0, -RZ ;  /* 0x800000ff00007221 */ /* 0x000fc80000010100 */
[----:B------:R-:W-:-:S07]  /*2ed0*/  FFMA R71, R71, R0, R71 ;  /* 0x0000000047477223 */ /* 0x000fce0000000047 */
.L_x_536:
[----:B------:R-:W-:Y:S05]  /*2ee0*/  BSYNC B1 ;  /* 0x0000000000017941 */ /* 0x000fea0003800000 */
.L_x_534:
        /* <DEDUP_REMOVED lines=24> */
.L_x_538:
[----:B------:R-:W1:Y:S02]  /*3070*/  MUFU.RCP R71, R64 ;  /* 0x0000004000477308 */ /* 0x000e640000001000 */
[----:B-1----:R-:W-:-:S04]  /*3080*/  FFMA R0, R64, R71, -1 ;  /* 0xbf80000040007423 */ /* 0x002fc80000000047 */
[----:B------:R-:W-:-:S04]  /*3090*/  FADD.FTZ R0, -R0, -RZ ;  /* 0x800000ff00007221 */ /* 0x000fc80000010100 */
[----:B------:R-:W-:-:S07]  /*30a0*/  FFMA R71, R71, R0, R71 ;  /* 0x0000000047477223 */ /* 0x000fce0000000047 */
.L_x_539:
[----:B------:R-:W-:Y:S05]  /*30b0*/  BSYNC B1 ;  /* 0x0000000000017941 */ /* 0x000fea0003800000 */
.L_x_537:
        /* <DEDUP_REMOVED lines=26> */
[----:B0-----:R-:W-:Y:S05]  /*3260*/  CALL.REL.NOINC `($__internal_5_$__cuda_sm20_rcp_rn_f32_slowpath) ;  /* 0x000000bc00387944 */ /* 0x001fea0003c00000 */
[----:B------:R-:W-:Y:S05]  /*3270*/  BRA `(.L_x_542) ;  /* 0x0000000000107947 */ /* 0x000fea0003800000 */
.L_x_541:
[----:B------:R-:W1:Y:S02]  /*3280*/  MUFU.RCP R71, R62 ;  /* 0x0000003e00477308 */ /* 0x000e640000001000 */
[----:B-1----:R-:W-:-:S04]  /*3290*/  FFMA R0, R62, R71, -1 ;  /* 0xbf8000003e007423 */ /* 0x002fc80000000047 */
[----:B------:R-:W-:-:S04]  /*32a0*/  FADD.FTZ R0, -R0, -RZ ;  /* 0x800000ff00007221 */ /* 0x000fc80000010100 */
[----:B------:R-:W-:-:S07]  /*32b0*/  FFMA R71, R71, R0, R71 ;  /* 0x0000000047477223 */ /* 0x000fce0000000047 */
.L_x_542:
[----:B------:R-:W-:Y:S05]  /*32c0*/  BSYNC B1 ;  /* 0x0000000000017941 */ /* 0x000fea0003800000 */
.L_x_540:
        /* <DEDUP_REMOVED lines=10> */
[----:B------:R-:W-:-:S02]  /*3370*/  F2FP.SATFINITE.E5M2.F32.PACK_AB_MERGE_C R0, RZ, R0, RZ ;  /* 0x00000000ff00723e */ /* 0x000fc400048060ff */
[----:B------:R-:W-:Y:S02]  /*3380*/  @P1 LEA.HI.X R63, R60, R6, R61, 0x1, P2 ;  /* 0x000000063c3f1211 */ /* 0x000fe400010f0c3d */
[----:B------:R-:W-:Y:S02]  /*3390*/  F2FP.SATFINITE.E5M2.F32.PACK_AB_MERGE_C R57, RZ, R57, RZ ;  /* 0x00000039ff39723e */ /* 0x000fe400048060ff */
[----:B------:R-:W-:Y:S02]  /*33a0*/  F2FP.SATFINITE.E5M2.F32.PACK_AB_MERGE_C R64, RZ, R64, RZ ;  /* 0x00000040ff40723e */ /* 0x000fe400048060ff */
[----:B------:R-:W-:Y:S02]  /*33b0*/  F2FP.SATFINITE.E5M2.F32.PACK_AB_MERGE_C R59, RZ, R59, RZ ;  /* 0x0000003bff3b723e */ /* 0x000fe400048060ff */
        /* <DEDUP_REMOVED lines=19> */
[----:B------:R-:W-:Y:S01]  /*34f0*/  F2FP.SATFINITE.E5M2.F32.PACK_AB_MERGE_C R53, RZ, R53, RZ ;  /* 0x00000035ff35723e */ /* 0x000fe200048060ff */
[----:B0-----:R-:W0:Y:S01]  /*3500*/  LDC.64 R40, c[0x0][0x248] ;  /* 0x00009200ff287b82 */ /* 0x001e220000000a00 */
[----:B------:R-:W-:Y:S02]  /*3510*/  F2FP.SATFINITE.E5M2.F32.PACK_AB_MERGE_C R32, RZ, R32, RZ ;  /* 0x00000020ff20723e */ /* 0x000fe400048060ff */
        /* <DEDUP_REMOVED lines=11> */
[----:B------:R-:W-:Y:S02]  /*35d0*/  F2FP.SATFINITE.E5M2.F32.PACK_AB_MERGE_C R33, RZ, R33, RZ ;  /* 0x00000021ff21723e */ /* 0x000fe400048060ff */
[----:B------:R-:W-:-:S02]  /*35e0*/  F2FP.SATFINITE.E5M2.F32.PACK_AB_MERGE_C R30, RZ, R30, RZ ;  /* 0x0000001eff1e723e */ /* 0x000fc400048060ff */
        /* <DEDUP_REMOVED lines=13> */
.L_x_544:
[----:B------:R-:W-:Y:S05]  /*36c0*/  BSYNC B0 ;  /* 0x0000000000007941 */ /* 0x000fea0003800000 */
.L_x_543:
[----:B-1----:R-:W-:Y:S01]  /*36d0*/  FMUL R35, R3, UR12 ;  /* 0x0000000c03237c20 */ /* 0x002fe20008400000 */
[----:B------:R-:W-:Y:S01]  /*36e0*/  FMNMX R64, |R23|, R64, !PT ;  /* 0x0000004017407209 */ /* 0x000fe20007800200 */
[----:B------:R-:W-:Y:S01]  /*36f0*/  FMUL R23, R25, UR12 ;  /* 0x0000000c19177c20 */ /* 0x000fe20008400000 */
[----:B------:R-:W-:Y:S01]  /*3700*/  F2FP.SATFINITE.E5M2.F32.PACK_AB_MERGE_C R34, RZ, R57, RZ ;  /* 0x00000039ff22723e */ /* 0x000fe200048060ff */
[----:B------:R-:W-:Y:S01]  /*3710*/  BSSY B0, `(.L_x_545) ;  /* 0x0000033000007945 */ /* 0x000fe20003800000 */
[----:B------:R-:W-:Y:S02]  /*3720*/  F2FP.SATFINITE.E5M2.F32.PACK_AB_MERGE_C R35, RZ, R35, RZ ;  /* 0x00000023ff23723e */ /* 0x000fe400048060ff */
[----:B0-----:R-:W-:Y:S02]  /*3730*/  IADD3 R5, P2, R7, R40, RZ ;  /* 0x0000002807057210 */ /* 0x001fe40007f5e0ff */
[----:B------:R-:W-:Y:S02]  /*3740*/  F2FP.SATFINITE.E5M2.F32.PACK_AB_MERGE_C R59, RZ, R23, RZ ;  /* 0x00000017ff3b723e */ /* 0x000fe400048060ff */
        /* <DEDUP_REMOVED lines=11> */
[----:B------:R-:W-:-:S02]  /*3800*/  F2FP.SATFINITE.E5M2.F32.PACK_AB_MERGE_C R64, RZ, R23, RZ ;  /* 0x00000017ff40723e */ /* 0x000fc400048060ff */
        /* <DEDUP_REMOVED lines=18> */
[----:B------:R-:W-:Y:S01]  /*3930*/  F2FP.SATFINITE.E5M2.F32.PACK_AB_MERGE_C R59, RZ, R59, RZ ;  /* 0x0000003bff3b723e */ /* 0x000fe200048060ff */
[----:B0-----:R-:W-:Y:S01]  /*3940*/  FMUL R68, R31, UR12 ;  /* 0x0000000c1f447c20 */ /* 0x001fe20008400000 */
[----:B------:R-:W-:Y:S02]  /*3950*/  F2FP.SATFINITE.E5M2.F32.PACK_AB_MERGE_C R64, RZ, R64, RZ ;  /* 0x00000040ff40723e */ /* 0x000fe400048060ff */
[----:B------:R-:W-:Y:S02]  /*3960*/  @P1 LEA.HI.X R71, R0, R4, R21, 0x1, P2 ;  /* 0x0000000400471211 */ /* 0x000fe400010f0c15 */
[----:B------:R-:W-:Y:S02]  /*3970*/  @P1 PRMT R21, R64, 0x7604, R59 ;  /* 0x0000760440151816 */ /* 0x000fe4000000003b */
[----:B------:R-:W-:Y:S02]  /*3980*/  FMNMX R24, |R24|, R53, !PT ;  /* 0x0000003518187209 */ /* 0x000fe40007800200 */
[----:B------:R-:W-:Y:S01]  /*3990*/  F2FP.SATFINITE.E5M2.F32.PACK_AB_MERGE_C R68, RZ, R68, RZ ;  /* 0x00000044ff44723e */ /* 0x000fe200048060ff */
[----:B------:R0:W-:Y:S01]  /*39a0*/  @P1 STG.E.U16 desc[UR10][R70.64], R21 ;  /* 0x0000001546001986 */ /* 0x0001e2000c10150a */
[----:B------:R-:W-:Y:S01]  /*39b0*/  F2FP.SATFINITE.E5M2.F32.PACK_AB_MERGE_C R63, RZ, R63, RZ ;  /* 0x0000003fff3f723e */ /* 0x000fe200048060ff */
        /* <DEDUP_REMOVED lines=8> */
.L_x_546:
[----:B------:R-:W-:Y:S05]  /*3a40*/  BSYNC B0 ;  /* 0x0000000000007941 */ /* 0x000fea0003800000 */
.L_x_545:
        /* <DEDUP_REMOVED lines=86> */
.L_x_548:
[----:B------:R-:W-:Y:S05]  /*3fb0*/  BSYNC B0 ;  /* 0x0000000000007941 */ /* 0x000fea0003800000 */
.L_x_547:
        /* <DEDUP_REMOVED lines=25> */
.L_x_550:
[----:B------:R-:W-:Y:S05]  /*4150*/  BSYNC B0 ;  /* 0x0000000000007941 */ /* 0x000fea0003800000 */
.L_x_549:
        /* <DEDUP_REMOVED lines=21> */
.L_x_552:
[----:B------:R-:W-:Y:S05]  /*42b0*/  BSYNC B0 ;  /* 0x0000000000007941 */ /* 0x000fea0003800000 */
.L_x_551:
        /* <DEDUP_REMOVED lines=24> */
[----:B-----5:R-:W-:Y:S05]  /*4440*/  CALL.REL.NOINC `($__internal_5_$__cuda_sm20_rcp_rn_f32_slowpath) ;  /* 0x000000a800c07944 */ /* 0x020fea0003c00000 */
[----:B------:R-:W-:Y:S05]  /*4450*/  BRA `(.L_x_555) ;  /* 0x0000000000107947 */ /* 0x000fea0003800000 */
.L_x_554:
[----:B------:R-:W0:Y:S02]  /*4460*/  MUFU.RCP R71, R60 ;  /* 0x0000003c00477308 */ /* 0x000e240000001000 */
[----:B0-----:R-:W-:-:S04]  /*4470*/  FFMA R0, R60, R71, -1 ;  /* 0xbf8000003c007423 */ /* 0x001fc80000000047 */
[----:B------:R-:W-:-:S04]  /*4480*/  FADD.FTZ R0, -R0, -RZ ;  /* 0x800000ff00007221 */ /* 0x000fc80000010100 */
[----:B------:R-:W-:-:S07]  /*4490*/  FFMA R71, R71, R0, R71 ;  /* 0x0000000047477223 */ /* 0x000fce0000000047 */
.L_x_555:
[----:B------:R-:W-:Y:S05]  /*44a0*/  BSYNC B1 ;  /* 0x0000000000017941 */ /* 0x000fea0003800000 */
.L_x_553:
        /* <DEDUP_REMOVED lines=28> */
[----:B-----5:R-:W-:Y:S05]  /*4670*/  CALL.REL.NOINC `($__internal_5_$__cuda_sm20_rcp_rn_f32_slowpath) ;  /* 0x000000a800347944 */ /* 0x020fea0003c00000 */
[----:B------:R-:W-:Y:S05]  /*4680*/  BRA `(.L_x_558) ;  /* 0x0000000000107947 */ /* 0x000fea0003800000 */
.L_x_557:
[----:B------:R-:W0:Y:S02]  /*4690*/  MUFU.RCP R71, R64 ;  /* 0x0000004000477308 */ /* 0x000e240000001000 */
[----:B0-----:R-:W-:-:S04]  /*46a0*/  FFMA R0, R64, R71, -1 ;  /* 0xbf80000040007423 */ /* 0x001fc80000000047 */
[----:B------:R-:W-:-:S04]  /*46b0*/  FADD.FTZ R0, -R0, -RZ ;  /* 0x800000ff00007221 */ /* 0x000fc80000010100 */
[----:B------:R-:W-:-:S07]  /*46c0*/  FFMA R71, R71, R0, R71 ;  /* 0x0000000047477223 */ /* 0x000fce0000000047 */
.L_x_558:
[----:B------:R-:W-:Y:S05]  /*46d0*/  BSYNC B1 ;  /* 0x0000000000017941 */ /* 0x000fea0003800000 */
.L_x_556:
        /* <DEDUP_REMOVED lines=22> */
[----:B-----5:R-:W-:Y:S05]  /*4840*/  CALL.REL.NOINC `($__internal_5_$__cuda_sm20_rcp_rn_f32_slowpath) ;  /* 0x000000a400c07944 */ /* 0x020fea0003c00000 */
[----:B------:R-:W-:Y:S05]  /*4850*/  BRA `(.L_x_561) ;  /* 0x0000000000107947 */ /* 0x000fea0003800000 */
.L_x_560:
[----:B------:R-:W0:Y:S02]  /*4860*/  MUFU.RCP R71, R66 ;  /* 0x0000004200477308 */ /* 0x000e240000001000 */
[----:B0-----:R-:W-:-:S04]  /*4870*/  FFMA R0, R66, R71, -1 ;  /* 0xbf80000042007423 */ /* 0x001fc80000000047 */
[----:B------:R-:W-:-:S04]  /*4880*/  FADD.FTZ R0, -R0, -RZ ;  /* 0x800000ff00007221 */ /* 0x000fc80000010100 */
[----:B------:R-:W-:-:S07]  /*4890*/  FFMA R71, R71, R0, R71 ;  /* 0x0000000047477223 */ /* 0x000fce0000000047 */
.L_x_561:
[----:B------:R-:W-:Y:S05]  /*48a0*/  BSYNC B1 ;  /* 0x0000000000017941 */ /* 0x000fea0003800000 */
.L_x_559:
        /* <DEDUP_REMOVED lines=26> */
[----:B-----5:R-:W-:Y:S05]  /*4a50*/  CALL.REL.NOINC `($__internal_5_$__cuda_sm20_rcp_rn_f32_slowpath) ;  /* 0x000000a4003c7944 */ /* 0x020fea0003c00000 */
[----:B------:R-:W-:Y:S05]  /*4a60*/  BRA `(.L_x_564) ;  /* 0x0000000000107947 */ /* 0x000fea0003800000 */
.L_x_563:
[----:B------:R-:W0:Y:S02]  /*4a70*/  MUFU.RCP R71, R64 ;  /* 0x0000004000477308 */ /* 0x000e240000001000 */
[----:B0-----:R-:W-:-:S04]  /*4a80*/  FFMA R0, R64, R71, -1 ;  /* 0xbf80000040007423 */ /* 0x001fc80000000047 */
[----:B------:R-:W-:-:S04]  /*4a90*/  FADD.FTZ R0, -R0, -RZ ;  /* 0x800000ff00007221 */ /* 0x000fc80000010100 */
[----:B------:R-:W-:-:S07]  /*4aa0*/  FFMA R71, R71, R0, R71 ;  /* 0x0000000047477223 */ /* 0x000fce0000000047 */
.L_x_564:
[----:B------:R-:W-:Y:S05]  /*4ab0*/  BSYNC B1 ;  /* 0x0000000000017941 */ /* 0x000fea0003800000 */
.L_x_562:
        /* <DEDUP_REMOVED lines=23> */
[----:B-----5:R-:W-:Y:S05]  /*4c30*/  CALL.REL.NOINC `($__internal_5_$__cuda_sm20_rcp_rn_f32_slowpath) ;  /* 0x000000a000c47944 */ /* 0x020fea0003c00000 */
[----:B------:R-:W-:Y:S05]  /*4c40*/  BRA `(.L_x_567) ;  /* 0x0000000000107947 */ /* 0x000fea0003800000 */
.L_x_566:
[----:B------:R-:W0:Y:S02]  /*4c50*/  MUFU.RCP R71, R58 ;  /* 0x0000003a00477308 */ /* 0x000e240000001000 */
[----:B0-----:R-:W-:-:S04]  /*4c60*/  FFMA R0, R58, R71, -1 ;  /* 0xbf8000003a007423 */ /* 0x001fc80000000047 */
[----:B------:R-:W-:-:S04]  /*4c70*/  FADD.FTZ R0, -R0, -RZ ;  /* 0x800000ff00007221 */ /* 0x000fc80000010100 */
[----:B------:R-:W-:-:S07]  /*4c80*/  FFMA R71, R71, R0, R71 ;  /* 0x0000000047477223 */ /* 0x000fce0000000047 */
.L_x_567:
[----:B------:R-:W-:Y:S05]  /*4c90*/  BSYNC B1 ;  /* 0x0000000000017941 */ /* 0x000fea0003800000 */
.L_x_565:
        /* <DEDUP_REMOVED lines=28> */
[----:B-----5:R-:W-:Y:S05]  /*4e60*/  CALL.REL.NOINC `($__internal_5_$__cuda_sm20_rcp_rn_f32_slowpath) ;  /* 0x000000a000387944 */ /* 0x020fea0003c00000 */
[----:B------:R-:W-:Y:S05]  /*4e70*/  BRA `(.L_x_570) ;  /* 0x0000000000107947 */ /* 0x000fea0003800000 */
.L_x_569:
[----:B------:R-:W0:Y:S02]  /*4e80*/  MUFU.RCP R71, R64 ;  /* 0x0000004000477308 */ /* 0x000e240000001000 */
[----:B0-----:R-:W-:-:S04]  /*4e90*/  FFMA R0, R64, R71, -1 ;  /* 0xbf80000040007423 */ /* 0x001fc80000000047 */
[----:B------:R-:W-:-:S04]  /*4ea0*/  FADD.FTZ R0, -R0, -RZ ;  /* 0x800000ff00007221 */ /* 0x000fc80000010100 */
[----:B------:R-:W-:-:S07]  /*4eb0*/  FFMA R71, R71, R0, R71 ;  /* 0x0000000047477223 */ /* 0x000fce0000000047 */
.L_x_570:
[----:B------:R-:W-:Y:S05]  /*4ec0*/  BSYNC B1 ;  /* 0x0000000000017941 */ /* 0x000fea0003800000 */
.L_x_568:
        /* <DEDUP_REMOVED lines=22> */
[----:B-----5:R-:W-:Y:S05]  /*5030*/  CALL.REL.NOINC `($__internal_5_$__cuda_sm20_rcp_rn_f32_slowpath) ;  /* 0x0000009c00c47944 */ /* 0x020fea0003c00000 */
[----:B------:R-:W-:Y:S05]  /*5040*/  BRA `(.L_x_573) ;  /* 0x0000000000107947 */ /* 0x000fea0003800000 */
.L_x_572:
[----:B------:R-:W0:Y:S02]  /*5050*/  MUFU.RCP R71, R66 ;  /* 0x0000004200477308 */ /* 0x000e240000001000 */
[----:B0-----:R-:W-:-:S04]  /*5060*/  FFMA R0, R66, R71, -1 ;  /* 0xbf80000042007423 */ /* 0x001fc80000000047 */
[----:B------:R-:W-:-:S04]  /*5070*/  FADD.FTZ R0, -R0, -RZ ;  /* 0x800000ff00007221 */ /* 0x000fc80000010100 */
[----:B------:R-:W-:-:S07]  /*5080*/  FFMA R71, R71, R0, R71 ;  /* 0x0000000047477223 */ /* 0x000fce0000000047 */
.L_x_573:
[----:B------:R-:W-:Y:S05]  /*5090*/  BSYNC B1 ;  /* 0x0000000000017941 */ /* 0x000fea0003800000 */
.L_x_571:
        /* <DEDUP_REMOVED lines=28> */
.L_x_575:
[----:B------:R-:W0:Y:S02]  /*5260*/  MUFU.RCP R71, R66 ;  /* 0x0000004200477308 */ /* 0x000e240000001000 */
[----:B0-----:R-:W-:-:S04]  /*5270*/  FFMA R0, R66, R71, -1 ;  /* 0xbf80000042007423 */ /* 0x001fc80000000047 */
[----:B------:R-:W-:-:S04]  /*5280*/  FADD.FTZ R0, -R0, -RZ ;  /* 0x800000ff00007221 */ /* 0x000fc80000010100 */
[----:B------:R-:W-:-:S07]  /*5290*/  FFMA R71, R71, R0, R71 ;  /* 0x0000000047477223 */ /* 0x000fce0000000047 */
.L_x_576:
[----:B------:R-:W-:Y:S05]  /*52a0*/  BSYNC B1 ;  /* 0x0000000000017941 */ /* 0x000fea0003800000 */
.L_x_574:
        /* <DEDUP_REMOVED lines=23> */
[----:B-----5:R-:W-:Y:S05]  /*5420*/  CALL.REL.NOINC `($__internal_5_$__cuda_sm20_rcp_rn_f32_slowpath) ;  /* 0x0000009800c87944 */ /* 0x020fea0003c00000 */
[----:B------:R-:W-:Y:S05]  /*5430*/  BRA `(.L_x_579) ;  /* 0x0000000000107947 */ /* 0x000fea0003800000 */
.L_x_578:
[----:B------:R-:W0:Y:S02]  /*5440*/  MUFU.RCP R71, R64 ;  /* 0x0000004000477308 */ /* 0x000e240000001000 */
[----:B0-----:R-:W-:-:S04]  /*5450*/  FFMA R0, R64, R71, -1 ;  /* 0xbf80000040007423 */ /* 0x001fc80000000047 */
[----:B------:R-:W-:-:S04]  /*5460*/  FADD.FTZ R0, -R0, -RZ ;  /* 0x800000ff00007221 */ /* 0x000fc80000010100 */
[----:B------:R-:W-:-:S07]  /*5470*/  FFMA R71, R71, R0, R71 ;  /* 0x0000000047477223 */ /* 0x000fce0000000047 */
.L_x_579:
[----:B------:R-:W-:Y:S05]  /*5480*/  BSYNC B1 ;  /* 0x0000000000017941 */ /* 0x000fea0003800000 */
.L_x_577:
        /* <DEDUP_REMOVED lines=30> */
.L_x_581:
[----:B------:R-:W0:Y:S02]  /*5670*/  MUFU.RCP R71, R66 ;  /* 0x0000004200477308 */ /* 0x000e240000001000 */
[----:B0-----:R-:W-:-:S04]  /*5680*/  FFMA R0, R66, R71, -1 ;  /* 0xbf80000042007423 */ /* 0x001fc80000000047 */
[----:B------:R-:W-:-:S04]  /*5690*/  FADD.FTZ R0, -R0, -RZ ;  /* 0x800000ff00007221 */ /* 0x000fc80000010100 */
[----:B------:R-:W-:-:S07]  /*56a0*/  FFMA R71, R71, R0, R71 ;  /* 0x0000000047477223 */ /* 0x000fce0000000047 */
.L_x_582:
[----:B------:R-:W-:Y:S05]  /*56b0*/  BSYNC B1 ;  /* 0x0000000000017941 */ /* 0x000fea0003800000 */
.L_x_580:
        /* <DEDUP_REMOVED lines=22> */
[----:B-----5:R-:W-:Y:S05]  /*5820*/  CALL.REL.NOINC `($__internal_5_$__cuda_sm20_rcp_rn_f32_slowpath) ;  /* 0x0000009400c87944 */ /* 0x020fea0003c00000 */
[----:B------:R-:W-:Y:S05]  /*5830*/  BRA `(.L_x_585) ;  /* 0x0000000000107947 */ /* 0x000fea0003800000 */
.L_x_584:
[----:B------:R-:W0:Y:S02]  /*5840*/  MUFU.RCP R71, R66 ;  /* 0x0000004200477308 */ /* 0x000e240000001000 */
[----:B0-----:R-:W-:-:S04]  /*5850*/  FFMA R0, R66, R71, -1 ;  /* 0xbf80000042007423 */ /* 0x001fc80000000047 */
[----:B------:R-:W-:-:S04]  /*5860*/  FADD.FTZ R0, -R0, -RZ ;  /* 0x800000ff00007221 */ /* 0x000fc80000010100 */
[----:B------:R-:W-:-:S07]  /*5870*/  FFMA R71, R71, R0, R71 ;  /* 0x0000000047477223 */ /* 0x000fce0000000047 */
.L_x_585:
[----:B------:R-:W-:Y:S05]  /*5880*/  BSYNC B1 ;  /* 0x0000000000017941 */ /* 0x000fea0003800000 */
.L_x_583:
        /* <DEDUP_REMOVED lines=28> */
.L_x_587:
[----:B------:R-:W0:Y:S02]  /*5a50*/  MUFU.RCP R71, R66 ;  /* 0x0000004200477308 */ /* 0x000e240000001000 */
[----:B0-----:R-:W-:-:S04]  /*5a60*/  FFMA R0, R66, R71, -1 ;  /* 0xbf80000042007423 */ /* 0x001fc80000000047 */
[----:B------:R-:W-:-:S04]  /*5a70*/  FADD.FTZ R0, -R0, -RZ ;  /* 0x800000ff00007221 */ /* 0x000fc80000010100 */
[----:B------:R-:W-:-:S07]  /*5a80*/  FFMA R71, R71, R0, R71 ;  /* 0x0000000047477223 */ /* 0x000fce0000000047 */
.L_x_588:
[----:B------:R-:W-:Y:S05]  /*5a90*/  BSYNC B1 ;  /* 0x0000000000017941 */ /* 0x000fea0003800000 */
.L_x_586:
        /* <DEDUP_REMOVED lines=25> */
.L_x_590:
[----:B------:R-:W0:Y:S02]  /*5c30*/  MUFU.RCP R71, R64 ;  /* 0x0000004000477308 */ /* 0x000e240000001000 */
[----:B0-----:R-:W-:-:S04]  /*5c40*/  FFMA R0, R64, R71, -1 ;  /* 0xbf80000040007423 */ /* 0x001fc80000000047 */
[----:B------:R-:W-:-:S04]  /*5c50*/  FADD.FTZ R0, -R0, -RZ ;  /* 0x800000ff00007221 */ /* 0x000fc80000010100 */
[----:B------:R-:W-:-:S07]  /*5c60*/  FFMA R71, R71, R0, R71 ;  /* 0x0000000047477223 */ /* 0x000fce0000000047 */
.L_x_591:
[----:B------:R-:W-:Y:S05]  /*5c70*/  BSYNC B1 ;  /* 0x0000000000017941 */ /* 0x000fea0003800000 */
.L_x_589:
        /* <DEDUP_REMOVED lines=30> */
.L_x_593:
[----:B------:R-:W0:Y:S02]  /*5e60*/  MUFU.RCP R71, R66 ;  /* 0x0000004200477308 */ /* 0x000e240000001000 */
[----:B0-----:R-:W-:-:S04]  /*5e70*/  FFMA R0, R66, R71, -1 ;  /* 0xbf80000042007423 */ /* 0x001fc80000000047 */
[----:B------:R-:W-:-:S04]  /*5e80*/  FADD.FTZ R0, -R0, -RZ ;  /* 0x800000ff00007221 */ /* 0x000fc80000010100 */
[----:B------:R-:W-:-:S07]  /*5e90*/  FFMA R71, R71, R0, R71 ;  /* 0x0000000047477223 */ /* 0x000fce0000000047 */
.L_x_594:
[----:B------:R-:W-:Y:S05]  /*5ea0*/  BSYNC B1 ;  /* 0x0000000000017941 */ /* 0x000fea0003800000 */
.L_x_592:
        /* <DEDUP_REMOVED lines=24> */
.L_x_596:
[----:B------:R-:W0:Y:S02]  /*6030*/  MUFU.RCP R71, R64 ;  /* 0x0000004000477308 */ /* 0x000e240000001000 */
[----:B0-----:R-:W-:-:S04]  /*6040*/  FFMA R0, R64, R71, -1 ;  /* 0xbf80000040007423 */ /* 0x001fc80000000047 */
[----:B------:R-:W-:-:S04]  /*6050*/  FADD.FTZ R0, -R0, -RZ ;  /* 0x800000ff00007221 */ /* 0x000fc80000010100 */
[----:B------:R-:W-:-:S07]  /*6060*/  FFMA R71, R71, R0, R71 ;  /* 0x0000000047477223 */ /* 0x000fce0000000047 */
.L_x_597:
[----:B------:R-:W-:Y:S05]  /*6070*/  BSYNC B1 ;  /* 0x0000000000017941 */ /* 0x000fea0003800000 */
.L_x_595:
        /* <DEDUP_REMOVED lines=26> */
[----:B-----5:R-:W-:Y:S05]  /*6220*/  CALL.REL.NOINC `($__internal_5_$__cuda_sm20_rcp_rn_f32_slowpath) ;  /* 0x0000008c00487944 */ /* 0x020fea0003c00000 */
[----:B------:R-:W-:Y:S05]  /*6230*/  BRA `(.L_x_600) ;  /* 0x0000000000107947 */ /* 0x000fea0003800000 */
.L_x_599:
[----:B------:R-:W0:Y:S02]  /*6240*/  MUFU.RCP R71, R64 ;  /* 0x0000004000477308 */ /* 0x000e240000001000 */
[----:B0-----:R-:W-:-:S04]  /*6250*/  FFMA R0, R64, R71, -1 ;  /* 0xbf80000040007423 */ /* 0x001fc80000000047 */
[----:B------:R-:W-:-:S04]  /*6260*/  FADD.FTZ R0, -R0, -RZ ;  /* 0x800000ff00007221 */ /* 0x000fc80000010100 */
[----:B------:R-:W-:-:S07]  /*6270*/  FFMA R71, R71, R0, R71 ;  /* 0x0000000047477223 */ /* 0x000fce0000000047 */
.L_x_600:
[----:B------:R-:W-:Y:S05]  /*6280*/  BSYNC B1 ;  /* 0x0000000000017941 */ /* 0x000fea0003800000 */
.L_x_598:
        /* <DEDUP_REMOVED lines=12> */
[----:B------:R-:W-:-:S02]  /*6350*/  F2FP.SATFINITE.E5M2.F32.PACK_AB_MERGE_C R0, RZ, R0, RZ ;  /* 0x00000000ff00723e */ /* 0x000fc400048060ff */
[----:B------:R-:W-:Y:S02]  /*6360*/  F2FP.SATFINITE.E5M2.F32.PACK_AB_MERGE_C R53, RZ, R53, RZ ;  /* 0x00000035ff35723e */ /* 0x000fe400048060ff */
[----:B------:R-:W-:Y:S02]  /*6370*/  F2FP.SATFINITE.E5M2.F32.PACK_AB_MERGE_C R62, RZ, R54, RZ ;  /* 0x00000036ff3e723e */ /* 0x000fe400048060ff */
[----:B------:R-:W-:Y:S02]  /*6380*/  @P0 PRMT R71, R53, 0x7604, R0 ;  /* 0x0000760435470816 */ /* 0x000fe40000000000 */
[----:B------:R-:W-:Y:S02]  /*6390*/  LOP3.LUT R0, R0, 0xff, RZ, 0xc0, !PT ;  /* 0x000000ff00007812 */ /* 0x000fe400078ec0ff */
[----:B------:R-:W-:Y:S01]  /*63a0*/  FMNMX R58, |R58|, R73, !PT ;  /* 0x000000493a3a7209 */ /* 0x000fe20007800200 */
[----:B------:R1:W-:Y:S01]  /*63b0*/  @P0 STG.E.U16 desc[UR10][R64.64], R71 ;  /* 0x0000004740000986 */ /* 0x0003e2000c10150a */
[----:B0-----:R-:W-:-:S02]  /*63c0*/  @P0 IADD3 R59, P2, R40, R69, RZ ;  /* 0x00000045283b0210 */ /* 0x001fc40007f5e0ff */
[----:B------:R-:W-:Y:S02]  /*63d0*/  F2FP.SATFINITE.E5M2.F32.PACK_AB_MERGE_C R61, RZ, R61, RZ ;  /* 0x0000003dff3d723e */ /* 0x000fe400048060ff */
        /* <DEDUP_REMOVED lines=9> */
[----:B------:R-:W-:Y:S01]  /*6470*/  F2FP.SATFINITE.E5M2.F32.PACK_AB_MERGE_C R73, RZ, R0, RZ ;  /* 0x00000000ff49723e */ /* 0x000fe200048060ff */
[----:B------:R0:W-:Y:S01]  /*6480*/  @P0 STG.E.U16 desc[UR10][R68.64], R59 ;  /* 0x0000003b44000986 */ /* 0x0001e2000c10150a */
[----:B------:R-:W-:-:S02]  /*6490*/  F2FP.SATFINITE.E5M2.F32.PACK_AB_MERGE_C R0, RZ, R57, RZ ;  /* 0x00000039ff00723e */ /* 0x000fc400048060ff */
        /* <DEDUP_REMOVED lines=10> */
[----:B------:R-:W-:Y:S01]  /*6540*/  F2FP.SATFINITE.E5M2.F32.PACK_AB_MERGE_C R69, RZ, R69, RZ ;  /* 0x00000045ff45723e */ /* 0x000fe200048060ff */
[----:B------:R-:W-:Y:S01]  /*6550*/  IMAD R61, R61, 0x100, R62 ;  /* 0x000001003d3d7824 */ /* 0x000fe200078e023e */
[----:B------:R-:W-:-:S02]  /*6560*/  FMNMX R62, |R55|, R56, !PT ;  /* 0x00000038373e7209 */ /* 0x000fc40007800200 */
[----:B------:R-:W-:Y:S02]  /*6570*/  PRMT R57, R54, 0x5410, R57 ;  /* 0x0000541036397816 */ /* 0x000fe40000000039 */
[----:B------:R-:W-:Y:S01]  /*6580*/  F2FP.SATFINITE.E5M2.F32.PACK_AB_MERGE_C R56, RZ, R53, RZ ;  /* 0x00000035ff38723e */ /* 0x000fe200048060ff */
        /* <DEDUP_REMOVED lines=9> */
.L_x_602:
[----:B------:R-:W-:Y:S05]  /*6620*/  BSYNC B0 ;  /* 0x0000000000007941 */ /* 0x000fea0003800000 */
.L_x_601:
[----:B------:R-:W2:Y:S01]  /*6630*/  @P0 LDC R71, c[0x0][0x248] ;  /* 0x00009200ff470b82 */ /* 0x000ea20000000800 */
[----:B-1----:R-:W-:Y:S01]  /*6640*/  FMUL R54, R46, UR12 ;  /* 0x0000000c2e367c20 */ /* 0x002fe20008400000 */
[----:B------:R-:W-:Y:S01]  /*6650*/  FMUL R53, R60, UR12 ;  /* 0x0000000c3c357c20 */ /* 0x000fe20008400000 */
[----:B0-----:R-:W-:Y:S01]  /*6660*/  FMUL R58, R47, UR12 ;  /* 0x0000000c2f3a7c20 */ /* 0x001fe20008400000 */
[----:B------:R-:W-:Y:S01]  /*6670*/  FMUL R59, R48, UR12 ;  /* 0x0000000c303b7c20 */ /* 0x000fe20008400000 */
[----:B------:R-:W-:Y:S01]  /*6680*/  FMUL R66, R50, UR12 ;  /* 0x0000000c32427c20 */ /* 0x000fe20008400000 */
[----:B------:R-:W-:Y:S01]  /*6690*/  F2FP.SATFINITE.E5M2.F32.PACK_AB_MERGE_C R73, RZ, R54, RZ ;  /* 0x00000036ff49723e */ /* 0x000fe200048060ff */
[----:B------:R-:W-:Y:S01]  /*66a0*/  FMUL R64, R67, UR12 ;  /* 0x0000000c43407c20 */ /* 0x000fe20008400000 */
[----:B------:R-:W-:Y:S01]  /*66b0*/  @P0 LEA R54, P2, R40, R5, 0x1 ;  /* 0x0000000528360211 */ /* 0x000fe200078408ff */
[----:B------:R-:W-:Y:S01]  /*66c0*/  BSSY B0, `(.L_x_603) ;  /* 0x000002b000007945 */ /* 0x000fe20003800000 */
[----:B------:R-:W-:-:S02]  /*66d0*/  F2FP.SATFINITE.E5M2.F32.PACK_AB_MERGE_C R68, RZ, R53, RZ ;  /* 0x00000035ff44723e */ /* 0x000fc400048060ff */
[C---:B------:R-:W-:Y:S02]  /*66e0*/  @P0 LEA.HI.X R55, R40.reuse, R4, R41, 0x1, P2 ;  /* 0x0000000428370211 */ /* 0x040fe400010f0c29 */
[----:B------:R-:W-:Y:S02]  /*66f0*/  F2FP.SATFINITE.E5M2.F32.PACK_AB_MERGE_C R75, RZ, R58, RZ ;  /* 0x0000003aff4b723e */ /* 0x000fe400048060ff */
[----:B------:R-:W-:Y:S02]  /*6700*/  FMNMX R53, |R63|, R62, !PT ;  /* 0x0000003e3f357209 */ /* 0x000fe40007800200 */
[----:B------:R-:W-:Y:S02]  /*6710*/  @P0 PRMT R65, R73, 0x7604, R68 ;  /* 0x0000760449410816 */ /* 0x000fe40000000044 */
[----:B------:R-:W-:Y:S02]  /*6720*/  F2FP.SATFINITE.E5M2.F32.PACK_AB_MERGE_C R59, RZ, R59, RZ ;  /* 0x0000003bff3b723e */ /* 0x000fe400048060ff */
[----:B------:R-:W-:Y:S01]  /*6730*/  F2FP.SATFINITE.E5M2.F32.PACK_AB_MERGE_C R66, RZ, R66, RZ ;  /* 0x00000042ff42723e */ /* 0x000fe200048060ff */
        /* <DEDUP_REMOVED lines=15> */
[----:B------:R-:W-:Y:S02]  /*6830*/  F2FP.SATFINITE.E5M2.F32.PACK_AB_MERGE_C R59, RZ, R59, RZ ;  /* 0x0000003bff3b723e */ /* 0x000fe400048060ff */
[----:B------:R-:W-:-:S02]  /*6840*/  @P0 IADD3.X R54, R41, UR7, RZ, P2, !PT ;  /* 0x0000000729360c10 */ /* 0x000fc400097fe4ff */
[C---:B------:R-:W-:Y:S02]  /*6850*/  @P0 LEA R52, P2, R53.reuse, R5, 0x1 ;  /* 0x0000000535340211 */ /* 0x040fe400078408ff */
[----:B------:R-:W-:Y:S02]  /*6860*/  @P0 PRMT R55, R66, 0x7604, R59 ;  /* 0x0000760442370816 */ /* 0x000fe4000000003b */
[----:B------:R-:W-:Y:S01]  /*6870*/  @P0 LEA.HI.X R53, R53, R4, R54, 0x1, P2 ;  /* 0x0000000435350211 */ /* 0x000fe200010f0c36 */
[----:B0-----:R-:W-:Y:S01]  /*6880*/  FMUL R71, R51, UR12 ;  /* 0x0000000c33477c20 */ /* 0x001fe20008400000 */
[----:B------:R-:W-:-:S03]  /*6890*/  F2FP.SATFINITE.E5M2.F32.PACK_AB_MERGE_C R64, RZ, R64, RZ ;  /* 0x00000040ff40723e */ /* 0x000fc600048060ff */
[----:B------:R0:W-:Y:S01]  /*68a0*/  @P0 STG.E.U16 desc[UR10][R52.64], R55 ;  /* 0x0000003734000986 */ /* 0x0001e2000c10150a */
[----:B------:R-:W-:Y:S02]  /*68b0*/  F2FP.SATFINITE.E5M2.F32.PACK_AB_MERGE_C R71, RZ, R71, RZ ;  /* 0x00000047ff47723e */ /* 0x000fe400048060ff */
        /* <DEDUP_REMOVED lines=11> */
.L_x_604:
[----:B------:R-:W-:Y:S05]  /*6970*/  BSYNC B0 ;  /* 0x0000000000007941 */ /* 0x000fea0003800000 */
.L_x_603:
        /* <DEDUP_REMOVED lines=84> */
.L_x_606:
[----:B------:R-:W-:Y:S05]  /*6ec0*/  BSYNC B0 ;  /* 0x0000000000007941 */ /* 0x000fea0003800000 */
.L_x_605:
        /* <DEDUP_REMOVED lines=25> */
.L_x_608:
[----:B------:R-:W-:Y:S05]  /*7060*/  BSYNC B0 ;  /* 0x0000000000007941 */ /* 0x000fea0003800000 */
.L_x_607:
        /* <DEDUP_REMOVED lines=23> */
.L_x_610:
[----:B------:R-:W-:Y:S05]  /*71e0*/  BSYNC B0 ;  /* 0x0000000000007941 */ /* 0x000fea0003800000 */
.L_x_609:
        /* <DEDUP_REMOVED lines=23> */
[----:B------:R-:W-:Y:S05]  /*7360*/  CALL.REL.NOINC `($__internal_5_$__cuda_sm20_rcp_rn_f32_slowpath) ;  /* 0x0000007800f87944 */ /* 0x000fea0003c00000 */
[----:B------:R-:W-:Y:S05]  /*7370*/  BRA `(.L_x_613) ;  /* 0x0000000000107947 */ /* 0x000fea0003800000 */
.L_x_612:
[----:B------:R-:W0:Y:S02]  /*7380*/  MUFU.RCP R71, R12 ;  /* 0x0000000c00477308 */ /* 0x000e240000001000 */
[----:B0-----:R-:W-:-:S04]  /*7390*/  FFMA R0, R12, R71, -1 ;  /* 0xbf8000000c007423 */ /* 0x001fc80000000047 */
[----:B------:R-:W-:-:S04]  /*73a0*/  FADD.FTZ R0, -R0, -RZ ;  /* 0x800000ff00007221 */ /* 0x000fc80000010100 */
[----:B------:R-:W-:-:S07]  /*73b0*/  FFMA R71, R71, R0, R71 ;  /* 0x0000000047477223 */ /* 0x000fce0000000047 */
.L_x_613:
[----:B------:R-:W-:Y:S05]  /*73c0*/  BSYNC B1 ;  /* 0x0000000000017941 */ /* 0x000fea0003800000 */
.L_x_611:
        /* <DEDUP_REMOVED lines=28> */
[----:B------:R-:W-:Y:S05]  /*7590*/  CALL.REL.NOINC `($__internal_5_$__cuda_sm20_rcp_rn_f32_slowpath) ;  /* 0x00000078006c7944 */ /* 0x000fea0003c00000 */
[----:B------:R-:W-:Y:S05]  /*75a0*/  BRA `(.L_x_616) ;  /* 0x0000000000107947 */ /* 0x000fea0003800000 */
.L_x_615:
[----:B------:R-:W0:Y:S02]  /*75b0*/  MUFU.RCP R71, R14 ;  /* 0x0000000e00477308 */ /* 0x000e240000001000 */
[----:B0-----:R-:W-:-:S04]  /*75c0*/  FFMA R0, R14, R71, -1 ;  /* 0xbf8000000e007423 */ /* 0x001fc80000000047 */
[----:B------:R-:W-:-:S04]  /*75d0*/  FADD.FTZ R0, -R0, -RZ ;  /* 0x800000ff00007221 */ /* 0x000fc80000010100 */
[----:B------:R-:W-:-:S07]  /*75e0*/  FFMA R71, R71, R0, R71 ;  /* 0x0000000047477223 */ /* 0x000fce0000000047 */
.L_x_616:
[----:B------:R-:W-:Y:S05]  /*75f0*/  BSYNC B1 ;  /* 0x0000000000017941 */ /* 0x000fea0003800000 */
.L_x_614:
        /* <DEDUP_REMOVED lines=22> */
[----:B------:R-:W-:Y:S05]  /*7760*/  CALL.REL.NOINC `($__internal_5_$__cuda_sm20_rcp_rn_f32_slowpath) ;  /* 0x0000007400f87944 */ /* 0x000fea0003c00000 */
[----:B------:R-:W-:Y:S05]  /*7770*/  BRA `(.L_x_619) ;  /* 0x0000000000107947 */ /* 0x000fea0003800000 */
.L_x_618:
[----:B------:R-:W0:Y:S02]  /*7780*/  MUFU.RCP R71, R14 ;  /* 0x0000000e00477308 */ /* 0x000e240000001000 */
[----:B0-----:R-:W-:-:S04]  /*7790*/  FFMA R0, R14, R71, -1 ;  /* 0xbf8000000e007423 */ /* 0x001fc80000000047 */
[----:B------:R-:W-:-:S04]  /*77a0*/  FADD.FTZ R0, -R0, -RZ ;  /* 0x800000ff00007221 */ /* 0x000fc80000010100 */
[----:B------:R-:W-:-:S07]  /*77b0*/  FFMA R71, R71, R0, R71 ;  /* 0x0000000047477223 */ /* 0x000fce0000000047 */
.L_x_619:
[----:B------:R-:W-:Y:S05]  /*77c0*/  BSYNC B1 ;  /* 0x0000000000017941 */ /* 0x000fea0003800000 */
.L_x_617:
        /* <DEDUP_REMOVED lines=26> */
[----:B------:R-:W-:Y:S05]  /*7970*/  CALL.REL.NOINC `($__internal_5_$__cuda_sm20_rcp_rn_f32_slowpath) ;  /* 0x0000007400747944 */ /* 0x000fea0003c00000 */
[----:B------:R-:W-:Y:S05]  /*7980*/  BRA `(.L_x_622) ;  /* 0x0000000000107947 */ /* 0x000fea0003800000 */
.L_x_621:
[----:B------:R-:W0:Y:S02]  /*7990*/  MUFU.RCP R71, R40 ;  /* 0x0000002800477308 */ /* 0x000e240000001000 */
[----:B0-----:R-:W-:-:S04]  /*79a0*/  FFMA R0, R40, R71, -1 ;  /* 0xbf80000028007423 */ /* 0x001fc80000000047 */
[----:B------:R-:W-:-:S04]  /*79b0*/  FADD.FTZ R0, -R0, -RZ ;  /* 0x800000ff00007221 */ /* 0x000fc80000010100 */
[----:B------:R-:W-:-:S07]  /*79c0*/  FFMA R71, R71, R0, R71 ;  /* 0x0000000047477223 */ /* 0x000fce0000000047 */
.L_x_622:
[----:B------:R-:W-:Y:S05]  /*79d0*/  BSYNC B1 ;  /* 0x0000000000017941 */ /* 0x000fea0003800000 */
.L_x_620:
        /* <DEDUP_REMOVED lines=23> */
[----:B------:R-:W-:Y:S05]  /*7b50*/  CALL.REL.NOINC `($__internal_5_$__cuda_sm20_rcp_rn_f32_slowpath) ;  /* 0x0000007000fc7944 */ /* 0x000fea0003c00000 */
[----:B------:R-:W-:Y:S05]  /*7b60*/  BRA `(.L_x_625) ;  /* 0x0000000000107947 */ /* 0x000fea0003800000 */
.L_x_624:
[----:B------:R-:W0:Y:S02]  /*7b70*/  MUFU.RCP R71, R24 ;  /* 0x0000001800477308 */ /* 0x000e240000001000 */
[----:B0-----:R-:W-:-:S04]  /*7b80*/  FFMA R0, R24, R71, -1 ;  /* 0xbf80000018007423 */ /* 0x001fc80000000047 */
[----:B------:R-:W-:-:S04]  /*7b90*/  FADD.FTZ R0, -R0, -RZ ;  /* 0x800000ff00007221 */ /* 0x000fc80000010100 */
[----:B------:R-:W-:-:S07]  /*7ba0*/  FFMA R71, R71, R0, R71 ;  /* 0x0000000047477223 */ /* 0x000fce0000000047 */
.L_x_625:
[----:B------:R-:W-:Y:S05]  /*7bb0*/  BSYNC B1 ;  /* 0x0000000000017941 */ /* 0x000fea0003800000 */
.L_x_623:
        /* <DEDUP_REMOVED lines=28> */
[----:B------:R-:W-:Y:S05]  /*7d80*/  CALL.REL.NOINC `($__internal_5_$__cuda_sm20_rcp_rn_f32_slowpath) ;  /* 0x0000007000707944 */ /* 0x000fea0003c00000 */
[----:B------:R-:W-:Y:S05]  /*7d90*/  BRA `(.L_x_628) ;  /* 0x0000000000107947 */ /* 0x000fea0003800000 */
.L_x_627:
[----:B------:R-:W0:Y:S02]  /*7da0*/  MUFU.RCP R71, R26 ;  /* 0x0000001a00477308 */ /* 0x000e240000001000 */
[----:B0-----:R-:W-:-:S04]  /*7db0*/  FFMA R0, R26, R71, -1 ;  /* 0xbf8000001a007423 */ /* 0x001fc80000000047 */
[----:B------:R-:W-:-:S04]  /*7dc0*/  FADD.FTZ R0, -R0, -RZ ;  /* 0x800000ff00007221 */ /* 0x000fc80000010100 */
[----:B------:R-:W-:-:S07]  /*7dd0*/  FFMA R71, R71, R0, R71 ;  /* 0x0000000047477223 */ /* 0x000fce0000000047 */
.L_x_628:
[----:B------:R-:W-:Y:S05]  /*7de0*/  BSYNC B1 ;  /* 0x0000000000017941 */ /* 0x000fea0003800000 */
.L_x_626:
        /* <DEDUP_REMOVED lines=24> */
.L_x_630:
[----:B------:R-:W0:Y:S02]  /*7f70*/  MUFU.RCP R71, R26 ;  /* 0x0000001a00477308 */ /* 0x000e240000001000 */
[----:B0-----:R-:W-:-:S04]  /*7f80*/  FFMA R0, R26, R71, -1 ;  /* 0xbf8000001a007423 */ /* 0x001fc80000000047 */
[----:B------:R-:W-:-:S04]  /*7f90*/  FADD.FTZ R0, -R0, -RZ ;  /* 0x800000ff00007221 */ /* 0x000fc80000010100 */
[----:B------:R-:W-:-:S07]  /*7fa0*/  FFMA R71, R71, R0, R71 ;  /* 0x0000000047477223 */ /* 0x000fce0000000047 */
.L_x_631:
[----:B------:R-:W-:Y:S05]  /*7fb0*/  BSYNC B1 ;  /* 0x0000000000017941 */ /* 0x000fea0003800000 */
.L_x_629:
        /* <DEDUP_REMOVED lines=28> */
.L_x_633:
[----:B------:R-:W0:Y:S02]  /*8180*/  MUFU.RCP R71, R40 ;  /* 0x0000002800477308 */ /* 0x000e240000001000 */
[----:B0-----:R-:W-:-:S04]  /*8190*/  FFMA R0, R40, R71, -1 ;  /* 0xbf80000028007423 */ /* 0x001fc80000000047 */
[----:B------:R-:W-:-:S04]  /*81a0*/  FADD.FTZ R0, -R0, -RZ ;  /* 0x800000ff00007221 */ /* 0x000fc80000010100 */
[----:B------:R-:W-:-:S07]  /*81b0*/  FFMA R71, R71, R0, R71 ;  /* 0x0000000047477223 */ /* 0x000fce0000000047 */
.L_x_634:
[----:B------:R-:W-:Y:S05]  /*81c0*/  BSYNC B1 ;  /* 0x0000000000017941 */ /* 0x000fea0003800000 */
.L_x_632:
        /* <DEDUP_REMOVED lines=25> */
.L_x_636:
[----:B------:R-:W0:Y:S02]  /*8360*/  MUFU.RCP R71, R32 ;  /* 0x0000002000477308 */ /* 0x000e240000001000 */
[----:B0-----:R-:W-:-:S04]  /*8370*/  FFMA R0, R32, R71, -1 ;  /* 0xbf80000020007423 */ /* 0x001fc80000000047 */
[----:B------:R-:W-:-:S04]  /*8380*/  FADD.FTZ R0, -R0, -RZ ;  /* 0x800000ff00007221 */ /* 0x000fc80000010100 */
[----:B------:R-:W-:-:S07]  /*8390*/  FFMA R71, R71, R0, R71 ;  /* 0x0000000047477223 */ /* 0x000fce0000000047 */
.L_x_637:
[----:B------:R-:W-:Y:S05]  /*83a0*/  BSYNC B1 ;  /* 0x0000000000017941 */ /* 0x000fea0003800000 */
.L_x_635:
        /* <DEDUP_REMOVED lines=30> */
.L_x_639:
[----:B------:R-:W0:Y:S02]  /*8590*/  MUFU.RCP R71, R40 ;  /* 0x0000002800477308 */ /* 0x000e240000001000 */
[----:B0-----:R-:W-:-:S04]  /*85a0*/  FFMA R0, R40, R71, -1 ;  /* 0xbf80000028007423 */ /* 0x001fc80000000047 */
[----:B------:R-:W-:-:S04]  /*85b0*/  FADD.FTZ R0, -R0, -RZ ;  /* 0x800000ff00007221 */ /* 0x000fc80000010100 */
[----:B------:R-:W-:-:S07]  /*85c0*/  FFMA R71, R71, R0, R71 ;  /* 0x0000000047477223 */ /* 0x000fce0000000047 */
.L_x_640:
[----:B------:R-:W-:Y:S05]  /*85d0*/  BSYNC B1 ;  /* 0x0000000000017941 */ /* 0x000fea0003800000 */
.L_x_638:
        /* <DEDUP_REMOVED lines=22> */
[----:B------:R-:W-:Y:S05]  /*8740*/  CALL.REL.NOINC `($__internal_5_$__cuda_sm20_rcp_rn_f32_slowpath) ;  /* 0x0000006800007944 */ /* 0x000fea0003c00000 */
[----:B------:R-:W-:Y:S05]  /*8750*/  BRA `(.L_x_643) ;  /* 0x0000000000107947 */ /* 0x000fea0003800000 */
.L_x_642:
[----:B------:R-:W0:Y:S02]  /*8760*/  MUFU.RCP R71, R40 ;  /* 0x0000002800477308 */ /* 0x000e240000001000 */
[----:B0-----:R-:W-:-:S04]  /*8770*/  FFMA R0, R40, R71, -1 ;  /* 0xbf80000028007423 */ /* 0x001fc80000000047 */
[----:B------:R-:W-:-:S04]  /*8780*/  FADD.FTZ R0, -R0, -RZ ;  /* 0x800000ff00007221 */ /* 0x000fc80000010100 */
[----:B------:R-:W-:-:S07]  /*8790*/  FFMA R71, R71, R0, R71 ;  /* 0x0000000047477223 */ /* 0x000fce0000000047 */
.L_x_643:
[----:B------:R-:W-:Y:S05]  /*87a0*/  BSYNC B1 ;  /* 0x0000000000017941 */ /* 0x000fea0003800000 */
.L_x_641:
        /* <DEDUP_REMOVED lines=28> */
.L_x_645:
[----:B------:R-:W0:Y:S02]  /*8970*/  MUFU.RCP R71, R64 ;  /* 0x0000004000477308 */ /* 0x000e240000001000 */
[----:B0-----:R-:W-:-:S04]  /*8980*/  FFMA R0, R64, R71, -1 ;  /* 0xbf80000040007423 */ /* 0x001fc80000000047 */
[----:B------:R-:W-:-:S04]  /*8990*/  FADD.FTZ R0, -R0, -RZ ;  /* 0x800000ff00007221 */ /* 0x000fc80000010100 */
[----:B------:R-:W-:-:S07]  /*89a0*/  FFMA R71, R71, R0, R71 ;  /* 0x0000000047477223 */ /* 0x000fce0000000047 */
.L_x_646:
[----:B------:R-:W-:Y:S05]  /*89b0*/  BSYNC B1 ;  /* 0x0000000000017941 */ /* 0x000fea0003800000 */
.L_x_644:
        /* <DEDUP_REMOVED lines=25> */
.L_x_648:
[----:B------:R-:W0:Y:S02]  /*8b50*/  MUFU.RCP R71, R42 ;  /* 0x0000002a00477308 */ /* 0x000e240000001000 */
[----:B0-----:R-:W-:-:S04]  /*8b60*/  FFMA R0, R42, R71, -1 ;  /* 0xbf8000002a007423 */ /* 0x001fc80000000047 */
[----:B------:R-:W-:-:S04]  /*8b70*/  FADD.FTZ R0, -R0, -RZ ;  /* 0x800000ff00007221 */ /* 0x000fc80000010100 */
[----:B------:R-:W-:-:S07]  /*8b80*/  FFMA R71, R71, R0, R71 ;  /* 0x0000000047477223 */ /* 0x000fce0000000047 */
.L_x_649:
[----:B------:R-:W-:Y:S05]  /*8b90*/  BSYNC B1 ;  /* 0x0000000000017941 */ /* 0x000fea0003800000 */
.L_x_647:
        /* <DEDUP_REMOVED lines=28> */
[----:B------:R-:W-:Y:S05]  /*8d60*/  CALL.REL.NOINC `($__internal_5_$__cuda_sm20_rcp_rn_f32_slowpath) ;  /* 0x0000006000787944 */ /* 0x000fea0003c00000 */
[----:B------:R-:W-:Y:S05]  /*8d70*/  BRA `(.L_x_652) ;  /* 0x0000000000107947 */ /* 0x000fea0003800000 */
.L_x_651:
[----:B------:R-:W0:Y:S02]  /*8d80*/  MUFU.RCP R71, R64 ;  /* 0x0000004000477308 */ /* 0x000e240000001000 */
[----:B0-----:R-:W-:-:S04]  /*8d90*/  FFMA R0, R64, R71, -1 ;  /* 0xbf80000040007423 */ /* 0x001fc80000000047 */
[----:B------:R-:W-:-:S04]  /*8da0*/  FADD.FTZ R0, -R0, -RZ ;  /* 0x800000ff00007221 */ /* 0x000fc80000010100 */
[----:B------:R-:W-:-:S07]  /*8db0*/  FFMA R71, R71, R0, R71 ;  /* 0x0000000047477223 */ /* 0x000fce0000000047 */
.L_x_652:
[----:B------:R-:W-:Y:S05]  /*8dc0*/  BSYNC B1 ;  /* 0x0000000000017941 */ /* 0x000fea0003800000 */
.L_x_650:
        /* <DEDUP_REMOVED lines=24> */
.L_x_654:
[----:B------:R-:W0:Y:S02]  /*8f50*/  MUFU.RCP R71, R64 ;  /* 0x0000004000477308 */ /* 0x000e240000001000 */
[----:B0-----:R-:W-:-:S04]  /*8f60*/  FFMA R0, R64, R71, -1 ;  /* 0xbf80000040007423 */ /* 0x001fc80000000047 */
[----:B------:R-:W-:-:S04]  /*8f70*/  FADD.FTZ R0, -R0, -RZ ;  /* 0x800000ff00007221 */ /* 0x000fc80000010100 */
[----:B------:R-:W-:-:S07]  /*8f80*/  FFMA R71, R71, R0, R71 ;  /* 0x0000000047477223 */ /* 0x000fce0000000047 */
.L_x_655:
[----:B------:R-:W-:Y:S05]  /*8f90*/  BSYNC B1 ;  /* 0x0000000000017941 */ /* 0x000fea0003800000 */
.L_x_653:
        /* <DEDUP_REMOVED lines=28> */
.L_x_657:
[----:B------:R-:W0:Y:S02]  /*9160*/  MUFU.RCP R71, R44 ;  /* 0x0000002c00477308 */ /* 0x000e240000001000 */
[----:B0-----:R-:W-:-:S04]  /*9170*/  FFMA R0, R44, R71, -1 ;  /* 0xbf8000002c007423 */ /* 0x001fc80000000047 */
[----:B------:R-:W-:-:S04]  /*9180*/  FADD.FTZ R0, -R0, -RZ ;  /* 0x800000ff00007221 */ /* 0x000fc80000010100 */
[----:B------:R-:W-:-:S07]  /*9190*/  FFMA R71, R71, R0, R71 ;  /* 0x0000000047477223 */ /* 0x000fce0000000047 */
.L_x_658:
[----:B------:R-:W-:Y:S05]  /*91a0*/  BSYNC B1 ;  /* 0x0000000000017941 */ /* 0x000fea0003800000 */
.L_x_656:
        /* <DEDUP_REMOVED lines=11> */
[----:B------:R-:W-:Y:S01]  /*9260*/  F2FP.SATFINITE.E5M2.F32.PACK_AB_MERGE_C R53, RZ, R53, RZ ;  /* 0x00000035ff35723e */ /* 0x000fe200048060ff */
[----:B------:R-:W-:Y:S01]  /*9270*/  FMUL R43, R43, R34 ;  /* 0x000000222b2b7220 */ /* 0x000fe20000400000 */
[----:B------:R-:W-:Y:S01]  /*9280*/  FMNMX R66, |R13|, R66, !PT ;  /* 0x000000420d427209 */ /* 0x000fe20007800200 */
[----:B------:R-:W-:Y:S01]  /*9290*/  FMUL R34, R10, UR12 ;  /* 0x0000000c0a227c20 */ /* 0x000fe20008400000 */
[----:B------:R-:W-:-:S02]  /*92a0*/  F2FP.SATFINITE.E5M2.F32.PACK_AB_MERGE_C R0, RZ, R0, RZ ;  /* 0x00000000ff00723e */ /* 0x000fc400048060ff */
[----:B------:R-:W-:Y:S02]  /*92b0*/  F2FP.SATFINITE.E5M2.F32.PACK_AB_MERGE_C R67, RZ, R8, RZ ;  /* 0x00000008ff43723e */ /* 0x000fe400048060ff */
[----:B------:R-:W-:Y:S01]  /*92c0*/  F2FP.SATFINITE.E5M2.F32.PACK_AB_MERGE_C R8, RZ, R11, RZ ;  /* 0x0000000bff08723e */ /* 0x000fe200048060ff */
[----:B------:R-:W-:Y:S01]  /*92d0*/  FMUL R11, R12, UR12 ;  /* 0x0000000c0c0b7c20 */ /* 0x000fe20008400000 */
[----:B------:R-:W-:Y:S02]  /*92e0*/  @P1 PRMT R59, R0, 0x7604, R53 ;  /* 0x00007604003b1816 */ /* 0x000fe40000000035 */
[----:B------:R-:W-:Y:S02]  /*92f0*/  F2FP.SATFINITE.E5M2.F32.PACK_AB_MERGE_C R34, RZ, R34, RZ ;  /* 0x00000022ff22723e */ /* 0x000fe400048060ff */
[----:B0-----:R-:W-:Y:S01]  /*9300*/  @P1 IADD3 R41, P2, R62, R65, RZ ;  /* 0x000000413e291210 */ /* 0x001fe20007f5e0ff */
[----:B------:R0:W-:Y:S01]  /*9310*/  @P1 STG.E.U16 desc[UR10][R44.64], R59 ;  /* 0x0000003b2c001986 */ /* 0x0001e2000c10150a */
[----:B------:R-:W-:-:S02]  /*9320*/  F2FP.SATFINITE.E5M2.F32.PACK_AB_MERGE_C R11, RZ, R11, RZ ;  /* 0x0000000bff0b723e */ /* 0x000fc400048060ff */
        /* <DEDUP_REMOVED lines=8> */
[----:B------:R-:W-:Y:S02]  /*93b0*/  F2FP.SATFINITE.E5M2.F32.PACK_AB_MERGE_C R59, RZ, R41, RZ ;  /* 0x00000029ff3b723e */ /* 0x000fe400048060ff */
[----:B------:R-:W-:Y:S01]  /*93c0*/  LOP3.LUT R41, R0, 0xff, RZ, 0xc0, !PT ;  /* 0x000000ff00297812 */ /* 0x000fe200078ec0ff */
[----:B------:R0:W-:Y:S01]  /*93d0*/  @P1 STG.E.U16 desc[UR10][R64.64], R45 ;  /* 0x0000002d40001986 */ /* 0x0001e2000c10150a */
[----:B------:R-:W-:Y:S02]  /*93e0*/  LOP3.LUT R0, R11, 0xff, RZ, 0xc0, !PT ;  /* 0x000000ff0b007812 */ /* 0x000fe400078ec0ff */
[----:B------:R-:W-:Y:S01]  /*93f0*/  @P1 PRMT R53, R34, 0x7604, R11 ;  /* 0x0000760422351816 */ /* 0x000fe2000000000b */
[----:B------:R-:W-:Y:S01]  /*9400*/  IMAD R41, R8, 0x100, R41 ;  /* 0x0000010008297824 */ /* 0x000fe200078e0229 */
[----:B------:R-:W-:Y:S01]  /*9410*/  F2FP.SATFINITE.E5M2.F32.PACK_AB_MERGE_C R44, RZ, R44, RZ ;  /* 0x0000002cff2c723e */ /* 0x000fe200048060ff */
        /* <DEDUP_REMOVED lines=9> */
[----:B------:R-:W-:Y:S01]  /*94b0*/  F2FP.SATFINITE.E5M2.F32.PACK_AB_MERGE_C R44, RZ, R11, RZ ;  /* 0x0000000bff2c723e */ /* 0x000fe200048060ff */
[C---:B------:R-:W-:Y:S01]  /*94c0*/  FMUL R11, R32.reuse, UR12 ;  /* 0x0000000c200b7c20 */ /* 0x040fe20008400000 */
[----:B------:R-:W-:Y:S01]  /*94d0*/  FMNMX R65, |R32|, R23, !PT ;  /* 0x0000001720417209 */ /* 0x000fe20007800200 */
[----:B------:R-:W-:Y:S01]  /*94e0*/  HFMA2.MMA R64, -RZ, RZ, 3.7421875, 0 ;  /* 0x437c0000ff407435 */ /* 0x000fe200000001ff */
[----:B------:R-:W-:Y:S01]  /*94f0*/  LEA R13, R67, R13, 0x8 ;  /* 0x0000000d430d7211 */ /* 0x000fe200078e40ff */
[----:B------:R-:W-:Y:S01]  /*9500*/  FFMA.SAT R23, R26, R59, 0.5 ;  /* 0x3f0000001a177423 */ /* 0x000fe2000000203b */
[----:B------:R-:W-:-:S02]  /*9510*/  LOP3.LUT R32, R44, 0xff, RZ, 0xc0, !PT ;  /* 0x000000ff2c207812 */ /* 0x000fc400078ec0ff */
[----:B------:R-:W-:Y:S02]  /*9520*/  F2FP.SATFINITE.E5M2.F32.PACK_AB_MERGE_C R59, RZ, R11, RZ ;  /* 0x0000000bff3b723e */ /* 0x000fe400048060ff */
        /* <DEDUP_REMOVED lines=9> */
[----:B------:R-:W-:Y:S02]  /*95c0*/  F2FP.SATFINITE.E5M2.F32.PACK_AB_MERGE_C R40, RZ, R40, RZ ;  /* 0x00000028ff28723e */ /* 0x000fe400048060ff */
[----:B------:R-:W-:Y:S01]  /*95d0*/  FMNMX R41, |R12|, R41, !PT ;  /* 0x000000290c297209 */ /* 0x000fe20007800200 */
[----:B------:R-:W-:Y:S01]  /*95e0*/  FMUL R12, R33, UR12 ;  /* 0x0000000c210c7c20 */ /* 0x000fe20008400000 */
[----:B------:R-:W-:Y:S02]  /*95f0*/  FFMA R59, R26, 1.4426950216293334961, -R59 ;  /* 0x3fb8aa3b1a3b7823 */ /* 0x000fe4000000083b */
[----:B------:R-:W-:Y:S01]  /*9600*/  FMNMX R67, |R10|, R41, !PT ;  /* 0x000000290a437209 */ /* 0x000fe20007800200 */
[----:B------:R-:W-:Y:S01]  /*9610*/  FMUL R10, R31, UR12 ;  /* 0x0000000c1f0a7c20 */ /* 0x000fe20008400000 */
[----:B------:R-:W-:Y:S01]  /*9620*/  F2FP.SATFINITE.E5M2.F32.PACK_AB_MERGE_C R12, RZ, R12, RZ ;  /* 0x0000000cff0c723e */ /* 0x000fe200048060ff */
[----:B------:R-:W-:Y:S01]  /*9630*/  FFMA R44, R26, 1.925963033500011079e-08, R59 ;  /* 0x32a570601a2c7823 */ /* 0x000fe2000000003b */
[----:B------:R-:W-:-:S02]  /*9640*/  FMNMX R67, |R24|, R67, !PT ;  /* 0x0000004318437209 */ /* 0x000fc40007800200 */
[----:B------:R-:W-:Y:S01]  /*9650*/  LOP3.LUT R41, R12, 0xff, RZ, 0xc0, !PT ;  /* 0x000000ff0c297812 */ /* 0x000fe200078ec0ff */
[----:B------:R-:W0:Y:S01]  /*9660*/  MUFU.EX2 R69, R44 ;  /* 0x0000002c00457308 */ /* 0x000e220000000800 */
[----:B------:R-:W-:Y:S02]  /*9670*/  F2FP.SATFINITE.E5M2.F32.PACK_AB_MERGE_C R65, RZ, R10, RZ ;  /* 0x0000000aff41723e */ /* 0x000fe400048060ff */
        /* <DEDUP_REMOVED lines=20> */
[----:B------:R-:W-:Y:S01]  /*97c0*/  F2FP.SATFINITE.E5M2.F32.PACK_AB_MERGE_C R65, RZ, R65, RZ ;  /* 0x00000041ff41723e */ /* 0x000fe200048060ff */
        /* <DEDUP_REMOVED lines=9> */
.L_x_660:
[----:B------:R-:W-:Y:S05]  /*9860*/  BSYNC B0 ;  /* 0x0000000000007941 */ /* 0x000fea0003800000 */
.L_x_659:
        /* <DEDUP_REMOVED lines=16> */
[----:B------:R-:W-:Y:S02]  /*9970*/  F2FP.SATFINITE.E5M2.F32.PACK_AB_MERGE_C R42, RZ, R42, RZ ;  /* 0x0000002aff2a723e */ /* 0x000fe400048060ff */
[----:B------:R-:W-:-:S02]  /*9980*/  @P1 LEA.HI.X R13, R64, R4, R67, 0x1, P3 ;  /* 0x00000004400d1211 */ /* 0x000fc400018f0c43 */
[----:B------:R-:W-:Y:S02]  /*9990*/  FMNMX R64, |R31|, R14, !PT ;  /* 0x0000000e1f407209 */ /* 0x000fe40007800200 */
[----:B------:R-:W-:Y:S01]  /*99a0*/  F2FP.SATFINITE.E5M2.F32.PACK_AB_MERGE_C R31, RZ, R32, RZ ;  /* 0x00000020ff1f723e */ /* 0x000fe200048060ff */
        /* <DEDUP_REMOVED lines=24> */
.L_x_662:
[----:B------:R-:W-:Y:S05]  /*9b30*/  BSYNC B0 ;  /* 0x0000000000007941 */ /* 0x000fea0003800000 */
.L_x_661:
[----:B------:R-:W-:Y:S01]  /*9b40*/  BSSY B1, `(.L_x_663) ;  /* 0x000000d000017945 */ /* 0x000fe20003800000 */
[----:B------:R-:W-:Y:S01]  /*9b50*/  LEA.HI.X R33, R10, R61, R11, 0x2, P3 ;  /* 0x0000003d0a217211 */ /* 0x000fe200018f140b */
[----:B------:R-:W-:Y:S01]  /*9b60*/  FMUL R11, R0, 1.7020000219345092773 ;  /* 0x3fd9db23000b7820 */ /* 0x000fe20000400000 */
[----:B------:R-:W-:Y:S01]  /*9b70*/  PRMT R10, R21, 0x7632, R10 ;  /* 0x00007632150a7816 */ /* 0x000fe2000000000a */
[----:B------:R-:W-:Y:S06]  /*9b80*/  @P2 BRA `(.L_x_664) ;  /* 0x0000000000102947 */ /* 0x000fec0003800000 */
[----:B------:R-:W-:Y:S01]  /*9b90*/  IMAD.MOV.U32 R0, RZ, RZ, R24 ;  /* 0x000000ffff007224 */ /* 0x000fe200078e0018 */
[----:B------:R-:W-:-:S07]  /*9ba0*/  MOV R64, 0x9bc0 ;  /* 0x00009bc000407802 */ /* 0x000fce0000000f00 */
[----:B0-----:R-:W-:Y:S05]  /*9bb0*/  CALL.REL.NOINC `($__internal_5_$__cuda_sm20_rcp_rn_f32_slowpath) ;  /* 0x0000005000e47944 */ /* 0x001fea0003c00000 */
[----:B------:R-:W-:Y:S05]  /*9bc0*/  BRA `(.L_x_665) ;  /* 0x0000000000107947 */ /* 0x000fea0003800000 */
.L_x_664:
[----:B------:R-:W1:Y:S02]  /*9bd0*/  MUFU.RCP R71, R24 ;  /* 0x0000001800477308 */ /* 0x000e640000001000 */
[----:B-1----:R-:W-:-:S04]  /*9be0*/  FFMA R0, R24, R71, -1 ;  /* 0xbf80000018007423 */ /* 0x002fc80000000047 */
[----:B------:R-:W-:-:S04]  /*9bf0*/  FADD.FTZ R0, -R0, -RZ ;  /* 0x800000ff00007221 */ /* 0x000fc80000010100 */
[----:B------:R-:W-:-:S07]  /*9c00*/  FFMA R71, R71, R0, R71 ;  /* 0x0000000047477223 */ /* 0x000fce0000000047 */
.L_x_665:
[----:B------:R-:W-:Y:S05]  /*9c10*/  BSYNC B1 ;  /* 0x0000000000017941 */ /* 0x000fea0003800000 */
.L_x_663:
        /* <DEDUP_REMOVED lines=30> */
.L_x_667:
[----:B------:R-:W0:Y:S02]  /*9e00*/  MUFU.RCP R71, R34 ;  /* 0x0000002200477308 */ /* 0x000e240000001000 */
[----:B0-----:R-:W-:-:S04]  /*9e10*/  FFMA R0, R34, R71, -1 ;  /* 0xbf80000022007423 */ /* 0x001fc80000000047 */
[----:B------:R-:W-:-:S04]  /*9e20*/  FADD.FTZ R0, -R0, -RZ ;  /* 0x800000ff00007221 */ /* 0x000fc80000010100 */
[----:B------:R-:W-:-:S07]  /*9e30*/  FFMA R71, R71, R0, R71 ;  /* 0x0000000047477223 */ /* 0x000fce0000000047 */
.L_x_668:
[----:B------:R-:W-:Y:S05]  /*9e40*/  BSYNC B1 ;  /* 0x0000000000017941 */ /* 0x000fea0003800000 */
.L_x_666:
        /* <DEDUP_REMOVED lines=24> */
.L_x_670:
[----:B------:R-:W0:Y:S02]  /*9fd0*/  MUFU.RCP R71, R34 ;  /* 0x0000002200477308 */ /* 0x000e240000001000 */
[----:B0-----:R-:W-:-:S04]  /*9fe0*/  FFMA R0, R34, R71, -1 ;  /* 0xbf80000022007423 */ /* 0x001fc80000000047 */
[----:B------:R-:W-:-:S04]  /*9ff0*/  FADD.FTZ R0, -R0, -RZ ;  /* 0x800000ff00007221 */ /* 0x000fc80000010100 */
[----:B------:R-:W-:-:S07]  /*a000*/  FFMA R71, R71, R0, R71 ;  /* 0x0000000047477223 */ /* 0x000fce0000000047 */
.L_x_671:
[----:B------:R-:W-:Y:S05]  /*a010*/  BSYNC B1 ;  /* 0x0000000000017941 */ /* 0x000fea0003800000 */
.L_x_669:
        /* <DEDUP_REMOVED lines=28> */
.L_x_673:
[----:B------:R-:W0:Y:S02]  /*a1e0*/  MUFU.RCP R71, R34 ;  /* 0x0000002200477308 */ /* 0x000e240000001000 */
[----:B0-----:R-:W-:-:S04]  /*a1f0*/  FFMA R0, R34, R71, -1 ;  /* 0xbf80000022007423 */ /* 0x001fc80000000047 */
[----:B------:R-:W-:-:S04]  /*a200*/  FADD.FTZ R0, -R0, -RZ ;  /* 0x800000ff00007221 */ /* 0x000fc80000010100 */
[----:B------:R-:W-:-:S07]  /*a210*/  FFMA R71, R71, R0, R71 ;  /* 0x0000000047477223 */ /* 0x000fce0000000047 */
.L_x_674:
[----:B------:R-:W-:Y:S05]  /*a220*/  BSYNC B1 ;  /* 0x0000000000017941 */ /* 0x000fea0003800000 */
.L_x_672:
        /* <DEDUP_REMOVED lines=25> */
.L_x_676:
[----:B------:R-:W0:Y:S02]  /*a3c0*/  MUFU.RCP R71, R26 ;  /* 0x0000001a00477308 */ /* 0x000e240000001000 */
[----:B0-----:R-:W-:-:S04]  /*a3d0*/  FFMA R0, R26, R71, -1 ;  /* 0xbf8000001a007423 */ /* 0x001fc80000000047 */
[----:B------:R-:W-:-:S04]  /*a3e0*/  FADD.FTZ R0, -R0, -RZ ;  /* 0x800000ff00007221 */ /* 0x000fc80000010100 */
[----:B------:R-:W-:-:S07]  /*a3f0*/  FFMA R71, R71, R0, R71 ;  /* 0x0000000047477223 */ /* 0x000fce0000000047 */
.L_x_677:
[----:B------:R-:W-:Y:S05]  /*a400*/  BSYNC B1 ;  /* 0x0000000000017941 */ /* 0x000fea0003800000 */
.L_x_675:
        /* <DEDUP_REMOVED lines=28> */
[----:B------:R-:W-:Y:S05]  /*a5d0*/  CALL.REL.NOINC `($__internal_5_$__cuda_sm20_rcp_rn_f32_slowpath) ;  /* 0x00000048005c7944 */ /* 0x000fea0003c00000 */
[----:B------:R-:W-:Y:S05]  /*a5e0*/  BRA `(.L_x_680) ;  /* 0x0000000000107947 */ /* 0x000fea0003800000 */
.L_x_679:
[----:B------:R-:W0:Y:S02]  /*a5f0*/  MUFU.RCP R71, R40 ;  /* 0x0000002800477308 */ /* 0x000e240000001000 */
[----:B0-----:R-:W-:-:S04]  /*a600*/  FFMA R0, R40, R71, -1 ;  /* 0xbf80000028007423 */ /* 0x001fc80000000047 */
[----:B------:R-:W-:-:S04]  /*a610*/  FADD.FTZ R0, -R0, -RZ ;  /* 0x800000ff00007221 */ /* 0x000fc80000010100 */
[----:B------:R-:W-:-:S07]  /*a620*/  FFMA R71, R71, R0, R71 ;  /* 0x0000000047477223 */ /* 0x000fce0000000047 */
.L_x_680:
[----:B------:R-:W-:Y:S05]  /*a630*/  BSYNC B1 ;  /* 0x0000000000017941 */ /* 0x000fea0003800000 */
.L_x_678:
        /* <DEDUP_REMOVED lines=24> */
.L_x_682:
[----:B------:R-:W0:Y:S02]  /*a7c0*/  MUFU.RCP R71, R34 ;  /* 0x0000002200477308 */ /* 0x000e240000001000 */
[----:B0-----:R-:W-:-:S04]  /*a7d0*/  FFMA R0, R34, R71, -1 ;  /* 0xbf80000022007423 */ /* 0x001fc80000000047 */
[----:B------:R-:W-:-:S04]  /*a7e0*/  FADD.FTZ R0, -R0, -RZ ;  /* 0x800000ff00007221 */ /* 0x000fc80000010100 */
[----:B------:R-:W-:-:S07]  /*a7f0*/  FFMA R71, R71, R0, R71 ;  /* 0x0000000047477223 */ /* 0x000fce0000000047 */
.L_x_683:
[----:B------:R-:W-:Y:S05]  /*a800*/  BSYNC B1 ;  /* 0x0000000000017941 */ /* 0x000fea0003800000 */
.L_x_681:
        /* <DEDUP_REMOVED lines=26> */
[----:B------:R-:W-:Y:S05]  /*a9b0*/  CALL.REL.NOINC `($__internal_5_$__cuda_sm20_rcp_rn_f32_slowpath) ;  /* 0x0000004400647944 */ /* 0x000fea0003c00000 */
[----:B------:R-:W-:Y:S05]  /*a9c0*/  BRA `(.L_x_686) ;  /* 0x0000000000107947 */ /* 0x000fea0003800000 */
.L_x_685:
[----:B------:R-:W0:Y:S02]  /*a9d0*/  MUFU.RCP R71, R42 ;  /* 0x0000002a00477308 */ /* 0x000e240000001000 */
[----:B0-----:R-:W-:-:S04]  /*a9e0*/  FFMA R0, R42, R71, -1 ;  /* 0xbf8000002a007423 */ /* 0x001fc80000000047 */
[----:B------:R-:W-:-:S04]  /*a9f0*/  FADD.FTZ R0, -R0, -RZ ;  /* 0x800000ff00007221 */ /* 0x000fc80000010100 */
[----:B------:R-:W-:-:S07]  /*aa00*/  FFMA R71, R71, R0, R71 ;  /* 0x0000000047477223 */ /* 0x000fce0000000047 */
.L_x_686:
[----:B------:R-:W-:Y:S05]  /*aa10*/  BSYNC B1 ;  /* 0x0000000000017941 */ /* 0x000fea0003800000 */
.L_x_684:
        /* <DEDUP_REMOVED lines=25> */
.L_x_688:
[----:B------:R-:W0:Y:S02]  /*abb0*/  MUFU.RCP R71, R42 ;  /* 0x0000002a00477308 */ /* 0x000e240000001000 */
[----:B0-----:R-:W-:-:S04]  /*abc0*/  FFMA R0, R42, R71, -1 ;  /* 0xbf8000002a007423 */ /* 0x001fc80000000047 */
[----:B------:R-:W-:-:S04]  /*abd0*/  FADD.FTZ R0, -R0, -RZ ;  /* 0x800000ff00007221 */ /* 0x000fc80000010100 */
[----:B------:R-:W-:-:S07]  /*abe0*/  FFMA R71, R71, R0, R71 ;  /* 0x0000000047477223 */ /* 0x000fce0000000047 */
.L_x_689:
[----:B------:R-:W-:Y:S05]  /*abf0*/  BSYNC B1 ;  /* 0x0000000000017941 */ /* 0x000fea0003800000 */
.L_x_687:
        /* <DEDUP_REMOVED lines=30> */
.L_x_691:
[----:B------:R-:W0:Y:S02]  /*ade0*/  MUFU.RCP R71, R44 ;  /* 0x0000002c00477308 */ /* 0x000e240000001000 */
[----:B0-----:R-:W-:-:S04]  /*adf0*/  FFMA R0, R44, R71, -1 ;  /* 0xbf8000002c007423 */ /* 0x001fc80000000047 */
[----:B------:R-:W-:-:S04]  /*ae00*/  FADD.FTZ R0, -R0, -RZ ;  /* 0x800000ff00007221 */ /* 0x000fc80000010100 */
[----:B------:R-:W-:-:S07]  /*ae10*/  FFMA R71, R71, R0, R71 ;  /* 0x0000000047477223 */ /* 0x000fce0000000047 */
.L_x_692:
[----:B------:R-:W-:Y:S05]  /*ae20*/  BSYNC B1 ;  /* 0x0000000000017941 */ /* 0x000fea0003800000 */
.L_x_690:
        /* <DEDUP_REMOVED lines=22> */
[----:B------:R-:W-:Y:S05]  /*af90*/  CALL.REL.NOINC `($__internal_5_$__cuda_sm20_rcp_rn_f32_slowpath) ;  /* 0x0000003c00ec7944 */ /* 0x000fea0003c00000 */
[----:B------:R-:W-:Y:S05]  /*afa0*/  BRA `(.L_x_695) ;  /* 0x0000000000107947 */ /* 0x000fea0003800000 */
.L_x_694:
[----:B------:R-:W0:Y:S02]  /*afb0*/  MUFU.RCP R71, R42 ;  /* 0x0000002a00477308 */ /* 0x000e240000001000 */
[----:B0-----:R-:W-:-:S04]  /*afc0*/  FFMA R0, R42, R71, -1 ;  /* 0xbf8000002a007423 */ /* 0x001fc80000000047 */
[----:B------:R-:W-:-:S04]  /*afd0*/  FADD.FTZ R0, -R0, -RZ ;  /* 0x800000ff00007221 */ /* 0x000fc80000010100 */
[----:B------:R-:W-:-:S07]  /*afe0*/  FFMA R71, R71, R0, R71 ;  /* 0x0000000047477223 */ /* 0x000fce0000000047 */
.L_x_695:
[----:B------:R-:W-:Y:S05]  /*aff0*/  BSYNC B1 ;  /* 0x0000000000017941 */ /* 0x000fea0003800000 */
.L_x_693:
        /* <DEDUP_REMOVED lines=28> */
.L_x_697:
[----:B------:R-:W0:Y:S02]  /*b1c0*/  MUFU.RCP R71, R44 ;  /* 0x0000002c00477308 */ /* 0x000e240000001000 */
[----:B0-----:R-:W-:-:S04]  /*b1d0*/  FFMA R0, R44, R71, -1 ;  /* 0xbf8000002c007423 */ /* 0x001fc80000000047 */
[----:B------:R-:W-:-:S04]  /*b1e0*/  FADD.FTZ R0, -R0, -RZ ;  /* 0x800000ff00007221 */ /* 0x000fc80000010100 */
[----:B------:R-:W-:-:S07]  /*b1f0*/  FFMA R71, R71, R0, R71 ;  /* 0x0000000047477223 */ /* 0x000fce0000000047 */
.L_x_698:
[----:B------:R-:W-:Y:S05]  /*b200*/  BSYNC B1 ;  /* 0x0000000000017941 */ /* 0x000fea0003800000 */
.L_x_696:
        /* <DEDUP_REMOVED lines=25> */
.L_x_700:
[----:B------:R-:W0:Y:S02]  /*b3a0*/  MUFU.RCP R71, R44 ;  /* 0x0000002c00477308 */ /* 0x000e240000001000 */
[----:B0-----:R-:W-:-:S04]  /*b3b0*/  FFMA R0, R44, R71, -1 ;  /* 0xbf8000002c007423 */ /* 0x001fc80000000047 */
[----:B------:R-:W-:-:S04]  /*b3c0*/  FADD.FTZ R0, -R0, -RZ ;  /* 0x800000ff00007221 */ /* 0x000fc80000010100 */
[----:B------:R-:W-:-:S07]  /*b3d0*/  FFMA R71, R71, R0, R71 ;  /* 0x0000000047477223 */ /* 0x000fce0000000047 */
.L_x_701:
[----:B------:R-:W-:Y:S05]  /*b3e0*/  BSYNC B1 ;  /* 0x0000000000017941 */ /* 0x000fea0003800000 */
.L_x_699:
        /* <DEDUP_REMOVED lines=30> */
.L_x_703:
[----:B------:R-:W0:Y:S02]  /*b5d0*/  MUFU.RCP R71, R52 ;  /* 0x0000003400477308 */ /* 0x000e240000001000 */
[----:B0-----:R-:W-:-:S04]  /*b5e0*/  FFMA R0, R52, R71, -1 ;  /* 0xbf80000034007423 */ /* 0x001fc80000000047 */
[----:B------:R-:W-:-:S04]  /*b5f0*/  FADD.FTZ R0, -R0, -RZ ;  /* 0x800000ff00007221 */ /* 0x000fc80000010100 */
[----:B------:R-:W-:-:S07]  /*b600*/  FFMA R71, R71, R0, R71 ;  /* 0x0000000047477223 */ /* 0x000fce0000000047 */
.L_x_704:
[----:B------:R-:W-:Y:S05]  /*b610*/  BSYNC B1 ;  /* 0x0000000000017941 */ /* 0x000fea0003800000 */
.L_x_702:
        /* <DEDUP_REMOVED lines=24> */
.L_x_706:
[----:B------:R-:W0:Y:S02]  /*b7a0*/  MUFU.RCP R71, R52 ;  /* 0x0000003400477308 */ /* 0x000e240000001000 */
[----:B0-----:R-:W-:-:S04]  /*b7b0*/  FFMA R0, R52, R71, -1 ;  /* 0xbf80000034007423 */ /* 0x001fc80000000047 */
[----:B------:R-:W-:-:S04]  /*b7c0*/  FADD.FTZ R0, -R0, -RZ ;  /* 0x800000ff00007221 */ /* 0x000fc80000010100 */
[----:B------:R-:W-:-:S07]  /*b7d0*/  FFMA R71, R71, R0, R71 ;  /* 0x0000000047477223 */ /* 0x000fce0000000047 */
.L_x_707:
[----:B------:R-:W-:Y:S05]  /*b7e0*/  BSYNC B1 ;  /* 0x0000000000017941 */ /* 0x000fea0003800000 */
.L_x_705:
        /* <DEDUP_REMOVED lines=28> */
.L_x_709:
[----:B------:R-:W0:Y:S02]  /*b9b0*/  MUFU.RCP R71, R50 ;  /* 0x0000003200477308 */ /* 0x000e240000001000 */
[----:B0-----:R-:W-:-:S04]  /*b9c0*/  FFMA R0, R50, R71, -1 ;  /* 0xbf80000032007423 */ /* 0x001fc80000000047 */
[----:B------:R-:W-:-:S04]  /*b9d0*/  FADD.FTZ R0, -R0, -RZ ;  /* 0x800000ff00007221 */ /* 0x000fc80000010100 */
[----:B------:R-:W-:-:S07]  /*b9e0*/  FFMA R71, R71, R0, R71 ;  /* 0x0000000047477223 */ /* 0x000fce0000000047 */
.L_x_710:
[----:B------:R-:W-:Y:S05]  /*b9f0*/  BSYNC B1 ;  /* 0x0000000000017941 */ /* 0x000fea0003800000 */
.L_x_708:
        /* <DEDUP_REMOVED lines=13> */
[----:B------:R-:W-:Y:S02]  /*bad0*/  F2FP.SATFINITE.E5M2.F32.PACK_AB_MERGE_C R34, RZ, R11, RZ ;  /* 0x0000000bff22723e */ /* 0x000fe400048060ff */
[----:B------:R-:W-:Y:S02]  /*bae0*/  F2FP.SATFINITE.E5M2.F32.PACK_AB_MERGE_C R57, RZ, R10, RZ ;  /* 0x0000000aff39723e */ /* 0x000fe400048060ff */
[----:B------:R-:W-:Y:S02]  /*baf0*/  @P0 LEA.HI.X R53, R32, R6, R33, 0x1, P1 ;  /* 0x0000000620350211 */ /* 0x000fe400008f0c21 */
[C---:B------:R-:W-:Y:S01]  /*bb00*/  FMNMX R45, |R24|.reuse, R45, !PT ;  /* 0x0000002d182d7209 */ /* 0x040fe20007800200 */
[----:B------:R-:W-:Y:S01]  /*bb10*/  FMUL R24, R24, UR12 ;  /* 0x0000000c18187c20 */ /* 0x000fe20008400000 */
[----:B------:R-:W-:-:S02]  /*bb20*/  @P0 IADD3.X R11, R33, UR7, RZ, P2, !PT ;  /* 0x00000007210b0c10 */ /* 0x000fc400097fe4ff */
[C---:B------:R-:W-:Y:S02]  /*bb30*/  @P0 LEA R10, P1, R0.reuse, R5, 0x1 ;  /* 0x00000005000a0211 */ /* 0x040fe400078208ff */
[----:B------:R-:W-:Y:S02]  /*bb40*/  F2FP.SATFINITE.E5M2.F32.PACK_AB_MERGE_C R59, RZ, R24, RZ ;  /* 0x00000018ff3b723e */ /* 0x000fe400048060ff */
[----:B------:R-:W-:Y:S01]  /*bb50*/  @P0 LEA.HI.X R11, R0, R4, R11, 0x1, P1 ;  /* 0x00000004000b0211 */ /* 0x000fe200008f0c0b */
[----:B------:R-:W-:Y:S01]  /*bb60*/  FMUL R0, R26, UR12 ;  /* 0x0000000c1a007c20 */ /* 0x000fe20008400000 */
[----:B------:R-:W-:Y:S02]  /*bb70*/  LOP3.LUT R24, R34, 0xff, RZ, 0xc0, !PT ;  /* 0x000000ff22187812 */ /* 0x000fe400078ec0ff */
[----:B------:R-:W-:Y:S02]  /*bb80*/  @P0 PRMT R49, R57, 0x7604, R34 ;  /* 0x0000760439310816 */ /* 0x000fe40000000022 */
[----:B------:R-:W-:Y:S01]  /*bb90*/  FMNMX R61, |R26|, R45, !PT ;  /* 0x0000002d1a3d7209 */ /* 0x000fe20007800200 */
[----:B------:R-:W-:Y:S01]  /*bba0*/  FMUL R45, R3, UR12 ;  /* 0x0000000c032d7c20 */ /* 0x000fe20008400000 */
[----:B------:R-:W-:Y:S01]  /*bbb0*/  F2FP.SATFINITE.E5M2.F32.PACK_AB_MERGE_C R34, RZ, R0, RZ ;  /* 0x00000000ff22723e */ /* 0x000fe200048060ff */
[----:B------:R0:W-:Y:S01]  /*bbc0*/  @P0 STG.E.U16 desc[UR10][R52.64], R49 ;  /* 0x0000003134000986 */ /* 0x0001e2000c10150a */
[----:B------:R-:W-:Y:S01]  /*bbd0*/  LEA R26, R59, R24, 0x8 ;  /* 0x000000183b1a7211 */ /* 0x000fe200078e40ff */
[----:B------:R-:W-:Y:S01]  /*bbe0*/  FMUL R24, R21, UR12 ;  /* 0x0000000c15187c20 */ /* 0x000fe20008400000 */
[----:B------:R-:W-:-:S02]  /*bbf0*/  LOP3.LUT R0, R57, 0xff, RZ, 0xc0, !PT ;  /* 0x000000ff39007812 */ /* 0x000fc400078ec0ff */
[C---:B------:R-:W-:Y:S02]  /*bc00*/  @P0 PRMT R57, R34.reuse, 0x7604, R59 ;  /* 0x0000760422390816 */ /* 0x040fe4000000003b */
[----:B------:R-:W-:Y:S01]  /*bc10*/  F2FP.SATFINITE.E5M2.F32.PACK_AB_MERGE_C R54, RZ, R45, RZ ;  /* 0x0000002dff36723e */ /* 0x000fe200048060ff */
[----:B------:R-:W-:Y:S01]  /*bc20*/  IMAD R0, R34, 0x100, R0 ;  /* 0x0000010022007824 */ /* 0x000fe200078e0200 */
[C---:B------:R-:W-:Y:S01]  /*bc30*/  FMNMX R34, |R40|.reuse, R61, !PT ;  /* 0x0000003d28227209 */ /* 0x040fe20007800200 */
[----:B------:R-:W-:Y:S01]  /*bc40*/  FMUL R40, R40, UR12 ;  /* 0x0000000c28287c20 */ /* 0x000fe20008400000 */
[----:B------:R-:W1:Y:S01]  /*bc50*/  @P0 LDC R59, c[0x0][0x248] ;  /* 0x00009200ff3b0b82 */ /* 0x000e620000000800 */
[----:B0-----:R-:W-:Y:S01]  /*bc60*/  FMUL R49, R31, UR12 ;  /* 0x0000000c1f317c20 */ /* 0x001fe20008400000 */
[----:B------:R-:W-:Y:S01]  /*bc70*/  FMUL R52, R25, UR12 ;  /* 0x0000000c19347c20 */ /* 0x000fe20008400000 */
[----:B------:R-:W-:Y:S02]  /*bc80*/  F2FP.SATFINITE.E5M2.F32.PACK_AB_MERGE_C R53, RZ, R24, RZ ;  /* 0x00000018ff35723e */ /* 0x000fe400048060ff */
[----:B------:R-:W-:-:S02]  /*bc90*/  FMNMX R65, |R35|, R34, !PT ;  /* 0x0000002223417209 */ /* 0x000fc40007800200 */
[----:B------:R-:W-:Y:S02]  /*bca0*/  F2FP.SATFINITE.E5M2.F32.PACK_AB_MERGE_C R45, RZ, R49, RZ ;  /* 0x00000031ff2d723e */ /* 0x000fe400048060ff */
[----:B------:R-:W-:Y:S02]  /*bcb0*/  LOP3.LUT R24, R53, 0xff, RZ, 0xc0, !PT ;  /* 0x000000ff35187812 */ /* 0x000fe400078ec0ff */
[C---:B------:R-:W-:Y:S02]  /*bcc0*/  @P0 PRMT R49, R54.reuse, 0x7604, R53 ;  /* 0x0000760436310816 */ /* 0x040fe40000000035 */
[----:B------:R-:W-:Y:S01]  /*bcd0*/  F2FP.SATFINITE.E5M2.F32.PACK_AB_MERGE_C R56, RZ, R52, RZ ;  /* 0x00000034ff38723e */ /* 0x000fe200048060ff */
[----:B------:R-:W-:Y:S01]  /*bce0*/  FMUL R52, R35, UR12 ;  /* 0x0000000c23347c20 */ /* 0x000fe20008400000 */
[----:B------:R-:W-:Y:S02]  /*bcf0*/  LOP3.LUT R53, R54, 0xff, RZ, 0xc0, !PT ;  /* 0x000000ff36357812 */ /* 0x000fe400078ec0ff */
[----:B------:R-:W-:Y:S01]  /*bd00*/  F2FP.SATFINITE.E5M2.F32.PACK_AB_MERGE_C R54, RZ, R40, RZ ;  /* 0x00000028ff36723e */ /* 0x000fe200048060ff */
[----:B------:R-:W-:Y:S01]  /*bd10*/  FMUL R40, R41, UR12 ;  /* 0x0000000c29287c20 */ /* 0x000fe20008400000 */
[----:B------:R-:W-:Y:S01]  /*bd20*/  LEA R63, R45, R24, 0x8 ;  /* 0x000000182d3f7211 */ /* 0x000fe200078e40ff */
[----:B------:R-:W-:Y:S01]  /*bd30*/  IMAD R24, R56, 0x100, R53 ;  /* 0x0000010038187824 */ /* 0x000fe200078e0235 */
[----:B------:R-:W-:-:S02]  /*bd40*/  LOP3.LUT R53, R54, 0xff, RZ, 0xc0, !PT ;  /* 0x000000ff36357812 */ /* 0x000fc400078ec0ff */
[----:B------:R-:W-:Y:S02]  /*bd50*/  @P0 PRMT R45, R56, 0x7604, R45 ;  /* 0x00007604382d0816 */ /* 0x000fe4000000002d */
[----:B------:R-:W-:Y:S02]  /*bd60*/  F2FP.SATFINITE.E5M2.F32.PACK_AB_MERGE_C R61, RZ, R52, RZ ;  /* 0x00000034ff3d723e */ /* 0x000fe400048060ff */
[----:B------:R-:W-:Y:S01]  /*bd70*/  F2FP.SATFINITE.E5M2.F32.PACK_AB_MERGE_C R56, RZ, R40, RZ ;  /* 0x00000028ff38723e */ /* 0x000fe200048060ff */
        /* <DEDUP_REMOVED lines=10> */
[----:B------:R-:W-:Y:S02]  /*be20*/  F2FP.SATFINITE.E5M2.F32.PACK_AB_MERGE_C R65, RZ, R40, RZ ;  /* 0x00000028ff41723e */ /* 0x000fe400048060ff */
[----:B------:R-:W-:-:S02]  /*be30*/  FMNMX R34, |R3|, R34, !PT ;  /* 0x0000002203227209 */ /* 0x000fc40007800200 */
[----:B------:R-:W-:Y:S01]  /*be40*/  LOP3.LUT R21, R65, 0xff, RZ, 0xc0, !PT ;  /* 0x000000ff41157812 */ /* 0x000fe200078ec0ff */
[----:B------:R-:W0:Y:S01]  /*be50*/  S2R R3, SR_TID.X ;  /* 0x0000000000037919 */ /* 0x000e220000002100 */
[----:B------:R-:W-:Y:S02]  /*be60*/  F2FP.SATFINITE.E5M2.F32.PACK_AB_MERGE_C R54, RZ, R54, RZ ;  /* 0x00000036ff36723e */ /* 0x000fe400048060ff */
[----:B------:R-:W-:Y:S02]  /*be70*/  PRMT R21, R24, 0x5410, R21 ;  /* 0x0000541018157816 */ /* 0x000fe40000000015 */
[----:B------:R-:W-:Y:S02]  /*be80*/  FMNMX R34, |R31|, R34, !PT ;  /* 0x000000221f227209 */ /* 0x000fe40007800200 */
[----:B------:R-:W-:Y:S02]  /*be90*/  LOP3.LUT R24, R54, 0xffff, RZ, 0xc0, !PT ;  /* 0x0000ffff36187812 */ /* 0x000fe400078ec0ff */
[----:B------:R-:W-:-:S02]  /*bea0*/  F2FP.SATFINITE.E5M2.F32.PACK_AB_MERGE_C R31, RZ, R43, RZ ;  /* 0x0000002bff1f723e */ /* 0x000fc400048060ff */
        /* <DEDUP_REMOVED lines=33> */
.L_x_712:
[----:B------:R-:W-:Y:S05]  /*c0c0*/  BSYNC B0 ;  /* 0x0000000000007941 */ /* 0x000fea0003800000 */
.L_x_711:
[----:B------:R-:W-:Y:S01]  /*c0d0*/  @P0 LEA.HI.X R35, R61, R4, R58, 0x1, P2 ;  /* 0x000000043d230211 */ /* 0x000fe200010f0c3a */
[----:B------:R1:W-:Y:S01]  /*c0e0*/  @P0 STG.E.U16 desc[UR10][R24.64], R49 ;  /* 0x0000003118000986 */ /* 0x0003e2000c10150a */
[----:B------:R-:W-:Y:S01]  /*c0f0*/  FMUL R6, R12, UR12 ;  /* 0x0000000c0c067c20 */ /* 0x000fe20008400000 */
[----:B------:R-:W-:Y:S01]  /*c100*/  F2FP.SATFINITE.E5M2.F32.PACK_AB_MERGE_C R56, RZ, R56, RZ ;  /* 0x00000038ff38723e */ /* 0x000fe200048060ff */
[----:B------:R-:W-:Y:S01]  /*c110*/  BSSY B0, `(.L_x_713) ;  /* 0x000000e000007945 */ /* 0x000fe20003800000 */
[----:B------:R1:W-:Y:S02]  /*c120*/  @P0 STG.E.U16 desc[UR10][R34.64], R45 ;  /* 0x0000002d22000986 */ /* 0x0003e4000c10150a */
[----:B0-----:R-:W-:Y:S02]  /*c130*/  LOP3.LUT R31, R56, 0xffff, RZ, 0xc0, !PT ;  /* 0x0000ffff381f7812 */ /* 0x001fe400078ec0ff */
[----:B------:R1:W-:Y:S01]  /*c140*/  @P0 STG.E.U16 desc[UR10][R10.64], R53 ;  /* 0x000000350a000986 */ /* 0x0003e2000c10150a */
[----:B------:R-:W-:Y:S01]  /*c150*/  F2FP.SATFINITE.E5M2.F32.PACK_AB_MERGE_C R41, RZ, R6, RZ ;  /* 0x00000006ff29723e */ /* 0x000fe200048060ff */
        /* <DEDUP_REMOVED lines=9> */
.L_x_714:
[----:B------:R-:W-:Y:S05]  /*c1f0*/  BSYNC B0 ;  /* 0x0000000000007941 */ /* 0x000fea0003800000 */
.L_x_713:
        /* <DEDUP_REMOVED lines=101> */
.L_x_719:
        /* <DEDUP_REMOVED lines=51> */
.L_x_718:
[----:B------:R-:W-:Y:S05]  /*cb80*/  BSYNC B1 ;  /* 0x0000000000017941 */ /* 0x000fea0003800000 */
.L_x_717:
        /* <DEDUP_REMOVED lines=15> */
.L_x_721:
[----:B------:R-:W-:Y:S05]  /*cc80*/  BSYNC B1 ;  /* 0x0000000000017941 */ /* 0x000fea0003800000 */
.L_x_720:
        /* <DEDUP_REMOVED lines=25> */
.L_x_716:
[----:B------:R-:W-:Y:S05]  /*ce20*/  BSYNC B0 ;  /* 0x0000000000007941 */ /* 0x000fea0003800000 */
.L_x_715:
        /* <DEDUP_REMOVED lines=27> */
.L_x_726:
        /* <DEDUP_REMOVED lines=51> */
.L_x_725:
[----:B------:R-:W-:Y:S05]  /*d310*/  BSYNC B1 ;  /* 0x0000000000017941 */ /* 0x000fea0003800000 */
.L_x_724:
        /* <DEDUP_REMOVED lines=15> */
.L_x_728:
[----:B------:R-:W-:Y:S05]  /*d410*/  BSYNC B1 ;  /* 0x0000000000017941 */ /* 0x000fea0003800000 */
.L_x_727:
        /* <DEDUP_REMOVED lines=25> */
.L_x_723:
[----:B------:R-:W-:Y:S05]  /*d5b0*/  BSYNC B0 ;  /* 0x0000000000007941 */ /* 0x000fea0003800000 */
.L_x_722:
        /* <DEDUP_REMOVED lines=35> */
.L_x_733:
        /* <DEDUP_REMOVED lines=51> */
.L_x_732:
[----:B------:R-:W-:Y:S05]  /*db20*/  BSYNC B1 ;  /* 0x0000000000017941 */ /* 0x000fea0003800000 */
.L_x_731:
        /* <DEDUP_REMOVED lines=15> */
.L_x_735:
[----:B------:R-:W-:Y:S05]  /*dc20*/  BSYNC B1 ;  /* 0x0000000000017941 */ /* 0x000fea0003800000 */
.L_x_734:
        /* <DEDUP_REMOVED lines=25> */
.L_x_730:
[----:B------:R-:W-:Y:S05]  /*ddc0*/  BSYNC B0 ;  /* 0x0000000000007941 */ /* 0x000fea0003800000 */
.L_x_729:
        /* <DEDUP_REMOVED lines=19> */
.L_x_741:
        /* <DEDUP_REMOVED lines=53> */
.L_x_740:
[----:B0-----:R-:W-:-:S07]  /*e250*/  IADD3 R3, R24, 0x5, RZ ;  /* 0x0000000518037810 */ /* 0x001fce0007ffe0ff */
.L_x_739:
[----:B------:R-:W-:Y:S05]  /*e260*/  BSYNC B1 ;  /* 0x0000000000017941 */ /* 0x000fea0003800000 */
.L_x_738:
        /* <DEDUP_REMOVED lines=17> */
.L_x_743:
[----:B------:R-:W-:Y:S05]  /*e380*/  BSYNC B1 ;  /* 0x0000000000017941 */ /* 0x000fea0003800000 */
.L_x_742:
        /* <DEDUP_REMOVED lines=24> */
.L_x_737:
[----:B------:R-:W-:Y:S05]  /*e510*/  BSYNC B0 ;  /* 0x0000000000007941 */ /* 0x000fea0003800000 */
.L_x_736:
        /* <DEDUP_REMOVED lines=42> */
.L_x_754:
[----:B-1----:R-:W-:-:S07]  /*e7c0*/  FMNMX R5, R2, R5, !PT ;  /* 0x0000000502057209 */ /* 0x002fce0007800000 */
.L_x_746:
[----:B------:R-:W-:Y:S05]  /*e7d0*/  BSYNC B0 ;  /* 0x0000000000007941 */ /* 0x000fea0003800000 */
.L_x_745:
[----:B------:R-:W-:Y:S01]  /*e7e0*/  ISETP.NE.AND P0, PT, R8, RZ, PT ;  /* 0x000000ff0800720c */ /* 0x000fe20003f05270 */
[----:B------:R-:W-:-:S12]  /*e7f0*/  BSSY B0, `(.L_x_744) ;  /* 0x0000004000007945 */ /* 0x000fd80003800000 */
[----:B------:R-:W-:Y:S05]  /*e800*/  @P0 BRA `(.L_x_748) ;  /* 0x0000000000080947 */ /* 0x000fea0003800000 */
[----:B0-----:R-:W0:Y:S02]  /*e810*/  LDC.64 R2, c[0x0][0x238] ;  /* 0x00008e00ff027b82 */ /* 0x001e240000000a00 */
[----:B0-----:R1:W-:Y:S02]  /*e820*/  REDG.E.MAX.S32.STRONG.GPU desc[UR10][R2.64], R5 ;  /* 0x000000050200798e */ /* 0x0013e4000d10e38a */
.L_x_748:
[----:B------:R-:W-:Y:S05]  /*e830*/  BSYNC B0 ;  /* 0x0000000000007941 */ /* 0x000fea0003800000 */
.L_x_744:
        /* <DEDUP_REMOVED lines=14> */
[----:B-123--:R-:W-:Y:S05]  /*e920*/  CALL.REL.NOINC `($__internal_5_$__cuda_sm20_rcp_rn_f32_slowpath) ;  /* 0x0000000400887944 */ /* 0x00efea0003c00000 */
[----:B------:R-:W-:Y:S05]  /*e930*/  BRA `(.L_x_750) ;  /* 0x0000000000147947 */ /* 0x000fea0003800000 */
.L_x_749:
[----:B------:R-:W0:Y:S01]  /*e940*/  MUFU.RCP R71, UR12 ;  /* 0x0000000c00477d08 */ /* 0x000e220008001000 */
[----:B------:R-:W-:-:S04]  /*e950*/  IMAD.U32 R0, RZ, RZ, UR12 ;  /* 0x0000000cff007e24 */ /* 0x000fc8000f8e00ff */
[----:B0-----:R-:W-:-:S04]  /*e960*/  FFMA R0, R71, R0, -1 ;  /* 0xbf80000047007423 */ /* 0x001fc80000000000 */
[----:B------:R-:W-:-:S04]  /*e970*/  FADD.FTZ R0, -R0, -RZ ;  /* 0x800000ff00007221 */ /* 0x000fc80000010100 */
[----:B------:R-:W-:-:S07]  /*e980*/  FFMA R71, R71, R0, R71 ;  /* 0x0000000047477223 */ /* 0x000fce0000000047 */
.L_x_750:
[----:B-1-3--:R-:W0:Y:S02]  /*e990*/  LDC.64 R2, c[0x0][0x240] ;  /* 0x00009000ff027b82 */ /* 0x00ae240000000a00 */
[----:B0-----:R-:W-:Y:S01]  /*e9a0*/  STG.E desc[UR10][R2.64], R71 ;  /* 0x0000004702007986 */ /* 0x001fe2000c10190a */
[----:B------:R-:W-:Y:S05]  /*e9b0*/  EXIT ;  /* 0x000000000000794d */ /* 0x000fea0003800000 */
.L_x_747:
[----:B------:R-:W-:Y:S01]  /*e9c0*/  HFMA2.MMA R7, -RZ, RZ, 0, 2.384185791015625e-07 ;  /* 0x00000004ff077435 */ /* 0x000fe200000001ff */
[----:B------:R-:W-:Y:S01]  /*e9d0*/  IMAD.MOV.U32 R9, RZ, RZ, 0x1f ;  /* 0x0000001fff097424 */ /* 0x000fe200078e00ff */
[----:B------:R-:W-:-:S09]  /*e9e0*/  MOV R4, 0xffffffff ;  /* 0xffffffff00047802 */ /* 0x000fd20000000f00 */
[----:B01----:R-:W-:Y:S05]  /*e9f0*/  WARPSYNC.COLLECTIVE R4, `(.L_x_751) ;  /* 0x0000000004087348 */ /* 0x003fea0003c00000 */
[----:B-1----:R1:W2:Y:S02]  /*ea00*/  SHFL.DOWN P0, R5, R0, R7, R9 ;  /* 0x0800000700057389 */ /* 0x0022a40000000009 */
[----:B012---:R-:W-:Y:S01]  /*ea10*/  ENDCOLLECTIVE ;  /* 0x000000000000791b */ /* 0x007fe20003800000 */
.L_x_751:
[----:B------:R-:W-:Y:S02]  /*ea20*/  IMAD.MOV.U32 R7, RZ, RZ, 0x2 ;  /* 0x00000002ff077424 */ /* 0x000fe400078e00ff */
[----:B------:R-:W-:-:S05]  /*ea30*/  IMAD.MOV.U32 R3, RZ, RZ, R5 ;  /* 0x000000ffff037224 */ /* 0x000fca00078e0005 */
[----:B------:R-:W-:-:S04]  /*ea40*/  FMNMX R3, R3, R0, !PT ;  /* 0x0000000003037209 */ /* 0x000fc80007800000 */
[----:B------:R-:W-:-:S07]  /*ea50*/  MOV R0, R3 ;  /* 0x0000000300007202 */ /* 0x000fce0000000f00 */
[----:B------:R-:W-:Y:S05]  /*ea60*/  WARPSYNC.COLLECTIVE R4, `(.L_x_752) ;  /* 0x0000000004087348 */ /* 0x000fea0003c00000 */
[----:B------:R0:W1:Y:S02]  /*ea70*/  SHFL.DOWN P0, R5, R0, R7, R9 ;  /* 0x0800000700057389 */ /* 0x0000640000000009 */
[----:B01----:R-:W-:Y:S01]  /*ea80*/  ENDCOLLECTIVE ;  /* 0x000000000000791b */ /* 0x003fe20003800000 */
.L_x_752:
[----:B------:R-:W-:Y:S01]  /*ea90*/  HFMA2.MMA R7, -RZ, RZ, 0, 5.9604644775390625e-08 ;  /* 0x00000001ff077435 */ /* 0x000fe200000001ff */
[----:B------:R-:W-:-:S04]  /*eaa0*/  MOV R2, R5 ;  /* 0x0000000500027202 */ /* 0x000fc80000000f00 */
[----:B------:R-:W-:-:S05]  /*eab0*/  FMNMX R2, R3, R2, !PT ;  /* 0x0000000203027209 */ /* 0x000fca0007800000 */
[----:B------:R-:W-:-:S07]  /*eac0*/  IMAD.MOV.U32 R0, RZ, RZ, R2 ;  /* 0x000000ffff007224 */ /* 0x000fce00078e0002 */
[----:B------:R-:W-:Y:S05]  /*ead0*/  WARPSYNC.COLLECTIVE R4, `(.L_x_753) ;  /* 0x0000000004087348 */ /* 0x000fea0003c00000 */
[----:B------:R0:W1:Y:S02]  /*eae0*/  SHFL.DOWN P0, R5, R0, R7, R9 ;  /* 0x0800000700057389 */ /* 0x0000640000000009 */
[----:B01----:R-:W-:Y:S01]  /*eaf0*/  ENDCOLLECTIVE ;  /* 0x000000000000791b */ /* 0x003fe20003800000 */
.L_x_753:
[----:B------:R-:W-:Y:S05]  /*eb00*/  BRA `(.L_x_754) ;  /* 0xfffffffc002c7947 */ /* 0x000fea000383ffff */
        .weak           $__internal_4_$__cuda_sm20_div_u64
        .type           $__internal_4_$__cuda_sm20_div_u64,@function
        .size           $__internal_4_$__cuda_sm20_div_u64,($__internal_5_$__cuda_sm20_rcp_rn_f32_slowpath - $__internal_4_$__cuda_sm20_div_u64)
$__internal_4_$__cuda_sm20_div_u64:
        /* <DEDUP_REMOVED lines=67> */
[----:B------:R-:W-:Y:S06]  /*ef40*/  RET.REL.NODEC R6 `(_ZN18transformer_engine6detail43dgated_act_cast_transpose_kernel_notalignedILi2ELi4Ef13__nv_bfloat1613__nv_fp8_e5m2NS_5EmptyEXadL_ZNS_6dqgeluIffEET_T0_RKS4_EEXadL_ZNS_5qgeluIffEES6_S7_S9_EEEEvPKT2_SD_PT3_SF_PKT1_PSG_SJ_mmm) ;  /* 0xffffff10062c7950 */ /* 0x000fec0003c3ffff */
        .weak           $__internal_5_$__cuda_sm20_rcp_rn_f32_slowpath
        .type           $__internal_5_$__cuda_sm20_rcp_rn_f32_slowpath,@function
        .size           $__internal_5_$__cuda_sm20_rcp_rn_f32_slowpath,(.L_x_34490 - $__internal_5_$__cuda_sm20_rcp_rn_f32_slowpath)
$__internal_5_$__cuda_sm20_rcp_rn_f32_slowpath:
        /* <DEDUP_REMOVED lines=15> */
.L_x_756:
        /* <DEDUP_REMOVED lines=33> */
.L_x_758:
[----:B------:R0:W1:Y:S02]  /*f250*/  MUFU.RCP R71, R0 ;  /* 0x0000000000477308 */ /* 0x0000640000001000 */
.L_x_757:
[----:B------:R-:W-:Y:S05]  /*f260*/  BSYNC B0 ;  /* 0x0000000000007941 */ /* 0x000fea0003800000 */
.L_x_755:
[----:B------:R-:W-:Y:S01]  /*f270*/  HFMA2.MMA R69, -RZ, RZ, 0, 0 ;  /* 0x00000000ff457435 */ /* 0x000fe200000001ff */
[----:B------:R-:W-:-:S05]  /*f280*/  IMAD.MOV.U32 R68, RZ, RZ, R64 ;  /* 0x000000ffff447224 */ /* 0x000fca00078e0040 */
[----:B01----:R-:W-:Y:S05]  /*f290*/  RET.REL.NODEC R68 `(_ZN18transformer_engine6detail43dgated_act_cast_transpose_kernel_notalignedILi2ELi4Ef13__nv_bfloat1613__nv_fp8_e5m2NS_5EmptyEXadL_ZNS_6dqgeluIffEET_T0_RKS4_EEXadL_ZNS_5qgeluIffEES6_S7_S9_EEEEvPKT2_SD_PT3_SF_PKT1_PSG_SJ_mmm) ;  /* 0xffffff0c44587950 */ /* 0x003fea0003c3ffff */
.L_x_759:
        /* <DEDUP_REMOVED lines=14> */
.L_x_34490:


//--------------------- .text._ZN18transformer_engine6detail32dgated_act_cast_transpose_kernelILi2ELi4Ef13__nv_bfloat1613__nv_fp8_e5m2NS_5EmptyEXadL_ZNS_6dqgeluIffEET_T0_RKS4_EEXadL_ZNS_5qgeluIffEES6_S7_S9_EEEEvPKT2_SD_PT3_SF_PKT1_PSG_SJ_mmm --------------------------
	.section	.text._ZN18transformer_engine6detail32dgated_act_cast_transpose_kernelILi2ELi4Ef13__nv_bfloat1613__nv_fp8_e5m2NS_5EmptyEXadL_ZNS_6dqgeluIffEET_T0_RKS4_EEXadL_ZNS_5qgeluIffEES6_S7_S9_EEEEvPKT2_SD_PT3_SF_PKT1_PSG_SJ_mmm,"ax",@progbits
	.align	128
        .global         _ZN18transformer_engine6detail32dgated_act_cast_transpose_kernelILi2ELi4Ef13__nv_bfloat1613__nv_fp8_e5m2NS_5EmptyEXadL_ZNS_6dqgeluIffEET_T0_RKS4_EEXadL_ZNS_5qgeluIffEES6_S7_S9_EEEEvPKT2_SD_PT3_SF_PKT1_PSG_SJ_mmm
        .type           _ZN18transformer_engine6detail32dgated_act_cast_transpose_kernelILi2ELi4Ef13__nv_bfloat1613__nv_fp8_e5m2NS_5EmptyEXadL_ZNS_6dqgeluIffEET_T0_RKS4_EEXadL_ZNS_5qgeluIffEES6_S7_S9_EEEEvPKT2_SD_PT3_SF_PKT1_PSG_SJ_mmm,@function
        .size           _ZN18transformer_engine6detail32dgated_act_cast_transpose_kernelILi2ELi4Ef13__nv_bfloat1613__nv_fp8_e5m2NS_5EmptyEXadL_ZNS_6dqgeluIffEET_T0_RKS4_EEXadL_ZNS_5qgeluIffEES6_S7_S9_EEEEvPKT2_SD_PT3_SF_PKT1_PSG_SJ_mmm,(.L_x_34492 - _ZN18transformer_engine6detail32dgated_act_cast_transpose_kernelILi2ELi4Ef13__nv_bfloat1613__nv_fp8_e5m2NS_5EmptyEXadL_ZNS_6dqgeluIffEET_T0_RKS4_EEXadL_ZNS_5qgeluIffEES6_S7_S9_EEEEvPKT2_SD_PT3_SF_PKT1_PSG_SJ_mmm)
        .other          _ZN18transformer_engine6detail32dgated_act_cast_transpose_kernelILi2ELi4Ef13__nv_bfloat1613__nv_fp8_e5m2NS_5EmptyEXadL_ZNS_6dqgeluIffEET_T0_RKS4_EEXadL_ZNS_5qgeluIffEES6_S7_S9_EEEEvPKT2_SD_PT3_SF_PKT1_PSG_SJ_mmm,@"STO_CUDA_ENTRY STV_DEFAULT"
_ZN18transformer_engine6detail32dgated_act_cast_transpose_kernelILi2ELi4Ef13__nv_bfloat1613__nv_fp8_e5m2NS_5EmptyEXadL_ZNS_6dqgeluIffEET_T0_RKS4_EEXadL_ZNS_5qgeluIffEES6_S7_S9_EEEEvPKT2_SD_PT3_SF_PKT1_PSG_SJ_mmm:
.text._ZN18transformer_engine6detail32dgated_act_cast_transpose_kernelILi2ELi4Ef13__nv_bfloat1613__nv_fp8_e5m2NS_5EmptyEXadL_ZNS_6dqgeluIffEET_T0_RKS4_EEXadL_ZNS_5qgeluIffEES6_S7_S9_EEEEvPKT2_SD_PT3_SF_PKT1_PSG_SJ_mmm:
        /* <DEDUP_REMOVED lines=19> */
[----:B------:R-:W-:Y:S05]  /*0130*/  CALL.REL.NOINC `($__internal_6_$__cuda_sm20_div_u64) ;  /* 0x000000bc00a47944 */ /* 0x000fea0003c00000 */
        /* <DEDUP_REMOVED lines=9> */
.L_x_760:
        /* <DEDUP_REMOVED lines=22> */
.L_x_761:
        /* <DEDUP_REMOVED lines=169> */
[----:B-----5:R-:W-:Y:S05]  /*0dc0*/  CALL.REL.NOINC `($__internal_7_$__cuda_sm20_rcp_rn_f32_slowpath) ;  /* 0x000000b400907944 */ /* 0x020fea0003c00000 */
[----:B------:R-:W-:Y:S05]  /*0dd0*/  BRA `(.L_x_764) ;  /* 0x0000000000107947 */ /* 0x000fea0003800000 */
.L_x_763:
[----:B------:R-:W0:Y:S02]  /*0de0*/  MUFU.RCP R67, R18 ;  /* 0x0000001200437308 */ /* 0x000e240000001000 */
[----:B0-----:R-:W-:-:S04]  /*0df0*/  FFMA R0, R18, R67, -1 ;  /* 0xbf80000012007423 */ /* 0x001fc80000000043 */
[----:B------:R-:W-:-:S04]  /*0e00*/  FADD.FTZ R0, -R0, -RZ ;  /* 0x800000ff00007221 */ /* 0x000fc80000010100 */
[----:B------:R-:W-:-:S07]  /*0e10*/  FFMA R67, R67, R0, R67 ;  /* 0x0000000043437223 */ /* 0x000fce0000000043 */
.L_x_764:
[----:B------:R-:W-:Y:S05]  /*0e20*/  BSYNC B1 ;  /* 0x0000000000017941 */ /* 0x000fea0003800000 */
.L_x_762:
        /* <DEDUP_REMOVED lines=27> */
[----:B------:R-:W-:Y:S05]  /*0fe0*/  CALL.REL.NOINC `($__internal_7_$__cuda_sm20_rcp_rn_f32_slowpath) ;  /* 0x000000b400087944 */ /* 0x000fea0003c00000 */
[----:B------:R-:W-:Y:S05]  /*0ff0*/  BRA `(.L_x_767) ;  /* 0x0000000000107947 */ /* 0x000fea0003800000 */
.L_x_766:
[----:B------:R-:W0:Y:S02]  /*1000*/  MUFU.RCP R67, R48 ;  /* 0x0000003000437308 */ /* 0x000e240000001000 */
[----:B0-----:R-:W-:-:S04]  /*1010*/  FFMA R0, R48, R67, -1 ;  /* 0xbf80000030007423 */ /* 0x001fc80000000043 */
[----:B------:R-:W-:-:S04]  /*1020*/  FADD.FTZ R0, -R0, -RZ ;  /* 0x800000ff00007221 */ /* 0x000fc80000010100 */
[----:B------:R-:W-:-:S07]  /*1030*/  FFMA R67, R67, R0, R67 ;  /* 0x0000000043437223 */ /* 0x000fce0000000043 */
.L_x_767:
[----:B------:R-:W-:Y:S05]  /*1040*/  BSYNC B1 ;  /* 0x0000000000017941 */ /* 0x000fea0003800000 */
.L_x_765:
        /* <DEDUP_REMOVED lines=24> */
[----:B------:R-:W-:Y:S05]  /*11d0*/  CALL.REL.NOINC `($__internal_7_$__cuda_sm20_rcp_rn_f32_slowpath) ;  /* 0x000000b0008c7944 */ /* 0x000fea0003c00000 */
[----:B------:R-:W-:Y:S05]  /*11e0*/  BRA `(.L_x_770) ;  /* 0x0000000000107947 */ /* 0x000fea0003800000 */
.L_x_769:
[----:B------:R-:W0:Y:S02]  /*11f0*/  MUFU.RCP R67, R44 ;  /* 0x0000002c00437308 */ /* 0x000e240000001000 */
[----:B0-----:R-:W-:-:S04]  /*1200*/  FFMA R0, R44, R67, -1 ;  /* 0xbf8000002c007423 */ /* 0x001fc80000000043 */
[----:B------:R-:W-:-:S04]  /*1210*/  FADD.FTZ R0, -R0, -RZ ;  /* 0x800000ff00007221 */ /* 0x000fc80000010100 */
[----:B------:R-:W-:-:S07]  /*1220*/  FFMA R67, R67, R0, R67 ;  /* 0x0000000043437223 */ /* 0x000fce0000000043 */
.L_x_770:
[----:B------:R-:W-:Y:S05]  /*1230*/  BSYNC B1 ;  /* 0x0000000000017941 */ /* 0x000fea0003800000 */
.L_x_768:
        /* <DEDUP_REMOVED lines=28> */
.L_x_772:
[----:B------:R-:W0:Y:S02]  /*1400*/  MUFU.RCP R67, R44 ;  /* 0x0000002c00437308 */ /* 0x000e240000001000 */
[----:B0-----:R-:W-:-:S04]  /*1410*/  FFMA R0, R44, R67, -1 ;  /* 0xbf8000002c007423 */ /* 0x001fc80000000043 */
[----:B------:R-:W-:-:S04]  /*1420*/  FADD.FTZ R0, -R0, -RZ ;  /* 0x800000ff00007221 */ /* 0x000fc80000010100 */
[----:B------:R-:W-:-:S07]  /*1430*/  FFMA R67, R67, R0, R67 ;  /* 0x0000000043437223 */ /* 0x000fce0000000043 */
.L_x_773:
[----:B------:R-:W-:Y:S05]  /*1440*/  BSYNC B1 ;  /* 0x0000000000017941 */ /* 0x000fea0003800000 */
.L_x_771:
        /* <DEDUP_REMOVED lines=24> */
.L_x_775:
[----:B------:R-:W0:Y:S02]  /*15d0*/  MUFU.RCP R67, R22 ;  /* 0x0000001600437308 */ /* 0x000e240000001000 */
[----:B0-----:R-:W-:-:S04]  /*15e0*/  FFMA R0, R22, R67, -1 ;  /* 0xbf80000016007423 */ /* 0x001fc80000000043 */
[----:B------:R-:W-:-:S04]  /*15f0*/  FADD.FTZ R0, -R0, -RZ ;  /* 0x800000ff00007221 */ /* 0x000fc80000010100 */
[----:B------:R-:W-:-:S07]  /*1600*/  FFMA R67, R67, R0, R67 ;  /* 0x0000000043437223 */ /* 0x000fce0000000043 */
.L_x_776:
[----:B------:R-:W-:Y:S05]  /*1610*/  BSYNC B1 ;  /* 0x0000000000017941 */ /* 0x000fea0003800000 */
.L_x_774:
        /* <DEDUP_REMOVED lines=27> */
[----:B------:R-:W-:Y:S05]  /*17d0*/  CALL.REL.NOINC `($__internal_7_$__cuda_sm20_rcp_rn_f32_slowpath) ;  /* 0x000000ac000c7944 */ /* 0x000fea0003c00000 */
[----:B------:R-:W-:Y:S05]  /*17e0*/  BRA `(.L_x_779) ;  /* 0x0000000000107947 */ /* 0x000fea0003800000 */
.L_x_778:
[----:B------:R-:W0:Y:S02]  /*17f0*/  MUFU.RCP R67, R50 ;  /* 0x0000003200437308 */ /* 0x000e240000001000 */
[----:B0-----:R-:W-:-:S04]  /*1800*/  FFMA R0, R50, R67, -1 ;  /* 0xbf80000032007423 */ /* 0x001fc80000000043 */
[----:B------:R-:W-:-:S04]  /*1810*/  FADD.FTZ R0, -R0, -RZ ;  /* 0x800000ff00007221 */ /* 0x000fc80000010100 */
[----:B------:R-:W-:-:S07]  /*1820*/  FFMA R67, R67, R0, R67 ;  /* 0x0000000043437223 */ /* 0x000fce0000000043 */
.L_x_779:
[----:B------:R-:W-:Y:S05]  /*1830*/  BSYNC B1 ;  /* 0x0000000000017941 */ /* 0x000fea0003800000 */
.L_x_777:
        /* <DEDUP_REMOVED lines=24> */
[----:B------:R-:W-:Y:S05]  /*19c0*/  CALL.REL.NOINC `($__internal_7_$__cuda_sm20_rcp_rn_f32_slowpath) ;  /* 0x000000a800907944 */ /* 0x000fea0003c00000 */
[----:B------:R-:W-:Y:S05]  /*19d0*/  BRA `(.L_x_782) ;  /* 0x0000000000107947 */ /* 0x000fea0003800000 */
.L_x_781:
[----:B------:R-:W0:Y:S02]  /*19e0*/  MUFU.RCP R67, R44 ;  /* 0x0000002c00437308 */ /* 0x000e240000001000 */
[----:B0-----:R-:W-:-:S04]  /*19f0*/  FFMA R0, R44, R67, -1 ;  /* 0xbf8000002c007423 */ /* 0x001fc80000000043 */
[----:B------:R-:W-:-:S04]  /*1a00*/  FADD.FTZ R0, -R0, -RZ ;  /* 0x800000ff00007221 */ /* 0x000fc80000010100 */
[----:B------:R-:W-:-:S07]  /*1a10*/  FFMA R67, R67, R0, R67 ;  /* 0x0000000043437223 */ /* 0x000fce0000000043 */
.L_x_782:
[----:B------:R-:W-:Y:S05]  /*1a20*/  BSYNC B1 ;  /* 0x0000000000017941 */ /* 0x000fea0003800000 */
.L_x_780:
        /* <DEDUP_REMOVED lines=26> */
[----:B------:R-:W-:Y:S05]  /*1bd0*/  CALL.REL.NOINC `($__internal_7_$__cuda_sm20_rcp_rn_f32_slowpath) ;  /* 0x000000a8000c7944 */ /* 0x000fea0003c00000 */
[----:B------:R-:W-:Y:S05]  /*1be0*/  BRA `(.L_x_785) ;  /* 0x0000000000107947 */ /* 0x000fea0003800000 */
.L_x_784:
[----:B------:R-:W0:Y:S02]  /*1bf0*/  MUFU.RCP R67, R44 ;  /* 0x0000002c00437308 */ /* 0x000e240000001000 */
[----:B0-----:R-:W-:-:S04]  /*1c00*/  FFMA R0, R44, R67, -1 ;  /* 0xbf8000002c007423 */ /* 0x001fc80000000043 */
[----:B------:R-:W-:-:S04]  /*1c10*/  FADD.FTZ R0, -R0, -RZ ;  /* 0x800000ff00007221 */ /* 0x000fc80000010100 */
[----:B------:R-:W-:-:S07]  /*1c20*/  FFMA R67, R67, R0, R67 ;  /* 0x0000000043437223 */ /* 0x000fce0000000043 */
.L_x_785:
[----:B------:R-:W-:Y:S05]  /*1c30*/  BSYNC B1 ;  /* 0x0000000000017941 */ /* 0x000fea0003800000 */
.L_x_783:
        /* <DEDUP_REMOVED lines=22> */
[----:B------:R-:W-:Y:S05]  /*1da0*/  CALL.REL.NOINC `($__internal_7_$__cuda_sm20_rcp_rn_f32_slowpath) ;  /* 0x000000a400987944 */ /* 0x000fea0003c00000 */
[----:B------:R-:W-:Y:S05]  /*1db0*/  BRA `(.L_x_788) ;  /* 0x0000000000107947 */ /* 0x000fea0003800000 */
.L_x_787:
[----:B------:R-:W0:Y:S02]  /*1dc0*/  MUFU.RCP R67, R22 ;  /* 0x0000001600437308 */ /* 0x000e240000001000 */
[----:B0-----:R-:W-:-:S04]  /*1dd0*/  FFMA R0, R22, R67, -1 ;  /* 0xbf80000016007423 */ /* 0x001fc80000000043 */
[----:B------:R-:W-:-:S04]  /*1de0*/  FADD.FTZ R0, -R0, -RZ ;  /* 0x800000ff00007221 */ /* 0x000fc80000010100 */
[----:B------:R-:W-:-:S07]  /*1df0*/  FFMA R67, R67, R0, R67 ;  /* 0x0000000043437223 */ /* 0x000fce0000000043 */
.L_x_788:
[----:B------:R-:W-:Y:S05]  /*1e00*/  BSYNC B1 ;  /* 0x0000000000017941 */ /* 0x000fea0003800000 */
.L_x_786:
        /* <DEDUP_REMOVED lines=29> */
.L_x_790:
[----:B------:R-:W0:Y:S02]  /*1fe0*/  MUFU.RCP R67, R50 ;  /* 0x0000003200437308 */ /* 0x000e240000001000 */
[----:B0-----:R-:W-:-:S04]  /*1ff0*/  FFMA R0, R50, R67, -1 ;  /* 0xbf80000032007423 */ /* 0x001fc80000000043 */
[----:B------:R-:W-:-:S04]  /*2000*/  FADD.FTZ R0, -R0, -RZ ;  /* 0x800000ff00007221 */ /* 0x000fc80000010100 */
[----:B------:R-:W-:-:S07]  /*2010*/  FFMA R67, R67, R0, R67 ;  /* 0x0000000043437223 */ /* 0x000fce0000000043 */
.L_x_791:
[----:B------:R-:W-:Y:S05]  /*2020*/  BSYNC B1 ;  /* 0x0000000000017941 */ /* 0x000fea0003800000 */
.L_x_789:
        /* <DEDUP_REMOVED lines=26> */
.L_x_793:
[----:B------:R-:W0:Y:S02]  /*21d0*/  MUFU.RCP R67, R50 ;  /* 0x0000003200437308 */ /* 0x000e240000001000 */
[----:B0-----:R-:W-:-:S04]  /*21e0*/  FFMA R0, R50, R67, -1 ;  /* 0xbf80000032007423 */ /* 0x001fc80000000043 */
[----:B------:R-:W-:-:S04]  /*21f0*/  FADD.FTZ R0, -R0, -RZ ;  /* 0x800000ff00007221 */ /* 0x000fc80000010100 */
[----:B------:R-:W-:-:S07]  /*2200*/  FFMA R67, R67, R0, R67 ;  /* 0x0000000043437223 */ /* 0x000fce0000000043 */
.L_x_794:
[----:B------:R-:W-:Y:S05]  /*2210*/  BSYNC B1 ;  /* 0x0000000000017941 */ /* 0x000fea0003800000 */
.L_x_792:
        /* <DEDUP_REMOVED lines=26> */
[----:B------:R-:W-:Y:S05]  /*23c0*/  CALL.REL.NOINC `($__internal_7_$__cuda_sm20_rcp_rn_f32_slowpath) ;  /* 0x000000a000107944 */ /* 0x000fea0003c00000 */
[----:B------:R-:W-:Y:S05]  /*23d0*/  BRA `(.L_x_797) ;  /* 0x0000000000107947 */ /* 0x000fea0003800000 */
.L_x_796:
[----:B------:R-:W0:Y:S02]  /*23e0*/  MUFU.RCP R67, R50 ;  /* 0x0000003200437308 */ /* 0x000e240000001000 */
[----:B0-----:R-:W-:-:S04]  /*23f0*/  FFMA R0, R50, R67, -1 ;  /* 0xbf80000032007423 */ /* 0x001fc80000000043 */
[----:B------:R-:W-:-:S04]  /*2400*/  FADD.FTZ R0, -R0, -RZ ;  /* 0x800000ff00007221 */ /* 0x000fc80000010100 */
[----:B------:R-:W-:-:S07]  /*2410*/  FFMA R67, R67, R0, R67 ;  /* 0x0000000043437223 */ /* 0x000fce0000000043 */
.L_x_797:
[----:B------:R-:W-:Y:S05]  /*2420*/  BSYNC B1 ;  /* 0x0000000000017941 */ /* 0x000fea0003800000 */
.L_x_795:
        /* <DEDUP_REMOVED lines=24> */
.L_x_799:
[----:B------:R-:W0:Y:S02]  /*25b0*/  MUFU.RCP R67, R22 ;  /* 0x0000001600437308 */ /* 0x000e240000001000 */
[----:B0-----:R-:W-:-:S04]  /*25c0*/  FFMA R0, R22, R67, -1 ;  /* 0xbf80000016007423 */ /* 0x001fc80000000043 */
[----:B------:R-:W-:-:S04]  /*25d0*/  FADD.FTZ R0, -R0, -RZ ;  /* 0x800000ff00007221 */ /* 0x000fc80000010100 */
[----:B------:R-:W-:-:S07]  /*25e0*/  FFMA R67, R67, R0, R67 ;  /* 0x0000000043437223 */ /* 0x000fce0000000043 */
.L_x_800:
[----:B------:R-:W-:Y:S05]  /*25f0*/  BSYNC B1 ;  /* 0x0000000000017941 */ /* 0x000fea0003800000 */
.L_x_798:
        /* <DEDUP_REMOVED lines=29> */
.L_x_802:
[----:B------:R-:W0:Y:S02]  /*27d0*/  MUFU.RCP R67, R56 ;  /* 0x0000003800437308 */ /* 0x000e240000001000 */
[----:B0-----:R-:W-:-:S04]  /*27e0*/  FFMA R0, R56, R67, -1 ;  /* 0xbf80000038007423 */ /* 0x001fc80000000043 */
[----:B------:R-:W-:-:S04]  /*27f0*/  FADD.FTZ R0, -R0, -RZ ;  /* 0x800000ff00007221 */ /* 0x000fc80000010100 */
[----:B------:R-:W-:-:S07]  /*2800*/  FFMA R67, R67, R0, R67 ;  /* 0x0000000043437223 */ /* 0x000fce0000000043 */
.L_x_803:
[----:B------:R-:W-:Y:S05]  /*2810*/  BSYNC B1 ;  /* 0x0000000000017941 */ /* 0x000fea0003800000 */
.L_x_801:
        /* <DEDUP_REMOVED lines=24> */
[----:B------:R-:W-:Y:S05]  /*29a0*/  CALL.REL.NOINC `($__internal_7_$__cuda_sm20_rcp_rn_f32_slowpath) ;  /* 0x0000009800987944 */ /* 0x000fea0003c00000 */
[----:B------:R-:W-:Y:S05]  /*29b0*/  BRA `(.L_x_806) ;  /* 0x0000000000107947 */ /* 0x000fea0003800000 */
.L_x_805:
[----:B------:R-:W0:Y:S02]  /*29c0*/  MUFU.RCP R67, R50 ;  /* 0x0000003200437308 */ /* 0x000e240000001000 */
[----:B0-----:R-:W-:-:S04]  /*29d0*/  FFMA R0, R50, R67, -1 ;  /* 0xbf80000032007423 */ /* 0x001fc80000000043 */
[----:B------:R-:W-:-:S04]  /*29e0*/  FADD.FTZ R0, -R0, -RZ ;  /* 0x800000ff00007221 */ /* 0x000fc80000010100 */
[----:B------:R-:W-:-:S07]  /*29f0*/  FFMA R67, R67, R0, R67 ;  /* 0x0000000043437223 */ /* 0x000fce0000000043 */
.L_x_806:
[----:B------:R-:W-:Y:S05]  /*2a00*/  BSYNC B1 ;  /* 0x0000000000017941 */ /* 0x000fea0003800000 */
.L_x_804:
        /* <DEDUP_REMOVED lines=27> */
[----:B------:R-:W-:Y:S01]  /*2bc0*/  MOV R74, R67 ;  /* 0x00000043004a7202 */ /* 0x000fe20000000f00 */
[----:B------:R-:W-:Y:S06]  /*2bd0*/  BRA `(.L_x_809) ;  /* 0x0000000000107947 */ /* 0x000fec0003800000 */
.L_x_808:
[----:B------:R-:W0:Y:S02]  /*2be0*/  MUFU.RCP R74, R57 ;  /* 0x00000039004a7308 */ /* 0x000e240000001000 */
[----:B0-----:R-:W-:-:S04]  /*2bf0*/  FFMA R0, R57, R74, -1 ;  /* 0xbf80000039007423 */ /* 0x001fc8000000004a */
[----:B------:R-:W-:-:S04]  /*2c00*/  FADD.FTZ R37, -R0, -RZ ;  /* 0x800000ff00257221 */ /* 0x000fc80000010100 */
[----:B------:R-:W-:-:S07]  /*2c10*/  FFMA R74, R74, R37, R74 ;  /* 0x000000254a4a7223 */ /* 0x000fce000000004a */
.L_x_809:
[----:B------:R-:W-:Y:S05]  /*2c20*/  BSYNC B1 ;  /* 0x0000000000017941 */ /* 0x000fea0003800000 */
.L_x_807:
        /* <DEDUP_REMOVED lines=11> */
[----:B------:R-:W-:Y:S01]  /*2ce0*/  F2FP.SATFINITE.E5M2.F32.PACK_AB_MERGE_C R50, RZ, R50, RZ ;  /* 0x00000032ff32723e */ /* 0x000fe200048060ff */
[----:B------:R-:W-:Y:S01]  /*2cf0*/  FMUL R18, R27, UR6 ;  /* 0x000000061b127c20 */ /* 0x000fe20008400000 */
[----:B------:R-:W-:Y:S01]  /*2d00*/  IADD3.X R29, R61, R20, RZ, P0, !PT ;  /* 0x000000143d1d7210 */ /* 0x000fe200007fe4ff */
[----:B------:R-:W-:Y:S01]  /*2d10*/  FMUL R55, R24, UR6 ;  /* 0x0000000618377c20 */ /* 0x000fe20008400000 */
[----:B------:R-:W-:Y:S01]  /*2d20*/  F2FP.SATFINITE.E5M2.F32.PACK_AB_MERGE_C R37, RZ, R37, RZ ;  /* 0x00000025ff25723e */ /* 0x000fe200048060ff */
[----:B------:R-:W-:Y:S01]  /*2d30*/  FMUL R0, R26, UR6 ;  /* 0x000000061a007c20 */ /* 0x000fe20008400000 */
[----:B------:R-:W-:Y:S01]  /*2d40*/  IADD3 R66, P0, R28, UR12, RZ ;  /* 0x0000000c1c427c10 */ /* 0x000fe2000ff1e0ff */
[----:B------:R-:W-:Y:S01]  /*2d50*/  UIMAD UR14, UR5, 0x5, URZ ;  /* 0x00000005050e78a4 */ /* 0x000fe2000f8e023f */
[----:B------:R-:W-:-:S02]  /*2d60*/  PRMT R49, R37, 0x7604, R50 ;  /* 0x0000760425317816 */ /* 0x000fc40000000032 */
[C---:B------:R-:W-:Y:S02]  /*2d70*/  IADD3.X R67, R29.reuse, UR13, RZ, P0, !PT ;  /* 0x0000000d1d437c10 */ /* 0x040fe400087fe4ff */
[----:B------:R-:W-:Y:S01]  /*2d80*/  IADD3 R76, P0, R28, UR7, RZ ;  /* 0x000000071c4c7c10 */ /* 0x000fe2000ff1e0ff */
[----:B------:R0:W-:Y:S01]  /*2d90*/  STG.E.U16 desc[UR8][R28.64], R49 ;  /* 0x000000311c007986 */ /* 0x0001e2000c101508 */
[----:B------:R-:W-:Y:S02]  /*2da0*/  F2FP.SATFINITE.E5M2.F32.PACK_AB_MERGE_C R56, RZ, R56, RZ ;  /* 0x00000038ff38723e */ /* 0x000fe400048060ff */
[----:B------:R-:W-:Y:S02]  /*2db0*/  IADD3.X R77, R29, UR10, RZ, P0, !PT ;  /* 0x0000000a1d4d7c10 */ /* 0x000fe400087fe4ff */
[----:B------:R-:W-:Y:S02]  /*2dc0*/  F2FP.SATFINITE.E5M2.F32.PACK_AB_MERGE_C R43, RZ, R43, RZ ;  /* 0x0000002bff2b723e */ /* 0x000fe400048060ff */
[----:B------:R-:W-:-:S02]  /*2dd0*/  F2FP.SATFINITE.E5M2.F32.PACK_AB_MERGE_C R57, RZ, R57, RZ ;  /* 0x00000039ff39723e */ /* 0x000fc400048060ff */
[----:B------:R-:W-:Y:S02]  /*2de0*/  PRMT R65, R43, 0x7604, R56 ;  /* 0x000076042b417816 */ /* 0x000fe40000000038 */
[----:B------:R-:W-:Y:S01]  /*2df0*/  F2FP.SATFINITE.E5M2.F32.PACK_AB_MERGE_C R18, RZ, R18, RZ ;  /* 0x00000012ff12723e */ /* 0x000fe200048060ff */
        /* <DEDUP_REMOVED lines=8> */
[----:B------:R-:W-:Y:S01]  /*2e80*/  F2FP.SATFINITE.E5M2.F32.PACK_AB_MERGE_C R55, RZ, R55, RZ ;  /* 0x00000037ff37723e */ /* 0x000fe200048060ff */
[----:B------:R2:W-:Y:S01]  /*2e90*/  STG.E.U16 desc[UR8][R76.64], R69 ;  /* 0x000000454c007986 */ /* 0x0005e2000c101508 */
[----:B------:R-:W-:Y:S02]  /*2ea0*/  F2FP.SATFINITE.E5M2.F32.PACK_AB_MERGE_C R0, RZ, R0, RZ ;  /* 0x00000000ff00723e */ /* 0x000fe400048060ff */
[----:B-1----:R-:W-:Y:S01]  /*2eb0*/  IADD3 R66, P0, R66, UR7, RZ ;  /* 0x0000000742427c10 */ /* 0x002fe2000ff1e0ff */
[----:B------:R-:W-:Y:S01]  /*2ec0*/  FMUL R65, R30, UR6 ;  /* 0x000000061e417c20 */ /* 0x000fe20008400000 */
[----:B------:R-:W-:Y:S02]  /*2ed0*/  F2FP.SATFINITE.E5M2.F32.PACK_AB_MERGE_C R74, RZ, R74, RZ ;  /* 0x0000004aff4a723e */ /* 0x000fe400048060ff */
        /* <DEDUP_REMOVED lines=9> */
[----:B------:R-:W-:Y:S02]  /*2f70*/  F2FP.SATFINITE.E5M2.F32.PACK_AB_MERGE_C R29, RZ, R65, RZ ;  /* 0x00000041ff1d723e */ /* 0x000fe400048060ff */
[----:B------:R-:W-:Y:S01]  /*2f80*/  FMNMX R36, |R23|, R36, !PT ;  /* 0x0000002417247209 */ /* 0x000fe20007800200 */
[----:B--2---:R-:W-:Y:S01]  /*2f90*/  IMAD.X R69, R22, 0x1, R61, P0 ;  /* 0x0000000116457824 */ /* 0x004fe200000e063d */
[----:B------:R-:W-:Y:S01]  /*2fa0*/  LOP3.LUT R61, R56, 0xffff, RZ, 0xc0, !PT ;  /* 0x0000ffff383d7812 */ /* 0x000fe200078ec0ff */
[----:B------:R-:W-:Y:S01]  /*2fb0*/  FMUL R56, R47, UR6 ;  /* 0x000000062f387c20 */ /* 0x000fe20008400000 */
[----:B------:R-:W-:-:S02]  /*2fc0*/  PRMT R65, R29, 0x7604, R74 ;  /* 0x000076041d417816 */ /* 0x000fc4000000004a */
[----:B------:R-:W-:Y:S02]  /*2fd0*/  PRMT R50, R61, 0x7604, R50 ;  /* 0x000076043d327816 */ /* 0x000fe40000000032 */
[----:B------:R-:W-:Y:S01]  /*2fe0*/  F2FP.SATFINITE.E5M2.F32.PACK_AB_MERGE_C R61, RZ, R34, RZ ;  /* 0x00000022ff3d723e */ /* 0x000fe200048060ff */
[----:B------:R0:W-:Y:S01]  /*2ff0*/  STG.E.U16 desc[UR8][R68.64], R65 ;  /* 0x0000004144007986 */ /* 0x0001e2000c101508 */
[----:B------:R-:W-:Y:S02]  /*3000*/  IADD3 R23, P1, R54, UR7, RZ ;  /* 0x0000000736177c10 */ /* 0x000fe4000ff3e0ff */
[----:B------:R-:W-:Y:S02]  /*3010*/  IADD3 R34, P0, R68, UR12, RZ ;  /* 0x0000000c44227c10 */ /* 0x000fe4000ff1e0ff */
[----:B------:R-:W-:Y:S02]  /*3020*/  F2FP.SATFINITE.E5M2.F32.PACK_AB_MERGE_C R56, RZ, R56, RZ ;  /* 0x00000038ff38723e */ /* 0x000fe400048060ff */
        /* <DEDUP_REMOVED lines=20> */
[----:B------:R-:W-:Y:S02]  /*3170*/  F2FP.SATFINITE.E5M2.F32.PACK_AB_MERGE_C R54, RZ, R54, RZ ;  /* 0x00000036ff36723e */ /* 0x000fe400048060ff */
[----:B------:R-:W-:Y:S02]  /*3180*/  F2FP.SATFINITE.E5M2.F32.PACK_AB_MERGE_C R61, RZ, R61, RZ ;  /* 0x0000003dff3d723e */ /* 0x000fe400048060ff */
        /* <DEDUP_REMOVED lines=13> */
[----:B------:R-:W-:Y:S01]  /*3260*/  F2FP.SATFINITE.E5M2.F32.PACK_AB_MERGE_C R68, RZ, R68, RZ ;  /* 0x00000044ff44723e */ /* 0x000fe200048060ff */
[----:B------:R-:W-:Y:S01]  /*3270*/  IMAD.WIDE.U32 R28, R28, 0x5, R34 ;  /* 0x000000051c1c7825 */ /* 0x000fe200078e0022 */
[----:B------:R-:W-:Y:S02]  /*3280*/  F2FP.SATFINITE.E5M2.F32.PACK_AB_MERGE_C R67, RZ, R67, RZ ;  /* 0x00000043ff43723e */ /* 0x000fe400048060ff */
        /* <DEDUP_REMOVED lines=97> */
[----:B-----5:R-:W-:Y:S05]  /*38a0*/  CALL.REL.NOINC `($__internal_7_$__cuda_sm20_rcp_rn_f32_slowpath) ;  /* 0x0000008800d87944 */ /* 0x020fea0003c00000 */
[----:B------:R-:W-:Y:S05]  /*38b0*/  BRA `(.L_x_812) ;  /* 0x0000000000107947 */ /* 0x000fea0003800000 */
.L_x_811:
[----:B------:R-:W0:Y:S02]  /*38c0*/  MUFU.RCP R67, R18 ;  /* 0x0000001200437308 */ /* 0x000e240000001000 */
[----:B0-----:R-:W-:-:S04]  /*38d0*/  FFMA R0, R18, R67, -1 ;  /* 0xbf80000012007423 */ /* 0x001fc80000000043 */
[----:B------:R-:W-:-:S04]  /*38e0*/  FADD.FTZ R0, -R0, -RZ ;  /* 0x800000ff00007221 */ /* 0x000fc80000010100 */
[----:B------:R-:W-:-:S07]  /*38f0*/  FFMA R67, R67, R0, R67 ;  /* 0x0000000043437223 */ /* 0x000fce0000000043 */
.L_x_812:
[----:B------:R-:W-:Y:S05]  /*3900*/  BSYNC B1 ;  /* 0x0000000000017941 */ /* 0x000fea0003800000 */
.L_x_810:
        /* <DEDUP_REMOVED lines=27> */
[----:B-----5:R-:W-:Y:S05]  /*3ac0*/  CALL.REL.NOINC `($__internal_7_$__cuda_sm20_rcp_rn_f32_slowpath) ;  /* 0x0000008800507944 */ /* 0x020fea0003c00000 */
[----:B------:R-:W-:Y:S05]  /*3ad0*/  BRA `(.L_x_815) ;  /* 0x0000000000107947 */ /* 0x000fea0003800000 */
.L_x_814:
[----:B------:R-:W0:Y:S02]  /*3ae0*/  MUFU.RCP R67, R66 ;  /* 0x0000004200437308 */ /* 0x000e240000001000 */
[----:B0-----:R-:W-:-:S04]  /*3af0*/  FFMA R0, R66, R67, -1 ;  /* 0xbf80000042007423 */ /* 0x001fc80000000043 */
[----:B------:R-:W-:-:S04]  /*3b00*/  FADD.FTZ R0, -R0, -RZ ;  /* 0x800000ff00007221 */ /* 0x000fc80000010100 */
[----:B------:R-:W-:-:S07]  /*3b10*/  FFMA R67, R67, R0, R67 ;  /* 0x0000000043437223 */ /* 0x000fce0000000043 */
.L_x_815:
[----:B------:R-:W-:Y:S05]  /*3b20*/  BSYNC B1 ;  /* 0x0000000000017941 */ /* 0x000fea0003800000 */
.L_x_813:
        /* <DEDUP_REMOVED lines=24> */
[----:B-----5:R-:W-:Y:S05]  /*3cb0*/  CALL.REL.NOINC `($__internal_7_$__cuda_sm20_rcp_rn_f32_slowpath) ;  /* 0x0000008400d47944 */ /* 0x020fea0003c00000 */
[----:B------:R-:W-:Y:S05]  /*3cc0*/  BRA `(.L_x_818) ;  /* 0x0000000000107947 */ /* 0x000fea0003800000 */
.L_x_817:
[----:B------:R-:W0:Y:S02]  /*3cd0*/  MUFU.RCP R67, R66 ;  /* 0x0000004200437308 */ /* 0x000e240000001000 */
[----:B0-----:R-:W-:-:S04]  /*3ce0*/  FFMA R0, R66, R67, -1 ;  /* 0xbf80000042007423 */ /* 0x001fc80000000043 */
[----:B------:R-:W-:-:S04]  /*3cf0*/  FADD.FTZ R0, -R0, -RZ ;  /* 0x800000ff00007221 */ /* 0x000fc80000010100 */
[----:B------:R-:W-:-:S07]  /*3d00*/  FFMA R67, R67, R0, R67 ;  /* 0x0000000043437223 */ /* 0x000fce0000000043 */
.L_x_818:
[----:B------:R-:W-:Y:S05]  /*3d10*/  BSYNC B1 ;  /* 0x0000000000017941 */ /* 0x000fea0003800000 */
.L_x_816:
        /* <DEDUP_REMOVED lines=26> */
[----:B-----5:R-:W-:Y:S05]  /*3ec0*/  CALL.REL.NOINC `($__internal_7_$__cuda_sm20_rcp_rn_f32_slowpath) ;  /* 0x0000008400507944 */ /* 0x020fea0003c00000 */
[----:B------:R-:W-:Y:S05]  /*3ed0*/  BRA `(.L_x_821) ;  /* 0x0000000000107947 */ /* 0x000fea0003800000 */
.L_x_820:
[----:B------:R-:W0:Y:S02]  /*3ee0*/  MUFU.RCP R67, R66 ;  /* 0x0000004200437308 */ /* 0x000e240000001000 */
[----:B0-----:R-:W-:-:S04]  /*3ef0*/  FFMA R0, R66, R67, -1 ;  /* 0xbf80000042007423 */ /* 0x001fc80000000043 */
[----:B------:R-:W-:-:S04]  /*3f00*/  FADD.FTZ R0, -R0, -RZ ;  /* 0x800000ff00007221 */ /* 0x000fc80000010100 */
[----:B------:R-:W-:-:S07]  /*3f10*/  FFMA R67, R67, R0, R67 ;  /* 0x0000000043437223 */ /* 0x000fce0000000043 */
.L_x_821:
[----:B------:R-:W-:Y:S05]  /*3f20*/  BSYNC B1 ;  /* 0x0000000000017941 */ /* 0x000fea0003800000 */
.L_x_819:
        /* <DEDUP_REMOVED lines=22> */
[----:B-----5:R-:W-:Y:S05]  /*4090*/  CALL.REL.NOINC `($__internal_7_$__cuda_sm20_rcp_rn_f32_slowpath) ;  /* 0x0000008000dc7944 */ /* 0x020fea0003c00000 */
[----:B------:R-:W-:Y:S05]  /*40a0*/  BRA `(.L_x_824) ;  /* 0x0000000000107947 */ /* 0x000fea0003800000 */
.L_x_823:
[----:B------:R-:W0:Y:S02]  /*40b0*/  MUFU.RCP R67, R56 ;  /* 0x0000003800437308 */ /* 0x000e240000001000 */
[----:B0-----:R-:W-:-:S04]  /*40c0*/  FFMA R0, R56, R67, -1 ;  /* 0xbf80000038007423 */ /* 0x001fc80000000043 */
[----:B------:R-:W-:-:S04]  /*40d0*/  FADD.FTZ R0, -R0, -RZ ;  /* 0x800000ff00007221 */ /* 0x000fc80000010100 */
[----:B------:R-:W-:-:S07]  /*40e0*/  FFMA R67, R67, R0, R67 ;  /* 0x0000000043437223 */ /* 0x000fce0000000043 */
.L_x_824:
[----:B------:R-:W-:Y:S05]  /*40f0*/  BSYNC B1 ;  /* 0x0000000000017941 */ /* 0x000fea0003800000 */
.L_x_822:
        /* <DEDUP_REMOVED lines=29> */
.L_x_826:
[----:B------:R-:W0:Y:S02]  /*42d0*/  MUFU.RCP R67, R66 ;  /* 0x0000004200437308 */ /* 0x000e240000001000 */
[----:B0-----:R-:W-:-:S04]  /*42e0*/  FFMA R0, R66, R67, -1 ;  /* 0xbf80000042007423 */ /* 0x001fc80000000043 */
[----:B------:R-:W-:-:S04]  /*42f0*/  FADD.FTZ R0, -R0, -RZ ;  /* 0x800000ff00007221 */ /* 0x000fc80000010100 */
[----:B------:R-:W-:-:S07]  /*4300*/  FFMA R67, R67, R0, R67 ;  /* 0x0000000043437223 */ /* 0x000fce0000000043 */
.L_x_827:
[----:B------:R-:W-:Y:S05]  /*4310*/  BSYNC B1 ;  /* 0x0000000000017941 */ /* 0x000fea0003800000 */
.L_x_825:
        /* <DEDUP_REMOVED lines=26> */
.L_x_829:
[----:B------:R-:W0:Y:S02]  /*44c0*/  MUFU.RCP R67, R66 ;  /* 0x0000004200437308 */ /* 0x000e240000001000 */
[----:B0-----:R-:W-:-:S04]  /*44d0*/  FFMA R0, R66, R67, -1 ;  /* 0xbf80000042007423 */ /* 0x001fc80000000043 */
[----:B------:R-:W-:-:S04]  /*44e0*/  FADD.FTZ R0, -R0, -RZ ;  /* 0x800000ff00007221 */ /* 0x000fc80000010100 */
[----:B------:R-:W-:-:S07]  /*44f0*/  FFMA R67, R67, R0, R67 ;  /* 0x0000000043437223 */ /* 0x000fce0000000043 */
.L_x_830:
[----:B------:R-:W-:Y:S05]  /*4500*/  BSYNC B1 ;  /* 0x0000000000017941 */ /* 0x000fea0003800000 */
.L_x_828:
        /* <DEDUP_REMOVED lines=28> */
.L_x_832:
[----:B------:R-:W0:Y:S02]  /*46d0*/  MUFU.RCP R67, R66 ;  /* 0x0000004200437308 */ /* 0x000e240000001000 */
[----:B0-----:R-:W-:-:S04]  /*46e0*/  FFMA R0, R66, R67, -1 ;  /* 0xbf80000042007423 */ /* 0x001fc80000000043 */
[----:B------:R-:W-:-:S04]  /*46f0*/  FADD.FTZ R0, -R0, -RZ ;  /* 0x800000ff00007221 */ /* 0x000fc80000010100 */
[----:B------:R-:W-:-:S07]  /*4700*/  FFMA R67, R67, R0, R67 ;  /* 0x0000000043437223 */ /* 0x000fce0000000043 */
.L_x_833:
[----:B------:R-:W-:Y:S05]  /*4710*/  BSYNC B1 ;  /* 0x0000000000017941 */ /* 0x000fea0003800000 */
.L_x_831:
        /* <DEDUP_REMOVED lines=24> */
.L_x_835:
[----:B------:R-:W0:Y:S02]  /*48a0*/  MUFU.RCP R67, R60 ;  /* 0x0000003c00437308 */ /* 0x000e240000001000 */
[----:B0-----:R-:W-:-:S04]  /*48b0*/  FFMA R0, R60, R67, -1 ;  /* 0xbf8000003c007423 */ /* 0x001fc80000000043 */
[----:B------:R-:W-:-:S04]  /*48c0*/  FADD.FTZ R0, -R0, -RZ ;  /* 0x800000ff00007221 */ /* 0x000fc80000010100 */
[----:B------:R-:W-:-:S07]  /*48d0*/  FFMA R67, R67, R0, R67 ;  /* 0x0000000043437223 */ /* 0x000fce0000000043 */
.L_x_836:
[----:B------:R-:W-:Y:S05]  /*48e0*/  BSYNC B1 ;  /* 0x0000000000017941 */ /* 0x000fea0003800000 */
.L_x_834:
        /* <DEDUP_REMOVED lines=29> */
.L_x_838:
[----:B------:R-:W0:Y:S02]  /*4ac0*/  MUFU.RCP R67, R66 ;  /* 0x0000004200437308 */ /* 0x000e240000001000 */
[----:B0-----:R-:W-:-:S04]  /*4ad0*/  FFMA R0, R66, R67, -1 ;  /* 0xbf80000042007423 */ /* 0x001fc80000000043 */
[----:B------:R-:W-:-:S04]  /*4ae0*/  FADD.FTZ R0, -R0, -RZ ;  /* 0x800000ff00007221 */ /* 0x000fc80000010100 */
[----:B------:R-:W-:-:S07]  /*4af0*/  FFMA R67, R67, R0, R67 ;  /* 0x0000000043437223 */ /* 0x000fce0000000043 */
.L_x_839:
[----:B------:R-:W-:Y:S05]  /*4b00*/  BSYNC B1 ;  /* 0x0000000000017941 */ /* 0x000fea0003800000 */
.L_x_837:
        /* <DEDUP_REMOVED lines=24> */
[----:B-----5:R-:W-:Y:S05]  /*4c90*/  CALL.REL.NOINC `($__internal_7_$__cuda_sm20_rcp_rn_f32_slowpath) ;  /* 0x0000007400dc7944 */ /* 0x020fea0003c00000 */
[----:B------:R-:W-:Y:S05]  /*4ca0*/  BRA `(.L_x_842) ;  /* 0x0000000000107947 */ /* 0x000fea0003800000 */
.L_x_841:
[----:B------:R-:W0:Y:S02]  /*4cb0*/  MUFU.RCP R67, R66 ;  /* 0x0000004200437308 */ /* 0x000e240000001000 */
[----:B0-----:R-:W-:-:S04]  /*4cc0*/  FFMA R0, R66, R67, -1 ;  /* 0xbf80000042007423 */ /* 0x001fc80000000043 */
[----:B------:R-:W-:-:S04]  /*4cd0*/  FADD.FTZ R0, -R0, -RZ ;  /* 0x800000ff00007221 */ /* 0x000fc80000010100 */
[----:B------:R-:W-:-:S07]  /*4ce0*/  FFMA R67, R67, R0, R67 ;  /* 0x0000000043437223 */ /* 0x000fce0000000043 */
.L_x_842:
[----:B------:R-:W-:Y:S05]  /*4cf0*/  BSYNC B1 ;  /* 0x0000000000017941 */ /* 0x000fea0003800000 */
.L_x_840:
        /* <DEDUP_REMOVED lines=28> */
.L_x_844:
[----:B------:R-:W0:Y:S02]  /*4ec0*/  MUFU.RCP R67, R66 ;  /* 0x0000004200437308 */ /* 0x000e240000001000 */
[----:B0-----:R-:W-:-:S04]  /*4ed0*/  FFMA R0, R66, R67, -1 ;  /* 0xbf80000042007423 */ /* 0x001fc80000000043 */
[----:B------:R-:W-:-:S04]  /*4ee0*/  FADD.FTZ R0, -R0, -RZ ;  /* 0x800000ff00007221 */ /* 0x000fc80000010100 */
[----:B------:R-:W-:-:S07]  /*4ef0*/  FFMA R67, R67, R0, R67 ;  /* 0x0000000043437223 */ /* 0x000fce0000000043 */
.L_x_845:
[----:B------:R-:W-:Y:S05]  /*4f00*/  BSYNC B1 ;  /* 0x0000000000017941 */ /* 0x000fea0003800000 */
.L_x_843:
        /* <DEDUP_REMOVED lines=24> */
.L_x_847:
[----:B------:R-:W0:Y:S02]  /*5090*/  MUFU.RCP R67, R66 ;  /* 0x0000004200437308 */ /* 0x000e240000001000 */
[----:B0-----:R-:W-:-:S04]  /*50a0*/  FFMA R0, R66, R67, -1 ;  /* 0xbf80000042007423 */ /* 0x001fc80000000043 */
[----:B------:R-:W-:-:S04]  /*50b0*/  FADD.FTZ R0, -R0, -RZ ;  /* 0x800000ff00007221 */ /* 0x000fc80000010100 */
[----:B------:R-:W-:-:S07]  /*50c0*/  FFMA R67, R67, R0, R67 ;  /* 0x0000000043437223 */ /* 0x000fce0000000043 */
.L_x_848:
[----:B------:R-:W-:Y:S05]  /*50d0*/  BSYNC B1 ;  /* 0x0000000000017941 */ /* 0x000fea0003800000 */
.L_x_846:
        /* <DEDUP_REMOVED lines=26> */
[----:B-----5:R-:W-:Y:S05]  /*5280*/  CALL.REL.NOINC `($__internal_7_$__cuda_sm20_rcp_rn_f32_slowpath) ;  /* 0x0000007000607944 */ /* 0x020fea0003c00000 */
[----:B------:R-:W-:Y:S05]  /*5290*/  BRA `(.L_x_851) ;  /* 0x0000000000107947 */ /* 0x000fea0003800000 */
.L_x_850:
[----:B------:R-:W0:Y:S02]  /*52a0*/  MUFU.RCP R67, R0 ;  /* 0x0000000000437308 */ /* 0x000e240000001000 */
[----:B0-----:R-:W-:-:S04]  /*52b0*/  FFMA R18, R0, R67, -1 ;  /* 0xbf80000000127423 */ /* 0x001fc80000000043 */
[----:B------:R-:W-:-:S04]  /*52c0*/  FADD.FTZ R18, -R18, -RZ ;  /* 0x800000ff12127221 */ /* 0x000fc80000010100 */
[----:B------:R-:W-:-:S07]  /*52d0*/  FFMA R67, R67, R18, R67 ;  /* 0x0000001243437223 */ /* 0x000fce0000000043 */
.L_x_851:
[----:B------:R-:W-:Y:S05]  /*52e0*/  BSYNC B1 ;  /* 0x0000000000017941 */ /* 0x000fea0003800000 */
.L_x_849:
        /* <DEDUP_REMOVED lines=24> */
[----:B-----5:R-:W-:Y:S05]  /*5470*/  CALL.REL.NOINC `($__internal_7_$__cuda_sm20_rcp_rn_f32_slowpath) ;  /* 0x0000006c00e47944 */ /* 0x020fea0003c00000 */
[----:B------:R-:W-:Y:S05]  /*5480*/  BRA `(.L_x_854) ;  /* 0x0000000000107947 */ /* 0x000fea0003800000 */
.L_x_853:
[----:B------:R-:W0:Y:S02]  /*5490*/  MUFU.RCP R67, R66 ;  /* 0x0000004200437308 */ /* 0x000e240000001000 */
[----:B0-----:R-:W-:-:S04]  /*54a0*/  FFMA R0, R66, R67, -1 ;  /* 0xbf80000042007423 */ /* 0x001fc80000000043 */
[----:B------:R-:W-:-:S04]  /*54b0*/  FADD.FTZ R0, -R0, -RZ ;  /* 0x800000ff00007221 */ /* 0x000fc80000010100 */
[----:B------:R-:W-:-:S07]  /*54c0*/  FFMA R67, R67, R0, R67 ;  /* 0x0000000043437223 */ /* 0x000fce0000000043 */
.L_x_854:
[----:B------:R-:W-:Y:S05]  /*54d0*/  BSYNC B1 ;  /* 0x0000000000017941 */ /* 0x000fea0003800000 */
.L_x_852:
        /* <DEDUP_REMOVED lines=25> */
[----:B-----5:R-:W-:Y:S05]  /*5670*/  CALL.REL.NOINC `($__internal_7_$__cuda_sm20_rcp_rn_f32_slowpath) ;  /* 0x0000006c00647944 */ /* 0x020fea0003c00000 */
[----:B------:R-:W-:Y:S01]  /*5680*/  MOV R68, R67 ;  /* 0x0000004300447202 */ /* 0x000fe20000000f00 */
[----:B------:R-:W-:Y:S06]  /*5690*/  BRA `(.L_x_857) ;  /* 0x0000000000107947 */ /* 0x000fec0003800000 */
.L_x_856:
[----:B------:R-:W0:Y:S02]  /*56a0*/  MUFU.RCP R65, R0 ;  /* 0x0000000000417308 */ /* 0x000e240000001000 */
[----:B0-----:R-:W-:-:S04]  /*56b0*/  FFMA R18, R0, R65, -1 ;  /* 0xbf80000000127423 */ /* 0x001fc80000000041 */
[----:B------:R-:W-:-:S04]  /*56c0*/  FADD.FTZ R18, -R18, -RZ ;  /* 0x800000ff12127221 */ /* 0x000fc80000010100 */
[----:B------:R-:W-:-:S07]  /*56d0*/  FFMA R68, R65, R18, R65 ;  /* 0x0000001241447223 */ /* 0x000fce0000000041 */
.L_x_857:
[----:B------:R-:W-:Y:S05]  /*56e0*/  BSYNC B1 ;  /* 0x0000000000017941 */ /* 0x000fea0003800000 */
.L_x_855:
        /* <DEDUP_REMOVED lines=9> */
[----:B------:R-:W-:Y:S01]  /*5780*/  F2FP.SATFINITE.E5M2.F32.PACK_AB_MERGE_C R18, RZ, R18, RZ ;  /* 0x00000012ff12723e */ /* 0x000fe200048060ff */
[----:B------:R-:W-:Y:S01]  /*5790*/  FMUL R63, R63, R68 ;  /* 0x000000443f3f7220 */ /* 0x000fe20000400000 */
[----:B------:R-:W-:Y:S01]  /*57a0*/  F2FP.SATFINITE.E5M2.F32.PACK_AB_MERGE_C R65, RZ, R65, RZ ;  /* 0x00000041ff41723e */ /* 0x000fe200048060ff */
        /* <DEDUP_REMOVED lines=10> */
[----:B------:R-:W-:Y:S01]  /*5850*/  F2FP.SATFINITE.E5M2.F32.PACK_AB_MERGE_C R50, RZ, R50, RZ ;  /* 0x00000032ff32723e */ /* 0x000fe200048060ff */
[----:B------:R0:W-:Y:S01]  /*5860*/  STG.E.U16 desc[UR8][R66.64], R45 ;  /* 0x0000002d42007986 */ /* 0x0001e2000c101508 */
[----:B------:R-:W-:Y:S02]  /*5870*/  F2FP.SATFINITE.E5M2.F32.PACK_AB_MERGE_C R49, RZ, R49, RZ ;  /* 0x00000031ff31723e */ /* 0x000fe400048060ff */
[----:B------:R-:W-:Y:S02]  /*5880*/  IADD3.X R75, R67, UR13, RZ, P0, !PT ;  /* 0x0000000d434b7c10 */ /* 0x000fe400087fe4ff */
[----:B------:R-:W-:Y:S02]  /*5890*/  IADD3 R78, P0, R66, UR7, RZ ;  /* 0x00000007424e7c10 */ /* 0x000fe4000ff1e0ff */
[----:B------:R-:W-:-:S02]  /*58a0*/  F2FP.SATFINITE.E5M2.F32.PACK_AB_MERGE_C R55, RZ, R55, RZ ;  /* 0x00000037ff37723e */ /* 0x000fc400048060ff */
[----:B------:R-:W-:Y:S02]  /*58b0*/  PRMT R73, R49, 0x7604, R50 ;  /* 0x0000760431497816 */ /* 0x000fe40000000032 */
[----:B------:R-:W-:Y:S01]  /*58c0*/  FMNMX R52, |R57|, R52, !PT ;  /* 0x0000003439347209 */ /* 0x000fe20007800200 */
[----:B------:R-:W-:Y:S01]  /*58d0*/  FMUL R57, R64, UR6 ;  /* 0x0000000640397c20 */ /* 0x000fe20008400000 */
[----:B0-----:R-:W-:Y:S01]  /*58e0*/  F2FP.SATFINITE.E5M2.F32.PACK_AB_MERGE_C R66, RZ, R0, RZ ;  /* 0x00000000ff42723e */ /* 0x001fe200048060ff */
[----:B------:R-:W-:Y:S01]  /*58f0*/  FMUL R0, R72, UR6 ;  /* 0x0000000648007c20 */ /* 0x000fe20008400000 */
[----:B------:R-:W-:Y:S01]  /*5900*/  IADD3.X R79, R67, UR10, RZ, P0, !PT ;  /* 0x0000000a434f7c10 */ /* 0x000fe200087fe4ff */
[----:B------:R0:W-:Y:S01]  /*5910*/  STG.E.U16 desc[UR8][R74.64], R73 ;  /* 0x000000494a007986 */ /* 0x0001e2000c101508 */
[----:B------:R-:W-:Y:S01]  /*5920*/  PRMT R63, R66, 0x7604, R55 ;  /* 0x00007604423f7816 */ /* 0x000fe20000000037 */
[----:B------:R-:W-:Y:S01]  /*5930*/  FMUL R45, R54, UR6 ;  /* 0x00000006362d7c20 */ /* 0x000fe20008400000 */
[----:B------:R-:W-:-:S02]  /*5940*/  F2FP.SATFINITE.E5M2.F32.PACK_AB_MERGE_C R57, RZ, R57, RZ ;  /* 0x00000039ff39723e */ /* 0x000fc400048060ff */
[----:B------:R-:W-:Y:S01]  /*5950*/  F2FP.SATFINITE.E5M2.F32.PACK_AB_MERGE_C R0, RZ, R0, RZ ;  /* 0x00000000ff00723e */ /* 0x000fe200048060ff */
[----:B------:R1:W-:Y:S01]  /*5960*/  STG.E.U16 desc[UR8][R78.64], R63 ;  /* 0x0000003f4e007986 */ /* 0x0003e2000c101508 */
[----:B------:R-:W-:Y:S02]  /*5970*/  LOP3.LUT R18, R18, 0xff, RZ, 0xc0, !PT ;  /* 0x000000ff12127812 */ /* 0x000fe400078ec0ff */
[----:B------:R-:W-:Y:S02]  /*5980*/  PRMT R67, R0, 0x7604, R57 ;  /* 0x0000760400437816 */ /* 0x000fe40000000039 */
[----:B------:R-:W-:Y:S01]  /*5990*/  F2FP.SATFINITE.E5M2.F32.PACK_AB_MERGE_C R68, RZ, R68, RZ ;  /* 0x00000044ff44723e */ /* 0x000fe200048060ff */
[----:B0-----:R-:W0:Y:S01]  /*59a0*/  LDC R73, c[0x0][0x248] ;  /* 0x00009200ff497b82 */ /* 0x001e220000000800 */
[----:B------:R-:W-:Y:S02]  /*59b0*/  IADD3 R74, P0, R74, UR7, RZ ;  /* 0x000000074a4a7c10 */ /* 0x000fe4000ff1e0ff */
[----:B------:R-:W-:-:S02]  /*59c0*/  F2FP.SATFINITE.E5M2.F32.PACK_AB_MERGE_C R45, RZ, R45, RZ ;  /* 0x0000002dff2d723e */ /* 0x000fc400048060ff */
        /* <DEDUP_REMOVED lines=11> */
[----:B------:R-:W-:Y:S01]  /*5a80*/  F2FP.SATFINITE.E5M2.F32.PACK_AB_MERGE_C R61, RZ, R50, RZ ;  /* 0x00000032ff3d723e */ /* 0x000fe200048060ff */
[----:B------:R2:W-:Y:S01]  /*5a90*/  STG.E.U16 desc[UR8][R76.64], R69 ;  /* 0x000000454c007986 */ /* 0x0005e2000c101508 */
[----:B-1----:R-:W-:Y:S01]  /*5aa0*/  IADD3 R74, P0, R76, UR12, RZ ;  /* 0x0000000c4c4a7c10 */ /* 0x002fe2000ff1e0ff */
[----:B------:R-:W-:Y:S01]  /*5ab0*/  FMUL R67, R62, UR6 ;  /* 0x000000063e437c20 */ /* 0x000fe20008400000 */
[----:B------:R-:W-:Y:S02]  /*5ac0*/  F2FP.SATFINITE.E5M2.F32.PACK_AB_MERGE_C R50, RZ, R63, RZ ;  /* 0x0000003fff32723e */ /* 0x000fe400048060ff */
        /* <DEDUP_REMOVED lines=12> */
[----:B------:R-:W-:Y:S02]  /*5b90*/  F2FP.SATFINITE.E5M2.F32.PACK_AB_MERGE_C R67, RZ, R67, RZ ;  /* 0x00000043ff43723e */ /* 0x000fe400048060ff */
[----:B------:R-:W-:Y:S02]  /*5ba0*/  PRMT R63, R52, 0x7604, R63 ;  /* 0x00007604343f7816 */ /* 0x000fe4000000003f */
[----:B------:R-:W-:Y:S02]  /*5bb0*/  F2FP.SATFINITE.E5M2.F32.PACK_AB_MERGE_C R68, RZ, R68, RZ ;  /* 0x00000044ff44723e */ /* 0x000fe400048060ff */
        /* <DEDUP_REMOVED lines=20> */
[----:B------:R-:W-:Y:S02]  /*5d00*/  F2FP.SATFINITE.E5M2.F32.PACK_AB_MERGE_C R59, RZ, R59, RZ ;  /* 0x0000003bff3b723e */ /* 0x000fe400048060ff */
[----:B------:R-:W-:-:S02]  /*5d10*/  F2FP.SATFINITE.E5M2.F32.PACK_AB_MERGE_C R64, RZ, R64, RZ ;  /* 0x00000040ff40723e */ /* 0x000fc400048060ff */
        /* <DEDUP_REMOVED lines=95> */
[----:B------:R-:W-:Y:S05]  /*6310*/  CALL.REL.NOINC `($__internal_7_$__cuda_sm20_rcp_rn_f32_slowpath) ;  /* 0x00000060003c7944 */ /* 0x000fea0003c00000 */
[----:B------:R-:W-:Y:S05]  /*6320*/  BRA `(.L_x_860) ;  /* 0x0000000000107947 */ /* 0x000fea0003800000 */
.L_x_859:
[----:B------:R-:W0:Y:S02]  /*6330*/  MUFU.RCP R67, R66 ;  /* 0x0000004200437308 */ /* 0x000e240000001000 */
[----:B0-----:R-:W-:-:S04]  /*6340*/  FFMA R0, R66, R67, -1 ;  /* 0xbf80000042007423 */ /* 0x001fc80000000043 */
[----:B------:R-:W-:-:S04]  /*6350*/  FADD.FTZ R0, -R0, -RZ ;  /* 0x800000ff00007221 */ /* 0x000fc80000010100 */
[----:B------:R-:W-:-:S07]  /*6360*/  FFMA R67, R67, R0, R67 ;  /* 0x0000000043437223 */ /* 0x000fce0000000043 */
.L_x_860:
[----:B------:R-:W-:Y:S05]  /*6370*/  BSYNC B1 ;  /* 0x0000000000017941 */ /* 0x000fea0003800000 */
.L_x_858:
        /* <DEDUP_REMOVED lines=27> */
[----:B------:R-:W-:Y:S05]  /*6530*/  CALL.REL.NOINC `($__internal_7_$__cuda_sm20_rcp_rn_f32_slowpath) ;  /* 0x0000005c00b47944 */ /* 0x000fea0003c00000 */
[----:B------:R-:W-:Y:S05]  /*6540*/  BRA `(.L_x_863) ;  /* 0x0000000000107947 */ /* 0x000fea0003800000 */
.L_x_862:
[----:B------:R-:W0:Y:S02]  /*6550*/  MUFU.RCP R67, R64 ;  /* 0x0000004000437308 */ /* 0x000e240000001000 */
[----:B0-----:R-:W-:-:S04]  /*6560*/  FFMA R0, R64, R67, -1 ;  /* 0xbf80000040007423 */ /* 0x001fc80000000043 */
[----:B------:R-:W-:-:S04]  /*6570*/  FADD.FTZ R0, -R0, -RZ ;  /* 0x800000ff00007221 */ /* 0x000fc80000010100 */
[----:B------:R-:W-:-:S07]  /*6580*/  FFMA R67, R67, R0, R67 ;  /* 0x0000000043437223 */ /* 0x000fce0000000043 */
.L_x_863:
[----:B------:R-:W-:Y:S05]  /*6590*/  BSYNC B1 ;  /* 0x0000000000017941 */ /* 0x000fea0003800000 */
.L_x_861:
        /* <DEDUP_REMOVED lines=24> */
[----:B------:R-:W-:Y:S05]  /*6720*/  CALL.REL.NOINC `($__internal_7_$__cuda_sm20_rcp_rn_f32_slowpath) ;  /* 0x0000005c00387944 */ /* 0x000fea0003c00000 */
[----:B------:R-:W-:Y:S05]  /*6730*/  BRA `(.L_x_866) ;  /* 0x0000000000107947 */ /* 0x000fea0003800000 */
.L_x_865:
[----:B------:R-:W0:Y:S02]  /*6740*/  MUFU.RCP R67, R64 ;  /* 0x0000004000437308 */ /* 0x000e240000001000 */
[----:B0-----:R-:W-:-:S04]  /*6750*/  FFMA R0, R64, R67, -1 ;  /* 0xbf80000040007423 */ /* 0x001fc80000000043 */
[----:B------:R-:W-:-:S04]  /*6760*/  FADD.FTZ R0, -R0, -RZ ;  /* 0x800000ff00007221 */ /* 0x000fc80000010100 */
[----:B------:R-:W-:-:S07]  /*6770*/  FFMA R67, R67, R0, R67 ;  /* 0x0000000043437223 */ /* 0x000fce0000000043 */
.L_x_866:
[----:B------:R-:W-:Y:S05]  /*6780*/  BSYNC B1 ;  /* 0x0000000000017941 */ /* 0x000fea0003800000 */
.L_x_864:
        /* <DEDUP_REMOVED lines=28> */
.L_x_868:
[----:B------:R-:W0:Y:S02]  /*6950*/  MUFU.RCP R67, R62 ;  /* 0x0000003e00437308 */ /* 0x000e240000001000 */
[----:B0-----:R-:W-:-:S04]  /*6960*/  FFMA R0, R62, R67, -1 ;  /* 0xbf8000003e007423 */ /* 0x001fc80000000043 */
[----:B------:R-:W-:-:S04]  /*6970*/  FADD.FTZ R0, -R0, -RZ ;  /* 0x800000ff00007221 */ /* 0x000fc80000010100 */
[----:B------:R-:W-:-:S07]  /*6980*/  FFMA R67, R67, R0, R67 ;  /* 0x0000000043437223 */ /* 0x000fce0000000043 */
.L_x_869:
[----:B------:R-:W-:Y:S05]  /*6990*/  BSYNC B1 ;  /* 0x0000000000017941 */ /* 0x000fea0003800000 */
.L_x_867:
        /* <DEDUP_REMOVED lines=22> */
[----:B------:R-:W-:Y:S05]  /*6b00*/  CALL.REL.NOINC `($__internal_7_$__cuda_sm20_rcp_rn_f32_slowpath) ;  /* 0x0000005800407944 */ /* 0x000fea0003c00000 */
[----:B------:R-:W-:Y:S05]  /*6b10*/  BRA `(.L_x_872) ;  /* 0x0000000000107947 */ /* 0x000fea0003800000 */
.L_x_871:
[----:B------:R-:W0:Y:S02]  /*6b20*/  MUFU.RCP R67, R62 ;  /* 0x0000003e00437308 */ /* 0x000e240000001000 */
[----:B0-----:R-:W-:-:S04]  /*6b30*/  FFMA R0, R62, R67, -1 ;  /* 0xbf8000003e007423 */ /* 0x001fc80000000043 */
[----:B------:R-:W-:-:S04]  /*6b40*/  FADD.FTZ R0, -R0, -RZ ;  /* 0x800000ff00007221 */ /* 0x000fc80000010100 */
[----:B------:R-:W-:-:S07]  /*6b50*/  FFMA R67, R67, R0, R67 ;  /* 0x0000000043437223 */ /* 0x000fce0000000043 */
.L_x_872:
[----:B------:R-:W-:Y:S05]  /*6b60*/  BSYNC B1 ;  /* 0x0000000000017941 */ /* 0x000fea0003800000 */
.L_x_870:
        /* <DEDUP_REMOVED lines=29> */
.L_x_874:
[----:B------:R-:W0:Y:S02]  /*6d40*/  MUFU.RCP R67, R66 ;  /* 0x0000004200437308 */ /* 0x000e240000001000 */
[----:B0-----:R-:W-:-:S04]  /*6d50*/  FFMA R0, R66, R67, -1 ;  /* 0xbf80000042007423 */ /* 0x001fc80000000043 */
[----:B------:R-:W-:-:S04]  /*6d60*/  FADD.FTZ R0, -R0, -RZ ;  /* 0x800000ff00007221 */ /* 0x000fc80000010100 */
[----:B------:R-:W-:-:S07]  /*6d70*/  FFMA R67, R67, R0, R67 ;  /* 0x0000000043437223 */ /* 0x000fce0000000043 */
.L_x_875:
[----:B------:R-:W-:Y:S05]  /*6d80*/  BSYNC B1 ;  /* 0x0000000000017941 */ /* 0x000fea0003800000 */
.L_x_873:
        /* <DEDUP_REMOVED lines=26> */
.L_x_877:
[----:B------:R-:W0:Y:S02]  /*6f30*/  MUFU.RCP R67, R64 ;  /* 0x0000004000437308 */ /* 0x000e240000001000 */
[----:B0-----:R-:W-:-:S04]  /*6f40*/  FFMA R0, R64, R67, -1 ;  /* 0xbf80000040007423 */ /* 0x001fc80000000043 */
[----:B------:R-:W-:-:S04]  /*6f50*/  FADD.FTZ R0, -R0, -RZ ;  /* 0x800000ff00007221 */ /* 0x000fc80000010100 */
[----:B------:R-:W-:-:S07]  /*6f60*/  FFMA R67, R67, R0, R67 ;  /* 0x0000000043437223 */ /* 0x000fce0000000043 */
.L_x_878:
[----:B------:R-:W-:Y:S05]  /*6f70*/  BSYNC B1 ;  /* 0x0000000000017941 */ /* 0x000fea0003800000 */
.L_x_876:
        /* <DEDUP_REMOVED lines=28> */
.L_x_880:
[----:B------:R-:W0:Y:S02]  /*7140*/  MUFU.RCP R67, R64 ;  /* 0x0000004000437308 */ /* 0x000e240000001000 */
[----:B0-----:R-:W-:-:S04]  /*7150*/  FFMA R0, R64, R67, -1 ;  /* 0xbf80000040007423 */ /* 0x001fc80000000043 */
[----:B------:R-:W-:-:S04]  /*7160*/  FADD.FTZ R0, -R0, -RZ ;  /* 0x800000ff00007221 */ /* 0x000fc80000010100 */
[----:B------:R-:W-:-:S07]  /*7170*/  FFMA R67, R67, R0, R67 ;  /* 0x0000000043437223 */ /* 0x000fce0000000043 */
.L_x_881:
[----:B------:R-:W-:Y:S05]  /*7180*/  BSYNC B1 ;  /* 0x0000000000017941 */ /* 0x000fea0003800000 */
.L_x_879:
        /* <DEDUP_REMOVED lines=22> */
[----:B------:R-:W-:Y:S05]  /*72f0*/  CALL.REL.NOINC `($__internal_7_$__cuda_sm20_rcp_rn_f32_slowpath) ;  /* 0x0000005000447944 */ /* 0x000fea0003c00000 */
[----:B------:R-:W-:Y:S05]  /*7300*/  BRA `(.L_x_884) ;  /* 0x0000000000107947 */ /* 0x000fea0003800000 */
.L_x_883:
[----:B------:R-:W0:Y:S02]  /*7310*/  MUFU.RCP R67, R64 ;  /* 0x0000004000437308 */ /* 0x000e240000001000 */
[----:B0-----:R-:W-:-:S04]  /*7320*/  FFMA R0, R64, R67, -1 ;  /* 0xbf80000040007423 */ /* 0x001fc80000000043 */
[----:B------:R-:W-:-:S04]  /*7330*/  FADD.FTZ R0, -R0, -RZ ;  /* 0x800000ff00007221 */ /* 0x000fc80000010100 */
[----:B------:R-:W-:-:S07]  /*7340*/  FFMA R67, R67, R0, R67 ;  /* 0x0000000043437223 */ /* 0x000fce0000000043 */
.L_x_884:
[----:B------:R-:W-:Y:S05]  /*7350*/  BSYNC B1 ;  /* 0x0000000000017941 */ /* 0x000fea0003800000 */
.L_x_882:
        /* <DEDUP_REMOVED lines=29> */
.L_x_886:
[----:B------:R-:W0:Y:S02]  /*7530*/  MUFU.RCP R67, R66 ;  /* 0x0000004200437308 */ /* 0x000e240000001000 */
[----:B0-----:R-:W-:-:S04]  /*7540*/  FFMA R0, R66, R67, -1 ;  /* 0xbf80000042007423 */ /* 0x001fc80000000043 */
[----:B------:R-:W-:-:S04]  /*7550*/  FADD.FTZ R0, -R0, -RZ ;  /* 0x800000ff00007221 */ /* 0x000fc80000010100 */
[----:B------:R-:W-:-:S07]  /*7560*/  FFMA R67, R67, R0, R67 ;  /* 0x0000000043437223 */ /* 0x000fce0000000043 */
.L_x_887:
[----:B------:R-:W-:Y:S05]  /*7570*/  BSYNC B1 ;  /* 0x0000000000017941 */ /* 0x000fea0003800000 */
.L_x_885:
        /* <DEDUP_REMOVED lines=24> */
[----:B------:R-:W-:Y:S05]  /*7700*/  CALL.REL.NOINC `($__internal_7_$__cuda_sm20_rcp_rn_f32_slowpath) ;  /* 0x0000004c00407944 */ /* 0x000fea0003c00000 */
[----:B------:R-:W-:Y:S05]  /*7710*/  BRA `(.L_x_890) ;  /* 0x0000000000107947 */ /* 0x000fea0003800000 */
.L_x_889:
[----:B------:R-:W0:Y:S02]  /*7720*/  MUFU.RCP R67, R66 ;  /* 0x0000004200437308 */ /* 0x000e240000001000 */
[----:B0-----:R-:W-:-:S04]  /*7730*/  FFMA R0, R66, R67, -1 ;  /* 0xbf80000042007423 */ /* 0x001fc80000000043 */
[----:B------:R-:W-:-:S04]  /*7740*/  FADD.FTZ R0, -R0, -RZ ;  /* 0x800000ff00007221 */ /* 0x000fc80000010100 */
[----:B------:R-:W-:-:S07]  /*7750*/  FFMA R67, R67, R0, R67 ;  /* 0x0000000043437223 */ /* 0x000fce0000000043 */
.L_x_890:
[----:B------:R-:W-:Y:S05]  /*7760*/  BSYNC B1 ;  /* 0x0000000000017941 */ /* 0x000fea0003800000 */
.L_x_888:
        /* <DEDUP_REMOVED lines=28> */
.L_x_892:
[----:B------:R-:W0:Y:S02]  /*7930*/  MUFU.RCP R67, R66 ;  /* 0x0000004200437308 */ /* 0x000e240000001000 */
[----:B0-----:R-:W-:-:S04]  /*7940*/  FFMA R0, R66, R67, -1 ;  /* 0xbf80000042007423 */ /* 0x001fc80000000043 */
[----:B------:R-:W-:-:S04]  /*7950*/  FADD.FTZ R0, -R0, -RZ ;  /* 0x800000ff00007221 */ /* 0x000fc80000010100 */
[----:B------:R-:W-:-:S07]  /*7960*/  FFMA R67, R67, R0, R67 ;  /* 0x0000000043437223 */ /* 0x000fce0000000043 */
.L_x_893:
[----:B------:R-:W-:Y:S05]  /*7970*/  BSYNC B1 ;  /* 0x0000000000017941 */ /* 0x000fea0003800000 */
.L_x_891:
        /* <DEDUP_REMOVED lines=24> */
.L_x_895:
[----:B------:R-:W0:Y:S02]  /*7b00*/  MUFU.RCP R67, R32 ;  /* 0x0000002000437308 */ /* 0x000e240000001000 */
[----:B0-----:R-:W-:-:S04]  /*7b10*/  FFMA R0, R32, R67, -1 ;  /* 0xbf80000020007423 */ /* 0x001fc80000000043 */
[----:B------:R-:W-:-:S04]  /*7b20*/  FADD.FTZ R0, -R0, -RZ ;  /* 0x800000ff00007221 */ /* 0x000fc80000010100 */
[----:B------:R-:W-:-:S07]  /*7b30*/  FFMA R67, R67, R0, R67 ;  /* 0x0000000043437223 */ /* 0x000fce0000000043 */
.L_x_896:
[----:B------:R-:W-:Y:S05]  /*7b40*/  BSYNC B1 ;  /* 0x0000000000017941 */ /* 0x000fea0003800000 */
.L_x_894:
        /* <DEDUP_REMOVED lines=29> */
.L_x_898:
[----:B------:R-:W0:Y:S02]  /*7d20*/  MUFU.RCP R67, R68 ;  /* 0x0000004400437308 */ /* 0x000e240000001000 */
[----:B0-----:R-:W-:-:S04]  /*7d30*/  FFMA R0, R68, R67, -1 ;  /* 0xbf80000044007423 */ /* 0x001fc80000000043 */
[----:B------:R-:W-:-:S04]  /*7d40*/  FADD.FTZ R0, -R0, -RZ ;  /* 0x800000ff00007221 */ /* 0x000fc80000010100 */
[----:B------:R-:W-:-:S07]  /*7d50*/  FFMA R67, R67, R0, R67 ;  /* 0x0000000043437223 */ /* 0x000fce0000000043 */
.L_x_899:
[----:B------:R-:W-:Y:S05]  /*7d60*/  BSYNC B1 ;  /* 0x0000000000017941 */ /* 0x000fea0003800000 */
.L_x_897:
        /* <DEDUP_REMOVED lines=26> */
.L_x_901:
[----:B------:R-:W0:Y:S02]  /*7f10*/  MUFU.RCP R67, R66 ;  /* 0x0000004200437308 */ /* 0x000e240000001000 */
[----:B0-----:R-:W-:-:S04]  /*7f20*/  FFMA R0, R66, R67, -1 ;  /* 0xbf80000042007423 */ /* 0x001fc80000000043 */
[----:B------:R-:W-:-:S04]  /*7f30*/  FADD.FTZ R0, -R0, -RZ ;  /* 0x800000ff00007221 */ /* 0x000fc80000010100 */
[----:B------:R-:W-:-:S07]  /*7f40*/  FFMA R67, R67, R0, R67 ;  /* 0x0000000043437223 */ /* 0x000fce0000000043 */
.L_x_902:
[----:B------:R-:W-:Y:S05]  /*7f50*/  BSYNC B1 ;  /* 0x0000000000017941 */ /* 0x000fea0003800000 */
.L_x_900:
        /* <DEDUP_REMOVED lines=28> */
.L_x_904:
[----:B------:R-:W0:Y:S02]  /*8120*/  MUFU.RCP R67, R66 ;  /* 0x0000004200437308 */ /* 0x000e240000001000 */
[----:B0-----:R-:W-:-:S04]  /*8130*/  FFMA R0, R66, R67, -1 ;  /* 0xbf80000042007423 */ /* 0x001fc80000000043 */
[----:B------:R-:W-:-:S04]  /*8140*/  FADD.FTZ R0, -R0, -RZ ;  /* 0x800000ff00007221 */ /* 0x000fc80000010100 */
[----:B------:R-:W-:-:S07]  /*8150*/  FFMA R67, R67, R0, R67 ;  /* 0x0000000043437223 */ /* 0x000fce0000000043 */
.L_x_905:
[----:B------:R-:W-:Y:S05]  /*8160*/  BSYNC B1 ;  /* 0x0000000000017941 */ /* 0x000fea0003800000 */
.L_x_903:
        /* <DEDUP_REMOVED lines=14> */
[----:B------:R-:W-:Y:S01]  /*8250*/  F2FP.SATFINITE.E5M2.F32.PACK_AB_MERGE_C R43, RZ, R28, RZ ;  /* 0x0000001cff2b723e */ /* 0x000fe200048060ff */
[----:B------:R-:W-:Y:S01]  /*8260*/  BSSY B1, `(.L_x_906) ;  /* 0x000007f000017945 */ /* 0x000fe20003800000 */
[----:B------:R-:W-:-:S02]  /*8270*/  F2FP.SATFINITE.E5M2.F32.PACK_AB_MERGE_C R28, RZ, R34, RZ ;  /* 0x00000022ff1c723e */ /* 0x000fc400048060ff */
[----:B------:R-:W-:Y:S02]  /*8280*/  LOP3.LUT R34, R43, 0xff, RZ, 0xc0, !PT ;  /* 0x000000ff2b227812 */ /* 0x000fe400078ec0ff */
[----:B------:R-:W-:Y:S02]  /*8290*/  LOP3.LUT R53, R28, 0xffff, RZ, 0xc0, !PT ;  /* 0x0000ffff1c357812 */ /* 0x000fe400078ec0ff */
[----:B------:R-:W-:Y:S02]  /*82a0*/  IADD3.X R67, R57, R20, RZ, P0, !PT ;  /* 0x0000001439437210 */ /* 0x000fe400007fe4ff */
[----:B------:R-:W-:Y:S02]  /*82b0*/  F2FP.SATFINITE.E5M2.F32.PACK_AB_MERGE_C R0, RZ, R0, RZ ;  /* 0x00000000ff00723e */ /* 0x000fe400048060ff */
[----:B------:R-:W-:Y:S01]  /*82c0*/  F2FP.SATFINITE.E5M2.F32.PACK_AB_MERGE_C R59, RZ, R60, RZ ;  /* 0x0000003cff3b723e */ /* 0x000fe200048060ff */
        /* <DEDUP_REMOVED lines=11> */
[----:B------:R-:W-:Y:S02]  /*8380*/  F2FP.SATFINITE.E5M2.F32.PACK_AB_MERGE_C R60, RZ, R60, RZ ;  /* 0x0000003cff3c723e */ /* 0x000fe400048060ff */
[----:B------:R-:W-:Y:S02]  /*8390*/  F2FP.SATFINITE.E5M2.F32.PACK_AB_MERGE_C R53, RZ, R53, RZ ;  /* 0x00000035ff35723e */ /* 0x000fe400048060ff */
[----:B------:R-:W-:Y:S01]  /*83a0*/  PRMT R71, R59, 0x7604, R28 ;  /* 0x000076043b477816 */ /* 0x000fe2000000001c */
[----:B------:R-:W-:Y:S01]  /*83b0*/  FMUL R28, R29, UR6 ;  /* 0x000000061d1c7c20 */ /* 0x000fe20008400000 */
[----:B------:R-:W-:Y:S02]  /*83c0*/  IADD3.X R59, R67, UR10, RZ, P0, !PT ;  /* 0x0000000a433b7c10 */ /* 0x000fe400087fe4ff */
[----:B------:R-:W-:Y:S01]  /*83d0*/  PRMT R72, R43, 0x7604, R72 ;  /* 0x000076042b487816 */ /* 0x000fe20000000048 */
[----:B------:R-:W-:Y:S01]  /*83e0*/  FMUL R43, R30, UR6 ;  /* 0x000000061e2b7c20 */ /* 0x000fe20008400000 */
[----:B------:R-:W-:Y:S01]  /*83f0*/  PRMT R73, R53, 0x7604, R60 ;  /* 0x0000760435497816 */ /* 0x000fe2000000003c */
[----:B------:R1:W-:Y:S01]  /*8400*/  STG.E.U16 desc[UR8][R64.64], R71 ;  /* 0x0000004740007986 */ /* 0x0003e2000c101508 */
[----:B0-----:R-:W-:Y:S01]  /*8410*/  F2FP.SATFINITE.E5M2.F32.PACK_AB_MERGE_C R67, RZ, R0, RZ ;  /* 0x00000000ff43723e */ /* 0x001fe200048060ff */
[----:B------:R-:W-:Y:S01]  /*8420*/  FMUL R66, R31, UR6 ;  /* 0x000000061f427c20 */ /* 0x000fe20008400000 */
[----:B------:R-:W-:Y:S01]  /*8430*/  SHF.L.U32 R0, R26, 0x10, RZ ;  /* 0x000000101a007819 */ /* 0x000fe200000006ff */
[----:B------:R0:W-:Y:S01]  /*8440*/  STG.E.U16 desc[UR8][R58.64], R73 ;  /* 0x000000493a007986 */ /* 0x0001e2000c101508 */
[----:B------:R-:W-:-:S02]  /*8450*/  F2FP.SATFINITE.E5M2.F32.PACK_AB_MERGE_C R28, RZ, R28, RZ ;  /* 0x0000001cff1c723e */ /* 0x000fc400048060ff */
[----:B------:R-:W-:Y:S02]  /*8460*/  F2FP.SATFINITE.E5M2.F32.PACK_AB_MERGE_C R43, RZ, R43, RZ ;  /* 0x0000002bff2b723e */ /* 0x000fe400048060ff */
[----:B------:R-:W-:Y:S02]  /*8470*/  F2FP.SATFINITE.E5M2.F32.PACK_AB_MERGE_C R66, RZ, R66, RZ ;  /* 0x00000042ff42723e */ /* 0x000fe400048060ff */
        /* <DEDUP_REMOVED lines=17> */
[----:B------:R-:W-:Y:S01]  /*8590*/  F2FP.SATFINITE.E5M2.F32.PACK_AB_MERGE_C R70, RZ, R70, RZ ;  /* 0x00000046ff46723e */ /* 0x000fe200048060ff */
        /* <DEDUP_REMOVED lines=8> */
[----:B------:R-:W-:Y:S02]  /*8620*/  F2FP.SATFINITE.E5M2.F32.PACK_AB_MERGE_C R71, RZ, R34, RZ ;  /* 0x00000022ff47723e */ /* 0x000fe400048060ff */
[----:B------:R-:W-:Y:S01]  /*8630*/  IADD3 R34, P0, R64, UR7, RZ ;  /* 0x0000000740227c10 */ /* 0x000fe2000ff1e0ff */
[----:B------:R-:W0:Y:S01]  /*8640*/  MUFU.EX2 R72, R72 ;  /* 0x0000004800487308 */ /* 0x000e220000000800 */
[----:B------:R-:W-:Y:S02]  /*8650*/  FMNMX R59, |R62|, R35, !PT ;  /* 0x000000233e3b7209 */ /* 0x000fe40007800200 */
[----:B------:R-:W-:Y:S02]  /*8660*/  IADD3.X R35, R65, UR10, RZ, P0, !PT ;  /* 0x0000000a41237c10 */ /* 0x000fe400087fe4ff */
[----:B------:R-:W-:Y:S01]  /*8670*/  FMNMX R65, |R36|, R59, !PT ;  /* 0x0000003b24417209 */ /* 0x000fe20007800200 */
[----:B------:R-:W-:Y:S01]  /*8680*/  FMUL R36, R63, UR6 ;  /* 0x000000063f247c20 */ /* 0x000fe20008400000 */
[----:B------:R-:W-:-:S02]  /*8690*/  F2FP.SATFINITE.E5M2.F32.PACK_AB_MERGE_C R60, RZ, R60, RZ ;  /* 0x0000003cff3c723e */ /* 0x000fc400048060ff */
        /* <DEDUP_REMOVED lines=16> */
[----:B------:R-:W-:Y:S01]  /*87a0*/  F2FP.SATFINITE.E5M2.F32.PACK_AB_MERGE_C R57, RZ, R57, RZ ;  /* 0x00000039ff39723e */ /* 0x000fe200048060ff */
[----:B------:R0:W-:Y:S01]  /*87b0*/  STG.E.U16 desc[UR8][R64.64], R67 ;  /* 0x0000004340007986 */ /* 0x0001e2000c101508 */
[----:B------:R-:W-:Y:S02]  /*87c0*/  SHF.L.U32 R71, R71, 0x18, RZ ;  /* 0x0000001847477819 */ /* 0x000fe400000006ff */
[----:B-1----:R-:W-:Y:S02]  /*87d0*/  F2FP.SATFINITE.E5M2.F32.PACK_AB_MERGE_C R73, RZ, R32, RZ ;  /* 0x00000020ff49723e */ /* 0x002fe400048060ff */
        /* <DEDUP_REMOVED lines=10> */
[----:B------:R-:W-:Y:S02]  /*8880*/  F2FP.SATFINITE.E5M2.F32.PACK_AB_MERGE_C R30, RZ, R36, RZ ;  /* 0x00000024ff1e723e */ /* 0x000fe400048060ff */
        /* <DEDUP_REMOVED lines=22> */
[----:B------:R-:W-:Y:S05]  /*89f0*/  CALL.REL.NOINC `($__internal_7_$__cuda_sm20_rcp_rn_f32_slowpath) ;  /* 0x0000003800847944 */ /* 0x000fea0003c00000 */
[----:B------:R-:W-:Y:S05]  /*8a00*/  BRA `(.L_x_908) ;  /* 0x0000000000107947 */ /* 0x000fea0003800000 */
.L_x_907:
[----:B------:R-:W0:Y:S02]  /*8a10*/  MUFU.RCP R67, R72 ;  /* 0x0000004800437308 */ /* 0x000e240000001000 */
[----:B0-----:R-:W-:-:S04]  /*8a20*/  FFMA R0, R72, R67, -1 ;  /* 0xbf80000048007423 */ /* 0x001fc80000000043 */
[----:B------:R-:W-:-:S04]  /*8a30*/  FADD.FTZ R0, -R0, -RZ ;  /* 0x800000ff00007221 */ /* 0x000fc80000010100 */
[----:B------:R-:W-:-:S07]  /*8a40*/  FFMA R67, R67, R0, R67 ;  /* 0x0000000043437223 */ /* 0x000fce0000000043 */
.L_x_908:
[----:B------:R-:W-:Y:S05]  /*8a50*/  BSYNC B1 ;  /* 0x0000000000017941 */ /* 0x000fea0003800000 */
.L_x_906:
        /* <DEDUP_REMOVED lines=29> */
.L_x_910:
[----:B------:R-:W0:Y:S02]  /*8c30*/  MUFU.RCP R67, R42 ;  /* 0x0000002a00437308 */ /* 0x000e240000001000 */
[----:B0-----:R-:W-:-:S04]  /*8c40*/  FFMA R0, R42, R67, -1 ;  /* 0xbf8000002a007423 */ /* 0x001fc80000000043 */
[----:B------:R-:W-:-:S04]  /*8c50*/  FADD.FTZ R0, -R0, -RZ ;  /* 0x800000ff00007221 */ /* 0x000fc80000010100 */
[----:B------:R-:W-:-:S07]  /*8c60*/  FFMA R67, R67, R0, R67 ;  /* 0x0000000043437223 */ /* 0x000fce0000000043 */
.L_x_911:
[----:B------:R-:W-:Y:S05]  /*8c70*/  BSYNC B1 ;  /* 0x0000000000017941 */ /* 0x000fea0003800000 */
.L_x_909:
        /* <DEDUP_REMOVED lines=24> */
[----:B------:R-:W-:Y:S05]  /*8e00*/  CALL.REL.NOINC `($__internal_7_$__cuda_sm20_rcp_rn_f32_slowpath) ;  /* 0x0000003400807944 */ /* 0x000fea0003c00000 */
[----:B------:R-:W-:Y:S05]  /*8e10*/  BRA `(.L_x_914) ;  /* 0x0000000000107947 */ /* 0x000fea0003800000 */
.L_x_913:
[----:B------:R-:W0:Y:S02]  /*8e20*/  MUFU.RCP R67, R42 ;  /* 0x0000002a00437308 */ /* 0x000e240000001000 */
[----:B0-----:R-:W-:-:S04]  /*8e30*/  FFMA R0, R42, R67, -1 ;  /* 0xbf8000002a007423 */ /* 0x001fc80000000043 */
[----:B------:R-:W-:-:S04]  /*8e40*/  FADD.FTZ R0, -R0, -RZ ;  /* 0x800000ff00007221 */ /* 0x000fc80000010100 */
[----:B------:R-:W-:-:S07]  /*8e50*/  FFMA R67, R67, R0, R67 ;  /* 0x0000000043437223 */ /* 0x000fce0000000043 */
.L_x_914:
[----:B------:R-:W-:Y:S05]  /*8e60*/  BSYNC B1 ;  /* 0x0000000000017941 */ /* 0x000fea0003800000 */
.L_x_912:
        /* <DEDUP_REMOVED lines=28> */
.L_x_916:
[----:B------:R-:W0:Y:S02]  /*9030*/  MUFU.RCP R67, R36 ;  /* 0x0000002400437308 */ /* 0x000e240000001000 */
[----:B0-----:R-:W-:-:S04]  /*9040*/  FFMA R0, R36, R67, -1 ;  /* 0xbf80000024007423 */ /* 0x001fc80000000043 */
[----:B------:R-:W-:-:S04]  /*9050*/  FADD.FTZ R0, -R0, -RZ ;  /* 0x800000ff00007221 */ /* 0x000fc80000010100 */
[----:B------:R-:W-:-:S07]  /*9060*/  FFMA R67, R67, R0, R67 ;  /* 0x0000000043437223 */ /* 0x000fce0000000043 */
.L_x_917:
[----:B------:R-:W-:Y:S05]  /*9070*/  BSYNC B1 ;  /* 0x0000000000017941 */ /* 0x000fea0003800000 */
.L_x_915:
        /* <DEDUP_REMOVED lines=24> */
.L_x_919:
[----:B------:R-:W0:Y:S02]  /*9200*/  MUFU.RCP R67, R36 ;  /* 0x0000002400437308 */ /* 0x000e240000001000 */
[----:B0-----:R-:W-:-:S04]  /*9210*/  FFMA R0, R36, R67, -1 ;  /* 0xbf80000024007423 */ /* 0x001fc80000000043 */
[----:B------:R-:W-:-:S04]  /*9220*/  FADD.FTZ R0, -R0, -RZ ;  /* 0x800000ff00007221 */ /* 0x000fc80000010100 */
[----:B------:R-:W-:-:S07]  /*9230*/  FFMA R67, R67, R0, R67 ;  /* 0x0000000043437223 */ /* 0x000fce0000000043 */
.L_x_920:
[----:B------:R-:W-:Y:S05]  /*9240*/  BSYNC B1 ;  /* 0x0000000000017941 */ /* 0x000fea0003800000 */
.L_x_918:
        /* <DEDUP_REMOVED lines=27> */
[----:B------:R-:W-:Y:S05]  /*9400*/  CALL.REL.NOINC `($__internal_7_$__cuda_sm20_rcp_rn_f32_slowpath) ;  /* 0x0000003000007944 */ /* 0x000fea0003c00000 */
[----:B------:R-:W-:Y:S05]  /*9410*/  BRA `(.L_x_923) ;  /* 0x0000000000107947 */ /* 0x000fea0003800000 */
.L_x_922:
[----:B------:R-:W0:Y:S02]  /*9420*/  MUFU.RCP R67, R58 ;  /* 0x0000003a00437308 */ /* 0x000e240000001000 */
[----:B0-----:R-:W-:-:S04]  /*9430*/  FFMA R0, R58, R67, -1 ;  /* 0xbf8000003a007423 */ /* 0x001fc80000000043 */
[----:B------:R-:W-:-:S04]  /*9440*/  FADD.FTZ R0, -R0, -RZ ;  /* 0x800000ff00007221 */ /* 0x000fc80000010100 */
[----:B------:R-:W-:-:S07]  /*9450*/  FFMA R67, R67, R0, R67 ;  /* 0x0000000043437223 */ /* 0x000fce0000000043 */
.L_x_923:
[----:B------:R-:W-:Y:S05]  /*9460*/  BSYNC B1 ;  /* 0x0000000000017941 */ /* 0x000fea0003800000 */
.L_x_921:
        /* <DEDUP_REMOVED lines=26> */
.L_x_925:
[----:B------:R-:W0:Y:S02]  /*9610*/  MUFU.RCP R67, R42 ;  /* 0x0000002a00437308 */ /* 0x000e240000001000 */
[----:B0-----:R-:W-:-:S04]  /*9620*/  FFMA R0, R42, R67, -1 ;  /* 0xbf8000002a007423 */ /* 0x001fc80000000043 */
[----:B------:R-:W-:-:S04]  /*9630*/  FADD.FTZ R0, -R0, -RZ ;  /* 0x800000ff00007221 */ /* 0x000fc80000010100 */
[----:B------:R-:W-:-:S07]  /*9640*/  FFMA R67, R67, R0, R67 ;  /* 0x0000000043437223 */ /* 0x000fce0000000043 */
.L_x_926:
[----:B------:R-:W-:Y:S05]  /*9650*/  BSYNC B1 ;  /* 0x0000000000017941 */ /* 0x000fea0003800000 */
.L_x_924:
        /* <DEDUP_REMOVED lines=28> */
.L_x_928:
[----:B------:R-:W0:Y:S02]  /*9820*/  MUFU.RCP R67, R58 ;  /* 0x0000003a00437308 */ /* 0x000e240000001000 */
[----:B0-----:R-:W-:-:S04]  /*9830*/  FFMA R0, R58, R67, -1 ;  /* 0xbf8000003a007423 */ /* 0x001fc80000000043 */
[----:B------:R-:W-:-:S04]  /*9840*/  FADD.FTZ R0, -R0, -RZ ;  /* 0x800000ff00007221 */ /* 0x000fc80000010100 */
[----:B------:R-:W-:-:S07]  /*9850*/  FFMA R67, R67, R0, R67 ;  /* 0x0000000043437223 */ /* 0x000fce0000000043 */
.L_x_929:
[----:B------:R-:W-:Y:S05]  /*9860*/  BSYNC B1 ;  /* 0x0000000000017941 */ /* 0x000fea0003800000 */
.L_x_927:
        /* <DEDUP_REMOVED lines=24> */
.L_x_931:
[----:B------:R-:W0:Y:S02]  /*99f0*/  MUFU.RCP R67, R42 ;  /* 0x0000002a00437308 */ /* 0x000e240000001000 */
[----:B0-----:R-:W-:-:S04]  /*9a00*/  FFMA R0, R42, R67, -1 ;  /* 0xbf8000002a007423 */ /* 0x001fc80000000043 */
[----:B------:R-:W-:-:S04]  /*9a10*/  FADD.FTZ R0, -R0, -RZ ;  /* 0x800000ff00007221 */ /* 0x000fc80000010100 */
[----:B------:R-:W-:-:S07]  /*9a20*/  FFMA R67, R67, R0, R67 ;  /* 0x0000000043437223 */ /* 0x000fce0000000043 */
.L_x_932:
[----:B------:R-:W-:Y:S05]  /*9a30*/  BSYNC B1 ;  /* 0x0000000000017941 */ /* 0x000fea0003800000 */
.L_x_930:
        /* <DEDUP_REMOVED lines=29> */
.L_x_934:
[----:B------:R-:W0:Y:S02]  /*9c10*/  MUFU.RCP R67, R52 ;  /* 0x0000003400437308 */ /* 0x000e240000001000 */
[----:B0-----:R-:W-:-:S04]  /*9c20*/  FFMA R0, R52, R67, -1 ;  /* 0xbf80000034007423 */ /* 0x001fc80000000043 */
[----:B------:R-:W-:-:S04]  /*9c30*/  FADD.FTZ R0, -R0, -RZ ;  /* 0x800000ff00007221 */ /* 0x000fc80000010100 */
[----:B------:R-:W-:-:S07]  /*9c40*/  FFMA R67, R67, R0, R67 ;  /* 0x0000000043437223 */ /* 0x000fce0000000043 */
.L_x_935:
[----:B------:R-:W-:Y:S05]  /*9c50*/  BSYNC B1 ;  /* 0x0000000000017941 */ /* 0x000fea0003800000 */
.L_x_933:
        /* <DEDUP_REMOVED lines=26> */
.L_x_937:
[----:B------:R-:W0:Y:S02]  /*9e00*/  MUFU.RCP R67, R52 ;  /* 0x0000003400437308 */ /* 0x000e240000001000 */
[----:B0-----:R-:W-:-:S04]  /*9e10*/  FFMA R0, R52, R67, -1 ;  /* 0xbf80000034007423 */ /* 0x001fc80000000043 */
[----:B------:R-:W-:-:S04]  /*9e20*/  FADD.FTZ R0, -R0, -RZ ;  /* 0x800000ff00007221 */ /* 0x000fc80000010100 */
[----:B------:R-:W-:-:S07]  /*9e30*/  FFMA R67, R67, R0, R67 ;  /* 0x0000000043437223 */ /* 0x000fce0000000043 */
.L_x_938:
[----:B------:R-:W-:Y:S05]  /*9e40*/  BSYNC B1 ;  /* 0x0000000000017941 */ /* 0x000fea0003800000 */
.L_x_936:
        /* <DEDUP_REMOVED lines=28> */
.L_x_940:
[----:B------:R-:W0:Y:S02]  /*a010*/  MUFU.RCP R67, R58 ;  /* 0x0000003a00437308 */ /* 0x000e240000001000 */
[----:B0-----:R-:W-:-:S04]  /*a020*/  FFMA R0, R58, R67, -1 ;  /* 0xbf8000003a007423 */ /* 0x001fc80000000043 */
[----:B------:R-:W-:-:S04]  /*a030*/  FADD.FTZ R0, -R0, -RZ ;  /* 0x800000ff00007221 */ /* 0x000fc80000010100 */
[----:B------:R-:W-:-:S07]  /*a040*/  FFMA R67, R67, R0, R67 ;  /* 0x0000000043437223 */ /* 0x000fce0000000043 */
.L_x_941:
[----:B------:R-:W-:Y:S05]  /*a050*/  BSYNC B1 ;  /* 0x0000000000017941 */ /* 0x000fea0003800000 */
.L_x_939:
        /* <DEDUP_REMOVED lines=24> */
.L_x_943:
[----:B------:R-:W0:Y:S02]  /*a1e0*/  MUFU.RCP R67, R52 ;  /* 0x0000003400437308 */ /* 0x000e240000001000 */
[----:B0-----:R-:W-:-:S04]  /*a1f0*/  FFMA R0, R52, R67, -1 ;  /* 0xbf80000034007423 */ /* 0x001fc80000000043 */
[----:B------:R-:W-:-:S04]  /*a200*/  FADD.FTZ R0, -R0, -RZ ;  /* 0x800000ff00007221 */ /* 0x000fc80000010100 */
[----:B------:R-:W-:-:S07]  /*a210*/  FFMA R67, R67, R0, R67 ;  /* 0x0000000043437223 */ /* 0x000fce0000000043 */
.L_x_944:
[----:B------:R-:W-:Y:S05]  /*a220*/  BSYNC B1 ;  /* 0x0000000000017941 */ /* 0x000fea0003800000 */
.L_x_942:
        /* <DEDUP_REMOVED lines=29> */
.L_x_946:
[----:B------:R-:W0:Y:S02]  /*a400*/  MUFU.RCP R67, R58 ;  /* 0x0000003a00437308 */ /* 0x000e240000001000 */
[----:B0-----:R-:W-:-:S04]  /*a410*/  FFMA R0, R58, R67, -1 ;  /* 0xbf8000003a007423 */ /* 0x001fc80000000043 */
[----:B------:R-:W-:-:S04]  /*a420*/  FADD.FTZ R0, -R0, -RZ ;  /* 0x800000ff00007221 */ /* 0x000fc80000010100 */
[----:B------:R-:W-:-:S07]  /*a430*/  FFMA R67, R67, R0, R67 ;  /* 0x0000000043437223 */ /* 0x000fce0000000043 */
.L_x_947:
[----:B------:R-:W-:Y:S05]  /*a440*/  BSYNC B1 ;  /* 0x0000000000017941 */ /* 0x000fea0003800000 */
.L_x_945:
        /* <DEDUP_REMOVED lines=26> */
.L_x_949:
[----:B------:R-:W0:Y:S02]  /*a5f0*/  MUFU.RCP R67, R58 ;  /* 0x0000003a00437308 */ /* 0x000e240000001000 */
[----:B0-----:R-:W-:-:S04]  /*a600*/  FFMA R0, R58, R67, -1 ;  /* 0xbf8000003a007423 */ /* 0x001fc80000000043 */
[----:B------:R-:W-:-:S04]  /*a610*/  FADD.FTZ R0, -R0, -RZ ;  /* 0x800000ff00007221 */ /* 0x000fc80000010100 */
[----:B------:R-:W-:-:S07]  /*a620*/  FFMA R67, R67, R0, R67 ;  /* 0x0000000043437223 */ /* 0x000fce0000000043 */
.L_x_950:
[----:B------:R-:W-:Y:S05]  /*a630*/  BSYNC B1 ;  /* 0x0000000000017941 */ /* 0x000fea0003800000 */
.L_x_948:
        /* <DEDUP_REMOVED lines=28> */
.L_x_952:
[----:B------:R-:W0:Y:S02]  /*a800*/  MUFU.RCP R67, R52 ;  /* 0x0000003400437308 */ /* 0x000e240000001000 */
[----:B0-----:R-:W-:-:S04]  /*a810*/  FFMA R0, R52, R67, -1 ;  /* 0xbf80000034007423 */ /* 0x001fc80000000043 */
[----:B------:R-:W-:-:S04]  /*a820*/  FADD.FTZ R0, -R0, -RZ ;  /* 0x800000ff00007221 */ /* 0x000fc80000010100 */
[----:B------:R-:W-:-:S07]  /*a830*/  FFMA R67, R67, R0, R67 ;  /* 0x0000000043437223 */ /* 0x000fce0000000043 */
.L_x_953:
[----:B------:R-:W-:Y:S05]  /*a840*/  BSYNC B1 ;  /* 0x0000000000017941 */ /* 0x000fea0003800000 */
.L_x_951:
[----:B------:R-:W0:Y:S01]  /*a850*/  S2R R0, SR_CgaCtaId ;  /* 0x0000000000007919 */ /* 0x000e220000008800 */
[----:B------:R-:W-:Y:S01]  /*a860*/  FMUL R39, R26, UR6 ;  /* 0x000000061a277c20 */ /* 0x000fe20008400000 */
[----:B------:R-:W-:Y:S01]  /*a870*/  FMUL R3, R34, UR6 ;  /* 0x0000000622037c20 */ /* 0x000fe20008400000 */
[----:B------:R-:W-:Y:S01]  /*a880*/  SHF.L.U32 R52, R7, 0x1, RZ ;  /* 0x0000000107347819 */ /* 0x000fe200000006ff */
[----:B------:R-:W-:Y:S01]  /*a890*/  FMUL R58, R49, R67 ;  /* 0x00000043313a7220 */ /* 0x000fe20000400000 */
[----:B------:R-:W-:Y:S01]  /*a8a0*/  SHF.L.U64.HI R7, R7, 0x1, R50 ;  /* 0x0000000107077819 */ /* 0x000fe20000010232 */
[----:B------:R-:W-:Y:S01]  /*a8b0*/  IMAD R59, R17, 0x21, R38 ;  /* 0x00000021113b7824 */ /* 0x000fe200078e0226 */
[----:B------:R-:W-:Y:S01]  /*a8c0*/  F2FP.SATFINITE.E5M2.F32.PACK_AB_MERGE_C R39, RZ, R39, RZ ;  /* 0x00000027ff27723e */ /* 0x000fe200048060ff */
[----:B------:R-:W-:Y:S01]  /*a8d0*/  FMUL R9, R9, R58 ;  /* 0x0000003a09097220 */ /* 0x000fe20000400000 */
[----:B------:R-:W-:Y:S01]  /*a8e0*/  F2FP.SATFINITE.E5M2.F32.PACK_AB_MERGE_C R50, RZ, R3, RZ ;  /* 0x00000003ff32723e */ /* 0x000fe200048060ff */
        /* <DEDUP_REMOVED lines=17> */
[----:B------:R-:W-:Y:S02]  /*aa00*/  F2FP.SATFINITE.E5M2.F32.PACK_AB_MERGE_C R58, RZ, R58, RZ ;  /* 0x0000003aff3a723e */ /* 0x000fe400048060ff */
[----:B------:R-:W-:Y:S01]  /*aa10*/  F2FP.SATFINITE.E5M2.F32.PACK_AB_MERGE_C R63, RZ, R62, RZ ;  /* 0x0000003eff3f723e */ /* 0x000fe200048060ff */
        /* <DEDUP_REMOVED lines=8> */
[----:B------:R-:W-:Y:S01]  /*aaa0*/  F2FP.SATFINITE.E5M2.F32.PACK_AB_MERGE_C R61, RZ, R17, RZ ;  /* 0x00000011ff3d723e */ /* 0x000fe200048060ff */
[----:B------:R-:W-:Y:S01]  /*aab0*/  FMUL R17, R36, UR6 ;  /* 0x0000000624117c20 */ /* 0x000fe20008400000 */
[-C--:B------:R-:W-:Y:S01]  /*aac0*/  LEA R49, R49, R20.reuse, 0x2 ;  /* 0x0000001431317211 */ /* 0x080fe200078e10ff */
[----:B------:R0:W-:Y:S01]  /*aad0*/  STG.E.U16 desc[UR8][R18.64], R39 ;  /* 0x0000002712007986 */ /* 0x0001e2000c101508 */
[----:B------:R-:W-:-:S02]  /*aae0*/  LEA R7, R7, R20, 0x2 ;  /* 0x0000001407077211 */ /* 0x000fc400078e10ff */
[----:B------:R-:W-:Y:S01]  /*aaf0*/  LOP3.LUT R21, R61, 0xff, RZ, 0xc0, !PT ;  /* 0x000000ff3d157812 */ /* 0x000fe200078ec0ff */
[----:B------:R1:W-:Y:S01]  /*ab00*/  STS [R59], R44 ;  /* 0x0000002c3b007388 */ /* 0x0003e20000000800 */
[----:B------:R-:W-:Y:S02]  /*ab10*/  IADD3 R20, P0, R18, UR12, RZ ;  /* 0x0000000c12147c10 */ /* 0x000fe4000ff1e0ff */
[----:B------:R-:W-:Y:S01]  /*ab20*/  F2FP.SATFINITE.E5M2.F32.PACK_AB_MERGE_C R17, RZ, R17, RZ ;  /* 0x00000011ff11723e */ /* 0x000fe200048060ff */
[----:B------:R-:W-:Y:S01]  /*ab30*/  STS [R57], R51 ;  /* 0x0000003339007388 */ /* 0x000fe20000000800 */
[----:B------:R-:W-:Y:S02]  /*ab40*/  F2FP.SATFINITE.E5M2.F32.PACK_AB_MERGE_C R64, RZ, R64, RZ ;  /* 0x00000040ff40723e */ /* 0x000fe400048060ff */
[----:B------:R-:W-:Y:S01]  /*ab50*/  PRMT R65, R17, 0x7604, R50 ;  /* 0x0000760411417816 */ /* 0x000fe20000000032 */
[----:B------:R2:W-:Y:S01]  /*ab60*/  STS [R49], R28 ;  /* 0x0000001c31007388 */ /* 0x0005e20000000800 */
[----:B0-----:R-:W-:Y:S01]  /*ab70*/  PRMT R39, R60, 0x5410, R21 ;  /* 0x000054103c277816 */ /* 0x001fe20000000015 */
[----:B------:R-:W-:Y:S01]  /*ab80*/  FMUL R60, R43, UR6 ;  /* 0x000000062b3c7c20 */ /* 0x000fe20008400000 */
[----:B------:R-:W-:-:S02]  /*ab90*/  IADD3.X R21, R19, UR13, RZ, P0, !PT ;  /* 0x0000000d13157c10 */ /* 0x000fc400087fe4ff */
[----:B------:R-:W-:Y:S02]  /*aba0*/  IADD3 R18, P0, R18, UR7, RZ ;  /* 0x0000000712127c10 */ /* 0x000fe4000ff1e0ff */
[----:B-1----:R-:W-:Y:S01]  /*abb0*/  F2FP.SATFINITE.E5M2.F32.PACK_AB_MERGE_C R44, RZ, R62, RZ ;  /* 0x0000003eff2c723e */ /* 0x002fe200048060ff */
[----:B------:R0:W-:Y:S01]  /*abc0*/  STG.E.U16 desc[UR8][R20.64], R65 ;  /* 0x0000004114007986 */ /* 0x0001e2000c101508 */
[----:B------:R-:W-:Y:S01]  /*abd0*/  IADD3.X R19, R19, UR10, RZ, P0, !PT ;  /* 0x0000000a13137c10 */ /* 0x000fe200087fe4ff */
[----:B------:R-:W-:Y:S01]  /*abe0*/  FMUL R62, R27, UR6 ;  /* 0x000000061b3e7c20 */ /* 0x000fe20008400000 */
[----:B------:R-:W-:Y:S01]  /*abf0*/  IADD3 R66, P0, R20, UR7, RZ ;  /* 0x0000000714427c10 */ /* 0x000fe2000ff1e0ff */
[----:B--2---:R-:W-:Y:S01]  /*ac00*/  FMUL R28, R42, UR6 ;  /* 0x000000062a1c7c20 */ /* 0x004fe20008400000 */
[----:B------:R-:W-:Y:S02]  /*ac10*/  F2FP.SATFINITE.E5M2.F32.PACK_AB_MERGE_C R60, RZ, R60, RZ ;  /* 0x0000003cff3c723e */ /* 0x000fe400048060ff */
[----:B------:R-:W-:-:S02]  /*ac20*/  IADD3.X R67, R21, UR10, RZ, P0, !PT ;  /* 0x0000000a15437c10 */ /* 0x000fc400087fe4ff */
[----:B------:R-:W-:Y:S02]  /*ac30*/  LOP3.LUT R50, R63, 0xffff, RZ, 0xc0, !PT ;  /* 0x0000ffff3f327812 */ /* 0x000fe400078ec0ff */
[----:B------:R-:W-:Y:S01]  /*ac40*/  PRMT R69, R60, 0x7604, R61 ;  /* 0x000076043c457816 */ /* 0x000fe2000000003d */
[----:B------:R-:W-:Y:S01]  /*ac50*/  FMUL R61, R23, UR6 ;  /* 0x00000006173d7c20 */ /* 0x000fe20008400000 */
[----:B0-----:R-:W-:Y:S01]  /*ac60*/  PRMT R21, R44, 0x7604, R63 ;  /* 0x000076042c157816 */ /* 0x001fe2000000003f */
[----:B------:R-:W-:Y:S01]  /*ac70*/  FMUL R63, R25, UR6 ;  /* 0x00000006193f7c20 */ /* 0x000fe20008400000 */
[----:B------:R-:W-:Y:S01]  /*ac80*/  F2FP.SATFINITE.E5M2.F32.PACK_AB_MERGE_C R62, RZ, R62, RZ ;  /* 0x0000003eff3e723e */ /* 0x000fe200048060ff */
[----:B------:R0:W-:Y:S01]  /*ac90*/  STG.E.U16 desc[UR8][R18.64], R69 ;  /* 0x0000004512007986 */ /* 0x0001e2000c101508 */
[----:B------:R-:W-:Y:S01]  /*aca0*/  SHF.L.U32 R50, R50, 0x18, RZ ;  /* 0x0000001832327819 */ /* 0x000fe200000006ff */
[----:B------:R-:W-:Y:S01]  /*acb0*/  FMUL R65, R45, UR6 ;  /* 0x000000062d417c20 */ /* 0x000fe20008400000 */
[----:B------:R-:W-:Y:S01]  /*acc0*/  F2FP.SATFINITE.E5M2.F32.PACK_AB_MERGE_C R63, RZ, R63, RZ ;  /* 0x0000003fff3f723e */ /* 0x000fe200048060ff */
[----:B------:R1:W-:Y:S01]  /*acd0*/  STG.E.U16 desc[UR8][R66.64], R21 ;  /* 0x0000001542007986 */ /* 0x0003e2000c101508 */
[----:B------:R-:W-:-:S02]  /*ace0*/  LOP3.LUT R39, R39, R50, RZ, 0xfc, !PT ;  /* 0x0000003227277212 */ /* 0x000fc400078efcff */
[----:B------:R-:W-:Y:S02]  /*acf0*/  PRMT R51, R62, 0x7604, R63 ;  /* 0x000076043e337816 */ /* 0x000fe4000000003f */
[----:B------:R-:W-:Y:S01]  /*ad00*/  F2FP.SATFINITE.E5M2.F32.PACK_AB_MERGE_C R61, RZ, R61, RZ ;  /* 0x0000003dff3d723e */ /* 0x000fe200048060ff */
[----:B------:R-:W-:Y:S01]  /*ad10*/  STS [R22], R39 ;  /* 0x0000002716007388 */ /* 0x000fe20000000800 */
[----:B------:R-:W-:Y:S02]  /*ad20*/  F2FP.SATFINITE.E5M2.F32.PACK_AB_MERGE_C R28, RZ, R28, RZ ;  /* 0x0000001cff1c723e */ /* 0x000fe400048060ff */
[C---:B0-----:R-:W-:Y:S01]  /*ad30*/  IADD3 R18, P0, R52.reuse, UR12, RZ ;  /* 0x0000000c34127c10 */ /* 0x041fe2000ff1e0ff */
[----:B------:R0:W-:Y:S01]  /*ad40*/  STG.E.U16 desc[UR8][R52.64], R51 ;  /* 0x0000003334007986 */ /* 0x0001e2000c101508 */
[----:B------:R-:W-:Y:S01]  /*ad50*/  F2FP.SATFINITE.E5M2.F32.PACK_AB_MERGE_C R65, RZ, R65, RZ ;  /* 0x00000041ff41723e */ /* 0x000fe200048060ff */
[----:B-1----:R-:W-:Y:S01]  /*ad60*/  FMUL R67, R5, UR6 ;  /* 0x0000000605437c20 */ /* 0x002fe20008400000 */
[----:B------:R-:W-:Y:S01]  /*ad70*/  FMUL R21, R9, UR6 ;  /* 0x0000000609157c20 */ /* 0x000fe20008400000 */
[----:B------:R-:W-:Y:S01]  /*ad80*/  IADD3.X R19, R53, UR13, RZ, P0, !PT ;  /* 0x0000000d35137c10 */ /* 0x000fe200087fe4ff */
[----:B------:R-:W-:Y:S01]  /*ad90*/  ULDC.64 UR12, c[0x0][0x250] ;  /* 0x00009400000c7ab9 */ /* 0x000fe20000000a00 */
[----:B------:R-:W-:Y:S01]  /*ada0*/  IADD3 R20, P0, R52, UR7, RZ ;  /* 0x0000000734147c10 */ /* 0x000fe2000ff1e0ff */
[----:B------:R-:W-:Y:S01]  /*adb0*/  IMAD R11, R11, UR12, RZ ;  /* 0x0000000c0b0b7c24 */ /* 0x000fe2000f8e02ff */
[----:B------:R-:W-:-:S02]  /*adc0*/  F2FP.SATFINITE.E5M2.F32.PACK_AB_MERGE_C R67, RZ, R67, RZ ;  /* 0x00000043ff43723e */ /* 0x000fc400048060ff */
[----:B------:R-:W-:Y:S01]  /*add0*/  IADD3 R50, P1, R18, UR7, RZ ;  /* 0x0000000712327c10 */ /* 0x000fe2000ff3e0ff */
[----:B------:R-:W-:Y:S01]  /*ade0*/  USHF.R.U64 UR7, UR12, 0x2, UR13 ;  /* 0x000000020c077899 */ /* 0x000fe2000800120d */
[----:B0-----:R-:W-:Y:S02]  /*adf0*/  F2FP.SATFINITE.E5M2.F32.PACK_AB_MERGE_C R52, RZ, R21, RZ ;  /* 0x00000015ff34723e */ /* 0x001fe400048060ff */
        /* <DEDUP_REMOVED lines=234> */
.L_x_964:
[----:B--2---:R-:W-:-:S07]  /*bca0*/  FMNMX R5, R2, R5, !PT ;  /* 0x0000000502057209 */ /* 0x004fce0007800000 */
.L_x_956:
[----:B------:R-:W-:Y:S05]  /*bcb0*/  BSYNC B0 ;  /* 0x0000000000007941 */ /* 0x000fea0003800000 */
.L_x_955:
[----:B------:R-:W-:Y:S01]  /*bcc0*/  ISETP.NE.AND P0, PT, R15, RZ, PT ;  /* 0x000000ff0f00720c */ /* 0x000fe20003f05270 */
[----:B------:R-:W-:-:S12]  /*bcd0*/  BSSY B0, `(.L_x_954) ;  /* 0x0000004000007945 */ /* 0x000fd80003800000 */
[----:B------:R-:W-:Y:S05]  /*bce0*/  @P0 BRA `(.L_x_958) ;  /* 0x0000000000080947 */ /* 0x000fea0003800000 */
[----:B-1----:R-:W1:Y:S02]  /*bcf0*/  LDC.64 R2, c[0x0][0x238] ;  /* 0x00008e00ff027b82 */ /* 0x002e640000000a00 */
[----:B-1----:R2:W-:Y:S02]  /*bd00*/  REDG.E.MAX.S32.STRONG.GPU desc[UR8][R2.64], R5 ;  /* 0x000000050200798e */ /* 0x0025e4000d10e388 */
.L_x_958:
[----:B------:R-:W-:Y:S05]  /*bd10*/  BSYNC B0 ;  /* 0x0000000000007941 */ /* 0x000fea0003800000 */
.L_x_954:
        /* <DEDUP_REMOVED lines=12> */
[----:B-12---:R-:W-:Y:S05]  /*bde0*/  CALL.REL.NOINC `($__internal_7_$__cuda_sm20_rcp_rn_f32_slowpath) ;  /* 0x0000000400887944 */ /* 0x006fea0003c00000 */
[----:B------:R-:W-:Y:S05]  /*bdf0*/  BRA `(.L_x_960) ;  /* 0x0000000000147947 */ /* 0x000fea0003800000 */
.L_x_959:
[----:B------:R-:W3:Y:S01]  /*be00*/  MUFU.RCP R67, UR6 ;  /* 0x0000000600437d08 */ /* 0x000ee20008001000 */
[----:B------:R-:W-:-:S05]  /*be10*/  MOV R0, UR6 ;  /* 0x0000000600007c02 */ /* 0x000fca0008000f00 */
[----:B---3--:R-:W-:-:S04]  /*be20*/  FFMA R0, R67, R0, -1 ;  /* 0xbf80000043007423 */ /* 0x008fc80000000000 */
[----:B------:R-:W-:-:S04]  /*be30*/  FADD.FTZ R0, -R0, -RZ ;  /* 0x800000ff00007221 */ /* 0x000fc80000010100 */
[----:B------:R-:W-:-:S07]  /*be40*/  FFMA R67, R67, R0, R67 ;  /* 0x0000000043437223 */ /* 0x000fce0000000043 */
.L_x_960:
[----:B-12---:R-:W1:Y:S02]  /*be50*/  LDC.64 R2, c[0x0][0x240] ;  /* 0x00009000ff027b82 */ /* 0x006e640000000a00 */
[----:B-1----:R-:W-:Y:S01]  /*be60*/  STG.E desc[UR8][R2.64], R67 ;  /* 0x0000004302007986 */ /* 0x002fe2000c101908 */
[----:B------:R-:W-:Y:S05]  /*be70*/  EXIT ;  /* 0x000000000000794d */ /* 0x000fea0003800000 */
.L_x_957:
[----:B------:R-:W-:Y:S01]  /*be80*/  HFMA2.MMA R7, -RZ, RZ, 0, 2.384185791015625e-07 ;  /* 0x00000004ff077435 */ /* 0x000fe200000001ff */
[----:B------:R-:W-:Y:S01]  /*be90*/  IMAD.MOV.U32 R9, RZ, RZ, 0x1f ;  /* 0x0000001fff097424 */ /* 0x000fe200078e00ff */
[----:B------:R-:W-:-:S09]  /*bea0*/  MOV R4, 0xffffffff ;  /* 0xffffffff00047802 */ /* 0x000fd20000000f00 */
[----:B012---:R-:W-:Y:S05]  /*beb0*/  WARPSYNC.COLLECTIVE R4, `(.L_x_961) ;  /* 0x0000000004087348 */ /* 0x007fea0003c00000 */
[----:B--2---:R2:W3:Y:S02]  /*bec0*/  SHFL.DOWN P0, R5, R0, R7, R9 ;  /* 0x0800000700057389 */ /* 0x0044e40000000009 */
[----:B0123--:R-:W-:Y:S01]  /*bed0*/  ENDCOLLECTIVE ;  /* 0x000000000000791b */ /* 0x00ffe20003800000 */
.L_x_961:
[----:B------:R-:W-:Y:S01]  /*bee0*/  HFMA2.MMA R7, -RZ, RZ, 0, 1.1920928955078125e-07 ;  /* 0x00000002ff077435 */ /* 0x000fe200000001ff */
[----:B------:R-:W-:-:S04]  /*bef0*/  MOV R3, R5 ;  /* 0x0000000500037202 */ /* 0x000fc80000000f00 */
[----:B------:R-:W-:-:S05]  /*bf00*/  FMNMX R3, R3, R0, !PT ;  /* 0x0000000003037209 */ /* 0x000fca0007800000 */
[----:B------:R-:W-:-:S07]  /*bf10*/  IMAD.MOV.U32 R0, RZ, RZ, R3 ;  /* 0x000000ffff007224 */ /* 0x000fce00078e0003 */
[----:B------:R-:W-:Y:S05]  /*bf20*/  WARPSYNC.COLLECTIVE R4, `(.L_x_962) ;  /* 0x0000000004087348 */ /* 0x000fea0003c00000 */
[----:B------:R0:W1:Y:S02]  /*bf30*/  SHFL.DOWN P0, R5, R0, R7, R9 ;  /* 0x0800000700057389 */ /* 0x0000640000000009 */
[----:B01----:R-:W-:Y:S01]  /*bf40*/  ENDCOLLECTIVE ;  /* 0x000000000000791b */ /* 0x003fe20003800000 */
.L_x_962:
[----:B------:R-:W-:Y:S01]  /*bf50*/  HFMA2.MMA R7, -RZ, RZ, 0, 5.9604644775390625e-08 ;  /* 0x00000001ff077435 */ /* 0x000fe200000001ff */
[----:B------:R-:W-:-:S04]  /*bf60*/  MOV R2, R5 ;  /* 0x0000000500027202 */ /* 0x000fc80000000f00 */
[----:B------:R-:W-:-:S05]  /*bf70*/  FMNMX R2, R3, R2, !PT ;  /* 0x0000000203027209 */ /* 0x000fca0007800000 */
[----:B------:R-:W-:-:S07]  /*bf80*/  IMAD.MOV.U32 R0, RZ, RZ, R2 ;  /* 0x000000ffff007224 */ /* 0x000fce00078e0002 */
[----:B------:R-:W-:Y:S05]  /*bf90*/  WARPSYNC.COLLECTIVE R4, `(.L_x_963) ;  /* 0x0000000004087348 */ /* 0x000fea0003c00000 */
[----:B------:R0:W1:Y:S02]  /*bfa0*/  SHFL.DOWN P0, R5, R0, R7, R9 ;  /* 0x0800000700057389 */ /* 0x0000640000000009 */
[----:B01----:R-:W-:Y:S01]  /*bfb0*/  ENDCOLLECTIVE ;  /* 0x000000000000791b */ /* 0x003fe20003800000 */
.L_x_963:
[----:B------:R-:W-:Y:S05]  /*bfc0*/  BRA `(.L_x_964) ;  /* 0xfffffffc00347947 */ /* 0x000fea000383ffff */
        .weak           $__internal_6_$__cuda_sm20_div_u64
        .type           $__internal_6_$__cuda_sm20_div_u64,@function
        .size           $__internal_6_$__cuda_sm20_div_u64,($__internal_7_$__cuda_sm20_rcp_rn_f32_slowpath - $__internal_6_$__cuda_sm20_div_u64)
$__internal_6_$__cuda_sm20_div_u64:
        /* <DEDUP_REMOVED lines=67> */
[----:B------:R-:W-:Y:S06]  /*c400*/  RET.REL.NODEC R6 `(_ZN18transformer_engine6detail32dgated_act_cast_transpose_kernelILi2ELi4Ef13__nv_bfloat1613__nv_fp8_e5m2NS_5EmptyEXadL_ZNS_6dqgeluIffEET_T0_RKS4_EEXadL_ZNS_5qgeluIffEES6_S7_S9_EEEEvPKT2_SD_PT3_SF_PKT1_PSG_SJ_mmm) ;  /* 0xffffff3806fc7950 */ /* 0x000fec0003c3ffff */
        .weak           $__internal_7_$__cuda_sm20_rcp_rn_f32_slowpath
        .type           $__internal_7_$__cuda_sm20_rcp_rn_f32_slowpath,@function
        .size           $__internal_7_$__cuda_sm20_rcp_rn_f32_slowpath,(.L_x_34492 - $__internal_7_$__cuda_sm20_rcp_rn_f32_slowpath)
$__internal_7_$__cuda_sm20_rcp_rn_f32_slowpath:
        /* <DEDUP_REMOVED lines=15> */
.L_x_966:
        /* <DEDUP_REMOVED lines=33> */
.L_x_968:
[----:B------:R0:W1:Y:S02]  /*c710*/  MUFU.RCP R67, R0 ;  /* 0x0000000000437308 */ /* 0x0000640000001000 */
.L_x_967:
[----:B------:R-:W-:Y:S05]  /*c720*/  BSYNC B0 ;  /* 0x0000000000007941 */ /* 0x000fea0003800000 */
.L_x_965:
[----:B------:R-:W-:Y:S01]  /*c730*/  HFMA2.MMA R69, -RZ, RZ, 0, 0 ;  /* 0x00000000ff457435 */ /* 0x000fe200000001ff */
[----:B------:R-:W-:-:S05]  /*c740*/  MOV R68, R18 ;  /* 0x0000001200447202 */ /* 0x000fca0000000f00 */
[----:B01----:R-:W-:Y:S05]  /*c750*/  RET.REL.NODEC R68 `(_ZN18transformer_engine6detail32dgated_act_cast_transpose_kernelILi2ELi4Ef13__nv_bfloat1613__nv_fp8_e5m2NS_5EmptyEXadL_ZNS_6dqgeluIffEET_T0_RKS4_EEXadL_ZNS_5qgeluIffEES6_S7_S9_EEEEvPKT2_SD_PT3_SF_PKT1_PSG_SJ_mmm) ;  /* 0xffffff3844287950 */ /* 0x003fea0003c3ffff */
.L_x_969:
        /* <DEDUP_REMOVED lines=10> */
.L_x_34492:


//--------------------- .text._ZN18transformer_engine6detail43dgated_act_cast_transpose_kernel_notalignedILi2ELi2Ef13__nv_bfloat16S2_NS_5EmptyEXadL_ZNS_6dqgeluIffEET_T0_RKS3_EEXadL_ZNS_5qgeluIffEES5_S6_S8_EEEEvPKT2_SC_PT3_SE_PKT1_PSF_SI_mmm --------------------------
	.section	.text._ZN18transformer_engine6detail43dgated_act_cast_transpose_kernel_notalignedILi2ELi2Ef13__nv_bfloat16S2_NS_5EmptyEXadL_ZNS_6dqgeluIffEET_T0_RKS3_EEXadL_ZNS_5qgeluIffEES5_S6_S8_EEEEvPKT2_SC_PT3_SE_PKT1_PSF_SI_mmm,"ax",@progbits
	.align	128
        .global         _ZN18transformer_engine6detail43dgated_act_cast_transpose_kernel_notalignedILi2ELi2Ef13__nv_bfloat16S2_NS_5EmptyEXadL_ZNS_6dqgeluIffEET_T0_RKS3_EEXadL_ZNS_5qgeluIffEES5_S6_S8_EEEEvPKT2_SC_PT3_SE_PKT1_PSF_SI_mmm
        .type           _ZN18transformer_engine6detail43dgated_act_cast_transpose_kernel_notalignedILi2ELi2Ef13__nv_bfloat16S2_NS_5EmptyEXadL_ZNS_6dqgeluIffEET_T0_RKS3_EEXadL_ZNS_5qgeluIffEES5_S6_S8_EEEEvPKT2_SC_PT3_SE_PKT1_PSF_SI_mmm,@function
        .size           _ZN18transformer_engine6detail43dgated_act_cast_transpose_kernel_notalignedILi2ELi2Ef13__nv_bfloat16S2_NS_5EmptyEXadL_ZNS_6dqgeluIffEET_T0_RKS3_EEXadL_ZNS_5qgeluIffEES5_S6_S8_EEEEvPKT2_SC_PT3_SE_PKT1_PSF_SI_mmm,(.L_x_34494 - _ZN18transformer_engine6detail43dgated_act_cast_transpose_kernel_notalignedILi2ELi2Ef13__nv_bfloat16S2_NS_5EmptyEXadL_ZNS_6dqgeluIffEET_T0_RKS3_EEXadL_ZNS_5qgeluIffEES5_S6_S8_EEEEvPKT2_SC_PT3_SE_PKT1_PSF_SI_mmm)
        .other          _ZN18transformer_engine6detail43dgated_act_cast_transpose_kernel_notalignedILi2ELi2Ef13__nv_bfloat16S2_NS_5EmptyEXadL_ZNS_6dqgeluIffEET_T0_RKS3_EEXadL_ZNS_5qgeluIffEES5_S6_S8_EEEEvPKT2_SC_PT3_SE_PKT1_PSF_SI_mmm,@"STO_CUDA_ENTRY STV_DEFAULT"
_ZN18transformer_engine6detail43dgated_act_cast_transpose_kernel_notalignedILi2ELi2Ef13__nv_bfloat16S2_NS_5EmptyEXadL_ZNS_6dqgeluIffEET_T0_RKS3_EEXadL_ZNS_5qgeluIffEES5_S6_S8_EEEEvPKT2_SC_PT3_SE_PKT1_PSF_SI_mmm:
.text._ZN18transformer_engine6detail43dgated_act_cast_transpose_kernel_notalignedILi2ELi2Ef13__nv_bfloat16S2_NS_5EmptyEXadL_ZNS_6dqgeluIffEET_T0_RKS3_EEXadL_ZNS_5qgeluIffEES5_S6_S8_EEEEvPKT2_SC_PT3_SE_PKT1_PSF_SI_mmm:
        /* <DEDUP_REMOVED lines=19> */
[----:B------:R-:W-:Y:S05]  /*0130*/  CALL.REL.NOINC `($__internal_8_$__cuda_sm20_div_u64) ;  /* 0x0000009000207944 */ /* 0x000fea0003c00000 */
[----:B------:R-:W-:Y:S01]  /*0140*/  IADD3 R6, P0, RZ, -R30, RZ ;  /* 0x8000001eff067210 */ /* 0x000fe20007f1e0ff */
[----:B------:R-:W-:-:S04]  /*0150*/  HFMA2.MMA R5, -RZ, RZ, 0, 0 ;  /* 0x00000000ff057435 */ /* 0x000fc800000001ff */
[----:B------:R-:W-:-:S04]  /*0160*/  IMAD.X R8, RZ, RZ, ~R31, P0 ;  /* 0x000000ffff087224 */ /* 0x000fc800000e0e1f */
[----:B------:R-:W-:Y:S02]  /*0170*/  IMAD R3, R8, R45, RZ ;  /* 0x0000002d08037224 */ /* 0x000fe400078e02ff */
[----:B------:R-:W-:-:S04]  /*0180*/  IMAD.WIDE.U32 R4, R45, R6, R4 ;  /* 0x000000062d047225 */ /* 0x000fc800078e0004 */
[----:B------:R-:W-:Y:S02]  /*0190*/  IMAD R3, R0, R6, R3 ;  /* 0x0000000600037224 */ /* 0x000fe400078e0203 */
[----:B------:R-:W-:Y:S02]  /*01a0*/  IMAD.MOV.U32 R45, RZ, RZ, R4 ;  /* 0x000000ffff2d7224 */ /* 0x000fe400078e0004 */
[----:B------:R-:W-:Y:S01]  /*01b0*/  IMAD.IADD R0, R5, 0x1, R3 ;  /* 0x0000000105007824 */ /* 0x000fe200078e0203 */
[----:B------:R-:W-:Y:S06]  /*01c0*/  BRA `(.L_x_971) ;  /* 0x0000000000587947 */ /* 0x000fec0003800000 */
.L_x_970:
[----:B------:R-:W0:Y:S01]  /*01d0*/  I2F.U32.RP R0, R45 ;  /* 0x0000002d00007306 */ /* 0x000e220000209000 */
[----:B------:R-:W-:Y:S02]  /*01e0*/  ISETP.NE.U32.AND P2, PT, R45, RZ, PT ;  /* 0x000000ff2d00720c */ /* 0x000fe40003f45070 */
[----:B------:R-:W-:-:S05]  /*01f0*/  MOV R31, RZ ;  /* 0x000000ff001f7202 */ /* 0x000fca0000000f00 */
[----:B0-----:R-:W0:Y:S02]  /*0200*/  MUFU.RCP R0, R0 ;  /* 0x0000000000007308 */ /* 0x001e240000001000 */
[----:B0-----:R-:W-:Y:S01]  /*0210*/  IADD3 R6, R0, 0xffffffe, RZ ;  /* 0x0ffffffe00067810 */ /* 0x001fe20007ffe0ff */
[----:B------:R-:W-:-:S05]  /*0220*/  IMAD.MOV.U32 R0, RZ, RZ, RZ ;  /* 0x000000ffff007224 */ /* 0x000fca00078e00ff */
[----:B------:R0:W1:Y:S02]  /*0230*/  F2I.FTZ.U32.TRUNC.NTZ R7, R6 ;  /* 0x0000000600077305 */ /* 0x000064000021f000 */
[----:B0-----:R-:W-:Y:S02]  /*0240*/  IMAD.MOV.U32 R6, RZ, RZ, RZ ;  /* 0x000000ffff067224 */ /* 0x001fe400078e00ff */
[----:B-1----:R-:W-:-:S04]  /*0250*/  IMAD.MOV R8, RZ, RZ, -R7 ;  /* 0x000000ffff087224 */ /* 0x002fc800078e0a07 */
[----:B------:R-:W-:-:S04]  /*0260*/  IMAD R3, R8, R45, RZ ;  /* 0x0000002d08037224 */ /* 0x000fc800078e02ff */
[----:B------:R-:W-:-:S06]  /*0270*/  IMAD.HI.U32 R7, R7, R3, R6 ;  /* 0x0000000307077227 */ /* 0x000fcc00078e0006 */
[----:B------:R-:W-:-:S05]  /*0280*/  IMAD.HI.U32 R30, R7, R4, RZ ;  /* 0x00000004071e7227 */ /* 0x000fca00078e00ff */
[----:B------:R-:W-:-:S05]  /*0290*/  IADD3 R8, -R30, RZ, RZ ;  /* 0x000000ff1e087210 */ /* 0x000fca0007ffe1ff */
[----:B------:R-:W-:-:S05]  /*02a0*/  IMAD R8, R45, R8, R4 ;  /* 0x000000082d087224 */ /* 0x000fca00078e0204 */
[----:B------:R-:W-:-:S13]  /*02b0*/  ISETP.GE.U32.AND P0, PT, R8, R45, PT ;  /* 0x0000002d0800720c */ /* 0x000fda0003f06070 */
[----:B------:R-:W-:Y:S02]  /*02c0*/  @P0 IMAD.IADD R8, R8, 0x1, -R45 ;  /* 0x0000000108080824 */ /* 0x000fe400078e0a2d */
[----:B------:R-:W-:-:S03]  /*02d0*/  @P0 VIADD R30, R30, 0x1 ;  /* 0x000000011e1e0836 */ /* 0x000fc60000000000 */
[----:B------:R-:W-:-:S13]  /*02e0*/  ISETP.GE.U32.AND P1, PT, R8, R45, PT ;  /* 0x0000002d0800720c */ /* 0x000fda0003f26070 */
[----:B------:R-:W-:Y:S02]  /*02f0*/  @P1 IADD3 R30, R30, 0x1, RZ ;  /* 0x000000011e1e1810 */ /* 0x000fe40007ffe0ff */
[----:B------:R-:W-:-:S05]  /*0300*/  @!P2 LOP3.LUT R30, RZ, R45, RZ, 0x33, !PT ;  /* 0x0000002dff1ea212 */ /* 0x000fca00078e33ff */
[----:B------:R-:W-:-:S04]  /*0310*/  IMAD.MOV R3, RZ, RZ, -R30 ;  /* 0x000000ffff037224 */ /* 0x000fc800078e0a1e */
[----:B------:R-:W-:-:S07]  /*0320*/  IMAD R45, R45, R3, R4 ;  /* 0x000000032d2d7224 */ /* 0x000fce00078e0204 */
.L_x_971:
[----:B------:R-:W0:Y:S01]  /*0330*/  LDC.64 R10, c[0x0][0x248] ;  /* 0x00009200ff0a7b82 */ /* 0x000e220000000a00 */
[----:B------:R-:W-:Y:S01]  /*0340*/  ULDC.64 UR6, c[0x0][0x250] ;  /* 0x0000940000067ab9 */ /* 0x000fe20000000a00 */
[C---:B------:R-:W-:Y:S01]  /*0350*/  SHF.L.U64.HI R3, R30.reuse, 0x5, R31 ;  /* 0x000000051e037819 */ /* 0x040fe2000001021f */
[----:B------:R-:W-:Y:S01]  /*0360*/  USHF.R.U64 UR4, UR6, 0x1, UR7 ;  /* 0x0000000106047899 */ /* 0x000fe20008001207 */
[C-C-:B------:R-:W-:Y:S01]  /*0370*/  SHF.L.U64.HI R4, R45.reuse, 0x5, R0.reuse ;  /* 0x000000052d047819 */ /* 0x140fe20000010200 */
[----:B------:R-:W-:Y:S01]  /*0380*/  USHF.R.U32.HI UR5, URZ, 0x1, UR7 ;  /* 0x000000013f057899 */ /* 0x000fe20008011607 */
[C---:B------:R-:W-:Y:S01]  /*0390*/  IMAD.SHL.U32 R9, R45.reuse, 0x2, RZ ;  /* 0x000000022d097824 */ /* 0x040fe200078e00ff */
[----:B------:R-:W-:Y:S01]  /*03a0*/  SHF.L.U64.HI R17, R45, 0x1, R0 ;  /* 0x000000012d117819 */ /* 0x000fe20000010200 */
[----:B------:R-:W-:Y:S01]  /*03b0*/  ULDC.64 UR8, c[0x0][0x218] ;  /* 0x0000860000087ab9 */ /* 0x000fe20000000a00 */
[----:B------:R-:W-:Y:S01]  /*03c0*/  LEA R5, P1, -R30, UR4, 0x5 ;  /* 0x000000041e057c11 */ /* 0x000fe2000f8229ff */
[----:B------:R-:W-:-:S03]  /*03d0*/  ULDC.64 UR10, c[0x0][0x208] ;  /* 0x00008200000a7ab9 */ /* 0x000fc60000000a00 */
[----:B------:R-:W-:Y:S01]  /*03e0*/  IADD3.X R3, ~R3, UR5, RZ, P1, !PT ;  /* 0x0000000503037c10 */ /* 0x000fe20008ffe5ff */
[----:B------:R-:W-:Y:S01]  /*03f0*/  ULDC.64 UR4, c[0x0][0x210] ;  /* 0x0000840000047ab9 */ /* 0x000fe20000000a00 */
[----:B------:R-:W-:-:S04]  /*0400*/  ISETP.LT.U32.AND P1, PT, R5, 0x20, PT ;  /* 0x000000200500780c */ /* 0x000fc80003f21070 */
[----:B------:R-:W-:Y:S02]  /*0410*/  ISETP.LT.U32.AND.EX P1, PT, R3, RZ, PT, P1 ;  /* 0x000000ff0300720c */ /* 0x000fe40003f21110 */
[--C-:B------:R-:W-:Y:S02]  /*0420*/  SHF.R.U32.HI R3, RZ, 0x5, R2.reuse ;  /* 0x00000005ff037819 */ /* 0x100fe40000011602 */
[----:B------:R-:W-:Y:S01]  /*0430*/  SEL R5, R5, 0x20, P1 ;  /* 0x0000002005057807 */ /* 0x000fe20000800000 */
[-C--:B0-----:R-:W-:Y:S01]  /*0440*/  IMAD R6, R31, R10.reuse, RZ ;  /* 0x0000000a1f067224 */ /* 0x081fe200078e02ff */
[--C-:B------:R-:W-:Y:S01]  /*0450*/  SHF.R.U64 R43, R10, 0x1, R11.reuse ;  /* 0x000000010a2b7819 */ /* 0x100fe2000000120b */
[----:B------:R-:W-:Y:S01]  /*0460*/  IMAD R15, R3, -0x4, R2 ;  /* 0xfffffffc030f7824 */ /* 0x000fe200078e0202 */
[----:B------:R-:W-:Y:S01]  /*0470*/  SHF.R.U32.HI R41, RZ, 0x1, R11 ;  /* 0x00000001ff297819 */ /* 0x000fe2000001160b */
[----:B------:R-:W-:Y:S01]  /*0480*/  IMAD.WIDE.U32 R12, R30, R10, RZ ;  /* 0x0000000a1e0c7225 */ /* 0x000fe200078e00ff */
[----:B------:R-:W-:-:S02]  /*0490*/  LEA R7, P0, -R45, R43, 0x5 ;  /* 0x0000002b2d077211 */ /* 0x000fc400078029ff */
[----:B------:R-:W-:Y:S01]  /*04a0*/  SHF.L.U32 R8, R3, 0x2, RZ ;  /* 0x0000000203087819 */ /* 0x000fe200000006ff */
[----:B------:R-:W-:Y:S01]  /*04b0*/  IMAD R19, R30, R11, R6 ;  /* 0x0000000b1e137224 */ /* 0x000fe200078e0206 */
[----:B------:R-:W-:Y:S01]  /*04c0*/  LOP3.LUT R42, R15, 0x1f, RZ, 0xc0, !PT ;  /* 0x0000001f0f2a7812 */ /* 0x000fe200078ec0ff */
[----:B------:R-:W-:Y:S01]  /*04d0*/  IMAD.X R4, R41, 0x1, ~R4, P0 ;  /* 0x0000000129047824 */ /* 0x000fe200000e0e04 */
[----:B------:R-:W-:Y:S01]  /*04e0*/  ISETP.LT.U32.AND P0, PT, R7, 0x20, PT ;  /* 0x000000200700780c */ /* 0x000fe20003f01070 */
[----:B------:R-:W-:Y:S01]  /*04f0*/  IMAD.IADD R19, R13, 0x1, R19 ;  /* 0x000000010d137824 */ /* 0x000fe200078e0213 */
[----:B------:R-:W-:Y:S02]  /*0500*/  LOP3.LUT R36, R11, 0x7fffffff, RZ, 0xc0, !PT ;  /* 0x7fffffff0b247812 */ /* 0x000fe400078ec0ff */
[----:B------:R-:W-:Y:S02]  /*0510*/  ISETP.LT.U32.AND.EX P0, PT, R4, RZ, PT, P0 ;  /* 0x000000ff0400720c */ /* 0x000fe40003f01100 */
[----:B------:R-:W-:-:S02]  /*0520*/  SHF.R.U32.HI R4, RZ, 0x2, R2 ;  /* 0x00000002ff047819 */ /* 0x000fc40000011602 */
[----:B------:R-:W-:Y:S02]  /*0530*/  SEL R7, R7, 0x20, P0 ;  /* 0x0000002007077807 */ /* 0x000fe40000000000 */
[----:B------:R-:W-:Y:S02]  /*0540*/  LOP3.LUT R3, R4, 0x38, RZ, 0xc0, !PT ;  /* 0x0000003804037812 */ /* 0x000fe400078ec0ff */
[----:B------:R-:W-:Y:S02]  /*0550*/  LOP3.LUT R4, R8, 0x1c, RZ, 0xe2, !PT ;  /* 0x0000001c08047812 */ /* 0x000fe400078ee2ff */
[----:B------:R-:W-:Y:S01]  /*0560*/  LEA R6, P2, R12, R9, 0x2 ;  /* 0x000000090c067211 */ /* 0x000fe200078410ff */
[----:B------:R-:W-:Y:S01]  /*0570*/  IMAD R9, R36, R3, RZ ;  /* 0x0000000324097224 */ /* 0x000fe200078e02ff */
[----:B------:R-:W-:Y:S01]  /*0580*/  ISETP.GE.U32.AND P1, PT, R4, R5, PT ;  /* 0x000000050400720c */ /* 0x000fe20003f26070 */
[----:B------:R-:W-:Y:S01]  /*0590*/  IMAD.WIDE.U32 R58, R3, R10, RZ ;  /* 0x0000000a033a7225 */ /* 0x000fe200078e00ff */
[----:B------:R-:W-:-:S02]  /*05a0*/  LEA.HI.X R8, R12, R17, R19, 0x2, P2 ;  /* 0x000000110c087211 */ /* 0x000fc400010f1413 */
[----:B------:R-:W-:Y:S01]  /*05b0*/  ISETP.LT.U32.AND P1, PT, R42, R7, !P1 ;  /* 0x000000072a00720c */ /* 0x000fe20004f21070 */
[----:B------:R-:W-:Y:S01]  /*05c0*/  IMAD.SHL.U32 R21, R6, 0x20, RZ ;  /* 0x0000002006157824 */ /* 0x000fe200078e00ff */
[----:B------:R-:W-:Y:S01]  /*05d0*/  IADD3 R24, R59, R9, RZ ;  /* 0x000000093b187210 */ /* 0x000fe20007ffe0ff */
[----:B------:R-:W-:Y:S01]  /*05e0*/  IMAD.WIDE.U32 R56, R43, R3, RZ ;  /* 0x000000032b387225 */ /* 0x000fe200078e00ff */
[----:B------:R-:W-:Y:S02]  /*05f0*/  IADD3 R27, P3, R42, R58, RZ ;  /* 0x0000003a2a1b7210 */ /* 0x000fe40007f7e0ff */
[----:B------:R-:W-:Y:S02]  /*0600*/  IADD3 R13, P0, R45, R12, RZ ;  /* 0x0000000c2d0d7210 */ /* 0x000fe40007f1e0ff */
[----:B------:R-:W-:Y:S01]  /*0610*/  LEA R35, P2, R21, UR8, 0x1 ;  /* 0x0000000815237c11 */ /* 0x000fe2000f8408ff */
[----:B------:R-:W-:Y:S01]  /*0620*/  IMAD.X R18, RZ, RZ, R24, P3 ;  /* 0x000000ffff127224 */ /* 0x000fe200018e0618 */
[----:B------:R-:W-:Y:S01]  /*0630*/  SHF.L.U64.HI R16, R6, 0x5, R8 ;  /* 0x0000000506107819 */ /* 0x000fe20000010208 */
[----:B------:R-:W-:-:S02]  /*0640*/  IMAD.X R44, R0, 0x1, R19, P0 ;  /* 0x00000001002c7824 */ /* 0x000fc400000e0613 */
[----:B------:R-:W-:Y:S01]  /*0650*/  @P1 SHF.L.U32 R22, R27, 0x2, RZ ;  /* 0x000000021b161819 */ /* 0x000fe200000006ff */
[----:B------:R-:W-:Y:S01]  /*0660*/  IMAD R19, R41, R3, RZ ;  /* 0x0000000329137224 */ /* 0x000fe200078e02ff */
[----:B------:R-:W-:Y:S01]  /*0670*/  LEA.HI.X R9, R21, UR9, R16, 0x1, P2 ;  /* 0x0000000915097c11 */ /* 0x000fe200090f0c10 */
[----:B------:R-:W-:Y:S01]  /*0680*/  VIADD R16, R4, 0x1 ;  /* 0x0000000104107836 */ /* 0x000fe20000000000 */
[----:B------:R-:W-:Y:S02]  /*0690*/  LEA R46, P2, R13, UR4, 0x7 ;  /* 0x000000040d2e7c11 */ /* 0x000fe4000f8438ff */
[----:B------:R-:W-:Y:S02]  /*06a0*/  @P1 SHF.L.U64.HI R34, R27, 0x2, R18 ;  /* 0x000000021b221819 */ /* 0x000fe40000010212 */
[----:B------:R-:W-:Y:S02]  /*06b0*/  @P1 IADD3 R12, P3, R22, R35, RZ ;  /* 0x00000023160c1210 */ /* 0x000fe40007f7e0ff */
[----:B------:R-:W-:-:S02]  /*06c0*/  LEA.HI.X R44, R13, UR5, R44, 0x7, P2 ;  /* 0x000000050d2c7c11 */ /* 0x000fc400090f3c2c */
[----:B------:R-:W-:Y:S01]  /*06d0*/  @!P1 MOV R17, RZ ;  /* 0x000000ff00119202 */ /* 0x000fe20000000f00 */
[----:B------:R-:W-:Y:S01]  /*06e0*/  @P1 IMAD.X R13, R34, 0x1, R9, P3 ;  /* 0x00000001220d1824 */ /* 0x000fe200018e0609 */
[----:B------:R-:W-:Y:S01]  /*06f0*/  ISETP.GE.U32.AND P0, PT, R16, R5, PT ;  /* 0x000000051000720c */ /* 0x000fe20003f06070 */
[----:B------:R-:W-:Y:S01]  /*0700*/  IMAD.IADD R32, R57, 0x1, R19 ;  /* 0x0000000139207824 */ /* 0x000fe200078e0213 */
[----:B------:R-:W-:Y:S01]  /*0710*/  SHF.L.U64.HI R29, R10, 0x1, R11 ;  /* 0x000000010a1d7819 */ /* 0x000fe2000001020b */
[----:B------:R-:W-:Y:S01]  /*0720*/  VIADD R47, R15, 0xffffffff ;  /* 0xffffffff0f2f7836 */ /* 0x000fe20000000000 */
[----:B------:R0:W2:Y:S01]  /*0730*/  @P1 LDG.E R17, desc[UR10][R12.64] ;  /* 0x0000000a0c111981 */ /* 0x0000a2000c1e1900 */
[----:B------:R-:W-:Y:S01]  /*0740*/  IADD3 R19, P3, R42, R56, RZ ;  /* 0x000000382a137210 */ /* 0x000fe20007f7e0ff */
[----:B------:R-:W-:Y:S01]  /*0750*/  IMAD.SHL.U32 R28, R10, 0x2, RZ ;  /* 0x000000020a1c7824 */ /* 0x000fe200078e00ff */
[----:B------:R-:W-:Y:S01]  /*0760*/  ULDC.64 UR4, c[0x0][0x230] ;  /* 0x00008c0000047ab9 */ /* 0x000fe20000000a00 */
[----:B------:R-:W-:Y:S01]  /*0770*/  LOP3.LUT R47, R47, 0x1f, RZ, 0xc0, !PT ;  /* 0x0000001f2f2f7812 */ /* 0x000fe200078ec0ff */
[----:B------:R-:W-:Y:S01]  /*0780*/  @!P1 IMAD.MOV.U32 R33, RZ, RZ, RZ ;  /* 0x000000ffff219224 */ /* 0x000fe200078e00ff */
[----:B------:R-:W-:-:S02]  /*0790*/  IADD3.X R16, RZ, R32, RZ, P3, !PT ;  /* 0x00000020ff107210 */ /* 0x000fc40001ffe4ff */
[----:B------:R-:W-:Y:S02]  /*07a0*/  @P1 IADD3 R15, P3, R19, R43, RZ ;  /* 0x0000002b130f1210 */ /* 0x000fe40007f7e0ff */
[----:B------:R-:W-:Y:S02]  /*07b0*/  ISETP.LT.U32.AND P0, PT, R47, R7, !P0 ;  /* 0x000000072f00720c */ /* 0x000fe40004701070 */
[-C--:B------:R-:W-:Y:S01]  /*07c0*/  @P1 LEA R54, P5, R15, R46.reuse, 0x2 ;  /* 0x0000002e0f361211 */ /* 0x080fe200078a10ff */
[----:B0-----:R-:W-:Y:S01]  /*07d0*/  @P1 IMAD.X R13, R16, 0x1, R41, P3 ;  /* 0x00000001100d1824 */ /* 0x001fe200018e0629 */
[----:B------:R-:W-:Y:S02]  /*07e0*/  IADD3 R12, P3, R28, R35, RZ ;  /* 0x000000231c0c7210 */ /* 0x000fe40007f7e0ff */
[----:B------:R-:W-:Y:S02]  /*07f0*/  @P1 LEA R20, P4, R19, R46, 0x2 ;  /* 0x0000002e13141211 */ /* 0x000fe400078810ff */
[----:B------:R-:W-:-:S02]  /*0800*/  @P1 LEA.HI.X R55, R15, R44, R13, 0x2, P5 ;  /* 0x0000002c0f371211 */ /* 0x000fc400028f140d */
[----:B------:R-:W-:Y:S02]  /*0810*/  IADD3.X R13, R29, R9, RZ, P3, !PT ;  /* 0x000000091d0d7210 */ /* 0x000fe40001ffe4ff */
[----:B------:R-:W-:Y:S02]  /*0820*/  @P1 IADD3 R50, P3, R27, R10, RZ ;  /* 0x0000000a1b321210 */ /* 0x000fe40007f7e0ff */
[----:B------:R-:W-:Y:S02]  /*0830*/  @P1 LEA.HI.X R21, R19, R44, R16, 0x2, P4 ;  /* 0x0000002c13151211 */ /* 0x000fe400020f1410 */
[----:B------:R-:W-:Y:S01]  /*0840*/  @P0 IADD3 R19, P4, P6, R28, R58, R47 ;  /* 0x0000003a1c130210 */ /* 0x000fe20007e9e02f */
[----:B------:R-:W-:Y:S01]  /*0850*/  @P1 IMAD.X R23, R18, 0x1, R36, P3 ;  /* 0x0000000112171824 */ /* 0x000fe200018e0624 */
[----:B------:R-:W-:Y:S01]  /*0860*/  @P0 LOP3.LUT R15, R10, 0xfffffffe, RZ, 0xc0, !PT ;  /* 0xfffffffe0a0f0812 */ /* 0x000fe200078ec0ff */
[----:B------:R-:W5:Y:S01]  /*0870*/  @P1 LDG.E R33, desc[UR10][R20.64] ;  /* 0x0000000a14211981 */ /* 0x000f62000c1e1900 */
[----:B------:R-:W-:-:S02]  /*0880*/  @P1 IADD3 R22, P5, R22, R12, RZ ;  /* 0x0000000c16161210 */ /* 0x000fc40007fbe0ff */
[----:B------:R-:W-:Y:S02]  /*0890*/  @P0 IADD3.X R26, R29, R24, RZ, P4, P6 ;  /* 0x000000181d1a0210 */ /* 0x000fe400027ec4ff */
[----:B------:R-:W-:Y:S02]  /*08a0*/  @P0 LOP3.LUT R25, R11, 0x3fffffff, RZ, 0xc0, !PT ;  /* 0x3fffffff0b190812 */ /* 0x000fe400078ec0ff */
[----:B------:R-:W-:Y:S01]  /*08b0*/  @P1 SHF.L.U64.HI R16, R50, 0x2, R23 ;  /* 0x0000000232101819 */ /* 0x000fe20000010217 */
[----:B------:R-:W-:Y:S01]  /*08c0*/  @P1 IMAD.X R23, R34, 0x1, R13, P5 ;  /* 0x0000000122171824 */ /* 0x000fe200028e060d */
[----:B------:R-:W-:Y:S02]  /*08d0*/  @P0 IADD3 R15, P3, P4, R15, R56, R47 ;  /* 0x000000380f0f0210 */ /* 0x000fe40007c7e02f */
[----:B------:R-:W-:Y:S02]  /*08e0*/  @P1 SHF.L.U32 R50, R50, 0x2, RZ ;  /* 0x0000000232321819 */ /* 0x000fe400000006ff */
[----:B------:R-:W-:-:S02]  /*08f0*/  @!P1 CS2R R20, SRZ ;  /* 0x0000000000149805 */ /* 0x000fc4000001ff00 */
[----:B------:R-:W-:Y:S02]  /*0900*/  @P0 IADD3.X R25, R25, R32, RZ, P3, P4 ;  /* 0x0000002019190210 */ /* 0x000fe40001fe84ff */
[C---:B------:R-:W-:Y:S02]  /*0910*/  @P1 IADD3 R52, P5, R50.reuse, R35, RZ ;  /* 0x0000002332341210 */ /* 0x040fe40007fbe0ff */
[C---:B------:R-:W-:Y:S01]  /*0920*/  @P0 LEA R48, P4, R15.reuse, R46, 0x2 ;  /* 0x0000002e0f300211 */ /* 0x040fe200078810ff */
[----:B------:R0:W5:Y:S01]  /*0930*/  @P1 LDG.E R21, desc[UR10][R22.64] ;  /* 0x0000000a16151981 */ /* 0x000162000c1e1900 */
[----:B------:R-:W-:Y:S02]  /*0940*/  @P1 IADD3 R50, P6, R50, R12, RZ ;  /* 0x0000000c32321210 */ /* 0x000fe40007fde0ff */
[----:B------:R-:W-:Y:S01]  /*0950*/  @P0 LEA.HI.X R49, R15, R44, R25, 0x2, P4 ;  /* 0x0000002c0f310211 */ /* 0x000fe200020f1419 */
[----:B------:R-:W-:Y:S01]  /*0960*/  @!P1 IMAD.MOV.U32 R15, RZ, RZ, RZ ;  /* 0x000000ffff0f9224 */ /* 0x000fe200078e00ff */
[C---:B------:R-:W-:Y:S01]  /*0970*/  @P1 IADD3.X R53, R16.reuse, R9, RZ, P5, !PT ;  /* 0x0000000910351210 */ /* 0x040fe20002ffe4ff */
[----:B------:R-:W-:Y:S01]  /*0980*/  @P1 IMAD.X R51, R16, 0x1, R13, P6 ;  /* 0x0000000110331824 */ /* 0x000fe200030e060d */
[----:B------:R-:W5:Y:S01]  /*0990*/  @P1 LDG.E R20, desc[UR10][R54.64] ;  /* 0x0000000a36141981 */ /* 0x000f62000c1e1900 */
[C---:B------:R-:W-:Y:S01]  /*09a0*/  @P0 SHF.L.U64.HI R26, R19.reuse, 0x2, R26 ;  /* 0x00000002131a0819 */ /* 0x040fe2000001021a */
[----:B------:R-:W-:Y:S01]  /*09b0*/  @P0 IMAD.SHL.U32 R19, R19, 0x4, RZ ;  /* 0x0000000413130824 */ /* 0x000fe200078e00ff */
[----:B------:R-:W-:Y:S01]  /*09c0*/  ISETP.NE.U32.AND P2, PT, RZ, UR4, PT ;  /* 0x00000004ff007c0c */ /* 0x000fe2000bf45070 */
[----:B------:R-:W-:Y:S01]  /*09d0*/  @!P1 IMAD.MOV.U32 R22, RZ, RZ, RZ ;  /* 0x000000ffff169224 */ /* 0x000fe200078e00ff */
[----:B------:R-:W5:Y:S02]  /*09e0*/  @P1 LDG.E R15, desc[UR10][R52.64] ;  /* 0x0000000a340f1981 */ /* 0x000f64000c1e1900 */
[----:B------:R-:W-:-:S02]  /*09f0*/  @P0 IADD3 R34, P3, R19, R35, RZ ;  /* 0x0000002313220210 */ /* 0x000fc40007f7e0ff */
[----:B------:R-:W-:Y:S01]  /*0a00*/  @P0 IADD3 R12, P5, R19, R12, RZ ;  /* 0x0000000c130c0210 */ /* 0x000fe20007fbe0ff */
[----:B------:R-:W5:Y:S01]  /*0a10*/  @P1 LDG.E R22, desc[UR10][R50.64] ;  /* 0x0000000a32161981 */ /* 0x000f62000c1e1900 */
[----:B------:R-:W-:Y:S01]  /*0a20*/  IMAD.MOV.U32 R19, RZ, RZ, 0x3bbb989d ;  /* 0x3bbb989dff137424 */ /* 0x000fe200078e00ff */
[----:B------:R-:W-:Y:S02]  /*0a30*/  MOV R40, 0x437c0000 ;  /* 0x437c000000287802 */ /* 0x000fe40000000f00 */
[----:B------:R-:W-:Y:S02]  /*0a40*/  ISETP.NE.AND.EX P2, PT, RZ, UR5, PT, P2 ;  /* 0x00000005ff007c0c */ /* 0x000fe4000bf45320 */
[----:B0-----:R-:W-:-:S06]  /*0a50*/  @!P0 MOV R23, RZ ;  /* 0x000000ff00178202 */ /* 0x001fcc0000000f00 */
[----:B------:R-:W5:Y:S05]  /*0a60*/  @P0 LDG.E R23, desc[UR10][R48.64] ;  /* 0x0000000a30170981 */ /* 0x000f6a000c1e1900 */
[----:B------:R-:W0:Y:S01]  /*0a70*/  @P2 LDC.64 R38, c[0x0][0x230] ;  /* 0x00008c00ff262b82 */ /* 0x000e220000000a00 */
[----:B------:R-:W-:Y:S01]  /*0a80*/  @!P0 IMAD.MOV.U32 R25, RZ, RZ, RZ ;  /* 0x000000ffff198224 */ /* 0x000fe200078e00ff */
[C---:B------:R-:W-:Y:S01]  /*0a90*/  @P0 IADD3.X R13, R26.reuse, R13, RZ, P5, !PT ;  /* 0x0000000d1a0d0210 */ /* 0x040fe20002ffe4ff */
[----:B------:R-:W-:Y:S02]  /*0aa0*/  @P0 IMAD.X R35, R26, 0x1, R9, P3 ;  /* 0x000000011a230824 */ /* 0x000fe400018e0609 */
[----:B------:R-:W-:Y:S01]  /*0ab0*/  @!P0 IMAD.MOV.U32 R26, RZ, RZ, RZ ;  /* 0x000000ffff1a8224 */ /* 0x000fe200078e00ff */
[----:B------:R-:W-:Y:S01]  /*0ac0*/  MOV R9, 0x3f800000 ;  /* 0x3f80000000097802 */ /* 0x000fe20000000f00 */
[----:B------:R1:W5:Y:S01]  /*0ad0*/  @P0 LDG.E R25, desc[UR10][R12.64] ;  /* 0x0000000a0c190981 */ /* 0x000362000c1e1900 */
[----:B------:R-:W-:Y:S03]  /*0ae0*/  BSSY B0, `(.L_x_972) ;  /* 0x000002f000007945 */ /* 0x000fe60003800000 */
[----:B------:R3:W5:Y:S01]  /*0af0*/  @P0 LDG.E R26, desc[UR10][R34.64] ;  /* 0x0000000a221a0981 */ /* 0x000762000c1e1900 */
[----:B-1----:R-:W-:Y:S01]  /*0b00*/  MOV R13, R31 ;  /* 0x0000001f000d7202 */ /* 0x002fe20000000f00 */
[----:B------:R-:W-:-:S02]  /*0b10*/  IMAD.MOV.U32 R12, RZ, RZ, R30 ;  /* 0x000000ffff0c7224 */ /* 0x000fc400078e001e */
[----:B---3--:R-:W-:Y:S02]  /*0b20*/  IMAD R34, R10, UR7, RZ ;  /* 0x000000070a227c24 */ /* 0x008fe4000f8e02ff */
[----:B------:R-:W-:Y:S01]  /*0b30*/  IMAD.WIDE.U32 R12, R45, UR6, R12 ;  /* 0x000000062d0c7c25 */ /* 0x000fe2000f8e000c */
[----:B0-----:R0:W5:Y:S03]  /*0b40*/  @P2 LDG.E R9, desc[UR10][R38.64] ;  /* 0x0000000a26092981 */ /* 0x001166000c1e1900 */
[----:B0-----:R-:W-:Y:S02]  /*0b50*/  @!P0 IMAD.MOV.U32 R39, RZ, RZ, RZ ;  /* 0x000000ffff278224 */ /* 0x001fe400078e00ff */
[----:B--2---:R-:W-:-:S04]  /*0b60*/  IMAD.U32 R37, R17, 0x10000, RZ ;  /* 0x0001000011257824 */ /* 0x004fc800078e00ff */
[----:B------:R-:W-:-:S04]  /*0b70*/  FMUL R16, R37, -1.7020000219345092773 ;  /* 0xbfd9db2325107820 */ /* 0x000fc80000400000 */
[----:B------:R-:W-:-:S04]  /*0b80*/  FFMA.SAT R19, R16, R19, 0.5 ;  /* 0x3f00000010137423 */ /* 0x000fc80000002013 */
[----:B------:R-:W-:-:S04]  /*0b90*/  FFMA.RM R19, R19, R40, 12582913 ;  /* 0x4b40000113137423 */ /* 0x000fc80000004028 */
[----:B------:R-:W-:-:S04]  /*0ba0*/  FADD R49, R19, -12583039 ;  /* 0xcb40007f13317421 */ /* 0x000fc80000000000 */
[----:B------:R-:W-:-:S04]  /*0bb0*/  FFMA R49, R16, 1.4426950216293334961, -R49 ;  /* 0x3fb8aa3b10317823 */ /* 0x000fc80000000831 */
[----:B------:R-:W-:-:S06]  /*0bc0*/  FFMA R49, R16, 1.925963033500011079e-08, R49 ;  /* 0x32a5706010317823 */ /* 0x000fcc0000000031 */
[----:B------:R-:W0:Y:S01]  /*0bd0*/  MUFU.EX2 R49, R49 ;  /* 0x0000003100317308 */ /* 0x000e220000000800 */
[----:B------:R-:W-:Y:S02]  /*0be0*/  IMAD R16, R0, UR6, RZ ;  /* 0x0000000600107c24 */ /* 0x000fe4000f8e02ff */
[----:B------:R-:W-:Y:S01]  /*0bf0*/  IMAD.SHL.U32 R0, R19, 0x800000, RZ ;  /* 0x0080000013007824 */ /* 0x000fe200078e00ff */
[----:B------:R-:W-:Y:S01]  /*0c00*/  @!P0 MOV R40, RZ ;  /* 0x000000ff00288202 */ /* 0x000fe20000000f00 */
[----:B------:R-:W-:Y:S02]  /*0c10*/  IMAD R45, R45, UR7, R16 ;  /* 0x000000072d2d7c24 */ /* 0x000fe4000f8e0210 */
[----:B------:R-:W-:Y:S02]  /*0c20*/  IMAD R16, R11, UR6, R34 ;  /* 0x000000060b107c24 */ /* 0x000fe4000f8e0222 */
[----:B------:R-:W-:Y:S02]  /*0c30*/  @!P0 IMAD.MOV.U32 R19, RZ, RZ, RZ ;  /* 0x000000ffff138224 */ /* 0x000fe400078e00ff */
[----:B0-----:R-:W-:Y:S01]  /*0c40*/  FFMA R0, R0, R49, 1 ;  /* 0x3f80000000007423 */ /* 0x001fe20000000031 */
[----:B------:R-:W-:Y:S06]  /*0c50*/  @!P0 BRA `(.L_x_973) ;  /* 0x00000000005c8947 */ /* 0x000fec0003800000 */
[----:B------:R-:W-:Y:S01]  /*0c60*/  IADD3 R34, P2, R47, R58, RZ ;  /* 0x0000003a2f227210 */ /* 0x000fe20007f5e0ff */
[----:B------:R-:W-:Y:S01]  /*0c70*/  IMAD R11, R11, 0x3, RZ ;  /* 0x000000030b0b7824 */ /* 0x000fe200078e02ff */
[----:B------:R-:W-:Y:S01]  /*0c80*/  IADD3 R48, P1, R47, R56, RZ ;  /* 0x000000382f307210 */ /* 0x000fe20007f3e0ff */
[----:B------:R-:W-:Y:S02]  /*0c90*/  IMAD R19, R41, 0x3, RZ ;  /* 0x0000000329137824 */ /* 0x000fe400078e02ff */
[----:B------:R-:W-:Y:S02]  /*0ca0*/  IMAD.X R35, RZ, RZ, R24, P2 ;  /* 0x000000ffff237224 */ /* 0x000fe400010e0618 */
[----:B------:R-:W-:Y:S01]  /*0cb0*/  IMAD.X R49, RZ, RZ, R32, P1 ;  /* 0x000000ffff317224 */ /* 0x000fe200008e0620 */
[----:B------:R-:W-:Y:S01]  /*0cc0*/  LEA R40, P1, R6, UR8, 0x6 ;  /* 0x0000000806287c11 */ /* 0x000fe2000f8230ff */
[----:B------:R-:W-:-:S03]  /*0cd0*/  IMAD.WIDE.U32 R34, R10, 0x3, R34 ;  /* 0x000000030a227825 */ /* 0x000fc600078e0022 */
[----:B------:R-:W-:Y:S01]  /*0ce0*/  LEA.HI.X R50, R6, UR9, R8, 0x6, P1 ;  /* 0x0000000906327c11 */ /* 0x000fe200088f3408 */
[----:B------:R-:W-:Y:S01]  /*0cf0*/  IMAD.WIDE.U32 R48, R43, 0x3, R48 ;  /* 0x000000032b307825 */ /* 0x000fe200078e0030 */
[----:B------:R-:W-:-:S03]  /*0d00*/  IADD3 R11, R35, R11, RZ ;  /* 0x0000000b230b7210 */ /* 0x000fc60007ffe0ff */
[C---:B------:R-:W-:Y:S01]  /*0d10*/  IMAD.SHL.U32 R41, R34.reuse, 0x4, RZ ;  /* 0x0000000422297824 */ /* 0x040fe200078e00ff */
[----:B------:R-:W-:Y:S01]  /*0d20*/  SHF.L.U64.HI R11, R34, 0x2, R11 ;  /* 0x00000002220b7819 */ /* 0x000fe2000001020b */
[----:B------:R-:W-:Y:S01]  /*0d30*/  IMAD.IADD R19, R49, 0x1, R19 ;  /* 0x0000000131137824 */ /* 0x000fe200078e0213 */
[C---:B------:R-:W-:Y:S02]  /*0d40*/  LEA R38, P2, R48.reuse, R46, 0x2 ;  /* 0x0000002e30267211 */ /* 0x040fe400078410ff */
[CC--:B------:R-:W-:Y:S02]  /*0d50*/  IADD3 R34, P1, R41.reuse, R40.reuse, RZ ;  /* 0x0000002829227210 */ /* 0x0c0fe40007f3e0ff */
[----:B------:R-:W-:Y:S02]  /*0d60*/  IADD3 R40, P3, P4, R41, R40, R28 ;  /* 0x0000002829287210 */ /* 0x000fe40007c7e01c */
[----:B------:R-:W-:Y:S02]  /*0d70*/  LEA.HI.X R39, R48, R44, R19, 0x2, P2 ;  /* 0x0000002c30277211 */ /* 0x000fe400010f1413 */
[----:B------:R-:W-:-:S02]  /*0d80*/  IADD3.X R35, R11, R50, RZ, P1, !PT ;  /* 0x000000320b237210 */ /* 0x000fc40000ffe4ff */
[----:B------:R-:W-:Y:S02]  /*0d90*/  IADD3.X R41, R11, R50, R29, P3, P4 ;  /* 0x000000320b297210 */ /* 0x000fe40001fe841d */
[----:B------:R0:W5:Y:S04]  /*0da0*/  LDG.E R39, desc[UR10][R38.64] ;  /* 0x0000000a26277981 */ /* 0x000168000c1e1900 */
[----:B------:R0:W5:Y:S04]  /*0db0*/  LDG.E R19, desc[UR10][R34.64] ;  /* 0x0000000a22137981 */ /* 0x000168000c1e1900 */
[----:B------:R0:W5:Y:S02]  /*0dc0*/  LDG.E R40, desc[UR10][R40.64] ;  /* 0x0000000a28287981 */ /* 0x000164000c1e1900 */
.L_x_973:
[----:B------:R-:W-:Y:S05]  /*0dd0*/  BSYNC B0 ;  /* 0x0000000000007941 */ /* 0x000fea0003800000 */
.L_x_972:
[----:B------:R-:W-:Y:S01]  /*0de0*/  VIADD R11, R0, 0x1800000 ;  /* 0x01800000000b7836 */ /* 0x000fe20000000000 */
[----:B------:R-:W-:Y:S01]  /*0df0*/  ULDC.64 UR4, c[0x0][0x228] ;  /* 0x00008a0000047ab9 */ /* 0x000fe20000000a00 */
[----:B0-----:R-:W-:Y:S01]  /*0e00*/  IMAD.WIDE.U32 R34, R10, UR6, RZ ;  /* 0x000000060a227c25 */ /* 0x001fe2000f8e00ff */
[----:B------:R-:W-:Y:S01]  /*0e10*/  LEA R10, P1, R12, UR4, 0x7 ;  /* 0x000000040c0a7c11 */ /* 0x000fe2000f8238ff */
[----:B------:R-:W-:Y:S02]  /*0e20*/  BSSY B1, `(.L_x_974) ;  /* 0x0000014000017945 */ /* 0x000fe40003800000 */
[----:B------:R-:W-:Y:S01]  /*0e30*/  FMUL R37, R37, 1.7020000219345092773 ;  /* 0x3fd9db2325257820 */ /* 0x000fe20000400000 */
[----:B------:R-:W-:Y:S01]  /*0e40*/  IMAD.IADD R45, R13, 0x1, R45 ;  /* 0x000000010d2d7824 */ /* 0x000fe200078e022d */
[----:B------:R-:W-:-:S04]  /*0e50*/  LOP3.LUT R13, R11, 0x7f800000, RZ, 0xc0, !PT ;  /* 0x7f8000000b0d7812 */ /* 0x000fc800078ec0ff */
[----:B------:R-:W-:Y:S02]  /*0e60*/  LEA.HI.X R11, R12, UR5, R45, 0x7, P1 ;  /* 0x000000050c0b7c11 */ /* 0x000fe400088f3c2d */
[----:B------:R-:W-:Y:S02]  /*0e70*/  ISETP.GT.U32.AND P1, PT, R13, 0x1ffffff, PT ;  /* 0x01ffffff0d00780c */ /* 0x000fe40003f24070 */
[----:B------:R-:W-:Y:S01]  /*0e80*/  IADD3 R13, R35, R16, RZ ;  /* 0x00000010230d7210 */ /* 0x000fe20007ffe0ff */
[----:B------:R-:W-:Y:S01]  /*0e90*/  IMAD.SHL.U32 R35, R14, 0x20, RZ ;  /* 0x000000200e237824 */ /* 0x000fe200078e00ff */
[C---:B------:R-:W-:Y:S02]  /*0ea0*/  LEA R12, P2, R34.reuse, R10, 0x1 ;  /* 0x0000000a220c7211 */ /* 0x040fe400078408ff */
[----:B------:R-:W-:Y:S02]  /*0eb0*/  PRMT R16, R17, 0x7632, R16 ;  /* 0x0000763211107816 */ /* 0x000fe40000000010 */
[----:B------:R-:W-:-:S02]  /*0ec0*/  LEA.HI.X R13, R34, R11, R13, 0x1, P2 ;  /* 0x0000000b220d7211 */ /* 0x000fc400010f0c0d */
[----:B------:R-:W-:-:S03]  /*0ed0*/  LOP3.LUT R14, R35, 0xffffffe0, R2, 0xe2, !PT ;  /* 0xffffffe0230e7812 */ /* 0x000fc600078ee202 */
[----:B------:R-:W-:Y:S05]  /*0ee0*/  @P1 BRA `(.L_x_975) ;  /* 0x00000000000c1947 */ /* 0x000fea0003800000 */
[----:B------:R-:W-:-:S07]  /*0ef0*/  MOV R34, 0xf10 ;  /* 0x00000f1000227802 */ /* 0x000fce0000000f00 */
[----:B-----5:R-:W-:Y:S05]  /*0f00*/  CALL.REL.NOINC `($__internal_9_$__cuda_sm20_rcp_rn_f32_slowpath) ;  /* 0x0000008400b87944 */ /* 0x020fea0003c00000 */
[----:B------:R-:W-:Y:S05]  /*0f10*/  BRA `(.L_x_976) ;  /* 0x0000000000107947 */ /* 0x000fea0003800000 */
.L_x_975:
[----:B------:R-:W0:Y:S02]  /*0f20*/  MUFU.RCP R35, R0 ;  /* 0x0000000000237308 */ /* 0x000e240000001000 */
[----:B0-----:R-:W-:-:S04]  /*0f30*/  FFMA R34, R0, R35, -1 ;  /* 0xbf80000000227423 */ /* 0x001fc80000000023 */
[----:B------:R-:W-:-:S04]  /*0f40*/  FADD.FTZ R34, -R34, -RZ ;  /* 0x800000ff22227221 */ /* 0x000fc80000010100 */
[----:B------:R-:W-:-:S07]  /*0f50*/  FFMA R0, R35, R34, R35 ;  /* 0x0000002223007223 */ /* 0x000fce0000000023 */
.L_x_976:
[----:B------:R-:W-:Y:S05]  /*0f60*/  BSYNC B1 ;  /* 0x0000000000017941 */ /* 0x000fea0003800000 */
.L_x_974:
[----:B------:R-:W-:Y:S01]  /*0f70*/  HFMA2.MMA R35, -RZ, RZ, 0.96630859375, -0.0022525787353515625 ;  /* 0x3bbb989dff237435 */ /* 0x000fe200000001ff */
[----:B------:R-:W-:Y:S01]  /*0f80*/  IMAD.U32 R17, R17, 0x10000, RZ ;  /* 0x0001000011117824 */ /* 0x000fe200078e00ff */
[----:B------:R-:W-:Y:S01]  /*0f90*/  BSSY B1, `(.L_x_977) ;  /* 0x0000021000017945 */ /* 0x000fe20003800000 */
[----:B------:R-:W-:Y:S02]  /*0fa0*/  IMAD.MOV.U32 R38, RZ, RZ, 0x437c0000 ;  /* 0x437c0000ff267424 */ /* 0x000fe400078e00ff */
[----:B------:R-:W-:-:S05]  /*0fb0*/  FMUL R34, R17, -1.7020000219345092773 ;  /* 0xbfd9db2311227820 */ /* 0x000fca0000400000 */
        /* <DEDUP_REMOVED lines=10> */
[----:B------:R-:W-:Y:S01]  /*1060*/  FMUL R34, R35, R0 ;  /* 0x0000000023227220 */ /* 0x000fe20000400000 */
[C---:B-----5:R-:W-:Y:S01]  /*1070*/  IMAD.U32 R35, R33.reuse, 0x10000, RZ ;  /* 0x0001000021237824 */ /* 0x060fe200078e00ff */
[----:B------:R-:W-:Y:S02]  /*1080*/  PRMT R33, R33, 0x7632, R33 ;  /* 0x0000763221217816 */ /* 0x000fe40000000021 */
[----:B------:R-:W-:Y:S01]  /*1090*/  LOP3.LUT R38, R38, 0x7f800000, RZ, 0xc0, !PT ;  /* 0x7f80000026267812 */ /* 0x000fe200078ec0ff */
[----:B------:R-:W-:Y:S01]  /*10a0*/  FFMA R34, R37, R34, R0 ;  /* 0x0000002225227223 */ /* 0x000fe20000000000 */
[C---:B------:R-:W-:Y:S01]  /*10b0*/  IMAD.U32 R37, R21.reuse, 0x10000, RZ ;  /* 0x0001000015257824 */ /* 0x040fe200078e00ff */
[----:B------:R-:W-:Y:S02]  /*10c0*/  PRMT R21, R21, 0x7632, R21 ;  /* 0x0000763215157816 */ /* 0x000fe40000000015 */
[----:B------:R-:W-:Y:S01]  /*10d0*/  ISETP.GT.U32.AND P1, PT, R38, 0x1ffffff, PT ;  /* 0x01ffffff2600780c */ /* 0x000fe20003f24070 */
[----:B------:R-:W-:-:S04]  /*10e0*/  FMUL R34, R34, R35 ;  /* 0x0000002322227220 */ /* 0x000fc80000400000 */
[----:B------:R-:W-:-:S08]  /*10f0*/  FMUL R38, R34, R37 ;  /* 0x0000002522267220 */ /* 0x000fd00000400000 */
[----:B------:R-:W-:Y:S05]  /*1100*/  @P1 BRA `(.L_x_978) ;  /* 0x0000000000141947 */ /* 0x000fea0003800000 */
[----:B------:R-:W-:Y:S02]  /*1110*/  MOV R0, R45 ;  /* 0x0000002d00007202 */ /* 0x000fe40000000f00 */
[----:B------:R-:W-:-:S07]  /*1120*/  MOV R34, 0x1140 ;  /* 0x0000114000227802 */ /* 0x000fce0000000f00 */
[----:B------:R-:W-:Y:S05]  /*1130*/  CALL.REL.NOINC `($__internal_9_$__cuda_sm20_rcp_rn_f32_slowpath) ;  /* 0x00000084002c7944 */ /* 0x000fea0003c00000 */
[----:B------:R-:W-:Y:S01]  /*1140*/  IMAD.MOV.U32 R34, RZ, RZ, R0 ;  /* 0x000000ffff227224 */ /* 0x000fe200078e0000 */
[----:B------:R-:W-:Y:S06]  /*1150*/  BRA `(.L_x_979) ;  /* 0x0000000000107947 */ /* 0x000fec0003800000 */
.L_x_978:
[----:B------:R-:W0:Y:S02]  /*1160*/  MUFU.RCP R34, R45 ;  /* 0x0000002d00227308 */ /* 0x000e240000001000 */
[----:B0-----:R-:W-:-:S04]  /*1170*/  FFMA R0, R45, R34, -1 ;  /* 0xbf8000002d007423 */ /* 0x001fc80000000022 */
[----:B------:R-:W-:-:S04]  /*1180*/  FADD.FTZ R37, -R0, -RZ ;  /* 0x800000ff00257221 */ /* 0x000fc80000010100 */
[----:B------:R-:W-:-:S07]  /*1190*/  FFMA R34, R34, R37, R34 ;  /* 0x0000002522227223 */ /* 0x000fce0000000022 */
.L_x_979:
[----:B------:R-:W-:Y:S05]  /*11a0*/  BSYNC B1 ;  /* 0x0000000000017941 */ /* 0x000fea0003800000 */
.L_x_977:
        /* <DEDUP_REMOVED lines=22> */
[----:B------:R-:W-:Y:S05]  /*1310*/  CALL.REL.NOINC `($__internal_9_$__cuda_sm20_rcp_rn_f32_slowpath) ;  /* 0x0000008000b47944 */ /* 0x000fea0003c00000 */
[----:B------:R-:W-:Y:S05]  /*1320*/  BRA `(.L_x_982) ;  /* 0x0000000000107947 */ /* 0x000fea0003800000 */
.L_x_981:
[----:B------:R-:W0:Y:S02]  /*1330*/  MUFU.RCP R0, R41 ;  /* 0x0000002900007308 */ /* 0x000e240000001000 */
[----:B0-----:R-:W-:-:S04]  /*1340*/  FFMA R34, R41, R0, -1 ;  /* 0xbf80000029227423 */ /* 0x001fc80000000000 */
[----:B------:R-:W-:-:S04]  /*1350*/  FADD.FTZ R37, -R34, -RZ ;  /* 0x800000ff22257221 */ /* 0x000fc80000010100 */
[----:B------:R-:W-:-:S07]  /*1360*/  FFMA R0, R0, R37, R0 ;  /* 0x0000002500007223 */ /* 0x000fce0000000000 */
.L_x_982:
[----:B------:R-:W-:Y:S05]  /*1370*/  BSYNC B1 ;  /* 0x0000000000017941 */ /* 0x000fea0003800000 */
.L_x_980:
[----:B------:R-:W-:Y:S01]  /*1380*/  HFMA2.MMA R37, -RZ, RZ, 0.96630859375, -0.0022525787353515625 ;  /* 0x3bbb989dff257435 */ /* 0x000fe200000001ff */
[----:B------:R-:W-:Y:S01]  /*1390*/  IMAD.U32 R16, R16, 0x10000, RZ ;  /* 0x0001000010107824 */ /* 0x000fe200078e00ff */
[----:B------:R-:W-:Y:S01]  /*13a0*/  BSSY B1, `(.L_x_983) ;  /* 0x000001f000017945 */ /* 0x000fe20003800000 */
[----:B------:R-:W-:Y:S02]  /*13b0*/  IMAD.MOV.U32 R48, RZ, RZ, 0x437c0000 ;  /* 0x437c0000ff307424 */ /* 0x000fe400078e00ff */
[----:B------:R-:W-:Y:S01]  /*13c0*/  FMUL R34, R16, -1.7020000219345092773 ;  /* 0xbfd9db2310227820 */ /* 0x000fe20000400000 */
[----:B------:R-:W-:Y:S02]  /*13d0*/  IMAD.U32 R33, R33, 0x10000, RZ ;  /* 0x0001000021217824 */ /* 0x000fe400078e00ff */
[----:B------:R-:W-:Y:S02]  /*13e0*/  IMAD.U32 R21, R21, 0x10000, RZ ;  /* 0x0001000015157824 */ /* 0x000fe400078e00ff */
        /* <DEDUP_REMOVED lines=22> */
.L_x_984:
[----:B------:R-:W0:Y:S02]  /*1550*/  MUFU.RCP R17, R48 ;  /* 0x0000003000117308 */ /* 0x000e240000001000 */
[----:B0-----:R-:W-:-:S04]  /*1560*/  FFMA R0, R48, R17, -1 ;  /* 0xbf80000030007423 */ /* 0x001fc80000000011 */
[----:B------:R-:W-:-:S04]  /*1570*/  FADD.FTZ R0, -R0, -RZ ;  /* 0x800000ff00007221 */ /* 0x000fc80000010100 */
[----:B------:R-:W-:-:S07]  /*1580*/  FFMA R17, R17, R0, R17 ;  /* 0x0000000011117223 */ /* 0x000fce0000000011 */
.L_x_985:
[----:B------:R-:W-:Y:S05]  /*1590*/  BSYNC B1 ;  /* 0x0000000000017941 */ /* 0x000fea0003800000 */
.L_x_983:
[----:B------:R-:W-:Y:S01]  /*15a0*/  IMAD.U32 R0, R15, 0x10000, RZ ;  /* 0x000100000f007824 */ /* 0x000fe200078e00ff */
[----:B------:R-:W-:Y:S01]  /*15b0*/  MOV R34, 0x3bbb989d ;  /* 0x3bbb989d00227802 */ /* 0x000fe20000000f00 */
[----:B------:R-:W-:Y:S02]  /*15c0*/  IMAD.MOV.U32 R41, RZ, RZ, 0x437c0000 ;  /* 0x437c0000ff297424 */ /* 0x000fe400078e00ff */
[----:B------:R-:W-:Y:S01]  /*15d0*/  FMUL R16, R16, R17 ;  /* 0x0000001110107220 */ /* 0x000fe20000400000 */
[C---:B------:R-:W-:Y:S01]  /*15e0*/  FMUL R21, R0.reuse, -1.7020000219345092773 ;  /* 0xbfd9db2300157820 */ /* 0x040fe20000400000 */
        /* <DEDUP_REMOVED lines=18> */
[----:B------:R-:W-:Y:S05]  /*1710*/  CALL.REL.NOINC `($__internal_9_$__cuda_sm20_rcp_rn_f32_slowpath) ;  /* 0x0000007c00b47944 */ /* 0x000fea0003c00000 */
[----:B------:R-:W-:Y:S05]  /*1720*/  BRA `(.L_x_988) ;  /* 0x0000000000107947 */ /* 0x000fea0003800000 */
.L_x_987:
[----:B------:R-:W0:Y:S02]  /*1730*/  MUFU.RCP R0, R41 ;  /* 0x0000002900007308 */ /* 0x000e240000001000 */
[----:B0-----:R-:W-:-:S04]  /*1740*/  FFMA R17, R41, R0, -1 ;  /* 0xbf80000029117423 */ /* 0x001fc80000000000 */
[----:B------:R-:W-:-:S04]  /*1750*/  FADD.FTZ R17, -R17, -RZ ;  /* 0x800000ff11117221 */ /* 0x000fc80000010100 */
[----:B------:R-:W-:-:S07]  /*1760*/  FFMA R0, R0, R17, R0 ;  /* 0x0000001100007223 */ /* 0x000fce0000000000 */
.L_x_988:
[----:B------:R-:W-:Y:S05]  /*1770*/  BSYNC B1 ;  /* 0x0000000000017941 */ /* 0x000fea0003800000 */
.L_x_986:
        /* <DEDUP_REMOVED lines=16> */
[C---:B------:R-:W-:Y:S01]  /*1880*/  IMAD.U32 R17, R20.reuse, 0x10000, RZ ;  /* 0x0001000014117824 */ /* 0x040fe200078e00ff */
        /* <DEDUP_REMOVED lines=14> */
.L_x_990:
[----:B------:R-:W0:Y:S02]  /*1970*/  MUFU.RCP R34, R45 ;  /* 0x0000002d00227308 */ /* 0x000e240000001000 */
[----:B0-----:R-:W-:-:S04]  /*1980*/  FFMA R0, R45, R34, -1 ;  /* 0xbf8000002d007423 */ /* 0x001fc80000000022 */
[----:B------:R-:W-:-:S04]  /*1990*/  FADD.FTZ R41, -R0, -RZ ;  /* 0x800000ff00297221 */ /* 0x000fc80000010100 */
[----:B------:R-:W-:-:S07]  /*19a0*/  FFMA R34, R34, R41, R34 ;  /* 0x0000002922227223 */ /* 0x000fce0000000022 */
.L_x_991:
[----:B------:R-:W-:Y:S05]  /*19b0*/  BSYNC B1 ;  /* 0x0000000000017941 */ /* 0x000fea0003800000 */
.L_x_989:
        /* <DEDUP_REMOVED lines=24> */
.L_x_993:
[----:B------:R-:W0:Y:S02]  /*1b40*/  MUFU.RCP R0, R45 ;  /* 0x0000002d00007308 */ /* 0x000e240000001000 */
[----:B0-----:R-:W-:-:S04]  /*1b50*/  FFMA R34, R45, R0, -1 ;  /* 0xbf8000002d227423 */ /* 0x001fc80000000000 */
[----:B------:R-:W-:-:S04]  /*1b60*/  FADD.FTZ R41, -R34, -RZ ;  /* 0x800000ff22297221 */ /* 0x000fc80000010100 */
[----:B------:R-:W-:-:S07]  /*1b70*/  FFMA R0, R0, R41, R0 ;  /* 0x0000002900007223 */ /* 0x000fce0000000000 */
.L_x_994:
[----:B------:R-:W-:Y:S05]  /*1b80*/  BSYNC B1 ;  /* 0x0000000000017941 */ /* 0x000fea0003800000 */
.L_x_992:
        /* <DEDUP_REMOVED lines=29> */
.L_x_996:
[----:B------:R-:W0:Y:S02]  /*1d60*/  MUFU.RCP R22, R47 ;  /* 0x0000002f00167308 */ /* 0x000e240000001000 */
[----:B0-----:R-:W-:-:S04]  /*1d70*/  FFMA R0, R47, R22, -1 ;  /* 0xbf8000002f007423 */ /* 0x001fc80000000016 */
[----:B------:R-:W-:-:S04]  /*1d80*/  FADD.FTZ R41, -R0, -RZ ;  /* 0x800000ff00297221 */ /* 0x000fc80000010100 */
[----:B------:R-:W-:-:S07]  /*1d90*/  FFMA R22, R22, R41, R22 ;  /* 0x0000002916167223 */ /* 0x000fce0000000016 */
.L_x_997:
[----:B------:R-:W-:Y:S05]  /*1da0*/  BSYNC B1 ;  /* 0x0000000000017941 */ /* 0x000fea0003800000 */
.L_x_995:
[----:B------:R-:W-:Y:S01]  /*1db0*/  IMAD.U32 R0, R26, 0x10000, RZ ;  /* 0x000100001a007824 */ /* 0x000fe200078e00ff */
[----:B------:R-:W-:Y:S01]  /*1dc0*/  MOV R34, 0x3bbb989d ;  /* 0x3bbb989d00227802 */ /* 0x000fe20000000f00 */
[----:B------:R-:W-:Y:S02]  /*1dd0*/  IMAD.MOV.U32 R48, RZ, RZ, 0x437c0000 ;  /* 0x437c0000ff307424 */ /* 0x000fe400078e00ff */
[----:B------:R-:W-:Y:S01]  /*1de0*/  FMUL R41, R21, R22 ;  /* 0x0000001615297220 */ /* 0x000fe20000400000 */
[----:B------:R-:W-:Y:S01]  /*1df0*/  FMUL R47, R0, -1.7020000219345092773 ;  /* 0xbfd9db23002f7820 */ /* 0x000fe20000400000 */
[----:B------:R-:W-:Y:S01]  /*1e00*/  ISETP.GE.U32.AND P2, PT, R4, R5, PT ;  /* 0x000000050400720c */ /* 0x000fe20003f46070 */
[----:B------:R-:W-:Y:S01]  /*1e10*/  FMUL R53, R38, R9 ;  /* 0x0000000926357220 */ /* 0x000fe20000400000 */
[----:B------:R-:W-:Y:S01]  /*1e20*/  FMUL R41, R20, R41 ;  /* 0x0000002914297220 */ /* 0x000fe20000400000 */
[----:B------:R-:W-:Y:S01]  /*1e30*/  FFMA.SAT R45, R47, R34, 0.5 ;  /* 0x3f0000002f2d7423 */ /* 0x000fe20000002022 */
[----:B------:R-:W-:Y:S01]  /*1e40*/  VIADD R34, R4, 0x2 ;  /* 0x0000000204227836 */ /* 0x000fe20000000000 */
[----:B------:R-:W0:Y:S01]  /*1e50*/  LDC.64 R20, c[0x0][0x248] ;  /* 0x00009200ff147b82 */ /* 0x000e220000000a00 */
[----:B------:R-:W-:Y:S01]  /*1e60*/  ISETP.GE.U32.OR P2, PT, R42, R7, P2 ;  /* 0x000000072a00720c */ /* 0x000fe20001746470 */
[----:B------:R-:W-:Y:S01]  /*1e70*/  FFMA.RM R45, R45, R48, 12582913 ;  /* 0x4b4000012d2d7423 */ /* 0x000fe20000004030 */
[----:B------:R-:W-:Y:S01]  /*1e80*/  FMUL R54, R37, R9 ;  /* 0x0000000925367220 */ /* 0x000fe20000400000 */
[----:B------:R-:W-:Y:S01]  /*1e90*/  ISETP.GE.U32.AND P1, PT, R34, R5, PT ;  /* 0x000000052200720c */ /* 0x000fe20003f26070 */
[----:B------:R-:W-:Y:S01]  /*1ea0*/  FMUL R52, R16, R9 ;  /* 0x0000000910347220 */ /* 0x000fe20000400000 */
[----:B------:R-:W-:Y:S01]  /*1eb0*/  FADD R48, R45, -12583039 ;  /* 0xcb40007f2d307421 */ /* 0x000fe20000000000 */
[----:B------:R-:W-:Y:S01]  /*1ec0*/  FMNMX R34, RZ, |R38|, !PT ;  /* 0x40000026ff227209 */ /* 0x000fe20007800000 */
[----:B------:R-:W-:Y:S01]  /*1ed0*/  BSSY B0, `(.L_x_998) ;  /* 0x000001c000007945 */ /* 0x000fe20003800000 */
[----:B------:R-:W-:Y:S01]  /*1ee0*/  IADD3 R22, P3, R28, R58, RZ ;  /* 0x0000003a1c167210 */ /* 0x000fe20007f7e0ff */
[----:B------:R-:W-:Y:S01]  /*1ef0*/  FFMA R48, R47, 1.4426950216293334961, -R48 ;  /* 0x3fb8aa3b2f307823 */ /* 0x000fe20000000830 */
[----:B------:R-:W-:-:S03]  /*1f00*/  IMAD.SHL.U32 R45, R45, 0x800000, RZ ;  /* 0x008000002d2d7824 */ /* 0x000fc600078e00ff */
[----:B------:R-:W-:Y:S01]  /*1f10*/  FFMA R48, R47, 1.925963033500011079e-08, R48 ;  /* 0x32a570602f307823 */ /* 0x000fe20000000030 */
[----:B------:R-:W-:Y:S02]  /*1f20*/  FMNMX R47, |R37|, R34, !PT ;  /* 0x00000022252f7209 */ /* 0x000fe40007800200 */
[----:B------:R-:W-:Y:S01]  /*1f30*/  SHF.R.U32.HI R37, RZ, 0x3, R2 ;  /* 0x00000003ff257819 */ /* 0x000fe20000011602 */
[----:B------:R1:W2:Y:S01]  /*1f40*/  MUFU.EX2 R34, R48 ;  /* 0x0000003000227308 */ /* 0x0002a20000000800 */
[----:B------:R-:W-:Y:S01]  /*1f50*/  FMNMX R38, |R16|, R47, !PT ;  /* 0x0000002f10267209 */ /* 0x000fe20007800200 */
[----:B------:R-:W-:Y:S01]  /*1f60*/  FMUL R47, R15, R9 ;  /* 0x000000090f2f7220 */ /* 0x000fe20000400000 */
[----:B------:R-:W-:Y:S02]  /*1f70*/  LOP3.LUT R37, R37, 0x1ffffffc, RZ, 0xc0, !PT ;  /* 0x1ffffffc25257812 */ /* 0x000fe400078ec0ff */
[----:B------:R-:W-:Y:S02]  /*1f80*/  FMNMX R58, |R15|, R38, !PT ;  /* 0x000000260f3a7209 */ /* 0x000fe40007800200 */
[----:B------:R-:W-:-:S02]  /*1f90*/  F2FP.BF16.F32.PACK_AB R15, R52, R53 ;  /* 0x00000035340f723e */ /* 0x000fc400000010ff */
[----:B------:R-:W-:Y:S02]  /*1fa0*/  F2FP.BF16.F32.PACK_AB R16, R47, R54 ;  /* 0x000000362f10723e */ /* 0x000fe400000010ff */
[----:B------:R-:W-:Y:S02]  /*1fb0*/  IADD3 R38, -R37, R2, RZ ;  /* 0x0000000225267210 */ /* 0x000fe40007ffe1ff */
[----:B------:R-:W-:Y:S01]  /*1fc0*/  FMNMX R58, |R35|, R58, !PT ;  /* 0x0000003a233a7209 */ /* 0x000fe20007800200 */
[----:B-1----:R-:W-:Y:S06]  /*1fd0*/  @P2 BRA `(.L_x_999) ;  /* 0x00000000002c2947 */ /* 0x002fec0003800000 */
[----:B------:R-:W-:Y:S01]  /*1fe0*/  IMAD.MOV.U32 R43, RZ, RZ, RZ ;  /* 0x000000ffff2b7224 */ /* 0x000fe200078e00ff */
[----:B------:R-:W-:Y:S01]  /*1ff0*/  ULDC.64 UR6, c[0x0][0x248] ;  /* 0x0000920000067ab9 */ /* 0x000fe20000000a00 */
[----:B------:R-:W-:Y:S01]  /*2000*/  ULDC.64 UR4, c[0x0][0x220] ;  /* 0x0000880000047ab9 */ /* 0x000fe20000000a00 */
[----:B------:R-:W-:Y:S01]  /*2010*/  F2FP.BF16.F32.PACK_AB R53, R54, R53 ;  /* 0x000000353635723e */ /* 0x000fe200000010ff */
[----:B------:R-:W-:Y:S01]  /*2020*/  IMAD.WIDE.U32 R50, R3, UR6, R42 ;  /* 0x0000000603327c25 */ /* 0x000fe2000f8e002a */
[----:B------:R-:W-:-:S04]  /*2030*/  LEA R49, P4, R6, UR4, 0x6 ;  /* 0x0000000406317c11 */ /* 0x000fc8000f8830ff */
[----:B------:R-:W-:Y:S01]  /*2040*/  LEA R48, P5, R50, R49, 0x2 ;  /* 0x0000003132307211 */ /* 0x000fe200078a10ff */
[----:B------:R-:W-:Y:S01]  /*2050*/  IMAD R49, R3, UR7, R51 ;  /* 0x0000000703317c24 */ /* 0x000fe2000f8e0233 */
[----:B------:R-:W-:-:S04]  /*2060*/  LEA.HI.X R51, R6, UR5, R8, 0x6, P4 ;  /* 0x0000000506337c11 */ /* 0x000fc8000a0f3408 */
[----:B------:R-:W-:-:S05]  /*2070*/  LEA.HI.X R49, R50, R51, R49, 0x2, P5 ;  /* 0x0000003332317211 */ /* 0x000fca00028f1431 */
[----:B------:R1:W-:Y:S02]  /*2080*/  STG.E desc[UR10][R48.64], R53 ;  /* 0x0000003530007986 */ /* 0x0003e4000c10190a */
.L_x_999:
[----:B------:R-:W-:Y:S05]  /*2090*/  BSYNC B0 ;  /* 0x0000000000007941 */ /* 0x000fea0003800000 */
.L_x_998:
[----:B------:R-:W-:Y:S04]  /*20a0*/  BSSY B0, `(.L_x_1000) ;  /* 0x000000c000007945 */ /* 0x000fe80003800000 */
[----:B------:R-:W-:Y:S05]  /*20b0*/  @P2 BRA `(.L_x_1001) ;  /* 0x0000000000282947 */ /* 0x000fea0003800000 */
[----:B------:R-:W-:Y:S01]  /*20c0*/  ULDC.64 UR4, c[0x0][0x220] ;  /* 0x0000880000047ab9 */ /* 0x000fe20000000a00 */
[----:B------:R-:W-:Y:S01]  /*20d0*/  ULDC UR6, c[0x0][0x248] ;  /* 0x0000920000067ab9 */ /* 0x000fe20000000800 */
[C---:B-1----:R-:W-:Y:S02]  /*20e0*/  LEA R48, P4, R6.reuse, UR4, 0x6 ;  /* 0x0000000406307c11 */ /* 0x042fe4000f8830ff */
[----:B------:R-:W-:Y:S02]  /*20f0*/  IADD3 R50, P5, R27, UR6, RZ ;  /* 0x000000061b327c10 */ /* 0x000fe4000ffbe0ff */
[----:B------:R-:W-:Y:S02]  /*2100*/  LEA.HI.X R49, R6, UR5, R8, 0x6, P4 ;  /* 0x0000000506317c11 */ /* 0x000fe4000a0f3408 */
[----:B------:R-:W-:Y:S02]  /*2110*/  LEA R48, P4, R50, R48, 0x2 ;  /* 0x0000003032307211 */ /* 0x000fe400078810ff */
[----:B------:R-:W-:-:S02]  /*2120*/  IADD3.X R51, R18, R36, RZ, P5, !PT ;  /* 0x0000002412337210 */ /* 0x000fc40002ffe4ff */
[----:B------:R-:W-:Y:S02]  /*2130*/  F2FP.BF16.F32.PACK_AB R47, R47, R52 ;  /* 0x000000342f2f723e */ /* 0x000fe400000010ff */
[----:B------:R-:W-:-:S05]  /*2140*/  LEA.HI.X R49, R50, R49, R51, 0x2, P4 ;  /* 0x0000003132317211 */ /* 0x000fca00020f1433 */
[----:B------:R3:W-:Y:S02]  /*2150*/  STG.E desc[UR10][R48.64], R47 ;  /* 0x0000002f30007986 */ /* 0x0007e4000c10190a */
.L_x_1001:
[----:B------:R-:W-:Y:S05]  /*2160*/  BSYNC B0 ;  /* 0x0000000000007941 */ /* 0x000fea0003800000 */
.L_x_1000:
[----:B------:R-:W-:Y:S01]  /*2170*/  VIADD R50, R38, 0x1e ;  /* 0x0000001e26327836 */ /* 0x000fe20000000000 */
[----:B------:R-:W-:Y:S01]  /*2180*/  FMNMX R52, |R33|, R58, !PT ;  /* 0x0000003a21347209 */ /* 0x000fe20007800200 */
[----:B------:R-:W-:Y:S01]  /*2190*/  BSSY B0, `(.L_x_1002) ;  /* 0x0000015000007945 */ /* 0x000fe20003800000 */
[----:B--2---:R-:W-:Y:S01]  /*21a0*/  FFMA R34, R45, R34, 1 ;  /* 0x3f8000002d227423 */ /* 0x004fe20000000022 */
[-C--:B------:R-:W-:Y:S01]  /*21b0*/  FMUL R54, R35, R9.reuse ;  /* 0x0000000923367220 */ /* 0x080fe20000400000 */
[C---:B------:R-:W-:Y:S01]  /*21c0*/  FMNMX R52, |R17|.reuse, R52, !PT ;  /* 0x0000003411347209 */ /* 0x040fe20007800200 */
[-C--:B------:R-:W-:Y:S01]  /*21d0*/  FMUL R45, R17, R9.reuse ;  /* 0x00000009112d7220 */ /* 0x080fe20000400000 */
[----:B------:R-:W-:Y:S01]  /*21e0*/  LOP3.LUT R50, R50, 0x1f, RZ, 0xc0, !PT ;  /* 0x0000001f32327812 */ /* 0x000fe200078ec0ff */
[----:B------:R-:W-:Y:S01]  /*21f0*/  FMUL R35, R33, R9 ;  /* 0x0000000921237220 */ /* 0x000fe20000400000 */
[----:B------:R-:W-:Y:S06]  /*2200*/  @P2 BRA `(.L_x_1003) ;  /* 0x0000000000342947 */ /* 0x000fec0003800000 */
[----:B------:R-:W-:Y:S01]  /*2210*/  ULDC.64 UR4, c[0x0][0x220] ;  /* 0x0000880000047ab9 */ /* 0x000fe20000000a00 */
[----:B------:R-:W-:Y:S01]  /*2220*/  IMAD.MOV.U32 R43, RZ, RZ, RZ ;  /* 0x000000ffff2b7224 */ /* 0x000fe200078e00ff */
[C---:B-1-3--:R-:W-:Y:S01]  /*2230*/  LEA R49, P5, R6.reuse, UR4, 0x6 ;  /* 0x0000000406317c11 */ /* 0x04afe2000f8a30ff */
[----:B------:R-:W-:Y:S02]  /*2240*/  ULDC.64 UR6, c[0x0][0x248] ;  /* 0x0000920000067ab9 */ /* 0x000fe40000000a00 */
[----:B------:R-:W-:Y:S01]  /*2250*/  IMAD.WIDE.U32 R42, R3, UR6, R42 ;  /* 0x00000006032a7c25 */ /* 0x000fe2000f8e002a */
[----:B------:R-:W-:Y:S02]  /*2260*/  IADD3 R49, P4, R49, R28, RZ ;  /* 0x0000001c31317210 */ /* 0x000fe40007f9e0ff */
[----:B------:R-:W-:Y:S01]  /*2270*/  LEA.HI.X R17, R6, UR5, R8, 0x6, P5 ;  /* 0x0000000506117c11 */ /* 0x000fe2000a8f3408 */
[----:B------:R-:W-:Y:S01]  /*2280*/  IMAD R33, R3, UR7, R43 ;  /* 0x0000000703217c24 */ /* 0x000fe2000f8e022b */
[----:B------:R-:W-:-:S02]  /*2290*/  LEA R48, P5, R42, R49, 0x2 ;  /* 0x000000312a307211 */ /* 0x000fc400078a10ff */
[----:B------:R-:W-:-:S04]  /*22a0*/  IADD3.X R17, R17, R29, RZ, P4, !PT ;  /* 0x0000001d11117210 */ /* 0x000fc800027fe4ff */
[----:B------:R-:W-:Y:S02]  /*22b0*/  LEA.HI.X R49, R42, R17, R33, 0x2, P5 ;  /* 0x000000112a317211 */ /* 0x000fe400028f1421 */
[----:B------:R-:W-:-:S05]  /*22c0*/  F2FP.BF16.F32.PACK_AB R17, R35, R54 ;  /* 0x000000362311723e */ /* 0x000fca00000010ff */
[----:B------:R2:W-:Y:S02]  /*22d0*/  STG.E desc[UR10][R48.64], R17 ;  /* 0x0000001130007986 */ /* 0x0005e4000c10190a */
.L_x_1003:
[----:B------:R-:W-:Y:S05]  /*22e0*/  BSYNC B0 ;  /* 0x0000000000007941 */ /* 0x000fea0003800000 */
.L_x_1002:
[----:B------:R-:W-:Y:S01]  /*22f0*/  VIADD R38, R38, 0xffffffff ;  /* 0xffffffff26267836 */ /* 0x000fe20000000000 */
[----:B------:R-:W-:Y:S01]  /*2300*/  BSSY B0, `(.L_x_1004) ;  /* 0x0000015000007945 */ /* 0x000fe20003800000 */
[----:B------:R-:W-:Y:S01]  /*2310*/  VIADD R42, R34, 0x1800000 ;  /* 0x01800000222a7836 */ /* 0x000fe20000000000 */
[----:B------:R-:W-:Y:S01]  /*2320*/  ISETP.LT.U32.AND P1, PT, R50, R7, !P1 ;  /* 0x000000073200720c */ /* 0x000fe20004f21070 */
[----:B-123--:R-:W-:Y:S01]  /*2330*/  FMUL R48, R41, R9 ;  /* 0x0000000929307220 */ /* 0x00efe20000400000 */
[----:B------:R-:W-:Y:S02]  /*2340*/  LOP3.LUT R33, R38, 0x1f, RZ, 0xc0, !PT ;  /* 0x0000001f26217812 */ /* 0x000fe400078ec0ff */
[----:B------:R-:W-:Y:S02]  /*2350*/  F2FP.BF16.F32.PACK_AB R17, R45, R54 ;  /* 0x000000362d11723e */ /* 0x000fe400000010ff */
[----:B0-----:R-:W-:Y:S02]  /*2360*/  LOP3.LUT R47, R20, 0xfffffffe, RZ, 0xc0, !PT ;  /* 0xfffffffe142f7812 */ /* 0x001fe400078ec0ff */
[----:B------:R-:W-:Y:S01]  /*2370*/  LOP3.LUT R38, R42, 0x7f800000, RZ, 0xc0, !PT ;  /* 0x7f8000002a267812 */ /* 0x000fe200078ec0ff */
[----:B------:R-:W-:Y:S06]  /*2380*/  @P2 BRA `(.L_x_1005) ;  /* 0x0000000000302947 */ /* 0x000fec0003800000 */
[----:B------:R-:W-:Y:S01]  /*2390*/  ULDC.64 UR4, c[0x0][0x220] ;  /* 0x0000880000047ab9 */ /* 0x000fe20000000a00 */
[----:B------:R-:W-:Y:S02]  /*23a0*/  F2FP.BF16.F32.PACK_AB R45, R48, R45 ;  /* 0x0000002d302d723e */ /* 0x000fe400000010ff */
[C---:B------:R-:W-:Y:S01]  /*23b0*/  LEA R43, P2, R6.reuse, UR4, 0x6 ;  /* 0x00000004062b7c11 */ /* 0x040fe2000f8430ff */
[----:B------:R-:W-:Y:S02]  /*23c0*/  ULDC UR4, c[0x0][0x248] ;  /* 0x0000920000047ab9 */ /* 0x000fe40000000800 */
[----:B------:R-:W-:Y:S02]  /*23d0*/  IADD3 R54, P5, R27, UR4, RZ ;  /* 0x000000041b367c10 */ /* 0x000fe4000ffbe0ff */
[----:B------:R-:W-:Y:S02]  /*23e0*/  IADD3 R43, P4, R43, R28, RZ ;  /* 0x0000001c2b2b7210 */ /* 0x000fe40007f9e0ff */
[----:B------:R-:W-:-:S02]  /*23f0*/  LEA.HI.X R27, R6, UR5, R8, 0x6, P2 ;  /* 0x00000005061b7c11 */ /* 0x000fc400090f3408 */
[----:B------:R-:W-:Y:S02]  /*2400*/  IADD3.X R18, R18, R36, RZ, P5, !PT ;  /* 0x0000002412127210 */ /* 0x000fe40002ffe4ff */
[----:B------:R-:W-:Y:S01]  /*2410*/  LEA R42, P2, R54, R43, 0x2 ;  /* 0x0000002b362a7211 */ /* 0x000fe200078410ff */
[----:B------:R-:W-:-:S05]  /*2420*/  IMAD.X R27, R27, 0x1, R29, P4 ;  /* 0x000000011b1b7824 */ /* 0x000fca00020e061d */
[----:B------:R-:W-:-:S05]  /*2430*/  LEA.HI.X R43, R54, R27, R18, 0x2, P2 ;  /* 0x0000001b362b7211 */ /* 0x000fca00010f1412 */
[----:B------:R0:W-:Y:S02]  /*2440*/  STG.E desc[UR10][R42.64], R45 ;  /* 0x0000002d2a007986 */ /* 0x0001e4000c10190a */
.L_x_1005:
[----:B------:R-:W-:Y:S05]  /*2450*/  BSYNC B0 ;  /* 0x0000000000007941 */ /* 0x000fea0003800000 */
.L_x_1004:
[----:B------:R-:W-:Y:S01]  /*2460*/  IADD3 R27, P5, R47, R56, RZ ;  /* 0x000000382f1b7210 */ /* 0x000fe20007fbe0ff */
[----:B------:R-:W-:Y:S01]  /*2470*/  BSSY B0, `(.L_x_1006) ;  /* 0x000001e000007945 */ /* 0x000fe20003800000 */
[----:B------:R-:W-:Y:S01]  /*2480*/  ISETP.GT.U32.AND P2, PT, R38, 0x1ffffff, PT ;  /* 0x01ffffff2600780c */ /* 0x000fe20003f44070 */
[----:B------:R-:W-:Y:S01]  /*2490*/  IMAD.X R24, R29, 0x1, R24, P3 ;  /* 0x000000011d187824 */ /* 0x000fe200018e0618 */
[----:B------:R-:W-:Y:S01]  /*24a0*/  F2FP.BF16.F32.PACK_AB R18, R48, R35 ;  /* 0x000000233012723e */ /* 0x000fe200000010ff */
[----:B------:R-:W-:Y:S01]  /*24b0*/  @!P1 IMAD.MOV.U32 R48, RZ, RZ, RZ ;  /* 0x000000ffff309224 */ /* 0x000fe200078e00ff */
[----:B------:R-:W-:Y:S01]  /*24c0*/  IADD3 R33, P4, R33, R22, RZ ;  /* 0x0000001621217210 */ /* 0x000fe20007f9e0ff */
[----:B0-----:R-:W-:Y:S01]  /*24d0*/  @!P1 IMAD.MOV.U32 R45, RZ, RZ, RZ ;  /* 0x000000ffff2d9224 */ /* 0x001fe200078e00ff */
[----:B------:R-:W-:Y:S02]  /*24e0*/  FMNMX R35, |R41|, R52, !PT ;  /* 0x0000003429237209 */ /* 0x000fe40007800200 */
[----:B------:R-:W-:-:S02]  /*24f0*/  IADD3.X R38, R32, R21, RZ, P5, !PT ;  /* 0x0000001520267210 */ /* 0x000fc40002ffe4ff */
[----:B------:R-:W-:Y:S01]  /*2500*/  @!P1 MOV R55, RZ ;  /* 0x000000ff00379202 */ /* 0x000fe20000000f00 */
[----:B------:R-:W-:Y:S06]  /*2510*/  @!P1 BRA `(.L_x_1007) ;  /* 0x00000000004c9947 */ /* 0x000fec0003800000 */
[----:B------:R-:W-:Y:S01]  /*2520*/  LOP3.LUT R49, R21, 0x3fffffff, RZ, 0xc0, !PT ;  /* 0x3fffffff15317812 */ /* 0x000fe200078ec0ff */
[----:B------:R-:W-:Y:S01]  /*2530*/  ULDC.64 UR4, c[0x0][0x218] ;  /* 0x0000860000047ab9 */ /* 0x000fe20000000a00 */
[----:B------:R-:W-:-:S04]  /*2540*/  IADD3 R45, P3, P5, R47, R27, R50 ;  /* 0x0000001b2f2d7210 */ /* 0x000fc80007d7e032 */
[----:B------:R-:W-:Y:S02]  /*2550*/  IADD3.X R49, R49, R38, RZ, P3, P5 ;  /* 0x0000002631317210 */ /* 0x000fe40001fea4ff */
[----:B------:R-:W-:Y:S02]  /*2560*/  IADD3 R41, P5, P6, R28, R22, R50 ;  /* 0x000000161c297210 */ /* 0x000fe40007ebe032 */
[----:B------:R-:W-:Y:S02]  /*2570*/  LEA R48, P3, R45, R46, 0x2 ;  /* 0x0000002e2d307211 */ /* 0x000fe400078610ff */
[----:B------:R-:W-:Y:S01]  /*2580*/  IADD3.X R42, R29, R24, RZ, P5, P6 ;  /* 0x000000181d2a7210 */ /* 0x000fe20002fec4ff */
[----:B------:R-:W-:Y:S01]  /*2590*/  IMAD.SHL.U32 R43, R41, 0x4, RZ ;  /* 0x00000004292b7824 */ /* 0x000fe200078e00ff */
[----:B------:R-:W-:Y:S02]  /*25a0*/  LEA R52, P5, R6, UR4, 0x6 ;  /* 0x0000000406347c11 */ /* 0x000fe4000f8a30ff */
[----:B------:R-:W-:-:S02]  /*25b0*/  LEA.HI.X R49, R45, R44, R49, 0x2, P3 ;  /* 0x0000002c2d317211 */ /* 0x000fc400018f1431 */
[----:B------:R-:W-:Y:S02]  /*25c0*/  SHF.L.U64.HI R41, R41, 0x2, R42 ;  /* 0x0000000229297819 */ /* 0x000fe4000001022a */
[----:B------:R-:W-:Y:S01]  /*25d0*/  LEA.HI.X R54, R6, UR5, R8, 0x6, P5 ;  /* 0x0000000506367c11 */ /* 0x000fe2000a8f3408 */
[----:B------:R0:W5:Y:S01]  /*25e0*/  LDG.E R48, desc[UR10][R48.64] ;  /* 0x0000000a30307981 */ /* 0x000162000c1e1900 */
[CC--:B------:R-:W-:Y:S02]  /*25f0*/  IADD3 R50, P3, R43.reuse, R52.reuse, RZ ;  /* 0x000000342b327210 */ /* 0x0c0fe40007f7e0ff */
[----:B------:R-:W-:-:S03]  /*2600*/  IADD3 R42, P5, P6, R43, R52, R28 ;  /* 0x000000342b2a7210 */ /* 0x000fc60007ebe01c */
[C---:B------:R-:W-:Y:S01]  /*2610*/  IMAD.X R51, R41.reuse, 0x1, R54, P3 ;  /* 0x0000000129337824 */ /* 0x040fe200018e0636 */
[----:B------:R-:W-:-:S04]  /*2620*/  IADD3.X R43, R41, R54, R29, P5, P6 ;  /* 0x00000036292b7210 */ /* 0x000fc80002fec41d */
[----:B------:R0:W5:Y:S04]  /*2630*/  LDG.E R45, desc[UR10][R50.64] ;  /* 0x0000000a322d7981 */ /* 0x000168000c1e1900 */
[----:B------:R0:W5:Y:S02]  /*2640*/  LDG.E R55, desc[UR10][R42.64] ;  /* 0x0000000a2a377981 */ /* 0x000164000c1e1900 */
.L_x_1007:
[----:B------:R-:W-:Y:S05]  /*2650*/  BSYNC B0 ;  /* 0x0000000000007941 */ /* 0x000fea0003800000 */
.L_x_1006:
[----:B------:R-:W-:Y:S01]  /*2660*/  BSSY B0, `(.L_x_1008) ;  /* 0x0000021000007945 */ /* 0x000fe20003800000 */
[----:B0-----:R-:W-:Y:S02]  /*2670*/  @!P1 CS2R R42, SRZ ;  /* 0x00000000002a9805 */ /* 0x001fe4000001ff00 */
[----:B------:R-:W-:Y:S01]  /*2680*/  @!P1 MOV R41, RZ ;  /* 0x000000ff00299202 */ /* 0x000fe20000000f00 */
[----:B------:R-:W-:Y:S06]  /*2690*/  @!P1 BRA `(.L_x_1009) ;  /* 0x0000000000749947 */ /* 0x000fec0003800000 */
[----:B------:R-:W-:Y:S01]  /*26a0*/  IADD3 R37, R2, 0x1e, -R37 ;  /* 0x0000001e02257810 */ /* 0x000fe20007ffe825 */
[----:B------:R-:W-:Y:S01]  /*26b0*/  ULDC.64 UR4, c[0x0][0x218] ;  /* 0x0000860000047ab9 */ /* 0x000fe20000000a00 */
[----:B------:R-:W-:Y:S02]  /*26c0*/  LOP3.LUT R41, R21, 0x3fffffff, RZ, 0xc0, !PT ;  /* 0x3fffffff15297812 */ /* 0x000fe400078ec0ff */
[----:B------:R-:W-:-:S04]  /*26d0*/  LOP3.LUT R37, R37, 0x1f, RZ, 0xc0, !PT ;  /* 0x0000001f25257812 */ /* 0x000fc800078ec0ff */
[C---:B------:R-:W-:Y:S02]  /*26e0*/  IADD3 R56, P1, P3, R37.reuse, R56, R47 ;  /* 0x0000003825387210 */ /* 0x040fe40007b3e02f */
[----:B------:R-:W-:Y:S02]  /*26f0*/  IADD3 R42, P5, R37, R22, RZ ;  /* 0x00000016252a7210 */ /* 0x000fe40007fbe0ff */
[----:B------:R-:W-:Y:S02]  /*2700*/  SHF.R.U32.HI R37, RZ, 0x1, R21 ;  /* 0x00000001ff257819 */ /* 0x000fe40000011615 */
[----:B------:R-:W-:Y:S01]  /*2710*/  IADD3.X R57, RZ, R32, R41, P1, P3 ;  /* 0x00000020ff397210 */ /* 0x000fe20000fe6429 */
[----:B------:R-:W-:Y:S01]  /*2720*/  IMAD.X R43, RZ, RZ, R24, P5 ;  /* 0x000000ffff2b7224 */ /* 0x000fe200028e0618 */
[----:B------:R-:W-:Y:S01]  /*2730*/  SHF.R.U64 R21, R20, 0x1, R21 ;  /* 0x0000000114157819 */ /* 0x000fe20000001215 */
[----:B------:R-:W-:Y:S01]  /*2740*/  IMAD R41, R36, 0x3, RZ ;  /* 0x0000000324297824 */ /* 0x000fe200078e02ff */
[----:B------:R-:W-:Y:S01]  /*2750*/  LEA R32, P3, R6, UR4, 0x6 ;  /* 0x0000000406207c11 */ /* 0x000fe2000f8630ff */
[----:B------:R-:W-:-:S02]  /*2760*/  IMAD R37, R37, 0x3, RZ ;  /* 0x0000000325257824 */ /* 0x000fc400078e02ff */
[----:B------:R-:W-:Y:S01]  /*2770*/  IMAD.WIDE.U32 R56, R21, 0x3, R56 ;  /* 0x0000000315387825 */ /* 0x000fe200078e0038 */
[----:B------:R-:W-:-:S03]  /*2780*/  LEA.HI.X R50, R6, UR5, R8, 0x6, P3 ;  /* 0x0000000506327c11 */ /* 0x000fc600098f3408 */
[----:B------:R-:W-:Y:S01]  /*2790*/  IMAD.WIDE.U32 R20, R20, 0x3, R42 ;  /* 0x0000000314147825 */ /* 0x000fe200078e002a */
[----:B------:R-:W-:-:S03]  /*27a0*/  LEA R42, P1, R56, R46, 0x2 ;  /* 0x0000002e382a7211 */ /* 0x000fc600078210ff */
[----:B------:R-:W-:Y:S01]  /*27b0*/  IMAD.IADD R37, R37, 0x1, R57 ;  /* 0x0000000125257824 */ /* 0x000fe200078e0239 */
[----:B------:R-:W-:Y:S01]  /*27c0*/  IADD3 R41, R21, R41, RZ ;  /* 0x0000002915297210 */ /* 0x000fe20007ffe0ff */
[----:B------:R-:W-:-:S03]  /*27d0*/  IMAD.SHL.U32 R21, R20, 0x4, RZ ;  /* 0x0000000414157824 */ /* 0x000fc600078e00ff */
[----:B------:R-:W-:Y:S02]  /*27e0*/  LEA.HI.X R43, R56, R44, R37, 0x2, P1 ;  /* 0x0000002c382b7211 */ /* 0x000fe400008f1425 */
[----:B------:R-:W-:Y:S02]  /*27f0*/  SHF.L.U64.HI R41, R20, 0x2, R41 ;  /* 0x0000000214297819 */ /* 0x000fe40000010229 */
[CC--:B------:R-:W-:Y:S01]  /*2800*/  IADD3 R36, P1, R21.reuse, R32.reuse, RZ ;  /* 0x0000002015247210 */ /* 0x0c0fe20007f3e0ff */
[----:B------:R0:W5:Y:S01]  /*2810*/  LDG.E R42, desc[UR10][R42.64] ;  /* 0x0000000a2a2a7981 */ /* 0x000162000c1e1900 */
[----:B------:R-:W-:-:S03]  /*2820*/  IADD3 R20, P3, P5, R21, R32, R28 ;  /* 0x0000002015147210 */ /* 0x000fc60007d7e01c */
[C---:B------:R-:W-:Y:S01]  /*2830*/  IMAD.X R37, R41.reuse, 0x1, R50, P1 ;  /* 0x0000000129257824 */ /* 0x040fe200008e0632 */
[----:B------:R-:W-:-:S04]  /*2840*/  IADD3.X R21, R41, R50, R29, P3, P5 ;  /* 0x0000003229157210 */ /* 0x000fc80001fea41d */
[----:B------:R0:W5:Y:S04]  /*2850*/  LDG.E R43, desc[UR10][R36.64] ;  /* 0x0000000a242b7981 */ /* 0x000168000c1e1900 */
[----:B------:R0:W5:Y:S02]  /*2860*/  LDG.E R41, desc[UR10][R20.64] ;  /* 0x0000000a14297981 */ /* 0x000164000c1e1900 */
.L_x_1009:
[----:B------:R-:W-:Y:S05]  /*2870*/  BSYNC B0 ;  /* 0x0000000000007941 */ /* 0x000fea0003800000 */
.L_x_1008:
[----:B------:R-:W-:Y:S01]  /*2880*/  BSSY B1, `(.L_x_1010) ;  /* 0x000000d000017945 */ /* 0x000fe20003800000 */
[----:B0-----:R-:W-:Y:S01]  /*2890*/  PRMT R20, R26, 0x7632, R20 ;  /* 0x000076321a147816 */ /* 0x001fe20000000014 */
[----:B------:R-:W-:Y:S01]  /*28a0*/  FMUL R32, R0, 1.7020000219345092773 ;  /* 0x3fd9db2300207820 */ /* 0x000fe20000400000 */
[----:B------:R-:W-:Y:S01]  /*28b0*/  IADD3.X R36, RZ, R24, RZ, P4, !PT ;  /* 0x00000018ff247210 */ /* 0x000fe200027fe4ff */
[----:B------:R-:W-:Y:S06]  /*28c0*/  @P2 BRA `(.L_x_1011) ;  /* 0x0000000000102947 */ /* 0x000fec0003800000 */
[----:B------:R-:W-:Y:S01]  /*28d0*/  IMAD.MOV.U32 R0, RZ, RZ, R34 ;  /* 0x000000ffff007224 */ /* 0x000fe200078e0022 */
[----:B------:R-:W-:-:S07]  /*28e0*/  MOV R34, 0x2900 ;  /* 0x0000290000227802 */ /* 0x000fce0000000f00 */
[----:B-----5:R-:W-:Y:S05]  /*28f0*/  CALL.REL.NOINC `($__internal_9_$__cuda_sm20_rcp_rn_f32_slowpath) ;  /* 0x0000006c003c7944 */ /* 0x020fea0003c00000 */
[----:B------:R-:W-:Y:S05]  /*2900*/  BRA `(.L_x_1012) ;  /* 0x0000000000107947 */ /* 0x000fea0003800000 */
.L_x_1011:
[----:B------:R-:W0:Y:S02]  /*2910*/  MUFU.RCP R21, R34 ;  /* 0x0000002200157308 */ /* 0x000e240000001000 */
[----:B0-----:R-:W-:-:S04]  /*2920*/  FFMA R0, R34, R21, -1 ;  /* 0xbf80000022007423 */ /* 0x001fc80000000015 */
[----:B------:R-:W-:-:S04]  /*2930*/  FADD.FTZ R0, -R0, -RZ ;  /* 0x800000ff00007221 */ /* 0x000fc80000010100 */
[----:B------:R-:W-:-:S07]  /*2940*/  FFMA R0, R21, R0, R21 ;  /* 0x0000000015007223 */ /* 0x000fce0000000015 */
.L_x_1012:
[----:B------:R-:W-:Y:S05]  /*2950*/  BSYNC B1 ;  /* 0x0000000000017941 */ /* 0x000fea0003800000 */
.L_x_1010:
[----:B------:R-:W-:Y:S01]  /*2960*/  HFMA2.MMA R37, -RZ, RZ, 0.96630859375, -0.0022525787353515625 ;  /* 0x3bbb989dff257435 */ /* 0x000fe200000001ff */
[----:B------:R-:W-:Y:S01]  /*2970*/  IMAD.U32 R21, R26, 0x10000, RZ ;  /* 0x000100001a157824 */ /* 0x000fe200078e00ff */
[----:B------:R-:W-:Y:S01]  /*2980*/  BSSY B1, `(.L_x_1013) ;  /* 0x0000021000017945 */ /* 0x000fe20003800000 */
[----:B------:R-:W-:Y:S02]  /*2990*/  IMAD.MOV.U32 R47, RZ, RZ, 0x437c0000 ;  /* 0x437c0000ff2f7424 */ /* 0x000fe400078e00ff */
[----:B------:R-:W-:-:S05]  /*29a0*/  FMUL R26, R21, -1.7020000219345092773 ;  /* 0xbfd9db23151a7820 */ /* 0x000fca0000400000 */
[----:B------:R-:W-:-:S04]  /*29b0*/  FFMA.SAT R34, R26, R37, 0.5 ;  /* 0x3f0000001a227423 */ /* 0x000fc80000002025 */
[----:B------:R-:W-:Y:S01]  /*29c0*/  FFMA.RM R34, R34, R47, 12582913 ;  /* 0x4b40000122227423 */ /* 0x000fe2000000402f */
[C---:B------:R-:W-:Y:S01]  /*29d0*/  IMAD.U32 R47, R25.reuse, 0x10000, RZ ;  /* 0x00010000192f7824 */ /* 0x040fe200078e00ff */
[----:B------:R-:W-:Y:S02]  /*29e0*/  PRMT R25, R25, 0x7632, R25 ;  /* 0x0000763219197816 */ /* 0x000fe40000000019 */
        /* <DEDUP_REMOVED lines=19> */
[----:B-----5:R-:W-:Y:S05]  /*2b20*/  CALL.REL.NOINC `($__internal_9_$__cuda_sm20_rcp_rn_f32_slowpath) ;  /* 0x0000006800b07944 */ /* 0x020fea0003c00000 */
[----:B------:R-:W-:Y:S01]  /*2b30*/  IMAD.MOV.U32 R34, RZ, RZ, R0 ;  /* 0x000000ffff227224 */ /* 0x000fe200078e0000 */
[----:B------:R-:W-:Y:S06]  /*2b40*/  BRA `(.L_x_1015) ;  /* 0x0000000000107947 */ /* 0x000fec0003800000 */
.L_x_1014:
[----:B------:R-:W0:Y:S02]  /*2b50*/  MUFU.RCP R34, R51 ;  /* 0x0000003300227308 */ /* 0x000e240000001000 */
[----:B0-----:R-:W-:-:S04]  /*2b60*/  FFMA R0, R51, R34, -1 ;  /* 0xbf80000033007423 */ /* 0x001fc80000000022 */
[----:B------:R-:W-:-:S04]  /*2b70*/  FADD.FTZ R37, -R0, -RZ ;  /* 0x800000ff00257221 */ /* 0x000fc80000010100 */
[----:B------:R-:W-:-:S07]  /*2b80*/  FFMA R34, R34, R37, R34 ;  /* 0x0000002522227223 */ /* 0x000fce0000000022 */
.L_x_1015:
[----:B------:R-:W-:Y:S05]  /*2b90*/  BSYNC B1 ;  /* 0x0000000000017941 */ /* 0x000fea0003800000 */
.L_x_1013:
[----:B------:R-:W-:Y:S01]  /*2ba0*/  IMAD.U32 R0, R20, 0x10000, RZ ;  /* 0x0001000014007824 */ /* 0x000fe200078e00ff */
[----:B------:R-:W-:Y:S01]  /*2bb0*/  MOV R50, 0x3bbb989d ;  /* 0x3bbb989d00327802 */ /* 0x000fe20000000f00 */
[----:B------:R-:W-:Y:S02]  /*2bc0*/  IMAD.MOV.U32 R52, RZ, RZ, 0x437c0000 ;  /* 0x437c0000ff347424 */ /* 0x000fe400078e00ff */
        /* <DEDUP_REMOVED lines=19> */
[----:B-----5:R-:W-:Y:S05]  /*2d00*/  CALL.REL.NOINC `($__internal_9_$__cuda_sm20_rcp_rn_f32_slowpath) ;  /* 0x0000006800387944 */ /* 0x020fea0003c00000 */
[----:B------:R-:W-:Y:S05]  /*2d10*/  BRA `(.L_x_1018) ;  /* 0x0000000000107947 */ /* 0x000fea0003800000 */
.L_x_1017:
[----:B------:R-:W0:Y:S02]  /*2d20*/  MUFU.RCP R0, R47 ;  /* 0x0000002f00007308 */ /* 0x000e240000001000 */
[----:B0-----:R-:W-:-:S04]  /*2d30*/  FFMA R34, R47, R0, -1 ;  /* 0xbf8000002f227423 */ /* 0x001fc80000000000 */
[----:B------:R-:W-:-:S04]  /*2d40*/  FADD.FTZ R37, -R34, -RZ ;  /* 0x800000ff22257221 */ /* 0x000fc80000010100 */
[----:B------:R-:W-:-:S07]  /*2d50*/  FFMA R0, R0, R37, R0 ;  /* 0x0000002500007223 */ /* 0x000fce0000000000 */
.L_x_1018:
[----:B------:R-:W-:Y:S05]  /*2d60*/  BSYNC B1 ;  /* 0x0000000000017941 */ /* 0x000fea0003800000 */
.L_x_1016:
        /* <DEDUP_REMOVED lines=29> */
.L_x_1020:
[----:B------:R-:W0:Y:S02]  /*2f40*/  MUFU.RCP R21, R50 ;  /* 0x0000003200157308 */ /* 0x000e240000001000 */
[----:B0-----:R-:W-:-:S04]  /*2f50*/  FFMA R0, R50, R21, -1 ;  /* 0xbf80000032007423 */ /* 0x001fc80000000015 */
[----:B------:R-:W-:-:S04]  /*2f60*/  FADD.FTZ R0, -R0, -RZ ;  /* 0x800000ff00007221 */ /* 0x000fc80000010100 */
[----:B------:R-:W-:-:S07]  /*2f70*/  FFMA R21, R21, R0, R21 ;  /* 0x0000000015157223 */ /* 0x000fce0000000015 */
.L_x_1021:
[----:B------:R-:W-:Y:S05]  /*2f80*/  BSYNC B1 ;  /* 0x0000000000017941 */ /* 0x000fea0003800000 */
.L_x_1019:
        /* <DEDUP_REMOVED lines=15> */
[----:B0-----:R-:W-:Y:S01]  /*3080*/  FFMA R49, R37, R34, 1 ;  /* 0x3f80000025317423 */ /* 0x001fe20000000022 */
[----:B------:R-:W-:-:S04]  /*3090*/  PRMT R37, R19, 0x7632, R37 ;  /* 0x0000763213257816 */ /* 0x000fc80000000025 */
        /* <DEDUP_REMOVED lines=8> */
.L_x_1023:
[----:B------:R-:W0:Y:S02]  /*3120*/  MUFU.RCP R0, R49 ;  /* 0x0000003100007308 */ /* 0x000e240000001000 */
[----:B0-----:R-:W-:-:S04]  /*3130*/  FFMA R21, R49, R0, -1 ;  /* 0xbf80000031157423 */ /* 0x001fc80000000000 */
[----:B------:R-:W-:-:S04]  /*3140*/  FADD.FTZ R21, -R21, -RZ ;  /* 0x800000ff15157221 */ /* 0x000fc80000010100 */
[----:B------:R-:W-:-:S07]  /*3150*/  FFMA R0, R0, R21, R0 ;  /* 0x0000001500007223 */ /* 0x000fce0000000000 */
.L_x_1024:
[----:B------:R-:W-:Y:S05]  /*3160*/  BSYNC B1 ;  /* 0x0000000000017941 */ /* 0x000fea0003800000 */
.L_x_1022:
        /* <DEDUP_REMOVED lines=31> */
.L_x_1026:
[----:B------:R-:W0:Y:S02]  /*3360*/  MUFU.RCP R34, R49 ;  /* 0x0000003100227308 */ /* 0x000e240000001000 */
[----:B0-----:R-:W-:-:S04]  /*3370*/  FFMA R0, R49, R34, -1 ;  /* 0xbf80000031007423 */ /* 0x001fc80000000022 */
[----:B------:R-:W-:-:S04]  /*3380*/  FADD.FTZ R47, -R0, -RZ ;  /* 0x800000ff002f7221 */ /* 0x000fc80000010100 */
[----:B------:R-:W-:-:S07]  /*3390*/  FFMA R34, R34, R47, R34 ;  /* 0x0000002f22227223 */ /* 0x000fce0000000022 */
.L_x_1027:
[----:B------:R-:W-:Y:S05]  /*33a0*/  BSYNC B1 ;  /* 0x0000000000017941 */ /* 0x000fea0003800000 */
.L_x_1025:
        /* <DEDUP_REMOVED lines=24> */
.L_x_1029:
[----:B------:R-:W0:Y:S02]  /*3530*/  MUFU.RCP R0, R49 ;  /* 0x0000003100007308 */ /* 0x000e240000001000 */
[----:B0-----:R-:W-:-:S04]  /*3540*/  FFMA R34, R49, R0, -1 ;  /* 0xbf80000031227423 */ /* 0x001fc80000000000 */
[----:B------:R-:W-:-:S04]  /*3550*/  FADD.FTZ R47, -R34, -RZ ;  /* 0x800000ff222f7221 */ /* 0x000fc80000010100 */
[----:B------:R-:W-:-:S07]  /*3560*/  FFMA R0, R0, R47, R0 ;  /* 0x0000002f00007223 */ /* 0x000fce0000000000 */
.L_x_1030:
[----:B------:R-:W-:Y:S05]  /*3570*/  BSYNC B1 ;  /* 0x0000000000017941 */ /* 0x000fea0003800000 */
.L_x_1028:
[----:B------:R-:W-:Y:S01]  /*3580*/  HFMA2.MMA R47, -RZ, RZ, 0.96630859375, -0.0022525787353515625 ;  /* 0x3bbb989dff2f7435 */ /* 0x000fe200000001ff */
[----:B------:R-:W-:Y:S01]  /*3590*/  IMAD.U32 R37, R37, 0x10000, RZ ;  /* 0x0001000025257824 */ /* 0x000fe200078e00ff */
[----:B------:R-:W-:Y:S01]  /*35a0*/  BSSY B1, `(.L_x_1031) ;  /* 0x000001f000017945 */ /* 0x000fe20003800000 */
[----:B------:R-:W-:Y:S02]  /*35b0*/  IMAD.MOV.U32 R50, RZ, RZ, 0x437c0000 ;  /* 0x437c0000ff327424 */ /* 0x000fe400078e00ff */
[----:B------:R-:W-:Y:S01]  /*35c0*/  FMUL R34, R37, -1.7020000219345092773 ;  /* 0xbfd9db2325227820 */ /* 0x000fe20000400000 */
[----:B------:R-:W-:-:S04]  /*35d0*/  IMAD.U32 R39, R39, 0x10000, RZ ;  /* 0x0001000027277824 */ /* 0x000fc800078e00ff */
        /* <DEDUP_REMOVED lines=13> */
[----:B------:R-:W-:Y:S02]  /*36b0*/  IMAD.U32 R19, R40, 0x10000, RZ ;  /* 0x0001000028137824 */ /* 0x000fe400078e00ff */
        /* <DEDUP_REMOVED lines=9> */
.L_x_1032:
[----:B------:R-:W0:Y:S02]  /*3750*/  MUFU.RCP R34, R51 ;  /* 0x0000003300227308 */ /* 0x000e240000001000 */
[----:B0-----:R-:W-:-:S04]  /*3760*/  FFMA R0, R51, R34, -1 ;  /* 0xbf80000033007423 */ /* 0x001fc80000000022 */
[----:B------:R-:W-:-:S04]  /*3770*/  FADD.FTZ R47, -R0, -RZ ;  /* 0x800000ff002f7221 */ /* 0x000fc80000010100 */
[----:B------:R-:W-:-:S07]  /*3780*/  FFMA R34, R34, R47, R34 ;  /* 0x0000002f22227223 */ /* 0x000fce0000000022 */
.L_x_1033:
[----:B------:R-:W-:Y:S05]  /*3790*/  BSYNC B1 ;  /* 0x0000000000017941 */ /* 0x000fea0003800000 */
.L_x_1031:
[----:B-----5:R-:W-:Y:S01]  /*37a0*/  IMAD.U32 R49, R45, 0x10000, RZ ;  /* 0x000100002d317824 */ /* 0x020fe200078e00ff */
[----:B------:R-:W-:Y:S01]  /*37b0*/  MOV R47, 0x3bbb989d ;  /* 0x3bbb989d002f7802 */ /* 0x000fe20000000f00 */
[----:B------:R-:W-:Y:S02]  /*37c0*/  IMAD.MOV.U32 R51, RZ, RZ, 0x437c0000 ;  /* 0x437c0000ff337424 */ /* 0x000fe400078e00ff */
[----:B------:R-:W-:Y:S01]  /*37d0*/  FMUL R34, R37, R34 ;  /* 0x0000002225227220 */ /* 0x000fe20000400000 */
[----:B------:R-:W-:Y:S01]  /*37e0*/  FMUL R0, R49, -1.7020000219345092773 ;  /* 0xbfd9db2331007820 */ /* 0x000fe20000400000 */
[----:B------:R-:W-:Y:S01]  /*37f0*/  IADD3 R50, R4, 0x3, RZ ;  /* 0x0000000304327810 */ /* 0x000fe20007ffe0ff */
[----:B------:R-:W-:Y:S01]  /*3800*/  BSSY B0, `(.L_x_1034) ;  /* 0x000002b000007945 */ /* 0x000fe20003800000 */
[----:B------:R-:W-:Y:S01]  /*3810*/  FMUL R56, R39, R34 ;  /* 0x0000002227387220 */ /* 0x000fe20000400000 */
[----:B------:R-:W-:Y:S01]  /*3820*/  FFMA.SAT R40, R0, R47, 0.5 ;  /* 0x3f00000000287423 */ /* 0x000fe2000000202f */
[----:B------:R-:W-:Y:S01]  /*3830*/  SHF.R.U32.HI R39, RZ, 0x3, R2 ;  /* 0x00000003ff277819 */ /* 0x000fe20000011602 */
[----:B------:R-:W-:Y:S01]  /*3840*/  FMUL R52, R23, R9 ;  /* 0x0000000917347220 */ /* 0x000fe20000400000 */
[----:B------:R-:W-:Y:S01]  /*3850*/  ISETP.GE.U32.AND P1, PT, R50, R5, PT ;  /* 0x000000053200720c */ /* 0x000fe20003f26070 */
[----:B------:R-:W-:Y:S01]  /*3860*/  FFMA.RM R40, R40, R51, 12582913 ;  /* 0x4b40000128287423 */ /* 0x000fe20000004033 */
[----:B------:R-:W-:Y:S01]  /*3870*/  LOP3.LUT R39, R39, 0x1c, RZ, 0xc0, !PT ;  /* 0x0000001c27277812 */ /* 0x000fe200078ec0ff */
[----:B------:R-:W-:-:S02]  /*3880*/  FMUL R54, R21, R9 ;  /* 0x0000000915367220 */ /* 0x000fc40000400000 */
[----:B------:R-:W-:-:S04]  /*3890*/  FADD R47, R40, -12583039 ;  /* 0xcb40007f282f7421 */ /* 0x000fc80000000000 */
[----:B------:R-:W-:-:S04]  /*38a0*/  FFMA R47, R0, 1.4426950216293334961, -R47 ;  /* 0x3fb8aa3b002f7823 */ /* 0x000fc8000000082f */
[----:B------:R-:W-:Y:S01]  /*38b0*/  FFMA R47, R0, 1.925963033500011079e-08, R47 ;  /* 0x32a57060002f7823 */ /* 0x000fe2000000002f */
[----:B------:R-:W-:Y:S01]  /*38c0*/  IMAD.SHL.U32 R0, R40, 0x800000, RZ ;  /* 0x0080000028007824 */ /* 0x000fe200078e00ff */
[----:B------:R-:W-:Y:S01]  /*38d0*/  FMNMX R40, R35, |R32|, !PT ;  /* 0x4000002023287209 */ /* 0x000fe20007800000 */
[----:B------:R-:W-:-:S03]  /*38e0*/  FMUL R32, R32, R9 ;  /* 0x0000000920207220 */ /* 0x000fc60000400000 */
[----:B------:R-:W0:Y:S01]  /*38f0*/  MUFU.EX2 R47, R47 ;  /* 0x0000002f002f7308 */ /* 0x000e220000000800 */
[C---:B------:R-:W-:Y:S01]  /*3900*/  FMNMX R51, |R25|.reuse, R40, !PT ;  /* 0x0000002819337209 */ /* 0x040fe20007800200 */
[----:B------:R-:W-:-:S03]  /*3910*/  FMUL R25, R25, R9 ;  /* 0x0000000919197220 */ /* 0x000fc60000400000 */
[----:B------:R-:W-:Y:S01]  /*3920*/  FMNMX R40, |R20|, R51, !PT ;  /* 0x0000003314287209 */ /* 0x000fe20007800200 */
[----:B0-----:R-:W-:-:S03]  /*3930*/  FFMA R0, R0, R47, 1 ;  /* 0x3f80000000007423 */ /* 0x001fc6000000002f */
[----:B------:R-:W-:Y:S01]  /*3940*/  FMNMX R47, |R19|, R40, !PT ;  /* 0x00000028132f7209 */ /* 0x000fe20007800200 */
[----:B------:R-:W-:-:S03]  /*3950*/  VIADD R35, R0, 0x1800000 ;  /* 0x0180000000237836 */ /* 0x000fc60000000000 */
[----:B------:R-:W-:Y:S01]  /*3960*/  FMNMX R40, |R26|, R47, !PT ;  /* 0x0000002f1a287209 */ /* 0x000fe20007800200 */
[-C--:B------:R-:W-:Y:S01]  /*3970*/  FMUL R47, R19, R9.reuse ;  /* 0x00000009132f7220 */ /* 0x080fe20000400000 */
[----:B------:R-:W-:Y:S01]  /*3980*/  IMAD.IADD R19, R2, 0x1, -R39 ;  /* 0x0000000102137824 */ /* 0x000fe200078e0a27 */
[----:B------:R-:W-:Y:S02]  /*3990*/  LOP3.LUT R37, R35, 0x7f800000, RZ, 0xc0, !PT ;  /* 0x7f80000023257812 */ /* 0x000fe400078ec0ff */
[----:B------:R-:W0:Y:S02]  /*39a0*/  LDC.64 R34, c[0x0][0x248] ;  /* 0x00009200ff227b82 */ /* 0x000e240000000a00 */
[----:B------:R-:W-:Y:S02]  /*39b0*/  IADD3 R53, R19, 0x1d, RZ ;  /* 0x0000001d13357810 */ /* 0x000fe40007ffe0ff */
[----:B------:R-:W-:Y:S01]  /*39c0*/  ISETP.GT.U32.AND P2, PT, R37, 0x1ffffff, PT ;  /* 0x01ffffff2500780c */ /* 0x000fe20003f44070 */
[----:B------:R-:W-:Y:S01]  /*39d0*/  FMUL R37, R20, R9 ;  /* 0x0000000914257220 */ /* 0x000fe20000400000 */
[----:B------:R-:W-:-:S02]  /*39e0*/  IADD3 R20, P4, R22, R28, RZ ;  /* 0x0000001c16147210 */ /* 0x000fc40007f9e0ff */
[----:B------:R-:W-:Y:S01]  /*39f0*/  FMNMX R22, |R23|, R40, !PT ;  /* 0x0000002817167209 */ /* 0x000fe20007800200 */
[----:B------:R-:W-:Y:S01]  /*3a00*/  FMUL R40, R26, R9 ;  /* 0x000000091a287220 */ /* 0x000fe20000400000 */
[----:B------:R-:W-:Y:S02]  /*3a10*/  LOP3.LUT R53, R53, 0x1f, RZ, 0xc0, !PT ;  /* 0x0000001f35357812 */ /* 0x000fe400078ec0ff */
[----:B------:R-:W-:Y:S01]  /*3a20*/  FMNMX R39, |R21|, R22, !PT ;  /* 0x0000001615277209 */ /* 0x000fe20007800200 */
[----:B------:R-:W-:Y:S06]  /*3a30*/  @!P0 BRA `(.L_x_1035) ;  /* 0x00000000001c8947 */ /* 0x000fec0003800000 */
[----:B------:R-:W-:Y:S02]  /*3a40*/  ULDC.64 UR4, c[0x0][0x220] ;  /* 0x0000880000047ab9 */ /* 0x000fe40000000a00 */
[----:B------:R-:W-:-:S04]  /*3a50*/  LEA R22, P3, R6, UR4, 0x6 ;  /* 0x0000000406167c11 */ /* 0x000fc8000f8630ff */
[----:B------:R-:W-:Y:S02]  /*3a60*/  LEA.HI.X R21, R6, UR5, R8, 0x6, P3 ;  /* 0x0000000506157c11 */ /* 0x000fe400098f3408 */
[----:B------:R-:W-:-:S04]  /*3a70*/  LEA R22, P3, R33, R22, 0x2 ;  /* 0x0000001621167211 */ /* 0x000fc800078610ff */
[----:B------:R-:W-:Y:S02]  /*3a80*/  LEA.HI.X R23, R33, R21, R36, 0x2, P3 ;  /* 0x0000001521177211 */ /* 0x000fe400018f1424 */
[----:B------:R-:W-:-:S05]  /*3a90*/  F2FP.BF16.F32.PACK_AB R21, R25, R32 ;  /* 0x000000201915723e */ /* 0x000fca00000010ff */
[----:B------:R1:W-:Y:S02]  /*3aa0*/  STG.E desc[UR10][R22.64], R21 ;  /* 0x0000001516007986 */ /* 0x0003e4000c10190a */
.L_x_1035:
[----:B------:R-:W-:Y:S05]  /*3ab0*/  BSYNC B0 ;  /* 0x0000000000007941 */ /* 0x000fea0003800000 */
.L_x_1034:
[C---:B-1----:R-:W-:Y:S01]  /*3ac0*/  FMNMX R22, |R56|.reuse, R39, !PT ;  /* 0x0000002738167209 */ /* 0x042fe20007800200 */
[----:B------:R-:W-:Y:S01]  /*3ad0*/  FMUL R56, R56, R9 ;  /* 0x0000000938387220 */ /* 0x000fe20000400000 */
[----:B------:R-:W-:Y:S01]  /*3ae0*/  BSSY B0, `(.L_x_1036) ;  /* 0x0000014000007945 */ /* 0x000fe20003800000 */
[----:B------:R-:W-:Y:S01]  /*3af0*/  F2FP.BF16.F32.PACK_AB R21, R37, R32 ;  /* 0x000000202515723e */ /* 0x000fe200000010ff */
[----:B------:R-:W-:Y:S01]  /*3b00*/  IMAD.X R24, R24, 0x1, R29, P4 ;  /* 0x0000000118187824 */ /* 0x000fe200020e061d */
[----:B------:R-:W-:Y:S02]  /*3b10*/  F2FP.BF16.F32.PACK_AB R23, R47, R25 ;  /* 0x000000192f17723e */ /* 0x000fe400000010ff */
[C---:B------:R-:W-:Y:S02]  /*3b20*/  ISETP.LT.U32.AND P1, PT, R53.reuse, R7, !P1 ;  /* 0x000000073500720c */ /* 0x040fe40004f21070 */
[----:B------:R-:W-:Y:S02]  /*3b30*/  IADD3 R32, P3, R53, R20, RZ ;  /* 0x0000001435207210 */ /* 0x000fe40007f7e0ff */
[----:B------:R-:W-:-:S02]  /*3b40*/  F2FP.BF16.F32.PACK_AB R25, R54, R40 ;  /* 0x000000283619723e */ /* 0x000fc400000010ff */
[----:B0-----:R-:W-:Y:S02]  /*3b50*/  LOP3.LUT R39, R34, 0xfffffffe, RZ, 0xc0, !PT ;  /* 0xfffffffe22277812 */ /* 0x001fe400078ec0ff */
[----:B------:R-:W-:Y:S01]  /*3b60*/  F2FP.BF16.F32.PACK_AB R26, R56, R52 ;  /* 0x00000034381a723e */ /* 0x000fe200000010ff */
[----:B------:R-:W-:Y:S06]  /*3b70*/  @!P0 BRA `(.L_x_1037) ;  /* 0x0000000000288947 */ /* 0x000fec0003800000 */
[----:B------:R-:W-:Y:S01]  /*3b80*/  ULDC.64 UR4, c[0x0][0x220] ;  /* 0x0000880000047ab9 */ /* 0x000fe20000000a00 */
[----:B------:R-:W-:Y:S01]  /*3b90*/  ULDC.64 UR6, c[0x0][0x248] ;  /* 0x0000920000067ab9 */ /* 0x000fe20000000a00 */
[C---:B------:R-:W-:Y:S02]  /*3ba0*/  LEA R50, P6, R6.reuse, UR4, 0x6 ;  /* 0x0000000406327c11 */ /* 0x040fe4000f8c30ff */
[----:B------:R-:W-:Y:S02]  /*3bb0*/  IADD3 R51, P4, R33, UR6, RZ ;  /* 0x0000000621337c10 */ /* 0x000fe4000ff9e0ff */
[----:B------:R-:W-:Y:S02]  /*3bc0*/  LEA.HI.X R57, R6, UR5, R8, 0x6, P6 ;  /* 0x0000000506397c11 */ /* 0x000fe4000b0f3408 */
[----:B------:R-:W-:Y:S02]  /*3bd0*/  LEA R50, P5, R51, R50, 0x2 ;  /* 0x0000003233327211 */ /* 0x000fe400078a10ff */
[----:B------:R-:W-:-:S02]  /*3be0*/  IADD3.X R58, R36, UR7, RZ, P4, !PT ;  /* 0x00000007243a7c10 */ /* 0x000fc4000a7fe4ff */
[----:B------:R-:W-:Y:S02]  /*3bf0*/  F2FP.BF16.F32.PACK_AB R37, R47, R37 ;  /* 0x000000252f25723e */ /* 0x000fe400000010ff */
[----:B------:R-:W-:-:S05]  /*3c00*/  LEA.HI.X R51, R51, R57, R58, 0x2, P5 ;  /* 0x0000003933337211 */ /* 0x000fca00028f143a */
[----:B------:R0:W-:Y:S02]  /*3c10*/  STG.E desc[UR10][R50.64], R37 ;  /* 0x0000002532007986 */ /* 0x0001e4000c10190a */
.L_x_1037:
[----:B------:R-:W-:Y:S05]  /*3c20*/  BSYNC B0 ;  /* 0x0000000000007941 */ /* 0x000fea0003800000 */
.L_x_1036:
[----:B------:R-:W-:Y:S04]  /*3c30*/  BSSY B0, `(.L_x_1038) ;  /* 0x000000b000007945 */ /* 0x000fe80003800000 */
[----:B------:R-:W-:Y:S05]  /*3c40*/  @!P0 BRA `(.L_x_1039) ;  /* 0x0000000000248947 */ /* 0x000fea0003800000 */
[----:B------:R-:W-:Y:S02]  /*3c50*/  ULDC.64 UR4, c[0x0][0x220] ;  /* 0x0000880000047ab9 */ /* 0x000fe40000000a00 */
[----:B0-----:R-:W-:-:S04]  /*3c60*/  LEA R37, P4, R6, UR4, 0x6 ;  /* 0x0000000406257c11 */ /* 0x001fc8000f8830ff */
[----:B------:R-:W-:Y:S02]  /*3c70*/  IADD3 R50, P5, R37, R28, RZ ;  /* 0x0000001c25327210 */ /* 0x000fe40007fbe0ff */
[----:B------:R-:W-:Y:S02]  /*3c80*/  LEA.HI.X R37, R6, UR5, R8, 0x6, P4 ;  /* 0x0000000506257c11 */ /* 0x000fe4000a0f3408 */
[----:B------:R-:W-:-:S03]  /*3c90*/  LEA R50, P4, R33, R50, 0x2 ;  /* 0x0000003221327211 */ /* 0x000fc600078810ff */
[----:B------:R-:W-:-:S05]  /*3ca0*/  IMAD.X R37, R37, 0x1, R29, P5 ;  /* 0x0000000125257824 */ /* 0x000fca00028e061d */
[----:B------:R-:W-:Y:S02]  /*3cb0*/  LEA.HI.X R51, R33, R37, R36, 0x2, P4 ;  /* 0x0000002521337211 */ /* 0x000fe400020f1424 */
[----:B------:R-:W-:-:S05]  /*3cc0*/  F2FP.BF16.F32.PACK_AB R37, R52, R40 ;  /* 0x000000283425723e */ /* 0x000fca00000010ff */
[----:B------:R1:W-:Y:S02]  /*3cd0*/  STG.E desc[UR10][R50.64], R37 ;  /* 0x0000002532007986 */ /* 0x0003e4000c10190a */
.L_x_1039:
[----:B------:R-:W-:Y:S05]  /*3ce0*/  BSYNC B0 ;  /* 0x0000000000007941 */ /* 0x000fea0003800000 */
.L_x_1038:
[----:B------:R-:W-:Y:S04]  /*3cf0*/  BSSY B0, `(.L_x_1040) ;  /* 0x000000e000007945 */ /* 0x000fe80003800000 */
[----:B------:R-:W-:Y:S05]  /*3d00*/  @!P0 BRA `(.L_x_1041) ;  /* 0x0000000000308947 */ /* 0x000fea0003800000 */
[----:B------:R-:W-:Y:S01]  /*3d10*/  ULDC.64 UR4, c[0x0][0x220] ;  /* 0x0000880000047ab9 */ /* 0x000fe20000000a00 */
[----:B------:R-:W-:Y:S01]  /*3d20*/  ULDC.64 UR6, c[0x0][0x248] ;  /* 0x0000920000067ab9 */ /* 0x000fe20000000a00 */
[C---:B01----:R-:W-:Y:S02]  /*3d30*/  LEA R37, P0, R6.reuse, UR4, 0x6 ;  /* 0x0000000406257c11 */ /* 0x043fe4000f8030ff */
[----:B------:R-:W-:Y:S02]  /*3d40*/  IADD3 R47, P5, R33, UR6, RZ ;  /* 0x00000006212f7c10 */ /* 0x000fe4000ffbe0ff */
[----:B------:R-:W-:Y:S02]  /*3d50*/  IADD3 R40, P4, R37, R28, RZ ;  /* 0x0000001c25287210 */ /* 0x000fe40007f9e0ff */
[----:B------:R-:W-:Y:S02]  /*3d60*/  LEA.HI.X R37, R6, UR5, R8, 0x6, P0 ;  /* 0x0000000506257c11 */ /* 0x000fe400080f3408 */
[----:B------:R-:W-:-:S02]  /*3d70*/  IADD3.X R50, R36, UR7, RZ, P5, !PT ;  /* 0x0000000724327c10 */ /* 0x000fc4000affe4ff */
[----:B------:R-:W-:Y:S02]  /*3d80*/  LEA R36, P0, R47, R40, 0x2 ;  /* 0x000000282f247211 */ /* 0x000fe400078010ff */
[----:B------:R-:W-:-:S04]  /*3d90*/  IADD3.X R37, R37, R29, RZ, P4, !PT ;  /* 0x0000001d25257210 */ /* 0x000fc800027fe4ff */
[----:B------:R-:W-:Y:S02]  /*3da0*/  LEA.HI.X R37, R47, R37, R50, 0x2, P0 ;  /* 0x000000252f257211 */ /* 0x000fe400000f1432 */
[----:B------:R-:W-:-:S05]  /*3db0*/  F2FP.BF16.F32.PACK_AB R47, R56, R54 ;  /* 0x00000036382f723e */ /* 0x000fca00000010ff */
[----:B------:R2:W-:Y:S02]  /*3dc0*/  STG.E desc[UR10][R36.64], R47 ;  /* 0x0000002f24007986 */ /* 0x0005e4000c10190a */
.L_x_1041:
[----:B------:R-:W-:Y:S05]  /*3dd0*/  BSYNC B0 ;  /* 0x0000000000007941 */ /* 0x000fea0003800000 */
.L_x_1040:
[----:B01----:R-:W-:Y:S01]  /*3de0*/  IADD3 R50, P0, P4, R53, R27, R39 ;  /* 0x0000001b35327210 */ /* 0x003fe20007c1e027 */
[----:B------:R-:W-:Y:S01]  /*3df0*/  BSSY B0, `(.L_x_1042) ;  /* 0x0000019000007945 */ /* 0x000fe20003800000 */
[----:B------:R-:W-:Y:S01]  /*3e00*/  IMAD.X R33, RZ, RZ, R24, P3 ;  /* 0x000000ffff217224 */ /* 0x000fe200018e0618 */
[----:B--2---:R-:W-:Y:S01]  /*3e10*/  @!P1 CS2R R36, SRZ ;  /* 0x0000000000249805 */ /* 0x004fe2000001ff00 */
[----:B------:R-:W-:Y:S01]  /*3e20*/  @!P1 IMAD.MOV.U32 R27, RZ, RZ, RZ ;  /* 0x000000ffff1b9224 */ /* 0x000fe200078e00ff */
[----:B------:R-:W-:Y:S01]  /*3e30*/  IADD3.X R51, RZ, R38, R35, P0, P4 ;  /* 0x00000026ff337210 */ /* 0x000fe200007e8423 */
[----:B------:R-:W-:Y:S07]  /*3e40*/  @!P1 BRA `(.L_x_1043) ;  /* 0x00000000004c9947 */ /* 0x000fee0003800000 */
[----:B------:R-:W-:Y:S01]  /*3e50*/  IADD3 R36, P3, R32, R28, RZ ;  /* 0x0000001c20247210 */ /* 0x000fe20007f7e0ff */
[----:B------:R-:W-:Y:S01]  /*3e60*/  ULDC.64 UR4, c[0x0][0x218] ;  /* 0x0000860000047ab9 */ /* 0x000fe20000000a00 */
[----:B------:R-:W-:Y:S02]  /*3e70*/  IADD3 R37, P0, R50, R39, RZ ;  /* 0x0000002732257210 */ /* 0x000fe40007f1e0ff */
[----:B------:R-:W-:Y:S01]  /*3e80*/  LOP3.LUT R47, R35, 0x3fffffff, RZ, 0xc0, !PT ;  /* 0x3fffffff232f7812 */ /* 0x000fe200078ec0ff */
[----:B------:R-:W-:Y:S01]  /*3e90*/  IMAD.SHL.U32 R39, R36, 0x4, RZ ;  /* 0x0000000424277824 */ /* 0x000fe200078e00ff */
[----:B------:R-:W-:Y:S02]  /*3ea0*/  IADD3.X R27, R33, R29, RZ, P3, !PT ;  /* 0x0000001d211b7210 */ /* 0x000fe40001ffe4ff */
[----:B------:R-:W-:Y:S01]  /*3eb0*/  LEA R38, P3, R6, UR4, 0x6 ;  /* 0x0000000406267c11 */ /* 0x000fe2000f8630ff */
[----:B------:R-:W-:Y:S01]  /*3ec0*/  IMAD.X R40, R51, 0x1, R47, P0 ;  /* 0x0000000133287824 */ /* 0x000fe200000e062f */
[----:B------:R-:W-:-:S02]  /*3ed0*/  SHF.L.U64.HI R27, R36, 0x2, R27 ;  /* 0x00000002241b7819 */ /* 0x000fc4000001021b */
[----:B------:R-:W-:Y:S02]  /*3ee0*/  LEA R52, P0, R37, R46, 0x2 ;  /* 0x0000002e25347211 */ /* 0x000fe400078010ff */
[----:B------:R-:W-:Y:S02]  /*3ef0*/  LEA.HI.X R54, R6, UR5, R8, 0x6, P3 ;  /* 0x0000000506367c11 */ /* 0x000fe400098f3408 */
        /* <DEDUP_REMOVED lines=8> */
.L_x_1043:
[----:B------:R-:W-:Y:S05]  /*3f80*/  BSYNC B0 ;  /* 0x0000000000007941 */ /* 0x000fea0003800000 */
.L_x_1042:
[----:B------:R-:W-:Y:S01]  /*3f90*/  BSSY B0, `(.L_x_1044) ;  /* 0x000001a000007945 */ /* 0x000fe20003800000 */
[----:B0-----:R-:W-:Y:S01]  /*3fa0*/  @!P1 CS2R R38, SRZ ;  /* 0x0000000000269805 */ /* 0x001fe2000001ff00 */
[----:B------:R-:W-:Y:S02]  /*3fb0*/  @!P1 IMAD.MOV.U32 R40, RZ, RZ, RZ ;  /* 0x000000ffff289224 */ /* 0x000fe400078e00ff */
[----:B------:R-:W-:Y:S05]  /*3fc0*/  @!P1 BRA `(.L_x_1045) ;  /* 0x0000000000589947 */ /* 0x000fea0003800000 */
[C-C-:B------:R-:W-:Y:S01]  /*3fd0*/  SHF.R.U64 R47, R34.reuse, 0x1, R35.reuse ;  /* 0x00000001222f7819 */ /* 0x140fe20000001223 */
[----:B------:R-:W-:Y:S01]  /*3fe0*/  IMAD R53, R35, 0x3, RZ ;  /* 0x0000000323357824 */ /* 0x000fe200078e02ff */
[----:B------:R-:W-:Y:S01]  /*3ff0*/  SHF.R.U32.HI R35, RZ, 0x1, R35 ;  /* 0x00000001ff237819 */ /* 0x000fe20000011623 */
[----:B------:R-:W-:Y:S01]  /*4000*/  IMAD.WIDE.U32 R38, R34, 0x3, R32 ;  /* 0x0000000322267825 */ /* 0x000fe200078e0020 */
[----:B------:R-:W-:Y:S02]  /*4010*/  ULDC.64 UR4, c[0x0][0x218] ;  /* 0x0000860000047ab9 */ /* 0x000fe40000000a00 */
[C---:B------:R-:W-:Y:S01]  /*4020*/  LEA R34, P3, R6.reuse, UR4, 0x6 ;  /* 0x0000000406227c11 */ /* 0x040fe2000f8630ff */
[----:B------:R-:W-:Y:S02]  /*4030*/  IMAD.IADD R53, R53, 0x1, R39 ;  /* 0x0000000135357824 */ /* 0x000fe400078e0227 */
[----:B------:R-:W-:Y:S01]  /*4040*/  IMAD.WIDE.U32 R50, R47, 0x3, R50 ;  /* 0x000000032f327825 */ /* 0x000fe200078e0032 */
[----:B------:R-:W-:-:S02]  /*4050*/  LEA.HI.X R40, R6, UR5, R8, 0x6, P3 ;  /* 0x0000000506287c11 */ /* 0x000fc400098f3408 */
[C---:B------:R-:W-:Y:S01]  /*4060*/  SHF.L.U64.HI R53, R38.reuse, 0x2, R53 ;  /* 0x0000000226357819 */ /* 0x040fe20000010235 */
[----:B------:R-:W-:Y:S01]  /*4070*/  IMAD R39, R35, 0x3, RZ ;  /* 0x0000000323277824 */ /* 0x000fe200078e02ff */
[----:B------:R-:W-:Y:S02]  /*4080*/  SHF.L.U32 R35, R38, 0x2, RZ ;  /* 0x0000000226237819 */ /* 0x000fe400000006ff */
[C---:B------:R-:W-:Y:S01]  /*4090*/  LEA R38, P0, R50.reuse, R46, 0x2 ;  /* 0x0000002e32267211 */ /* 0x040fe200078010ff */
[----:B------:R-:W-:Y:S01]  /*40a0*/  IMAD.IADD R39, R39, 0x1, R51 ;  /* 0x0000000127277824 */ /* 0x000fe200078e0233 */
[CC--:B------:R-:W-:Y:S02]  /*40b0*/  IADD3 R46, P3, R35.reuse, R34.reuse, RZ ;  /* 0x00000022232e7210 */ /* 0x0c0fe40007f7e0ff */
[----:B------:R-:W-:Y:S02]  /*40c0*/  IADD3 R34, P4, P5, R35, R34, R28 ;  /* 0x0000002223227210 */ /* 0x000fe40007d9e01c */
[----:B------:R-:W-:Y:S01]  /*40d0*/  LEA.HI.X R39, R50, R44, R39, 0x2, P0 ;  /* 0x0000002c32277211 */ /* 0x000fe200000f1427 */
[C---:B------:R-:W-:Y:S01]  /*40e0*/  IMAD.X R47, R53.reuse, 0x1, R40, P3 ;  /* 0x00000001352f7824 */ /* 0x040fe200018e0628 */
[----:B------:R-:W-:-:S03]  /*40f0*/  IADD3.X R35, R53, R40, R29, P4, P5 ;  /* 0x0000002835237210 */ /* 0x000fc600027ea41d */
[----:B------:R0:W5:Y:S04]  /*4100*/  LDG.E R38, desc[UR10][R38.64] ;  /* 0x0000000a26267981 */ /* 0x000168000c1e1900 */
[----:B------:R0:W5:Y:S04]  /*4110*/  LDG.E R40, desc[UR10][R34.64] ;  /* 0x0000000a22287981 */ /* 0x000168000c1e1900 */
[----:B------:R0:W5:Y:S02]  /*4120*/  LDG.E R39, desc[UR10][R46.64] ;  /* 0x0000000a2e277981 */ /* 0x000164000c1e1900 */
.L_x_1045:
[----:B------:R-:W-:Y:S05]  /*4130*/  BSYNC B0 ;  /* 0x0000000000007941 */ /* 0x000fea0003800000 */
.L_x_1044:
[----:B------:R-:W-:Y:S01]  /*4140*/  BSSY B1, `(.L_x_1046) ;  /* 0x000000d000017945 */ /* 0x000fe20003800000 */
[----:B0-----:R-:W-:Y:S01]  /*4150*/  IADD3 R35, R4, 0x2, RZ ;  /* 0x0000000204237810 */ /* 0x001fe20007ffe0ff */
[----:B------:R-:W-:Y:S01]  /*4160*/  FMUL R44, R49, 1.7020000219345092773 ;  /* 0x3fd9db23312c7820 */ /* 0x000fe20000400000 */
[----:B------:R-:W-:Y:S01]  /*4170*/  PRMT R47, R45, 0x7632, R47 ;  /* 0x000076322d2f7816 */ /* 0x000fe2000000002f */
[----:B------:R-:W-:Y:S06]  /*4180*/  @P2 BRA `(.L_x_1047) ;  /* 0x0000000000102947 */ /* 0x000fec0003800000 */
[----:B------:R-:W-:-:S07]  /*4190*/  MOV R34, 0x41b0 ;  /* 0x000041b000227802 */ /* 0x000fce0000000f00 */
[----:B-----5:R-:W-:Y:S05]  /*41a0*/  CALL.REL.NOINC `($__internal_9_$__cuda_sm20_rcp_rn_f32_slowpath) ;  /* 0x0000005400107944 */ /* 0x020fea0003c00000 */
[----:B------:R-:W-:Y:S01]  /*41b0*/  IMAD.MOV.U32 R49, RZ, RZ, R0 ;  /* 0x000000ffff317224 */ /* 0x000fe200078e0000 */
[----:B------:R-:W-:Y:S06]  /*41c0*/  BRA `(.L_x_1048) ;  /* 0x0000000000107947 */ /* 0x000fec0003800000 */
.L_x_1047:
[----:B------:R-:W0:Y:S02]  /*41d0*/  MUFU.RCP R49, R0 ;  /* 0x0000000000317308 */ /* 0x000e240000001000 */
[----:B0-----:R-:W-:-:S04]  /*41e0*/  FFMA R34, R0, R49, -1 ;  /* 0xbf80000000227423 */ /* 0x001fc80000000031 */
[----:B------:R-:W-:-:S04]  /*41f0*/  FADD.FTZ R34, -R34, -RZ ;  /* 0x800000ff22227221 */ /* 0x000fc80000010100 */
[----:B------:R-:W-:-:S07]  /*4200*/  FFMA R49, R49, R34, R49 ;  /* 0x0000002231317223 */ /* 0x000fce0000000031 */
.L_x_1048:
[----:B------:R-:W-:Y:S05]  /*4210*/  BSYNC B1 ;  /* 0x0000000000017941 */ /* 0x000fea0003800000 */
.L_x_1046:
[----:B------:R-:W-:Y:S01]  /*4220*/  HFMA2.MMA R51, -RZ, RZ, 0.96630859375, -0.0022525787353515625 ;  /* 0x3bbb989dff337435 */ /* 0x000fe200000001ff */
[----:B------:R-:W-:Y:S01]  /*4230*/  IMAD.U32 R45, R45, 0x10000, RZ ;  /* 0x000100002d2d7824 */ /* 0x000fe200078e00ff */
[----:B------:R-:W-:Y:S01]  /*4240*/  BSSY B1, `(.L_x_1049) ;  /* 0x0000021000017945 */ /* 0x000fe20003800000 */
[----:B------:R-:W-:Y:S02]  /*4250*/  IMAD.MOV.U32 R53, RZ, RZ, 0x437c0000 ;  /* 0x437c0000ff357424 */ /* 0x000fe400078e00ff */
[----:B------:R-:W-:Y:S01]  /*4260*/  FMUL R0, R45, -1.7020000219345092773 ;  /* 0xbfd9db232d007820 */ /* 0x000fe20000400000 */
[C---:B------:R-:W-:Y:S01]  /*4270*/  IMAD.U32 R46, R48.reuse, 0x10000, RZ ;  /* 0x00010000302e7824 */ /* 0x040fe200078e00ff */
[----:B------:R-:W-:-:S03]  /*4280*/  PRMT R48, R48, 0x7632, R48 ;  /* 0x0000763230307816 */ /* 0x000fc60000000030 */
        /* <DEDUP_REMOVED lines=12> */
[C---:B------:R-:W-:Y:S01]  /*4350*/  IMAD.U32 R51, R55.reuse, 0x10000, RZ ;  /* 0x0001000037337824 */ /* 0x040fe200078e00ff */
[----:B------:R-:W-:-:S03]  /*4360*/  PRMT R55, R55, 0x7632, R55 ;  /* 0x0000763237377816 */ /* 0x000fc60000000037 */
[----:B------:R-:W-:Y:S01]  /*4370*/  IADD3 R34, R53, 0x1800000, RZ ;  /* 0x0180000035227810 */ /* 0x000fe20007ffe0ff */
[----:B------:R-:W-:-:S03]  /*4380*/  FMUL R44, R44, R51 ;  /* 0x000000332c2c7220 */ /* 0x000fc60000400000 */
[----:B------:R-:W-:-:S04]  /*4390*/  LOP3.LUT R34, R34, 0x7f800000, RZ, 0xc0, !PT ;  /* 0x7f80000022227812 */ /* 0x000fc800078ec0ff */
[----:B------:R-:W-:-:S13]  /*43a0*/  ISETP.GT.U32.AND P0, PT, R34, 0x1ffffff, PT ;  /* 0x01ffffff2200780c */ /* 0x000fda0003f04070 */
[----:B------:R-:W-:Y:S05]  /*43b0*/  @P0 BRA `(.L_x_1050) ;  /* 0x0000000000140947 */ /* 0x000fea0003800000 */
[----:B------:R-:W-:Y:S02]  /*43c0*/  MOV R0, R53 ;  /* 0x0000003500007202 */ /* 0x000fe40000000f00 */
[----:B------:R-:W-:-:S07]  /*43d0*/  MOV R34, 0x43f0 ;  /* 0x000043f000227802 */ /* 0x000fce0000000f00 */
[----:B-----5:R-:W-:Y:S05]  /*43e0*/  CALL.REL.NOINC `($__internal_9_$__cuda_sm20_rcp_rn_f32_slowpath) ;  /* 0x0000005000807944 */ /* 0x020fea0003c00000 */
[----:B------:R-:W-:Y:S01]  /*43f0*/  IMAD.MOV.U32 R34, RZ, RZ, R0 ;  /* 0x000000ffff227224 */ /* 0x000fe200078e0000 */
[----:B------:R-:W-:Y:S06]  /*4400*/  BRA `(.L_x_1051) ;  /* 0x0000000000107947 */ /* 0x000fec0003800000 */
.L_x_1050:
[----:B------:R-:W0:Y:S02]  /*4410*/  MUFU.RCP R34, R53 ;  /* 0x0000003500227308 */ /* 0x000e240000001000 */
[----:B0-----:R-:W-:-:S04]  /*4420*/  FFMA R0, R53, R34, -1 ;  /* 0xbf80000035007423 */ /* 0x001fc80000000022 */
[----:B------:R-:W-:-:S04]  /*4430*/  FADD.FTZ R49, -R0, -RZ ;  /* 0x800000ff00317221 */ /* 0x000fc80000010100 */
[----:B------:R-:W-:-:S07]  /*4440*/  FFMA R34, R34, R49, R34 ;  /* 0x0000003122227223 */ /* 0x000fce0000000022 */
.L_x_1051:
[----:B------:R-:W-:Y:S05]  /*4450*/  BSYNC B1 ;  /* 0x0000000000017941 */ /* 0x000fea0003800000 */
.L_x_1049:
        /* <DEDUP_REMOVED lines=24> */
.L_x_1053:
[----:B------:R-:W0:Y:S02]  /*45e0*/  MUFU.RCP R0, R51 ;  /* 0x0000003300007308 */ /* 0x000e240000001000 */
[----:B0-----:R-:W-:-:S04]  /*45f0*/  FFMA R34, R51, R0, -1 ;  /* 0xbf80000033227423 */ /* 0x001fc80000000000 */
[----:B------:R-:W-:-:S04]  /*4600*/  FADD.FTZ R49, -R34, -RZ ;  /* 0x800000ff22317221 */ /* 0x000fc80000010100 */
[----:B------:R-:W-:-:S07]  /*4610*/  FFMA R0, R0, R49, R0 ;  /* 0x0000003100007223 */ /* 0x000fce0000000000 */
.L_x_1054:
[----:B------:R-:W-:Y:S05]  /*4620*/  BSYNC B1 ;  /* 0x0000000000017941 */ /* 0x000fea0003800000 */
.L_x_1052:
        /* <DEDUP_REMOVED lines=27> */
[----:B------:R-:W-:Y:S05]  /*47e0*/  BRA `(.L_x_1057) ;  /* 0x0000000000107947 */ /* 0x000fea0003800000 */
.L_x_1056:
[----:B------:R-:W0:Y:S02]  /*47f0*/  MUFU.RCP R0, R53 ;  /* 0x0000003500007308 */ /* 0x000e240000001000 */
[----:B0-----:R-:W-:-:S04]  /*4800*/  FFMA R34, R53, R0, -1 ;  /* 0xbf80000035227423 */ /* 0x001fc80000000000 */
[----:B------:R-:W-:-:S04]  /*4810*/  FADD.FTZ R49, -R34, -RZ ;  /* 0x800000ff22317221 */ /* 0x000fc80000010100 */
[----:B------:R-:W-:-:S07]  /*4820*/  FFMA R0, R0, R49, R0 ;  /* 0x0000003100007223 */ /* 0x000fce0000000000 */
.L_x_1057:
[----:B------:R-:W-:Y:S05]  /*4830*/  BSYNC B1 ;  /* 0x0000000000017941 */ /* 0x000fea0003800000 */
.L_x_1055:
[----:B------:R-:W-:Y:S01]  /*4840*/  IMAD.U32 R55, R43, 0x10000, RZ ;  /* 0x000100002b377824 */ /* 0x000fe200078e00ff */
[----:B------:R-:W-:Y:S01]  /*4850*/  MOV R50, 0x437c0000 ;  /* 0x437c000000327802 */ /* 0x000fe20000000f00 */
[----:B------:R-:W-:Y:S01]  /*4860*/  IMAD.MOV.U32 R49, RZ, RZ, 0x3bbb989d ;  /* 0x3bbb989dff317424 */ /* 0x000fe200078e00ff */
        /* <DEDUP_REMOVED lines=12> */
[----:B------:R-:W-:Y:S02]  /*4930*/  PRMT R47, R43, 0x7632, R47 ;  /* 0x000076322b2f7816 */ /* 0x000fe4000000002f */
[----:B------:R-:W-:Y:S02]  /*4940*/  VIADD R34, R53, 0x1800000 ;  /* 0x0180000035227836 */ /* 0x000fe40000000000 */
[----:B------:R-:W-:-:S03]  /*4950*/  FMUL R48, R48, R49 ;  /* 0x0000003130307220 */ /* 0x000fc60000400000 */
[----:B------:R-:W-:-:S04]  /*4960*/  LOP3.LUT R34, R34, 0x7f800000, RZ, 0xc0, !PT ;  /* 0x7f80000022227812 */ /* 0x000fc800078ec0ff */
[----:B------:R-:W-:-:S13]  /*4970*/  ISETP.GT.U32.AND P0, PT, R34, 0x1ffffff, PT ;  /* 0x01ffffff2200780c */ /* 0x000fda0003f04070 */
[----:B------:R-:W-:Y:S05]  /*4980*/  @P0 BRA `(.L_x_1059) ;  /* 0x0000000000100947 */ /* 0x000fea0003800000 */
[----:B------:R-:W-:Y:S02]  /*4990*/  MOV R0, R53 ;  /* 0x0000003500007202 */ /* 0x000fe40000000f00 */
[----:B------:R-:W-:-:S07]  /*49a0*/  MOV R34, 0x49c0 ;  /* 0x000049c000227802 */ /* 0x000fce0000000f00 */
[----:B-----5:R-:W-:Y:S05]  /*49b0*/  CALL.REL.NOINC `($__internal_9_$__cuda_sm20_rcp_rn_f32_slowpath) ;  /* 0x0000004c000c7944 */ /* 0x020fea0003c00000 */
[----:B------:R-:W-:Y:S05]  /*49c0*/  BRA `(.L_x_1060) ;  /* 0x0000000000107947 */ /* 0x000fea0003800000 */
.L_x_1059:
[----:B------:R-:W0:Y:S02]  /*49d0*/  MUFU.RCP R0, R53 ;  /* 0x0000003500007308 */ /* 0x000e240000001000 */
[----:B0-----:R-:W-:-:S04]  /*49e0*/  FFMA R34, R53, R0, -1 ;  /* 0xbf80000035227423 */ /* 0x001fc80000000000 */
[----:B------:R-:W-:-:S04]  /*49f0*/  FADD.FTZ R49, -R34, -RZ ;  /* 0x800000ff22317221 */ /* 0x000fc80000010100 */
[----:B------:R-:W-:-:S07]  /*4a00*/  FFMA R0, R0, R49, R0 ;  /* 0x0000003100007223 */ /* 0x000fce0000000000 */
.L_x_1060:
[----:B------:R-:W-:Y:S05]  /*4a10*/  BSYNC B1 ;  /* 0x0000000000017941 */ /* 0x000fea0003800000 */
.L_x_1058:
[----:B------:R-:W-:Y:S01]  /*4a20*/  IMAD.U32 R43, R43, 0x10000, RZ ;  /* 0x000100002b2b7824 */ /* 0x000fe200078e00ff */
[----:B------:R-:W-:Y:S01]  /*4a30*/  HFMA2.MMA R50, -RZ, RZ, 3.7421875, 0 ;  /* 0x437c0000ff327435 */ /* 0x000fe200000001ff */
[----:B------:R-:W-:Y:S01]  /*4a40*/  IMAD.MOV.U32 R49, RZ, RZ, 0x3bbb989d ;  /* 0x3bbb989dff317424 */ /* 0x000fe200078e00ff */
        /* <DEDUP_REMOVED lines=11> */
[----:B------:R-:W-:-:S03]  /*4b00*/  FADD R49, -R0, 1 ;  /* 0x3f80000000317421 */ /* 0x000fc60000000100 */
[----:B------:R-:W-:Y:S02]  /*4b10*/  VIADD R34, R53, 0x1800000 ;  /* 0x0180000035227836 */ /* 0x000fe40000000000 */
[----:B------:R-:W-:-:S03]  /*4b20*/  FMUL R49, R49, R0 ;  /* 0x0000000031317220 */ /* 0x000fc60000400000 */
[----:B------:R-:W-:Y:S01]  /*4b30*/  LOP3.LUT R34, R34, 0x7f800000, RZ, 0xc0, !PT ;  /* 0x7f80000022227812 */ /* 0x000fe200078ec0ff */
[----:B------:R-:W-:Y:S01]  /*4b40*/  FFMA R49, R55, R49, R0 ;  /* 0x0000003137317223 */ /* 0x000fe20000000000 */
[----:B------:R-:W-:Y:S01]  /*4b50*/  IMAD.U32 R0, R41, 0x10000, RZ ;  /* 0x0001000029007824 */ /* 0x000fe200078e00ff */
[----:B------:R-:W-:Y:S02]  /*4b60*/  PRMT R55, R42, 0x7632, R55 ;  /* 0x000076322a377816 */ /* 0x000fe40000000037 */
[----:B------:R-:W-:Y:S01]  /*4b70*/  ISETP.GT.U32.AND P0, PT, R34, 0x1ffffff, PT ;  /* 0x01ffffff2200780c */ /* 0x000fe20003f04070 */
[----:B------:R-:W-:Y:S01]  /*4b80*/  FMUL R49, R49, R56 ;  /* 0x0000003831317220 */ /* 0x000fe20000400000 */
[----:B------:R-:W-:-:S03]  /*4b90*/  PRMT R41, R41, 0x7632, R41 ;  /* 0x0000763229297816 */ /* 0x000fc60000000029 */
[----:B------:R-:W-:-:S08]  /*4ba0*/  FMUL R42, R49, R0 ;  /* 0x00000000312a7220 */ /* 0x000fd00000400000 */
[----:B------:R-:W-:Y:S05]  /*4bb0*/  @P0 BRA `(.L_x_1062) ;  /* 0x0000000000140947 */ /* 0x000fea0003800000 */
[----:B------:R-:W-:Y:S01]  /*4bc0*/  IMAD.MOV.U32 R0, RZ, RZ, R53 ;  /* 0x000000ffff007224 */ /* 0x000fe200078e0035 */
[----:B------:R-:W-:-:S07]  /*4bd0*/  MOV R34, 0x4bf0 ;  /* 0x00004bf000227802 */ /* 0x000fce0000000f00 */
[----:B-----5:R-:W-:Y:S05]  /*4be0*/  CALL.REL.NOINC `($__internal_9_$__cuda_sm20_rcp_rn_f32_slowpath) ;  /* 0x0000004800807944 */ /* 0x020fea0003c00000 */
[----:B------:R-:W-:Y:S01]  /*4bf0*/  MOV R34, R0 ;  /* 0x0000000000227202 */ /* 0x000fe20000000f00 */
[----:B------:R-:W-:Y:S06]  /*4c00*/  BRA `(.L_x_1063) ;  /* 0x0000000000107947 */ /* 0x000fec0003800000 */
.L_x_1062:
[----:B------:R-:W0:Y:S02]  /*4c10*/  MUFU.RCP R34, R53 ;  /* 0x0000003500227308 */ /* 0x000e240000001000 */
[----:B0-----:R-:W-:-:S04]  /*4c20*/  FFMA R0, R53, R34, -1 ;  /* 0xbf80000035007423 */ /* 0x001fc80000000022 */
[----:B------:R-:W-:-:S04]  /*4c30*/  FADD.FTZ R49, -R0, -RZ ;  /* 0x800000ff00317221 */ /* 0x000fc80000010100 */
[----:B------:R-:W-:-:S07]  /*4c40*/  FFMA R34, R34, R49, R34 ;  /* 0x0000003122227223 */ /* 0x000fce0000000022 */
.L_x_1063:
[----:B------:R-:W-:Y:S05]  /*4c50*/  BSYNC B1 ;  /* 0x0000000000017941 */ /* 0x000fea0003800000 */
.L_x_1061:
[----:B------:R-:W-:Y:S01]  /*4c60*/  IMAD.U32 R0, R47, 0x10000, RZ ;  /* 0x000100002f007824 */ /* 0x000fe200078e00ff */
[----:B------:R-:W-:Y:S01]  /*4c70*/  HFMA2.MMA R51, -RZ, RZ, 3.7421875, 0 ;  /* 0x437c0000ff337435 */ /* 0x000fe200000001ff */
        /* <DEDUP_REMOVED lines=20> */
[----:B-----5:R-:W-:Y:S05]  /*4dc0*/  CALL.REL.NOINC `($__internal_9_$__cuda_sm20_rcp_rn_f32_slowpath) ;  /* 0x0000004800087944 */ /* 0x020fea0003c00000 */
[----:B------:R-:W-:Y:S05]  /*4dd0*/  BRA `(.L_x_1066) ;  /* 0x0000000000107947 */ /* 0x000fea0003800000 */
.L_x_1065:
[----:B------:R-:W0:Y:S02]  /*4de0*/  MUFU.RCP R0, R51 ;  /* 0x0000003300007308 */ /* 0x000e240000001000 */
[----:B0-----:R-:W-:-:S04]  /*4df0*/  FFMA R34, R51, R0, -1 ;  /* 0xbf80000033227423 */ /* 0x001fc80000000000 */
[----:B------:R-:W-:-:S04]  /*4e00*/  FADD.FTZ R49, -R34, -RZ ;  /* 0x800000ff22317221 */ /* 0x000fc80000010100 */
[----:B------:R-:W-:-:S07]  /*4e10*/  FFMA R0, R0, R49, R0 ;  /* 0x0000003100007223 */ /* 0x000fce0000000000 */
.L_x_1066:
[----:B------:R-:W-:Y:S05]  /*4e20*/  BSYNC B1 ;  /* 0x0000000000017941 */ /* 0x000fea0003800000 */
.L_x_1064:
[----:B------:R-:W-:Y:S01]  /*4e30*/  IMAD.U32 R47, R47, 0x10000, RZ ;  /* 0x000100002f2f7824 */ /* 0x000fe200078e00ff */
[----:B------:R-:W-:Y:S01]  /*4e40*/  MOV R50, 0x437c0000 ;  /* 0x437c000000327802 */ /* 0x000fe20000000f00 */
[----:B------:R-:W-:Y:S01]  /*4e50*/  IMAD.MOV.U32 R49, RZ, RZ, 0x3bbb989d ;  /* 0x3bbb989dff317424 */ /* 0x000fe200078e00ff */
[----:B------:R-:W-:Y:S01]  /*4e60*/  SHF.L.U32 R55, R55, 0x10, RZ ;  /* 0x0000001037377819 */ /* 0x000fe200000006ff */
[----:B------:R-:W-:Y:S01]  /*4e70*/  FMUL R34, R47, -1.7020000219345092773 ;  /* 0xbfd9db232f227820 */ /* 0x000fe20000400000 */
[----:B------:R-:W-:Y:S01]  /*4e80*/  IMAD.U32 R41, R41, 0x10000, RZ ;  /* 0x0001000029297824 */ /* 0x000fe200078e00ff */
[----:B------:R-:W-:Y:S02]  /*4e90*/  BSSY B1, `(.L_x_1067) ;  /* 0x000001b000017945 */ /* 0x000fe40003800000 */
        /* <DEDUP_REMOVED lines=12> */
[----:B------:R-:W-:-:S03]  /*4f60*/  FFMA R0, R43, R49, R0 ;  /* 0x000000312b007223 */ /* 0x000fc60000000000 */
[----:B------:R-:W-:Y:S01]  /*4f70*/  ISETP.GT.U32.AND P0, PT, R34, 0x1ffffff, PT ;  /* 0x01ffffff2200780c */ /* 0x000fe20003f04070 */
[----:B------:R-:W-:-:S04]  /*4f80*/  FMUL R0, R0, R55 ;  /* 0x0000003700007220 */ /* 0x000fc80000400000 */
[----:B------:R-:W-:-:S08]  /*4f90*/  FMUL R41, R0, R41 ;  /* 0x0000002900297220 */ /* 0x000fd00000400000 */
[----:B------:R-:W-:Y:S05]  /*4fa0*/  @P0 BRA `(.L_x_1068) ;  /* 0x0000000000140947 */ /* 0x000fea0003800000 */
[----:B------:R-:W-:Y:S01]  /*4fb0*/  IMAD.MOV.U32 R0, RZ, RZ, R53 ;  /* 0x000000ffff007224 */ /* 0x000fe200078e0035 */
[----:B------:R-:W-:-:S07]  /*4fc0*/  MOV R34, 0x4fe0 ;  /* 0x00004fe000227802 */ /* 0x000fce0000000f00 */
[----:B-----5:R-:W-:Y:S05]  /*4fd0*/  CALL.REL.NOINC `($__internal_9_$__cuda_sm20_rcp_rn_f32_slowpath) ;  /* 0x0000004400847944 */ /* 0x020fea0003c00000 */
[----:B------:R-:W-:Y:S01]  /*4fe0*/  MOV R50, R0 ;  /* 0x0000000000327202 */ /* 0x000fe20000000f00 */
[----:B------:R-:W-:Y:S06]  /*4ff0*/  BRA `(.L_x_1069) ;  /* 0x0000000000107947 */ /* 0x000fec0003800000 */
.L_x_1068:
[----:B------:R-:W0:Y:S02]  /*5000*/  MUFU.RCP R50, R53 ;  /* 0x0000003500327308 */ /* 0x000e240000001000 */
[----:B0-----:R-:W-:-:S04]  /*5010*/  FFMA R0, R53, R50, -1 ;  /* 0xbf80000035007423 */ /* 0x001fc80000000032 */
[----:B------:R-:W-:-:S04]  /*5020*/  FADD.FTZ R43, -R0, -RZ ;  /* 0x800000ff002b7221 */ /* 0x000fc80000010100 */
[----:B------:R-:W-:-:S07]  /*5030*/  FFMA R50, R50, R43, R50 ;  /* 0x0000002b32327223 */ /* 0x000fce0000000032 */
.L_x_1069:
[----:B------:R-:W-:Y:S05]  /*5040*/  BSYNC B1 ;  /* 0x0000000000017941 */ /* 0x000fea0003800000 */
.L_x_1067:
[----:B-----5:R-:W-:Y:S01]  /*5050*/  IMAD.U32 R0, R36, 0x10000, RZ ;  /* 0x0001000024007824 */ /* 0x020fe200078e00ff */
[----:B------:R-:W-:Y:S01]  /*5060*/  HFMA2.MMA R52, -RZ, RZ, 3.7421875, 0 ;  /* 0x437c0000ff347435 */ /* 0x000fe200000001ff */
[----:B------:R-:W-:Y:S01]  /*5070*/  IMAD.MOV.U32 R43, RZ, RZ, 0x3bbb989d ;  /* 0x3bbb989dff2b7424 */ /* 0x000fe200078e00ff */
[----:B------:R-:W-:Y:S01]  /*5080*/  ISETP.GE.U32.AND P0, PT, R35, R5, PT ;  /* 0x000000052300720c */ /* 0x000fe20003f06070 */
[----:B------:R-:W-:Y:S01]  /*5090*/  FMUL R34, R0, -1.7020000219345092773 ;  /* 0xbfd9db2300227820 */ /* 0x000fe20000400000 */
[----:B------:R-:W-:Y:S01]  /*50a0*/  IADD3 R19, R19, 0x1e, RZ ;  /* 0x0000001e13137810 */ /* 0x000fe20007ffe0ff */
[----:B------:R-:W-:Y:S01]  /*50b0*/  FMUL R50, R47, R50 ;  /* 0x000000322f327220 */ /* 0x000fe20000400000 */
[----:B------:R-:W-:Y:S01]  /*50c0*/  FMUL R47, R44, R9 ;  /* 0x000000092c2f7220 */ /* 0x000fe20000400000 */
[----:B------:R-:W-:Y:S01]  /*50d0*/  FFMA.SAT R43, R34, R43, 0.5 ;  /* 0x3f000000222b7423 */ /* 0x000fe2000000202b */
[----:B------:R-:W-:Y:S03]  /*50e0*/  BSSY B0, `(.L_x_1070) ;  /* 0x0000030000007945 */ /* 0x000fe60003800000 */
[----:B------:R-:W-:Y:S01]  /*50f0*/  FFMA.RM R43, R43, R52, 12582913 ;  /* 0x4b4000012b2b7423 */ /* 0x000fe20000004034 */
[----:B------:R-:W-:Y:S01]  /*5100*/  FMUL R52, R55, R50 ;  /* 0x0000003237347220 */ /* 0x000fe20000400000 */
[----:B------:R-:W-:-:S02]  /*5110*/  FMUL R50, R41, R9 ;  /* 0x0000000929327220 */ /* 0x000fc40000400000 */
[----:B------:R-:W-:-:S04]  /*5120*/  FADD R49, R43, -12583039 ;  /* 0xcb40007f2b317421 */ /* 0x000fc80000000000 */
[----:B------:R-:W-:-:S04]  /*5130*/  FFMA R49, R34, 1.4426950216293334961, -R49 ;  /* 0x3fb8aa3b22317823 */ /* 0x000fc80000000831 */
[----:B------:R-:W-:Y:S01]  /*5140*/  FFMA R49, R34, 1.925963033500011079e-08, R49 ;  /* 0x32a5706022317823 */ /* 0x000fe20000000031 */
[----:B------:R-:W-:Y:S01]  /*5150*/  IMAD.SHL.U32 R34, R43, 0x800000, RZ ;  /* 0x008000002b227824 */ /* 0x000fe200078e00ff */
[----:B------:R-:W-:-:S04]  /*5160*/  FMNMX R43, R22, |R44|, !PT ;  /* 0x4000002c162b7209 */ /* 0x000fc80007800000 */
[----:B------:R-:W0:Y:S01]  /*5170*/  MUFU.EX2 R49, R49 ;  /* 0x0000003100317308 */ /* 0x000e220000000800 */
[----:B------:R-:W-:-:S04]  /*5180*/  FMNMX R51, |R46|, R43, !PT ;  /* 0x0000002b2e337209 */ /* 0x000fc80007800200 */
[----:B------:R-:W-:Y:S01]  /*5190*/  FMNMX R22, |R42|, R51, !PT ;  /* 0x000000332a167209 */ /* 0x000fe20007800200 */
[-C--:B------:R-:W-:Y:S01]  /*51a0*/  FMUL R51, R46, R9.reuse ;  /* 0x000000092e337220 */ /* 0x080fe20000400000 */
[----:B------:R-:W-:Y:S02]  /*51b0*/  FMUL R46, R42, R9 ;  /* 0x000000092a2e7220 */ /* 0x000fe40000400000 */
[----:B------:R-:W-:Y:S02]  /*51c0*/  FMNMX R22, |R41|, R22, !PT ;  /* 0x0000001629167209 */ /* 0x000fe40007800200 */
[----:B------:R-:W-:Y:S02]  /*51d0*/  F2FP.BF16.F32.PACK_AB R41, R50, R51 ;  /* 0x000000333229723e */ /* 0x000fe400000010ff */
[----:B------:R-:W-:Y:S02]  /*51e0*/  FMNMX R35, |R45|, R22, !PT ;  /* 0x000000162d237209 */ /* 0x000fe40007800200 */
[----:B------:R-:W-:Y:S01]  /*51f0*/  F2FP.BF16.F32.PACK_AB R42, R46, R47 ;  /* 0x0000002f2e2a723e */ /* 0x000fe200000010ff */
[----:B0-----:R-:W-:Y:S01]  /*5200*/  FFMA R34, R34, R49, 1 ;  /* 0x3f80000022227423 */ /* 0x001fe20000000031 */
[C---:B------:R-:W-:Y:S01]  /*5210*/  FMNMX R35, |R48|.reuse, R35, !PT ;  /* 0x0000002330237209 */ /* 0x040fe20007800200 */
[----:B------:R-:W-:Y:S01]  /*5220*/  FMUL R49, R48, R9 ;  /* 0x0000000930317220 */ /* 0x000fe20000400000 */
[----:B------:R-:W-:Y:S01]  /*5230*/  LOP3.LUT R48, R19, 0x1f, RZ, 0xc0, !PT ;  /* 0x0000001f13307812 */ /* 0x000fe200078ec0ff */
[----:B------:R-:W-:Y:S01]  /*5240*/  VIADD R43, R34, 0x1800000 ;  /* 0x01800000222b7836 */ /* 0x000fe20000000000 */
[C---:B------:R-:W-:Y:S01]  /*5250*/  FMNMX R35, |R56|.reuse, R35, !PT ;  /* 0x0000002338237209 */ /* 0x040fe20007800200 */
[----:B------:R-:W-:Y:S01]  /*5260*/  FMUL R56, R56, R9 ;  /* 0x0000000938387220 */ /* 0x000fe20000400000 */
[----:B------:R-:W-:-:S02]  /*5270*/  ISETP.GE.U32.OR P0, PT, R48, R7, P0 ;  /* 0x000000073000720c */ /* 0x000fc40000706470 */
[----:B------:R-:W-:Y:S02]  /*5280*/  LOP3.LUT R43, R43, 0x7f800000, RZ, 0xc0, !PT ;  /* 0x7f8000002b2b7812 */ /* 0x000fe400078ec0ff */
[----:B------:R-:W-:Y:S02]  /*5290*/  IADD3 R19, P3, R32, R28, RZ ;  /* 0x0000001c20137210 */ /* 0x000fe40007f7e0ff */
[----:B------:R-:W-:Y:S01]  /*52a0*/  ISETP.GT.U32.AND P2, PT, R43, 0x1ffffff, PT ;  /* 0x01ffffff2b00780c */ /* 0x000fe20003f44070 */
[----:B------:R-:W-:Y:S01]  /*52b0*/  FMUL R43, R45, R9 ;  /* 0x000000092d2b7220 */ /* 0x000fe20000400000 */
[C---:B------:R-:W-:Y:S01]  /*52c0*/  FMNMX R22, |R52|.reuse, R35, !PT ;  /* 0x0000002334167209 */ /* 0x040fe20007800200 */
[----:B------:R-:W-:Y:S01]  /*52d0*/  FMUL R52, R52, R9 ;  /* 0x0000000934347220 */ /* 0x000fe20000400000 */
[----:B------:R-:W-:Y:S02]  /*52e0*/  IMAD.X R32, R33, 0x1, R29, P3 ;  /* 0x0000000121207824 */ /* 0x000fe400018e061d */
[----:B------:R-:W-:-:S02]  /*52f0*/  F2FP.BF16.F32.PACK_AB R35, R56, R43 ;  /* 0x0000002b3823723e */ /* 0x000fc400000010ff */
[----:B------:R-:W-:Y:S01]  /*5300*/  F2FP.BF16.F32.PACK_AB R33, R52, R49 ;  /* 0x000000313421723e */ /* 0x000fe200000010ff */
[----:B------:R-:W-:Y:S06]  /*5310*/  @P0 BRA `(.L_x_1071) ;  /* 0x0000000000300947 */ /* 0x000fec0003800000 */
[----:B------:R-:W-:Y:S01]  /*5320*/  ULDC.64 UR6, c[0x0][0x248] ;  /* 0x0000920000067ab9 */ /* 0x000fe20000000a00 */
[----:B------:R-:W-:Y:S01]  /*5330*/  ULDC.64 UR4, c[0x0][0x220] ;  /* 0x0000880000047ab9 */ /* 0x000fe20000000a00 */
[----:B------:R-:W-:Y:S01]  /*5340*/  IMAD.WIDE.U32 R44, R3, UR6, R28 ;  /* 0x00000006032c7c25 */ /* 0x000fe2000f8e001c */
[----:B------:R-:W-:-:S03]  /*5350*/  F2FP.BF16.F32.PACK_AB R47, R51, R47 ;  /* 0x0000002f332f723e */ /* 0x000fc600000010ff */
[----:B------:R-:W-:Y:S01]  /*5360*/  IMAD R53, R3, UR7, R45 ;  /* 0x0000000703357c24 */ /* 0x000fe2000f8e022d */
[----:B------:R-:W-:Y:S02]  /*5370*/  IADD3 R45, P3, P4, R48, R44, R28 ;  /* 0x0000002c302d7210 */ /* 0x000fe40007c7e01c */
[C---:B------:R-:W-:Y:S02]  /*5380*/  LEA R44, P5, R6.reuse, UR4, 0x6 ;  /* 0x00000004062c7c11 */ /* 0x040fe4000f8a30ff */
[----:B------:R-:W-:Y:S02]  /*5390*/  IADD3.X R54, RZ, R53, R29, P3, P4 ;  /* 0x00000035ff367210 */ /* 0x000fe40001fe841d */
[----:B------:R-:W-:Y:S02]  /*53a0*/  LEA R44, P3, R45, R44, 0x2 ;  /* 0x0000002c2d2c7211 */ /* 0x000fe400078610ff */
[----:B------:R-:W-:-:S04]  /*53b0*/  LEA.HI.X R53, R6, UR5, R8, 0x6, P5 ;  /* 0x0000000506357c11 */ /* 0x000fc8000a8f3408 */
[----:B------:R-:W-:-:S05]  /*53c0*/  LEA.HI.X R45, R45, R53, R54, 0x2, P3 ;  /* 0x000000352d2d7211 */ /* 0x000fca00018f1436 */
[----:B------:R0:W-:Y:S02]  /*53d0*/  STG.E desc[UR10][R44.64], R47 ;  /* 0x0000002f2c007986 */ /* 0x0001e4000c10190a */
.L_x_1071:
[----:B------:R-:W-:Y:S05]  /*53e0*/  BSYNC B0 ;  /* 0x0000000000007941 */ /* 0x000fea0003800000 */
.L_x_1070:
[----:B------:R-:W-:Y:S04]  /*53f0*/  BSSY B0, `(.L_x_1072) ;  /* 0x000000d000007945 */ /* 0x000fe80003800000 */
[----:B------:R-:W-:Y:S05]  /*5400*/  @P0 BRA `(.L_x_1073) ;  /* 0x00000000002c0947 */ /* 0x000fea0003800000 */
[----:B------:R-:W-:Y:S01]  /*5410*/  ULDC.64 UR8, c[0x0][0x248] ;  /* 0x0000920000087ab9 */ /* 0x000fe20000000a00 */
[----:B------:R-:W-:Y:S01]  /*5420*/  ULDC.64 UR6, c[0x0][0x220] ;  /* 0x0000880000067ab9 */ /* 0x000fe20000000a00 */
[----:B------:R-:W-:Y:S01]  /*5430*/  ULOP3.LUT UR4, UR9, 0x7fffffff, URZ, 0xc0, !UPT ;  /* 0x7fffffff09047892 */ /* 0x000fe2000f8ec03f */
[----:B0-----:R-:W-:Y:S02]  /*5440*/  LEA R44, P5, R6, UR6, 0x6 ;  /* 0x00000006062c7c11 */ /* 0x001fe4000f8a30ff */
[----:B------:R-:W-:Y:S02]  /*5450*/  IADD3 R45, P3, P4, R20, UR8, R48 ;  /* 0x00000008142d7c10 */ /* 0x000fe4000fc7e030 */
[----:B------:R-:W-:Y:S02]  /*5460*/  LEA.HI.X R47, R6, UR7, R8, 0x6, P5 ;  /* 0x00000007062f7c11 */ /* 0x000fe4000a8f3408 */
[----:B------:R-:W-:Y:S02]  /*5470*/  LEA R44, P5, R45, R44, 0x2 ;  /* 0x0000002c2d2c7211 */ /* 0x000fe400078a10ff */
[----:B------:R-:W-:-:S04]  /*5480*/  IADD3.X R54, R24, UR4, RZ, P3, P4 ;  /* 0x0000000418367c10 */ /* 0x000fc80009fe84ff */
[----:B------:R-:W-:Y:S02]  /*5490*/  LEA.HI.X R45, R45, R47, R54, 0x2, P5 ;  /* 0x0000002f2d2d7211 */ /* 0x000fe400028f1436 */
[----:B------:R-:W-:-:S05]  /*54a0*/  F2FP.BF16.F32.PACK_AB R47, R50, R46 ;  /* 0x0000002e322f723e */ /* 0x000fca00000010ff */
[----:B------:R1:W-:Y:S02]  /*54b0*/  STG.E desc[UR10][R44.64], R47 ;  /* 0x0000002f2c007986 */ /* 0x0003e4000c10190a */
.L_x_1073:
[----:B------:R-:W-:Y:S05]  /*54c0*/  BSYNC B0 ;  /* 0x0000000000007941 */ /* 0x000fea0003800000 */
.L_x_1072:
[----:B------:R-:W-:Y:S04]  /*54d0*/  BSSY B0, `(.L_x_1074) ;  /* 0x0000012000007945 */ /* 0x000fe80003800000 */
[----:B------:R-:W-:Y:S05]  /*54e0*/  @P0 BRA `(.L_x_1075) ;  /* 0x0000000000400947 */ /* 0x000fea0003800000 */
[----:B01----:R-:W-:Y:S01]  /*54f0*/  MOV R45, R29 ;  /* 0x0000001d002d7202 */ /* 0x003fe20000000f00 */
[----:B------:R-:W-:Y:S01]  /*5500*/  IMAD.MOV.U32 R44, RZ, RZ, R28 ;  /* 0x000000ffff2c7224 */ /* 0x000fe200078e001c */
[----:B------:R-:W-:Y:S01]  /*5510*/  ULDC.64 UR6, c[0x0][0x248] ;  /* 0x0000920000067ab9 */ /* 0x000fe20000000a00 */
[----:B------:R-:W-:Y:S01]  /*5520*/  ULDC.64 UR4, c[0x0][0x220] ;  /* 0x0000880000047ab9 */ /* 0x000fe20000000a00 */
[----:B------:R-:W-:Y:S01]  /*5530*/  F2FP.BF16.F32.PACK_AB R43, R49, R43 ;  /* 0x0000002b312b723e */ /* 0x000fe200000010ff */
[----:B------:R-:W-:Y:S01]  /*5540*/  IMAD.WIDE.U32 R44, R3, UR6, R44 ;  /* 0x00000006032c7c25 */ /* 0x000fe2000f8e002c */
[----:B------:R-:W-:-:S03]  /*5550*/  LEA R47, P4, R6, UR4, 0x6 ;  /* 0x00000004062f7c11 */ /* 0x000fc6000f8830ff */
[----:B------:R-:W-:Y:S01]  /*5560*/  IMAD R51, R3, UR7, R45 ;  /* 0x0000000703337c24 */ /* 0x000fe2000f8e022d */
[----:B------:R-:W-:Y:S02]  /*5570*/  IADD3 R47, P3, R47, R28, RZ ;  /* 0x0000001c2f2f7210 */ /* 0x000fe40007f7e0ff */
[----:B------:R-:W-:Y:S02]  /*5580*/  LEA.HI.X R45, R6, UR5, R8, 0x6, P4 ;  /* 0x00000005062d7c11 */ /* 0x000fe4000a0f3408 */
[----:B------:R-:W-:-:S03]  /*5590*/  IADD3 R46, P5, P6, R48, R44, R28 ;  /* 0x0000002c302e7210 */ /* 0x000fc60007ebe01c */
[--C-:B------:R-:W-:Y:S01]  /*55a0*/  IMAD.X R45, R45, 0x1, R29.reuse, P3 ;  /* 0x000000012d2d7824 */ /* 0x100fe200018e061d */
[----:B------:R-:W-:Y:S02]  /*55b0*/  IADD3.X R51, RZ, R51, R29, P5, P6 ;  /* 0x00000033ff337210 */ /* 0x000fe40002fec41d */
[----:B------:R-:W-:-:S04]  /*55c0*/  LEA R44, P4, R46, R47, 0x2 ;  /* 0x0000002f2e2c7211 */ /* 0x000fc800078810ff */
[----:B------:R-:W-:-:S05]  /*55d0*/  LEA.HI.X R45, R46, R45, R51, 0x2, P4 ;  /* 0x0000002d2e2d7211 */ /* 0x000fca00020f1433 */
[----:B------:R2:W-:Y:S04]  /*55e0*/  STG.E desc[UR10][R44.64], R43 ;  /* 0x0000002b2c007986 */ /* 0x0005e8000c10190a */
.L_x_1075:
[----:B------:R-:W-:Y:S05]  /*55f0*/  BSYNC B0 ;  /* 0x0000000000007941 */ /* 0x000fea0003800000 */
.L_x_1074:
[----:B------:R-:W-:Y:S04]  /*5600*/  BSSY B0, `(.L_x_1076) ;  /* 0x000000f000007945 */ /* 0x000fe80003800000 */
[----:B------:R-:W-:Y:S05]  /*5610*/  @P0 BRA `(.L_x_1077) ;  /* 0x0000000000340947 */ /* 0x000fea0003800000 */
[----:B------:R-:W-:Y:S01]  /*5620*/  ULDC.64 UR4, c[0x0][0x220] ;  /* 0x0000880000047ab9 */ /* 0x000fe20000000a00 */
[----:B------:R-:W-:Y:S01]  /*5630*/  ULDC.64 UR6, c[0x0][0x248] ;  /* 0x0000920000067ab9 */ /* 0x000fe20000000a00 */
[----:B--2---:R-:W-:Y:S01]  /*5640*/  LEA R43, P0, R6, UR4, 0x6 ;  /* 0x00000004062b7c11 */ /* 0x004fe2000f8030ff */
[----:B------:R-:W-:Y:S01]  /*5650*/  ULOP3.LUT UR4, UR7, 0x7fffffff, URZ, 0xc0, !UPT ;  /* 0x7fffffff07047892 */ /* 0x000fe2000f8ec03f */
[----:B------:R-:W-:Y:S02]  /*5660*/  IADD3 R20, P4, P5, R20, UR6, R48 ;  /* 0x0000000614147c10 */ /* 0x000fe4000fd9e030 */
[----:B------:R-:W-:Y:S02]  /*5670*/  IADD3 R43, P3, R43, R28, RZ ;  /* 0x0000001c2b2b7210 */ /* 0x000fe40007f7e0ff */
[----:B------:R-:W-:Y:S02]  /*5680*/  LEA.HI.X R28, R6, UR5, R8, 0x6, P0 ;  /* 0x00000005061c7c11 */ /* 0x000fe400080f3408 */
[----:B------:R-:W-:-:S03]  /*5690*/  IADD3.X R24, R24, UR4, RZ, P4, P5 ;  /* 0x0000000418187c10 */ /* 0x000fc6000a7ea4ff */
[----:B------:R-:W-:Y:S01]  /*56a0*/  IMAD.X R29, R28, 0x1, R29, P3 ;  /* 0x000000011c1d7824 */ /* 0x000fe200018e061d */
[----:B------:R-:W-:Y:S02]  /*56b0*/  LEA R28, P0, R20, R43, 0x2 ;  /* 0x0000002b141c7211 */ /* 0x000fe400078010ff */
[----:B------:R-:W-:Y:S02]  /*56c0*/  F2FP.BF16.F32.PACK_AB R43, R52, R56 ;  /* 0x00000038342b723e */ /* 0x000fe400000010ff */
[----:B------:R-:W-:-:S05]  /*56d0*/  LEA.HI.X R29, R20, R29, R24, 0x2, P0 ;  /* 0x0000001d141d7211 */ /* 0x000fca00000f1418 */
[----:B------:R3:W-:Y:S04]  /*56e0*/  STG.E desc[UR10][R28.64], R43 ;  /* 0x0000002b1c007986 */ /* 0x0007e8000c10190a */
.L_x_1077:
[----:B------:R-:W-:Y:S05]  /*56f0*/  BSYNC B0 ;  /* 0x0000000000007941 */ /* 0x000fea0003800000 */
.L_x_1076:
[----:B------:R-:W-:Y:S01]  /*5700*/  BSSY B1, `(.L_x_1078) ;  /* 0x000000c000017945 */ /* 0x000fe20003800000 */
[----:B------:R-:W-:Y:S01]  /*5710*/  PRMT R24, R36, 0x7632, R24 ;  /* 0x0000763224187816 */ /* 0x000fe20000000018 */
[----:B------:R-:W-:Y:S02]  /*5720*/  FMUL R20, R0, 1.7020000219345092773 ;  /* 0x3fd9db2300147820 */ /* 0x000fe40000400000 */
[----:B------:R-:W-:Y:S05]  /*5730*/  @P2 BRA `(.L_x_1079) ;  /* 0x0000000000102947 */ /* 0x000fea0003800000 */
[----:B------:R-:W-:Y:S02]  /*5740*/  MOV R0, R34 ;  /* 0x0000002200007202 */ /* 0x000fe40000000f00 */
[----:B------:R-:W-:-:S07]  /*5750*/  MOV R34, 0x5770 ;  /* 0x0000577000227802 */ /* 0x000fce0000000f00 */
[----:B0123--:R-:W-:Y:S05]  /*5760*/  CALL.REL.NOINC `($__internal_9_$__cuda_sm20_rcp_rn_f32_slowpath) ;  /* 0x0000003c00a07944 */ /* 0x00ffea0003c00000 */
[----:B------:R-:W-:Y:S05]  /*5770*/  BRA `(.L_x_1080) ;  /* 0x0000000000107947 */ /* 0x000fea0003800000 */
.L_x_1079:
[----:B---3--:R-:W3:Y:S02]  /*5780*/  MUFU.RCP R29, R34 ;  /* 0x00000022001d7308 */ /* 0x008ee40000001000 */
[----:B---3--:R-:W-:-:S04]  /*5790*/  FFMA R0, R34, R29, -1 ;  /* 0xbf80000022007423 */ /* 0x008fc8000000001d */
[----:B------:R-:W-:-:S04]  /*57a0*/  FADD.FTZ R0, -R0, -RZ ;  /* 0x800000ff00007221 */ /* 0x000fc80000010100 */
[----:B------:R-:W-:-:S07]  /*57b0*/  FFMA R0, R29, R0, R29 ;  /* 0x000000001d007223 */ /* 0x000fce000000001d */
.L_x_1080:
[----:B------:R-:W-:Y:S05]  /*57c0*/  BSYNC B1 ;  /* 0x0000000000017941 */ /* 0x000fea0003800000 */
.L_x_1078:
[----:B------:R-:W-:Y:S01]  /*57d0*/  IMAD.U32 R36, R36, 0x10000, RZ ;  /* 0x0001000024247824 */ /* 0x000fe200078e00ff */
[----:B------:R-:W-:Y:S01]  /*57e0*/  HFMA2.MMA R34, -RZ, RZ, 3.7421875, 0 ;  /* 0x437c0000ff227435 */ /* 0x000fe200000001ff */
[----:B------:R-:W-:Y:S01]  /*57f0*/  IMAD.MOV.U32 R29, RZ, RZ, 0x3bbb989d ;  /* 0x3bbb989dff1d7424 */ /* 0x000fe200078e00ff */
[----:B------:R-:W-:Y:S01]  /*5800*/  BSSY B1, `(.L_x_1081) ;  /* 0x000001f000017945 */ /* 0x000fe20003800000 */
[----:B------:R-:W-:-:S04]  /*5810*/  FMUL R28, R36, -1.7020000219345092773 ;  /* 0xbfd9db23241c7820 */ /* 0x000fc80000400000 */
[----:B------:R-:W-:-:S04]  /*5820*/  FFMA.SAT R29, R28, R29, 0.5 ;  /* 0x3f0000001c1d7423 */ /* 0x000fc8000000201d */
[----:B------:R-:W-:-:S04]  /*5830*/  FFMA.RM R29, R29, R34, 12582913 ;  /* 0x4b4000011d1d7423 */ /* 0x000fc80000004022 */
[C---:B--2---:R-:W-:Y:S01]  /*5840*/  FADD R43, R29.reuse, -12583039 ;  /* 0xcb40007f1d2b7421 */ /* 0x044fe20000000000 */
[----:B------:R-:W-:-:S03]  /*5850*/  IMAD.SHL.U32 R29, R29, 0x800000, RZ ;  /* 0x008000001d1d7824 */ /* 0x000fc600078e00ff */
[----:B------:R-:W-:-:S04]  /*5860*/  FFMA R43, R28, 1.4426950216293334961, -R43 ;  /* 0x3fb8aa3b1c2b7823 */ /* 0x000fc8000000082b */
[----:B------:R-:W-:-:S06]  /*5870*/  FFMA R34, R28, 1.925963033500011079e-08, R43 ;  /* 0x32a570601c227823 */ /* 0x000fcc000000002b */
[----:B------:R-:W0:Y:S02]  /*5880*/  MUFU.EX2 R34, R34 ;  /* 0x0000002200227308 */ /* 0x000e240000000800 */
[----:B01----:R-:W-:Y:S01]  /*5890*/  FFMA R45, R29, R34, 1 ;  /* 0x3f8000001d2d7423 */ /* 0x003fe20000000022 */
[----:B------:R-:W-:-:S03]  /*58a0*/  FADD R29, -R0, 1 ;  /* 0x3f800000001d7421 */ /* 0x000fc60000000100 */
[----:B------:R-:W-:Y:S02]  /*58b0*/  VIADD R28, R45, 0x1800000 ;  /* 0x018000002d1c7836 */ /* 0x000fe40000000000 */
[----:B------:R-:W-:-:S03]  /*58c0*/  FMUL R29, R29, R0 ;  /* 0x000000001d1d7220 */ /* 0x000fc60000400000 */
[----:B------:R-:W-:Y:S01]  /*58d0*/  LOP3.LUT R43, R28, 0x7f800000, RZ, 0xc0, !PT ;  /* 0x7f8000001c2b7812 */ /* 0x000fe200078ec0ff */
[----:B------:R-:W-:Y:S01]  /*58e0*/  FFMA R29, R20, R29, R0 ;  /* 0x0000001d141d7223 */ /* 0x000fe20000000000 */
[----:B------:R-:W-:Y:S02]  /*58f0*/  SHF.L.U32 R28, R27, 0x10, RZ ;  /* 0x000000101b1c7819 */ /* 0x000fe400000006ff */
[----:B------:R-:W-:Y:S01]  /*5900*/  ISETP.GT.U32.AND P0, PT, R43, 0x1ffffff, PT ;  /* 0x01ffffff2b00780c */ /* 0x000fe20003f04070 */
[C---:B------:R-:W-:Y:S01]  /*5910*/  IMAD.U32 R43, R37.reuse, 0x10000, RZ ;  /* 0x00010000252b7824 */ /* 0x040fe200078e00ff */
[----:B------:R-:W-:Y:S01]  /*5920*/  PRMT R37, R37, 0x7632, R37 ;  /* 0x0000763225257816 */ /* 0x000fe20000000025 */
[----:B------:R-:W-:Y:S01]  /*5930*/  FMUL R20, R29, R28 ;  /* 0x0000001c1d147220 */ /* 0x000fe20000400000 */
[----:B------:R-:W-:-:S03]  /*5940*/  PRMT R29, R27, 0x7632, R29 ;  /* 0x000076321b1d7816 */ /* 0x000fc6000000001d */
[----:B------:R-:W-:-:S06]  /*5950*/  FMUL R20, R20, R43 ;  /* 0x0000002b14147220 */ /* 0x000fcc0000400000 */
[----:B------:R-:W-:Y:S05]  /*5960*/  @P0 BRA `(.L_x_1082) ;  /* 0x0000000000100947 */ /* 0x000fea0003800000 */
[----:B------:R-:W-:Y:S01]  /*5970*/  IMAD.MOV.U32 R0, RZ, RZ, R45 ;  /* 0x000000ffff007224 */ /* 0x000fe200078e002d */
[----:B------:R-:W-:-:S07]  /*5980*/  MOV R34, 0x59a0 ;  /* 0x000059a000227802 */ /* 0x000fce0000000f00 */
[----:B------:R-:W-:Y:S05]  /*5990*/  CALL.REL.NOINC `($__internal_9_$__cuda_sm20_rcp_rn_f32_slowpath) ;  /* 0x0000003c00147944 */ /* 0x000fea0003c00000 */
[----:B------:R-:W-:Y:S05]  /*59a0*/  BRA `(.L_x_1083) ;  /* 0x0000000000107947 */ /* 0x000fea0003800000 */
.L_x_1082:
[----:B------:R-:W0:Y:S02]  /*59b0*/  MUFU.RCP R0, R45 ;  /* 0x0000002d00007308 */ /* 0x000e240000001000 */
[----:B0-----:R-:W-:-:S04]  /*59c0*/  FFMA R27, R45, R0, -1 ;  /* 0xbf8000002d1b7423 */ /* 0x001fc80000000000 */
[----:B------:R-:W-:-:S04]  /*59d0*/  FADD.FTZ R27, -R27, -RZ ;  /* 0x800000ff1b1b7221 */ /* 0x000fc80000010100 */
[----:B------:R-:W-:-:S07]  /*59e0*/  FFMA R0, R0, R27, R0 ;  /* 0x0000001b00007223 */ /* 0x000fce0000000000 */
.L_x_1083:
[----:B------:R-:W-:Y:S05]  /*59f0*/  BSYNC B1 ;  /* 0x0000000000017941 */ /* 0x000fea0003800000 */
.L_x_1081:
[----:B------:R-:W-:Y:S01]  /*5a00*/  SHF.L.U32 R34, R24, 0x10, RZ ;  /* 0x0000001018227819 */ /* 0x000fe200000006ff */
[----:B------:R-:W-:Y:S01]  /*5a10*/  IMAD.MOV.U32 R44, RZ, RZ, 0x3bbb989d ;  /* 0x3bbb989dff2c7424 */ /* 0x000fe200078e00ff */
[----:B------:R-:W-:Y:S01]  /*5a20*/  BSSY B1, `(.L_x_1084) ;  /* 0x000001a000017945 */ /* 0x000fe20003800000 */
[----:B------:R-:W-:Y:S02]  /*5a30*/  IMAD.MOV.U32 R46, RZ, RZ, 0x437c0000 ;  /* 0x437c0000ff2e7424 */ /* 0x000fe400078e00ff */
        /* <DEDUP_REMOVED lines=18> */
[----:B------:R-:W-:Y:S05]  /*5b60*/  CALL.REL.NOINC `($__internal_9_$__cuda_sm20_rcp_rn_f32_slowpath) ;  /* 0x0000003800a07944 */ /* 0x000fea0003c00000 */
[----:B------:R-:W-:Y:S05]  /*5b70*/  BRA `(.L_x_1086) ;  /* 0x0000000000107947 */ /* 0x000fea0003800000 */
.L_x_1085:
[----:B------:R-:W0:Y:S02]  /*5b80*/  MUFU.RCP R0, R45 ;  /* 0x0000002d00007308 */ /* 0x000e240000001000 */
[----:B0-----:R-:W-:-:S04]  /*5b90*/  FFMA R28, R45, R0, -1 ;  /* 0xbf8000002d1c7423 */ /* 0x001fc80000000000 */
[----:B------:R-:W-:-:S04]  /*5ba0*/  FADD.FTZ R43, -R28, -RZ ;  /* 0x800000ff1c2b7221 */ /* 0x000fc80000010100 */
[----:B------:R-:W-:-:S07]  /*5bb0*/  FFMA R0, R0, R43, R0 ;  /* 0x0000002b00007223 */ /* 0x000fce0000000000 */
.L_x_1086:
[----:B------:R-:W-:Y:S05]  /*5bc0*/  BSYNC B1 ;  /* 0x0000000000017941 */ /* 0x000fea0003800000 */
.L_x_1084:
        /* <DEDUP_REMOVED lines=17> */
[----:B------:R-:W-:Y:S02]  /*5ce0*/  IMAD.U32 R24, R29, 0x10000, RZ ;  /* 0x000100001d187824 */ /* 0x000fe400078e00ff */
        /* <DEDUP_REMOVED lines=8> */
[----:B------:R-:W-:Y:S05]  /*5d70*/  CALL.REL.NOINC `($__internal_9_$__cuda_sm20_rcp_rn_f32_slowpath) ;  /* 0x00000038001c7944 */ /* 0x000fea0003c00000 */
[----:B------:R-:W-:Y:S05]  /*5d80*/  BRA `(.L_x_1089) ;  /* 0x0000000000107947 */ /* 0x000fea0003800000 */
.L_x_1088:
[----:B------:R-:W0:Y:S02]  /*5d90*/  MUFU.RCP R0, R45 ;  /* 0x0000002d00007308 */ /* 0x000e240000001000 */
[----:B0-----:R-:W-:-:S04]  /*5da0*/  FFMA R29, R45, R0, -1 ;  /* 0xbf8000002d1d7423 */ /* 0x001fc80000000000 */
[----:B------:R-:W-:-:S04]  /*5db0*/  FADD.FTZ R29, -R29, -RZ ;  /* 0x800000ff1d1d7221 */ /* 0x000fc80000010100 */
[----:B------:R-:W-:-:S07]  /*5dc0*/  FFMA R0, R0, R29, R0 ;  /* 0x0000001d00007223 */ /* 0x000fce0000000000 */
.L_x_1089:
[----:B------:R-:W-:Y:S05]  /*5dd0*/  BSYNC B1 ;  /* 0x0000000000017941 */ /* 0x000fea0003800000 */
.L_x_1087:
        /* <DEDUP_REMOVED lines=23> */
[----:B------:R-:W-:Y:S05]  /*5f50*/  CALL.REL.NOINC `($__internal_9_$__cuda_sm20_rcp_rn_f32_slowpath) ;  /* 0x0000003400a47944 */ /* 0x000fea0003c00000 */
[----:B------:R-:W-:Y:S05]  /*5f60*/  BRA `(.L_x_1092) ;  /* 0x0000000000107947 */ /* 0x000fea0003800000 */
.L_x_1091:
[----:B------:R-:W0:Y:S02]  /*5f70*/  MUFU.RCP R0, R43 ;  /* 0x0000002b00007308 */ /* 0x000e240000001000 */
[----:B0-----:R-:W-:-:S04]  /*5f80*/  FFMA R29, R43, R0, -1 ;  /* 0xbf8000002b1d7423 */ /* 0x001fc80000000000 */
[----:B------:R-:W-:-:S04]  /*5f90*/  FADD.FTZ R29, -R29, -RZ ;  /* 0x800000ff1d1d7221 */ /* 0x000fc80000010100 */
[----:B------:R-:W-:-:S07]  /*5fa0*/  FFMA R0, R0, R29, R0 ;  /* 0x0000001d00007223 */ /* 0x000fce0000000000 */
.L_x_1092:
[----:B------:R-:W-:Y:S05]  /*5fb0*/  BSYNC B1 ;  /* 0x0000000000017941 */ /* 0x000fea0003800000 */
.L_x_1090:
        /* <DEDUP_REMOVED lines=29> */
[----:B------:R-:W-:Y:S05]  /*6190*/  BRA `(.L_x_1095) ;  /* 0x0000000000107947 */ /* 0x000fea0003800000 */
.L_x_1094:
[----:B------:R-:W0:Y:S02]  /*61a0*/  MUFU.RCP R0, R45 ;  /* 0x0000002d00007308 */ /* 0x000e240000001000 */
[----:B0-----:R-:W-:-:S04]  /*61b0*/  FFMA R34, R45, R0, -1 ;  /* 0xbf8000002d227423 */ /* 0x001fc80000000000 */
[----:B------:R-:W-:-:S04]  /*61c0*/  FADD.FTZ R43, -R34, -RZ ;  /* 0x800000ff222b7221 */ /* 0x000fc80000010100 */
[----:B------:R-:W-:-:S07]  /*61d0*/  FFMA R0, R0, R43, R0 ;  /* 0x0000002b00007223 */ /* 0x000fce0000000000 */
.L_x_1095:
[----:B------:R-:W-:Y:S05]  /*61e0*/  BSYNC B1 ;  /* 0x0000000000017941 */ /* 0x000fea0003800000 */
.L_x_1093:
        /* <DEDUP_REMOVED lines=22> */
[----:B------:R-:W-:Y:S05]  /*6350*/  CALL.REL.NOINC `($__internal_9_$__cuda_sm20_rcp_rn_f32_slowpath) ;  /* 0x0000003000a47944 */ /* 0x000fea0003c00000 */
[----:B------:R-:W-:Y:S05]  /*6360*/  BRA `(.L_x_1098) ;  /* 0x0000000000107947 */ /* 0x000fea0003800000 */
.L_x_1097:
[----:B------:R-:W0:Y:S02]  /*6370*/  MUFU.RCP R0, R45 ;  /* 0x0000002d00007308 */ /* 0x000e240000001000 */
[----:B0-----:R-:W-:-:S04]  /*6380*/  FFMA R34, R45, R0, -1 ;  /* 0xbf8000002d227423 */ /* 0x001fc80000000000 */
[----:B------:R-:W-:-:S04]  /*6390*/  FADD.FTZ R43, -R34, -RZ ;  /* 0x800000ff222b7221 */ /* 0x000fc80000010100 */
[----:B------:R-:W-:-:S07]  /*63a0*/  FFMA R0, R0, R43, R0 ;  /* 0x0000002b00007223 */ /* 0x000fce0000000000 */
.L_x_1098:
[----:B------:R-:W-:Y:S05]  /*63b0*/  BSYNC B1 ;  /* 0x0000000000017941 */ /* 0x000fea0003800000 */
.L_x_1096:
[----:B------:R-:W-:Y:S01]  /*63c0*/  IMAD.U32 R28, R28, 0x10000, RZ ;  /* 0x000100001c1c7824 */ /* 0x000fe200078e00ff */
[----:B------:R-:W-:Y:S01]  /*63d0*/  HFMA2.MMA R44, -RZ, RZ, 3.7421875, 0 ;  /* 0x437c0000ff2c7435 */ /* 0x000fe200000001ff */
[----:B------:R-:W-:Y:S01]  /*63e0*/  IMAD.MOV.U32 R43, RZ, RZ, 0x3bbb989d ;  /* 0x3bbb989dff2b7424 */ /* 0x000fe200078e00ff */
        /* <DEDUP_REMOVED lines=12> */
[----:B------:R-:W-:Y:S01]  /*64b0*/  FMUL R34, R43, R0 ;  /* 0x000000002b227220 */ /* 0x000fe20000400000 */
[----:B------:R-:W-:Y:S02]  /*64c0*/  SHF.L.U32 R43, R38, 0x10, RZ ;  /* 0x00000010262b7819 */ /* 0x000fe400000006ff */
[----:B------:R-:W-:Y:S01]  /*64d0*/  LOP3.LUT R44, R44, 0x7f800000, RZ, 0xc0, !PT ;  /* 0x7f8000002c2c7812 */ /* 0x000fe200078ec0ff */
[----:B------:R-:W-:Y:S01]  /*64e0*/  FFMA R34, R29, R34, R0 ;  /* 0x000000221d227223 */ /* 0x000fe20000000000 */
[----:B------:R-:W-:Y:S02]  /*64f0*/  IMAD.U32 R29, R40, 0x10000, RZ ;  /* 0x00010000281d7824 */ /* 0x000fe400078e00ff */
        /* <DEDUP_REMOVED lines=8> */
.L_x_1100:
[----:B------:R-:W0:Y:S02]  /*6580*/  MUFU.RCP R0, R47 ;  /* 0x0000002f00007308 */ /* 0x000e240000001000 */
[----:B0-----:R-:W-:-:S04]  /*6590*/  FFMA R29, R47, R0, -1 ;  /* 0xbf8000002f1d7423 */ /* 0x001fc80000000000 */
[----:B------:R-:W-:-:S04]  /*65a0*/  FADD.FTZ R29, -R29, -RZ ;  /* 0x800000ff1d1d7221 */ /* 0x000fc80000010100 */
[----:B------:R-:W-:-:S07]  /*65b0*/  FFMA R0, R0, R29, R0 ;  /* 0x0000001d00007223 */ /* 0x000fce0000000000 */
.L_x_1101:
[----:B------:R-:W-:Y:S05]  /*65c0*/  BSYNC B1 ;  /* 0x0000000000017941 */ /* 0x000fea0003800000 */
.L_x_1099:
[----:B------:R-:W0:Y:S01]  /*65d0*/  S2R R44, SR_CTAID.X ;  /* 0x00000000002c7919 */ /* 0x000e220000002500 */
[----:B------:R-:W-:Y:S01]  /*65e0*/  FMUL R0, R28, R0 ;  /* 0x000000001c007220 */ /* 0x000fe20000400000 */
[----:B------:R-:W-:Y:S01]  /*65f0*/  BSSY B0, `(.L_x_1102) ;  /* 0x0000012000007945 */ /* 0x000fe20003800000 */
[-C--:B------:R-:W-:Y:S01]  /*6600*/  FMUL R48, R20, R9.reuse ;  /* 0x0000000914307220 */ /* 0x080fe20000400000 */
[-C--:B------:R-:W-:Y:S01]  /*6610*/  FMUL R49, R37, R9.reuse ;  /* 0x0000000925317220 */ /* 0x080fe20000400000 */
[----:B------:R-:W-:Y:S01]  /*6620*/  FMUL R34, R43, R0 ;  /* 0x000000002b227220 */ /* 0x000fe20000400000 */
[-C--:B------:R-:W-:Y:S01]  /*6630*/  FMUL R46, R38, R9.reuse ;  /* 0x00000009262e7220 */ /* 0x080fe20000400000 */
[-C--:B------:R-:W-:Y:S01]  /*6640*/  FMUL R40, R36, R9.reuse ;  /* 0x0000000924287220 */ /* 0x080fe20000400000 */
[-C--:B------:R-:W-:Y:S01]  /*6650*/  FMUL R43, R24, R9.reuse ;  /* 0x00000009182b7220 */ /* 0x080fe20000400000 */
[-C--:B------:R-:W-:Y:S01]  /*6660*/  FMUL R45, R39, R9.reuse ;  /* 0x00000009272d7220 */ /* 0x080fe20000400000 */
[-C--:B------:R-:W-:Y:S01]  /*6670*/  FMUL R0, R34, R9.reuse ;  /* 0x0000000922007220 */ /* 0x080fe20000400000 */
[----:B------:R-:W-:Y:S01]  /*6680*/  FMUL R47, R27, R9 ;  /* 0x000000091b2f7220 */ /* 0x000fe20000400000 */
[----:B------:R-:W-:Y:S06]  /*6690*/  @!P1 BRA `(.L_x_1103) ;  /* 0x00000000001c9947 */ /* 0x000fec0003800000 */
[----:B------:R-:W-:Y:S01]  /*66a0*/  ULDC.64 UR4, c[0x0][0x220] ;  /* 0x0000880000047ab9 */ /* 0x000fe20000000a00 */
[----:B------:R-:W-:Y:S02]  /*66b0*/  F2FP.BF16.F32.PACK_AB R51, R47, R48 ;  /* 0x000000302f33723e */ /* 0x000fe400000010ff */
[----:B------:R-:W-:-:S04]  /*66c0*/  LEA R28, P0, R6, UR4, 0x6 ;  /* 0x00000004061c7c11 */ /* 0x000fc8000f8030ff */
[----:B------:R-:W-:Y:S02]  /*66d0*/  LEA.HI.X R29, R6, UR5, R8, 0x6, P0 ;  /* 0x00000005061d7c11 */ /* 0x000fe400080f3408 */
[----:B------:R-:W-:-:S04]  /*66e0*/  LEA R28, P0, R19, R28, 0x2 ;  /* 0x0000001c131c7211 */ /* 0x000fc800078010ff */
[----:B------:R-:W-:-:S05]  /*66f0*/  LEA.HI.X R29, R19, R29, R32, 0x2, P0 ;  /* 0x0000001d131d7211 */ /* 0x000fca00000f1420 */
[----:B------:R1:W-:Y:S04]  /*6700*/  STG.E desc[UR10][R28.64], R51 ;  /* 0x000000331c007986 */ /* 0x0003e8000c10190a */
.L_x_1103:
[----:B------:R-:W-:Y:S05]  /*6710*/  BSYNC B0 ;  /* 0x0000000000007941 */ /* 0x000fea0003800000 */
.L_x_1102:
[----:B------:R-:W-:Y:S04]  /*6720*/  BSSY B0, `(.L_x_1104) ;  /* 0x000000c000007945 */ /* 0x000fe80003800000 */
[----:B------:R-:W-:Y:S05]  /*6730*/  @!P1 BRA `(.L_x_1105) ;  /* 0x0000000000289947 */ /* 0x000fea0003800000 */
[----:B------:R-:W-:Y:S01]  /*6740*/  ULDC.64 UR6, c[0x0][0x248] ;  /* 0x0000920000067ab9 */ /* 0x000fe20000000a00 */
[----:B------:R-:W-:Y:S01]  /*6750*/  ULDC.64 UR4, c[0x0][0x220] ;  /* 0x0000880000047ab9 */ /* 0x000fe20000000a00 */
[----:B-1----:R-:W-:Y:S02]  /*6760*/  IADD3 R29, P0, R19, UR6, RZ ;  /* 0x00000006131d7c10 */ /* 0x002fe4000ff1e0ff */
[----:B------:R-:W-:Y:S02]  /*6770*/  LEA R28, P2, R6, UR4, 0x6 ;  /* 0x00000004061c7c11 */ /* 0x000fe4000f8430ff */
[----:B------:R-:W-:Y:S02]  /*6780*/  IADD3.X R50, R32, UR7, RZ, P0, !PT ;  /* 0x0000000720327c10 */ /* 0x000fe400087fe4ff */
[----:B------:R-:W-:Y:S02]  /*6790*/  LEA.HI.X R51, R6, UR5, R8, 0x6, P2 ;  /* 0x0000000506337c11 */ /* 0x000fe400090f3408 */
[----:B------:R-:W-:-:S04]  /*67a0*/  LEA R28, P0, R29, R28, 0x2 ;  /* 0x0000001c1d1c7211 */ /* 0x000fc800078010ff */
[----:B------:R-:W-:Y:S02]  /*67b0*/  LEA.HI.X R29, R29, R51, R50, 0x2, P0 ;  /* 0x000000331d1d7211 */ /* 0x000fe400000f1432 */
[----:B------:R-:W-:-:S05]  /*67c0*/  F2FP.BF16.F32.PACK_AB R51, R46, R49 ;  /* 0x000000312e33723e */ /* 0x000fca00000010ff */
[----:B------:R2:W-:Y:S02]  /*67d0*/  STG.E desc[UR10][R28.64], R51 ;  /* 0x000000331c007986 */ /* 0x0005e4000c10190a */
.L_x_1105:
[----:B------:R-:W-:Y:S05]  /*67e0*/  BSYNC B0 ;  /* 0x0000000000007941 */ /* 0x000fea0003800000 */
.L_x_1104:
[----:B------:R-:W-:Y:S04]  /*67f0*/  BSSY B0, `(.L_x_1106) ;  /* 0x000000c000007945 */ /* 0x000fe80003800000 */
[----:B------:R-:W-:Y:S05]  /*6800*/  @!P1 BRA `(.L_x_1107) ;  /* 0x0000000000289947 */ /* 0x000fea0003800000 */
[----:B-12---:R-:W1:Y:S01]  /*6810*/  LDC.64 R28, c[0x0][0x248] ;  /* 0x00009200ff1c7b82 */ /* 0x006e620000000a00 */
[----:B------:R-:W-:Y:S02]  /*6820*/  ULDC.64 UR4, c[0x0][0x220] ;  /* 0x0000880000047ab9 */ /* 0x000fe40000000a00 */
[----:B------:R-:W-:-:S04]  /*6830*/  LEA R51, P0, R6, UR4, 0x6 ;  /* 0x0000000406337c11 */ /* 0x000fc8000f8030ff */
[----:B------:R-:W-:Y:S02]  /*6840*/  LEA.HI.X R52, R6, UR5, R8, 0x6, P0 ;  /* 0x0000000506347c11 */ /* 0x000fe400080f3408 */
[C---:B-1----:R-:W-:Y:S02]  /*6850*/  LEA R50, P0, R28.reuse, R51, 0x1 ;  /* 0x000000331c327211 */ /* 0x042fe400078008ff */
[----:B------:R-:W-:Y:S02]  /*6860*/  F2FP.BF16.F32.PACK_AB R51, R43, R40 ;  /* 0x000000282b33723e */ /* 0x000fe400000010ff */
[----:B------:R-:W-:Y:S02]  /*6870*/  LEA.HI.X R29, R28, R52, R29, 0x1, P0 ;  /* 0x000000341c1d7211 */ /* 0x000fe400000f0c1d */
[----:B------:R-:W-:-:S04]  /*6880*/  LEA R28, P0, R19, R50, 0x2 ;  /* 0x00000032131c7211 */ /* 0x000fc800078010ff */
[----:B------:R-:W-:-:S05]  /*6890*/  LEA.HI.X R29, R19, R29, R32, 0x2, P0 ;  /* 0x0000001d131d7211 */ /* 0x000fca00000f1420 */
[----:B------:R3:W-:Y:S04]  /*68a0*/  STG.E desc[UR10][R28.64], R51 ;  /* 0x000000331c007986 */ /* 0x0007e8000c10190a */
.L_x_1107:
[----:B------:R-:W-:Y:S05]  /*68b0*/  BSYNC B0 ;  /* 0x0000000000007941 */ /* 0x000fea0003800000 */
.L_x_1106:
[----:B------:R-:W-:Y:S04]  /*68c0*/  BSSY B0, `(.L_x_1108) ;  /* 0x000000e000007945 */ /* 0x000fe80003800000 */
[----:B------:R-:W-:Y:S05]  /*68d0*/  @!P1 BRA `(.L_x_1109) ;  /* 0x0000000000309947 */ /* 0x000fea0003800000 */
[----:B-123--:R-:W1:Y:S01]  /*68e0*/  LDC.64 R28, c[0x0][0x248] ;  /* 0x00009200ff1c7b82 */ /* 0x00ee620000000a00 */
[----:B------:R-:W-:Y:S02]  /*68f0*/  ULDC.64 UR4, c[0x0][0x220] ;  /* 0x0000880000047ab9 */ /* 0x000fe40000000a00 */
[----:B------:R-:W-:-:S04]  /*6900*/  LEA R51, P0, R6, UR4, 0x6 ;  /* 0x0000000406337c11 */ /* 0x000fc8000f8030ff */
[----:B------:R-:W-:Y:S02]  /*6910*/  LEA.HI.X R6, R6, UR5, R8, 0x6, P0 ;  /* 0x0000000506067c11 */ /* 0x000fe400080f3408 */
[C---:B-1----:R-:W-:Y:S02]  /*6920*/  LEA R51, P0, R28.reuse, R51, 0x1 ;  /* 0x000000331c337211 */ /* 0x042fe400078008ff */
[----:B------:R-:W-:Y:S02]  /*6930*/  IADD3 R19, P1, R19, R28, RZ ;  /* 0x0000001c13137210 */ /* 0x000fe40007f3e0ff */
[----:B------:R-:W-:Y:S02]  /*6940*/  LEA.HI.X R6, R28, R6, R29, 0x1, P0 ;  /* 0x000000061c067211 */ /* 0x000fe400000f0c1d */
[----:B------:R-:W-:Y:S02]  /*6950*/  IADD3.X R32, R32, R29, RZ, P1, !PT ;  /* 0x0000001d20207210 */ /* 0x000fe40000ffe4ff */
[----:B------:R-:W-:-:S04]  /*6960*/  LEA R28, P0, R19, R51, 0x2 ;  /* 0x00000033131c7211 */ /* 0x000fc800078010ff */
[----:B------:R-:W-:Y:S02]  /*6970*/  LEA.HI.X R29, R19, R6, R32, 0x2, P0 ;  /* 0x00000006131d7211 */ /* 0x000fe400000f1420 */
[----:B------:R-:W-:-:S05]  /*6980*/  F2FP.BF16.F32.PACK_AB R19, R0, R45 ;  /* 0x0000002d0013723e */ /* 0x000fca00000010ff */
[----:B------:R4:W-:Y:S02]  /*6990*/  STG.E desc[UR10][R28.64], R19 ;  /* 0x000000131c007986 */ /* 0x0009e4000c10190a */
.L_x_1109:
[----:B------:R-:W-:Y:S05]  /*69a0*/  BSYNC B0 ;  /* 0x0000000000007941 */ /* 0x000fea0003800000 */
.L_x_1108:
[----:B------:R-:W5:Y:S01]  /*69b0*/  S2UR UR5, SR_CgaCtaId ;  /* 0x00000000000579c3 */ /* 0x000f620000008800 */
[--C-:B----4-:R-:W-:Y:S01]  /*69c0*/  SHF.R.U32.HI R19, RZ, 0x3, R2.reuse ;  /* 0x00000003ff137819 */ /* 0x110fe20000011602 */
[----:B------:R-:W-:Y:S01]  /*69d0*/  UMOV UR4, 0x400 ;  /* 0x0000040000047882 */ /* 0x000fe20000000000 */
[----:B------:R-:W-:Y:S01]  /*69e0*/  ULDC.64 UR6, c[0x0][0x248] ;  /* 0x0000920000067ab9 */ /* 0x000fe20000000a00 */
[----:B------:R-:W-:Y:S01]  /*69f0*/  UIADD3 UR4, UR4, 0x20, URZ ;  /* 0x0000002004047890 */ /* 0x000fe2000fffe03f */
[----:B------:R-:W-:Y:S01]  /*6a00*/  LOP3.LUT R19, R19, 0x1ffffffc, RZ, 0xc0, !PT ;  /* 0x1ffffffc13137812 */ /* 0x000fe200078ec0ff */
[----:B------:R-:W-:Y:S01]  /*6a10*/  ULDC UR8, c[0x0][0x0] ;  /* 0x0000000000087ab9 */ /* 0x000fe20000000800 */
[----:B------:R-:W-:Y:S01]  /*6a20*/  FMNMX R22, R22, |R20|, !PT ;  /* 0x4000001416167209 */ /* 0x000fe20007800000 */
[----:B0-----:R-:W-:Y:S01]  /*6a30*/  IMAD R44, R44, UR8, RZ ;  /* 0x000000082c2c7c24 */ /* 0x001fe2000f8e02ff */
[----:B------:R-:W-:Y:S01]  /*6a40*/  ISETP.GE.U32.AND P1, PT, R4, R7, PT ;  /* 0x000000070400720c */ /* 0x000fe20003f26070 */
[----:B-123--:R-:W-:Y:S01]  /*6a50*/  IMAD.IADD R28, R2, 0x1, -R19 ;  /* 0x00000001021c7824 */ /* 0x00efe200078e0a13 */
[----:B------:R-:W-:Y:S01]  /*6a60*/  FMNMX R22, |R27|, R22, !PT ;  /* 0x000000161b167209 */ /* 0x000fe20007800200 */
[----:B------:R-:W-:Y:S01]  /*6a70*/  BSSY B0, `(.L_x_1110) ;  /* 0x00000af000007945 */ /* 0x000fe20003800000 */
[----:B------:R-:W-:-:S02]  /*6a80*/  SHF.R.U32.HI R27, RZ, 0x8, R2 ;  /* 0x00000008ff1b7819 */ /* 0x000fc40000011602 */
[----:B------:R-:W-:Y:S02]  /*6a90*/  LOP3.LUT R7, R28, 0x1f, RZ, 0xc0, !PT ;  /* 0x0000001f1c077812 */ /* 0x000fe400078ec0ff */
[----:B------:R-:W-:Y:S02]  /*6aa0*/  IADD3 R8, R2, -0x1, -R19 ;  /* 0xffffffff02087810 */ /* 0x000fe40007ffe813 */
[----:B------:R-:W-:Y:S01]  /*6ab0*/  FMNMX R37, |R37|, R22, !PT ;  /* 0x0000001625257209 */ /* 0x000fe20007800200 */
[----:B------:R-:W-:Y:S01]  /*6ac0*/  IMAD R7, R14, 0x21, R7 ;  /* 0x000000210e077824 */ /* 0x000fe200078e0207 */
[----:B------:R-:W-:Y:S01]  /*6ad0*/  LEA.HI R44, R44, R27, RZ, 0x18 ;  /* 0x0000001b2c2c7211 */ /* 0x000fe200078fc0ff */
[----:B------:R-:W-:Y:S01]  /*6ae0*/  VIADD R22, R28, 0x1e ;  /* 0x0000001e1c167836 */ /* 0x000fe20000000000 */
[----:B------:R-:W-:Y:S01]  /*6af0*/  LOP3.LUT R27, R8, 0x1f, RZ, 0xc0, !PT ;  /* 0x0000001f081b7812 */ /* 0x000fe200078ec0ff */
[----:B-----5:R-:W-:Y:S01]  /*6b00*/  ULEA UR4, UR5, UR4, 0x18 ;  /* 0x0000000405047291 */ /* 0x020fe2000f8ec03f */
[----:B------:R-:W-:Y:S01]  /*6b10*/  FMNMX R29, |R38|, R37, !PT ;  /* 0x00000025261d7209 */ /* 0x000fe20007800200 */
[----:B------:R-:W-:Y:S01]  /*6b20*/  UIADD3 UR5, UP0, UR6, 0x3f, URZ ;  /* 0x0000003f06057890 */ /* 0x000fe2000ff1e03f */
[----:B------:R-:W-:Y:S01]  /*6b30*/  IADD3 R20, R28, 0x1d, RZ ;  /* 0x0000001d1c147810 */ /* 0x000fe20007ffe0ff */
[----:B------:R-:W-:Y:S01]  /*6b40*/  IMAD R8, R14, 0x21, R27 ;  /* 0x000000210e087824 */ /* 0x000fe200078e021b */
[----:B------:R-:W-:Y:S01]  /*6b50*/  USHF.R.U64 UR6, UR6, 0x1, UR7 ;  /* 0x0000000106067899 */ /* 0x000fe20008001207 */
[----:B------:R-:W-:Y:S01]  /*6b60*/  LEA R7, R7, UR4, 0x2 ;  /* 0x0000000407077c11 */ /* 0x000fe2000f8e10ff */
[----:B------:R-:W-:Y:S01]  /*6b70*/  UIADD3.X UR8, URZ, UR7, URZ, UP0, !UPT ;  /* 0x000000073f087290 */ /* 0x000fe200087fe43f */
[----:B------:R-:W-:Y:S01]  /*6b80*/  LOP3.LUT R27, R20, 0x1f, RZ, 0xc0, !PT ;  /* 0x0000001f141b7812 */ /* 0x000fe200078ec0ff */
[----:B------:R-:W-:Y:S01]  /*6b90*/  USHF.R.U32.HI UR7, URZ, 0x1, UR7 ;  /* 0x000000013f077899 */ /* 0x000fe20008011607 */
[----:B------:R-:W-:Y:S01]  /*6ba0*/  F2FP.BF16.F32.PACK_AB R6, R46, R47 ;  /* 0x0000002f2e06723e */ /* 0x000fe200000010ff */
[----:B------:R-:W-:Y:S01]  /*6bb0*/  USHF.R.U32.HI UR9, URZ, 0x6, UR8 ;  /* 0x000000063f097899 */ /* 0x000fe20008011608 */
[----:B------:R0:W-:Y:S01]  /*6bc0*/  STS [R7], R15 ;  /* 0x0000000f07007388 */ /* 0x0001e20000000800 */
[----:B------:R-:W-:Y:S01]  /*6bd0*/  USHF.R.U64 UR5, UR5, 0x6, UR8 ;  /* 0x0000000605057899 */ /* 0x000fe20008001208 */
[----:B------:R-:W-:-:S02]  /*6be0*/  LOP3.LUT R47, R22, 0x1f, RZ, 0xc0, !PT ;  /* 0x0000001f162f7812 */ /* 0x000fc400078ec0ff */
[----:B------:R-:W-:Y:S01]  /*6bf0*/  FMNMX R29, |R36|, R29, !PT ;  /* 0x0000001d241d7209 */ /* 0x000fe20007800200 */
[----:B------:R-:W-:Y:S01]  /*6c00*/  IMAD R37, R30, UR9, RZ ;  /* 0x000000091e257c24 */ /* 0x000fe2000f8e02ff */
[----:B------:R-:W-:Y:S01]  /*6c10*/  LEA R8, R8, UR4, 0x2 ;  /* 0x0000000408087c11 */ /* 0x000fe2000f8e10ff */
[----:B------:R-:W-:Y:S01]  /*6c20*/  IMAD R22, R14, 0x21, R47 ;  /* 0x000000210e167824 */ /* 0x000fe200078e022f */
[----:B------:R-:W-:Y:S01]  /*6c30*/  FMNMX R24, |R24|, R29, !PT ;  /* 0x0000001d18187209 */ /* 0x000fe20007800200 */
[----:B------:R-:W-:Y:S01]  /*6c40*/  IMAD R37, R31, UR5, R37 ;  /* 0x000000051f257c24 */ /* 0x000fe2000f8e0225 */
[----:B------:R-:W-:Y:S01]  /*6c50*/  F2FP.BF16.F32.PACK_AB R48, R49, R48 ;  /* 0x000000303130723e */ /* 0x000fe200000010ff */
[----:B------:R-:W-:Y:S01]  /*6c60*/  IMAD.WIDE.U32 R30, R30, UR5, RZ ;  /* 0x000000051e1e7c25 */ /* 0x000fe2000f8e00ff */
[----:B------:R-:W-:Y:S01]  /*6c70*/  LEA R22, R22, UR4, 0x2 ;  /* 0x0000000416167c11 */ /* 0x000fe2000f8e10ff */
[----:B------:R1:W-:Y:S01]  /*6c80*/  STS [R8], R21 ;  /* 0x0000001508007388 */ /* 0x0003e20000000800 */
[----:B------:R-:W-:Y:S01]  /*6c90*/  FMNMX R39, |R39|, R24, !PT ;  /* 0x0000001827277209 */ /* 0x000fe20007800200 */
[----:B0-----:R-:W-:Y:S01]  /*6ca0*/  IMAD R15, R14, 0x21, R27 ;  /* 0x000000210e0f7824 */ /* 0x001fe200078e021b */
[----:B------:R-:W-:Y:S01]  /*6cb0*/  LEA R27, P0, R30, UR6, 0x5 ;  /* 0x000000061e1b7c11 */ /* 0x000fe2000f8028ff */
[----:B------:R-:W-:Y:S01]  /*6cc0*/  IMAD.IADD R31, R31, 0x1, R37 ;  /* 0x000000011f1f7824 */ /* 0x000fe200078e0225 */
[----:B------:R0:W-:Y:S01]  /*6cd0*/  STS [R22], R42 ;  /* 0x0000002a16007388 */ /* 0x0001e20000000800 */
[----:B------:R-:W-:-:S02]  /*6ce0*/  F2FP.BF16.F32.PACK_AB R40, R45, R40 ;  /* 0x000000282d28723e */ /* 0x000fc400000010ff */
[----:B------:R-:W-:Y:S02]  /*6cf0*/  LOP3.LUT R27, RZ, R27, RZ, 0x33, !PT ;  /* 0x0000001bff1b7212 */ /* 0x000fe400078e33ff */
[----:B------:R-:W-:Y:S01]  /*6d00*/  LEA.HI.X R20, R30, UR7, R31, 0x5, P0 ;  /* 0x000000071e147c11 */ /* 0x000fe200080f2c1f */
[----:B------:R-:W-:Y:S01]  /*6d10*/  ULDC.64 UR6, c[0x0][0x250] ;  /* 0x0000940000067ab9 */ /* 0x000fe20000000a00 */
[----:B------:R-:W-:Y:S01]  /*6d20*/  LEA R44, P2, R44, R27, 0x5 ;  /* 0x0000001b2c2c7211 */ /* 0x000fe200078428ff */
[----:B------:R-:W-:Y:S01]  /*6d30*/  IMAD.U32 R27, RZ, RZ, UR7 ;  /* 0x00000007ff1b7e24 */ /* 0x000fe2000f8e00ff */
[----:B------:R-:W-:Y:S01]  /*6d40*/  LOP3.LUT R20, RZ, R20, RZ, 0x33, !PT ;  /* 0x00000014ff147212 */ /* 0x000fe200078e33ff */
[----:B------:R-:W-:Y:S01]  /*6d50*/  IMAD.U32 R32, RZ, RZ, UR6 ;  /* 0x00000006ff207e24 */ /* 0x000fe2000f8e00ff */
[----:B------:R-:W-:Y:S01]  /*6d60*/  ISETP.GT.U32.AND P0, PT, R44, -0x21, PT ;  /* 0xffffffdf2c00780c */ /* 0x000fe20003f04070 */
[----:B------:R-:W-:Y:S01]  /*6d70*/  ULOP3.LUT UR5, UR6, 0xfffffffe, URZ, 0xc0, !UPT ;  /* 0xfffffffe06057892 */ /* 0x000fe2000f8ec03f */
[----:B------:R-:W-:-:S02]  /*6d80*/  IADD3.X R20, RZ, R20, RZ, P2, !PT ;  /* 0x00000014ff147210 */ /* 0x000fc400017fe4ff */
[----:B------:R-:W-:Y:S02]  /*6d90*/  LEA R15, R15, UR4, 0x2 ;  /* 0x000000040f0f7c11 */ /* 0x000fe4000f8e10ff */
[----:B------:R-:W-:Y:S02]  /*6da0*/  ISETP.GT.U32.AND.EX P0, PT, R20, -0x1, PT, P0 ;  /* 0xffffffff1400780c */ /* 0x000fe40003f04100 */
[--C-:B------:R-:W-:Y:S01]  /*6db0*/  SHF.R.U64 R20, R32, 0x1, R27.reuse ;  /* 0x0000000120147819 */ /* 0x100fe2000000121b */
[----:B------:R0:W-:Y:S01]  /*6dc0*/  STS [R15], R48 ;  /* 0x000000300f007388 */ /* 0x0001e20000000800 */
[----:B------:R-:W-:Y:S02]  /*6dd0*/  SHF.R.U32.HI R30, RZ, 0x1, R27 ;  /* 0x00000001ff1e7819 */ /* 0x000fe4000001161b */
[----:B------:R-:W-:Y:S01]  /*6de0*/  SEL R29, R44, 0xffffffdf, P0 ;  /* 0xffffffdf2c1d7807 */ /* 0x000fe20000000000 */
[----:B-1----:R-:W-:Y:S01]  /*6df0*/  IMAD.WIDE.U32 R20, R20, R3, RZ ;  /* 0x0000000314147225 */ /* 0x002fe200078e00ff */
[----:B------:R-:W-:-:S02]  /*6e00*/  F2FP.BF16.F32.PACK_AB R0, R0, R43 ;  /* 0x0000002b0000723e */ /* 0x000fc400000010ff */
[----:B------:R-:W-:Y:S01]  /*6e10*/  LOP3.LUT R29, RZ, R29, RZ, 0x33, !PT ;  /* 0x0000001dff1d7212 */ /* 0x000fe200078e33ff */
[----:B------:R-:W-:Y:S01]  /*6e20*/  IMAD R31, R30, R3, RZ ;  /* 0x000000031e1f7224 */ /* 0x000fe200078e02ff */
[----:B------:R-:W-:Y:S02]  /*6e30*/  FMNMX R34, |R34|, R39, !PT ;  /* 0x0000002722227209 */ /* 0x000fe40007800200 */
[----:B------:R-:W-:Y:S01]  /*6e40*/  MOV R38, R20 ;  /* 0x0000001400267202 */ /* 0x000fe20000000f00 */
[----:B------:R-:W-:Y:S02]  /*6e50*/  IMAD.IADD R32, R21, 0x1, R31 ;  /* 0x0000000115207824 */ /* 0x000fe400078e021f */
[----:B------:R-:W-:Y:S01]  /*6e60*/  IMAD.IADD R24, R29, 0x1, -R4 ;  /* 0x000000011d187824 */ /* 0x000fe200078e0a04 */
[----:B------:R-:W-:Y:S06]  /*6e70*/  BAR.SYNC.DEFER_BLOCKING 0x0 ;  /* 0x0000000000007b1d */ /* 0x000fec0000010000 */
[----:B0-----:R-:W-:Y:S05]  /*6e80*/  @P1 BRA `(.L_x_1111) ;  /* 0x0000000400b41947 */ /* 0x001fea0003800000 */
[C---:B------:R-:W-:Y:S01]  /*6e90*/  VIADD R20, R24.reuse, 0xffffffff ;  /* 0xffffffff18147836 */ /* 0x040fe20000000000 */
[----:B------:R-:W-:Y:S01]  /*6ea0*/  LOP3.LUT R39, R24, 0x3, RZ, 0xc0, !PT ;  /* 0x0000000318277812 */ /* 0x000fe200078ec0ff */
[----:B------:R-:W-:Y:S01]  /*6eb0*/  BSSY B1, `(.L_x_1112) ;  /* 0x0000041000017945 */ /* 0x000fe20003800000 */
[----:B------:R-:W-:Y:S01]  /*6ec0*/  HFMA2.MMA R43, -RZ, RZ, 0, 0 ;  /* 0x00000000ff2b7435 */ /* 0x000fe200000001ff */
[----:B------:R-:W-:Y:S01]  /*6ed0*/  IMAD.MOV.U32 R53, RZ, RZ, R4 ;  /* 0x000000ffff357224 */ /* 0x000fe200078e0004 */
[----:B------:R-:W-:Y:S01]  /*6ee0*/  ISETP.GE.U32.AND P2, PT, R20, 0x3, PT ;  /* 0x000000031400780c */ /* 0x000fe20003f46070 */
[----:B------:R-:W-:Y:S01]  /*6ef0*/  IMAD.MOV.U32 R48, RZ, RZ, R38 ;  /* 0x000000ffff307224 */ /* 0x000fe200078e0026 */
[----:B------:R-:W-:Y:S02]  /*6f00*/  ISETP.NE.AND P0, PT, R39, RZ, PT ;  /* 0x000000ff2700720c */ /* 0x000fe40003f05270 */
[----:B------:R-:W-:-:S09]  /*6f10*/  MOV R46, R32 ;  /* 0x00000020002e7202 */ /* 0x000fd20000000f00 */
[----:B------:R-:W-:Y:S05]  /*6f20*/  @!P2 BRA `(.L_x_1113) ;  /* 0x0000000000e4a947 */ /* 0x000fea0003800000 */
[----:B------:R-:W0:Y:S01]  /*6f30*/  LDC R27, c[0x0][0x254] ;  /* 0x00009500ff1b7b82 */ /* 0x000e220000000800 */
[----:B------:R-:W-:Y:S01]  /*6f40*/  IMAD.IADD R42, R24, 0x1, -R39 ;  /* 0x00000001182a7824 */ /* 0x000fe200078e0a27 */
[----:B------:R-:W-:Y:S01]  /*6f50*/  MOV R53, R4 ;  /* 0x0000000400357202 */ /* 0x000fe20000000f00 */
[----:B------:R-:W-:Y:S02]  /*6f60*/  IMAD.MOV.U32 R43, RZ, RZ, RZ ;  /* 0x000000ffff2b7224 */ /* 0x000fe400078e00ff */
[----:B------:R-:W-:Y:S02]  /*6f70*/  IMAD.MOV.U32 R48, RZ, RZ, R38 ;  /* 0x000000ffff307224 */ /* 0x000fe400078e0026 */
[----:B------:R-:W-:-:S07]  /*6f80*/  IMAD.MOV.U32 R46, RZ, RZ, R32 ;  /* 0x000000ffff2e7224 */ /* 0x000fce00078e0020 */
.L_x_1114:
[C---:B------:R-:W-:Y:S01]  /*6f90*/  LOP3.LUT R21, R28.reuse, 0x1f, RZ, 0xc0, !PT ;  /* 0x0000001f1c157812 */ /* 0x040fe200078ec0ff */
[C---:B------:R-:W-:Y:S01]  /*6fa0*/  VIADD R29, R28.reuse, 0x1e ;  /* 0x0000001e1c1d7836 */ /* 0x040fe20000000000 */
[----:B------:R-:W-:Y:S01]  /*6fb0*/  IADD3 R20, R28, -0x1, RZ ;  /* 0xffffffff1c147810 */ /* 0x000fe20007ffe0ff */
[----:B------:R-:W-:Y:S01]  /*6fc0*/  VIADD R42, R42, 0xfffffffc ;  /* 0xfffffffc2a2a7836 */ /* 0x000fe20000000000 */
[----:B------:R-:W-:Y:S01]  /*6fd0*/  ISETP.GE.U32.AND P2, PT, R21, R5, PT ;  /* 0x000000051500720c */ /* 0x000fe20003f46070 */
[----:B------:R-:W-:Y:S01]  /*6fe0*/  VIADD R43, R43, 0x4 ;  /* 0x000000042b2b7836 */ /* 0x000fe20000000000 */
[----:B------:R-:W-:Y:S02]  /*6ff0*/  LOP3.LUT R50, R20, 0x1f, RZ, 0xc0, !PT ;  /* 0x0000001f14327812 */ /* 0x000fe400078ec0ff */
[----:B------:R-:W-:Y:S01]  /*7000*/  IADD3 R44, R28, 0x1d, RZ ;  /* 0x0000001d1c2c7810 */ /* 0x000fe20007ffe0ff */
[----:B------:R-:W-:Y:S01]  /*7010*/  IMAD R28, R14, 0x21, R53 ;  /* 0x000000210e1c7824 */ /* 0x000fe200078e0235 */
[----:B------:R-:W-:-:S02]  /*7020*/  LOP3.LUT R52, R29, 0x1f, RZ, 0xc0, !PT ;  /* 0x0000001f1d347812 */ /* 0x000fc400078ec0ff */
[----:B------:R-:W-:Y:S02]  /*7030*/  LOP3.LUT R44, R44, 0x1f, RZ, 0xc0, !PT ;  /* 0x0000001f2c2c7812 */ /* 0x000fe400078ec0ff */
[-C--:B------:R-:W-:Y:S02]  /*7040*/  ISETP.GE.U32.AND P5, PT, R52, R5.reuse, PT ;  /* 0x000000053400720c */ /* 0x080fe40003fa6070 */
[----:B-1----:R-:W-:Y:S02]  /*7050*/  IADD3 R31, P6, R48, UR5, RZ ;  /* 0x00000005301f7c10 */ /* 0x002fe4000ffde0ff */
[----:B------:R-:W-:Y:S02]  /*7060*/  @!P2 IADD3 R21, P3, R21, R48, RZ ;  /* 0x000000301515a210 */ /* 0x000fe40007f7e0ff */
[----:B------:R-:W-:Y:S01]  /*7070*/  LEA R48, R28, UR4, 0x2 ;  /* 0x000000041c307c11 */ /* 0x000fe2000f8e10ff */
[----:B0-----:R-:W-:Y:S01]  /*7080*/  IMAD.X R36, R46, 0x1, R27, P6 ;  /* 0x000000012e247824 */ /* 0x001fe200030e061b */
[C---:B------:R-:W-:Y:S01]  /*7090*/  @!P2 LEA R20, P4, R21.reuse, R10, 0x2 ;  /* 0x0000000a1514a211 */ /* 0x040fe200078810ff */
[----:B------:R-:W-:Y:S01]  /*70a0*/  @!P2 IMAD.X R30, RZ, RZ, R46, P3 ;  /* 0x000000ffff1ea224 */ /* 0x000fe200018e062e */
[----:B------:R-:W-:Y:S01]  /*70b0*/  ISETP.GE.U32.AND P3, PT, R50, R5, PT ;  /* 0x000000053200720c */ /* 0x000fe20003f66070 */
[----:B------:R-:W0:Y:S03]  /*70c0*/  @!P2 LDS R45, [R48] ;  /* 0x00000000302da984 */ /* 0x000e260000000800 */
[----:B------:R-:W-:Y:S01]  /*70d0*/  @!P2 LEA.HI.X R21, R21, R11, R30, 0x2, P4 ;  /* 0x0000000b1515a211 */ /* 0x000fe200020f141e */
[----:B------:R-:W-:Y:S01]  /*70e0*/  @!P5 LDS R47, [R48+0x8] ;  /* 0x00000800302fd984 */ /* 0x000fe20000000800 */
[----:B------:R-:W-:-:S07]  /*70f0*/  ISETP.GE.U32.AND P4, PT, R44, R5, PT ;  /* 0x000000052c00720c */ /* 0x000fce0003f86070 */
[----:B------:R-:W-:Y:S01]  /*7100*/  @!P3 IADD3 R29, P6, R50, R31, RZ ;  /* 0x0000001f321db210 */ /* 0x000fe20007fde0ff */
[----:B------:R-:W1:Y:S04]  /*7110*/  @!P3 LDS R49, [R48+0x4] ;  /* 0x000004003031b984 */ /* 0x000e680000000800 */
[----:B------:R-:W-:Y:S01]  /*7120*/  @!P3 IMAD.X R30, RZ, RZ, R36, P6 ;  /* 0x000000ffff1eb224 */ /* 0x000fe200030e0624 */
[C---:B------:R-:W-:Y:S01]  /*7130*/  @!P3 LEA R28, P6, R29.reuse, R10, 0x2 ;  /* 0x0000000a1d1cb211 */ /* 0x040fe200078c10ff */
[----:B------:R2:W3:Y:S03]  /*7140*/  @!P4 LDS R51, [R48+0xc] ;  /* 0x00000c003033c984 */ /* 0x0004e60000000800 */
[----:B------:R-:W-:-:S02]  /*7150*/  @!P3 LEA.HI.X R29, R29, R11, R30, 0x2, P6 ;  /* 0x0000000b1d1db211 */ /* 0x000fc400030f141e */
[----:B------:R-:W-:-:S04]  /*7160*/  IADD3 R37, P6, R31, UR5, RZ ;  /* 0x000000051f257c10 */ /* 0x000fc8000ffde0ff */
[----:B------:R-:W-:Y:S02]  /*7170*/  IADD3.X R46, R36, R27, RZ, P6, !PT ;  /* 0x0000001b242e7210 */ /* 0x000fe400037fe4ff */
[----:B------:R-:W-:-:S05]  /*7180*/  @!P5 IADD3 R31, P6, R52, R37, RZ ;  /* 0x00000025341fd210 */ /* 0x000fca0007fde0ff */
[----:B------:R-:W-:Y:S01]  /*7190*/  @!P5 IMAD.X R36, RZ, RZ, R46, P6 ;  /* 0x000000ffff24d224 */ /* 0x000fe200030e062e */
[----:B------:R-:W-:-:S04]  /*71a0*/  @!P5 LEA R30, P6, R31, R10, 0x2 ;  /* 0x0000000a1f1ed211 */ /* 0x000fc800078c10ff */
[----:B------:R-:W-:Y:S01]  /*71b0*/  @!P5 LEA.HI.X R31, R31, R11, R36, 0x2, P6 ;  /* 0x0000000b1f1fd211 */ /* 0x000fe200030f1424 */
[----:B0-----:R-:W-:Y:S01]  /*71c0*/  @!P2 STG.E desc[UR10][R20.64], R45 ;  /* 0x0000002d1400a986 */ /* 0x001fe2000c10190a */
[----:B------:R-:W-:-:S04]  /*71d0*/  IADD3 R53, P6, R37, UR5, RZ ;  /* 0x0000000525357c10 */ /* 0x000fc8000ffde0ff */
[----:B--2---:R-:W-:Y:S01]  /*71e0*/  IADD3 R48, P2, R53, UR5, RZ ;  /* 0x0000000535307c10 */ /* 0x004fe2000ff5e0ff */
[--C-:B------:R-:W-:Y:S01]  /*71f0*/  IMAD.X R50, R46, 0x1, R27.reuse, P6 ;  /* 0x000000012e327824 */ /* 0x100fe200030e061b */
[----:B------:R-:W-:Y:S02]  /*7200*/  @!P4 IADD3 R37, P6, R44, R53, RZ ;  /* 0x000000352c25c210 */ /* 0x000fe40007fde0ff */
[----:B------:R-:W-:Y:S02]  /*7210*/  IADD3 R53, R4, R43, RZ ;  /* 0x0000002b04357210 */ /* 0x000fe40007ffe0ff */
[----:B------:R-:W-:Y:S01]  /*7220*/  @!P4 IADD3.X R46, RZ, R50, RZ, P6, !PT ;  /* 0x00000032ff2ec210 */ /* 0x000fe200037fe4ff */
[----:B-1----:R0:W-:Y:S01]  /*7230*/  @!P3 STG.E desc[UR10][R28.64], R49 ;  /* 0x000000311c00b986 */ /* 0x0021e2000c10190a */
[C---:B------:R-:W-:Y:S02]  /*7240*/  @!P4 LEA R36, P6, R37.reuse, R10, 0x2 ;  /* 0x0000000a2524c211 */ /* 0x040fe400078c10ff */
[----:B------:R-:W-:Y:S01]  /*7250*/  ISETP.NE.AND P3, PT, R42, RZ, PT ;  /* 0x000000ff2a00720c */ /* 0x000fe20003f65270 */
[----:B------:R1:W-:Y:S01]  /*7260*/  @!P5 STG.E desc[UR10][R30.64], R47 ;  /* 0x0000002f1e00d986 */ /* 0x0003e2000c10190a */
[----:B------:R-:W-:Y:S01]  /*7270*/  @!P4 LEA.HI.X R37, R37, R11, R46, 0x2, P6 ;  /* 0x0000000b2525c211 */ /* 0x000fe200030f142e */
[----:B------:R-:W-:-:S04]  /*7280*/  IMAD.X R46, R50, 0x1, R27, P2 ;  /* 0x00000001322e7824 */ /* 0x000fc800010e061b */
[----:B---3--:R1:W-:Y:S01]  /*7290*/  @!P4 STG.E desc[UR10][R36.64], R51 ;  /* 0x000000332400c986 */ /* 0x0083e2000c10190a */
[----:B0-----:R-:W-:-:S05]  /*72a0*/  VIADD R28, R44, 0x1f ;  /* 0x0000001f2c1c7836 */ /* 0x001fca0000000000 */
[----:B------:R-:W-:Y:S05]  /*72b0*/  @P3 BRA `(.L_x_1114) ;  /* 0xfffffffc00343947 */ /* 0x000fea000383ffff */
.L_x_1113:
[----:B------:R-:W-:Y:S05]  /*72c0*/  BSYNC B1 ;  /* 0x0000000000017941 */ /* 0x000fea0003800000 */
.L_x_1112:
[----:B------:R-:W-:Y:S05]  /*72d0*/  @!P0 BRA `(.L_x_1111) ;  /* 0x0000000000a08947 */ /* 0x000fea0003800000 */
[----:B------:R-:W-:Y:S01]  /*72e0*/  LOP3.LUT R21, R28, 0x1f, RZ, 0xc0, !PT ;  /* 0x0000001f1c157812 */ /* 0x000fe200078ec0ff */
[----:B------:R-:W-:Y:S01]  /*72f0*/  BSSY B1, `(.L_x_1115) ;  /* 0x000000d000017945 */ /* 0x000fe20003800000 */
[----:B------:R-:W-:Y:S02]  /*7300*/  ISETP.NE.AND P2, PT, R39, 0x1, PT ;  /* 0x000000012700780c */ /* 0x000fe40003f45270 */
[----:B------:R-:W-:Y:S02]  /*7310*/  ISETP.GE.U32.AND P0, PT, R21, R5, PT ;  /* 0x000000051500720c */ /* 0x000fe40003f06070 */
[----:B-1----:R-:W-:-:S11]  /*7320*/  IADD3 R31, P3, R48, UR5, RZ ;  /* 0x00000005301f7c10 */ /* 0x002fd6000ff7e0ff */
        /* <DEDUP_REMOVED lines=9> */
.L_x_1116:
[----:B------:R-:W-:Y:S05]  /*73c0*/  BSYNC B1 ;  /* 0x0000000000017941 */ /* 0x000fea0003800000 */
.L_x_1115:
[----:B------:R-:W-:Y:S01]  /*73d0*/  IMAD.X R36, R46, 0x1, R27, P3 ;  /* 0x000000012e247824 */ /* 0x000fe200018e061b */
[----:B------:R-:W-:Y:S06]  /*73e0*/  @!P2 BRA `(.L_x_1111) ;  /* 0x00000000005ca947 */ /* 0x000fec0003800000 */
[----:B0-----:R-:W-:Y:S02]  /*73f0*/  VIADD R20, R28, 0xffffffff ;  /* 0xffffffff1c147836 */ /* 0x001fe40000000000 */
[----:B------:R-:W-:-:S03]  /*7400*/  IMAD R43, R14, 0x21, R43 ;  /* 0x000000210e2b7824 */ /* 0x000fc600078e022b */
        /* <DEDUP_REMOVED lines=11> */
[----:B--2---:R-:W-:Y:S05]  /*74c0*/  @!P0 BRA `(.L_x_1111) ;  /* 0x0000000000248947 */ /* 0x004fea0003800000 */
[----:B------:R-:W-:-:S05]  /*74d0*/  VIADD R28, R28, 0x1e ;  /* 0x0000001e1c1c7836 */ /* 0x000fca0000000000 */
[----:B------:R-:W-:-:S04]  /*74e0*/  LOP3.LUT R28, R28, 0x1f, RZ, 0xc0, !PT ;  /* 0x0000001f1c1c7812 */ /* 0x000fc800078ec0ff */
[----:B------:R-:W-:-:S13]  /*74f0*/  ISETP.GE.U32.AND P0, PT, R28, R5, PT ;  /* 0x000000051c00720c */ /* 0x000fda0003f06070 */
[----:B------:R-:W0:Y:S01]  /*7500*/  @!P0 LDS R29, [R43+0x8] ;  /* 0x000008002b1d8984 */ /* 0x000e220000000800 */
[----:B------:R-:W-:-:S04]  /*7510*/  @!P0 IADD3 R21, P2, P3, R28, UR5, R31 ;  /* 0x000000051c158c10 */ /* 0x000fc8000fb5e01f */
[----:B------:R-:W-:Y:S02]  /*7520*/  @!P0 IADD3.X R28, RZ, R36, R27, P2, P3 ;  /* 0x00000024ff1c8210 */ /* 0x000fe400017e641b */
[----:B------:R-:W-:-:S04]  /*7530*/  @!P0 LEA R20, P2, R21, R10, 0x2 ;  /* 0x0000000a15148211 */ /* 0x000fc800078410ff */
[----:B------:R-:W-:-:S05]  /*7540*/  @!P0 LEA.HI.X R21, R21, R11, R28, 0x2, P2 ;  /* 0x0000000b15158211 */ /* 0x000fca00010f141c */
[----:B0-----:R2:W-:Y:S04]  /*7550*/  @!P0 STG.E desc[UR10][R20.64], R29 ;  /* 0x0000001d14008986 */ /* 0x0015e8000c10190a */
.L_x_1111:
[----:B------:R-:W-:Y:S05]  /*7560*/  BSYNC B0 ;  /* 0x0000000000007941 */ /* 0x000fea0003800000 */
.L_x_1110:
        /* <DEDUP_REMOVED lines=8> */
[C---:B0-2---:R-:W-:Y:S01]  /*75f0*/  IADD3 R20, R24.reuse, -0x1, RZ ;  /* 0xffffffff18147810 */ /* 0x045fe20007ffe0ff */
[----:B------:R-:W-:Y:S01]  /*7600*/  BSSY B1, `(.L_x_1119) ;  /* 0x000003f000017945 */ /* 0x000fe20003800000 */
[----:B---3--:R-:W-:Y:S01]  /*7610*/  LOP3.LUT R17, R24, 0x3, RZ, 0xc0, !PT ;  /* 0x0000000318117812 */ /* 0x008fe200078ec0ff */
[----:B------:R-:W-:Y:S01]  /*7620*/  IMAD.IADD R40, R2, 0x1, -R19 ;  /* 0x0000000102287824 */ /* 0x000fe200078e0a13 */
[----:B------:R-:W-:Y:S01]  /*7630*/  ISETP.GE.U32.AND P2, PT, R20, 0x3, PT ;  /* 0x000000031400780c */ /* 0x000fe20003f46070 */
[----:B------:R-:W-:Y:S01]  /*7640*/  IMAD.MOV.U32 R25, RZ, RZ, RZ ;  /* 0x000000ffff197224 */ /* 0x000fe200078e00ff */
[----:B------:R-:W-:Y:S02]  /*7650*/  ISETP.NE.AND P0, PT, R17, RZ, PT ;  /* 0x000000ff1100720c */ /* 0x000fe40003f05270 */
[----:B------:R-:W-:-:S09]  /*7660*/  MOV R39, R4 ;  /* 0x0000000400277202 */ /* 0x000fd20000000f00 */
[----:B------:R-:W-:Y:S05]  /*7670*/  @!P2 BRA `(.L_x_1120) ;  /* 0x0000000000dca947 */ /* 0x000fea0003800000 */
[----:B------:R-:W0:Y:S01]  /*7680*/  LDC R27, c[0x0][0x254] ;  /* 0x00009500ff1b7b82 */ /* 0x000e220000000800 */
[----:B------:R-:W-:Y:S01]  /*7690*/  IMAD.IADD R35, R24, 0x1, -R17 ;  /* 0x0000000118237824 */ /* 0x000fe200078e0a11 */
[----:B------:R-:W-:Y:S01]  /*76a0*/  MOV R39, R4 ;  /* 0x0000000400277202 */ /* 0x000fe20000000f00 */
[----:B------:R-:W-:-:S07]  /*76b0*/  IMAD.MOV.U32 R25, RZ, RZ, RZ ;  /* 0x000000ffff197224 */ /* 0x000fce00078e00ff */
.L_x_1121:
[C---:B----4-:R-:W-:Y:S01]  /*76c0*/  LOP3.LUT R21, R40.reuse, 0x1f, RZ, 0xc0, !PT ;  /* 0x0000001f28157812 */ /* 0x050fe200078ec0ff */
[C---:B------:R-:W-:Y:S01]  /*76d0*/  VIADD R20, R40.reuse, 0xffffffff ;  /* 0xffffffff28147836 */ /* 0x040fe20000000000 */
[C---:B------:R-:W-:Y:S01]  /*76e0*/  IADD3 R28, R40.reuse, 0x1e, RZ ;  /* 0x0000001e281c7810 */ /* 0x040fe20007ffe0ff */
[----:B------:R-:W-:Y:S01]  /*76f0*/  VIADD R40, R40, 0x1d ;  /* 0x0000001d28287836 */ /* 0x000fe20000000000 */
[----:B------:R-:W-:Y:S01]  /*7700*/  ISETP.GE.U32.AND P2, PT, R21, R5, PT ;  /* 0x000000051500720c */ /* 0x000fe20003f46070 */
[----:B------:R-:W-:Y:S01]  /*7710*/  VIADD R35, R35, 0xfffffffc ;  /* 0xfffffffc23237836 */ /* 0x000fe20000000000 */
[----:B------:R-:W-:Y:S02]  /*7720*/  LOP3.LUT R29, R20, 0x1f, RZ, 0xc0, !PT ;  /* 0x0000001f141d7812 */ /* 0x000fe400078ec0ff */
[----:B-1----:R-:W-:Y:S01]  /*7730*/  LOP3.LUT R31, R28, 0x1f, RZ, 0xc0, !PT ;  /* 0x0000001f1c1f7812 */ /* 0x002fe200078ec0ff */
[----:B------:R-:W-:Y:S01]  /*7740*/  IMAD R28, R14, 0x21, R39 ;  /* 0x000000210e1c7824 */ /* 0x000fe200078e0227 */
[----:B------:R-:W-:-:S02]  /*7750*/  LOP3.LUT R40, R40, 0x1f, RZ, 0xc0, !PT ;  /* 0x0000001f28287812 */ /* 0x000fc400078ec0ff */
[-C--:B------:R-:W-:Y:S02]  /*7760*/  ISETP.GE.U32.AND P5, PT, R31, R5.reuse, PT ;  /* 0x000000051f00720c */ /* 0x080fe40003fa6070 */
[----:B------:R-:W-:Y:S02]  /*7770*/  LEA R36, R28, UR4, 0x2 ;  /* 0x000000041c247c11 */ /* 0x000fe4000f8e10ff */
[----:B------:R-:W-:Y:S02]  /*7780*/  IADD3 R25, R25, 0x4, RZ ;  /* 0x0000000419197810 */ /* 0x000fe40007ffe0ff */
[----:B------:R-:W-:Y:S01]  /*7790*/  @!P2 IADD3 R21, P3, R21, R38, RZ ;  /* 0x000000261515a210 */ /* 0x000fe20007f7e0ff */
[----:B------:R-:W1:Y:S01]  /*77a0*/  @!P2 LDS R43, [R36] ;  /* 0x00000000242ba984 */ /* 0x000e620000000800 */
[----:B------:R-:W-:Y:S02]  /*77b0*/  IADD3 R38, P6, R38, UR5, RZ ;  /* 0x0000000526267c10 */ /* 0x000fe4000ffde0ff */
[----:B------:R-:W-:Y:S01]  /*77c0*/  @!P2 LEA R20, P4, R21, R12, 0x2 ;  /* 0x0000000c1514a211 */ /* 0x000fe200078810ff */
[----:B------:R-:W-:Y:S01]  /*77d0*/  @!P2 IMAD.X R30, RZ, RZ, R32, P3 ;  /* 0x000000ffff1ea224 */ /* 0x000fe200018e0620 */
[----:B------:R-:W-:Y:S01]  /*77e0*/  ISETP.GE.U32.AND P3, PT, R29, R5, PT ;  /* 0x000000051d00720c */ /* 0x000fe20003f66070 */
[----:B0-----:R-:W-:Y:S01]  /*77f0*/  IMAD.X R32, R32, 0x1, R27, P6 ;  /* 0x0000000120207824 */ /* 0x001fe200030e061b */
[----:B------:R-:W-:Y:S02]  /*7800*/  @!P5 LDS R47, [R36+0x8] ;  /* 0x00000800242fd984 */ /* 0x000fe40000000800 */
[----:B------:R-:W-:-:S02]  /*7810*/  @!P2 LEA.HI.X R21, R21, R13, R30, 0x2, P4 ;  /* 0x0000000d1515a211 */ /* 0x000fc400020f141e */
[----:B------:R-:W-:-:S07]  /*7820*/  ISETP.GE.U32.AND P4, PT, R40, R5, PT ;  /* 0x000000052800720c */ /* 0x000fce0003f86070 */
[----:B------:R-:W-:Y:S01]  /*7830*/  @!P3 IADD3 R29, P6, R29, R38, RZ ;  /* 0x000000261d1db210 */ /* 0x000fe20007fde0ff */
[----:B------:R-:W0:Y:S03]  /*7840*/  @!P3 LDS R45, [R36+0x4] ;  /* 0x00000400242db984 */ /* 0x000e260000000800 */
[----:B------:R-:W-:Y:S02]  /*7850*/  @!P3 IADD3.X R30, RZ, R32, RZ, P6, !PT ;  /* 0x00000020ff1eb210 */ /* 0x000fe400037fe4ff */
[C---:B------:R-:W-:Y:S01]  /*7860*/  @!P3 LEA R28, P6, R29.reuse, R12, 0x2 ;  /* 0x0000000c1d1cb211 */ /* 0x040fe200078c10ff */
[----:B------:R2:W3:Y:S03]  /*7870*/  @!P4 LDS R49, [R36+0xc] ;  /* 0x00000c002431c984 */ /* 0x0004e60000000800 */
[----:B------:R-:W-:-:S02]  /*7880*/  @!P3 LEA.HI.X R29, R29, R13, R30, 0x2, P6 ;  /* 0x0000000d1d1db211 */ /* 0x000fc400030f141e */
[----:B------:R-:W-:-:S05]  /*7890*/  IADD3 R38, P6, R38, UR5, RZ ;  /* 0x0000000526267c10 */ /* 0x000fca000ffde0ff */
[----:B------:R-:W-:Y:S01]  /*78a0*/  IMAD.X R42, R32, 0x1, R27, P6 ;  /* 0x00000001202a7824 */ /* 0x000fe200030e061b */
[----:B------:R-:W-:Y:S01]  /*78b0*/  @!P5 IADD3 R31, P6, R31, R38, RZ ;  /* 0x000000261f1fd210 */ /* 0x000fe20007fde0ff */
[----:B-1----:R4:W-:Y:S04]  /*78c0*/  @!P2 STG.E desc[UR10][R20.64], R43 ;  /* 0x0000002b1400a986 */ /* 0x0029e8000c10190a */
[----:B------:R-:W-:Y:S01]  /*78d0*/  @!P5 IMAD.X R32, RZ, RZ, R42, P6 ;  /* 0x000000ffff20d224 */ /* 0x000fe200030e062a */
[----:B------:R-:W-:-:S04]  /*78e0*/  @!P5 LEA R30, P6, R31, R12, 0x2 ;  /* 0x0000000c1f1ed211 */ /* 0x000fc800078c10ff */
[----:B------:R-:W-:Y:S02]  /*78f0*/  @!P5 LEA.HI.X R31, R31, R13, R32, 0x2, P6 ;  /* 0x0000000d1f1fd211 */ /* 0x000fe400030f1420 */
[----:B------:R-:W-:-:S04]  /*7900*/  IADD3 R39, P6, R38, UR5, RZ ;  /* 0x0000000526277c10 */ /* 0x000fc8000ffde0ff */
[----:B------:R-:W-:Y:S02]  /*7910*/  IADD3.X R42, R42, R27, RZ, P6, !PT ;  /* 0x0000001b2a2a7210 */ /* 0x000fe400037fe4ff */
[C---:B------:R-:W-:Y:S01]  /*7920*/  @!P4 IADD3 R32, P6, R40.reuse, R39, RZ ;  /* 0x000000272820c210 */ /* 0x040fe20007fde0ff */
[----:B------:R-:W-:Y:S01]  /*7930*/  VIADD R40, R40, 0x1f ;  /* 0x0000001f28287836 */ /* 0x000fe20000000000 */
[----:B------:R-:W-:Y:S01]  /*7940*/  IADD3 R38, P2, R39, UR5, RZ ;  /* 0x0000000527267c10 */ /* 0x000fe2000ff5e0ff */
[----:B------:R-:W-:Y:S02]  /*7950*/  IMAD.IADD R39, R4, 0x1, R25 ;  /* 0x0000000104277824 */ /* 0x000fe400078e0219 */
[----:B------:R-:W-:Y:S01]  /*7960*/  @!P4 IMAD.X R37, RZ, RZ, R42, P6 ;  /* 0x000000ffff25c224 */ /* 0x000fe200030e062a */
[----:B--2---:R-:W-:Y:S01]  /*7970*/  @!P4 LEA R36, P6, R32, R12, 0x2 ;  /* 0x0000000c2024c211 */ /* 0x004fe200078c10ff */
[----:B0-----:R4:W-:Y:S01]  /*7980*/  @!P3 STG.E desc[UR10][R28.64], R45 ;  /* 0x0000002d1c00b986 */ /* 0x0019e2000c10190a */
[----:B------:R-:W-:-:S02]  /*7990*/  ISETP.NE.AND P3, PT, R35, RZ, PT ;  /* 0x000000ff2300720c */ /* 0x000fc40003f65270 */
[----:B------:R-:W-:Y:S01]  /*79a0*/  @!P4 LEA.HI.X R37, R32, R13, R37, 0x2, P6 ;  /* 0x0000000d2025c211 */ /* 0x000fe200030f1425 */
[----:B------:R4:W-:Y:S01]  /*79b0*/  @!P5 STG.E desc[UR10][R30.64], R47 ;  /* 0x0000002f1e00d986 */ /* 0x0009e2000c10190a */
[----:B------:R-:W-:-:S03]  /*79c0*/  IADD3.X R32, R42, R27, RZ, P2, !PT ;  /* 0x0000001b2a207210 */ /* 0x000fc600017fe4ff */
[----:B---3--:R4:W-:Y:S06]  /*79d0*/  @!P4 STG.E desc[UR10][R36.64], R49 ;  /* 0x000000312400c986 */ /* 0x0089ec000c10190a */
[----:B------:R-:W-:Y:S05]  /*79e0*/  @P3 BRA `(.L_x_1121) ;  /* 0xfffffffc00343947 */ /* 0x000fea000383ffff */
.L_x_1120:
[----:B------:R-:W-:Y:S05]  /*79f0*/  BSYNC B1 ;  /* 0x0000000000017941 */ /* 0x000fea0003800000 */
.L_x_1119:
[----:B------:R-:W-:Y:S05]  /*7a00*/  @!P0 BRA `(.L_x_1118) ;  /* 0x0000000000a08947 */ /* 0x000fea0003800000 */
[----:B----4-:R-:W-:Y:S01]  /*7a10*/  LOP3.LUT R21, R40, 0x1f, RZ, 0xc0, !PT ;  /* 0x0000001f28157812 */ /* 0x010fe200078ec0ff */
[----:B------:R-:W-:Y:S01]  /*7a20*/  BSSY B1, `(.L_x_1122) ;  /* 0x000000d000017945 */ /* 0x000fe20003800000 */
[----:B------:R-:W-:Y:S02]  /*7a30*/  ISETP.NE.AND P2, PT, R17, 0x1, PT ;  /* 0x000000011100780c */ /* 0x000fe40003f45270 */
[----:B------:R-:W-:Y:S02]  /*7a40*/  ISETP.GE.U32.AND P0, PT, R21, R5, PT ;  /* 0x000000051500720c */ /* 0x000fe40003f06070 */
[----:B-1----:R-:W-:-:S11]  /*7a50*/  IADD3 R30, P3, R38, UR5, RZ ;  /* 0x00000005261e7c10 */ /* 0x002fd6000ff7e0ff */
        /* <DEDUP_REMOVED lines=9> */
.L_x_1123:
[----:B------:R-:W-:Y:S05]  /*7af0*/  BSYNC B1 ;  /* 0x0000000000017941 */ /* 0x000fea0003800000 */
.L_x_1122:
[----:B------:R-:W-:Y:S01]  /*7b00*/  IMAD.X R32, R32, 0x1, R27, P3 ;  /* 0x0000000120207824 */ /* 0x000fe200018e061b */
        /* <DEDUP_REMOVED lines=14> */
[----:B0-----:R-:W-:Y:S05]  /*7bf0*/  @!P0 BRA `(.L_x_1118) ;  /* 0x0000000000248947 */ /* 0x001fea0003800000 */
[----:B------:R-:W-:-:S04]  /*7c00*/  IADD3 R40, R40, 0x1e, RZ ;  /* 0x0000001e28287810 */ /* 0x000fc80007ffe0ff */
        /* <DEDUP_REMOVED lines=8> */
.L_x_1118:
[----:B------:R-:W-:Y:S05]  /*7c90*/  BSYNC B0 ;  /* 0x0000000000007941 */ /* 0x000fea0003800000 */
.L_x_1117:
[----:B------:R-:W-:Y:S01]  /*7ca0*/  BAR.SYNC.DEFER_BLOCKING 0x0 ;  /* 0x0000000000007b1d */ /* 0x000fe20000010000 */
[----:B------:R-:W-:Y:S02]  /*7cb0*/  LOP3.LUT R3, R3, 0x1, RZ, 0xfc, !PT ;  /* 0x0000000103037812 */ /* 0x000fe400078efcff */
[----:B------:R-:W-:-:S03]  /*7cc0*/  SHF.R.U32.HI R32, RZ, 0x1, R27 ;  /* 0x00000001ff207819 */ /* 0x000fc6000001161b */
[----:B------:R-:W-:Y:S01]  /*7cd0*/  ULDC UR6, c[0x0][0x250] ;  /* 0x0000940000067ab9 */ /* 0x000fe20000000800 */
[----:B------:R-:W-:Y:S01]  /*7ce0*/  BSSY B0, `(.L_x_1124) ;  /* 0x0000079000007945 */ /* 0x000fe20003800000 */
[----:B-1--4-:R-:W-:-:S05]  /*7cf0*/  IMAD.U32 R36, RZ, RZ, UR6 ;  /* 0x00000006ff247e24 */ /* 0x012fca000f8e00ff */
[----:B------:R-:W-:-:S05]  /*7d00*/  SHF.R.U64 R36, R36, 0x1, R27 ;  /* 0x0000000124247819 */ /* 0x000fca000000121b */
[----:B------:R-:W-:-:S04]  /*7d10*/  IMAD.WIDE.U32 R36, R3, R36, RZ ;  /* 0x0000002403247225 */ /* 0x000fc800078e00ff */
[----:B------:R-:W-:Y:S01]  /*7d20*/  IMAD R32, R3, R32, R37 ;  /* 0x0000002003207224 */ /* 0x000fe200078e0225 */
[----:B------:R1:W-:Y:S04]  /*7d30*/  STS [R7], R16 ;  /* 0x0000001007007388 */ /* 0x0003e80000000800 */
[----:B------:R1:W-:Y:S04]  /*7d40*/  STS [R8], R23 ;  /* 0x0000001708007388 */ /* 0x0003e80000000800 */
[----:B------:R1:W-:Y:S04]  /*7d50*/  STS [R22], R41 ;  /* 0x0000002916007388 */ /* 0x0003e80000000800 */
[----:B------:R1:W-:Y:S01]  /*7d60*/  STS [R15], R6 ;  /* 0x000000060f007388 */ /* 0x0003e20000000800 */
[----:B------:R-:W-:Y:S06]  /*7d70*/  BAR.SYNC.DEFER_BLOCKING 0x0 ;  /* 0x0000000000007b1d */ /* 0x000fec0000010000 */
[----:B------:R-:W-:Y:S05]  /*7d80*/  @P1 BRA `(.L_x_1125) ;  /* 0x0000000400b81947 */ /* 0x000fea0003800000 */
[C---:B-1----:R-:W-:Y:S01]  /*7d90*/  VIADD R6, R24.reuse, 0xffffffff ;  /* 0xffffffff18067836 */ /* 0x042fe20000000000 */
[----:B------:R-:W-:Y:S01]  /*7da0*/  LOP3.LUT R3, R24, 0x3, RZ, 0xc0, !PT ;  /* 0x0000000318037812 */ /* 0x000fe200078ec0ff */
[----:B------:R-:W-:Y:S01]  /*7db0*/  BSSY B1, `(.L_x_1126) ;  /* 0x0000042000017945 */ /* 0x000fe20003800000 */
[----:B---3--:R-:W-:Y:S01]  /*7dc0*/  IADD3 R25, -R19, R2, RZ ;  /* 0x0000000213197210 */ /* 0x008fe20007ffe1ff */
[----:B------:R-:W-:Y:S01]  /*7dd0*/  IMAD.MOV.U32 R23, RZ, RZ, RZ ;  /* 0x000000ffff177224 */ /* 0x000fe200078e00ff */
[----:B------:R-:W-:Y:S01]  /*7de0*/  ISETP.GE.U32.AND P2, PT, R6, 0x3, PT ;  /* 0x000000030600780c */ /* 0x000fe20003f46070 */
[----:B------:R-:W-:Y:S01]  /*7df0*/  IMAD.MOV.U32 R35, RZ, RZ, R4 ;  /* 0x000000ffff237224 */ /* 0x000fe200078e0004 */
[----:B------:R-:W-:Y:S01]  /*7e00*/  ISETP.NE.AND P0, PT, R3, RZ, PT ;  /* 0x000000ff0300720c */ /* 0x000fe20003f05270 */
[----:B------:R-:W-:Y:S01]  /*7e10*/  IMAD.MOV.U32 R40, RZ, RZ, R32 ;  /* 0x000000ffff287224 */ /* 0x000fe200078e0020 */
[----:B------:R-:W-:-:S09]  /*7e20*/  MOV R38, R36 ;  /* 0x0000002400267202 */ /* 0x000fd20000000f00 */
[----:B------:R-:W-:Y:S05]  /*7e30*/  @!P2 BRA `(.L_x_1127) ;  /* 0x0000000000e4a947 */ /* 0x000fea0003800000 */
[----:B------:R-:W1:Y:S01]  /*7e40*/  LDC R27, c[0x0][0x254] ;  /* 0x00009500ff1b7b82 */ /* 0x000e620000000800 */
[----:B------:R-:W-:Y:S01]  /*7e50*/  HFMA2.MMA R23, -RZ, RZ, 0, 0 ;  /* 0x00000000ff177435 */ /* 0x000fe200000001ff */
[----:B------:R-:W-:Y:S01]  /*7e60*/  IMAD.IADD R6, R24, 0x1, -R3 ;  /* 0x0000000118067824 */ /* 0x000fe200078e0a03 */
[----:B------:R-:W-:Y:S01]  /*7e70*/  MOV R40, R32 ;  /* 0x0000002000287202 */ /* 0x000fe20000000f00 */
[----:B------:R-:W-:Y:S02]  /*7e80*/  IMAD.MOV.U32 R35, RZ, RZ, R4 ;  /* 0x000000ffff237224 */ /* 0x000fe400078e0004 */
[----:B------:R-:W-:-:S07]  /*7e90*/  IMAD.MOV.U32 R38, RZ, RZ, R36 ;  /* 0x000000ffff267224 */ /* 0x000fce00078e0024 */
.L_x_1128:
[C---:B0---4-:R-:W-:Y:S01]  /*7ea0*/  LOP3.LUT R17, R25.reuse, 0x1f, RZ, 0xc0, !PT ;  /* 0x0000001f19117812 */ /* 0x051fe200078ec0ff */
[C---:B------:R-:W-:Y:S01]  /*7eb0*/  VIADD R16, R25.reuse, 0xffffffff ;  /* 0xffffffff19107836 */ /* 0x040fe20000000000 */
[C---:B--2---:R-:W-:Y:S01]  /*7ec0*/  IADD3 R20, R25.reuse, 0x1e, RZ ;  /* 0x0000001e19147810 */ /* 0x044fe20007ffe0ff */
[----:B------:R-:W-:Y:S01]  /*7ed0*/  VIADD R25, R25, 0x1d ;  /* 0x0000001d19197836 */ /* 0x000fe20000000000 */
[----:B------:R-:W-:Y:S01]  /*7ee0*/  ISETP.GE.U32.AND P2, PT, R17, R5, PT ;  /* 0x000000051100720c */ /* 0x000fe20003f46070 */
[----:B------:R-:W-:Y:S01]  /*7ef0*/  VIADD R6, R6, 0xfffffffc ;  /* 0xfffffffc06067836 */ /* 0x000fe20000000000 */
[----:B------:R-:W-:Y:S02]  /*7f00*/  LOP3.LUT R42, R16, 0x1f, RZ, 0xc0, !PT ;  /* 0x0000001f102a7812 */ /* 0x000fe400078ec0ff */
[----:B------:R-:W-:Y:S01]  /*7f10*/  LOP3.LUT R44, R20, 0x1f, RZ, 0xc0, !PT ;  /* 0x0000001f142c7812 */ /* 0x000fe200078ec0ff */
[----:B------:R-:W-:Y:S01]  /*7f20*/  IMAD R20, R14, 0x21, R35 ;  /* 0x000000210e147824 */ /* 0x000fe200078e0223 */
[----:B------:R-:W-:-:S02]  /*7f30*/  LOP3.LUT R46, R25, 0x1f, RZ, 0xc0, !PT ;  /* 0x0000001f192e7812 */ /* 0x000fc400078ec0ff */
[-C--:B------:R-:W-:Y:S02]  /*7f40*/  ISETP.GE.U32.AND P5, PT, R44, R5.reuse, PT ;  /* 0x000000052c00720c */ /* 0x080fe40003fa6070 */
[----:B------:R-:W-:Y:S02]  /*7f50*/  IADD3 R25, P6, R38, UR5, RZ ;  /* 0x0000000526197c10 */ /* 0x000fe4000ffde0ff */
[----:B------:R-:W-:Y:S02]  /*7f60*/  LEA R31, R20, UR4, 0x2 ;  /* 0x00000004141f7c11 */ /* 0x000fe4000f8e10ff */
[----:B------:R-:W-:Y:S01]  /*7f70*/  @!P2 IADD3 R17, P3, R17, R38, RZ ;  /* 0x000000261111a210 */ /* 0x000fe20007f7e0ff */
[----:B-1----:R-:W-:Y:S01]  /*7f80*/  IMAD.X R30, R40, 0x1, R27, P6 ;  /* 0x00000001281e7824 */ /* 0x002fe200030e061b */
[----:B------:R-:W-:Y:S01]  /*7f90*/  IADD3 R23, R23, 0x4, RZ ;  /* 0x0000000417177810 */ /* 0x000fe20007ffe0ff */
[----:B------:R-:W0:Y:S01]  /*7fa0*/  @!P2 LDS R37, [R31] ;  /* 0x000000001f25a984 */ /* 0x000e220000000800 */
[C---:B------:R-:W-:Y:S01]  /*7fb0*/  @!P2 LEA R16, P4, R17.reuse, R10, 0x2 ;  /* 0x0000000a1110a211 */ /* 0x040fe200078810ff */
[----:B------:R-:W-:Y:S01]  /*7fc0*/  @!P2 IMAD.X R28, RZ, RZ, R40, P3 ;  /* 0x000000ffff1ca224 */ /* 0x000fe200018e0628 */
[----:B------:R-:W-:Y:S01]  /*7fd0*/  ISETP.GE.U32.AND P3, PT, R42, R5, PT ;  /* 0x000000052a00720c */ /* 0x000fe20003f66070 */
[----:B------:R-:W-:Y:S03]  /*7fe0*/  @!P5 LDS R41, [R31+0x8] ;  /* 0x000008001f29d984 */ /* 0x000fe60000000800 */
[----:B------:R-:W-:-:S02]  /*7ff0*/  @!P2 LEA.HI.X R17, R17, R11, R28, 0x2, P4 ;  /* 0x0000000b1111a211 */ /* 0x000fc400020f141c */
[----:B------:R-:W-:-:S07]  /*8000*/  ISETP.GE.U32.AND P4, PT, R46, R5, PT ;  /* 0x000000052e00720c */ /* 0x000fce0003f86070 */
[----:B------:R-:W-:Y:S01]  /*8010*/  @!P3 IADD3 R21, P6, R42, R25, RZ ;  /* 0x000000192a15b210 */ /* 0x000fe20007fde0ff */
[----:B------:R-:W1:Y:S03]  /*8020*/  @!P3 LDS R39, [R31+0x4] ;  /* 0x000004001f27b984 */ /* 0x000e660000000800 */
[----:B------:R-:W-:Y:S02]  /*8030*/  @!P3 IADD3.X R28, RZ, R30, RZ, P6, !PT ;  /* 0x0000001eff1cb210 */ /* 0x000fe400037fe4ff */
[C---:B------:R-:W-:Y:S01]  /*8040*/  @!P3 LEA R20, P6, R21.reuse, R10, 0x2 ;  /* 0x0000000a1514b211 */ /* 0x040fe200078c10ff */
[----:B------:R2:W3:Y:S03]  /*8050*/  @!P4 LDS R43, [R31+0xc] ;  /* 0x00000c001f2bc984 */ /* 0x0004e60000000800 */
[----:B------:R-:W-:-:S02]  /*8060*/  @!P3 LEA.HI.X R21, R21, R11, R28, 0x2, P6 ;  /* 0x0000000b1515b211 */ /* 0x000fc400030f141c */
[----:B------:R-:W-:-:S05]  /*8070*/  IADD3 R35, P6, R25, UR5, RZ ;  /* 0x0000000519237c10 */ /* 0x000fca000ffde0ff */
[----:B------:R-:W-:Y:S01]  /*8080*/  IMAD.X R38, R30, 0x1, R27, P6 ;  /* 0x000000011e267824 */ /* 0x000fe200030e061b */
[----:B------:R-:W-:-:S05]  /*8090*/  @!P5 IADD3 R25, P6, R44, R35, RZ ;  /* 0x000000232c19d210 */ /* 0x000fca0007fde0ff */
[----:B------:R-:W-:Y:S01]  /*80a0*/  @!P5 IMAD.X R30, RZ, RZ, R38, P6 ;  /* 0x000000ffff1ed224 */ /* 0x000fe200030e0626 */
[C---:B------:R-:W-:Y:S01]  /*80b0*/  @!P5 LEA R28, P6, R25.reuse, R10, 0x2 ;  /* 0x0000000a191cd211 */ /* 0x040fe200078c10ff */
[----:B0-----:R4:W-:Y:S03]  /*80c0*/  @!P2 STG.E desc[UR10][R16.64], R37 ;  /* 0x000000251000a986 */ /* 0x0019e6000c10190a */
[----:B------:R-:W-:Y:S02]  /*80d0*/  @!P5 LEA.HI.X R29, R25, R11, R30, 0x2, P6 ;  /* 0x0000000b191dd211 */ /* 0x000fe400030f141e */
[----:B------:R-:W-:-:S04]  /*80e0*/  IADD3 R35, P6, R35, UR5, RZ ;  /* 0x0000000523237c10 */ /* 0x000fc8000ffde0ff */
[----:B------:R-:W-:Y:S02]  /*80f0*/  IADD3.X R40, R38, R27, RZ, P6, !PT ;  /* 0x0000001b26287210 */ /* 0x000fe400037fe4ff */
[----:B------:R-:W-:-:S05]  /*8100*/  @!P4 IADD3 R25, P6, R46, R35, RZ ;  /* 0x000000232e19c210 */ /* 0x000fca0007fde0ff */
[----:B------:R-:W-:Y:S01]  /*8110*/  @!P4 IMAD.X R38, RZ, RZ, R40, P6 ;  /* 0x000000ffff26c224 */ /* 0x000fe200030e0628 */
[C---:B------:R-:W-:Y:S01]  /*8120*/  @!P4 LEA R30, P6, R25.reuse, R10, 0x2 ;  /* 0x0000000a191ec211 */ /* 0x040fe200078c10ff */
[----:B-1----:R4:W-:Y:S01]  /*8130*/  @!P3 STG.E desc[UR10][R20.64], R39 ;  /* 0x000000271400b986 */ /* 0x0029e2000c10190a */
[----:B------:R-:W-:Y:S02]  /*8140*/  ISETP.NE.AND P3, PT, R6, RZ, PT ;  /* 0x000000ff0600720c */ /* 0x000fe40003f65270 */
[----:B--2---:R-:W-:Y:S01]  /*8150*/  @!P4 LEA.HI.X R31, R25, R11, R38, 0x2, P6 ;  /* 0x0000000b191fc211 */ /* 0x004fe200030f1426 */
[----:B------:R4:W-:Y:S01]  /*8160*/  @!P5 STG.E desc[UR10][R28.64], R41 ;  /* 0x000000291c00d986 */ /* 0x0009e2000c10190a */
[----:B------:R-:W-:Y:S01]  /*8170*/  IADD3 R38, P2, R35, UR5, RZ ;  /* 0x0000000523267c10 */ /* 0x000fe2000ff5e0ff */
[----:B------:R-:W-:Y:S02]  /*8180*/  IMAD.IADD R35, R4, 0x1, R23 ;  /* 0x0000000104237824 */ /* 0x000fe400078e0217 */
[----:B---3--:R4:W-:Y:S01]  /*8190*/  @!P4 STG.E desc[UR10][R30.64], R43 ;  /* 0x0000002b1e00c986 */ /* 0x0089e2000c10190a */
[----:B------:R-:W-:Y:S01]  /*81a0*/  VIADD R25, R46, 0x1f ;  /* 0x0000001f2e197836 */ /* 0x000fe20000000000 */
[----:B------:R-:W-:-:S04]  /*81b0*/  IADD3.X R40, R40, R27, RZ, P2, !PT ;  /* 0x0000001b28287210 */ /* 0x000fc800017fe4ff */
[----:B------:R-:W-:Y:S05]  /*81c0*/  @P3 BRA `(.L_x_1128) ;  /* 0xfffffffc00343947 */ /* 0x000fea000383ffff */
.L_x_1127:
[----:B------:R-:W-:Y:S05]  /*81d0*/  BSYNC B1 ;  /* 0x0000000000017941 */ /* 0x000fea0003800000 */
.L_x_1126:
[----:B------:R-:W-:Y:S05]  /*81e0*/  @!P0 BRA `(.L_x_1125) ;  /* 0x0000000000a08947 */ /* 0x000fea0003800000 */
[----:B0---4-:R-:W-:Y:S01]  /*81f0*/  LOP3.LUT R17, R25, 0x1f, RZ, 0xc0, !PT ;  /* 0x0000001f19117812 */ /* 0x011fe200078ec0ff */
        /* <DEDUP_REMOVED lines=8> */
[----:B--2---:R-:W-:Y:S01]  /*8280*/  IMAD.X R20, RZ, RZ, R40, P0 ;  /* 0x000000ffff147224 */ /* 0x004fe200000e0628 */
[----:B------:R-:W-:-:S03]  /*8290*/  LEA R16, P0, R17, R10, 0x2 ;  /* 0x0000000a11107211 */ /* 0x000fc600078010ff */
[----:B------:R-:W0:Y:S01]  /*82a0*/  LDS R21, [R6] ;  /* 0x0000000006157984 */ /* 0x000e220000000800 */
[----:B------:R-:W-:-:S05]  /*82b0*/  LEA.HI.X R17, R17, R11, R20, 0x2, P0 ;  /* 0x0000000b11117211 */ /* 0x000fca00000f1414 */
[----:B0-----:R0:W-:Y:S04]  /*82c0*/  STG.E desc[UR10][R16.64], R21 ;  /* 0x0000001510007986 */ /* 0x0011e8000c10190a */
.L_x_1130:
[----:B------:R-:W-:Y:S05]  /*82d0*/  BSYNC B1 ;  /* 0x0000000000017941 */ /* 0x000fea0003800000 */
.L_x_1129:
[----:B--2---:R-:W-:Y:S01]  /*82e0*/  IMAD.X R20, R40, 0x1, R27, P3 ;  /* 0x0000000128147824 */ /* 0x004fe200018e061b */
[----:B------:R-:W-:Y:S06]  /*82f0*/  @!P2 BRA `(.L_x_1125) ;  /* 0x00000000005ca947 */ /* 0x000fec0003800000 */
[----:B------:R-:W-:Y:S01]  /*8300*/  IADD3 R6, R25, -0x1, RZ ;  /* 0xffffffff19067810 */ /* 0x000fe20007ffe0ff */
[----:B------:R-:W-:-:S03]  /*8310*/  IMAD R23, R14, 0x21, R23 ;  /* 0x000000210e177824 */ /* 0x000fc600078e0217 */
[----:B------:R-:W-:Y:S01]  /*8320*/  LOP3.LUT R6, R6, 0x1f, RZ, 0xc0, !PT ;  /* 0x0000001f06067812 */ /* 0x000fe200078ec0ff */
[----:B------:R-:W-:-:S03]  /*8330*/  IMAD.IADD R23, R4, 0x1, R23 ;  /* 0x0000000104177824 */ /* 0x000fc600078e0217 */
[----:B------:R-:W-:Y:S02]  /*8340*/  ISETP.GE.U32.AND P0, PT, R6, R5, PT ;  /* 0x000000050600720c */ /* 0x000fe40003f06070 */
[----:B------:R-:W-:-:S11]  /*8350*/  LEA R23, R23, UR4, 0x2 ;  /* 0x0000000417177c11 */ /* 0x000fd6000f8e10ff */
[----:B0-----:R-:W0:Y:S01]  /*8360*/  @!P0 LDS R21, [R23+0x4] ;  /* 0x0000040017158984 */ /* 0x001e220000000800 */
        /* <DEDUP_REMOVED lines=16> */
.L_x_1125:
[----:B------:R-:W-:Y:S05]  /*8470*/  BSYNC B0 ;  /* 0x0000000000007941 */ /* 0x000fea0003800000 */
.L_x_1124:
        /* <DEDUP_REMOVED lines=8> */
[C---:B0-----:R-:W-:Y:S01]  /*8500*/  VIADD R0, R24.reuse, 0xffffffff ;  /* 0xffffffff18007836 */ /* 0x041fe20000000000 */
[----:B------:R-:W-:Y:S01]  /*8510*/  SHF.R.U32.HI R19, RZ, 0x3, R2 ;  /* 0x00000003ff137819 */ /* 0x000fe20000011602 */
[----:B------:R-:W-:Y:S01]  /*8520*/  BSSY B1, `(.L_x_1133) ;  /* 0x0000043000017945 */ /* 0x000fe20003800000 */
[----:B------:R-:W-:Y:S01]  /*8530*/  HFMA2.MMA R11, -RZ, RZ, 0, 5.9604644775390625e-08 ;  /* 0x00000001ff0b7435 */ /* 0x000fe200000001ff */
[----:B------:R-:W-:Y:S01]  /*8540*/  LOP3.LUT R3, R24, 0x3, RZ, 0xc0, !PT ;  /* 0x0000000318037812 */ /* 0x000fe200078ec0ff */
[----:B-1-3--:R-:W-:Y:S01]  /*8550*/  IMAD.MOV.U32 R15, RZ, RZ, R4 ;  /* 0x000000ffff0f7224 */ /* 0x00afe200078e0004 */
[----:B------:R-:W-:Y:S02]  /*8560*/  ISETP.GE.U32.AND P0, PT, R0, 0x3, PT ;  /* 0x000000030000780c */ /* 0x000fe40003f06070 */
[----:B------:R-:W-:-:S05]  /*8570*/  LOP3.LUT R19, R19, 0x1ffffffc, RZ, 0xc0, !PT ;  /* 0x1ffffffc13137812 */ /* 0x000fca00078ec0ff */
[----:B------:R-:W-:-:S06]  /*8580*/  IMAD.IADD R0, R2, 0x1, -R19 ;  /* 0x0000000102007824 */ /* 0x000fcc00078e0a13 */
[----:B------:R-:W-:Y:S05]  /*8590*/  @!P0 BRA `(.L_x_1134) ;  /* 0x0000000000ec8947 */ /* 0x000fea0003800000 */
[----:B------:R-:W0:Y:S01]  /*85a0*/  LDC R27, c[0x0][0x254] ;  /* 0x00009500ff1b7b82 */ /* 0x000e220000000800 */
[----:B------:R-:W-:Y:S01]  /*85b0*/  BSSY B2, `(.L_x_1135) ;  /* 0x0000038000027945 */ /* 0x000fe20003800000 */
[----:B------:R-:W-:Y:S01]  /*85c0*/  IMAD.IADD R24, R24, 0x1, -R3 ;  /* 0x0000000118187824 */ /* 0x000fe200078e0a03 */
[----:B------:R-:W-:Y:S01]  /*85d0*/  MOV R23, RZ ;  /* 0x000000ff00177202 */ /* 0x000fe20000000f00 */
[----:B------:R-:W-:-:S07]  /*85e0*/  IMAD.MOV.U32 R15, RZ, RZ, R4 ;  /* 0x000000ffff0f7224 */ /* 0x000fce00078e0004 */
.L_x_1136:
[C---:B-1----:R-:W-:Y:S01]  /*85f0*/  VIADD R6, R0.reuse, 0xffffffff ;  /* 0xffffffff00067836 */ /* 0x042fe20000000000 */
[C---:B------:R-:W-:Y:S02]  /*8600*/  LOP3.LUT R8, R0.reuse, 0x1f, RZ, 0xc0, !PT ;  /* 0x0000001f00087812 */ /* 0x040fe400078ec0ff */
[C---:B------:R-:W-:Y:S01]  /*8610*/  IADD3 R7, R0.reuse, 0x1d, RZ ;  /* 0x0000001d00077810 */ /* 0x040fe20007ffe0ff */
[----:B------:R-:W-:Y:S01]  /*8620*/  VIADD R0, R0, 0x1e ;  /* 0x0000001e00007836 */ /* 0x000fe20000000000 */
[----:B------:R-:W-:Y:S02]  /*8630*/  LOP3.LUT R11, R6, 0x1f, RZ, 0xc0, !PT ;  /* 0x0000001f060b7812 */ /* 0x000fe400078ec0ff */
[-C--:B------:R-:W-:Y:S02]  /*8640*/  ISETP.GE.U32.AND P3, PT, R8, R5.reuse, PT ;  /* 0x000000050800720c */ /* 0x080fe40003f66070 */
[----:B----4-:R-:W-:Y:S01]  /*8650*/  LOP3.LUT R16, R0, 0x1f, RZ, 0xc0, !PT ;  /* 0x0000001f00107812 */ /* 0x010fe200078ec0ff */
[----:B------:R-:W-:Y:S01]  /*8660*/  IMAD R0, R14, 0x21, R15 ;  /* 0x000000210e007824 */ /* 0x000fe200078e020f */
[----:B------:R-:W-:-:S02]  /*8670*/  ISETP.GE.U32.AND P2, PT, R11, R5, PT ;  /* 0x000000050b00720c */ /* 0x000fc40003f46070 */
[-C--:B------:R-:W-:Y:S02]  /*8680*/  ISETP.GE.U32.AND P1, PT, R16, R5.reuse, PT ;  /* 0x000000051000720c */ /* 0x080fe40003f26070 */
[----:B------:R-:W-:Y:S02]  /*8690*/  LOP3.LUT R22, R7, 0x1f, RZ, 0xc0, !PT ;  /* 0x0000001f07167812 */ /* 0x000fe400078ec0ff */
[----:B------:R-:W-:Y:S02]  /*86a0*/  LEA R10, R0, UR4, 0x2 ;  /* 0x00000004000a7c11 */ /* 0x000fe4000f8e10ff */
[----:B------:R-:W-:Y:S02]  /*86b0*/  ISETP.GE.U32.AND P0, PT, R22, R5, PT ;  /* 0x000000051600720c */ /* 0x000fe40003f06070 */
[----:B------:R-:W-:Y:S01]  /*86c0*/  @!P3 IADD3 R7, P4, R8, R36, RZ ;  /* 0x000000240807b210 */ /* 0x000fe20007f9e0ff */
[----:B------:R-:W1:Y:S01]  /*86d0*/  @!P3 LDS R25, [R10] ;  /* 0x000000000a19b984 */ /* 0x000e620000000800 */
[----:B------:R-:W-:-:S02]  /*86e0*/  IADD3 R36, P5, R36, UR5, RZ ;  /* 0x0000000524247c10 */ /* 0x000fc4000ffbe0ff */
[----:B------:R-:W-:Y:S01]  /*86f0*/  IADD3 R24, R24, -0x4, RZ ;  /* 0xfffffffc18187810 */ /* 0x000fe20007ffe0ff */
[----:B--2---:R-:W2:Y:S01]  /*8700*/  @!P2 LDS R29, [R10+0x4] ;  /* 0x000004000a1da984 */ /* 0x004ea20000000800 */
[----:B------:R-:W-:Y:S01]  /*8710*/  @!P3 IMAD.X R8, RZ, RZ, R32, P4 ;  /* 0x000000ffff08b224 */ /* 0x000fe200020e0620 */
[----:B0-----:R-:W-:Y:S02]  /*8720*/  IADD3.X R32, R32, R27, RZ, P5, !PT ;  /* 0x0000001b20207210 */ /* 0x001fe40002ffe4ff */
[----:B------:R-:W0:Y:S01]  /*8730*/  @!P1 LDS R31, [R10+0x8] ;  /* 0x000008000a1f9984 */ /* 0x000e220000000800 */
[----:B------:R-:W-:Y:S02]  /*8740*/  @!P3 LEA R6, P4, R7, R12, 0x2 ;  /* 0x0000000c0706b211 */ /* 0x000fe400078810ff */
[----:B------:R-:W-:Y:S01]  /*8750*/  @!P2 IADD3 R0, P5, R11, R36, RZ ;  /* 0x000000240b00a210 */ /* 0x000fe20007fbe0ff */
[----:B------:R3:W4:Y:S01]  /*8760*/  @!P0 LDS R33, [R10+0xc] ;  /* 0x00000c000a218984 */ /* 0x0007220000000800 */
[----:B------:R-:W-:-:S02]  /*8770*/  @!P3 LEA.HI.X R7, R7, R13, R8, 0x2, P4 ;  /* 0x0000000d0707b211 */ /* 0x000fc400020f1408 */
[----:B------:R-:W-:Y:S01]  /*8780*/  IADD3 R15, P6, R36, UR5, RZ ;  /* 0x00000005240f7c10 */ /* 0x000fe2000ffde0ff */
[----:B------:R-:W-:-:S03]  /*8790*/  @!P2 IMAD.X R8, RZ, RZ, R32, P5 ;  /* 0x000000ffff08a224 */ /* 0x000fc600028e0620 */
[----:B------:R-:W-:Y:S01]  /*87a0*/  IADD3 R36, P5, R15, UR5, RZ ;  /* 0x000000050f247c10 */ /* 0x000fe2000ffbe0ff */
[----:B------:R-:W-:Y:S01]  /*87b0*/  IMAD.X R18, R32, 0x1, R27, P6 ;  /* 0x0000000120127824 */ /* 0x000fe200030e061b */
[----:B---3--:R-:W-:-:S04]  /*87c0*/  @!P2 LEA R10, P4, R0, R12, 0x2 ;  /* 0x0000000c000aa211 */ /* 0x008fc800078810ff */
[----:B------:R-:W-:Y:S02]  /*87d0*/  @!P2 LEA.HI.X R11, R0, R13, R8, 0x2, P4 ;  /* 0x0000000d000ba211 */ /* 0x000fe400020f1408 */
[----:B------:R-:W-:Y:S02]  /*87e0*/  @!P1 IADD3 R15, P4, R16, R15, RZ ;  /* 0x0000000f100f9210 */ /* 0x000fe40007f9e0ff */
[----:B------:R-:W-:Y:S02]  /*87f0*/  IADD3.X R32, R18, R27, RZ, P5, !PT ;  /* 0x0000001b12207210 */ /* 0x000fe40002ffe4ff */
[----:B------:R-:W-:Y:S01]  /*8800*/  @!P0 IADD3 R0, P5, R22, R36, RZ ;  /* 0x0000002416008210 */ /* 0x000fe20007fbe0ff */
[----:B------:R-:W-:Y:S01]  /*8810*/  @!P1 IMAD.X R18, RZ, RZ, R18, P4 ;  /* 0x000000ffff129224 */ /* 0x000fe200020e0612 */
[----:B------:R-:W-:-:S03]  /*8820*/  @!P1 LEA R16, P4, R15, R12, 0x2 ;  /* 0x0000000c0f109211 */ /* 0x000fc600078810ff */
[----:B------:R-:W-:Y:S01]  /*8830*/  @!P0 IMAD.X R8, RZ, RZ, R32, P5 ;  /* 0x000000ffff088224 */ /* 0x000fe200028e0620 */
[-C--:B------:R-:W-:Y:S02]  /*8840*/  @!P1 LEA.HI.X R17, R15, R13.reuse, R18, 0x2, P4 ;  /* 0x0000000d0f119211 */ /* 0x080fe400020f1412 */
[C---:B------:R-:W-:Y:S01]  /*8850*/  @!P0 LEA R20, P5, R0.reuse, R12, 0x2 ;  /* 0x0000000c00148211 */ /* 0x040fe200078a10ff */
[----:B-1----:R1:W-:Y:S03]  /*8860*/  @!P3 STG.E desc[UR10][R6.64], R25 ;  /* 0x000000190600b986 */ /* 0x0023e6000c10190a */
[----:B------:R-:W-:Y:S01]  /*8870*/  @!P0 LEA.HI.X R21, R0, R13, R8, 0x2, P5 ;  /* 0x0000000d00158211 */ /* 0x000fe200028f1408 */
[----:B--2---:R1:W-:Y:S01]  /*8880*/  @!P2 STG.E desc[UR10][R10.64], R29 ;  /* 0x0000001d0a00a986 */ /* 0x0043e2000c10190a */
[----:B------:R-:W-:Y:S01]  /*8890*/  IMAD.MOV.U32 R8, RZ, RZ, R23 ;  /* 0x000000ffff087224 */ /* 0x000fe200078e0017 */
[----:B------:R-:W-:Y:S01]  /*88a0*/  IADD3 R0, R22, 0x1f, RZ ;  /* 0x0000001f16007810 */ /* 0x000fe20007ffe0ff */
[----:B------:R-:W-:Y:S01]  /*88b0*/  VIADD R23, R23, 0x4 ;  /* 0x0000000417177836 */ /* 0x000fe20000000000 */
[----:B0-----:R1:W-:Y:S01]  /*88c0*/  @!P1 STG.E desc[UR10][R16.64], R31 ;  /* 0x0000001f10009986 */ /* 0x0013e2000c10190a */
[----:B------:R-:W-:-:S02]  /*88d0*/  ISETP.NE.AND P1, PT, R24, RZ, PT ;  /* 0x000000ff1800720c */ /* 0x000fc40003f25270 */
[----:B------:R-:W-:Y:S01]  /*88e0*/  IMAD.IADD R15, R4, 0x1, R23 ;  /* 0x00000001040f7824 */ /* 0x000fe200078e0217 */
[----:B----4-:R1:W-:Y:S01]  /*88f0*/  @!P0 STG.E desc[UR10][R20.64], R33 ;  /* 0x0000002114008986 */ /* 0x0103e2000c10190a */
[----:B------:R-:W-:-:S05]  /*8900*/  IADD3 R36, P0, R36, UR5, RZ ;  /* 0x0000000524247c10 */ /* 0x000fca000ff1e0ff */
[----:B------:R-:W-:-:S04]  /*8910*/  IMAD.X R32, R32, 0x1, R27, P0 ;  /* 0x0000000120207824 */ /* 0x000fc800000e061b */
[----:B------:R-:W-:Y:S05]  /*8920*/  @P1 BRA `(.L_x_1136) ;  /* 0xfffffffc00301947 */ /* 0x000fea000383ffff */
[----:B------:R-:W-:Y:S05]  /*8930*/  BSYNC B2 ;  /* 0x0000000000027941 */ /* 0x000fea0003800000 */
.L_x_1135:
[----:B-1----:R-:W-:-:S07]  /*8940*/  IADD3 R11, R8, 0x5, RZ ;  /* 0x00000005080b7810 */ /* 0x002fce0007ffe0ff */
.L_x_1134:
[----:B------:R-:W-:Y:S05]  /*8950*/  BSYNC B1 ;  /* 0x0000000000017941 */ /* 0x000fea0003800000 */
.L_x_1133:
[----:B------:R-:W-:-:S13]  /*8960*/  ISETP.NE.AND P0, PT, R3, RZ, PT ;  /* 0x000000ff0300720c */ /* 0x000fda0003f05270 */
[----:B------:R-:W-:Y:S05]  /*8970*/  @!P0 BRA `(.L_x_1132) ;  /* 0x0000000000a08947 */ /* 0x000fea0003800000 */
[----:B------:R-:W-:Y:S01]  /*8980*/  LOP3.LUT R7, R0, 0x1f, RZ, 0xc0, !PT ;  /* 0x0000001f00077812 */ /* 0x000fe200078ec0ff */
        /* <DEDUP_REMOVED lines=13> */
.L_x_1138:
[----:B------:R-:W-:Y:S05]  /*8a60*/  BSYNC B1 ;  /* 0x0000000000017941 */ /* 0x000fea0003800000 */
.L_x_1137:
[----:B------:R-:W-:Y:S01]  /*8a70*/  IMAD.IADD R11, R4, 0x1, R11 ;  /* 0x00000001040b7824 */ /* 0x000fe200078e020b */
[----:B------:R-:W-:Y:S01]  /*8a80*/  IADD3.X R32, R32, R27, RZ, P2, !PT ;  /* 0x0000001b20207210 */ /* 0x000fe200017fe4ff */
[----:B------:R-:W-:Y:S06]  /*8a90*/  @!P1 BRA `(.L_x_1132) ;  /* 0x0000000000589947 */ /* 0x000fec0003800000 */
[----:B------:R-:W-:Y:S02]  /*8aa0*/  VIADD R4, R0, 0xffffffff ;  /* 0xffffffff00047836 */ /* 0x000fe40000000000 */
[----:B------:R-:W-:-:S03]  /*8ab0*/  IMAD R14, R14, 0x21, R11 ;  /* 0x000000210e0e7824 */ /* 0x000fc600078e020b */
[----:B------:R-:W-:Y:S02]  /*8ac0*/  LOP3.LUT R4, R4, 0x1f, RZ, 0xc0, !PT ;  /* 0x0000001f04047812 */ /* 0x000fe400078ec0ff */
[----:B------:R-:W-:Y:S02]  /*8ad0*/  LEA R14, R14, UR4, 0x2 ;  /* 0x000000040e0e7c11 */ /* 0x000fe4000f8e10ff */
[----:B------:R-:W-:-:S13]  /*8ae0*/  ISETP.GE.U32.AND P0, PT, R4, R5, PT ;  /* 0x000000050400720c */ /* 0x000fda0003f06070 */
[----:B------:R-:W1:Y:S01]  /*8af0*/  @!P0 LDS R11, [R14] ;  /* 0x000000000e0b8984 */ /* 0x000e620000000800 */
[----:B------:R-:W-:-:S05]  /*8b00*/  @!P0 IADD3 R4, P1, R4, R10, RZ ;  /* 0x0000000a04048210 */ /* 0x000fca0007f3e0ff */
[----:B0-----:R-:W-:Y:S01]  /*8b10*/  @!P0 IMAD.X R7, RZ, RZ, R32, P1 ;  /* 0x000000ffff078224 */ /* 0x001fe200008e0620 */
[----:B------:R-:W-:-:S04]  /*8b20*/  @!P0 LEA R6, P1, R4, R12, 0x2 ;  /* 0x0000000c04068211 */ /* 0x000fc800078210ff */
[----:B------:R-:W-:-:S05]  /*8b30*/  @!P0 LEA.HI.X R7, R4, R13, R7, 0x2, P1 ;  /* 0x0000000d04078211 */ /* 0x000fca00008f1407 */
[----:B-1----:R0:W-:Y:S01]  /*8b40*/  @!P0 STG.E desc[UR10][R6.64], R11 ;  /* 0x0000000b06008986 */ /* 0x0021e2000c10190a */
        /* <DEDUP_REMOVED lines=11> */
.L_x_1132:
[----:B------:R-:W-:Y:S05]  /*8c00*/  BSYNC B0 ;  /* 0x0000000000007941 */ /* 0x000fea0003800000 */
.L_x_1131:
[----:B------:R-:W-:Y:S01]  /*8c10*/  ULDC.64 UR4, c[0x0][0x238] ;  /* 0x00008e0000047ab9 */ /* 0x000fe20000000a00 */
[----:B------:R-:W-:Y:S01]  /*8c20*/  BAR.SYNC.DEFER_BLOCKING 0x0 ;  /* 0x0000000000007b1d */ /* 0x000fe20000010000 */
[----:B------:R-:W-:-:S04]  /*8c30*/  ISETP.NE.U32.AND P0, PT, RZ, UR4, PT ;  /* 0x00000004ff007c0c */ /* 0x000fc8000bf05070 */
[----:B------:R-:W-:-:S13]  /*8c40*/  ISETP.NE.AND.EX P0, PT, RZ, UR5, PT, P0 ;  /* 0x00000005ff007c0c */ /* 0x000fda000bf05300 */
[----:B------:R-:W-:Y:S05]  /*8c50*/  @!P0 BRA `(.L_x_1139) ;  /* 0x0000000000b08947 */ /* 0x000fea0003800000 */
[----:B0-----:R-:W0:Y:S01]  /*8c60*/  SHFL.DOWN PT, R3, R34, 0x10, 0x1f ;  /* 0x0a001f0022037f89 */ /* 0x001e2200000e0000 */
[----:B------:R-:W-:Y:S01]  /*8c70*/  LOP3.LUT P0, RZ, R2, 0x1f, RZ, 0xc0, !PT ;  /* 0x0000001f02ff7812 */ /* 0x000fe2000780c0ff */
[----:B------:R-:W-:-:S12]  /*8c80*/  BSSY B0, `(.L_x_1140) ;  /* 0x0000023000007945 */ /* 0x000fd80003800000 */
[----:B------:R-:W5:Y:S01]  /*8c90*/  @!P0 S2R R11, SR_CgaCtaId ;  /* 0x00000000000b8919 */ /* 0x000f620000008800 */
[----:B-1----:R-:W-:Y:S02]  /*8ca0*/  @!P0 MOV R6, 0x400 ;  /* 0x0000040000068802 */ /* 0x002fe40000000f00 */
[----:B0-----:R-:W-:-:S05]  /*8cb0*/  FMNMX R3, R34, R3, !PT ;  /* 0x0000000322037209 */ /* 0x001fca0007800000 */
[----:B------:R-:W0:Y:S01]  /*8cc0*/  SHFL.DOWN PT, R0, R3, 0x8, 0x1f ;  /* 0x09001f0003007f89 */ /* 0x000e2200000e0000 */
[----:B-----5:R-:W-:-:S05]  /*8cd0*/  @!P0 LEA R6, R11, R6, 0x18 ;  /* 0x000000060b068211 */ /* 0x020fca00078ec0ff */
[----:B------:R-:W-:Y:S01]  /*8ce0*/  @!P0 IMAD.IADD R6, R19, 0x1, R6 ;  /* 0x0000000113068824 */ /* 0x000fe200078e0206 */
[----:B0-----:R-:W-:Y:S01]  /*8cf0*/  FMNMX R0, R3, R0, !PT ;  /* 0x0000000003007209 */ /* 0x001fe20007800000 */
[----:B------:R-:W-:-:S04]  /*8d00*/  IMAD.MOV.U32 R3, RZ, RZ, RZ ;  /* 0x000000ffff037224 */ /* 0x000fc800078e00ff */
[----:B------:R-:W0:Y:S02]  /*8d10*/  SHFL.DOWN PT, R5, R0, 0x4, 0x1f ;  /* 0x08801f0000057f89 */ /* 0x000e2400000e0000 */
[----:B0-----:R-:W-:Y:S02]  /*8d20*/  FMNMX R5, R0, R5, !PT ;  /* 0x0000000500057209 */ /* 0x001fe40007800000 */
[----:B------:R-:W-:-:S03]  /*8d30*/  SHF.R.U32.HI R0, RZ, 0x5, R2 ;  /* 0x00000005ff007819 */ /* 0x000fc60000011602 */
[----:B------:R-:W0:Y:S02]  /*8d40*/  SHFL.DOWN PT, R4, R5, 0x2, 0x1f ;  /* 0x08401f0005047f89 */ /* 0x000e2400000e0000 */
[----:B0-----:R-:W-:-:S05]  /*8d50*/  FMNMX R4, R5, R4, !PT ;  /* 0x0000000405047209 */ /* 0x001fca0007800000 */
[----:B---3--:R-:W0:Y:S02]  /*8d60*/  SHFL.DOWN PT, R7, R4, 0x1, 0x1f ;  /* 0x08201f0004077f89 */ /* 0x008e2400000e0000 */
        /* <DEDUP_REMOVED lines=14> */
[----:B01----:R-:W0:Y:S02]  /*8e50*/  SHFL.DOWN PT, R3, R0, 0x4, 0x1f ;  /* 0x08801f0000037f89 */ /* 0x003e2400000e0000 */
[----:B0-----:R-:W-:-:S05]  /*8e60*/  FMNMX R3, R3, R0, !PT ;  /* 0x0000000003037209 */ /* 0x001fca0007800000 */
[----:B------:R-:W0:Y:S02]  /*8e70*/  SHFL.DOWN PT, R4, R3, 0x2, 0x1f ;  /* 0x08401f0003047f89 */ /* 0x000e2400000e0000 */
[----:B0-----:R-:W-:-:S05]  /*8e80*/  FMNMX R4, R3, R4, !PT ;  /* 0x0000000403047209 */ /* 0x001fca0007800000 */
[----:B------:R0:W1:Y:S02]  /*8e90*/  SHFL.DOWN PT, R5, R4, 0x1, 0x1f ;  /* 0x08201f0004057f89 */ /* 0x00006400000e0000 */
.L_x_1149:
[----:B-1----:R-:W-:-:S07]  /*8ea0*/  FMNMX R3, R4, R5, !PT ;  /* 0x0000000504037209 */ /* 0x002fce0007800000 */
.L_x_1141:
[----:B------:R-:W-:Y:S05]  /*8eb0*/  BSYNC B0 ;  /* 0x0000000000007941 */ /* 0x000fea0003800000 */
.L_x_1140:
[----:B------:R-:W-:Y:S01]  /*8ec0*/  ISETP.NE.AND P0, PT, R2, RZ, PT ;  /* 0x000000ff0200720c */ /* 0x000fe20003f05270 */
[----:B------:R-:W-:-:S12]  /*8ed0*/  BSSY B0, `(.L_x_1139) ;  /* 0x0000004000007945 */ /* 0x000fd80003800000 */
[----:B------:R-:W-:Y:S05]  /*8ee0*/  @P0 BRA `(.L_x_1143) ;  /* 0x0000000000080947 */ /* 0x000fea0003800000 */
[----:B0-----:R-:W0:Y:S02]  /*8ef0*/  LDC.64 R4, c[0x0][0x238] ;  /* 0x00008e00ff047b82 */ /* 0x001e240000000a00 */
[----:B0-----:R1:W-:Y:S02]  /*8f00*/  REDG.E.MAX.S32.STRONG.GPU desc[UR10][R4.64], R3 ;  /* 0x000000030400798e */ /* 0x0013e4000d10e38a */
.L_x_1143:
[----:B------:R-:W-:Y:S05]  /*8f10*/  BSYNC B0 ;  /* 0x0000000000007941 */ /* 0x000fea0003800000 */
.L_x_1139:
[----:B------:R-:W5:Y:S01]  /*8f20*/  S2UR UR6, SR_CTAID.X ;  /* 0x00000000000679c3 */ /* 0x000f620000002500 */
[----:B------:R-:W-:Y:S02]  /*8f30*/  ULDC.64 UR4, c[0x0][0x240] ;  /* 0x0000900000047ab9 */ /* 0x000fe40000000a00 */
[----:B------:R-:W-:Y:S02]  /*8f40*/  ISETP.EQ.U32.AND P1, PT, RZ, UR4, PT ;  /* 0x00000004ff007c0c */ /* 0x000fe4000bf22070 */
[----:B-----5:R-:W-:-:S04]  /*8f50*/  LOP3.LUT P0, RZ, R2, UR6, RZ, 0xfc, !PT ;  /* 0x0000000602ff7c12 */ /* 0x020fc8000f80fcff */
[----:B------:R-:W-:-:S13]  /*8f60*/  ISETP.EQ.OR.EX P0, PT, RZ, UR5, P0, P1 ;  /* 0x00000005ff007c0c */ /* 0x000fda0008702710 */
[----:B------:R-:W-:Y:S05]  /*8f70*/  @P0 EXIT ;  /* 0x000000000000094d */ /* 0x000fea0003800000 */
[----:B0-----:R-:W-:-:S05]  /*8f80*/  VIADD R0, R9, 0x1800000 ;  /* 0x0180000009007836 */ /* 0x001fca0000000000 */
[----:B------:R-:W-:-:S04]  /*8f90*/  LOP3.LUT R0, R0, 0x7f800000, RZ, 0xc0, !PT ;  /* 0x7f80000000007812 */ /* 0x000fc800078ec0ff */
[----:B------:R-:W-:-:S13]  /*8fa0*/  ISETP.GT.U32.AND P0, PT, R0, 0x1ffffff, PT ;  /* 0x01ffffff0000780c */ /* 0x000fda0003f04070 */
[----:B------:R-:W-:Y:S05]  /*8fb0*/  @P0 BRA `(.L_x_1144) ;  /* 0x0000000000100947 */ /* 0x000fea0003800000 */
[----:B------:R-:W-:Y:S02]  /*8fc0*/  MOV R0, R9 ;  /* 0x0000000900007202 */ /* 0x000fe40000000f00 */
[----:B------:R-:W-:-:S07]  /*8fd0*/  MOV R34, 0x8ff0 ;  /* 0x00008ff000227802 */ /* 0x000fce0000000f00 */
[----:B-1234-:R-:W-:Y:S05]  /*8fe0*/  CALL.REL.NOINC `($__internal_9_$__cuda_sm20_rcp_rn_f32_slowpath) ;  /* 0x0000000400807944 */ /* 0x01efea0003c00000 */
[----:B------:R-:W-:Y:S05]  /*8ff0*/  BRA `(.L_x_1145) ;  /* 0x0000000000107947 */ /* 0x000fea0003800000 */
.L_x_1144:
[----:B------:R-:W0:Y:S02]  /*9000*/  MUFU.RCP R0, R9 ;  /* 0x0000000900007308 */ /* 0x000e240000001000 */
[----:B0-----:R-:W-:-:S04]  /*9010*/  FFMA R2, R0, R9, -1 ;  /* 0xbf80000000027423 */ /* 0x001fc80000000009 */
[----:B-1----:R-:W-:-:S04]  /*9020*/  FADD.FTZ R3, -R2, -RZ ;  /* 0x800000ff02037221 */ /* 0x002fc80000010100 */
[----:B------:R-:W-:-:S07]  /*9030*/  FFMA R0, R0, R3, R0 ;  /* 0x0000000300007223 */ /* 0x000fce0000000000 */
.L_x_1145:
[----:B------:R-:W0:Y:S02]  /*9040*/  LDC.64 R2, c[0x0][0x240] ;  /* 0x00009000ff027b82 */ /* 0x000e240000000a00 */
[----:B0-----:R-:W-:Y:S01]  /*9050*/  STG.E desc[UR10][R2.64], R0 ;  /* 0x0000000002007986 */ /* 0x001fe2000c10190a */
[----:B------:R-:W-:Y:S05]  /*9060*/  EXIT ;  /* 0x000000000000794d */ /* 0x000fea0003800000 */
.L_x_1142:
[----:B------:R-:W-:Y:S01]  /*9070*/  IMAD.MOV.U32 R7, RZ, RZ, 0x4 ;  /* 0x00000004ff077424 */ /* 0x000fe200078e00ff */
[----:B------:R-:W-:Y:S01]  /*9080*/  MOV R6, 0xffffffff ;  /* 0xffffffff00067802 */ /* 0x000fe20000000f00 */
[----:B------:R-:W-:-:S07]  /*9090*/  IMAD.MOV.U32 R11, RZ, RZ, 0x1f ;  /* 0x0000001fff0b7424 */ /* 0x000fce00078e00ff */
[----:B012-4-:R-:W-:Y:S05]  /*90a0*/  WARPSYNC.COLLECTIVE R6, `(.L_x_1146) ;  /* 0x0000000006087348 */ /* 0x017fea0003c00000 */
[----:B-1----:R1:W3:Y:S02]  /*90b0*/  SHFL.DOWN P0, R5, R0, R7, R11 ;  /* 0x0800000700057389 */ /* 0x0022e4000000000b */
[----:B01234-:R-:W-:Y:S01]  /*90c0*/  ENDCOLLECTIVE ;  /* 0x000000000000791b */ /* 0x01ffe20003800000 */
.L_x_1146:
[----:B------:R-:W-:Y:S01]  /*90d0*/  HFMA2.MMA R7, -RZ, RZ, 0, 1.1920928955078125e-07 ;  /* 0x00000002ff077435 */ /* 0x000fe200000001ff */
[----:B------:R-:W-:-:S05]  /*90e0*/  IMAD.MOV.U32 R3, RZ, RZ, R5 ;  /* 0x000000ffff037224 */ /* 0x000fca00078e0005 */
[----:B------:R-:W-:-:S05]  /*90f0*/  FMNMX R3, R3, R0, !PT ;  /* 0x0000000003037209 */ /* 0x000fca0007800000 */
[----:B------:R-:W-:-:S07]  /*9100*/  IMAD.MOV.U32 R0, RZ, RZ, R3 ;  /* 0x000000ffff007224 */ /* 0x000fce00078e0003 */
[----:B------:R-:W-:Y:S05]  /*9110*/  WARPSYNC.COLLECTIVE R6, `(.L_x_1147) ;  /* 0x0000000006087348 */ /* 0x000fea0003c00000 */
[----:B------:R0:W1:Y:S02]  /*9120*/  SHFL.DOWN P0, R5, R0, R7, R11 ;  /* 0x0800000700057389 */ /* 0x000064000000000b */
[----:B01----:R-:W-:Y:S01]  /*9130*/  ENDCOLLECTIVE ;  /* 0x000000000000791b */ /* 0x003fe20003800000 */
.L_x_1147:
[----:B------:R-:W-:Y:S01]  /*9140*/  MOV R7, 0x1 ;  /* 0x0000000100077802 */ /* 0x000fe20000000f00 */
[----:B------:R-:W-:-:S05]  /*9150*/  IMAD.MOV.U32 R4, RZ, RZ, R5 ;  /* 0x000000ffff047224 */ /* 0x000fca00078e0005 */
[----:B------:R-:W-:-:S05]  /*9160*/  FMNMX R4, R3, R4, !PT ;  /* 0x0000000403047209 */ /* 0x000fca0007800000 */
[----:B------:R-:W-:-:S07]  /*9170*/  IMAD.MOV.U32 R0, RZ, RZ, R4 ;  /* 0x000000ffff007224 */ /* 0x000fce00078e0004 */
[----:B------:R-:W-:Y:S05]  /*9180*/  WARPSYNC.COLLECTIVE R6, `(.L_x_1148) ;  /* 0x0000000006087348 */ /* 0x000fea0003c00000 */
[----:B------:R0:W1:Y:S02]  /*9190*/  SHFL.DOWN P0, R5, R0, R7, R11 ;  /* 0x0800000700057389 */ /* 0x000064000000000b */
[----:B01----:R-:W-:Y:S01]  /*91a0*/  ENDCOLLECTIVE ;  /* 0x000000000000791b */ /* 0x003fe20003800000 */
.L_x_1148:
[----:B------:R-:W-:Y:S05]  /*91b0*/  BRA `(.L_x_1149) ;  /* 0xfffffffc00387947 */ /* 0x000fea000383ffff */
        .weak           $__internal_8_$__cuda_sm20_div_u64
        .type           $__internal_8_$__cuda_sm20_div_u64,@function
        .size           $__internal_8_$__cuda_sm20_div_u64,($__internal_9_$__cuda_sm20_rcp_rn_f32_slowpath - $__internal_8_$__cuda_sm20_div_u64)
$__internal_8_$__cuda_sm20_div_u64:
[----:B------:R-:W-:Y:S02]  /*91c0*/  IMAD.MOV.U32 R12, RZ, RZ, R45 ;  /* 0x000000ffff0c7224 */ /* 0x000fe400078e002d */
[----:B------:R-:W-:-:S04]  /*91d0*/  IMAD.MOV.U32 R13, RZ, RZ, R0 ;  /* 0x000000ffff0d7224 */ /* 0x000fc800078e0000 */
[----:B------:R-:W0:Y:S08]  /*91e0*/  I2F.U64.RP R3, R12 ;  /* 0x0000000c00037312 */ /* 0x000e300000309000 */
[----:B0-----:R-:W0:Y:S02]  /*91f0*/  MUFU.RCP R3, R3 ;  /* 0x0000000300037308 */ /* 0x001e240000001000 */
[----:B0-----:R-:W-:-:S06]  /*9200*/  IADD3 R8, R3, 0x1ffffffe, RZ ;  /* 0x1ffffffe03087810 */ /* 0x001fcc0007ffe0ff */
[----:B------:R-:W0:Y:S02]  /*9210*/  F2I.U64.TRUNC R8, R8 ;  /* 0x0000000800087311 */ /* 0x000e24000020d800 */
[----:B0-----:R-:W-:-:S04]  /*9220*/  IMAD.WIDE.U32 R10, R8, R45, RZ ;  /* 0x0000002d080a7225 */ /* 0x001fc800078e00ff */
[C---:B------:R-:W-:Y:S01]  /*9230*/  IMAD R7, R8.reuse, R0, R11 ;  /* 0x0000000008077224 */ /* 0x040fe200078e020b */
[----:B------:R-:W-:Y:S01]  /*9240*/  IADD3 R15, P0, RZ, -R10, RZ ;  /* 0x8000000aff0f7210 */ /* 0x000fe20007f1e0ff */
[----:B------:R-:W-:Y:S02]  /*9250*/  IMAD.MOV.U32 R11, RZ, RZ, R8 ;  /* 0x000000ffff0b7224 */ /* 0x000fe400078e0008 */
[----:B------:R-:W-:Y:S02]  /*9260*/  IMAD R7, R9, R45, R7 ;  /* 0x0000002d09077224 */ /* 0x000fe400078e0207 */
[----:B------:R-:W-:-:S04]  /*9270*/  IMAD.HI.U32 R10, R8, R15, RZ ;  /* 0x0000000f080a7227 */ /* 0x000fc800078e00ff */
[----:B------:R-:W-:-:S04]  /*9280*/  IMAD.X R7, RZ, RZ, ~R7, P0 ;  /* 0x000000ffff077224 */ /* 0x000fc800000e0e07 */
        /* <DEDUP_REMOVED lines=15> */
[----:B------:R-:W-:Y:S01]  /*9380*/  IMAD.HI.U32 R7, P1, R3, R9, R10 ;  /* 0x0000000903077227 */ /* 0x000fe2000782000a */
[----:B------:R-:W-:-:S03]  /*9390*/  HFMA2.MMA R9, -RZ, RZ, 0, 0 ;  /* 0x00000000ff097435 */ /* 0x000fc600000001ff */
[----:B------:R-:W-:Y:S01]  /*93a0*/  IMAD.HI.U32 R10, R3, R8, RZ ;  /* 0x00000008030a7227 */ /* 0x000fe200078e00ff */
[----:B------:R-:W-:-:S03]  /*93b0*/  IADD3 R7, P2, R12, R7, RZ ;  /* 0x000000070c077210 */ /* 0x000fc60007f5e0ff */
[----:B------:R-:W-:Y:S02]  /*93c0*/  IMAD.X R3, R10, 0x1, R3, P0 ;  /* 0x000000010a037824 */ /* 0x000fe400000e0603 */
[----:B------:R-:W-:-:S03]  /*93d0*/  IMAD.HI.U32 R8, R7, R4, RZ ;  /* 0x0000000407087227 */ /* 0x000fc600078e00ff */
[----:B------:R-:W-:Y:S01]  /*93e0*/  IADD3.X R3, RZ, RZ, R3, P2, P1 ;  /* 0x000000ffff037210 */ /* 0x000fe200017e2403 */
[----:B------:R-:W-:-:S04]  /*93f0*/  IMAD.WIDE.U32 R8, RZ, R7, R8 ;  /* 0x00000007ff087225 */ /* 0x000fc800078e0008 */
[----:B------:R-:W-:-:S05]  /*9400*/  IMAD.HI.U32 R3, P0, R3, R4, R8 ;  /* 0x0000000403037227 */ /* 0x000fca0007800008 */
[----:B------:R-:W-:Y:S01]  /*9410*/  IADD3 R7, P1, RZ, R3, RZ ;  /* 0x00000003ff077210 */ /* 0x000fe20007f3e0ff */
[----:B------:R-:W-:-:S04]  /*9420*/  IMAD.X R3, RZ, RZ, RZ, P0 ;  /* 0x000000ffff037224 */ /* 0x000fc800000e06ff */
[----:B------:R-:W-:Y:S01]  /*9430*/  IMAD.WIDE.U32 R8, R7, R45, RZ ;  /* 0x0000002d07087225 */ /* 0x000fe200078e00ff */
[----:B------:R-:W-:-:S03]  /*9440*/  IADD3.X R10, RZ, R3, RZ, P1, !PT ;  /* 0x00000003ff0a7210 */ /* 0x000fc60000ffe4ff */
[C---:B------:R-:W-:Y:S01]  /*9450*/  IMAD R3, R7.reuse, R0, R9 ;  /* 0x0000000007037224 */ /* 0x040fe200078e0209 */
[----:B------:R-:W-:Y:S02]  /*9460*/  IADD3 R16, P1, -R8, R4, RZ ;  /* 0x0000000408107210 */ /* 0x000fe40007f3e1ff */
[----:B------:R-:W-:Y:S01]  /*9470*/  IADD3 R8, P2, R7, 0x1, RZ ;  /* 0x0000000107087810 */ /* 0x000fe20007f5e0ff */
[-C--:B------:R-:W-:Y:S01]  /*9480*/  IMAD R3, R10, R45.reuse, R3 ;  /* 0x0000002d0a037224 */ /* 0x080fe200078e0203 */
[----:B------:R-:W-:-:S03]  /*9490*/  ISETP.GE.U32.AND P0, PT, R16, R45, PT ;  /* 0x0000002d1000720c */ /* 0x000fc60003f06070 */
[----:B------:R-:W-:Y:S01]  /*94a0*/  IMAD.X R11, RZ, RZ, ~R3, P1 ;  /* 0x000000ffff0b7224 */ /* 0x000fe200008e0e03 */
[----:B------:R-:W-:Y:S01]  /*94b0*/  IADD3 R12, P1, -R45, R16, RZ ;  /* 0x000000102d0c7210 */ /* 0x000fe20007f3e1ff */
[----:B------:R-:W-:-:S03]  /*94c0*/  IMAD.X R3, RZ, RZ, R10, P2 ;  /* 0x000000ffff037224 */ /* 0x000fc600010e060a */
[----:B------:R-:W-:Y:S02]  /*94d0*/  ISETP.GE.U32.AND.EX P0, PT, R11, R0, PT, P0 ;  /* 0x000000000b00720c */ /* 0x000fe40003f06100 */
[----:B------:R-:W-:Y:S02]  /*94e0*/  IADD3.X R9, ~R0, R11, RZ, P1, !PT ;  /* 0x0000000b00097210 */ /* 0x000fe40000ffe5ff */
[----:B------:R-:W-:Y:S02]  /*94f0*/  SEL R12, R12, R16, P0 ;  /* 0x000000100c0c7207 */ /* 0x000fe40000000000 */
[----:B------:R-:W-:Y:S02]  /*9500*/  SEL R7, R8, R7, P0 ;  /* 0x0000000708077207 */ /* 0x000fe40000000000 */
[----:B------:R-:W-:Y:S02]  /*9510*/  SEL R9, R9, R11, P0 ;  /* 0x0000000b09097207 */ /* 0x000fe40000000000 */
[----:B------:R-:W-:-:S02]  /*9520*/  SEL R10, R3, R10, P0 ;  /* 0x0000000a030a7207 */ /* 0x000fc40000000000 */
[----:B------:R-:W-:Y:S02]  /*9530*/  ISETP.GE.U32.AND P0, PT, R12, R45, PT ;  /* 0x0000002d0c00720c */ /* 0x000fe40003f06070 */
[----:B------:R-:W-:Y:S02]  /*9540*/  IADD3 R30, P2, R7, 0x1, RZ ;  /* 0x00000001071e7810 */ /* 0x000fe40007f5e0ff */
[----:B------:R-:W-:Y:S02]  /*9550*/  ISETP.GE.U32.AND.EX P0, PT, R9, R0, PT, P0 ;  /* 0x000000000900720c */ /* 0x000fe40003f06100 */
[----:B------:R-:W-:Y:S02]  /*9560*/  ISETP.NE.U32.AND P1, PT, R45, RZ, PT ;  /* 0x000000ff2d00720c */ /* 0x000fe40003f25070 */
[----:B------:R-:W-:Y:S02]  /*9570*/  IADD3.X R31, RZ, R10, RZ, P2, !PT ;  /* 0x0000000aff1f7210 */ /* 0x000fe400017fe4ff */
[----:B------:R-:W-:Y:S01]  /*9580*/  SEL R30, R30, R7, P0 ;  /* 0x000000071e1e7207 */ /* 0x000fe20000000000 */
[----:B------:R-:W-:Y:S01]  /*9590*/  IMAD.MOV.U32 R7, RZ, RZ, 0x0 ;  /* 0x00000000ff077424 */ /* 0x000fe200078e00ff */
[----:B------:R-:W-:-:S02]  /*95a0*/  ISETP.NE.AND.EX P1, PT, R0, RZ, PT, P1 ;  /* 0x000000ff0000720c */ /* 0x000fc40003f25310 */
[----:B------:R-:W-:Y:S02]  /*95b0*/  SEL R31, R31, R10, P0 ;  /* 0x0000000a1f1f7207 */ /* 0x000fe40000000000 */
[----:B------:R-:W-:Y:S02]  /*95c0*/  SEL R30, R30, 0xffffffff, P1 ;  /* 0xffffffff1e1e7807 */ /* 0x000fe40000800000 */
[----:B------:R-:W-:Y:S01]  /*95d0*/  SEL R31, R31, 0xffffffff, P1 ;  /* 0xffffffff1f1f7807 */ /* 0x000fe20000800000 */
[----:B------:R-:W-:Y:S06]  /*95e0*/  RET.REL.NODEC R6 `(_ZN18transformer_engine6detail43dgated_act_cast_transpose_kernel_notalignedILi2ELi2Ef13__nv_bfloat16S2_NS_5EmptyEXadL_ZNS_6dqgeluIffEET_T0_RKS3_EEXadL_ZNS_5qgeluIffEES5_S6_S8_EEEEvPKT2_SC_PT3_SE_PKT1_PSF_SI_mmm) ;  /* 0xffffff6806847950 */ /* 0x000fec0003c3ffff */
        .weak           $__internal_9_$__cuda_sm20_rcp_rn_f32_slowpath
        .type           $__internal_9_$__cuda_sm20_rcp_rn_f32_slowpath,@function
        .size           $__internal_9_$__cuda_sm20_rcp_rn_f32_slowpath,(.L_x_34494 - $__internal_9_$__cuda_sm20_rcp_rn_f32_slowpath)
$__internal_9_$__cuda_sm20_rcp_rn_f32_slowpath:
[----:B------:R-:W-:Y:S01]  /*95f0*/  SHF.L.U32 R49, R0, 0x1, RZ ;  /* 0x0000000100317819 */ /* 0x000fe200000006ff */
[----:B------:R-:W-:Y:S03]  /*9600*/  BSSY B0, `(.L_x_1150) ;  /* 0x0000030000007945 */ /* 0x000fe60003800000 */
[----:B------:R-:W-:-:S04]  /*9610*/  SHF.R.U32.HI R49, RZ, 0x18, R49 ;  /* 0x00000018ff317819 */ /* 0x000fc80000011631 */
[----:B------:R-:W-:-:S13]  /*9620*/  ISETP.NE.U32.AND P2, PT, R49, RZ, PT ;  /* 0x000000ff3100720c */ /* 0x000fda0003f45070 */
[----:B------:R-:W-:Y:S05]  /*9630*/  @P2 BRA `(.L_x_1151) ;  /* 0x0000000000282947 */ /* 0x000fea0003800000 */
[----:B------:R-:W-:-:S05]  /*9640*/  IMAD.SHL.U32 R49, R0, 0x2, RZ ;  /* 0x0000000200317824 */ /* 0x000fca00078e00ff */
[----:B------:R-:W-:-:S13]  /*9650*/  ISETP.NE.AND P2, PT, R49, RZ, PT ;  /* 0x000000ff3100720c */ /* 0x000fda0003f45270 */
[----:B------:R-:W-:Y:S02]  /*9660*/  @P2 FFMA R50, R0, 1.84467440737095516160e+19, RZ ;  /* 0x5f80000000322823 */ /* 0x000fe400000000ff */
[----:B------:R-:W-:Y:S08]  /*9670*/  @!P2 MUFU.RCP R0, R0 ;  /* 0x000000000000a308 */ /* 0x000ff00000001000 */
[----:B------:R-:W0:Y:S02]  /*9680*/  @P2 MUFU.RCP R49, R50 ;  /* 0x0000003200312308 */ /* 0x000e240000001000 */
[----:B0-----:R-:W-:-:S04]  /*9690*/  @P2 FFMA R50, R50, R49, -1 ;  /* 0xbf80000032322423 */ /* 0x001fc80000000031 */
[----:B------:R-:W-:-:S04]  /*96a0*/  @P2 FADD.FTZ R50, -R50, -RZ ;  /* 0x800000ff32322221 */ /* 0x000fc80000010100 */
[----:B------:R-:W-:-:S04]  /*96b0*/  @P2 FFMA R50, R49, R50, R49 ;  /* 0x0000003231322223 */ /* 0x000fc80000000031 */
[----:B------:R-:W-:Y:S01]  /*96c0*/  @P2 FFMA R0, R50, 1.84467440737095516160e+19, RZ ;  /* 0x5f80000032002823 */ /* 0x000fe200000000ff */
[----:B------:R-:W-:Y:S06]  /*96d0*/  BRA `(.L_x_1152) ;  /* 0x0000000000887947 */ /* 0x000fec0003800000 */
.L_x_1151:
[----:B------:R-:W-:-:S04]  /*96e0*/  IADD3 R50, R49, -0xfd, RZ ;  /* 0xffffff0331327810 */ /* 0x000fc80007ffe0ff */
[----:B------:R-:W-:-:S13]  /*96f0*/  ISETP.GT.U32.AND P2, PT, R50, 0x1, PT ;  /* 0x000000013200780c */ /* 0x000fda0003f44070 */
[----:B------:R-:W-:Y:S05]  /*9700*/  @P2 BRA `(.L_x_1153) ;  /* 0x0000000000782947 */ /* 0x000fea0003800000 */
[----:B------:R-:W-:Y:S01]  /*9710*/  LOP3.LUT R53, R0, 0x7fffff, RZ, 0xc0, !PT ;  /* 0x007fffff00357812 */ /* 0x000fe200078ec0ff */
[----:B------:R-:W-:Y:S01]  /*9720*/  IMAD.MOV.U32 R54, RZ, RZ, 0x3 ;  /* 0x00000003ff367424 */ /* 0x000fe200078e00ff */
[----:B------:R-:W-:Y:S02]  /*9730*/  IADD3 R49, R49, -0xfc, RZ ;  /* 0xffffff0431317810 */ /* 0x000fe40007ffe0ff */
[----:B------:R-:W-:Y:S02]  /*9740*/  LOP3.LUT R53, R53, 0x3f800000, RZ, 0xfc, !PT ;  /* 0x3f80000035357812 */ /* 0x000fe400078efcff */
[----:B------:R-:W-:Y:S02]  /*9750*/  SHF.L.U32 R54, R54, R50, RZ ;  /* 0x0000003236367219 */ /* 0x000fe400000006ff */
[----:B------:R-:W0:Y:S02]  /*9760*/  MUFU.RCP R51, R53 ;  /* 0x0000003500337308 */ /* 0x000e240000001000 */
[----:B0-----:R-:W-:-:S04]  /*9770*/  FFMA R53, R53, R51, -1 ;  /* 0xbf80000035357423 */ /* 0x001fc80000000033 */
[----:B------:R-:W-:-:S04]  /*9780*/  FADD.FTZ R53, -R53, -RZ ;  /* 0x800000ff35357221 */ /* 0x000fc80000010100 */
[CCC-:B------:R-:W-:Y:S01]  /*9790*/  FFMA.RM R52, R51.reuse, R53.reuse, R51.reuse ;  /* 0x0000003533347223 */ /* 0x1c0fe20000004033 */
[----:B------:R-:W-:-:S04]  /*97a0*/  FFMA.RP R53, R51, R53, R51 ;  /* 0x0000003533357223 */ /* 0x000fc80000008033 */
[C---:B------:R-:W-:Y:S02]  /*97b0*/  LOP3.LUT R51, R52.reuse, 0x7fffff, RZ, 0xc0, !PT ;  /* 0x007fffff34337812 */ /* 0x040fe400078ec0ff */
[----:B------:R-:W-:Y:S02]  /*97c0*/  FSETP.NEU.FTZ.AND P2, PT, R52, R53, PT ;  /* 0x000000353400720b */ /* 0x000fe40003f5d000 */
[----:B------:R-:W-:Y:S02]  /*97d0*/  LOP3.LUT R51, R51, 0x800000, RZ, 0xfc, !PT ;  /* 0x0080000033337812 */ /* 0x000fe400078efcff */
[----:B------:R-:W-:Y:S02]  /*97e0*/  SEL R52, RZ, 0xffffffff, !P2 ;  /* 0xffffffffff347807 */ /* 0x000fe40005000000 */
[----:B------:R-:W-:Y:S02]  /*97f0*/  LOP3.LUT R54, R54, R51, RZ, 0xc0, !PT ;  /* 0x0000003336367212 */ /* 0x000fe400078ec0ff */
[----:B------:R-:W-:-:S02]  /*9800*/  IADD3 R52, -R52, RZ, RZ ;  /* 0x000000ff34347210 */ /* 0x000fc40007ffe1ff */
[-C--:B------:R-:W-:Y:S02]  /*9810*/  SHF.R.U32.HI R54, RZ, R50.reuse, R54 ;  /* 0x00000032ff367219 */ /* 0x080fe40000011636 */
[--C-:B------:R-:W-:Y:S02]  /*9820*/  LOP3.LUT P3, RZ, R52, R50, R51.reuse, 0xf8, !PT ;  /* 0x0000003234ff7212 */ /* 0x100fe4000786f833 */
[C---:B------:R-:W-:Y:S02]  /*9830*/  LOP3.LUT P2, RZ, R54.reuse, 0x1, RZ, 0xc0, !PT ;  /* 0x0000000136ff7812 */ /* 0x040fe4000784c0ff */
[----:B------:R-:W-:Y:S02]  /*9840*/  LOP3.LUT P4, RZ, R54, 0x2, RZ, 0xc0, !PT ;  /* 0x0000000236ff7812 */ /* 0x000fe4000788c0ff */
[----:B------:R-:W-:Y:S02]  /*9850*/  SHF.R.U32.HI R49, RZ, R49, R51 ;  /* 0x00000031ff317219 */ /* 0x000fe40000011633 */
[----:B------:R-:W-:-:S02]  /*9860*/  PLOP3.LUT P2, PT, P2, P3, P4, 0xe0, 0x0 ;  /* 0x000000000000781c */ /* 0x000fc40001747c40 */
[----:B------:R-:W-:Y:S02]  /*9870*/  LOP3.LUT P3, RZ, R0, 0x7fffff, RZ, 0xc0, !PT ;  /* 0x007fffff00ff7812 */ /* 0x000fe4000786c0ff */
[----:B------:R-:W-:-:S05]  /*9880*/  SEL R50, RZ, 0x1, !P2 ;  /* 0x00000001ff327807 */ /* 0x000fca0005000000 */
[----:B------:R-:W-:-:S05]  /*9890*/  IMAD.MOV R50, RZ, RZ, -R50 ;  /* 0x000000ffff327224 */ /* 0x000fca00078e0a32 */
[----:B------:R-:W-:-:S13]  /*98a0*/  ISETP.GE.AND P2, PT, R50, RZ, PT ;  /* 0x000000ff3200720c */ /* 0x000fda0003f46270 */
[----:B------:R-:W-:-:S05]  /*98b0*/  @!P2 VIADD R49, R49, 0x1 ;  /* 0x000000013131a836 */ /* 0x000fca0000000000 */
[----:B------:R-:W-:-:S04]  /*98c0*/  @!P3 SHF.L.U32 R49, R49, 0x1, RZ ;  /* 0x000000013131b819 */ /* 0x000fc800000006ff */
[----:B------:R-:W-:Y:S01]  /*98d0*/  LOP3.LUT R0, R49, 0x80000000, R0, 0xf8, !PT ;  /* 0x8000000031007812 */ /* 0x000fe200078ef800 */
[----:B------:R-:W-:Y:S06]  /*98e0*/  BRA `(.L_x_1152) ;  /* 0x0000000000047947 */ /* 0x000fec0003800000 */
.L_x_1153:
[----:B------:R-:W0:Y:S02]  /*98f0*/  MUFU.RCP R0, R0 ;  /* 0x0000000000007308 */ /* 0x000e240000001000 */
.L_x_1152:
[----:B------:R-:W-:Y:S05]  /*9900*/  BSYNC B0 ;  /* 0x0000000000007941 */ /* 0x000fea0003800000 */
.L_x_1150:
[----:B------:R-:W-:Y:S01]  /*9910*/  IMAD.MOV.U32 R50, RZ, RZ, R34 ;  /* 0x000000ffff327224 */ /* 0x000fe200078e0022 */
[----:B------:R-:W-:-:S04]  /*9920*/  MOV R51, 0x0 ;  /* 0x0000000000337802 */ /* 0x000fc80000000f00 */
[----:B0-----:R-:W-:Y:S05]  /*9930*/  RET.REL.NODEC R50 `(_ZN18transformer_engine6detail43dgated_act_cast_transpose_kernel_notalignedILi2ELi2Ef13__nv_bfloat16S2_NS_5EmptyEXadL_ZNS_6dqgeluIffEET_T0_RKS3_EEXadL_ZNS_5qgeluIffEES5_S6_S8_EEEEvPKT2_SC_PT3_SE_PKT1_PSF_SI_mmm) ;  /* 0xffffff6432b07950 */ /* 0x001fea0003c3ffff */
.L_x_1154:
        /* <DEDUP_REMOVED lines=12> */
.L_x_34494:


//--------------------- .text._ZN18transformer_engine6detail32dgated_act_cast_transpose_kernelILi2ELi2Ef13__nv_bfloat16S2_NS_5EmptyEXadL_ZNS_6dqgeluIffEET_T0_RKS3_EEXadL_ZNS_5qgeluIffEES5_S6_S8_EEEEvPKT2_SC_PT3_SE_PKT1_PSF_SI_mmm --------------------------
	.section	.text._ZN18transformer_engine6detail32dgated_act_cast_transpose_kernelILi2ELi2Ef13__nv_bfloat16S2_NS_5EmptyEXadL_ZNS_6dqgeluIffEET_T0_RKS3_EEXadL_ZNS_5qgeluIffEES5_S6_S8_EEEEvPKT2_SC_PT3_SE_PKT1_PSF_SI_mmm,"ax",@progbits
	.align	128
        .global         _ZN18transformer_engine6detail32dgated_act_cast_transpose_kernelILi2ELi2Ef13__nv_bfloat16S2_NS_5EmptyEXadL_ZNS_6dqgeluIffEET_T0_RKS3_EEXadL_ZNS_5qgeluIffEES5_S6_S8_EEEEvPKT2_SC_PT3_SE_PKT1_PSF_SI_mmm
        .type           _ZN18transformer_engine6detail32dgated_act_cast_transpose_kernelILi2ELi2Ef13__nv_bfloat16S2_NS_5EmptyEXadL_ZNS_6dqgeluIffEET_T0_RKS3_EEXadL_ZNS_5qgeluIffEES5_S6_S8_EEEEvPKT2_SC_PT3_SE_PKT1_PSF_SI_mmm,@function
        .size           _ZN18transformer_engine6detail32dgated_act_cast_transpose_kernelILi2ELi2Ef13__nv_bfloat16S2_NS_5EmptyEXadL_ZNS_6dqgeluIffEET_T0_RKS3_EEXadL_ZNS_5qgeluIffEES5_S6_S8_EEEEvPKT2_SC_PT3_SE_PKT1_PSF_SI_mmm,(.L_x_34496 - _ZN18transformer_engine6detail32dgated_act_cast_transpose_kernelILi2ELi2Ef13__nv_bfloat16S2_NS_5EmptyEXadL_ZNS_6dqgeluIffEET_T0_RKS3_EEXadL_ZNS_5qgeluIffEES5_S6_S8_EEEEvPKT2_SC_PT3_SE_PKT1_PSF_SI_mmm)
        .other          _ZN18transformer_engine6detail32dgated_act_cast_transpose_kernelILi2ELi2Ef13__nv_bfloat16S2_NS_5EmptyEXadL_ZNS_6dqgeluIffEET_T0_RKS3_EEXadL_ZNS_5qgeluIffEES5_S6_S8_EEEEvPKT2_SC_PT3_SE_PKT1_PSF_SI_mmm,@"STO_CUDA_ENTRY STV_DEFAULT"
_ZN18transformer_engine6detail32dgated_act_cast_transpose_kernelILi2ELi2Ef13__nv_bfloat16S2_NS_5EmptyEXadL_ZNS_6dqgeluIffEET_T0_RKS3_EEXadL_ZNS_5qgeluIffEES5_S6_S8_EEEEvPKT2_SC_PT3_SE_PKT1_PSF_SI_mmm:
.text._ZN18transformer_engine6detail32dgated_act_cast_transpose_kernelILi2ELi2Ef13__nv_bfloat16S2_NS_5EmptyEXadL_ZNS_6dqgeluIffEET_T0_RKS3_EEXadL_ZNS_5qgeluIffEES5_S6_S8_EEEEvPKT2_SC_PT3_SE_PKT1_PSF_SI_mmm:
        /* <DEDUP_REMOVED lines=19> */
[----:B------:R-:W-:Y:S05]  /*0130*/  CALL.REL.NOINC `($__internal_10_$__cuda_sm20_div_u64) ;  /* 0x0000006800087944 */ /* 0x000fea0003c00000 */
[-C--:B------:R-:W-:Y:S01]  /*0140*/  IADD3 R10, P0, RZ, -R9.reuse, RZ ;  /* 0x80000009ff0a7210 */ /* 0x080fe20007f1e0ff */
[----:B------:R-:W-:Y:S01]  /*0150*/  IMAD.MOV.U32 R7, RZ, RZ, RZ ;  /* 0x000000ffff077224 */ /* 0x000fe200078e00ff */
[----:B------:R-:W-:Y:S02]  /*0160*/  MOV R16, R9 ;  /* 0x0000000900107202 */ /* 0x000fe40000000f00 */
[----:B------:R-:W-:Y:S01]  /*0170*/  IADD3.X R12, RZ, ~R17, RZ, P0, !PT ;  /* 0x80000011ff0c7210 */ /* 0x000fe200007fe4ff */
[----:B------:R-:W-:-:S04]  /*0180*/  IMAD.WIDE.U32 R6, R39, R10, R6 ;  /* 0x0000000a27067225 */ /* 0x000fc800078e0006 */
[----:B------:R-:W-:Y:S01]  /*0190*/  IMAD R11, R12, R39, RZ ;  /* 0x000000270c0b7224 */ /* 0x000fe200078e02ff */
[----:B------:R-:W-:-:S03]  /*01a0*/  MOV R39, R6 ;  /* 0x0000000600277202 */ /* 0x000fc60000000f00 */
[----:B------:R-:W-:-:S04]  /*01b0*/  IMAD R11, R8, R10, R11 ;  /* 0x0000000a080b7224 */ /* 0x000fc800078e020b */
[----:B------:R-:W-:Y:S01]  /*01c0*/  IMAD.IADD R58, R7, 0x1, R11 ;  /* 0x00000001073a7824 */ /* 0x000fe200078e020b */
[----:B------:R-:W-:Y:S06]  /*01d0*/  BRA `(.L_x_1156) ;  /* 0x0000000000587947 */ /* 0x000fec0003800000 */
.L_x_1155:
[----:B------:R-:W0:Y:S01]  /*01e0*/  I2F.U32.RP R7, R39 ;  /* 0x0000002700077306 */ /* 0x000e220000209000 */
[----:B------:R-:W-:Y:S01]  /*01f0*/  ISETP.NE.U32.AND P2, PT, R39, RZ, PT ;  /* 0x000000ff2700720c */ /* 0x000fe20003f45070 */
[----:B------:R-:W-:Y:S01]  /*0200*/  HFMA2.MMA R17, -RZ, RZ, 0, 0 ;  /* 0x00000000ff117435 */ /* 0x000fe200000001ff */
[----:B------:R-:W-:-:S05]  /*0210*/  IMAD.MOV.U32 R58, RZ, RZ, RZ ;  /* 0x000000ffff3a7224 */ /* 0x000fca00078e00ff */
[----:B0-----:R-:W0:Y:S02]  /*0220*/  MUFU.RCP R7, R7 ;  /* 0x0000000700077308 */ /* 0x001e240000001000 */
[----:B0-----:R-:W-:-:S06]  /*0230*/  VIADD R8, R7, 0xffffffe ;  /* 0x0ffffffe07087836 */ /* 0x001fcc0000000000 */
[----:B------:R0:W1:Y:S02]  /*0240*/  F2I.FTZ.U32.TRUNC.NTZ R9, R8 ;  /* 0x0000000800097305 */ /* 0x000064000021f000 */
[----:B0-----:R-:W-:Y:S01]  /*0250*/  IMAD.MOV.U32 R8, RZ, RZ, RZ ;  /* 0x000000ffff087224 */ /* 0x001fe200078e00ff */
[----:B-1----:R-:W-:-:S05]  /*0260*/  IADD3 R10, RZ, -R9, RZ ;  /* 0x80000009ff0a7210 */ /* 0x002fca0007ffe0ff */
[----:B------:R-:W-:-:S04]  /*0270*/  IMAD R11, R10, R39, RZ ;  /* 0x000000270a0b7224 */ /* 0x000fc800078e02ff */
[----:B------:R-:W-:-:S06]  /*0280*/  IMAD.HI.U32 R9, R9, R11, R8 ;  /* 0x0000000b09097227 */ /* 0x000fcc00078e0008 */
[----:B------:R-:W-:-:S05]  /*0290*/  IMAD.HI.U32 R16, R9, R6, RZ ;  /* 0x0000000609107227 */ /* 0x000fca00078e00ff */
[----:B------:R-:W-:-:S05]  /*02a0*/  IADD3 R10, -R16, RZ, RZ ;  /* 0x000000ff100a7210 */ /* 0x000fca0007ffe1ff */
[----:B------:R-:W-:-:S05]  /*02b0*/  IMAD R10, R39, R10, R6 ;  /* 0x0000000a270a7224 */ /* 0x000fca00078e0206 */
[----:B------:R-:W-:-:S13]  /*02c0*/  ISETP.GE.U32.AND P0, PT, R10, R39, PT ;  /* 0x000000270a00720c */ /* 0x000fda0003f06070 */
[----:B------:R-:W-:Y:S01]  /*02d0*/  @P0 IMAD.IADD R10, R10, 0x1, -R39 ;  /* 0x000000010a0a0824 */ /* 0x000fe200078e0a27 */
[----:B------:R-:W-:-:S04]  /*02e0*/  @P0 IADD3 R16, R16, 0x1, RZ ;  /* 0x0000000110100810 */ /* 0x000fc80007ffe0ff */
[----:B------:R-:W-:-:S13]  /*02f0*/  ISETP.GE.U32.AND P1, PT, R10, R39, PT ;  /* 0x000000270a00720c */ /* 0x000fda0003f26070 */
[----:B------:R-:W-:Y:S01]  /*0300*/  @P1 VIADD R16, R16, 0x1 ;  /* 0x0000000110101836 */ /* 0x000fe20000000000 */
[----:B------:R-:W-:-:S04]  /*0310*/  @!P2 LOP3.LUT R16, RZ, R39, RZ, 0x33, !PT ;  /* 0x00000027ff10a212 */ /* 0x000fc800078e33ff */
[----:B------:R-:W-:-:S05]  /*0320*/  IADD3 R7, -R16, RZ, RZ ;  /* 0x000000ff10077210 */ /* 0x000fca0007ffe1ff */
[----:B------:R-:W-:-:S07]  /*0330*/  IMAD R39, R39, R7, R6 ;  /* 0x0000000727277224 */ /* 0x000fce00078e0206 */
.L_x_1156:
[----:B------:R-:W-:Y:S01]  /*0340*/  ULDC.64 UR8, c[0x0][0x248] ;  /* 0x0000920000087ab9 */ /* 0x000fe20000000a00 */
[C---:B------:R-:W-:Y:S01]  /*0350*/  IMAD.SHL.U32 R11, R39.reuse, 0x2, RZ ;  /* 0x00000002270b7824 */ /* 0x040fe200078e00ff */
[----:B------:R-:W-:Y:S01]  /*0360*/  SHF.L.U64.HI R13, R39, 0x1, R58 ;  /* 0x00000001270d7819 */ /* 0x000fe2000001023a */
[----:B------:R-:W-:Y:S01]  /*0370*/  IMAD R7, R17, UR8, RZ ;  /* 0x0000000811077c24 */ /* 0x000fe2000f8e02ff */
[----:B------:R-:W-:Y:S01]  /*0380*/  ULOP3.LUT UR5, UR9, 0x7fffffff, URZ, 0xc0, !UPT ;  /* 0x7fffffff09057892 */ /* 0x000fe2000f8ec03f */
[C---:B------:R-:W-:Y:S01]  /*0390*/  IMAD.WIDE.U32 R8, R16.reuse, UR8, RZ ;  /* 0x0000000810087c25 */ /* 0x040fe2000f8e00ff */
[----:B------:R-:W-:Y:S01]  /*03a0*/  ULDC.64 UR6, c[0x0][0x210] ;  /* 0x0000840000067ab9 */ /* 0x000fe20000000a00 */
[----:B------:R-:W-:Y:S01]  /*03b0*/  ULDC.64 UR10, c[0x0][0x218] ;  /* 0x00008600000a7ab9 */ /* 0x000fe20000000a00 */
[----:B------:R-:W-:Y:S02]  /*03c0*/  USHF.R.U64 UR16, UR8, 0x1, UR9 ;  /* 0x0000000108107899 */ /* 0x000fe40008001209 */
[----:B------:R-:W-:Y:S01]  /*03d0*/  IMAD R15, R16, UR9, R7 ;  /* 0x00000009100f7c24 */ /* 0x000fe2000f8e0207 */
[----:B------:R-:W-:Y:S01]  /*03e0*/  LEA R52, P0, R8, R11, 0x2 ;  /* 0x0000000b08347211 */ /* 0x000fe200078010ff */
[C---:B------:R-:W-:Y:S01]  /*03f0*/  IMAD.SHL.U32 R6, R4.reuse, 0x4, RZ ;  /* 0x0000000404067824 */ /* 0x040fe200078e00ff */
[----:B------:R-:W-:Y:S01]  /*0400*/  SHF.L.U32 R7, R4, 0x3, RZ ;  /* 0x0000000304077819 */ /* 0x000fe200000006ff */
[----:B------:R-:W-:Y:S01]  /*0410*/  ULDC.64 UR14, c[0x0][0x230] ;  /* 0x00008c00000e7ab9 */ /* 0x000fe20000000a00 */
[----:B------:R-:W-:Y:S01]  /*0420*/  IADD3 R11, R9, R15, RZ ;  /* 0x0000000f090b7210 */ /* 0x000fe20007ffe0ff */
[----:B------:R-:W-:Y:S01]  /*0430*/  ULOP3.LUT UR12, UR8, 0xfffffffe, URZ, 0xc0, !UPT ;  /* 0xfffffffe080c7892 */ /* 0x000fe2000f8ec03f */
[----:B------:R-:W-:Y:S01]  /*0440*/  LOP3.LUT R7, R7, 0x38, RZ, 0xc0, !PT ;  /* 0x0000003807077812 */ /* 0x000fe200078ec0ff */
[----:B------:R-:W-:Y:S01]  /*0450*/  ULDC.64 UR18, c[0x0][0x228] ;  /* 0x00008a0000127ab9 */ /* 0x000fe20000000a00 */
[----:B------:R-:W-:-:S02]  /*0460*/  IADD3 R10, P1, R39, R8, RZ ;  /* 0x00000008270a7210 */ /* 0x000fc40007f3e0ff */
[----:B------:R-:W-:Y:S01]  /*0470*/  LEA.HI.X R13, R8, R13, R11, 0x2, P0 ;  /* 0x0000000d080d7211 */ /* 0x000fe200000f140b */
[----:B------:R-:W-:Y:S01]  /*0480*/  IMAD.IADD R8, R3, 0x1, -R6 ;  /* 0x0000000103087824 */ /* 0x000fe200078e0a06 */
[----:B------:R-:W-:Y:S01]  /*0490*/  LEA R9, P0, R10, UR6, 0x7 ;  /* 0x000000060a097c11 */ /* 0x000fe2000f8038ff */
[C---:B------:R-:W-:Y:S01]  /*04a0*/  IMAD.WIDE.U32 R42, R7.reuse, UR8, RZ ;  /* 0x00000008072a7c25 */ /* 0x040fe2000f8e00ff */
[----:B------:R-:W-:Y:S01]  /*04b0*/  IADD3.X R11, R58, R11, RZ, P1, !PT ;  /* 0x0000000b3a0b7210 */ /* 0x000fe20000ffe4ff */
[----:B------:R-:W-:Y:S01]  /*04c0*/  USHF.R.U32.HI UR6, URZ, 0x1, UR9 ;  /* 0x000000013f067899 */ /* 0x000fe20008011609 */
[----:B------:R-:W-:Y:S01]  /*04d0*/  LOP3.LUT R38, R8, 0x1f, RZ, 0xc0, !PT ;  /* 0x0000001f08267812 */ /* 0x000fe200078ec0ff */
[C---:B------:R-:W-:Y:S01]  /*04e0*/  IMAD R35, R7.reuse, UR5, RZ ;  /* 0x0000000507237c24 */ /* 0x040fe2000f8e02ff */
[----:B------:R-:W-:Y:S01]  /*04f0*/  LEA.HI.X R10, R10, UR7, R11, 0x7, P0 ;  /* 0x000000070a0a7c11 */ /* 0x000fe200080f3c0b */
[----:B------:R-:W-:Y:S01]  /*0500*/  IMAD.WIDE.U32 R32, R7, UR16, RZ ;  /* 0x0000001007207c25 */ /* 0x000fe2000f8e00ff */
[----:B------:R-:W-:-:S02]  /*0510*/  IADD3 R27, P0, R38, R42, RZ ;  /* 0x0000002a261b7210 */ /* 0x000fc40007f1e0ff */
[C---:B------:R-:W-:Y:S01]  /*0520*/  SHF.L.U64.HI R26, R52.reuse, 0x6, R13 ;  /* 0x00000006341a7819 */ /* 0x040fe2000001020d */
[----:B------:R-:W-:Y:S01]  /*0530*/  IMAD.IADD R35, R43, 0x1, R35 ;  /* 0x000000012b237824 */ /* 0x000fe200078e0223 */
[----:B------:R-:W-:Y:S01]  /*0540*/  SHF.L.U32 R52, R52, 0x6, RZ ;  /* 0x0000000634347819 */ /* 0x000fe200000006ff */
[----:B------:R-:W-:Y:S02]  /*0550*/  IMAD R15, R7, UR6, RZ ;  /* 0x00000006070f7c24 */ /* 0x000fe4000f8e02ff */
[----:B------:R-:W-:Y:S01]  /*0560*/  IMAD.X R30, RZ, RZ, R35, P0 ;  /* 0x000000ffff1e7224 */ /* 0x000fe200000e0623 */
[----:B------:R-:W-:Y:S01]  /*0570*/  IADD3 R11, P0, R52, UR10, RZ ;  /* 0x0000000a340b7c10 */ /* 0x000fe2000ff1e0ff */
[----:B------:R-:W-:Y:S01]  /*0580*/  VIADD R13, R8, 0xffffffff ;  /* 0xffffffff080d7836 */ /* 0x000fe20000000000 */
[----:B------:R-:W-:Y:S02]  /*0590*/  IADD3 R34, R33, R15, RZ ;  /* 0x0000000f21227210 */ /* 0x000fe40007ffe0ff */
[----:B------:R-:W-:-:S02]  /*05a0*/  SHF.L.U64.HI R30, R27, 0x2, R30 ;  /* 0x000000021b1e7819 */ /* 0x000fc4000001021e */
[----:B------:R-:W-:Y:S02]  /*05b0*/  SHF.L.U32 R27, R27, 0x2, RZ ;  /* 0x000000021b1b7819 */ /* 0x000fe400000006ff */
[----:B------:R-:W-:Y:S01]  /*05c0*/  IADD3.X R12, R26, UR11, RZ, P0, !PT ;  /* 0x0000000b1a0c7c10 */ /* 0x000fe200087fe4ff */
[----:B------:R-:W-:Y:S01]  /*05d0*/  ULDC.64 UR10, c[0x0][0x208] ;  /* 0x00008200000a7ab9 */ /* 0x000fe20000000a00 */
[----:B------:R-:W-:Y:S02]  /*05e0*/  IADD3 R22, P1, R27, R11, RZ ;  /* 0x0000000b1b167210 */ /* 0x000fe40007f3e0ff */
[----:B------:R-:W-:Y:S02]  /*05f0*/  IADD3 R15, P0, R38, R32, RZ ;  /* 0x00000020260f7210 */ /* 0x000fe40007f1e0ff */
[----:B------:R-:W-:Y:S01]  /*0600*/  LOP3.LUT R13, R13, 0x1f, RZ, 0xc0, !PT ;  /* 0x0000001f0d0d7812 */ /* 0x000fe200078ec0ff */
[----:B------:R-:W-:Y:S01]  /*0610*/  IMAD.X R23, R30, 0x1, R12, P1 ;  /* 0x000000011e177824 */ /* 0x000fe200008e060c */
[----:B------:R-:W-:-:S02]  /*0620*/  IADD3.X R18, RZ, R34, RZ, P0, !PT ;  /* 0x00000022ff127210 */ /* 0x000fc400007fe4ff */
[----:B------:R-:W-:Y:S02]  /*0630*/  LEA R44, P0, R15, R9, 0x2 ;  /* 0x000000090f2c7211 */ /* 0x000fe400078010ff */
[----:B------:R-:W2:Y:S01]  /*0640*/  LDG.E R25, desc[UR10][R22.64] ;  /* 0x0000000a16197981 */ /* 0x000ea2000c1e1900 */
[----:B------:R-:W-:Y:S02]  /*0650*/  IADD3 R40, P1, R13, R32, RZ ;  /* 0x000000200d287210 */ /* 0x000fe40007f3e0ff */
[----:B------:R-:W-:Y:S02]  /*0660*/  LEA.HI.X R45, R15, R10, R18, 0x2, P0 ;  /* 0x0000000a0f2d7211 */ /* 0x000fe400000f1412 */
[----:B------:R-:W-:Y:S01]  /*0670*/  ISETP.NE.U32.AND P0, PT, RZ, UR14, PT ;  /* 0x0000000eff007c0c */ /* 0x000fe2000bf05070 */
[----:B------:R-:W-:Y:S02]  /*0680*/  IMAD.X R41, RZ, RZ, R34, P1 ;  /* 0x000000ffff297224 */ /* 0x000fe400008e0622 */
[----:B------:R-:W-:Y:S01]  /*0690*/  IMAD.U32 R37, RZ, RZ, UR16 ;  /* 0x00000010ff257e24 */ /* 0x000fe2000f8e00ff */
[----:B------:R-:W-:-:S02]  /*06a0*/  ISETP.NE.AND.EX P0, PT, RZ, UR15, PT, P0 ;  /* 0x0000000fff007c0c */ /* 0x000fc4000bf05300 */
[----:B------:R-:W-:Y:S02]  /*06b0*/  MOV R19, UR16 ;  /* 0x0000001000137c02 */ /* 0x000fe40008000f00 */
[----:B------:R-:W-:Y:S01]  /*06c0*/  MOV R21, UR8 ;  /* 0x0000000800157c02 */ /* 0x000fe20008000f00 */
[----:B------:R-:W-:Y:S01]  /*06d0*/  UIMAD UR4, UR6, 0x3, URZ ;  /* 0x00000003060478a4 */ /* 0x000fe2000f8e023f */
[----:B------:R-:W-:Y:S01]  /*06e0*/  IADD3 R14, P1, R40, UR12, RZ ;  /* 0x0000000c280e7c10 */ /* 0x000fe2000ff3e0ff */
[----:B------:R-:W-:Y:S01]  /*06f0*/  UIMAD UR7, UR5, 0x3, URZ ;  /* 0x00000003050778a4 */ /* 0x000fe2000f8e023f */
[----:B------:R-:W-:Y:S01]  /*0700*/  MOV R18, UR6 ;  /* 0x0000000600127c02 */ /* 0x000fe20008000f00 */
[----:B------:R-:W-:Y:S01]  /*0710*/  USHF.L.U32 UR13, UR8, 0x2, URZ ;  /* 0x00000002080d7899 */ /* 0x000fe2000800063f */
[----:B------:R-:W-:Y:S01]  /*0720*/  IADD3.X R15, R41, UR9, RZ, P1, !PT ;  /* 0x00000009290f7c10 */ /* 0x000fe20008ffe4ff */
[----:B------:R-:W5:Y:S01]  /*0730*/  LDG.E R53, desc[UR10][R44.64] ;  /* 0x0000000a2c357981 */ /* 0x000f62000c1e1900 */
[C---:B------:R-:W-:Y:S01]  /*0740*/  LEA R28, P1, R14.reuse, R9, 0x2 ;  /* 0x000000090e1c7211 */ /* 0x040fe200078210ff */
[----:B------:R-:W0:Y:S03]  /*0750*/  @P0 LDC.64 R54, c[0x0][0x230] ;  /* 0x00008c00ff360b82 */ /* 0x000e260000000a00 */
[----:B------:R-:W-:-:S02]  /*0760*/  LEA.HI.X R29, R14, R10, R15, 0x2, P1 ;  /* 0x0000000a0e1d7211 */ /* 0x000fc400008f140f */
[----:B------:R-:W-:Y:S01]  /*0770*/  IADD3 R14, P2, R13, R42, RZ ;  /* 0x0000002a0d0e7210 */ /* 0x000fe20007f5e0ff */
[----:B------:R-:W-:Y:S01]  /*0780*/  USHF.L.U32 UR14, UR8, 0x1, URZ ;  /* 0x00000001080e7899 */ /* 0x000fe2000800063f */
[----:B------:R-:W-:Y:S01]  /*0790*/  LEA R36, P1, R37, R44, 0x2 ;  /* 0x0000002c25247211 */ /* 0x000fe200078210ff */
[C---:B------:R-:W-:Y:S01]  /*07a0*/  IMAD.WIDE.U32 R40, R19.reuse, 0x3, R40 ;  /* 0x0000000313287825 */ /* 0x040fe200078e0028 */
[----:B------:R-:W-:Y:S01]  /*07b0*/  USHF.L.U64.HI UR15, UR8, 0x1, UR9 ;  /* 0x00000001080f7899 */ /* 0x000fe20008010209 */
[----:B------:R1:W5:Y:S02]  /*07c0*/  LDG.E R47, desc[UR10][R28.64] ;  /* 0x0000000a1c2f7981 */ /* 0x000364000c1e1900 */
[----:B------:R-:W-:Y:S01]  /*07d0*/  IMAD.X R15, RZ, RZ, R35, P2 ;  /* 0x000000ffff0f7224 */ /* 0x000fe200010e0623 */
[----:B------:R-:W-:Y:S02]  /*07e0*/  LEA.HI.X R37, R19, R45, R18, 0x2, P1 ;  /* 0x0000002d13257211 */ /* 0x000fe400008f1412 */
[----:B------:R-:W-:Y:S01]  /*07f0*/  IADD3 R50, P1, R14, UR14, RZ ;  /* 0x0000000e0e327c10 */ /* 0x000fe2000ff3e0ff */
[----:B------:R-:W-:Y:S01]  /*0800*/  IMAD.WIDE.U32 R20, R21, 0x3, R14 ;  /* 0x0000000315147825 */ /* 0x000fe200078e000e */
[----:B------:R-:W-:Y:S01]  /*0810*/  LEA R18, P2, R40, R9, 0x2 ;  /* 0x0000000928127211 */ /* 0x000fe200078410ff */
[----:B------:R3:W5:Y:S02]  /*0820*/  LDG.E R31, desc[UR10][R36.64] ;  /* 0x0000000a241f7981 */ /* 0x000764000c1e1900 */
[----:B------:R-:W-:Y:S01]  /*0830*/  VIADD R19, R41, UR4 ;  /* 0x0000000429137c36 */ /* 0x000fe20008000000 */
[----:B------:R-:W-:-:S02]  /*0840*/  IADD3 R21, R21, UR7, RZ ;  /* 0x0000000715157c10 */ /* 0x000fc4000fffe0ff */
[----:B------:R-:W-:Y:S01]  /*0850*/  IADD3.X R41, R15, UR15, RZ, P1, !PT ;  /* 0x0000000f0f297c10 */ /* 0x000fe20008ffe4ff */
[----:B0-----:R-:W4:Y:S01]  /*0860*/  @P0 LDG.E R54, desc[UR10][R54.64] ;  /* 0x0000000a36360981 */ /* 0x001f22000c1e1900 */
[----:B------:R-:W-:Y:S02]  /*0870*/  IADD3 R14, P1, R11, UR14, RZ ;  /* 0x0000000e0b0e7c10 */ /* 0x000fe4000ff3e0ff */
[----:B------:R-:W-:Y:S01]  /*0880*/  LEA.HI.X R19, R40, R10, R19, 0x2, P2 ;  /* 0x0000000a28137211 */ /* 0x000fe200010f1413 */
[C---:B------:R-:W-:Y:S01]  /*0890*/  IMAD.SHL.U32 R40, R20.reuse, 0x4, RZ ;  /* 0x0000000414287824 */ /* 0x040fe200078e00ff */
[----:B------:R-:W-:Y:S01]  /*08a0*/  SHF.L.U64.HI R46, R20, 0x2, R21 ;  /* 0x00000002142e7819 */ /* 0x000fe20000010215 */
[----:B------:R-:W-:Y:S01]  /*08b0*/  USHF.L.U64.HI UR4, UR8, 0x2, UR9 ;  /* 0x0000000208047899 */ /* 0x000fe20008010209 */
[----:B------:R-:W-:Y:S02]  /*08c0*/  SHF.L.U64.HI R41, R50, 0x2, R41 ;  /* 0x0000000232297819 */ /* 0x000fe40000010229 */
[----:B------:R-:W-:Y:S01]  /*08d0*/  IADD3 R20, P2, R14, R27, RZ ;  /* 0x0000001b0e147210 */ /* 0x000fe20007f5e0ff */
[----:B------:R-:W-:Y:S01]  /*08e0*/  ULDC.64 UR8, c[0x0][0x250] ;  /* 0x0000940000087ab9 */ /* 0x000fe20000000a00 */
[----:B------:R-:W-:-:S02]  /*08f0*/  IADD3.X R15, R12, UR15, RZ, P1, !PT ;  /* 0x0000000f0c0f7c10 */ /* 0x000fc40008ffe4ff */
[----:B------:R-:W-:Y:S02]  /*0900*/  SHF.L.U32 R50, R50, 0x2, RZ ;  /* 0x0000000232327819 */ /* 0x000fe400000006ff */
[----:B-1----:R-:W-:Y:S01]  /*0910*/  IADD3 R28, P1, R22, UR13, RZ ;  /* 0x0000000d161c7c10 */ /* 0x002fe2000ff3e0ff */
[----:B------:R-:W-:Y:S01]  /*0920*/  IMAD.X R21, R15, 0x1, R30, P2 ;  /* 0x000000010f157824 */ /* 0x000fe200010e061e */
[C---:B------:R-:W-:Y:S02]  /*0930*/  IADD3 R56, P3, R50.reuse, R11, RZ ;  /* 0x0000000b32387210 */ /* 0x040fe40007f7e0ff */
[----:B------:R-:W-:Y:S02]  /*0940*/  IADD3 R50, P2, R50, R14, RZ ;  /* 0x0000000e32327210 */ /* 0x000fe40007f5e0ff */
[----:B------:R-:W-:Y:S01]  /*0950*/  IADD3.X R29, R23, UR4, RZ, P1, !PT ;  /* 0x00000004171d7c10 */ /* 0x000fe20008ffe4ff */
[----:B------:R-:W5:Y:S01]  /*0960*/  LDG.E R24, desc[UR10][R20.64] ;  /* 0x0000000a14187981 */ /* 0x000f62000c1e1900 */
[----:B------:R-:W-:-:S02]  /*0970*/  IADD3 R22, P1, R20, UR13, RZ ;  /* 0x0000000d14167c10 */ /* 0x000fc4000ff3e0ff */
[----:B------:R-:W-:Y:S02]  /*0980*/  IADD3.X R51, R41, R15, RZ, P2, !PT ;  /* 0x0000000f29337210 */ /* 0x000fe400017fe4ff */
[C---:B------:R-:W-:Y:S01]  /*0990*/  IADD3 R44, P2, R40.reuse, R11, RZ ;  /* 0x0000000b282c7210 */ /* 0x040fe20007f5e0ff */
[----:B------:R-:W5:Y:S01]  /*09a0*/  LDG.E R29, desc[UR10][R28.64] ;  /* 0x0000000a1c1d7981 */ /* 0x000f62000c1e1900 */
[----:B------:R-:W-:Y:S02]  /*09b0*/  IADD3.X R23, R21, UR4, RZ, P1, !PT ;  /* 0x0000000415177c10 */ /* 0x000fe40008ffe4ff */
[----:B---3--:R-:W-:Y:S01]  /*09c0*/  IADD3 R36, P1, R40, R14, RZ ;  /* 0x0000000e28247210 */ /* 0x008fe20007f3e0ff */
[C---:B------:R-:W-:Y:S01]  /*09d0*/  IMAD.X R45, R46.reuse, 0x1, R12, P2 ;  /* 0x000000012e2d7824 */ /* 0x040fe200010e060c */
[----:B------:R-:W-:Y:S01]  /*09e0*/  IADD3.X R57, R41, R12, RZ, P3, !PT ;  /* 0x0000000c29397210 */ /* 0x000fe20001ffe4ff */
[----:B------:R0:W5:Y:S01]  /*09f0*/  LDG.E R48, desc[UR10][R50.64] ;  /* 0x0000000a32307981 */ /* 0x000162000c1e1900 */
[----:B------:R-:W-:-:S03]  /*0a00*/  IADD3.X R37, R46, R15, RZ, P1, !PT ;  /* 0x0000000f2e257210 */ /* 0x000fc60000ffe4ff */
[----:B------:R-:W5:Y:S04]  /*0a10*/  LDG.E R49, desc[UR10][R56.64] ;  /* 0x0000000a38317981 */ /* 0x000f68000c1e1900 */
[----:B------:R-:W5:Y:S04]  /*0a20*/  LDG.E R46, desc[UR10][R44.64] ;  /* 0x0000000a2c2e7981 */ /* 0x000f68000c1e1900 */
[----:B------:R-:W5:Y:S01]  /*0a30*/  LDG.E R40, desc[UR10][R36.64] ;  /* 0x0000000a24287981 */ /* 0x000f62000c1e1900 */
[----:B0-----:R-:W-:Y:S01]  /*0a40*/  IMAD.MOV.U32 R51, RZ, RZ, 0x3bbb989d ;  /* 0x3bbb989dff337424 */ /* 0x001fe200078e00ff */
[----:B------:R-:W-:-:S02]  /*0a50*/  MOV R55, 0x437c0000 ;  /* 0x437c000000377802 */ /* 0x000fc40000000f00 */
[----:B------:R0:W5:Y:S04]  /*0a60*/  LDG.E R41, desc[UR10][R18.64] ;  /* 0x0000000a12297981 */ /* 0x000168000c1e1900 */
[----:B------:R1:W5:Y:S01]  /*0a70*/  LDG.E R22, desc[UR10][R22.64] ;  /* 0x0000000a16167981 */ /* 0x000362000c1e1900 */
[----:B------:R-:W-:Y:S01]  /*0a80*/  IMAD R58, R58, UR8, RZ ;  /* 0x000000083a3a7c24 */ /* 0x000fe2000f8e02ff */
[----:B------:R-:W-:Y:S01]  /*0a90*/  UMOV UR7, 0x3f800000 ;  /* 0x3f80000000077882 */ /* 0x000fe20000000000 */
[----:B0-----:R-:W-:Y:S01]  /*0aa0*/  MOV R18, R16 ;  /* 0x0000001000127202 */ /* 0x001fe20000000f00 */
[----:B------:R-:W-:Y:S01]  /*0ab0*/  BSSY B1, `(.L_x_1157) ;  /* 0x0000023000017945 */ /* 0x000fe20003800000 */
[----:B--2---:R-:W-:-:S05]  /*0ac0*/  SHF.L.U32 R21, R25, 0x10, RZ ;  /* 0x0000001019157819 */ /* 0x004fca00000006ff */
[----:B------:R-:W-:-:S04]  /*0ad0*/  FMUL R20, R21, -1.7020000219345092773 ;  /* 0xbfd9db2315147820 */ /* 0x000fc80000400000 */
[----:B------:R-:W-:-:S04]  /*0ae0*/  FFMA.SAT R28, R20, R51, 0.5 ;  /* 0x3f000000141c7423 */ /* 0x000fc80000002033 */
[----:B------:R-:W-:-:S04]  /*0af0*/  FFMA.RM R28, R28, R55, 12582913 ;  /* 0x4b4000011c1c7423 */ /* 0x000fc80000004037 */
[----:B------:R-:W-:-:S04]  /*0b00*/  FADD R19, R28, -12583039 ;  /* 0xcb40007f1c137421 */ /* 0x000fc80000000000 */
[----:B------:R-:W-:-:S04]  /*0b10*/  FFMA R19, R20, 1.4426950216293334961, -R19 ;  /* 0x3fb8aa3b14137823 */ /* 0x000fc80000000813 */
[----:B------:R-:W-:-:S04]  /*0b20*/  FFMA R20, R20, 1.925963033500011079e-08, R19 ;  /* 0x32a5706014147823 */ /* 0x000fc80000000013 */
[----:B------:R-:W0:Y:S01]  /*0b30*/  MUFU.EX2 R19, R20 ;  /* 0x0000001400137308 */ /* 0x000e220000000800 */
[----:B------:R-:W-:-:S05]  /*0b40*/  SHF.L.U32 R28, R28, 0x17, RZ ;  /* 0x000000171c1c7819 */ /* 0x000fca00000006ff */
[----:B0-----:R-:W-:-:S04]  /*0b50*/  FFMA R28, R28, R19, 1 ;  /* 0x3f8000001c1c7423 */ /* 0x001fc80000000013 */
[----:B-1----:R-:W-:Y:S01]  /*0b60*/  VIADD R23, R28, 0x1800000 ;  /* 0x018000001c177836 */ /* 0x002fe20000000000 */
[----:B------:R-:W-:-:S04]  /*0b70*/  MOV R19, R17 ;  /* 0x0000001100137202 */ /* 0x000fc80000000f00 */
[----:B------:R-:W-:Y:S02]  /*0b80*/  LOP3.LUT R23, R23, 0x7f800000, RZ, 0xc0, !PT ;  /* 0x7f80000017177812 */ /* 0x000fe400078ec0ff */
[----:B----4-:R-:W-:Y:S02]  /*0b90*/  @P0 R2UR UR7, R54 ;  /* 0x00000000360702ca */ /* 0x010fe400000e0000 */
[----:B------:R-:W-:Y:S01]  /*0ba0*/  ISETP.GT.U32.AND P0, PT, R23, 0x1ffffff, PT ;  /* 0x01ffffff1700780c */ /* 0x000fe20003f04070 */
[----:B------:R-:W-:-:S04]  /*0bb0*/  IMAD.WIDE.U32 R18, R39, UR8, R18 ;  /* 0x0000000827127c25 */ /* 0x000fc8000f8e0012 */
[----:B------:R-:W-:Y:S01]  /*0bc0*/  IMAD R17, R39, UR9, R58 ;  /* 0x0000000927117c24 */ /* 0x000fe2000f8e023a */
[----:B------:R-:W-:Y:S01]  /*0bd0*/  ULDC.64 UR8, c[0x0][0x220] ;  /* 0x0000880000087ab9 */ /* 0x000fe20000000a00 */
[----:B------:R-:W-:Y:S02]  /*0be0*/  LEA R16, P2, R18, UR18, 0x7 ;  /* 0x0000001212107c11 */ /* 0x000fe4000f8438ff */
[----:B------:R-:W-:Y:S01]  /*0bf0*/  IMAD.IADD R19, R19, 0x1, R17 ;  /* 0x0000000113137824 */ /* 0x000fe200078e0211 */
[----:B------:R-:W-:-:S04]  /*0c00*/  IADD3 R17, P1, R52, UR8, RZ ;  /* 0x0000000834117c10 */ /* 0x000fc8000ff3e0ff */
[----:B------:R-:W-:Y:S02]  /*0c10*/  LEA.HI.X R18, R18, UR19, R19, 0x7, P2 ;  /* 0x0000001312127c11 */ /* 0x000fe400090f3c13 */
[----:B------:R-:W-:Y:S01]  /*0c20*/  IADD3.X R19, R26, UR9, RZ, P1, !PT ;  /* 0x000000091a137c10 */ /* 0x000fe20008ffe4ff */
[----:B------:R-:W-:Y:S01]  /*0c30*/  FMUL R21, R21, 1.7020000219345092773 ;  /* 0x3fd9db2315157820 */ /* 0x000fe20000400000 */
[----:B------:R-:W-:Y:S01]  /*0c40*/  LEA R20, R0, R5, 0x5 ;  /* 0x0000000500147211 */ /* 0x000fe200078e28ff */
[----:B------:R-:W-:Y:S06]  /*0c50*/  @P0 BRA `(.L_x_1158) ;  /* 0x0000000000100947 */ /* 0x000fec0003800000 */
[----:B------:R-:W-:Y:S02]  /*0c60*/  MOV R0, R28 ;  /* 0x0000001c00007202 */ /* 0x000fe40000000f00 */
[----:B------:R-:W-:-:S07]  /*0c70*/  MOV R58, 0xc90 ;  /* 0x00000c90003a7802 */ /* 0x000fce0000000f00 */
[----:B-----5:R-:W-:Y:S05]  /*0c80*/  CALL.REL.NOINC `($__internal_11_$__cuda_sm20_rcp_rn_f32_slowpath) ;  /* 0x0000006000447944 */ /* 0x020fea0003c00000 */
[----:B------:R-:W-:Y:S05]  /*0c90*/  BRA `(.L_x_1159) ;  /* 0x0000000000107947 */ /* 0x000fea0003800000 */
.L_x_1158:
[----:B------:R-:W0:Y:S02]  /*0ca0*/  MUFU.RCP R59, R28 ;  /* 0x0000001c003b7308 */ /* 0x000e240000001000 */
[----:B0-----:R-:W-:-:S04]  /*0cb0*/  FFMA R0, R28, R59, -1 ;  /* 0xbf8000001c007423 */ /* 0x001fc8000000003b */
[----:B------:R-:W-:-:S04]  /*0cc0*/  FADD.FTZ R0, -R0, -RZ ;  /* 0x800000ff00007221 */ /* 0x000fc80000010100 */
[----:B------:R-:W-:-:S07]  /*0cd0*/  FFMA R59, R59, R0, R59 ;  /* 0x000000003b3b7223 */ /* 0x000fce000000003b */
.L_x_1159:
[----:B------:R-:W-:Y:S05]  /*0ce0*/  BSYNC B1 ;  /* 0x0000000000017941 */ /* 0x000fea0003800000 */
.L_x_1157:
[----:B------:R-:W-:Y:S01]  /*0cf0*/  HFMA2.MMA R37, -RZ, RZ, 0.96630859375, -0.0022525787353515625 ;  /* 0x3bbb989dff257435 */ /* 0x000fe200000001ff */
[----:B------:R-:W-:Y:S01]  /*0d00*/  IMAD.U32 R23, R25, 0x10000, RZ ;  /* 0x0001000019177824 */ /* 0x000fe200078e00ff */
[----:B------:R-:W-:Y:S01]  /*0d10*/  MOV R45, 0x437c0000 ;  /* 0x437c0000002d7802 */ /* 0x000fe20000000f00 */
[----:B------:R-:W-:Y:S01]  /*0d20*/  BSSY B1, `(.L_x_1160) ;  /* 0x000001e000017945 */ /* 0x000fe20003800000 */
[----:B-----5:R-:W-:Y:S01]  /*0d30*/  SHF.L.U32 R51, R53, 0x10, RZ ;  /* 0x0000001035337819 */ /* 0x020fe200000006ff */
[----:B------:R-:W-:-:S05]  /*0d40*/  FMUL R0, R23, -1.7020000219345092773 ;  /* 0xbfd9db2317007820 */ /* 0x000fca0000400000 */
        /* <DEDUP_REMOVED lines=10> */
[----:B------:R-:W-:-:S03]  /*0df0*/  PRMT R21, R25, 0x7632, R21 ;  /* 0x0000763219157816 */ /* 0x000fc60000000015 */
[----:B------:R-:W-:Y:S01]  /*0e00*/  FMUL R0, R0, R51 ;  /* 0x0000003300007220 */ /* 0x000fe20000400000 */
        /* <DEDUP_REMOVED lines=9> */
[----:B------:R-:W-:Y:S05]  /*0ea0*/  CALL.REL.NOINC `($__internal_11_$__cuda_sm20_rcp_rn_f32_slowpath) ;  /* 0x0000005c00bc7944 */ /* 0x000fea0003c00000 */
[----:B------:R-:W-:Y:S05]  /*0eb0*/  BRA `(.L_x_1162) ;  /* 0x0000000000107947 */ /* 0x000fea0003800000 */
.L_x_1161:
[----:B------:R-:W0:Y:S02]  /*0ec0*/  MUFU.RCP R59, R36 ;  /* 0x00000024003b7308 */ /* 0x000e240000001000 */
[----:B0-----:R-:W-:-:S04]  /*0ed0*/  FFMA R0, R36, R59, -1 ;  /* 0xbf80000024007423 */ /* 0x001fc8000000003b */
[----:B------:R-:W-:-:S04]  /*0ee0*/  FADD.FTZ R0, -R0, -RZ ;  /* 0x800000ff00007221 */ /* 0x000fc80000010100 */
[----:B------:R-:W-:-:S07]  /*0ef0*/  FFMA R59, R59, R0, R59 ;  /* 0x000000003b3b7223 */ /* 0x000fce000000003b */
.L_x_1162:
[----:B------:R-:W-:Y:S05]  /*0f00*/  BSYNC B1 ;  /* 0x0000000000017941 */ /* 0x000fea0003800000 */
.L_x_1160:
[----:B------:R-:W-:Y:S01]  /*0f10*/  SHF.L.U32 R25, R21, 0x10, RZ ;  /* 0x0000001015197819 */ /* 0x000fe200000006ff */
[----:B------:R-:W-:Y:S01]  /*0f20*/  HFMA2.MMA R45, -RZ, RZ, 3.7421875, 0 ;  /* 0x437c0000ff2d7435 */ /* 0x000fe200000001ff */
[----:B------:R-:W-:Y:S01]  /*0f30*/  IMAD.MOV.U32 R37, RZ, RZ, 0x3bbb989d ;  /* 0x3bbb989dff257424 */ /* 0x000fe200078e00ff */
        /* <DEDUP_REMOVED lines=13> */
[----:B------:R-:W-:Y:S01]  /*1010*/  LOP3.LUT R26, R0, 0x7f800000, RZ, 0xc0, !PT ;  /* 0x7f800000001a7812 */ /* 0x000fe200078ec0ff */
[----:B------:R-:W-:Y:S01]  /*1020*/  FMUL R0, R23, R59 ;  /* 0x0000003b17007220 */ /* 0x000fe20000400000 */
[----:B------:R-:W-:Y:S02]  /*1030*/  FMUL R23, R25, 1.7020000219345092773 ;  /* 0x3fd9db2319177820 */ /* 0x000fe40000400000 */
[----:B------:R-:W-:Y:S01]  /*1040*/  ISETP.GT.U32.AND P0, PT, R26, 0x1ffffff, PT ;  /* 0x01ffffff1a00780c */ /* 0x000fe20003f04070 */
[----:B------:R-:W-:-:S12]  /*1050*/  FMUL R51, R51, R0 ;  /* 0x0000000033337220 */ /* 0x000fd80000400000 */
[----:B------:R-:W-:Y:S05]  /*1060*/  @P0 BRA `(.L_x_1164) ;  /* 0x0000000000100947 */ /* 0x000fea0003800000 */
[----:B------:R-:W-:Y:S02]  /*1070*/  MOV R0, R28 ;  /* 0x0000001c00007202 */ /* 0x000fe40000000f00 */
[----:B------:R-:W-:-:S07]  /*1080*/  MOV R58, 0x10a0 ;  /* 0x000010a0003a7802 */ /* 0x000fce0000000f00 */
[----:B------:R-:W-:Y:S05]  /*1090*/  CALL.REL.NOINC `($__internal_11_$__cuda_sm20_rcp_rn_f32_slowpath) ;  /* 0x0000005c00407944 */ /* 0x000fea0003c00000 */
[----:B------:R-:W-:Y:S05]  /*10a0*/  BRA `(.L_x_1165) ;  /* 0x0000000000107947 */ /* 0x000fea0003800000 */
.L_x_1164:
[----:B------:R-:W0:Y:S02]  /*10b0*/  MUFU.RCP R59, R28 ;  /* 0x0000001c003b7308 */ /* 0x000e240000001000 */
[----:B0-----:R-:W-:-:S04]  /*10c0*/  FFMA R0, R28, R59, -1 ;  /* 0xbf8000001c007423 */ /* 0x001fc8000000003b */
[----:B------:R-:W-:-:S04]  /*10d0*/  FADD.FTZ R0, -R0, -RZ ;  /* 0x800000ff00007221 */ /* 0x000fc80000010100 */
[----:B------:R-:W-:-:S07]  /*10e0*/  FFMA R59, R59, R0, R59 ;  /* 0x000000003b3b7223 */ /* 0x000fce000000003b */
.L_x_1165:
[----:B------:R-:W-:Y:S05]  /*10f0*/  BSYNC B1 ;  /* 0x0000000000017941 */ /* 0x000fea0003800000 */
.L_x_1163:
        /* <DEDUP_REMOVED lines=26> */
[----:B------:R-:W-:Y:S05]  /*12a0*/  CALL.REL.NOINC `($__internal_11_$__cuda_sm20_rcp_rn_f32_slowpath) ;  /* 0x0000005800bc7944 */ /* 0x000fea0003c00000 */
[----:B------:R-:W-:Y:S05]  /*12b0*/  BRA `(.L_x_1168) ;  /* 0x0000000000107947 */ /* 0x000fea0003800000 */
.L_x_1167:
[----:B------:R-:W0:Y:S02]  /*12c0*/  MUFU.RCP R59, R26 ;  /* 0x0000001a003b7308 */ /* 0x000e240000001000 */
[----:B0-----:R-:W-:-:S04]  /*12d0*/  FFMA R0, R26, R59, -1 ;  /* 0xbf8000001a007423 */ /* 0x001fc8000000003b */
[----:B------:R-:W-:-:S04]  /*12e0*/  FADD.FTZ R0, -R0, -RZ ;  /* 0x800000ff00007221 */ /* 0x000fc80000010100 */
[----:B------:R-:W-:-:S07]  /*12f0*/  FFMA R59, R59, R0, R59 ;  /* 0x000000003b3b7223 */ /* 0x000fce000000003b */
.L_x_1168:
[----:B------:R-:W-:Y:S05]  /*1300*/  BSYNC B1 ;  /* 0x0000000000017941 */ /* 0x000fea0003800000 */
.L_x_1166:
[----:B------:R-:W-:Y:S01]  /*1310*/  HFMA2.MMA R25, -RZ, RZ, 0.96630859375, -0.0022525787353515625 ;  /* 0x3bbb989dff197435 */ /* 0x000fe200000001ff */
[----:B------:R-:W-:Y:S01]  /*1320*/  SHF.L.U32 R23, R29, 0x10, RZ ;  /* 0x000000101d177819 */ /* 0x000fe200000006ff */
[----:B------:R-:W-:Y:S01]  /*1330*/  IMAD.MOV.U32 R37, RZ, RZ, 0x437c0000 ;  /* 0x437c0000ff257424 */ /* 0x000fe200078e00ff */
[----:B------:R-:W-:Y:S03]  /*1340*/  BSSY B1, `(.L_x_1169) ;  /* 0x0000019000017945 */ /* 0x000fe60003800000 */
[C---:B------:R-:W-:Y:S01]  /*1350*/  FMUL R0, R23.reuse, -1.7020000219345092773 ;  /* 0xbfd9db2317007820 */ /* 0x040fe20000400000 */
[----:B------:R-:W-:-:S03]  /*1360*/  FMUL R23, R23, 1.7020000219345092773 ;  /* 0x3fd9db2317177820 */ /* 0x000fc60000400000 */
        /* <DEDUP_REMOVED lines=18> */
.L_x_1170:
[----:B------:R-:W0:Y:S02]  /*1490*/  MUFU.RCP R59, R24 ;  /* 0x00000018003b7308 */ /* 0x000e240000001000 */
[----:B0-----:R-:W-:-:S04]  /*14a0*/  FFMA R0, R24, R59, -1 ;  /* 0xbf80000018007423 */ /* 0x001fc8000000003b */
[----:B------:R-:W-:-:S04]  /*14b0*/  FADD.FTZ R0, -R0, -RZ ;  /* 0x800000ff00007221 */ /* 0x000fc80000010100 */
[----:B------:R-:W-:-:S07]  /*14c0*/  FFMA R59, R59, R0, R59 ;  /* 0x000000003b3b7223 */ /* 0x000fce000000003b */
.L_x_1171:
[----:B------:R-:W-:Y:S05]  /*14d0*/  BSYNC B1 ;  /* 0x0000000000017941 */ /* 0x000fea0003800000 */
.L_x_1169:
[----:B------:R-:W-:Y:S01]  /*14e0*/  SHF.L.U32 R21, R29, 0x10, RZ ;  /* 0x000000101d157819 */ /* 0x000fe200000006ff */
[----:B------:R-:W-:Y:S01]  /*14f0*/  IMAD.MOV.U32 R37, RZ, RZ, 0x437c0000 ;  /* 0x437c0000ff257424 */ /* 0x000fe200078e00ff */
[----:B------:R-:W-:Y:S01]  /*1500*/  MOV R25, 0x3bbb989d ;  /* 0x3bbb989d00197802 */ /* 0x000fe20000000f00 */
[----:B------:R-:W-:Y:S01]  /*1510*/  IMAD.U32 R55, R31, 0x10000, RZ ;  /* 0x000100001f377824 */ /* 0x000fe200078e00ff */
        /* <DEDUP_REMOVED lines=23> */
[----:B------:R-:W-:Y:S05]  /*1690*/  CALL.REL.NOINC `($__internal_11_$__cuda_sm20_rcp_rn_f32_slowpath) ;  /* 0x0000005400c07944 */ /* 0x000fea0003c00000 */
[----:B------:R-:W-:Y:S05]  /*16a0*/  BRA `(.L_x_1174) ;  /* 0x0000000000107947 */ /* 0x000fea0003800000 */
.L_x_1173:
[----:B------:R-:W0:Y:S02]  /*16b0*/  MUFU.RCP R59, R26 ;  /* 0x0000001a003b7308 */ /* 0x000e240000001000 */
[----:B0-----:R-:W-:-:S04]  /*16c0*/  FFMA R0, R26, R59, -1 ;  /* 0xbf8000001a007423 */ /* 0x001fc8000000003b */
[----:B------:R-:W-:-:S04]  /*16d0*/  FADD.FTZ R0, -R0, -RZ ;  /* 0x800000ff00007221 */ /* 0x000fc80000010100 */
[----:B------:R-:W-:-:S07]  /*16e0*/  FFMA R59, R59, R0, R59 ;  /* 0x000000003b3b7223 */ /* 0x000fce000000003b */
.L_x_1174:
[----:B------:R-:W-:Y:S05]  /*16f0*/  BSYNC B1 ;  /* 0x0000000000017941 */ /* 0x000fea0003800000 */
.L_x_1172:
[----:B------:R-:W-:Y:S01]  /*1700*/  HFMA2.MMA R25, -RZ, RZ, 0.96630859375, -0.0022525787353515625 ;  /* 0x3bbb989dff197435 */ /* 0x000fe200000001ff */
[----:B------:R-:W-:Y:S01]  /*1710*/  IMAD.U32 R23, R29, 0x10000, RZ ;  /* 0x000100001d177824 */ /* 0x000fe200078e00ff */
[----:B------:R-:W-:Y:S01]  /*1720*/  MOV R37, 0x437c0000 ;  /* 0x437c000000257802 */ /* 0x000fe20000000f00 */
[----:B------:R-:W-:Y:S01]  /*1730*/  BSSY B1, `(.L_x_1175) ;  /* 0x000001b000017945 */ /* 0x000fe20003800000 */
[----:B------:R-:W-:Y:S01]  /*1740*/  PRMT R31, R31, 0x7632, R31 ;  /* 0x000076321f1f7816 */ /* 0x000fe2000000001f */
[----:B------:R-:W-:Y:S01]  /*1750*/  FMUL R0, R23, -1.7020000219345092773 ;  /* 0xbfd9db2317007820 */ /* 0x000fe20000400000 */
[----:B------:R-:W-:-:S04]  /*1760*/  PRMT R22, R22, 0x7632, R22 ;  /* 0x0000763216167816 */ /* 0x000fc80000000016 */
        /* <DEDUP_REMOVED lines=19> */
.L_x_1176:
[----:B------:R-:W0:Y:S02]  /*18a0*/  MUFU.RCP R59, R26 ;  /* 0x0000001a003b7308 */ /* 0x000e240000001000 */
[----:B0-----:R-:W-:-:S04]  /*18b0*/  FFMA R0, R26, R59, -1 ;  /* 0xbf8000001a007423 */ /* 0x001fc8000000003b */
[----:B------:R-:W-:-:S04]  /*18c0*/  FADD.FTZ R0, -R0, -RZ ;  /* 0x800000ff00007221 */ /* 0x000fc80000010100 */
[----:B------:R-:W-:-:S07]  /*18d0*/  FFMA R59, R59, R0, R59 ;  /* 0x000000003b3b7223 */ /* 0x000fce000000003b */
.L_x_1177:
[----:B------:R-:W-:Y:S05]  /*18e0*/  BSYNC B1 ;  /* 0x0000000000017941 */ /* 0x000fea0003800000 */
.L_x_1175:
[----:B------:R-:W-:Y:S01]  /*18f0*/  HFMA2.MMA R23, -RZ, RZ, 0.96630859375, -0.0022525787353515625 ;  /* 0x3bbb989dff177435 */ /* 0x000fe200000001ff */
[----:B------:R-:W-:Y:S01]  /*1900*/  IMAD.U32 R29, R29, 0x10000, RZ ;  /* 0x000100001d1d7824 */ /* 0x000fe200078e00ff */
[----:B------:R-:W-:Y:S01]  /*1910*/  MOV R24, 0x437c0000 ;  /* 0x437c000000187802 */ /* 0x000fe20000000f00 */
[----:B------:R-:W-:Y:S01]  /*1920*/  BSSY B1, `(.L_x_1178) ;  /* 0x000001e000017945 */ /* 0x000fe20003800000 */
[----:B------:R-:W-:Y:S01]  /*1930*/  SHF.L.U32 R31, R31, 0x10, RZ ;  /* 0x000000101f1f7819 */ /* 0x000fe200000006ff */
        /* <DEDUP_REMOVED lines=21> */
[----:B------:R-:W-:Y:S05]  /*1a90*/  CALL.REL.NOINC `($__internal_11_$__cuda_sm20_rcp_rn_f32_slowpath) ;  /* 0x0000005000c07944 */ /* 0x000fea0003c00000 */
[----:B------:R-:W-:Y:S01]  /*1aa0*/  MOV R0, R59 ;  /* 0x0000003b00007202 */ /* 0x000fe20000000f00 */
[----:B------:R-:W-:Y:S06]  /*1ab0*/  BRA `(.L_x_1180) ;  /* 0x0000000000107947 */ /* 0x000fec0003800000 */
.L_x_1179:
[----:B------:R-:W0:Y:S02]  /*1ac0*/  MUFU.RCP R0, R37 ;  /* 0x0000002500007308 */ /* 0x000e240000001000 */
[----:B0-----:R-:W-:-:S04]  /*1ad0*/  FFMA R21, R37, R0, -1 ;  /* 0xbf80000025157423 */ /* 0x001fc80000000000 */
[----:B------:R-:W-:-:S04]  /*1ae0*/  FADD.FTZ R21, -R21, -RZ ;  /* 0x800000ff15157221 */ /* 0x000fc80000010100 */
[----:B------:R-:W-:-:S07]  /*1af0*/  FFMA R0, R0, R21, R0 ;  /* 0x0000001500007223 */ /* 0x000fce0000000000 */
.L_x_1180:
[----:B------:R-:W-:Y:S05]  /*1b00*/  BSYNC B1 ;  /* 0x0000000000017941 */ /* 0x000fea0003800000 */
.L_x_1178:
[----:B------:R-:W-:Y:S01]  /*1b10*/  IADD3 R60, P0, R27, R17, RZ ;  /* 0x000000111b3c7210 */ /* 0x000fe20007f1e0ff */
[----:B------:R-:W0:Y:S01]  /*1b20*/  LDC.64 R36, c[0x0][0x248] ;  /* 0x00009200ff247b82 */ /* 0x000e220000000a00 */
[----:B------:R-:W-:Y:S01]  /*1b30*/  FMUL R0, R29, R0 ;  /* 0x000000001d007220 */ /* 0x000fe20000400000 */
[----:B------:R-:W-:Y:S01]  /*1b40*/  FMUL R21, R50, UR7 ;  /* 0x0000000732157c20 */ /* 0x000fe20008400000 */
[----:B------:R-:W-:Y:S01]  /*1b50*/  FMUL R22, R52, UR7 ;  /* 0x0000000734167c20 */ /* 0x000fe20008400000 */
[----:B------:R-:W-:Y:S01]  /*1b60*/  IMAD.X R61, R30, 0x1, R19, P0 ;  /* 0x000000011e3d7824 */ /* 0x000fe200000e0613 */
[----:B------:R-:W-:Y:S01]  /*1b70*/  IADD3 R58, P0, R60, UR13, RZ ;  /* 0x0000000d3c3a7c10 */ /* 0x000fe2000ff1e0ff */
[----:B------:R-:W-:Y:S01]  /*1b80*/  FMUL R24, R54, UR7 ;  /* 0x0000000736187c20 */ /* 0x000fe20008400000 */
[----:B------:R-:W-:Y:S01]  /*1b90*/  FMUL R23, R56, UR7 ;  /* 0x0000000738177c20 */ /* 0x000fe20008400000 */
[----:B------:R-:W-:Y:S01]  /*1ba0*/  FMUL R25, R51, UR7 ;  /* 0x0000000733197c20 */ /* 0x000fe20008400000 */
[----:B------:R-:W-:Y:S01]  /*1bb0*/  IADD3.X R59, R61, UR4, RZ, P0, !PT ;  /* 0x000000043d3b7c10 */ /* 0x000fe200087fe4ff */
[----:B------:R-:W-:Y:S01]  /*1bc0*/  FMUL R28, R53, UR7 ;  /* 0x00000007351c7c20 */ /* 0x000fe20008400000 */
[----:B------:R-:W-:Y:S01]  /*1bd0*/  IADD3 R26, P0, R17, UR14, RZ ;  /* 0x0000000e111a7c10 */ /* 0x000fe2000ff1e0ff */
[----:B------:R-:W-:Y:S01]  /*1be0*/  FMUL R0, R31, R0 ;  /* 0x000000001f007220 */ /* 0x000fe20000400000 */
[----:B------:R-:W-:Y:S01]  /*1bf0*/  F2FP.BF16.F32.PACK_AB R33, R22, R21 ;  /* 0x000000151621723e */ /* 0x000fe200000010ff */
[----:B------:R-:W-:Y:S01]  /*1c00*/  UIMAD UR8, UR6, 0x3, URZ ;  /* 0x00000003060878a4 */ /* 0x000fe2000f8e023f */
[----:B------:R-:W-:Y:S01]  /*1c10*/  IADD3 R44, P1, R26, R27, RZ ;  /* 0x0000001b1a2c7210 */ /* 0x000fe20007f3e0ff */
[----:B------:R-:W-:Y:S01]  /*1c20*/  FMUL R29, R0, UR7 ;  /* 0x00000007001d7c20 */ /* 0x000fe20008400000 */
[----:B------:R-:W-:Y:S01]  /*1c30*/  IADD3.X R27, R19, UR15, RZ, P0, !PT ;  /* 0x0000000f131b7c10 */ /* 0x000fe200087fe4ff */
[----:B------:R1:W-:Y:S01]  /*1c40*/  STG.E desc[UR10][R60.64], R33 ;  /* 0x000000213c007986 */ /* 0x0003e2000c10190a */
[----:B------:R-:W-:-:S02]  /*1c50*/  F2FP.BF16.F32.PACK_AB R43, R23, R24 ;  /* 0x00000018172b723e */ /* 0x000fc400000010ff */
[----:B------:R-:W-:Y:S01]  /*1c60*/  IADD3.X R45, R27, R30, RZ, P1, !PT ;  /* 0x0000001e1b2d7210 */ /* 0x000fe20000ffe4ff */
[----:B------:R-:W-:Y:S01]  /*1c70*/  FMUL R30, R55, UR7 ;  /* 0x00000007371e7c20 */ /* 0x000fe20008400000 */
[----:B------:R-:W-:Y:S01]  /*1c80*/  IADD3 R31, P1, R32, UR12, RZ ;  /* 0x0000000c201f7c10 */ /* 0x000fe2000ff3e0ff */
[----:B------:R2:W-:Y:S01]  /*1c90*/  STG.E desc[UR10][R58.64], R43 ;  /* 0x0000002b3a007986 */ /* 0x0005e2000c10190a */
[----:B------:R-:W-:Y:S02]  /*1ca0*/  IADD3 R32, R8, 0x1e, RZ ;  /* 0x0000001e08207810 */ /* 0x000fe40007ffe0ff */
[----:B------:R-:W-:Y:S01]  /*1cb0*/  F2FP.BF16.F32.PACK_AB R57, R28, R25 ;  /* 0x000000191c39723e */ /* 0x000fe200000010ff */
[----:B0-----:R-:W-:Y:S01]  /*1cc0*/  IMAD.X R34, R34, 0x1, R37, P1 ;  /* 0x0000000122227824 */ /* 0x001fe200008e0625 */
[----:B------:R-:W-:Y:S02]  /*1cd0*/  IADD3 R62, P0, R44, UR13, RZ ;  /* 0x0000000d2c3e7c10 */ /* 0x000fe4000ff1e0ff */
[----:B------:R-:W-:Y:S01]  /*1ce0*/  LOP3.LUT R32, R32, 0x1f, RZ, 0xc0, !PT ;  /* 0x0000001f20207812 */ /* 0x000fe200078ec0ff */
[----:B------:R0:W-:Y:S01]  /*1cf0*/  STG.E desc[UR10][R44.64], R57 ;  /* 0x000000392c007986 */ /* 0x0001e2000c10190a */
[----:B------:R-:W-:-:S02]  /*1d00*/  IADD3.X R63, R45, UR4, RZ, P0, !PT ;  /* 0x000000042d3f7c10 */ /* 0x000fc400087fe4ff */
[----:B-1----:R-:W-:Y:S02]  /*1d10*/  MOV R61, UR16 ;  /* 0x00000010003d7c02 */ /* 0x002fe40008000f00 */
[----:B--2---:R-:W-:-:S05]  /*1d20*/  F2FP.BF16.F32.PACK_AB R43, R29, R30 ;  /* 0x0000001e1d2b723e */ /* 0x004fca00000010ff */
[----:B------:R1:W-:Y:S01]  /*1d30*/  STG.E desc[UR10][R62.64], R43 ;  /* 0x0000002b3e007986 */ /* 0x0003e2000c10190a */
[----:B0-----:R-:W-:-:S04]  /*1d40*/  IADD3 R44, P0, R32, R31, RZ ;  /* 0x0000001f202c7210 */ /* 0x001fc80007f1e0ff */
[----:B------:R-:W-:-:S03]  /*1d50*/  IADD3.X R45, RZ, R34, RZ, P0, !PT ;  /* 0x00000022ff2d7210 */ /* 0x000fc600007fe4ff */
[----:B------:R-:W-:Y:S01]  /*1d60*/  IMAD.WIDE.U32 R60, R61, 0x3, R44 ;  /* 0x000000033d3c7825 */ /* 0x000fe200078e002c */
[----:B-1----:R-:W-:-:S03]  /*1d70*/  IADD3 R43, P1, R44, UR12, RZ ;  /* 0x0000000c2c2b7c10 */ /* 0x002fc6000ff3e0ff */
[----:B------:R-:W-:Y:S01]  /*1d80*/  VIADD R33, R61, UR8 ;  /* 0x000000083d217c36 */ /* 0x000fe20008000000 */
[C---:B------:R-:W-:Y:S02]  /*1d90*/  LEA R58, P0, R60.reuse, R9, 0x2 ;  /* 0x000000093c3a7211 */ /* 0x040fe400078010ff */
[----:B------:R-:W-:Y:S02]  /*1da0*/  IADD3.X R37, R45, R37, RZ, P1, !PT ;  /* 0x000000252d257210 */ /* 0x000fe40000ffe4ff */
[----:B------:R-:W-:Y:S02]  /*1db0*/  LEA.HI.X R59, R60, R10, R33, 0x2, P0 ;  /* 0x0000000a3c3b7211 */ /* 0x000fe400000f1421 */
[----:B------:R-:W-:Y:S02]  /*1dc0*/  IADD3 R33, P0, R42, UR14, RZ ;  /* 0x0000000e2a217c10 */ /* 0x000fe4000ff1e0ff */
[----:B------:R-:W-:Y:S02]  /*1dd0*/  LEA R60, P1, R43, R9, 0x2 ;  /* 0x000000092b3c7211 */ /* 0x000fe400078210ff */
[----:B------:R-:W-:-:S02]  /*1de0*/  IADD3.X R35, R35, UR15, RZ, P0, !PT ;  /* 0x0000000f23237c10 */ /* 0x000fc400087fe4ff */
[----:B------:R-:W-:Y:S02]  /*1df0*/  IADD3 R42, P0, R32, R33, RZ ;  /* 0x00000021202a7210 */ /* 0x000fe40007f1e0ff */
[----:B------:R-:W-:Y:S02]  /*1e00*/  LEA.HI.X R61, R43, R10, R37, 0x2, P1 ;  /* 0x0000000a2b3d7211 */ /* 0x000fe400008f1425 */
[----:B------:R-:W-:Y:S02]  /*1e10*/  IADD3.X R43, RZ, R35, RZ, P0, !PT ;  /* 0x00000023ff2b7210 */ /* 0x000fe400007fe4ff */
[----:B------:R-:W-:Y:S01]  /*1e20*/  IADD3 R64, P0, R42, UR14, RZ ;  /* 0x0000000e2a407c10 */ /* 0x000fe2000ff1e0ff */
[----:B------:R-:W-:Y:S01]  /*1e30*/  UIMAD UR8, UR5, 0x3, URZ ;  /* 0x00000003050878a4 */ /* 0x000fe2000f8e023f */
[----:B------:R-:W-:Y:S02]  /*1e40*/  IMAD.WIDE.U32 R36, R36, 0x3, R42 ;  /* 0x0000000324247825 */ /* 0x000fe400078e002a */
[----:B------:R-:W-:-:S04]  /*1e50*/  IADD3.X R45, R43, UR15, RZ, P0, !PT ;  /* 0x0000000f2b2d7c10 */ /* 0x000fc800087fe4ff */
[C---:B------:R-:W-:Y:S01]  /*1e60*/  SHF.L.U64.HI R42, R64.reuse, 0x2, R45 ;  /* 0x00000002402a7819 */ /* 0x040fe2000001022d */
[----:B------:R-:W-:Y:S01]  /*1e70*/  IMAD.SHL.U32 R64, R64, 0x4, RZ ;  /* 0x0000000440407824 */ /* 0x000fe200078e00ff */
[----:B------:R0:W5:Y:S01]  /*1e80*/  LDG.E R45, desc[UR10][R60.64] ;  /* 0x0000000a3c2d7981 */ /* 0x000162000c1e1900 */
[----:B------:R-:W-:-:S03]  /*1e90*/  VIADD R37, R37, UR8 ;  /* 0x0000000825257c36 */ /* 0x000fc60008000000 */
[----:B------:R-:W-:Y:S02]  /*1ea0*/  IADD3 R66, P0, R64, R11, RZ ;  /* 0x0000000b40427210 */ /* 0x000fe40007f1e0ff */
[----:B------:R-:W-:Y:S02]  /*1eb0*/  SHF.L.U64.HI R37, R36, 0x2, R37 ;  /* 0x0000000224257819 */ /* 0x000fe40000010225 */
[----:B------:R-:W-:Y:S02]  /*1ec0*/  IADD3.X R67, R42, R12, RZ, P0, !PT ;  /* 0x0000000c2a437210 */ /* 0x000fe400007fe4ff */
[----:B------:R-:W-:Y:S02]  /*1ed0*/  IADD3 R64, P0, R64, R14, RZ ;  /* 0x0000000e40407210 */ /* 0x000fe40007f1e0ff */
[----:B------:R-:W-:Y:S01]  /*1ee0*/  SHF.L.U32 R36, R36, 0x2, RZ ;  /* 0x0000000224247819 */ /* 0x000fe200000006ff */
[----:B------:R-:W5:Y:S01]  /*1ef0*/  LDG.E R44, desc[UR10][R66.64] ;  /* 0x0000000a422c7981 */ /* 0x000f62000c1e1900 */
[----:B------:R-:W-:-:S02]  /*1f00*/  IADD3.X R65, R42, R15, RZ, P0, !PT ;  /* 0x0000000f2a417210 */ /* 0x000fc400007fe4ff */
[C---:B0-----:R-:W-:Y:S01]  /*1f10*/  IADD3 R60, P1, R36.reuse, R14, RZ ;  /* 0x0000000e243c7210 */ /* 0x041fe20007f3e0ff */
[----:B------:R-:W5:Y:S01]  /*1f20*/  LDG.E R42, desc[UR10][R58.64] ;  /* 0x0000000a3a2a7981 */ /* 0x000f62000c1e1900 */
[----:B------:R-:W-:-:S03]  /*1f30*/  IADD3 R62, P0, R36, R11, RZ ;  /* 0x0000000b243e7210 */ /* 0x000fc60007f1e0ff */
[C---:B------:R-:W-:Y:S01]  /*1f40*/  IMAD.X R61, R37.reuse, 0x1, R15, P1 ;  /* 0x00000001253d7824 */ /* 0x040fe200008e060f */
[----:B------:R-:W-:Y:S01]  /*1f50*/  IADD3.X R63, R37, R12, RZ, P0, !PT ;  /* 0x0000000c253f7210 */ /* 0x000fe200007fe4ff */
[----:B------:R0:W5:Y:S04]  /*1f60*/  LDG.E R43, desc[UR10][R64.64] ;  /* 0x0000000a402b7981 */ /* 0x000168000c1e1900 */
[----:B------:R1:W5:Y:S04]  /*1f70*/  LDG.E R37, desc[UR10][R62.64] ;  /* 0x0000000a3e257981 */ /* 0x000368000c1e1900 */
[----:B------:R1:W5:Y:S01]  /*1f80*/  LDG.E R36, desc[UR10][R60.64] ;  /* 0x0000000a3c247981 */ /* 0x000362000c1e1900 */
[----:B------:R-:W-:Y:S01]  /*1f90*/  FMNMX R57, RZ, |R50|, !PT ;  /* 0x40000032ff397209 */ /* 0x000fe20007800000 */
[----:B0-----:R-:W-:-:S03]  /*1fa0*/  HFMA2.MMA R65, -RZ, RZ, 0.96630859375, -0.0022525787353515625 ;  /* 0x3bbb989dff417435 */ /* 0x001fc600000001ff */
[----:B------:R-:W-:Y:S02]  /*1fb0*/  FMNMX R57, |R52|, R57, !PT ;  /* 0x0000003934397209 */ /* 0x000fe40007800200 */
[----:B------:R-:W-:Y:S01]  /*1fc0*/  SHF.L.U32 R52, R49, 0x10, RZ ;  /* 0x0000001031347819 */ /* 0x000fe200000006ff */
[----:B------:R-:W-:-:S04]  /*1fd0*/  IMAD.MOV.U32 R59, RZ, RZ, 0x437c0000 ;  /* 0x437c0000ff3b7424 */ /* 0x000fc800078e00ff */
[----:B------:R-:W-:-:S04]  /*1fe0*/  FMUL R50, R52, -1.7020000219345092773 ;  /* 0xbfd9db2334327820 */ /* 0x000fc80000400000 */
[----:B------:R-:W-:-:S04]  /*1ff0*/  FFMA.SAT R58, R50, R65, 0.5 ;  /* 0x3f000000323a7423 */ /* 0x000fc80000002041 */
[----:B------:R-:W-:-:S04]  /*2000*/  FFMA.RM R58, R58, R59, 12582913 ;  /* 0x4b4000013a3a7423 */ /* 0x000fc8000000403b */
[----:B------:R-:W-:-:S04]  /*2010*/  FADD R59, R58, -12583039 ;  /* 0xcb40007f3a3b7421 */ /* 0x000fc80000000000 */
[----:B------:R-:W-:-:S04]  /*2020*/  FFMA R59, R50, 1.4426950216293334961, -R59 ;  /* 0x3fb8aa3b323b7823 */ /* 0x000fc8000000083b */
[----:B------:R-:W-:-:S06]  /*2030*/  FFMA R59, R50, 1.925963033500011079e-08, R59 ;  /* 0x32a57060323b7823 */ /* 0x000fcc000000003b */
[----:B------:R-:W0:Y:S01]  /*2040*/  MUFU.EX2 R59, R59 ;  /* 0x0000003b003b7308 */ /* 0x000e220000000800 */
[----:B------:R-:W-:Y:S02]  /*2050*/  SHF.L.U32 R58, R58, 0x17, RZ ;  /* 0x000000173a3a7819 */ /* 0x000fe400000006ff */
[----:B------:R-:W-:-:S03]  /*2060*/  FMNMX R57, |R54|, R57, !PT ;  /* 0x0000003936397209 */ /* 0x000fc60007800200 */
[----:B0-----:R-:W-:-:S05]  /*2070*/  FFMA R58, R58, R59, 1 ;  /* 0x3f8000003a3a7423 */ /* 0x001fca000000003b */
[----:B------:R-:W-:-:S04]  /*2080*/  IADD3 R50, R58, 0x1800000, RZ ;  /* 0x018000003a327810 */ /* 0x000fc80007ffe0ff */
[----:B------:R-:W-:Y:S02]  /*2090*/  LOP3.LUT R50, R50, 0x7f800000, RZ, 0xc0, !PT ;  /* 0x7f80000032327812 */ /* 0x000fe400078ec0ff */
[----:B------:R-:W-:Y:S02]  /*20a0*/  FMNMX R56, |R56|, R57, !PT ;  /* 0x0000003938387209 */ /* 0x000fe40007800200 */
[----:B------:R-:W-:Y:S02]  /*20b0*/  ISETP.GT.U32.AND P0, PT, R50, 0x1ffffff, PT ;  /* 0x01ffffff3200780c */ /* 0x000fe40003f04070 */
[----:B------:R-:W-:-:S04]  /*20c0*/  FMNMX R56, |R51|, R56, !PT ;  /* 0x0000003833387209 */ /* 0x000fc80007800200 */
[----:B------:R-:W-:Y:S02]  /*20d0*/  FMNMX R56, |R53|, R56, !PT ;  /* 0x0000003835387209 */ /* 0x000fe40007800200 */
[----:B------:R-:W-:Y:S01]  /*20e0*/  IADD3 R50, P1, R13, R33, RZ ;  /* 0x000000210d327210 */ /* 0x000fe20007f3e0ff */
[----:B------:R-:W-:Y:S01]  /*20f0*/  BSSY B1, `(.L_x_1181) ;  /* 0x000000e000017945 */ /* 0x000fe20003800000 */
[----:B------:R-:W-:Y:S01]  /*2100*/  FMNMX R51, |R55|, R56, !PT ;  /* 0x0000003837337209 */ /* 0x000fe20007800200 */
[----:B------:R-:W-:Y:S02]  /*2110*/  FMUL R52, R52, 1.7020000219345092773 ;  /* 0x3fd9db2334347820 */ /* 0x000fe40000400000 */
[----:B------:R-:W-:Y:S01]  /*2120*/  IMAD.X R53, RZ, RZ, R35, P1 ;  /* 0x000000ffff357224 */ /* 0x000fe200008e0623 */
[----:B------:R-:W-:Y:S01]  /*2130*/  FMNMX R51, |R0|, R51, !PT ;  /* 0x0000003300337209 */ /* 0x000fe20007800200 */
[----:B-1----:R-:W-:Y:S06]  /*2140*/  @P0 BRA `(.L_x_1182) ;  /* 0x0000000000100947 */ /* 0x002fec0003800000 */
[----:B------:R-:W-:Y:S02]  /*2150*/  MOV R0, R58 ;  /* 0x0000003a00007202 */ /* 0x000fe40000000f00 */
[----:B------:R-:W-:-:S07]  /*2160*/  MOV R58, 0x2180 ;  /* 0x00002180003a7802 */ /* 0x000fce0000000f00 */
[----:B-----5:R-:W-:Y:S05]  /*2170*/  CALL.REL.NOINC `($__internal_11_$__cuda_sm20_rcp_rn_f32_slowpath) ;  /* 0x0000004c00087944 */ /* 0x020fea0003c00000 */
[----:B------:R-:W-:Y:S05]  /*2180*/  BRA `(.L_x_1183) ;  /* 0x0000000000107947 */ /* 0x000fea0003800000 */
.L_x_1182:
[----:B------:R-:W0:Y:S02]  /*2190*/  MUFU.RCP R59, R58 ;  /* 0x0000003a003b7308 */ /* 0x000e240000001000 */
[----:B0-----:R-:W-:-:S04]  /*21a0*/  FFMA R0, R58, R59, -1 ;  /* 0xbf8000003a007423 */ /* 0x001fc8000000003b */
[----:B------:R-:W-:-:S04]  /*21b0*/  FADD.FTZ R0, -R0, -RZ ;  /* 0x800000ff00007221 */ /* 0x000fc80000010100 */
[----:B------:R-:W-:-:S07]  /*21c0*/  FFMA R59, R59, R0, R59 ;  /* 0x000000003b3b7223 */ /* 0x000fce000000003b */
.L_x_1183:
[----:B------:R-:W-:Y:S05]  /*21d0*/  BSYNC B1 ;  /* 0x0000000000017941 */ /* 0x000fea0003800000 */
.L_x_1181:
[----:B------:R-:W-:Y:S01]  /*21e0*/  SHF.L.U32 R55, R49, 0x10, RZ ;  /* 0x0000001031377819 */ /* 0x000fe200000006ff */
[----:B------:R-:W-:Y:S01]  /*21f0*/  IMAD.MOV.U32 R57, RZ, RZ, 0x3bbb989d ;  /* 0x3bbb989dff397424 */ /* 0x000fe200078e00ff */
[----:B------:R-:W-:Y:S01]  /*2200*/  SHF.L.U32 R56, R47, 0x10, RZ ;  /* 0x000000102f387819 */ /* 0x000fe200000006ff */
[----:B------:R-:W-:Y:S02]  /*2210*/  BSSY B1, `(.L_x_1184) ;  /* 0x000001e000017945 */ /* 0x000fe40003800000 */
[----:B------:R-:W-:-:S04]  /*2220*/  FMUL R0, R55, -1.7020000219345092773 ;  /* 0xbfd9db2337007820 */ /* 0x000fc80000400000 */
[----:B------:R-:W-:Y:S01]  /*2230*/  FFMA.SAT R54, R0, R57, 0.5 ;  /* 0x3f00000000367423 */ /* 0x000fe20000002039 */
[----:B------:R-:W-:-:S05]  /*2240*/  MOV R57, 0x437c0000 ;  /* 0x437c000000397802 */ /* 0x000fca0000000f00 */
        /* <DEDUP_REMOVED lines=11> */
[----:B------:R-:W-:Y:S02]  /*2300*/  SHF.L.U32 R57, R48, 0x10, RZ ;  /* 0x0000001030397819 */ /* 0x000fe400000006ff */
[----:B------:R-:W-:Y:S01]  /*2310*/  PRMT R54, R49, 0x7632, R54 ;  /* 0x0000763231367816 */ /* 0x000fe20000000036 */
[----:B------:R-:W-:Y:S02]  /*2320*/  VIADD R0, R60, 0x1800000 ;  /* 0x018000003c007836 */ /* 0x000fe40000000000 */
[----:B------:R-:W-:-:S03]  /*2330*/  FMUL R52, R52, R57 ;  /* 0x0000003934347220 */ /* 0x000fc60000400000 */
[----:B------:R-:W-:-:S04]  /*2340*/  LOP3.LUT R0, R0, 0x7f800000, RZ, 0xc0, !PT ;  /* 0x7f80000000007812 */ /* 0x000fc800078ec0ff */
[----:B------:R-:W-:-:S13]  /*2350*/  ISETP.GT.U32.AND P0, PT, R0, 0x1ffffff, PT ;  /* 0x01ffffff0000780c */ /* 0x000fda0003f04070 */
[----:B------:R-:W-:Y:S05]  /*2360*/  @P0 BRA `(.L_x_1185) ;  /* 0x0000000000100947 */ /* 0x000fea0003800000 */
[----:B------:R-:W-:Y:S01]  /*2370*/  IMAD.MOV.U32 R0, RZ, RZ, R60 ;  /* 0x000000ffff007224 */ /* 0x000fe200078e003c */
[----:B------:R-:W-:-:S07]  /*2380*/  MOV R58, 0x23a0 ;  /* 0x000023a0003a7802 */ /* 0x000fce0000000f00 */
[----:B-----5:R-:W-:Y:S05]  /*2390*/  CALL.REL.NOINC `($__internal_11_$__cuda_sm20_rcp_rn_f32_slowpath) ;  /* 0x0000004800807944 */ /* 0x020fea0003c00000 */
[----:B------:R-:W-:Y:S05]  /*23a0*/  BRA `(.L_x_1186) ;  /* 0x0000000000107947 */ /* 0x000fea0003800000 */
.L_x_1185:
[----:B------:R-:W0:Y:S02]  /*23b0*/  MUFU.RCP R59, R60 ;  /* 0x0000003c003b7308 */ /* 0x000e240000001000 */
[----:B0-----:R-:W-:-:S04]  /*23c0*/  FFMA R0, R60, R59, -1 ;  /* 0xbf8000003c007423 */ /* 0x001fc8000000003b */
[----:B------:R-:W-:-:S04]  /*23d0*/  FADD.FTZ R0, -R0, -RZ ;  /* 0x800000ff00007221 */ /* 0x000fc80000010100 */
[----:B------:R-:W-:-:S07]  /*23e0*/  FFMA R59, R59, R0, R59 ;  /* 0x000000003b3b7223 */ /* 0x000fce000000003b */
.L_x_1186:
[----:B------:R-:W-:Y:S05]  /*23f0*/  BSYNC B1 ;  /* 0x0000000000017941 */ /* 0x000fea0003800000 */
.L_x_1184:
[----:B------:R-:W-:Y:S01]  /*2400*/  HFMA2.MMA R58, -RZ, RZ, 0.96630859375, -0.0022525787353515625 ;  /* 0x3bbb989dff3a7435 */ /* 0x000fe200000001ff */
[----:B------:R-:W-:Y:S01]  /*2410*/  SHF.L.U32 R0, R54, 0x10, RZ ;  /* 0x0000001036007819 */ /* 0x000fe200000006ff */
[----:B------:R-:W-:Y:S04]  /*2420*/  BSSY B1, `(.L_x_1187) ;  /* 0x000001c000017945 */ /* 0x000fe80003800000 */
[----:B------:R-:W-:-:S04]  /*2430*/  FMUL R49, R0, -1.7020000219345092773 ;  /* 0xbfd9db2300317820 */ /* 0x000fc80000400000 */
[----:B------:R-:W-:Y:S01]  /*2440*/  FFMA.SAT R57, R49, R58, 0.5 ;  /* 0x3f00000031397423 */ /* 0x000fe2000000203a */
[----:B------:R-:W-:-:S04]  /*2450*/  IMAD.MOV.U32 R58, RZ, RZ, 0x437c0000 ;  /* 0x437c0000ff3a7424 */ /* 0x000fc800078e00ff */
        /* <DEDUP_REMOVED lines=13> */
[----:B------:R-:W-:Y:S01]  /*2530*/  FMUL R49, R56, R49 ;  /* 0x0000003138317220 */ /* 0x000fe20000400000 */
[----:B------:R-:W-:-:S11]  /*2540*/  PRMT R56, R47, 0x7632, R56 ;  /* 0x000076322f387816 */ /* 0x000fd60000000038 */
[----:B------:R-:W-:Y:S05]  /*2550*/  @P0 BRA `(.L_x_1188) ;  /* 0x0000000000100947 */ /* 0x000fea0003800000 */
[----:B------:R-:W-:Y:S01]  /*2560*/  IMAD.MOV.U32 R0, RZ, RZ, R60 ;  /* 0x000000ffff007224 */ /* 0x000fe200078e003c */
[----:B------:R-:W-:-:S07]  /*2570*/  MOV R58, 0x2590 ;  /* 0x00002590003a7802 */ /* 0x000fce0000000f00 */
[----:B-----5:R-:W-:Y:S05]  /*2580*/  CALL.REL.NOINC `($__internal_11_$__cuda_sm20_rcp_rn_f32_slowpath) ;  /* 0x0000004800047944 */ /* 0x020fea0003c00000 */
[----:B------:R-:W-:Y:S05]  /*2590*/  BRA `(.L_x_1189) ;  /* 0x0000000000107947 */ /* 0x000fea0003800000 */
.L_x_1188:
[----:B------:R-:W0:Y:S02]  /*25a0*/  MUFU.RCP R59, R60 ;  /* 0x0000003c003b7308 */ /* 0x000e240000001000 */
[----:B0-----:R-:W-:-:S04]  /*25b0*/  FFMA R0, R60, R59, -1 ;  /* 0xbf8000003c007423 */ /* 0x001fc8000000003b */
[----:B------:R-:W-:-:S04]  /*25c0*/  FADD.FTZ R0, -R0, -RZ ;  /* 0x800000ff00007221 */ /* 0x000fc80000010100 */
[----:B------:R-:W-:-:S07]  /*25d0*/  FFMA R59, R59, R0, R59 ;  /* 0x000000003b3b7223 */ /* 0x000fce000000003b */
.L_x_1189:
[----:B------:R-:W-:Y:S05]  /*25e0*/  BSYNC B1 ;  /* 0x0000000000017941 */ /* 0x000fea0003800000 */
.L_x_1187:
[----:B------:R-:W-:Y:S01]  /*25f0*/  SHF.L.U32 R47, R54, 0x10, RZ ;  /* 0x00000010362f7819 */ /* 0x000fe200000006ff */
[----:B------:R-:W-:Y:S01]  /*2600*/  IMAD.U32 R56, R56, 0x10000, RZ ;  /* 0x0001000038387824 */ /* 0x000fe200078e00ff */
[----:B------:R-:W-:Y:S01]  /*2610*/  MOV R57, 0x3bbb989d ;  /* 0x3bbb989d00397802 */ /* 0x000fe20000000f00 */
[----:B------:R-:W-:Y:S01]  /*2620*/  BSSY B1, `(.L_x_1190) ;  /* 0x000001d000017945 */ /* 0x000fe20003800000 */
[----:B------:R-:W-:Y:S01]  /*2630*/  SHF.L.U32 R55, R55, 0x10, RZ ;  /* 0x0000001037377819 */ /* 0x000fe200000006ff */
[----:B------:R-:W-:-:S04]  /*2640*/  FMUL R0, R47, -1.7020000219345092773 ;  /* 0xbfd9db232f007820 */ /* 0x000fc80000400000 */
[----:B------:R-:W-:Y:S01]  /*2650*/  FFMA.SAT R54, R0, R57, 0.5 ;  /* 0x3f00000000367423 */ /* 0x000fe20000002039 */
[----:B------:R-:W-:-:S04]  /*2660*/  IMAD.MOV.U32 R57, RZ, RZ, 0x437c0000 ;  /* 0x437c0000ff397424 */ /* 0x000fc800078e00ff */
        /* <DEDUP_REMOVED lines=9> */
[----:B0-----:R-:W-:-:S03]  /*2700*/  FFMA R58, R54, R57, 1 ;  /* 0x3f800000363a7423 */ /* 0x001fc60000000039 */
[----:B------:R-:W-:Y:S02]  /*2710*/  FMUL R54, R59, R56 ;  /* 0x000000383b367220 */ /* 0x000fe40000400000 */
[----:B------:R-:W-:Y:S02]  /*2720*/  IADD3 R0, R58, 0x1800000, RZ ;  /* 0x018000003a007810 */ /* 0x000fe40007ffe0ff */
[----:B------:R-:W-:Y:S02]  /*2730*/  FMUL R54, R54, R55 ;  /* 0x0000003736367220 */ /* 0x000fe40000400000 */
[----:B------:R-:W-:-:S04]  /*2740*/  LOP3.LUT R0, R0, 0x7f800000, RZ, 0xc0, !PT ;  /* 0x7f80000000007812 */ /* 0x000fc800078ec0ff */
[----:B------:R-:W-:-:S13]  /*2750*/  ISETP.GT.U32.AND P0, PT, R0, 0x1ffffff, PT ;  /* 0x01ffffff0000780c */ /* 0x000fda0003f04070 */
[----:B------:R-:W-:Y:S05]  /*2760*/  @P0 BRA `(.L_x_1191) ;  /* 0x0000000000100947 */ /* 0x000fea0003800000 */
[----:B------:R-:W-:Y:S02]  /*2770*/  MOV R0, R58 ;  /* 0x0000003a00007202 */ /* 0x000fe40000000f00 */
[----:B------:R-:W-:-:S07]  /*2780*/  MOV R58, 0x27a0 ;  /* 0x000027a0003a7802 */ /* 0x000fce0000000f00 */
[----:B-----5:R-:W-:Y:S05]  /*2790*/  CALL.REL.NOINC `($__internal_11_$__cuda_sm20_rcp_rn_f32_slowpath) ;  /* 0x0000004400807944 */ /* 0x020fea0003c00000 */
[----:B------:R-:W-:Y:S05]  /*27a0*/  BRA `(.L_x_1192) ;  /* 0x0000000000107947 */ /* 0x000fea0003800000 */
.L_x_1191:
[----:B------:R-:W0:Y:S02]  /*27b0*/  MUFU.RCP R59, R58 ;  /* 0x0000003a003b7308 */ /* 0x000e240000001000 */
[----:B0-----:R-:W-:-:S04]  /*27c0*/  FFMA R0, R58, R59, -1 ;  /* 0xbf8000003a007423 */ /* 0x001fc8000000003b */
[----:B------:R-:W-:-:S04]  /*27d0*/  FADD.FTZ R0, -R0, -RZ ;  /* 0x800000ff00007221 */ /* 0x000fc80000010100 */
[----:B------:R-:W-:-:S07]  /*27e0*/  FFMA R59, R59, R0, R59 ;  /* 0x000000003b3b7223 */ /* 0x000fce000000003b */
.L_x_1192:
[----:B------:R-:W-:Y:S05]  /*27f0*/  BSYNC B1 ;  /* 0x0000000000017941 */ /* 0x000fea0003800000 */
.L_x_1190:
[----:B------:R-:W-:Y:S01]  /*2800*/  HFMA2.MMA R55, -RZ, RZ, 0.96630859375, -0.0022525787353515625 ;  /* 0x3bbb989dff377435 */ /* 0x000fe200000001ff */
[----:B------:R-:W-:Y:S01]  /*2810*/  IMAD.U32 R48, R46, 0x10000, RZ ;  /* 0x000100002e307824 */ /* 0x000fe200078e00ff */
[----:B------:R-:W-:Y:S01]  /*2820*/  MOV R58, 0x437c0000 ;  /* 0x437c0000003a7802 */ /* 0x000fe20000000f00 */
[----:B------:R-:W-:Y:S01]  /*2830*/  FMUL R47, R47, R59 ;  /* 0x0000003b2f2f7220 */ /* 0x000fe20000400000 */
[----:B------:R-:W-:Y:S01]  /*2840*/  BSSY B1, `(.L_x_1193) ;  /* 0x0000018000017945 */ /* 0x000fe20003800000 */
[C---:B------:R-:W-:Y:S01]  /*2850*/  FMUL R0, R48.reuse, -1.7020000219345092773 ;  /* 0xbfd9db2330007820 */ /* 0x040fe20000400000 */
[----:B------:R-:W-:Y:S01]  /*2860*/  FMUL R48, R48, 1.7020000219345092773 ;  /* 0x3fd9db2330307820 */ /* 0x000fe20000400000 */
[----:B------:R-:W-:-:S03]  /*2870*/  FMUL R47, R56, R47 ;  /* 0x0000002f382f7220 */ /* 0x000fc60000400000 */
        /* <DEDUP_REMOVED lines=14> */
[----:B-----5:R-:W-:Y:S05]  /*2960*/  CALL.REL.NOINC `($__internal_11_$__cuda_sm20_rcp_rn_f32_slowpath) ;  /* 0x00000044000c7944 */ /* 0x020fea0003c00000 */
[----:B------:R-:W-:Y:S05]  /*2970*/  BRA `(.L_x_1195) ;  /* 0x0000000000107947 */ /* 0x000fea0003800000 */
.L_x_1194:
[----:B------:R-:W0:Y:S02]  /*2980*/  MUFU.RCP R59, R58 ;  /* 0x0000003a003b7308 */ /* 0x000e240000001000 */
[----:B0-----:R-:W-:-:S04]  /*2990*/  FFMA R0, R58, R59, -1 ;  /* 0xbf8000003a007423 */ /* 0x001fc8000000003b */
[----:B------:R-:W-:-:S04]  /*29a0*/  FADD.FTZ R0, -R0, -RZ ;  /* 0x800000ff00007221 */ /* 0x000fc80000010100 */
[----:B------:R-:W-:-:S07]  /*29b0*/  FFMA R59, R59, R0, R59 ;  /* 0x000000003b3b7223 */ /* 0x000fce000000003b */
.L_x_1195:
[----:B------:R-:W-:Y:S05]  /*29c0*/  BSYNC B1 ;  /* 0x0000000000017941 */ /* 0x000fea0003800000 */
.L_x_1193:
[----:B------:R-:W-:Y:S01]  /*29d0*/  HFMA2.MMA R57, -RZ, RZ, 0.96630859375, -0.0022525787353515625 ;  /* 0x3bbb989dff397435 */ /* 0x000fe200000001ff */
[----:B------:R-:W-:Y:S01]  /*29e0*/  IMAD.U32 R55, R46, 0x10000, RZ ;  /* 0x000100002e377824 */ /* 0x000fe200078e00ff */
[----:B------:R-:W-:Y:S01]  /*29f0*/  SHF.L.U32 R64, R41, 0x10, RZ ;  /* 0x0000001029407819 */ /* 0x000fe200000006ff */
[----:B------:R-:W-:Y:S02]  /*2a00*/  BSSY B1, `(.L_x_1196) ;  /* 0x000001e000017945 */ /* 0x000fe40003800000 */
[----:B------:R-:W-:-:S05]  /*2a10*/  FMUL R0, R55, -1.7020000219345092773 ;  /* 0xbfd9db2337007820 */ /* 0x000fca0000400000 */
        /* <DEDUP_REMOVED lines=12> */
[----:B0-----:R-:W-:Y:S01]  /*2ae0*/  FFMA R58, R56, R57, 1 ;  /* 0x3f800000383a7423 */ /* 0x001fe20000000039 */
[----:B------:R-:W-:Y:S01]  /*2af0*/  IMAD.U32 R57, R40, 0x10000, RZ ;  /* 0x0001000028397824 */ /* 0x000fe200078e00ff */
        /* <DEDUP_REMOVED lines=8> */
[----:B-----5:R-:W-:Y:S05]  /*2b80*/  CALL.REL.NOINC `($__internal_11_$__cuda_sm20_rcp_rn_f32_slowpath) ;  /* 0x0000004000847944 */ /* 0x020fea0003c00000 */
[----:B------:R-:W-:Y:S05]  /*2b90*/  BRA `(.L_x_1198) ;  /* 0x0000000000107947 */ /* 0x000fea0003800000 */
.L_x_1197:
[----:B------:R-:W0:Y:S02]  /*2ba0*/  MUFU.RCP R59, R58 ;  /* 0x0000003a003b7308 */ /* 0x000e240000001000 */
[----:B0-----:R-:W-:-:S04]  /*2bb0*/  FFMA R0, R58, R59, -1 ;  /* 0xbf8000003a007423 */ /* 0x001fc8000000003b */
[----:B------:R-:W-:-:S04]  /*2bc0*/  FADD.FTZ R0, -R0, -RZ ;  /* 0x800000ff00007221 */ /* 0x000fc80000010100 */
[----:B------:R-:W-:-:S07]  /*2bd0*/  FFMA R59, R59, R0, R59 ;  /* 0x000000003b3b7223 */ /* 0x000fce000000003b */
.L_x_1198:
[----:B------:R-:W-:Y:S05]  /*2be0*/  BSYNC B1 ;  /* 0x0000000000017941 */ /* 0x000fea0003800000 */
.L_x_1196:
[----:B------:R-:W-:Y:S01]  /*2bf0*/  FMUL R59, R55, R59 ;  /* 0x0000003b373b7220 */ /* 0x000fe20000400000 */
[----:B------:R-:W-:Y:S01]  /*2c00*/  SHF.L.U32 R55, R56, 0x10, RZ ;  /* 0x0000001038377819 */ /* 0x000fe200000006ff */
[----:B------:R-:W-:Y:S01]  /*2c10*/  IMAD.MOV.U32 R57, RZ, RZ, 0x3bbb989d ;  /* 0x3bbb989dff397424 */ /* 0x000fe200078e00ff */
[----:B------:R-:W-:Y:S01]  /*2c20*/  PRMT R40, R41, 0x7632, R40 ;  /* 0x0000763229287816 */ /* 0x000fe20000000028 */
[----:B------:R-:W-:Y:S02]  /*2c30*/  BSSY B1, `(.L_x_1199) ;  /* 0x000001a000017945 */ /* 0x000fe40003800000 */
[C---:B------:R-:W-:Y:S01]  /*2c40*/  FMUL R0, R55.reuse, -1.7020000219345092773 ;  /* 0xbfd9db2337007820 */ /* 0x040fe20000400000 */
[----:B------:R-:W-:Y:S01]  /*2c50*/  PRMT R41, R40, 0x7632, R41 ;  /* 0x0000763228297816 */ /* 0x000fe20000000029 */
[----:B------:R-:W-:Y:S02]  /*2c60*/  FMUL R55, R55, 1.7020000219345092773 ;  /* 0x3fd9db2337377820 */ /* 0x000fe40000400000 */
[----:B------:R-:W-:Y:S01]  /*2c70*/  FFMA.SAT R46, R0, R57, 0.5 ;  /* 0x3f000000002e7423 */ /* 0x000fe20000002039 */
[----:B------:R-:W-:-:S10]  /*2c80*/  HFMA2.MMA R57, -RZ, RZ, 3.7421875, 0 ;  /* 0x437c0000ff397435 */ /* 0x000fd400000001ff */
[----:B------:R-:W-:-:S04]  /*2c90*/  FFMA.RM R46, R46, R57, 12582913 ;  /* 0x4b4000012e2e7423 */ /* 0x000fc80000004039 */
[C---:B------:R-:W-:Y:S01]  /*2ca0*/  FADD R57, R46.reuse, -12583039 ;  /* 0xcb40007f2e397421 */ /* 0x040fe20000000000 */
[----:B------:R-:W-:-:S03]  /*2cb0*/  SHF.L.U32 R46, R46, 0x17, RZ ;  /* 0x000000172e2e7819 */ /* 0x000fc600000006ff */
[----:B------:R-:W-:-:S04]  /*2cc0*/  FFMA R57, R0, 1.4426950216293334961, -R57 ;  /* 0x3fb8aa3b00397823 */ /* 0x000fc80000000839 */
[----:B------:R-:W-:-:S06]  /*2cd0*/  FFMA R57, R0, 1.925963033500011079e-08, R57 ;  /* 0x32a5706000397823 */ /* 0x000fcc0000000039 */
[----:B------:R-:W0:Y:S02]  /*2ce0*/  MUFU.EX2 R57, R57 ;  /* 0x0000003900397308 */ /* 0x000e240000000800 */
[----:B0-----:R-:W-:Y:S01]  /*2cf0*/  FFMA R58, R46, R57, 1 ;  /* 0x3f8000002e3a7423 */ /* 0x001fe20000000039 */
[----:B------:R-:W-:-:S03]  /*2d00*/  FMUL R46, R64, R59 ;  /* 0x0000003b402e7220 */ /* 0x000fc60000400000 */
[----:B------:R-:W-:-:S05]  /*2d10*/  VIADD R0, R58, 0x1800000 ;  /* 0x018000003a007836 */ /* 0x000fca0000000000 */
[----:B------:R-:W-:-:S04]  /*2d20*/  LOP3.LUT R0, R0, 0x7f800000, RZ, 0xc0, !PT ;  /* 0x7f80000000007812 */ /* 0x000fc800078ec0ff */
[----:B------:R-:W-:-:S13]  /*2d30*/  ISETP.GT.U32.AND P0, PT, R0, 0x1ffffff, PT ;  /* 0x01ffffff0000780c */ /* 0x000fda0003f04070 */
[----:B------:R-:W-:Y:S05]  /*2d40*/  @P0 BRA `(.L_x_1200) ;  /* 0x0000000000100947 */ /* 0x000fea0003800000 */
[----:B------:R-:W-:Y:S02]  /*2d50*/  MOV R0, R58 ;  /* 0x0000003a00007202 */ /* 0x000fe40000000f00 */
[----:B------:R-:W-:-:S07]  /*2d60*/  MOV R58, 0x2d80 ;  /* 0x00002d80003a7802 */ /* 0x000fce0000000f00 */
[----:B-----5:R-:W-:Y:S05]  /*2d70*/  CALL.REL.NOINC `($__internal_11_$__cuda_sm20_rcp_rn_f32_slowpath) ;  /* 0x0000004000087944 */ /* 0x020fea0003c00000 */
[----:B------:R-:W-:Y:S05]  /*2d80*/  BRA `(.L_x_1201) ;  /* 0x0000000000107947 */ /* 0x000fea0003800000 */
.L_x_1200:
[----:B------:R-:W0:Y:S02]  /*2d90*/  MUFU.RCP R59, R58 ;  /* 0x0000003a003b7308 */ /* 0x000e240000001000 */
[----:B0-----:R-:W-:-:S04]  /*2da0*/  FFMA R0, R58, R59, -1 ;  /* 0xbf8000003a007423 */ /* 0x001fc8000000003b */
[----:B------:R-:W-:-:S04]  /*2db0*/  FADD.FTZ R0, -R0, -RZ ;  /* 0x800000ff00007221 */ /* 0x000fc80000010100 */
[----:B------:R-:W-:-:S07]  /*2dc0*/  FFMA R59, R59, R0, R59 ;  /* 0x000000003b3b7223 */ /* 0x000fce000000003b */
.L_x_1201:
[----:B------:R-:W-:Y:S05]  /*2dd0*/  BSYNC B1 ;  /* 0x0000000000017941 */ /* 0x000fea0003800000 */
.L_x_1199:
[----:B------:R-:W-:Y:S01]  /*2de0*/  FADD R0, -R59, 1 ;  /* 0x3f8000003b007421 */ /* 0x000fe20000000100 */
[----:B------:R-:W-:Y:S01]  /*2df0*/  SHF.L.U32 R56, R56, 0x10, RZ ;  /* 0x0000001038387819 */ /* 0x000fe200000006ff */
[----:B------:R-:W-:Y:S01]  /*2e00*/  IMAD.MOV.U32 R57, RZ, RZ, 0x3bbb989d ;  /* 0x3bbb989dff397424 */ /* 0x000fe200078e00ff */
[----:B------:R-:W-:Y:S01]  /*2e10*/  MOV R58, 0x437c0000 ;  /* 0x437c0000003a7802 */ /* 0x000fe20000000f00 */
[----:B------:R-:W-:Y:S01]  /*2e20*/  FMUL R0, R0, R59 ;  /* 0x0000003b00007220 */ /* 0x000fe20000400000 */
[----:B------:R-:W-:Y:S01]  /*2e30*/  SHF.L.U32 R40, R40, 0x10, RZ ;  /* 0x0000001028287819 */ /* 0x000fe200000006ff */
[----:B------:R-:W-:Y:S02]  /*2e40*/  BSSY B1, `(.L_x_1202) ;  /* 0x000001a000017945 */ /* 0x000fe40003800000 */
[----:B------:R-:W-:Y:S01]  /*2e50*/  FFMA R55, R55, R0, R59 ;  /* 0x0000000037377223 */ /* 0x000fe2000000003b */
[----:B------:R-:W-:-:S03]  /*2e60*/  FMUL R0, R56, -1.7020000219345092773 ;  /* 0xbfd9db2338007820 */ /* 0x000fc60000400000 */
[----:B------:R-:W-:Y:S01]  /*2e70*/  FMUL R55, R55, R40 ;  /* 0x0000002837377220 */ /* 0x000fe20000400000 */
        /* <DEDUP_REMOVED lines=11> */
[----:B------:R-:W-:-:S05]  /*2f30*/  SHF.L.U32 R0, R41, 0x10, RZ ;  /* 0x0000001029007819 */ /* 0x000fca00000006ff */
[----:B------:R-:W-:-:S06]  /*2f40*/  FMUL R55, R55, R0 ;  /* 0x0000000037377220 */ /* 0x000fcc0000400000 */
[----:B------:R-:W-:Y:S05]  /*2f50*/  @P0 BRA `(.L_x_1203) ;  /* 0x0000000000100947 */ /* 0x000fea0003800000 */
[----:B------:R-:W-:Y:S01]  /*2f60*/  IMAD.MOV.U32 R0, RZ, RZ, R58 ;  /* 0x000000ffff007224 */ /* 0x000fe200078e003a */
[----:B------:R-:W-:-:S07]  /*2f70*/  MOV R58, 0x2f90 ;  /* 0x00002f90003a7802 */ /* 0x000fce0000000f00 */
[----:B-----5:R-:W-:Y:S05]  /*2f80*/  CALL.REL.NOINC `($__internal_11_$__cuda_sm20_rcp_rn_f32_slowpath) ;  /* 0x0000003c00847944 */ /* 0x020fea0003c00000 */
[----:B------:R-:W-:Y:S05]  /*2f90*/  BRA `(.L_x_1204) ;  /* 0x0000000000107947 */ /* 0x000fea0003800000 */
.L_x_1203:
[----:B------:R-:W0:Y:S02]  /*2fa0*/  MUFU.RCP R59, R58 ;  /* 0x0000003a003b7308 */ /* 0x000e240000001000 */
[----:B0-----:R-:W-:-:S04]  /*2fb0*/  FFMA R0, R58, R59, -1 ;  /* 0xbf8000003a007423 */ /* 0x001fc8000000003b */
[----:B------:R-:W-:-:S04]  /*2fc0*/  FADD.FTZ R0, -R0, -RZ ;  /* 0x800000ff00007221 */ /* 0x000fc80000010100 */
[----:B------:R-:W-:-:S07]  /*2fd0*/  FFMA R59, R59, R0, R59 ;  /* 0x000000003b3b7223 */ /* 0x000fce000000003b */
.L_x_1204:
[----:B------:R-:W-:Y:S05]  /*2fe0*/  BSYNC B1 ;  /* 0x0000000000017941 */ /* 0x000fea0003800000 */
.L_x_1202:
[----:B------:R-:W-:Y:S01]  /*2ff0*/  FMNMX R41, R51, |R52|, !PT ;  /* 0x4000003433297209 */ /* 0x000fe20007800000 */
[----:B------:R-:W-:Y:S01]  /*3000*/  FMUL R59, R56, R59 ;  /* 0x0000003b383b7220 */ /* 0x000fe20000400000 */
[----:B------:R-:W-:Y:S01]  /*3010*/  SHF.L.U32 R58, R50, 0x2, RZ ;  /* 0x00000002323a7819 */ /* 0x000fe200000006ff */
[----:B------:R-:W-:Y:S01]  /*3020*/  FMUL R51, R52, UR7 ;  /* 0x0000000734337c20 */ /* 0x000fe20008400000 */
[----:B------:R-:W-:Y:S01]  /*3030*/  FMNMX R41, |R54|, R41, !PT ;  /* 0x0000002936297209 */ /* 0x000fe20007800200 */
[----:B------:R-:W-:Y:S01]  /*3040*/  FMUL R0, R40, R59 ;  /* 0x0000003b28007220 */ /* 0x000fe20000400000 */
[----:B------:R-:W-:Y:S01]  /*3050*/  SHF.L.U64.HI R60, R50, 0x2, R53 ;  /* 0x00000002323c7819 */ /* 0x000fe20000010235 */
[----:B------:R-:W-:Y:S01]  /*3060*/  FMUL R50, R54, UR7 ;  /* 0x0000000736327c20 */ /* 0x000fe20008400000 */
[----:B------:R-:W-:Y:S01]  /*3070*/  IADD3 R56, P0, R58, R17, RZ ;  /* 0x000000113a387210 */ /* 0x000fe20007f1e0ff */
[C---:B------:R-:W-:Y:S01]  /*3080*/  FMUL R52, R48.reuse, UR7 ;  /* 0x0000000730347c20 */ /* 0x040fe20008400000 */
[----:B------:R-:W-:Y:S01]  /*3090*/  FMNMX R64, |R48|, R41, !PT ;  /* 0x0000002930407209 */ /* 0x000fe20007800200 */
[----:B------:R-:W-:Y:S01]  /*30a0*/  FMUL R53, R55, UR7 ;  /* 0x0000000737357c20 */ /* 0x000fe20008400000 */
[----:B------:R-:W0:Y:S01]  /*30b0*/  LDC.64 R40, c[0x0][0x248] ;  /* 0x00009200ff287b82 */ /* 0x000e220000000a00 */
[----:B------:R-:W-:Y:S01]  /*30c0*/  IADD3.X R57, R60, R19, RZ, P0, !PT ;  /* 0x000000133c397210 */ /* 0x000fe200007fe4ff */
[----:B------:R-:W-:Y:S01]  /*30d0*/  FMUL R48, R49, UR7 ;  /* 0x0000000731307c20 */ /* 0x000fe20008400000 */
[----:B------:R-:W-:Y:S01]  /*30e0*/  IADD3 R62, P0, R56, UR13, RZ ;  /* 0x0000000d383e7c10 */ /* 0x000fe2000ff1e0ff */
[----:B------:R-:W-:Y:S01]  /*30f0*/  FMUL R67, R47, UR7 ;  /* 0x000000072f437c20 */ /* 0x000fe20008400000 */
[----:B------:R-:W-:Y:S01]  /*3100*/  IADD3 R8, R8, 0x1d, RZ ;  /* 0x0000001d08087810 */ /* 0x000fe20007ffe0ff */
[----:B------:R-:W-:Y:S01]  /*3110*/  FMUL R69, R46, UR7 ;  /* 0x000000072e457c20 */ /* 0x000fe20008400000 */
[----:B------:R-:W-:Y:S01]  /*3120*/  IADD3.X R63, R57, UR4, RZ, P0, !PT ;  /* 0x00000004393f7c10 */ /* 0x000fe200087fe4ff */
[----:B------:R-:W-:Y:S01]  /*3130*/  FMUL R54, R0, UR7 ;  /* 0x0000000700367c20 */ /* 0x000fe20008400000 */
[----:B------:R-:W-:Y:S01]  /*3140*/  IADD3 R58, P0, R58, R26, RZ ;  /* 0x0000001a3a3a7210 */ /* 0x000fe20007f1e0ff */
[----:B------:R-:W-:Y:S01]  /*3150*/  UIMAD UR6, UR6, 0x3, URZ ;  /* 0x00000003060678a4 */ /* 0x000fe2000f8e023f */
[----:B------:R-:W-:-:S02]  /*3160*/  F2FP.BF16.F32.PACK_AB R61, R50, R51 ;  /* 0x00000033323d723e */ /* 0x000fc400000010ff */
[----:B------:R-:W-:Y:S01]  /*3170*/  F2FP.BF16.F32.PACK_AB R65, R53, R52 ;  /* 0x000000343541723e */ /* 0x000fe200000010ff */
[----:B------:R-:W-:Y:S01]  /*3180*/  IMAD.X R59, R60, 0x1, R27, P0 ;  /* 0x000000013c3b7824 */ /* 0x000fe200000e061b */
[----:B------:R-:W-:Y:S01]  /*3190*/  IADD3 R60, P0, R58, UR13, RZ ;  /* 0x0000000d3a3c7c10 */ /* 0x000fe2000ff1e0ff */
[----:B------:R1:W-:Y:S01]  /*31a0*/  STG.E desc[UR10][R56.64], R61 ;  /* 0x0000003d38007986 */ /* 0x0003e2000c10190a */
[----:B------:R-:W-:Y:S02]  /*31b0*/  LOP3.LUT R8, R8, 0x1f, RZ, 0xc0, !PT ;  /* 0x0000001f08087812 */ /* 0x000fe400078ec0ff */
[----:B------:R-:W-:Y:S01]  /*31c0*/  F2FP.BF16.F32.PACK_AB R71, R67, R48 ;  /* 0x000000304347723e */ /* 0x000fe200000010ff */
[----:B------:R2:W-:Y:S04]  /*31d0*/  STG.E desc[UR10][R62.64], R65 ;  /* 0x000000413e007986 */ /* 0x0005e8000c10190a */
[----:B------:R3:W-:Y:S01]  /*31e0*/  STG.E desc[UR10][R58.64], R71 ;  /* 0x000000473a007986 */ /* 0x0007e2000c10190a */
[----:B-1----:R-:W-:-:S02]  /*31f0*/  IADD3.X R61, R59, UR4, RZ, P0, !PT ;  /* 0x000000043b3d7c10 */ /* 0x002fc400087fe4ff */
[----:B------:R-:W-:Y:S02]  /*3200*/  IADD3 R56, P0, P1, R8, UR12, R31 ;  /* 0x0000000c08387c10 */ /* 0x000fe4000f91e01f */
[----:B--2---:R-:W-:Y:S02]  /*3210*/  F2FP.BF16.F32.PACK_AB R63, R54, R69 ;  /* 0x00000045363f723e */ /* 0x004fe400000010ff */
[----:B0-----:R-:W-:Y:S02]  /*3220*/  IADD3.X R57, RZ, R34, R41, P0, P1 ;  /* 0x00000022ff397210 */ /* 0x001fe400007e2429 */
[----:B------:R-:W-:Y:S01]  /*3230*/  IADD3 R31, P0, R56, UR12, RZ ;  /* 0x0000000c381f7c10 */ /* 0x000fe2000ff1e0ff */
[----:B------:R0:W-:Y:S01]  /*3240*/  STG.E desc[UR10][R60.64], R63 ;  /* 0x0000003f3c007986 */ /* 0x0001e2000c10190a */
[----:B------:R-:W-:Y:S02]  /*3250*/  FMNMX R62, |R55|, R64, !PT ;  /* 0x00000040373e7209 */ /* 0x000fe40007800200 */
[----:B------:R-:W-:-:S02]  /*3260*/  IADD3.X R41, R57, R41, RZ, P0, !PT ;  /* 0x0000002939297210 */ /* 0x000fc400007fe4ff */
[----:B---3--:R-:W-:-:S04]  /*3270*/  LEA R58, P0, R31, R9, 0x2 ;  /* 0x000000091f3a7211 */ /* 0x008fc800078010ff */
[----:B------:R-:W-:Y:S01]  /*3280*/  LEA.HI.X R59, R31, R10, R41, 0x2, P0 ;  /* 0x0000000a1f3b7211 */ /* 0x000fe200000f1429 */
[----:B0-----:R-:W-:-:S04]  /*3290*/  IMAD.U32 R61, RZ, RZ, UR16 ;  /* 0x00000010ff3d7e24 */ /* 0x001fc8000f8e00ff */
[----:B------:R-:W-:-:S03]  /*32a0*/  IMAD.WIDE.U32 R60, R61, 0x3, R56 ;  /* 0x000000033d3c7825 */ /* 0x000fc600078e0038 */
[----:B------:R-:W-:Y:S02]  /*32b0*/  LEA R56, P0, R60, R9, 0x2 ;  /* 0x000000093c387211 */ /* 0x000fe400078010ff */
[----:B------:R-:W-:-:S04]  /*32c0*/  IADD3 R9, R61, UR6, RZ ;  /* 0x000000063d097c10 */ /* 0x000fc8000fffe0ff */
[----:B------:R-:W-:Y:S02]  /*32d0*/  LEA.HI.X R57, R60, R10, R9, 0x2, P0 ;  /* 0x0000000a3c397211 */ /* 0x000fe400000f1409 */
[----:B------:R-:W-:Y:S01]  /*32e0*/  IADD3 R63, P0, R33, UR14, RZ ;  /* 0x0000000e213f7c10 */ /* 0x000fe2000ff1e0ff */
[----:B------:R-:W-:Y:S01]  /*32f0*/  UIMAD UR5, UR5, 0x3, URZ ;  /* 0x00000003050578a4 */ /* 0x000fe2000f8e023f */
[----:B------:R0:W5:Y:S02]  /*3300*/  LDG.E R9, desc[UR10][R58.64] ;  /* 0x0000000a3a097981 */ /* 0x000164000c1e1900 */
[----:B------:R-:W-:Y:S02]  /*3310*/  IADD3.X R55, R35, UR15, RZ, P0, !PT ;  /* 0x0000000f23377c10 */ /* 0x000fe400087fe4ff */
[----:B------:R-:W-:-:S04]  /*3320*/  IADD3 R34, P0, R8, R63, RZ ;  /* 0x0000003f08227210 */ /* 0x000fc80007f1e0ff */
[----:B------:R-:W-:Y:S02]  /*3330*/  IADD3.X R35, RZ, R55, RZ, P0, !PT ;  /* 0x00000037ff237210 */ /* 0x000fe400007fe4ff */
[----:B------:R-:W-:Y:S01]  /*3340*/  IADD3 R33, P0, R34, UR14, RZ ;  /* 0x0000000e22217c10 */ /* 0x000fe2000ff1e0ff */
[----:B------:R-:W-:-:S03]  /*3350*/  IMAD.WIDE.U32 R40, R40, 0x3, R34 ;  /* 0x0000000328287825 */ /* 0x000fc600078e0022 */
[----:B------:R-:W-:-:S04]  /*3360*/  IADD3.X R10, R35, UR15, RZ, P0, !PT ;  /* 0x0000000f230a7c10 */ /* 0x000fc800087fe4ff */
[C---:B------:R-:W-:Y:S01]  /*3370*/  SHF.L.U64.HI R34, R33.reuse, 0x2, R10 ;  /* 0x0000000221227819 */ /* 0x040fe2000001020a */
[----:B------:R-:W-:Y:S01]  /*3380*/  IMAD.SHL.U32 R33, R33, 0x4, RZ ;  /* 0x0000000421217824 */ /* 0x000fe200078e00ff */
[----:B------:R-:W-:Y:S01]  /*3390*/  IADD3 R35, R41, UR5, RZ ;  /* 0x0000000529237c10 */ /* 0x000fe2000fffe0ff */
[----:B------:R1:W5:Y:S03]  /*33a0*/  LDG.E R10, desc[UR10][R56.64] ;  /* 0x0000000a380a7981 */ /* 0x000366000c1e1900 */
[----:B------:R-:W-:-:S04]  /*33b0*/  IADD3 R60, P0, R33, R11, RZ ;  /* 0x0000000b213c7210 */ /* 0x000fc80007f1e0ff */
[----:B------:R-:W-:-:S05]  /*33c0*/  IADD3.X R61, R34, R12, RZ, P0, !PT ;  /* 0x0000000c223d7210 */ /* 0x000fca00007fe4ff */
[----:B------:R-:W5:Y:S01]  /*33d0*/  LDG.E R31, desc[UR10][R60.64] ;  /* 0x0000000a3c1f7981 */ /* 0x000f62000c1e1900 */
[C---:B------:R-:W-:Y:S01]  /*33e0*/  SHF.L.U64.HI R35, R40.reuse, 0x2, R35 ;  /* 0x0000000228237819 */ /* 0x040fe20000010223 */
[----:B------:R-:W-:-:S05]  /*33f0*/  IMAD.SHL.U32 R40, R40, 0x4, RZ ;  /* 0x0000000428287824 */ /* 0x000fca00078e00ff */
[C---:B0-----:R-:W-:Y:S02]  /*3400*/  IADD3 R58, P0, R40.reuse, R11, RZ ;  /* 0x0000000b283a7210 */ /* 0x041fe40007f1e0ff */
[----:B------:R-:W-:Y:S01]  /*3410*/  IADD3 R40, P1, R40, R14, RZ ;  /* 0x0000000e28287210 */ /* 0x000fe20007f3e0ff */
[----:B-1----:R-:W-:Y:S01]  /*3420*/  HFMA2.MMA R57, -RZ, RZ, 0.96630859375, -0.0022525787353515625 ;  /* 0x3bbb989dff397435 */ /* 0x002fe200000001ff */
[C---:B------:R-:W-:Y:S02]  /*3430*/  IADD3.X R59, R35.reuse, R12, RZ, P0, !PT ;  /* 0x0000000c233b7210 */ /* 0x040fe400007fe4ff */
[----:B------:R-:W-:Y:S02]  /*3440*/  IADD3.X R41, R35, R15, RZ, P1, !PT ;  /* 0x0000000f23297210 */ /* 0x000fe40000ffe4ff */
[----:B-----5:R-:W-:Y:S01]  /*3450*/  SHF.L.U32 R35, R44, 0x10, RZ ;  /* 0x000000102c237819 */ /* 0x020fe200000006ff */
[----:B------:R0:W5:Y:S01]  /*3460*/  LDG.E R11, desc[UR10][R58.64] ;  /* 0x0000000a3a0b7981 */ /* 0x000162000c1e1900 */
[----:B------:R-:W-:-:S03]  /*3470*/  IADD3 R14, P0, R33, R14, RZ ;  /* 0x0000000e210e7210 */ /* 0x000fc60007f1e0ff */
[----:B------:R-:W-:Y:S01]  /*3480*/  FMUL R56, R35, -1.7020000219345092773 ;  /* 0xbfd9db2323387820 */ /* 0x000fe20000400000 */
[----:B------:R-:W-:Y:S01]  /*3490*/  FMNMX R62, |R49|, R62, !PT ;  /* 0x0000003e313e7209 */ /* 0x000fe20007800200 */
[----:B------:R-:W-:Y:S01]  /*34a0*/  IMAD.X R15, R34, 0x1, R15, P0 ;  /* 0x00000001220f7824 */ /* 0x000fe200000e060f */
[----:B------:R-:W-:Y:S01]  /*34b0*/  BSSY B1, `(.L_x_1205) ;  /* 0x000001e000017945 */ /* 0x000fe20003800000 */
[----:B------:R-:W-:Y:S01]  /*34c0*/  FFMA.SAT R57, R56, R57, 0.5 ;  /* 0x3f00000038397423 */ /* 0x000fe20000002039 */
[----:B------:R-:W5:Y:S01]  /*34d0*/  LDG.E R12, desc[UR10][R40.64] ;  /* 0x0000000a280c7981 */ /* 0x000f62000c1e1900 */
[----:B0-----:R-:W-:-:S03]  /*34e0*/  IMAD.MOV.U32 R58, RZ, RZ, 0x437c0000 ;  /* 0x437c0000ff3a7424 */ /* 0x001fc600078e00ff */
[----:B------:R0:W5:Y:S01]  /*34f0*/  LDG.E R14, desc[UR10][R14.64] ;  /* 0x0000000a0e0e7981 */ /* 0x000162000c1e1900 */
[----:B------:R-:W-:-:S04]  /*3500*/  FFMA.RM R57, R57, R58, 12582913 ;  /* 0x4b40000139397423 */ /* 0x000fc8000000403a */
[----:B------:R-:W-:-:S04]  /*3510*/  FADD R59, R57, -12583039 ;  /* 0xcb40007f393b7421 */ /* 0x000fc80000000000 */
[----:B------:R-:W-:-:S04]  /*3520*/  FFMA R59, R56, 1.4426950216293334961, -R59 ;  /* 0x3fb8aa3b383b7823 */ /* 0x000fc8000000083b */
[----:B------:R-:W-:-:S04]  /*3530*/  FFMA R59, R56, 1.925963033500011079e-08, R59 ;  /* 0x32a57060383b7823 */ /* 0x000fc8000000003b */
[----:B------:R-:W1:Y:S01]  /*3540*/  MUFU.EX2 R56, R59 ;  /* 0x0000003b00387308 */ /* 0x000e620000000800 */
[----:B------:R-:W-:-:S05]  /*3550*/  SHF.L.U32 R57, R57, 0x17, RZ ;  /* 0x0000001739397819 */ /* 0x000fca00000006ff */
[----:B-1----:R-:W-:-:S05]  /*3560*/  FFMA R56, R57, R56, 1 ;  /* 0x3f80000039387423 */ /* 0x002fca0000000038 */
[----:B0-----:R-:W-:-:S04]  /*3570*/  IADD3 R15, R56, 0x1800000, RZ ;  /* 0x01800000380f7810 */ /* 0x001fc80007ffe0ff */
[----:B------:R-:W-:-:S04]  /*3580*/  LOP3.LUT R15, R15, 0x7f800000, RZ, 0xc0, !PT ;  /* 0x7f8000000f0f7812 */ /* 0x000fc800078ec0ff */
[----:B------:R-:W-:Y:S02]  /*3590*/  ISETP.GT.U32.AND P0, PT, R15, 0x1ffffff, PT ;  /* 0x01ffffff0f00780c */ /* 0x000fe40003f04070 */
[----:B------:R-:W-:-:S04]  /*35a0*/  FMNMX R47, |R47|, R62, !PT ;  /* 0x0000003e2f2f7209 */ /* 0x000fc80007800200 */
[----:B------:R-:W-:Y:S02]  /*35b0*/  FMNMX R47, |R46|, R47, !PT ;  /* 0x0000002f2e2f7209 */ /* 0x000fe40007800200 */
[----:B------:R-:W-:Y:S01]  /*35c0*/  IADD3 R46, P1, R32, R63, RZ ;  /* 0x0000003f202e7210 */ /* 0x000fe20007f3e0ff */
[----:B------:R-:W-:Y:S01]  /*35d0*/  FMUL R15, R35, 1.7020000219345092773 ;  /* 0x3fd9db23230f7820 */ /* 0x000fe20000400000 */
[----:B------:R-:W-:-:S03]  /*35e0*/  FMNMX R40, |R0|, R47, !PT ;  /* 0x0000002f00287209 */ /* 0x000fc60007800200 */
[----:B------:R-:W-:Y:S01]  /*35f0*/  IMAD.X R35, RZ, RZ, R55, P1 ;  /* 0x000000ffff237224 */ /* 0x000fe200008e0637 */
[----:B------:R-:W-:Y:S07]  /*3600*/  @P0 BRA `(.L_x_1206) ;  /* 0x0000000000100947 */ /* 0x000fee0003800000 */
[----:B------:R-:W-:Y:S02]  /*3610*/  MOV R0, R56 ;  /* 0x0000003800007202 */ /* 0x000fe40000000f00 */
[----:B------:R-:W-:-:S07]  /*3620*/  MOV R58, 0x3640 ;  /* 0x00003640003a7802 */ /* 0x000fce0000000f00 */
[----:B-----5:R-:W-:Y:S05]  /*3630*/  CALL.REL.NOINC `($__internal_11_$__cuda_sm20_rcp_rn_f32_slowpath) ;  /* 0x0000003400d87944 */ /* 0x020fea0003c00000 */
[----:B------:R-:W-:Y:S05]  /*3640*/  BRA `(.L_x_1207) ;  /* 0x0000000000107947 */ /* 0x000fea0003800000 */
.L_x_1206:
[----:B------:R-:W0:Y:S02]  /*3650*/  MUFU.RCP R59, R56 ;  /* 0x00000038003b7308 */ /* 0x000e240000001000 */
[----:B0-----:R-:W-:-:S04]  /*3660*/  FFMA R0, R56, R59, -1 ;  /* 0xbf80000038007423 */ /* 0x001fc8000000003b */
[----:B------:R-:W-:-:S04]  /*3670*/  FADD.FTZ R0, -R0, -RZ ;  /* 0x800000ff00007221 */ /* 0x000fc80000010100 */
[----:B------:R-:W-:-:S07]  /*3680*/  FFMA R59, R59, R0, R59 ;  /* 0x000000003b3b7223 */ /* 0x000fce000000003b */
.L_x_1207:
[----:B------:R-:W-:Y:S05]  /*3690*/  BSYNC B1 ;  /* 0x0000000000017941 */ /* 0x000fea0003800000 */
.L_x_1205:
[C---:B------:R-:W-:Y:S01]  /*36a0*/  SHF.L.U32 R41, R44.reuse, 0x10, RZ ;  /* 0x000000102c297819 */ /* 0x040fe200000006ff */
        /* <DEDUP_REMOVED lines=13> */
[----:B------:R-:W-:Y:S01]  /*3780*/  FADD R0, -R59, 1 ;  /* 0x3f8000003b007421 */ /* 0x000fe20000000100 */
[----:B------:R-:W-:-:S03]  /*3790*/  SHF.L.U32 R47, R45, 0x10, RZ ;  /* 0x000000102d2f7819 */ /* 0x000fc600000006ff */
[----:B------:R-:W-:-:S04]  /*37a0*/  FMUL R0, R0, R59 ;  /* 0x0000003b00007220 */ /* 0x000fc80000400000 */
[----:B------:R-:W-:Y:S01]  /*37b0*/  FFMA R0, R15, R0, R59 ;  /* 0x000000000f007223 */ /* 0x000fe2000000003b */
[----:B------:R-:W-:-:S03]  /*37c0*/  VIADD R15, R56, 0x1800000 ;  /* 0x01800000380f7836 */ /* 0x000fc60000000000 */
[----:B------:R-:W-:Y:S02]  /*37d0*/  FMUL R0, R0, R47 ;  /* 0x0000002f00007220 */ /* 0x000fe40000400000 */
        /* <DEDUP_REMOVED lines=9> */
.L_x_1209:
[----:B------:R-:W0:Y:S02]  /*3870*/  MUFU.RCP R59, R56 ;  /* 0x00000038003b7308 */ /* 0x000e240000001000 */
[----:B0-----:R-:W-:-:S04]  /*3880*/  FFMA R0, R56, R59, -1 ;  /* 0xbf80000038007423 */ /* 0x001fc8000000003b */
[----:B------:R-:W-:-:S04]  /*3890*/  FADD.FTZ R0, -R0, -RZ ;  /* 0x800000ff00007221 */ /* 0x000fc80000010100 */
[----:B------:R-:W-:-:S07]  /*38a0*/  FFMA R59, R59, R0, R59 ;  /* 0x000000003b3b7223 */ /* 0x000fce000000003b */
.L_x_1210:
[----:B------:R-:W-:Y:S05]  /*38b0*/  BSYNC B1 ;  /* 0x0000000000017941 */ /* 0x000fea0003800000 */
.L_x_1208:
[----:B------:R-:W-:Y:S01]  /*38c0*/  HFMA2.MMA R55, -RZ, RZ, 0.96630859375, -0.0022525787353515625 ;  /* 0x3bbb989dff377435 */ /* 0x000fe200000001ff */
[----:B------:R-:W-:Y:S01]  /*38d0*/  SHF.L.U32 R49, R44, 0x10, RZ ;  /* 0x000000102c317819 */ /* 0x000fe200000006ff */
[----:B------:R-:W-:Y:S01]  /*38e0*/  IMAD.MOV.U32 R56, RZ, RZ, 0x437c0000 ;  /* 0x437c0000ff387424 */ /* 0x000fe200078e00ff */
[----:B------:R-:W-:Y:S01]  /*38f0*/  BSSY B1, `(.L_x_1211) ;  /* 0x000001b000017945 */ /* 0x000fe20003800000 */
[----:B------:R-:W-:Y:S02]  /*3900*/  PRMT R45, R45, 0x7632, R45 ;  /* 0x000076322d2d7816 */ /* 0x000fe4000000002d */
        /* <DEDUP_REMOVED lines=17> */
[----:B------:R-:W-:Y:S01]  /*3a20*/  IMAD.MOV.U32 R0, RZ, RZ, R56 ;  /* 0x000000ffff007224 */ /* 0x000fe200078e0038 */
[----:B------:R-:W-:-:S07]  /*3a30*/  MOV R58, 0x3a50 ;  /* 0x00003a50003a7802 */ /* 0x000fce0000000f00 */
[----:B-----5:R-:W-:Y:S05]  /*3a40*/  CALL.REL.NOINC `($__internal_11_$__cuda_sm20_rcp_rn_f32_slowpath) ;  /* 0x0000003000d47944 */ /* 0x020fea0003c00000 */
[----:B------:R-:W-:Y:S05]  /*3a50*/  BRA `(.L_x_1213) ;  /* 0x0000000000107947 */ /* 0x000fea0003800000 */
.L_x_1212:
[----:B------:R-:W0:Y:S02]  /*3a60*/  MUFU.RCP R59, R56 ;  /* 0x00000038003b7308 */ /* 0x000e240000001000 */
[----:B0-----:R-:W-:-:S04]  /*3a70*/  FFMA R0, R56, R59, -1 ;  /* 0xbf80000038007423 */ /* 0x001fc8000000003b */
[----:B------:R-:W-:-:S04]  /*3a80*/  FADD.FTZ R0, -R0, -RZ ;  /* 0x800000ff00007221 */ /* 0x000fc80000010100 */
[----:B------:R-:W-:-:S07]  /*3a90*/  FFMA R59, R59, R0, R59 ;  /* 0x000000003b3b7223 */ /* 0x000fce000000003b */
.L_x_1213:
[----:B------:R-:W-:Y:S05]  /*3aa0*/  BSYNC B1 ;  /* 0x0000000000017941 */ /* 0x000fea0003800000 */
.L_x_1211:
        /* <DEDUP_REMOVED lines=24> */
[----:B------:R-:W-:Y:S02]  /*3c30*/  MOV R0, R56 ;  /* 0x0000003800007202 */ /* 0x000fe40000000f00 */
[----:B------:R-:W-:-:S07]  /*3c40*/  MOV R58, 0x3c60 ;  /* 0x00003c60003a7802 */ /* 0x000fce0000000f00 */
[----:B-----5:R-:W-:Y:S05]  /*3c50*/  CALL.REL.NOINC `($__internal_11_$__cuda_sm20_rcp_rn_f32_slowpath) ;  /* 0x0000003000507944 */ /* 0x020fea0003c00000 */
[----:B------:R-:W-:Y:S05]  /*3c60*/  BRA `(.L_x_1216) ;  /* 0x0000000000107947 */ /* 0x000fea0003800000 */
.L_x_1215:
[----:B------:R-:W0:Y:S02]  /*3c70*/  MUFU.RCP R59, R56 ;  /* 0x00000038003b7308 */ /* 0x000e240000001000 */
[----:B0-----:R-:W-:-:S04]  /*3c80*/  FFMA R0, R56, R59, -1 ;  /* 0xbf80000038007423 */ /* 0x001fc8000000003b */
[----:B------:R-:W-:-:S04]  /*3c90*/  FADD.FTZ R0, -R0, -RZ ;  /* 0x800000ff00007221 */ /* 0x000fc80000010100 */
[----:B------:R-:W-:-:S07]  /*3ca0*/  FFMA R59, R59, R0, R59 ;  /* 0x000000003b3b7223 */ /* 0x000fce000000003b */
.L_x_1216:
[----:B------:R-:W-:Y:S05]  /*3cb0*/  BSYNC B1 ;  /* 0x0000000000017941 */ /* 0x000fea0003800000 */
.L_x_1214:
[----:B------:R-:W-:Y:S01]  /*3cc0*/  HFMA2.MMA R56, -RZ, RZ, 0.96630859375, -0.0022525787353515625 ;  /* 0x3bbb989dff387435 */ /* 0x000fe200000001ff */
[----:B------:R-:W-:Y:S02]  /*3cd0*/  IMAD.U32 R0, R37, 0x10000, RZ ;  /* 0x0001000025007824 */ /* 0x000fe400078e00ff */
[----:B------:R-:W-:Y:S01]  /*3ce0*/  FMUL R44, R44, R59 ;  /* 0x0000003b2c2c7220 */ /* 0x000fe20000400000 */
[----:B------:R-:W-:Y:S01]  /*3cf0*/  BSSY B1, `(.L_x_1217) ;  /* 0x0000019000017945 */ /* 0x000fe20003800000 */
[C---:B------:R-:W-:Y:S02]  /*3d00*/  FMUL R43, R0.reuse, -1.7020000219345092773 ;  /* 0xbfd9db23002b7820 */ /* 0x040fe40000400000 */
[----:B------:R-:W-:Y:S01]  /*3d10*/  FMUL R45, R45, R44 ;  /* 0x0000002c2d2d7220 */ /* 0x000fe20000400000 */
[----:B------:R-:W-:Y:S02]  /*3d20*/  FMUL R44, R0, 1.7020000219345092773 ;  /* 0x3fd9db23002c7820 */ /* 0x000fe40000400000 */
[----:B------:R-:W-:Y:S01]  /*3d30*/  FFMA.SAT R49, R43, R56, 0.5 ;  /* 0x3f0000002b317423 */ /* 0x000fe20000002038 */
[----:B------:R-:W-:-:S05]  /*3d40*/  MOV R56, 0x437c0000 ;  /* 0x437c000000387802 */ /* 0x000fca0000000f00 */
        /* <DEDUP_REMOVED lines=15> */
.L_x_1218:
[----:B------:R-:W0:Y:S02]  /*3e40*/  MUFU.RCP R59, R58 ;  /* 0x0000003a003b7308 */ /* 0x000e240000001000 */
[----:B0-----:R-:W-:-:S04]  /*3e50*/  FFMA R0, R58, R59, -1 ;  /* 0xbf8000003a007423 */ /* 0x001fc8000000003b */
[----:B------:R-:W-:-:S04]  /*3e60*/  FADD.FTZ R0, -R0, -RZ ;  /* 0x800000ff00007221 */ /* 0x000fc80000010100 */
[----:B------:R-:W-:-:S07]  /*3e70*/  FFMA R59, R59, R0, R59 ;  /* 0x000000003b3b7223 */ /* 0x000fce000000003b */
.L_x_1219:
[----:B------:R-:W-:Y:S05]  /*3e80*/  BSYNC B1 ;  /* 0x0000000000017941 */ /* 0x000fea0003800000 */
.L_x_1217:
[----:B------:R-:W-:Y:S01]  /*3e90*/  HFMA2.MMA R49, -RZ, RZ, 0.96630859375, -0.0022525787353515625 ;  /* 0x3bbb989dff317435 */ /* 0x000fe200000001ff */
[C---:B------:R-:W-:Y:S01]  /*3ea0*/  IMAD.U32 R43, R37.reuse, 0x10000, RZ ;  /* 0x00010000252b7824 */ /* 0x040fe200078e00ff */
[----:B------:R-:W-:Y:S01]  /*3eb0*/  MOV R56, 0x437c0000 ;  /* 0x437c000000387802 */ /* 0x000fe20000000f00 */
[----:B------:R-:W-:Y:S01]  /*3ec0*/  BSSY B1, `(.L_x_1220) ;  /* 0x000001e000017945 */ /* 0x000fe20003800000 */
[----:B------:R-:W-:Y:S01]  /*3ed0*/  PRMT R37, R37, 0x7632, R37 ;  /* 0x0000763225257816 */ /* 0x000fe20000000025 */
[----:B------:R-:W-:-:S05]  /*3ee0*/  FMUL R0, R43, -1.7020000219345092773 ;  /* 0xbfd9db232b007820 */ /* 0x000fca0000400000 */
[----:B------:R-:W-:-:S04]  /*3ef0*/  FFMA.SAT R49, R0, R49, 0.5 ;  /* 0x3f00000000317423 */ /* 0x000fc80000002031 */
[----:B------:R-:W-:-:S04]  /*3f00*/  FFMA.RM R49, R49, R56, 12582913 ;  /* 0x4b40000131317423 */ /* 0x000fc80000004038 */
[C---:B------:R-:W-:Y:S01]  /*3f10*/  FADD R55, R49.reuse, -12583039 ;  /* 0xcb40007f31377421 */ /* 0x040fe20000000000 */
[----:B------:R-:W-:-:S03]  /*3f20*/  IMAD.SHL.U32 R49, R49, 0x800000, RZ ;  /* 0x0080000031317824 */ /* 0x000fc600078e00ff */
[----:B------:R-:W-:-:S04]  /*3f30*/  FFMA R55, R0, 1.4426950216293334961, -R55 ;  /* 0x3fb8aa3b00377823 */ /* 0x000fc80000000837 */
[----:B------:R-:W-:-:S04]  /*3f40*/  FFMA R55, R0, 1.925963033500011079e-08, R55 ;  /* 0x32a5706000377823 */ /* 0x000fc80000000037 */
[----:B------:R0:W1:Y:S02]  /*3f50*/  MUFU.EX2 R0, R55 ;  /* 0x0000003700007308 */ /* 0x0000640000000800 */
[----:B0-----:R-:W-:Y:S02]  /*3f60*/  IMAD.U32 R55, R36, 0x10000, RZ ;  /* 0x0001000024377824 */ /* 0x001fe400078e00ff */
[----:B-1----:R-:W-:Y:S01]  /*3f70*/  FFMA R56, R49, R0, 1 ;  /* 0x3f80000031387423 */ /* 0x002fe20000000000 */
[----:B------:R-:W-:Y:S01]  /*3f80*/  FADD R0, -R59, 1 ;  /* 0x3f8000003b007421 */ /* 0x000fe20000000100 */
[----:B------:R-:W-:-:S03]  /*3f90*/  SHF.L.U32 R49, R42, 0x10, RZ ;  /* 0x000000102a317819 */ /* 0x000fc600000006ff */
[----:B------:R-:W-:-:S04]  /*3fa0*/  FMUL R0, R0, R59 ;  /* 0x0000003b00007220 */ /* 0x000fc80000400000 */
[----:B------:R-:W-:Y:S01]  /*3fb0*/  FFMA R0, R44, R0, R59 ;  /* 0x000000002c007223 */ /* 0x000fe2000000003b */
[----:B------:R-:W-:-:S03]  /*3fc0*/  IADD3 R44, R56, 0x1800000, RZ ;  /* 0x01800000382c7810 */ /* 0x000fc60007ffe0ff */
[----:B------:R-:W-:Y:S01]  /*3fd0*/  FMUL R0, R0, R49 ;  /* 0x0000003100007220 */ /* 0x000fe20000400000 */
[----:B------:R-:W-:-:S04]  /*3fe0*/  LOP3.LUT R44, R44, 0x7f800000, RZ, 0xc0, !PT ;  /* 0x7f8000002c2c7812 */ /* 0x000fc800078ec0ff */
[----:B------:R-:W-:Y:S01]  /*3ff0*/  ISETP.GT.U32.AND P0, PT, R44, 0x1ffffff, PT ;  /* 0x01ffffff2c00780c */ /* 0x000fe20003f04070 */
[----:B------:R-:W-:-:S12]  /*4000*/  FMUL R44, R0, R55 ;  /* 0x00000037002c7220 */ /* 0x000fd80000400000 */
[----:B------:R-:W-:Y:S05]  /*4010*/  @P0 BRA `(.L_x_1221) ;  /* 0x0000000000100947 */ /* 0x000fea0003800000 */
[----:B------:R-:W-:Y:S02]  /*4020*/  MOV R0, R56 ;  /* 0x0000003800007202 */ /* 0x000fe40000000f00 */
[----:B------:R-:W-:-:S07]  /*4030*/  MOV R58, 0x4050 ;  /* 0x00004050003a7802 */ /* 0x000fce0000000f00 */
[----:B-----5:R-:W-:Y:S05]  /*4040*/  CALL.REL.NOINC `($__internal_11_$__cuda_sm20_rcp_rn_f32_slowpath) ;  /* 0x0000002c00547944 */ /* 0x020fea0003c00000 */
[----:B------:R-:W-:Y:S05]  /*4050*/  BRA `(.L_x_1222) ;  /* 0x0000000000107947 */ /* 0x000fea0003800000 */
.L_x_1221:
[----:B------:R-:W0:Y:S02]  /*4060*/  MUFU.RCP R59, R56 ;  /* 0x00000038003b7308 */ /* 0x000e240000001000 */
[----:B0-----:R-:W-:-:S04]  /*4070*/  FFMA R0, R56, R59, -1 ;  /* 0xbf80000038007423 */ /* 0x001fc8000000003b */
[----:B------:R-:W-:-:S04]  /*4080*/  FADD.FTZ R0, -R0, -RZ ;  /* 0x800000ff00007221 */ /* 0x000fc80000010100 */
[----:B------:R-:W-:-:S07]  /*4090*/  FFMA R59, R59, R0, R59 ;  /* 0x000000003b3b7223 */ /* 0x000fce000000003b */
.L_x_1222:
[----:B------:R-:W-:Y:S05]  /*40a0*/  BSYNC B1 ;  /* 0x0000000000017941 */ /* 0x000fea0003800000 */
.L_x_1220:
[----:B------:R-:W-:Y:S01]  /*40b0*/  SHF.L.U32 R55, R37, 0x10, RZ ;  /* 0x0000001025377819 */ /* 0x000fe200000006ff */
[----:B------:R-:W-:Y:S01]  /*40c0*/  HFMA2.MMA R57, -RZ, RZ, 3.7421875, 0 ;  /* 0x437c0000ff397435 */ /* 0x000fe200000001ff */
[----:B------:R-:W-:Y:S01]  /*40d0*/  FMUL R0, R43, R59 ;  /* 0x0000003b2b007220 */ /* 0x000fe20000400000 */
[----:B------:R-:W-:Y:S01]  /*40e0*/  IMAD.MOV.U32 R56, RZ, RZ, 0x3bbb989d ;  /* 0x3bbb989dff387424 */ /* 0x000fe200078e00ff */
[----:B------:R-:W-:Y:S01]  /*40f0*/  BSSY B1, `(.L_x_1223) ;  /* 0x000001a000017945 */ /* 0x000fe20003800000 */
[----:B------:R-:W-:Y:S01]  /*4100*/  FMUL R43, R55, -1.7020000219345092773 ;  /* 0xbfd9db23372b7820 */ /* 0x000fe20000400000 */
[----:B------:R-:W-:Y:S01]  /*4110*/  FMUL R49, R49, R0 ;  /* 0x0000000031317220 */ /* 0x000fe20000400000 */
[----:B------:R-:W-:Y:S02]  /*4120*/  PRMT R42, R42, 0x7632, R42 ;  /* 0x000076322a2a7816 */ /* 0x000fe4000000002a */
        /* <DEDUP_REMOVED lines=11> */
[----:B------:R-:W-:Y:S01]  /*41e0*/  PRMT R43, R36, 0x7632, R43 ;  /* 0x00007632242b7816 */ /* 0x000fe2000000002b */
[----:B------:R-:W-:-:S10]  /*41f0*/  FMUL R36, R55, 1.7020000219345092773 ;  /* 0x3fd9db2337247820 */ /* 0x000fd40000400000 */
[----:B------:R-:W-:Y:S05]  /*4200*/  @P0 BRA `(.L_x_1224) ;  /* 0x0000000000100947 */ /* 0x000fea0003800000 */
[----:B------:R-:W-:Y:S02]  /*4210*/  MOV R0, R56 ;  /* 0x0000003800007202 */ /* 0x000fe40000000f00 */
[----:B------:R-:W-:-:S07]  /*4220*/  MOV R58, 0x4240 ;  /* 0x00004240003a7802 */ /* 0x000fce0000000f00 */
[----:B-----5:R-:W-:Y:S05]  /*4230*/  CALL.REL.NOINC `($__internal_11_$__cuda_sm20_rcp_rn_f32_slowpath) ;  /* 0x0000002800d87944 */ /* 0x020fea0003c00000 */
[----:B------:R-:W-:Y:S05]  /*4240*/  BRA `(.L_x_1225) ;  /* 0x0000000000107947 */ /* 0x000fea0003800000 */
.L_x_1224:
[----:B------:R-:W0:Y:S02]  /*4250*/  MUFU.RCP R59, R56 ;  /* 0x00000038003b7308 */ /* 0x000e240000001000 */
[----:B0-----:R-:W-:-:S04]  /*4260*/  FFMA R0, R56, R59, -1 ;  /* 0xbf80000038007423 */ /* 0x001fc8000000003b */
[----:B------:R-:W-:-:S04]  /*4270*/  FADD.FTZ R0, -R0, -RZ ;  /* 0x800000ff00007221 */ /* 0x000fc80000010100 */
[----:B------:R-:W-:-:S07]  /*4280*/  FFMA R59, R59, R0, R59 ;  /* 0x000000003b3b7223 */ /* 0x000fce000000003b */
.L_x_1225:
[----:B------:R-:W-:Y:S05]  /*4290*/  BSYNC B1 ;  /* 0x0000000000017941 */ /* 0x000fea0003800000 */
.L_x_1223:
[----:B------:R-:W-:Y:S01]  /*42a0*/  FADD R0, -R59, 1 ;  /* 0x3f8000003b007421 */ /* 0x000fe20000000100 */
[----:B------:R-:W-:Y:S01]  /*42b0*/  SHF.L.U32 R37, R37, 0x10, RZ ;  /* 0x0000001025257819 */ /* 0x000fe200000006ff */
[----:B------:R-:W-:Y:S01]  /*42c0*/  IMAD.MOV.U32 R55, RZ, RZ, 0x3bbb989d ;  /* 0x3bbb989dff377424 */ /* 0x000fe200078e00ff */
[----:B------:R-:W-:Y:S01]  /*42d0*/  SHF.L.U32 R42, R42, 0x10, RZ ;  /* 0x000000102a2a7819 */ /* 0x000fe200000006ff */
[----:B------:R-:W-:Y:S01]  /*42e0*/  FMUL R0, R0, R59 ;  /* 0x0000003b00007220 */ /* 0x000fe20000400000 */
[----:B------:R-:W-:Y:S01]  /*42f0*/  SHF.L.U32 R43, R43, 0x10, RZ ;  /* 0x000000102b2b7819 */ /* 0x000fe200000006ff */
[----:B------:R-:W-:Y:S02]  /*4300*/  BSSY B1, `(.L_x_1226) ;  /* 0x000001a000017945 */ /* 0x000fe40003800000 */
[----:B------:R-:W-:Y:S01]  /*4310*/  FFMA R59, R36, R0, R59 ;  /* 0x00000000243b7223 */ /* 0x000fe2000000003b */
[----:B------:R-:W-:-:S04]  /*4320*/  FMUL R0, R37, -1.7020000219345092773 ;  /* 0xbfd9db2325007820 */ /* 0x000fc80000400000 */
[----:B------:R-:W-:Y:S01]  /*4330*/  FFMA.SAT R36, R0, R55, 0.5 ;  /* 0x3f00000000247423 */ /* 0x000fe20000002037 */
[----:B------:R-:W-:-:S05]  /*4340*/  MOV R55, 0x437c0000 ;  /* 0x437c000000377802 */ /* 0x000fca0000000f00 */
        /* <DEDUP_REMOVED lines=17> */
.L_x_1227:
[----:B------:R-:W0:Y:S02]  /*4460*/  MUFU.RCP R59, R56 ;  /* 0x00000038003b7308 */ /* 0x000e240000001000 */
[----:B0-----:R-:W-:-:S04]  /*4470*/  FFMA R0, R56, R59, -1 ;  /* 0xbf80000038007423 */ /* 0x001fc8000000003b */
[----:B------:R-:W-:-:S04]  /*4480*/  FADD.FTZ R0, -R0, -RZ ;  /* 0x800000ff00007221 */ /* 0x000fc80000010100 */
[----:B------:R-:W-:-:S07]  /*4490*/  FFMA R59, R59, R0, R59 ;  /* 0x000000003b3b7223 */ /* 0x000fce000000003b */
.L_x_1228:
[----:B------:R-:W-:Y:S05]  /*44a0*/  BSYNC B1 ;  /* 0x0000000000017941 */ /* 0x000fea0003800000 */
.L_x_1226:
[C---:B------:R-:W-:Y:S01]  /*44b0*/  SHF.L.U32 R58, R46.reuse, 0x2, RZ ;  /* 0x000000022e3a7819 */ /* 0x040fe200000006ff */
[----:B------:R-:W-:Y:S01]  /*44c0*/  FMUL R59, R37, R59 ;  /* 0x0000003b253b7220 */ /* 0x000fe20000400000 */
[----:B------:R-:W-:Y:S01]  /*44d0*/  SHF.L.U64.HI R62, R46, 0x2, R35 ;  /* 0x000000022e3e7819 */ /* 0x000fe20000010223 */
[----:B------:R-:W-:Y:S01]  /*44e0*/  FMUL R35, R44, UR7 ;  /* 0x000000072c237c20 */ /* 0x000fe20008400000 */
[----:B------:R-:W-:Y:S01]  /*44f0*/  IADD3 R56, P0, R58, R17, RZ ;  /* 0x000000113a387210 */ /* 0x000fe20007f1e0ff */
[----:B------:R-:W-:Y:S01]  /*4500*/  FMUL R46, R36, UR7 ;  /* 0x00000007242e7c20 */ /* 0x000fe20008400000 */
[----:B------:R-:W-:Y:S01]  /*4510*/  FMNMX R0, R40, |R15|, !PT ;  /* 0x4000000f28007209 */ /* 0x000fe20007800000 */
[----:B------:R-:W-:Y:S01]  /*4520*/  FMUL R40, R15, UR7 ;  /* 0x000000070f287c20 */ /* 0x000fe20008400000 */
[----:B------:R-:W-:Y:S01]  /*4530*/  FMUL R15, R47, UR7 ;  /* 0x000000072f0f7c20 */ /* 0x000fe20008400000 */
[----:B------:R-:W-:Y:S01]  /*4540*/  IADD3.X R57, R62, R19, RZ, P0, !PT ;  /* 0x000000133e397210 */ /* 0x000fe200007fe4ff */
[----:B------:R-:W-:Y:S01]  /*4550*/  FMUL R43, R41, UR7 ;  /* 0x00000007292b7c20 */ /* 0x000fe20008400000 */
[----:B------:R-:W-:Y:S01]  /*4560*/  IADD3 R60, P0, R56, UR13, RZ ;  /* 0x0000000d383c7c10 */ /* 0x000fe2000ff1e0ff */
[----:B------:R-:W-:Y:S01]  /*4570*/  BSSY B1, `(.L_x_1229) ;  /* 0x0000032000017945 */ /* 0x000fe20003800000 */
[----:B------:R-:W-:Y:S01]  /*4580*/  FMNMX R47, |R47|, R0, !PT ;  /* 0x000000002f2f7209 */ /* 0x000fe20007800200 */
[----:B------:R-:W-:Y:S01]  /*4590*/  FMUL R0, R42, R59 ;  /* 0x0000003b2a007220 */ /* 0x000fe20000400000 */
[----:B------:R-:W-:Y:S01]  /*45a0*/  F2FP.BF16.F32.PACK_AB R37, R15, R40 ;  /* 0x000000280f25723e */ /* 0x000fe200000010ff */
[----:B------:R-:W-:Y:S01]  /*45b0*/  FMUL R42, R49, UR7 ;  /* 0x00000007312a7c20 */ /* 0x000fe20008400000 */
[----:B------:R-:W-:-:S02]  /*45c0*/  IADD3.X R61, R57, UR4, RZ, P0, !PT ;  /* 0x00000004393d7c10 */ /* 0x000fc400087fe4ff */
[----:B------:R-:W-:Y:S01]  /*45d0*/  F2FP.BF16.F32.PACK_AB R55, R46, R35 ;  /* 0x000000232e37723e */ /* 0x000fe200000010ff */
[----:B------:R0:W-:Y:S01]  /*45e0*/  STG.E desc[UR10][R56.64], R37 ;  /* 0x0000002538007986 */ /* 0x0001e2000c10190a */
[----:B------:R-:W-:Y:S01]  /*45f0*/  FMNMX R47, |R44|, R47, !PT ;  /* 0x0000002f2c2f7209 */ /* 0x000fe20007800200 */
[----:B------:R-:W-:Y:S01]  /*4600*/  FMUL R44, R45, UR7 ;  /* 0x000000072d2c7c20 */ /* 0x000fe20008400000 */
[----:B------:R-:W-:Y:S01]  /*4610*/  IADD3 R58, P0, R58, R26, RZ ;  /* 0x0000001a3a3a7210 */ /* 0x000fe20007f1e0ff */
[----:B------:R1:W-:Y:S01]  /*4620*/  STG.E desc[UR10][R60.64], R55 ;  /* 0x000000373c007986 */ /* 0x0003e2000c10190a */
[----:B------:R-:W-:Y:S02]  /*4630*/  FMNMX R36, |R36|, R47, !PT ;  /* 0x0000002f24247209 */ /* 0x000fe40007800200 */
[----:B------:R-:W-:Y:S01]  /*4640*/  SHF.L.U32 R47, R31, 0x10, RZ ;  /* 0x000000101f2f7819 */ /* 0x000fe200000006ff */
[----:B------:R-:W-:Y:S01]  /*4650*/  IMAD.X R59, R62, 0x1, R27, P0 ;  /* 0x000000013e3b7824 */ /* 0x000fe200000e061b */
[----:B------:R-:W-:-:S02]  /*4660*/  F2FP.BF16.F32.PACK_AB R63, R44, R43 ;  /* 0x0000002b2c3f723e */ /* 0x000fc400000010ff */
[----:B------:R-:W-:Y:S01]  /*4670*/  FMNMX R36, |R41|, R36, !PT ;  /* 0x0000002429247209 */ /* 0x000fe20007800200 */
[----:B0-----:R-:W-:Y:S01]  /*4680*/  FMUL R37, R0, UR7 ;  /* 0x0000000700257c20 */ /* 0x001fe20008400000 */
[----:B------:R-:W-:Y:S01]  /*4690*/  IADD3 R56, P0, R58, UR13, RZ ;  /* 0x0000000d3a387c10 */ /* 0x000fe2000ff1e0ff */
[----:B------:R0:W-:Y:S01]  /*46a0*/  STG.E desc[UR10][R58.64], R63 ;  /* 0x0000003f3a007986 */ /* 0x0001e2000c10190a */
[----:B------:R-:W-:Y:S01]  /*46b0*/  FMNMX R36, |R45|, R36, !PT ;  /* 0x000000242d247209 */ /* 0x000fe20007800200 */
[----:B-1----:R-:W-:Y:S01]  /*46c0*/  HFMA2.MMA R60, -RZ, RZ, 0.96630859375, -0.0022525787353515625 ;  /* 0x3bbb989dff3c7435 */ /* 0x002fe200000001ff */
[----:B------:R-:W-:Y:S01]  /*46d0*/  FMUL R55, R47, -1.7020000219345092773 ;  /* 0xbfd9db232f377820 */ /* 0x000fe20000400000 */
[----:B------:R-:W-:Y:S02]  /*46e0*/  IADD3.X R57, R59, UR4, RZ, P0, !PT ;  /* 0x000000043b397c10 */ /* 0x000fe400087fe4ff */
[----:B------:R-:W-:-:S05]  /*46f0*/  F2FP.BF16.F32.PACK_AB R61, R37, R42 ;  /* 0x0000002a253d723e */ /* 0x000fca00000010ff */
[----:B------:R1:W-:Y:S01]  /*4700*/  STG.E desc[UR10][R56.64], R61 ;  /* 0x0000003d38007986 */ /* 0x0003e2000c10190a */
[----:B0-----:R-:W-:Y:S01]  /*4710*/  FFMA.SAT R58, R55, R60, 0.5 ;  /* 0x3f000000373a7423 */ /* 0x001fe2000000203c */
[----:B------:R-:W-:-:S04]  /*4720*/  IMAD.MOV.U32 R59, RZ, RZ, 0x437c0000 ;  /* 0x437c0000ff3b7424 */ /* 0x000fc800078e00ff */
        /* <DEDUP_REMOVED lines=9> */
[----:B------:R-:W-:Y:S02]  /*47c0*/  ISETP.GT.U32.AND P0, PT, R41, 0x1ffffff, PT ;  /* 0x01ffffff2900780c */ /* 0x000fe40003f04070 */
[----:B------:R-:W-:Y:S01]  /*47d0*/  FMNMX R41, |R49|, R36, !PT ;  /* 0x0000002431297209 */ /* 0x000fe20007800200 */
[----:B------:R-:W-:-:S03]  /*47e0*/  FMUL R36, R47, 1.7020000219345092773 ;  /* 0x3fd9db232f247820 */ /* 0x000fc60000400000 */
[----:B------:R-:W-:-:S07]  /*47f0*/  FMNMX R41, |R0|, R41, !PT ;  /* 0x0000002900297209 */ /* 0x000fce0007800200 */
[----:B-1----:R-:W-:Y:S05]  /*4800*/  @P0 BRA `(.L_x_1230) ;  /* 0x0000000000100947 */ /* 0x002fea0003800000 */
[----:B------:R-:W-:Y:S01]  /*4810*/  IMAD.MOV.U32 R0, RZ, RZ, R58 ;  /* 0x000000ffff007224 */ /* 0x000fe200078e003a */
[----:B------:R-:W-:-:S07]  /*4820*/  MOV R58, 0x4840 ;  /* 0x00004840003a7802 */ /* 0x000fce0000000f00 */
[----:B-----5:R-:W-:Y:S05]  /*4830*/  CALL.REL.NOINC `($__internal_11_$__cuda_sm20_rcp_rn_f32_slowpath) ;  /* 0x0000002400587944 */ /* 0x020fea0003c00000 */
[----:B------:R-:W-:Y:S05]  /*4840*/  BRA `(.L_x_1231) ;  /* 0x0000000000107947 */ /* 0x000fea0003800000 */
.L_x_1230:
[----:B------:R-:W0:Y:S02]  /*4850*/  MUFU.RCP R59, R58 ;  /* 0x0000003a003b7308 */ /* 0x000e240000001000 */
[----:B0-----:R-:W-:-:S04]  /*4860*/  FFMA R0, R58, R59, -1 ;  /* 0xbf8000003a007423 */ /* 0x001fc8000000003b */
[----:B------:R-:W-:-:S04]  /*4870*/  FADD.FTZ R0, -R0, -RZ ;  /* 0x800000ff00007221 */ /* 0x000fc80000010100 */
[----:B------:R-:W-:-:S07]  /*4880*/  FFMA R59, R59, R0, R59 ;  /* 0x000000003b3b7223 */ /* 0x000fce000000003b */
.L_x_1231:
[----:B------:R-:W-:Y:S05]  /*4890*/  BSYNC B1 ;  /* 0x0000000000017941 */ /* 0x000fea0003800000 */
.L_x_1229:
        /* <DEDUP_REMOVED lines=11> */
[----:B------:R-:W-:-:S03]  /*4950*/  IMAD.U32 R49, R9, 0x10000, RZ ;  /* 0x0001000009317824 */ /* 0x000fc600078e00ff */
[----:B------:R-:W0:Y:S02]  /*4960*/  MUFU.EX2 R0, R55 ;  /* 0x0000003700007308 */ /* 0x000e240000000800 */
[----:B0-----:R-:W-:Y:S01]  /*4970*/  FFMA R56, R45, R0, 1 ;  /* 0x3f8000002d387423 */ /* 0x001fe20000000000 */
[----:B------:R-:W-:Y:S01]  /*4980*/  FADD R0, -R59, 1 ;  /* 0x3f8000003b007421 */ /* 0x000fe20000000100 */
[----:B-----5:R-:W-:-:S03]  /*4990*/  SHF.L.U32 R45, R14, 0x10, RZ ;  /* 0x000000100e2d7819 */ /* 0x020fc600000006ff */
[----:B------:R-:W-:-:S04]  /*49a0*/  FMUL R0, R0, R59 ;  /* 0x0000003b00007220 */ /* 0x000fc80000400000 */
[----:B------:R-:W-:Y:S01]  /*49b0*/  FFMA R0, R36, R0, R59 ;  /* 0x0000000024007223 */ /* 0x000fe2000000003b */
[----:B------:R-:W-:-:S03]  /*49c0*/  IADD3 R36, R56, 0x1800000, RZ ;  /* 0x0180000038247810 */ /* 0x000fc60007ffe0ff */
[----:B------:R-:W-:Y:S01]  /*49d0*/  FMUL R0, R0, R49 ;  /* 0x0000003100007220 */ /* 0x000fe20000400000 */
[----:B------:R-:W-:-:S04]  /*49e0*/  LOP3.LUT R36, R36, 0x7f800000, RZ, 0xc0, !PT ;  /* 0x7f80000024247812 */ /* 0x000fc800078ec0ff */
[----:B------:R-:W-:Y:S01]  /*49f0*/  ISETP.GT.U32.AND P0, PT, R36, 0x1ffffff, PT ;  /* 0x01ffffff2400780c */ /* 0x000fe20003f04070 */
[----:B------:R-:W-:Y:S01]  /*4a00*/  FMUL R36, R0, R45 ;  /* 0x0000002d00247220 */ /* 0x000fe20000400000 */
[----:B------:R-:W-:-:S11]  /*4a10*/  PRMT R45, R31, 0x7632, R45 ;  /* 0x000076321f2d7816 */ /* 0x000fd6000000002d */
[----:B------:R-:W-:Y:S05]  /*4a20*/  @P0 BRA `(.L_x_1233) ;  /* 0x0000000000100947 */ /* 0x000fea0003800000 */
[----:B------:R-:W-:Y:S02]  /*4a30*/  MOV R0, R56 ;  /* 0x0000003800007202 */ /* 0x000fe40000000f00 */
[----:B------:R-:W-:-:S07]  /*4a40*/  MOV R58, 0x4a60 ;  /* 0x00004a60003a7802 */ /* 0x000fce0000000f00 */
[----:B------:R-:W-:Y:S05]  /*4a50*/  CALL.REL.NOINC `($__internal_11_$__cuda_sm20_rcp_rn_f32_slowpath) ;  /* 0x0000002000d07944 */ /* 0x000fea0003c00000 */
[----:B------:R-:W-:Y:S05]  /*4a60*/  BRA `(.L_x_1234) ;  /* 0x0000000000107947 */ /* 0x000fea0003800000 */
.L_x_1233:
[----:B------:R-:W0:Y:S02]  /*4a70*/  MUFU.RCP R59, R56 ;  /* 0x00000038003b7308 */ /* 0x000e240000001000 */
[----:B0-----:R-:W-:-:S04]  /*4a80*/  FFMA R0, R56, R59, -1 ;  /* 0xbf80000038007423 */ /* 0x001fc8000000003b */
[----:B------:R-:W-:-:S04]  /*4a90*/  FADD.FTZ R0, -R0, -RZ ;  /* 0x800000ff00007221 */ /* 0x000fc80000010100 */
[----:B------:R-:W-:-:S07]  /*4aa0*/  FFMA R59, R59, R0, R59 ;  /* 0x000000003b3b7223 */ /* 0x000fce000000003b */
.L_x_1234:
[----:B------:R-:W-:Y:S05]  /*4ab0*/  BSYNC B1 ;  /* 0x0000000000017941 */ /* 0x000fea0003800000 */
.L_x_1232:
[----:B------:R-:W-:Y:S01]  /*4ac0*/  HFMA2.MMA R31, -RZ, RZ, 0.96630859375, -0.0022525787353515625 ;  /* 0x3bbb989dff1f7435 */ /* 0x000fe200000001ff */
[----:B------:R-:W-:Y:S01]  /*4ad0*/  IMAD.U32 R55, R45, 0x10000, RZ ;  /* 0x000100002d377824 */ /* 0x000fe200078e00ff */
[----:B------:R-:W-:Y:S01]  /*4ae0*/  MOV R56, 0x437c0000 ;  /* 0x437c000000387802 */ /* 0x000fe20000000f00 */
[----:B------:R-:W-:Y:S02]  /*4af0*/  BSSY B1, `(.L_x_1235) ;  /* 0x000001b000017945 */ /* 0x000fe40003800000 */
        /* <DEDUP_REMOVED lines=12> */
[----:B------:R-:W-:Y:S02]  /*4bc0*/  PRMT R47, R14, 0x7632, R47 ;  /* 0x000076320e2f7816 */ /* 0x000fe4000000002f */
[----:B------:R-:W-:Y:S01]  /*4bd0*/  ISETP.GT.U32.AND P0, PT, R31, 0x1ffffff, PT ;  /* 0x01ffffff1f00780c */ /* 0x000fe20003f04070 */
[----:B------:R-:W-:Y:S01]  /*4be0*/  FMUL R31, R49, R0 ;  /* 0x00000000311f7220 */ /* 0x000fe20000400000 */
[----:B------:R-:W-:Y:S01]  /*4bf0*/  PRMT R14, R9, 0x7632, R14 ;  /* 0x00007632090e7816 */ /* 0x000fe2000000000e */
[----:B------:R-:W-:-:S10]  /*4c00*/  FMUL R9, R55, 1.7020000219345092773 ;  /* 0x3fd9db2337097820 */ /* 0x000fd40000400000 */
[----:B------:R-:W-:Y:S05]  /*4c10*/  @P0 BRA `(.L_x_1236) ;  /* 0x0000000000100947 */ /* 0x000fea0003800000 */
[----:B------:R-:W-:Y:S02]  /*4c20*/  MOV R0, R56 ;  /* 0x0000003800007202 */ /* 0x000fe40000000f00 */
[----:B------:R-:W-:-:S07]  /*4c30*/  MOV R58, 0x4c50 ;  /* 0x00004c50003a7802 */ /* 0x000fce0000000f00 */
[----:B------:R-:W-:Y:S05]  /*4c40*/  CALL.REL.NOINC `($__internal_11_$__cuda_sm20_rcp_rn_f32_slowpath) ;  /* 0x0000002000547944 */ /* 0x000fea0003c00000 */
[----:B------:R-:W-:Y:S05]  /*4c50*/  BRA `(.L_x_1237) ;  /* 0x0000000000107947 */ /* 0x000fea0003800000 */
.L_x_1236:
[----:B------:R-:W0:Y:S02]  /*4c60*/  MUFU.RCP R59, R56 ;  /* 0x00000038003b7308 */ /* 0x000e240000001000 */
[----:B0-----:R-:W-:-:S04]  /*4c70*/  FFMA R0, R56, R59, -1 ;  /* 0xbf80000038007423 */ /* 0x001fc8000000003b */
[----:B------:R-:W-:-:S04]  /*4c80*/  FADD.FTZ R0, -R0, -RZ ;  /* 0x800000ff00007221 */ /* 0x000fc80000010100 */
[----:B------:R-:W-:-:S07]  /*4c90*/  FFMA R59, R59, R0, R59 ;  /* 0x000000003b3b7223 */ /* 0x000fce000000003b */
.L_x_1237:
[----:B------:R-:W-:Y:S05]  /*4ca0*/  BSYNC B1 ;  /* 0x0000000000017941 */ /* 0x000fea0003800000 */
.L_x_1235:
        /* <DEDUP_REMOVED lines=20> */
[----:B------:R-:W-:Y:S01]  /*4df0*/  ISETP.GT.U32.AND P0, PT, R0, 0x1ffffff, PT ;  /* 0x01ffffff0000780c */ /* 0x000fe20003f04070 */
[----:B------:R-:W-:-:S04]  /*4e00*/  IMAD.U32 R0, R47, 0x10000, RZ ;  /* 0x000100002f007824 */ /* 0x000fc800078e00ff */
[----:B------:R-:W-:-:S08]  /*4e10*/  FMUL R47, R9, R0 ;  /* 0x00000000092f7220 */ /* 0x000fd00000400000 */
[----:B------:R-:W-:Y:S05]  /*4e20*/  @P0 BRA `(.L_x_1239) ;  /* 0x0000000000100947 */ /* 0x000fea0003800000 */
[----:B------:R-:W-:Y:S02]  /*4e30*/  MOV R0, R56 ;  /* 0x0000003800007202 */ /* 0x000fe40000000f00 */
[----:B------:R-:W-:-:S07]  /*4e40*/  MOV R58, 0x4e60 ;  /* 0x00004e60003a7802 */ /* 0x000fce0000000f00 */
[----:B------:R-:W-:Y:S05]  /*4e50*/  CALL.REL.NOINC `($__internal_11_$__cuda_sm20_rcp_rn_f32_slowpath) ;  /* 0x0000001c00d07944 */ /* 0x000fea0003c00000 */
[----:B------:R-:W-:Y:S05]  /*4e60*/  BRA `(.L_x_1240) ;  /* 0x0000000000107947 */ /* 0x000fea0003800000 */
.L_x_1239:
[----:B------:R-:W0:Y:S02]  /*4e70*/  MUFU.RCP R59, R56 ;  /* 0x00000038003b7308 */ /* 0x000e240000001000 */
[----:B0-----:R-:W-:-:S04]  /*4e80*/  FFMA R0, R56, R59, -1 ;  /* 0xbf80000038007423 */ /* 0x001fc8000000003b */
[----:B------:R-:W-:-:S04]  /*4e90*/  FADD.FTZ R0, -R0, -RZ ;  /* 0x800000ff00007221 */ /* 0x000fc80000010100 */
[----:B------:R-:W-:-:S07]  /*4ea0*/  FFMA R59, R59, R0, R59 ;  /* 0x000000003b3b7223 */ /* 0x000fce000000003b */
.L_x_1240:
[----:B------:R-:W-:Y:S05]  /*4eb0*/  BSYNC B1 ;  /* 0x0000000000017941 */ /* 0x000fea0003800000 */
.L_x_1238:
        /* <DEDUP_REMOVED lines=22> */
[----:B------:R-:W-:Y:S05]  /*5020*/  CALL.REL.NOINC `($__internal_11_$__cuda_sm20_rcp_rn_f32_slowpath) ;  /* 0x0000001c005c7944 */ /* 0x000fea0003c00000 */
[----:B------:R-:W-:Y:S05]  /*5030*/  BRA `(.L_x_1243) ;  /* 0x0000000000107947 */ /* 0x000fea0003800000 */
.L_x_1242:
[----:B------:R-:W0:Y:S02]  /*5040*/  MUFU.RCP R59, R58 ;  /* 0x0000003a003b7308 */ /* 0x000e240000001000 */
[----:B0-----:R-:W-:-:S04]  /*5050*/  FFMA R0, R58, R59, -1 ;  /* 0xbf8000003a007423 */ /* 0x001fc8000000003b */
[----:B------:R-:W-:-:S04]  /*5060*/  FADD.FTZ R0, -R0, -RZ ;  /* 0x800000ff00007221 */ /* 0x000fc80000010100 */
[----:B------:R-:W-:-:S07]  /*5070*/  FFMA R59, R59, R0, R59 ;  /* 0x000000003b3b7223 */ /* 0x000fce000000003b */
.L_x_1243:
[----:B------:R-:W-:Y:S05]  /*5080*/  BSYNC B1 ;  /* 0x0000000000017941 */ /* 0x000fea0003800000 */
.L_x_1241:
        /* <DEDUP_REMOVED lines=12> */
[----:B------:R0:W1:Y:S02]  /*5150*/  MUFU.EX2 R0, R55 ;  /* 0x0000003700007308 */ /* 0x0000640000000800 */
[----:B0-----:R-:W-:Y:S01]  /*5160*/  SHF.L.U32 R55, R12, 0x10, RZ ;  /* 0x000000100c377819 */ /* 0x001fe200000006ff */
[----:B-1----:R-:W-:Y:S01]  /*5170*/  FFMA R56, R49, R0, 1 ;  /* 0x3f80000031387423 */ /* 0x002fe20000000000 */
[----:B------:R-:W-:Y:S01]  /*5180*/  FADD R0, -R59, 1 ;  /* 0x3f8000003b007421 */ /* 0x000fe20000000100 */
[----:B------:R-:W-:-:S03]  /*5190*/  SHF.L.U32 R49, R10, 0x10, RZ ;  /* 0x000000100a317819 */ /* 0x000fc600000006ff */
[----:B------:R-:W-:-:S04]  /*51a0*/  FMUL R0, R0, R59 ;  /* 0x0000003b00007220 */ /* 0x000fc80000400000 */
[----:B------:R-:W-:Y:S01]  /*51b0*/  FFMA R0, R14, R0, R59 ;  /* 0x000000000e007223 */ /* 0x000fe2000000003b */
[----:B------:R-:W-:-:S03]  /*51c0*/  VIADD R14, R56, 0x1800000 ;  /* 0x01800000380e7836 */ /* 0x000fc60000000000 */
[----:B------:R-:W-:Y:S02]  /*51d0*/  FMUL R0, R0, R49 ;  /* 0x0000003100007220 */ /* 0x000fe40000400000 */
[----:B------:R-:W-:-:S04]  /*51e0*/  LOP3.LUT R14, R14, 0x7f800000, RZ, 0xc0, !PT ;  /* 0x7f8000000e0e7812 */ /* 0x000fc800078ec0ff */
[----:B------:R-:W-:Y:S01]  /*51f0*/  ISETP.GT.U32.AND P0, PT, R14, 0x1ffffff, PT ;  /* 0x01ffffff0e00780c */ /* 0x000fe20003f04070 */
[----:B------:R-:W-:-:S12]  /*5200*/  FMUL R14, R0, R55 ;  /* 0x00000037000e7220 */ /* 0x000fd80000400000 */
[----:B------:R-:W-:Y:S05]  /*5210*/  @P0 BRA `(.L_x_1245) ;  /* 0x0000000000100947 */ /* 0x000fea0003800000 */
[----:B------:R-:W-:Y:S01]  /*5220*/  IMAD.MOV.U32 R0, RZ, RZ, R56 ;  /* 0x000000ffff007224 */ /* 0x000fe200078e0038 */
[----:B------:R-:W-:-:S07]  /*5230*/  MOV R58, 0x5250 ;  /* 0x00005250003a7802 */ /* 0x000fce0000000f00 */
[----:B------:R-:W-:Y:S05]  /*5240*/  CALL.REL.NOINC `($__internal_11_$__cuda_sm20_rcp_rn_f32_slowpath) ;  /* 0x0000001800d47944 */ /* 0x000fea0003c00000 */
[----:B------:R-:W-:Y:S05]  /*5250*/  BRA `(.L_x_1246) ;  /* 0x0000000000107947 */ /* 0x000fea0003800000 */
.L_x_1245:
[----:B------:R-:W0:Y:S02]  /*5260*/  MUFU.RCP R59, R56 ;  /* 0x00000038003b7308 */ /* 0x000e240000001000 */
[----:B0-----:R-:W-:-:S04]  /*5270*/  FFMA R0, R56, R59, -1 ;  /* 0xbf80000038007423 */ /* 0x001fc8000000003b */
[----:B------:R-:W-:-:S04]  /*5280*/  FADD.FTZ R0, -R0, -RZ ;  /* 0x800000ff00007221 */ /* 0x000fc80000010100 */
[----:B------:R-:W-:-:S07]  /*5290*/  FFMA R59, R59, R0, R59 ;  /* 0x000000003b3b7223 */ /* 0x000fce000000003b */
.L_x_1246:
[----:B------:R-:W-:Y:S05]  /*52a0*/  BSYNC B1 ;  /* 0x0000000000017941 */ /* 0x000fea0003800000 */
.L_x_1244:
[----:B------:R-:W-:Y:S01]  /*52b0*/  FMUL R0, R9, R59 ;  /* 0x0000003b09007220 */ /* 0x000fe20000400000 */
[----:B------:R-:W-:Y:S01]  /*52c0*/  HFMA2.MMA R56, -RZ, RZ, 0.96630859375, -0.0022525787353515625 ;  /* 0x3bbb989dff387435 */ /* 0x000fe200000001ff */
[----:B------:R-:W-:Y:S01]  /*52d0*/  SHF.L.U32 R9, R11, 0x10, RZ ;  /* 0x000000100b097819 */ /* 0x000fe200000006ff */
[----:B------:R-:W-:Y:S01]  /*52e0*/  IMAD.MOV.U32 R57, RZ, RZ, 0x437c0000 ;  /* 0x437c0000ff397424 */ /* 0x000fe200078e00ff */
[----:B------:R-:W-:Y:S01]  /*52f0*/  BSSY B1, `(.L_x_1247) ;  /* 0x000001a000017945 */ /* 0x000fe20003800000 */
[----:B------:R-:W-:Y:S01]  /*5300*/  FMUL R49, R49, R0 ;  /* 0x0000000031317220 */ /* 0x000fe20000400000 */
[----:B------:R-:W-:Y:S01]  /*5310*/  PRMT R12, R12, 0x7632, R12 ;  /* 0x000076320c0c7816 */ /* 0x000fe2000000000c */
[C---:B------:R-:W-:Y:S01]  /*5320*/  FMUL R55, R9.reuse, -1.7020000219345092773 ;  /* 0xbfd9db2309377820 */ /* 0x040fe20000400000 */
[----:B------:R-:W-:Y:S01]  /*5330*/  PRMT R10, R10, 0x7632, R10 ;  /* 0x000076320a0a7816 */ /* 0x000fe2000000000a */
[----:B------:R-:W-:Y:S02]  /*5340*/  FMUL R9, R9, 1.7020000219345092773 ;  /* 0x3fd9db2309097820 */ /* 0x000fe40000400000 */
        /* <DEDUP_REMOVED lines=14> */
[----:B------:R-:W-:Y:S05]  /*5430*/  CALL.REL.NOINC `($__internal_11_$__cuda_sm20_rcp_rn_f32_slowpath) ;  /* 0x0000001800587944 */ /* 0x000fea0003c00000 */
[----:B------:R-:W-:Y:S05]  /*5440*/  BRA `(.L_x_1249) ;  /* 0x0000000000107947 */ /* 0x000fea0003800000 */
.L_x_1248:
[----:B------:R-:W0:Y:S02]  /*5450*/  MUFU.RCP R59, R56 ;  /* 0x00000038003b7308 */ /* 0x000e240000001000 */
[----:B0-----:R-:W-:-:S04]  /*5460*/  FFMA R0, R56, R59, -1 ;  /* 0xbf80000038007423 */ /* 0x001fc8000000003b */
[----:B------:R-:W-:-:S04]  /*5470*/  FADD.FTZ R0, -R0, -RZ ;  /* 0x800000ff00007221 */ /* 0x000fc80000010100 */
[----:B------:R-:W-:-:S07]  /*5480*/  FFMA R59, R59, R0, R59 ;  /* 0x000000003b3b7223 */ /* 0x000fce000000003b */
.L_x_1249:
[----:B------:R-:W-:Y:S05]  /*5490*/  BSYNC B1 ;  /* 0x0000000000017941 */ /* 0x000fea0003800000 */
.L_x_1247:
[----:B------:R-:W-:Y:S01]  /*54a0*/  FADD R0, -R59, 1 ;  /* 0x3f8000003b007421 */ /* 0x000fe20000000100 */
[----:B------:R-:W-:Y:S01]  /*54b0*/  SHF.L.U32 R11, R11, 0x10, RZ ;  /* 0x000000100b0b7819 */ /* 0x000fe200000006ff */
[----:B------:R-:W-:Y:S01]  /*54c0*/  IMAD.MOV.U32 R56, RZ, RZ, 0x437c0000 ;  /* 0x437c0000ff387424 */ /* 0x000fe200078e00ff */
[----:B------:R-:W-:Y:S01]  /*54d0*/  MOV R55, 0x3bbb989d ;  /* 0x3bbb989d00377802 */ /* 0x000fe20000000f00 */
[----:B------:R-:W-:Y:S01]  /*54e0*/  FMUL R0, R0, R59 ;  /* 0x0000003b00007220 */ /* 0x000fe20000400000 */
[----:B------:R-:W-:Y:S01]  /*54f0*/  IMAD.U32 R10, R10, 0x10000, RZ ;  /* 0x000100000a0a7824 */ /* 0x000fe200078e00ff */
[----:B------:R-:W-:Y:S01]  /*5500*/  SHF.L.U32 R12, R12, 0x10, RZ ;  /* 0x000000100c0c7819 */ /* 0x000fe200000006ff */
[----:B------:R-:W-:Y:S01]  /*5510*/  BSSY B1, `(.L_x_1250) ;  /* 0x0000019000017945 */ /* 0x000fe20003800000 */
[----:B------:R-:W-:Y:S01]  /*5520*/  FFMA R9, R9, R0, R59 ;  /* 0x0000000009097223 */ /* 0x000fe2000000003b */
[----:B------:R-:W-:-:S03]  /*5530*/  FMUL R0, R11, -1.7020000219345092773 ;  /* 0xbfd9db230b007820 */ /* 0x000fc60000400000 */
[----:B------:R-:W-:Y:S01]  /*5540*/  FMUL R9, R9, R10 ;  /* 0x0000000a09097220 */ /* 0x000fe20000400000 */
[----:B------:R-:W-:-:S03]  /*5550*/  FFMA.SAT R55, R0, R55, 0.5 ;  /* 0x3f00000000377423 */ /* 0x000fc60000002037 */
[----:B------:R-:W-:Y:S01]  /*5560*/  FMUL R9, R9, R12 ;  /* 0x0000000c09097220 */ /* 0x000fe20000400000 */
        /* <DEDUP_REMOVED lines=15> */
.L_x_1251:
[----:B------:R-:W0:Y:S02]  /*5660*/  MUFU.RCP R59, R56 ;  /* 0x00000038003b7308 */ /* 0x000e240000001000 */
[----:B0-----:R-:W-:-:S04]  /*5670*/  FFMA R0, R56, R59, -1 ;  /* 0xbf80000038007423 */ /* 0x001fc8000000003b */
[----:B------:R-:W-:-:S04]  /*5680*/  FADD.FTZ R0, -R0, -RZ ;  /* 0x800000ff00007221 */ /* 0x000fc80000010100 */
[----:B------:R-:W-:-:S07]  /*5690*/  FFMA R59, R59, R0, R59 ;  /* 0x000000003b3b7223 */ /* 0x000fce000000003b */
.L_x_1252:
[----:B------:R-:W-:Y:S05]  /*56a0*/  BSYNC B1 ;  /* 0x0000000000017941 */ /* 0x000fea0003800000 */
.L_x_1250:
[----:B------:R-:W-:Y:S01]  /*56b0*/  IADD3 R56, P0, R33, R17, RZ ;  /* 0x0000001121387210 */ /* 0x000fe20007f1e0ff */
[----:B------:R-:W0:Y:S01]  /*56c0*/  S2UR UR6, SR_CgaCtaId ;  /* 0x00000000000679c3 */ /* 0x000e220000008800 */
[----:B------:R-:W-:Y:S01]  /*56d0*/  FMUL R39, R36, UR7 ;  /* 0x0000000724277c20 */ /* 0x000fe20008400000 */
[----:B------:R-:W-:Y:S01]  /*56e0*/  FMUL R0, R47, UR7 ;  /* 0x000000072f007c20 */ /* 0x000fe20008400000 */
[----:B------:R-:W-:Y:S01]  /*56f0*/  FMUL R11, R11, R59 ;  /* 0x0000003b0b0b7220 */ /* 0x000fe20000400000 */
[----:B------:R-:W-:Y:S01]  /*5700*/  IMAD.X R57, R34, 0x1, R19, P0 ;  /* 0x0000000122397824 */ /* 0x000fe200000e0613 */
[----:B------:R-:W-:Y:S01]  /*5710*/  IADD3 R58, P0, R56, UR13, RZ ;  /* 0x0000000d383a7c10 */ /* 0x000fe2000ff1e0ff */
[----:B------:R-:W-:Y:S01]  /*5720*/  UMOV UR5, 0x400 ;  /* 0x0000040000057882 */ /* 0x000fe20000000000 */
[----:B------:R-:W-:Y:S01]  /*5730*/  F2FP.BF16.F32.PACK_AB R19, R0, R39 ;  /* 0x000000270013723e */ /* 0x000fe200000010ff */
[----:B------:R-:W-:Y:S01]  /*5740*/  FMUL R60, R14, UR7 ;  /* 0x000000070e3c7c20 */ /* 0x000fe20008400000 */
[----:B------:R-:W-:Y:S01]  /*5750*/  IADD3.X R59, R57, UR4, RZ, P0, !PT ;  /* 0x00000004393b7c10 */ /* 0x000fe200087fe4ff */
[----:B------:R-:W-:Y:S01]  /*5760*/  FMUL R17, R9, UR7 ;  /* 0x0000000709117c20 */ /* 0x000fe20008400000 */
[----:B------:R-:W-:Y:S01]  /*5770*/  IADD3 R26, P0, R33, R26, RZ ;  /* 0x0000001a211a7210 */ /* 0x000fe20007f1e0ff */
[----:B------:R1:W-:Y:S01]  /*5780*/  STG.E desc[UR10][R56.64], R19 ;  /* 0x0000001338007986 */ /* 0x0003e2000c10190a */
[----:B------:R-:W-:Y:S01]  /*5790*/  FMUL R55, R31, UR7 ;  /* 0x000000071f377c20 */ /* 0x000fe20008400000 */
[----:B------:R-:W-:Y:S01]  /*57a0*/  FMUL R12, R45, UR7 ;  /* 0x000000072d0c7c20 */ /* 0x000fe20008400000 */
[----:B------:R-:W-:Y:S01]  /*57b0*/  IADD3.X R27, R34, R27, RZ, P0, !PT ;  /* 0x0000001b221b7210 */ /* 0x000fe200007fe4ff */
[----:B------:R-:W-:Y:S01]  /*57c0*/  IMAD R34, R20, 0x21, R13 ;  /* 0x0000002114227824 */ /* 0x000fe200078e020d */
[----:B------:R-:W-:Y:S01]  /*57d0*/  F2FP.BF16.F32.PACK_AB R65, R24, R21 ;  /* 0x000000151841723e */ /* 0x000fe200000010ff */
[----:B------:R-:W-:Y:S01]  /*57e0*/  IMAD R24, R20, 0x21, R38 ;  /* 0x0000002114187824 */ /* 0x000fe200078e0226 */
[----:B------:R-:W-:-:S02]  /*57f0*/  F2FP.BF16.F32.PACK_AB R61, R17, R60 ;  /* 0x0000003c113d723e */ /* 0x000fc400000010ff */
[----:B------:R-:W-:Y:S01]  /*5800*/  F2FP.BF16.F32.PACK_AB R71, R52, R51 ;  /* 0x000000333447723e */ /* 0x000fe200000010ff */
[----:B------:R-:W-:Y:S01]  /*5810*/  FMUL R52, R49, UR7 ;  /* 0x0000000731347c20 */ /* 0x000fe20008400000 */
[----:B------:R-:W-:Y:S01]  /*5820*/  LOP3.LUT R21, R6, 0x1c, RZ, 0xc0, !PT ;  /* 0x0000001c06157812 */ /* 0x000fe200078ec0ff */
[----:B-1----:R-:W-:Y:S01]  /*5830*/  FMUL R19, R10, R11 ;  /* 0x0000000b0a137220 */ /* 0x002fe20000400000 */
[----:B------:R-:W-:Y:S01]  /*5840*/  IADD3 R10, P0, R26, UR13, RZ ;  /* 0x0000000d1a0a7c10 */ /* 0x000fe2000ff1e0ff */
[----:B------:R-:W-:Y:S01]  /*5850*/  STG.E desc[UR10][R58.64], R61 ;  /* 0x0000003d3a007986 */ /* 0x000fe2000c10190a */
[----:B------:R-:W-:Y:S01]  /*5860*/  F2FP.BF16.F32.PACK_AB R56, R35, R40 ;  /* 0x000000282338723e */ /* 0x000fe200000010ff */
[----:B------:R-:W-:Y:S01]  /*5870*/  IMAD R35, R20, 0x21, R32 ;  /* 0x0000002114237824 */ /* 0x000fe200078e0220 */
[----:B------:R-:W-:Y:S01]  /*5880*/  IADD3.X R11, R27, UR4, RZ, P0, !PT ;  /* 0x000000041b0b7c10 */ /* 0x000fe200087fe4ff */
[----:B------:R-:W-:Y:S01]  /*5890*/  UIADD3 UR4, UR5, 0x20, URZ ;  /* 0x0000002005047890 */ /* 0x000fe2000fffe03f */
[----:B------:R-:W-:Y:S01]  /*58a0*/  F2FP.BF16.F32.PACK_AB R57, R12, R55 ;  /* 0x000000370c39723e */ /* 0x000fe200000010ff */
[----:B------:R-:W-:Y:S01]  /*58b0*/  FMUL R33, R19, UR7 ;  /* 0x0000000713217c20 */ /* 0x000fe20008400000 */
[C---:B------:R-:W-:Y:S01]  /*58c0*/  IMAD R40, R20.reuse, 0x21, R8 ;  /* 0x0000002114287824 */ /* 0x040fe200078e0208 */
[----:B0-----:R-:W-:Y:S01]  /*58d0*/  ULEA UR4, UR6, UR4, 0x18 ;  /* 0x0000000406047291 */ /* 0x001fe2000f8ec03f */
[----:B------:R-:W-:Y:S01]  /*58e0*/  IMAD R21, R20, 0x21, R21 ;  /* 0x0000002114157824 */ /* 0x000fe200078e0215 */
[----:B------:R0:W-:Y:S01]  /*58f0*/  STG.E desc[UR10][R26.64], R57 ;  /* 0x000000391a007986 */ /* 0x0001e2000c10190a */
[----:B------:R-:W-:Y:S01]  /*5900*/  F2FP.BF16.F32.PACK_AB R51, R33, R52 ;  /* 0x000000342133723e */ /* 0x000fe200000010ff */
[----:B------:R-:W-:Y:S01]  /*5910*/  ULDC.64 UR12, c[0x0][0x250] ;  /* 0x00009400000c7ab9 */ /* 0x000fe20000000a00 */
[----:B------:R-:W-:Y:S01]  /*5920*/  F2FP.BF16.F32.PACK_AB R77, R30, R25 ;  /* 0x000000191e4d723e */ /* 0x000fe200000010ff */
[----:B------:R-:W-:Y:S01]  /*5930*/  USHF.R.U64 UR8, UR12, 0x1, UR13 ;  /* 0x000000010c087899 */ /* 0x000fe2000800120d */
[----:B------:R-:W-:Y:S01]  /*5940*/  LEA R24, R24, UR4, 0x2 ;  /* 0x0000000418187c11 */ /* 0x000fe2000f8e10ff */
[----:B------:R1:W-:Y:S01]  /*5950*/  STG.E desc[UR10][R10.64], R51 ;  /* 0x000000330a007986 */ /* 0x0003e2000c10190a */
[----:B------:R-:W-:Y:S01]  /*5960*/  LEA R34, R34, UR4, 0x2 ;  /* 0x0000000422227c11 */ /* 0x000fe2000f8e10ff */
[----:B------:R-:W-:Y:S01]  /*5970*/  USHF.R.U32.HI UR9, URZ, 0x1, UR13 ;  /* 0x000000013f097899 */ /* 0x000fe2000801160d */
[----:B------:R-:W-:Y:S01]  /*5980*/  LEA R35, R35, UR4, 0x2 ;  /* 0x0000000423237c11 */ /* 0x000fe2000f8e10ff */
[----:B------:R-:W-:Y:S01]  /*5990*/  STS [R24], R65 ;  /* 0x0000004118007388 */ /* 0x000fe20000000800 */
[----:B------:R-:W-:-:S02]  /*59a0*/  LEA R40, R40, UR4, 0x2 ;  /* 0x0000000428287c11 */ /* 0x000fc4000f8e10ff */
[----:B0-----:R-:W-:Y:S01]  /*59b0*/  F2FP.BF16.F32.PACK_AB R27, R60, R39 ;  /* 0x000000273c1b723e */ /* 0x001fe200000010ff */
[----:B------:R-:W-:Y:S01]  /*59c0*/  STS [R34], R71 ;  /* 0x0000004722007388 */ /* 0x000fe20000000800 */
[----:B------:R-:W-:Y:S01]  /*59d0*/  HFMA2.MMA R39, -RZ, RZ, 0, 0 ;  /* 0x00000000ff277435 */ /* 0x000fe200000001ff */
[----:B------:R-:W-:Y:S02]  /*59e0*/  F2FP.BF16.F32.PACK_AB R42, R42, R43 ;  /* 0x0000002b2a2a723e */ /* 0x000fe400000010ff */
[----:B------:R-:W-:Y:S01]  /*59f0*/  STS [R35], R56 ;  /* 0x0000003823007388 */ /* 0x000fe20000000800 */
[----:B-1----:R-:W-:Y:S01]  /*5a00*/  LEA R51, R21, UR4, 0x2 ;  /* 0x0000000415337c11 */ /* 0x002fe2000f8e10ff */
[----:B------:R-:W-:Y:S01]  /*5a10*/  ULOP3.LUT UR4, UR12, 0xfffffffe, URZ, 0xc0, !UPT ;  /* 0xfffffffe0c047892 */ /* 0x000fe2000f8ec03f */
[----:B------:R-:W-:Y:S01]  /*5a20*/  IMAD.U32 R21, RZ, RZ, UR13 ;  /* 0x0000000dff157e24 */ /* 0x000fe2000f8e00ff */
[----:B------:R0:W-:Y:S01]  /*5a30*/  STS [R40], R27 ;  /* 0x0000001b28007388 */ /* 0x0001e20000000800 */
[----:B------:R-:W-:Y:S01]  /*5a40*/  F2FP.BF16.F32.PACK_AB R43, R52, R55 ;  /* 0x00000037342b723e */ /* 0x000fe200000010ff */
[----:B------:R-:W-:Y:S01]  /*5a50*/  IMAD.WIDE.U32 R10, R7, UR8, R38 ;  /* 0x00000008070a7c25 */ /* 0x000fe2000f8e0026 */
[----:B------:R-:W-:Y:S01]  /*5a60*/  BAR.SYNC.DEFER_BLOCKING 0x0 ;  /* 0x0000000000007b1d */ /* 0x000fe20000010000 */
[----:B------:R-:W-:-:S02]  /*5a70*/  MOV R20, UR4 ;  /* 0x0000000400147c02 */ /* 0x000fc40008000f00 */
[C---:B------:R-:W-:Y:S01]  /*5a80*/  IMAD R39, R7.reuse, UR9, RZ ;  /* 0x0000000907277c24 */ /* 0x040fe2000f8e02ff */
[----:B------:R-:W-:Y:S02]  /*5a90*/  SHF.L.U32 R57, R10, 0x2, RZ ;  /* 0x000000020a397819 */ /* 0x000fe400000006ff */
[----:B------:R-:W-:Y:S01]  /*5aa0*/  IMAD.WIDE.U32 R20, R7, UR8, R20 ;  /* 0x0000000807147c25 */ /* 0x000fe2000f8e0014 */
[----:B------:R-:W-:Y:S02]  /*5ab0*/  F2FP.BF16.F32.PACK_AB R53, R53, R50 ;  /* 0x000000323535723e */ /* 0x000fe400000010ff */
[----:B------:R-:W-:Y:S01]  /*5ac0*/  F2FP.BF16.F32.PACK_AB R46, R46, R15 ;  /* 0x0000000f2e2e723e */ /* 0x000fe200000010ff */
[----:B------:R-:W-:Y:S01]  /*5ad0*/  IMAD.IADD R11, R11, 0x1, R39 ;  /* 0x000000010b0b7824 */ /* 0x000fe200078e0227 */
[----:B------:R-:W-:Y:S02]  /*5ae0*/  IADD3 R21, R39, R21, RZ ;  /* 0x0000001527157210 */ /* 0x000fe40007ffe0ff */
[----:B------:R-:W-:-:S02]  /*5af0*/  F2FP.BF16.F32.PACK_AB R17, R17, R0 ;  /* 0x000000001111723e */ /* 0x000fc400000010ff */
[----:B0-----:R-:W-:Y:S02]  /*5b00*/  SHF.L.U64.HI R27, R10, 0x2, R11 ;  /* 0x000000020a1b7819 */ /* 0x001fe4000001020b */
[----:B------:R-:W-:Y:S02]  /*5b10*/  IADD3 R10, P0, R57, R16, RZ ;  /* 0x00000010390a7210 */ /* 0x000fe40007f1e0ff */
[----:B------:R-:W-:Y:S02]  /*5b20*/  F2FP.BF16.F32.PACK_AB R44, R37, R44 ;  /* 0x0000002c252c723e */ /* 0x000fe400000010ff */
[----:B------:R-:W-:Y:S02]  /*5b30*/  IADD3.X R11, R27, R18, RZ, P0, !PT ;  /* 0x000000121b0b7210 */ /* 0x000fe400007fe4ff */
[----:B------:R-:W-:Y:S01]  /*5b40*/  IADD3 R61, P0, R13, R20, RZ ;  /* 0x000000140d3d7210 */ /* 0x000fe20007f1e0ff */
[----:B------:R-:W0:Y:S01]  /*5b50*/  LDS R63, [R51] ;  /* 0x00000000333f7984 */ /* 0x000e220000000800 */
[----:B------:R-:W-:-:S02]  /*5b60*/  F2FP.BF16.F32.PACK_AB R33, R33, R12 ;  /* 0x0000000c2121723e */ /* 0x000fc400000010ff */
[----:B------:R-:W-:Y:S01]  /*5b70*/  F2FP.BF16.F32.PACK_AB R29, R29, R28 ;  /* 0x0000001c1d1d723e */ /* 0x000fe200000010ff */
[----:B------:R-:W1:Y:S01]  /*5b80*/  LDS R71, [R51+0x4] ;  /* 0x0000040033477984 */ /* 0x000e620000000800 */
[----:B------:R-:W-:Y:S01]  /*5b90*/  IMAD.X R26, RZ, RZ, R21, P0 ;  /* 0x000000ffff1a7224 */ /* 0x000fe200000e0615 */
[----:B------:R-:W-:Y:S02]  /*5ba0*/  F2FP.BF16.F32.PACK_AB R67, R54, R67 ;  /* 0x000000433643723e */ /* 0x000fe400000010ff */
[----:B------:R-:W2:Y:S01]  /*5bb0*/  LDS R73, [R51+0x8] ;  /* 0x0000080033497984 */ /* 0x000ea20000000800 */
[----:B------:R-:W-:Y:S02]  /*5bc0*/  FMNMX R36, R41, |R36|, !PT ;  /* 0x4000002429247209 */ /* 0x000fe40007800000 */
[C---:B------:R-:W-:Y:S01]  /*5bd0*/  SHF.L.U64.HI R59, R61.reuse, 0x2, R26 ;  /* 0x000000023d3b7819 */ /* 0x040fe2000001021a */
[----:B------:R-:W3:Y:S01]  /*5be0*/  LDS R75, [R51+0xc] ;  /* 0x00000c00334b7984 */ /* 0x000ee20000000800 */
[----:B------:R-:W-:-:S02]  /*5bf0*/  SHF.L.U32 R61, R61, 0x2, RZ ;  /* 0x000000023d3d7819 */ /* 0x000fc400000006ff */
[----:B------:R-:W-:-:S04]  /*5c00*/  FMNMX R47, |R47|, R36, !PT ;  /* 0x000000242f2f7209 */ /* 0x000fc80007800200 */
[----:B------:R-:W-:-:S04]  /*5c10*/  FMNMX R14, |R14|, R47, !PT ;  /* 0x0000002f0e0e7209 */ /* 0x000fc80007800200 */
[----:B------:R-:W-:-:S04]  /*5c20*/  FMNMX R14, |R9|, R14, !PT ;  /* 0x0000000e090e7209 */ /* 0x000fc80007800200 */
[----:B------:R-:W-:-:S04]  /*5c30*/  FMNMX R14, |R31|, R14, !PT ;  /* 0x0000000e1f0e7209 */ /* 0x000fc80007800200 */
[----:B------:R-:W-:-:S04]  /*5c40*/  FMNMX R14, |R45|, R14, !PT ;  /* 0x0000000e2d0e7209 */ /* 0x000fc80007800200 */
[----:B------:R-:W-:-:S04]  /*5c50*/  FMNMX R14, |R49|, R14, !PT ;  /* 0x0000000e310e7209 */ /* 0x000fc80007800200 */
[----:B------:R-:W-:Y:S01]  /*5c60*/  FMNMX R19, |R19|, R14, !PT ;  /* 0x0000000e13137209 */ /* 0x000fe20007800200 */
[----:B0-----:R0:W-:Y:S02]  /*5c70*/  STG.E desc[UR10][R10.64], R63 ;  /* 0x0000003f0a007986 */ /* 0x0011e4000c10190a */
[----:B0-----:R-:W-:-:S04]  /*5c80*/  IADD3 R10, P0, R61, R16, RZ ;  /* 0x000000103d0a7210 */ /* 0x001fc80007f1e0ff */
[----:B------:R-:W-:Y:S02]  /*5c90*/  IADD3.X R11, R59, R18, RZ, P0, !PT ;  /* 0x000000123b0b7210 */ /* 0x000fe400007fe4ff */
[----:B------:R-:W-:-:S03]  /*5ca0*/  IADD3 R63, P0, R20, UR4, RZ ;  /* 0x00000004143f7c10 */ /* 0x000fc6000ff1e0ff */
[----:B-1----:R0:W-:Y:S01]  /*5cb0*/  STG.E desc[UR10][R10.64], R71 ;  /* 0x000000470a007986 */ /* 0x0021e2000c10190a */
[----:B------:R-:W-:Y:S02]  /*5cc0*/  IADD3.X R26, R21, UR13, RZ, P0, !PT ;  /* 0x0000000d151a7c10 */ /* 0x000fe400087fe4ff */
[----:B------:R-:W-:-:S05]  /*5cd0*/  IADD3 R65, P0, R32, R63, RZ ;  /* 0x0000003f20417210 */ /* 0x000fca0007f1e0ff */
[----:B------:R-:W-:-:S05]  /*5ce0*/  IMAD.X R20, RZ, RZ, R26, P0 ;  /* 0x000000ffff147224 */ /* 0x000fca00000e061a */
[C---:B------:R-:W-:Y:S02]  /*5cf0*/  SHF.L.U64.HI R25, R65.reuse, 0x2, R20 ;  /* 0x0000000241197819 */ /* 0x040fe40000010214 */
[----:B------:R-:W-:-:S04]  /*5d00*/  SHF.L.U32 R65, R65, 0x2, RZ ;  /* 0x0000000241417819 */ /* 0x000fc800000006ff */
[----:B------:R-:W-:-:S04]  /*5d10*/  IADD3 R20, P0, R65, R16, RZ ;  /* 0x0000001041147210 */ /* 0x000fc80007f1e0ff */
[----:B------:R-:W-:Y:S02]  /*5d20*/  IADD3.X R21, R25, R18, RZ, P0, !PT ;  /* 0x0000001219157210 */ /* 0x000fe400007fe4ff */
[----:B0-----:R-:W-:-:S03]  /*5d30*/  IADD3 R71, P0, P1, R8, UR4, R63 ;  /* 0x0000000408477c10 */ /* 0x001fc6000f91e03f */
[----:B--2---:R0:W-:Y:S01]  /*5d40*/  STG.E desc[UR10][R20.64], R73 ;  /* 0x0000004914007986 */ /* 0x0041e2000c10190a */
[----:B------:R-:W-:Y:S02]  /*5d50*/  IADD3.X R10, RZ, UR13, R26, P0, P1 ;  /* 0x0000000dff0a7c10 */ /* 0x000fe400087e241a */
[----:B------:R-:W-:Y:S02]  /*5d60*/  F2FP.BF16.F32.PACK_AB R26, R69, R48 ;  /* 0x00000030451a723e */ /* 0x000fe400000010ff */
[C---:B------:R-:W-:Y:S01]  /*5d70*/  SHF.L.U64.HI R63, R71.reuse, 0x2, R10 ;  /* 0x00000002473f7819 */ /* 0x040fe2000001020a */
[----:B------:R-:W-:-:S05]  /*5d80*/  IMAD.SHL.U32 R71, R71, 0x4, RZ ;  /* 0x0000000447477824 */ /* 0x000fca00078e00ff */
[----:B------:R-:W-:Y:S01]  /*5d90*/  IADD3 R10, P0, R71, R16, RZ ;  /* 0x00000010470a7210 */ /* 0x000fe20007f1e0ff */
[----:B0-----:R-:W0:Y:S03]  /*5da0*/  LDC.64 R20, c[0x0][0x248] ;  /* 0x00009200ff147b82 */ /* 0x001e260000000a00 */
[----:B------:R-:W-:-:S05]  /*5db0*/  IADD3.X R11, R63, R18, RZ, P0, !PT ;  /* 0x000000123f0b7210 */ /* 0x000fca00007fe4ff */
[----:B---3--:R1:W-:Y:S01]  /*5dc0*/  STG.E desc[UR10][R10.64], R75 ;  /* 0x0000004b0a007986 */ /* 0x0083e2000c10190a */
[----:B------:R-:W-:Y:S01]  /*5dd0*/  BAR.SYNC.DEFER_BLOCKING 0x0 ;  /* 0x0000000000007b1d */ /* 0x000fe20000010000 */
[----:B0-----:R-:W-:-:S04]  /*5de0*/  IMAD R30, R20, UR13, RZ ;  /* 0x0000000d141e7c24 */ /* 0x001fc8000f8e02ff */
[----:B------:R-:W-:Y:S02]  /*5df0*/  IMAD R55, R21, UR12, R30 ;  /* 0x0000000c15377c24 */ /* 0x000fe4000f8e021e */
[----:B------:R-:W-:-:S05]  /*5e00*/  IMAD.WIDE.U32 R20, R20, UR12, RZ ;  /* 0x0000000c14147c25 */ /* 0x000fca000f8e00ff */
[----:B------:R-:W-:Y:S01]  /*5e10*/  IADD3 R21, R21, R55, RZ ;  /* 0x0000003715157210 */ /* 0x000fe20007ffe0ff */
[----:B------:R0:W-:Y:S01]  /*5e20*/  STS [R24], R77 ;  /* 0x0000004d18007388 */ /* 0x0001e20000000800 */
[----:B------:R-:W-:-:S03]  /*5e30*/  LEA R30, P0, R20, R16, 0x1 ;  /* 0x00000010141e7211 */ /* 0x000fc600078008ff */
[----:B------:R2:W-:Y:S01]  /*5e40*/  STS [R34], R26 ;  /* 0x0000001a22007388 */ /* 0x0005e20000000800 */
[----:B------:R-:W-:Y:S02]  /*5e50*/  LEA.HI.X R48, R20, R18, R21, 0x1, P0 ;  /* 0x0000001214307211 */ /* 0x000fe400000f0c15 */
[C---:B-1----:R-:W-:Y:S01]  /*5e60*/  IADD3 R10, P0, R30.reuse, R57, RZ ;  /* 0x000000391e0a7210 */ /* 0x042fe20007f1e0ff */
[----:B------:R1:W-:Y:S01]  /*5e70*/  STS [R35], R42 ;  /* 0x0000002a23007388 */ /* 0x0003e20000000800 */
[----:B------:R-:W-:Y:S02]  /*5e80*/  IADD3 R20, P1, R30, R61, RZ ;  /* 0x0000003d1e147210 */ /* 0x000fe40007f3e0ff */
[----:B0-----:R-:W-:Y:S01]  /*5e90*/  F2FP.BF16.F32.PACK_AB R77, R23, R22 ;  /* 0x00000016174d723e */ /* 0x001fe200000010ff */
[----:B------:R0:W-:Y:S01]  /*5ea0*/  STS [R40], R43 ;  /* 0x0000002b28007388 */ /* 0x0001e20000000800 */
[C---:B------:R-:W-:Y:S01]  /*5eb0*/  IMAD.X R11, R48.reuse, 0x1, R27, P0 ;  /* 0x00000001300b7824 */ /* 0x040fe200000e061b */
[----:B------:R-:W-:Y:S01]  /*5ec0*/  IADD3.X R21, R48, R59, RZ, P1, !PT ;  /* 0x0000003b30157210 */ /* 0x000fe20000ffe4ff */
[----:B------:R-:W-:Y:S01]  /*5ed0*/  BAR.SYNC.DEFER_BLOCKING 0x0 ;  /* 0x0000000000007b1d */ /* 0x000fe20000010000 */
[----:B------:R-:W-:-:S02]  /*5ee0*/  IADD3 R22, P0, R30, R65, RZ ;  /* 0x000000411e167210 */ /* 0x000fc40007f1e0ff */
[----:B--2---:R-:W-:Y:S02]  /*5ef0*/  IADD3 R26, P1, R30, R71, RZ ;  /* 0x000000471e1a7210 */ /* 0x004fe40007f3e0ff */
[C---:B------:R-:W-:Y:S02]  /*5f00*/  IADD3.X R23, R48.reuse, R25, RZ, P0, !PT ;  /* 0x0000001930177210 */ /* 0x040fe400007fe4ff */
[----:B-1----:R-:W-:Y:S01]  /*5f10*/  MOV R42, UR8 ;  /* 0x00000008002a7c02 */ /* 0x002fe20008000f00 */
[----:B------:R-:W-:Y:S01]  /*5f20*/  IMAD.X R27, R48, 0x1, R63, P1 ;  /* 0x00000001301b7824 */ /* 0x000fe200008e063f */
[----:B0-----:R-:W-:-:S03]  /*5f30*/  MOV R43, UR9 ;  /* 0x00000009002b7c02 */ /* 0x001fc60008000f00 */
[----:B------:R-:W-:Y:S01]  /*5f40*/  IMAD.WIDE.U32 R42, R7, UR8, R42 ;  /* 0x00000008072a7c25 */ /* 0x000fe2000f8e002a */
[----:B------:R-:W-:-:S03]  /*5f50*/  ULDC.64 UR8, c[0x0][0x238] ;  /* 0x00008e0000087ab9 */ /* 0x000fc60000000a00 */
[----:B------:R-:W-:Y:S01]  /*5f60*/  IMAD.IADD R39, R39, 0x1, R43 ;  /* 0x0000000127277824 */ /* 0x000fe200078e022b */
[----:B------:R-:W-:Y:S02]  /*5f70*/  IADD3 R0, P3, R42, UR4, RZ ;  /* 0x000000042a007c10 */ /* 0x000fe4000ff7e0ff */
[----:B------:R-:W-:Y:S02]  /*5f80*/  IADD3 R38, P2, R38, R42, RZ ;  /* 0x0000002a26267210 */ /* 0x000fe40007f5e0ff */
[----:B------:R-:W-:Y:S01]  /*5f90*/  IADD3 R13, P0, R13, R0, RZ ;  /* 0x000000000d0d7210 */ /* 0x000fe20007f1e0ff */
[----:B------:R-:W0:Y:S01]  /*5fa0*/  LDS R55, [R51] ;  /* 0x0000000033377984 */ /* 0x000e220000000800 */
[----:B------:R-:W-:Y:S02]  /*5fb0*/  IADD3.X R61, RZ, R39, RZ, P2, !PT ;  /* 0x00000027ff3d7210 */ /* 0x000fe400017fe4ff */
[C---:B------:R-:W-:Y:S01]  /*5fc0*/  SHF.L.U32 R59, R38.reuse, 0x2, RZ ;  /* 0x00000002263b7819 */ /* 0x040fe200000006ff */
[----:B------:R-:W1:Y:S01]  /*5fd0*/  LDS R69, [R51+0x4] ;  /* 0x0000040033457984 */ /* 0x000e620000000800 */
[----:B------:R-:W-:-:S03]  /*5fe0*/  SHF.L.U64.HI R61, R38, 0x2, R61 ;  /* 0x00000002263d7819 */ /* 0x000fc6000001023d */
[----:B------:R-:W2:Y:S04]  /*5ff0*/  LDS R73, [R51+0x8] ;  /* 0x0000080033497984 */ /* 0x000ea80000000800 */
[----:B------:R-:W3:Y:S04]  /*6000*/  LDS R75, [R51+0xc] ;  /* 0x00000c00334b7984 */ /* 0x000ee80000000800 */
[----:B0-----:R0:W-:Y:S04]  /*6010*/  STG.E desc[UR10][R10.64], R55 ;  /* 0x000000370a007986 */ /* 0x0011e8000c10190a */
[----:B-1----:R-:W-:Y:S04]  /*6020*/  STG.E desc[UR10][R20.64], R69 ;  /* 0x0000004514007986 */ /* 0x002fe8000c10190a */
[----:B--2---:R-:W-:Y:S04]  /*6030*/  STG.E desc[UR10][R22.64], R73 ;  /* 0x0000004916007986 */ /* 0x004fe8000c10190a */
[----:B---3--:R-:W-:Y:S01]  /*6040*/  STG.E desc[UR10][R26.64], R75 ;  /* 0x0000004b1a007986 */ /* 0x008fe2000c10190a */
[----:B------:R-:W-:Y:S01]  /*6050*/  BAR.SYNC.DEFER_BLOCKING 0x0 ;  /* 0x0000000000007b1d */ /* 0x000fe20000010000 */
[----:B0-----:R-:W-:-:S02]  /*6060*/  IADD3 R11, P1, R0, UR4, RZ ;  /* 0x00000004000b7c10 */ /* 0x001fc4000ff3e0ff */
[----:B------:R-:W-:Y:S02]  /*6070*/  IADD3.X R0, R39, UR13, RZ, P3, !PT ;  /* 0x0000000d27007c10 */ /* 0x000fe40009ffe4ff */
[----:B------:R-:W-:Y:S02]  /*6080*/  IADD3 R32, P2, R32, R11, RZ ;  /* 0x0000000b20207210 */ /* 0x000fe40007f5e0ff */
[----:B------:R-:W-:Y:S02]  /*6090*/  IADD3 R8, P3, P4, R8, UR4, R11 ;  /* 0x0000000408087c10 */ /* 0x000fe4000fc7e00b */
[----:B------:R-:W-:Y:S01]  /*60a0*/  SHF.L.U32 R55, R13, 0x2, RZ ;  /* 0x000000020d377819 */ /* 0x000fe200000006ff */
[----:B------:R-:W-:Y:S01]  /*60b0*/  IMAD.SHL.U32 R43, R32, 0x4, RZ ;  /* 0x00000004202b7824 */ /* 0x000fe200078e00ff */
[----:B------:R-:W-:Y:S01]  /*60c0*/  SHF.L.U32 R37, R8, 0x2, RZ ;  /* 0x0000000208257819 */ /* 0x000fe200000006ff */
[----:B------:R-:W-:Y:S04]  /*60d0*/  STS [R24], R77 ;  /* 0x0000004d18007388 */ /* 0x000fe80000000800 */
[----:B------:R0:W-:Y:S04]  /*60e0*/  STS [R34], R53 ;  /* 0x0000003522007388 */ /* 0x0001e80000000800 */
[----:B------:R-:W-:Y:S04]  /*60f0*/  STS [R35], R46 ;  /* 0x0000002e23007388 */ /* 0x000fe80000000800 */
[----:B------:R1:W-:Y:S01]  /*6100*/  STS [R40], R17 ;  /* 0x0000001128007388 */ /* 0x0003e20000000800 */
[----:B0-----:R-:W-:Y:S01]  /*6110*/  IADD3.X R53, R0, UR13, RZ, P1, !PT ;  /* 0x0000000d00357c10 */ /* 0x001fe20008ffe4ff */
[----:B------:R-:W-:Y:S01]  /*6120*/  IMAD.X R0, RZ, RZ, R0, P0 ;  /* 0x000000ffff007224 */ /* 0x000fe200000e0600 */
[----:B------:R-:W-:Y:S01]  /*6130*/  BAR.SYNC.DEFER_BLOCKING 0x0 ;  /* 0x0000000000007b1d */ /* 0x000fe20000010000 */
[----:B------:R-:W-:-:S02]  /*6140*/  IADD3 R10, P0, R59, R16, RZ ;  /* 0x000000103b0a7210 */ /* 0x000fc40007f1e0ff */
[----:B------:R-:W-:Y:S02]  /*6150*/  IADD3.X R39, RZ, UR13, R53, P3, P4 ;  /* 0x0000000dff277c10 */ /* 0x000fe40009fe8435 */
[----:B------:R-:W-:Y:S02]  /*6160*/  IADD3.X R53, RZ, R53, RZ, P2, !PT ;  /* 0x00000035ff357210 */ /* 0x000fe400017fe4ff */
[----:B------:R-:W-:Y:S02]  /*6170*/  IADD3.X R11, R61, R18, RZ, P0, !PT ;  /* 0x000000123d0b7210 */ /* 0x000fe400007fe4ff */
[----:B------:R-:W-:Y:S02]  /*6180*/  SHF.L.U64.HI R57, R13, 0x2, R0 ;  /* 0x000000020d397819 */ /* 0x000fe40000010200 */
[----:B------:R-:W-:Y:S02]  /*6190*/  IADD3 R12, P0, R55, R16, RZ ;  /* 0x00000010370c7210 */ /* 0x000fe40007f1e0ff */
[----:B------:R-:W-:-:S02]  /*61a0*/  SHF.L.U64.HI R53, R32, 0x2, R53 ;  /* 0x0000000220357819 */ /* 0x000fc40000010235 */
[-C--:B------:R-:W-:Y:S01]  /*61b0*/  IADD3 R20, P1, R43, R16.reuse, RZ ;  /* 0x000000102b147210 */ /* 0x080fe20007f3e0ff */
[----:B------:R-:W-:Y:S01]  /*61c0*/  IMAD.X R13, R57, 0x1, R18, P0 ;  /* 0x00000001390d7824 */ /* 0x000fe200000e0612 */
[----:B------:R-:W-:Y:S02]  /*61d0*/  SHF.L.U64.HI R39, R8, 0x2, R39 ;  /* 0x0000000208277819 */ /* 0x000fe40000010227 */
[----:B------:R-:W-:Y:S02]  /*61e0*/  IADD3 R16, P2, R37, R16, RZ ;  /* 0x0000001025107210 */ /* 0x000fe40007f5e0ff */
[-C--:B------:R-:W-:Y:S02]  /*61f0*/  IADD3.X R21, R53, R18.reuse, RZ, P1, !PT ;  /* 0x0000001235157210 */ /* 0x080fe40000ffe4ff */
[----:B-1----:R-:W-:Y:S01]  /*6200*/  IADD3.X R17, R39, R18, RZ, P2, !PT ;  /* 0x0000001227117210 */ /* 0x002fe200017fe4ff */
        /* <DEDUP_REMOVED lines=8> */
[----:B------:R-:W-:Y:S01]  /*6290*/  BAR.SYNC.DEFER_BLOCKING 0x0 ;  /* 0x0000000000007b1d */ /* 0x000fe20000010000 */
[----:B0-----:R-:W-:-:S02]  /*62a0*/  IADD3 R10, P0, R59, R30, RZ ;  /* 0x0000001e3b0a7210 */ /* 0x001fc40007f1e0ff */
[-C--:B-1----:R-:W-:Y:S02]  /*62b0*/  IADD3 R12, P1, R55, R30.reuse, RZ ;  /* 0x0000001e370c7210 */ /* 0x082fe40007f3e0ff */
[-C--:B--2---:R-:W-:Y:S01]  /*62c0*/  IADD3 R20, P3, R37, R30.reuse, RZ ;  /* 0x0000001e25147210 */ /* 0x084fe20007f7e0ff */
[--C-:B------:R-:W-:Y:S01]  /*62d0*/  IMAD.X R11, R61, 0x1, R48.reuse, P0 ;  /* 0x000000013d0b7824 */ /* 0x100fe200000e0630 */
[----:B------:R-:W-:Y:S02]  /*62e0*/  ISETP.NE.U32.AND P0, PT, RZ, UR8, PT ;  /* 0x00000008ff007c0c */ /* 0x000fe4000bf05070 */
[----:B---3--:R-:W-:Y:S01]  /*62f0*/  IADD3 R16, P2, R43, R30, RZ ;  /* 0x0000001e2b107210 */ /* 0x008fe20007f5e0ff */
[----:B------:R-:W-:Y:S01]  /*6300*/  IMAD.X R21, R39, 0x1, R48, P3 ;  /* 0x0000000127157824 */ /* 0x000fe200018e0630 */
[----:B------:R-:W-:Y:S02]  /*6310*/  ISETP.NE.AND.EX P0, PT, RZ, UR9, PT, P0 ;  /* 0x00000009ff007c0c */ /* 0x000fe4000bf05300 */
[----:B------:R-:W-:-:S02]  /*6320*/  IADD3.X R13, R57, R48, RZ, P1, !PT ;  /* 0x00000030390d7210 */ /* 0x000fc40000ffe4ff */
[----:B------:R-:W-:Y:S01]  /*6330*/  IADD3.X R17, R53, R48, RZ, P2, !PT ;  /* 0x0000003035117210 */ /* 0x000fe200017fe4ff */
        /* <DEDUP_REMOVED lines=18> */
[----:B------:R-:W-:-:S05]  /*6460*/  VOTEU.ALL UP0, P0 ;  /* 0x00000000003f7886 */ /* 0x000fca0000000000 */
[----:B------:R-:W-:Y:S01]  /*6470*/  @!UP0 ULEA UR4, UR6, UR5, 0x18 ;  /* 0x0000000506048291 */ /* 0x000fe2000f8ec03f */
[----:B-1----:R-:W-:-:S05]  /*6480*/  FMNMX R0, R19, R0, !PT ;  /* 0x0000000013007209 */ /* 0x002fca0007800000 */
[----:B0-----:R-:W0:Y:S02]  /*6490*/  SHFL.DOWN PT, R7, R0, 0x8, 0x1f ;  /* 0x09001f0000077f89 */ /* 0x001e2400000e0000 */
[----:B0-----:R-:W-:-:S05]  /*64a0*/  FMNMX R7, R0, R7, !PT ;  /* 0x0000000700077209 */ /* 0x001fca0007800000 */
[----:B------:R-:W0:Y:S02]  /*64b0*/  SHFL.DOWN PT, R8, R7, 0x4, 0x1f ;  /* 0x08801f0007087f89 */ /* 0x000e2400000e0000 */
[----:B0-----:R-:W-:Y:S02]  /*64c0*/  FMNMX R8, R7, R8, !PT ;  /* 0x0000000807087209 */ /* 0x001fe40007800000 */
[----:B------:R-:W-:-:S03]  /*64d0*/  MOV R7, RZ ;  /* 0x000000ff00077202 */ /* 0x000fc60000000f00 */
[----:B------:R-:W0:Y:S02]  /*64e0*/  SHFL.DOWN PT, R9, R8, 0x2, 0x1f ;  /* 0x08401f0008097f89 */ /* 0x000e2400000e0000 */
[----:B0-----:R-:W-:-:S05]  /*64f0*/  FMNMX R9, R8, R9, !PT ;  /* 0x0000000908097209 */ /* 0x001fca0007800000 */
[----:B------:R-:W0:Y:S02]  /*6500*/  SHFL.DOWN PT, R10, R9, 0x1, 0x1f ;  /* 0x08201f00090a7f89 */ /* 0x000e2400000e0000 */
[----:B0-----:R-:W-:-:S05]  /*6510*/  FMNMX R5, R9, R10, !PT ;  /* 0x0000000a09057209 */ /* 0x001fca0007800000 */
[----:B------:R0:W-:Y:S01]  /*6520*/  @!P0 STS [R6+UR4], R5 ;  /* 0x0000000506008988 */ /* 0x0001e20008000804 */
[----:B------:R-:W-:Y:S01]  /*6530*/  BAR.SYNC.DEFER_BLOCKING 0x0 ;  /* 0x0000000000007b1d */ /* 0x000fe20000010000 */
[----:B------:R-:W-:-:S13]  /*6540*/  ISETP.NE.AND P0, PT, R4, RZ, PT ;  /* 0x000000ff0400720c */ /* 0x000fda0003f05270 */
[----:B0-----:R-:W-:Y:S05]  /*6550*/  @P0 BRA `(.L_x_1255) ;  /* 0x0000000000380947 */ /* 0x001fea0003800000 */
[----:B------:R-:W-:Y:S02]  /*6560*/  ISETP.GT.U32.AND P0, PT, R3, 0x7, PT ;  /* 0x000000070300780c */ /* 0x000fe40003f04070 */
[----:B------:R-:W-:-:S11]  /*6570*/  MOV R0, RZ ;  /* 0x000000ff00007202 */ /* 0x000fd60000000f00 */
[----:B------:R-:W-:-:S05]  /*6580*/  VOTEU.ALL UP0, P0 ;  /* 0x00000000003f7886 */ /* 0x000fca0000000000 */
[----:B------:R-:W-:-:S06]  /*6590*/  @!UP0 ULEA UR4, UR6, UR5, 0x18 ;  /* 0x0000000506048291 */ /* 0x000fcc000f8ec03f */
[----:B------:R-:W-:Y:S01]  /*65a0*/  @!P0 LEA R4, R3, UR4, 0x2 ;  /* 0x0000000403048c11 */ /* 0x000fe2000f8e10ff */
[----:B------:R-:W-:-:S04]  /*65b0*/  UMOV UR4, 0xffffffff ;  /* 0xffffffff00047882 */ /* 0x000fc80000000000 */
[----:B------:R0:W1:Y:S01]  /*65c0*/  @!P0 LDS R0, [R4] ;  /* 0x0000000004008984 */ /* 0x0000620000000800 */
[----:B------:R-:W-:Y:S05]  /*65d0*/  BRA.DIV UR4, `(.L_x_1256) ;  /* 0x00000002048c7947 */ /* 0x000fea000b800000 */
[----:B-1----:R-:W1:Y:S02]  /*65e0*/  SHFL.DOWN PT, R5, R0, 0x4, 0x1f ;  /* 0x08801f0000057f89 */ /* 0x002e6400000e0000 */
[----:B-1----:R-:W-:-:S05]  /*65f0*/  FMNMX R5, R5, R0, !PT ;  /* 0x0000000005057209 */ /* 0x002fca0007800000 */
[----:B0-----:R-:W0:Y:S02]  /*6600*/  SHFL.DOWN PT, R4, R5, 0x2, 0x1f ;  /* 0x08401f0005047f89 */ /* 0x001e2400000e0000 */
[----:B0-----:R-:W-:-:S05]  /*6610*/  FMNMX R4, R5, R4, !PT ;  /* 0x0000000405047209 */ /* 0x001fca0007800000 */
[----:B------:R0:W1:Y:S02]  /*6620*/  SHFL.DOWN PT, R7, R4, 0x1, 0x1f ;  /* 0x08201f0004077f89 */ /* 0x00006400000e0000 */
.L_x_1263:
[----:B-1----:R-:W-:-:S07]  /*6630*/  FMNMX R7, R4, R7, !PT ;  /* 0x0000000704077209 */ /* 0x002fce0007800000 */
.L_x_1255:
[----:B------:R-:W-:Y:S05]  /*6640*/  BSYNC B0 ;  /* 0x0000000000007941 */ /* 0x000fea0003800000 */
.L_x_1254:
[----:B------:R-:W-:Y:S01]  /*6650*/  ISETP.NE.AND P0, PT, R3, RZ, PT ;  /* 0x000000ff0300720c */ /* 0x000fe20003f05270 */
[----:B------:R-:W-:-:S12]  /*6660*/  BSSY B0, `(.L_x_1253) ;  /* 0x0000004000007945 */ /* 0x000fd80003800000 */
[----:B------:R-:W-:Y:S05]  /*6670*/  @P0 BRA `(.L_x_1257) ;  /* 0x0000000000080947 */ /* 0x000fea0003800000 */
[----:B0-----:R-:W0:Y:S02]  /*6680*/  LDC.64 R4, c[0x0][0x238] ;  /* 0x00008e00ff047b82 */ /* 0x001e240000000a00 */
[----:B0-----:R1:W-:Y:S02]  /*6690*/  REDG.E.MAX.S32.STRONG.GPU desc[UR10][R4.64], R7 ;  /* 0x000000070400798e */ /* 0x0013e4000d10e38a */
.L_x_1257:
[----:B------:R-:W-:Y:S05]  /*66a0*/  BSYNC B0 ;  /* 0x0000000000007941 */ /* 0x000fea0003800000 */
.L_x_1253:
        /* <DEDUP_REMOVED lines=11> */
[----:B------:R-:W-:-:S07]  /*6760*/  MOV R58, 0x6780 ;  /* 0x00006780003a7802 */ /* 0x000fce0000000f00 */
[----:B01----:R-:W-:Y:S05]  /*6770*/  CALL.REL.NOINC `($__internal_11_$__cuda_sm20_rcp_rn_f32_slowpath) ;  /* 0x0000000400887944 */ /* 0x003fea0003c00000 */
[----:B------:R-:W-:Y:S05]  /*6780*/  BRA `(.L_x_1259) ;  /* 0x0000000000147947 */ /* 0x000fea0003800000 */
.L_x_1258:
[----:B------:R-:W2:Y:S01]  /*6790*/  MUFU.RCP R59, UR7 ;  /* 0x00000007003b7d08 */ /* 0x000ea20008001000 */
[----:B------:R-:W-:-:S05]  /*67a0*/  MOV R0, UR7 ;  /* 0x0000000700007c02 */ /* 0x000fca0008000f00 */
[----:B--2---:R-:W-:-:S04]  /*67b0*/  FFMA R0, R59, R0, -1 ;  /* 0xbf8000003b007423 */ /* 0x004fc80000000000 */
[----:B------:R-:W-:-:S04]  /*67c0*/  FADD.FTZ R0, -R0, -RZ ;  /* 0x800000ff00007221 */ /* 0x000fc80000010100 */
[----:B------:R-:W-:-:S07]  /*67d0*/  FFMA R59, R59, R0, R59 ;  /* 0x000000003b3b7223 */ /* 0x000fce000000003b */
.L_x_1259:
[----:B------:R-:W2:Y:S02]  /*67e0*/  LDC.64 R2, c[0x0][0x240] ;  /* 0x00009000ff027b82 */ /* 0x000ea40000000a00 */
[----:B--2---:R-:W-:Y:S01]  /*67f0*/  STG.E desc[UR10][R2.64], R59 ;  /* 0x0000003b02007986 */ /* 0x004fe2000c10190a */
[----:B------:R-:W-:Y:S05]  /*6800*/  EXIT ;  /* 0x000000000000794d */ /* 0x000fea0003800000 */
.L_x_1256:
[----:B------:R-:W-:Y:S01]  /*6810*/  HFMA2.MMA R9, -RZ, RZ, 0, 2.384185791015625e-07 ;  /* 0x00000004ff097435 */ /* 0x000fe200000001ff */
[----:B------:R-:W-:Y:S01]  /*6820*/  IMAD.MOV.U32 R11, RZ, RZ, 0x1f ;  /* 0x0000001fff0b7424 */ /* 0x000fe200078e00ff */
[----:B------:R-:W-:-:S09]  /*6830*/  MOV R6, 0xffffffff ;  /* 0xffffffff00067802 */ /* 0x000fd20000000f00 */
[----:B01----:R-:W-:Y:S05]  /*6840*/  WARPSYNC.COLLECTIVE R6, `(.L_x_1260) ;  /* 0x0000000006087348 */ /* 0x003fea0003c00000 */
[----:B-1----:R1:W2:Y:S02]  /*6850*/  SHFL.DOWN P0, R7, R0, R9, R11 ;  /* 0x0800000900077389 */ /* 0x0022a4000000000b */
[----:B012---:R-:W-:Y:S01]  /*6860*/  ENDCOLLECTIVE ;  /* 0x000000000000791b */ /* 0x007fe20003800000 */
.L_x_1260:
[----:B------:R-:W-:Y:S01]  /*6870*/  HFMA2.MMA R9, -RZ, RZ, 0, 1.1920928955078125e-07 ;  /* 0x00000002ff097435 */ /* 0x000fe200000001ff */
[----:B------:R-:W-:-:S04]  /*6880*/  MOV R5, R7 ;  /* 0x0000000700057202 */ /* 0x000fc80000000f00 */
[----:B------:R-:W-:-:S05]  /*6890*/  FMNMX R5, R5, R0, !PT ;  /* 0x0000000005057209 */ /* 0x000fca0007800000 */
[----:B------:R-:W-:-:S07]  /*68a0*/  IMAD.MOV.U32 R0, RZ, RZ, R5 ;  /* 0x000000ffff007224 */ /* 0x000fce00078e0005 */
[----:B------:R-:W-:Y:S05]  /*68b0*/  WARPSYNC.COLLECTIVE R6, `(.L_x_1261) ;  /* 0x0000000006087348 */ /* 0x000fea0003c00000 */
[----:B------:R0:W1:Y:S02]  /*68c0*/  SHFL.DOWN P0, R7, R0, R9, R11 ;  /* 0x0800000900077389 */ /* 0x000064000000000b */
[----:B01----:R-:W-:Y:S01]  /*68d0*/  ENDCOLLECTIVE ;  /* 0x000000000000791b */ /* 0x003fe20003800000 */
.L_x_1261:
[----:B------:R-:W-:Y:S01]  /*68e0*/  HFMA2.MMA R9, -RZ, RZ, 0, 5.9604644775390625e-08 ;  /* 0x00000001ff097435 */ /* 0x000fe200000001ff */
[----:B------:R-:W-:-:S04]  /*68f0*/  MOV R4, R7 ;  /* 0x0000000700047202 */ /* 0x000fc80000000f00 */
[----:B------:R-:W-:-:S05]  /*6900*/  FMNMX R4, R5, R4, !PT ;  /* 0x0000000405047209 */ /* 0x000fca0007800000 */
[----:B------:R-:W-:-:S07]  /*6910*/  IMAD.MOV.U32 R0, RZ, RZ, R4 ;  /* 0x000000ffff007224 */ /* 0x000fce00078e0004 */
[----:B------:R-:W-:Y:S05]  /*6920*/  WARPSYNC.COLLECTIVE R6, `(.L_x_1262) ;  /* 0x0000000006087348 */ /* 0x000fea0003c00000 */
[----:B------:R0:W1:Y:S02]  /*6930*/  SHFL.DOWN P0, R7, R0, R9, R11 ;  /* 0x0800000900077389 */ /* 0x000064000000000b */
[----:B01----:R-:W-:Y:S01]  /*6940*/  ENDCOLLECTIVE ;  /* 0x000000000000791b */ /* 0x003fe20003800000 */
.L_x_1262:
[----:B------:R-:W-:Y:S05]  /*6950*/  BRA `(.L_x_1263) ;  /* 0xfffffffc00347947 */ /* 0x000fea000383ffff */
        .weak           $__internal_10_$__cuda_sm20_div_u64
        .type           $__internal_10_$__cuda_sm20_div_u64,@function
        .size           $__internal_10_$__cuda_sm20_div_u64,($__internal_11_$__cuda_sm20_rcp_rn_f32_slowpath - $__internal_10_$__cuda_sm20_div_u64)
$__internal_10_$__cuda_sm20_div_u64:
[----:B------:R-:W-:Y:S01]  /*6960*/  MOV R14, R39 ;  /* 0x00000027000e7202 */ /* 0x000fe20000000f00 */
[----:B------:R-:W-:-:S04]  /*6970*/  IMAD.MOV.U32 R15, RZ, RZ, R8 ;  /* 0x000000ffff0f7224 */ /* 0x000fc800078e0008 */
        /* <DEDUP_REMOVED lines=52> */
[----:B------:R-:W-:Y:S02]  /*6cc0*/  SEL R12, R9, R12, P0 ;  /* 0x0000000c090c7207 */ /* 0x000fe40000000000 */
[----:B------:R-:W-:Y:S02]  /*6cd0*/  ISETP.GE.U32.AND P0, PT, R14, R39, PT ;  /* 0x000000270e00720c */ /* 0x000fe40003f06070 */
[----:B------:R-:W-:Y:S02]  /*6ce0*/  IADD3 R9, P2, R10, 0x1, RZ ;  /* 0x000000010a097810 */ /* 0x000fe40007f5e0ff */
[----:B------:R-:W-:Y:S01]  /*6cf0*/  ISETP.GE.U32.AND.EX P0, PT, R11, R8, PT, P0 ;  /* 0x000000080b00720c */ /* 0x000fe20003f06100 */
[----:B------:R-:W-:Y:S01]  /*6d00*/  IMAD.MOV.U32 R11, RZ, RZ, 0x0 ;  /* 0x00000000ff0b7424 */ /* 0x000fe200078e00ff */
[----:B------:R-:W-:-:S02]  /*6d10*/  ISETP.NE.U32.AND P1, PT, R39, RZ, PT ;  /* 0x000000ff2700720c */ /* 0x000fc40003f25070 */
[----:B------:R-:W-:Y:S02]  /*6d20*/  IADD3.X R17, RZ, R12, RZ, P2, !PT ;  /* 0x0000000cff117210 */ /* 0x000fe400017fe4ff */
[----:B------:R-:W-:Y:S02]  /*6d30*/  SEL R9, R9, R10, P0 ;  /* 0x0000000a09097207 */ /* 0x000fe40000000000 */
[----:B------:R-:W-:Y:S02]  /*6d40*/  MOV R10, R16 ;  /* 0x00000010000a7202 */ /* 0x000fe40000000f00 */
[----:B------:R-:W-:Y:S02]  /*6d50*/  ISETP.NE.AND.EX P1, PT, R8, RZ, PT, P1 ;  /* 0x000000ff0800720c */ /* 0x000fe40003f25310 */
[----:B------:R-:W-:Y:S02]  /*6d60*/  SEL R17, R17, R12, P0 ;  /* 0x0000000c11117207 */ /* 0x000fe40000000000 */
[----:B------:R-:W-:-:S02]  /*6d70*/  SEL R9, R9, 0xffffffff, P1 ;  /* 0xffffffff09097807 */ /* 0x000fc40000800000 */
[----:B------:R-:W-:Y:S01]  /*6d80*/  SEL R17, R17, 0xffffffff, P1 ;  /* 0xffffffff11117807 */ /* 0x000fe20000800000 */
[----:B------:R-:W-:Y:S06]  /*6d90*/  RET.REL.NODEC R10 `(_ZN18transformer_engine6detail32dgated_act_cast_transpose_kernelILi2ELi2Ef13__nv_bfloat16S2_NS_5EmptyEXadL_ZNS_6dqgeluIffEET_T0_RKS3_EEXadL_ZNS_5qgeluIffEES5_S6_S8_EEEEvPKT2_SC_PT3_SE_PKT1_PSF_SI_mmm) ;  /* 0xffffff900a987950 */ /* 0x000fec0003c3ffff */
        .weak           $__internal_11_$__cuda_sm20_rcp_rn_f32_slowpath
        .type           $__internal_11_$__cuda_sm20_rcp_rn_f32_slowpath,@function
        .size           $__internal_11_$__cuda_sm20_rcp_rn_f32_slowpath,(.L_x_34496 - $__internal_11_$__cuda_sm20_rcp_rn_f32_slowpath)
$__internal_11_$__cuda_sm20_rcp_rn_f32_slowpath:
        /* <DEDUP_REMOVED lines=15> */
.L_x_1265:
[----:B------:R-:W-:-:S05]  /*6e90*/  VIADD R57, R59, 0xffffff03 ;  /* 0xffffff033b397836 */ /* 0x000fca0000000000 */
[----:B------:R-:W-:-:S13]  /*6ea0*/  ISETP.GT.U32.AND P0, PT, R57, 0x1, PT ;  /* 0x000000013900780c */ /* 0x000fda0003f04070 */
[----:B------:R-:W-:Y:S05]  /*6eb0*/  @P0 BRA `(.L_x_1267) ;  /* 0x0000000000780947 */ /* 0x000fea0003800000 */
[----:B------:R-:W-:Y:S01]  /*6ec0*/  LOP3.LUT R65, R0, 0x7fffff, RZ, 0xc0, !PT ;  /* 0x007fffff00417812 */ /* 0x000fe200078ec0ff */
[----:B------:R-:W-:Y:S01]  /*6ed0*/  HFMA2.MMA R62, -RZ, RZ, 0, 1.78813934326171875e-07 ;  /* 0x00000003ff3e7435 */ /* 0x000fe200000001ff */
[----:B------:R-:W-:Y:S02]  /*6ee0*/  IADD3 R59, R59, -0xfc, RZ ;  /* 0xffffff043b3b7810 */ /* 0x000fe40007ffe0ff */
        /* <DEDUP_REMOVED lines=12> */
[----:B------:R-:W-:Y:S02]  /*6fb0*/  SHF.R.U32.HI R62, RZ, R57, R62 ;  /* 0x00000039ff3e7219 */ /* 0x000fe4000001163e */
[----:B------:R-:W-:Y:S01]  /*6fc0*/  SHF.R.U32.HI R59, RZ, R59, R60 ;  /* 0x0000003bff3b7219 */ /* 0x000fe2000001163c */
[----:B------:R-:W-:Y:S01]  /*6fd0*/  IMAD.MOV R61, RZ, RZ, -R61 ;  /* 0x000000ffff3d7224 */ /* 0x000fe200078e0a3d */
[C---:B------:R-:W-:Y:S02]  /*6fe0*/  LOP3.LUT P0, RZ, R62.reuse, 0x1, RZ, 0xc0, !PT ;  /* 0x000000013eff7812 */ /* 0x040fe4000780c0ff */
[----:B------:R-:W-:-:S02]  /*6ff0*/  LOP3.LUT P2, RZ, R62, 0x2, RZ, 0xc0, !PT ;  /* 0x000000023eff7812 */ /* 0x000fc4000784c0ff */
[----:B------:R-:W-:-:S04]  /*7000*/  LOP3.LUT P1, RZ, R61, R57, R60, 0xf8, !PT ;  /* 0x000000393dff7212 */ /* 0x000fc8000782f83c */
[----:B------:R-:W-:Y:S02]  /*7010*/  PLOP3.LUT P0, PT, P0, P1, P2, 0xe0, 0x0 ;  /* 0x000000000000781c */ /* 0x000fe40000703c20 */
[----:B------:R-:W-:Y:S02]  /*7020*/  LOP3.LUT P1, RZ, R0, 0x7fffff, RZ, 0xc0, !PT ;  /* 0x007fffff00ff7812 */ /* 0x000fe4000782c0ff */
[----:B------:R-:W-:-:S04]  /*7030*/  SEL R57, RZ, 0x1, !P0 ;  /* 0x00000001ff397807 */ /* 0x000fc80004000000 */
[----:B------:R-:W-:-:S04]  /*7040*/  IADD3 R57, -R57, RZ, RZ ;  /* 0x000000ff39397210 */ /* 0x000fc80007ffe1ff */
[----:B------:R-:W-:-:S13]  /*7050*/  ISETP.GE.AND P0, PT, R57, RZ, PT ;  /* 0x000000ff3900720c */ /* 0x000fda0003f06270 */
[----:B------:R-:W-:-:S05]  /*7060*/  @!P0 IADD3 R59, R59, 0x1, RZ ;  /* 0x000000013b3b8810 */ /* 0x000fca0007ffe0ff */
[----:B------:R-:W-:-:S05]  /*7070*/  @!P1 IMAD.SHL.U32 R59, R59, 0x2, RZ ;  /* 0x000000023b3b9824 */ /* 0x000fca00078e00ff */
[----:B------:R-:W-:Y:S01]  /*7080*/  LOP3.LUT R59, R59, 0x80000000, R0, 0xf8, !PT ;  /* 0x800000003b3b7812 */ /* 0x000fe200078ef800 */
[----:B------:R-:W-:Y:S06]  /*7090*/  BRA `(.L_x_1266) ;  /* 0x0000000000047947 */ /* 0x000fec0003800000 */
.L_x_1267:
[----:B------:R0:W1:Y:S02]  /*70a0*/  MUFU.RCP R59, R0 ;  /* 0x00000000003b7308 */ /* 0x0000640000001000 */
.L_x_1266:
[----:B------:R-:W-:Y:S05]  /*70b0*/  BSYNC B0 ;  /* 0x0000000000007941 */ /* 0x000fea0003800000 */
.L_x_1264:
[----:B------:R-:W-:Y:S01]  /*70c0*/  HFMA2.MMA R61, -RZ, RZ, 0, 0 ;  /* 0x00000000ff3d7435 */ /* 0x000fe200000001ff */
[----:B------:R-:W-:-:S05]  /*70d0*/  MOV R60, R58 ;  /* 0x0000003a003c7202 */ /* 0x000fca0000000f00 */
[----:B01----:R-:W-:Y:S05]  /*70e0*/  RET.REL.NODEC R60 `(_ZN18transformer_engine6detail32dgated_act_cast_transpose_kernelILi2ELi2Ef13__nv_bfloat16S2_NS_5EmptyEXadL_ZNS_6dqgeluIffEET_T0_RKS3_EEXadL_ZNS_5qgeluIffEES5_S6_S8_EEEEvPKT2_SC_PT3_SE_PKT1_PSF_SI_mmm) ;  /* 0xffffff8c3cc47950 */ /* 0x003fea0003c3ffff */
.L_x_1268:
        /* <DEDUP_REMOVED lines=9> */
.L_x_34496:


//--------------------- .text._ZN18transformer_engine6detail43dgated_act_cast_transpose_kernel_notalignedILi2ELi2Ef13__nv_bfloat166__halfNS_5EmptyEXadL_ZNS_6dqgeluIffEET_T0_RKS4_EEXadL_ZNS_5qgeluIffEES6_S7_S9_EEEEvPKT2_SD_PT3_SF_PKT1_PSG_SJ_mmm --------------------------
	.section	.text._ZN18transformer_engine6detail43dgated_act_cast_transpose_kernel_notalignedILi2ELi2Ef13__nv_bfloat166__halfNS_5EmptyEXadL_ZNS_6dqgeluIffEET_T0_RKS4_EEXadL_ZNS_5qgeluIffEES6_S7_S9_EEEEvPKT2_SD_PT3_SF_PKT1_PSG_SJ_mmm,"ax",@progbits
	.align	128
        .global         _ZN18transformer_engine6detail43dgated_act_cast_transpose_kernel_notalignedILi2ELi2Ef13__nv_bfloat166__halfNS_5EmptyEXadL_ZNS_6dqgeluIffEET_T0_RKS4_EEXadL_ZNS_5qgeluIffEES6_S7_S9_EEEEvPKT2_SD_PT3_SF_PKT1_PSG_SJ_mmm
        .type           _ZN18transformer_engine6detail43dgated_act_cast_transpose_kernel_notalignedILi2ELi2Ef13__nv_bfloat166__halfNS_5EmptyEXadL_ZNS_6dqgeluIffEET_T0_RKS4_EEXadL_ZNS_5qgeluIffEES6_S7_S9_EEEEvPKT2_SD_PT3_SF_PKT1_PSG_SJ_mmm,@function
        .size           _ZN18transformer_engine6detail43dgated_act_cast_transpose_kernel_notalignedILi2ELi2Ef13__nv_bfloat166__halfNS_5EmptyEXadL_ZNS_6dqgeluIffEET_T0_RKS4_EEXadL_ZNS_5qgeluIffEES6_S7_S9_EEEEvPKT2_SD_PT3_SF_PKT1_PSG_SJ_mmm,(.L_x_34498 - _ZN18transformer_engine6detail43dgated_act_cast_transpose_kernel_notalignedILi2ELi2Ef13__nv_bfloat166__halfNS_5EmptyEXadL_ZNS_6dqgeluIffEET_T0_RKS4_EEXadL_ZNS_5qgeluIffEES6_S7_S9_EEEEvPKT2_SD_PT3_SF_PKT1_PSG_SJ_mmm)
        .other          _ZN18transformer_engine6detail43dgated_act_cast_transpose_kernel_notalignedILi2ELi2Ef13__nv_bfloat166__halfNS_5EmptyEXadL_ZNS_6dqgeluIffEET_T0_RKS4_EEXadL_ZNS_5qgeluIffEES6_S7_S9_EEEEvPKT2_SD_PT3_SF_PKT1_PSG_SJ_mmm,@"STO_CUDA_ENTRY STV_DEFAULT"
_ZN18transformer_engine6detail43dgated_act_cast_transpose_kernel_notalignedILi2ELi2Ef13__nv_bfloat166__halfNS_5EmptyEXadL_ZNS_6dqgeluIffEET_T0_RKS4_EEXadL_ZNS_5qgeluIffEES6_S7_S9_EEEEvPKT2_SD_PT3_SF_PKT1_PSG_SJ_mmm:
.text._ZN18transformer_engine6detail43dgated_act_cast_transpose_kernel_notalignedILi2ELi2Ef13__nv_bfloat166__halfNS_5EmptyEXadL_ZNS_6dqgeluIffEET_T0_RKS4_EEXadL_ZNS_5qgeluIffEES6_S7_S9_EEEEvPKT2_SD_PT3_SF_PKT1_PSG_SJ_mmm:
        /* <DEDUP_REMOVED lines=19> */
[----:B------:R-:W-:Y:S05]  /*0130*/  CALL.REL.NOINC `($__internal_12_$__cuda_sm20_div_u64) ;  /* 0x0000009000207944 */ /* 0x000fea0003c00000 */
        /* <DEDUP_REMOVED lines=9> */
.L_x_1269:
        /* <DEDUP_REMOVED lines=22> */
.L_x_1270:
        /* <DEDUP_REMOVED lines=170> */
.L_x_1272:
[----:B------:R-:W-:Y:S05]  /*0dd0*/  BSYNC B0 ;  /* 0x0000000000007941 */ /* 0x000fea0003800000 */
.L_x_1271:
        /* <DEDUP_REMOVED lines=18> */
[----:B-----5:R-:W-:Y:S05]  /*0f00*/  CALL.REL.NOINC `($__internal_13_$__cuda_sm20_rcp_rn_f32_slowpath) ;  /* 0x0000008400b87944 */ /* 0x020fea0003c00000 */
[----:B------:R-:W-:Y:S05]  /*0f10*/  BRA `(.L_x_1275) ;  /* 0x0000000000107947 */ /* 0x000fea0003800000 */
.L_x_1274:
[----:B------:R-:W0:Y:S02]  /*0f20*/  MUFU.RCP R35, R0 ;  /* 0x0000000000237308 */ /* 0x000e240000001000 */
[----:B0-----:R-:W-:-:S04]  /*0f30*/  FFMA R34, R0, R35, -1 ;  /* 0xbf80000000227423 */ /* 0x001fc80000000023 */
[----:B------:R-:W-:-:S04]  /*0f40*/  FADD.FTZ R34, -R34, -RZ ;  /* 0x800000ff22227221 */ /* 0x000fc80000010100 */
[----:B------:R-:W-:-:S07]  /*0f50*/  FFMA R0, R35, R34, R35 ;  /* 0x0000002223007223 */ /* 0x000fce0000000023 */
.L_x_1275:
[----:B------:R-:W-:Y:S05]  /*0f60*/  BSYNC B1 ;  /* 0x0000000000017941 */ /* 0x000fea0003800000 */
.L_x_1273:
        /* <DEDUP_REMOVED lines=28> */
[----:B------:R-:W-:Y:S05]  /*1130*/  CALL.REL.NOINC `($__internal_13_$__cuda_sm20_rcp_rn_f32_slowpath) ;  /* 0x00000084002c7944 */ /* 0x000fea0003c00000 */
[----:B------:R-:W-:Y:S01]  /*1140*/  IMAD.MOV.U32 R34, RZ, RZ, R0 ;  /* 0x000000ffff227224 */ /* 0x000fe200078e0000 */
[----:B------:R-:W-:Y:S06]  /*1150*/  BRA `(.L_x_1278) ;  /* 0x0000000000107947 */ /* 0x000fec0003800000 */
.L_x_1277:
[----:B------:R-:W0:Y:S02]  /*1160*/  MUFU.RCP R34, R45 ;  /* 0x0000002d00227308 */ /* 0x000e240000001000 */
[----:B0-----:R-:W-:-:S04]  /*1170*/  FFMA R0, R45, R34, -1 ;  /* 0xbf8000002d007423 */ /* 0x001fc80000000022 */
[----:B------:R-:W-:-:S04]  /*1180*/  FADD.FTZ R37, -R0, -RZ ;  /* 0x800000ff00257221 */ /* 0x000fc80000010100 */
[----:B------:R-:W-:-:S07]  /*1190*/  FFMA R34, R34, R37, R34 ;  /* 0x0000002522227223 */ /* 0x000fce0000000022 */
.L_x_1278:
[----:B------:R-:W-:Y:S05]  /*11a0*/  BSYNC B1 ;  /* 0x0000000000017941 */ /* 0x000fea0003800000 */
.L_x_1276:
        /* <DEDUP_REMOVED lines=22> */
[----:B------:R-:W-:Y:S05]  /*1310*/  CALL.REL.NOINC `($__internal_13_$__cuda_sm20_rcp_rn_f32_slowpath) ;  /* 0x0000008000b47944 */ /* 0x000fea0003c00000 */
[----:B------:R-:W-:Y:S05]  /*1320*/  BRA `(.L_x_1281) ;  /* 0x0000000000107947 */ /* 0x000fea0003800000 */
.L_x_1280:
[----:B------:R-:W0:Y:S02]  /*1330*/  MUFU.RCP R0, R41 ;  /* 0x0000002900007308 */ /* 0x000e240000001000 */
[----:B0-----:R-:W-:-:S04]  /*1340*/  FFMA R34, R41, R0, -1 ;  /* 0xbf80000029227423 */ /* 0x001fc80000000000 */
[----:B------:R-:W-:-:S04]  /*1350*/  FADD.FTZ R37, -R34, -RZ ;  /* 0x800000ff22257221 */ /* 0x000fc80000010100 */
[----:B------:R-:W-:-:S07]  /*1360*/  FFMA R0, R0, R37, R0 ;  /* 0x0000002500007223 */ /* 0x000fce0000000000 */
.L_x_1281:
[----:B------:R-:W-:Y:S05]  /*1370*/  BSYNC B1 ;  /* 0x0000000000017941 */ /* 0x000fea0003800000 */
.L_x_1279:
        /* <DEDUP_REMOVED lines=29> */
.L_x_1283:
[----:B------:R-:W0:Y:S02]  /*1550*/  MUFU.RCP R17, R48 ;  /* 0x0000003000117308 */ /* 0x000e240000001000 */
[----:B0-----:R-:W-:-:S04]  /*1560*/  FFMA R0, R48, R17, -1 ;  /* 0xbf80000030007423 */ /* 0x001fc80000000011 */
[----:B------:R-:W-:-:S04]  /*1570*/  FADD.FTZ R0, -R0, -RZ ;  /* 0x800000ff00007221 */ /* 0x000fc80000010100 */
[----:B------:R-:W-:-:S07]  /*1580*/  FFMA R17, R17, R0, R17 ;  /* 0x0000000011117223 */ /* 0x000fce0000000011 */
.L_x_1284:
[----:B------:R-:W-:Y:S05]  /*1590*/  BSYNC B1 ;  /* 0x0000000000017941 */ /* 0x000fea0003800000 */
.L_x_1282:
        /* <DEDUP_REMOVED lines=23> */
[----:B------:R-:W-:Y:S05]  /*1710*/  CALL.REL.NOINC `($__internal_13_$__cuda_sm20_rcp_rn_f32_slowpath) ;  /* 0x0000007c00b47944 */ /* 0x000fea0003c00000 */
[----:B------:R-:W-:Y:S05]  /*1720*/  BRA `(.L_x_1287) ;  /* 0x0000000000107947 */ /* 0x000fea0003800000 */
.L_x_1286:
[----:B------:R-:W0:Y:S02]  /*1730*/  MUFU.RCP R0, R41 ;  /* 0x0000002900007308 */ /* 0x000e240000001000 */
[----:B0-----:R-:W-:-:S04]  /*1740*/  FFMA R17, R41, R0, -1 ;  /* 0xbf80000029117423 */ /* 0x001fc80000000000 */
[----:B------:R-:W-:-:S04]  /*1750*/  FADD.FTZ R17, -R17, -RZ ;  /* 0x800000ff11117221 */ /* 0x000fc80000010100 */
[----:B------:R-:W-:-:S07]  /*1760*/  FFMA R0, R0, R17, R0 ;  /* 0x0000001100007223 */ /* 0x000fce0000000000 */
.L_x_1287:
[----:B------:R-:W-:Y:S05]  /*1770*/  BSYNC B1 ;  /* 0x0000000000017941 */ /* 0x000fea0003800000 */
.L_x_1285:
        /* <DEDUP_REMOVED lines=31> */
.L_x_1289:
[----:B------:R-:W0:Y:S02]  /*1970*/  MUFU.RCP R34, R45 ;  /* 0x0000002d00227308 */ /* 0x000e240000001000 */
[----:B0-----:R-:W-:-:S04]  /*1980*/  FFMA R0, R45, R34, -1 ;  /* 0xbf8000002d007423 */ /* 0x001fc80000000022 */
[----:B------:R-:W-:-:S04]  /*1990*/  FADD.FTZ R41, -R0, -RZ ;  /* 0x800000ff00297221 */ /* 0x000fc80000010100 */
[----:B------:R-:W-:-:S07]  /*19a0*/  FFMA R34, R34, R41, R34 ;  /* 0x0000002922227223 */ /* 0x000fce0000000022 */
.L_x_1290:
[----:B------:R-:W-:Y:S05]  /*19b0*/  BSYNC B1 ;  /* 0x0000000000017941 */ /* 0x000fea0003800000 */
.L_x_1288:
        /* <DEDUP_REMOVED lines=24> */
.L_x_1292:
[----:B------:R-:W0:Y:S02]  /*1b40*/  MUFU.RCP R0, R45 ;  /* 0x0000002d00007308 */ /* 0x000e240000001000 */
[----:B0-----:R-:W-:-:S04]  /*1b50*/  FFMA R34, R45, R0, -1 ;  /* 0xbf8000002d227423 */ /* 0x001fc80000000000 */
[----:B------:R-:W-:-:S04]  /*1b60*/  FADD.FTZ R41, -R34, -RZ ;  /* 0x800000ff22297221 */ /* 0x000fc80000010100 */
[----:B------:R-:W-:-:S07]  /*1b70*/  FFMA R0, R0, R41, R0 ;  /* 0x0000002900007223 */ /* 0x000fce0000000000 */
.L_x_1293:
[----:B------:R-:W-:Y:S05]  /*1b80*/  BSYNC B1 ;  /* 0x0000000000017941 */ /* 0x000fea0003800000 */
.L_x_1291:
        /* <DEDUP_REMOVED lines=29> */
.L_x_1295:
[----:B------:R-:W0:Y:S02]  /*1d60*/  MUFU.RCP R22, R47 ;  /* 0x0000002f00167308 */ /* 0x000e240000001000 */
[----:B0-----:R-:W-:-:S04]  /*1d70*/  FFMA R0, R47, R22, -1 ;  /* 0xbf8000002f007423 */ /* 0x001fc80000000016 */
[----:B------:R-:W-:-:S04]  /*1d80*/  FADD.FTZ R41, -R0, -RZ ;  /* 0x800000ff00297221 */ /* 0x000fc80000010100 */
[----:B------:R-:W-:-:S07]  /*1d90*/  FFMA R22, R22, R41, R22 ;  /* 0x0000002916167223 */ /* 0x000fce0000000016 */
.L_x_1296:
[----:B------:R-:W-:Y:S05]  /*1da0*/  BSYNC B1 ;  /* 0x0000000000017941 */ /* 0x000fea0003800000 */
.L_x_1294:
        /* <DEDUP_REMOVED lines=30> */
[----:B------:R-:W-:-:S02]  /*1f90*/  F2FP.F16.F32.PACK_AB R15, R52, R53 ;  /* 0x00000035340f723e */ /* 0x000fc400000000ff */
[----:B------:R-:W-:Y:S02]  /*1fa0*/  F2FP.F16.F32.PACK_AB R16, R47, R54 ;  /* 0x000000362f10723e */ /* 0x000fe400000000ff */
[----:B------:R-:W-:Y:S02]  /*1fb0*/  IADD3 R38, -R37, R2, RZ ;  /* 0x0000000225267210 */ /* 0x000fe40007ffe1ff */
[----:B------:R-:W-:Y:S01]  /*1fc0*/  FMNMX R58, |R35|, R58, !PT ;  /* 0x0000003a233a7209 */ /* 0x000fe20007800200 */
[----:B-1----:R-:W-:Y:S06]  /*1fd0*/  @P2 BRA `(.L_x_1298) ;  /* 0x00000000002c2947 */ /* 0x002fec0003800000 */
[----:B------:R-:W-:Y:S01]  /*1fe0*/  IMAD.MOV.U32 R43, RZ, RZ, RZ ;  /* 0x000000ffff2b7224 */ /* 0x000fe200078e00ff */
[----:B------:R-:W-:Y:S01]  /*1ff0*/  ULDC.64 UR6, c[0x0][0x248] ;  /* 0x0000920000067ab9 */ /* 0x000fe20000000a00 */
[----:B------:R-:W-:Y:S01]  /*2000*/  ULDC.64 UR4, c[0x0][0x220] ;  /* 0x0000880000047ab9 */ /* 0x000fe20000000a00 */
[----:B------:R-:W-:Y:S01]  /*2010*/  F2FP.F16.F32.PACK_AB R53, R54, R53 ;  /* 0x000000353635723e */ /* 0x000fe200000000ff */
[----:B------:R-:W-:Y:S01]  /*2020*/  IMAD.WIDE.U32 R50, R3, UR6, R42 ;  /* 0x0000000603327c25 */ /* 0x000fe2000f8e002a */
[----:B------:R-:W-:-:S04]  /*2030*/  LEA R49, P4, R6, UR4, 0x6 ;  /* 0x0000000406317c11 */ /* 0x000fc8000f8830ff */
[----:B------:R-:W-:Y:S01]  /*2040*/  LEA R48, P5, R50, R49, 0x2 ;  /* 0x0000003132307211 */ /* 0x000fe200078a10ff */
[----:B------:R-:W-:Y:S01]  /*2050*/  IMAD R49, R3, UR7, R51 ;  /* 0x0000000703317c24 */ /* 0x000fe2000f8e0233 */
[----:B------:R-:W-:-:S04]  /*2060*/  LEA.HI.X R51, R6, UR5, R8, 0x6, P4 ;  /* 0x0000000506337c11 */ /* 0x000fc8000a0f3408 */
[----:B------:R-:W-:-:S05]  /*2070*/  LEA.HI.X R49, R50, R51, R49, 0x2, P5 ;  /* 0x0000003332317211 */ /* 0x000fca00028f1431 */
[----:B------:R1:W-:Y:S02]  /*2080*/  STG.E desc[UR10][R48.64], R53 ;  /* 0x0000003530007986 */ /* 0x0003e4000c10190a */
.L_x_1298:
[----:B------:R-:W-:Y:S05]  /*2090*/  BSYNC B0 ;  /* 0x0000000000007941 */ /* 0x000fea0003800000 */
.L_x_1297:
        /* <DEDUP_REMOVED lines=9> */
[----:B------:R-:W-:Y:S02]  /*2130*/  F2FP.F16.F32.PACK_AB R47, R47, R52 ;  /* 0x000000342f2f723e */ /* 0x000fe400000000ff */
[----:B------:R-:W-:-:S05]  /*2140*/  LEA.HI.X R49, R50, R49, R51, 0x2, P4 ;  /* 0x0000003132317211 */ /* 0x000fca00020f1433 */
[----:B------:R3:W-:Y:S02]  /*2150*/  STG.E desc[UR10][R48.64], R47 ;  /* 0x0000002f30007986 */ /* 0x0007e4000c10190a */
.L_x_1300:
[----:B------:R-:W-:Y:S05]  /*2160*/  BSYNC B0 ;  /* 0x0000000000007941 */ /* 0x000fea0003800000 */
.L_x_1299:
        /* <DEDUP_REMOVED lines=21> */
[----:B------:R-:W-:-:S05]  /*22c0*/  F2FP.F16.F32.PACK_AB R17, R35, R54 ;  /* 0x000000362311723e */ /* 0x000fca00000000ff */
[----:B------:R2:W-:Y:S02]  /*22d0*/  STG.E desc[UR10][R48.64], R17 ;  /* 0x0000001130007986 */ /* 0x0005e4000c10190a */
.L_x_1302:
[----:B------:R-:W-:Y:S05]  /*22e0*/  BSYNC B0 ;  /* 0x0000000000007941 */ /* 0x000fea0003800000 */
.L_x_1301:
[----:B------:R-:W-:Y:S01]  /*22f0*/  VIADD R38, R38, 0xffffffff ;  /* 0xffffffff26267836 */ /* 0x000fe20000000000 */
[----:B------:R-:W-:Y:S01]  /*2300*/  BSSY B0, `(.L_x_1303) ;  /* 0x0000015000007945 */ /* 0x000fe20003800000 */
[----:B------:R-:W-:Y:S01]  /*2310*/  VIADD R42, R34, 0x1800000 ;  /* 0x01800000222a7836 */ /* 0x000fe20000000000 */
[----:B------:R-:W-:Y:S01]  /*2320*/  ISETP.LT.U32.AND P1, PT, R50, R7, !P1 ;  /* 0x000000073200720c */ /* 0x000fe20004f21070 */
[----:B-123--:R-:W-:Y:S01]  /*2330*/  FMUL R48, R41, R9 ;  /* 0x0000000929307220 */ /* 0x00efe20000400000 */
[----:B------:R-:W-:Y:S02]  /*2340*/  LOP3.LUT R33, R38, 0x1f, RZ, 0xc0, !PT ;  /* 0x0000001f26217812 */ /* 0x000fe400078ec0ff */
[----:B------:R-:W-:Y:S02]  /*2350*/  F2FP.F16.F32.PACK_AB R17, R45, R54 ;  /* 0x000000362d11723e */ /* 0x000fe400000000ff */
[----:B0-----:R-:W-:Y:S02]  /*2360*/  LOP3.LUT R47, R20, 0xfffffffe, RZ, 0xc0, !PT ;  /* 0xfffffffe142f7812 */ /* 0x001fe400078ec0ff */
[----:B------:R-:W-:Y:S01]  /*2370*/  LOP3.LUT R38, R42, 0x7f800000, RZ, 0xc0, !PT ;  /* 0x7f8000002a267812 */ /* 0x000fe200078ec0ff */
[----:B------:R-:W-:Y:S06]  /*2380*/  @P2 BRA `(.L_x_1304) ;  /* 0x0000000000302947 */ /* 0x000fec0003800000 */
[----:B------:R-:W-:Y:S01]  /*2390*/  ULDC.64 UR4, c[0x0][0x220] ;  /* 0x0000880000047ab9 */ /* 0x000fe20000000a00 */
[----:B------:R-:W-:Y:S02]  /*23a0*/  F2FP.F16.F32.PACK_AB R45, R48, R45 ;  /* 0x0000002d302d723e */ /* 0x000fe400000000ff */
        /* <DEDUP_REMOVED lines=10> */
.L_x_1304:
[----:B------:R-:W-:Y:S05]  /*2450*/  BSYNC B0 ;  /* 0x0000000000007941 */ /* 0x000fea0003800000 */
.L_x_1303:
[----:B------:R-:W-:Y:S01]  /*2460*/  IADD3 R27, P5, R47, R56, RZ ;  /* 0x000000382f1b7210 */ /* 0x000fe20007fbe0ff */
[----:B------:R-:W-:Y:S01]  /*2470*/  BSSY B0, `(.L_x_1305) ;  /* 0x000001e000007945 */ /* 0x000fe20003800000 */
[----:B------:R-:W-:Y:S01]  /*2480*/  ISETP.GT.U32.AND P2, PT, R38, 0x1ffffff, PT ;  /* 0x01ffffff2600780c */ /* 0x000fe20003f44070 */
[----:B------:R-:W-:Y:S01]  /*2490*/  IMAD.X R24, R29, 0x1, R24, P3 ;  /* 0x000000011d187824 */ /* 0x000fe200018e0618 */
[----:B------:R-:W-:Y:S01]  /*24a0*/  F2FP.F16.F32.PACK_AB R18, R48, R35 ;  /* 0x000000233012723e */ /* 0x000fe200000000ff */
        /* <DEDUP_REMOVED lines=26> */
.L_x_1306:
[----:B------:R-:W-:Y:S05]  /*2650*/  BSYNC B0 ;  /* 0x0000000000007941 */ /* 0x000fea0003800000 */
.L_x_1305:
        /* <DEDUP_REMOVED lines=33> */
.L_x_1308:
[----:B------:R-:W-:Y:S05]  /*2870*/  BSYNC B0 ;  /* 0x0000000000007941 */ /* 0x000fea0003800000 */
.L_x_1307:
[----:B------:R-:W-:Y:S01]  /*2880*/  BSSY B1, `(.L_x_1309) ;  /* 0x000000d000017945 */ /* 0x000fe20003800000 */
[----:B0-----:R-:W-:Y:S01]  /*2890*/  PRMT R20, R26, 0x7632, R20 ;  /* 0x000076321a147816 */ /* 0x001fe20000000014 */
[----:B------:R-:W-:Y:S01]  /*28a0*/  FMUL R32, R0, 1.7020000219345092773 ;  /* 0x3fd9db2300207820 */ /* 0x000fe20000400000 */
[----:B------:R-:W-:Y:S01]  /*28b0*/  IADD3.X R36, RZ, R24, RZ, P4, !PT ;  /* 0x00000018ff247210 */ /* 0x000fe200027fe4ff */
[----:B------:R-:W-:Y:S06]  /*28c0*/  @P2 BRA `(.L_x_1310) ;  /* 0x0000000000102947 */ /* 0x000fec0003800000 */
[----:B------:R-:W-:Y:S01]  /*28d0*/  IMAD.MOV.U32 R0, RZ, RZ, R34 ;  /* 0x000000ffff007224 */ /* 0x000fe200078e0022 */
[----:B------:R-:W-:-:S07]  /*28e0*/  MOV R34, 0x2900 ;  /* 0x0000290000227802 */ /* 0x000fce0000000f00 */
[----:B-----5:R-:W-:Y:S05]  /*28f0*/  CALL.REL.NOINC `($__internal_13_$__cuda_sm20_rcp_rn_f32_slowpath) ;  /* 0x0000006c003c7944 */ /* 0x020fea0003c00000 */
[----:B------:R-:W-:Y:S05]  /*2900*/  BRA `(.L_x_1311) ;  /* 0x0000000000107947 */ /* 0x000fea0003800000 */
.L_x_1310:
[----:B------:R-:W0:Y:S02]  /*2910*/  MUFU.RCP R21, R34 ;  /* 0x0000002200157308 */ /* 0x000e240000001000 */
[----:B0-----:R-:W-:-:S04]  /*2920*/  FFMA R0, R34, R21, -1 ;  /* 0xbf80000022007423 */ /* 0x001fc80000000015 */
[----:B------:R-:W-:-:S04]  /*2930*/  FADD.FTZ R0, -R0, -RZ ;  /* 0x800000ff00007221 */ /* 0x000fc80000010100 */
[----:B------:R-:W-:-:S07]  /*2940*/  FFMA R0, R21, R0, R21 ;  /* 0x0000000015007223 */ /* 0x000fce0000000015 */
.L_x_1311:
[----:B------:R-:W-:Y:S05]  /*2950*/  BSYNC B1 ;  /* 0x0000000000017941 */ /* 0x000fea0003800000 */
.L_x_1309:
        /* <DEDUP_REMOVED lines=28> */
[----:B-----5:R-:W-:Y:S05]  /*2b20*/  CALL.REL.NOINC `($__internal_13_$__cuda_sm20_rcp_rn_f32_slowpath) ;  /* 0x0000006800b07944 */ /* 0x020fea0003c00000 */
[----:B------:R-:W-:Y:S01]  /*2b30*/  IMAD.MOV.U32 R34, RZ, RZ, R0 ;  /* 0x000000ffff227224 */ /* 0x000fe200078e0000 */
[----:B------:R-:W-:Y:S06]  /*2b40*/  BRA `(.L_x_1314) ;  /* 0x0000000000107947 */ /* 0x000fec0003800000 */
.L_x_1313:
[----:B------:R-:W0:Y:S02]  /*2b50*/  MUFU.RCP R34, R51 ;  /* 0x0000003300227308 */ /* 0x000e240000001000 */
[----:B0-----:R-:W-:-:S04]  /*2b60*/  FFMA R0, R51, R34, -1 ;  /* 0xbf80000033007423 */ /* 0x001fc80000000022 */
[----:B------:R-:W-:-:S04]  /*2b70*/  FADD.FTZ R37, -R0, -RZ ;  /* 0x800000ff00257221 */ /* 0x000fc80000010100 */
[----:B------:R-:W-:-:S07]  /*2b80*/  FFMA R34, R34, R37, R34 ;  /* 0x0000002522227223 */ /* 0x000fce0000000022 */
.L_x_1314:
[----:B------:R-:W-:Y:S05]  /*2b90*/  BSYNC B1 ;  /* 0x0000000000017941 */ /* 0x000fea0003800000 */
.L_x_1312:
        /* <DEDUP_REMOVED lines=22> */
[----:B-----5:R-:W-:Y:S05]  /*2d00*/  CALL.REL.NOINC `($__internal_13_$__cuda_sm20_rcp_rn_f32_slowpath) ;  /* 0x0000006800387944 */ /* 0x020fea0003c00000 */
[----:B------:R-:W-:Y:S05]  /*2d10*/  BRA `(.L_x_1317) ;  /* 0x0000000000107947 */ /* 0x000fea0003800000 */
.L_x_1316:
[----:B------:R-:W0:Y:S02]  /*2d20*/  MUFU.RCP R0, R47 ;  /* 0x0000002f00007308 */ /* 0x000e240000001000 */
[----:B0-----:R-:W-:-:S04]  /*2d30*/  FFMA R34, R47, R0, -1 ;  /* 0xbf8000002f227423 */ /* 0x001fc80000000000 */
[----:B------:R-:W-:-:S04]  /*2d40*/  FADD.FTZ R37, -R34, -RZ ;  /* 0x800000ff22257221 */ /* 0x000fc80000010100 */
[----:B------:R-:W-:-:S07]  /*2d50*/  FFMA R0, R0, R37, R0 ;  /* 0x0000002500007223 */ /* 0x000fce0000000000 */
.L_x_1317:
[----:B------:R-:W-:Y:S05]  /*2d60*/  BSYNC B1 ;  /* 0x0000000000017941 */ /* 0x000fea0003800000 */
.L_x_1315:
        /* <DEDUP_REMOVED lines=29> */
.L_x_1319:
[----:B------:R-:W0:Y:S02]  /*2f40*/  MUFU.RCP R21, R50 ;  /* 0x0000003200157308 */ /* 0x000e240000001000 */
[----:B0-----:R-:W-:-:S04]  /*2f50*/  FFMA R0, R50, R21, -1 ;  /* 0xbf80000032007423 */ /* 0x001fc80000000015 */
[----:B------:R-:W-:-:S04]  /*2f60*/  FADD.FTZ R0, -R0, -RZ ;  /* 0x800000ff00007221 */ /* 0x000fc80000010100 */
[----:B------:R-:W-:-:S07]  /*2f70*/  FFMA R21, R21, R0, R21 ;  /* 0x0000000015157223 */ /* 0x000fce0000000015 */
.L_x_1320:
[----:B------:R-:W-:Y:S05]  /*2f80*/  BSYNC B1 ;  /* 0x0000000000017941 */ /* 0x000fea0003800000 */
.L_x_1318:
        /* <DEDUP_REMOVED lines=25> */
.L_x_1322:
[----:B------:R-:W0:Y:S02]  /*3120*/  MUFU.RCP R0, R49 ;  /* 0x0000003100007308 */ /* 0x000e240000001000 */
[----:B0-----:R-:W-:-:S04]  /*3130*/  FFMA R21, R49, R0, -1 ;  /* 0xbf80000031157423 */ /* 0x001fc80000000000 */
[----:B------:R-:W-:-:S04]  /*3140*/  FADD.FTZ R21, -R21, -RZ ;  /* 0x800000ff15157221 */ /* 0x000fc80000010100 */
[----:B------:R-:W-:-:S07]  /*3150*/  FFMA R0, R0, R21, R0 ;  /* 0x0000001500007223 */ /* 0x000fce0000000000 */
.L_x_1323:
[----:B------:R-:W-:Y:S05]  /*3160*/  BSYNC B1 ;  /* 0x0000000000017941 */ /* 0x000fea0003800000 */
.L_x_1321:
        /* <DEDUP_REMOVED lines=31> */
.L_x_1325:
[----:B------:R-:W0:Y:S02]  /*3360*/  MUFU.RCP R34, R49 ;  /* 0x0000003100227308 */ /* 0x000e240000001000 */
[----:B0-----:R-:W-:-:S04]  /*3370*/  FFMA R0, R49, R34, -1 ;  /* 0xbf80000031007423 */ /* 0x001fc80000000022 */
[----:B------:R-:W-:-:S04]  /*3380*/  FADD.FTZ R47, -R0, -RZ ;  /* 0x800000ff002f7221 */ /* 0x000fc80000010100 */
[----:B------:R-:W-:-:S07]  /*3390*/  FFMA R34, R34, R47, R34 ;  /* 0x0000002f22227223 */ /* 0x000fce0000000022 */
.L_x_1326:
[----:B------:R-:W-:Y:S05]  /*33a0*/  BSYNC B1 ;  /* 0x0000000000017941 */ /* 0x000fea0003800000 */
.L_x_1324:
        /* <DEDUP_REMOVED lines=24> */
.L_x_1328:
[----:B------:R-:W0:Y:S02]  /*3530*/  MUFU.RCP R0, R49 ;  /* 0x0000003100007308 */ /* 0x000e240000001000 */
[----:B0-----:R-:W-:-:S04]  /*3540*/  FFMA R34, R49, R0, -1 ;  /* 0xbf80000031227423 */ /* 0x001fc80000000000 */
[----:B------:R-:W-:-:S04]  /*3550*/  FADD.FTZ R47, -R34, -RZ ;  /* 0x800000ff222f7221 */ /* 0x000fc80000010100 */
[----:B------:R-:W-:-:S07]  /*3560*/  FFMA R0, R0, R47, R0 ;  /* 0x0000002f00007223 */ /* 0x000fce0000000000 */
.L_x_1329:
[----:B------:R-:W-:Y:S05]  /*3570*/  BSYNC B1 ;  /* 0x0000000000017941 */ /* 0x000fea0003800000 */
.L_x_1327:
        /* <DEDUP_REMOVED lines=29> */
.L_x_1331:
[----:B------:R-:W0:Y:S02]  /*3750*/  MUFU.RCP R34, R51 ;  /* 0x0000003300227308 */ /* 0x000e240000001000 */
[----:B0-----:R-:W-:-:S04]  /*3760*/  FFMA R0, R51, R34, -1 ;  /* 0xbf80000033007423 */ /* 0x001fc80000000022 */
[----:B------:R-:W-:-:S04]  /*3770*/  FADD.FTZ R47, -R0, -RZ ;  /* 0x800000ff002f7221 */ /* 0x000fc80000010100 */
[----:B------:R-:W-:-:S07]  /*3780*/  FFMA R34, R34, R47, R34 ;  /* 0x0000002f22227223 */ /* 0x000fce0000000022 */
.L_x_1332:
[----:B------:R-:W-:Y:S05]  /*3790*/  BSYNC B1 ;  /* 0x0000000000017941 */ /* 0x000fea0003800000 */
.L_x_1330:
        /* <DEDUP_REMOVED lines=47> */
[----:B------:R-:W-:-:S05]  /*3a90*/  F2FP.F16.F32.PACK_AB R21, R25, R32 ;  /* 0x000000201915723e */ /* 0x000fca00000000ff */
[----:B------:R1:W-:Y:S02]  /*3aa0*/  STG.E desc[UR10][R22.64], R21 ;  /* 0x0000001516007986 */ /* 0x0003e4000c10190a */
.L_x_1334:
[----:B------:R-:W-:Y:S05]  /*3ab0*/  BSYNC B0 ;  /* 0x0000000000007941 */ /* 0x000fea0003800000 */
.L_x_1333:
[C---:B-1----:R-:W-:Y:S01]  /*3ac0*/  FMNMX R22, |R56|.reuse, R39, !PT ;  /* 0x0000002738167209 */ /* 0x042fe20007800200 */
[----:B------:R-:W-:Y:S01]  /*3ad0*/  FMUL R56, R56, R9 ;  /* 0x0000000938387220 */ /* 0x000fe20000400000 */
[----:B------:R-:W-:Y:S01]  /*3ae0*/  BSSY B0, `(.L_x_1335) ;  /* 0x0000014000007945 */ /* 0x000fe20003800000 */
[----:B------:R-:W-:Y:S01]  /*3af0*/  F2FP.F16.F32.PACK_AB R21, R37, R32 ;  /* 0x000000202515723e */ /* 0x000fe200000000ff */
[----:B------:R-:W-:Y:S01]  /*3b00*/  IMAD.X R24, R24, 0x1, R29, P4 ;  /* 0x0000000118187824 */ /* 0x000fe200020e061d */
[----:B------:R-:W-:Y:S02]  /*3b10*/  F2FP.F16.F32.PACK_AB R23, R47, R25 ;  /* 0x000000192f17723e */ /* 0x000fe400000000ff */
[C---:B------:R-:W-:Y:S02]  /*3b20*/  ISETP.LT.U32.AND P1, PT, R53.reuse, R7, !P1 ;  /* 0x000000073500720c */ /* 0x040fe40004f21070 */
[----:B------:R-:W-:Y:S02]  /*3b30*/  IADD3 R32, P3, R53, R20, RZ ;  /* 0x0000001435207210 */ /* 0x000fe40007f7e0ff */
[----:B------:R-:W-:-:S02]  /*3b40*/  F2FP.F16.F32.PACK_AB R25, R54, R40 ;  /* 0x000000283619723e */ /* 0x000fc400000000ff */
[----:B0-----:R-:W-:Y:S02]  /*3b50*/  LOP3.LUT R39, R34, 0xfffffffe, RZ, 0xc0, !PT ;  /* 0xfffffffe22277812 */ /* 0x001fe400078ec0ff */
[----:B------:R-:W-:Y:S01]  /*3b60*/  F2FP.F16.F32.PACK_AB R26, R56, R52 ;  /* 0x00000034381a723e */ /* 0x000fe200000000ff */
        /* <DEDUP_REMOVED lines=8> */
[----:B------:R-:W-:Y:S02]  /*3bf0*/  F2FP.F16.F32.PACK_AB R37, R47, R37 ;  /* 0x000000252f25723e */ /* 0x000fe400000000ff */
[----:B------:R-:W-:-:S05]  /*3c00*/  LEA.HI.X R51, R51, R57, R58, 0x2, P5 ;  /* 0x0000003933337211 */ /* 0x000fca00028f143a */
[----:B------:R0:W-:Y:S02]  /*3c10*/  STG.E desc[UR10][R50.64], R37 ;  /* 0x0000002532007986 */ /* 0x0001e4000c10190a */
.L_x_1336:
[----:B------:R-:W-:Y:S05]  /*3c20*/  BSYNC B0 ;  /* 0x0000000000007941 */ /* 0x000fea0003800000 */
.L_x_1335:
        /* <DEDUP_REMOVED lines=9> */
[----:B------:R-:W-:-:S05]  /*3cc0*/  F2FP.F16.F32.PACK_AB R37, R52, R40 ;  /* 0x000000283425723e */ /* 0x000fca00000000ff */
[----:B------:R1:W-:Y:S02]  /*3cd0*/  STG.E desc[UR10][R50.64], R37 ;  /* 0x0000002532007986 */ /* 0x0003e4000c10190a */
.L_x_1338:
[----:B------:R-:W-:Y:S05]  /*3ce0*/  BSYNC B0 ;  /* 0x0000000000007941 */ /* 0x000fea0003800000 */
.L_x_1337:
        /* <DEDUP_REMOVED lines=12> */
[----:B------:R-:W-:-:S05]  /*3db0*/  F2FP.F16.F32.PACK_AB R47, R56, R54 ;  /* 0x00000036382f723e */ /* 0x000fca00000000ff */
[----:B------:R2:W-:Y:S02]  /*3dc0*/  STG.E desc[UR10][R36.64], R47 ;  /* 0x0000002f24007986 */ /* 0x0005e4000c10190a */
.L_x_1340:
[----:B------:R-:W-:Y:S05]  /*3dd0*/  BSYNC B0 ;  /* 0x0000000000007941 */ /* 0x000fea0003800000 */
.L_x_1339:
        /* <DEDUP_REMOVED lines=26> */
.L_x_1342:
[----:B------:R-:W-:Y:S05]  /*3f80*/  BSYNC B0 ;  /* 0x0000000000007941 */ /* 0x000fea0003800000 */
.L_x_1341:
        /* <DEDUP_REMOVED lines=26> */
.L_x_1344:
[----:B------:R-:W-:Y:S05]  /*4130*/  BSYNC B0 ;  /* 0x0000000000007941 */ /* 0x000fea0003800000 */
.L_x_1343:
[----:B------:R-:W-:Y:S01]  /*4140*/  BSSY B1, `(.L_x_1345) ;  /* 0x000000d000017945 */ /* 0x000fe20003800000 */
[----:B0-----:R-:W-:Y:S01]  /*4150*/  IADD3 R35, R4, 0x2, RZ ;  /* 0x0000000204237810 */ /* 0x001fe20007ffe0ff */
[----:B------:R-:W-:Y:S01]  /*4160*/  FMUL R44, R49, 1.7020000219345092773 ;  /* 0x3fd9db23312c7820 */ /* 0x000fe20000400000 */
[----:B------:R-:W-:Y:S01]  /*4170*/  PRMT R47, R45, 0x7632, R47 ;  /* 0x000076322d2f7816 */ /* 0x000fe2000000002f */
[----:B------:R-:W-:Y:S06]  /*4180*/  @P2 BRA `(.L_x_1346) ;  /* 0x0000000000102947 */ /* 0x000fec0003800000 */
[----:B------:R-:W-:-:S07]  /*4190*/  MOV R34, 0x41b0 ;  /* 0x000041b000227802 */ /* 0x000fce0000000f00 */
[----:B-----5:R-:W-:Y:S05]  /*41a0*/  CALL.REL.NOINC `($__internal_13_$__cuda_sm20_rcp_rn_f32_slowpath) ;  /* 0x0000005400107944 */ /* 0x020fea0003c00000 */
[----:B------:R-:W-:Y:S01]  /*41b0*/  IMAD.MOV.U32 R49, RZ, RZ, R0 ;  /* 0x000000ffff317224 */ /* 0x000fe200078e0000 */
[----:B------:R-:W-:Y:S06]  /*41c0*/  BRA `(.L_x_1347) ;  /* 0x0000000000107947 */ /* 0x000fec0003800000 */
.L_x_1346:
[----:B------:R-:W0:Y:S02]  /*41d0*/  MUFU.RCP R49, R0 ;  /* 0x0000000000317308 */ /* 0x000e240000001000 */
[----:B0-----:R-:W-:-:S04]  /*41e0*/  FFMA R34, R0, R49, -1 ;  /* 0xbf80000000227423 */ /* 0x001fc80000000031 */
[----:B------:R-:W-:-:S04]  /*41f0*/  FADD.FTZ R34, -R34, -RZ ;  /* 0x800000ff22227221 */ /* 0x000fc80000010100 */
[----:B------:R-:W-:-:S07]  /*4200*/  FFMA R49, R49, R34, R49 ;  /* 0x0000002231317223 */ /* 0x000fce0000000031 */
.L_x_1347:
[----:B------:R-:W-:Y:S05]  /*4210*/  BSYNC B1 ;  /* 0x0000000000017941 */ /* 0x000fea0003800000 */
.L_x_1345:
        /* <DEDUP_REMOVED lines=28> */
[----:B-----5:R-:W-:Y:S05]  /*43e0*/  CALL.REL.NOINC `($__internal_13_$__cuda_sm20_rcp_rn_f32_slowpath) ;  /* 0x0000005000807944 */ /* 0x020fea0003c00000 */
[----:B------:R-:W-:Y:S01]  /*43f0*/  IMAD.MOV.U32 R34, RZ, RZ, R0 ;  /* 0x000000ffff227224 */ /* 0x000fe200078e0000 */
[----:B------:R-:W-:Y:S06]  /*4400*/  BRA `(.L_x_1350) ;  /* 0x0000000000107947 */ /* 0x000fec0003800000 */
.L_x_1349:
[----:B------:R-:W0:Y:S02]  /*4410*/  MUFU.RCP R34, R53 ;  /* 0x0000003500227308 */ /* 0x000e240000001000 */
[----:B0-----:R-:W-:-:S04]  /*4420*/  FFMA R0, R53, R34, -1 ;  /* 0xbf80000035007423 */ /* 0x001fc80000000022 */
[----:B------:R-:W-:-:S04]  /*4430*/  FADD.FTZ R49, -R0, -RZ ;  /* 0x800000ff00317221 */ /* 0x000fc80000010100 */
[----:B------:R-:W-:-:S07]  /*4440*/  FFMA R34, R34, R49, R34 ;  /* 0x0000003122227223 */ /* 0x000fce0000000022 */
.L_x_1350:
[----:B------:R-:W-:Y:S05]  /*4450*/  BSYNC B1 ;  /* 0x0000000000017941 */ /* 0x000fea0003800000 */
.L_x_1348:
        /* <DEDUP_REMOVED lines=24> */
.L_x_1352:
[----:B------:R-:W0:Y:S02]  /*45e0*/  MUFU.RCP R0, R51 ;  /* 0x0000003300007308 */ /* 0x000e240000001000 */
[----:B0-----:R-:W-:-:S04]  /*45f0*/  FFMA R34, R51, R0, -1 ;  /* 0xbf80000033227423 */ /* 0x001fc80000000000 */
[----:B------:R-:W-:-:S04]  /*4600*/  FADD.FTZ R49, -R34, -RZ ;  /* 0x800000ff22317221 */ /* 0x000fc80000010100 */
[----:B------:R-:W-:-:S07]  /*4610*/  FFMA R0, R0, R49, R0 ;  /* 0x0000003100007223 */ /* 0x000fce0000000000 */
.L_x_1353:
[----:B------:R-:W-:Y:S05]  /*4620*/  BSYNC B1 ;  /* 0x0000000000017941 */ /* 0x000fea0003800000 */
.L_x_1351:
        /* <DEDUP_REMOVED lines=27> */
[----:B------:R-:W-:Y:S05]  /*47e0*/  BRA `(.L_x_1356) ;  /* 0x0000000000107947 */ /* 0x000fea0003800000 */
.L_x_1355:
[----:B------:R-:W0:Y:S02]  /*47f0*/  MUFU.RCP R0, R53 ;  /* 0x0000003500007308 */ /* 0x000e240000001000 */
[----:B0-----:R-:W-:-:S04]  /*4800*/  FFMA R34, R53, R0, -1 ;  /* 0xbf80000035227423 */ /* 0x001fc80000000000 */
[----:B------:R-:W-:-:S04]  /*4810*/  FADD.FTZ R49, -R34, -RZ ;  /* 0x800000ff22317221 */ /* 0x000fc80000010100 */
[----:B------:R-:W-:-:S07]  /*4820*/  FFMA R0, R0, R49, R0 ;  /* 0x0000003100007223 */ /* 0x000fce0000000000 */
.L_x_1356:
[----:B------:R-:W-:Y:S05]  /*4830*/  BSYNC B1 ;  /* 0x0000000000017941 */ /* 0x000fea0003800000 */
.L_x_1354:
        /* <DEDUP_REMOVED lines=23> */
[----:B-----5:R-:W-:Y:S05]  /*49b0*/  CALL.REL.NOINC `($__internal_13_$__cuda_sm20_rcp_rn_f32_slowpath) ;  /* 0x0000004c000c7944 */ /* 0x020fea0003c00000 */
[----:B------:R-:W-:Y:S05]  /*49c0*/  BRA `(.L_x_1359) ;  /* 0x0000000000107947 */ /* 0x000fea0003800000 */
.L_x_1358:
[----:B------:R-:W0:Y:S02]  /*49d0*/  MUFU.RCP R0, R53 ;  /* 0x0000003500007308 */ /* 0x000e240000001000 */
[----:B0-----:R-:W-:-:S04]  /*49e0*/  FFMA R34, R53, R0, -1 ;  /* 0xbf80000035227423 */ /* 0x001fc80000000000 */
[----:B------:R-:W-:-:S04]  /*49f0*/  FADD.FTZ R49, -R34, -RZ ;  /* 0x800000ff22317221 */ /* 0x000fc80000010100 */
[----:B------:R-:W-:-:S07]  /*4a00*/  FFMA R0, R0, R49, R0 ;  /* 0x0000003100007223 */ /* 0x000fce0000000000 */
.L_x_1359:
[----:B------:R-:W-:Y:S05]  /*4a10*/  BSYNC B1 ;  /* 0x0000000000017941 */ /* 0x000fea0003800000 */
.L_x_1357:
        /* <DEDUP_REMOVED lines=28> */
[----:B-----5:R-:W-:Y:S05]  /*4be0*/  CALL.REL.NOINC `($__internal_13_$__cuda_sm20_rcp_rn_f32_slowpath) ;  /* 0x0000004800807944 */ /* 0x020fea0003c00000 */
[----:B------:R-:W-:Y:S01]  /*4bf0*/  MOV R34, R0 ;  /* 0x0000000000227202 */ /* 0x000fe20000000f00 */
[----:B------:R-:W-:Y:S06]  /*4c00*/  BRA `(.L_x_1362) ;  /* 0x0000000000107947 */ /* 0x000fec0003800000 */
.L_x_1361:
[----:B------:R-:W0:Y:S02]  /*4c10*/  MUFU.RCP R34, R53 ;  /* 0x0000003500227308 */ /* 0x000e240000001000 */
[----:B0-----:R-:W-:-:S04]  /*4c20*/  FFMA R0, R53, R34, -1 ;  /* 0xbf80000035007423 */ /* 0x001fc80000000022 */
[----:B------:R-:W-:-:S04]  /*4c30*/  FADD.FTZ R49, -R0, -RZ ;  /* 0x800000ff00317221 */ /* 0x000fc80000010100 */
[----:B------:R-:W-:-:S07]  /*4c40*/  FFMA R34, R34, R49, R34 ;  /* 0x0000003122227223 */ /* 0x000fce0000000022 */
.L_x_1362:
[----:B------:R-:W-:Y:S05]  /*4c50*/  BSYNC B1 ;  /* 0x0000000000017941 */ /* 0x000fea0003800000 */
.L_x_1360:
        /* <DEDUP_REMOVED lines=22> */
[----:B-----5:R-:W-:Y:S05]  /*4dc0*/  CALL.REL.NOINC `($__internal_13_$__cuda_sm20_rcp_rn_f32_slowpath) ;  /* 0x0000004800087944 */ /* 0x020fea0003c00000 */
[----:B------:R-:W-:Y:S05]  /*4dd0*/  BRA `(.L_x_1365) ;  /* 0x0000000000107947 */ /* 0x000fea0003800000 */
.L_x_1364:
[----:B------:R-:W0:Y:S02]  /*4de0*/  MUFU.RCP R0, R51 ;  /* 0x0000003300007308 */ /* 0x000e240000001000 */
[----:B0-----:R-:W-:-:S04]  /*4df0*/  FFMA R34, R51, R0, -1 ;  /* 0xbf80000033227423 */ /* 0x001fc80000000000 */
[----:B------:R-:W-:-:S04]  /*4e00*/  FADD.FTZ R49, -R34, -RZ ;  /* 0x800000ff22317221 */ /* 0x000fc80000010100 */
[----:B------:R-:W-:-:S07]  /*4e10*/  FFMA R0, R0, R49, R0 ;  /* 0x0000003100007223 */ /* 0x000fce0000000000 */
.L_x_1365:
[----:B------:R-:W-:Y:S05]  /*4e20*/  BSYNC B1 ;  /* 0x0000000000017941 */ /* 0x000fea0003800000 */
.L_x_1363:
        /* <DEDUP_REMOVED lines=26> */
[----:B-----5:R-:W-:Y:S05]  /*4fd0*/  CALL.REL.NOINC `($__internal_13_$__cuda_sm20_rcp_rn_f32_slowpath) ;  /* 0x0000004400847944 */ /* 0x020fea0003c00000 */
[----:B------:R-:W-:Y:S01]  /*4fe0*/  MOV R50, R0 ;  /* 0x0000000000327202 */ /* 0x000fe20000000f00 */
[----:B------:R-:W-:Y:S06]  /*4ff0*/  BRA `(.L_x_1368) ;  /* 0x0000000000107947 */ /* 0x000fec0003800000 */
.L_x_1367:
[----:B------:R-:W0:Y:S02]  /*5000*/  MUFU.RCP R50, R53 ;  /* 0x0000003500327308 */ /* 0x000e240000001000 */
[----:B0-----:R-:W-:-:S04]  /*5010*/  FFMA R0, R53, R50, -1 ;  /* 0xbf80000035007423 */ /* 0x001fc80000000032 */
[----:B------:R-:W-:-:S04]  /*5020*/  FADD.FTZ R43, -R0, -RZ ;  /* 0x800000ff002b7221 */ /* 0x000fc80000010100 */
[----:B------:R-:W-:-:S07]  /*5030*/  FFMA R50, R50, R43, R50 ;  /* 0x0000002b32327223 */ /* 0x000fce0000000032 */
.L_x_1368:
[----:B------:R-:W-:Y:S05]  /*5040*/  BSYNC B1 ;  /* 0x0000000000017941 */ /* 0x000fea0003800000 */
.L_x_1366:
        /* <DEDUP_REMOVED lines=24> */
[----:B------:R-:W-:Y:S02]  /*51d0*/  F2FP.F16.F32.PACK_AB R41, R50, R51 ;  /* 0x000000333229723e */ /* 0x000fe400000000ff */
[----:B------:R-:W-:Y:S02]  /*51e0*/  FMNMX R35, |R45|, R22, !PT ;  /* 0x000000162d237209 */ /* 0x000fe40007800200 */
[----:B------:R-:W-:Y:S01]  /*51f0*/  F2FP.F16.F32.PACK_AB R42, R46, R47 ;  /* 0x0000002f2e2a723e */ /* 0x000fe200000000ff */
        /* <DEDUP_REMOVED lines=15> */
[----:B------:R-:W-:-:S02]  /*52f0*/  F2FP.F16.F32.PACK_AB R35, R56, R43 ;  /* 0x0000002b3823723e */ /* 0x000fc400000000ff */
[----:B------:R-:W-:Y:S01]  /*5300*/  F2FP.F16.F32.PACK_AB R33, R52, R49 ;  /* 0x000000313421723e */ /* 0x000fe200000000ff */
[----:B------:R-:W-:Y:S06]  /*5310*/  @P0 BRA `(.L_x_1370) ;  /* 0x0000000000300947 */ /* 0x000fec0003800000 */
[----:B------:R-:W-:Y:S01]  /*5320*/  ULDC.64 UR6, c[0x0][0x248] ;  /* 0x0000920000067ab9 */ /* 0x000fe20000000a00 */
[----:B------:R-:W-:Y:S01]  /*5330*/  ULDC.64 UR4, c[0x0][0x220] ;  /* 0x0000880000047ab9 */ /* 0x000fe20000000a00 */
[----:B------:R-:W-:Y:S01]  /*5340*/  IMAD.WIDE.U32 R44, R3, UR6, R28 ;  /* 0x00000006032c7c25 */ /* 0x000fe2000f8e001c */
[----:B------:R-:W-:-:S03]  /*5350*/  F2FP.F16.F32.PACK_AB R47, R51, R47 ;  /* 0x0000002f332f723e */ /* 0x000fc600000000ff */
        /* <DEDUP_REMOVED lines=8> */
.L_x_1370:
[----:B------:R-:W-:Y:S05]  /*53e0*/  BSYNC B0 ;  /* 0x0000000000007941 */ /* 0x000fea0003800000 */
.L_x_1369:
        /* <DEDUP_REMOVED lines=11> */
[----:B------:R-:W-:-:S05]  /*54a0*/  F2FP.F16.F32.PACK_AB R47, R50, R46 ;  /* 0x0000002e322f723e */ /* 0x000fca00000000ff */
[----:B------:R1:W-:Y:S02]  /*54b0*/  STG.E desc[UR10][R44.64], R47 ;  /* 0x0000002f2c007986 */ /* 0x0003e4000c10190a */
.L_x_1372:
[----:B------:R-:W-:Y:S05]  /*54c0*/  BSYNC B0 ;  /* 0x0000000000007941 */ /* 0x000fea0003800000 */
.L_x_1371:
[----:B------:R-:W-:Y:S04]  /*54d0*/  BSSY B0, `(.L_x_1373) ;  /* 0x0000012000007945 */ /* 0x000fe80003800000 */
[----:B------:R-:W-:Y:S05]  /*54e0*/  @P0 BRA `(.L_x_1374) ;  /* 0x0000000000400947 */ /* 0x000fea0003800000 */
[----:B01----:R-:W-:Y:S01]  /*54f0*/  MOV R45, R29 ;  /* 0x0000001d002d7202 */ /* 0x003fe20000000f00 */
[----:B------:R-:W-:Y:S01]  /*5500*/  IMAD.MOV.U32 R44, RZ, RZ, R28 ;  /* 0x000000ffff2c7224 */ /* 0x000fe200078e001c */
[----:B------:R-:W-:Y:S01]  /*5510*/  ULDC.64 UR6, c[0x0][0x248] ;  /* 0x0000920000067ab9 */ /* 0x000fe20000000a00 */
[----:B------:R-:W-:Y:S01]  /*5520*/  ULDC.64 UR4, c[0x0][0x220] ;  /* 0x0000880000047ab9 */ /* 0x000fe20000000a00 */
[----:B------:R-:W-:Y:S01]  /*5530*/  F2FP.F16.F32.PACK_AB R43, R49, R43 ;  /* 0x0000002b312b723e */ /* 0x000fe200000000ff */
        /* <DEDUP_REMOVED lines=11> */
.L_x_1374:
[----:B------:R-:W-:Y:S05]  /*55f0*/  BSYNC B0 ;  /* 0x0000000000007941 */ /* 0x000fea0003800000 */
.L_x_1373:
        /* <DEDUP_REMOVED lines=12> */
[----:B------:R-:W-:Y:S02]  /*56c0*/  F2FP.F16.F32.PACK_AB R43, R52, R56 ;  /* 0x00000038342b723e */ /* 0x000fe400000000ff */
[----:B------:R-:W-:-:S05]  /*56d0*/  LEA.HI.X R29, R20, R29, R24, 0x2, P0 ;  /* 0x0000001d141d7211 */ /* 0x000fca00000f1418 */
[----:B------:R3:W-:Y:S04]  /*56e0*/  STG.E desc[UR10][R28.64], R43 ;  /* 0x0000002b1c007986 */ /* 0x0007e8000c10190a */
.L_x_1376:
[----:B------:R-:W-:Y:S05]  /*56f0*/  BSYNC B0 ;  /* 0x0000000000007941 */ /* 0x000fea0003800000 */
.L_x_1375:
[----:B------:R-:W-:Y:S01]  /*5700*/  BSSY B1, `(.L_x_1377) ;  /* 0x000000c000017945 */ /* 0x000fe20003800000 */
[----:B------:R-:W-:Y:S01]  /*5710*/  PRMT R24, R36, 0x7632, R24 ;  /* 0x0000763224187816 */ /* 0x000fe20000000018 */
[----:B------:R-:W-:Y:S02]  /*5720*/  FMUL R20, R0, 1.7020000219345092773 ;  /* 0x3fd9db2300147820 */ /* 0x000fe40000400000 */
[----:B------:R-:W-:Y:S05]  /*5730*/  @P2 BRA `(.L_x_1378) ;  /* 0x0000000000102947 */ /* 0x000fea0003800000 */
[----:B------:R-:W-:Y:S02]  /*5740*/  MOV R0, R34 ;  /* 0x0000002200007202 */ /* 0x000fe40000000f00 */
[----:B------:R-:W-:-:S07]  /*5750*/  MOV R34, 0x5770 ;  /* 0x0000577000227802 */ /* 0x000fce0000000f00 */
[----:B0123--:R-:W-:Y:S05]  /*5760*/  CALL.REL.NOINC `($__internal_13_$__cuda_sm20_rcp_rn_f32_slowpath) ;  /* 0x0000003c00a07944 */ /* 0x00ffea0003c00000 */
[----:B------:R-:W-:Y:S05]  /*5770*/  BRA `(.L_x_1379) ;  /* 0x0000000000107947 */ /* 0x000fea0003800000 */
.L_x_1378:
[----:B---3--:R-:W3:Y:S02]  /*5780*/  MUFU.RCP R29, R34 ;  /* 0x00000022001d7308 */ /* 0x008ee40000001000 */
[----:B---3--:R-:W-:-:S04]  /*5790*/  FFMA R0, R34, R29, -1 ;  /* 0xbf80000022007423 */ /* 0x008fc8000000001d */
[----:B------:R-:W-:-:S04]  /*57a0*/  FADD.FTZ R0, -R0, -RZ ;  /* 0x800000ff00007221 */ /* 0x000fc80000010100 */
[----:B------:R-:W-:-:S07]  /*57b0*/  FFMA R0, R29, R0, R29 ;  /* 0x000000001d007223 */ /* 0x000fce000000001d */
.L_x_1379:
[----:B------:R-:W-:Y:S05]  /*57c0*/  BSYNC B1 ;  /* 0x0000000000017941 */ /* 0x000fea0003800000 */
.L_x_1377:
        /* <DEDUP_REMOVED lines=28> */
[----:B------:R-:W-:Y:S05]  /*5990*/  CALL.REL.NOINC `($__internal_13_$__cuda_sm20_rcp_rn_f32_slowpath) ;  /* 0x0000003c00147944 */ /* 0x000fea0003c00000 */
[----:B------:R-:W-:Y:S05]  /*59a0*/  BRA `(.L_x_1382) ;  /* 0x0000000000107947 */ /* 0x000fea0003800000 */
.L_x_1381:
[----:B------:R-:W0:Y:S02]  /*59b0*/  MUFU.RCP R0, R45 ;  /* 0x0000002d00007308 */ /* 0x000e240000001000 */
[----:B0-----:R-:W-:-:S04]  /*59c0*/  FFMA R27, R45, R0, -1 ;  /* 0xbf8000002d1b7423 */ /* 0x001fc80000000000 */
[----:B------:R-:W-:-:S04]  /*59d0*/  FADD.FTZ R27, -R27, -RZ ;  /* 0x800000ff1b1b7221 */ /* 0x000fc80000010100 */
[----:B------:R-:W-:-:S07]  /*59e0*/  FFMA R0, R0, R27, R0 ;  /* 0x0000001b00007223 */ /* 0x000fce0000000000 */
.L_x_1382:
[----:B------:R-:W-:Y:S05]  /*59f0*/  BSYNC B1 ;  /* 0x0000000000017941 */ /* 0x000fea0003800000 */
.L_x_1380:
        /* <DEDUP_REMOVED lines=22> */
[----:B------:R-:W-:Y:S05]  /*5b60*/  CALL.REL.NOINC `($__internal_13_$__cuda_sm20_rcp_rn_f32_slowpath) ;  /* 0x0000003800a07944 */ /* 0x000fea0003c00000 */
[----:B------:R-:W-:Y:S05]  /*5b70*/  BRA `(.L_x_1385) ;  /* 0x0000000000107947 */ /* 0x000fea0003800000 */
.L_x_1384:
[----:B------:R-:W0:Y:S02]  /*5b80*/  MUFU.RCP R0, R45 ;  /* 0x0000002d00007308 */ /* 0x000e240000001000 */
[----:B0-----:R-:W-:-:S04]  /*5b90*/  FFMA R28, R45, R0, -1 ;  /* 0xbf8000002d1c7423 */ /* 0x001fc80000000000 */
[----:B------:R-:W-:-:S04]  /*5ba0*/  FADD.FTZ R43, -R28, -RZ ;  /* 0x800000ff1c2b7221 */ /* 0x000fc80000010100 */
[----:B------:R-:W-:-:S07]  /*5bb0*/  FFMA R0, R0, R43, R0 ;  /* 0x0000002b00007223 */ /* 0x000fce0000000000 */
.L_x_1385:
[----:B------:R-:W-:Y:S05]  /*5bc0*/  BSYNC B1 ;  /* 0x0000000000017941 */ /* 0x000fea0003800000 */
.L_x_1383:
        /* <DEDUP_REMOVED lines=26> */
[----:B------:R-:W-:Y:S05]  /*5d70*/  CALL.REL.NOINC `($__internal_13_$__cuda_sm20_rcp_rn_f32_slowpath) ;  /* 0x00000038001c7944 */ /* 0x000fea0003c00000 */
[----:B------:R-:W-:Y:S05]  /*5d80*/  BRA `(.L_x_1388) ;  /* 0x0000000000107947 */ /* 0x000fea0003800000 */
.L_x_1387:
[----:B------:R-:W0:Y:S02]  /*5d90*/  MUFU.RCP R0, R45 ;  /* 0x0000002d00007308 */ /* 0x000e240000001000 */
[----:B0-----:R-:W-:-:S04]  /*5da0*/  FFMA R29, R45, R0, -1 ;  /* 0xbf8000002d1d7423 */ /* 0x001fc80000000000 */
[----:B------:R-:W-:-:S04]  /*5db0*/  FADD.FTZ R29, -R29, -RZ ;  /* 0x800000ff1d1d7221 */ /* 0x000fc80000010100 */
[----:B------:R-:W-:-:S07]  /*5dc0*/  FFMA R0, R0, R29, R0 ;  /* 0x0000001d00007223 */ /* 0x000fce0000000000 */
.L_x_1388:
[----:B------:R-:W-:Y:S05]  /*5dd0*/  BSYNC B1 ;  /* 0x0000000000017941 */ /* 0x000fea0003800000 */
.L_x_1386:
        /* <DEDUP_REMOVED lines=23> */
[----:B------:R-:W-:Y:S05]  /*5f50*/  CALL.REL.NOINC `($__internal_13_$__cuda_sm20_rcp_rn_f32_slowpath) ;  /* 0x0000003400a47944 */ /* 0x000fea0003c00000 */
[----:B------:R-:W-:Y:S05]  /*5f60*/  BRA `(.L_x_1391) ;  /* 0x0000000000107947 */ /* 0x000fea0003800000 */
.L_x_1390:
[----:B------:R-:W0:Y:S02]  /*5f70*/  MUFU.RCP R0, R43 ;  /* 0x0000002b00007308 */ /* 0x000e240000001000 */
[----:B0-----:R-:W-:-:S04]  /*5f80*/  FFMA R29, R43, R0, -1 ;  /* 0xbf8000002b1d7423 */ /* 0x001fc80000000000 */
[----:B------:R-:W-:-:S04]  /*5f90*/  FADD.FTZ R29, -R29, -RZ ;  /* 0x800000ff1d1d7221 */ /* 0x000fc80000010100 */
[----:B------:R-:W-:-:S07]  /*5fa0*/  FFMA R0, R0, R29, R0 ;  /* 0x0000001d00007223 */ /* 0x000fce0000000000 */
.L_x_1391:
[----:B------:R-:W-:Y:S05]  /*5fb0*/  BSYNC B1 ;  /* 0x0000000000017941 */ /* 0x000fea0003800000 */
.L_x_1389:
        /* <DEDUP_REMOVED lines=29> */
[----:B------:R-:W-:Y:S05]  /*6190*/  BRA `(.L_x_1394) ;  /* 0x0000000000107947 */ /* 0x000fea0003800000 */
.L_x_1393:
[----:B------:R-:W0:Y:S02]  /*61a0*/  MUFU.RCP R0, R45 ;  /* 0x0000002d00007308 */ /* 0x000e240000001000 */
[----:B0-----:R-:W-:-:S04]  /*61b0*/  FFMA R34, R45, R0, -1 ;  /* 0xbf8000002d227423 */ /* 0x001fc80000000000 */
[----:B------:R-:W-:-:S04]  /*61c0*/  FADD.FTZ R43, -R34, -RZ ;  /* 0x800000ff222b7221 */ /* 0x000fc80000010100 */
[----:B------:R-:W-:-:S07]  /*61d0*/  FFMA R0, R0, R43, R0 ;  /* 0x0000002b00007223 */ /* 0x000fce0000000000 */
.L_x_1394:
[----:B------:R-:W-:Y:S05]  /*61e0*/  BSYNC B1 ;  /* 0x0000000000017941 */ /* 0x000fea0003800000 */
.L_x_1392:
        /* <DEDUP_REMOVED lines=22> */
[----:B------:R-:W-:Y:S05]  /*6350*/  CALL.REL.NOINC `($__internal_13_$__cuda_sm20_rcp_rn_f32_slowpath) ;  /* 0x0000003000a47944 */ /* 0x000fea0003c00000 */
[----:B------:R-:W-:Y:S05]  /*6360*/  BRA `(.L_x_1397) ;  /* 0x0000000000107947 */ /* 0x000fea0003800000 */
.L_x_1396:
[----:B------:R-:W0:Y:S02]  /*6370*/  MUFU.RCP R0, R45 ;  /* 0x0000002d00007308 */ /* 0x000e240000001000 */
[----:B0-----:R-:W-:-:S04]  /*6380*/  FFMA R34, R45, R0, -1 ;  /* 0xbf8000002d227423 */ /* 0x001fc80000000000 */
[----:B------:R-:W-:-:S04]  /*6390*/  FADD.FTZ R43, -R34, -RZ ;  /* 0x800000ff222b7221 */ /* 0x000fc80000010100 */
[----:B------:R-:W-:-:S07]  /*63a0*/  FFMA R0, R0, R43, R0 ;  /* 0x0000002b00007223 */ /* 0x000fce0000000000 */
.L_x_1397:
[----:B------:R-:W-:Y:S05]  /*63b0*/  BSYNC B1 ;  /* 0x0000000000017941 */ /* 0x000fea0003800000 */
.L_x_1395:
        /* <DEDUP_REMOVED lines=28> */
.L_x_1399:
[----:B------:R-:W0:Y:S02]  /*6580*/  MUFU.RCP R0, R47 ;  /* 0x0000002f00007308 */ /* 0x000e240000001000 */
[----:B0-----:R-:W-:-:S04]  /*6590*/  FFMA R29, R47, R0, -1 ;  /* 0xbf8000002f1d7423 */ /* 0x001fc80000000000 */
[----:B------:R-:W-:-:S04]  /*65a0*/  FADD.FTZ R29, -R29, -RZ ;  /* 0x800000ff1d1d7221 */ /* 0x000fc80000010100 */
[----:B------:R-:W-:-:S07]  /*65b0*/  FFMA R0, R0, R29, R0 ;  /* 0x0000001d00007223 */ /* 0x000fce0000000000 */
.L_x_1400:
[----:B------:R-:W-:Y:S05]  /*65c0*/  BSYNC B1 ;  /* 0x0000000000017941 */ /* 0x000fea0003800000 */
.L_x_1398:
        /* <DEDUP_REMOVED lines=14> */
[----:B------:R-:W-:Y:S02]  /*66b0*/  F2FP.F16.F32.PACK_AB R51, R47, R48 ;  /* 0x000000302f33723e */ /* 0x000fe400000000ff */
[----:B------:R-:W-:-:S04]  /*66c0*/  LEA R28, P0, R6, UR4, 0x6 ;  /* 0x00000004061c7c11 */ /* 0x000fc8000f8030ff */
[----:B------:R-:W-:Y:S02]  /*66d0*/  LEA.HI.X R29, R6, UR5, R8, 0x6, P0 ;  /* 0x00000005061d7c11 */ /* 0x000fe400080f3408 */
[----:B------:R-:W-:-:S04]  /*66e0*/  LEA R28, P0, R19, R28, 0x2 ;  /* 0x0000001c131c7211 */ /* 0x000fc800078010ff */
[----:B------:R-:W-:-:S05]  /*66f0*/  LEA.HI.X R29, R19, R29, R32, 0x2, P0 ;  /* 0x0000001d131d7211 */ /* 0x000fca00000f1420 */
[----:B------:R1:W-:Y:S04]  /*6700*/  STG.E desc[UR10][R28.64], R51 ;  /* 0x000000331c007986 */ /* 0x0003e8000c10190a */
.L_x_1402:
[----:B------:R-:W-:Y:S05]  /*6710*/  BSYNC B0 ;  /* 0x0000000000007941 */ /* 0x000fea0003800000 */
.L_x_1401:
        /* <DEDUP_REMOVED lines=10> */
[----:B------:R-:W-:-:S05]  /*67c0*/  F2FP.F16.F32.PACK_AB R51, R46, R49 ;  /* 0x000000312e33723e */ /* 0x000fca00000000ff */
[----:B------:R2:W-:Y:S02]  /*67d0*/  STG.E desc[UR10][R28.64], R51 ;  /* 0x000000331c007986 */ /* 0x0005e4000c10190a */
.L_x_1404:
[----:B------:R-:W-:Y:S05]  /*67e0*/  BSYNC B0 ;  /* 0x0000000000007941 */ /* 0x000fea0003800000 */
.L_x_1403:
[----:B------:R-:W-:Y:S04]  /*67f0*/  BSSY B0, `(.L_x_1405) ;  /* 0x000000c000007945 */ /* 0x000fe80003800000 */
[----:B------:R-:W-:Y:S05]  /*6800*/  @!P1 BRA `(.L_x_1406) ;  /* 0x0000000000289947 */ /* 0x000fea0003800000 */
[----:B-12---:R-:W1:Y:S01]  /*6810*/  LDC.64 R28, c[0x0][0x248] ;  /* 0x00009200ff1c7b82 */ /* 0x006e620000000a00 */
[----:B------:R-:W-:Y:S02]  /*6820*/  ULDC.64 UR4, c[0x0][0x220] ;  /* 0x0000880000047ab9 */ /* 0x000fe40000000a00 */
[----:B------:R-:W-:-:S04]  /*6830*/  LEA R51, P0, R6, UR4, 0x6 ;  /* 0x0000000406337c11 */ /* 0x000fc8000f8030ff */
[----:B------:R-:W-:Y:S02]  /*6840*/  LEA.HI.X R52, R6, UR5, R8, 0x6, P0 ;  /* 0x0000000506347c11 */ /* 0x000fe400080f3408 */
[C---:B-1----:R-:W-:Y:S02]  /*6850*/  LEA R50, P0, R28.reuse, R51, 0x1 ;  /* 0x000000331c327211 */ /* 0x042fe400078008ff */
[----:B------:R-:W-:Y:S02]  /*6860*/  F2FP.F16.F32.PACK_AB R51, R43, R40 ;  /* 0x000000282b33723e */ /* 0x000fe400000000ff */
[----:B------:R-:W-:Y:S02]  /*6870*/  LEA.HI.X R29, R28, R52, R29, 0x1, P0 ;  /* 0x000000341c1d7211 */ /* 0x000fe400000f0c1d */
[----:B------:R-:W-:-:S04]  /*6880*/  LEA R28, P0, R19, R50, 0x2 ;  /* 0x00000032131c7211 */ /* 0x000fc800078010ff */
[----:B------:R-:W-:-:S05]  /*6890*/  LEA.HI.X R29, R19, R29, R32, 0x2, P0 ;  /* 0x0000001d131d7211 */ /* 0x000fca00000f1420 */
[----:B------:R3:W-:Y:S04]  /*68a0*/  STG.E desc[UR10][R28.64], R51 ;  /* 0x000000331c007986 */ /* 0x0007e8000c10190a */
.L_x_1406:
[----:B------:R-:W-:Y:S05]  /*68b0*/  BSYNC B0 ;  /* 0x0000000000007941 */ /* 0x000fea0003800000 */
.L_x_1405:
        /* <DEDUP_REMOVED lines=12> */
[----:B------:R-:W-:-:S05]  /*6980*/  F2FP.F16.F32.PACK_AB R19, R0, R45 ;  /* 0x0000002d0013723e */ /* 0x000fca00000000ff */
[----:B------:R4:W-:Y:S02]  /*6990*/  STG.E desc[UR10][R28.64], R19 ;  /* 0x000000131c007986 */ /* 0x0009e4000c10190a */
.L_x_1408:
[----:B------:R-:W-:Y:S05]  /*69a0*/  BSYNC B0 ;  /* 0x0000000000007941 */ /* 0x000fea0003800000 */
.L_x_1407:
        /* <DEDUP_REMOVED lines=31> */
[----:B------:R-:W-:Y:S01]  /*6ba0*/  F2FP.F16.F32.PACK_AB R6, R46, R47 ;  /* 0x0000002f2e06723e */ /* 0x000fe200000000ff */
        /* <DEDUP_REMOVED lines=10> */
[----:B------:R-:W-:Y:S01]  /*6c50*/  F2FP.F16.F32.PACK_AB R48, R49, R48 ;  /* 0x000000303130723e */ /* 0x000fe200000000ff */
        /* <DEDUP_REMOVED lines=8> */
[----:B------:R-:W-:-:S02]  /*6ce0*/  F2FP.F16.F32.PACK_AB R40, R45, R40 ;  /* 0x000000282d28723e */ /* 0x000fc400000000ff */
        /* <DEDUP_REMOVED lines=17> */
[----:B------:R-:W-:-:S02]  /*6e00*/  F2FP.F16.F32.PACK_AB R0, R0, R43 ;  /* 0x0000002b0000723e */ /* 0x000fc400000000ff */
        /* <DEDUP_REMOVED lines=24> */
.L_x_1413:
        /* <DEDUP_REMOVED lines=51> */
.L_x_1412:
[----:B------:R-:W-:Y:S05]  /*72c0*/  BSYNC B1 ;  /* 0x0000000000017941 */ /* 0x000fea0003800000 */
.L_x_1411:
        /* <DEDUP_REMOVED lines=15> */
.L_x_1415:
[----:B------:R-:W-:Y:S05]  /*73c0*/  BSYNC B1 ;  /* 0x0000000000017941 */ /* 0x000fea0003800000 */
.L_x_1414:
        /* <DEDUP_REMOVED lines=25> */
.L_x_1410:
[----:B------:R-:W-:Y:S05]  /*7560*/  BSYNC B0 ;  /* 0x0000000000007941 */ /* 0x000fea0003800000 */
.L_x_1409:
        /* <DEDUP_REMOVED lines=21> */
.L_x_1420:
        /* <DEDUP_REMOVED lines=51> */
.L_x_1419:
[----:B------:R-:W-:Y:S05]  /*79f0*/  BSYNC B1 ;  /* 0x0000000000017941 */ /* 0x000fea0003800000 */
.L_x_1418:
        /* <DEDUP_REMOVED lines=15> */
.L_x_1422:
[----:B------:R-:W-:Y:S05]  /*7af0*/  BSYNC B1 ;  /* 0x0000000000017941 */ /* 0x000fea0003800000 */
.L_x_1421:
        /* <DEDUP_REMOVED lines=25> */
.L_x_1417:
[----:B------:R-:W-:Y:S05]  /*7c90*/  BSYNC B0 ;  /* 0x0000000000007941 */ /* 0x000fea0003800000 */
.L_x_1416:
        /* <DEDUP_REMOVED lines=32> */
.L_x_1427:
        /* <DEDUP_REMOVED lines=51> */
.L_x_1426:
[----:B------:R-:W-:Y:S05]  /*81d0*/  BSYNC B1 ;  /* 0x0000000000017941 */ /* 0x000fea0003800000 */
.L_x_1425:
        /* <DEDUP_REMOVED lines=15> */
.L_x_1429:
[----:B------:R-:W-:Y:S05]  /*82d0*/  BSYNC B1 ;  /* 0x0000000000017941 */ /* 0x000fea0003800000 */
.L_x_1428:
        /* <DEDUP_REMOVED lines=25> */
.L_x_1424:
[----:B------:R-:W-:Y:S05]  /*8470*/  BSYNC B0 ;  /* 0x0000000000007941 */ /* 0x000fea0003800000 */
.L_x_1423:
        /* <DEDUP_REMOVED lines=23> */
.L_x_1435:
        /* <DEDUP_REMOVED lines=53> */
.L_x_1434:
[----:B-1----:R-:W-:-:S07]  /*8940*/  IADD3 R11, R8, 0x5, RZ ;  /* 0x00000005080b7810 */ /* 0x002fce0007ffe0ff */
.L_x_1433:
[----:B------:R-:W-:Y:S05]  /*8950*/  BSYNC B1 ;  /* 0x0000000000017941 */ /* 0x000fea0003800000 */
.L_x_1432:
        /* <DEDUP_REMOVED lines=16> */
.L_x_1437:
[----:B------:R-:W-:Y:S05]  /*8a60*/  BSYNC B1 ;  /* 0x0000000000017941 */ /* 0x000fea0003800000 */
.L_x_1436:
        /* <DEDUP_REMOVED lines=25> */
.L_x_1431:
[----:B------:R-:W-:Y:S05]  /*8c00*/  BSYNC B0 ;  /* 0x0000000000007941 */ /* 0x000fea0003800000 */
.L_x_1430:
        /* <DEDUP_REMOVED lines=41> */
.L_x_1448:
[----:B-1----:R-:W-:-:S07]  /*8ea0*/  FMNMX R3, R4, R5, !PT ;  /* 0x0000000504037209 */ /* 0x002fce0007800000 */
.L_x_1440:
[----:B------:R-:W-:Y:S05]  /*8eb0*/  BSYNC B0 ;  /* 0x0000000000007941 */ /* 0x000fea0003800000 */
.L_x_1439:
[----:B------:R-:W-:Y:S01]  /*8ec0*/  ISETP.NE.AND P0, PT, R2, RZ, PT ;  /* 0x000000ff0200720c */ /* 0x000fe20003f05270 */
[----:B------:R-:W-:-:S12]  /*8ed0*/  BSSY B0, `(.L_x_1438) ;  /* 0x0000004000007945 */ /* 0x000fd80003800000 */
[----:B------:R-:W-:Y:S05]  /*8ee0*/  @P0 BRA `(.L_x_1442) ;  /* 0x0000000000080947 */ /* 0x000fea0003800000 */
[----:B0-----:R-:W0:Y:S02]  /*8ef0*/  LDC.64 R4, c[0x0][0x238] ;  /* 0x00008e00ff047b82 */ /* 0x001e240000000a00 */
[----:B0-----:R1:W-:Y:S02]  /*8f00*/  REDG.E.MAX.S32.STRONG.GPU desc[UR10][R4.64], R3 ;  /* 0x000000030400798e */ /* 0x0013e4000d10e38a */
.L_x_1442:
[----:B------:R-:W-:Y:S05]  /*8f10*/  BSYNC B0 ;  /* 0x0000000000007941 */ /* 0x000fea0003800000 */
.L_x_1438:
        /* <DEDUP_REMOVED lines=12> */
[----:B-1234-:R-:W-:Y:S05]  /*8fe0*/  CALL.REL.NOINC `($__internal_13_$__cuda_sm20_rcp_rn_f32_slowpath) ;  /* 0x0000000400807944 */ /* 0x01efea0003c00000 */
[----:B------:R-:W-:Y:S05]  /*8ff0*/  BRA `(.L_x_1444) ;  /* 0x0000000000107947 */ /* 0x000fea0003800000 */
.L_x_1443:
[----:B------:R-:W0:Y:S02]  /*9000*/  MUFU.RCP R0, R9 ;  /* 0x0000000900007308 */ /* 0x000e240000001000 */
[----:B0-----:R-:W-:-:S04]  /*9010*/  FFMA R2, R0, R9, -1 ;  /* 0xbf80000000027423 */ /* 0x001fc80000000009 */
[----:B-1----:R-:W-:-:S04]  /*9020*/  FADD.FTZ R3, -R2, -RZ ;  /* 0x800000ff02037221 */ /* 0x002fc80000010100 */
[----:B------:R-:W-:-:S07]  /*9030*/  FFMA R0, R0, R3, R0 ;  /* 0x0000000300007223 */ /* 0x000fce0000000000 */
.L_x_1444:
[----:B------:R-:W0:Y:S02]  /*9040*/  LDC.64 R2, c[0x0][0x240] ;  /* 0x00009000ff027b82 */ /* 0x000e240000000a00 */
[----:B0-----:R-:W-:Y:S01]  /*9050*/  STG.E desc[UR10][R2.64], R0 ;  /* 0x0000000002007986 */ /* 0x001fe2000c10190a */
[----:B------:R-:W-:Y:S05]  /*9060*/  EXIT ;  /* 0x000000000000794d */ /* 0x000fea0003800000 */
.L_x_1441:
[----:B------:R-:W-:Y:S01]  /*9070*/  IMAD.MOV.U32 R7, RZ, RZ, 0x4 ;  /* 0x00000004ff077424 */ /* 0x000fe200078e00ff */
[----:B------:R-:W-:Y:S01]  /*9080*/  MOV R6, 0xffffffff ;  /* 0xffffffff00067802 */ /* 0x000fe20000000f00 */
[----:B------:R-:W-:-:S07]  /*9090*/  IMAD.MOV.U32 R11, RZ, RZ, 0x1f ;  /* 0x0000001fff0b7424 */ /* 0x000fce00078e00ff */
[----:B012-4-:R-:W-:Y:S05]  /*90a0*/  WARPSYNC.COLLECTIVE R6, `(.L_x_1445) ;  /* 0x0000000006087348 */ /* 0x017fea0003c00000 */
[----:B-1----:R1:W3:Y:S02]  /*90b0*/  SHFL.DOWN P0, R5, R0, R7, R11 ;  /* 0x0800000700057389 */ /* 0x0022e4000000000b */
[----:B01234-:R-:W-:Y:S01]  /*90c0*/  ENDCOLLECTIVE ;  /* 0x000000000000791b */ /* 0x01ffe20003800000 */
.L_x_1445:
[----:B------:R-:W-:Y:S01]  /*90d0*/  HFMA2.MMA R7, -RZ, RZ, 0, 1.1920928955078125e-07 ;  /* 0x00000002ff077435 */ /* 0x000fe200000001ff */
[----:B------:R-:W-:-:S05]  /*90e0*/  IMAD.MOV.U32 R3, RZ, RZ, R5 ;  /* 0x000000ffff037224 */ /* 0x000fca00078e0005 */
[----:B------:R-:W-:-:S05]  /*90f0*/  FMNMX R3, R3, R0, !PT ;  /* 0x0000000003037209 */ /* 0x000fca0007800000 */
[----:B------:R-:W-:-:S07]  /*9100*/  IMAD.MOV.U32 R0, RZ, RZ, R3 ;  /* 0x000000ffff007224 */ /* 0x000fce00078e0003 */
[----:B------:R-:W-:Y:S05]  /*9110*/  WARPSYNC.COLLECTIVE R6, `(.L_x_1446) ;  /* 0x0000000006087348 */ /* 0x000fea0003c00000 */
[----:B------:R0:W1:Y:S02]  /*9120*/  SHFL.DOWN P0, R5, R0, R7, R11 ;  /* 0x0800000700057389 */ /* 0x000064000000000b */
[----:B01----:R-:W-:Y:S01]  /*9130*/  ENDCOLLECTIVE ;  /* 0x000000000000791b */ /* 0x003fe20003800000 */
.L_x_1446:
[----:B------:R-:W-:Y:S01]  /*9140*/  MOV R7, 0x1 ;  /* 0x0000000100077802 */ /* 0x000fe20000000f00 */
[----:B------:R-:W-:-:S05]  /*9150*/  IMAD.MOV.U32 R4, RZ, RZ, R5 ;  /* 0x000000ffff047224 */ /* 0x000fca00078e0005 */
[----:B------:R-:W-:-:S05]  /*9160*/  FMNMX R4, R3, R4, !PT ;  /* 0x0000000403047209 */ /* 0x000fca0007800000 */
[----:B------:R-:W-:-:S07]  /*9170*/  IMAD.MOV.U32 R0, RZ, RZ, R4 ;  /* 0x000000ffff007224 */ /* 0x000fce00078e0004 */
[----:B------:R-:W-:Y:S05]  /*9180*/  WARPSYNC.COLLECTIVE R6, `(.L_x_1447) ;  /* 0x0000000006087348 */ /* 0x000fea0003c00000 */
[----:B------:R0:W1:Y:S02]  /*9190*/  SHFL.DOWN P0, R5, R0, R7, R11 ;  /* 0x0800000700057389 */ /* 0x000064000000000b */
[----:B01----:R-:W-:Y:S01]  /*91a0*/  ENDCOLLECTIVE ;  /* 0x000000000000791b */ /* 0x003fe20003800000 */
.L_x_1447:
[----:B------:R-:W-:Y:S05]  /*91b0*/  BRA `(.L_x_1448) ;  /* 0xfffffffc00387947 */ /* 0x000fea000383ffff */
        .weak           $__internal_12_$__cuda_sm20_div_u64
        .type           $__internal_12_$__cuda_sm20_div_u64,@function
        .size           $__internal_12_$__cuda_sm20_div_u64,($__internal_13_$__cuda_sm20_rcp_rn_f32_slowpath - $__internal_12_$__cuda_sm20_div_u64)
$__internal_12_$__cuda_sm20_div_u64:
        /* <DEDUP_REMOVED lines=66> */
[----:B------:R-:W-:Y:S06]  /*95e0*/  RET.REL.NODEC R6 `(_ZN18transformer_engine6detail43dgated_act_cast_transpose_kernel_notalignedILi2ELi2Ef13__nv_bfloat166__halfNS_5EmptyEXadL_ZNS_6dqgeluIffEET_T0_RKS4_EEXadL_ZNS_5qgeluIffEES6_S7_S9_EEEEvPKT2_SD_PT3_SF_PKT1_PSG_SJ_mmm) ;  /* 0xffffff6806847950 */ /* 0x000fec0003c3ffff */
        .weak           $__internal_13_$__cuda_sm20_rcp_rn_f32_slowpath
        .type           $__internal_13_$__cuda_sm20_rcp_rn_f32_slowpath,@function
        .size           $__internal_13_$__cuda_sm20_rcp_rn_f32_slowpath,(.L_x_34498 - $__internal_13_$__cuda_sm20_rcp_rn_f32_slowpath)
$__internal_13_$__cuda_sm20_rcp_rn_f32_slowpath:
        /* <DEDUP_REMOVED lines=15> */
.L_x_1450:
        /* <DEDUP_REMOVED lines=33> */
.L_x_1452:
[----:B------:R-:W0:Y:S02]  /*98f0*/  MUFU.RCP R0, R0 ;  /* 0x0000000000007308 */ /* 0x000e240000001000 */
.L_x_1451:
[----:B------:R-:W-:Y:S05]  /*9900*/  BSYNC B0 ;  /* 0x0000000000007941 */ /* 0x000fea0003800000 */
.L_x_1449:
[----:B------:R-:W-:Y:S01]  /*9910*/  IMAD.MOV.U32 R50, RZ, RZ, R34 ;  /* 0x000000ffff327224 */ /* 0x000fe200078e0022 */
[----:B------:R-:W-:-:S04]  /*9920*/  MOV R51, 0x0 ;  /* 0x0000000000337802 */ /* 0x000fc80000000f00 */
[----:B0-----:R-:W-:Y:S05]  /*9930*/  RET.REL.NODEC R50 `(_ZN18transformer_engine6detail43dgated_act_cast_transpose_kernel_notalignedILi2ELi2Ef13__nv_bfloat166__halfNS_5EmptyEXadL_ZNS_6dqgeluIffEET_T0_RKS4_EEXadL_ZNS_5qgeluIffEES6_S7_S9_EEEEvPKT2_SD_PT3_SF_PKT1_PSG_SJ_mmm) ;  /* 0xffffff6432b07950 */ /* 0x001fea0003c3ffff */
.L_x_1453:
        /* <DEDUP_REMOVED lines=12> */
.L_x_34498:


//--------------------- .text._ZN18transformer_engine6detail32dgated_act_cast_transpose_kernelILi2ELi2Ef13__nv_bfloat166__halfNS_5EmptyEXadL_ZNS_6dqgeluIffEET_T0_RKS4_EEXadL_ZNS_5qgeluIffEES6_S7_S9_EEEEvPKT2_SD_PT3_SF_PKT1_PSG_SJ_mmm --------------------------
	.section	.text._ZN18transformer_engine6detail32dgated_act_cast_transpose_kernelILi2ELi2Ef13__nv_bfloat166__halfNS_5EmptyEXadL_ZNS_6dqgeluIffEET_T0_RKS4_EEXadL_ZNS_5qgeluIffEES6_S7_S9_EEEEvPKT2_SD_PT3_SF_PKT1_PSG_SJ_mmm,"ax",@progbits
	.align	128
        .global         _ZN18transformer_engine6detail32dgated_act_cast_transpose_kernelILi2ELi2Ef13__nv_bfloat166__halfNS_5EmptyEXadL_ZNS_6dqgeluIffEET_T0_RKS4_EEXadL_ZNS_5qgeluIffEES6_S7_S9_EEEEvPKT2_SD_PT3_SF_PKT1_PSG_SJ_mmm
        .type           _ZN18transformer_engine6detail32dgated_act_cast_transpose_kernelILi2ELi2Ef13__nv_bfloat166__halfNS_5EmptyEXadL_ZNS_6dqgeluIffEET_T0_RKS4_EEXadL_ZNS_5qgeluIffEES6_S7_S9_EEEEvPKT2_SD_PT3_SF_PKT1_PSG_SJ_mmm,@function
        .size           _ZN18transformer_engine6detail32dgated_act_cast_transpose_kernelILi2ELi2Ef13__nv_bfloat166__halfNS_5EmptyEXadL_ZNS_6dqgeluIffEET_T0_RKS4_EEXadL_ZNS_5qgeluIffEES6_S7_S9_EEEEvPKT2_SD_PT3_SF_PKT1_PSG_SJ_mmm,(.L_x_34500 - _ZN18transformer_engine6detail32dgated_act_cast_transpose_kernelILi2ELi2Ef13__nv_bfloat166__halfNS_5EmptyEXadL_ZNS_6dqgeluIffEET_T0_RKS4_EEXadL_ZNS_5qgeluIffEES6_S7_S9_EEEEvPKT2_SD_PT3_SF_PKT1_PSG_SJ_mmm)
        .other          _ZN18transformer_engine6detail32dgated_act_cast_transpose_kernelILi2ELi2Ef13__nv_bfloat166__halfNS_5EmptyEXadL_ZNS_6dqgeluIffEET_T0_RKS4_EEXadL_ZNS_5qgeluIffEES6_S7_S9_EEEEvPKT2_SD_PT3_SF_PKT1_PSG_SJ_mmm,@"STO_CUDA_ENTRY STV_DEFAULT"
_ZN18transformer_engine6detail32dgated_act_cast_transpose_kernelILi2ELi2Ef13__nv_bfloat166__halfNS_5EmptyEXadL_ZNS_6dqgeluIffEET_T0_RKS4_EEXadL_ZNS_5qgeluIffEES6_S7_S9_EEEEvPKT2_SD_PT3_SF_PKT1_PSG_SJ_mmm:
.text._ZN18transformer_engine6detail32dgated_act_cast_transpose_kernelILi2ELi2Ef13__nv_bfloat166__halfNS_5EmptyEXadL_ZNS_6dqgeluIffEET_T0_RKS4_EEXadL_ZNS_5qgeluIffEES6_S7_S9_EEEEvPKT2_SD_PT3_SF_PKT1_PSG_SJ_mmm:
        /* <DEDUP_REMOVED lines=19> */
[----:B------:R-:W-:Y:S05]  /*0130*/  CALL.REL.NOINC `($__internal_14_$__cuda_sm20_div_u64) ;  /* 0x0000006800087944 */ /* 0x000fea0003c00000 */
        /* <DEDUP_REMOVED lines=10> */
.L_x_1454:
        /* <DEDUP_REMOVED lines=22> */
.L_x_1455:
        /* <DEDUP_REMOVED lines=148> */
[----:B-----5:R-:W-:Y:S05]  /*0c80*/  CALL.REL.NOINC `($__internal_15_$__cuda_sm20_rcp_rn_f32_slowpath) ;  /* 0x0000006000447944 */ /* 0x020fea0003c00000 */
[----:B------:R-:W-:Y:S05]  /*0c90*/  BRA `(.L_x_1458) ;  /* 0x0000000000107947 */ /* 0x000fea0003800000 */
.L_x_1457:
[----:B------:R-:W0:Y:S02]  /*0ca0*/  MUFU.RCP R59, R28 ;  /* 0x0000001c003b7308 */ /* 0x000e240000001000 */
[----:B0-----:R-:W-:-:S04]  /*0cb0*/  FFMA R0, R28, R59, -1 ;  /* 0xbf8000001c007423 */ /* 0x001fc8000000003b */
[----:B------:R-:W-:-:S04]  /*0cc0*/  FADD.FTZ R0, -R0, -RZ ;  /* 0x800000ff00007221 */ /* 0x000fc80000010100 */
[----:B------:R-:W-:-:S07]  /*0cd0*/  FFMA R59, R59, R0, R59 ;  /* 0x000000003b3b7223 */ /* 0x000fce000000003b */
.L_x_1458:
[----:B------:R-:W-:Y:S05]  /*0ce0*/  BSYNC B1 ;  /* 0x0000000000017941 */ /* 0x000fea0003800000 */
.L_x_1456:
        /* <DEDUP_REMOVED lines=27> */
[----:B------:R-:W-:Y:S05]  /*0ea0*/  CALL.REL.NOINC `($__internal_15_$__cuda_sm20_rcp_rn_f32_slowpath) ;  /* 0x0000005c00bc7944 */ /* 0x000fea0003c00000 */
[----:B------:R-:W-:Y:S05]  /*0eb0*/  BRA `(.L_x_1461) ;  /* 0x0000000000107947 */ /* 0x000fea0003800000 */
.L_x_1460:
[----:B------:R-:W0:Y:S02]  /*0ec0*/  MUFU.RCP R59, R36 ;  /* 0x00000024003b7308 */ /* 0x000e240000001000 */
[----:B0-----:R-:W-:-:S04]  /*0ed0*/  FFMA R0, R36, R59, -1 ;  /* 0xbf80000024007423 */ /* 0x001fc8000000003b */
[----:B------:R-:W-:-:S04]  /*0ee0*/  FADD.FTZ R0, -R0, -RZ ;  /* 0x800000ff00007221 */ /* 0x000fc80000010100 */
[----:B------:R-:W-:-:S07]  /*0ef0*/  FFMA R59, R59, R0, R59 ;  /* 0x000000003b3b7223 */ /* 0x000fce000000003b */
.L_x_1461:
[----:B------:R-:W-:Y:S05]  /*0f00*/  BSYNC B1 ;  /* 0x0000000000017941 */ /* 0x000fea0003800000 */
.L_x_1459:
        /* <DEDUP_REMOVED lines=24> */
[----:B------:R-:W-:Y:S05]  /*1090*/  CALL.REL.NOINC `($__internal_15_$__cuda_sm20_rcp_rn_f32_slowpath) ;  /* 0x0000005c00407944 */ /* 0x000fea0003c00000 */
[----:B------:R-:W-:Y:S05]  /*10a0*/  BRA `(.L_x_1464) ;  /* 0x0000000000107947 */ /* 0x000fea0003800000 */
.L_x_1463:
[----:B------:R-:W0:Y:S02]  /*10b0*/  MUFU.RCP R59, R28 ;  /* 0x0000001c003b7308 */ /* 0x000e240000001000 */
[----:B0-----:R-:W-:-:S04]  /*10c0*/  FFMA R0, R28, R59, -1 ;  /* 0xbf8000001c007423 */ /* 0x001fc8000000003b */
[----:B------:R-:W-:-:S04]  /*10d0*/  FADD.FTZ R0, -R0, -RZ ;  /* 0x800000ff00007221 */ /* 0x000fc80000010100 */
[----:B------:R-:W-:-:S07]  /*10e0*/  FFMA R59, R59, R0, R59 ;  /* 0x000000003b3b7223 */ /* 0x000fce000000003b */
.L_x_1464:
[----:B------:R-:W-:Y:S05]  /*10f0*/  BSYNC B1 ;  /* 0x0000000000017941 */ /* 0x000fea0003800000 */
.L_x_1462:
        /* <DEDUP_REMOVED lines=26> */
[----:B------:R-:W-:Y:S05]  /*12a0*/  CALL.REL.NOINC `($__internal_15_$__cuda_sm20_rcp_rn_f32_slowpath) ;  /* 0x0000005800bc7944 */ /* 0x000fea0003c00000 */
[----:B------:R-:W-:Y:S05]  /*12b0*/  BRA `(.L_x_1467) ;  /* 0x0000000000107947 */ /* 0x000fea0003800000 */
.L_x_1466:
[----:B------:R-:W0:Y:S02]  /*12c0*/  MUFU.RCP R59, R26 ;  /* 0x0000001a003b7308 */ /* 0x000e240000001000 */
[----:B0-----:R-:W-:-:S04]  /*12d0*/  FFMA R0, R26, R59, -1 ;  /* 0xbf8000001a007423 */ /* 0x001fc8000000003b */
[----:B------:R-:W-:-:S04]  /*12e0*/  FADD.FTZ R0, -R0, -RZ ;  /* 0x800000ff00007221 */ /* 0x000fc80000010100 */
[----:B------:R-:W-:-:S07]  /*12f0*/  FFMA R59, R59, R0, R59 ;  /* 0x000000003b3b7223 */ /* 0x000fce000000003b */
.L_x_1467:
[----:B------:R-:W-:Y:S05]  /*1300*/  BSYNC B1 ;  /* 0x0000000000017941 */ /* 0x000fea0003800000 */
.L_x_1465:
        /* <DEDUP_REMOVED lines=24> */
.L_x_1469:
[----:B------:R-:W0:Y:S02]  /*1490*/  MUFU.RCP R59, R24 ;  /* 0x00000018003b7308 */ /* 0x000e240000001000 */
[----:B0-----:R-:W-:-:S04]  /*14a0*/  FFMA R0, R24, R59, -1 ;  /* 0xbf80000018007423 */ /* 0x001fc8000000003b */
[----:B------:R-:W-:-:S04]  /*14b0*/  FADD.FTZ R0, -R0, -RZ ;  /* 0x800000ff00007221 */ /* 0x000fc80000010100 */
[----:B------:R-:W-:-:S07]  /*14c0*/  FFMA R59, R59, R0, R59 ;  /* 0x000000003b3b7223 */ /* 0x000fce000000003b */
.L_x_1470:
[----:B------:R-:W-:Y:S05]  /*14d0*/  BSYNC B1 ;  /* 0x0000000000017941 */ /* 0x000fea0003800000 */
.L_x_1468:
        /* <DEDUP_REMOVED lines=27> */
[----:B------:R-:W-:Y:S05]  /*1690*/  CALL.REL.NOINC `($__internal_15_$__cuda_sm20_rcp_rn_f32_slowpath) ;  /* 0x0000005400c07944 */ /* 0x000fea0003c00000 */
[----:B------:R-:W-:Y:S05]  /*16a0*/  BRA `(.L_x_1473) ;  /* 0x0000000000107947 */ /* 0x000fea0003800000 */
.L_x_1472:
[----:B------:R-:W0:Y:S02]  /*16b0*/  MUFU.RCP R59, R26 ;  /* 0x0000001a003b7308 */ /* 0x000e240000001000 */
[----:B0-----:R-:W-:-:S04]  /*16c0*/  FFMA R0, R26, R59, -1 ;  /* 0xbf8000001a007423 */ /* 0x001fc8000000003b */
[----:B------:R-:W-:-:S04]  /*16d0*/  FADD.FTZ R0, -R0, -RZ ;  /* 0x800000ff00007221 */ /* 0x000fc80000010100 */
[----:B------:R-:W-:-:S07]  /*16e0*/  FFMA R59, R59, R0, R59 ;  /* 0x000000003b3b7223 */ /* 0x000fce000000003b */
.L_x_1473:
[----:B------:R-:W-:Y:S05]  /*16f0*/  BSYNC B1 ;  /* 0x0000000000017941 */ /* 0x000fea0003800000 */
.L_x_1471:
        /* <DEDUP_REMOVED lines=26> */
.L_x_1475:
[----:B------:R-:W0:Y:S02]  /*18a0*/  MUFU.RCP R59, R26 ;  /* 0x0000001a003b7308 */ /* 0x000e240000001000 */
[----:B0-----:R-:W-:-:S04]  /*18b0*/  FFMA R0, R26, R59, -1 ;  /* 0xbf8000001a007423 */ /* 0x001fc8000000003b */
[----:B------:R-:W-:-:S04]  /*18c0*/  FADD.FTZ R0, -R0, -RZ ;  /* 0x800000ff00007221 */ /* 0x000fc80000010100 */
[----:B------:R-:W-:-:S07]  /*18d0*/  FFMA R59, R59, R0, R59 ;  /* 0x000000003b3b7223 */ /* 0x000fce000000003b */
.L_x_1476:
[----:B------:R-:W-:Y:S05]  /*18e0*/  BSYNC B1 ;  /* 0x0000000000017941 */ /* 0x000fea0003800000 */
.L_x_1474:
        /* <DEDUP_REMOVED lines=26> */
[----:B------:R-:W-:Y:S05]  /*1a90*/  CALL.REL.NOINC `($__internal_15_$__cuda_sm20_rcp_rn_f32_slowpath) ;  /* 0x0000005000c07944 */ /* 0x000fea0003c00000 */
[----:B------:R-:W-:Y:S01]  /*1aa0*/  MOV R0, R59 ;  /* 0x0000003b00007202 */ /* 0x000fe20000000f00 */
[----:B------:R-:W-:Y:S06]  /*1ab0*/  BRA `(.L_x_1479) ;  /* 0x0000000000107947 */ /* 0x000fec0003800000 */
.L_x_1478:
[----:B------:R-:W0:Y:S02]  /*1ac0*/  MUFU.RCP R0, R37 ;  /* 0x0000002500007308 */ /* 0x000e240000001000 */
[----:B0-----:R-:W-:-:S04]  /*1ad0*/  FFMA R21, R37, R0, -1 ;  /* 0xbf80000025157423 */ /* 0x001fc80000000000 */
[----:B------:R-:W-:-:S04]  /*1ae0*/  FADD.FTZ R21, -R21, -RZ ;  /* 0x800000ff15157221 */ /* 0x000fc80000010100 */
[----:B------:R-:W-:-:S07]  /*1af0*/  FFMA R0, R0, R21, R0 ;  /* 0x0000001500007223 */ /* 0x000fce0000000000 */
.L_x_1479:
[----:B------:R-:W-:Y:S05]  /*1b00*/  BSYNC B1 ;  /* 0x0000000000017941 */ /* 0x000fea0003800000 */
.L_x_1477:
        /* <DEDUP_REMOVED lines=14> */
[----:B------:R-:W-:Y:S01]  /*1bf0*/  F2FP.F16.F32.PACK_AB R33, R22, R21 ;  /* 0x000000151621723e */ /* 0x000fe200000000ff */
[----:B------:R-:W-:Y:S01]  /*1c00*/  UIMAD UR8, UR6, 0x3, URZ ;  /* 0x00000003060878a4 */ /* 0x000fe2000f8e023f */
[----:B------:R-:W-:Y:S01]  /*1c10*/  IADD3 R44, P1, R26, R27, RZ ;  /* 0x0000001b1a2c7210 */ /* 0x000fe20007f3e0ff */
[----:B------:R-:W-:Y:S01]  /*1c20*/  FMUL R29, R0, UR7 ;  /* 0x00000007001d7c20 */ /* 0x000fe20008400000 */
[----:B------:R-:W-:Y:S01]  /*1c30*/  IADD3.X R27, R19, UR15, RZ, P0, !PT ;  /* 0x0000000f131b7c10 */ /* 0x000fe200087fe4ff */
[----:B------:R1:W-:Y:S01]  /*1c40*/  STG.E desc[UR10][R60.64], R33 ;  /* 0x000000213c007986 */ /* 0x0003e2000c10190a */
[----:B------:R-:W-:-:S02]  /*1c50*/  F2FP.F16.F32.PACK_AB R43, R23, R24 ;  /* 0x00000018172b723e */ /* 0x000fc400000000ff */
[----:B------:R-:W-:Y:S01]  /*1c60*/  IADD3.X R45, R27, R30, RZ, P1, !PT ;  /* 0x0000001e1b2d7210 */ /* 0x000fe20000ffe4ff */
[----:B------:R-:W-:Y:S01]  /*1c70*/  FMUL R30, R55, UR7 ;  /* 0x00000007371e7c20 */ /* 0x000fe20008400000 */
[----:B------:R-:W-:Y:S01]  /*1c80*/  IADD3 R31, P1, R32, UR12, RZ ;  /* 0x0000000c201f7c10 */ /* 0x000fe2000ff3e0ff */
[----:B------:R2:W-:Y:S01]  /*1c90*/  STG.E desc[UR10][R58.64], R43 ;  /* 0x0000002b3a007986 */ /* 0x0005e2000c10190a */
[----:B------:R-:W-:Y:S02]  /*1ca0*/  IADD3 R32, R8, 0x1e, RZ ;  /* 0x0000001e08207810 */ /* 0x000fe40007ffe0ff */
[----:B------:R-:W-:Y:S01]  /*1cb0*/  F2FP.F16.F32.PACK_AB R57, R28, R25 ;  /* 0x000000191c39723e */ /* 0x000fe200000000ff */
[----:B0-----:R-:W-:Y:S01]  /*1cc0*/  IMAD.X R34, R34, 0x1, R37, P1 ;  /* 0x0000000122227824 */ /* 0x001fe200008e0625 */
[----:B------:R-:W-:Y:S02]  /*1cd0*/  IADD3 R62, P0, R44, UR13, RZ ;  /* 0x0000000d2c3e7c10 */ /* 0x000fe4000ff1e0ff */
[----:B------:R-:W-:Y:S01]  /*1ce0*/  LOP3.LUT R32, R32, 0x1f, RZ, 0xc0, !PT ;  /* 0x0000001f20207812 */ /* 0x000fe200078ec0ff */
[----:B------:R0:W-:Y:S01]  /*1cf0*/  STG.E desc[UR10][R44.64], R57 ;  /* 0x000000392c007986 */ /* 0x0001e2000c10190a */
[----:B------:R-:W-:-:S02]  /*1d00*/  IADD3.X R63, R45, UR4, RZ, P0, !PT ;  /* 0x000000042d3f7c10 */ /* 0x000fc400087fe4ff */
[----:B-1----:R-:W-:Y:S02]  /*1d10*/  MOV R61, UR16 ;  /* 0x00000010003d7c02 */ /* 0x002fe40008000f00 */
[----:B--2---:R-:W-:-:S05]  /*1d20*/  F2FP.F16.F32.PACK_AB R43, R29, R30 ;  /* 0x0000001e1d2b723e */ /* 0x004fca00000000ff */
        /* <DEDUP_REMOVED lines=68> */
[----:B-----5:R-:W-:Y:S05]  /*2170*/  CALL.REL.NOINC `($__internal_15_$__cuda_sm20_rcp_rn_f32_slowpath) ;  /* 0x0000004c00087944 */ /* 0x020fea0003c00000 */
[----:B------:R-:W-:Y:S05]  /*2180*/  BRA `(.L_x_1482) ;  /* 0x0000000000107947 */ /* 0x000fea0003800000 */
.L_x_1481:
[----:B------:R-:W0:Y:S02]  /*2190*/  MUFU.RCP R59, R58 ;  /* 0x0000003a003b7308 */ /* 0x000e240000001000 */
[----:B0-----:R-:W-:-:S04]  /*21a0*/  FFMA R0, R58, R59, -1 ;  /* 0xbf8000003a007423 */ /* 0x001fc8000000003b */
[----:B------:R-:W-:-:S04]  /*21b0*/  FADD.FTZ R0, -R0, -RZ ;  /* 0x800000ff00007221 */ /* 0x000fc80000010100 */
[----:B------:R-:W-:-:S07]  /*21c0*/  FFMA R59, R59, R0, R59 ;  /* 0x000000003b3b7223 */ /* 0x000fce000000003b */
.L_x_1482:
[----:B------:R-:W-:Y:S05]  /*21d0*/  BSYNC B1 ;  /* 0x0000000000017941 */ /* 0x000fea0003800000 */
.L_x_1480:
        /* <DEDUP_REMOVED lines=27> */
[----:B-----5:R-:W-:Y:S05]  /*2390*/  CALL.REL.NOINC `($__internal_15_$__cuda_sm20_rcp_rn_f32_slowpath) ;  /* 0x0000004800807944 */ /* 0x020fea0003c00000 */
[----:B------:R-:W-:Y:S05]  /*23a0*/  BRA `(.L_x_1485) ;  /* 0x0000000000107947 */ /* 0x000fea0003800000 */
.L_x_1484:
[----:B------:R-:W0:Y:S02]  /*23b0*/  MUFU.RCP R59, R60 ;  /* 0x0000003c003b7308 */ /* 0x000e240000001000 */
[----:B0-----:R-:W-:-:S04]  /*23c0*/  FFMA R0, R60, R59, -1 ;  /* 0xbf8000003c007423 */ /* 0x001fc8000000003b */
[----:B------:R-:W-:-:S04]  /*23d0*/  FADD.FTZ R0, -R0, -RZ ;  /* 0x800000ff00007221 */ /* 0x000fc80000010100 */
[----:B------:R-:W-:-:S07]  /*23e0*/  FFMA R59, R59, R0, R59 ;  /* 0x000000003b3b7223 */ /* 0x000fce000000003b */
.L_x_1485:
[----:B------:R-:W-:Y:S05]  /*23f0*/  BSYNC B1 ;  /* 0x0000000000017941 */ /* 0x000fea0003800000 */
.L_x_1483:
        /* <DEDUP_REMOVED lines=24> */
[----:B-----5:R-:W-:Y:S05]  /*2580*/  CALL.REL.NOINC `($__internal_15_$__cuda_sm20_rcp_rn_f32_slowpath) ;  /* 0x0000004800047944 */ /* 0x020fea0003c00000 */
[----:B------:R-:W-:Y:S05]  /*2590*/  BRA `(.L_x_1488) ;  /* 0x0000000000107947 */ /* 0x000fea0003800000 */
.L_x_1487:
[----:B------:R-:W0:Y:S02]  /*25a0*/  MUFU.RCP R59, R60 ;  /* 0x0000003c003b7308 */ /* 0x000e240000001000 */
[----:B0-----:R-:W-:-:S04]  /*25b0*/  FFMA R0, R60, R59, -1 ;  /* 0xbf8000003c007423 */ /* 0x001fc8000000003b */
[----:B------:R-:W-:-:S04]  /*25c0*/  FADD.FTZ R0, -R0, -RZ ;  /* 0x800000ff00007221 */ /* 0x000fc80000010100 */
[----:B------:R-:W-:-:S07]  /*25d0*/  FFMA R59, R59, R0, R59 ;  /* 0x000000003b3b7223 */ /* 0x000fce000000003b */
.L_x_1488:
[----:B------:R-:W-:Y:S05]  /*25e0*/  BSYNC B1 ;  /* 0x0000000000017941 */ /* 0x000fea0003800000 */
.L_x_1486:
        /* <DEDUP_REMOVED lines=26> */
[----:B-----5:R-:W-:Y:S05]  /*2790*/  CALL.REL.NOINC `($__internal_15_$__cuda_sm20_rcp_rn_f32_slowpath) ;  /* 0x0000004400807944 */ /* 0x020fea0003c00000 */
[----:B------:R-:W-:Y:S05]  /*27a0*/  BRA `(.L_x_1491) ;  /* 0x0000000000107947 */ /* 0x000fea0003800000 */
.L_x_1490:
[----:B------:R-:W0:Y:S02]  /*27b0*/  MUFU.RCP R59, R58 ;  /* 0x0000003a003b7308 */ /* 0x000e240000001000 */
[----:B0-----:R-:W-:-:S04]  /*27c0*/  FFMA R0, R58, R59, -1 ;  /* 0xbf8000003a007423 */ /* 0x001fc8000000003b */
[----:B------:R-:W-:-:S04]  /*27d0*/  FADD.FTZ R0, -R0, -RZ ;  /* 0x800000ff00007221 */ /* 0x000fc80000010100 */
[----:B------:R-:W-:-:S07]  /*27e0*/  FFMA R59, R59, R0, R59 ;  /* 0x000000003b3b7223 */ /* 0x000fce000000003b */
.L_x_1491:
[----:B------:R-:W-:Y:S05]  /*27f0*/  BSYNC B1 ;  /* 0x0000000000017941 */ /* 0x000fea0003800000 */
.L_x_1489:
        /* <DEDUP_REMOVED lines=22> */
[----:B-----5:R-:W-:Y:S05]  /*2960*/  CALL.REL.NOINC `($__internal_15_$__cuda_sm20_rcp_rn_f32_slowpath) ;  /* 0x00000044000c7944 */ /* 0x020fea0003c00000 */
[----:B------:R-:W-:Y:S05]  /*2970*/  BRA `(.L_x_1494) ;  /* 0x0000000000107947 */ /* 0x000fea0003800000 */
.L_x_1493:
[----:B------:R-:W0:Y:S02]  /*2980*/  MUFU.RCP R59, R58 ;  /* 0x0000003a003b7308 */ /* 0x000e240000001000 */
[----:B0-----:R-:W-:-:S04]  /*2990*/  FFMA R0, R58, R59, -1 ;  /* 0xbf8000003a007423 */ /* 0x001fc8000000003b */
[----:B------:R-:W-:-:S04]  /*29a0*/  FADD.FTZ R0, -R0, -RZ ;  /* 0x800000ff00007221 */ /* 0x000fc80000010100 */
[----:B------:R-:W-:-:S07]  /*29b0*/  FFMA R59, R59, R0, R59 ;  /* 0x000000003b3b7223 */ /* 0x000fce000000003b */
.L_x_1494:
[----:B------:R-:W-:Y:S05]  /*29c0*/  BSYNC B1 ;  /* 0x0000000000017941 */ /* 0x000fea0003800000 */
.L_x_1492:
        /* <DEDUP_REMOVED lines=27> */
[----:B-----5:R-:W-:Y:S05]  /*2b80*/  CALL.REL.NOINC `($__internal_15_$__cuda_sm20_rcp_rn_f32_slowpath) ;  /* 0x0000004000847944 */ /* 0x020fea0003c00000 */
[----:B------:R-:W-:Y:S05]  /*2b90*/  BRA `(.L_x_1497) ;  /* 0x0000000000107947 */ /* 0x000fea0003800000 */
.L_x_1496:
[----:B------:R-:W0:Y:S02]  /*2ba0*/  MUFU.RCP R59, R58 ;  /* 0x0000003a003b7308 */ /* 0x000e240000001000 */
[----:B0-----:R-:W-:-:S04]  /*2bb0*/  FFMA R0, R58, R59, -1 ;  /* 0xbf8000003a007423 */ /* 0x001fc8000000003b */
[----:B------:R-:W-:-:S04]  /*2bc0*/  FADD.FTZ R0, -R0, -RZ ;  /* 0x800000ff00007221 */ /* 0x000fc80000010100 */
[----:B------:R-:W-:-:S07]  /*2bd0*/  FFMA R59, R59, R0, R59 ;  /* 0x000000003b3b7223 */ /* 0x000fce000000003b */
.L_x_1497:
[----:B------:R-:W-:Y:S05]  /*2be0*/  BSYNC B1 ;  /* 0x0000000000017941 */ /* 0x000fea0003800000 */
.L_x_1495:
        /* <DEDUP_REMOVED lines=24> */
[----:B-----5:R-:W-:Y:S05]  /*2d70*/  CALL.REL.NOINC `($__internal_15_$__cuda_sm20_rcp_rn_f32_slowpath) ;  /* 0x0000004000087944 */ /* 0x020fea0003c00000 */
[----:B------:R-:W-:Y:S05]  /*2d80*/  BRA `(.L_x_1500) ;  /* 0x0000000000107947 */ /* 0x000fea0003800000 */
.L_x_1499:
[----:B------:R-:W0:Y:S02]  /*2d90*/  MUFU.RCP R59, R58 ;  /* 0x0000003a003b7308 */ /* 0x000e240000001000 */
[----:B0-----:R-:W-:-:S04]  /*2da0*/  FFMA R0, R58, R59, -1 ;  /* 0xbf8000003a007423 */ /* 0x001fc8000000003b */
[----:B------:R-:W-:-:S04]  /*2db0*/  FADD.FTZ R0, -R0, -RZ ;  /* 0x800000ff00007221 */ /* 0x000fc80000010100 */
[----:B------:R-:W-:-:S07]  /*2dc0*/  FFMA R59, R59, R0, R59 ;  /* 0x000000003b3b7223 */ /* 0x000fce000000003b */
.L_x_1500:
[----:B------:R-:W-:Y:S05]  /*2dd0*/  BSYNC B1 ;  /* 0x0000000000017941 */ /* 0x000fea0003800000 */
.L_x_1498:
        /* <DEDUP_REMOVED lines=26> */
[----:B-----5:R-:W-:Y:S05]  /*2f80*/  CALL.REL.NOINC `($__internal_15_$__cuda_sm20_rcp_rn_f32_slowpath) ;  /* 0x0000003c00847944 */ /* 0x020fea0003c00000 */
[----:B------:R-:W-:Y:S05]  /*2f90*/  BRA `(.L_x_1503) ;  /* 0x0000000000107947 */ /* 0x000fea0003800000 */
.L_x_1502:
[----:B------:R-:W0:Y:S02]  /*2fa0*/  MUFU.RCP R59, R58 ;  /* 0x0000003a003b7308 */ /* 0x000e240000001000 */
[----:B0-----:R-:W-:-:S04]  /*2fb0*/  FFMA R0, R58, R59, -1 ;  /* 0xbf8000003a007423 */ /* 0x001fc8000000003b */
[----:B------:R-:W-:-:S04]  /*2fc0*/  FADD.FTZ R0, -R0, -RZ ;  /* 0x800000ff00007221 */ /* 0x000fc80000010100 */
[----:B------:R-:W-:-:S07]  /*2fd0*/  FFMA R59, R59, R0, R59 ;  /* 0x000000003b3b7223 */ /* 0x000fce000000003b */
.L_x_1503:
[----:B------:R-:W-:Y:S05]  /*2fe0*/  BSYNC B1 ;  /* 0x0000000000017941 */ /* 0x000fea0003800000 */
.L_x_1501:
        /* <DEDUP_REMOVED lines=23> */
[----:B------:R-:W-:-:S02]  /*3160*/  F2FP.F16.F32.PACK_AB R61, R50, R51 ;  /* 0x00000033323d723e */ /* 0x000fc400000000ff */
[----:B------:R-:W-:Y:S01]  /*3170*/  F2FP.F16.F32.PACK_AB R65, R53, R52 ;  /* 0x000000343541723e */ /* 0x000fe200000000ff */
[----:B------:R-:W-:Y:S01]  /*3180*/  IMAD.X R59, R60, 0x1, R27, P0 ;  /* 0x000000013c3b7824 */ /* 0x000fe200000e061b */
[----:B------:R-:W-:Y:S01]  /*3190*/  IADD3 R60, P0, R58, UR13, RZ ;  /* 0x0000000d3a3c7c10 */ /* 0x000fe2000ff1e0ff */
[----:B------:R1:W-:Y:S01]  /*31a0*/  STG.E desc[UR10][R56.64], R61 ;  /* 0x0000003d38007986 */ /* 0x0003e2000c10190a */
[----:B------:R-:W-:Y:S02]  /*31b0*/  LOP3.LUT R8, R8, 0x1f, RZ, 0xc0, !PT ;  /* 0x0000001f08087812 */ /* 0x000fe400078ec0ff */
[----:B------:R-:W-:Y:S01]  /*31c0*/  F2FP.F16.F32.PACK_AB R71, R67, R48 ;  /* 0x000000304347723e */ /* 0x000fe200000000ff */
[----:B------:R2:W-:Y:S04]  /*31d0*/  STG.E desc[UR10][R62.64], R65 ;  /* 0x000000413e007986 */ /* 0x0005e8000c10190a */
[----:B------:R3:W-:Y:S01]  /*31e0*/  STG.E desc[UR10][R58.64], R71 ;  /* 0x000000473a007986 */ /* 0x0007e2000c10190a */
[----:B-1----:R-:W-:-:S02]  /*31f0*/  IADD3.X R61, R59, UR4, RZ, P0, !PT ;  /* 0x000000043b3d7c10 */ /* 0x002fc400087fe4ff */
[----:B------:R-:W-:Y:S02]  /*3200*/  IADD3 R56, P0, P1, R8, UR12, R31 ;  /* 0x0000000c08387c10 */ /* 0x000fe4000f91e01f */
[----:B--2---:R-:W-:Y:S02]  /*3210*/  F2FP.F16.F32.PACK_AB R63, R54, R69 ;  /* 0x00000045363f723e */ /* 0x004fe400000000ff */
        /* <DEDUP_REMOVED lines=65> */
[----:B-----5:R-:W-:Y:S05]  /*3630*/  CALL.REL.NOINC `($__internal_15_$__cuda_sm20_rcp_rn_f32_slowpath) ;  /* 0x0000003400d87944 */ /* 0x020fea0003c00000 */
[----:B------:R-:W-:Y:S05]  /*3640*/  BRA `(.L_x_1506) ;  /* 0x0000000000107947 */ /* 0x000fea0003800000 */
.L_x_1505:
[----:B------:R-:W0:Y:S02]  /*3650*/  MUFU.RCP R59, R56 ;  /* 0x00000038003b7308 */ /* 0x000e240000001000 */
[----:B0-----:R-:W-:-:S04]  /*3660*/  FFMA R0, R56, R59, -1 ;  /* 0xbf80000038007423 */ /* 0x001fc8000000003b */
[----:B------:R-:W-:-:S04]  /*3670*/  FADD.FTZ R0, -R0, -RZ ;  /* 0x800000ff00007221 */ /* 0x000fc80000010100 */
[----:B------:R-:W-:-:S07]  /*3680*/  FFMA R59, R59, R0, R59 ;  /* 0x000000003b3b7223 */ /* 0x000fce000000003b */
.L_x_1506:
[----:B------:R-:W-:Y:S05]  /*3690*/  BSYNC B1 ;  /* 0x0000000000017941 */ /* 0x000fea0003800000 */
.L_x_1504:
        /* <DEDUP_REMOVED lines=29> */
.L_x_1508:
[----:B------:R-:W0:Y:S02]  /*3870*/  MUFU.RCP R59, R56 ;  /* 0x00000038003b7308 */ /* 0x000e240000001000 */
[----:B0-----:R-:W-:-:S04]  /*3880*/  FFMA R0, R56, R59, -1 ;  /* 0xbf80000038007423 */ /* 0x001fc8000000003b */
[----:B------:R-:W-:-:S04]  /*3890*/  FADD.FTZ R0, -R0, -RZ ;  /* 0x800000ff00007221 */ /* 0x000fc80000010100 */
[----:B------:R-:W-:-:S07]  /*38a0*/  FFMA R59, R59, R0, R59 ;  /* 0x000000003b3b7223 */ /* 0x000fce000000003b */
.L_x_1509:
[----:B------:R-:W-:Y:S05]  /*38b0*/  BSYNC B1 ;  /* 0x0000000000017941 */ /* 0x000fea0003800000 */
.L_x_1507:
        /* <DEDUP_REMOVED lines=24> */
[----:B-----5:R-:W-:Y:S05]  /*3a40*/  CALL.REL.NOINC `($__internal_15_$__cuda_sm20_rcp_rn_f32_slowpath) ;  /* 0x0000003000d47944 */ /* 0x020fea0003c00000 */
[----:B------:R-:W-:Y:S05]  /*3a50*/  BRA `(.L_x_1512) ;  /* 0x0000000000107947 */ /* 0x000fea0003800000 */
.L_x_1511:
[----:B------:R-:W0:Y:S02]  /*3a60*/  MUFU.RCP R59, R56 ;  /* 0x00000038003b7308 */ /* 0x000e240000001000 */
[----:B0-----:R-:W-:-:S04]  /*3a70*/  FFMA R0, R56, R59, -1 ;  /* 0xbf80000038007423 */ /* 0x001fc8000000003b */
[----:B------:R-:W-:-:S04]  /*3a80*/  FADD.FTZ R0, -R0, -RZ ;  /* 0x800000ff00007221 */ /* 0x000fc80000010100 */
[----:B------:R-:W-:-:S07]  /*3a90*/  FFMA R59, R59, R0, R59 ;  /* 0x000000003b3b7223 */ /* 0x000fce000000003b */
.L_x_1512:
[----:B------:R-:W-:Y:S05]  /*3aa0*/  BSYNC B1 ;  /* 0x0000000000017941 */ /* 0x000fea0003800000 */
.L_x_1510:
        /* <DEDUP_REMOVED lines=26> */
[----:B-----5:R-:W-:Y:S05]  /*3c50*/  CALL.REL.NOINC `($__internal_15_$__cuda_sm20_rcp_rn_f32_slowpath) ;  /* 0x0000003000507944 */ /* 0x020fea0003c00000 */
[----:B------:R-:W-:Y:S05]  /*3c60*/  BRA `(.L_x_1515) ;  /* 0x0000000000107947 */ /* 0x000fea0003800000 */
.L_x_1514:
[----:B------:R-:W0:Y:S02]  /*3c70*/  MUFU.RCP R59, R56 ;  /* 0x00000038003b7308 */ /* 0x000e240000001000 */
[----:B0-----:R-:W-:-:S04]  /*3c80*/  FFMA R0, R56, R59, -1 ;  /* 0xbf80000038007423 */ /* 0x001fc8000000003b */
[----:B------:R-:W-:-:S04]  /*3c90*/  FADD.FTZ R0, -R0, -RZ ;  /* 0x800000ff00007221 */ /* 0x000fc80000010100 */
[----:B------:R-:W-:-:S07]  /*3ca0*/  FFMA R59, R59, R0, R59 ;  /* 0x000000003b3b7223 */ /* 0x000fce000000003b */
.L_x_1515:
[----:B------:R-:W-:Y:S05]  /*3cb0*/  BSYNC B1 ;  /* 0x0000000000017941 */ /* 0x000fea0003800000 */
.L_x_1513:
        /* <DEDUP_REMOVED lines=24> */
.L_x_1517:
[----:B------:R-:W0:Y:S02]  /*3e40*/  MUFU.RCP R59, R58 ;  /* 0x0000003a003b7308 */ /* 0x000e240000001000 */
[----:B0-----:R-:W-:-:S04]  /*3e50*/  FFMA R0, R58, R59, -1 ;  /* 0xbf8000003a007423 */ /* 0x001fc8000000003b */
[----:B------:R-:W-:-:S04]  /*3e60*/  FADD.FTZ R0, -R0, -RZ ;  /* 0x800000ff00007221 */ /* 0x000fc80000010100 */
[----:B------:R-:W-:-:S07]  /*3e70*/  FFMA R59, R59, R0, R59 ;  /* 0x000000003b3b7223 */ /* 0x000fce000000003b */
.L_x_1518:
[----:B------:R-:W-:Y:S05]  /*3e80*/  BSYNC B1 ;  /* 0x0000000000017941 */ /* 0x000fea0003800000 */
.L_x_1516:
        /* <DEDUP_REMOVED lines=27> */
[----:B-----5:R-:W-:Y:S05]  /*4040*/  CALL.REL.NOINC `($__internal_15_$__cuda_sm20_rcp_rn_f32_slowpath) ;  /* 0x0000002c00547944 */ /* 0x020fea0003c00000 */
[----:B------:R-:W-:Y:S05]  /*4050*/  BRA `(.L_x_1521) ;  /* 0x0000000000107947 */ /* 0x000fea0003800000 */
.L_x_1520:
[----:B------:R-:W0:Y:S02]  /*4060*/  MUFU.RCP R59, R56 ;  /* 0x00000038003b7308 */ /* 0x000e240000001000 */
[----:B0-----:R-:W-:-:S04]  /*4070*/  FFMA R0, R56, R59, -1 ;  /* 0xbf80000038007423 */ /* 0x001fc8000000003b */
[----:B------:R-:W-:-:S04]  /*4080*/  FADD.FTZ R0, -R0, -RZ ;  /* 0x800000ff00007221 */ /* 0x000fc80000010100 */
[----:B------:R-:W-:-:S07]  /*4090*/  FFMA R59, R59, R0, R59 ;  /* 0x000000003b3b7223 */ /* 0x000fce000000003b */
.L_x_1521:
[----:B------:R-:W-:Y:S05]  /*40a0*/  BSYNC B1 ;  /* 0x0000000000017941 */ /* 0x000fea0003800000 */
.L_x_1519:
        /* <DEDUP_REMOVED lines=24> */
[----:B-----5:R-:W-:Y:S05]  /*4230*/  CALL.REL.NOINC `($__internal_15_$__cuda_sm20_rcp_rn_f32_slowpath) ;  /* 0x0000002800d87944 */ /* 0x020fea0003c00000 */
[----:B------:R-:W-:Y:S05]  /*4240*/  BRA `(.L_x_1524) ;  /* 0x0000000000107947 */ /* 0x000fea0003800000 */
.L_x_1523:
[----:B------:R-:W0:Y:S02]  /*4250*/  MUFU.RCP R59, R56 ;  /* 0x00000038003b7308 */ /* 0x000e240000001000 */
[----:B0-----:R-:W-:-:S04]  /*4260*/  FFMA R0, R56, R59, -1 ;  /* 0xbf80000038007423 */ /* 0x001fc8000000003b */
[----:B------:R-:W-:-:S04]  /*4270*/  FADD.FTZ R0, -R0, -RZ ;  /* 0x800000ff00007221 */ /* 0x000fc80000010100 */
[----:B------:R-:W-:-:S07]  /*4280*/  FFMA R59, R59, R0, R59 ;  /* 0x000000003b3b7223 */ /* 0x000fce000000003b */
.L_x_1524:
[----:B------:R-:W-:Y:S05]  /*4290*/  BSYNC B1 ;  /* 0x0000000000017941 */ /* 0x000fea0003800000 */
.L_x_1522:
        /* <DEDUP_REMOVED lines=28> */
.L_x_1526:
[----:B------:R-:W0:Y:S02]  /*4460*/  MUFU.RCP R59, R56 ;  /* 0x00000038003b7308 */ /* 0x000e240000001000 */
[----:B0-----:R-:W-:-:S04]  /*4470*/  FFMA R0, R56, R59, -1 ;  /* 0xbf80000038007423 */ /* 0x001fc8000000003b */
[----:B------:R-:W-:-:S04]  /*4480*/  FADD.FTZ R0, -R0, -RZ ;  /* 0x800000ff00007221 */ /* 0x000fc80000010100 */
[----:B------:R-:W-:-:S07]  /*4490*/  FFMA R59, R59, R0, R59 ;  /* 0x000000003b3b7223 */ /* 0x000fce000000003b */
.L_x_1527:
[----:B------:R-:W-:Y:S05]  /*44a0*/  BSYNC B1 ;  /* 0x0000000000017941 */ /* 0x000fea0003800000 */
.L_x_1525:
        /* <DEDUP_REMOVED lines=15> */
[----:B------:R-:W-:Y:S01]  /*45a0*/  F2FP.F16.F32.PACK_AB R37, R15, R40 ;  /* 0x000000280f25723e */ /* 0x000fe200000000ff */
[----:B------:R-:W-:Y:S01]  /*45b0*/  FMUL R42, R49, UR7 ;  /* 0x00000007312a7c20 */ /* 0x000fe20008400000 */
[----:B------:R-:W-:-:S02]  /*45c0*/  IADD3.X R61, R57, UR4, RZ, P0, !PT ;  /* 0x00000004393d7c10 */ /* 0x000fc400087fe4ff */
[----:B------:R-:W-:Y:S01]  /*45d0*/  F2FP.F16.F32.PACK_AB R55, R46, R35 ;  /* 0x000000232e37723e */ /* 0x000fe200000000ff */
        /* <DEDUP_REMOVED lines=8> */
[----:B------:R-:W-:-:S02]  /*4660*/  F2FP.F16.F32.PACK_AB R63, R44, R43 ;  /* 0x0000002b2c3f723e */ /* 0x000fc400000000ff */
        /* <DEDUP_REMOVED lines=8> */
[----:B------:R-:W-:-:S05]  /*46f0*/  F2FP.F16.F32.PACK_AB R61, R37, R42 ;  /* 0x0000002a253d723e */ /* 0x000fca00000000ff */
        /* <DEDUP_REMOVED lines=19> */
[----:B-----5:R-:W-:Y:S05]  /*4830*/  CALL.REL.NOINC `($__internal_15_$__cuda_sm20_rcp_rn_f32_slowpath) ;  /* 0x0000002400587944 */ /* 0x020fea0003c00000 */
[----:B------:R-:W-:Y:S05]  /*4840*/  BRA `(.L_x_1530) ;  /* 0x0000000000107947 */ /* 0x000fea0003800000 */
.L_x_1529:
[----:B------:R-:W0:Y:S02]  /*4850*/  MUFU.RCP R59, R58 ;  /* 0x0000003a003b7308 */ /* 0x000e240000001000 */
[----:B0-----:R-:W-:-:S04]  /*4860*/  FFMA R0, R58, R59, -1 ;  /* 0xbf8000003a007423 */ /* 0x001fc8000000003b */
[----:B------:R-:W-:-:S04]  /*4870*/  FADD.FTZ R0, -R0, -RZ ;  /* 0x800000ff00007221 */ /* 0x000fc80000010100 */
[----:B------:R-:W-:-:S07]  /*4880*/  FFMA R59, R59, R0, R59 ;  /* 0x000000003b3b7223 */ /* 0x000fce000000003b */
.L_x_1530:
[----:B------:R-:W-:Y:S05]  /*4890*/  BSYNC B1 ;  /* 0x0000000000017941 */ /* 0x000fea0003800000 */
.L_x_1528:
        /* <DEDUP_REMOVED lines=27> */
[----:B------:R-:W-:Y:S05]  /*4a50*/  CALL.REL.NOINC `($__internal_15_$__cuda_sm20_rcp_rn_f32_slowpath) ;  /* 0x0000002000d07944 */ /* 0x000fea0003c00000 */
[----:B------:R-:W-:Y:S05]  /*4a60*/  BRA `(.L_x_1533) ;  /* 0x0000000000107947 */ /* 0x000fea0003800000 */
.L_x_1532:
[----:B------:R-:W0:Y:S02]  /*4a70*/  MUFU.RCP R59, R56 ;  /* 0x00000038003b7308 */ /* 0x000e240000001000 */
[----:B0-----:R-:W-:-:S04]  /*4a80*/  FFMA R0, R56, R59, -1 ;  /* 0xbf80000038007423 */ /* 0x001fc8000000003b */
[----:B------:R-:W-:-:S04]  /*4a90*/  FADD.FTZ R0, -R0, -RZ ;  /* 0x800000ff00007221 */ /* 0x000fc80000010100 */
[----:B------:R-:W-:-:S07]  /*4aa0*/  FFMA R59, R59, R0, R59 ;  /* 0x000000003b3b7223 */ /* 0x000fce000000003b */
.L_x_1533:
[----:B------:R-:W-:Y:S05]  /*4ab0*/  BSYNC B1 ;  /* 0x0000000000017941 */ /* 0x000fea0003800000 */
.L_x_1531:
        /* <DEDUP_REMOVED lines=24> */
[----:B------:R-:W-:Y:S05]  /*4c40*/  CALL.REL.NOINC `($__internal_15_$__cuda_sm20_rcp_rn_f32_slowpath) ;  /* 0x0000002000547944 */ /* 0x000fea0003c00000 */
[----:B------:R-:W-:Y:S05]  /*4c50*/  BRA `(.L_x_1536) ;  /* 0x0000000000107947 */ /* 0x000fea0003800000 */
.L_x_1535:
[----:B------:R-:W0:Y:S02]  /*4c60*/  MUFU.RCP R59, R56 ;  /* 0x00000038003b7308 */ /* 0x000e240000001000 */
[----:B0-----:R-:W-:-:S04]  /*4c70*/  FFMA R0, R56, R59, -1 ;  /* 0xbf80000038007423 */ /* 0x001fc8000000003b */
[----:B------:R-:W-:-:S04]  /*4c80*/  FADD.FTZ R0, -R0, -RZ ;  /* 0x800000ff00007221 */ /* 0x000fc80000010100 */
[----:B------:R-:W-:-:S07]  /*4c90*/  FFMA R59, R59, R0, R59 ;  /* 0x000000003b3b7223 */ /* 0x000fce000000003b */
.L_x_1536:
[----:B------:R-:W-:Y:S05]  /*4ca0*/  BSYNC B1 ;  /* 0x0000000000017941 */ /* 0x000fea0003800000 */
.L_x_1534:
        /* <DEDUP_REMOVED lines=26> */
[----:B------:R-:W-:Y:S05]  /*4e50*/  CALL.REL.NOINC `($__internal_15_$__cuda_sm20_rcp_rn_f32_slowpath) ;  /* 0x0000001c00d07944 */ /* 0x000fea0003c00000 */
[----:B------:R-:W-:Y:S05]  /*4e60*/  BRA `(.L_x_1539) ;  /* 0x0000000000107947 */ /* 0x000fea0003800000 */
.L_x_1538:
[----:B------:R-:W0:Y:S02]  /*4e70*/  MUFU.RCP R59, R56 ;  /* 0x00000038003b7308 */ /* 0x000e240000001000 */
[----:B0-----:R-:W-:-:S04]  /*4e80*/  FFMA R0, R56, R59, -1 ;  /* 0xbf80000038007423 */ /* 0x001fc8000000003b */
[----:B------:R-:W-:-:S04]  /*4e90*/  FADD.FTZ R0, -R0, -RZ ;  /* 0x800000ff00007221 */ /* 0x000fc80000010100 */
[----:B------:R-:W-:-:S07]  /*4ea0*/  FFMA R59, R59, R0, R59 ;  /* 0x000000003b3b7223 */ /* 0x000fce000000003b */
.L_x_1539:
[----:B------:R-:W-:Y:S05]  /*4eb0*/  BSYNC B1 ;  /* 0x0000000000017941 */ /* 0x000fea0003800000 */
.L_x_1537:
        /* <DEDUP_REMOVED lines=22> */
[----:B------:R-:W-:Y:S05]  /*5020*/  CALL.REL.NOINC `($__internal_15_$__cuda_sm20_rcp_rn_f32_slowpath) ;  /* 0x0000001c005c7944 */ /* 0x000fea0003c00000 */
[----:B------:R-:W-:Y:S05]  /*5030*/  BRA `(.L_x_1542) ;  /* 0x0000000000107947 */ /* 0x000fea0003800000 */
.L_x_1541:
[----:B------:R-:W0:Y:S02]  /*5040*/  MUFU.RCP R59, R58 ;  /* 0x0000003a003b7308 */ /* 0x000e240000001000 */
[----:B0-----:R-:W-:-:S04]  /*5050*/  FFMA R0, R58, R59, -1 ;  /* 0xbf8000003a007423 */ /* 0x001fc8000000003b */
[----:B------:R-:W-:-:S04]  /*5060*/  FADD.FTZ R0, -R0, -RZ ;  /* 0x800000ff00007221 */ /* 0x000fc80000010100 */
[----:B------:R-:W-:-:S07]  /*5070*/  FFMA R59, R59, R0, R59 ;  /* 0x000000003b3b7223 */ /* 0x000fce000000003b */
.L_x_1542:
[----:B------:R-:W-:Y:S05]  /*5080*/  BSYNC B1 ;  /* 0x0000000000017941 */ /* 0x000fea0003800000 */
.L_x_1540:
        /* <DEDUP_REMOVED lines=27> */
[----:B------:R-:W-:Y:S05]  /*5240*/  CALL.REL.NOINC `($__internal_15_$__cuda_sm20_rcp_rn_f32_slowpath) ;  /* 0x0000001800d47944 */ /* 0x000fea0003c00000 */
[----:B------:R-:W-:Y:S05]  /*5250*/  BRA `(.L_x_1545) ;  /* 0x0000000000107947 */ /* 0x000fea0003800000 */
.L_x_1544:
[----:B------:R-:W0:Y:S02]  /*5260*/  MUFU.RCP R59, R56 ;  /* 0x00000038003b7308 */ /* 0x000e240000001000 */
[----:B0-----:R-:W-:-:S04]  /*5270*/  FFMA R0, R56, R59, -1 ;  /* 0xbf80000038007423 */ /* 0x001fc8000000003b */
[----:B------:R-:W-:-:S04]  /*5280*/  FADD.FTZ R0, -R0, -RZ ;  /* 0x800000ff00007221 */ /* 0x000fc80000010100 */
[----:B------:R-:W-:-:S07]  /*5290*/  FFMA R59, R59, R0, R59 ;  /* 0x000000003b3b7223 */ /* 0x000fce000000003b */
.L_x_1545:
[----:B------:R-:W-:Y:S05]  /*52a0*/  BSYNC B1 ;  /* 0x0000000000017941 */ /* 0x000fea0003800000 */
.L_x_1543:
        /* <DEDUP_REMOVED lines=24> */
[----:B------:R-:W-:Y:S05]  /*5430*/  CALL.REL.NOINC `($__internal_15_$__cuda_sm20_rcp_rn_f32_slowpath) ;  /* 0x0000001800587944 */ /* 0x000fea0003c00000 */
[----:B------:R-:W-:Y:S05]  /*5440*/  BRA `(.L_x_1548) ;  /* 0x0000000000107947 */ /* 0x000fea0003800000 */
.L_x_1547:
[----:B------:R-:W0:Y:S02]  /*5450*/  MUFU.RCP R59, R56 ;  /* 0x00000038003b7308 */ /* 0x000e240000001000 */
[----:B0-----:R-:W-:-:S04]  /*5460*/  FFMA R0, R56, R59, -1 ;  /* 0xbf80000038007423 */ /* 0x001fc8000000003b */
[----:B------:R-:W-:-:S04]  /*5470*/  FADD.FTZ R0, -R0, -RZ ;  /* 0x800000ff00007221 */ /* 0x000fc80000010100 */
[----:B------:R-:W-:-:S07]  /*5480*/  FFMA R59, R59, R0, R59 ;  /* 0x000000003b3b7223 */ /* 0x000fce000000003b */
.L_x_1548:
[----:B------:R-:W-:Y:S05]  /*5490*/  BSYNC B1 ;  /* 0x0000000000017941 */ /* 0x000fea0003800000 */
.L_x_1546:
        /* <DEDUP_REMOVED lines=28> */
.L_x_1550:
[----:B------:R-:W0:Y:S02]  /*5660*/  MUFU.RCP R59, R56 ;  /* 0x00000038003b7308 */ /* 0x000e240000001000 */
[----:B0-----:R-:W-:-:S04]  /*5670*/  FFMA R0, R56, R59, -1 ;  /* 0xbf80000038007423 */ /* 0x001fc8000000003b */
[----:B------:R-:W-:-:S04]  /*5680*/  FADD.FTZ R0, -R0, -RZ ;  /* 0x800000ff00007221 */ /* 0x000fc80000010100 */
[----:B------:R-:W-:-:S07]  /*5690*/  FFMA R59, R59, R0, R59 ;  /* 0x000000003b3b7223 */ /* 0x000fce000000003b */
.L_x_1551:
[----:B------:R-:W-:Y:S05]  /*56a0*/  BSYNC B1 ;  /* 0x0000000000017941 */ /* 0x000fea0003800000 */
.L_x_1549:
        /* <DEDUP_REMOVED lines=8> */
[----:B------:R-:W-:Y:S01]  /*5730*/  F2FP.F16.F32.PACK_AB R19, R0, R39 ;  /* 0x000000270013723e */ /* 0x000fe200000000ff */
        /* <DEDUP_REMOVED lines=9> */
[----:B------:R-:W-:Y:S01]  /*57d0*/  F2FP.F16.F32.PACK_AB R65, R24, R21 ;  /* 0x000000151841723e */ /* 0x000fe200000000ff */
[----:B------:R-:W-:Y:S01]  /*57e0*/  IMAD R24, R20, 0x21, R38 ;  /* 0x0000002114187824 */ /* 0x000fe200078e0226 */
[----:B------:R-:W-:-:S02]  /*57f0*/  F2FP.F16.F32.PACK_AB R61, R17, R60 ;  /* 0x0000003c113d723e */ /* 0x000fc400000000ff */
[----:B------:R-:W-:Y:S01]  /*5800*/  F2FP.F16.F32.PACK_AB R71, R52, R51 ;  /* 0x000000333447723e */ /* 0x000fe200000000ff */
[----:B------:R-:W-:Y:S01]  /*5810*/  FMUL R52, R49, UR7 ;  /* 0x0000000731347c20 */ /* 0x000fe20008400000 */
[----:B------:R-:W-:Y:S01]  /*5820*/  LOP3.LUT R21, R6, 0x1c, RZ, 0xc0, !PT ;  /* 0x0000001c06157812 */ /* 0x000fe200078ec0ff */
[----:B-1----:R-:W-:Y:S01]  /*5830*/  FMUL R19, R10, R11 ;  /* 0x0000000b0a137220 */ /* 0x002fe20000400000 */
[----:B------:R-:W-:Y:S01]  /*5840*/  IADD3 R10, P0, R26, UR13, RZ ;  /* 0x0000000d1a0a7c10 */ /* 0x000fe2000ff1e0ff */
[----:B------:R-:W-:Y:S01]  /*5850*/  STG.E desc[UR10][R58.64], R61 ;  /* 0x0000003d3a007986 */ /* 0x000fe2000c10190a */
[----:B------:R-:W-:Y:S01]  /*5860*/  F2FP.F16.F32.PACK_AB R56, R35, R40 ;  /* 0x000000282338723e */ /* 0x000fe200000000ff */
[----:B------:R-:W-:Y:S01]  /*5870*/  IMAD R35, R20, 0x21, R32 ;  /* 0x0000002114237824 */ /* 0x000fe200078e0220 */
[----:B------:R-:W-:Y:S01]  /*5880*/  IADD3.X R11, R27, UR4, RZ, P0, !PT ;  /* 0x000000041b0b7c10 */ /* 0x000fe200087fe4ff */
[----:B------:R-:W-:Y:S01]  /*5890*/  UIADD3 UR4, UR5, 0x20, URZ ;  /* 0x0000002005047890 */ /* 0x000fe2000fffe03f */
[----:B------:R-:W-:Y:S01]  /*58a0*/  F2FP.F16.F32.PACK_AB R57, R12, R55 ;  /* 0x000000370c39723e */ /* 0x000fe200000000ff */
[----:B------:R-:W-:Y:S01]  /*58b0*/  FMUL R33, R19, UR7 ;  /* 0x0000000713217c20 */ /* 0x000fe20008400000 */
[C---:B------:R-:W-:Y:S01]  /*58c0*/  IMAD R40, R20.reuse, 0x21, R8 ;  /* 0x0000002114287824 */ /* 0x040fe200078e0208 */
[----:B0-----:R-:W-:Y:S01]  /*58d0*/  ULEA UR4, UR6, UR4, 0x18 ;  /* 0x0000000406047291 */ /* 0x001fe2000f8ec03f */
[----:B------:R-:W-:Y:S01]  /*58e0*/  IMAD R21, R20, 0x21, R21 ;  /* 0x0000002114157824 */ /* 0x000fe200078e0215 */
[----:B------:R0:W-:Y:S01]  /*58f0*/  STG.E desc[UR10][R26.64], R57 ;  /* 0x000000391a007986 */ /* 0x0001e2000c10190a */
[----:B------:R-:W-:Y:S01]  /*5900*/  F2FP.F16.F32.PACK_AB R51, R33, R52 ;  /* 0x000000342133723e */ /* 0x000fe200000000ff */
[----:B------:R-:W-:Y:S01]  /*5910*/  ULDC.64 UR12, c[0x0][0x250] ;  /* 0x00009400000c7ab9 */ /* 0x000fe20000000a00 */
[----:B------:R-:W-:Y:S01]  /*5920*/  F2FP.F16.F32.PACK_AB R77, R30, R25 ;  /* 0x000000191e4d723e */ /* 0x000fe200000000ff */
        /* <DEDUP_REMOVED lines=8> */
[----:B0-----:R-:W-:Y:S01]  /*59b0*/  F2FP.F16.F32.PACK_AB R27, R60, R39 ;  /* 0x000000273c1b723e */ /* 0x001fe200000000ff */
[----:B------:R-:W-:Y:S01]  /*59c0*/  STS [R34], R71 ;  /* 0x0000004722007388 */ /* 0x000fe20000000800 */
[----:B------:R-:W-:Y:S01]  /*59d0*/  HFMA2.MMA R39, -RZ, RZ, 0, 0 ;  /* 0x00000000ff277435 */ /* 0x000fe200000001ff */
[----:B------:R-:W-:Y:S02]  /*59e0*/  F2FP.F16.F32.PACK_AB R42, R42, R43 ;  /* 0x0000002b2a2a723e */ /* 0x000fe400000000ff */
[----:B------:R-:W-:Y:S01]  /*59f0*/  STS [R35], R56 ;  /* 0x0000003823007388 */ /* 0x000fe20000000800 */
[----:B-1----:R-:W-:Y:S01]  /*5a00*/  LEA R51, R21, UR4, 0x2 ;  /* 0x0000000415337c11 */ /* 0x002fe2000f8e10ff */
[----:B------:R-:W-:Y:S01]  /*5a10*/  ULOP3.LUT UR4, UR12, 0xfffffffe, URZ, 0xc0, !UPT ;  /* 0xfffffffe0c047892 */ /* 0x000fe2000f8ec03f */
[----:B------:R-:W-:Y:S01]  /*5a20*/  IMAD.U32 R21, RZ, RZ, UR13 ;  /* 0x0000000dff157e24 */ /* 0x000fe2000f8e00ff */
[----:B------:R0:W-:Y:S01]  /*5a30*/  STS [R40], R27 ;  /* 0x0000001b28007388 */ /* 0x0001e20000000800 */
[----:B------:R-:W-:Y:S01]  /*5a40*/  F2FP.F16.F32.PACK_AB R43, R52, R55 ;  /* 0x00000037342b723e */ /* 0x000fe200000000ff */
[----:B------:R-:W-:Y:S01]  /*5a50*/  IMAD.WIDE.U32 R10, R7, UR8, R38 ;  /* 0x00000008070a7c25 */ /* 0x000fe2000f8e0026 */
[----:B------:R-:W-:Y:S01]  /*5a60*/  BAR.SYNC.DEFER_BLOCKING 0x0 ;  /* 0x0000000000007b1d */ /* 0x000fe20000010000 */
[----:B------:R-:W-:-:S02]  /*5a70*/  MOV R20, UR4 ;  /* 0x0000000400147c02 */ /* 0x000fc40008000f00 */
[C---:B------:R-:W-:Y:S01]  /*5a80*/  IMAD R39, R7.reuse, UR9, RZ ;  /* 0x0000000907277c24 */ /* 0x040fe2000f8e02ff */
[----:B------:R-:W-:Y:S02]  /*5a90*/  SHF.L.U32 R57, R10, 0x2, RZ ;  /* 0x000000020a397819 */ /* 0x000fe400000006ff */
[----:B------:R-:W-:Y:S01]  /*5aa0*/  IMAD.WIDE.U32 R20, R7, UR8, R20 ;  /* 0x0000000807147c25 */ /* 0x000fe2000f8e0014 */
[----:B------:R-:W-:Y:S02]  /*5ab0*/  F2FP.F16.F32.PACK_AB R53, R53, R50 ;  /* 0x000000323535723e */ /* 0x000fe400000000ff */
[----:B------:R-:W-:Y:S01]  /*5ac0*/  F2FP.F16.F32.PACK_AB R46, R46, R15 ;  /* 0x0000000f2e2e723e */ /* 0x000fe200000000ff */
[----:B------:R-:W-:Y:S01]  /*5ad0*/  IMAD.IADD R11, R11, 0x1, R39 ;  /* 0x000000010b0b7824 */ /* 0x000fe200078e0227 */
[----:B------:R-:W-:Y:S02]  /*5ae0*/  IADD3 R21, R39, R21, RZ ;  /* 0x0000001527157210 */ /* 0x000fe40007ffe0ff */
[----:B------:R-:W-:-:S02]  /*5af0*/  F2FP.F16.F32.PACK_AB R17, R17, R0 ;  /* 0x000000001111723e */ /* 0x000fc400000000ff */
[----:B0-----:R-:W-:Y:S02]  /*5b00*/  SHF.L.U64.HI R27, R10, 0x2, R11 ;  /* 0x000000020a1b7819 */ /* 0x001fe4000001020b */
[----:B------:R-:W-:Y:S02]  /*5b10*/  IADD3 R10, P0, R57, R16, RZ ;  /* 0x00000010390a7210 */ /* 0x000fe40007f1e0ff */
[----:B------:R-:W-:Y:S02]  /*5b20*/  F2FP.F16.F32.PACK_AB R44, R37, R44 ;  /* 0x0000002c252c723e */ /* 0x000fe400000000ff */
[----:B------:R-:W-:Y:S02]  /*5b30*/  IADD3.X R11, R27, R18, RZ, P0, !PT ;  /* 0x000000121b0b7210 */ /* 0x000fe400007fe4ff */
[----:B------:R-:W-:Y:S01]  /*5b40*/  IADD3 R61, P0, R13, R20, RZ ;  /* 0x000000140d3d7210 */ /* 0x000fe20007f1e0ff */
[----:B------:R-:W0:Y:S01]  /*5b50*/  LDS R63, [R51] ;  /* 0x00000000333f7984 */ /* 0x000e220000000800 */
[----:B------:R-:W-:-:S02]  /*5b60*/  F2FP.F16.F32.PACK_AB R33, R33, R12 ;  /* 0x0000000c2121723e */ /* 0x000fc400000000ff */
[----:B------:R-:W-:Y:S01]  /*5b70*/  F2FP.F16.F32.PACK_AB R29, R29, R28 ;  /* 0x0000001c1d1d723e */ /* 0x000fe200000000ff */
[----:B------:R-:W1:Y:S01]  /*5b80*/  LDS R71, [R51+0x4] ;  /* 0x0000040033477984 */ /* 0x000e620000000800 */
[----:B------:R-:W-:Y:S01]  /*5b90*/  IMAD.X R26, RZ, RZ, R21, P0 ;  /* 0x000000ffff1a7224 */ /* 0x000fe200000e0615 */
[----:B------:R-:W-:Y:S02]  /*5ba0*/  F2FP.F16.F32.PACK_AB R67, R54, R67 ;  /* 0x000000433643723e */ /* 0x000fe400000000ff */
        /* <DEDUP_REMOVED lines=27> */
[----:B------:R-:W-:Y:S02]  /*5d60*/  F2FP.F16.F32.PACK_AB R26, R69, R48 ;  /* 0x00000030451a723e */ /* 0x000fe400000000ff */
        /* <DEDUP_REMOVED lines=18> */
[----:B0-----:R-:W-:Y:S01]  /*5e90*/  F2FP.F16.F32.PACK_AB R77, R23, R22 ;  /* 0x00000016174d723e */ /* 0x001fe200000000ff */
        /* <DEDUP_REMOVED lines=121> */
.L_x_1562:
[----:B-1----:R-:W-:-:S07]  /*6630*/  FMNMX R7, R4, R7, !PT ;  /* 0x0000000704077209 */ /* 0x002fce0007800000 */
.L_x_1554:
[----:B------:R-:W-:Y:S05]  /*6640*/  BSYNC B0 ;  /* 0x0000000000007941 */ /* 0x000fea0003800000 */
.L_x_1553:
[----:B------:R-:W-:Y:S01]  /*6650*/  ISETP.NE.AND P0, PT, R3, RZ, PT ;  /* 0x000000ff0300720c */ /* 0x000fe20003f05270 */
[----:B------:R-:W-:-:S12]  /*6660*/  BSSY B0, `(.L_x_1552) ;  /* 0x0000004000007945 */ /* 0x000fd80003800000 */
[----:B------:R-:W-:Y:S05]  /*6670*/  @P0 BRA `(.L_x_1556) ;  /* 0x0000000000080947 */ /* 0x000fea0003800000 */
[----:B0-----:R-:W0:Y:S02]  /*6680*/  LDC.64 R4, c[0x0][0x238] ;  /* 0x00008e00ff047b82 */ /* 0x001e240000000a00 */
[----:B0-----:R1:W-:Y:S02]  /*6690*/  REDG.E.MAX.S32.STRONG.GPU desc[UR10][R4.64], R7 ;  /* 0x000000070400798e */ /* 0x0013e4000d10e38a */
.L_x_1556:
[----:B------:R-:W-:Y:S05]  /*66a0*/  BSYNC B0 ;  /* 0x0000000000007941 */ /* 0x000fea0003800000 */
.L_x_1552:
        /* <DEDUP_REMOVED lines=12> */
[----:B01----:R-:W-:Y:S05]  /*6770*/  CALL.REL.NOINC `($__internal_15_$__cuda_sm20_rcp_rn_f32_slowpath) ;  /* 0x0000000400887944 */ /* 0x003fea0003c00000 */
[----:B------:R-:W-:Y:S05]  /*6780*/  BRA `(.L_x_1558) ;  /* 0x0000000000147947 */ /* 0x000fea0003800000 */
.L_x_1557:
[----:B------:R-:W2:Y:S01]  /*6790*/  MUFU.RCP R59, UR7 ;  /* 0x00000007003b7d08 */ /* 0x000ea20008001000 */
[----:B------:R-:W-:-:S05]  /*67a0*/  MOV R0, UR7 ;  /* 0x0000000700007c02 */ /* 0x000fca0008000f00 */
[----:B--2---:R-:W-:-:S04]  /*67b0*/  FFMA R0, R59, R0, -1 ;  /* 0xbf8000003b007423 */ /* 0x004fc80000000000 */
[----:B------:R-:W-:-:S04]  /*67c0*/  FADD.FTZ R0, -R0, -RZ ;  /* 0x800000ff00007221 */ /* 0x000fc80000010100 */
[----:B------:R-:W-:-:S07]  /*67d0*/  FFMA R59, R59, R0, R59 ;  /* 0x000000003b3b7223 */ /* 0x000fce000000003b */
.L_x_1558:
[----:B------:R-:W2:Y:S02]  /*67e0*/  LDC.64 R2, c[0x0][0x240] ;  /* 0x00009000ff027b82 */ /* 0x000ea40000000a00 */
[----:B--2---:R-:W-:Y:S01]  /*67f0*/  STG.E desc[UR10][R2.64], R59 ;  /* 0x0000003b02007986 */ /* 0x004fe2000c10190a */
[----:B------:R-:W-:Y:S05]  /*6800*/  EXIT ;  /* 0x000000000000794d */ /* 0x000fea0003800000 */
.L_x_1555:
[----:B------:R-:W-:Y:S01]  /*6810*/  HFMA2.MMA R9, -RZ, RZ, 0, 2.384185791015625e-07 ;  /* 0x00000004ff097435 */ /* 0x000fe200000001ff */
[----:B------:R-:W-:Y:S01]  /*6820*/  IMAD.MOV.U32 R11, RZ, RZ, 0x1f ;  /* 0x0000001fff0b7424 */ /* 0x000fe200078e00ff */
[----:B------:R-:W-:-:S09]  /*6830*/  MOV R6, 0xffffffff ;  /* 0xffffffff00067802 */ /* 0x000fd20000000f00 */
[----:B01----:R-:W-:Y:S05]  /*6840*/  WARPSYNC.COLLECTIVE R6, `(.L_x_1559) ;  /* 0x0000000006087348 */ /* 0x003fea0003c00000 */
[----:B-1----:R1:W2:Y:S02]  /*6850*/  SHFL.DOWN P0, R7, R0, R9, R11 ;  /* 0x0800000900077389 */ /* 0x0022a4000000000b */
[----:B012---:R-:W-:Y:S01]  /*6860*/  ENDCOLLECTIVE ;  /* 0x000000000000791b */ /* 0x007fe20003800000 */
.L_x_1559:
[----:B------:R-:W-:Y:S01]  /*6870*/  HFMA2.MMA R9, -RZ, RZ, 0, 1.1920928955078125e-07 ;  /* 0x00000002ff097435 */ /* 0x000fe200000001ff */
[----:B------:R-:W-:-:S04]  /*6880*/  MOV R5, R7 ;  /* 0x0000000700057202 */ /* 0x000fc80000000f00 */
[----:B------:R-:W-:-:S05]  /*6890*/  FMNMX R5, R5, R0, !PT ;  /* 0x0000000005057209 */ /* 0x000fca0007800000 */
[----:B------:R-:W-:-:S07]  /*68a0*/  IMAD.MOV.U32 R0, RZ, RZ, R5 ;  /* 0x000000ffff007224 */ /* 0x000fce00078e0005 */
[----:B------:R-:W-:Y:S05]  /*68b0*/  WARPSYNC.COLLECTIVE R6, `(.L_x_1560) ;  /* 0x0000000006087348 */ /* 0x000fea0003c00000 */
[----:B------:R0:W1:Y:S02]  /*68c0*/  SHFL.DOWN P0, R7, R0, R9, R11 ;  /* 0x0800000900077389 */ /* 0x000064000000000b */
[----:B01----:R-:W-:Y:S01]  /*68d0*/  ENDCOLLECTIVE ;  /* 0x000000000000791b */ /* 0x003fe20003800000 */
.L_x_1560:
[----:B------:R-:W-:Y:S01]  /*68e0*/  HFMA2.MMA R9, -RZ, RZ, 0, 5.9604644775390625e-08 ;  /* 0x00000001ff097435 */ /* 0x000fe200000001ff */
[----:B------:R-:W-:-:S04]  /*68f0*/  MOV R4, R7 ;  /* 0x0000000700047202 */ /* 0x000fc80000000f00 */
[----:B------:R-:W-:-:S05]  /*6900*/  FMNMX R4, R5, R4, !PT ;  /* 0x0000000405047209 */ /* 0x000fca0007800000 */
[----:B------:R-:W-:-:S07]  /*6910*/  IMAD.MOV.U32 R0, RZ, RZ, R4 ;  /* 0x000000ffff007224 */ /* 0x000fce00078e0004 */
[----:B------:R-:W-:Y:S05]  /*6920*/  WARPSYNC.COLLECTIVE R6, `(.L_x_1561) ;  /* 0x0000000006087348 */ /* 0x000fea0003c00000 */
[----:B------:R0:W1:Y:S02]  /*6930*/  SHFL.DOWN P0, R7, R0, R9, R11 ;  /* 0x0800000900077389 */ /* 0x000064000000000b */
[----:B01----:R-:W-:Y:S01]  /*6940*/  ENDCOLLECTIVE ;  /* 0x000000000000791b */ /* 0x003fe20003800000 */
.L_x_1561:
[----:B------:R-:W-:Y:S05]  /*6950*/  BRA `(.L_x_1562) ;  /* 0xfffffffc00347947 */ /* 0x000fea000383ffff */
        .weak           $__internal_14_$__cuda_sm20_div_u64
        .type           $__internal_14_$__cuda_sm20_div_u64,@function
        .size           $__internal_14_$__cuda_sm20_div_u64,($__internal_15_$__cuda_sm20_rcp_rn_f32_slowpath - $__internal_14_$__cuda_sm20_div_u64)
$__internal_14_$__cuda_sm20_div_u64:
        /* <DEDUP_REMOVED lines=67> */
[----:B------:R-:W-:Y:S06]  /*6d90*/  RET.REL.NODEC R10 `(_ZN18transformer_engine6detail32dgated_act_cast_transpose_kernelILi2ELi2Ef13__nv_bfloat166__halfNS_5EmptyEXadL_ZNS_6dqgeluIffEET_T0_RKS4_EEXadL_ZNS_5qgeluIffEES6_S7_S9_EEEEvPKT2_SD_PT3_SF_PKT1_PSG_SJ_mmm) ;  /* 0xffffff900a987950 */ /* 0x000fec0003c3ffff */
        .weak           $__internal_15_$__cuda_sm20_rcp_rn_f32_slowpath
        .type           $__internal_15_$__cuda_sm20_rcp_rn_f32_slowpath,@function
        .size           $__internal_15_$__cuda_sm20_rcp_rn_f32_slowpath,(.L_x_34500 - $__internal_15_$__cuda_sm20_rcp_rn_f32_slowpath)
$__internal_15_$__cuda_sm20_rcp_rn_f32_slowpath:
        /* <DEDUP_REMOVED lines=15> */
.L_x_1564:
        /* <DEDUP_REMOVED lines=33> */
.L_x_1566:
[----:B------:R0:W1:Y:S02]  /*70a0*/  MUFU.RCP R59, R0 ;  /* 0x00000000003b7308 */ /* 0x0000640000001000 */
.L_x_1565:
[----:B------:R-:W-:Y:S05]  /*70b0*/  BSYNC B0 ;  /* 0x0000000000007941 */ /* 0x000fea0003800000 */
.L_x_1563:
[----:B------:R-:W-:Y:S01]  /*70c0*/  HFMA2.MMA R61, -RZ, RZ, 0, 0 ;  /* 0x00000000ff3d7435 */ /* 0x000fe200000001ff */
[----:B------:R-:W-:-:S05]  /*70d0*/  MOV R60, R58 ;  /* 0x0000003a003c7202 */ /* 0x000fca0000000f00 */
[----:B01----:R-:W-:Y:S05]  /*70e0*/  RET.REL.NODEC R60 `(_ZN18transformer_engine6detail32dgated_act_cast_transpose_kernelILi2ELi2Ef13__nv_bfloat166__halfNS_5EmptyEXadL_ZNS_6dqgeluIffEET_T0_RKS4_EEXadL_ZNS_5qgeluIffEES6_S7_S9_EEEEvPKT2_SD_PT3_SF_PKT1_PSG_SJ_mmm) ;  /* 0xffffff8c3cc47950 */ /* 0x003fea0003c3ffff */
.L_x_1567:
        /* <DEDUP_REMOVED lines=9> */
.L_x_34500:


//--------------------- .text._ZN18transformer_engine6detail43dgated_act_cast_transpose_kernel_notalignedILi2ELi1Ef13__nv_bfloat16fNS_5EmptyEXadL_ZNS_6dqgeluIffEET_T0_RKS3_EEXadL_ZNS_5qgeluIffEES5_S6_S8_EEEEvPKT2_SC_PT3_SE_PKT1_PSF_SI_mmm --------------------------
	.section	.text._ZN18transformer_engine6detail43dgated_act_cast_transpose_kernel_notalignedILi2ELi1Ef13__nv_bfloat16fNS_5EmptyEXadL_ZNS_6dqgeluIffEET_T0_RKS3_EEXadL_ZNS_5qgeluIffEES5_S6_S8_EEEEvPKT2_SC_PT3_SE_PKT1_PSF_SI_mmm,"ax",@progbits
	.align	128
        .global         _ZN18transformer_engine6detail43dgated_act_cast_transpose_kernel_notalignedILi2ELi1Ef13__nv_bfloat16fNS_5EmptyEXadL_ZNS_6dqgeluIffEET_T0_RKS3_EEXadL_ZNS_5qgeluIffEES5_S6_S8_EEEEvPKT2_SC_PT3_SE_PKT1_PSF_SI_mmm
        .type           _ZN18transformer_engine6detail43dgated_act_cast_transpose_kernel_notalignedILi2ELi1Ef13__nv_bfloat16fNS_5EmptyEXadL_ZNS_6dqgeluIffEET_T0_RKS3_EEXadL_ZNS_5qgeluIffEES5_S6_S8_EEEEvPKT2_SC_PT3_SE_PKT1_PSF_SI_mmm,@function
        .size           _ZN18transformer_engine6detail43dgated_act_cast_transpose_kernel_notalignedILi2ELi1Ef13__nv_bfloat16fNS_5EmptyEXadL_ZNS_6dqgeluIffEET_T0_RKS3_EEXadL_ZNS_5qgeluIffEES5_S6_S8_EEEEvPKT2_SC_PT3_SE_PKT1_PSF_SI_mmm,(.L_x_34502 - _ZN18transformer_engine6detail43dgated_act_cast_transpose_kernel_notalignedILi2ELi1Ef13__nv_bfloat16fNS_5EmptyEXadL_ZNS_6dqgeluIffEET_T0_RKS3_EEXadL_ZNS_5qgeluIffEES5_S6_S8_EEEEvPKT2_SC_PT3_SE_PKT1_PSF_SI_mmm)
        .other          _ZN18transformer_engine6detail43dgated_act_cast_transpose_kernel_notalignedILi2ELi1Ef13__nv_bfloat16fNS_5EmptyEXadL_ZNS_6dqgeluIffEET_T0_RKS3_EEXadL_ZNS_5qgeluIffEES5_S6_S8_EEEEvPKT2_SC_PT3_SE_PKT1_PSF_SI_mmm,@"STO_CUDA_ENTRY STV_DEFAULT"
_ZN18transformer_engine6detail43dgated_act_cast_transpose_kernel_notalignedILi2ELi1Ef13__nv_bfloat16fNS_5EmptyEXadL_ZNS_6dqgeluIffEET_T0_RKS3_EEXadL_ZNS_5qgeluIffEES5_S6_S8_EEEEvPKT2_SC_PT3_SE_PKT1_PSF_SI_mmm:
.text._ZN18transformer_engine6detail43dgated_act_cast_transpose_kernel_notalignedILi2ELi1Ef13__nv_bfloat16fNS_5EmptyEXadL_ZNS_6dqgeluIffEET_T0_RKS3_EEXadL_ZNS_5qgeluIffEES5_S6_S8_EEEEvPKT2_SC_PT3_SE_PKT1_PSF_SI_mmm:
        /* <DEDUP_REMOVED lines=19> */
[----:B------:R-:W-:Y:S05]  /*0130*/  CALL.REL.NOINC `($__internal_16_$__cuda_sm20_div_u64) ;  /* 0x0000005800c07944 */ /* 0x000fea0003c00000 */
[----:B------:R-:W-:Y:S01]  /*0140*/  IADD3 R6, P0, RZ, -R24, RZ ;  /* 0x80000018ff067210 */ /* 0x000fe20007f1e0ff */
[----:B------:R-:W-:-:S04]  /*0150*/  IMAD.MOV.U32 R23, RZ, RZ, RZ ;  /* 0x000000ffff177224 */ /* 0x000fc800078e00ff */
[----:B------:R-:W-:Y:S02]  /*0160*/  IMAD.X R8, RZ, RZ, ~R25, P0 ;  /* 0x000000ffff087224 */ /* 0x000fe400000e0e19 */
[----:B------:R-:W-:-:S04]  /*0170*/  IMAD.WIDE.U32 R28, R3, R6, R22 ;  /* 0x00000006031c7225 */ /* 0x000fc800078e0016 */
[----:B------:R-:W-:-:S04]  /*0180*/  IMAD R5, R8, R3, RZ ;  /* 0x0000000308057224 */ /* 0x000fc800078e02ff */
[----:B------:R-:W-:-:S04]  /*0190*/  IMAD R5, R4, R6, R5 ;  /* 0x0000000604057224 */ /* 0x000fc800078e0205 */
[----:B------:R-:W-:Y:S01]  /*01a0*/  IMAD.IADD R21, R29, 0x1, R5 ;  /* 0x000000011d157824 */ /* 0x000fe200078e0205 */
[----:B------:R-:W-:Y:S06]  /*01b0*/  BRA `(.L_x_1569) ;  /* 0x0000000000587947 */ /* 0x000fec0003800000 */
.L_x_1568:
[----:B------:R-:W0:Y:S01]  /*01c0*/  I2F.U32.RP R6, R3 ;  /* 0x0000000300067306 */ /* 0x000e220000209000 */
[----:B------:R-:W-:Y:S01]  /*01d0*/  ISETP.NE.U32.AND P2, PT, R3, RZ, PT ;  /* 0x000000ff0300720c */ /* 0x000fe20003f45070 */
[----:B------:R-:W-:Y:S02]  /*01e0*/  IMAD.MOV.U32 R21, RZ, RZ, RZ ;  /* 0x000000ffff157224 */ /* 0x000fe400078e00ff */
[----:B------:R-:W-:-:S04]  /*01f0*/  IMAD.MOV.U32 R25, RZ, RZ, RZ ;  /* 0x000000ffff197224 */ /* 0x000fc800078e00ff */
[----:B0-----:R-:W0:Y:S02]  /*0200*/  MUFU.RCP R6, R6 ;  /* 0x0000000600067308 */ /* 0x001e240000001000 */
[----:B0-----:R-:W-:-:S06]  /*0210*/  VIADD R4, R6, 0xffffffe ;  /* 0x0ffffffe06047836 */ /* 0x001fcc0000000000 */
        /* <DEDUP_REMOVED lines=12> */
[----:B------:R-:W-:Y:S01]  /*02e0*/  @P1 VIADD R24, R24, 0x1 ;  /* 0x0000000118181836 */ /* 0x000fe20000000000 */
[----:B------:R-:W-:-:S05]  /*02f0*/  @!P2 LOP3.LUT R24, RZ, R3, RZ, 0x33, !PT ;  /* 0x00000003ff18a212 */ /* 0x000fca00078e33ff */
[----:B------:R-:W-:-:S04]  /*0300*/  IMAD.MOV R28, RZ, RZ, -R24 ;  /* 0x000000ffff1c7224 */ /* 0x000fc800078e0a18 */
[----:B------:R-:W-:-:S07]  /*0310*/  IMAD R28, R3, R28, R22 ;  /* 0x0000001c031c7224 */ /* 0x000fce00078e0216 */
.L_x_1569:
[----:B------:R-:W0:Y:S01]  /*0320*/  LDC.64 R14, c[0x0][0x248] ;  /* 0x00009200ff0e7b82 */ /* 0x000e220000000a00 */
[----:B------:R-:W-:Y:S01]  /*0330*/  ULDC.64 UR6, c[0x0][0x250] ;  /* 0x0000940000067ab9 */ /* 0x000fe20000000a00 */
[C---:B------:R-:W-:Y:S01]  /*0340*/  SHF.L.U64.HI R4, R24.reuse, 0x5, R25 ;  /* 0x0000000518047819 */ /* 0x040fe20000010219 */
[----:B------:R-:W-:Y:S01]  /*0350*/  IMAD.MOV.U32 R20, RZ, RZ, R28 ;  /* 0x000000ffff147224 */ /* 0x000fe200078e001c */
[----:B------:R-:W-:Y:S01]  /*0360*/  LEA R6, P0, -R24, UR6, 0x5 ;  /* 0x0000000618067c11 */ /* 0x000fe2000f8029ff */
[----:B------:R-:W-:Y:S01]  /*0370*/  ULDC.64 UR4, c[0x0][0x218] ;  /* 0x0000860000047ab9 */ /* 0x000fe20000000a00 */
[----:B------:R-:W-:Y:S01]  /*0380*/  SHF.L.U64.HI R7, R28, 0x5, R21 ;  /* 0x000000051c077819 */ /* 0x000fe20000010215 */
[----:B------:R-:W-:Y:S01]  /*0390*/  ULDC.64 UR10, c[0x0][0x208] ;  /* 0x00008200000a7ab9 */ /* 0x000fe20000000a00 */
[----:B------:R-:W-:Y:S02]  /*03a0*/  IADD3.X R4, ~R4, UR7, RZ, P0, !PT ;  /* 0x0000000704047c10 */ /* 0x000fe400087fe5ff */
[----:B------:R-:W-:Y:S01]  /*03b0*/  SHF.R.U32.HI R3, RZ, 0x3, R0 ;  /* 0x00000003ff037819 */ /* 0x000fe20000011600 */
[----:B------:R-:W-:Y:S01]  /*03c0*/  IMAD.SHL.U32 R46, R28, 0x2, RZ ;  /* 0x000000021c2e7824 */ /* 0x000fe200078e00ff */
[----:B------:R-:W-:Y:S01]  /*03d0*/  ISETP.LT.U32.AND P1, PT, R6, 0x20, PT ;  /* 0x000000200600780c */ /* 0x000fe20003f21070 */
[----:B------:R-:W-:Y:S01]  /*03e0*/  ULDC.64 UR8, c[0x0][0x210] ;  /* 0x0000840000087ab9 */ /* 0x000fe20000000a00 */
[----:B------:R-:W-:-:S02]  /*03f0*/  LOP3.LUT R5, R3, 0x1ffffffc, RZ, 0xc0, !PT ;  /* 0x1ffffffc03057812 */ /* 0x000fc400078ec0ff */
[----:B------:R-:W-:Y:S02]  /*0400*/  ISETP.LT.U32.AND.EX P1, PT, R4, RZ, PT, P1 ;  /* 0x000000ff0400720c */ /* 0x000fe40003f21110 */
[----:B------:R-:W-:Y:S02]  /*0410*/  LOP3.LUT R3, R3, 0x1c, RZ, 0xc0, !PT ;  /* 0x0000001c03037812 */ /* 0x000fe400078ec0ff */
[----:B------:R-:W-:Y:S02]  /*0420*/  IADD3 R4, -R5, R0, RZ ;  /* 0x0000000005047210 */ /* 0x000fe40007ffe1ff */
[----:B------:R-:W-:Y:S02]  /*0430*/  SEL R6, R6, 0x20, P1 ;  /* 0x0000002006067807 */ /* 0x000fe40000800000 */
[--C-:B0-----:R-:W-:Y:S01]  /*0440*/  SHF.R.U64 R18, R14, 0x1, R15.reuse ;  /* 0x000000010e127819 */ /* 0x101fe2000000120f */
[----:B------:R-:W-:Y:S01]  /*0450*/  IMAD.WIDE.U32 R50, R3, R14, RZ ;  /* 0x0000000e03327225 */ /* 0x000fe200078e00ff */
[----:B------:R-:W-:-:S02]  /*0460*/  SHF.R.U32.HI R26, RZ, 0x1, R15 ;  /* 0x00000001ff1a7819 */ /* 0x000fc4000001160f */
[----:B------:R-:W-:Y:S01]  /*0470*/  LEA R8, P0, -R28, R18, 0x5 ;  /* 0x000000121c087211 */ /* 0x000fe200078029ff */
[-C--:B------:R-:W-:Y:S01]  /*0480*/  IMAD R5, R25, R14.reuse, RZ ;  /* 0x0000000e19057224 */ /* 0x080fe200078e02ff */
[----:B------:R-:W-:Y:S01]  /*0490*/  LOP3.LUT R19, R4, 0x1f, RZ, 0xc0, !PT ;  /* 0x0000001f04137812 */ /* 0x000fe200078ec0ff */
[----:B------:R-:W-:Y:S01]  /*04a0*/  IMAD.WIDE.U32 R10, R24, R14, R20 ;  /* 0x0000000e180a7225 */ /* 0x000fe200078e0014 */
[----:B------:R-:W-:Y:S02]  /*04b0*/  ISETP.GE.U32.AND P1, PT, R3, R6, PT ;  /* 0x000000060300720c */ /* 0x000fe40003f26070 */
[----:B------:R-:W-:Y:S01]  /*04c0*/  LOP3.LUT R16, R15, 0x7fffffff, RZ, 0xc0, !PT ;  /* 0x7fffffff0f107812 */ /* 0x000fe200078ec0ff */
[----:B------:R-:W-:Y:S01]  /*04d0*/  IMAD.X R7, R26, 0x1, ~R7, P0 ;  /* 0x000000011a077824 */ /* 0x000fe200000e0e07 */
[----:B------:R-:W-:Y:S01]  /*04e0*/  ISETP.LT.U32.AND P0, PT, R8, 0x20, PT ;  /* 0x000000200800780c */ /* 0x000fe20003f01070 */
[----:B------:R-:W-:Y:S01]  /*04f0*/  IMAD R27, R24, R15, R5 ;  /* 0x0000000f181b7224 */ /* 0x000fe200078e0205 */
[----:B------:R-:W-:Y:S01]  /*0500*/  IADD3 R30, P2, R19, R50, RZ ;  /* 0x00000032131e7210 */ /* 0x000fe20007f5e0ff */
[----:B------:R-:W-:Y:S01]  /*0510*/  IMAD R33, R16, R3, RZ ;  /* 0x0000000310217224 */ /* 0x000fe200078e02ff */
[----:B------:R-:W-:Y:S01]  /*0520*/  ISETP.LT.U32.AND.EX P0, PT, R7, RZ, PT, P0 ;  /* 0x000000ff0700720c */ /* 0x000fe20003f01100 */
[----:B------:R-:W-:-:S02]  /*0530*/  IMAD.IADD R9, R27, 0x1, R11 ;  /* 0x000000011b097824 */ /* 0x000fc400078e020b */
[----:B------:R-:W-:Y:S01]  /*0540*/  IMAD.IADD R33, R51, 0x1, R33 ;  /* 0x0000000133217824 */ /* 0x000fe200078e0221 */
[----:B------:R-:W-:Y:S02]  /*0550*/  SEL R8, R8, 0x20, P0 ;  /* 0x0000002008087807 */ /* 0x000fe40000000000 */
[C---:B------:R-:W-:Y:S01]  /*0560*/  LEA R39, P0, R10.reuse, UR4, 0x7 ;  /* 0x000000040a277c11 */ /* 0x040fe2000f8038ff */
[----:B------:R-:W-:Y:S01]  /*0570*/  IMAD.X R17, RZ, RZ, R33, P2 ;  /* 0x000000ffff117224 */ /* 0x000fe200010e0621 */
[----:B------:R-:W-:Y:S02]  /*0580*/  ISETP.LT.U32.AND P1, PT, R19, R8, !P1 ;  /* 0x000000081300720c */ /* 0x000fe40004f21070 */
[----:B------:R-:W-:Y:S01]  /*0590*/  LEA.HI.X R38, R10, UR5, R9, 0x7, P0 ;  /* 0x000000050a267c11 */ /* 0x000fe200080f3c09 */
[----:B------:R-:W-:Y:S01]  /*05a0*/  VIADD R11, R3, 0x1 ;  /* 0x00000001030b7836 */ /* 0x000fe20000000000 */
[----:B------:R-:W-:Y:S02]  /*05b0*/  IADD3 R5, R4, -0x1, RZ ;  /* 0xffffffff04057810 */ /* 0x000fe40007ffe0ff */
[----:B------:R-:W-:Y:S01]  /*05c0*/  SHF.L.U64.HI R47, R28, 0x1, R21 ;  /* 0x000000011c2f7819 */ /* 0x000fe20000010215 */
[----:B------:R-:W-:-:S06]  /*05d0*/  IMAD.WIDE.U32 R36, R18, R3, RZ ;  /* 0x0000000312247225 */ /* 0x000fcc00078e00ff */
[C---:B------:R-:W-:Y:S01]  /*05e0*/  @P1 IMAD.SHL.U32 R42, R30.reuse, 0x4, RZ ;  /* 0x000000041e2a1824 */ /* 0x040fe200078e00ff */
[----:B------:R-:W-:Y:S01]  /*05f0*/  @P1 SHF.L.U64.HI R7, R30, 0x2, R17 ;  /* 0x000000021e071819 */ /* 0x000fe20000010211 */
[----:B------:R-:W-:Y:S01]  /*0600*/  @!P1 IMAD.MOV.U32 R20, RZ, RZ, RZ ;  /* 0x000000ffff149224 */ /* 0x000fe200078e00ff */
[----:B------:R-:W-:Y:S02]  /*0610*/  ULDC.64 UR4, c[0x0][0x230] ;  /* 0x00008c0000047ab9 */ /* 0x000fe40000000a00 */
[----:B------:R-:W-:-:S05]  /*0620*/  @P1 IADD3 R12, P0, R42, R39, RZ ;  /* 0x000000272a0c1210 */ /* 0x000fca0007f1e0ff */
[----:B------:R-:W-:-:S05]  /*0630*/  @P1 IMAD.X R13, R7, 0x1, R38, P0 ;  /* 0x00000001070d1824 */ /* 0x000fca00000e0626 */
[----:B------:R0:W2:Y:S01]  /*0640*/  @P1 LDG.E R20, desc[UR10][R12.64] ;  /* 0x0000000a0c141981 */ /* 0x0000a2000c1e1900 */
[----:B------:R-:W-:Y:S01]  /*0650*/  LOP3.LUT R5, R5, 0x1f, RZ, 0xc0, !PT ;  /* 0x0000001f05057812 */ /* 0x000fe200078ec0ff */
[----:B------:R-:W-:Y:S01]  /*0660*/  IMAD.WIDE.U32 R46, R24, R14, R46 ;  /* 0x0000000e182e7225 */ /* 0x000fe200078e002e */
[----:B------:R-:W-:-:S03]  /*0670*/  ISETP.GE.U32.AND P0, PT, R11, R6, PT ;  /* 0x000000060b00720c */ /* 0x000fc60003f06070 */
[----:B------:R-:W-:Y:S01]  /*0680*/  IMAD R45, R26, R3, RZ ;  /* 0x000000031a2d7224 */ /* 0x000fe200078e02ff */
[----:B------:R-:W-:Y:S02]  /*0690*/  ISETP.LT.U32.AND P0, PT, R5, R8, !P0 ;  /* 0x000000080500720c */ /* 0x000fe40004701070 */
[C---:B------:R-:W-:Y:S01]  /*06a0*/  LEA R44, P5, R46.reuse, UR8, 0x6 ;  /* 0x000000082e2c7c11 */ /* 0x040fe2000f8a30ff */
[----:B0-----:R-:W-:Y:S02]  /*06b0*/  IMAD.IADD R13, R47, 0x1, R27 ;  /* 0x000000012f0d7824 */ /* 0x001fe400078e021b */
[----:B------:R-:W-:Y:S01]  /*06c0*/  IMAD.MOV.U32 R32, RZ, RZ, 0x3bbb989d ;  /* 0x3bbb989dff207424 */ /* 0x000fe200078e00ff */
[----:B------:R-:W-:Y:S01]  /*06d0*/  @!P1 MOV R29, RZ ;  /* 0x000000ff001d9202 */ /* 0x000fe20000000f00 */
[----:B------:R-:W-:Y:S01]  /*06e0*/  IMAD.IADD R45, R37, 0x1, R45 ;  /* 0x00000001252d7824 */ /* 0x000fe200078e022d */
[----:B------:R-:W-:Y:S02]  /*06f0*/  LEA.HI.X R46, R46, UR9, R13, 0x6, P5 ;  /* 0x000000092e2e7c11 */ /* 0x000fe4000a8f340d */
[-C--:B------:R-:W-:Y:S01]  /*0700*/  @P1 IADD3 R19, P5, R19, R36.reuse, RZ ;  /* 0x0000002413131210 */ /* 0x080fe20007fbe0ff */
[----:B------:R-:W-:Y:S01]  /*0710*/  IMAD.MOV.U32 R35, RZ, RZ, 0x437c0000 ;  /* 0x437c0000ff237424 */ /* 0x000fe200078e00ff */
[----:B------:R-:W-:Y:S01]  /*0720*/  ISETP.NE.U32.AND P2, PT, RZ, UR4, PT ;  /* 0x00000004ff007c0c */ /* 0x000fe2000bf45070 */
[----:B------:R-:W-:Y:S01]  /*0730*/  @!P0 IMAD.MOV.U32 R54, RZ, RZ, RZ ;  /* 0x000000ffff368224 */ /* 0x000fe200078e00ff */
[----:B------:R-:W-:Y:S01]  /*0740*/  @P0 IADD3 R11, P3, P4, R5, R36, R18 ;  /* 0x00000024050b0210 */ /* 0x000fe20007c7e012 */
[----:B------:R-:W-:Y:S01]  /*0750*/  @P1 IMAD.X R18, RZ, RZ, R45, P5 ;  /* 0x000000ffff121224 */ /* 0x000fe200028e062d */
[----:B------:R-:W-:Y:S01]  /*0760*/  ISETP.NE.AND.EX P2, PT, RZ, UR5, PT, P2 ;  /* 0x00000005ff007c0c */ /* 0x000fe2000bf45320 */
[----:B------:R-:W-:Y:S01]  /*0770*/  @!P0 IMAD.MOV.U32 R34, RZ, RZ, RZ ;  /* 0x000000ffff228224 */ /* 0x000fe200078e00ff */
[----:B------:R-:W-:Y:S01]  /*0780*/  @P0 IADD3.X R13, RZ, R45, R26, P3, P4 ;  /* 0x0000002dff0d0210 */ /* 0x000fe20001fe841a */
[----:B------:R-:W-:Y:S01]  /*0790*/  USHF.L.U32 UR9, UR6, 0x1, URZ ;  /* 0x0000000106097899 */ /* 0x000fe2000800063f */
[-C--:B------:R-:W-:Y:S01]  /*07a0*/  @P1 LEA R52, P3, R19, R44.reuse, 0x2 ;  /* 0x0000002c13341211 */ /* 0x080fe200078610ff */
[----:B------:R-:W-:Y:S01]  /*07b0*/  ULDC.64 UR4, c[0x0][0x220] ;  /* 0x0000880000047ab9 */ /* 0x000fe20000000a00 */
[----:B------:R-:W-:-:S02]  /*07c0*/  @P0 LEA R12, P4, R11, R44, 0x2 ;  /* 0x0000002c0b0c0211 */ /* 0x000fc400078810ff */
[-C--:B------:R-:W-:Y:S01]  /*07d0*/  @P1 LEA.HI.X R53, R19, R46.reuse, R18, 0x2, P3 ;  /* 0x0000002e13351211 */ /* 0x080fe200018f1412 */
[----:B------:R-:W-:Y:S01]  /*07e0*/  @!P1 IMAD.MOV.U32 R19, RZ, RZ, RZ ;  /* 0x000000ffff139224 */ /* 0x000fe200078e00ff */
[----:B------:R-:W-:Y:S02]  /*07f0*/  @P0 LEA.HI.X R13, R11, R46, R13, 0x2, P4 ;  /* 0x0000002e0b0d0211 */ /* 0x000fe400020f140d */
[----:B------:R-:W-:Y:S02]  /*0800*/  @P0 IADD3 R18, P4, P5, R5, R14, R50 ;  /* 0x0000000e05120210 */ /* 0x000fe40007d9e032 */
[C---:B------:R-:W-:Y:S01]  /*0810*/  LEA R47, P3, R14.reuse, R39, 0x1 ;  /* 0x000000270e2f7211 */ /* 0x040fe200078608ff */
[----:B------:R-:W5:Y:S01]  /*0820*/  @P1 LDG.E R19, desc[UR10][R52.64] ;  /* 0x0000000a34131981 */ /* 0x000f62000c1e1900 */
[----:B------:R-:W-:Y:S02]  /*0830*/  @P0 IADD3.X R11, RZ, R15, R33, P4, P5 ;  /* 0x0000000fff0b0210 */ /* 0x000fe400027ea421 */
[----:B------:R-:W-:Y:S01]  /*0840*/  LEA.HI.X R48, R14, R38, R15, 0x1, P3 ;  /* 0x000000260e307211 */ /* 0x000fe200018f0c0f */
[----:B------:R0:W5:Y:S01]  /*0850*/  @P0 LDG.E R54, desc[UR10][R12.64] ;  /* 0x0000000a0c360981 */ /* 0x000162000c1e1900 */
[----:B------:R-:W-:Y:S01]  /*0860*/  @P1 IADD3 R42, P3, R42, R47, RZ ;  /* 0x0000002f2a2a1210 */ /* 0x000fe20007f7e0ff */
[----:B------:R-:W1:Y:S01]  /*0870*/  @P2 LDC.64 R40, c[0x0][0x230] ;  /* 0x00008c00ff282b82 */ /* 0x000e620000000a00 */
[C---:B------:R-:W-:Y:S01]  /*0880*/  @P0 SHF.L.U64.HI R11, R18.reuse, 0x2, R11 ;  /* 0x00000002120b0819 */ /* 0x040fe2000001020b */
[----:B------:R-:W-:-:S02]  /*0890*/  @P0 IMAD.SHL.U32 R18, R18, 0x4, RZ ;  /* 0x0000000412120824 */ /* 0x000fc400078e00ff */
[----:B------:R-:W-:-:S03]  /*08a0*/  @P1 IMAD.X R43, R7, 0x1, R48, P3 ;  /* 0x00000001072b1824 */ /* 0x000fc600018e0630 */
[C---:B------:R-:W-:Y:S02]  /*08b0*/  @P0 IADD3 R26, P3, R18.reuse, R39, RZ ;  /* 0x00000027121a0210 */ /* 0x040fe40007f7e0ff */
[----:B0-----:R-:W-:Y:S01]  /*08c0*/  @P0 IADD3 R12, P4, R18, R47, RZ ;  /* 0x0000002f120c0210 */ /* 0x001fe20007f9e0ff */
[----:B------:R-:W5:Y:S02]  /*08d0*/  @P1 LDG.E R29, desc[UR10][R42.64] ;  /* 0x0000000a2a1d1981 */ /* 0x000f64000c1e1900 */
[C---:B------:R-:W-:Y:S02]  /*08e0*/  @P0 IMAD.X R27, R11.reuse, 0x1, R38, P3 ;  /* 0x000000010b1b0824 */ /* 0x040fe400018e0626 */
[----:B------:R-:W-:Y:S02]  /*08f0*/  @P0 IMAD.X R13, R11, 0x1, R48, P4 ;  /* 0x000000010b0d0824 */ /* 0x000fe400020e0630 */
[----:B------:R-:W-:Y:S01]  /*0900*/  IMAD.MOV.U32 R7, RZ, RZ, 0x3f800000 ;  /* 0x3f800000ff077424 */ /* 0x000fe200078e00ff */
[----:B------:R0:W5:Y:S01]  /*0910*/  @P0 LDG.E R34, desc[UR10][R26.64] ;  /* 0x0000000a1a220981 */ /* 0x000162000c1e1900 */
[----:B------:R-:W-:Y:S01]  /*0920*/  USHF.L.U64.HI UR6, UR6, 0x1, UR7 ;  /* 0x0000000106067899 */ /* 0x000fe20008010207 */
[----:B------:R-:W-:-:S03]  /*0930*/  @!P0 IMAD.MOV.U32 R18, RZ, RZ, RZ ;  /* 0x000000ffff128224 */ /* 0x000fc600078e00ff */
[----:B-1----:R1:W5:Y:S01]  /*0940*/  @P2 LDG.E R7, desc[UR10][R40.64] ;  /* 0x0000000a28072981 */ /* 0x002362000c1e1900 */
[C---:B0-----:R-:W-:Y:S01]  /*0950*/  IMAD.SHL.U32 R27, R10.reuse, 0x40, RZ ;  /* 0x000000400a1b7824 */ /* 0x041fe200078e00ff */
[----:B------:R-:W-:Y:S02]  /*0960*/  SHF.L.U64.HI R10, R10, 0x6, R9 ;  /* 0x000000060a0a7819 */ /* 0x000fe40000010209 */
[----:B------:R0:W5:Y:S02]  /*0970*/  @P0 LDG.E R18, desc[UR10][R12.64] ;  /* 0x0000000a0c120981 */ /* 0x000164000c1e1900 */
[C---:B------:R-:W-:Y:S01]  /*0980*/  LEA R9, P2, R27.reuse, UR4, 0x2 ;  /* 0x000000041b097c11 */ /* 0x040fe2000f8410ff */
[----:B-1----:R-:W-:Y:S02]  /*0990*/  IMAD.MOV.U32 R40, RZ, RZ, R24 ;  /* 0x000000ffff287224 */ /* 0x002fe400078e0018 */
[----:B------:R-:W-:Y:S01]  /*09a0*/  IMAD.MOV.U32 R41, RZ, RZ, R25 ;  /* 0x000000ffff297224 */ /* 0x000fe200078e0019 */
[----:B------:R-:W-:Y:S01]  /*09b0*/  LEA.HI.X R10, R27, UR5, R10, 0x2, P2 ;  /* 0x000000051b0a7c11 */ /* 0x000fe200090f140a */
[----:B------:R-:W-:-:S04]  /*09c0*/  IMAD.WIDE.U32 R40, R28, UR9, R40 ;  /* 0x000000091c287c25 */ /* 0x000fc8000f8e0028 */
[----:B------:R-:W-:-:S04]  /*09d0*/  IMAD R28, R28, UR6, RZ ;  /* 0x000000061c1c7c24 */ /* 0x000fc8000f8e02ff */
[----:B0-----:R-:W-:Y:S01]  /*09e0*/  IMAD R13, R21, UR9, R28 ;  /* 0x00000009150d7c24 */ /* 0x001fe2000f8e021c */
[----:B------:R-:W-:-:S03]  /*09f0*/  SHF.L.U32 R21, R2, 0x5, RZ ;  /* 0x0000000502157819 */ /* 0x000fc600000006ff */
[----:B------:R-:W-:Y:S01]  /*0a00*/  IMAD.IADD R13, R41, 0x1, R13 ;  /* 0x00000001290d7824 */ /* 0x000fe200078e020d */
[----:B------:R-:W-:Y:S01]  /*0a10*/  BSSY B1, `(.L_x_1570) ;  /* 0x000001e000017945 */ /* 0x000fe20003800000 */
[----:B------:R-:W-:Y:S01]  /*0a20*/  LOP3.LUT R12, R21, 0xffffffe0, R0, 0xe2, !PT ;  /* 0xffffffe0150c7812 */ /* 0x000fe200078ee200 */
[C---:B------:R-:W-:Y:S02]  /*0a30*/  IMAD.SHL.U32 R26, R40.reuse, 0x20, RZ ;  /* 0x00000020281a7824 */ /* 0x040fe400078e00ff */
[----:B------:R-:W-:Y:S02]  /*0a40*/  SHF.L.U64.HI R27, R40, 0x5, R13 ;  /* 0x00000005281b7819 */ /* 0x000fe4000001020d */
        /* <DEDUP_REMOVED lines=8> */
[----:B------:R-:W-:-:S04]  /*0ad0*/  IMAD.SHL.U32 R32, R32, 0x800000, RZ ;  /* 0x0080000020207824 */ /* 0x000fc800078e00ff */
[----:B0-----:R-:W-:-:S04]  /*0ae0*/  FFMA R32, R32, R11, 1 ;  /* 0x3f80000020207423 */ /* 0x001fc8000000000b */
[----:B------:R-:W-:-:S05]  /*0af0*/  VIADD R11, R32, 0x1800000 ;  /* 0x01800000200b7836 */ /* 0x000fca0000000000 */
[----:B------:R-:W-:-:S04]  /*0b00*/  LOP3.LUT R11, R11, 0x7f800000, RZ, 0xc0, !PT ;  /* 0x7f8000000b0b7812 */ /* 0x000fc800078ec0ff */
[----:B------:R-:W-:Y:S02]  /*0b10*/  ISETP.GT.U32.AND P2, PT, R11, 0x1ffffff, PT ;  /* 0x01ffffff0b00780c */ /* 0x000fe40003f44070 */
[----:B------:R-:W-:Y:S01]  /*0b20*/  LEA R11, P3, R14, R9, 0x2 ;  /* 0x000000090e0b7211 */ /* 0x000fe200078610ff */
[----:B------:R-:W-:-:S03]  /*0b30*/  FMUL R28, R31, 1.7020000219345092773 ;  /* 0x3fd9db231f1c7820 */ /* 0x000fc60000400000 */
[--C-:B------:R-:W-:Y:S02]  /*0b40*/  LEA.HI.X R13, R14, R10, R15.reuse, 0x2, P3 ;  /* 0x0000000a0e0d7211 */ /* 0x100fe400018f140f */
[----:B------:R-:W-:-:S05]  /*0b50*/  PRMT R15, R20, 0x7632, R15 ;  /* 0x00007632140f7816 */ /* 0x000fca000000000f */
[----:B------:R-:W-:Y:S05]  /*0b60*/  @P2 BRA `(.L_x_1571) ;  /* 0x0000000000102947 */ /* 0x000fea0003800000 */
[----:B------:R-:W-:Y:S01]  /*0b70*/  IMAD.MOV.U32 R0, RZ, RZ, R32 ;  /* 0x000000ffff007224 */ /* 0x000fe200078e0020 */
[----:B------:R-:W-:-:S07]  /*0b80*/  MOV R2, 0xba0 ;  /* 0x00000ba000027802 */ /* 0x000fce0000000f00 */
[----:B-----5:R-:W-:Y:S05]  /*0b90*/  CALL.REL.NOINC `($__internal_17_$__cuda_sm20_rcp_rn_f32_slowpath) ;  /* 0x0000005400347944 */ /* 0x020fea0003c00000 */
[----:B------:R-:W-:Y:S05]  /*0ba0*/  BRA `(.L_x_1572) ;  /* 0x0000000000107947 */ /* 0x000fea0003800000 */
.L_x_1571:
[----:B------:R-:W0:Y:S02]  /*0bb0*/  MUFU.RCP R41, R32 ;  /* 0x0000002000297308 */ /* 0x000e240000001000 */
[----:B0-----:R-:W-:-:S04]  /*0bc0*/  FFMA R0, R32, R41, -1 ;  /* 0xbf80000020007423 */ /* 0x001fc80000000029 */
[----:B------:R-:W-:-:S04]  /*0bd0*/  FADD.FTZ R0, -R0, -RZ ;  /* 0x800000ff00007221 */ /* 0x000fc80000010100 */
[----:B------:R-:W-:-:S07]  /*0be0*/  FFMA R41, R41, R0, R41 ;  /* 0x0000000029297223 */ /* 0x000fce0000000029 */
.L_x_1572:
[----:B------:R-:W-:Y:S05]  /*0bf0*/  BSYNC B1 ;  /* 0x0000000000017941 */ /* 0x000fea0003800000 */
.L_x_1570:
[----:B------:R-:W-:Y:S01]  /*0c00*/  IMAD.U32 R14, R20, 0x10000, RZ ;  /* 0x00010000140e7824 */ /* 0x000fe200078e00ff */
[----:B------:R-:W-:Y:S01]  /*0c10*/  BSSY B1, `(.L_x_1573) ;  /* 0x0000021000017945 */ /* 0x000fe20003800000 */
[----:B------:R-:W-:Y:S02]  /*0c20*/  IMAD.MOV.U32 R21, RZ, RZ, 0x3bbb989d ;  /* 0x3bbb989dff157424 */ /* 0x000fe400078e00ff */
[----:B------:R-:W-:Y:S01]  /*0c30*/  FMUL R0, R14, -1.7020000219345092773 ;  /* 0xbfd9db230e007820 */ /* 0x000fe20000400000 */
[----:B------:R-:W-:Y:S02]  /*0c40*/  IMAD.MOV.U32 R31, RZ, RZ, 0x437c0000 ;  /* 0x437c0000ff1f7424 */ /* 0x000fe400078e00ff */
[C---:B-----5:R-:W-:Y:S02]  /*0c50*/  IMAD.U32 R20, R19.reuse, 0x10000, RZ ;  /* 0x0001000013147824 */ /* 0x060fe400078e00ff */
[----:B------:R-:W-:Y:S01]  /*0c60*/  FFMA.SAT R2, R0, R21, 0.5 ;  /* 0x3f00000000027423 */ /* 0x000fe20000002015 */
[----:B------:R-:W-:-:S03]  /*0c70*/  PRMT R19, R19, 0x7632, R19 ;  /* 0x0000763213137816 */ /* 0x000fc60000000013 */
[----:B------:R-:W-:-:S04]  /*0c80*/  FFMA.RM R2, R2, R31, 12582913 ;  /* 0x4b40000102027423 */ /* 0x000fc8000000401f */
[C---:B------:R-:W-:Y:S01]  /*0c90*/  FADD R21, R2.reuse, -12583039 ;  /* 0xcb40007f02157421 */ /* 0x040fe20000000000 */
[----:B------:R-:W-:-:S03]  /*0ca0*/  IMAD.SHL.U32 R2, R2, 0x800000, RZ ;  /* 0x0080000002027824 */ /* 0x000fc600078e00ff */
[----:B------:R-:W-:-:S04]  /*0cb0*/  FFMA R21, R0, 1.4426950216293334961, -R21 ;  /* 0x3fb8aa3b00157823 */ /* 0x000fc80000000815 */
[----:B------:R-:W-:Y:S01]  /*0cc0*/  FFMA R31, R0, 1.925963033500011079e-08, R21 ;  /* 0x32a57060001f7823 */ /* 0x000fe20000000015 */
[----:B------:R-:W-:Y:S01]  /*0cd0*/  FADD R0, -R41, 1 ;  /* 0x3f80000029007421 */ /* 0x000fe20000000100 */
[C---:B------:R-:W-:Y:S01]  /*0ce0*/  IMAD.U32 R21, R29.reuse, 0x10000, RZ ;  /* 0x000100001d157824 */ /* 0x040fe200078e00ff */
[----:B------:R-:W-:Y:S02]  /*0cf0*/  PRMT R29, R29, 0x7632, R29 ;  /* 0x000076321d1d7816 */ /* 0x000fe4000000001d */
        /* <DEDUP_REMOVED lines=12> */
[----:B------:R-:W-:Y:S05]  /*0dc0*/  CALL.REL.NOINC `($__internal_17_$__cuda_sm20_rcp_rn_f32_slowpath) ;  /* 0x0000005000a87944 */ /* 0x000fea0003c00000 */
[----:B------:R-:W-:Y:S05]  /*0dd0*/  BRA `(.L_x_1575) ;  /* 0x0000000000107947 */ /* 0x000fea0003800000 */
.L_x_1574:
[----:B------:R-:W0:Y:S02]  /*0de0*/  MUFU.RCP R41, R32 ;  /* 0x0000002000297308 */ /* 0x000e240000001000 */
[----:B0-----:R-:W-:-:S04]  /*0df0*/  FFMA R0, R32, R41, -1 ;  /* 0xbf80000020007423 */ /* 0x001fc80000000029 */
[----:B------:R-:W-:-:S04]  /*0e00*/  FADD.FTZ R0, -R0, -RZ ;  /* 0x800000ff00007221 */ /* 0x000fc80000010100 */
[----:B------:R-:W-:-:S07]  /*0e10*/  FFMA R41, R41, R0, R41 ;  /* 0x0000000029297223 */ /* 0x000fce0000000029 */
.L_x_1575:
[----:B------:R-:W-:Y:S05]  /*0e20*/  BSYNC B1 ;  /* 0x0000000000017941 */ /* 0x000fea0003800000 */
.L_x_1573:
[----:B------:R-:W-:Y:S02]  /*0e30*/  IMAD.U32 R0, R15, 0x10000, RZ ;  /* 0x000100000f007824 */ /* 0x000fe400078e00ff */
[----:B------:R-:W-:Y:S01]  /*0e40*/  FMUL R41, R14, R41 ;  /* 0x000000290e297220 */ /* 0x000fe20000400000 */
[----:B------:R-:W-:Y:S01]  /*0e50*/  IMAD.MOV.U32 R21, RZ, RZ, 0x3bbb989d ;  /* 0x3bbb989dff157424 */ /* 0x000fe200078e00ff */
[----:B------:R-:W-:Y:S01]  /*0e60*/  BSSY B1, `(.L_x_1576) ;  /* 0x0000019000017945 */ /* 0x000fe20003800000 */
[----:B------:R-:W-:Y:S01]  /*0e70*/  FMUL R2, R0, -1.7020000219345092773 ;  /* 0xbfd9db2300027820 */ /* 0x000fe20000400000 */
[----:B------:R-:W-:Y:S02]  /*0e80*/  IMAD.MOV.U32 R32, RZ, RZ, 0x437c0000 ;  /* 0x437c0000ff207424 */ /* 0x000fe400078e00ff */
        /* <DEDUP_REMOVED lines=18> */
.L_x_1577:
[----:B------:R-:W0:Y:S02]  /*0fb0*/  MUFU.RCP R41, R32 ;  /* 0x0000002000297308 */ /* 0x000e240000001000 */
[----:B0-----:R-:W-:-:S04]  /*0fc0*/  FFMA R0, R32, R41, -1 ;  /* 0xbf80000020007423 */ /* 0x001fc80000000029 */
[----:B------:R-:W-:-:S04]  /*0fd0*/  FADD.FTZ R0, -R0, -RZ ;  /* 0x800000ff00007221 */ /* 0x000fc80000010100 */
[----:B------:R-:W-:-:S07]  /*0fe0*/  FFMA R41, R41, R0, R41 ;  /* 0x0000000029297223 */ /* 0x000fce0000000029 */
.L_x_1578:
[----:B------:R-:W-:Y:S05]  /*0ff0*/  BSYNC B1 ;  /* 0x0000000000017941 */ /* 0x000fea0003800000 */
.L_x_1576:
[----:B------:R-:W-:Y:S01]  /*1000*/  IMAD.U32 R15, R15, 0x10000, RZ ;  /* 0x000100000f0f7824 */ /* 0x000fe200078e00ff */
[----:B------:R-:W-:Y:S01]  /*1010*/  SHF.L.U32 R29, R29, 0x10, RZ ;  /* 0x000000101d1d7819 */ /* 0x000fe200000006ff */
[----:B------:R-:W-:Y:S01]  /*1020*/  IMAD.MOV.U32 R21, RZ, RZ, 0x3bbb989d ;  /* 0x3bbb989dff157424 */ /* 0x000fe200078e00ff */
[----:B------:R-:W-:Y:S01]  /*1030*/  BSSY B1, `(.L_x_1579) ;  /* 0x000001d000017945 */ /* 0x000fe20003800000 */
[----:B------:R-:W-:Y:S01]  /*1040*/  FMUL R0, R15, -1.7020000219345092773 ;  /* 0xbfd9db230f007820 */ /* 0x000fe20000400000 */
[----:B------:R-:W-:Y:S02]  /*1050*/  IMAD.MOV.U32 R31, RZ, RZ, 0x437c0000 ;  /* 0x437c0000ff1f7424 */ /* 0x000fe400078e00ff */
[----:B------:R-:W-:Y:S02]  /*1060*/  IMAD.U32 R19, R19, 0x10000, RZ ;  /* 0x0001000013137824 */ /* 0x000fe400078e00ff */
        /* <DEDUP_REMOVED lines=19> */
[----:B------:R-:W-:Y:S05]  /*11a0*/  CALL.REL.NOINC `($__internal_17_$__cuda_sm20_rcp_rn_f32_slowpath) ;  /* 0x0000004c00b07944 */ /* 0x000fea0003c00000 */
[----:B------:R-:W-:Y:S05]  /*11b0*/  BRA `(.L_x_1581) ;  /* 0x0000000000107947 */ /* 0x000fea0003800000 */
.L_x_1580:
[----:B------:R-:W0:Y:S02]  /*11c0*/  MUFU.RCP R41, R32 ;  /* 0x0000002000297308 */ /* 0x000e240000001000 */
[----:B0-----:R-:W-:-:S04]  /*11d0*/  FFMA R0, R32, R41, -1 ;  /* 0xbf80000020007423 */ /* 0x001fc80000000029 */
[----:B------:R-:W-:-:S04]  /*11e0*/  FADD.FTZ R0, -R0, -RZ ;  /* 0x800000ff00007221 */ /* 0x000fc80000010100 */
[----:B------:R-:W-:-:S07]  /*11f0*/  FFMA R41, R41, R0, R41 ;  /* 0x0000000029297223 */ /* 0x000fce0000000029 */
.L_x_1581:
[----:B------:R-:W-:Y:S05]  /*1200*/  BSYNC B1 ;  /* 0x0000000000017941 */ /* 0x000fea0003800000 */
.L_x_1579:
[----:B------:R-:W-:Y:S01]  /*1210*/  FMUL R0, R15, R41 ;  /* 0x000000290f007220 */ /* 0x000fe20000400000 */
[----:B------:R-:W-:Y:S01]  /*1220*/  @P1 LEA R42, P3, R30, R9, 0x3 ;  /* 0x000000091e2a1211 */ /* 0x000fe200078618ff */
[----:B------:R-:W-:Y:S01]  /*1230*/  FMUL R29, R20, R7 ;  /* 0x00000007141d7220 */ /* 0x000fe20000400000 */
[C---:B------:R-:W-:Y:S01]  /*1240*/  @P1 LEA R40, P4, R30.reuse, R11, 0x3 ;  /* 0x0000000b1e281211 */ /* 0x040fe200078818ff */
[----:B------:R-:W-:Y:S01]  /*1250*/  FMUL R0, R19, R0 ;  /* 0x0000000013007220 */ /* 0x000fe20000400000 */
[C-C-:B------:R-:W-:Y:S01]  /*1260*/  @P1 LEA.HI.X R43, R30.reuse, R10, R17.reuse, 0x3, P3 ;  /* 0x0000000a1e2b1211 */ /* 0x140fe200018f1c11 */
[----:B------:R-:W-:Y:S01]  /*1270*/  VIADD R21, R3, 0x2 ;  /* 0x0000000203157836 */ /* 0x000fe20000000000 */
[----:B------:R-:W-:Y:S01]  /*1280*/  @P1 LEA.HI.X R41, R30, R13, R17, 0x3, P4 ;  /* 0x0000000d1e291211 */ /* 0x000fe200020f1c11 */
[-C--:B------:R-:W-:Y:S01]  /*1290*/  FMUL R30, R14, R7.reuse ;  /* 0x000000070e1e7220 */ /* 0x080fe20000400000 */
[----:B------:R-:W-:Y:S01]  /*12a0*/  FMNMX R17, RZ, |R28|, !PT ;  /* 0x4000001cff117209 */ /* 0x000fe20007800000 */
[-C--:B------:R-:W-:Y:S01]  /*12b0*/  FMUL R28, R28, R7.reuse ;  /* 0x000000071c1c7220 */ /* 0x080fe20000400000 */
[----:B------:R-:W-:Y:S01]  /*12c0*/  FMUL R31, R0, R7 ;  /* 0x00000007001f7220 */ /* 0x000fe20000400000 */
[----:B------:R-:W-:Y:S01]  /*12d0*/  VIADD R15, R4, 0x1e ;  /* 0x0000001e040f7836 */ /* 0x000fe20000000000 */
[----:B------:R-:W-:Y:S01]  /*12e0*/  ISETP.GE.U32.AND P2, PT, R21, R6, PT ;  /* 0x000000061500720c */ /* 0x000fe20003f46070 */
[----:B------:R-:W-:Y:S01]  /*12f0*/  ULDC UR4, c[0x0][0x248] ;  /* 0x0000920000047ab9 */ /* 0x000fe20000000800 */
[----:B------:R0:W-:Y:S01]  /*1300*/  @P1 STG.E.64 desc[UR10][R42.64], R28 ;  /* 0x0000001c2a001986 */ /* 0x0001e2000c101b0a */
[----:B------:R-:W-:Y:S01]  /*1310*/  IADD3 R52, P3, R50, UR4, RZ ;  /* 0x0000000432347c10 */ /* 0x000fe2000ff7e0ff */
[----:B------:R-:W-:Y:S01]  /*1320*/  BSSY B0, `(.L_x_1582) ;  /* 0x000001e000007945 */ /* 0x000fe20003800000 */
[----:B------:R-:W-:Y:S01]  /*1330*/  LOP3.LUT R15, R15, 0x1f, RZ, 0xc0, !PT ;  /* 0x0000001f0f0f7812 */ /* 0x000fe200078ec0ff */
[----:B------:R0:W-:Y:S01]  /*1340*/  @P1 STG.E.64 desc[UR10][R40.64], R30 ;  /* 0x0000001e28001986 */ /* 0x0001e2000c101b0a */
[----:B------:R-:W-:Y:S01]  /*1350*/  FMNMX R17, |R20|, R17, !PT ;  /* 0x0000001114117209 */ /* 0x000fe20007800200 */
[----:B------:R-:W-:Y:S01]  /*1360*/  IMAD.X R33, R33, 0x1, R16, P3 ;  /* 0x0000000121217824 */ /* 0x000fe200018e0610 */
[----:B------:R-:W-:-:S13]  /*1370*/  ISETP.LT.U32.AND P2, PT, R15, R8, !P2 ;  /* 0x000000080f00720c */ /* 0x000fda0005741070 */
[----:B------:R-:W-:Y:S01]  /*1380*/  @!P2 IMAD.MOV.U32 R49, RZ, RZ, RZ ;  /* 0x000000ffff31a224 */ /* 0x000fe200078e00ff */
[----:B------:R-:W-:Y:S01]  /*1390*/  @!P2 CS2R R50, SRZ ;  /* 0x000000000032a805 */ /* 0x000fe2000001ff00 */
[----:B0-----:R-:W-:Y:S06]  /*13a0*/  @!P2 BRA `(.L_x_1583) ;  /* 0x000000000054a947 */ /* 0x001fec0003800000 */
[----:B------:R-:W0:Y:S01]  /*13b0*/  LDC R20, c[0x0][0x24c] ;  /* 0x00009300ff147b82 */ /* 0x000e220000000800 */
[----:B------:R-:W-:Y:S01]  /*13c0*/  IMAD.U32 R21, RZ, RZ, UR4 ;  /* 0x00000004ff157e24 */ /* 0x000fe2000f8e00ff */
[----:B------:R-:W-:-:S04]  /*13d0*/  IADD3 R19, P1, P2, R15, UR4, R52 ;  /* 0x000000040f137c10 */ /* 0x000fc8000fa3e034 */
[----:B------:R-:W-:Y:S01]  /*13e0*/  IADD3.X R2, RZ, R33, R16, P1, P2 ;  /* 0x00000021ff027210 */ /* 0x000fe20000fe4410 */
[----:B------:R-:W-:-:S03]  /*13f0*/  IMAD.SHL.U32 R40, R19, 0x4, RZ ;  /* 0x0000000413287824 */ /* 0x000fc600078e00ff */
[----:B------:R-:W-:Y:S02]  /*1400*/  SHF.L.U64.HI R19, R19, 0x2, R2 ;  /* 0x0000000213137819 */ /* 0x000fe40000010202 */
[----:B------:R-:W-:-:S04]  /*1410*/  IADD3 R42, P3, R40, R39, RZ ;  /* 0x00000027282a7210 */ /* 0x000fc80007f7e0ff */
[----:B------:R-:W-:-:S05]  /*1420*/  IADD3.X R43, R19, R38, RZ, P3, !PT ;  /* 0x00000026132b7210 */ /* 0x000fca0001ffe4ff */
[----:B------:R1:W5:Y:S01]  /*1430*/  LDG.E R50, desc[UR10][R42.64] ;  /* 0x0000000a2a327981 */ /* 0x000362000c1e1900 */
[--C-:B0-----:R-:W-:Y:S02]  /*1440*/  SHF.R.U64 R21, R21, 0x1, R20.reuse ;  /* 0x0000000115157819 */ /* 0x101fe40000001214 */
[----:B------:R-:W-:Y:S02]  /*1450*/  SHF.R.U32.HI R32, RZ, 0x1, R20 ;  /* 0x00000001ff207819 */ /* 0x000fe40000011614 */
[----:B------:R-:W-:-:S04]  /*1460*/  IADD3 R20, P1, P2, R21, R36, R21 ;  /* 0x0000002415147210 */ /* 0x000fc80007a3e015 */
[----:B------:R-:W-:Y:S02]  /*1470*/  IADD3.X R2, R32, R45, R32, P1, P2 ;  /* 0x0000002d20027210 */ /* 0x000fe40000fe4420 */
[----:B------:R-:W-:Y:S02]  /*1480*/  IADD3 R21, P1, R15, R20, RZ ;  /* 0x000000140f157210 */ /* 0x000fe40007f3e0ff */
[----:B------:R-:W-:-:S03]  /*1490*/  IADD3 R40, P2, R40, R47, RZ ;  /* 0x0000002f28287210 */ /* 0x000fc60007f5e0ff */
[----:B------:R-:W-:Y:S01]  /*14a0*/  IMAD.X R2, RZ, RZ, R2, P1 ;  /* 0x000000ffff027224 */ /* 0x000fe200008e0602 */
[----:B------:R-:W-:Y:S01]  /*14b0*/  LEA R20, P1, R21, R44, 0x2 ;  /* 0x0000002c15147211 */ /* 0x000fe200078210ff */
[----:B------:R-:W-:-:S03]  /*14c0*/  IMAD.X R41, R19, 0x1, R48, P2 ;  /* 0x0000000113297824 */ /* 0x000fc600010e0630 */
[----:B------:R-:W-:Y:S02]  /*14d0*/  LEA.HI.X R21, R21, R46, R2, 0x2, P1 ;  /* 0x0000002e15157211 */ /* 0x000fe400008f1402 */
[----:B------:R1:W5:Y:S04]  /*14e0*/  LDG.E R51, desc[UR10][R40.64] ;  /* 0x0000000a28337981 */ /* 0x000368000c1e1900 */
[----:B------:R1:W5:Y:S03]  /*14f0*/  LDG.E R49, desc[UR10][R20.64] ;  /* 0x0000000a14317981 */ /* 0x000366000c1e1900 */
.L_x_1583:
[----:B------:R-:W-:Y:S05]  /*1500*/  BSYNC B0 ;  /* 0x0000000000007941 */ /* 0x000fea0003800000 */
.L_x_1582:
[----:B------:R-:W-:Y:S01]  /*1510*/  IMAD.U32 R32, R34, 0x10000, RZ ;  /* 0x0001000022207824 */ /* 0x000fe200078e00ff */
[----:B------:R-:W-:Y:S01]  /*1520*/  FMNMX R17, |R14|, R17, !PT ;  /* 0x000000110e117209 */ /* 0x000fe20007800200 */
[----:B------:R-:W-:Y:S01]  /*1530*/  IMAD.MOV.U32 R19, RZ, RZ, 0x3bbb989d ;  /* 0x3bbb989dff137424 */ /* 0x000fe200078e00ff */
[----:B------:R-:W-:Y:S01]  /*1540*/  BSSY B1, `(.L_x_1584) ;  /* 0x000001c000017945 */ /* 0x000fe20003800000 */
[----:B------:R-:W-:Y:S01]  /*1550*/  FMUL R2, R32, -1.7020000219345092773 ;  /* 0xbfd9db2320027820 */ /* 0x000fe20000400000 */
[----:B-1----:R-:W-:Y:S01]  /*1560*/  IMAD.MOV.U32 R20, RZ, RZ, 0x437c0000 ;  /* 0x437c0000ff147424 */ /* 0x002fe200078e00ff */
[----:B------:R-:W-:Y:S01]  /*1570*/  FMNMX R17, |R0|, R17, !PT ;  /* 0x0000001100117209 */ /* 0x000fe20007800200 */
[----:B------:R-:W-:Y:S01]  /*1580*/  FMUL R32, R32, 1.7020000219345092773 ;  /* 0x3fd9db2320207820 */ /* 0x000fe20000400000 */
[----:B------:R-:W-:Y:S01]  /*1590*/  FFMA.SAT R19, R2, R19, 0.5 ;  /* 0x3f00000002137423 */ /* 0x000fe20000002013 */
[----:B------:R-:W-:-:S03]  /*15a0*/  PRMT R14, R34, 0x7632, R14 ;  /* 0x00007632220e7816 */ /* 0x000fc6000000000e */
[----:B------:R-:W-:Y:S01]  /*15b0*/  FFMA.RM R19, R19, R20, 12582913 ;  /* 0x4b40000113137423 */ /* 0x000fe20000004014 */
[----:B------:R-:W-:-:S03]  /*15c0*/  IADD3 R20, P2, R5, R52, RZ ;  /* 0x0000003405147210 */ /* 0x000fc60007f5e0ff */
[C---:B------:R-:W-:Y:S01]  /*15d0*/  FADD R21, R19.reuse, -12583039 ;  /* 0xcb40007f13157421 */ /* 0x040fe20000000000 */
[----:B------:R-:W-:-:S03]  /*15e0*/  IMAD.SHL.U32 R19, R19, 0x800000, RZ ;  /* 0x0080000013137824 */ /* 0x000fc600078e00ff */
[----:B------:R-:W-:-:S04]  /*15f0*/  FFMA R21, R2, 1.4426950216293334961, -R21 ;  /* 0x3fb8aa3b02157823 */ /* 0x000fc80000000815 */
[----:B------:R-:W-:-:S04]  /*1600*/  FFMA R21, R2, 1.925963033500011079e-08, R21 ;  /* 0x32a5706002157823 */ /* 0x000fc80000000015 */
[----:B------:R-:W0:Y:S02]  /*1610*/  MUFU.EX2 R2, R21 ;  /* 0x0000001500027308 */ /* 0x000e240000000800 */
[----:B0-----:R-:W-:Y:S01]  /*1620*/  FFMA R40, R19, R2, 1 ;  /* 0x3f80000013287423 */ /* 0x001fe20000000002 */
[----:B------:R-:W-:-:S03]  /*1630*/  IADD3.X R19, RZ, R33, RZ, P2, !PT ;  /* 0x00000021ff137210 */ /* 0x000fc600017fe4ff */
[----:B------:R-:W-:-:S05]  /*1640*/  VIADD R2, R40, 0x1800000 ;  /* 0x0180000028027836 */ /* 0x000fca0000000000 */
[----:B------:R-:W-:-:S04]  /*1650*/  LOP3.LUT R2, R2, 0x7f800000, RZ, 0xc0, !PT ;  /* 0x7f80000002027812 */ /* 0x000fc800078ec0ff */
[----:B------:R-:W-:-:S13]  /*1660*/  ISETP.GT.U32.AND P1, PT, R2, 0x1ffffff, PT ;  /* 0x01ffffff0200780c */ /* 0x000fda0003f24070 */
[----:B------:R-:W-:Y:S05]  /*1670*/  @P1 BRA `(.L_x_1585) ;  /* 0x0000000000101947 */ /* 0x000fea0003800000 */
[----:B------:R-:W-:Y:S01]  /*1680*/  IMAD.MOV.U32 R0, RZ, RZ, R40 ;  /* 0x000000ffff007224 */ /* 0x000fe200078e0028 */
[----:B------:R-:W-:-:S07]  /*1690*/  MOV R2, 0x16b0 ;  /* 0x000016b000027802 */ /* 0x000fce0000000f00 */
[----:B-----5:R-:W-:Y:S05]  /*16a0*/  CALL.REL.NOINC `($__internal_17_$__cuda_sm20_rcp_rn_f32_slowpath) ;  /* 0x0000004800707944 */ /* 0x020fea0003c00000 */
[----:B------:R-:W-:Y:S05]  /*16b0*/  BRA `(.L_x_1586) ;  /* 0x0000000000107947 */ /* 0x000fea0003800000 */
.L_x_1585:
[----:B------:R-:W0:Y:S02]  /*16c0*/  MUFU.RCP R41, R40 ;  /* 0x0000002800297308 */ /* 0x000e240000001000 */
[----:B0-----:R-:W-:-:S04]  /*16d0*/  FFMA R0, R40, R41, -1 ;  /* 0xbf80000028007423 */ /* 0x001fc80000000029 */
[----:B------:R-:W-:-:S04]  /*16e0*/  FADD.FTZ R0, -R0, -RZ ;  /* 0x800000ff00007221 */ /* 0x000fc80000010100 */
[----:B------:R-:W-:-:S07]  /*16f0*/  FFMA R41, R41, R0, R41 ;  /* 0x0000000029297223 */ /* 0x000fce0000000029 */
.L_x_1586:
[----:B------:R-:W-:Y:S05]  /*1700*/  BSYNC B1 ;  /* 0x0000000000017941 */ /* 0x000fea0003800000 */
.L_x_1584:
[----:B------:R-:W-:Y:S01]  /*1710*/  IMAD.U32 R34, R34, 0x10000, RZ ;  /* 0x0001000022227824 */ /* 0x000fe200078e00ff */
[----:B------:R-:W-:Y:S01]  /*1720*/  BSSY B1, `(.L_x_1587) ;  /* 0x0000021000017945 */ /* 0x000fe20003800000 */
[----:B------:R-:W-:Y:S02]  /*1730*/  IMAD.MOV.U32 R21, RZ, RZ, 0x3bbb989d ;  /* 0x3bbb989dff157424 */ /* 0x000fe400078e00ff */
[----:B------:R-:W-:Y:S01]  /*1740*/  FMUL R0, R34, -1.7020000219345092773 ;  /* 0xbfd9db2322007820 */ /* 0x000fe20000400000 */
[C---:B------:R-:W-:Y:S01]  /*1750*/  IMAD.U32 R35, R54.reuse, 0x10000, RZ ;  /* 0x0001000036237824 */ /* 0x040fe200078e00ff */
[----:B------:R-:W-:Y:S02]  /*1760*/  PRMT R54, R54, 0x7632, R54 ;  /* 0x0000763236367816 */ /* 0x000fe40000000036 */
[----:B------:R-:W-:Y:S01]  /*1770*/  FFMA.SAT R2, R0, R21, 0.5 ;  /* 0x3f00000000027423 */ /* 0x000fe20000002015 */
[----:B------:R-:W-:-:S04]  /*1780*/  IMAD.MOV.U32 R21, RZ, RZ, 0x437c0000 ;  /* 0x437c0000ff157424 */ /* 0x000fc800078e00ff */
        /* <DEDUP_REMOVED lines=11> */
[C---:B------:R-:W-:Y:S02]  /*1840*/  SHF.L.U32 R21, R18.reuse, 0x10, RZ ;  /* 0x0000001012157819 */ /* 0x040fe400000006ff */
        /* <DEDUP_REMOVED lines=8> */
[----:B-----5:R-:W-:Y:S05]  /*18d0*/  CALL.REL.NOINC `($__internal_17_$__cuda_sm20_rcp_rn_f32_slowpath) ;  /* 0x0000004400e47944 */ /* 0x020fea0003c00000 */
[----:B------:R-:W-:Y:S05]  /*18e0*/  BRA `(.L_x_1589) ;  /* 0x0000000000107947 */ /* 0x000fea0003800000 */
.L_x_1588:
[----:B------:R-:W0:Y:S02]  /*18f0*/  MUFU.RCP R41, R42 ;  /* 0x0000002a00297308 */ /* 0x000e240000001000 */
[----:B0-----:R-:W-:-:S04]  /*1900*/  FFMA R0, R42, R41, -1 ;  /* 0xbf8000002a007423 */ /* 0x001fc80000000029 */
[----:B------:R-:W-:-:S04]  /*1910*/  FADD.FTZ R0, -R0, -RZ ;  /* 0x800000ff00007221 */ /* 0x000fc80000010100 */
[----:B------:R-:W-:-:S07]  /*1920*/  FFMA R41, R41, R0, R41 ;  /* 0x0000000029297223 */ /* 0x000fce0000000029 */
.L_x_1589:
[----:B------:R-:W-:Y:S05]  /*1930*/  BSYNC B1 ;  /* 0x0000000000017941 */ /* 0x000fea0003800000 */
.L_x_1587:
[----:B------:R-:W-:Y:S02]  /*1940*/  IMAD.U32 R0, R14, 0x10000, RZ ;  /* 0x000100000e007824 */ /* 0x000fe400078e00ff */
[----:B------:R-:W-:Y:S01]  /*1950*/  FMUL R34, R34, R41 ;  /* 0x0000002922227220 */ /* 0x000fe20000400000 */
[----:B------:R-:W-:Y:S01]  /*1960*/  IMAD.MOV.U32 R21, RZ, RZ, 0x3bbb989d ;  /* 0x3bbb989dff157424 */ /* 0x000fe200078e00ff */
[----:B------:R-:W-:Y:S01]  /*1970*/  BSSY B1, `(.L_x_1590) ;  /* 0x0000019000017945 */ /* 0x000fe20003800000 */
[C---:B------:R-:W-:Y:S01]  /*1980*/  FMUL R2, R0.reuse, -1.7020000219345092773 ;  /* 0xbfd9db2300027820 */ /* 0x040fe20000400000 */
        /* <DEDUP_REMOVED lines=19> */
.L_x_1591:
[----:B------:R-:W0:Y:S02]  /*1ac0*/  MUFU.RCP R41, R40 ;  /* 0x0000002800297308 */ /* 0x000e240000001000 */
[----:B0-----:R-:W-:-:S04]  /*1ad0*/  FFMA R0, R40, R41, -1 ;  /* 0xbf80000028007423 */ /* 0x001fc80000000029 */
[----:B------:R-:W-:-:S04]  /*1ae0*/  FADD.FTZ R0, -R0, -RZ ;  /* 0x800000ff00007221 */ /* 0x000fc80000010100 */
[----:B------:R-:W-:-:S07]  /*1af0*/  FFMA R41, R41, R0, R41 ;  /* 0x0000000029297223 */ /* 0x000fce0000000029 */
.L_x_1592:
[----:B------:R-:W-:Y:S05]  /*1b00*/  BSYNC B1 ;  /* 0x0000000000017941 */ /* 0x000fea0003800000 */
.L_x_1590:
[----:B------:R-:W-:Y:S01]  /*1b10*/  SHF.L.U32 R14, R14, 0x10, RZ ;  /* 0x000000100e0e7819 */ /* 0x000fe200000006ff */
[----:B------:R-:W-:Y:S01]  /*1b20*/  IMAD.MOV.U32 R21, RZ, RZ, 0x3bbb989d ;  /* 0x3bbb989dff157424 */ /* 0x000fe200078e00ff */
[----:B------:R-:W-:Y:S03]  /*1b30*/  BSSY B1, `(.L_x_1593) ;  /* 0x000001e000017945 */ /* 0x000fe60003800000 */
[----:B------:R-:W-:-:S04]  /*1b40*/  FMUL R0, R14, -1.7020000219345092773 ;  /* 0xbfd9db230e007820 */ /* 0x000fc80000400000 */
        /* <DEDUP_REMOVED lines=11> */
[----:B------:R-:W-:-:S04]  /*1c00*/  IMAD.U32 R35, R54, 0x10000, RZ ;  /* 0x0001000036237824 */ /* 0x000fc800078e00ff */
[----:B------:R-:W-:Y:S01]  /*1c10*/  FMUL R0, R0, R35 ;  /* 0x0000002300007220 */ /* 0x000fe20000400000 */
[----:B0-----:R-:W-:Y:S01]  /*1c20*/  FFMA R42, R2, R21, 1 ;  /* 0x3f800000022a7423 */ /* 0x001fe20000000015 */
[----:B------:R-:W-:-:S03]  /*1c30*/  IMAD.U32 R21, R18, 0x10000, RZ ;  /* 0x0001000012157824 */ /* 0x000fc600078e00ff */
        /* <DEDUP_REMOVED lines=9> */
.L_x_1594:
[----:B------:R-:W0:Y:S02]  /*1cd0*/  MUFU.RCP R41, R42 ;  /* 0x0000002a00297308 */ /* 0x000e240000001000 */
[----:B0-----:R-:W-:-:S04]  /*1ce0*/  FFMA R0, R42, R41, -1 ;  /* 0xbf8000002a007423 */ /* 0x001fc80000000029 */
[----:B------:R-:W-:-:S04]  /*1cf0*/  FADD.FTZ R0, -R0, -RZ ;  /* 0x800000ff00007221 */ /* 0x000fc80000010100 */
[----:B------:R-:W-:-:S07]  /*1d00*/  FFMA R41, R41, R0, R41 ;  /* 0x0000000029297223 */ /* 0x000fce0000000029 */
.L_x_1595:
[----:B------:R-:W-:Y:S05]  /*1d10*/  BSYNC B1 ;  /* 0x0000000000017941 */ /* 0x000fea0003800000 */
.L_x_1593:
[----:B------:R-:W-:Y:S01]  /*1d20*/  IADD3 R21, R3, 0x1, RZ ;  /* 0x0000000103157810 */ /* 0x000fe20007ffe0ff */
[----:B------:R-:W-:Y:S01]  /*1d30*/  ULDC UR4, c[0x0][0x248] ;  /* 0x0000920000047ab9 */ /* 0x000fe20000000800 */
[----:B------:R-:W-:Y:S01]  /*1d40*/  FMUL R0, R14, R41 ;  /* 0x000000290e007220 */ /* 0x000fe20000400000 */
[----:B------:R-:W-:Y:S01]  /*1d50*/  IADD3 R14, P3, R52, UR4, RZ ;  /* 0x00000004340e7c10 */ /* 0x000fe2000ff7e0ff */
[----:B------:R-:W-:Y:S01]  /*1d60*/  BSSY B0, `(.L_x_1596) ;  /* 0x0000030000007945 */ /* 0x000fe20003800000 */
[----:B------:R-:W-:Y:S01]  /*1d70*/  ISETP.GE.U32.AND P1, PT, R21, R6, PT ;  /* 0x000000061500720c */ /* 0x000fe20003f26070 */
[----:B------:R-:W-:Y:S02]  /*1d80*/  VIADD R21, R3, 0x3 ;  /* 0x0000000303157836 */ /* 0x000fe40000000000 */
[----:B------:R-:W-:Y:S01]  /*1d90*/  FMUL R2, R35, R0 ;  /* 0x0000000023027220 */ /* 0x000fe20000400000 */
[----:B------:R-:W-:Y:S01]  /*1da0*/  IMAD.X R16, R33, 0x1, R16, P3 ;  /* 0x0000000121107824 */ /* 0x000fe200018e0610 */
[----:B------:R-:W-:Y:S01]  /*1db0*/  ISETP.GE.U32.OR P2, PT, R5, R8, P1 ;  /* 0x000000080500720c */ /* 0x000fe20000f46470 */
[-C--:B------:R-:W-:Y:S01]  /*1dc0*/  FMUL R33, R18, R7.reuse ;  /* 0x0000000712217220 */ /* 0x080fe20000400000 */
[----:B------:R-:W-:Y:S01]  /*1dd0*/  ISETP.GE.U32.AND P1, PT, R21, R6, PT ;  /* 0x000000061500720c */ /* 0x000fe20003f26070 */
[-C--:B------:R-:W-:Y:S01]  /*1de0*/  FMUL R35, R2, R7.reuse ;  /* 0x0000000702237220 */ /* 0x080fe20000400000 */
[----:B------:R-:W-:Y:S01]  /*1df0*/  FMNMX R21, R17, |R32|, !PT ;  /* 0x4000002011157209 */ /* 0x000fe20007800000 */
[----:B------:R-:W-:Y:S01]  /*1e00*/  FMUL R32, R32, R7 ;  /* 0x0000000720207220 */ /* 0x000fe20000400000 */
[----:B------:R-:W-:Y:S01]  /*1e10*/  @P0 LEA R42, P3, R20, R9, 0x3 ;  /* 0x00000009142a0211 */ /* 0x000fe200078618ff */
[----:B------:R-:W-:Y:S01]  /*1e20*/  VIADD R0, R4, 0x1d ;  /* 0x0000001d04007836 */ /* 0x000fe20000000000 */
[----:B------:R-:W-:-:S02]  /*1e30*/  FMNMX R21, |R18|, R21, !PT ;  /* 0x0000001512157209 */ /* 0x000fc40007800200 */
[--C-:B------:R-:W-:Y:S02]  /*1e40*/  @P0 LEA.HI.X R43, R20, R10, R19.reuse, 0x3, P3 ;  /* 0x0000000a142b0211 */ /* 0x100fe400018f1c13 */
[C---:B------:R-:W-:Y:S01]  /*1e50*/  FMNMX R52, |R34|.reuse, R21, !PT ;  /* 0x0000001522347209 */ /* 0x040fe20007800200 */
[----:B------:R-:W-:Y:S01]  /*1e60*/  FMUL R34, R34, R7 ;  /* 0x0000000722227220 */ /* 0x000fe20000400000 */
[----:B------:R-:W-:Y:S01]  /*1e70*/  @!P2 LEA R40, P4, R20, R11, 0x3 ;  /* 0x0000000b1428a211 */ /* 0x000fe200078818ff */
[----:B------:R0:W-:Y:S01]  /*1e80*/  @P0 STG.E.64 desc[UR10][R42.64], R32 ;  /* 0x000000202a000986 */ /* 0x0001e2000c101b0a */
[----:B------:R-:W-:Y:S02]  /*1e90*/  LOP3.LUT R17, R0, 0x1f, RZ, 0xc0, !PT ;  /* 0x0000001f00117812 */ /* 0x000fe400078ec0ff */
[----:B------:R-:W-:Y:S02]  /*1ea0*/  @!P2 LEA.HI.X R41, R20, R13, R19, 0x3, P4 ;  /* 0x0000000d1429a211 */ /* 0x000fe400020f1c13 */
[----:B------:R-:W-:-:S02]  /*1eb0*/  ISETP.LT.U32.AND P1, PT, R17, R8, !P1 ;  /* 0x000000081100720c */ /* 0x000fc40004f21070 */
[----:B------:R-:W-:Y:S01]  /*1ec0*/  FMNMX R52, |R2|, R52, !PT ;  /* 0x0000003402347209 */ /* 0x000fe20007800200 */
[----:B------:R0:W-:Y:S10]  /*1ed0*/  @!P2 STG.E.64 desc[UR10][R40.64], R34 ;  /* 0x000000222800a986 */ /* 0x0001f4000c101b0a */
[----:B------:R-:W-:Y:S01]  /*1ee0*/  @!P1 CS2R R18, SRZ ;  /* 0x0000000000129805 */ /* 0x000fe2000001ff00 */
[----:B------:R-:W-:Y:S01]  /*1ef0*/  @!P1 IMAD.MOV.U32 R20, RZ, RZ, RZ ;  /* 0x000000ffff149224 */ /* 0x000fe200078e00ff */
[----:B------:R-:W-:Y:S06]  /*1f00*/  @!P1 BRA `(.L_x_1597) ;  /* 0x0000000000549947 */ /* 0x000fec0003800000 */
[----:B------:R-:W0:Y:S01]  /*1f10*/  LDC R21, c[0x0][0x24c] ;  /* 0x00009300ff157b82 */ /* 0x000e220000000800 */
[----:B------:R-:W-:Y:S01]  /*1f20*/  IMAD.U32 R0, RZ, RZ, UR4 ;  /* 0x00000004ff007e24 */ /* 0x000fe2000f8e00ff */
[----:B------:R-:W-:-:S05]  /*1f30*/  IADD3 R19, P0, P2, R17, UR4, R14 ;  /* 0x0000000411137c10 */ /* 0x000fca000fa1e00e */
[----:B------:R-:W-:Y:S01]  /*1f40*/  IMAD.SHL.U32 R20, R19, 0x4, RZ ;  /* 0x0000000413147824 */ /* 0x000fe200078e00ff */
[--C-:B0-----:R-:W-:Y:S02]  /*1f50*/  SHF.R.U64 R41, R0, 0x1, R21.reuse ;  /* 0x0000000100297819 */ /* 0x101fe40000001215 */
[----:B------:R-:W-:Y:S02]  /*1f60*/  SHF.R.U32.HI R2, RZ, 0x1, R21 ;  /* 0x00000001ff027819 */ /* 0x000fe40000011615 */
[--C-:B------:R-:W-:Y:S02]  /*1f70*/  IADD3 R36, P4, P5, R41, R36, R41.reuse ;  /* 0x0000002429247210 */ /* 0x100fe40007d9e029 */
[----:B------:R-:W-:Y:S02]  /*1f80*/  IADD3.X R0, RZ, R21, R16, P0, P2 ;  /* 0x00000015ff007210 */ /* 0x000fe400007e4410 */
[----:B------:R-:W-:Y:S02]  /*1f90*/  IADD3 R41, P0, P2, R17, R36, R41 ;  /* 0x0000002411297210 */ /* 0x000fe40007a1e029 */
[----:B------:R-:W-:-:S02]  /*1fa0*/  IADD3.X R45, R2, R45, R2, P4, P5 ;  /* 0x0000002d022d7210 */ /* 0x000fc400027ea402 */
[----:B------:R-:W-:Y:S02]  /*1fb0*/  SHF.L.U64.HI R19, R19, 0x2, R0 ;  /* 0x0000000213137819 */ /* 0x000fe40000010200 */
[C---:B------:R-:W-:Y:S02]  /*1fc0*/  IADD3 R36, P3, R20.reuse, R39, RZ ;  /* 0x0000002714247210 */ /* 0x040fe40007f7e0ff */
[----:B------:R-:W-:Y:S02]  /*1fd0*/  IADD3 R20, P4, R20, R47, RZ ;  /* 0x0000002f14147210 */ /* 0x000fe40007f9e0ff */
[----:B------:R-:W-:Y:S02]  /*1fe0*/  IADD3.X R0, RZ, R45, R2, P0, P2 ;  /* 0x0000002dff007210 */ /* 0x000fe400007e4402 */
[----:B------:R-:W-:Y:S01]  /*1ff0*/  LEA R44, P0, R41, R44, 0x2 ;  /* 0x0000002c292c7211 */ /* 0x000fe200078010ff */
[C---:B------:R-:W-:Y:S01]  /*2000*/  IMAD.X R21, R19.reuse, 0x1, R48, P4 ;  /* 0x0000000113157824 */ /* 0x040fe200020e0630 */
[----:B------:R-:W-:-:S02]  /*2010*/  IADD3.X R37, R19, R38, RZ, P3, !PT ;  /* 0x0000002613257210 */ /* 0x000fc40001ffe4ff */
[----:B------:R-:W-:Y:S02]  /*2020*/  LEA.HI.X R45, R41, R46, R0, 0x2, P0 ;  /* 0x0000002e292d7211 */ /* 0x000fe400000f1400 */
[----:B------:R1:W5:Y:S04]  /*2030*/  LDG.E R20, desc[UR10][R20.64] ;  /* 0x0000000a14147981 */ /* 0x000368000c1e1900 */
[----:B------:R1:W5:Y:S04]  /*2040*/  LDG.E R19, desc[UR10][R36.64] ;  /* 0x0000000a24137981 */ /* 0x000368000c1e1900 */
[----:B------:R1:W5:Y:S02]  /*2050*/  LDG.E R18, desc[UR10][R44.64] ;  /* 0x0000000a2c127981 */ /* 0x000364000c1e1900 */
.L_x_1597:
[----:B------:R-:W-:Y:S05]  /*2060*/  BSYNC B0 ;  /* 0x0000000000007941 */ /* 0x000fea0003800000 */
.L_x_1596:
[----:B-1---5:R-:W-:Y:S01]  /*2070*/  IMAD.U32 R44, R50, 0x10000, RZ ;  /* 0x00010000322c7824 */ /* 0x022fe200078e00ff */
[----:B------:R-:W-:Y:S01]  /*2080*/  IADD3 R38, P2, R15, R14, RZ ;  /* 0x0000000e0f267210 */ /* 0x000fe20007f5e0ff */
[----:B------:R-:W-:Y:S01]  /*2090*/  IMAD.MOV.U32 R21, RZ, RZ, 0x3bbb989d ;  /* 0x3bbb989dff157424 */ /* 0x000fe200078e00ff */
[----:B------:R-:W-:Y:S01]  /*20a0*/  BSSY B1, `(.L_x_1598) ;  /* 0x000001b000017945 */ /* 0x000fe20003800000 */
[----:B------:R-:W-:Y:S01]  /*20b0*/  FMUL R0, R44, -1.7020000219345092773 ;  /* 0xbfd9db232c007820 */ /* 0x000fe20000400000 */
[----:B------:R-:W-:Y:S01]  /*20c0*/  IMAD.MOV.U32 R37, RZ, RZ, 0x437c0000 ;  /* 0x437c0000ff257424 */ /* 0x000fe200078e00ff */
[----:B------:R-:W-:Y:S01]  /*20d0*/  PRMT R39, R50, 0x7632, R39 ;  /* 0x0000763232277816 */ /* 0x000fe20000000027 */
[----:B------:R-:W-:Y:S01]  /*20e0*/  FMUL R44, R44, 1.7020000219345092773 ;  /* 0x3fd9db232c2c7820 */ /* 0x000fe20000400000 */
[----:B------:R-:W-:Y:S01]  /*20f0*/  FFMA.SAT R2, R0, R21, 0.5 ;  /* 0x3f00000000027423 */ /* 0x000fe20000002015 */
[----:B------:R-:W-:-:S03]  /*2100*/  IMAD.X R36, RZ, RZ, R16, P2 ;  /* 0x000000ffff247224 */ /* 0x000fc600010e0610 */
[----:B------:R-:W-:Y:S01]  /*2110*/  FFMA.RM R2, R2, R37, 12582913 ;  /* 0x4b40000102027423 */ /* 0x000fe20000004025 */
[----:B------:R-:W-:-:S03]  /*2120*/  IADD3 R37, R3, 0x2, RZ ;  /* 0x0000000203257810 */ /* 0x000fc60007ffe0ff */
[C---:B------:R-:W-:Y:S01]  /*2130*/  FADD R21, R2.reuse, -12583039 ;  /* 0xcb40007f02157421 */ /* 0x040fe20000000000 */
[----:B------:R-:W-:-:S03]  /*2140*/  IMAD.SHL.U32 R2, R2, 0x800000, RZ ;  /* 0x0080000002027824 */ /* 0x000fc600078e00ff */
[----:B------:R-:W-:-:S04]  /*2150*/  FFMA R21, R0, 1.4426950216293334961, -R21 ;  /* 0x3fb8aa3b00157823 */ /* 0x000fc80000000815 */
[----:B------:R-:W-:-:S06]  /*2160*/  FFMA R21, R0, 1.925963033500011079e-08, R21 ;  /* 0x32a5706000157823 */ /* 0x000fcc0000000015 */
[----:B------:R-:W1:Y:S02]  /*2170*/  MUFU.EX2 R21, R21 ;  /* 0x0000001500157308 */ /* 0x000e640000000800 */
[----:B-1----:R-:W-:-:S04]  /*2180*/  FFMA R2, R2, R21, 1 ;  /* 0x3f80000002027423 */ /* 0x002fc80000000015 */
[----:B------:R-:W-:-:S05]  /*2190*/  VIADD R0, R2, 0x1800000 ;  /* 0x0180000002007836 */ /* 0x000fca0000000000 */
[----:B------:R-:W-:-:S04]  /*21a0*/  LOP3.LUT R0, R0, 0x7f800000, RZ, 0xc0, !PT ;  /* 0x7f80000000007812 */ /* 0x000fc800078ec0ff */
[----:B------:R-:W-:-:S13]  /*21b0*/  ISETP.GT.U32.AND P0, PT, R0, 0x1ffffff, PT ;  /* 0x01ffffff0000780c */ /* 0x000fda0003f04070 */
[----:B------:R-:W-:Y:S05]  /*21c0*/  @P0 BRA `(.L_x_1599) ;  /* 0x0000000000100947 */ /* 0x000fea0003800000 */
[----:B------:R-:W-:Y:S01]  /*21d0*/  IMAD.MOV.U32 R0, RZ, RZ, R2 ;  /* 0x000000ffff007224 */ /* 0x000fe200078e0002 */
[----:B------:R-:W-:-:S07]  /*21e0*/  MOV R2, 0x2200 ;  /* 0x0000220000027802 */ /* 0x000fce0000000f00 */
[----:B0-----:R-:W-:Y:S05]  /*21f0*/  CALL.REL.NOINC `($__internal_17_$__cuda_sm20_rcp_rn_f32_slowpath) ;  /* 0x0000003c009c7944 */ /* 0x001fea0003c00000 */
[----:B------:R-:W-:Y:S05]  /*2200*/  BRA `(.L_x_1600) ;  /* 0x0000000000107947 */ /* 0x000fea0003800000 */
.L_x_1599:
[----:B0-----:R-:W0:Y:S02]  /*2210*/  MUFU.RCP R41, R2 ;  /* 0x0000000200297308 */ /* 0x001e240000001000 */
[----:B0-----:R-:W-:-:S04]  /*2220*/  FFMA R0, R2, R41, -1 ;  /* 0xbf80000002007423 */ /* 0x001fc80000000029 */
[----:B------:R-:W-:-:S04]  /*2230*/  FADD.FTZ R0, -R0, -RZ ;  /* 0x800000ff00007221 */ /* 0x000fc80000010100 */
[----:B------:R-:W-:-:S07]  /*2240*/  FFMA R41, R41, R0, R41 ;  /* 0x0000000029297223 */ /* 0x000fce0000000029 */
.L_x_1600:
[----:B------:R-:W-:Y:S05]  /*2250*/  BSYNC B1 ;  /* 0x0000000000017941 */ /* 0x000fea0003800000 */
.L_x_1598:
[----:B------:R-:W-:Y:S01]  /*2260*/  IMAD.U32 R50, R50, 0x10000, RZ ;  /* 0x0001000032327824 */ /* 0x000fe200078e00ff */
[----:B------:R-:W-:Y:S01]  /*2270*/  BSSY B1, `(.L_x_1601) ;  /* 0x0000021000017945 */ /* 0x000fe20003800000 */
[----:B------:R-:W-:Y:S02]  /*2280*/  IMAD.MOV.U32 R21, RZ, RZ, 0x3bbb989d ;  /* 0x3bbb989dff157424 */ /* 0x000fe400078e00ff */
[----:B------:R-:W-:Y:S01]  /*2290*/  FMUL R0, R50, -1.7020000219345092773 ;  /* 0xbfd9db2332007820 */ /* 0x000fe20000400000 */
[----:B------:R-:W-:Y:S02]  /*22a0*/  IMAD.MOV.U32 R43, RZ, RZ, 0x437c0000 ;  /* 0x437c0000ff2b7424 */ /* 0x000fe400078e00ff */
[C---:B------:R-:W-:Y:S02]  /*22b0*/  IMAD.U32 R46, R49.reuse, 0x10000, RZ ;  /* 0x00010000312e7824 */ /* 0x040fe400078e00ff */
[----:B------:R-:W-:Y:S01]  /*22c0*/  FFMA.SAT R2, R0, R21, 0.5 ;  /* 0x3f00000000027423 */ /* 0x000fe20000002015 */
[----:B------:R-:W-:-:S03]  /*22d0*/  PRMT R49, R49, 0x7632, R49 ;  /* 0x0000763231317816 */ /* 0x000fc60000000031 */
        /* <DEDUP_REMOVED lines=9> */
[C---:B------:R-:W-:Y:S01]  /*2370*/  IMAD.U32 R0, R51.reuse, 0x10000, RZ ;  /* 0x0001000033007824 */ /* 0x040fe200078e00ff */
[----:B------:R-:W-:Y:S02]  /*2380*/  PRMT R51, R51, 0x7632, R51 ;  /* 0x0000763233337816 */ /* 0x000fe40000000033 */
        /* <DEDUP_REMOVED lines=11> */
.L_x_1602:
[----:B------:R-:W0:Y:S02]  /*2440*/  MUFU.RCP R41, R40 ;  /* 0x0000002800297308 */ /* 0x000e240000001000 */
[----:B0-----:R-:W-:-:S04]  /*2450*/  FFMA R0, R40, R41, -1 ;  /* 0xbf80000028007423 */ /* 0x001fc80000000029 */
[----:B------:R-:W-:-:S04]  /*2460*/  FADD.FTZ R0, -R0, -RZ ;  /* 0x800000ff00007221 */ /* 0x000fc80000010100 */
[----:B------:R-:W-:-:S07]  /*2470*/  FFMA R41, R41, R0, R41 ;  /* 0x0000000029297223 */ /* 0x000fce0000000029 */
.L_x_1603:
[----:B------:R-:W-:Y:S05]  /*2480*/  BSYNC B1 ;  /* 0x0000000000017941 */ /* 0x000fea0003800000 */
.L_x_1601:
        /* <DEDUP_REMOVED lines=24> */
.L_x_1605:
[----:B------:R-:W0:Y:S02]  /*2610*/  MUFU.RCP R41, R2 ;  /* 0x0000000200297308 */ /* 0x000e240000001000 */
[----:B0-----:R-:W-:-:S04]  /*2620*/  FFMA R0, R2, R41, -1 ;  /* 0xbf80000002007423 */ /* 0x001fc80000000029 */
[----:B------:R-:W-:-:S04]  /*2630*/  FADD.FTZ R0, -R0, -RZ ;  /* 0x800000ff00007221 */ /* 0x000fc80000010100 */
[----:B------:R-:W-:-:S07]  /*2640*/  FFMA R41, R41, R0, R41 ;  /* 0x0000000029297223 */ /* 0x000fce0000000029 */
.L_x_1606:
[----:B------:R-:W-:Y:S05]  /*2650*/  BSYNC B1 ;  /* 0x0000000000017941 */ /* 0x000fea0003800000 */
.L_x_1604:
[----:B------:R-:W-:Y:S01]  /*2660*/  IMAD.U32 R39, R39, 0x10000, RZ ;  /* 0x0001000027277824 */ /* 0x000fe200078e00ff */
[----:B------:R-:W-:Y:S01]  /*2670*/  BSSY B1, `(.L_x_1607) ;  /* 0x000001f000017945 */ /* 0x000fe20003800000 */
[----:B------:R-:W-:Y:S02]  /*2680*/  IMAD.MOV.U32 R21, RZ, RZ, 0x3bbb989d ;  /* 0x3bbb989dff157424 */ /* 0x000fe400078e00ff */
[----:B------:R-:W-:Y:S01]  /*2690*/  FMUL R0, R39, -1.7020000219345092773 ;  /* 0xbfd9db2327007820 */ /* 0x000fe20000400000 */
[----:B------:R-:W-:Y:S02]  /*26a0*/  IMAD.MOV.U32 R43, RZ, RZ, 0x437c0000 ;  /* 0x437c0000ff2b7424 */ /* 0x000fe400078e00ff */
[----:B------:R-:W-:Y:S02]  /*26b0*/  IMAD.U32 R49, R49, 0x10000, RZ ;  /* 0x0001000031317824 */ /* 0x000fe400078e00ff */
[----:B------:R-:W-:Y:S01]  /*26c0*/  FFMA.SAT R2, R0, R21, 0.5 ;  /* 0x3f00000000027423 */ /* 0x000fe20000002015 */
[----:B------:R-:W-:-:S03]  /*26d0*/  IMAD.U32 R51, R51, 0x10000, RZ ;  /* 0x0001000033337824 */ /* 0x000fc600078e00ff */
        /* <DEDUP_REMOVED lines=20> */
.L_x_1608:
[----:B------:R-:W0:Y:S02]  /*2820*/  MUFU.RCP R41, R40 ;  /* 0x0000002800297308 */ /* 0x000e240000001000 */
[----:B0-----:R-:W-:-:S04]  /*2830*/  FFMA R0, R40, R41, -1 ;  /* 0xbf80000028007423 */ /* 0x001fc80000000029 */
[----:B------:R-:W-:-:S04]  /*2840*/  FADD.FTZ R0, -R0, -RZ ;  /* 0x800000ff00007221 */ /* 0x000fc80000010100 */
[----:B------:R-:W-:-:S07]  /*2850*/  FFMA R41, R41, R0, R41 ;  /* 0x0000000029297223 */ /* 0x000fce0000000029 */
.L_x_1609:
[----:B------:R-:W-:Y:S05]  /*2860*/  BSYNC B1 ;  /* 0x0000000000017941 */ /* 0x000fea0003800000 */
.L_x_1607:
[----:B------:R-:W-:Y:S01]  /*2870*/  IMAD.U32 R0, R19, 0x10000, RZ ;  /* 0x0001000013007824 */ /* 0x000fe200078e00ff */
[----:B------:R-:W-:Y:S01]  /*2880*/  ISETP.GE.U32.AND P0, PT, R37, R6, PT ;  /* 0x000000062500720c */ /* 0x000fe20003f06070 */
[----:B------:R-:W-:Y:S02]  /*2890*/  IMAD.MOV.U32 R21, RZ, RZ, 0x3bbb989d ;  /* 0x3bbb989dff157424 */ /* 0x000fe400078e00ff */
[----:B------:R-:W-:Y:S01]  /*28a0*/  FMUL R37, R44, R7 ;  /* 0x000000072c257220 */ /* 0x000fe20000400000 */
[----:B------:R-:W-:Y:S01]  /*28b0*/  FMUL R2, R0, -1.7020000219345092773 ;  /* 0xbfd9db2300027820 */ /* 0x000fe20000400000 */
[----:B------:R-:W-:Y:S01]  /*28c0*/  IMAD.MOV.U32 R40, RZ, RZ, 0x437c0000 ;  /* 0x437c0000ff287424 */ /* 0x000fe200078e00ff */
[----:B------:R-:W-:Y:S01]  /*28d0*/  ISETP.GE.U32.OR P0, PT, R15, R8, P0 ;  /* 0x000000080f00720c */ /* 0x000fe20000706470 */
[----:B------:R-:W-:Y:S01]  /*28e0*/  ULDC.64 UR12, c[0x0][0x248] ;  /* 0x00009200000c7ab9 */ /* 0x000fe20000000a00 */
[----:B------:R-:W-:Y:S01]  /*28f0*/  FFMA.SAT R21, R2, R21, 0.5 ;  /* 0x3f00000002157423 */ /* 0x000fe20000002015 */
[----:B------:R-:W-:Y:S01]  /*2900*/  ULOP3.LUT UR4, UR13, 0x7fffffff, URZ, 0xc0, !UPT ;  /* 0x7fffffff0d047892 */ /* 0x000fe2000f8ec03f */
[----:B------:R-:W-:Y:S02]  /*2910*/  BSSY B1, `(.L_x_1610) ;  /* 0x0000027000017945 */ /* 0x000fe40003800000 */
[----:B------:R-:W-:-:S04]  /*2920*/  FFMA.RM R47, R21, R40, 12582913 ;  /* 0x4b400001152f7423 */ /* 0x000fc80000004028 */
[C---:B------:R-:W-:Y:S01]  /*2930*/  FADD R21, R47.reuse, -12583039 ;  /* 0xcb40007f2f157421 */ /* 0x040fe20000000000 */
[----:B------:R-:W-:Y:S02]  /*2940*/  SHF.L.U32 R47, R47, 0x17, RZ ;  /* 0x000000172f2f7819 */ /* 0x000fe400000006ff */
[----:B------:R-:W-:Y:S01]  /*2950*/  @!P0 LEA R42, P2, R38, R9, 0x3 ;  /* 0x00000009262a8211 */ /* 0x000fe200078418ff */
[----:B------:R-:W-:Y:S01]  /*2960*/  FFMA R21, R2, 1.4426950216293334961, -R21 ;  /* 0x3fb8aa3b02157823 */ /* 0x000fe20000000815 */
[C---:B------:R-:W-:Y:S02]  /*2970*/  @!P0 LEA R40, P3, R38.reuse, R11, 0x3 ;  /* 0x0000000b26288211 */ /* 0x040fe400078618ff */
[--C-:B------:R-:W-:Y:S01]  /*2980*/  @!P0 LEA.HI.X R43, R38, R10, R36.reuse, 0x3, P2 ;  /* 0x0000000a262b8211 */ /* 0x100fe200010f1c24 */
[----:B------:R-:W-:Y:S01]  /*2990*/  FFMA R48, R2, 1.925963033500011079e-08, R21 ;  /* 0x32a5706002307823 */ /* 0x000fe20000000015 */
[----:B------:R-:W-:Y:S01]  /*29a0*/  FMUL R2, R39, R41 ;  /* 0x0000002927027220 */ /* 0x000fe20000400000 */
[----:B------:R-:W-:Y:S01]  /*29b0*/  @!P0 LEA.HI.X R41, R38, R13, R36, 0x3, P3 ;  /* 0x0000000d26298211 */ /* 0x000fe200018f1c24 */
[-C--:B------:R-:W-:Y:S01]  /*29c0*/  FMUL R36, R45, R7.reuse ;  /* 0x000000072d247220 */ /* 0x080fe20000400000 */
[----:B------:R-:W-:Y:S01]  /*29d0*/  FMUL R38, R46, R7 ;  /* 0x000000072e267220 */ /* 0x000fe20000400000 */
[----:B------:R-:W-:Y:S01]  /*29e0*/  FMUL R50, R49, R2 ;  /* 0x0000000231327220 */ /* 0x000fe20000400000 */
[----:B------:R-:W0:Y:S01]  /*29f0*/  MUFU.EX2 R48, R48 ;  /* 0x0000003000307308 */ /* 0x000e220000000800 */
[----:B------:R-:W-:Y:S01]  /*2a00*/  FMNMX R21, R52, |R45|, !PT ;  /* 0x4000002d34157209 */ /* 0x000fe20007800000 */
[----:B------:R1:W-:Y:S01]  /*2a10*/  @!P0 STG.E.64 desc[UR10][R42.64], R36 ;  /* 0x000000242a008986 */ /* 0x0003e2000c101b0a */
[----:B------:R-:W-:-:S02]  /*2a20*/  FMUL R39, R50, R7 ;  /* 0x0000000732277220 */ /* 0x000fc40000400000 */
[----:B------:R-:W-:Y:S02]  /*2a30*/  FMNMX R21, |R44|, R21, !PT ;  /* 0x000000152c157209 */ /* 0x000fe40007800200 */
[----:B------:R-:W-:Y:S01]  /*2a40*/  IADD3 R44, P2, P3, R17, UR12, R14 ;  /* 0x0000000c112c7c10 */ /* 0x000fe2000fb5e00e */
[----:B------:R1:W-:Y:S01]  /*2a50*/  @!P0 STG.E.64 desc[UR10][R40.64], R38 ;  /* 0x0000002628008986 */ /* 0x0003e2000c101b0a */
[----:B------:R-:W-:Y:S01]  /*2a60*/  FMNMX R45, |R46|, R21, !PT ;  /* 0x000000152e2d7209 */ /* 0x000fe20007800200 */
[----:B------:R-:W-:Y:S01]  /*2a70*/  FMUL R14, R0, 1.7020000219345092773 ;  /* 0x3fd9db23000e7820 */ /* 0x000fe20000400000 */
[----:B------:R-:W-:Y:S02]  /*2a80*/  PRMT R46, R19, 0x7632, R46 ;  /* 0x00007632132e7816 */ /* 0x000fe4000000002e */
[----:B------:R-:W-:Y:S01]  /*2a90*/  FMNMX R45, |R50|, R45, !PT ;  /* 0x0000002d322d7209 */ /* 0x000fe20007800200 */
[----:B0-----:R-:W-:Y:S01]  /*2aa0*/  FFMA R48, R47, R48, 1 ;  /* 0x3f8000002f307423 */ /* 0x001fe20000000030 */
[----:B------:R-:W-:-:S03]  /*2ab0*/  IADD3.X R47, RZ, UR4, R16, P2, P3 ;  /* 0x00000004ff2f7c10 */ /* 0x000fc600097e6410 */
[----:B------:R-:W-:-:S05]  /*2ac0*/  VIADD R2, R48, 0x1800000 ;  /* 0x0180000030027836 */ /* 0x000fca0000000000 */
[----:B------:R-:W-:-:S04]  /*2ad0*/  LOP3.LUT R2, R2, 0x7f800000, RZ, 0xc0, !PT ;  /* 0x7f80000002027812 */ /* 0x000fc800078ec0ff */
[----:B------:R-:W-:-:S13]  /*2ae0*/  ISETP.GT.U32.AND P0, PT, R2, 0x1ffffff, PT ;  /* 0x01ffffff0200780c */ /* 0x000fda0003f04070 */
[----:B-1----:R-:W-:Y:S05]  /*2af0*/  @P0 BRA `(.L_x_1611) ;  /* 0x0000000000100947 */ /* 0x002fea0003800000 */
[----:B------:R-:W-:Y:S01]  /*2b00*/  IMAD.MOV.U32 R0, RZ, RZ, R48 ;  /* 0x000000ffff007224 */ /* 0x000fe200078e0030 */
[----:B------:R-:W-:-:S07]  /*2b10*/  MOV R2, 0x2b30 ;  /* 0x00002b3000027802 */ /* 0x000fce0000000f00 */
[----:B------:R-:W-:Y:S05]  /*2b20*/  CALL.REL.NOINC `($__internal_17_$__cuda_sm20_rcp_rn_f32_slowpath) ;  /* 0x0000003400507944 */ /* 0x000fea0003c00000 */
[----:B------:R-:W-:Y:S05]  /*2b30*/  BRA `(.L_x_1612) ;  /* 0x0000000000107947 */ /* 0x000fea0003800000 */
.L_x_1611:
[----:B------:R-:W0:Y:S02]  /*2b40*/  MUFU.RCP R41, R48 ;  /* 0x0000003000297308 */ /* 0x000e240000001000 */
[----:B0-----:R-:W-:-:S04]  /*2b50*/  FFMA R0, R48, R41, -1 ;  /* 0xbf80000030007423 */ /* 0x001fc80000000029 */
[----:B------:R-:W-:-:S04]  /*2b60*/  FADD.FTZ R0, -R0, -RZ ;  /* 0x800000ff00007221 */ /* 0x000fc80000010100 */
[----:B------:R-:W-:-:S07]  /*2b70*/  FFMA R41, R41, R0, R41 ;  /* 0x0000000029297223 */ /* 0x000fce0000000029 */
.L_x_1612:
[----:B------:R-:W-:Y:S05]  /*2b80*/  BSYNC B1 ;  /* 0x0000000000017941 */ /* 0x000fea0003800000 */
.L_x_1610:
[----:B------:R-:W-:Y:S01]  /*2b90*/  IMAD.U32 R19, R19, 0x10000, RZ ;  /* 0x0001000013137824 */ /* 0x000fe200078e00ff */
[----:B------:R-:W-:Y:S01]  /*2ba0*/  BSSY B1, `(.L_x_1613) ;  /* 0x0000021000017945 */ /* 0x000fe20003800000 */
[----:B------:R-:W-:Y:S02]  /*2bb0*/  IMAD.MOV.U32 R21, RZ, RZ, 0x3bbb989d ;  /* 0x3bbb989dff157424 */ /* 0x000fe400078e00ff */
[----:B------:R-:W-:Y:S01]  /*2bc0*/  FMUL R0, R19, -1.7020000219345092773 ;  /* 0xbfd9db2313007820 */ /* 0x000fe20000400000 */
[----:B------:R-:W-:Y:S02]  /*2bd0*/  IMAD.MOV.U32 R43, RZ, RZ, 0x437c0000 ;  /* 0x437c0000ff2b7424 */ /* 0x000fe400078e00ff */
[----:B------:R-:W-:Y:S02]  /*2be0*/  IMAD.U32 R16, R18, 0x10000, RZ ;  /* 0x0001000012107824 */ /* 0x000fe400078e00ff */
[----:B------:R-:W-:Y:S01]  /*2bf0*/  FFMA.SAT R2, R0, R21, 0.5 ;  /* 0x3f00000000027423 */ /* 0x000fe20000002015 */
[----:B------:R-:W-:-:S03]  /*2c00*/  PRMT R18, R18, 0x7632, R18 ;  /* 0x0000763212127816 */ /* 0x000fc60000000012 */
        /* <DEDUP_REMOVED lines=20> */
[----:B------:R-:W-:Y:S05]  /*2d50*/  CALL.REL.NOINC `($__internal_17_$__cuda_sm20_rcp_rn_f32_slowpath) ;  /* 0x0000003000c47944 */ /* 0x000fea0003c00000 */
[----:B------:R-:W-:Y:S05]  /*2d60*/  BRA `(.L_x_1615) ;  /* 0x0000000000107947 */ /* 0x000fea0003800000 */
.L_x_1614:
[----:B------:R-:W0:Y:S02]  /*2d70*/  MUFU.RCP R41, R42 ;  /* 0x0000002a00297308 */ /* 0x000e240000001000 */
[----:B0-----:R-:W-:-:S04]  /*2d80*/  FFMA R0, R42, R41, -1 ;  /* 0xbf8000002a007423 */ /* 0x001fc80000000029 */
[----:B------:R-:W-:-:S04]  /*2d90*/  FADD.FTZ R0, -R0, -RZ ;  /* 0x800000ff00007221 */ /* 0x000fc80000010100 */
[----:B------:R-:W-:-:S07]  /*2da0*/  FFMA R41, R41, R0, R41 ;  /* 0x0000000029297223 */ /* 0x000fce0000000029 */
.L_x_1615:
[----:B------:R-:W-:Y:S05]  /*2db0*/  BSYNC B1 ;  /* 0x0000000000017941 */ /* 0x000fea0003800000 */
.L_x_1613:
        /* <DEDUP_REMOVED lines=24> */
.L_x_1617:
[----:B------:R-:W0:Y:S02]  /*2f40*/  MUFU.RCP R41, R40 ;  /* 0x0000002800297308 */ /* 0x000e240000001000 */
[----:B0-----:R-:W-:-:S04]  /*2f50*/  FFMA R0, R40, R41, -1 ;  /* 0xbf80000028007423 */ /* 0x001fc80000000029 */
[----:B------:R-:W-:-:S04]  /*2f60*/  FADD.FTZ R0, -R0, -RZ ;  /* 0x800000ff00007221 */ /* 0x000fc80000010100 */
[----:B------:R-:W-:-:S07]  /*2f70*/  FFMA R41, R41, R0, R41 ;  /* 0x0000000029297223 */ /* 0x000fce0000000029 */
.L_x_1618:
[----:B------:R-:W-:Y:S05]  /*2f80*/  BSYNC B1 ;  /* 0x0000000000017941 */ /* 0x000fea0003800000 */
.L_x_1616:
[----:B------:R-:W-:Y:S01]  /*2f90*/  IMAD.U32 R46, R46, 0x10000, RZ ;  /* 0x000100002e2e7824 */ /* 0x000fe200078e00ff */
[----:B------:R-:W-:Y:S01]  /*2fa0*/  BSSY B1, `(.L_x_1619) ;  /* 0x000001f000017945 */ /* 0x000fe20003800000 */
[----:B------:R-:W-:Y:S02]  /*2fb0*/  IMAD.MOV.U32 R19, RZ, RZ, 0x3bbb989d ;  /* 0x3bbb989dff137424 */ /* 0x000fe400078e00ff */
        /* <DEDUP_REMOVED lines=25> */
.L_x_1620:
[----:B------:R-:W0:Y:S02]  /*3150*/  MUFU.RCP R41, R40 ;  /* 0x0000002800297308 */ /* 0x000e240000001000 */
[----:B0-----:R-:W-:-:S04]  /*3160*/  FFMA R0, R40, R41, -1 ;  /* 0xbf80000028007423 */ /* 0x001fc80000000029 */
[----:B------:R-:W-:-:S04]  /*3170*/  FADD.FTZ R0, -R0, -RZ ;  /* 0x800000ff00007221 */ /* 0x000fc80000010100 */
[----:B------:R-:W-:-:S07]  /*3180*/  FFMA R41, R41, R0, R41 ;  /* 0x0000000029297223 */ /* 0x000fce0000000029 */
.L_x_1621:
[----:B------:R-:W-:Y:S05]  /*3190*/  BSYNC B1 ;  /* 0x0000000000017941 */ /* 0x000fea0003800000 */
.L_x_1619:
[----:B------:R-:W0:Y:S01]  /*31a0*/  S2R R23, SR_TID.X ;  /* 0x0000000000177919 */ /* 0x000e220000002100 */
[----:B------:R-:W-:Y:S01]  /*31b0*/  ULDC.64 UR12, c[0x0][0x248] ;  /* 0x00009200000c7ab9 */ /* 0x000fe20000000a00 */
[C---:B------:R-:W-:Y:S01]  /*31c0*/  @P1 LEA R40, P2, R44.reuse, R11, 0x3 ;  /* 0x0000000b2c281211 */ /* 0x040fe200078418ff */
[----:B------:R-:W-:Y:S01]  /*31d0*/  UIADD3 UR7, UP0, UR12, 0x3f, URZ ;  /* 0x0000003f0c077890 */ /* 0x000fe2000ff1e03f */
[----:B------:R-:W-:Y:S01]  /*31e0*/  @P1 LEA R20, P0, R44, R9, 0x3 ;  /* 0x000000092c141211 */ /* 0x000fe200078018ff */
[----:B------:R-:W-:Y:S01]  /*31f0*/  FMUL R9, R46, R41 ;  /* 0x000000292e097220 */ /* 0x000fe20000400000 */
[C-C-:B------:R-:W-:Y:S01]  /*3200*/  @P1 LEA.HI.X R41, R44.reuse, R13, R47.reuse, 0x3, P2 ;  /* 0x0000000d2c291211 */ /* 0x140fe200010f1c2f */
[----:B------:R-:W-:Y:S01]  /*3210*/  UIADD3.X UR8, URZ, UR13, URZ, UP0, !UPT ;  /* 0x0000000d3f087290 */ /* 0x000fe200087fe43f */
[----:B------:R-:W1:Y:S01]  /*3220*/  S2UR UR5, SR_CgaCtaId ;  /* 0x00000000000579c3 */ /* 0x000e620000008800 */
[----:B------:R-:W-:Y:S01]  /*3230*/  USHF.R.U64 UR14, UR12, 0x1, UR13 ;  /* 0x000000010c0e7899 */ /* 0x000fe2000800120d */
[----:B------:R-:W-:Y:S01]  /*3240*/  @P1 LEA.HI.X R21, R44, R10, R47, 0x3, P0 ;  /* 0x0000000a2c151211 */ /* 0x000fe200000f1c2f */
[----:B------:R-:W-:Y:S01]  /*3250*/  USHF.R.U32.HI UR15, URZ, 0x6, UR8 ;  /* 0x000000063f0f7899 */ /* 0x000fe20008011608 */
[----:B------:R-:W-:Y:S01]  /*3260*/  FMUL R42, R18, R9 ;  /* 0x00000009122a7220 */ /* 0x000fe20000400000 */
[----:B------:R-:W-:Y:S01]  /*3270*/  USHF.R.U64 UR7, UR7, 0x6, UR8 ;  /* 0x0000000607077899 */ /* 0x000fe20008001208 */
[----:B------:R-:W-:Y:S01]  /*3280*/  FMNMX R9, R45, |R14|, !PT ;  /* 0x4000000e2d097209 */ /* 0x000fe20007800000 */
[----:B------:R-:W-:Y:S01]  /*3290*/  USHF.R.U32.HI UR8, URZ, 0x1, UR13 ;  /* 0x000000013f087899 */ /* 0x000fe2000801160d */
[----:B------:R-:W-:Y:S01]  /*32a0*/  FMUL R10, R14, R7 ;  /* 0x000000070e0a7220 */ /* 0x000fe20000400000 */
[----:B------:R-:W-:-:S02]  /*32b0*/  IMAD R13, R24, UR15, RZ ;  /* 0x0000000f180d7c24 */ /* 0x000fc4000f8e02ff */
[----:B------:R-:W-:Y:S01]  /*32c0*/  FMUL R11, R16, R7 ;  /* 0x00000007100b7220 */ /* 0x000fe20000400000 */
[----:B------:R-:W-:Y:S01]  /*32d0*/  IMAD R2, R12, 0x21, R5 ;  /* 0x000000210c027824 */ /* 0x000fe200078e0205 */
[----:B------:R-:W-:Y:S01]  /*32e0*/  UMOV UR4, 0x400 ;  /* 0x0000040000047882 */ /* 0x000fe20000000000 */
[----:B------:R-:W-:Y:S01]  /*32f0*/  IMAD R43, R25, UR7, R13 ;  /* 0x00000007192b7c24 */ /* 0x000fe2000f8e020d */
[----:B------:R-:W-:Y:S01]  /*3300*/  FMNMX R9, |R16|, R9, !PT ;  /* 0x0000000910097209 */ /* 0x000fe20007800200 */
[----:B------:R-:W-:Y:S01]  /*3310*/  IMAD.WIDE.U32 R24, R24, UR7, RZ ;  /* 0x0000000718187c25 */ /* 0x000fe2000f8e00ff */
[----:B------:R2:W-:Y:S03]  /*3320*/  @P1 STG.E.64 desc[UR10][R20.64], R10 ;  /* 0x0000000a14001986 */ /* 0x0005e6000c101b0a */
[-C--:B------:R-:W-:Y:S01]  /*3330*/  FMUL R18, R48, R7.reuse ;  /* 0x0000000730127220 */ /* 0x080fe20000400000 */
[----:B------:R-:W-:Y:S01]  /*3340*/  FMUL R19, R42, R7 ;  /* 0x000000072a137220 */ /* 0x000fe20000400000 */
[----:B------:R-:W-:Y:S01]  /*3350*/  IMAD.IADD R25, R25, 0x1, R43 ;  /* 0x0000000119197824 */ /* 0x000fe200078e022b */
[----:B------:R-:W-:Y:S01]  /*3360*/  LEA R13, P0, R24, UR14, 0x5 ;  /* 0x0000000e180d7c11 */ /* 0x000fe2000f8028ff */
[----:B------:R-:W-:Y:S01]  /*3370*/  IMAD R5, R12, 0x21, R15 ;  /* 0x000000210c057824 */ /* 0x000fe200078e020f */
[----:B------:R-:W-:Y:S01]  /*3380*/  UIADD3 UR4, UR4, 0x20, URZ ;  /* 0x0000002004047890 */ /* 0x000fe2000fffe03f */
[----:B------:R-:W-:Y:S01]  /*3390*/  @P1 STG.E.64 desc[UR10][R40.64], R18 ;  /* 0x0000001228001986 */ /* 0x000fe2000c101b0a */
[----:B0-----:R-:W-:Y:S01]  /*33a0*/  SHF.R.U32.HI R0, RZ, 0x3, R23 ;  /* 0x00000003ff007819 */ /* 0x001fe20000011617 */
[----:B------:R-:W-:Y:S01]  /*33b0*/  BSSY B0, `(.L_x_1622) ;  /* 0x00000a0000007945 */ /* 0x000fe20003800000 */
[----:B------:R-:W-:Y:S01]  /*33c0*/  LEA.HI.X R14, R24, UR8, R25, 0x5, P0 ;  /* 0x00000008180e7c11 */ /* 0x000fe200080f2c19 */
[----:B-1----:R-:W-:Y:S01]  /*33d0*/  ULEA UR4, UR5, UR4, 0x18 ;  /* 0x0000000405047291 */ /* 0x002fe2000f8ec03f */
[----:B------:R-:W-:Y:S01]  /*33e0*/  LOP3.LUT R0, R0, 0x1ffffffc, RZ, 0xc0, !PT ;  /* 0x1ffffffc00007812 */ /* 0x000fe200078ec0ff */
[----:B------:R-:W0:Y:S01]  /*33f0*/  LDC.64 R24, c[0x0][0x250] ;  /* 0x00009400ff187b82 */ /* 0x000e220000000a00 */
[----:B------:R-:W-:Y:S01]  /*3400*/  LOP3.LUT R15, RZ, R13, RZ, 0x33, !PT ;  /* 0x0000000dff0f7212 */ /* 0x000fe200078e33ff */
[----:B------:R-:W-:Y:S01]  /*3410*/  IMAD R13, R12, 0x21, R17 ;  /* 0x000000210c0d7824 */ /* 0x000fe200078e0211 */
[----:B------:R-:W-:Y:S01]  /*3420*/  LOP3.LUT R14, RZ, R14, RZ, 0x33, !PT ;  /* 0x0000000eff0e7212 */ /* 0x000fe200078e33ff */
[----:B------:R-:W-:Y:S01]  /*3430*/  IMAD.IADD R0, R23, 0x1, -R0 ;  /* 0x0000000117007824 */ /* 0x000fe200078e0a00 */
[----:B------:R-:W-:-:S02]  /*3440*/  LEA R16, P0, R22, R15, 0x5 ;  /* 0x0000000f16107211 */ /* 0x000fc400078028ff */
[----:B--2---:R-:W-:Y:S02]  /*3450*/  SHF.R.U32.HI R20, RZ, 0x2, R23 ;  /* 0x00000002ff147819 */ /* 0x004fe40000011617 */
[----:B------:R-:W-:Y:S01]  /*3460*/  LOP3.LUT R21, R0, 0x1f, RZ, 0xc0, !PT ;  /* 0x0000001f00157812 */ /* 0x000fe200078ec0ff */
[----:B------:R-:W-:Y:S01]  /*3470*/  IMAD.X R14, RZ, RZ, R14, P0 ;  /* 0x000000ffff0e7224 */ /* 0x000fe200000e060e */
[----:B------:R-:W-:Y:S02]  /*3480*/  ISETP.GT.U32.AND P1, PT, R16, -0x21, PT ;  /* 0xffffffdf1000780c */ /* 0x000fe40003f24070 */
[----:B------:R-:W-:Y:S01]  /*3490*/  ISETP.GE.U32.AND P0, PT, R3, R8, PT ;  /* 0x000000080300720c */ /* 0x000fe20003f06070 */
[----:B------:R-:W-:Y:S01]  /*34a0*/  IMAD R0, R12, 0x21, R21 ;  /* 0x000000210c007824 */ /* 0x000fe200078e0215 */
[----:B------:R-:W-:Y:S02]  /*34b0*/  ISETP.GT.U32.AND.EX P1, PT, R14, -0x1, PT, P1 ;  /* 0xffffffff0e00780c */ /* 0x000fe40003f24110 */
[----:B------:R-:W-:-:S02]  /*34c0*/  LEA R2, R2, UR4, 0x2 ;  /* 0x0000000402027c11 */ /* 0x000fc4000f8e10ff */
[----:B------:R-:W-:Y:S02]  /*34d0*/  LEA R0, R0, UR4, 0x2 ;  /* 0x0000000400007c11 */ /* 0x000fe4000f8e10ff */
[----:B------:R-:W-:Y:S02]  /*34e0*/  LOP3.LUT R20, R20, 0x38, RZ, 0xc0, !PT ;  /* 0x0000003814147812 */ /* 0x000fe400078ec0ff */
[----:B------:R-:W-:Y:S01]  /*34f0*/  LEA R5, R5, UR4, 0x2 ;  /* 0x0000000405057c11 */ /* 0x000fe2000f8e10ff */
[----:B0-----:R-:W-:Y:S01]  /*3500*/  IMAD R21, R25, UR12, RZ ;  /* 0x0000000c19157c24 */ /* 0x001fe2000f8e02ff */
[----:B------:R-:W-:Y:S01]  /*3510*/  LEA R13, R13, UR4, 0x2 ;  /* 0x000000040d0d7c11 */ /* 0x000fe2000f8e10ff */
[----:B------:R-:W-:Y:S01]  /*3520*/  STS [R0], R28 ;  /* 0x0000001c00007388 */ /* 0x000fe20000000800 */
[----:B------:R-:W-:Y:S01]  /*3530*/  SEL R16, R16, 0xffffffdf, P1 ;  /* 0xffffffdf10107807 */ /* 0x000fe20000800000 */
[----:B------:R-:W-:Y:S01]  /*3540*/  IMAD.WIDE.U32 R14, R20, R24, RZ ;  /* 0x00000018140e7225 */ /* 0x000fe200078e00ff */
[----:B------:R-:W-:Y:S01]  /*3550*/  FMNMX R17, |R48|, R9, !PT ;  /* 0x0000000930117209 */ /* 0x000fe20007800200 */
[----:B------:R-:W-:Y:S01]  /*3560*/  STS [R2], R32 ;  /* 0x0000002002007388 */ /* 0x000fe20000000800 */
[----:B------:R-:W-:Y:S01]  /*3570*/  LOP3.LUT R16, RZ, R16, RZ, 0x33, !PT ;  /* 0x00000010ff107212 */ /* 0x000fe200078e33ff */
[C---:B------:R-:W-:Y:S01]  /*3580*/  IMAD.WIDE.U32 R8, R24.reuse, UR12, R26 ;  /* 0x0000000c18087c25 */ /* 0x040fe2000f8e001a */
[----:B------:R-:W-:Y:S01]  /*3590*/  MOV R43, R14 ;  /* 0x0000000e002b7202 */ /* 0x000fe20000000f00 */
[----:B------:R-:W-:Y:S02]  /*35a0*/  STS [R5], R36 ;  /* 0x0000002405007388 */ /* 0x000fe40000000800 */
[----:B------:R-:W-:-:S02]  /*35b0*/  IMAD R23, R24, UR13, R21 ;  /* 0x0000000d18177c24 */ /* 0x000fc4000f8e0215 */
[----:B------:R0:W-:Y:S01]  /*35c0*/  STS [R13], R10 ;  /* 0x0000000a0d007388 */ /* 0x0001e20000000800 */
[----:B------:R-:W-:Y:S02]  /*35d0*/  IMAD R21, R20, R25, R15 ;  /* 0x0000001914157224 */ /* 0x000fe400078e020f */
[----:B------:R-:W-:Y:S02]  /*35e0*/  IMAD.IADD R14, R9, 0x1, R23 ;  /* 0x00000001090e7824 */ /* 0x000fe400078e0217 */
[----:B------:R-:W-:Y:S01]  /*35f0*/  IMAD.IADD R15, R16, 0x1, -R3 ;  /* 0x00000001100f7824 */ /* 0x000fe200078e0a03 */
[----:B0-----:R-:W-:Y:S01]  /*3600*/  FMNMX R10, |R42|, R17, !PT ;  /* 0x000000112a0a7209 */ /* 0x001fe20007800200 */
[----:B------:R-:W-:Y:S06]  /*3610*/  BAR.SYNC.DEFER_BLOCKING 0x0 ;  /* 0x0000000000007b1d */ /* 0x000fec0000010000 */
[----:B------:R-:W-:Y:S05]  /*3620*/  @P0 BRA `(.L_x_1623) ;  /* 0x0000000400e00947 */ /* 0x000fea0003800000 */
[C---:B------:R-:W-:Y:S01]  /*3630*/  VIADD R16, R15.reuse, 0xffffffff ;  /* 0xffffffff0f107836 */ /* 0x040fe20000000000 */
[----:B------:R-:W-:Y:S01]  /*3640*/  LOP3.LUT R28, R15, 0x3, RZ, 0xc0, !PT ;  /* 0x000000030f1c7812 */ /* 0x000fe200078ec0ff */
[----:B------:R-:W-:Y:S01]  /*3650*/  BSSY B1, `(.L_x_1624) ;  /* 0x0000046000017945 */ /* 0x000fe20003800000 */
[----:B------:R-:W-:Y:S01]  /*3660*/  IMAD.MOV.U32 R32, RZ, RZ, RZ ;  /* 0x000000ffff207224 */ /* 0x000fe200078e00ff */
[----:B------:R-:W-:Y:S01]  /*3670*/  MOV R55, R43 ;  /* 0x0000002b00377202 */ /* 0x000fe20000000f00 */
[----:B------:R-:W-:Y:S01]  /*3680*/  IMAD.MOV.U32 R47, RZ, RZ, R3 ;  /* 0x000000ffff2f7224 */ /* 0x000fe200078e0003 */
[----:B------:R-:W-:Y:S01]  /*3690*/  ISETP.GE.U32.AND P2, PT, R16, 0x3, PT ;  /* 0x000000031000780c */ /* 0x000fe20003f46070 */
[----:B------:R-:W-:Y:S01]  /*36a0*/  IMAD.MOV.U32 R40, RZ, RZ, R4 ;  /* 0x000000ffff287224 */ /* 0x000fe200078e0004 */
[----:B------:R-:W-:Y:S01]  /*36b0*/  ISETP.NE.AND P1, PT, R28, RZ, PT ;  /* 0x000000ff1c00720c */ /* 0x000fe20003f25270 */
[----:B------:R-:W-:-:S10]  /*36c0*/  IMAD.MOV.U32 R41, RZ, RZ, R21 ;  /* 0x000000ffff297224 */ /* 0x000fd400078e0015 */
[----:B------:R-:W-:Y:S05]  /*36d0*/  @!P2 BRA `(.L_x_1625) ;  /* 0x0000000000f4a947 */ /* 0x000fea0003800000 */
[----:B------:R-:W-:Y:S01]  /*36e0*/  IMAD.IADD R36, R15, 0x1, -R28 ;  /* 0x000000010f247824 */ /* 0x000fe200078e0a1c */
[----:B------:R-:W-:Y:S01]  /*36f0*/  MOV R41, R21 ;  /* 0x0000001500297202 */ /* 0x000fe20000000f00 */
[----:B------:R-:W-:Y:S02]  /*3700*/  IMAD.MOV.U32 R32, RZ, RZ, RZ ;  /* 0x000000ffff207224 */ /* 0x000fe400078e00ff */
[----:B------:R-:W-:Y:S02]  /*3710*/  IMAD.MOV.U32 R47, RZ, RZ, R3 ;  /* 0x000000ffff2f7224 */ /* 0x000fe400078e0003 */
[----:B------:R-:W-:Y:S02]  /*3720*/  IMAD.MOV.U32 R40, RZ, RZ, R4 ;  /* 0x000000ffff287224 */ /* 0x000fe400078e0004 */
[----:B------:R-:W-:-:S07]  /*3730*/  IMAD.MOV.U32 R55, RZ, RZ, R43 ;  /* 0x000000ffff377224 */ /* 0x000fce00078e002b */
.L_x_1626:
[----:B0-----:R-:W-:Y:S01]  /*3740*/  LOP3.LUT R25, R40, 0x1f, RZ, 0xc0, !PT ;  /* 0x0000001f28197812 */ /* 0x001fe200078ec0ff */
[----:B------:R-:W-:Y:S02]  /*3750*/  IMAD R42, R12, 0x21, R47 ;  /* 0x000000210c2a7824 */ /* 0x000fe400078e022f */
[C---:B------:R-:W-:Y:S01]  /*3760*/  VIADD R16, R40.reuse, 0xffffffff ;  /* 0xffffffff28107836 */ /* 0x040fe20000000000 */
[-C--:B------:R-:W-:Y:S01]  /*3770*/  ISETP.GE.U32.AND P2, PT, R25, R6.reuse, PT ;  /* 0x000000061900720c */ /* 0x080fe20003f46070 */
[----:B------:R-:W-:Y:S01]  /*3780*/  VIADD R47, R40, 0x1e ;  /* 0x0000001e282f7836 */ /* 0x000fe20000000000 */
[----:B------:R-:W-:Y:S01]  /*3790*/  LEA R42, R42, UR4, 0x2 ;  /* 0x000000042a2a7c11 */ /* 0x000fe2000f8e10ff */
[----:B------:R-:W-:Y:S01]  /*37a0*/  VIADD R45, R40, 0x1d ;  /* 0x0000001d282d7836 */ /* 0x000fe20000000000 */
[----:B------:R-:W-:Y:S01]  /*37b0*/  LOP3.LUT R49, R16, 0x1f, RZ, 0xc0, !PT ;  /* 0x0000001f10317812 */ /* 0x000fe200078ec0ff */
[----:B------:R-:W-:Y:S01]  /*37c0*/  VIADD R36, R36, 0xfffffffc ;  /* 0xfffffffc24247836 */ /* 0x000fe20000000000 */
[----:B------:R-:W-:Y:S01]  /*37d0*/  LOP3.LUT R47, R47, 0x1f, RZ, 0xc0, !PT ;  /* 0x0000001f2f2f7812 */ /* 0x000fe200078ec0ff */
[----:B------:R-:W-:Y:S01]  /*37e0*/  VIADD R32, R32, 0x4 ;  /* 0x0000000420207836 */ /* 0x000fe20000000000 */
[----:B------:R-:W-:-:S02]  /*37f0*/  ISETP.GE.U32.AND P3, PT, R49, R6, PT ;  /* 0x000000063100720c */ /* 0x000fc40003f66070 */
[----:B------:R-:W-:Y:S02]  /*3800*/  ISETP.GE.U32.AND P4, PT, R47, R6, PT ;  /* 0x000000062f00720c */ /* 0x000fe40003f86070 */
[----:B------:R-:W-:Y:S01]  /*3810*/  LOP3.LUT R45, R45, 0x1f, RZ, 0xc0, !PT ;  /* 0x0000001f2d2d7812 */ /* 0x000fe200078ec0ff */
[----:B------:R-:W0:Y:S01]  /*3820*/  @!P2 LDS R57, [R42] ;  /* 0x000000002a39a984 */ /* 0x000e220000000800 */
[----:B------:R-:W1:Y:S01]  /*3830*/  @!P2 LDC.64 R22, c[0x0][0x228] ;  /* 0x00008a00ff16ab82 */ /* 0x000e620000000a00 */
[----:B------:R-:W-:-:S04]  /*3840*/  @!P2 IADD3 R25, P5, P6, R25, R55, R26 ;  /* 0x000000371919a210 */ /* 0x000fc80007ebe01a */
[----:B------:R-:W-:Y:S02]  /*3850*/  @!P2 IADD3.X R44, RZ, R41, R27, P5, P6 ;  /* 0x00000029ff2ca210 */ /* 0x000fe40002fec41b */
[----:B------:R-:W-:Y:S01]  /*3860*/  IADD3 R55, P6, R55, UR9, RZ ;  /* 0x0000000937377c10 */ /* 0x000fe2000ffde0ff */
[----:B------:R-:W2:Y:S01]  /*3870*/  @!P3 LDC.64 R16, c[0x0][0x228] ;  /* 0x00008a00ff10bb82 */ /* 0x000ea20000000a00 */
[----:B------:R-:W-:Y:S02]  /*3880*/  @!P4 LDS R51, [R42+0x8] ;  /* 0x000008002a33c984 */ /* 0x000fe40000000800 */
[----:B------:R-:W-:Y:S02]  /*3890*/  IADD3.X R59, R41, UR6, RZ, P6, !PT ;  /* 0x00000006293b7c10 */ /* 0x000fe4000b7fe4ff */
[----:B-1----:R-:W-:-:S04]  /*38a0*/  @!P2 LEA R24, P5, R25, R22, 0x2 ;  /* 0x000000161918a211 */ /* 0x002fc800078a10ff */
[----:B------:R-:W-:Y:S02]  /*38b0*/  @!P2 LEA.HI.X R25, R25, R23, R44, 0x2, P5 ;  /* 0x000000171919a211 */ /* 0x000fe400028f142c */
[----:B------:R-:W-:Y:S01]  /*38c0*/  ISETP.GE.U32.AND P5, PT, R45, R6, PT ;  /* 0x000000062d00720c */ /* 0x000fe20003fa6070 */
[----:B------:R-:W1:Y:S02]  /*38d0*/  @!P4 LDC.64 R22, c[0x0][0x228] ;  /* 0x00008a00ff16cb82 */ /* 0x000e640000000a00 */
[----:B0-----:R0:W-:Y:S01]  /*38e0*/  @!P2 STG.E desc[UR10][R24.64], R57 ;  /* 0x000000391800a986 */ /* 0x0011e2000c10190a */
[----:B------:R-:W-:-:S03]  /*38f0*/  @!P3 IADD3 R40, P2, P6, R49, R55, R26 ;  /* 0x000000373128b210 */ /* 0x000fc60007e5e01a */
[----:B------:R-:W3:Y:S01]  /*3900*/  @!P3 LDS R49, [R42+0x4] ;  /* 0x000004002a31b984 */ /* 0x000ee20000000800 */
[----:B------:R-:W-:Y:S02]  /*3910*/  @!P3 IADD3.X R41, RZ, R59, R27, P2, P6 ;  /* 0x0000003bff29b210 */ /* 0x000fe400017ec41b */
[----:B--2---:R-:W-:-:S03]  /*3920*/  @!P3 LEA R16, P2, R40, R16, 0x2 ;  /* 0x000000102810b211 */ /* 0x004fc600078410ff */
[----:B------:R-:W2:Y:S01]  /*3930*/  @!P5 LDS R53, [R42+0xc] ;  /* 0x00000c002a35d984 */ /* 0x000ea20000000800 */
[----:B------:R-:W-:Y:S01]  /*3940*/  @!P3 LEA.HI.X R17, R40, R17, R41, 0x2, P2 ;  /* 0x000000112811b211 */ /* 0x000fe200010f1429 */
[----:B0-----:R-:W0:Y:S01]  /*3950*/  @!P5 LDC.64 R24, c[0x0][0x228] ;  /* 0x00008a00ff18db82 */ /* 0x001e220000000a00 */
[----:B------:R-:W-:-:S04]  /*3960*/  IADD3 R55, P2, R55, UR9, RZ ;  /* 0x0000000937377c10 */ /* 0x000fc8000ff5e0ff */
[----:B------:R-:W-:Y:S02]  /*3970*/  IADD3.X R59, R59, UR6, RZ, P2, !PT ;  /* 0x000000063b3b7c10 */ /* 0x000fe400097fe4ff */
[----:B------:R-:W-:-:S04]  /*3980*/  @!P4 IADD3 R47, P2, P6, R47, R55, R26 ;  /* 0x000000372f2fc210 */ /* 0x000fc80007e5e01a */
[----:B------:R-:W-:Y:S02]  /*3990*/  @!P4 IADD3.X R40, RZ, R59, R27, P2, P6 ;  /* 0x0000003bff28c210 */ /* 0x000fe400017ec41b */
[----:B-1----:R-:W-:-:S04]  /*39a0*/  @!P4 LEA R22, P2, R47, R22, 0x2 ;  /* 0x000000162f16c211 */ /* 0x002fc800078410ff */
[----:B------:R-:W-:Y:S01]  /*39b0*/  @!P4 LEA.HI.X R23, R47, R23, R40, 0x2, P2 ;  /* 0x000000172f17c211 */ /* 0x000fe200010f1428 */
[----:B------:R-:W-:Y:S01]  /*39c0*/  IMAD.IADD R47, R3, 0x1, R32 ;  /* 0x00000001032f7824 */ /* 0x000fe200078e0220 */
[----:B------:R-:W-:-:S04]  /*39d0*/  IADD3 R55, P2, R55, UR9, RZ ;  /* 0x0000000937377c10 */ /* 0x000fc8000ff5e0ff */
[----:B------:R-:W-:Y:S02]  /*39e0*/  IADD3.X R59, R59, UR6, RZ, P2, !PT ;  /* 0x000000063b3b7c10 */ /* 0x000fe400097fe4ff */
[----:B------:R-:W-:-:S04]  /*39f0*/  @!P5 IADD3 R40, P2, P6, R45, R55, R26 ;  /* 0x000000372d28d210 */ /* 0x000fc80007e5e01a */
[----:B------:R-:W-:Y:S02]  /*3a00*/  @!P5 IADD3.X R41, RZ, R59, R27, P2, P6 ;  /* 0x0000003bff29d210 */ /* 0x000fe400017ec41b */
[----:B0-----:R-:W-:Y:S01]  /*3a10*/  @!P5 LEA R24, P2, R40, R24, 0x2 ;  /* 0x000000182818d211 */ /* 0x001fe200078410ff */
[----:B---3--:R0:W-:Y:S01]  /*3a20*/  @!P3 STG.E desc[UR10][R16.64], R49 ;  /* 0x000000311000b986 */ /* 0x0081e2000c10190a */
[----:B------:R-:W-:Y:S02]  /*3a30*/  ISETP.NE.AND P3, PT, R36, RZ, PT ;  /* 0x000000ff2400720c */ /* 0x000fe40003f65270 */
[----:B------:R-:W-:Y:S01]  /*3a40*/  @!P5 LEA.HI.X R25, R40, R25, R41, 0x2, P2 ;  /* 0x000000192819d211 */ /* 0x000fe200010f1429 */
[----:B------:R0:W-:Y:S01]  /*3a50*/  @!P4 STG.E desc[UR10][R22.64], R51 ;  /* 0x000000331600c986 */ /* 0x0001e2000c10190a */
[----:B------:R-:W-:Y:S02]  /*3a60*/  IADD3 R55, P2, R55, UR9, RZ ;  /* 0x0000000937377c10 */ /* 0x000fe4000ff5e0ff */
[----:B------:R-:W-:Y:S01]  /*3a70*/  IADD3 R40, R45, 0x1f, RZ ;  /* 0x0000001f2d287810 */ /* 0x000fe20007ffe0ff */
[----:B--2---:R0:W-:Y:S01]  /*3a80*/  @!P5 STG.E desc[UR10][R24.64], R53 ;  /* 0x000000351800d986 */ /* 0x0041e2000c10190a */
[----:B------:R-:W-:-:S05]  /*3a90*/  IADD3.X R41, R59, UR6, RZ, P2, !PT ;  /* 0x000000063b297c10 */ /* 0x000fca00097fe4ff */
[----:B------:R-:W-:Y:S05]  /*3aa0*/  @P3 BRA `(.L_x_1626) ;  /* 0xfffffffc00243947 */ /* 0x000fea000383ffff */
.L_x_1625:
[----:B------:R-:W-:Y:S05]  /*3ab0*/  BSYNC B1 ;  /* 0x0000000000017941 */ /* 0x000fea0003800000 */
.L_x_1624:
        /* <DEDUP_REMOVED lines=8> */
[----:B------:R-:W-:Y:S01]  /*3b40*/  IADD3 R17, P1, P3, R17, R55, R26 ;  /* 0x0000003711117210 */ /* 0x000fe20007b3e01a */
[----:B------:R-:W-:-:S03]  /*3b50*/  ULDC.64 UR12, c[0x0][0x228] ;  /* 0x00008a00000c7ab9 */ /* 0x000fc60000000a00 */
[----:B------:R-:W-:Y:S02]  /*3b60*/  LEA R22, R16, UR4, 0x2 ;  /* 0x0000000410167c11 */ /* 0x000fe4000f8e10ff */
[----:B------:R-:W-:Y:S02]  /*3b70*/  IADD3.X R24, RZ, R41, R27, P1, P3 ;  /* 0x00000029ff187210 */ /* 0x000fe40000fe641b */
[C---:B------:R-:W-:Y:S01]  /*3b80*/  LEA R16, P1, R17.reuse, UR12, 0x2 ;  /* 0x0000000c11107c11 */ /* 0x040fe2000f8210ff */
[----:B------:R-:W0:Y:S03]  /*3b90*/  LDS R25, [R22] ;  /* 0x0000000016197984 */ /* 0x000e260000000800 */
[----:B------:R-:W-:-:S05]  /*3ba0*/  LEA.HI.X R17, R17, UR13, R24, 0x2, P1 ;  /* 0x0000000d11117c11 */ /* 0x000fca00088f1418 */
[----:B0-----:R0:W-:Y:S04]  /*3bb0*/  STG.E desc[UR10][R16.64], R25 ;  /* 0x0000001910007986 */ /* 0x0011e8000c10190a */
.L_x_1628:
[----:B------:R-:W-:Y:S05]  /*3bc0*/  BSYNC B1 ;  /* 0x0000000000017941 */ /* 0x000fea0003800000 */
.L_x_1627:
[----:B------:R-:W-:Y:S01]  /*3bd0*/  IADD3.X R41, R41, UR6, RZ, P4, !PT ;  /* 0x0000000629297c10 */ /* 0x000fe2000a7fe4ff */
[----:B------:R-:W-:Y:S06]  /*3be0*/  @!P2 BRA `(.L_x_1623) ;  /* 0x000000000070a947 */ /* 0x000fec0003800000 */
[----:B0-----:R-:W-:Y:S02]  /*3bf0*/  VIADD R16, R40, 0xffffffff ;  /* 0xffffffff28107836 */ /* 0x001fe40000000000 */
[----:B------:R-:W-:-:S03]  /*3c00*/  IMAD R32, R12, 0x21, R32 ;  /* 0x000000210c207824 */ /* 0x000fc600078e0220 */
[----:B------:R-:W-:Y:S01]  /*3c10*/  LOP3.LUT R45, R16, 0x1f, RZ, 0xc0, !PT ;  /* 0x0000001f102d7812 */ /* 0x000fe200078ec0ff */
[----:B------:R-:W-:-:S03]  /*3c20*/  IMAD.IADD R32, R3, 0x1, R32 ;  /* 0x0000000103207824 */ /* 0x000fc600078e0220 */
[----:B------:R-:W-:Y:S02]  /*3c30*/  ISETP.GE.U32.AND P1, PT, R45, R6, PT ;  /* 0x000000062d00720c */ /* 0x000fe40003f26070 */
[----:B------:R-:W-:-:S11]  /*3c40*/  LEA R32, R32, UR4, 0x2 ;  /* 0x0000000420207c11 */ /* 0x000fd6000f8e10ff */
[----:B------:R-:W0:Y:S01]  /*3c50*/  @!P1 LDS R25, [R32+0x4] ;  /* 0x0000040020199984 */ /* 0x000e220000000800 */
[----:B------:R-:W1:Y:S01]  /*3c60*/  @!P1 LDC.64 R16, c[0x0][0x228] ;  /* 0x00008a00ff109b82 */ /* 0x000e620000000a00 */
[----:B------:R-:W-:-:S04]  /*3c70*/  @!P1 IADD3 R22, P2, P3, R45, R23, R26 ;  /* 0x000000172d169210 */ /* 0x000fc80007b5e01a */
[----:B------:R-:W-:Y:S02]  /*3c80*/  @!P1 IADD3.X R24, RZ, R41, R27, P2, P3 ;  /* 0x00000029ff189210 */ /* 0x000fe400017e641b */
[----:B-1----:R-:W-:-:S04]  /*3c90*/  @!P1 LEA R16, P2, R22, R16, 0x2 ;  /* 0x0000001016109211 */ /* 0x002fc800078410ff */
[----:B------:R-:W-:-:S05]  /*3ca0*/  @!P1 LEA.HI.X R17, R22, R17, R24, 0x2, P2 ;  /* 0x0000001116119211 */ /* 0x000fca00010f1418 */
[----:B0-----:R1:W-:Y:S01]  /*3cb0*/  @!P1 STG.E desc[UR10][R16.64], R25 ;  /* 0x0000001910009986 */ /* 0x0013e2000c10190a */
[----:B------:R-:W-:-:S13]  /*3cc0*/  ISETP.NE.AND P1, PT, R28, 0x2, PT ;  /* 0x000000021c00780c */ /* 0x000fda0003f25270 */
[----:B-1----:R-:W-:Y:S05]  /*3cd0*/  @!P1 BRA `(.L_x_1623) ;  /* 0x0000000000349947 */ /* 0x002fea0003800000 */
[----:B------:R-:W-:-:S05]  /*3ce0*/  VIADD R16, R40, 0x1e ;  /* 0x0000001e28107836 */ /* 0x000fca0000000000 */
[----:B------:R-:W-:-:S04]  /*3cf0*/  LOP3.LUT R16, R16, 0x1f, RZ, 0xc0, !PT ;  /* 0x0000001f10107812 */ /* 0x000fc800078ec0ff */
[----:B------:R-:W-:-:S13]  /*3d00*/  ISETP.GE.U32.AND P1, PT, R16, R6, PT ;  /* 0x000000061000720c */ /* 0x000fda0003f26070 */
[----:B------:R-:W-:Y:S05]  /*3d10*/  @P1 BRA `(.L_x_1623) ;  /* 0x0000000000241947 */ /* 0x000fea0003800000 */
[----:B------:R-:W0:Y:S01]  /*3d20*/  LDS R25, [R32+0x8] ;  /* 0x0000080020197984 */ /* 0x000e220000000800 */
[----:B------:R-:W-:Y:S01]  /*3d30*/  IADD3 R17, P1, P2, R26, UR9, R23 ;  /* 0x000000091a117c10 */ /* 0x000fe2000fa3e017 */
[----:B------:R-:W-:-:S03]  /*3d40*/  ULDC.64 UR12, c[0x0][0x228] ;  /* 0x00008a00000c7ab9 */ /* 0x000fc60000000a00 */
[----:B------:R-:W-:Y:S02]  /*3d50*/  IADD3 R17, P3, R16, R17, RZ ;  /* 0x0000001110117210 */ /* 0x000fe40007f7e0ff */
[----:B------:R-:W-:Y:S02]  /*3d60*/  IADD3.X R22, R27, UR6, R41, P1, P2 ;  /* 0x000000061b167c10 */ /* 0x000fe40008fe4429 */
[----:B------:R-:W-:-:S03]  /*3d70*/  LEA R16, P1, R17, UR12, 0x2 ;  /* 0x0000000c11107c11 */ /* 0x000fc6000f8210ff */
[----:B------:R-:W-:-:S05]  /*3d80*/  IMAD.X R22, RZ, RZ, R22, P3 ;  /* 0x000000ffff167224 */ /* 0x000fca00018e0616 */
[----:B------:R-:W-:-:S05]  /*3d90*/  LEA.HI.X R17, R17, UR13, R22, 0x2, P1 ;  /* 0x0000000d11117c11 */ /* 0x000fca00088f1416 */
[----:B0-----:R1:W-:Y:S02]  /*3da0*/  STG.E desc[UR10][R16.64], R25 ;  /* 0x0000001910007986 */ /* 0x0013e4000c10190a */
.L_x_1623:
[----:B------:R-:W-:Y:S05]  /*3db0*/  BSYNC B0 ;  /* 0x0000000000007941 */ /* 0x000fea0003800000 */
.L_x_1622:
        /* <DEDUP_REMOVED lines=8> */
[C---:B01----:R-:W-:Y:S01]  /*3e40*/  VIADD R16, R15.reuse, 0xffffffff ;  /* 0xffffffff0f107836 */ /* 0x043fe20000000000 */
[----:B--2---:R-:W-:Y:S01]  /*3e50*/  LOP3.LUT R18, R15, 0x3, RZ, 0xc0, !PT ;  /* 0x000000030f127812 */ /* 0x004fe200078ec0ff */
[----:B------:R-:W-:Y:S01]  /*3e60*/  BSSY B1, `(.L_x_1631) ;  /* 0x0000043000017945 */ /* 0x000fe20003800000 */
[----:B------:R-:W-:Y:S01]  /*3e70*/  IMAD.MOV.U32 R28, RZ, RZ, RZ ;  /* 0x000000ffff1c7224 */ /* 0x000fe200078e00ff */
[----:B------:R-:W-:Y:S01]  /*3e80*/  MOV R47, R3 ;  /* 0x00000003002f7202 */ /* 0x000fe20000000f00 */
[----:B------:R-:W-:Y:S01]  /*3e90*/  IMAD.MOV.U32 R45, RZ, RZ, R4 ;  /* 0x000000ffff2d7224 */ /* 0x000fe200078e0004 */
[----:B------:R-:W-:Y:S02]  /*3ea0*/  ISETP.GE.U32.AND P1, PT, R16, 0x3, PT ;  /* 0x000000031000780c */ /* 0x000fe40003f26070 */
[----:B------:R-:W-:-:S04]  /*3eb0*/  ISETP.NE.AND P2, PT, R18, RZ, PT ;  /* 0x000000ff1200720c */ /* 0x000fc80003f45270 */
[----:B------:R-:W-:-:S07]  /*3ec0*/  P2R R46, PR, RZ, 0x4 ;  /* 0x00000004ff2e7803 */ /* 0x000fce0000000000 */
[----:B------:R-:W-:Y:S05]  /*3ed0*/  @!P1 BRA `(.L_x_1632) ;  /* 0x0000000000ec9947 */ /* 0x000fea0003800000 */
[----:B------:R-:W-:Y:S02]  /*3ee0*/  IMAD.IADD R30, R15, 0x1, -R18 ;  /* 0x000000010f1e7824 */ /* 0x000fe400078e0a12 */
[----:B------:R-:W-:Y:S02]  /*3ef0*/  IMAD.MOV.U32 R28, RZ, RZ, RZ ;  /* 0x000000ffff1c7224 */ /* 0x000fe400078e00ff */
[----:B------:R-:W-:Y:S02]  /*3f00*/  IMAD.MOV.U32 R47, RZ, RZ, R3 ;  /* 0x000000ffff2f7224 */ /* 0x000fe400078e0003 */
[----:B------:R-:W-:-:S07]  /*3f10*/  IMAD.MOV.U32 R45, RZ, RZ, R4 ;  /* 0x000000ffff2d7224 */ /* 0x000fce00078e0004 */
.L_x_1633:
[C---:B--2---:R-:W-:Y:S01]  /*3f20*/  LOP3.LUT R23, R45.reuse, 0x1f, RZ, 0xc0, !PT ;  /* 0x0000001f2d177812 */ /* 0x044fe200078ec0ff */
[----:B------:R-:W-:Y:S01]  /*3f30*/  VIADD R16, R45, 0xffffffff ;  /* 0xffffffff2d107836 */ /* 0x000fe20000000000 */
[----:B------:R-:W-:Y:S01]  /*3f40*/  IADD3 R17, P3, R43, UR9, RZ ;  /* 0x000000092b117c10 */ /* 0x000fe2000ff7e0ff */
[----:B------:R-:W-:Y:S01]  /*3f50*/  IMAD R22, R12, 0x21, R47 ;  /* 0x000000210c167824 */ /* 0x000fe200078e022f */
[-C--:B------:R-:W-:Y:S01]  /*3f60*/  ISETP.GE.U32.AND P1, PT, R23, R6.reuse, PT ;  /* 0x000000061700720c */ /* 0x080fe20003f26070 */
[----:B------:R-:W-:Y:S01]  /*3f70*/  VIADD R30, R30, 0xfffffffc ;  /* 0xfffffffc1e1e7836 */ /* 0x000fe20000000000 */
[----:B------:R-:W-:Y:S01]  /*3f80*/  LOP3.LUT R41, R16, 0x1f, RZ, 0xc0, !PT ;  /* 0x0000001f10297812 */ /* 0x000fe200078ec0ff */
[----:B------:R-:W-:Y:S01]  /*3f90*/  VIADD R28, R28, 0x4 ;  /* 0x000000041c1c7836 */ /* 0x000fe20000000000 */
[C---:B------:R-:W-:Y:S01]  /*3fa0*/  IADD3 R16, R45.reuse, 0x1e, RZ ;  /* 0x0000001e2d107810 */ /* 0x040fe20007ffe0ff */
[----:B------:R-:W-:Y:S01]  /*3fb0*/  VIADD R45, R45, 0x1d ;  /* 0x0000001d2d2d7836 */ /* 0x000fe20000000000 */
[----:B------:R-:W-:-:S02]  /*3fc0*/  ISETP.GE.U32.AND P2, PT, R41, R6, PT ;  /* 0x000000062900720c */ /* 0x000fc40003f46070 */
[----:B------:R-:W-:Y:S02]  /*3fd0*/  LOP3.LUT R53, R16, 0x1f, RZ, 0xc0, !PT ;  /* 0x0000001f10357812 */ /* 0x000fe400078ec0ff */
[----:B------:R-:W-:Y:S02]  /*3fe0*/  IADD3.X R25, R21, UR6, RZ, P3, !PT ;  /* 0x0000000615197c10 */ /* 0x000fe40009ffe4ff */
[----:B------:R-:W-:Y:S02]  /*3ff0*/  IADD3 R49, P4, R17, UR9, RZ ;  /* 0x0000000911317c10 */ /* 0x000fe4000ff9e0ff */
[----:B------:R-:W-:Y:S02]  /*4000*/  ISETP.GE.U32.AND P3, PT, R53, R6, PT ;  /* 0x000000063500720c */ /* 0x000fe40003f66070 */
[----:B------:R-:W-:Y:S02]  /*4010*/  IADD3.X R51, R25, UR6, RZ, P4, !PT ;  /* 0x0000000619337c10 */ /* 0x000fe4000a7fe4ff */
[----:B------:R-:W-:-:S02]  /*4020*/  @!P1 IADD3 R23, P4, P5, R23, R8, R43 ;  /* 0x0000000817179210 */ /* 0x000fc40007d9e02b */
[----:B------:R-:W-:Y:S02]  /*4030*/  LOP3.LUT R45, R45, 0x1f, RZ, 0xc0, !PT ;  /* 0x0000001f2d2d7812 */ /* 0x000fe400078ec0ff */
[----:B------:R-:W-:Y:S02]  /*4040*/  @!P1 IADD3.X R40, RZ, R14, R21, P4, P5 ;  /* 0x0000000eff289210 */ /* 0x000fe400027ea415 */
[----:B------:R-:W-:Y:S02]  /*4050*/  @!P2 IADD3 R38, P4, P5, R41, R8, R17 ;  /* 0x000000082926a210 */ /* 0x000fe40007d9e011 */
[----:B------:R-:W0:Y:S01]  /*4060*/  @!P1 LDC.64 R16, c[0x0][0x228] ;  /* 0x00008a00ff109b82 */ /* 0x000e220000000a00 */
[----:B------:R-:W-:Y:S02]  /*4070*/  LEA R47, R22, UR4, 0x2 ;  /* 0x00000004162f7c11 */ /* 0x000fe4000f8e10ff */
[----:B------:R-:W-:Y:S02]  /*4080*/  @!P2 IADD3.X R44, RZ, R14, R25, P4, P5 ;  /* 0x0000000eff2ca210 */ /* 0x000fe400027ea419 */
[----:B------:R-:W-:-:S02]  /*4090*/  @!P3 IADD3 R36, P4, P5, R53, R8, R49 ;  /* 0x000000083524b210 */ /* 0x000fc40007d9e031 */
[----:B------:R-:W-:Y:S01]  /*40a0*/  @!P3 LDS R53, [R47+0x8] ;  /* 0x000008002f35b984 */ /* 0x000fe20000000800 */
[----:B------:R-:W1:Y:S01]  /*40b0*/  @!P2 LDC.64 R24, c[0x0][0x228] ;  /* 0x00008a00ff18ab82 */ /* 0x000e620000000a00 */
[----:B------:R-:W-:Y:S02]  /*40c0*/  @!P3 IADD3.X R42, RZ, R14, R51, P4, P5 ;  /* 0x0000000eff2ab210 */ /* 0x000fe400027ea433 */
[----:B------:R-:W-:Y:S02]  /*40d0*/  ISETP.GE.U32.AND P4, PT, R45, R6, PT ;  /* 0x000000062d00720c */ /* 0x000fe40003f86070 */
[----:B------:R-:W-:Y:S02]  /*40e0*/  IADD3 R43, P5, R49, UR9, RZ ;  /* 0x00000009312b7c10 */ /* 0x000fe4000ffbe0ff */
[----:B------:R-:W2:Y:S02]  /*40f0*/  @!P1 LDS R49, [R47] ;  /* 0x000000002f319984 */ /* 0x000ea40000000800 */
[----:B------:R-:W-:-:S02]  /*4100*/  IADD3.X R21, R51, UR6, RZ, P5, !PT ;  /* 0x0000000633157c10 */ /* 0x000fc4000affe4ff */
[----:B------:R-:W3:Y:S05]  /*4110*/  @!P2 LDS R51, [R47+0x4] ;  /* 0x000004002f33a984 */ /* 0x000eea0000000800 */
[C---:B------:R-:W-:Y:S01]  /*4120*/  @!P4 IADD3 R32, P5, P6, R45.reuse, R8, R43 ;  /* 0x000000082d20c210 */ /* 0x040fe20007ebe02b */
[----:B------:R4:W5:Y:S01]  /*4130*/  @!P4 LDS R55, [R47+0xc] ;  /* 0x00000c002f37c984 */ /* 0x0009620000000800 */
[----:B------:R-:W-:Y:S02]  /*4140*/  VIADD R45, R45, 0x1f ;  /* 0x0000001f2d2d7836 */ /* 0x000fe40000000000 */
[----:B------:R-:W-:Y:S02]  /*4150*/  @!P4 IADD3.X R34, RZ, R14, R21, P5, P6 ;  /* 0x0000000eff22c210 */ /* 0x000fe40002fec415 */
[----:B0-----:R-:W-:Y:S01]  /*4160*/  @!P1 LEA R16, P5, R23, R16, 0x2 ;  /* 0x0000001017109211 */ /* 0x001fe200078a10ff */
[----:B----4-:R-:W-:-:S03]  /*4170*/  IMAD.IADD R47, R3, 0x1, R28 ;  /* 0x00000001032f7824 */ /* 0x010fc600078e021c */
[----:B------:R-:W-:Y:S02]  /*4180*/  @!P1 LEA.HI.X R17, R23, R17, R40, 0x2, P5 ;  /* 0x0000001117119211 */ /* 0x000fe400028f1428 */
[----:B------:R-:W0:Y:S01]  /*4190*/  @!P3 LDC.64 R40, c[0x0][0x228] ;  /* 0x00008a00ff28bb82 */ /* 0x000e220000000a00 */
[----:B-1----:R-:W-:-:S04]  /*41a0*/  @!P2 LEA R24, P5, R38, R24, 0x2 ;  /* 0x000000182618a211 */ /* 0x002fc800078a10ff */
[----:B------:R-:W-:-:S03]  /*41b0*/  @!P2 LEA.HI.X R25, R38, R25, R44, 0x2, P5 ;  /* 0x000000192619a211 */ /* 0x000fc600028f142c */
[----:B------:R-:W1:Y:S01]  /*41c0*/  @!P4 LDC.64 R22, c[0x0][0x228] ;  /* 0x00008a00ff16cb82 */ /* 0x000e620000000a00 */
[----:B--2---:R2:W-:Y:S01]  /*41d0*/  @!P1 STG.E desc[UR10][R16.64], R49 ;  /* 0x0000003110009986 */ /* 0x0045e2000c10190a */
[----:B------:R-:W-:-:S03]  /*41e0*/  IADD3 R43, P1, R43, UR9, RZ ;  /* 0x000000092b2b7c10 */ /* 0x000fc6000ff3e0ff */
[----:B---3--:R2:W-:Y:S01]  /*41f0*/  @!P2 STG.E desc[UR10][R24.64], R51 ;  /* 0x000000331800a986 */ /* 0x0085e2000c10190a */
[----:B0-----:R-:W-:Y:S02]  /*4200*/  @!P3 LEA R40, P5, R36, R40, 0x2 ;  /* 0x000000282428b211 */ /* 0x001fe400078a10ff */
[----:B------:R-:W-:Y:S02]  /*4210*/  ISETP.NE.AND P2, PT, R30, RZ, PT ;  /* 0x000000ff1e00720c */ /* 0x000fe40003f45270 */
[----:B------:R-:W-:Y:S02]  /*4220*/  @!P3 LEA.HI.X R41, R36, R41, R42, 0x2, P5 ;  /* 0x000000292429b211 */ /* 0x000fe400028f142a */
[----:B------:R-:W-:Y:S02]  /*4230*/  IADD3.X R21, R21, UR6, RZ, P1, !PT ;  /* 0x0000000615157c10 */ /* 0x000fe40008ffe4ff */
[C---:B-1----:R-:W-:Y:S01]  /*4240*/  @!P4 LEA R22, P5, R32.reuse, R22, 0x2 ;  /* 0x000000162016c211 */ /* 0x042fe200078a10ff */
[----:B------:R2:W-:Y:S03]  /*4250*/  @!P3 STG.E desc[UR10][R40.64], R53 ;  /* 0x000000352800b986 */ /* 0x0005e6000c10190a */
[----:B------:R-:W-:-:S05]  /*4260*/  @!P4 LEA.HI.X R23, R32, R23, R34, 0x2, P5 ;  /* 0x000000172017c211 */ /* 0x000fca00028f1422 */
[----:B-----5:R2:W-:Y:S01]  /*4270*/  @!P4 STG.E desc[UR10][R22.64], R55 ;  /* 0x000000371600c986 */ /* 0x0205e2000c10190a */
[----:B------:R-:W-:Y:S05]  /*4280*/  @P2 BRA `(.L_x_1633) ;  /* 0xfffffffc00242947 */ /* 0x000fea000383ffff */
.L_x_1632:
[----:B------:R-:W-:Y:S05]  /*4290*/  BSYNC B1 ;  /* 0x0000000000017941 */ /* 0x000fea0003800000 */
.L_x_1631:
[----:B------:R-:W-:-:S13]  /*42a0*/  ISETP.NE.AND P1, PT, R46, RZ, PT ;  /* 0x000000ff2e00720c */ /* 0x000fda0003f25270 */
[----:B------:R-:W-:Y:S05]  /*42b0*/  @!P1 BRA `(.L_x_1630) ;  /* 0x0000000000b89947 */ /* 0x000fea0003800000 */
[----:B--2---:R-:W-:Y:S01]  /*42c0*/  LOP3.LUT R17, R45, 0x1f, RZ, 0xc0, !PT ;  /* 0x0000001f2d117812 */ /* 0x004fe200078ec0ff */
        /* <DEDUP_REMOVED lines=14> */
.L_x_1635:
[----:B------:R-:W-:Y:S05]  /*43b0*/  BSYNC B1 ;  /* 0x0000000000017941 */ /* 0x000fea0003800000 */
.L_x_1634:
[----:B------:R-:W-:Y:S01]  /*43c0*/  IADD3.X R41, R21, UR6, RZ, P4, !PT ;  /* 0x0000000615297c10 */ /* 0x000fe2000a7fe4ff */
        /* <DEDUP_REMOVED lines=15> */
[----:B---3--:R-:W-:Y:S05]  /*44c0*/  @!P1 BRA `(.L_x_1630) ;  /* 0x0000000000349947 */ /* 0x008fea0003800000 */
        /* <DEDUP_REMOVED lines=13> */
.L_x_1630:
[----:B------:R-:W-:Y:S05]  /*45a0*/  BSYNC B0 ;  /* 0x0000000000007941 */ /* 0x000fea0003800000 */
.L_x_1629:
[----:B------:R-:W-:Y:S01]  /*45b0*/  BAR.SYNC.DEFER_BLOCKING 0x0 ;  /* 0x0000000000007b1d */ /* 0x000fe20000010000 */
[----:B------:R-:W-:-:S05]  /*45c0*/  IADD3 R20, P1, R20, 0x1, RZ ;  /* 0x0000000114147810 */ /* 0x000fca0007f3e0ff */
[----:B0123--:R-:W-:Y:S01]  /*45d0*/  IMAD.X R16, RZ, RZ, RZ, P1 ;  /* 0x000000ffff107224 */ /* 0x00ffe200008e06ff */
[----:B------:R-:W-:Y:S01]  /*45e0*/  ULDC.64 UR12, c[0x0][0x250] ;  /* 0x00009400000c7ab9 */ /* 0x000fe20000000a00 */
[----:B------:R-:W-:Y:S02]  /*45f0*/  BSSY B0, `(.L_x_1636) ;  /* 0x0000086000007945 */ /* 0x000fe40003800000 */
[----:B------:R-:W-:Y:S02]  /*4600*/  IMAD R21, R16, UR12, RZ ;  /* 0x0000000c10157c24 */ /* 0x000fe4000f8e02ff */
[----:B------:R-:W-:-:S04]  /*4610*/  IMAD.WIDE.U32 R16, R20, UR12, RZ ;  /* 0x0000000c14107c25 */ /* 0x000fc8000f8e00ff */
[----:B------:R-:W-:Y:S02]  /*4620*/  IMAD R21, R20, UR13, R21 ;  /* 0x0000000d14157c24 */ /* 0x000fe4000f8e0215 */
[----:B------:R-:W-:Y:S01]  /*4630*/  IMAD.MOV.U32 R41, RZ, RZ, R16 ;  /* 0x000000ffff297224 */ /* 0x000fe200078e0010 */
[----:B------:R0:W-:Y:S04]  /*4640*/  STS [R0], R29 ;  /* 0x0000001d00007388 */ /* 0x0001e80000000800 */
[----:B------:R1:W-:Y:S04]  /*4650*/  STS [R2], R33 ;  /* 0x0000002102007388 */ /* 0x0003e80000000800 */
[----:B------:R1:W-:Y:S01]  /*4660*/  STS [R5], R37 ;  /* 0x0000002505007388 */ /* 0x0003e20000000800 */
[----:B0-----:R-:W-:-:S03]  /*4670*/  IMAD.IADD R29, R17, 0x1, R21 ;  /* 0x00000001111d7824 */ /* 0x001fc600078e0215 */
[----:B------:R1:W-:Y:S01]  /*4680*/  STS [R13], R11 ;  /* 0x0000000b0d007388 */ /* 0x0003e20000000800 */
[----:B------:R-:W-:Y:S06]  /*4690*/  BAR.SYNC.DEFER_BLOCKING 0x0 ;  /* 0x0000000000007b1d */ /* 0x000fec0000010000 */
[----:B------:R-:W-:Y:S05]  /*46a0*/  @P0 BRA `(.L_x_1637) ;  /* 0x0000000400e80947 */ /* 0x000fea0003800000 */
[C---:B-1----:R-:W-:Y:S01]  /*46b0*/  VIADD R11, R15.reuse, 0xffffffff ;  /* 0xffffffff0f0b7836 */ /* 0x042fe20000000000 */
[----:B------:R-:W-:Y:S01]  /*46c0*/  LOP3.LUT R18, R15, 0x3, RZ, 0xc0, !PT ;  /* 0x000000030f127812 */ /* 0x000fe200078ec0ff */
[----:B------:R-:W-:Y:S01]  /*46d0*/  BSSY B1, `(.L_x_1638) ;  /* 0x0000047000017945 */ /* 0x000fe20003800000 */
[----:B------:R-:W-:Y:S02]  /*46e0*/  IMAD.MOV.U32 R43, RZ, RZ, R3 ;  /* 0x000000ffff2b7224 */ /* 0x000fe400078e0003 */
[----:B------:R-:W-:Y:S01]  /*46f0*/  ISETP.GE.U32.AND P1, PT, R11, 0x3, PT ;  /* 0x000000030b00780c */ /* 0x000fe20003f26070 */
[----:B------:R-:W-:Y:S01]  /*4700*/  HFMA2.MMA R11, -RZ, RZ, 0, 0 ;  /* 0x00000000ff0b7435 */ /* 0x000fe200000001ff */
[----:B------:R-:W-:Y:S01]  /*4710*/  ISETP.NE.AND P2, PT, R18, RZ, PT ;  /* 0x000000ff1200720c */ /* 0x000fe20003f45270 */
[----:B------:R-:W-:Y:S02]  /*4720*/  IMAD.MOV.U32 R33, RZ, RZ, R4 ;  /* 0x000000ffff217224 */ /* 0x000fe400078e0004 */
[----:B------:R-:W-:Y:S01]  /*4730*/  IMAD.MOV.U32 R53, RZ, RZ, R41 ;  /* 0x000000ffff357224 */ /* 0x000fe200078e0029 */
[----:B------:R-:W-:Y:S01]  /*4740*/  P2R R44, PR, RZ, 0x4 ;  /* 0x00000004ff2c7803 */ /* 0x000fe20000000000 */
[----:B------:R-:W-:-:S06]  /*4750*/  IMAD.MOV.U32 R37, RZ, RZ, R29 ;  /* 0x000000ffff257224 */ /* 0x000fcc00078e001d */
[----:B------:R-:W-:Y:S05]  /*4760*/  @!P1 BRA `(.L_x_1639) ;  /* 0x0000000000f49947 */ /* 0x000fea0003800000 */
[----:B------:R-:W-:Y:S01]  /*4770*/  IMAD.IADD R28, R15, 0x1, -R18 ;  /* 0x000000010f1c7824 */ /* 0x000fe200078e0a12 */
[----:B------:R-:W-:Y:S01]  /*4780*/  MOV R43, R3 ;  /* 0x00000003002b7202 */ /* 0x000fe20000000f00 */
[----:B------:R-:W-:Y:S02]  /*4790*/  IMAD.MOV.U32 R11, RZ, RZ, RZ ;  /* 0x000000ffff0b7224 */ /* 0x000fe400078e00ff */
[----:B------:R-:W-:Y:S02]  /*47a0*/  IMAD.MOV.U32 R33, RZ, RZ, R4 ;  /* 0x000000ffff217224 */ /* 0x000fe400078e0004 */
[----:B------:R-:W-:Y:S02]  /*47b0*/  IMAD.MOV.U32 R53, RZ, RZ, R41 ;  /* 0x000000ffff357224 */ /* 0x000fe400078e0029 */
[----:B------:R-:W-:-:S07]  /*47c0*/  IMAD.MOV.U32 R37, RZ, RZ, R29 ;  /* 0x000000ffff257224 */ /* 0x000fce00078e001d */
.L_x_1640:
[C---:B0-----:R-:W-:Y:S01]  /*47d0*/  VIADD R16, R33.reuse, 0xffffffff ;  /* 0xffffffff21107836 */ /* 0x041fe20000000000 */
[----:B------:R-:W-:Y:S01]  /*47e0*/  LOP3.LUT R17, R33, 0x1f, RZ, 0xc0, !PT ;  /* 0x0000001f21117812 */ /* 0x000fe200078ec0ff */
[----:B------:R-:W-:Y:S01]  /*47f0*/  VIADD R11, R11, 0x4 ;  /* 0x000000040b0b7836 */ /* 0x000fe20000000000 */
[----:B------:R-:W-:Y:S02]  /*4800*/  IADD3 R21, P3, R53, UR9, RZ ;  /* 0x0000000935157c10 */ /* 0x000fe4000ff7e0ff */
[-C--:B------:R-:W-:Y:S02]  /*4810*/  ISETP.GE.U32.AND P1, PT, R17, R6.reuse, PT ;  /* 0x000000061100720c */ /* 0x080fe40003f26070 */
[----:B------:R-:W-:Y:S01]  /*4820*/  LOP3.LUT R25, R16, 0x1f, RZ, 0xc0, !PT ;  /* 0x0000001f10197812 */ /* 0x000fe200078ec0ff */
[----:B------:R-:W-:Y:S01]  /*4830*/  VIADD R16, R33, 0x1e ;  /* 0x0000001e21107836 */ /* 0x000fe20000000000 */
[----:B------:R-:W-:Y:S01]  /*4840*/  IADD3.X R23, R37, UR6, RZ, P3, !PT ;  /* 0x0000000625177c10 */ /* 0x000fe20009ffe4ff */
[----:B------:R-:W-:Y:S01]  /*4850*/  VIADD R33, R33, 0x1d ;  /* 0x0000001d21217836 */ /* 0x000fe20000000000 */
[----:B------:R-:W-:-:S02]  /*4860*/  ISETP.GE.U32.AND P2, PT, R25, R6, PT ;  /* 0x000000061900720c */ /* 0x000fc40003f46070 */
[----:B------:R-:W-:Y:S01]  /*4870*/  LOP3.LUT R49, R16, 0x1f, RZ, 0xc0, !PT ;  /* 0x0000001f10317812 */ /* 0x000fe200078ec0ff */
[----:B------:R-:W-:Y:S01]  /*4880*/  IMAD R16, R12, 0x21, R43 ;  /* 0x000000210c107824 */ /* 0x000fe200078e022b */
[----:B------:R-:W-:Y:S02]  /*4890*/  IADD3 R45, P4, R21, UR9, RZ ;  /* 0x00000009152d7c10 */ /* 0x000fe4000ff9e0ff */
[----:B------:R-:W-:Y:S02]  /*48a0*/  ISETP.GE.U32.AND P3, PT, R49, R6, PT ;  /* 0x000000063100720c */ /* 0x000fe40003f66070 */
[----:B------:R-:W-:Y:S02]  /*48b0*/  IADD3.X R47, R23, UR6, RZ, P4, !PT ;  /* 0x00000006172f7c10 */ /* 0x000fe4000a7fe4ff */
[----:B------:R-:W-:Y:S02]  /*48c0*/  @!P1 IADD3 R30, P4, P5, R17, R53, R26 ;  /* 0x00000035111e9210 */ /* 0x000fe40007d9e01a */
[----:B------:R-:W-:-:S02]  /*48d0*/  LOP3.LUT R33, R33, 0x1f, RZ, 0xc0, !PT ;  /* 0x0000001f21217812 */ /* 0x000fc400078ec0ff */
[--C-:B------:R-:W-:Y:S02]  /*48e0*/  @!P1 IADD3.X R32, RZ, R37, R27.reuse, P4, P5 ;  /* 0x00000025ff209210 */ /* 0x100fe400027ea41b */
[--C-:B------:R-:W-:Y:S02]  /*48f0*/  @!P2 IADD3 R34, P4, P5, R25, R21, R26.reuse ;  /* 0x000000151922a210 */ /* 0x100fe40007d9e01a */
[----:B------:R-:W-:Y:S01]  /*4900*/  LEA R43, R16, UR4, 0x2 ;  /* 0x00000004102b7c11 */ /* 0x000fe2000f8e10ff */
[----:B------:R-:W0:Y:S01]  /*4910*/  @!P1 LDC.64 R20, c[0x0][0x228] ;  /* 0x00008a00ff149b82 */ /* 0x000e220000000a00 */
[----:B------:R-:W-:Y:S02]  /*4920*/  @!P2 IADD3.X R46, RZ, R23, R27, P4, P5 ;  /* 0x00000017ff2ea210 */ /* 0x000fe400027ea41b */
[----:B------:R-:W-:Y:S02]  /*4930*/  @!P3 IADD3 R40, P4, P5, R49, R45, R26 ;  /* 0x0000002d3128b210 */ /* 0x000fe40007d9e01a */
[----:B------:R-:W-:Y:S01]  /*4940*/  @!P3 LDS R49, [R43+0x8] ;  /* 0x000008002b31b984 */ /* 0x000fe20000000800 */
[----:B------:R-:W-:-:S02]  /*4950*/  IADD3 R28, R28, -0x4, RZ ;  /* 0xfffffffc1c1c7810 */ /* 0x000fc40007ffe0ff */
[----:B------:R-:W-:Y:S01]  /*4960*/  @!P3 IADD3.X R42, RZ, R47, R27, P4, P5 ;  /* 0x0000002fff2ab210 */ /* 0x000fe200027ea41b */
[----:B------:R-:W1:Y:S01]  /*4970*/  @!P2 LDC.64 R24, c[0x0][0x228] ;  /* 0x00008a00ff18ab82 */ /* 0x000e620000000a00 */
[----:B------:R-:W-:Y:S02]  /*4980*/  ISETP.GE.U32.AND P4, PT, R33, R6, PT ;  /* 0x000000062100720c */ /* 0x000fe40003f86070 */
[----:B------:R-:W-:Y:S02]  /*4990*/  IADD3 R53, P5, R45, UR9, RZ ;  /* 0x000000092d357c10 */ /* 0x000fe4000ffbe0ff */
[----:B------:R-:W2:Y:S02]  /*49a0*/  @!P1 LDS R45, [R43] ;  /* 0x000000002b2d9984 */ /* 0x000ea40000000800 */
[----:B------:R-:W-:Y:S01]  /*49b0*/  IADD3.X R37, R47, UR6, RZ, P5, !PT ;  /* 0x000000062f257c10 */ /* 0x000fe2000affe4ff */
[----:B------:R-:W3:Y:S01]  /*49c0*/  @!P3 LDC.64 R22, c[0x0][0x228] ;  /* 0x00008a00ff16bb82 */ /* 0x000ee20000000a00 */
[----:B------:R-:W4:Y:S05]  /*49d0*/  @!P2 LDS R47, [R43+0x4] ;  /* 0x000004002b2fa984 */ /* 0x000f2a0000000800 */
[----:B------:R5:W4:Y:S01]  /*49e0*/  @!P4 LDS R51, [R43+0xc] ;  /* 0x00000c002b33c984 */ /* 0x000b220000000800 */
[C---:B------:R-:W-:Y:S01]  /*49f0*/  @!P4 IADD3 R36, P5, P6, R33.reuse, R53, R26 ;  /* 0x000000352124c210 */ /* 0x040fe20007ebe01a */
[----:B------:R-:W2:Y:S01]  /*4a00*/  @!P4 LDC.64 R16, c[0x0][0x228] ;  /* 0x00008a00ff10cb82 */ /* 0x000ea20000000a00 */
[----:B------:R-:W-:-:S02]  /*4a10*/  VIADD R33, R33, 0x1f ;  /* 0x0000001f21217836 */ /* 0x000fc40000000000 */
[----:B------:R-:W-:Y:S02]  /*4a20*/  @!P4 IADD3.X R38, RZ, R37, R27, P5, P6 ;  /* 0x00000025ff26c210 */ /* 0x000fe40002fec41b */
[----:B0-----:R-:W-:Y:S01]  /*4a30*/  @!P1 LEA R20, P5, R30, R20, 0x2 ;  /* 0x000000141e149211 */ /* 0x001fe200078a10ff */
[----:B-----5:R-:W-:-:S03]  /*4a40*/  IMAD.IADD R43, R3, 0x1, R11 ;  /* 0x00000001032b7824 */ /* 0x020fc600078e020b */
[----:B------:R-:W-:Y:S02]  /*4a50*/  @!P1 LEA.HI.X R21, R30, R21, R32, 0x2, P5 ;  /* 0x000000151e159211 */ /* 0x000fe400028f1420 */
[----:B-1----:R-:W-:-:S04]  /*4a60*/  @!P2 LEA R24, P5, R34, R24, 0x2 ;  /* 0x000000182218a211 */ /* 0x002fc800078a10ff */
[----:B------:R-:W-:Y:S02]  /*4a70*/  @!P2 LEA.HI.X R25, R34, R25, R46, 0x2, P5 ;  /* 0x000000192219a211 */ /* 0x000fe400028f142e */
[----:B---3--:R-:W-:-:S04]  /*4a80*/  @!P3 LEA R22, P5, R40, R22, 0x2 ;  /* 0x000000162816b211 */ /* 0x008fc800078a10ff */
[----:B------:R-:W-:Y:S02]  /*4a90*/  @!P3 LEA.HI.X R23, R40, R23, R42, 0x2, P5 ;  /* 0x000000172817b211 */ /* 0x000fe400028f142a */
[----:B--2---:R-:W-:-:S04]  /*4aa0*/  @!P4 LEA R16, P5, R36, R16, 0x2 ;  /* 0x000000102410c211 */ /* 0x004fc800078a10ff */
[----:B------:R-:W-:Y:S01]  /*4ab0*/  @!P4 LEA.HI.X R17, R36, R17, R38, 0x2, P5 ;  /* 0x000000112411c211 */ /* 0x000fe200028f1426 */
[----:B------:R0:W-:Y:S01]  /*4ac0*/  @!P1 STG.E desc[UR10][R20.64], R45 ;  /* 0x0000002d14009986 */ /* 0x0001e2000c10190a */
[----:B------:R-:W-:-:S03]  /*4ad0*/  IADD3 R53, P1, R53, UR9, RZ ;  /* 0x0000000935357c10 */ /* 0x000fc6000ff3e0ff */
[----:B----4-:R0:W-:Y:S01]  /*4ae0*/  @!P2 STG.E desc[UR10][R24.64], R47 ;  /* 0x0000002f1800a986 */ /* 0x0101e2000c10190a */
[----:B------:R-:W-:Y:S02]  /*4af0*/  ISETP.NE.AND P2, PT, R28, RZ, PT ;  /* 0x000000ff1c00720c */ /* 0x000fe40003f45270 */
[----:B------:R-:W-:Y:S01]  /*4b00*/  IADD3.X R37, R37, UR6, RZ, P1, !PT ;  /* 0x0000000625257c10 */ /* 0x000fe20008ffe4ff */
[----:B------:R0:W-:Y:S04]  /*4b10*/  @!P3 STG.E desc[UR10][R22.64], R49 ;  /* 0x000000311600b986 */ /* 0x0001e8000c10190a */
[----:B------:R0:W-:Y:S06]  /*4b20*/  @!P4 STG.E desc[UR10][R16.64], R51 ;  /* 0x000000331000c986 */ /* 0x0001ec000c10190a */
[----:B------:R-:W-:Y:S05]  /*4b30*/  @P2 BRA `(.L_x_1640) ;  /* 0xfffffffc00242947 */ /* 0x000fea000383ffff */
.L_x_1639:
[----:B------:R-:W-:Y:S05]  /*4b40*/  BSYNC B1 ;  /* 0x0000000000017941 */ /* 0x000fea0003800000 */
.L_x_1638:
[----:B------:R-:W-:-:S13]  /*4b50*/  ISETP.NE.AND P1, PT, R44, RZ, PT ;  /* 0x000000ff2c00720c */ /* 0x000fda0003f25270 */
        /* <DEDUP_REMOVED lines=16> */
.L_x_1642:
[----:B------:R-:W-:Y:S05]  /*4c60*/  BSYNC B1 ;  /* 0x0000000000017941 */ /* 0x000fea0003800000 */
.L_x_1641:
[----:B------:R-:W-:Y:S01]  /*4c70*/  IADD3.X R25, R37, UR6, RZ, P4, !PT ;  /* 0x0000000625197c10 */ /* 0x000fe2000a7fe4ff */
[----:B------:R-:W-:Y:S06]  /*4c80*/  @!P2 BRA `(.L_x_1637) ;  /* 0x000000000070a947 */ /* 0x000fec0003800000 */
[----:B0-----:R-:W-:-:S05]  /*4c90*/  VIADD R16, R33, 0xffffffff ;  /* 0xffffffff21107836 */ /* 0x001fca0000000000 */
[----:B------:R-:W-:Y:S01]  /*4ca0*/  LOP3.LUT R21, R16, 0x1f, RZ, 0xc0, !PT ;  /* 0x0000001f10157812 */ /* 0x000fe200078ec0ff */
[----:B------:R-:W-:-:S03]  /*4cb0*/  IMAD R16, R12, 0x21, R11 ;  /* 0x000000210c107824 */ /* 0x000fc600078e020b */
[----:B------:R-:W-:Y:S01]  /*4cc0*/  ISETP.GE.U32.AND P1, PT, R21, R6, PT ;  /* 0x000000061500720c */ /* 0x000fe20003f26070 */
[----:B------:R-:W-:-:S05]  /*4cd0*/  IMAD.IADD R16, R3, 0x1, R16 ;  /* 0x0000000103107824 */ /* 0x000fca00078e0210 */
[----:B------:R-:W-:-:S07]  /*4ce0*/  LEA R22, R16, UR4, 0x2 ;  /* 0x0000000410167c11 */ /* 0x000fce000f8e10ff */
        /* <DEDUP_REMOVED lines=8> */
[----:B--2---:R-:W-:Y:S05]  /*4d70*/  @!P1 BRA `(.L_x_1637) ;  /* 0x0000000000349947 */ /* 0x004fea0003800000 */
[----:B------:R-:W-:-:S05]  /*4d80*/  VIADD R11, R33, 0x1e ;  /* 0x0000001e210b7836 */ /* 0x000fca0000000000 */
[----:B------:R-:W-:-:S04]  /*4d90*/  LOP3.LUT R16, R11, 0x1f, RZ, 0xc0, !PT ;  /* 0x0000001f0b107812 */ /* 0x000fc800078ec0ff */
[----:B------:R-:W-:-:S13]  /*4da0*/  ISETP.GE.U32.AND P1, PT, R16, R6, PT ;  /* 0x000000061000720c */ /* 0x000fda0003f26070 */
[----:B------:R-:W-:Y:S05]  /*4db0*/  @P1 BRA `(.L_x_1637) ;  /* 0x0000000000241947 */ /* 0x000fea0003800000 */
[----:B------:R-:W0:Y:S01]  /*4dc0*/  LDS R11, [R22+0x8] ;  /* 0x00000800160b7984 */ /* 0x000e220000000800 */
[----:B------:R-:W-:Y:S01]  /*4dd0*/  IADD3 R17, P1, P2, R26, UR9, R23 ;  /* 0x000000091a117c10 */ /* 0x000fe2000fa3e017 */
[----:B------:R-:W-:-:S03]  /*4de0*/  ULDC.64 UR12, c[0x0][0x228] ;  /* 0x00008a00000c7ab9 */ /* 0x000fc60000000a00 */
[----:B------:R-:W-:Y:S02]  /*4df0*/  IADD3.X R18, R27, UR6, R25, P1, P2 ;  /* 0x000000061b127c10 */ /* 0x000fe40008fe4419 */
[----:B------:R-:W-:-:S04]  /*4e00*/  IADD3 R17, P1, R16, R17, RZ ;  /* 0x0000001110117210 */ /* 0x000fc80007f3e0ff */
[----:B------:R-:W-:Y:S02]  /*4e10*/  IADD3.X R18, RZ, R18, RZ, P1, !PT ;  /* 0x00000012ff127210 */ /* 0x000fe40000ffe4ff */
[----:B------:R-:W-:-:S04]  /*4e20*/  LEA R16, P1, R17, UR12, 0x2 ;  /* 0x0000000c11107c11 */ /* 0x000fc8000f8210ff */
[----:B------:R-:W-:-:S05]  /*4e30*/  LEA.HI.X R17, R17, UR13, R18, 0x2, P1 ;  /* 0x0000000d11117c11 */ /* 0x000fca00088f1412 */
[----:B0-----:R2:W-:Y:S04]  /*4e40*/  STG.E desc[UR10][R16.64], R11 ;  /* 0x0000000b10007986 */ /* 0x0015e8000c10190a */
.L_x_1637:
[----:B------:R-:W-:Y:S05]  /*4e50*/  BSYNC B0 ;  /* 0x0000000000007941 */ /* 0x000fea0003800000 */
.L_x_1636:
        /* <DEDUP_REMOVED lines=8> */
[C---:B---3--:R-:W-:Y:S01]  /*4ee0*/  VIADD R0, R15.reuse, 0xffffffff ;  /* 0xffffffff0f007836 */ /* 0x048fe20000000000 */
[----:B------:R-:W-:Y:S01]  /*4ef0*/  BSSY B1, `(.L_x_1645) ;  /* 0x0000044000017945 */ /* 0x000fe20003800000 */
[----:B-1----:R-:W-:Y:S02]  /*4f00*/  IMAD.MOV.U32 R2, RZ, RZ, 0x1 ;  /* 0x00000001ff027424 */ /* 0x002fe400078e00ff */
[----:B------:R-:W-:Y:S01]  /*4f10*/  IMAD.MOV.U32 R5, RZ, RZ, R3 ;  /* 0x000000ffff057224 */ /* 0x000fe200078e0003 */
[----:B------:R-:W-:Y:S02]  /*4f20*/  ISETP.GE.U32.AND P0, PT, R0, 0x3, PT ;  /* 0x000000030000780c */ /* 0x000fe40003f06070 */
[----:B------:R-:W-:-:S11]  /*4f30*/  LOP3.LUT R0, R15, 0x3, RZ, 0xc0, !PT ;  /* 0x000000030f007812 */ /* 0x000fd600078ec0ff */
[----:B------:R-:W-:Y:S05]  /*4f40*/  @!P0 BRA `(.L_x_1646) ;  /* 0x0000000000f88947 */ /* 0x000fea0003800000 */
[----:B------:R-:W-:Y:S01]  /*4f50*/  BSSY B2, `(.L_x_1647) ;  /* 0x000003c000027945 */ /* 0x000fe20003800000 */
[----:B------:R-:W-:Y:S02]  /*4f60*/  IMAD.IADD R15, R15, 0x1, -R0 ;  /* 0x000000010f0f7824 */ /* 0x000fe400078e0a00 */
[----:B------:R-:W-:Y:S02]  /*4f70*/  IMAD.MOV.U32 R2, RZ, RZ, RZ ;  /* 0x000000ffff027224 */ /* 0x000fe400078e00ff */
[----:B------:R-:W-:-:S07]  /*4f80*/  IMAD.MOV.U32 R5, RZ, RZ, R3 ;  /* 0x000000ffff057224 */ /* 0x000fce00078e0003 */
.L_x_1648:
[C---:B012---:R-:W-:Y:S01]  /*4f90*/  LOP3.LUT R17, R4.reuse, 0x1f, RZ, 0xc0, !PT ;  /* 0x0000001f04117812 */ /* 0x047fe200078ec0ff */
[C---:B------:R-:W-:Y:S01]  /*4fa0*/  VIADD R13, R4.reuse, 0x1d ;  /* 0x0000001d040d7836 */ /* 0x040fe20000000000 */
[C---:B------:R-:W-:Y:S01]  /*4fb0*/  IADD3 R11, R4.reuse, -0x1, RZ ;  /* 0xffffffff040b7810 */ /* 0x040fe20007ffe0ff */
[----:B------:R-:W-:Y:S01]  /*4fc0*/  VIADD R4, R4, 0x1e ;  /* 0x0000001e04047836 */ /* 0x000fe20000000000 */
[-C--:B------:R-:W-:Y:S01]  /*4fd0*/  ISETP.GE.U32.AND P3, PT, R17, R6.reuse, PT ;  /* 0x000000061100720c */ /* 0x080fe20003f66070 */
[----:B------:R-:W-:Y:S01]  /*4fe0*/  VIADD R15, R15, 0xfffffffc ;  /* 0xfffffffc0f0f7836 */ /* 0x000fe20000000000 */
[----:B------:R-:W-:Y:S02]  /*4ff0*/  LOP3.LUT R33, R11, 0x1f, RZ, 0xc0, !PT ;  /* 0x0000001f0b217812 */ /* 0x000fe400078ec0ff */
[----:B------:R-:W-:Y:S01]  /*5000*/  LOP3.LUT R37, R4, 0x1f, RZ, 0xc0, !PT ;  /* 0x0000001f04257812 */ /* 0x000fe200078ec0ff */
[----:B------:R-:W-:Y:S01]  /*5010*/  IMAD R4, R12, 0x21, R5 ;  /* 0x000000210c047824 */ /* 0x000fe200078e0205 */
[----:B------:R-:W-:-:S02]  /*5020*/  ISETP.GE.U32.AND P2, PT, R33, R6, PT ;  /* 0x000000062100720c */ /* 0x000fc40003f46070 */
[----:B------:R-:W-:Y:S02]  /*5030*/  ISETP.GE.U32.AND P1, PT, R37, R6, PT ;  /* 0x000000062500720c */ /* 0x000fe40003f26070 */
[----:B------:R-:W-:Y:S02]  /*5040*/  LEA R24, R4, UR4, 0x2 ;  /* 0x0000000404187c11 */ /* 0x000fe4000f8e10ff */
[----:B------:R-:W-:Y:S01]  /*5050*/  LOP3.LUT R39, R13, 0x1f, RZ, 0xc0, !PT ;  /* 0x0000001f0d277812 */ /* 0x000fe200078ec0ff */
[----:B------:R-:W0:Y:S01]  /*5060*/  @!P3 LDC.64 R20, c[0x0][0x228] ;  /* 0x00008a00ff14bb82 */ /* 0x000e220000000a00 */
[----:B------:R-:W-:Y:S01]  /*5070*/  @!P3 IADD3 R22, P5, P6, R17, R8, R41 ;  /* 0x000000081116b210 */ /* 0x000fe20007ebe029 */
[----:B------:R-:W1:Y:S01]  /*5080*/  @!P3 LDS R11, [R24] ;  /* 0x00000000180bb984 */ /* 0x000e620000000800 */
[----:B------:R-:W-:Y:S02]  /*5090*/  ISETP.GE.U32.AND P0, PT, R39, R6, PT ;  /* 0x000000062700720c */ /* 0x000fe40003f06070 */
[----:B------:R-:W-:Y:S01]  /*50a0*/  @!P3 IADD3.X R23, RZ, R14, R29, P5, P6 ;  /* 0x0000000eff17b210 */ /* 0x000fe20002fec41d */
[----:B------:R-:W2:Y:S01]  /*50b0*/  @!P2 LDS R13, [R24+0x4] ;  /* 0x00000400180da984 */ /* 0x000ea20000000800 */
[----:B------:R-:W-:Y:S01]  /*50c0*/  IADD3 R41, P4, R41, UR9, RZ ;  /* 0x0000000929297c10 */ /* 0x000fe2000ff9e0ff */
[----:B------:R-:W3:Y:S02]  /*50d0*/  @!P2 LDC.64 R16, c[0x0][0x228] ;  /* 0x00008a00ff10ab82 */ /* 0x000ee40000000a00 */
[----:B------:R-:W4:Y:S01]  /*50e0*/  @!P1 LDS R25, [R24+0x8] ;  /* 0x0000080018199984 */ /* 0x000f220000000800 */
[----:B------:R-:W-:-:S02]  /*50f0*/  IADD3.X R31, R29, UR6, RZ, P4, !PT ;  /* 0x000000061d1f7c10 */ /* 0x000fc4000a7fe4ff */
[----:B------:R-:W-:-:S03]  /*5100*/  IADD3 R35, P6, R41, UR9, RZ ;  /* 0x0000000929237c10 */ /* 0x000fc6000ffde0ff */
[----:B------:R-:W5:Y:S01]  /*5110*/  @!P1 LDC.64 R18, c[0x0][0x228] ;  /* 0x00008a00ff129b82 */ /* 0x000f620000000a00 */
[----:B------:R1:W4:Y:S01]  /*5120*/  @!P0 LDS R27, [R24+0xc] ;  /* 0x00000c00181b8984 */ /* 0x0003220000000800 */
[----:B0-----:R-:W-:-:S06]  /*5130*/  @!P3 LEA R20, P5, R22, R20, 0x2 ;  /* 0x000000141614b211 */ /* 0x001fcc00078a10ff */
[----:B------:R-:W0:Y:S01]  /*5140*/  @!P0 LDC.64 R4, c[0x0][0x228] ;  /* 0x00008a00ff048b82 */ /* 0x000e220000000a00 */
[----:B------:R-:W-:Y:S02]  /*5150*/  @!P3 LEA.HI.X R21, R22, R21, R23, 0x2, P5 ;  /* 0x000000151615b211 */ /* 0x000fe400028f1417 */
[----:B------:R-:W-:Y:S02]  /*5160*/  @!P2 IADD3 R29, P4, P5, R33, R8, R41 ;  /* 0x00000008211da210 */ /* 0x000fe40007d9e029 */
[----:B------:R-:W-:Y:S02]  /*5170*/  IADD3.X R23, R31, UR6, RZ, P6, !PT ;  /* 0x000000061f177c10 */ /* 0x000fe4000b7fe4ff */
[----:B------:R-:W-:Y:S02]  /*5180*/  @!P2 IADD3.X R30, RZ, R14, R31, P4, P5 ;  /* 0x0000000eff1ea210 */ /* 0x000fe400027ea41f */
[----:B------:R-:W-:Y:S02]  /*5190*/  IADD3 R41, P6, R35, UR9, RZ ;  /* 0x0000000923297c10 */ /* 0x000fe4000ffde0ff */
[----:B------:R-:W-:-:S02]  /*51a0*/  @!P1 IADD3 R26, P4, P5, R37, R8, R35 ;  /* 0x00000008251a9210 */ /* 0x000fc40007d9e023 */
[----:B------:R-:W-:Y:S02]  /*51b0*/  IADD3.X R31, R23, UR6, RZ, P6, !PT ;  /* 0x00000006171f7c10 */ /* 0x000fe4000b7fe4ff */
[----:B------:R-:W-:Y:S01]  /*51c0*/  @!P1 IADD3.X R28, RZ, R14, R23, P4, P5 ;  /* 0x0000000eff1c9210 */ /* 0x000fe200027ea417 */
[----:B-1----:R1:W-:Y:S01]  /*51d0*/  @!P3 STG.E desc[UR10][R20.64], R11 ;  /* 0x0000000b1400b986 */ /* 0x0023e2000c10190a */
[----:B------:R-:W-:-:S04]  /*51e0*/  @!P0 IADD3 R23, P4, P5, R39, R8, R41 ;  /* 0x0000000827178210 */ /* 0x000fc80007d9e029 */
[----:B------:R-:W-:Y:S02]  /*51f0*/  @!P0 IADD3.X R24, RZ, R14, R31, P4, P5 ;  /* 0x0000000eff188210 */ /* 0x000fe400027ea41f */
[C---:B---3--:R-:W-:Y:S02]  /*5200*/  @!P2 LEA R16, P4, R29.reuse, R16, 0x2 ;  /* 0x000000101d10a211 */ /* 0x048fe400078810ff */
[C---:B-----5:R-:W-:Y:S02]  /*5210*/  @!P1 LEA R18, P5, R26.reuse, R18, 0x2 ;  /* 0x000000121a129211 */ /* 0x060fe400078a10ff */
[----:B------:R-:W-:Y:S02]  /*5220*/  @!P2 LEA.HI.X R17, R29, R17, R30, 0x2, P4 ;  /* 0x000000111d11a211 */ /* 0x000fe400020f141e */
[----:B------:R-:W-:Y:S02]  /*5230*/  @!P1 LEA.HI.X R19, R26, R19, R28, 0x2, P5 ;  /* 0x000000131a139211 */ /* 0x000fe400028f141c */
[----:B0-----:R-:W-:Y:S01]  /*5240*/  @!P0 LEA R22, P6, R23, R4, 0x2 ;  /* 0x0000000417168211 */ /* 0x001fe200078c10ff */
[----:B--2---:R1:W-:Y:S01]  /*5250*/  @!P2 STG.E desc[UR10][R16.64], R13 ;  /* 0x0000000d1000a986 */ /* 0x0043e2000c10190a */
[----:B------:R-:W-:-:S02]  /*5260*/  VIADD R4, R39, 0x1f ;  /* 0x0000001f27047836 */ /* 0x000fc40000000000 */
[----:B------:R-:W-:Y:S01]  /*5270*/  @!P0 LEA.HI.X R23, R23, R5, R24, 0x2, P6 ;  /* 0x0000000517178211 */ /* 0x000fe200030f1418 */
[----:B----4-:R1:W-:Y:S01]  /*5280*/  @!P1 STG.E desc[UR10][R18.64], R25 ;  /* 0x0000001912009986 */ /* 0x0103e2000c10190a */
[----:B------:R-:W-:Y:S01]  /*5290*/  ISETP.NE.AND P1, PT, R15, RZ, PT ;  /* 0x000000ff0f00720c */ /* 0x000fe20003f25270 */
[----:B------:R-:W-:Y:S02]  /*52a0*/  IMAD.MOV.U32 R24, RZ, RZ, R2 ;  /* 0x000000ffff187224 */ /* 0x000fe400078e0002 */
[----:B------:R1:W-:Y:S01]  /*52b0*/  @!P0 STG.E desc[UR10][R22.64], R27 ;  /* 0x0000001b16008986 */ /* 0x0003e2000c10190a */
[----:B------:R-:W-:Y:S01]  /*52c0*/  VIADD R2, R2, 0x4 ;  /* 0x0000000402027836 */ /* 0x000fe20000000000 */
[----:B------:R-:W-:-:S04]  /*52d0*/  IADD3 R41, P0, R41, UR9, RZ ;  /* 0x0000000929297c10 */ /* 0x000fc8000ff1e0ff */
[----:B------:R-:W-:Y:S02]  /*52e0*/  IADD3 R5, R3, R2, RZ ;  /* 0x0000000203057210 */ /* 0x000fe40007ffe0ff */
[----:B------:R-:W-:Y:S02]  /*52f0*/  IADD3.X R29, R31, UR6, RZ, P0, !PT ;  /* 0x000000061f1d7c10 */ /* 0x000fe400087fe4ff */
[----:B------:R-:W-:Y:S05]  /*5300*/  @P1 BRA `(.L_x_1648) ;  /* 0xfffffffc00201947 */ /* 0x000fea000383ffff */
[----:B------:R-:W-:Y:S05]  /*5310*/  BSYNC B2 ;  /* 0x0000000000027941 */ /* 0x000fea0003800000 */
.L_x_1647:
[----:B------:R-:W-:-:S07]  /*5320*/  VIADD R2, R24, 0x5 ;  /* 0x0000000518027836 */ /* 0x000fce0000000000 */
.L_x_1646:
[----:B------:R-:W-:Y:S05]  /*5330*/  BSYNC B1 ;  /* 0x0000000000017941 */ /* 0x000fea0003800000 */
.L_x_1645:
[----:B------:R-:W-:-:S13]  /*5340*/  ISETP.NE.AND P0, PT, R0, RZ, PT ;  /* 0x000000ff0000720c */ /* 0x000fda0003f05270 */
[----:B------:R-:W-:Y:S05]  /*5350*/  @!P0 BRA `(.L_x_1644) ;  /* 0x0000000000b88947 */ /* 0x000fea0003800000 */
[----:B-12---:R-:W-:Y:S01]  /*5360*/  LOP3.LUT R11, R4, 0x1f, RZ, 0xc0, !PT ;  /* 0x0000001f040b7812 */ /* 0x006fe200078ec0ff */
[----:B------:R-:W-:Y:S01]  /*5370*/  BSSY B1, `(.L_x_1649) ;  /* 0x000000f000017945 */ /* 0x000fe20003800000 */
[----:B------:R-:W-:Y:S01]  /*5380*/  ISETP.NE.AND P1, PT, R0, 0x1, PT ;  /* 0x000000010000780c */ /* 0x000fe20003f25270 */
[----:B------:R-:W-:Y:S01]  /*5390*/  IMAD.IADD R15, R3, 0x1, R2 ;  /* 0x00000001030f7824 */ /* 0x000fe200078e0202 */
[----:B------:R-:W-:Y:S02]  /*53a0*/  ISETP.GE.U32.AND P0, PT, R11, R6, PT ;  /* 0x000000060b00720c */ /* 0x000fe40003f06070 */
[----:B------:R-:W-:-:S11]  /*53b0*/  IADD3 R13, P3, R41, UR9, RZ ;  /* 0x00000009290d7c10 */ /* 0x000fd6000ff7e0ff */
[----:B------:R-:W-:Y:S05]  /*53c0*/  @P0 BRA `(.L_x_1650) ;  /* 0x0000000000240947 */ /* 0x000fea0003800000 */
[----:B------:R-:W-:Y:S01]  /*53d0*/  IMAD R5, R12, 0x21, R5 ;  /* 0x000000210c057824 */ /* 0x000fe200078e0205 */
[----:B------:R-:W-:Y:S01]  /*53e0*/  IADD3 R41, P0, P2, R11, R8, R41 ;  /* 0x000000080b297210 */ /* 0x000fe20007a1e029 */
[----:B------:R-:W-:-:S03]  /*53f0*/  ULDC.64 UR12, c[0x0][0x228] ;  /* 0x00008a00000c7ab9 */ /* 0x000fc60000000a00 */
[----:B------:R-:W-:Y:S02]  /*5400*/  LEA R5, R5, UR4, 0x2 ;  /* 0x0000000405057c11 */ /* 0x000fe4000f8e10ff */
[----:B0-----:R-:W-:Y:S02]  /*5410*/  IADD3.X R16, RZ, R14, R29, P0, P2 ;  /* 0x0000000eff107210 */ /* 0x001fe400007e441d */
[C---:B------:R-:W-:Y:S02]  /*5420*/  LEA R2, P0, R41.reuse, UR12, 0x2 ;  /* 0x0000000c29027c11 */ /* 0x040fe4000f8010ff */
[----:B------:R-:W0:Y:S02]  /*5430*/  LDS R5, [R5] ;  /* 0x0000000005057984 */ /* 0x000e240000000800 */
[----:B------:R-:W-:-:S05]  /*5440*/  LEA.HI.X R3, R41, UR13, R16, 0x2, P0 ;  /* 0x0000000d29037c11 */ /* 0x000fca00080f1410 */
[----:B0-----:R1:W-:Y:S04]  /*5450*/  STG.E desc[UR10][R2.64], R5 ;  /* 0x0000000502007986 */ /* 0x0013e8000c10190a */
.L_x_1650:
[----:B------:R-:W-:Y:S05]  /*5460*/  BSYNC B1 ;  /* 0x0000000000017941 */ /* 0x000fea0003800000 */
.L_x_1649:
[----:B------:R-:W-:Y:S01]  /*5470*/  IADD3.X R29, R29, UR6, RZ, P3, !PT ;  /* 0x000000061d1d7c10 */ /* 0x000fe20009ffe4ff */
[----:B------:R-:W-:Y:S06]  /*5480*/  @!P1 BRA `(.L_x_1644) ;  /* 0x00000000006c9947 */ /* 0x000fec0003800000 */
[----:B-1----:R-:W-:Y:S02]  /*5490*/  VIADD R2, R4, 0xffffffff ;  /* 0xffffffff04027836 */ /* 0x002fe40000000000 */
[----:B------:R-:W-:-:S03]  /*54a0*/  IMAD R12, R12, 0x21, R15 ;  /* 0x000000210c0c7824 */ /* 0x000fc600078e020f */
[----:B------:R-:W-:Y:S02]  /*54b0*/  LOP3.LUT R3, R2, 0x1f, RZ, 0xc0, !PT ;  /* 0x0000001f02037812 */ /* 0x000fe400078ec0ff */
[----:B------:R-:W-:Y:S02]  /*54c0*/  LEA R11, R12, UR4, 0x2 ;  /* 0x000000040c0b7c11 */ /* 0x000fe4000f8e10ff */
[----:B------:R-:W-:-:S13]  /*54d0*/  ISETP.GE.U32.AND P0, PT, R3, R6, PT ;  /* 0x000000060300720c */ /* 0x000fda0003f06070 */
[----:B------:R-:W1:Y:S01]  /*54e0*/  @!P0 LDS R5, [R11] ;  /* 0x000000000b058984 */ /* 0x000e620000000800 */
[----:B0-----:R-:W0:Y:S01]  /*54f0*/  @!P0 LDC.64 R16, c[0x0][0x228] ;  /* 0x00008a00ff108b82 */ /* 0x001e220000000a00 */
[----:B------:R-:W-:-:S04]  /*5500*/  @!P0 IADD3 R3, P1, P2, R3, R8, R13 ;  /* 0x0000000803038210 */ /* 0x000fc80007a3e00d */
[----:B------:R-:W-:Y:S02]  /*5510*/  @!P0 IADD3.X R12, RZ, R14, R29, P1, P2 ;  /* 0x0000000eff0c8210 */ /* 0x000fe40000fe441d */
[----:B0-----:R-:W-:-:S04]  /*5520*/  @!P0 LEA R2, P1, R3, R16, 0x2 ;  /* 0x0000001003028211 */ /* 0x001fc800078210ff */
[----:B------:R-:W-:-:S05]  /*5530*/  @!P0 LEA.HI.X R3, R3, R17, R12, 0x2, P1 ;  /* 0x0000001103038211 */ /* 0x000fca00008f140c */
[----:B-1----:R4:W-:Y:S01]  /*5540*/  @!P0 STG.E desc[UR10][R2.64], R5 ;  /* 0x0000000502008986 */ /* 0x0029e2000c10190a */
[----:B------:R-:W-:-:S13]  /*5550*/  ISETP.NE.AND P0, PT, R0, 0x2, PT ;  /* 0x000000020000780c */ /* 0x000fda0003f05270 */
[----:B----4-:R-:W-:Y:S05]  /*5560*/  @!P0 BRA `(.L_x_1644) ;  /* 0x0000000000348947 */ /* 0x010fea0003800000 */
        /* <DEDUP_REMOVED lines=8> */
[----:B------:R-:W-:-:S05]  /*55f0*/  IADD3 R0, P0, R15, R0, RZ ;  /* 0x000000000f007210 */ /* 0x000fca0007f1e0ff */
[----:B------:R-:W-:Y:S01]  /*5600*/  IMAD.X R3, RZ, RZ, R3, P0 ;  /* 0x000000ffff037224 */ /* 0x000fe200000e0603 */
[----:B------:R-:W-:-:S04]  /*5610*/  LEA R2, P0, R0, UR12, 0x2 ;  /* 0x0000000c00027c11 */ /* 0x000fc8000f8010ff */
[----:B------:R-:W-:-:S05]  /*5620*/  LEA.HI.X R3, R0, UR13, R3, 0x2, P0 ;  /* 0x0000000d00037c11 */ /* 0x000fca00080f1403 */
[----:B0-----:R4:W-:Y:S04]  /*5630*/  STG.E desc[UR10][R2.64], R5 ;  /* 0x0000000502007986 */ /* 0x0019e8000c10190a */
.L_x_1644:
[----:B------:R-:W-:Y:S05]  /*5640*/  BSYNC B0 ;  /* 0x0000000000007941 */ /* 0x000fea0003800000 */
.L_x_1643:
[----:B------:R-:W-:Y:S01]  /*5650*/  ULDC.64 UR4, c[0x0][0x238] ;  /* 0x00008e0000047ab9 */ /* 0x000fe20000000a00 */
[----:B------:R-:W-:Y:S01]  /*5660*/  BAR.SYNC.DEFER_BLOCKING 0x0 ;  /* 0x0000000000007b1d */ /* 0x000fe20000010000 */
[----:B------:R-:W-:-:S04]  /*5670*/  ISETP.NE.U32.AND P0, PT, RZ, UR4, PT ;  /* 0x00000004ff007c0c */ /* 0x000fc8000bf05070 */
[----:B------:R-:W-:-:S13]  /*5680*/  ISETP.NE.AND.EX P0, PT, RZ, UR5, PT, P0 ;  /* 0x00000005ff007c0c */ /* 0x000fda000bf05300 */
[----:B------:R-:W-:Y:S05]  /*5690*/  @!P0 BRA `(.L_x_1651) ;  /* 0x0000000000bc8947 */ /* 0x000fea0003800000 */
[----:B-1--4-:R-:W1:Y:S01]  /*56a0*/  SHFL.DOWN PT, R3, R10, 0x10, 0x1f ;  /* 0x0a001f000a037f89 */ /* 0x012e6200000e0000 */
[----:B------:R-:W-:Y:S01]  /*56b0*/  BSSY B0, `(.L_x_1652) ;  /* 0x0000027000007945 */ /* 0x000fe20003800000 */
[----:B------:R-:W4:Y:S01]  /*56c0*/  S2R R6, SR_TID.X ;  /* 0x0000000000067919 */ /* 0x000f220000002100 */
[----:B-1----:R-:W-:-:S05]  /*56d0*/  FMNMX R3, R10, R3, !PT ;  /* 0x000000030a037209 */ /* 0x002fca0007800000 */
[----:B---3--:R-:W1:Y:S01]  /*56e0*/  SHFL.DOWN PT, R0, R3, 0x8, 0x1f ;  /* 0x09001f0003007f89 */ /* 0x008e6200000e0000 */
[----:B----4-:R-:W-:-:S13]  /*56f0*/  LOP3.LUT P0, RZ, R6, 0x1f, RZ, 0xc0, !PT ;  /* 0x0000001f06ff7812 */ /* 0x010fda000780c0ff */
[----:B--2---:R-:W2:Y:S01]  /*5700*/  @!P0 S2R R11, SR_CgaCtaId ;  /* 0x00000000000b8919 */ /* 0x004ea20000008800 */
[----:B------:R-:W-:Y:S02]  /*5710*/  @!P0 MOV R8, 0x400 ;  /* 0x0000040000088802 */ /* 0x000fe40000000f00 */
[----:B------:R-:W-:Y:S02]  /*5720*/  @!P0 SHF.R.U32.HI R4, RZ, 0x3, R6 ;  /* 0x00000003ff048819 */ /* 0x000fe40000011606 */
[----:B-1----:R-:W-:Y:S02]  /*5730*/  FMNMX R0, R3, R0, !PT ;  /* 0x0000000003007209 */ /* 0x002fe40007800000 */
[----:B------:R-:W-:-:S03]  /*5740*/  @!P0 LOP3.LUT R4, R4, 0x1ffffffc, RZ, 0xc0, !PT ;  /* 0x1ffffffc04048812 */ /* 0x000fc600078ec0ff */
[----:B------:R-:W1:Y:S01]  /*5750*/  SHFL.DOWN PT, R5, R0, 0x4, 0x1f ;  /* 0x08801f0000057f89 */ /* 0x000e6200000e0000 */
[----:B--2---:R-:W-:Y:S02]  /*5760*/  @!P0 LEA R3, R11, R8, 0x18 ;  /* 0x000000080b038211 */ /* 0x004fe400078ec0ff */
[----:B-1----:R-:W-:Y:S02]  /*5770*/  FMNMX R5, R0, R5, !PT ;  /* 0x0000000500057209 */ /* 0x002fe40007800000 */
[----:B------:R-:W-:Y:S01]  /*5780*/  SHF.R.U32.HI R0, RZ, 0x5, R6 ;  /* 0x00000005ff007819 */ /* 0x000fe20000011606 */
[----:B------:R-:W-:Y:S02]  /*5790*/  @!P0 IMAD.IADD R3, R4, 0x1, R3 ;  /* 0x0000000104038824 */ /* 0x000fe400078e0203 */
[----:B------:R-:W1:Y:S02]  /*57a0*/  SHFL.DOWN PT, R2, R5, 0x2, 0x1f ;  /* 0x08401f0005027f89 */ /* 0x000e6400000e0000 */
[----:B-1----:R-:W-:-:S02]  /*57b0*/  FMNMX R2, R5, R2, !PT ;  /* 0x0000000205027209 */ /* 0x002fc40007800000 */
[----:B------:R-:W-:-:S03]  /*57c0*/  MOV R5, RZ ;  /* 0x000000ff00057202 */ /* 0x000fc60000000f00 */
        /* <DEDUP_REMOVED lines=8> */
[----:B------:R-:W1:Y:S01]  /*5850*/  @!P0 S2R R3, SR_CgaCtaId ;  /* 0x0000000000038919 */ /* 0x000e620000008800 */
[----:B------:R-:W-:-:S04]  /*5860*/  @!P0 MOV R0, 0x400 ;  /* 0x0000040000008802 */ /* 0x000fc80000000f00 */
[----:B-1----:R-:W-:Y:S01]  /*5870*/  @!P0 LEA R3, R3, R0, 0x18 ;  /* 0x0000000003038211 */ /* 0x002fe200078ec0ff */
[----:B------:R-:W-:-:S04]  /*5880*/  IMAD.MOV.U32 R0, RZ, RZ, RZ ;  /* 0x000000ffff007224 */ /* 0x000fc800078e00ff */
[----:B------:R-:W-:-:S05]  /*5890*/  @!P0 IMAD R2, R6, 0x4, R3 ;  /* 0x0000000406028824 */ /* 0x000fca00078e0203 */
[----:B------:R1:W2:Y:S01]  /*58a0*/  @!P0 LDS R0, [R2] ;  /* 0x0000000002008984 */ /* 0x0002a20000000800 */
[----:B------:R-:W-:Y:S05]  /*58b0*/  BRA.DIV UR4, `(.L_x_1654) ;  /* 0x00000002048c7947 */ /* 0x000fea000b800000 */
[----:B--2---:R-:W2:Y:S02]  /*58c0*/  SHFL.DOWN PT, R3, R0, 0x4, 0x1f ;  /* 0x08801f0000037f89 */ /* 0x004ea400000e0000 */
[----:B--2---:R-:W-:-:S05]  /*58d0*/  FMNMX R3, R3, R0, !PT ;  /* 0x0000000003037209 */ /* 0x004fca0007800000 */
[----:B-1----:R-:W1:Y:S02]  /*58e0*/  SHFL.DOWN PT, R2, R3, 0x2, 0x1f ;  /* 0x08401f0003027f89 */ /* 0x002e6400000e0000 */
[----:B-1----:R-:W-:-:S05]  /*58f0*/  FMNMX R2, R3, R2, !PT ;  /* 0x0000000203027209 */ /* 0x002fca0007800000 */
[----:B------:R1:W2:Y:S02]  /*5900*/  SHFL.DOWN PT, R5, R2, 0x1, 0x1f ;  /* 0x08201f0002057f89 */ /* 0x0002a400000e0000 */
.L_x_1661:
[----:B--2---:R-:W-:-:S07]  /*5910*/  FMNMX R5, R2, R5, !PT ;  /* 0x0000000502057209 */ /* 0x004fce0007800000 */
.L_x_1653:
[----:B------:R-:W-:Y:S05]  /*5920*/  BSYNC B0 ;  /* 0x0000000000007941 */ /* 0x000fea0003800000 */
.L_x_1652:
[----:B------:R-:W-:Y:S01]  /*5930*/  ISETP.NE.AND P0, PT, R6, RZ, PT ;  /* 0x000000ff0600720c */ /* 0x000fe20003f05270 */
[----:B------:R-:W-:-:S12]  /*5940*/  BSSY B0, `(.L_x_1651) ;  /* 0x0000004000007945 */ /* 0x000fd80003800000 */
[----:B------:R-:W-:Y:S05]  /*5950*/  @P0 BRA `(.L_x_1655) ;  /* 0x0000000000080947 */ /* 0x000fea0003800000 */
[----:B-1----:R-:W1:Y:S02]  /*5960*/  LDC.64 R2, c[0x0][0x238] ;  /* 0x00008e00ff027b82 */ /* 0x002e640000000a00 */
[----:B-1----:R2:W-:Y:S02]  /*5970*/  REDG.E.MAX.S32.STRONG.GPU desc[UR10][R2.64], R5 ;  /* 0x000000050200798e */ /* 0x0025e4000d10e38a */
.L_x_1655:
[----:B------:R-:W-:Y:S05]  /*5980*/  BSYNC B0 ;  /* 0x0000000000007941 */ /* 0x000fea0003800000 */
.L_x_1651:
[----:B---3--:R-:W3:Y:S01]  /*5990*/  S2R R0, SR_TID.X ;  /* 0x0000000000007919 */ /* 0x008ee20000002100 */
[----:B------:R-:W3:Y:S01]  /*59a0*/  S2UR UR6, SR_CTAID.X ;  /* 0x00000000000679c3 */ /* 0x000ee20000002500 */
[----:B------:R-:W-:Y:S02]  /*59b0*/  ULDC.64 UR4, c[0x0][0x240] ;  /* 0x0000900000047ab9 */ /* 0x000fe40000000a00 */
[----:B------:R-:W-:Y:S02]  /*59c0*/  ISETP.EQ.U32.AND P1, PT, RZ, UR4, PT ;  /* 0x00000004ff007c0c */ /* 0x000fe4000bf22070 */
[----:B---3--:R-:W-:-:S04]  /*59d0*/  LOP3.LUT P0, RZ, R0, UR6, RZ, 0xfc, !PT ;  /* 0x0000000600ff7c12 */ /* 0x008fc8000f80fcff */
[----:B------:R-:W-:-:S13]  /*59e0*/  ISETP.EQ.OR.EX P0, PT, RZ, UR5, P0, P1 ;  /* 0x00000005ff007c0c */ /* 0x000fda0008702710 */
[----:B------:R-:W-:Y:S05]  /*59f0*/  @P0 EXIT ;  /* 0x000000000000094d */ /* 0x000fea0003800000 */
[----:B------:R-:W-:-:S05]  /*5a00*/  VIADD R0, R7, 0x1800000 ;  /* 0x0180000007007836 */ /* 0x000fca0000000000 */
[----:B------:R-:W-:-:S04]  /*5a10*/  LOP3.LUT R0, R0, 0x7f800000, RZ, 0xc0, !PT ;  /* 0x7f80000000007812 */ /* 0x000fc800078ec0ff */
[----:B------:R-:W-:-:S13]  /*5a20*/  ISETP.GT.U32.AND P0, PT, R0, 0x1ffffff, PT ;  /* 0x01ffffff0000780c */ /* 0x000fda0003f04070 */
[----:B------:R-:W-:Y:S05]  /*5a30*/  @P0 BRA `(.L_x_1656) ;  /* 0x0000000000100947 */ /* 0x000fea0003800000 */
[----:B------:R-:W-:Y:S01]  /*5a40*/  IMAD.MOV.U32 R0, RZ, RZ, R7 ;  /* 0x000000ffff007224 */ /* 0x000fe200078e0007 */
[----:B-12-4-:R-:W-:-:S07]  /*5a50*/  MOV R2, 0x5a70 ;  /* 0x00005a7000027802 */ /* 0x016fce0000000f00 */
[----:B0-----:R-:W-:Y:S05]  /*5a60*/  CALL.REL.NOINC `($__internal_17_$__cuda_sm20_rcp_rn_f32_slowpath) ;  /* 0x0000000400807944 */ /* 0x001fea0003c00000 */
[----:B------:R-:W-:Y:S05]  /*5a70*/  BRA `(.L_x_1657) ;  /* 0x0000000000107947 */ /* 0x000fea0003800000 */
.L_x_1656:
[----:B------:R-:W1:Y:S02]  /*5a80*/  MUFU.RCP R0, R7 ;  /* 0x0000000700007308 */ /* 0x000e640000001000 */
[----:B-12-4-:R-:W-:-:S04]  /*5a90*/  FFMA R2, R0, R7, -1 ;  /* 0xbf80000000027423 */ /* 0x016fc80000000007 */
[----:B------:R-:W-:-:S04]  /*5aa0*/  FADD.FTZ R41, -R2, -RZ ;  /* 0x800000ff02297221 */ /* 0x000fc80000010100 */
[----:B------:R-:W-:-:S07]  /*5ab0*/  FFMA R41, R0, R41, R0 ;  /* 0x0000002900297223 */ /* 0x000fce0000000000 */
.L_x_1657:
[----:B------:R-:W1:Y:S02]  /*5ac0*/  LDC.64 R2, c[0x0][0x240] ;  /* 0x00009000ff027b82 */ /* 0x000e640000000a00 */
[----:B-1----:R-:W-:Y:S01]  /*5ad0*/  STG.E desc[UR10][R2.64], R41 ;  /* 0x0000002902007986 */ /* 0x002fe2000c10190a */
[----:B------:R-:W-:Y:S05]  /*5ae0*/  EXIT ;  /* 0x000000000000794d */ /* 0x000fea0003800000 */
.L_x_1654:
[----:B------:R-:W-:Y:S01]  /*5af0*/  IMAD.MOV.U32 R9, RZ, RZ, 0x4 ;  /* 0x00000004ff097424 */ /* 0x000fe200078e00ff */
[----:B------:R-:W-:Y:S01]  /*5b00*/  MOV R4, 0xffffffff ;  /* 0xffffffff00047802 */ /* 0x000fe20000000f00 */
[----:B------:R-:W-:-:S07]  /*5b10*/  IMAD.MOV.U32 R11, RZ, RZ, 0x1f ;  /* 0x0000001fff0b7424 */ /* 0x000fce00078e00ff */
[----:B012---:R-:W-:Y:S05]  /*5b20*/  WARPSYNC.COLLECTIVE R4, `(.L_x_1658) ;  /* 0x0000000004087348 */ /* 0x007fea0003c00000 */
[----:B--2---:R2:W3:Y:S02]  /*5b30*/  SHFL.DOWN P0, R5, R0, R9, R11 ;  /* 0x0800000900057389 */ /* 0x0044e4000000000b */
[----:B0123--:R-:W-:Y:S01]  /*5b40*/  ENDCOLLECTIVE ;  /* 0x000000000000791b */ /* 0x00ffe20003800000 */
.L_x_1658:
[----:B------:R-:W-:Y:S02]  /*5b50*/  IMAD.MOV.U32 R9, RZ, RZ, 0x2 ;  /* 0x00000002ff097424 */ /* 0x000fe400078e00ff */
[----:B------:R-:W-:-:S05]  /*5b60*/  IMAD.MOV.U32 R3, RZ, RZ, R5 ;  /* 0x000000ffff037224 */ /* 0x000fca00078e0005 */
[----:B------:R-:W-:-:S05]  /*5b70*/  FMNMX R3, R3, R0, !PT ;  /* 0x0000000003037209 */ /* 0x000fca0007800000 */
[----:B------:R-:W-:-:S07]  /*5b80*/  IMAD.MOV.U32 R0, RZ, RZ, R3 ;  /* 0x000000ffff007224 */ /* 0x000fce00078e0003 */
[----:B------:R-:W-:Y:S05]  /*5b90*/  WARPSYNC.COLLECTIVE R4, `(.L_x_1659) ;  /* 0x0000000004087348 */ /* 0x000fea0003c00000 */
[----:B------:R0:W1:Y:S02]  /*5ba0*/  SHFL.DOWN P0, R5, R0, R9, R11 ;  /* 0x0800000900057389 */ /* 0x000064000000000b */
[----:B01----:R-:W-:Y:S01]  /*5bb0*/  ENDCOLLECTIVE ;  /* 0x000000000000791b */ /* 0x003fe20003800000 */
.L_x_1659:
[----:B------:R-:W-:Y:S02]  /*5bc0*/  IMAD.MOV.U32 R9, RZ, RZ, 0x1 ;  /* 0x00000001ff097424 */ /* 0x000fe400078e00ff */
[----:B------:R-:W-:-:S05]  /*5bd0*/  IMAD.MOV.U32 R2, RZ, RZ, R5 ;  /* 0x000000ffff027224 */ /* 0x000fca00078e0005 */
[----:B------:R-:W-:-:S05]  /*5be0*/  FMNMX R2, R3, R2, !PT ;  /* 0x0000000203027209 */ /* 0x000fca0007800000 */
[----:B------:R-:W-:-:S07]  /*5bf0*/  IMAD.MOV.U32 R0, RZ, RZ, R2 ;  /* 0x000000ffff007224 */ /* 0x000fce00078e0002 */
[----:B------:R-:W-:Y:S05]  /*5c00*/  WARPSYNC.COLLECTIVE R4, `(.L_x_1660) ;  /* 0x0000000004087348 */ /* 0x000fea0003c00000 */
[----:B------:R0:W1:Y:S02]  /*5c10*/  SHFL.DOWN P0, R5, R0, R9, R11 ;  /* 0x0800000900057389 */ /* 0x000064000000000b */
[----:B01----:R-:W-:Y:S01]  /*5c20*/  ENDCOLLECTIVE ;  /* 0x000000000000791b */ /* 0x003fe20003800000 */
.L_x_1660:
[----:B------:R-:W-:Y:S05]  /*5c30*/  BRA `(.L_x_1661) ;  /* 0xfffffffc00347947 */ /* 0x000fea000383ffff */
        .weak           $__internal_16_$__cuda_sm20_div_u64
        .type           $__internal_16_$__cuda_sm20_div_u64,@function
        .size           $__internal_16_$__cuda_sm20_div_u64,($__internal_17_$__cuda_sm20_rcp_rn_f32_slowpath - $__internal_16_$__cuda_sm20_div_u64)
$__internal_16_$__cuda_sm20_div_u64:
[----:B------:R-:W-:Y:S01]  /*5c40*/  MOV R12, R3 ;  /* 0x00000003000c7202 */ /* 0x000fe20000000f00 */
[----:B------:R-:W-:-:S04]  /*5c50*/  IMAD.MOV.U32 R13, RZ, RZ, R4 ;  /* 0x000000ffff0d7224 */ /* 0x000fc800078e0004 */
        /* <DEDUP_REMOVED lines=16> */
[----:B------:R-:W-:Y:S02]  /*5d60*/  IMAD.X R5, R5, 0x1, R9, P0 ;  /* 0x0000000105057824 */ /* 0x000fe400000e0609 */
        /* <DEDUP_REMOVED lines=14> */
[----:B------:R-:W-:-:S03]  /*5e50*/  IMAD.HI.U32 R8, R7, R22, RZ ;  /* 0x0000001607087227 */ /* 0x000fc600078e00ff */
[----:B------:R-:W-:Y:S01]  /*5e60*/  IADD3.X R5, RZ, RZ, R5, P2, P1 ;  /* 0x000000ffff057210 */ /* 0x000fe200017e2405 */
[----:B------:R-:W-:-:S04]  /*5e70*/  IMAD.WIDE.U32 R8, RZ, R7, R8 ;  /* 0x00000007ff087225 */ /* 0x000fc800078e0008 */
[----:B------:R-:W-:-:S05]  /*5e80*/  IMAD.HI.U32 R5, P0, R5, R22, R8 ;  /* 0x0000001605057227 */ /* 0x000fca0007800008 */
[----:B------:R-:W-:Y:S01]  /*5e90*/  IADD3 R7, P1, RZ, R5, RZ ;  /* 0x00000005ff077210 */ /* 0x000fe20007f3e0ff */
[----:B------:R-:W-:-:S04]  /*5ea0*/  IMAD.X R5, RZ, RZ, RZ, P0 ;  /* 0x000000ffff057224 */ /* 0x000fc800000e06ff */
[----:B------:R-:W-:-:S04]  /*5eb0*/  IMAD.WIDE.U32 R8, R7, R3, RZ ;  /* 0x0000000307087225 */ /* 0x000fc800078e00ff */
[----:B------:R-:W-:Y:S01]  /*5ec0*/  IMAD.X R10, RZ, RZ, R5, P1 ;  /* 0x000000ffff0a7224 */ /* 0x000fe200008e0605 */
[----:B------:R-:W-:Y:S01]  /*5ed0*/  IADD3 R14, P1, -R8, R22, RZ ;  /* 0x00000016080e7210 */ /* 0x000fe20007f3e1ff */
[C---:B------:R-:W-:Y:S01]  /*5ee0*/  IMAD R5, R7.reuse, R4, R9 ;  /* 0x0000000407057224 */ /* 0x040fe200078e0209 */
[----:B------:R-:W-:Y:S02]  /*5ef0*/  IADD3 R8, P2, R7, 0x1, RZ ;  /* 0x0000000107087810 */ /* 0x000fe40007f5e0ff */
[-C--:B------:R-:W-:Y:S01]  /*5f00*/  ISETP.GE.U32.AND P0, PT, R14, R3.reuse, PT ;  /* 0x000000030e00720c */ /* 0x080fe20003f06070 */
[----:B------:R-:W-:-:S04]  /*5f10*/  IMAD R5, R10, R3, R5 ;  /* 0x000000030a057224 */ /* 0x000fc800078e0205 */
[----:B------:R-:W-:Y:S01]  /*5f20*/  IMAD.X R11, RZ, RZ, ~R5, P1 ;  /* 0x000000ffff0b7224 */ /* 0x000fe200008e0e05 */
[----:B------:R-:W-:Y:S01]  /*5f30*/  IADD3 R12, P1, -R3, R14, RZ ;  /* 0x0000000e030c7210 */ /* 0x000fe20007f3e1ff */
[----:B------:R-:W-:-:S03]  /*5f40*/  IMAD.X R5, RZ, RZ, R10, P2 ;  /* 0x000000ffff057224 */ /* 0x000fc600010e060a */
[C---:B------:R-:W-:Y:S01]  /*5f50*/  ISETP.GE.U32.AND.EX P0, PT, R11.reuse, R4, PT, P0 ;  /* 0x000000040b00720c */ /* 0x040fe20003f06100 */
[----:B------:R-:W-:Y:S01]  /*5f60*/  IMAD.X R9, R11, 0x1, ~R4, P1 ;  /* 0x000000010b097824 */ /* 0x000fe200008e0e04 */
[----:B------:R-:W-:Y:S02]  /*5f70*/  ISETP.NE.U32.AND P1, PT, R3, RZ, PT ;  /* 0x000000ff0300720c */ /* 0x000fe40003f25070 */
[----:B------:R-:W-:Y:S02]  /*5f80*/  SEL R12, R12, R14, P0 ;  /* 0x0000000e0c0c7207 */ /* 0x000fe40000000000 */
[----:B------:R-:W-:Y:S02]  /*5f90*/  SEL R7, R8, R7, P0 ;  /* 0x0000000708077207 */ /* 0x000fe40000000000 */
[----:B------:R-:W-:Y:S02]  /*5fa0*/  SEL R9, R9, R11, P0 ;  /* 0x0000000b09097207 */ /* 0x000fe40000000000 */
[----:B------:R-:W-:-:S02]  /*5fb0*/  SEL R10, R5, R10, P0 ;  /* 0x0000000a050a7207 */ /* 0x000fc40000000000 */
[----:B------:R-:W-:Y:S02]  /*5fc0*/  ISETP.GE.U32.AND P0, PT, R12, R3, PT ;  /* 0x000000030c00720c */ /* 0x000fe40003f06070 */
[----:B------:R-:W-:Y:S02]  /*5fd0*/  IADD3 R24, P2, R7, 0x1, RZ ;  /* 0x0000000107187810 */ /* 0x000fe40007f5e0ff */
[----:B------:R-:W-:Y:S02]  /*5fe0*/  ISETP.GE.U32.AND.EX P0, PT, R9, R4, PT, P0 ;  /* 0x000000040900720c */ /* 0x000fe40003f06100 */
[----:B------:R-:W-:Y:S02]  /*5ff0*/  IADD3.X R25, RZ, R10, RZ, P2, !PT ;  /* 0x0000000aff197210 */ /* 0x000fe400017fe4ff */
[----:B------:R-:W-:Y:S01]  /*6000*/  SEL R24, R24, R7, P0 ;  /* 0x0000000718187207 */ /* 0x000fe20000000000 */
[----:B------:R-:W-:Y:S01]  /*6010*/  IMAD.MOV.U32 R7, RZ, RZ, 0x0 ;  /* 0x00000000ff077424 */ /* 0x000fe200078e00ff */
[----:B------:R-:W-:-:S02]  /*6020*/  ISETP.NE.AND.EX P1, PT, R4, RZ, PT, P1 ;  /* 0x000000ff0400720c */ /* 0x000fc40003f25310 */
[----:B------:R-:W-:Y:S02]  /*6030*/  SEL R25, R25, R10, P0 ;  /* 0x0000000a19197207 */ /* 0x000fe40000000000 */
[----:B------:R-:W-:Y:S02]  /*6040*/  SEL R24, R24, 0xffffffff, P1 ;  /* 0xffffffff18187807 */ /* 0x000fe40000800000 */
[----:B------:R-:W-:Y:S01]  /*6050*/  SEL R25, R25, 0xffffffff, P1 ;  /* 0xffffffff19197807 */ /* 0x000fe20000800000 */
[----:B------:R-:W-:Y:S06]  /*6060*/  RET.REL.NODEC R6 `(_ZN18transformer_engine6detail43dgated_act_cast_transpose_kernel_notalignedILi2ELi1Ef13__nv_bfloat16fNS_5EmptyEXadL_ZNS_6dqgeluIffEET_T0_RKS3_EEXadL_ZNS_5qgeluIffEES5_S6_S8_EEEEvPKT2_SC_PT3_SE_PKT1_PSF_SI_mmm) ;  /* 0xffffff9c06e47950 */ /* 0x000fec0003c3ffff */
        .weak           $__internal_17_$__cuda_sm20_rcp_rn_f32_slowpath
        .type           $__internal_17_$__cuda_sm20_rcp_rn_f32_slowpath,@function
        .size           $__internal_17_$__cuda_sm20_rcp_rn_f32_slowpath,(.L_x_34502 - $__internal_17_$__cuda_sm20_rcp_rn_f32_slowpath)
$__internal_17_$__cuda_sm20_rcp_rn_f32_slowpath:
[----:B------:R-:W-:Y:S01]  /*6070*/  IMAD.SHL.U32 R41, R0, 0x2, RZ ;  /* 0x0000000200297824 */ /* 0x000fe200078e00ff */
[----:B------:R-:W-:Y:S04]  /*6080*/  BSSY B0, `(.L_x_1662) ;  /* 0x0000030000007945 */ /* 0x000fe80003800000 */
        /* <DEDUP_REMOVED lines=13> */
.L_x_1663:
[----:B------:R-:W-:-:S05]  /*6160*/  VIADD R21, R41, 0xffffff03 ;  /* 0xffffff0329157836 */ /* 0x000fca0000000000 */
[----:B------:R-:W-:-:S13]  /*6170*/  ISETP.GT.U32.AND P2, PT, R21, 0x1, PT ;  /* 0x000000011500780c */ /* 0x000fda0003f44070 */
[----:B------:R-:W-:Y:S05]  /*6180*/  @P2 BRA `(.L_x_1665) ;  /* 0x0000000000782947 */ /* 0x000fea0003800000 */
[----:B------:R-:W-:Y:S01]  /*6190*/  LOP3.LUT R53, R0, 0x7fffff, RZ, 0xc0, !PT ;  /* 0x007fffff00357812 */ /* 0x000fe200078ec0ff */
[----:B------:R-:W-:-:S03]  /*61a0*/  VIADD R41, R41, 0xffffff04 ;  /* 0xffffff0429297836 */ /* 0x000fc60000000000 */
[----:B------:R-:W-:-:S04]  /*61b0*/  LOP3.LUT R53, R53, 0x3f800000, RZ, 0xfc, !PT ;  /* 0x3f80000035357812 */ /* 0x000fc800078efcff */
[----:B------:R-:W0:Y:S02]  /*61c0*/  MUFU.RCP R42, R53 ;  /* 0x00000035002a7308 */ /* 0x000e240000001000 */
[----:B0-----:R-:W-:-:S04]  /*61d0*/  FFMA R43, R53, R42, -1 ;  /* 0xbf800000352b7423 */ /* 0x001fc8000000002a */
[----:B------:R-:W-:-:S04]  /*61e0*/  FADD.FTZ R43, -R43, -RZ ;  /* 0x800000ff2b2b7221 */ /* 0x000fc80000010100 */
[CCC-:B------:R-:W-:Y:S01]  /*61f0*/  FFMA.RM R40, R42.reuse, R43.reuse, R42.reuse ;  /* 0x0000002b2a287223 */ /* 0x1c0fe2000000402a */
[----:B------:R-:W-:Y:S01]  /*6200*/  FFMA.RP R43, R42, R43, R42 ;  /* 0x0000002b2a2b7223 */ /* 0x000fe2000000802a */
[----:B------:R-:W-:-:S04]  /*6210*/  IMAD.MOV.U32 R42, RZ, RZ, 0x3 ;  /* 0x00000003ff2a7424 */ /* 0x000fc800078e00ff */
        /* <DEDUP_REMOVED lines=10> */
[----:B------:R-:W-:Y:S02]  /*62c0*/  LOP3.LUT P4, RZ, R42, 0x2, RZ, 0xc0, !PT ;  /* 0x000000022aff7812 */ /* 0x000fe4000788c0ff */
[----:B------:R-:W-:Y:S02]  /*62d0*/  SHF.R.U32.HI R41, RZ, R41, R40 ;  /* 0x00000029ff297219 */ /* 0x000fe40000011628 */
[----:B------:R-:W-:Y:S02]  /*62e0*/  PLOP3.LUT P2, PT, P2, P3, P4, 0xe0, 0x0 ;  /* 0x000000000000781c */ /* 0x000fe40001747c40 */
[----:B------:R-:W-:Y:S02]  /*62f0*/  LOP3.LUT P3, RZ, R0, 0x7fffff, RZ, 0xc0, !PT ;  /* 0x007fffff00ff7812 */ /* 0x000fe4000786c0ff */
[----:B------:R-:W-:-:S05]  /*6300*/  SEL R21, RZ, 0x1, !P2 ;  /* 0x00000001ff157807 */ /* 0x000fca0005000000 */
[----:B------:R-:W-:-:S05]  /*6310*/  IMAD.MOV R21, RZ, RZ, -R21 ;  /* 0x000000ffff157224 */ /* 0x000fca00078e0a15 */
[----:B------:R-:W-:-:S13]  /*6320*/  ISETP.GE.AND P2, PT, R21, RZ, PT ;  /* 0x000000ff1500720c */ /* 0x000fda0003f46270 */
[----:B------:R-:W-:-:S04]  /*6330*/  @!P2 VIADD R41, R41, 0x1 ;  /* 0x000000012929a836 */ /* 0x000fc80000000000 */
[----:B------:R-:W-:-:S05]  /*6340*/  @!P3 IMAD.SHL.U32 R41, R41, 0x2, RZ ;  /* 0x000000022929b824 */ /* 0x000fca00078e00ff */
[----:B------:R-:W-:Y:S01]  /*6350*/  LOP3.LUT R41, R41, 0x80000000, R0, 0xf8, !PT ;  /* 0x8000000029297812 */ /* 0x000fe200078ef800 */
[----:B------:R-:W-:Y:S06]  /*6360*/  BRA `(.L_x_1664) ;  /* 0x0000000000047947 */ /* 0x000fec0003800000 */
.L_x_1665:
[----:B------:R0:W1:Y:S02]  /*6370*/  MUFU.RCP R41, R0 ;  /* 0x0000000000297308 */ /* 0x0000640000001000 */
.L_x_1664:
[----:B------:R-:W-:Y:S05]  /*6380*/  BSYNC B0 ;  /* 0x0000000000007941 */ /* 0x000fea0003800000 */
.L_x_1662:
[----:B------:R-:W-:Y:S02]  /*6390*/  IMAD.MOV.U32 R42, RZ, RZ, R2 ;  /* 0x000000ffff2a7224 */ /* 0x000fe400078e0002 */
[----:B------:R-:W-:-:S04]  /*63a0*/  IMAD.MOV.U32 R43, RZ, RZ, 0x0 ;  /* 0x00000000ff2b7424 */ /* 0x000fc800078e00ff */
[----:B01----:R-:W-:Y:S05]  /*63b0*/  RET.REL.NODEC R42 `(_ZN18transformer_engine6detail43dgated_act_cast_transpose_kernel_notalignedILi2ELi1Ef13__nv_bfloat16fNS_5EmptyEXadL_ZNS_6dqgeluIffEET_T0_RKS3_EEXadL_ZNS_5qgeluIffEES5_S6_S8_EEEEvPKT2_SC_PT3_SE_PKT1_PSF_SI_mmm) ;  /* 0xffffff9c2a107950 */ /* 0x003fea0003c3ffff */
.L_x_1666:
        /* <DEDUP_REMOVED lines=12> */
.L_x_34502:


//--------------------- .text._ZN18transformer_engine6detail32dgated_act_cast_transpose_kernelILi2ELi1Ef13__nv_bfloat16fNS_5EmptyEXadL_ZNS_6dqgeluIffEET_T0_RKS3_EEXadL_ZNS_5qgeluIffEES5_S6_S8_EEEEvPKT2_SC_PT3_SE_PKT1_PSF_SI_mmm --------------------------
	.section	.text._ZN18transformer_engine6detail32dgated_act_cast_transpose_kernelILi2ELi1Ef13__nv_bfloat16fNS_5EmptyEXadL_ZNS_6dqgeluIffEET_T0_RKS3_EEXadL_ZNS_5qgeluIffEES5_S6_S8_EEEEvPKT2_SC_PT3_SE_PKT1_PSF_SI_mmm,"ax",@progbits
	.align	128
        .global         _ZN18transformer_engine6detail32dgated_act_cast_transpose_kernelILi2ELi1Ef13__nv_bfloat16fNS_5EmptyEXadL_ZNS_6dqgeluIffEET_T0_RKS3_EEXadL_ZNS_5qgeluIffEES5_S6_S8_EEEEvPKT2_SC_PT3_SE_PKT1_PSF_SI_mmm
        .type           _ZN18transformer_engine6detail32dgated_act_cast_transpose_kernelILi2ELi1Ef13__nv_bfloat16fNS_5EmptyEXadL_ZNS_6dqgeluIffEET_T0_RKS3_EEXadL_ZNS_5qgeluIffEES5_S6_S8_EEEEvPKT2_SC_PT3_SE_PKT1_PSF_SI_mmm,@function
        .size           _ZN18transformer_engine6detail32dgated_act_cast_transpose_kernelILi2ELi1Ef13__nv_bfloat16fNS_5EmptyEXadL_ZNS_6dqgeluIffEET_T0_RKS3_EEXadL_ZNS_5qgeluIffEES5_S6_S8_EEEEvPKT2_SC_PT3_SE_PKT1_PSF_SI_mmm,(.L_x_34504 - _ZN18transformer_engine6detail32dgated_act_cast_transpose_kernelILi2ELi1Ef13__nv_bfloat16fNS_5EmptyEXadL_ZNS_6dqgeluIffEET_T0_RKS3_EEXadL_ZNS_5qgeluIffEES5_S6_S8_EEEEvPKT2_SC_PT3_SE_PKT1_PSF_SI_mmm)
        .other          _ZN18transformer_engine6detail32dgated_act_cast_transpose_kernelILi2ELi1Ef13__nv_bfloat16fNS_5EmptyEXadL_ZNS_6dqgeluIffEET_T0_RKS3_EEXadL_ZNS_5qgeluIffEES5_S6_S8_EEEEvPKT2_SC_PT3_SE_PKT1_PSF_SI_mmm,@"STO_CUDA_ENTRY STV_DEFAULT"
_ZN18transformer_engine6detail32dgated_act_cast_transpose_kernelILi2ELi1Ef13__nv_bfloat16fNS_5EmptyEXadL_ZNS_6dqgeluIffEET_T0_RKS3_EEXadL_ZNS_5qgeluIffEES5_S6_S8_EEEEvPKT2_SC_PT3_SE_PKT1_PSF_SI_mmm:
.text._ZN18transformer_engine6detail32dgated_act_cast_transpose_kernelILi2ELi1Ef13__nv_bfloat16fNS_5EmptyEXadL_ZNS_6dqgeluIffEET_T0_RKS3_EEXadL_ZNS_5qgeluIffEES5_S6_S8_EEEEvPKT2_SC_PT3_SE_PKT1_PSF_SI_mmm:
        /* <DEDUP_REMOVED lines=13> */
[--C-:B0-----:R-:W-:Y:S02]  /*00d0*/  SHF.R.U32.HI R0, RZ, 0x6, R7.reuse ;  /* 0x00000006ff007819 */ /* 0x101fe40000011607 */
[----:B------:R-:W-:Y:S02]  /*00e0*/  SHF.R.U64 R7, R6, 0x6, R7 ;  /* 0x0000000606077819 */ /* 0x000fe40000001207 */
[----:B------:R-:W-:Y:S02]  /*00f0*/  LOP3.LUT P0, RZ, R0, 0x3ffffff, RZ, 0xc0, !PT ;  /* 0x03ffffff00ff7812 */ /* 0x000fe4000780c0ff */
[----:B------:R-:W-:-:S11]  /*0100*/  LOP3.LUT R6, R4, 0x1f, RZ, 0xc0, !PT ;  /* 0x0000001f04067812 */ /* 0x000fd600078ec0ff */
[----:B------:R-:W-:Y:S05]  /*0110*/  @!P0 BRA `(.L_x_1667) ;  /* 0x0000000000288947 */ /* 0x000fea0003800000 */
[----:B------:R-:W-:-:S07]  /*0120*/  MOV R2, 0x140 ;  /* 0x0000014000027802 */ /* 0x000fce0000000f00 */
[----:B------:R-:W-:Y:S05]  /*0130*/  CALL.REL.NOINC `($__internal_18_$__cuda_sm20_div_u64) ;  /* 0x0000003c00407944 */ /* 0x000fea0003c00000 */
[----:B------:R-:W-:Y:S01]  /*0140*/  IADD3 R2, P0, RZ, -R22, RZ ;  /* 0x80000016ff027210 */ /* 0x000fe20007f1e0ff */
[----:B------:R-:W-:-:S03]  /*0150*/  IMAD.MOV.U32 R41, RZ, RZ, RZ ;  /* 0x000000ffff297224 */ /* 0x000fc600078e00ff */
[----:B------:R-:W-:Y:S01]  /*0160*/  IADD3.X R8, RZ, ~R23, RZ, P0, !PT ;  /* 0x80000017ff087210 */ /* 0x000fe200007fe4ff */
[----:B------:R-:W-:-:S04]  /*0170*/  IMAD.WIDE.U32 R40, R7, R2, R40 ;  /* 0x0000000207287225 */ /* 0x000fc800078e0028 */
[----:B------:R-:W-:-:S04]  /*0180*/  IMAD R9, R8, R7, RZ ;  /* 0x0000000708097224 */ /* 0x000fc800078e02ff */
[----:B------:R-:W-:-:S05]  /*0190*/  IMAD R9, R0, R2, R9 ;  /* 0x0000000200097224 */ /* 0x000fca00078e0209 */
[----:B------:R-:W-:Y:S01]  /*01a0*/  IADD3 R41, R41, R9, RZ ;  /* 0x0000000929297210 */ /* 0x000fe20007ffe0ff */
[----:B------:R-:W-:Y:S06]  /*01b0*/  BRA `(.L_x_1668) ;  /* 0x0000000000587947 */ /* 0x000fec0003800000 */
.L_x_1667:
        /* <DEDUP_REMOVED lines=22> */
.L_x_1668:
[----:B------:R-:W0:Y:S01]  /*0320*/  LDC.64 R10, c[0x0][0x248] ;  /* 0x00009200ff0a7b82 */ /* 0x000e220000000a00 */
[----:B------:R-:W-:Y:S01]  /*0330*/  IMAD.SHL.U32 R7, R5, 0x4, RZ ;  /* 0x0000000405077824 */ /* 0x000fe200078e00ff */
[----:B------:R-:W-:Y:S01]  /*0340*/  ULDC.64 UR4, c[0x0][0x218] ;  /* 0x0000860000047ab9 */ /* 0x000fe20000000a00 */
[----:B------:R-:W-:Y:S01]  /*0350*/  IMAD.MOV.U32 R25, RZ, RZ, RZ ;  /* 0x000000ffff197224 */ /* 0x000fe200078e00ff */
[----:B------:R-:W-:Y:S01]  /*0360*/  ULDC.64 UR6, c[0x0][0x208] ;  /* 0x0000820000067ab9 */ /* 0x000fe20000000a00 */
[--C-:B------:R-:W-:Y:S01]  /*0370*/  SHF.L.U64.HI R13, R40, 0x1, R41.reuse ;  /* 0x00000001280d7819 */ /* 0x100fe20000010229 */
[----:B------:R-:W-:Y:S01]  /*0380*/  ULDC.64 UR8, c[0x0][0x210] ;  /* 0x0000840000087ab9 */ /* 0x000fe20000000a00 */
[C---:B------:R-:W-:Y:S02]  /*0390*/  IADD3 R54, -R7.reuse, R4, RZ ;  /* 0x0000000407367210 */ /* 0x040fe40007ffe1ff */
[----:B------:R-:W-:Y:S02]  /*03a0*/  LOP3.LUT R9, R7, 0x1c, RZ, 0xc0, !PT ;  /* 0x0000001c07097812 */ /* 0x000fe400078ec0ff */
[----:B------:R-:W-:Y:S01]  /*03b0*/  LOP3.LUT R24, R54, 0x1f, RZ, 0xc0, !PT ;  /* 0x0000001f36187812 */ /* 0x000fe200078ec0ff */
[-C--:B0-----:R-:W-:Y:S01]  /*03c0*/  IMAD R0, R23, R10.reuse, RZ ;  /* 0x0000000a17007224 */ /* 0x081fe200078e02ff */
[----:B------:R-:W-:Y:S01]  /*03d0*/  LOP3.LUT R57, R11, 0x7fffffff, RZ, 0xc0, !PT ;  /* 0x7fffffff0b397812 */ /* 0x000fe200078ec0ff */
[----:B------:R-:W-:-:S04]  /*03e0*/  IMAD.WIDE.U32 R20, R22, R10, R40 ;  /* 0x0000000a16147225 */ /* 0x000fc800078e0028 */
[----:B------:R-:W-:Y:S01]  /*03f0*/  IMAD R19, R22, R11, R0 ;  /* 0x0000000b16137224 */ /* 0x000fe200078e0200 */
[----:B------:R-:W-:Y:S01]  /*0400*/  LEA R51, P0, R20, UR4, 0x7 ;  /* 0x0000000414337c11 */ /* 0x000fe2000f8038ff */
[----:B------:R-:W-:Y:S02]  /*0410*/  IMAD R31, R57, R9, RZ ;  /* 0x00000009391f7224 */ /* 0x000fe400078e02ff */
[----:B------:R-:W-:Y:S01]  /*0420*/  IMAD.WIDE.U32 R60, R9, R10, R24 ;  /* 0x0000000a093c7225 */ /* 0x000fe200078e0018 */
[----:B------:R-:W-:-:S03]  /*0430*/  IADD3 R17, R21, R19, RZ ;  /* 0x0000001315117210 */ /* 0x000fc60007ffe0ff */
[----:B------:R-:W-:Y:S01]  /*0440*/  IMAD.IADD R16, R61, 0x1, R31 ;  /* 0x000000013d107824 */ /* 0x000fe200078e021f */
[----:B------:R-:W-:Y:S02]  /*0450*/  SHF.L.U32 R18, R60, 0x2, RZ ;  /* 0x000000023c127819 */ /* 0x000fe400000006ff */
[----:B------:R-:W-:Y:S02]  /*0460*/  LEA.HI.X R37, R20, UR5, R17, 0x7, P0 ;  /* 0x0000000514257c11 */ /* 0x000fe400080f3c11 */
[----:B------:R-:W-:Y:S01]  /*0470*/  SHF.L.U32 R12, R40, 0x1, RZ ;  /* 0x00000001280c7819 */ /* 0x000fe200000006ff */
[----:B------:R-:W-:Y:S01]  /*0480*/  IMAD.MOV.U32 R56, RZ, RZ, R10 ;  /* 0x000000ffff387224 */ /* 0x000fe200078e000a */
[----:B------:R-:W-:Y:S01]  /*0490*/  SHF.L.U64.HI R0, R60, 0x2, R16 ;  /* 0x000000023c007819 */ /* 0x000fe20000010210 */
[----:B------:R-:W-:Y:S01]  /*04a0*/  ULDC.64 UR4, c[0x0][0x230] ;  /* 0x00008c0000047ab9 */ /* 0x000fe20000000a00 */
[----:B------:R-:W-:-:S05]  /*04b0*/  IADD3 R26, P0, R18, R51, RZ ;  /* 0x00000033121a7210 */ /* 0x000fca0007f1e0ff */
[----:B------:R-:W-:-:S05]  /*04c0*/  IMAD.X R27, R0, 0x1, R37, P0 ;  /* 0x00000001001b7824 */ /* 0x000fca00000e0625 */
[----:B------:R0:W2:Y:S01]  /*04d0*/  LDG.E R30, desc[UR6][R26.64] ;  /* 0x000000061a1e7981 */ /* 0x0000a2000c1e1900 */
[----:B------:R-:W-:Y:S01]  /*04e0*/  IMAD.WIDE.U32 R12, R22, R10, R12 ;  /* 0x0000000a160c7225 */ /* 0x000fe200078e000c */
[--C-:B------:R-:W-:Y:S02]  /*04f0*/  SHF.R.U32.HI R59, RZ, 0x1, R11.reuse ;  /* 0x00000001ff3b7819 */ /* 0x100fe4000001160b */
[----:B------:R-:W-:Y:S01]  /*0500*/  SHF.R.U64 R58, R10, 0x1, R11 ;  /* 0x000000010a3a7819 */ /* 0x000fe2000000120b */
[----:B------:R-:W-:Y:S01]  /*0510*/  IMAD.IADD R13, R19, 0x1, R13 ;  /* 0x00000001130d7824 */ /* 0x000fe200078e020d */
[----:B------:R-:W-:Y:S01]  /*0520*/  LEA R35, P1, R12, UR8, 0x6 ;  /* 0x000000080c237c11 */ /* 0x000fe2000f8230ff */
[----:B------:R-:W-:Y:S01]  /*0530*/  IMAD R39, R59, R9, RZ ;  /* 0x000000093b277224 */ /* 0x000fe200078e02ff */
[----:B------:R-:W-:Y:S01]  /*0540*/  IADD3 R8, R54, -0x1, RZ ;  /* 0xffffffff36087810 */ /* 0x000fe20007ffe0ff */
[CC--:B------:R-:W-:Y:S01]  /*0550*/  IMAD.WIDE.U32 R28, R9.reuse, R58.reuse, R58 ;  /* 0x0000003a091c7225 */ /* 0x0c0fe200078e003a */
[----:B------:R-:W-:Y:S01]  /*0560*/  LEA.HI.X R36, R12, UR9, R13, 0x6, P1 ;  /* 0x000000090c247c11 */ /* 0x000fe200088f340d */
[----:B------:R-:W-:Y:S01]  /*0570*/  ULDC.64 UR8, c[0x0][0x220] ;  /* 0x0000880000087ab9 */ /* 0x000fe20000000a00 */
[----:B------:R-:W-:Y:S01]  /*0580*/  LOP3.LUT R8, R8, 0x1f, RZ, 0xc0, !PT ;  /* 0x0000001f08087812 */ /* 0x000fe200078ec0ff */
[----:B------:R-:W-:Y:S01]  /*0590*/  IMAD.WIDE.U32 R12, R9, R58, R24 ;  /* 0x0000003a090c7225 */ /* 0x000fe200078e0018 */
[----:B------:R-:W-:-:S02]  /*05a0*/  ISETP.NE.U32.AND P0, PT, RZ, UR4, PT ;  /* 0x00000004ff007c0c */ /* 0x000fc4000bf05070 */
[----:B------:R-:W-:Y:S01]  /*05b0*/  IADD3 R2, P2, R8, R28, RZ ;  /* 0x0000001c08027210 */ /* 0x000fe20007f5e0ff */
[----:B------:R-:W-:Y:S01]  /*05c0*/  IMAD.WIDE.U32 R42, R9, R10, R56 ;  /* 0x0000000a092a7225 */ /* 0x000fe200078e0038 */
[----:B------:R-:W-:Y:S02]  /*05d0*/  LEA R44, P1, R12, R35, 0x2 ;  /* 0x000000230c2c7211 */ /* 0x000fe400078210ff */
[----:B------:R-:W-:Y:S01]  /*05e0*/  ISETP.NE.AND.EX P0, PT, RZ, UR5, PT, P0 ;  /* 0x00000005ff007c0c */ /* 0x000fe2000bf05300 */
[----:B------:R-:W-:Y:S01]  /*05f0*/  IMAD.IADD R13, R13, 0x1, R39 ;  /* 0x000000010d0d7824 */ /* 0x000fe200078e0227 */
[----:B------:R-:W-:Y:S01]  /*0600*/  IADD3 R39, R39, R29, RZ ;  /* 0x0000001d27277210 */ /* 0x000fe20007ffe0ff */
[----:B------:R-:W-:Y:S01]  /*0610*/  IMAD.IADD R31, R31, 0x1, R43 ;  /* 0x000000011f1f7824 */ /* 0x000fe200078e022b */
[----:B------:R-:W-:Y:S01]  /*0620*/  IADD3 R32, P3, R8, R42, RZ ;  /* 0x0000002a08207210 */ /* 0x000fe20007f7e0ff */
[----:B------:R-:W-:Y:S01]  /*0630*/  ULDC.64 UR4, c[0x0][0x250] ;  /* 0x0000940000047ab9 */ /* 0x000fe20000000a00 */
[----:B------:R-:W-:-:S02]  /*0640*/  IADD3.X R19, RZ, R39, RZ, P2, !PT ;  /* 0x00000027ff137210 */ /* 0x000fc400017fe4ff */
[----:B------:R-:W-:Y:S01]  /*0650*/  LEA R52, P2, R2, R35, 0x2 ;  /* 0x0000002302347211 */ /* 0x000fe200078410ff */
[----:B------:R-:W-:Y:S01]  /*0660*/  IMAD.X R33, RZ, RZ, R31, P3 ;  /* 0x000000ffff217224 */ /* 0x000fe200018e061f */
[----:B0-----:R-:W-:Y:S02]  /*0670*/  SHF.L.U32 R26, R32, 0x2, RZ ;  /* 0x00000002201a7819 */ /* 0x001fe400000006ff */
[-C--:B------:R-:W-:Y:S02]  /*0680*/  LEA.HI.X R53, R2, R36.reuse, R19, 0x2, P2 ;  /* 0x0000002402357211 */ /* 0x080fe400010f1413 */
[----:B------:R-:W-:Y:S02]  /*0690*/  IADD3 R46, P2, R26, R51, RZ ;  /* 0x000000331a2e7210 */ /* 0x000fe40007f5e0ff */
[----:B------:R-:W-:Y:S01]  /*06a0*/  SHF.L.U64.HI R2, R32, 0x2, R33 ;  /* 0x0000000220027819 */ /* 0x000fe20000010221 */
[----:B------:R-:W5:Y:S01]  /*06b0*/  LDG.E R52, desc[UR6][R52.64] ;  /* 0x0000000634347981 */ /* 0x000f62000c1e1900 */
[----:B------:R-:W-:-:S02]  /*06c0*/  LEA.HI.X R45, R12, R36, R13, 0x2, P1 ;  /* 0x000000240c2d7211 */ /* 0x000fc400008f140d */
[----:B------:R-:W-:Y:S01]  /*06d0*/  LEA R34, P1, R10, R51, 0x1 ;  /* 0x000000330a227211 */ /* 0x000fe200078208ff */
[----:B------:R-:W-:Y:S01]  /*06e0*/  IMAD.X R47, R2, 0x1, R37, P2 ;  /* 0x00000001022f7824 */ /* 0x000fe200010e0625 */
[----:B------:R-:W0:Y:S01]  /*06f0*/  @P0 LDC.64 R12, c[0x0][0x230] ;  /* 0x00008c00ff0c0b82 */ /* 0x000e220000000a00 */
[----:B------:R1:W5:Y:S01]  /*0700*/  LDG.E R14, desc[UR6][R44.64] ;  /* 0x000000062c0e7981 */ /* 0x000362000c1e1900 */
[----:B------:R-:W-:-:S03]  /*0710*/  LEA.HI.X R38, R10, R37, R11, 0x1, P1 ;  /* 0x000000250a267211 */ /* 0x000fc600008f0c0b */
[----:B------:R-:W5:Y:S01]  /*0720*/  LDG.E R46, desc[UR6][R46.64] ;  /* 0x000000062e2e7981 */ /* 0x000f62000c1e1900 */
[----:B------:R-:W-:Y:S02]  /*0730*/  IADD3 R18, P1, R34, R18, RZ ;  /* 0x0000001222127210 */ /* 0x000fe40007f3e0ff */
[----:B------:R-:W-:Y:S02]  /*0740*/  IADD3 R26, P3, R26, R34, RZ ;  /* 0x000000221a1a7210 */ /* 0x000fe40007f7e0ff */
[----:B------:R-:W-:Y:S01]  /*0750*/  IADD3.X R19, R38, R0, RZ, P1, !PT ;  /* 0x0000000026137210 */ /* 0x000fe20000ffe4ff */
[----:B------:R-:W-:Y:S01]  /*0760*/  IMAD.MOV.U32 R11, RZ, RZ, 0x3bbb989d ;  /* 0x3bbb989dff0b7424 */ /* 0x000fe200078e00ff */
[----:B------:R-:W-:Y:S02]  /*0770*/  IADD3.X R27, R2, R38, RZ, P3, !PT ;  /* 0x00000026021b7210 */ /* 0x000fe40001ffe4ff */
[----:B-1----:R-:W-:Y:S01]  /*0780*/  MOV R44, 0x437c0000 ;  /* 0x437c0000002c7802 */ /* 0x002fe20000000f00 */
[----:B------:R-:W5:Y:S01]  /*0790*/  LDG.E R18, desc[UR6][R18.64] ;  /* 0x0000000612127981 */ /* 0x000f62000c1e1900 */
[----:B------:R-:W-:Y:S01]  /*07a0*/  IMAD.MOV.U32 R10, RZ, RZ, 0x3f800000 ;  /* 0x3f800000ff0a7424 */ /* 0x000fe200078e00ff */
[----:B------:R-:W-:-:S02]  /*07b0*/  USHF.L.U64.HI UR5, UR4, 0x1, UR5 ;  /* 0x0000000104057899 */ /* 0x000fc40008010205 */
[----:B------:R-:W-:Y:S01]  /*07c0*/  USHF.L.U32 UR4, UR4, 0x1, URZ ;  /* 0x0000000104047899 */ /* 0x000fe2000800063f */
[----:B------:R1:W5:Y:S04]  /*07d0*/  LDG.E R55, desc[UR6][R26.64] ;  /* 0x000000061a377981 */ /* 0x000368000c1e1900 */
[----:B0-----:R0:W5:Y:S01]  /*07e0*/  @P0 LDG.E R10, desc[UR6][R12.64] ;  /* 0x000000060c0a0981 */ /* 0x001162000c1e1900 */
[----:B-1----:R-:W-:Y:S01]  /*07f0*/  IMAD R26, R40, UR5, RZ ;  /* 0x00000005281a7c24 */ /* 0x002fe2000f8e02ff */
[----:B0-----:R-:W-:Y:S01]  /*0800*/  MOV R13, R23 ;  /* 0x00000017000d7202 */ /* 0x001fe20000000f00 */
[----:B------:R-:W-:Y:S02]  /*0810*/  IMAD.MOV.U32 R12, RZ, RZ, R22 ;  /* 0x000000ffff0c7224 */ /* 0x000fe400078e0016 */
[----:B------:R-:W-:-:S02]  /*0820*/  IMAD R41, R41, UR4, R26 ;  /* 0x0000000429297c24 */ /* 0x000fc4000f8e021a */
[----:B------:R-:W-:-:S04]  /*0830*/  IMAD.WIDE.U32 R12, R40, UR4, R12 ;  /* 0x00000004280c7c25 */ /* 0x000fc8000f8e000c */
[----:B------:R-:W-:Y:S01]  /*0840*/  IMAD.IADD R13, R13, 0x1, R41 ;  /* 0x000000010d0d7824 */ /* 0x000fe200078e0229 */
[C---:B------:R-:W-:Y:S01]  /*0850*/  SHF.L.U32 R26, R12.reuse, 0x5, RZ ;  /* 0x000000050c1a7819 */ /* 0x040fe200000006ff */
[----:B------:R-:W-:Y:S03]  /*0860*/  BSSY B1, `(.L_x_1669) ;  /* 0x000001c000017945 */ /* 0x000fe60003800000 */
[----:B------:R-:W-:Y:S01]  /*0870*/  SHF.L.U64.HI R27, R12, 0x5, R13 ;  /* 0x000000050c1b7819 */ /* 0x000fe2000001020d */
[----:B------:R-:W-:Y:S01]  /*0880*/  IMAD R13, R15, 0x20, R6 ;  /* 0x000000200f0d7824 */ /* 0x000fe200078e0206 */
[----:B--2---:R-:W-:-:S05]  /*0890*/  SHF.L.U32 R0, R30, 0x10, RZ ;  /* 0x000000101e007819 */ /* 0x004fca00000006ff */
[----:B------:R-:W-:-:S04]  /*08a0*/  FMUL R2, R0, -1.7020000219345092773 ;  /* 0xbfd9db2300027820 */ /* 0x000fc80000400000 */
[----:B------:R-:W-:-:S04]  /*08b0*/  FFMA.SAT R11, R2, R11, 0.5 ;  /* 0x3f000000020b7423 */ /* 0x000fc8000000200b */
[----:B------:R-:W-:-:S04]  /*08c0*/  FFMA.RM R11, R11, R44, 12582913 ;  /* 0x4b4000010b0b7423 */ /* 0x000fc8000000402c */
[----:B------:R-:W-:-:S04]  /*08d0*/  FADD R19, R11, -12583039 ;  /* 0xcb40007f0b137421 */ /* 0x000fc80000000000 */
[----:B------:R-:W-:-:S04]  /*08e0*/  FFMA R19, R2, 1.4426950216293334961, -R19 ;  /* 0x3fb8aa3b02137823 */ /* 0x000fc80000000813 */
[----:B------:R-:W-:-:S06]  /*08f0*/  FFMA R19, R2, 1.925963033500011079e-08, R19 ;  /* 0x32a5706002137823 */ /* 0x000fcc0000000013 */
[----:B------:R-:W0:Y:S01]  /*0900*/  MUFU.EX2 R19, R19 ;  /* 0x0000001300137308 */ /* 0x000e220000000800 */
[----:B------:R-:W-:-:S04]  /*0910*/  IMAD.SHL.U32 R2, R11, 0x800000, RZ ;  /* 0x008000000b027824 */ /* 0x000fc800078e00ff */
[----:B0-----:R-:W-:-:S05]  /*0920*/  FFMA R2, R2, R19, 1 ;  /* 0x3f80000002027423 */ /* 0x001fca0000000013 */
[----:B------:R-:W-:-:S04]  /*0930*/  IADD3 R11, R2, 0x1800000, RZ ;  /* 0x01800000020b7810 */ /* 0x000fc80007ffe0ff */
[----:B------:R-:W-:-:S04]  /*0940*/  LOP3.LUT R11, R11, 0x7f800000, RZ, 0xc0, !PT ;  /* 0x7f8000000b0b7812 */ /* 0x000fc800078ec0ff */
[----:B------:R-:W-:Y:S02]  /*0950*/  ISETP.GT.U32.AND P0, PT, R11, 0x1ffffff, PT ;  /* 0x01ffffff0b00780c */ /* 0x000fe40003f04070 */
[----:B------:R-:W-:Y:S01]  /*0960*/  LEA R11, P1, R20, UR8, 0x8 ;  /* 0x00000008140b7c11 */ /* 0x000fe2000f8240ff */
[----:B------:R-:W-:-:S03]  /*0970*/  FMUL R15, R0, 1.7020000219345092773 ;  /* 0x3fd9db23000f7820 */ /* 0x000fc60000400000 */
[----:B------:R-:W-:-:S07]  /*0980*/  LEA.HI.X R12, R20, UR9, R17, 0x8, P1 ;  /* 0x00000009140c7c11 */ /* 0x000fce00088f4411 */
[----:B------:R-:W-:Y:S05]  /*0990*/  @P0 BRA `(.L_x_1670) ;  /* 0x0000000000100947 */ /* 0x000fea0003800000 */
[----:B------:R-:W-:Y:S02]  /*09a0*/  MOV R0, R2 ;  /* 0x0000000200007202 */ /* 0x000fe40000000f00 */
[----:B------:R-:W-:-:S07]  /*09b0*/  MOV R2, 0x9d0 ;  /* 0x000009d000027802 */ /* 0x000fce0000000f00 */
[----:B-----5:R-:W-:Y:S05]  /*09c0*/  CALL.REL.NOINC `($__internal_19_$__cuda_sm20_rcp_rn_f32_slowpath) ;  /* 0x00000038002c7944 */ /* 0x020fea0003c00000 */
[----:B------:R-:W-:Y:S05]  /*09d0*/  BRA `(.L_x_1671) ;  /* 0x0000000000107947 */ /* 0x000fea0003800000 */
.L_x_1670:
[----:B------:R-:W0:Y:S02]  /*09e0*/  MUFU.RCP R21, R2 ;  /* 0x0000000200157308 */ /* 0x000e240000001000 */
[----:B0-----:R-:W-:-:S04]  /*09f0*/  FFMA R0, R2, R21, -1 ;  /* 0xbf80000002007423 */ /* 0x001fc80000000015 */
[----:B------:R-:W-:-:S04]  /*0a00*/  FADD.FTZ R0, -R0, -RZ ;  /* 0x800000ff00007221 */ /* 0x000fc80000010100 */
[----:B------:R-:W-:-:S07]  /*0a10*/  FFMA R21, R21, R0, R21 ;  /* 0x0000000015157223 */ /* 0x000fce0000000015 */
.L_x_1671:
[----:B------:R-:W-:Y:S05]  /*0a20*/  BSYNC B1 ;  /* 0x0000000000017941 */ /* 0x000fea0003800000 */
.L_x_1669:
[----:B------:R-:W-:Y:S01]  /*0a30*/  HFMA2.MMA R19, -RZ, RZ, 0.96630859375, -0.0022525787353515625 ;  /* 0x3bbb989dff137435 */ /* 0x000fe200000001ff */
[----:B------:R-:W-:Y:S01]  /*0a40*/  IMAD.U32 R17, R30, 0x10000, RZ ;  /* 0x000100001e117824 */ /* 0x000fe200078e00ff */
[----:B-----5:R-:W-:Y:S01]  /*0a50*/  SHF.L.U32 R47, R14, 0x10, RZ ;  /* 0x000000100e2f7819 */ /* 0x020fe200000006ff */
[----:B------:R-:W-:Y:S01]  /*0a60*/  IMAD.MOV.U32 R23, RZ, RZ, 0x437c0000 ;  /* 0x437c0000ff177424 */ /* 0x000fe200078e00ff */
[----:B------:R-:W-:Y:S01]  /*0a70*/  BSSY B1, `(.L_x_1672) ;  /* 0x000001d000017945 */ /* 0x000fe20003800000 */
[----:B------:R-:W-:Y:S01]  /*0a80*/  FMUL R0, R17, -1.7020000219345092773 ;  /* 0xbfd9db2311007820 */ /* 0x000fe20000400000 */
[----:B------:R-:W-:-:S04]  /*0a90*/  IMAD.U32 R49, R18, 0x10000, RZ ;  /* 0x0001000012317824 */ /* 0x000fc800078e00ff */
        /* <DEDUP_REMOVED lines=10> */
[----:B------:R-:W-:-:S03]  /*0b40*/  PRMT R15, R30, 0x7632, R15 ;  /* 0x000076321e0f7816 */ /* 0x000fc6000000000f */
        /* <DEDUP_REMOVED lines=9> */
[----:B------:R-:W-:Y:S05]  /*0be0*/  CALL.REL.NOINC `($__internal_19_$__cuda_sm20_rcp_rn_f32_slowpath) ;  /* 0x0000003400a47944 */ /* 0x000fea0003c00000 */
[----:B------:R-:W-:Y:S05]  /*0bf0*/  BRA `(.L_x_1674) ;  /* 0x0000000000107947 */ /* 0x000fea0003800000 */
.L_x_1673:
[----:B------:R-:W0:Y:S02]  /*0c00*/  MUFU.RCP R21, R20 ;  /* 0x0000001400157308 */ /* 0x000e240000001000 */
[----:B0-----:R-:W-:-:S04]  /*0c10*/  FFMA R0, R20, R21, -1 ;  /* 0xbf80000014007423 */ /* 0x001fc80000000015 */
[----:B------:R-:W-:-:S04]  /*0c20*/  FADD.FTZ R0, -R0, -RZ ;  /* 0x800000ff00007221 */ /* 0x000fc80000010100 */
[----:B------:R-:W-:-:S07]  /*0c30*/  FFMA R21, R21, R0, R21 ;  /* 0x0000000015157223 */ /* 0x000fce0000000015 */
.L_x_1674:
[----:B------:R-:W-:Y:S05]  /*0c40*/  BSYNC B1 ;  /* 0x0000000000017941 */ /* 0x000fea0003800000 */
.L_x_1672:
[----:B------:R-:W-:Y:S01]  /*0c50*/  IMAD.U32 R0, R15, 0x10000, RZ ;  /* 0x000100000f007824 */ /* 0x000fe200078e00ff */
[----:B------:R-:W-:Y:S01]  /*0c60*/  MOV R19, 0x3bbb989d ;  /* 0x3bbb989d00137802 */ /* 0x000fe20000000f00 */
[----:B------:R-:W-:Y:S01]  /*0c70*/  IMAD.MOV.U32 R20, RZ, RZ, 0x437c0000 ;  /* 0x437c0000ff147424 */ /* 0x000fe200078e00ff */
[----:B------:R-:W-:Y:S01]  /*0c80*/  BSSY B1, `(.L_x_1675) ;  /* 0x000001b000017945 */ /* 0x000fe20003800000 */
[----:B------:R-:W-:Y:S01]  /*0c90*/  FMUL R2, R0, -1.7020000219345092773 ;  /* 0xbfd9db2300027820 */ /* 0x000fe20000400000 */
[----:B------:R-:W-:Y:S02]  /*0ca0*/  PRMT R18, R18, 0x7632, R18 ;  /* 0x0000763212127816 */ /* 0x000fe40000000012 */
[----:B------:R-:W-:Y:S01]  /*0cb0*/  PRMT R14, R14, 0x7632, R14 ;  /* 0x000076320e0e7816 */ /* 0x000fe2000000000e */
        /* <DEDUP_REMOVED lines=17> */
[----:B------:R-:W-:Y:S05]  /*0dd0*/  CALL.REL.NOINC `($__internal_19_$__cuda_sm20_rcp_rn_f32_slowpath) ;  /* 0x0000003400287944 */ /* 0x000fea0003c00000 */
[----:B------:R-:W-:Y:S05]  /*0de0*/  BRA `(.L_x_1677) ;  /* 0x0000000000107947 */ /* 0x000fea0003800000 */
.L_x_1676:
[----:B------:R-:W0:Y:S02]  /*0df0*/  MUFU.RCP R21, R20 ;  /* 0x0000001400157308 */ /* 0x000e240000001000 */
[----:B0-----:R-:W-:-:S04]  /*0e00*/  FFMA R0, R20, R21, -1 ;  /* 0xbf80000014007423 */ /* 0x001fc80000000015 */
[----:B------:R-:W-:-:S04]  /*0e10*/  FADD.FTZ R0, -R0, -RZ ;  /* 0x800000ff00007221 */ /* 0x000fc80000010100 */
[----:B------:R-:W-:-:S07]  /*0e20*/  FFMA R21, R21, R0, R21 ;  /* 0x0000000015157223 */ /* 0x000fce0000000015 */
.L_x_1677:
[----:B------:R-:W-:Y:S05]  /*0e30*/  BSYNC B1 ;  /* 0x0000000000017941 */ /* 0x000fea0003800000 */
.L_x_1675:
[----:B------:R-:W-:Y:S01]  /*0e40*/  HFMA2.MMA R19, -RZ, RZ, 0.96630859375, -0.0022525787353515625 ;  /* 0x3bbb989dff137435 */ /* 0x000fe200000001ff */
[----:B------:R-:W-:Y:S01]  /*0e50*/  IMAD.U32 R15, R15, 0x10000, RZ ;  /* 0x000100000f0f7824 */ /* 0x000fe200078e00ff */
[----:B------:R-:W-:Y:S01]  /*0e60*/  SHF.L.U32 R14, R14, 0x10, RZ ;  /* 0x000000100e0e7819 */ /* 0x000fe200000006ff */
        /* <DEDUP_REMOVED lines=25> */
.L_x_1679:
[----:B------:R-:W0:Y:S02]  /*1000*/  MUFU.RCP R21, R20 ;  /* 0x0000001400157308 */ /* 0x000e240000001000 */
[----:B0-----:R-:W-:-:S04]  /*1010*/  FFMA R0, R20, R21, -1 ;  /* 0xbf80000014007423 */ /* 0x001fc80000000015 */
[----:B------:R-:W-:-:S04]  /*1020*/  FADD.FTZ R0, -R0, -RZ ;  /* 0x800000ff00007221 */ /* 0x000fc80000010100 */
[----:B------:R-:W-:-:S07]  /*1030*/  FFMA R21, R21, R0, R21 ;  /* 0x0000000015157223 */ /* 0x000fce0000000015 */
.L_x_1680:
[----:B------:R-:W-:Y:S05]  /*1040*/  BSYNC B1 ;  /* 0x0000000000017941 */ /* 0x000fea0003800000 */
.L_x_1678:
[----:B------:R-:W0:Y:S01]  /*1050*/  LDC.64 R18, c[0x0][0x248] ;  /* 0x00009200ff127b82 */ /* 0x000e220000000a00 */
[C---:B------:R-:W-:Y:S01]  /*1060*/  IMAD.SHL.U32 R43, R60.reuse, 0x8, RZ ;  /* 0x000000083c2b7824 */ /* 0x040fe200078e00ff */
[----:B------:R-:W-:Y:S01]  /*1070*/  SHF.L.U64.HI R61, R60, 0x3, R16 ;  /* 0x000000033c3d7819 */ /* 0x000fe20000010210 */
[----:B------:R-:W-:Y:S02]  /*1080*/  VIADD R16, R54, 0x1e ;  /* 0x0000001e36107836 */ /* 0x000fe40000000000 */
[----:B------:R-:W-:Y:S01]  /*1090*/  FMUL R23, R15, R21 ;  /* 0x000000150f177220 */ /* 0x000fe20000400000 */
[----:B------:R-:W-:Y:S01]  /*10a0*/  IADD3 R53, P1, R58, R28, RZ ;  /* 0x0000001c3a357210 */ /* 0x000fe20007f3e0ff */
[-C--:B------:R-:W-:Y:S01]  /*10b0*/  FMUL R29, R45, R10.reuse ;  /* 0x0000000a2d1d7220 */ /* 0x080fe20000400000 */
[----:B------:R-:W-:Y:S01]  /*10c0*/  IADD3 R20, P0, R43, R11, RZ ;  /* 0x0000000b2b147210 */ /* 0x000fe20007f1e0ff */
[----:B------:R-:W-:Y:S01]  /*10d0*/  FMUL R23, R14, R23 ;  /* 0x000000170e177220 */ /* 0x000fe20000400000 */
[----:B------:R-:W-:Y:S01]  /*10e0*/  LOP3.LUT R16, R16, 0x1f, RZ, 0xc0, !PT ;  /* 0x0000001f10107812 */ /* 0x000fe200078ec0ff */
[----:B------:R-:W-:Y:S01]  /*10f0*/  FMUL R28, R49, R10 ;  /* 0x0000000a311c7220 */ /* 0x000fe20000400000 */
[----:B------:R-:W-:Y:S01]  /*1100*/  IADD3.X R21, R61, R12, RZ, P0, !PT ;  /* 0x0000000c3d157210 */ /* 0x000fe200007fe4ff */
[----:B------:R-:W-:Y:S01]  /*1110*/  FMUL R30, R47, R10 ;  /* 0x0000000a2f1e7220 */ /* 0x000fe20000400000 */
[----:B------:R-:W-:-:S02]  /*1120*/  IADD3.X R48, R39, R59, RZ, P1, !PT ;  /* 0x0000003b27307210 */ /* 0x000fc40000ffe4ff */
[----:B------:R-:W-:Y:S01]  /*1130*/  IADD3 R0, P1, R16, R53, RZ ;  /* 0x0000003510007210 */ /* 0x000fe20007f3e0ff */
[----:B------:R1:W-:Y:S01]  /*1140*/  STG.E.64 desc[UR6][R20.64], R28 ;  /* 0x0000001c14007986 */ /* 0x0003e2000c101b06 */
[----:B0-----:R-:W-:Y:S02]  /*1150*/  IADD3 R17, P2, R42, R18, RZ ;  /* 0x000000122a117210 */ /* 0x001fe40007f5e0ff */
[----:B------:R-:W-:-:S03]  /*1160*/  LEA R14, P0, R18, R11, 0x2 ;  /* 0x0000000b120e7211 */ /* 0x000fc600078010ff */
[----:B------:R-:W-:Y:S01]  /*1170*/  IMAD.X R50, R31, 0x1, R57, P2 ;  /* 0x000000011f327824 */ /* 0x000fe200010e0639 */
[----:B------:R-:W-:Y:S01]  /*1180*/  IADD3 R39, P2, R16, R17, RZ ;  /* 0x0000001110277210 */ /* 0x000fe20007f5e0ff */
[----:B------:R-:W-:Y:S01]  /*1190*/  FMUL R31, R23, R10 ;  /* 0x0000000a171f7220 */ /* 0x000fe20000400000 */
[----:B------:R-:W-:Y:S02]  /*11a0*/  LEA.HI.X R15, R18, R12, R19, 0x2, P0 ;  /* 0x0000000c120f7211 */ /* 0x000fe400000f1413 */
[----:B------:R-:W-:Y:S01]  /*11b0*/  IADD3 R42, P0, R14, R43, RZ ;  /* 0x0000002b0e2a7210 */ /* 0x000fe20007f1e0ff */
[----:B------:R-:W-:Y:S01]  /*11c0*/  IMAD.X R40, RZ, RZ, R50, P2 ;  /* 0x000000ffff287224 */ /* 0x000fe200010e0632 */
[----:B------:R-:W-:Y:S02]  /*11d0*/  SHF.L.U32 R18, R39, 0x2, RZ ;  /* 0x0000000227127819 */ /* 0x000fe400000006ff */
[----:B------:R-:W-:Y:S01]  /*11e0*/  IADD3.X R19, RZ, R48, RZ, P1, !PT ;  /* 0x00000030ff137210 */ /* 0x000fe20000ffe4ff */
[----:B------:R-:W-:Y:S01]  /*11f0*/  IMAD.X R43, R15, 0x1, R61, P0 ;  /* 0x000000010f2b7824 */ /* 0x000fe200000e063d */
[----:B------:R-:W-:-:S02]  /*1200*/  LEA R60, P1, R0, R35, 0x2 ;  /* 0x00000023003c7211 */ /* 0x000fc400078210ff */
[----:B------:R-:W-:Y:S02]  /*1210*/  SHF.L.U64.HI R2, R39, 0x2, R40 ;  /* 0x0000000227027819 */ /* 0x000fe40000010228 */
[----:B-1----:R-:W-:Y:S01]  /*1220*/  IADD3 R20, P0, R18, R51, RZ ;  /* 0x0000003312147210 */ /* 0x002fe20007f1e0ff */
[----:B------:R0:W-:Y:S01]  /*1230*/  STG.E.64 desc[UR6][R42.64], R30 ;  /* 0x0000001e2a007986 */ /* 0x0001e2000c101b06 */
[----:B------:R-:W-:Y:S02]  /*1240*/  LEA.HI.X R61, R0, R36, R19, 0x2, P1 ;  /* 0x00000024003d7211 */ /* 0x000fe400008f1413 */
[----:B------:R-:W-:Y:S02]  /*1250*/  IADD3.X R21, R2, R37, RZ, P0, !PT ;  /* 0x0000002502157210 */ /* 0x000fe400007fe4ff */
[----:B------:R-:W-:Y:S02]  /*1260*/  IADD3 R18, P2, R18, R34, RZ ;  /* 0x0000002212127210 */ /* 0x000fe40007f5e0ff */
[----:B------:R-:W-:-:S03]  /*1270*/  SHF.L.U32 R0, R46, 0x10, RZ ;  /* 0x000000102e007819 */ /* 0x000fc600000006ff */
[----:B------:R-:W-:Y:S01]  /*1280*/  IMAD.X R19, R2, 0x1, R38, P2 ;  /* 0x0000000102137824 */ /* 0x000fe200010e0626 */
[----:B0-----:R-:W5:Y:S04]  /*1290*/  LDG.E R42, desc[UR6][R60.64] ;  /* 0x000000063c2a7981 */ /* 0x001f68000c1e1900 */
[----:B------:R-:W5:Y:S01]  /*12a0*/  LDG.E R43, desc[UR6][R20.64] ;  /* 0x00000006142b7981 */ /* 0x000f62000c1e1900 */
[----:B------:R-:W-:Y:S02]  /*12b0*/  IMAD.MOV.U32 R41, RZ, RZ, 0x3bbb989d ;  /* 0x3bbb989dff297424 */ /* 0x000fe400078e00ff */
[----:B------:R-:W-:Y:S01]  /*12c0*/  FMUL R2, R0, -1.7020000219345092773 ;  /* 0xbfd9db2300027820 */ /* 0x000fe20000400000 */
[----:B------:R0:W5:Y:S01]  /*12d0*/  LDG.E R44, desc[UR6][R18.64] ;  /* 0x00000006122c7981 */ /* 0x000162000c1e1900 */
[----:B------:R-:W-:Y:S02]  /*12e0*/  BSSY B1, `(.L_x_1681) ;  /* 0x000001b000017945 */ /* 0x000fe40003800000 */
[----:B------:R-:W-:Y:S01]  /*12f0*/  FFMA.SAT R22, R2, R41, 0.5 ;  /* 0x3f00000002167423 */ /* 0x000fe20000002029 */
[----:B0-----:R-:W-:-:S05]  /*1300*/  MOV R19, 0x437c0000 ;  /* 0x437c000000137802 */ /* 0x001fca0000000f00 */
[----:B------:R-:W-:-:S04]  /*1310*/  FFMA.RM R22, R22, R19, 12582913 ;  /* 0x4b40000116167423 */ /* 0x000fc80000004013 */
[C---:B------:R-:W-:Y:S01]  /*1320*/  FADD R41, R22.reuse, -12583039 ;  /* 0xcb40007f16297421 */ /* 0x040fe20000000000 */
[----:B------:R-:W-:-:S03]  /*1330*/  IMAD.SHL.U32 R22, R22, 0x800000, RZ ;  /* 0x0080000016167824 */ /* 0x000fc600078e00ff */
[----:B------:R-:W-:-:S04]  /*1340*/  FFMA R41, R2, 1.4426950216293334961, -R41 ;  /* 0x3fb8aa3b02297823 */ /* 0x000fc80000000829 */
[----:B------:R-:W-:Y:S01]  /*1350*/  FFMA R41, R2, 1.925963033500011079e-08, R41 ;  /* 0x32a5706002297823 */ /* 0x000fe20000000029 */
[----:B------:R-:W-:-:S04]  /*1360*/  FMNMX R2, RZ, |R49|, !PT ;  /* 0x40000031ff027209 */ /* 0x000fc80007800000 */
[----:B------:R-:W-:Y:S01]  /*1370*/  FMNMX R2, |R45|, R2, !PT ;  /* 0x000000022d027209 */ /* 0x000fe20007800200 */
[----:B------:R-:W0:Y:S03]  /*1380*/  MUFU.EX2 R41, R41 ;  /* 0x0000002900297308 */ /* 0x000e260000000800 */
[----:B------:R-:W-:-:S04]  /*1390*/  FMNMX R2, |R47|, R2, !PT ;  /* 0x000000022f027209 */ /* 0x000fc80007800200 */
[----:B------:R-:W-:Y:S01]  /*13a0*/  FMNMX R45, |R23|, R2, !PT ;  /* 0x00000002172d7209 */ /* 0x000fe20007800200 */
[----:B0-----:R-:W-:-:S05]  /*13b0*/  FFMA R22, R22, R41, 1 ;  /* 0x3f80000016167423 */ /* 0x001fca0000000029 */
[----:B------:R-:W-:-:S04]  /*13c0*/  IADD3 R18, R22, 0x1800000, RZ ;  /* 0x0180000016127810 */ /* 0x000fc80007ffe0ff */
[----:B------:R-:W-:-:S04]  /*13d0*/  LOP3.LUT R18, R18, 0x7f800000, RZ, 0xc0, !PT ;  /* 0x7f80000012127812 */ /* 0x000fc800078ec0ff */
[----:B------:R-:W-:Y:S01]  /*13e0*/  ISETP.GT.U32.AND P0, PT, R18, 0x1ffffff, PT ;  /* 0x01ffffff1200780c */ /* 0x000fe20003f04070 */
[----:B------:R-:W-:-:S12]  /*13f0*/  FMUL R18, R0, 1.7020000219345092773 ;  /* 0x3fd9db2300127820 */ /* 0x000fd80000400000 */
[----:B------:R-:W-:Y:S05]  /*1400*/  @P0 BRA `(.L_x_1682) ;  /* 0x0000000000100947 */ /* 0x000fea0003800000 */
[----:B------:R-:W-:Y:S01]  /*1410*/  IMAD.MOV.U32 R0, RZ, RZ, R22 ;  /* 0x000000ffff007224 */ /* 0x000fe200078e0016 */
[----:B------:R-:W-:-:S07]  /*1420*/  MOV R2, 0x1440 ;  /* 0x0000144000027802 */ /* 0x000fce0000000f00 */
[----:B-----5:R-:W-:Y:S05]  /*1430*/  CALL.REL.NOINC `($__internal_19_$__cuda_sm20_rcp_rn_f32_slowpath) ;  /* 0x0000002c00907944 */ /* 0x020fea0003c00000 */
[----:B------:R-:W-:Y:S05]  /*1440*/  BRA `(.L_x_1683) ;  /* 0x0000000000107947 */ /* 0x000fea0003800000 */
.L_x_1682:
[----:B------:R-:W0:Y:S02]  /*1450*/  MUFU.RCP R21, R22 ;  /* 0x0000001600157308 */ /* 0x000e240000001000 */
[----:B0-----:R-:W-:-:S04]  /*1460*/  FFMA R0, R22, R21, -1 ;  /* 0xbf80000016007423 */ /* 0x001fc80000000015 */
[----:B------:R-:W-:-:S04]  /*1470*/  FADD.FTZ R0, -R0, -RZ ;  /* 0x800000ff00007221 */ /* 0x000fc80000010100 */
[----:B------:R-:W-:-:S07]  /*1480*/  FFMA R21, R21, R0, R21 ;  /* 0x0000000015157223 */ /* 0x000fce0000000015 */
.L_x_1683:
[----:B------:R-:W-:Y:S05]  /*1490*/  BSYNC B1 ;  /* 0x0000000000017941 */ /* 0x000fea0003800000 */
.L_x_1681:
        /* <DEDUP_REMOVED lines=15> */
[----:B------:R-:W-:Y:S01]  /*1590*/  FFMA R2, R18, R2, R21 ;  /* 0x0000000212027223 */ /* 0x000fe20000000015 */
[----:B------:R-:W-:-:S03]  /*15a0*/  PRMT R18, R46, 0x7632, R18 ;  /* 0x000076322e127816 */ /* 0x000fc60000000012 */
[----:B------:R-:W-:Y:S01]  /*15b0*/  FMUL R2, R2, R47 ;  /* 0x0000002f02027220 */ /* 0x000fe20000400000 */
[----:B0-----:R-:W-:-:S05]  /*15c0*/  FFMA R0, R0, R19, 1 ;  /* 0x3f80000000007423 */ /* 0x001fca0000000013 */
[----:B------:R-:W-:-:S04]  /*15d0*/  IADD3 R19, R0, 0x1800000, RZ ;  /* 0x0180000000137810 */ /* 0x000fc80007ffe0ff */
[----:B------:R-:W-:-:S04]  /*15e0*/  LOP3.LUT R19, R19, 0x7f800000, RZ, 0xc0, !PT ;  /* 0x7f80000013137812 */ /* 0x000fc800078ec0ff */
[----:B------:R-:W-:Y:S02]  /*15f0*/  ISETP.GT.U32.AND P0, PT, R19, 0x1ffffff, PT ;  /* 0x01ffffff1300780c */ /* 0x000fe40003f04070 */
[----:B------:R-:W-:-:S05]  /*1600*/  SHF.L.U32 R19, R55, 0x10, RZ ;  /* 0x0000001037137819 */ /* 0x000fca00000006ff */
[----:B------:R-:W-:-:S06]  /*1610*/  FMUL R46, R2, R19 ;  /* 0x00000013022e7220 */ /* 0x000fcc0000400000 */
[----:B------:R-:W-:Y:S05]  /*1620*/  @P0 BRA `(.L_x_1685) ;  /* 0x00000000000c0947 */ /* 0x000fea0003800000 */
[----:B------:R-:W-:-:S07]  /*1630*/  MOV R2, 0x1650 ;  /* 0x0000165000027802 */ /* 0x000fce0000000f00 */
[----:B-----5:R-:W-:Y:S05]  /*1640*/  CALL.REL.NOINC `($__internal_19_$__cuda_sm20_rcp_rn_f32_slowpath) ;  /* 0x0000002c000c7944 */ /* 0x020fea0003c00000 */
[----:B------:R-:W-:Y:S05]  /*1650*/  BRA `(.L_x_1686) ;  /* 0x0000000000107947 */ /* 0x000fea0003800000 */
.L_x_1685:
[----:B------:R-:W0:Y:S02]  /*1660*/  MUFU.RCP R21, R0 ;  /* 0x0000000000157308 */ /* 0x000e240000001000 */
[----:B0-----:R-:W-:-:S04]  /*1670*/  FFMA R2, R0, R21, -1 ;  /* 0xbf80000000027423 */ /* 0x001fc80000000015 */
[----:B------:R-:W-:-:S04]  /*1680*/  FADD.FTZ R2, -R2, -RZ ;  /* 0x800000ff02027221 */ /* 0x000fc80000010100 */
[----:B------:R-:W-:-:S07]  /*1690*/  FFMA R21, R21, R2, R21 ;  /* 0x0000000215157223 */ /* 0x000fce0000000015 */
.L_x_1686:
[----:B------:R-:W-:Y:S05]  /*16a0*/  BSYNC B1 ;  /* 0x0000000000017941 */ /* 0x000fea0003800000 */
.L_x_1684:
        /* <DEDUP_REMOVED lines=8> */
[----:B------:R-:W-:Y:S01]  /*1730*/  FFMA.RM R19, R19, R20, 12582913 ;  /* 0x4b40000113137423 */ /* 0x000fe20000004014 */
[----:B------:R-:W-:Y:S01]  /*1740*/  FMUL R20, R49, R21 ;  /* 0x0000001531147220 */ /* 0x000fe20000400000 */
[----:B------:R-:W-:Y:S02]  /*1750*/  FMUL R49, R0, 1.7020000219345092773 ;  /* 0x3fd9db2300317820 */ /* 0x000fe40000400000 */
[----:B------:R-:W-:Y:S01]  /*1760*/  FADD R23, R19, -12583039 ;  /* 0xcb40007f13177421 */ /* 0x000fe20000000000 */
[----:B------:R-:W-:-:S03]  /*1770*/  FMUL R47, R47, R20 ;  /* 0x000000142f2f7220 */ /* 0x000fc60000400000 */
[----:B------:R-:W-:-:S04]  /*1780*/  FFMA R23, R2, 1.4426950216293334961, -R23 ;  /* 0x3fb8aa3b02177823 */ /* 0x000fc80000000817 */
[----:B------:R-:W-:Y:S01]  /*1790*/  FFMA R23, R2, 1.925963033500011079e-08, R23 ;  /* 0x32a5706002177823 */ /* 0x000fe20000000017 */
[----:B------:R-:W-:-:S05]  /*17a0*/  SHF.L.U32 R2, R19, 0x17, RZ ;  /* 0x0000001713027819 */ /* 0x000fca00000006ff */
        /* <DEDUP_REMOVED lines=8> */
[----:B-----5:R-:W-:Y:S05]  /*1830*/  CALL.REL.NOINC `($__internal_19_$__cuda_sm20_rcp_rn_f32_slowpath) ;  /* 0x0000002800907944 */ /* 0x020fea0003c00000 */
[----:B------:R-:W-:Y:S05]  /*1840*/  BRA `(.L_x_1689) ;  /* 0x0000000000107947 */ /* 0x000fea0003800000 */
.L_x_1688:
[----:B------:R-:W0:Y:S02]  /*1850*/  MUFU.RCP R21, R2 ;  /* 0x0000000200157308 */ /* 0x000e240000001000 */
[----:B0-----:R-:W-:-:S04]  /*1860*/  FFMA R0, R2, R21, -1 ;  /* 0xbf80000002007423 */ /* 0x001fc80000000015 */
[----:B------:R-:W-:-:S04]  /*1870*/  FADD.FTZ R0, -R0, -RZ ;  /* 0x800000ff00007221 */ /* 0x000fc80000010100 */
[----:B------:R-:W-:-:S07]  /*1880*/  FFMA R21, R21, R0, R21 ;  /* 0x0000000015157223 */ /* 0x000fce0000000015 */
.L_x_1689:
[----:B------:R-:W-:Y:S05]  /*1890*/  BSYNC B1 ;  /* 0x0000000000017941 */ /* 0x000fea0003800000 */
.L_x_1687:
        /* <DEDUP_REMOVED lines=8> */
[----:B------:R-:W-:-:S04]  /*1920*/  FADD R19, R2, -12583039 ;  /* 0xcb40007f02137421 */ /* 0x000fc80000000000 */
[----:B------:R-:W-:-:S04]  /*1930*/  FFMA R19, R0, 1.4426950216293334961, -R19 ;  /* 0x3fb8aa3b00137823 */ /* 0x000fc80000000813 */
[----:B------:R-:W-:Y:S01]  /*1940*/  FFMA R19, R0, 1.925963033500011079e-08, R19 ;  /* 0x32a5706000137823 */ /* 0x000fe20000000013 */
[----:B------:R-:W-:Y:S01]  /*1950*/  SHF.L.U32 R0, R2, 0x17, RZ ;  /* 0x0000001702007819 */ /* 0x000fe200000006ff */
[----:B------:R-:W-:-:S04]  /*1960*/  FADD R2, -R21, 1 ;  /* 0x3f80000015027421 */ /* 0x000fc80000000100 */
[----:B------:R-:W0:Y:S01]  /*1970*/  MUFU.EX2 R19, R19 ;  /* 0x0000001300137308 */ /* 0x000e220000000800 */
[----:B------:R-:W-:-:S04]  /*1980*/  FMUL R2, R2, R21 ;  /* 0x0000001502027220 */ /* 0x000fc80000400000 */
        /* <DEDUP_REMOVED lines=9> */
[----:B------:R-:W-:-:S07]  /*1a20*/  MOV R2, 0x1a40 ;  /* 0x00001a4000027802 */ /* 0x000fce0000000f00 */
[----:B-----5:R-:W-:Y:S05]  /*1a30*/  CALL.REL.NOINC `($__internal_19_$__cuda_sm20_rcp_rn_f32_slowpath) ;  /* 0x0000002800107944 */ /* 0x020fea0003c00000 */
[----:B------:R-:W-:Y:S05]  /*1a40*/  BRA `(.L_x_1692) ;  /* 0x0000000000107947 */ /* 0x000fea0003800000 */
.L_x_1691:
[----:B------:R-:W0:Y:S02]  /*1a50*/  MUFU.RCP R21, R0 ;  /* 0x0000000000157308 */ /* 0x000e240000001000 */
[----:B0-----:R-:W-:-:S04]  /*1a60*/  FFMA R2, R0, R21, -1 ;  /* 0xbf80000000027423 */ /* 0x001fc80000000015 */
[----:B------:R-:W-:-:S04]  /*1a70*/  FADD.FTZ R2, -R2, -RZ ;  /* 0x800000ff02027221 */ /* 0x000fc80000010100 */
[----:B------:R-:W-:-:S07]  /*1a80*/  FFMA R21, R21, R2, R21 ;  /* 0x0000000215157223 */ /* 0x000fce0000000015 */
.L_x_1692:
[----:B------:R-:W-:Y:S05]  /*1a90*/  BSYNC B1 ;  /* 0x0000000000017941 */ /* 0x000fea0003800000 */
.L_x_1690:
[----:B------:R-:W-:Y:S01]  /*1aa0*/  IADD3 R54, R54, 0x1d, RZ ;  /* 0x0000001d36367810 */ /* 0x000fe20007ffe0ff */
[----:B------:R-:W-:Y:S01]  /*1ab0*/  FMUL R19, R18, R21 ;  /* 0x0000001512137220 */ /* 0x000fe20000400000 */
[----:B------:R-:W-:Y:S01]  /*1ac0*/  ULDC UR8, c[0x0][0x248] ;  /* 0x0000920000087ab9 */ /* 0x000fe20000000800 */
[----:B------:R-:W-:Y:S01]  /*1ad0*/  IMAD.SHL.U32 R0, R32, 0x8, RZ ;  /* 0x0000000820007824 */ /* 0x000fe200078e00ff */
[----:B------:R-:W-:Y:S01]  /*1ae0*/  LOP3.LUT R18, R54, 0x1f, RZ, 0xc0, !PT ;  /* 0x0000001f36127812 */ /* 0x000fe200078ec0ff */
[----:B------:R-:W-:Y:S01]  /*1af0*/  FMUL R19, R52, R19 ;  /* 0x0000001334137220 */ /* 0x000fe20000400000 */
[----:B------:R-:W-:Y:S01]  /*1b00*/  SHF.L.U64.HI R2, R32, 0x3, R33 ;  /* 0x0000000320027819 */ /* 0x000fe20000010221 */
[-C--:B------:R-:W-:Y:S01]  /*1b10*/  FMUL R33, R49, R10.reuse ;  /* 0x0000000a31217220 */ /* 0x080fe20000400000 */
[----:B------:R-:W-:Y:S01]  /*1b20*/  IADD3 R17, P3, P4, R18, UR8, R17 ;  /* 0x0000000812117c10 */ /* 0x000fe2000fc7e011 */
[----:B------:R-:W-:Y:S01]  /*1b30*/  FMUL R32, R46, R10 ;  /* 0x0000000a2e207220 */ /* 0x000fe20000400000 */
[----:B------:R-:W-:-:S02]  /*1b40*/  IADD3 R20, P0, R0, R11, RZ ;  /* 0x0000000b00147210 */ /* 0x000fc40007f1e0ff */
[----:B------:R-:W-:Y:S01]  /*1b50*/  IADD3 R53, P1, P2, R18, R53, R58 ;  /* 0x0000003512357210 */ /* 0x000fe20007a3e03a */
[----:B------:R-:W-:Y:S01]  /*1b60*/  IMAD.SHL.U32 R22, R17, 0x4, RZ ;  /* 0x0000000411167824 */ /* 0x000fe200078e00ff */
[----:B------:R-:W-:Y:S02]  /*1b70*/  IADD3.X R50, RZ, R50, R57, P3, P4 ;  /* 0x00000032ff327210 */ /* 0x000fe40001fe8439 */
[----:B------:R-:W-:Y:S02]  /*1b80*/  IADD3.X R21, R2, R12, RZ, P0, !PT ;  /* 0x0000000c02157210 */ /* 0x000fe400007fe4ff */
[----:B------:R-:W-:Y:S02]  /*1b90*/  IADD3.X R48, RZ, R48, R59, P1, P2 ;  /* 0x00000030ff307210 */ /* 0x000fe40000fe443b */
[----:B------:R-:W-:Y:S01]  /*1ba0*/  IADD3 R56, P0, R0, R14, RZ ;  /* 0x0000000e00387210 */ /* 0x000fe20007f1e0ff */
[----:B------:R0:W-:Y:S01]  /*1bb0*/  STG.E.64 desc[UR6][R20.64], R32 ;  /* 0x0000002014007986 */ /* 0x0001e2000c101b06 */
[----:B------:R-:W-:-:S02]  /*1bc0*/  IADD3 R54, P2, R22, R51, RZ ;  /* 0x0000003316367210 */ /* 0x000fc40007f5e0ff */
[----:B------:R-:W-:Y:S02]  /*1bd0*/  SHF.L.U64.HI R0, R17, 0x2, R50 ;  /* 0x0000000211007819 */ /* 0x000fe40000010232 */
[----:B------:R-:W-:Y:S01]  /*1be0*/  IADD3 R22, P3, R22, R34, RZ ;  /* 0x0000002216167210 */ /* 0x000fe20007f7e0ff */
[-C--:B------:R-:W-:Y:S01]  /*1bf0*/  FMUL R34, R47, R10.reuse ;  /* 0x0000000a2f227220 */ /* 0x080fe20000400000 */
[----:B------:R-:W-:Y:S01]  /*1c00*/  LEA R52, P1, R53, R35, 0x2 ;  /* 0x0000002335347211 */ /* 0x000fe200078210ff */
[----:B------:R-:W-:Y:S01]  /*1c10*/  FMUL R35, R19, R10 ;  /* 0x0000000a13237220 */ /* 0x000fe20000400000 */
[----:B------:R-:W-:Y:S01]  /*1c20*/  IADD3.X R57, R2, R15, RZ, P0, !PT ;  /* 0x0000000f02397210 */ /* 0x000fe200007fe4ff */
[C---:B------:R-:W-:Y:S01]  /*1c30*/  IMAD.X R55, R0.reuse, 0x1, R37, P2 ;  /* 0x0000000100377824 */ /* 0x040fe200010e0625 */
[----:B------:R-:W-:Y:S02]  /*1c40*/  LEA.HI.X R53, R53, R36, R48, 0x2, P1 ;  /* 0x0000002435357211 */ /* 0x000fe400008f1430 */
[----:B------:R-:W-:Y:S01]  /*1c50*/  IADD3.X R23, R0, R38, RZ, P3, !PT ;  /* 0x0000002600177210 */ /* 0x000fe20001ffe4ff */
[----:B------:R1:W-:Y:S04]  /*1c60*/  STG.E.64 desc[UR6][R56.64], R34 ;  /* 0x0000002238007986 */ /* 0x0003e8000c101b06 */
[----:B------:R1:W5:Y:S04]  /*1c70*/  LDG.E R52, desc[UR6][R52.64] ;  /* 0x0000000634347981 */ /* 0x000368000c1e1900 */
[----:B------:R1:W5:Y:S04]  /*1c80*/  LDG.E R51, desc[UR6][R54.64] ;  /* 0x0000000636337981 */ /* 0x000368000c1e1900 */
[----:B------:R1:W5:Y:S02]  /*1c90*/  LDG.E R48, desc[UR6][R22.64] ;  /* 0x0000000616307981 */ /* 0x000364000c1e1900 */
[----:B-----5:R-:W-:Y:S01]  /*1ca0*/  IMAD.U32 R37, R43, 0x10000, RZ ;  /* 0x000100002b257824 */ /* 0x020fe200078e00ff */
[----:B0-----:R-:W-:Y:S01]  /*1cb0*/  MOV R21, 0x3bbb989d ;  /* 0x3bbb989d00157802 */ /* 0x001fe20000000f00 */
[----:B------:R-:W-:Y:S01]  /*1cc0*/  IMAD.MOV.U32 R41, RZ, RZ, 0x437c0000 ;  /* 0x437c0000ff297424 */ /* 0x000fe200078e00ff */
[----:B------:R-:W-:Y:S01]  /*1cd0*/  FMNMX R46, R45, |R46|, !PT ;  /* 0x4000002e2d2e7209 */ /* 0x000fe20007800000 */
[C---:B------:R-:W-:Y:S01]  /*1ce0*/  FMUL R0, R37.reuse, -1.7020000219345092773 ;  /* 0xbfd9db2325007820 */ /* 0x040fe20000400000 */
[----:B------:R-:W-:Y:S01]  /*1cf0*/  BSSY B1, `(.L_x_1693) ;  /* 0x0000019000017945 */ /* 0x000fe20003800000 */
[----:B------:R-:W-:Y:S01]  /*1d00*/  FMUL R37, R37, 1.7020000219345092773 ;  /* 0x3fd9db2325257820 */ /* 0x000fe20000400000 */
[----:B------:R-:W-:Y:S01]  /*1d10*/  FMNMX R46, |R49|, R46, !PT ;  /* 0x0000002e312e7209 */ /* 0x000fe20007800200 */
[----:B------:R-:W-:-:S03]  /*1d20*/  FFMA.SAT R2, R0, R21, 0.5 ;  /* 0x3f00000000027423 */ /* 0x000fc60000002015 */
[----:B------:R-:W-:Y:S01]  /*1d30*/  FMNMX R46, |R47|, R46, !PT ;  /* 0x0000002e2f2e7209 */ /* 0x000fe20007800200 */
[----:B------:R-:W-:-:S03]  /*1d40*/  FFMA.RM R2, R2, R41, 12582913 ;  /* 0x4b40000102027423 */ /* 0x000fc60000004029 */
[----:B------:R-:W-:Y:S01]  /*1d50*/  FMNMX R45, |R19|, R46, !PT ;  /* 0x0000002e132d7209 */ /* 0x000fe20007800200 */
        /* <DEDUP_REMOVED lines=9> */
[----:B-1----:R-:W-:Y:S05]  /*1df0*/  @P0 BRA `(.L_x_1694) ;  /* 0x0000000000100947 */ /* 0x002fea0003800000 */
[----:B------:R-:W-:Y:S02]  /*1e00*/  MOV R0, R2 ;  /* 0x0000000200007202 */ /* 0x000fe40000000f00 */
[----:B------:R-:W-:-:S07]  /*1e10*/  MOV R2, 0x1e30 ;  /* 0x00001e3000027802 */ /* 0x000fce0000000f00 */
[----:B------:R-:W-:Y:S05]  /*1e20*/  CALL.REL.NOINC `($__internal_19_$__cuda_sm20_rcp_rn_f32_slowpath) ;  /* 0x0000002400147944 */ /* 0x000fea0003c00000 */
[----:B------:R-:W-:Y:S05]  /*1e30*/  BRA `(.L_x_1695) ;  /* 0x0000000000107947 */ /* 0x000fea0003800000 */
.L_x_1694:
[----:B------:R-:W0:Y:S02]  /*1e40*/  MUFU.RCP R21, R2 ;  /* 0x0000000200157308 */ /* 0x000e240000001000 */
[----:B0-----:R-:W-:-:S04]  /*1e50*/  FFMA R0, R2, R21, -1 ;  /* 0xbf80000002007423 */ /* 0x001fc80000000015 */
[----:B------:R-:W-:-:S04]  /*1e60*/  FADD.FTZ R0, -R0, -RZ ;  /* 0x800000ff00007221 */ /* 0x000fc80000010100 */
[----:B------:R-:W-:-:S07]  /*1e70*/  FFMA R21, R21, R0, R21 ;  /* 0x0000000015157223 */ /* 0x000fce0000000015 */
.L_x_1695:
[----:B------:R-:W-:Y:S05]  /*1e80*/  BSYNC B1 ;  /* 0x0000000000017941 */ /* 0x000fea0003800000 */
.L_x_1693:
        /* <DEDUP_REMOVED lines=27> */
[----:B------:R-:W-:Y:S05]  /*2040*/  CALL.REL.NOINC `($__internal_19_$__cuda_sm20_rcp_rn_f32_slowpath) ;  /* 0x00000020008c7944 */ /* 0x000fea0003c00000 */
[----:B------:R-:W-:Y:S05]  /*2050*/  BRA `(.L_x_1698) ;  /* 0x0000000000107947 */ /* 0x000fea0003800000 */
.L_x_1697:
[----:B------:R-:W0:Y:S02]  /*2060*/  MUFU.RCP R21, R22 ;  /* 0x0000001600157308 */ /* 0x000e240000001000 */
[----:B0-----:R-:W-:-:S04]  /*2070*/  FFMA R0, R22, R21, -1 ;  /* 0xbf80000016007423 */ /* 0x001fc80000000015 */
[----:B------:R-:W-:-:S04]  /*2080*/  FADD.FTZ R0, -R0, -RZ ;  /* 0x800000ff00007221 */ /* 0x000fc80000010100 */
[----:B------:R-:W-:-:S07]  /*2090*/  FFMA R21, R21, R0, R21 ;  /* 0x0000000015157223 */ /* 0x000fce0000000015 */
.L_x_1698:
[----:B------:R-:W-:Y:S05]  /*20a0*/  BSYNC B1 ;  /* 0x0000000000017941 */ /* 0x000fea0003800000 */
.L_x_1696:
        /* <DEDUP_REMOVED lines=26> */
.L_x_1700:
[----:B------:R-:W0:Y:S02]  /*2250*/  MUFU.RCP R21, R20 ;  /* 0x0000001400157308 */ /* 0x000e240000001000 */
[----:B0-----:R-:W-:-:S04]  /*2260*/  FFMA R0, R20, R21, -1 ;  /* 0xbf80000014007423 */ /* 0x001fc80000000015 */
[----:B------:R-:W-:-:S04]  /*2270*/  FADD.FTZ R0, -R0, -RZ ;  /* 0x800000ff00007221 */ /* 0x000fc80000010100 */
[----:B------:R-:W-:-:S07]  /*2280*/  FFMA R21, R21, R0, R21 ;  /* 0x0000000015157223 */ /* 0x000fce0000000015 */
.L_x_1701:
[----:B------:R-:W-:Y:S05]  /*2290*/  BSYNC B1 ;  /* 0x0000000000017941 */ /* 0x000fea0003800000 */
.L_x_1699:
        /* <DEDUP_REMOVED lines=28> */
.L_x_1703:
[----:B------:R-:W0:Y:S02]  /*2460*/  MUFU.RCP R21, R20 ;  /* 0x0000001400157308 */ /* 0x000e240000001000 */
[----:B0-----:R-:W-:-:S04]  /*2470*/  FFMA R0, R20, R21, -1 ;  /* 0xbf80000014007423 */ /* 0x001fc80000000015 */
[----:B------:R-:W-:-:S04]  /*2480*/  FADD.FTZ R0, -R0, -RZ ;  /* 0x800000ff00007221 */ /* 0x000fc80000010100 */
[----:B------:R-:W-:-:S07]  /*2490*/  FFMA R21, R21, R0, R21 ;  /* 0x0000000015157223 */ /* 0x000fce0000000015 */
.L_x_1704:
[----:B------:R-:W-:Y:S05]  /*24a0*/  BSYNC B1 ;  /* 0x0000000000017941 */ /* 0x000fea0003800000 */
.L_x_1702:
[----:B------:R-:W-:Y:S01]  /*24b0*/  IMAD.U32 R44, R51, 0x10000, RZ ;  /* 0x00010000332c7824 */ /* 0x000fe200078e00ff */
[----:B------:R-:W-:Y:S01]  /*24c0*/  MOV R19, 0x3bbb989d ;  /* 0x3bbb989d00137802 */ /* 0x000fe20000000f00 */
[----:B------:R-:W-:Y:S01]  /*24d0*/  IMAD.MOV.U32 R23, RZ, RZ, 0x437c0000 ;  /* 0x437c0000ff177424 */ /* 0x000fe200078e00ff */
[----:B------:R-:W-:Y:S01]  /*24e0*/  SHF.L.U32 R20, R39, 0x3, RZ ;  /* 0x0000000327147819 */ /* 0x000fe200000006ff */
[----:B------:R-:W-:Y:S01]  /*24f0*/  FMUL R0, R44, -1.7020000219345092773 ;  /* 0xbfd9db232c007820 */ /* 0x000fe20000400000 */
[----:B------:R-:W-:Y:S01]  /*2500*/  FMUL R21, R37, R21 ;  /* 0x0000001525157220 */ /* 0x000fe20000400000 */
[----:B------:R-:W-:Y:S01]  /*2510*/  SHF.L.U64.HI R39, R39, 0x3, R40 ;  /* 0x0000000327277819 */ /* 0x000fe20000010228 */
[-C--:B------:R-:W-:Y:S01]  /*2520*/  FMUL R37, R49, R10.reuse ;  /* 0x0000000a31257220 */ /* 0x080fe20000400000 */
[----:B------:R-:W-:Y:S01]  /*2530*/  FFMA.SAT R2, R0, R19, 0.5 ;  /* 0x3f00000000027423 */ /* 0x000fe20000002013 */
[C---:B------:R-:W-:Y:S01]  /*2540*/  IADD3 R22, P0, R20.reuse, R11, RZ ;  /* 0x0000000b14167210 */ /* 0x040fe20007f1e0ff */
[----:B------:R-:W-:Y:S01]  /*2550*/  FMUL R36, R43, R10 ;  /* 0x0000000a2b247220 */ /* 0x000fe20000400000 */
[----:B------:R-:W-:Y:S01]  /*2560*/  IADD3 R20, P1, R20, R14, RZ ;  /* 0x0000000e14147210 */ /* 0x000fe20007f3e0ff */
[----:B------:R-:W-:Y:S01]  /*2570*/  FFMA.RM R2, R2, R23, 12582913 ;  /* 0x4b40000102027423 */ /* 0x000fe20000004017 */
[----:B------:R-:W-:Y:S01]  /*2580*/  FMUL R38, R47, R10 ;  /* 0x0000000a2f267220 */ /* 0x000fe20000400000 */
[----:B------:R-:W-:Y:S01]  /*2590*/  IMAD.X R23, R39, 0x1, R12, P0 ;  /* 0x0000000127177824 */ /* 0x000fe200000e060c */
[----:B------:R-:W-:Y:S01]  /*25a0*/  BSSY B1, `(.L_x_1705) ;  /* 0x000001d000017945 */ /* 0x000fe20003800000 */
[C---:B------:R-:W-:Y:S01]  /*25b0*/  FADD R19, R2.reuse, -12583039 ;  /* 0xcb40007f02137421 */ /* 0x040fe20000000000 */
[----:B------:R-:W-:Y:S01]  /*25c0*/  SHF.L.U32 R2, R2, 0x17, RZ ;  /* 0x0000001702027819 */ /* 0x000fe200000006ff */
[----:B------:R-:W-:Y:S01]  /*25d0*/  FMUL R44, R44, 1.7020000219345092773 ;  /* 0x3fd9db232c2c7820 */ /* 0x000fe20000400000 */
[----:B------:R0:W-:Y:S01]  /*25e0*/  STG.E.64 desc[UR6][R22.64], R36 ;  /* 0x0000002416007986 */ /* 0x0001e2000c101b06 */
[----:B------:R-:W-:-:S04]  /*25f0*/  FFMA R19, R0, 1.4426950216293334961, -R19 ;  /* 0x3fb8aa3b00137823 */ /* 0x000fc80000000813 */
[----:B------:R-:W-:Y:S01]  /*2600*/  FFMA R0, R0, 1.925963033500011079e-08, R19 ;  /* 0x32a5706000007823 */ /* 0x000fe20000000013 */
[----:B------:R-:W-:Y:S01]  /*2610*/  FMUL R19, R42, R21 ;  /* 0x000000152a137220 */ /* 0x000fe20000400000 */
[----:B------:R-:W-:Y:S02]  /*2620*/  IMAD.X R21, R39, 0x1, R15, P1 ;  /* 0x0000000127157824 */ /* 0x000fe400008e060f */
[----:B------:R1:W2:Y:S01]  /*2630*/  MUFU.EX2 R41, R0 ;  /* 0x0000000000297308 */ /* 0x0002a20000000800 */
[----:B------:R-:W-:-:S05]  /*2640*/  FMUL R39, R19, R10 ;  /* 0x0000000a13277220 */ /* 0x000fca0000400000 */
[----:B------:R0:W-:Y:S01]  /*2650*/  STG.E.64 desc[UR6][R20.64], R38 ;  /* 0x0000002614007986 */ /* 0x0001e2000c101b06 */
[----:B-1----:R-:W-:-:S04]  /*2660*/  FMNMX R0, R45, |R43|, !PT ;  /* 0x4000002b2d007209 */ /* 0x002fc80007800000 */
[----:B------:R-:W-:Y:S01]  /*2670*/  FMNMX R0, |R49|, R0, !PT ;  /* 0x0000000031007209 */ /* 0x000fe20007800200 */
[----:B--2---:R-:W-:-:S03]  /*2680*/  FFMA R40, R2, R41, 1 ;  /* 0x3f80000002287423 */ /* 0x004fc60000000029 */
[----:B------:R-:W-:Y:S02]  /*2690*/  FMNMX R0, |R47|, R0, !PT ;  /* 0x000000002f007209 */ /* 0x000fe40007800200 */
[----:B------:R-:W-:Y:S02]  /*26a0*/  IADD3 R2, R40, 0x1800000, RZ ;  /* 0x0180000028027810 */ /* 0x000fe40007ffe0ff */
[----:B------:R-:W-:Y:S02]  /*26b0*/  FMNMX R42, |R19|, R0, !PT ;  /* 0x00000000132a7209 */ /* 0x000fe40007800200 */
[----:B------:R-:W-:-:S04]  /*26c0*/  LOP3.LUT R2, R2, 0x7f800000, RZ, 0xc0, !PT ;  /* 0x7f80000002027812 */ /* 0x000fc800078ec0ff */
[----:B------:R-:W-:-:S13]  /*26d0*/  ISETP.GT.U32.AND P0, PT, R2, 0x1ffffff, PT ;  /* 0x01ffffff0200780c */ /* 0x000fda0003f04070 */
[----:B0-----:R-:W-:Y:S05]  /*26e0*/  @P0 BRA `(.L_x_1706) ;  /* 0x0000000000100947 */ /* 0x001fea0003800000 */
[----:B------:R-:W-:Y:S01]  /*26f0*/  IMAD.MOV.U32 R0, RZ, RZ, R40 ;  /* 0x000000ffff007224 */ /* 0x000fe200078e0028 */
[----:B------:R-:W-:-:S07]  /*2700*/  MOV R2, 0x2720 ;  /* 0x0000272000027802 */ /* 0x000fce0000000f00 */
[----:B------:R-:W-:Y:S05]  /*2710*/  CALL.REL.NOINC `($__internal_19_$__cuda_sm20_rcp_rn_f32_slowpath) ;  /* 0x0000001800d87944 */ /* 0x000fea0003c00000 */
[----:B------:R-:W-:Y:S05]  /*2720*/  BRA `(.L_x_1707) ;  /* 0x0000000000107947 */ /* 0x000fea0003800000 */
.L_x_1706:
[----:B------:R-:W0:Y:S02]  /*2730*/  MUFU.RCP R21, R40 ;  /* 0x0000002800157308 */ /* 0x000e240000001000 */
[----:B0-----:R-:W-:-:S04]  /*2740*/  FFMA R0, R40, R21, -1 ;  /* 0xbf80000028007423 */ /* 0x001fc80000000015 */
[----:B------:R-:W-:-:S04]  /*2750*/  FADD.FTZ R0, -R0, -RZ ;  /* 0x800000ff00007221 */ /* 0x000fc80000010100 */
[----:B------:R-:W-:-:S07]  /*2760*/  FFMA R21, R21, R0, R21 ;  /* 0x0000000015157223 */ /* 0x000fce0000000015 */
.L_x_1707:
[----:B------:R-:W-:Y:S05]  /*2770*/  BSYNC B1 ;  /* 0x0000000000017941 */ /* 0x000fea0003800000 */
.L_x_1705:
[C---:B------:R-:W-:Y:S01]  /*2780*/  SHF.L.U32 R40, R51.reuse, 0x10, RZ ;  /* 0x0000001033287819 */ /* 0x040fe200000006ff */
[----:B------:R-:W-:Y:S01]  /*2790*/  HFMA2.MMA R23, -RZ, RZ, 3.7421875, 0 ;  /* 0x437c0000ff177435 */ /* 0x000fe200000001ff */
[----:B------:R-:W-:Y:S01]  /*27a0*/  IMAD.MOV.U32 R19, RZ, RZ, 0x3bbb989d ;  /* 0x3bbb989dff137424 */ /* 0x000fe200078e00ff */
[----:B------:R-:W-:Y:S01]  /*27b0*/  SHF.L.U32 R45, R48, 0x10, RZ ;  /* 0x00000010302d7819 */ /* 0x000fe200000006ff */
[----:B------:R-:W-:Y:S02]  /*27c0*/  IMAD.U32 R43, R52, 0x10000, RZ ;  /* 0x00010000342b7824 */ /* 0x000fe400078e00ff */
[----:B------:R-:W-:Y:S01]  /*27d0*/  FMUL R0, R40, -1.7020000219345092773 ;  /* 0xbfd9db2328007820 */ /* 0x000fe20000400000 */
[----:B------:R-:W-:Y:S01]  /*27e0*/  BSSY B1, `(.L_x_1708) ;  /* 0x000001b000017945 */ /* 0x000fe20003800000 */
[----:B------:R-:W-:Y:S02]  /*27f0*/  PRMT R51, R51, 0x7632, R51 ;  /* 0x0000763233337816 */ /* 0x000fe40000000033 */
        /* <DEDUP_REMOVED lines=19> */
[----:B------:R-:W-:Y:S05]  /*2930*/  CALL.REL.NOINC `($__internal_19_$__cuda_sm20_rcp_rn_f32_slowpath) ;  /* 0x0000001800507944 */ /* 0x000fea0003c00000 */
[----:B------:R-:W-:Y:S05]  /*2940*/  BRA `(.L_x_1710) ;  /* 0x0000000000107947 */ /* 0x000fea0003800000 */
.L_x_1709:
[----:B------:R-:W0:Y:S02]  /*2950*/  MUFU.RCP R21, R20 ;  /* 0x0000001400157308 */ /* 0x000e240000001000 */
[----:B0-----:R-:W-:-:S04]  /*2960*/  FFMA R0, R20, R21, -1 ;  /* 0xbf80000014007423 */ /* 0x001fc80000000015 */
[----:B------:R-:W-:-:S04]  /*2970*/  FADD.FTZ R0, -R0, -RZ ;  /* 0x800000ff00007221 */ /* 0x000fc80000010100 */
[----:B------:R-:W-:-:S07]  /*2980*/  FFMA R21, R21, R0, R21 ;  /* 0x0000000015157223 */ /* 0x000fce0000000015 */
.L_x_1710:
[----:B------:R-:W-:Y:S05]  /*2990*/  BSYNC B1 ;  /* 0x0000000000017941 */ /* 0x000fea0003800000 */
.L_x_1708:
        /* <DEDUP_REMOVED lines=26> */
.L_x_1712:
[----:B------:R-:W0:Y:S02]  /*2b40*/  MUFU.RCP R21, R20 ;  /* 0x0000001400157308 */ /* 0x000e240000001000 */
[----:B0-----:R-:W-:-:S04]  /*2b50*/  FFMA R0, R20, R21, -1 ;  /* 0xbf80000014007423 */ /* 0x001fc80000000015 */
[----:B------:R-:W-:-:S04]  /*2b60*/  FADD.FTZ R0, -R0, -RZ ;  /* 0x800000ff00007221 */ /* 0x000fc80000010100 */
[----:B------:R-:W-:-:S07]  /*2b70*/  FFMA R21, R21, R0, R21 ;  /* 0x0000000015157223 */ /* 0x000fce0000000015 */
.L_x_1713:
[----:B------:R-:W-:Y:S05]  /*2b80*/  BSYNC B1 ;  /* 0x0000000000017941 */ /* 0x000fea0003800000 */
.L_x_1711:
        /* <DEDUP_REMOVED lines=28> */
.L_x_1715:
[----:B------:R-:W0:Y:S02]  /*2d50*/  MUFU.RCP R21, R20 ;  /* 0x0000001400157308 */ /* 0x000e240000001000 */
[----:B0-----:R-:W-:-:S04]  /*2d60*/  FFMA R0, R20, R21, -1 ;  /* 0xbf80000014007423 */ /* 0x001fc80000000015 */
[----:B------:R-:W-:-:S04]  /*2d70*/  FADD.FTZ R0, -R0, -RZ ;  /* 0x800000ff00007221 */ /* 0x000fc80000010100 */
[----:B------:R-:W-:-:S07]  /*2d80*/  FFMA R21, R21, R0, R21 ;  /* 0x0000000015157223 */ /* 0x000fce0000000015 */
.L_x_1716:
[----:B------:R-:W-:Y:S05]  /*2d90*/  BSYNC B1 ;  /* 0x0000000000017941 */ /* 0x000fea0003800000 */
.L_x_1714:
[----:B------:R-:W0:Y:S01]  /*2da0*/  S2R R0, SR_CgaCtaId ;  /* 0x0000000000007919 */ /* 0x000e220000008800 */
[----:B------:R-:W-:Y:S01]  /*2db0*/  SHF.L.U32 R40, R17, 0x3, RZ ;  /* 0x0000000311287819 */ /* 0x000fe200000006ff */
[----:B------:R-:W-:Y:S01]  /*2dc0*/  FMUL R21, R51, R21 ;  /* 0x0000001533157220 */ /* 0x000fe20000400000 */
[----:B------:R-:W-:Y:S01]  /*2dd0*/  SHF.L.U64.HI R50, R17, 0x3, R50 ;  /* 0x0000000311327819 */ /* 0x000fe20000010232 */
[C---:B------:R-:W-:Y:S01]  /*2de0*/  IMAD R25, R13.reuse, 0x21, R24 ;  /* 0x000000210d197824 */ /* 0x040fe200078e0218 */
[C---:B------:R-:W-:Y:S01]  /*2df0*/  IADD3 R22, P0, R40.reuse, R11, RZ ;  /* 0x0000000b28167210 */ /* 0x040fe20007f1e0ff */
[C---:B------:R-:W-:Y:S01]  /*2e00*/  IMAD R19, R13.reuse, 0x21, R8 ;  /* 0x000000210d137824 */ /* 0x040fe200078e0208 */
[----:B------:R-:W-:Y:S01]  /*2e10*/  IADD3 R40, P1, R40, R14, RZ ;  /* 0x0000000e28287210 */ /* 0x000fe20007f3e0ff */
[C---:B------:R-:W-:Y:S01]  /*2e20*/  IMAD R9, R13.reuse, 0x21, R9 ;  /* 0x000000210d097824 */ /* 0x040fe200078e0209 */
[----:B------:R-:W-:Y:S01]  /*2e30*/  MOV R11, 0x400 ;  /* 0x00000400000b7802 */ /* 0x000fe20000000f00 */
[C---:B------:R-:W-:Y:S01]  /*2e40*/  IMAD R49, R13.reuse, 0x21, R16 ;  /* 0x000000210d317824 */ /* 0x040fe200078e0210 */
[----:B------:R-:W-:Y:S01]  /*2e50*/  IADD3.X R41, R50, R15, RZ, P1, !PT ;  /* 0x0000000f32297210 */ /* 0x000fe20000ffe4ff */
[----:B------:R-:W-:-:S02]  /*2e60*/  IMAD R13, R13, 0x21, R18 ;  /* 0x000000210d0d7824 */ /* 0x000fc400078e0212 */
[----:B------:R-:W-:Y:S01]  /*2e70*/  FMUL R17, R52, R21 ;  /* 0x0000001534117220 */ /* 0x000fe20000400000 */
[----:B------:R-:W-:Y:S02]  /*2e80*/  VIADD R15, R11, 0x20 ;  /* 0x000000200b0f7836 */ /* 0x000fe40000000000 */
[-C--:B------:R-:W-:Y:S01]  /*2e90*/  FMUL R21, R47, R10.reuse ;  /* 0x0000000a2f157220 */ /* 0x080fe20000400000 */
[----:B------:R-:W-:Y:S02]  /*2ea0*/  IMAD.X R23, R50, 0x1, R12, P0 ;  /* 0x0000000132177824 */ /* 0x000fe400000e060c */
[-C--:B------:R-:W-:Y:S01]  /*2eb0*/  FMUL R20, R45, R10.reuse ;  /* 0x0000000a2d147220 */ /* 0x080fe20000400000 */
[----:B------:R-:W-:Y:S01]  /*2ec0*/  FMUL R14, R43, R10 ;  /* 0x0000000a2b0e7220 */ /* 0x000fe20000400000 */
[----:B------:R-:W-:Y:S01]  /*2ed0*/  IMAD.SHL.U32 R55, R5, 0x8, RZ ;  /* 0x0000000805377824 */ /* 0x000fe200078e00ff */
[----:B------:R-:W-:Y:S01]  /*2ee0*/  ULDC.64 UR10, c[0x0][0x250] ;  /* 0x00009400000a7ab9 */ /* 0x000fe20000000a00 */
[----:B------:R-:W-:Y:S01]  /*2ef0*/  MOV R12, UR4 ;  /* 0x00000004000c7c02 */ /* 0x000fe20008000f00 */
[----:B------:R1:W-:Y:S01]  /*2f00*/  STG.E.64 desc[UR6][R22.64], R20 ;  /* 0x0000001416007986 */ /* 0x0003e2000c101b06 */
[----:B------:R-:W-:Y:S01]  /*2f10*/  ULDC.64 UR8, c[0x0][0x228] ;  /* 0x00008a0000087ab9 */ /* 0x000fe20000000a00 */
[----:B------:R-:W-:-:S02]  /*2f20*/  LOP3.LUT R55, R55, 0x38, RZ, 0xc0, !PT ;  /* 0x0000003837377812 */ /* 0x000fc400078ec0ff */
[----:B------:R-:W-:-:S04]  /*2f30*/  FMNMX R42, R42, |R45|, !PT ;  /* 0x4000002d2a2a7209 */ /* 0x000fc80007800000 */
[----:B------:R-:W-:Y:S02]  /*2f40*/  FMNMX R42, |R47|, R42, !PT ;  /* 0x0000002a2f2a7209 */ /* 0x000fe40007800200 */
[----:B0-----:R-:W-:Y:S01]  /*2f50*/  LEA R44, R0, R15, 0x18 ;  /* 0x0000000f002c7211 */ /* 0x001fe200078ec0ff */
[----:B------:R-:W-:Y:S01]  /*2f60*/  FMUL R15, R17, R10 ;  /* 0x0000000a110f7220 */ /* 0x000fe20000400000 */
[----:B------:R-:W-:Y:S02]  /*2f70*/  FMNMX R42, |R43|, R42, !PT ;  /* 0x0000002a2b2a7209 */ /* 0x000fe40007800200 */
[-C--:B------:R-:W-:Y:S01]  /*2f80*/  LEA R2, R19, R44.reuse, 0x2 ;  /* 0x0000002c13027211 */ /* 0x080fe200078e10ff */
[--C-:B------:R-:W-:Y:S01]  /*2f90*/  IMAD R25, R25, 0x4, R44.reuse ;  /* 0x0000000419197824 */ /* 0x100fe200078e022c */
[-C--:B------:R-:W-:Y:S01]  /*2fa0*/  LEA R9, R9, R44.reuse, 0x2 ;  /* 0x0000002c09097211 */ /* 0x080fe200078e10ff */
[----:B------:R-:W-:Y:S01]  /*2fb0*/  IMAD R19, R49, 0x4, R44 ;  /* 0x0000000431137824 */ /* 0x000fe200078e022c */
[----:B------:R-:W-:Y:S01]  /*2fc0*/  LEA R44, R13, R44, 0x2 ;  /* 0x0000002c0d2c7211 */ /* 0x000fe200078e10ff */
[----:B------:R0:W-:Y:S01]  /*2fd0*/  STG.E.64 desc[UR6][R40.64], R14 ;  /* 0x0000000e28007986 */ /* 0x0001e2000c101b06 */
[----:B------:R-:W-:Y:S01]  /*2fe0*/  IMAD.U32 R13, RZ, RZ, UR5 ;  /* 0x00000005ff0d7e24 */ /* 0x000fe2000f8e00ff */
[----:B------:R-:W-:-:S02]  /*2ff0*/  FMNMX R17, |R17|, R42, !PT ;  /* 0x0000002a11117209 */ /* 0x000fc40007800200 */
[----:B------:R2:W-:Y:S01]  /*3000*/  STS [R25], R28 ;  /* 0x0000001c19007388 */ /* 0x0005e20000000800 */
[----:B-1----:R-:W-:-:S03]  /*3010*/  IMAD.WIDE.U32 R22, R55, UR10, R12 ;  /* 0x0000000a37167c25 */ /* 0x002fc6000f8e000c */
[----:B------:R-:W-:Y:S04]  /*3020*/  STS [R2], R32 ;  /* 0x0000002002007388 */ /* 0x000fe80000000800 */
[----:B------:R1:W-:Y:S01]  /*3030*/  STS [R19], R36 ;  /* 0x0000002413007388 */ /* 0x0003e20000000800 */
[----:B0-----:R-:W-:-:S03]  /*3040*/  IMAD.WIDE.U32 R40, R55, UR10, R26 ;  /* 0x0000000a37287c25 */ /* 0x001fc6000f8e001a */
[----:B------:R0:W-:Y:S01]  /*3050*/  STS [R44], R20 ;  /* 0x000000142c007388 */ /* 0x0001e20000000800 */
[----:B------:R-:W-:Y:S01]  /*3060*/  BAR.SYNC.DEFER_BLOCKING 0x0 ;  /* 0x0000000000007b1d */ /* 0x000fe20000010000 */
[----:B--2---:R-:W-:Y:S01]  /*3070*/  IADD3 R28, P0, R24, R40, RZ ;  /* 0x00000028181c7210 */ /* 0x004fe20007f1e0ff */
[----:B-1----:R-:W-:-:S04]  /*3080*/  IMAD R36, R55, UR11, RZ ;  /* 0x0000000b37247c24 */ /* 0x002fc8000f8e02ff */
[----:B------:R-:W-:Y:S01]  /*3090*/  IMAD.IADD R23, R36, 0x1, R23 ;  /* 0x0000000124177824 */ /* 0x000fe200078e0217 */
[----:B------:R-:W-:Y:S02]  /*30a0*/  IADD3.X R41, R41, R36, RZ, P0, !PT ;  /* 0x0000002429297210 */ /* 0x000fe400007fe4ff */
[----:B------:R-:W-:Y:S02]  /*30b0*/  LEA R52, P0, R28, UR8, 0x2 ;  /* 0x000000081c347c11 */ /* 0x000fe4000f8010ff */
[----:B0-----:R-:W-:Y:S02]  /*30c0*/  IADD3 R20, P1, P2, R8, R22, R26 ;  /* 0x0000001608147210 */ /* 0x001fe40007a3e01a */
[----:B------:R-:W-:Y:S02]  /*30d0*/  LEA.HI.X R53, R28, UR9, R41, 0x2, P0 ;  /* 0x000000091c357c11 */ /* 0x000fe400080f1429 */
[----:B------:R-:W-:Y:S02]  /*30e0*/  IADD3.X R41, RZ, R23, R27, P1, P2 ;  /* 0x00000017ff297210 */ /* 0x000fe40000fe441b */
[----:B------:R-:W-:-:S02]  /*30f0*/  LEA R48, P0, R20, UR8, 0x2 ;  /* 0x0000000814307c11 */ /* 0x000fc4000f8010ff */
[----:B------:R-:W-:Y:S02]  /*3100*/  IADD3 R57, P1, R22, UR4, RZ ;  /* 0x0000000416397c10 */ /* 0x000fe4000ff3e0ff */
[----:B------:R-:W-:Y:S02]  /*3110*/  LEA.HI.X R49, R20, UR9, R41, 0x2, P0 ;  /* 0x0000000914317c11 */ /* 0x000fe400080f1429 */
[----:B------:R-:W-:Y:S01]  /*3120*/  IADD3.X R59, R23, UR5, RZ, P1, !PT ;  /* 0x00000005173b7c10 */ /* 0x000fe20008ffe4ff */
[----:B------:R-:W0:Y:S01]  /*3130*/  LDS R50, [R9] ;  /* 0x0000000009327984 */ /* 0x000e220000000800 */
[----:B------:R-:W-:Y:S01]  /*3140*/  IADD3 R20, P0, P1, R16, R57, R26 ;  /* 0x0000003910147210 */ /* 0x000fe2000791e01a */
[----:B------:R-:W1:Y:S02]  /*3150*/  LDC.64 R40, c[0x0][0x248] ;  /* 0x00009200ff287b82 */ /* 0x000e640000000a00 */
[----:B------:R-:W2:Y:S01]  /*3160*/  LDS R46, [R9+0x4] ;  /* 0x00000400092e7984 */ /* 0x000ea20000000800 */
[----:B------:R-:W-:-:S02]  /*3170*/  IADD3.X R51, RZ, R59, R27, P0, P1 ;  /* 0x0000003bff337210 */ /* 0x000fc400007e241b */
[C---:B------:R-:W-:Y:S01]  /*3180*/  LEA R60, P0, R20.reuse, UR8, 0x2 ;  /* 0x00000008143c7c11 */ /* 0x040fe2000f8010ff */
[----:B------:R-:W3:Y:S03]  /*3190*/  LDS R32, [R9+0x8] ;  /* 0x0000080009207984 */ /* 0x000ee60000000800 */
[----:B------:R-:W-:Y:S01]  /*31a0*/  LEA.HI.X R61, R20, UR9, R51, 0x2, P0 ;  /* 0x00000009143d7c11 */ /* 0x000fe200080f1433 */
[----:B------:R-:W4:Y:S01]  /*31b0*/  LDS R28, [R9+0xc] ;  /* 0x00000c00091c7984 */ /* 0x000f220000000800 */
[----:B------:R-:W-:-:S03]  /*31c0*/  IADD3 R51, P0, R57, UR4, RZ ;  /* 0x0000000439337c10 */ /* 0x000fc6000ff1e0ff */
[----:B0-----:R-:W-:Y:S04]  /*31d0*/  STG.E desc[UR6][R52.64], R50 ;  /* 0x0000003234007986 */ /* 0x001fe8000c101906 */
[----:B--2---:R0:W-:Y:S04]  /*31e0*/  STG.E desc[UR6][R48.64], R46 ;  /* 0x0000002e30007986 */ /* 0x0041e8000c101906 */
[----:B---3--:R-:W-:Y:S01]  /*31f0*/  STG.E desc[UR6][R60.64], R32 ;  /* 0x000000203c007986 */ /* 0x008fe2000c101906 */
[----:B0-----:R-:W-:Y:S02]  /*3200*/  IADD3.X R49, R59, UR5, RZ, P0, !PT ;  /* 0x000000053b317c10 */ /* 0x001fe400087fe4ff */
[----:B------:R-:W-:-:S04]  /*3210*/  IADD3 R20, P0, P1, R18, R51, R26 ;  /* 0x0000003312147210 */ /* 0x000fc8000791e01a */
[----:B------:R-:W-:Y:S02]  /*3220*/  IADD3.X R53, RZ, R49, R27, P0, P1 ;  /* 0x00000031ff357210 */ /* 0x000fe400007e241b */
[----:B------:R-:W-:-:S04]  /*3230*/  LEA R52, P0, R20, UR8, 0x2 ;  /* 0x0000000814347c11 */ /* 0x000fc8000f8010ff */
[----:B------:R-:W-:Y:S01]  /*3240*/  LEA.HI.X R53, R20, UR9, R53, 0x2, P0 ;  /* 0x0000000914357c11 */ /* 0x000fe200080f1435 */
[----:B-1----:R-:W-:-:S04]  /*3250*/  IMAD R20, R40, UR11, RZ ;  /* 0x0000000b28147c24 */ /* 0x002fc8000f8e02ff */
[----:B----4-:R0:W-:Y:S01]  /*3260*/  STG.E desc[UR6][R52.64], R28 ;  /* 0x0000001c34007986 */ /* 0x0101e2000c101906 */
[----:B------:R-:W-:Y:S01]  /*3270*/  IMAD R41, R41, UR10, R20 ;  /* 0x0000000a29297c24 */ /* 0x000fe2000f8e0214 */
[----:B------:R-:W-:Y:S01]  /*3280*/  BAR.SYNC.DEFER_BLOCKING 0x0 ;  /* 0x0000000000007b1d */ /* 0x000fe20000010000 */
[----:B0-----:R-:W-:-:S05]  /*3290*/  IMAD.WIDE.U32 R52, R40, UR10, R26 ;  /* 0x0000000a28347c25 */ /* 0x001fca000f8e001a */
[----:B------:R-:W-:Y:S02]  /*32a0*/  IADD3 R53, R53, R41, RZ ;  /* 0x0000002935357210 */ /* 0x000fe40007ffe0ff */
[----:B------:R-:W-:Y:S01]  /*32b0*/  IADD3 R51, P3, P4, R18, R52, R51 ;  /* 0x0000003412337210 */ /* 0x000fe20007c7e033 */
[C---:B------:R-:W-:Y:S01]  /*32c0*/  IMAD.WIDE.U32 R40, R55.reuse, UR10, R52 ;  /* 0x0000000a37287c25 */ /* 0x040fe2000f8e0034 */
[----:B------:R-:W-:Y:S01]  /*32d0*/  LOP3.LUT R55, R55, 0x1, RZ, 0xfc, !PT ;  /* 0x0000000137377812 */ /* 0x000fe200078efcff */
[----:B------:R0:W-:Y:S04]  /*32e0*/  STS [R25], R30 ;  /* 0x0000001e19007388 */ /* 0x0001e80000000800 */
[----:B------:R-:W-:Y:S01]  /*32f0*/  IMAD.WIDE.U32 R12, R55, UR10, R12 ;  /* 0x0000000a370c7c25 */ /* 0x000fe2000f8e000c */
[----:B------:R1:W-:Y:S04]  /*3300*/  STS [R2], R34 ;  /* 0x0000002202007388 */ /* 0x0003e80000000800 */
[----:B------:R-:W-:Y:S01]  /*3310*/  STS [R19], R38 ;  /* 0x0000002613007388 */ /* 0x000fe20000000800 */
[----:B0-----:R-:W-:-:S03]  /*3320*/  IADD3 R30, P0, R24, R40, RZ ;  /* 0x00000028181e7210 */ /* 0x001fc60007f1e0ff */
[----:B------:R0:W-:Y:S01]  /*3330*/  STS [R44], R14 ;  /* 0x0000000e2c007388 */ /* 0x0001e20000000800 */
[----:B------:R-:W-:Y:S01]  /*3340*/  BAR.SYNC.DEFER_BLOCKING 0x0 ;  /* 0x0000000000007b1d */ /* 0x000fe20000010000 */
[----:B-1----:R-:W-:Y:S01]  /*3350*/  IADD3 R34, P1, P2, R8, R52, R22 ;  /* 0x0000003408227210 */ /* 0x002fe20007a3e016 */
[----:B------:R-:W-:-:S03]  /*3360*/  IMAD.X R41, R36, 0x1, R41, P0 ;  /* 0x0000000124297824 */ /* 0x000fc600000e0629 */
[-C--:B------:R-:W-:Y:S02]  /*3370*/  IADD3.X R23, RZ, R53.reuse, R23, P1, P2 ;  /* 0x00000035ff177210 */ /* 0x080fe40000fe4417 */
[----:B------:R-:W-:Y:S02]  /*3380*/  LEA R22, P0, R34, UR8, 0x2 ;  /* 0x0000000822167c11 */ /* 0x000fe4000f8010ff */
[----:B------:R-:W-:Y:S02]  /*3390*/  IADD3 R57, P1, P2, R16, R52, R57 ;  /* 0x0000003410397210 */ /* 0x000fe40007a3e039 */
[----:B------:R-:W-:Y:S02]  /*33a0*/  LEA.HI.X R23, R34, UR9, R23, 0x2, P0 ;  /* 0x0000000922177c11 */ /* 0x000fe400080f1417 */
[----:B------:R-:W-:Y:S02]  /*33b0*/  LEA R40, P0, R30, UR8, 0x2 ;  /* 0x000000081e287c11 */ /* 0x000fe4000f8010ff */
[----:B0-----:R-:W-:-:S02]  /*33c0*/  IADD3.X R14, RZ, R53, R49, P3, P4 ;  /* 0x00000035ff0e7210 */ /* 0x001fc40001fe8431 */
[----:B------:R-:W-:Y:S02]  /*33d0*/  LEA.HI.X R41, R30, UR9, R41, 0x2, P0 ;  /* 0x000000091e297c11 */ /* 0x000fe400080f1429 */
[----:B------:R-:W-:Y:S02]  /*33e0*/  IADD3.X R30, RZ, R53, R59, P1, P2 ;  /* 0x00000035ff1e7210 */ /* 0x000fe40000fe443b */
[----:B------:R-:W-:Y:S02]  /*33f0*/  LEA R48, P0, R57, UR8, 0x2 ;  /* 0x0000000839307c11 */ /* 0x000fe4000f8010ff */
[----:B------:R-:W-:Y:S01]  /*3400*/  LEA R50, P1, R51, UR8, 0x2 ;  /* 0x0000000833327c11 */ /* 0x000fe2000f8210ff */
[----:B------:R-:W0:Y:S01]  /*3410*/  LDS R61, [R9] ;  /* 0x00000000093d7984 */ /* 0x000e220000000800 */
[----:B------:R-:W-:Y:S02]  /*3420*/  LEA.HI.X R49, R57, UR9, R30, 0x2, P0 ;  /* 0x0000000939317c11 */ /* 0x000fe400080f141e */
[----:B------:R-:W-:Y:S01]  /*3430*/  LEA.HI.X R51, R51, UR9, R14, 0x2, P1 ;  /* 0x0000000933337c11 */ /* 0x000fe200088f140e */
[----:B------:R-:W1:Y:S04]  /*3440*/  LDS R20, [R9+0x4] ;  /* 0x0000040009147984 */ /* 0x000e680000000800 */
[----:B------:R-:W2:Y:S04]  /*3450*/  LDS R28, [R9+0x8] ;  /* 0x00000800091c7984 */ /* 0x000ea80000000800 */
[----:B------:R-:W3:Y:S04]  /*3460*/  LDS R32, [R9+0xc] ;  /* 0x00000c0009207984 */ /* 0x000ee80000000800 */
[----:B0-----:R0:W-:Y:S04]  /*3470*/  STG.E desc[UR6][R40.64], R61 ;  /* 0x0000003d28007986 */ /* 0x0011e8000c101906 */
[----:B-1----:R1:W-:Y:S04]  /*3480*/  STG.E desc[UR6][R22.64], R20 ;  /* 0x0000001416007986 */ /* 0x0023e8000c101906 */
[----:B--2---:R-:W-:Y:S04]  /*3490*/  STG.E desc[UR6][R48.64], R28 ;  /* 0x0000001c30007986 */ /* 0x004fe8000c101906 */
[----:B---3--:R2:W-:Y:S01]  /*34a0*/  STG.E desc[UR6][R50.64], R32 ;  /* 0x0000002032007986 */ /* 0x0085e2000c101906 */
[C---:B0-----:R-:W-:Y:S01]  /*34b0*/  IMAD R41, R55.reuse, UR11, RZ ;  /* 0x0000000b37297c24 */ /* 0x041fe2000f8e02ff */
[----:B------:R-:W-:Y:S01]  /*34c0*/  BAR.SYNC.DEFER_BLOCKING 0x0 ;  /* 0x0000000000007b1d */ /* 0x000fe20000010000 */
[----:B-1----:R-:W-:-:S03]  /*34d0*/  IMAD.WIDE.U32 R22, R55, UR10, R26 ;  /* 0x0000000a37167c25 */ /* 0x002fc6000f8e001a */
[----:B------:R-:W-:Y:S02]  /*34e0*/  IADD3 R22, P0, R24, R22, RZ ;  /* 0x0000001618167210 */ /* 0x000fe40007f1e0ff */
[----:B--2---:R-:W-:Y:S01]  /*34f0*/  IADD3 R51, P3, R12, UR4, RZ ;  /* 0x000000040c337c10 */ /* 0x004fe2000ff7e0ff */
[----:B------:R-:W-:Y:S04]  /*3500*/  STS [R25], R29 ;  /* 0x0000001d19007388 */ /* 0x000fe80000000800 */
[----:B------:R-:W-:Y:S04]  /*3510*/  STS [R2], R33 ;  /* 0x0000002102007388 */ /* 0x000fe80000000800 */
[----:B------:R0:W-:Y:S04]  /*3520*/  STS [R19], R37 ;  /* 0x0000002513007388 */ /* 0x0001e80000000800 */
[----:B------:R1:W-:Y:S01]  /*3530*/  STS [R44], R21 ;  /* 0x000000152c007388 */ /* 0x0003e20000000800 */
[----:B------:R-:W-:Y:S01]  /*3540*/  BAR.SYNC.DEFER_BLOCKING 0x0 ;  /* 0x0000000000007b1d */ /* 0x000fe20000010000 */
[----:B0-----:R-:W-:Y:S01]  /*3550*/  IMAD.IADD R37, R41, 0x1, R13 ;  /* 0x0000000129257824 */ /* 0x001fe200078e020d */
[----:B-1----:R-:W-:-:S02]  /*3560*/  IADD3.X R21, R23, R41, RZ, P0, !PT ;  /* 0x0000002917157210 */ /* 0x002fc400007fe4ff */
[----:B------:R-:W-:Y:S02]  /*3570*/  LEA R20, P0, R22, UR8, 0x2 ;  /* 0x0000000816147c11 */ /* 0x000fe4000f8010ff */
[----:B------:R-:W-:Y:S02]  /*3580*/  IADD3 R23, P1, P2, R8, R12, R26 ;  /* 0x0000000c08177210 */ /* 0x000fe40007a3e01a */
[----:B------:R-:W-:Y:S02]  /*3590*/  LEA.HI.X R21, R22, UR9, R21, 0x2, P0 ;  /* 0x0000000916157c11 */ /* 0x000fe400080f1415 */
[----:B------:R-:W-:Y:S02]  /*35a0*/  IADD3 R49, P0, R51, UR4, RZ ;  /* 0x0000000433317c10 */ /* 0x000fe4000ff1e0ff */
[----:B------:R-:W-:Y:S02]  /*35b0*/  IADD3.X R13, R37, UR5, RZ, P3, !PT ;  /* 0x00000005250d7c10 */ /* 0x000fe40009ffe4ff */
[----:B------:R-:W-:-:S02]  /*35c0*/  IADD3.X R38, RZ, R37, R27, P1, P2 ;  /* 0x00000025ff267210 */ /* 0x000fc40000fe441b */
[--C-:B------:R-:W-:Y:S02]  /*35d0*/  IADD3 R34, P1, P2, R16, R51, R26.reuse ;  /* 0x0000003310227210 */ /* 0x100fe40007a3e01a */
[----:B------:R-:W-:Y:S01]  /*35e0*/  IADD3 R30, P3, P4, R18, R49, R26 ;  /* 0x00000031121e7210 */ /* 0x000fe20007c7e01a */
[----:B------:R-:W0:Y:S01]  /*35f0*/  LDS R59, [R9] ;  /* 0x00000000093b7984 */ /* 0x000e220000000800 */
[----:B------:R-:W-:Y:S01]  /*3600*/  IADD3.X R33, R13, UR5, RZ, P0, !PT ;  /* 0x000000050d217c10 */ /* 0x000fe200087fe4ff */
[----:B------:R-:W-:Y:S01]  /*3610*/  ULDC.64 UR4, c[0x0][0x238] ;  /* 0x00008e0000047ab9 */ /* 0x000fe20000000a00 */
[----:B------:R-:W-:Y:S01]  /*3620*/  LEA R28, P0, R23, UR8, 0x2 ;  /* 0x00000008171c7c11 */ /* 0x000fe2000f8010ff */
[----:B------:R-:W1:Y:S01]  /*3630*/  LDS R57, [R9+0x4] ;  /* 0x0000040009397984 */ /* 0x000e620000000800 */
[--C-:B------:R-:W-:Y:S02]  /*3640*/  IADD3.X R36, RZ, R13, R27.reuse, P1, P2 ;  /* 0x0000000dff247210 */ /* 0x100fe40000fe441b */
[----:B------:R-:W-:Y:S01]  /*3650*/  LEA R26, P1, R34, UR8, 0x2 ;  /* 0x00000008221a7c11 */ /* 0x000fe2000f8210ff */
[----:B------:R-:W2:Y:S01]  /*3660*/  LDS R14, [R9+0x8] ;  /* 0x00000800090e7984 */ /* 0x000ea20000000800 */
[----:B------:R-:W-:-:S02]  /*3670*/  IADD3.X R32, RZ, R33, R27, P3, P4 ;  /* 0x00000021ff207210 */ /* 0x000fc40001fe841b */
[----:B------:R-:W-:Y:S01]  /*3680*/  LEA R22, P2, R30, UR8, 0x2 ;  /* 0x000000081e167c11 */ /* 0x000fe2000f8410ff */
[----:B------:R-:W3:Y:S01]  /*3690*/  LDS R61, [R9+0xc] ;  /* 0x00000c00093d7984 */ /* 0x000ee20000000800 */
[----:B------:R-:W-:Y:S02]  /*36a0*/  LEA.HI.X R29, R23, UR9, R38, 0x2, P0 ;  /* 0x00000009171d7c11 */ /* 0x000fe400080f1426 */
[----:B------:R-:W-:Y:S02]  /*36b0*/  LEA.HI.X R27, R34, UR9, R36, 0x2, P1 ;  /* 0x00000009221b7c11 */ /* 0x000fe400088f1424 */
[----:B------:R-:W-:Y:S02]  /*36c0*/  LEA.HI.X R23, R30, UR9, R32, 0x2, P2 ;  /* 0x000000091e177c11 */ /* 0x000fe400090f1420 */
[-C--:B------:R-:W-:Y:S02]  /*36d0*/  IADD3 R49, P0, P1, R18, R52.reuse, R49 ;  /* 0x0000003412317210 */ /* 0x080fe4000791e031 */
[----:B------:R-:W-:Y:S01]  /*36e0*/  IADD3 R16, P2, P3, R16, R52, R51 ;  /* 0x0000003410107210 */ /* 0x000fe20007b5e033 */
[----:B0-----:R0:W-:Y:S04]  /*36f0*/  STG.E desc[UR6][R20.64], R59 ;  /* 0x0000003b14007986 */ /* 0x0011e8000c101906 */
[----:B-1----:R-:W-:Y:S04]  /*3700*/  STG.E desc[UR6][R28.64], R57 ;  /* 0x000000391c007986 */ /* 0x002fe8000c101906 */
[----:B--2---:R1:W-:Y:S04]  /*3710*/  STG.E desc[UR6][R26.64], R14 ;  /* 0x0000000e1a007986 */ /* 0x0043e8000c101906 */
[----:B---3--:R-:W-:Y:S01]  /*3720*/  STG.E desc[UR6][R22.64], R61 ;  /* 0x0000003d16007986 */ /* 0x008fe2000c101906 */
[----:B0-----:R-:W-:Y:S01]  /*3730*/  IMAD.WIDE.U32 R20, R55, UR10, R52 ;  /* 0x0000000a37147c25 */ /* 0x001fe2000f8e0034 */
[----:B------:R-:W-:Y:S02]  /*3740*/  BAR.SYNC.DEFER_BLOCKING 0x0 ;  /* 0x0000000000007b1d */ /* 0x000fe40000010000 */
[----:B------:R-:W-:-:S02]  /*3750*/  IADD3 R24, P6, R24, R20, RZ ;  /* 0x0000001418187210 */ /* 0x000fc40007fde0ff */
[----:B------:R-:W-:Y:S02]  /*3760*/  IADD3 R20, P4, P5, R8, R52, R12 ;  /* 0x0000003408147210 */ /* 0x000fe40007d9e00c */
[-C--:B------:R-:W-:Y:S02]  /*3770*/  IADD3.X R52, RZ, R53.reuse, R33, P0, P1 ;  /* 0x00000035ff347210 */ /* 0x080fe400007e2421 */
[----:B------:R-:W-:Y:S02]  /*3780*/  IADD3.X R37, RZ, R53, R37, P4, P5 ;  /* 0x00000035ff257210 */ /* 0x000fe400027ea425 */
[----:B------:R-:W-:Y:S02]  /*3790*/  LEA R8, P0, R20, UR8, 0x2 ;  /* 0x0000000814087c11 */ /* 0x000fe4000f8010ff */
[----:B------:R-:W-:Y:S02]  /*37a0*/  IADD3.X R21, R41, R21, RZ, P6, !PT ;  /* 0x0000001529157210 */ /* 0x000fe400037fe4ff */
[----:B------:R-:W-:-:S02]  /*37b0*/  LEA R12, P6, R24, UR8, 0x2 ;  /* 0x00000008180c7c11 */ /* 0x000fc4000f8c10ff */
[----:B-1----:R-:W-:Y:S01]  /*37c0*/  LEA R14, P1, R16, UR8, 0x2 ;  /* 0x00000008100e7c11 */ /* 0x002fe2000f8210ff */
[----:B------:R-:W-:Y:S04]  /*37d0*/  STS [R25], R31 ;  /* 0x0000001f19007388 */ /* 0x000fe80000000800 */
[----:B------:R-:W-:Y:S04]  /*37e0*/  STS [R2], R35 ;  /* 0x0000002302007388 */ /* 0x000fe80000000800 */
[----:B------:R-:W-:Y:S04]  /*37f0*/  STS [R19], R39 ;  /* 0x0000002713007388 */ /* 0x000fe80000000800 */
[----:B------:R0:W-:Y:S01]  /*3800*/  STS [R44], R15 ;  /* 0x0000000f2c007388 */ /* 0x0001e20000000800 */
[----:B------:R-:W-:Y:S01]  /*3810*/  BAR.SYNC.DEFER_BLOCKING 0x0 ;  /* 0x0000000000007b1d */ /* 0x000fe20000010000 */
[----:B0-----:R-:W-:-:S02]  /*3820*/  IADD3.X R15, RZ, R53, R13, P2, P3 ;  /* 0x00000035ff0f7210 */ /* 0x001fc400017e640d */
[C---:B------:R-:W-:Y:S02]  /*3830*/  LEA R18, P2, R49.reuse, UR8, 0x2 ;  /* 0x0000000831127c11 */ /* 0x040fe4000f8410ff */
[----:B------:R-:W-:Y:S02]  /*3840*/  LEA.HI.X R13, R24, UR9, R21, 0x2, P6 ;  /* 0x00000009180d7c11 */ /* 0x000fe4000b0f1415 */
[----:B------:R-:W-:Y:S02]  /*3850*/  LEA.HI.X R15, R16, UR9, R15, 0x2, P1 ;  /* 0x00000009100f7c11 */ /* 0x000fe400088f140f */
[----:B------:R-:W-:Y:S01]  /*3860*/  LEA.HI.X R19, R49, UR9, R52, 0x2, P2 ;  /* 0x0000000931137c11 */ /* 0x000fe200090f1434 */
[----:B------:R-:W0:Y:S04]  /*3870*/  LDS R30, [R9] ;  /* 0x00000000091e7984 */ /* 0x000e280000000800 */
[----:B------:R-:W1:Y:S04]  /*3880*/  LDS R59, [R9+0x4] ;  /* 0x00000400093b7984 */ /* 0x000e680000000800 */
[----:B------:R-:W2:Y:S04]  /*3890*/  LDS R29, [R9+0x8] ;  /* 0x00000800091d7984 */ /* 0x000ea80000000800 */
[----:B------:R3:W4:Y:S02]  /*38a0*/  LDS R27, [R9+0xc] ;  /* 0x00000c00091b7984 */ /* 0x0007240000000800 */
[----:B---3--:R-:W-:-:S02]  /*38b0*/  LEA.HI.X R9, R20, UR9, R37, 0x2, P0 ;  /* 0x0000000914097c11 */ /* 0x008fc400080f1425 */
[----:B------:R-:W-:-:S04]  /*38c0*/  ISETP.NE.U32.AND P0, PT, RZ, UR4, PT ;  /* 0x00000004ff007c0c */ /* 0x000fc8000bf05070 */
[----:B------:R-:W-:Y:S01]  /*38d0*/  ISETP.NE.AND.EX P0, PT, RZ, UR5, PT, P0 ;  /* 0x00000005ff007c0c */ /* 0x000fe2000bf05300 */
[----:B0-----:R0:W-:Y:S04]  /*38e0*/  STG.E desc[UR6][R12.64], R30 ;  /* 0x0000001e0c007986 */ /* 0x0011e8000c101906 */
[----:B-1----:R0:W-:Y:S04]  /*38f0*/  STG.E desc[UR6][R8.64], R59 ;  /* 0x0000003b08007986 */ /* 0x0021e8000c101906 */
[----:B--2---:R0:W-:Y:S04]  /*3900*/  STG.E desc[UR6][R14.64], R29 ;  /* 0x0000001d0e007986 */ /* 0x0041e8000c101906 */
[----:B----4-:R0:W-:Y:S01]  /*3910*/  STG.E desc[UR6][R18.64], R27 ;  /* 0x0000001b12007986 */ /* 0x0101e2000c101906 */
[----:B------:R-:W-:Y:S06]  /*3920*/  BAR.SYNC.DEFER_BLOCKING 0x0 ;  /* 0x0000000000007b1d */ /* 0x000fec0000010000 */
[----:B------:R-:W-:Y:S05]  /*3930*/  @!P0 BRA `(.L_x_1717) ;  /* 0x00000000009c8947 */ /* 0x000fea0003800000 */
[----:B------:R-:W1:Y:S01]  /*3940*/  SHFL.DOWN PT, R2, R17, 0x10, 0x1f ;  /* 0x0a001f0011027f89 */ /* 0x000e6200000e0000 */
[----:B------:R-:W-:Y:S01]  /*3950*/  ISETP.NE.AND P0, PT, R6, RZ, PT ;  /* 0x000000ff0600720c */ /* 0x000fe20003f05270 */
[----:B------:R-:W-:-:S12]  /*3960*/  BSSY B0, `(.L_x_1718) ;  /* 0x000001e000007945 */ /* 0x000fd80003800000 */
[----:B------:R-:W-:-:S05]  /*3970*/  @!P0 LEA R6, R0, R11, 0x18 ;  /* 0x0000000b00068211 */ /* 0x000fca00078ec0ff */
[----:B------:R-:W-:Y:S01]  /*3980*/  @!P0 IMAD.IADD R6, R7, 0x1, R6 ;  /* 0x0000000107068824 */ /* 0x000fe200078e0206 */
[----:B-1----:R-:W-:-:S05]  /*3990*/  FMNMX R2, R17, R2, !PT ;  /* 0x0000000211027209 */ /* 0x002fca0007800000 */
[----:B0-----:R-:W0:Y:S02]  /*39a0*/  SHFL.DOWN PT, R9, R2, 0x8, 0x1f ;  /* 0x09001f0002097f89 */ /* 0x001e2400000e0000 */
[----:B0-----:R-:W-:-:S05]  /*39b0*/  FMNMX R9, R2, R9, !PT ;  /* 0x0000000902097209 */ /* 0x001fca0007800000 */
[----:B------:R-:W0:Y:S02]  /*39c0*/  SHFL.DOWN PT, R8, R9, 0x4, 0x1f ;  /* 0x08801f0009087f89 */ /* 0x000e2400000e0000 */
[----:B0-----:R-:W-:-:S05]  /*39d0*/  FMNMX R8, R9, R8, !PT ;  /* 0x0000000809087209 */ /* 0x001fca0007800000 */
[----:B------:R-:W0:Y:S02]  /*39e0*/  SHFL.DOWN PT, R13, R8, 0x2, 0x1f ;  /* 0x08401f00080d7f89 */ /* 0x000e2400000e0000 */
[----:B0-----:R-:W-:-:S05]  /*39f0*/  FMNMX R13, R8, R13, !PT ;  /* 0x0000000d080d7209 */ /* 0x001fca0007800000 */
[----:B------:R-:W0:Y:S02]  /*3a00*/  SHFL.DOWN PT, R12, R13, 0x1, 0x1f ;  /* 0x08201f000d0c7f89 */ /* 0x000e2400000e0000 */
[----:B0-----:R-:W-:-:S05]  /*3a10*/  FMNMX R7, R13, R12, !PT ;  /* 0x0000000c0d077209 */ /* 0x001fca0007800000 */
[----:B------:R0:W-:Y:S01]  /*3a20*/  @!P0 STS [R6], R7 ;  /* 0x0000000706008388 */ /* 0x0001e20000000800 */
[----:B------:R-:W-:Y:S01]  /*3a30*/  BAR.SYNC.DEFER_BLOCKING 0x0 ;  /* 0x0000000000007b1d */ /* 0x000fe20000010000 */
[----:B------:R-:W-:Y:S02]  /*3a40*/  ISETP.NE.AND P0, PT, R5, RZ, PT ;  /* 0x000000ff0500720c */ /* 0x000fe40003f05270 */
[----:B------:R-:W-:-:S11]  /*3a50*/  MOV R5, RZ ;  /* 0x000000ff00057202 */ /* 0x000fd60000000f00 */
[----:B0-----:R-:W-:Y:S05]  /*3a60*/  @P0 BRA `(.L_x_1719) ;  /* 0x0000000000340947 */ /* 0x001fea0003800000 */
[----:B------:R-:W-:Y:S01]  /*3a70*/  ISETP.GT.U32.AND P0, PT, R4, 0x7, PT ;  /* 0x000000070400780c */ /* 0x000fe20003f04070 */
[----:B------:R-:W-:-:S12]  /*3a80*/  UMOV UR4, 0xffffffff ;  /* 0xffffffff00047882 */ /* 0x000fd80000000000 */
[----:B------:R-:W-:Y:S01]  /*3a90*/  @!P0 LEA R11, R0, R11, 0x18 ;  /* 0x0000000b000b8211 */ /* 0x000fe200078ec0ff */
[----:B------:R-:W-:-:S03]  /*3aa0*/  IMAD.MOV.U32 R0, RZ, RZ, RZ ;  /* 0x000000ffff007224 */ /* 0x000fc600078e00ff */
[----:B------:R-:W-:-:S05]  /*3ab0*/  @!P0 LEA R2, R4, R11, 0x2 ;  /* 0x0000000b04028211 */ /* 0x000fca00078e10ff */
[----:B------:R0:W1:Y:S01]  /*3ac0*/  @!P0 LDS R0, [R2] ;  /* 0x0000000002008984 */ /* 0x0000620000000800 */
[----:B------:R-:W-:Y:S05]  /*3ad0*/  BRA.DIV UR4, `(.L_x_1720) ;  /* 0x0000000204847947 */ /* 0x000fea000b800000 */
[----:B-1----:R-:W1:Y:S02]  /*3ae0*/  SHFL.DOWN PT, R5, R0, 0x4, 0x1f ;  /* 0x08801f0000057f89 */ /* 0x002e6400000e0000 */
[----:B-1----:R-:W-:-:S05]  /*3af0*/  FMNMX R5, R5, R0, !PT ;  /* 0x0000000005057209 */ /* 0x002fca0007800000 */
[----:B0-----:R-:W0:Y:S02]  /*3b00*/  SHFL.DOWN PT, R2, R5, 0x2, 0x1f ;  /* 0x08401f0005027f89 */ /* 0x001e2400000e0000 */
[----:B0-----:R-:W-:-:S05]  /*3b10*/  FMNMX R2, R5, R2, !PT ;  /* 0x0000000205027209 */ /* 0x001fca0007800000 */
[----:B------:R0:W1:Y:S02]  /*3b20*/  SHFL.DOWN PT, R7, R2, 0x1, 0x1f ;  /* 0x08201f0002077f89 */ /* 0x00006400000e0000 */
.L_x_1727:
[----:B-1----:R-:W-:-:S07]  /*3b30*/  FMNMX R5, R2, R7, !PT ;  /* 0x0000000702057209 */ /* 0x002fce0007800000 */
.L_x_1719:
[----:B------:R-:W-:Y:S05]  /*3b40*/  BSYNC B0 ;  /* 0x0000000000007941 */ /* 0x000fea0003800000 */
.L_x_1718:
[----:B------:R-:W-:Y:S01]  /*3b50*/  ISETP.NE.AND P0, PT, R4, RZ, PT ;  /* 0x000000ff0400720c */ /* 0x000fe20003f05270 */
[----:B------:R-:W-:-:S12]  /*3b60*/  BSSY B0, `(.L_x_1717) ;  /* 0x0000004000007945 */ /* 0x000fd80003800000 */
[----:B------:R-:W-:Y:S05]  /*3b70*/  @P0 BRA `(.L_x_1721) ;  /* 0x0000000000080947 */ /* 0x000fea0003800000 */
[----:B------:R-:W1:Y:S02]  /*3b80*/  LDC.64 R6, c[0x0][0x238] ;  /* 0x00008e00ff067b82 */ /* 0x000e640000000a00 */
[----:B-1----:R1:W-:Y:S02]  /*3b90*/  REDG.E.MAX.S32.STRONG.GPU desc[UR6][R6.64], R5 ;  /* 0x000000050600798e */ /* 0x0023e4000d10e386 */
.L_x_1721:
[----:B------:R-:W-:Y:S05]  /*3ba0*/  BSYNC B0 ;  /* 0x0000000000007941 */ /* 0x000fea0003800000 */
.L_x_1717:
[----:B------:R-:W-:Y:S01]  /*3bb0*/  ULDC.64 UR4, c[0x0][0x240] ;  /* 0x0000900000047ab9 */ /* 0x000fe20000000a00 */
[----:B------:R-:W-:Y:S02]  /*3bc0*/  LOP3.LUT P0, RZ, R3, R4, RZ, 0xfc, !PT ;  /* 0x0000000403ff7212 */ /* 0x000fe4000780fcff */
[----:B------:R-:W-:-:S04]  /*3bd0*/  ISETP.EQ.U32.AND P1, PT, RZ, UR4, PT ;  /* 0x00000004ff007c0c */ /* 0x000fc8000bf22070 */
[----:B------:R-:W-:-:S13]  /*3be0*/  ISETP.EQ.OR.EX P0, PT, RZ, UR5, P0, P1 ;  /* 0x00000005ff007c0c */ /* 0x000fda0008702710 */
[----:B------:R-:W-:Y:S05]  /*3bf0*/  @P0 EXIT ;  /* 0x000000000000094d */ /* 0x000fea0003800000 */
[----:B------:R-:W-:-:S05]  /*3c00*/  VIADD R0, R10, 0x1800000 ;  /* 0x018000000a007836 */ /* 0x000fca0000000000 */
[----:B------:R-:W-:-:S04]  /*3c10*/  LOP3.LUT R0, R0, 0x7f800000, RZ, 0xc0, !PT ;  /* 0x7f80000000007812 */ /* 0x000fc800078ec0ff */
[----:B------:R-:W-:-:S13]  /*3c20*/  ISETP.GT.U32.AND P0, PT, R0, 0x1ffffff, PT ;  /* 0x01ffffff0000780c */ /* 0x000fda0003f04070 */
[----:B------:R-:W-:Y:S05]  /*3c30*/  @P0 BRA `(.L_x_1722) ;  /* 0x0000000000100947 */ /* 0x000fea0003800000 */
[----:B------:R-:W-:Y:S02]  /*3c40*/  MOV R0, R10 ;  /* 0x0000000a00007202 */ /* 0x000fe40000000f00 */
[----:B0-----:R-:W-:-:S07]  /*3c50*/  MOV R2, 0x3c70 ;  /* 0x00003c7000027802 */ /* 0x001fce0000000f00 */
[----:B-1----:R-:W-:Y:S05]  /*3c60*/  CALL.REL.NOINC `($__internal_19_$__cuda_sm20_rcp_rn_f32_slowpath) ;  /* 0x0000000400847944 */ /* 0x002fea0003c00000 */
[----:B------:R-:W-:Y:S05]  /*3c70*/  BRA `(.L_x_1723) ;  /* 0x0000000000107947 */ /* 0x000fea0003800000 */
.L_x_1722:
[----:B------:R-:W2:Y:S02]  /*3c80*/  MUFU.RCP R21, R10 ;  /* 0x0000000a00157308 */ /* 0x000ea40000001000 */
[----:B--2---:R-:W-:-:S04]  /*3c90*/  FFMA R0, R21, R10, -1 ;  /* 0xbf80000015007423 */ /* 0x004fc8000000000a */
[----:B------:R-:W-:-:S04]  /*3ca0*/  FADD.FTZ R0, -R0, -RZ ;  /* 0x800000ff00007221 */ /* 0x000fc80000010100 */
[----:B------:R-:W-:-:S07]  /*3cb0*/  FFMA R21, R21, R0, R21 ;  /* 0x0000000015157223 */ /* 0x000fce0000000015 */
.L_x_1723:
[----:B0-----:R-:W0:Y:S02]  /*3cc0*/  LDC.64 R2, c[0x0][0x240] ;  /* 0x00009000ff027b82 */ /* 0x001e240000000a00 */
[----:B0-----:R-:W-:Y:S01]  /*3cd0*/  STG.E desc[UR6][R2.64], R21 ;  /* 0x0000001502007986 */ /* 0x001fe2000c101906 */
[----:B------:R-:W-:Y:S05]  /*3ce0*/  EXIT ;  /* 0x000000000000794d */ /* 0x000fea0003800000 */
.L_x_1720:
[----:B------:R-:W-:Y:S01]  /*3cf0*/  HFMA2.MMA R9, -RZ, RZ, 0, 2.384185791015625e-07 ;  /* 0x00000004ff097435 */ /* 0x000fe200000001ff */
[----:B------:R-:W-:Y:S01]  /*3d00*/  IMAD.MOV.U32 R11, RZ, RZ, 0x1f ;  /* 0x0000001fff0b7424 */ /* 0x000fe200078e00ff */
[----:B------:R-:W-:-:S09]  /*3d10*/  MOV R6, 0xffffffff ;  /* 0xffffffff00067802 */ /* 0x000fd20000000f00 */
[----:B01----:R-:W-:Y:S05]  /*3d20*/  WARPSYNC.COLLECTIVE R6, `(.L_x_1724) ;  /* 0x0000000006087348 */ /* 0x003fea0003c00000 */
[----:B-1----:R1:W2:Y:S02]  /*3d30*/  SHFL.DOWN P0, R7, R0, R9, R11 ;  /* 0x0800000900077389 */ /* 0x0022a4000000000b */
[----:B012---:R-:W-:Y:S01]  /*3d40*/  ENDCOLLECTIVE ;  /* 0x000000000000791b */ /* 0x007fe20003800000 */
.L_x_1724:
[----:B------:R-:W-:Y:S01]  /*3d50*/  HFMA2.MMA R9, -RZ, RZ, 0, 1.1920928955078125e-07 ;  /* 0x00000002ff097435 */ /* 0x000fe200000001ff */
[----:B------:R-:W-:-:S04]  /*3d60*/  MOV R5, R7 ;  /* 0x0000000700057202 */ /* 0x000fc80000000f00 */
[----:B------:R-:W-:-:S05]  /*3d70*/  FMNMX R5, R5, R0, !PT ;  /* 0x0000000005057209 */ /* 0x000fca0007800000 */
[----:B------:R-:W-:-:S07]  /*3d80*/  IMAD.MOV.U32 R0, RZ, RZ, R5 ;  /* 0x000000ffff007224 */ /* 0x000fce00078e0005 */
[----:B------:R-:W-:Y:S05]  /*3d90*/  WARPSYNC.COLLECTIVE R6, `(.L_x_1725) ;  /* 0x0000000006087348 */ /* 0x000fea0003c00000 */
[----:B------:R0:W1:Y:S02]  /*3da0*/  SHFL.DOWN P0, R7, R0, R9, R11 ;  /* 0x0800000900077389 */ /* 0x000064000000000b */
[----:B01----:R-:W-:Y:S01]  /*3db0*/  ENDCOLLECTIVE ;  /* 0x000000000000791b */ /* 0x003fe20003800000 */
.L_x_1725:
[----:B------:R-:W-:Y:S01]  /*3dc0*/  HFMA2.MMA R9, -RZ, RZ, 0, 5.9604644775390625e-08 ;  /* 0x00000001ff097435 */ /* 0x000fe200000001ff */
[----:B------:R-:W-:-:S04]  /*3dd0*/  MOV R2, R7 ;  /* 0x0000000700027202 */ /* 0x000fc80000000f00 */
[----:B------:R-:W-:-:S05]  /*3de0*/  FMNMX R2, R5, R2, !PT ;  /* 0x0000000205027209 */ /* 0x000fca0007800000 */
[----:B------:R-:W-:-:S07]  /*3df0*/  IMAD.MOV.U32 R0, RZ, RZ, R2 ;  /* 0x000000ffff007224 */ /* 0x000fce00078e0002 */
[----:B------:R-:W-:Y:S05]  /*3e00*/  WARPSYNC.COLLECTIVE R6, `(.L_x_1726) ;  /* 0x0000000006087348 */ /* 0x000fea0003c00000 */
[----:B------:R0:W1:Y:S02]  /*3e10*/  SHFL.DOWN P0, R7, R0, R9, R11 ;  /* 0x0800000900077389 */ /* 0x000064000000000b */
[----:B01----:R-:W-:Y:S01]  /*3e20*/  ENDCOLLECTIVE ;  /* 0x000000000000791b */ /* 0x003fe20003800000 */
.L_x_1726:
[----:B------:R-:W-:Y:S05]  /*3e30*/  BRA `(.L_x_1727) ;  /* 0xfffffffc003c7947 */ /* 0x000fea000383ffff */
        .weak           $__internal_18_$__cuda_sm20_div_u64
        .type           $__internal_18_$__cuda_sm20_div_u64,@function
        .size           $__internal_18_$__cuda_sm20_div_u64,($__internal_19_$__cuda_sm20_rcp_rn_f32_slowpath - $__internal_18_$__cuda_sm20_div_u64)
$__internal_18_$__cuda_sm20_div_u64:
        /* <DEDUP_REMOVED lines=67> */
[----:B------:R-:W-:Y:S06]  /*4270*/  RET.REL.NODEC R8 `(_ZN18transformer_engine6detail32dgated_act_cast_transpose_kernelILi2ELi1Ef13__nv_bfloat16fNS_5EmptyEXadL_ZNS_6dqgeluIffEET_T0_RKS3_EEXadL_ZNS_5qgeluIffEES5_S6_S8_EEEEvPKT2_SC_PT3_SE_PKT1_PSF_SI_mmm) ;  /* 0xffffffbc08607950 */ /* 0x000fec0003c3ffff */
        .weak           $__internal_19_$__cuda_sm20_rcp_rn_f32_slowpath
        .type           $__internal_19_$__cuda_sm20_rcp_rn_f32_slowpath,@function
        .size           $__internal_19_$__cuda_sm20_rcp_rn_f32_slowpath,(.L_x_34504 - $__internal_19_$__cuda_sm20_rcp_rn_f32_slowpath)
$__internal_19_$__cuda_sm20_rcp_rn_f32_slowpath:
        /* <DEDUP_REMOVED lines=15> */
.L_x_1729:
[----:B------:R-:W-:-:S05]  /*4370*/  VIADD R20, R19, 0xffffff03 ;  /* 0xffffff0313147836 */ /* 0x000fca0000000000 */
[----:B------:R-:W-:-:S13]  /*4380*/  ISETP.GT.U32.AND P0, PT, R20, 0x1, PT ;  /* 0x000000011400780c */ /* 0x000fda0003f04070 */
[----:B------:R-:W-:Y:S05]  /*4390*/  @P0 BRA `(.L_x_1731) ;  /* 0x0000000000780947 */ /* 0x000fea0003800000 */
[----:B------:R-:W-:-:S04]  /*43a0*/  LOP3.LUT R41, R0, 0x7fffff, RZ, 0xc0, !PT ;  /* 0x007fffff00297812 */ /* 0x000fc800078ec0ff */
[----:B------:R-:W-:-:S04]  /*43b0*/  LOP3.LUT R41, R41, 0x3f800000, RZ, 0xfc, !PT ;  /* 0x3f80000029297812 */ /* 0x000fc800078efcff */
[----:B------:R-:W0:Y:S02]  /*43c0*/  MUFU.RCP R22, R41 ;  /* 0x0000002900167308 */ /* 0x000e240000001000 */
[----:B0-----:R-:W-:-:S04]  /*43d0*/  FFMA R23, R41, R22, -1 ;  /* 0xbf80000029177423 */ /* 0x001fc80000000016 */
[----:B------:R-:W-:-:S04]  /*43e0*/  FADD.FTZ R23, -R23, -RZ ;  /* 0x800000ff17177221 */ /* 0x000fc80000010100 */
[CCC-:B------:R-:W-:Y:S01]  /*43f0*/  FFMA.RM R21, R22.reuse, R23.reuse, R22.reuse ;  /* 0x0000001716157223 */ /* 0x1c0fe20000004016 */
[----:B------:R-:W-:Y:S01]  /*4400*/  FFMA.RP R22, R22, R23, R22 ;  /* 0x0000001716167223 */ /* 0x000fe20000008016 */
[----:B------:R-:W-:-:S04]  /*4410*/  HFMA2.MMA R23, -RZ, RZ, 0, 1.78813934326171875e-07 ;  /* 0x00000003ff177435 */ /* 0x000fc800000001ff */
[C---:B------:R-:W-:Y:S02]  /*4420*/  FSETP.NEU.FTZ.AND P0, PT, R21.reuse, R22, PT ;  /* 0x000000161500720b */ /* 0x040fe40003f1d000 */
[----:B------:R-:W-:-:S04]  /*4430*/  LOP3.LUT R21, R21, 0x7fffff, RZ, 0xc0, !PT ;  /* 0x007fffff15157812 */ /* 0x000fc800078ec0ff */
[-C--:B------:R-:W-:Y:S02]  /*4440*/  SHF.L.U32 R22, R23, R20.reuse, RZ ;  /* 0x0000001417167219 */ /* 0x080fe400000006ff */
[----:B------:R-:W-:Y:S02]  /*4450*/  LOP3.LUT R21, R21, 0x800000, RZ, 0xfc, !PT ;  /* 0x0080000015157812 */ /* 0x000fe400078efcff */
[----:B------:R-:W-:Y:S02]  /*4460*/  SEL R23, RZ, 0xffffffff, !P0 ;  /* 0xffffffffff177807 */ /* 0x000fe40004000000 */
[----:B------:R-:W-:Y:S02]  /*4470*/  LOP3.LUT R41, R22, R21, RZ, 0xc0, !PT ;  /* 0x0000001516297212 */ /* 0x000fe400078ec0ff */
[----:B------:R-:W-:Y:S02]  /*4480*/  IADD3 R23, -R23, RZ, RZ ;  /* 0x000000ff17177210 */ /* 0x000fe40007ffe1ff */
[----:B------:R-:W-:-:S02]  /*4490*/  SHF.R.U32.HI R41, RZ, R20, R41 ;  /* 0x00000014ff297219 */ /* 0x000fc40000011629 */
[----:B------:R-:W-:Y:S02]  /*44a0*/  LOP3.LUT P1, RZ, R23, R20, R21, 0xf8, !PT ;  /* 0x0000001417ff7212 */ /* 0x000fe4000782f815 */
[C---:B------:R-:W-:Y:S02]  /*44b0*/  LOP3.LUT P0, RZ, R41.reuse, 0x1, RZ, 0xc0, !PT ;  /* 0x0000000129ff7812 */ /* 0x040fe4000780c0ff */
        /* <DEDUP_REMOVED lines=12> */
.L_x_1731:
[----:B------:R0:W1:Y:S02]  /*4580*/  MUFU.RCP R21, R0 ;  /* 0x0000000000157308 */ /* 0x0000640000001000 */
.L_x_1730:
[----:B------:R-:W-:Y:S05]  /*4590*/  BSYNC B0 ;  /* 0x0000000000007941 */ /* 0x000fea0003800000 */
.L_x_1728:
[----:B------:R-:W-:Y:S01]  /*45a0*/  HFMA2.MMA R23, -RZ, RZ, 0, 0 ;  /* 0x00000000ff177435 */ /* 0x000fe200000001ff */
[----:B------:R-:W-:-:S05]  /*45b0*/  MOV R22, R2 ;  /* 0x0000000200167202 */ /* 0x000fca0000000f00 */
[----:B01----:R-:W-:Y:S05]  /*45c0*/  RET.REL.NODEC R22 `(_ZN18transformer_engine6detail32dgated_act_cast_transpose_kernelILi2ELi1Ef13__nv_bfloat16fNS_5EmptyEXadL_ZNS_6dqgeluIffEET_T0_RKS3_EEXadL_ZNS_5qgeluIffEES5_S6_S8_EEEEvPKT2_SC_PT3_SE_PKT1_PSF_SI_mmm) ;  /* 0xffffffb8168c7950 */ /* 0x003fea0003c3ffff */
.L_x_1732:
        /* <DEDUP_REMOVED lines=11> */
.L_x_34504:


//--------------------- .text._ZN18transformer_engine6detail43dgated_act_cast_transpose_kernel_notalignedILi2ELi4Ef6__half13__nv_fp8_e4m3NS_5EmptyEXadL_ZNS_6dqgeluIffEET_T0_RKS4_EEXadL_ZNS_5qgeluIffEES6_S7_S9_EEEEvPKT2_SD_PT3_SF_PKT1_PSG_SJ_mmm --------------------------
	.section	.text._ZN18transformer_engine6detail43dgated_act_cast_transpose_kernel_notalignedILi2ELi4Ef6__half13__nv_fp8_e4m3NS_5EmptyEXadL_ZNS_6dqgeluIffEET_T0_RKS4_EEXadL_ZNS_5qgeluIffEES6_S7_S9_EEEEvPKT2_SD_PT3_SF_PKT1_PSG_SJ_mmm,"ax",@progbits
	.align	128
        .global         _ZN18transformer_engine6detail43dgated_act_cast_transpose_kernel_notalignedILi2ELi4Ef6__half13__nv_fp8_e4m3NS_5EmptyEXadL_ZNS_6dqgeluIffEET_T0_RKS4_EEXadL_ZNS_5qgeluIffEES6_S7_S9_EEEEvPKT2_SD_PT3_SF_PKT1_PSG_SJ_mmm
        .type           _ZN18transformer_engine6detail43dgated_act_cast_transpose_kernel_notalignedILi2ELi4Ef6__half13__nv_fp8_e4m3NS_5EmptyEXadL_ZNS_6dqgeluIffEET_T0_RKS4_EEXadL_ZNS_5qgeluIffEES6_S7_S9_EEEEvPKT2_SD_PT3_SF_PKT1_PSG_SJ_mmm,@function
        .size           _ZN18transformer_engine6detail43dgated_act_cast_transpose_kernel_notalignedILi2ELi4Ef6__half13__nv_fp8_e4m3NS_5EmptyEXadL_ZNS_6dqgeluIffEET_T0_RKS4_EEXadL_ZNS_5qgeluIffEES6_S7_S9_EEEEvPKT2_SD_PT3_SF_PKT1_PSG_SJ_mmm,(.L_x_34506 - _ZN18transformer_engine6detail43dgated_act_cast_transpose_kernel_notalignedILi2ELi4Ef6__half13__nv_fp8_e4m3NS_5EmptyEXadL_ZNS_6dqgeluIffEET_T0_RKS4_EEXadL_ZNS_5qgeluIffEES6_S7_S9_EEEEvPKT2_SD_PT3_SF_PKT1_PSG_SJ_mmm)
        .other          _ZN18transformer_engine6detail43dgated_act_cast_transpose_kernel_notalignedILi2ELi4Ef6__half13__nv_fp8_e4m3NS_5EmptyEXadL_ZNS_6dqgeluIffEET_T0_RKS4_EEXadL_ZNS_5qgeluIffEES6_S7_S9_EEEEvPKT2_SD_PT3_SF_PKT1_PSG_SJ_mmm,@"STO_CUDA_ENTRY STV_DEFAULT"
_ZN18transformer_engine6detail43dgated_act_cast_transpose_kernel_notalignedILi2ELi4Ef6__half13__nv_fp8_e4m3NS_5EmptyEXadL_ZNS_6dqgeluIffEET_T0_RKS4_EEXadL_ZNS_5qgeluIffEES6_S7_S9_EEEEvPKT2_SD_PT3_SF_PKT1_PSG_SJ_mmm:
.text._ZN18transformer_engine6detail43dgated_act_cast_transpose_kernel_notalignedILi2ELi4Ef6__half13__nv_fp8_e4m3NS_5EmptyEXadL_ZNS_6dqgeluIffEET_T0_RKS4_EEXadL_ZNS_5qgeluIffEES6_S7_S9_EEEEvPKT2_SD_PT3_SF_PKT1_PSG_SJ_mmm:
[----:B------:R-:W-:Y:S01]  /*0000*/  LDC R1, c[0x0][0x28] ;  /* 0x00000a00ff017b82 */ /* 0x000fe20000000800 */
[----:B------:R-:W0:Y:S01]  /*0010*/  S2R R38, SR_CTAID.X ;  /* 0x0000000000267919 */ /* 0x000e220000002500 */
[----:B------:R-:W-:-:S06]  /*0020*/  ULDC UR4, c[0x0][0x0] ;  /* 0x0000000000047ab9 */ /* 0x000fcc0000000800 */
[----:B------:R-:W1:Y:S01]  /*0030*/  LDC.64 R4, c[0x0][0x248] ;  /* 0x00009200ff047b82 */ /* 0x000e620000000a00 */
[----:B------:R-:W2:Y:S01]  /*0040*/  S2R R9, SR_TID.X ;  /* 0x0000000000097919 */ /* 0x000ea20000002100 */
[----:B-1----:R-:W-:-:S04]  /*0050*/  IADD3 R3, P1, R4, 0x3f, RZ ;  /* 0x0000003f04037810 */ /* 0x002fc80007f3e0ff */
[----:B------:R-:W-:Y:S01]  /*0060*/  IADD3.X R2, RZ, R5, RZ, P1, !PT ;  /* 0x00000005ff027210 */ /* 0x000fe20000ffe4ff */
        /* <DEDUP_REMOVED lines=12> */
[----:B------:R-:W-:Y:S05]  /*0130*/  CALL.REL.NOINC `($__internal_20_$__cuda_sm20_div_u64) ;  /* 0x000000e400ac7944 */ /* 0x000fea0003c00000 */
        /* <DEDUP_REMOVED lines=8> */
.L_x_1733:
[----:B------:R-:W0:Y:S01]  /*01c0*/  I2F.U32.RP R0, R3 ;  /* 0x0000000300007306 */ /* 0x000e220000209000 */
[----:B------:R-:W-:Y:S01]  /*01d0*/  ISETP.NE.U32.AND P2, PT, R3, RZ, PT ;  /* 0x000000ff0300720c */ /* 0x000fe20003f45070 */
[----:B------:R-:W-:Y:S01]  /*01e0*/  HFMA2.MMA R19, -RZ, RZ, 0, 0 ;  /* 0x00000000ff137435 */ /* 0x000fe200000001ff */
[----:B------:R-:W-:-:S05]  /*01f0*/  IMAD.MOV.U32 R37, RZ, RZ, RZ ;  /* 0x000000ffff257224 */ /* 0x000fca00078e00ff */
[----:B0-----:R-:W0:Y:S02]  /*0200*/  MUFU.RCP R0, R0 ;  /* 0x0000000000007308 */ /* 0x001e240000001000 */
[----:B0-----:R-:W-:-:S06]  /*0210*/  IADD3 R4, R0, 0xffffffe, RZ ;  /* 0x0ffffffe00047810 */ /* 0x001fcc0007ffe0ff */
[----:B------:R0:W1:Y:S02]  /*0220*/  F2I.FTZ.U32.TRUNC.NTZ R5, R4 ;  /* 0x0000000400057305 */ /* 0x000064000021f000 */
[----:B0-----:R-:W-:Y:S01]  /*0230*/  MOV R4, RZ ;  /* 0x000000ff00047202 */ /* 0x001fe20000000f00 */
[----:B-1----:R-:W-:-:S04]  /*0240*/  IMAD.MOV R2, RZ, RZ, -R5 ;  /* 0x000000ffff027224 */ /* 0x002fc800078e0a05 */
        /* <DEDUP_REMOVED lines=13> */
.L_x_1734:
        /* <DEDUP_REMOVED lines=14> */
[----:B------:R-:W-:Y:S01]  /*0400*/  ULOP3.LUT UR8, UR17, 0x7fffffff, URZ, 0xc0, !UPT ;  /* 0x7fffffff11087892 */ /* 0x000fe2000f8ec03f */
[----:B------:R-:W-:Y:S01]  /*0410*/  ISETP.LT.U32.AND P1, PT, R4, 0x20, PT ;  /* 0x000000200400780c */ /* 0x000fe20003f21070 */
[----:B------:R-:W-:Y:S01]  /*0420*/  IMAD.U32 R11, RZ, RZ, UR9 ;  /* 0x00000009ff0b7e24 */ /* 0x000fe2000f8e00ff */
[----:B------:R-:W-:Y:S01]  /*0430*/  IADD3 R0, R18, 0x1, RZ ;  /* 0x0000000112007810 */ /* 0x000fe20007ffe0ff */
[----:B------:R-:W-:Y:S01]  /*0440*/  IMAD.U32 R8, RZ, RZ, UR13 ;  /* 0x0000000dff087e24 */ /* 0x000fe2000f8e00ff */
[----:B------:R-:W-:Y:S01]  /*0450*/  ISETP.LT.U32.AND.EX P1, PT, R5, RZ, PT, P1 ;  /* 0x000000ff0500720c */ /* 0x000fe20003f21110 */
[----:B------:R-:W-:Y:S01]  /*0460*/  USHF.L.U32 UR6, UR16, 0x1, URZ ;  /* 0x0000000110067899 */ /* 0x000fe2000800063f */
[----:B------:R-:W-:Y:S01]  /*0470*/  IADD3 R16, R17, -0x1, RZ ;  /* 0xffffffff11107810 */ /* 0x000fe20007ffe0ff */
[----:B------:R-:W-:Y:S01]  /*0480*/  USHF.L.U64.HI UR7, UR16, 0x1, UR17 ;  /* 0x0000000110077899 */ /* 0x000fe20008010211 */
[----:B------:R-:W-:Y:S01]  /*0490*/  SEL R4, R4, 0x20, P1 ;  /* 0x0000002004047807 */ /* 0x000fe20000800000 */
[----:B------:R-:W-:Y:S01]  /*04a0*/  ULDC.64 UR10, c[0x0][0x208] ;  /* 0x00008200000a7ab9 */ /* 0x000fe20000000a00 */
[----:B0-----:R-:W-:-:S02]  /*04b0*/  SHF.R.U64 R15, R2, 0x2, R3 ;  /* 0x00000002020f7819 */ /* 0x001fc40000001203 */
[C---:B------:R-:W-:Y:S02]  /*04c0*/  SHF.L.U64.HI R2, R36.reuse, 0x5, R37 ;  /* 0x0000000524027819 */ /* 0x040fe40000010225 */
[----:B------:R-:W-:Y:S02]  /*04d0*/  LEA R15, P0, -R36, R15, 0x5 ;  /* 0x0000000f240f7211 */ /* 0x000fe400078029ff */
[----:B------:R-:W-:Y:S02]  /*04e0*/  LOP3.LUT R61, R17, 0x1f, RZ, 0xc0, !PT ;  /* 0x0000001f113d7812 */ /* 0x000fe400078ec0ff */
[----:B------:R-:W-:Y:S02]  /*04f0*/  LEA.HI.X R2, R3, ~R2, RZ, 0x1e, P0 ;  /* 0x8000000203027211 */ /* 0x000fe400000ff4ff */
[----:B------:R-:W-:Y:S02]  /*0500*/  ISETP.LT.U32.AND P0, PT, R15, 0x20, PT ;  /* 0x000000200f00780c */ /* 0x000fe40003f01070 */
[----:B------:R-:W-:-:S02]  /*0510*/  LOP3.LUT R16, R16, 0x1f, RZ, 0xc0, !PT ;  /* 0x0000001f10107812 */ /* 0x000fc400078ec0ff */
[----:B------:R-:W-:Y:S01]  /*0520*/  ISETP.LT.U32.AND.EX P0, PT, R2, RZ, PT, P0 ;  /* 0x000000ff0200720c */ /* 0x000fe20003f01100 */
[----:B------:R-:W-:Y:S01]  /*0530*/  IMAD.WIDE.U32 R2, R36, UR16, RZ ;  /* 0x0000001024027c25 */ /* 0x000fe2000f8e00ff */
[----:B------:R-:W-:Y:S02]  /*0540*/  MOV R21, UR9 ;  /* 0x0000000900157c02 */ /* 0x000fe40008000f00 */
[----:B------:R-:W-:Y:S01]  /*0550*/  SEL R15, R15, 0x20, P0 ;  /* 0x000000200f0f7807 */ /* 0x000fe20000000000 */
[----:B------:R-:W-:Y:S02]  /*0560*/  IMAD.IADD R3, R3, 0x1, R7 ;  /* 0x0000000103037824 */ /* 0x000fe400078e0207 */
[----:B------:R-:W-:Y:S01]  /*0570*/  IMAD.SHL.U32 R7, R2, 0x4, RZ ;  /* 0x0000000402077824 */ /* 0x000fe200078e00ff */
[-C--:B------:R-:W-:Y:S02]  /*0580*/  ISETP.GE.U32.AND P0, PT, R0, R15.reuse, PT ;  /* 0x0000000f0000720c */ /* 0x080fe40003f06070 */
[----:B------:R-:W-:-:S02]  /*0590*/  ISETP.GE.U32.AND P1, PT, R18, R15, PT ;  /* 0x0000000f1200720c */ /* 0x000fc40003f26070 */
[----:B------:R-:W-:Y:S02]  /*05a0*/  SHF.R.U32.HI R0, RZ, 0x1, R9 ;  /* 0x00000001ff007819 */ /* 0x000fe40000011609 */
[-C--:B------:R-:W-:Y:S02]  /*05b0*/  ISETP.LT.U32.AND P1, PT, R61, R4.reuse, !P1 ;  /* 0x000000043d00720c */ /* 0x080fe40004f21070 */
[----:B------:R-:W-:Y:S02]  /*05c0*/  ISETP.LT.U32.AND P0, PT, R16, R4, !P0 ;  /* 0x000000041000720c */ /* 0x000fe40004701070 */
[----:B------:R-:W-:Y:S02]  /*05d0*/  SHF.L.U64.HI R3, R2, 0x2, R3 ;  /* 0x0000000202037819 */ /* 0x000fe40000010203 */
[----:B------:R-:W-:Y:S02]  /*05e0*/  LOP3.LUT R0, R0, 0x70, RZ, 0xc0, !PT ;  /* 0x0000007000007812 */ /* 0x000fe400078ec0ff */
[----:B------:R-:W-:-:S03]  /*05f0*/  LEA R4, P2, R20, R7, 0x1 ;  /* 0x0000000714047211 */ /* 0x000fc600078408ff */
[----:B------:R-:W-:Y:S01]  /*0600*/  IMAD R5, R0, UR13, RZ ;  /* 0x0000000d00057c24 */ /* 0x000fe2000f8e02ff */
[----:B------:R-:W-:Y:S01]  /*0610*/  IADD3 R7, P3, R4, R7, RZ ;  /* 0x0000000704077210 */ /* 0x000fe20007f7e0ff */
[----:B------:R-:W-:Y:S01]  /*0620*/  IMAD.WIDE.U32 R42, R0, UR9, RZ ;  /* 0x00000009002a7c25 */ /* 0x000fe2000f8e00ff */
[-C--:B------:R-:W-:Y:S02]  /*0630*/  LEA.HI.X R13, R20, R3.reuse, R19, 0x1, P2 ;  /* 0x00000003140d7211 */ /* 0x080fe400010f0c13 */
[----:B------:R-:W-:Y:S01]  /*0640*/  LEA R14, P2, R4, UR4, 0x6 ;  /* 0x00000004040e7c11 */ /* 0x000fe2000f8430ff */
[----:B------:R-:W-:Y:S01]  /*0650*/  IMAD.WIDE.U32 R44, R0, UR16, RZ ;  /* 0x00000010002c7c25 */ /* 0x000fe2000f8e00ff */
[----:B------:R-:W-:Y:S02]  /*0660*/  IADD3.X R6, R13, R3, RZ, P3, !PT ;  /* 0x000000030d067210 */ /* 0x000fe40001ffe4ff */
[----:B------:R-:W-:Y:S01]  /*0670*/  LEA.HI.X R13, R4, UR5, R13, 0x6, P2 ;  /* 0x00000005040d7c11 */ /* 0x000fe200090f340d */
[----:B------:R-:W-:Y:S01]  /*0680*/  ULDC.64 UR4, c[0x0][0x218] ;  /* 0x0000860000047ab9 */ /* 0x000fe20000000a00 */
[----:B------:R-:W-:Y:S01]  /*0690*/  IADD3 R26, R43, R5, RZ ;  /* 0x000000052b1a7210 */ /* 0x000fe20007ffe0ff */
[----:B------:R-:W-:Y:S01]  /*06a0*/  IMAD R5, R0, UR8, RZ ;  /* 0x0000000800057c24 */ /* 0x000fe2000f8e02ff */
[----:B------:R-:W-:-:S02]  /*06b0*/  IADD3 R24, P2, R61, R42, RZ ;  /* 0x0000002a3d187210 */ /* 0x000fc40007f5e0ff */
[----:B------:R-:W-:Y:S01]  /*06c0*/  SHF.L.U64.HI R6, R7, 0x5, R6 ;  /* 0x0000000507067819 */ /* 0x000fe20000010206 */
[----:B------:R-:W-:Y:S01]  /*06d0*/  IMAD.IADD R22, R45, 0x1, R5 ;  /* 0x000000012d167824 */ /* 0x000fe200078e0205 */
[----:B------:R-:W-:Y:S01]  /*06e0*/  SHF.L.U32 R7, R7, 0x5, RZ ;  /* 0x0000000507077819 */ /* 0x000fe200000006ff */
[--C-:B------:R-:W-:Y:S01]  /*06f0*/  IMAD.X R25, RZ, RZ, R26.reuse, P2 ;  /* 0x000000ffff197224 */ /* 0x100fe200010e061a */
[----:B------:R-:W-:Y:S02]  /*0700*/  @P1 IADD3 R4, P2, R24, UR9, RZ ;  /* 0x0000000918041c10 */ /* 0x000fe4000ff5e0ff */
[----:B------:R-:W-:Y:S02]  /*0710*/  IADD3 R30, P4, R16, R42, RZ ;  /* 0x0000002a101e7210 */ /* 0x000fe40007f9e0ff */
[----:B------:R-:W-:Y:S02]  /*0720*/  @P1 IADD3.X R0, R25, UR13, RZ, P2, !PT ;  /* 0x0000000d19001c10 */ /* 0x000fe400097fe4ff */
[----:B------:R-:W-:Y:S01]  /*0730*/  LEA R12, P2, R7, UR4, 0x1 ;  /* 0x00000004070c7c11 */ /* 0x000fe2000f8408ff */
[----:B------:R-:W-:Y:S01]  /*0740*/  IMAD.X R31, RZ, RZ, R26, P4 ;  /* 0x000000ffff1f7224 */ /* 0x000fe200020e061a */
[----:B------:R-:W-:-:S02]  /*0750*/  @P0 LEA R2, P4, R11, R30, 0x2 ;  /* 0x0000001e0b020211 */ /* 0x000fc400078810ff */
[----:B------:R-:W-:Y:S01]  /*0760*/  LEA.HI.X R11, R7, UR5, R6, 0x1, P2 ;  /* 0x00000005070b7c11 */ /* 0x000fe200090f0c06 */
[----:B------:R-:W-:Y:S01]  /*0770*/  @!P1 IMAD.MOV.U32 R29, RZ, RZ, RZ ;  /* 0x000000ffff1d9224 */ /* 0x000fe200078e00ff */
[----:B------:R-:W-:Y:S01]  /*0780*/  IADD3 R60, P2, R61, R44, RZ ;  /* 0x0000002c3d3c7210 */ /* 0x000fe20007f5e0ff */
[----:B------:R-:W-:Y:S01]  /*0790*/  ULDC.64 UR4, c[0x0][0x230] ;  /* 0x00008c0000047ab9 */ /* 0x000fe20000000a00 */
[----:B------:R-:W-:Y:S02]  /*07a0*/  @P1 LEA R34, P3, R4, R14, 0x2 ;  /* 0x0000000e04221211 */ /* 0x000fe400078610ff */
[----:B------:R-:W-:Y:S01]  /*07b0*/  @P0 LEA.HI.X R3, R21, R31, R8, 0x2, P4 ;  /* 0x0000001f15030211 */ /* 0x000fe200020f1408 */
[----:B------:R-:W-:Y:S01]  /*07c0*/  @P1 IMAD.SHL.U32 R49, R60, 0x4, RZ ;  /* 0x000000043c311824 */ /* 0x000fe200078e00ff */
[----:B------:R-:W-:Y:S02]  /*07d0*/  IADD3.X R61, RZ, R22, RZ, P2, !PT ;  /* 0x00000016ff3d7210 */ /* 0x000fe400017fe4ff */
[----:B------:R-:W-:-:S02]  /*07e0*/  @P0 LEA R32, P4, R2, R14, 0x2 ;  /* 0x0000000e02200211 */ /* 0x000fc400078810ff */
[----:B------:R-:W-:Y:S02]  /*07f0*/  IADD3 R10, P2, R12, UR6, RZ ;  /* 0x000000060c0a7c10 */ /* 0x000fe4000ff5e0ff */
[-C--:B------:R-:W-:Y:S02]  /*0800*/  @P1 LEA.HI.X R35, R4, R13.reuse, R0, 0x2, P3 ;  /* 0x0000000d04231211 */ /* 0x080fe400018f1400 */
[----:B------:R-:W-:Y:S02]  /*0810*/  @!P1 CS2R R4, SRZ ;  /* 0x0000000000049805 */ /* 0x000fe4000001ff00 */
[----:B------:R-:W-:Y:S02]  /*0820*/  @P1 LEA R40, P3, R24, R14, 0x2 ;  /* 0x0000000e18281211 */ /* 0x000fe400078610ff */
[----:B------:R-:W-:Y:S02]  /*0830*/  @P0 LEA.HI.X R33, R2, R13, R3, 0x2, P4 ;  /* 0x0000000d02210211 */ /* 0x000fe400020f1403 */
[----:B------:R-:W-:-:S02]  /*0840*/  IADD3.X R8, R11, UR7, RZ, P2, !PT ;  /* 0x000000070b087c10 */ /* 0x000fc400097fe4ff */
[----:B------:R-:W-:Y:S02]  /*0850*/  @P1 SHF.L.U64.HI R2, R60, 0x2, R61 ;  /* 0x000000023c021819 */ /* 0x000fe4000001023d */
[C---:B------:R-:W-:Y:S02]  /*0860*/  @P1 IADD3 R48, P2, R49.reuse, R10, RZ ;  /* 0x0000000a31301210 */ /* 0x040fe40007f5e0ff */
[----:B------:R-:W-:Y:S02]  /*0870*/  @P1 LEA.HI.X R41, R24, R13, R25, 0x2, P3 ;  /* 0x0000000d18291211 */ /* 0x000fe400018f1419 */
[----:B------:R-:W-:Y:S02]  /*0880*/  @P1 IADD3 R46, P3, R49, R12, RZ ;  /* 0x0000000c312e1210 */ /* 0x000fe40007f7e0ff */
[C---:B------:R-:W-:Y:S01]  /*0890*/  @P1 IADD3.X R49, R2.reuse, R8, RZ, P2, !PT ;  /* 0x0000000802311210 */ /* 0x040fe200017fe4ff */
[----:B------:R0:W5:Y:S01]  /*08a0*/  @P1 LDG.E R5, desc[UR10][R40.64] ;  /* 0x0000000a28051981 */ /* 0x000162000c1e1900 */
[----:B------:R-:W-:Y:S01]  /*08b0*/  @P1 IADD3.X R47, R2, R11, RZ, P3, !PT ;  /* 0x0000000b022f1210 */ /* 0x000fe20001ffe4ff */
[----:B------:R-:W-:Y:S01]  /*08c0*/  @!P1 IMAD.MOV.U32 R3, RZ, RZ, RZ ;  /* 0x000000ffff039224 */ /* 0x000fe200078e00ff */
[----:B------:R-:W-:Y:S01]  /*08d0*/  @P1 IADD3 R21, P3, R60, UR16, RZ ;  /* 0x000000103c151c10 */ /* 0x000fe2000ff7e0ff */
[----:B------:R-:W5:Y:S03]  /*08e0*/  @P1 LDG.E R29, desc[UR10][R48.64] ;  /* 0x0000000a301d1981 */ /* 0x000f66000c1e1900 */
[----:B------:R-:W-:Y:S01]  /*08f0*/  @P1 IADD3.X R0, R61, UR8, RZ, P3, !PT ;  /* 0x000000083d001c10 */ /* 0x000fe20009ffe4ff */
[----:B------:R-:W-:Y:S01]  /*0900*/  VOTEU.ANY UP0, P1 ;  /* 0x00000000003f7886 */ /* 0x000fe20000800100 */
[----:B------:R1:W5:Y:S01]  /*0910*/  @P1 LDG.E R3, desc[UR10][R46.64] ;  /* 0x0000000a2e031981 */ /* 0x000362000c1e1900 */
[----:B------:R-:W-:-:S02]  /*0920*/  @!P1 MOV R27, RZ ;  /* 0x000000ff001b9202 */ /* 0x000fc40000000f00 */
[C---:B------:R-:W-:Y:S01]  /*0930*/  @P1 SHF.L.U64.HI R0, R21.reuse, 0x2, R0 ;  /* 0x0000000215001819 */ /* 0x040fe20000010200 */
[----:B------:R-:W-:Y:S01]  /*0940*/  @P1 IMAD.SHL.U32 R21, R21, 0x4, RZ ;  /* 0x0000000415151824 */ /* 0x000fe200078e00ff */
[----:B------:R-:W-:Y:S01]  /*0950*/  @!P0 MOV R58, RZ ;  /* 0x000000ff003a8202 */ /* 0x000fe20000000f00 */
[----:B------:R-:W-:Y:S01]  /*0960*/  BSSY B0, `(.L_x_1735) ;  /* 0x000002f000007945 */ /* 0x000fe20003800000 */
[----:B------:R-:W5:Y:S02]  /*0970*/  @P1 LDG.E R27, desc[UR10][R34.64] ;  /* 0x0000000a221b1981 */ /* 0x000f64000c1e1900 */
[C---:B0-----:R-:W-:Y:S02]  /*0980*/  @P1 IADD3 R40, P2, R21.reuse, R12, RZ ;  /* 0x0000000c15281210 */ /* 0x041fe40007f5e0ff */
[----:B-1----:R-:W-:Y:S01]  /*0990*/  @P1 IADD3 R46, P3, R21, R10, RZ ;  /* 0x0000000a152e1210 */ /* 0x002fe20007f7e0ff */
[----:B------:R-:W5:Y:S02]  /*09a0*/  @P0 LDG.E R58, desc[UR10][R32.64] ;  /* 0x0000000a203a0981 */ /* 0x000f64000c1e1900 */
[----:B------:R-:W-:Y:S01]  /*09b0*/  @P1 IMAD.X R41, R0, 0x1, R11, P2 ;  /* 0x0000000100291824 */ /* 0x000fe200010e060b */
[----:B------:R-:W-:-:S04]  /*09c0*/  ISETP.NE.U32.AND P2, PT, RZ, UR4, PT ;  /* 0x00000004ff007c0c */ /* 0x000fc8000bf45070 */
[----:B------:R-:W-:Y:S01]  /*09d0*/  ISETP.NE.AND.EX P2, PT, RZ, UR5, PT, P2 ;  /* 0x00000005ff007c0c */ /* 0x000fe2000bf45320 */
[----:B------:R-:W-:Y:S01]  /*09e0*/  @UP0 ULOP3.LUT UR4, UR16, 0xfffffffe, URZ, 0xc0, !UPT ;  /* 0xfffffffe10040892 */ /* 0x000fe2000f8ec03f */
[----:B------:R-:W-:Y:S01]  /*09f0*/  @P1 IMAD.X R47, R0, 0x1, R8, P3 ;  /* 0x00000001002f1824 */ /* 0x000fe200018e0608 */
[----:B------:R-:W-:Y:S01]  /*0a00*/  @UP0 ULOP3.LUT UR5, UR17, 0x3fffffff, URZ, 0xc0, !UPT ;  /* 0x3fffffff11050892 */ /* 0x000fe2000f8ec03f */
[----:B------:R-:W-:Y:S01]  /*0a10*/  @!P1 MOV R21, RZ ;  /* 0x000000ff00159202 */ /* 0x000fe20000000f00 */
[----:B------:R-:W5:Y:S08]  /*0a20*/  @P1 LDG.E R4, desc[UR10][R40.64] ;  /* 0x0000000a28041981 */ /* 0x000f70000c1e1900 */
[----:B------:R-:W0:Y:S01]  /*0a30*/  @P2 LDC.64 R56, c[0x0][0x230] ;  /* 0x00008c00ff382b82 */ /* 0x000e220000000a00 */
[----:B------:R-:W-:Y:S01]  /*0a40*/  @P1 IADD3 R0, P4, R24, UR4, RZ ;  /* 0x0000000418001c10 */ /* 0x000fe2000ff9e0ff */
[----:B------:R1:W5:Y:S01]  /*0a50*/  @P1 LDG.E R21, desc[UR10][R46.64] ;  /* 0x0000000a2e151981 */ /* 0x000362000c1e1900 */
[----:B------:R-:W-:-:S02]  /*0a60*/  @P1 IADD3 R28, P3, R60, UR6, RZ ;  /* 0x000000063c1c1c10 */ /* 0x000fc4000ff7e0ff */
[----:B------:R-:W-:Y:S02]  /*0a70*/  @P1 IADD3.X R2, R25, UR5, RZ, P4, !PT ;  /* 0x0000000519021c10 */ /* 0x000fe4000a7fe4ff */
[----:B------:R-:W-:Y:S02]  /*0a80*/  @P1 SHF.L.U32 R55, R28, 0x2, RZ ;  /* 0x000000021c371819 */ /* 0x000fe400000006ff */
[----:B------:R-:W-:Y:S02]  /*0a90*/  @P1 IADD3.X R23, R61, UR7, RZ, P3, !PT ;  /* 0x000000073d171c10 */ /* 0x000fe40009ffe4ff */
[----:B------:R-:W-:Y:S01]  /*0aa0*/  @P1 LEA R52, P4, R0, R14, 0x2 ;  /* 0x0000000e00341211 */ /* 0x000fe200078810ff */
[----:B------:R-:W-:Y:S01]  /*0ab0*/  @!P1 IMAD.MOV.U32 R35, RZ, RZ, RZ ;  /* 0x000000ffff239224 */ /* 0x000fe200078e00ff */
[----:B-1----:R-:W-:Y:S01]  /*0ac0*/  @P1 IADD3 R46, P3, R55, R12, RZ ;  /* 0x0000000c372e1210 */ /* 0x002fe20007f7e0ff */
[----:B------:R-:W-:Y:S01]  /*0ad0*/  @!P1 IMAD.MOV.U32 R40, RZ, RZ, RZ ;  /* 0x000000ffff289224 */ /* 0x000fe200078e00ff */
[----:B------:R-:W-:-:S02]  /*0ae0*/  @P1 SHF.L.U64.HI R28, R28, 0x2, R23 ;  /* 0x000000021c1c1819 */ /* 0x000fc40000010217 */
[----:B------:R-:W-:Y:S02]  /*0af0*/  @P1 LEA.HI.X R53, R0, R13, R2, 0x2, P4 ;  /* 0x0000000d00351211 */ /* 0x000fe400020f1402 */
[----:B------:R-:W-:Y:S01]  /*0b00*/  @!P1 MOV R32, RZ ;  /* 0x000000ff00209202 */ /* 0x000fe20000000f00 */
[----:B------:R-:W-:Y:S06]  /*0b10*/  @!P1 BRA `(.L_x_1736) ;  /* 0x00000000004c9947 */ /* 0x000fec0003800000 */
[----:B------:R-:W-:Y:S01]  /*0b20*/  MOV R33, UR16 ;  /* 0x0000001000217c02 */ /* 0x000fe20008000f00 */
[----:B------:R-:W-:Y:S01]  /*0b30*/  UIMAD UR5, UR8, 0x3, URZ ;  /* 0x00000003080578a4 */ /* 0x000fe2000f8e023f */
[----:B------:R-:W-:Y:S01]  /*0b40*/  IMAD.U32 R23, RZ, RZ, UR9 ;  /* 0x00000009ff177e24 */ /* 0x000fe2000f8e00ff */
[----:B------:R-:W-:Y:S02]  /*0b50*/  UIMAD UR4, UR13, 0x3, URZ ;  /* 0x000000030d0478a4 */ /* 0x000fe4000f8e023f */
[----:B------:R-:W-:-:S04]  /*0b60*/  IMAD.WIDE.U32 R32, R33, 0x3, R60 ;  /* 0x0000000321207825 */ /* 0x000fc800078e003c */
[----:B------:R-:W-:Y:S01]  /*0b70*/  IMAD.WIDE.U32 R24, R23, 0x3, R24 ;  /* 0x0000000317187825 */ /* 0x000fe200078e0018 */
[----:B------:R-:W-:-:S03]  /*0b80*/  IADD3 R23, R33, UR5, RZ ;  /* 0x0000000521177c10 */ /* 0x000fc6000fffe0ff */
[C---:B------:R-:W-:Y:S01]  /*0b90*/  IMAD.SHL.U32 R41, R32.reuse, 0x4, RZ ;  /* 0x0000000420297824 */ /* 0x040fe200078e00ff */
[----:B------:R-:W-:Y:S02]  /*0ba0*/  SHF.L.U64.HI R0, R32, 0x2, R23 ;  /* 0x0000000220007819 */ /* 0x000fe40000010217 */
[----:B------:R-:W-:Y:S02]  /*0bb0*/  IADD3 R2, R25, UR4, RZ ;  /* 0x0000000419027c10 */ /* 0x000fe4000fffe0ff */
[C---:B------:R-:W-:Y:S02]  /*0bc0*/  LEA R34, P4, R24.reuse, R14, 0x2 ;  /* 0x0000000e18227211 */ /* 0x040fe400078810ff */
[C---:B------:R-:W-:Y:S02]  /*0bd0*/  IADD3 R32, P5, R41.reuse, R12, RZ ;  /* 0x0000000c29207210 */ /* 0x040fe40007fbe0ff */
[----:B------:R-:W-:Y:S02]  /*0be0*/  IADD3 R40, P6, R41, R10, RZ ;  /* 0x0000000a29287210 */ /* 0x000fe40007fde0ff */
[----:B------:R-:W-:Y:S01]  /*0bf0*/  LEA.HI.X R35, R24, R13, R2, 0x2, P4 ;  /* 0x0000000d18237211 */ /* 0x000fe200020f1402 */
[C---:B------:R-:W-:Y:S01]  /*0c00*/  IMAD.X R33, R0.reuse, 0x1, R11, P5 ;  /* 0x0000000100217824 */ /* 0x040fe200028e060b */
[----:B------:R-:W-:-:S04]  /*0c10*/  IADD3.X R41, R0, R8, RZ, P6, !PT ;  /* 0x0000000800297210 */ /* 0x000fc800037fe4ff */
[----:B------:R1:W5:Y:S04]  /*0c20*/  LDG.E R35, desc[UR10][R34.64] ;  /* 0x0000000a22237981 */ /* 0x000368000c1e1900 */
[----:B------:R1:W5:Y:S04]  /*0c30*/  LDG.E R32, desc[UR10][R32.64] ;  /* 0x0000000a20207981 */ /* 0x000368000c1e1900 */
[----:B------:R1:W5:Y:S02]  /*0c40*/  LDG.E R40, desc[UR10][R40.64] ;  /* 0x0000000a28287981 */ /* 0x000364000c1e1900 */
.L_x_1736:
[----:B------:R-:W-:Y:S05]  /*0c50*/  BSYNC B0 ;  /* 0x0000000000007941 */ /* 0x000fea0003800000 */
.L_x_1735:
[----:B0-----:R-:W2:Y:S01]  /*0c60*/  @P2 LDG.E R56, desc[UR10][R56.64] ;  /* 0x0000000a38382981 */ /* 0x001ea2000c1e1900 */
[----:B------:R-:W-:Y:S01]  /*0c70*/  UIMAD.WIDE.U32 UR14, UR16, 0x4, URZ ;  /* 0x00000004100e78a5 */ /* 0x000fe2000f8e003f */
[----:B------:R-:W-:Y:S01]  /*0c80*/  IADD3 R24, P4, R16, R44, RZ ;  /* 0x0000002c10187210 */ /* 0x000fe20007f9e0ff */
[----:B------:R-:W-:Y:S01]  /*0c90*/  USHF.L.U32 UR4, UR17, 0x2, URZ ;  /* 0x0000000211047899 */ /* 0x000fe2000800063f */
[----:B------:R-:W-:Y:S01]  /*0ca0*/  @P1 IMAD.X R47, R28, 0x1, R11, P3 ;  /* 0x000000011c2f1824 */ /* 0x000fe200018e060b */
[----:B------:R-:W-:Y:S02]  /*0cb0*/  @!P1 MOV R2, RZ ;  /* 0x000000ff00029202 */ /* 0x000fe40000000f00 */
[----:B------:R-:W-:Y:S01]  /*0cc0*/  IMAD.X R25, RZ, RZ, R22, P4 ;  /* 0x000000ffff197224 */ /* 0x000fe200020e0616 */
[----:B------:R-:W-:Y:S02]  /*0cd0*/  @P0 IADD3 R0, P4, R24, UR14, RZ ;  /* 0x0000000e18000c10 */ /* 0x000fe4000ff9e0ff */
[----:B-1----:R-:W-:Y:S01]  /*0ce0*/  MOV R41, UR4 ;  /* 0x0000000400297c02 */ /* 0x002fe20008000f00 */
[----:B------:R0:W5:Y:S01]  /*0cf0*/  @P1 LDG.E R2, desc[UR10][R46.64] ;  /* 0x0000000a2e021981 */ /* 0x000162000c1e1900 */
[----:B------:R-:W-:Y:S01]  /*0d00*/  @P1 IADD3 R54, P3, R55, R10, RZ ;  /* 0x0000000a37361210 */ /* 0x000fe20007f7e0ff */
[----:B------:R-:W-:Y:S01]  /*0d10*/  @P0 IMAD.SHL.U32 R33, R0, 0x4, RZ ;  /* 0x0000000400210824 */ /* 0x000fe200078e00ff */
[----:B------:R-:W-:-:S02]  /*0d20*/  @P0 IADD3.X R41, R25, UR15, R41, P4, !PT ;  /* 0x0000000f19290c10 */ /* 0x000fc4000a7fe429 */
[----:B------:R-:W-:Y:S01]  /*0d30*/  @!P1 MOV R23, RZ ;  /* 0x000000ff00179202 */ /* 0x000fe20000000f00 */
[----:B------:R-:W-:Y:S01]  /*0d40*/  @P1 IMAD.X R55, R28, 0x1, R8, P3 ;  /* 0x000000011c371824 */ /* 0x000fe200018e0608 */
[----:B------:R-:W-:Y:S02]  /*0d50*/  @P0 SHF.L.U64.HI R0, R0, 0x2, R41 ;  /* 0x0000000200000819 */ /* 0x000fe40000010229 */
[C---:B------:R-:W-:Y:S02]  /*0d60*/  @P0 IADD3 R50, P3, R33.reuse, R12, RZ ;  /* 0x0000000c21320210 */ /* 0x040fe40007f7e0ff */
[----:B0-----:R-:W-:Y:S01]  /*0d70*/  @P0 IADD3 R46, P4, R33, R10, RZ ;  /* 0x0000000a212e0210 */ /* 0x001fe20007f9e0ff */
[----:B-----5:R-:W-:Y:S01]  /*0d80*/  HADD2.F32 R33, -RZ, R3.H0_H0 ;  /* 0x20000003ff217230 */ /* 0x020fe20000004100 */
[----:B------:R0:W5:Y:S01]  /*0d90*/  @P1 LDG.E R23, desc[UR10][R54.64] ;  /* 0x0000000a36171981 */ /* 0x000162000c1e1900 */
[C---:B------:R-:W-:Y:S01]  /*0da0*/  @P0 IMAD.X R51, R0.reuse, 0x1, R11, P3 ;  /* 0x0000000100330824 */ /* 0x040fe200018e060b */
[----:B------:R-:W-:Y:S01]  /*0db0*/  @P0 IADD3.X R47, R0, R8, RZ, P4, !PT ;  /* 0x00000008002f0210 */ /* 0x000fe200027fe4ff */
[----:B------:R-:W-:-:S02]  /*0dc0*/  IMAD.MOV.U32 R41, RZ, RZ, 0x3bbb989d ;  /* 0x3bbb989dff297424 */ /* 0x000fc400078e00ff */
[----:B------:R-:W-:Y:S01]  /*0dd0*/  FMUL R0, R33, -1.7020000219345092773 ;  /* 0xbfd9db2321007820 */ /* 0x000fe20000400000 */
[----:B0-----:R-:W-:-:S03]  /*0de0*/  HFMA2.MMA R55, -RZ, RZ, 3.7421875, 0 ;  /* 0x437c0000ff377435 */ /* 0x001fc600000001ff */
[----:B------:R-:W-:-:S07]  /*0df0*/  FFMA.SAT R34, R0, R41, 0.5 ;  /* 0x3f00000000227423 */ /* 0x000fce0000002029 */
[----:B------:R-:W-:-:S04]  /*0e00*/  FFMA.RM R34, R34, R55, 12582913 ;  /* 0x4b40000122227423 */ /* 0x000fc80000004037 */
[----:B------:R-:W-:-:S04]  /*0e10*/  FADD R41, R34, -12583039 ;  /* 0xcb40007f22297421 */ /* 0x000fc80000000000 */
[----:B------:R-:W-:-:S04]  /*0e20*/  FFMA R41, R0, 1.4426950216293334961, -R41 ;  /* 0x3fb8aa3b00297823 */ /* 0x000fc80000000829 */
[----:B------:R-:W-:-:S06]  /*0e30*/  FFMA R41, R0, 1.925963033500011079e-08, R41 ;  /* 0x32a5706000297823 */ /* 0x000fcc0000000029 */
[----:B------:R-:W0:Y:S01]  /*0e40*/  MUFU.EX2 R41, R41 ;  /* 0x0000002900297308 */ /* 0x000e220000000800 */
[----:B------:R-:W-:Y:S01]  /*0e50*/  IMAD.SHL.U32 R0, R34, 0x800000, RZ ;  /* 0x0080000022007824 */ /* 0x000fe200078e00ff */
[----:B------:R-:W-:Y:S02]  /*0e60*/  @!P1 MOV R28, RZ ;  /* 0x000000ff001c9202 */ /* 0x000fe40000000f00 */
[----:B------:R-:W-:Y:S01]  /*0e70*/  @!P0 CS2R R48, SRZ ;  /* 0x0000000000308805 */ /* 0x000fe2000001ff00 */
[----:B------:R-:W-:Y:S01]  /*0e80*/  UMOV UR12, 0x3f800000 ;  /* 0x3f800000000c7882 */ /* 0x000fe20000000000 */
[----:B------:R-:W-:Y:S01]  /*0e90*/  BSSY B0, `(.L_x_1737) ;  /* 0x0000023000007945 */ /* 0x000fe20003800000 */
[----:B------:R-:W-:Y:S02]  /*0ea0*/  @!P0 MOV R57, RZ ;  /* 0x000000ff00398202 */ /* 0x000fe40000000f00 */
[----:B------:R-:W-:Y:S01]  /*0eb0*/  @!P0 CS2R R54, SRZ ;  /* 0x0000000000368805 */ /* 0x000fe2000001ff00 */
[----:B------:R1:W5:Y:S04]  /*0ec0*/  @P1 LDG.E R28, desc[UR10][R52.64] ;  /* 0x0000000a341c1981 */ /* 0x000368000c1e1900 */
[----:B------:R3:W5:Y:S04]  /*0ed0*/  @P0 LDG.E R49, desc[UR10][R50.64] ;  /* 0x0000000a32310981 */ /* 0x000768000c1e1900 */
[----:B------:R3:W5:Y:S01]  /*0ee0*/  @P0 LDG.E R48, desc[UR10][R46.64] ;  /* 0x0000000a2e300981 */ /* 0x000762000c1e1900 */
[----:B0-----:R-:W-:-:S05]  /*0ef0*/  FFMA R0, R0, R41, 1 ;  /* 0x3f80000000007423 */ /* 0x001fca0000000029 */
[----:B------:R-:W-:-:S04]  /*0f00*/  IADD3 R34, R0, 0x1800000, RZ ;  /* 0x0180000000227810 */ /* 0x000fc80007ffe0ff */
[----:B------:R-:W-:Y:S02]  /*0f10*/  LOP3.LUT R34, R34, 0x7f800000, RZ, 0xc0, !PT ;  /* 0x7f80000022227812 */ /* 0x000fe400078ec0ff */
[----:B------:R-:W-:Y:S02]  /*0f20*/  @!P0 CS2R R46, SRZ ;  /* 0x00000000002e8805 */ /* 0x000fe4000001ff00 */
[----:B-1----:R-:W-:Y:S02]  /*0f30*/  @!P0 CS2R R52, SRZ ;  /* 0x0000000000348805 */ /* 0x002fe4000001ff00 */
[----:B------:R-:W-:Y:S02]  /*0f40*/  @!P0 CS2R R50, SRZ ;  /* 0x0000000000328805 */ /* 0x000fe4000001ff00 */
[----:B------:R-:W-:Y:S01]  /*0f50*/  ISETP.GT.U32.AND P3, PT, R34, 0x1ffffff, PT ;  /* 0x01ffffff2200780c */ /* 0x000fe20003f64070 */
[----:B------:R-:W-:Y:S01]  /*0f60*/  IMAD.SHL.U32 R34, R59, 0x20, RZ ;  /* 0x000000203b227824 */ /* 0x000fe200078e00ff */
[----:B--2---:R-:W-:Y:S01]  /*0f70*/  @P2 R2UR UR12, R56 ;  /* 0x00000000380c22ca */ /* 0x004fe200000e0000 */
[----:B---3--:R-:W-:-:S14]  /*0f80*/  @!P0 BRA `(.L_x_1738) ;  /* 0x00000000004c8947 */ /* 0x008fdc0003800000 */
[----:B------:R-:W-:Y:S01]  /*0f90*/  IMAD.U32 R57, RZ, RZ, UR16 ;  /* 0x00000010ff397e24 */ /* 0x000fe2000f8e00ff */
[----:B------:R-:W-:Y:S01]  /*0fa0*/  UIMAD UR5, UR8, 0x5, URZ ;  /* 0x00000005080578a4 */ /* 0x000fe2000f8e023f */
[----:B------:R-:W-:Y:S01]  /*0fb0*/  MOV R47, UR9 ;  /* 0x00000009002f7c02 */ /* 0x000fe20008000f00 */
[----:B------:R-:W-:Y:S01]  /*0fc0*/  UIMAD UR4, UR13, 0x5, URZ ;  /* 0x000000050d0478a4 */ /* 0x000fe2000f8e023f */
[----:B------:R-:W-:-:S04]  /*0fd0*/  IMAD.WIDE.U32 R56, R57, 0x5, R24 ;  /* 0x0000000539387825 */ /* 0x000fc800078e0018 */
[----:B------:R-:W-:Y:S01]  /*0fe0*/  VIADD R41, R57, UR5 ;  /* 0x0000000539297c36 */ /* 0x000fe20008000000 */
[----:B------:R-:W-:Y:S01]  /*0ff0*/  SHF.L.U32 R63, R56, 0x2, RZ ;  /* 0x00000002383f7819 */ /* 0x000fe200000006ff */
[----:B------:R-:W-:-:S03]  /*1000*/  IMAD.WIDE.U32 R46, R47, 0x5, R30 ;  /* 0x000000052f2e7825 */ /* 0x000fc600078e001e */
[----:B------:R-:W-:Y:S01]  /*1010*/  SHF.L.U64.HI R41, R56, 0x2, R41 ;  /* 0x0000000238297819 */ /* 0x000fe20000010229 */
[----:B------:R-:W-:Y:S01]  /*1020*/  VIADD R47, R47, UR4 ;  /* 0x000000042f2f7c36 */ /* 0x000fe20008000000 */
        /* <DEDUP_REMOVED lines=9> */
.L_x_1738:
[----:B------:R-:W-:Y:S05]  /*10c0*/  BSYNC B0 ;  /* 0x0000000000007941 */ /* 0x000fea0003800000 */
.L_x_1737:
[----:B------:R-:W-:Y:S04]  /*10d0*/  BSSY B0, `(.L_x_1739) ;  /* 0x0000019000007945 */ /* 0x000fe80003800000 */
[----:B------:R-:W-:Y:S05]  /*10e0*/  @!P0 BRA `(.L_x_1740) ;  /* 0x00000000005c8947 */ /* 0x000fea0003800000 */
[----:B------:R-:W-:Y:S01]  /*10f0*/  MOV R53, UR16 ;  /* 0x0000001000357c02 */ /* 0x000fe20008000f00 */
[----:B0-----:R-:W-:Y:S01]  /*1100*/  IMAD.MOV.U32 R63, RZ, RZ, R25 ;  /* 0x000000ffff3f7224 */ /* 0x001fe200078e0019 */
[----:B------:R-:W-:Y:S01]  /*1110*/  MOV R62, R24 ;  /* 0x00000018003e7202 */ /* 0x000fe20000000f00 */
[----:B------:R-:W-:Y:S01]  /*1120*/  UIMAD UR5, UR8, 0x6, URZ ;  /* 0x00000006080578a4 */ /* 0x000fe2000f8e023f */
[----:B------:R-:W-:Y:S01]  /*1130*/  MOV R54, R30 ;  /* 0x0000001e00367202 */ /* 0x000fe20000000f00 */
[----:B------:R-:W-:Y:S01]  /*1140*/  IMAD.U32 R41, RZ, RZ, UR9 ;  /* 0x00000009ff297e24 */ /* 0x000fe2000f8e00ff */
[----:B------:R-:W-:Y:S01]  /*1150*/  UIMAD UR4, UR13, 0x6, URZ ;  /* 0x000000060d0478a4 */ /* 0x000fe2000f8e023f */
[----:B------:R-:W-:-:S04]  /*1160*/  IMAD.WIDE.U32 R62, R53, 0x6, R62 ;  /* 0x00000006353e7825 */ /* 0x000fc800078e003e */
[----:B------:R-:W-:Y:S02]  /*1170*/  IMAD.MOV.U32 R55, RZ, RZ, R31 ;  /* 0x000000ffff377224 */ /* 0x000fe400078e001f */
[----:B------:R-:W-:Y:S01]  /*1180*/  IMAD.WIDE.U32 R54, R41, 0x6, R54 ;  /* 0x0000000629367825 */ /* 0x000fe200078e0036 */
[----:B------:R-:W-:-:S03]  /*1190*/  IADD3 R41, R63, UR5, RZ ;  /* 0x000000053f297c10 */ /* 0x000fc6000fffe0ff */
[C---:B------:R-:W-:Y:S01]  /*11a0*/  IMAD.SHL.U32 R63, R62.reuse, 0x4, RZ ;  /* 0x000000043e3f7824 */ /* 0x040fe200078e00ff */
[----:B------:R-:W-:Y:S02]  /*11b0*/  SHF.L.U64.HI R41, R62, 0x2, R41 ;  /* 0x000000023e297819 */ /* 0x000fe40000010229 */
[----:B------:R-:W-:Y:S02]  /*11c0*/  IADD3 R53, R55, UR4, RZ ;  /* 0x0000000437357c10 */ /* 0x000fe4000fffe0ff */
[C---:B------:R-:W-:Y:S02]  /*11d0*/  IADD3 R64, P4, R63.reuse, R12, RZ ;  /* 0x0000000c3f407210 */ /* 0x040fe40007f9e0ff */
[C---:B------:R-:W-:Y:S02]  /*11e0*/  LEA R66, P2, R54.reuse, R14, 0x2 ;  /* 0x0000000e36427211 */ /* 0x040fe400078410ff */
[----:B------:R-:W-:Y:S01]  /*11f0*/  IADD3 R62, P5, R63, R10, RZ ;  /* 0x0000000a3f3e7210 */ /* 0x000fe20007fbe0ff */
[----:B------:R-:W-:Y:S01]  /*1200*/  IMAD.X R65, R41, 0x1, R11, P4 ;  /* 0x0000000129417824 */ /* 0x000fe200020e060b */
[----:B------:R-:W-:-:S02]  /*1210*/  LEA.HI.X R67, R54, R13, R53, 0x2, P2 ;  /* 0x0000000d36437211 */ /* 0x000fc400010f1435 */
[----:B------:R-:W-:Y:S02]  /*1220*/  IADD3.X R63, R41, R8, RZ, P5, !PT ;  /* 0x00000008293f7210 */ /* 0x000fe40002ffe4ff */
[----:B------:R1:W5:Y:S04]  /*1230*/  LDG.E R54, desc[UR10][R64.64] ;  /* 0x0000000a40367981 */ /* 0x000368000c1e1900 */
[----:B------:R1:W5:Y:S04]  /*1240*/  LDG.E R53, desc[UR10][R66.64] ;  /* 0x0000000a42357981 */ /* 0x000368000c1e1900 */
[----:B------:R1:W5:Y:S02]  /*1250*/  LDG.E R55, desc[UR10][R62.64] ;  /* 0x0000000a3e377981 */ /* 0x000364000c1e1900 */
.L_x_1740:
[----:B------:R-:W-:Y:S05]  /*1260*/  BSYNC B0 ;  /* 0x0000000000007941 */ /* 0x000fea0003800000 */
.L_x_1739:
[----:B------:R-:W-:Y:S04]  /*1270*/  BSSY B0, `(.L_x_1741) ;  /* 0x0000017000007945 */ /* 0x000fe80003800000 */
[----:B------:R-:W-:Y:S05]  /*1280*/  @!P0 BRA `(.L_x_1742) ;  /* 0x0000000000548947 */ /* 0x000fea0003800000 */
[----:B------:R-:W-:Y:S01]  /*1290*/  IMAD.U32 R51, RZ, RZ, UR16 ;  /* 0x00000010ff337e24 */ /* 0x000fe2000f8e00ff */
[----:B------:R-:W-:Y:S01]  /*12a0*/  MOV R41, UR9 ;  /* 0x0000000900297c02 */ /* 0x000fe20008000f00 */
[----:B------:R-:W-:Y:S01]  /*12b0*/  UIMAD UR5, UR8, 0x7, URZ ;  /* 0x00000007080578a4 */ /* 0x000fe2000f8e023f */
[----:B------:R-:W-:Y:S01]  /*12c0*/  IMAD.MOV.U32 R50, RZ, RZ, R30 ;  /* 0x000000ffff327224 */ /* 0x000fe200078e001e */
[----:B------:R-:W-:Y:S01]  /*12d0*/  UIMAD UR4, UR13, 0x7, URZ ;  /* 0x000000070d0478a4 */ /* 0x000fe2000f8e023f */
[----:B------:R-:W-:Y:S01]  /*12e0*/  IMAD.WIDE.U32 R24, R51, 0x7, R24 ;  /* 0x0000000733187825 */ /* 0x000fe200078e0018 */
[----:B------:R-:W-:-:S03]  /*12f0*/  MOV R51, R31 ;  /* 0x0000001f00337202 */ /* 0x000fc60000000f00 */
[----:B------:R-:W-:-:S04]  /*1300*/  IMAD.WIDE.U32 R50, R41, 0x7, R50 ;  /* 0x0000000729327825 */ /* 0x000fc800078e0032 */
[----:B------:R-:W-:Y:S01]  /*1310*/  VIADD R41, R25, UR5 ;  /* 0x0000000519297c36 */ /* 0x000fe20008000000 */
[----:B------:R-:W-:Y:S01]  /*1320*/  SHF.L.U32 R25, R24, 0x2, RZ ;  /* 0x0000000218197819 */ /* 0x000fe200000006ff */
[----:B------:R-:W-:Y:S01]  /*1330*/  VIADD R31, R51, UR4 ;  /* 0x00000004331f7c36 */ /* 0x000fe20008000000 */
[----:B01----:R-:W-:Y:S02]  /*1340*/  LEA R62, P2, R50, R14, 0x2 ;  /* 0x0000000e323e7211 */ /* 0x003fe400078410ff */
        /* <DEDUP_REMOVED lines=9> */
.L_x_1742:
[----:B------:R-:W-:Y:S05]  /*13e0*/  BSYNC B0 ;  /* 0x0000000000007941 */ /* 0x000fea0003800000 */
.L_x_1741:
[----:B------:R-:W-:Y:S01]  /*13f0*/  BSSY B1, `(.L_x_1743) ;  /* 0x000000b000017945 */ /* 0x000fe20003800000 */
[----:B------:R-:W-:Y:S01]  /*1400*/  LOP3.LUT R9, R34, 0xffffffe0, R9, 0xe2, !PT ;  /* 0xffffffe022097812 */ /* 0x000fe200078ee209 */
[----:B--2---:R-:W-:Y:S02]  /*1410*/  FMUL R30, R33, 1.7020000219345092773 ;  /* 0x3fd9db23211e7820 */ /* 0x004fe40000400000 */
[----:B------:R-:W-:Y:S05]  /*1420*/  @P3 BRA `(.L_x_1744) ;  /* 0x00000000000c3947 */ /* 0x000fea0003800000 */
[----:B01----:R-:W-:-:S07]  /*1430*/  MOV R64, 0x1450 ;  /* 0x0000145000407802 */ /* 0x003fce0000000f00 */
[----:B-----5:R-:W-:Y:S05]  /*1440*/  CALL.REL.NOINC `($__internal_21_$__cuda_sm20_rcp_rn_f32_slowpath) ;  /* 0x000000d400f87944 */ /* 0x020fea0003c00000 */
[----:B------:R-:W-:Y:S05]  /*1450*/  BRA `(.L_x_1745) ;  /* 0x0000000000107947 */ /* 0x000fea0003800000 */
.L_x_1744:
[----:B------:R-:W2:Y:S02]  /*1460*/  MUFU.RCP R71, R0 ;  /* 0x0000000000477308 */ /* 0x000ea40000001000 */
[----:B--2---:R-:W-:-:S04]  /*1470*/  FFMA R24, R0, R71, -1 ;  /* 0xbf80000000187423 */ /* 0x004fc80000000047 */
[----:B------:R-:W-:-:S04]  /*1480*/  FADD.FTZ R24, -R24, -RZ ;  /* 0x800000ff18187221 */ /* 0x000fc80000010100 */
[----:B------:R-:W-:-:S07]  /*1490*/  FFMA R71, R71, R24, R71 ;  /* 0x0000001847477223 */ /* 0x000fce0000000047 */
.L_x_1745:
[----:B------:R-:W-:Y:S05]  /*14a0*/  BSYNC B1 ;  /* 0x0000000000017941 */ /* 0x000fea0003800000 */
.L_x_1743:
[----:B------:R-:W-:Y:S01]  /*14b0*/  HFMA2.MMA R25, -RZ, RZ, 0.96630859375, -0.0022525787353515625 ;  /* 0x3bbb989dff197435 */ /* 0x000fe200000001ff */
[----:B------:R-:W-:Y:S01]  /*14c0*/  HADD2.F32 R24, -RZ, R3.H0_H0 ;  /* 0x20000003ff187230 */ /* 0x000fe20000004100 */
[----:B------:R-:W-:Y:S01]  /*14d0*/  BSSY B1, `(.L_x_1746) ;  /* 0x000001e000017945 */ /* 0x000fe20003800000 */
[----:B------:R-:W-:-:S03]  /*14e0*/  IMAD.MOV.U32 R34, RZ, RZ, 0x437c0000 ;  /* 0x437c0000ff227424 */ /* 0x000fc600078e00ff */
        /* <DEDUP_REMOVED lines=13> */
[----:B------:R-:W-:Y:S02]  /*15c0*/  HADD2.F32 R25, -RZ, R5.H0_H0 ;  /* 0x20000005ff197230 */ /* 0x000fe40000004100 */
[----:B------:R-:W-:Y:S01]  /*15d0*/  FFMA R0, R30, R0, R71 ;  /* 0x000000001e007223 */ /* 0x000fe20000000047 */
[----:B------:R-:W-:Y:S01]  /*15e0*/  ISETP.GT.U32.AND P2, PT, R31, 0x1ffffff, PT ;  /* 0x01ffffff1f00780c */ /* 0x000fe20003f44070 */
[----:B------:R-:W-:Y:S02]  /*15f0*/  HADD2.F32 R31, -RZ, R29.H0_H0 ;  /* 0x2000001dff1f7230 */ /* 0x000fe40000004100 */
[----:B------:R-:W-:-:S04]  /*1600*/  FMUL R0, R0, R25 ;  /* 0x0000001900007220 */ /* 0x000fc80000400000 */
[----:B------:R-:W-:-:S06]  /*1610*/  FMUL R34, R0, R31 ;  /* 0x0000001f00227220 */ /* 0x000fcc0000400000 */
[----:B------:R-:W-:Y:S05]  /*1620*/  @P2 BRA `(.L_x_1747) ;  /* 0x0000000000102947 */ /* 0x000fea0003800000 */
[----:B------:R-:W-:Y:S02]  /*1630*/  MOV R0, R56 ;  /* 0x0000003800007202 */ /* 0x000fe40000000f00 */
[----:B-1----:R-:W-:-:S07]  /*1640*/  MOV R64, 0x1660 ;  /* 0x0000166000407802 */ /* 0x002fce0000000f00 */
[----:B-----5:R-:W-:Y:S05]  /*1650*/  CALL.REL.NOINC `($__internal_21_$__cuda_sm20_rcp_rn_f32_slowpath) ;  /* 0x000000d400747944 */ /* 0x020fea0003c00000 */
[----:B------:R-:W-:Y:S05]  /*1660*/  BRA `(.L_x_1748) ;  /* 0x0000000000107947 */ /* 0x000fea0003800000 */
.L_x_1747:
[----:B------:R-:W0:Y:S02]  /*1670*/  MUFU.RCP R71, R56 ;  /* 0x0000003800477308 */ /* 0x000e240000001000 */
[----:B0-----:R-:W-:-:S04]  /*1680*/  FFMA R0, R56, R71, -1 ;  /* 0xbf80000038007423 */ /* 0x001fc80000000047 */
[----:B------:R-:W-:-:S04]  /*1690*/  FADD.FTZ R0, -R0, -RZ ;  /* 0x800000ff00007221 */ /* 0x000fc80000010100 */
[----:B------:R-:W-:-:S07]  /*16a0*/  FFMA R71, R71, R0, R71 ;  /* 0x0000000047477223 */ /* 0x000fce0000000047 */
.L_x_1748:
[----:B------:R-:W-:Y:S05]  /*16b0*/  BSYNC B1 ;  /* 0x0000000000017941 */ /* 0x000fea0003800000 */
.L_x_1746:
[----:B------:R-:W-:Y:S01]  /*16c0*/  HADD2.F32 R0, -RZ, R3.H1_H1 ;  /* 0x30000003ff007230 */ /* 0x000fe20000004100 */
[----:B------:R-:W-:Y:S01]  /*16d0*/  MOV R56, 0x437c0000 ;  /* 0x437c000000387802 */ /* 0x000fe20000000f00 */
[----:B------:R-:W-:Y:S02]  /*16e0*/  IMAD.MOV.U32 R31, RZ, RZ, 0x3bbb989d ;  /* 0x3bbb989dff1f7424 */ /* 0x000fe400078e00ff */
        /* <DEDUP_REMOVED lines=18> */
[----:B-1----:R-:W-:-:S07]  /*1810*/  MOV R64, 0x1830 ;  /* 0x0000183000407802 */ /* 0x002fce0000000f00 */
[----:B-----5:R-:W-:Y:S05]  /*1820*/  CALL.REL.NOINC `($__internal_21_$__cuda_sm20_rcp_rn_f32_slowpath) ;  /* 0x000000d400007944 */ /* 0x020fea0003c00000 */
[----:B------:R-:W-:Y:S05]  /*1830*/  BRA `(.L_x_1751) ;  /* 0x0000000000107947 */ /* 0x000fea0003800000 */
.L_x_1750:
[----:B------:R-:W0:Y:S02]  /*1840*/  MUFU.RCP R71, R56 ;  /* 0x0000003800477308 */ /* 0x000e240000001000 */
[----:B0-----:R-:W-:-:S04]  /*1850*/  FFMA R0, R56, R71, -1 ;  /* 0xbf80000038007423 */ /* 0x001fc80000000047 */
[----:B------:R-:W-:-:S04]  /*1860*/  FADD.FTZ R0, -R0, -RZ ;  /* 0x800000ff00007221 */ /* 0x000fc80000010100 */
[----:B------:R-:W-:-:S07]  /*1870*/  FFMA R71, R71, R0, R71 ;  /* 0x0000000047477223 */ /* 0x000fce0000000047 */
.L_x_1751:
[----:B------:R-:W-:Y:S05]  /*1880*/  BSYNC B1 ;  /* 0x0000000000017941 */ /* 0x000fea0003800000 */
.L_x_1749:
[----:B------:R-:W-:Y:S01]  /*1890*/  HFMA2.MMA R31, -RZ, RZ, 0.96630859375, -0.0022525787353515625 ;  /* 0x3bbb989dff1f7435 */ /* 0x000fe200000001ff */
[----:B------:R-:W-:Y:S01]  /*18a0*/  HADD2.F32 R3, -RZ, R3.H1_H1 ;  /* 0x30000003ff037230 */ /* 0x000fe20000004100 */
[----:B------:R-:W-:Y:S01]  /*18b0*/  BSSY B1, `(.L_x_1752) ;  /* 0x000001e000017945 */ /* 0x000fe20003800000 */
[----:B------:R-:W-:Y:S02]  /*18c0*/  IMAD.MOV.U32 R33, RZ, RZ, 0x437c0000 ;  /* 0x437c0000ff217424 */ /* 0x000fe400078e00ff */
[----:B------:R-:W-:Y:S02]  /*18d0*/  HADD2.F32 R5, -RZ, R5.H1_H1 ;  /* 0x30000005ff057230 */ /* 0x000fe40000004100 */
[----:B------:R-:W-:-:S04]  /*18e0*/  FMUL R0, R3, -1.7020000219345092773 ;  /* 0xbfd9db2303007820 */ /* 0x000fc80000400000 */
[----:B------:R-:W-:-:S04]  /*18f0*/  FFMA.SAT R30, R0, R31, 0.5 ;  /* 0x3f000000001e7423 */ /* 0x000fc8000000201f */
[----:B------:R-:W-:Y:S01]  /*1900*/  FFMA.RM R30, R30, R33, 12582913 ;  /* 0x4b4000011e1e7423 */ /* 0x000fe20000004021 */
[----:B------:R-:W-:-:S03]  /*1910*/  HADD2.F32 R33, -RZ, R29.H1_H1 ;  /* 0x3000001dff217230 */ /* 0x000fc60000004100 */
        /* <DEDUP_REMOVED lines=16> */
[----:B-1----:R-:W-:-:S07]  /*1a20*/  MOV R64, 0x1a40 ;  /* 0x00001a4000407802 */ /* 0x002fce0000000f00 */
[----:B-----5:R-:W-:Y:S05]  /*1a30*/  CALL.REL.NOINC `($__internal_21_$__cuda_sm20_rcp_rn_f32_slowpath) ;  /* 0x000000d0007c7944 */ /* 0x020fea0003c00000 */
[----:B------:R-:W-:Y:S05]  /*1a40*/  BRA `(.L_x_1754) ;  /* 0x0000000000107947 */ /* 0x000fea0003800000 */
.L_x_1753:
[----:B------:R-:W0:Y:S02]  /*1a50*/  MUFU.RCP R71, R56 ;  /* 0x0000003800477308 */ /* 0x000e240000001000 */
[----:B0-----:R-:W-:-:S04]  /*1a60*/  FFMA R0, R56, R71, -1 ;  /* 0xbf80000038007423 */ /* 0x001fc80000000047 */
[----:B------:R-:W-:-:S04]  /*1a70*/  FADD.FTZ R0, -R0, -RZ ;  /* 0x800000ff00007221 */ /* 0x000fc80000010100 */
[----:B------:R-:W-:-:S07]  /*1a80*/  FFMA R71, R71, R0, R71 ;  /* 0x0000000047477223 */ /* 0x000fce0000000047 */
.L_x_1754:
[----:B------:R-:W-:Y:S05]  /*1a90*/  BSYNC B1 ;  /* 0x0000000000017941 */ /* 0x000fea0003800000 */
.L_x_1752:
[----:B------:R-:W-:Y:S01]  /*1aa0*/  HADD2.F32 R29, -RZ, R4.H0_H0 ;  /* 0x20000004ff1d7230 */ /* 0x000fe20000004100 */
[----:B------:R-:W-:Y:S01]  /*1ab0*/  MOV R30, 0x437c0000 ;  /* 0x437c0000001e7802 */ /* 0x000fe20000000f00 */
[----:B------:R-:W-:Y:S01]  /*1ac0*/  IMAD.MOV.U32 R25, RZ, RZ, 0x3bbb989d ;  /* 0x3bbb989dff197424 */ /* 0x000fe200078e00ff */
        /* <DEDUP_REMOVED lines=18> */
[----:B-1----:R-:W-:-:S07]  /*1bf0*/  MOV R64, 0x1c10 ;  /* 0x00001c1000407802 */ /* 0x002fce0000000f00 */
[----:B-----5:R-:W-:Y:S05]  /*1c00*/  CALL.REL.NOINC `($__internal_21_$__cuda_sm20_rcp_rn_f32_slowpath) ;  /* 0x000000d000087944 */ /* 0x020fea0003c00000 */
[----:B------:R-:W-:Y:S05]  /*1c10*/  BRA `(.L_x_1757) ;  /* 0x0000000000107947 */ /* 0x000fea0003800000 */
.L_x_1756:
[----:B------:R-:W0:Y:S02]  /*1c20*/  MUFU.RCP R71, R30 ;  /* 0x0000001e00477308 */ /* 0x000e240000001000 */
[----:B0-----:R-:W-:-:S04]  /*1c30*/  FFMA R0, R30, R71, -1 ;  /* 0xbf8000001e007423 */ /* 0x001fc80000000047 */
[----:B------:R-:W-:-:S04]  /*1c40*/  FADD.FTZ R0, -R0, -RZ ;  /* 0x800000ff00007221 */ /* 0x000fc80000010100 */
[----:B------:R-:W-:-:S07]  /*1c50*/  FFMA R71, R71, R0, R71 ;  /* 0x0000000047477223 */ /* 0x000fce0000000047 */
.L_x_1757:
[----:B------:R-:W-:Y:S05]  /*1c60*/  BSYNC B1 ;  /* 0x0000000000017941 */ /* 0x000fea0003800000 */
.L_x_1755:
        /* <DEDUP_REMOVED lines=19> */
[----:B------:R-:W-:Y:S01]  /*1da0*/  HADD2.F32 R29, -RZ, R21.H0_H0 ;  /* 0x20000015ff1d7230 */ /* 0x000fe20000004100 */
[----:B------:R-:W-:Y:S02]  /*1db0*/  ISETP.GT.U32.AND P2, PT, R30, 0x1ffffff, PT ;  /* 0x01ffffff1e00780c */ /* 0x000fe40003f44070 */
[----:B------:R-:W-:-:S04]  /*1dc0*/  FMUL R0, R0, R25 ;  /* 0x0000001900007220 */ /* 0x000fc80000400000 */
[----:B------:R-:W-:-:S07]  /*1dd0*/  FMUL R30, R0, R29 ;  /* 0x0000001d001e7220 */ /* 0x000fce0000400000 */
[----:B------:R-:W-:Y:S05]  /*1de0*/  @P2 BRA `(.L_x_1759) ;  /* 0x0000000000102947 */ /* 0x000fea0003800000 */
[----:B------:R-:W-:Y:S02]  /*1df0*/  MOV R0, R56 ;  /* 0x0000003800007202 */ /* 0x000fe40000000f00 */
[----:B-1----:R-:W-:-:S07]  /*1e00*/  MOV R64, 0x1e20 ;  /* 0x00001e2000407802 */ /* 0x002fce0000000f00 */
[----:B-----5:R-:W-:Y:S05]  /*1e10*/  CALL.REL.NOINC `($__internal_21_$__cuda_sm20_rcp_rn_f32_slowpath) ;  /* 0x000000cc00847944 */ /* 0x020fea0003c00000 */
[----:B------:R-:W-:Y:S05]  /*1e20*/  BRA `(.L_x_1760) ;  /* 0x0000000000107947 */ /* 0x000fea0003800000 */
.L_x_1759:
[----:B------:R-:W0:Y:S02]  /*1e30*/  MUFU.RCP R71, R56 ;  /* 0x0000003800477308 */ /* 0x000e240000001000 */
[----:B0-----:R-:W-:-:S04]  /*1e40*/  FFMA R0, R56, R71, -1 ;  /* 0xbf80000038007423 */ /* 0x001fc80000000047 */
[----:B------:R-:W-:-:S04]  /*1e50*/  FADD.FTZ R0, -R0, -RZ ;  /* 0x800000ff00007221 */ /* 0x000fc80000010100 */
[----:B------:R-:W-:-:S07]  /*1e60*/  FFMA R71, R71, R0, R71 ;  /* 0x0000000047477223 */ /* 0x000fce0000000047 */
.L_x_1760:
[----:B------:R-:W-:Y:S05]  /*1e70*/  BSYNC B1 ;  /* 0x0000000000017941 */ /* 0x000fea0003800000 */
.L_x_1758:
[----:B------:R-:W-:Y:S01]  /*1e80*/  HADD2.F32 R29, -RZ, R4.H1_H1 ;  /* 0x30000004ff1d7230 */ /* 0x000fe20000004100 */
[----:B------:R-:W-:Y:S01]  /*1e90*/  MOV R56, 0x437c0000 ;  /* 0x437c000000387802 */ /* 0x000fe20000000f00 */
        /* <DEDUP_REMOVED lines=19> */
[----:B-1----:R-:W-:-:S07]  /*1fd0*/  MOV R64, 0x1ff0 ;  /* 0x00001ff000407802 */ /* 0x002fce0000000f00 */
[----:B-----5:R-:W-:Y:S05]  /*1fe0*/  CALL.REL.NOINC `($__internal_21_$__cuda_sm20_rcp_rn_f32_slowpath) ;  /* 0x000000cc00107944 */ /* 0x020fea0003c00000 */
[----:B------:R-:W-:Y:S05]  /*1ff0*/  BRA `(.L_x_1763) ;  /* 0x0000000000107947 */ /* 0x000fea0003800000 */
.L_x_1762:
[----:B------:R-:W0:Y:S02]  /*2000*/  MUFU.RCP R71, R56 ;  /* 0x0000003800477308 */ /* 0x000e240000001000 */
[----:B0-----:R-:W-:-:S04]  /*2010*/  FFMA R0, R56, R71, -1 ;  /* 0xbf80000038007423 */ /* 0x001fc80000000047 */
[----:B------:R-:W-:-:S04]  /*2020*/  FADD.FTZ R0, -R0, -RZ ;  /* 0x800000ff00007221 */ /* 0x000fc80000010100 */
[----:B------:R-:W-:-:S07]  /*2030*/  FFMA R71, R71, R0, R71 ;  /* 0x0000000047477223 */ /* 0x000fce0000000047 */
.L_x_1763:
[----:B------:R-:W-:Y:S05]  /*2040*/  BSYNC B1 ;  /* 0x0000000000017941 */ /* 0x000fea0003800000 */
.L_x_1761:
[----:B------:R-:W-:Y:S01]  /*2050*/  HFMA2.MMA R29, -RZ, RZ, 0.96630859375, -0.0022525787353515625 ;  /* 0x3bbb989dff1d7435 */ /* 0x000fe200000001ff */
[----:B------:R-:W-:Y:S01]  /*2060*/  HADD2.F32 R4, -RZ, R4.H1_H1 ;  /* 0x30000004ff047230 */ /* 0x000fe20000004100 */
[----:B------:R-:W-:Y:S01]  /*2070*/  BSSY B1, `(.L_x_1764) ;  /* 0x000001e000017945 */ /* 0x000fe20003800000 */
[----:B------:R-:W-:Y:S02]  /*2080*/  IMAD.MOV.U32 R56, RZ, RZ, 0x437c0000 ;  /* 0x437c0000ff387424 */ /* 0x000fe400078e00ff */
[----:B------:R-:W-:Y:S02]  /*2090*/  HADD2.F32 R27, -RZ, R27.H1_H1 ;  /* 0x3000001bff1b7230 */ /* 0x000fe40000004100 */
        /* <DEDUP_REMOVED lines=14> */
[----:B------:R-:W-:Y:S02]  /*2180*/  HADD2.F32 R5, -RZ, R21.H1_H1 ;  /* 0x30000015ff057230 */ /* 0x000fe40000004100 */
[----:B------:R-:W-:Y:S01]  /*2190*/  ISETP.GT.U32.AND P2, PT, R29, 0x1ffffff, PT ;  /* 0x01ffffff1d00780c */ /* 0x000fe20003f44070 */
[----:B------:R-:W-:-:S04]  /*21a0*/  FMUL R0, R0, R27 ;  /* 0x0000001b00007220 */ /* 0x000fc80000400000 */
[----:B------:R-:W-:-:S08]  /*21b0*/  FMUL R5, R0, R5 ;  /* 0x0000000500057220 */ /* 0x000fd00000400000 */
[----:B------:R-:W-:Y:S05]  /*21c0*/  @P2 BRA `(.L_x_1765) ;  /* 0x0000000000102947 */ /* 0x000fea0003800000 */
[----:B------:R-:W-:Y:S02]  /*21d0*/  MOV R0, R56 ;  /* 0x0000003800007202 */ /* 0x000fe40000000f00 */
[----:B-1----:R-:W-:-:S07]  /*21e0*/  MOV R64, 0x2200 ;  /* 0x0000220000407802 */ /* 0x002fce0000000f00 */
[----:B-----5:R-:W-:Y:S05]  /*21f0*/  CALL.REL.NOINC `($__internal_21_$__cuda_sm20_rcp_rn_f32_slowpath) ;  /* 0x000000c8008c7944 */ /* 0x020fea0003c00000 */
[----:B------:R-:W-:Y:S05]  /*2200*/  BRA `(.L_x_1766) ;  /* 0x0000000000107947 */ /* 0x000fea0003800000 */
.L_x_1765:
[----:B------:R-:W0:Y:S02]  /*2210*/  MUFU.RCP R71, R56 ;  /* 0x0000003800477308 */ /* 0x000e240000001000 */
[----:B0-----:R-:W-:-:S04]  /*2220*/  FFMA R0, R56, R71, -1 ;  /* 0xbf80000038007423 */ /* 0x001fc80000000047 */
[----:B------:R-:W-:-:S04]  /*2230*/  FADD.FTZ R0, -R0, -RZ ;  /* 0x800000ff00007221 */ /* 0x000fc80000010100 */
[----:B------:R-:W-:-:S07]  /*2240*/  FFMA R71, R71, R0, R71 ;  /* 0x0000000047477223 */ /* 0x000fce0000000047 */
.L_x_1766:
[----:B------:R-:W-:Y:S05]  /*2250*/  BSYNC B1 ;  /* 0x0000000000017941 */ /* 0x000fea0003800000 */
.L_x_1764:
[----:B------:R-:W-:Y:S01]  /*2260*/  HADD2.F32 R0, -RZ, R2.H0_H0 ;  /* 0x20000002ff007230 */ /* 0x000fe20000004100 */
[----:B-1----:R-:W-:Y:S01]  /*2270*/  MOV R62, 0x437c0000 ;  /* 0x437c0000003e7802 */ /* 0x002fe20000000f00 */
        /* <DEDUP_REMOVED lines=20> */
[----:B-----5:R-:W-:Y:S05]  /*23c0*/  CALL.REL.NOINC `($__internal_21_$__cuda_sm20_rcp_rn_f32_slowpath) ;  /* 0x000000c800187944 */ /* 0x020fea0003c00000 */
[----:B------:R-:W-:Y:S05]  /*23d0*/  BRA `(.L_x_1769) ;  /* 0x0000000000107947 */ /* 0x000fea0003800000 */
.L_x_1768:
[----:B------:R-:W0:Y:S02]  /*23e0*/  MUFU.RCP R71, R62 ;  /* 0x0000003e00477308 */ /* 0x000e240000001000 */
[----:B0-----:R-:W-:-:S04]  /*23f0*/  FFMA R0, R62, R71, -1 ;  /* 0xbf8000003e007423 */ /* 0x001fc80000000047 */
[----:B------:R-:W-:-:S04]  /*2400*/  FADD.FTZ R0, -R0, -RZ ;  /* 0x800000ff00007221 */ /* 0x000fc80000010100 */
[----:B------:R-:W-:-:S07]  /*2410*/  FFMA R71, R71, R0, R71 ;  /* 0x0000000047477223 */ /* 0x000fce0000000047 */
.L_x_1769:
[----:B------:R-:W-:Y:S05]  /*2420*/  BSYNC B1 ;  /* 0x0000000000017941 */ /* 0x000fea0003800000 */
.L_x_1767:
        /* <DEDUP_REMOVED lines=17> */
[----:B-----5:R-:W-:Y:S02]  /*2540*/  HADD2.F32 R29, -RZ, R28.H0_H0 ;  /* 0x2000001cff1d7230 */ /* 0x020fe40000004100 */
[----:B------:R-:W-:Y:S01]  /*2550*/  FFMA R0, R4, R0, R71 ;  /* 0x0000000004007223 */ /* 0x000fe20000000047 */
[----:B------:R-:W-:Y:S01]  /*2560*/  ISETP.GT.U32.AND P2, PT, R31, 0x1ffffff, PT ;  /* 0x01ffffff1f00780c */ /* 0x000fe20003f44070 */
[----:B------:R-:W-:Y:S02]  /*2570*/  HADD2.F32 R31, -RZ, R23.H0_H0 ;  /* 0x20000017ff1f7230 */ /* 0x000fe40000004100 */
[----:B------:R-:W-:-:S04]  /*2580*/  FMUL R0, R0, R29 ;  /* 0x0000001d00007220 */ /* 0x000fc80000400000 */
[----:B------:R-:W-:-:S06]  /*2590*/  FMUL R4, R0, R31 ;  /* 0x0000001f00047220 */ /* 0x000fcc0000400000 */
[----:B------:R-:W-:Y:S05]  /*25a0*/  @P2 BRA `(.L_x_1771) ;  /* 0x0000000000102947 */ /* 0x000fea0003800000 */
[----:B------:R-:W-:Y:S02]  /*25b0*/  MOV R0, R56 ;  /* 0x0000003800007202 */ /* 0x000fe40000000f00 */
[----:B------:R-:W-:-:S07]  /*25c0*/  MOV R64, 0x25e0 ;  /* 0x000025e000407802 */ /* 0x000fce0000000f00 */
[----:B------:R-:W-:Y:S05]  /*25d0*/  CALL.REL.NOINC `($__internal_21_$__cuda_sm20_rcp_rn_f32_slowpath) ;  /* 0x000000c400947944 */ /* 0x000fea0003c00000 */
[----:B------:R-:W-:Y:S05]  /*25e0*/  BRA `(.L_x_1772) ;  /* 0x0000000000107947 */ /* 0x000fea0003800000 */
.L_x_1771:
[----:B------:R-:W0:Y:S02]  /*25f0*/  MUFU.RCP R71, R56 ;  /* 0x0000003800477308 */ /* 0x000e240000001000 */
[----:B0-----:R-:W-:-:S04]  /*2600*/  FFMA R0, R56, R71, -1 ;  /* 0xbf80000038007423 */ /* 0x001fc80000000047 */
[----:B------:R-:W-:-:S04]  /*2610*/  FADD.FTZ R0, -R0, -RZ ;  /* 0x800000ff00007221 */ /* 0x000fc80000010100 */
[----:B------:R-:W-:-:S07]  /*2620*/  FFMA R71, R71, R0, R71 ;  /* 0x0000000047477223 */ /* 0x000fce0000000047 */
.L_x_1772:
[----:B------:R-:W-:Y:S05]  /*2630*/  BSYNC B1 ;  /* 0x0000000000017941 */ /* 0x000fea0003800000 */
.L_x_1770:
        /* <DEDUP_REMOVED lines=22> */
[----:B------:R-:W-:Y:S05]  /*27a0*/  CALL.REL.NOINC `($__internal_21_$__cuda_sm20_rcp_rn_f32_slowpath) ;  /* 0x000000c400207944 */ /* 0x000fea0003c00000 */
[----:B------:R-:W-:Y:S05]  /*27b0*/  BRA `(.L_x_1775) ;  /* 0x0000000000107947 */ /* 0x000fea0003800000 */
.L_x_1774:
[----:B------:R-:W0:Y:S02]  /*27c0*/  MUFU.RCP R71, R56 ;  /* 0x0000003800477308 */ /* 0x000e240000001000 */
[----:B0-----:R-:W-:-:S04]  /*27d0*/  FFMA R0, R56, R71, -1 ;  /* 0xbf80000038007423 */ /* 0x001fc80000000047 */
[----:B------:R-:W-:-:S04]  /*27e0*/  FADD.FTZ R0, -R0, -RZ ;  /* 0x800000ff00007221 */ /* 0x000fc80000010100 */
[----:B------:R-:W-:-:S07]  /*27f0*/  FFMA R71, R71, R0, R71 ;  /* 0x0000000047477223 */ /* 0x000fce0000000047 */
.L_x_1775:
[----:B------:R-:W-:Y:S05]  /*2800*/  BSYNC B1 ;  /* 0x0000000000017941 */ /* 0x000fea0003800000 */
.L_x_1773:
        /* <DEDUP_REMOVED lines=25> */
[----:B------:R-:W-:-:S07]  /*29a0*/  MOV R64, 0x29c0 ;  /* 0x000029c000407802 */ /* 0x000fce0000000f00 */
[----:B------:R-:W-:Y:S05]  /*29b0*/  CALL.REL.NOINC `($__internal_21_$__cuda_sm20_rcp_rn_f32_slowpath) ;  /* 0x000000c0009c7944 */ /* 0x000fea0003c00000 */
[----:B------:R-:W-:Y:S05]  /*29c0*/  BRA `(.L_x_1778) ;  /* 0x0000000000107947 */ /* 0x000fea0003800000 */
.L_x_1777:
[----:B------:R-:W0:Y:S02]  /*29d0*/  MUFU.RCP R71, R56 ;  /* 0x0000003800477308 */ /* 0x000e240000001000 */
[----:B0-----:R-:W-:-:S04]  /*29e0*/  FFMA R0, R56, R71, -1 ;  /* 0xbf80000038007423 */ /* 0x001fc80000000047 */
[----:B------:R-:W-:-:S04]  /*29f0*/  FADD.FTZ R0, -R0, -RZ ;  /* 0x800000ff00007221 */ /* 0x000fc80000010100 */
[----:B------:R-:W-:-:S07]  /*2a00*/  FFMA R71, R71, R0, R71 ;  /* 0x0000000047477223 */ /* 0x000fce0000000047 */
.L_x_1778:
[----:B------:R-:W-:Y:S05]  /*2a10*/  BSYNC B1 ;  /* 0x0000000000017941 */ /* 0x000fea0003800000 */
.L_x_1776:
[----:B------:R-:W-:Y:S01]  /*2a20*/  HADD2.F32 R21, -RZ, R32.H0_H0 ;  /* 0x20000020ff157230 */ /* 0x000fe20000004100 */
[----:B------:R-:W-:Y:S01]  /*2a30*/  MOV R56, 0x437c0000 ;  /* 0x437c000000387802 */ /* 0x000fe20000000f00 */
        /* <DEDUP_REMOVED lines=20> */
[----:B------:R-:W-:Y:S05]  /*2b80*/  CALL.REL.NOINC `($__internal_21_$__cuda_sm20_rcp_rn_f32_slowpath) ;  /* 0x000000c000287944 */ /* 0x000fea0003c00000 */
[----:B------:R-:W-:Y:S05]  /*2b90*/  BRA `(.L_x_1781) ;  /* 0x0000000000107947 */ /* 0x000fea0003800000 */
.L_x_1780:
[----:B------:R-:W0:Y:S02]  /*2ba0*/  MUFU.RCP R71, R56 ;  /* 0x0000003800477308 */ /* 0x000e240000001000 */
[----:B0-----:R-:W-:-:S04]  /*2bb0*/  FFMA R0, R56, R71, -1 ;  /* 0xbf80000038007423 */ /* 0x001fc80000000047 */
[----:B------:R-:W-:-:S04]  /*2bc0*/  FADD.FTZ R0, -R0, -RZ ;  /* 0x800000ff00007221 */ /* 0x000fc80000010100 */
[----:B------:R-:W-:-:S07]  /*2bd0*/  FFMA R71, R71, R0, R71 ;  /* 0x0000000047477223 */ /* 0x000fce0000000047 */
.L_x_1781:
[----:B------:R-:W-:Y:S05]  /*2be0*/  BSYNC B1 ;  /* 0x0000000000017941 */ /* 0x000fea0003800000 */
.L_x_1779:
        /* <DEDUP_REMOVED lines=25> */
[----:B------:R-:W-:-:S07]  /*2d80*/  MOV R64, 0x2da0 ;  /* 0x00002da000407802 */ /* 0x000fce0000000f00 */
[----:B------:R-:W-:Y:S05]  /*2d90*/  CALL.REL.NOINC `($__internal_21_$__cuda_sm20_rcp_rn_f32_slowpath) ;  /* 0x000000bc00a47944 */ /* 0x000fea0003c00000 */
[----:B------:R-:W-:Y:S05]  /*2da0*/  BRA `(.L_x_1784) ;  /* 0x0000000000107947 */ /* 0x000fea0003800000 */
.L_x_1783:
[----:B------:R-:W0:Y:S02]  /*2db0*/  MUFU.RCP R71, R62 ;  /* 0x0000003e00477308 */ /* 0x000e240000001000 */
[----:B0-----:R-:W-:-:S04]  /*2dc0*/  FFMA R0, R62, R71, -1 ;  /* 0xbf8000003e007423 */ /* 0x001fc80000000047 */
[----:B------:R-:W-:-:S04]  /*2dd0*/  FADD.FTZ R0, -R0, -RZ ;  /* 0x800000ff00007221 */ /* 0x000fc80000010100 */
[----:B------:R-:W-:-:S07]  /*2de0*/  FFMA R71, R71, R0, R71 ;  /* 0x0000000047477223 */ /* 0x000fce0000000047 */
.L_x_1784:
[----:B------:R-:W-:Y:S05]  /*2df0*/  BSYNC B1 ;  /* 0x0000000000017941 */ /* 0x000fea0003800000 */
.L_x_1782:
        /* <DEDUP_REMOVED lines=24> */
.L_x_1786:
[----:B------:R-:W0:Y:S02]  /*2f80*/  MUFU.RCP R71, R56 ;  /* 0x0000003800477308 */ /* 0x000e240000001000 */
[----:B0-----:R-:W-:-:S04]  /*2f90*/  FFMA R0, R56, R71, -1 ;  /* 0xbf80000038007423 */ /* 0x001fc80000000047 */
[----:B------:R-:W-:-:S04]  /*2fa0*/  FADD.FTZ R0, -R0, -RZ ;  /* 0x800000ff00007221 */ /* 0x000fc80000010100 */
[----:B------:R-:W-:-:S07]  /*2fb0*/  FFMA R71, R71, R0, R71 ;  /* 0x0000000047477223 */ /* 0x000fce0000000047 */
.L_x_1787:
[----:B------:R-:W-:Y:S05]  /*2fc0*/  BSYNC B1 ;  /* 0x0000000000017941 */ /* 0x000fea0003800000 */
.L_x_1785:
        /* <DEDUP_REMOVED lines=20> */
[----:B------:R-:W-:Y:S02]  /*3110*/  HADD2.F32 R41, -RZ, R40.H1_H1 ;  /* 0x30000028ff297230 */ /* 0x000fe40000004100 */
[----:B------:R-:W-:-:S04]  /*3120*/  FMUL R0, R0, R35 ;  /* 0x0000002300007220 */ /* 0x000fc80000400000 */
[----:B------:R-:W-:-:S06]  /*3130*/  FMUL R2, R0, R41 ;  /* 0x0000002900027220 */ /* 0x000fcc0000400000 */
[----:B------:R-:W-:Y:S05]  /*3140*/  @P2 BRA `(.L_x_1789) ;  /* 0x0000000000102947 */ /* 0x000fea0003800000 */
[----:B------:R-:W-:Y:S02]  /*3150*/  MOV R0, R56 ;  /* 0x0000003800007202 */ /* 0x000fe40000000f00 */
[----:B------:R-:W-:-:S07]  /*3160*/  MOV R64, 0x3180 ;  /* 0x0000318000407802 */ /* 0x000fce0000000f00 */
[----:B------:R-:W-:Y:S05]  /*3170*/  CALL.REL.NOINC `($__internal_21_$__cuda_sm20_rcp_rn_f32_slowpath) ;  /* 0x000000b800ac7944 */ /* 0x000fea0003c00000 */
[----:B------:R-:W-:Y:S05]  /*3180*/  BRA `(.L_x_1790) ;  /* 0x0000000000107947 */ /* 0x000fea0003800000 */
.L_x_1789:
[----:B------:R-:W0:Y:S02]  /*3190*/  MUFU.RCP R71, R56 ;  /* 0x0000003800477308 */ /* 0x000e240000001000 */
[----:B0-----:R-:W-:-:S04]  /*31a0*/  FFMA R0, R56, R71, -1 ;  /* 0xbf80000038007423 */ /* 0x001fc80000000047 */
[----:B------:R-:W-:-:S04]  /*31b0*/  FADD.FTZ R0, -R0, -RZ ;  /* 0x800000ff00007221 */ /* 0x000fc80000010100 */
[----:B------:R-:W-:-:S07]  /*31c0*/  FFMA R71, R71, R0, R71 ;  /* 0x0000000047477223 */ /* 0x000fce0000000047 */
.L_x_1790:
[----:B------:R-:W-:Y:S05]  /*31d0*/  BSYNC B1 ;  /* 0x0000000000017941 */ /* 0x000fea0003800000 */
.L_x_1788:
[----:B------:R-:W0:Y:S01]  /*31e0*/  @P1 LDC R41, c[0x0][0x248] ;  /* 0x00009200ff291b82 */ /* 0x000e220000000800 */
[----:B------:R-:W-:Y:S01]  /*31f0*/  ULDC.64 UR4, c[0x0][0x220] ;  /* 0x0000880000047ab9 */ /* 0x000fe20000000a00 */
[----:B------:R-:W-:Y:S01]  /*3200*/  FMUL R67, R34, UR12 ;  /* 0x0000000c22437c20 */ /* 0x000fe20008400000 */
[----:B------:R-:W-:Y:S01]  /*3210*/  IADD3 R7, P2, R7, UR4, RZ ;  /* 0x0000000407077c10 */ /* 0x000fe2000ff5e0ff */
[----:B------:R-:W-:Y:S01]  /*3220*/  FMUL R56, R33, UR12 ;  /* 0x0000000c21387c20 */ /* 0x000fe20008400000 */
        /* <DEDUP_REMOVED lines=12> */
[----:B0-----:R-:W-:Y:S01]  /*32f0*/  @P1 IADD3 R41, P2, R60, R41, RZ ;  /* 0x000000293c291210 */ /* 0x001fe20007f5e0ff */
[----:B------:R0:W-:Y:S01]  /*3300*/  @P1 STG.E.U16 desc[UR10][R62.64], R59 ;  /* 0x0000003b3e001986 */ /* 0x0001e2000c10150a */
[----:B------:R-:W-:Y:S02]  /*3310*/  FMNMX R34, RZ, |R34|, !PT ;  /* 0x40000022ff227209 */ /* 0x000fe40007800000 */
[----:B------:R-:W-:Y:S02]  /*3320*/  @P1 IADD3.X R0, R61, UR8, RZ, P2, !PT ;  /* 0x000000083d001c10 */ /* 0x000fe400097fe4ff */
[----:B------:R-:W-:Y:S02]  /*3330*/  @P1 LEA R40, P2, R41, R7, 0x1 ;  /* 0x0000000729281211 */ /* 0x000fe400078408ff */
[----:B------:R-:W-:Y:S02]  /*3340*/  FMNMX R33, |R33|, R34, !PT ;  /* 0x0000002221217209 */ /* 0x000fe40007800200 */
[----:B------:R-:W-:Y:S01]  /*3350*/  @P1 LEA.HI.X R41, R41, R6, R0, 0x1, P2 ;  /* 0x0000000629291211 */ /* 0x000fe200010f0c00 */
[----:B------:R-:W-:Y:S01]  /*3360*/  FMUL R0, R32, R71 ;  /* 0x0000004720007220 */ /* 0x000fe20000400000 */
[----:B------:R-:W-:Y:S01]  /*3370*/  FMUL R32, R23, UR12 ;  /* 0x0000000c17207c20 */ /* 0x000fe20008400000 */
[----:B0-----:R-:W-:Y:S01]  /*3380*/  @P1 IADD3 R62, P2, R60, UR6, RZ ;  /* 0x000000063c3e1c10 */ /* 0x001fe2000ff5e0ff */
[----:B------:R-:W-:Y:S01]  /*3390*/  FMUL R59, R4, UR12 ;  /* 0x0000000c043b7c20 */ /* 0x000fe20008400000 */
[----:B------:R0:W-:Y:S01]  /*33a0*/  @P1 STG.E.U16 desc[UR10][R40.64], R73 ;  /* 0x0000004928001986 */ /* 0x0001e2000c10150a */
[----:B------:R-:W-:-:S02]  /*33b0*/  FMNMX R30, |R30|, R33, !PT ;  /* 0x000000211e1e7209 */ /* 0x000fc40007800200 */
[----:B------:R-:W-:Y:S02]  /*33c0*/  @P1 IADD3.X R63, R61, UR7, RZ, P2, !PT ;  /* 0x000000073d3f1c10 */ /* 0x000fe400097fe4ff */
[C---:B------:R-:W-:Y:S02]  /*33d0*/  @P1 LEA R64, P2, R62.reuse, R7, 0x1 ;  /* 0x000000073e401211 */ /* 0x040fe400078408ff */
[----:B------:R-:W-:Y:S02]  /*33e0*/  F2FP.SATFINITE.E4M3.F32.PACK_AB_MERGE_C R59, RZ, R59, RZ ;  /* 0x0000003bff3b723e */ /* 0x000fe400048070ff */
[----:B------:R-:W-:Y:S02]  /*33f0*/  F2FP.SATFINITE.E4M3.F32.PACK_AB_MERGE_C R32, RZ, R32, RZ ;  /* 0x00000020ff20723e */ /* 0x000fe400048070ff */
[----:B------:R-:W-:Y:S01]  /*3400*/  @P1 LEA.HI.X R65, R62, R6, R63, 0x1, P2 ;  /* 0x000000063e411211 */ /* 0x000fe200010f0c3f */
[----:B0-----:R-:W0:Y:S01]  /*3410*/  LDC.64 R40, c[0x0][0x248] ;  /* 0x00009200ff287b82 */ /* 0x001e220000000a00 */
[----:B------:R-:W-:Y:S01]  /*3420*/  @P1 PRMT R71, R32, 0x7604, R59 ;  /* 0x0000760420471816 */ /* 0x000fe2000000003b */
[----:B------:R-:W-:Y:S01]  /*3430*/  FMUL R63, R35, R0 ;  /* 0x00000000233f7220 */ /* 0x000fe20000400000 */
[----:B------:R-:W-:Y:S01]  /*3440*/  FMNMX R35, |R5|, R30, !PT ;  /* 0x0000001e05237209 */ /* 0x000fe20007800200 */
[----:B------:R-:W-:Y:S01]  /*3450*/  FMUL R5, R21, UR12 ;  /* 0x0000000c15057c20 */ /* 0x000fe20008400000 */
[----:B------:R-:W-:Y:S01]  /*3460*/  LOP3.LUT R56, R56, 0xff, RZ, 0xc0, !PT ;  /* 0x000000ff38387812 */ /* 0x000fe200078ec0ff */
[----:B------:R-:W-:Y:S01]  /*3470*/  FMUL R30, R2, UR12 ;  /* 0x0000000c021e7c20 */ /* 0x000fe20008400000 */
[----:B------:R-:W-:Y:S01]  /*3480*/  LOP3.LUT R33, R66, 0xffff, RZ, 0xc0, !PT ;  /* 0x0000ffff42217812 */ /* 0x000fe200078ec0ff */
[----:B------:R1:W-:Y:S01]  /*3490*/  @P1 STG.E.U16 desc[UR10][R64.64], R71 ;  /* 0x0000004740001986 */ /* 0x0003e2000c10150a */
[----:B------:R-:W-:Y:S01]  /*34a0*/  LOP3.LUT R0, R67, 0xff, RZ, 0xc0, !PT ;  /* 0x000000ff43007812 */ /* 0x000fe200078ec0ff */
[----:B------:R-:W-:Y:S01]  /*34b0*/  FMUL R62, R24, UR12 ;  /* 0x0000000c183e7c20 */ /* 0x000fe20008400000 */
[----:B------:R-:W-:-:S02]  /*34c0*/  LOP3.LUT R69, R69, 0xffff, RZ, 0xc0, !PT ;  /* 0x0000ffff45457812 */ /* 0x000fc400078ec0ff */
[----:B------:R-:W-:Y:S02]  /*34d0*/  F2FP.SATFINITE.E4M3.F32.PACK_AB_MERGE_C R30, RZ, R30, RZ ;  /* 0x0000001eff1e723e */ /* 0x000fe400048070ff */
[----:B------:R-:W-:Y:S02]  /*34e0*/  PRMT R0, R69, 0x7604, R0 ;  /* 0x0000760445007816 */ /* 0x000fe40000000000 */
[----:B-1----:R-:W-:Y:S02]  /*34f0*/  PRMT R64, R33, 0x7604, R56 ;  /* 0x0000760421407816 */ /* 0x002fe40000000038 */
[----:B------:R-:W-:Y:S02]  /*3500*/  FMNMX R56, |R4|, R35, !PT ;  /* 0x0000002304387209 */ /* 0x000fe40007800200 */
[----:B------:R-:W-:Y:S01]  /*3510*/  F2FP.SATFINITE.E4M3.F32.PACK_AB_MERGE_C R33, RZ, R5, RZ ;  /* 0x00000005ff21723e */ /* 0x000fe200048070ff */
[----:B------:R-:W-:Y:S06]  /*3520*/  @!P1 BRA `(.L_x_1792) ;  /* 0x0000000000289947 */ /* 0x000fec0003800000 */
[----:B------:R-:W1:Y:S01]  /*3530*/  LDC R35, c[0x0][0x248] ;  /* 0x00009200ff237b82 */ /* 0x000e620000000800 */
[----:B------:R-:W-:Y:S01]  /*3540*/  MOV R5, R61 ;  /* 0x0000003d00057202 */ /* 0x000fe20000000f00 */
[----:B------:R-:W-:Y:S01]  /*3550*/  IMAD.MOV.U32 R4, RZ, RZ, R60 ;  /* 0x000000ffff047224 */ /* 0x000fe200078e003c */
[----:B------:R-:W-:-:S03]  /*3560*/  UIMAD UR4, UR8, 0x3, URZ ;  /* 0x00000003080478a4 */ /* 0x000fc6000f8e023f */
[----:B-1----:R-:W-:-:S04]  /*3570*/  IMAD.WIDE.U32 R4, R35, 0x3, R4 ;  /* 0x0000000323047825 */ /* 0x002fc800078e0004 */
[----:B------:R-:W-:Y:S01]  /*3580*/  VIADD R5, R5, UR4 ;  /* 0x0000000405057c36 */ /* 0x000fe20008000000 */
[----:B------:R-:W-:-:S04]  /*3590*/  LEA R34, P2, R4, R7, 0x1 ;  /* 0x0000000704227211 */ /* 0x000fc800078408ff */
[----:B------:R-:W-:Y:S02]  /*35a0*/  LEA.HI.X R35, R4, R6, R5, 0x1, P2 ;  /* 0x0000000604237211 */ /* 0x000fe400010f0c05 */
[----:B------:R-:W-:-:S05]  /*35b0*/  PRMT R5, R30, 0x7604, R33 ;  /* 0x000076041e057816 */ /* 0x000fca0000000021 */
[----:B------:R1:W-:Y:S02]  /*35c0*/  STG.E.U16 desc[UR10][R34.64], R5 ;  /* 0x0000000522007986 */ /* 0x0003e4000c10150a */
.L_x_1792:
[----:B------:R-:W-:Y:S05]  /*35d0*/  BSYNC B0 ;  /* 0x0000000000007941 */ /* 0x000fea0003800000 */
.L_x_1791:
[----:B------:R-:W-:Y:S01]  /*35e0*/  FMNMX R56, |R23|, R56, !PT ;  /* 0x0000003817387209 */ /* 0x000fe20007800200 */
[----:B------:R-:W-:Y:S01]  /*35f0*/  FMUL R23, R25, UR12 ;  /* 0x0000000c19177c20 */ /* 0x000fe20008400000 */
[----:B-1----:R-:W-:Y:S01]  /*3600*/  FMUL R35, R3, UR12 ;  /* 0x0000000c03237c20 */ /* 0x002fe20008400000 */
[----:B0-----:R-:W-:Y:S01]  /*3610*/  IADD3 R5, P2, R7, R40, RZ ;  /* 0x0000002807057210 */ /* 0x001fe20007f5e0ff */
[----:B------:R-:W-:Y:S01]  /*3620*/  IMAD.U32 R59, R59, 0x10000, RZ ;  /* 0x000100003b3b7824 */ /* 0x000fe200078e00ff */
[----:B------:R-:W-:Y:S01]  /*3630*/  FMNMX R21, |R21|, R56, !PT ;  /* 0x0000003815157209 */ /* 0x000fe20007800200 */
[----:B------:R-:W-:Y:S01]  /*3640*/  FMUL R69, R31, UR12 ;  /* 0x0000000c1f457c20 */ /* 0x000fe20008400000 */
[----:B------:R-:W-:Y:S01]  /*3650*/  F2FP.SATFINITE.E4M3.F32.PACK_AB_MERGE_C R62, RZ, R62, RZ ;  /* 0x0000003eff3e723e */ /* 0x000fe200048070ff */
[----:B------:R-:W-:Y:S01]  /*3660*/  BSSY B0, `(.L_x_1793) ;  /* 0x000002f000007945 */ /* 0x000fe20003800000 */
[----:B------:R-:W-:Y:S02]  /*3670*/  F2FP.SATFINITE.E4M3.F32.PACK_AB_MERGE_C R56, RZ, R23, RZ ;  /* 0x00000017ff38723e */ /* 0x000fe400048070ff */
[----:B------:R-:W-:-:S02]  /*3680*/  IADD3.X R4, R6, R41, RZ, P2, !PT ;  /* 0x0000002906047210 */ /* 0x000fc400017fe4ff */
[----:B------:R-:W-:Y:S02]  /*3690*/  F2FP.SATFINITE.E4M3.F32.PACK_AB_MERGE_C R35, RZ, R35, RZ ;  /* 0x00000023ff23723e */ /* 0x000fe400048070ff */
[----:B------:R-:W-:Y:S02]  /*36a0*/  @P1 LEA R66, P2, R60, R5, 0x1 ;  /* 0x000000053c421211 */ /* 0x000fe400078408ff */
[----:B------:R-:W-:Y:S02]  /*36b0*/  LOP3.LUT R34, R62, 0xff, RZ, 0xc0, !PT ;  /* 0x000000ff3e227812 */ /* 0x000fe400078ec0ff */
[----:B------:R-:W-:Y:S02]  /*36c0*/  LOP3.LUT R23, R56, 0xffff, RZ, 0xc0, !PT ;  /* 0x0000ffff38177812 */ /* 0x000fe400078ec0ff */
[----:B------:R-:W-:Y:S02]  /*36d0*/  @P1 LEA.HI.X R67, R60, R4, R61, 0x1, P2 ;  /* 0x000000043c431211 */ /* 0x000fe400010f0c3d */
[----:B------:R-:W-:-:S02]  /*36e0*/  @P1 PRMT R65, R35, 0x7604, R62 ;  /* 0x0000760423411816 */ /* 0x000fc4000000003e */
[----:B------:R-:W-:Y:S01]  /*36f0*/  PRMT R34, R23, 0x7604, R34 ;  /* 0x0000760417227816 */ /* 0x000fe20000000022 */
[----:B------:R-:W-:Y:S01]  /*3700*/  FMUL R23, R27, UR12 ;  /* 0x0000000c1b177c20 */ /* 0x000fe20008400000 */
[----:B------:R-:W-:Y:S01]  /*3710*/  @P1 IADD3 R62, P2, R60, R40, RZ ;  /* 0x000000283c3e1210 */ /* 0x000fe20007f5e0ff */
[----:B------:R0:W-:Y:S01]  /*3720*/  @P1 STG.E.U16 desc[UR10][R66.64], R65 ;  /* 0x0000004142001986 */ /* 0x0001e2000c10150a */
[----:B------:R-:W-:Y:S02]  /*3730*/  LOP3.LUT R0, R0, 0xffff, RZ, 0xc0, !PT ;  /* 0x0000ffff00007812 */ /* 0x000fe400078ec0ff */
[----:B------:R-:W-:Y:S02]  /*3740*/  F2FP.SATFINITE.E4M3.F32.PACK_AB_MERGE_C R23, RZ, R23, RZ ;  /* 0x00000017ff17723e */ /* 0x000fe400048070ff */
[----:B------:R-:W-:Y:S02]  /*3750*/  F2FP.SATFINITE.E4M3.F32.PACK_AB_MERGE_C R69, RZ, R69, RZ ;  /* 0x00000045ff45723e */ /* 0x000fe400048070ff */
[----:B0-----:R-:W-:-:S02]  /*3760*/  @P1 IADD3.X R65, R61, UR8, RZ, P2, !PT ;  /* 0x000000083d411c10 */ /* 0x001fc400097fe4ff */
[----:B------:R-:W-:-:S04]  /*3770*/  @P1 LEA R66, P2, R62, R5, 0x1 ;  /* 0x000000053e421211 */ /* 0x000fc800078408ff */
[----:B------:R-:W-:Y:S01]  /*3780*/  @P1 LEA.HI.X R67, R62, R4, R65, 0x1, P2 ;  /* 0x000000043e431211 */ /* 0x000fe200010f0c41 */
[----:B------:R-:W-:Y:S01]  /*3790*/  FMUL R62, R29, UR12 ;  /* 0x0000000c1d3e7c20 */ /* 0x000fe20008400000 */
[----:B------:R-:W-:Y:S02]  /*37a0*/  @P1 PRMT R65, R23, 0x7604, R56 ;  /* 0x0000760417411816 */ /* 0x000fe40000000038 */
[----:B------:R-:W-:Y:S02]  /*37b0*/  LOP3.LUT R56, R35, 0xff, RZ, 0xc0, !PT ;  /* 0x000000ff23387812 */ /* 0x000fe400078ec0ff */
[----:B------:R-:W-:Y:S01]  /*37c0*/  LOP3.LUT R23, R23, 0xffff, RZ, 0xc0, !PT ;  /* 0x0000ffff17177812 */ /* 0x000fe200078ec0ff */
[----:B------:R0:W-:Y:S01]  /*37d0*/  @P1 STG.E.U16 desc[UR10][R66.64], R65 ;  /* 0x0000004142001986 */ /* 0x0001e2000c10150a */
[----:B------:R-:W-:Y:S01]  /*37e0*/  LOP3.LUT R35, R0, 0xff0000, R59, 0xf8, !PT ;  /* 0x00ff000000237812 */ /* 0x000fe200078ef83b */
[----:B------:R-:W-:Y:S01]  /*37f0*/  FMUL R0, R28, UR12 ;  /* 0x0000000c1c007c20 */ /* 0x000fe20008400000 */
[----:B------:R-:W-:-:S02]  /*3800*/  PRMT R56, R23, 0x7604, R56 ;  /* 0x0000760417387816 */ /* 0x000fc40000000038 */
[----:B------:R-:W-:Y:S02]  /*3810*/  FMNMX R23, |R2|, R21, !PT ;  /* 0x0000001502177209 */ /* 0x000fe40007800200 */
[----:B------:R-:W-:Y:S02]  /*3820*/  @P1 IADD3 R2, P2, R60, UR6, RZ ;  /* 0x000000063c021c10 */ /* 0x000fe4000ff5e0ff */
[----:B------:R-:W-:Y:S02]  /*3830*/  F2FP.SATFINITE.E4M3.F32.PACK_AB_MERGE_C R62, RZ, R62, RZ ;  /* 0x0000003eff3e723e */ /* 0x000fe400048070ff */
[----:B------:R-:W-:Y:S01]  /*3840*/  @P1 IADD3.X R21, R61, UR7, RZ, P2, !PT ;  /* 0x000000073d151c10 */ /* 0x000fe200097fe4ff */
[----:B0-----:R-:W-:Y:S01]  /*3850*/  FMUL R66, R63, UR12 ;  /* 0x0000000c3f427c20 */ /* 0x001fe20008400000 */
[----:B------:R-:W-:Y:S02]  /*3860*/  @P1 LEA R70, P2, R2, R5, 0x1 ;  /* 0x0000000502461211 */ /* 0x000fe400078408ff */
[----:B------:R-:W-:-:S02]  /*3870*/  F2FP.SATFINITE.E4M3.F32.PACK_AB_MERGE_C R67, RZ, R0, RZ ;  /* 0x00000000ff43723e */ /* 0x000fc400048070ff */
[----:B------:R-:W-:Y:S02]  /*3880*/  @P1 LEA.HI.X R71, R2, R4, R21, 0x1, P2 ;  /* 0x0000000402471211 */ /* 0x000fe400010f0c15 */
[----:B------:R-:W-:Y:S02]  /*3890*/  @P1 PRMT R21, R67, 0x7604, R62 ;  /* 0x0000760443151816 */ /* 0x000fe4000000003e */
[----:B------:R-:W-:Y:S02]  /*38a0*/  FMNMX R68, |R24|, R23, !PT ;  /* 0x0000001718447209 */ /* 0x000fe40007800200 */
[----:B------:R-:W-:Y:S01]  /*38b0*/  F2FP.SATFINITE.E4M3.F32.PACK_AB_MERGE_C R66, RZ, R66, RZ ;  /* 0x00000042ff42723e */ /* 0x000fe200048070ff */
[----:B------:R0:W-:Y:S01]  /*38c0*/  @P1 STG.E.U16 desc[UR10][R70.64], R21 ;  /* 0x0000001546001986 */ /* 0x0001e2000c10150a */
[----:B------:R-:W-:Y:S05]  /*38d0*/  @!P1 BRA `(.L_x_1794) ;  /* 0x00000000001c9947 */ /* 0x000fea0003800000 */
[----:B------:R-:W-:Y:S01]  /*38e0*/  UIMAD UR4, UR8, 0x3, URZ ;  /* 0x00000003080478a4 */ /* 0x000fe2000f8e023f */
[----:B------:R-:W-:-:S05]  /*38f0*/  IMAD.WIDE.U32 R60, R40, 0x3, R60 ;  /* 0x00000003283c7825 */ /* 0x000fca00078e003c */
[----:B0-----:R-:W-:Y:S02]  /*3900*/  IADD3 R21, R61, UR4, RZ ;  /* 0x000000043d157c10 */ /* 0x001fe4000fffe0ff */
[----:B------:R-:W-:-:S04]  /*3910*/  LEA R70, P1, R60, R5, 0x1 ;  /* 0x000000053c467211 */ /* 0x000fc800078208ff */
[----:B------:R-:W-:Y:S02]  /*3920*/  LEA.HI.X R71, R60, R4, R21, 0x1, P1 ;  /* 0x000000043c477211 */ /* 0x000fe400008f0c15 */
[----:B------:R-:W-:-:S05]  /*3930*/  PRMT R21, R66, 0x7604, R69 ;  /* 0x0000760442157816 */ /* 0x000fca0000000045 */
[----:B------:R1:W-:Y:S02]  /*3940*/  STG.E.U16 desc[UR10][R70.64], R21 ;  /* 0x0000001546007986 */ /* 0x0003e4000c10150a */
.L_x_1794:
[----:B------:R-:W-:Y:S05]  /*3950*/  BSYNC B0 ;  /* 0x0000000000007941 */ /* 0x000fea0003800000 */
.L_x_1793:
[----:B------:R-:W-:Y:S02]  /*3960*/  SHF.R.U64 R59, R40, 0x1, R41 ;  /* 0x00000001283b7819 */ /* 0x000fe40000001229 */
[C---:B01----:R-:W-:Y:S02]  /*3970*/  SHF.L.U64.HI R21, R20.reuse, 0x5, R19 ;  /* 0x0000000514157819 */ /* 0x043fe40000010213 */
[----:B------:R-:W-:Y:S02]  /*3980*/  SHF.R.U32.HI R0, RZ, 0x1, R41 ;  /* 0x00000001ff007819 */ /* 0x000fe40000011629 */
[----:B------:R-:W-:Y:S02]  /*3990*/  LEA R23, P1, -R20, R59, 0x5 ;  /* 0x0000003b14177211 */ /* 0x000fe400078229ff */
[----:B------:R-:W-:Y:S02]  /*39a0*/  IADD3 R2, R18, 0x2, RZ ;  /* 0x0000000212027810 */ /* 0x000fe40007ffe0ff */
[----:B------:R-:W-:Y:S01]  /*39b0*/  FMNMX R68, |R3|, R68, !PT ;  /* 0x0000004403447209 */ /* 0x000fe20007800200 */
[----:B------:R-:W-:Y:S01]  /*39c0*/  IMAD.X R21, R0, 0x1, ~R21, P1 ;  /* 0x0000000100157824 */ /* 0x000fe200008e0e15 */
[----:B------:R-:W-:-:S02]  /*39d0*/  ISETP.LT.U32.AND P1, PT, R23, 0x20, PT ;  /* 0x000000201700780c */ /* 0x000fc40003f21070 */
[----:B------:R-:W-:Y:S02]  /*39e0*/  SHF.L.U64.HI R41, R40, 0x2, R41 ;  /* 0x0000000228297819 */ /* 0x000fe40000010229 */
[----:B------:R-:W-:Y:S02]  /*39f0*/  ISETP.LT.U32.AND.EX P2, PT, R21, RZ, PT, P1 ;  /* 0x000000ff1500720c */ /* 0x000fe40003f41110 */
[----:B------:R-:W-:Y:S01]  /*3a00*/  ISETP.GE.U32.AND P1, PT, R2, R15, PT ;  /* 0x0000000f0200720c */ /* 0x000fe20003f26070 */
[----:B------:R-:W-:Y:S01]  /*3a10*/  VIADD R2, R17, 0x1e ;  /* 0x0000001e11027836 */ /* 0x000fe20000000000 */
[----:B------:R-:W-:Y:S02]  /*3a20*/  SEL R23, R23, 0x20, P2 ;  /* 0x0000002017177807 */ /* 0x000fe40001000000 */
[----:B------:R-:W-:Y:S02]  /*3a30*/  LEA R21, P2, R59, R42, 0x2 ;  /* 0x0000002a3b157211 */ /* 0x000fe400078410ff */
[----:B------:R-:W-:-:S04]  /*3a40*/  LOP3.LUT R2, R2, 0x1f, RZ, 0xc0, !PT ;  /* 0x0000001f02027812 */ /* 0x000fc800078ec0ff */
[----:B------:R-:W-:Y:S02]  /*3a50*/  ISETP.LT.U32.AND P1, PT, R2, R23, !P1 ;  /* 0x000000170200720c */ /* 0x000fe40004f21070 */
[----:B------:R-:W-:-:S04]  /*3a60*/  SHF.L.U32 R23, R40, 0x2, RZ ;  /* 0x0000000228177819 */ /* 0x000fc800000006ff */
[----:B------:R-:W-:-:S04]  /*3a70*/  IADD3 R3, P3, R23, R44, RZ ;  /* 0x0000002c17037210 */ /* 0x000fc80007f7e0ff */
[----:B------:R-:W-:Y:S01]  /*3a80*/  IADD3 R60, P4, R2, R3, RZ ;  /* 0x00000003023c7210 */ /* 0x000fe20007f9e0ff */
[----:B------:R-:W-:-:S03]  /*3a90*/  IMAD.X R22, R41, 0x1, R22, P3 ;  /* 0x0000000129167824 */ /* 0x000fc600018e0616 */
[----:B------:R-:W-:Y:S02]  /*3aa0*/  @P1 IADD3 R24, P3, R60, R23, RZ ;  /* 0x000000173c181210 */ /* 0x000fe40007f7e0ff */
[----:B------:R-:W-:Y:S02]  /*3ab0*/  IADD3.X R61, RZ, R22, RZ, P4, !PT ;  /* 0x00000016ff3d7210 */ /* 0x000fe400027fe4ff */
[----:B------:R-:W-:-:S03]  /*3ac0*/  @P1 SHF.L.U32 R43, R24, 0x2, RZ ;  /* 0x00000002182b1819 */ /* 0x000fc600000006ff */
[----:B------:R-:W-:Y:S01]  /*3ad0*/  @P1 IMAD.X R23, R61, 0x1, R41, P3 ;  /* 0x000000013d171824 */ /* 0x000fe200018e0629 */
[----:B------:R-:W-:Y:S02]  /*3ae0*/  FMNMX R68, |R25|, R68, !PT ;  /* 0x0000004419447209 */ /* 0x000fe40007800200 */
[----:B------:R-:W-:Y:S02]  /*3af0*/  @P1 IADD3 R44, P3, R43, R12, RZ ;  /* 0x0000000c2b2c1210 */ /* 0x000fe40007f7e0ff */
[----:B------:R-:W-:Y:S02]  /*3b00*/  @P1 SHF.L.U64.HI R24, R24, 0x2, R23 ;  /* 0x0000000218181819 */ /* 0x000fe40000010217 */
[----:B------:R-:W-:Y:S02]  /*3b10*/  LOP3.LUT R41, R64, 0xffff, RZ, 0xc0, !PT ;  /* 0x0000ffff40297812 */ /* 0x000fe400078ec0ff */
[----:B------:R-:W-:Y:S01]  /*3b20*/  LEA.HI.X R25, R59, R26, R0, 0x2, P2 ;  /* 0x0000001a3b197211 */ /* 0x000fe200010f1400 */
[----:B------:R-:W-:Y:S01]  /*3b30*/  IMAD.U32 R32, R32, 0x10000, RZ ;  /* 0x0001000020207824 */ /* 0x000fe200078e00ff */
[----:B------:R-:W-:Y:S01]  /*3b40*/  IADD3 R64, P2, R2, R21, RZ ;  /* 0x0000001502407210 */ /* 0x000fe20007f5e0ff */
[----:B------:R-:W-:Y:S01]  /*3b50*/  @P1 IMAD.X R45, R24, 0x1, R11, P3 ;  /* 0x00000001182d1824 */ /* 0x000fe200018e060b */
[----:B------:R-:W-:-:S02]  /*3b60*/  @!P1 MOV R23, RZ ;  /* 0x000000ff00179202 */ /* 0x000fc40000000f00 */
[----:B------:R-:W-:Y:S02]  /*3b70*/  IADD3.X R65, RZ, R25, RZ, P2, !PT ;  /* 0x00000019ff417210 */ /* 0x000fe400017fe4ff */
[----:B------:R-:W-:Y:S02]  /*3b80*/  @P1 LEA R26, P2, R59, R64, 0x2 ;  /* 0x000000403b1a1211 */ /* 0x000fe400078410ff */
[----:B------:R-:W-:Y:S01]  /*3b90*/  LOP3.LUT R32, R41, 0xff0000, R32, 0xf8, !PT ;  /* 0x00ff000029207812 */ /* 0x000fe200078ef820 */
[----:B------:R0:W5:Y:S01]  /*3ba0*/  @P1 LDG.E R23, desc[UR10][R44.64] ;  /* 0x0000000a2c171981 */ /* 0x000162000c1e1900 */
[----:B------:R-:W-:Y:S02]  /*3bb0*/  @P1 IADD3 R42, P3, R43, R10, RZ ;  /* 0x0000000a2b2a1210 */ /* 0x000fe40007f7e0ff */
[----:B------:R-:W-:-:S03]  /*3bc0*/  @P1 LEA.HI.X R41, R59, R65, R0, 0x2, P2 ;  /* 0x000000413b291211 */ /* 0x000fc600010f1400 */
[----:B------:R-:W-:Y:S01]  /*3bd0*/  @P1 IMAD.X R43, R24, 0x1, R8, P3 ;  /* 0x00000001182b1824 */ /* 0x000fe200018e0608 */
[----:B------:R-:W-:Y:S02]  /*3be0*/  @!P1 MOV R24, RZ ;  /* 0x000000ff00189202 */ /* 0x000fe40000000f00 */
[----:B0-----:R-:W-:-:S04]  /*3bf0*/  @P1 LEA R44, P2, R26, R14, 0x2 ;  /* 0x0000000e1a2c1211 */ /* 0x001fc800078410ff */
[----:B------:R0:W5:Y:S01]  /*3c00*/  @P1 LDG.E R24, desc[UR10][R42.64] ;  /* 0x0000000a2a181981 */ /* 0x000162000c1e1900 */
[----:B------:R-:W-:Y:S01]  /*3c10*/  @P1 LEA.HI.X R45, R26, R13, R41, 0x2, P2 ;  /* 0x0000000d1a2d1211 */ /* 0x000fe200010f1429 */
[----:B------:R-:W-:-:S06]  /*3c20*/  @!P1 IMAD.MOV.U32 R26, RZ, RZ, RZ ;  /* 0x000000ffff1a9224 */ /* 0x000fcc00078e00ff */
[----:B------:R0:W5:Y:S01]  /*3c30*/  @P1 LDG.E R26, desc[UR10][R44.64] ;  /* 0x0000000a2c1a1981 */ /* 0x000162000c1e1900 */
[----:B------:R-:W-:Y:S01]  /*3c40*/  FMNMX R68, |R27|, R68, !PT ;  /* 0x000000441b447209 */ /* 0x000fe20007800200 */
[----:B------:R-:W-:Y:S01]  /*3c50*/  IMAD.U32 R67, R67, 0x10000, RZ ;  /* 0x0001000043437824 */ /* 0x000fe200078e00ff */
[----:B------:R-:W-:Y:S01]  /*3c60*/  LOP3.LUT R41, R34, 0xffff, RZ, 0xc0, !PT ;  /* 0x0000ffff22297812 */ /* 0x000fe200078ec0ff */
[----:B------:R-:W-:Y:S01]  /*3c70*/  BSSY B0, `(.L_x_1795) ;  /* 0x0000025000007945 */ /* 0x000fe20003800000 */
[----:B------:R-:W-:Y:S02]  /*3c80*/  LOP3.LUT R56, R56, 0xffff, RZ, 0xc0, !PT ;  /* 0x0000ffff38387812 */ /* 0x000fe400078ec0ff */
[----:B------:R-:W-:Y:S02]  /*3c90*/  LOP3.LUT R34, R33, 0xffff, RZ, 0xc0, !PT ;  /* 0x0000ffff21227812 */ /* 0x000fe400078ec0ff */
[----:B------:R-:W-:Y:S02]  /*3ca0*/  FMNMX R33, |R29|, R68, !PT ;  /* 0x000000441d217209 */ /* 0x000fe40007800200 */
[----:B------:R-:W-:-:S02]  /*3cb0*/  SHF.L.U32 R62, R62, 0x10, RZ ;  /* 0x000000103e3e7819 */ /* 0x000fc400000006ff */
[----:B------:R-:W-:Y:S02]  /*3cc0*/  LOP3.LUT R67, R56, 0xff0000, R67, 0xf8, !PT ;  /* 0x00ff000038437812 */ /* 0x000fe400078ef843 */
[----:B------:R-:W-:Y:S02]  /*3cd0*/  LOP3.LUT R29, R30, 0xffff, RZ, 0xc0, !PT ;  /* 0x0000ffff1e1d7812 */ /* 0x000fe400078ec0ff */
[----:B------:R-:W-:Y:S02]  /*3ce0*/  LOP3.LUT R30, R66, 0xffff, RZ, 0xc0, !PT ;  /* 0x0000ffff421e7812 */ /* 0x000fe400078ec0ff */
[----:B------:R-:W-:Y:S01]  /*3cf0*/  FMNMX R56, |R28|, R33, !PT ;  /* 0x000000211c387209 */ /* 0x000fe20007800200 */
[----:B------:R-:W-:Y:S01]  /*3d00*/  IMAD R28, R29, 0x1000000, R32 ;  /* 0x010000001d1c7824 */ /* 0x000fe200078e0220 */
[----:B------:R-:W-:Y:S01]  /*3d10*/  LOP3.LUT R62, R41, 0xff0000, R62, 0xf8, !PT ;  /* 0x00ff0000293e7812 */ /* 0x000fe200078ef83e */
[----:B------:R-:W-:Y:S01]  /*3d20*/  IMAD R30, R30, 0x1000000, R67 ;  /* 0x010000001e1e7824 */ /* 0x000fe200078e0243 */
[----:B------:R-:W-:-:S02]  /*3d30*/  LOP3.LUT R69, R69, 0xffff, RZ, 0xc0, !PT ;  /* 0x0000ffff45457812 */ /* 0x000fc400078ec0ff */
[----:B------:R-:W-:Y:S02]  /*3d40*/  @!P1 CS2R R32, SRZ ;  /* 0x0000000000209805 */ /* 0x000fe4000001ff00 */
[----:B------:R-:W-:Y:S01]  /*3d50*/  LEA R27, R34, R35, 0x18 ;  /* 0x00000023221b7211 */ /* 0x000fe200078ec0ff */
[----:B------:R-:W-:Y:S01]  /*3d60*/  @!P1 IMAD.MOV.U32 R34, RZ, RZ, RZ ;  /* 0x000000ffff229224 */ /* 0x000fe200078e00ff */
[----:B------:R-:W-:Y:S02]  /*3d70*/  FMNMX R56, |R31|, R56, !PT ;  /* 0x000000381f387209 */ /* 0x000fe40007800200 */
[----:B------:R-:W-:Y:S02]  /*3d80*/  LEA R29, R69, R62, 0x18 ;  /* 0x0000003e451d7211 */ /* 0x000fe400078ec0ff */
[----:B------:R-:W-:Y:S01]  /*3d90*/  @!P1 MOV R31, RZ ;  /* 0x000000ff001f9202 */ /* 0x000fe20000000f00 */
[----:B0-----:R-:W-:Y:S06]  /*3da0*/  @!P1 BRA `(.L_x_1796) ;  /* 0x0000000000449947 */ /* 0x001fec0003800000 */
        /* <DEDUP_REMOVED lines=8> */
[----:B------:R-:W-:-:S04]  /*3e30*/  SHF.L.U32 R35, R34, 0x2, RZ ;  /* 0x0000000222237819 */ /* 0x000fc800000006ff */
        /* <DEDUP_REMOVED lines=8> */
.L_x_1796:
[----:B------:R-:W-:Y:S05]  /*3ec0*/  BSYNC B0 ;  /* 0x0000000000007941 */ /* 0x000fea0003800000 */
.L_x_1795:
[----:B------:R-:W-:Y:S01]  /*3ed0*/  BSSY B0, `(.L_x_1797) ;  /* 0x0000019000007945 */ /* 0x000fe20003800000 */
[----:B0-----:R-:W-:Y:S01]  /*3ee0*/  @!P1 IMAD.MOV.U32 R35, RZ, RZ, RZ ;  /* 0x000000ffff239224 */ /* 0x001fe200078e00ff */
[----:B------:R-:W-:Y:S02]  /*3ef0*/  @!P1 MOV R42, RZ ;  /* 0x000000ff002a9202 */ /* 0x000fe40000000f00 */
[----:B------:R-:W-:Y:S05]  /*3f00*/  @!P1 BRA `(.L_x_1798) ;  /* 0x0000000000549947 */ /* 0x000fea0003800000 */
[----:B------:R-:W-:Y:S01]  /*3f10*/  MOV R43, R61 ;  /* 0x0000003d002b7202 */ /* 0x000fe20000000f00 */
[----:B------:R-:W-:Y:S01]  /*3f20*/  IMAD.MOV.U32 R42, RZ, RZ, R60 ;  /* 0x000000ffff2a7224 */ /* 0x000fe200078e003c */
[----:B------:R-:W-:Y:S01]  /*3f30*/  MOV R45, R65 ;  /* 0x00000041002d7202 */ /* 0x000fe20000000f00 */
[----:B------:R-:W-:Y:S01]  /*3f40*/  IMAD.MOV.U32 R44, RZ, RZ, R64 ;  /* 0x000000ffff2c7224 */ /* 0x000fe200078e0040 */
[----:B------:R-:W-:Y:S01]  /*3f50*/  UIMAD UR4, UR8, 0x6, URZ ;  /* 0x00000006080478a4 */ /* 0x000fe2000f8e023f */
[----:B------:R-:W-:-:S04]  /*3f60*/  IMAD.WIDE.U32 R42, R40, 0x6, R42 ;  /* 0x00000006282a7825 */ /* 0x000fc800078e002a */
[----:B------:R-:W-:Y:S01]  /*3f70*/  IMAD R33, R0, 0x6, RZ ;  /* 0x0000000600217824 */ /* 0x000fe200078e02ff */
[----:B------:R-:W-:Y:S01]  /*3f80*/  IADD3 R35, R43, UR4, RZ ;  /* 0x000000042b237c10 */ /* 0x000fe2000fffe0ff */
[----:B------:R-:W-:-:S03]  /*3f90*/  IMAD.WIDE.U32 R44, R59, 0x6, R44 ;  /* 0x000000063b2c7825 */ /* 0x000fc600078e002c */
[----:B------:R-:W-:Y:S01]  /*3fa0*/  SHF.L.U64.HI R35, R42, 0x2, R35 ;  /* 0x000000022a237819 */ /* 0x000fe20000010223 */
[----:B------:R-:W-:Y:S01]  /*3fb0*/  IMAD.IADD R33, R33, 0x1, R45 ;  /* 0x0000000121217824 */ /* 0x000fe200078e022d */
[----:B------:R-:W-:Y:S01]  /*3fc0*/  LEA R66, P2, R44, R14, 0x2 ;  /* 0x0000000e2c427211 */ /* 0x000fe200078410ff */
[----:B------:R-:W-:-:S03]  /*3fd0*/  IMAD.SHL.U32 R43, R42, 0x4, RZ ;  /* 0x000000042a2b7824 */ /* 0x000fc600078e00ff */
[----:B------:R-:W-:Y:S02]  /*3fe0*/  LEA.HI.X R67, R44, R13, R33, 0x2, P2 ;  /* 0x0000000d2c437211 */ /* 0x000fe400010f1421 */
[C---:B------:R-:W-:Y:S02]  /*3ff0*/  IADD3 R42, P3, R43.reuse, R10, RZ ;  /* 0x0000000a2b2a7210 */ /* 0x040fe40007f7e0ff */
[----:B------:R-:W-:Y:S01]  /*4000*/  IADD3 R44, P2, R43, R12, RZ ;  /* 0x0000000c2b2c7210 */ /* 0x000fe20007f5e0ff */
[----:B------:R0:W5:Y:S02]  /*4010*/  LDG.E R33, desc[UR10][R66.64] ;  /* 0x0000000a42217981 */ /* 0x000164000c1e1900 */
[C---:B------:R-:W-:Y:S01]  /*4020*/  IMAD.X R43, R35.reuse, 0x1, R8, P3 ;  /* 0x00000001232b7824 */ /* 0x040fe200018e0608 */
[----:B------:R-:W-:-:S04]  /*4030*/  IADD3.X R45, R35, R11, RZ, P2, !PT ;  /* 0x0000000b232d7210 */ /* 0x000fc800017fe4ff */
[----:B------:R0:W5:Y:S04]  /*4040*/  LDG.E R42, desc[UR10][R42.64] ;  /* 0x0000000a2a2a7981 */ /* 0x000168000c1e1900 */
[----:B------:R0:W5:Y:S02]  /*4050*/  LDG.E R35, desc[UR10][R44.64] ;  /* 0x0000000a2c237981 */ /* 0x000164000c1e1900 */
.L_x_1798:
[----:B------:R-:W-:Y:S05]  /*4060*/  BSYNC B0 ;  /* 0x0000000000007941 */ /* 0x000fea0003800000 */
.L_x_1797:
[----:B------:R-:W-:Y:S01]  /*4070*/  BSSY B0, `(.L_x_1799) ;  /* 0x0000015000007945 */ /* 0x000fe20003800000 */
[----:B0-----:R-:W-:Y:S02]  /*4080*/  @!P1 MOV R43, RZ ;  /* 0x000000ff002b9202 */ /* 0x001fe40000000f00 */
[----:B------:R-:W-:Y:S01]  /*4090*/  @!P1 CS2R R44, SRZ ;  /* 0x00000000002c9805 */ /* 0x000fe2000001ff00 */
[----:B------:R-:W-:Y:S06]  /*40a0*/  @!P1 BRA `(.L_x_1800) ;  /* 0x0000000000449947 */ /* 0x000fec0003800000 */
[----:B------:R-:W-:Y:S01]  /*40b0*/  UIMAD UR4, UR8, 0x7, URZ ;  /* 0x00000007080478a4 */ /* 0x000fe2000f8e023f */
[----:B------:R-:W-:-:S04]  /*40c0*/  IMAD.WIDE.U32 R60, R40, 0x7, R60 ;  /* 0x00000007283c7825 */ /* 0x000fc800078e003c */
[----:B------:R-:W-:Y:S01]  /*40d0*/  IMAD.WIDE.U32 R64, R59, 0x7, R64 ;  /* 0x000000073b407825 */ /* 0x000fe200078e0040 */
[----:B------:R-:W-:-:S03]  /*40e0*/  SHF.L.U32 R41, R60, 0x2, RZ ;  /* 0x000000023c297819 */ /* 0x000fc600000006ff */
[----:B------:R-:W-:Y:S01]  /*40f0*/  VIADD R43, R61, UR4 ;  /* 0x000000043d2b7c36 */ /* 0x000fe20008000000 */
[----:B------:R-:W-:Y:S01]  /*4100*/  IADD3 R40, P4, R41, R10, RZ ;  /* 0x0000000a29287210 */ /* 0x000fe20007f9e0ff */
[----:B------:R-:W-:Y:S01]  /*4110*/  IMAD R45, R0, 0x7, RZ ;  /* 0x00000007002d7824 */ /* 0x000fe200078e02ff */
[----:B------:R-:W-:Y:S02]  /*4120*/  LEA R66, P2, R64, R14, 0x2 ;  /* 0x0000000e40427211 */ /* 0x000fe400078410ff */
[----:B------:R-:W-:Y:S01]  /*4130*/  SHF.L.U64.HI R0, R60, 0x2, R43 ;  /* 0x000000023c007819 */ /* 0x000fe2000001022b */
[----:B------:R-:W-:Y:S01]  /*4140*/  IMAD.IADD R44, R45, 0x1, R65 ;  /* 0x000000012d2c7824 */ /* 0x000fe200078e0241 */
[----:B------:R-:W-:-:S03]  /*4150*/  IADD3 R60, P3, R41, R12, RZ ;  /* 0x0000000c293c7210 */ /* 0x000fc60007f7e0ff */
[----:B------:R-:W-:Y:S01]  /*4160*/  IMAD.X R41, R0, 0x1, R8, P4 ;  /* 0x0000000100297824 */ /* 0x000fe200020e0608 */
[----:B------:R-:W-:Y:S02]  /*4170*/  LEA.HI.X R67, R64, R13, R44, 0x2, P2 ;  /* 0x0000000d40437211 */ /* 0x000fe400010f142c */
[----:B------:R-:W-:Y:S02]  /*4180*/  IADD3.X R61, R0, R11, RZ, P3, !PT ;  /* 0x0000000b003d7210 */ /* 0x000fe40001ffe4ff */
[----:B------:R0:W5:Y:S04]  /*4190*/  LDG.E R45, desc[UR10][R40.64] ;  /* 0x0000000a282d7981 */ /* 0x000168000c1e1900 */
[----:B------:R0:W5:Y:S04]  /*41a0*/  LDG.E R43, desc[UR10][R66.64] ;  /* 0x0000000a422b7981 */ /* 0x000168000c1e1900 */
[----:B------:R0:W5:Y:S02]  /*41b0*/  LDG.E R44, desc[UR10][R60.64] ;  /* 0x0000000a3c2c7981 */ /* 0x000164000c1e1900 */
.L_x_1800:
[----:B------:R-:W-:Y:S05]  /*41c0*/  BSYNC B0 ;  /* 0x0000000000007941 */ /* 0x000fea0003800000 */
.L_x_1799:
[----:B0-----:R-:W-:Y:S01]  /*41d0*/  HFMA2.MMA R41, -RZ, RZ, 0.96630859375, -0.0022525787353515625 ;  /* 0x3bbb989dff297435 */ /* 0x001fe200000001ff */
[----:B------:R-:W-:Y:S01]  /*41e0*/  HADD2.F32 R60, -RZ, R49.H0_H0 ;  /* 0x20000031ff3c7230 */ /* 0x000fe20000004100 */
[----:B------:R-:W-:Y:S01]  /*41f0*/  BSSY B1, `(.L_x_1801) ;  /* 0x000001b000017945 */ /* 0x000fe20003800000 */
[----:B------:R-:W-:Y:S01]  /*4200*/  IMAD.MOV.U32 R59, RZ, RZ, 0x437c0000 ;  /* 0x437c0000ff3b7424 */ /* 0x000fe200078e00ff */
[----:B------:R-:W-:Y:S02]  /*4210*/  FMNMX R63, |R63|, R56, !PT ;  /* 0x000000383f3f7209 */ /* 0x000fe40007800200 */
[C---:B------:R-:W-:Y:S01]  /*4220*/  FMUL R0, R60.reuse, -1.7020000219345092773 ;  /* 0xbfd9db233c007820 */ /* 0x040fe20000400000 */
        /* <DEDUP_REMOVED lines=17> */
[----:B-----5:R-:W-:Y:S05]  /*4340*/  CALL.REL.NOINC `($__internal_21_$__cuda_sm20_rcp_rn_f32_slowpath) ;  /* 0x000000a800387944 */ /* 0x020fea0003c00000 */
[----:B------:R-:W-:Y:S05]  /*4350*/  BRA `(.L_x_1803) ;  /* 0x0000000000107947 */ /* 0x000fea0003800000 */
.L_x_1802:
[----:B------:R-:W0:Y:S02]  /*4360*/  MUFU.RCP R71, R62 ;  /* 0x0000003e00477308 */ /* 0x000e240000001000 */
[----:B0-----:R-:W-:-:S04]  /*4370*/  FFMA R0, R62, R71, -1 ;  /* 0xbf8000003e007423 */ /* 0x001fc80000000047 */
[----:B------:R-:W-:-:S04]  /*4380*/  FADD.FTZ R0, -R0, -RZ ;  /* 0x800000ff00007221 */ /* 0x000fc80000010100 */
[----:B------:R-:W-:-:S07]  /*4390*/  FFMA R71, R71, R0, R71 ;  /* 0x0000000047477223 */ /* 0x000fce0000000047 */
.L_x_1803:
[----:B------:R-:W-:Y:S05]  /*43a0*/  BSYNC B1 ;  /* 0x0000000000017941 */ /* 0x000fea0003800000 */
.L_x_1801:
[----:B------:R-:W-:Y:S01]  /*43b0*/  HADD2.F32 R59, -RZ, R49.H0_H0 ;  /* 0x20000031ff3b7230 */ /* 0x000fe20000004100 */
[----:B------:R-:W-:Y:S01]  /*43c0*/  MOV R61, 0x3bbb989d ;  /* 0x3bbb989d003d7802 */ /* 0x000fe20000000f00 */
[----:B------:R-:W-:Y:S01]  /*43d0*/  HADD2.F32 R65, -RZ, R48.H0_H0 ;  /* 0x20000030ff417230 */ /* 0x000fe20000004100 */
[----:B------:R-:W-:Y:S02]  /*43e0*/  BSSY B1, `(.L_x_1804) ;  /* 0x000001d000017945 */ /* 0x000fe40003800000 */
        /* <DEDUP_REMOVED lines=13> */
[----:B------:R-:W-:-:S03]  /*44c0*/  HADD2.F32 R61, -RZ, R58.H0_H0 ;  /* 0x2000003aff3d7230 */ /* 0x000fc60000004100 */
        /* <DEDUP_REMOVED lines=8> */
[----:B-----5:R-:W-:Y:S05]  /*4550*/  CALL.REL.NOINC `($__internal_21_$__cuda_sm20_rcp_rn_f32_slowpath) ;  /* 0x000000a400b47944 */ /* 0x020fea0003c00000 */
[----:B------:R-:W-:Y:S05]  /*4560*/  BRA `(.L_x_1806) ;  /* 0x0000000000107947 */ /* 0x000fea0003800000 */
.L_x_1805:
[----:B------:R-:W0:Y:S02]  /*4570*/  MUFU.RCP R71, R64 ;  /* 0x0000004000477308 */ /* 0x000e240000001000 */
[----:B0-----:R-:W-:-:S04]  /*4580*/  FFMA R0, R64, R71, -1 ;  /* 0xbf80000040007423 */ /* 0x001fc80000000047 */
[----:B------:R-:W-:-:S04]  /*4590*/  FADD.FTZ R0, -R0, -RZ ;  /* 0x800000ff00007221 */ /* 0x000fc80000010100 */
[----:B------:R-:W-:-:S07]  /*45a0*/  FFMA R71, R71, R0, R71 ;  /* 0x0000000047477223 */ /* 0x000fce0000000047 */
.L_x_1806:
[----:B------:R-:W-:Y:S05]  /*45b0*/  BSYNC B1 ;  /* 0x0000000000017941 */ /* 0x000fea0003800000 */
.L_x_1804:
[----:B------:R-:W-:Y:S01]  /*45c0*/  HADD2.F32 R56, -RZ, R49.H1_H1 ;  /* 0x30000031ff387230 */ /* 0x000fe20000004100 */
[----:B------:R-:W-:Y:S01]  /*45d0*/  BSSY B1, `(.L_x_1807) ;  /* 0x000001b000017945 */ /* 0x000fe20003800000 */
[----:B------:R-:W-:-:S03]  /*45e0*/  IMAD.MOV.U32 R65, RZ, RZ, 0x3bbb989d ;  /* 0x3bbb989dff417424 */ /* 0x000fc600078e00ff */
        /* <DEDUP_REMOVED lines=19> */
[----:B-----5:R-:W-:Y:S05]  /*4720*/  CALL.REL.NOINC `($__internal_21_$__cuda_sm20_rcp_rn_f32_slowpath) ;  /* 0x000000a400407944 */ /* 0x020fea0003c00000 */
[----:B------:R-:W-:Y:S05]  /*4730*/  BRA `(.L_x_1809) ;  /* 0x0000000000107947 */ /* 0x000fea0003800000 */
.L_x_1808:
[----:B------:R-:W0:Y:S02]  /*4740*/  MUFU.RCP R71, R60 ;  /* 0x0000003c00477308 */ /* 0x000e240000001000 */
[----:B0-----:R-:W-:-:S04]  /*4750*/  FFMA R0, R60, R71, -1 ;  /* 0xbf8000003c007423 */ /* 0x001fc80000000047 */
[----:B------:R-:W-:-:S04]  /*4760*/  FADD.FTZ R0, -R0, -RZ ;  /* 0x800000ff00007221 */ /* 0x000fc80000010100 */
[----:B------:R-:W-:-:S07]  /*4770*/  FFMA R71, R71, R0, R71 ;  /* 0x0000000047477223 */ /* 0x000fce0000000047 */
.L_x_1809:
[----:B------:R-:W-:Y:S05]  /*4780*/  BSYNC B1 ;  /* 0x0000000000017941 */ /* 0x000fea0003800000 */
.L_x_1807:
[----:B------:R-:W-:Y:S01]  /*4790*/  HADD2.F32 R49, -RZ, R49.H1_H1 ;  /* 0x30000031ff317230 */ /* 0x000fe20000004100 */
[----:B------:R-:W-:Y:S01]  /*47a0*/  MOV R65, 0x3bbb989d ;  /* 0x3bbb989d00417802 */ /* 0x000fe20000000f00 */
[----:B------:R-:W-:Y:S01]  /*47b0*/  HADD2.F32 R58, -RZ, R58.H1_H1 ;  /* 0x3000003aff3a7230 */ /* 0x000fe20000004100 */
[----:B------:R-:W-:Y:S01]  /*47c0*/  BSSY B1, `(.L_x_1810) ;  /* 0x000001d000017945 */ /* 0x000fe20003800000 */
[----:B------:R-:W-:Y:S02]  /*47d0*/  HADD2.F32 R60, -RZ, R48.H1_H1 ;  /* 0x30000030ff3c7230 */ /* 0x000fe40000004100 */
        /* <DEDUP_REMOVED lines=21> */
[----:B-----5:R-:W-:Y:S05]  /*4930*/  CALL.REL.NOINC `($__internal_21_$__cuda_sm20_rcp_rn_f32_slowpath) ;  /* 0x000000a000bc7944 */ /* 0x020fea0003c00000 */
[----:B------:R-:W-:Y:S05]  /*4940*/  BRA `(.L_x_1812) ;  /* 0x0000000000107947 */ /* 0x000fea0003800000 */
.L_x_1811:
[----:B------:R-:W0:Y:S02]  /*4950*/  MUFU.RCP R71, R56 ;  /* 0x0000003800477308 */ /* 0x000e240000001000 */
[----:B0-----:R-:W-:-:S04]  /*4960*/  FFMA R0, R56, R71, -1 ;  /* 0xbf80000038007423 */ /* 0x001fc80000000047 */
[----:B------:R-:W-:-:S04]  /*4970*/  FADD.FTZ R0, -R0, -RZ ;  /* 0x800000ff00007221 */ /* 0x000fc80000010100 */
[----:B------:R-:W-:-:S07]  /*4980*/  FFMA R71, R71, R0, R71 ;  /* 0x0000000047477223 */ /* 0x000fce0000000047 */
.L_x_1812:
[----:B------:R-:W-:Y:S05]  /*4990*/  BSYNC B1 ;  /* 0x0000000000017941 */ /* 0x000fea0003800000 */
.L_x_1810:
[----:B------:R-:W-:Y:S02]  /*49a0*/  HADD2.F32 R0, -RZ, R47.H0_H0 ;  /* 0x2000002fff007230 */ /* 0x000fe40000004100 */
[----:B------:R-:W-:Y:S01]  /*49b0*/  FMUL R49, R49, R71 ;  /* 0x0000004731317220 */ /* 0x000fe20000400000 */
[----:B------:R-:W-:Y:S01]  /*49c0*/  IMAD.MOV.U32 R59, RZ, RZ, 0x3bbb989d ;  /* 0x3bbb989dff3b7424 */ /* 0x000fe200078e00ff */
[----:B------:R-:W-:Y:S01]  /*49d0*/  BSSY B1, `(.L_x_1813) ;  /* 0x0000019000017945 */ /* 0x000fe20003800000 */
[----:B------:R-:W-:Y:S01]  /*49e0*/  FMUL R48, R0, -1.7020000219345092773 ;  /* 0xbfd9db2300307820 */ /* 0x000fe20000400000 */
[----:B------:R-:W-:Y:S01]  /*49f0*/  FMUL R49, R58, R49 ;  /* 0x000000313a317220 */ /* 0x000fe20000400000 */
[----:B------:R-:W-:Y:S02]  /*4a00*/  FMUL R58, R0, 1.7020000219345092773 ;  /* 0x3fd9db23003a7820 */ /* 0x000fe40000400000 */
        /* <DEDUP_REMOVED lines=17> */
.L_x_1814:
[----:B------:R-:W0:Y:S02]  /*4b20*/  MUFU.RCP R71, R56 ;  /* 0x0000003800477308 */ /* 0x000e240000001000 */
[----:B0-----:R-:W-:-:S04]  /*4b30*/  FFMA R0, R56, R71, -1 ;  /* 0xbf80000038007423 */ /* 0x001fc80000000047 */
[----:B------:R-:W-:-:S04]  /*4b40*/  FADD.FTZ R0, -R0, -RZ ;  /* 0x800000ff00007221 */ /* 0x000fc80000010100 */
[----:B------:R-:W-:-:S07]  /*4b50*/  FFMA R71, R71, R0, R71 ;  /* 0x0000000047477223 */ /* 0x000fce0000000047 */
.L_x_1815:
[----:B------:R-:W-:Y:S05]  /*4b60*/  BSYNC B1 ;  /* 0x0000000000017941 */ /* 0x000fea0003800000 */
.L_x_1813:
[----:B------:R-:W-:Y:S01]  /*4b70*/  HADD2.F32 R48, -RZ, R47.H0_H0 ;  /* 0x2000002fff307230 */ /* 0x000fe20000004100 */
[----:B------:R-:W-:Y:S01]  /*4b80*/  MOV R59, 0x3bbb989d ;  /* 0x3bbb989d003b7802 */ /* 0x000fe20000000f00 */
[----:B------:R-:W-:Y:S03]  /*4b90*/  BSSY B1, `(.L_x_1816) ;  /* 0x000001e000017945 */ /* 0x000fe60003800000 */
        /* <DEDUP_REMOVED lines=12> */
[----:B------:R-:W-:Y:S02]  /*4c60*/  HADD2.F32 R58, -RZ, R57.H0_H0 ;  /* 0x20000039ff3a7230 */ /* 0x000fe40000004100 */
[----:B0-----:R-:W-:-:S03]  /*4c70*/  FFMA R56, R56, R59, 1 ;  /* 0x3f80000038387423 */ /* 0x001fc6000000003b */
[----:B------:R-:W-:Y:S01]  /*4c80*/  FMUL R59, R71, R58 ;  /* 0x0000003a473b7220 */ /* 0x000fe20000400000 */
[----:B------:R-:W-:-:S05]  /*4c90*/  VIADD R0, R56, 0x1800000 ;  /* 0x0180000038007836 */ /* 0x000fca0000000000 */
[----:B------:R-:W-:-:S04]  /*4ca0*/  LOP3.LUT R0, R0, 0x7f800000, RZ, 0xc0, !PT ;  /* 0x7f80000000007812 */ /* 0x000fc800078ec0ff */
[----:B------:R-:W-:Y:S01]  /*4cb0*/  ISETP.GT.U32.AND P2, PT, R0, 0x1ffffff, PT ;  /* 0x01ffffff0000780c */ /* 0x000fe20003f44070 */
[----:B------:R-:W-:-:S05]  /*4cc0*/  HADD2.F32 R0, -RZ, R46.H0_H0 ;  /* 0x2000002eff007230 */ /* 0x000fca0000004100 */
[----:B------:R-:W-:-:S07]  /*4cd0*/  FMUL R59, R59, R0 ;  /* 0x000000003b3b7220 */ /* 0x000fce0000400000 */
[----:B------:R-:W-:Y:S05]  /*4ce0*/  @P2 BRA `(.L_x_1817) ;  /* 0x0000000000102947 */ /* 0x000fea0003800000 */
[----:B------:R-:W-:Y:S02]  /*4cf0*/  MOV R0, R56 ;  /* 0x0000003800007202 */ /* 0x000fe40000000f00 */
[----:B------:R-:W-:-:S07]  /*4d00*/  MOV R64, 0x4d20 ;  /* 0x00004d2000407802 */ /* 0x000fce0000000f00 */
[----:B-----5:R-:W-:Y:S05]  /*4d10*/  CALL.REL.NOINC `($__internal_21_$__cuda_sm20_rcp_rn_f32_slowpath) ;  /* 0x0000009c00c47944 */ /* 0x020fea0003c00000 */
[----:B------:R-:W-:Y:S05]  /*4d20*/  BRA `(.L_x_1818) ;  /* 0x0000000000107947 */ /* 0x000fea0003800000 */
.L_x_1817:
[----:B------:R-:W0:Y:S02]  /*4d30*/  MUFU.RCP R71, R56 ;  /* 0x0000003800477308 */ /* 0x000e240000001000 */
[----:B0-----:R-:W-:-:S04]  /*4d40*/  FFMA R0, R56, R71, -1 ;  /* 0xbf80000038007423 */ /* 0x001fc80000000047 */
[----:B------:R-:W-:-:S04]  /*4d50*/  FADD.FTZ R0, -R0, -RZ ;  /* 0x800000ff00007221 */ /* 0x000fc80000010100 */
[----:B------:R-:W-:-:S07]  /*4d60*/  FFMA R71, R71, R0, R71 ;  /* 0x0000000047477223 */ /* 0x000fce0000000047 */
.L_x_1818:
[----:B------:R-:W-:Y:S05]  /*4d70*/  BSYNC B1 ;  /* 0x0000000000017941 */ /* 0x000fea0003800000 */
.L_x_1816:
[----:B------:R-:W-:Y:S02]  /*4d80*/  HADD2.F32 R0, -RZ, R47.H1_H1 ;  /* 0x3000002fff007230 */ /* 0x000fe40000004100 */
        /* <DEDUP_REMOVED lines=23> */
.L_x_1820:
[----:B------:R-:W0:Y:S02]  /*4f00*/  MUFU.RCP R71, R64 ;  /* 0x0000004000477308 */ /* 0x000e240000001000 */
[----:B0-----:R-:W-:-:S04]  /*4f10*/  FFMA R0, R64, R71, -1 ;  /* 0xbf80000040007423 */ /* 0x001fc80000000047 */
[----:B------:R-:W-:-:S04]  /*4f20*/  FADD.FTZ R0, -R0, -RZ ;  /* 0x800000ff00007221 */ /* 0x000fc80000010100 */
[----:B------:R-:W-:-:S07]  /*4f30*/  FFMA R71, R71, R0, R71 ;  /* 0x0000000047477223 */ /* 0x000fce0000000047 */
.L_x_1821:
[----:B------:R-:W-:Y:S05]  /*4f40*/  BSYNC B1 ;  /* 0x0000000000017941 */ /* 0x000fea0003800000 */
.L_x_1819:
[----:B------:R-:W-:Y:S01]  /*4f50*/  HADD2.F32 R47, -RZ, R47.H1_H1 ;  /* 0x3000002fff2f7230 */ /* 0x000fe20000004100 */
[----:B------:R-:W-:Y:S01]  /*4f60*/  MOV R65, 0x3bbb989d ;  /* 0x3bbb989d00417802 */ /* 0x000fe20000000f00 */
[----:B------:R-:W-:Y:S01]  /*4f70*/  HADD2.F32 R57, -RZ, R57.H1_H1 ;  /* 0x30000039ff397230 */ /* 0x000fe20000004100 */
        /* <DEDUP_REMOVED lines=15> */
[----:B------:R-:W-:-:S03]  /*5070*/  HADD2.F32 R65, -RZ, R46.H1_H1 ;  /* 0x3000002eff417230 */ /* 0x000fc60000004100 */
[----:B------:R-:W-:Y:S02]  /*5080*/  VIADD R56, R66, 0x1800000 ;  /* 0x0180000042387836 */ /* 0x000fe40000000000 */
[----:B------:R-:W-:-:S03]  /*5090*/  FMUL R58, R0, R65 ;  /* 0x00000041003a7220 */ /* 0x000fc60000400000 */
[----:B------:R-:W-:-:S04]  /*50a0*/  LOP3.LUT R56, R56, 0x7f800000, RZ, 0xc0, !PT ;  /* 0x7f80000038387812 */ /* 0x000fc800078ec0ff */
[----:B------:R-:W-:-:S13]  /*50b0*/  ISETP.GT.U32.AND P2, PT, R56, 0x1ffffff, PT ;  /* 0x01ffffff3800780c */ /* 0x000fda0003f44070 */
[----:B------:R-:W-:Y:S05]  /*50c0*/  @P2 BRA `(.L_x_1823) ;  /* 0x0000000000102947 */ /* 0x000fea0003800000 */
[----:B------:R-:W-:Y:S02]  /*50d0*/  MOV R0, R66 ;  /* 0x0000004200007202 */ /* 0x000fe40000000f00 */
[----:B------:R-:W-:-:S07]  /*50e0*/  MOV R64, 0x5100 ;  /* 0x0000510000407802 */ /* 0x000fce0000000f00 */
[----:B-----5:R-:W-:Y:S05]  /*50f0*/  CALL.REL.NOINC `($__internal_21_$__cuda_sm20_rcp_rn_f32_slowpath) ;  /* 0x0000009800cc7944 */ /* 0x020fea0003c00000 */
[----:B------:R-:W-:Y:S05]  /*5100*/  BRA `(.L_x_1824) ;  /* 0x0000000000107947 */ /* 0x000fea0003800000 */
.L_x_1823:
[----:B------:R-:W0:Y:S02]  /*5110*/  MUFU.RCP R71, R66 ;  /* 0x0000004200477308 */ /* 0x000e240000001000 */
[----:B0-----:R-:W-:-:S04]  /*5120*/  FFMA R0, R66, R71, -1 ;  /* 0xbf80000042007423 */ /* 0x001fc80000000047 */
[----:B------:R-:W-:-:S04]  /*5130*/  FADD.FTZ R0, -R0, -RZ ;  /* 0x800000ff00007221 */ /* 0x000fc80000010100 */
[----:B------:R-:W-:-:S07]  /*5140*/  FFMA R71, R71, R0, R71 ;  /* 0x0000000047477223 */ /* 0x000fce0000000047 */
.L_x_1824:
[----:B------:R-:W-:Y:S05]  /*5150*/  BSYNC B1 ;  /* 0x0000000000017941 */ /* 0x000fea0003800000 */
.L_x_1822:
[----:B------:R-:W-:Y:S01]  /*5160*/  HADD2.F32 R46, -RZ, R54.H0_H0 ;  /* 0x20000036ff2e7230 */ /* 0x000fe20000004100 */
        /* <DEDUP_REMOVED lines=19> */
[----:B------:R-:W-:Y:S02]  /*52a0*/  MOV R0, R56 ;  /* 0x0000003800007202 */ /* 0x000fe40000000f00 */
[----:B------:R-:W-:-:S07]  /*52b0*/  MOV R64, 0x52d0 ;  /* 0x000052d000407802 */ /* 0x000fce0000000f00 */
[----:B-----5:R-:W-:Y:S05]  /*52c0*/  CALL.REL.NOINC `($__internal_21_$__cuda_sm20_rcp_rn_f32_slowpath) ;  /* 0x0000009800587944 */ /* 0x020fea0003c00000 */
[----:B------:R-:W-:Y:S05]  /*52d0*/  BRA `(.L_x_1827) ;  /* 0x0000000000107947 */ /* 0x000fea0003800000 */
.L_x_1826:
[----:B------:R-:W0:Y:S02]  /*52e0*/  MUFU.RCP R71, R56 ;  /* 0x0000003800477308 */ /* 0x000e240000001000 */
[----:B0-----:R-:W-:-:S04]  /*52f0*/  FFMA R0, R56, R71, -1 ;  /* 0xbf80000038007423 */ /* 0x001fc80000000047 */
[----:B------:R-:W-:-:S04]  /*5300*/  FADD.FTZ R0, -R0, -RZ ;  /* 0x800000ff00007221 */ /* 0x000fc80000010100 */
[----:B------:R-:W-:-:S07]  /*5310*/  FFMA R71, R71, R0, R71 ;  /* 0x0000000047477223 */ /* 0x000fce0000000047 */
.L_x_1827:
[----:B------:R-:W-:Y:S05]  /*5320*/  BSYNC B1 ;  /* 0x0000000000017941 */ /* 0x000fea0003800000 */
.L_x_1825:
[----:B------:R-:W-:Y:S01]  /*5330*/  HADD2.F32 R46, -RZ, R54.H0_H0 ;  /* 0x20000036ff2e7230 */ /* 0x000fe20000004100 */
[----:B------:R-:W-:Y:S01]  /*5340*/  BSSY B1, `(.L_x_1828) ;  /* 0x000001f000017945 */ /* 0x000fe20003800000 */
[----:B------:R-:W-:Y:S02]  /*5350*/  IMAD.MOV.U32 R65, RZ, RZ, 0x3bbb989d ;  /* 0x3bbb989dff417424 */ /* 0x000fe400078e00ff */
[----:B------:R-:W-:Y:S02]  /*5360*/  HADD2.F32 R69, -RZ, R53.H0_H0 ;  /* 0x20000035ff457230 */ /* 0x000fe40000004100 */
        /* <DEDUP_REMOVED lines=12> */
[----:B------:R-:W-:-:S03]  /*5430*/  HADD2.F32 R57, -RZ, R55.H0_H0 ;  /* 0x20000037ff397230 */ /* 0x000fc60000004100 */
        /* <DEDUP_REMOVED lines=11> */
.L_x_1829:
[----:B------:R-:W0:Y:S02]  /*54f0*/  MUFU.RCP R71, R64 ;  /* 0x0000004000477308 */ /* 0x000e240000001000 */
[----:B0-----:R-:W-:-:S04]  /*5500*/  FFMA R0, R64, R71, -1 ;  /* 0xbf80000040007423 */ /* 0x001fc80000000047 */
[----:B------:R-:W-:-:S04]  /*5510*/  FADD.FTZ R0, -R0, -RZ ;  /* 0x800000ff00007221 */ /* 0x000fc80000010100 */
[----:B------:R-:W-:-:S07]  /*5520*/  FFMA R71, R71, R0, R71 ;  /* 0x0000000047477223 */ /* 0x000fce0000000047 */
.L_x_1830:
[----:B------:R-:W-:Y:S05]  /*5530*/  BSYNC B1 ;  /* 0x0000000000017941 */ /* 0x000fea0003800000 */
.L_x_1828:
[----:B------:R-:W-:Y:S01]  /*5540*/  HFMA2.MMA R65, -RZ, RZ, 0.96630859375, -0.0022525787353515625 ;  /* 0x3bbb989dff417435 */ /* 0x000fe200000001ff */
[----:B------:R-:W-:Y:S02]  /*5550*/  HADD2.F32 R0, -RZ, R54.H1_H1 ;  /* 0x30000036ff007230 */ /* 0x000fe40000004100 */
[----:B------:R-:W-:Y:S01]  /*5560*/  FMUL R46, R46, R71 ;  /* 0x000000472e2e7220 */ /* 0x000fe20000400000 */
[----:B------:R-:W-:Y:S02]  /*5570*/  BSSY B1, `(.L_x_1831) ;  /* 0x0000019000017945 */ /* 0x000fe40003800000 */
[C---:B------:R-:W-:Y:S01]  /*5580*/  FMUL R56, R0.reuse, -1.7020000219345092773 ;  /* 0xbfd9db2300387820 */ /* 0x040fe20000400000 */
[----:B------:R-:W-:Y:S01]  /*5590*/  FMUL R46, R69, R46 ;  /* 0x0000002e452e7220 */ /* 0x000fe20000400000 */
[----:B------:R-:W-:Y:S02]  /*55a0*/  FMUL R69, R0, 1.7020000219345092773 ;  /* 0x3fd9db2300457820 */ /* 0x000fe40000400000 */
        /* <DEDUP_REMOVED lines=17> */
.L_x_1832:
[----:B------:R-:W0:Y:S02]  /*56c0*/  MUFU.RCP R71, R64 ;  /* 0x0000004000477308 */ /* 0x000e240000001000 */
[----:B0-----:R-:W-:-:S04]  /*56d0*/  FFMA R0, R64, R71, -1 ;  /* 0xbf80000040007423 */ /* 0x001fc80000000047 */
[----:B------:R-:W-:-:S04]  /*56e0*/  FADD.FTZ R0, -R0, -RZ ;  /* 0x800000ff00007221 */ /* 0x000fc80000010100 */
[----:B------:R-:W-:-:S07]  /*56f0*/  FFMA R71, R71, R0, R71 ;  /* 0x0000000047477223 */ /* 0x000fce0000000047 */
.L_x_1833:
[----:B------:R-:W-:Y:S05]  /*5700*/  BSYNC B1 ;  /* 0x0000000000017941 */ /* 0x000fea0003800000 */
.L_x_1831:
[----:B------:R-:W-:Y:S01]  /*5710*/  HADD2.F32 R54, -RZ, R54.H1_H1 ;  /* 0x30000036ff367230 */ /* 0x000fe20000004100 */
[----:B------:R-:W-:Y:S01]  /*5720*/  MOV R65, 0x3bbb989d ;  /* 0x3bbb989d00417802 */ /* 0x000fe20000000f00 */
[----:B------:R-:W-:Y:S01]  /*5730*/  FADD R0, -R71, 1 ;  /* 0x3f80000047007421 */ /* 0x000fe20000000100 */
[----:B------:R-:W-:Y:S01]  /*5740*/  HADD2.F32 R53, -RZ, R53.H1_H1 ;  /* 0x30000035ff357230 */ /* 0x000fe20000004100 */
[----:B------:R-:W-:Y:S01]  /*5750*/  BSSY B1, `(.L_x_1834) ;  /* 0x000001c000017945 */ /* 0x000fe20003800000 */
[----:B------:R-:W-:Y:S01]  /*5760*/  FMUL R56, R54, -1.7020000219345092773 ;  /* 0xbfd9db2336387820 */ /* 0x000fe20000400000 */
[----:B------:R-:W-:Y:S01]  /*5770*/  FMUL R0, R0, R71 ;  /* 0x0000004700007220 */ /* 0x000fe20000400000 */
[----:B------:R-:W-:Y:S02]  /*5780*/  HADD2.F32 R55, -RZ, R55.H1_H1 ;  /* 0x30000037ff377230 */ /* 0x000fe40000004100 */
[----:B------:R-:W-:Y:S01]  /*5790*/  FFMA.SAT R64, R56, R65, 0.5 ;  /* 0x3f00000038407423 */ /* 0x000fe20000002041 */
[----:B------:R-:W-:Y:S01]  /*57a0*/  HFMA2.MMA R65, -RZ, RZ, 3.7421875, 0 ;  /* 0x437c0000ff417435 */ /* 0x000fe200000001ff */
[----:B------:R-:W-:-:S04]  /*57b0*/  FFMA R0, R69, R0, R71 ;  /* 0x0000000045007223 */ /* 0x000fc80000000047 */
[----:B------:R-:W-:-:S04]  /*57c0*/  FMUL R0, R0, R53 ;  /* 0x0000003500007220 */ /* 0x000fc80000400000 */
[----:B------:R-:W-:Y:S01]  /*57d0*/  FMUL R55, R0, R55 ;  /* 0x0000003700377220 */ /* 0x000fe20000400000 */
        /* <DEDUP_REMOVED lines=13> */
[----:B-----5:R-:W-:Y:S05]  /*58b0*/  CALL.REL.NOINC `($__internal_21_$__cuda_sm20_rcp_rn_f32_slowpath) ;  /* 0x0000009000dc7944 */ /* 0x020fea0003c00000 */
[----:B------:R-:W-:Y:S05]  /*58c0*/  BRA `(.L_x_1836) ;  /* 0x0000000000107947 */ /* 0x000fea0003800000 */
.L_x_1835:
[----:B------:R-:W0:Y:S02]  /*58d0*/  MUFU.RCP R71, R64 ;  /* 0x0000004000477308 */ /* 0x000e240000001000 */
[----:B0-----:R-:W-:-:S04]  /*58e0*/  FFMA R0, R64, R71, -1 ;  /* 0xbf80000040007423 */ /* 0x001fc80000000047 */
[----:B------:R-:W-:-:S04]  /*58f0*/  FADD.FTZ R0, -R0, -RZ ;  /* 0x800000ff00007221 */ /* 0x000fc80000010100 */
[----:B------:R-:W-:-:S07]  /*5900*/  FFMA R71, R71, R0, R71 ;  /* 0x0000000047477223 */ /* 0x000fce0000000047 */
.L_x_1836:
[----:B------:R-:W-:Y:S05]  /*5910*/  BSYNC B1 ;  /* 0x0000000000017941 */ /* 0x000fea0003800000 */
.L_x_1834:
[----:B------:R-:W-:Y:S02]  /*5920*/  HADD2.F32 R0, -RZ, R51.H0_H0 ;  /* 0x20000033ff007230 */ /* 0x000fe40000004100 */
[----:B------:R-:W-:Y:S01]  /*5930*/  FMUL R54, R54, R71 ;  /* 0x0000004736367220 */ /* 0x000fe20000400000 */
[----:B------:R-:W-:Y:S01]  /*5940*/  IMAD.MOV.U32 R65, RZ, RZ, 0x3bbb989d ;  /* 0x3bbb989dff417424 */ /* 0x000fe200078e00ff */
[----:B------:R-:W-:Y:S01]  /*5950*/  BSSY B1, `(.L_x_1837) ;  /* 0x0000019000017945 */ /* 0x000fe20003800000 */
[C---:B------:R-:W-:Y:S01]  /*5960*/  FMUL R56, R0.reuse, -1.7020000219345092773 ;  /* 0xbfd9db2300387820 */ /* 0x040fe20000400000 */
[----:B------:R-:W-:Y:S01]  /*5970*/  FMUL R53, R53, R54 ;  /* 0x0000003635357220 */ /* 0x000fe20000400000 */
[----:B------:R-:W-:Y:S02]  /*5980*/  FMUL R54, R0, 1.7020000219345092773 ;  /* 0x3fd9db2300367820 */ /* 0x000fe40000400000 */
        /* <DEDUP_REMOVED lines=17> */
.L_x_1838:
[----:B------:R-:W0:Y:S02]  /*5aa0*/  MUFU.RCP R71, R64 ;  /* 0x0000004000477308 */ /* 0x000e240000001000 */
[----:B0-----:R-:W-:-:S04]  /*5ab0*/  FFMA R0, R64, R71, -1 ;  /* 0xbf80000040007423 */ /* 0x001fc80000000047 */
[----:B------:R-:W-:-:S04]  /*5ac0*/  FADD.FTZ R0, -R0, -RZ ;  /* 0x800000ff00007221 */ /* 0x000fc80000010100 */
[----:B------:R-:W-:-:S07]  /*5ad0*/  FFMA R71, R71, R0, R71 ;  /* 0x0000000047477223 */ /* 0x000fce0000000047 */
.L_x_1839:
[----:B------:R-:W-:Y:S05]  /*5ae0*/  BSYNC B1 ;  /* 0x0000000000017941 */ /* 0x000fea0003800000 */
.L_x_1837:
[----:B------:R-:W-:Y:S01]  /*5af0*/  FADD R0, -R71, 1 ;  /* 0x3f80000047007421 */ /* 0x000fe20000000100 */
[----:B------:R-:W-:Y:S01]  /*5b00*/  HFMA2.MMA R65, -RZ, RZ, 0.96630859375, -0.0022525787353515625 ;  /* 0x3bbb989dff417435 */ /* 0x000fe200000001ff */
[----:B------:R-:W-:Y:S01]  /*5b10*/  HADD2.F32 R70, -RZ, R52.H0_H0 ;  /* 0x20000034ff467230 */ /* 0x000fe20000004100 */
[----:B------:R-:W-:Y:S01]  /*5b20*/  BSSY B1, `(.L_x_1840) ;  /* 0x000001d000017945 */ /* 0x000fe20003800000 */
[----:B------:R-:W-:-:S04]  /*5b30*/  FMUL R0, R0, R71 ;  /* 0x0000004700007220 */ /* 0x000fc80000400000 */
[----:B------:R-:W-:Y:S01]  /*5b40*/  FFMA R71, R54, R0, R71 ;  /* 0x0000000036477223 */ /* 0x000fe20000000047 */
[----:B------:R-:W-:-:S03]  /*5b50*/  HADD2.F32 R54, -RZ, R51.H0_H0 ;  /* 0x20000033ff367230 */ /* 0x000fc60000004100 */
[----:B------:R-:W-:Y:S02]  /*5b60*/  FMUL R69, R71, R70 ;  /* 0x0000004647457220 */ /* 0x000fe40000400000 */
        /* <DEDUP_REMOVED lines=13> */
[----:B------:R-:W-:-:S05]  /*5c40*/  HADD2.F32 R0, -RZ, R50.H0_H0 ;  /* 0x20000032ff007230 */ /* 0x000fca0000004100 */
[----:B------:R-:W-:-:S07]  /*5c50*/  FMUL R69, R69, R0 ;  /* 0x0000000045457220 */ /* 0x000fce0000400000 */
[----:B------:R-:W-:Y:S05]  /*5c60*/  @P2 BRA `(.L_x_1841) ;  /* 0x0000000000102947 */ /* 0x000fea0003800000 */
[----:B------:R-:W-:Y:S01]  /*5c70*/  IMAD.MOV.U32 R0, RZ, RZ, R56 ;  /* 0x000000ffff007224 */ /* 0x000fe200078e0038 */
[----:B------:R-:W-:-:S07]  /*5c80*/  MOV R64, 0x5ca0 ;  /* 0x00005ca000407802 */ /* 0x000fce0000000f00 */
[----:B-----5:R-:W-:Y:S05]  /*5c90*/  CALL.REL.NOINC `($__internal_21_$__cuda_sm20_rcp_rn_f32_slowpath) ;  /* 0x0000008c00e47944 */ /* 0x020fea0003c00000 */
[----:B------:R-:W-:Y:S05]  /*5ca0*/  BRA `(.L_x_1842) ;  /* 0x0000000000107947 */ /* 0x000fea0003800000 */
.L_x_1841:
[----:B------:R-:W0:Y:S02]  /*5cb0*/  MUFU.RCP R71, R56 ;  /* 0x0000003800477308 */ /* 0x000e240000001000 */
[----:B0-----:R-:W-:-:S04]  /*5cc0*/  FFMA R0, R56, R71, -1 ;  /* 0xbf80000038007423 */ /* 0x001fc80000000047 */
[----:B------:R-:W-:-:S04]  /*5cd0*/  FADD.FTZ R0, -R0, -RZ ;  /* 0x800000ff00007221 */ /* 0x000fc80000010100 */
[----:B------:R-:W-:-:S07]  /*5ce0*/  FFMA R71, R71, R0, R71 ;  /* 0x0000000047477223 */ /* 0x000fce0000000047 */
.L_x_1842:
[----:B------:R-:W-:Y:S05]  /*5cf0*/  BSYNC B1 ;  /* 0x0000000000017941 */ /* 0x000fea0003800000 */
.L_x_1840:
[----:B------:R-:W-:Y:S01]  /*5d00*/  FMUL R71, R54, R71 ;  /* 0x0000004736477220 */ /* 0x000fe20000400000 */
[----:B------:R-:W-:Y:S01]  /*5d10*/  MOV R65, 0x3bbb989d ;  /* 0x3bbb989d00417802 */ /* 0x000fe20000000f00 */
[----:B------:R-:W-:Y:S02]  /*5d20*/  BSSY B1, `(.L_x_1843) ;  /* 0x000001a000017945 */ /* 0x000fe40003800000 */
[----:B------:R-:W-:Y:S01]  /*5d30*/  FMUL R54, R70, R71 ;  /* 0x0000004746367220 */ /* 0x000fe20000400000 */
[----:B------:R-:W-:-:S05]  /*5d40*/  HADD2.F32 R70, -RZ, R51.H1_H1 ;  /* 0x30000033ff467230 */ /* 0x000fca0000004100 */
        /* <DEDUP_REMOVED lines=19> */
.L_x_1844:
[----:B------:R-:W0:Y:S02]  /*5e80*/  MUFU.RCP R71, R56 ;  /* 0x0000003800477308 */ /* 0x000e240000001000 */
[----:B0-----:R-:W-:-:S04]  /*5e90*/  FFMA R0, R56, R71, -1 ;  /* 0xbf80000038007423 */ /* 0x001fc80000000047 */
[----:B------:R-:W-:-:S04]  /*5ea0*/  FADD.FTZ R0, -R0, -RZ ;  /* 0x800000ff00007221 */ /* 0x000fc80000010100 */
[----:B------:R-:W-:-:S07]  /*5eb0*/  FFMA R71, R71, R0, R71 ;  /* 0x0000000047477223 */ /* 0x000fce0000000047 */
.L_x_1845:
[----:B------:R-:W-:Y:S05]  /*5ec0*/  BSYNC B1 ;  /* 0x0000000000017941 */ /* 0x000fea0003800000 */
.L_x_1843:
[----:B------:R-:W-:Y:S01]  /*5ed0*/  FADD R0, -R71, 1 ;  /* 0x3f80000047007421 */ /* 0x000fe20000000100 */
[----:B------:R-:W-:Y:S01]  /*5ee0*/  HADD2.F32 R51, -RZ, R51.H1_H1 ;  /* 0x30000033ff337230 */ /* 0x000fe20000004100 */
[----:B------:R-:W-:Y:S01]  /*5ef0*/  BSSY B1, `(.L_x_1846) ;  /* 0x000001e000017945 */ /* 0x000fe20003800000 */
[----:B------:R-:W-:Y:S02]  /*5f00*/  IMAD.MOV.U32 R67, RZ, RZ, 0x3bbb989d ;  /* 0x3bbb989dff437424 */ /* 0x000fe400078e00ff */
[----:B------:R-:W-:Y:S01]  /*5f10*/  FMUL R0, R0, R71 ;  /* 0x0000004700007220 */ /* 0x000fe20000400000 */
[----:B------:R-:W-:-:S03]  /*5f20*/  HADD2.F32 R52, -RZ, R52.H1_H1 ;  /* 0x30000034ff347230 */ /* 0x000fc60000004100 */
        /* <DEDUP_REMOVED lines=8> */
[----:B------:R-:W-:-:S04]  /*5fb0*/  FFMA R0, R0, 1.925963033500011079e-08, R67 ;  /* 0x32a5706000007823 */ /* 0x000fc80000000043 */
[----:B------:R-:W0:Y:S02]  /*5fc0*/  MUFU.EX2 R67, R0 ;  /* 0x0000000000437308 */ /* 0x000e240000000800 */
[----:B0-----:R-:W-:Y:S01]  /*5fd0*/  FFMA R64, R56, R67, 1 ;  /* 0x3f80000038407423 */ /* 0x001fe20000000043 */
[----:B------:R-:W-:Y:S02]  /*5fe0*/  HADD2.F32 R67, -RZ, R50.H1_H1 ;  /* 0x30000032ff437230 */ /* 0x000fe40000004100 */
[----:B------:R-:W-:Y:S01]  /*5ff0*/  FMUL R50, R65, R52 ;  /* 0x0000003441327220 */ /* 0x000fe20000400000 */
[----:B------:R-:W-:-:S03]  /*6000*/  VIADD R56, R64, 0x1800000 ;  /* 0x0180000040387836 */ /* 0x000fc60000000000 */
[----:B------:R-:W-:Y:S02]  /*6010*/  FMUL R50, R50, R67 ;  /* 0x0000004332327220 */ /* 0x000fe40000400000 */
[----:B------:R-:W-:-:S04]  /*6020*/  LOP3.LUT R56, R56, 0x7f800000, RZ, 0xc0, !PT ;  /* 0x7f80000038387812 */ /* 0x000fc800078ec0ff */
[----:B------:R-:W-:-:S13]  /*6030*/  ISETP.GT.U32.AND P2, PT, R56, 0x1ffffff, PT ;  /* 0x01ffffff3800780c */ /* 0x000fda0003f44070 */
[----:B------:R-:W-:Y:S05]  /*6040*/  @P2 BRA `(.L_x_1847) ;  /* 0x0000000000102947 */ /* 0x000fea0003800000 */
[----:B------:R-:W-:Y:S02]  /*6050*/  MOV R0, R64 ;  /* 0x0000004000007202 */ /* 0x000fe40000000f00 */
[----:B------:R-:W-:-:S07]  /*6060*/  MOV R64, 0x6080 ;  /* 0x0000608000407802 */ /* 0x000fce0000000f00 */
[----:B-----5:R-:W-:Y:S05]  /*6070*/  CALL.REL.NOINC `($__internal_21_$__cuda_sm20_rcp_rn_f32_slowpath) ;  /* 0x0000008800ec7944 */ /* 0x020fea0003c00000 */
[----:B------:R-:W-:Y:S05]  /*6080*/  BRA `(.L_x_1848) ;  /* 0x0000000000107947 */ /* 0x000fea0003800000 */
.L_x_1847:
[----:B------:R-:W0:Y:S02]  /*6090*/  MUFU.RCP R71, R64 ;  /* 0x0000004000477308 */ /* 0x000e240000001000 */
[----:B0-----:R-:W-:-:S04]  /*60a0*/  FFMA R0, R64, R71, -1 ;  /* 0xbf80000040007423 */ /* 0x001fc80000000047 */
[----:B------:R-:W-:-:S04]  /*60b0*/  FADD.FTZ R0, -R0, -RZ ;  /* 0x800000ff00007221 */ /* 0x000fc80000010100 */
[----:B------:R-:W-:-:S07]  /*60c0*/  FFMA R71, R71, R0, R71 ;  /* 0x0000000047477223 */ /* 0x000fce0000000047 */
.L_x_1848:
[----:B------:R-:W-:Y:S05]  /*60d0*/  BSYNC B1 ;  /* 0x0000000000017941 */ /* 0x000fea0003800000 */
.L_x_1846:
[----:B------:R-:W0:Y:S01]  /*60e0*/  @P0 LDC R73, c[0x0][0x248] ;  /* 0x00009200ff490b82 */ /* 0x000e220000000800 */
[----:B------:R-:W-:Y:S01]  /*60f0*/  FMUL R71, R51, R71 ;  /* 0x0000004733477220 */ /* 0x000fe20000400000 */
[----:B------:R-:W-:Y:S01]  /*6100*/  FMUL R0, R62, UR12 ;  /* 0x0000000c3e007c20 */ /* 0x000fe20008400000 */
[----:B------:R-:W-:Y:S01]  /*6110*/  FMUL R51, R60, UR12 ;  /* 0x0000000c3c337c20 */ /* 0x000fe20008400000 */
[----:B------:R-:W-:Y:S01]  /*6120*/  FMNMX R65, R63, |R62|, !PT ;  /* 0x4000003e3f417209 */ /* 0x000fe20007800000 */
[----:B------:R-:W-:Y:S01]  /*6130*/  FMUL R56, R59, UR12 ;  /* 0x0000000c3b387c20 */ /* 0x000fe20008400000 */
[----:B------:R-:W-:Y:S01]  /*6140*/  @P0 LEA R62, P2, R40, R7, 0x1 ;  /* 0x00000007283e0211 */ /* 0x000fe200078408ff */
[----:B------:R-:W-:Y:S01]  /*6150*/  FMUL R52, R52, R71 ;  /* 0x0000004734347220 */ /* 0x000fe20000400000 */
[----:B------:R-:W-:Y:S01]  /*6160*/  F2FP.SATFINITE.E4M3.F32.PACK_AB_MERGE_C R0, RZ, R0, RZ ;  /* 0x00000000ff00723e */ /* 0x000fe200048070ff */
[----:B------:R-:W-:Y:S01]  /*6170*/  BSSY B0, `(.L_x_1849) ;  /* 0x0000030000007945 */ /* 0x000fe20003800000 */
[----:B------:R-:W-:-:S02]  /*6180*/  F2FP.SATFINITE.E4M3.F32.PACK_AB_MERGE_C R51, RZ, R51, RZ ;  /* 0x00000033ff33723e */ /* 0x000fc400048070ff */
[----:B------:R-:W-:Y:S01]  /*6190*/  FMNMX R66, |R60|, R65, !PT ;  /* 0x000000413c427209 */ /* 0x000fe20007800200 */
[----:B------:R-:W-:Y:S01]  /*61a0*/  FMUL R60, R58, UR12 ;  /* 0x0000000c3a3c7c20 */ /* 0x000fe20008400000 */
[----:B------:R-:W-:Y:S02]  /*61b0*/  @P0 LEA.HI.X R63, R40, R6, R41, 0x1, P2 ;  /* 0x00000006283f0211 */ /* 0x000fe400010f0c29 */
[----:B------:R-:W-:Y:S02]  /*61c0*/  @P0 PRMT R67, R51, 0x7604, R0 ;  /* 0x0000760433430816 */ /* 0x000fe40000000000 */
[----:B------:R-:W-:Y:S02]  /*61d0*/  FMNMX R59, |R59|, R66, !PT ;  /* 0x000000423b3b7209 */ /* 0x000fe40007800200 */
[----:B------:R-:W-:Y:S01]  /*61e0*/  F2FP.SATFINITE.E4M3.F32.PACK_AB_MERGE_C R71, RZ, R56, RZ ;  /* 0x00000038ff47723e */ /* 0x000fe200048070ff */
[----:B------:R1:W-:Y:S01]  /*61f0*/  @P0 STG.E.U16 desc[UR10][R62.64], R67 ;  /* 0x000000433e000986 */ /* 0x0003e2000c10150a */
[----:B------:R-:W-:-:S02]  /*6200*/  LOP3.LUT R0, R0, 0xff, RZ, 0xc0, !PT ;  /* 0x000000ff00007812 */ /* 0x000fc400078ec0ff */
[----:B0-----:R-:W-:Y:S02]  /*6210*/  @P0 IADD3 R65, P2, R40, R73, RZ ;  /* 0x0000004928410210 */ /* 0x001fe40007f5e0ff */
[----:B------:R-:W-:Y:S02]  /*6220*/  F2FP.SATFINITE.E4M3.F32.PACK_AB_MERGE_C R56, RZ, R60, RZ ;  /* 0x0000003cff38723e */ /* 0x000fe400048070ff */
[----:B------:R-:W-:Y:S02]  /*6230*/  @P0 IADD3.X R60, R41, UR8, RZ, P2, !PT ;  /* 0x00000008293c0c10 */ /* 0x000fe400097fe4ff */
[----:B------:R-:W-:Y:S02]  /*6240*/  @P0 LEA R64, P2, R65, R7, 0x1 ;  /* 0x0000000741400211 */ /* 0x000fe400078408ff */
[----:B------:R-:W-:Y:S01]  /*6250*/  FMNMX R66, |R58|, R59, !PT ;  /* 0x0000003b3a427209 */ /* 0x000fe20007800200 */
[----:B------:R-:W-:Y:S01]  /*6260*/  FMUL R59, R55, UR12 ;  /* 0x0000000c373b7c20 */ /* 0x000fe20008400000 */
[----:B------:R-:W-:Y:S01]  /*6270*/  LEA R58, R71, R0, 0x8 ;  /* 0x00000000473a7211 */ /* 0x000fe200078e40ff */
[----:B------:R-:W-:Y:S01]  /*6280*/  FMUL R0, R57, UR12 ;  /* 0x0000000c39007c20 */ /* 0x000fe20008400000 */
[----:B------:R-:W-:-:S02]  /*6290*/  @P0 LEA.HI.X R65, R65, R6, R60, 0x1, P2 ;  /* 0x0000000641410211 */ /* 0x000fc400010f0c3c */
[----:B------:R-:W-:Y:S02]  /*62a0*/  @P0 IADD3 R60, P2, R40, UR6, RZ ;  /* 0x00000006283c0c10 */ /* 0x000fe4000ff5e0ff */
[----:B-1----:R-:W-:Y:S02]  /*62b0*/  F2FP.SATFINITE.E4M3.F32.PACK_AB_MERGE_C R67, RZ, R0, RZ ;  /* 0x00000000ff43723e */ /* 0x002fe400048070ff */
[----:B------:R-:W-:Y:S02]  /*62c0*/  @P0 PRMT R63, R56, 0x7604, R71 ;  /* 0x00007604383f0816 */ /* 0x000fe40000000047 */
[----:B------:R-:W-:Y:S02]  /*62d0*/  F2FP.SATFINITE.E4M3.F32.PACK_AB_MERGE_C R0, RZ, R59, RZ ;  /* 0x0000003bff00723e */ /* 0x000fe400048070ff */
[----:B------:R-:W-:Y:S01]  /*62e0*/  @P0 IADD3.X R59, R41, UR7, RZ, P2, !PT ;  /* 0x00000007293b0c10 */ /* 0x000fe200097fe4ff */
[----:B------:R0:W-:Y:S01]  /*62f0*/  @P0 STG.E.U16 desc[UR10][R64.64], R63 ;  /* 0x0000003f40000986 */ /* 0x0001e2000c10150a */
[----:B------:R-:W-:-:S02]  /*6300*/  @P0 LEA R62, P2, R60, R7, 0x1 ;  /* 0x000000073c3e0211 */ /* 0x000fc400078408ff */
[----:B------:R-:W-:-:S05]  /*6310*/  LOP3.LUT R51, R51, 0xff, RZ, 0xc0, !PT ;  /* 0x000000ff33337812 */ /* 0x000fca00078ec0ff */
[----:B------:R-:W-:Y:S01]  /*6320*/  IMAD R56, R56, 0x100, R51 ;  /* 0x0000010038387824 */ /* 0x000fe200078e0233 */
[----:B------:R-:W-:Y:S02]  /*6330*/  LOP3.LUT R51, R67, 0xff, RZ, 0xc0, !PT ;  /* 0x000000ff43337812 */ /* 0x000fe400078ec0ff */
[----:B0-----:R-:W-:Y:S01]  /*6340*/  @P0 LEA.HI.X R63, R60, R6, R59, 0x1, P2 ;  /* 0x000000063c3f0211 */ /* 0x001fe200010f0c3b */
[----:B------:R-:W-:Y:S01]  /*6350*/  FMUL R59, R69, UR12 ;  /* 0x0000000c453b7c20 */ /* 0x000fe20008400000 */
[----:B------:R-:W-:Y:S01]  /*6360*/  @P0 PRMT R65, R0, 0x7604, R67 ;  /* 0x0000760400410816 */ /* 0x000fe20000000043 */
[----:B------:R-:W-:Y:S01]  /*6370*/  FMUL R64, R50, UR12 ;  /* 0x0000000c32407c20 */ /* 0x000fe20008400000 */
[----:B------:R-:W-:Y:S02]  /*6380*/  FMNMX R60, |R57|, R66, !PT ;  /* 0x00000042393c7209 */ /* 0x000fe40007800200 */
[----:B------:R-:W-:Y:S01]  /*6390*/  PRMT R57, R58, 0x5410, R51 ;  /* 0x000054103a397816 */ /* 0x000fe20000000033 */
[----:B------:R0:W-:Y:S01]  /*63a0*/  @P0 STG.E.U16 desc[UR10][R62.64], R65 ;  /* 0x000000413e000986 */ /* 0x0001e2000c10150a */
[----:B------:R-:W-:-:S02]  /*63b0*/  FMNMX R60, |R55|, R60, !PT ;  /* 0x0000003c373c7209 */ /* 0x000fc40007800200 */
[----:B------:R-:W-:Y:S02]  /*63c0*/  F2FP.SATFINITE.E4M3.F32.PACK_AB_MERGE_C R58, RZ, R59, RZ ;  /* 0x0000003bff3a723e */ /* 0x000fe400048070ff */
        /* <DEDUP_REMOVED lines=10> */
.L_x_1850:
[----:B------:R-:W-:Y:S05]  /*6470*/  BSYNC B0 ;  /* 0x0000000000007941 */ /* 0x000fea0003800000 */
.L_x_1849:
[----:B------:R-:W2:Y:S01]  /*6480*/  @P0 LDC R67, c[0x0][0x248] ;  /* 0x00009200ff430b82 */ /* 0x000ea20000000800 */
[----:B-1----:R-:W-:Y:S01]  /*6490*/  FMUL R51, R61, UR12 ;  /* 0x0000000c3d337c20 */ /* 0x002fe20008400000 */
[----:B------:R-:W-:Y:S01]  /*64a0*/  FMUL R59, R49, UR12 ;  /* 0x0000000c313b7c20 */ /* 0x000fe20008400000 */
[----:B0-----:R-:W-:Y:S01]  /*64b0*/  @P0 LEA R62, P2, R40, R5, 0x1 ;  /* 0x00000005283e0211 */ /* 0x001fe200078408ff */
[----:B------:R-:W-:Y:S01]  /*64c0*/  FMUL R68, R52, UR12 ;  /* 0x0000000c34447c20 */ /* 0x000fe20008400000 */
[----:B------:R-:W-:Y:S01]  /*64d0*/  FMNMX R69, |R69|, R60, !PT ;  /* 0x0000003c45457209 */ /* 0x000fe20007800200 */
[----:B------:R-:W-:Y:S01]  /*64e0*/  FMUL R60, R46, UR12 ;  /* 0x0000000c2e3c7c20 */ /* 0x000fe20008400000 */
[----:B------:R-:W-:Y:S01]  /*64f0*/  F2FP.SATFINITE.E4M3.F32.PACK_AB_MERGE_C R72, RZ, R51, RZ ;  /* 0x00000033ff48723e */ /* 0x000fe200048070ff */
[----:B------:R-:W-:Y:S01]  /*6500*/  FMUL R51, R48, UR12 ;  /* 0x0000000c30337c20 */ /* 0x000fe20008400000 */
[----:B------:R-:W-:Y:S01]  /*6510*/  @P0 LEA.HI.X R63, R40, R4, R41, 0x1, P2 ;  /* 0x00000004283f0211 */ /* 0x000fe200010f0c29 */
[----:B------:R-:W-:Y:S01]  /*6520*/  BSSY B0, `(.L_x_1851) ;  /* 0x000002a000007945 */ /* 0x000fe20003800000 */
[----:B------:R-:W-:Y:S01]  /*6530*/  F2FP.SATFINITE.E4M3.F32.PACK_AB_MERGE_C R71, RZ, R59, RZ ;  /* 0x0000003bff47723e */ /* 0x000fe200048070ff */
[----:B------:R-:W-:Y:S01]  /*6540*/  FMUL R59, R47, UR12 ;  /* 0x0000000c2f3b7c20 */ /* 0x000fe20008400000 */
[----:B------:R-:W-:-:S02]  /*6550*/  F2FP.SATFINITE.E4M3.F32.PACK_AB_MERGE_C R73, RZ, R51, RZ ;  /* 0x00000033ff49723e */ /* 0x000fc400048070ff */
[C---:B------:R-:W-:Y:S02]  /*6560*/  @P0 PRMT R65, R71.reuse, 0x7604, R72 ;  /* 0x0000760447410816 */ /* 0x040fe40000000048 */
[----:B------:R-:W-:Y:S02]  /*6570*/  F2FP.SATFINITE.E4M3.F32.PACK_AB_MERGE_C R59, RZ, R59, RZ ;  /* 0x0000003bff3b723e */ /* 0x000fe400048070ff */
[----:B------:R-:W-:Y:S01]  /*6580*/  LOP3.LUT R64, R71, 0xff, RZ, 0xc0, !PT ;  /* 0x000000ff47407812 */ /* 0x000fe200078ec0ff */
[----:B------:R0:W-:Y:S01]  /*6590*/  @P0 STG.E.U16 desc[UR10][R62.64], R65 ;  /* 0x000000413e000986 */ /* 0x0001e2000c10150a */
[----:B------:R-:W-:Y:S02]  /*65a0*/  F2FP.SATFINITE.E4M3.F32.PACK_AB_MERGE_C R60, RZ, R60, RZ ;  /* 0x0000003cff3c723e */ /* 0x000fe400048070ff */
[----:B------:R-:W-:Y:S01]  /*65b0*/  LOP3.LUT R72, R72, 0xff, RZ, 0xc0, !PT ;  /* 0x000000ff48487812 */ /* 0x000fe200078ec0ff */
[----:B------:R-:W-:Y:S01]  /*65c0*/  IMAD R64, R59, 0x100, R64 ;  /* 0x000001003b407824 */ /* 0x000fe200078e0240 */
[----:B--2---:R-:W-:-:S02]  /*65d0*/  @P0 IADD3 R67, P2, R40, R67, RZ ;  /* 0x0000004328430210 */ /* 0x004fc40007f5e0ff */
[----:B------:R-:W-:Y:S02]  /*65e0*/  LEA R72, R73, R72, 0x8 ;  /* 0x0000004849487211 */ /* 0x000fe400078e40ff */
[----:B------:R-:W-:Y:S02]  /*65f0*/  @P0 IADD3.X R51, R41, UR8, RZ, P2, !PT ;  /* 0x0000000829330c10 */ /* 0x000fe400097fe4ff */
[----:B------:R-:W-:Y:S02]  /*6600*/  @P0 LEA R66, P2, R67, R5, 0x1 ;  /* 0x0000000543420211 */ /* 0x000fe400078408ff */
[----:B0-----:R-:W-:Y:S01]  /*6610*/  FMNMX R62, |R50|, R69, !PT ;  /* 0x00000045323e7209 */ /* 0x001fe20007800200 */
[----:B------:R-:W-:Y:S01]  /*6620*/  FMUL R69, R53, UR12 ;  /* 0x0000000c35457c20 */ /* 0x000fe20008400000 */
[----:B------:R-:W-:Y:S02]  /*6630*/  @P0 LEA.HI.X R67, R67, R4, R51, 0x1, P2 ;  /* 0x0000000443430211 */ /* 0x000fe400010f0c33 */
[----:B------:R-:W-:-:S02]  /*6640*/  @P0 PRMT R51, R59, 0x7604, R73 ;  /* 0x000076043b330816 */ /* 0x000fc40000000049 */
[----:B------:R-:W-:Y:S02]  /*6650*/  @P0 IADD3 R59, P2, R40, UR6, RZ ;  /* 0x00000006283b0c10 */ /* 0x000fe4000ff5e0ff */
[----:B------:R-:W-:Y:S01]  /*6660*/  F2FP.SATFINITE.E4M3.F32.PACK_AB_MERGE_C R69, RZ, R69, RZ ;  /* 0x00000045ff45723e */ /* 0x000fe200048070ff */
[----:B------:R0:W-:Y:S01]  /*6670*/  @P0 STG.E.U16 desc[UR10][R66.64], R51 ;  /* 0x0000003342000986 */ /* 0x0001e2000c10150a */
[----:B------:R-:W-:Y:S02]  /*6680*/  F2FP.SATFINITE.E4M3.F32.PACK_AB_MERGE_C R68, RZ, R68, RZ ;  /* 0x00000044ff44723e */ /* 0x000fe400048070ff */
[----:B------:R-:W-:Y:S02]  /*6690*/  @P0 PRMT R63, R69, 0x7604, R60 ;  /* 0x00007604453f0816 */ /* 0x000fe4000000003c */
[----:B0-----:R-:W-:Y:S01]  /*66a0*/  @P0 IADD3.X R51, R41, UR7, RZ, P2, !PT ;  /* 0x0000000729330c10 */ /* 0x001fe200097fe4ff */
[----:B------:R-:W-:Y:S01]  /*66b0*/  FMUL R67, R54, UR12 ;  /* 0x0000000c36437c20 */ /* 0x000fe20008400000 */
[----:B------:R-:W-:-:S04]  /*66c0*/  @P0 LEA R50, P2, R59, R5, 0x1 ;  /* 0x000000053b320211 */ /* 0x000fc800078408ff */
[----:B------:R-:W-:Y:S02]  /*66d0*/  @P0 LEA.HI.X R51, R59, R4, R51, 0x1, P2 ;  /* 0x000000043b330211 */ /* 0x000fe400010f0c33 */
[----:B------:R-:W-:Y:S02]  /*66e0*/  LOP3.LUT R59, R0, 0xff, RZ, 0xc0, !PT ;  /* 0x000000ff003b7812 */ /* 0x000fe400078ec0ff */
[----:B------:R-:W-:Y:S01]  /*66f0*/  F2FP.SATFINITE.E4M3.F32.PACK_AB_MERGE_C R67, RZ, R67, RZ ;  /* 0x00000043ff43723e */ /* 0x000fe200048070ff */
[----:B------:R0:W-:Y:S01]  /*6700*/  @P0 STG.E.U16 desc[UR10][R50.64], R63 ;  /* 0x0000003f32000986 */ /* 0x0001e2000c10150a */
[----:B------:R-:W-:Y:S02]  /*6710*/  PRMT R66, R56, 0x5410, R59 ;  /* 0x0000541038427816 */ /* 0x000fe4000000003b */
[----:B------:R-:W-:Y:S01]  /*6720*/  FMNMX R56, |R61|, R62, !PT ;  /* 0x0000003e3d387209 */ /* 0x000fe20007800200 */
        /* <DEDUP_REMOVED lines=9> */
.L_x_1852:
[----:B------:R-:W-:Y:S05]  /*67c0*/  BSYNC B0 ;  /* 0x0000000000007941 */ /* 0x000fea0003800000 */
.L_x_1851:
[----:B-1----:R-:W1:Y:S01]  /*67d0*/  LDC.64 R40, c[0x0][0x248] ;  /* 0x00009200ff287b82 */ /* 0x002e620000000a00 */
[----:B0-----:R-:W-:Y:S02]  /*67e0*/  SHF.L.U64.HI R51, R20, 0x5, R19 ;  /* 0x0000000514337819 */ /* 0x001fe40000010213 */
[--C-:B-1----:R-:W-:Y:S02]  /*67f0*/  SHF.R.U64 R59, R40, 0x1, R41.reuse ;  /* 0x00000001283b7819 */ /* 0x102fe40000001229 */
[----:B------:R-:W-:Y:S02]  /*6800*/  SHF.R.U32.HI R0, RZ, 0x1, R41 ;  /* 0x00000001ff007819 */ /* 0x000fe40000011629 */
[----:B------:R-:W-:Y:S02]  /*6810*/  LEA R61, P0, -R20, R59, 0x5 ;  /* 0x0000003b143d7211 */ /* 0x000fe400078029ff */
[----:B------:R-:W-:Y:S02]  /*6820*/  LEA R65, P3, R40, R3, 0x2 ;  /* 0x0000000328417211 */ /* 0x000fe400078610ff */
[----:B------:R-:W-:-:S02]  /*6830*/  IADD3.X R50, R0, ~R51, RZ, P0, !PT ;  /* 0x8000003300327210 */ /* 0x000fc400007fe4ff */
[----:B------:R-:W-:Y:S02]  /*6840*/  ISETP.LT.U32.AND P0, PT, R61, 0x20, PT ;  /* 0x000000203d00780c */ /* 0x000fe40003f01070 */
[----:B------:R-:W-:Y:S02]  /*6850*/  FMNMX R51, |R49|, R56, !PT ;  /* 0x0000003831337209 */ /* 0x000fe40007800200 */
[----:B------:R-:W-:Y:S01]  /*6860*/  ISETP.LT.U32.AND.EX P2, PT, R50, RZ, PT, P0 ;  /* 0x000000ff3200720c */ /* 0x000fe20003f41100 */
[----:B------:R-:W-:Y:S01]  /*6870*/  VIADD R50, R18, 0x3 ;  /* 0x0000000312327836 */ /* 0x000fe20000000000 */
[----:B------:R-:W-:Y:S02]  /*6880*/  IADD3 R49, R17, 0x1d, RZ ;  /* 0x0000001d11317810 */ /* 0x000fe40007ffe0ff */
[----:B------:R-:W-:Y:S02]  /*6890*/  SEL R61, R61, 0x20, P2 ;  /* 0x000000203d3d7807 */ /* 0x000fe40001000000 */
[----:B------:R-:W-:-:S02]  /*68a0*/  ISETP.GE.U32.AND P0, PT, R50, R15, PT ;  /* 0x0000000f3200720c */ /* 0x000fc40003f06070 */
[----:B------:R-:W-:Y:S02]  /*68b0*/  LOP3.LUT R62, R49, 0x1f, RZ, 0xc0, !PT ;  /* 0x0000001f313e7812 */ /* 0x000fe400078ec0ff */
[----:B------:R-:W-:Y:S02]  /*68c0*/  LOP3.LUT R49, R60, 0xff, RZ, 0xc0, !PT ;  /* 0x000000ff3c317812 */ /* 0x000fe400078ec0ff */
[----:B------:R-:W-:Y:S02]  /*68d0*/  ISETP.LT.U32.AND P0, PT, R62, R61, !P0 ;  /* 0x0000003d3e00720c */ /* 0x000fe40004701070 */
[----:B------:R-:W-:Y:S02]  /*68e0*/  LEA.HI.X R56, R40, R22, R41, 0x2, P3 ;  /* 0x0000001628387211 */ /* 0x000fe400018f1429 */
[----:B------:R-:W-:Y:S02]  /*68f0*/  IADD3 R60, P4, R62, R65, RZ ;  /* 0x000000413e3c7210 */ /* 0x000fe40007f9e0ff */
[----:B------:R-:W-:-:S02]  /*6900*/  LEA R21, P2, R59, R21, 0x2 ;  /* 0x000000153b157211 */ /* 0x000fc400078410ff */
[----:B------:R-:W-:Y:S02]  /*6910*/  IADD3.X R61, RZ, R56, RZ, P4, !PT ;  /* 0x00000038ff3d7210 */ /* 0x000fe400027fe4ff */
[----:B------:R-:W-:Y:S02]  /*6920*/  IADD3 R62, P3, R62, R21, RZ ;  /* 0x000000153e3e7210 */ /* 0x000fe40007f7e0ff */
[----:B------:R-:W-:Y:S02]  /*6930*/  PRMT R72, R72, 0x5410, R49 ;  /* 0x0000541048487816 */ /* 0x000fe40000000031 */
[C---:B------:R-:W-:Y:S02]  /*6940*/  @P0 LEA R3, P4, R40.reuse, R60, 0x2 ;  /* 0x0000003c28030211 */ /* 0x040fe400078810ff */
[----:B------:R-:W-:Y:S02]  /*6950*/  LEA.HI.X R25, R59, R25, R0, 0x2, P2 ;  /* 0x000000193b197211 */ /* 0x000fe400010f1400 */
[----:B------:R-:W-:Y:S01]  /*6960*/  @P0 LEA.HI.X R22, R40, R61, R41, 0x2, P4 ;  /* 0x0000003d28160211 */ /* 0x000fe200020f1429 */
[----:B------:R-:W-:Y:S01]  /*6970*/  @P0 IMAD.SHL.U32 R49, R3, 0x4, RZ ;  /* 0x0000000403310824 */ /* 0x000fe200078e00ff */
[----:B------:R-:W-:-:S02]  /*6980*/  IADD3.X R63, RZ, R25, RZ, P3, !PT ;  /* 0x00000019ff3f7210 */ /* 0x000fc40001ffe4ff */
[----:B------:R-:W-:Y:S02]  /*6990*/  @P0 SHF.L.U64.HI R3, R3, 0x2, R22 ;  /* 0x0000000203030819 */ /* 0x000fe40000010216 */
[----:B------:R-:W-:Y:S02]  /*69a0*/  @P0 LEA R22, P2, R59, R62, 0x2 ;  /* 0x0000003e3b160211 */ /* 0x000fe400078410ff */
[----:B------:R-:W-:Y:S02]  /*69b0*/  @P0 IADD3 R70, P4, R49, R12, RZ ;  /* 0x0000000c31460210 */ /* 0x000fe40007f9e0ff */
[----:B------:R-:W-:Y:S02]  /*69c0*/  @P0 LEA.HI.X R25, R59, R63, R0, 0x2, P2 ;  /* 0x0000003f3b190211 */ /* 0x000fe400010f1400 */
[----:B------:R-:W-:Y:S02]  /*69d0*/  @P0 LEA R50, P2, R22, R14, 0x2 ;  /* 0x0000000e16320211 */ /* 0x000fe400078410ff */
[----:B------:R-:W-:-:S02]  /*69e0*/  FMNMX R48, |R48|, R51, !PT ;  /* 0x0000003330307209 */ /* 0x000fc40007800200 */
[----:B------:R-:W-:Y:S01]  /*69f0*/  @P0 LEA.HI.X R51, R22, R13, R25, 0x2, P2 ;  /* 0x0000000d16330211 */ /* 0x000fe200010f1419 */
[----:B------:R-:W-:Y:S01]  /*6a00*/  @!P0 IMAD.MOV.U32 R25, RZ, RZ, RZ ;  /* 0x000000ffff198224 */ /* 0x000fe200078e00ff */
[----:B------:R-:W-:Y:S02]  /*6a10*/  @!P0 MOV R21, RZ ;  /* 0x000000ff00158202 */ /* 0x000fe40000000f00 */
[----:B------:R-:W-:Y:S02]  /*6a20*/  @P0 IADD3.X R71, R3, R11, RZ, P4, !PT ;  /* 0x0000000b03470210 */ /* 0x000fe400027fe4ff */
[----:B------:R-:W-:Y:S01]  /*6a30*/  FMNMX R47, |R47|, R48, !PT ;  /* 0x000000302f2f7209 */ /* 0x000fe20007800200 */
[----:B------:R-:W5:Y:S04]  /*6a40*/  @P0 LDG.E R25, desc[UR10][R50.64] ;  /* 0x0000000a32190981 */ /* 0x000f68000c1e1900 */
[----:B------:R-:W5:Y:S01]  /*6a50*/  @P0 LDG.E R21, desc[UR10][R70.64] ;  /* 0x0000000a46150981 */ /* 0x000f62000c1e1900 */
[----:B------:R-:W-:-:S02]  /*6a60*/  @P0 IADD3 R48, P4, R49, R10, RZ ;  /* 0x0000000a31300210 */ /* 0x000fc40007f9e0ff */
[----:B------:R-:W-:Y:S02]  /*6a70*/  FMNMX R46, |R46|, R47, !PT ;  /* 0x0000002f2e2e7209 */ /* 0x000fe40007800200 */
[----:B------:R-:W-:Y:S01]  /*6a80*/  LOP3.LUT R67, R67, 0xffff, RZ, 0xc0, !PT ;  /* 0x0000ffff43437812 */ /* 0x000fe200078ec0ff */
[----:B------:R-:W-:Y:S01]  /*6a90*/  @P0 IMAD.X R49, R3, 0x1, R8, P4 ;  /* 0x0000000103310824 */ /* 0x000fe200020e0608 */
[----:B------:R-:W-:Y:S02]  /*6aa0*/  LOP3.LUT R58, R58, 0xffff, RZ, 0xc0, !PT ;  /* 0x0000ffff3a3a7812 */ /* 0x000fe400078ec0ff */
[----:B------:R-:W-:Y:S02]  /*6ab0*/  LOP3.LUT R55, R55, 0xffff, RZ, 0xc0, !PT ;  /* 0x0000ffff37377812 */ /* 0x000fe400078ec0ff */
[----:B------:R-:W-:Y:S02]  /*6ac0*/  @!P0 MOV R3, RZ ;  /* 0x000000ff00038202 */ /* 0x000fe40000000f00 */
[----:B------:R-:W-:-:S02]  /*6ad0*/  LOP3.LUT R69, R69, 0xff, RZ, 0xc0, !PT ;  /* 0x000000ff45457812 */ /* 0x000fc400078ec0ff */
[----:B------:R-:W-:Y:S02]  /*6ae0*/  LOP3.LUT R68, R68, 0xffff, RZ, 0xc0, !PT ;  /* 0x0000ffff44447812 */ /* 0x000fe400078ec0ff */
[----:B------:R-:W-:Y:S01]  /*6af0*/  FMNMX R41, |R53|, R46, !PT ;  /* 0x0000002e35297209 */ /* 0x000fe20007800200 */
[----:B------:R-:W-:Y:S01]  /*6b00*/  IMAD.SHL.U32 R47, R67, 0x1000000, RZ ;  /* 0x01000000432f7824 */ /* 0x000fe200078e00ff */
[----:B------:R-:W-:Y:S01]  /*6b10*/  SHF.L.U32 R22, R58, 0x18, RZ ;  /* 0x000000183a167819 */ /* 0x000fe200000006ff */
[----:B------:R-:W-:Y:S01]  /*6b20*/  BSSY B0, `(.L_x_1853) ;  /* 0x0000020000007945 */ /* 0x000fe20003800000 */
[----:B------:R-:W-:Y:S01]  /*6b30*/  SHF.L.U32 R55, R55, 0x18, RZ ;  /* 0x0000001837377819 */ /* 0x000fe200000006ff */
[----:B------:R0:W5:Y:S01]  /*6b40*/  @P0 LDG.E R3, desc[UR10][R48.64] ;  /* 0x0000000a30030981 */ /* 0x000162000c1e1900 */
[----:B------:R-:W-:Y:S02]  /*6b50*/  PRMT R69, R64, 0x5410, R69 ;  /* 0x0000541040457816 */ /* 0x000fe40000000045 */
[----:B------:R-:W-:-:S02]  /*6b60*/  SHF.L.U32 R46, R68, 0x18, RZ ;  /* 0x00000018442e7819 */ /* 0x000fc400000006ff */
[----:B------:R-:W-:Y:S02]  /*6b70*/  FMNMX R41, |R54|, R41, !PT ;  /* 0x0000002936297209 */ /* 0x000fe40007800200 */
[----:B------:R-:W-:Y:S01]  /*6b80*/  LOP3.LUT R22, R57, R22, RZ, 0xfc, !PT ;  /* 0x0000001639167212 */ /* 0x000fe200078efcff */
[----:B------:R-:W-:Y:S01]  /*6b90*/  @!P0 IMAD.MOV.U32 R57, RZ, RZ, RZ ;  /* 0x000000ffff398224 */ /* 0x000fe200078e00ff */
[----:B------:R-:W-:Y:S02]  /*6ba0*/  LOP3.LUT R47, R72, R47, RZ, 0xfc, !PT ;  /* 0x0000002f482f7212 */ /* 0x000fe400078efcff */
[----:B0-----:R-:W-:Y:S02]  /*6bb0*/  LOP3.LUT R48, R66, R55, RZ, 0xfc, !PT ;  /* 0x0000003742307212 */ /* 0x001fe400078efcff */
[----:B------:R-:W-:Y:S02]  /*6bc0*/  LOP3.LUT R46, R69, R46, RZ, 0xfc, !PT ;  /* 0x0000002e452e7212 */ /* 0x000fe400078efcff */
[----:B------:R-:W-:-:S02]  /*6bd0*/  FMNMX R41, |R52|, R41, !PT ;  /* 0x0000002934297209 */ /* 0x000fc40007800200 */
[----:B------:R-:W-:Y:S02]  /*6be0*/  @!P0 MOV R58, RZ ;  /* 0x000000ff003a8202 */ /* 0x000fe40000000f00 */
[----:B------:R-:W-:Y:S01]  /*6bf0*/  @!P0 MOV R55, RZ ;  /* 0x000000ff00378202 */ /* 0x000fe20000000f00 */
        /* <DEDUP_REMOVED lines=18> */
.L_x_1854:
[----:B------:R-:W-:Y:S05]  /*6d20*/  BSYNC B0 ;  /* 0x0000000000007941 */ /* 0x000fea0003800000 */
.L_x_1853:
[----:B------:R-:W-:Y:S01]  /*6d30*/  BSSY B0, `(.L_x_1855) ;  /* 0x0000019000007945 */ /* 0x000fe20003800000 */
[----:B------:R-:W-:Y:S02]  /*6d40*/  @!P0 MOV R54, RZ ;  /* 0x000000ff00368202 */ /* 0x000fe40000000f00 */
[----:B0-----:R-:W-:Y:S01]  /*6d50*/  @!P0 CS2R R52, SRZ ;  /* 0x0000000000348805 */ /* 0x001fe2000001ff00 */
[----:B------:R-:W-:Y:S06]  /*6d60*/  @!P0 BRA `(.L_x_1856) ;  /* 0x0000000000548947 */ /* 0x000fec0003800000 */
[----:B------:R-:W-:Y:S01]  /*6d70*/  MOV R50, R62 ;  /* 0x0000003e00327202 */ /* 0x000fe20000000f00 */
[----:B------:R-:W-:Y:S01]  /*6d80*/  IMAD.MOV.U32 R51, RZ, RZ, R63 ;  /* 0x000000ffff337224 */ /* 0x000fe200078e003f */
[----:B------:R-:W-:Y:S01]  /*6d90*/  UIMAD UR4, UR8, 0x6, URZ ;  /* 0x00000006080478a4 */ /* 0x000fe2000f8e023f */
[----:B------:R-:W-:Y:S02]  /*6da0*/  IMAD R49, R0, 0x6, RZ ;  /* 0x0000000600317824 */ /* 0x000fe400078e02ff */
[----:B------:R-:W-:-:S05]  /*6db0*/  IMAD.WIDE.U32 R50, R59, 0x6, R50 ;  /* 0x000000063b327825 */ /* 0x000fca00078e0032 */
[----:B------:R-:W-:Y:S01]  /*6dc0*/  IADD3 R49, R49, R51, RZ ;  /* 0x0000003331317210 */ /* 0x000fe20007ffe0ff */
[----:B------:R-:W-:Y:S01]  /*6dd0*/  IMAD.MOV.U32 R51, RZ, RZ, R61 ;  /* 0x000000ffff337224 */ /* 0x000fe200078e003d */
[----:B------:R-:W-:-:S04]  /*6de0*/  LEA R68, P2, R50, R14, 0x2 ;  /* 0x0000000e32447211 */ /* 0x000fc800078410ff */
[----:B------:R-:W-:Y:S02]  /*6df0*/  LEA.HI.X R69, R50, R13, R49, 0x2, P2 ;  /* 0x0000000d32457211 */ /* 0x000fe400010f1431 */
[----:B------:R-:W-:-:S03]  /*6e00*/  MOV R50, R60 ;  /* 0x0000003c00327202 */ /* 0x000fc60000000f00 */
[----:B------:R0:W5:Y:S02]  /*6e10*/  LDG.E R54, desc[UR10][R68.64] ;  /* 0x0000000a44367981 */ /* 0x000164000c1e1900 */
[----:B------:R-:W-:-:S05]  /*6e20*/  IMAD.WIDE.U32 R50, R40, 0x6, R50 ;  /* 0x0000000628327825 */ /* 0x000fca00078e0032 */
[----:B------:R-:W-:Y:S02]  /*6e30*/  IADD3 R49, R51, UR4, RZ ;  /* 0x0000000433317c10 */ /* 0x000fe4000fffe0ff */
[C---:B------:R-:W-:Y:S02]  /*6e40*/  SHF.L.U32 R51, R50.reuse, 0x2, RZ ;  /* 0x0000000232337819 */ /* 0x040fe400000006ff */
[----:B------:R-:W-:Y:S02]  /*6e50*/  SHF.L.U64.HI R49, R50, 0x2, R49 ;  /* 0x0000000232317819 */ /* 0x000fe40000010231 */
[C---:B------:R-:W-:Y:S02]  /*6e60*/  IADD3 R66, P2, R51.reuse, R12, RZ ;  /* 0x0000000c33427210 */ /* 0x040fe40007f5e0ff */
[----:B------:R-:W-:-:S03]  /*6e70*/  IADD3 R50, P3, R51, R10, RZ ;  /* 0x0000000a33327210 */ /* 0x000fc60007f7e0ff */
[C---:B------:R-:W-:Y:S01]  /*6e80*/  IMAD.X R67, R49.reuse, 0x1, R11, P2 ;  /* 0x0000000131437824 */ /* 0x040fe200010e060b */
[----:B------:R-:W-:-:S04]  /*6e90*/  IADD3.X R51, R49, R8, RZ, P3, !PT ;  /* 0x0000000831337210 */ /* 0x000fc80001ffe4ff */
[----:B------:R0:W5:Y:S04]  /*6ea0*/  LDG.E R53, desc[UR10][R66.64] ;  /* 0x0000000a42357981 */ /* 0x000168000c1e1900 */
[----:B------:R0:W5:Y:S02]  /*6eb0*/  LDG.E R52, desc[UR10][R50.64] ;  /* 0x0000000a32347981 */ /* 0x000164000c1e1900 */
.L_x_1856:
[----:B------:R-:W-:Y:S05]  /*6ec0*/  BSYNC B0 ;  /* 0x0000000000007941 */ /* 0x000fea0003800000 */
.L_x_1855:
[----:B------:R-:W-:Y:S01]  /*6ed0*/  BSSY B0, `(.L_x_1857) ;  /* 0x0000017000007945 */ /* 0x000fe20003800000 */
[----:B0-----:R-:W-:Y:S02]  /*6ee0*/  @!P0 CS2R R50, SRZ ;  /* 0x0000000000328805 */ /* 0x001fe4000001ff00 */
[----:B------:R-:W-:Y:S01]  /*6ef0*/  @!P0 MOV R49, RZ ;  /* 0x000000ff00318202 */ /* 0x000fe20000000f00 */
[----:B------:R-:W-:Y:S06]  /*6f00*/  @!P0 BRA `(.L_x_1858) ;  /* 0x00000000004c8947 */ /* 0x000fec0003800000 */
        /* <DEDUP_REMOVED lines=9> */
[----:B------:R-:W-:Y:S02]  /*6fa0*/  IADD3 R40, R59, R63, RZ ;  /* 0x0000003f3b287210 */ /* 0x000fe40007ffe0ff */
[----:B------:R-:W-:Y:S02]  /*6fb0*/  SHF.L.U64.HI R0, R50, 0x2, R49 ;  /* 0x0000000232007819 */ /* 0x000fe40000010231 */
[C---:B------:R-:W-:Y:S02]  /*6fc0*/  IADD3 R12, P3, R51.reuse, R12, RZ ;  /* 0x0000000c330c7210 */ /* 0x040fe40007f7e0ff */
[----:B------:R-:W-:Y:S02]  /*6fd0*/  IADD3 R10, P4, R51, R10, RZ ;  /* 0x0000000a330a7210 */ /* 0x000fe40007f9e0ff */
[----:B------:R-:W-:Y:S02]  /*6fe0*/  LEA.HI.X R67, R62, R13, R40, 0x2, P2 ;  /* 0x0000000d3e437211 */ /* 0x000fe400010f1428 */
[C---:B------:R-:W-:Y:S01]  /*6ff0*/  IADD3.X R13, R0.reuse, R11, RZ, P3, !PT ;  /* 0x0000000b000d7210 */ /* 0x040fe20001ffe4ff */
[----:B------:R-:W-:-:S02]  /*7000*/  IMAD.X R11, R0, 0x1, R8, P4 ;  /* 0x00000001000b7824 */ /* 0x000fc400020e0608 */
[----:B------:R0:W5:Y:S04]  /*7010*/  LDG.E R51, desc[UR10][R66.64] ;  /* 0x0000000a42337981 */ /* 0x000168000c1e1900 */
[----:B------:R0:W5:Y:S04]  /*7020*/  LDG.E R50, desc[UR10][R12.64] ;  /* 0x0000000a0c327981 */ /* 0x000168000c1e1900 */
[----:B------:R0:W5:Y:S02]  /*7030*/  LDG.E R49, desc[UR10][R10.64] ;  /* 0x0000000a0a317981 */ /* 0x000164000c1e1900 */
.L_x_1858:
[----:B------:R-:W-:Y:S05]  /*7040*/  BSYNC B0 ;  /* 0x0000000000007941 */ /* 0x000fea0003800000 */
.L_x_1857:
[----:B0-----:R-:W-:Y:S01]  /*7050*/  HFMA2.MMA R11, -RZ, RZ, 0.96630859375, -0.0022525787353515625 ;  /* 0x3bbb989dff0b7435 */ /* 0x001fe200000001ff */
[----:B-----5:R-:W-:Y:S01]  /*7060*/  HADD2.F32 R10, -RZ, R23.H0_H0 ;  /* 0x20000017ff0a7230 */ /* 0x020fe20000004100 */
[----:B------:R-:W-:Y:S01]  /*7070*/  MOV R13, 0x437c0000 ;  /* 0x437c0000000d7802 */ /* 0x000fe20000000f00 */
[----:B------:R-:W-:Y:S01]  /*7080*/  BSSY B1, `(.L_x_1859) ;  /* 0x0000019000017945 */ /* 0x000fe20003800000 */
[----:B------:R-:W-:Y:S02]  /*7090*/  IADD3 R62, P3, R2, R65, RZ ;  /* 0x00000041023e7210 */ /* 0x000fe40007f7e0ff */
[C---:B------:R-:W-:Y:S01]  /*70a0*/  FMUL R0, R10.reuse, -1.7020000219345092773 ;  /* 0xbfd9db230a007820 */ /* 0x040fe20000400000 */
[----:B------:R-:W-:Y:S01]  /*70b0*/  FMUL R10, R10, 1.7020000219345092773 ;  /* 0x3fd9db230a0a7820 */ /* 0x000fe20000400000 */
[----:B------:R-:W-:Y:S02]  /*70c0*/  IADD3.X R63, RZ, R56, RZ, P3, !PT ;  /* 0x00000038ff3f7210 */ /* 0x000fe40001ffe4ff */
        /* <DEDUP_REMOVED lines=16> */
.L_x_1860:
[----:B------:R-:W0:Y:S02]  /*71d0*/  MUFU.RCP R71, R8 ;  /* 0x0000000800477308 */ /* 0x000e240000001000 */
[----:B0-----:R-:W-:-:S04]  /*71e0*/  FFMA R0, R8, R71, -1 ;  /* 0xbf80000008007423 */ /* 0x001fc80000000047 */
[----:B------:R-:W-:-:S04]  /*71f0*/  FADD.FTZ R0, -R0, -RZ ;  /* 0x800000ff00007221 */ /* 0x000fc80000010100 */
[----:B------:R-:W-:-:S07]  /*7200*/  FFMA R71, R71, R0, R71 ;  /* 0x0000000047477223 */ /* 0x000fce0000000047 */
.L_x_1861:
[----:B------:R-:W-:Y:S05]  /*7210*/  BSYNC B1 ;  /* 0x0000000000017941 */ /* 0x000fea0003800000 */
.L_x_1859:
[----:B------:R-:W-:Y:S01]  /*7220*/  HFMA2.MMA R11, -RZ, RZ, 0.96630859375, -0.0022525787353515625 ;  /* 0x3bbb989dff0b7435 */ /* 0x000fe200000001ff */
[----:B------:R-:W-:Y:S01]  /*7230*/  HADD2.F32 R8, -RZ, R23.H0_H0 ;  /* 0x20000017ff087230 */ /* 0x000fe20000004100 */
[----:B------:R-:W-:Y:S01]  /*7240*/  MOV R12, 0x437c0000 ;  /* 0x437c0000000c7802 */ /* 0x000fe20000000f00 */
[----:B------:R-:W-:Y:S03]  /*7250*/  BSSY B1, `(.L_x_1862) ;  /* 0x000001d000017945 */ /* 0x000fe60003800000 */
        /* <DEDUP_REMOVED lines=14> */
[----:B------:R-:W-:-:S03]  /*7340*/  HADD2.F32 R11, -RZ, R26.H0_H0 ;  /* 0x2000001aff0b7230 */ /* 0x000fc60000004100 */
        /* <DEDUP_REMOVED lines=9> */
.L_x_1863:
[----:B------:R-:W0:Y:S02]  /*73e0*/  MUFU.RCP R71, R14 ;  /* 0x0000000e00477308 */ /* 0x000e240000001000 */
[----:B0-----:R-:W-:-:S04]  /*73f0*/  FFMA R0, R14, R71, -1 ;  /* 0xbf8000000e007423 */ /* 0x001fc80000000047 */
[----:B------:R-:W-:-:S04]  /*7400*/  FADD.FTZ R0, -R0, -RZ ;  /* 0x800000ff00007221 */ /* 0x000fc80000010100 */
[----:B------:R-:W-:-:S07]  /*7410*/  FFMA R71, R71, R0, R71 ;  /* 0x0000000047477223 */ /* 0x000fce0000000047 */
.L_x_1864:
[----:B------:R-:W-:Y:S05]  /*7420*/  BSYNC B1 ;  /* 0x0000000000017941 */ /* 0x000fea0003800000 */
.L_x_1862:
[----:B------:R-:W-:Y:S01]  /*7430*/  HADD2.F32 R0, -RZ, R23.H1_H1 ;  /* 0x30000017ff007230 */ /* 0x000fe20000004100 */
[----:B------:R-:W-:Y:S01]  /*7440*/  HFMA2.MMA R14, -RZ, RZ, 3.7421875, 0 ;  /* 0x437c0000ff0e7435 */ /* 0x000fe200000001ff */
        /* <DEDUP_REMOVED lines=20> */
[----:B------:R-:W-:Y:S05]  /*7590*/  CALL.REL.NOINC `($__internal_21_$__cuda_sm20_rcp_rn_f32_slowpath) ;  /* 0x0000007400a47944 */ /* 0x000fea0003c00000 */
[----:B------:R-:W-:Y:S05]  /*75a0*/  BRA `(.L_x_1867) ;  /* 0x0000000000107947 */ /* 0x000fea0003800000 */
.L_x_1866:
[----:B------:R-:W0:Y:S02]  /*75b0*/  MUFU.RCP R71, R14 ;  /* 0x0000000e00477308 */ /* 0x000e240000001000 */
[----:B0-----:R-:W-:-:S04]  /*75c0*/  FFMA R0, R14, R71, -1 ;  /* 0xbf8000000e007423 */ /* 0x001fc80000000047 */
[----:B------:R-:W-:-:S04]  /*75d0*/  FADD.FTZ R0, -R0, -RZ ;  /* 0x800000ff00007221 */ /* 0x000fc80000010100 */
[----:B------:R-:W-:-:S07]  /*75e0*/  FFMA R71, R71, R0, R71 ;  /* 0x0000000047477223 */ /* 0x000fce0000000047 */
.L_x_1867:
[----:B------:R-:W-:Y:S05]  /*75f0*/  BSYNC B1 ;  /* 0x0000000000017941 */ /* 0x000fea0003800000 */
.L_x_1865:
        /* <DEDUP_REMOVED lines=15> */
[----:B------:R-:W-:Y:S02]  /*76f0*/  HADD2.F32 R11, -RZ, R24.H1_H1 ;  /* 0x30000018ff0b7230 */ /* 0x000fe40000004100 */
[----:B0-----:R-:W-:Y:S01]  /*7700*/  FFMA R40, R12, R13, 1 ;  /* 0x3f8000000c287423 */ /* 0x001fe2000000000d */
[----:B------:R-:W-:-:S04]  /*7710*/  HADD2.F32 R13, -RZ, R26.H1_H1 ;  /* 0x3000001aff0d7230 */ /* 0x000fc80000004100 */
        /* <DEDUP_REMOVED lines=8> */
[----:B------:R-:W-:Y:S05]  /*77a0*/  CALL.REL.NOINC `($__internal_21_$__cuda_sm20_rcp_rn_f32_slowpath) ;  /* 0x0000007400207944 */ /* 0x000fea0003c00000 */
[----:B------:R-:W-:Y:S05]  /*77b0*/  BRA `(.L_x_1870) ;  /* 0x0000000000107947 */ /* 0x000fea0003800000 */
.L_x_1869:
[----:B------:R-:W0:Y:S02]  /*77c0*/  MUFU.RCP R71, R40 ;  /* 0x0000002800477308 */ /* 0x000e240000001000 */
[----:B0-----:R-:W-:-:S04]  /*77d0*/  FFMA R0, R40, R71, -1 ;  /* 0xbf80000028007423 */ /* 0x001fc80000000047 */
[----:B------:R-:W-:-:S04]  /*77e0*/  FADD.FTZ R0, -R0, -RZ ;  /* 0x800000ff00007221 */ /* 0x000fc80000010100 */
[----:B------:R-:W-:-:S07]  /*77f0*/  FFMA R71, R71, R0, R71 ;  /* 0x0000000047477223 */ /* 0x000fce0000000047 */
.L_x_1870:
[----:B------:R-:W-:Y:S05]  /*7800*/  BSYNC B1 ;  /* 0x0000000000017941 */ /* 0x000fea0003800000 */
.L_x_1868:
[----:B------:R-:W-:Y:S01]  /*7810*/  HFMA2.MMA R11, -RZ, RZ, 0.96630859375, -0.0022525787353515625 ;  /* 0x3bbb989dff0b7435 */ /* 0x000fe200000001ff */
[----:B------:R-:W-:Y:S01]  /*7820*/  HADD2.F32 R12, -RZ, R32.H0_H0 ;  /* 0x20000020ff0c7230 */ /* 0x000fe20000004100 */
[----:B------:R-:W-:Y:S01]  /*7830*/  MOV R24, 0x437c0000 ;  /* 0x437c000000187802 */ /* 0x000fe20000000f00 */
[----:B------:R-:W-:Y:S03]  /*7840*/  BSSY B1, `(.L_x_1871) ;  /* 0x0000019000017945 */ /* 0x000fe60003800000 */
        /* <DEDUP_REMOVED lines=20> */
.L_x_1872:
[----:B------:R-:W0:Y:S02]  /*7990*/  MUFU.RCP R71, R24 ;  /* 0x0000001800477308 */ /* 0x000e240000001000 */
[----:B0-----:R-:W-:-:S04]  /*79a0*/  FFMA R0, R24, R71, -1 ;  /* 0xbf80000018007423 */ /* 0x001fc80000000047 */
[----:B------:R-:W-:-:S04]  /*79b0*/  FADD.FTZ R0, -R0, -RZ ;  /* 0x800000ff00007221 */ /* 0x000fc80000010100 */
[----:B------:R-:W-:-:S07]  /*79c0*/  FFMA R71, R71, R0, R71 ;  /* 0x0000000047477223 */ /* 0x000fce0000000047 */
.L_x_1873:
[----:B------:R-:W-:Y:S05]  /*79d0*/  BSYNC B1 ;  /* 0x0000000000017941 */ /* 0x000fea0003800000 */
.L_x_1871:
[----:B------:R-:W-:Y:S01]  /*79e0*/  HADD2.F32 R11, -RZ, R32.H0_H0 ;  /* 0x20000020ff0b7230 */ /* 0x000fe20000004100 */
        /* <DEDUP_REMOVED lines=11> */
[----:B------:R-:W-:-:S03]  /*7aa0*/  HADD2.F32 R59, -RZ, R34.H0_H0 ;  /* 0x20000022ff3b7230 */ /* 0x000fc60000004100 */
[----:B------:R-:W-:Y:S01]  /*7ab0*/  FMUL R0, R0, R71 ;  /* 0x0000004700007220 */ /* 0x000fe20000400000 */
[----:B------:R-:W0:Y:S03]  /*7ac0*/  MUFU.EX2 R24, R24 ;  /* 0x0000001800187308 */ /* 0x000e260000000800 */
[----:B------:R-:W-:Y:S01]  /*7ad0*/  FFMA R0, R12, R0, R71 ;  /* 0x000000000c007223 */ /* 0x000fe20000000047 */
[----:B0-----:R-:W-:-:S04]  /*7ae0*/  FFMA R40, R23, R24, 1 ;  /* 0x3f80000017287423 */ /* 0x001fc80000000018 */
[----:B------:R-:W-:-:S05]  /*7af0*/  VIADD R23, R40, 0x1800000 ;  /* 0x0180000028177836 */ /* 0x000fca0000000000 */
[----:B------:R-:W-:Y:S01]  /*7b00*/  LOP3.LUT R26, R23, 0x7f800000, RZ, 0xc0, !PT ;  /* 0x7f800000171a7812 */ /* 0x000fe200078ec0ff */
[----:B------:R-:W-:-:S03]  /*7b10*/  HADD2.F32 R23, -RZ, R31.H0_H0 ;  /* 0x2000001fff177230 */ /* 0x000fc60000004100 */
        /* <DEDUP_REMOVED lines=8> */
.L_x_1875:
[----:B------:R-:W0:Y:S02]  /*7ba0*/  MUFU.RCP R71, R40 ;  /* 0x0000002800477308 */ /* 0x000e240000001000 */
[----:B0-----:R-:W-:-:S04]  /*7bb0*/  FFMA R0, R40, R71, -1 ;  /* 0xbf80000028007423 */ /* 0x001fc80000000047 */
[----:B------:R-:W-:-:S04]  /*7bc0*/  FADD.FTZ R0, -R0, -RZ ;  /* 0x800000ff00007221 */ /* 0x000fc80000010100 */
[----:B------:R-:W-:-:S07]  /*7bd0*/  FFMA R71, R71, R0, R71 ;  /* 0x0000000047477223 */ /* 0x000fce0000000047 */
.L_x_1876:
[----:B------:R-:W-:Y:S05]  /*7be0*/  BSYNC B1 ;  /* 0x0000000000017941 */ /* 0x000fea0003800000 */
.L_x_1874:
        /* <DEDUP_REMOVED lines=22> */
[----:B------:R-:W-:Y:S05]  /*7d50*/  CALL.REL.NOINC `($__internal_21_$__cuda_sm20_rcp_rn_f32_slowpath) ;  /* 0x0000006c00b47944 */ /* 0x000fea0003c00000 */
[----:B------:R-:W-:Y:S05]  /*7d60*/  BRA `(.L_x_1879) ;  /* 0x0000000000107947 */ /* 0x000fea0003800000 */
.L_x_1878:
[----:B------:R-:W0:Y:S02]  /*7d70*/  MUFU.RCP R71, R26 ;  /* 0x0000001a00477308 */ /* 0x000e240000001000 */
[----:B0-----:R-:W-:-:S04]  /*7d80*/  FFMA R0, R26, R71, -1 ;  /* 0xbf8000001a007423 */ /* 0x001fc80000000047 */
[----:B------:R-:W-:-:S04]  /*7d90*/  FADD.FTZ R0, -R0, -RZ ;  /* 0x800000ff00007221 */ /* 0x000fc80000010100 */
[----:B------:R-:W-:-:S07]  /*7da0*/  FFMA R71, R71, R0, R71 ;  /* 0x0000000047477223 */ /* 0x000fce0000000047 */
.L_x_1879:
[----:B------:R-:W-:Y:S05]  /*7db0*/  BSYNC B1 ;  /* 0x0000000000017941 */ /* 0x000fea0003800000 */
.L_x_1877:
[----:B------:R-:W-:Y:S01]  /*7dc0*/  HFMA2.MMA R59, -RZ, RZ, 0.96630859375, -0.0022525787353515625 ;  /* 0x3bbb989dff3b7435 */ /* 0x000fe200000001ff */
[----:B------:R-:W-:Y:S01]  /*7dd0*/  HADD2.F32 R32, -RZ, R32.H1_H1 ;  /* 0x30000020ff207230 */ /* 0x000fe20000004100 */
[----:B------:R-:W-:Y:S01]  /*7de0*/  MOV R65, 0x437c0000 ;  /* 0x437c000000417802 */ /* 0x000fe20000000f00 */
[----:B------:R-:W-:Y:S01]  /*7df0*/  HADD2.F32 R26, -RZ, R31.H1_H1 ;  /* 0x3000001fff1a7230 */ /* 0x000fe20000004100 */
[----:B------:R-:W-:Y:S01]  /*7e00*/  BSSY B1, `(.L_x_1880) ;  /* 0x000001c000017945 */ /* 0x000fe20003800000 */
[----:B------:R-:W-:Y:S02]  /*7e10*/  HADD2.F32 R34, -RZ, R34.H1_H1 ;  /* 0x30000022ff227230 */ /* 0x000fe40000004100 */
        /* <DEDUP_REMOVED lines=20> */
[----:B------:R-:W-:Y:S05]  /*7f60*/  CALL.REL.NOINC `($__internal_21_$__cuda_sm20_rcp_rn_f32_slowpath) ;  /* 0x0000006c00307944 */ /* 0x000fea0003c00000 */
[----:B------:R-:W-:Y:S05]  /*7f70*/  BRA `(.L_x_1882) ;  /* 0x0000000000107947 */ /* 0x000fea0003800000 */
.L_x_1881:
[----:B------:R-:W0:Y:S02]  /*7f80*/  MUFU.RCP R71, R40 ;  /* 0x0000002800477308 */ /* 0x000e240000001000 */
[----:B0-----:R-:W-:-:S04]  /*7f90*/  FFMA R0, R40, R71, -1 ;  /* 0xbf80000028007423 */ /* 0x001fc80000000047 */
[----:B------:R-:W-:-:S04]  /*7fa0*/  FADD.FTZ R0, -R0, -RZ ;  /* 0x800000ff00007221 */ /* 0x000fc80000010100 */
[----:B------:R-:W-:-:S07]  /*7fb0*/  FFMA R71, R71, R0, R71 ;  /* 0x0000000047477223 */ /* 0x000fce0000000047 */
.L_x_1882:
[----:B------:R-:W-:Y:S05]  /*7fc0*/  BSYNC B1 ;  /* 0x0000000000017941 */ /* 0x000fea0003800000 */
.L_x_1880:
[----:B------:R-:W-:Y:S01]  /*7fd0*/  HADD2.F32 R24, -RZ, R35.H0_H0 ;  /* 0x20000023ff187230 */ /* 0x000fe20000004100 */
        /* <DEDUP_REMOVED lines=23> */
.L_x_1884:
[----:B------:R-:W0:Y:S02]  /*8150*/  MUFU.RCP R71, R34 ;  /* 0x0000002200477308 */ /* 0x000e240000001000 */
[----:B0-----:R-:W-:-:S04]  /*8160*/  FFMA R0, R34, R71, -1 ;  /* 0xbf80000022007423 */ /* 0x001fc80000000047 */
[----:B------:R-:W-:-:S04]  /*8170*/  FADD.FTZ R0, -R0, -RZ ;  /* 0x800000ff00007221 */ /* 0x000fc80000010100 */
[----:B------:R-:W-:-:S07]  /*8180*/  FFMA R71, R71, R0, R71 ;  /* 0x0000000047477223 */ /* 0x000fce0000000047 */
.L_x_1885:
[----:B------:R-:W-:Y:S05]  /*8190*/  BSYNC B1 ;  /* 0x0000000000017941 */ /* 0x000fea0003800000 */
.L_x_1883:
[----:B------:R-:W-:Y:S01]  /*81a0*/  HADD2.F32 R23, -RZ, R35.H0_H0 ;  /* 0x20000023ff177230 */ /* 0x000fe20000004100 */
        /* <DEDUP_REMOVED lines=15> */
[----:B------:R-:W-:-:S04]  /*82a0*/  HADD2.F32 R59, -RZ, R42.H0_H0 ;  /* 0x2000002aff3b7230 */ /* 0x000fc80000004100 */
[----:B------:R-:W-:-:S04]  /*82b0*/  IADD3 R32, R40, 0x1800000, RZ ;  /* 0x0180000028207810 */ /* 0x000fc80007ffe0ff */
[----:B------:R-:W-:Y:S01]  /*82c0*/  LOP3.LUT R0, R32, 0x7f800000, RZ, 0xc0, !PT ;  /* 0x7f80000020007812 */ /* 0x000fe200078ec0ff */
[----:B------:R-:W-:-:S03]  /*82d0*/  HADD2.F32 R32, -RZ, R33.H0_H0 ;  /* 0x20000021ff207230 */ /* 0x000fc60000004100 */
[----:B------:R-:W-:Y:S02]  /*82e0*/  ISETP.GT.U32.AND P2, PT, R0, 0x1ffffff, PT ;  /* 0x01ffffff0000780c */ /* 0x000fe40003f44070 */
[----:B------:R-:W-:-:S04]  /*82f0*/  FMUL R24, R71, R32 ;  /* 0x0000002047187220 */ /* 0x000fc80000400000 */
[----:B------:R-:W-:-:S07]  /*8300*/  FMUL R24, R24, R59 ;  /* 0x0000003b18187220 */ /* 0x000fce0000400000 */
[----:B------:R-:W-:Y:S05]  /*8310*/  @P2 BRA `(.L_x_1887) ;  /* 0x0000000000102947 */ /* 0x000fea0003800000 */
[----:B------:R-:W-:Y:S01]  /*8320*/  IMAD.MOV.U32 R0, RZ, RZ, R40 ;  /* 0x000000ffff007224 */ /* 0x000fe200078e0028 */
[----:B------:R-:W-:-:S07]  /*8330*/  MOV R64, 0x8350 ;  /* 0x0000835000407802 */ /* 0x000fce0000000f00 */
[----:B------:R-:W-:Y:S05]  /*8340*/  CALL.REL.NOINC `($__internal_21_$__cuda_sm20_rcp_rn_f32_slowpath) ;  /* 0x0000006800387944 */ /* 0x000fea0003c00000 */
[----:B------:R-:W-:Y:S05]  /*8350*/  BRA `(.L_x_1888) ;  /* 0x0000000000107947 */ /* 0x000fea0003800000 */
.L_x_1887:
[----:B------:R-:W0:Y:S02]  /*8360*/  MUFU.RCP R71, R40 ;  /* 0x0000002800477308 */ /* 0x000e240000001000 */
[----:B0-----:R-:W-:-:S04]  /*8370*/  FFMA R0, R40, R71, -1 ;  /* 0xbf80000028007423 */ /* 0x001fc80000000047 */
[----:B------:R-:W-:-:S04]  /*8380*/  FADD.FTZ R0, -R0, -RZ ;  /* 0x800000ff00007221 */ /* 0x000fc80000010100 */
[----:B------:R-:W-:-:S07]  /*8390*/  FFMA R71, R71, R0, R71 ;  /* 0x0000000047477223 */ /* 0x000fce0000000047 */
.L_x_1888:
[----:B------:R-:W-:Y:S05]  /*83a0*/  BSYNC B1 ;  /* 0x0000000000017941 */ /* 0x000fea0003800000 */
.L_x_1886:
[----:B------:R-:W-:Y:S01]  /*83b0*/  HFMA2.MMA R59, -RZ, RZ, 0.96630859375, -0.0022525787353515625 ;  /* 0x3bbb989dff3b7435 */ /* 0x000fe200000001ff */
[----:B------:R-:W-:Y:S02]  /*83c0*/  HADD2.F32 R0, -RZ, R35.H1_H1 ;  /* 0x30000023ff007230 */ /* 0x000fe40000004100 */
[----:B------:R-:W-:Y:S01]  /*83d0*/  FMUL R23, R23, R71 ;  /* 0x0000004717177220 */ /* 0x000fe20000400000 */
[----:B------:R-:W-:Y:S02]  /*83e0*/  BSSY B1, `(.L_x_1889) ;  /* 0x0000019000017945 */ /* 0x000fe40003800000 */
[----:B------:R-:W-:Y:S01]  /*83f0*/  FMUL R34, R0, -1.7020000219345092773 ;  /* 0xbfd9db2300227820 */ /* 0x000fe20000400000 */
        /* <DEDUP_REMOVED lines=19> */
.L_x_1890:
[----:B------:R-:W0:Y:S02]  /*8530*/  MUFU.RCP R71, R40 ;  /* 0x0000002800477308 */ /* 0x000e240000001000 */
[----:B0-----:R-:W-:-:S04]  /*8540*/  FFMA R0, R40, R71, -1 ;  /* 0xbf80000028007423 */ /* 0x001fc80000000047 */
[----:B------:R-:W-:-:S04]  /*8550*/  FADD.FTZ R0, -R0, -RZ ;  /* 0x800000ff00007221 */ /* 0x000fc80000010100 */
[----:B------:R-:W-:-:S07]  /*8560*/  FFMA R71, R71, R0, R71 ;  /* 0x0000000047477223 */ /* 0x000fce0000000047 */
.L_x_1891:
[----:B------:R-:W-:Y:S05]  /*8570*/  BSYNC B1 ;  /* 0x0000000000017941 */ /* 0x000fea0003800000 */
.L_x_1889:
[----:B------:R-:W-:Y:S01]  /*8580*/  HADD2.F32 R35, -RZ, R35.H1_H1 ;  /* 0x30000023ff237230 */ /* 0x000fe20000004100 */
[----:B------:R-:W-:Y:S01]  /*8590*/  HFMA2.MMA R65, -RZ, RZ, 3.7421875, 0 ;  /* 0x437c0000ff417435 */ /* 0x000fe200000001ff */
[----:B------:R-:W-:Y:S01]  /*85a0*/  IMAD.MOV.U32 R59, RZ, RZ, 0x3bbb989d ;  /* 0x3bbb989dff3b7424 */ /* 0x000fe200078e00ff */
[----:B------:R-:W-:Y:S01]  /*85b0*/  BSSY B1, `(.L_x_1892) ;  /* 0x000001d000017945 */ /* 0x000fe20003800000 */
[----:B------:R-:W-:Y:S02]  /*85c0*/  HADD2.F32 R33, -RZ, R33.H1_H1 ;  /* 0x30000021ff217230 */ /* 0x000fe40000004100 */
        /* <DEDUP_REMOVED lines=21> */
[----:B------:R-:W-:Y:S05]  /*8720*/  CALL.REL.NOINC `($__internal_21_$__cuda_sm20_rcp_rn_f32_slowpath) ;  /* 0x0000006400407944 */ /* 0x000fea0003c00000 */
[----:B------:R-:W-:Y:S05]  /*8730*/  BRA `(.L_x_1894) ;  /* 0x0000000000107947 */ /* 0x000fea0003800000 */
.L_x_1893:
[----:B------:R-:W0:Y:S02]  /*8740*/  MUFU.RCP R71, R56 ;  /* 0x0000003800477308 */ /* 0x000e240000001000 */
[----:B0-----:R-:W-:-:S04]  /*8750*/  FFMA R0, R56, R71, -1 ;  /* 0xbf80000038007423 */ /* 0x001fc80000000047 */
[----:B------:R-:W-:-:S04]  /*8760*/  FADD.FTZ R0, -R0, -RZ ;  /* 0x800000ff00007221 */ /* 0x000fc80000010100 */
[----:B------:R-:W-:-:S07]  /*8770*/  FFMA R71, R71, R0, R71 ;  /* 0x0000000047477223 */ /* 0x000fce0000000047 */
.L_x_1894:
[----:B------:R-:W-:Y:S05]  /*8780*/  BSYNC B1 ;  /* 0x0000000000017941 */ /* 0x000fea0003800000 */
.L_x_1892:
        /* <DEDUP_REMOVED lines=22> */
[----:B------:R-:W-:Y:S05]  /*88f0*/  CALL.REL.NOINC `($__internal_21_$__cuda_sm20_rcp_rn_f32_slowpath) ;  /* 0x0000006000cc7944 */ /* 0x000fea0003c00000 */
[----:B------:R-:W-:Y:S05]  /*8900*/  BRA `(.L_x_1897) ;  /* 0x0000000000107947 */ /* 0x000fea0003800000 */
.L_x_1896:
[----:B------:R-:W0:Y:S02]  /*8910*/  MUFU.RCP R71, R32 ;  /* 0x0000002000477308 */ /* 0x000e240000001000 */
[----:B0-----:R-:W-:-:S04]  /*8920*/  FFMA R0, R32, R71, -1 ;  /* 0xbf80000020007423 */ /* 0x001fc80000000047 */
[----:B------:R-:W-:-:S04]  /*8930*/  FADD.FTZ R0, -R0, -RZ ;  /* 0x800000ff00007221 */ /* 0x000fc80000010100 */
[----:B------:R-:W-:-:S07]  /*8940*/  FFMA R71, R71, R0, R71 ;  /* 0x0000000047477223 */ /* 0x000fce0000000047 */
.L_x_1897:
[----:B------:R-:W-:Y:S05]  /*8950*/  BSYNC B1 ;  /* 0x0000000000017941 */ /* 0x000fea0003800000 */
.L_x_1895:
        /* <DEDUP_REMOVED lines=18> */
[----:B------:R-:W-:Y:S02]  /*8a80*/  HADD2.F32 R34, -RZ, R43.H0_H0 ;  /* 0x2000002bff227230 */ /* 0x000fe40000004100 */
        /* <DEDUP_REMOVED lines=9> */
.L_x_1899:
[----:B------:R-:W0:Y:S02]  /*8b20*/  MUFU.RCP R71, R42 ;  /* 0x0000002a00477308 */ /* 0x000e240000001000 */
[----:B0-----:R-:W-:-:S04]  /*8b30*/  FFMA R0, R42, R71, -1 ;  /* 0xbf8000002a007423 */ /* 0x001fc80000000047 */
[----:B------:R-:W-:-:S04]  /*8b40*/  FADD.FTZ R0, -R0, -RZ ;  /* 0x800000ff00007221 */ /* 0x000fc80000010100 */
[----:B------:R-:W-:-:S07]  /*8b50*/  FFMA R71, R71, R0, R71 ;  /* 0x0000000047477223 */ /* 0x000fce0000000047 */
.L_x_1900:
[----:B------:R-:W-:Y:S05]  /*8b60*/  BSYNC B1 ;  /* 0x0000000000017941 */ /* 0x000fea0003800000 */
.L_x_1898:
        /* <DEDUP_REMOVED lines=24> */
.L_x_1902:
[----:B------:R-:W0:Y:S02]  /*8cf0*/  MUFU.RCP R71, R56 ;  /* 0x0000003800477308 */ /* 0x000e240000001000 */
[----:B0-----:R-:W-:-:S04]  /*8d00*/  FFMA R0, R56, R71, -1 ;  /* 0xbf80000038007423 */ /* 0x001fc80000000047 */
[----:B------:R-:W-:-:S04]  /*8d10*/  FADD.FTZ R0, -R0, -RZ ;  /* 0x800000ff00007221 */ /* 0x000fc80000010100 */
[----:B------:R-:W-:-:S07]  /*8d20*/  FFMA R71, R71, R0, R71 ;  /* 0x0000000047477223 */ /* 0x000fce0000000047 */
.L_x_1903:
[----:B------:R-:W-:Y:S05]  /*8d30*/  BSYNC B1 ;  /* 0x0000000000017941 */ /* 0x000fea0003800000 */
.L_x_1901:
        /* <DEDUP_REMOVED lines=26> */
[----:B------:R-:W-:Y:S05]  /*8ee0*/  CALL.REL.NOINC `($__internal_21_$__cuda_sm20_rcp_rn_f32_slowpath) ;  /* 0x0000005c00507944 */ /* 0x000fea0003c00000 */
[----:B------:R-:W-:Y:S05]  /*8ef0*/  BRA `(.L_x_1906) ;  /* 0x0000000000107947 */ /* 0x000fea0003800000 */
.L_x_1905:
[----:B------:R-:W0:Y:S02]  /*8f00*/  MUFU.RCP R71, R42 ;  /* 0x0000002a00477308 */ /* 0x000e240000001000 */
[----:B0-----:R-:W-:-:S04]  /*8f10*/  FFMA R0, R42, R71, -1 ;  /* 0xbf8000002a007423 */ /* 0x001fc80000000047 */
[----:B------:R-:W-:-:S04]  /*8f20*/  FADD.FTZ R0, -R0, -RZ ;  /* 0x800000ff00007221 */ /* 0x000fc80000010100 */
[----:B------:R-:W-:-:S07]  /*8f30*/  FFMA R71, R71, R0, R71 ;  /* 0x0000000047477223 */ /* 0x000fce0000000047 */
.L_x_1906:
[----:B------:R-:W-:Y:S05]  /*8f40*/  BSYNC B1 ;  /* 0x0000000000017941 */ /* 0x000fea0003800000 */
.L_x_1904:
[----:B------:R-:W0:Y:S01]  /*8f50*/  @P1 LDC R69, c[0x0][0x248] ;  /* 0x00009200ff451b82 */ /* 0x000e220000000800 */
[----:B------:R-:W-:Y:S01]  /*8f60*/  FMNMX R41, R41, |R10|, !PT ;  /* 0x4000000a29297209 */ /* 0x000fe20007800000 */
[----:B------:R-:W-:Y:S01]  /*8f70*/  FMUL R59, R10, UR12 ;  /* 0x0000000c0a3b7c20 */ /* 0x000fe20008400000 */
[----:B------:R-:W-:Y:S01]  /*8f80*/  FMUL R0, R14, UR12 ;  /* 0x0000000c0e007c20 */ /* 0x000fe20008400000 */
[----:B------:R-:W-:Y:S01]  /*8f90*/  @P1 LEA R64, P2, R62, R7, 0x1 ;  /* 0x000000073e401211 */ /* 0x000fe200078408ff */
[----:B------:R-:W-:Y:S01]  /*8fa0*/  FMUL R10, R12, UR12 ;  /* 0x0000000c0c0a7c20 */ /* 0x000fe20008400000 */
[----:B------:R-:W-:Y:S01]  /*8fb0*/  FMNMX R45, |R14|, R41, !PT ;  /* 0x000000290e2d7209 */ /* 0x000fe20007800200 */
[----:B------:R-:W-:Y:S01]  /*8fc0*/  FMUL R41, R31, UR12 ;  /* 0x0000000c1f297c20 */ /* 0x000fe20008400000 */
[----:B------:R-:W-:Y:S01]  /*8fd0*/  @P1 LEA.HI.X R65, R62, R6, R63, 0x1, P2 ;  /* 0x000000063e411211 */ /* 0x000fe200010f0c3f */
[----:B------:R-:W-:Y:S01]  /*8fe0*/  FMUL R14, R44, R71 ;  /* 0x000000472c0e7220 */ /* 0x000fe20000400000 */
[----:B------:R-:W-:Y:S01]  /*8ff0*/  F2FP.SATFINITE.E4M3.F32.PACK_AB_MERGE_C R59, RZ, R59, RZ ;  /* 0x0000003bff3b723e */ /* 0x000fe200048070ff */
[----:B------:R-:W-:Y:S01]  /*9000*/  FMUL R56, R26, UR12 ;  /* 0x0000000c1a387c20 */ /* 0x000fe20008400000 */
[----:B------:R-:W-:Y:S01]  /*9010*/  F2FP.SATFINITE.E4M3.F32.PACK_AB_MERGE_C R0, RZ, R0, RZ ;  /* 0x00000000ff00723e */ /* 0x000fe200048070ff */
[----:B------:R-:W-:Y:S01]  /*9020*/  FMUL R43, R43, R14 ;  /* 0x0000000e2b2b7220 */ /* 0x000fe20000400000 */
[----:B------:R-:W-:Y:S01]  /*9030*/  FMNMX R12, |R12|, R45, !PT ;  /* 0x0000002d0c0c7209 */ /* 0x000fe20007800200 */
[----:B------:R-:W-:Y:S01]  /*9040*/  FMUL R14, R8, UR12 ;  /* 0x0000000c080e7c20 */ /* 0x000fe20008400000 */
[----:B------:R-:W-:Y:S01]  /*9050*/  @P1 PRMT R67, R0, 0x7604, R59 ;  /* 0x0000760400431816 */ /* 0x000fe2000000003b */
[----:B------:R-:W-:Y:S01]  /*9060*/  BSSY B0, `(.L_x_1907) ;  /* 0x000005a000007945 */ /* 0x000fe20003800000 */
[----:B------:R-:W-:-:S02]  /*9070*/  F2FP.SATFINITE.E4M3.F32.PACK_AB_MERGE_C R56, RZ, R56, RZ ;  /* 0x00000038ff38723e */ /* 0x000fc400048070ff */
[----:B------:R-:W-:Y:S01]  /*9080*/  F2FP.SATFINITE.E4M3.F32.PACK_AB_MERGE_C R14, RZ, R14, RZ ;  /* 0x0000000eff0e723e */ /* 0x000fe200048070ff */
[----:B------:R1:W-:Y:S01]  /*9090*/  @P1 STG.E.U16 desc[UR10][R64.64], R67 ;  /* 0x0000004340001986 */ /* 0x0003e2000c10150a */
[----:B0-----:R-:W-:Y:S02]  /*90a0*/  @P1 IADD3 R42, P2, R62, R69, RZ ;  /* 0x000000453e2a1210 */ /* 0x001fe40007f5e0ff */
[----:B------:R-:W-:Y:S02]  /*90b0*/  F2FP.SATFINITE.E4M3.F32.PACK_AB_MERGE_C R69, RZ, R10, RZ ;  /* 0x0000000aff45723e */ /* 0x000fe400048070ff */
[----:B------:R-:W-:Y:S02]  /*90c0*/  @P1 IADD3.X R45, R63, UR8, RZ, P2, !PT ;  /* 0x000000083f2d1c10 */ /* 0x000fe400097fe4ff */
[----:B------:R-:W-:Y:S02]  /*90d0*/  @P1 LEA R44, P2, R42, R7, 0x1 ;  /* 0x000000072a2c1211 */ /* 0x000fe400078408ff */
[----:B------:R-:W-:-:S02]  /*90e0*/  F2FP.SATFINITE.E4M3.F32.PACK_AB_MERGE_C R10, RZ, R41, RZ ;  /* 0x00000029ff0a723e */ /* 0x000fc400048070ff */
[----:B------:R-:W-:Y:S01]  /*90f0*/  FMNMX R41, |R31|, R12, !PT ;  /* 0x0000000c1f297209 */ /* 0x000fe20007800200 */
[----:B------:R-:W-:Y:S01]  /*9100*/  FMUL R31, R13, UR12 ;  /* 0x0000000c0d1f7c20 */ /* 0x000fe20008400000 */
[----:B------:R-:W-:Y:S01]  /*9110*/  @P1 LEA.HI.X R45, R42, R6, R45, 0x1, P2 ;  /* 0x000000062a2d1211 */ /* 0x000fe200010f0c2d */
[----:B------:R-:W-:Y:S01]  /*9120*/  FMUL R42, R11, UR12 ;  /* 0x0000000c0b2a7c20 */ /* 0x000fe20008400000 */
[----:B-1----:R-:W-:Y:S02]  /*9130*/  @P1 PRMT R65, R10, 0x7604, R69 ;  /* 0x000076040a411816 */ /* 0x002fe40000000045 */
[----:B------:R-:W-:Y:S02]  /*9140*/  LOP3.LUT R12, R59, 0xff, RZ, 0xc0, !PT ;  /* 0x000000ff3b0c7812 */ /* 0x000fe400078ec0ff */
[----:B------:R-:W-:Y:S01]  /*9150*/  F2FP.SATFINITE.E4M3.F32.PACK_AB_MERGE_C R59, RZ, R31, RZ ;  /* 0x0000001fff3b723e */ /* 0x000fe200048070ff */
[----:B------:R0:W-:Y:S01]  /*9160*/  @P1 STG.E.U16 desc[UR10][R44.64], R65 ;  /* 0x000000412c001986 */ /* 0x0001e2000c10150a */
[----:B------:R-:W-:Y:S01]  /*9170*/  LOP3.LUT R31, R0, 0xff, RZ, 0xc0, !PT ;  /* 0x000000ff001f7812 */ /* 0x000fe200078ec0ff */
[----:B------:R-:W-:Y:S01]  /*9180*/  HADD2.F32 R0, -RZ, R21.H0_H0 ;  /* 0x20000015ff007230 */ /* 0x000fe20000004100 */
[----:B------:R-:W-:-:S02]  /*9190*/  F2FP.SATFINITE.E4M3.F32.PACK_AB_MERGE_C R67, RZ, R42, RZ ;  /* 0x0000002aff43723e */ /* 0x000fc400048070ff */
[----:B------:R-:W-:Y:S02]  /*91a0*/  LOP3.LUT R42, R14, 0xff, RZ, 0xc0, !PT ;  /* 0x000000ff0e2a7812 */ /* 0x000fe400078ec0ff */
[----:B------:R-:W-:Y:S02]  /*91b0*/  FMNMX R41, |R24|, R41, !PT ;  /* 0x0000002918297209 */ /* 0x000fe40007800200 */
[----:B------:R-:W-:Y:S01]  /*91c0*/  LEA R12, R69, R12, 0x8 ;  /* 0x0000000c450c7211 */ /* 0x000fe200078e40ff */
[----:B------:R-:W-:Y:S01]  /*91d0*/  IMAD R42, R67, 0x100, R42 ;  /* 0x00000100432a7824 */ /* 0x000fe200078e022a */
[C---:B------:R-:W-:Y:S01]  /*91e0*/  FMNMX R64, |R40|.reuse, R41, !PT ;  /* 0x0000002928407209 */ /* 0x040fe20007800200 */
[----:B------:R-:W-:Y:S01]  /*91f0*/  FMUL R40, R40, UR12 ;  /* 0x0000000c28287c20 */ /* 0x000fe20008400000 */
[C---:B0-----:R-:W-:Y:S01]  /*9200*/  @P1 PRMT R45, R59.reuse, 0x7604, R14 ;  /* 0x000076043b2d1816 */ /* 0x041fe2000000000e */
[----:B------:R-:W-:Y:S01]  /*9210*/  IMAD.MOV.U32 R65, RZ, RZ, 0x437c0000 ;  /* 0x437c0000ff417424 */ /* 0x000fe200078e00ff */
[----:B------:R-:W-:Y:S01]  /*9220*/  LOP3.LUT R44, R59, 0xff, RZ, 0xc0, !PT ;  /* 0x000000ff3b2c7812 */ /* 0x000fe200078ec0ff */
[----:B------:R-:W-:Y:S01]  /*9230*/  HFMA2.MMA R59, -RZ, RZ, 0.96630859375, -0.0022525787353515625 ;  /* 0x3bbb989dff3b7435 */ /* 0x000fe200000001ff */
[----:B------:R-:W-:Y:S01]  /*9240*/  LEA R14, R10, R31, 0x8 ;  /* 0x0000001f0a0e7211 */ /* 0x000fe200078e40ff */
[----:B------:R-:W-:Y:S01]  /*9250*/  FMUL R10, R24, UR12 ;  /* 0x0000000c180a7c20 */ /* 0x000fe20008400000 */
[----:B------:R-:W-:Y:S01]  /*9260*/  @P1 PRMT R31, R56, 0x7604, R67 ;  /* 0x00007604381f1816 */ /* 0x000fe20000000043 */
[----:B------:R-:W-:Y:S01]  /*9270*/  FMUL R24, R0, -1.7020000219345092773 ;  /* 0xbfd9db2300187820 */ /* 0x000fe20000400000 */
[----:B------:R-:W-:-:S02]  /*9280*/  LEA R44, R56, R44, 0x8 ;  /* 0x0000002c382c7211 */ /* 0x000fc400078e40ff */
[----:B------:R-:W-:-:S03]  /*9290*/  F2FP.SATFINITE.E4M3.F32.PACK_AB_MERGE_C R56, RZ, R10, RZ ;  /* 0x0000000aff38723e */ /* 0x000fc600048070ff */
[----:B------:R-:W-:Y:S01]  /*92a0*/  FFMA.SAT R10, R24, R59, 0.5 ;  /* 0x3f000000180a7423 */ /* 0x000fe2000000203b */
[----:B------:R-:W-:Y:S02]  /*92b0*/  LOP3.LUT R41, R56, 0xff, RZ, 0xc0, !PT ;  /* 0x000000ff38297812 */ /* 0x000fe400078ec0ff */
[----:B------:R-:W-:Y:S01]  /*92c0*/  F2FP.SATFINITE.E4M3.F32.PACK_AB_MERGE_C R59, RZ, R40, RZ ;  /* 0x00000028ff3b723e */ /* 0x000fe200048070ff */
[----:B------:R-:W-:Y:S01]  /*92d0*/  FFMA.RM R10, R10, R65, 12582913 ;  /* 0x4b4000010a0a7423 */ /* 0x000fe20000004041 */
[----:B------:R-:W-:Y:S01]  /*92e0*/  PRMT R12, R12, 0x5410, R41 ;  /* 0x000054100c0c7816 */ /* 0x000fe20000000029 */
[----:B------:R-:W-:Y:S01]  /*92f0*/  FMUL R40, R23, UR12 ;  /* 0x0000000c17287c20 */ /* 0x000fe20008400000 */
[C---:B------:R-:W-:Y:S02]  /*9300*/  @P1 PRMT R41, R59.reuse, 0x7604, R56 ;  /* 0x000076043b291816 */ /* 0x040fe40000000038 */
[----:B------:R-:W-:Y:S02]  /*9310*/  LOP3.LUT R59, R59, 0xff, RZ, 0xc0, !PT ;  /* 0x000000ff3b3b7812 */ /* 0x000fe400078ec0ff */
[----:B------:R-:W-:-:S02]  /*9320*/  FMNMX R65, |R35|, R64, !PT ;  /* 0x0000004023417209 */ /* 0x000fc40007800200 */
[----:B------:R-:W-:Y:S01]  /*9330*/  PRMT R14, R14, 0x5410, R59 ;  /* 0x000054100e0e7816 */ /* 0x000fe2000000003b */
[----:B------:R-:W-:Y:S01]  /*9340*/  FADD R59, R10, -12583039 ;  /* 0xcb40007f0a3b7421 */ /* 0x000fe20000000000 */
[----:B------:R-:W-:-:S03]  /*9350*/  FMNMX R65, |R34|, R65, !PT ;  /* 0x0000004122417209 */ /* 0x000fc60007800200 */
[----:B------:R-:W-:Y:S01]  /*9360*/  FFMA R59, R24, 1.4426950216293334961, -R59 ;  /* 0x3fb8aa3b183b7823 */ /* 0x000fe2000000083b */
[----:B------:R-:W-:Y:S02]  /*9370*/  FMNMX R8, |R8|, R65, !PT ;  /* 0x0000004108087209 */ /* 0x000fe40007800200 */
[----:B------:R-:W0:Y:S01]  /*9380*/  @P1 LDC R65, c[0x0][0x248] ;  /* 0x00009200ff411b82 */ /* 0x000e220000000800 */
[----:B------:R-:W-:Y:S01]  /*9390*/  FFMA R24, R24, 1.925963033500011079e-08, R59 ;  /* 0x32a5706018187823 */ /* 0x000fe2000000003b */
[----:B------:R-:W-:Y:S01]  /*93a0*/  FMNMX R56, |R13|, R8, !PT ;  /* 0x000000080d387209 */ /* 0x000fe20007800200 */
[----:B------:R-:W-:Y:S01]  /*93b0*/  FMUL R8, R33, UR12 ;  /* 0x0000000c21087c20 */ /* 0x000fe20008400000 */
[----:B------:R-:W-:Y:S01]  /*93c0*/  F2FP.SATFINITE.E4M3.F32.PACK_AB_MERGE_C R59, RZ, R40, RZ ;  /* 0x00000028ff3b723e */ /* 0x000fe200048070ff */
[----:B------:R-:W-:Y:S02]  /*93d0*/  FMUL R40, R35, UR12 ;  /* 0x0000000c23287c20 */ /* 0x000fe40008400000 */
[----:B------:R-:W1:Y:S01]  /*93e0*/  MUFU.EX2 R35, R24 ;  /* 0x0000001800237308 */ /* 0x000e620000000800 */
[----:B------:R-:W-:-:S02]  /*93f0*/  LOP3.LUT R13, R59, 0xff, RZ, 0xc0, !PT ;  /* 0x000000ff3b0d7812 */ /* 0x000fc400078ec0ff */
[----:B------:R-:W-:Y:S02]  /*9400*/  F2FP.SATFINITE.E4M3.F32.PACK_AB_MERGE_C R8, RZ, R8, RZ ;  /* 0x00000008ff08723e */ /* 0x000fe400048070ff */
[----:B------:R-:W-:Y:S02]  /*9410*/  F2FP.SATFINITE.E4M3.F32.PACK_AB_MERGE_C R40, RZ, R40, RZ ;  /* 0x00000028ff28723e */ /* 0x000fe400048070ff */
[----:B------:R-:W-:Y:S02]  /*9420*/  PRMT R42, R42, 0x5410, R13 ;  /* 0x000054102a2a7816 */ /* 0x000fe4000000000d */
[C---:B------:R-:W-:Y:S02]  /*9430*/  LOP3.LUT R13, R8.reuse, 0xff, RZ, 0xc0, !PT ;  /* 0x000000ff080d7812 */ /* 0x040fe400078ec0ff */
[----:B------:R-:W-:Y:S02]  /*9440*/  @P1 PRMT R59, R8, 0x7604, R59 ;  /* 0x00007604083b1816 */ /* 0x000fe4000000003b */
[----:B------:R-:W-:-:S02]  /*9450*/  LOP3.LUT R8, R40, 0xffff, RZ, 0xc0, !PT ;  /* 0x0000ffff28087812 */ /* 0x000fc400078ec0ff */
[----:B------:R-:W-:Y:S02]  /*9460*/  PRMT R44, R44, 0x5410, R13 ;  /* 0x000054102c2c7816 */ /* 0x000fe4000000000d */
[----:B------:R-:W-:Y:S02]  /*9470*/  FMNMX R13, |R11|, R56, !PT ;  /* 0x000000380b0d7209 */ /* 0x000fe40007800200 */
[----:B------:R-:W-:Y:S02]  /*9480*/  SHF.L.U32 R11, R8, 0x18, RZ ;  /* 0x00000018080b7819 */ /* 0x000fe400000006ff */
[----:B------:R-:W-:Y:S02]  /*9490*/  @P1 IADD3 R56, P2, R62, UR6, RZ ;  /* 0x000000063e381c10 */ /* 0x000fe4000ff5e0ff */
[----:B------:R-:W-:Y:S02]  /*94a0*/  LOP3.LUT R8, R12, R11, RZ, 0xfc, !PT ;  /* 0x0000000b0c087212 */ /* 0x000fe400078efcff */
[----:B------:R-:W-:-:S02]  /*94b0*/  @P1 IADD3.X R11, R63, UR7, RZ, P2, !PT ;  /* 0x000000073f0b1c10 */ /* 0x000fc400097fe4ff */
[----:B------:R-:W-:Y:S02]  /*94c0*/  SHF.L.U32 R12, R10, 0x17, RZ ;  /* 0x000000170a0c7819 */ /* 0x000fe400000006ff */
[----:B------:R-:W-:Y:S02]  /*94d0*/  @P1 LEA R10, P2, R56, R7, 0x1 ;  /* 0x00000007380a1211 */ /* 0x000fe400078408ff */
[----:B------:R-:W-:Y:S01]  /*94e0*/  FMNMX R26, |R26|, R13, !PT ;  /* 0x0000000d1a1a7209 */ /* 0x000fe20007800200 */
[----:B-1----:R-:W-:Y:S01]  /*94f0*/  FFMA R24, R12, R35, 1 ;  /* 0x3f8000000c187423 */ /* 0x002fe20000000023 */
[----:B------:R-:W-:Y:S01]  /*9500*/  @P1 LEA.HI.X R11, R56, R6, R11, 0x1, P2 ;  /* 0x00000006380b1211 */ /* 0x000fe200010f0c0b */
[----:B------:R-:W-:Y:S01]  /*9510*/  FMUL R12, R34, UR12 ;  /* 0x0000000c220c7c20 */ /* 0x000fe20008400000 */
[C---:B------:R-:W-:Y:S02]  /*9520*/  @P1 LEA R34, P2, R62.reuse, R5, 0x1 ;  /* 0x000000053e221211 */ /* 0x040fe400078408ff */
[----:B------:R-:W-:Y:S01]  /*9530*/  FMNMX R26, |R23|, R26, !PT ;  /* 0x0000001a171a7209 */ /* 0x000fe20007800200 */
[----:B------:R1:W-:Y:S01]  /*9540*/  @P1 STG.E.U16 desc[UR10][R10.64], R41 ;  /* 0x000000290a001986 */ /* 0x0003e2000c10150a */
[----:B------:R-:W-:-:S02]  /*9550*/  @P1 LEA.HI.X R35, R62, R4, R63, 0x1, P2 ;  /* 0x000000043e231211 */ /* 0x000fc400010f0c3f */
[----:B------:R-:W-:Y:S01]  /*9560*/  F2FP.SATFINITE.E4M3.F32.PACK_AB_MERGE_C R23, RZ, R12, RZ ;  /* 0x0000000cff17723e */ /* 0x000fe200048070ff */
[----:B0-----:R-:W-:Y:S06]  /*9570*/  @!P1 BRA `(.L_x_1908) ;  /* 0x0000000000209947 */ /* 0x001fec0003800000 */
[----:B------:R-:W0:Y:S01]  /*9580*/  LDC R13, c[0x0][0x248] ;  /* 0x00009200ff0d7b82 */ /* 0x000e220000000800 */
[----:B------:R-:W-:Y:S01]  /*9590*/  UIMAD UR4, UR8, 0x3, URZ ;  /* 0x00000003080478a4 */ /* 0x000fe2000f8e023f */
[----:B0-----:R-:W-:-:S05]  /*95a0*/  IMAD.WIDE.U32 R12, R13, 0x3, R62 ;  /* 0x000000030d0c7825 */ /* 0x001fca00078e003e */
[----:B-1----:R-:W-:Y:S01]  /*95b0*/  VIADD R11, R13, UR4 ;  /* 0x000000040d0b7c36 */ /* 0x002fe20008000000 */
[C---:B------:R-:W-:Y:S02]  /*95c0*/  LEA R10, P2, R12.reuse, R7, 0x1 ;  /* 0x000000070c0a7211 */ /* 0x040fe400078408ff */
[----:B------:R-:W-:Y:S02]  /*95d0*/  PRMT R13, R23, 0x7604, R40 ;  /* 0x00007604170d7816 */ /* 0x000fe40000000028 */
[----:B------:R-:W-:-:S05]  /*95e0*/  LEA.HI.X R11, R12, R6, R11, 0x1, P2 ;  /* 0x000000060c0b7211 */ /* 0x000fca00010f0c0b */
[----:B------:R0:W-:Y:S04]  /*95f0*/  STG.E.U16 desc[UR10][R10.64], R13 ;  /* 0x0000000d0a007986 */ /* 0x0001e8000c10150a */
.L_x_1908:
[----:B------:R-:W-:Y:S05]  /*9600*/  BSYNC B0 ;  /* 0x0000000000007941 */ /* 0x000fea0003800000 */
.L_x_1907:
[C---:B------:R-:W-:Y:S01]  /*9610*/  @P1 IADD3 R65, P2, R62.reuse, R65, RZ ;  /* 0x000000413e411210 */ /* 0x040fe20007f5e0ff */
[----:B01----:R-:W0:Y:S01]  /*9620*/  LDC.64 R10, c[0x0][0x248] ;  /* 0x00009200ff0a7b82 */ /* 0x003e220000000a00 */
[----:B------:R1:W-:Y:S01]  /*9630*/  @P1 STG.E.U16 desc[UR10][R34.64], R45 ;  /* 0x0000002d22001986 */ /* 0x0003e2000c10150a */
[----:B------:R-:W-:Y:S01]  /*9640*/  @P1 IADD3 R64, P3, R62, UR6, RZ ;  /* 0x000000063e401c10 */ /* 0x000fe2000ff7e0ff */
[----:B------:R-:W-:Y:S01]  /*9650*/  BSSY B0, `(.L_x_1909) ;  /* 0x0000028000007945 */ /* 0x000fe20003800000 */
[----:B------:R-:W-:Y:S02]  /*9660*/  @P1 IADD3.X R41, R63, UR8, RZ, P2, !PT ;  /* 0x000000083f291c10 */ /* 0x000fe400097fe4ff */
[----:B------:R-:W-:Y:S02]  /*9670*/  @P1 LEA R40, P2, R65, R5, 0x1 ;  /* 0x0000000541281211 */ /* 0x000fe400078408ff */
[----:B------:R-:W-:Y:S02]  /*9680*/  @P1 IADD3.X R67, R63, UR7, RZ, P3, !PT ;  /* 0x000000073f431c10 */ /* 0x000fe40009ffe4ff */
[----:B------:R-:W-:-:S02]  /*9690*/  @P1 LEA.HI.X R41, R65, R4, R41, 0x1, P2 ;  /* 0x0000000441291211 */ /* 0x000fc400010f0c29 */
[----:B------:R-:W-:Y:S01]  /*96a0*/  FMNMX R65, |R33|, R26, !PT ;  /* 0x0000001a21417209 */ /* 0x000fe20007800200 */
[----:B-1----:R-:W-:Y:S01]  /*96b0*/  FMUL R34, R32, UR12 ;  /* 0x0000000c20227c20 */ /* 0x002fe20008400000 */
[----:B------:R-:W-:Y:S01]  /*96c0*/  FMUL R35, R43, UR12 ;  /* 0x0000000c2b237c20 */ /* 0x000fe20008400000 */
[----:B------:R-:W-:Y:S01]  /*96d0*/  IADD3 R13, R24, 0x1800000, RZ ;  /* 0x01800000180d7810 */ /* 0x000fe20007ffe0ff */
[----:B------:R-:W-:Y:S01]  /*96e0*/  @P1 STG.E.U16 desc[UR10][R40.64], R31 ;  /* 0x0000001f28001986 */ /* 0x000fe2000c10150a */
[----:B------:R-:W-:Y:S02]  /*96f0*/  @P1 LEA R12, P3, R64, R5, 0x1 ;  /* 0x00000005400c1211 */ /* 0x000fe400078608ff */
[----:B------:R-:W-:Y:S02]  /*9700*/  F2FP.SATFINITE.E4M3.F32.PACK_AB_MERGE_C R26, RZ, R34, RZ ;  /* 0x00000022ff1a723e */ /* 0x000fe400048070ff */
[----:B------:R-:W-:Y:S02]  /*9710*/  F2FP.SATFINITE.E4M3.F32.PACK_AB_MERGE_C R35, RZ, R35, RZ ;  /* 0x00000023ff23723e */ /* 0x000fe400048070ff */
[----:B------:R-:W-:-:S02]  /*9720*/  LOP3.LUT R33, R26, 0xffff, RZ, 0xc0, !PT ;  /* 0x0000ffff1a217812 */ /* 0x000fc400078ec0ff */
[----:B------:R-:W-:Y:S02]  /*9730*/  LOP3.LUT R23, R23, 0xffff, RZ, 0xc0, !PT ;  /* 0x0000ffff17177812 */ /* 0x000fe400078ec0ff */
[----:B------:R-:W-:Y:S01]  /*9740*/  LOP3.LUT R45, R35, 0xffff, RZ, 0xc0, !PT ;  /* 0x0000ffff232d7812 */ /* 0x000fe200078ec0ff */
[----:B------:R-:W-:Y:S01]  /*9750*/  IMAD.SHL.U32 R33, R33, 0x1000000, RZ ;  /* 0x0100000021217824 */ /* 0x000fe200078e00ff */
[----:B------:R-:W-:Y:S02]  /*9760*/  LOP3.LUT R56, R13, 0x7f800000, RZ, 0xc0, !PT ;  /* 0x7f8000000d387812 */ /* 0x000fe400078ec0ff */
[----:B------:R-:W-:Y:S02]  /*9770*/  @P1 LEA.HI.X R13, R64, R4, R67, 0x1, P3 ;  /* 0x00000004400d1211 */ /* 0x000fe400018f0c43 */
[----:B------:R-:W-:Y:S02]  /*9780*/  SHF.L.U32 R23, R23, 0x18, RZ ;  /* 0x0000001817177819 */ /* 0x000fe400000006ff */
[----:B------:R-:W-:Y:S01]  /*9790*/  SHF.L.U32 R45, R45, 0x18, RZ ;  /* 0x000000182d2d7819 */ /* 0x000fe200000006ff */
[----:B------:R1:W-:Y:S01]  /*97a0*/  @P1 STG.E.U16 desc[UR10][R12.64], R59 ;  /* 0x0000003b0c001986 */ /* 0x0003e2000c10150a */
[----:B------:R-:W-:-:S02]  /*97b0*/  FMNMX R32, |R32|, R65, !PT ;  /* 0x0000004120207209 */ /* 0x000fc40007800200 */
[----:B------:R-:W-:Y:S02]  /*97c0*/  LOP3.LUT R23, R14, R23, RZ, 0xfc, !PT ;  /* 0x000000170e177212 */ /* 0x000fe400078efcff */
[----:B------:R-:W-:Y:S02]  /*97d0*/  ISETP.GT.U32.AND P2, PT, R56, 0x1ffffff, PT ;  /* 0x01ffffff3800780c */ /* 0x000fe40003f44070 */
[----:B0-----:R-:W-:Y:S02]  /*97e0*/  LEA R34, P3, R10, R60, 0x2 ;  /* 0x0000003c0a227211 */ /* 0x001fe400078610ff */
[----:B------:R-:W-:Y:S02]  /*97f0*/  LOP3.LUT R14, R42, R33, RZ, 0xfc, !PT ;  /* 0x000000212a0e7212 */ /* 0x000fe400078efcff */
[----:B-1----:R-:W-:Y:S02]  /*9800*/  LOP3.LUT R13, R44, R45, RZ, 0xfc, !PT ;  /* 0x0000002d2c0d7212 */ /* 0x002fe400078efcff */
[----:B------:R-:W-:Y:S01]  /*9810*/  FMNMX R12, |R43|, R32, !PT ;  /* 0x000000202b0c7209 */ /* 0x000fe20007800200 */
[----:B------:R-:W-:Y:S06]  /*9820*/  @!P1 BRA `(.L_x_1910) ;  /* 0x0000000000289947 */ /* 0x000fec0003800000 */
[----:B------:R-:W0:Y:S01]  /*9830*/  LDC R31, c[0x0][0x248] ;  /* 0x00009200ff1f7b82 */ /* 0x000e220000000800 */
[----:B------:R-:W-:Y:S01]  /*9840*/  MOV R32, R62 ;  /* 0x0000003e00207202 */ /* 0x000fe20000000f00 */
[----:B------:R-:W-:Y:S01]  /*9850*/  IMAD.MOV.U32 R33, RZ, RZ, R63 ;  /* 0x000000ffff217224 */ /* 0x000fe200078e003f */
[----:B------:R-:W-:-:S03]  /*9860*/  UIMAD UR4, UR8, 0x3, URZ ;  /* 0x00000003080478a4 */ /* 0x000fc6000f8e023f */
[----:B0-----:R-:W-:-:S05]  /*9870*/  IMAD.WIDE.U32 R32, R31, 0x3, R32 ;  /* 0x000000031f207825 */ /* 0x001fca00078e0020 */
[----:B------:R-:W-:Y:S02]  /*9880*/  IADD3 R31, R33, UR4, RZ ;  /* 0x00000004211f7c10 */ /* 0x000fe4000fffe0ff */
[----:B------:R-:W-:-:S04]  /*9890*/  LEA R40, P1, R32, R5, 0x1 ;  /* 0x0000000520287211 */ /* 0x000fc800078208ff */
[----:B------:R-:W-:Y:S02]  /*98a0*/  LEA.HI.X R41, R32, R4, R31, 0x1, P1 ;  /* 0x0000000420297211 */ /* 0x000fe400008f0c1f */
[----:B------:R-:W-:-:S05]  /*98b0*/  PRMT R31, R35, 0x7604, R26 ;  /* 0x00007604231f7816 */ /* 0x000fca000000001a */
[----:B------:R0:W-:Y:S02]  /*98c0*/  STG.E.U16 desc[UR10][R40.64], R31 ;  /* 0x0000001f28007986 */ /* 0x0001e4000c10150a */
.L_x_1910:
[----:B------:R-:W-:Y:S05]  /*98d0*/  BSYNC B0 ;  /* 0x0000000000007941 */ /* 0x000fea0003800000 */
.L_x_1909:
[----:B------:R-:W-:Y:S01]  /*98e0*/  BSSY B1, `(.L_x_1911) ;  /* 0x000000c000017945 */ /* 0x000fe20003800000 */
[----:B------:R-:W-:Y:S01]  /*98f0*/  LEA.HI.X R35, R10, R61, R11, 0x2, P3 ;  /* 0x0000003d0a237211 */ /* 0x000fe200018f140b */
[----:B------:R-:W-:Y:S02]  /*9900*/  FMUL R11, R0, 1.7020000219345092773 ;  /* 0x3fd9db23000b7820 */ /* 0x000fe40000400000 */
[----:B------:R-:W-:Y:S05]  /*9910*/  @P2 BRA `(.L_x_1912) ;  /* 0x0000000000102947 */ /* 0x000fea0003800000 */
[----:B------:R-:W-:Y:S02]  /*9920*/  MOV R0, R24 ;  /* 0x0000001800007202 */ /* 0x000fe40000000f00 */
[----:B------:R-:W-:-:S07]  /*9930*/  MOV R64, 0x9950 ;  /* 0x0000995000407802 */ /* 0x000fce0000000f00 */
[----:B0-----:R-:W-:Y:S05]  /*9940*/  CALL.REL.NOINC `($__internal_21_$__cuda_sm20_rcp_rn_f32_slowpath) ;  /* 0x0000005000b87944 */ /* 0x001fea0003c00000 */
[----:B------:R-:W-:Y:S05]  /*9950*/  BRA `(.L_x_1913) ;  /* 0x0000000000107947 */ /* 0x000fea0003800000 */
.L_x_1912:
[----:B------:R-:W1:Y:S02]  /*9960*/  MUFU.RCP R71, R24 ;  /* 0x0000001800477308 */ /* 0x000e640000001000 */
[----:B-1----:R-:W-:-:S04]  /*9970*/  FFMA R0, R24, R71, -1 ;  /* 0xbf80000018007423 */ /* 0x002fc80000000047 */
[----:B------:R-:W-:-:S04]  /*9980*/  FADD.FTZ R0, -R0, -RZ ;  /* 0x800000ff00007221 */ /* 0x000fc80000010100 */
[----:B------:R-:W-:-:S07]  /*9990*/  FFMA R71, R71, R0, R71 ;  /* 0x0000000047477223 */ /* 0x000fce0000000047 */
.L_x_1913:
[----:B------:R-:W-:Y:S05]  /*99a0*/  BSYNC B1 ;  /* 0x0000000000017941 */ /* 0x000fea0003800000 */
.L_x_1911:
[----:B------:R-:W-:Y:S01]  /*99b0*/  HADD2.F32 R10, -RZ, R21.H0_H0 ;  /* 0x20000015ff0a7230 */ /* 0x000fe20000004100 */
[----:B------:R-:W-:Y:S01]  /*99c0*/  HFMA2.MMA R33, -RZ, RZ, 3.7421875, 0 ;  /* 0x437c0000ff217435 */ /* 0x000fe200000001ff */
[----:B0-----:R-:W-:Y:S01]  /*99d0*/  IMAD.MOV.U32 R31, RZ, RZ, 0x3bbb989d ;  /* 0x3bbb989dff1f7424 */ /* 0x001fe200078e00ff */
        /* <DEDUP_REMOVED lines=12> */
[----:B------:R-:W-:Y:S02]  /*9aa0*/  HADD2.F32 R0, -RZ, R3.H0_H0 ;  /* 0x20000003ff007230 */ /* 0x000fe40000004100 */
        /* <DEDUP_REMOVED lines=12> */
.L_x_1915:
[----:B------:R-:W0:Y:S02]  /*9b70*/  MUFU.RCP R71, R32 ;  /* 0x0000002000477308 */ /* 0x000e240000001000 */
[----:B0-----:R-:W-:-:S04]  /*9b80*/  FFMA R0, R32, R71, -1 ;  /* 0xbf80000020007423 */ /* 0x001fc80000000047 */
[----:B------:R-:W-:-:S04]  /*9b90*/  FADD.FTZ R0, -R0, -RZ ;  /* 0x800000ff00007221 */ /* 0x000fc80000010100 */
[----:B------:R-:W-:-:S07]  /*9ba0*/  FFMA R71, R71, R0, R71 ;  /* 0x0000000047477223 */ /* 0x000fce0000000047 */
.L_x_1916:
[----:B------:R-:W-:Y:S05]  /*9bb0*/  BSYNC B1 ;  /* 0x0000000000017941 */ /* 0x000fea0003800000 */
.L_x_1914:
[----:B------:R-:W-:Y:S01]  /*9bc0*/  HADD2.F32 R0, -RZ, R21.H1_H1 ;  /* 0x30000015ff007230 */ /* 0x000fe20000004100 */
[----:B------:R-:W-:Y:S01]  /*9bd0*/  MOV R31, 0x3bbb989d ;  /* 0x3bbb989d001f7802 */ /* 0x000fe20000000f00 */
[----:B------:R-:W-:Y:S02]  /*9be0*/  IMAD.MOV.U32 R32, RZ, RZ, 0x437c0000 ;  /* 0x437c0000ff207424 */ /* 0x000fe400078e00ff */
        /* <DEDUP_REMOVED lines=21> */
.L_x_1918:
[----:B------:R-:W0:Y:S02]  /*9d40*/  MUFU.RCP R71, R32 ;  /* 0x0000002000477308 */ /* 0x000e240000001000 */
[----:B0-----:R-:W-:-:S04]  /*9d50*/  FFMA R0, R32, R71, -1 ;  /* 0xbf80000020007423 */ /* 0x001fc80000000047 */
[----:B------:R-:W-:-:S04]  /*9d60*/  FADD.FTZ R0, -R0, -RZ ;  /* 0x800000ff00007221 */ /* 0x000fc80000010100 */
[----:B------:R-:W-:-:S07]  /*9d70*/  FFMA R71, R71, R0, R71 ;  /* 0x0000000047477223 */ /* 0x000fce0000000047 */
.L_x_1919:
[----:B------:R-:W-:Y:S05]  /*9d80*/  BSYNC B1 ;  /* 0x0000000000017941 */ /* 0x000fea0003800000 */
.L_x_1917:
[----:B------:R-:W-:Y:S01]  /*9d90*/  HFMA2.MMA R31, -RZ, RZ, 0.96630859375, -0.0022525787353515625 ;  /* 0x3bbb989dff1f7435 */ /* 0x000fe200000001ff */
[----:B------:R-:W-:Y:S01]  /*9da0*/  HADD2.F32 R21, -RZ, R21.H1_H1 ;  /* 0x30000015ff157230 */ /* 0x000fe20000004100 */
        /* <DEDUP_REMOVED lines=13> */
[----:B------:R-:W-:Y:S02]  /*9e80*/  HADD2.F32 R0, -RZ, R3.H1_H1 ;  /* 0x30000003ff007230 */ /* 0x000fe40000004100 */
[----:B0-----:R-:W-:-:S05]  /*9e90*/  FFMA R40, R26, R31, 1 ;  /* 0x3f8000001a287423 */ /* 0x001fca000000001f */
[----:B------:R-:W-:-:S04]  /*9ea0*/  IADD3 R26, R40, 0x1800000, RZ ;  /* 0x01800000281a7810 */ /* 0x000fc80007ffe0ff */
[----:B------:R-:W-:Y:S01]  /*9eb0*/  LOP3.LUT R32, R26, 0x7f800000, RZ, 0xc0, !PT ;  /* 0x7f8000001a207812 */ /* 0x000fe200078ec0ff */
[----:B------:R-:W-:-:S03]  /*9ec0*/  HADD2.F32 R26, -RZ, R25.H1_H1 ;  /* 0x30000019ff1a7230 */ /* 0x000fc60000004100 */
        /* <DEDUP_REMOVED lines=8> */
.L_x_1921:
[----:B------:R-:W0:Y:S02]  /*9f50*/  MUFU.RCP R71, R40 ;  /* 0x0000002800477308 */ /* 0x000e240000001000 */
[----:B0-----:R-:W-:-:S04]  /*9f60*/  FFMA R0, R40, R71, -1 ;  /* 0xbf80000028007423 */ /* 0x001fc80000000047 */
[----:B------:R-:W-:-:S04]  /*9f70*/  FADD.FTZ R0, -R0, -RZ ;  /* 0x800000ff00007221 */ /* 0x000fc80000010100 */
[----:B------:R-:W-:-:S07]  /*9f80*/  FFMA R71, R71, R0, R71 ;  /* 0x0000000047477223 */ /* 0x000fce0000000047 */
.L_x_1922:
[----:B------:R-:W-:Y:S05]  /*9f90*/  BSYNC B1 ;  /* 0x0000000000017941 */ /* 0x000fea0003800000 */
.L_x_1920:
[----:B------:R-:W-:Y:S01]  /*9fa0*/  HADD2.F32 R0, -RZ, R57.H0_H0 ;  /* 0x20000039ff007230 */ /* 0x000fe20000004100 */
        /* <DEDUP_REMOVED lines=23> */
.L_x_1924:
[----:B------:R-:W0:Y:S02]  /*a120*/  MUFU.RCP R71, R40 ;  /* 0x0000002800477308 */ /* 0x000e240000001000 */
[----:B0-----:R-:W-:-:S04]  /*a130*/  FFMA R0, R40, R71, -1 ;  /* 0xbf80000028007423 */ /* 0x001fc80000000047 */
[----:B------:R-:W-:-:S04]  /*a140*/  FADD.FTZ R0, -R0, -RZ ;  /* 0x800000ff00007221 */ /* 0x000fc80000010100 */
[----:B------:R-:W-:-:S07]  /*a150*/  FFMA R71, R71, R0, R71 ;  /* 0x0000000047477223 */ /* 0x000fce0000000047 */
.L_x_1925:
[----:B------:R-:W-:Y:S05]  /*a160*/  BSYNC B1 ;  /* 0x0000000000017941 */ /* 0x000fea0003800000 */
.L_x_1923:
        /* <DEDUP_REMOVED lines=16> */
[----:B0-----:R-:W-:-:S05]  /*a270*/  FFMA R40, R26, R31, 1 ;  /* 0x3f8000001a287423 */ /* 0x001fca000000001f */
        /* <DEDUP_REMOVED lines=11> */
.L_x_1927:
[----:B------:R-:W0:Y:S02]  /*a330*/  MUFU.RCP R71, R40 ;  /* 0x0000002800477308 */ /* 0x000e240000001000 */
[----:B0-----:R-:W-:-:S04]  /*a340*/  FFMA R0, R40, R71, -1 ;  /* 0xbf80000028007423 */ /* 0x001fc80000000047 */
[----:B------:R-:W-:-:S04]  /*a350*/  FADD.FTZ R0, -R0, -RZ ;  /* 0x800000ff00007221 */ /* 0x000fc80000010100 */
[----:B------:R-:W-:-:S07]  /*a360*/  FFMA R71, R71, R0, R71 ;  /* 0x0000000047477223 */ /* 0x000fce0000000047 */
.L_x_1928:
[----:B------:R-:W-:Y:S05]  /*a370*/  BSYNC B1 ;  /* 0x0000000000017941 */ /* 0x000fea0003800000 */
.L_x_1926:
[----:B------:R-:W-:Y:S01]  /*a380*/  HFMA2.MMA R32, -RZ, RZ, 0.96630859375, -0.0022525787353515625 ;  /* 0x3bbb989dff207435 */ /* 0x000fe200000001ff */
[----:B------:R-:W-:Y:S01]  /*a390*/  HADD2.F32 R0, -RZ, R57.H1_H1 ;  /* 0x30000039ff007230 */ /* 0x000fe20000004100 */
[----:B------:R-:W-:Y:S01]  /*a3a0*/  MOV R33, 0x437c0000 ;  /* 0x437c000000217802 */ /* 0x000fe20000000f00 */
[----:B------:R-:W-:Y:S01]  /*a3b0*/  FMUL R3, R3, R71 ;  /* 0x0000004703037220 */ /* 0x000fe20000400000 */
[----:B------:R-:W-:Y:S02]  /*a3c0*/  BSSY B1, `(.L_x_1929) ;  /* 0x0000018000017945 */ /* 0x000fe40003800000 */
[----:B------:R-:W-:Y:S01]  /*a3d0*/  FMUL R31, R0, -1.7020000219345092773 ;  /* 0xbfd9db23001f7820 */ /* 0x000fe20000400000 */
[----:B------:R-:W-:Y:S01]  /*a3e0*/  FMUL R3, R26, R3 ;  /* 0x000000031a037220 */ /* 0x000fe20000400000 */
[----:B------:R-:W-:Y:S02]  /*a3f0*/  FMUL R26, R0, 1.7020000219345092773 ;  /* 0x3fd9db23001a7820 */ /* 0x000fe40000400000 */
        /* <DEDUP_REMOVED lines=16> */
.L_x_1930:
[----:B------:R-:W0:Y:S02]  /*a500*/  MUFU.RCP R71, R32 ;  /* 0x0000002000477308 */ /* 0x000e240000001000 */
[----:B0-----:R-:W-:-:S04]  /*a510*/  FFMA R0, R32, R71, -1 ;  /* 0xbf80000020007423 */ /* 0x001fc80000000047 */
[----:B------:R-:W-:-:S04]  /*a520*/  FADD.FTZ R0, -R0, -RZ ;  /* 0x800000ff00007221 */ /* 0x000fc80000010100 */
[----:B------:R-:W-:-:S07]  /*a530*/  FFMA R71, R71, R0, R71 ;  /* 0x0000000047477223 */ /* 0x000fce0000000047 */
.L_x_1931:
[----:B------:R-:W-:Y:S05]  /*a540*/  BSYNC B1 ;  /* 0x0000000000017941 */ /* 0x000fea0003800000 */
.L_x_1929:
[----:B------:R-:W-:Y:S01]  /*a550*/  HADD2.F32 R57, -RZ, R57.H1_H1 ;  /* 0x30000039ff397230 */ /* 0x000fe20000004100 */
[----:B------:R-:W-:Y:S01]  /*a560*/  HFMA2.MMA R32, -RZ, RZ, 3.7421875, 0 ;  /* 0x437c0000ff207435 */ /* 0x000fe200000001ff */
[----:B------:R-:W-:Y:S01]  /*a570*/  IMAD.MOV.U32 R31, RZ, RZ, 0x3bbb989d ;  /* 0x3bbb989dff1f7424 */ /* 0x000fe200078e00ff */
[----:B------:R-:W-:Y:S02]  /*a580*/  BSSY B1, `(.L_x_1932) ;  /* 0x000001d000017945 */ /* 0x000fe40003800000 */
[----:B------:R-:W-:-:S04]  /*a590*/  FMUL R0, R57, -1.7020000219345092773 ;  /* 0xbfd9db2339007820 */ /* 0x000fc80000400000 */
[----:B------:R-:W-:-:S04]  /*a5a0*/  FFMA.SAT R31, R0, R31, 0.5 ;  /* 0x3f000000001f7423 */ /* 0x000fc8000000201f */
[----:B------:R-:W-:Y:S01]  /*a5b0*/  FFMA.RM R31, R31, R32, 12582913 ;  /* 0x4b4000011f1f7423 */ /* 0x000fe20000004020 */
[----:B------:R-:W-:-:S03]  /*a5c0*/  HADD2.F32 R32, -RZ, R58.H1_H1 ;  /* 0x3000003aff207230 */ /* 0x000fc60000004100 */
        /* <DEDUP_REMOVED lines=20> */
.L_x_1933:
[----:B------:R-:W0:Y:S02]  /*a710*/  MUFU.RCP R71, R40 ;  /* 0x0000002800477308 */ /* 0x000e240000001000 */
[----:B0-----:R-:W-:-:S04]  /*a720*/  FFMA R0, R40, R71, -1 ;  /* 0xbf80000028007423 */ /* 0x001fc80000000047 */
[----:B------:R-:W-:-:S04]  /*a730*/  FADD.FTZ R0, -R0, -RZ ;  /* 0x800000ff00007221 */ /* 0x000fc80000010100 */
[----:B------:R-:W-:-:S07]  /*a740*/  FFMA R71, R71, R0, R71 ;  /* 0x0000000047477223 */ /* 0x000fce0000000047 */
.L_x_1934:
[----:B------:R-:W-:Y:S05]  /*a750*/  BSYNC B1 ;  /* 0x0000000000017941 */ /* 0x000fea0003800000 */
.L_x_1932:
        /* <DEDUP_REMOVED lines=24> */
.L_x_1936:
[----:B------:R-:W0:Y:S02]  /*a8e0*/  MUFU.RCP R71, R26 ;  /* 0x0000001a00477308 */ /* 0x000e240000001000 */
[----:B0-----:R-:W-:-:S04]  /*a8f0*/  FFMA R0, R26, R71, -1 ;  /* 0xbf8000001a007423 */ /* 0x001fc80000000047 */
[----:B------:R-:W-:-:S04]  /*a900*/  FADD.FTZ R0, -R0, -RZ ;  /* 0x800000ff00007221 */ /* 0x000fc80000010100 */
[----:B------:R-:W-:-:S07]  /*a910*/  FFMA R71, R71, R0, R71 ;  /* 0x0000000047477223 */ /* 0x000fce0000000047 */
.L_x_1937:
[----:B------:R-:W-:Y:S05]  /*a920*/  BSYNC B1 ;  /* 0x0000000000017941 */ /* 0x000fea0003800000 */
.L_x_1935:
        /* <DEDUP_REMOVED lines=28> */
.L_x_1939:
[----:B------:R-:W0:Y:S02]  /*aaf0*/  MUFU.RCP R71, R44 ;  /* 0x0000002c00477308 */ /* 0x000e240000001000 */
[----:B0-----:R-:W-:-:S04]  /*ab00*/  FFMA R0, R44, R71, -1 ;  /* 0xbf8000002c007423 */ /* 0x001fc80000000047 */
[----:B------:R-:W-:-:S04]  /*ab10*/  FADD.FTZ R0, -R0, -RZ ;  /* 0x800000ff00007221 */ /* 0x000fc80000010100 */
[----:B------:R-:W-:-:S07]  /*ab20*/  FFMA R71, R71, R0, R71 ;  /* 0x0000000047477223 */ /* 0x000fce0000000047 */
.L_x_1940:
[----:B------:R-:W-:Y:S05]  /*ab30*/  BSYNC B1 ;  /* 0x0000000000017941 */ /* 0x000fea0003800000 */
.L_x_1938:
[----:B------:R-:W-:Y:S01]  /*ab40*/  HADD2.F32 R0, -RZ, R53.H1_H1 ;  /* 0x30000035ff007230 */ /* 0x000fe20000004100 */
[----:B------:R-:W-:Y:S01]  /*ab50*/  HFMA2.MMA R43, -RZ, RZ, 3.7421875, 0 ;  /* 0x437c0000ff2b7435 */ /* 0x000fe200000001ff */
        /* <DEDUP_REMOVED lines=22> */
.L_x_1942:
[----:B------:R-:W0:Y:S02]  /*acc0*/  MUFU.RCP R71, R42 ;  /* 0x0000002a00477308 */ /* 0x000e240000001000 */
[----:B0-----:R-:W-:-:S04]  /*acd0*/  FFMA R0, R42, R71, -1 ;  /* 0xbf8000002a007423 */ /* 0x001fc80000000047 */
[----:B------:R-:W-:-:S04]  /*ace0*/  FADD.FTZ R0, -R0, -RZ ;  /* 0x800000ff00007221 */ /* 0x000fc80000010100 */
[----:B------:R-:W-:-:S07]  /*acf0*/  FFMA R71, R71, R0, R71 ;  /* 0x0000000047477223 */ /* 0x000fce0000000047 */
.L_x_1943:
[----:B------:R-:W-:Y:S05]  /*ad00*/  BSYNC B1 ;  /* 0x0000000000017941 */ /* 0x000fea0003800000 */
.L_x_1941:
        /* <DEDUP_REMOVED lines=12> */
[----:B------:R-:W-:-:S03]  /*add0*/  HADD2.F32 R43, -RZ, R54.H1_H1 ;  /* 0x30000036ff2b7230 */ /* 0x000fc60000004100 */
        /* <DEDUP_REMOVED lines=8> */
[----:B------:R-:W-:-:S05]  /*ae60*/  HADD2.F32 R41, -RZ, R52.H1_H1 ;  /* 0x30000034ff297230 */ /* 0x000fca0000004100 */
[----:B------:R-:W-:-:S07]  /*ae70*/  FMUL R44, R0, R41 ;  /* 0x00000029002c7220 */ /* 0x000fce0000400000 */
[----:B------:R-:W-:Y:S05]  /*ae80*/  @P1 BRA `(.L_x_1945) ;  /* 0x0000000000101947 */ /* 0x000fea0003800000 */
[----:B------:R-:W-:Y:S01]  /*ae90*/  IMAD.MOV.U32 R0, RZ, RZ, R56 ;  /* 0x000000ffff007224 */ /* 0x000fe200078e0038 */
[----:B------:R-:W-:-:S07]  /*aea0*/  MOV R64, 0xaec0 ;  /* 0x0000aec000407802 */ /* 0x000fce0000000f00 */
[----:B------:R-:W-:Y:S05]  /*aeb0*/  CALL.REL.NOINC `($__internal_21_$__cuda_sm20_rcp_rn_f32_slowpath) ;  /* 0x0000003c005c7944 */ /* 0x000fea0003c00000 */
[----:B------:R-:W-:Y:S05]  /*aec0*/  BRA `(.L_x_1946) ;  /* 0x0000000000107947 */ /* 0x000fea0003800000 */
.L_x_1945:
[----:B------:R-:W0:Y:S02]  /*aed0*/  MUFU.RCP R71, R56 ;  /* 0x0000003800477308 */ /* 0x000e240000001000 */
[----:B0-----:R-:W-:-:S04]  /*aee0*/  FFMA R0, R56, R71, -1 ;  /* 0xbf80000038007423 */ /* 0x001fc80000000047 */
[----:B------:R-:W-:-:S04]  /*aef0*/  FADD.FTZ R0, -R0, -RZ ;  /* 0x800000ff00007221 */ /* 0x000fc80000010100 */
[----:B------:R-:W-:-:S07]  /*af00*/  FFMA R71, R71, R0, R71 ;  /* 0x0000000047477223 */ /* 0x000fce0000000047 */
.L_x_1946:
[----:B------:R-:W-:Y:S05]  /*af10*/  BSYNC B1 ;  /* 0x0000000000017941 */ /* 0x000fea0003800000 */
.L_x_1944:
        /* <DEDUP_REMOVED lines=24> */
.L_x_1948:
[----:B------:R-:W0:Y:S02]  /*b0a0*/  MUFU.RCP R71, R40 ;  /* 0x0000002800477308 */ /* 0x000e240000001000 */
[----:B0-----:R-:W-:-:S04]  /*b0b0*/  FFMA R0, R40, R71, -1 ;  /* 0xbf80000028007423 */ /* 0x001fc80000000047 */
[----:B------:R-:W-:-:S04]  /*b0c0*/  FADD.FTZ R0, -R0, -RZ ;  /* 0x800000ff00007221 */ /* 0x000fc80000010100 */
[----:B------:R-:W-:-:S07]  /*b0d0*/  FFMA R71, R71, R0, R71 ;  /* 0x0000000047477223 */ /* 0x000fce0000000047 */
.L_x_1949:
[----:B------:R-:W-:Y:S05]  /*b0e0*/  BSYNC B1 ;  /* 0x0000000000017941 */ /* 0x000fea0003800000 */
.L_x_1947:
        /* <DEDUP_REMOVED lines=15> */
[----:B0-----:R-:W-:-:S04]  /*b1e0*/  FFMA R54, R41, R52, 1 ;  /* 0x3f80000029367423 */ /* 0x001fc80000000034 */
[----:B------:R-:W-:-:S05]  /*b1f0*/  VIADD R41, R54, 0x1800000 ;  /* 0x0180000036297836 */ /* 0x000fca0000000000 */
        /* <DEDUP_REMOVED lines=11> */
.L_x_1951:
[----:B------:R-:W0:Y:S02]  /*b2b0*/  MUFU.RCP R71, R54 ;  /* 0x0000003600477308 */ /* 0x000e240000001000 */
[----:B0-----:R-:W-:-:S04]  /*b2c0*/  FFMA R0, R54, R71, -1 ;  /* 0xbf80000036007423 */ /* 0x001fc80000000047 */
[----:B------:R-:W-:-:S04]  /*b2d0*/  FADD.FTZ R0, -R0, -RZ ;  /* 0x800000ff00007221 */ /* 0x000fc80000010100 */
[----:B------:R-:W-:-:S07]  /*b2e0*/  FFMA R71, R71, R0, R71 ;  /* 0x0000000047477223 */ /* 0x000fce0000000047 */
.L_x_1952:
[----:B------:R-:W-:Y:S05]  /*b2f0*/  BSYNC B1 ;  /* 0x0000000000017941 */ /* 0x000fea0003800000 */
.L_x_1950:
        /* <DEDUP_REMOVED lines=24> */
.L_x_1954:
[----:B------:R-:W0:Y:S02]  /*b480*/  MUFU.RCP R71, R52 ;  /* 0x0000003400477308 */ /* 0x000e240000001000 */
[----:B0-----:R-:W-:-:S04]  /*b490*/  FFMA R0, R52, R71, -1 ;  /* 0xbf80000034007423 */ /* 0x001fc80000000047 */
[----:B------:R-:W-:-:S04]  /*b4a0*/  FADD.FTZ R0, -R0, -RZ ;  /* 0x800000ff00007221 */ /* 0x000fc80000010100 */
[----:B------:R-:W-:-:S07]  /*b4b0*/  FFMA R71, R71, R0, R71 ;  /* 0x0000000047477223 */ /* 0x000fce0000000047 */
.L_x_1955:
[----:B------:R-:W-:Y:S05]  /*b4c0*/  BSYNC B1 ;  /* 0x0000000000017941 */ /* 0x000fea0003800000 */
.L_x_1953:
        /* <DEDUP_REMOVED lines=28> */
.L_x_1957:
[----:B------:R-:W0:Y:S02]  /*b690*/  MUFU.RCP R71, R52 ;  /* 0x0000003400477308 */ /* 0x000e240000001000 */
[----:B0-----:R-:W-:-:S04]  /*b6a0*/  FFMA R0, R52, R71, -1 ;  /* 0xbf80000034007423 */ /* 0x001fc80000000047 */
[----:B------:R-:W-:-:S04]  /*b6b0*/  FADD.FTZ R0, -R0, -RZ ;  /* 0x800000ff00007221 */ /* 0x000fc80000010100 */
[----:B------:R-:W-:-:S07]  /*b6c0*/  FFMA R71, R71, R0, R71 ;  /* 0x0000000047477223 */ /* 0x000fce0000000047 */
.L_x_1958:
[----:B------:R-:W-:Y:S05]  /*b6d0*/  BSYNC B1 ;  /* 0x0000000000017941 */ /* 0x000fea0003800000 */
.L_x_1956:
[----:B------:R-:W-:Y:S01]  /*b6e0*/  FMUL R50, R50, R71 ;  /* 0x0000004732327220 */ /* 0x000fe20000400000 */
[----:B------:R-:W-:Y:S01]  /*b6f0*/  @P0 IADD3 R45, P1, R34, UR6, RZ ;  /* 0x00000006222d0c10 */ /* 0x000fe2000ff3e0ff */
[----:B------:R-:W-:Y:S01]  /*b700*/  BSSY B0, `(.L_x_1959) ;  /* 0x000006a000007945 */ /* 0x000fe20003800000 */
[----:B------:R-:W-:Y:S01]  /*b710*/  FMNMX R0, R12, |R11|, !PT ;  /* 0x4000000b0c007209 */ /* 0x000fe20007800000 */
[----:B------:R-:W-:Y:S01]  /*b720*/  FMUL R12, R51, R50 ;  /* 0x00000032330c7220 */ /* 0x000fe20000400000 */
[----:B------:R-:W-:Y:S01]  /*b730*/  @P0 IADD3.X R49, R35, UR7, RZ, P1, !PT ;  /* 0x0000000723310c10 */ /* 0x000fe20008ffe4ff */
[----:B------:R-:W-:Y:S01]  /*b740*/  FMUL R11, R11, UR12 ;  /* 0x0000000c0b0b7c20 */ /* 0x000fe20008400000 */
[C---:B------:R-:W-:Y:S02]  /*b750*/  @P0 LEA R50, P1, R45.reuse, R7, 0x1 ;  /* 0x000000072d320211 */ /* 0x040fe400078208ff */
[----:B------:R-:W-:Y:S02]  /*b760*/  @P0 IADD3 R53, P2, R34, UR6, RZ ;  /* 0x0000000622350c10 */ /* 0x000fe4000ff5e0ff */
[----:B------:R-:W-:-:S02]  /*b770*/  @P0 LEA.HI.X R51, R45, R6, R49, 0x1, P1 ;  /* 0x000000062d330211 */ /* 0x000fc400008f0c31 */
[C---:B------:R-:W-:Y:S02]  /*b780*/  @P0 LEA R54, P1, R34.reuse, R7, 0x1 ;  /* 0x0000000722360211 */ /* 0x040fe400078208ff */
[C---:B------:R-:W-:Y:S01]  /*b790*/  FMNMX R0, |R25|.reuse, R0, !PT ;  /* 0x0000000019007209 */ /* 0x040fe20007800200 */
[----:B------:R-:W-:Y:S01]  /*b7a0*/  FMUL R25, R25, UR12 ;  /* 0x0000000c19197c20 */ /* 0x000fe20008400000 */
[----:B------:R-:W-:Y:S02]  /*b7b0*/  F2FP.SATFINITE.E4M3.F32.PACK_AB_MERGE_C R45, RZ, R11, RZ ;  /* 0x0000000bff2d723e */ /* 0x000fe400048070ff */
[----:B------:R-:W-:Y:S02]  /*b7c0*/  @P0 LEA.HI.X R55, R34, R6, R35, 0x1, P1 ;  /* 0x0000000622370211 */ /* 0x000fe400008f0c23 */
[----:B------:R-:W-:Y:S02]  /*b7d0*/  @P0 IADD3.X R11, R35, UR7, RZ, P2, !PT ;  /* 0x00000007230b0c10 */ /* 0x000fe400097fe4ff */
[----:B------:R-:W-:-:S02]  /*b7e0*/  @P0 LEA R52, P1, R53, R5, 0x1 ;  /* 0x0000000535340211 */ /* 0x000fc400078208ff */
[C---:B------:R-:W-:Y:S01]  /*b7f0*/  FMNMX R0, |R21|.reuse, R0, !PT ;  /* 0x0000000015007209 */ /* 0x040fe20007800200 */
[----:B------:R-:W-:Y:S01]  /*b800*/  FMUL R21, R21, UR12 ;  /* 0x0000000c15157c20 */ /* 0x000fe20008400000 */
[----:B------:R-:W-:Y:S01]  /*b810*/  @P0 LEA.HI.X R53, R53, R4, R11, 0x1, P1 ;  /* 0x0000000435350211 */ /* 0x000fe200008f0c0b */
[----:B------:R-:W-:Y:S01]  /*b820*/  FMUL R11, R33, UR12 ;  /* 0x0000000c210b7c20 */ /* 0x000fe20008400000 */
[----:B------:R-:W-:Y:S02]  /*b830*/  F2FP.SATFINITE.E4M3.F32.PACK_AB_MERGE_C R56, RZ, R25, RZ ;  /* 0x00000019ff38723e */ /* 0x000fe400048070ff */
[----:B------:R-:W-:Y:S02]  /*b840*/  F2FP.SATFINITE.E4M3.F32.PACK_AB_MERGE_C R58, RZ, R21, RZ ;  /* 0x00000015ff3a723e */ /* 0x000fe400048070ff */
[----:B------:R-:W-:Y:S02]  /*b850*/  @P0 PRMT R49, R56, 0x7604, R45 ;  /* 0x0000760438310816 */ /* 0x000fe4000000002d */
[----:B------:R-:W-:-:S02]  /*b860*/  LOP3.LUT R21, R45, 0xff, RZ, 0xc0, !PT ;  /* 0x000000ff2d157812 */ /* 0x000fc400078ec0ff */
[----:B------:R-:W-:Y:S01]  /*b870*/  F2FP.SATFINITE.E4M3.F32.PACK_AB_MERGE_C R57, RZ, R11, RZ ;  /* 0x0000000bff39723e */ /* 0x000fe200048070ff */
[----:B------:R0:W-:Y:S01]  /*b880*/  @P0 STG.E.U16 desc[UR10][R54.64], R49 ;  /* 0x0000003136000986 */ /* 0x0001e2000c10150a */
[----:B------:R-:W-:Y:S01]  /*b890*/  LOP3.LUT R45, R56, 0xff, RZ, 0xc0, !PT ;  /* 0x000000ff382d7812 */ /* 0x000fe200078ec0ff */
[----:B------:R-:W-:Y:S01]  /*b8a0*/  IMAD R11, R58, 0x100, R21 ;  /* 0x000001003a0b7824 */ /* 0x000fe200078e0215 */
[----:B------:R-:W-:Y:S01]  /*b8b0*/  FMNMX R56, |R33|, R0, !PT ;  /* 0x0000000021387209 */ /* 0x000fe20007800200 */
[----:B------:R-:W-:Y:S01]  /*b8c0*/  FMUL R33, R10, UR12 ;  /* 0x0000000c0a217c20 */ /* 0x000fe20008400000 */
[----:B------:R-:W-:Y:S01]  /*b8d0*/  LEA R0, R57, R45, 0x8 ;  /* 0x0000002d39007211 */ /* 0x000fe200078e40ff */
[----:B------:R-:W-:Y:S01]  /*b8e0*/  FMUL R45, R24, UR12 ;  /* 0x0000000c182d7c20 */ /* 0x000fe20008400000 */
[C---:B------:R-:W-:Y:S01]  /*b8f0*/  FMNMX R21, |R31|.reuse, R56, !PT ;  /* 0x000000381f157209 */ /* 0x040fe20007800200 */
[----:B------:R-:W-:Y:S01]  /*b900*/  FMUL R31, R31, UR12 ;  /* 0x0000000c1f1f7c20 */ /* 0x000fe20008400000 */
[----:B------:R-:W-:-:S02]  /*b910*/  @P0 PRMT R25, R57, 0x7604, R58 ;  /* 0x0000760439190816 */ /* 0x000fc4000000003a */
[----:B------:R-:W-:Y:S01]  /*b920*/  F2FP.SATFINITE.E4M3.F32.PACK_AB_MERGE_C R56, RZ, R45, RZ ;  /* 0x0000002dff38723e */ /* 0x000fe200048070ff */
[----:B0-----:R-:W-:Y:S01]  /*b930*/  FMUL R49, R3, UR12 ;  /* 0x0000000c03317c20 */ /* 0x001fe20008400000 */
[----:B------:R-:W-:Y:S01]  /*b940*/  FMUL R54, R32, UR12 ;  /* 0x0000000c20367c20 */ /* 0x000fe20008400000 */
[----:B------:R-:W-:Y:S02]  /*b950*/  F2FP.SATFINITE.E4M3.F32.PACK_AB_MERGE_C R55, RZ, R33, RZ ;  /* 0x00000021ff37723e */ /* 0x000fe400048070ff */
[----:B------:R-:W-:Y:S02]  /*b960*/  FMNMX R61, |R44|, R21, !PT ;  /* 0x000000152c3d7209 */ /* 0x000fe40007800200 */
[----:B------:R-:W-:Y:S02]  /*b970*/  F2FP.SATFINITE.E4M3.F32.PACK_AB_MERGE_C R58, RZ, R49, RZ ;  /* 0x00000031ff3a723e */ /* 0x000fe400048070ff */
[----:B------:R-:W-:Y:S02]  /*b980*/  LOP3.LUT R33, R55, 0xff, RZ, 0xc0, !PT ;  /* 0x000000ff37217812 */ /* 0x000fe400078ec0ff */
[----:B------:R-:W-:-:S02]  /*b990*/  @P0 PRMT R49, R56, 0x7604, R55 ;  /* 0x0000760438310816 */ /* 0x000fc40000000037 */
[----:B------:R-:W-:Y:S01]  /*b9a0*/  F2FP.SATFINITE.E4M3.F32.PACK_AB_MERGE_C R59, RZ, R54, RZ ;  /* 0x00000036ff3b723e */ /* 0x000fe200048070ff */
[----:B------:R-:W-:Y:S01]  /*b9b0*/  FMUL R54, R44, UR12 ;  /* 0x0000000c2c367c20 */ /* 0x000fe20008400000 */
[----:B------:R-:W-:Y:S02]  /*b9c0*/  LOP3.LUT R55, R56, 0xff, RZ, 0xc0, !PT ;  /* 0x000000ff38377812 */ /* 0x000fe400078ec0ff */
[----:B------:R-:W-:Y:S02]  /*b9d0*/  LEA R57, R58, R33, 0x8 ;  /* 0x000000213a397211 */ /* 0x000fe400078e40ff */
[C---:B------:R-:W-:Y:S01]  /*b9e0*/  @P0 PRMT R45, R59.reuse, 0x7604, R58 ;  /* 0x000076043b2d0816 */ /* 0x040fe2000000003a */
[----:B------:R-:W-:Y:S01]  /*b9f0*/  IMAD R33, R59, 0x100, R55 ;  /* 0x000001003b217824 */ /* 0x000fe200078e0237 */
[----:B------:R-:W-:Y:S01]  /*ba00*/  F2FP.SATFINITE.E4M3.F32.PACK_AB_MERGE_C R55, RZ, R31, RZ ;  /* 0x0000001fff37723e */ /* 0x000fe200048070ff */
[----:B------:R-:W0:Y:S01]  /*ba10*/  @P0 LDC R59, c[0x0][0x248] ;  /* 0x00009200ff3b0b82 */ /* 0x000e220000000800 */
[----:B------:R-:W-:Y:S01]  /*ba20*/  FMUL R31, R26, UR12 ;  /* 0x0000000c1a1f7c20 */ /* 0x000fe20008400000 */
[----:B------:R-:W-:-:S02]  /*ba30*/  F2FP.SATFINITE.E4M3.F32.PACK_AB_MERGE_C R54, RZ, R54, RZ ;  /* 0x00000036ff36723e */ /* 0x000fc400048070ff */
[----:B------:R-:W-:Y:S02]  /*ba40*/  LOP3.LUT R44, R55, 0xff, RZ, 0xc0, !PT ;  /* 0x000000ff372c7812 */ /* 0x000fe400078ec0ff */
[----:B------:R-:W-:Y:S02]  /*ba50*/  F2FP.SATFINITE.E4M3.F32.PACK_AB_MERGE_C R56, RZ, R31, RZ ;  /* 0x0000001fff38723e */ /* 0x000fe400048070ff */
[----:B------:R-:W-:Y:S02]  /*ba60*/  LOP3.LUT R21, R54, 0xff, RZ, 0xc0, !PT ;  /* 0x000000ff36157812 */ /* 0x000fe400078ec0ff */
[----:B------:R-:W-:Y:S02]  /*ba70*/  FMNMX R31, |R42|, R61, !PT ;  /* 0x0000003d2a1f7209 */ /* 0x000fe40007800200 */
[----:B------:R-:W-:Y:S01]  /*ba80*/  @P0 PRMT R55, R54, 0x7604, R55 ;  /* 0x0000760436370816 */ /* 0x000fe20000000037 */
[----:B------:R-:W-:Y:S01]  /*ba90*/  FMUL R54, R43, UR12 ;  /* 0x0000000c2b367c20 */ /* 0x000fe20008400000 */
[----:B------:R-:W-:Y:S01]  /*baa0*/  PRMT R0, R0, 0x5410, R21 ;  /* 0x0000541000007816 */ /* 0x000fe20000000015 */
[----:B------:R-:W1:Y:S01]  /*bab0*/  @P0 LDC R61, c[0x0][0x248] ;  /* 0x00009200ff3d0b82 */ /* 0x000e620000000800 */
[C---:B------:R-:W-:Y:S01]  /*bac0*/  FMNMX R21, |R40|.reuse, R31, !PT ;  /* 0x0000001f28157209 */ /* 0x040fe20007800200 */
[----:B------:R-:W-:Y:S01]  /*bad0*/  FMUL R40, R40, UR12 ;  /* 0x0000000c28287c20 */ /* 0x000fe20008400000 */
[----:B------:R-:W-:-:S02]  /*bae0*/  PRMT R11, R11, 0x5410, R44 ;  /* 0x000054100b0b7816 */ /* 0x000fc4000000002c */
[----:B------:R-:W-:Y:S02]  /*baf0*/  LOP3.LUT R44, R56, 0xff, RZ, 0xc0, !PT ;  /* 0x000000ff382c7812 */ /* 0x000fe400078ec0ff */
[----:B------:R-:W-:Y:S01]  /*bb00*/  F2FP.SATFINITE.E4M3.F32.PACK_AB_MERGE_C R63, RZ, R54, RZ ;  /* 0x00000036ff3f723e */ /* 0x000fe200048070ff */
[----:B------:R-:W-:Y:S01]  /*bb10*/  FMUL R54, R42, UR12 ;  /* 0x0000000c2a367c20 */ /* 0x000fe20008400000 */
[----:B------:R-:W-:Y:S02]  /*bb20*/  FMNMX R21, |R10|, R21, !PT ;  /* 0x000000150a157209 */ /* 0x000fe40007800200 */
[----:B------:R-:W-:Y:S02]  /*bb30*/  PRMT R31, R57, 0x5410, R44 ;  /* 0x00005410391f7816 */ /* 0x000fe4000000002c */
[----:B------:R-:W-:Y:S02]  /*bb40*/  LOP3.LUT R44, R63, 0xff, RZ, 0xc0, !PT ;  /* 0x000000ff3f2c7812 */ /* 0x000fe400078ec0ff */
[----:B------:R-:W-:-:S02]  /*bb50*/  FMNMX R24, |R24|, R21, !PT ;  /* 0x0000001518187209 */ /* 0x000fc40007800200 */
[----:B------:R-:W-:Y:S01]  /*bb60*/  PRMT R44, R33, 0x5410, R44 ;  /* 0x00005410212c7816 */ /* 0x000fe2000000002c */
[----:B------:R-:W2:Y:S01]  /*bb70*/  S2R R21, SR_TID.X ;  /* 0x0000000000157919 */ /* 0x000ea20000002100 */
[----:B------:R-:W-:Y:S02]  /*bb80*/  FMNMX R33, |R3|, R24, !PT ;  /* 0x0000001803217209 */ /* 0x000fe40007800200 */
[----:B0-----:R-:W-:Y:S02]  /*bb90*/  @P0 IADD3 R59, P1, R34, R59, RZ ;  /* 0x0000003b223b0210 */ /* 0x001fe40007f3e0ff */
[----:B------:R-:W-:Y:S01]  /*bba0*/  @P0 PRMT R57, R63, 0x7604, R56 ;  /* 0x000076043f390816 */ /* 0x000fe20000000038 */
[----:B------:R-:W-:Y:S01]  /*bbb0*/  FMUL R56, R41, UR12 ;  /* 0x0000000c29387c20 */ /* 0x000fe20008400000 */
[----:B------:R-:W-:Y:S02]  /*bbc0*/  FMNMX R63, |R32|, R33, !PT ;  /* 0x00000021203f7209 */ /* 0x000fe40007800200 */
[----:B------:R-:W-:-:S02]  /*bbd0*/  @P0 IADD3.X R33, R35, UR8, RZ, P1, !PT ;  /* 0x0000000823210c10 */ /* 0x000fc40008ffe4ff */
[C---:B------:R-:W-:Y:S02]  /*bbe0*/  @P0 LEA R32, P1, R59.reuse, R7, 0x1 ;  /* 0x000000073b200211 */ /* 0x040fe400078208ff */
[----:B------:R-:W-:Y:S02]  /*bbf0*/  F2FP.SATFINITE.E4M3.F32.PACK_AB_MERGE_C R54, RZ, R54, RZ ;  /* 0x00000036ff36723e */ /* 0x000fe400048070ff */
[----:B------:R-:W-:Y:S02]  /*bc00*/  @P0 LEA.HI.X R33, R59, R6, R33, 0x1, P1 ;  /* 0x000000063b210211 */ /* 0x000fe400008f0c21 */
[----:B------:R-:W-:Y:S02]  /*bc10*/  LOP3.LUT R10, R54, 0xffff, RZ, 0xc0, !PT ;  /* 0x0000ffff360a7812 */ /* 0x000fe400078ec0ff */
[----:B------:R-:W-:Y:S01]  /*bc20*/  F2FP.SATFINITE.E4M3.F32.PACK_AB_MERGE_C R3, RZ, R40, RZ ;  /* 0x00000028ff03723e */ /* 0x000fe200048070ff */
[----:B------:R0:W-:Y:S01]  /*bc30*/  @P0 STG.E.U16 desc[UR10][R32.64], R25 ;  /* 0x0000001920000986 */ /* 0x0001e2000c10150a */
[----:B------:R-:W-:-:S02]  /*bc40*/  SHF.L.U32 R10, R10, 0x18, RZ ;  /* 0x000000180a0a7819 */ /* 0x000fc400000006ff */
[----:B------:R-:W-:Y:S01]  /*bc50*/  LOP3.LUT R24, R3, 0xffff, RZ, 0xc0, !PT ;  /* 0x0000ffff03187812 */ /* 0x000fe200078ec0ff */
[----:B------:R0:W-:Y:S01]  /*bc60*/  @P0 STG.E.U16 desc[UR10][R50.64], R55 ;  /* 0x0000003732000986 */ /* 0x0001e2000c10150a */
[----:B------:R-:W-:Y:S02]  /*bc70*/  LOP3.LUT R40, R11, R10, RZ, 0xfc, !PT ;  /* 0x0000000a0b287212 */ /* 0x000fe400078efcff */
[----:B------:R-:W-:Y:S02]  /*bc80*/  SHF.L.U32 R11, R24, 0x18, RZ ;  /* 0x00000018180b7819 */ /* 0x000fe400000006ff */
[----:B------:R-:W-:Y:S02]  /*bc90*/  FMNMX R26, |R26|, R63, !PT ;  /* 0x0000003f1a1a7209 */ /* 0x000fe40007800200 */
[C---:B-1----:R-:W-:Y:S02]  /*bca0*/  @P0 IADD3 R61, P3, R34.reuse, R61, RZ ;  /* 0x0000003d223d0210 */ /* 0x042fe40007f7e0ff */
[----:B------:R-:W-:-:S02]  /*bcb0*/  @P0 LEA R10, P1, R34, R5, 0x1 ;  /* 0x00000005220a0211 */ /* 0x000fc400078208ff */
[----:B------:R-:W-:Y:S02]  /*bcc0*/  LOP3.LUT R0, R0, R11, RZ, 0xfc, !PT ;  /* 0x0000000b00007212 */ /* 0x000fe400078efcff */
[----:B------:R-:W-:Y:S02]  /*bcd0*/  FMNMX R26, |R43|, R26, !PT ;  /* 0x0000001a2b1a7209 */ /* 0x000fe40007800200 */
[----:B------:R-:W-:Y:S02]  /*bce0*/  @P0 LEA R24, P2, R61, R5, 0x1 ;  /* 0x000000053d180211 */ /* 0x000fe400078408ff */
[----:B------:R-:W-:Y:S02]  /*bcf0*/  @P0 LEA.HI.X R11, R34, R4, R35, 0x1, P1 ;  /* 0x00000004220b0211 */ /* 0x000fe400008f0c23 */
[----:B------:R-:W-:Y:S01]  /*bd00*/  @P0 IADD3.X R58, R35, UR8, RZ, P3, !PT ;  /* 0x00000008233a0c10 */ /* 0x000fe20009ffe4ff */
[----:B0-2---:R-:W-:Y:S08]  /*bd10*/  @!P0 BRA `(.L_x_1960) ;  /* 0x0000000000208947 */ /* 0x005ff00003800000 */
[----:B------:R-:W0:Y:S01]  /*bd20*/  LDC R33, c[0x0][0x248] ;  /* 0x00009200ff217b82 */ /* 0x000e220000000800 */
[----:B------:R-:W-:Y:S01]  /*bd30*/  UIMAD UR4, UR8, 0x3, URZ ;  /* 0x00000003080478a4 */ /* 0x000fe2000f8e023f */
[----:B------:R-:W-:Y:S01]  /*bd40*/  PRMT R3, R3, 0x7604, R54 ;  /* 0x0000760403037816 */ /* 0x000fe20000000036 */
[----:B0-----:R-:W-:-:S03]  /*bd50*/  IMAD.WIDE.U32 R32, R33, 0x3, R34 ;  /* 0x0000000321207825 */ /* 0x001fc600078e0022 */
[----:B------:R-:W-:Y:S01]  /*bd60*/  LEA R42, P1, R32, R7, 0x1 ;  /* 0x00000007202a7211 */ /* 0x000fe200078208ff */
[----:B------:R-:W-:-:S05]  /*bd70*/  VIADD R7, R33, UR4 ;  /* 0x0000000421077c36 */ /* 0x000fca0008000000 */
[----:B------:R-:W-:-:S05]  /*bd80*/  LEA.HI.X R43, R32, R6, R7, 0x1, P1 ;  /* 0x00000006202b7211 */ /* 0x000fca00008f0c07 */
[----:B------:R0:W-:Y:S02]  /*bd90*/  STG.E.U16 desc[UR10][R42.64], R3 ;  /* 0x000000032a007986 */ /* 0x0001e4000c10150a */
.L_x_1960:
[----:B------:R-:W-:Y:S05]  /*bda0*/  BSYNC B0 ;  /* 0x0000000000007941 */ /* 0x000fea0003800000 */
.L_x_1959:
        /* <DEDUP_REMOVED lines=14> */
[----:B------:R-:W-:-:S04]  /*be90*/  IADD3 R5, R35, UR4, RZ ;  /* 0x0000000423057c10 */ /* 0x000fc8000fffe0ff */
[----:B------:R-:W-:Y:S02]  /*bea0*/  LEA.HI.X R7, R34, R4, R5, 0x1, P0 ;  /* 0x0000000422077211 */ /* 0x000fe400000f0c05 */
[----:B------:R-:W-:-:S05]  /*beb0*/  PRMT R5, R33, 0x7604, R56 ;  /* 0x0000760421057816 */ /* 0x000fca0000000038 */
[----:B------:R0:W-:Y:S02]  /*bec0*/  STG.E.U16 desc[UR10][R6.64], R5 ;  /* 0x0000000506007986 */ /* 0x0001e4000c10150a */
.L_x_1962:
[----:B------:R-:W-:Y:S05]  /*bed0*/  BSYNC B0 ;  /* 0x0000000000007941 */ /* 0x000fea0003800000 */
.L_x_1961:
[----:B------:R-:W2:Y:S01]  /*bee0*/  S2UR UR5, SR_CgaCtaId ;  /* 0x00000000000579c3 */ /* 0x000ea20000008800 */
[----:B------:R-:W-:Y:S01]  /*bef0*/  LOP3.LUT R4, R33, 0xffff, RZ, 0xc0, !PT ;  /* 0x0000ffff21047812 */ /* 0x000fe200078ec0ff */
[----:B------:R-:W-:Y:S01]  /*bf00*/  ULDC.64 UR8, c[0x0][0x250] ;  /* 0x0000940000087ab9 */ /* 0x000fe20000000a00 */
[----:B0-----:R-:W-:Y:S01]  /*bf10*/  SHF.R.U32.HI R6, RZ, 0x3, R21 ;  /* 0x00000003ff067819 */ /* 0x001fe20000011615 */
[----:B------:R-:W-:Y:S01]  /*bf20*/  IMAD R5, R19, UR8, RZ ;  /* 0x0000000813057c24 */ /* 0x000fe2000f8e02ff */
[----:B-1----:R-:W-:Y:S01]  /*bf30*/  SHF.L.U32 R24, R3, 0x18, RZ ;  /* 0x0000001803187819 */ /* 0x002fe200000006ff */
[----:B------:R-:W-:Y:S01]  /*bf40*/  IMAD.SHL.U32 R3, R4, 0x1000000, RZ ;  /* 0x0100000004037824 */ /* 0x000fe200078e00ff */
[----:B------:R-:W-:Y:S01]  /*bf50*/  LOP3.LUT R6, R6, 0x1ffffffc, RZ, 0xc0, !PT ;  /* 0x1ffffffc06067812 */ /* 0x000fe200078ec0ff */
[----:B------:R-:W-:Y:S01]  /*bf60*/  IMAD.WIDE.U32 R10, R20, UR8, RZ ;  /* 0x00000008140a7c25 */ /* 0x000fe2000f8e00ff */
[----:B------:R-:W-:Y:S01]  /*bf70*/  LOP3.LUT R24, R31, R24, RZ, 0xfc, !PT ;  /* 0x000000181f187212 */ /* 0x000fe200078efcff */
[----:B------:R-:W-:Y:S01]  /*bf80*/  ULDC.64 UR6, c[0x0][0x248] ;  /* 0x0000920000067ab9 */ /* 0x000fe20000000a00 */
[----:B------:R-:W-:Y:S01]  /*bf90*/  LOP3.LUT R4, R44, R3, RZ, 0xfc, !PT ;  /* 0x000000032c047212 */ /* 0x000fe200078efcff */
[----:B------:R-:W-:Y:S01]  /*bfa0*/  IMAD R5, R20, UR9, R5 ;  /* 0x0000000914057c24 */ /* 0x000fe2000f8e0205 */
[----:B------:R-:W-:Y:S01]  /*bfb0*/  FMNMX R41, |R41|, R26, !PT ;  /* 0x0000001a29297209 */ /* 0x000fe20007800200 */
[----:B------:R-:W-:Y:S01]  /*bfc0*/  IMAD.IADD R3, R21, 0x1, -R6 ;  /* 0x0000000115037824 */ /* 0x000fe200078e0a06 */
[----:B------:R-:W-:Y:S01]  /*bfd0*/  USHF.R.U64 UR13, UR6, 0x1, UR7 ;  /* 0x00000001060d7899 */ /* 0x000fe20008001207 */
[----:B------:R-:W-:Y:S01]  /*bfe0*/  SHF.R.U32.HI R26, RZ, 0x5, R21 ;  /* 0x00000005ff1a7819 */ /* 0x000fe20000011615 */
[----:B------:R-:W-:Y:S01]  /*bff0*/  UIADD3 UR6, UP0, UR6, 0x3f, URZ ;  /* 0x0000003f06067890 */ /* 0x000fe2000ff1e03f */
[----:B------:R-:W-:Y:S01]  /*c000*/  IADD3 R31, R11, R5, RZ ;  /* 0x000000050b1f7210 */ /* 0x000fe20007ffe0ff */
[----:B------:R-:W-:Y:S01]  /*c010*/  UMOV UR4, 0x400 ;  /* 0x0000040000047882 */ /* 0x000fe20000000000 */
[C---:B------:R-:W-:Y:S01]  /*c020*/  SHF.L.U32 R25, R10.reuse, 0x1, RZ ;  /* 0x000000010a197819 */ /* 0x040fe200000006ff */
[----:B------:R-:W-:Y:S01]  /*c030*/  USHF.R.U32.HI UR14, URZ, 0x1, UR7 ;  /* 0x000000013f0e7899 */ /* 0x000fe20008011607 */
[----:B------:R-:W-:Y:S01]  /*c040*/  SHF.L.U64.HI R31, R10, 0x1, R31 ;  /* 0x000000010a1f7819 */ /* 0x000fe2000001021f */
[----:B------:R-:W-:Y:S01]  /*c050*/  UIADD3 UR4, UR4, 0x20, URZ ;  /* 0x0000002004047890 */ /* 0x000fe2000fffe03f */
[----:B------:R-:W-:Y:S01]  /*c060*/  LOP3.LUT R10, R3, 0x1f, RZ, 0xc0, !PT ;  /* 0x0000001f030a7812 */ /* 0x000fe200078ec0ff */
[----:B------:R-:W-:Y:S01]  /*c070*/  UIADD3.X UR7, URZ, UR7, URZ, UP0, !UPT ;  /* 0x000000073f077290 */ /* 0x000fe200087fe43f */
[----:B------:R-:W-:Y:S01]  /*c080*/  IMAD R3, R26, -0x4, R21 ;  /* 0xfffffffc1a037824 */ /* 0x000fe200078e0215 */
[----:B--2---:R-:W-:Y:S01]  /*c090*/  ULEA UR4, UR5, UR4, 0x18 ;  /* 0x0000000405047291 */ /* 0x004fe2000f8ec03f */
[C---:B------:R-:W-:Y:S01]  /*c0a0*/  SHF.L.U64.HI R19, R20.reuse, 0x5, R19 ;  /* 0x0000000514137819 */ /* 0x040fe20000010213 */
[----:B------:R-:W-:Y:S01]  /*c0b0*/  USHF.R.U32.HI UR5, URZ, 0x6, UR7 ;  /* 0x000000063f057899 */ /* 0x000fe20008011607 */
[----:B------:R-:W-:Y:S01]  /*c0c0*/  IMAD R5, R9, 0x21, R10 ;  /* 0x0000002109057824 */ /* 0x000fe200078e020a */
[----:B------:R-:W-:Y:S01]  /*c0d0*/  IADD3 R3, R3, 0x1d, RZ ;  /* 0x0000001d03037810 */ /* 0x000fe20007ffe0ff */
[----:B------:R-:W-:Y:S01]  /*c0e0*/  USHF.R.U64 UR6, UR6, 0x6, UR7 ;  /* 0x0000000606067899 */ /* 0x000fe20008001207 */
[----:B------:R-:W-:Y:S01]  /*c0f0*/  LEA R20, P0, -R20, UR13, 0x5 ;  /* 0x0000000d14147c11 */ /* 0x000fe2000f8029ff */
[----:B------:R-:W-:Y:S01]  /*c100*/  IMAD R2, R9, 0x21, R2 ;  /* 0x0000002109027824 */ /* 0x000fe200078e0202 */
[----:B------:R-:W-:Y:S01]  /*c110*/  LOP3.LUT R10, R3, 0x1f, RZ, 0xc0, !PT ;  /* 0x0000001f030a7812 */ /* 0x000fe200078ec0ff */
[C---:B------:R-:W-:Y:S01]  /*c120*/  IMAD R3, R36.reuse, UR5, RZ ;  /* 0x0000000524037c24 */ /* 0x040fe2000f8e02ff */
[----:B------:R-:W-:Y:S01]  /*c130*/  IADD3.X R19, ~R19, UR14, RZ, P0, !PT ;  /* 0x0000000e13137c10 */ /* 0x000fe200087fe5ff */
[----:B------:R-:W-:Y:S01]  /*c140*/  IMAD.WIDE.U32 R32, R36, UR6, RZ ;  /* 0x0000000624207c25 */ /* 0x000fe2000f8e00ff */
[----:B------:R-:W-:Y:S01]  /*c150*/  ISETP.LT.U32.AND P0, PT, R20, 0x20, PT ;  /* 0x000000201400780c */ /* 0x000fe20003f01070 */
[----:B------:R-:W-:Y:S01]  /*c160*/  USHF.R.U64 UR5, UR8, 0x2, UR9 ;  /* 0x0000000208057899 */ /* 0x000fe20008001209 */
[----:B------:R-:W-:Y:S01]  /*c170*/  LEA R5, R5, UR4, 0x2 ;  /* 0x0000000405057c11 */ /* 0x000fe2000f8e10ff */
[----:B------:R-:W-:Y:S01]  /*c180*/  IMAD R3, R37, UR6, R3 ;  /* 0x0000000625037c24 */ /* 0x000fe2000f8e0203 */
[----:B------:R-:W-:Y:S01]  /*c190*/  ISETP.LT.U32.AND.EX P0, PT, R19, RZ, PT, P0 ;  /* 0x000000ff1300720c */ /* 0x000fe20003f01100 */
[C---:B------:R-:W-:Y:S01]  /*c1a0*/  IMAD R11, R9.reuse, 0x21, R10 ;  /* 0x00000021090b7824 */ /* 0x040fe200078e020a */
[----:B------:R-:W-:Y:S01]  /*c1b0*/  LEA R19, P1, R32, UR13, 0x5 ;  /* 0x0000000d20137c11 */ /* 0x000fe2000f8228ff */
[----:B------:R-:W-:Y:S01]  /*c1c0*/  IMAD R7, R9, 0x21, R16 ;  /* 0x0000002109077824 */ /* 0x000fe200078e0210 */
[----:B------:R-:W-:Y:S01]  /*c1d0*/  IADD3 R3, R33, R3, RZ ;  /* 0x0000000321037210 */ /* 0x000fe20007ffe0ff */
[----:B------:R-:W-:Y:S01]  /*c1e0*/  USHF.R.U32.HI UR6, URZ, 0x2, UR9 ;  /* 0x000000023f067899 */ /* 0x000fe20008011609 */
[----:B------:R-:W-:Y:S01]  /*c1f0*/  LEA R10, R2, UR4, 0x2 ;  /* 0x00000004020a7c11 */ /* 0x000fe2000f8e10ff */
[----:B------:R0:W-:Y:S01]  /*c200*/  STS [R5], R27 ;  /* 0x0000001b05007388 */ /* 0x0001e20000000800 */
[----:B------:R-:W-:Y:S01]  /*c210*/  LOP3.LUT R19, RZ, R19, RZ, 0x33, !PT ;  /* 0x00000013ff137212 */ /* 0x000fe200078e33ff */
[----:B------:R-:W-:Y:S01]  /*c220*/  ULDC.64 UR8, c[0x0][0x228] ;  /* 0x00008a0000087ab9 */ /* 0x000fe20000000a00 */
[----:B------:R-:W-:Y:S01]  /*c230*/  LEA.HI.X R2, R32, UR14, R3, 0x5, P1 ;  /* 0x0000000e20027c11 */ /* 0x000fe200088f2c03 */
[----:B------:R-:W-:Y:S01]  /*c240*/  BSSY B0, `(.L_x_1963) ;  /* 0x000008c000007945 */ /* 0x000fe20003800000 */
[----:B------:R-:W-:-:S02]  /*c250*/  LEA R19, P2, R38, R19, 0x5 ;  /* 0x0000001326137211 */ /* 0x000fc400078428ff */
[----:B------:R-:W-:Y:S02]  /*c260*/  LOP3.LUT R2, RZ, R2, RZ, 0x33, !PT ;  /* 0x00000002ff027212 */ /* 0x000fe400078e33ff */
[----:B------:R-:W-:Y:S02]  /*c270*/  SHF.R.U32.HI R16, RZ, 0x2, R21 ;  /* 0x00000002ff107819 */ /* 0x000fe40000011615 */
[----:B------:R-:W-:Y:S01]  /*c280*/  LEA R3, P1, R36, R25, 0x2 ;  /* 0x0000001924037211 */ /* 0x000fe200078210ff */
[----:B------:R-:W-:Y:S01]  /*c290*/  IMAD.X R2, RZ, RZ, R2, P2 ;  /* 0x000000ffff027224 */ /* 0x000fe200010e0602 */
[----:B------:R-:W-:Y:S02]  /*c2a0*/  SEL R21, R20, 0x20, P0 ;  /* 0x0000002014157807 */ /* 0x000fe40000000000 */
[----:B------:R-:W-:Y:S02]  /*c2b0*/  ISETP.GT.U32.AND P0, PT, R19, -0x21, PT ;  /* 0xffffffdf1300780c */ /* 0x000fe40003f04070 */
[----:B------:R-:W-:-:S02]  /*c2c0*/  LEA.HI.X R36, R36, R31, R37, 0x2, P1 ;  /* 0x0000001f24247211 */ /* 0x000fc400008f1425 */
[----:B------:R-:W-:Y:S02]  /*c2d0*/  ISETP.GE.U32.AND P1, PT, R18, R21, PT ;  /* 0x000000151200720c */ /* 0x000fe40003f26070 */
[----:B------:R-:W-:Y:S02]  /*c2e0*/  ISETP.GT.U32.AND.EX P0, PT, R2, -0x1, PT, P0 ;  /* 0xffffffff0200780c */ /* 0x000fe40003f04100 */
[----:B------:R-:W-:Y:S02]  /*c2f0*/  LEA R7, R7, UR4, 0x2 ;  /* 0x0000000407077c11 */ /* 0x000fe4000f8e10ff */
[----:B------:R-:W-:Y:S02]  /*c300*/  LOP3.LUT R16, R16, 0x38, RZ, 0xc0, !PT ;  /* 0x0000003810107812 */ /* 0x000fe400078ec0ff */
[----:B------:R-:W-:Y:S01]  /*c310*/  LEA R11, R11, UR4, 0x2 ;  /* 0x000000040b0b7c11 */ /* 0x000fe2000f8e10ff */
[----:B------:R1:W-:Y:S01]  /*c320*/  STS [R7], R22 ;  /* 0x0000001607007388 */ /* 0x0003e20000000800 */
[----:B------:R-:W-:Y:S01]  /*c330*/  SEL R19, R19, 0xffffffdf, P0 ;  /* 0xffffffdf13137807 */ /* 0x000fe20000000000 */
[C---:B------:R-:W-:Y:S01]  /*c340*/  IMAD R21, R16.reuse, UR6, RZ ;  /* 0x0000000610157c24 */ /* 0x040fe2000f8e02ff */
[C---:B------:R-:W-:Y:S01]  /*c350*/  LEA R2, P0, R3.reuse, UR8, 0x5 ;  /* 0x0000000803027c11 */ /* 0x040fe2000f8028ff */
[----:B------:R2:W-:Y:S01]  /*c360*/  STS [R10], R8 ;  /* 0x000000080a007388 */ /* 0x0005e20000000800 */
[----:B0-----:R-:W-:Y:S01]  /*c370*/  IMAD.WIDE.U32 R26, R16, UR5, RZ ;  /* 0x00000005101a7c25 */ /* 0x001fe2000f8e00ff */
[----:B------:R-:W-:Y:S01]  /*c380*/  USHF.L.U64.HI UR6, UR5, 0x1, UR6 ;  /* 0x0000000105067899 */ /* 0x000fe20008010206 */
[----:B------:R-:W-:Y:S01]  /*c390*/  LOP3.LUT R19, RZ, R19, RZ, 0x33, !PT ;  /* 0x00000013ff137212 */ /* 0x000fe200078e33ff */
[----:B------:R0:W-:Y:S01]  /*c3a0*/  STS [R11], R40 ;  /* 0x000000280b007388 */ /* 0x0001e20000000800 */
[----:B------:R-:W-:Y:S01]  /*c3b0*/  USHF.L.U32 UR5, UR5, 0x1, URZ ;  /* 0x0000000105057899 */ /* 0x000fe2000800063f */
[----:B------:R-:W-:-:S02]  /*c3c0*/  LEA.HI.X R3, R3, UR9, R36, 0x5, P0 ;  /* 0x0000000903037c11 */ /* 0x000fc400080f2c24 */
[----:B------:R-:W-:Y:S02]  /*c3d0*/  FMNMX R12, |R12|, R41, !PT ;  /* 0x000000290c0c7209 */ /* 0x000fe40007800200 */
[----:B-1----:R-:W-:Y:S02]  /*c3e0*/  IADD3 R22, R27, R21, RZ ;  /* 0x000000151b167210 */ /* 0x002fe40007ffe0ff */
[----:B--2---:R-:W-:Y:S01]  /*c3f0*/  IADD3 R8, -R18, R19, RZ ;  /* 0x0000001312087210 */ /* 0x004fe20007ffe1ff */
[----:B------:R-:W-:Y:S06]  /*c400*/  BAR.SYNC.DEFER_BLOCKING 0x0 ;  /* 0x0000000000007b1d */ /* 0x000fec0000010000 */
[----:B0-----:R-:W-:Y:S05]  /*c410*/  @P1 BRA `(.L_x_1964) ;  /* 0x0000000400b81947 */ /* 0x001fea0003800000 */
[C---:B------:R-:W-:Y:S01]  /*c420*/  VIADD R20, R8.reuse, 0xffffffff ;  /* 0xffffffff08147836 */ /* 0x040fe20000000000 */
[----:B------:R-:W-:Y:S01]  /*c430*/  LOP3.LUT R19, R8, 0x3, RZ, 0xc0, !PT ;  /* 0x0000000308137812 */ /* 0x000fe200078ec0ff */
[----:B------:R-:W-:Y:S01]  /*c440*/  BSSY B1, `(.L_x_1965) ;  /* 0x0000042000017945 */ /* 0x000fe20003800000 */
[----:B------:R-:W-:Y:S01]  /*c450*/  HFMA2.MMA R25, -RZ, RZ, 0, 0 ;  /* 0x00000000ff197435 */ /* 0x000fe200000001ff */
[----:B------:R-:W-:Y:S01]  /*c460*/  MOV R38, R18 ;  /* 0x0000001200267202 */ /* 0x000fe20000000f00 */
[----:B------:R-:W-:Y:S01]  /*c470*/  IMAD.MOV.U32 R27, RZ, RZ, R17 ;  /* 0x000000ffff1b7224 */ /* 0x000fe200078e0011 */
[----:B------:R-:W-:Y:S02]  /*c480*/  ISETP.GE.U32.AND P2, PT, R20, 0x3, PT ;  /* 0x000000031400780c */ /* 0x000fe40003f46070 */
[----:B------:R-:W-:Y:S02]  /*c490*/  ISETP.NE.AND P0, PT, R19, RZ, PT ;  /* 0x000000ff1300720c */ /* 0x000fe40003f05270 */
[----:B------:R-:W-:-:S02]  /*c4a0*/  MOV R40, R26 ;  /* 0x0000001a00287202 */ /* 0x000fc40000000f00 */
[----:B------:R-:W-:-:S07]  /*c4b0*/  MOV R42, R22 ;  /* 0x00000016002a7202 */ /* 0x000fce0000000f00 */
[----:B------:R-:W-:Y:S05]  /*c4c0*/  @!P2 BRA `(.L_x_1966) ;  /* 0x0000000000e4a947 */ /* 0x000fea0003800000 */
[----:B------:R-:W-:Y:S01]  /*c4d0*/  IMAD.IADD R31, R8, 0x1, -R19 ;  /* 0x00000001081f7824 */ /* 0x000fe200078e0a13 */
[----:B------:R-:W-:Y:S01]  /*c4e0*/  MOV R25, RZ ;  /* 0x000000ff00197202 */ /* 0x000fe20000000f00 */
[----:B------:R-:W-:Y:S01]  /*c4f0*/  IMAD.MOV.U32 R27, RZ, RZ, R17 ;  /* 0x000000ffff1b7224 */ /* 0x000fe200078e0011 */
[----:B------:R-:W-:Y:S02]  /*c500*/  MOV R38, R18 ;  /* 0x0000001200267202 */ /* 0x000fe40000000f00 */
[----:B------:R-:W-:Y:S02]  /*c510*/  MOV R40, R26 ;  /* 0x0000001a00287202 */ /* 0x000fe40000000f00 */
[----:B------:R-:W-:-:S07]  /*c520*/  MOV R42, R22 ;  /* 0x00000016002a7202 */ /* 0x000fce0000000f00 */
.L_x_1967:
[C---:B0-----:R-:W-:Y:S01]  /*c530*/  LOP3.LUT R33, R27.reuse, 0x1f, RZ, 0xc0, !PT ;  /* 0x0000001f1b217812 */ /* 0x041fe200078ec0ff */
[C---:B------:R-:W-:Y:S01]  /*c540*/  VIADD R20, R27.reuse, 0xffffffff ;  /* 0xffffffff1b147836 */ /* 0x040fe20000000000 */
[----:B------:R-:W-:Y:S02]  /*c550*/  IADD3 R21, R27, 0x1e, RZ ;  /* 0x0000001e1b157810 */ /* 0x000fe40007ffe0ff */
        /* <DEDUP_REMOVED lines=10> */
[----:B------:R-:W-:Y:S01]  /*c600*/  IADD3 R31, R31, -0x4, RZ ;  /* 0xfffffffc1f1f7810 */ /* 0x000fe20007ffe0ff */
[----:B------:R-:W-:Y:S01]  /*c610*/  @!P2 IMAD.X R34, RZ, RZ, R42, P4 ;  /* 0x000000ffff22a224 */ /* 0x000fe200020e062a */
[----:B------:R-:W-:Y:S01]  /*c620*/  @!P2 LEA R20, P4, R33, R2, 0x2 ;  /* 0x000000022114a211 */ /* 0x000fe200078810ff */
[----:B------:R-:W0:Y:S01]  /*c630*/  @!P2 LDS R39, [R36] ;  /* 0x000000002427a984 */ /* 0x000e220000000800 */
[----:B------:R-:W-:-:S02]  /*c640*/  IADD3 R25, R25, 0x4, RZ ;  /* 0x0000000419197810 */ /* 0x000fc40007ffe0ff */
[----:B------:R-:W-:Y:S01]  /*c650*/  @!P2 LEA.HI.X R21, R33, R3, R34, 0x2, P4 ;  /* 0x000000032115a211 */ /* 0x000fe200020f1422 */
[----:B------:R-:W1:Y:S01]  /*c660*/  @!P3 LDS R41, [R36+0x4] ;  /* 0x000004002429b984 */ /* 0x000e620000000800 */
[----:B------:R-:W-:Y:S02]  /*c670*/  ISETP.GE.U32.AND P4, PT, R50, R15, PT ;  /* 0x0000000f3200720c */ /* 0x000fe40003f86070 */
        /* <DEDUP_REMOVED lines=10> */
[----:B------:R-:W-:-:S04]  /*c720*/  @!P5 IADD3 R27, P6, R49, R38, RZ ;  /* 0x00000026311bd210 */ /* 0x000fc80007fde0ff */
[----:B------:R-:W-:Y:S02]  /*c730*/  @!P5 IADD3.X R33, RZ, R37, RZ, P6, !PT ;  /* 0x00000025ff21d210 */ /* 0x000fe400037fe4ff */
[C---:B------:R-:W-:Y:S01]  /*c740*/  @!P5 LEA R32, P6, R27.reuse, R2, 0x2 ;  /* 0x000000021b20d211 */ /* 0x040fe200078c10ff */
[----:B0-----:R0:W-:Y:S03]  /*c750*/  @!P2 STG.E desc[UR10][R20.64], R39 ;  /* 0x000000271400a986 */ /* 0x0011e6000c10190a */
[----:B------:R-:W-:Y:S02]  /*c760*/  @!P5 LEA.HI.X R33, R27, R3, R33, 0x2, P6 ;  /* 0x000000031b21d211 */ /* 0x000fe400030f1421 */
[----:B------:R-:W-:Y:S01]  /*c770*/  IADD3 R38, P6, R38, UR5, RZ ;  /* 0x0000000526267c10 */ /* 0x000fe2000ffde0ff */
[----:B-1----:R0:W-:Y:S01]  /*c780*/  @!P3 STG.E desc[UR10][R34.64], R41 ;  /* 0x000000292200b986 */ /* 0x0021e2000c10190a */
[----:B------:R-:W-:-:S02]  /*c790*/  ISETP.NE.AND P3, PT, R31, RZ, PT ;  /* 0x000000ff1f00720c */ /* 0x000fc40003f65270 */
[----:B------:R-:W-:Y:S01]  /*c7a0*/  IADD3.X R42, R37, UR6, RZ, P6, !PT ;  /* 0x00000006252a7c10 */ /* 0x000fe2000b7fe4ff */
[----:B--2---:R0:W-:Y:S01]  /*c7b0*/  @!P5 STG.E desc[UR10][R32.64], R43 ;  /* 0x0000002b2000d986 */ /* 0x0041e2000c10190a */
[----:B------:R-:W-:Y:S02]  /*c7c0*/  @!P4 IADD3 R27, P6, R50, R38, RZ ;  /* 0x00000026321bc210 */ /* 0x000fe40007fde0ff */
[----:B------:R-:W-:Y:S01]  /*c7d0*/  IADD3 R40, P2, R38, UR5, RZ ;  /* 0x0000000526287c10 */ /* 0x000fe2000ff5e0ff */
[----:B------:R-:W-:Y:S02]  /*c7e0*/  IMAD.IADD R38, R18, 0x1, R25 ;  /* 0x0000000112267824 */ /* 0x000fe400078e0219 */
[----:B------:R-:W-:Y:S01]  /*c7f0*/  @!P4 IMAD.X R37, RZ, RZ, R42, P6 ;  /* 0x000000ffff25c224 */ /* 0x000fe200030e062a */
[----:B---3--:R-:W-:Y:S02]  /*c800*/  @!P4 LEA R36, P6, R27, R2, 0x2 ;  /* 0x000000021b24c211 */ /* 0x008fe400078c10ff */
[----:B------:R-:W-:-:S02]  /*c810*/  IADD3.X R42, R42, UR6, RZ, P2, !PT ;  /* 0x000000062a2a7c10 */ /* 0x000fc400097fe4ff */
[----:B------:R-:W-:Y:S02]  /*c820*/  @!P4 LEA.HI.X R37, R27, R3, R37, 0x2, P6 ;  /* 0x000000031b25c211 */ /* 0x000fe400030f1425 */
[----:B------:R-:W-:-:S03]  /*c830*/  IADD3 R27, R50, 0x1f, RZ ;  /* 0x0000001f321b7810 */ /* 0x000fc60007ffe0ff */
[----:B----4-:R0:W-:Y:S01]  /*c840*/  @!P4 STG.E desc[UR10][R36.64], R45 ;  /* 0x0000002d2400c986 */ /* 0x0101e2000c10190a */
[----:B------:R-:W-:Y:S05]  /*c850*/  @P3 BRA `(.L_x_1967) ;  /* 0xfffffffc00343947 */ /* 0x000fea000383ffff */
.L_x_1966:
[----:B------:R-:W-:Y:S05]  /*c860*/  BSYNC B1 ;  /* 0x0000000000017941 */ /* 0x000fea0003800000 */
.L_x_1965:
        /* <DEDUP_REMOVED lines=15> */
.L_x_1969:
[----:B------:R-:W-:Y:S05]  /*c960*/  BSYNC B1 ;  /* 0x0000000000017941 */ /* 0x000fea0003800000 */
.L_x_1968:
        /* <DEDUP_REMOVED lines=25> */
.L_x_1964:
[----:B------:R-:W-:Y:S05]  /*cb00*/  BSYNC B0 ;  /* 0x0000000000007941 */ /* 0x000fea0003800000 */
.L_x_1963:
        /* <DEDUP_REMOVED lines=14> */
[C---:B0-----:R-:W-:Y:S01]  /*cbf0*/  IADD3 R14, R8.reuse, -0x1, RZ ;  /* 0xffffffff080e7810 */ /* 0x041fe20007ffe0ff */
[----:B------:R-:W-:Y:S01]  /*cc00*/  BSSY B1, `(.L_x_1972) ;  /* 0x000003f000017945 */ /* 0x000fe20003800000 */
[----:B------:R-:W-:Y:S02]  /*cc10*/  LOP3.LUT R27, R8, 0x3, RZ, 0xc0, !PT ;  /* 0x00000003081b7812 */ /* 0x000fe400078ec0ff */
[----:B------:R-:W-:Y:S01]  /*cc20*/  ISETP.GE.U32.AND P2, PT, R14, 0x3, PT ;  /* 0x000000030e00780c */ /* 0x000fe20003f46070 */
[----:B------:R-:W-:Y:S01]  /*cc30*/  IMAD.MOV.U32 R14, RZ, RZ, RZ ;  /* 0x000000ffff0e7224 */ /* 0x000fe200078e00ff */
[----:B------:R-:W-:Y:S02]  /*cc40*/  ISETP.NE.AND P0, PT, R27, RZ, PT ;  /* 0x000000ff1b00720c */ /* 0x000fe40003f05270 */
[----:B------:R-:W-:Y:S02]  /*cc50*/  MOV R38, R18 ;  /* 0x0000001200267202 */ /* 0x000fe40000000f00 */
[----:B------:R-:W-:-:S07]  /*cc60*/  MOV R29, R17 ;  /* 0x00000011001d7202 */ /* 0x000fce0000000f00 */
[----:B------:R-:W-:Y:S05]  /*cc70*/  @!P2 BRA `(.L_x_1973) ;  /* 0x0000000000dca947 */ /* 0x000fea0003800000 */
[----:B------:R-:W-:Y:S01]  /*cc80*/  HFMA2.MMA R14, -RZ, RZ, 0, 0 ;  /* 0x00000000ff0e7435 */ /* 0x000fe200000001ff */
[----:B------:R-:W-:Y:S01]  /*cc90*/  IMAD.IADD R31, R8, 0x1, -R27 ;  /* 0x00000001081f7824 */ /* 0x000fe200078e0a1b */
[----:B------:R-:W-:Y:S01]  /*cca0*/  MOV R38, R18 ;  /* 0x0000001200267202 */ /* 0x000fe20000000f00 */
[----:B------:R-:W-:-:S08]  /*ccb0*/  IMAD.MOV.U32 R29, RZ, RZ, R17 ;  /* 0x000000ffff1d7224 */ /* 0x000fd000078e0011 */
.L_x_1974:
        /* <DEDUP_REMOVED lines=14> */
[----:B------:R-:W-:-:S02]  /*cda0*/  @!P2 IADD3.X R34, RZ, R22, RZ, P4, !PT ;  /* 0x00000016ff22a210 */ /* 0x000fc400027fe4ff */
[----:B------:R-:W-:Y:S01]  /*cdb0*/  @!P2 LEA R24, P4, R33, R20, 0x2 ;  /* 0x000000142118a211 */ /* 0x000fe200078810ff */
[----:B------:R-:W0:Y:S01]  /*cdc0*/  @!P2 LDS R39, [R29] ;  /* 0x000000001d27a984 */ /* 0x000e220000000800 */
[----:B------:R-:W-:Y:S02]  /*cdd0*/  IADD3 R31, R31, -0x4, RZ ;  /* 0xfffffffc1f1f7810 */ /* 0x000fe40007ffe0ff */
[----:B------:R-:W-:Y:S01]  /*cde0*/  @!P2 LEA.HI.X R25, R33, R19, R34, 0x2, P4 ;  /* 0x000000132119a211 */ /* 0x000fe200020f1422 */
[----:B------:R-:W1:Y:S01]  /*cdf0*/  @!P3 LDS R41, [R29+0x4] ;  /* 0x000004001d29b984 */ /* 0x000e620000000800 */
[----:B------:R-:W-:Y:S02]  /*ce00*/  ISETP.GE.U32.AND P4, PT, R42, R15, PT ;  /* 0x0000000f2a00720c */ /* 0x000fe40003f86070 */
[----:B------:R-:W-:Y:S01]  /*ce10*/  IADD3 R34, P6, R26, UR5, RZ ;  /* 0x000000051a227c10 */ /* 0x000fe2000ffde0ff */
[----:B------:R-:W2:Y:S03]  /*ce20*/  @!P5 LDS R43, [R29+0x8] ;  /* 0x000008001d2bd984 */ /* 0x000ea60000000800 */
[----:B------:R-:W-:-:S02]  /*ce30*/  IADD3.X R35, R22, UR6, RZ, P6, !PT ;  /* 0x0000000616237c10 */ /* 0x000fc4000b7fe4ff */
[----:B------:R-:W-:-:S04]  /*ce40*/  @!P3 IADD3 R22, P6, R36, R34, RZ ;  /* 0x000000222416b210 */ /* 0x000fc80007fde0ff */
[----:B------:R-:W-:Y:S01]  /*ce50*/  @!P3 IADD3.X R26, RZ, R35, RZ, P6, !PT ;  /* 0x00000023ff1ab210 */ /* 0x000fe200037fe4ff */
[----:B------:R3:W4:Y:S01]  /*ce60*/  @!P4 LDS R45, [R29+0xc] ;  /* 0x00000c001d2dc984 */ /* 0x0007220000000800 */
[----:B------:R-:W-:-:S04]  /*ce70*/  @!P3 LEA R32, P6, R22, R20, 0x2 ;  /* 0x000000141620b211 */ /* 0x000fc800078c10ff */
[----:B------:R-:W-:Y:S02]  /*ce80*/  @!P3 LEA.HI.X R33, R22, R19, R26, 0x2, P6 ;  /* 0x000000131621b211 */ /* 0x000fe400030f141a */
[----:B------:R-:W-:Y:S02]  /*ce90*/  IADD3 R36, P6, R34, UR5, RZ ;  /* 0x0000000522247c10 */ /* 0x000fe4000ffde0ff */
[----:B---3--:R-:W-:Y:S02]  /*cea0*/  IADD3 R29, R42, 0x1f, RZ ;  /* 0x0000001f2a1d7810 */ /* 0x008fe40007ffe0ff */
        /* <DEDUP_REMOVED lines=11> */
[----:B------:R-:W-:-:S04]  /*cf60*/  @!P4 IADD3 R22, P6, R42, R38, RZ ;  /* 0x000000262a16c210 */ /* 0x000fc80007fde0ff */
[----:B------:R-:W-:Y:S02]  /*cf70*/  @!P4 IADD3.X R26, RZ, R40, RZ, P6, !PT ;  /* 0x00000028ff1ac210 */ /* 0x000fe400037fe4ff */
[----:B------:R-:W-:-:S04]  /*cf80*/  @!P4 LEA R36, P6, R22, R20, 0x2 ;  /* 0x000000141624c211 */ /* 0x000fc800078c10ff */
[----:B------:R-:W-:Y:S02]  /*cf90*/  @!P4 LEA.HI.X R37, R22, R19, R26, 0x2, P6 ;  /* 0x000000131625c211 */ /* 0x000fe400030f141a */
[----:B------:R-:W-:Y:S02]  /*cfa0*/  IADD3 R26, P2, R38, UR5, RZ ;  /* 0x00000005261a7c10 */ /* 0x000fe4000ff5e0ff */
[----:B------:R-:W-:Y:S01]  /*cfb0*/  IADD3 R38, R18, R14, RZ ;  /* 0x0000000e12267210 */ /* 0x000fe20007ffe0ff */
[----:B----4-:R0:W-:Y:S01]  /*cfc0*/  @!P4 STG.E desc[UR10][R36.64], R45 ;  /* 0x0000002d2400c986 */ /* 0x0101e2000c10190a */
[----:B------:R-:W-:Y:S01]  /*cfd0*/  IADD3.X R22, R40, UR6, RZ, P2, !PT ;  /* 0x0000000628167c10 */ /* 0x000fe200097fe4ff */
[----:B------:R-:W-:Y:S08]  /*cfe0*/  @P3 BRA `(.L_x_1974) ;  /* 0xfffffffc00343947 */ /* 0x000ff0000383ffff */
.L_x_1973:
[----:B------:R-:W-:Y:S05]  /*cff0*/  BSYNC B1 ;  /* 0x0000000000017941 */ /* 0x000fea0003800000 */
.L_x_1972:
        /* <DEDUP_REMOVED lines=15> */
.L_x_1976:
[----:B------:R-:W-:Y:S05]  /*d0f0*/  BSYNC B1 ;  /* 0x0000000000017941 */ /* 0x000fea0003800000 */
.L_x_1975:
[----:B------:R-:W-:Y:S01]  /*d100*/  IADD3.X R26, R22, UR6, RZ, P3, !PT ;  /* 0x00000006161a7c10 */ /* 0x000fe20009ffe4ff */
[----:B------:R-:W-:Y:S06]  /*d110*/  @!P2 BRA `(.L_x_1971) ;  /* 0x00000000005ca947 */ /* 0x000fec0003800000 */
[----:B------:R-:W-:Y:S01]  /*d120*/  IADD3 R22, R29, -0x1, RZ ;  /* 0xffffffff1d167810 */ /* 0x000fe20007ffe0ff */
        /* <DEDUP_REMOVED lines=22> */
.L_x_1971:
[----:B------:R-:W-:Y:S05]  /*d290*/  BSYNC B0 ;  /* 0x0000000000007941 */ /* 0x000fea0003800000 */
.L_x_1970:
[----:B------:R-:W-:Y:S01]  /*d2a0*/  BAR.SYNC.DEFER_BLOCKING 0x0 ;  /* 0x0000000000007b1d */ /* 0x000fe20000010000 */
[----:B------:R-:W-:-:S04]  /*d2b0*/  IADD3 R16, P0, R16, 0x1, RZ ;  /* 0x0000000110107810 */ /* 0x000fc80007f1e0ff */
[----:B0-----:R-:W-:Y:S01]  /*d2c0*/  IADD3.X R14, RZ, RZ, RZ, P0, !PT ;  /* 0x000000ffff0e7210 */ /* 0x001fe200007fe4ff */
[----:B------:R-:W-:Y:S01]  /*d2d0*/  ULDC.64 UR8, c[0x0][0x250] ;  /* 0x0000940000087ab9 */ /* 0x000fe20000000a00 */
[----:B------:R-:W-:Y:S01]  /*d2e0*/  BSSY B0, `(.L_x_1977) ;  /* 0x000007c000007945 */ /* 0x000fe20003800000 */
[----:B------:R-:W-:Y:S02]  /*d2f0*/  USHF.R.U64 UR8, UR8, 0x2, UR9 ;  /* 0x0000000208087899 */ /* 0x000fe40008001209 */
[----:B------:R-:W-:-:S04]  /*d300*/  USHF.R.U32.HI UR9, URZ, 0x2, UR9 ;  /* 0x000000023f097899 */ /* 0x000fc80008011609 */
[----:B-1----:R-:W-:Y:S02]  /*d310*/  IMAD R27, R14, UR8, RZ ;  /* 0x000000080e1b7c24 */ /* 0x002fe4000f8e02ff */
[----:B------:R-:W-:-:S04]  /*d320*/  IMAD.WIDE.U32 R24, R16, UR8, RZ ;  /* 0x0000000810187c25 */ /* 0x000fc8000f8e00ff */
[----:B------:R-:W-:Y:S02]  /*d330*/  IMAD R27, R16, UR9, R27 ;  /* 0x00000009101b7c24 */ /* 0x000fe4000f8e021b */
[----:B------:R-:W-:Y:S01]  /*d340*/  IMAD.MOV.U32 R16, RZ, RZ, R24 ;  /* 0x000000ffff107224 */ /* 0x000fe200078e0018 */
[----:B------:R0:W-:Y:S02]  /*d350*/  STS [R5], R28 ;  /* 0x0000001c05007388 */ /* 0x0001e40000000800 */
[----:B------:R-:W-:Y:S02]  /*d360*/  IADD3 R14, R25, R27, RZ ;  /* 0x0000001b190e7210 */ /* 0x000fe40007ffe0ff */
        /* <DEDUP_REMOVED lines=11> */
[----:B------:R-:W-:Y:S02]  /*d420*/  ISETP.NE.AND P0, PT, R27, RZ, PT ;  /* 0x000000ff1b00720c */ /* 0x000fe40003f05270 */
[----:B------:R-:W-:Y:S02]  /*d430*/  MOV R26, R18 ;  /* 0x00000012001a7202 */ /* 0x000fe40000000f00 */
[----:B------:R-:W-:-:S02]  /*d440*/  MOV R31, R17 ;  /* 0x00000011001f7202 */ /* 0x000fc40000000f00 */
[----:B------:R-:W-:-:S05]  /*d450*/  MOV R38, R14 ;  /* 0x0000000e00267202 */ /* 0x000fca0000000f00 */
[----:B------:R-:W-:Y:S05]  /*d460*/  @!P2 BRA `(.L_x_1980) ;  /* 0x0000000000e4a947 */ /* 0x000fea0003800000 */
[----:B------:R-:W-:Y:S01]  /*d470*/  IADD3 R34, R8, -R27, RZ ;  /* 0x8000001b08227210 */ /* 0x000fe20007ffe0ff */
[----:B------:R-:W-:Y:S01]  /*d480*/  IMAD.MOV.U32 R0, RZ, RZ, RZ ;  /* 0x000000ffff007224 */ /* 0x000fe200078e00ff */
[----:B------:R-:W-:Y:S01]  /*d490*/  MOV R26, R18 ;  /* 0x00000012001a7202 */ /* 0x000fe20000000f00 */
[----:B------:R-:W-:Y:S01]  /*d4a0*/  IMAD.MOV.U32 R36, RZ, RZ, R16 ;  /* 0x000000ffff247224 */ /* 0x000fe200078e0010 */
[----:B------:R-:W-:Y:S02]  /*d4b0*/  MOV R31, R17 ;  /* 0x00000011001f7202 */ /* 0x000fe40000000f00 */
[----:B------:R-:W-:-:S07]  /*d4c0*/  MOV R38, R14 ;  /* 0x0000000e00267202 */ /* 0x000fce0000000f00 */
.L_x_1981:
        /* <DEDUP_REMOVED lines=14> */
[----:B------:R-:W-:-:S02]  /*d5b0*/  @!P2 IADD3.X R28, RZ, R38, RZ, P4, !PT ;  /* 0x00000026ff1ca210 */ /* 0x000fc400027fe4ff */
[C---:B------:R-:W-:Y:S01]  /*d5c0*/  @!P2 LEA R22, P4, R25.reuse, R2, 0x2 ;  /* 0x000000021916a211 */ /* 0x040fe200078810ff */
[----:B------:R-:W0:Y:S01]  /*d5d0*/  @!P2 LDS R35, [R32] ;  /* 0x000000002023a984 */ /* 0x000e220000000800 */
[----:B------:R-:W-:Y:S02]  /*d5e0*/  IADD3 R0, R0, 0x4, RZ ;  /* 0x0000000400007810 */ /* 0x000fe40007ffe0ff */
[----:B------:R-:W-:Y:S01]  /*d5f0*/  @!P2 LEA.HI.X R23, R25, R3, R28, 0x2, P4 ;  /* 0x000000031917a211 */ /* 0x000fe200020f141c */
[----:B------:R-:W1:Y:S01]  /*d600*/  @!P3 LDS R37, [R32+0x4] ;  /* 0x000004002025b984 */ /* 0x000e620000000800 */
[----:B------:R-:W-:Y:S02]  /*d610*/  ISETP.GE.U32.AND P4, PT, R42, R15, PT ;  /* 0x0000000f2a00720c */ /* 0x000fe40003f86070 */
[----:B------:R-:W-:Y:S01]  /*d620*/  IADD3 R28, P6, R36, UR5, RZ ;  /* 0x00000005241c7c10 */ /* 0x000fe2000ffde0ff */
[----:B------:R-:W2:Y:S03]  /*d630*/  @!P5 LDS R39, [R32+0x8] ;  /* 0x000008002027d984 */ /* 0x000ea60000000800 */
[----:B------:R-:W-:-:S02]  /*d640*/  IADD3.X R29, R38, UR6, RZ, P6, !PT ;  /* 0x00000006261d7c10 */ /* 0x000fc4000b7fe4ff */
[----:B------:R-:W-:-:S05]  /*d650*/  @!P3 IADD3 R25, P6, R33, R28, RZ ;  /* 0x0000001c2119b210 */ /* 0x000fca0007fde0ff */
[----:B------:R-:W-:Y:S01]  /*d660*/  @!P3 IMAD.X R26, RZ, RZ, R29, P6 ;  /* 0x000000ffff1ab224 */ /* 0x000fe200030e061d */
        /* <DEDUP_REMOVED lines=16> */
[----:B------:R-:W-:Y:S02]  /*d770*/  IADD3 R36, P2, R36, UR5, RZ ;  /* 0x0000000524247c10 */ /* 0x000fe4000ff5e0ff */
[----:B------:R-:W-:Y:S02]  /*d780*/  @!P4 IADD3.X R26, RZ, R38, RZ, P6, !PT ;  /* 0x00000026ff1ac210 */ /* 0x000fe400037fe4ff */
[----:B---3--:R-:W-:Y:S02]  /*d790*/  @!P4 LEA R32, P6, R31, R2, 0x2 ;  /* 0x000000021f20c211 */ /* 0x008fe400078c10ff */
[----:B------:R-:W-:-:S02]  /*d7a0*/  IADD3.X R38, R38, UR6, RZ, P2, !PT ;  /* 0x0000000626267c10 */ /* 0x000fc400097fe4ff */
[----:B------:R-:W-:Y:S01]  /*d7b0*/  @!P4 LEA.HI.X R33, R31, R3, R26, 0x2, P6 ;  /* 0x000000031f21c211 */ /* 0x000fe200030f141a */
[----:B------:R-:W-:Y:S01]  /*d7c0*/  VIADD R31, R42, 0x1f ;  /* 0x0000001f2a1f7836 */ /* 0x000fe20000000000 */
[----:B------:R-:W-:-:S03]  /*d7d0*/  IADD3 R26, R18, R0, RZ ;  /* 0x00000000121a7210 */ /* 0x000fc60007ffe0ff */
[----:B----4-:R0:W-:Y:S01]  /*d7e0*/  @!P4 STG.E desc[UR10][R32.64], R41 ;  /* 0x000000292000c986 */ /* 0x0101e2000c10190a */
[----:B------:R-:W-:Y:S05]  /*d7f0*/  @P3 BRA `(.L_x_1981) ;  /* 0xfffffffc00343947 */ /* 0x000fea000383ffff */
.L_x_1980:
[----:B------:R-:W-:Y:S05]  /*d800*/  BSYNC B1 ;  /* 0x0000000000017941 */ /* 0x000fea0003800000 */
.L_x_1979:
        /* <DEDUP_REMOVED lines=15> */
.L_x_1983:
[----:B------:R-:W-:Y:S05]  /*d900*/  BSYNC B1 ;  /* 0x0000000000017941 */ /* 0x000fea0003800000 */
.L_x_1982:
        /* <DEDUP_REMOVED lines=25> */
.L_x_1978:
[----:B------:R-:W-:Y:S05]  /*daa0*/  BSYNC B0 ;  /* 0x0000000000007941 */ /* 0x000fea0003800000 */
.L_x_1977:
        /* <DEDUP_REMOVED lines=9> */
[----:B------:R-:W-:Y:S01]  /*db40*/  BSSY B1, `(.L_x_1986) ;  /* 0x0000040000017945 */ /* 0x000fe20003800000 */
[----:B-1----:R-:W-:Y:S01]  /*db50*/  HFMA2.MMA R3, -RZ, RZ, 0, 5.9604644775390625e-08 ;  /* 0x00000001ff037435 */ /* 0x002fe200000001ff */
[----:B------:R-:W-:Y:S02]  /*db60*/  LOP3.LUT R31, R8, 0x3, RZ, 0xc0, !PT ;  /* 0x00000003081f7812 */ /* 0x000fe400078ec0ff */
[----:B------:R-:W-:Y:S02]  /*db70*/  ISETP.GE.U32.AND P0, PT, R0, 0x3, PT ;  /* 0x000000030000780c */ /* 0x000fe40003f06070 */
[----:B------:R-:W-:-:S11]  /*db80*/  MOV R0, R18 ;  /* 0x0000001200007202 */ /* 0x000fd60000000f00 */
[----:B------:R-:W-:Y:S05]  /*db90*/  @!P0 BRA `(.L_x_1987) ;  /* 0x0000000000e88947 */ /* 0x000fea0003800000 */
[----:B------:R-:W-:Y:S01]  /*dba0*/  BSSY B2, `(.L_x_1988) ;  /* 0x0000038000027945 */ /* 0x000fe20003800000 */
[----:B------:R-:W-:Y:S01]  /*dbb0*/  IMAD.IADD R8, R8, 0x1, -R31 ;  /* 0x0000000108087824 */ /* 0x000fe200078e0a1f */
[----:B--2---:R-:W-:Y:S02]  /*dbc0*/  MOV R7, RZ ;  /* 0x000000ff00077202 */ /* 0x004fe40000000f00 */
[----:B------:R-:W-:-:S07]  /*dbd0*/  MOV R0, R18 ;  /* 0x0000001200007202 */ /* 0x000fce0000000f00 */
.L_x_1989:
[C---:B0-----:R-:W-:Y:S01]  /*dbe0*/  VIADD R2, R17.reuse, 0xffffffff ;  /* 0xffffffff11027836 */ /* 0x041fe20000000000 */
[----:B------:R-:W-:Y:S01]  /*dbf0*/  LOP3.LUT R4, R17, 0x1f, RZ, 0xc0, !PT ;  /* 0x0000001f11047812 */ /* 0x000fe200078ec0ff */
[----:B------:R-:W-:Y:S01]  /*dc00*/  IMAD R0, R9, 0x21, R0 ;  /* 0x0000002109007824 */ /* 0x000fe200078e0200 */
[C---:B------:R-:W-:Y:S02]  /*dc10*/  IADD3 R3, R17.reuse, 0x1d, RZ ;  /* 0x0000001d11037810 */ /* 0x040fe40007ffe0ff */
[----:B------:R-:W-:Y:S02]  /*dc20*/  IADD3 R17, R17, 0x1e, RZ ;  /* 0x0000001e11117810 */ /* 0x000fe40007ffe0ff */
[----:B------:R-:W-:Y:S02]  /*dc30*/  LOP3.LUT R5, R2, 0x1f, RZ, 0xc0, !PT ;  /* 0x0000001f02057812 */ /* 0x000fe400078ec0ff */
[----:B------:R-:W-:Y:S02]  /*dc40*/  LOP3.LUT R22, R17, 0x1f, RZ, 0xc0, !PT ;  /* 0x0000001f11167812 */ /* 0x000fe400078ec0ff */
[----:B------:R-:W-:-:S02]  /*dc50*/  ISETP.GE.U32.AND P3, PT, R4, R15, PT ;  /* 0x0000000f0400720c */ /* 0x000fc40003f66070 */
[-C--:B------:R-:W-:Y:S02]  /*dc60*/  ISETP.GE.U32.AND P2, PT, R5, R15.reuse, PT ;  /* 0x0000000f0500720c */ /* 0x080fe40003f46070 */
[-C--:B------:R-:W-:Y:S02]  /*dc70*/  ISETP.GE.U32.AND P1, PT, R22, R15.reuse, PT ;  /* 0x0000000f1600720c */ /* 0x080fe40003f26070 */
[----:B------:R-:W-:Y:S02]  /*dc80*/  LEA R10, R0, UR4, 0x2 ;  /* 0x00000004000a7c11 */ /* 0x000fe4000f8e10ff */
[----:B------:R-:W-:Y:S02]  /*dc90*/  LOP3.LUT R28, R3, 0x1f, RZ, 0xc0, !PT ;  /* 0x0000001f031c7812 */ /* 0x000fe400078ec0ff */
[----:B------:R-:W-:Y:S02]  /*dca0*/  IADD3 R8, R8, -0x4, RZ ;  /* 0xfffffffc08087810 */ /* 0x000fe40007ffe0ff */
[----:B------:R-:W-:Y:S01]  /*dcb0*/  ISETP.GE.U32.AND P0, PT, R28, R15, PT ;  /* 0x0000000f1c00720c */ /* 0x000fe20003f06070 */
[----:B------:R-:W0:Y:S01]  /*dcc0*/  @!P3 LDS R13, [R10] ;  /* 0x000000000a0db984 */ /* 0x000e220000000800 */
[----:B------:R-:W-:-:S02]  /*dcd0*/  @!P3 IADD3 R3, P4, R4, R16, RZ ;  /* 0x000000100403b210 */ /* 0x000fc40007f9e0ff */
[----:B------:R-:W-:Y:S01]  /*dce0*/  IADD3 R16, P5, R16, UR5, RZ ;  /* 0x0000000510107c10 */ /* 0x000fe2000ffbe0ff */
[----:B------:R-:W1:Y:S01]  /*dcf0*/  @!P2 LDS R25, [R10+0x4] ;  /* 0x000004000a19a984 */ /* 0x000e620000000800 */
[----:B------:R-:W-:Y:S01]  /*dd00*/  MOV R24, R7 ;  /* 0x0000000700187202 */ /* 0x000fe20000000f00 */
[----:B------:R-:W-:Y:S01]  /*dd10*/  @!P3 IMAD.X R4, RZ, RZ, R14, P4 ;  /* 0x000000ffff04b224 */ /* 0x000fe200020e060e */
[----:B------:R-:W-:Y:S01]  /*dd20*/  @!P3 LEA R2, P4, R3, R20, 0x2 ;  /* 0x000000140302b211 */ /* 0x000fe200078810ff */
[----:B------:R-:W2:Y:S01]  /*dd30*/  @!P1 LDS R27, [R10+0x8] ;  /* 0x000008000a1b9984 */ /* 0x000ea20000000800 */
[----:B------:R-:W-:Y:S01]  /*dd40*/  IADD3.X R14, R14, UR6, RZ, P5, !PT ;  /* 0x000000060e0e7c10 */ /* 0x000fe2000affe4ff */
[----:B------:R-:W-:Y:S01]  /*dd50*/  VIADD R7, R7, 0x4 ;  /* 0x0000000407077836 */ /* 0x000fe20000000000 */
        /* <DEDUP_REMOVED lines=11> */
[----:B------:R-:W-:Y:S02]  /*de10*/  @!P1 IADD3.X R16, RZ, R14, RZ, P4, !PT ;  /* 0x0000000eff109210 */ /* 0x000fe400027fe4ff */
[CC--:B---3--:R-:W-:Y:S02]  /*de20*/  @!P1 LEA R10, P4, R11.reuse, R20.reuse, 0x2 ;  /* 0x000000140b0a9211 */ /* 0x0c8fe400078810ff */
[----:B------:R-:W-:Y:S02]  /*de30*/  @!P0 IADD3 R0, P5, R28, R17, RZ ;  /* 0x000000111c008210 */ /* 0x000fe40007fbe0ff */
[-C--:B------:R-:W-:Y:S01]  /*de40*/  @!P1 LEA.HI.X R11, R11, R19.reuse, R16, 0x2, P4 ;  /* 0x000000130b0b9211 */ /* 0x080fe200020f1410 */
[----:B0-----:R0:W-:Y:S02]  /*de50*/  @!P3 STG.E desc[UR10][R2.64], R13 ;  /* 0x0000000d0200b986 */ /* 0x0011e4000c10190a */
[----:B------:R-:W-:Y:S01]  /*de60*/  @!P0 IMAD.X R14, RZ, RZ, R26, P5 ;  /* 0x000000ffff0e8224 */ /* 0x000fe200028e061a */
[C---:B------:R-:W-:Y:S01]  /*de70*/  @!P0 LEA R22, P5, R0.reuse, R20, 0x2 ;  /* 0x0000001400168211 */ /* 0x040fe200078a10ff */
[----:B-1----:R0:W-:Y:S03]  /*de80*/  @!P2 STG.E desc[UR10][R4.64], R25 ;  /* 0x000000190400a986 */ /* 0x0021e6000c10190a */
[----:B------:R-:W-:Y:S01]  /*de90*/  @!P0 LEA.HI.X R23, R0, R19, R14, 0x2, P5 ;  /* 0x0000001300178211 */ /* 0x000fe200028f140e */
[----:B--2---:R0:W-:Y:S01]  /*dea0*/  @!P1 STG.E desc[UR10][R10.64], R27 ;  /* 0x0000001b0a009986 */ /* 0x0041e2000c10190a */
[----:B------:R-:W-:-:S02]  /*deb0*/  ISETP.NE.AND P1, PT, R8, RZ, PT ;  /* 0x000000ff0800720c */ /* 0x000fc40003f25270 */
[----:B------:R-:W-:Y:S01]  /*dec0*/  IADD3 R0, R18, R7, RZ ;  /* 0x0000000712007210 */ /* 0x000fe20007ffe0ff */
[----:B----4-:R0:W-:Y:S01]  /*ded0*/  @!P0 STG.E desc[UR10][R22.64], R29 ;  /* 0x0000001d16008986 */ /* 0x0101e2000c10190a */
[----:B------:R-:W-:Y:S02]  /*dee0*/  IADD3 R16, P0, R17, UR5, RZ ;  /* 0x0000000511107c10 */ /* 0x000fe4000ff1e0ff */
[----:B------:R-:W-:Y:S02]  /*def0*/  IADD3 R17, R28, 0x1f, RZ ;  /* 0x0000001f1c117810 */ /* 0x000fe40007ffe0ff */
[----:B------:R-:W-:-:S05]  /*df00*/  IADD3.X R14, R26, UR6, RZ, P0, !PT ;  /* 0x000000061a0e7c10 */ /* 0x000fca00087fe4ff */
[----:B------:R-:W-:Y:S05]  /*df10*/  @P1 BRA `(.L_x_1989) ;  /* 0xfffffffc00301947 */ /* 0x000fea000383ffff */
[----:B------:R-:W-:Y:S05]  /*df20*/  BSYNC B2 ;  /* 0x0000000000027941 */ /* 0x000fea0003800000 */
.L_x_1988:
[----:B0-----:R-:W-:-:S07]  /*df30*/  VIADD R3, R24, 0x5 ;  /* 0x0000000518037836 */ /* 0x001fce0000000000 */
.L_x_1987:
[----:B------:R-:W-:Y:S05]  /*df40*/  BSYNC B1 ;  /* 0x0000000000017941 */ /* 0x000fea0003800000 */
.L_x_1986:
[----:B------:R-:W-:-:S13]  /*df50*/  ISETP.NE.AND P0, PT, R31, RZ, PT ;  /* 0x000000ff1f00720c */ /* 0x000fda0003f05270 */
[----:B------:R-:W-:Y:S05]  /*df60*/  @!P0 BRA `(.L_x_1985) ;  /* 0x0000000000a08947 */ /* 0x000fea0003800000 */
[----:B------:R-:W-:Y:S01]  /*df70*/  LOP3.LUT R2, R17, 0x1f, RZ, 0xc0, !PT ;  /* 0x0000001f11027812 */ /* 0x000fe200078ec0ff */
[----:B------:R-:W-:Y:S01]  /*df80*/  BSSY B1, `(.L_x_1990) ;  /* 0x000000e000017945 */ /* 0x000fe20003800000 */
[----:B------:R-:W-:Y:S02]  /*df90*/  ISETP.NE.AND P1, PT, R31, 0x1, PT ;  /* 0x000000011f00780c */ /* 0x000fe40003f25270 */
[----:B------:R-:W-:Y:S02]  /*dfa0*/  ISETP.GE.U32.AND P0, PT, R2, R15, PT ;  /* 0x0000000f0200720c */ /* 0x000fe40003f06070 */
[----:B--2---:R-:W-:Y:S02]  /*dfb0*/  IADD3 R4, P2, R16, UR5, RZ ;  /* 0x0000000510047c10 */ /* 0x004fe4000ff5e0ff */
[----:B------:R-:W-:-:S09]  /*dfc0*/  IADD3 R8, R18, R3, RZ ;  /* 0x0000000312087210 */ /* 0x000fd20007ffe0ff */
        /* <DEDUP_REMOVED lines=9> */
.L_x_1991:
[----:B------:R-:W-:Y:S05]  /*e060*/  BSYNC B1 ;  /* 0x0000000000017941 */ /* 0x000fea0003800000 */
.L_x_1990:
        /* <DEDUP_REMOVED lines=15> */
[----:B------:R-:W-:-:S04]  /*e160*/  IADD3 R17, R17, 0x1e, RZ ;  /* 0x0000001e11117810 */ /* 0x000fc80007ffe0ff */
        /* <DEDUP_REMOVED lines=8> */
.L_x_1985:
[----:B------:R-:W-:Y:S05]  /*e1f0*/  BSYNC B0 ;  /* 0x0000000000007941 */ /* 0x000fea0003800000 */
.L_x_1984:
        /* <DEDUP_REMOVED lines=17> */
[----:B------:R-:W-:Y:S01]  /*e310*/  SHF.R.U32.HI R0, RZ, 0x5, R8 ;  /* 0x00000005ff007819 */ /* 0x000fe20000011608 */
[----:B------:R-:W-:Y:S02]  /*e320*/  @!P0 IMAD.IADD R3, R6, 0x1, R3 ;  /* 0x0000000106038824 */ /* 0x000fe400078e0203 */
[----:B------:R-:W0:Y:S02]  /*e330*/  SHFL.DOWN PT, R2, R5, 0x2, 0x1f ;  /* 0x08401f0005027f89 */ /* 0x000e2400000e0000 */
[----:B0-----:R-:W-:Y:S01]  /*e340*/  FMNMX R2, R5, R2, !PT ;  /* 0x0000000205027209 */ /* 0x001fe20007800000 */
[----:B------:R-:W-:-:S04]  /*e350*/  HFMA2.MMA R5, -RZ, RZ, 0, 0 ;  /* 0x00000000ff057435 */ /* 0x000fc800000001ff */
        /* <DEDUP_REMOVED lines=20> */
.L_x_2002:
[----:B-1----:R-:W-:-:S07]  /*e4a0*/  FMNMX R5, R2, R5, !PT ;  /* 0x0000000502057209 */ /* 0x002fce0007800000 */
.L_x_1994:
[----:B------:R-:W-:Y:S05]  /*e4b0*/  BSYNC B0 ;  /* 0x0000000000007941 */ /* 0x000fea0003800000 */
.L_x_1993:
[----:B------:R-:W-:Y:S01]  /*e4c0*/  ISETP.NE.AND P0, PT, R8, RZ, PT ;  /* 0x000000ff0800720c */ /* 0x000fe20003f05270 */
[----:B------:R-:W-:-:S12]  /*e4d0*/  BSSY B0, `(.L_x_1992) ;  /* 0x0000004000007945 */ /* 0x000fd80003800000 */
[----:B------:R-:W-:Y:S05]  /*e4e0*/  @P0 BRA `(.L_x_1996) ;  /* 0x0000000000080947 */ /* 0x000fea0003800000 */
[----:B0-----:R-:W0:Y:S02]  /*e4f0*/  LDC.64 R2, c[0x0][0x238] ;  /* 0x00008e00ff027b82 */ /* 0x001e240000000a00 */
[----:B0-----:R1:W-:Y:S02]  /*e500*/  REDG.E.MAX.S32.STRONG.GPU desc[UR10][R2.64], R5 ;  /* 0x000000050200798e */ /* 0x0013e4000d10e38a */
.L_x_1996:
[----:B------:R-:W-:Y:S05]  /*e510*/  BSYNC B0 ;  /* 0x0000000000007941 */ /* 0x000fea0003800000 */
.L_x_1992:
        /* <DEDUP_REMOVED lines=14> */
[----:B-123--:R-:W-:Y:S05]  /*e600*/  CALL.REL.NOINC `($__internal_21_$__cuda_sm20_rcp_rn_f32_slowpath) ;  /* 0x0000000400887944 */ /* 0x00efea0003c00000 */
[----:B------:R-:W-:Y:S05]  /*e610*/  BRA `(.L_x_1998) ;  /* 0x0000000000147947 */ /* 0x000fea0003800000 */
.L_x_1997:
[----:B------:R-:W0:Y:S01]  /*e620*/  MUFU.RCP R71, UR12 ;  /* 0x0000000c00477d08 */ /* 0x000e220008001000 */
[----:B------:R-:W-:-:S05]  /*e630*/  MOV R0, UR12 ;  /* 0x0000000c00007c02 */ /* 0x000fca0008000f00 */
[----:B0-----:R-:W-:-:S04]  /*e640*/  FFMA R0, R71, R0, -1 ;  /* 0xbf80000047007423 */ /* 0x001fc80000000000 */
[----:B------:R-:W-:-:S04]  /*e650*/  FADD.FTZ R0, -R0, -RZ ;  /* 0x800000ff00007221 */ /* 0x000fc80000010100 */
[----:B------:R-:W-:-:S07]  /*e660*/  FFMA R71, R71, R0, R71 ;  /* 0x0000000047477223 */ /* 0x000fce0000000047 */
.L_x_1998:
[----:B-1-3--:R-:W0:Y:S02]  /*e670*/  LDC.64 R2, c[0x0][0x240] ;  /* 0x00009000ff027b82 */ /* 0x00ae240000000a00 */
[----:B0-----:R-:W-:Y:S01]  /*e680*/  STG.E desc[UR10][R2.64], R71 ;  /* 0x0000004702007986 */ /* 0x001fe2000c10190a */
[----:B------:R-:W-:Y:S05]  /*e690*/  EXIT ;  /* 0x000000000000794d */ /* 0x000fea0003800000 */
.L_x_1995:
[----:B------:R-:W-:Y:S01]  /*e6a0*/  HFMA2.MMA R9, -RZ, RZ, 0, 1.847743988037109375e-06 ;  /* 0x0000001fff097435 */ /* 0x000fe200000001ff */
[----:B------:R-:W-:Y:S01]  /*e6b0*/  IMAD.MOV.U32 R7, RZ, RZ, 0x4 ;  /* 0x00000004ff077424 */ /* 0x000fe200078e00ff */
[----:B------:R-:W-:-:S09]  /*e6c0*/  MOV R4, 0xffffffff ;  /* 0xffffffff00047802 */ /* 0x000fd20000000f00 */
[----:B01----:R-:W-:Y:S05]  /*e6d0*/  WARPSYNC.COLLECTIVE R4, `(.L_x_1999) ;  /* 0x0000000004087348 */ /* 0x003fea0003c00000 */
[----:B-1----:R1:W2:Y:S02]  /*e6e0*/  SHFL.DOWN P0, R5, R0, R7, R9 ;  /* 0x0800000700057389 */ /* 0x0022a40000000009 */
[----:B012---:R-:W-:Y:S01]  /*e6f0*/  ENDCOLLECTIVE ;  /* 0x000000000000791b */ /* 0x007fe20003800000 */
.L_x_1999:
[----:B------:R-:W-:Y:S01]  /*e700*/  HFMA2.MMA R7, -RZ, RZ, 0, 1.1920928955078125e-07 ;  /* 0x00000002ff077435 */ /* 0x000fe200000001ff */
[----:B------:R-:W-:-:S05]  /*e710*/  IMAD.MOV.U32 R3, RZ, RZ, R5 ;  /* 0x000000ffff037224 */ /* 0x000fca00078e0005 */
[----:B------:R-:W-:-:S04]  /*e720*/  FMNMX R3, R3, R0, !PT ;  /* 0x0000000003037209 */ /* 0x000fc80007800000 */
[----:B------:R-:W-:-:S07]  /*e730*/  MOV R0, R3 ;  /* 0x0000000300007202 */ /* 0x000fce0000000f00 */
[----:B------:R-:W-:Y:S05]  /*e740*/  WARPSYNC.COLLECTIVE R4, `(.L_x_2000) ;  /* 0x0000000004087348 */ /* 0x000fea0003c00000 */
[----:B------:R0:W1:Y:S02]  /*e750*/  SHFL.DOWN P0, R5, R0, R7, R9 ;  /* 0x0800000700057389 */ /* 0x0000640000000009 */
[----:B01----:R-:W-:Y:S01]  /*e760*/  ENDCOLLECTIVE ;  /* 0x000000000000791b */ /* 0x003fe20003800000 */
.L_x_2000:
[----:B------:R-:W-:Y:S01]  /*e770*/  HFMA2.MMA R7, -RZ, RZ, 0, 5.9604644775390625e-08 ;  /* 0x00000001ff077435 */ /* 0x000fe200000001ff */
[----:B------:R-:W-:-:S05]  /*e780*/  IMAD.MOV.U32 R2, RZ, RZ, R5 ;  /* 0x000000ffff027224 */ /* 0x000fca00078e0005 */
[----:B------:R-:W-:-:S04]  /*e790*/  FMNMX R2, R3, R2, !PT ;  /* 0x0000000203027209 */ /* 0x000fc80007800000 */
[----:B------:R-:W-:-:S07]  /*e7a0*/  MOV R0, R2 ;  /* 0x0000000200007202 */ /* 0x000fce0000000f00 */
[----:B------:R-:W-:Y:S05]  /*e7b0*/  WARPSYNC.COLLECTIVE R4, `(.L_x_2001) ;  /* 0x0000000004087348 */ /* 0x000fea0003c00000 */
[----:B------:R0:W1:Y:S02]  /*e7c0*/  SHFL.DOWN P0, R5, R0, R7, R9 ;  /* 0x0800000700057389 */ /* 0x0000640000000009 */
[----:B01----:R-:W-:Y:S01]  /*e7d0*/  ENDCOLLECTIVE ;  /* 0x000000000000791b */ /* 0x003fe20003800000 */
.L_x_2001:
[----:B------:R-:W-:Y:S05]  /*e7e0*/  BRA `(.L_x_2002) ;  /* 0xfffffffc002c7947 */ /* 0x000fea000383ffff */
        .weak           $__internal_20_$__cuda_sm20_div_u64
        .type           $__internal_20_$__cuda_sm20_div_u64,@function
        .size           $__internal_20_$__cuda_sm20_div_u64,($__internal_21_$__cuda_sm20_rcp_rn_f32_slowpath - $__internal_20_$__cuda_sm20_div_u64)
$__internal_20_$__cuda_sm20_div_u64:
[----:B------:R-:W-:Y:S01]  /*e7f0*/  IMAD.MOV.U32 R10, RZ, RZ, R3 ;  /* 0x000000ffff0a7224 */ /* 0x000fe200078e0003 */
[----:B------:R-:W-:-:S04]  /*e800*/  MOV R11, R0 ;  /* 0x00000000000b7202 */ /* 0x000fc80000000f00 */
        /* <DEDUP_REMOVED lines=8> */
[----:B------:R-:W-:-:S04]  /*e890*/  IMAD.HI.U32 R6, R4, R13, RZ ;  /* 0x0000000d04067227 */ /* 0x000fc800078e00ff */
[----:B------:R-:W-:Y:S01]  /*e8a0*/  IMAD.X R15, RZ, RZ, ~R7, P0 ;  /* 0x000000ffff0f7224 */ /* 0x000fe200000e0e07 */
[----:B------:R-:W-:-:S03]  /*e8b0*/  MOV R7, R4 ;  /* 0x0000000400077202 */ /* 0x000fc60000000f00 */
[-C--:B------:R-:W-:Y:S02]  /*e8c0*/  IMAD R11, R5, R15.reuse, RZ ;  /* 0x0000000f050b7224 */ /* 0x080fe400078e02ff */
[----:B------:R-:W-:-:S04]  /*e8d0*/  IMAD.WIDE.U32 R6, P0, R4, R15, R6 ;  /* 0x0000000f04067225 */ /* 0x000fc80007800006 */
[----:B------:R-:W-:-:S04]  /*e8e0*/  IMAD.HI.U32 R15, R5, R15, RZ ;  /* 0x0000000f050f7227 */ /* 0x000fc800078e00ff */
[----:B------:R-:W-:Y:S01]  /*e8f0*/  IMAD.HI.U32 R6, P1, R5, R13, R6 ;  /* 0x0000000d05067227 */ /* 0x000fe20007820006 */
[----:B------:R-:W-:-:S04]  /*e900*/  IADD3.X R2, R15, R5, RZ, P0, !PT ;  /* 0x000000050f027210 */ /* 0x000fc800007fe4ff */
[----:B------:R-:W-:-:S04]  /*e910*/  IADD3 R7, P2, R11, R6, RZ ;  /* 0x000000060b077210 */ /* 0x000fc80007f5e0ff */
[----:B------:R-:W-:Y:S01]  /*e920*/  IADD3.X R2, RZ, RZ, R2, P2, P1 ;  /* 0x000000ffff027210 */ /* 0x000fe200017e2402 */
[----:B------:R-:W-:-:S04]  /*e930*/  IMAD.WIDE.U32 R4, R7, R3, RZ ;  /* 0x0000000307047225 */ /* 0x000fc800078e00ff */
        /* <DEDUP_REMOVED lines=11> */
[----:B------:R-:W-:Y:S01]  /*e9f0*/  HFMA2.MMA R5, -RZ, RZ, 0, 0 ;  /* 0x00000000ff057435 */ /* 0x000fe200000001ff */
[----:B------:R-:W-:-:S07]  /*ea00*/  IMAD.HI.U32 R4, R7, R38, RZ ;  /* 0x0000002607047227 */ /* 0x000fce00078e00ff */
[----:B------:R-:W-:Y:S01]  /*ea10*/  IMAD.WIDE.U32 R4, RZ, R7, R4 ;  /* 0x00000007ff047225 */ /* 0x000fe200078e0004 */
[----:B------:R-:W-:-:S05]  /*ea20*/  IADD3.X R7, RZ, RZ, R2, P2, P1 ;  /* 0x000000ffff077210 */ /* 0x000fca00017e2402 */
[----:B------:R-:W-:-:S04]  /*ea30*/  IMAD.HI.U32 R7, P0, R7, R38, R4 ;  /* 0x0000002607077227 */ /* 0x000fc80007800004 */
[----:B------:R-:W-:Y:S01]  /*ea40*/  IMAD.X R2, RZ, RZ, RZ, P0 ;  /* 0x000000ffff027224 */ /* 0x000fe200000e06ff */
[----:B------:R-:W-:-:S04]  /*ea50*/  IADD3 R7, P1, RZ, R7, RZ ;  /* 0x00000007ff077210 */ /* 0x000fc80007f3e0ff */
[----:B------:R-:W-:Y:S01]  /*ea60*/  IADD3.X R2, RZ, R2, RZ, P1, !PT ;  /* 0x00000002ff027210 */ /* 0x000fe20000ffe4ff */
[----:B------:R-:W-:-:S04]  /*ea70*/  IMAD.WIDE.U32 R4, R7, R3, RZ ;  /* 0x0000000307047225 */ /* 0x000fc800078e00ff */
[C---:B------:R-:W-:Y:S01]  /*ea80*/  IMAD R5, R7.reuse, R0, R5 ;  /* 0x0000000007057224 */ /* 0x040fe200078e0205 */
[----:B------:R-:W-:Y:S02]  /*ea90*/  IADD3 R10, P1, -R4, R38, RZ ;  /* 0x00000026040a7210 */ /* 0x000fe40007f3e1ff */
[----:B------:R-:W-:Y:S01]  /*eaa0*/  IADD3 R4, P2, R7, 0x1, RZ ;  /* 0x0000000107047810 */ /* 0x000fe20007f5e0ff */
[-C--:B------:R-:W-:Y:S01]  /*eab0*/  IMAD R5, R2, R3.reuse, R5 ;  /* 0x0000000302057224 */ /* 0x080fe200078e0205 */
[----:B------:R-:W-:-:S04]  /*eac0*/  ISETP.GE.U32.AND P0, PT, R10, R3, PT ;  /* 0x000000030a00720c */ /* 0x000fc80003f06070 */
[----:B------:R-:W-:Y:S02]  /*ead0*/  IADD3.X R13, RZ, ~R5, RZ, P1, !PT ;  /* 0x80000005ff0d7210 */ /* 0x000fe40000ffe4ff */
[----:B------:R-:W-:Y:S02]  /*eae0*/  IADD3 R6, P1, -R3, R10, RZ ;  /* 0x0000000a03067210 */ /* 0x000fe40007f3e1ff */
[C---:B------:R-:W-:Y:S02]  /*eaf0*/  ISETP.GE.U32.AND.EX P0, PT, R13.reuse, R0, PT, P0 ;  /* 0x000000000d00720c */ /* 0x040fe40003f06100 */
[----:B------:R-:W-:Y:S01]  /*eb00*/  IADD3.X R5, RZ, R2, RZ, P2, !PT ;  /* 0x00000002ff057210 */ /* 0x000fe200017fe4ff */
[----:B------:R-:W-:Y:S01]  /*eb10*/  IMAD.X R11, R13, 0x1, ~R0, P1 ;  /* 0x000000010d0b7824 */ /* 0x000fe200008e0e00 */
[----:B------:R-:W-:Y:S02]  /*eb20*/  SEL R6, R6, R10, P0 ;  /* 0x0000000a06067207 */ /* 0x000fe40000000000 */
[----:B------:R-:W-:Y:S01]  /*eb30*/  SEL R7, R4, R7, P0 ;  /* 0x0000000704077207 */ /* 0x000fe20000000000 */
[----:B------:R-:W-:Y:S01]  /*eb40*/  IMAD.MOV.U32 R4, RZ, RZ, R8 ;  /* 0x000000ffff047224 */ /* 0x000fe200078e0008 */
[----:B------:R-:W-:-:S02]  /*eb50*/  SEL R11, R11, R13, P0 ;  /* 0x0000000d0b0b7207 */ /* 0x000fc40000000000 */
[----:B------:R-:W-:Y:S02]  /*eb60*/  SEL R2, R5, R2, P0 ;  /* 0x0000000205027207 */ /* 0x000fe40000000000 */
[----:B------:R-:W-:Y:S02]  /*eb70*/  ISETP.GE.U32.AND P0, PT, R6, R3, PT ;  /* 0x000000030600720c */ /* 0x000fe40003f06070 */
[----:B------:R-:W-:Y:S02]  /*eb80*/  IADD3 R36, P2, R7, 0x1, RZ ;  /* 0x0000000107247810 */ /* 0x000fe40007f5e0ff */
[----:B------:R-:W-:Y:S02]  /*eb90*/  ISETP.NE.U32.AND P1, PT, R3, RZ, PT ;  /* 0x000000ff0300720c */ /* 0x000fe40003f25070 */
[----:B------:R-:W-:Y:S02]  /*eba0*/  ISETP.GE.U32.AND.EX P0, PT, R11, R0, PT, P0 ;  /* 0x000000000b00720c */ /* 0x000fe40003f06100 */
[----:B------:R-:W-:-:S02]  /*ebb0*/  IADD3.X R37, RZ, R2, RZ, P2, !PT ;  /* 0x00000002ff257210 */ /* 0x000fc400017fe4ff */
[----:B------:R-:W-:Y:S02]  /*ebc0*/  MOV R5, 0x0 ;  /* 0x0000000000057802 */ /* 0x000fe40000000f00 */
[----:B------:R-:W-:Y:S02]  /*ebd0*/  ISETP.NE.AND.EX P1, PT, R0, RZ, PT, P1 ;  /* 0x000000ff0000720c */ /* 0x000fe40003f25310 */
[----:B------:R-:W-:Y:S02]  /*ebe0*/  SEL R36, R36, R7, P0 ;  /* 0x0000000724247207 */ /* 0x000fe40000000000 */
[----:B------:R-:W-:Y:S02]  /*ebf0*/  SEL R37, R37, R2, P0 ;  /* 0x0000000225257207 */ /* 0x000fe40000000000 */
[----:B------:R-:W-:Y:S02]  /*ec00*/  SEL R36, R36, 0xffffffff, P1 ;  /* 0xffffffff24247807 */ /* 0x000fe40000800000 */
[----:B------:R-:W-:Y:S01]  /*ec10*/  SEL R37, R37, 0xffffffff, P1 ;  /* 0xffffffff25257807 */ /* 0x000fe20000800000 */
[----:B------:R-:W-:Y:S06]  /*ec20*/  RET.REL.NODEC R4 `(_ZN18transformer_engine6detail43dgated_act_cast_transpose_kernel_notalignedILi2ELi4Ef6__half13__nv_fp8_e4m3NS_5EmptyEXadL_ZNS_6dqgeluIffEET_T0_RKS4_EEXadL_ZNS_5qgeluIffEES6_S7_S9_EEEEvPKT2_SD_PT3_SF_PKT1_PSG_SJ_mmm) ;  /* 0xffffff1004f47950 */ /* 0x000fec0003c3ffff */
        .weak           $__internal_21_$__cuda_sm20_rcp_rn_f32_slowpath
        .type           $__internal_21_$__cuda_sm20_rcp_rn_f32_slowpath,@function
        .size           $__internal_21_$__cuda_sm20_rcp_rn_f32_slowpath,(.L_x_34506 - $__internal_21_$__cuda_sm20_rcp_rn_f32_slowpath)
$__internal_21_$__cuda_sm20_rcp_rn_f32_slowpath:
        /* <DEDUP_REMOVED lines=15> */
.L_x_2004:
[----:B------:R-:W-:-:S04]  /*ed20*/  IADD3 R56, R66, -0xfd, RZ ;  /* 0xffffff0342387810 */ /* 0x000fc80007ffe0ff */
        /* <DEDUP_REMOVED lines=9> */
[----:B------:R-:W-:-:S04]  /*edc0*/  FFMA.RP R68, R65, R68, R65 ;  /* 0x0000004441447223 */ /* 0x000fc80000008041 */
[C---:B------:R-:W-:Y:S02]  /*edd0*/  LOP3.LUT R65, R67.reuse, 0x7fffff, RZ, 0xc0, !PT ;  /* 0x007fffff43417812 */ /* 0x040fe400078ec0ff */
[----:B------:R-:W-:Y:S01]  /*ede0*/  FSETP.NEU.FTZ.AND P2, PT, R67, R68, PT ;  /* 0x000000444300720b */ /* 0x000fe20003f5d000 */
[----:B------:R-:W-:Y:S01]  /*edf0*/  HFMA2.MMA R67, -RZ, RZ, 0, 1.78813934326171875e-07 ;  /* 0x00000003ff437435 */ /* 0x000fe200000001ff */
[----:B------:R-:W-:-:S04]  /*ee00*/  LOP3.LUT R65, R65, 0x800000, RZ, 0xfc, !PT ;  /* 0x0080000041417812 */ /* 0x000fc800078efcff */
[----:B------:R-:W-:-:S05]  /*ee10*/  SHF.R.U32.HI R71, RZ, R66, R65 ;  /* 0x00000042ff477219 */ /* 0x000fca0000011641 */
[----:B------:R-:W-:-:S04]  /*ee20*/  SHF.L.U32 R68, R67, R56, RZ ;  /* 0x0000003843447219 */ /* 0x000fc800000006ff */
        /* <DEDUP_REMOVED lines=16> */
.L_x_2006:
[----:B------:R0:W1:Y:S02]  /*ef30*/  MUFU.RCP R71, R0 ;  /* 0x0000000000477308 */ /* 0x0000640000001000 */
.L_x_2005:
[----:B------:R-:W-:Y:S05]  /*ef40*/  BSYNC B0 ;  /* 0x0000000000007941 */ /* 0x000fea0003800000 */
.L_x_2003:
[----:B------:R-:W-:-:S04]  /*ef50*/  MOV R65, 0x0 ;  /* 0x0000000000417802 */ /* 0x000fc80000000f00 */
[----:B01----:R-:W-:Y:S05]  /*ef60*/  RET.REL.NODEC R64 `(_ZN18transformer_engine6detail43dgated_act_cast_transpose_kernel_notalignedILi2ELi4Ef6__half13__nv_fp8_e4m3NS_5EmptyEXadL_ZNS_6dqgeluIffEET_T0_RKS4_EEXadL_ZNS_5qgeluIffEES6_S7_S9_EEEEvPKT2_SD_PT3_SF_PKT1_PSG_SJ_mmm) ;  /* 0xffffff1040247950 */ /* 0x003fea0003c3ffff */
.L_x_2007:
        /* <DEDUP_REMOVED lines=9> */
.L_x_34506:


//--------------------- .text._ZN18transformer_engine6detail32dgated_act_cast_transpose_kernelILi2ELi4Ef6__half13__nv_fp8_e4m3NS_5EmptyEXadL_ZNS_6dqgeluIffEET_T0_RKS4_EEXadL_ZNS_5qgeluIffEES6_S7_S9_EEEEvPKT2_SD_PT3_SF_PKT1_PSG_SJ_mmm --------------------------
	.section	.text._ZN18transformer_engine6detail32dgated_act_cast_transpose_kernelILi2ELi4Ef6__half13__nv_fp8_e4m3NS_5EmptyEXadL_ZNS_6dqgeluIffEET_T0_RKS4_EEXadL_ZNS_5qgeluIffEES6_S7_S9_EEEEvPKT2_SD_PT3_SF_PKT1_PSG_SJ_mmm,"ax",@progbits
	.align	128
        .global         _ZN18transformer_engine6detail32dgated_act_cast_transpose_kernelILi2ELi4Ef6__half13__nv_fp8_e4m3NS_5EmptyEXadL_ZNS_6dqgeluIffEET_T0_RKS4_EEXadL_ZNS_5qgeluIffEES6_S7_S9_EEEEvPKT2_SD_PT3_SF_PKT1_PSG_SJ_mmm
        .type           _ZN18transformer_engine6detail32dgated_act_cast_transpose_kernelILi2ELi4Ef6__half13__nv_fp8_e4m3NS_5EmptyEXadL_ZNS_6dqgeluIffEET_T0_RKS4_EEXadL_ZNS_5qgeluIffEES6_S7_S9_EEEEvPKT2_SD_PT3_SF_PKT1_PSG_SJ_mmm,@function
        .size           _ZN18transformer_engine6detail32dgated_act_cast_transpose_kernelILi2ELi4Ef6__half13__nv_fp8_e4m3NS_5EmptyEXadL_ZNS_6dqgeluIffEET_T0_RKS4_EEXadL_ZNS_5qgeluIffEES6_S7_S9_EEEEvPKT2_SD_PT3_SF_PKT1_PSG_SJ_mmm,(.L_x_34508 - _ZN18transformer_engine6detail32dgated_act_cast_transpose_kernelILi2ELi4Ef6__half13__nv_fp8_e4m3NS_5EmptyEXadL_ZNS_6dqgeluIffEET_T0_RKS4_EEXadL_ZNS_5qgeluIffEES6_S7_S9_EEEEvPKT2_SD_PT3_SF_PKT1_PSG_SJ_mmm)
        .other          _ZN18transformer_engine6detail32dgated_act_cast_transpose_kernelILi2ELi4Ef6__half13__nv_fp8_e4m3NS_5EmptyEXadL_ZNS_6dqgeluIffEET_T0_RKS4_EEXadL_ZNS_5qgeluIffEES6_S7_S9_EEEEvPKT2_SD_PT3_SF_PKT1_PSG_SJ_mmm,@"STO_CUDA_ENTRY STV_DEFAULT"
_ZN18transformer_engine6detail32dgated_act_cast_transpose_kernelILi2ELi4Ef6__half13__nv_fp8_e4m3NS_5EmptyEXadL_ZNS_6dqgeluIffEET_T0_RKS4_EEXadL_ZNS_5qgeluIffEES6_S7_S9_EEEEvPKT2_SD_PT3_SF_PKT1_PSG_SJ_mmm:
.text._ZN18transformer_engine6detail32dgated_act_cast_transpose_kernelILi2ELi4Ef6__half13__nv_fp8_e4m3NS_5EmptyEXadL_ZNS_6dqgeluIffEET_T0_RKS4_EEXadL_ZNS_5qgeluIffEES6_S7_S9_EEEEvPKT2_SD_PT3_SF_PKT1_PSG_SJ_mmm:
        /* <DEDUP_REMOVED lines=12> */
[----:B------:R-:W-:Y:S02]  /*00c0*/  LOP3.LUT R77, R6, 0x1f, RZ, 0xc0, !PT ;  /* 0x0000001f064d7812 */ /* 0x000fe400078ec0ff */
[--C-:B0-----:R-:W-:Y:S02]  /*00d0*/  SHF.R.U32.HI R0, RZ, 0x6, R5.reuse ;  /* 0x00000006ff007819 */ /* 0x101fe40000011605 */
[----:B------:R-:W-:Y:S02]  /*00e0*/  SHF.R.U64 R5, R4, 0x6, R5 ;  /* 0x0000000604057819 */ /* 0x000fe40000001205 */
[----:B------:R-:W-:-:S13]  /*00f0*/  LOP3.LUT P0, RZ, R0, 0x3ffffff, RZ, 0xc0, !PT ;  /* 0x03ffffff00ff7812 */ /* 0x000fda000780c0ff */
[----:B------:R-:W-:Y:S05]  /*0100*/  @!P0 BRA `(.L_x_2008) ;  /* 0x0000000000288947 */ /* 0x000fea0003800000 */
[----:B------:R-:W-:-:S07]  /*0110*/  MOV R12, 0x130 ;  /* 0x00000130000c7802 */ /* 0x000fce0000000f00 */
[----:B------:R-:W-:Y:S05]  /*0120*/  CALL.REL.NOINC `($__internal_22_$__cuda_sm20_div_u64) ;  /* 0x000000bc00247944 */ /* 0x000fea0003c00000 */
[----:B------:R-:W-:Y:S01]  /*0130*/  IADD3 R4, P0, RZ, -R30, RZ ;  /* 0x8000001eff047210 */ /* 0x000fe20007f1e0ff */
[----:B------:R-:W-:-:S03]  /*0140*/  HFMA2.MMA R3, -RZ, RZ, 0, 0 ;  /* 0x00000000ff037435 */ /* 0x000fc600000001ff */
[----:B------:R-:W-:-:S05]  /*0150*/  IADD3.X R6, RZ, ~R31, RZ, P0, !PT ;  /* 0x8000001fff067210 */ /* 0x000fca00007fe4ff */
[----:B------:R-:W-:Y:S02]  /*0160*/  IMAD R7, R6, R5, RZ ;  /* 0x0000000506077224 */ /* 0x000fe400078e02ff */
[----:B------:R-:W-:-:S04]  /*0170*/  IMAD.WIDE.U32 R2, R5, R4, R2 ;  /* 0x0000000405027225 */ /* 0x000fc800078e0002 */
[----:B------:R-:W-:-:S05]  /*0180*/  IMAD R7, R0, R4, R7 ;  /* 0x0000000400077224 */ /* 0x000fca00078e0207 */
[----:B------:R-:W-:Y:S01]  /*0190*/  IADD3 R71, R3, R7, RZ ;  /* 0x0000000703477210 */ /* 0x000fe20007ffe0ff */
[----:B------:R-:W-:Y:S06]  /*01a0*/  BRA `(.L_x_2009) ;  /* 0x0000000000587947 */ /* 0x000fec0003800000 */
.L_x_2008:
[----:B------:R-:W0:Y:S01]  /*01b0*/  I2F.U32.RP R0, R5 ;  /* 0x0000000500007306 */ /* 0x000e220000209000 */
[----:B------:R-:W-:Y:S01]  /*01c0*/  ISETP.NE.U32.AND P2, PT, R5, RZ, PT ;  /* 0x000000ff0500720c */ /* 0x000fe20003f45070 */
[----:B------:R-:W-:Y:S01]  /*01d0*/  IMAD.MOV.U32 R71, RZ, RZ, RZ ;  /* 0x000000ffff477224 */ /* 0x000fe200078e00ff */
[----:B------:R-:W-:-:S05]  /*01e0*/  MOV R31, RZ ;  /* 0x000000ff001f7202 */ /* 0x000fca0000000f00 */
[----:B0-----:R-:W0:Y:S02]  /*01f0*/  MUFU.RCP R0, R0 ;  /* 0x0000000000007308 */ /* 0x001e240000001000 */
[----:B0-----:R-:W-:-:S06]  /*0200*/  IADD3 R6, R0, 0xffffffe, RZ ;  /* 0x0ffffffe00067810 */ /* 0x001fcc0007ffe0ff */
        /* <DEDUP_REMOVED lines=9> */
[-C--:B------:R-:W-:Y:S02]  /*02a0*/  @P0 IADD3 R4, R4, -R5.reuse, RZ ;  /* 0x8000000504040210 */ /* 0x080fe40007ffe0ff */
[----:B------:R-:W-:Y:S02]  /*02b0*/  @P0 IADD3 R30, R30, 0x1, RZ ;  /* 0x000000011e1e0810 */ /* 0x000fe40007ffe0ff */
[----:B------:R-:W-:-:S13]  /*02c0*/  ISETP.GE.U32.AND P1, PT, R4, R5, PT ;  /* 0x000000050400720c */ /* 0x000fda0003f26070 */
[----:B------:R-:W-:Y:S02]  /*02d0*/  @P1 IADD3 R30, R30, 0x1, RZ ;  /* 0x000000011e1e1810 */ /* 0x000fe40007ffe0ff */
[----:B------:R-:W-:-:S04]  /*02e0*/  @!P2 LOP3.LUT R30, RZ, R5, RZ, 0x33, !PT ;  /* 0x00000005ff1ea212 */ /* 0x000fc800078e33ff */
[----:B------:R-:W-:-:S05]  /*02f0*/  IADD3 R0, -R30, RZ, RZ ;  /* 0x000000ff1e007210 */ /* 0x000fca0007ffe1ff */
[----:B------:R-:W-:-:S07]  /*0300*/  IMAD R2, R5, R0, R2 ;  /* 0x0000000005027224 */ /* 0x000fce00078e0202 */
.L_x_2009:
[----:B------:R-:W0:Y:S01]  /*0310*/  S2R R0, SR_TID.X ;  /* 0x0000000000007919 */ /* 0x000e220000002100 */
[----:B------:R-:W-:Y:S01]  /*0320*/  ULDC.64 UR14, c[0x0][0x248] ;  /* 0x00009200000e7ab9 */ /* 0x000fe20000000a00 */
[----:B------:R-:W-:Y:S01]  /*0330*/  ULDC.64 UR8, c[0x0][0x210] ;  /* 0x0000840000087ab9 */ /* 0x000fe20000000a00 */
[----:B------:R-:W-:Y:S01]  /*0340*/  IMAD R3, R31, UR14, RZ ;  /* 0x0000000e1f037c24 */ /* 0x000fe2000f8e02ff */
[----:B------:R-:W1:Y:S01]  /*0350*/  S2R R8, SR_TID.X ;  /* 0x0000000000087919 */ /* 0x000e620000002100 */
[C---:B------:R-:W-:Y:S01]  /*0360*/  IMAD.WIDE.U32 R4, R30.reuse, UR14, RZ ;  /* 0x0000000e1e047c25 */ /* 0x040fe2000f8e00ff */
[----:B------:R-:W-:Y:S02]  /*0370*/  USHF.R.U64 UR4, UR14, 0x1, UR15 ;  /* 0x000000010e047899 */ /* 0x000fe4000800120f */
[----:B------:R-:W-:Y:S01]  /*0380*/  MOV R21, UR14 ;  /* 0x0000000e00157c02 */ /* 0x000fe20008000f00 */
[----:B------:R-:W-:Y:S02]  /*0390*/  USHF.R.U32.HI UR6, URZ, 0x1, UR15 ;  /* 0x000000013f067899 */ /* 0x000fe4000801160f */
[----:B------:R-:W-:Y:S01]  /*03a0*/  IMAD R3, R30, UR15, R3 ;  /* 0x0000000f1e037c24 */ /* 0x000fe2000f8e0203 */
[----:B------:R-:W-:Y:S01]  /*03b0*/  ULOP3.LUT UR5, UR15, 0x7fffffff, URZ, 0xc0, !UPT ;  /* 0x7fffffff0f057892 */ /* 0x000fe2000f8ec03f */
[----:B------:R-:W-:Y:S01]  /*03c0*/  IMAD.U32 R24, RZ, RZ, UR14 ;  /* 0x0000000eff187e24 */ /* 0x000fe2000f8e00ff */
[----:B------:R-:W-:Y:S01]  /*03d0*/  USHF.L.U32 UR11, UR4, 0x2, URZ ;  /* 0x00000002040b7899 */ /* 0x000fe2000800063f */
[----:B------:R-:W-:Y:S01]  /*03e0*/  MOV R35, UR15 ;  /* 0x0000000f00237c02 */ /* 0x000fe20008000f00 */
[----:B------:R-:W-:Y:S01]  /*03f0*/  USHF.L.U32 UR12, UR14, 0x1, URZ ;  /* 0x000000010e0c7899 */ /* 0x000fe2000800063f */
[----:B------:R-:W-:Y:S01]  /*0400*/  IADD3 R5, R5, R3, RZ ;  /* 0x0000000305057210 */ /* 0x000fe20007ffe0ff */
[----:B------:R-:W-:Y:S01]  /*0410*/  USHF.L.U64.HI UR13, UR14, 0x1, UR15 ;  /* 0x000000010e0d7899 */ /* 0x000fe2000801020f */
[C---:B------:R-:W-:Y:S01]  /*0420*/  SHF.L.U32 R3, R4.reuse, 0x2, RZ ;  /* 0x0000000204037819 */ /* 0x040fe200000006ff */
[----:B------:R-:W-:Y:S01]  /*0430*/  USHF.L.U64.HI UR10, UR14, 0x2, UR15 ;  /* 0x000000020e0a7899 */ /* 0x000fe2000801020f */
[----:B------:R-:W-:-:S02]  /*0440*/  SHF.L.U64.HI R6, R4, 0x2, R5 ;  /* 0x0000000204067819 */ /* 0x000fc40000010205 */
[----:B------:R-:W-:-:S04]  /*0450*/  LEA R4, P0, R2, R3, 0x1 ;  /* 0x0000000302047211 */ /* 0x000fc800078008ff */
[----:B------:R-:W-:Y:S02]  /*0460*/  IADD3 R36, P1, R4, R3, RZ ;  /* 0x0000000304247210 */ /* 0x000fe40007f3e0ff */
[-C--:B------:R-:W-:Y:S02]  /*0470*/  LEA.HI.X R5, R2, R6.reuse, R71, 0x1, P0 ;  /* 0x0000000602057211 */ /* 0x080fe400000f0c47 */
[C---:B------:R-:W-:Y:S02]  /*0480*/  LEA R3, P0, R4.reuse, UR8, 0x6 ;  /* 0x0000000804037c11 */ /* 0x040fe4000f8030ff */
[----:B------:R-:W-:Y:S02]  /*0490*/  IADD3.X R33, R5, R6, RZ, P1, !PT ;  /* 0x0000000605217210 */ /* 0x000fe40000ffe4ff */
[----:B0-----:R-:W-:Y:S02]  /*04a0*/  SHF.R.U32.HI R7, RZ, 0x5, R0 ;  /* 0x00000005ff077819 */ /* 0x001fe40000011600 */
[----:B------:R-:W-:Y:S01]  /*04b0*/  LEA.HI.X R4, R4, UR9, R5, 0x6, P0 ;  /* 0x0000000904047c11 */ /* 0x000fe200080f3405 */
[----:B------:R-:W-:Y:S01]  /*04c0*/  ULDC.64 UR8, c[0x0][0x208] ;  /* 0x0000820000087ab9 */ /* 0x000fe20000000a00 */
[----:B------:R-:W-:-:S02]  /*04d0*/  SHF.L.U32 R0, R7, 0x4, RZ ;  /* 0x0000000407007819 */ /* 0x000fc400000006ff */
[----:B------:R-:W-:Y:S02]  /*04e0*/  SHF.L.U32 R7, R7, 0x2, RZ ;  /* 0x0000000207077819 */ /* 0x000fe400000006ff */
[----:B------:R-:W-:-:S03]  /*04f0*/  LOP3.LUT R0, R0, 0x70, RZ, 0xc0, !PT ;  /* 0x0000007000007812 */ /* 0x000fc600078ec0ff */
[----:B-1----:R-:W-:Y:S02]  /*0500*/  IMAD.IADD R70, R8, 0x1, -R7 ;  /* 0x0000000108467824 */ /* 0x002fe400078e0a07 */
[C---:B------:R-:W-:Y:S02]  /*0510*/  IMAD R53, R0.reuse, UR6, RZ ;  /* 0x0000000600357c24 */ /* 0x040fe4000f8e02ff */
[----:B------:R-:W-:Y:S01]  /*0520*/  IMAD.WIDE.U32 R38, R0, UR4, RZ ;  /* 0x0000000400267c25 */ /* 0x000fe2000f8e00ff */
[C---:B------:R-:W-:Y:S01]  /*0530*/  LOP3.LUT R32, R70.reuse, 0x1f, RZ, 0xc0, !PT ;  /* 0x0000001f46207812 */ /* 0x040fe200078ec0ff */
[----:B------:R-:W-:Y:S01]  /*0540*/  USHF.L.U64.HI UR4, UR4, 0x2, UR6 ;  /* 0x0000000204047899 */ /* 0x000fe20008010206 */
[----:B------:R-:W-:Y:S01]  /*0550*/  IADD3 R5, R70, -0x1, RZ ;  /* 0xffffffff46057810 */ /* 0x000fe20007ffe0ff */
[C---:B------:R-:W-:Y:S01]  /*0560*/  IMAD R25, R0.reuse, UR5, RZ ;  /* 0x0000000500197c24 */ /* 0x040fe2000f8e02ff */
[----:B------:R-:W-:Y:S01]  /*0570*/  IADD3 R53, R39, R53, RZ ;  /* 0x0000003527357210 */ /* 0x000fe20007ffe0ff */
[----:B------:R-:W-:Y:S01]  /*0580*/  IMAD.WIDE.U32 R26, R0, UR14, RZ ;  /* 0x0000000e001a7c25 */ /* 0x000fe2000f8e00ff */
[----:B------:R-:W-:Y:S01]  /*0590*/  IADD3 R8, P0, R32, R38, RZ ;  /* 0x0000002620087210 */ /* 0x000fe20007f1e0ff */
[----:B------:R-:W-:Y:S01]  /*05a0*/  ULDC.64 UR6, c[0x0][0x218] ;  /* 0x0000860000067ab9 */ /* 0x000fe20000000a00 */
[----:B------:R-:W-:-:S02]  /*05b0*/  LOP3.LUT R5, R5, 0x1f, RZ, 0xc0, !PT ;  /* 0x0000001f05057812 */ /* 0x000fc400078ec0ff */
[----:B------:R-:W-:Y:S02]  /*05c0*/  IADD3.X R9, RZ, R53, RZ, P0, !PT ;  /* 0x00000035ff097210 */ /* 0x000fe400007fe4ff */
[----:B------:R-:W-:Y:S02]  /*05d0*/  IADD3 R6, P2, P3, R38, UR11, R5 ;  /* 0x0000000b26067c10 */ /* 0x000fe4000fb5e005 */
[----:B------:R-:W-:Y:S02]  /*05e0*/  IADD3 R25, R27, R25, RZ ;  /* 0x000000191b197210 */ /* 0x000fe40007ffe0ff */
[----:B------:R-:W-:Y:S02]  /*05f0*/  IADD3 R18, P0, R32, R26, RZ ;  /* 0x0000001a20127210 */ /* 0x000fe40007f1e0ff */
[-C--:B------:R-:W-:Y:S02]  /*0600*/  LEA R44, P1, R8, R3.reuse, 0x2 ;  /* 0x00000003082c7211 */ /* 0x080fe400078210ff */
[----:B------:R-:W-:Y:S01]  /*0610*/  IADD3.X R7, R53, UR4, RZ, P2, P3 ;  /* 0x0000000435077c10 */ /* 0x000fe200097e64ff */
[----:B------:R-:W-:Y:S01]  /*0620*/  IMAD.X R17, RZ, RZ, R25, P0 ;  /* 0x000000ffff117224 */ /* 0x000fe200000e0619 */
[----:B------:R-:W-:-:S02]  /*0630*/  LEA R48, P2, R6, R3, 0x2 ;  /* 0x0000000306307211 */ /* 0x000fc400078410ff */
[-C--:B------:R-:W-:Y:S02]  /*0640*/  LEA.HI.X R45, R8, R4.reuse, R9, 0x2, P1 ;  /* 0x00000004082d7211 */ /* 0x080fe400008f1409 */
[----:B------:R-:W-:Y:S02]  /*0650*/  IADD3 R22, P1, R18, UR12, RZ ;  /* 0x0000000c12167c10 */ /* 0x000fe4000ff3e0ff */
[----:B------:R-:W-:Y:S02]  /*0660*/  LEA.HI.X R49, R6, R4, R7, 0x2, P2 ;  /* 0x0000000406317211 */ /* 0x000fe400010f1407 */
[----:B------:R-:W-:Y:S01]  /*0670*/  LEA R6, P0, R36, UR6, 0x6 ;  /* 0x0000000624067c11 */ /* 0x000fe2000f8030ff */
[----:B------:R-:W-:Y:S01]  /*0680*/  UIMAD UR6, UR5, 0x5, URZ ;  /* 0x00000005050678a4 */ /* 0x000fe2000f8e023f */
[----:B------:R-:W-:Y:S02]  /*0690*/  IADD3.X R23, R17, UR13, RZ, P1, !PT ;  /* 0x0000000d11177c10 */ /* 0x000fe40008ffe4ff */
[----:B------:R-:W-:-:S02]  /*06a0*/  IADD3 R0, P1, R22, UR14, RZ ;  /* 0x0000000e16007c10 */ /* 0x000fc4000ff3e0ff */
[----:B------:R-:W-:Y:S02]  /*06b0*/  IADD3 R10, P2, R5, R26, RZ ;  /* 0x0000001a050a7210 */ /* 0x000fe40007f5e0ff */
[----:B------:R-:W-:Y:S01]  /*06c0*/  LEA.HI.X R7, R36, UR7, R33, 0x6, P0 ;  /* 0x0000000724077c11 */ /* 0x000fe200080f3421 */
[----:B------:R-:W-:Y:S01]  /*06d0*/  USHF.L.U32 UR7, UR14, 0x2, URZ ;  /* 0x000000020e077899 */ /* 0x000fe2000800063f */
[----:B------:R-:W-:Y:S02]  /*06e0*/  IADD3.X R8, R23, UR5, RZ, P1, !PT ;  /* 0x0000000517087c10 */ /* 0x000fe40008ffe4ff */
[----:B------:R-:W-:Y:S02]  /*06f0*/  LEA R28, P0, R0, R6, 0x2 ;  /* 0x00000006001c7211 */ /* 0x000fe400078010ff */
[----:B------:R-:W-:Y:S02]  /*0700*/  SHF.L.U32 R37, R18, 0x2, RZ ;  /* 0x0000000212257819 */ /* 0x000fe400000006ff */
[----:B------:R-:W-:-:S02]  /*0710*/  IADD3.X R11, RZ, R25, RZ, P2, !PT ;  /* 0x00000019ff0b7210 */ /* 0x000fc400017fe4ff */
[-C--:B------:R-:W-:Y:S02]  /*0720*/  LEA.HI.X R29, R0, R7.reuse, R8, 0x2, P0 ;  /* 0x00000007001d7211 */ /* 0x080fe400000f1408 */
[----:B------:R-:W-:Y:S01]  /*0730*/  MOV R9, UR14 ;  /* 0x0000000e00097c02 */ /* 0x000fe20008000f00 */
[----:B------:R-:W-:Y:S01]  /*0740*/  IMAD.WIDE.U32 R20, R21, 0x5, R10 ;  /* 0x0000000515147825 */ /* 0x000fe200078e000a */
[----:B------:R-:W-:Y:S01]  /*0750*/  IADD3 R12, P0, R37, R6, RZ ;  /* 0x00000006250c7210 */ /* 0x000fe20007f1e0ff */
[----:B------:R-:W-:Y:S01]  /*0760*/  ULDC.64 UR14, c[0x0][0x230] ;  /* 0x00008c00000e7ab9 */ /* 0x000fe20000000a00 */
[----:B------:R-:W-:Y:S01]  /*0770*/  SHF.L.U64.HI R50, R18, 0x2, R17 ;  /* 0x0000000212327819 */ /* 0x000fe20000010211 */
[----:B------:R-:W5:Y:S01]  /*0780*/  LDG.E R28, desc[UR8][R28.64] ;  /* 0x000000081c1c7981 */ /* 0x000f62000c1e1900 */
[----:B------:R-:W-:Y:S02]  /*0790*/  LEA R34, P2, R9, R12, 0x3 ;  /* 0x0000000c09227211 */ /* 0x000fe400078418ff */
[----:B------:R-:W-:-:S02]  /*07a0*/  IADD3.X R13, R50, R7, RZ, P0, !PT ;  /* 0x00000007320d7210 */ /* 0x000fc400007fe4ff */
[----:B------:R-:W-:Y:S02]  /*07b0*/  IADD3 R8, P1, R6, UR12, RZ ;  /* 0x0000000c06087c10 */ /* 0x000fe4000ff3e0ff */
[----:B------:R-:W-:Y:S02]  /*07c0*/  IADD3 R19, P4, R10, UR7, RZ ;  /* 0x000000070a137c10 */ /* 0x000fe4000ff9e0ff */
[----:B------:R-:W-:Y:S01]  /*07d0*/  IADD3 R15, R21, UR6, RZ ;  /* 0x00000006150f7c10 */ /* 0x000fe2000fffe0ff */
[----:B------:R0:W5:Y:S01]  /*07e0*/  LDG.E R10, desc[UR8][R48.64] ;  /* 0x00000008300a7981 */ /* 0x000162000c1e1900 */
[----:B------:R-:W-:Y:S02]  /*07f0*/  LEA.HI.X R35, R24, R13, R35, 0x3, P2 ;  /* 0x0000000d18237211 */ /* 0x000fe400010f1c23 */
[----:B------:R-:W-:Y:S02]  /*0800*/  LEA R14, P3, R22, R8, 0x2 ;  /* 0x00000008160e7211 */ /* 0x000fe400078610ff */
[----:B------:R-:W-:-:S02]  /*0810*/  IADD3.X R9, R7, UR13, RZ, P1, !PT ;  /* 0x0000000d07097c10 */ /* 0x000fc40008ffe4ff */
[----:B------:R-:W-:Y:S02]  /*0820*/  IADD3.X R24, R11, UR10, RZ, P4, !PT ;  /* 0x0000000a0b187c10 */ /* 0x000fe4000a7fe4ff */
[----:B------:R-:W-:Y:S02]  /*0830*/  SHF.L.U64.HI R0, R20, 0x2, R15 ;  /* 0x0000000214007819 */ /* 0x000fe4000001020f */
[----:B------:R-:W-:Y:S02]  /*0840*/  LEA.HI.X R15, R22, R9, R23, 0x2, P3 ;  /* 0x00000009160f7211 */ /* 0x000fe400018f1417 */
[C---:B------:R-:W-:Y:S01]  /*0850*/  SHF.L.U64.HI R24, R19.reuse, 0x2, R24 ;  /* 0x0000000213187819 */ /* 0x040fe20000010218 */
[----:B------:R-:W5:Y:S01]  /*0860*/  LDG.E R22, desc[UR8][R44.64] ;  /* 0x000000082c167981 */ /* 0x000f62000c1e1900 */
[----:B------:R-:W-:Y:S02]  /*0870*/  SHF.L.U32 R19, R19, 0x2, RZ ;  /* 0x0000000213137819 */ /* 0x000fe400000006ff */
[----:B------:R-:W-:-:S02]  /*0880*/  IADD3 R42, P0, R44, UR11, RZ ;  /* 0x0000000b2c2a7c10 */ /* 0x000fc4000ff1e0ff */
[----:B------:R-:W-:Y:S02]  /*0890*/  IADD3 R40, P1, R19, R6, RZ ;  /* 0x0000000613287210 */ /* 0x000fe40007f3e0ff */
[----:B------:R-:W-:Y:S01]  /*08a0*/  SHF.L.U32 R16, R20, 0x2, RZ ;  /* 0x0000000214107819 */ /* 0x000fe200000006ff */
[----:B------:R-:W2:Y:S01]  /*08b0*/  LDG.E R44, desc[UR8][R12.64] ;  /* 0x000000080c2c7981 */ /* 0x000ea2000c1e1900 */
[----:B------:R-:W-:Y:S02]  /*08c0*/  IADD3.X R43, R45, UR4, RZ, P0, !PT ;  /* 0x000000042d2b7c10 */ /* 0x000fe400087fe4ff */
[----:B------:R-:W-:Y:S01]  /*08d0*/  IADD3.X R41, R24, R7, RZ, P1, !PT ;  /* 0x0000000718297210 */ /* 0x000fe20000ffe4ff */
[----:B------:R-:W5:Y:S01]  /*08e0*/  LDG.E R20, desc[UR8][R34.64] ;  /* 0x0000000822147981 */ /* 0x000f62000c1e1900 */
[----:B------:R-:W-:-:S03]  /*08f0*/  IADD3 R46, P0, R48, UR11, RZ ;  /* 0x0000000b302e7c10 */ /* 0x000fc6000ff1e0ff */
[----:B------:R1:W5:Y:S01]  /*0900*/  LDG.E R11, desc[UR8][R40.64] ;  /* 0x00000008280b7981 */ /* 0x000362000c1e1900 */
[----:B------:R-:W-:Y:S02]  /*0910*/  IADD3.X R47, R49, UR4, RZ, P0, !PT ;  /* 0x00000004312f7c10 */ /* 0x000fe400087fe4ff */
[----:B0-----:R-:W-:Y:S01]  /*0920*/  IADD3 R48, P1, R42, UR11, RZ ;  /* 0x0000000b2a307c10 */ /* 0x001fe2000ff3e0ff */
[----:B------:R-:W5:Y:S01]  /*0930*/  LDG.E R21, desc[UR8][R42.64] ;  /* 0x000000082a157981 */ /* 0x000f62000c1e1900 */
[----:B-1----:R-:W-:-:S03]  /*0940*/  IADD3 R40, P0, R8, R37, RZ ;  /* 0x0000002508287210 */ /* 0x002fc60007f1e0ff */
[----:B------:R0:W5:Y:S02]  /*0950*/  LDG.E R62, desc[UR8][R46.64] ;  /* 0x000000082e3e7981 */ /* 0x000164000c1e1900 */
[----:B------:R-:W-:Y:S01]  /*0960*/  IMAD.X R41, R9, 0x1, R50, P0 ;  /* 0x0000000109297824 */ /* 0x000fe200000e0632 */
[----:B------:R-:W-:Y:S02]  /*0970*/  ISETP.NE.U32.AND P0, PT, RZ, UR14, PT ;  /* 0x0000000eff007c0c */ /* 0x000fe4000bf05070 */
[----:B------:R-:W-:Y:S02]  /*0980*/  IADD3.X R49, R43, UR4, RZ, P1, !PT ;  /* 0x000000042b317c10 */ /* 0x000fe40008ffe4ff */
[----:B------:R-:W-:Y:S01]  /*0990*/  ISETP.NE.AND.EX P0, PT, RZ, UR15, PT, P0 ;  /* 0x0000000fff007c0c */ /* 0x000fe2000bf05300 */
[----:B------:R1:W5:Y:S01]  /*09a0*/  LDG.E R45, desc[UR8][R40.64] ;  /* 0x00000008282d7981 */ /* 0x000362000c1e1900 */
[----:B------:R-:W-:Y:S02]  /*09b0*/  IADD3 R34, P1, R19, R8, RZ ;  /* 0x0000000813227210 */ /* 0x000fe40007f3e0ff */
[----:B0-----:R-:W-:Y:S01]  /*09c0*/  IADD3 R46, P2, R46, UR11, RZ ;  /* 0x0000000b2e2e7c10 */ /* 0x001fe2000ff5e0ff */
[----:B------:R-:W5:Y:S01]  /*09d0*/  LDG.E R43, desc[UR8][R14.64] ;  /* 0x000000080e2b7981 */ /* 0x000f62000c1e1900 */
[----:B------:R-:W-:-:S02]  /*09e0*/  IADD3.X R35, R24, R9, RZ, P1, !PT ;  /* 0x0000000918237210 */ /* 0x000fc40000ffe4ff */
[----:B------:R-:W-:Y:S01]  /*09f0*/  IADD3 R54, P1, R12, UR7, RZ ;  /* 0x000000070c367c10 */ /* 0x000fe2000ff3e0ff */
[----:B------:R-:W5:Y:S04]  /*0a00*/  LDG.E R23, desc[UR8][R48.64] ;  /* 0x0000000830177981 */ /* 0x000f68000c1e1900 */
[----:B------:R0:W5:Y:S01]  /*0a10*/  LDG.E R12, desc[UR8][R34.64] ;  /* 0x00000008220c7981 */ /* 0x000162000c1e1900 */
[----:B------:R-:W-:Y:S02]  /*0a20*/  IADD3.X R47, R47, UR4, RZ, P2, !PT ;  /* 0x000000042f2f7c10 */ /* 0x000fe400097fe4ff */
[----:B-1----:R-:W-:Y:S02]  /*0a30*/  IADD3 R40, P2, R40, UR7, RZ ;  /* 0x0000000728287c10 */ /* 0x002fe4000ff5e0ff */
[----:B------:R-:W-:Y:S01]  /*0a40*/  IADD3.X R55, R13, UR10, RZ, P1, !PT ;  /* 0x0000000a0d377c10 */ /* 0x000fe20008ffe4ff */
[----:B------:R1:W5:Y:S01]  /*0a50*/  LDG.E R67, desc[UR8][R46.64] ;  /* 0x000000082e437981 */ /* 0x000362000c1e1900 */
[----:B0-----:R-:W0:Y:S01]  /*0a60*/  @P0 LDC.64 R34, c[0x0][0x230] ;  /* 0x00008c00ff220b82 */ /* 0x001e220000000a00 */
[----:B------:R-:W-:-:S02]  /*0a70*/  IADD3.X R41, R41, UR10, RZ, P2, !PT ;  /* 0x0000000a29297c10 */ /* 0x000fc400097fe4ff */
[----:B------:R-:W5:Y:S01]  /*0a80*/  LDG.E R24, desc[UR8][R54.64] ;  /* 0x0000000836187981 */ /* 0x000f62000c1e1900 */
[----:B------:R-:W-:Y:S02]  /*0a90*/  IADD3 R14, P2, R14, UR7, RZ ;  /* 0x000000070e0e7c10 */ /* 0x000fe4000ff5e0ff */
[----:B------:R-:W-:Y:S01]  /*0aa0*/  IADD3 R50, P1, R48, UR11, RZ ;  /* 0x0000000b30327c10 */ /* 0x000fe2000ff3e0ff */
[----:B------:R-:W5:Y:S01]  /*0ab0*/  LDG.E R40, desc[UR8][R40.64] ;  /* 0x0000000828287981 */ /* 0x000f62000c1e1900 */
[----:B------:R-:W-:Y:S02]  /*0ac0*/  IADD3.X R15, R15, UR10, RZ, P2, !PT ;  /* 0x0000000a0f0f7c10 */ /* 0x000fe400097fe4ff */
[----:B------:R-:W-:Y:S02]  /*0ad0*/  IADD3.X R51, R49, UR4, RZ, P1, !PT ;  /* 0x0000000431337c10 */ /* 0x000fe40008ffe4ff */
[----:B------:R-:W-:Y:S01]  /*0ae0*/  IADD3 R48, P3, R46, UR11, RZ ;  /* 0x0000000b2e307c10 */ /* 0x000fe2000ff7e0ff */
[----:B------:R3:W5:Y:S01]  /*0af0*/  LDG.E R42, desc[UR8][R14.64] ;  /* 0x000000080e2a7981 */ /* 0x000762000c1e1900 */
[----:B-1----:R-:W-:-:S02]  /*0b00*/  IADD3 R46, P1, R16, R6, RZ ;  /* 0x00000006102e7210 */ /* 0x002fc40007f3e0ff */
[----:B------:R-:W-:Y:S01]  /*0b10*/  IADD3.X R49, R47, UR4, RZ, P3, !PT ;  /* 0x000000042f317c10 */ /* 0x000fe20009ffe4ff */
[----:B------:R-:W5:Y:S01]  /*0b20*/  LDG.E R19, desc[UR8][R50.64] ;  /* 0x0000000832137981 */ /* 0x000f62000c1e1900 */
[----:B------:R-:W-:-:S03]  /*0b30*/  IADD3.X R47, R0, R7, RZ, P1, !PT ;  /* 0x00000007002f7210 */ /* 0x000fc60000ffe4ff */
[----:B------:R1:W5:Y:S01]  /*0b40*/  LDG.E R68, desc[UR8][R48.64] ;  /* 0x0000000830447981 */ /* 0x000362000c1e1900 */
[----:B---3--:R-:W-:-:S03]  /*0b50*/  IADD3 R14, P2, R16, R8, RZ ;  /* 0x00000008100e7210 */ /* 0x008fc60007f5e0ff */
[----:B------:R3:W5:Y:S01]  /*0b60*/  LDG.E R13, desc[UR8][R46.64] ;  /* 0x000000082e0d7981 */ /* 0x000762000c1e1900 */
[----:B------:R-:W-:-:S03]  /*0b70*/  IADD3.X R15, R0, R9, RZ, P2, !PT ;  /* 0x00000009000f7210 */ /* 0x000fc600017fe4ff */
[----:B0-----:R0:W4:Y:S01]  /*0b80*/  @P0 LDG.E R0, desc[UR8][R34.64] ;  /* 0x0000000822000981 */ /* 0x001122000c1e1900 */
[----:B-1----:R-:W-:Y:S02]  /*0b90*/  IADD3 R48, P1, R46, UR7, RZ ;  /* 0x000000072e307c10 */ /* 0x002fe4000ff3e0ff */
[----:B---3--:R-:W-:Y:S02]  /*0ba0*/  IADD3 R46, P2, R14, UR7, RZ ;  /* 0x000000070e2e7c10 */ /* 0x008fe4000ff5e0ff */
[----:B------:R-:W-:Y:S01]  /*0bb0*/  IADD3.X R49, R47, UR10, RZ, P1, !PT ;  /* 0x0000000a2f317c10 */ /* 0x000fe20008ffe4ff */
[----:B------:R-:W5:Y:S01]  /*0bc0*/  LDG.E R14, desc[UR8][R14.64] ;  /* 0x000000080e0e7981 */ /* 0x000f62000c1e1900 */
[----:B------:R-:W-:Y:S02]  /*0bd0*/  IADD3.X R47, R15, UR10, RZ, P2, !PT ;  /* 0x0000000a0f2f7c10 */ /* 0x000fe400097fe4ff */
[----:B------:R-:W-:Y:S02]  /*0be0*/  IADD3 R58, P2, R46, UR7, RZ ;  /* 0x000000072e3a7c10 */ /* 0x000fe4000ff5e0ff */
[----:B------:R-:W-:-:S02]  /*0bf0*/  MOV R50, 0x3bbb989d ;  /* 0x3bbb989d00327802 */ /* 0x000fc40000000f00 */
[----:B------:R-:W-:Y:S01]  /*0c00*/  MOV R52, 0x437c0000 ;  /* 0x437c000000347802 */ /* 0x000fe20000000f00 */
[----:B------:R-:W-:Y:S01]  /*0c10*/  UMOV UR6, 0x3f800000 ;  /* 0x3f80000000067882 */ /* 0x000fe20000000000 */
[----:B------:R-:W-:Y:S01]  /*0c20*/  IADD3.X R59, R47, UR10, RZ, P2, !PT ;  /* 0x0000000a2f3b7c10 */ /* 0x000fe200097fe4ff */
[----:B------:R1:W5:Y:S04]  /*0c30*/  LDG.E R15, desc[UR8][R48.64] ;  /* 0x00000008300f7981 */ /* 0x000368000c1e1900 */
[----:B------:R-:W5:Y:S01]  /*0c40*/  LDG.E R58, desc[UR8][R58.64] ;  /* 0x000000083a3a7981 */ /* 0x000f62000c1e1900 */
[----:B0-----:R-:W-:Y:S01]  /*0c50*/  IADD3 R34, P1, R48, UR7, RZ ;  /* 0x0000000730227c10 */ /* 0x001fe2000ff3e0ff */
[----:B------:R-:W-:Y:S01]  /*0c60*/  BSSY B1, `(.L_x_2010) ;  /* 0x000001d000017945 */ /* 0x000fe20003800000 */
[----:B------:R-:W-:Y:S01]  /*0c70*/  LEA R73, R73, R77, 0x5 ;  /* 0x0000004d49497211 */ /* 0x000fe200078e28ff */
[----:B------:R-:W5:Y:S01]  /*0c80*/  LDG.E R57, desc[UR8][R46.64] ;  /* 0x000000082e397981 */ /* 0x000f62000c1e1900 */
[----:B------:R-:W-:-:S05]  /*0c90*/  IADD3.X R35, R49, UR10, RZ, P1, !PT ;  /* 0x0000000a31237c10 */ /* 0x000fca0008ffe4ff */
[----:B------:R0:W5:Y:S01]  /*0ca0*/  LDG.E R16, desc[UR8][R34.64] ;  /* 0x0000000822107981 */ /* 0x000162000c1e1900 */
[----:B--2---:R-:W-:-:S05]  /*0cb0*/  HADD2.F32 R29, -RZ, R44.H0_H0 ;  /* 0x2000002cff1d7230 */ /* 0x004fca0000004100 */
[----:B------:R-:W-:-:S04]  /*0cc0*/  FMUL R37, R29, -1.7020000219345092773 ;  /* 0xbfd9db231d257820 */ /* 0x000fc80000400000 */
[----:B------:R-:W-:-:S04]  /*0cd0*/  FFMA.SAT R41, R37, R50, 0.5 ;  /* 0x3f00000025297423 */ /* 0x000fc80000002032 */
[----:B------:R-:W-:-:S04]  /*0ce0*/  FFMA.RM R41, R41, R52, 12582913 ;  /* 0x4b40000129297423 */ /* 0x000fc80000004034 */
[----:B-1----:R-:W-:-:S04]  /*0cf0*/  FADD R48, R41, -12583039 ;  /* 0xcb40007f29307421 */ /* 0x002fc80000000000 */
[----:B------:R-:W-:-:S04]  /*0d00*/  FFMA R48, R37, 1.4426950216293334961, -R48 ;  /* 0x3fb8aa3b25307823 */ /* 0x000fc80000000830 */
[----:B------:R-:W-:-:S06]  /*0d10*/  FFMA R48, R37, 1.925963033500011079e-08, R48 ;  /* 0x32a5706025307823 */ /* 0x000fcc0000000030 */
[----:B------:R-:W1:Y:S01]  /*0d20*/  MUFU.EX2 R48, R48 ;  /* 0x0000003000307308 */ /* 0x000e620000000800 */
[----:B------:R-:W-:-:S04]  /*0d30*/  IMAD.SHL.U32 R41, R41, 0x800000, RZ ;  /* 0x0080000029297824 */ /* 0x000fc800078e00ff */
[----:B-1----:R-:W-:-:S05]  /*0d40*/  FFMA R41, R41, R48, 1 ;  /* 0x3f80000029297423 */ /* 0x002fca0000000030 */
[----:B0-----:R-:W-:-:S04]  /*0d50*/  IADD3 R34, R41, 0x1800000, RZ ;  /* 0x0180000029227810 */ /* 0x001fc80007ffe0ff */
[----:B------:R-:W-:Y:S01]  /*0d60*/  LOP3.LUT R34, R34, 0x7f800000, RZ, 0xc0, !PT ;  /* 0x7f80000022227812 */ /* 0x000fe200078ec0ff */
[----:B------:R-:W-:Y:S01]  /*0d70*/  FMUL R47, R29, 1.7020000219345092773 ;  /* 0x3fd9db231d2f7820 */ /* 0x000fe20000400000 */
[----:B----4-:R-:W-:Y:S02]  /*0d80*/  @P0 R2UR UR6, R0 ;  /* 0x00000000000602ca */ /* 0x010fe400000e0000 */
[----:B------:R-:W-:-:S13]  /*0d90*/  ISETP.GT.U32.AND P0, PT, R34, 0x1ffffff, PT ;  /* 0x01ffffff2200780c */ /* 0x000fda0003f04070 */
[----:B------:R-:W-:Y:S05]  /*0da0*/  @P0 BRA `(.L_x_2011) ;  /* 0x0000000000100947 */ /* 0x000fea0003800000 */
[----:B------:R-:W-:Y:S02]  /*0db0*/  MOV R0, R41 ;  /* 0x0000002900007202 */ /* 0x000fe40000000f00 */
[----:B------:R-:W-:-:S07]  /*0dc0*/  MOV R34, 0xde0 ;  /* 0x00000de000227802 */ /* 0x000fce0000000f00 */
[----:B-----5:R-:W-:Y:S05]  /*0dd0*/  CALL.REL.NOINC `($__internal_23_$__cuda_sm20_rcp_rn_f32_slowpath) ;  /* 0x000000b400087944 */ /* 0x020fea0003c00000 */
[----:B------:R-:W-:Y:S05]  /*0de0*/  BRA `(.L_x_2012) ;  /* 0x0000000000107947 */ /* 0x000fea0003800000 */
.L_x_2011:
[----:B------:R-:W0:Y:S02]  /*0df0*/  MUFU.RCP R0, R41 ;  /* 0x0000002900007308 */ /* 0x000e240000001000 */
[----:B0-----:R-:W-:-:S04]  /*0e00*/  FFMA R29, R41, R0, -1 ;  /* 0xbf800000291d7423 */ /* 0x001fc80000000000 */
[----:B------:R-:W-:-:S04]  /*0e10*/  FADD.FTZ R29, -R29, -RZ ;  /* 0x800000ff1d1d7221 */ /* 0x000fc80000010100 */
[----:B------:R-:W-:-:S07]  /*0e20*/  FFMA R0, R0, R29, R0 ;  /* 0x0000001d00007223 */ /* 0x000fce0000000000 */
.L_x_2012:
[----:B------:R-:W-:Y:S05]  /*0e30*/  BSYNC B1 ;  /* 0x0000000000017941 */ /* 0x000fea0003800000 */
.L_x_2010:
[----:B------:R-:W-:Y:S01]  /*0e40*/  HFMA2.MMA R34, -RZ, RZ, 0.96630859375, -0.0022525787353515625 ;  /* 0x3bbb989dff227435 */ /* 0x000fe200000001ff */
[----:B------:R-:W-:Y:S01]  /*0e50*/  HADD2.F32 R46, -RZ, R44.H0_H0 ;  /* 0x2000002cff2e7230 */ /* 0x000fe20000004100 */
[----:B------:R-:W-:Y:S01]  /*0e60*/  MOV R35, 0x437c0000 ;  /* 0x437c000000237802 */ /* 0x000fe20000000f00 */
[----:B-----5:R-:W-:Y:S01]  /*0e70*/  HADD2.F32 R52, -RZ, R22.H0_H0 ;  /* 0x20000016ff347230 */ /* 0x020fe20000004100 */
[----:B------:R-:W-:Y:S01]  /*0e80*/  BSSY B1, `(.L_x_2013) ;  /* 0x000001c000017945 */ /* 0x000fe20003800000 */
[----:B------:R-:W-:Y:S02]  /*0e90*/  HADD2.F32 R56, -RZ, R45.H0_H0 ;  /* 0x2000002dff387230 */ /* 0x000fe40000004100 */
        /* <DEDUP_REMOVED lines=20> */
[----:B------:R-:W-:Y:S05]  /*0fe0*/  CALL.REL.NOINC `($__internal_23_$__cuda_sm20_rcp_rn_f32_slowpath) ;  /* 0x000000b000847944 */ /* 0x000fea0003c00000 */
[----:B------:R-:W-:Y:S05]  /*0ff0*/  BRA `(.L_x_2015) ;  /* 0x0000000000107947 */ /* 0x000fea0003800000 */
.L_x_2014:
[----:B------:R-:W0:Y:S02]  /*1000*/  MUFU.RCP R0, R35 ;  /* 0x0000002300007308 */ /* 0x000e240000001000 */
[----:B0-----:R-:W-:-:S04]  /*1010*/  FFMA R29, R35, R0, -1 ;  /* 0xbf800000231d7423 */ /* 0x001fc80000000000 */
[----:B------:R-:W-:-:S04]  /*1020*/  FADD.FTZ R29, -R29, -RZ ;  /* 0x800000ff1d1d7221 */ /* 0x000fc80000010100 */
[----:B------:R-:W-:-:S07]  /*1030*/  FFMA R0, R0, R29, R0 ;  /* 0x0000001d00007223 */ /* 0x000fce0000000000 */
.L_x_2015:
[----:B------:R-:W-:Y:S05]  /*1040*/  BSYNC B1 ;  /* 0x0000000000017941 */ /* 0x000fea0003800000 */
.L_x_2013:
        /* <DEDUP_REMOVED lines=22> */
[----:B------:R-:W-:Y:S05]  /*11b0*/  CALL.REL.NOINC `($__internal_23_$__cuda_sm20_rcp_rn_f32_slowpath) ;  /* 0x000000b000107944 */ /* 0x000fea0003c00000 */
[----:B------:R-:W-:Y:S05]  /*11c0*/  BRA `(.L_x_2018) ;  /* 0x0000000000107947 */ /* 0x000fea0003800000 */
.L_x_2017:
[----:B------:R-:W0:Y:S02]  /*11d0*/  MUFU.RCP R0, R35 ;  /* 0x0000002300007308 */ /* 0x000e240000001000 */
[----:B0-----:R-:W-:-:S04]  /*11e0*/  FFMA R29, R35, R0, -1 ;  /* 0xbf800000231d7423 */ /* 0x001fc80000000000 */
[----:B------:R-:W-:-:S04]  /*11f0*/  FADD.FTZ R29, -R29, -RZ ;  /* 0x800000ff1d1d7221 */ /* 0x000fc80000010100 */
[----:B------:R-:W-:-:S07]  /*1200*/  FFMA R0, R0, R29, R0 ;  /* 0x0000001d00007223 */ /* 0x000fce0000000000 */
.L_x_2018:
[----:B------:R-:W-:Y:S05]  /*1210*/  BSYNC B1 ;  /* 0x0000000000017941 */ /* 0x000fea0003800000 */
.L_x_2016:
[----:B------:R-:W-:Y:S01]  /*1220*/  HFMA2.MMA R34, -RZ, RZ, 0.96630859375, -0.0022525787353515625 ;  /* 0x3bbb989dff227435 */ /* 0x000fe200000001ff */
[----:B------:R-:W-:Y:S01]  /*1230*/  HADD2.F32 R44, -RZ, R44.H1_H1 ;  /* 0x3000002cff2c7230 */ /* 0x000fe20000004100 */
[----:B------:R-:W-:Y:S01]  /*1240*/  MOV R35, 0x437c0000 ;  /* 0x437c000000237802 */ /* 0x000fe20000000f00 */
[----:B------:R-:W-:Y:S01]  /*1250*/  HADD2.F32 R22, -RZ, R22.H1_H1 ;  /* 0x30000016ff167230 */ /* 0x000fe20000004100 */
        /* <DEDUP_REMOVED lines=20> */
[----:B------:R-:W-:Y:S01]  /*13a0*/  IMAD.MOV.U32 R0, RZ, RZ, R35 ;  /* 0x000000ffff007224 */ /* 0x000fe200078e0023 */
[----:B------:R-:W-:-:S07]  /*13b0*/  MOV R34, 0x13d0 ;  /* 0x000013d000227802 */ /* 0x000fce0000000f00 */
[----:B------:R-:W-:Y:S05]  /*13c0*/  CALL.REL.NOINC `($__internal_23_$__cuda_sm20_rcp_rn_f32_slowpath) ;  /* 0x000000ac008c7944 */ /* 0x000fea0003c00000 */
[----:B------:R-:W-:Y:S05]  /*13d0*/  BRA `(.L_x_2021) ;  /* 0x0000000000107947 */ /* 0x000fea0003800000 */
.L_x_2020:
[----:B------:R-:W0:Y:S02]  /*13e0*/  MUFU.RCP R0, R35 ;  /* 0x0000002300007308 */ /* 0x000e240000001000 */
[----:B0-----:R-:W-:-:S04]  /*13f0*/  FFMA R29, R35, R0, -1 ;  /* 0xbf800000231d7423 */ /* 0x001fc80000000000 */
[----:B------:R-:W-:-:S04]  /*1400*/  FADD.FTZ R29, -R29, -RZ ;  /* 0x800000ff1d1d7221 */ /* 0x000fc80000010100 */
[----:B------:R-:W-:-:S07]  /*1410*/  FFMA R0, R0, R29, R0 ;  /* 0x0000001d00007223 */ /* 0x000fce0000000000 */
.L_x_2021:
[----:B------:R-:W-:Y:S05]  /*1420*/  BSYNC B1 ;  /* 0x0000000000017941 */ /* 0x000fea0003800000 */
.L_x_2019:
[----:B------:R-:W-:Y:S01]  /*1430*/  HFMA2.MMA R34, -RZ, RZ, 0.96630859375, -0.0022525787353515625 ;  /* 0x3bbb989dff227435 */ /* 0x000fe200000001ff */
[----:B------:R-:W-:Y:S01]  /*1440*/  HADD2.F32 R45, -RZ, R24.H0_H0 ;  /* 0x20000018ff2d7230 */ /* 0x000fe20000004100 */
[----:B------:R-:W-:Y:S01]  /*1450*/  MOV R35, 0x437c0000 ;  /* 0x437c000000237802 */ /* 0x000fe20000000f00 */
[----:B------:R-:W-:Y:S01]  /*1460*/  FMUL R51, R44, R0 ;  /* 0x000000002c337220 */ /* 0x000fe20000400000 */
[----:B------:R-:W-:Y:S02]  /*1470*/  BSSY B1, `(.L_x_2022) ;  /* 0x0000018000017945 */ /* 0x000fe40003800000 */
[C---:B------:R-:W-:Y:S01]  /*1480*/  FMUL R29, R45.reuse, -1.7020000219345092773 ;  /* 0xbfd9db232d1d7820 */ /* 0x040fe20000400000 */
[----:B------:R-:W-:Y:S01]  /*1490*/  FMUL R51, R22, R51 ;  /* 0x0000003316337220 */ /* 0x000fe20000400000 */
        /* <DEDUP_REMOVED lines=15> */
[----:B------:R-:W-:Y:S05]  /*1590*/  CALL.REL.NOINC `($__internal_23_$__cuda_sm20_rcp_rn_f32_slowpath) ;  /* 0x000000ac00187944 */ /* 0x000fea0003c00000 */
[----:B------:R-:W-:Y:S05]  /*15a0*/  BRA `(.L_x_2024) ;  /* 0x0000000000107947 */ /* 0x000fea0003800000 */
.L_x_2023:
[----:B------:R-:W0:Y:S02]  /*15b0*/  MUFU.RCP R0, R35 ;  /* 0x0000002300007308 */ /* 0x000e240000001000 */
[----:B0-----:R-:W-:-:S04]  /*15c0*/  FFMA R22, R35, R0, -1 ;  /* 0xbf80000023167423 */ /* 0x001fc80000000000 */
[----:B------:R-:W-:-:S04]  /*15d0*/  FADD.FTZ R29, -R22, -RZ ;  /* 0x800000ff161d7221 */ /* 0x000fc80000010100 */
[----:B------:R-:W-:-:S07]  /*15e0*/  FFMA R0, R0, R29, R0 ;  /* 0x0000001d00007223 */ /* 0x000fce0000000000 */
.L_x_2024:
[----:B------:R-:W-:Y:S05]  /*15f0*/  BSYNC B1 ;  /* 0x0000000000017941 */ /* 0x000fea0003800000 */
.L_x_2022:
[----:B------:R-:W-:Y:S01]  /*1600*/  HADD2.F32 R22, -RZ, R24.H0_H0 ;  /* 0x20000018ff167230 */ /* 0x000fe20000004100 */
[----:B------:R-:W-:Y:S01]  /*1610*/  HFMA2.MMA R35, -RZ, RZ, 3.7421875, 0 ;  /* 0x437c0000ff237435 */ /* 0x000fe200000001ff */
[----:B------:R-:W-:Y:S01]  /*1620*/  IMAD.MOV.U32 R34, RZ, RZ, 0x3bbb989d ;  /* 0x3bbb989dff227424 */ /* 0x000fe200078e00ff */
[----:B------:R-:W-:Y:S01]  /*1630*/  BSSY B1, `(.L_x_2025) ;  /* 0x000001d000017945 */ /* 0x000fe20003800000 */
[----:B------:R-:W-:Y:S02]  /*1640*/  HADD2.F32 R46, -RZ, R40.H0_H0 ;  /* 0x20000028ff2e7230 */ /* 0x000fe40000004100 */
        /* <DEDUP_REMOVED lines=23> */
.L_x_2026:
[----:B------:R-:W0:Y:S02]  /*17c0*/  MUFU.RCP R0, R37 ;  /* 0x0000002500007308 */ /* 0x000e240000001000 */
[----:B0-----:R-:W-:-:S04]  /*17d0*/  FFMA R29, R37, R0, -1 ;  /* 0xbf800000251d7423 */ /* 0x001fc80000000000 */
[----:B------:R-:W-:-:S04]  /*17e0*/  FADD.FTZ R29, -R29, -RZ ;  /* 0x800000ff1d1d7221 */ /* 0x000fc80000010100 */
[----:B------:R-:W-:-:S07]  /*17f0*/  FFMA R0, R0, R29, R0 ;  /* 0x0000001d00007223 */ /* 0x000fce0000000000 */
.L_x_2027:
[----:B------:R-:W-:Y:S05]  /*1800*/  BSYNC B1 ;  /* 0x0000000000017941 */ /* 0x000fea0003800000 */
.L_x_2025:
        /* <DEDUP_REMOVED lines=22> */
[----:B------:R-:W-:Y:S05]  /*1970*/  CALL.REL.NOINC `($__internal_23_$__cuda_sm20_rcp_rn_f32_slowpath) ;  /* 0x000000a800207944 */ /* 0x000fea0003c00000 */
[----:B------:R-:W-:Y:S05]  /*1980*/  BRA `(.L_x_2030) ;  /* 0x0000000000107947 */ /* 0x000fea0003800000 */
.L_x_2029:
[----:B------:R-:W0:Y:S02]  /*1990*/  MUFU.RCP R0, R35 ;  /* 0x0000002300007308 */ /* 0x000e240000001000 */
[----:B0-----:R-:W-:-:S04]  /*19a0*/  FFMA R29, R35, R0, -1 ;  /* 0xbf800000231d7423 */ /* 0x001fc80000000000 */
[----:B------:R-:W-:-:S04]  /*19b0*/  FADD.FTZ R29, -R29, -RZ ;  /* 0x800000ff1d1d7221 */ /* 0x000fc80000010100 */
[----:B------:R-:W-:-:S07]  /*19c0*/  FFMA R0, R0, R29, R0 ;  /* 0x0000001d00007223 */ /* 0x000fce0000000000 */
.L_x_2030:
[----:B------:R-:W-:Y:S05]  /*19d0*/  BSYNC B1 ;  /* 0x0000000000017941 */ /* 0x000fea0003800000 */
.L_x_2028:
        /* <DEDUP_REMOVED lines=28> */
.L_x_2032:
[----:B------:R-:W0:Y:S02]  /*1ba0*/  MUFU.RCP R0, R35 ;  /* 0x0000002300007308 */ /* 0x000e240000001000 */
[----:B0-----:R-:W-:-:S04]  /*1bb0*/  FFMA R29, R35, R0, -1 ;  /* 0xbf800000231d7423 */ /* 0x001fc80000000000 */
[----:B------:R-:W-:-:S04]  /*1bc0*/  FADD.FTZ R29, -R29, -RZ ;  /* 0x800000ff1d1d7221 */ /* 0x000fc80000010100 */
[----:B------:R-:W-:-:S07]  /*1bd0*/  FFMA R0, R0, R29, R0 ;  /* 0x0000001d00007223 */ /* 0x000fce0000000000 */
.L_x_2033:
[----:B------:R-:W-:Y:S05]  /*1be0*/  BSYNC B1 ;  /* 0x0000000000017941 */ /* 0x000fea0003800000 */
.L_x_2031:
[----:B------:R-:W-:Y:S01]  /*1bf0*/  HFMA2.MMA R34, -RZ, RZ, 0.96630859375, -0.0022525787353515625 ;  /* 0x3bbb989dff227435 */ /* 0x000fe200000001ff */
[----:B------:R-:W-:Y:S01]  /*1c00*/  HADD2.F32 R45, -RZ, R20.H0_H0 ;  /* 0x20000014ff2d7230 */ /* 0x000fe20000004100 */
        /* <DEDUP_REMOVED lines=20> */
[----:B------:R-:W-:Y:S05]  /*1d50*/  CALL.REL.NOINC `($__internal_23_$__cuda_sm20_rcp_rn_f32_slowpath) ;  /* 0x000000a400287944 */ /* 0x000fea0003c00000 */
[----:B------:R-:W-:Y:S05]  /*1d60*/  BRA `(.L_x_2036) ;  /* 0x0000000000107947 */ /* 0x000fea0003800000 */
.L_x_2035:
[----:B------:R-:W0:Y:S02]  /*1d70*/  MUFU.RCP R0, R35 ;  /* 0x0000002300007308 */ /* 0x000e240000001000 */
[----:B0-----:R-:W-:-:S04]  /*1d80*/  FFMA R21, R35, R0, -1 ;  /* 0xbf80000023157423 */ /* 0x001fc80000000000 */
[----:B------:R-:W-:-:S04]  /*1d90*/  FADD.FTZ R21, -R21, -RZ ;  /* 0x800000ff15157221 */ /* 0x000fc80000010100 */
[----:B------:R-:W-:-:S07]  /*1da0*/  FFMA R0, R0, R21, R0 ;  /* 0x0000001500007223 */ /* 0x000fce0000000000 */
.L_x_2036:
[----:B------:R-:W-:Y:S05]  /*1db0*/  BSYNC B1 ;  /* 0x0000000000017941 */ /* 0x000fea0003800000 */
.L_x_2034:
        /* <DEDUP_REMOVED lines=16> */
[----:B------:R-:W-:-:S03]  /*1ec0*/  HADD2.F32 R0, -RZ, R43.H0_H0 ;  /* 0x2000002bff007230 */ /* 0x000fc60000004100 */
        /* <DEDUP_REMOVED lines=9> */
[----:B------:R-:W-:Y:S05]  /*1f60*/  CALL.REL.NOINC `($__internal_23_$__cuda_sm20_rcp_rn_f32_slowpath) ;  /* 0x000000a000a47944 */ /* 0x000fea0003c00000 */
[----:B------:R-:W-:Y:S05]  /*1f70*/  BRA `(.L_x_2039) ;  /* 0x0000000000107947 */ /* 0x000fea0003800000 */
.L_x_2038:
[----:B------:R-:W0:Y:S02]  /*1f80*/  MUFU.RCP R0, R37 ;  /* 0x0000002500007308 */ /* 0x000e240000001000 */
[----:B0-----:R-:W-:-:S04]  /*1f90*/  FFMA R29, R37, R0, -1 ;  /* 0xbf800000251d7423 */ /* 0x001fc80000000000 */
[----:B------:R-:W-:-:S04]  /*1fa0*/  FADD.FTZ R29, -R29, -RZ ;  /* 0x800000ff1d1d7221 */ /* 0x000fc80000010100 */
[----:B------:R-:W-:-:S07]  /*1fb0*/  FFMA R0, R0, R29, R0 ;  /* 0x0000001d00007223 */ /* 0x000fce0000000000 */
.L_x_2039:
[----:B------:R-:W-:Y:S05]  /*1fc0*/  BSYNC B1 ;  /* 0x0000000000017941 */ /* 0x000fea0003800000 */
.L_x_2037:
[----:B------:R-:W-:Y:S01]  /*1fd0*/  HFMA2.MMA R35, -RZ, RZ, 0.96630859375, -0.0022525787353515625 ;  /* 0x3bbb989dff237435 */ /* 0x000fe200000001ff */
[----:B------:R-:W-:Y:S01]  /*1fe0*/  HADD2.F32 R29, -RZ, R20.H1_H1 ;  /* 0x30000014ff1d7230 */ /* 0x000fe20000004100 */
        /* <DEDUP_REMOVED lines=22> */
.L_x_2041:
[----:B------:R-:W0:Y:S02]  /*2150*/  MUFU.RCP R0, R35 ;  /* 0x0000002300007308 */ /* 0x000e240000001000 */
[----:B0-----:R-:W-:-:S04]  /*2160*/  FFMA R29, R35, R0, -1 ;  /* 0xbf800000231d7423 */ /* 0x001fc80000000000 */
[----:B------:R-:W-:-:S04]  /*2170*/  FADD.FTZ R29, -R29, -RZ ;  /* 0x800000ff1d1d7221 */ /* 0x000fc80000010100 */
[----:B------:R-:W-:-:S07]  /*2180*/  FFMA R0, R0, R29, R0 ;  /* 0x0000001d00007223 */ /* 0x000fce0000000000 */
.L_x_2042:
[----:B------:R-:W-:Y:S05]  /*2190*/  BSYNC B1 ;  /* 0x0000000000017941 */ /* 0x000fea0003800000 */
.L_x_2040:
[----:B------:R-:W-:Y:S01]  /*21a0*/  HADD2.F32 R20, -RZ, R20.H1_H1 ;  /* 0x30000014ff147230 */ /* 0x000fe20000004100 */
[----:B------:R-:W-:Y:S01]  /*21b0*/  HFMA2.MMA R35, -RZ, RZ, 3.7421875, 0 ;  /* 0x437c0000ff237435 */ /* 0x000fe200000001ff */
[----:B------:R-:W-:Y:S01]  /*21c0*/  IMAD.MOV.U32 R34, RZ, RZ, 0x3bbb989d ;  /* 0x3bbb989dff227424 */ /* 0x000fe200078e00ff */
[----:B------:R-:W-:Y:S01]  /*21d0*/  BSSY B1, `(.L_x_2043) ;  /* 0x000001d000017945 */ /* 0x000fe20003800000 */
[----:B------:R-:W-:Y:S02]  /*21e0*/  HADD2.F32 R23, -RZ, R23.H1_H1 ;  /* 0x30000017ff177230 */ /* 0x000fe40000004100 */
[----:B------:R-:W-:Y:S01]  /*21f0*/  FMUL R29, R20, -1.7020000219345092773 ;  /* 0xbfd9db23141d7820 */ /* 0x000fe20000400000 */
[----:B------:R-:W-:-:S03]  /*2200*/  HADD2.F32 R43, -RZ, R43.H1_H1 ;  /* 0x3000002bff2b7230 */ /* 0x000fc60000004100 */
        /* <DEDUP_REMOVED lines=21> */
.L_x_2044:
[----:B------:R-:W0:Y:S02]  /*2360*/  MUFU.RCP R0, R35 ;  /* 0x0000002300007308 */ /* 0x000e240000001000 */
[----:B0-----:R-:W-:-:S04]  /*2370*/  FFMA R29, R35, R0, -1 ;  /* 0xbf800000231d7423 */ /* 0x001fc80000000000 */
[----:B------:R-:W-:-:S04]  /*2380*/  FADD.FTZ R29, -R29, -RZ ;  /* 0x800000ff1d1d7221 */ /* 0x000fc80000010100 */
[----:B------:R-:W-:-:S07]  /*2390*/  FFMA R0, R0, R29, R0 ;  /* 0x0000001d00007223 */ /* 0x000fce0000000000 */
.L_x_2045:
[----:B------:R-:W-:Y:S05]  /*23a0*/  BSYNC B1 ;  /* 0x0000000000017941 */ /* 0x000fea0003800000 */
.L_x_2043:
        /* <DEDUP_REMOVED lines=24> */
.L_x_2047:
[----:B------:R-:W0:Y:S02]  /*2530*/  MUFU.RCP R0, R35 ;  /* 0x0000002300007308 */ /* 0x000e240000001000 */
[----:B0-----:R-:W-:-:S04]  /*2540*/  FFMA R20, R35, R0, -1 ;  /* 0xbf80000023147423 */ /* 0x001fc80000000000 */
[----:B------:R-:W-:-:S04]  /*2550*/  FADD.FTZ R29, -R20, -RZ ;  /* 0x800000ff141d7221 */ /* 0x000fc80000010100 */
[----:B------:R-:W-:-:S07]  /*2560*/  FFMA R0, R0, R29, R0 ;  /* 0x0000001d00007223 */ /* 0x000fce0000000000 */
.L_x_2048:
[----:B------:R-:W-:Y:S05]  /*2570*/  BSYNC B1 ;  /* 0x0000000000017941 */ /* 0x000fea0003800000 */
.L_x_2046:
[----:B------:R-:W-:Y:S01]  /*2580*/  HFMA2.MMA R34, -RZ, RZ, 0.96630859375, -0.0022525787353515625 ;  /* 0x3bbb989dff227435 */ /* 0x000fe200000001ff */
[----:B------:R-:W-:Y:S01]  /*2590*/  HADD2.F32 R20, -RZ, R28.H0_H0 ;  /* 0x2000001cff147230 */ /* 0x000fe20000004100 */
[----:B------:R-:W-:Y:S01]  /*25a0*/  MOV R35, 0x437c0000 ;  /* 0x437c000000237802 */ /* 0x000fe20000000f00 */
[----:B------:R-:W-:Y:S01]  /*25b0*/  HADD2.F32 R43, -RZ, R19.H0_H0 ;  /* 0x20000013ff2b7230 */ /* 0x000fe20000004100 */
        /* <DEDUP_REMOVED lines=24> */
.L_x_2050:
[----:B------:R-:W0:Y:S02]  /*2740*/  MUFU.RCP R0, R35 ;  /* 0x0000002300007308 */ /* 0x000e240000001000 */
[----:B0-----:R-:W-:-:S04]  /*2750*/  FFMA R29, R35, R0, -1 ;  /* 0xbf800000231d7423 */ /* 0x001fc80000000000 */
[----:B------:R-:W-:-:S04]  /*2760*/  FADD.FTZ R29, -R29, -RZ ;  /* 0x800000ff1d1d7221 */ /* 0x000fc80000010100 */
[----:B------:R-:W-:-:S07]  /*2770*/  FFMA R0, R0, R29, R0 ;  /* 0x0000001d00007223 */ /* 0x000fce0000000000 */
.L_x_2051:
[----:B------:R-:W-:Y:S05]  /*2780*/  BSYNC B1 ;  /* 0x0000000000017941 */ /* 0x000fea0003800000 */
.L_x_2049:
        /* <DEDUP_REMOVED lines=24> */
.L_x_2053:
[----:B------:R-:W0:Y:S02]  /*2910*/  MUFU.RCP R0, R35 ;  /* 0x0000002300007308 */ /* 0x000e240000001000 */
[----:B0-----:R-:W-:-:S04]  /*2920*/  FFMA R29, R35, R0, -1 ;  /* 0xbf800000231d7423 */ /* 0x001fc80000000000 */
[----:B------:R-:W-:-:S04]  /*2930*/  FADD.FTZ R29, -R29, -RZ ;  /* 0x800000ff1d1d7221 */ /* 0x000fc80000010100 */
[----:B------:R-:W-:-:S07]  /*2940*/  FFMA R0, R0, R29, R0 ;  /* 0x0000001d00007223 */ /* 0x000fce0000000000 */
.L_x_2054:
[----:B------:R-:W-:Y:S05]  /*2950*/  BSYNC B1 ;  /* 0x0000000000017941 */ /* 0x000fea0003800000 */
.L_x_2052:
        /* <DEDUP_REMOVED lines=27> */
[----:B------:R-:W-:Y:S01]  /*2b10*/  MOV R45, R0 ;  /* 0x00000000002d7202 */ /* 0x000fe20000000f00 */
[----:B------:R-:W-:Y:S06]  /*2b20*/  BRA `(.L_x_2057) ;  /* 0x0000000000107947 */ /* 0x000fec0003800000 */
.L_x_2056:
[----:B------:R-:W0:Y:S02]  /*2b30*/  MUFU.RCP R45, R54 ;  /* 0x00000036002d7308 */ /* 0x000e240000001000 */
[----:B0-----:R-:W-:-:S04]  /*2b40*/  FFMA R0, R54, R45, -1 ;  /* 0xbf80000036007423 */ /* 0x001fc8000000002d */
[----:B------:R-:W-:-:S04]  /*2b50*/  FADD.FTZ R0, -R0, -RZ ;  /* 0x800000ff00007221 */ /* 0x000fc80000010100 */
[----:B------:R-:W-:-:S07]  /*2b60*/  FFMA R45, R45, R0, R45 ;  /* 0x000000002d2d7223 */ /* 0x000fce000000002d */
.L_x_2057:
[----:B------:R-:W-:Y:S05]  /*2b70*/  BSYNC B1 ;  /* 0x0000000000017941 */ /* 0x000fea0003800000 */
.L_x_2055:
[----:B------:R-:W-:Y:S01]  /*2b80*/  ULDC.64 UR14, c[0x0][0x220] ;  /* 0x00008800000e7ab9 */ /* 0x000fe20000000a00 */
[----:B------:R-:W-:Y:S01]  /*2b90*/  SHF.L.U64.HI R27, R18, 0x1, R17 ;  /* 0x00000001121b7819 */ /* 0x000fe20000010211 */
[----:B------:R-:W-:Y:S01]  /*2ba0*/  FMUL R41, R56, UR6 ;  /* 0x0000000638297c20 */ /* 0x000fe20008400000 */
[----:B------:R-:W-:Y:S01]  /*2bb0*/  LEA R17, P0, R36, UR14, 0x5 ;  /* 0x0000000e24117c11 */ /* 0x000fe2000f8028ff */
[----:B------:R-:W-:Y:S01]  /*2bc0*/  FMUL R39, R55, UR6 ;  /* 0x0000000637277c20 */ /* 0x000fe20008400000 */
[----:B------:R-:W-:Y:S01]  /*2bd0*/  SHF.L.U32 R44, R18, 0x1, RZ ;  /* 0x00000001122c7819 */ /* 0x000fe200000006ff */
[----:B------:R-:W-:Y:S01]  /*2be0*/  FMUL R59, R46, UR6 ;  /* 0x000000062e3b7c20 */ /* 0x000fe20008400000 */
[----:B------:R-:W-:Y:S01]  /*2bf0*/  LEA.HI.X R18, R36, UR15, R33, 0x5, P0 ;  /* 0x0000000f24127c11 */ /* 0x000fe200080f2c21 */
[----:B------:R-:W-:Y:S01]  /*2c00*/  FMUL R54, R40, UR6 ;  /* 0x0000000628367c20 */ /* 0x000fe20008400000 */
[----:B------:R-:W-:Y:S01]  /*2c10*/  F2FP.SATFINITE.E4M3.F32.PACK_AB_MERGE_C R41, RZ, R41, RZ ;  /* 0x00000029ff29723e */ /* 0x000fe200048070ff */
[----:B------:R-:W-:Y:S01]  /*2c20*/  FMUL R0, R47, UR6 ;  /* 0x000000062f007c20 */ /* 0x000fe20008400000 */
[----:B------:R-:W-:Y:S01]  /*2c30*/  IADD3 R34, P0, R44, R17, RZ ;  /* 0x000000112c227210 */ /* 0x000fe20007f1e0ff */
[----:B------:R-:W-:Y:S01]  /*2c40*/  FMUL R29, R48, UR6 ;  /* 0x00000006301d7c20 */ /* 0x000fe20008400000 */
[----:B------:R-:W-:Y:S01]  /*2c50*/  F2FP.SATFINITE.E4M3.F32.PACK_AB_MERGE_C R39, RZ, R39, RZ ;  /* 0x00000027ff27723e */ /* 0x000fe200048070ff */
[----:B------:R-:W-:Y:S01]  /*2c60*/  FMUL R60, R49, UR6 ;  /* 0x00000006313c7c20 */ /* 0x000fe20008400000 */
[----:B------:R-:W-:Y:S01]  /*2c70*/  IADD3.X R35, R27, R18, RZ, P0, !PT ;  /* 0x000000121b237210 */ /* 0x000fe200007fe4ff */
[----:B------:R-:W-:Y:S01]  /*2c80*/  FMUL R28, R28, R45 ;  /* 0x0000002d1c1c7220 */ /* 0x000fe20000400000 */
[----:B------:R-:W-:Y:S01]  /*2c90*/  PRMT R43, R39, 0x7604, R41 ;  /* 0x00007604272b7816 */ /* 0x000fe20000000029 */
[----:B------:R-:W-:Y:S01]  /*2ca0*/  FMUL R45, R51, UR6 ;  /* 0x00000006332d7c20 */ /* 0x000fe20008400000 */
[----:B------:R-:W-:Y:S01]  /*2cb0*/  F2FP.SATFINITE.E4M3.F32.PACK_AB_MERGE_C R59, RZ, R59, RZ ;  /* 0x0000003bff3b723e */ /* 0x000fe200048070ff */
[----:B------:R-:W-:Y:S01]  /*2cc0*/  UIMAD UR14, UR5, 0x5, URZ ;  /* 0x00000005050e78a4 */ /* 0x000fe2000f8e023f */
[----:B------:R-:W-:Y:S01]  /*2cd0*/  IADD3 R36, P0, R34, UR12, RZ ;  /* 0x0000000c22247c10 */ /* 0x000fe2000ff1e0ff */
[----:B------:R0:W-:Y:S01]  /*2ce0*/  STG.E.U16 desc[UR8][R34.64], R43 ;  /* 0x0000002b22007986 */ /* 0x0001e2000c101508 */
[----:B------:R-:W-:-:S02]  /*2cf0*/  F2FP.SATFINITE.E4M3.F32.PACK_AB_MERGE_C R54, RZ, R54, RZ ;  /* 0x00000036ff36723e */ /* 0x000fc400048070ff */
[----:B------:R-:W-:Y:S02]  /*2d00*/  IADD3.X R37, R35, UR13, RZ, P0, !PT ;  /* 0x0000000d23257c10 */ /* 0x000fe400087fe4ff */
[----:B------:R-:W-:Y:S02]  /*2d10*/  PRMT R61, R54, 0x7604, R59 ;  /* 0x00007604363d7816 */ /* 0x000fe4000000003b */
[----:B------:R-:W-:Y:S02]  /*2d20*/  F2FP.SATFINITE.E4M3.F32.PACK_AB_MERGE_C R0, RZ, R0, RZ ;  /* 0x00000000ff00723e */ /* 0x000fe400048070ff */
[----:B------:R-:W-:Y:S01]  /*2d30*/  F2FP.SATFINITE.E4M3.F32.PACK_AB_MERGE_C R29, RZ, R29, RZ ;  /* 0x0000001dff1d723e */ /* 0x000fe200048070ff */
[----:B------:R1:W-:Y:S01]  /*2d40*/  STG.E.U16 desc[UR8][R36.64], R61 ;  /* 0x0000003d24007986 */ /* 0x0003e2000c101508 */
[----:B------:R-:W-:Y:S01]  /*2d50*/  FMNMX R56, RZ, |R56|, !PT ;  /* 0x40000038ff387209 */ /* 0x000fe20007800000 */
[----:B0-----:R-:W0:Y:S01]  /*2d60*/  LDC.64 R42, c[0x0][0x248] ;  /* 0x00009200ff2a7b82 */ /* 0x001e220000000a00 */
[----:B------:R-:W-:-:S02]  /*2d70*/  IADD3 R34, P0, R34, UR7, RZ ;  /* 0x0000000722227c10 */ /* 0x000fc4000ff1e0ff */
[----:B------:R-:W-:Y:S02]  /*2d80*/  PRMT R63, R29, 0x7604, R0 ;  /* 0x000076041d3f7816 */ /* 0x000fe40000000000 */
[----:B------:R-:W-:Y:S02]  /*2d90*/  IADD3.X R35, R35, UR10, RZ, P0, !PT ;  /* 0x0000000a23237c10 */ /* 0x000fe400087fe4ff */
[----:B------:R-:W-:Y:S02]  /*2da0*/  FMNMX R55, |R55|, R56, !PT ;  /* 0x0000003837377209 */ /* 0x000fe40007800200 */
[----:B------:R-:W-:Y:S01]  /*2db0*/  LOP3.LUT R41, R41, 0xff, RZ, 0xc0, !PT ;  /* 0x000000ff29297812 */ /* 0x000fe200078ec0ff */
[----:B-1----:R-:W-:Y:S01]  /*2dc0*/  FMUL R61, R50, UR6 ;  /* 0x00000006323d7c20 */ /* 0x002fe20008400000 */
[----:B------:R1:W-:Y:S01]  /*2dd0*/  STG.E.U16 desc[UR8][R34.64], R63 ;  /* 0x0000003f22007986 */ /* 0x0003e2000c101508 */
[----:B------:R-:W-:Y:S02]  /*2de0*/  IADD3 R36, P0, R36, UR7, RZ ;  /* 0x0000000724247c10 */ /* 0x000fe4000ff1e0ff */
[----:B------:R-:W-:Y:S01]  /*2df0*/  FMNMX R55, |R46|, R55, !PT ;  /* 0x000000372e377209 */ /* 0x000fe20007800200 */
[----:B------:R-:W-:Y:S01]  /*2e00*/  FMUL R46, R24, UR6 ;  /* 0x00000006182e7c20 */ /* 0x000fe20008400000 */
[----:B------:R-:W-:-:S02]  /*2e10*/  IADD3.X R37, R37, UR10, RZ, P0, !PT ;  /* 0x0000000a25257c10 */ /* 0x000fc400087fe4ff */
[----:B------:R-:W-:Y:S02]  /*2e20*/  LOP3.LUT R56, R59, 0xffff, RZ, 0xc0, !PT ;  /* 0x0000ffff3b387812 */ /* 0x000fe400078ec0ff */
[----:B------:R-:W-:Y:S02]  /*2e30*/  F2FP.SATFINITE.E4M3.F32.PACK_AB_MERGE_C R46, RZ, R46, RZ ;  /* 0x0000002eff2e723e */ /* 0x000fe400048070ff */
[----:B------:R-:W-:Y:S02]  /*2e40*/  PRMT R59, R56, 0x7604, R41 ;  /* 0x00007604383b7816 */ /* 0x000fe40000000029 */
[----:B-1----:R-:W-:Y:S02]  /*2e50*/  F2FP.SATFINITE.E4M3.F32.PACK_AB_MERGE_C R34, RZ, R60, RZ ;  /* 0x0000003cff22723e */ /* 0x002fe400048070ff */
[----:B------:R-:W-:Y:S02]  /*2e60*/  F2FP.SATFINITE.E4M3.F32.PACK_AB_MERGE_C R35, RZ, R61, RZ ;  /* 0x0000003dff23723e */ /* 0x000fe400048070ff */
[----:B------:R-:W-:-:S02]  /*2e70*/  FMNMX R60, |R40|, R55, !PT ;  /* 0x00000037283c7209 */ /* 0x000fc40007800200 */
[----:B------:R-:W-:Y:S02]  /*2e80*/  PRMT R61, R35, 0x7604, R34 ;  /* 0x00007604233d7816 */ /* 0x000fe40000000022 */
[----:B------:R-:W-:Y:S02]  /*2e90*/  LOP3.LUT R56, R39, 0xff, RZ, 0xc0, !PT ;  /* 0x000000ff27387812 */ /* 0x000fe400078ec0ff */
[----:B------:R-:W-:Y:S01]  /*2ea0*/  LOP3.LUT R39, R54, 0xffff, RZ, 0xc0, !PT ;  /* 0x0000ffff36277812 */ /* 0x000fe200078ec0ff */
[----:B------:R1:W-:Y:S01]  /*2eb0*/  STG.E.U16 desc[UR8][R36.64], R61 ;  /* 0x0000003d24007986 */ /* 0x0003e2000c101508 */
[----:B------:R-:W-:Y:S02]  /*2ec0*/  FMNMX R47, |R47|, R60, !PT ;  /* 0x0000003c2f2f7209 */ /* 0x000fe40007800200 */
[----:B------:R-:W-:Y:S02]  /*2ed0*/  PRMT R56, R39, 0x7604, R56 ;  /* 0x0000760427387816 */ /* 0x000fe40000000038 */
[----:B------:R-:W-:Y:S01]  /*2ee0*/  FMNMX R48, |R48|, R47, !PT ;  /* 0x0000002f30307209 */ /* 0x000fe20007800200 */
[----:B------:R-:W-:-:S05]  /*2ef0*/  FMUL R47, R20, UR6 ;  /* 0x00000006142f7c20 */ /* 0x000fca0008400000 */
[----:B------:R-:W-:Y:S01]  /*2f00*/  F2FP.SATFINITE.E4M3.F32.PACK_AB_MERGE_C R47, RZ, R47, RZ ;  /* 0x0000002fff2f723e */ /* 0x000fe200048070ff */
[----:B-1----:R-:W-:Y:S01]  /*2f10*/  FMUL R36, R19, R28 ;  /* 0x0000001c13247220 */ /* 0x002fe20000400000 */
[----:B------:R-:W-:Y:S01]  /*2f20*/  FMUL R28, R52, UR6 ;  /* 0x00000006341c7c20 */ /* 0x000fe20008400000 */
[----:B0-----:R-:W-:Y:S02]  /*2f30*/  IADD3 R19, P0, R17, R42, RZ ;  /* 0x0000002a11137210 */ /* 0x001fe40007f1e0ff */
[----:B------:R-:W-:Y:S02]  /*2f40*/  FMUL R39, R36, UR6 ;  /* 0x0000000624277c20 */ /* 0x000fe40008400000 */
[----:B------:R-:W-:Y:S02]  /*2f50*/  F2FP.SATFINITE.E4M3.F32.PACK_AB_MERGE_C R37, RZ, R28, RZ ;  /* 0x0000001cff25723e */ /* 0x000fe400048070ff */
[----:B------:R-:W-:Y:S02]  /*2f60*/  IADD3.X R28, R18, R43, RZ, P0, !PT ;  /* 0x0000002b121c7210 */ /* 0x000fe400007fe4ff */
[----:B------:R-:W-:-:S02]  /*2f70*/  IADD3 R44, P0, R19, R44, RZ ;  /* 0x0000002c132c7210 */ /* 0x000fc40007f1e0ff */
[----:B------:R-:W-:Y:S02]  /*2f80*/  F2FP.SATFINITE.E4M3.F32.PACK_AB_MERGE_C R43, RZ, R45, RZ ;  /* 0x0000002dff2b723e */ /* 0x000fe400048070ff */
[----:B------:R-:W-:Y:S01]  /*2f90*/  IADD3.X R45, R28, R27, RZ, P0, !PT ;  /* 0x0000001b1c2d7210 */ /* 0x000fe200007fe4ff */
[----:B------:R-:W-:Y:S01]  /*2fa0*/  FMUL R27, R22, UR6 ;  /* 0x00000006161b7c20 */ /* 0x000fe20008400000 */
[----:B------:R-:W-:Y:S02]  /*2fb0*/  PRMT R61, R43, 0x7604, R37 ;  /* 0x000076042b3d7816 */ /* 0x000fe40000000025 */
[----:B------:R-:W-:Y:S02]  /*2fc0*/  LOP3.LUT R37, R37, 0xff, RZ, 0xc0, !PT ;  /* 0x000000ff25257812 */ /* 0x000fe400078ec0ff */
[----:B------:R-:W-:Y:S01]  /*2fd0*/  F2FP.SATFINITE.E4M3.F32.PACK_AB_MERGE_C R55, RZ, R27, RZ ;  /* 0x0000001bff37723e */ /* 0x000fe200048070ff */
[----:B------:R0:W-:Y:S01]  /*2fe0*/  STG.E.U16 desc[UR8][R44.64], R61 ;  /* 0x0000003d2c007986 */ /* 0x0001e2000c101508 */
[----:B------:R-:W-:-:S02]  /*2ff0*/  IADD3 R27, P1, R26, UR7, RZ ;  /* 0x000000071a1b7c10 */ /* 0x000fc4000ff3e0ff */
[----:B------:R-:W-:Y:S02]  /*3000*/  LOP3.LUT R26, R55, 0xffff, RZ, 0xc0, !PT ;  /* 0x0000ffff371a7812 */ /* 0x000fe400078ec0ff */
[----:B------:R-:W-:Y:S02]  /*3010*/  IADD3 R40, P0, R44, UR12, RZ ;  /* 0x0000000c2c287c10 */ /* 0x000fe4000ff1e0ff */
[----:B------:R-:W-:Y:S02]  /*3020*/  LOP3.LUT R54, R43, 0xff, RZ, 0xc0, !PT ;  /* 0x000000ff2b367812 */ /* 0x000fe400078ec0ff */
[----:B------:R-:W-:Y:S02]  /*3030*/  IADD3.X R41, R45, UR13, RZ, P0, !PT ;  /* 0x0000000d2d297c10 */ /* 0x000fe400087fe4ff */
[----:B------:R-:W-:Y:S02]  /*3040*/  FMNMX R43, |R49|, R48, !PT ;  /* 0x00000030312b7209 */ /* 0x000fe40007800200 */
[----:B0-----:R-:W-:-:S02]  /*3050*/  PRMT R61, R46, 0x7604, R55 ;  /* 0x000076042e3d7816 */ /* 0x001fc40000000037 */
[----:B------:R-:W-:Y:S01]  /*3060*/  PRMT R55, R26, 0x7604, R37 ;  /* 0x000076041a377816 */ /* 0x000fe20000000025 */
[----:B------:R-:W-:Y:S01]  /*3070*/  FMUL R26, R21, UR6 ;  /* 0x00000006151a7c20 */ /* 0x000fe20008400000 */
[----:B------:R-:W-:Y:S01]  /*3080*/  LOP3.LUT R37, R46, 0xffff, RZ, 0xc0, !PT ;  /* 0x0000ffff2e257812 */ /* 0x000fe200078ec0ff */
[----:B------:R-:W-:Y:S01]  /*3090*/  FMUL R46, R23, UR6 ;  /* 0x00000006172e7c20 */ /* 0x000fe20008400000 */
[----:B------:R-:W-:Y:S01]  /*30a0*/  IADD3 R44, P0, R44, UR7, RZ ;  /* 0x000000072c2c7c10 */ /* 0x000fe2000ff1e0ff */
[----:B------:R0:W-:Y:S01]  /*30b0*/  STG.E.U16 desc[UR8][R40.64], R61 ;  /* 0x0000003d28007986 */ /* 0x0001e2000c101508 */
[----:B------:R-:W-:Y:S02]  /*30c0*/  PRMT R54, R37, 0x7604, R54 ;  /* 0x0000760425367816 */ /* 0x000fe40000000036 */
[----:B------:R-:W-:Y:S01]  /*30d0*/  F2FP.SATFINITE.E4M3.F32.PACK_AB_MERGE_C R37, RZ, R26, RZ ;  /* 0x0000001aff25723e */ /* 0x000fe200048070ff */
[----:B------:R-:W-:Y:S01]  /*30e0*/  VIADD R26, R70, 0x1e ;  /* 0x0000001e461a7836 */ /* 0x000fe20000000000 */
[----:B------:R-:W-:-:S02]  /*30f0*/  F2FP.SATFINITE.E4M3.F32.PACK_AB_MERGE_C R46, RZ, R46, RZ ;  /* 0x0000002eff2e723e */ /* 0x000fc400048070ff */
[----:B------:R-:W-:Y:S02]  /*3100*/  IADD3.X R45, R45, UR10, RZ, P0, !PT ;  /* 0x0000000a2d2d7c10 */ /* 0x000fe400087fe4ff */
[----:B------:R-:W-:Y:S02]  /*3110*/  LOP3.LUT R26, R26, 0x1f, RZ, 0xc0, !PT ;  /* 0x0000001f1a1a7812 */ /* 0x000fe400078ec0ff */
[----:B------:R-:W-:Y:S02]  /*3120*/  IADD3.X R25, R25, UR10, RZ, P1, !PT ;  /* 0x0000000a19197c10 */ /* 0x000fe40008ffe4ff */
[----:B0-----:R-:W-:Y:S02]  /*3130*/  PRMT R61, R46, 0x7604, R37 ;  /* 0x000076042e3d7816 */ /* 0x001fe40000000025 */
[----:B------:R-:W-:Y:S02]  /*3140*/  FMNMX R43, |R50|, R43, !PT ;  /* 0x0000002b322b7209 */ /* 0x000fe40007800200 */
[----:B------:R-:W-:Y:S01]  /*3150*/  F2FP.SATFINITE.E4M3.F32.PACK_AB_MERGE_C R48, RZ, R39, RZ ;  /* 0x00000027ff30723e */ /* 0x000fe200048070ff */
[----:B------:R0:W-:Y:S01]  /*3160*/  STG.E.U16 desc[UR8][R44.64], R61 ;  /* 0x0000003d2c007986 */ /* 0x0001e2000c101508 */
[----:B------:R-:W-:-:S04]  /*3170*/  FMNMX R52, |R52|, R43, !PT ;  /* 0x0000002b34347209 */ /* 0x000fc80007800200 */
[----:B------:R-:W-:Y:S02]  /*3180*/  FMNMX R51, |R51|, R52, !PT ;  /* 0x0000003433337209 */ /* 0x000fe40007800200 */
[----:B0-----:R-:W-:Y:S02]  /*3190*/  IADD3 R44, P0, R40, UR7, RZ ;  /* 0x00000007282c7c10 */ /* 0x001fe4000ff1e0ff */
[----:B------:R-:W-:Y:S02]  /*31a0*/  IADD3 R40, P1, R26, R27, RZ ;  /* 0x0000001b1a287210 */ /* 0x000fe40007f3e0ff */
[----:B------:R-:W-:Y:S02]  /*31b0*/  IADD3.X R45, R41, UR10, RZ, P0, !PT ;  /* 0x0000000a292d7c10 */ /* 0x000fe400087fe4ff */
[----:B------:R-:W-:Y:S02]  /*31c0*/  IADD3 R49, P0, R38, UR11, RZ ;  /* 0x0000000b26317c10 */ /* 0x000fe4000ff1e0ff */
[----:B------:R-:W-:-:S02]  /*31d0*/  IADD3.X R41, RZ, R25, RZ, P1, !PT ;  /* 0x00000019ff297210 */ /* 0x000fc40000ffe4ff */
[----:B------:R-:W-:Y:S02]  /*31e0*/  IADD3.X R50, R53, UR4, RZ, P0, !PT ;  /* 0x0000000435327c10 */ /* 0x000fe400087fe4ff */
[----:B------:R-:W-:Y:S01]  /*31f0*/  IADD3 R64, P0, P1, R49, UR11, R26 ;  /* 0x0000000b31407c10 */ /* 0x000fe2000f91e01a */
[----:B------:R-:W-:Y:S01]  /*3200*/  IMAD.WIDE.U32 R38, R42, 0x5, R40 ;  /* 0x000000052a267825 */ /* 0x000fe200078e0028 */
[----:B------:R-:W-:Y:S02]  /*3210*/  IADD3 R60, P2, R40, UR7, RZ ;  /* 0x00000007283c7c10 */ /* 0x000fe4000ff5e0ff */
[----:B------:R-:W-:Y:S02]  /*3220*/  PRMT R61, R48, 0x7604, R47 ;  /* 0x00007604303d7816 */ /* 0x000fe4000000002f */
[----:B------:R-:W-:Y:S02]  /*3230*/  IADD3.X R65, R50, UR4, RZ, P0, P1 ;  /* 0x0000000432417c10 */ /* 0x000fe400087e24ff */
[----:B------:R-:W-:Y:S01]  /*3240*/  LEA R40, P0, R64, R3, 0x2 ;  /* 0x0000000340287211 */ /* 0x000fe200078010ff */
[----:B------:R0:W-:Y:S01]  /*3250*/  STG.E.U16 desc[UR8][R44.64], R61 ;  /* 0x0000003d2c007986 */ /* 0x0001e2000c101508 */
[----:B------:R-:W-:-:S02]  /*3260*/  IADD3.X R63, R41, UR10, RZ, P2, !PT ;  /* 0x0000000a293f7c10 */ /* 0x000fc400097fe4ff */
[----:B------:R-:W-:Y:S02]  /*3270*/  SHF.L.U32 R53, R60, 0x2, RZ ;  /* 0x000000023c357819 */ /* 0x000fe400000006ff */
[----:B------:R-:W-:Y:S02]  /*3280*/  LEA.HI.X R41, R64, R4, R65, 0x2, P0 ;  /* 0x0000000440297211 */ /* 0x000fe400000f1441 */
[----:B------:R-:W-:Y:S02]  /*3290*/  SHF.L.U64.HI R60, R60, 0x2, R63 ;  /* 0x000000023c3c7819 */ /* 0x000fe4000001023f */
[----:B------:R-:W-:Y:S01]  /*32a0*/  IADD3 R42, P1, R53, R8, RZ ;  /* 0x00000008352a7210 */ /* 0x000fe20007f3e0ff */
[----:B------:R-:W5:Y:S01]  /*32b0*/  LDG.E R69, desc[UR8][R40.64] ;  /* 0x0000000828457981 */ /* 0x000f62000c1e1900 */
[----:B------:R-:W-:Y:S02]  /*32c0*/  IADD3 R39, R39, UR14, RZ ;  /* 0x0000000e27277c10 */ /* 0x000fe4000fffe0ff */
[----:B0-----:R-:W-:Y:S01]  /*32d0*/  IADD3 R44, P0, R53, R6, RZ ;  /* 0x00000006352c7210 */ /* 0x001fe20007f1e0ff */
[----:B------:R-:W-:Y:S01]  /*32e0*/  IMAD.SHL.U32 R53, R38, 0x4, RZ ;  /* 0x0000000426357824 */ /* 0x000fe200078e00ff */
[----:B------:R-:W-:-:S02]  /*32f0*/  IADD3.X R43, R60, R9, RZ, P1, !PT ;  /* 0x000000093c2b7210 */ /* 0x000fc40000ffe4ff */
[----:B------:R-:W-:Y:S02]  /*3300*/  IADD3.X R45, R60, R7, RZ, P0, !PT ;  /* 0x000000073c2d7210 */ /* 0x000fe400007fe4ff */
[----:B------:R-:W-:Y:S01]  /*3310*/  SHF.L.U64.HI R52, R38, 0x2, R39 ;  /* 0x0000000226347819 */ /* 0x000fe20000010227 */
[----:B------:R0:W5:Y:S01]  /*3320*/  LDG.E R65, desc[UR8][R42.64] ;  /* 0x000000082a417981 */ /* 0x000162000c1e1900 */
[----:B------:R-:W-:-:S03]  /*3330*/  IADD3 R38, P0, R40, UR11, RZ ;  /* 0x0000000b28267c10 */ /* 0x000fc6000ff1e0ff */
[----:B------:R-:W5:Y:S01]  /*3340*/  LDG.E R44, desc[UR8][R44.64] ;  /* 0x000000082c2c7981 */ /* 0x000f62000c1e1900 */
[----:B------:R-:W-:Y:S02]  /*3350*/  IADD3.X R39, R41, UR4, RZ, P0, !PT ;  /* 0x0000000429277c10 */ /* 0x000fe400087fe4ff */
[----:B0-----:R-:W-:-:S03]  /*3360*/  IADD3 R42, P0, R38, UR11, RZ ;  /* 0x0000000b262a7c10 */ /* 0x001fc6000ff1e0ff */
[----:B------:R0:W5:Y:S01]  /*3370*/  LDG.E R66, desc[UR8][R38.64] ;  /* 0x0000000826427981 */ /* 0x000162000c1e1900 */
[----:B------:R-:W-:Y:S02]  /*3380*/  IADD3.X R43, R39, UR4, RZ, P0, !PT ;  /* 0x00000004272b7c10 */ /* 0x000fe400087fe4ff */
[----:B------:R-:W-:-:S03]  /*3390*/  IADD3 R40, P0, R42, UR11, RZ ;  /* 0x0000000b2a287c10 */ /* 0x000fc6000ff1e0ff */
[----:B------:R-:W5:Y:S01]  /*33a0*/  LDG.E R64, desc[UR8][R42.64] ;  /* 0x000000082a407981 */ /* 0x000f62000c1e1900 */
[----:B------:R-:W-:Y:S02]  /*33b0*/  IADD3.X R41, R43, UR4, RZ, P0, !PT ;  /* 0x000000042b297c10 */ /* 0x000fe400087fe4ff */
[----:B0-----:R-:W-:-:S03]  /*33c0*/  IADD3 R38, P0, R53, R6, RZ ;  /* 0x0000000635267210 */ /* 0x001fc60007f1e0ff */
[----:B------:R0:W5:Y:S01]  /*33d0*/  LDG.E R63, desc[UR8][R40.64] ;  /* 0x00000008283f7981 */ /* 0x000162000c1e1900 */
[----:B------:R-:W-:-:S05]  /*33e0*/  IADD3.X R39, R52, R7, RZ, P0, !PT ;  /* 0x0000000734277210 */ /* 0x000fca00007fe4ff */
[----:B------:R1:W5:Y:S01]  /*33f0*/  LDG.E R42, desc[UR8][R38.64] ;  /* 0x00000008262a7981 */ /* 0x000362000c1e1900 */
[----:B0-----:R-:W-:-:S04]  /*3400*/  IADD3 R40, P0, R38, UR7, RZ ;  /* 0x0000000726287c10 */ /* 0x001fc8000ff1e0ff */
[----:B------:R-:W-:Y:S02]  /*3410*/  IADD3.X R41, R39, UR10, RZ, P0, !PT ;  /* 0x0000000a27297c10 */ /* 0x000fe400087fe4ff */
[----:B-1----:R-:W-:-:S03]  /*3420*/  IADD3 R38, P0, R40, UR7, RZ ;  /* 0x0000000728267c10 */ /* 0x002fc6000ff1e0ff */
[----:B------:R0:W5:Y:S01]  /*3430*/  LDG.E R43, desc[UR8][R40.64] ;  /* 0x00000008282b7981 */ /* 0x000162000c1e1900 */
[----:B------:R-:W-:-:S05]  /*3440*/  IADD3.X R39, R41, UR10, RZ, P0, !PT ;  /* 0x0000000a29277c10 */ /* 0x000fca00087fe4ff */
[----:B------:R1:W5:Y:S01]  /*3450*/  LDG.E R45, desc[UR8][R38.64] ;  /* 0x00000008262d7981 */ /* 0x000362000c1e1900 */
[----:B0-----:R-:W-:-:S04]  /*3460*/  IADD3 R40, P0, R53, R8, RZ ;  /* 0x0000000835287210 */ /* 0x001fc80007f1e0ff */
[----:B------:R-:W-:Y:S02]  /*3470*/  IADD3.X R41, R52, R9, RZ, P0, !PT ;  /* 0x0000000934297210 */ /* 0x000fe400007fe4ff */
[----:B-1----:R-:W-:-:S03]  /*3480*/  IADD3 R38, P0, R40, UR7, RZ ;  /* 0x0000000728267c10 */ /* 0x002fc6000ff1e0ff */
[----:B------:R0:W5:Y:S01]  /*3490*/  LDG.E R61, desc[UR8][R40.64] ;  /* 0x00000008283d7981 */ /* 0x000162000c1e1900 */
[----:B------:R-:W-:Y:S01]  /*34a0*/  IADD3.X R39, R41, UR10, RZ, P0, !PT ;  /* 0x0000000a29277c10 */ /* 0x000fe200087fe4ff */
[----:B------:R-:W-:Y:S01]  /*34b0*/  HFMA2.MMA R53, -RZ, RZ, 0.96630859375, -0.0022525787353515625 ;  /* 0x3bbb989dff357435 */ /* 0x000fe200000001ff */
[----:B------:R-:W-:Y:S02]  /*34c0*/  FMNMX R51, |R22|, R51, !PT ;  /* 0x0000003316337209 */ /* 0x000fe40007800200 */
[----:B0-----:R-:W-:Y:S01]  /*34d0*/  IADD3 R40, P0, R38, UR7, RZ ;  /* 0x0000000726287c10 */ /* 0x001fe2000ff1e0ff */
[----:B------:R0:W5:Y:S03]  /*34e0*/  LDG.E R60, desc[UR8][R38.64] ;  /* 0x00000008263c7981 */ /* 0x000166000c1e1900 */
[----:B------:R-:W-:-:S05]  /*34f0*/  IADD3.X R41, R39, UR10, RZ, P0, !PT ;  /* 0x0000000a27297c10 */ /* 0x000fca00087fe4ff */
[----:B------:R1:W5:Y:S01]  /*3500*/  LDG.E R40, desc[UR8][R40.64] ;  /* 0x0000000828287981 */ /* 0x000362000c1e1900 */
[----:B------:R-:W-:Y:S01]  /*3510*/  HADD2.F32 R22, -RZ, R11.H0_H0 ;  /* 0x2000000bff167230 */ /* 0x000fe20000004100 */
[----:B------:R-:W-:-:S04]  /*3520*/  LOP3.LUT R0, R0, 0xff, RZ, 0xc0, !PT ;  /* 0x000000ff00007812 */ /* 0x000fc800078ec0ff */
[----:B------:R-:W-:Y:S01]  /*3530*/  FMUL R52, R22, -1.7020000219345092773 ;  /* 0xbfd9db2316347820 */ /* 0x000fe20000400000 */
[----:B------:R-:W-:-:S03]  /*3540*/  PRMT R59, R59, 0x5410, R0 ;  /* 0x000054103b3b7816 */ /* 0x000fc60000000000 */
[----:B------:R-:W-:Y:S01]  /*3550*/  FFMA.SAT R0, R52, R53, 0.5 ;  /* 0x3f00000034007423 */ /* 0x000fe20000002035 */
[----:B------:R-:W-:-:S05]  /*3560*/  MOV R53, 0x437c0000 ;  /* 0x437c000000357802 */ /* 0x000fca0000000f00 */
[----:B------:R-:W-:-:S04]  /*3570*/  FFMA.RM R0, R0, R53, 12582913 ;  /* 0x4b40000100007423 */ /* 0x000fc80000004035 */
[----:B0-----:R-:W-:-:S04]  /*3580*/  FADD R39, R0, -12583039 ;  /* 0xcb40007f00277421 */ /* 0x001fc80000000000 */
[----:B------:R-:W-:-:S04]  /*3590*/  FFMA R39, R52, 1.4426950216293334961, -R39 ;  /* 0x3fb8aa3b34277823 */ /* 0x000fc80000000827 */
[----:B------:R-:W-:-:S06]  /*35a0*/  FFMA R39, R52, 1.925963033500011079e-08, R39 ;  /* 0x32a5706034277823 */ /* 0x000fcc0000000027 */
[----:B------:R-:W0:Y:S01]  /*35b0*/  MUFU.EX2 R39, R39 ;  /* 0x0000002700277308 */ /* 0x000e220000000800 */
[----:B------:R-:W-:Y:S02]  /*35c0*/  SHF.L.U32 R0, R0, 0x17, RZ ;  /* 0x0000001700007819 */ /* 0x000fe400000006ff */
[----:B------:R-:W-:-:S04]  /*35d0*/  LOP3.LUT R29, R29, 0xff, RZ, 0xc0, !PT ;  /* 0x000000ff1d1d7812 */ /* 0x000fc800078ec0ff */
[----:B------:R-:W-:Y:S01]  /*35e0*/  PRMT R56, R56, 0x5410, R29 ;  /* 0x0000541038387816 */ /* 0x000fe2000000001d */
[----:B0-----:R-:W-:-:S04]  /*35f0*/  FFMA R0, R0, R39, 1 ;  /* 0x3f80000000007423 */ /* 0x001fc80000000027 */
[----:B------:R-:W-:Y:S01]  /*3600*/  VIADD R29, R0, 0x1800000 ;  /* 0x01800000001d7836 */ /* 0x000fe20000000000 */
[----:B------:R-:W-:-:S04]  /*3610*/  FMNMX R24, |R24|, R51, !PT ;  /* 0x0000003318187209 */ /* 0x000fc80007800200 */
[----:B------:R-:W-:Y:S02]  /*3620*/  LOP3.LUT R29, R29, 0x7f800000, RZ, 0xc0, !PT ;  /* 0x7f8000001d1d7812 */ /* 0x000fe400078ec0ff */
[----:B------:R-:W-:Y:S02]  /*3630*/  FMNMX R24, |R21|, R24, !PT ;  /* 0x0000001815187209 */ /* 0x000fe40007800200 */
[----:B------:R-:W-:Y:S02]  /*3640*/  ISETP.GT.U32.AND P0, PT, R29, 0x1ffffff, PT ;  /* 0x01ffffff1d00780c */ /* 0x000fe40003f04070 */
[----:B------:R-:W-:Y:S02]  /*3650*/  LOP3.LUT R21, R46, 0xff, RZ, 0xc0, !PT ;  /* 0x000000ff2e157812 */ /* 0x000fe400078ec0ff */
[----:B------:R-:W-:Y:S02]  /*3660*/  FMNMX R23, |R23|, R24, !PT ;  /* 0x0000001817177209 */ /* 0x000fe40007800200 */
[----:B------:R-:W-:-:S02]  /*3670*/  LOP3.LUT R38, R37, 0xff, RZ, 0xc0, !PT ;  /* 0x000000ff25267812 */ /* 0x000fc400078ec0ff */
[----:B------:R-:W-:Y:S02]  /*3680*/  LOP3.LUT R34, R34, 0xffff, RZ, 0xc0, !PT ;  /* 0x0000ffff22227812 */ /* 0x000fe400078ec0ff */
[----:B------:R-:W-:Y:S02]  /*3690*/  LOP3.LUT R35, R35, 0xffff, RZ, 0xc0, !PT ;  /* 0x0000ffff23237812 */ /* 0x000fe400078ec0ff */
[----:B------:R-:W-:Y:S02]  /*36a0*/  LOP3.LUT R47, R47, 0xffff, RZ, 0xc0, !PT ;  /* 0x0000ffff2f2f7812 */ /* 0x000fe400078ec0ff */
[----:B------:R-:W-:Y:S02]  /*36b0*/  LOP3.LUT R48, R48, 0xffff, RZ, 0xc0, !PT ;  /* 0x0000ffff30307812 */ /* 0x000fe400078ec0ff */
[----:B------:R-:W-:Y:S02]  /*36c0*/  PRMT R54, R54, 0x5410, R21 ;  /* 0x0000541036367816 */ /* 0x000fe40000000015 */
[----:B------:R-:W-:Y:S01]  /*36d0*/  FMNMX R21, |R20|, R23, !PT ;  /* 0x0000001714157209 */ /* 0x000fe20007800200 */
[----:B------:R-:W-:Y:S01]  /*36e0*/  BSSY B1, `(.L_x_2058) ;  /* 0x0000017000017945 */ /* 0x000fe20003800000 */
[----:B------:R-:W-:-:S02]  /*36f0*/  PRMT R55, R55, 0x5410, R38 ;  /* 0x0000541037377816 */ /* 0x000fc40000000026 */
[----:B------:R-:W-:Y:S02]  /*3700*/  SHF.L.U32 R34, R34, 0x18, RZ ;  /* 0x0000001822227819 */ /* 0x000fe400000006ff */
[----:B------:R-:W-:Y:S02]  /*3710*/  SHF.L.U32 R35, R35, 0x18, RZ ;  /* 0x0000001823237819 */ /* 0x000fe400000006ff */
[----:B------:R-:W-:Y:S02]  /*3720*/  SHF.L.U32 R20, R47, 0x18, RZ ;  /* 0x000000182f147819 */ /* 0x000fe400000006ff */
[----:B------:R-:W-:Y:S02]  /*3730*/  SHF.L.U32 R23, R48, 0x18, RZ ;  /* 0x0000001830177819 */ /* 0x000fe400000006ff */
[----:B------:R-:W-:Y:S01]  /*3740*/  IADD3 R39, P1, R5, R27, RZ ;  /* 0x0000001b05277210 */ /* 0x000fe20007f3e0ff */
[----:B------:R-:W-:Y:S01]  /*3750*/  FMUL R22, R22, 1.7020000219345092773 ;  /* 0x3fd9db2316167820 */ /* 0x000fe20000400000 */
[----:B------:R-:W-:-:S02]  /*3760*/  FMNMX R21, |R36|, R21, !PT ;  /* 0x0000001524157209 */ /* 0x000fc40007800200 */
[----:B------:R-:W-:Y:S02]  /*3770*/  LOP3.LUT R74, R59, R34, RZ, 0xfc, !PT ;  /* 0x000000223b4a7212 */ /* 0x000fe400078efcff */
[----:B------:R-:W-:Y:S02]  /*3780*/  LOP3.LUT R76, R56, R35, RZ, 0xfc, !PT ;  /* 0x00000023384c7212 */ /* 0x000fe400078efcff */
[----:B------:R-:W-:Y:S02]  /*3790*/  LOP3.LUT R75, R55, R20, RZ, 0xfc, !PT ;  /* 0x00000014374b7212 */ /* 0x000fe400078efcff */
[----:B------:R-:W-:Y:S02]  /*37a0*/  LOP3.LUT R72, R54, R23, RZ, 0xfc, !PT ;  /* 0x0000001736487212 */ /* 0x000fe400078efcff */
[----:B------:R-:W-:Y:S01]  /*37b0*/  IADD3.X R36, RZ, R25, RZ, P1, !PT ;  /* 0x00000019ff247210 */ /* 0x000fe20000ffe4ff */
[----:B-1----:R-:W-:Y:S06]  /*37c0*/  @P0 BRA `(.L_x_2059) ;  /* 0x0000000000100947 */ /* 0x002fec0003800000 */
[----:B------:R-:W-:-:S07]  /*37d0*/  MOV R34, 0x37f0 ;  /* 0x000037f000227802 */ /* 0x000fce0000000f00 */
[----:B-----5:R-:W-:Y:S05]  /*37e0*/  CALL.REL.NOINC `($__internal_23_$__cuda_sm20_rcp_rn_f32_slowpath) ;  /* 0x0000008800847944 */ /* 0x020fea0003c00000 */
[----:B------:R-:W-:Y:S01]  /*37f0*/  IMAD.MOV.U32 R29, RZ, RZ, R0 ;  /* 0x000000ffff1d7224 */ /* 0x000fe200078e0000 */
[----:B------:R-:W-:Y:S06]  /*3800*/  BRA `(.L_x_2060) ;  /* 0x0000000000107947 */ /* 0x000fec0003800000 */
.L_x_2059:
[----:B------:R-:W0:Y:S02]  /*3810*/  MUFU.RCP R29, R0 ;  /* 0x00000000001d7308 */ /* 0x000e240000001000 */
[----:B0-----:R-:W-:-:S04]  /*3820*/  FFMA R20, R0, R29, -1 ;  /* 0xbf80000000147423 */ /* 0x001fc8000000001d */
[----:B------:R-:W-:-:S04]  /*3830*/  FADD.FTZ R20, -R20, -RZ ;  /* 0x800000ff14147221 */ /* 0x000fc80000010100 */
[----:B------:R-:W-:-:S07]  /*3840*/  FFMA R29, R29, R20, R29 ;  /* 0x000000141d1d7223 */ /* 0x000fce000000001d */
.L_x_2060:
[----:B------:R-:W-:Y:S05]  /*3850*/  BSYNC B1 ;  /* 0x0000000000017941 */ /* 0x000fea0003800000 */
.L_x_2058:
        /* <DEDUP_REMOVED lines=26> */
[----:B-----5:R-:W-:Y:S05]  /*3a00*/  CALL.REL.NOINC `($__internal_23_$__cuda_sm20_rcp_rn_f32_slowpath) ;  /* 0x0000008400fc7944 */ /* 0x020fea0003c00000 */
[----:B------:R-:W-:Y:S01]  /*3a10*/  MOV R29, R0 ;  /* 0x00000000001d7202 */ /* 0x000fe20000000f00 */
[----:B------:R-:W-:Y:S06]  /*3a20*/  BRA `(.L_x_2063) ;  /* 0x0000000000107947 */ /* 0x000fec0003800000 */
.L_x_2062:
[----:B------:R-:W0:Y:S02]  /*3a30*/  MUFU.RCP R29, R34 ;  /* 0x00000022001d7308 */ /* 0x000e240000001000 */
[----:B0-----:R-:W-:-:S04]  /*3a40*/  FFMA R0, R34, R29, -1 ;  /* 0xbf80000022007423 */ /* 0x001fc8000000001d */
[----:B------:R-:W-:-:S04]  /*3a50*/  FADD.FTZ R0, -R0, -RZ ;  /* 0x800000ff00007221 */ /* 0x000fc80000010100 */
[----:B------:R-:W-:-:S07]  /*3a60*/  FFMA R29, R29, R0, R29 ;  /* 0x000000001d1d7223 */ /* 0x000fce000000001d */
.L_x_2063:
[----:B------:R-:W-:Y:S05]  /*3a70*/  BSYNC B1 ;  /* 0x0000000000017941 */ /* 0x000fea0003800000 */
.L_x_2061:
        /* <DEDUP_REMOVED lines=22> */
[----:B-----5:R-:W-:Y:S05]  /*3be0*/  CALL.REL.NOINC `($__internal_23_$__cuda_sm20_rcp_rn_f32_slowpath) ;  /* 0x0000008400847944 */ /* 0x020fea0003c00000 */
[----:B------:R-:W-:Y:S05]  /*3bf0*/  BRA `(.L_x_2066) ;  /* 0x0000000000107947 */ /* 0x000fea0003800000 */
.L_x_2065:
[----:B------:R-:W0:Y:S02]  /*3c00*/  MUFU.RCP R0, R37 ;  /* 0x0000002500007308 */ /* 0x000e240000001000 */
[----:B0-----:R-:W-:-:S04]  /*3c10*/  FFMA R24, R37, R0, -1 ;  /* 0xbf80000025187423 */ /* 0x001fc80000000000 */
[----:B------:R-:W-:-:S04]  /*3c20*/  FADD.FTZ R29, -R24, -RZ ;  /* 0x800000ff181d7221 */ /* 0x000fc80000010100 */
[----:B------:R-:W-:-:S07]  /*3c30*/  FFMA R0, R0, R29, R0 ;  /* 0x0000001d00007223 */ /* 0x000fce0000000000 */
.L_x_2066:
[----:B------:R-:W-:Y:S05]  /*3c40*/  BSYNC B1 ;  /* 0x0000000000017941 */ /* 0x000fea0003800000 */
.L_x_2064:
[----:B------:R-:W-:Y:S01]  /*3c50*/  HADD2.F32 R11, -RZ, R11.H1_H1 ;  /* 0x3000000bff0b7230 */ /* 0x000fe20000004100 */
[----:B------:R-:W-:Y:S01]  /*3c60*/  HFMA2.MMA R34, -RZ, RZ, 3.7421875, 0 ;  /* 0x437c0000ff227435 */ /* 0x000fe200000001ff */
[----:B------:R-:W-:Y:S01]  /*3c70*/  MOV R29, 0x3bbb989d ;  /* 0x3bbb989d001d7802 */ /* 0x000fe20000000f00 */
[----:B------:R-:W-:Y:S01]  /*3c80*/  HADD2.F32 R10, -RZ, R10.H1_H1 ;  /* 0x3000000aff0a7230 */ /* 0x000fe20000004100 */
[----:B------:R-:W-:Y:S01]  /*3c90*/  BSSY B1, `(.L_x_2067) ;  /* 0x000001c000017945 */ /* 0x000fe20003800000 */
[----:B------:R-:W-:Y:S01]  /*3ca0*/  FMUL R24, R11, -1.7020000219345092773 ;  /* 0xbfd9db230b187820 */ /* 0x000fe20000400000 */
[----:B------:R-:W-:-:S03]  /*3cb0*/  HADD2.F32 R12, -RZ, R12.H1_H1 ;  /* 0x3000000cff0c7230 */ /* 0x000fc60000004100 */
        /* <DEDUP_REMOVED lines=19> */
[----:B-----5:R-:W-:Y:S05]  /*3df0*/  CALL.REL.NOINC `($__internal_23_$__cuda_sm20_rcp_rn_f32_slowpath) ;  /* 0x0000008400007944 */ /* 0x020fea0003c00000 */
[----:B------:R-:W-:Y:S05]  /*3e00*/  BRA `(.L_x_2069) ;  /* 0x0000000000107947 */ /* 0x000fea0003800000 */
.L_x_2068:
[----:B------:R-:W0:Y:S02]  /*3e10*/  MUFU.RCP R0, R37 ;  /* 0x0000002500007308 */ /* 0x000e240000001000 */
[----:B0-----:R-:W-:-:S04]  /*3e20*/  FFMA R12, R37, R0, -1 ;  /* 0xbf800000250c7423 */ /* 0x001fc80000000000 */
[----:B------:R-:W-:-:S04]  /*3e30*/  FADD.FTZ R23, -R12, -RZ ;  /* 0x800000ff0c177221 */ /* 0x000fc80000010100 */
[----:B------:R-:W-:-:S07]  /*3e40*/  FFMA R0, R0, R23, R0 ;  /* 0x0000001700007223 */ /* 0x000fce0000000000 */
.L_x_2069:
[----:B------:R-:W-:Y:S05]  /*3e50*/  BSYNC B1 ;  /* 0x0000000000017941 */ /* 0x000fea0003800000 */
.L_x_2067:
[----:B------:R-:W-:Y:S01]  /*3e60*/  HADD2.F32 R23, -RZ, R13.H0_H0 ;  /* 0x2000000dff177230 */ /* 0x000fe20000004100 */
[----:B------:R-:W-:Y:S01]  /*3e70*/  HFMA2.MMA R35, -RZ, RZ, 3.7421875, 0 ;  /* 0x437c0000ff237435 */ /* 0x000fe200000001ff */
        /* <DEDUP_REMOVED lines=20> */
[----:B-----5:R-:W-:Y:S05]  /*3fc0*/  CALL.REL.NOINC `($__internal_23_$__cuda_sm20_rcp_rn_f32_slowpath) ;  /* 0x00000080008c7944 */ /* 0x020fea0003c00000 */
[----:B------:R-:W-:Y:S05]  /*3fd0*/  BRA `(.L_x_2072) ;  /* 0x0000000000107947 */ /* 0x000fea0003800000 */
.L_x_2071:
[----:B------:R-:W0:Y:S02]  /*3fe0*/  MUFU.RCP R0, R35 ;  /* 0x0000002300007308 */ /* 0x000e240000001000 */
[----:B0-----:R-:W-:-:S04]  /*3ff0*/  FFMA R11, R35, R0, -1 ;  /* 0xbf800000230b7423 */ /* 0x001fc80000000000 */
[----:B------:R-:W-:-:S04]  /*4000*/  FADD.FTZ R11, -R11, -RZ ;  /* 0x800000ff0b0b7221 */ /* 0x000fc80000010100 */
[----:B------:R-:W-:-:S07]  /*4010*/  FFMA R0, R0, R11, R0 ;  /* 0x0000000b00007223 */ /* 0x000fce0000000000 */
.L_x_2072:
[----:B------:R-:W-:Y:S05]  /*4020*/  BSYNC B1 ;  /* 0x0000000000017941 */ /* 0x000fea0003800000 */
.L_x_2070:
[----:B------:R-:W-:Y:S01]  /*4030*/  HADD2.F32 R11, -RZ, R13.H0_H0 ;  /* 0x2000000dff0b7230 */ /* 0x000fe20000004100 */
[----:B------:R-:W-:Y:S01]  /*4040*/  HFMA2.MMA R35, -RZ, RZ, 3.7421875, 0 ;  /* 0x437c0000ff237435 */ /* 0x000fe200000001ff */
[----:B------:R-:W-:Y:S01]  /*4050*/  MOV R29, 0x3bbb989d ;  /* 0x3bbb989d001d7802 */ /* 0x000fe20000000f00 */
[----:B------:R-:W-:Y:S01]  /*4060*/  HADD2.F32 R46, -RZ, R14.H0_H0 ;  /* 0x2000000eff2e7230 */ /* 0x000fe20000004100 */
        /* <DEDUP_REMOVED lines=16> */
[----:B------:R-:W-:-:S03]  /*4170*/  ISETP.GT.U32.AND P0, PT, R24, 0x1ffffff, PT ;  /* 0x01ffffff1800780c */ /* 0x000fc60003f04070 */
[----:B------:R-:W-:-:S04]  /*4180*/  FMUL R23, R23, R12 ;  /* 0x0000000c17177220 */ /* 0x000fc80000400000 */
[----:B------:R-:W-:-:S06]  /*4190*/  FMUL R46, R23, R46 ;  /* 0x0000002e172e7220 */ /* 0x000fcc0000400000 */
[----:B------:R-:W-:Y:S05]  /*41a0*/  @P0 BRA `(.L_x_2074) ;  /* 0x0000000000140947 */ /* 0x000fea0003800000 */
[----:B------:R-:W-:Y:S02]  /*41b0*/  MOV R0, R35 ;  /* 0x0000002300007202 */ /* 0x000fe40000000f00 */
[----:B------:R-:W-:-:S07]  /*41c0*/  MOV R34, 0x41e0 ;  /* 0x000041e000227802 */ /* 0x000fce0000000f00 */
[----:B-----5:R-:W-:Y:S05]  /*41d0*/  CALL.REL.NOINC `($__internal_23_$__cuda_sm20_rcp_rn_f32_slowpath) ;  /* 0x0000008000087944 */ /* 0x020fea0003c00000 */
[----:B------:R-:W-:Y:S01]  /*41e0*/  MOV R24, R0 ;  /* 0x0000000000187202 */ /* 0x000fe20000000f00 */
[----:B------:R-:W-:Y:S06]  /*41f0*/  BRA `(.L_x_2075) ;  /* 0x0000000000107947 */ /* 0x000fec0003800000 */
.L_x_2074:
[----:B------:R-:W0:Y:S02]  /*4200*/  MUFU.RCP R24, R35 ;  /* 0x0000002300187308 */ /* 0x000e240000001000 */
[----:B0-----:R-:W-:-:S04]  /*4210*/  FFMA R0, R35, R24, -1 ;  /* 0xbf80000023007423 */ /* 0x001fc80000000018 */
[----:B------:R-:W-:-:S04]  /*4220*/  FADD.FTZ R23, -R0, -RZ ;  /* 0x800000ff00177221 */ /* 0x000fc80000010100 */
[----:B------:R-:W-:-:S07]  /*4230*/  FFMA R24, R24, R23, R24 ;  /* 0x0000001718187223 */ /* 0x000fce0000000018 */
.L_x_2075:
[----:B------:R-:W-:Y:S05]  /*4240*/  BSYNC B1 ;  /* 0x0000000000017941 */ /* 0x000fea0003800000 */
.L_x_2073:
        /* <DEDUP_REMOVED lines=24> */
.L_x_2077:
[----:B------:R-:W0:Y:S02]  /*43d0*/  MUFU.RCP R0, R29 ;  /* 0x0000001d00007308 */ /* 0x000e240000001000 */
[----:B0-----:R-:W-:-:S04]  /*43e0*/  FFMA R23, R29, R0, -1 ;  /* 0xbf8000001d177423 */ /* 0x001fc80000000000 */
[----:B------:R-:W-:-:S04]  /*43f0*/  FADD.FTZ R23, -R23, -RZ ;  /* 0x800000ff17177221 */ /* 0x000fc80000010100 */
[----:B------:R-:W-:-:S07]  /*4400*/  FFMA R0, R0, R23, R0 ;  /* 0x0000001700007223 */ /* 0x000fce0000000000 */
.L_x_2078:
[----:B------:R-:W-:Y:S05]  /*4410*/  BSYNC B1 ;  /* 0x0000000000017941 */ /* 0x000fea0003800000 */
.L_x_2076:
        /* <DEDUP_REMOVED lines=28> */
.L_x_2080:
[----:B------:R-:W0:Y:S02]  /*45e0*/  MUFU.RCP R0, R29 ;  /* 0x0000001d00007308 */ /* 0x000e240000001000 */
[----:B0-----:R-:W-:-:S04]  /*45f0*/  FFMA R12, R29, R0, -1 ;  /* 0xbf8000001d0c7423 */ /* 0x001fc80000000000 */
[----:B------:R-:W-:-:S04]  /*4600*/  FADD.FTZ R23, -R12, -RZ ;  /* 0x800000ff0c177221 */ /* 0x000fc80000010100 */
[----:B------:R-:W-:-:S07]  /*4610*/  FFMA R0, R0, R23, R0 ;  /* 0x0000001700007223 */ /* 0x000fce0000000000 */
.L_x_2081:
[----:B------:R-:W-:Y:S05]  /*4620*/  BSYNC B1 ;  /* 0x0000000000017941 */ /* 0x000fea0003800000 */
.L_x_2079:
        /* <DEDUP_REMOVED lines=24> */
.L_x_2083:
[----:B------:R-:W0:Y:S02]  /*47b0*/  MUFU.RCP R0, R35 ;  /* 0x0000002300007308 */ /* 0x000e240000001000 */
[----:B0-----:R-:W-:-:S04]  /*47c0*/  FFMA R12, R35, R0, -1 ;  /* 0xbf800000230c7423 */ /* 0x001fc80000000000 */
[----:B------:R-:W-:-:S04]  /*47d0*/  FADD.FTZ R29, -R12, -RZ ;  /* 0x800000ff0c1d7221 */ /* 0x000fc80000010100 */
[----:B------:R-:W-:-:S07]  /*47e0*/  FFMA R0, R0, R29, R0 ;  /* 0x0000001d00007223 */ /* 0x000fce0000000000 */
.L_x_2084:
[----:B------:R-:W-:Y:S05]  /*47f0*/  BSYNC B1 ;  /* 0x0000000000017941 */ /* 0x000fea0003800000 */
.L_x_2082:
[----:B------:R-:W-:Y:S01]  /*4800*/  HADD2.F32 R12, -RZ, R15.H0_H0 ;  /* 0x2000000fff0c7230 */ /* 0x000fe20000004100 */
[----:B------:R-:W-:Y:S01]  /*4810*/  HFMA2.MMA R35, -RZ, RZ, 3.7421875, 0 ;  /* 0x437c0000ff237435 */ /* 0x000fe200000001ff */
        /* <DEDUP_REMOVED lines=27> */
.L_x_2086:
[----:B------:R-:W0:Y:S02]  /*49d0*/  MUFU.RCP R23, R38 ;  /* 0x0000002600177308 */ /* 0x000e240000001000 */
[----:B0-----:R-:W-:-:S04]  /*49e0*/  FFMA R0, R38, R23, -1 ;  /* 0xbf80000026007423 */ /* 0x001fc80000000017 */
[----:B------:R-:W-:-:S04]  /*49f0*/  FADD.FTZ R0, -R0, -RZ ;  /* 0x800000ff00007221 */ /* 0x000fc80000010100 */
[----:B------:R-:W-:-:S07]  /*4a00*/  FFMA R23, R23, R0, R23 ;  /* 0x0000000017177223 */ /* 0x000fce0000000017 */
.L_x_2087:
[----:B------:R-:W-:Y:S05]  /*4a10*/  BSYNC B1 ;  /* 0x0000000000017941 */ /* 0x000fea0003800000 */
.L_x_2085:
        /* <DEDUP_REMOVED lines=24> */
.L_x_2089:
[----:B------:R-:W0:Y:S02]  /*4ba0*/  MUFU.RCP R0, R35 ;  /* 0x0000002300007308 */ /* 0x000e240000001000 */
[----:B0-----:R-:W-:-:S04]  /*4bb0*/  FFMA R23, R35, R0, -1 ;  /* 0xbf80000023177423 */ /* 0x001fc80000000000 */
[----:B------:R-:W-:-:S04]  /*4bc0*/  FADD.FTZ R23, -R23, -RZ ;  /* 0x800000ff17177221 */ /* 0x000fc80000010100 */
[----:B------:R-:W-:-:S07]  /*4bd0*/  FFMA R0, R0, R23, R0 ;  /* 0x0000001700007223 */ /* 0x000fce0000000000 */
.L_x_2090:
[----:B------:R-:W-:Y:S05]  /*4be0*/  BSYNC B1 ;  /* 0x0000000000017941 */ /* 0x000fea0003800000 */
.L_x_2088:
        /* <DEDUP_REMOVED lines=28> */
.L_x_2092:
[----:B------:R-:W0:Y:S02]  /*4db0*/  MUFU.RCP R0, R35 ;  /* 0x0000002300007308 */ /* 0x000e240000001000 */
[----:B0-----:R-:W-:-:S04]  /*4dc0*/  FFMA R14, R35, R0, -1 ;  /* 0xbf800000230e7423 */ /* 0x001fc80000000000 */
[----:B------:R-:W-:-:S04]  /*4dd0*/  FADD.FTZ R23, -R14, -RZ ;  /* 0x800000ff0e177221 */ /* 0x000fc80000010100 */
[----:B------:R-:W-:-:S07]  /*4de0*/  FFMA R0, R0, R23, R0 ;  /* 0x0000001700007223 */ /* 0x000fce0000000000 */
.L_x_2093:
[----:B------:R-:W-:Y:S05]  /*4df0*/  BSYNC B1 ;  /* 0x0000000000017941 */ /* 0x000fea0003800000 */
.L_x_2091:
        /* <DEDUP_REMOVED lines=24> */
.L_x_2095:
[----:B------:R-:W0:Y:S02]  /*4f80*/  MUFU.RCP R0, R37 ;  /* 0x0000002500007308 */ /* 0x000e240000001000 */
[----:B0-----:R-:W-:-:S04]  /*4f90*/  FFMA R14, R37, R0, -1 ;  /* 0xbf800000250e7423 */ /* 0x001fc80000000000 */
[----:B------:R-:W-:-:S04]  /*4fa0*/  FADD.FTZ R29, -R14, -RZ ;  /* 0x800000ff0e1d7221 */ /* 0x000fc80000010100 */
[----:B------:R-:W-:-:S07]  /*4fb0*/  FFMA R0, R0, R29, R0 ;  /* 0x0000001d00007223 */ /* 0x000fce0000000000 */
.L_x_2096:
[----:B------:R-:W-:Y:S05]  /*4fc0*/  BSYNC B1 ;  /* 0x0000000000017941 */ /* 0x000fea0003800000 */
.L_x_2094:
        /* <DEDUP_REMOVED lines=27> */
[----:B------:R-:W-:Y:S01]  /*5180*/  MOV R29, R0 ;  /* 0x00000000001d7202 */ /* 0x000fe20000000f00 */
[----:B------:R-:W-:Y:S06]  /*5190*/  BRA `(.L_x_2099) ;  /* 0x0000000000107947 */ /* 0x000fec0003800000 */
.L_x_2098:
[----:B------:R-:W0:Y:S02]  /*51a0*/  MUFU.RCP R29, R54 ;  /* 0x00000036001d7308 */ /* 0x000e240000001000 */
[----:B0-----:R-:W-:-:S04]  /*51b0*/  FFMA R0, R54, R29, -1 ;  /* 0xbf80000036007423 */ /* 0x001fc8000000001d */
[----:B------:R-:W-:-:S04]  /*51c0*/  FADD.FTZ R0, -R0, -RZ ;  /* 0x800000ff00007221 */ /* 0x000fc80000010100 */
[----:B------:R-:W-:-:S07]  /*51d0*/  FFMA R29, R29, R0, R29 ;  /* 0x000000001d1d7223 */ /* 0x000fce000000001d */
.L_x_2099:
[----:B------:R-:W-:Y:S05]  /*51e0*/  BSYNC B1 ;  /* 0x0000000000017941 */ /* 0x000fea0003800000 */
.L_x_2097:
        /* <DEDUP_REMOVED lines=24> */
.L_x_2101:
[----:B------:R-:W0:Y:S02]  /*5370*/  MUFU.RCP R0, R35 ;  /* 0x0000002300007308 */ /* 0x000e240000001000 */
[----:B0-----:R-:W-:-:S04]  /*5380*/  FFMA R29, R35, R0, -1 ;  /* 0xbf800000231d7423 */ /* 0x001fc80000000000 */
[----:B------:R-:W-:-:S04]  /*5390*/  FADD.FTZ R29, -R29, -RZ ;  /* 0x800000ff1d1d7221 */ /* 0x000fc80000010100 */
[----:B------:R-:W-:-:S07]  /*53a0*/  FFMA R0, R0, R29, R0 ;  /* 0x0000001d00007223 */ /* 0x000fce0000000000 */
.L_x_2102:
[----:B------:R-:W-:Y:S05]  /*53b0*/  BSYNC B1 ;  /* 0x0000000000017941 */ /* 0x000fea0003800000 */
.L_x_2100:
        /* <DEDUP_REMOVED lines=8> */
[----:B------:R-:W-:Y:S01]  /*5440*/  FFMA.RM R34, R34, R35, 12582913 ;  /* 0x4b40000122227423 */ /* 0x000fe20000004023 */
[----:B------:R-:W-:-:S03]  /*5450*/  FADD R35, -R0, 1 ;  /* 0x3f80000000237421 */ /* 0x000fc60000000100 */
[----:B------:R-:W-:Y:S01]  /*5460*/  FADD R52, R34, -12583039 ;  /* 0xcb40007f22347421 */ /* 0x000fe20000000000 */
[----:B------:R-:W-:-:S03]  /*5470*/  FMUL R35, R35, R0 ;  /* 0x0000000023237220 */ /* 0x000fc60000400000 */
[----:B------:R-:W-:Y:S01]  /*5480*/  FFMA R52, R29, 1.4426950216293334961, -R52 ;  /* 0x3fb8aa3b1d347823 */ /* 0x000fe20000000834 */
[----:B------:R-:W-:-:S03]  /*5490*/  FFMA R35, R51, R35, R0 ;  /* 0x0000002333237223 */ /* 0x000fc60000000000 */
[----:B------:R-:W-:Y:S01]  /*54a0*/  FFMA R52, R29, 1.925963033500011079e-08, R52 ;  /* 0x32a570601d347823 */ /* 0x000fe20000000034 */
[----:B------:R-:W-:Y:S02]  /*54b0*/  IMAD.SHL.U32 R29, R34, 0x800000, RZ ;  /* 0x00800000221d7824 */ /* 0x000fe400078e00ff */
[----:B------:R-:W-:-:S03]  /*54c0*/  FMUL R35, R35, R68 ;  /* 0x0000004423237220 */ /* 0x000fc60000400000 */
[----:B------:R-:W0:Y:S01]  /*54d0*/  MUFU.EX2 R52, R52 ;  /* 0x0000003400347308 */ /* 0x000e220000000800 */
        /* <DEDUP_REMOVED lines=10> */
.L_x_2104:
[----:B------:R-:W0:Y:S02]  /*5580*/  MUFU.RCP R0, R29 ;  /* 0x0000001d00007308 */ /* 0x000e240000001000 */
[----:B0-----:R-:W-:-:S04]  /*5590*/  FFMA R34, R29, R0, -1 ;  /* 0xbf8000001d227423 */ /* 0x001fc80000000000 */
[----:B------:R-:W-:-:S04]  /*55a0*/  FADD.FTZ R35, -R34, -RZ ;  /* 0x800000ff22237221 */ /* 0x000fc80000010100 */
[----:B------:R-:W-:-:S07]  /*55b0*/  FFMA R0, R0, R35, R0 ;  /* 0x0000002300007223 */ /* 0x000fce0000000000 */
.L_x_2105:
[----:B------:R-:W-:Y:S05]  /*55c0*/  BSYNC B1 ;  /* 0x0000000000017941 */ /* 0x000fea0003800000 */
.L_x_2103:
[----:B------:R-:W-:Y:S01]  /*55d0*/  FMUL R53, R22, UR6 ;  /* 0x0000000616357c20 */ /* 0x000fe20008400000 */
[----:B------:R-:W-:Y:S01]  /*55e0*/  FMUL R41, R47, UR6 ;  /* 0x000000062f297c20 */ /* 0x000fe20008400000 */
[----:B------:R-:W-:Y:S01]  /*55f0*/  SHF.L.U32 R55, R39, 0x1, RZ ;  /* 0x0000000127377819 */ /* 0x000fe200000006ff */
[----:B------:R-:W-:Y:S01]  /*5600*/  FMUL R29, R16, R0 ;  /* 0x00000000101d7220 */ /* 0x000fe20000400000 */
[----:B------:R-:W-:Y:S01]  /*5610*/  FMNMX R22, R21, |R22|, !PT ;  /* 0x4000001615167209 */ /* 0x000fe20007800000 */
[----:B------:R-:W-:Y:S01]  /*5620*/  FMUL R0, R46, UR6 ;  /* 0x000000062e007c20 */ /* 0x000fe20008400000 */
[----:B------:R-:W-:Y:S01]  /*5630*/  SHF.L.U64.HI R52, R39, 0x1, R36 ;  /* 0x0000000127347819 */ /* 0x000fe20000010224 */
[----:B------:R-:W-:Y:S01]  /*5640*/  FMUL R54, R48, UR6 ;  /* 0x0000000630367c20 */ /* 0x000fe20008400000 */
[----:B------:R-:W-:Y:S01]  /*5650*/  F2FP.SATFINITE.E4M3.F32.PACK_AB_MERGE_C R53, RZ, R53, RZ ;  /* 0x00000035ff35723e */ /* 0x000fe200048070ff */
[----:B------:R-:W-:Y:S01]  /*5660*/  FMUL R16, R23, UR6 ;  /* 0x0000000617107c20 */ /* 0x000fe20008400000 */
[----:B------:R-:W-:Y:S01]  /*5670*/  IADD3 R36, P0, R55, R17, RZ ;  /* 0x0000001137247210 */ /* 0x000fe20007f1e0ff */
[----:B------:R-:W-:Y:S01]  /*5680*/  UIMAD UR5, UR5, 0x5, URZ ;  /* 0x00000005050578a4 */ /* 0x000fe2000f8e023f */
[----:B------:R-:W-:-:S02]  /*5690*/  F2FP.SATFINITE.E4M3.F32.PACK_AB_MERGE_C R41, RZ, R41, RZ ;  /* 0x00000029ff29723e */ /* 0x000fc400048070ff */
[----:B------:R-:W-:Y:S01]  /*56a0*/  FMNMX R21, |R47|, R22, !PT ;  /* 0x000000162f157209 */ /* 0x000fe20007800200 */
[----:B------:R-:W-:Y:S01]  /*56b0*/  FMUL R22, R68, R29 ;  /* 0x0000001d44167220 */ /* 0x000fe20000400000 */
[----:B------:R-:W-:Y:S01]  /*56c0*/  IADD3.X R37, R52, R18, RZ, P0, !PT ;  /* 0x0000001234257210 */ /* 0x000fe200007fe4ff */
[----:B------:R-:W-:Y:S01]  /*56d0*/  FMUL R29, R38, UR6 ;  /* 0x00000006261d7c20 */ /* 0x000fe20008400000 */
[----:B------:R-:W-:Y:S02]  /*56e0*/  PRMT R39, R41, 0x7604, R53 ;  /* 0x0000760429277816 */ /* 0x000fe40000000035 */
[----:B------:R-:W-:Y:S01]  /*56f0*/  F2FP.SATFINITE.E4M3.F32.PACK_AB_MERGE_C R47, RZ, R0, RZ ;  /* 0x00000000ff2f723e */ /* 0x000fe200048070ff */
[----:B------:R-:W-:Y:S01]  /*5700*/  FMUL R0, R24, UR6 ;  /* 0x0000000618007c20 */ /* 0x000fe20008400000 */
[----:B------:R-:W-:Y:S01]  /*5710*/  IADD3 R34, P0, R36, UR12, RZ ;  /* 0x0000000c24227c10 */ /* 0x000fe2000ff1e0ff */
[----:B------:R0:W-:Y:S01]  /*5720*/  STG.E.U16 desc[UR8][R36.64], R39 ;  /* 0x0000002724007986 */ /* 0x0001e2000c101508 */
[----:B------:R-:W-:-:S02]  /*5730*/  F2FP.SATFINITE.E4M3.F32.PACK_AB_MERGE_C R54, RZ, R54, RZ ;  /* 0x00000036ff36723e */ /* 0x000fc400048070ff */
[----:B------:R-:W-:Y:S01]  /*5740*/  FMNMX R21, |R46|, R21, !PT ;  /* 0x000000152e157209 */ /* 0x000fe20007800200 */
[----:B------:R-:W-:Y:S01]  /*5750*/  FMUL R46, R20, UR6 ;  /* 0x00000006142e7c20 */ /* 0x000fe20008400000 */
[----:B------:R-:W-:Y:S02]  /*5760*/  IADD3.X R35, R37, UR13, RZ, P0, !PT ;  /* 0x0000000d25237c10 */ /* 0x000fe400087fe4ff */
[----:B------:R-:W-:Y:S02]  /*5770*/  PRMT R57, R54, 0x7604, R47 ;  /* 0x0000760436397816 */ /* 0x000fe4000000002f */
[----:B------:R-:W-:Y:S01]  /*5780*/  FMNMX R48, |R48|, R21, !PT ;  /* 0x0000001530307209 */ /* 0x000fe20007800200 */
[----:B------:R-:W-:Y:S01]  /*5790*/  FMUL R21, R51, UR6 ;  /* 0x0000000633157c20 */ /* 0x000fe20008400000 */
[----:B------:R-:W-:Y:S01]  /*57a0*/  F2FP.SATFINITE.E4M3.F32.PACK_AB_MERGE_C R0, RZ, R0, RZ ;  /* 0x00000000ff00723e */ /* 0x000fe200048070ff */
[----:B------:R1:W-:Y:S01]  /*57b0*/  STG.E.U16 desc[UR8][R34.64], R57 ;  /* 0x0000003922007986 */ /* 0x0003e2000c101508 */
[----:B0-----:R-:W-:Y:S01]  /*57c0*/  IADD3 R36, P0, R36, UR7, RZ ;  /* 0x0000000724247c10 */ /* 0x001fe2000ff1e0ff */
[----:B------:R-:W-:Y:S01]  /*57d0*/  FMUL R39, R10, UR6 ;  /* 0x000000060a277c20 */ /* 0x000fe20008400000 */
[----:B------:R-:W-:-:S02]  /*57e0*/  F2FP.SATFINITE.E4M3.F32.PACK_AB_MERGE_C R29, RZ, R29, RZ ;  /* 0x0000001dff1d723e */ /* 0x000fc400048070ff */
[----:B------:R-:W-:Y:S02]  /*57f0*/  IADD3.X R37, R37, UR10, RZ, P0, !PT ;  /* 0x0000000a25257c10 */ /* 0x000fe400087fe4ff */
[----:B------:R-:W-:Y:S02]  /*5800*/  F2FP.SATFINITE.E4M3.F32.PACK_AB_MERGE_C R16, RZ, R16, RZ ;  /* 0x00000010ff10723e */ /* 0x000fe400048070ff */
[----:B------:R-:W-:Y:S02]  /*5810*/  F2FP.SATFINITE.E4M3.F32.PACK_AB_MERGE_C R21, RZ, R21, RZ ;  /* 0x00000015ff15723e */ /* 0x000fe400048070ff */
[----:B------:R-:W-:Y:S02]  /*5820*/  PRMT R59, R29, 0x7604, R0 ;  /* 0x000076041d3b7816 */ /* 0x000fe40000000000 */
[----:B-1----:R-:W-:Y:S02]  /*5830*/  IADD3 R34, P0, R34, UR7, RZ ;  /* 0x0000000722227c10 */ /* 0x002fe4000ff1e0ff */
[----:B------:R-:W-:Y:S01]  /*5840*/  PRMT R57, R21, 0x7604, R16 ;  /* 0x0000760415397816 */ /* 0x000fe20000000010 */
[----:B------:R0:W-:Y:S01]  /*5850*/  STG.E.U16 desc[UR8][R36.64], R59 ;  /* 0x0000003b24007986 */ /* 0x0001e2000c101508 */
[----:B------:R-:W-:-:S02]  /*5860*/  IADD3.X R35, R35, UR10, RZ, P0, !PT ;  /* 0x0000000a23237c10 */ /* 0x000fc400087fe4ff */
[----:B------:R-:W-:Y:S02]  /*5870*/  LOP3.LUT R58, R53, 0xff, RZ, 0xc0, !PT ;  /* 0x000000ff353a7812 */ /* 0x000fe400078ec0ff */
[----:B------:R-:W-:Y:S01]  /*5880*/  LOP3.LUT R47, R47, 0xffff, RZ, 0xc0, !PT ;  /* 0x0000ffff2f2f7812 */ /* 0x000fe200078ec0ff */
[----:B------:R1:W-:Y:S01]  /*5890*/  STG.E.U16 desc[UR8][R34.64], R57 ;  /* 0x0000003922007986 */ /* 0x0003e2000c101508 */
[----:B------:R-:W-:Y:S02]  /*58a0*/  F2FP.SATFINITE.E4M3.F32.PACK_AB_MERGE_C R46, RZ, R46, RZ ;  /* 0x0000002eff2e723e */ /* 0x000fe400048070ff */
[----:B------:R-:W-:Y:S02]  /*58b0*/  F2FP.SATFINITE.E4M3.F32.PACK_AB_MERGE_C R39, RZ, R39, RZ ;  /* 0x00000027ff27723e */ /* 0x000fe400048070ff */
[----:B------:R-:W-:Y:S01]  /*58c0*/  PRMT R58, R47, 0x7604, R58 ;  /* 0x000076042f3a7816 */ /* 0x000fe2000000003a */
[----:B------:R-:W-:Y:S01]  /*58d0*/  FMUL R47, R13, UR6 ;  /* 0x000000060d2f7c20 */ /* 0x000fe20008400000 */
[----:B0-----:R-:W-:-:S02]  /*58e0*/  IADD3 R36, P0, R55, R19, RZ ;  /* 0x0000001337247210 */ /* 0x001fc40007f1e0ff */
[----:B------:R-:W-:Y:S02]  /*58f0*/  PRMT R55, R39, 0x7604, R46 ;  /* 0x0000760427377816 */ /* 0x000fe4000000002e */
[----:B------:R-:W-:Y:S02]  /*5900*/  IADD3.X R37, R52, R28, RZ, P0, !PT ;  /* 0x0000001c34257210 */ /* 0x000fe400007fe4ff */
[----:B-1----:R-:W-:Y:S01]  /*5910*/  FMNMX R35, |R24|, R48, !PT ;  /* 0x0000003018237209 */ /* 0x002fe20007800200 */
[----:B------:R-:W-:Y:S01]  /*5920*/  FMUL R24, R11, UR6 ;  /* 0x000000060b187c20 */ /* 0x000fe20008400000 */
[----:B------:R-:W-:Y:S01]  /*5930*/  F2FP.SATFINITE.E4M3.F32.PACK_AB_MERGE_C R47, RZ, R47, RZ ;  /* 0x0000002fff2f723e */ /* 0x000fe200048070ff */
[----:B------:R0:W-:Y:S01]  /*5940*/  STG.E.U16 desc[UR8][R36.64], R55 ;  /* 0x0000003724007986 */ /* 0x0001e2000c101508 */
[----:B------:R-:W-:Y:S01]  /*5950*/  FMNMX R38, |R38|, R35, !PT ;  /* 0x0000002326267209 */ /* 0x000fe20007800200 */
[----:B------:R-:W1:Y:S01]  /*5960*/  LDC R48, c[0x0][0x248] ;  /* 0x00009200ff307b82 */ /* 0x000e620000000800 */
[----:B------:R-:W-:-:S02]  /*5970*/  F2FP.SATFINITE.E4M3.F32.PACK_AB_MERGE_C R24, RZ, R24, RZ ;  /* 0x00000018ff18723e */ /* 0x000fc400048070ff */
[----:B------:R-:W-:Y:S02]  /*5980*/  LOP3.LUT R53, R46, 0xff, RZ, 0xc0, !PT ;  /* 0x000000ff2e357812 */ /* 0x000fe400078ec0ff */
[----:B------:R-:W-:Y:S02]  /*5990*/  IADD3 R34, P0, R36, UR12, RZ ;  /* 0x0000000c24227c10 */ /* 0x000fe4000ff1e0ff */
[----:B------:R-:W-:Y:S01]  /*59a0*/  FMNMX R46, |R23|, R38, !PT ;  /* 0x00000026172e7209 */ /* 0x000fe20007800200 */
[----:B------:R-:W-:Y:S01]  /*59b0*/  FMUL R23, R15, UR6 ;  /* 0x000000060f177c20 */ /* 0x000fe20008400000 */
[----:B------:R-:W-:Y:S01]  /*59c0*/  IADD3.X R35, R37, UR13, RZ, P0, !PT ;  /* 0x0000000d25237c10 */ /* 0x000fe200087fe4ff */
[----:B------:R-:W-:Y:S01]  /*59d0*/  FMUL R38, R22, UR6 ;  /* 0x0000000616267c20 */ /* 0x000fe20008400000 */
[----:B0-----:R-:W-:Y:S02]  /*59e0*/  PRMT R55, R47, 0x7604, R24 ;  /* 0x000076042f377816 */ /* 0x001fe40000000018 */
[----:B------:R-:W-:-:S02]  /*59f0*/  LOP3.LUT R24, R24, 0xffff, RZ, 0xc0, !PT ;  /* 0x0000ffff18187812 */ /* 0x000fc400078ec0ff */
[----:B------:R-:W-:Y:S01]  /*5a00*/  IADD3 R36, P0, R36, UR7, RZ ;  /* 0x0000000724247c10 */ /* 0x000fe2000ff1e0ff */
[----:B------:R0:W-:Y:S01]  /*5a10*/  STG.E.U16 desc[UR8][R34.64], R55 ;  /* 0x0000003722007986 */ /* 0x0001e2000c101508 */
[----:B------:R-:W-:Y:S01]  /*5a20*/  PRMT R53, R24, 0x7604, R53 ;  /* 0x0000760418357816 */ /* 0x000fe20000000035 */
[----:B------:R-:W-:Y:S01]  /*5a30*/  FMUL R24, R12, UR6 ;  /* 0x000000060c187c20 */ /* 0x000fe20008400000 */
[----:B------:R-:W-:Y:S02]  /*5a40*/  F2FP.SATFINITE.E4M3.F32.PACK_AB_MERGE_C R23, RZ, R23, RZ ;  /* 0x00000017ff17723e */ /* 0x000fe400048070ff */
[----:B------:R-:W-:Y:S02]  /*5a50*/  LOP3.LUT R41, R41, 0xff, RZ, 0xc0, !PT ;  /* 0x000000ff29297812 */ /* 0x000fe400078ec0ff */
[----:B------:R-:W-:Y:S02]  /*5a60*/  F2FP.SATFINITE.E4M3.F32.PACK_AB_MERGE_C R24, RZ, R24, RZ ;  /* 0x00000018ff18723e */ /* 0x000fe400048070ff */
[----:B------:R-:W-:-:S02]  /*5a70*/  LOP3.LUT R54, R54, 0xffff, RZ, 0xc0, !PT ;  /* 0x0000ffff36367812 */ /* 0x000fc400078ec0ff */
[----:B------:R-:W-:Y:S02]  /*5a80*/  IADD3.X R37, R37, UR10, RZ, P0, !PT ;  /* 0x0000000a25257c10 */ /* 0x000fe400087fe4ff */
[----:B0-----:R-:W-:Y:S02]  /*5a90*/  PRMT R55, R23, 0x7604, R24 ;  /* 0x0000760417377816 */ /* 0x001fe40000000018 */
[----:B------:R-:W-:Y:S02]  /*5aa0*/  IADD3 R70, R70, 0x1d, RZ ;  /* 0x0000001d46467810 */ /* 0x000fe40007ffe0ff */
[----:B------:R-:W-:Y:S01]  /*5ab0*/  PRMT R54, R54, 0x7604, R41 ;  /* 0x0000760436367816 */ /* 0x000fe20000000029 */
[----:B------:R0:W-:Y:S01]  /*5ac0*/  STG.E.U16 desc[UR8][R36.64], R55 ;  /* 0x0000003724007986 */ /* 0x0001e2000c101508 */
[----:B------:R-:W-:Y:S01]  /*5ad0*/  FMUL R41, R14, UR6 ;  /* 0x000000060e297c20 */ /* 0x000fe20008400000 */
[----:B------:R-:W-:Y:S02]  /*5ae0*/  IADD3 R34, P0, R34, UR7, RZ ;  /* 0x0000000722227c10 */ /* 0x000fe4000ff1e0ff */
[----:B------:R-:W-:-:S02]  /*5af0*/  LOP3.LUT R47, R47, 0xffff, RZ, 0xc0, !PT ;  /* 0x0000ffff2f2f7812 */ /* 0x000fc400078ec0ff */
[----:B------:R-:W-:Y:S02]  /*5b00*/  IADD3.X R35, R35, UR10, RZ, P0, !PT ;  /* 0x0000000a23237c10 */ /* 0x000fe400087fe4ff */
[----:B------:R-:W-:Y:S02]  /*5b10*/  F2FP.SATFINITE.E4M3.F32.PACK_AB_MERGE_C R41, RZ, R41, RZ ;  /* 0x00000029ff29723e */ /* 0x000fe400048070ff */
[----:B------:R-:W-:Y:S02]  /*5b20*/  FMNMX R51, |R51|, R46, !PT ;  /* 0x0000002e33337209 */ /* 0x000fe40007800200 */
[----:B0-----:R-:W-:Y:S02]  /*5b30*/  LOP3.LUT R36, R70, 0x1f, RZ, 0xc0, !PT ;  /* 0x0000001f46247812 */ /* 0x001fe400078ec0ff */
[----:B------:R-:W-:Y:S02]  /*5b40*/  F2FP.SATFINITE.E4M3.F32.PACK_AB_MERGE_C R37, RZ, R38, RZ ;  /* 0x00000026ff25723e */ /* 0x000fe400048070ff */
[----:B------:R-:W-:-:S02]  /*5b50*/  IADD3 R38, P0, P1, R36, UR11, R49 ;  /* 0x0000000b24267c10 */ /* 0x000fc4000f91e031 */
[----:B------:R-:W-:Y:S02]  /*5b60*/  PRMT R57, R37, 0x7604, R41 ;  /* 0x0000760425397816 */ /* 0x000fe40000000029 */
[----:B------:R-:W-:Y:S02]  /*5b70*/  IADD3.X R49, RZ, UR4, R50, P0, P1 ;  /* 0x00000004ff317c10 */ /* 0x000fe400087e2432 */
[----:B------:R-:W-:Y:S01]  /*5b80*/  IADD3 R38, P0, R38, UR11, RZ ;  /* 0x0000000b26267c10 */ /* 0x000fe2000ff1e0ff */
[----:B------:R0:W-:Y:S01]  /*5b90*/  STG.E.U16 desc[UR8][R34.64], R57 ;  /* 0x0000003922007986 */ /* 0x0001e2000c101508 */
[----:B------:R-:W-:Y:S02]  /*5ba0*/  LOP3.LUT R50, R39, 0xff, RZ, 0xc0, !PT ;  /* 0x000000ff27327812 */ /* 0x000fe400078ec0ff */
[----:B------:R-:W-:Y:S02]  /*5bb0*/  IADD3.X R49, R49, UR4, RZ, P0, !PT ;  /* 0x0000000431317c10 */ /* 0x000fe400087fe4ff */
[----:B------:R-:W-:-:S02]  /*5bc0*/  IADD3 R27, P0, R27, UR7, RZ ;  /* 0x000000071b1b7c10 */ /* 0x000fc4000ff1e0ff */
[----:B------:R-:W-:Y:S02]  /*5bd0*/  PRMT R50, R47, 0x7604, R50 ;  /* 0x000076042f327816 */ /* 0x000fe40000000032 */
[----:B------:R-:W-:Y:S02]  /*5be0*/  IADD3.X R25, R25, UR10, RZ, P0, !PT ;  /* 0x0000000a19197c10 */ /* 0x000fe400087fe4ff */
[----:B0-----:R-:W-:-:S04]  /*5bf0*/  LEA R34, P1, R38, R3, 0x2 ;  /* 0x0000000326227211 */ /* 0x001fc800078210ff */
[----:B------:R-:W-:Y:S02]  /*5c00*/  LEA.HI.X R35, R38, R4, R49, 0x2, P1 ;  /* 0x0000000426237211 */ /* 0x000fe400008f1431 */
[----:B------:R-:W-:-:S05]  /*5c10*/  IADD3 R38, P0, R36, R27, RZ ;  /* 0x0000001b24267210 */ /* 0x000fca0007f1e0ff */
[----:B------:R-:W-:Y:S01]  /*5c20*/  IMAD.X R39, RZ, RZ, R25, P0 ;  /* 0x000000ffff277224 */ /* 0x000fe200000e0619 */
[----:B------:R-:W-:-:S04]  /*5c30*/  IADD3 R4, P0, R38, UR7, RZ ;  /* 0x0000000726047c10 */ /* 0x000fc8000ff1e0ff */
[----:B------:R-:W-:Y:S01]  /*5c40*/  IADD3.X R3, R39, UR10, RZ, P0, !PT ;  /* 0x0000000a27037c10 */ /* 0x000fe200087fe4ff */
[----:B-1----:R-:W-:Y:S01]  /*5c50*/  IMAD.WIDE.U32 R38, R48, 0x5, R38 ;  /* 0x0000000530267825 */ /* 0x002fe200078e0026 */
[C---:B------:R-:W-:Y:S02]  /*5c60*/  SHF.L.U32 R49, R4.reuse, 0x2, RZ ;  /* 0x0000000204317819 */ /* 0x040fe400000006ff */
[----:B------:R-:W-:Y:S02]  /*5c70*/  SHF.L.U64.HI R52, R4, 0x2, R3 ;  /* 0x0000000204347819 */ /* 0x000fe40000010203 */
[----:B------:R-:W-:Y:S02]  /*5c80*/  IADD3 R46, P0, R49, R6, RZ ;  /* 0x00000006312e7210 */ /* 0x000fe40007f1e0ff */
[----:B------:R-:W-:Y:S02]  /*5c90*/  IADD3 R55, R39, UR5, RZ ;  /* 0x0000000527377c10 */ /* 0x000fe4000fffe0ff */
[----:B------:R-:W-:-:S02]  /*5ca0*/  IADD3.X R47, R52, R7, RZ, P0, !PT ;  /* 0x00000007342f7210 */ /* 0x000fc400007fe4ff */
[----:B------:R-:W-:Y:S02]  /*5cb0*/  IADD3 R48, P1, R49, R8, RZ ;  /* 0x0000000831307210 */ /* 0x000fe40007f3e0ff */
[C---:B------:R-:W-:Y:S01]  /*5cc0*/  SHF.L.U64.HI R55, R38.reuse, 0x2, R55 ;  /* 0x0000000226377819 */ /* 0x040fe20000010237 */
[----:B------:R-:W5:Y:S01]  /*5cd0*/  LDG.E R46, desc[UR8][R46.64] ;  /* 0x000000082e2e7981 */ /* 0x000f62000c1e1900 */
[----:B------:R-:W-:Y:S02]  /*5ce0*/  SHF.L.U32 R56, R38, 0x2, RZ ;  /* 0x0000000226387819 */ /* 0x000fe400000006ff */
[----:B------:R-:W-:Y:S02]  /*5cf0*/  IADD3 R38, P0, R34, UR11, RZ ;  /* 0x0000000b22267c10 */ /* 0x000fe4000ff1e0ff */
[----:B------:R-:W-:Y:S02]  /*5d00*/  IADD3.X R49, R52, R9, RZ, P1, !PT ;  /* 0x0000000934317210 */ /* 0x000fe40000ffe4ff */
[----:B------:R-:W-:Y:S01]  /*5d10*/  IADD3.X R39, R35, UR4, RZ, P0, !PT ;  /* 0x0000000423277c10 */ /* 0x000fe200087fe4ff */
[----:B------:R0:W5:Y:S04]  /*5d20*/  LDG.E R47, desc[UR8][R34.64] ;  /* 0x00000008222f7981 */ /* 0x000168000c1e1900 */
[----:B------:R-:W5:Y:S01]  /*5d30*/  LDG.E R48, desc[UR8][R48.64] ;  /* 0x0000000830307981 */ /* 0x000f62000c1e1900 */
[----:B0-----:R-:W-:-:S03]  /*5d40*/  IADD3 R34, P0, R38, UR11, RZ ;  /* 0x0000000b26227c10 */ /* 0x001fc6000ff1e0ff */
[----:B------:R0:W5:Y:S01]  /*5d50*/  LDG.E R49, desc[UR8][R38.64] ;  /* 0x0000000826317981 */ /* 0x000162000c1e1900 */
[----:B------:R-:W-:-:S05]  /*5d60*/  IADD3.X R35, R39, UR4, RZ, P0, !PT ;  /* 0x0000000427237c10 */ /* 0x000fca00087fe4ff */
[----:B------:R1:W5:Y:S01]  /*5d70*/  LDG.E R52, desc[UR8][R34.64] ;  /* 0x0000000822347981 */ /* 0x000362000c1e1900 */
[----:B0-----:R-:W-:-:S04]  /*5d80*/  IADD3 R38, P0, R34, UR11, RZ ;  /* 0x0000000b22267c10 */ /* 0x001fc8000ff1e0ff */
[----:B------:R-:W-:Y:S02]  /*5d90*/  IADD3.X R39, R35, UR4, RZ, P0, !PT ;  /* 0x0000000423277c10 */ /* 0x000fe400087fe4ff */
[C---:B------:R-:W-:Y:S02]  /*5da0*/  IADD3 R6, P0, R56.reuse, R6, RZ ;  /* 0x0000000638067210 */ /* 0x040fe40007f1e0ff */
[----:B------:R-:W-:Y:S01]  /*5db0*/  IADD3 R8, P1, R56, R8, RZ ;  /* 0x0000000838087210 */ /* 0x000fe20007f3e0ff */
[----:B------:R-:W5:Y:S01]  /*5dc0*/  LDG.E R38, desc[UR8][R38.64] ;  /* 0x0000000826267981 */ /* 0x000f62000c1e1900 */
[----:B------:R-:W-:Y:S02]  /*5dd0*/  IADD3.X R7, R55, R7, RZ, P0, !PT ;  /* 0x0000000737077210 */ /* 0x000fe400007fe4ff */
[----:B-1----:R-:W-:Y:S02]  /*5de0*/  IADD3 R34, P0, R6, UR7, RZ ;  /* 0x0000000706227c10 */ /* 0x002fe4000ff1e0ff */
[----:B------:R-:W-:-:S02]  /*5df0*/  LOP3.LUT R59, R0, 0xff, RZ, 0xc0, !PT ;  /* 0x000000ff003b7812 */ /* 0x000fc400078ec0ff */
[----:B------:R-:W-:Y:S01]  /*5e00*/  IADD3.X R35, R7, UR10, RZ, P0, !PT ;  /* 0x0000000a07237c10 */ /* 0x000fe200087fe4ff */
[----:B-----5:R-:W-:Y:S01]  /*5e10*/  HADD2.F32 R0, -RZ, R44.H0_H0 ;  /* 0x2000002cff007230 */ /* 0x020fe20000004100 */
[----:B------:R0:W5:Y:S01]  /*5e20*/  LDG.E R39, desc[UR8][R6.64] ;  /* 0x0000000806277981 */ /* 0x000162000c1e1900 */
[----:B------:R-:W-:-:S03]  /*5e30*/  IMAD.X R9, R55, 0x1, R9, P1 ;  /* 0x0000000137097824 */ /* 0x000fc600008e0609 */
[----:B------:R1:W5:Y:S01]  /*5e40*/  LDG.E R55, desc[UR8][R34.64] ;  /* 0x0000000822377981 */ /* 0x000362000c1e1900 */
[----:B------:R-:W-:-:S03]  /*5e50*/  FMNMX R51, |R20|, R51, !PT ;  /* 0x0000003314337209 */ /* 0x000fc60007800200 */
[----:B------:R-:W5:Y:S01]  /*5e60*/  LDG.E R56, desc[UR8][R8.64] ;  /* 0x0000000808387981 */ /* 0x000f62000c1e1900 */
[----:B0-----:R-:W-:-:S04]  /*5e70*/  IADD3 R6, P0, R34, UR7, RZ ;  /* 0x0000000722067c10 */ /* 0x001fc8000ff1e0ff */
[----:B------:R-:W-:Y:S01]  /*5e80*/  IADD3.X R7, R35, UR10, RZ, P0, !PT ;  /* 0x0000000a23077c10 */ /* 0x000fe200087fe4ff */
[----:B-1----:R-:W-:Y:S01]  /*5e90*/  FMUL R34, R0, -1.7020000219345092773 ;  /* 0xbfd9db2300227820 */ /* 0x002fe20000400000 */
[----:B------:R-:W-:-:S03]  /*5ea0*/  MOV R35, 0x3bbb989d ;  /* 0x3bbb989d00237802 */ /* 0x000fc60000000f00 */
[----:B------:R0:W5:Y:S02]  /*5eb0*/  LDG.E R57, desc[UR8][R6.64] ;  /* 0x0000000806397981 */ /* 0x000164000c1e1900 */
[----:B------:R-:W-:Y:S01]  /*5ec0*/  FFMA.SAT R20, R34, R35, 0.5 ;  /* 0x3f00000022147423 */ /* 0x000fe20000002023 */
[----:B------:R-:W-:-:S10]  /*5ed0*/  HFMA2.MMA R35, -RZ, RZ, 3.7421875, 0 ;  /* 0x437c0000ff237435 */ /* 0x000fd400000001ff */
[----:B------:R-:W-:-:S04]  /*5ee0*/  FFMA.RM R20, R20, R35, 12582913 ;  /* 0x4b40000114147423 */ /* 0x000fc80000004023 */
[----:B------:R-:W-:-:S04]  /*5ef0*/  FADD R35, R20, -12583039 ;  /* 0xcb40007f14237421 */ /* 0x000fc80000000000 */
[----:B------:R-:W-:-:S04]  /*5f00*/  FFMA R35, R34, 1.4426950216293334961, -R35 ;  /* 0x3fb8aa3b22237823 */ /* 0x000fc80000000823 */
[----:B------:R-:W-:-:S06]  /*5f10*/  FFMA R35, R34, 1.925963033500011079e-08, R35 ;  /* 0x32a5706022237823 */ /* 0x000fcc0000000023 */
[----:B------:R-:W1:Y:S01]  /*5f20*/  MUFU.EX2 R35, R35 ;  /* 0x0000002300237308 */ /* 0x000e620000000800 */
[----:B0-----:R-:W-:Y:S02]  /*5f30*/  IADD3 R6, P0, R8, UR7, RZ ;  /* 0x0000000708067c10 */ /* 0x001fe4000ff1e0ff */
[----:B------:R-:W-:Y:S02]  /*5f40*/  SHF.L.U32 R20, R20, 0x17, RZ ;  /* 0x0000001714147819 */ /* 0x000fe400000006ff */
[----:B------:R-:W-:Y:S02]  /*5f50*/  IADD3.X R7, R9, UR10, RZ, P0, !PT ;  /* 0x0000000a09077c10 */ /* 0x000fe400087fe4ff */
[----:B------:R-:W-:Y:S02]  /*5f60*/  IADD3 R8, P0, R6, UR7, RZ ;  /* 0x0000000706087c10 */ /* 0x000fe4000ff1e0ff */
[----:B------:R-:W-:Y:S01]  /*5f70*/  FMNMX R10, |R10|, R51, !PT ;  /* 0x000000330a0a7209 */ /* 0x000fe20007800200 */
[----:B------:R-:W5:Y:S01]  /*5f80*/  LDG.E R6, desc[UR8][R6.64] ;  /* 0x0000000806067981 */ /* 0x000f62000c1e1900 */
[----:B------:R-:W-:-:S05]  /*5f90*/  IADD3.X R9, R7, UR10, RZ, P0, !PT ;  /* 0x0000000a07097c10 */ /* 0x000fca00087fe4ff */
[----:B------:R0:W5:Y:S01]  /*5fa0*/  LDG.E R8, desc[UR8][R8.64] ;  /* 0x0000000808087981 */ /* 0x000162000c1e1900 */
[----:B-1----:R-:W-:Y:S01]  /*5fb0*/  FFMA R20, R20, R35, 1 ;  /* 0x3f80000014147423 */ /* 0x002fe20000000023 */
[----:B------:R-:W-:Y:S02]  /*5fc0*/  FMNMX R10, |R11|, R10, !PT ;  /* 0x0000000a0b0a7209 */ /* 0x000fe40007800200 */
[----:B0-----:R-:W-:Y:S02]  /*5fd0*/  LOP3.LUT R9, R29, 0xff, RZ, 0xc0, !PT ;  /* 0x000000ff1d097812 */ /* 0x001fe400078ec0ff */
[----:B------:R-:W-:Y:S02]  /*5fe0*/  IADD3 R29, R20, 0x1800000, RZ ;  /* 0x01800000141d7810 */ /* 0x000fe40007ffe0ff */
[----:B------:R-:W-:Y:S02]  /*5ff0*/  FMNMX R13, |R13|, R10, !PT ;  /* 0x0000000a0d0d7209 */ /* 0x000fe40007800200 */
[----:B------:R-:W-:-:S02]  /*6000*/  LOP3.LUT R29, R29, 0x7f800000, RZ, 0xc0, !PT ;  /* 0x7f8000001d1d7812 */ /* 0x000fc400078ec0ff */
[----:B------:R-:W-:Y:S02]  /*6010*/  FMNMX R12, |R12|, R13, !PT ;  /* 0x0000000d0c0c7209 */ /* 0x000fe40007800200 */
[----:B------:R-:W-:Y:S02]  /*6020*/  ISETP.GT.U32.AND P0, PT, R29, 0x1ffffff, PT ;  /* 0x01ffffff1d00780c */ /* 0x000fe40003f04070 */
[----:B------:R-:W-:Y:S02]  /*6030*/  LOP3.LUT R41, R41, 0xffff, RZ, 0xc0, !PT ;  /* 0x0000ffff29297812 */ /* 0x000fe400078ec0ff */
[----:B------:R-:W-:Y:S02]  /*6040*/  FMNMX R15, |R15|, R12, !PT ;  /* 0x0000000c0f0f7209 */ /* 0x000fe40007800200 */
[----:B------:R-:W-:Y:S02]  /*6050*/  LOP3.LUT R21, R21, 0xffff, RZ, 0xc0, !PT ;  /* 0x0000ffff15157812 */ /* 0x000fe400078ec0ff */
[----:B------:R-:W-:-:S02]  /*6060*/  LOP3.LUT R24, R24, 0xff, RZ, 0xc0, !PT ;  /* 0x000000ff18187812 */ /* 0x000fc400078ec0ff */
[----:B------:R-:W-:Y:S02]  /*6070*/  LOP3.LUT R16, R16, 0xffff, RZ, 0xc0, !PT ;  /* 0x0000ffff10107812 */ /* 0x000fe400078ec0ff */
[----:B------:R-:W-:Y:S02]  /*6080*/  LOP3.LUT R11, R23, 0xff, RZ, 0xc0, !PT ;  /* 0x000000ff170b7812 */ /* 0x000fe400078ec0ff */
[----:B------:R-:W-:Y:S01]  /*6090*/  LOP3.LUT R37, R37, 0xffff, RZ, 0xc0, !PT ;  /* 0x0000ffff25257812 */ /* 0x000fe200078ec0ff */
[----:B------:R-:W-:Y:S01]  /*60a0*/  IMAD.SHL.U32 R41, R41, 0x1000000, RZ ;  /* 0x0100000029297824 */ /* 0x000fe200078e00ff */
[----:B------:R-:W-:Y:S02]  /*60b0*/  PRMT R9, R54, 0x5410, R9 ;  /* 0x0000541036097816 */ /* 0x000fe40000000009 */
[----:B------:R-:W-:Y:S02]  /*60c0*/  FMNMX R15, |R14|, R15, !PT ;  /* 0x0000000f0e0f7209 */ /* 0x000fe40007800200 */
[----:B------:R-:W-:Y:S01]  /*60d0*/  SHF.L.U32 R12, R21, 0x18, RZ ;  /* 0x00000018150c7819 */ /* 0x000fe200000006ff */
[----:B------:R-:W-:Y:S01]  /*60e0*/  BSSY B1, `(.L_x_2106) ;  /* 0x0000017000017945 */ /* 0x000fe20003800000 */
[----:B------:R-:W-:-:S02]  /*60f0*/  PRMT R7, R58, 0x5410, R59 ;  /* 0x000054103a077816 */ /* 0x000fc4000000003b */
[----:B------:R-:W-:Y:S02]  /*6100*/  PRMT R10, R53, 0x5410, R24 ;  /* 0x00005410350a7816 */ /* 0x000fe40000000018 */
[----:B------:R-:W-:Y:S02]  /*6110*/  SHF.L.U32 R16, R16, 0x18, RZ ;  /* 0x0000001810107819 */ /* 0x000fe400000006ff */
[----:B------:R-:W-:Y:S02]  /*6120*/  PRMT R11, R50, 0x5410, R11 ;  /* 0x00005410320b7816 */ /* 0x000fe4000000000b */
[----:B------:R-:W-:Y:S02]  /*6130*/  SHF.L.U32 R14, R37, 0x18, RZ ;  /* 0x00000018250e7819 */ /* 0x000fe400000006ff */
[----:B------:R-:W-:Y:S02]  /*6140*/  IADD3 R27, P1, R26, R27, RZ ;  /* 0x0000001b1a1b7210 */ /* 0x000fe40007f3e0ff */
[----:B------:R-:W-:Y:S01]  /*6150*/  LOP3.LUT R9, R9, R12, RZ, 0xfc, !PT ;  /* 0x0000000c09097212 */ /* 0x000fe200078efcff */
[----:B------:R-:W-:Y:S01]  /*6160*/  FMUL R12, R0, 1.7020000219345092773 ;  /* 0x3fd9db23000c7820 */ /* 0x000fe20000400000 */
[----:B------:R-:W-:-:S02]  /*6170*/  LOP3.LUT R7, R7, R16, RZ, 0xfc, !PT ;  /* 0x0000001007077212 */ /* 0x000fc400078efcff */
[----:B------:R-:W-:Y:S02]  /*6180*/  LOP3.LUT R10, R10, R41, RZ, 0xfc, !PT ;  /* 0x000000290a0a7212 */ /* 0x000fe400078efcff */
[----:B------:R-:W-:Y:S02]  /*6190*/  LOP3.LUT R11, R11, R14, RZ, 0xfc, !PT ;  /* 0x0000000e0b0b7212 */ /* 0x000fe400078efcff */
[----:B------:R-:W-:Y:S02]  /*61a0*/  FMNMX R22, |R22|, R15, !PT ;  /* 0x0000000f16167209 */ /* 0x000fe40007800200 */
[----:B------:R-:W-:Y:S01]  /*61b0*/  IADD3.X R25, RZ, R25, RZ, P1, !PT ;  /* 0x00000019ff197210 */ /* 0x000fe20000ffe4ff */
[----:B------:R-:W-:Y:S06]  /*61c0*/  @P0 BRA `(.L_x_2107) ;  /* 0x0000000000100947 */ /* 0x000fec0003800000 */
[----:B------:R-:W-:Y:S02]  /*61d0*/  MOV R0, R20 ;  /* 0x0000001400007202 */ /* 0x000fe40000000f00 */
[----:B------:R-:W-:-:S07]  /*61e0*/  MOV R34, 0x6200 ;  /* 0x0000620000227802 */ /* 0x000fce0000000f00 */
[----:B-----5:R-:W-:Y:S05]  /*61f0*/  CALL.REL.NOINC `($__internal_23_$__cuda_sm20_rcp_rn_f32_slowpath) ;  /* 0x0000006000007944 */ /* 0x020fea0003c00000 */
[----:B------:R-:W-:Y:S05]  /*6200*/  BRA `(.L_x_2108) ;  /* 0x0000000000107947 */ /* 0x000fea0003800000 */
.L_x_2107:
[----:B------:R-:W0:Y:S02]  /*6210*/  MUFU.RCP R13, R20 ;  /* 0x00000014000d7308 */ /* 0x000e240000001000 */
[----:B0-----:R-:W-:-:S04]  /*6220*/  FFMA R0, R20, R13, -1 ;  /* 0xbf80000014007423 */ /* 0x001fc8000000000d */
[----:B------:R-:W-:-:S04]  /*6230*/  FADD.FTZ R0, -R0, -RZ ;  /* 0x800000ff00007221 */ /* 0x000fc80000010100 */
[----:B------:R-:W-:-:S07]  /*6240*/  FFMA R0, R13, R0, R13 ;  /* 0x000000000d007223 */ /* 0x000fce000000000d */
.L_x_2108:
[----:B------:R-:W-:Y:S05]  /*6250*/  BSYNC B1 ;  /* 0x0000000000017941 */ /* 0x000fea0003800000 */
.L_x_2106:
        /* <DEDUP_REMOVED lines=26> */
[----:B-----5:R-:W-:Y:S05]  /*6400*/  CALL.REL.NOINC `($__internal_23_$__cuda_sm20_rcp_rn_f32_slowpath) ;  /* 0x0000005c007c7944 */ /* 0x020fea0003c00000 */
[----:B------:R-:W-:Y:S05]  /*6410*/  BRA `(.L_x_2111) ;  /* 0x0000000000107947 */ /* 0x000fea0003800000 */
.L_x_2110:
[----:B------:R-:W0:Y:S02]  /*6420*/  MUFU.RCP R0, R23 ;  /* 0x0000001700007308 */ /* 0x000e240000001000 */
[----:B0-----:R-:W-:-:S04]  /*6430*/  FFMA R12, R23, R0, -1 ;  /* 0xbf800000170c7423 */ /* 0x001fc80000000000 */
[----:B------:R-:W-:-:S04]  /*6440*/  FADD.FTZ R21, -R12, -RZ ;  /* 0x800000ff0c157221 */ /* 0x000fc80000010100 */
[----:B------:R-:W-:-:S07]  /*6450*/  FFMA R0, R0, R21, R0 ;  /* 0x0000001500007223 */ /* 0x000fce0000000000 */
.L_x_2111:
[----:B------:R-:W-:Y:S05]  /*6460*/  BSYNC B1 ;  /* 0x0000000000017941 */ /* 0x000fea0003800000 */
.L_x_2109:
[----:B------:R-:W-:Y:S01]  /*6470*/  HADD2.F32 R16, -RZ, R44.H1_H1 ;  /* 0x3000002cff107230 */ /* 0x000fe20000004100 */
[----:B------:R-:W-:Y:S01]  /*6480*/  HFMA2.MMA R23, -RZ, RZ, 3.7421875, 0 ;  /* 0x437c0000ff177435 */ /* 0x000fe200000001ff */
[----:B------:R-:W-:Y:S01]  /*6490*/  MOV R21, 0x3bbb989d ;  /* 0x3bbb989d00157802 */ /* 0x000fe20000000f00 */
        /* <DEDUP_REMOVED lines=17> */
[----:B------:R-:W-:Y:S02]  /*65b0*/  MOV R0, R23 ;  /* 0x0000001700007202 */ /* 0x000fe40000000f00 */
[----:B------:R-:W-:-:S07]  /*65c0*/  MOV R34, 0x65e0 ;  /* 0x000065e000227802 */ /* 0x000fce0000000f00 */
[----:B-----5:R-:W-:Y:S05]  /*65d0*/  CALL.REL.NOINC `($__internal_23_$__cuda_sm20_rcp_rn_f32_slowpath) ;  /* 0x0000005c00087944 */ /* 0x020fea0003c00000 */
[----:B------:R-:W-:Y:S05]  /*65e0*/  BRA `(.L_x_2114) ;  /* 0x0000000000107947 */ /* 0x000fea0003800000 */
.L_x_2113:
[----:B------:R-:W0:Y:S02]  /*65f0*/  MUFU.RCP R0, R23 ;  /* 0x0000001700007308 */ /* 0x000e240000001000 */
[----:B0-----:R-:W-:-:S04]  /*6600*/  FFMA R15, R23, R0, -1 ;  /* 0xbf800000170f7423 */ /* 0x001fc80000000000 */
[----:B------:R-:W-:-:S04]  /*6610*/  FADD.FTZ R15, -R15, -RZ ;  /* 0x800000ff0f0f7221 */ /* 0x000fc80000010100 */
[----:B------:R-:W-:-:S07]  /*6620*/  FFMA R0, R0, R15, R0 ;  /* 0x0000000f00007223 */ /* 0x000fce0000000000 */
.L_x_2114:
[----:B------:R-:W-:Y:S05]  /*6630*/  BSYNC B1 ;  /* 0x0000000000017941 */ /* 0x000fea0003800000 */
.L_x_2112:
[----:B------:R-:W-:Y:S01]  /*6640*/  HADD2.F32 R44, -RZ, R44.H1_H1 ;  /* 0x3000002cff2c7230 */ /* 0x000fe20000004100 */
[----:B------:R-:W-:Y:S01]  /*6650*/  MOV R21, 0x437c0000 ;  /* 0x437c000000157802 */ /* 0x000fe20000000f00 */
        /* <DEDUP_REMOVED lines=26> */
.L_x_2116:
[----:B------:R-:W0:Y:S02]  /*6800*/  MUFU.RCP R0, R21 ;  /* 0x0000001500007308 */ /* 0x000e240000001000 */
[----:B0-----:R-:W-:-:S04]  /*6810*/  FFMA R14, R21, R0, -1 ;  /* 0xbf800000150e7423 */ /* 0x001fc80000000000 */
[----:B------:R-:W-:-:S04]  /*6820*/  FADD.FTZ R15, -R14, -RZ ;  /* 0x800000ff0e0f7221 */ /* 0x000fc80000010100 */
[----:B------:R-:W-:-:S07]  /*6830*/  FFMA R0, R0, R15, R0 ;  /* 0x0000000f00007223 */ /* 0x000fce0000000000 */
.L_x_2117:
[----:B------:R-:W-:Y:S05]  /*6840*/  BSYNC B1 ;  /* 0x0000000000017941 */ /* 0x000fea0003800000 */
.L_x_2115:
[----:B------:R-:W-:Y:S01]  /*6850*/  HFMA2.MMA R15, -RZ, RZ, 0.96630859375, -0.0022525787353515625 ;  /* 0x3bbb989dff0f7435 */ /* 0x000fe200000001ff */
[----:B------:R-:W-:Y:S01]  /*6860*/  HADD2.F32 R20, -RZ, R42.H0_H0 ;  /* 0x2000002aff147230 */ /* 0x000fe20000004100 */
[----:B------:R-:W-:Y:S01]  /*6870*/  MOV R16, 0x437c0000 ;  /* 0x437c000000107802 */ /* 0x000fe20000000f00 */
[----:B------:R-:W-:Y:S01]  /*6880*/  FMUL R0, R44, R0 ;  /* 0x000000002c007220 */ /* 0x000fe20000400000 */
        /* <DEDUP_REMOVED lines=20> */
.L_x_2119:
[----:B------:R-:W0:Y:S02]  /*69d0*/  MUFU.RCP R0, R23 ;  /* 0x0000001700007308 */ /* 0x000e240000001000 */
[----:B0-----:R-:W-:-:S04]  /*69e0*/  FFMA R15, R23, R0, -1 ;  /* 0xbf800000170f7423 */ /* 0x001fc80000000000 */
[----:B------:R-:W-:-:S04]  /*69f0*/  FADD.FTZ R15, -R15, -RZ ;  /* 0x800000ff0f0f7221 */ /* 0x000fc80000010100 */
[----:B------:R-:W-:-:S07]  /*6a00*/  FFMA R0, R0, R15, R0 ;  /* 0x0000000f00007223 */ /* 0x000fce0000000000 */
.L_x_2120:
[----:B------:R-:W-:Y:S05]  /*6a10*/  BSYNC B1 ;  /* 0x0000000000017941 */ /* 0x000fea0003800000 */
.L_x_2118:
        /* <DEDUP_REMOVED lines=24> */
[----:B------:R-:W-:Y:S01]  /*6ba0*/  IMAD.MOV.U32 R0, RZ, RZ, R29 ;  /* 0x000000ffff007224 */ /* 0x000fe200078e001d */
[----:B------:R-:W-:-:S07]  /*6bb0*/  MOV R34, 0x6bd0 ;  /* 0x00006bd000227802 */ /* 0x000fce0000000f00 */
[----:B-----5:R-:W-:Y:S05]  /*6bc0*/  CALL.REL.NOINC `($__internal_23_$__cuda_sm20_rcp_rn_f32_slowpath) ;  /* 0x00000054008c7944 */ /* 0x020fea0003c00000 */
[----:B------:R-:W-:Y:S05]  /*6bd0*/  BRA `(.L_x_2123) ;  /* 0x0000000000107947 */ /* 0x000fea0003800000 */
.L_x_2122:
[----:B------:R-:W0:Y:S02]  /*6be0*/  MUFU.RCP R0, R29 ;  /* 0x0000001d00007308 */ /* 0x000e240000001000 */
[----:B0-----:R-:W-:-:S04]  /*6bf0*/  FFMA R20, R29, R0, -1 ;  /* 0xbf8000001d147423 */ /* 0x001fc80000000000 */
[----:B------:R-:W-:-:S04]  /*6c00*/  FADD.FTZ R21, -R20, -RZ ;  /* 0x800000ff14157221 */ /* 0x000fc80000010100 */
[----:B------:R-:W-:-:S07]  /*6c10*/  FFMA R0, R0, R21, R0 ;  /* 0x0000001500007223 */ /* 0x000fce0000000000 */
.L_x_2123:
[----:B------:R-:W-:Y:S05]  /*6c20*/  BSYNC B1 ;  /* 0x0000000000017941 */ /* 0x000fea0003800000 */
.L_x_2121:
        /* <DEDUP_REMOVED lines=24> */
.L_x_2125:
[----:B------:R-:W0:Y:S02]  /*6db0*/  MUFU.RCP R0, R23 ;  /* 0x0000001700007308 */ /* 0x000e240000001000 */
[----:B0-----:R-:W-:-:S04]  /*6dc0*/  FFMA R20, R23, R0, -1 ;  /* 0xbf80000017147423 */ /* 0x001fc80000000000 */
[----:B------:R-:W-:-:S04]  /*6dd0*/  FADD.FTZ R21, -R20, -RZ ;  /* 0x800000ff14157221 */ /* 0x000fc80000010100 */
[----:B------:R-:W-:-:S07]  /*6de0*/  FFMA R0, R0, R21, R0 ;  /* 0x0000001500007223 */ /* 0x000fce0000000000 */
.L_x_2126:
[----:B------:R-:W-:Y:S05]  /*6df0*/  BSYNC B1 ;  /* 0x0000000000017941 */ /* 0x000fea0003800000 */
.L_x_2124:
[----:B------:R-:W-:Y:S01]  /*6e00*/  HFMA2.MMA R21, -RZ, RZ, 0.96630859375, -0.0022525787353515625 ;  /* 0x3bbb989dff157435 */ /* 0x000fe200000001ff */
[----:B------:R-:W-:Y:S01]  /*6e10*/  HADD2.F32 R42, -RZ, R42.H1_H1 ;  /* 0x3000002aff2a7230 */ /* 0x000fe20000004100 */
        /* <DEDUP_REMOVED lines=15> */
[----:B------:R-:W-:Y:S02]  /*6f10*/  HADD2.F32 R20, -RZ, R66.H1_H1 ;  /* 0x30000042ff147230 */ /* 0x000fe40000004100 */
[----:B------:R-:W-:Y:S01]  /*6f20*/  FFMA R21, R16, R21, R0 ;  /* 0x0000001510157223 */ /* 0x000fe20000000000 */
[----:B------:R-:W-:Y:S01]  /*6f30*/  HADD2.F32 R0, -RZ, R61.H1_H1 ;  /* 0x3000003dff007230 */ /* 0x000fe20000004100 */
        /* <DEDUP_REMOVED lines=8> */
.L_x_2128:
[----:B------:R-:W0:Y:S02]  /*6fc0*/  MUFU.RCP R0, R29 ;  /* 0x0000001d00007308 */ /* 0x000e240000001000 */
[----:B0-----:R-:W-:-:S04]  /*6fd0*/  FFMA R16, R29, R0, -1 ;  /* 0xbf8000001d107423 */ /* 0x001fc80000000000 */
[----:B------:R-:W-:-:S04]  /*6fe0*/  FADD.FTZ R21, -R16, -RZ ;  /* 0x800000ff10157221 */ /* 0x000fc80000010100 */
[----:B------:R-:W-:-:S07]  /*6ff0*/  FFMA R0, R0, R21, R0 ;  /* 0x0000001500007223 */ /* 0x000fce0000000000 */
.L_x_2129:
[----:B------:R-:W-:Y:S05]  /*7000*/  BSYNC B1 ;  /* 0x0000000000017941 */ /* 0x000fea0003800000 */
.L_x_2127:
        /* <DEDUP_REMOVED lines=22> */
[----:B-----5:R-:W-:Y:S05]  /*7170*/  CALL.REL.NOINC `($__internal_23_$__cuda_sm20_rcp_rn_f32_slowpath) ;  /* 0x0000005000207944 */ /* 0x020fea0003c00000 */
[----:B------:R-:W-:Y:S05]  /*7180*/  BRA `(.L_x_2132) ;  /* 0x0000000000107947 */ /* 0x000fea0003800000 */
.L_x_2131:
[----:B------:R-:W0:Y:S02]  /*7190*/  MUFU.RCP R0, R29 ;  /* 0x0000001d00007308 */ /* 0x000e240000001000 */
[----:B0-----:R-:W-:-:S04]  /*71a0*/  FFMA R16, R29, R0, -1 ;  /* 0xbf8000001d107423 */ /* 0x001fc80000000000 */
[----:B------:R-:W-:-:S04]  /*71b0*/  FADD.FTZ R23, -R16, -RZ ;  /* 0x800000ff10177221 */ /* 0x000fc80000010100 */
[----:B------:R-:W-:-:S07]  /*71c0*/  FFMA R0, R0, R23, R0 ;  /* 0x0000001700007223 */ /* 0x000fce0000000000 */
.L_x_2132:
[----:B------:R-:W-:Y:S05]  /*71d0*/  BSYNC B1 ;  /* 0x0000000000017941 */ /* 0x000fea0003800000 */
.L_x_2130:
        /* <DEDUP_REMOVED lines=15> */
[----:B------:R-:W-:Y:S01]  /*72d0*/  FMUL R24, R23, R0 ;  /* 0x0000000017187220 */ /* 0x000fe20000400000 */
[----:B------:R-:W-:Y:S02]  /*72e0*/  HADD2.F32 R23, -RZ, R64.H0_H0 ;  /* 0x20000040ff177230 */ /* 0x000fe40000004100 */
[----:B------:R-:W-:Y:S01]  /*72f0*/  LOP3.LUT R29, R29, 0x7f800000, RZ, 0xc0, !PT ;  /* 0x7f8000001d1d7812 */ /* 0x000fe200078ec0ff */
[----:B------:R-:W-:Y:S01]  /*7300*/  FFMA R24, R21, R24, R0 ;  /* 0x0000001815187223 */ /* 0x000fe20000000000 */
[----:B------:R-:W-:Y:S02]  /*7310*/  HADD2.F32 R0, -RZ, R60.H0_H0 ;  /* 0x2000003cff007230 */ /* 0x000fe40000004100 */
[----:B------:R-:W-:Y:S01]  /*7320*/  ISETP.GT.U32.AND P0, PT, R29, 0x1ffffff, PT ;  /* 0x01ffffff1d00780c */ /* 0x000fe20003f04070 */
[----:B------:R-:W-:-:S04]  /*7330*/  FMUL R21, R24, R23 ;  /* 0x0000001718157220 */ /* 0x000fc80000400000 */
[----:B------:R-:W-:-:S08]  /*7340*/  FMUL R21, R21, R0 ;  /* 0x0000000015157220 */ /* 0x000fd00000400000 */
[----:B------:R-:W-:Y:S05]  /*7350*/  @P0 BRA `(.L_x_2134) ;  /* 0x0000000000140947 */ /* 0x000fea0003800000 */
[----:B------:R-:W-:Y:S02]  /*7360*/  MOV R0, R42 ;  /* 0x0000002a00007202 */ /* 0x000fe40000000f00 */
[----:B------:R-:W-:-:S07]  /*7370*/  MOV R34, 0x7390 ;  /* 0x0000739000227802 */ /* 0x000fce0000000f00 */
[----:B-----5:R-:W-:Y:S05]  /*7380*/  CALL.REL.NOINC `($__internal_23_$__cuda_sm20_rcp_rn_f32_slowpath) ;  /* 0x0000004c009c7944 */ /* 0x020fea0003c00000 */
[----:B------:R-:W-:Y:S01]  /*7390*/  IMAD.MOV.U32 R29, RZ, RZ, R0 ;  /* 0x000000ffff1d7224 */ /* 0x000fe200078e0000 */
[----:B------:R-:W-:Y:S06]  /*73a0*/  BRA `(.L_x_2135) ;  /* 0x0000000000107947 */ /* 0x000fec0003800000 */
.L_x_2134:
[----:B------:R-:W0:Y:S02]  /*73b0*/  MUFU.RCP R29, R42 ;  /* 0x0000002a001d7308 */ /* 0x000e240000001000 */
[----:B0-----:R-:W-:-:S04]  /*73c0*/  FFMA R0, R42, R29, -1 ;  /* 0xbf8000002a007423 */ /* 0x001fc8000000001d */
[----:B------:R-:W-:-:S04]  /*73d0*/  FADD.FTZ R0, -R0, -RZ ;  /* 0x800000ff00007221 */ /* 0x000fc80000010100 */
[----:B------:R-:W-:-:S07]  /*73e0*/  FFMA R29, R29, R0, R29 ;  /* 0x000000001d1d7223 */ /* 0x000fce000000001d */
.L_x_2135:
[----:B------:R-:W-:Y:S05]  /*73f0*/  BSYNC B1 ;  /* 0x0000000000017941 */ /* 0x000fea0003800000 */
.L_x_2133:
[----:B------:R-:W-:Y:S01]  /*7400*/  HADD2.F32 R0, -RZ, R43.H1_H1 ;  /* 0x3000002bff007230 */ /* 0x000fe20000004100 */
[----:B------:R-:W-:Y:S01]  /*7410*/  HFMA2.MMA R37, -RZ, RZ, 3.7421875, 0 ;  /* 0x437c0000ff257435 */ /* 0x000fe200000001ff */
        /* <DEDUP_REMOVED lines=22> */
.L_x_2137:
[----:B------:R-:W0:Y:S02]  /*7580*/  MUFU.RCP R0, R37 ;  /* 0x0000002500007308 */ /* 0x000e240000001000 */
[----:B0-----:R-:W-:-:S04]  /*7590*/  FFMA R24, R37, R0, -1 ;  /* 0xbf80000025187423 */ /* 0x001fc80000000000 */
[----:B------:R-:W-:-:S04]  /*75a0*/  FADD.FTZ R29, -R24, -RZ ;  /* 0x800000ff181d7221 */ /* 0x000fc80000010100 */
[----:B------:R-:W-:-:S07]  /*75b0*/  FFMA R0, R0, R29, R0 ;  /* 0x0000001d00007223 */ /* 0x000fce0000000000 */
.L_x_2138:
[----:B------:R-:W-:Y:S05]  /*75c0*/  BSYNC B1 ;  /* 0x0000000000017941 */ /* 0x000fea0003800000 */
.L_x_2136:
[----:B------:R-:W-:Y:S01]  /*75d0*/  HADD2.F32 R43, -RZ, R43.H1_H1 ;  /* 0x3000002bff2b7230 */ /* 0x000fe20000004100 */
[----:B------:R-:W-:Y:S01]  /*75e0*/  MOV R29, 0x3bbb989d ;  /* 0x3bbb989d001d7802 */ /* 0x000fe20000000f00 */
        /* <DEDUP_REMOVED lines=25> */
[----:B------:R-:W-:Y:S05]  /*7780*/  BRA `(.L_x_2141) ;  /* 0x0000000000107947 */ /* 0x000fea0003800000 */
.L_x_2140:
[----:B------:R-:W0:Y:S02]  /*7790*/  MUFU.RCP R0, R37 ;  /* 0x0000002500007308 */ /* 0x000e240000001000 */
[----:B0-----:R-:W-:-:S04]  /*77a0*/  FFMA R23, R37, R0, -1 ;  /* 0xbf80000025177423 */ /* 0x001fc80000000000 */
[----:B------:R-:W-:-:S04]  /*77b0*/  FADD.FTZ R23, -R23, -RZ ;  /* 0x800000ff17177221 */ /* 0x000fc80000010100 */
[----:B------:R-:W-:-:S07]  /*77c0*/  FFMA R0, R0, R23, R0 ;  /* 0x0000001700007223 */ /* 0x000fce0000000000 */
.L_x_2141:
[----:B------:R-:W-:Y:S05]  /*77d0*/  BSYNC B1 ;  /* 0x0000000000017941 */ /* 0x000fea0003800000 */
.L_x_2139:
        /* <DEDUP_REMOVED lines=22> */
[----:B-----5:R-:W-:Y:S05]  /*7940*/  CALL.REL.NOINC `($__internal_23_$__cuda_sm20_rcp_rn_f32_slowpath) ;  /* 0x00000048002c7944 */ /* 0x020fea0003c00000 */
[----:B------:R-:W-:Y:S05]  /*7950*/  BRA `(.L_x_2144) ;  /* 0x0000000000107947 */ /* 0x000fea0003800000 */
.L_x_2143:
[----:B------:R-:W0:Y:S02]  /*7960*/  MUFU.RCP R0, R29 ;  /* 0x0000001d00007308 */ /* 0x000e240000001000 */
[----:B0-----:R-:W-:-:S04]  /*7970*/  FFMA R23, R29, R0, -1 ;  /* 0xbf8000001d177423 */ /* 0x001fc80000000000 */
[----:B------:R-:W-:-:S04]  /*7980*/  FADD.FTZ R23, -R23, -RZ ;  /* 0x800000ff17177221 */ /* 0x000fc80000010100 */
[----:B------:R-:W-:-:S07]  /*7990*/  FFMA R0, R0, R23, R0 ;  /* 0x0000001700007223 */ /* 0x000fce0000000000 */
.L_x_2144:
[----:B------:R-:W-:Y:S05]  /*79a0*/  BSYNC B1 ;  /* 0x0000000000017941 */ /* 0x000fea0003800000 */
.L_x_2142:
[----:B------:R-:W-:Y:S01]  /*79b0*/  HFMA2.MMA R34, -RZ, RZ, 0.96630859375, -0.0022525787353515625 ;  /* 0x3bbb989dff227435 */ /* 0x000fe200000001ff */
[----:B------:R-:W-:Y:S01]  /*79c0*/  HADD2.F32 R23, -RZ, R45.H0_H0 ;  /* 0x2000002dff177230 */ /* 0x000fe20000004100 */
[----:B------:R-:W-:Y:S01]  /*79d0*/  MOV R35, 0x437c0000 ;  /* 0x437c000000237802 */ /* 0x000fe20000000f00 */
[----:B------:R-:W-:Y:S01]  /*79e0*/  HADD2.F32 R43, -RZ, R63.H0_H0 ;  /* 0x2000003fff2b7230 */ /* 0x000fe20000004100 */
        /* <DEDUP_REMOVED lines=25> */
.L_x_2146:
[----:B------:R-:W0:Y:S02]  /*7b80*/  MUFU.RCP R34, R35 ;  /* 0x0000002300227308 */ /* 0x000e240000001000 */
[----:B0-----:R-:W-:-:S04]  /*7b90*/  FFMA R0, R35, R34, -1 ;  /* 0xbf80000023007423 */ /* 0x001fc80000000022 */
[----:B------:R-:W-:-:S04]  /*7ba0*/  FADD.FTZ R29, -R0, -RZ ;  /* 0x800000ff001d7221 */ /* 0x000fc80000010100 */
[----:B------:R-:W-:-:S07]  /*7bb0*/  FFMA R34, R34, R29, R34 ;  /* 0x0000001d22227223 */ /* 0x000fce0000000022 */
.L_x_2147:
[----:B------:R-:W-:Y:S05]  /*7bc0*/  BSYNC B1 ;  /* 0x0000000000017941 */ /* 0x000fea0003800000 */
.L_x_2145:
        /* <DEDUP_REMOVED lines=24> */
.L_x_2149:
[----:B------:R-:W0:Y:S02]  /*7d50*/  MUFU.RCP R0, R35 ;  /* 0x0000002300007308 */ /* 0x000e240000001000 */
[----:B0-----:R-:W-:-:S04]  /*7d60*/  FFMA R29, R35, R0, -1 ;  /* 0xbf800000231d7423 */ /* 0x001fc80000000000 */
[----:B------:R-:W-:-:S04]  /*7d70*/  FADD.FTZ R29, -R29, -RZ ;  /* 0x800000ff1d1d7221 */ /* 0x000fc80000010100 */
[----:B------:R-:W-:-:S07]  /*7d80*/  FFMA R0, R0, R29, R0 ;  /* 0x0000001d00007223 */ /* 0x000fce0000000000 */
.L_x_2150:
[----:B------:R-:W-:Y:S05]  /*7d90*/  BSYNC B1 ;  /* 0x0000000000017941 */ /* 0x000fea0003800000 */
.L_x_2148:
        /* <DEDUP_REMOVED lines=28> */
.L_x_2152:
[----:B------:R-:W0:Y:S02]  /*7f60*/  MUFU.RCP R0, R35 ;  /* 0x0000002300007308 */ /* 0x000e240000001000 */
[----:B0-----:R-:W-:-:S04]  /*7f70*/  FFMA R29, R35, R0, -1 ;  /* 0xbf800000231d7423 */ /* 0x001fc80000000000 */
[----:B------:R-:W-:-:S04]  /*7f80*/  FADD.FTZ R29, -R29, -RZ ;  /* 0x800000ff1d1d7221 */ /* 0x000fc80000010100 */
[----:B------:R-:W-:-:S07]  /*7f90*/  FFMA R0, R0, R29, R0 ;  /* 0x0000001d00007223 */ /* 0x000fce0000000000 */
.L_x_2153:
[----:B------:R-:W-:Y:S05]  /*7fa0*/  BSYNC B1 ;  /* 0x0000000000017941 */ /* 0x000fea0003800000 */
.L_x_2151:
[----:B------:R-:W-:Y:S01]  /*7fb0*/  FMUL R0, R45, R0 ;  /* 0x000000002d007220 */ /* 0x000fe20000400000 */
[----:B------:R-:W-:Y:S01]  /*7fc0*/  FMNMX R29, R22, |R13|, !PT ;  /* 0x4000000d161d7209 */ /* 0x000fe20007800000 */
[----:B------:R-:W-:Y:S01]  /*7fd0*/  FMUL R13, R13, UR6 ;  /* 0x000000060d0d7c20 */ /* 0x000fe20008400000 */
[----:B------:R-:W-:Y:S01]  /*7fe0*/  SHF.L.U32 R54, R27, 0x1, RZ ;  /* 0x000000011b367819 */ /* 0x000fe200000006ff */
[----:B------:R-:W-:Y:S01]  /*7ff0*/  FMUL R63, R63, R0 ;  /* 0x000000003f3f7220 */ /* 0x000fe20000400000 */
[C---:B------:R-:W-:Y:S01]  /*8000*/  FMNMX R22, |R50|.reuse, R29, !PT ;  /* 0x0000001d32167209 */ /* 0x040fe20007800200 */
[----:B------:R-:W-:Y:S01]  /*8010*/  FMUL R0, R50, UR6 ;  /* 0x0000000632007c20 */ /* 0x000fe20008400000 */
[----:B------:R-:W-:Y:S01]  /*8020*/  SHF.L.U64.HI R25, R27, 0x1, R25 ;  /* 0x000000011b197819 */ /* 0x000fe20000010219 */
[----:B------:R-:W-:Y:S01]  /*8030*/  FMUL R58, R21, UR6 ;  /* 0x00000006153a7c20 */ /* 0x000fe20008400000 */
[C---:B------:R-:W-:Y:S01]  /*8040*/  FMNMX R22, |R51|.reuse, R22, !PT ;  /* 0x0000001633167209 */ /* 0x040fe20007800200 */
[----:B------:R-:W-:Y:S01]  /*8050*/  FMUL R51, R51, UR6 ;  /* 0x0000000633337c20 */ /* 0x000fe20008400000 */
[----:B------:R-:W-:Y:S01]  /*8060*/  F2FP.SATFINITE.E4M3.F32.PACK_AB_MERGE_C R13, RZ, R13, RZ ;  /* 0x0000000dff0d723e */ /* 0x000fe200048070ff */
[----:B------:R-:W-:Y:S01]  /*8070*/  FMUL R29, R44, UR6 ;  /* 0x000000062c1d7c20 */ /* 0x000fe20008400000 */
[----:B------:R-:W-:Y:S01]  /*8080*/  F2FP.SATFINITE.E4M3.F32.PACK_AB_MERGE_C R0, RZ, R0, RZ ;  /* 0x00000000ff00723e */ /* 0x000fe200048070ff */
[----:B------:R-:W-:Y:S01]  /*8090*/  FMUL R37, R15, UR6 ;  /* 0x000000060f257c20 */ /* 0x000fe20008400000 */
[----:B------:R-:W-:Y:S01]  /*80a0*/  IADD3 R40, P0, R54, R17, RZ ;  /* 0x0000001136287210 */ /* 0x000fe20007f1e0ff */
[----:B------:R-:W-:Y:S01]  /*80b0*/  BSSY B1, `(.L_x_2154) ;  /* 0x000007e000017945 */ /* 0x000fe20003800000 */
[C---:B------:R-:W-:Y:S01]  /*80c0*/  FMNMX R22, |R53|.reuse, R22, !PT ;  /* 0x0000001635167209 */ /* 0x040fe20007800200 */
[----:B------:R-:W-:Y:S01]  /*80d0*/  FMUL R53, R53, UR6 ;  /* 0x0000000635357c20 */ /* 0x000fe20008400000 */
[----:B------:R-:W-:-:S02]  /*80e0*/  IADD3.X R41, R25, R18, RZ, P0, !PT ;  /* 0x0000001219297210 */ /* 0x000fc400007fe4ff */
[----:B------:R-:W-:Y:S02]  /*80f0*/  PRMT R45, R0, 0x7604, R13 ;  /* 0x00007604002d7816 */ /* 0x000fe4000000000d */
[----:B------:R-:W-:Y:S02]  /*8100*/  F2FP.SATFINITE.E4M3.F32.PACK_AB_MERGE_C R51, RZ, R51, RZ ;  /* 0x00000033ff33723e */ /* 0x000fe400048070ff */
[----:B------:R-:W-:Y:S01]  /*8110*/  IADD3 R34, P0, R40, UR12, RZ ;  /* 0x0000000c28227c10 */ /* 0x000fe2000ff1e0ff */
[----:B------:R0:W-:Y:S01]  /*8120*/  STG.E.U16 desc[UR8][R40.64], R45 ;  /* 0x0000002d28007986 */ /* 0x0001e2000c101508 */
[----:B------:R-:W-:Y:S01]  /*8130*/  LOP3.LUT R50, R13, 0xff, RZ, 0xc0, !PT ;  /* 0x000000ff0d327812 */ /* 0x000fe200078ec0ff */
[----:B------:R-:W-:Y:S01]  /*8140*/  FMUL R13, R12, UR6 ;  /* 0x000000060c0d7c20 */ /* 0x000fe20008400000 */
[----:B------:R-:W-:Y:S02]  /*8150*/  F2FP.SATFINITE.E4M3.F32.PACK_AB_MERGE_C R60, RZ, R53, RZ ;  /* 0x00000035ff3c723e */ /* 0x000fe400048070ff */
[----:B------:R-:W-:-:S02]  /*8160*/  LOP3.LUT R27, R51, 0xffff, RZ, 0xc0, !PT ;  /* 0x0000ffff331b7812 */ /* 0x000fc400078ec0ff */
[----:B------:R-:W-:Y:S02]  /*8170*/  IADD3.X R35, R41, UR13, RZ, P0, !PT ;  /* 0x0000000d29237c10 */ /* 0x000fe400087fe4ff */
[----:B------:R-:W-:Y:S02]  /*8180*/  F2FP.SATFINITE.E4M3.F32.PACK_AB_MERGE_C R58, RZ, R58, RZ ;  /* 0x0000003aff3a723e */ /* 0x000fe400048070ff */
[----:B------:R-:W-:Y:S01]  /*8190*/  F2FP.SATFINITE.E4M3.F32.PACK_AB_MERGE_C R29, RZ, R29, RZ ;  /* 0x0000001dff1d723e */ /* 0x000fe200048070ff */
[----:B0-----:R-:W-:Y:S01]  /*81a0*/  FMUL R45, R20, UR6 ;  /* 0x00000006142d7c20 */ /* 0x001fe20008400000 */
[----:B------:R-:W-:Y:S02]  /*81b0*/  IADD3 R40, P0, R40, UR7, RZ ;  /* 0x0000000728287c10 */ /* 0x000fe4000ff1e0ff */
[----:B------:R-:W-:Y:S01]  /*81c0*/  PRMT R50, R27, 0x7604, R50 ;  /* 0x000076041b327816 */ /* 0x000fe20000000032 */
[----:B------:R-:W-:Y:S01]  /*81d0*/  FMUL R27, R14, UR6 ;  /* 0x000000060e1b7c20 */ /* 0x000fe20008400000 */
[----:B------:R-:W-:-:S02]  /*81e0*/  PRMT R51, R60, 0x7604, R51 ;  /* 0x000076043c337816 */ /* 0x000fc40000000033 */
[----:B------:R-:W-:Y:S02]  /*81f0*/  F2FP.SATFINITE.E4M3.F32.PACK_AB_MERGE_C R13, RZ, R13, RZ ;  /* 0x0000000dff0d723e */ /* 0x000fe400048070ff */
[----:B------:R-:W-:Y:S01]  /*8200*/  F2FP.SATFINITE.E4M3.F32.PACK_AB_MERGE_C R37, RZ, R37, RZ ;  /* 0x00000025ff25723e */ /* 0x000fe200048070ff */
[----:B------:R0:W-:Y:S01]  /*8210*/  STG.E.U16 desc[UR8][R34.64], R51 ;  /* 0x0000003322007986 */ /* 0x0001e2000c101508 */
[----:B------:R-:W-:Y:S01]  /*8220*/  LOP3.LUT R59, R0, 0xff, RZ, 0xc0, !PT ;  /* 0x000000ff003b7812 */ /* 0x000fe200078ec0ff */
[----:B------:R-:W-:Y:S01]  /*8230*/  HADD2.F32 R0, -RZ, R46.H0_H0 ;  /* 0x2000002eff007230 */ /* 0x000fe20000004100 */
[----:B------:R-:W-:Y:S02]  /*8240*/  LOP3.LUT R60, R60, 0xffff, RZ, 0xc0, !PT ;  /* 0x0000ffff3c3c7812 */ /* 0x000fe400078ec0ff */
[----:B------:R-:W-:Y:S02]  /*8250*/  IADD3.X R41, R41, UR10, RZ, P0, !PT ;  /* 0x0000000a29297c10 */ /* 0x000fe400087fe4ff */
[----:B------:R-:W-:-:S02]  /*8260*/  PRMT R61, R29, 0x7604, R58 ;  /* 0x000076041d3d7816 */ /* 0x000fc4000000003a */
[----:B------:R-:W-:Y:S02]  /*8270*/  LOP3.LUT R53, R13, 0xff, RZ, 0xc0, !PT ;  /* 0x000000ff0d357812 */ /* 0x000fe400078ec0ff */
[----:B------:R-:W-:Y:S01]  /*8280*/  LOP3.LUT R62, R37, 0xffff, RZ, 0xc0, !PT ;  /* 0x0000ffff253e7812 */ /* 0x000fe200078ec0ff */
[----:B------:R1:W-:Y:S01]  /*8290*/  STG.E.U16 desc[UR8][R40.64], R61 ;  /* 0x0000003d28007986 */ /* 0x0003e2000c101508 */
[----:B------:R-:W-:Y:S02]  /*82a0*/  PRMT R59, R60, 0x7604, R59 ;  /* 0x000076043c3b7816 */ /* 0x000fe4000000003b */
[----:B------:R-:W-:Y:S02]  /*82b0*/  F2FP.SATFINITE.E4M3.F32.PACK_AB_MERGE_C R60, RZ, R27, RZ ;  /* 0x0000001bff3c723e */ /* 0x000fe400048070ff */
[----:B0-----:R-:W-:Y:S02]  /*82c0*/  MOV R51, 0x3bbb989d ;  /* 0x3bbb989d00337802 */ /* 0x001fe40000000f00 */
[----:B------:R-:W-:-:S02]  /*82d0*/  PRMT R53, R62, 0x7604, R53 ;  /* 0x000076043e357816 */ /* 0x000fc40000000035 */
[----:B------:R-:W-:Y:S02]  /*82e0*/  F2FP.SATFINITE.E4M3.F32.PACK_AB_MERGE_C R62, RZ, R45, RZ ;  /* 0x0000002dff3e723e */ /* 0x000fe400048070ff */
[----:B------:R-:W-:Y:S01]  /*82f0*/  PRMT R45, R60, 0x7604, R13 ;  /* 0x000076043c2d7816 */ /* 0x000fe2000000000d */
[----:B-1----:R-:W-:Y:S01]  /*8300*/  FMUL R40, R0, -1.7020000219345092773 ;  /* 0xbfd9db2300287820 */ /* 0x002fe20000400000 */
[----:B------:R-:W-:Y:S01]  /*8310*/  LOP3.LUT R27, R60, 0xff, RZ, 0xc0, !PT ;  /* 0x000000ff3c1b7812 */ /* 0x000fe200078ec0ff */
[----:B------:R-:W-:Y:S01]  /*8320*/  IMAD.MOV.U32 R60, RZ, RZ, 0x437c0000 ;  /* 0x437c0000ff3c7424 */ /* 0x000fe200078e00ff */
[----:B------:R-:W-:Y:S01]  /*8330*/  FMNMX R41, |R21|, R22, !PT ;  /* 0x0000001615297209 */ /* 0x000fe20007800200 */
[----:B------:R-:W-:Y:S01]  /*8340*/  FFMA.SAT R13, R40, R51, 0.5 ;  /* 0x3f000000280d7423 */ /* 0x000fe20000002033 */
[----:B------:R-:W-:Y:S01]  /*8350*/  LOP3.LUT R51, R58, 0xff, RZ, 0xc0, !PT ;  /* 0x000000ff3a337812 */ /* 0x000fe200078ec0ff */
[----:B------:R-:W-:Y:S01]  /*8360*/  FMUL R21, R16, UR6 ;  /* 0x0000000610157c20 */ /* 0x000fe20008400000 */
[----:B------:R-:W-:Y:S01]  /*8370*/  LOP3.LUT R22, R29, 0xff, RZ, 0xc0, !PT ;  /* 0x000000ff1d167812 */ /* 0x000fe200078ec0ff */
[----:B------:R-:W-:Y:S01]  /*8380*/  FFMA.RM R13, R13, R60, 12582913 ;  /* 0x4b4000010d0d7423 */ /* 0x000fe2000000403c */
[----:B------:R-:W-:Y:S01]  /*8390*/  PRMT R50, R50, 0x5410, R51 ;  /* 0x0000541032327816 */ /* 0x000fe20000000033 */
[----:B------:R-:W-:Y:S01]  /*83a0*/  FMUL R58, R42, UR6 ;  /* 0x000000062a3a7c20 */ /* 0x000fe20008400000 */
[----:B------:R-:W-:Y:S01]  /*83b0*/  F2FP.SATFINITE.E4M3.F32.PACK_AB_MERGE_C R51, RZ, R21, RZ ;  /* 0x00000015ff33723e */ /* 0x000fe200048070ff */
[----:B------:R-:W-:Y:S01]  /*83c0*/  FADD R29, R13, -12583039 ;  /* 0xcb40007f0d1d7421 */ /* 0x000fe20000000000 */
[----:B------:R-:W-:-:S02]  /*83d0*/  PRMT R21, R59, 0x5410, R22 ;  /* 0x000054103b157816 */ /* 0x000fc40000000016 */
[----:B------:R-:W-:Y:S01]  /*83e0*/  LOP3.LUT R22, R51, 0xff, RZ, 0xc0, !PT ;  /* 0x000000ff33167812 */ /* 0x000fe200078ec0ff */
[----:B------:R-:W-:Y:S01]  /*83f0*/  FFMA R29, R40, 1.4426950216293334961, -R29 ;  /* 0x3fb8aa3b281d7823 */ /* 0x000fe2000000081d */
[----:B------:R-:W-:Y:S02]  /*8400*/  FMNMX R59, |R44|, R41, !PT ;  /* 0x000000292c3b7209 */ /* 0x000fe40007800200 */
[----:B------:R-:W-:Y:S01]  /*8410*/  PRMT R22, R53, 0x5410, R22 ;  /* 0x0000541035167816 */ /* 0x000fe20000000016 */
[----:B------:R-:W-:Y:S01]  /*8420*/  FFMA R60, R40, 1.925963033500011079e-08, R29 ;  /* 0x32a57060283c7823 */ /* 0x000fe2000000001d */
[----:B------:R-:W-:Y:S01]  /*8430*/  FMUL R29, R43, UR6 ;  /* 0x000000062b1d7c20 */ /* 0x000fe20008400000 */
[----:B------:R-:W-:Y:S02]  /*8440*/  IADD3 R40, P0, R34, UR7, RZ ;  /* 0x0000000722287c10 */ /* 0x000fe4000ff1e0ff */
[----:B------:R-:W0:Y:S01]  /*8450*/  MUFU.EX2 R53, R60 ;  /* 0x0000003c00357308 */ /* 0x000e220000000800 */
[----:B------:R-:W-:Y:S01]  /*8460*/  IADD3 R34, P1, R54, R19, RZ ;  /* 0x0000001336227210 */ /* 0x000fe20007f3e0ff */
[----:B------:R-:W-:Y:S01]  /*8470*/  FMUL R54, R23, UR6 ;  /* 0x0000000617367c20 */ /* 0x000fe20008400000 */
[----:B------:R-:W-:-:S02]  /*8480*/  FMNMX R44, |R42|, R59, !PT ;  /* 0x0000003b2a2c7209 */ /* 0x000fc40007800200 */
[----:B------:R-:W-:Y:S02]  /*8490*/  F2FP.SATFINITE.E4M3.F32.PACK_AB_MERGE_C R58, RZ, R58, RZ ;  /* 0x0000003aff3a723e */ /* 0x000fe400048070ff */
[----:B------:R-:W-:Y:S02]  /*84a0*/  F2FP.SATFINITE.E4M3.F32.PACK_AB_MERGE_C R29, RZ, R29, RZ ;  /* 0x0000001dff1d723e */ /* 0x000fe400048070ff */
[----:B------:R-:W-:Y:S02]  /*84b0*/  IADD3.X R41, R35, UR10, RZ, P0, !PT ;  /* 0x0000000a23297c10 */ /* 0x000fe400087fe4ff */
[----:B------:R-:W-:Y:S02]  /*84c0*/  IADD3.X R35, R25, R28, RZ, P1, !PT ;  /* 0x0000001c19237210 */ /* 0x000fe40000ffe4ff */
[----:B------:R-:W-:Y:S02]  /*84d0*/  FMNMX R25, |R43|, R44, !PT ;  /* 0x0000002c2b197209 */ /* 0x000fe40007800200 */
[----:B------:R-:W-:-:S02]  /*84e0*/  PRMT R61, R29, 0x7604, R58 ;  /* 0x000076041d3d7816 */ /* 0x000fc4000000003a */
[----:B------:R-:W-:Y:S02]  /*84f0*/  IADD3 R42, P0, R34, UR12, RZ ;  /* 0x0000000c222a7c10 */ /* 0x000fe4000ff1e0ff */
[----:B------:R-:W-:Y:S01]  /*8500*/  SHF.L.U32 R44, R13, 0x17, RZ ;  /* 0x000000170d2c7819 */ /* 0x000fe200000006ff */
[----:B------:R1:W-:Y:S01]  /*8510*/  STG.E.U16 desc[UR8][R40.64], R61 ;  /* 0x0000003d28007986 */ /* 0x0003e2000c101508 */
[----:B------:R-:W-:Y:S01]  /*8520*/  FMNMX R25, |R12|, R25, !PT ;  /* 0x000000190c197209 */ /* 0x000fe20007800200 */
[----:B------:R-:W-:Y:S01]  /*8530*/  FMUL R13, R24, UR6 ;  /* 0x00000006180d7c20 */ /* 0x000fe20008400000 */
[----:B------:R-:W-:Y:S01]  /*8540*/  PRMT R37, R62, 0x7604, R37 ;  /* 0x000076043e257816 */ /* 0x000fe20000000025 */
[----:B0-----:R-:W-:Y:S01]  /*8550*/  FFMA R53, R44, R53, 1 ;  /* 0x3f8000002c357423 */ /* 0x001fe20000000035 */
[----:B------:R-:W-:Y:S01]  /*8560*/  IADD3.X R43, R35, UR13, RZ, P0, !PT ;  /* 0x0000000d232b7c10 */ /* 0x000fe200087fe4ff */
[----:B------:R0:W-:Y:S01]  /*8570*/  STG.E.U16 desc[UR8][R34.64], R45 ;  /* 0x0000002d22007986 */ /* 0x0001e2000c101508 */
[----:B------:R-:W-:-:S02]  /*8580*/  IADD3 R12, P0, R34, UR7, RZ ;  /* 0x00000007220c7c10 */ /* 0x000fc4000ff1e0ff */
[----:B------:R-:W-:Y:S01]  /*8590*/  F2FP.SATFINITE.E4M3.F32.PACK_AB_MERGE_C R44, RZ, R13, RZ ;  /* 0x0000000dff2c723e */ /* 0x000fe200048070ff */
[----:B------:R2:W-:Y:S01]  /*85a0*/  STG.E.U16 desc[UR8][R42.64], R37 ;  /* 0x000000252a007986 */ /* 0x0005e2000c101508 */
[----:B------:R-:W-:Y:S01]  /*85b0*/  IADD3.X R13, R35, UR10, RZ, P0, !PT ;  /* 0x0000000a230d7c10 */ /* 0x000fe200087fe4ff */
[----:B-1----:R-:W-:Y:S01]  /*85c0*/  FMUL R41, R63, UR6 ;  /* 0x000000063f297c20 */ /* 0x002fe20008400000 */
[----:B------:R-:W-:Y:S02]  /*85d0*/  FMNMX R40, |R14|, R25, !PT ;  /* 0x000000190e287209 */ /* 0x000fe40007800200 */
[----:B------:R-:W-:Y:S02]  /*85e0*/  IADD3 R14, P0, R42, UR7, RZ ;  /* 0x000000072a0e7c10 */ /* 0x000fe4000ff1e0ff */
[----:B------:R-:W-:Y:S02]  /*85f0*/  F2FP.SATFINITE.E4M3.F32.PACK_AB_MERGE_C R25, RZ, R54, RZ ;  /* 0x00000036ff19723e */ /* 0x000fe400048070ff */
[----:B0-----:R-:W-:-:S02]  /*8600*/  F2FP.SATFINITE.E4M3.F32.PACK_AB_MERGE_C R34, RZ, R41, RZ ;  /* 0x00000029ff22723e */ /* 0x001fc400048070ff */
[----:B------:R-:W-:Y:S02]  /*8610*/  LOP3.LUT R62, R62, 0xffff, RZ, 0xc0, !PT ;  /* 0x0000ffff3e3e7812 */ /* 0x000fe400078ec0ff */
[----:B--2---:R-:W-:Y:S02]  /*8620*/  FMNMX R37, |R15|, R40, !PT ;  /* 0x000000280f257209 */ /* 0x004fe40007800200 */
[----:B------:R-:W-:Y:S02]  /*8630*/  IADD3 R40, R53, 0x1800000, RZ ;  /* 0x0180000035287810 */ /* 0x000fe40007ffe0ff */
[----:B------:R-:W-:Y:S02]  /*8640*/  IADD3.X R15, R43, UR10, RZ, P0, !PT ;  /* 0x0000000a2b0f7c10 */ /* 0x000fe400087fe4ff */
[----:B------:R-:W-:Y:S02]  /*8650*/  LOP3.LUT R40, R40, 0x7f800000, RZ, 0xc0, !PT ;  /* 0x7f80000028287812 */ /* 0x000fe400078ec0ff */
[----:B------:R-:W-:-:S02]  /*8660*/  FMNMX R37, |R20|, R37, !PT ;  /* 0x0000002514257209 */ /* 0x000fc40007800200 */
[----:B------:R-:W-:Y:S02]  /*8670*/  ISETP.GT.U32.AND P0, PT, R40, 0x1ffffff, PT ;  /* 0x01ffffff2800780c */ /* 0x000fe40003f04070 */
[----:B------:R-:W-:Y:S02]  /*8680*/  PRMT R51, R44, 0x7604, R51 ;  /* 0x000076042c337816 */ /* 0x000fe40000000033 */
[----:B------:R-:W-:Y:S02]  /*8690*/  FMNMX R37, |R16|, R37, !PT ;  /* 0x0000002510257209 */ /* 0x000fe40007800200 */
[C---:B------:R-:W-:Y:S01]  /*86a0*/  PRMT R41, R34.reuse, 0x7604, R25 ;  /* 0x0000760422297816 */ /* 0x040fe20000000019 */
[----:B------:R-:W-:Y:S01]  /*86b0*/  STG.E.U16 desc[UR8][R12.64], R51 ;  /* 0x000000330c007986 */ /* 0x000fe2000c101508 */
[----:B------:R-:W-:Y:S02]  /*86c0*/  LOP3.LUT R34, R34, 0xffff, RZ, 0xc0, !PT ;  /* 0x0000ffff22227812 */ /* 0x000fe400078ec0ff */
[----:B------:R-:W-:Y:S01]  /*86d0*/  LOP3.LUT R29, R29, 0xffff, RZ, 0xc0, !PT ;  /* 0x0000ffff1d1d7812 */ /* 0x000fe200078ec0ff */
[----:B------:R0:W-:Y:S01]  /*86e0*/  STG.E.U16 desc[UR8][R14.64], R41 ;  /* 0x000000290e007986 */ /* 0x0001e2000c101508 */
[----:B------:R-:W-:Y:S01]  /*86f0*/  PRMT R27, R62, 0x7604, R27 ;  /* 0x000076043e1b7816 */ /* 0x000fe2000000001b */
[----:B------:R-:W-:Y:S01]  /*8700*/  IMAD.SHL.U32 R16, R34, 0x1000000, RZ ;  /* 0x0100000022107824 */ /* 0x000fe200078e00ff */
[----:B------:R-:W-:-:S02]  /*8710*/  LOP3.LUT R58, R58, 0xffff, RZ, 0xc0, !PT ;  /* 0x0000ffff3a3a7812 */ /* 0x000fc400078ec0ff */
[----:B------:R-:W-:Y:S02]  /*8720*/  LOP3.LUT R44, R44, 0xff, RZ, 0xc0, !PT ;  /* 0x000000ff2c2c7812 */ /* 0x000fe400078ec0ff */
[----:B------:R-:W-:Y:S02]  /*8730*/  LOP3.LUT R25, R25, 0xffff, RZ, 0xc0, !PT ;  /* 0x0000ffff19197812 */ /* 0x000fe400078ec0ff */
[----:B------:R-:W-:Y:S02]  /*8740*/  FMNMX R24, |R24|, R37, !PT ;  /* 0x0000002518187209 */ /* 0x000fe40007800200 */
[----:B------:R-:W-:Y:S02]  /*8750*/  SHF.L.U32 R35, R58, 0x18, RZ ;  /* 0x000000183a237819 */ /* 0x000fe400000006ff */
[----:B0-----:R-:W-:Y:S02]  /*8760*/  SHF.L.U32 R14, R29, 0x18, RZ ;  /* 0x000000181d0e7819 */ /* 0x001fe400000006ff */
[----:B------:R-:W-:-:S02]  /*8770*/  PRMT R27, R27, 0x5410, R44 ;  /* 0x000054101b1b7816 */ /* 0x000fc4000000002c */
[----:B------:R-:W-:Y:S02]  /*8780*/  SHF.L.U32 R25, R25, 0x18, RZ ;  /* 0x0000001819197819 */ /* 0x000fe400000006ff */
[----:B------:R-:W-:Y:S02]  /*8790*/  FMNMX R24, |R23|, R24, !PT ;  /* 0x0000001817187209 */ /* 0x000fe40007800200 */
[----:B------:R-:W-:Y:S01]  /*87a0*/  LOP3.LUT R21, R21, R14, RZ, 0xfc, !PT ;  /* 0x0000000e15157212 */ /* 0x000fe200078efcff */
[----:B------:R-:W-:Y:S01]  /*87b0*/  FMUL R14, R0, 1.7020000219345092773 ;  /* 0x3fd9db23000e7820 */ /* 0x000fe20000400000 */
[----:B------:R-:W-:Y:S02]  /*87c0*/  LOP3.LUT R12, R50, R35, RZ, 0xfc, !PT ;  /* 0x00000023320c7212 */ /* 0x000fe400078efcff */
[----:B------:R-:W-:Y:S02]  /*87d0*/  LOP3.LUT R20, R22, R25, RZ, 0xfc, !PT ;  /* 0x0000001916147212 */ /* 0x000fe400078efcff */
[----:B------:R-:W-:-:S02]  /*87e0*/  LOP3.LUT R16, R27, R16, RZ, 0xfc, !PT ;  /* 0x000000101b107212 */ /* 0x000fc400078efcff */
[----:B------:R-:W-:Y:S01]  /*87f0*/  FMNMX R15, |R63|, R24, !PT ;  /* 0x000000183f0f7209 */ /* 0x000fe20007800200 */
[----:B------:R-:W-:Y:S06]  /*8800*/  @P0 BRA `(.L_x_2155) ;  /* 0x0000000000100947 */ /* 0x000fec0003800000 */
[----:B------:R-:W-:Y:S02]  /*8810*/  MOV R0, R53 ;  /* 0x0000003500007202 */ /* 0x000fe40000000f00 */
[----:B------:R-:W-:-:S07]  /*8820*/  MOV R34, 0x8840 ;  /* 0x0000884000227802 */ /* 0x000fce0000000f00 */
[----:B-----5:R-:W-:Y:S05]  /*8830*/  CALL.REL.NOINC `($__internal_23_$__cuda_sm20_rcp_rn_f32_slowpath) ;  /* 0x0000003800707944 */ /* 0x020fea0003c00000 */
[----:B------:R-:W-:Y:S05]  /*8840*/  BRA `(.L_x_2156) ;  /* 0x0000000000107947 */ /* 0x000fea0003800000 */
.L_x_2155:
[----:B------:R-:W0:Y:S02]  /*8850*/  MUFU.RCP R0, R53 ;  /* 0x0000003500007308 */ /* 0x000e240000001000 */
[----:B0-----:R-:W-:-:S04]  /*8860*/  FFMA R13, R53, R0, -1 ;  /* 0xbf800000350d7423 */ /* 0x001fc80000000000 */
[----:B------:R-:W-:-:S04]  /*8870*/  FADD.FTZ R13, -R13, -RZ ;  /* 0x800000ff0d0d7221 */ /* 0x000fc80000010100 */
[----:B------:R-:W-:-:S07]  /*8880*/  FFMA R0, R0, R13, R0 ;  /* 0x0000000d00007223 */ /* 0x000fce0000000000 */
.L_x_2156:
[----:B------:R-:W-:Y:S05]  /*8890*/  BSYNC B1 ;  /* 0x0000000000017941 */ /* 0x000fea0003800000 */
.L_x_2154:
        /* <DEDUP_REMOVED lines=27> */
[----:B------:R-:W-:Y:S05]  /*8a50*/  BRA `(.L_x_2159) ;  /* 0x0000000000107947 */ /* 0x000fea0003800000 */
.L_x_2158:
[----:B------:R-:W0:Y:S02]  /*8a60*/  MUFU.RCP R0, R27 ;  /* 0x0000001b00007308 */ /* 0x000e240000001000 */
[----:B0-----:R-:W-:-:S04]  /*8a70*/  FFMA R23, R27, R0, -1 ;  /* 0xbf8000001b177423 */ /* 0x001fc80000000000 */
[----:B------:R-:W-:-:S04]  /*8a80*/  FADD.FTZ R23, -R23, -RZ ;  /* 0x800000ff17177221 */ /* 0x000fc80000010100 */
[----:B------:R-:W-:-:S07]  /*8a90*/  FFMA R0, R0, R23, R0 ;  /* 0x0000001700007223 */ /* 0x000fce0000000000 */
.L_x_2159:
[----:B------:R-:W-:Y:S05]  /*8aa0*/  BSYNC B1 ;  /* 0x0000000000017941 */ /* 0x000fea0003800000 */
.L_x_2157:
        /* <DEDUP_REMOVED lines=24> */
.L_x_2161:
[----:B------:R-:W0:Y:S02]  /*8c30*/  MUFU.RCP R0, R25 ;  /* 0x0000001900007308 */ /* 0x000e240000001000 */
[----:B0-----:R-:W-:-:S04]  /*8c40*/  FFMA R23, R25, R0, -1 ;  /* 0xbf80000019177423 */ /* 0x001fc80000000000 */
[----:B------:R-:W-:-:S04]  /*8c50*/  FADD.FTZ R23, -R23, -RZ ;  /* 0x800000ff17177221 */ /* 0x000fc80000010100 */
[----:B------:R-:W-:-:S07]  /*8c60*/  FFMA R0, R0, R23, R0 ;  /* 0x0000001700007223 */ /* 0x000fce0000000000 */
.L_x_2162:
[----:B------:R-:W-:Y:S05]  /*8c70*/  BSYNC B1 ;  /* 0x0000000000017941 */ /* 0x000fea0003800000 */
.L_x_2160:
[----:B------:R-:W-:Y:S01]  /*8c80*/  HADD2.F32 R46, -RZ, R46.H1_H1 ;  /* 0x3000002eff2e7230 */ /* 0x000fe20000004100 */
[----:B------:R-:W-:Y:S01]  /*8c90*/  HFMA2.MMA R25, -RZ, RZ, 3.7421875, 0 ;  /* 0x437c0000ff197435 */ /* 0x000fe200000001ff */
[----:B------:R-:W-:Y:S01]  /*8ca0*/  MOV R24, 0x3bbb989d ;  /* 0x3bbb989d00187802 */ /* 0x000fe20000000f00 */
[----:B------:R-:W-:Y:S01]  /*8cb0*/  HADD2.F32 R48, -RZ, R48.H1_H1 ;  /* 0x30000030ff307230 */ /* 0x000fe20000004100 */
        /* <DEDUP_REMOVED lines=24> */
.L_x_2164:
[----:B------:R-:W0:Y:S02]  /*8e40*/  MUFU.RCP R0, R27 ;  /* 0x0000001b00007308 */ /* 0x000e240000001000 */
[----:B0-----:R-:W-:-:S04]  /*8e50*/  FFMA R22, R27, R0, -1 ;  /* 0xbf8000001b167423 */ /* 0x001fc80000000000 */
[----:B------:R-:W-:-:S04]  /*8e60*/  FADD.FTZ R23, -R22, -RZ ;  /* 0x800000ff16177221 */ /* 0x000fc80000010100 */
[----:B------:R-:W-:-:S07]  /*8e70*/  FFMA R0, R0, R23, R0 ;  /* 0x0000001700007223 */ /* 0x000fce0000000000 */
.L_x_2165:
[----:B------:R-:W-:Y:S05]  /*8e80*/  BSYNC B1 ;  /* 0x0000000000017941 */ /* 0x000fea0003800000 */
.L_x_2163:
[----:B-----5:R-:W-:Y:S01]  /*8e90*/  HADD2.F32 R22, -RZ, R39.H0_H0 ;  /* 0x20000027ff167230 */ /* 0x020fe20000004100 */
        /* <DEDUP_REMOVED lines=21> */
[----:B------:R-:W-:Y:S05]  /*8ff0*/  CALL.REL.NOINC `($__internal_23_$__cuda_sm20_rcp_rn_f32_slowpath) ;  /* 0x0000003000807944 */ /* 0x000fea0003c00000 */
[----:B------:R-:W-:Y:S05]  /*9000*/  BRA `(.L_x_2168) ;  /* 0x0000000000107947 */ /* 0x000fea0003800000 */
.L_x_2167:
[----:B------:R-:W0:Y:S02]  /*9010*/  MUFU.RCP R0, R29 ;  /* 0x0000001d00007308 */ /* 0x000e240000001000 */
[----:B0-----:R-:W-:-:S04]  /*9020*/  FFMA R22, R29, R0, -1 ;  /* 0xbf8000001d167423 */ /* 0x001fc80000000000 */
[----:B------:R-:W-:-:S04]  /*9030*/  FADD.FTZ R27, -R22, -RZ ;  /* 0x800000ff161b7221 */ /* 0x000fc80000010100 */
[----:B------:R-:W-:-:S07]  /*9040*/  FFMA R0, R0, R27, R0 ;  /* 0x0000001b00007223 */ /* 0x000fce0000000000 */
.L_x_2168:
[----:B------:R-:W-:Y:S05]  /*9050*/  BSYNC B1 ;  /* 0x0000000000017941 */ /* 0x000fea0003800000 */
.L_x_2166:
        /* <DEDUP_REMOVED lines=11> */
[----:B------:R-:W-:-:S05]  /*9110*/  FADD R27, -R0, 1 ;  /* 0x3f800000001b7421 */ /* 0x000fca0000000100 */
[----:B------:R-:W0:Y:S02]  /*9120*/  MUFU.EX2 R34, R34 ;  /* 0x0000002200227308 */ /* 0x000e240000000800 */
[----:B0-----:R-:W-:Y:S01]  /*9130*/  FFMA R37, R29, R34, 1 ;  /* 0x3f8000001d257423 */ /* 0x001fe20000000022 */
[----:B------:R-:W-:Y:S01]  /*9140*/  FMUL R29, R27, R0 ;  /* 0x000000001b1d7220 */ /* 0x000fe20000400000 */
[----:B------:R-:W-:-:S03]  /*9150*/  HADD2.F32 R27, -RZ, R49.H0_H0 ;  /* 0x20000031ff1b7230 */ /* 0x000fc60000004100 */
[----:B------:R-:W-:Y:S01]  /*9160*/  IADD3 R35, R37, 0x1800000, RZ ;  /* 0x0180000025237810 */ /* 0x000fe20007ffe0ff */
[----:B------:R-:W-:Y:S01]  /*9170*/  FFMA R0, R23, R29, R0 ;  /* 0x0000001d17007223 */ /* 0x000fe20000000000 */
[----:B------:R-:W-:Y:S02]  /*9180*/  HADD2.F32 R23, -RZ, R56.H0_H0 ;  /* 0x20000038ff177230 */ /* 0x000fe40000004100 */
[----:B------:R-:W-:Y:S01]  /*9190*/  LOP3.LUT R35, R35, 0x7f800000, RZ, 0xc0, !PT ;  /* 0x7f80000023237812 */ /* 0x000fe200078ec0ff */
[----:B------:R-:W-:-:S03]  /*91a0*/  FMUL R0, R0, R27 ;  /* 0x0000001b00007220 */ /* 0x000fc60000400000 */
[----:B------:R-:W-:Y:S01]  /*91b0*/  ISETP.GT.U32.AND P0, PT, R35, 0x1ffffff, PT ;  /* 0x01ffffff2300780c */ /* 0x000fe20003f04070 */
[----:B------:R-:W-:-:S12]  /*91c0*/  FMUL R23, R0, R23 ;  /* 0x0000001700177220 */ /* 0x000fd80000400000 */
[----:B------:R-:W-:Y:S05]  /*91d0*/  @P0 BRA `(.L_x_2170) ;  /* 0x0000000000100947 */ /* 0x000fea0003800000 */
[----:B------:R-:W-:Y:S02]  /*91e0*/  MOV R0, R37 ;  /* 0x0000002500007202 */ /* 0x000fe40000000f00 */
[----:B------:R-:W-:-:S07]  /*91f0*/  MOV R34, 0x9210 ;  /* 0x0000921000227802 */ /* 0x000fce0000000f00 */
[----:B------:R-:W-:Y:S05]  /*9200*/  CALL.REL.NOINC `($__internal_23_$__cuda_sm20_rcp_rn_f32_slowpath) ;  /* 0x0000002c00fc7944 */ /* 0x000fea0003c00000 */
[----:B------:R-:W-:Y:S05]  /*9210*/  BRA `(.L_x_2171) ;  /* 0x0000000000107947 */ /* 0x000fea0003800000 */
.L_x_2170:
[----:B------:R-:W0:Y:S02]  /*9220*/  MUFU.RCP R0, R37 ;  /* 0x0000002500007308 */ /* 0x000e240000001000 */
[----:B0-----:R-:W-:-:S04]  /*9230*/  FFMA R29, R37, R0, -1 ;  /* 0xbf800000251d7423 */ /* 0x001fc80000000000 */
[----:B------:R-:W-:-:S04]  /*9240*/  FADD.FTZ R29, -R29, -RZ ;  /* 0x800000ff1d1d7221 */ /* 0x000fc80000010100 */
[----:B------:R-:W-:-:S07]  /*9250*/  FFMA R0, R0, R29, R0 ;  /* 0x0000001d00007223 */ /* 0x000fce0000000000 */
.L_x_2171:
[----:B------:R-:W-:Y:S05]  /*9260*/  BSYNC B1 ;  /* 0x0000000000017941 */ /* 0x000fea0003800000 */
.L_x_2169:
        /* <DEDUP_REMOVED lines=24> */
.L_x_2173:
[----:B------:R-:W0:Y:S02]  /*93f0*/  MUFU.RCP R0, R35 ;  /* 0x0000002300007308 */ /* 0x000e240000001000 */
[----:B0-----:R-:W-:-:S04]  /*9400*/  FFMA R29, R35, R0, -1 ;  /* 0xbf800000231d7423 */ /* 0x001fc80000000000 */
[----:B------:R-:W-:-:S04]  /*9410*/  FADD.FTZ R29, -R29, -RZ ;  /* 0x800000ff1d1d7221 */ /* 0x000fc80000010100 */
[----:B------:R-:W-:-:S07]  /*9420*/  FFMA R0, R0, R29, R0 ;  /* 0x0000001d00007223 */ /* 0x000fce0000000000 */
.L_x_2174:
[----:B------:R-:W-:Y:S05]  /*9430*/  BSYNC B1 ;  /* 0x0000000000017941 */ /* 0x000fea0003800000 */
.L_x_2172:
        /* <DEDUP_REMOVED lines=28> */
.L_x_2176:
[----:B------:R-:W0:Y:S02]  /*9600*/  MUFU.RCP R0, R37 ;  /* 0x0000002500007308 */ /* 0x000e240000001000 */
[----:B0-----:R-:W-:-:S04]  /*9610*/  FFMA R27, R37, R0, -1 ;  /* 0xbf800000251b7423 */ /* 0x001fc80000000000 */
[----:B------:R-:W-:-:S04]  /*9620*/  FADD.FTZ R27, -R27, -RZ ;  /* 0x800000ff1b1b7221 */ /* 0x000fc80000010100 */
[----:B------:R-:W-:-:S07]  /*9630*/  FFMA R0, R0, R27, R0 ;  /* 0x0000001b00007223 */ /* 0x000fce0000000000 */
.L_x_2177:
[----:B------:R-:W-:Y:S05]  /*9640*/  BSYNC B1 ;  /* 0x0000000000017941 */ /* 0x000fea0003800000 */
.L_x_2175:
        /* <DEDUP_REMOVED lines=24> */
.L_x_2179:
[----:B------:R-:W0:Y:S02]  /*97d0*/  MUFU.RCP R0, R35 ;  /* 0x0000002300007308 */ /* 0x000e240000001000 */
[----:B0-----:R-:W-:-:S04]  /*97e0*/  FFMA R27, R35, R0, -1 ;  /* 0xbf800000231b7423 */ /* 0x001fc80000000000 */
[----:B------:R-:W-:-:S04]  /*97f0*/  FADD.FTZ R27, -R27, -RZ ;  /* 0x800000ff1b1b7221 */ /* 0x000fc80000010100 */
[----:B------:R-:W-:-:S07]  /*9800*/  FFMA R0, R0, R27, R0 ;  /* 0x0000001b00007223 */ /* 0x000fce0000000000 */
.L_x_2180:
[----:B------:R-:W-:Y:S05]  /*9810*/  BSYNC B1 ;  /* 0x0000000000017941 */ /* 0x000fea0003800000 */
.L_x_2178:
        /* <DEDUP_REMOVED lines=28> */
.L_x_2182:
[----:B------:R-:W0:Y:S02]  /*99e0*/  MUFU.RCP R0, R35 ;  /* 0x0000002300007308 */ /* 0x000e240000001000 */
[----:B0-----:R-:W-:-:S04]  /*99f0*/  FFMA R29, R35, R0, -1 ;  /* 0xbf800000231d7423 */ /* 0x001fc80000000000 */
[----:B------:R-:W-:-:S04]  /*9a00*/  FADD.FTZ R29, -R29, -RZ ;  /* 0x800000ff1d1d7221 */ /* 0x000fc80000010100 */
[----:B------:R-:W-:-:S07]  /*9a10*/  FFMA R0, R0, R29, R0 ;  /* 0x0000001d00007223 */ /* 0x000fce0000000000 */
.L_x_2183:
[----:B------:R-:W-:Y:S05]  /*9a20*/  BSYNC B1 ;  /* 0x0000000000017941 */ /* 0x000fea0003800000 */
.L_x_2181:
[----:B------:R-:W-:Y:S01]  /*9a30*/  HADD2.F32 R29, -RZ, R55.H1_H1 ;  /* 0x30000037ff1d7230 */ /* 0x000fe20000004100 */
[----:B------:R-:W-:Y:S01]  /*9a40*/  HFMA2.MMA R44, -RZ, RZ, 3.7421875, 0 ;  /* 0x437c0000ff2c7435 */ /* 0x000fe200000001ff */
        /* <DEDUP_REMOVED lines=22> */
.L_x_2185:
[----:B------:R-:W0:Y:S02]  /*9bb0*/  MUFU.RCP R0, R35 ;  /* 0x0000002300007308 */ /* 0x000e240000001000 */
[----:B0-----:R-:W-:-:S04]  /*9bc0*/  FFMA R29, R35, R0, -1 ;  /* 0xbf800000231d7423 */ /* 0x001fc80000000000 */
[----:B------:R-:W-:-:S04]  /*9bd0*/  FADD.FTZ R29, -R29, -RZ ;  /* 0x800000ff1d1d7221 */ /* 0x000fc80000010100 */
[----:B------:R-:W-:-:S07]  /*9be0*/  FFMA R0, R0, R29, R0 ;  /* 0x0000001d00007223 */ /* 0x000fce0000000000 */
.L_x_2186:
[----:B------:R-:W-:Y:S05]  /*9bf0*/  BSYNC B1 ;  /* 0x0000000000017941 */ /* 0x000fea0003800000 */
.L_x_2184:
[----:B------:R-:W-:Y:S01]  /*9c00*/  HADD2.F32 R55, -RZ, R55.H1_H1 ;  /* 0x30000037ff377230 */ /* 0x000fe20000004100 */
[----:B------:R-:W-:Y:S01]  /*9c10*/  HFMA2.MMA R35, -RZ, RZ, 3.7421875, 0 ;  /* 0x437c0000ff237435 */ /* 0x000fe200000001ff */
[----:B------:R-:W-:Y:S01]  /*9c20*/  MOV R34, 0x3bbb989d ;  /* 0x3bbb989d00227802 */ /* 0x000fe20000000f00 */
[----:B------:R-:W-:Y:S01]  /*9c30*/  HADD2.F32 R52, -RZ, R52.H1_H1 ;  /* 0x30000034ff347230 */ /* 0x000fe20000004100 */
[----:B------:R-:W-:Y:S01]  /*9c40*/  BSSY B1, `(.L_x_2187) ;  /* 0x000001c000017945 */ /* 0x000fe20003800000 */
        /* <DEDUP_REMOVED lines=23> */
.L_x_2188:
[----:B------:R-:W0:Y:S02]  /*9dc0*/  MUFU.RCP R0, R37 ;  /* 0x0000002500007308 */ /* 0x000e240000001000 */
[----:B0-----:R-:W-:-:S04]  /*9dd0*/  FFMA R29, R37, R0, -1 ;  /* 0xbf800000251d7423 */ /* 0x001fc80000000000 */
[----:B------:R-:W-:-:S04]  /*9de0*/  FADD.FTZ R29, -R29, -RZ ;  /* 0x800000ff1d1d7221 */ /* 0x000fc80000010100 */
[----:B------:R-:W-:-:S07]  /*9df0*/  FFMA R0, R0, R29, R0 ;  /* 0x0000001d00007223 */ /* 0x000fce0000000000 */
.L_x_2189:
[----:B------:R-:W-:Y:S05]  /*9e00*/  BSYNC B1 ;  /* 0x0000000000017941 */ /* 0x000fea0003800000 */
.L_x_2187:
        /* <DEDUP_REMOVED lines=24> */
.L_x_2191:
[----:B------:R-:W0:Y:S02]  /*9f90*/  MUFU.RCP R0, R35 ;  /* 0x0000002300007308 */ /* 0x000e240000001000 */
[----:B0-----:R-:W-:-:S04]  /*9fa0*/  FFMA R29, R35, R0, -1 ;  /* 0xbf800000231d7423 */ /* 0x001fc80000000000 */
[----:B------:R-:W-:-:S04]  /*9fb0*/  FADD.FTZ R29, -R29, -RZ ;  /* 0x800000ff1d1d7221 */ /* 0x000fc80000010100 */
[----:B------:R-:W-:-:S07]  /*9fc0*/  FFMA R0, R0, R29, R0 ;  /* 0x0000001d00007223 */ /* 0x000fce0000000000 */
.L_x_2192:
[----:B------:R-:W-:Y:S05]  /*9fd0*/  BSYNC B1 ;  /* 0x0000000000017941 */ /* 0x000fea0003800000 */
.L_x_2190:
        /* <DEDUP_REMOVED lines=28> */
.L_x_2194:
[----:B------:R-:W0:Y:S02]  /*a1a0*/  MUFU.RCP R0, R37 ;  /* 0x0000002500007308 */ /* 0x000e240000001000 */
[----:B0-----:R-:W-:-:S04]  /*a1b0*/  FFMA R29, R37, R0, -1 ;  /* 0xbf800000251d7423 */ /* 0x001fc80000000000 */
[----:B------:R-:W-:-:S04]  /*a1c0*/  FADD.FTZ R29, -R29, -RZ ;  /* 0x800000ff1d1d7221 */ /* 0x000fc80000010100 */
[----:B------:R-:W-:-:S07]  /*a1d0*/  FFMA R0, R0, R29, R0 ;  /* 0x0000001d00007223 */ /* 0x000fce0000000000 */
.L_x_2195:
[----:B------:R-:W-:Y:S05]  /*a1e0*/  BSYNC B1 ;  /* 0x0000000000017941 */ /* 0x000fea0003800000 */
.L_x_2193:
        /* <DEDUP_REMOVED lines=24> */
.L_x_2197:
[----:B------:R-:W0:Y:S02]  /*a370*/  MUFU.RCP R0, R35 ;  /* 0x0000002300007308 */ /* 0x000e240000001000 */
[----:B0-----:R-:W-:-:S04]  /*a380*/  FFMA R29, R35, R0, -1 ;  /* 0xbf800000231d7423 */ /* 0x001fc80000000000 */
[----:B------:R-:W-:-:S04]  /*a390*/  FADD.FTZ R29, -R29, -RZ ;  /* 0x800000ff1d1d7221 */ /* 0x000fc80000010100 */
[----:B------:R-:W-:-:S07]  /*a3a0*/  FFMA R0, R0, R29, R0 ;  /* 0x0000001d00007223 */ /* 0x000fce0000000000 */
.L_x_2198:
[----:B------:R-:W-:Y:S05]  /*a3b0*/  BSYNC B1 ;  /* 0x0000000000017941 */ /* 0x000fea0003800000 */
.L_x_2196:
[----:B------:R-:W-:Y:S01]  /*a3c0*/  HFMA2.MMA R34, -RZ, RZ, 0.96630859375, -0.0022525787353515625 ;  /* 0x3bbb989dff227435 */ /* 0x000fe200000001ff */
[----:B------:R-:W-:Y:S01]  /*a3d0*/  HADD2.F32 R57, -RZ, R57.H1_H1 ;  /* 0x30000039ff397230 */ /* 0x000fe20000004100 */
[----:B------:R-:W-:Y:S01]  /*a3e0*/  MOV R35, 0x437c0000 ;  /* 0x437c000000237802 */ /* 0x000fe20000000f00 */
[----:B------:R-:W-:Y:S01]  /*a3f0*/  HADD2.F32 R38, -RZ, R38.H1_H1 ;  /* 0x30000026ff267230 */ /* 0x000fe20000004100 */
        /* <DEDUP_REMOVED lines=24> */
.L_x_2200:
[----:B------:R-:W0:Y:S02]  /*a580*/  MUFU.RCP R0, R37 ;  /* 0x0000002500007308 */ /* 0x000e240000001000 */
[----:B0-----:R-:W-:-:S04]  /*a590*/  FFMA R29, R37, R0, -1 ;  /* 0xbf800000251d7423 */ /* 0x001fc80000000000 */
[----:B------:R-:W-:-:S04]  /*a5a0*/  FADD.FTZ R29, -R29, -RZ ;  /* 0x800000ff1d1d7221 */ /* 0x000fc80000010100 */
[----:B------:R-:W-:-:S07]  /*a5b0*/  FFMA R0, R0, R29, R0 ;  /* 0x0000001d00007223 */ /* 0x000fce0000000000 */
.L_x_2201:
[----:B------:R-:W-:Y:S05]  /*a5c0*/  BSYNC B1 ;  /* 0x0000000000017941 */ /* 0x000fea0003800000 */
.L_x_2199:
[----:B------:R-:W0:Y:S01]  /*a5d0*/  S2R R37, SR_TID.X ;  /* 0x0000000000257919 */ /* 0x000e220000002100 */
[----:B------:R-:W-:Y:S01]  /*a5e0*/  FMUL R52, R14, UR6 ;  /* 0x000000060e347c20 */ /* 0x000fe20008400000 */
[----:B------:R-:W-:Y:S01]  /*a5f0*/  FMUL R50, R23, UR6 ;  /* 0x0000000617327c20 */ /* 0x000fe20008400000 */
[----:B------:R-:W-:Y:S01]  /*a600*/  IMAD.SHL.U32 R48, R4, 0x2, RZ ;  /* 0x0000000204307824 */ /* 0x000fe200078e00ff */
[----:B------:R-:W1:Y:S01]  /*a610*/  S2R R55, SR_CgaCtaId ;  /* 0x0000000000377919 */ /* 0x000e620000008800 */
[----:B------:R-:W-:Y:S01]  /*a620*/  FMUL R57, R57, R0 ;  /* 0x0000000039397220 */ /* 0x000fe20000400000 */
[----:B------:R-:W-:Y:S01]  /*a630*/  F2FP.SATFINITE.E4M3.F32.PACK_AB_MERGE_C R52, RZ, R52, RZ ;  /* 0x00000034ff34723e */ /* 0x000fe200048070ff */
[----:B------:R-:W-:Y:S01]  /*a640*/  FMUL R45, R25, UR6 ;  /* 0x00000006192d7c20 */ /* 0x000fe20008400000 */
[----:B------:R-:W-:Y:S01]  /*a650*/  F2FP.SATFINITE.E4M3.F32.PACK_AB_MERGE_C R50, RZ, R50, RZ ;  /* 0x00000032ff32723e */ /* 0x000fe200048070ff */
[C---:B------:R-:W-:Y:S01]  /*a660*/  IMAD R41, R73.reuse, 0x21, R32 ;  /* 0x0000002149297824 */ /* 0x040fe200078e0220 */
[----:B------:R-:W-:Y:S01]  /*a670*/  IADD3 R34, P0, R48, R17, RZ ;  /* 0x0000001130227210 */ /* 0x000fe20007f1e0ff */
[----:B------:R-:W-:Y:S01]  /*a680*/  IMAD R17, R73, 0x21, R26 ;  /* 0x0000002149117824 */ /* 0x000fe200078e021a */
[----:B------:R-:W-:Y:S01]  /*a690*/  SHF.L.U64.HI R29, R4, 0x1, R3 ;  /* 0x00000001041d7819 */ /* 0x000fe20000010203 */
[----:B------:R-:W-:Y:S01]  /*a6a0*/  FMUL R51, R8, UR6 ;  /* 0x0000000608337c20 */ /* 0x000fe20008400000 */
[----:B------:R-:W-:Y:S01]  /*a6b0*/  IADD3 R48, P1, R48, R19, RZ ;  /* 0x0000001330307210 */ /* 0x000fe20007f3e0ff */
[----:B------:R-:W-:Y:S01]  /*a6c0*/  FMUL R38, R38, R57 ;  /* 0x0000003926267220 */ /* 0x000fe20000400000 */
[----:B------:R-:W-:Y:S01]  /*a6d0*/  LOP3.LUT R0, R52, 0xff, RZ, 0xc0, !PT ;  /* 0x000000ff34007812 */ /* 0x000fe200078ec0ff */
[----:B------:R-:W2:Y:S01]  /*a6e0*/  S2R R56, SR_TID.X ;  /* 0x0000000000387919 */ /* 0x000ea20000002100 */
[----:B------:R-:W-:Y:S01]  /*a6f0*/  LOP3.LUT R3, R50, 0xffff, RZ, 0xc0, !PT ;  /* 0x0000ffff32037812 */ /* 0x000fe200078ec0ff */
[----:B------:R-:W-:Y:S01]  /*a700*/  ULDC.64 UR14, c[0x0][0x228] ;  /* 0x00008a00000e7ab9 */ /* 0x000fe20000000a00 */
[----:B------:R-:W-:Y:S01]  /*a710*/  IADD3.X R49, R29, R28, RZ, P1, !PT ;  /* 0x0000001c1d317210 */ /* 0x000fe20000ffe4ff */
[----:B------:R-:W3:Y:S01]  /*a720*/  S2R R64, SR_TID.X ;  /* 0x0000000000407919 */ /* 0x000ee20000002100 */
[----:B------:R-:W-:Y:S01]  /*a730*/  PRMT R28, R3, 0x7604, R0 ;  /* 0x00007604031c7816 */ /* 0x000fe20000000000 */
[----:B------:R-:W-:Y:S01]  /*a740*/  FMUL R3, R39, UR6 ;  /* 0x0000000627037c20 */ /* 0x000fe20008400000 */
[----:B------:R-:W-:-:S02]  /*a750*/  MOV R54, 0x400 ;  /* 0x0000040000367802 */ /* 0x000fc40000000f00 */
[----:B------:R-:W-:Y:S02]  /*a760*/  F2FP.SATFINITE.E4M3.F32.PACK_AB_MERGE_C R45, RZ, R45, RZ ;  /* 0x0000002dff2d723e */ /* 0x000fe400048070ff */
[----:B------:R-:W-:Y:S01]  /*a770*/  IADD3.X R35, R29, R18, RZ, P0, !PT ;  /* 0x000000121d237210 */ /* 0x000fe200007fe4ff */
[----:B------:R-:W-:Y:S01]  /*a780*/  FMUL R29, R44, UR6 ;  /* 0x000000062c1d7c20 */ /* 0x000fe20008400000 */
[----:B------:R-:W-:Y:S02]  /*a790*/  IADD3 R4, R54, 0x20, RZ ;  /* 0x0000002036047810 */ /* 0x000fe40007ffe0ff */
[----:B0-----:R-:W-:Y:S02]  /*a7a0*/  SHF.R.U32.HI R37, RZ, 0x5, R37 ;  /* 0x00000005ff257819 */ /* 0x001fe40000011625 */
[----:B------:R-:W-:Y:S01]  /*a7b0*/  F2FP.SATFINITE.E4M3.F32.PACK_AB_MERGE_C R47, RZ, R3, RZ ;  /* 0x00000003ff2f723e */ /* 0x000fe200048070ff */
[----:B------:R-:W-:Y:S01]  /*a7c0*/  FMUL R3, R42, UR6 ;  /* 0x000000062a037c20 */ /* 0x000fe20008400000 */
[----:B------:R-:W-:Y:S01]  /*a7d0*/  SHF.L.U32 R68, R37, 0x2, RZ ;  /* 0x0000000225447819 */ /* 0x000fe200000006ff */
[----:B------:R-:W-:Y:S01]  /*a7e0*/  IMAD R37, R73, 0x21, R5 ;  /* 0x0000002149257824 */ /* 0x000fe200078e0205 */
[----:B------:R-:W-:-:S02]  /*a7f0*/  PRMT R33, R45, 0x7604, R52 ;  /* 0x000076042d217816 */ /* 0x000fc40000000034 */
[----:B------:R-:W-:Y:S02]  /*a800*/  LOP3.LUT R0, R68, 0x1c, RZ, 0xc0, !PT ;  /* 0x0000001c44007812 */ /* 0x000fe400078ec0ff */
[----:B-1----:R-:W-:Y:S01]  /*a810*/  LEA R18, R55, R4, 0x18 ;  /* 0x0000000437127211 */ /* 0x002fe200078ec0ff */
[----:B------:R0:W-:Y:S01]  /*a820*/  STG.E.U16 desc[UR8][R34.64], R33 ;  /* 0x0000002122007986 */ /* 0x0001e2000c101508 */
[----:B------:R-:W-:Y:S01]  /*a830*/  LOP3.LUT R19, R47, 0xff, RZ, 0xc0, !PT ;  /* 0x000000ff2f137812 */ /* 0x000fe200078ec0ff */
[C---:B------:R-:W-:Y:S01]  /*a840*/  IMAD R0, R73.reuse, 0x21, R0 ;  /* 0x0000002149007824 */ /* 0x040fe200078e0200 */
[----:B------:R-:W-:Y:S01]  /*a850*/  F2FP.SATFINITE.E4M3.F32.PACK_AB_MERGE_C R52, RZ, R29, RZ ;  /* 0x0000001dff34723e */ /* 0x000fe200048070ff */
[----:B------:R-:W-:Y:S01]  /*a860*/  IMAD R73, R73, 0x21, R36 ;  /* 0x0000002149497824 */ /* 0x000fe200078e0224 */
[-C--:B------:R-:W-:Y:S01]  /*a870*/  LEA R41, R41, R18.reuse, 0x2 ;  /* 0x0000001229297211 */ /* 0x080fe200078e10ff */
[----:B------:R-:W-:Y:S01]  /*a880*/  IMAD R17, R17, 0x4, R18 ;  /* 0x0000000411117824 */ /* 0x000fe200078e0212 */
[-C--:B------:R-:W-:Y:S01]  /*a890*/  LEA R37, R37, R18.reuse, 0x2 ;  /* 0x0000001225257211 */ /* 0x080fe200078e10ff */
[----:B------:R-:W-:Y:S01]  /*a8a0*/  FMUL R29, R6, UR6 ;  /* 0x00000006061d7c20 */ /* 0x000fe20008400000 */
[-C--:B------:R-:W-:Y:S01]  /*a8b0*/  LEA R4, R73, R18.reuse, 0x2 ;  /* 0x0000001249047211 */ /* 0x080fe200078e10ff */
[----:B------:R-:W-:Y:S01]  /*a8c0*/  STS [R41], R74 ;  /* 0x0000004a29007388 */ /* 0x000fe20000000800 */
[----:B------:R-:W-:-:S02]  /*a8d0*/  LEA R0, R0, R18, 0x2 ;  /* 0x0000001200007211 */ /* 0x000fc400078e10ff */
[----:B------:R-:W-:Y:S01]  /*a8e0*/  F2FP.SATFINITE.E4M3.F32.PACK_AB_MERGE_C R3, RZ, R3, RZ ;  /* 0x00000003ff03723e */ /* 0x000fe200048070ff */
[----:B------:R-:W-:Y:S01]  /*a8f0*/  STS [R37], R7 ;  /* 0x0000000725007388 */ /* 0x000fe20000000800 */
[----:B0-----:R-:W-:Y:S02]  /*a900*/  PRMT R33, R28, 0x5410, R19 ;  /* 0x000054101c217816 */ /* 0x001fe40000000013 */
[----:B------:R-:W-:Y:S01]  /*a910*/  IADD3 R18, P0, R34, UR12, RZ ;  /* 0x0000000c22127c10 */ /* 0x000fe2000ff1e0ff */
[----:B------:R0:W-:Y:S01]  /*a920*/  STS [R17], R12 ;  /* 0x0000000c11007388 */ /* 0x0001e20000000800 */
[----:B------:R-:W-:Y:S02]  /*a930*/  LOP3.LUT R28, R52, 0xffff, RZ, 0xc0, !PT ;  /* 0x0000ffff341c7812 */ /* 0x000fe400078ec0ff */
[----:B------:R-:W-:Y:S02]  /*a940*/  PRMT R53, R3, 0x7604, R50 ;  /* 0x0000760403357816 */ /* 0x000fe40000000032 */
[----:B------:R-:W-:-:S02]  /*a950*/  IADD3.X R19, R35, UR13, RZ, P0, !PT ;  /* 0x0000000d23137c10 */ /* 0x000fc400087fe4ff */
[----:B------:R-:W-:Y:S02]  /*a960*/  SHF.L.U32 R50, R28, 0x18, RZ ;  /* 0x000000181c327819 */ /* 0x000fe400000006ff */
[----:B------:R-:W-:Y:S01]  /*a970*/  IADD3 R28, P0, R34, UR7, RZ ;  /* 0x00000007221c7c10 */ /* 0x000fe2000ff1e0ff */
[----:B------:R1:W-:Y:S01]  /*a980*/  STG.E.U16 desc[UR8][R18.64], R53 ;  /* 0x0000003512007986 */ /* 0x0003e2000c101508 */
[----:B------:R-:W-:Y:S01]  /*a990*/  F2FP.SATFINITE.E4M3.F32.PACK_AB_MERGE_C R34, RZ, R29, RZ ;  /* 0x0000001dff22723e */ /* 0x000fe200048070ff */
[----:B0-----:R-:W-:Y:S01]  /*a9a0*/  FMUL R12, R43, UR6 ;  /* 0x000000062b0c7c20 */ /* 0x001fe20008400000 */
[----:B------:R-:W-:Y:S02]  /*a9b0*/  IADD3.X R29, R35, UR10, RZ, P0, !PT ;  /* 0x0000000a231d7c10 */ /* 0x000fe400087fe4ff */
[----:B------:R-:W-:Y:S02]  /*a9c0*/  F2FP.SATFINITE.E4M3.F32.PACK_AB_MERGE_C R7, RZ, R51, RZ ;  /* 0x00000033ff07723e */ /* 0x000fe400048070ff */
[----:B------:R-:W-:Y:S01]  /*a9d0*/  LOP3.LUT R33, R33, R50, RZ, 0xfc, !PT ;  /* 0x0000003221217212 */ /* 0x000fe200078efcff */
[----:B------:R-:W-:Y:S01]  /*a9e0*/  FMUL R50, R24, UR6 ;  /* 0x0000000618327c20 */ /* 0x000fe20008400000 */
[----:B------:R-:W-:Y:S01]  /*a9f0*/  PRMT R35, R34, 0x7604, R47 ;  /* 0x0000760422237816 */ /* 0x000fe2000000002f */
[----:B------:R-:W-:Y:S01]  /*aa00*/  FMUL R47, R40, UR6 ;  /* 0x00000006282f7c20 */ /* 0x000fe20008400000 */
[----:B------:R-:W-:Y:S01]  /*aa10*/  PRMT R51, R7, 0x7604, R52 ;  /* 0x0000760407337816 */ /* 0x000fe20000000034 */
[----:B------:R-:W-:Y:S01]  /*aa20*/  FMUL R52, R13, UR6 ;  /* 0x000000060d347c20 */ /* 0x000fe20008400000 */
[----:B-1----:R-:W-:Y:S01]  /*aa30*/  IADD3 R18, P0, R18, UR7, RZ ;  /* 0x0000000712127c10 */ /* 0x002fe2000ff1e0ff */
[----:B------:R-:W-:Y:S01]  /*aa40*/  FMUL R53, R22, UR6 ;  /* 0x0000000616357c20 */ /* 0x000fe20008400000 */
[----:B------:R0:W-:Y:S01]  /*aa50*/  STG.E.U16 desc[UR8][R28.64], R35 ;  /* 0x000000231c007986 */ /* 0x0001e2000c101508 */
[----:B------:R-:W-:-:S02]  /*aa60*/  F2FP.SATFINITE.E4M3.F32.PACK_AB_MERGE_C R50, RZ, R50, RZ ;  /* 0x00000032ff32723e */ /* 0x000fc400048070ff */
[----:B------:R-:W-:Y:S01]  /*aa70*/  IADD3.X R19, R19, UR10, RZ, P0, !PT ;  /* 0x0000000a13137c10 */ /* 0x000fe200087fe4ff */
[----:B------:R-:W-:Y:S01]  /*aa80*/  STS [R4], R33 ;  /* 0x0000002104007388 */ /* 0x000fe20000000800 */
[----:B------:R-:W-:Y:S02]  /*aa90*/  F2FP.SATFINITE.E4M3.F32.PACK_AB_MERGE_C R52, RZ, R52, RZ ;  /* 0x00000034ff34723e */ /* 0x000fe400048070ff */
[----:B------:R-:W-:Y:S01]  /*aaa0*/  F2FP.SATFINITE.E4M3.F32.PACK_AB_MERGE_C R53, RZ, R53, RZ ;  /* 0x00000035ff35723e */ /* 0x000fe200048070ff */
[----:B------:R1:W-:Y:S01]  /*aab0*/  STG.E.U16 desc[UR8][R18.64], R51 ;  /* 0x0000003312007986 */ /* 0x0003e2000c101508 */
[----:B------:R-:W-:Y:S02]  /*aac0*/  F2FP.SATFINITE.E4M3.F32.PACK_AB_MERGE_C R47, RZ, R47, RZ ;  /* 0x0000002fff2f723e */ /* 0x000fe400048070ff */
[----:B------:R-:W-:Y:S01]  /*aad0*/  PRMT R57, R50, 0x7604, R52 ;  /* 0x0000760432397816 */ /* 0x000fe20000000034 */
[----:B0-----:R-:W-:Y:S01]  /*aae0*/  FMUL R29, R46, UR6 ;  /* 0x000000062e1d7c20 */ /* 0x001fe20008400000 */
[----:B------:R-:W-:Y:S01]  /*aaf0*/  PRMT R59, R47, 0x7604, R53 ;  /* 0x000076042f3b7816 */ /* 0x000fe20000000035 */
[----:B------:R-:W-:Y:S01]  /*ab00*/  FMUL R35, R38, UR6 ;  /* 0x0000000626237c20 */ /* 0x000fe20008400000 */
[----:B------:R-:W-:Y:S01]  /*ab10*/  F2FP.SATFINITE.E4M3.F32.PACK_AB_MERGE_C R12, RZ, R12, RZ ;  /* 0x0000000cff0c723e */ /* 0x000fe200048070ff */
[----:B------:R0:W-:Y:S01]  /*ab20*/  STG.E.U16 desc[UR8][R48.64], R57 ;  /* 0x0000003930007986 */ /* 0x0001e2000c101508 */
[----:B--2---:R-:W-:-:S02]  /*ab30*/  SHF.R.U32.HI R66, RZ, 0x5, R56 ;  /* 0x00000005ff427819 */ /* 0x004fc40000011638 */
[----:B------:R-:W-:Y:S01]  /*ab40*/  F2FP.SATFINITE.E4M3.F32.PACK_AB_MERGE_C R35, RZ, R35, RZ ;  /* 0x00000023ff23723e */ /* 0x000fe200048070ff */
[----:B-1----:R-:W-:Y:S01]  /*ab50*/  FMUL R51, R27, UR6 ;  /* 0x000000061b337c20 */ /* 0x002fe20008400000 */
[----:B------:R-:W-:Y:S02]  /*ab60*/  IADD3 R18, P0, R48, UR12, RZ ;  /* 0x0000000c30127c10 */ /* 0x000fe4000ff1e0ff */
[----:B------:R-:W-:Y:S02]  /*ab70*/  LOP3.LUT R52, R52, 0xff, RZ, 0xc0, !PT ;  /* 0x000000ff34347812 */ /* 0x000fe400078ec0ff */
[----:B------:R-:W-:Y:S01]  /*ab80*/  IADD3.X R19, R49, UR13, RZ, P0, !PT ;  /* 0x0000000d31137c10 */ /* 0x000fe200087fe4ff */
[----:B------:R-:W-:Y:S01]  /*ab90*/  ULDC.64 UR12, c[0x0][0x250] ;  /* 0x00009400000c7ab9 */ /* 0x000fe20000000a00 */
[----:B------:R-:W-:Y:S01]  /*aba0*/  F2FP.SATFINITE.E4M3.F32.PACK_AB_MERGE_C R51, RZ, R51, RZ ;  /* 0x00000033ff33723e */ /* 0x000fe200048070ff */
[----:B------:R-:W-:Y:S01]  /*abb0*/  IMAD R71, R71, UR12, RZ ;  /* 0x0000000c47477c24 */ /* 0x000fe2000f8e02ff */
[----:B------:R-:W-:Y:S01]  /*abc0*/  IADD3 R28, P0, R48, UR7, RZ ;  /* 0x00000007301c7c10 */ /* 0x000fe2000ff1e0ff */
[----:B------:R1:W-:Y:S01]  /*abd0*/  STG.E.U16 desc[UR8][R18.64], R59 ;  /* 0x0000003b12007986 */ /* 0x0003e2000c101508 */
[----:B0-----:R-:W-:Y:S01]  /*abe0*/  F2FP.SATFINITE.E4M3.F32.PACK_AB_MERGE_C R48, RZ, R29, RZ ;  /* 0x0000001dff30723e */ /* 0x001fe200048070ff */
[----:B------:R-:W-:Y:S01]  /*abf0*/  IMAD R57, R2, UR13, R71 ;  /* 0x0000000d02397c24 */ /* 0x000fe2000f8e0247 */
[----:B------:R-:W-:-:S02]  /*ac00*/  IADD3.X R29, R49, UR10, RZ, P0, !PT ;  /* 0x0000000a311d7c10 */ /* 0x000fc400087fe4ff */
[----:B------:R-:W-:Y:S02]  /*ac10*/  PRMT R33, R12, 0x7604, R51 ;  /* 0x000076040c217816 */ /* 0x000fe40000000033 */
[----:B------:R-:W-:Y:S02]  /*ac20*/  PRMT R49, R35, 0x7604, R48 ;  /* 0x0000760423317816 */ /* 0x000fe40000000030 */
[----:B------:R-:W-:Y:S01]  /*ac30*/  LOP3.LUT R48, R48, 0xffff, RZ, 0xc0, !PT ;  /* 0x0000ffff30307812 */ /* 0x000fe200078ec0ff */
[----:B------:R0:W-:Y:S01]  /*ac40*/  STG.E.U16 desc[UR8][R28.64], R33 ;  /* 0x000000211c007986 */ /* 0x0001e2000c101508 */
[----:B------:R-:W-:Y:S02]  /*ac50*/  LOP3.LUT R51, R51, 0xff, RZ, 0xc0, !PT ;  /* 0x000000ff33337812 */ /* 0x000fe400078ec0ff */
[----:B-1----:R-:W-:Y:S01]  /*ac60*/  IADD3 R18, P1, R18, UR7, RZ ;  /* 0x0000000712127c10 */ /* 0x002fe2000ff3e0ff */
[----:B------:R-:W-:Y:S01]  /*ac70*/  USHF.R.U64 UR7, UR12, 0x2, UR13 ;  /* 0x000000020c077899 */ /* 0x000fe2000800120d */
[----:B------:R-:W-:-:S02]  /*ac80*/  LOP3.LUT R45, R45, 0xff, RZ, 0xc0, !PT ;  /* 0x000000ff2d2d7812 */ /* 0x000fc400078ec0ff */
[----:B------:R-:W-:Y:S01]  /*ac90*/  IADD3.X R19, R19, UR10, RZ, P1, !PT ;  /* 0x0000000a13137c10 */ /* 0x000fe20008ffe4ff */
[----:B------:R-:W-:Y:S01]  /*aca0*/  USHF.R.U32.HI UR10, URZ, 0x2, UR13 ;  /* 0x000000023f0a7899 */ /* 0x000fe2000801160d */
[----:B------:R-:W-:Y:S01]  /*acb0*/  LOP3.LUT R34, R34, 0xff, RZ, 0xc0, !PT ;  /* 0x000000ff22227812 */ /* 0x000fe200078ec0ff */
[----:B------:R-:W-:Y:S01]  /*acc0*/  USHF.L.U32 UR4, UR7, 0x1, URZ ;  /* 0x0000000107047899 */ /* 0x000fe2000800063f */
[----:B------:R-:W-:Y:S01]  /*acd0*/  LOP3.LUT R7, R7, 0xffff, RZ, 0xc0, !PT ;  /* 0x0000ffff07077812 */ /* 0x000fe200078ec0ff */
[----:B------:R1:W-:Y:S01]  /*ace0*/  STG.E.U16 desc[UR8][R18.64], R49 ;  /* 0x0000003112007986 */ /* 0x0003e2000c101508 */
[----:B------:R-:W-:Y:S01]  /*acf0*/  USHF.L.U64.HI UR5, UR7, 0x1, UR10 ;  /* 0x0000000107057899 */ /* 0x000fe2000801020a */
[----:B0-----:R-:W-:Y:S01]  /*ad00*/  IMAD.MOV.U32 R33, RZ, RZ, RZ ;  /* 0x000000ffff217224 */ /* 0x001fe200078e00ff */
[----:B------:R-:W-:Y:S01]  /*ad10*/  SHF.L.U32 R7, R7, 0x18, RZ ;  /* 0x0000001807077819 */ /* 0x000fe200000006ff */
[----:B------:R-:W-:Y:S01]  /*ad20*/  BAR.SYNC.DEFER_BLOCKING 0x0 ;  /* 0x0000000000007b1d */ /* 0x000fe20000010000 */
[----:B------:R-:W-:Y:S01]  /*ad30*/  LOP3.LUT R47, R47, 0xffff, RZ, 0xc0, !PT ;  /* 0x0000ffff2f2f7812 */ /* 0x000fe200078ec0ff */
[----:B-1----:R-:W-:Y:S01]  /*ad40*/  IMAD.WIDE.U32 R18, R2, UR12, RZ ;  /* 0x0000000c02127c25 */ /* 0x002fe2000f8e00ff */
[----:B------:R-:W-:-:S04]  /*ad50*/  SHF.L.U32 R2, R66, 0x3, RZ ;  /* 0x0000000342027819 */ /* 0x000fc800000006ff */
[----:B------:R-:W-:Y:S02]  /*ad60*/  IADD3 R57, R19, R57, RZ ;  /* 0x0000003913397210 */ /* 0x000fe40007ffe0ff */
[----:B------:R-:W-:Y:S02]  /*ad70*/  SHF.L.U32 R29, R18, 0x1, RZ ;  /* 0x00000001121d7819 */ /* 0x000fe400000006ff */
[----:B------:R-:W-:Y:S02]  /*ad80*/  LOP3.LUT R2, R2, 0x38, RZ, 0xc0, !PT ;  /* 0x0000003802027812 */ /* 0x000fe400078ec0ff */
[----:B------:R-:W-:Y:S02]  /*ad90*/  SHF.L.U64.HI R49, R18, 0x1, R57 ;  /* 0x0000000112317819 */ /* 0x000fe40000010239 */
[----:B------:R-:W-:Y:S01]  /*ada0*/  LEA R29, P0, R30, R29, 0x2 ;  /* 0x0000001d1e1d7211 */ /* 0x000fe200078010ff */
[----:B------:R-:W-:Y:S01]  /*adb0*/  IMAD.WIDE.U32 R18, R2, UR7, R32 ;  /* 0x0000000702127c25 */ /* 0x000fe2000f8e0020 */
[----:B------:R-:W0:Y:S02]  /*adc0*/  LDS R63, [R0] ;  /* 0x00000000003f7984 */ /* 0x000e240000000800 */
[----:B------:R-:W-:Y:S01]  /*add0*/  LEA.HI.X R56, R30, R49, R31, 0x2, P0 ;  /* 0x000000311e387211 */ /* 0x000fe200000f141f */
[----:B------:R-:W-:Y:S01]  /*ade0*/  IMAD R33, R2, UR10, RZ ;  /* 0x0000000a02217c24 */ /* 0x000fe2000f8e02ff */
[----:B------:R-:W-:Y:S01]  /*adf0*/  MOV R30, UR4 ;  /* 0x00000004001e7c02 */ /* 0x000fe20008000f00 */
[----:B------:R-:W1:Y:S01]  /*ae00*/  LDS R61, [R0+0x4] ;  /* 0x00000400003d7984 */ /* 0x000e620000000800 */
[----:B------:R-:W-:-:S02]  /*ae10*/  MOV R31, UR5 ;  /* 0x00000005001f7c02 */ /* 0x000fc40008000f00 */
[----:B------:R-:W-:Y:S01]  /*ae20*/  IADD3 R49, R19, R33, RZ ;  /* 0x0000002113317210 */ /* 0x000fe20007ffe0ff */
[----:B------:R-:W-:Y:S01]  /*ae30*/  LDS R69, [R0+0xc] ;  /* 0x00000c0000457984 */ /* 0x000fe20000000800 */
[C---:B------:R-:W-:Y:S01]  /*ae40*/  LEA R28, P0, R29.reuse, UR14, 0x5 ;  /* 0x0000000e1d1c7c11 */ /* 0x040fe2000f8028ff */
[----:B------:R-:W-:Y:S01]  /*ae50*/  IMAD.WIDE.U32 R30, R2, UR7, R30 ;  /* 0x00000007021e7c25 */ /* 0x000fe2000f8e001e */
[C---:B------:R-:W-:Y:S02]  /*ae60*/  SHF.L.U32 R57, R18.reuse, 0x2, RZ ;  /* 0x0000000212397819 */ /* 0x040fe400000006ff */
[----:B------:R-:W-:Y:S02]  /*ae70*/  SHF.L.U64.HI R49, R18, 0x2, R49 ;  /* 0x0000000212317819 */ /* 0x000fe40000010231 */
[----:B------:R-:W-:Y:S02]  /*ae80*/  LEA.HI.X R29, R29, UR15, R56, 0x5, P0 ;  /* 0x0000000f1d1d7c11 */ /* 0x000fe400080f2c38 */
[----:B------:R-:W-:-:S02]  /*ae90*/  IADD3 R18, P0, R57, R28, RZ ;  /* 0x0000001c39127210 */ /* 0x000fc40007f1e0ff */
[----:B------:R-:W-:Y:S02]  /*aea0*/  IADD3 R58, R33, R31, RZ ;  /* 0x0000001f213a7210 */ /* 0x000fe40007ffe0ff */
[----:B------:R-:W2:Y:S01]  /*aeb0*/  LDS R31, [R0+0x8] ;  /* 0x00000800001f7984 */ /* 0x000ea20000000800 */
[----:B------:R-:W-:Y:S02]  /*aec0*/  IADD3.X R19, R49, R29, RZ, P0, !PT ;  /* 0x0000001d31137210 */ /* 0x000fe400007fe4ff */
[----:B------:R-:W-:-:S04]  /*aed0*/  IADD3 R56, P0, R5, R30, RZ ;  /* 0x0000001e05387210 */ /* 0x000fc80007f1e0ff */
[----:B------:R-:W-:Y:S01]  /*aee0*/  SHF.L.U32 R59, R56, 0x2, RZ ;  /* 0x00000002383b7819 */ /* 0x000fe200000006ff */
[----:B------:R-:W-:-:S05]  /*aef0*/  IMAD.X R65, RZ, RZ, R58, P0 ;  /* 0x000000ffff417224 */ /* 0x000fca00000e063a */
[----:B------:R-:W-:Y:S02]  /*af00*/  SHF.L.U64.HI R56, R56, 0x2, R65 ;  /* 0x0000000238387819 */ /* 0x000fe40000010241 */
[----:B------:R-:W-:Y:S01]  /*af10*/  IADD3 R65, P1, R30, UR4, RZ ;  /* 0x000000041e417c10 */ /* 0x000fe2000ff3e0ff */
[----:B0-----:R0:W-:Y:S03]  /*af20*/  STG.E desc[UR8][R18.64], R63 ;  /* 0x0000003f12007986 */ /* 0x0011e6000c101908 */
[----:B------:R-:W-:Y:S02]  /*af30*/  IADD3.X R30, R58, UR5, RZ, P1, !PT ;  /* 0x000000053a1e7c10 */ /* 0x000fe40008ffe4ff */
[----:B0-----:R-:W-:-:S04]  /*af40*/  IADD3 R18, P0, R59, R28, RZ ;  /* 0x0000001c3b127210 */ /* 0x001fc80007f1e0ff */
[----:B------:R-:W-:Y:S02]  /*af50*/  IADD3.X R19, R56, R29, RZ, P0, !PT ;  /* 0x0000001d38137210 */ /* 0x000fe400007fe4ff */
[----:B------:R-:W-:-:S03]  /*af60*/  IADD3 R58, P0, R26, R65, RZ ;  /* 0x000000411a3a7210 */ /* 0x000fc60007f1e0ff */
[----:B-1----:R0:W-:Y:S01]  /*af70*/  STG.E desc[UR8][R18.64], R61 ;  /* 0x0000003d12007986 */ /* 0x0021e2000c101908 */
[----:B------:R-:W-:Y:S02]  /*af80*/  IADD3.X R63, RZ, R30, RZ, P0, !PT ;  /* 0x0000001eff3f7210 */ /* 0x000fe400007fe4ff */
[C---:B------:R-:W-:Y:S02]  /*af90*/  SHF.L.U32 R60, R58.reuse, 0x2, RZ ;  /* 0x000000023a3c7819 */ /* 0x040fe400000006ff */
[----:B------:R-:W-:Y:S02]  /*afa0*/  SHF.L.U64.HI R58, R58, 0x2, R63 ;  /* 0x000000023a3a7819 */ /* 0x000fe4000001023f */
[----:B0-----:R-:W-:Y:S02]  /*afb0*/  IADD3 R18, P0, R60, R28, RZ ;  /* 0x0000001c3c127210 */ /* 0x001fe40007f1e0ff */
[----:B------:R-:W-:Y:S02]  /*afc0*/  LOP3.LUT R61, R53, 0xffff, RZ, 0xc0, !PT ;  /* 0x0000ffff353d7812 */ /* 0x000fe400078ec0ff */
[----:B------:R-:W-:-:S02]  /*afd0*/  IADD3.X R19, R58, R29, RZ, P0, !PT ;  /* 0x0000001d3a137210 */ /* 0x000fc400007fe4ff */
[----:B------:R-:W-:-:S03]  /*afe0*/  IADD3 R62, P0, P1, R36, UR4, R65 ;  /* 0x00000004243e7c10 */ /* 0x000fc6000f91e041 */
[----:B--2---:R0:W-:Y:S01]  /*aff0*/  STG.E desc[UR8][R18.64], R31 ;  /* 0x0000001f12007986 */ /* 0x0041e2000c101908 */
[----:B------:R-:W-:Y:S02]  /*b000*/  IADD3.X R63, RZ, UR5, R30, P0, P1 ;  /* 0x00000005ff3f7c10 */ /* 0x000fe400087e241e */
[C---:B------:R-:W-:Y:S02]  /*b010*/  SHF.L.U32 R53, R62.reuse, 0x2, RZ ;  /* 0x000000023e357819 */ /* 0x040fe400000006ff */
[----:B------:R-:W-:Y:S02]  /*b020*/  PRMT R30, R61, 0x7604, R52 ;  /* 0x000076043d1e7816 */ /* 0x000fe40000000034 */
[----:B------:R-:W-:Y:S02]  /*b030*/  SHF.L.U64.HI R52, R62, 0x2, R63 ;  /* 0x000000023e347819 */ /* 0x000fe4000001023f */
[----:B------:R-:W-:Y:S02]  /*b040*/  PRMT R30, R30, 0x5410, R51 ;  /* 0x000054101e1e7816 */ /* 0x000fe40000000033 */
[----:B0-----:R-:W-:Y:S01]  /*b050*/  IADD3 R18, P0, R53, R28, RZ ;  /* 0x0000001c35127210 */ /* 0x001fe20007f1e0ff */
[----:B------:R-:W-:-:S03]  /*b060*/  IMAD.SHL.U32 R31, R48, 0x1000000, RZ ;  /* 0x01000000301f7824 */ /* 0x000fc600078e00ff */
[----:B------:R-:W-:Y:S02]  /*b070*/  IADD3.X R19, R52, R29, RZ, P0, !PT ;  /* 0x0000001d34137210 */ /* 0x000fe400007fe4ff */
[----:B------:R-:W-:Y:S02]  /*b080*/  LOP3.LUT R51, R30, R31, RZ, 0xfc, !PT ;  /* 0x0000001f1e337212 */ /* 0x000fe400078efcff */
[----:B------:R-:W0:Y:S01]  /*b090*/  LDC.64 R30, c[0x0][0x248] ;  /* 0x00009200ff1e7b82 */ /* 0x000e220000000a00 */
[----:B------:R1:W-:Y:S07]  /*b0a0*/  STG.E desc[UR8][R18.64], R69 ;  /* 0x0000004512007986 */ /* 0x0003ee000c101908 */
[----:B------:R-:W-:Y:S01]  /*b0b0*/  BAR.SYNC.DEFER_BLOCKING 0x0 ;  /* 0x0000000000007b1d */ /* 0x000fe20000010000 */
[----:B-1----:R-:W-:-:S04]  /*b0c0*/  LOP3.LUT R18, R3, 0xffff, RZ, 0xc0, !PT ;  /* 0x0000ffff03127812 */ /* 0x002fc800078ec0ff */
[----:B------:R-:W-:-:S04]  /*b0d0*/  PRMT R45, R18, 0x7604, R45 ;  /* 0x00007604122d7816 */ /* 0x000fc8000000002d */
[----:B------:R-:W-:Y:S01]  /*b0e0*/  PRMT R34, R45, 0x5410, R34 ;  /* 0x000054102d227816 */ /* 0x000fe20000000022 */
[----:B0-----:R-:W-:-:S03]  /*b0f0*/  IMAD R48, R30, UR13, RZ ;  /* 0x0000000d1e307c24 */ /* 0x001fc6000f8e02ff */
[----:B------:R-:W-:Y:S01]  /*b100*/  LOP3.LUT R7, R34, R7, RZ, 0xfc, !PT ;  /* 0x0000000722077212 */ /* 0x000fe200078efcff */
[----:B------:R-:W-:Y:S01]  /*b110*/  IMAD R3, R31, UR12, R48 ;  /* 0x0000000c1f037c24 */ /* 0x000fe2000f8e0230 */
[----:B------:R-:W-:Y:S01]  /*b120*/  STS [R41], R75 ;  /* 0x0000004b29007388 */ /* 0x000fe20000000800 */
[----:B------:R-:W-:-:S03]  /*b130*/  IMAD.WIDE.U32 R30, R30, UR12, R28 ;  /* 0x0000000c1e1e7c25 */ /* 0x000fc6000f8e001c */
[----:B------:R0:W-:Y:S02]  /*b140*/  STS [R37], R10 ;  /* 0x0000000a25007388 */ /* 0x0001e40000000800 */
[----:B------:R-:W-:Y:S02]  /*b150*/  IADD3 R3, R31, R3, RZ ;  /* 0x000000031f037210 */ /* 0x000fe40007ffe0ff */
[----:B------:R1:W-:Y:S01]  /*b160*/  STS [R17], R20 ;  /* 0x0000001411007388 */ /* 0x0003e20000000800 */
[-C--:B------:R-:W-:Y:S02]  /*b170*/  IADD3 R18, P1, R59, R30.reuse, RZ ;  /* 0x0000001e3b127210 */ /* 0x080fe40007f3e0ff */
[----:B------:R-:W-:Y:S01]  /*b180*/  IADD3 R48, P2, R60, R30, RZ ;  /* 0x0000001e3c307210 */ /* 0x000fe20007f5e0ff */
[----:B------:R2:W-:Y:S01]  /*b190*/  STS [R4], R51 ;  /* 0x0000003304007388 */ /* 0x0005e20000000800 */
[----:B------:R-:W-:Y:S02]  /*b1a0*/  IADD3.X R19, R56, R3, RZ, P1, !PT ;  /* 0x0000000338137210 */ /* 0x000fe40000ffe4ff */
[----:B0-----:R-:W-:Y:S01]  /*b1b0*/  LOP3.LUT R10, R50, 0xff, RZ, 0xc0, !PT ;  /* 0x000000ff320a7812 */ /* 0x001fe200078ec0ff */
[----:B------:R-:W-:Y:S01]  /*b1c0*/  BAR.SYNC.DEFER_BLOCKING 0x0 ;  /* 0x0000000000007b1d */ /* 0x000fe20000010000 */
[----:B-1----:R-:W-:-:S02]  /*b1d0*/  FMNMX R20, R15, |R14|, !PT ;  /* 0x4000000e0f147209 */ /* 0x002fc40007800000 */
[-C--:B------:R-:W-:Y:S02]  /*b1e0*/  IADD3 R14, P0, R57, R30.reuse, RZ ;  /* 0x0000001e390e7210 */ /* 0x080fe40007f1e0ff */
[----:B------:R-:W-:Y:S02]  /*b1f0*/  PRMT R10, R47, 0x7604, R10 ;  /* 0x000076042f0a7816 */ /* 0x000fe4000000000a */
[-C--:B------:R-:W-:Y:S02]  /*b200*/  IADD3.X R15, R49, R3.reuse, RZ, P0, !PT ;  /* 0x00000003310f7210 */ /* 0x080fe400007fe4ff */
[----:B------:R-:W-:Y:S02]  /*b210*/  IADD3 R50, P0, R53, R30, RZ ;  /* 0x0000001e35327210 */ /* 0x000fe40007f1e0ff */
[----:B------:R-:W-:-:S03]  /*b220*/  IADD3.X R49, R58, R3, RZ, P2, !PT ;  /* 0x000000033a317210 */ /* 0x000fc600017fe4ff */
[----:B--2---:R-:W-:Y:S01]  /*b230*/  IMAD.X R51, R52, 0x1, R3, P0 ;  /* 0x0000000134337824 */ /* 0x004fe200000e0603 */
[----:B------:R-:W0:Y:S04]  /*b240*/  LDS R67, [R0] ;  /* 0x0000000000437984 */ /* 0x000e280000000800 */
[----:B------:R-:W1:Y:S04]  /*b250*/  LDS R65, [R0+0x4] ;  /* 0x0000040000417984 */ /* 0x000e680000000800 */
[----:B------:R-:W2:Y:S04]  /*b260*/  LDS R63, [R0+0x8] ;  /* 0x00000800003f7984 */ /* 0x000ea80000000800 */
[----:B------:R-:W4:Y:S04]  /*b270*/  LDS R61, [R0+0xc] ;  /* 0x00000c00003d7984 */ /* 0x000f280000000800 */
[----:B0-----:R0:W-:Y:S04]  /*b280*/  STG.E desc[UR8][R14.64], R67 ;  /* 0x000000430e007986 */ /* 0x0011e8000c101908 */
[----:B-1----:R1:W-:Y:S04]  /*b290*/  STG.E desc[UR8][R18.64], R65 ;  /* 0x0000004112007986 */ /* 0x0023e8000c101908 */
[----:B--2---:R-:W-:Y:S04]  /*b2a0*/  STG.E desc[UR8][R48.64], R63 ;  /* 0x0000003f30007986 */ /* 0x004fe8000c101908 */
[----:B----4-:R-:W-:Y:S01]  /*b2b0*/  STG.E desc[UR8][R50.64], R61 ;  /* 0x0000003d32007986 */ /* 0x010fe2000c101908 */
[----:B0-----:R-:W-:-:S02]  /*b2c0*/  MOV R14, UR7 ;  /* 0x00000007000e7c02 */ /* 0x001fc40008000f00 */
[----:B------:R-:W-:Y:S01]  /*b2d0*/  MOV R15, UR10 ;  /* 0x0000000a000f7c02 */ /* 0x000fe20008000f00 */
[----:B------:R-:W-:Y:S01]  /*b2e0*/  BAR.SYNC.DEFER_BLOCKING 0x0 ;  /* 0x0000000000007b1d */ /* 0x000fe20000010000 */
[----:B-1----:R-:W-:Y:S02]  /*b2f0*/  LOP3.LUT R19, R12, 0xff, RZ, 0xc0, !PT ;  /* 0x000000ff0c137812 */ /* 0x002fe400078ec0ff */
[----:B------:R-:W-:Y:S01]  /*b300*/  FMNMX R12, |R25|, R20, !PT ;  /* 0x00000014190c7209 */ /* 0x000fe20007800200 */
[----:B------:R-:W-:Y:S01]  /*b310*/  IMAD.WIDE.U32 R14, R2, UR7, R14 ;  /* 0x00000007020e7c25 */ /* 0x000fe2000f8e000e */
[----:B------:R-:W-:Y:S02]  /*b320*/  LOP3.LUT R2, R35, 0xffff, RZ, 0xc0, !PT ;  /* 0x0000ffff23027812 */ /* 0x000fe400078ec0ff */
[----:B------:R-:W-:Y:S02]  /*b330*/  PRMT R10, R10, 0x5410, R19 ;  /* 0x000054100a0a7816 */ /* 0x000fe40000000013 */
[----:B------:R-:W-:-:S02]  /*b340*/  IADD3 R33, R33, R15, RZ ;  /* 0x0000000f21217210 */ /* 0x000fc40007ffe0ff */
        /* <DEDUP_REMOVED lines=13> */
[----:B------:R-:W-:-:S02]  /*b420*/  FMNMX R13, |R22|, R13, !PT ;  /* 0x0000000d160d7209 */ /* 0x000fc40007800200 */
[----:B0-----:R-:W-:Y:S02]  /*b430*/  SHF.L.U32 R7, R2, 0x18, RZ ;  /* 0x0000001802077819 */ /* 0x001fe400000006ff */
[----:B------:R-:W-:Y:S02]  /*b440*/  IADD3 R2, P3, R14, UR4, RZ ;  /* 0x000000040e027c10 */ /* 0x000fe4000ff7e0ff */
[----:B------:R-:W-:Y:S02]  /*b450*/  LOP3.LUT R25, R10, R7, RZ, 0xfc, !PT ;  /* 0x000000070a197212 */ /* 0x000fe400078efcff */
[----:B------:R-:W-:Y:S02]  /*b460*/  IADD3 R14, P2, R32, R14, RZ ;  /* 0x0000000e200e7210 */ /* 0x000fe40007f5e0ff */
[----:B------:R-:W-:Y:S02]  /*b470*/  IADD3 R7, P0, R2, UR4, RZ ;  /* 0x0000000402077c10 */ /* 0x000fe4000ff1e0ff */
[----:B------:R-:W-:Y:S01]  /*b480*/  IADD3 R49, P1, R5, R2, RZ ;  /* 0x0000000205317210 */ /* 0x000fe20007f3e0ff */
[----:B------:R-:W-:Y:S01]  /*b490*/  IMAD.SHL.U32 R51, R14, 0x4, RZ ;  /* 0x000000040e337824 */ /* 0x000fe200078e00ff */
[----:B------:R-:W-:-:S02]  /*b4a0*/  IADD3.X R2, R33, UR5, RZ, P3, !PT ;  /* 0x0000000521027c10 */ /* 0x000fc40009ffe4ff */
[----:B------:R-:W-:Y:S02]  /*b4b0*/  IADD3.X R5, RZ, R33, RZ, P2, !PT ;  /* 0x00000021ff057210 */ /* 0x000fe400017fe4ff */
[----:B------:R-:W-:Y:S01]  /*b4c0*/  IADD3.X R19, R2, UR5, RZ, P0, !PT ;  /* 0x0000000502137c10 */ /* 0x000fe200087fe4ff */
[----:B------:R-:W0:Y:S01]  /*b4d0*/  LDS R31, [R0] ;  /* 0x00000000001f7984 */ /* 0x000e220000000800 */
[----:B------:R-:W-:Y:S02]  /*b4e0*/  IADD3.X R2, RZ, R2, RZ, P1, !PT ;  /* 0x00000002ff027210 */ /* 0x000fe40000ffe4ff */
[----:B------:R-:W-:Y:S01]  /*b4f0*/  IADD3 R26, P4, R26, R7, RZ ;  /* 0x000000071a1a7210 */ /* 0x000fe20007f9e0ff */
[----:B------:R-:W1:Y:S01]  /*b500*/  LDS R45, [R0+0x4] ;  /* 0x00000400002d7984 */ /* 0x000e620000000800 */
[----:B------:R-:W-:Y:S02]  /*b510*/  IADD3 R10, P2, P3, R36, UR4, R7 ;  /* 0x00000004240a7c10 */ /* 0x000fe4000fb5e007 */
[----:B------:R-:W-:Y:S01]  /*b520*/  SHF.L.U64.HI R7, R14, 0x2, R5 ;  /* 0x000000020e077819 */ /* 0x000fe20000010205 */
[----:B------:R-:W2:Y:S01]  /*b530*/  LDS R35, [R0+0x8] ;  /* 0x0000080000237984 */ /* 0x000ea20000000800 */
[----:B------:R-:W-:-:S02]  /*b540*/  SHF.L.U64.HI R2, R49, 0x2, R2 ;  /* 0x0000000231027819 */ /* 0x000fc40000010202 */
[----:B------:R-:W-:Y:S01]  /*b550*/  IADD3 R14, P0, R51, R28, RZ ;  /* 0x0000001c330e7210 */ /* 0x000fe20007f1e0ff */
[----:B------:R-:W4:Y:S01]  /*b560*/  LDS R9, [R0+0xc] ;  /* 0x00000c0000097984 */ /* 0x000f220000000800 */
[----:B------:R-:W-:Y:S02]  /*b570*/  IADD3.X R5, RZ, R19, RZ, P4, !PT ;  /* 0x00000013ff057210 */ /* 0x000fe400027fe4ff */
[----:B------:R-:W-:Y:S02]  /*b580*/  SHF.L.U32 R49, R49, 0x2, RZ ;  /* 0x0000000231317819 */ /* 0x000fe400000006ff */
[----:B------:R-:W-:Y:S02]  /*b590*/  SHF.L.U32 R47, R26, 0x2, RZ ;  /* 0x000000021a2f7819 */ /* 0x000fe400000006ff */
[----:B------:R-:W-:Y:S01]  /*b5a0*/  IADD3.X R19, RZ, UR5, R19, P2, P3 ;  /* 0x00000005ff137c10 */ /* 0x000fe200097e6413 */
[----:B------:R-:W-:Y:S01]  /*b5b0*/  ULDC.64 UR4, c[0x0][0x238] ;  /* 0x00008e0000047ab9 */ /* 0x000fe20000000a00 */
[----:B------:R-:W-:-:S02]  /*b5c0*/  SHF.L.U32 R33, R10, 0x2, RZ ;  /* 0x000000020a217819 */ /* 0x000fc400000006ff */
[-C--:B------:R-:W-:Y:S02]  /*b5d0*/  IADD3.X R15, R7, R29.reuse, RZ, P0, !PT ;  /* 0x0000001d070f7210 */ /* 0x080fe400007fe4ff */
[----:B------:R-:W-:Y:S02]  /*b5e0*/  SHF.L.U64.HI R5, R26, 0x2, R5 ;  /* 0x000000021a057819 */ /* 0x000fe40000010205 */
[-C--:B------:R-:W-:Y:S02]  /*b5f0*/  IADD3 R18, P0, R49, R28.reuse, RZ ;  /* 0x0000001c31127210 */ /* 0x080fe40007f1e0ff */
[-C--:B------:R-:W-:Y:S02]  /*b600*/  IADD3 R20, P1, R47, R28.reuse, RZ ;  /* 0x0000001c2f147210 */ /* 0x080fe40007f3e0ff */
[----:B------:R-:W-:Y:S02]  /*b610*/  SHF.L.U64.HI R10, R10, 0x2, R19 ;  /* 0x000000020a0a7819 */ /* 0x000fe40000010213 */
[----:B------:R-:W-:Y:S01]  /*b620*/  IADD3 R28, P2, R33, R28, RZ ;  /* 0x0000001c211c7210 */ /* 0x000fe20007f5e0ff */
[----:B------:R-:W-:Y:S01]  /*b630*/  IMAD.X R21, R5, 0x1, R29, P1 ;  /* 0x0000000105157824 */ /* 0x000fe200008e061d */
[----:B------:R-:W-:-:S02]  /*b640*/  IADD3.X R19, R2, R29, RZ, P0, !PT ;  /* 0x0000001d02137210 */ /* 0x000fc400007fe4ff */
[----:B------:R-:W-:Y:S02]  /*b650*/  IADD3.X R29, R10, R29, RZ, P2, !PT ;  /* 0x0000001d0a1d7210 */ /* 0x000fe400017fe4ff */
[-C--:B------:R-:W-:Y:S01]  /*b660*/  IADD3 R6, P0, R51, R30.reuse, RZ ;  /* 0x0000001e33067210 */ /* 0x080fe20007f1e0ff */
[----:B0-----:R-:W-:Y:S01]  /*b670*/  STG.E desc[UR8][R14.64], R31 ;  /* 0x0000001f0e007986 */ /* 0x001fe2000c101908 */
[----:B------:R-:W-:Y:S02]  /*b680*/  FMNMX R40, |R40|, R13, !PT ;  /* 0x0000000d28287209 */ /* 0x000fe40007800200 */
[----:B------:R-:W-:Y:S01]  /*b690*/  IADD3.X R7, R7, R3, RZ, P0, !PT ;  /* 0x0000000307077210 */ /* 0x000fe200007fe4ff */
[----:B-1----:R-:W-:Y:S01]  /*b6a0*/  STG.E desc[UR8][R18.64], R45 ;  /* 0x0000002d12007986 */ /* 0x002fe2000c101908 */
[----:B------:R-:W-:Y:S02]  /*b6b0*/  ISETP.NE.U32.AND P0, PT, RZ, UR4, PT ;  /* 0x00000004ff007c0c */ /* 0x000fe4000bf05070 */
[----:B------:R-:W-:Y:S01]  /*b6c0*/  IADD3 R8, P1, R49, R30, RZ ;  /* 0x0000001e31087210 */ /* 0x000fe20007f3e0ff */
[----:B--2---:R-:W-:Y:S01]  /*b6d0*/  STG.E desc[UR8][R20.64], R35 ;  /* 0x0000002314007986 */ /* 0x004fe2000c101908 */
[----:B------:R-:W-:-:S02]  /*b6e0*/  ISETP.NE.AND.EX P0, PT, RZ, UR5, PT, P0 ;  /* 0x00000005ff007c0c */ /* 0x000fc4000bf05300 */
[----:B------:R-:W-:Y:S01]  /*b6f0*/  FMNMX R40, |R27|, R40, !PT ;  /* 0x000000281b287209 */ /* 0x000fe20007800200 */
[----:B----4-:R0:W-:Y:S03]  /*b700*/  STG.E desc[UR8][R28.64], R9 ;  /* 0x000000091c007986 */ /* 0x0101e6000c101908 */
[----:B------:R-:W-:Y:S01]  /*b710*/  FMNMX R43, |R43|, R40, !PT ;  /* 0x000000282b2b7209 */ /* 0x000fe20007800200 */
[----:B------:R-:W-:Y:S03]  /*b720*/  BAR.SYNC.DEFER_BLOCKING 0x0 ;  /* 0x0000000000007b1d */ /* 0x000fe60000010000 */
[----:B------:R-:W-:-:S04]  /*b730*/  FMNMX R43, |R46|, R43, !PT ;  /* 0x0000002b2e2b7209 */ /* 0x000fc80007800200 */
[----:B------:R-:W-:Y:S02]  /*b740*/  FMNMX R43, |R38|, R43, !PT ;  /* 0x0000002b262b7209 */ /* 0x000fe40007800200 */
[----:B0-----:R-:W-:Y:S01]  /*b750*/  IADD3.X R9, R2, R3, RZ, P1, !PT ;  /* 0x0000000302097210 */ /* 0x001fe20000ffe4ff */
[----:B------:R-:W-:Y:S04]  /*b760*/  STS [R41], R72 ;  /* 0x0000004829007388 */ /* 0x000fe80000000800 */
[----:B------:R-:W-:Y:S04]  /*b770*/  STS [R37], R11 ;  /* 0x0000000b25007388 */ /* 0x000fe80000000800 */
[----:B------:R-:W-:Y:S04]  /*b780*/  STS [R17], R16 ;  /* 0x0000001011007388 */ /* 0x000fe80000000800 */
[----:B------:R0:W-:Y:S01]  /*b790*/  STS [R4], R25 ;  /* 0x0000001904007388 */ /* 0x0001e20000000800 */
[----:B------:R-:W-:Y:S01]  /*b7a0*/  BAR.SYNC.DEFER_BLOCKING 0x0 ;  /* 0x0000000000007b1d */ /* 0x000fe20000010000 */
[----:B0-----:R-:W-:-:S02]  /*b7b0*/  IADD3 R4, P2, R47, R30, RZ ;  /* 0x0000001e2f047210 */ /* 0x001fc40007f5e0ff */
[----:B------:R-:W-:Y:S02]  /*b7c0*/  IADD3 R30, P3, R33, R30, RZ ;  /* 0x0000001e211e7210 */ /* 0x000fe40007f7e0ff */
[-C--:B------:R-:W-:Y:S02]  /*b7d0*/  IADD3.X R5, R5, R3.reuse, RZ, P2, !PT ;  /* 0x0000000305057210 */ /* 0x080fe400017fe4ff */
[----:B------:R-:W-:Y:S01]  /*b7e0*/  IADD3.X R31, R10, R3, RZ, P3, !PT ;  /* 0x000000030a1f7210 */ /* 0x000fe20001ffe4ff */
[----:B------:R-:W0:Y:S04]  /*b7f0*/  LDS R15, [R0] ;  /* 0x00000000000f7984 */ /* 0x000e280000000800 */
[----:B------:R-:W1:Y:S04]  /*b800*/  LDS R19, [R0+0x4] ;  /* 0x0000040000137984 */ /* 0x000e680000000800 */
[----:B------:R-:W2:Y:S04]  /*b810*/  LDS R21, [R0+0x8] ;  /* 0x0000080000157984 */ /* 0x000ea80000000800 */
[----:B------:R-:W4:Y:S04]  /*b820*/  LDS R23, [R0+0xc] ;  /* 0x00000c0000177984 */ /* 0x000f280000000800 */
[----:B0-----:R0:W-:Y:S04]  /*b830*/  STG.E desc[UR8][R6.64], R15 ;  /* 0x0000000f06007986 */ /* 0x0011e8000c101908 */
[----:B-1----:R0:W-:Y:S04]  /*b840*/  STG.E desc[UR8][R8.64], R19 ;  /* 0x0000001308007986 */ /* 0x0021e8000c101908 */
[----:B--2---:R0:W-:Y:S04]  /*b850*/  STG.E desc[UR8][R4.64], R21 ;  /* 0x0000001504007986 */ /* 0x0041e8000c101908 */
[----:B----4-:R0:W-:Y:S01]  /*b860*/  STG.E desc[UR8][R30.64], R23 ;  /* 0x000000171e007986 */ /* 0x0101e2000c101908 */
[----:B------:R-:W-:Y:S06]  /*b870*/  BAR.SYNC.DEFER_BLOCKING 0x0 ;  /* 0x0000000000007b1d */ /* 0x000fec0000010000 */
[----:B---3--:R-:W-:Y:S05]  /*b880*/  @!P0 BRA `(.L_x_2202) ;  /* 0x00000000009c8947 */ /* 0x008fea0003800000 */
[----:B------:R-:W1:Y:S01]  /*b890*/  SHFL.DOWN PT, R0, R43, 0x10, 0x1f ;  /* 0x0a001f002b007f89 */ /* 0x000e6200000e0000 */
[----:B------:R-:W-:Y:S01]  /*b8a0*/  ISETP.NE.AND P0, PT, R77, RZ, PT ;  /* 0x000000ff4d00720c */ /* 0x000fe20003f05270 */
[----:B------:R-:W-:Y:S01]  /*b8b0*/  BSSY B0, `(.L_x_2203) ;  /* 0x000001e000007945 */ /* 0x000fe20003800000 */
[----:B0-----:R-:W-:-:S11]  /*b8c0*/  IMAD.MOV.U32 R7, RZ, RZ, RZ ;  /* 0x000000ffff077224 */ /* 0x001fd600078e00ff */
[----:B------:R-:W-:-:S04]  /*b8d0*/  @!P0 LEA R6, R55, R54, 0x18 ;  /* 0x0000003637068211 */ /* 0x000fc800078ec0ff */
[----:B------:R-:W-:Y:S02]  /*b8e0*/  @!P0 IADD3 R6, R68, R6, RZ ;  /* 0x0000000644068210 */ /* 0x000fe40007ffe0ff */
[----:B-1----:R-:W-:-:S05]  /*b8f0*/  FMNMX R0, R43, R0, !PT ;  /* 0x000000002b007209 */ /* 0x002fca0007800000 */
[----:B------:R-:W0:Y:S02]  /*b900*/  SHFL.DOWN PT, R3, R0, 0x8, 0x1f ;  /* 0x09001f0000037f89 */ /* 0x000e2400000e0000 */
        /* <DEDUP_REMOVED lines=9> */
[----:B------:R-:W-:-:S13]  /*b9a0*/  ISETP.NE.AND P0, PT, R66, RZ, PT ;  /* 0x000000ff4200720c */ /* 0x000fda0003f05270 */
[----:B0-----:R-:W-:Y:S05]  /*b9b0*/  @P0 BRA `(.L_x_2204) ;  /* 0x0000000000340947 */ /* 0x001fea0003800000 */
[----:B------:R-:W-:Y:S01]  /*b9c0*/  ISETP.GT.U32.AND P0, PT, R64, 0x7, PT ;  /* 0x000000074000780c */ /* 0x000fe20003f04070 */
[----:B------:R-:W-:Y:S01]  /*b9d0*/  HFMA2.MMA R0, -RZ, RZ, 0, 0 ;  /* 0x00000000ff007435 */ /* 0x000fe200000001ff */
[----:B------:R-:W-:-:S11]  /*b9e0*/  UMOV UR4, 0xffffffff ;  /* 0xffffffff00047882 */ /* 0x000fd60000000000 */
[----:B------:R-:W-:-:S04]  /*b9f0*/  @!P0 LEA R2, R55, R54, 0x18 ;  /* 0x0000003637028211 */ /* 0x000fc800078ec0ff */
        /* <DEDUP_REMOVED lines=8> */
.L_x_2212:
[----:B-1----:R-:W-:-:S07]  /*ba80*/  FMNMX R7, R2, R7, !PT ;  /* 0x0000000702077209 */ /* 0x002fce0007800000 */
.L_x_2204:
[----:B------:R-:W-:Y:S05]  /*ba90*/  BSYNC B0 ;  /* 0x0000000000007941 */ /* 0x000fea0003800000 */
.L_x_2203:
[----:B------:R-:W-:Y:S01]  /*baa0*/  ISETP.NE.AND P0, PT, R64, RZ, PT ;  /* 0x000000ff4000720c */ /* 0x000fe20003f05270 */
[----:B------:R-:W-:-:S12]  /*bab0*/  BSSY B0, `(.L_x_2202) ;  /* 0x0000004000007945 */ /* 0x000fd80003800000 */
[----:B------:R-:W-:Y:S05]  /*bac0*/  @P0 BRA `(.L_x_2206) ;  /* 0x0000000000080947 */ /* 0x000fea0003800000 */
[----:B0-----:R-:W0:Y:S02]  /*bad0*/  LDC.64 R2, c[0x0][0x238] ;  /* 0x00008e00ff027b82 */ /* 0x001e240000000a00 */
[----:B0-----:R1:W-:Y:S02]  /*bae0*/  REDG.E.MAX.S32.STRONG.GPU desc[UR8][R2.64], R7 ;  /* 0x000000070200798e */ /* 0x0013e4000d10e388 */
.L_x_2206:
[----:B------:R-:W-:Y:S05]  /*baf0*/  BSYNC B0 ;  /* 0x0000000000007941 */ /* 0x000fea0003800000 */
.L_x_2202:
[----:B------:R-:W2:Y:S01]  /*bb00*/  S2R R0, SR_CTAID.X ;  /* 0x0000000000007919 */ /* 0x000ea20000002500 */
[----:B------:R-:W-:Y:S02]  /*bb10*/  ULDC.64 UR4, c[0x0][0x240] ;  /* 0x0000900000047ab9 */ /* 0x000fe40000000a00 */
[----:B------:R-:W-:Y:S02]  /*bb20*/  ISETP.EQ.U32.AND P1, PT, RZ, UR4, PT ;  /* 0x00000004ff007c0c */ /* 0x000fe4000bf22070 */
[----:B--2---:R-:W-:-:S04]  /*bb30*/  LOP3.LUT P0, RZ, R0, R64, RZ, 0xfc, !PT ;  /* 0x0000004000ff7212 */ /* 0x004fc8000780fcff */
        /* <DEDUP_REMOVED lines=9> */
[----:B01----:R-:W-:Y:S05]  /*bbd0*/  CALL.REL.NOINC `($__internal_23_$__cuda_sm20_rcp_rn_f32_slowpath) ;  /* 0x0000000400887944 */ /* 0x003fea0003c00000 */
[----:B------:R-:W-:Y:S05]  /*bbe0*/  BRA `(.L_x_2208) ;  /* 0x0000000000147947 */ /* 0x000fea0003800000 */
.L_x_2207:
[----:B------:R-:W0:Y:S01]  /*bbf0*/  MUFU.RCP R0, UR6 ;  /* 0x0000000600007d08 */ /* 0x000e220008001000 */
[----:B-1----:R-:W-:-:S05]  /*bc00*/  MOV R3, UR6 ;  /* 0x0000000600037c02 */ /* 0x002fca0008000f00 */
[----:B0-----:R-:W-:-:S04]  /*bc10*/  FFMA R2, R0, R3, -1 ;  /* 0xbf80000000027423 */ /* 0x001fc80000000003 */
[----:B------:R-:W-:-:S04]  /*bc20*/  FADD.FTZ R3, -R2, -RZ ;  /* 0x800000ff02037221 */ /* 0x000fc80000010100 */
[----:B------:R-:W-:-:S07]  /*bc30*/  FFMA R0, R0, R3, R0 ;  /* 0x0000000300007223 */ /* 0x000fce0000000000 */
.L_x_2208:
[----:B------:R-:W0:Y:S02]  /*bc40*/  LDC.64 R2, c[0x0][0x240] ;  /* 0x00009000ff027b82 */ /* 0x000e240000000a00 */
[----:B0-----:R-:W-:Y:S01]  /*bc50*/  STG.E desc[UR8][R2.64], R0 ;  /* 0x0000000002007986 */ /* 0x001fe2000c101908 */
[----:B------:R-:W-:Y:S05]  /*bc60*/  EXIT ;  /* 0x000000000000794d */ /* 0x000fea0003800000 */
.L_x_2205:
[----:B------:R-:W-:Y:S01]  /*bc70*/  MOV R5, 0x4 ;  /* 0x0000000400057802 */ /* 0x000fe20000000f00 */
[----:B------:R-:W-:Y:S01]  /*bc80*/  IMAD.MOV.U32 R4, RZ, RZ, -0x1 ;  /* 0xffffffffff047424 */ /* 0x000fe200078e00ff */
[----:B------:R-:W-:-:S07]  /*bc90*/  MOV R9, 0x1f ;  /* 0x0000001f00097802 */ /* 0x000fce0000000f00 */
[----:B01----:R-:W-:Y:S05]  /*bca0*/  WARPSYNC.COLLECTIVE R4, `(.L_x_2209) ;  /* 0x0000000004087348 */ /* 0x003fea0003c00000 */
[----:B-1----:R1:W2:Y:S02]  /*bcb0*/  SHFL.DOWN P0, R7, R0, R5, R9 ;  /* 0x0800000500077389 */ /* 0x0022a40000000009 */
[----:B012---:R-:W-:Y:S01]  /*bcc0*/  ENDCOLLECTIVE ;  /* 0x000000000000791b */ /* 0x007fe20003800000 */
.L_x_2209:
[----:B------:R-:W-:Y:S02]  /*bcd0*/  MOV R5, 0x2 ;  /* 0x0000000200057802 */ /* 0x000fe40000000f00 */
[----:B------:R-:W-:-:S04]  /*bce0*/  MOV R3, R7 ;  /* 0x0000000700037202 */ /* 0x000fc80000000f00 */
[----:B------:R-:W-:-:S04]  /*bcf0*/  FMNMX R3, R3, R0, !PT ;  /* 0x0000000003037209 */ /* 0x000fc80007800000 */
[----:B------:R-:W-:-:S07]  /*bd00*/  MOV R0, R3 ;  /* 0x0000000300007202 */ /* 0x000fce0000000f00 */
[----:B------:R-:W-:Y:S05]  /*bd10*/  WARPSYNC.COLLECTIVE R4, `(.L_x_2210) ;  /* 0x0000000004087348 */ /* 0x000fea0003c00000 */
[----:B------:R0:W1:Y:S02]  /*bd20*/  SHFL.DOWN P0, R7, R0, R5, R9 ;  /* 0x0800000500077389 */ /* 0x0000640000000009 */
[----:B01----:R-:W-:Y:S01]  /*bd30*/  ENDCOLLECTIVE ;  /* 0x000000000000791b */ /* 0x003fe20003800000 */
.L_x_2210:
[----:B------:R-:W-:Y:S02]  /*bd40*/  MOV R5, 0x1 ;  /* 0x0000000100057802 */ /* 0x000fe40000000f00 */
[----:B------:R-:W-:-:S04]  /*bd50*/  MOV R2, R7 ;  /* 0x0000000700027202 */ /* 0x000fc80000000f00 */
[----:B------:R-:W-:-:S04]  /*bd60*/  FMNMX R2, R3, R2, !PT ;  /* 0x0000000203027209 */ /* 0x000fc80007800000 */
[----:B------:R-:W-:-:S07]  /*bd70*/  MOV R0, R2 ;  /* 0x0000000200007202 */ /* 0x000fce0000000f00 */
[----:B------:R-:W-:Y:S05]  /*bd80*/  WARPSYNC.COLLECTIVE R4, `(.L_x_2211) ;  /* 0x0000000004087348 */ /* 0x000fea0003c00000 */
[----:B------:R0:W1:Y:S02]  /*bd90*/  SHFL.DOWN P0, R7, R0, R5, R9 ;  /* 0x0800000500077389 */ /* 0x0000640000000009 */
[----:B01----:R-:W-:Y:S01]  /*bda0*/  ENDCOLLECTIVE ;  /* 0x000000000000791b */ /* 0x003fe20003800000 */
.L_x_2211:
[----:B------:R-:W-:Y:S05]  /*bdb0*/  BRA `(.L_x_2212) ;  /* 0xfffffffc00307947 */ /* 0x000fea000383ffff */
        .weak           $__internal_22_$__cuda_sm20_div_u64
        .type           $__internal_22_$__cuda_sm20_div_u64,@function
        .size           $__internal_22_$__cuda_sm20_div_u64,($__internal_23_$__cuda_sm20_rcp_rn_f32_slowpath - $__internal_22_$__cuda_sm20_div_u64)
$__internal_22_$__cuda_sm20_div_u64:
        /* <DEDUP_REMOVED lines=11> */
[----:B------:R-:W-:Y:S02]  /*be70*/  IADD3.X R15, RZ, ~R9, RZ, P0, !PT ;  /* 0x80000009ff0f7210 */ /* 0x000fe400007fe4ff */
        /* <DEDUP_REMOVED lines=27> */
[----:B------:R-:W-:Y:S01]  /*c030*/  IMAD.WIDE.U32 R6, R9, R5, RZ ;  /* 0x0000000509067225 */ /* 0x000fe200078e00ff */
[----:B------:R-:W-:-:S03]  /*c040*/  IADD3.X R4, RZ, R4, RZ, P1, !PT ;  /* 0x00000004ff047210 */ /* 0x000fc60000ffe4ff */
[C---:B------:R-:W-:Y:S01]  /*c050*/  IMAD R7, R9.reuse, R0, R7 ;  /* 0x0000000009077224 */ /* 0x040fe200078e0207 */
[----:B------:R-:W-:Y:S02]  /*c060*/  IADD3 R10, P1, -R6, R2, RZ ;  /* 0x00000002060a7210 */ /* 0x000fe40007f3e1ff */
[----:B------:R-:W-:Y:S01]  /*c070*/  IADD3 R6, P2, R9, 0x1, RZ ;  /* 0x0000000109067810 */ /* 0x000fe20007f5e0ff */
[-C--:B------:R-:W-:Y:S01]  /*c080*/  IMAD R7, R4, R5.reuse, R7 ;  /* 0x0000000504077224 */ /* 0x080fe200078e0207 */
[----:B------:R-:W-:-:S04]  /*c090*/  ISETP.GE.U32.AND P0, PT, R10, R5, PT ;  /* 0x000000050a00720c */ /* 0x000fc80003f06070 */
[----:B------:R-:W-:Y:S02]  /*c0a0*/  IADD3.X R13, RZ, ~R7, RZ, P1, !PT ;  /* 0x80000007ff0d7210 */ /* 0x000fe40000ffe4ff */
[----:B------:R-:W-:Y:S02]  /*c0b0*/  IADD3 R8, P1, -R5, R10, RZ ;  /* 0x0000000a05087210 */ /* 0x000fe40007f3e1ff */
[----:B------:R-:W-:Y:S02]  /*c0c0*/  ISETP.GE.U32.AND.EX P0, PT, R13, R0, PT, P0 ;  /* 0x000000000d00720c */ /* 0x000fe40003f06100 */
[----:B------:R-:W-:Y:S02]  /*c0d0*/  IADD3.X R7, RZ, R4, RZ, P2, !PT ;  /* 0x00000004ff077210 */ /* 0x000fe400017fe4ff */
[----:B------:R-:W-:Y:S02]  /*c0e0*/  SEL R9, R6, R9, P0 ;  /* 0x0000000906097207 */ /* 0x000fe40000000000 */
[----:B------:R-:W-:-:S02]  /*c0f0*/  IADD3.X R11, ~R0, R13, RZ, P1, !PT ;  /* 0x0000000d000b7210 */ /* 0x000fc40000ffe5ff */
[----:B------:R-:W-:Y:S02]  /*c100*/  SEL R8, R8, R10, P0 ;  /* 0x0000000a08087207 */ /* 0x000fe40000000000 */
[----:B------:R-:W-:Y:S01]  /*c110*/  SEL R4, R7, R4, P0 ;  /* 0x0000000407047207 */ /* 0x000fe20000000000 */
[----:B------:R-:W-:Y:S01]  /*c120*/  HFMA2.MMA R7, -RZ, RZ, 0, 0 ;  /* 0x00000000ff077435 */ /* 0x000fe200000001ff */
[----:B------:R-:W-:Y:S02]  /*c130*/  IADD3 R30, P2, R9, 0x1, RZ ;  /* 0x00000001091e7810 */ /* 0x000fe40007f5e0ff */
[----:B------:R-:W-:Y:S02]  /*c140*/  SEL R11, R11, R13, P0 ;  /* 0x0000000d0b0b7207 */ /* 0x000fe40000000000 */
[----:B------:R-:W-:Y:S01]  /*c150*/  ISETP.GE.U32.AND P0, PT, R8, R5, PT ;  /* 0x000000050800720c */ /* 0x000fe20003f06070 */
[----:B------:R-:W-:Y:S01]  /*c160*/  IMAD.X R31, RZ, RZ, R4, P2 ;  /* 0x000000ffff1f7224 */ /* 0x000fe200010e0604 */
[----:B------:R-:W-:-:S02]  /*c170*/  ISETP.NE.U32.AND P1, PT, R5, RZ, PT ;  /* 0x000000ff0500720c */ /* 0x000fc40003f25070 */
[----:B------:R-:W-:Y:S02]  /*c180*/  ISETP.GE.U32.AND.EX P0, PT, R11, R0, PT, P0 ;  /* 0x000000000b00720c */ /* 0x000fe40003f06100 */
[----:B------:R-:W-:Y:S02]  /*c190*/  MOV R6, R12 ;  /* 0x0000000c00067202 */ /* 0x000fe40000000f00 */
[----:B------:R-:W-:Y:S02]  /*c1a0*/  ISETP.NE.AND.EX P1, PT, R0, RZ, PT, P1 ;  /* 0x000000ff0000720c */ /* 0x000fe40003f25310 */
[----:B------:R-:W-:Y:S02]  /*c1b0*/  SEL R30, R30, R9, P0 ;  /* 0x000000091e1e7207 */ /* 0x000fe40000000000 */
[----:B------:R-:W-:Y:S02]  /*c1c0*/  SEL R31, R31, R4, P0 ;  /* 0x000000041f1f7207 */ /* 0x000fe40000000000 */
[----:B------:R-:W-:-:S02]  /*c1d0*/  SEL R30, R30, 0xffffffff, P1 ;  /* 0xffffffff1e1e7807 */ /* 0x000fc40000800000 */
[----:B------:R-:W-:Y:S01]  /*c1e0*/  SEL R31, R31, 0xffffffff, P1 ;  /* 0xffffffff1f1f7807 */ /* 0x000fe20000800000 */
[----:B------:R-:W-:Y:S06]  /*c1f0*/  RET.REL.NODEC R6 `(_ZN18transformer_engine6detail32dgated_act_cast_transpose_kernelILi2ELi4Ef6__half13__nv_fp8_e4m3NS_5EmptyEXadL_ZNS_6dqgeluIffEET_T0_RKS4_EEXadL_ZNS_5qgeluIffEES6_S7_S9_EEEEvPKT2_SD_PT3_SF_PKT1_PSG_SJ_mmm) ;  /* 0xffffff3c06807950 */ /* 0x000fec0003c3ffff */
        .weak           $__internal_23_$__cuda_sm20_rcp_rn_f32_slowpath
        .type           $__internal_23_$__cuda_sm20_rcp_rn_f32_slowpath,@function
        .size           $__internal_23_$__cuda_sm20_rcp_rn_f32_slowpath,(.L_x_34508 - $__internal_23_$__cuda_sm20_rcp_rn_f32_slowpath)
$__internal_23_$__cuda_sm20_rcp_rn_f32_slowpath:
        /* <DEDUP_REMOVED lines=15> */
.L_x_2214:
[----:B------:R-:W-:-:S04]  /*c2f0*/  IADD3 R35, R29, -0xfd, RZ ;  /* 0xffffff031d237810 */ /* 0x000fc80007ffe0ff */
[----:B------:R-:W-:-:S13]  /*c300*/  ISETP.GT.U32.AND P0, PT, R35, 0x1, PT ;  /* 0x000000012300780c */ /* 0x000fda0003f04070 */
[----:B------:R-:W-:Y:S05]  /*c310*/  @P0 BRA `(.L_x_2216) ;  /* 0x0000000000780947 */ /* 0x000fea0003800000 */
[----:B------:R-:W-:Y:S02]  /*c320*/  LOP3.LUT R41, R0, 0x7fffff, RZ, 0xc0, !PT ;  /* 0x007fffff00297812 */ /* 0x000fe400078ec0ff */
        /* <DEDUP_REMOVED lines=9> */
[----:B------:R-:W-:Y:S02]  /*c3c0*/  MOV R54, 0x3 ;  /* 0x0000000300367802 */ /* 0x000fe40000000f00 */
[----:B------:R-:W-:Y:S02]  /*c3d0*/  LOP3.LUT R37, R37, 0x800000, RZ, 0xfc, !PT ;  /* 0x0080000025257812 */ /* 0x000fe400078efcff */
[----:B------:R-:W-:Y:S02]  /*c3e0*/  SHF.L.U32 R59, R54, R35, RZ ;  /* 0x00000023363b7219 */ /* 0x000fe400000006ff */
[----:B------:R-:W-:-:S02]  /*c3f0*/  SEL R41, RZ, 0xffffffff, !P0 ;  /* 0xffffffffff297807 */ /* 0x000fc40004000000 */
[----:B------:R-:W-:Y:S02]  /*c400*/  LOP3.LUT R59, R59, R37, RZ, 0xc0, !PT ;  /* 0x000000253b3b7212 */ /* 0x000fe400078ec0ff */
[----:B------:R-:W-:Y:S01]  /*c410*/  SHF.R.U32.HI R29, RZ, R29, R37 ;  /* 0x0000001dff1d7219 */ /* 0x000fe20000011625 */
[----:B------:R-:W-:Y:S01]  /*c420*/  IMAD.MOV R54, RZ, RZ, -R41 ;  /* 0x000000ffff367224 */ /* 0x000fe200078e0a29 */
[----:B------:R-:W-:-:S04]  /*c430*/  SHF.R.U32.HI R41, RZ, R35, R59 ;  /* 0x00000023ff297219 */ /* 0x000fc8000001163b */
[----:B------:R-:W-:Y:S02]  /*c440*/  LOP3.LUT P1, RZ, R54, R35, R37, 0xf8, !PT ;  /* 0x0000002336ff7212 */ /* 0x000fe4000782f825 */
[C---:B------:R-:W-:Y:S02]  /*c450*/  LOP3.LUT P0, RZ, R41.reuse, 0x1, RZ, 0xc0, !PT ;  /* 0x0000000129ff7812 */ /* 0x040fe4000780c0ff */
[----:B------:R-:W-:-:S04]  /*c460*/  LOP3.LUT P2, RZ, R41, 0x2, RZ, 0xc0, !PT ;  /* 0x0000000229ff7812 */ /* 0x000fc8000784c0ff */
[----:B------:R-:W-:Y:S02]  /*c470*/  PLOP3.LUT P0, PT, P0, P1, P2, 0xe0, 0x0 ;  /* 0x000000000000781c */ /* 0x000fe40000703c20 */
[----:B------:R-:W-:Y:S02]  /*c480*/  LOP3.LUT P1, RZ, R0, 0x7fffff, RZ, 0xc0, !PT ;  /* 0x007fffff00ff7812 */ /* 0x000fe4000782c0ff */
[----:B------:R-:W-:-:S04]  /*c490*/  SEL R35, RZ, 0x1, !P0 ;  /* 0x00000001ff237807 */ /* 0x000fc80004000000 */
[----:B------:R-:W-:-:S04]  /*c4a0*/  IADD3 R35, -R35, RZ, RZ ;  /* 0x000000ff23237210 */ /* 0x000fc80007ffe1ff */
[----:B------:R-:W-:-:S13]  /*c4b0*/  ISETP.GE.AND P0, PT, R35, RZ, PT ;  /* 0x000000ff2300720c */ /* 0x000fda0003f06270 */
[----:B------:R-:W-:-:S04]  /*c4c0*/  @!P0 IADD3 R29, R29, 0x1, RZ ;  /* 0x000000011d1d8810 */ /* 0x000fc80007ffe0ff */
[----:B------:R-:W-:-:S04]  /*c4d0*/  @!P1 SHF.L.U32 R29, R29, 0x1, RZ ;  /* 0x000000011d1d9819 */ /* 0x000fc800000006ff */
[----:B------:R-:W-:Y:S01]  /*c4e0*/  LOP3.LUT R29, R29, 0x80000000, R0, 0xf8, !PT ;  /* 0x800000001d1d7812 */ /* 0x000fe200078ef800 */
[----:B------:R-:W-:Y:S06]  /*c4f0*/  BRA `(.L_x_2215) ;  /* 0x0000000000047947 */ /* 0x000fec0003800000 */
.L_x_2216:
[----:B------:R0:W1:Y:S02]  /*c500*/  MUFU.RCP R29, R0 ;  /* 0x00000000001d7308 */ /* 0x0000640000001000 */
.L_x_2215:
[----:B------:R-:W-:Y:S05]  /*c510*/  BSYNC B0 ;  /* 0x0000000000007941 */ /* 0x000fea0003800000 */
.L_x_2213:
[----:B------:R-:W-:Y:S01]  /*c520*/  HFMA2.MMA R35, -RZ, RZ, 0, 0 ;  /* 0x00000000ff237435 */ /* 0x000fe200000001ff */
[----:B01----:R-:W-:-:S05]  /*c530*/  MOV R0, R29 ;  /* 0x0000001d00007202 */ /* 0x003fca0000000f00 */
[----:B------:R-:W-:Y:S05]  /*c540*/  RET.REL.NODEC R34 `(_ZN18transformer_engine6detail32dgated_act_cast_transpose_kernelILi2ELi4Ef6__half13__nv_fp8_e4m3NS_5EmptyEXadL_ZNS_6dqgeluIffEET_T0_RKS4_EEXadL_ZNS_5qgeluIffEES6_S7_S9_EEEEvPKT2_SD_PT3_SF_PKT1_PSG_SJ_mmm) ;  /* 0xffffff3822ac7950 */ /* 0x000fea0003c3ffff */
.L_x_2217:
        /* <DEDUP_REMOVED lines=11> */
.L_x_34508:


//--------------------- .text._ZN18transformer_engine6detail43dgated_act_cast_transpose_kernel_notalignedILi2ELi4Ef6__half13__nv_fp8_e5m2NS_5EmptyEXadL_ZNS_6dqgeluIffEET_T0_RKS4_EEXadL_ZNS_5qgeluIffEES6_S7_S9_EEEEvPKT2_SD_PT3_SF_PKT1_PSG_SJ_mmm --------------------------
	.section	.text._ZN18transformer_engine6detail43dgated_act_cast_transpose_kernel_notalignedILi2ELi4Ef6__half13__nv_fp8_e5m2NS_5EmptyEXadL_ZNS_6dqgeluIffEET_T0_RKS4_EEXadL_ZNS_5qgeluIffEES6_S7_S9_EEEEvPKT2_SD_PT3_SF_PKT1_PSG_SJ_mmm,"ax",@progbits
	.align	128
        .global         _ZN18transformer_engine6detail43dgated_act_cast_transpose_kernel_notalignedILi2ELi4Ef6__half13__nv_fp8_e5m2NS_5EmptyEXadL_ZNS_6dqgeluIffEET_T0_RKS4_EEXadL_ZNS_5qgeluIffEES6_S7_S9_EEEEvPKT2_SD_PT3_SF_PKT1_PSG_SJ_mmm
        .type           _ZN18transformer_engine6detail43dgated_act_cast_transpose_kernel_notalignedILi2ELi4Ef6__half13__nv_fp8_e5m2NS_5EmptyEXadL_ZNS_6dqgeluIffEET_T0_RKS4_EEXadL_ZNS_5qgeluIffEES6_S7_S9_EEEEvPKT2_SD_PT3_SF_PKT1_PSG_SJ_mmm,@function
        .size           _ZN18transformer_engine6detail43dgated_act_cast_transpose_kernel_notalignedILi2ELi4Ef6__half13__nv_fp8_e5m2NS_5EmptyEXadL_ZNS_6dqgeluIffEET_T0_RKS4_EEXadL_ZNS_5qgeluIffEES6_S7_S9_EEEEvPKT2_SD_PT3_SF_PKT1_PSG_SJ_mmm,(.L_x_34510 - _ZN18transformer_engine6detail43dgated_act_cast_transpose_kernel_notalignedILi2ELi4Ef6__half13__nv_fp8_e5m2NS_5EmptyEXadL_ZNS_6dqgeluIffEET_T0_RKS4_EEXadL_ZNS_5qgeluIffEES6_S7_S9_EEEEvPKT2_SD_PT3_SF_PKT1_PSG_SJ_mmm)
        .other          _ZN18transformer_engine6detail43dgated_act_cast_transpose_kernel_notalignedILi2ELi4Ef6__half13__nv_fp8_e5m2NS_5EmptyEXadL_ZNS_6dqgeluIffEET_T0_RKS4_EEXadL_ZNS_5qgeluIffEES6_S7_S9_EEEEvPKT2_SD_PT3_SF_PKT1_PSG_SJ_mmm,@"STO_CUDA_ENTRY STV_DEFAULT"
_ZN18transformer_engine6detail43dgated_act_cast_transpose_kernel_notalignedILi2ELi4Ef6__half13__nv_fp8_e5m2NS_5EmptyEXadL_ZNS_6dqgeluIffEET_T0_RKS4_EEXadL_ZNS_5qgeluIffEES6_S7_S9_EEEEvPKT2_SD_PT3_SF_PKT1_PSG_SJ_mmm:
.text._ZN18transformer_engine6detail43dgated_act_cast_transpose_kernel_notalignedILi2ELi4Ef6__half13__nv_fp8_e5m2NS_5EmptyEXadL_ZNS_6dqgeluIffEET_T0_RKS4_EEXadL_ZNS_5qgeluIffEES6_S7_S9_EEEEvPKT2_SD_PT3_SF_PKT1_PSG_SJ_mmm:
        /* <DEDUP_REMOVED lines=19> */
[----:B------:R-:W-:Y:S05]  /*0130*/  CALL.REL.NOINC `($__internal_24_$__cuda_sm20_div_u64) ;  /* 0x000000e400ac7944 */ /* 0x000fea0003c00000 */
        /* <DEDUP_REMOVED lines=8> */
.L_x_2218:
        /* <DEDUP_REMOVED lines=22> */
.L_x_2219:
        /* <DEDUP_REMOVED lines=147> */
.L_x_2221:
[----:B------:R-:W-:Y:S05]  /*0c50*/  BSYNC B0 ;  /* 0x0000000000007941 */ /* 0x000fea0003800000 */
.L_x_2220:
        /* <DEDUP_REMOVED lines=70> */
.L_x_2223:
[----:B------:R-:W-:Y:S05]  /*10c0*/  BSYNC B0 ;  /* 0x0000000000007941 */ /* 0x000fea0003800000 */
.L_x_2222:
        /* <DEDUP_REMOVED lines=25> */
.L_x_2225:
[----:B------:R-:W-:Y:S05]  /*1260*/  BSYNC B0 ;  /* 0x0000000000007941 */ /* 0x000fea0003800000 */
.L_x_2224:
        /* <DEDUP_REMOVED lines=23> */
.L_x_2227:
[----:B------:R-:W-:Y:S05]  /*13e0*/  BSYNC B0 ;  /* 0x0000000000007941 */ /* 0x000fea0003800000 */
.L_x_2226:
[----:B------:R-:W-:Y:S01]  /*13f0*/  BSSY B1, `(.L_x_2228) ;  /* 0x000000b000017945 */ /* 0x000fe20003800000 */
[----:B------:R-:W-:Y:S01]  /*1400*/  LOP3.LUT R9, R34, 0xffffffe0, R9, 0xe2, !PT ;  /* 0xffffffe022097812 */ /* 0x000fe200078ee209 */
[----:B--2---:R-:W-:Y:S02]  /*1410*/  FMUL R30, R33, 1.7020000219345092773 ;  /* 0x3fd9db23211e7820 */ /* 0x004fe40000400000 */
[----:B------:R-:W-:Y:S05]  /*1420*/  @P3 BRA `(.L_x_2229) ;  /* 0x00000000000c3947 */ /* 0x000fea0003800000 */
[----:B01----:R-:W-:-:S07]  /*1430*/  MOV R64, 0x1450 ;  /* 0x0000145000407802 */ /* 0x003fce0000000f00 */
[----:B-----5:R-:W-:Y:S05]  /*1440*/  CALL.REL.NOINC `($__internal_25_$__cuda_sm20_rcp_rn_f32_slowpath) ;  /* 0x000000d400f87944 */ /* 0x020fea0003c00000 */
[----:B------:R-:W-:Y:S05]  /*1450*/  BRA `(.L_x_2230) ;  /* 0x0000000000107947 */ /* 0x000fea0003800000 */
.L_x_2229:
[----:B------:R-:W2:Y:S02]  /*1460*/  MUFU.RCP R71, R0 ;  /* 0x0000000000477308 */ /* 0x000ea40000001000 */
[----:B--2---:R-:W-:-:S04]  /*1470*/  FFMA R24, R0, R71, -1 ;  /* 0xbf80000000187423 */ /* 0x004fc80000000047 */
[----:B------:R-:W-:-:S04]  /*1480*/  FADD.FTZ R24, -R24, -RZ ;  /* 0x800000ff18187221 */ /* 0x000fc80000010100 */
[----:B------:R-:W-:-:S07]  /*1490*/  FFMA R71, R71, R24, R71 ;  /* 0x0000001847477223 */ /* 0x000fce0000000047 */
.L_x_2230:
[----:B------:R-:W-:Y:S05]  /*14a0*/  BSYNC B1 ;  /* 0x0000000000017941 */ /* 0x000fea0003800000 */
.L_x_2228:
        /* <DEDUP_REMOVED lines=26> */
[----:B-----5:R-:W-:Y:S05]  /*1650*/  CALL.REL.NOINC `($__internal_25_$__cuda_sm20_rcp_rn_f32_slowpath) ;  /* 0x000000d400747944 */ /* 0x020fea0003c00000 */
[----:B------:R-:W-:Y:S05]  /*1660*/  BRA `(.L_x_2233) ;  /* 0x0000000000107947 */ /* 0x000fea0003800000 */
.L_x_2232:
[----:B------:R-:W0:Y:S02]  /*1670*/  MUFU.RCP R71, R56 ;  /* 0x0000003800477308 */ /* 0x000e240000001000 */
[----:B0-----:R-:W-:-:S04]  /*1680*/  FFMA R0, R56, R71, -1 ;  /* 0xbf80000038007423 */ /* 0x001fc80000000047 */
[----:B------:R-:W-:-:S04]  /*1690*/  FADD.FTZ R0, -R0, -RZ ;  /* 0x800000ff00007221 */ /* 0x000fc80000010100 */
[----:B------:R-:W-:-:S07]  /*16a0*/  FFMA R71, R71, R0, R71 ;  /* 0x0000000047477223 */ /* 0x000fce0000000047 */
.L_x_2233:
[----:B------:R-:W-:Y:S05]  /*16b0*/  BSYNC B1 ;  /* 0x0000000000017941 */ /* 0x000fea0003800000 */
.L_x_2231:
        /* <DEDUP_REMOVED lines=22> */
[----:B-----5:R-:W-:Y:S05]  /*1820*/  CALL.REL.NOINC `($__internal_25_$__cuda_sm20_rcp_rn_f32_slowpath) ;  /* 0x000000d400007944 */ /* 0x020fea0003c00000 */
[----:B------:R-:W-:Y:S05]  /*1830*/  BRA `(.L_x_2236) ;  /* 0x0000000000107947 */ /* 0x000fea0003800000 */
.L_x_2235:
[----:B------:R-:W0:Y:S02]  /*1840*/  MUFU.RCP R71, R56 ;  /* 0x0000003800477308 */ /* 0x000e240000001000 */
[----:B0-----:R-:W-:-:S04]  /*1850*/  FFMA R0, R56, R71, -1 ;  /* 0xbf80000038007423 */ /* 0x001fc80000000047 */
[----:B------:R-:W-:-:S04]  /*1860*/  FADD.FTZ R0, -R0, -RZ ;  /* 0x800000ff00007221 */ /* 0x000fc80000010100 */
[----:B------:R-:W-:-:S07]  /*1870*/  FFMA R71, R71, R0, R71 ;  /* 0x0000000047477223 */ /* 0x000fce0000000047 */
.L_x_2236:
[----:B------:R-:W-:Y:S05]  /*1880*/  BSYNC B1 ;  /* 0x0000000000017941 */ /* 0x000fea0003800000 */
.L_x_2234:
        /* <DEDUP_REMOVED lines=26> */
[----:B-----5:R-:W-:Y:S05]  /*1a30*/  CALL.REL.NOINC `($__internal_25_$__cuda_sm20_rcp_rn_f32_slowpath) ;  /* 0x000000d0007c7944 */ /* 0x020fea0003c00000 */
[----:B------:R-:W-:Y:S05]  /*1a40*/  BRA `(.L_x_2239) ;  /* 0x0000000000107947 */ /* 0x000fea0003800000 */
.L_x_2238:
[----:B------:R-:W0:Y:S02]  /*1a50*/  MUFU.RCP R71, R56 ;  /* 0x0000003800477308 */ /* 0x000e240000001000 */
[----:B0-----:R-:W-:-:S04]  /*1a60*/  FFMA R0, R56, R71, -1 ;  /* 0xbf80000038007423 */ /* 0x001fc80000000047 */
[----:B------:R-:W-:-:S04]  /*1a70*/  FADD.FTZ R0, -R0, -RZ ;  /* 0x800000ff00007221 */ /* 0x000fc80000010100 */
[----:B------:R-:W-:-:S07]  /*1a80*/  FFMA R71, R71, R0, R71 ;  /* 0x0000000047477223 */ /* 0x000fce0000000047 */
.L_x_2239:
[----:B------:R-:W-:Y:S05]  /*1a90*/  BSYNC B1 ;  /* 0x0000000000017941 */ /* 0x000fea0003800000 */
.L_x_2237:
        /* <DEDUP_REMOVED lines=22> */
[----:B-----5:R-:W-:Y:S05]  /*1c00*/  CALL.REL.NOINC `($__internal_25_$__cuda_sm20_rcp_rn_f32_slowpath) ;  /* 0x000000d000087944 */ /* 0x020fea0003c00000 */
[----:B------:R-:W-:Y:S05]  /*1c10*/  BRA `(.L_x_2242) ;  /* 0x0000000000107947 */ /* 0x000fea0003800000 */
.L_x_2241:
[----:B------:R-:W0:Y:S02]  /*1c20*/  MUFU.RCP R71, R30 ;  /* 0x0000001e00477308 */ /* 0x000e240000001000 */
[----:B0-----:R-:W-:-:S04]  /*1c30*/  FFMA R0, R30, R71, -1 ;  /* 0xbf8000001e007423 */ /* 0x001fc80000000047 */
[----:B------:R-:W-:-:S04]  /*1c40*/  FADD.FTZ R0, -R0, -RZ ;  /* 0x800000ff00007221 */ /* 0x000fc80000010100 */
[----:B------:R-:W-:-:S07]  /*1c50*/  FFMA R71, R71, R0, R71 ;  /* 0x0000000047477223 */ /* 0x000fce0000000047 */
.L_x_2242:
[----:B------:R-:W-:Y:S05]  /*1c60*/  BSYNC B1 ;  /* 0x0000000000017941 */ /* 0x000fea0003800000 */
.L_x_2240:
        /* <DEDUP_REMOVED lines=26> */
[----:B-----5:R-:W-:Y:S05]  /*1e10*/  CALL.REL.NOINC `($__internal_25_$__cuda_sm20_rcp_rn_f32_slowpath) ;  /* 0x000000cc00847944 */ /* 0x020fea0003c00000 */
[----:B------:R-:W-:Y:S05]  /*1e20*/  BRA `(.L_x_2245) ;  /* 0x0000000000107947 */ /* 0x000fea0003800000 */
.L_x_2244:
[----:B------:R-:W0:Y:S02]  /*1e30*/  MUFU.RCP R71, R56 ;  /* 0x0000003800477308 */ /* 0x000e240000001000 */
[----:B0-----:R-:W-:-:S04]  /*1e40*/  FFMA R0, R56, R71, -1 ;  /* 0xbf80000038007423 */ /* 0x001fc80000000047 */
[----:B------:R-:W-:-:S04]  /*1e50*/  FADD.FTZ R0, -R0, -RZ ;  /* 0x800000ff00007221 */ /* 0x000fc80000010100 */
[----:B------:R-:W-:-:S07]  /*1e60*/  FFMA R71, R71, R0, R71 ;  /* 0x0000000047477223 */ /* 0x000fce0000000047 */
.L_x_2245:
[----:B------:R-:W-:Y:S05]  /*1e70*/  BSYNC B1 ;  /* 0x0000000000017941 */ /* 0x000fea0003800000 */
.L_x_2243:
        /* <DEDUP_REMOVED lines=22> */
[----:B-----5:R-:W-:Y:S05]  /*1fe0*/  CALL.REL.NOINC `($__internal_25_$__cuda_sm20_rcp_rn_f32_slowpath) ;  /* 0x000000cc00107944 */ /* 0x020fea0003c00000 */
[----:B------:R-:W-:Y:S05]  /*1ff0*/  BRA `(.L_x_2248) ;  /* 0x0000000000107947 */ /* 0x000fea0003800000 */
.L_x_2247:
[----:B------:R-:W0:Y:S02]  /*2000*/  MUFU.RCP R71, R56 ;  /* 0x0000003800477308 */ /* 0x000e240000001000 */
[----:B0-----:R-:W-:-:S04]  /*2010*/  FFMA R0, R56, R71, -1 ;  /* 0xbf80000038007423 */ /* 0x001fc80000000047 */
[----:B------:R-:W-:-:S04]  /*2020*/  FADD.FTZ R0, -R0, -RZ ;  /* 0x800000ff00007221 */ /* 0x000fc80000010100 */
[----:B------:R-:W-:-:S07]  /*2030*/  FFMA R71, R71, R0, R71 ;  /* 0x0000000047477223 */ /* 0x000fce0000000047 */
.L_x_2248:
[----:B------:R-:W-:Y:S05]  /*2040*/  BSYNC B1 ;  /* 0x0000000000017941 */ /* 0x000fea0003800000 */
.L_x_2246:
        /* <DEDUP_REMOVED lines=26> */
[----:B-----5:R-:W-:Y:S05]  /*21f0*/  CALL.REL.NOINC `($__internal_25_$__cuda_sm20_rcp_rn_f32_slowpath) ;  /* 0x000000c8008c7944 */ /* 0x020fea0003c00000 */
[----:B------:R-:W-:Y:S05]  /*2200*/  BRA `(.L_x_2251) ;  /* 0x0000000000107947 */ /* 0x000fea0003800000 */
.L_x_2250:
[----:B------:R-:W0:Y:S02]  /*2210*/  MUFU.RCP R71, R56 ;  /* 0x0000003800477308 */ /* 0x000e240000001000 */
[----:B0-----:R-:W-:-:S04]  /*2220*/  FFMA R0, R56, R71, -1 ;  /* 0xbf80000038007423 */ /* 0x001fc80000000047 */
[----:B------:R-:W-:-:S04]  /*2230*/  FADD.FTZ R0, -R0, -RZ ;  /* 0x800000ff00007221 */ /* 0x000fc80000010100 */
[----:B------:R-:W-:-:S07]  /*2240*/  FFMA R71, R71, R0, R71 ;  /* 0x0000000047477223 */ /* 0x000fce0000000047 */
.L_x_2251:
[----:B------:R-:W-:Y:S05]  /*2250*/  BSYNC B1 ;  /* 0x0000000000017941 */ /* 0x000fea0003800000 */
.L_x_2249:
        /* <DEDUP_REMOVED lines=22> */
[----:B-----5:R-:W-:Y:S05]  /*23c0*/  CALL.REL.NOINC `($__internal_25_$__cuda_sm20_rcp_rn_f32_slowpath) ;  /* 0x000000c800187944 */ /* 0x020fea0003c00000 */
[----:B------:R-:W-:Y:S05]  /*23d0*/  BRA `(.L_x_2254) ;  /* 0x0000000000107947 */ /* 0x000fea0003800000 */
.L_x_2253:
[----:B------:R-:W0:Y:S02]  /*23e0*/  MUFU.RCP R71, R62 ;  /* 0x0000003e00477308 */ /* 0x000e240000001000 */
[----:B0-----:R-:W-:-:S04]  /*23f0*/  FFMA R0, R62, R71, -1 ;  /* 0xbf8000003e007423 */ /* 0x001fc80000000047 */
[----:B------:R-:W-:-:S04]  /*2400*/  FADD.FTZ R0, -R0, -RZ ;  /* 0x800000ff00007221 */ /* 0x000fc80000010100 */
[----:B------:R-:W-:-:S07]  /*2410*/  FFMA R71, R71, R0, R71 ;  /* 0x0000000047477223 */ /* 0x000fce0000000047 */
.L_x_2254:
[----:B------:R-:W-:Y:S05]  /*2420*/  BSYNC B1 ;  /* 0x0000000000017941 */ /* 0x000fea0003800000 */
.L_x_2252:
        /* <DEDUP_REMOVED lines=26> */
[----:B------:R-:W-:Y:S05]  /*25d0*/  CALL.REL.NOINC `($__internal_25_$__cuda_sm20_rcp_rn_f32_slowpath) ;  /* 0x000000c400947944 */ /* 0x000fea0003c00000 */
[----:B------:R-:W-:Y:S05]  /*25e0*/  BRA `(.L_x_2257) ;  /* 0x0000000000107947 */ /* 0x000fea0003800000 */
.L_x_2256:
[----:B------:R-:W0:Y:S02]  /*25f0*/  MUFU.RCP R71, R56 ;  /* 0x0000003800477308 */ /* 0x000e240000001000 */
[----:B0-----:R-:W-:-:S04]  /*2600*/  FFMA R0, R56, R71, -1 ;  /* 0xbf80000038007423 */ /* 0x001fc80000000047 */
[----:B------:R-:W-:-:S04]  /*2610*/  FADD.FTZ R0, -R0, -RZ ;  /* 0x800000ff00007221 */ /* 0x000fc80000010100 */
[----:B------:R-:W-:-:S07]  /*2620*/  FFMA R71, R71, R0, R71 ;  /* 0x0000000047477223 */ /* 0x000fce0000000047 */
.L_x_2257:
[----:B------:R-:W-:Y:S05]  /*2630*/  BSYNC B1 ;  /* 0x0000000000017941 */ /* 0x000fea0003800000 */
.L_x_2255:
        /* <DEDUP_REMOVED lines=22> */
[----:B------:R-:W-:Y:S05]  /*27a0*/  CALL.REL.NOINC `($__internal_25_$__cuda_sm20_rcp_rn_f32_slowpath) ;  /* 0x000000c400207944 */ /* 0x000fea0003c00000 */
[----:B------:R-:W-:Y:S05]  /*27b0*/  BRA `(.L_x_2260) ;  /* 0x0000000000107947 */ /* 0x000fea0003800000 */
.L_x_2259:
[----:B------:R-:W0:Y:S02]  /*27c0*/  MUFU.RCP R71, R56 ;  /* 0x0000003800477308 */ /* 0x000e240000001000 */
[----:B0-----:R-:W-:-:S04]  /*27d0*/  FFMA R0, R56, R71, -1 ;  /* 0xbf80000038007423 */ /* 0x001fc80000000047 */
[----:B------:R-:W-:-:S04]  /*27e0*/  FADD.FTZ R0, -R0, -RZ ;  /* 0x800000ff00007221 */ /* 0x000fc80000010100 */
[----:B------:R-:W-:-:S07]  /*27f0*/  FFMA R71, R71, R0, R71 ;  /* 0x0000000047477223 */ /* 0x000fce0000000047 */
.L_x_2260:
[----:B------:R-:W-:Y:S05]  /*2800*/  BSYNC B1 ;  /* 0x0000000000017941 */ /* 0x000fea0003800000 */
.L_x_2258:
        /* <DEDUP_REMOVED lines=26> */
[----:B------:R-:W-:Y:S05]  /*29b0*/  CALL.REL.NOINC `($__internal_25_$__cuda_sm20_rcp_rn_f32_slowpath) ;  /* 0x000000c0009c7944 */ /* 0x000fea0003c00000 */
[----:B------:R-:W-:Y:S05]  /*29c0*/  BRA `(.L_x_2263) ;  /* 0x0000000000107947 */ /* 0x000fea0003800000 */
.L_x_2262:
[----:B------:R-:W0:Y:S02]  /*29d0*/  MUFU.RCP R71, R56 ;  /* 0x0000003800477308 */ /* 0x000e240000001000 */
[----:B0-----:R-:W-:-:S04]  /*29e0*/  FFMA R0, R56, R71, -1 ;  /* 0xbf80000038007423 */ /* 0x001fc80000000047 */
[----:B------:R-:W-:-:S04]  /*29f0*/  FADD.FTZ R0, -R0, -RZ ;  /* 0x800000ff00007221 */ /* 0x000fc80000010100 */
[----:B------:R-:W-:-:S07]  /*2a00*/  FFMA R71, R71, R0, R71 ;  /* 0x0000000047477223 */ /* 0x000fce0000000047 */
.L_x_2263:
[----:B------:R-:W-:Y:S05]  /*2a10*/  BSYNC B1 ;  /* 0x0000000000017941 */ /* 0x000fea0003800000 */
.L_x_2261:
        /* <DEDUP_REMOVED lines=22> */
[----:B------:R-:W-:Y:S05]  /*2b80*/  CALL.REL.NOINC `($__internal_25_$__cuda_sm20_rcp_rn_f32_slowpath) ;  /* 0x000000c000287944 */ /* 0x000fea0003c00000 */
[----:B------:R-:W-:Y:S05]  /*2b90*/  BRA `(.L_x_2266) ;  /* 0x0000000000107947 */ /* 0x000fea0003800000 */
.L_x_2265:
[----:B------:R-:W0:Y:S02]  /*2ba0*/  MUFU.RCP R71, R56 ;  /* 0x0000003800477308 */ /* 0x000e240000001000 */
[----:B0-----:R-:W-:-:S04]  /*2bb0*/  FFMA R0, R56, R71, -1 ;  /* 0xbf80000038007423 */ /* 0x001fc80000000047 */
[----:B------:R-:W-:-:S04]  /*2bc0*/  FADD.FTZ R0, -R0, -RZ ;  /* 0x800000ff00007221 */ /* 0x000fc80000010100 */
[----:B------:R-:W-:-:S07]  /*2bd0*/  FFMA R71, R71, R0, R71 ;  /* 0x0000000047477223 */ /* 0x000fce0000000047 */
.L_x_2266:
[----:B------:R-:W-:Y:S05]  /*2be0*/  BSYNC B1 ;  /* 0x0000000000017941 */ /* 0x000fea0003800000 */
.L_x_2264:
        /* <DEDUP_REMOVED lines=26> */
[----:B------:R-:W-:Y:S05]  /*2d90*/  CALL.REL.NOINC `($__internal_25_$__cuda_sm20_rcp_rn_f32_slowpath) ;  /* 0x000000bc00a47944 */ /* 0x000fea0003c00000 */
[----:B------:R-:W-:Y:S05]  /*2da0*/  BRA `(.L_x_2269) ;  /* 0x0000000000107947 */ /* 0x000fea0003800000 */
.L_x_2268:
[----:B------:R-:W0:Y:S02]  /*2db0*/  MUFU.RCP R71, R62 ;  /* 0x0000003e00477308 */ /* 0x000e240000001000 */
[----:B0-----:R-:W-:-:S04]  /*2dc0*/  FFMA R0, R62, R71, -1 ;  /* 0xbf8000003e007423 */ /* 0x001fc80000000047 */
[----:B------:R-:W-:-:S04]  /*2dd0*/  FADD.FTZ R0, -R0, -RZ ;  /* 0x800000ff00007221 */ /* 0x000fc80000010100 */
[----:B------:R-:W-:-:S07]  /*2de0*/  FFMA R71, R71, R0, R71 ;  /* 0x0000000047477223 */ /* 0x000fce0000000047 */
.L_x_2269:
[----:B------:R-:W-:Y:S05]  /*2df0*/  BSYNC B1 ;  /* 0x0000000000017941 */ /* 0x000fea0003800000 */
.L_x_2267:
        /* <DEDUP_REMOVED lines=24> */
.L_x_2271:
[----:B------:R-:W0:Y:S02]  /*2f80*/  MUFU.RCP R71, R56 ;  /* 0x0000003800477308 */ /* 0x000e240000001000 */
[----:B0-----:R-:W-:-:S04]  /*2f90*/  FFMA R0, R56, R71, -1 ;  /* 0xbf80000038007423 */ /* 0x001fc80000000047 */
[----:B------:R-:W-:-:S04]  /*2fa0*/  FADD.FTZ R0, -R0, -RZ ;  /* 0x800000ff00007221 */ /* 0x000fc80000010100 */
[----:B------:R-:W-:-:S07]  /*2fb0*/  FFMA R71, R71, R0, R71 ;  /* 0x0000000047477223 */ /* 0x000fce0000000047 */
.L_x_2272:
[----:B------:R-:W-:Y:S05]  /*2fc0*/  BSYNC B1 ;  /* 0x0000000000017941 */ /* 0x000fea0003800000 */
.L_x_2270:
        /* <DEDUP_REMOVED lines=26> */
[----:B------:R-:W-:Y:S05]  /*3170*/  CALL.REL.NOINC `($__internal_25_$__cuda_sm20_rcp_rn_f32_slowpath) ;  /* 0x000000b800ac7944 */ /* 0x000fea0003c00000 */
[----:B------:R-:W-:Y:S05]  /*3180*/  BRA `(.L_x_2275) ;  /* 0x0000000000107947 */ /* 0x000fea0003800000 */
.L_x_2274:
[----:B------:R-:W0:Y:S02]  /*3190*/  MUFU.RCP R71, R56 ;  /* 0x0000003800477308 */ /* 0x000e240000001000 */
[----:B0-----:R-:W-:-:S04]  /*31a0*/  FFMA R0, R56, R71, -1 ;  /* 0xbf80000038007423 */ /* 0x001fc80000000047 */
[----:B------:R-:W-:-:S04]  /*31b0*/  FADD.FTZ R0, -R0, -RZ ;  /* 0x800000ff00007221 */ /* 0x000fc80000010100 */
[----:B------:R-:W-:-:S07]  /*31c0*/  FFMA R71, R71, R0, R71 ;  /* 0x0000000047477223 */ /* 0x000fce0000000047 */
.L_x_2275:
[----:B------:R-:W-:Y:S05]  /*31d0*/  BSYNC B1 ;  /* 0x0000000000017941 */ /* 0x000fea0003800000 */
.L_x_2273:
        /* <DEDUP_REMOVED lines=32> */
[----:B------:R-:W-:Y:S02]  /*33e0*/  F2FP.SATFINITE.E5M2.F32.PACK_AB_MERGE_C R59, RZ, R59, RZ ;  /* 0x0000003bff3b723e */ /* 0x000fe400048060ff */
[----:B------:R-:W-:Y:S02]  /*33f0*/  F2FP.SATFINITE.E5M2.F32.PACK_AB_MERGE_C R32, RZ, R32, RZ ;  /* 0x00000020ff20723e */ /* 0x000fe400048060ff */
        /* <DEDUP_REMOVED lines=13> */
[----:B------:R-:W-:Y:S02]  /*34d0*/  F2FP.SATFINITE.E5M2.F32.PACK_AB_MERGE_C R30, RZ, R30, RZ ;  /* 0x0000001eff1e723e */ /* 0x000fe400048060ff */
[----:B------:R-:W-:Y:S02]  /*34e0*/  PRMT R0, R69, 0x7604, R0 ;  /* 0x0000760445007816 */ /* 0x000fe40000000000 */
[----:B-1----:R-:W-:Y:S02]  /*34f0*/  PRMT R64, R33, 0x7604, R56 ;  /* 0x0000760421407816 */ /* 0x002fe40000000038 */
[----:B------:R-:W-:Y:S02]  /*3500*/  FMNMX R56, |R4|, R35, !PT ;  /* 0x0000002304387209 */ /* 0x000fe40007800200 */
[----:B------:R-:W-:Y:S01]  /*3510*/  F2FP.SATFINITE.E5M2.F32.PACK_AB_MERGE_C R33, RZ, R5, RZ ;  /* 0x00000005ff21723e */ /* 0x000fe200048060ff */
        /* <DEDUP_REMOVED lines=11> */
.L_x_2277:
[----:B------:R-:W-:Y:S05]  /*35d0*/  BSYNC B0 ;  /* 0x0000000000007941 */ /* 0x000fea0003800000 */
.L_x_2276:
[----:B------:R-:W-:Y:S01]  /*35e0*/  FMNMX R56, |R23|, R56, !PT ;  /* 0x0000003817387209 */ /* 0x000fe20007800200 */
[----:B------:R-:W-:Y:S01]  /*35f0*/  FMUL R23, R25, UR12 ;  /* 0x0000000c19177c20 */ /* 0x000fe20008400000 */
[----:B-1----:R-:W-:Y:S01]  /*3600*/  FMUL R35, R3, UR12 ;  /* 0x0000000c03237c20 */ /* 0x002fe20008400000 */
[----:B0-----:R-:W-:Y:S01]  /*3610*/  IADD3 R5, P2, R7, R40, RZ ;  /* 0x0000002807057210 */ /* 0x001fe20007f5e0ff */
[----:B------:R-:W-:Y:S01]  /*3620*/  IMAD.U32 R59, R59, 0x10000, RZ ;  /* 0x000100003b3b7824 */ /* 0x000fe200078e00ff */
[----:B------:R-:W-:Y:S01]  /*3630*/  FMNMX R21, |R21|, R56, !PT ;  /* 0x0000003815157209 */ /* 0x000fe20007800200 */
[----:B------:R-:W-:Y:S01]  /*3640*/  FMUL R69, R31, UR12 ;  /* 0x0000000c1f457c20 */ /* 0x000fe20008400000 */
[----:B------:R-:W-:Y:S01]  /*3650*/  F2FP.SATFINITE.E5M2.F32.PACK_AB_MERGE_C R62, RZ, R62, RZ ;  /* 0x0000003eff3e723e */ /* 0x000fe200048060ff */
[----:B------:R-:W-:Y:S01]  /*3660*/  BSSY B0, `(.L_x_2278) ;  /* 0x000002f000007945 */ /* 0x000fe20003800000 */
[----:B------:R-:W-:Y:S02]  /*3670*/  F2FP.SATFINITE.E5M2.F32.PACK_AB_MERGE_C R56, RZ, R23, RZ ;  /* 0x00000017ff38723e */ /* 0x000fe400048060ff */
[----:B------:R-:W-:-:S02]  /*3680*/  IADD3.X R4, R6, R41, RZ, P2, !PT ;  /* 0x0000002906047210 */ /* 0x000fc400017fe4ff */
[----:B------:R-:W-:Y:S02]  /*3690*/  F2FP.SATFINITE.E5M2.F32.PACK_AB_MERGE_C R35, RZ, R35, RZ ;  /* 0x00000023ff23723e */ /* 0x000fe400048060ff */
        /* <DEDUP_REMOVED lines=10> */
[----:B------:R-:W-:Y:S02]  /*3740*/  F2FP.SATFINITE.E5M2.F32.PACK_AB_MERGE_C R23, RZ, R23, RZ ;  /* 0x00000017ff17723e */ /* 0x000fe400048060ff */
[----:B------:R-:W-:Y:S02]  /*3750*/  F2FP.SATFINITE.E5M2.F32.PACK_AB_MERGE_C R69, RZ, R69, RZ ;  /* 0x00000045ff45723e */ /* 0x000fe400048060ff */
        /* <DEDUP_REMOVED lines=13> */
[----:B------:R-:W-:Y:S02]  /*3830*/  F2FP.SATFINITE.E5M2.F32.PACK_AB_MERGE_C R62, RZ, R62, RZ ;  /* 0x0000003eff3e723e */ /* 0x000fe400048060ff */
[----:B------:R-:W-:Y:S01]  /*3840*/  @P1 IADD3.X R21, R61, UR7, RZ, P2, !PT ;  /* 0x000000073d151c10 */ /* 0x000fe200097fe4ff */
[----:B0-----:R-:W-:Y:S01]  /*3850*/  FMUL R66, R63, UR12 ;  /* 0x0000000c3f427c20 */ /* 0x001fe20008400000 */
[----:B------:R-:W-:Y:S02]  /*3860*/  @P1 LEA R70, P2, R2, R5, 0x1 ;  /* 0x0000000502461211 */ /* 0x000fe400078408ff */
[----:B------:R-:W-:-:S02]  /*3870*/  F2FP.SATFINITE.E5M2.F32.PACK_AB_MERGE_C R67, RZ, R0, RZ ;  /* 0x00000000ff43723e */ /* 0x000fc400048060ff */
[----:B------:R-:W-:Y:S02]  /*3880*/  @P1 LEA.HI.X R71, R2, R4, R21, 0x1, P2 ;  /* 0x0000000402471211 */ /* 0x000fe400010f0c15 */
[----:B------:R-:W-:Y:S02]  /*3890*/  @P1 PRMT R21, R67, 0x7604, R62 ;  /* 0x0000760443151816 */ /* 0x000fe4000000003e */
[----:B------:R-:W-:Y:S02]  /*38a0*/  FMNMX R68, |R24|, R23, !PT ;  /* 0x0000001718447209 */ /* 0x000fe40007800200 */
[----:B------:R-:W-:Y:S01]  /*38b0*/  F2FP.SATFINITE.E5M2.F32.PACK_AB_MERGE_C R66, RZ, R66, RZ ;  /* 0x00000042ff42723e */ /* 0x000fe200048060ff */
        /* <DEDUP_REMOVED lines=9> */
.L_x_2279:
[----:B------:R-:W-:Y:S05]  /*3950*/  BSYNC B0 ;  /* 0x0000000000007941 */ /* 0x000fea0003800000 */
.L_x_2278:
        /* <DEDUP_REMOVED lines=86> */
.L_x_2281:
[----:B------:R-:W-:Y:S05]  /*3ec0*/  BSYNC B0 ;  /* 0x0000000000007941 */ /* 0x000fea0003800000 */
.L_x_2280:
        /* <DEDUP_REMOVED lines=25> */
.L_x_2283:
[----:B------:R-:W-:Y:S05]  /*4060*/  BSYNC B0 ;  /* 0x0000000000007941 */ /* 0x000fea0003800000 */
.L_x_2282:
        /* <DEDUP_REMOVED lines=21> */
.L_x_2285:
[----:B------:R-:W-:Y:S05]  /*41c0*/  BSYNC B0 ;  /* 0x0000000000007941 */ /* 0x000fea0003800000 */
.L_x_2284:
        /* <DEDUP_REMOVED lines=23> */
[----:B-----5:R-:W-:Y:S05]  /*4340*/  CALL.REL.NOINC `($__internal_25_$__cuda_sm20_rcp_rn_f32_slowpath) ;  /* 0x000000a800387944 */ /* 0x020fea0003c00000 */
[----:B------:R-:W-:Y:S05]  /*4350*/  BRA `(.L_x_2288) ;  /* 0x0000000000107947 */ /* 0x000fea0003800000 */
.L_x_2287:
[----:B------:R-:W0:Y:S02]  /*4360*/  MUFU.RCP R71, R62 ;  /* 0x0000003e00477308 */ /* 0x000e240000001000 */
[----:B0-----:R-:W-:-:S04]  /*4370*/  FFMA R0, R62, R71, -1 ;  /* 0xbf8000003e007423 */ /* 0x001fc80000000047 */
[----:B------:R-:W-:-:S04]  /*4380*/  FADD.FTZ R0, -R0, -RZ ;  /* 0x800000ff00007221 */ /* 0x000fc80000010100 */
[----:B------:R-:W-:-:S07]  /*4390*/  FFMA R71, R71, R0, R71 ;  /* 0x0000000047477223 */ /* 0x000fce0000000047 */
.L_x_2288:
[----:B------:R-:W-:Y:S05]  /*43a0*/  BSYNC B1 ;  /* 0x0000000000017941 */ /* 0x000fea0003800000 */
.L_x_2286:
        /* <DEDUP_REMOVED lines=26> */
[----:B-----5:R-:W-:Y:S05]  /*4550*/  CALL.REL.NOINC `($__internal_25_$__cuda_sm20_rcp_rn_f32_slowpath) ;  /* 0x000000a400b47944 */ /* 0x020fea0003c00000 */
[----:B------:R-:W-:Y:S05]  /*4560*/  BRA `(.L_x_2291) ;  /* 0x0000000000107947 */ /* 0x000fea0003800000 */
.L_x_2290:
[----:B------:R-:W0:Y:S02]  /*4570*/  MUFU.RCP R71, R64 ;  /* 0x0000004000477308 */ /* 0x000e240000001000 */
[----:B0-----:R-:W-:-:S04]  /*4580*/  FFMA R0, R64, R71, -1 ;  /* 0xbf80000040007423 */ /* 0x001fc80000000047 */
[----:B------:R-:W-:-:S04]  /*4590*/  FADD.FTZ R0, -R0, -RZ ;  /* 0x800000ff00007221 */ /* 0x000fc80000010100 */
[----:B------:R-:W-:-:S07]  /*45a0*/  FFMA R71, R71, R0, R71 ;  /* 0x0000000047477223 */ /* 0x000fce0000000047 */
.L_x_2291:
[----:B------:R-:W-:Y:S05]  /*45b0*/  BSYNC B1 ;  /* 0x0000000000017941 */ /* 0x000fea0003800000 */
.L_x_2289:
        /* <DEDUP_REMOVED lines=22> */
[----:B-----5:R-:W-:Y:S05]  /*4720*/  CALL.REL.NOINC `($__internal_25_$__cuda_sm20_rcp_rn_f32_slowpath) ;  /* 0x000000a400407944 */ /* 0x020fea0003c00000 */
[----:B------:R-:W-:Y:S05]  /*4730*/  BRA `(.L_x_2294) ;  /* 0x0000000000107947 */ /* 0x000fea0003800000 */
.L_x_2293:
[----:B------:R-:W0:Y:S02]  /*4740*/  MUFU.RCP R71, R60 ;  /* 0x0000003c00477308 */ /* 0x000e240000001000 */
[----:B0-----:R-:W-:-:S04]  /*4750*/  FFMA R0, R60, R71, -1 ;  /* 0xbf8000003c007423 */ /* 0x001fc80000000047 */
[----:B------:R-:W-:-:S04]  /*4760*/  FADD.FTZ R0, -R0, -RZ ;  /* 0x800000ff00007221 */ /* 0x000fc80000010100 */
[----:B------:R-:W-:-:S07]  /*4770*/  FFMA R71, R71, R0, R71 ;  /* 0x0000000047477223 */ /* 0x000fce0000000047 */
.L_x_2294:
[----:B------:R-:W-:Y:S05]  /*4780*/  BSYNC B1 ;  /* 0x0000000000017941 */ /* 0x000fea0003800000 */
.L_x_2292:
        /* <DEDUP_REMOVED lines=26> */
[----:B-----5:R-:W-:Y:S05]  /*4930*/  CALL.REL.NOINC `($__internal_25_$__cuda_sm20_rcp_rn_f32_slowpath) ;  /* 0x000000a000bc7944 */ /* 0x020fea0003c00000 */
[----:B------:R-:W-:Y:S05]  /*4940*/  BRA `(.L_x_2297) ;  /* 0x0000000000107947 */ /* 0x000fea0003800000 */
.L_x_2296:
[----:B------:R-:W0:Y:S02]  /*4950*/  MUFU.RCP R71, R56 ;  /* 0x0000003800477308 */ /* 0x000e240000001000 */
[----:B0-----:R-:W-:-:S04]  /*4960*/  FFMA R0, R56, R71, -1 ;  /* 0xbf80000038007423 */ /* 0x001fc80000000047 */
[----:B------:R-:W-:-:S04]  /*4970*/  FADD.FTZ R0, -R0, -RZ ;  /* 0x800000ff00007221 */ /* 0x000fc80000010100 */
[----:B------:R-:W-:-:S07]  /*4980*/  FFMA R71, R71, R0, R71 ;  /* 0x0000000047477223 */ /* 0x000fce0000000047 */
.L_x_2297:
[----:B------:R-:W-:Y:S05]  /*4990*/  BSYNC B1 ;  /* 0x0000000000017941 */ /* 0x000fea0003800000 */
.L_x_2295:
        /* <DEDUP_REMOVED lines=24> */
.L_x_2299:
[----:B------:R-:W0:Y:S02]  /*4b20*/  MUFU.RCP R71, R56 ;  /* 0x0000003800477308 */ /* 0x000e240000001000 */
[----:B0-----:R-:W-:-:S04]  /*4b30*/  FFMA R0, R56, R71, -1 ;  /* 0xbf80000038007423 */ /* 0x001fc80000000047 */
[----:B------:R-:W-:-:S04]  /*4b40*/  FADD.FTZ R0, -R0, -RZ ;  /* 0x800000ff00007221 */ /* 0x000fc80000010100 */
[----:B------:R-:W-:-:S07]  /*4b50*/  FFMA R71, R71, R0, R71 ;  /* 0x0000000047477223 */ /* 0x000fce0000000047 */
.L_x_2300:
[----:B------:R-:W-:Y:S05]  /*4b60*/  BSYNC B1 ;  /* 0x0000000000017941 */ /* 0x000fea0003800000 */
.L_x_2298:
        /* <DEDUP_REMOVED lines=26> */
[----:B-----5:R-:W-:Y:S05]  /*4d10*/  CALL.REL.NOINC `($__internal_25_$__cuda_sm20_rcp_rn_f32_slowpath) ;  /* 0x0000009c00c47944 */ /* 0x020fea0003c00000 */
[----:B------:R-:W-:Y:S05]  /*4d20*/  BRA `(.L_x_2303) ;  /* 0x0000000000107947 */ /* 0x000fea0003800000 */
.L_x_2302:
[----:B------:R-:W0:Y:S02]  /*4d30*/  MUFU.RCP R71, R56 ;  /* 0x0000003800477308 */ /* 0x000e240000001000 */
[----:B0-----:R-:W-:-:S04]  /*4d40*/  FFMA R0, R56, R71, -1 ;  /* 0xbf80000038007423 */ /* 0x001fc80000000047 */
[----:B------:R-:W-:-:S04]  /*4d50*/  FADD.FTZ R0, -R0, -RZ ;  /* 0x800000ff00007221 */ /* 0x000fc80000010100 */
[----:B------:R-:W-:-:S07]  /*4d60*/  FFMA R71, R71, R0, R71 ;  /* 0x0000000047477223 */ /* 0x000fce0000000047 */
.L_x_2303:
[----:B------:R-:W-:Y:S05]  /*4d70*/  BSYNC B1 ;  /* 0x0000000000017941 */ /* 0x000fea0003800000 */
.L_x_2301:
        /* <DEDUP_REMOVED lines=24> */
.L_x_2305:
[----:B------:R-:W0:Y:S02]  /*4f00*/  MUFU.RCP R71, R64 ;  /* 0x0000004000477308 */ /* 0x000e240000001000 */
[----:B0-----:R-:W-:-:S04]  /*4f10*/  FFMA R0, R64, R71, -1 ;  /* 0xbf80000040007423 */ /* 0x001fc80000000047 */
[----:B------:R-:W-:-:S04]  /*4f20*/  FADD.FTZ R0, -R0, -RZ ;  /* 0x800000ff00007221 */ /* 0x000fc80000010100 */
[----:B------:R-:W-:-:S07]  /*4f30*/  FFMA R71, R71, R0, R71 ;  /* 0x0000000047477223 */ /* 0x000fce0000000047 */
.L_x_2306:
[----:B------:R-:W-:Y:S05]  /*4f40*/  BSYNC B1 ;  /* 0x0000000000017941 */ /* 0x000fea0003800000 */
.L_x_2304:
        /* <DEDUP_REMOVED lines=26> */
[----:B-----5:R-:W-:Y:S05]  /*50f0*/  CALL.REL.NOINC `($__internal_25_$__cuda_sm20_rcp_rn_f32_slowpath) ;  /* 0x0000009800cc7944 */ /* 0x020fea0003c00000 */
[----:B------:R-:W-:Y:S05]  /*5100*/  BRA `(.L_x_2309) ;  /* 0x0000000000107947 */ /* 0x000fea0003800000 */
.L_x_2308:
[----:B------:R-:W0:Y:S02]  /*5110*/  MUFU.RCP R71, R66 ;  /* 0x0000004200477308 */ /* 0x000e240000001000 */
[----:B0-----:R-:W-:-:S04]  /*5120*/  FFMA R0, R66, R71, -1 ;  /* 0xbf80000042007423 */ /* 0x001fc80000000047 */
[----:B------:R-:W-:-:S04]  /*5130*/  FADD.FTZ R0, -R0, -RZ ;  /* 0x800000ff00007221 */ /* 0x000fc80000010100 */
[----:B------:R-:W-:-:S07]  /*5140*/  FFMA R71, R71, R0, R71 ;  /* 0x0000000047477223 */ /* 0x000fce0000000047 */
.L_x_2309:
[----:B------:R-:W-:Y:S05]  /*5150*/  BSYNC B1 ;  /* 0x0000000000017941 */ /* 0x000fea0003800000 */
.L_x_2307:
        /* <DEDUP_REMOVED lines=22> */
[----:B-----5:R-:W-:Y:S05]  /*52c0*/  CALL.REL.NOINC `($__internal_25_$__cuda_sm20_rcp_rn_f32_slowpath) ;  /* 0x0000009800587944 */ /* 0x020fea0003c00000 */
[----:B------:R-:W-:Y:S05]  /*52d0*/  BRA `(.L_x_2312) ;  /* 0x0000000000107947 */ /* 0x000fea0003800000 */
.L_x_2311:
[----:B------:R-:W0:Y:S02]  /*52e0*/  MUFU.RCP R71, R56 ;  /* 0x0000003800477308 */ /* 0x000e240000001000 */
[----:B0-----:R-:W-:-:S04]  /*52f0*/  FFMA R0, R56, R71, -1 ;  /* 0xbf80000038007423 */ /* 0x001fc80000000047 */
[----:B------:R-:W-:-:S04]  /*5300*/  FADD.FTZ R0, -R0, -RZ ;  /* 0x800000ff00007221 */ /* 0x000fc80000010100 */
[----:B------:R-:W-:-:S07]  /*5310*/  FFMA R71, R71, R0, R71 ;  /* 0x0000000047477223 */ /* 0x000fce0000000047 */
.L_x_2312:
[----:B------:R-:W-:Y:S05]  /*5320*/  BSYNC B1 ;  /* 0x0000000000017941 */ /* 0x000fea0003800000 */
.L_x_2310:
        /* <DEDUP_REMOVED lines=28> */
.L_x_2314:
[----:B------:R-:W0:Y:S02]  /*54f0*/  MUFU.RCP R71, R64 ;  /* 0x0000004000477308 */ /* 0x000e240000001000 */
[----:B0-----:R-:W-:-:S04]  /*5500*/  FFMA R0, R64, R71, -1 ;  /* 0xbf80000040007423 */ /* 0x001fc80000000047 */
[----:B------:R-:W-:-:S04]  /*5510*/  FADD.FTZ R0, -R0, -RZ ;  /* 0x800000ff00007221 */ /* 0x000fc80000010100 */
[----:B------:R-:W-:-:S07]  /*5520*/  FFMA R71, R71, R0, R71 ;  /* 0x0000000047477223 */ /* 0x000fce0000000047 */
.L_x_2315:
[----:B------:R-:W-:Y:S05]  /*5530*/  BSYNC B1 ;  /* 0x0000000000017941 */ /* 0x000fea0003800000 */
.L_x_2313:
        /* <DEDUP_REMOVED lines=24> */
.L_x_2317:
[----:B------:R-:W0:Y:S02]  /*56c0*/  MUFU.RCP R71, R64 ;  /* 0x0000004000477308 */ /* 0x000e240000001000 */
[----:B0-----:R-:W-:-:S04]  /*56d0*/  FFMA R0, R64, R71, -1 ;  /* 0xbf80000040007423 */ /* 0x001fc80000000047 */
[----:B------:R-:W-:-:S04]  /*56e0*/  FADD.FTZ R0, -R0, -RZ ;  /* 0x800000ff00007221 */ /* 0x000fc80000010100 */
[----:B------:R-:W-:-:S07]  /*56f0*/  FFMA R71, R71, R0, R71 ;  /* 0x0000000047477223 */ /* 0x000fce0000000047 */
.L_x_2318:
[----:B------:R-:W-:Y:S05]  /*5700*/  BSYNC B1 ;  /* 0x0000000000017941 */ /* 0x000fea0003800000 */
.L_x_2316:
        /* <DEDUP_REMOVED lines=26> */
[----:B-----5:R-:W-:Y:S05]  /*58b0*/  CALL.REL.NOINC `($__internal_25_$__cuda_sm20_rcp_rn_f32_slowpath) ;  /* 0x0000009000dc7944 */ /* 0x020fea0003c00000 */
[----:B------:R-:W-:Y:S05]  /*58c0*/  BRA `(.L_x_2321) ;  /* 0x0000000000107947 */ /* 0x000fea0003800000 */
.L_x_2320:
[----:B------:R-:W0:Y:S02]  /*58d0*/  MUFU.RCP R71, R64 ;  /* 0x0000004000477308 */ /* 0x000e240000001000 */
[----:B0-----:R-:W-:-:S04]  /*58e0*/  FFMA R0, R64, R71, -1 ;  /* 0xbf80000040007423 */ /* 0x001fc80000000047 */
[----:B------:R-:W-:-:S04]  /*58f0*/  FADD.FTZ R0, -R0, -RZ ;  /* 0x800000ff00007221 */ /* 0x000fc80000010100 */
[----:B------:R-:W-:-:S07]  /*5900*/  FFMA R71, R71, R0, R71 ;  /* 0x0000000047477223 */ /* 0x000fce0000000047 */
.L_x_2321:
[----:B------:R-:W-:Y:S05]  /*5910*/  BSYNC B1 ;  /* 0x0000000000017941 */ /* 0x000fea0003800000 */
.L_x_2319:
        /* <DEDUP_REMOVED lines=24> */
.L_x_2323:
[----:B------:R-:W0:Y:S02]  /*5aa0*/  MUFU.RCP R71, R64 ;  /* 0x0000004000477308 */ /* 0x000e240000001000 */
[----:B0-----:R-:W-:-:S04]  /*5ab0*/  FFMA R0, R64, R71, -1 ;  /* 0xbf80000040007423 */ /* 0x001fc80000000047 */
[----:B------:R-:W-:-:S04]  /*5ac0*/  FADD.FTZ R0, -R0, -RZ ;  /* 0x800000ff00007221 */ /* 0x000fc80000010100 */
[----:B------:R-:W-:-:S07]  /*5ad0*/  FFMA R71, R71, R0, R71 ;  /* 0x0000000047477223 */ /* 0x000fce0000000047 */
.L_x_2324:
[----:B------:R-:W-:Y:S05]  /*5ae0*/  BSYNC B1 ;  /* 0x0000000000017941 */ /* 0x000fea0003800000 */
.L_x_2322:
        /* <DEDUP_REMOVED lines=26> */
[----:B-----5:R-:W-:Y:S05]  /*5c90*/  CALL.REL.NOINC `($__internal_25_$__cuda_sm20_rcp_rn_f32_slowpath) ;  /* 0x0000008c00e47944 */ /* 0x020fea0003c00000 */
[----:B------:R-:W-:Y:S05]  /*5ca0*/  BRA `(.L_x_2327) ;  /* 0x0000000000107947 */ /* 0x000fea0003800000 */
.L_x_2326:
[----:B------:R-:W0:Y:S02]  /*5cb0*/  MUFU.RCP R71, R56 ;  /* 0x0000003800477308 */ /* 0x000e240000001000 */
[----:B0-----:R-:W-:-:S04]  /*5cc0*/  FFMA R0, R56, R71, -1 ;  /* 0xbf80000038007423 */ /* 0x001fc80000000047 */
[----:B------:R-:W-:-:S04]  /*5cd0*/  FADD.FTZ R0, -R0, -RZ ;  /* 0x800000ff00007221 */ /* 0x000fc80000010100 */
[----:B------:R-:W-:-:S07]  /*5ce0*/  FFMA R71, R71, R0, R71 ;  /* 0x0000000047477223 */ /* 0x000fce0000000047 */
.L_x_2327:
[----:B------:R-:W-:Y:S05]  /*5cf0*/  BSYNC B1 ;  /* 0x0000000000017941 */ /* 0x000fea0003800000 */
.L_x_2325:
        /* <DEDUP_REMOVED lines=24> */
.L_x_2329:
[----:B------:R-:W0:Y:S02]  /*5e80*/  MUFU.RCP R71, R56 ;  /* 0x0000003800477308 */ /* 0x000e240000001000 */
[----:B0-----:R-:W-:-:S04]  /*5e90*/  FFMA R0, R56, R71, -1 ;  /* 0xbf80000038007423 */ /* 0x001fc80000000047 */
[----:B------:R-:W-:-:S04]  /*5ea0*/  FADD.FTZ R0, -R0, -RZ ;  /* 0x800000ff00007221 */ /* 0x000fc80000010100 */
[----:B------:R-:W-:-:S07]  /*5eb0*/  FFMA R71, R71, R0, R71 ;  /* 0x0000000047477223 */ /* 0x000fce0000000047 */
.L_x_2330:
[----:B------:R-:W-:Y:S05]  /*5ec0*/  BSYNC B1 ;  /* 0x0000000000017941 */ /* 0x000fea0003800000 */
.L_x_2328:
        /* <DEDUP_REMOVED lines=26> */
[----:B-----5:R-:W-:Y:S05]  /*6070*/  CALL.REL.NOINC `($__internal_25_$__cuda_sm20_rcp_rn_f32_slowpath) ;  /* 0x0000008800ec7944 */ /* 0x020fea0003c00000 */
[----:B------:R-:W-:Y:S05]  /*6080*/  BRA `(.L_x_2333) ;  /* 0x0000000000107947 */ /* 0x000fea0003800000 */
.L_x_2332:
[----:B------:R-:W0:Y:S02]  /*6090*/  MUFU.RCP R71, R64 ;  /* 0x0000004000477308 */ /* 0x000e240000001000 */
[----:B0-----:R-:W-:-:S04]  /*60a0*/  FFMA R0, R64, R71, -1 ;  /* 0xbf80000040007423 */ /* 0x001fc80000000047 */
[----:B------:R-:W-:-:S04]  /*60b0*/  FADD.FTZ R0, -R0, -RZ ;  /* 0x800000ff00007221 */ /* 0x000fc80000010100 */
[----:B------:R-:W-:-:S07]  /*60c0*/  FFMA R71, R71, R0, R71 ;  /* 0x0000000047477223 */ /* 0x000fce0000000047 */
.L_x_2333:
[----:B------:R-:W-:Y:S05]  /*60d0*/  BSYNC B1 ;  /* 0x0000000000017941 */ /* 0x000fea0003800000 */
.L_x_2331:
        /* <DEDUP_REMOVED lines=8> */
[----:B------:R-:W-:Y:S01]  /*6160*/  F2FP.SATFINITE.E5M2.F32.PACK_AB_MERGE_C R0, RZ, R0, RZ ;  /* 0x00000000ff00723e */ /* 0x000fe200048060ff */
[----:B------:R-:W-:Y:S01]  /*6170*/  BSSY B0, `(.L_x_2334) ;  /* 0x0000030000007945 */ /* 0x000fe20003800000 */
[----:B------:R-:W-:-:S02]  /*6180*/  F2FP.SATFINITE.E5M2.F32.PACK_AB_MERGE_C R51, RZ, R51, RZ ;  /* 0x00000033ff33723e */ /* 0x000fc400048060ff */
[----:B------:R-:W-:Y:S01]  /*6190*/  FMNMX R66, |R60|, R65, !PT ;  /* 0x000000413c427209 */ /* 0x000fe20007800200 */
[----:B------:R-:W-:Y:S01]  /*61a0*/  FMUL R60, R58, UR12 ;  /* 0x0000000c3a3c7c20 */ /* 0x000fe20008400000 */
[----:B------:R-:W-:Y:S02]  /*61b0*/  @P0 LEA.HI.X R63, R40, R6, R41, 0x1, P2 ;  /* 0x00000006283f0211 */ /* 0x000fe400010f0c29 */
[----:B------:R-:W-:Y:S02]  /*61c0*/  @P0 PRMT R67, R51, 0x7604, R0 ;  /* 0x0000760433430816 */ /* 0x000fe40000000000 */
[----:B------:R-:W-:Y:S02]  /*61d0*/  FMNMX R59, |R59|, R66, !PT ;  /* 0x000000423b3b7209 */ /* 0x000fe40007800200 */
[----:B------:R-:W-:Y:S01]  /*61e0*/  F2FP.SATFINITE.E5M2.F32.PACK_AB_MERGE_C R71, RZ, R56, RZ ;  /* 0x00000038ff47723e */ /* 0x000fe200048060ff */
[----:B------:R1:W-:Y:S01]  /*61f0*/  @P0 STG.E.U16 desc[UR10][R62.64], R67 ;  /* 0x000000433e000986 */ /* 0x0003e2000c10150a */
[----:B------:R-:W-:-:S02]  /*6200*/  LOP3.LUT R0, R0, 0xff, RZ, 0xc0, !PT ;  /* 0x000000ff00007812 */ /* 0x000fc400078ec0ff */
[----:B0-----:R-:W-:Y:S02]  /*6210*/  @P0 IADD3 R65, P2, R40, R73, RZ ;  /* 0x0000004928410210 */ /* 0x001fe40007f5e0ff */
[----:B------:R-:W-:Y:S02]  /*6220*/  F2FP.SATFINITE.E5M2.F32.PACK_AB_MERGE_C R56, RZ, R60, RZ ;  /* 0x0000003cff38723e */ /* 0x000fe400048060ff */
        /* <DEDUP_REMOVED lines=8> */
[----:B-1----:R-:W-:Y:S02]  /*62b0*/  F2FP.SATFINITE.E5M2.F32.PACK_AB_MERGE_C R67, RZ, R0, RZ ;  /* 0x00000000ff43723e */ /* 0x002fe400048060ff */
[----:B------:R-:W-:Y:S02]  /*62c0*/  @P0 PRMT R63, R56, 0x7604, R71 ;  /* 0x00007604383f0816 */ /* 0x000fe40000000047 */
[----:B------:R-:W-:Y:S02]  /*62d0*/  F2FP.SATFINITE.E5M2.F32.PACK_AB_MERGE_C R0, RZ, R59, RZ ;  /* 0x0000003bff00723e */ /* 0x000fe400048060ff */
        /* <DEDUP_REMOVED lines=14> */
[----:B------:R-:W-:Y:S02]  /*63c0*/  F2FP.SATFINITE.E5M2.F32.PACK_AB_MERGE_C R58, RZ, R59, RZ ;  /* 0x0000003bff3a723e */ /* 0x000fe400048060ff */
        /* <DEDUP_REMOVED lines=10> */
.L_x_2335:
[----:B------:R-:W-:Y:S05]  /*6470*/  BSYNC B0 ;  /* 0x0000000000007941 */ /* 0x000fea0003800000 */
.L_x_2334:
[----:B------:R-:W2:Y:S01]  /*6480*/  @P0 LDC R67, c[0x0][0x248] ;  /* 0x00009200ff430b82 */ /* 0x000ea20000000800 */
[----:B-1----:R-:W-:Y:S01]  /*6490*/  FMUL R51, R61, UR12 ;  /* 0x0000000c3d337c20 */ /* 0x002fe20008400000 */
[----:B------:R-:W-:Y:S01]  /*64a0*/  FMUL R59, R49, UR12 ;  /* 0x0000000c313b7c20 */ /* 0x000fe20008400000 */
[----:B0-----:R-:W-:Y:S01]  /*64b0*/  @P0 LEA R62, P2, R40, R5, 0x1 ;  /* 0x00000005283e0211 */ /* 0x001fe200078408ff */
[----:B------:R-:W-:Y:S01]  /*64c0*/  FMUL R68, R52, UR12 ;  /* 0x0000000c34447c20 */ /* 0x000fe20008400000 */
[----:B------:R-:W-:Y:S01]  /*64d0*/  FMNMX R69, |R69|, R60, !PT ;  /* 0x0000003c45457209 */ /* 0x000fe20007800200 */
[----:B------:R-:W-:Y:S01]  /*64e0*/  FMUL R60, R46, UR12 ;  /* 0x0000000c2e3c7c20 */ /* 0x000fe20008400000 */
[----:B------:R-:W-:Y:S01]  /*64f0*/  F2FP.SATFINITE.E5M2.F32.PACK_AB_MERGE_C R72, RZ, R51, RZ ;  /* 0x00000033ff48723e */ /* 0x000fe200048060ff */
[----:B------:R-:W-:Y:S01]  /*6500*/  FMUL R51, R48, UR12 ;  /* 0x0000000c30337c20 */ /* 0x000fe20008400000 */
[----:B------:R-:W-:Y:S01]  /*6510*/  @P0 LEA.HI.X R63, R40, R4, R41, 0x1, P2 ;  /* 0x00000004283f0211 */ /* 0x000fe200010f0c29 */
[----:B------:R-:W-:Y:S01]  /*6520*/  BSSY B0, `(.L_x_2336) ;  /* 0x000002a000007945 */ /* 0x000fe20003800000 */
[----:B------:R-:W-:Y:S01]  /*6530*/  F2FP.SATFINITE.E5M2.F32.PACK_AB_MERGE_C R71, RZ, R59, RZ ;  /* 0x0000003bff47723e */ /* 0x000fe200048060ff */
[----:B------:R-:W-:Y:S01]  /*6540*/  FMUL R59, R47, UR12 ;  /* 0x0000000c2f3b7c20 */ /* 0x000fe20008400000 */
[----:B------:R-:W-:-:S02]  /*6550*/  F2FP.SATFINITE.E5M2.F32.PACK_AB_MERGE_C R73, RZ, R51, RZ ;  /* 0x00000033ff49723e */ /* 0x000fc400048060ff */
[C---:B------:R-:W-:Y:S02]  /*6560*/  @P0 PRMT R65, R71.reuse, 0x7604, R72 ;  /* 0x0000760447410816 */ /* 0x040fe40000000048 */
[----:B------:R-:W-:Y:S02]  /*6570*/  F2FP.SATFINITE.E5M2.F32.PACK_AB_MERGE_C R59, RZ, R59, RZ ;  /* 0x0000003bff3b723e */ /* 0x000fe400048060ff */
[----:B------:R-:W-:Y:S01]  /*6580*/  LOP3.LUT R64, R71, 0xff, RZ, 0xc0, !PT ;  /* 0x000000ff47407812 */ /* 0x000fe200078ec0ff */
[----:B------:R0:W-:Y:S01]  /*6590*/  @P0 STG.E.U16 desc[UR10][R62.64], R65 ;  /* 0x000000413e000986 */ /* 0x0001e2000c10150a */
[----:B------:R-:W-:Y:S02]  /*65a0*/  F2FP.SATFINITE.E5M2.F32.PACK_AB_MERGE_C R60, RZ, R60, RZ ;  /* 0x0000003cff3c723e */ /* 0x000fe400048060ff */
        /* <DEDUP_REMOVED lines=11> */
[----:B------:R-:W-:Y:S01]  /*6660*/  F2FP.SATFINITE.E5M2.F32.PACK_AB_MERGE_C R69, RZ, R69, RZ ;  /* 0x00000045ff45723e */ /* 0x000fe200048060ff */
[----:B------:R0:W-:Y:S01]  /*6670*/  @P0 STG.E.U16 desc[UR10][R66.64], R51 ;  /* 0x0000003342000986 */ /* 0x0001e2000c10150a */
[----:B------:R-:W-:Y:S02]  /*6680*/  F2FP.SATFINITE.E5M2.F32.PACK_AB_MERGE_C R68, RZ, R68, RZ ;  /* 0x00000044ff44723e */ /* 0x000fe400048060ff */
[----:B------:R-:W-:Y:S02]  /*6690*/  @P0 PRMT R63, R69, 0x7604, R60 ;  /* 0x00007604453f0816 */ /* 0x000fe4000000003c */
[----:B0-----:R-:W-:Y:S01]  /*66a0*/  @P0 IADD3.X R51, R41, UR7, RZ, P2, !PT ;  /* 0x0000000729330c10 */ /* 0x001fe200097fe4ff */
[----:B------:R-:W-:Y:S01]  /*66b0*/  FMUL R67, R54, UR12 ;  /* 0x0000000c36437c20 */ /* 0x000fe20008400000 */
[----:B------:R-:W-:-:S04]  /*66c0*/  @P0 LEA R50, P2, R59, R5, 0x1 ;  /* 0x000000053b320211 */ /* 0x000fc800078408ff */
[----:B------:R-:W-:Y:S02]  /*66d0*/  @P0 LEA.HI.X R51, R59, R4, R51, 0x1, P2 ;  /* 0x000000043b330211 */ /* 0x000fe400010f0c33 */
[----:B------:R-:W-:Y:S02]  /*66e0*/  LOP3.LUT R59, R0, 0xff, RZ, 0xc0, !PT ;  /* 0x000000ff003b7812 */ /* 0x000fe400078ec0ff */
[----:B------:R-:W-:Y:S01]  /*66f0*/  F2FP.SATFINITE.E5M2.F32.PACK_AB_MERGE_C R67, RZ, R67, RZ ;  /* 0x00000043ff43723e */ /* 0x000fe200048060ff */
        /* <DEDUP_REMOVED lines=12> */
.L_x_2337:
[----:B------:R-:W-:Y:S05]  /*67c0*/  BSYNC B0 ;  /* 0x0000000000007941 */ /* 0x000fea0003800000 */
.L_x_2336:
        /* <DEDUP_REMOVED lines=85> */
.L_x_2339:
[----:B------:R-:W-:Y:S05]  /*6d20*/  BSYNC B0 ;  /* 0x0000000000007941 */ /* 0x000fea0003800000 */
.L_x_2338:
        /* <DEDUP_REMOVED lines=25> */
.L_x_2341:
[----:B------:R-:W-:Y:S05]  /*6ec0*/  BSYNC B0 ;  /* 0x0000000000007941 */ /* 0x000fea0003800000 */
.L_x_2340:
        /* <DEDUP_REMOVED lines=23> */
.L_x_2343:
[----:B------:R-:W-:Y:S05]  /*7040*/  BSYNC B0 ;  /* 0x0000000000007941 */ /* 0x000fea0003800000 */
.L_x_2342:
        /* <DEDUP_REMOVED lines=24> */
.L_x_2345:
[----:B------:R-:W0:Y:S02]  /*71d0*/  MUFU.RCP R71, R8 ;  /* 0x0000000800477308 */ /* 0x000e240000001000 */
[----:B0-----:R-:W-:-:S04]  /*71e0*/  FFMA R0, R8, R71, -1 ;  /* 0xbf80000008007423 */ /* 0x001fc80000000047 */
[----:B------:R-:W-:-:S04]  /*71f0*/  FADD.FTZ R0, -R0, -RZ ;  /* 0x800000ff00007221 */ /* 0x000fc80000010100 */
[----:B------:R-:W-:-:S07]  /*7200*/  FFMA R71, R71, R0, R71 ;  /* 0x0000000047477223 */ /* 0x000fce0000000047 */
.L_x_2346:
[----:B------:R-:W-:Y:S05]  /*7210*/  BSYNC B1 ;  /* 0x0000000000017941 */ /* 0x000fea0003800000 */
.L_x_2344:
        /* <DEDUP_REMOVED lines=28> */
.L_x_2348:
[----:B------:R-:W0:Y:S02]  /*73e0*/  MUFU.RCP R71, R14 ;  /* 0x0000000e00477308 */ /* 0x000e240000001000 */
[----:B0-----:R-:W-:-:S04]  /*73f0*/  FFMA R0, R14, R71, -1 ;  /* 0xbf8000000e007423 */ /* 0x001fc80000000047 */
[----:B------:R-:W-:-:S04]  /*7400*/  FADD.FTZ R0, -R0, -RZ ;  /* 0x800000ff00007221 */ /* 0x000fc80000010100 */
[----:B------:R-:W-:-:S07]  /*7410*/  FFMA R71, R71, R0, R71 ;  /* 0x0000000047477223 */ /* 0x000fce0000000047 */
.L_x_2349:
[----:B------:R-:W-:Y:S05]  /*7420*/  BSYNC B1 ;  /* 0x0000000000017941 */ /* 0x000fea0003800000 */
.L_x_2347:
        /* <DEDUP_REMOVED lines=22> */
[----:B------:R-:W-:Y:S05]  /*7590*/  CALL.REL.NOINC `($__internal_25_$__cuda_sm20_rcp_rn_f32_slowpath) ;  /* 0x0000007400a47944 */ /* 0x000fea0003c00000 */
[----:B------:R-:W-:Y:S05]  /*75a0*/  BRA `(.L_x_2352) ;  /* 0x0000000000107947 */ /* 0x000fea0003800000 */
.L_x_2351:
[----:B------:R-:W0:Y:S02]  /*75b0*/  MUFU.RCP R71, R14 ;  /* 0x0000000e00477308 */ /* 0x000e240000001000 */
[----:B0-----:R-:W-:-:S04]  /*75c0*/  FFMA R0, R14, R71, -1 ;  /* 0xbf8000000e007423 */ /* 0x001fc80000000047 */
[----:B------:R-:W-:-:S04]  /*75d0*/  FADD.FTZ R0, -R0, -RZ ;  /* 0x800000ff00007221 */ /* 0x000fc80000010100 */
[----:B------:R-:W-:-:S07]  /*75e0*/  FFMA R71, R71, R0, R71 ;  /* 0x0000000047477223 */ /* 0x000fce0000000047 */
.L_x_2352:
[----:B------:R-:W-:Y:S05]  /*75f0*/  BSYNC B1 ;  /* 0x0000000000017941 */ /* 0x000fea0003800000 */
.L_x_2350:
        /* <DEDUP_REMOVED lines=26> */
[----:B------:R-:W-:Y:S05]  /*77a0*/  CALL.REL.NOINC `($__internal_25_$__cuda_sm20_rcp_rn_f32_slowpath) ;  /* 0x0000007400207944 */ /* 0x000fea0003c00000 */
[----:B------:R-:W-:Y:S05]  /*77b0*/  BRA `(.L_x_2355) ;  /* 0x0000000000107947 */ /* 0x000fea0003800000 */
.L_x_2354:
[----:B------:R-:W0:Y:S02]  /*77c0*/  MUFU.RCP R71, R40 ;  /* 0x0000002800477308 */ /* 0x000e240000001000 */
[----:B0-----:R-:W-:-:S04]  /*77d0*/  FFMA R0, R40, R71, -1 ;  /* 0xbf80000028007423 */ /* 0x001fc80000000047 */
[----:B------:R-:W-:-:S04]  /*77e0*/  FADD.FTZ R0, -R0, -RZ ;  /* 0x800000ff00007221 */ /* 0x000fc80000010100 */
[----:B------:R-:W-:-:S07]  /*77f0*/  FFMA R71, R71, R0, R71 ;  /* 0x0000000047477223 */ /* 0x000fce0000000047 */
.L_x_2355:
[----:B------:R-:W-:Y:S05]  /*7800*/  BSYNC B1 ;  /* 0x0000000000017941 */ /* 0x000fea0003800000 */
.L_x_2353:
        /* <DEDUP_REMOVED lines=24> */
.L_x_2357:
[----:B------:R-:W0:Y:S02]  /*7990*/  MUFU.RCP R71, R24 ;  /* 0x0000001800477308 */ /* 0x000e240000001000 */
[----:B0-----:R-:W-:-:S04]  /*79a0*/  FFMA R0, R24, R71, -1 ;  /* 0xbf80000018007423 */ /* 0x001fc80000000047 */
[----:B------:R-:W-:-:S04]  /*79b0*/  FADD.FTZ R0, -R0, -RZ ;  /* 0x800000ff00007221 */ /* 0x000fc80000010100 */
[----:B------:R-:W-:-:S07]  /*79c0*/  FFMA R71, R71, R0, R71 ;  /* 0x0000000047477223 */ /* 0x000fce0000000047 */
.L_x_2358:
[----:B------:R-:W-:Y:S05]  /*79d0*/  BSYNC B1 ;  /* 0x0000000000017941 */ /* 0x000fea0003800000 */
.L_x_2356:
        /* <DEDUP_REMOVED lines=28> */
.L_x_2360:
[----:B------:R-:W0:Y:S02]  /*7ba0*/  MUFU.RCP R71, R40 ;  /* 0x0000002800477308 */ /* 0x000e240000001000 */
[----:B0-----:R-:W-:-:S04]  /*7bb0*/  FFMA R0, R40, R71, -1 ;  /* 0xbf80000028007423 */ /* 0x001fc80000000047 */
[----:B------:R-:W-:-:S04]  /*7bc0*/  FADD.FTZ R0, -R0, -RZ ;  /* 0x800000ff00007221 */ /* 0x000fc80000010100 */
[----:B------:R-:W-:-:S07]  /*7bd0*/  FFMA R71, R71, R0, R71 ;  /* 0x0000000047477223 */ /* 0x000fce0000000047 */
.L_x_2361:
[----:B------:R-:W-:Y:S05]  /*7be0*/  BSYNC B1 ;  /* 0x0000000000017941 */ /* 0x000fea0003800000 */
.L_x_2359:
        /* <DEDUP_REMOVED lines=22> */
[----:B------:R-:W-:Y:S05]  /*7d50*/  CALL.REL.NOINC `($__internal_25_$__cuda_sm20_rcp_rn_f32_slowpath) ;  /* 0x0000006c00b47944 */ /* 0x000fea0003c00000 */
[----:B------:R-:W-:Y:S05]  /*7d60*/  BRA `(.L_x_2364) ;  /* 0x0000000000107947 */ /* 0x000fea0003800000 */
.L_x_2363:
[----:B------:R-:W0:Y:S02]  /*7d70*/  MUFU.RCP R71, R26 ;  /* 0x0000001a00477308 */ /* 0x000e240000001000 */
[----:B0-----:R-:W-:-:S04]  /*7d80*/  FFMA R0, R26, R71, -1 ;  /* 0xbf8000001a007423 */ /* 0x001fc80000000047 */
[----:B------:R-:W-:-:S04]  /*7d90*/  FADD.FTZ R0, -R0, -RZ ;  /* 0x800000ff00007221 */ /* 0x000fc80000010100 */
[----:B------:R-:W-:-:S07]  /*7da0*/  FFMA R71, R71, R0, R71 ;  /* 0x0000000047477223 */ /* 0x000fce0000000047 */
.L_x_2364:
[----:B------:R-:W-:Y:S05]  /*7db0*/  BSYNC B1 ;  /* 0x0000000000017941 */ /* 0x000fea0003800000 */
.L_x_2362:
        /* <DEDUP_REMOVED lines=26> */
[----:B------:R-:W-:Y:S05]  /*7f60*/  CALL.REL.NOINC `($__internal_25_$__cuda_sm20_rcp_rn_f32_slowpath) ;  /* 0x0000006c00307944 */ /* 0x000fea0003c00000 */
[----:B------:R-:W-:Y:S05]  /*7f70*/  BRA `(.L_x_2367) ;  /* 0x0000000000107947 */ /* 0x000fea0003800000 */
.L_x_2366:
[----:B------:R-:W0:Y:S02]  /*7f80*/  MUFU.RCP R71, R40 ;  /* 0x0000002800477308 */ /* 0x000e240000001000 */
[----:B0-----:R-:W-:-:S04]  /*7f90*/  FFMA R0, R40, R71, -1 ;  /* 0xbf80000028007423 */ /* 0x001fc80000000047 */
[----:B------:R-:W-:-:S04]  /*7fa0*/  FADD.FTZ R0, -R0, -RZ ;  /* 0x800000ff00007221 */ /* 0x000fc80000010100 */
[----:B------:R-:W-:-:S07]  /*7fb0*/  FFMA R71, R71, R0, R71 ;  /* 0x0000000047477223 */ /* 0x000fce0000000047 */
.L_x_2367:
[----:B------:R-:W-:Y:S05]  /*7fc0*/  BSYNC B1 ;  /* 0x0000000000017941 */ /* 0x000fea0003800000 */
.L_x_2365:
        /* <DEDUP_REMOVED lines=24> */
.L_x_2369:
[----:B------:R-:W0:Y:S02]  /*8150*/  MUFU.RCP R71, R34 ;  /* 0x0000002200477308 */ /* 0x000e240000001000 */
[----:B0-----:R-:W-:-:S04]  /*8160*/  FFMA R0, R34, R71, -1 ;  /* 0xbf80000022007423 */ /* 0x001fc80000000047 */
[----:B------:R-:W-:-:S04]  /*8170*/  FADD.FTZ R0, -R0, -RZ ;  /* 0x800000ff00007221 */ /* 0x000fc80000010100 */
[----:B------:R-:W-:-:S07]  /*8180*/  FFMA R71, R71, R0, R71 ;  /* 0x0000000047477223 */ /* 0x000fce0000000047 */
.L_x_2370:
[----:B------:R-:W-:Y:S05]  /*8190*/  BSYNC B1 ;  /* 0x0000000000017941 */ /* 0x000fea0003800000 */
.L_x_2368:
        /* <DEDUP_REMOVED lines=26> */
[----:B------:R-:W-:Y:S05]  /*8340*/  CALL.REL.NOINC `($__internal_25_$__cuda_sm20_rcp_rn_f32_slowpath) ;  /* 0x0000006800387944 */ /* 0x000fea0003c00000 */
[----:B------:R-:W-:Y:S05]  /*8350*/  BRA `(.L_x_2373) ;  /* 0x0000000000107947 */ /* 0x000fea0003800000 */
.L_x_2372:
[----:B------:R-:W0:Y:S02]  /*8360*/  MUFU.RCP R71, R40 ;  /* 0x0000002800477308 */ /* 0x000e240000001000 */
[----:B0-----:R-:W-:-:S04]  /*8370*/  FFMA R0, R40, R71, -1 ;  /* 0xbf80000028007423 */ /* 0x001fc80000000047 */
[----:B------:R-:W-:-:S04]  /*8380*/  FADD.FTZ R0, -R0, -RZ ;  /* 0x800000ff00007221 */ /* 0x000fc80000010100 */
[----:B------:R-:W-:-:S07]  /*8390*/  FFMA R71, R71, R0, R71 ;  /* 0x0000000047477223 */ /* 0x000fce0000000047 */
.L_x_2373:
[----:B------:R-:W-:Y:S05]  /*83a0*/  BSYNC B1 ;  /* 0x0000000000017941 */ /* 0x000fea0003800000 */
.L_x_2371:
        /* <DEDUP_REMOVED lines=24> */
.L_x_2375:
[----:B------:R-:W0:Y:S02]  /*8530*/  MUFU.RCP R71, R40 ;  /* 0x0000002800477308 */ /* 0x000e240000001000 */
[----:B0-----:R-:W-:-:S04]  /*8540*/  FFMA R0, R40, R71, -1 ;  /* 0xbf80000028007423 */ /* 0x001fc80000000047 */
[----:B------:R-:W-:-:S04]  /*8550*/  FADD.FTZ R0, -R0, -RZ ;  /* 0x800000ff00007221 */ /* 0x000fc80000010100 */
[----:B------:R-:W-:-:S07]  /*8560*/  FFMA R71, R71, R0, R71 ;  /* 0x0000000047477223 */ /* 0x000fce0000000047 */
.L_x_2376:
[----:B------:R-:W-:Y:S05]  /*8570*/  BSYNC B1 ;  /* 0x0000000000017941 */ /* 0x000fea0003800000 */
.L_x_2374:
        /* <DEDUP_REMOVED lines=26> */
[----:B------:R-:W-:Y:S05]  /*8720*/  CALL.REL.NOINC `($__internal_25_$__cuda_sm20_rcp_rn_f32_slowpath) ;  /* 0x0000006400407944 */ /* 0x000fea0003c00000 */
[----:B------:R-:W-:Y:S05]  /*8730*/  BRA `(.L_x_2379) ;  /* 0x0000000000107947 */ /* 0x000fea0003800000 */
.L_x_2378:
[----:B------:R-:W0:Y:S02]  /*8740*/  MUFU.RCP R71, R56 ;  /* 0x0000003800477308 */ /* 0x000e240000001000 */
[----:B0-----:R-:W-:-:S04]  /*8750*/  FFMA R0, R56, R71, -1 ;  /* 0xbf80000038007423 */ /* 0x001fc80000000047 */
[----:B------:R-:W-:-:S04]  /*8760*/  FADD.FTZ R0, -R0, -RZ ;  /* 0x800000ff00007221 */ /* 0x000fc80000010100 */
[----:B------:R-:W-:-:S07]  /*8770*/  FFMA R71, R71, R0, R71 ;  /* 0x0000000047477223 */ /* 0x000fce0000000047 */
.L_x_2379:
[----:B------:R-:W-:Y:S05]  /*8780*/  BSYNC B1 ;  /* 0x0000000000017941 */ /* 0x000fea0003800000 */
.L_x_2377:
        /* <DEDUP_REMOVED lines=22> */
[----:B------:R-:W-:Y:S05]  /*88f0*/  CALL.REL.NOINC `($__internal_25_$__cuda_sm20_rcp_rn_f32_slowpath) ;  /* 0x0000006000cc7944 */ /* 0x000fea0003c00000 */
[----:B------:R-:W-:Y:S05]  /*8900*/  BRA `(.L_x_2382) ;  /* 0x0000000000107947 */ /* 0x000fea0003800000 */
.L_x_2381:
[----:B------:R-:W0:Y:S02]  /*8910*/  MUFU.RCP R71, R32 ;  /* 0x0000002000477308 */ /* 0x000e240000001000 */
[----:B0-----:R-:W-:-:S04]  /*8920*/  FFMA R0, R32, R71, -1 ;  /* 0xbf80000020007423 */ /* 0x001fc80000000047 */
[----:B------:R-:W-:-:S04]  /*8930*/  FADD.FTZ R0, -R0, -RZ ;  /* 0x800000ff00007221 */ /* 0x000fc80000010100 */
[----:B------:R-:W-:-:S07]  /*8940*/  FFMA R71, R71, R0, R71 ;  /* 0x0000000047477223 */ /* 0x000fce0000000047 */
.L_x_2382:
[----:B------:R-:W-:Y:S05]  /*8950*/  BSYNC B1 ;  /* 0x0000000000017941 */ /* 0x000fea0003800000 */
.L_x_2380:
        /* <DEDUP_REMOVED lines=28> */
.L_x_2384:
[----:B------:R-:W0:Y:S02]  /*8b20*/  MUFU.RCP R71, R42 ;  /* 0x0000002a00477308 */ /* 0x000e240000001000 */
[----:B0-----:R-:W-:-:S04]  /*8b30*/  FFMA R0, R42, R71, -1 ;  /* 0xbf8000002a007423 */ /* 0x001fc80000000047 */
[----:B------:R-:W-:-:S04]  /*8b40*/  FADD.FTZ R0, -R0, -RZ ;  /* 0x800000ff00007221 */ /* 0x000fc80000010100 */
[----:B------:R-:W-:-:S07]  /*8b50*/  FFMA R71, R71, R0, R71 ;  /* 0x0000000047477223 */ /* 0x000fce0000000047 */
.L_x_2385:
[----:B------:R-:W-:Y:S05]  /*8b60*/  BSYNC B1 ;  /* 0x0000000000017941 */ /* 0x000fea0003800000 */
.L_x_2383:
        /* <DEDUP_REMOVED lines=24> */
.L_x_2387:
[----:B------:R-:W0:Y:S02]  /*8cf0*/  MUFU.RCP R71, R56 ;  /* 0x0000003800477308 */ /* 0x000e240000001000 */
[----:B0-----:R-:W-:-:S04]  /*8d00*/  FFMA R0, R56, R71, -1 ;  /* 0xbf80000038007423 */ /* 0x001fc80000000047 */
[----:B------:R-:W-:-:S04]  /*8d10*/  FADD.FTZ R0, -R0, -RZ ;  /* 0x800000ff00007221 */ /* 0x000fc80000010100 */
[----:B------:R-:W-:-:S07]  /*8d20*/  FFMA R71, R71, R0, R71 ;  /* 0x0000000047477223 */ /* 0x000fce0000000047 */
.L_x_2388:
[----:B------:R-:W-:Y:S05]  /*8d30*/  BSYNC B1 ;  /* 0x0000000000017941 */ /* 0x000fea0003800000 */
.L_x_2386:
        /* <DEDUP_REMOVED lines=26> */
[----:B------:R-:W-:Y:S05]  /*8ee0*/  CALL.REL.NOINC `($__internal_25_$__cuda_sm20_rcp_rn_f32_slowpath) ;  /* 0x0000005c00507944 */ /* 0x000fea0003c00000 */
[----:B------:R-:W-:Y:S05]  /*8ef0*/  BRA `(.L_x_2391) ;  /* 0x0000000000107947 */ /* 0x000fea0003800000 */
.L_x_2390:
[----:B------:R-:W0:Y:S02]  /*8f00*/  MUFU.RCP R71, R42 ;  /* 0x0000002a00477308 */ /* 0x000e240000001000 */
[----:B0-----:R-:W-:-:S04]  /*8f10*/  FFMA R0, R42, R71, -1 ;  /* 0xbf8000002a007423 */ /* 0x001fc80000000047 */
[----:B------:R-:W-:-:S04]  /*8f20*/  FADD.FTZ R0, -R0, -RZ ;  /* 0x800000ff00007221 */ /* 0x000fc80000010100 */
[----:B------:R-:W-:-:S07]  /*8f30*/  FFMA R71, R71, R0, R71 ;  /* 0x0000000047477223 */ /* 0x000fce0000000047 */
.L_x_2391:
[----:B------:R-:W-:Y:S05]  /*8f40*/  BSYNC B1 ;  /* 0x0000000000017941 */ /* 0x000fea0003800000 */
.L_x_2389:
        /* <DEDUP_REMOVED lines=10> */
[----:B------:R-:W-:Y:S01]  /*8ff0*/  F2FP.SATFINITE.E5M2.F32.PACK_AB_MERGE_C R59, RZ, R59, RZ ;  /* 0x0000003bff3b723e */ /* 0x000fe200048060ff */
[----:B------:R-:W-:Y:S01]  /*9000*/  FMUL R56, R26, UR12 ;  /* 0x0000000c1a387c20 */ /* 0x000fe20008400000 */
[----:B------:R-:W-:Y:S01]  /*9010*/  F2FP.SATFINITE.E5M2.F32.PACK_AB_MERGE_C R0, RZ, R0, RZ ;  /* 0x00000000ff00723e */ /* 0x000fe200048060ff */
[----:B------:R-:W-:Y:S01]  /*9020*/  FMUL R43, R43, R14 ;  /* 0x0000000e2b2b7220 */ /* 0x000fe20000400000 */
[----:B------:R-:W-:Y:S01]  /*9030*/  FMNMX R12, |R12|, R45, !PT ;  /* 0x0000002d0c0c7209 */ /* 0x000fe20007800200 */
[----:B------:R-:W-:Y:S01]  /*9040*/  FMUL R14, R8, UR12 ;  /* 0x0000000c080e7c20 */ /* 0x000fe20008400000 */
[----:B------:R-:W-:Y:S01]  /*9050*/  @P1 PRMT R67, R0, 0x7604, R59 ;  /* 0x0000760400431816 */ /* 0x000fe2000000003b */
[----:B------:R-:W-:Y:S01]  /*9060*/  BSSY B0, `(.L_x_2392) ;  /* 0x000005a000007945 */ /* 0x000fe20003800000 */
[----:B------:R-:W-:-:S02]  /*9070*/  F2FP.SATFINITE.E5M2.F32.PACK_AB_MERGE_C R56, RZ, R56, RZ ;  /* 0x00000038ff38723e */ /* 0x000fc400048060ff */
[----:B------:R-:W-:Y:S01]  /*9080*/  F2FP.SATFINITE.E5M2.F32.PACK_AB_MERGE_C R14, RZ, R14, RZ ;  /* 0x0000000eff0e723e */ /* 0x000fe200048060ff */
[----:B------:R1:W-:Y:S01]  /*9090*/  @P1 STG.E.U16 desc[UR10][R64.64], R67 ;  /* 0x0000004340001986 */ /* 0x0003e2000c10150a */
[----:B0-----:R-:W-:Y:S02]  /*90a0*/  @P1 IADD3 R42, P2, R62, R69, RZ ;  /* 0x000000453e2a1210 */ /* 0x001fe40007f5e0ff */
[----:B------:R-:W-:Y:S02]  /*90b0*/  F2FP.SATFINITE.E5M2.F32.PACK_AB_MERGE_C R69, RZ, R10, RZ ;  /* 0x0000000aff45723e */ /* 0x000fe400048060ff */
[----:B------:R-:W-:Y:S02]  /*90c0*/  @P1 IADD3.X R45, R63, UR8, RZ, P2, !PT ;  /* 0x000000083f2d1c10 */ /* 0x000fe400097fe4ff */
[----:B------:R-:W-:Y:S02]  /*90d0*/  @P1 LEA R44, P2, R42, R7, 0x1 ;  /* 0x000000072a2c1211 */ /* 0x000fe400078408ff */
[----:B------:R-:W-:-:S02]  /*90e0*/  F2FP.SATFINITE.E5M2.F32.PACK_AB_MERGE_C R10, RZ, R41, RZ ;  /* 0x00000029ff0a723e */ /* 0x000fc400048060ff */
[----:B------:R-:W-:Y:S01]  /*90f0*/  FMNMX R41, |R31|, R12, !PT ;  /* 0x0000000c1f297209 */ /* 0x000fe20007800200 */
[----:B------:R-:W-:Y:S01]  /*9100*/  FMUL R31, R13, UR12 ;  /* 0x0000000c0d1f7c20 */ /* 0x000fe20008400000 */
[----:B------:R-:W-:Y:S01]  /*9110*/  @P1 LEA.HI.X R45, R42, R6, R45, 0x1, P2 ;  /* 0x000000062a2d1211 */ /* 0x000fe200010f0c2d */
[----:B------:R-:W-:Y:S01]  /*9120*/  FMUL R42, R11, UR12 ;  /* 0x0000000c0b2a7c20 */ /* 0x000fe20008400000 */
[----:B-1----:R-:W-:Y:S02]  /*9130*/  @P1 PRMT R65, R10, 0x7604, R69 ;  /* 0x000076040a411816 */ /* 0x002fe40000000045 */
[----:B------:R-:W-:Y:S02]  /*9140*/  LOP3.LUT R12, R59, 0xff, RZ, 0xc0, !PT ;  /* 0x000000ff3b0c7812 */ /* 0x000fe400078ec0ff */
[----:B------:R-:W-:Y:S01]  /*9150*/  F2FP.SATFINITE.E5M2.F32.PACK_AB_MERGE_C R59, RZ, R31, RZ ;  /* 0x0000001fff3b723e */ /* 0x000fe200048060ff */
[----:B------:R0:W-:Y:S01]  /*9160*/  @P1 STG.E.U16 desc[UR10][R44.64], R65 ;  /* 0x000000412c001986 */ /* 0x0001e2000c10150a */
[----:B------:R-:W-:Y:S01]  /*9170*/  LOP3.LUT R31, R0, 0xff, RZ, 0xc0, !PT ;  /* 0x000000ff001f7812 */ /* 0x000fe200078ec0ff */
[----:B------:R-:W-:Y:S01]  /*9180*/  HADD2.F32 R0, -RZ, R21.H0_H0 ;  /* 0x20000015ff007230 */ /* 0x000fe20000004100 */
[----:B------:R-:W-:-:S02]  /*9190*/  F2FP.SATFINITE.E5M2.F32.PACK_AB_MERGE_C R67, RZ, R42, RZ ;  /* 0x0000002aff43723e */ /* 0x000fc400048060ff */
        /* <DEDUP_REMOVED lines=15> */
[----:B------:R-:W-:-:S03]  /*9290*/  F2FP.SATFINITE.E5M2.F32.PACK_AB_MERGE_C R56, RZ, R10, RZ ;  /* 0x0000000aff38723e */ /* 0x000fc600048060ff */
[----:B------:R-:W-:Y:S01]  /*92a0*/  FFMA.SAT R10, R24, R59, 0.5 ;  /* 0x3f000000180a7423 */ /* 0x000fe2000000203b */
[----:B------:R-:W-:Y:S02]  /*92b0*/  LOP3.LUT R41, R56, 0xff, RZ, 0xc0, !PT ;  /* 0x000000ff38297812 */ /* 0x000fe400078ec0ff */
[----:B------:R-:W-:Y:S01]  /*92c0*/  F2FP.SATFINITE.E5M2.F32.PACK_AB_MERGE_C R59, RZ, R40, RZ ;  /* 0x00000028ff3b723e */ /* 0x000fe200048060ff */
        /* <DEDUP_REMOVED lines=15> */
[----:B------:R-:W-:Y:S01]  /*93c0*/  F2FP.SATFINITE.E5M2.F32.PACK_AB_MERGE_C R59, RZ, R40, RZ ;  /* 0x00000028ff3b723e */ /* 0x000fe200048060ff */
[----:B------:R-:W-:Y:S02]  /*93d0*/  FMUL R40, R35, UR12 ;  /* 0x0000000c23287c20 */ /* 0x000fe40008400000 */
[----:B------:R-:W1:Y:S01]  /*93e0*/  MUFU.EX2 R35, R24 ;  /* 0x0000001800237308 */ /* 0x000e620000000800 */
[----:B------:R-:W-:-:S02]  /*93f0*/  LOP3.LUT R13, R59, 0xff, RZ, 0xc0, !PT ;  /* 0x000000ff3b0d7812 */ /* 0x000fc400078ec0ff */
[----:B------:R-:W-:Y:S02]  /*9400*/  F2FP.SATFINITE.E5M2.F32.PACK_AB_MERGE_C R8, RZ, R8, RZ ;  /* 0x00000008ff08723e */ /* 0x000fe400048060ff */
[----:B------:R-:W-:Y:S02]  /*9410*/  F2FP.SATFINITE.E5M2.F32.PACK_AB_MERGE_C R40, RZ, R40, RZ ;  /* 0x00000028ff28723e */ /* 0x000fe400048060ff */
        /* <DEDUP_REMOVED lines=20> */
[----:B------:R-:W-:Y:S01]  /*9560*/  F2FP.SATFINITE.E5M2.F32.PACK_AB_MERGE_C R23, RZ, R12, RZ ;  /* 0x0000000cff17723e */ /* 0x000fe200048060ff */
        /* <DEDUP_REMOVED lines=9> */
.L_x_2393:
[----:B------:R-:W-:Y:S05]  /*9600*/  BSYNC B0 ;  /* 0x0000000000007941 */ /* 0x000fea0003800000 */
.L_x_2392:
        /* <DEDUP_REMOVED lines=15> */
[----:B------:R-:W-:Y:S02]  /*9700*/  F2FP.SATFINITE.E5M2.F32.PACK_AB_MERGE_C R26, RZ, R34, RZ ;  /* 0x00000022ff1a723e */ /* 0x000fe400048060ff */
[----:B------:R-:W-:Y:S02]  /*9710*/  F2FP.SATFINITE.E5M2.F32.PACK_AB_MERGE_C R35, RZ, R35, RZ ;  /* 0x00000023ff23723e */ /* 0x000fe400048060ff */
        /* <DEDUP_REMOVED lines=27> */
.L_x_2395:
[----:B------:R-:W-:Y:S05]  /*98d0*/  BSYNC B0 ;  /* 0x0000000000007941 */ /* 0x000fea0003800000 */
.L_x_2394:
[----:B------:R-:W-:Y:S01]  /*98e0*/  BSSY B1, `(.L_x_2396) ;  /* 0x000000c000017945 */ /* 0x000fe20003800000 */
[----:B------:R-:W-:Y:S01]  /*98f0*/  LEA.HI.X R35, R10, R61, R11, 0x2, P3 ;  /* 0x0000003d0a237211 */ /* 0x000fe200018f140b */
[----:B------:R-:W-:Y:S02]  /*9900*/  FMUL R11, R0, 1.7020000219345092773 ;  /* 0x3fd9db23000b7820 */ /* 0x000fe40000400000 */
[----:B------:R-:W-:Y:S05]  /*9910*/  @P2 BRA `(.L_x_2397) ;  /* 0x0000000000102947 */ /* 0x000fea0003800000 */
[----:B------:R-:W-:Y:S02]  /*9920*/  MOV R0, R24 ;  /* 0x0000001800007202 */ /* 0x000fe40000000f00 */
[----:B------:R-:W-:-:S07]  /*9930*/  MOV R64, 0x9950 ;  /* 0x0000995000407802 */ /* 0x000fce0000000f00 */
[----:B0-----:R-:W-:Y:S05]  /*9940*/  CALL.REL.NOINC `($__internal_25_$__cuda_sm20_rcp_rn_f32_slowpath) ;  /* 0x0000005000b87944 */ /* 0x001fea0003c00000 */
[----:B------:R-:W-:Y:S05]  /*9950*/  BRA `(.L_x_2398) ;  /* 0x0000000000107947 */ /* 0x000fea0003800000 */
.L_x_2397:
[----:B------:R-:W1:Y:S02]  /*9960*/  MUFU.RCP R71, R24 ;  /* 0x0000001800477308 */ /* 0x000e640000001000 */
[----:B-1----:R-:W-:-:S04]  /*9970*/  FFMA R0, R24, R71, -1 ;  /* 0xbf80000018007423 */ /* 0x002fc80000000047 */
[----:B------:R-:W-:-:S04]  /*9980*/  FADD.FTZ R0, -R0, -RZ ;  /* 0x800000ff00007221 */ /* 0x000fc80000010100 */
[----:B------:R-:W-:-:S07]  /*9990*/  FFMA R71, R71, R0, R71 ;  /* 0x0000000047477223 */ /* 0x000fce0000000047 */
.L_x_2398:
[----:B------:R-:W-:Y:S05]  /*99a0*/  BSYNC B1 ;  /* 0x0000000000017941 */ /* 0x000fea0003800000 */
.L_x_2396:
        /* <DEDUP_REMOVED lines=28> */
.L_x_2400:
[----:B------:R-:W0:Y:S02]  /*9b70*/  MUFU.RCP R71, R32 ;  /* 0x0000002000477308 */ /* 0x000e240000001000 */
[----:B0-----:R-:W-:-:S04]  /*9b80*/  FFMA R0, R32, R71, -1 ;  /* 0xbf80000020007423 */ /* 0x001fc80000000047 */
[----:B------:R-:W-:-:S04]  /*9b90*/  FADD.FTZ R0, -R0, -RZ ;  /* 0x800000ff00007221 */ /* 0x000fc80000010100 */
[----:B------:R-:W-:-:S07]  /*9ba0*/  FFMA R71, R71, R0, R71 ;  /* 0x0000000047477223 */ /* 0x000fce0000000047 */
.L_x_2401:
[----:B------:R-:W-:Y:S05]  /*9bb0*/  BSYNC B1 ;  /* 0x0000000000017941 */ /* 0x000fea0003800000 */
.L_x_2399:
        /* <DEDUP_REMOVED lines=24> */
.L_x_2403:
[----:B------:R-:W0:Y:S02]  /*9d40*/  MUFU.RCP R71, R32 ;  /* 0x0000002000477308 */ /* 0x000e240000001000 */
[----:B0-----:R-:W-:-:S04]  /*9d50*/  FFMA R0, R32, R71, -1 ;  /* 0xbf80000020007423 */ /* 0x001fc80000000047 */
[----:B------:R-:W-:-:S04]  /*9d60*/  FADD.FTZ R0, -R0, -RZ ;  /* 0x800000ff00007221 */ /* 0x000fc80000010100 */
[----:B------:R-:W-:-:S07]  /*9d70*/  FFMA R71, R71, R0, R71 ;  /* 0x0000000047477223 */ /* 0x000fce0000000047 */
.L_x_2404:
[----:B------:R-:W-:Y:S05]  /*9d80*/  BSYNC B1 ;  /* 0x0000000000017941 */ /* 0x000fea0003800000 */
.L_x_2402:
        /* <DEDUP_REMOVED lines=28> */
.L_x_2406:
[----:B------:R-:W0:Y:S02]  /*9f50*/  MUFU.RCP R71, R40 ;  /* 0x0000002800477308 */ /* 0x000e240000001000 */
[----:B0-----:R-:W-:-:S04]  /*9f60*/  FFMA R0, R40, R71, -1 ;  /* 0xbf80000028007423 */ /* 0x001fc80000000047 */
[----:B------:R-:W-:-:S04]  /*9f70*/  FADD.FTZ R0, -R0, -RZ ;  /* 0x800000ff00007221 */ /* 0x000fc80000010100 */
[----:B------:R-:W-:-:S07]  /*9f80*/  FFMA R71, R71, R0, R71 ;  /* 0x0000000047477223 */ /* 0x000fce0000000047 */
.L_x_2407:
[----:B------:R-:W-:Y:S05]  /*9f90*/  BSYNC B1 ;  /* 0x0000000000017941 */ /* 0x000fea0003800000 */
.L_x_2405:
        /* <DEDUP_REMOVED lines=24> */
.L_x_2409:
[----:B------:R-:W0:Y:S02]  /*a120*/  MUFU.RCP R71, R40 ;  /* 0x0000002800477308 */ /* 0x000e240000001000 */
[----:B0-----:R-:W-:-:S04]  /*a130*/  FFMA R0, R40, R71, -1 ;  /* 0xbf80000028007423 */ /* 0x001fc80000000047 */
[----:B------:R-:W-:-:S04]  /*a140*/  FADD.FTZ R0, -R0, -RZ ;  /* 0x800000ff00007221 */ /* 0x000fc80000010100 */
[----:B------:R-:W-:-:S07]  /*a150*/  FFMA R71, R71, R0, R71 ;  /* 0x0000000047477223 */ /* 0x000fce0000000047 */
.L_x_2410:
[----:B------:R-:W-:Y:S05]  /*a160*/  BSYNC B1 ;  /* 0x0000000000017941 */ /* 0x000fea0003800000 */
.L_x_2408:
        /* <DEDUP_REMOVED lines=28> */
.L_x_2412:
[----:B------:R-:W0:Y:S02]  /*a330*/  MUFU.RCP R71, R40 ;  /* 0x0000002800477308 */ /* 0x000e240000001000 */
[----:B0-----:R-:W-:-:S04]  /*a340*/  FFMA R0, R40, R71, -1 ;  /* 0xbf80000028007423 */ /* 0x001fc80000000047 */
[----:B------:R-:W-:-:S04]  /*a350*/  FADD.FTZ R0, -R0, -RZ ;  /* 0x800000ff00007221 */ /* 0x000fc80000010100 */
[----:B------:R-:W-:-:S07]  /*a360*/  FFMA R71, R71, R0, R71 ;  /* 0x0000000047477223 */ /* 0x000fce0000000047 */
.L_x_2413:
[----:B------:R-:W-:Y:S05]  /*a370*/  BSYNC B1 ;  /* 0x0000000000017941 */ /* 0x000fea0003800000 */
.L_x_2411:
        /* <DEDUP_REMOVED lines=24> */
.L_x_2415:
[----:B------:R-:W0:Y:S02]  /*a500*/  MUFU.RCP R71, R32 ;  /* 0x0000002000477308 */ /* 0x000e240000001000 */
[----:B0-----:R-:W-:-:S04]  /*a510*/  FFMA R0, R32, R71, -1 ;  /* 0xbf80000020007423 */ /* 0x001fc80000000047 */
[----:B------:R-:W-:-:S04]  /*a520*/  FADD.FTZ R0, -R0, -RZ ;  /* 0x800000ff00007221 */ /* 0x000fc80000010100 */
[----:B------:R-:W-:-:S07]  /*a530*/  FFMA R71, R71, R0, R71 ;  /* 0x0000000047477223 */ /* 0x000fce0000000047 */
.L_x_2416:
[----:B------:R-:W-:Y:S05]  /*a540*/  BSYNC B1 ;  /* 0x0000000000017941 */ /* 0x000fea0003800000 */
.L_x_2414:
        /* <DEDUP_REMOVED lines=28> */
.L_x_2418:
[----:B------:R-:W0:Y:S02]  /*a710*/  MUFU.RCP R71, R40 ;  /* 0x0000002800477308 */ /* 0x000e240000001000 */
[----:B0-----:R-:W-:-:S04]  /*a720*/  FFMA R0, R40, R71, -1 ;  /* 0xbf80000028007423 */ /* 0x001fc80000000047 */
[----:B------:R-:W-:-:S04]  /*a730*/  FADD.FTZ R0, -R0, -RZ ;  /* 0x800000ff00007221 */ /* 0x000fc80000010100 */
[----:B------:R-:W-:-:S07]  /*a740*/  FFMA R71, R71, R0, R71 ;  /* 0x0000000047477223 */ /* 0x000fce0000000047 */
.L_x_2419:
[----:B------:R-:W-:Y:S05]  /*a750*/  BSYNC B1 ;  /* 0x0000000000017941 */ /* 0x000fea0003800000 */
.L_x_2417:
        /* <DEDUP_REMOVED lines=24> */
.L_x_2421:
[----:B------:R-:W0:Y:S02]  /*a8e0*/  MUFU.RCP R71, R26 ;  /* 0x0000001a00477308 */ /* 0x000e240000001000 */
[----:B0-----:R-:W-:-:S04]  /*a8f0*/  FFMA R0, R26, R71, -1 ;  /* 0xbf8000001a007423 */ /* 0x001fc80000000047 */
[----:B------:R-:W-:-:S04]  /*a900*/  FADD.FTZ R0, -R0, -RZ ;  /* 0x800000ff00007221 */ /* 0x000fc80000010100 */
[----:B------:R-:W-:-:S07]  /*a910*/  FFMA R71, R71, R0, R71 ;  /* 0x0000000047477223 */ /* 0x000fce0000000047 */
.L_x_2422:
[----:B------:R-:W-:Y:S05]  /*a920*/  BSYNC B1 ;  /* 0x0000000000017941 */ /* 0x000fea0003800000 */
.L_x_2420:
        /* <DEDUP_REMOVED lines=28> */
.L_x_2424:
[----:B------:R-:W0:Y:S02]  /*aaf0*/  MUFU.RCP R71, R44 ;  /* 0x0000002c00477308 */ /* 0x000e240000001000 */
[----:B0-----:R-:W-:-:S04]  /*ab00*/  FFMA R0, R44, R71, -1 ;  /* 0xbf8000002c007423 */ /* 0x001fc80000000047 */
[----:B------:R-:W-:-:S04]  /*ab10*/  FADD.FTZ R0, -R0, -RZ ;  /* 0x800000ff00007221 */ /* 0x000fc80000010100 */
[----:B------:R-:W-:-:S07]  /*ab20*/  FFMA R71, R71, R0, R71 ;  /* 0x0000000047477223 */ /* 0x000fce0000000047 */
.L_x_2425:
[----:B------:R-:W-:Y:S05]  /*ab30*/  BSYNC B1 ;  /* 0x0000000000017941 */ /* 0x000fea0003800000 */
.L_x_2423:
        /* <DEDUP_REMOVED lines=24> */
.L_x_2427:
[----:B------:R-:W0:Y:S02]  /*acc0*/  MUFU.RCP R71, R42 ;  /* 0x0000002a00477308 */ /* 0x000e240000001000 */
[----:B0-----:R-:W-:-:S04]  /*acd0*/  FFMA R0, R42, R71, -1 ;  /* 0xbf8000002a007423 */ /* 0x001fc80000000047 */
[----:B------:R-:W-:-:S04]  /*ace0*/  FADD.FTZ R0, -R0, -RZ ;  /* 0x800000ff00007221 */ /* 0x000fc80000010100 */
[----:B------:R-:W-:-:S07]  /*acf0*/  FFMA R71, R71, R0, R71 ;  /* 0x0000000047477223 */ /* 0x000fce0000000047 */
.L_x_2428:
[----:B------:R-:W-:Y:S05]  /*ad00*/  BSYNC B1 ;  /* 0x0000000000017941 */ /* 0x000fea0003800000 */
.L_x_2426:
        /* <DEDUP_REMOVED lines=26> */
[----:B------:R-:W-:Y:S05]  /*aeb0*/  CALL.REL.NOINC `($__internal_25_$__cuda_sm20_rcp_rn_f32_slowpath) ;  /* 0x0000003c005c7944 */ /* 0x000fea0003c00000 */
[----:B------:R-:W-:Y:S05]  /*aec0*/  BRA `(.L_x_2431) ;  /* 0x0000000000107947 */ /* 0x000fea0003800000 */
.L_x_2430:
[----:B------:R-:W0:Y:S02]  /*aed0*/  MUFU.RCP R71, R56 ;  /* 0x0000003800477308 */ /* 0x000e240000001000 */
[----:B0-----:R-:W-:-:S04]  /*aee0*/  FFMA R0, R56, R71, -1 ;  /* 0xbf80000038007423 */ /* 0x001fc80000000047 */
[----:B------:R-:W-:-:S04]  /*aef0*/  FADD.FTZ R0, -R0, -RZ ;  /* 0x800000ff00007221 */ /* 0x000fc80000010100 */
[----:B------:R-:W-:-:S07]  /*af00*/  FFMA R71, R71, R0, R71 ;  /* 0x0000000047477223 */ /* 0x000fce0000000047 */
.L_x_2431:
[----:B------:R-:W-:Y:S05]  /*af10*/  BSYNC B1 ;  /* 0x0000000000017941 */ /* 0x000fea0003800000 */
.L_x_2429:
        /* <DEDUP_REMOVED lines=24> */
.L_x_2433:
[----:B------:R-:W0:Y:S02]  /*b0a0*/  MUFU.RCP R71, R40 ;  /* 0x0000002800477308 */ /* 0x000e240000001000 */
[----:B0-----:R-:W-:-:S04]  /*b0b0*/  FFMA R0, R40, R71, -1 ;  /* 0xbf80000028007423 */ /* 0x001fc80000000047 */
[----:B------:R-:W-:-:S04]  /*b0c0*/  FADD.FTZ R0, -R0, -RZ ;  /* 0x800000ff00007221 */ /* 0x000fc80000010100 */
[----:B------:R-:W-:-:S07]  /*b0d0*/  FFMA R71, R71, R0, R71 ;  /* 0x0000000047477223 */ /* 0x000fce0000000047 */
.L_x_2434:
[----:B------:R-:W-:Y:S05]  /*b0e0*/  BSYNC B1 ;  /* 0x0000000000017941 */ /* 0x000fea0003800000 */
.L_x_2432:
        /* <DEDUP_REMOVED lines=28> */
.L_x_2436:
[----:B------:R-:W0:Y:S02]  /*b2b0*/  MUFU.RCP R71, R54 ;  /* 0x0000003600477308 */ /* 0x000e240000001000 */
[----:B0-----:R-:W-:-:S04]  /*b2c0*/  FFMA R0, R54, R71, -1 ;  /* 0xbf80000036007423 */ /* 0x001fc80000000047 */
[----:B------:R-:W-:-:S04]  /*b2d0*/  FADD.FTZ R0, -R0, -RZ ;  /* 0x800000ff00007221 */ /* 0x000fc80000010100 */
[----:B------:R-:W-:-:S07]  /*b2e0*/  FFMA R71, R71, R0, R71 ;  /* 0x0000000047477223 */ /* 0x000fce0000000047 */
.L_x_2437:
[----:B------:R-:W-:Y:S05]  /*b2f0*/  BSYNC B1 ;  /* 0x0000000000017941 */ /* 0x000fea0003800000 */
.L_x_2435:
        /* <DEDUP_REMOVED lines=24> */
.L_x_2439:
[----:B------:R-:W0:Y:S02]  /*b480*/  MUFU.RCP R71, R52 ;  /* 0x0000003400477308 */ /* 0x000e240000001000 */
[----:B0-----:R-:W-:-:S04]  /*b490*/  FFMA R0, R52, R71, -1 ;  /* 0xbf80000034007423 */ /* 0x001fc80000000047 */
[----:B------:R-:W-:-:S04]  /*b4a0*/  FADD.FTZ R0, -R0, -RZ ;  /* 0x800000ff00007221 */ /* 0x000fc80000010100 */
[----:B------:R-:W-:-:S07]  /*b4b0*/  FFMA R71, R71, R0, R71 ;  /* 0x0000000047477223 */ /* 0x000fce0000000047 */
.L_x_2440:
[----:B------:R-:W-:Y:S05]  /*b4c0*/  BSYNC B1 ;  /* 0x0000000000017941 */ /* 0x000fea0003800000 */
.L_x_2438:
        /* <DEDUP_REMOVED lines=28> */
.L_x_2442:
[----:B------:R-:W0:Y:S02]  /*b690*/  MUFU.RCP R71, R52 ;  /* 0x0000003400477308 */ /* 0x000e240000001000 */
[----:B0-----:R-:W-:-:S04]  /*b6a0*/  FFMA R0, R52, R71, -1 ;  /* 0xbf80000034007423 */ /* 0x001fc80000000047 */
[----:B------:R-:W-:-:S04]  /*b6b0*/  FADD.FTZ R0, -R0, -RZ ;  /* 0x800000ff00007221 */ /* 0x000fc80000010100 */
[----:B------:R-:W-:-:S07]  /*b6c0*/  FFMA R71, R71, R0, R71 ;  /* 0x0000000047477223 */ /* 0x000fce0000000047 */
.L_x_2443:
[----:B------:R-:W-:Y:S05]  /*b6d0*/  BSYNC B1 ;  /* 0x0000000000017941 */ /* 0x000fea0003800000 */
.L_x_2441:
        /* <DEDUP_REMOVED lines=13> */
[----:B------:R-:W-:Y:S02]  /*b7b0*/  F2FP.SATFINITE.E5M2.F32.PACK_AB_MERGE_C R45, RZ, R11, RZ ;  /* 0x0000000bff2d723e */ /* 0x000fe400048060ff */
[----:B------:R-:W-:Y:S02]  /*b7c0*/  @P0 LEA.HI.X R55, R34, R6, R35, 0x1, P1 ;  /* 0x0000000622370211 */ /* 0x000fe400008f0c23 */
[----:B------:R-:W-:Y:S02]  /*b7d0*/  @P0 IADD3.X R11, R35, UR7, RZ, P2, !PT ;  /* 0x00000007230b0c10 */ /* 0x000fe400097fe4ff */
[----:B------:R-:W-:-:S02]  /*b7e0*/  @P0 LEA R52, P1, R53, R5, 0x1 ;  /* 0x0000000535340211 */ /* 0x000fc400078208ff */
[C---:B------:R-:W-:Y:S01]  /*b7f0*/  FMNMX R0, |R21|.reuse, R0, !PT ;  /* 0x0000000015007209 */ /* 0x040fe20007800200 */
[----:B------:R-:W-:Y:S01]  /*b800*/  FMUL R21, R21, UR12 ;  /* 0x0000000c15157c20 */ /* 0x000fe20008400000 */
[----:B------:R-:W-:Y:S01]  /*b810*/  @P0 LEA.HI.X R53, R53, R4, R11, 0x1, P1 ;  /* 0x0000000435350211 */ /* 0x000fe200008f0c0b */
[----:B------:R-:W-:Y:S01]  /*b820*/  FMUL R11, R33, UR12 ;  /* 0x0000000c210b7c20 */ /* 0x000fe20008400000 */
[----:B------:R-:W-:Y:S02]  /*b830*/  F2FP.SATFINITE.E5M2.F32.PACK_AB_MERGE_C R56, RZ, R25, RZ ;  /* 0x00000019ff38723e */ /* 0x000fe400048060ff */
[----:B------:R-:W-:Y:S02]  /*b840*/  F2FP.SATFINITE.E5M2.F32.PACK_AB_MERGE_C R58, RZ, R21, RZ ;  /* 0x00000015ff3a723e */ /* 0x000fe400048060ff */
[----:B------:R-:W-:Y:S02]  /*b850*/  @P0 PRMT R49, R56, 0x7604, R45 ;  /* 0x0000760438310816 */ /* 0x000fe4000000002d */
[----:B------:R-:W-:-:S02]  /*b860*/  LOP3.LUT R21, R45, 0xff, RZ, 0xc0, !PT ;  /* 0x000000ff2d157812 */ /* 0x000fc400078ec0ff */
[----:B------:R-:W-:Y:S01]  /*b870*/  F2FP.SATFINITE.E5M2.F32.PACK_AB_MERGE_C R57, RZ, R11, RZ ;  /* 0x0000000bff39723e */ /* 0x000fe200048060ff */
        /* <DEDUP_REMOVED lines=10> */
[----:B------:R-:W-:Y:S01]  /*b920*/  F2FP.SATFINITE.E5M2.F32.PACK_AB_MERGE_C R56, RZ, R45, RZ ;  /* 0x0000002dff38723e */ /* 0x000fe200048060ff */
[----:B0-----:R-:W-:Y:S01]  /*b930*/  FMUL R49, R3, UR12 ;  /* 0x0000000c03317c20 */ /* 0x001fe20008400000 */
[----:B------:R-:W-:Y:S01]  /*b940*/  FMUL R54, R32, UR12 ;  /* 0x0000000c20367c20 */ /* 0x000fe20008400000 */
[----:B------:R-:W-:Y:S02]  /*b950*/  F2FP.SATFINITE.E5M2.F32.PACK_AB_MERGE_C R55, RZ, R33, RZ ;  /* 0x00000021ff37723e */ /* 0x000fe400048060ff */
[----:B------:R-:W-:Y:S02]  /*b960*/  FMNMX R61, |R44|, R21, !PT ;  /* 0x000000152c3d7209 */ /* 0x000fe40007800200 */
[----:B------:R-:W-:Y:S02]  /*b970*/  F2FP.SATFINITE.E5M2.F32.PACK_AB_MERGE_C R58, RZ, R49, RZ ;  /* 0x00000031ff3a723e */ /* 0x000fe400048060ff */
[----:B------:R-:W-:Y:S02]  /*b980*/  LOP3.LUT R33, R55, 0xff, RZ, 0xc0, !PT ;  /* 0x000000ff37217812 */ /* 0x000fe400078ec0ff */
[----:B------:R-:W-:-:S02]  /*b990*/  @P0 PRMT R49, R56, 0x7604, R55 ;  /* 0x0000760438310816 */ /* 0x000fc40000000037 */
[----:B------:R-:W-:Y:S01]  /*b9a0*/  F2FP.SATFINITE.E5M2.F32.PACK_AB_MERGE_C R59, RZ, R54, RZ ;  /* 0x00000036ff3b723e */ /* 0x000fe200048060ff */
[----:B------:R-:W-:Y:S01]  /*b9b0*/  FMUL R54, R44, UR12 ;  /* 0x0000000c2c367c20 */ /* 0x000fe20008400000 */
[----:B------:R-:W-:Y:S02]  /*b9c0*/  LOP3.LUT R55, R56, 0xff, RZ, 0xc0, !PT ;  /* 0x000000ff38377812 */ /* 0x000fe400078ec0ff */
[----:B------:R-:W-:Y:S02]  /*b9d0*/  LEA R57, R58, R33, 0x8 ;  /* 0x000000213a397211 */ /* 0x000fe400078e40ff */
[C---:B------:R-:W-:Y:S01]  /*b9e0*/  @P0 PRMT R45, R59.reuse, 0x7604, R58 ;  /* 0x000076043b2d0816 */ /* 0x040fe2000000003a */
[----:B------:R-:W-:Y:S01]  /*b9f0*/  IMAD R33, R59, 0x100, R55 ;  /* 0x000001003b217824 */ /* 0x000fe200078e0237 */
[----:B------:R-:W-:Y:S01]  /*ba00*/  F2FP.SATFINITE.E5M2.F32.PACK_AB_MERGE_C R55, RZ, R31, RZ ;  /* 0x0000001fff37723e */ /* 0x000fe200048060ff */
[----:B------:R-:W0:Y:S01]  /*ba10*/  @P0 LDC R59, c[0x0][0x248] ;  /* 0x00009200ff3b0b82 */ /* 0x000e220000000800 */
[----:B------:R-:W-:Y:S01]  /*ba20*/  FMUL R31, R26, UR12 ;  /* 0x0000000c1a1f7c20 */ /* 0x000fe20008400000 */
[----:B------:R-:W-:-:S02]  /*ba30*/  F2FP.SATFINITE.E5M2.F32.PACK_AB_MERGE_C R54, RZ, R54, RZ ;  /* 0x00000036ff36723e */ /* 0x000fc400048060ff */
[----:B------:R-:W-:Y:S02]  /*ba40*/  LOP3.LUT R44, R55, 0xff, RZ, 0xc0, !PT ;  /* 0x000000ff372c7812 */ /* 0x000fe400078ec0ff */
[----:B------:R-:W-:Y:S02]  /*ba50*/  F2FP.SATFINITE.E5M2.F32.PACK_AB_MERGE_C R56, RZ, R31, RZ ;  /* 0x0000001fff38723e */ /* 0x000fe400048060ff */
        /* <DEDUP_REMOVED lines=10> */
[----:B------:R-:W-:Y:S01]  /*bb00*/  F2FP.SATFINITE.E5M2.F32.PACK_AB_MERGE_C R63, RZ, R54, RZ ;  /* 0x00000036ff3f723e */ /* 0x000fe200048060ff */
        /* <DEDUP_REMOVED lines=14> */
[----:B------:R-:W-:Y:S02]  /*bbf0*/  F2FP.SATFINITE.E5M2.F32.PACK_AB_MERGE_C R54, RZ, R54, RZ ;  /* 0x00000036ff36723e */ /* 0x000fe400048060ff */
[----:B------:R-:W-:Y:S02]  /*bc00*/  @P0 LEA.HI.X R33, R59, R6, R33, 0x1, P1 ;  /* 0x000000063b210211 */ /* 0x000fe400008f0c21 */
[----:B------:R-:W-:Y:S02]  /*bc10*/  LOP3.LUT R10, R54, 0xffff, RZ, 0xc0, !PT ;  /* 0x0000ffff360a7812 */ /* 0x000fe400078ec0ff */
[----:B------:R-:W-:Y:S01]  /*bc20*/  F2FP.SATFINITE.E5M2.F32.PACK_AB_MERGE_C R3, RZ, R40, RZ ;  /* 0x00000028ff03723e */ /* 0x000fe200048060ff */
        /* <DEDUP_REMOVED lines=23> */
.L_x_2445:
[----:B------:R-:W-:Y:S05]  /*bda0*/  BSYNC B0 ;  /* 0x0000000000007941 */ /* 0x000fea0003800000 */
.L_x_2444:
        /* <DEDUP_REMOVED lines=18> */
.L_x_2447:
[----:B------:R-:W-:Y:S05]  /*bed0*/  BSYNC B0 ;  /* 0x0000000000007941 */ /* 0x000fea0003800000 */
.L_x_2446:
        /* <DEDUP_REMOVED lines=101> */
.L_x_2452:
        /* <DEDUP_REMOVED lines=51> */
.L_x_2451:
[----:B------:R-:W-:Y:S05]  /*c860*/  BSYNC B1 ;  /* 0x0000000000017941 */ /* 0x000fea0003800000 */
.L_x_2450:
        /* <DEDUP_REMOVED lines=15> */
.L_x_2454:
[----:B------:R-:W-:Y:S05]  /*c960*/  BSYNC B1 ;  /* 0x0000000000017941 */ /* 0x000fea0003800000 */
.L_x_2453:
        /* <DEDUP_REMOVED lines=25> */
.L_x_2449:
[----:B------:R-:W-:Y:S05]  /*cb00*/  BSYNC B0 ;  /* 0x0000000000007941 */ /* 0x000fea0003800000 */
.L_x_2448:
        /* <DEDUP_REMOVED lines=27> */
.L_x_2459:
        /* <DEDUP_REMOVED lines=51> */
.L_x_2458:
[----:B------:R-:W-:Y:S05]  /*cff0*/  BSYNC B1 ;  /* 0x0000000000017941 */ /* 0x000fea0003800000 */
.L_x_2457:
        /* <DEDUP_REMOVED lines=15> */
.L_x_2461:
[----:B------:R-:W-:Y:S05]  /*d0f0*/  BSYNC B1 ;  /* 0x0000000000017941 */ /* 0x000fea0003800000 */
.L_x_2460:
        /* <DEDUP_REMOVED lines=25> */
.L_x_2456:
[----:B------:R-:W-:Y:S05]  /*d290*/  BSYNC B0 ;  /* 0x0000000000007941 */ /* 0x000fea0003800000 */
.L_x_2455:
        /* <DEDUP_REMOVED lines=35> */
.L_x_2466:
        /* <DEDUP_REMOVED lines=51> */
.L_x_2465:
[----:B------:R-:W-:Y:S05]  /*d800*/  BSYNC B1 ;  /* 0x0000000000017941 */ /* 0x000fea0003800000 */
.L_x_2464:
        /* <DEDUP_REMOVED lines=15> */
.L_x_2468:
[----:B------:R-:W-:Y:S05]  /*d900*/  BSYNC B1 ;  /* 0x0000000000017941 */ /* 0x000fea0003800000 */
.L_x_2467:
        /* <DEDUP_REMOVED lines=25> */
.L_x_2463:
[----:B------:R-:W-:Y:S05]  /*daa0*/  BSYNC B0 ;  /* 0x0000000000007941 */ /* 0x000fea0003800000 */
.L_x_2462:
        /* <DEDUP_REMOVED lines=19> */
.L_x_2474:
        /* <DEDUP_REMOVED lines=53> */
.L_x_2473:
[----:B0-----:R-:W-:-:S07]  /*df30*/  VIADD R3, R24, 0x5 ;  /* 0x0000000518037836 */ /* 0x001fce0000000000 */
.L_x_2472:
[----:B------:R-:W-:Y:S05]  /*df40*/  BSYNC B1 ;  /* 0x0000000000017941 */ /* 0x000fea0003800000 */
.L_x_2471:
        /* <DEDUP_REMOVED lines=17> */
.L_x_2476:
[----:B------:R-:W-:Y:S05]  /*e060*/  BSYNC B1 ;  /* 0x0000000000017941 */ /* 0x000fea0003800000 */
.L_x_2475:
        /* <DEDUP_REMOVED lines=24> */
.L_x_2470:
[----:B------:R-:W-:Y:S05]  /*e1f0*/  BSYNC B0 ;  /* 0x0000000000007941 */ /* 0x000fea0003800000 */
.L_x_2469:
        /* <DEDUP_REMOVED lines=42> */
.L_x_2487:
[----:B-1----:R-:W-:-:S07]  /*e4a0*/  FMNMX R5, R2, R5, !PT ;  /* 0x0000000502057209 */ /* 0x002fce0007800000 */
.L_x_2479:
[----:B------:R-:W-:Y:S05]  /*e4b0*/  BSYNC B0 ;  /* 0x0000000000007941 */ /* 0x000fea0003800000 */
.L_x_2478:
[----:B------:R-:W-:Y:S01]  /*e4c0*/  ISETP.NE.AND P0, PT, R8, RZ, PT ;  /* 0x000000ff0800720c */ /* 0x000fe20003f05270 */
[----:B------:R-:W-:-:S12]  /*e4d0*/  BSSY B0, `(.L_x_2477) ;  /* 0x0000004000007945 */ /* 0x000fd80003800000 */
[----:B------:R-:W-:Y:S05]  /*e4e0*/  @P0 BRA `(.L_x_2481) ;  /* 0x0000000000080947 */ /* 0x000fea0003800000 */
[----:B0-----:R-:W0:Y:S02]  /*e4f0*/  LDC.64 R2, c[0x0][0x238] ;  /* 0x00008e00ff027b82 */ /* 0x001e240000000a00 */
[----:B0-----:R1:W-:Y:S02]  /*e500*/  REDG.E.MAX.S32.STRONG.GPU desc[UR10][R2.64], R5 ;  /* 0x000000050200798e */ /* 0x0013e4000d10e38a */
.L_x_2481:
[----:B------:R-:W-:Y:S05]  /*e510*/  BSYNC B0 ;  /* 0x0000000000007941 */ /* 0x000fea0003800000 */
.L_x_2477:
        /* <DEDUP_REMOVED lines=14> */
[----:B-123--:R-:W-:Y:S05]  /*e600*/  CALL.REL.NOINC `($__internal_25_$__cuda_sm20_rcp_rn_f32_slowpath) ;  /* 0x0000000400887944 */ /* 0x00efea0003c00000 */
[----:B------:R-:W-:Y:S05]  /*e610*/  BRA `(.L_x_2483) ;  /* 0x0000000000147947 */ /* 0x000fea0003800000 */
.L_x_2482:
[----:B------:R-:W0:Y:S01]  /*e620*/  MUFU.RCP R71, UR12 ;  /* 0x0000000c00477d08 */ /* 0x000e220008001000 */
[----:B------:R-:W-:-:S05]  /*e630*/  MOV R0, UR12 ;  /* 0x0000000c00007c02 */ /* 0x000fca0008000f00 */
[----:B0-----:R-:W-:-:S04]  /*e640*/  FFMA R0, R71, R0, -1 ;  /* 0xbf80000047007423 */ /* 0x001fc80000000000 */
[----:B------:R-:W-:-:S04]  /*e650*/  FADD.FTZ R0, -R0, -RZ ;  /* 0x800000ff00007221 */ /* 0x000fc80000010100 */
[----:B------:R-:W-:-:S07]  /*e660*/  FFMA R71, R71, R0, R71 ;  /* 0x0000000047477223 */ /* 0x000fce0000000047 */
.L_x_2483:
[----:B-1-3--:R-:W0:Y:S02]  /*e670*/  LDC.64 R2, c[0x0][0x240] ;  /* 0x00009000ff027b82 */ /* 0x00ae240000000a00 */
[----:B0-----:R-:W-:Y:S01]  /*e680*/  STG.E desc[UR10][R2.64], R71 ;  /* 0x0000004702007986 */ /* 0x001fe2000c10190a */
[----:B------:R-:W-:Y:S05]  /*e690*/  EXIT ;  /* 0x000000000000794d */ /* 0x000fea0003800000 */
.L_x_2480:
[----:B------:R-:W-:Y:S01]  /*e6a0*/  HFMA2.MMA R9, -RZ, RZ, 0, 1.847743988037109375e-06 ;  /* 0x0000001fff097435 */ /* 0x000fe200000001ff */
[----:B------:R-:W-:Y:S01]  /*e6b0*/  IMAD.MOV.U32 R7, RZ, RZ, 0x4 ;  /* 0x00000004ff077424 */ /* 0x000fe200078e00ff */
[----:B------:R-:W-:-:S09]  /*e6c0*/  MOV R4, 0xffffffff ;  /* 0xffffffff00047802 */ /* 0x000fd20000000f00 */
[----:B01----:R-:W-:Y:S05]  /*e6d0*/  WARPSYNC.COLLECTIVE R4, `(.L_x_2484) ;  /* 0x0000000004087348 */ /* 0x003fea0003c00000 */
[----:B-1----:R1:W2:Y:S02]  /*e6e0*/  SHFL.DOWN P0, R5, R0, R7, R9 ;  /* 0x0800000700057389 */ /* 0x0022a40000000009 */
[----:B012---:R-:W-:Y:S01]  /*e6f0*/  ENDCOLLECTIVE ;  /* 0x000000000000791b */ /* 0x007fe20003800000 */
.L_x_2484:
[----:B------:R-:W-:Y:S01]  /*e700*/  HFMA2.MMA R7, -RZ, RZ, 0, 1.1920928955078125e-07 ;  /* 0x00000002ff077435 */ /* 0x000fe200000001ff */
[----:B------:R-:W-:-:S05]  /*e710*/  IMAD.MOV.U32 R3, RZ, RZ, R5 ;  /* 0x000000ffff037224 */ /* 0x000fca00078e0005 */
[----:B------:R-:W-:-:S04]  /*e720*/  FMNMX R3, R3, R0, !PT ;  /* 0x0000000003037209 */ /* 0x000fc80007800000 */
[----:B------:R-:W-:-:S07]  /*e730*/  MOV R0, R3 ;  /* 0x0000000300007202 */ /* 0x000fce0000000f00 */
[----:B------:R-:W-:Y:S05]  /*e740*/  WARPSYNC.COLLECTIVE R4, `(.L_x_2485) ;  /* 0x0000000004087348 */ /* 0x000fea0003c00000 */
[----:B------:R0:W1:Y:S02]  /*e750*/  SHFL.DOWN P0, R5, R0, R7, R9 ;  /* 0x0800000700057389 */ /* 0x0000640000000009 */
[----:B01----:R-:W-:Y:S01]  /*e760*/  ENDCOLLECTIVE ;  /* 0x000000000000791b */ /* 0x003fe20003800000 */
.L_x_2485:
[----:B------:R-:W-:Y:S01]  /*e770*/  HFMA2.MMA R7, -RZ, RZ, 0, 5.9604644775390625e-08 ;  /* 0x00000001ff077435 */ /* 0x000fe200000001ff */
[----:B------:R-:W-:-:S05]  /*e780*/  IMAD.MOV.U32 R2, RZ, RZ, R5 ;  /* 0x000000ffff027224 */ /* 0x000fca00078e0005 */
[----:B------:R-:W-:-:S04]  /*e790*/  FMNMX R2, R3, R2, !PT ;  /* 0x0000000203027209 */ /* 0x000fc80007800000 */
[----:B------:R-:W-:-:S07]  /*e7a0*/  MOV R0, R2 ;  /* 0x0000000200007202 */ /* 0x000fce0000000f00 */
[----:B------:R-:W-:Y:S05]  /*e7b0*/  WARPSYNC.COLLECTIVE R4, `(.L_x_2486) ;  /* 0x0000000004087348 */ /* 0x000fea0003c00000 */
[----:B------:R0:W1:Y:S02]  /*e7c0*/  SHFL.DOWN P0, R5, R0, R7, R9 ;  /* 0x0800000700057389 */ /* 0x0000640000000009 */
[----:B01----:R-:W-:Y:S01]  /*e7d0*/  ENDCOLLECTIVE ;  /* 0x000000000000791b */ /* 0x003fe20003800000 */
.L_x_2486:
[----:B------:R-:W-:Y:S05]  /*e7e0*/  BRA `(.L_x_2487) ;  /* 0xfffffffc002c7947 */ /* 0x000fea000383ffff */
        .weak           $__internal_24_$__cuda_sm20_div_u64
        .type           $__internal_24_$__cuda_sm20_div_u64,@function
        .size           $__internal_24_$__cuda_sm20_div_u64,($__internal_25_$__cuda_sm20_rcp_rn_f32_slowpath - $__internal_24_$__cuda_sm20_div_u64)
$__internal_24_$__cuda_sm20_div_u64:
        /* <DEDUP_REMOVED lines=67> */
[----:B------:R-:W-:Y:S06]  /*ec20*/  RET.REL.NODEC R4 `(_ZN18transformer_engine6detail43dgated_act_cast_transpose_kernel_notalignedILi2ELi4Ef6__half13__nv_fp8_e5m2NS_5EmptyEXadL_ZNS_6dqgeluIffEET_T0_RKS4_EEXadL_ZNS_5qgeluIffEES6_S7_S9_EEEEvPKT2_SD_PT3_SF_PKT1_PSG_SJ_mmm) ;  /* 0xffffff1004f47950 */ /* 0x000fec0003c3ffff */
        .weak           $__internal_25_$__cuda_sm20_rcp_rn_f32_slowpath
        .type           $__internal_25_$__cuda_sm20_rcp_rn_f32_slowpath,@function
        .size           $__internal_25_$__cuda_sm20_rcp_rn_f32_slowpath,(.L_x_34510 - $__internal_25_$__cuda_sm20_rcp_rn_f32_slowpath)
$__internal_25_$__cuda_sm20_rcp_rn_f32_slowpath:
        /* <DEDUP_REMOVED lines=15> */
.L_x_2489:
        /* <DEDUP_REMOVED lines=33> */
.L_x_2491:
[----:B------:R0:W1:Y:S02]  /*ef30*/  MUFU.RCP R71, R0 ;  /* 0x0000000000477308 */ /* 0x0000640000001000 */
.L_x_2490:
[----:B------:R-:W-:Y:S05]  /*ef40*/  BSYNC B0 ;  /* 0x0000000000007941 */ /* 0x000fea0003800000 */
.L_x_2488:
[----:B------:R-:W-:-:S04]  /*ef50*/  MOV R65, 0x0 ;  /* 0x0000000000417802 */ /* 0x000fc80000000f00 */
[----:B01----:R-:W-:Y:S05]  /*ef60*/  RET.REL.NODEC R64 `(_ZN18transformer_engine6detail43dgated_act_cast_transpose_kernel_notalignedILi2ELi4Ef6__half13__nv_fp8_e5m2NS_5EmptyEXadL_ZNS_6dqgeluIffEET_T0_RKS4_EEXadL_ZNS_5qgeluIffEES6_S7_S9_EEEEvPKT2_SD_PT3_SF_PKT1_PSG_SJ_mmm) ;  /* 0xffffff1040247950 */ /* 0x003fea0003c3ffff */
.L_x_2492:
        /* <DEDUP_REMOVED lines=9> */
.L_x_34510:


//--------------------- .text._ZN18transformer_engine6detail32dgated_act_cast_transpose_kernelILi2ELi4Ef6__half13__nv_fp8_e5m2NS_5EmptyEXadL_ZNS_6dqgeluIffEET_T0_RKS4_EEXadL_ZNS_5qgeluIffEES6_S7_S9_EEEEvPKT2_SD_PT3_SF_PKT1_PSG_SJ_mmm --------------------------
	.section	.text._ZN18transformer_engine6detail32dgated_act_cast_transpose_kernelILi2ELi4Ef6__half13__nv_fp8_e5m2NS_5EmptyEXadL_ZNS_6dqgeluIffEET_T0_RKS4_EEXadL_ZNS_5qgeluIffEES6_S7_S9_EEEEvPKT2_SD_PT3_SF_PKT1_PSG_SJ_mmm,"ax",@progbits
	.align	128
        .global         _ZN18transformer_engine6detail32dgated_act_cast_transpose_kernelILi2ELi4Ef6__half13__nv_fp8_e5m2NS_5EmptyEXadL_ZNS_6dqgeluIffEET_T0_RKS4_EEXadL_ZNS_5qgeluIffEES6_S7_S9_EEEEvPKT2_SD_PT3_SF_PKT1_PSG_SJ_mmm
        .type           _ZN18transformer_engine6detail32dgated_act_cast_transpose_kernelILi2ELi4Ef6__half13__nv_fp8_e5m2NS_5EmptyEXadL_ZNS_6dqgeluIffEET_T0_RKS4_EEXadL_ZNS_5qgeluIffEES6_S7_S9_EEEEvPKT2_SD_PT3_SF_PKT1_PSG_SJ_mmm,@function
        .size           _ZN18transformer_engine6detail32dgated_act_cast_transpose_kernelILi2ELi4Ef6__half13__nv_fp8_e5m2NS_5EmptyEXadL_ZNS_6dqgeluIffEET_T0_RKS4_EEXadL_ZNS_5qgeluIffEES6_S7_S9_EEEEvPKT2_SD_PT3_SF_PKT1_PSG_SJ_mmm,(.L_x_34512 - _ZN18transformer_engine6detail32dgated_act_cast_transpose_kernelILi2ELi4Ef6__half13__nv_fp8_e5m2NS_5EmptyEXadL_ZNS_6dqgeluIffEET_T0_RKS4_EEXadL_ZNS_5qgeluIffEES6_S7_S9_EEEEvPKT2_SD_PT3_SF_PKT1_PSG_SJ_mmm)
        .other          _ZN18transformer_engine6detail32dgated_act_cast_transpose_kernelILi2ELi4Ef6__half13__nv_fp8_e5m2NS_5EmptyEXadL_ZNS_6dqgeluIffEET_T0_RKS4_EEXadL_ZNS_5qgeluIffEES6_S7_S9_EEEEvPKT2_SD_PT3_SF_PKT1_PSG_SJ_mmm,@"STO_CUDA_ENTRY STV_DEFAULT"
_ZN18transformer_engine6detail32dgated_act_cast_transpose_kernelILi2ELi4Ef6__half13__nv_fp8_e5m2NS_5EmptyEXadL_ZNS_6dqgeluIffEET_T0_RKS4_EEXadL_ZNS_5qgeluIffEES6_S7_S9_EEEEvPKT2_SD_PT3_SF_PKT1_PSG_SJ_mmm:
.text._ZN18transformer_engine6detail32dgated_act_cast_transpose_kernelILi2ELi4Ef6__half13__nv_fp8_e5m2NS_5EmptyEXadL_ZNS_6dqgeluIffEET_T0_RKS4_EEXadL_ZNS_5qgeluIffEES6_S7_S9_EEEEvPKT2_SD_PT3_SF_PKT1_PSG_SJ_mmm:
        /* <DEDUP_REMOVED lines=18> */
[----:B------:R-:W-:Y:S05]  /*0120*/  CALL.REL.NOINC `($__internal_26_$__cuda_sm20_div_u64) ;  /* 0x000000bc00247944 */ /* 0x000fea0003c00000 */
        /* <DEDUP_REMOVED lines=8> */
.L_x_2493:
        /* <DEDUP_REMOVED lines=22> */
.L_x_2494:
        /* <DEDUP_REMOVED lines=172> */
[----:B-----5:R-:W-:Y:S05]  /*0dd0*/  CALL.REL.NOINC `($__internal_27_$__cuda_sm20_rcp_rn_f32_slowpath) ;  /* 0x000000b400087944 */ /* 0x020fea0003c00000 */
[----:B------:R-:W-:Y:S05]  /*0de0*/  BRA `(.L_x_2497) ;  /* 0x0000000000107947 */ /* 0x000fea0003800000 */
.L_x_2496:
[----:B------:R-:W0:Y:S02]  /*0df0*/  MUFU.RCP R0, R41 ;  /* 0x0000002900007308 */ /* 0x000e240000001000 */
[----:B0-----:R-:W-:-:S04]  /*0e00*/  FFMA R29, R41, R0, -1 ;  /* 0xbf800000291d7423 */ /* 0x001fc80000000000 */
[----:B------:R-:W-:-:S04]  /*0e10*/  FADD.FTZ R29, -R29, -RZ ;  /* 0x800000ff1d1d7221 */ /* 0x000fc80000010100 */
[----:B------:R-:W-:-:S07]  /*0e20*/  FFMA R0, R0, R29, R0 ;  /* 0x0000001d00007223 */ /* 0x000fce0000000000 */
.L_x_2497:
[----:B------:R-:W-:Y:S05]  /*0e30*/  BSYNC B1 ;  /* 0x0000000000017941 */ /* 0x000fea0003800000 */
.L_x_2495:
        /* <DEDUP_REMOVED lines=26> */
[----:B------:R-:W-:Y:S05]  /*0fe0*/  CALL.REL.NOINC `($__internal_27_$__cuda_sm20_rcp_rn_f32_slowpath) ;  /* 0x000000b000847944 */ /* 0x000fea0003c00000 */
[----:B------:R-:W-:Y:S05]  /*0ff0*/  BRA `(.L_x_2500) ;  /* 0x0000000000107947 */ /* 0x000fea0003800000 */
.L_x_2499:
[----:B------:R-:W0:Y:S02]  /*1000*/  MUFU.RCP R0, R35 ;  /* 0x0000002300007308 */ /* 0x000e240000001000 */
[----:B0-----:R-:W-:-:S04]  /*1010*/  FFMA R29, R35, R0, -1 ;  /* 0xbf800000231d7423 */ /* 0x001fc80000000000 */
[----:B------:R-:W-:-:S04]  /*1020*/  FADD.FTZ R29, -R29, -RZ ;  /* 0x800000ff1d1d7221 */ /* 0x000fc80000010100 */
[----:B------:R-:W-:-:S07]  /*1030*/  FFMA R0, R0, R29, R0 ;  /* 0x0000001d00007223 */ /* 0x000fce0000000000 */
.L_x_2500:
[----:B------:R-:W-:Y:S05]  /*1040*/  BSYNC B1 ;  /* 0x0000000000017941 */ /* 0x000fea0003800000 */
.L_x_2498:
        /* <DEDUP_REMOVED lines=22> */
[----:B------:R-:W-:Y:S05]  /*11b0*/  CALL.REL.NOINC `($__internal_27_$__cuda_sm20_rcp_rn_f32_slowpath) ;  /* 0x000000b000107944 */ /* 0x000fea0003c00000 */
[----:B------:R-:W-:Y:S05]  /*11c0*/  BRA `(.L_x_2503) ;  /* 0x0000000000107947 */ /* 0x000fea0003800000 */
.L_x_2502:
[----:B------:R-:W0:Y:S02]  /*11d0*/  MUFU.RCP R0, R35 ;  /* 0x0000002300007308 */ /* 0x000e240000001000 */
[----:B0-----:R-:W-:-:S04]  /*11e0*/  FFMA R29, R35, R0, -1 ;  /* 0xbf800000231d7423 */ /* 0x001fc80000000000 */
[----:B------:R-:W-:-:S04]  /*11f0*/  FADD.FTZ R29, -R29, -RZ ;  /* 0x800000ff1d1d7221 */ /* 0x000fc80000010100 */
[----:B------:R-:W-:-:S07]  /*1200*/  FFMA R0, R0, R29, R0 ;  /* 0x0000001d00007223 */ /* 0x000fce0000000000 */
.L_x_2503:
[----:B------:R-:W-:Y:S05]  /*1210*/  BSYNC B1 ;  /* 0x0000000000017941 */ /* 0x000fea0003800000 */
.L_x_2501:
        /* <DEDUP_REMOVED lines=26> */
[----:B------:R-:W-:Y:S05]  /*13c0*/  CALL.REL.NOINC `($__internal_27_$__cuda_sm20_rcp_rn_f32_slowpath) ;  /* 0x000000ac008c7944 */ /* 0x000fea0003c00000 */
[----:B------:R-:W-:Y:S05]  /*13d0*/  BRA `(.L_x_2506) ;  /* 0x0000000000107947 */ /* 0x000fea0003800000 */
.L_x_2505:
[----:B------:R-:W0:Y:S02]  /*13e0*/  MUFU.RCP R0, R35 ;  /* 0x0000002300007308 */ /* 0x000e240000001000 */
[----:B0-----:R-:W-:-:S04]  /*13f0*/  FFMA R29, R35, R0, -1 ;  /* 0xbf800000231d7423 */ /* 0x001fc80000000000 */
[----:B------:R-:W-:-:S04]  /*1400*/  FADD.FTZ R29, -R29, -RZ ;  /* 0x800000ff1d1d7221 */ /* 0x000fc80000010100 */
[----:B------:R-:W-:-:S07]  /*1410*/  FFMA R0, R0, R29, R0 ;  /* 0x0000001d00007223 */ /* 0x000fce0000000000 */
.L_x_2506:
[----:B------:R-:W-:Y:S05]  /*1420*/  BSYNC B1 ;  /* 0x0000000000017941 */ /* 0x000fea0003800000 */
.L_x_2504:
        /* <DEDUP_REMOVED lines=22> */
[----:B------:R-:W-:Y:S05]  /*1590*/  CALL.REL.NOINC `($__internal_27_$__cuda_sm20_rcp_rn_f32_slowpath) ;  /* 0x000000ac00187944 */ /* 0x000fea0003c00000 */
[----:B------:R-:W-:Y:S05]  /*15a0*/  BRA `(.L_x_2509) ;  /* 0x0000000000107947 */ /* 0x000fea0003800000 */
.L_x_2508:
[----:B------:R-:W0:Y:S02]  /*15b0*/  MUFU.RCP R0, R35 ;  /* 0x0000002300007308 */ /* 0x000e240000001000 */
[----:B0-----:R-:W-:-:S04]  /*15c0*/  FFMA R22, R35, R0, -1 ;  /* 0xbf80000023167423 */ /* 0x001fc80000000000 */
[----:B------:R-:W-:-:S04]  /*15d0*/  FADD.FTZ R29, -R22, -RZ ;  /* 0x800000ff161d7221 */ /* 0x000fc80000010100 */
[----:B------:R-:W-:-:S07]  /*15e0*/  FFMA R0, R0, R29, R0 ;  /* 0x0000001d00007223 */ /* 0x000fce0000000000 */
.L_x_2509:
[----:B------:R-:W-:Y:S05]  /*15f0*/  BSYNC B1 ;  /* 0x0000000000017941 */ /* 0x000fea0003800000 */
.L_x_2507:
        /* <DEDUP_REMOVED lines=28> */
.L_x_2511:
[----:B------:R-:W0:Y:S02]  /*17c0*/  MUFU.RCP R0, R37 ;  /* 0x0000002500007308 */ /* 0x000e240000001000 */
[----:B0-----:R-:W-:-:S04]  /*17d0*/  FFMA R29, R37, R0, -1 ;  /* 0xbf800000251d7423 */ /* 0x001fc80000000000 */
[----:B------:R-:W-:-:S04]  /*17e0*/  FADD.FTZ R29, -R29, -RZ ;  /* 0x800000ff1d1d7221 */ /* 0x000fc80000010100 */
[----:B------:R-:W-:-:S07]  /*17f0*/  FFMA R0, R0, R29, R0 ;  /* 0x0000001d00007223 */ /* 0x000fce0000000000 */
.L_x_2512:
[----:B------:R-:W-:Y:S05]  /*1800*/  BSYNC B1 ;  /* 0x0000000000017941 */ /* 0x000fea0003800000 */
.L_x_2510:
        /* <DEDUP_REMOVED lines=22> */
[----:B------:R-:W-:Y:S05]  /*1970*/  CALL.REL.NOINC `($__internal_27_$__cuda_sm20_rcp_rn_f32_slowpath) ;  /* 0x000000a800207944 */ /* 0x000fea0003c00000 */
[----:B------:R-:W-:Y:S05]  /*1980*/  BRA `(.L_x_2515) ;  /* 0x0000000000107947 */ /* 0x000fea0003800000 */
.L_x_2514:
[----:B------:R-:W0:Y:S02]  /*1990*/  MUFU.RCP R0, R35 ;  /* 0x0000002300007308 */ /* 0x000e240000001000 */
[----:B0-----:R-:W-:-:S04]  /*19a0*/  FFMA R29, R35, R0, -1 ;  /* 0xbf800000231d7423 */ /* 0x001fc80000000000 */
[----:B------:R-:W-:-:S04]  /*19b0*/  FADD.FTZ R29, -R29, -RZ ;  /* 0x800000ff1d1d7221 */ /* 0x000fc80000010100 */
[----:B------:R-:W-:-:S07]  /*19c0*/  FFMA R0, R0, R29, R0 ;  /* 0x0000001d00007223 */ /* 0x000fce0000000000 */
.L_x_2515:
[----:B------:R-:W-:Y:S05]  /*19d0*/  BSYNC B1 ;  /* 0x0000000000017941 */ /* 0x000fea0003800000 */
.L_x_2513:
        /* <DEDUP_REMOVED lines=28> */
.L_x_2517:
[----:B------:R-:W0:Y:S02]  /*1ba0*/  MUFU.RCP R0, R35 ;  /* 0x0000002300007308 */ /* 0x000e240000001000 */
[----:B0-----:R-:W-:-:S04]  /*1bb0*/  FFMA R29, R35, R0, -1 ;  /* 0xbf800000231d7423 */ /* 0x001fc80000000000 */
[----:B------:R-:W-:-:S04]  /*1bc0*/  FADD.FTZ R29, -R29, -RZ ;  /* 0x800000ff1d1d7221 */ /* 0x000fc80000010100 */
[----:B------:R-:W-:-:S07]  /*1bd0*/  FFMA R0, R0, R29, R0 ;  /* 0x0000001d00007223 */ /* 0x000fce0000000000 */
.L_x_2518:
[----:B------:R-:W-:Y:S05]  /*1be0*/  BSYNC B1 ;  /* 0x0000000000017941 */ /* 0x000fea0003800000 */
.L_x_2516:
        /* <DEDUP_REMOVED lines=22> */
[----:B------:R-:W-:Y:S05]  /*1d50*/  CALL.REL.NOINC `($__internal_27_$__cuda_sm20_rcp_rn_f32_slowpath) ;  /* 0x000000a400287944 */ /* 0x000fea0003c00000 */
[----:B------:R-:W-:Y:S05]  /*1d60*/  BRA `(.L_x_2521) ;  /* 0x0000000000107947 */ /* 0x000fea0003800000 */
.L_x_2520:
[----:B------:R-:W0:Y:S02]  /*1d70*/  MUFU.RCP R0, R35 ;  /* 0x0000002300007308 */ /* 0x000e240000001000 */
[----:B0-----:R-:W-:-:S04]  /*1d80*/  FFMA R21, R35, R0, -1 ;  /* 0xbf80000023157423 */ /* 0x001fc80000000000 */
[----:B------:R-:W-:-:S04]  /*1d90*/  FADD.FTZ R21, -R21, -RZ ;  /* 0x800000ff15157221 */ /* 0x000fc80000010100 */
[----:B------:R-:W-:-:S07]  /*1da0*/  FFMA R0, R0, R21, R0 ;  /* 0x0000001500007223 */ /* 0x000fce0000000000 */
.L_x_2521:
[----:B------:R-:W-:Y:S05]  /*1db0*/  BSYNC B1 ;  /* 0x0000000000017941 */ /* 0x000fea0003800000 */
.L_x_2519:
        /* <DEDUP_REMOVED lines=26> */
[----:B------:R-:W-:Y:S05]  /*1f60*/  CALL.REL.NOINC `($__internal_27_$__cuda_sm20_rcp_rn_f32_slowpath) ;  /* 0x000000a000a47944 */ /* 0x000fea0003c00000 */
[----:B------:R-:W-:Y:S05]  /*1f70*/  BRA `(.L_x_2524) ;  /* 0x0000000000107947 */ /* 0x000fea0003800000 */
.L_x_2523:
[----:B------:R-:W0:Y:S02]  /*1f80*/  MUFU.RCP R0, R37 ;  /* 0x0000002500007308 */ /* 0x000e240000001000 */
[----:B0-----:R-:W-:-:S04]  /*1f90*/  FFMA R29, R37, R0, -1 ;  /* 0xbf800000251d7423 */ /* 0x001fc80000000000 */
[----:B------:R-:W-:-:S04]  /*1fa0*/  FADD.FTZ R29, -R29, -RZ ;  /* 0x800000ff1d1d7221 */ /* 0x000fc80000010100 */
[----:B------:R-:W-:-:S07]  /*1fb0*/  FFMA R0, R0, R29, R0 ;  /* 0x0000001d00007223 */ /* 0x000fce0000000000 */
.L_x_2524:
[----:B------:R-:W-:Y:S05]  /*1fc0*/  BSYNC B1 ;  /* 0x0000000000017941 */ /* 0x000fea0003800000 */
.L_x_2522:
        /* <DEDUP_REMOVED lines=24> */
.L_x_2526:
[----:B------:R-:W0:Y:S02]  /*2150*/  MUFU.RCP R0, R35 ;  /* 0x0000002300007308 */ /* 0x000e240000001000 */
[----:B0-----:R-:W-:-:S04]  /*2160*/  FFMA R29, R35, R0, -1 ;  /* 0xbf800000231d7423 */ /* 0x001fc80000000000 */
[----:B------:R-:W-:-:S04]  /*2170*/  FADD.FTZ R29, -R29, -RZ ;  /* 0x800000ff1d1d7221 */ /* 0x000fc80000010100 */
[----:B------:R-:W-:-:S07]  /*2180*/  FFMA R0, R0, R29, R0 ;  /* 0x0000001d00007223 */ /* 0x000fce0000000000 */
.L_x_2527:
[----:B------:R-:W-:Y:S05]  /*2190*/  BSYNC B1 ;  /* 0x0000000000017941 */ /* 0x000fea0003800000 */
.L_x_2525:
        /* <DEDUP_REMOVED lines=28> */
.L_x_2529:
[----:B------:R-:W0:Y:S02]  /*2360*/  MUFU.RCP R0, R35 ;  /* 0x0000002300007308 */ /* 0x000e240000001000 */
[----:B0-----:R-:W-:-:S04]  /*2370*/  FFMA R29, R35, R0, -1 ;  /* 0xbf800000231d7423 */ /* 0x001fc80000000000 */
[----:B------:R-:W-:-:S04]  /*2380*/  FADD.FTZ R29, -R29, -RZ ;  /* 0x800000ff1d1d7221 */ /* 0x000fc80000010100 */
[----:B------:R-:W-:-:S07]  /*2390*/  FFMA R0, R0, R29, R0 ;  /* 0x0000001d00007223 */ /* 0x000fce0000000000 */
.L_x_2530:
[----:B------:R-:W-:Y:S05]  /*23a0*/  BSYNC B1 ;  /* 0x0000000000017941 */ /* 0x000fea0003800000 */
.L_x_2528:
        /* <DEDUP_REMOVED lines=24> */
.L_x_2532:
[----:B------:R-:W0:Y:S02]  /*2530*/  MUFU.RCP R0, R35 ;  /* 0x0000002300007308 */ /* 0x000e240000001000 */
[----:B0-----:R-:W-:-:S04]  /*2540*/  FFMA R20, R35, R0, -1 ;  /* 0xbf80000023147423 */ /* 0x001fc80000000000 */
[----:B------:R-:W-:-:S04]  /*2550*/  FADD.FTZ R29, -R20, -RZ ;  /* 0x800000ff141d7221 */ /* 0x000fc80000010100 */
[----:B------:R-:W-:-:S07]  /*2560*/  FFMA R0, R0, R29, R0 ;  /* 0x0000001d00007223 */ /* 0x000fce0000000000 */
.L_x_2533:
[----:B------:R-:W-:Y:S05]  /*2570*/  BSYNC B1 ;  /* 0x0000000000017941 */ /* 0x000fea0003800000 */
.L_x_2531:
        /* <DEDUP_REMOVED lines=28> */
.L_x_2535:
[----:B------:R-:W0:Y:S02]  /*2740*/  MUFU.RCP R0, R35 ;  /* 0x0000002300007308 */ /* 0x000e240000001000 */
[----:B0-----:R-:W-:-:S04]  /*2750*/  FFMA R29, R35, R0, -1 ;  /* 0xbf800000231d7423 */ /* 0x001fc80000000000 */
[----:B------:R-:W-:-:S04]  /*2760*/  FADD.FTZ R29, -R29, -RZ ;  /* 0x800000ff1d1d7221 */ /* 0x000fc80000010100 */
[----:B------:R-:W-:-:S07]  /*2770*/  FFMA R0, R0, R29, R0 ;  /* 0x0000001d00007223 */ /* 0x000fce0000000000 */
.L_x_2536:
[----:B------:R-:W-:Y:S05]  /*2780*/  BSYNC B1 ;  /* 0x0000000000017941 */ /* 0x000fea0003800000 */
.L_x_2534:
        /* <DEDUP_REMOVED lines=24> */
.L_x_2538:
[----:B------:R-:W0:Y:S02]  /*2910*/  MUFU.RCP R0, R35 ;  /* 0x0000002300007308 */ /* 0x000e240000001000 */
[----:B0-----:R-:W-:-:S04]  /*2920*/  FFMA R29, R35, R0, -1 ;  /* 0xbf800000231d7423 */ /* 0x001fc80000000000 */
[----:B------:R-:W-:-:S04]  /*2930*/  FADD.FTZ R29, -R29, -RZ ;  /* 0x800000ff1d1d7221 */ /* 0x000fc80000010100 */
[----:B------:R-:W-:-:S07]  /*2940*/  FFMA R0, R0, R29, R0 ;  /* 0x0000001d00007223 */ /* 0x000fce0000000000 */
.L_x_2539:
[----:B------:R-:W-:Y:S05]  /*2950*/  BSYNC B1 ;  /* 0x0000000000017941 */ /* 0x000fea0003800000 */
.L_x_2537:
        /* <DEDUP_REMOVED lines=27> */
[----:B------:R-:W-:Y:S01]  /*2b10*/  MOV R45, R0 ;  /* 0x00000000002d7202 */ /* 0x000fe20000000f00 */
[----:B------:R-:W-:Y:S06]  /*2b20*/  BRA `(.L_x_2542) ;  /* 0x0000000000107947 */ /* 0x000fec0003800000 */
.L_x_2541:
[----:B------:R-:W0:Y:S02]  /*2b30*/  MUFU.RCP R45, R54 ;  /* 0x00000036002d7308 */ /* 0x000e240000001000 */
[----:B0-----:R-:W-:-:S04]  /*2b40*/  FFMA R0, R54, R45, -1 ;  /* 0xbf80000036007423 */ /* 0x001fc8000000002d */
[----:B------:R-:W-:-:S04]  /*2b50*/  FADD.FTZ R0, -R0, -RZ ;  /* 0x800000ff00007221 */ /* 0x000fc80000010100 */
[----:B------:R-:W-:-:S07]  /*2b60*/  FFMA R45, R45, R0, R45 ;  /* 0x000000002d2d7223 */ /* 0x000fce000000002d */
.L_x_2542:
[----:B------:R-:W-:Y:S05]  /*2b70*/  BSYNC B1 ;  /* 0x0000000000017941 */ /* 0x000fea0003800000 */
.L_x_2540:
        /* <DEDUP_REMOVED lines=9> */
[----:B------:R-:W-:Y:S01]  /*2c10*/  F2FP.SATFINITE.E5M2.F32.PACK_AB_MERGE_C R41, RZ, R41, RZ ;  /* 0x00000029ff29723e */ /* 0x000fe200048060ff */
[----:B------:R-:W-:Y:S01]  /*2c20*/  FMUL R0, R47, UR6 ;  /* 0x000000062f007c20 */ /* 0x000fe20008400000 */
[----:B------:R-:W-:Y:S01]  /*2c30*/  IADD3 R34, P0, R44, R17, RZ ;  /* 0x000000112c227210 */ /* 0x000fe20007f1e0ff */
[----:B------:R-:W-:Y:S01]  /*2c40*/  FMUL R29, R48, UR6 ;  /* 0x00000006301d7c20 */ /* 0x000fe20008400000 */
[----:B------:R-:W-:Y:S01]  /*2c50*/  F2FP.SATFINITE.E5M2.F32.PACK_AB_MERGE_C R39, RZ, R39, RZ ;  /* 0x00000027ff27723e */ /* 0x000fe200048060ff */
[----:B------:R-:W-:Y:S01]  /*2c60*/  FMUL R60, R49, UR6 ;  /* 0x00000006313c7c20 */ /* 0x000fe20008400000 */
[----:B------:R-:W-:Y:S01]  /*2c70*/  IADD3.X R35, R27, R18, RZ, P0, !PT ;  /* 0x000000121b237210 */ /* 0x000fe200007fe4ff */
[----:B------:R-:W-:Y:S01]  /*2c80*/  FMUL R28, R28, R45 ;  /* 0x0000002d1c1c7220 */ /* 0x000fe20000400000 */
[----:B------:R-:W-:Y:S01]  /*2c90*/  PRMT R43, R39, 0x7604, R41 ;  /* 0x00007604272b7816 */ /* 0x000fe20000000029 */
[----:B------:R-:W-:Y:S01]  /*2ca0*/  FMUL R45, R51, UR6 ;  /* 0x00000006332d7c20 */ /* 0x000fe20008400000 */
[----:B------:R-:W-:Y:S01]  /*2cb0*/  F2FP.SATFINITE.E5M2.F32.PACK_AB_MERGE_C R59, RZ, R59, RZ ;  /* 0x0000003bff3b723e */ /* 0x000fe200048060ff */
[----:B------:R-:W-:Y:S01]  /*2cc0*/  UIMAD UR14, UR5, 0x5, URZ ;  /* 0x00000005050e78a4 */ /* 0x000fe2000f8e023f */
[----:B------:R-:W-:Y:S01]  /*2cd0*/  IADD3 R36, P0, R34, UR12, RZ ;  /* 0x0000000c22247c10 */ /* 0x000fe2000ff1e0ff */
[----:B------:R0:W-:Y:S01]  /*2ce0*/  STG.E.U16 desc[UR8][R34.64], R43 ;  /* 0x0000002b22007986 */ /* 0x0001e2000c101508 */
[----:B------:R-:W-:-:S02]  /*2cf0*/  F2FP.SATFINITE.E5M2.F32.PACK_AB_MERGE_C R54, RZ, R54, RZ ;  /* 0x00000036ff36723e */ /* 0x000fc400048060ff */
[----:B------:R-:W-:Y:S02]  /*2d00*/  IADD3.X R37, R35, UR13, RZ, P0, !PT ;  /* 0x0000000d23257c10 */ /* 0x000fe400087fe4ff */
[----:B------:R-:W-:Y:S02]  /*2d10*/  PRMT R61, R54, 0x7604, R59 ;  /* 0x00007604363d7816 */ /* 0x000fe4000000003b */
[----:B------:R-:W-:Y:S02]  /*2d20*/  F2FP.SATFINITE.E5M2.F32.PACK_AB_MERGE_C R0, RZ, R0, RZ ;  /* 0x00000000ff00723e */ /* 0x000fe400048060ff */
[----:B------:R-:W-:Y:S01]  /*2d30*/  F2FP.SATFINITE.E5M2.F32.PACK_AB_MERGE_C R29, RZ, R29, RZ ;  /* 0x0000001dff1d723e */ /* 0x000fe200048060ff */
        /* <DEDUP_REMOVED lines=15> */
[----:B------:R-:W-:Y:S02]  /*2e30*/  F2FP.SATFINITE.E5M2.F32.PACK_AB_MERGE_C R46, RZ, R46, RZ ;  /* 0x0000002eff2e723e */ /* 0x000fe400048060ff */
[----:B------:R-:W-:Y:S02]  /*2e40*/  PRMT R59, R56, 0x7604, R41 ;  /* 0x00007604383b7816 */ /* 0x000fe40000000029 */
[----:B-1----:R-:W-:Y:S02]  /*2e50*/  F2FP.SATFINITE.E5M2.F32.PACK_AB_MERGE_C R34, RZ, R60, RZ ;  /* 0x0000003cff22723e */ /* 0x002fe400048060ff */
[----:B------:R-:W-:Y:S02]  /*2e60*/  F2FP.SATFINITE.E5M2.F32.PACK_AB_MERGE_C R35, RZ, R61, RZ ;  /* 0x0000003dff23723e */ /* 0x000fe400048060ff */
        /* <DEDUP_REMOVED lines=9> */
[----:B------:R-:W-:Y:S01]  /*2f00*/  F2FP.SATFINITE.E5M2.F32.PACK_AB_MERGE_C R47, RZ, R47, RZ ;  /* 0x0000002fff2f723e */ /* 0x000fe200048060ff */
[----:B-1----:R-:W-:Y:S01]  /*2f10*/  FMUL R36, R19, R28 ;  /* 0x0000001c13247220 */ /* 0x002fe20000400000 */
[----:B------:R-:W-:Y:S01]  /*2f20*/  FMUL R28, R52, UR6 ;  /* 0x00000006341c7c20 */ /* 0x000fe20008400000 */
[----:B0-----:R-:W-:Y:S02]  /*2f30*/  IADD3 R19, P0, R17, R42, RZ ;  /* 0x0000002a11137210 */ /* 0x001fe40007f1e0ff */
[----:B------:R-:W-:Y:S02]  /*2f40*/  FMUL R39, R36, UR6 ;  /* 0x0000000624277c20 */ /* 0x000fe40008400000 */
[----:B------:R-:W-:Y:S02]  /*2f50*/  F2FP.SATFINITE.E5M2.F32.PACK_AB_MERGE_C R37, RZ, R28, RZ ;  /* 0x0000001cff25723e */ /* 0x000fe400048060ff */
[----:B------:R-:W-:Y:S02]  /*2f60*/  IADD3.X R28, R18, R43, RZ, P0, !PT ;  /* 0x0000002b121c7210 */ /* 0x000fe400007fe4ff */
[----:B------:R-:W-:-:S02]  /*2f70*/  IADD3 R44, P0, R19, R44, RZ ;  /* 0x0000002c132c7210 */ /* 0x000fc40007f1e0ff */
[----:B------:R-:W-:Y:S02]  /*2f80*/  F2FP.SATFINITE.E5M2.F32.PACK_AB_MERGE_C R43, RZ, R45, RZ ;  /* 0x0000002dff2b723e */ /* 0x000fe400048060ff */
[----:B------:R-:W-:Y:S01]  /*2f90*/  IADD3.X R45, R28, R27, RZ, P0, !PT ;  /* 0x0000001b1c2d7210 */ /* 0x000fe200007fe4ff */
[----:B------:R-:W-:Y:S01]  /*2fa0*/  FMUL R27, R22, UR6 ;  /* 0x00000006161b7c20 */ /* 0x000fe20008400000 */
[----:B------:R-:W-:Y:S02]  /*2fb0*/  PRMT R61, R43, 0x7604, R37 ;  /* 0x000076042b3d7816 */ /* 0x000fe40000000025 */
[----:B------:R-:W-:Y:S02]  /*2fc0*/  LOP3.LUT R37, R37, 0xff, RZ, 0xc0, !PT ;  /* 0x000000ff25257812 */ /* 0x000fe400078ec0ff */
[----:B------:R-:W-:Y:S01]  /*2fd0*/  F2FP.SATFINITE.E5M2.F32.PACK_AB_MERGE_C R55, RZ, R27, RZ ;  /* 0x0000001bff37723e */ /* 0x000fe200048060ff */
        /* <DEDUP_REMOVED lines=15> */
[----:B------:R-:W-:Y:S01]  /*30d0*/  F2FP.SATFINITE.E5M2.F32.PACK_AB_MERGE_C R37, RZ, R26, RZ ;  /* 0x0000001aff25723e */ /* 0x000fe200048060ff */
[----:B------:R-:W-:Y:S01]  /*30e0*/  VIADD R26, R70, 0x1e ;  /* 0x0000001e461a7836 */ /* 0x000fe20000000000 */
[----:B------:R-:W-:-:S02]  /*30f0*/  F2FP.SATFINITE.E5M2.F32.PACK_AB_MERGE_C R46, RZ, R46, RZ ;  /* 0x0000002eff2e723e */ /* 0x000fc400048060ff */
[----:B------:R-:W-:Y:S02]  /*3100*/  IADD3.X R45, R45, UR10, RZ, P0, !PT ;  /* 0x0000000a2d2d7c10 */ /* 0x000fe400087fe4ff */
[----:B------:R-:W-:Y:S02]  /*3110*/  LOP3.LUT R26, R26, 0x1f, RZ, 0xc0, !PT ;  /* 0x0000001f1a1a7812 */ /* 0x000fe400078ec0ff */
[----:B------:R-:W-:Y:S02]  /*3120*/  IADD3.X R25, R25, UR10, RZ, P1, !PT ;  /* 0x0000000a19197c10 */ /* 0x000fe40008ffe4ff */
[----:B0-----:R-:W-:Y:S02]  /*3130*/  PRMT R61, R46, 0x7604, R37 ;  /* 0x000076042e3d7816 */ /* 0x001fe40000000025 */
[----:B------:R-:W-:Y:S02]  /*3140*/  FMNMX R43, |R50|, R43, !PT ;  /* 0x0000002b322b7209 */ /* 0x000fe40007800200 */
[----:B------:R-:W-:Y:S01]  /*3150*/  F2FP.SATFINITE.E5M2.F32.PACK_AB_MERGE_C R48, RZ, R39, RZ ;  /* 0x00000027ff30723e */ /* 0x000fe200048060ff */
        /* <DEDUP_REMOVED lines=104> */
[----:B-----5:R-:W-:Y:S05]  /*37e0*/  CALL.REL.NOINC `($__internal_27_$__cuda_sm20_rcp_rn_f32_slowpath) ;  /* 0x0000008800847944 */ /* 0x020fea0003c00000 */
[----:B------:R-:W-:Y:S01]  /*37f0*/  IMAD.MOV.U32 R29, RZ, RZ, R0 ;  /* 0x000000ffff1d7224 */ /* 0x000fe200078e0000 */
[----:B------:R-:W-:Y:S06]  /*3800*/  BRA `(.L_x_2545) ;  /* 0x0000000000107947 */ /* 0x000fec0003800000 */
.L_x_2544:
[----:B------:R-:W0:Y:S02]  /*3810*/  MUFU.RCP R29, R0 ;  /* 0x00000000001d7308 */ /* 0x000e240000001000 */
[----:B0-----:R-:W-:-:S04]  /*3820*/  FFMA R20, R0, R29, -1 ;  /* 0xbf80000000147423 */ /* 0x001fc8000000001d */
[----:B------:R-:W-:-:S04]  /*3830*/  FADD.FTZ R20, -R20, -RZ ;  /* 0x800000ff14147221 */ /* 0x000fc80000010100 */
[----:B------:R-:W-:-:S07]  /*3840*/  FFMA R29, R29, R20, R29 ;  /* 0x000000141d1d7223 */ /* 0x000fce000000001d */
.L_x_2545:
[----:B------:R-:W-:Y:S05]  /*3850*/  BSYNC B1 ;  /* 0x0000000000017941 */ /* 0x000fea0003800000 */
.L_x_2543:
        /* <DEDUP_REMOVED lines=26> */
[----:B-----5:R-:W-:Y:S05]  /*3a00*/  CALL.REL.NOINC `($__internal_27_$__cuda_sm20_rcp_rn_f32_slowpath) ;  /* 0x0000008400fc7944 */ /* 0x020fea0003c00000 */
[----:B------:R-:W-:Y:S01]  /*3a10*/  MOV R29, R0 ;  /* 0x00000000001d7202 */ /* 0x000fe20000000f00 */
[----:B------:R-:W-:Y:S06]  /*3a20*/  BRA `(.L_x_2548) ;  /* 0x0000000000107947 */ /* 0x000fec0003800000 */
.L_x_2547:
[----:B------:R-:W0:Y:S02]  /*3a30*/  MUFU.RCP R29, R34 ;  /* 0x00000022001d7308 */ /* 0x000e240000001000 */
[----:B0-----:R-:W-:-:S04]  /*3a40*/  FFMA R0, R34, R29, -1 ;  /* 0xbf80000022007423 */ /* 0x001fc8000000001d */
[----:B------:R-:W-:-:S04]  /*3a50*/  FADD.FTZ R0, -R0, -RZ ;  /* 0x800000ff00007221 */ /* 0x000fc80000010100 */
[----:B------:R-:W-:-:S07]  /*3a60*/  FFMA R29, R29, R0, R29 ;  /* 0x000000001d1d7223 */ /* 0x000fce000000001d */
.L_x_2548:
[----:B------:R-:W-:Y:S05]  /*3a70*/  BSYNC B1 ;  /* 0x0000000000017941 */ /* 0x000fea0003800000 */
.L_x_2546:
        /* <DEDUP_REMOVED lines=22> */
[----:B-----5:R-:W-:Y:S05]  /*3be0*/  CALL.REL.NOINC `($__internal_27_$__cuda_sm20_rcp_rn_f32_slowpath) ;  /* 0x0000008400847944 */ /* 0x020fea0003c00000 */
[----:B------:R-:W-:Y:S05]  /*3bf0*/  BRA `(.L_x_2551) ;  /* 0x0000000000107947 */ /* 0x000fea0003800000 */
.L_x_2550:
[----:B------:R-:W0:Y:S02]  /*3c00*/  MUFU.RCP R0, R37 ;  /* 0x0000002500007308 */ /* 0x000e240000001000 */
[----:B0-----:R-:W-:-:S04]  /*3c10*/  FFMA R24, R37, R0, -1 ;  /* 0xbf80000025187423 */ /* 0x001fc80000000000 */
[----:B------:R-:W-:-:S04]  /*3c20*/  FADD.FTZ R29, -R24, -RZ ;  /* 0x800000ff181d7221 */ /* 0x000fc80000010100 */
[----:B------:R-:W-:-:S07]  /*3c30*/  FFMA R0, R0, R29, R0 ;  /* 0x0000001d00007223 */ /* 0x000fce0000000000 */
.L_x_2551:
[----:B------:R-:W-:Y:S05]  /*3c40*/  BSYNC B1 ;  /* 0x0000000000017941 */ /* 0x000fea0003800000 */
.L_x_2549:
        /* <DEDUP_REMOVED lines=26> */
[----:B-----5:R-:W-:Y:S05]  /*3df0*/  CALL.REL.NOINC `($__internal_27_$__cuda_sm20_rcp_rn_f32_slowpath) ;  /* 0x0000008400007944 */ /* 0x020fea0003c00000 */
[----:B------:R-:W-:Y:S05]  /*3e00*/  BRA `(.L_x_2554) ;  /* 0x0000000000107947 */ /* 0x000fea0003800000 */
.L_x_2553:
[----:B------:R-:W0:Y:S02]  /*3e10*/  MUFU.RCP R0, R37 ;  /* 0x0000002500007308 */ /* 0x000e240000001000 */
[----:B0-----:R-:W-:-:S04]  /*3e20*/  FFMA R12, R37, R0, -1 ;  /* 0xbf800000250c7423 */ /* 0x001fc80000000000 */
[----:B------:R-:W-:-:S04]  /*3e30*/  FADD.FTZ R23, -R12, -RZ ;  /* 0x800000ff0c177221 */ /* 0x000fc80000010100 */
[----:B------:R-:W-:-:S07]  /*3e40*/  FFMA R0, R0, R23, R0 ;  /* 0x0000001700007223 */ /* 0x000fce0000000000 */
.L_x_2554:
[----:B------:R-:W-:Y:S05]  /*3e50*/  BSYNC B1 ;  /* 0x0000000000017941 */ /* 0x000fea0003800000 */
.L_x_2552:
        /* <DEDUP_REMOVED lines=22> */
[----:B-----5:R-:W-:Y:S05]  /*3fc0*/  CALL.REL.NOINC `($__internal_27_$__cuda_sm20_rcp_rn_f32_slowpath) ;  /* 0x00000080008c7944 */ /* 0x020fea0003c00000 */
[----:B------:R-:W-:Y:S05]  /*3fd0*/  BRA `(.L_x_2557) ;  /* 0x0000000000107947 */ /* 0x000fea0003800000 */
.L_x_2556:
[----:B------:R-:W0:Y:S02]  /*3fe0*/  MUFU.RCP R0, R35 ;  /* 0x0000002300007308 */ /* 0x000e240000001000 */
[----:B0-----:R-:W-:-:S04]  /*3ff0*/  FFMA R11, R35, R0, -1 ;  /* 0xbf800000230b7423 */ /* 0x001fc80000000000 */
[----:B------:R-:W-:-:S04]  /*4000*/  FADD.FTZ R11, -R11, -RZ ;  /* 0x800000ff0b0b7221 */ /* 0x000fc80000010100 */
[----:B------:R-:W-:-:S07]  /*4010*/  FFMA R0, R0, R11, R0 ;  /* 0x0000000b00007223 */ /* 0x000fce0000000000 */
.L_x_2557:
[----:B------:R-:W-:Y:S05]  /*4020*/  BSYNC B1 ;  /* 0x0000000000017941 */ /* 0x000fea0003800000 */
.L_x_2555:
        /* <DEDUP_REMOVED lines=26> */
[----:B-----5:R-:W-:Y:S05]  /*41d0*/  CALL.REL.NOINC `($__internal_27_$__cuda_sm20_rcp_rn_f32_slowpath) ;  /* 0x0000008000087944 */ /* 0x020fea0003c00000 */
[----:B------:R-:W-:Y:S01]  /*41e0*/  MOV R24, R0 ;  /* 0x0000000000187202 */ /* 0x000fe20000000f00 */
[----:B------:R-:W-:Y:S06]  /*41f0*/  BRA `(.L_x_2560) ;  /* 0x0000000000107947 */ /* 0x000fec0003800000 */
.L_x_2559:
[----:B------:R-:W0:Y:S02]  /*4200*/  MUFU.RCP R24, R35 ;  /* 0x0000002300187308 */ /* 0x000e240000001000 */
[----:B0-----:R-:W-:-:S04]  /*4210*/  FFMA R0, R35, R24, -1 ;  /* 0xbf80000023007423 */ /* 0x001fc80000000018 */
[----:B------:R-:W-:-:S04]  /*4220*/  FADD.FTZ R23, -R0, -RZ ;  /* 0x800000ff00177221 */ /* 0x000fc80000010100 */
[----:B------:R-:W-:-:S07]  /*4230*/  FFMA R24, R24, R23, R24 ;  /* 0x0000001718187223 */ /* 0x000fce0000000018 */
.L_x_2560:
[----:B------:R-:W-:Y:S05]  /*4240*/  BSYNC B1 ;  /* 0x0000000000017941 */ /* 0x000fea0003800000 */
.L_x_2558:
        /* <DEDUP_REMOVED lines=24> */
.L_x_2562:
[----:B------:R-:W0:Y:S02]  /*43d0*/  MUFU.RCP R0, R29 ;  /* 0x0000001d00007308 */ /* 0x000e240000001000 */
[----:B0-----:R-:W-:-:S04]  /*43e0*/  FFMA R23, R29, R0, -1 ;  /* 0xbf8000001d177423 */ /* 0x001fc80000000000 */
[----:B------:R-:W-:-:S04]  /*43f0*/  FADD.FTZ R23, -R23, -RZ ;  /* 0x800000ff17177221 */ /* 0x000fc80000010100 */
[----:B------:R-:W-:-:S07]  /*4400*/  FFMA R0, R0, R23, R0 ;  /* 0x0000001700007223 */ /* 0x000fce0000000000 */
.L_x_2563:
[----:B------:R-:W-:Y:S05]  /*4410*/  BSYNC B1 ;  /* 0x0000000000017941 */ /* 0x000fea0003800000 */
.L_x_2561:
        /* <DEDUP_REMOVED lines=28> */
.L_x_2565:
[----:B------:R-:W0:Y:S02]  /*45e0*/  MUFU.RCP R0, R29 ;  /* 0x0000001d00007308 */ /* 0x000e240000001000 */
[----:B0-----:R-:W-:-:S04]  /*45f0*/  FFMA R12, R29, R0, -1 ;  /* 0xbf8000001d0c7423 */ /* 0x001fc80000000000 */
[----:B------:R-:W-:-:S04]  /*4600*/  FADD.FTZ R23, -R12, -RZ ;  /* 0x800000ff0c177221 */ /* 0x000fc80000010100 */
[----:B------:R-:W-:-:S07]  /*4610*/  FFMA R0, R0, R23, R0 ;  /* 0x0000001700007223 */ /* 0x000fce0000000000 */
.L_x_2566:
[----:B------:R-:W-:Y:S05]  /*4620*/  BSYNC B1 ;  /* 0x0000000000017941 */ /* 0x000fea0003800000 */
.L_x_2564:
        /* <DEDUP_REMOVED lines=24> */
.L_x_2568:
[----:B------:R-:W0:Y:S02]  /*47b0*/  MUFU.RCP R0, R35 ;  /* 0x0000002300007308 */ /* 0x000e240000001000 */
[----:B0-----:R-:W-:-:S04]  /*47c0*/  FFMA R12, R35, R0, -1 ;  /* 0xbf800000230c7423 */ /* 0x001fc80000000000 */
[----:B------:R-:W-:-:S04]  /*47d0*/  FADD.FTZ R29, -R12, -RZ ;  /* 0x800000ff0c1d7221 */ /* 0x000fc80000010100 */
[----:B------:R-:W-:-:S07]  /*47e0*/  FFMA R0, R0, R29, R0 ;  /* 0x0000001d00007223 */ /* 0x000fce0000000000 */
.L_x_2569:
[----:B------:R-:W-:Y:S05]  /*47f0*/  BSYNC B1 ;  /* 0x0000000000017941 */ /* 0x000fea0003800000 */
.L_x_2567:
        /* <DEDUP_REMOVED lines=29> */
.L_x_2571:
[----:B------:R-:W0:Y:S02]  /*49d0*/  MUFU.RCP R23, R38 ;  /* 0x0000002600177308 */ /* 0x000e240000001000 */
[----:B0-----:R-:W-:-:S04]  /*49e0*/  FFMA R0, R38, R23, -1 ;  /* 0xbf80000026007423 */ /* 0x001fc80000000017 */
[----:B------:R-:W-:-:S04]  /*49f0*/  FADD.FTZ R0, -R0, -RZ ;  /* 0x800000ff00007221 */ /* 0x000fc80000010100 */
[----:B------:R-:W-:-:S07]  /*4a00*/  FFMA R23, R23, R0, R23 ;  /* 0x0000000017177223 */ /* 0x000fce0000000017 */
.L_x_2572:
[----:B------:R-:W-:Y:S05]  /*4a10*/  BSYNC B1 ;  /* 0x0000000000017941 */ /* 0x000fea0003800000 */
.L_x_2570:
        /* <DEDUP_REMOVED lines=24> */
.L_x_2574:
[----:B------:R-:W0:Y:S02]  /*4ba0*/  MUFU.RCP R0, R35 ;  /* 0x0000002300007308 */ /* 0x000e240000001000 */
[----:B0-----:R-:W-:-:S04]  /*4bb0*/  FFMA R23, R35, R0, -1 ;  /* 0xbf80000023177423 */ /* 0x001fc80000000000 */
[----:B------:R-:W-:-:S04]  /*4bc0*/  FADD.FTZ R23, -R23, -RZ ;  /* 0x800000ff17177221 */ /* 0x000fc80000010100 */
[----:B------:R-:W-:-:S07]  /*4bd0*/  FFMA R0, R0, R23, R0 ;  /* 0x0000001700007223 */ /* 0x000fce0000000000 */
.L_x_2575:
[----:B------:R-:W-:Y:S05]  /*4be0*/  BSYNC B1 ;  /* 0x0000000000017941 */ /* 0x000fea0003800000 */
.L_x_2573:
        /* <DEDUP_REMOVED lines=28> */
.L_x_2577:
[----:B------:R-:W0:Y:S02]  /*4db0*/  MUFU.RCP R0, R35 ;  /* 0x0000002300007308 */ /* 0x000e240000001000 */
[----:B0-----:R-:W-:-:S04]  /*4dc0*/  FFMA R14, R35, R0, -1 ;  /* 0xbf800000230e7423 */ /* 0x001fc80000000000 */
[----:B------:R-:W-:-:S04]  /*4dd0*/  FADD.FTZ R23, -R14, -RZ ;  /* 0x800000ff0e177221 */ /* 0x000fc80000010100 */
[----:B------:R-:W-:-:S07]  /*4de0*/  FFMA R0, R0, R23, R0 ;  /* 0x0000001700007223 */ /* 0x000fce0000000000 */
.L_x_2578:
[----:B------:R-:W-:Y:S05]  /*4df0*/  BSYNC B1 ;  /* 0x0000000000017941 */ /* 0x000fea0003800000 */
.L_x_2576:
        /* <DEDUP_REMOVED lines=24> */
.L_x_2580:
[----:B------:R-:W0:Y:S02]  /*4f80*/  MUFU.RCP R0, R37 ;  /* 0x0000002500007308 */ /* 0x000e240000001000 */
[----:B0-----:R-:W-:-:S04]  /*4f90*/  FFMA R14, R37, R0, -1 ;  /* 0xbf800000250e7423 */ /* 0x001fc80000000000 */
[----:B------:R-:W-:-:S04]  /*4fa0*/  FADD.FTZ R29, -R14, -RZ ;  /* 0x800000ff0e1d7221 */ /* 0x000fc80000010100 */
[----:B------:R-:W-:-:S07]  /*4fb0*/  FFMA R0, R0, R29, R0 ;  /* 0x0000001d00007223 */ /* 0x000fce0000000000 */
.L_x_2581:
[----:B------:R-:W-:Y:S05]  /*4fc0*/  BSYNC B1 ;  /* 0x0000000000017941 */ /* 0x000fea0003800000 */
.L_x_2579:
        /* <DEDUP_REMOVED lines=27> */
[----:B------:R-:W-:Y:S01]  /*5180*/  MOV R29, R0 ;  /* 0x00000000001d7202 */ /* 0x000fe20000000f00 */
[----:B------:R-:W-:Y:S06]  /*5190*/  BRA `(.L_x_2584) ;  /* 0x0000000000107947 */ /* 0x000fec0003800000 */
.L_x_2583:
[----:B------:R-:W0:Y:S02]  /*51a0*/  MUFU.RCP R29, R54 ;  /* 0x00000036001d7308 */ /* 0x000e240000001000 */
[----:B0-----:R-:W-:-:S04]  /*51b0*/  FFMA R0, R54, R29, -1 ;  /* 0xbf80000036007423 */ /* 0x001fc8000000001d */
[----:B------:R-:W-:-:S04]  /*51c0*/  FADD.FTZ R0, -R0, -RZ ;  /* 0x800000ff00007221 */ /* 0x000fc80000010100 */
[----:B------:R-:W-:-:S07]  /*51d0*/  FFMA R29, R29, R0, R29 ;  /* 0x000000001d1d7223 */ /* 0x000fce000000001d */
.L_x_2584:
[----:B------:R-:W-:Y:S05]  /*51e0*/  BSYNC B1 ;  /* 0x0000000000017941 */ /* 0x000fea0003800000 */
.L_x_2582:
        /* <DEDUP_REMOVED lines=24> */
.L_x_2586:
[----:B------:R-:W0:Y:S02]  /*5370*/  MUFU.RCP R0, R35 ;  /* 0x0000002300007308 */ /* 0x000e240000001000 */
[----:B0-----:R-:W-:-:S04]  /*5380*/  FFMA R29, R35, R0, -1 ;  /* 0xbf800000231d7423 */ /* 0x001fc80000000000 */
[----:B------:R-:W-:-:S04]  /*5390*/  FADD.FTZ R29, -R29, -RZ ;  /* 0x800000ff1d1d7221 */ /* 0x000fc80000010100 */
[----:B------:R-:W-:-:S07]  /*53a0*/  FFMA R0, R0, R29, R0 ;  /* 0x0000001d00007223 */ /* 0x000fce0000000000 */
.L_x_2587:
[----:B------:R-:W-:Y:S05]  /*53b0*/  BSYNC B1 ;  /* 0x0000000000017941 */ /* 0x000fea0003800000 */
.L_x_2585:
        /* <DEDUP_REMOVED lines=28> */
.L_x_2589:
[----:B------:R-:W0:Y:S02]  /*5580*/  MUFU.RCP R0, R29 ;  /* 0x0000001d00007308 */ /* 0x000e240000001000 */
[----:B0-----:R-:W-:-:S04]  /*5590*/  FFMA R34, R29, R0, -1 ;  /* 0xbf8000001d227423 */ /* 0x001fc80000000000 */
[----:B------:R-:W-:-:S04]  /*55a0*/  FADD.FTZ R35, -R34, -RZ ;  /* 0x800000ff22237221 */ /* 0x000fc80000010100 */
[----:B------:R-:W-:-:S07]  /*55b0*/  FFMA R0, R0, R35, R0 ;  /* 0x0000002300007223 */ /* 0x000fce0000000000 */
.L_x_2590:
[----:B------:R-:W-:Y:S05]  /*55c0*/  BSYNC B1 ;  /* 0x0000000000017941 */ /* 0x000fea0003800000 */
.L_x_2588:
        /* <DEDUP_REMOVED lines=8> */
[----:B------:R-:W-:Y:S01]  /*5650*/  F2FP.SATFINITE.E5M2.F32.PACK_AB_MERGE_C R53, RZ, R53, RZ ;  /* 0x00000035ff35723e */ /* 0x000fe200048060ff */
[----:B------:R-:W-:Y:S01]  /*5660*/  FMUL R16, R23, UR6 ;  /* 0x0000000617107c20 */ /* 0x000fe20008400000 */
[----:B------:R-:W-:Y:S01]  /*5670*/  IADD3 R36, P0, R55, R17, RZ ;  /* 0x0000001137247210 */ /* 0x000fe20007f1e0ff */
[----:B------:R-:W-:Y:S01]  /*5680*/  UIMAD UR5, UR5, 0x5, URZ ;  /* 0x00000005050578a4 */ /* 0x000fe2000f8e023f */
[----:B------:R-:W-:-:S02]  /*5690*/  F2FP.SATFINITE.E5M2.F32.PACK_AB_MERGE_C R41, RZ, R41, RZ ;  /* 0x00000029ff29723e */ /* 0x000fc400048060ff */
[----:B------:R-:W-:Y:S01]  /*56a0*/  FMNMX R21, |R47|, R22, !PT ;  /* 0x000000162f157209 */ /* 0x000fe20007800200 */
[----:B------:R-:W-:Y:S01]  /*56b0*/  FMUL R22, R68, R29 ;  /* 0x0000001d44167220 */ /* 0x000fe20000400000 */
[----:B------:R-:W-:Y:S01]  /*56c0*/  IADD3.X R37, R52, R18, RZ, P0, !PT ;  /* 0x0000001234257210 */ /* 0x000fe200007fe4ff */
[----:B------:R-:W-:Y:S01]  /*56d0*/  FMUL R29, R38, UR6 ;  /* 0x00000006261d7c20 */ /* 0x000fe20008400000 */
[----:B------:R-:W-:Y:S02]  /*56e0*/  PRMT R39, R41, 0x7604, R53 ;  /* 0x0000760429277816 */ /* 0x000fe40000000035 */
[----:B------:R-:W-:Y:S01]  /*56f0*/  F2FP.SATFINITE.E5M2.F32.PACK_AB_MERGE_C R47, RZ, R0, RZ ;  /* 0x00000000ff2f723e */ /* 0x000fe200048060ff */
[----:B------:R-:W-:Y:S01]  /*5700*/  FMUL R0, R24, UR6 ;  /* 0x0000000618007c20 */ /* 0x000fe20008400000 */
[----:B------:R-:W-:Y:S01]  /*5710*/  IADD3 R34, P0, R36, UR12, RZ ;  /* 0x0000000c24227c10 */ /* 0x000fe2000ff1e0ff */
[----:B------:R0:W-:Y:S01]  /*5720*/  STG.E.U16 desc[UR8][R36.64], R39 ;  /* 0x0000002724007986 */ /* 0x0001e2000c101508 */
[----:B------:R-:W-:-:S02]  /*5730*/  F2FP.SATFINITE.E5M2.F32.PACK_AB_MERGE_C R54, RZ, R54, RZ ;  /* 0x00000036ff36723e */ /* 0x000fc400048060ff */
[----:B------:R-:W-:Y:S01]  /*5740*/  FMNMX R21, |R46|, R21, !PT ;  /* 0x000000152e157209 */ /* 0x000fe20007800200 */
[----:B------:R-:W-:Y:S01]  /*5750*/  FMUL R46, R20, UR6 ;  /* 0x00000006142e7c20 */ /* 0x000fe20008400000 */
[----:B------:R-:W-:Y:S02]  /*5760*/  IADD3.X R35, R37, UR13, RZ, P0, !PT ;  /* 0x0000000d25237c10 */ /* 0x000fe400087fe4ff */
[----:B------:R-:W-:Y:S02]  /*5770*/  PRMT R57, R54, 0x7604, R47 ;  /* 0x0000760436397816 */ /* 0x000fe4000000002f */
[----:B------:R-:W-:Y:S01]  /*5780*/  FMNMX R48, |R48|, R21, !PT ;  /* 0x0000001530307209 */ /* 0x000fe20007800200 */
[----:B------:R-:W-:Y:S01]  /*5790*/  FMUL R21, R51, UR6 ;  /* 0x0000000633157c20 */ /* 0x000fe20008400000 */
[----:B------:R-:W-:Y:S01]  /*57a0*/  F2FP.SATFINITE.E5M2.F32.PACK_AB_MERGE_C R0, RZ, R0, RZ ;  /* 0x00000000ff00723e */ /* 0x000fe200048060ff */
[----:B------:R1:W-:Y:S01]  /*57b0*/  STG.E.U16 desc[UR8][R34.64], R57 ;  /* 0x0000003922007986 */ /* 0x0003e2000c101508 */
[----:B0-----:R-:W-:Y:S01]  /*57c0*/  IADD3 R36, P0, R36, UR7, RZ ;  /* 0x0000000724247c10 */ /* 0x001fe2000ff1e0ff */
[----:B------:R-:W-:Y:S01]  /*57d0*/  FMUL R39, R10, UR6 ;  /* 0x000000060a277c20 */ /* 0x000fe20008400000 */
[----:B------:R-:W-:-:S02]  /*57e0*/  F2FP.SATFINITE.E5M2.F32.PACK_AB_MERGE_C R29, RZ, R29, RZ ;  /* 0x0000001dff1d723e */ /* 0x000fc400048060ff */
[----:B------:R-:W-:Y:S02]  /*57f0*/  IADD3.X R37, R37, UR10, RZ, P0, !PT ;  /* 0x0000000a25257c10 */ /* 0x000fe400087fe4ff */
[----:B------:R-:W-:Y:S02]  /*5800*/  F2FP.SATFINITE.E5M2.F32.PACK_AB_MERGE_C R16, RZ, R16, RZ ;  /* 0x00000010ff10723e */ /* 0x000fe400048060ff */
[----:B------:R-:W-:Y:S02]  /*5810*/  F2FP.SATFINITE.E5M2.F32.PACK_AB_MERGE_C R21, RZ, R21, RZ ;  /* 0x00000015ff15723e */ /* 0x000fe400048060ff */
        /* <DEDUP_REMOVED lines=8> */
[----:B------:R-:W-:Y:S02]  /*58a0*/  F2FP.SATFINITE.E5M2.F32.PACK_AB_MERGE_C R46, RZ, R46, RZ ;  /* 0x0000002eff2e723e */ /* 0x000fe400048060ff */
[----:B------:R-:W-:Y:S02]  /*58b0*/  F2FP.SATFINITE.E5M2.F32.PACK_AB_MERGE_C R39, RZ, R39, RZ ;  /* 0x00000027ff27723e */ /* 0x000fe400048060ff */
[----:B------:R-:W-:Y:S01]  /*58c0*/  PRMT R58, R47, 0x7604, R58 ;  /* 0x000076042f3a7816 */ /* 0x000fe2000000003a */
[----:B------:R-:W-:Y:S01]  /*58d0*/  FMUL R47, R13, UR6 ;  /* 0x000000060d2f7c20 */ /* 0x000fe20008400000 */
[----:B0-----:R-:W-:-:S02]  /*58e0*/  IADD3 R36, P0, R55, R19, RZ ;  /* 0x0000001337247210 */ /* 0x001fc40007f1e0ff */
[----:B------:R-:W-:Y:S02]  /*58f0*/  PRMT R55, R39, 0x7604, R46 ;  /* 0x0000760427377816 */ /* 0x000fe4000000002e */
[----:B------:R-:W-:Y:S02]  /*5900*/  IADD3.X R37, R52, R28, RZ, P0, !PT ;  /* 0x0000001c34257210 */ /* 0x000fe400007fe4ff */
[----:B-1----:R-:W-:Y:S01]  /*5910*/  FMNMX R35, |R24|, R48, !PT ;  /* 0x0000003018237209 */ /* 0x002fe20007800200 */
[----:B------:R-:W-:Y:S01]  /*5920*/  FMUL R24, R11, UR6 ;  /* 0x000000060b187c20 */ /* 0x000fe20008400000 */
[----:B------:R-:W-:Y:S01]  /*5930*/  F2FP.SATFINITE.E5M2.F32.PACK_AB_MERGE_C R47, RZ, R47, RZ ;  /* 0x0000002fff2f723e */ /* 0x000fe200048060ff */
[----:B------:R0:W-:Y:S01]  /*5940*/  STG.E.U16 desc[UR8][R36.64], R55 ;  /* 0x0000003724007986 */ /* 0x0001e2000c101508 */
[----:B------:R-:W-:Y:S01]  /*5950*/  FMNMX R38, |R38|, R35, !PT ;  /* 0x0000002326267209 */ /* 0x000fe20007800200 */
[----:B------:R-:W1:Y:S01]  /*5960*/  LDC R48, c[0x0][0x248] ;  /* 0x00009200ff307b82 */ /* 0x000e620000000800 */
[----:B------:R-:W-:-:S02]  /*5970*/  F2FP.SATFINITE.E5M2.F32.PACK_AB_MERGE_C R24, RZ, R24, RZ ;  /* 0x00000018ff18723e */ /* 0x000fc400048060ff */
        /* <DEDUP_REMOVED lines=12> */
[----:B------:R-:W-:Y:S02]  /*5a40*/  F2FP.SATFINITE.E5M2.F32.PACK_AB_MERGE_C R23, RZ, R23, RZ ;  /* 0x00000017ff17723e */ /* 0x000fe400048060ff */
[----:B------:R-:W-:Y:S02]  /*5a50*/  LOP3.LUT R41, R41, 0xff, RZ, 0xc0, !PT ;  /* 0x000000ff29297812 */ /* 0x000fe400078ec0ff */
[----:B------:R-:W-:Y:S02]  /*5a60*/  F2FP.SATFINITE.E5M2.F32.PACK_AB_MERGE_C R24, RZ, R24, RZ ;  /* 0x00000018ff18723e */ /* 0x000fe400048060ff */
        /* <DEDUP_REMOVED lines=10> */
[----:B------:R-:W-:Y:S02]  /*5b10*/  F2FP.SATFINITE.E5M2.F32.PACK_AB_MERGE_C R41, RZ, R41, RZ ;  /* 0x00000029ff29723e */ /* 0x000fe400048060ff */
[----:B------:R-:W-:Y:S02]  /*5b20*/  FMNMX R51, |R51|, R46, !PT ;  /* 0x0000002e33337209 */ /* 0x000fe40007800200 */
[----:B0-----:R-:W-:Y:S02]  /*5b30*/  LOP3.LUT R36, R70, 0x1f, RZ, 0xc0, !PT ;  /* 0x0000001f46247812 */ /* 0x001fe400078ec0ff */
[----:B------:R-:W-:Y:S02]  /*5b40*/  F2FP.SATFINITE.E5M2.F32.PACK_AB_MERGE_C R37, RZ, R38, RZ ;  /* 0x00000026ff25723e */ /* 0x000fe400048060ff */
        /* <DEDUP_REMOVED lines=106> */
[----:B-----5:R-:W-:Y:S05]  /*61f0*/  CALL.REL.NOINC `($__internal_27_$__cuda_sm20_rcp_rn_f32_slowpath) ;  /* 0x0000006000007944 */ /* 0x020fea0003c00000 */
[----:B------:R-:W-:Y:S05]  /*6200*/  BRA `(.L_x_2593) ;  /* 0x0000000000107947 */ /* 0x000fea0003800000 */
.L_x_2592:
[----:B------:R-:W0:Y:S02]  /*6210*/  MUFU.RCP R13, R20 ;  /* 0x00000014000d7308 */ /* 0x000e240000001000 */
[----:B0-----:R-:W-:-:S04]  /*6220*/  FFMA R0, R20, R13, -1 ;  /* 0xbf80000014007423 */ /* 0x001fc8000000000d */
[----:B------:R-:W-:-:S04]  /*6230*/  FADD.FTZ R0, -R0, -RZ ;  /* 0x800000ff00007221 */ /* 0x000fc80000010100 */
[----:B------:R-:W-:-:S07]  /*6240*/  FFMA R0, R13, R0, R13 ;  /* 0x000000000d007223 */ /* 0x000fce000000000d */
.L_x_2593:
[----:B------:R-:W-:Y:S05]  /*6250*/  BSYNC B1 ;  /* 0x0000000000017941 */ /* 0x000fea0003800000 */
.L_x_2591:
        /* <DEDUP_REMOVED lines=26> */
[----:B-----5:R-:W-:Y:S05]  /*6400*/  CALL.REL.NOINC `($__internal_27_$__cuda_sm20_rcp_rn_f32_slowpath) ;  /* 0x0000005c007c7944 */ /* 0x020fea0003c00000 */
[----:B------:R-:W-:Y:S05]  /*6410*/  BRA `(.L_x_2596) ;  /* 0x0000000000107947 */ /* 0x000fea0003800000 */
.L_x_2595:
[----:B------:R-:W0:Y:S02]  /*6420*/  MUFU.RCP R0, R23 ;  /* 0x0000001700007308 */ /* 0x000e240000001000 */
[----:B0-----:R-:W-:-:S04]  /*6430*/  FFMA R12, R23, R0, -1 ;  /* 0xbf800000170c7423 */ /* 0x001fc80000000000 */
[----:B------:R-:W-:-:S04]  /*6440*/  FADD.FTZ R21, -R12, -RZ ;  /* 0x800000ff0c157221 */ /* 0x000fc80000010100 */
[----:B------:R-:W-:-:S07]  /*6450*/  FFMA R0, R0, R21, R0 ;  /* 0x0000001500007223 */ /* 0x000fce0000000000 */
.L_x_2596:
[----:B------:R-:W-:Y:S05]  /*6460*/  BSYNC B1 ;  /* 0x0000000000017941 */ /* 0x000fea0003800000 */
.L_x_2594:
        /* <DEDUP_REMOVED lines=22> */
[----:B-----5:R-:W-:Y:S05]  /*65d0*/  CALL.REL.NOINC `($__internal_27_$__cuda_sm20_rcp_rn_f32_slowpath) ;  /* 0x0000005c00087944 */ /* 0x020fea0003c00000 */
[----:B------:R-:W-:Y:S05]  /*65e0*/  BRA `(.L_x_2599) ;  /* 0x0000000000107947 */ /* 0x000fea0003800000 */
.L_x_2598:
[----:B------:R-:W0:Y:S02]  /*65f0*/  MUFU.RCP R0, R23 ;  /* 0x0000001700007308 */ /* 0x000e240000001000 */
[----:B0-----:R-:W-:-:S04]  /*6600*/  FFMA R15, R23, R0, -1 ;  /* 0xbf800000170f7423 */ /* 0x001fc80000000000 */
[----:B------:R-:W-:-:S04]  /*6610*/  FADD.FTZ R15, -R15, -RZ ;  /* 0x800000ff0f0f7221 */ /* 0x000fc80000010100 */
[----:B------:R-:W-:-:S07]  /*6620*/  FFMA R0, R0, R15, R0 ;  /* 0x0000000f00007223 */ /* 0x000fce0000000000 */
.L_x_2599:
[----:B------:R-:W-:Y:S05]  /*6630*/  BSYNC B1 ;  /* 0x0000000000017941 */ /* 0x000fea0003800000 */
.L_x_2597:
        /* <DEDUP_REMOVED lines=28> */
.L_x_2601:
[----:B------:R-:W0:Y:S02]  /*6800*/  MUFU.RCP R0, R21 ;  /* 0x0000001500007308 */ /* 0x000e240000001000 */
[----:B0-----:R-:W-:-:S04]  /*6810*/  FFMA R14, R21, R0, -1 ;  /* 0xbf800000150e7423 */ /* 0x001fc80000000000 */
[----:B------:R-:W-:-:S04]  /*6820*/  FADD.FTZ R15, -R14, -RZ ;  /* 0x800000ff0e0f7221 */ /* 0x000fc80000010100 */
[----:B------:R-:W-:-:S07]  /*6830*/  FFMA R0, R0, R15, R0 ;  /* 0x0000000f00007223 */ /* 0x000fce0000000000 */
.L_x_2602:
[----:B------:R-:W-:Y:S05]  /*6840*/  BSYNC B1 ;  /* 0x0000000000017941 */ /* 0x000fea0003800000 */
.L_x_2600:
        /* <DEDUP_REMOVED lines=24> */
.L_x_2604:
[----:B------:R-:W0:Y:S02]  /*69d0*/  MUFU.RCP R0, R23 ;  /* 0x0000001700007308 */ /* 0x000e240000001000 */
[----:B0-----:R-:W-:-:S04]  /*69e0*/  FFMA R15, R23, R0, -1 ;  /* 0xbf800000170f7423 */ /* 0x001fc80000000000 */
[----:B------:R-:W-:-:S04]  /*69f0*/  FADD.FTZ R15, -R15, -RZ ;  /* 0x800000ff0f0f7221 */ /* 0x000fc80000010100 */
[----:B------:R-:W-:-:S07]  /*6a00*/  FFMA R0, R0, R15, R0 ;  /* 0x0000000f00007223 */ /* 0x000fce0000000000 */
.L_x_2605:
[----:B------:R-:W-:Y:S05]  /*6a10*/  BSYNC B1 ;  /* 0x0000000000017941 */ /* 0x000fea0003800000 */
.L_x_2603:
        /* <DEDUP_REMOVED lines=26> */
[----:B-----5:R-:W-:Y:S05]  /*6bc0*/  CALL.REL.NOINC `($__internal_27_$__cuda_sm20_rcp_rn_f32_slowpath) ;  /* 0x00000054008c7944 */ /* 0x020fea0003c00000 */
[----:B------:R-:W-:Y:S05]  /*6bd0*/  BRA `(.L_x_2608) ;  /* 0x0000000000107947 */ /* 0x000fea0003800000 */
.L_x_2607:
[----:B------:R-:W0:Y:S02]  /*6be0*/  MUFU.RCP R0, R29 ;  /* 0x0000001d00007308 */ /* 0x000e240000001000 */
[----:B0-----:R-:W-:-:S04]  /*6bf0*/  FFMA R20, R29, R0, -1 ;  /* 0xbf8000001d147423 */ /* 0x001fc80000000000 */
[----:B------:R-:W-:-:S04]  /*6c00*/  FADD.FTZ R21, -R20, -RZ ;  /* 0x800000ff14157221 */ /* 0x000fc80000010100 */
[----:B------:R-:W-:-:S07]  /*6c10*/  FFMA R0, R0, R21, R0 ;  /* 0x0000001500007223 */ /* 0x000fce0000000000 */
.L_x_2608:
[----:B------:R-:W-:Y:S05]  /*6c20*/  BSYNC B1 ;  /* 0x0000000000017941 */ /* 0x000fea0003800000 */
.L_x_2606:
        /* <DEDUP_REMOVED lines=24> */
.L_x_2610:
[----:B------:R-:W0:Y:S02]  /*6db0*/  MUFU.RCP R0, R23 ;  /* 0x0000001700007308 */ /* 0x000e240000001000 */
[----:B0-----:R-:W-:-:S04]  /*6dc0*/  FFMA R20, R23, R0, -1 ;  /* 0xbf80000017147423 */ /* 0x001fc80000000000 */
[----:B------:R-:W-:-:S04]  /*6dd0*/  FADD.FTZ R21, -R20, -RZ ;  /* 0x800000ff14157221 */ /* 0x000fc80000010100 */
[----:B------:R-:W-:-:S07]  /*6de0*/  FFMA R0, R0, R21, R0 ;  /* 0x0000001500007223 */ /* 0x000fce0000000000 */
.L_x_2611:
[----:B------:R-:W-:Y:S05]  /*6df0*/  BSYNC B1 ;  /* 0x0000000000017941 */ /* 0x000fea0003800000 */
.L_x_2609:
        /* <DEDUP_REMOVED lines=28> */
.L_x_2613:
[----:B------:R-:W0:Y:S02]  /*6fc0*/  MUFU.RCP R0, R29 ;  /* 0x0000001d00007308 */ /* 0x000e240000001000 */
[----:B0-----:R-:W-:-:S04]  /*6fd0*/  FFMA R16, R29, R0, -1 ;  /* 0xbf8000001d107423 */ /* 0x001fc80000000000 */
[----:B------:R-:W-:-:S04]  /*6fe0*/  FADD.FTZ R21, -R16, -RZ ;  /* 0x800000ff10157221 */ /* 0x000fc80000010100 */
[----:B------:R-:W-:-:S07]  /*6ff0*/  FFMA R0, R0, R21, R0 ;  /* 0x0000001500007223 */ /* 0x000fce0000000000 */
.L_x_2614:
[----:B------:R-:W-:Y:S05]  /*7000*/  BSYNC B1 ;  /* 0x0000000000017941 */ /* 0x000fea0003800000 */
.L_x_2612:
        /* <DEDUP_REMOVED lines=22> */
[----:B-----5:R-:W-:Y:S05]  /*7170*/  CALL.REL.NOINC `($__internal_27_$__cuda_sm20_rcp_rn_f32_slowpath) ;  /* 0x0000005000207944 */ /* 0x020fea0003c00000 */
[----:B------:R-:W-:Y:S05]  /*7180*/  BRA `(.L_x_2617) ;  /* 0x0000000000107947 */ /* 0x000fea0003800000 */
.L_x_2616:
[----:B------:R-:W0:Y:S02]  /*7190*/  MUFU.RCP R0, R29 ;  /* 0x0000001d00007308 */ /* 0x000e240000001000 */
[----:B0-----:R-:W-:-:S04]  /*71a0*/  FFMA R16, R29, R0, -1 ;  /* 0xbf8000001d107423 */ /* 0x001fc80000000000 */
[----:B------:R-:W-:-:S04]  /*71b0*/  FADD.FTZ R23, -R16, -RZ ;  /* 0x800000ff10177221 */ /* 0x000fc80000010100 */
[----:B------:R-:W-:-:S07]  /*71c0*/  FFMA R0, R0, R23, R0 ;  /* 0x0000001700007223 */ /* 0x000fce0000000000 */
.L_x_2617:
[----:B------:R-:W-:Y:S05]  /*71d0*/  BSYNC B1 ;  /* 0x0000000000017941 */ /* 0x000fea0003800000 */
.L_x_2615:
        /* <DEDUP_REMOVED lines=26> */
[----:B-----5:R-:W-:Y:S05]  /*7380*/  CALL.REL.NOINC `($__internal_27_$__cuda_sm20_rcp_rn_f32_slowpath) ;  /* 0x0000004c009c7944 */ /* 0x020fea0003c00000 */
[----:B------:R-:W-:Y:S01]  /*7390*/  IMAD.MOV.U32 R29, RZ, RZ, R0 ;  /* 0x000000ffff1d7224 */ /* 0x000fe200078e0000 */
[----:B------:R-:W-:Y:S06]  /*73a0*/  BRA `(.L_x_2620) ;  /* 0x0000000000107947 */ /* 0x000fec0003800000 */
.L_x_2619:
[----:B------:R-:W0:Y:S02]  /*73b0*/  MUFU.RCP R29, R42 ;  /* 0x0000002a001d7308 */ /* 0x000e240000001000 */
[----:B0-----:R-:W-:-:S04]  /*73c0*/  FFMA R0, R42, R29, -1 ;  /* 0xbf8000002a007423 */ /* 0x001fc8000000001d */
[----:B------:R-:W-:-:S04]  /*73d0*/  FADD.FTZ R0, -R0, -RZ ;  /* 0x800000ff00007221 */ /* 0x000fc80000010100 */
[----:B------:R-:W-:-:S07]  /*73e0*/  FFMA R29, R29, R0, R29 ;  /* 0x000000001d1d7223 */ /* 0x000fce000000001d */
.L_x_2620:
[----:B------:R-:W-:Y:S05]  /*73f0*/  BSYNC B1 ;  /* 0x0000000000017941 */ /* 0x000fea0003800000 */
.L_x_2618:
        /* <DEDUP_REMOVED lines=24> */
.L_x_2622:
[----:B------:R-:W0:Y:S02]  /*7580*/  MUFU.RCP R0, R37 ;  /* 0x0000002500007308 */ /* 0x000e240000001000 */
[----:B0-----:R-:W-:-:S04]  /*7590*/  FFMA R24, R37, R0, -1 ;  /* 0xbf80000025187423 */ /* 0x001fc80000000000 */
[----:B------:R-:W-:-:S04]  /*75a0*/  FADD.FTZ R29, -R24, -RZ ;  /* 0x800000ff181d7221 */ /* 0x000fc80000010100 */
[----:B------:R-:W-:-:S07]  /*75b0*/  FFMA R0, R0, R29, R0 ;  /* 0x0000001d00007223 */ /* 0x000fce0000000000 */
.L_x_2623:
[----:B------:R-:W-:Y:S05]  /*75c0*/  BSYNC B1 ;  /* 0x0000000000017941 */ /* 0x000fea0003800000 */
.L_x_2621:
        /* <DEDUP_REMOVED lines=27> */
[----:B------:R-:W-:Y:S05]  /*7780*/  BRA `(.L_x_2626) ;  /* 0x0000000000107947 */ /* 0x000fea0003800000 */
.L_x_2625:
[----:B------:R-:W0:Y:S02]  /*7790*/  MUFU.RCP R0, R37 ;  /* 0x0000002500007308 */ /* 0x000e240000001000 */
[----:B0-----:R-:W-:-:S04]  /*77a0*/  FFMA R23, R37, R0, -1 ;  /* 0xbf80000025177423 */ /* 0x001fc80000000000 */
[----:B------:R-:W-:-:S04]  /*77b0*/  FADD.FTZ R23, -R23, -RZ ;  /* 0x800000ff17177221 */ /* 0x000fc80000010100 */
[----:B------:R-:W-:-:S07]  /*77c0*/  FFMA R0, R0, R23, R0 ;  /* 0x0000001700007223 */ /* 0x000fce0000000000 */
.L_x_2626:
[----:B------:R-:W-:Y:S05]  /*77d0*/  BSYNC B1 ;  /* 0x0000000000017941 */ /* 0x000fea0003800000 */
.L_x_2624:
        /* <DEDUP_REMOVED lines=22> */
[----:B-----5:R-:W-:Y:S05]  /*7940*/  CALL.REL.NOINC `($__internal_27_$__cuda_sm20_rcp_rn_f32_slowpath) ;  /* 0x00000048002c7944 */ /* 0x020fea0003c00000 */
[----:B------:R-:W-:Y:S05]  /*7950*/  BRA `(.L_x_2629) ;  /* 0x0000000000107947 */ /* 0x000fea0003800000 */
.L_x_2628:
[----:B------:R-:W0:Y:S02]  /*7960*/  MUFU.RCP R0, R29 ;  /* 0x0000001d00007308 */ /* 0x000e240000001000 */
[----:B0-----:R-:W-:-:S04]  /*7970*/  FFMA R23, R29, R0, -1 ;  /* 0xbf8000001d177423 */ /* 0x001fc80000000000 */
[----:B------:R-:W-:-:S04]  /*7980*/  FADD.FTZ R23, -R23, -RZ ;  /* 0x800000ff17177221 */ /* 0x000fc80000010100 */
[----:B------:R-:W-:-:S07]  /*7990*/  FFMA R0, R0, R23, R0 ;  /* 0x0000001700007223 */ /* 0x000fce0000000000 */
.L_x_2629:
[----:B------:R-:W-:Y:S05]  /*79a0*/  BSYNC B1 ;  /* 0x0000000000017941 */ /* 0x000fea0003800000 */
.L_x_2627:
        /* <DEDUP_REMOVED lines=29> */
.L_x_2631:
[----:B------:R-:W0:Y:S02]  /*7b80*/  MUFU.RCP R34, R35 ;  /* 0x0000002300227308 */ /* 0x000e240000001000 */
[----:B0-----:R-:W-:-:S04]  /*7b90*/  FFMA R0, R35, R34, -1 ;  /* 0xbf80000023007423 */ /* 0x001fc80000000022 */
[----:B------:R-:W-:-:S04]  /*7ba0*/  FADD.FTZ R29, -R0, -RZ ;  /* 0x800000ff001d7221 */ /* 0x000fc80000010100 */
[----:B------:R-:W-:-:S07]  /*7bb0*/  FFMA R34, R34, R29, R34 ;  /* 0x0000001d22227223 */ /* 0x000fce0000000022 */
.L_x_2632:
[----:B------:R-:W-:Y:S05]  /*7bc0*/  BSYNC B1 ;  /* 0x0000000000017941 */ /* 0x000fea0003800000 */
.L_x_2630:
        /* <DEDUP_REMOVED lines=24> */
.L_x_2634:
[----:B------:R-:W0:Y:S02]  /*7d50*/  MUFU.RCP R0, R35 ;  /* 0x0000002300007308 */ /* 0x000e240000001000 */
[----:B0-----:R-:W-:-:S04]  /*7d60*/  FFMA R29, R35, R0, -1 ;  /* 0xbf800000231d7423 */ /* 0x001fc80000000000 */
[----:B------:R-:W-:-:S04]  /*7d70*/  FADD.FTZ R29, -R29, -RZ ;  /* 0x800000ff1d1d7221 */ /* 0x000fc80000010100 */
[----:B------:R-:W-:-:S07]  /*7d80*/  FFMA R0, R0, R29, R0 ;  /* 0x0000001d00007223 */ /* 0x000fce0000000000 */
.L_x_2635:
[----:B------:R-:W-:Y:S05]  /*7d90*/  BSYNC B1 ;  /* 0x0000000000017941 */ /* 0x000fea0003800000 */
.L_x_2633:
        /* <DEDUP_REMOVED lines=28> */
.L_x_2637:
[----:B------:R-:W0:Y:S02]  /*7f60*/  MUFU.RCP R0, R35 ;  /* 0x0000002300007308 */ /* 0x000e240000001000 */
[----:B0-----:R-:W-:-:S04]  /*7f70*/  FFMA R29, R35, R0, -1 ;  /* 0xbf800000231d7423 */ /* 0x001fc80000000000 */
[----:B------:R-:W-:-:S04]  /*7f80*/  FADD.FTZ R29, -R29, -RZ ;  /* 0x800000ff1d1d7221 */ /* 0x000fc80000010100 */
[----:B------:R-:W-:-:S07]  /*7f90*/  FFMA R0, R0, R29, R0 ;  /* 0x0000001d00007223 */ /* 0x000fce0000000000 */
.L_x_2638:
[----:B------:R-:W-:Y:S05]  /*7fa0*/  BSYNC B1 ;  /* 0x0000000000017941 */ /* 0x000fea0003800000 */
.L_x_2636:
        /* <DEDUP_REMOVED lines=11> */
[----:B------:R-:W-:Y:S01]  /*8060*/  F2FP.SATFINITE.E5M2.F32.PACK_AB_MERGE_C R13, RZ, R13, RZ ;  /* 0x0000000dff0d723e */ /* 0x000fe200048060ff */
[----:B------:R-:W-:Y:S01]  /*8070*/  FMUL R29, R44, UR6 ;  /* 0x000000062c1d7c20 */ /* 0x000fe20008400000 */
[----:B------:R-:W-:Y:S01]  /*8080*/  F2FP.SATFINITE.E5M2.F32.PACK_AB_MERGE_C R0, RZ, R0, RZ ;  /* 0x00000000ff00723e */ /* 0x000fe200048060ff */
[----:B------:R-:W-:Y:S01]  /*8090*/  FMUL R37, R15, UR6 ;  /* 0x000000060f257c20 */ /* 0x000fe20008400000 */
[----:B------:R-:W-:Y:S01]  /*80a0*/  IADD3 R40, P0, R54, R17, RZ ;  /* 0x0000001136287210 */ /* 0x000fe20007f1e0ff */
[----:B------:R-:W-:Y:S01]  /*80b0*/  BSSY B1, `(.L_x_2639) ;  /* 0x000007e000017945 */ /* 0x000fe20003800000 */
[C---:B------:R-:W-:Y:S01]  /*80c0*/  FMNMX R22, |R53|.reuse, R22, !PT ;  /* 0x0000001635167209 */ /* 0x040fe20007800200 */
[----:B------:R-:W-:Y:S01]  /*80d0*/  FMUL R53, R53, UR6 ;  /* 0x0000000635357c20 */ /* 0x000fe20008400000 */
[----:B------:R-:W-:-:S02]  /*80e0*/  IADD3.X R41, R25, R18, RZ, P0, !PT ;  /* 0x0000001219297210 */ /* 0x000fc400007fe4ff */
[----:B------:R-:W-:Y:S02]  /*80f0*/  PRMT R45, R0, 0x7604, R13 ;  /* 0x00007604002d7816 */ /* 0x000fe4000000000d */
[----:B------:R-:W-:Y:S02]  /*8100*/  F2FP.SATFINITE.E5M2.F32.PACK_AB_MERGE_C R51, RZ, R51, RZ ;  /* 0x00000033ff33723e */ /* 0x000fe400048060ff */
[----:B------:R-:W-:Y:S01]  /*8110*/  IADD3 R34, P0, R40, UR12, RZ ;  /* 0x0000000c28227c10 */ /* 0x000fe2000ff1e0ff */
[----:B------:R0:W-:Y:S01]  /*8120*/  STG.E.U16 desc[UR8][R40.64], R45 ;  /* 0x0000002d28007986 */ /* 0x0001e2000c101508 */
[----:B------:R-:W-:Y:S01]  /*8130*/  LOP3.LUT R50, R13, 0xff, RZ, 0xc0, !PT ;  /* 0x000000ff0d327812 */ /* 0x000fe200078ec0ff */
[----:B------:R-:W-:Y:S01]  /*8140*/  FMUL R13, R12, UR6 ;  /* 0x000000060c0d7c20 */ /* 0x000fe20008400000 */
[----:B------:R-:W-:Y:S02]  /*8150*/  F2FP.SATFINITE.E5M2.F32.PACK_AB_MERGE_C R60, RZ, R53, RZ ;  /* 0x00000035ff3c723e */ /* 0x000fe400048060ff */
[----:B------:R-:W-:-:S02]  /*8160*/  LOP3.LUT R27, R51, 0xffff, RZ, 0xc0, !PT ;  /* 0x0000ffff331b7812 */ /* 0x000fc400078ec0ff */
[----:B------:R-:W-:Y:S02]  /*8170*/  IADD3.X R35, R41, UR13, RZ, P0, !PT ;  /* 0x0000000d29237c10 */ /* 0x000fe400087fe4ff */
[----:B------:R-:W-:Y:S02]  /*8180*/  F2FP.SATFINITE.E5M2.F32.PACK_AB_MERGE_C R58, RZ, R58, RZ ;  /* 0x0000003aff3a723e */ /* 0x000fe400048060ff */
[----:B------:R-:W-:Y:S01]  /*8190*/  F2FP.SATFINITE.E5M2.F32.PACK_AB_MERGE_C R29, RZ, R29, RZ ;  /* 0x0000001dff1d723e */ /* 0x000fe200048060ff */
[----:B0-----:R-:W-:Y:S01]  /*81a0*/  FMUL R45, R20, UR6 ;  /* 0x00000006142d7c20 */ /* 0x001fe20008400000 */
[----:B------:R-:W-:Y:S02]  /*81b0*/  IADD3 R40, P0, R40, UR7, RZ ;  /* 0x0000000728287c10 */ /* 0x000fe4000ff1e0ff */
[----:B------:R-:W-:Y:S01]  /*81c0*/  PRMT R50, R27, 0x7604, R50 ;  /* 0x000076041b327816 */ /* 0x000fe20000000032 */
[----:B------:R-:W-:Y:S01]  /*81d0*/  FMUL R27, R14, UR6 ;  /* 0x000000060e1b7c20 */ /* 0x000fe20008400000 */
[----:B------:R-:W-:-:S02]  /*81e0*/  PRMT R51, R60, 0x7604, R51 ;  /* 0x000076043c337816 */ /* 0x000fc40000000033 */
[----:B------:R-:W-:Y:S02]  /*81f0*/  F2FP.SATFINITE.E5M2.F32.PACK_AB_MERGE_C R13, RZ, R13, RZ ;  /* 0x0000000dff0d723e */ /* 0x000fe400048060ff */
[----:B------:R-:W-:Y:S01]  /*8200*/  F2FP.SATFINITE.E5M2.F32.PACK_AB_MERGE_C R37, RZ, R37, RZ ;  /* 0x00000025ff25723e */ /* 0x000fe200048060ff */
        /* <DEDUP_REMOVED lines=10> */
[----:B------:R-:W-:Y:S02]  /*82b0*/  F2FP.SATFINITE.E5M2.F32.PACK_AB_MERGE_C R60, RZ, R27, RZ ;  /* 0x0000001bff3c723e */ /* 0x000fe400048060ff */
[----:B0-----:R-:W-:Y:S02]  /*82c0*/  MOV R51, 0x3bbb989d ;  /* 0x3bbb989d00337802 */ /* 0x001fe40000000f00 */
[----:B------:R-:W-:-:S02]  /*82d0*/  PRMT R53, R62, 0x7604, R53 ;  /* 0x000076043e357816 */ /* 0x000fc40000000035 */
[----:B------:R-:W-:Y:S02]  /*82e0*/  F2FP.SATFINITE.E5M2.F32.PACK_AB_MERGE_C R62, RZ, R45, RZ ;  /* 0x0000002dff3e723e */ /* 0x000fe400048060ff */
        /* <DEDUP_REMOVED lines=12> */
[----:B------:R-:W-:Y:S01]  /*83b0*/  F2FP.SATFINITE.E5M2.F32.PACK_AB_MERGE_C R51, RZ, R21, RZ ;  /* 0x00000015ff33723e */ /* 0x000fe200048060ff */
        /* <DEDUP_REMOVED lines=13> */
[----:B------:R-:W-:Y:S02]  /*8490*/  F2FP.SATFINITE.E5M2.F32.PACK_AB_MERGE_C R58, RZ, R58, RZ ;  /* 0x0000003aff3a723e */ /* 0x000fe400048060ff */
[----:B------:R-:W-:Y:S02]  /*84a0*/  F2FP.SATFINITE.E5M2.F32.PACK_AB_MERGE_C R29, RZ, R29, RZ ;  /* 0x0000001dff1d723e */ /* 0x000fe400048060ff */
        /* <DEDUP_REMOVED lines=14> */
[----:B------:R-:W-:Y:S01]  /*8590*/  F2FP.SATFINITE.E5M2.F32.PACK_AB_MERGE_C R44, RZ, R13, RZ ;  /* 0x0000000dff2c723e */ /* 0x000fe200048060ff */
[----:B------:R2:W-:Y:S01]  /*85a0*/  STG.E.U16 desc[UR8][R42.64], R37 ;  /* 0x000000252a007986 */ /* 0x0005e2000c101508 */
[----:B------:R-:W-:Y:S01]  /*85b0*/  IADD3.X R13, R35, UR10, RZ, P0, !PT ;  /* 0x0000000a230d7c10 */ /* 0x000fe200087fe4ff */
[----:B-1----:R-:W-:Y:S01]  /*85c0*/  FMUL R41, R63, UR6 ;  /* 0x000000063f297c20 */ /* 0x002fe20008400000 */
[----:B------:R-:W-:Y:S02]  /*85d0*/  FMNMX R40, |R14|, R25, !PT ;  /* 0x000000190e287209 */ /* 0x000fe40007800200 */
[----:B------:R-:W-:Y:S02]  /*85e0*/  IADD3 R14, P0, R42, UR7, RZ ;  /* 0x000000072a0e7c10 */ /* 0x000fe4000ff1e0ff */
[----:B------:R-:W-:Y:S02]  /*85f0*/  F2FP.SATFINITE.E5M2.F32.PACK_AB_MERGE_C R25, RZ, R54, RZ ;  /* 0x00000036ff19723e */ /* 0x000fe400048060ff */
[----:B0-----:R-:W-:-:S02]  /*8600*/  F2FP.SATFINITE.E5M2.F32.PACK_AB_MERGE_C R34, RZ, R41, RZ ;  /* 0x00000029ff22723e */ /* 0x001fc400048060ff */
        /* <DEDUP_REMOVED lines=34> */
[----:B-----5:R-:W-:Y:S05]  /*8830*/  CALL.REL.NOINC `($__internal_27_$__cuda_sm20_rcp_rn_f32_slowpath) ;  /* 0x0000003800707944 */ /* 0x020fea0003c00000 */
[----:B------:R-:W-:Y:S05]  /*8840*/  BRA `(.L_x_2641) ;  /* 0x0000000000107947 */ /* 0x000fea0003800000 */
.L_x_2640:
[----:B------:R-:W0:Y:S02]  /*8850*/  MUFU.RCP R0, R53 ;  /* 0x0000003500007308 */ /* 0x000e240000001000 */
[----:B0-----:R-:W-:-:S04]  /*8860*/  FFMA R13, R53, R0, -1 ;  /* 0xbf800000350d7423 */ /* 0x001fc80000000000 */
[----:B------:R-:W-:-:S04]  /*8870*/  FADD.FTZ R13, -R13, -RZ ;  /* 0x800000ff0d0d7221 */ /* 0x000fc80000010100 */
[----:B------:R-:W-:-:S07]  /*8880*/  FFMA R0, R0, R13, R0 ;  /* 0x0000000d00007223 */ /* 0x000fce0000000000 */
.L_x_2641:
[----:B------:R-:W-:Y:S05]  /*8890*/  BSYNC B1 ;  /* 0x0000000000017941 */ /* 0x000fea0003800000 */
.L_x_2639:
        /* <DEDUP_REMOVED lines=27> */
[----:B------:R-:W-:Y:S05]  /*8a50*/  BRA `(.L_x_2644) ;  /* 0x0000000000107947 */ /* 0x000fea0003800000 */
.L_x_2643:
[----:B------:R-:W0:Y:S02]  /*8a60*/  MUFU.RCP R0, R27 ;  /* 0x0000001b00007308 */ /* 0x000e240000001000 */
[----:B0-----:R-:W-:-:S04]  /*8a70*/  FFMA R23, R27, R0, -1 ;  /* 0xbf8000001b177423 */ /* 0x001fc80000000000 */
[----:B------:R-:W-:-:S04]  /*8a80*/  FADD.FTZ R23, -R23, -RZ ;  /* 0x800000ff17177221 */ /* 0x000fc80000010100 */
[----:B------:R-:W-:-:S07]  /*8a90*/  FFMA R0, R0, R23, R0 ;  /* 0x0000001700007223 */ /* 0x000fce0000000000 */
.L_x_2644:
[----:B------:R-:W-:Y:S05]  /*8aa0*/  BSYNC B1 ;  /* 0x0000000000017941 */ /* 0x000fea0003800000 */
.L_x_2642:
        /* <DEDUP_REMOVED lines=24> */
.L_x_2646:
[----:B------:R-:W0:Y:S02]  /*8c30*/  MUFU.RCP R0, R25 ;  /* 0x0000001900007308 */ /* 0x000e240000001000 */
[----:B0-----:R-:W-:-:S04]  /*8c40*/  FFMA R23, R25, R0, -1 ;  /* 0xbf80000019177423 */ /* 0x001fc80000000000 */
[----:B------:R-:W-:-:S04]  /*8c50*/  FADD.FTZ R23, -R23, -RZ ;  /* 0x800000ff17177221 */ /* 0x000fc80000010100 */
[----:B------:R-:W-:-:S07]  /*8c60*/  FFMA R0, R0, R23, R0 ;  /* 0x0000001700007223 */ /* 0x000fce0000000000 */
.L_x_2647:
[----:B------:R-:W-:Y:S05]  /*8c70*/  BSYNC B1 ;  /* 0x0000000000017941 */ /* 0x000fea0003800000 */
.L_x_2645:
        /* <DEDUP_REMOVED lines=28> */
.L_x_2649:
[----:B------:R-:W0:Y:S02]  /*8e40*/  MUFU.RCP R0, R27 ;  /* 0x0000001b00007308 */ /* 0x000e240000001000 */
[----:B0-----:R-:W-:-:S04]  /*8e50*/  FFMA R22, R27, R0, -1 ;  /* 0xbf8000001b167423 */ /* 0x001fc80000000000 */
[----:B------:R-:W-:-:S04]  /*8e60*/  FADD.FTZ R23, -R22, -RZ ;  /* 0x800000ff16177221 */ /* 0x000fc80000010100 */
[----:B------:R-:W-:-:S07]  /*8e70*/  FFMA R0, R0, R23, R0 ;  /* 0x0000001700007223 */ /* 0x000fce0000000000 */
.L_x_2650:
[----:B------:R-:W-:Y:S05]  /*8e80*/  BSYNC B1 ;  /* 0x0000000000017941 */ /* 0x000fea0003800000 */
.L_x_2648:
        /* <DEDUP_REMOVED lines=22> */
[----:B------:R-:W-:Y:S05]  /*8ff0*/  CALL.REL.NOINC `($__internal_27_$__cuda_sm20_rcp_rn_f32_slowpath) ;  /* 0x0000003000807944 */ /* 0x000fea0003c00000 */
[----:B------:R-:W-:Y:S05]  /*9000*/  BRA `(.L_x_2653) ;  /* 0x0000000000107947 */ /* 0x000fea0003800000 */
.L_x_2652:
[----:B------:R-:W0:Y:S02]  /*9010*/  MUFU.RCP R0, R29 ;  /* 0x0000001d00007308 */ /* 0x000e240000001000 */
[----:B0-----:R-:W-:-:S04]  /*9020*/  FFMA R22, R29, R0, -1 ;  /* 0xbf8000001d167423 */ /* 0x001fc80000000000 */
[----:B------:R-:W-:-:S04]  /*9030*/  FADD.FTZ R27, -R22, -RZ ;  /* 0x800000ff161b7221 */ /* 0x000fc80000010100 */
[----:B------:R-:W-:-:S07]  /*9040*/  FFMA R0, R0, R27, R0 ;  /* 0x0000001b00007223 */ /* 0x000fce0000000000 */
.L_x_2653:
[----:B------:R-:W-:Y:S05]  /*9050*/  BSYNC B1 ;  /* 0x0000000000017941 */ /* 0x000fea0003800000 */
.L_x_2651:
        /* <DEDUP_REMOVED lines=26> */
[----:B------:R-:W-:Y:S05]  /*9200*/  CALL.REL.NOINC `($__internal_27_$__cuda_sm20_rcp_rn_f32_slowpath) ;  /* 0x0000002c00fc7944 */ /* 0x000fea0003c00000 */
[----:B------:R-:W-:Y:S05]  /*9210*/  BRA `(.L_x_2656) ;  /* 0x0000000000107947 */ /* 0x000fea0003800000 */
.L_x_2655:
[----:B------:R-:W0:Y:S02]  /*9220*/  MUFU.RCP R0, R37 ;  /* 0x0000002500007308 */ /* 0x000e240000001000 */
[----:B0-----:R-:W-:-:S04]  /*9230*/  FFMA R29, R37, R0, -1 ;  /* 0xbf800000251d7423 */ /* 0x001fc80000000000 */
[----:B------:R-:W-:-:S04]  /*9240*/  FADD.FTZ R29, -R29, -RZ ;  /* 0x800000ff1d1d7221 */ /* 0x000fc80000010100 */
[----:B------:R-:W-:-:S07]  /*9250*/  FFMA R0, R0, R29, R0 ;  /* 0x0000001d00007223 */ /* 0x000fce0000000000 */
.L_x_2656:
[----:B------:R-:W-:Y:S05]  /*9260*/  BSYNC B1 ;  /* 0x0000000000017941 */ /* 0x000fea0003800000 */
.L_x_2654:
        /* <DEDUP_REMOVED lines=24> */
.L_x_2658:
[----:B------:R-:W0:Y:S02]  /*93f0*/  MUFU.RCP R0, R35 ;  /* 0x0000002300007308 */ /* 0x000e240000001000 */
[----:B0-----:R-:W-:-:S04]  /*9400*/  FFMA R29, R35, R0, -1 ;  /* 0xbf800000231d7423 */ /* 0x001fc80000000000 */
[----:B------:R-:W-:-:S04]  /*9410*/  FADD.FTZ R29, -R29, -RZ ;  /* 0x800000ff1d1d7221 */ /* 0x000fc80000010100 */
[----:B------:R-:W-:-:S07]  /*9420*/  FFMA R0, R0, R29, R0 ;  /* 0x0000001d00007223 */ /* 0x000fce0000000000 */
.L_x_2659:
[----:B------:R-:W-:Y:S05]  /*9430*/  BSYNC B1 ;  /* 0x0000000000017941 */ /* 0x000fea0003800000 */
.L_x_2657:
        /* <DEDUP_REMOVED lines=28> */
.L_x_2661:
[----:B------:R-:W0:Y:S02]  /*9600*/  MUFU.RCP R0, R37 ;  /* 0x0000002500007308 */ /* 0x000e240000001000 */
[----:B0-----:R-:W-:-:S04]  /*9610*/  FFMA R27, R37, R0, -1 ;  /* 0xbf800000251b7423 */ /* 0x001fc80000000000 */
[----:B------:R-:W-:-:S04]  /*9620*/  FADD.FTZ R27, -R27, -RZ ;  /* 0x800000ff1b1b7221 */ /* 0x000fc80000010100 */
[----:B------:R-:W-:-:S07]  /*9630*/  FFMA R0, R0, R27, R0 ;  /* 0x0000001b00007223 */ /* 0x000fce0000000000 */
.L_x_2662:
[----:B------:R-:W-:Y:S05]  /*9640*/  BSYNC B1 ;  /* 0x0000000000017941 */ /* 0x000fea0003800000 */
.L_x_2660:
        /* <DEDUP_REMOVED lines=24> */
.L_x_2664:
[----:B------:R-:W0:Y:S02]  /*97d0*/  MUFU.RCP R0, R35 ;  /* 0x0000002300007308 */ /* 0x000e240000001000 */
[----:B0-----:R-:W-:-:S04]  /*97e0*/  FFMA R27, R35, R0, -1 ;  /* 0xbf800000231b7423 */ /* 0x001fc80000000000 */
[----:B------:R-:W-:-:S04]  /*97f0*/  FADD.FTZ R27, -R27, -RZ ;  /* 0x800000ff1b1b7221 */ /* 0x000fc80000010100 */
[----:B------:R-:W-:-:S07]  /*9800*/  FFMA R0, R0, R27, R0 ;  /* 0x0000001b00007223 */ /* 0x000fce0000000000 */
.L_x_2665:
[----:B------:R-:W-:Y:S05]  /*9810*/  BSYNC B1 ;  /* 0x0000000000017941 */ /* 0x000fea0003800000 */
.L_x_2663:
        /* <DEDUP_REMOVED lines=28> */
.L_x_2667:
[----:B------:R-:W0:Y:S02]  /*99e0*/  MUFU.RCP R0, R35 ;  /* 0x0000002300007308 */ /* 0x000e240000001000 */
[----:B0-----:R-:W-:-:S04]  /*99f0*/  FFMA R29, R35, R0, -1 ;  /* 0xbf800000231d7423 */ /* 0x001fc80000000000 */
[----:B------:R-:W-:-:S04]  /*9a00*/  FADD.FTZ R29, -R29, -RZ ;  /* 0x800000ff1d1d7221 */ /* 0x000fc80000010100 */
[----:B------:R-:W-:-:S07]  /*9a10*/  FFMA R0, R0, R29, R0 ;  /* 0x0000001d00007223 */ /* 0x000fce0000000000 */
.L_x_2668:
[----:B------:R-:W-:Y:S05]  /*9a20*/  BSYNC B1 ;  /* 0x0000000000017941 */ /* 0x000fea0003800000 */
.L_x_2666:
        /* <DEDUP_REMOVED lines=24> */
.L_x_2670:
[----:B------:R-:W0:Y:S02]  /*9bb0*/  MUFU.RCP R0, R35 ;  /* 0x0000002300007308 */ /* 0x000e240000001000 */
[----:B0-----:R-:W-:-:S04]  /*9bc0*/  FFMA R29, R35, R0, -1 ;  /* 0xbf800000231d7423 */ /* 0x001fc80000000000 */
[----:B------:R-:W-:-:S04]  /*9bd0*/  FADD.FTZ R29, -R29, -RZ ;  /* 0x800000ff1d1d7221 */ /* 0x000fc80000010100 */
[----:B------:R-:W-:-:S07]  /*9be0*/  FFMA R0, R0, R29, R0 ;  /* 0x0000001d00007223 */ /* 0x000fce0000000000 */
.L_x_2671:
[----:B------:R-:W-:Y:S05]  /*9bf0*/  BSYNC B1 ;  /* 0x0000000000017941 */ /* 0x000fea0003800000 */
.L_x_2669:
        /* <DEDUP_REMOVED lines=28> */
.L_x_2673:
[----:B------:R-:W0:Y:S02]  /*9dc0*/  MUFU.RCP R0, R37 ;  /* 0x0000002500007308 */ /* 0x000e240000001000 */
[----:B0-----:R-:W-:-:S04]  /*9dd0*/  FFMA R29, R37, R0, -1 ;  /* 0xbf800000251d7423 */ /* 0x001fc80000000000 */
[----:B------:R-:W-:-:S04]  /*9de0*/  FADD.FTZ R29, -R29, -RZ ;  /* 0x800000ff1d1d7221 */ /* 0x000fc80000010100 */
[----:B------:R-:W-:-:S07]  /*9df0*/  FFMA R0, R0, R29, R0 ;  /* 0x0000001d00007223 */ /* 0x000fce0000000000 */
.L_x_2674:
[----:B------:R-:W-:Y:S05]  /*9e00*/  BSYNC B1 ;  /* 0x0000000000017941 */ /* 0x000fea0003800000 */
.L_x_2672:
        /* <DEDUP_REMOVED lines=24> */
.L_x_2676:
[----:B------:R-:W0:Y:S02]  /*9f90*/  MUFU.RCP R0, R35 ;  /* 0x0000002300007308 */ /* 0x000e240000001000 */
[----:B0-----:R-:W-:-:S04]  /*9fa0*/  FFMA R29, R35, R0, -1 ;  /* 0xbf800000231d7423 */ /* 0x001fc80000000000 */
[----:B------:R-:W-:-:S04]  /*9fb0*/  FADD.FTZ R29, -R29, -RZ ;  /* 0x800000ff1d1d7221 */ /* 0x000fc80000010100 */
[----:B------:R-:W-:-:S07]  /*9fc0*/  FFMA R0, R0, R29, R0 ;  /* 0x0000001d00007223 */ /* 0x000fce0000000000 */
.L_x_2677:
[----:B------:R-:W-:Y:S05]  /*9fd0*/  BSYNC B1 ;  /* 0x0000000000017941 */ /* 0x000fea0003800000 */
.L_x_2675:
        /* <DEDUP_REMOVED lines=28> */
.L_x_2679:
[----:B------:R-:W0:Y:S02]  /*a1a0*/  MUFU.RCP R0, R37 ;  /* 0x0000002500007308 */ /* 0x000e240000001000 */
[----:B0-----:R-:W-:-:S04]  /*a1b0*/  FFMA R29, R37, R0, -1 ;  /* 0xbf800000251d7423 */ /* 0x001fc80000000000 */
[----:B------:R-:W-:-:S04]  /*a1c0*/  FADD.FTZ R29, -R29, -RZ ;  /* 0x800000ff1d1d7221 */ /* 0x000fc80000010100 */
[----:B------:R-:W-:-:S07]  /*a1d0*/  FFMA R0, R0, R29, R0 ;  /* 0x0000001d00007223 */ /* 0x000fce0000000000 */
.L_x_2680:
[----:B------:R-:W-:Y:S05]  /*a1e0*/  BSYNC B1 ;  /* 0x0000000000017941 */ /* 0x000fea0003800000 */
.L_x_2678:
        /* <DEDUP_REMOVED lines=24> */
.L_x_2682:
[----:B------:R-:W0:Y:S02]  /*a370*/  MUFU.RCP R0, R35 ;  /* 0x0000002300007308 */ /* 0x000e240000001000 */
[----:B0-----:R-:W-:-:S04]  /*a380*/  FFMA R29, R35, R0, -1 ;  /* 0xbf800000231d7423 */ /* 0x001fc80000000000 */
[----:B------:R-:W-:-:S04]  /*a390*/  FADD.FTZ R29, -R29, -RZ ;  /* 0x800000ff1d1d7221 */ /* 0x000fc80000010100 */
[----:B------:R-:W-:-:S07]  /*a3a0*/  FFMA R0, R0, R29, R0 ;  /* 0x0000001d00007223 */ /* 0x000fce0000000000 */
.L_x_2683:
[----:B------:R-:W-:Y:S05]  /*a3b0*/  BSYNC B1 ;  /* 0x0000000000017941 */ /* 0x000fea0003800000 */
.L_x_2681:
        /* <DEDUP_REMOVED lines=28> */
.L_x_2685:
[----:B------:R-:W0:Y:S02]  /*a580*/  MUFU.RCP R0, R37 ;  /* 0x0000002500007308 */ /* 0x000e240000001000 */
[----:B0-----:R-:W-:-:S04]  /*a590*/  FFMA R29, R37, R0, -1 ;  /* 0xbf800000251d7423 */ /* 0x001fc80000000000 */
[----:B------:R-:W-:-:S04]  /*a5a0*/  FADD.FTZ R29, -R29, -RZ ;  /* 0x800000ff1d1d7221 */ /* 0x000fc80000010100 */
[----:B------:R-:W-:-:S07]  /*a5b0*/  FFMA R0, R0, R29, R0 ;  /* 0x0000001d00007223 */ /* 0x000fce0000000000 */
.L_x_2686:
[----:B------:R-:W-:Y:S05]  /*a5c0*/  BSYNC B1 ;  /* 0x0000000000017941 */ /* 0x000fea0003800000 */
.L_x_2684:
[----:B------:R-:W0:Y:S01]  /*a5d0*/  S2R R37, SR_TID.X ;  /* 0x0000000000257919 */ /* 0x000e220000002100 */
[----:B------:R-:W-:Y:S01]  /*a5e0*/  FMUL R52, R14, UR6 ;  /* 0x000000060e347c20 */ /* 0x000fe20008400000 */
[----:B------:R-:W-:Y:S01]  /*a5f0*/  FMUL R50, R23, UR6 ;  /* 0x0000000617327c20 */ /* 0x000fe20008400000 */
[----:B------:R-:W-:Y:S01]  /*a600*/  IMAD.SHL.U32 R48, R4, 0x2, RZ ;  /* 0x0000000204307824 */ /* 0x000fe200078e00ff */
[----:B------:R-:W1:Y:S01]  /*a610*/  S2R R55, SR_CgaCtaId ;  /* 0x0000000000377919 */ /* 0x000e620000008800 */
[----:B------:R-:W-:Y:S01]  /*a620*/  FMUL R57, R57, R0 ;  /* 0x0000000039397220 */ /* 0x000fe20000400000 */
[----:B------:R-:W-:Y:S01]  /*a630*/  F2FP.SATFINITE.E5M2.F32.PACK_AB_MERGE_C R52, RZ, R52, RZ ;  /* 0x00000034ff34723e */ /* 0x000fe200048060ff */
[----:B------:R-:W-:Y:S01]  /*a640*/  FMUL R45, R25, UR6 ;  /* 0x00000006192d7c20 */ /* 0x000fe20008400000 */
[----:B------:R-:W-:Y:S01]  /*a650*/  F2FP.SATFINITE.E5M2.F32.PACK_AB_MERGE_C R50, RZ, R50, RZ ;  /* 0x00000032ff32723e */ /* 0x000fe200048060ff */
        /* <DEDUP_REMOVED lines=16> */
[----:B------:R-:W-:Y:S02]  /*a760*/  F2FP.SATFINITE.E5M2.F32.PACK_AB_MERGE_C R45, RZ, R45, RZ ;  /* 0x0000002dff2d723e */ /* 0x000fe400048060ff */
[----:B------:R-:W-:Y:S01]  /*a770*/  IADD3.X R35, R29, R18, RZ, P0, !PT ;  /* 0x000000121d237210 */ /* 0x000fe200007fe4ff */
[----:B------:R-:W-:Y:S01]  /*a780*/  FMUL R29, R44, UR6 ;  /* 0x000000062c1d7c20 */ /* 0x000fe20008400000 */
[----:B------:R-:W-:Y:S02]  /*a790*/  IADD3 R4, R54, 0x20, RZ ;  /* 0x0000002036047810 */ /* 0x000fe40007ffe0ff */
[----:B0-----:R-:W-:Y:S02]  /*a7a0*/  SHF.R.U32.HI R37, RZ, 0x5, R37 ;  /* 0x00000005ff257819 */ /* 0x001fe40000011625 */
[----:B------:R-:W-:Y:S01]  /*a7b0*/  F2FP.SATFINITE.E5M2.F32.PACK_AB_MERGE_C R47, RZ, R3, RZ ;  /* 0x00000003ff2f723e */ /* 0x000fe200048060ff */
        /* <DEDUP_REMOVED lines=9> */
[----:B------:R-:W-:Y:S01]  /*a850*/  F2FP.SATFINITE.E5M2.F32.PACK_AB_MERGE_C R52, RZ, R29, RZ ;  /* 0x0000001dff34723e */ /* 0x000fe200048060ff */
        /* <DEDUP_REMOVED lines=8> */
[----:B------:R-:W-:Y:S01]  /*a8e0*/  F2FP.SATFINITE.E5M2.F32.PACK_AB_MERGE_C R3, RZ, R3, RZ ;  /* 0x00000003ff03723e */ /* 0x000fe200048060ff */
        /* <DEDUP_REMOVED lines=10> */
[----:B------:R-:W-:Y:S01]  /*a990*/  F2FP.SATFINITE.E5M2.F32.PACK_AB_MERGE_C R34, RZ, R29, RZ ;  /* 0x0000001dff22723e */ /* 0x000fe200048060ff */
[----:B0-----:R-:W-:Y:S01]  /*a9a0*/  FMUL R12, R43, UR6 ;  /* 0x000000062b0c7c20 */ /* 0x001fe20008400000 */
[----:B------:R-:W-:Y:S02]  /*a9b0*/  IADD3.X R29, R35, UR10, RZ, P0, !PT ;  /* 0x0000000a231d7c10 */ /* 0x000fe400087fe4ff */
[----:B------:R-:W-:Y:S02]  /*a9c0*/  F2FP.SATFINITE.E5M2.F32.PACK_AB_MERGE_C R7, RZ, R51, RZ ;  /* 0x00000033ff07723e */ /* 0x000fe400048060ff */
        /* <DEDUP_REMOVED lines=9> */
[----:B------:R-:W-:-:S02]  /*aa60*/  F2FP.SATFINITE.E5M2.F32.PACK_AB_MERGE_C R50, RZ, R50, RZ ;  /* 0x00000032ff32723e */ /* 0x000fc400048060ff */
[----:B------:R-:W-:Y:S01]  /*aa70*/  IADD3.X R19, R19, UR10, RZ, P0, !PT ;  /* 0x0000000a13137c10 */ /* 0x000fe200087fe4ff */
[----:B------:R-:W-:Y:S01]  /*aa80*/  STS [R4], R33 ;  /* 0x0000002104007388 */ /* 0x000fe20000000800 */
[----:B------:R-:W-:Y:S02]  /*aa90*/  F2FP.SATFINITE.E5M2.F32.PACK_AB_MERGE_C R52, RZ, R52, RZ ;  /* 0x00000034ff34723e */ /* 0x000fe400048060ff */
[----:B------:R-:W-:Y:S01]  /*aaa0*/  F2FP.SATFINITE.E5M2.F32.PACK_AB_MERGE_C R53, RZ, R53, RZ ;  /* 0x00000035ff35723e */ /* 0x000fe200048060ff */
[----:B------:R1:W-:Y:S01]  /*aab0*/  STG.E.U16 desc[UR8][R18.64], R51 ;  /* 0x0000003312007986 */ /* 0x0003e2000c101508 */
[----:B------:R-:W-:Y:S02]  /*aac0*/  F2FP.SATFINITE.E5M2.F32.PACK_AB_MERGE_C R47, RZ, R47, RZ ;  /* 0x0000002fff2f723e */ /* 0x000fe400048060ff */
[----:B------:R-:W-:Y:S01]  /*aad0*/  PRMT R57, R50, 0x7604, R52 ;  /* 0x0000760432397816 */ /* 0x000fe20000000034 */
[----:B0-----:R-:W-:Y:S01]  /*aae0*/  FMUL R29, R46, UR6 ;  /* 0x000000062e1d7c20 */ /* 0x001fe20008400000 */
[----:B------:R-:W-:Y:S01]  /*aaf0*/  PRMT R59, R47, 0x7604, R53 ;  /* 0x000076042f3b7816 */ /* 0x000fe20000000035 */
[----:B------:R-:W-:Y:S01]  /*ab00*/  FMUL R35, R38, UR6 ;  /* 0x0000000626237c20 */ /* 0x000fe20008400000 */
[----:B------:R-:W-:Y:S01]  /*ab10*/  F2FP.SATFINITE.E5M2.F32.PACK_AB_MERGE_C R12, RZ, R12, RZ ;  /* 0x0000000cff0c723e */ /* 0x000fe200048060ff */
[----:B------:R0:W-:Y:S01]  /*ab20*/  STG.E.U16 desc[UR8][R48.64], R57 ;  /* 0x0000003930007986 */ /* 0x0001e2000c101508 */
[----:B--2---:R-:W-:-:S02]  /*ab30*/  SHF.R.U32.HI R66, RZ, 0x5, R56 ;  /* 0x00000005ff427819 */ /* 0x004fc40000011638 */
[----:B------:R-:W-:Y:S01]  /*ab40*/  F2FP.SATFINITE.E5M2.F32.PACK_AB_MERGE_C R35, RZ, R35, RZ ;  /* 0x00000023ff23723e */ /* 0x000fe200048060ff */
[----:B-1----:R-:W-:Y:S01]  /*ab50*/  FMUL R51, R27, UR6 ;  /* 0x000000061b337c20 */ /* 0x002fe20008400000 */
[----:B------:R-:W-:Y:S02]  /*ab60*/  IADD3 R18, P0, R48, UR12, RZ ;  /* 0x0000000c30127c10 */ /* 0x000fe4000ff1e0ff */
[----:B------:R-:W-:Y:S02]  /*ab70*/  LOP3.LUT R52, R52, 0xff, RZ, 0xc0, !PT ;  /* 0x000000ff34347812 */ /* 0x000fe400078ec0ff */
[----:B------:R-:W-:Y:S01]  /*ab80*/  IADD3.X R19, R49, UR13, RZ, P0, !PT ;  /* 0x0000000d31137c10 */ /* 0x000fe200087fe4ff */
[----:B------:R-:W-:Y:S01]  /*ab90*/  ULDC.64 UR12, c[0x0][0x250] ;  /* 0x00009400000c7ab9 */ /* 0x000fe20000000a00 */
[----:B------:R-:W-:Y:S01]  /*aba0*/  F2FP.SATFINITE.E5M2.F32.PACK_AB_MERGE_C R51, RZ, R51, RZ ;  /* 0x00000033ff33723e */ /* 0x000fe200048060ff */
[----:B------:R-:W-:Y:S01]  /*abb0*/  IMAD R71, R71, UR12, RZ ;  /* 0x0000000c47477c24 */ /* 0x000fe2000f8e02ff */
[----:B------:R-:W-:Y:S01]  /*abc0*/  IADD3 R28, P0, R48, UR7, RZ ;  /* 0x00000007301c7c10 */ /* 0x000fe2000ff1e0ff */
[----:B------:R1:W-:Y:S01]  /*abd0*/  STG.E.U16 desc[UR8][R18.64], R59 ;  /* 0x0000003b12007986 */ /* 0x0003e2000c101508 */
[----:B0-----:R-:W-:Y:S01]  /*abe0*/  F2FP.SATFINITE.E5M2.F32.PACK_AB_MERGE_C R48, RZ, R29, RZ ;  /* 0x0000001dff30723e */ /* 0x001fe200048060ff */
        /* <DEDUP_REMOVED lines=233> */
.L_x_2697:
[----:B-1----:R-:W-:-:S07]  /*ba80*/  FMNMX R7, R2, R7, !PT ;  /* 0x0000000702077209 */ /* 0x002fce0007800000 */
.L_x_2689:
[----:B------:R-:W-:Y:S05]  /*ba90*/  BSYNC B0 ;  /* 0x0000000000007941 */ /* 0x000fea0003800000 */
.L_x_2688:
[----:B------:R-:W-:Y:S01]  /*baa0*/  ISETP.NE.AND P0, PT, R64, RZ, PT ;  /* 0x000000ff4000720c */ /* 0x000fe20003f05270 */
[----:B------:R-:W-:-:S12]  /*bab0*/  BSSY B0, `(.L_x_2687) ;  /* 0x0000004000007945 */ /* 0x000fd80003800000 */
[----:B------:R-:W-:Y:S05]  /*bac0*/  @P0 BRA `(.L_x_2691) ;  /* 0x0000000000080947 */ /* 0x000fea0003800000 */
[----:B0-----:R-:W0:Y:S02]  /*bad0*/  LDC.64 R2, c[0x0][0x238] ;  /* 0x00008e00ff027b82 */ /* 0x001e240000000a00 */
[----:B0-----:R1:W-:Y:S02]  /*bae0*/  REDG.E.MAX.S32.STRONG.GPU desc[UR8][R2.64], R7 ;  /* 0x000000070200798e */ /* 0x0013e4000d10e388 */
.L_x_2691:
[----:B------:R-:W-:Y:S05]  /*baf0*/  BSYNC B0 ;  /* 0x0000000000007941 */ /* 0x000fea0003800000 */
.L_x_2687:
        /* <DEDUP_REMOVED lines=13> */
[----:B01----:R-:W-:Y:S05]  /*bbd0*/  CALL.REL.NOINC `($__internal_27_$__cuda_sm20_rcp_rn_f32_slowpath) ;  /* 0x0000000400887944 */ /* 0x003fea0003c00000 */
[----:B------:R-:W-:Y:S05]  /*bbe0*/  BRA `(.L_x_2693) ;  /* 0x0000000000147947 */ /* 0x000fea0003800000 */
.L_x_2692:
[----:B------:R-:W0:Y:S01]  /*bbf0*/  MUFU.RCP R0, UR6 ;  /* 0x0000000600007d08 */ /* 0x000e220008001000 */
[----:B-1----:R-:W-:-:S05]  /*bc00*/  MOV R3, UR6 ;  /* 0x0000000600037c02 */ /* 0x002fca0008000f00 */
[----:B0-----:R-:W-:-:S04]  /*bc10*/  FFMA R2, R0, R3, -1 ;  /* 0xbf80000000027423 */ /* 0x001fc80000000003 */
[----:B------:R-:W-:-:S04]  /*bc20*/  FADD.FTZ R3, -R2, -RZ ;  /* 0x800000ff02037221 */ /* 0x000fc80000010100 */
[----:B------:R-:W-:-:S07]  /*bc30*/  FFMA R0, R0, R3, R0 ;  /* 0x0000000300007223 */ /* 0x000fce0000000000 */
.L_x_2693:
[----:B------:R-:W0:Y:S02]  /*bc40*/  LDC.64 R2, c[0x0][0x240] ;  /* 0x00009000ff027b82 */ /* 0x000e240000000a00 */
[----:B0-----:R-:W-:Y:S01]  /*bc50*/  STG.E desc[UR8][R2.64], R0 ;  /* 0x0000000002007986 */ /* 0x001fe2000c101908 */
[----:B------:R-:W-:Y:S05]  /*bc60*/  EXIT ;  /* 0x000000000000794d */ /* 0x000fea0003800000 */
.L_x_2690:
[----:B------:R-:W-:Y:S01]  /*bc70*/  MOV R5, 0x4 ;  /* 0x0000000400057802 */ /* 0x000fe20000000f00 */
[----:B------:R-:W-:Y:S01]  /*bc80*/  IMAD.MOV.U32 R4, RZ, RZ, -0x1 ;  /* 0xffffffffff047424 */ /* 0x000fe200078e00ff */
[----:B------:R-:W-:-:S07]  /*bc90*/  MOV R9, 0x1f ;  /* 0x0000001f00097802 */ /* 0x000fce0000000f00 */
[----:B01----:R-:W-:Y:S05]  /*bca0*/  WARPSYNC.COLLECTIVE R4, `(.L_x_2694) ;  /* 0x0000000004087348 */ /* 0x003fea0003c00000 */
[----:B-1----:R1:W2:Y:S02]  /*bcb0*/  SHFL.DOWN P0, R7, R0, R5, R9 ;  /* 0x0800000500077389 */ /* 0x0022a40000000009 */
[----:B012---:R-:W-:Y:S01]  /*bcc0*/  ENDCOLLECTIVE ;  /* 0x000000000000791b */ /* 0x007fe20003800000 */
.L_x_2694:
[----:B------:R-:W-:Y:S02]  /*bcd0*/  MOV R5, 0x2 ;  /* 0x0000000200057802 */ /* 0x000fe40000000f00 */
[----:B------:R-:W-:-:S04]  /*bce0*/  MOV R3, R7 ;  /* 0x0000000700037202 */ /* 0x000fc80000000f00 */
[----:B------:R-:W-:-:S04]  /*bcf0*/  FMNMX R3, R3, R0, !PT ;  /* 0x0000000003037209 */ /* 0x000fc80007800000 */
[----:B------:R-:W-:-:S07]  /*bd00*/  MOV R0, R3 ;  /* 0x0000000300007202 */ /* 0x000fce0000000f00 */
[----:B------:R-:W-:Y:S05]  /*bd10*/  WARPSYNC.COLLECTIVE R4, `(.L_x_2695) ;  /* 0x0000000004087348 */ /* 0x000fea0003c00000 */
[----:B------:R0:W1:Y:S02]  /*bd20*/  SHFL.DOWN P0, R7, R0, R5, R9 ;  /* 0x0800000500077389 */ /* 0x0000640000000009 */
[----:B01----:R-:W-:Y:S01]  /*bd30*/  ENDCOLLECTIVE ;  /* 0x000000000000791b */ /* 0x003fe20003800000 */
.L_x_2695:
[----:B------:R-:W-:Y:S02]  /*bd40*/  MOV R5, 0x1 ;  /* 0x0000000100057802 */ /* 0x000fe40000000f00 */
[----:B------:R-:W-:-:S04]  /*bd50*/  MOV R2, R7 ;  /* 0x0000000700027202 */ /* 0x000fc80000000f00 */
[----:B------:R-:W-:-:S04]  /*bd60*/  FMNMX R2, R3, R2, !PT ;  /* 0x0000000203027209 */ /* 0x000fc80007800000 */
[----:B------:R-:W-:-:S07]  /*bd70*/  MOV R0, R2 ;  /* 0x0000000200007202 */ /* 0x000fce0000000f00 */
[----:B------:R-:W-:Y:S05]  /*bd80*/  WARPSYNC.COLLECTIVE R4, `(.L_x_2696) ;  /* 0x0000000004087348 */ /* 0x000fea0003c00000 */
[----:B------:R0:W1:Y:S02]  /*bd90*/  SHFL.DOWN P0, R7, R0, R5, R9 ;  /* 0x0800000500077389 */ /* 0x0000640000000009 */
[----:B01----:R-:W-:Y:S01]  /*bda0*/  ENDCOLLECTIVE ;  /* 0x000000000000791b */ /* 0x003fe20003800000 */
.L_x_2696:
[----:B------:R-:W-:Y:S05]  /*bdb0*/  BRA `(.L_x_2697) ;  /* 0xfffffffc00307947 */ /* 0x000fea000383ffff */
        .weak           $__internal_26_$__cuda_sm20_div_u64
        .type           $__internal_26_$__cuda_sm20_div_u64,@function
        .size           $__internal_26_$__cuda_sm20_div_u64,($__internal_27_$__cuda_sm20_rcp_rn_f32_slowpath - $__internal_26_$__cuda_sm20_div_u64)
$__internal_26_$__cuda_sm20_div_u64:
        /* <DEDUP_REMOVED lines=67> */
[----:B------:R-:W-:Y:S06]  /*c1f0*/  RET.REL.NODEC R6 `(_ZN18transformer_engine6detail32dgated_act_cast_transpose_kernelILi2ELi4Ef6__half13__nv_fp8_e5m2NS_5EmptyEXadL_ZNS_6dqgeluIffEET_T0_RKS4_EEXadL_ZNS_5qgeluIffEES6_S7_S9_EEEEvPKT2_SD_PT3_SF_PKT1_PSG_SJ_mmm) ;  /* 0xffffff3c06807950 */ /* 0x000fec0003c3ffff */
        .weak           $__internal_27_$__cuda_sm20_rcp_rn_f32_slowpath
        .type           $__internal_27_$__cuda_sm20_rcp_rn_f32_slowpath,@function
        .size           $__internal_27_$__cuda_sm20_rcp_rn_f32_slowpath,(.L_x_34512 - $__internal_27_$__cuda_sm20_rcp_rn_f32_slowpath)
$__internal_27_$__cuda_sm20_rcp_rn_f32_slowpath:
        /* <DEDUP_REMOVED lines=15> */
.L_x_2699:
        /* <DEDUP_REMOVED lines=33> */
.L_x_2701:
[----:B------:R0:W1:Y:S02]  /*c500*/  MUFU.RCP R29, R0 ;  /* 0x00000000001d7308 */ /* 0x0000640000001000 */
.L_x_2700:
[----:B------:R-:W-:Y:S05]  /*c510*/  BSYNC B0 ;  /* 0x0000000000007941 */ /* 0x000fea0003800000 */
.L_x_2698:
[----:B------:R-:W-:Y:S01]  /*c520*/  HFMA2.MMA R35, -RZ, RZ, 0, 0 ;  /* 0x00000000ff237435 */ /* 0x000fe200000001ff */
[----:B01----:R-:W-:-:S05]  /*c530*/  MOV R0, R29 ;  /* 0x0000001d00007202 */ /* 0x003fca0000000f00 */
[----:B------:R-:W-:Y:S05]  /*c540*/  RET.REL.NODEC R34 `(_ZN18transformer_engine6detail32dgated_act_cast_transpose_kernelILi2ELi4Ef6__half13__nv_fp8_e5m2NS_5EmptyEXadL_ZNS_6dqgeluIffEET_T0_RKS4_EEXadL_ZNS_5qgeluIffEES6_S7_S9_EEEEvPKT2_SD_PT3_SF_PKT1_PSG_SJ_mmm) ;  /* 0xffffff3822ac7950 */ /* 0x000fea0003c3ffff */
.L_x_2702:
        /* <DEDUP_REMOVED lines=11> */
.L_x_34512:


//--------------------- .text._ZN18transformer_engine6detail43dgated_act_cast_transpose_kernel_notalignedILi2ELi2Ef6__half13__nv_bfloat16NS_5EmptyEXadL_ZNS_6dqgeluIffEET_T0_RKS4_EEXadL_ZNS_5qgeluIffEES6_S7_S9_EEEEvPKT2_SD_PT3_SF_PKT1_PSG_SJ_mmm --------------------------
	.section	.text._ZN18transformer_engine6detail43dgated_act_cast_transpose_kernel_notalignedILi2ELi2Ef6__half13__nv_bfloat16NS_5EmptyEXadL_ZNS_6dqgeluIffEET_T0_RKS4_EEXadL_ZNS_5qgeluIffEES6_S7_S9_EEEEvPKT2_SD_PT3_SF_PKT1_PSG_SJ_mmm,"ax",@progbits
	.align	128
        .global         _ZN18transformer_engine6detail43dgated_act_cast_transpose_kernel_notalignedILi2ELi2Ef6__half13__nv_bfloat16NS_5EmptyEXadL_ZNS_6dqgeluIffEET_T0_RKS4_EEXadL_ZNS_5qgeluIffEES6_S7_S9_EEEEvPKT2_SD_PT3_SF_PKT1_PSG_SJ_mmm
        .type           _ZN18transformer_engine6detail43dgated_act_cast_transpose_kernel_notalignedILi2ELi2Ef6__half13__nv_bfloat16NS_5EmptyEXadL_ZNS_6dqgeluIffEET_T0_RKS4_EEXadL_ZNS_5qgeluIffEES6_S7_S9_EEEEvPKT2_SD_PT3_SF_PKT1_PSG_SJ_mmm,@function
        .size           _ZN18transformer_engine6detail43dgated_act_cast_transpose_kernel_notalignedILi2ELi2Ef6__half13__nv_bfloat16NS_5EmptyEXadL_ZNS_6dqgeluIffEET_T0_RKS4_EEXadL_ZNS_5qgeluIffEES6_S7_S9_EEEEvPKT2_SD_PT3_SF_PKT1_PSG_SJ_mmm,(.L_x_34514 - _ZN18transformer_engine6detail43dgated_act_cast_transpose_kernel_notalignedILi2ELi2Ef6__half13__nv_bfloat16NS_5EmptyEXadL_ZNS_6dqgeluIffEET_T0_RKS4_EEXadL_ZNS_5qgeluIffEES6_S7_S9_EEEEvPKT2_SD_PT3_SF_PKT1_PSG_SJ_mmm)
        .other          _ZN18transformer_engine6detail43dgated_act_cast_transpose_kernel_notalignedILi2ELi2Ef6__half13__nv_bfloat16NS_5EmptyEXadL_ZNS_6dqgeluIffEET_T0_RKS4_EEXadL_ZNS_5qgeluIffEES6_S7_S9_EEEEvPKT2_SD_PT3_SF_PKT1_PSG_SJ_mmm,@"STO_CUDA_ENTRY STV_DEFAULT"
_ZN18transformer_engine6detail43dgated_act_cast_transpose_kernel_notalignedILi2ELi2Ef6__half13__nv_bfloat16NS_5EmptyEXadL_ZNS_6dqgeluIffEET_T0_RKS4_EEXadL_ZNS_5qgeluIffEES6_S7_S9_EEEEvPKT2_SD_PT3_SF_PKT1_PSG_SJ_mmm:
.text._ZN18transformer_engine6detail43dgated_act_cast_transpose_kernel_notalignedILi2ELi2Ef6__half13__nv_bfloat16NS_5EmptyEXadL_ZNS_6dqgeluIffEET_T0_RKS4_EEXadL_ZNS_5qgeluIffEES6_S7_S9_EEEEvPKT2_SD_PT3_SF_PKT1_PSG_SJ_mmm:
        /* <DEDUP_REMOVED lines=19> */
[----:B------:R-:W-:Y:S05]  /*0130*/  CALL.REL.NOINC `($__internal_28_$__cuda_sm20_div_u64) ;  /* 0x0000008c00b07944 */ /* 0x000fea0003c00000 */
        /* <DEDUP_REMOVED lines=8> */
.L_x_2703:
        /* <DEDUP_REMOVED lines=22> */
.L_x_2704:
[----:B------:R-:W0:Y:S01]  /*0320*/  LDC.64 R18, c[0x0][0x248] ;  /* 0x00009200ff127b82 */ /* 0x000e220000000a00 */
[----:B------:R-:W-:Y:S01]  /*0330*/  ULDC.64 UR6, c[0x0][0x250] ;  /* 0x0000940000067ab9 */ /* 0x000fe20000000a00 */
[----:B------:R-:W-:Y:S01]  /*0340*/  SHF.L.U64.HI R0, R30, 0x5, R31 ;  /* 0x000000051e007819 */ /* 0x000fe2000001021f */
[----:B------:R-:W-:Y:S01]  /*0350*/  USHF.R.U64 UR4, UR6, 0x1, UR7 ;  /* 0x0000000106047899 */ /* 0x000fe20008001207 */
[C---:B------:R-:W-:Y:S01]  /*0360*/  SHF.L.U64.HI R2, R48.reuse, 0x5, R15 ;  /* 0x0000000530027819 */ /* 0x040fe2000001020f */
[----:B------:R-:W-:Y:S01]  /*0370*/  USHF.R.U32.HI UR5, URZ, 0x1, UR7 ;  /* 0x000000013f057899 */ /* 0x000fe20008011607 */
[----:B------:R-:W-:Y:S01]  /*0380*/  SHF.R.U32.HI R42, RZ, 0x2, R43 ;  /* 0x00000002ff2a7819 */ /* 0x000fe2000001162b */
[C---:B------:R-:W-:Y:S01]  /*0390*/  IMAD.SHL.U32 R39, R48.reuse, 0x2, RZ ;  /* 0x0000000230277824 */ /* 0x040fe200078e00ff */
[----:B------:R-:W-:Y:S01]  /*03a0*/  SHF.L.U64.HI R37, R48, 0x1, R15 ;  /* 0x0000000130257819 */ /* 0x000fe2000001020f */
[----:B------:R-:W-:Y:S01]  /*03b0*/  ULDC.64 UR8, c[0x0][0x218] ;  /* 0x0000860000087ab9 */ /* 0x000fe20000000a00 */
[----:B------:R-:W-:Y:S01]  /*03c0*/  LEA R40, P1, -R30, UR4, 0x5 ;  /* 0x000000041e287c11 */ /* 0x000fe2000f8229ff */
[----:B------:R-:W-:Y:S01]  /*03d0*/  ULDC.64 UR10, c[0x0][0x208] ;  /* 0x00008200000a7ab9 */ /* 0x000fe20000000a00 */
[----:B------:R-:W-:-:S02]  /*03e0*/  LOP3.LUT R42, R42, 0x38, RZ, 0xc0, !PT ;  /* 0x000000382a2a7812 */ /* 0x000fc400078ec0ff */
[----:B------:R-:W-:Y:S01]  /*03f0*/  IADD3.X R0, ~R0, UR5, RZ, P1, !PT ;  /* 0x0000000500007c10 */ /* 0x000fe20008ffe5ff */
[----:B------:R-:W-:Y:S01]  /*0400*/  ULDC.64 UR4, c[0x0][0x210] ;  /* 0x0000840000047ab9 */ /* 0x000fe20000000a00 */
[----:B------:R-:W-:-:S04]  /*0410*/  ISETP.LT.U32.AND P1, PT, R40, 0x20, PT ;  /* 0x000000202800780c */ /* 0x000fc80003f21070 */
[----:B------:R-:W-:Y:S02]  /*0420*/  ISETP.LT.U32.AND.EX P1, PT, R0, RZ, PT, P1 ;  /* 0x000000ff0000720c */ /* 0x000fe40003f21110 */
[----:B------:R-:W-:Y:S02]  /*0430*/  SHF.R.U32.HI R0, RZ, 0x5, R43 ;  /* 0x00000005ff007819 */ /* 0x000fe4000001162b */
[--C-:B0-----:R-:W-:Y:S01]  /*0440*/  SHF.R.U64 R49, R18, 0x1, R19.reuse ;  /* 0x0000000112317819 */ /* 0x101fe20000001213 */
[----:B------:R-:W-:Y:S01]  /*0450*/  IMAD.WIDE.U32 R50, R42, R18, RZ ;  /* 0x000000122a327225 */ /* 0x000fe200078e00ff */
[----:B------:R-:W-:Y:S02]  /*0460*/  SHF.R.U32.HI R47, RZ, 0x1, R19 ;  /* 0x00000001ff2f7819 */ /* 0x000fe40000011613 */
[----:B------:R-:W-:Y:S01]  /*0470*/  LEA R38, P0, -R48, R49, 0x5 ;  /* 0x0000003130267211 */ /* 0x000fe200078029ff */
[----:B------:R-:W-:Y:S01]  /*0480*/  IMAD.SHL.U32 R41, R0, 0x4, RZ ;  /* 0x0000000400297824 */ /* 0x000fe200078e00ff */
[----:B------:R-:W-:Y:S01]  /*0490*/  SEL R40, R40, 0x20, P1 ;  /* 0x0000002028287807 */ /* 0x000fe20000800000 */
[----:B------:R-:W-:Y:S01]  /*04a0*/  IMAD R6, R0, -0x4, R43 ;  /* 0xfffffffc00067824 */ /* 0x000fe200078e022b */
[----:B------:R-:W-:Y:S01]  /*04b0*/  IADD3.X R2, R47, ~R2, RZ, P0, !PT ;  /* 0x800000022f027210 */ /* 0x000fe200007fe4ff */
[----:B------:R-:W-:Y:S01]  /*04c0*/  IMAD R0, R31, R18, RZ ;  /* 0x000000121f007224 */ /* 0x000fe200078e02ff */
[----:B------:R-:W-:Y:S01]  /*04d0*/  ISETP.LT.U32.AND P0, PT, R38, 0x20, PT ;  /* 0x000000202600780c */ /* 0x000fe20003f01070 */
[----:B------:R-:W-:Y:S01]  /*04e0*/  IMAD.WIDE.U32 R58, R49, R42, RZ ;  /* 0x0000002a313a7225 */ /* 0x000fe200078e00ff */
[----:B------:R-:W-:-:S02]  /*04f0*/  LOP3.LUT R41, R41, 0x1c, RZ, 0xe2, !PT ;  /* 0x0000001c29297812 */ /* 0x000fc400078ee2ff */
[----:B------:R-:W-:Y:S01]  /*0500*/  ISETP.LT.U32.AND.EX P0, PT, R2, RZ, PT, P0 ;  /* 0x000000ff0200720c */ /* 0x000fe20003f01100 */
[----:B------:R-:W-:Y:S01]  /*0510*/  IMAD.WIDE.U32 R2, R30, R18, RZ ;  /* 0x000000121e027225 */ /* 0x000fe200078e00ff */
[----:B------:R-:W-:Y:S02]  /*0520*/  LOP3.LUT R46, R6, 0x1f, RZ, 0xc0, !PT ;  /* 0x0000001f062e7812 */ /* 0x000fe400078ec0ff */
[----:B------:R-:W-:Y:S01]  /*0530*/  SEL R38, R38, 0x20, P0 ;  /* 0x0000002026267807 */ /* 0x000fe20000000000 */
[----:B------:R-:W-:Y:S01]  /*0540*/  IMAD R5, R30, R19, R0 ;  /* 0x000000131e057224 */ /* 0x000fe200078e0200 */
[----:B------:R-:W-:Y:S02]  /*0550*/  ISETP.GE.U32.AND P1, PT, R41, R40, PT ;  /* 0x000000282900720c */ /* 0x000fe40003f26070 */
[----:B------:R-:W-:Y:S02]  /*0560*/  LOP3.LUT R12, R19, 0x7fffffff, RZ, 0xc0, !PT ;  /* 0x7fffffff130c7812 */ /* 0x000fe400078ec0ff */
[----:B------:R-:W-:-:S02]  /*0570*/  ISETP.LT.U32.AND P1, PT, R46, R38, !P1 ;  /* 0x000000262e00720c */ /* 0x000fc40004f21070 */
[----:B------:R-:W-:Y:S02]  /*0580*/  LEA R39, P2, R2, R39, 0x2 ;  /* 0x0000002702277211 */ /* 0x000fe400078410ff */
[----:B------:R-:W-:Y:S01]  /*0590*/  IADD3 R0, R3, R5, RZ ;  /* 0x0000000503007210 */ /* 0x000fe20007ffe0ff */
[----:B------:R-:W-:Y:S01]  /*05a0*/  IMAD R3, R12, R42, RZ ;  /* 0x0000002a0c037224 */ /* 0x000fe200078e02ff */
[----:B------:R-:W-:Y:S01]  /*05b0*/  IADD3 R44, P0, R48, R2, RZ ;  /* 0x00000002302c7210 */ /* 0x000fe20007f1e0ff */
[----:B------:R-:W-:Y:S01]  /*05c0*/  IMAD.SHL.U32 R4, R39, 0x20, RZ ;  /* 0x0000002027047824 */ /* 0x000fe200078e00ff */
[----:B------:R-:W-:Y:S01]  /*05d0*/  LEA.HI.X R37, R2, R37, R0, 0x2, P2 ;  /* 0x0000002502257211 */ /* 0x000fe200010f1400 */
[----:B------:R-:W-:Y:S01]  /*05e0*/  IMAD.IADD R10, R51, 0x1, R3 ;  /* 0x00000001330a7824 */ /* 0x000fe200078e0203 */
[----:B------:R-:W-:Y:S02]  /*05f0*/  IADD3 R3, P3, R46, R50, RZ ;  /* 0x000000322e037210 */ /* 0x000fe40007f7e0ff */
[C---:B------:R-:W-:Y:S01]  /*0600*/  LEA R23, P2, R4.reuse, UR8, 0x1 ;  /* 0x0000000804177c11 */ /* 0x040fe2000f8408ff */
[----:B------:R-:W-:Y:S01]  /*0610*/  @!P1 IMAD.MOV.U32 R13, RZ, RZ, RZ ;  /* 0x000000ffff0d9224 */ /* 0x000fe200078e00ff */
[----:B------:R-:W-:Y:S01]  /*0620*/  SHF.L.U64.HI R7, R39, 0x5, R37 ;  /* 0x0000000527077819 */ /* 0x000fe20000010225 */
[----:B------:R-:W-:Y:S01]  /*0630*/  IMAD.X R2, RZ, RZ, R10, P3 ;  /* 0x000000ffff027224 */ /* 0x000fe200018e060a */
[----:B------:R-:W-:Y:S01]  /*0640*/  IADD3.X R9, R15, R0, RZ, P0, !PT ;  /* 0x000000000f097210 */ /* 0x000fe200007fe4ff */
[----:B------:R-:W-:Y:S01]  /*0650*/  @P1 IMAD.SHL.U32 R16, R3, 0x4, RZ ;  /* 0x0000000403101824 */ /* 0x000fe200078e00ff */
[----:B------:R-:W-:-:S02]  /*0660*/  LEA.HI.X R7, R4, UR9, R7, 0x1, P2 ;  /* 0x0000000904077c11 */ /* 0x000fc400090f0c07 */
[----:B------:R-:W-:Y:S02]  /*0670*/  LEA R45, P2, R44, UR4, 0x7 ;  /* 0x000000042c2d7c11 */ /* 0x000fe4000f8438ff */
[----:B------:R-:W-:Y:S02]  /*0680*/  IADD3 R5, R41, 0x1, RZ ;  /* 0x0000000129057810 */ /* 0x000fe40007ffe0ff */
[----:B------:R-:W-:Y:S02]  /*0690*/  @P1 SHF.L.U64.HI R17, R3, 0x2, R2 ;  /* 0x0000000203111819 */ /* 0x000fe40000010202 */
[----:B------:R-:W-:Y:S02]  /*06a0*/  @P1 IADD3 R4, P3, R16, R23, RZ ;  /* 0x0000001710041210 */ /* 0x000fe40007f7e0ff */
[----:B------:R-:W-:Y:S01]  /*06b0*/  LEA.HI.X R44, R44, UR5, R9, 0x7, P2 ;  /* 0x000000052c2c7c11 */ /* 0x000fe200090f3c09 */
[----:B------:R-:W-:Y:S01]  /*06c0*/  IMAD R9, R47, R42, RZ ;  /* 0x0000002a2f097224 */ /* 0x000fe200078e02ff */
[----:B------:R-:W-:Y:S01]  /*06d0*/  ISETP.GE.U32.AND P0, PT, R5, R40, PT ;  /* 0x000000280500720c */ /* 0x000fe20003f06070 */
[----:B------:R-:W-:Y:S01]  /*06e0*/  @P1 IMAD.X R5, R17, 0x1, R7, P3 ;  /* 0x0000000111051824 */ /* 0x000fe200018e0607 */
[----:B------:R-:W-:Y:S01]  /*06f0*/  IADD3 R52, R6, -0x1, RZ ;  /* 0xffffffff06347810 */ /* 0x000fe20007ffe0ff */
[----:B------:R-:W-:Y:S01]  /*0700*/  IMAD.IADD R9, R59, 0x1, R9 ;  /* 0x000000013b097824 */ /* 0x000fe200078e0209 */
[----:B------:R-:W-:Y:S01]  /*0710*/  IADD3 R6, P3, R46, R58, RZ ;  /* 0x0000003a2e067210 */ /* 0x000fe20007f7e0ff */
[----:B------:R-:W-:Y:S01]  /*0720*/  ULDC.64 UR4, c[0x0][0x230] ;  /* 0x00008c0000047ab9 */ /* 0x000fe20000000a00 */
[----:B------:R-:W-:Y:S01]  /*0730*/  LOP3.LUT R52, R52, 0x1f, RZ, 0xc0, !PT ;  /* 0x0000001f34347812 */ /* 0x000fe200078ec0ff */
[----:B------:R0:W2:Y:S01]  /*0740*/  @P1 LDG.E R13, desc[UR10][R4.64] ;  /* 0x0000000a040d1981 */ /* 0x0000a2000c1e1900 */
[----:B------:R-:W-:Y:S01]  /*0750*/  SHF.L.U32 R28, R18, 0x1, RZ ;  /* 0x00000001121c7819 */ /* 0x000fe200000006ff */
[----:B------:R-:W-:Y:S01]  /*0760*/  IMAD.X R21, RZ, RZ, R9, P3 ;  /* 0x000000ffff157224 */ /* 0x000fe200018e0609 */
[----:B------:R-:W-:-:S02]  /*0770*/  @P1 IADD3 R0, P3, R6, R49, RZ ;  /* 0x0000003106001210 */ /* 0x000fc40007f7e0ff */
[----:B------:R-:W-:Y:S02]  /*0780*/  ISETP.LT.U32.AND P0, PT, R52, R38, !P0 ;  /* 0x000000263400720c */ /* 0x000fe40004701070 */
[----:B------:R-:W-:Y:S01]  /*0790*/  @P1 LEA R56, P5, R0, R45, 0x2 ;  /* 0x0000002d00381211 */ /* 0x000fe200078a10ff */
[----:B------:R-:W-:Y:S01]  /*07a0*/  @P1 IMAD.X R11, R21, 0x1, R47, P3 ;  /* 0x00000001150b1824 */ /* 0x000fe200018e062f */
[----:B------:R-:W-:Y:S02]  /*07b0*/  SHF.L.U64.HI R29, R18, 0x1, R19 ;  /* 0x00000001121d7819 */ /* 0x000fe40000010213 */
[----:B------:R-:W-:Y:S02]  /*07c0*/  IADD3 R20, P3, R28, R23, RZ ;  /* 0x000000171c147210 */ /* 0x000fe40007f7e0ff */
[----:B0-----:R-:W-:Y:S02]  /*07d0*/  @P1 LEA R4, P4, R6, R45, 0x2 ;  /* 0x0000002d06041211 */ /* 0x001fe400078810ff */
[----:B------:R-:W-:Y:S01]  /*07e0*/  @P1 LEA.HI.X R57, R0, R44, R11, 0x2, P5 ;  /* 0x0000002c00391211 */ /* 0x000fe200028f140b */
[----:B------:R-:W-:Y:S01]  /*07f0*/  IMAD.X R0, R29, 0x1, R7, P3 ;  /* 0x000000011d007824 */ /* 0x000fe200018e0607 */
[----:B------:R-:W-:-:S02]  /*0800*/  ISETP.NE.U32.AND P2, PT, RZ, UR4, PT ;  /* 0x00000004ff007c0c */ /* 0x000fc4000bf45070 */
[----:B------:R-:W-:Y:S02]  /*0810*/  @P1 LEA.HI.X R5, R6, R44, R21, 0x2, P4 ;  /* 0x0000002c06051211 */ /* 0x000fe400020f1415 */
[----:B------:R-:W-:Y:S02]  /*0820*/  @P1 IADD3 R32, P3, R3, R18, RZ ;  /* 0x0000001203201210 */ /* 0x000fe40007f7e0ff */
[----:B------:R-:W-:Y:S02]  /*0830*/  @P0 IADD3 R21, P4, P6, R28, R50, R52 ;  /* 0x000000321c150210 */ /* 0x000fe40007e9e034 */
[----:B------:R-:W-:Y:S01]  /*0840*/  @P0 LOP3.LUT R11, R18, 0xfffffffe, RZ, 0xc0, !PT ;  /* 0xfffffffe120b0812 */ /* 0x000fe200078ec0ff */
[----:B------:R-:W-:Y:S01]  /*0850*/  @P1 IMAD.X R25, R2, 0x1, R12, P3 ;  /* 0x0000000102191824 */ /* 0x000fe200018e060c */
[----:B------:R-:W-:Y:S02]  /*0860*/  ISETP.NE.AND.EX P2, PT, RZ, UR5, PT, P2 ;  /* 0x00000005ff007c0c */ /* 0x000fe4000bf45320 */
[----:B------:R-:W-:-:S02]  /*0870*/  @P0 IADD3.X R8, R29, R10, RZ, P4, P6 ;  /* 0x0000000a1d080210 */ /* 0x000fc400027ec4ff */
[----:B------:R-:W-:Y:S02]  /*0880*/  @P0 LOP3.LUT R24, R19, 0x3fffffff, RZ, 0xc0, !PT ;  /* 0x3fffffff13180812 */ /* 0x000fe400078ec0ff */
[----:B------:R-:W-:Y:S02]  /*0890*/  @P0 IADD3 R11, P3, P4, R11, R58, R52 ;  /* 0x0000003a0b0b0210 */ /* 0x000fe40007c7e034 */
[C---:B------:R-:W-:Y:S01]  /*08a0*/  @P1 SHF.L.U64.HI R6, R32.reuse, 0x2, R25 ;  /* 0x0000000220061819 */ /* 0x040fe20000010219 */
[----:B------:R-:W-:Y:S01]  /*08b0*/  @P1 IMAD.SHL.U32 R32, R32, 0x4, RZ ;  /* 0x0000000420201824 */ /* 0x000fe200078e00ff */
[----:B------:R-:W-:Y:S02]  /*08c0*/  @P0 IADD3.X R24, R24, R9, RZ, P3, P4 ;  /* 0x0000000918180210 */ /* 0x000fe40001fe84ff */
[----:B------:R-:W-:Y:S02]  /*08d0*/  @P0 LEA R26, P4, R11, R45, 0x2 ;  /* 0x0000002d0b1a0211 */ /* 0x000fe400078810ff */
[----:B------:R-:W-:-:S02]  /*08e0*/  @P1 IADD3 R16, P5, R16, R20, RZ ;  /* 0x0000001410101210 */ /* 0x000fc40007fbe0ff */
[----:B------:R-:W-:Y:S02]  /*08f0*/  @P0 LEA.HI.X R27, R11, R44, R24, 0x2, P4 ;  /* 0x0000002c0b1b0211 */ /* 0x000fe400020f1418 */
[----:B------:R-:W0:Y:S01]  /*0900*/  @P2 LDC.64 R24, c[0x0][0x230] ;  /* 0x00008c00ff182b82 */ /* 0x000e220000000a00 */
[----:B------:R-:W-:Y:S01]  /*0910*/  @!P1 MOV R14, RZ ;  /* 0x000000ff000e9202 */ /* 0x000fe20000000f00 */
[----:B------:R-:W-:Y:S01]  /*0920*/  @P1 IMAD.X R17, R17, 0x1, R0, P5 ;  /* 0x0000000111111824 */ /* 0x000fe200028e0600 */
[C---:B------:R-:W-:Y:S01]  /*0930*/  @P1 IADD3 R54, P5, R32.reuse, R23, RZ ;  /* 0x0000001720361210 */ /* 0x040fe20007fbe0ff */
[----:B------:R-:W-:Y:S01]  /*0940*/  IMAD.MOV.U32 R36, RZ, RZ, 0x3f800000 ;  /* 0x3f800000ff247424 */ /* 0x000fe200078e00ff */
[----:B------:R-:W-:Y:S02]  /*0950*/  @P1 IADD3 R32, P6, R32, R20, RZ ;  /* 0x0000001420201210 */ /* 0x000fe40007fde0ff */
[----:B------:R-:W5:Y:S01]  /*0960*/  @P1 LDG.E R14, desc[UR10][R4.64] ;  /* 0x0000000a040e1981 */ /* 0x000f62000c1e1900 */
[----:B------:R-:W-:Y:S01]  /*0970*/  @P1 IMAD.X R55, R6, 0x1, R7, P5 ;  /* 0x0000000106371824 */ /* 0x000fe200028e0607 */
[----:B------:R-:W-:-:S02]  /*0980*/  @P0 SHF.L.U64.HI R8, R21, 0x2, R8 ;  /* 0x0000000215080819 */ /* 0x000fc40000010208 */
[----:B0-----:R-:W5:Y:S01]  /*0990*/  @P2 LDG.E R36, desc[UR10][R24.64] ;  /* 0x0000000a18242981 */ /* 0x001f62000c1e1900 */
[----:B------:R-:W-:Y:S02]  /*09a0*/  @!P1 CS2R R4, SRZ ;  /* 0x0000000000049805 */ /* 0x000fe4000001ff00 */
[----:B------:R-:W-:Y:S02]  /*09b0*/  @P1 IADD3.X R33, R6, R0, RZ, P6, !PT ;  /* 0x0000000006211210 */ /* 0x000fe400037fe4ff */
[----:B------:R-:W-:Y:S02]  /*09c0*/  @P0 SHF.L.U32 R21, R21, 0x2, RZ ;  /* 0x0000000215150819 */ /* 0x000fe400000006ff */
[----:B------:R-:W5:Y:S04]  /*09d0*/  @P1 LDG.E R4, desc[UR10][R56.64] ;  /* 0x0000000a38041981 */ /* 0x000f68000c1e1900 */
[----:B------:R-:W5:Y:S01]  /*09e0*/  @P1 LDG.E R5, desc[UR10][R54.64] ;  /* 0x0000000a36051981 */ /* 0x000f62000c1e1900 */
[----:B------:R-:W-:-:S02]  /*09f0*/  @!P1 MOV R6, RZ ;  /* 0x000000ff00069202 */ /* 0x000fc40000000f00 */
[C---:B------:R-:W-:Y:S02]  /*0a00*/  @P0 IADD3 R20, P5, R21.reuse, R20, RZ ;  /* 0x0000001415140210 */ /* 0x040fe40007fbe0ff */
[----:B------:R-:W-:Y:S02]  /*0a10*/  @P0 IADD3 R22, P3, R21, R23, RZ ;  /* 0x0000001715160210 */ /* 0x000fe40007f7e0ff */
[----:B------:R-:W5:Y:S01]  /*0a20*/  @P1 LDG.E R6, desc[UR10][R16.64] ;  /* 0x0000000a10061981 */ /* 0x000f62000c1e1900 */
[----:B------:R-:W-:Y:S01]  /*0a30*/  @P0 IMAD.X R21, R8, 0x1, R0, P5 ;  /* 0x0000000108150824 */ /* 0x000fe200028e0600 */
[----:B------:R-:W-:Y:S01]  /*0a40*/  MOV R35, 0x3bbb989d ;  /* 0x3bbb989d00237802 */ /* 0x000fe20000000f00 */
[----:B------:R-:W-:Y:S02]  /*0a50*/  @!P1 IMAD.MOV.U32 R17, RZ, RZ, RZ ;  /* 0x000000ffff119224 */ /* 0x000fe400078e00ff */
[----:B------:R-:W-:-:S04]  /*0a60*/  @!P0 IMAD.MOV.U32 R11, RZ, RZ, RZ ;  /* 0x000000ffff0b8224 */ /* 0x000fc800078e00ff */
[----:B------:R0:W5:Y:S01]  /*0a70*/  @P1 LDG.E R17, desc[UR10][R32.64] ;  /* 0x0000000a20111981 */ /* 0x000162000c1e1900 */
[----:B------:R-:W-:-:S03]  /*0a80*/  @P0 IMAD.X R23, R8, 0x1, R7, P3 ;  /* 0x0000000108170824 */ /* 0x000fc600018e0607 */
[----:B------:R1:W5:Y:S01]  /*0a90*/  @P0 LDG.E R11, desc[UR10][R26.64] ;  /* 0x0000000a1a0b0981 */ /* 0x000362000c1e1900 */
[----:B0-----:R-:W-:Y:S01]  /*0aa0*/  IMAD.MOV.U32 R33, RZ, RZ, 0x437c0000 ;  /* 0x437c0000ff217424 */ /* 0x001fe200078e00ff */
[----:B------:R-:W-:Y:S01]  /*0ab0*/  @!P0 MOV R8, RZ ;  /* 0x000000ff00088202 */ /* 0x000fe20000000f00 */
[----:B------:R-:W-:-:S05]  /*0ac0*/  @!P0 IMAD.MOV.U32 R7, RZ, RZ, RZ ;  /* 0x000000ffff078224 */ /* 0x000fca00078e00ff */
[----:B------:R-:W5:Y:S04]  /*0ad0*/  @P0 LDG.E R8, desc[UR10][R22.64] ;  /* 0x0000000a16080981 */ /* 0x000f68000c1e1900 */
[----:B------:R0:W5:Y:S01]  /*0ae0*/  @P0 LDG.E R7, desc[UR10][R20.64] ;  /* 0x0000000a14070981 */ /* 0x000162000c1e1900 */
[----:B-1----:R-:W-:Y:S01]  /*0af0*/  MOV R26, R30 ;  /* 0x0000001e001a7202 */ /* 0x002fe20000000f00 */
[----:B------:R-:W-:Y:S01]  /*0b00*/  IMAD R15, R15, UR6, RZ ;  /* 0x000000060f0f7c24 */ /* 0x000fe2000f8e02ff */
[----:B------:R-:W-:Y:S01]  /*0b10*/  BSSY B0, `(.L_x_2705) ;  /* 0x000002a000007945 */ /* 0x000fe20003800000 */
[----:B0-----:R-:W-:Y:S02]  /*0b20*/  IMAD R20, R18, UR7, RZ ;  /* 0x0000000712147c24 */ /* 0x001fe4000f8e02ff */
[----:B--2---:R-:W-:-:S05]  /*0b30*/  HADD2.F32 R16, -RZ, R13.H0_H0 ;  /* 0x2000000dff107230 */ /* 0x004fca0000004100 */
[----:B------:R-:W-:-:S04]  /*0b40*/  FMUL R0, R16, -1.7020000219345092773 ;  /* 0xbfd9db2310007820 */ /* 0x000fc80000400000 */
[----:B------:R-:W-:-:S04]  /*0b50*/  FFMA.SAT R32, R0, R35, 0.5 ;  /* 0x3f00000000207423 */ /* 0x000fc80000002023 */
[----:B------:R-:W-:-:S04]  /*0b60*/  FFMA.RM R32, R32, R33, 12582913 ;  /* 0x4b40000120207423 */ /* 0x000fc80000004021 */
[----:B------:R-:W-:-:S04]  /*0b70*/  FADD R27, R32, -12583039 ;  /* 0xcb40007f201b7421 */ /* 0x000fc80000000000 */
[----:B------:R-:W-:-:S04]  /*0b80*/  FFMA R27, R0, 1.4426950216293334961, -R27 ;  /* 0x3fb8aa3b001b7823 */ /* 0x000fc8000000081b */
[----:B------:R-:W-:-:S04]  /*0b90*/  FFMA R22, R0, 1.925963033500011079e-08, R27 ;  /* 0x32a5706000167823 */ /* 0x000fc8000000001b */
[----:B------:R-:W0:Y:S01]  /*0ba0*/  MUFU.EX2 R21, R22 ;  /* 0x0000001600157308 */ /* 0x000e220000000800 */
[----:B------:R-:W-:Y:S02]  /*0bb0*/  IMAD.MOV.U32 R27, RZ, RZ, R31 ;  /* 0x000000ffff1b7224 */ /* 0x000fe400078e001f */
[----:B------:R-:W-:Y:S02]  /*0bc0*/  IMAD.SHL.U32 R0, R32, 0x800000, RZ ;  /* 0x0080000020007824 */ /* 0x000fe400078e00ff */
[----:B------:R-:W-:Y:S01]  /*0bd0*/  IMAD.WIDE.U32 R26, R48, UR6, R26 ;  /* 0x00000006301a7c25 */ /* 0x000fe2000f8e001a */
[----:B------:R-:W-:-:S03]  /*0be0*/  @!P0 CS2R R32, SRZ ;  /* 0x0000000000208805 */ /* 0x000fc6000001ff00 */
[----:B------:R-:W-:Y:S02]  /*0bf0*/  IMAD R48, R48, UR7, R15 ;  /* 0x0000000730307c24 */ /* 0x000fe4000f8e020f */
[----:B------:R-:W-:Y:S02]  /*0c00*/  IMAD R35, R19, UR6, R20 ;  /* 0x0000000613237c24 */ /* 0x000fe4000f8e0214 */
[----:B------:R-:W-:Y:S02]  /*0c10*/  @!P0 IMAD.MOV.U32 R15, RZ, RZ, RZ ;  /* 0x000000ffff0f8224 */ /* 0x000fe400078e00ff */
[----:B0-----:R-:W-:Y:S01]  /*0c20*/  FFMA R0, R0, R21, 1 ;  /* 0x3f80000000007423 */ /* 0x001fe20000000015 */
[----:B------:R-:W-:Y:S06]  /*0c30*/  @!P0 BRA `(.L_x_2706) ;  /* 0x00000000005c8947 */ /* 0x000fec0003800000 */
[C---:B------:R-:W-:Y:S01]  /*0c40*/  IADD3 R20, P2, R52.reuse, R50, RZ ;  /* 0x0000003234147210 */ /* 0x040fe20007f5e0ff */
[----:B------:R-:W-:Y:S01]  /*0c50*/  IMAD R15, R19, 0x3, RZ ;  /* 0x00000003130f7824 */ /* 0x000fe200078e02ff */
[----:B------:R-:W-:Y:S01]  /*0c60*/  IADD3 R32, P1, R52, R58, RZ ;  /* 0x0000003a34207210 */ /* 0x000fe20007f3e0ff */
[----:B------:R-:W-:Y:S01]  /*0c70*/  IMAD R19, R47, 0x3, RZ ;  /* 0x000000032f137824 */ /* 0x000fe200078e02ff */
[----:B------:R-:W-:-:S03]  /*0c80*/  IADD3.X R21, RZ, R10, RZ, P2, !PT ;  /* 0x0000000aff157210 */ /* 0x000fc600017fe4ff */
[----:B------:R-:W-:Y:S01]  /*0c90*/  IMAD.X R33, RZ, RZ, R9, P1 ;  /* 0x000000ffff217224 */ /* 0x000fe200008e0609 */
[----:B------:R-:W-:Y:S01]  /*0ca0*/  LEA R52, P1, R39, UR8, 0x6 ;  /* 0x0000000827347c11 */ /* 0x000fe2000f8230ff */
[----:B------:R-:W-:-:S03]  /*0cb0*/  IMAD.WIDE.U32 R20, R18, 0x3, R20 ;  /* 0x0000000312147825 */ /* 0x000fc600078e0014 */
[----:B------:R-:W-:Y:S01]  /*0cc0*/  LEA.HI.X R54, R39, UR9, R37, 0x6, P1 ;  /* 0x0000000927367c11 */ /* 0x000fe200088f3425 */
[----:B------:R-:W-:Y:S01]  /*0cd0*/  IMAD.IADD R15, R21, 0x1, R15 ;  /* 0x00000001150f7824 */ /* 0x000fe200078e020f */
[----:B------:R-:W-:Y:S01]  /*0ce0*/  SHF.L.U32 R21, R20, 0x2, RZ ;  /* 0x0000000214157819 */ /* 0x000fe200000006ff */
[----:B------:R-:W-:-:S03]  /*0cf0*/  IMAD.WIDE.U32 R32, R49, 0x3, R32 ;  /* 0x0000000331207825 */ /* 0x000fc600078e0020 */
[----:B------:R-:W-:Y:S01]  /*0d00*/  SHF.L.U64.HI R15, R20, 0x2, R15 ;  /* 0x00000002140f7819 */ /* 0x000fe2000001020f */
[----:B------:R-:W-:Y:S01]  /*0d10*/  IMAD.IADD R19, R33, 0x1, R19 ;  /* 0x0000000121137824 */ /* 0x000fe200078e0213 */
[CC--:B------:R-:W-:Y:S02]  /*0d20*/  IADD3 R22, P1, R21.reuse, R52.reuse, RZ ;  /* 0x0000003415167210 */ /* 0x0c0fe40007f3e0ff */
[C---:B------:R-:W-:Y:S02]  /*0d30*/  LEA R24, P2, R32.reuse, R45, 0x2 ;  /* 0x0000002d20187211 */ /* 0x040fe400078410ff */
[----:B------:R-:W-:Y:S01]  /*0d40*/  IADD3 R20, P3, P4, R21, R52, R28 ;  /* 0x0000003415147210 */ /* 0x000fe20007c7e01c */
[C---:B------:R-:W-:Y:S01]  /*0d50*/  IMAD.X R23, R15.reuse, 0x1, R54, P1 ;  /* 0x000000010f177824 */ /* 0x040fe200008e0636 */
[----:B------:R-:W-:Y:S02]  /*0d60*/  LEA.HI.X R25, R32, R44, R19, 0x2, P2 ;  /* 0x0000002c20197211 */ /* 0x000fe400010f1413 */
[----:B------:R-:W-:-:S02]  /*0d70*/  IADD3.X R21, R15, R54, R29, P3, P4 ;  /* 0x000000360f157210 */ /* 0x000fc40001fe841d */
[----:B------:R0:W5:Y:S04]  /*0d80*/  LDG.E R32, desc[UR10][R22.64] ;  /* 0x0000000a16207981 */ /* 0x000168000c1e1900 */
[----:B------:R0:W5:Y:S04]  /*0d90*/  LDG.E R33, desc[UR10][R24.64] ;  /* 0x0000000a18217981 */ /* 0x000168000c1e1900 */
[----:B------:R0:W5:Y:S02]  /*0da0*/  LDG.E R15, desc[UR10][R20.64] ;  /* 0x0000000a140f7981 */ /* 0x000164000c1e1900 */
.L_x_2706:
[----:B------:R-:W-:Y:S05]  /*0db0*/  BSYNC B0 ;  /* 0x0000000000007941 */ /* 0x000fea0003800000 */
.L_x_2705:
[----:B0-----:R-:W-:Y:S01]  /*0dc0*/  IADD3 R20, R0, 0x1800000, RZ ;  /* 0x0180000000147810 */ /* 0x001fe20007ffe0ff */
[----:B------:R-:W-:Y:S01]  /*0dd0*/  ULDC.64 UR4, c[0x0][0x228] ;  /* 0x00008a0000047ab9 */ /* 0x000fe20000000a00 */
[----:B------:R-:W-:Y:S01]  /*0de0*/  IMAD.IADD R21, R27, 0x1, R48 ;  /* 0x000000011b157824 */ /* 0x000fe200078e0230 */
[----:B------:R-:W-:Y:S01]  /*0df0*/  LEA R27, P1, R26, UR4, 0x7 ;  /* 0x000000041a1b7c11 */ /* 0x000fe2000f8238ff */
[----:B------:R-:W-:Y:S01]  /*0e00*/  IMAD.WIDE.U32 R18, R18, UR6, RZ ;  /* 0x0000000612127c25 */ /* 0x000fe2000f8e00ff */
[----:B------:R-:W-:Y:S01]  /*0e10*/  LOP3.LUT R20, R20, 0x7f800000, RZ, 0xc0, !PT ;  /* 0x7f80000014147812 */ /* 0x000fe200078ec0ff */
[----:B------:R-:W-:Y:S01]  /*0e20*/  BSSY B1, `(.L_x_2707) ;  /* 0x0000011000017945 */ /* 0x000fe20003800000 */
[----:B------:R-:W-:Y:S01]  /*0e30*/  LEA.HI.X R26, R26, UR5, R21, 0x7, P1 ;  /* 0x000000051a1a7c11 */ /* 0x000fe200088f3c15 */
[----:B------:R-:W-:Y:S01]  /*0e40*/  IMAD.IADD R35, R19, 0x1, R35 ;  /* 0x0000000113237824 */ /* 0x000fe200078e0223 */
[----:B------:R-:W-:Y:S01]  /*0e50*/  ISETP.GT.U32.AND P1, PT, R20, 0x1ffffff, PT ;  /* 0x01ffffff1400780c */ /* 0x000fe20003f24070 */
[----:B------:R-:W-:Y:S01]  /*0e60*/  FMUL R19, R16, 1.7020000219345092773 ;  /* 0x3fd9db2310137820 */ /* 0x000fe20000400000 */
[----:B------:R-:W-:-:S02]  /*0e70*/  LEA R25, P2, R18, R27, 0x1 ;  /* 0x0000001b12197211 */ /* 0x000fc400078408ff */
[----:B------:R-:W-:Y:S02]  /*0e80*/  SHF.L.U32 R34, R34, 0x5, RZ ;  /* 0x0000000522227819 */ /* 0x000fe400000006ff */
[----:B------:R-:W-:Y:S02]  /*0e90*/  LEA.HI.X R24, R18, R26, R35, 0x1, P2 ;  /* 0x0000001a12187211 */ /* 0x000fe400010f0c23 */
[----:B------:R-:W-:-:S05]  /*0ea0*/  LOP3.LUT R23, R34, 0xffffffe0, R43, 0xe2, !PT ;  /* 0xffffffe022177812 */ /* 0x000fca00078ee22b */
[----:B------:R-:W-:Y:S05]  /*0eb0*/  @P1 BRA `(.L_x_2708) ;  /* 0x00000000000c1947 */ /* 0x000fea0003800000 */
[----:B------:R-:W-:-:S07]  /*0ec0*/  MOV R34, 0xee0 ;  /* 0x00000ee000227802 */ /* 0x000fce0000000f00 */
[----:B-----5:R-:W-:Y:S05]  /*0ed0*/  CALL.REL.NOINC `($__internal_29_$__cuda_sm20_rcp_rn_f32_slowpath) ;  /* 0x0000008400587944 */ /* 0x020fea0003c00000 */
[----:B------:R-:W-:Y:S05]  /*0ee0*/  BRA `(.L_x_2709) ;  /* 0x0000000000107947 */ /* 0x000fea0003800000 */
.L_x_2708:
[----:B------:R-:W0:Y:S02]  /*0ef0*/  MUFU.RCP R21, R0 ;  /* 0x0000000000157308 */ /* 0x000e240000001000 */
[----:B0-----:R-:W-:-:S04]  /*0f00*/  FFMA R16, R0, R21, -1 ;  /* 0xbf80000000107423 */ /* 0x001fc80000000015 */
[----:B------:R-:W-:-:S04]  /*0f10*/  FADD.FTZ R16, -R16, -RZ ;  /* 0x800000ff10107221 */ /* 0x000fc80000010100 */
[----:B------:R-:W-:-:S07]  /*0f20*/  FFMA R0, R21, R16, R21 ;  /* 0x0000001015007223 */ /* 0x000fce0000000015 */
.L_x_2709:
[----:B------:R-:W-:Y:S05]  /*0f30*/  BSYNC B1 ;  /* 0x0000000000017941 */ /* 0x000fea0003800000 */
.L_x_2707:
[----:B------:R-:W-:Y:S01]  /*0f40*/  HADD2.F32 R16, -RZ, R13.H0_H0 ;  /* 0x2000000dff107230 */ /* 0x000fe20000004100 */
[----:B------:R-:W-:Y:S01]  /*0f50*/  BSSY B1, `(.L_x_2710) ;  /* 0x0000020000017945 */ /* 0x000fe20003800000 */
[----:B------:R-:W-:Y:S02]  /*0f60*/  IMAD.MOV.U32 R21, RZ, RZ, 0x3bbb989d ;  /* 0x3bbb989dff157424 */ /* 0x000fe400078e00ff */
        /* <DEDUP_REMOVED lines=21> */
[----:B------:R-:W-:Y:S01]  /*10c0*/  IMAD.MOV.U32 R0, RZ, RZ, R34 ;  /* 0x000000ffff007224 */ /* 0x000fe200078e0022 */
[----:B------:R-:W-:-:S07]  /*10d0*/  MOV R34, 0x10f0 ;  /* 0x000010f000227802 */ /* 0x000fce0000000f00 */
[----:B------:R-:W-:Y:S05]  /*10e0*/  CALL.REL.NOINC `($__internal_29_$__cuda_sm20_rcp_rn_f32_slowpath) ;  /* 0x0000008000d47944 */ /* 0x000fea0003c00000 */
[----:B------:R-:W-:Y:S01]  /*10f0*/  MOV R19, R0 ;  /* 0x0000000000137202 */ /* 0x000fe20000000f00 */
[----:B------:R-:W-:Y:S06]  /*1100*/  BRA `(.L_x_2712) ;  /* 0x0000000000107947 */ /* 0x000fec0003800000 */
.L_x_2711:
[----:B------:R-:W0:Y:S02]  /*1110*/  MUFU.RCP R19, R34 ;  /* 0x0000002200137308 */ /* 0x000e240000001000 */
[----:B0-----:R-:W-:-:S04]  /*1120*/  FFMA R0, R34, R19, -1 ;  /* 0xbf80000022007423 */ /* 0x001fc80000000013 */
[----:B------:R-:W-:-:S04]  /*1130*/  FADD.FTZ R0, -R0, -RZ ;  /* 0x800000ff00007221 */ /* 0x000fc80000010100 */
[----:B------:R-:W-:-:S07]  /*1140*/  FFMA R19, R19, R0, R19 ;  /* 0x0000000013137223 */ /* 0x000fce0000000013 */
.L_x_2712:
[----:B------:R-:W-:Y:S05]  /*1150*/  BSYNC B1 ;  /* 0x0000000000017941 */ /* 0x000fea0003800000 */
.L_x_2710:
[----:B------:R-:W-:Y:S02]  /*1160*/  HADD2.F32 R0, -RZ, R13.H1_H1 ;  /* 0x3000000dff007230 */ /* 0x000fe40000004100 */
[----:B------:R-:W-:Y:S01]  /*1170*/  FMUL R19, R16, R19 ;  /* 0x0000001310137220 */ /* 0x000fe20000400000 */
[----:B------:R-:W-:Y:S01]  /*1180*/  IMAD.MOV.U32 R22, RZ, RZ, 0x3bbb989d ;  /* 0x3bbb989dff167424 */ /* 0x000fe200078e00ff */
[----:B------:R-:W-:Y:S01]  /*1190*/  BSSY B1, `(.L_x_2713) ;  /* 0x0000019000017945 */ /* 0x000fe20003800000 */
[----:B------:R-:W-:Y:S02]  /*11a0*/  IMAD.MOV.U32 R35, RZ, RZ, 0x437c0000 ;  /* 0x437c0000ff237424 */ /* 0x000fe400078e00ff */
        /* <DEDUP_REMOVED lines=17> */
[----:B------:R-:W-:Y:S05]  /*12c0*/  CALL.REL.NOINC `($__internal_29_$__cuda_sm20_rcp_rn_f32_slowpath) ;  /* 0x00000080005c7944 */ /* 0x000fea0003c00000 */
[----:B------:R-:W-:Y:S05]  /*12d0*/  BRA `(.L_x_2715) ;  /* 0x0000000000107947 */ /* 0x000fea0003800000 */
.L_x_2714:
[----:B------:R-:W0:Y:S02]  /*12e0*/  MUFU.RCP R0, R35 ;  /* 0x0000002300007308 */ /* 0x000e240000001000 */
[----:B0-----:R-:W-:-:S04]  /*12f0*/  FFMA R19, R35, R0, -1 ;  /* 0xbf80000023137423 */ /* 0x001fc80000000000 */
[----:B------:R-:W-:-:S04]  /*1300*/  FADD.FTZ R19, -R19, -RZ ;  /* 0x800000ff13137221 */ /* 0x000fc80000010100 */
[----:B------:R-:W-:-:S07]  /*1310*/  FFMA R0, R0, R19, R0 ;  /* 0x0000001300007223 */ /* 0x000fce0000000000 */
.L_x_2715:
[----:B------:R-:W-:Y:S05]  /*1320*/  BSYNC B1 ;  /* 0x0000000000017941 */ /* 0x000fea0003800000 */
.L_x_2713:
[----:B------:R-:W-:Y:S01]  /*1330*/  HFMA2.MMA R22, -RZ, RZ, 0.96630859375, -0.0022525787353515625 ;  /* 0x3bbb989dff167435 */ /* 0x000fe200000001ff */
[----:B------:R-:W-:Y:S01]  /*1340*/  HADD2.F32 R13, -RZ, R13.H1_H1 ;  /* 0x3000000dff0d7230 */ /* 0x000fe20000004100 */
[----:B------:R-:W-:Y:S01]  /*1350*/  BSSY B1, `(.L_x_2716) ;  /* 0x000001e000017945 */ /* 0x000fe20003800000 */
[----:B------:R-:W-:Y:S02]  /*1360*/  IMAD.MOV.U32 R34, RZ, RZ, 0x437c0000 ;  /* 0x437c0000ff227424 */ /* 0x000fe400078e00ff */
[----:B------:R-:W-:Y:S02]  /*1370*/  HADD2.F32 R14, -RZ, R14.H1_H1 ;  /* 0x3000000eff0e7230 */ /* 0x000fe40000004100 */
        /* <DEDUP_REMOVED lines=21> */
[----:B------:R-:W-:Y:S05]  /*14d0*/  CALL.REL.NOINC `($__internal_29_$__cuda_sm20_rcp_rn_f32_slowpath) ;  /* 0x0000007c00d87944 */ /* 0x000fea0003c00000 */
[----:B------:R-:W-:Y:S05]  /*14e0*/  BRA `(.L_x_2718) ;  /* 0x0000000000107947 */ /* 0x000fea0003800000 */
.L_x_2717:
[----:B------:R-:W0:Y:S02]  /*14f0*/  MUFU.RCP R0, R35 ;  /* 0x0000002300007308 */ /* 0x000e240000001000 */
[----:B0-----:R-:W-:-:S04]  /*1500*/  FFMA R6, R35, R0, -1 ;  /* 0xbf80000023067423 */ /* 0x001fc80000000000 */
[----:B------:R-:W-:-:S04]  /*1510*/  FADD.FTZ R21, -R6, -RZ ;  /* 0x800000ff06157221 */ /* 0x000fc80000010100 */
[----:B------:R-:W-:-:S07]  /*1520*/  FFMA R0, R0, R21, R0 ;  /* 0x0000001500007223 */ /* 0x000fce0000000000 */
.L_x_2718:
[----:B------:R-:W-:Y:S05]  /*1530*/  BSYNC B1 ;  /* 0x0000000000017941 */ /* 0x000fea0003800000 */
.L_x_2716:
        /* <DEDUP_REMOVED lines=22> */
[----:B------:R-:W-:Y:S05]  /*16a0*/  CALL.REL.NOINC `($__internal_29_$__cuda_sm20_rcp_rn_f32_slowpath) ;  /* 0x0000007c00647944 */ /* 0x000fea0003c00000 */
[----:B------:R-:W-:Y:S05]  /*16b0*/  BRA `(.L_x_2721) ;  /* 0x0000000000107947 */ /* 0x000fea0003800000 */
.L_x_2720:
[----:B------:R-:W0:Y:S02]  /*16c0*/  MUFU.RCP R0, R49 ;  /* 0x0000003100007308 */ /* 0x000e240000001000 */
[----:B0-----:R-:W-:-:S04]  /*16d0*/  FFMA R6, R49, R0, -1 ;  /* 0xbf80000031067423 */ /* 0x001fc80000000000 */
[----:B------:R-:W-:-:S04]  /*16e0*/  FADD.FTZ R21, -R6, -RZ ;  /* 0x800000ff06157221 */ /* 0x000fc80000010100 */
[----:B------:R-:W-:-:S07]  /*16f0*/  FFMA R0, R0, R21, R0 ;  /* 0x0000001500007223 */ /* 0x000fce0000000000 */
.L_x_2721:
[----:B------:R-:W-:Y:S05]  /*1700*/  BSYNC B1 ;  /* 0x0000000000017941 */ /* 0x000fea0003800000 */
.L_x_2719:
        /* <DEDUP_REMOVED lines=10> */
[----:B------:R-:W-:Y:S01]  /*17b0*/  FFMA R22, R14, 1.925963033500011079e-08, R35 ;  /* 0x32a570600e167823 */ /* 0x000fe20000000023 */
[----:B------:R-:W-:-:S05]  /*17c0*/  HADD2.F32 R35, -RZ, R17.H0_H0 ;  /* 0x20000011ff237230 */ /* 0x000fca0000004100 */
        /* <DEDUP_REMOVED lines=17> */
.L_x_2723:
[----:B------:R-:W0:Y:S02]  /*18e0*/  MUFU.RCP R21, R48 ;  /* 0x0000003000157308 */ /* 0x000e240000001000 */
[----:B0-----:R-:W-:-:S04]  /*18f0*/  FFMA R0, R48, R21, -1 ;  /* 0xbf80000030007423 */ /* 0x001fc80000000015 */
[----:B------:R-:W-:-:S04]  /*1900*/  FADD.FTZ R0, -R0, -RZ ;  /* 0x800000ff00007221 */ /* 0x000fc80000010100 */
[----:B------:R-:W-:-:S07]  /*1910*/  FFMA R21, R21, R0, R21 ;  /* 0x0000000015157223 */ /* 0x000fce0000000015 */
.L_x_2724:
[----:B------:R-:W-:Y:S05]  /*1920*/  BSYNC B1 ;  /* 0x0000000000017941 */ /* 0x000fea0003800000 */
.L_x_2722:
        /* <DEDUP_REMOVED lines=24> */
.L_x_2726:
[----:B------:R-:W0:Y:S02]  /*1ab0*/  MUFU.RCP R0, R49 ;  /* 0x0000003100007308 */ /* 0x000e240000001000 */
[----:B0-----:R-:W-:-:S04]  /*1ac0*/  FFMA R21, R49, R0, -1 ;  /* 0xbf80000031157423 */ /* 0x001fc80000000000 */
[----:B------:R-:W-:-:S04]  /*1ad0*/  FADD.FTZ R21, -R21, -RZ ;  /* 0x800000ff15157221 */ /* 0x000fc80000010100 */
[----:B------:R-:W-:-:S07]  /*1ae0*/  FFMA R0, R0, R21, R0 ;  /* 0x0000001500007223 */ /* 0x000fce0000000000 */
.L_x_2727:
[----:B------:R-:W-:Y:S05]  /*1af0*/  BSYNC B1 ;  /* 0x0000000000017941 */ /* 0x000fea0003800000 */
.L_x_2725:
        /* <DEDUP_REMOVED lines=26> */
[----:B------:R-:W-:Y:S05]  /*1ca0*/  CALL.REL.NOINC `($__internal_29_$__cuda_sm20_rcp_rn_f32_slowpath) ;  /* 0x0000007400e47944 */ /* 0x000fea0003c00000 */
[----:B------:R-:W-:Y:S01]  /*1cb0*/  IMAD.MOV.U32 R14, RZ, RZ, R0 ;  /* 0x000000ffff0e7224 */ /* 0x000fe200078e0000 */
[----:B------:R-:W-:Y:S06]  /*1cc0*/  BRA `(.L_x_2730) ;  /* 0x0000000000107947 */ /* 0x000fec0003800000 */
.L_x_2729:
[----:B------:R-:W0:Y:S02]  /*1cd0*/  MUFU.RCP R14, R35 ;  /* 0x00000023000e7308 */ /* 0x000e240000001000 */
[----:B0-----:R-:W-:-:S04]  /*1ce0*/  FFMA R0, R35, R14, -1 ;  /* 0xbf80000023007423 */ /* 0x001fc8000000000e */
[----:B------:R-:W-:-:S04]  /*1cf0*/  FADD.FTZ R21, -R0, -RZ ;  /* 0x800000ff00157221 */ /* 0x000fc80000010100 */
[----:B------:R-:W-:-:S07]  /*1d00*/  FFMA R14, R14, R21, R14 ;  /* 0x000000150e0e7223 */ /* 0x000fce000000000e */
.L_x_2730:
[----:B------:R-:W-:Y:S05]  /*1d10*/  BSYNC B1 ;  /* 0x0000000000017941 */ /* 0x000fea0003800000 */
.L_x_2728:
[----:B------:R-:W-:Y:S01]  /*1d20*/  HADD2.F32 R0, -RZ, R8.H0_H0 ;  /* 0x20000008ff007230 */ /* 0x000fe20000004100 */
[----:B------:R-:W-:Y:S01]  /*1d30*/  MOV R21, 0x3bbb989d ;  /* 0x3bbb989d00157802 */ /* 0x000fe20000000f00 */
[----:B------:R-:W-:Y:S02]  /*1d40*/  IMAD.MOV.U32 R35, RZ, RZ, 0x437c0000 ;  /* 0x437c0000ff237424 */ /* 0x000fe400078e00ff */
[----:B------:R-:W-:Y:S01]  /*1d50*/  FMUL R5, R5, R14 ;  /* 0x0000000e05057220 */ /* 0x000fe20000400000 */
[----:B------:R-:W-:Y:S01]  /*1d60*/  IADD3 R14, P3, R28, R50, RZ ;  /* 0x000000321c0e7210 */ /* 0x000fe20007f7e0ff */
[----:B------:R-:W-:Y:S01]  /*1d70*/  FMUL R34, R0, -1.7020000219345092773 ;  /* 0xbfd9db2300227820 */ /* 0x000fe20000400000 */
[C---:B------:R-:W-:Y:S01]  /*1d80*/  ISETP.GE.U32.AND P2, PT, R41.reuse, R40, PT ;  /* 0x000000282900720c */ /* 0x040fe20003f46070 */
[----:B------:R-:W-:Y:S01]  /*1d90*/  FMUL R50, R4, R5 ;  /* 0x0000000504327220 */ /* 0x000fe20000400000 */
[----:B------:R-:W-:Y:S01]  /*1da0*/  FMNMX R22, RZ, |R20|, !PT ;  /* 0x40000014ff167209 */ /* 0x000fe20007800000 */
[----:B------:R-:W-:Y:S01]  /*1db0*/  FFMA.SAT R48, R34, R21, 0.5 ;  /* 0x3f00000022307423 */ /* 0x000fe20000002015 */
[----:B------:R-:W0:Y:S01]  /*1dc0*/  LDC.64 R4, c[0x0][0x248] ;  /* 0x00009200ff047b82 */ /* 0x000e220000000a00 */
[----:B------:R-:W-:Y:S01]  /*1dd0*/  VIADD R21, R41, 0x2 ;  /* 0x0000000229157836 */ /* 0x000fe20000000000 */
[----:B------:R-:W-:Y:S01]  /*1de0*/  ISETP.GE.U32.OR P2, PT, R46, R38, P2 ;  /* 0x000000262e00720c */ /* 0x000fe20001746470 */
[----:B------:R-:W-:Y:S01]  /*1df0*/  FFMA.RM R48, R48, R35, 12582913 ;  /* 0x4b40000130307423 */ /* 0x000fe20000004023 */
[-C--:B------:R-:W-:Y:S01]  /*1e00*/  FMUL R53, R20, R36.reuse ;  /* 0x0000002414357220 */ /* 0x080fe20000400000 */
[----:B------:R-:W-:Y:S01]  /*1e10*/  FMUL R51, R17, R36 ;  /* 0x0000002411337220 */ /* 0x000fe20000400000 */
[----:B------:R-:W-:Y:S01]  /*1e20*/  ISETP.GE.U32.AND P1, PT, R21, R40, PT ;  /* 0x000000281500720c */ /* 0x000fe20003f26070 */
[----:B------:R-:W-:Y:S01]  /*1e30*/  FADD R35, R48, -12583039 ;  /* 0xcb40007f30237421 */ /* 0x000fe20000000000 */
[C---:B------:R-:W-:Y:S01]  /*1e40*/  FMNMX R21, |R19|.reuse, R22, !PT ;  /* 0x0000001613157209 */ /* 0x040fe20007800200 */
[-C--:B------:R-:W-:Y:S01]  /*1e50*/  FMUL R54, R19, R36.reuse ;  /* 0x0000002413367220 */ /* 0x080fe20000400000 */
[----:B------:R-:W-:Y:S01]  /*1e60*/  FMUL R52, R18, R36 ;  /* 0x0000002412347220 */ /* 0x000fe20000400000 */
[----:B------:R-:W-:Y:S01]  /*1e70*/  FFMA R35, R34, 1.4426950216293334961, -R35 ;  /* 0x3fb8aa3b22237823 */ /* 0x000fe20000000823 */
[----:B------:R-:W-:Y:S01]  /*1e80*/  FMNMX R20, |R18|, R21, !PT ;  /* 0x0000001512147209 */ /* 0x000fe20007800200 */
[----:B------:R-:W-:Y:S01]  /*1e90*/  BSSY B0, `(.L_x_2731) ;  /* 0x0000017000007945 */ /* 0x000fe20003800000 */
[----:B------:R-:W-:Y:S01]  /*1ea0*/  F2FP.BF16.F32.PACK_AB R21, R51, R54 ;  /* 0x000000363315723e */ /* 0x000fe200000010ff */
[----:B------:R-:W-:Y:S01]  /*1eb0*/  FFMA R34, R34, 1.925963033500011079e-08, R35 ;  /* 0x32a5706022227823 */ /* 0x000fe20000000023 */
[----:B------:R-:W-:-:S02]  /*1ec0*/  SHF.R.U32.HI R35, RZ, 0x3, R43 ;  /* 0x00000003ff237819 */ /* 0x000fc4000001162b */
[----:B------:R-:W-:Y:S02]  /*1ed0*/  FMNMX R17, |R17|, R20, !PT ;  /* 0x0000001411117209 */ /* 0x000fe40007800200 */
[----:B------:R-:W-:Y:S01]  /*1ee0*/  LOP3.LUT R35, R35, 0x1ffffffc, RZ, 0xc0, !PT ;  /* 0x1ffffffc23237812 */ /* 0x000fe200078ec0ff */
[----:B------:R-:W1:Y:S01]  /*1ef0*/  MUFU.EX2 R34, R34 ;  /* 0x0000002200227308 */ /* 0x000e620000000800 */
[----:B------:R-:W-:Y:S01]  /*1f00*/  FMNMX R56, |R16|, R17, !PT ;  /* 0x0000001110387209 */ /* 0x000fe20007800200 */
[----:B------:R-:W-:Y:S01]  /*1f10*/  IMAD.SHL.U32 R17, R48, 0x800000, RZ ;  /* 0x0080000030117824 */ /* 0x000fe200078e00ff */
[----:B------:R-:W-:Y:S02]  /*1f20*/  F2FP.BF16.F32.PACK_AB R22, R52, R53 ;  /* 0x000000353416723e */ /* 0x000fe400000010ff */
[----:B------:R-:W-:Y:S01]  /*1f30*/  IADD3 R20, -R35, R43, RZ ;  /* 0x0000002b23147210 */ /* 0x000fe20007ffe1ff */
[----:B------:R-:W-:Y:S06]  /*1f40*/  @P2 BRA `(.L_x_2732) ;  /* 0x00000000002c2947 */ /* 0x000fec0003800000 */
        /* <DEDUP_REMOVED lines=11> */
.L_x_2732:
[----:B------:R-:W-:Y:S05]  /*2000*/  BSYNC B0 ;  /* 0x0000000000007941 */ /* 0x000fea0003800000 */
.L_x_2731:
[----:B------:R-:W-:Y:S04]  /*2010*/  BSSY B0, `(.L_x_2733) ;  /* 0x000000c000007945 */ /* 0x000fe80003800000 */
[----:B------:R-:W-:Y:S05]  /*2020*/  @P2 BRA `(.L_x_2734) ;  /* 0x0000000000282947 */ /* 0x000fea0003800000 */
[----:B------:R-:W-:Y:S01]  /*2030*/  ULDC.64 UR4, c[0x0][0x220] ;  /* 0x0000880000047ab9 */ /* 0x000fe20000000a00 */
[----:B------:R-:W-:Y:S01]  /*2040*/  ULDC UR6, c[0x0][0x248] ;  /* 0x0000920000067ab9 */ /* 0x000fe20000000800 */
[----:B--2---:R-:W-:Y:S02]  /*2050*/  LEA R18, P4, R39, UR4, 0x6 ;  /* 0x0000000427127c11 */ /* 0x004fe4000f8830ff */
[----:B------:R-:W-:Y:S02]  /*2060*/  IADD3 R48, P5, R3, UR6, RZ ;  /* 0x0000000603307c10 */ /* 0x000fe4000ffbe0ff */
[----:B------:R-:W-:Y:S02]  /*2070*/  LEA.HI.X R19, R39, UR5, R37, 0x6, P4 ;  /* 0x0000000527137c11 */ /* 0x000fe4000a0f3425 */
[----:B------:R-:W-:Y:S02]  /*2080*/  LEA R18, P4, R48, R18, 0x2 ;  /* 0x0000001230127211 */ /* 0x000fe400078810ff */
[----:B------:R-:W-:-:S02]  /*2090*/  IADD3.X R49, R2, R12, RZ, P5, !PT ;  /* 0x0000000c02317210 */ /* 0x000fc40002ffe4ff */
[----:B------:R-:W-:Y:S02]  /*20a0*/  F2FP.BF16.F32.PACK_AB R51, R51, R52 ;  /* 0x000000343333723e */ /* 0x000fe400000010ff */
[----:B------:R-:W-:-:S05]  /*20b0*/  LEA.HI.X R19, R48, R19, R49, 0x2, P4 ;  /* 0x0000001330137211 */ /* 0x000fca00020f1431 */
[----:B------:R3:W-:Y:S02]  /*20c0*/  STG.E desc[UR10][R18.64], R51 ;  /* 0x0000003312007986 */ /* 0x0007e4000c10190a */
.L_x_2734:
[----:B------:R-:W-:Y:S05]  /*20d0*/  BSYNC B0 ;  /* 0x0000000000007941 */ /* 0x000fea0003800000 */
.L_x_2733:
[----:B---3--:R-:W-:Y:S01]  /*20e0*/  FMNMX R51, |R13|, R56, !PT ;  /* 0x000000380d337209 */ /* 0x008fe20007800200 */
[----:B------:R-:W-:Y:S01]  /*20f0*/  VIADD R49, R20, 0x1e ;  /* 0x0000001e14317836 */ /* 0x000fe20000000000 */
[----:B------:R-:W-:Y:S01]  /*2100*/  BSSY B0, `(.L_x_2735) ;  /* 0x0000016000007945 */ /* 0x000fe20003800000 */
[----:B-1----:R-:W-:Y:S01]  /*2110*/  FFMA R34, R17, R34, 1 ;  /* 0x3f80000011227423 */ /* 0x002fe20000000022 */
[----:B------:R-:W-:Y:S01]  /*2120*/  FMNMX R51, |R6|, R51, !PT ;  /* 0x0000003306337209 */ /* 0x000fe20007800200 */
[-C--:B------:R-:W-:Y:S01]  /*2130*/  FMUL R48, R16, R36.reuse ;  /* 0x0000002410307220 */ /* 0x080fe20000400000 */
[-C--:B------:R-:W-:Y:S01]  /*2140*/  FMUL R6, R6, R36.reuse ;  /* 0x0000002406067220 */ /* 0x080fe20000400000 */
[----:B------:R-:W-:Y:S01]  /*2150*/  LOP3.LUT R49, R49, 0x1f, RZ, 0xc0, !PT ;  /* 0x0000001f31317812 */ /* 0x000fe200078ec0ff */
[----:B------:R-:W-:Y:S01]  /*2160*/  FMUL R13, R13, R36 ;  /* 0x000000240d0d7220 */ /* 0x000fe20000400000 */
[----:B------:R-:W-:Y:S06]  /*2170*/  @P2 BRA `(.L_x_2736) ;  /* 0x0000000000382947 */ /* 0x000fec0003800000 */
[----:B------:R-:W-:Y:S01]  /*2180*/  HFMA2.MMA R17, -RZ, RZ, 0, 0 ;  /* 0x00000000ff117435 */ /* 0x000fe200000001ff */
[----:B------:R-:W-:Y:S01]  /*2190*/  ULDC.64 UR4, c[0x0][0x220] ;  /* 0x0000880000047ab9 */ /* 0x000fe20000000a00 */
[----:B------:R-:W-:Y:S01]  /*21a0*/  IMAD.MOV.U32 R16, RZ, RZ, R46 ;  /* 0x000000ffff107224 */ /* 0x000fe200078e002e */
[----:B--2---:R-:W-:Y:S01]  /*21b0*/  LEA R19, P5, R39, UR4, 0x6 ;  /* 0x0000000427137c11 */ /* 0x004fe2000f8a30ff */
[----:B------:R-:W-:-:S03]  /*21c0*/  ULDC.64 UR6, c[0x0][0x248] ;  /* 0x0000920000067ab9 */ /* 0x000fc60000000a00 */
[----:B------:R-:W-:Y:S02]  /*21d0*/  IADD3 R19, P4, R19, R28, RZ ;  /* 0x0000001c13137210 */ /* 0x000fe40007f9e0ff */
[----:B------:R-:W-:Y:S01]  /*21e0*/  LEA.HI.X R47, R39, UR5, R37, 0x6, P5 ;  /* 0x00000005272f7c11 */ /* 0x000fe2000a8f3425 */
[----:B------:R-:W-:-:S04]  /*21f0*/  IMAD.WIDE.U32 R16, R42, UR6, R16 ;  /* 0x000000062a107c25 */ /* 0x000fc8000f8e0010 */
[----:B------:R-:W-:Y:S01]  /*2200*/  IMAD R46, R42, UR7, R17 ;  /* 0x000000072a2e7c24 */ /* 0x000fe2000f8e0211 */
[----:B------:R-:W-:Y:S01]  /*2210*/  LEA R18, P5, R16, R19, 0x2 ;  /* 0x0000001310127211 */ /* 0x000fe200078a10ff */
[----:B------:R-:W-:-:S05]  /*2220*/  IMAD.X R17, R47, 0x1, R29, P4 ;  /* 0x000000012f117824 */ /* 0x000fca00020e061d */
[----:B------:R-:W-:Y:S02]  /*2230*/  LEA.HI.X R19, R16, R17, R46, 0x2, P5 ;  /* 0x0000001110137211 */ /* 0x000fe400028f142e */
[----:B------:R-:W-:-:S05]  /*2240*/  F2FP.BF16.F32.PACK_AB R17, R13, R48 ;  /* 0x000000300d11723e */ /* 0x000fca00000010ff */
[----:B------:R1:W-:Y:S02]  /*2250*/  STG.E desc[UR10][R18.64], R17 ;  /* 0x0000001112007986 */ /* 0x0003e4000c10190a */
.L_x_2736:
[----:B------:R-:W-:Y:S05]  /*2260*/  BSYNC B0 ;  /* 0x0000000000007941 */ /* 0x000fea0003800000 */
.L_x_2735:
[----:B------:R-:W-:Y:S01]  /*2270*/  VIADD R16, R20, 0xffffffff ;  /* 0xffffffff14107836 */ /* 0x000fe20000000000 */
[----:B-12---:R-:W-:Y:S01]  /*2280*/  IADD3 R18, R34, 0x1800000, RZ ;  /* 0x0180000022127810 */ /* 0x006fe20007ffe0ff */
[----:B------:R-:W-:Y:S01]  /*2290*/  BSSY B0, `(.L_x_2737) ;  /* 0x0000014000007945 */ /* 0x000fe20003800000 */
[----:B------:R-:W-:Y:S02]  /*22a0*/  F2FP.BF16.F32.PACK_AB R20, R6, R48 ;  /* 0x000000300614723e */ /* 0x000fe400000010ff */
[----:B------:R-:W-:Y:S01]  /*22b0*/  LOP3.LUT R17, R16, 0x1f, RZ, 0xc0, !PT ;  /* 0x0000001f10117812 */ /* 0x000fe200078ec0ff */
[----:B------:R-:W-:Y:S01]  /*22c0*/  FMUL R16, R50, R36 ;  /* 0x0000002432107220 */ /* 0x000fe20000400000 */
[----:B------:R-:W-:Y:S02]  /*22d0*/  ISETP.LT.U32.AND P1, PT, R49, R38, !P1 ;  /* 0x000000263100720c */ /* 0x000fe40004f21070 */
[----:B0-----:R-:W-:Y:S02]  /*22e0*/  LOP3.LUT R48, R4, 0xfffffffe, RZ, 0xc0, !PT ;  /* 0xfffffffe04307812 */ /* 0x001fe400078ec0ff */
[----:B------:R-:W-:Y:S01]  /*22f0*/  LOP3.LUT R18, R18, 0x7f800000, RZ, 0xc0, !PT ;  /* 0x7f80000012127812 */ /* 0x000fe200078ec0ff */
[----:B------:R-:W-:Y:S08]  /*2300*/  @P2 BRA `(.L_x_2738) ;  /* 0x0000000000302947 */ /* 0x000ff00003800000 */
[----:B------:R-:W-:Y:S02]  /*2310*/  ULDC.64 UR4, c[0x0][0x220] ;  /* 0x0000880000047ab9 */ /* 0x000fe40000000a00 */
[----:B------:R-:W-:Y:S01]  /*2320*/  LEA R19, P2, R39, UR4, 0x6 ;  /* 0x0000000427137c11 */ /* 0x000fe2000f8430ff */
[----:B------:R-:W-:Y:S02]  /*2330*/  ULDC UR4, c[0x0][0x248] ;  /* 0x0000920000047ab9 */ /* 0x000fe40000000800 */
[----:B------:R-:W-:Y:S02]  /*2340*/  IADD3 R46, P5, R3, UR4, RZ ;  /* 0x00000004032e7c10 */ /* 0x000fe4000ffbe0ff */
[----:B------:R-:W-:Y:S02]  /*2350*/  IADD3 R19, P4, R19, R28, RZ ;  /* 0x0000001c13137210 */ /* 0x000fe40007f9e0ff */
[----:B------:R-:W-:Y:S01]  /*2360*/  LEA.HI.X R3, R39, UR5, R37, 0x6, P2 ;  /* 0x0000000527037c11 */ /* 0x000fe200090f3425 */
[----:B------:R-:W-:Y:S01]  /*2370*/  IMAD.X R47, R2, 0x1, R12, P5 ;  /* 0x00000001022f7824 */ /* 0x000fe200028e060c */
[----:B------:R-:W-:-:S02]  /*2380*/  LEA R2, P2, R46, R19, 0x2 ;  /* 0x000000132e027211 */ /* 0x000fc400078410ff */
[----:B------:R-:W-:Y:S01]  /*2390*/  F2FP.BF16.F32.PACK_AB R19, R16, R6 ;  /* 0x000000061013723e */ /* 0x000fe200000010ff */
[----:B------:R-:W-:-:S05]  /*23a0*/  IMAD.X R3, R3, 0x1, R29, P4 ;  /* 0x0000000103037824 */ /* 0x000fca00020e061d */
[----:B------:R-:W-:-:S05]  /*23b0*/  LEA.HI.X R3, R46, R3, R47, 0x2, P2 ;  /* 0x000000032e037211 */ /* 0x000fca00010f142f */
[----:B------:R0:W-:Y:S02]  /*23c0*/  STG.E desc[UR10][R2.64], R19 ;  /* 0x0000001302007986 */ /* 0x0001e4000c10190a */
.L_x_2738:
[----:B------:R-:W-:Y:S05]  /*23d0*/  BSYNC B0 ;  /* 0x0000000000007941 */ /* 0x000fea0003800000 */
.L_x_2737:
[----:B0-----:R-:W-:Y:S01]  /*23e0*/  IADD3 R3, P5, R48, R58, RZ ;  /* 0x0000003a30037210 */ /* 0x001fe20007fbe0ff */
[----:B------:R-:W-:Y:S01]  /*23f0*/  BSSY B0, `(.L_x_2739) ;  /* 0x000001d000007945 */ /* 0x000fe20003800000 */
[----:B------:R-:W-:Y:S02]  /*2400*/  F2FP.BF16.F32.PACK_AB R19, R16, R13 ;  /* 0x0000000d1013723e */ /* 0x000fe400000010ff */
[----:B------:R-:W-:Y:S02]  /*2410*/  @!P1 CS2R R46, SRZ ;  /* 0x00000000002e9805 */ /* 0x000fe4000001ff00 */
[----:B------:R-:W-:Y:S01]  /*2420*/  FMNMX R13, |R50|, R51, !PT ;  /* 0x00000033320d7209 */ /* 0x000fe20007800200 */
[----:B------:R-:W-:Y:S01]  /*2430*/  IMAD.X R2, R9, 0x1, R5, P5 ;  /* 0x0000000109027824 */ /* 0x000fe200028e0605 */
[----:B------:R-:W-:Y:S01]  /*2440*/  ISETP.GT.U32.AND P2, PT, R18, 0x1ffffff, PT ;  /* 0x01ffffff1200780c */ /* 0x000fe20003f44070 */
[----:B------:R-:W-:Y:S01]  /*2450*/  @!P1 IMAD.MOV.U32 R50, RZ, RZ, RZ ;  /* 0x000000ffff329224 */ /* 0x000fe200078e00ff */
[----:B------:R-:W-:-:S02]  /*2460*/  IADD3 R6, P4, R17, R14, RZ ;  /* 0x0000000e11067210 */ /* 0x000fc40007f9e0ff */
[----:B------:R-:W-:Y:S01]  /*2470*/  IADD3.X R10, R29, R10, RZ, P3, !PT ;  /* 0x0000000a1d0a7210 */ /* 0x000fe20001ffe4ff */
[----:B------:R-:W-:Y:S10]  /*2480*/  @!P1 BRA `(.L_x_2740) ;  /* 0x00000000004c9947 */ /* 0x000ff40003800000 */
[----:B------:R-:W-:Y:S01]  /*2490*/  LOP3.LUT R47, R5, 0x3fffffff, RZ, 0xc0, !PT ;  /* 0x3fffffff052f7812 */ /* 0x000fe200078ec0ff */
[----:B------:R-:W-:Y:S01]  /*24a0*/  ULDC.64 UR4, c[0x0][0x218] ;  /* 0x0000860000047ab9 */ /* 0x000fe20000000a00 */
[----:B------:R-:W-:-:S04]  /*24b0*/  IADD3 R18, P3, P5, R48, R3, R49 ;  /* 0x0000000330127210 */ /* 0x000fc80007d7e031 */
[----:B------:R-:W-:Y:S02]  /*24c0*/  IADD3.X R47, R47, R2, RZ, P3, P5 ;  /* 0x000000022f2f7210 */ /* 0x000fe40001fea4ff */
[----:B------:R-:W-:Y:S02]  /*24d0*/  IADD3 R49, P5, P6, R28, R14, R49 ;  /* 0x0000000e1c317210 */ /* 0x000fe40007ebe031 */
[----:B------:R-:W-:Y:S02]  /*24e0*/  LEA R50, P3, R18, R45, 0x2 ;  /* 0x0000002d12327211 */ /* 0x000fe400078610ff */
[----:B------:R-:W-:Y:S02]  /*24f0*/  IADD3.X R16, R29, R10, RZ, P5, P6 ;  /* 0x0000000a1d107210 */ /* 0x000fe40002fec4ff */
[----:B------:R-:W-:Y:S02]  /*2500*/  LEA R52, P5, R39, UR4, 0x6 ;  /* 0x0000000427347c11 */ /* 0x000fe4000f8a30ff */
[----:B------:R-:W-:-:S02]  /*2510*/  SHF.L.U32 R17, R49, 0x2, RZ ;  /* 0x0000000231117819 */ /* 0x000fc400000006ff */
[----:B------:R-:W-:Y:S02]  /*2520*/  LEA.HI.X R51, R18, R44, R47, 0x2, P3 ;  /* 0x0000002c12337211 */ /* 0x000fe400018f142f */
        /* <DEDUP_REMOVED lines=9> */
.L_x_2740:
[----:B------:R-:W-:Y:S05]  /*25c0*/  BSYNC B0 ;  /* 0x0000000000007941 */ /* 0x000fea0003800000 */
.L_x_2739:
[----:B------:R-:W-:Y:S01]  /*25d0*/  BSSY B0, `(.L_x_2741) ;  /* 0x0000021000007945 */ /* 0x000fe20003800000 */
[----:B------:R-:W-:Y:S01]  /*25e0*/  @!P1 IMAD.MOV.U32 R18, RZ, RZ, RZ ;  /* 0x000000ffff129224 */ /* 0x000fe200078e00ff */
[----:B0-----:R-:W-:Y:S02]  /*25f0*/  @!P1 CS2R R16, SRZ ;  /* 0x0000000000109805 */ /* 0x001fe4000001ff00 */
[----:B------:R-:W-:Y:S05]  /*2600*/  @!P1 BRA `(.L_x_2742) ;  /* 0x0000000000749947 */ /* 0x000fea0003800000 */
[----:B------:R-:W-:Y:S01]  /*2610*/  IADD3 R35, R43, 0x1e, -R35 ;  /* 0x0000001e2b237810 */ /* 0x000fe20007ffe823 */
[----:B------:R-:W-:Y:S01]  /*2620*/  ULDC.64 UR4, c[0x0][0x218] ;  /* 0x0000860000047ab9 */ /* 0x000fe20000000a00 */
[----:B------:R-:W-:Y:S02]  /*2630*/  LOP3.LUT R52, R5, 0x3fffffff, RZ, 0xc0, !PT ;  /* 0x3fffffff05347812 */ /* 0x000fe400078ec0ff */
[----:B------:R-:W-:Y:S02]  /*2640*/  LOP3.LUT R35, R35, 0x1f, RZ, 0xc0, !PT ;  /* 0x0000001f23237812 */ /* 0x000fe400078ec0ff */
[----:B------:R-:W-:Y:S02]  /*2650*/  SHF.R.U32.HI R18, RZ, 0x1, R5 ;  /* 0x00000001ff127819 */ /* 0x000fe40000011605 */
[C---:B------:R-:W-:Y:S02]  /*2660*/  IADD3 R58, P1, P3, R35.reuse, R58, R48 ;  /* 0x0000003a233a7210 */ /* 0x040fe40007b3e030 */
[----:B------:R-:W-:Y:S01]  /*2670*/  IADD3 R16, P5, R35, R14, RZ ;  /* 0x0000000e23107210 */ /* 0x000fe20007fbe0ff */
[----:B------:R-:W-:Y:S01]  /*2680*/  IMAD R35, R18, 0x3, RZ ;  /* 0x0000000312237824 */ /* 0x000fe200078e02ff */
[----:B------:R-:W-:Y:S01]  /*2690*/  IADD3.X R59, RZ, R9, R52, P1, P3 ;  /* 0x00000009ff3b7210 */ /* 0x000fe20000fe6434 */
[----:B------:R-:W-:Y:S01]  /*26a0*/  IMAD R9, R12, 0x3, RZ ;  /* 0x000000030c097824 */ /* 0x000fe200078e02ff */
[----:B------:R-:W-:-:S02]  /*26b0*/  IADD3.X R17, RZ, R10, RZ, P5, !PT ;  /* 0x0000000aff117210 */ /* 0x000fc40002ffe4ff */
[C---:B------:R-:W-:Y:S01]  /*26c0*/  SHF.R.U64 R5, R4.reuse, 0x1, R5 ;  /* 0x0000000104057819 */ /* 0x040fe20000001205 */
[----:B------:R-:W-:Y:S01]  /*26d0*/  IMAD.WIDE.U32 R16, R4, 0x3, R16 ;  /* 0x0000000304107825 */ /* 0x000fe200078e0010 */
[----:B------:R-:W-:-:S03]  /*26e0*/  LEA R4, P3, R39, UR4, 0x6 ;  /* 0x0000000427047c11 */ /* 0x000fc6000f8630ff */
[----:B------:R-:W-:Y:S01]  /*26f0*/  IMAD.WIDE.U32 R58, R5, 0x3, R58 ;  /* 0x00000003053a7825 */ /* 0x000fe200078e003a */
[----:B------:R-:W-:Y:S02]  /*2700*/  SHF.L.U32 R5, R16, 0x2, RZ ;  /* 0x0000000210057819 */ /* 0x000fe400000006ff */
[----:B------:R-:W-:Y:S01]  /*2710*/  LEA.HI.X R12, R39, UR5, R37, 0x6, P3 ;  /* 0x00000005270c7c11 */ /* 0x000fe200098f3425 */
[----:B------:R-:W-:Y:S01]  /*2720*/  IMAD.IADD R35, R35, 0x1, R59 ;  /* 0x0000000123237824 */ /* 0x000fe200078e023b */
[----:B------:R-:W-:Y:S01]  /*2730*/  LEA R48, P1, R58, R45, 0x2 ;  /* 0x0000002d3a307211 */ /* 0x000fe200078210ff */
[----:B------:R-:W-:-:S03]  /*2740*/  IMAD.IADD R9, R17, 0x1, R9 ;  /* 0x0000000111097824 */ /* 0x000fc600078e0209 */
[----:B------:R-:W-:Y:S02]  /*2750*/  LEA.HI.X R49, R58, R44, R35, 0x2, P1 ;  /* 0x0000002c3a317211 */ /* 0x000fe400008f1423 */
[----:B------:R-:W-:Y:S02]  /*2760*/  SHF.L.U64.HI R9, R16, 0x2, R9 ;  /* 0x0000000210097819 */ /* 0x000fe40000010209 */
[CC--:B------:R-:W-:Y:S01]  /*2770*/  IADD3 R16, P1, R5.reuse, R4.reuse, RZ ;  /* 0x0000000405107210 */ /* 0x0c0fe20007f3e0ff */
[----:B------:R0:W5:Y:S01]  /*2780*/  LDG.E R18, desc[UR10][R48.64] ;  /* 0x0000000a30127981 */ /* 0x000162000c1e1900 */
[----:B------:R-:W-:-:S03]  /*2790*/  IADD3 R4, P3, P5, R5, R4, R28 ;  /* 0x0000000405047210 */ /* 0x000fc60007d7e01c */
[C---:B------:R-:W-:Y:S01]  /*27a0*/  IMAD.X R17, R9.reuse, 0x1, R12, P1 ;  /* 0x0000000109117824 */ /* 0x040fe200008e060c */
[----:B------:R-:W-:-:S05]  /*27b0*/  IADD3.X R5, R9, R12, R29, P3, P5 ;  /* 0x0000000c09057210 */ /* 0x000fca0001fea41d */
[----:B------:R0:W5:Y:S04]  /*27c0*/  LDG.E R17, desc[UR10][R16.64] ;  /* 0x0000000a10117981 */ /* 0x000168000c1e1900 */
[----:B------:R0:W5:Y:S02]  /*27d0*/  LDG.E R16, desc[UR10][R4.64] ;  /* 0x0000000a04107981 */ /* 0x000164000c1e1900 */
.L_x_2742:
[----:B------:R-:W-:Y:S05]  /*27e0*/  BSYNC B0 ;  /* 0x0000000000007941 */ /* 0x000fea0003800000 */
.L_x_2741:
[----:B------:R-:W-:Y:S01]  /*27f0*/  BSSY B1, `(.L_x_2743) ;  /* 0x000000c000017945 */ /* 0x000fe20003800000 */
[----:B------:R-:W-:Y:S01]  /*2800*/  FMUL R12, R0, 1.7020000219345092773 ;  /* 0x3fd9db23000c7820 */ /* 0x000fe20000400000 */
[----:B0-----:R-:W-:Y:S02]  /*2810*/  IMAD.X R4, RZ, RZ, R10, P4 ;  /* 0x000000ffff047224 */ /* 0x001fe400020e060a */
[----:B------:R-:W-:Y:S05]  /*2820*/  @P2 BRA `(.L_x_2744) ;  /* 0x0000000000102947 */ /* 0x000fea0003800000 */
[----:B------:R-:W-:Y:S02]  /*2830*/  MOV R0, R34 ;  /* 0x0000002200007202 */ /* 0x000fe40000000f00 */
[----:B------:R-:W-:-:S07]  /*2840*/  MOV R34, 0x2860 ;  /* 0x0000286000227802 */ /* 0x000fce0000000f00 */
[----:B-----5:R-:W-:Y:S05]  /*2850*/  CALL.REL.NOINC `($__internal_29_$__cuda_sm20_rcp_rn_f32_slowpath) ;  /* 0x0000006800f87944 */ /* 0x020fea0003c00000 */
[----:B------:R-:W-:Y:S05]  /*2860*/  BRA `(.L_x_2745) ;  /* 0x0000000000107947 */ /* 0x000fea0003800000 */
.L_x_2744:
[----:B------:R-:W0:Y:S02]  /*2870*/  MUFU.RCP R5, R34 ;  /* 0x0000002200057308 */ /* 0x000e240000001000 */
[----:B0-----:R-:W-:-:S04]  /*2880*/  FFMA R0, R34, R5, -1 ;  /* 0xbf80000022007423 */ /* 0x001fc80000000005 */
[----:B------:R-:W-:-:S04]  /*2890*/  FADD.FTZ R0, -R0, -RZ ;  /* 0x800000ff00007221 */ /* 0x000fc80000010100 */
[----:B------:R-:W-:-:S07]  /*28a0*/  FFMA R0, R5, R0, R5 ;  /* 0x0000000005007223 */ /* 0x000fce0000000005 */
.L_x_2745:
[----:B------:R-:W-:Y:S05]  /*28b0*/  BSYNC B1 ;  /* 0x0000000000017941 */ /* 0x000fea0003800000 */
.L_x_2743:
        /* <DEDUP_REMOVED lines=24> */
[----:B------:R-:W-:Y:S01]  /*2a40*/  IMAD.MOV.U32 R0, RZ, RZ, R49 ;  /* 0x000000ffff007224 */ /* 0x000fe200078e0031 */
[----:B------:R-:W-:-:S07]  /*2a50*/  MOV R34, 0x2a70 ;  /* 0x00002a7000227802 */ /* 0x000fce0000000f00 */
[----:B-----5:R-:W-:Y:S05]  /*2a60*/  CALL.REL.NOINC `($__internal_29_$__cuda_sm20_rcp_rn_f32_slowpath) ;  /* 0x0000006800747944 */ /* 0x020fea0003c00000 */
[----:B------:R-:W-:Y:S05]  /*2a70*/  BRA `(.L_x_2748) ;  /* 0x0000000000107947 */ /* 0x000fea0003800000 */
.L_x_2747:
[----:B------:R-:W0:Y:S02]  /*2a80*/  MUFU.RCP R0, R49 ;  /* 0x0000003100007308 */ /* 0x000e240000001000 */
[----:B0-----:R-:W-:-:S04]  /*2a90*/  FFMA R34, R49, R0, -1 ;  /* 0xbf80000031227423 */ /* 0x001fc80000000000 */
[----:B------:R-:W-:-:S04]  /*2aa0*/  FADD.FTZ R35, -R34, -RZ ;  /* 0x800000ff22237221 */ /* 0x000fc80000010100 */
[----:B------:R-:W-:-:S07]  /*2ab0*/  FFMA R0, R0, R35, R0 ;  /* 0x0000002300007223 */ /* 0x000fce0000000000 */
.L_x_2748:
[----:B------:R-:W-:Y:S05]  /*2ac0*/  BSYNC B1 ;  /* 0x0000000000017941 */ /* 0x000fea0003800000 */
.L_x_2746:
[----:B------:R-:W-:Y:S01]  /*2ad0*/  HFMA2.MMA R49, -RZ, RZ, 0.96630859375, -0.0022525787353515625 ;  /* 0x3bbb989dff317435 */ /* 0x000fe200000001ff */
[----:B------:R-:W-:Y:S02]  /*2ae0*/  HADD2.F32 R35, -RZ, R8.H1_H1 ;  /* 0x30000008ff237230 */ /* 0x000fe40000004100 */
[----:B------:R-:W-:Y:S01]  /*2af0*/  FMUL R0, R5, R0 ;  /* 0x0000000005007220 */ /* 0x000fe20000400000 */
[----:B------:R-:W-:Y:S01]  /*2b00*/  IMAD.MOV.U32 R51, RZ, RZ, 0x437c0000 ;  /* 0x437c0000ff337424 */ /* 0x000fe200078e00ff */
[----:B------:R-:W-:Y:S01]  /*2b10*/  BSSY B1, `(.L_x_2749) ;  /* 0x0000018000017945 */ /* 0x000fe20003800000 */
        /* <DEDUP_REMOVED lines=17> */
[----:B-----5:R-:W-:Y:S05]  /*2c30*/  CALL.REL.NOINC `($__internal_29_$__cuda_sm20_rcp_rn_f32_slowpath) ;  /* 0x0000006800007944 */ /* 0x020fea0003c00000 */
[----:B------:R-:W-:Y:S05]  /*2c40*/  BRA `(.L_x_2751) ;  /* 0x0000000000107947 */ /* 0x000fea0003800000 */
.L_x_2750:
[----:B------:R-:W0:Y:S02]  /*2c50*/  MUFU.RCP R0, R51 ;  /* 0x0000003300007308 */ /* 0x000e240000001000 */
[----:B0-----:R-:W-:-:S04]  /*2c60*/  FFMA R5, R51, R0, -1 ;  /* 0xbf80000033057423 */ /* 0x001fc80000000000 */
[----:B------:R-:W-:-:S04]  /*2c70*/  FADD.FTZ R5, -R5, -RZ ;  /* 0x800000ff05057221 */ /* 0x000fc80000010100 */
[----:B------:R-:W-:-:S07]  /*2c80*/  FFMA R0, R0, R5, R0 ;  /* 0x0000000500007223 */ /* 0x000fce0000000000 */
.L_x_2751:
[----:B------:R-:W-:Y:S05]  /*2c90*/  BSYNC B1 ;  /* 0x0000000000017941 */ /* 0x000fea0003800000 */
.L_x_2749:
        /* <DEDUP_REMOVED lines=26> */
[----:B-----5:R-:W-:Y:S05]  /*2e40*/  CALL.REL.NOINC `($__internal_29_$__cuda_sm20_rcp_rn_f32_slowpath) ;  /* 0x00000064007c7944 */ /* 0x020fea0003c00000 */
[----:B------:R-:W-:Y:S05]  /*2e50*/  BRA `(.L_x_2754) ;  /* 0x0000000000107947 */ /* 0x000fea0003800000 */
.L_x_2753:
[----:B------:R-:W0:Y:S02]  /*2e60*/  MUFU.RCP R0, R51 ;  /* 0x0000003300007308 */ /* 0x000e240000001000 */
[----:B0-----:R-:W-:-:S04]  /*2e70*/  FFMA R7, R51, R0, -1 ;  /* 0xbf80000033077423 */ /* 0x001fc80000000000 */
[----:B------:R-:W-:-:S04]  /*2e80*/  FADD.FTZ R7, -R7, -RZ ;  /* 0x800000ff07077221 */ /* 0x000fc80000010100 */
[----:B------:R-:W-:-:S07]  /*2e90*/  FFMA R0, R0, R7, R0 ;  /* 0x0000000700007223 */ /* 0x000fce0000000000 */
.L_x_2754:
[----:B------:R-:W-:Y:S05]  /*2ea0*/  BSYNC B1 ;  /* 0x0000000000017941 */ /* 0x000fea0003800000 */
.L_x_2752:
[----:B------:R-:W-:Y:S02]  /*2eb0*/  HADD2.F32 R34, -RZ, R32.H0_H0 ;  /* 0x20000020ff227230 */ /* 0x000fe40000004100 */
[----:B------:R-:W-:Y:S01]  /*2ec0*/  FMUL R0, R5, R0 ;  /* 0x0000000005007220 */ /* 0x000fe20000400000 */
        /* <DEDUP_REMOVED lines=16> */
[----:B------:R-:W-:-:S11]  /*2fd0*/  FMUL R11, R34, 1.7020000219345092773 ;  /* 0x3fd9db23220b7820 */ /* 0x000fd60000400000 */
[----:B------:R-:W-:Y:S05]  /*2fe0*/  @P1 BRA `(.L_x_2756) ;  /* 0x0000000000101947 */ /* 0x000fea0003800000 */
[----:B------:R-:W-:Y:S01]  /*2ff0*/  IMAD.MOV.U32 R0, RZ, RZ, R35 ;  /* 0x000000ffff007224 */ /* 0x000fe200078e0023 */
[----:B------:R-:W-:-:S07]  /*3000*/  MOV R34, 0x3020 ;  /* 0x0000302000227802 */ /* 0x000fce0000000f00 */
[----:B-----5:R-:W-:Y:S05]  /*3010*/  CALL.REL.NOINC `($__internal_29_$__cuda_sm20_rcp_rn_f32_slowpath) ;  /* 0x0000006400087944 */ /* 0x020fea0003c00000 */
[----:B------:R-:W-:Y:S05]  /*3020*/  BRA `(.L_x_2757) ;  /* 0x0000000000107947 */ /* 0x000fea0003800000 */
.L_x_2756:
[----:B------:R-:W0:Y:S02]  /*3030*/  MUFU.RCP R0, R35 ;  /* 0x0000002300007308 */ /* 0x000e240000001000 */
[----:B0-----:R-:W-:-:S04]  /*3040*/  FFMA R5, R35, R0, -1 ;  /* 0xbf80000023057423 */ /* 0x001fc80000000000 */
[----:B------:R-:W-:-:S04]  /*3050*/  FADD.FTZ R5, -R5, -RZ ;  /* 0x800000ff05057221 */ /* 0x000fc80000010100 */
[----:B------:R-:W-:-:S07]  /*3060*/  FFMA R0, R0, R5, R0 ;  /* 0x0000000500007223 */ /* 0x000fce0000000000 */
.L_x_2757:
[----:B------:R-:W-:Y:S05]  /*3070*/  BSYNC B1 ;  /* 0x0000000000017941 */ /* 0x000fea0003800000 */
.L_x_2755:
        /* <DEDUP_REMOVED lines=27> */
[----:B------:R-:W-:Y:S01]  /*3230*/  IMAD.MOV.U32 R34, RZ, RZ, R0 ;  /* 0x000000ffff227224 */ /* 0x000fe200078e0000 */
[----:B------:R-:W-:Y:S06]  /*3240*/  BRA `(.L_x_2760) ;  /* 0x0000000000107947 */ /* 0x000fec0003800000 */
.L_x_2759:
[----:B------:R-:W0:Y:S02]  /*3250*/  MUFU.RCP R34, R51 ;  /* 0x0000003300227308 */ /* 0x000e240000001000 */
[----:B0-----:R-:W-:-:S04]  /*3260*/  FFMA R0, R51, R34, -1 ;  /* 0xbf80000033007423 */ /* 0x001fc80000000022 */
[----:B------:R-:W-:-:S04]  /*3270*/  FADD.FTZ R49, -R0, -RZ ;  /* 0x800000ff00317221 */ /* 0x000fc80000010100 */
[----:B------:R-:W-:-:S07]  /*3280*/  FFMA R34, R34, R49, R34 ;  /* 0x0000003122227223 */ /* 0x000fce0000000022 */
.L_x_2760:
[----:B------:R-:W-:Y:S05]  /*3290*/  BSYNC B1 ;  /* 0x0000000000017941 */ /* 0x000fea0003800000 */
.L_x_2758:
        /* <DEDUP_REMOVED lines=24> */
.L_x_2762:
[----:B------:R-:W0:Y:S02]  /*3420*/  MUFU.RCP R0, R53 ;  /* 0x0000003500007308 */ /* 0x000e240000001000 */
[----:B0-----:R-:W-:-:S04]  /*3430*/  FFMA R34, R53, R0, -1 ;  /* 0xbf80000035227423 */ /* 0x001fc80000000000 */
[----:B------:R-:W-:-:S04]  /*3440*/  FADD.FTZ R49, -R34, -RZ ;  /* 0x800000ff22317221 */ /* 0x000fc80000010100 */
[----:B------:R-:W-:-:S07]  /*3450*/  FFMA R0, R0, R49, R0 ;  /* 0x0000003100007223 */ /* 0x000fce0000000000 */
.L_x_2763:
[----:B------:R-:W-:Y:S05]  /*3460*/  BSYNC B1 ;  /* 0x0000000000017941 */ /* 0x000fea0003800000 */
.L_x_2761:
        /* <DEDUP_REMOVED lines=27> */
[----:B------:R-:W-:Y:S01]  /*3620*/  IMAD.MOV.U32 R35, RZ, RZ, R0 ;  /* 0x000000ffff237224 */ /* 0x000fe200078e0000 */
[----:B------:R-:W-:Y:S06]  /*3630*/  BRA `(.L_x_2766) ;  /* 0x0000000000107947 */ /* 0x000fec0003800000 */
.L_x_2765:
[----:B------:R-:W0:Y:S02]  /*3640*/  MUFU.RCP R35, R52 ;  /* 0x0000003400237308 */ /* 0x000e240000001000 */
[----:B0-----:R-:W-:-:S04]  /*3650*/  FFMA R0, R52, R35, -1 ;  /* 0xbf80000034007423 */ /* 0x001fc80000000023 */
[----:B------:R-:W-:-:S04]  /*3660*/  FADD.FTZ R0, -R0, -RZ ;  /* 0x800000ff00007221 */ /* 0x000fc80000010100 */
[----:B------:R-:W-:-:S07]  /*3670*/  FFMA R35, R35, R0, R35 ;  /* 0x0000000023237223 */ /* 0x000fce0000000023 */
.L_x_2766:
[----:B------:R-:W-:Y:S05]  /*3680*/  BSYNC B1 ;  /* 0x0000000000017941 */ /* 0x000fea0003800000 */
.L_x_2764:
[----:B-----5:R-:W-:Y:S01]  /*3690*/  HADD2.F32 R48, -RZ, R46.H0_H0 ;  /* 0x2000002eff307230 */ /* 0x020fe20000004100 */
[----:B------:R-:W-:Y:S01]  /*36a0*/  MOV R51, 0x437c0000 ;  /* 0x437c000000337802 */ /* 0x000fe20000000f00 */
[----:B------:R-:W-:Y:S01]  /*36b0*/  IMAD.MOV.U32 R49, RZ, RZ, 0x3bbb989d ;  /* 0x3bbb989dff317424 */ /* 0x000fe200078e00ff */
[----:B------:R-:W-:Y:S01]  /*36c0*/  FMNMX R13, R13, |R12|, !PT ;  /* 0x4000000c0d0d7209 */ /* 0x000fe20007800000 */
[----:B------:R-:W-:Y:S01]  /*36d0*/  FMUL R32, R32, R35 ;  /* 0x0000002320207220 */ /* 0x000fe20000400000 */
[----:B------:R-:W-:Y:S01]  /*36e0*/  FMUL R0, R48, -1.7020000219345092773 ;  /* 0xbfd9db2330007820 */ /* 0x000fe20000400000 */
[----:B------:R-:W-:Y:S01]  /*36f0*/  VIADD R35, R41, 0x3 ;  /* 0x0000000329237836 */ /* 0x000fe20000000000 */
[----:B------:R-:W-:Y:S01]  /*3700*/  FMNMX R52, |R8|, R13, !PT ;  /* 0x0000000d08347209 */ /* 0x000fe20007800200 */
[----:B------:R-:W-:Y:S01]  /*3710*/  FMUL R54, R15, R36 ;  /* 0x000000240f367220 */ /* 0x000fe20000400000 */
[----:B------:R-:W-:Y:S01]  /*3720*/  FFMA.SAT R34, R0, R49, 0.5 ;  /* 0x3f00000000227423 */ /* 0x000fe20000002031 */
[----:B------:R-:W-:Y:S01]  /*3730*/  BSSY B0, `(.L_x_2767) ;  /* 0x0000027000007945 */ /* 0x000fe20003800000 */
[----:B------:R-:W-:Y:S01]  /*3740*/  ISETP.GE.U32.AND P1, PT, R35, R40, PT ;  /* 0x000000282300720c */ /* 0x000fe20003f26070 */
[-C--:B------:R-:W-:Y:S01]  /*3750*/  FMUL R55, R5, R36.reuse ;  /* 0x0000002405377220 */ /* 0x080fe20000400000 */
[----:B------:R-:W-:Y:S01]  /*3760*/  FFMA.RM R34, R34, R51, 12582913 ;  /* 0x4b40000122227423 */ /* 0x000fe20000004033 */
[----:B------:R-:W-:Y:S01]  /*3770*/  FMUL R12, R12, R36 ;  /* 0x000000240c0c7220 */ /* 0x000fe20000400000 */
[----:B------:R-:W-:Y:S01]  /*3780*/  IADD3 R14, P4, R14, R28, RZ ;  /* 0x0000001c0e0e7210 */ /* 0x000fe20007f9e0ff */
[----:B------:R-:W-:Y:S01]  /*3790*/  FMUL R53, R8, R36 ;  /* 0x0000002408357220 */ /* 0x000fe20000400000 */
[----:B------:R-:W-:-:S04]  /*37a0*/  FADD R49, R34, -12583039 ;  /* 0xcb40007f22317421 */ /* 0x000fc80000000000 */
[----:B------:R-:W-:-:S04]  /*37b0*/  FFMA R49, R0, 1.4426950216293334961, -R49 ;  /* 0x3fb8aa3b00317823 */ /* 0x000fc80000000831 */
[----:B------:R-:W-:Y:S01]  /*37c0*/  FFMA R51, R0, 1.925963033500011079e-08, R49 ;  /* 0x32a5706000337823 */ /* 0x000fe20000000031 */
[----:B------:R-:W-:Y:S02]  /*37d0*/  IMAD.SHL.U32 R0, R34, 0x800000, RZ ;  /* 0x0080000022007824 */ /* 0x000fe400078e00ff */
[----:B------:R-:W-:Y:S01]  /*37e0*/  FMUL R49, R33, R32 ;  /* 0x0000002021317220 */ /* 0x000fe20000400000 */
[C---:B------:R-:W-:Y:S01]  /*37f0*/  FMNMX R32, |R11|.reuse, R52, !PT ;  /* 0x000000340b207209 */ /* 0x040fe20007800200 */
[----:B------:R-:W-:Y:S01]  /*3800*/  FMUL R33, R11, R36 ;  /* 0x000000240b217220 */ /* 0x000fe20000400000 */
[----:B------:R-:W-:Y:S01]  /*3810*/  SHF.R.U32.HI R52, RZ, 0x3, R43 ;  /* 0x00000003ff347819 */ /* 0x000fe2000001162b */
[----:B------:R-:W0:Y:S01]  /*3820*/  MUFU.EX2 R51, R51 ;  /* 0x0000003300337308 */ /* 0x000e220000000800 */
[----:B------:R-:W-:Y:S02]  /*3830*/  FMNMX R32, |R15|, R32, !PT ;  /* 0x000000200f207209 */ /* 0x000fe40007800200 */
[----:B------:R-:W-:-:S02]  /*3840*/  LOP3.LUT R52, R52, 0x1c, RZ, 0xc0, !PT ;  /* 0x0000001c34347812 */ /* 0x000fc400078ec0ff */
[----:B------:R-:W-:-:S03]  /*3850*/  FMNMX R32, |R9|, R32, !PT ;  /* 0x0000002009207209 */ /* 0x000fc60007800200 */
[----:B------:R-:W-:Y:S01]  /*3860*/  IMAD.IADD R15, R43, 0x1, -R52 ;  /* 0x000000012b0f7824 */ /* 0x000fe200078e0a34 */
[C---:B------:R-:W-:Y:S01]  /*3870*/  FMNMX R32, |R7|.reuse, R32, !PT ;  /* 0x0000002007207209 */ /* 0x040fe20007800200 */
[----:B------:R-:W-:-:S03]  /*3880*/  FMUL R7, R7, R36 ;  /* 0x0000002407077220 */ /* 0x000fc60000400000 */
[----:B------:R-:W-:Y:S01]  /*3890*/  FMNMX R52, |R5|, R32, !PT ;  /* 0x0000002005347209 */ /* 0x000fe20007800200 */
[----:B0-----:R-:W-:Y:S01]  /*38a0*/  FFMA R0, R0, R51, 1 ;  /* 0x3f80000000007423 */ /* 0x001fe20000000033 */
[----:B------:R-:W-:Y:S01]  /*38b0*/  FMUL R51, R9, R36 ;  /* 0x0000002409337220 */ /* 0x000fe20000400000 */
[----:B------:R-:W-:-:S03]  /*38c0*/  VIADD R9, R15, 0x1d ;  /* 0x0000001d0f097836 */ /* 0x000fc60000000000 */
[----:B------:R-:W-:Y:S02]  /*38d0*/  IADD3 R34, R0, 0x1800000, RZ ;  /* 0x0180000000227810 */ /* 0x000fe40007ffe0ff */
[----:B------:R-:W-:Y:S02]  /*38e0*/  LOP3.LUT R5, R9, 0x1f, RZ, 0xc0, !PT ;  /* 0x0000001f09057812 */ /* 0x000fe400078ec0ff */
[----:B------:R-:W-:Y:S02]  /*38f0*/  LOP3.LUT R13, R34, 0x7f800000, RZ, 0xc0, !PT ;  /* 0x7f800000220d7812 */ /* 0x000fe400078ec0ff */
[----:B------:R-:W0:Y:S02]  /*3900*/  LDC.64 R34, c[0x0][0x248] ;  /* 0x00009200ff227b82 */ /* 0x000e240000000a00 */
[----:B------:R-:W-:Y:S01]  /*3910*/  ISETP.GT.U32.AND P2, PT, R13, 0x1ffffff, PT ;  /* 0x01ffffff0d00780c */ /* 0x000fe20003f44070 */
[----:B------:R-:W-:-:S12]  /*3920*/  @!P0 BRA `(.L_x_2768) ;  /* 0x00000000001c8947 */ /* 0x000fd80003800000 */
[----:B------:R-:W-:Y:S02]  /*3930*/  ULDC.64 UR4, c[0x0][0x220] ;  /* 0x0000880000047ab9 */ /* 0x000fe40000000a00 */
[----:B------:R-:W-:-:S04]  /*3940*/  LEA R9, P3, R39, UR4, 0x6 ;  /* 0x0000000427097c11 */ /* 0x000fc8000f8630ff */
[----:B------:R-:W-:Y:S02]  /*3950*/  LEA.HI.X R11, R39, UR5, R37, 0x6, P3 ;  /* 0x00000005270b7c11 */ /* 0x000fe400098f3425 */
[----:B------:R-:W-:-:S04]  /*3960*/  LEA R8, P3, R6, R9, 0x2 ;  /* 0x0000000906087211 */ /* 0x000fc800078610ff */
[----:B------:R-:W-:Y:S02]  /*3970*/  LEA.HI.X R9, R6, R11, R4, 0x2, P3 ;  /* 0x0000000b06097211 */ /* 0x000fe400018f1404 */
[----:B------:R-:W-:-:S05]  /*3980*/  F2FP.BF16.F32.PACK_AB R11, R53, R12 ;  /* 0x0000000c350b723e */ /* 0x000fca00000010ff */
[----:B------:R1:W-:Y:S02]  /*3990*/  STG.E desc[UR10][R8.64], R11 ;  /* 0x0000000b08007986 */ /* 0x0003e4000c10190a */
.L_x_2768:
[----:B------:R-:W-:Y:S05]  /*39a0*/  BSYNC B0 ;  /* 0x0000000000007941 */ /* 0x000fea0003800000 */
.L_x_2767:
[----:B------:R-:W-:Y:S01]  /*39b0*/  FMUL R56, R49, R36 ;  /* 0x0000002431387220 */ /* 0x000fe20000400000 */
[----:B------:R-:W-:Y:S01]  /*39c0*/  BSSY B0, `(.L_x_2769) ;  /* 0x0000015000007945 */ /* 0x000fe20003800000 */
[----:B------:R-:W-:Y:S02]  /*39d0*/  F2FP.BF16.F32.PACK_AB R13, R33, R12 ;  /* 0x0000000c210d723e */ /* 0x000fe400000010ff */
[----:B------:R-:W-:Y:S02]  /*39e0*/  FMNMX R12, |R49|, R52, !PT ;  /* 0x00000034310c7209 */ /* 0x000fe40007800200 */
[C---:B------:R-:W-:Y:S02]  /*39f0*/  ISETP.LT.U32.AND P1, PT, R5.reuse, R38, !P1 ;  /* 0x000000260500720c */ /* 0x040fe40004f21070 */
[----:B------:R-:W-:Y:S02]  /*3a00*/  IADD3 R32, P3, R5, R14, RZ ;  /* 0x0000000e05207210 */ /* 0x000fe40007f7e0ff */
[----:B-1----:R-:W-:-:S02]  /*3a10*/  F2FP.BF16.F32.PACK_AB R11, R54, R53 ;  /* 0x00000035360b723e */ /* 0x002fc400000010ff */
[----:B------:R-:W-:Y:S02]  /*3a20*/  IADD3.X R10, R10, R29, RZ, P4, !PT ;  /* 0x0000001d0a0a7210 */ /* 0x000fe400027fe4ff */
[----:B------:R-:W-:Y:S02]  /*3a30*/  F2FP.BF16.F32.PACK_AB R9, R55, R51 ;  /* 0x000000333709723e */ /* 0x000fe400000010ff */
        /* <DEDUP_REMOVED lines=9> */
[----:B------:R-:W-:-:S04]  /*3ad0*/  IADD3.X R58, R4, UR7, RZ, P4, !PT ;  /* 0x00000007043a7c10 */ /* 0x000fc8000a7fe4ff */
[----:B------:R-:W-:Y:S02]  /*3ae0*/  LEA.HI.X R53, R53, R57, R58, 0x2, P5 ;  /* 0x0000003935357211 */ /* 0x000fe400028f143a */
[----:B------:R-:W-:-:S05]  /*3af0*/  F2FP.BF16.F32.PACK_AB R57, R54, R33 ;  /* 0x000000213639723e */ /* 0x000fca00000010ff */
[----:B------:R0:W-:Y:S02]  /*3b00*/  STG.E desc[UR10][R52.64], R57 ;  /* 0x0000003934007986 */ /* 0x0001e4000c10190a */
.L_x_2770:
[----:B------:R-:W-:Y:S05]  /*3b10*/  BSYNC B0 ;  /* 0x0000000000007941 */ /* 0x000fea0003800000 */
.L_x_2769:
[----:B------:R-:W-:Y:S04]  /*3b20*/  BSSY B0, `(.L_x_2771) ;  /* 0x000000b000007945 */ /* 0x000fe80003800000 */
[----:B------:R-:W-:Y:S05]  /*3b30*/  @!P0 BRA `(.L_x_2772) ;  /* 0x0000000000248947 */ /* 0x000fea0003800000 */
[----:B------:R-:W-:Y:S01]  /*3b40*/  ULDC.64 UR4, c[0x0][0x220] ;  /* 0x0000880000047ab9 */ /* 0x000fe20000000a00 */
[----:B------:R-:W-:Y:S02]  /*3b50*/  F2FP.BF16.F32.PACK_AB R7, R7, R51 ;  /* 0x000000330707723e */ /* 0x000fe400000010ff */
[----:B0-----:R-:W-:-:S04]  /*3b60*/  LEA R53, P4, R39, UR4, 0x6 ;  /* 0x0000000427357c11 */ /* 0x001fc8000f8830ff */
[----:B------:R-:W-:Y:S02]  /*3b70*/  IADD3 R57, P5, R53, R28, RZ ;  /* 0x0000001c35397210 */ /* 0x000fe40007fbe0ff */
[----:B------:R-:W-:Y:S02]  /*3b80*/  LEA.HI.X R53, R39, UR5, R37, 0x6, P4 ;  /* 0x0000000527357c11 */ /* 0x000fe4000a0f3425 */
[----:B------:R-:W-:-:S03]  /*3b90*/  LEA R52, P4, R6, R57, 0x2 ;  /* 0x0000003906347211 */ /* 0x000fc600078810ff */
[----:B------:R-:W-:-:S05]  /*3ba0*/  IMAD.X R53, R53, 0x1, R29, P5 ;  /* 0x0000000135357824 */ /* 0x000fca00028e061d */
[----:B------:R-:W-:-:S05]  /*3bb0*/  LEA.HI.X R53, R6, R53, R4, 0x2, P4 ;  /* 0x0000003506357211 */ /* 0x000fca00020f1404 */
[----:B------:R1:W-:Y:S02]  /*3bc0*/  STG.E desc[UR10][R52.64], R7 ;  /* 0x0000000734007986 */ /* 0x0003e4000c10190a */
.L_x_2772:
[----:B------:R-:W-:Y:S05]  /*3bd0*/  BSYNC B0 ;  /* 0x0000000000007941 */ /* 0x000fea0003800000 */
.L_x_2771:
[----:B------:R-:W-:Y:S04]  /*3be0*/  BSSY B0, `(.L_x_2773) ;  /* 0x000000e000007945 */ /* 0x000fe80003800000 */
[----:B------:R-:W-:Y:S05]  /*3bf0*/  @!P0 BRA `(.L_x_2774) ;  /* 0x0000000000308947 */ /* 0x000fea0003800000 */
[----:B------:R-:W-:Y:S01]  /*3c00*/  ULDC.64 UR4, c[0x0][0x220] ;  /* 0x0000880000047ab9 */ /* 0x000fe20000000a00 */
[----:B------:R-:W-:Y:S01]  /*3c10*/  ULDC.64 UR6, c[0x0][0x248] ;  /* 0x0000920000067ab9 */ /* 0x000fe20000000a00 */
[----:B-1----:R-:W-:Y:S02]  /*3c20*/  LEA R7, P0, R39, UR4, 0x6 ;  /* 0x0000000427077c11 */ /* 0x002fe4000f8030ff */
[----:B------:R-:W-:Y:S02]  /*3c30*/  IADD3 R51, P5, R6, UR6, RZ ;  /* 0x0000000606337c10 */ /* 0x000fe4000ffbe0ff */
[----:B------:R-:W-:Y:S02]  /*3c40*/  IADD3 R6, P4, R7, R28, RZ ;  /* 0x0000001c07067210 */ /* 0x000fe40007f9e0ff */
[----:B------:R-:W-:Y:S02]  /*3c50*/  LEA.HI.X R7, R39, UR5, R37, 0x6, P0 ;  /* 0x0000000527077c11 */ /* 0x000fe400080f3425 */
[----:B------:R-:W-:-:S02]  /*3c60*/  IADD3.X R4, R4, UR7, RZ, P5, !PT ;  /* 0x0000000704047c10 */ /* 0x000fc4000affe4ff */
[----:B------:R-:W-:Y:S01]  /*3c70*/  LEA R6, P0, R51, R6, 0x2 ;  /* 0x0000000633067211 */ /* 0x000fe200078010ff */
[----:B------:R-:W-:Y:S01]  /*3c80*/  IMAD.X R7, R7, 0x1, R29, P4 ;  /* 0x0000000107077824 */ /* 0x000fe200020e061d */
[----:B------:R-:W-:-:S04]  /*3c90*/  F2FP.BF16.F32.PACK_AB R55, R56, R55 ;  /* 0x000000373837723e */ /* 0x000fc800000010ff */
[----:B------:R-:W-:-:S05]  /*3ca0*/  LEA.HI.X R7, R51, R7, R4, 0x2, P0 ;  /* 0x0000000733077211 */ /* 0x000fca00000f1404 */
[----:B------:R2:W-:Y:S02]  /*3cb0*/  STG.E desc[UR10][R6.64], R55 ;  /* 0x0000003706007986 */ /* 0x0005e4000c10190a */
.L_x_2774:
[----:B------:R-:W-:Y:S05]  /*3cc0*/  BSYNC B0 ;  /* 0x0000000000007941 */ /* 0x000fea0003800000 */
.L_x_2773:
[----:B01----:R-:W-:Y:S01]  /*3cd0*/  IADD3 R52, P0, P4, R5, R3, R49 ;  /* 0x0000000305347210 */ /* 0x003fe20007c1e031 */
[----:B------:R-:W-:Y:S01]  /*3ce0*/  BSSY B0, `(.L_x_2775) ;  /* 0x0000019000007945 */ /* 0x000fe20003800000 */
[----:B------:R-:W-:Y:S02]  /*3cf0*/  IADD3.X R33, RZ, R10, RZ, P3, !PT ;  /* 0x0000000aff217210 */ /* 0x000fe40001ffe4ff */
[----:B--2---:R-:W-:Y:S01]  /*3d00*/  @!P1 CS2R R6, SRZ ;  /* 0x0000000000069805 */ /* 0x004fe2000001ff00 */
[----:B------:R-:W-:Y:S01]  /*3d10*/  @!P1 IMAD.MOV.U32 R5, RZ, RZ, RZ ;  /* 0x000000ffff059224 */ /* 0x000fe200078e00ff */
[----:B------:R-:W-:Y:S01]  /*3d20*/  IADD3.X R53, RZ, R2, R35, P0, P4 ;  /* 0x00000002ff357210 */ /* 0x000fe200007e8423 */
[----:B------:R-:W-:Y:S06]  /*3d30*/  @!P1 BRA `(.L_x_2776) ;  /* 0x00000000004c9947 */ /* 0x000fec0003800000 */
[----:B------:R-:W-:Y:S01]  /*3d40*/  IADD3 R3, P3, R32, R28, RZ ;  /* 0x0000001c20037210 */ /* 0x000fe20007f7e0ff */
[----:B------:R-:W-:Y:S01]  /*3d50*/  ULDC.64 UR4, c[0x0][0x218] ;  /* 0x0000860000047ab9 */ /* 0x000fe20000000a00 */
[----:B------:R-:W-:Y:S02]  /*3d60*/  IADD3 R5, P0, R52, R49, RZ ;  /* 0x0000003134057210 */ /* 0x000fe40007f1e0ff */
[----:B------:R-:W-:Y:S01]  /*3d70*/  LOP3.LUT R7, R35, 0x3fffffff, RZ, 0xc0, !PT ;  /* 0x3fffffff23077812 */ /* 0x000fe200078ec0ff */
[----:B------:R-:W-:Y:S01]  /*3d80*/  IMAD.X R2, R33, 0x1, R29, P3 ;  /* 0x0000000121027824 */ /* 0x000fe200018e061d */
[----:B------:R-:W-:-:S03]  /*3d90*/  LEA R54, P3, R39, UR4, 0x6 ;  /* 0x0000000427367c11 */ /* 0x000fc6000f8630ff */
[----:B------:R-:W-:Y:S01]  /*3da0*/  IMAD.X R7, R53, 0x1, R7, P0 ;  /* 0x0000000135077824 */ /* 0x000fe200000e0607 */
[C---:B------:R-:W-:Y:S02]  /*3db0*/  SHF.L.U64.HI R49, R3.reuse, 0x2, R2 ;  /* 0x0000000203317819 */ /* 0x040fe40000010202 */
[----:B------:R-:W-:Y:S02]  /*3dc0*/  SHF.L.U32 R3, R3, 0x2, RZ ;  /* 0x0000000203037819 */ /* 0x000fe400000006ff */
[----:B------:R-:W-:Y:S02]  /*3dd0*/  LEA R6, P0, R5, R45, 0x2 ;  /* 0x0000002d05067211 */ /* 0x000fe400078010ff */
[----:B------:R-:W-:Y:S02]  /*3de0*/  LEA.HI.X R56, R39, UR5, R37, 0x6, P3 ;  /* 0x0000000527387c11 */ /* 0x000fe400098f3425 */
[CC--:B------:R-:W-:Y:S02]  /*3df0*/  IADD3 R4, P3, R3.reuse, R54.reuse, RZ ;  /* 0x0000003603047210 */ /* 0x0c0fe40007f7e0ff */
[----:B------:R-:W-:-:S02]  /*3e00*/  IADD3 R2, P4, P5, R3, R54, R28 ;  /* 0x0000003603027210 */ /* 0x000fc40007d9e01c */
[----:B------:R-:W-:Y:S01]  /*3e10*/  LEA.HI.X R7, R5, R44, R7, 0x2, P0 ;  /* 0x0000002c05077211 */ /* 0x000fe200000f1407 */
[C---:B------:R-:W-:Y:S01]  /*3e20*/  IMAD.X R5, R49.reuse, 0x1, R56, P3 ;  /* 0x0000000131057824 */ /* 0x040fe200018e0638 */
[----:B------:R-:W-:-:S04]  /*3e30*/  IADD3.X R3, R49, R56, R29, P4, P5 ;  /* 0x0000003831037210 */ /* 0x000fc800027ea41d */
[----:B------:R0:W5:Y:S04]  /*3e40*/  LDG.E R7, desc[UR10][R6.64] ;  /* 0x0000000a06077981 */ /* 0x000168000c1e1900 */
[----:B------:R0:W5:Y:S04]  /*3e50*/  LDG.E R6, desc[UR10][R4.64] ;  /* 0x0000000a04067981 */ /* 0x000168000c1e1900 */
[----:B------:R0:W5:Y:S02]  /*3e60*/  LDG.E R5, desc[UR10][R2.64] ;  /* 0x0000000a02057981 */ /* 0x000164000c1e1900 */
.L_x_2776:
[----:B------:R-:W-:Y:S05]  /*3e70*/  BSYNC B0 ;  /* 0x0000000000007941 */ /* 0x000fea0003800000 */
.L_x_2775:
[----:B------:R-:W-:Y:S01]  /*3e80*/  BSSY B0, `(.L_x_2777) ;  /* 0x000001a000007945 */ /* 0x000fe20003800000 */
[----:B0-----:R-:W-:Y:S02]  /*3e90*/  @!P1 MOV R4, RZ ;  /* 0x000000ff00049202 */ /* 0x001fe40000000f00 */
[----:B------:R-:W-:Y:S01]  /*3ea0*/  @!P1 CS2R R2, SRZ ;  /* 0x0000000000029805 */ /* 0x000fe2000001ff00 */
[----:B------:R-:W-:Y:S06]  /*3eb0*/  @!P1 BRA `(.L_x_2778) ;  /* 0x0000000000589947 */ /* 0x000fec0003800000 */
[C-C-:B------:R-:W-:Y:S01]  /*3ec0*/  SHF.R.U64 R49, R34.reuse, 0x1, R35.reuse ;  /* 0x0000000122317819 */ /* 0x140fe20000001223 */
[----:B------:R-:W-:Y:S01]  /*3ed0*/  IMAD R51, R35, 0x3, RZ ;  /* 0x0000000323337824 */ /* 0x000fe200078e02ff */
[----:B------:R-:W-:Y:S01]  /*3ee0*/  SHF.R.U32.HI R35, RZ, 0x1, R35 ;  /* 0x00000001ff237819 */ /* 0x000fe20000011623 */
[----:B------:R-:W-:Y:S01]  /*3ef0*/  IMAD.WIDE.U32 R2, R34, 0x3, R32 ;  /* 0x0000000322027825 */ /* 0x000fe200078e0020 */
[----:B------:R-:W-:Y:S02]  /*3f00*/  ULDC.64 UR4, c[0x0][0x218] ;  /* 0x0000860000047ab9 */ /* 0x000fe40000000a00 */
[----:B------:R-:W-:Y:S01]  /*3f10*/  LEA R34, P3, R39, UR4, 0x6 ;  /* 0x0000000427227c11 */ /* 0x000fe2000f8630ff */
[----:B------:R-:W-:-:S03]  /*3f20*/  IMAD.WIDE.U32 R52, R49, 0x3, R52 ;  /* 0x0000000331347825 */ /* 0x000fc600078e0034 */
[----:B------:R-:W-:Y:S01]  /*3f30*/  LEA.HI.X R4, R39, UR5, R37, 0x6, P3 ;  /* 0x0000000527047c11 */ /* 0x000fe200098f3425 */
[----:B------:R-:W-:Y:S01]  /*3f40*/  IMAD.IADD R49, R51, 0x1, R3 ;  /* 0x0000000133317824 */ /* 0x000fe200078e0203 */
[----:B------:R-:W-:Y:S01]  /*3f50*/  LEA R54, P0, R52, R45, 0x2 ;  /* 0x0000002d34367211 */ /* 0x000fe200078010ff */
[----:B------:R-:W-:Y:S02]  /*3f60*/  IMAD R3, R35, 0x3, RZ ;  /* 0x0000000323037824 */ /* 0x000fe400078e02ff */
[C---:B------:R-:W-:Y:S01]  /*3f70*/  IMAD.SHL.U32 R35, R2.reuse, 0x4, RZ ;  /* 0x0000000402237824 */ /* 0x040fe200078e00ff */
[----:B------:R-:W-:Y:S02]  /*3f80*/  SHF.L.U64.HI R49, R2, 0x2, R49 ;  /* 0x0000000202317819 */ /* 0x000fe40000010231 */
[----:B------:R-:W-:Y:S02]  /*3f90*/  IADD3 R3, R3, R53, RZ ;  /* 0x0000003503037210 */ /* 0x000fe40007ffe0ff */
[----:B------:R-:W-:-:S02]  /*3fa0*/  IADD3 R2, P3, R35, R34, RZ ;  /* 0x0000002223027210 */ /* 0x000fc40007f7e0ff */
[----:B------:R-:W-:Y:S02]  /*3fb0*/  IADD3 R34, P4, P5, R35, R34, R28 ;  /* 0x0000002223227210 */ /* 0x000fe40007d9e01c */
[----:B------:R-:W-:Y:S01]  /*3fc0*/  LEA.HI.X R55, R52, R44, R3, 0x2, P0 ;  /* 0x0000002c34377211 */ /* 0x000fe200000f1403 */
[C---:B------:R-:W-:Y:S01]  /*3fd0*/  IMAD.X R3, R49.reuse, 0x1, R4, P3 ;  /* 0x0000000131037824 */ /* 0x040fe200018e0604 */
[----:B------:R-:W-:-:S03]  /*3fe0*/  IADD3.X R35, R49, R4, R29, P4, P5 ;  /* 0x0000000431237210 */ /* 0x000fc600027ea41d */
[----:B------:R0:W5:Y:S04]  /*3ff0*/  LDG.E R4, desc[UR10][R54.64] ;  /* 0x0000000a36047981 */ /* 0x000168000c1e1900 */
[----:B------:R0:W5:Y:S04]  /*4000*/  LDG.E R3, desc[UR10][R2.64] ;  /* 0x0000000a02037981 */ /* 0x000168000c1e1900 */
[----:B------:R0:W5:Y:S02]  /*4010*/  LDG.E R2, desc[UR10][R34.64] ;  /* 0x0000000a22027981 */ /* 0x000164000c1e1900 */
.L_x_2778:
[----:B------:R-:W-:Y:S05]  /*4020*/  BSYNC B0 ;  /* 0x0000000000007941 */ /* 0x000fea0003800000 */
.L_x_2777:
[----:B------:R-:W-:Y:S01]  /*4030*/  BSSY B1, `(.L_x_2779) ;  /* 0x000000c000017945 */ /* 0x000fe20003800000 */
[----:B0-----:R-:W-:Y:S02]  /*4040*/  VIADD R35, R41, 0x2 ;  /* 0x0000000229237836 */ /* 0x001fe40000000000 */
[----:B------:R-:W-:Y:S01]  /*4050*/  FMUL R44, R48, 1.7020000219345092773 ;  /* 0x3fd9db23302c7820 */ /* 0x000fe20000400000 */
[----:B------:R-:W-:Y:S06]  /*4060*/  @P2 BRA `(.L_x_2780) ;  /* 0x0000000000102947 */ /* 0x000fec0003800000 */
[----:B------:R-:W-:-:S07]  /*4070*/  MOV R34, 0x4090 ;  /* 0x0000409000227802 */ /* 0x000fce0000000f00 */
[----:B-----5:R-:W-:Y:S05]  /*4080*/  CALL.REL.NOINC `($__internal_29_$__cuda_sm20_rcp_rn_f32_slowpath) ;  /* 0x0000005000ec7944 */ /* 0x020fea0003c00000 */
[----:B------:R-:W-:Y:S01]  /*4090*/  MOV R49, R0 ;  /* 0x0000000000317202 */ /* 0x000fe20000000f00 */
[----:B------:R-:W-:Y:S06]  /*40a0*/  BRA `(.L_x_2781) ;  /* 0x0000000000107947 */ /* 0x000fec0003800000 */
.L_x_2780:
[----:B------:R-:W0:Y:S02]  /*40b0*/  MUFU.RCP R49, R0 ;  /* 0x0000000000317308 */ /* 0x000e240000001000 */
[----:B0-----:R-:W-:-:S04]  /*40c0*/  FFMA R34, R0, R49, -1 ;  /* 0xbf80000000227423 */ /* 0x001fc80000000031 */
[----:B------:R-:W-:-:S04]  /*40d0*/  FADD.FTZ R34, -R34, -RZ ;  /* 0x800000ff22227221 */ /* 0x000fc80000010100 */
[----:B------:R-:W-:-:S07]  /*40e0*/  FFMA R49, R49, R34, R49 ;  /* 0x0000002231317223 */ /* 0x000fce0000000031 */
.L_x_2781:
[----:B------:R-:W-:Y:S05]  /*40f0*/  BSYNC B1 ;  /* 0x0000000000017941 */ /* 0x000fea0003800000 */
.L_x_2779:
        /* <DEDUP_REMOVED lines=26> */
[----:B-----5:R-:W-:Y:S05]  /*42a0*/  CALL.REL.NOINC `($__internal_29_$__cuda_sm20_rcp_rn_f32_slowpath) ;  /* 0x0000005000647944 */ /* 0x020fea0003c00000 */
[----:B------:R-:W-:Y:S05]  /*42b0*/  BRA `(.L_x_2784) ;  /* 0x0000000000107947 */ /* 0x000fea0003800000 */
.L_x_2783:
[----:B------:R-:W0:Y:S02]  /*42c0*/  MUFU.RCP R0, R53 ;  /* 0x0000003500007308 */ /* 0x000e240000001000 */
[----:B0-----:R-:W-:-:S04]  /*42d0*/  FFMA R34, R53, R0, -1 ;  /* 0xbf80000035227423 */ /* 0x001fc80000000000 */
[----:B------:R-:W-:-:S04]  /*42e0*/  FADD.FTZ R49, -R34, -RZ ;  /* 0x800000ff22317221 */ /* 0x000fc80000010100 */
[----:B------:R-:W-:-:S07]  /*42f0*/  FFMA R0, R0, R49, R0 ;  /* 0x0000003100007223 */ /* 0x000fce0000000000 */
.L_x_2784:
[----:B------:R-:W-:Y:S05]  /*4300*/  BSYNC B1 ;  /* 0x0000000000017941 */ /* 0x000fea0003800000 */
.L_x_2782:
[----:B------:R-:W-:Y:S01]  /*4310*/  HFMA2.MMA R49, -RZ, RZ, 0.96630859375, -0.0022525787353515625 ;  /* 0x3bbb989dff317435 */ /* 0x000fe200000001ff */
[----:B------:R-:W-:Y:S02]  /*4320*/  HADD2.F32 R52, -RZ, R46.H1_H1 ;  /* 0x3000002eff347230 */ /* 0x000fe40000004100 */
[----:B------:R-:W-:Y:S01]  /*4330*/  FMUL R0, R45, R0 ;  /* 0x000000002d007220 */ /* 0x000fe20000400000 */
[----:B------:R-:W-:Y:S01]  /*4340*/  IMAD.MOV.U32 R53, RZ, RZ, 0x437c0000 ;  /* 0x437c0000ff357424 */ /* 0x000fe200078e00ff */
[----:B------:R-:W-:Y:S01]  /*4350*/  BSSY B1, `(.L_x_2785) ;  /* 0x0000018000017945 */ /* 0x000fe20003800000 */
[C---:B------:R-:W-:Y:S01]  /*4360*/  FMUL R34, R52.reuse, -1.7020000219345092773 ;  /* 0xbfd9db2334227820 */ /* 0x040fe20000400000 */
        /* <DEDUP_REMOVED lines=18> */
.L_x_2786:
[----:B------:R-:W0:Y:S02]  /*4490*/  MUFU.RCP R0, R53 ;  /* 0x0000003500007308 */ /* 0x000e240000001000 */
[----:B0-----:R-:W-:-:S04]  /*44a0*/  FFMA R34, R53, R0, -1 ;  /* 0xbf80000035227423 */ /* 0x001fc80000000000 */
[----:B------:R-:W-:-:S04]  /*44b0*/  FADD.FTZ R49, -R34, -RZ ;  /* 0x800000ff22317221 */ /* 0x000fc80000010100 */
[----:B------:R-:W-:-:S07]  /*44c0*/  FFMA R0, R0, R49, R0 ;  /* 0x0000003100007223 */ /* 0x000fce0000000000 */
.L_x_2787:
[----:B------:R-:W-:Y:S05]  /*44d0*/  BSYNC B1 ;  /* 0x0000000000017941 */ /* 0x000fea0003800000 */
.L_x_2785:
        /* <DEDUP_REMOVED lines=29> */
.L_x_2789:
[----:B------:R-:W0:Y:S02]  /*46b0*/  MUFU.RCP R34, R53 ;  /* 0x0000003500227308 */ /* 0x000e240000001000 */
[----:B0-----:R-:W-:-:S04]  /*46c0*/  FFMA R0, R53, R34, -1 ;  /* 0xbf80000035007423 */ /* 0x001fc80000000022 */
[----:B------:R-:W-:-:S04]  /*46d0*/  FADD.FTZ R47, -R0, -RZ ;  /* 0x800000ff002f7221 */ /* 0x000fc80000010100 */
[----:B------:R-:W-:-:S07]  /*46e0*/  FFMA R34, R34, R47, R34 ;  /* 0x0000002f22227223 */ /* 0x000fce0000000022 */
.L_x_2790:
[----:B------:R-:W-:Y:S05]  /*46f0*/  BSYNC B1 ;  /* 0x0000000000017941 */ /* 0x000fea0003800000 */
.L_x_2788:
        /* <DEDUP_REMOVED lines=22> */
[----:B-----5:R-:W-:Y:S05]  /*4860*/  CALL.REL.NOINC `($__internal_29_$__cuda_sm20_rcp_rn_f32_slowpath) ;  /* 0x0000004800f47944 */ /* 0x020fea0003c00000 */
[----:B------:R-:W-:Y:S05]  /*4870*/  BRA `(.L_x_2793) ;  /* 0x0000000000107947 */ /* 0x000fea0003800000 */
.L_x_2792:
[----:B------:R-:W0:Y:S02]  /*4880*/  MUFU.RCP R0, R53 ;  /* 0x0000003500007308 */ /* 0x000e240000001000 */
[----:B0-----:R-:W-:-:S04]  /*4890*/  FFMA R34, R53, R0, -1 ;  /* 0xbf80000035227423 */ /* 0x001fc80000000000 */
[----:B------:R-:W-:-:S04]  /*48a0*/  FADD.FTZ R49, -R34, -RZ ;  /* 0x800000ff22317221 */ /* 0x000fc80000010100 */
[----:B------:R-:W-:-:S07]  /*48b0*/  FFMA R0, R0, R49, R0 ;  /* 0x0000003100007223 */ /* 0x000fce0000000000 */
.L_x_2793:
[----:B------:R-:W-:Y:S05]  /*48c0*/  BSYNC B1 ;  /* 0x0000000000017941 */ /* 0x000fea0003800000 */
.L_x_2791:
[----:B------:R-:W-:Y:S01]  /*48d0*/  HADD2.F32 R51, -RZ, R17.H0_H0 ;  /* 0x20000011ff337230 */ /* 0x000fe20000004100 */
[----:B------:R-:W-:Y:S01]  /*48e0*/  BSSY B1, `(.L_x_2794) ;  /* 0x0000020000017945 */ /* 0x000fe20003800000 */
[----:B------:R-:W-:Y:S02]  /*48f0*/  IMAD.MOV.U32 R49, RZ, RZ, 0x3bbb989d ;  /* 0x3bbb989dff317424 */ /* 0x000fe400078e00ff */
[----:B------:R-:W-:Y:S02]  /*4900*/  IMAD.MOV.U32 R53, RZ, RZ, 0x437c0000 ;  /* 0x437c0000ff357424 */ /* 0x000fe400078e00ff */
[----:B------:R-:W-:Y:S01]  /*4910*/  FMUL R34, R51, -1.7020000219345092773 ;  /* 0xbfd9db2333227820 */ /* 0x000fe20000400000 */
[----:B------:R-:W-:-:S03]  /*4920*/  HADD2.F32 R52, -RZ, R18.H0_H0 ;  /* 0x20000012ff347230 */ /* 0x000fc60000004100 */
        /* <DEDUP_REMOVED lines=21> */
[----:B------:R-:W-:Y:S01]  /*4a80*/  MOV R34, R0 ;  /* 0x0000000000227202 */ /* 0x000fe20000000f00 */
[----:B------:R-:W-:Y:S06]  /*4a90*/  BRA `(.L_x_2796) ;  /* 0x0000000000107947 */ /* 0x000fec0003800000 */
.L_x_2795:
[----:B------:R-:W0:Y:S02]  /*4aa0*/  MUFU.RCP R34, R53 ;  /* 0x0000003500227308 */ /* 0x000e240000001000 */
[----:B0-----:R-:W-:-:S04]  /*4ab0*/  FFMA R0, R53, R34, -1 ;  /* 0xbf80000035007423 */ /* 0x001fc80000000022 */
[----:B------:R-:W-:-:S04]  /*4ac0*/  FADD.FTZ R49, -R0, -RZ ;  /* 0x800000ff00317221 */ /* 0x000fc80000010100 */
[----:B------:R-:W-:-:S07]  /*4ad0*/  FFMA R34, R34, R49, R34 ;  /* 0x0000003122227223 */ /* 0x000fce0000000022 */
.L_x_2796:
[----:B------:R-:W-:Y:S05]  /*4ae0*/  BSYNC B1 ;  /* 0x0000000000017941 */ /* 0x000fea0003800000 */
.L_x_2794:
        /* <DEDUP_REMOVED lines=22> */
[----:B-----5:R-:W-:Y:S05]  /*4c50*/  CALL.REL.NOINC `($__internal_29_$__cuda_sm20_rcp_rn_f32_slowpath) ;  /* 0x0000004400f87944 */ /* 0x020fea0003c00000 */
[----:B------:R-:W-:Y:S05]  /*4c60*/  BRA `(.L_x_2799) ;  /* 0x0000000000107947 */ /* 0x000fea0003800000 */
.L_x_2798:
[----:B------:R-:W0:Y:S02]  /*4c70*/  MUFU.RCP R0, R55 ;  /* 0x0000003700007308 */ /* 0x000e240000001000 */
[----:B0-----:R-:W-:-:S04]  /*4c80*/  FFMA R34, R55, R0, -1 ;  /* 0xbf80000037227423 */ /* 0x001fc80000000000 */
[----:B------:R-:W-:-:S04]  /*4c90*/  FADD.FTZ R49, -R34, -RZ ;  /* 0x800000ff22317221 */ /* 0x000fc80000010100 */
[----:B------:R-:W-:-:S07]  /*4ca0*/  FFMA R0, R0, R49, R0 ;  /* 0x0000003100007223 */ /* 0x000fce0000000000 */
.L_x_2799:
[----:B------:R-:W-:Y:S05]  /*4cb0*/  BSYNC B1 ;  /* 0x0000000000017941 */ /* 0x000fea0003800000 */
.L_x_2797:
        /* <DEDUP_REMOVED lines=29> */
.L_x_2801:
[----:B------:R-:W0:Y:S02]  /*4e90*/  MUFU.RCP R34, R53 ;  /* 0x0000003500227308 */ /* 0x000e240000001000 */
[----:B0-----:R-:W-:-:S04]  /*4ea0*/  FFMA R0, R53, R34, -1 ;  /* 0xbf80000035007423 */ /* 0x001fc80000000022 */
[----:B------:R-:W-:-:S04]  /*4eb0*/  FADD.FTZ R49, -R0, -RZ ;  /* 0x800000ff00317221 */ /* 0x000fc80000010100 */
[----:B------:R-:W-:-:S07]  /*4ec0*/  FFMA R34, R34, R49, R34 ;  /* 0x0000003122227223 */ /* 0x000fce0000000022 */
.L_x_2802:
[----:B------:R-:W-:Y:S05]  /*4ed0*/  BSYNC B1 ;  /* 0x0000000000017941 */ /* 0x000fea0003800000 */
.L_x_2800:
[----:B-----5:R-:W-:Y:S01]  /*4ee0*/  HADD2.F32 R48, -RZ, R6.H0_H0 ;  /* 0x20000006ff307230 */ /* 0x020fe20000004100 */
[----:B------:R-:W-:Y:S01]  /*4ef0*/  MOV R49, 0x3bbb989d ;  /* 0x3bbb989d00317802 */ /* 0x000fe20000000f00 */
[----:B------:R-:W-:Y:S01]  /*4f00*/  IMAD.MOV.U32 R54, RZ, RZ, 0x437c0000 ;  /* 0x437c0000ff367424 */ /* 0x000fe200078e00ff */
[----:B------:R-:W-:Y:S01]  /*4f10*/  ISETP.GE.U32.AND P0, PT, R35, R40, PT ;  /* 0x000000282300720c */ /* 0x000fe20003f06070 */
[----:B------:R-:W-:Y:S02]  /*4f20*/  VIADD R15, R15, 0x1e ;  /* 0x0000001e0f0f7836 */ /* 0x000fe40000000000 */
[----:B------:R-:W-:Y:S01]  /*4f30*/  FMUL R0, R48, -1.7020000219345092773 ;  /* 0xbfd9db2330007820 */ /* 0x000fe20000400000 */
[----:B------:R-:W-:Y:S03]  /*4f40*/  BSSY B0, `(.L_x_2803) ;  /* 0x0000032000007945 */ /* 0x000fe60003800000 */
[----:B------:R-:W-:-:S04]  /*4f50*/  FFMA.SAT R49, R0, R49, 0.5 ;  /* 0x3f00000000317423 */ /* 0x000fc80000002031 */
[----:B------:R-:W-:Y:S01]  /*4f60*/  FFMA.RM R49, R49, R54, 12582913 ;  /* 0x4b40000131317423 */ /* 0x000fe20000004036 */
[----:B------:R-:W-:-:S03]  /*4f70*/  FMUL R54, R47, R36 ;  /* 0x000000242f367220 */ /* 0x000fc60000400000 */
[----:B------:R-:W-:-:S04]  /*4f80*/  FADD R51, R49, -12583039 ;  /* 0xcb40007f31337421 */ /* 0x000fc80000000000 */
[----:B------:R-:W-:-:S04]  /*4f90*/  FFMA R51, R0, 1.4426950216293334961, -R51 ;  /* 0x3fb8aa3b00337823 */ /* 0x000fc80000000833 */
[----:B------:R-:W-:Y:S01]  /*4fa0*/  FFMA R51, R0, 1.925963033500011079e-08, R51 ;  /* 0x32a5706000337823 */ /* 0x000fe20000000033 */
[----:B------:R-:W-:Y:S01]  /*4fb0*/  IMAD.SHL.U32 R0, R49, 0x800000, RZ ;  /* 0x0080000031007824 */ /* 0x000fe200078e00ff */
[----:B------:R-:W-:Y:S01]  /*4fc0*/  FMNMX R49, R12, |R44|, !PT ;  /* 0x4000002c0c317209 */ /* 0x000fe20007800000 */
[----:B------:R-:W-:-:S03]  /*4fd0*/  FMUL R44, R44, R36 ;  /* 0x000000242c2c7220 */ /* 0x000fc60000400000 */
[----:B------:R-:W0:Y:S01]  /*4fe0*/  MUFU.EX2 R51, R51 ;  /* 0x0000003300337308 */ /* 0x000e220000000800 */
[----:B------:R-:W-:Y:S01]  /*4ff0*/  FMNMX R53, |R46|, R49, !PT ;  /* 0x000000312e357209 */ /* 0x000fe20007800200 */
[----:B------:R-:W-:-:S03]  /*5000*/  FMUL R49, R17, R34 ;  /* 0x0000002211317220 */ /* 0x000fc60000400000 */
[----:B------:R-:W-:Y:S01]  /*5010*/  FMNMX R17, |R50|, R53, !PT ;  /* 0x0000003532117209 */ /* 0x000fe20007800200 */
[-C--:B------:R-:W-:Y:S01]  /*5020*/  FMUL R53, R45, R36.reuse ;  /* 0x000000242d357220 */ /* 0x080fe20000400000 */
[----:B------:R-:W-:Y:S01]  /*5030*/  FMUL R49, R18, R49 ;  /* 0x0000003112317220 */ /* 0x000fe20000400000 */
[----:B------:R-:W-:-:S03]  /*5040*/  FMUL R50, R50, R36 ;  /* 0x0000002432327220 */ /* 0x000fc60000400000 */
[----:B------:R-:W-:Y:S02]  /*5050*/  FMUL R55, R49, R36 ;  /* 0x0000002431377220 */ /* 0x000fe40000400000 */
[----:B------:R-:W-:Y:S01]  /*5060*/  F2FP.BF16.F32.PACK_AB R18, R50, R44 ;  /* 0x0000002c3212723e */ /* 0x000fe200000010ff */
[----:B0-----:R-:W-:Y:S01]  /*5070*/  FFMA R0, R0, R51, 1 ;  /* 0x3f80000000007423 */ /* 0x001fe20000000033 */
[-C--:B------:R-:W-:Y:S01]  /*5080*/  FMUL R51, R46, R36.reuse ;  /* 0x000000242e337220 */ /* 0x080fe20000400000 */
[----:B------:R-:W-:-:S03]  /*5090*/  FMUL R46, R16, R36 ;  /* 0x00000024102e7220 */ /* 0x000fc60000400000 */
[----:B------:R-:W-:-:S04]  /*50a0*/  IADD3 R12, R0, 0x1800000, RZ ;  /* 0x01800000000c7810 */ /* 0x000fc80007ffe0ff */
[----:B------:R-:W-:-:S04]  /*50b0*/  LOP3.LUT R12, R12, 0x7f800000, RZ, 0xc0, !PT ;  /* 0x7f8000000c0c7812 */ /* 0x000fc800078ec0ff */
[----:B------:R-:W-:Y:S02]  /*50c0*/  ISETP.GT.U32.AND P2, PT, R12, 0x1ffffff, PT ;  /* 0x01ffffff0c00780c */ /* 0x000fe40003f44070 */
[----:B------:R-:W-:Y:S02]  /*50d0*/  FMNMX R12, |R16|, R17, !PT ;  /* 0x00000011100c7209 */ /* 0x000fe40007800200 */
[----:B------:R-:W-:Y:S02]  /*50e0*/  F2FP.BF16.F32.PACK_AB R17, R46, R51 ;  /* 0x000000332e11723e */ /* 0x000fe400000010ff */
[----:B------:R-:W-:Y:S02]  /*50f0*/  FMNMX R12, |R45|, R12, !PT ;  /* 0x0000000c2d0c7209 */ /* 0x000fe40007800200 */
[----:B------:R-:W-:Y:S02]  /*5100*/  LOP3.LUT R45, R15, 0x1f, RZ, 0xc0, !PT ;  /* 0x0000001f0f2d7812 */ /* 0x000fe400078ec0ff */
[----:B------:R-:W-:-:S02]  /*5110*/  FMNMX R15, |R47|, R12, !PT ;  /* 0x0000000c2f0f7209 */ /* 0x000fc40007800200 */
[----:B------:R-:W-:Y:S02]  /*5120*/  ISETP.GE.U32.OR P0, PT, R45, R38, P0 ;  /* 0x000000262d00720c */ /* 0x000fe40000706470 */
[C---:B------:R-:W-:Y:S01]  /*5130*/  FMNMX R47, |R52|.reuse, R15, !PT ;  /* 0x0000000f342f7209 */ /* 0x040fe20007800200 */
[----:B------:R-:W-:Y:S01]  /*5140*/  FMUL R52, R52, R36 ;  /* 0x0000002434347220 */ /* 0x000fe20000400000 */
[----:B------:R-:W-:Y:S02]  /*5150*/  IADD3 R12, P3, R32, R28, RZ ;  /* 0x0000001c200c7210 */ /* 0x000fe40007f7e0ff */
[----:B------:R-:W-:Y:S02]  /*5160*/  F2FP.BF16.F32.PACK_AB R15, R55, R54 ;  /* 0x00000036370f723e */ /* 0x000fe400000010ff */
[----:B------:R-:W-:Y:S01]  /*5170*/  F2FP.BF16.F32.PACK_AB R16, R52, R53 ;  /* 0x000000353410723e */ /* 0x000fe200000010ff */
[----:B------:R-:W-:-:S04]  /*5180*/  IMAD.X R32, R33, 0x1, R29, P3 ;  /* 0x0000000121207824 */ /* 0x000fc800018e061d */
[----:B------:R-:W-:Y:S05]  /*5190*/  @P0 BRA `(.L_x_2804) ;  /* 0x0000000000300947 */ /* 0x000fea0003800000 */
[----:B------:R-:W-:Y:S01]  /*51a0*/  ULDC.64 UR4, c[0x0][0x248] ;  /* 0x0000920000047ab9 */ /* 0x000fe20000000a00 */
[----:B------:R-:W-:Y:S01]  /*51b0*/  F2FP.BF16.F32.PACK_AB R51, R51, R44 ;  /* 0x0000002c3333723e */ /* 0x000fe200000010ff */
[----:B------:R-:W-:-:S04]  /*51c0*/  IMAD.WIDE.U32 R34, R42, UR4, R28 ;  /* 0x000000042a227c25 */ /* 0x000fc8000f8e001c */
[----:B------:R-:W-:Y:S01]  /*51d0*/  IMAD R33, R42, UR5, R35 ;  /* 0x000000052a217c24 */ /* 0x000fe2000f8e0223 */
[----:B------:R-:W-:Y:S01]  /*51e0*/  ULDC.64 UR4, c[0x0][0x220] ;  /* 0x0000880000047ab9 */ /* 0x000fe20000000a00 */
[----:B------:R-:W-:Y:S02]  /*51f0*/  IADD3 R35, P3, P4, R45, R34, R28 ;  /* 0x000000222d237210 */ /* 0x000fe40007c7e01c */
[----:B------:R-:W-:Y:S02]  /*5200*/  LEA R34, P5, R39, UR4, 0x6 ;  /* 0x0000000427227c11 */ /* 0x000fe4000f8a30ff */
[----:B------:R-:W-:Y:S02]  /*5210*/  IADD3.X R56, RZ, R33, R29, P3, P4 ;  /* 0x00000021ff387210 */ /* 0x000fe40001fe841d */
[----:B------:R-:W-:Y:S02]  /*5220*/  LEA R34, P3, R35, R34, 0x2 ;  /* 0x0000002223227211 */ /* 0x000fe400078610ff */
[----:B------:R-:W-:-:S04]  /*5230*/  LEA.HI.X R33, R39, UR5, R37, 0x6, P5 ;  /* 0x0000000527217c11 */ /* 0x000fc8000a8f3425 */
[----:B------:R-:W-:-:S05]  /*5240*/  LEA.HI.X R35, R35, R33, R56, 0x2, P3 ;  /* 0x0000002123237211 */ /* 0x000fca00018f1438 */
[----:B------:R0:W-:Y:S02]  /*5250*/  STG.E desc[UR10][R34.64], R51 ;  /* 0x0000003322007986 */ /* 0x0001e4000c10190a */
.L_x_2804:
[----:B------:R-:W-:Y:S05]  /*5260*/  BSYNC B0 ;  /* 0x0000000000007941 */ /* 0x000fea0003800000 */
.L_x_2803:
[----:B------:R-:W-:Y:S04]  /*5270*/  BSSY B0, `(.L_x_2805) ;  /* 0x000000d000007945 */ /* 0x000fe80003800000 */
[----:B------:R-:W-:Y:S05]  /*5280*/  @P0 BRA `(.L_x_2806) ;  /* 0x00000000002c0947 */ /* 0x000fea0003800000 */
[----:B------:R-:W-:Y:S01]  /*5290*/  ULDC.64 UR8, c[0x0][0x248] ;  /* 0x0000920000087ab9 */ /* 0x000fe20000000a00 */
[----:B------:R-:W-:Y:S01]  /*52a0*/  ULDC.64 UR6, c[0x0][0x220] ;  /* 0x0000880000067ab9 */ /* 0x000fe20000000a00 */
[----:B------:R-:W-:Y:S01]  /*52b0*/  ULOP3.LUT UR4, UR9, 0x7fffffff, URZ, 0xc0, !UPT ;  /* 0x7fffffff09047892 */ /* 0x000fe2000f8ec03f */
[C---:B0-----:R-:W-:Y:S02]  /*52c0*/  LEA R34, P5, R39.reuse, UR6, 0x6 ;  /* 0x0000000627227c11 */ /* 0x041fe4000f8a30ff */
[----:B------:R-:W-:Y:S02]  /*52d0*/  IADD3 R33, P3, P4, R14, UR8, R45 ;  /* 0x000000080e217c10 */ /* 0x000fe4000fc7e02d */
[----:B------:R-:W-:Y:S02]  /*52e0*/  LEA.HI.X R35, R39, UR7, R37, 0x6, P5 ;  /* 0x0000000727237c11 */ /* 0x000fe4000a8f3425 */
[----:B------:R-:W-:Y:S02]  /*52f0*/  LEA R34, P5, R33, R34, 0x2 ;  /* 0x0000002221227211 */ /* 0x000fe400078a10ff */
[----:B------:R-:W-:-:S04]  /*5300*/  IADD3.X R44, R10, UR4, RZ, P3, P4 ;  /* 0x000000040a2c7c10 */ /* 0x000fc80009fe84ff */
[----:B------:R-:W-:Y:S02]  /*5310*/  LEA.HI.X R35, R33, R35, R44, 0x2, P5 ;  /* 0x0000002321237211 */ /* 0x000fe400028f142c */
[----:B------:R-:W-:-:S05]  /*5320*/  F2FP.BF16.F32.PACK_AB R33, R46, R50 ;  /* 0x000000322e21723e */ /* 0x000fca00000010ff */
[----:B------:R1:W-:Y:S02]  /*5330*/  STG.E desc[UR10][R34.64], R33 ;  /* 0x0000002122007986 */ /* 0x0003e4000c10190a */
.L_x_2806:
[----:B------:R-:W-:Y:S05]  /*5340*/  BSYNC B0 ;  /* 0x0000000000007941 */ /* 0x000fea0003800000 */
.L_x_2805:
        /* <DEDUP_REMOVED lines=10> */
[----:B------:R-:W-:Y:S02]  /*53f0*/  IADD3 R44, P5, P6, R45, R34, R28 ;  /* 0x000000222d2c7210 */ /* 0x000fe40007ebe01c */
[----:B------:R-:W-:Y:S02]  /*5400*/  IADD3 R34, P3, R33, R28, RZ ;  /* 0x0000001c21227210 */ /* 0x000fe40007f7e0ff */
[----:B------:R-:W-:Y:S02]  /*5410*/  LEA.HI.X R33, R39, UR5, R37, 0x6, P4 ;  /* 0x0000000527217c11 */ /* 0x000fe4000a0f3425 */
[--C-:B------:R-:W-:Y:S02]  /*5420*/  IADD3.X R35, RZ, R35, R29.reuse, P5, P6 ;  /* 0x00000023ff237210 */ /* 0x100fe40002fec41d */
[----:B------:R-:W-:Y:S01]  /*5430*/  LEA R34, P4, R44, R34, 0x2 ;  /* 0x000000222c227211 */ /* 0x000fe200078810ff */
[----:B------:R-:W-:-:S05]  /*5440*/  IMAD.X R33, R33, 0x1, R29, P3 ;  /* 0x0000000121217824 */ /* 0x000fca00018e061d */
[----:B------:R-:W-:-:S05]  /*5450*/  LEA.HI.X R35, R44, R33, R35, 0x2, P4 ;  /* 0x000000212c237211 */ /* 0x000fca00020f1423 */
[----:B------:R2:W-:Y:S02]  /*5460*/  STG.E desc[UR10][R34.64], R53 ;  /* 0x0000003522007986 */ /* 0x0005e4000c10190a */
.L_x_2808:
[----:B------:R-:W-:Y:S05]  /*5470*/  BSYNC B0 ;  /* 0x0000000000007941 */ /* 0x000fea0003800000 */
.L_x_2807:
[----:B------:R-:W-:Y:S04]  /*5480*/  BSSY B0, `(.L_x_2809) ;  /* 0x000000f000007945 */ /* 0x000fe80003800000 */
[----:B------:R-:W-:Y:S05]  /*5490*/  @P0 BRA `(.L_x_2810) ;  /* 0x0000000000340947 */ /* 0x000fea0003800000 */
[----:B------:R-:W-:Y:S01]  /*54a0*/  ULDC.64 UR4, c[0x0][0x220] ;  /* 0x0000880000047ab9 */ /* 0x000fe20000000a00 */
[----:B------:R-:W-:Y:S01]  /*54b0*/  ULDC.64 UR6, c[0x0][0x248] ;  /* 0x0000920000067ab9 */ /* 0x000fe20000000a00 */
[----:B-1----:R-:W-:Y:S01]  /*54c0*/  LEA R33, P0, R39, UR4, 0x6 ;  /* 0x0000000427217c11 */ /* 0x002fe2000f8030ff */
[----:B------:R-:W-:Y:S01]  /*54d0*/  ULOP3.LUT UR4, UR7, 0x7fffffff, URZ, 0xc0, !UPT ;  /* 0x7fffffff07047892 */ /* 0x000fe2000f8ec03f */
[----:B------:R-:W-:Y:S02]  /*54e0*/  IADD3 R14, P4, P5, R14, UR6, R45 ;  /* 0x000000060e0e7c10 */ /* 0x000fe4000fd9e02d */
[----:B------:R-:W-:Y:S02]  /*54f0*/  IADD3 R33, P3, R33, R28, RZ ;  /* 0x0000001c21217210 */ /* 0x000fe40007f7e0ff */
[----:B------:R-:W-:Y:S02]  /*5500*/  LEA.HI.X R28, R39, UR5, R37, 0x6, P0 ;  /* 0x00000005271c7c11 */ /* 0x000fe400080f3425 */
[----:B------:R-:W-:-:S02]  /*5510*/  IADD3.X R10, R10, UR4, RZ, P4, P5 ;  /* 0x000000040a0a7c10 */ /* 0x000fc4000a7ea4ff */
[----:B------:R-:W-:Y:S02]  /*5520*/  IADD3.X R29, R28, R29, RZ, P3, !PT ;  /* 0x0000001d1c1d7210 */ /* 0x000fe40001ffe4ff */
[C---:B------:R-:W-:Y:S02]  /*5530*/  LEA R28, P0, R14.reuse, R33, 0x2 ;  /* 0x000000210e1c7211 */ /* 0x040fe400078010ff */
[----:B------:R-:W-:Y:S02]  /*5540*/  F2FP.BF16.F32.PACK_AB R55, R55, R52 ;  /* 0x000000343737723e */ /* 0x000fe400000010ff */
[----:B------:R-:W-:-:S05]  /*5550*/  LEA.HI.X R29, R14, R29, R10, 0x2, P0 ;  /* 0x0000001d0e1d7211 */ /* 0x000fca00000f140a */
[----:B------:R3:W-:Y:S04]  /*5560*/  STG.E desc[UR10][R28.64], R55 ;  /* 0x000000371c007986 */ /* 0x0007e8000c10190a */
.L_x_2810:
[----:B------:R-:W-:Y:S05]  /*5570*/  BSYNC B0 ;  /* 0x0000000000007941 */ /* 0x000fea0003800000 */
.L_x_2809:
[----:B------:R-:W-:Y:S01]  /*5580*/  BSSY B1, `(.L_x_2811) ;  /* 0x000000c000017945 */ /* 0x000fe20003800000 */
[----:B---3--:R-:W-:Y:S01]  /*5590*/  FMNMX R28, |R49|, R47, !PT ;  /* 0x0000002f311c7209 */ /* 0x008fe20007800200 */
[----:B------:R-:W-:Y:S02]  /*55a0*/  FMUL R14, R48, 1.7020000219345092773 ;  /* 0x3fd9db23300e7820 */ /* 0x000fe40000400000 */
[----:B------:R-:W-:Y:S05]  /*55b0*/  @P2 BRA `(.L_x_2812) ;  /* 0x0000000000102947 */ /* 0x000fea0003800000 */
[----:B012---:R-:W-:-:S07]  /*55c0*/  MOV R34, 0x55e0 ;  /* 0x000055e000227802 */ /* 0x007fce0000000f00 */
[----:B------:R-:W-:Y:S05]  /*55d0*/  CALL.REL.NOINC `($__internal_29_$__cuda_sm20_rcp_rn_f32_slowpath) ;  /* 0x0000003c00987944 */ /* 0x000fea0003c00000 */
[----:B------:R-:W-:Y:S01]  /*55e0*/  IMAD.MOV.U32 R33, RZ, RZ, R0 ;  /* 0x000000ffff217224 */ /* 0x000fe200078e0000 */
[----:B------:R-:W-:Y:S06]  /*55f0*/  BRA `(.L_x_2813) ;  /* 0x0000000000107947 */ /* 0x000fec0003800000 */
.L_x_2812:
[----:B-1----:R-:W1:Y:S02]  /*5600*/  MUFU.RCP R33, R0 ;  /* 0x0000000000217308 */ /* 0x002e640000001000 */
[----:B-1----:R-:W-:-:S04]  /*5610*/  FFMA R10, R0, R33, -1 ;  /* 0xbf800000000a7423 */ /* 0x002fc80000000021 */
[----:B------:R-:W-:-:S04]  /*5620*/  FADD.FTZ R10, -R10, -RZ ;  /* 0x800000ff0a0a7221 */ /* 0x000fc80000010100 */
[----:B------:R-:W-:-:S07]  /*5630*/  FFMA R33, R33, R10, R33 ;  /* 0x0000000a21217223 */ /* 0x000fce0000000021 */
.L_x_2813:
[----:B------:R-:W-:Y:S05]  /*5640*/  BSYNC B1 ;  /* 0x0000000000017941 */ /* 0x000fea0003800000 */
.L_x_2811:
[----:B------:R-:W-:Y:S01]  /*5650*/  HADD2.F32 R10, -RZ, R6.H0_H0 ;  /* 0x20000006ff0a7230 */ /* 0x000fe20000004100 */
[----:B0-2---:R-:W-:Y:S01]  /*5660*/  HFMA2.MMA R34, -RZ, RZ, 3.7421875, 0 ;  /* 0x437c0000ff227435 */ /* 0x005fe200000001ff */
        /* <DEDUP_REMOVED lines=24> */
[----:B------:R-:W-:Y:S05]  /*57f0*/  CALL.REL.NOINC `($__internal_29_$__cuda_sm20_rcp_rn_f32_slowpath) ;  /* 0x0000003c00107944 */ /* 0x000fea0003c00000 */
[----:B------:R-:W-:Y:S05]  /*5800*/  BRA `(.L_x_2816) ;  /* 0x0000000000107947 */ /* 0x000fea0003800000 */
.L_x_2815:
[----:B------:R-:W0:Y:S02]  /*5810*/  MUFU.RCP R0, R45 ;  /* 0x0000002d00007308 */ /* 0x000e240000001000 */
[----:B0-----:R-:W-:-:S04]  /*5820*/  FFMA R33, R45, R0, -1 ;  /* 0xbf8000002d217423 */ /* 0x001fc80000000000 */
[----:B------:R-:W-:-:S04]  /*5830*/  FADD.FTZ R33, -R33, -RZ ;  /* 0x800000ff21217221 */ /* 0x000fc80000010100 */
[----:B------:R-:W-:-:S07]  /*5840*/  FFMA R0, R0, R33, R0 ;  /* 0x0000002100007223 */ /* 0x000fce0000000000 */
.L_x_2816:
[----:B------:R-:W-:Y:S05]  /*5850*/  BSYNC B1 ;  /* 0x0000000000017941 */ /* 0x000fea0003800000 */
.L_x_2814:
        /* <DEDUP_REMOVED lines=24> */
.L_x_2818:
[----:B------:R-:W0:Y:S02]  /*59e0*/  MUFU.RCP R0, R35 ;  /* 0x0000002300007308 */ /* 0x000e240000001000 */
[----:B0-----:R-:W-:-:S04]  /*59f0*/  FFMA R33, R35, R0, -1 ;  /* 0xbf80000023217423 */ /* 0x001fc80000000000 */
[----:B------:R-:W-:-:S04]  /*5a00*/  FADD.FTZ R33, -R33, -RZ ;  /* 0x800000ff21217221 */ /* 0x000fc80000010100 */
[----:B------:R-:W-:-:S07]  /*5a10*/  FFMA R0, R0, R33, R0 ;  /* 0x0000002100007223 */ /* 0x000fce0000000000 */
.L_x_2819:
[----:B------:R-:W-:Y:S05]  /*5a20*/  BSYNC B1 ;  /* 0x0000000000017941 */ /* 0x000fea0003800000 */
.L_x_2817:
        /* <DEDUP_REMOVED lines=27> */
[----:B------:R-:W-:Y:S05]  /*5be0*/  BRA `(.L_x_2822) ;  /* 0x0000000000107947 */ /* 0x000fea0003800000 */
.L_x_2821:
[----:B------:R-:W0:Y:S02]  /*5bf0*/  MUFU.RCP R0, R35 ;  /* 0x0000002300007308 */ /* 0x000e240000001000 */
[----:B0-----:R-:W-:-:S04]  /*5c00*/  FFMA R5, R35, R0, -1 ;  /* 0xbf80000023057423 */ /* 0x001fc80000000000 */
[----:B------:R-:W-:-:S04]  /*5c10*/  FADD.FTZ R5, -R5, -RZ ;  /* 0x800000ff05057221 */ /* 0x000fc80000010100 */
[----:B------:R-:W-:-:S07]  /*5c20*/  FFMA R0, R0, R5, R0 ;  /* 0x0000000500007223 */ /* 0x000fce0000000000 */
.L_x_2822:
[----:B------:R-:W-:Y:S05]  /*5c30*/  BSYNC B1 ;  /* 0x0000000000017941 */ /* 0x000fea0003800000 */
.L_x_2820:
        /* <DEDUP_REMOVED lines=24> */
.L_x_2824:
[----:B------:R-:W0:Y:S02]  /*5dc0*/  MUFU.RCP R0, R35 ;  /* 0x0000002300007308 */ /* 0x000e240000001000 */
[----:B0-----:R-:W-:-:S04]  /*5dd0*/  FFMA R5, R35, R0, -1 ;  /* 0xbf80000023057423 */ /* 0x001fc80000000000 */
[----:B------:R-:W-:-:S04]  /*5de0*/  FADD.FTZ R5, -R5, -RZ ;  /* 0x800000ff05057221 */ /* 0x000fc80000010100 */
[----:B------:R-:W-:-:S07]  /*5df0*/  FFMA R0, R0, R5, R0 ;  /* 0x0000000500007223 */ /* 0x000fce0000000000 */
.L_x_2825:
[----:B------:R-:W-:Y:S05]  /*5e00*/  BSYNC B1 ;  /* 0x0000000000017941 */ /* 0x000fea0003800000 */
.L_x_2823:
        /* <DEDUP_REMOVED lines=28> */
.L_x_2827:
[----:B------:R-:W0:Y:S02]  /*5fd0*/  MUFU.RCP R0, R45 ;  /* 0x0000002d00007308 */ /* 0x000e240000001000 */
[----:B0-----:R-:W-:-:S04]  /*5fe0*/  FFMA R34, R45, R0, -1 ;  /* 0xbf8000002d227423 */ /* 0x001fc80000000000 */
[----:B------:R-:W-:-:S04]  /*5ff0*/  FADD.FTZ R35, -R34, -RZ ;  /* 0x800000ff22237221 */ /* 0x000fc80000010100 */
[----:B------:R-:W-:-:S07]  /*6000*/  FFMA R0, R0, R35, R0 ;  /* 0x0000002300007223 */ /* 0x000fce0000000000 */
.L_x_2828:
[----:B------:R-:W-:Y:S05]  /*6010*/  BSYNC B1 ;  /* 0x0000000000017941 */ /* 0x000fea0003800000 */
.L_x_2826:
        /* <DEDUP_REMOVED lines=24> */
.L_x_2830:
[----:B------:R-:W0:Y:S02]  /*61a0*/  MUFU.RCP R0, R45 ;  /* 0x0000002d00007308 */ /* 0x000e240000001000 */
[----:B0-----:R-:W-:-:S04]  /*61b0*/  FFMA R34, R45, R0, -1 ;  /* 0xbf8000002d227423 */ /* 0x001fc80000000000 */
[----:B------:R-:W-:-:S04]  /*61c0*/  FADD.FTZ R35, -R34, -RZ ;  /* 0x800000ff22237221 */ /* 0x000fc80000010100 */
[----:B------:R-:W-:-:S07]  /*61d0*/  FFMA R0, R0, R35, R0 ;  /* 0x0000002300007223 */ /* 0x000fce0000000000 */
.L_x_2831:
[----:B------:R-:W-:Y:S05]  /*61e0*/  BSYNC B1 ;  /* 0x0000000000017941 */ /* 0x000fea0003800000 */
.L_x_2829:
[----:B------:R-:W-:Y:S01]  /*61f0*/  HADD2.F32 R3, -RZ, R3.H1_H1 ;  /* 0x30000003ff037230 */ /* 0x000fe20000004100 */
        /* <DEDUP_REMOVED lines=15> */
[----:B------:R-:W-:Y:S02]  /*62f0*/  HADD2.F32 R35, -RZ, R4.H1_H1 ;  /* 0x30000004ff237230 */ /* 0x000fe40000004100 */
        /* <DEDUP_REMOVED lines=11> */
.L_x_2833:
[----:B------:R-:W0:Y:S02]  /*63b0*/  MUFU.RCP R0, R47 ;  /* 0x0000002f00007308 */ /* 0x000e240000001000 */
[----:B0-----:R-:W-:-:S04]  /*63c0*/  FFMA R2, R47, R0, -1 ;  /* 0xbf8000002f027423 */ /* 0x001fc80000000000 */
[----:B------:R-:W-:-:S04]  /*63d0*/  FADD.FTZ R33, -R2, -RZ ;  /* 0x800000ff02217221 */ /* 0x000fc80000010100 */
[----:B------:R-:W-:-:S07]  /*63e0*/  FFMA R0, R0, R33, R0 ;  /* 0x0000002100007223 */ /* 0x000fce0000000000 */
.L_x_2834:
[----:B------:R-:W-:Y:S05]  /*63f0*/  BSYNC B1 ;  /* 0x0000000000017941 */ /* 0x000fea0003800000 */
.L_x_2832:
[----:B------:R-:W0:Y:S01]  /*6400*/  S2R R44, SR_CTAID.X ;  /* 0x00000000002c7919 */ /* 0x000e220000002500 */
[----:B------:R-:W-:Y:S01]  /*6410*/  FMUL R0, R3, R0 ;  /* 0x0000000003007220 */ /* 0x000fe20000400000 */
[----:B------:R-:W-:Y:S01]  /*6420*/  BSSY B0, `(.L_x_2835) ;  /* 0x0000012000007945 */ /* 0x000fe20003800000 */
[-C--:B------:R-:W-:Y:S01]  /*6430*/  FMUL R48, R14, R36.reuse ;  /* 0x000000240e307220 */ /* 0x080fe20000400000 */
[----:B------:R-:W-:Y:S01]  /*6440*/  FMUL R49, R6, R36 ;  /* 0x0000002406317220 */ /* 0x000fe20000400000 */
        /* <DEDUP_REMOVED lines=15> */
.L_x_2836:
[----:B------:R-:W-:Y:S05]  /*6540*/  BSYNC B0 ;  /* 0x0000000000007941 */ /* 0x000fea0003800000 */
.L_x_2835:
[----:B------:R-:W-:Y:S04]  /*6550*/  BSSY B0, `(.L_x_2837) ;  /* 0x000000c000007945 */ /* 0x000fe80003800000 */
[----:B------:R-:W-:Y:S05]  /*6560*/  @!P1 BRA `(.L_x_2838) ;  /* 0x0000000000289947 */ /* 0x000fea0003800000 */
[----:B------:R-:W-:Y:S01]  /*6570*/  ULDC.64 UR6, c[0x0][0x248] ;  /* 0x0000920000067ab9 */ /* 0x000fe20000000a00 */
[----:B------:R-:W-:Y:S01]  /*6580*/  ULDC.64 UR4, c[0x0][0x220] ;  /* 0x0000880000047ab9 */ /* 0x000fe20000000a00 */
[----:B-1----:R-:W-:Y:S02]  /*6590*/  IADD3 R3, P0, R12, UR6, RZ ;  /* 0x000000060c037c10 */ /* 0x002fe4000ff1e0ff */
[C---:B------:R-:W-:Y:S02]  /*65a0*/  LEA R2, P2, R39.reuse, UR4, 0x6 ;  /* 0x0000000427027c11 */ /* 0x040fe4000f8430ff */
[----:B------:R-:W-:Y:S02]  /*65b0*/  IADD3.X R50, R32, UR7, RZ, P0, !PT ;  /* 0x0000000720327c10 */ /* 0x000fe400087fe4ff */
[----:B------:R-:W-:Y:S02]  /*65c0*/  LEA.HI.X R51, R39, UR5, R37, 0x6, P2 ;  /* 0x0000000527337c11 */ /* 0x000fe400090f3425 */
[----:B------:R-:W-:-:S04]  /*65d0*/  LEA R2, P0, R3, R2, 0x2 ;  /* 0x0000000203027211 */ /* 0x000fc800078010ff */
[----:B------:R-:W-:Y:S02]  /*65e0*/  LEA.HI.X R3, R3, R51, R50, 0x2, P0 ;  /* 0x0000003303037211 */ /* 0x000fe400000f1432 */
[----:B------:R-:W-:-:S05]  /*65f0*/  F2FP.BF16.F32.PACK_AB R51, R46, R49 ;  /* 0x000000312e33723e */ /* 0x000fca00000010ff */
[----:B------:R2:W-:Y:S02]  /*6600*/  STG.E desc[UR10][R2.64], R51 ;  /* 0x0000003302007986 */ /* 0x0005e4000c10190a */
.L_x_2838:
[----:B------:R-:W-:Y:S05]  /*6610*/  BSYNC B0 ;  /* 0x0000000000007941 */ /* 0x000fea0003800000 */
.L_x_2837:
[----:B------:R-:W-:Y:S04]  /*6620*/  BSSY B0, `(.L_x_2839) ;  /* 0x000000c000007945 */ /* 0x000fe80003800000 */
[----:B------:R-:W-:Y:S05]  /*6630*/  @!P1 BRA `(.L_x_2840) ;  /* 0x0000000000289947 */ /* 0x000fea0003800000 */
[----:B-12---:R-:W1:Y:S01]  /*6640*/  LDC.64 R2, c[0x0][0x248] ;  /* 0x00009200ff027b82 */ /* 0x006e620000000a00 */
[----:B------:R-:W-:Y:S02]  /*6650*/  ULDC.64 UR4, c[0x0][0x220] ;  /* 0x0000880000047ab9 */ /* 0x000fe40000000a00 */
[----:B------:R-:W-:-:S04]  /*6660*/  LEA R51, P0, R39, UR4, 0x6 ;  /* 0x0000000427337c11 */ /* 0x000fc8000f8030ff */
[----:B------:R-:W-:Y:S02]  /*6670*/  LEA.HI.X R50, R39, UR5, R37, 0x6, P0 ;  /* 0x0000000527327c11 */ /* 0x000fe400080f3425 */
[----:B-1----:R-:W-:-:S04]  /*6680*/  LEA R51, P0, R2, R51, 0x1 ;  /* 0x0000003302337211 */ /* 0x002fc800078008ff */
[----:B------:R-:W-:Y:S02]  /*6690*/  LEA.HI.X R3, R2, R50, R3, 0x1, P0 ;  /* 0x0000003202037211 */ /* 0x000fe400000f0c03 */
[C---:B------:R-:W-:Y:S02]  /*66a0*/  LEA R2, P0, R12.reuse, R51, 0x2 ;  /* 0x000000330c027211 */ /* 0x040fe400078010ff */
[----:B------:R-:W-:Y:S02]  /*66b0*/  F2FP.BF16.F32.PACK_AB R51, R33, R34 ;  /* 0x000000222133723e */ /* 0x000fe400000010ff */
[----:B------:R-:W-:-:S05]  /*66c0*/  LEA.HI.X R3, R12, R3, R32, 0x2, P0 ;  /* 0x000000030c037211 */ /* 0x000fca00000f1420 */
[----:B------:R3:W-:Y:S04]  /*66d0*/  STG.E desc[UR10][R2.64], R51 ;  /* 0x0000003302007986 */ /* 0x0007e8000c10190a */
.L_x_2840:
[----:B------:R-:W-:Y:S05]  /*66e0*/  BSYNC B0 ;  /* 0x0000000000007941 */ /* 0x000fea0003800000 */
.L_x_2839:
[----:B------:R-:W-:Y:S04]  /*66f0*/  BSSY B0, `(.L_x_2841) ;  /* 0x000000e000007945 */ /* 0x000fe80003800000 */
[----:B------:R-:W-:Y:S05]  /*6700*/  @!P1 BRA `(.L_x_2842) ;  /* 0x0000000000309947 */ /* 0x000fea0003800000 */
[----:B-123--:R-:W1:Y:S01]  /*6710*/  LDC.64 R2, c[0x0][0x248] ;  /* 0x00009200ff027b82 */ /* 0x00ee620000000a00 */
[----:B------:R-:W-:Y:S02]  /*6720*/  ULDC.64 UR4, c[0x0][0x220] ;  /* 0x0000880000047ab9 */ /* 0x000fe40000000a00 */
[----:B------:R-:W-:-:S04]  /*6730*/  LEA R51, P0, R39, UR4, 0x6 ;  /* 0x0000000427337c11 */ /* 0x000fc8000f8030ff */
[----:B------:R-:W-:Y:S02]  /*6740*/  LEA.HI.X R37, R39, UR5, R37, 0x6, P0 ;  /* 0x0000000527257c11 */ /* 0x000fe400080f3425 */
[----:B-1----:R-:W-:Y:S02]  /*6750*/  LEA R51, P0, R2, R51, 0x1 ;  /* 0x0000003302337211 */ /* 0x002fe400078008ff */
[----:B------:R-:W-:Y:S02]  /*6760*/  IADD3 R12, P1, R12, R2, RZ ;  /* 0x000000020c0c7210 */ /* 0x000fe40007f3e0ff */
[----:B------:R-:W-:Y:S02]  /*6770*/  LEA.HI.X R37, R2, R37, R3, 0x1, P0 ;  /* 0x0000002502257211 */ /* 0x000fe400000f0c03 */
[----:B------:R-:W-:Y:S02]  /*6780*/  IADD3.X R32, R32, R3, RZ, P1, !PT ;  /* 0x0000000320207210 */ /* 0x000fe40000ffe4ff */
[----:B------:R-:W-:-:S04]  /*6790*/  LEA R2, P0, R12, R51, 0x2 ;  /* 0x000000330c027211 */ /* 0x000fc800078010ff */
[----:B------:R-:W-:Y:S02]  /*67a0*/  LEA.HI.X R3, R12, R37, R32, 0x2, P0 ;  /* 0x000000250c037211 */ /* 0x000fe400000f1420 */
[----:B------:R-:W-:-:S05]  /*67b0*/  F2FP.BF16.F32.PACK_AB R37, R0, R45 ;  /* 0x0000002d0025723e */ /* 0x000fca00000010ff */
[----:B------:R4:W-:Y:S02]  /*67c0*/  STG.E desc[UR10][R2.64], R37 ;  /* 0x0000002502007986 */ /* 0x0009e4000c10190a */
.L_x_2842:
[----:B------:R-:W-:Y:S05]  /*67d0*/  BSYNC B0 ;  /* 0x0000000000007941 */ /* 0x000fea0003800000 */
.L_x_2841:
[----:B------:R-:W5:Y:S01]  /*67e0*/  S2UR UR5, SR_CgaCtaId ;  /* 0x00000000000579c3 */ /* 0x000f620000008800 */
[--C-:B-1234-:R-:W-:Y:S01]  /*67f0*/  SHF.R.U32.HI R2, RZ, 0x3, R43.reuse ;  /* 0x00000003ff027819 */ /* 0x11efe2000001162b */
[----:B------:R-:W-:Y:S01]  /*6800*/  UMOV UR4, 0x400 ;  /* 0x0000040000047882 */ /* 0x000fe20000000000 */
[----:B------:R-:W-:Y:S01]  /*6810*/  FMNMX R28, R28, |R14|, !PT ;  /* 0x4000000e1c1c7209 */ /* 0x000fe20007800000 */
[----:B------:R-:W-:Y:S01]  /*6820*/  UIADD3 UR4, UR4, 0x20, URZ ;  /* 0x0000002004047890 */ /* 0x000fe2000fffe03f */
[----:B------:R-:W-:Y:S01]  /*6830*/  LOP3.LUT R2, R2, 0x1ffffffc, RZ, 0xc0, !PT ;  /* 0x1ffffffc02027812 */ /* 0x000fe200078ec0ff */
[----:B------:R-:W-:Y:S01]  /*6840*/  ULDC.64 UR6, c[0x0][0x248] ;  /* 0x0000920000067ab9 */ /* 0x000fe20000000a00 */
[----:B------:R-:W-:Y:S01]  /*6850*/  FMNMX R29, |R29|, R28, !PT ;  /* 0x0000001c1d1d7209 */ /* 0x000fe20007800200 */
[----:B------:R-:W-:Y:S01]  /*6860*/  ULDC UR8, c[0x0][0x0] ;  /* 0x0000000000087ab9 */ /* 0x000fe20000000800 */
[----:B------:R-:W-:Y:S01]  /*6870*/  SHF.R.U32.HI R37, RZ, 0x8, R43 ;  /* 0x00000008ff257819 */ /* 0x000fe2000001162b */
[----:B------:R-:W-:Y:S01]  /*6880*/  IMAD.IADD R12, R43, 0x1, -R2 ;  /* 0x000000012b0c7824 */ /* 0x000fe200078e0a02 */
[----:B------:R-:W-:Y:S01]  /*6890*/  FMNMX R29, |R6|, R29, !PT ;  /* 0x0000001d061d7209 */ /* 0x000fe20007800200 */
[----:B0-----:R-:W-:Y:S01]  /*68a0*/  IMAD R44, R44, UR8, RZ ;  /* 0x000000082c2c7c24 */ /* 0x001fe2000f8e02ff */
[----:B------:R-:W-:Y:S01]  /*68b0*/  ISETP.GE.U32.AND P1, PT, R41, R38, PT ;  /* 0x000000262900720c */ /* 0x000fe20003f26070 */
[----:B------:R-:W-:Y:S01]  /*68c0*/  BSSY B0, `(.L_x_2843) ;  /* 0x00000ad000007945 */ /* 0x000fe20003800000 */
[----:B------:R-:W-:-:S02]  /*68d0*/  LOP3.LUT R6, R12, 0x1f, RZ, 0xc0, !PT ;  /* 0x0000001f0c067812 */ /* 0x000fc400078ec0ff */
[----:B------:R-:W-:Y:S02]  /*68e0*/  FMNMX R29, |R4|, R29, !PT ;  /* 0x0000001d041d7209 */ /* 0x000fe40007800200 */
[----:B------:R-:W-:Y:S01]  /*68f0*/  LEA.HI R44, R44, R37, RZ, 0x18 ;  /* 0x000000252c2c7211 */ /* 0x000fe200078fc0ff */
[----:B------:R-:W-:Y:S01]  /*6900*/  IMAD R14, R23, 0x21, R6 ;  /* 0x00000021170e7824 */ /* 0x000fe200078e0206 */
[----:B------:R-:W-:Y:S02]  /*6910*/  IADD3 R6, R43, -0x1, -R2 ;  /* 0xffffffff2b067810 */ /* 0x000fe40007ffe802 */
[----:B------:R-:W-:Y:S01]  /*6920*/  FMNMX R4, |R10|, R29, !PT ;  /* 0x0000001d0a047209 */ /* 0x000fe20007800200 */
[----:B-----5:R-:W-:Y:S01]  /*6930*/  ULEA UR4, UR5, UR4, 0x18 ;  /* 0x0000000405047291 */ /* 0x020fe2000f8ec03f */
[----:B------:R-:W-:Y:S01]  /*6940*/  VIADD R10, R12, 0x1d ;  /* 0x0000001d0c0a7836 */ /* 0x000fe20000000000 */
[----:B------:R-:W-:Y:S01]  /*6950*/  UIADD3 UR5, UP0, UR6, 0x3f, URZ ;  /* 0x0000003f06057890 */ /* 0x000fe2000ff1e03f */
[----:B------:R-:W-:Y:S01]  /*6960*/  LOP3.LUT R6, R6, 0x1f, RZ, 0xc0, !PT ;  /* 0x0000001f06067812 */ /* 0x000fe200078ec0ff */
[----:B------:R-:W-:Y:S01]  /*6970*/  USHF.R.U64 UR6, UR6, 0x1, UR7 ;  /* 0x0000000106067899 */ /* 0x000fe20008001207 */
[----:B------:R-:W-:Y:S01]  /*6980*/  IADD3 R28, R12, 0x1e, RZ ;  /* 0x0000001e0c1c7810 */ /* 0x000fe20007ffe0ff */
[----:B------:R-:W-:Y:S01]  /*6990*/  UIADD3.X UR8, URZ, UR7, URZ, UP0, !UPT ;  /* 0x000000073f087290 */ /* 0x000fe200087fe43f */
[----:B------:R-:W-:Y:S01]  /*69a0*/  LOP3.LUT R10, R10, 0x1f, RZ, 0xc0, !PT ;  /* 0x0000001f0a0a7812 */ /* 0x000fe200078ec0ff */
[C---:B------:R-:W-:Y:S01]  /*69b0*/  IMAD R6, R23.reuse, 0x21, R6 ;  /* 0x0000002117067824 */ /* 0x040fe200078e0206 */
[----:B------:R-:W-:Y:S01]  /*69c0*/  USHF.R.U32.HI UR7, URZ, 0x1, UR7 ;  /* 0x000000013f077899 */ /* 0x000fe20008011607 */
[----:B------:R-:W-:Y:S01]  /*69d0*/  LEA R14, R14, UR4, 0x2 ;  /* 0x000000040e0e7c11 */ /* 0x000fe2000f8e10ff */
[----:B------:R-:W-:Y:S01]  /*69e0*/  USHF.R.U32.HI UR9, URZ, 0x6, UR8 ;  /* 0x000000063f097899 */ /* 0x000fe20008011608 */
[----:B------:R-:W-:Y:S01]  /*69f0*/  IMAD R32, R23, 0x21, R10 ;  /* 0x0000002117207824 */ /* 0x000fe200078e020a */
[----:B------:R-:W-:Y:S01]  /*6a00*/  USHF.R.U64 UR5, UR5, 0x6, UR8 ;  /* 0x0000000605057899 */ /* 0x000fe20008001208 */
[----:B------:R-:W-:Y:S01]  /*6a10*/  LEA R10, R6, UR4, 0x2 ;  /* 0x00000004060a7c11 */ /* 0x000fe2000f8e10ff */
[----:B------:R0:W-:Y:S01]  /*6a20*/  STS [R14], R22 ;  /* 0x000000160e007388 */ /* 0x0001e20000000800 */
[----:B------:R-:W-:Y:S01]  /*6a30*/  LOP3.LUT R28, R28, 0x1f, RZ, 0xc0, !PT ;  /* 0x0000001f1c1c7812 */ /* 0x000fe200078ec0ff */
[----:B------:R-:W-:Y:S01]  /*6a40*/  IMAD R29, R30, UR9, RZ ;  /* 0x000000091e1d7c24 */ /* 0x000fe2000f8e02ff */
[----:B------:R-:W-:Y:S01]  /*6a50*/  FMNMX R4, |R7|, R4, !PT ;  /* 0x0000000407047209 */ /* 0x000fe20007800200 */
[----:B------:R1:W-:Y:S01]  /*6a60*/  STS [R10], R13 ;  /* 0x0000000d0a007388 */ /* 0x0003e20000000800 */
[----:B------:R-:W-:Y:S01]  /*6a70*/  F2FP.BF16.F32.PACK_AB R49, R49, R48 ;  /* 0x000000303131723e */ /* 0x000fe200000010ff */
[----:B------:R-:W-:Y:S01]  /*6a80*/  IMAD R37, R31, UR5, R29 ;  /* 0x000000051f257c24 */ /* 0x000fe2000f8e021d */
[----:B------:R-:W-:Y:S01]  /*6a90*/  LEA R32, R32, UR4, 0x2 ;  /* 0x0000000420207c11 */ /* 0x000fe2000f8e10ff */
[----:B------:R-:W-:Y:S01]  /*6aa0*/  IMAD.WIDE.U32 R30, R30, UR5, RZ ;  /* 0x000000051e1e7c25 */ /* 0x000fe2000f8e00ff */
[----:B------:R-:W-:-:S02]  /*6ab0*/  F2FP.BF16.F32.PACK_AB R33, R0, R33 ;  /* 0x000000210021723e */ /* 0x000fc400000010ff */
[----:B------:R-:W-:Y:S01]  /*6ac0*/  F2FP.BF16.F32.PACK_AB R3, R46, R47 ;  /* 0x0000002f2e03723e */ /* 0x000fe200000010ff */
[----:B0-----:R-:W-:Y:S01]  /*6ad0*/  IMAD R22, R23, 0x21, R28 ;  /* 0x0000002117167824 */ /* 0x001fe200078e021c */
[C---:B------:R-:W-:Y:S02]  /*6ae0*/  LEA R29, P0, R30.reuse, UR6, 0x5 ;  /* 0x000000061e1d7c11 */ /* 0x040fe4000f8028ff */
[----:B------:R-:W-:Y:S02]  /*6af0*/  IADD3 R31, R31, R37, RZ ;  /* 0x000000251f1f7210 */ /* 0x000fe40007ffe0ff */
[----:B------:R-:W-:Y:S02]  /*6b00*/  LOP3.LUT R29, RZ, R29, RZ, 0x33, !PT ;  /* 0x0000001dff1d7212 */ /* 0x000fe400078e33ff */
[----:B------:R-:W-:Y:S01]  /*6b10*/  LEA.HI.X R6, R30, UR7, R31, 0x5, P0 ;  /* 0x000000071e067c11 */ /* 0x000fe200080f2c1f */
[----:B------:R-:W-:Y:S01]  /*6b20*/  ULDC.64 UR6, c[0x0][0x250] ;  /* 0x0000940000067ab9 */ /* 0x000fe20000000a00 */
[----:B------:R-:W-:Y:S01]  /*6b30*/  LEA R44, P2, R44, R29, 0x5 ;  /* 0x0000001d2c2c7211 */ /* 0x000fe200078428ff */
[----:B------:R-:W-:Y:S01]  /*6b40*/  IMAD.U32 R30, RZ, RZ, UR7 ;  /* 0x00000007ff1e7e24 */ /* 0x000fe2000f8e00ff */
[----:B------:R-:W-:Y:S01]  /*6b50*/  LOP3.LUT R6, RZ, R6, RZ, 0x33, !PT ;  /* 0x00000006ff067212 */ /* 0x000fe200078e33ff */
[----:B-1----:R-:W-:Y:S01]  /*6b60*/  IMAD.U32 R13, RZ, RZ, UR6 ;  /* 0x00000006ff0d7e24 */ /* 0x002fe2000f8e00ff */
[----:B------:R-:W-:Y:S01]  /*6b70*/  ISETP.GT.U32.AND P0, PT, R44, -0x21, PT ;  /* 0xffffffdf2c00780c */ /* 0x000fe20003f04070 */
[----:B------:R-:W-:Y:S01]  /*6b80*/  ULOP3.LUT UR5, UR6, 0xfffffffe, URZ, 0xc0, !UPT ;  /* 0xfffffffe06057892 */ /* 0x000fe2000f8ec03f */
[----:B------:R-:W-:-:S02]  /*6b90*/  IADD3.X R6, RZ, R6, RZ, P2, !PT ;  /* 0x00000006ff067210 */ /* 0x000fc400017fe4ff */
[----:B------:R-:W-:Y:S02]  /*6ba0*/  LEA R22, R22, UR4, 0x2 ;  /* 0x0000000416167c11 */ /* 0x000fe4000f8e10ff */
[----:B------:R-:W-:Y:S02]  /*6bb0*/  ISETP.GT.U32.AND.EX P0, PT, R6, -0x1, PT, P0 ;  /* 0xffffffff0600780c */ /* 0x000fe40003f04100 */
[--C-:B------:R-:W-:Y:S01]  /*6bc0*/  SHF.R.U32.HI R31, RZ, 0x1, R30.reuse ;  /* 0x00000001ff1f7819 */ /* 0x100fe2000001161e */
[----:B------:R0:W-:Y:S01]  /*6bd0*/  STS [R22], R18 ;  /* 0x0000001216007388 */ /* 0x0001e20000000800 */
[----:B------:R-:W-:Y:S02]  /*6be0*/  SHF.R.U64 R13, R13, 0x1, R30 ;  /* 0x000000010d0d7819 */ /* 0x000fe4000000121e */
[----:B------:R-:W-:Y:S01]  /*6bf0*/  SEL R7, R44, 0xffffffdf, P0 ;  /* 0xffffffdf2c077807 */ /* 0x000fe20000000000 */
[----:B------:R-:W-:Y:S01]  /*6c00*/  IMAD R31, R31, R42, RZ ;  /* 0x0000002a1f1f7224 */ /* 0x000fe200078e02ff */
[----:B------:R-:W-:Y:S01]  /*6c10*/  FMNMX R6, |R5|, R4, !PT ;  /* 0x0000000405067209 */ /* 0x000fe20007800200 */
[----:B------:R-:W-:Y:S01]  /*6c20*/  IMAD.WIDE.U32 R4, R13, R42, RZ ;  /* 0x0000002a0d047225 */ /* 0x000fe200078e00ff */
[----:B------:R1:W-:Y:S01]  /*6c30*/  STS [R32], R49 ;  /* 0x0000003120007388 */ /* 0x0003e20000000800 */
[----:B------:R-:W-:-:S02]  /*6c40*/  LOP3.LUT R0, RZ, R7, RZ, 0x33, !PT ;  /* 0x00000007ff007212 */ /* 0x000fc400078e33ff */
[----:B------:R-:W-:Y:S01]  /*6c50*/  F2FP.BF16.F32.PACK_AB R45, R45, R34 ;  /* 0x000000222d2d723e */ /* 0x000fe200000010ff */
[----:B0-----:R-:W-:Y:S01]  /*6c60*/  IMAD.MOV.U32 R18, RZ, RZ, R4 ;  /* 0x000000ffff127224 */ /* 0x001fe200078e0004 */
[----:B------:R-:W-:Y:S02]  /*6c70*/  FMNMX R35, |R35|, R6, !PT ;  /* 0x0000000623237209 */ /* 0x000fe40007800200 */
[----:B------:R-:W-:Y:S02]  /*6c80*/  IADD3 R31, R5, R31, RZ ;  /* 0x0000001f051f7210 */ /* 0x000fe40007ffe0ff */
[----:B------:R-:W-:Y:S01]  /*6c90*/  IADD3 R0, -R41, R0, RZ ;  /* 0x0000000029007210 */ /* 0x000fe20007ffe1ff */
[----:B------:R-:W-:Y:S06]  /*6ca0*/  BAR.SYNC.DEFER_BLOCKING 0x0 ;  /* 0x0000000000007b1d */ /* 0x000fec0000010000 */
[----:B-1----:R-:W-:Y:S05]  /*6cb0*/  @P1 BRA `(.L_x_2844) ;  /* 0x0000000400b41947 */ /* 0x002fea0003800000 */
[C---:B------:R-:W-:Y:S01]  /*6cc0*/  VIADD R4, R0.reuse, 0xffffffff ;  /* 0xffffffff00047836 */ /* 0x040fe20000000000 */
[----:B------:R-:W-:Y:S01]  /*6cd0*/  LOP3.LUT R37, R0, 0x3, RZ, 0xc0, !PT ;  /* 0x0000000300257812 */ /* 0x000fe200078ec0ff */
[----:B------:R-:W-:Y:S01]  /*6ce0*/  BSSY B1, `(.L_x_2845) ;  /* 0x0000041000017945 */ /* 0x000fe20003800000 */
[----:B------:R-:W-:Y:S01]  /*6cf0*/  MOV R34, RZ ;  /* 0x000000ff00227202 */ /* 0x000fe20000000f00 */
[----:B------:R-:W-:Y:S01]  /*6d00*/  IMAD.MOV.U32 R44, RZ, RZ, R41 ;  /* 0x000000ffff2c7224 */ /* 0x000fe200078e0029 */
[----:B------:R-:W-:Y:S01]  /*6d10*/  ISETP.GE.U32.AND P2, PT, R4, 0x3, PT ;  /* 0x000000030400780c */ /* 0x000fe20003f46070 */
[----:B------:R-:W-:Y:S01]  /*6d20*/  IMAD.MOV.U32 R47, RZ, RZ, R31 ;  /* 0x000000ffff2f7224 */ /* 0x000fe200078e001f */
[----:B------:R-:W-:Y:S02]  /*6d30*/  ISETP.NE.AND P0, PT, R37, RZ, PT ;  /* 0x000000ff2500720c */ /* 0x000fe40003f05270 */
[----:B------:R-:W-:-:S09]  /*6d40*/  MOV R46, R18 ;  /* 0x00000012002e7202 */ /* 0x000fd20000000f00 */
[----:B------:R-:W-:Y:S05]  /*6d50*/  @!P2 BRA `(.L_x_2846) ;  /* 0x0000000000e4a947 */ /* 0x000fea0003800000 */
[----:B------:R-:W0:Y:S01]  /*6d60*/  LDC R30, c[0x0][0x254] ;  /* 0x00009500ff1e7b82 */ /* 0x000e220000000800 */
[----:B------:R-:W-:Y:S01]  /*6d70*/  IADD3 R38, R0, -R37, RZ ;  /* 0x8000002500267210 */ /* 0x000fe20007ffe0ff */
[----:B------:R-:W-:Y:S01]  /*6d80*/  IMAD.MOV.U32 R34, RZ, RZ, RZ ;  /* 0x000000ffff227224 */ /* 0x000fe200078e00ff */
[----:B------:R-:W-:Y:S01]  /*6d90*/  MOV R44, R41 ;  /* 0x00000029002c7202 */ /* 0x000fe20000000f00 */
[----:B------:R-:W-:Y:S01]  /*6da0*/  IMAD.MOV.U32 R46, RZ, RZ, R18 ;  /* 0x000000ffff2e7224 */ /* 0x000fe200078e0012 */
[----:B------:R-:W-:-:S07]  /*6db0*/  MOV R47, R31 ;  /* 0x0000001f002f7202 */ /* 0x000fce0000000f00 */
.L_x_2847:
[C---:B------:R-:W-:Y:S01]  /*6dc0*/  LOP3.LUT R5, R12.reuse, 0x1f, RZ, 0xc0, !PT ;  /* 0x0000001f0c057812 */ /* 0x040fe200078ec0ff */
[C---:B------:R-:W-:Y:S01]  /*6dd0*/  VIADD R4, R12.reuse, 0xffffffff ;  /* 0xffffffff0c047836 */ /* 0x040fe20000000000 */
[C---:B------:R-:W-:Y:S01]  /*6de0*/  IADD3 R39, R12.reuse, 0x1d, RZ ;  /* 0x0000001d0c277810 */ /* 0x040fe20007ffe0ff */
[----:B------:R-:W-:Y:S01]  /*6df0*/  VIADD R6, R12, 0x1e ;  /* 0x0000001e0c067836 */ /* 0x000fe20000000000 */
[----:B------:R-:W-:Y:S01]  /*6e00*/  ISETP.GE.U32.AND P2, PT, R5, R40, PT ;  /* 0x000000280500720c */ /* 0x000fe20003f46070 */
[----:B------:R-:W-:Y:S01]  /*6e10*/  VIADD R38, R38, 0xfffffffc ;  /* 0xfffffffc26267836 */ /* 0x000fe20000000000 */
[----:B-1----:R-:W-:Y:S02]  /*6e20*/  LOP3.LUT R28, R4, 0x1f, RZ, 0xc0, !PT ;  /* 0x0000001f041c7812 */ /* 0x002fe400078ec0ff */
[----:B------:R-:W-:Y:S01]  /*6e30*/  LOP3.LUT R57, R6, 0x1f, RZ, 0xc0, !PT ;  /* 0x0000001f06397812 */ /* 0x000fe200078ec0ff */
[----:B------:R-:W-:Y:S01]  /*6e40*/  IMAD R6, R23, 0x21, R44 ;  /* 0x0000002117067824 */ /* 0x000fe200078e022c */
[----:B------:R-:W-:-:S02]  /*6e50*/  LOP3.LUT R39, R39, 0x1f, RZ, 0xc0, !PT ;  /* 0x0000001f27277812 */ /* 0x000fc400078ec0ff */
[----:B------:R-:W-:Y:S02]  /*6e60*/  ISETP.GE.U32.AND P5, PT, R57, R40, PT ;  /* 0x000000283900720c */ /* 0x000fe40003fa6070 */
[----:B------:R-:W-:Y:S02]  /*6e70*/  IADD3 R13, P6, R46, UR5, RZ ;  /* 0x000000052e0d7c10 */ /* 0x000fe4000ffde0ff */
[----:B------:R-:W-:Y:S02]  /*6e80*/  LEA R44, R6, UR4, 0x2 ;  /* 0x00000004062c7c11 */ /* 0x000fe4000f8e10ff */
[----:B------:R-:W-:Y:S01]  /*6e90*/  @!P2 IADD3 R5, P3, R5, R46, RZ ;  /* 0x0000002e0505a210 */ /* 0x000fe20007f7e0ff */
[----:B0-----:R-:W-:Y:S01]  /*6ea0*/  IMAD.X R29, R47, 0x1, R30, P6 ;  /* 0x000000012f1d7824 */ /* 0x001fe200030e061e */
[----:B------:R-:W-:Y:S01]  /*6eb0*/  IADD3 R34, R34, 0x4, RZ ;  /* 0x0000000422227810 */ /* 0x000fe20007ffe0ff */
[----:B------:R-:W0:Y:S01]  /*6ec0*/  @!P2 LDS R49, [R44] ;  /* 0x000000002c31a984 */ /* 0x000e220000000800 */
[----:B------:R-:W-:-:S02]  /*6ed0*/  @!P2 IADD3.X R7, RZ, R47, RZ, P3, !PT ;  /* 0x0000002fff07a210 */ /* 0x000fc40001ffe4ff */
[----:B------:R-:W-:Y:S01]  /*6ee0*/  ISETP.GE.U32.AND P3, PT, R28, R40, PT ;  /* 0x000000281c00720c */ /* 0x000fe20003f66070 */
[----:B------:R-:W-:Y:S01]  /*6ef0*/  @!P5 LDS R51, [R44+0x8] ;  /* 0x000008002c33d984 */ /* 0x000fe20000000800 */
[----:B------:R-:W-:-:S04]  /*6f00*/  @!P2 LEA R4, P4, R5, R27, 0x2 ;  /* 0x0000001b0504a211 */ /* 0x000fc800078810ff */
[----:B------:R-:W-:Y:S02]  /*6f10*/  @!P2 LEA.HI.X R5, R5, R26, R7, 0x2, P4 ;  /* 0x0000001a0505a211 */ /* 0x000fe400020f1407 */
[----:B------:R-:W-:-:S05]  /*6f20*/  ISETP.GE.U32.AND P4, PT, R39, R40, PT ;  /* 0x000000282700720c */ /* 0x000fca0003f86070 */
[----:B------:R-:W-:Y:S01]  /*6f30*/  @!P3 IADD3 R7, P6, R28, R13, RZ ;  /* 0x0000000d1c07b210 */ /* 0x000fe20007fde0ff */
[----:B------:R-:W1:Y:S03]  /*6f40*/  @!P3 LDS R53, [R44+0x4] ;  /* 0x000004002c35b984 */ /* 0x000e660000000800 */
[----:B------:R-:W-:Y:S02]  /*6f50*/  @!P3 IADD3.X R12, RZ, R29, RZ, P6, !PT ;  /* 0x0000001dff0cb210 */ /* 0x000fe400037fe4ff */
[C---:B------:R-:W-:Y:S02]  /*6f60*/  @!P3 LEA R6, P6, R7.reuse, R27, 0x2 ;  /* 0x0000001b0706b211 */ /* 0x040fe400078c10ff */
[----:B------:R2:W3:Y:S02]  /*6f70*/  @!P4 LDS R55, [R44+0xc] ;  /* 0x00000c002c37c984 */ /* 0x0004e40000000800 */
[----:B------:R-:W-:-:S02]  /*6f80*/  @!P3 LEA.HI.X R7, R7, R26, R12, 0x2, P6 ;  /* 0x0000001a0707b211 */ /* 0x000fc400030f140c */
[----:B------:R-:W-:-:S05]  /*6f90*/  IADD3 R46, P6, R13, UR5, RZ ;  /* 0x000000050d2e7c10 */ /* 0x000fca000ffde0ff */
[----:B------:R-:W-:Y:S01]  /*6fa0*/  IMAD.X R29, R29, 0x1, R30, P6 ;  /* 0x000000011d1d7824 */ /* 0x000fe200030e061e */
[----:B------:R-:W-:-:S04]  /*6fb0*/  @!P5 IADD3 R13, P6, R57, R46, RZ ;  /* 0x0000002e390dd210 */ /* 0x000fc80007fde0ff */
[----:B------:R-:W-:Y:S02]  /*6fc0*/  @!P5 IADD3.X R28, RZ, R29, RZ, P6, !PT ;  /* 0x0000001dff1cd210 */ /* 0x000fe400037fe4ff */
[C---:B------:R-:W-:Y:S01]  /*6fd0*/  @!P5 LEA R12, P6, R13.reuse, R27, 0x2 ;  /* 0x0000001b0d0cd211 */ /* 0x040fe200078c10ff */
[----:B0-----:R-:W-:Y:S03]  /*6fe0*/  @!P2 STG.E desc[UR10][R4.64], R49 ;  /* 0x000000310400a986 */ /* 0x001fe6000c10190a */
[----:B------:R-:W-:Y:S02]  /*6ff0*/  @!P5 LEA.HI.X R13, R13, R26, R28, 0x2, P6 ;  /* 0x0000001a0d0dd211 */ /* 0x000fe400030f141c */
[----:B------:R-:W-:-:S05]  /*7000*/  IADD3 R46, P6, R46, UR5, RZ ;  /* 0x000000052e2e7c10 */ /* 0x000fca000ffde0ff */
[--C-:B------:R-:W-:Y:S01]  /*7010*/  IMAD.X R47, R29, 0x1, R30.reuse, P6 ;  /* 0x000000011d2f7824 */ /* 0x100fe200030e061e */
[----:B------:R-:W-:Y:S02]  /*7020*/  @!P4 IADD3 R29, P6, R39, R46, RZ ;  /* 0x0000002e271dc210 */ /* 0x000fe40007fde0ff */
[----:B------:R-:W-:Y:S02]  /*7030*/  IADD3 R46, P2, R46, UR5, RZ ;  /* 0x000000052e2e7c10 */ /* 0x000fe4000ff5e0ff */
[----:B--2---:R-:W-:Y:S01]  /*7040*/  @!P4 IADD3.X R44, RZ, R47, RZ, P6, !PT ;  /* 0x0000002fff2cc210 */ /* 0x004fe200037fe4ff */
[----:B-1----:R-:W-:Y:S01]  /*7050*/  @!P3 STG.E desc[UR10][R6.64], R53 ;  /* 0x000000350600b986 */ /* 0x002fe2000c10190a */
[----:B------:R-:W-:Y:S01]  /*7060*/  @!P4 LEA R28, P6, R29, R27, 0x2 ;  /* 0x0000001b1d1cc211 */ /* 0x000fe200078c10ff */
[----:B------:R-:W-:Y:S01]  /*7070*/  IMAD.X R47, R47, 0x1, R30, P2 ;  /* 0x000000012f2f7824 */ /* 0x000fe200010e061e */
[----:B------:R-:W-:Y:S01]  /*7080*/  ISETP.NE.AND P3, PT, R38, RZ, PT ;  /* 0x000000ff2600720c */ /* 0x000fe20003f65270 */
[----:B------:R0:W-:Y:S01]  /*7090*/  @!P5 STG.E desc[UR10][R12.64], R51 ;  /* 0x000000330c00d986 */ /* 0x0001e2000c10190a */
[----:B------:R-:W-:Y:S01]  /*70a0*/  @!P4 LEA.HI.X R29, R29, R26, R44, 0x2, P6 ;  /* 0x0000001a1d1dc211 */ /* 0x000fe200030f142c */
[----:B------:R-:W-:-:S04]  /*70b0*/  IMAD.IADD R44, R41, 0x1, R34 ;  /* 0x00000001292c7824 */ /* 0x000fc800078e0222 */
[----:B---3--:R1:W-:Y:S01]  /*70c0*/  @!P4 STG.E desc[UR10][R28.64], R55 ;  /* 0x000000371c00c986 */ /* 0x0083e2000c10190a */
[----:B0-----:R-:W-:-:S05]  /*70d0*/  IADD3 R12, R39, 0x1f, RZ ;  /* 0x0000001f270c7810 */ /* 0x001fca0007ffe0ff */
[----:B------:R-:W-:Y:S05]  /*70e0*/  @P3 BRA `(.L_x_2847) ;  /* 0xfffffffc00343947 */ /* 0x000fea000383ffff */
.L_x_2846:
[----:B------:R-:W-:Y:S05]  /*70f0*/  BSYNC B1 ;  /* 0x0000000000017941 */ /* 0x000fea0003800000 */
.L_x_2845:
        /* <DEDUP_REMOVED lines=15> */
.L_x_2849:
[----:B------:R-:W-:Y:S05]  /*71f0*/  BSYNC B1 ;  /* 0x0000000000017941 */ /* 0x000fea0003800000 */
.L_x_2848:
        /* <DEDUP_REMOVED lines=25> */
.L_x_2844:
[----:B------:R-:W-:Y:S05]  /*7390*/  BSYNC B0 ;  /* 0x0000000000007941 */ /* 0x000fea0003800000 */
.L_x_2843:
        /* <DEDUP_REMOVED lines=11> */
[----:B------:R-:W-:Y:S01]  /*7450*/  HFMA2.MMA R16, -RZ, RZ, 0, 0 ;  /* 0x00000000ff107435 */ /* 0x000fe200000001ff */
[----:B------:R-:W-:Y:S01]  /*7460*/  ISETP.GE.U32.AND P2, PT, R4, 0x3, PT ;  /* 0x000000030400780c */ /* 0x000fe20003f46070 */
[----:B------:R-:W-:Y:S01]  /*7470*/  IMAD.IADD R37, R43, 0x1, -R2 ;  /* 0x000000012b257824 */ /* 0x000fe200078e0a02 */
[----:B------:R-:W-:Y:S01]  /*7480*/  ISETP.NE.AND P0, PT, R9, RZ, PT ;  /* 0x000000ff0900720c */ /* 0x000fe20003f05270 */
[----:B------:R-:W-:-:S10]  /*7490*/  IMAD.MOV.U32 R34, RZ, RZ, R41 ;  /* 0x000000ffff227224 */ /* 0x000fd400078e0029 */
[----:B------:R-:W-:Y:S05]  /*74a0*/  @!P2 BRA `(.L_x_2853) ;  /* 0x0000000000dca947 */ /* 0x000fea0003800000 */
[----:B------:R-:W0:Y:S01]  /*74b0*/  LDC R30, c[0x0][0x254] ;  /* 0x00009500ff1e7b82 */ /* 0x000e220000000800 */
[----:B------:R-:W-:Y:S01]  /*74c0*/  IADD3 R20, R0, -R9, RZ ;  /* 0x8000000900147210 */ /* 0x000fe20007ffe0ff */
[----:B------:R-:W-:Y:S01]  /*74d0*/  IMAD.MOV.U32 R16, RZ, RZ, RZ ;  /* 0x000000ffff107224 */ /* 0x000fe200078e00ff */
[----:B------:R-:W-:-:S07]  /*74e0*/  MOV R34, R41 ;  /* 0x0000002900227202 */ /* 0x000fce0000000f00 */
.L_x_2854:
[C---:B----4-:R-:W-:Y:S01]  /*74f0*/  LOP3.LUT R5, R37.reuse, 0x1f, RZ, 0xc0, !PT ;  /* 0x0000001f25057812 */ /* 0x050fe200078ec0ff */
[C---:B------:R-:W-:Y:S01]  /*7500*/  VIADD R4, R37.reuse, 0xffffffff ;  /* 0xffffffff25047836 */ /* 0x040fe20000000000 */
[----:B------:R-:W-:Y:S01]  /*7510*/  IADD3 R16, R16, 0x4, RZ ;  /* 0x0000000410107810 */ /* 0x000fe20007ffe0ff */
[----:B------:R-:W-:Y:S01]  /*7520*/  VIADD R6, R37, 0x1e ;  /* 0x0000001e25067836 */ /* 0x000fe20000000000 */
[----:B------:R-:W-:Y:S01]  /*7530*/  ISETP.GE.U32.AND P2, PT, R5, R40, PT ;  /* 0x000000280500720c */ /* 0x000fe20003f46070 */
[----:B------:R-:W-:Y:S01]  /*7540*/  VIADD R20, R20, 0xfffffffc ;  /* 0xfffffffc14147836 */ /* 0x000fe20000000000 */
[----:B------:R-:W-:Y:S02]  /*7550*/  LOP3.LUT R13, R4, 0x1f, RZ, 0xc0, !PT ;  /* 0x0000001f040d7812 */ /* 0x000fe400078ec0ff */
[----:B------:R-:W-:Y:S02]  /*7560*/  IADD3 R37, R37, 0x1d, RZ ;  /* 0x0000001d25257810 */ /* 0x000fe40007ffe0ff */
[----:B------:R-:W-:Y:S01]  /*7570*/  LOP3.LUT R38, R6, 0x1f, RZ, 0xc0, !PT ;  /* 0x0000001f06267812 */ /* 0x000fe200078ec0ff */
[----:B------:R-:W-:Y:S01]  /*7580*/  IMAD R6, R23, 0x21, R34 ;  /* 0x0000002117067824 */ /* 0x000fe200078e0222 */
[----:B------:R-:W-:-:S02]  /*7590*/  LOP3.LUT R37, R37, 0x1f, RZ, 0xc0, !PT ;  /* 0x0000001f25257812 */ /* 0x000fc400078ec0ff */
[----:B------:R-:W-:Y:S02]  /*75a0*/  ISETP.GE.U32.AND P5, PT, R38, R40, PT ;  /* 0x000000282600720c */ /* 0x000fe40003fa6070 */
[----:B-1----:R-:W-:Y:S02]  /*75b0*/  LEA R28, R6, UR4, 0x2 ;  /* 0x00000004061c7c11 */ /* 0x002fe4000f8e10ff */
[----:B------:R-:W-:Y:S02]  /*75c0*/  @!P2 IADD3 R5, P3, R5, R18, RZ ;  /* 0x000000120505a210 */ /* 0x000fe40007f7e0ff */
[----:B------:R-:W-:Y:S01]  /*75d0*/  IADD3 R18, P6, R18, UR5, RZ ;  /* 0x0000000512127c10 */ /* 0x000fe2000ffde0ff */
[----:B------:R-:W1:Y:S01]  /*75e0*/  @!P2 LDS R39, [R28] ;  /* 0x000000001c27a984 */ /* 0x000e620000000800 */
[----:B------:R-:W-:Y:S02]  /*75f0*/  @!P2 IADD3.X R7, RZ, R31, RZ, P3, !PT ;  /* 0x0000001fff07a210 */ /* 0x000fe40001ffe4ff */
[----:B------:R-:W-:Y:S01]  /*7600*/  ISETP.GE.U32.AND P3, PT, R13, R40, PT ;  /* 0x000000280d00720c */ /* 0x000fe20003f66070 */
[----:B0-----:R-:W-:Y:S01]  /*7610*/  IMAD.X R31, R31, 0x1, R30, P6 ;  /* 0x000000011f1f7824 */ /* 0x001fe200030e061e */
[C---:B------:R-:W-:Y:S01]  /*7620*/  @!P2 LEA R4, P4, R5.reuse, R25, 0x2 ;  /* 0x000000190504a211 */ /* 0x040fe200078810ff */
[----:B------:R-:W-:Y:S03]  /*7630*/  @!P5 LDS R47, [R28+0x8] ;  /* 0x000008001c2fd984 */ /* 0x000fe60000000800 */
[----:B------:R-:W-:-:S02]  /*7640*/  @!P2 LEA.HI.X R5, R5, R24, R7, 0x2, P4 ;  /* 0x000000180505a211 */ /* 0x000fc400020f1407 */
[----:B------:R-:W-:-:S05]  /*7650*/  ISETP.GE.U32.AND P4, PT, R37, R40, PT ;  /* 0x000000282500720c */ /* 0x000fca0003f86070 */
[----:B------:R-:W-:Y:S01]  /*7660*/  @!P3 IADD3 R7, P6, R13, R18, RZ ;  /* 0x000000120d07b210 */ /* 0x000fe20007fde0ff */
[----:B------:R-:W0:Y:S03]  /*7670*/  @!P3 LDS R45, [R28+0x4] ;  /* 0x000004001c2db984 */ /* 0x000e260000000800 */
        /* <DEDUP_REMOVED lines=9> */
[----:B-1----:R4:W-:Y:S03]  /*7710*/  @!P2 STG.E desc[UR10][R4.64], R39 ;  /* 0x000000270400a986 */ /* 0x0029e6000c10190a */
[----:B------:R-:W-:Y:S02]  /*7720*/  @!P5 LEA.HI.X R13, R13, R24, R18, 0x2, P6 ;  /* 0x000000180d0dd211 */ /* 0x000fe400030f1412 */
[----:B------:R-:W-:-:S05]  /*7730*/  IADD3 R34, P6, R29, UR5, RZ ;  /* 0x000000051d227c10 */ /* 0x000fca000ffde0ff */
[----:B------:R-:W-:Y:S01]  /*7740*/  IMAD.X R31, R31, 0x1, R30, P6 ;  /* 0x000000011f1f7824 */ /* 0x000fe200030e061e */
[C---:B------:R-:W-:Y:S02]  /*7750*/  @!P4 IADD3 R18, P6, R37.reuse, R34, RZ ;  /* 0x000000222512c210 */ /* 0x040fe40007fde0ff */
[----:B------:R-:W-:Y:S02]  /*7760*/  IADD3 R37, R37, 0x1f, RZ ;  /* 0x0000001f25257810 */ /* 0x000fe40007ffe0ff */
[----:B------:R-:W-:Y:S01]  /*7770*/  @!P4 IADD3.X R29, RZ, R31, RZ, P6, !PT ;  /* 0x0000001fff1dc210 */ /* 0x000fe200037fe4ff */
[----:B0-----:R4:W-:Y:S01]  /*7780*/  @!P3 STG.E desc[UR10][R6.64], R45 ;  /* 0x0000002d0600b986 */ /* 0x0019e2000c10190a */
[----:B--2---:R-:W-:Y:S02]  /*7790*/  @!P4 LEA R28, P6, R18, R25, 0x2 ;  /* 0x00000019121cc211 */ /* 0x004fe400078c10ff */
[----:B------:R-:W-:Y:S01]  /*77a0*/  ISETP.NE.AND P3, PT, R20, RZ, PT ;  /* 0x000000ff1400720c */ /* 0x000fe20003f65270 */
[----:B------:R4:W-:Y:S01]  /*77b0*/  @!P5 STG.E desc[UR10][R12.64], R47 ;  /* 0x0000002f0c00d986 */ /* 0x0009e2000c10190a */
[----:B------:R-:W-:-:S02]  /*77c0*/  @!P4 LEA.HI.X R29, R18, R24, R29, 0x2, P6 ;  /* 0x00000018121dc211 */ /* 0x000fc400030f141d */
[----:B------:R-:W-:Y:S01]  /*77d0*/  IADD3 R18, P2, R34, UR5, RZ ;  /* 0x0000000522127c10 */ /* 0x000fe2000ff5e0ff */
[----:B------:R-:W-:Y:S02]  /*77e0*/  IMAD.IADD R34, R41, 0x1, R16 ;  /* 0x0000000129227824 */ /* 0x000fe400078e0210 */
[----:B---3--:R4:W-:Y:S02]  /*77f0*/  @!P4 STG.E desc[UR10][R28.64], R49 ;  /* 0x000000311c00c986 */ /* 0x0089e4000c10190a */
[----:B------:R-:W-:-:S04]  /*7800*/  IMAD.X R31, R31, 0x1, R30, P2 ;  /* 0x000000011f1f7824 */ /* 0x000fc800010e061e */
[----:B------:R-:W-:Y:S05]  /*7810*/  @P3 BRA `(.L_x_2854) ;  /* 0xfffffffc00343947 */ /* 0x000fea000383ffff */
.L_x_2853:
[----:B------:R-:W-:Y:S05]  /*7820*/  BSYNC B1 ;  /* 0x0000000000017941 */ /* 0x000fea0003800000 */
.L_x_2852:
[----:B------:R-:W-:Y:S05]  /*7830*/  @!P0 BRA `(.L_x_2851) ;  /* 0x0000000000a08947 */ /* 0x000fea0003800000 */
[----:B----4-:R-:W-:Y:S01]  /*7840*/  LOP3.LUT R5, R37, 0x1f, RZ, 0xc0, !PT ;  /* 0x0000001f25057812 */ /* 0x010fe200078ec0ff */
        /* <DEDUP_REMOVED lines=13> */
.L_x_2856:
[----:B------:R-:W-:Y:S05]  /*7920*/  BSYNC B1 ;  /* 0x0000000000017941 */ /* 0x000fea0003800000 */
.L_x_2855:
        /* <DEDUP_REMOVED lines=15> */
[----:B0-----:R-:W-:Y:S05]  /*7a20*/  @!P0 BRA `(.L_x_2851) ;  /* 0x0000000000248947 */ /* 0x001fea0003800000 */
        /* <DEDUP_REMOVED lines=9> */
.L_x_2851:
[----:B------:R-:W-:Y:S05]  /*7ac0*/  BSYNC B0 ;  /* 0x0000000000007941 */ /* 0x000fea0003800000 */
.L_x_2850:
[----:B------:R-:W-:Y:S01]  /*7ad0*/  BAR.SYNC.DEFER_BLOCKING 0x0 ;  /* 0x0000000000007b1d */ /* 0x000fe20000010000 */
[----:B---3--:R-:W-:Y:S02]  /*7ae0*/  LOP3.LUT R9, R42, 0x1, RZ, 0xfc, !PT ;  /* 0x000000012a097812 */ /* 0x008fe400078efcff */
[----:B----4-:R-:W-:-:S03]  /*7af0*/  SHF.R.U32.HI R6, RZ, 0x1, R30 ;  /* 0x00000001ff067819 */ /* 0x010fc6000001161e */
[----:B------:R-:W-:Y:S01]  /*7b00*/  ULDC UR6, c[0x0][0x250] ;  /* 0x0000940000067ab9 */ /* 0x000fe20000000800 */
[----:B------:R-:W-:Y:S01]  /*7b10*/  BSSY B0, `(.L_x_2857) ;  /* 0x000007a000007945 */ /* 0x000fe20003800000 */
[----:B0-2---:R-:W-:-:S04]  /*7b20*/  MOV R5, UR6 ;  /* 0x0000000600057c02 */ /* 0x005fc80008000f00 */
[----:B------:R-:W-:-:S05]  /*7b30*/  SHF.R.U64 R4, R5, 0x1, R30 ;  /* 0x0000000105047819 */ /* 0x000fca000000121e */
[----:B------:R-:W-:-:S04]  /*7b40*/  IMAD.WIDE.U32 R4, R9, R4, RZ ;  /* 0x0000000409047225 */ /* 0x000fc800078e00ff */
[----:B------:R-:W-:Y:S02]  /*7b50*/  IMAD R9, R9, R6, R5 ;  /* 0x0000000609097224 */ /* 0x000fe400078e0205 */
[----:B------:R-:W-:Y:S01]  /*7b60*/  IMAD.MOV.U32 R18, RZ, RZ, R4 ;  /* 0x000000ffff127224 */ /* 0x000fe200078e0004 */
[----:B------:R0:W-:Y:S04]  /*7b70*/  STS [R14], R21 ;  /* 0x000000150e007388 */ /* 0x0001e80000000800 */
[----:B------:R0:W-:Y:S04]  /*7b80*/  STS [R10], R11 ;  /* 0x0000000b0a007388 */ /* 0x0001e80000000800 */
[----:B------:R0:W-:Y:S04]  /*7b90*/  STS [R22], R17 ;  /* 0x0000001116007388 */ /* 0x0001e80000000800 */
[----:B------:R0:W-:Y:S01]  /*7ba0*/  STS [R32], R3 ;  /* 0x0000000320007388 */ /* 0x0001e20000000800 */
[----:B------:R-:W-:Y:S06]  /*7bb0*/  BAR.SYNC.DEFER_BLOCKING 0x0 ;  /* 0x0000000000007b1d */ /* 0x000fec0000010000 */
[----:B------:R-:W-:Y:S05]  /*7bc0*/  @P1 BRA `(.L_x_2858) ;  /* 0x0000000400b81947 */ /* 0x000fea0003800000 */
[C---:B------:R-:W-:Y:S01]  /*7bd0*/  IADD3 R4, R0.reuse, -0x1, RZ ;  /* 0xffffffff00047810 */ /* 0x040fe20007ffe0ff */
[----:B------:R-:W-:Y:S01]  /*7be0*/  BSSY B1, `(.L_x_2859) ;  /* 0x0000043000017945 */ /* 0x000fe20003800000 */
[----:B0-----:R-:W-:Y:S01]  /*7bf0*/  LOP3.LUT R3, R0, 0x3, RZ, 0xc0, !PT ;  /* 0x0000000300037812 */ /* 0x001fe200078ec0ff */
[----:B------:R-:W-:Y:S01]  /*7c00*/  IMAD.IADD R21, R43, 0x1, -R2 ;  /* 0x000000012b157824 */ /* 0x000fe200078e0a02 */
[----:B------:R-:W-:Y:S01]  /*7c10*/  ISETP.GE.U32.AND P2, PT, R4, 0x3, PT ;  /* 0x000000030400780c */ /* 0x000fe20003f46070 */
[----:B-1----:R-:W-:Y:S01]  /*7c20*/  IMAD.MOV.U32 R28, RZ, RZ, R41 ;  /* 0x000000ffff1c7224 */ /* 0x002fe200078e0029 */
[----:B------:R-:W-:Y:S01]  /*7c30*/  ISETP.NE.AND P0, PT, R3, RZ, PT ;  /* 0x000000ff0300720c */ /* 0x000fe20003f05270 */
[----:B------:R-:W-:Y:S01]  /*7c40*/  IMAD.MOV.U32 R45, RZ, RZ, R9 ;  /* 0x000000ffff2d7224 */ /* 0x000fe200078e0009 */
[----:B------:R-:W-:Y:S02]  /*7c50*/  MOV R20, RZ ;  /* 0x000000ff00147202 */ /* 0x000fe40000000f00 */
[----:B------:R-:W-:-:S07]  /*7c60*/  MOV R34, R18 ;  /* 0x0000001200227202 */ /* 0x000fce0000000f00 */
[----:B------:R-:W-:Y:S05]  /*7c70*/  @!P2 BRA `(.L_x_2860) ;  /* 0x0000000000e4a947 */ /* 0x000fea0003800000 */
[----:B------:R-:W0:Y:S01]  /*7c80*/  LDC R30, c[0x0][0x254] ;  /* 0x00009500ff1e7b82 */ /* 0x000e220000000800 */
[----:B------:R-:W-:Y:S01]  /*7c90*/  IADD3 R11, R0, -R3, RZ ;  /* 0x80000003000b7210 */ /* 0x000fe20007ffe0ff */
[----:B------:R-:W-:Y:S01]  /*7ca0*/  IMAD.MOV.U32 R20, RZ, RZ, RZ ;  /* 0x000000ffff147224 */ /* 0x000fe200078e00ff */
[----:B------:R-:W-:Y:S01]  /*7cb0*/  MOV R28, R41 ;  /* 0x00000029001c7202 */ /* 0x000fe20000000f00 */
[----:B------:R-:W-:Y:S01]  /*7cc0*/  IMAD.MOV.U32 R34, RZ, RZ, R18 ;  /* 0x000000ffff227224 */ /* 0x000fe200078e0012 */
[----:B------:R-:W-:-:S07]  /*7cd0*/  MOV R45, R9 ;  /* 0x00000009002d7202 */ /* 0x000fce0000000f00 */
.L_x_2861:
[C---:B----4-:R-:W-:Y:S01]  /*7ce0*/  LOP3.LUT R5, R21.reuse, 0x1f, RZ, 0xc0, !PT ;  /* 0x0000001f15057812 */ /* 0x050fe200078ec0ff */
[C---:B------:R-:W-:Y:S01]  /*7cf0*/  VIADD R4, R21.reuse, 0xffffffff ;  /* 0xffffffff15047836 */ /* 0x040fe20000000000 */
[----:B------:R-:W-:Y:S01]  /*7d00*/  IADD3 R13, P6, R34, UR5, RZ ;  /* 0x00000005220d7c10 */ /* 0x000fe2000ffde0ff */
[----:B------:R-:W-:Y:S01]  /*7d10*/  VIADD R6, R21, 0x1e ;  /* 0x0000001e15067836 */ /* 0x000fe20000000000 */
[----:B------:R-:W-:Y:S01]  /*7d20*/  ISETP.GE.U32.AND P2, PT, R5, R40, PT ;  /* 0x000000280500720c */ /* 0x000fe20003f46070 */
[----:B------:R-:W-:Y:S01]  /*7d30*/  VIADD R11, R11, 0xfffffffc ;  /* 0xfffffffc0b0b7836 */ /* 0x000fe20000000000 */
[----:B------:R-:W-:Y:S01]  /*7d40*/  LOP3.LUT R12, R4, 0x1f, RZ, 0xc0, !PT ;  /* 0x0000001f040c7812 */ /* 0x000fe200078ec0ff */
[----:B0-----:R-:W-:Y:S01]  /*7d50*/  IMAD.X R17, R45, 0x1, R30, P6 ;  /* 0x000000012d117824 */ /* 0x001fe200030e061e */
[----:B------:R-:W-:Y:S02]  /*7d60*/  IADD3 R21, R21, 0x1d, RZ ;  /* 0x0000001d15157810 */ /* 0x000fe40007ffe0ff */
[----:B------:R-:W-:Y:S01]  /*7d70*/  LOP3.LUT R47, R6, 0x1f, RZ, 0xc0, !PT ;  /* 0x0000001f062f7812 */ /* 0x000fe200078ec0ff */
[----:B------:R-:W-:Y:S01]  /*7d80*/  IMAD R6, R23, 0x21, R28 ;  /* 0x0000002117067824 */ /* 0x000fe200078e021c */
[----:B------:R-:W-:-:S02]  /*7d90*/  LOP3.LUT R49, R21, 0x1f, RZ, 0xc0, !PT ;  /* 0x0000001f15317812 */ /* 0x000fc400078ec0ff */
[----:B------:R-:W-:Y:S02]  /*7da0*/  ISETP.GE.U32.AND P5, PT, R47, R40, PT ;  /* 0x000000282f00720c */ /* 0x000fe40003fa6070 */
[----:B------:R-:W-:Y:S02]  /*7db0*/  LEA R21, R6, UR4, 0x2 ;  /* 0x0000000406157c11 */ /* 0x000fe4000f8e10ff */
[----:B------:R-:W-:Y:S02]  /*7dc0*/  @!P2 IADD3 R5, P3, R5, R34, RZ ;  /* 0x000000220505a210 */ /* 0x000fe40007f7e0ff */
[----:B------:R-:W-:Y:S01]  /*7dd0*/  IADD3 R20, R20, 0x4, RZ ;  /* 0x0000000414147810 */ /* 0x000fe20007ffe0ff */
[----:B------:R-:W0:Y:S01]  /*7de0*/  @!P2 LDS R29, [R21] ;  /* 0x00000000151da984 */ /* 0x000e220000000800 */
[----:B------:R-:W-:Y:S02]  /*7df0*/  @!P2 IADD3.X R7, RZ, R45, RZ, P3, !PT ;  /* 0x0000002dff07a210 */ /* 0x000fe40001ffe4ff */
[----:B------:R-:W-:-:S02]  /*7e00*/  ISETP.GE.U32.AND P3, PT, R12, R40, PT ;  /* 0x000000280c00720c */ /* 0x000fc40003f66070 */
[C---:B------:R-:W-:Y:S01]  /*7e10*/  @!P2 LEA R4, P4, R5.reuse, R27, 0x2 ;  /* 0x0000001b0504a211 */ /* 0x040fe200078810ff */
[----:B------:R-:W-:Y:S03]  /*7e20*/  @!P5 LDS R37, [R21+0x8] ;  /* 0x000008001525d984 */ /* 0x000fe60000000800 */
        /* <DEDUP_REMOVED lines=13> */
[----:B0-----:R4:W-:Y:S03]  /*7f00*/  @!P2 STG.E desc[UR10][R4.64], R29 ;  /* 0x0000001d0400a986 */ /* 0x0019e6000c10190a */
[----:B------:R-:W-:Y:S02]  /*7f10*/  @!P5 LEA.HI.X R13, R13, R26, R16, 0x2, P6 ;  /* 0x0000001a0d0dd211 */ /* 0x000fe400030f1410 */
[----:B------:R-:W-:-:S04]  /*7f20*/  IADD3 R28, P6, R28, UR5, RZ ;  /* 0x000000051c1c7c10 */ /* 0x000fc8000ffde0ff */
[----:B------:R-:W-:Y:S01]  /*7f30*/  IADD3 R34, P2, R28, UR5, RZ ;  /* 0x000000051c227c10 */ /* 0x000fe2000ff5e0ff */
[----:B------:R-:W-:Y:S01]  /*7f40*/  IMAD.X R45, R17, 0x1, R30, P6 ;  /* 0x00000001112d7824 */ /* 0x000fe200030e061e */
[----:B------:R-:W-:Y:S01]  /*7f50*/  @!P4 IADD3 R17, P6, R49, R28, RZ ;  /* 0x0000001c3111c210 */ /* 0x000fe20007fde0ff */
[----:B------:R-:W-:-:S03]  /*7f60*/  IMAD.IADD R28, R41, 0x1, R20 ;  /* 0x00000001291c7824 */ /* 0x000fc600078e0214 */
[----:B--2---:R-:W-:Y:S01]  /*7f70*/  @!P4 IADD3.X R21, RZ, R45, RZ, P6, !PT ;  /* 0x0000002dff15c210 */ /* 0x004fe200037fe4ff */
[----:B-1----:R4:W-:Y:S01]  /*7f80*/  @!P3 STG.E desc[UR10][R6.64], R31 ;  /* 0x0000001f0600b986 */ /* 0x0029e2000c10190a */
[----:B------:R-:W-:Y:S01]  /*7f90*/  @!P4 LEA R16, P6, R17, R27, 0x2 ;  /* 0x0000001b1110c211 */ /* 0x000fe200078c10ff */
[----:B------:R-:W-:Y:S01]  /*7fa0*/  IMAD.X R45, R45, 0x1, R30, P2 ;  /* 0x000000012d2d7824 */ /* 0x000fe200010e061e */
[----:B------:R-:W-:Y:S01]  /*7fb0*/  ISETP.NE.AND P3, PT, R11, RZ, PT ;  /* 0x000000ff0b00720c */ /* 0x000fe20003f65270 */
[----:B------:R4:W-:Y:S01]  /*7fc0*/  @!P5 STG.E desc[UR10][R12.64], R37 ;  /* 0x000000250c00d986 */ /* 0x0009e2000c10190a */
[----:B------:R-:W-:Y:S02]  /*7fd0*/  @!P4 LEA.HI.X R17, R17, R26, R21, 0x2, P6 ;  /* 0x0000001a1111c211 */ /* 0x000fe400030f1415 */
[----:B------:R-:W-:-:S03]  /*7fe0*/  IADD3 R21, R49, 0x1f, RZ ;  /* 0x0000001f31157810 */ /* 0x000fc60007ffe0ff */
[----:B---3--:R4:W-:Y:S06]  /*7ff0*/  @!P4 STG.E desc[UR10][R16.64], R39 ;  /* 0x000000271000c986 */ /* 0x0089ec000c10190a */
[----:B------:R-:W-:Y:S05]  /*8000*/  @P3 BRA `(.L_x_2861) ;  /* 0xfffffffc00343947 */ /* 0x000fea000383ffff */
.L_x_2860:
[----:B------:R-:W-:Y:S05]  /*8010*/  BSYNC B1 ;  /* 0x0000000000017941 */ /* 0x000fea0003800000 */
.L_x_2859:
        /* <DEDUP_REMOVED lines=15> */
.L_x_2863:
[----:B------:R-:W-:Y:S05]  /*8110*/  BSYNC B1 ;  /* 0x0000000000017941 */ /* 0x000fea0003800000 */
.L_x_2862:
        /* <DEDUP_REMOVED lines=25> */
.L_x_2858:
[----:B------:R-:W-:Y:S05]  /*82b0*/  BSYNC B0 ;  /* 0x0000000000007941 */ /* 0x000fea0003800000 */
.L_x_2857:
        /* <DEDUP_REMOVED lines=8> */
[----:B0-2---:R-:W-:Y:S01]  /*8340*/  IADD3 R3, R0, -0x1, RZ ;  /* 0xffffffff00037810 */ /* 0x005fe20007ffe0ff */
[----:B------:R-:W-:Y:S01]  /*8350*/  BSSY B1, `(.L_x_2866) ;  /* 0x0000044000017945 */ /* 0x000fe20003800000 */
[----:B------:R-:W-:Y:S01]  /*8360*/  SHF.R.U32.HI R2, RZ, 0x3, R43 ;  /* 0x00000003ff027819 */ /* 0x000fe2000001162b */
[----:B----4-:R-:W-:Y:S01]  /*8370*/  HFMA2.MMA R6, -RZ, RZ, 0, 5.9604644775390625e-08 ;  /* 0x00000001ff067435 */ /* 0x010fe200000001ff */
[----:B------:R-:W-:Y:S01]  /*8380*/  ISETP.GE.U32.AND P0, PT, R3, 0x3, PT ;  /* 0x000000030300780c */ /* 0x000fe20003f06070 */
[----:B---3--:R-:W-:Y:S01]  /*8390*/  IMAD.MOV.U32 R14, RZ, RZ, R41 ;  /* 0x000000ffff0e7224 */ /* 0x008fe200078e0029 */
[----:B------:R-:W-:Y:S02]  /*83a0*/  LOP3.LUT R2, R2, 0x1ffffffc, RZ, 0xc0, !PT ;  /* 0x1ffffffc02027812 */ /* 0x000fe400078ec0ff */
[----:B------:R-:W-:-:S03]  /*83b0*/  LOP3.LUT R3, R0, 0x3, RZ, 0xc0, !PT ;  /* 0x0000000300037812 */ /* 0x000fc600078ec0ff */
[----:B------:R-:W-:-:S06]  /*83c0*/  IMAD.IADD R8, R43, 0x1, -R2 ;  /* 0x000000012b087824 */ /* 0x000fcc00078e0a02 */
[----:B------:R-:W-:Y:S05]  /*83d0*/  @!P0 BRA `(.L_x_2867) ;  /* 0x0000000000ec8947 */ /* 0x000fea0003800000 */
[----:B------:R-:W0:Y:S01]  /*83e0*/  LDC R30, c[0x0][0x254] ;  /* 0x00009500ff1e7b82 */ /* 0x000e220000000800 */
[----:B------:R-:W-:Y:S01]  /*83f0*/  BSSY B2, `(.L_x_2868) ;  /* 0x0000038000027945 */ /* 0x000fe20003800000 */
[----:B------:R-:W-:Y:S01]  /*8400*/  IADD3 R0, R0, -R3, RZ ;  /* 0x8000000300007210 */ /* 0x000fe20007ffe0ff */
[----:B------:R-:W-:Y:S01]  /*8410*/  IMAD.MOV.U32 R16, RZ, RZ, RZ ;  /* 0x000000ffff107224 */ /* 0x000fe200078e00ff */
[----:B------:R-:W-:-:S07]  /*8420*/  MOV R14, R41 ;  /* 0x00000029000e7202 */ /* 0x000fce0000000f00 */
.L_x_2869:
[C---:B0-----:R-:W-:Y:S01]  /*8430*/  VIADD R4, R8.reuse, 0xffffffff ;  /* 0xffffffff08047836 */ /* 0x041fe20000000000 */
[----:B------:R-:W-:Y:S01]  /*8440*/  LOP3.LUT R7, R8, 0x1f, RZ, 0xc0, !PT ;  /* 0x0000001f08077812 */ /* 0x000fe200078ec0ff */
[----:B------:R-:W-:Y:S01]  /*8450*/  VIADD R0, R0, 0xfffffffc ;  /* 0xfffffffc00007836 */ /* 0x000fe20000000000 */
[C---:B------:R-:W-:Y:S01]  /*8460*/  IADD3 R5, R8.reuse, 0x1d, RZ ;  /* 0x0000001d08057810 */ /* 0x040fe20007ffe0ff */
[----:B------:R-:W-:Y:S01]  /*8470*/  VIADD R8, R8, 0x1e ;  /* 0x0000001e08087836 */ /* 0x000fe20000000000 */
[----:B------:R-:W-:Y:S01]  /*8480*/  LOP3.LUT R11, R4, 0x1f, RZ, 0xc0, !PT ;  /* 0x0000001f040b7812 */ /* 0x000fe200078ec0ff */
[----:B------:R-:W-:Y:S01]  /*8490*/  IMAD R4, R23, 0x21, R14 ;  /* 0x0000002117047824 */ /* 0x000fe200078e020e */
[-C--:B------:R-:W-:Y:S02]  /*84a0*/  ISETP.GE.U32.AND P3, PT, R7, R40.reuse, PT ;  /* 0x000000280700720c */ /* 0x080fe40003f66070 */
[----:B------:R-:W-:Y:S02]  /*84b0*/  LOP3.LUT R12, R8, 0x1f, RZ, 0xc0, !PT ;  /* 0x0000001f080c7812 */ /* 0x000fe400078ec0ff */
[----:B------:R-:W-:-:S02]  /*84c0*/  ISETP.GE.U32.AND P2, PT, R11, R40, PT ;  /* 0x000000280b00720c */ /* 0x000fc40003f46070 */
[----:B------:R-:W-:Y:S02]  /*84d0*/  ISETP.GE.U32.AND P1, PT, R12, R40, PT ;  /* 0x000000280c00720c */ /* 0x000fe40003f26070 */
[----:B------:R-:W-:Y:S02]  /*84e0*/  LEA R10, R4, UR4, 0x2 ;  /* 0x00000004040a7c11 */ /* 0x000fe4000f8e10ff */
[----:B-1----:R-:W-:Y:S02]  /*84f0*/  LOP3.LUT R29, R5, 0x1f, RZ, 0xc0, !PT ;  /* 0x0000001f051d7812 */ /* 0x002fe400078ec0ff */
[----:B------:R-:W-:Y:S01]  /*8500*/  MOV R20, R16 ;  /* 0x0000001000147202 */ /* 0x000fe20000000f00 */
[----:B------:R-:W1:Y:S01]  /*8510*/  @!P3 LDS R15, [R10] ;  /* 0x000000000a0fb984 */ /* 0x000e620000000800 */
[----:B------:R-:W-:Y:S01]  /*8520*/  ISETP.GE.U32.AND P0, PT, R29, R40, PT ;  /* 0x000000281d00720c */ /* 0x000fe20003f06070 */
[----:B------:R-:W-:Y:S01]  /*8530*/  VIADD R16, R16, 0x4 ;  /* 0x0000000410107836 */ /* 0x000fe20000000000 */
[----:B------:R-:W-:Y:S01]  /*8540*/  @!P3 IADD3 R5, P4, R7, R18, RZ ;  /* 0x000000120705b210 */ /* 0x000fe20007f9e0ff */
[----:B------:R-:W2:Y:S01]  /*8550*/  @!P2 LDS R17, [R10+0x4] ;  /* 0x000004000a11a984 */ /* 0x000ea20000000800 */
[----:B------:R-:W-:Y:S01]  /*8560*/  IADD3 R18, P5, R18, UR5, RZ ;  /* 0x0000000512127c10 */ /* 0x000fe2000ffbe0ff */
[----:B------:R-:W-:Y:S01]  /*8570*/  IMAD.IADD R14, R41, 0x1, R16 ;  /* 0x00000001290e7824 */ /* 0x000fe200078e0210 */
[----:B------:R-:W-:Y:S01]  /*8580*/  @!P3 IADD3.X R6, RZ, R9, RZ, P4, !PT ;  /* 0x00000009ff06b210 */ /* 0x000fe200027fe4ff */
[----:B------:R-:W3:Y:S01]  /*8590*/  @!P1 LDS R19, [R10+0x8] ;  /* 0x000008000a139984 */ /* 0x000ee20000000800 */
[----:B------:R-:W-:Y:S01]  /*85a0*/  @!P3 LEA R4, P4, R5, R25, 0x2 ;  /* 0x000000190504b211 */ /* 0x000fe200078810ff */
[----:B0-----:R-:W-:Y:S01]  /*85b0*/  IMAD.X R9, R9, 0x1, R30, P5 ;  /* 0x0000000109097824 */ /* 0x001fe200028e061e */
[----:B------:R-:W-:-:S02]  /*85c0*/  @!P2 IADD3 R7, P5, R11, R18, RZ ;  /* 0x000000120b07a210 */ /* 0x000fc40007fbe0ff */
[-C--:B------:R-:W-:Y:S01]  /*85d0*/  @!P3 LEA.HI.X R5, R5, R24.reuse, R6, 0x2, P4 ;  /* 0x000000180505b211 */ /* 0x080fe200020f1406 */
[----:B------:R0:W4:Y:S01]  /*85e0*/  @!P0 LDS R21, [R10+0xc] ;  /* 0x00000c000a158984 */ /* 0x0001220000000800 */
[----:B------:R-:W-:Y:S02]  /*85f0*/  IADD3 R11, P6, R18, UR5, RZ ;  /* 0x00000005120b7c10 */ /* 0x000fe4000ffde0ff */
[----:B------:R-:W-:Y:S02]  /*8600*/  @!P2 IADD3.X R8, RZ, R9, RZ, P5, !PT ;  /* 0x00000009ff08a210 */ /* 0x000fe40002ffe4ff */
[----:B------:R-:W-:Y:S01]  /*8610*/  @!P2 LEA R6, P4, R7, R25, 0x2 ;  /* 0x000000190706a211 */ /* 0x000fe200078810ff */
[----:B------:R-:W-:Y:S01]  /*8620*/  IMAD.X R9, R9, 0x1, R30, P6 ;  /* 0x0000000109097824 */ /* 0x000fe200030e061e */
[----:B------:R-:W-:Y:S02]  /*8630*/  IADD3 R18, P5, R11, UR5, RZ ;  /* 0x000000050b127c10 */ /* 0x000fe4000ffbe0ff */
[----:B------:R-:W-:-:S02]  /*8640*/  @!P2 LEA.HI.X R7, R7, R24, R8, 0x2, P4 ;  /* 0x000000180707a211 */ /* 0x000fc400020f1408 */
[----:B------:R-:W-:Y:S02]  /*8650*/  @!P1 IADD3 R11, P4, R12, R11, RZ ;  /* 0x0000000b0c0b9210 */ /* 0x000fe40007f9e0ff */
[----:B------:R-:W-:Y:S02]  /*8660*/  IADD3.X R27, R9, R30, RZ, P5, !PT ;  /* 0x0000001e091b7210 */ /* 0x000fe40002ffe4ff */
[----:B------:R-:W-:Y:S01]  /*8670*/  @!P0 IADD3 R8, P5, R29, R18, RZ ;  /* 0x000000121d088210 */ /* 0x000fe20007fbe0ff */
[----:B------:R-:W-:Y:S01]  /*8680*/  @!P1 IMAD.X R13, RZ, RZ, R9, P4 ;  /* 0x000000ffff0d9224 */ /* 0x000fe200020e0609 */
[C---:B0-----:R-:W-:Y:S02]  /*8690*/  @!P1 LEA R10, P4, R11.reuse, R25, 0x2 ;  /* 0x000000190b0a9211 */ /* 0x041fe400078810ff */
[----:B------:R-:W-:Y:S02]  /*86a0*/  @!P0 IADD3.X R9, RZ, R27, RZ, P5, !PT ;  /* 0x0000001bff098210 */ /* 0x000fe40002ffe4ff */
[----:B------:R-:W-:-:S02]  /*86b0*/  @!P1 LEA.HI.X R11, R11, R24, R13, 0x2, P4 ;  /* 0x000000180b0b9211 */ /* 0x000fc400020f140d */
[C---:B------:R-:W-:Y:S01]  /*86c0*/  @!P0 LEA R12, P5, R8.reuse, R25, 0x2 ;  /* 0x00000019080c8211 */ /* 0x040fe200078a10ff */
[----:B-1----:R0:W-:Y:S03]  /*86d0*/  @!P3 STG.E desc[UR10][R4.64], R15 ;  /* 0x0000000f0400b986 */ /* 0x0021e6000c10190a */
[----:B------:R-:W-:Y:S02]  /*86e0*/  @!P0 LEA.HI.X R13, R8, R24, R9, 0x2, P5 ;  /* 0x00000018080d8211 */ /* 0x000fe400028f1409 */
[----:B------:R-:W-:Y:S01]  /*86f0*/  IADD3 R8, R29, 0x1f, RZ ;  /* 0x0000001f1d087810 */ /* 0x000fe20007ffe0ff */
[----:B--2---:R0:W-:Y:S04]  /*8700*/  @!P2 STG.E desc[UR10][R6.64], R17 ;  /* 0x000000110600a986 */ /* 0x0041e8000c10190a */
[----:B---3--:R0:W-:Y:S01]  /*8710*/  @!P1 STG.E desc[UR10][R10.64], R19 ;  /* 0x000000130a009986 */ /* 0x0081e2000c10190a */
[----:B------:R-:W-:-:S03]  /*8720*/  ISETP.NE.AND P1, PT, R0, RZ, PT ;  /* 0x000000ff0000720c */ /* 0x000fc60003f25270 */
[----:B----4-:R0:W-:Y:S01]  /*8730*/  @!P0 STG.E desc[UR10][R12.64], R21 ;  /* 0x000000150c008986 */ /* 0x0101e2000c10190a */
[----:B------:R-:W-:-:S04]  /*8740*/  IADD3 R18, P0, R18, UR5, RZ ;  /* 0x0000000512127c10 */ /* 0x000fc8000ff1e0ff */
[----:B------:R-:W-:-:S05]  /*8750*/  IADD3.X R9, R27, R30, RZ, P0, !PT ;  /* 0x0000001e1b097210 */ /* 0x000fca00007fe4ff */
[----:B------:R-:W-:Y:S05]  /*8760*/  @P1 BRA `(.L_x_2869) ;  /* 0xfffffffc00301947 */ /* 0x000fea000383ffff */
[----:B------:R-:W-:Y:S05]  /*8770*/  BSYNC B2 ;  /* 0x0000000000027941 */ /* 0x000fea0003800000 */
.L_x_2868:
[----:B0-----:R-:W-:-:S07]  /*8780*/  VIADD R6, R20, 0x5 ;  /* 0x0000000514067836 */ /* 0x001fce0000000000 */
.L_x_2867:
[----:B------:R-:W-:Y:S05]  /*8790*/  BSYNC B1 ;  /* 0x0000000000017941 */ /* 0x000fea0003800000 */
.L_x_2866:
        /* <DEDUP_REMOVED lines=16> */
.L_x_2871:
[----:B------:R-:W-:Y:S05]  /*88a0*/  BSYNC B1 ;  /* 0x0000000000017941 */ /* 0x000fea0003800000 */
.L_x_2870:
[----:B------:R-:W-:Y:S01]  /*88b0*/  IMAD.IADD R6, R41, 0x1, R6 ;  /* 0x0000000129067824 */ /* 0x000fe200078e0206 */
[----:B------:R-:W-:Y:S01]  /*88c0*/  IADD3.X R9, R9, R30, RZ, P2, !PT ;  /* 0x0000001e09097210 */ /* 0x000fe200017fe4ff */
[----:B------:R-:W-:Y:S06]  /*88d0*/  @!P1 BRA `(.L_x_2865) ;  /* 0x0000000000589947 */ /* 0x000fec0003800000 */
[----:B------:R-:W-:Y:S02]  /*88e0*/  VIADD R0, R8, 0xffffffff ;  /* 0xffffffff08007836 */ /* 0x000fe40000000000 */
[----:B------:R-:W-:-:S03]  /*88f0*/  IMAD R23, R23, 0x21, R6 ;  /* 0x0000002117177824 */ /* 0x000fc600078e0206 */
[----:B0-----:R-:W-:Y:S02]  /*8900*/  LOP3.LUT R5, R0, 0x1f, RZ, 0xc0, !PT ;  /* 0x0000001f00057812 */ /* 0x001fe400078ec0ff */
[----:B------:R-:W-:Y:S02]  /*8910*/  LEA R23, R23, UR4, 0x2 ;  /* 0x0000000417177c11 */ /* 0x000fe4000f8e10ff */
[----:B------:R-:W-:-:S13]  /*8920*/  ISETP.GE.U32.AND P0, PT, R5, R40, PT ;  /* 0x000000280500720c */ /* 0x000fda0003f06070 */
[----:B------:R-:W0:Y:S01]  /*8930*/  @!P0 LDS R7, [R23] ;  /* 0x0000000017078984 */ /* 0x000e220000000800 */
        /* <DEDUP_REMOVED lines=16> */
.L_x_2865:
[----:B------:R-:W-:Y:S05]  /*8a40*/  BSYNC B0 ;  /* 0x0000000000007941 */ /* 0x000fea0003800000 */
.L_x_2864:
[----:B------:R-:W-:Y:S01]  /*8a50*/  ULDC.64 UR4, c[0x0][0x238] ;  /* 0x00008e0000047ab9 */ /* 0x000fe20000000a00 */
[----:B------:R-:W-:Y:S01]  /*8a60*/  BAR.SYNC.DEFER_BLOCKING 0x0 ;  /* 0x0000000000007b1d */ /* 0x000fe20000010000 */
[----:B------:R-:W-:-:S04]  /*8a70*/  ISETP.NE.U32.AND P0, PT, RZ, UR4, PT ;  /* 0x00000004ff007c0c */ /* 0x000fc8000bf05070 */
[----:B------:R-:W-:-:S13]  /*8a80*/  ISETP.NE.AND.EX P0, PT, RZ, UR5, PT, P0 ;  /* 0x00000005ff007c0c */ /* 0x000fda000bf05300 */
[----:B------:R-:W-:Y:S05]  /*8a90*/  @!P0 BRA `(.L_x_2872) ;  /* 0x0000000000b08947 */ /* 0x000fea0003800000 */
[----:B------:R-:W5:Y:S01]  /*8aa0*/  SHFL.DOWN PT, R0, R35, 0x10, 0x1f ;  /* 0x0a001f0023007f89 */ /* 0x000f6200000e0000 */
[----:B------:R-:W-:Y:S01]  /*8ab0*/  LOP3.LUT P0, RZ, R43, 0x1f, RZ, 0xc0, !PT ;  /* 0x0000001f2bff7812 */ /* 0x000fe2000780c0ff */
[----:B------:R-:W-:Y:S01]  /*8ac0*/  BSSY B0, `(.L_x_2873) ;  /* 0x0000023000007945 */ /* 0x000fe20003800000 */
[----:B------:R-:W-:-:S11]  /*8ad0*/  IMAD.MOV.U32 R9, RZ, RZ, RZ ;  /* 0x000000ffff097224 */ /* 0x000fd600078e00ff */
[----:B---3--:R-:W3:Y:S01]  /*8ae0*/  @!P0 S2R R8, SR_CgaCtaId ;  /* 0x0000000000088919 */ /* 0x008ee20000008800 */
[----:B0---4-:R-:W-:Y:S02]  /*8af0*/  @!P0 MOV R7, 0x400 ;  /* 0x0000040000078802 */ /* 0x011fe40000000f00 */
[----:B-----5:R-:W-:-:S05]  /*8b00*/  FMNMX R0, R35, R0, !PT ;  /* 0x0000000023007209 */ /* 0x020fca0007800000 */
[----:B--2---:R-:W0:Y:S01]  /*8b10*/  SHFL.DOWN PT, R3, R0, 0x8, 0x1f ;  /* 0x09001f0000037f89 */ /* 0x004e2200000e0000 */
[----:B---3--:R-:W-:-:S04]  /*8b20*/  @!P0 LEA R7, R8, R7, 0x18 ;  /* 0x0000000708078211 */ /* 0x008fc800078ec0ff */
[----:B------:R-:W-:Y:S02]  /*8b30*/  @!P0 IADD3 R7, R2, R7, RZ ;  /* 0x0000000702078210 */ /* 0x000fe40007ffe0ff */
[----:B0-----:R-:W-:Y:S02]  /*8b40*/  FMNMX R3, R0, R3, !PT ;  /* 0x0000000300037209 */ /* 0x001fe40007800000 */
[----:B------:R-:W-:-:S03]  /*8b50*/  SHF.R.U32.HI R0, RZ, 0x5, R43 ;  /* 0x00000005ff007819 */ /* 0x000fc6000001162b */
        /* <DEDUP_REMOVED lines=14> */
[----:B0-----:R-:W-:Y:S01]  /*8c40*/  @!P0 LEA R2, R3, R0, 0x18 ;  /* 0x0000000003028211 */ /* 0x001fe200078ec0ff */
[----:B------:R-:W-:-:S04]  /*8c50*/  HFMA2.MMA R0, -RZ, RZ, 0, 0 ;  /* 0x00000000ff007435 */ /* 0x000fc800000001ff */
[----:B------:R-:W-:-:S06]  /*8c60*/  @!P0 IMAD R2, R43, 0x4, R2 ;  /* 0x000000042b028824 */ /* 0x000fcc00078e0202 */
[----:B------:R0:W2:Y:S01]  /*8c70*/  @!P0 LDS R0, [R2] ;  /* 0x0000000002008984 */ /* 0x0000a20000000800 */
[----:B------:R-:W-:Y:S05]  /*8c80*/  BRA.DIV UR4, `(.L_x_2875) ;  /* 0x0000000204887947 */ /* 0x000fea000b800000 */
[----:B--2---:R-:W2:Y:S02]  /*8c90*/  SHFL.DOWN PT, R3, R0, 0x4, 0x1f ;  /* 0x08801f0000037f89 */ /* 0x004ea400000e0000 */
[----:B--2---:R-:W-:-:S05]  /*8ca0*/  FMNMX R3, R3, R0, !PT ;  /* 0x0000000003037209 */ /* 0x004fca0007800000 */
[----:B0-----:R-:W0:Y:S02]  /*8cb0*/  SHFL.DOWN PT, R2, R3, 0x2, 0x1f ;  /* 0x08401f0003027f89 */ /* 0x001e2400000e0000 */
[----:B0-----:R-:W-:-:S05]  /*8cc0*/  FMNMX R2, R3, R2, !PT ;  /* 0x0000000203027209 */ /* 0x001fca0007800000 */
[----:B------:R0:W2:Y:S02]  /*8cd0*/  SHFL.DOWN PT, R9, R2, 0x1, 0x1f ;  /* 0x08201f0002097f89 */ /* 0x0000a400000e0000 */
.L_x_2882:
[----:B--2---:R-:W-:-:S07]  /*8ce0*/  FMNMX R9, R2, R9, !PT ;  /* 0x0000000902097209 */ /* 0x004fce0007800000 */
.L_x_2874:
[----:B------:R-:W-:Y:S05]  /*8cf0*/  BSYNC B0 ;  /* 0x0000000000007941 */ /* 0x000fea0003800000 */
.L_x_2873:
[----:B------:R-:W-:Y:S01]  /*8d00*/  ISETP.NE.AND P0, PT, R43, RZ, PT ;  /* 0x000000ff2b00720c */ /* 0x000fe20003f05270 */
[----:B------:R-:W-:-:S12]  /*8d10*/  BSSY B0, `(.L_x_2872) ;  /* 0x0000004000007945 */ /* 0x000fd80003800000 */
[----:B------:R-:W-:Y:S05]  /*8d20*/  @P0 BRA `(.L_x_2876) ;  /* 0x0000000000080947 */ /* 0x000fea0003800000 */
[----:B0-----:R-:W0:Y:S02]  /*8d30*/  LDC.64 R2, c[0x0][0x238] ;  /* 0x00008e00ff027b82 */ /* 0x001e240000000a00 */
[----:B0-----:R2:W-:Y:S02]  /*8d40*/  REDG.E.MAX.S32.STRONG.GPU desc[UR10][R2.64], R9 ;  /* 0x000000090200798e */ /* 0x0015e4000d10e38a */
.L_x_2876:
[----:B------:R-:W-:Y:S05]  /*8d50*/  BSYNC B0 ;  /* 0x0000000000007941 */ /* 0x000fea0003800000 */
.L_x_2872:
[----:B------:R-:W5:Y:S01]  /*8d60*/  S2UR UR6, SR_CTAID.X ;  /* 0x00000000000679c3 */ /* 0x000f620000002500 */
[----:B------:R-:W-:Y:S02]  /*8d70*/  ULDC.64 UR4, c[0x0][0x240] ;  /* 0x0000900000047ab9 */ /* 0x000fe40000000a00 */
[----:B------:R-:W-:Y:S02]  /*8d80*/  ISETP.EQ.U32.AND P1, PT, RZ, UR4, PT ;  /* 0x00000004ff007c0c */ /* 0x000fe4000bf22070 */
[----:B-----5:R-:W-:-:S04]  /*8d90*/  LOP3.LUT P0, RZ, R43, UR6, RZ, 0xfc, !PT ;  /* 0x000000062bff7c12 */ /* 0x020fc8000f80fcff */
[----:B------:R-:W-:-:S13]  /*8da0*/  ISETP.EQ.OR.EX P0, PT, RZ, UR5, P0, P1 ;  /* 0x00000005ff007c0c */ /* 0x000fda0008702710 */
[----:B------:R-:W-:Y:S05]  /*8db0*/  @P0 EXIT ;  /* 0x000000000000094d */ /* 0x000fea0003800000 */
[----:B------:R-:W-:-:S04]  /*8dc0*/  IADD3 R0, R36, 0x1800000, RZ ;  /* 0x0180000024007810 */ /* 0x000fc80007ffe0ff */
[----:B------:R-:W-:-:S04]  /*8dd0*/  LOP3.LUT R0, R0, 0x7f800000, RZ, 0xc0, !PT ;  /* 0x7f80000000007812 */ /* 0x000fc800078ec0ff */
[----:B------:R-:W-:-:S13]  /*8de0*/  ISETP.GT.U32.AND P0, PT, R0, 0x1ffffff, PT ;  /* 0x01ffffff0000780c */ /* 0x000fda0003f04070 */
[----:B------:R-:W-:Y:S05]  /*8df0*/  @P0 BRA `(.L_x_2877) ;  /* 0x0000000000100947 */ /* 0x000fea0003800000 */
[----:B------:R-:W-:Y:S01]  /*8e00*/  IMAD.MOV.U32 R0, RZ, RZ, R36 ;  /* 0x000000ffff007224 */ /* 0x000fe200078e0024 */
[----:B------:R-:W-:-:S07]  /*8e10*/  MOV R34, 0x8e30 ;  /* 0x00008e3000227802 */ /* 0x000fce0000000f00 */
[----:B01234-:R-:W-:Y:S05]  /*8e20*/  CALL.REL.NOINC `($__internal_29_$__cuda_sm20_rcp_rn_f32_slowpath) ;  /* 0x0000000400847944 */ /* 0x01ffea0003c00000 */
[----:B------:R-:W-:Y:S05]  /*8e30*/  BRA `(.L_x_2878) ;  /* 0x0000000000107947 */ /* 0x000fea0003800000 */
.L_x_2877:
[----:B0-2---:R-:W0:Y:S02]  /*8e40*/  MUFU.RCP R3, R36 ;  /* 0x0000002400037308 */ /* 0x005e240000001000 */
[----:B0-----:R-:W-:-:S04]  /*8e50*/  FFMA R0, R3, R36, -1 ;  /* 0xbf80000003007423 */ /* 0x001fc80000000024 */
[----:B------:R-:W-:-:S04]  /*8e60*/  FADD.FTZ R0, -R0, -RZ ;  /* 0x800000ff00007221 */ /* 0x000fc80000010100 */
[----:B------:R-:W-:-:S07]  /*8e70*/  FFMA R0, R3, R0, R3 ;  /* 0x0000000003007223 */ /* 0x000fce0000000003 */
.L_x_2878:
[----:B------:R-:W0:Y:S02]  /*8e80*/  LDC.64 R2, c[0x0][0x240] ;  /* 0x00009000ff027b82 */ /* 0x000e240000000a00 */
[----:B0-----:R-:W-:Y:S01]  /*8e90*/  STG.E desc[UR10][R2.64], R0 ;  /* 0x0000000002007986 */ /* 0x001fe2000c10190a */
[----:B------:R-:W-:Y:S05]  /*8ea0*/  EXIT ;  /* 0x000000000000794d */ /* 0x000fea0003800000 */
.L_x_2875:
[----:B------:R-:W-:Y:S01]  /*8eb0*/  MOV R5, 0x4 ;  /* 0x0000000400057802 */ /* 0x000fe20000000f00 */
[----:B------:R-:W-:Y:S01]  /*8ec0*/  IMAD.MOV.U32 R7, RZ, RZ, 0x1f ;  /* 0x0000001fff077424 */ /* 0x000fe200078e00ff */
[----:B------:R-:W-:-:S07]  /*8ed0*/  MOV R4, 0xffffffff ;  /* 0xffffffff00047802 */ /* 0x000fce0000000f00 */
[----:B012---:R-:W-:Y:S05]  /*8ee0*/  WARPSYNC.COLLECTIVE R4, `(.L_x_2879) ;  /* 0x0000000004087348 */ /* 0x007fea0003c00000 */
[----:B--2---:R2:W3:Y:S02]  /*8ef0*/  SHFL.DOWN P0, R9, R0, R5, R7 ;  /* 0x0800000500097389 */ /* 0x0044e40000000007 */
[----:B0123--:R-:W-:Y:S01]  /*8f00*/  ENDCOLLECTIVE ;  /* 0x000000000000791b */ /* 0x00ffe20003800000 */
.L_x_2879:
[----:B------:R-:W-:Y:S02]  /*8f10*/  IMAD.MOV.U32 R5, RZ, RZ, 0x2 ;  /* 0x00000002ff057424 */ /* 0x000fe400078e00ff */
[----:B------:R-:W-:-:S05]  /*8f20*/  IMAD.MOV.U32 R3, RZ, RZ, R9 ;  /* 0x000000ffff037224 */ /* 0x000fca00078e0009 */
[----:B------:R-:W-:-:S04]  /*8f30*/  FMNMX R3, R3, R0, !PT ;  /* 0x0000000003037209 */ /* 0x000fc80007800000 */
[----:B------:R-:W-:-:S07]  /*8f40*/  MOV R0, R3 ;  /* 0x0000000300007202 */ /* 0x000fce0000000f00 */
[----:B------:R-:W-:Y:S05]  /*8f50*/  WARPSYNC.COLLECTIVE R4, `(.L_x_2880) ;  /* 0x0000000004087348 */ /* 0x000fea0003c00000 */
[----:B------:R0:W1:Y:S02]  /*8f60*/  SHFL.DOWN P0, R9, R0, R5, R7 ;  /* 0x0800000500097389 */ /* 0x0000640000000007 */
[----:B01----:R-:W-:Y:S01]  /*8f70*/  ENDCOLLECTIVE ;  /* 0x000000000000791b */ /* 0x003fe20003800000 */
.L_x_2880:
[----:B------:R-:W-:Y:S02]  /*8f80*/  MOV R5, 0x1 ;  /* 0x0000000100057802 */ /* 0x000fe40000000f00 */
[----:B------:R-:W-:-:S04]  /*8f90*/  MOV R2, R9 ;  /* 0x0000000900027202 */ /* 0x000fc80000000f00 */
[----:B------:R-:W-:-:S05]  /*8fa0*/  FMNMX R2, R3, R2, !PT ;  /* 0x0000000203027209 */ /* 0x000fca0007800000 */
[----:B------:R-:W-:-:S07]  /*8fb0*/  IMAD.MOV.U32 R0, RZ, RZ, R2 ;  /* 0x000000ffff007224 */ /* 0x000fce00078e0002 */
[----:B------:R-:W-:Y:S05]  /*8fc0*/  WARPSYNC.COLLECTIVE R4, `(.L_x_2881) ;  /* 0x0000000004087348 */ /* 0x000fea0003c00000 */
[----:B------:R0:W1:Y:S02]  /*8fd0*/  SHFL.DOWN P0, R9, R0, R5, R7 ;  /* 0x0800000500097389 */ /* 0x0000640000000007 */
[----:B01----:R-:W-:Y:S01]  /*8fe0*/  ENDCOLLECTIVE ;  /* 0x000000000000791b */ /* 0x003fe20003800000 */
.L_x_2881:
[----:B------:R-:W-:Y:S05]  /*8ff0*/  BRA `(.L_x_2882) ;  /* 0xfffffffc00387947 */ /* 0x000fea000383ffff */
        .weak           $__internal_28_$__cuda_sm20_div_u64
        .type           $__internal_28_$__cuda_sm20_div_u64,@function
        .size           $__internal_28_$__cuda_sm20_div_u64,($__internal_29_$__cuda_sm20_rcp_rn_f32_slowpath - $__internal_28_$__cuda_sm20_div_u64)
$__internal_28_$__cuda_sm20_div_u64:
[----:B------:R-:W-:Y:S01]  /*9000*/  IMAD.MOV.U32 R8, RZ, RZ, R3 ;  /* 0x000000ffff087224 */ /* 0x000fe200078e0003 */
[----:B------:R-:W-:-:S05]  /*9010*/  MOV R9, R0 ;  /* 0x0000000000097202 */ /* 0x000fca0000000f00 */
[----:B------:R-:W0:Y:S08]  /*9020*/  I2F.U64.RP R8, R8 ;  /* 0x0000000800087312 */ /* 0x000e300000309000 */
[----:B0-----:R-:W0:Y:S02]  /*9030*/  MUFU.RCP R4, R8 ;  /* 0x0000000800047308 */ /* 0x001e240000001000 */
[----:B0-----:R-:W-:-:S06]  /*9040*/  VIADD R4, R4, 0x1ffffffe ;  /* 0x1ffffffe04047836 */ /* 0x001fcc0000000000 */
        /* <DEDUP_REMOVED lines=27> */
[----:B------:R-:W-:-:S04]  /*9200*/  IMAD.HI.U32 R4, R7, R48, RZ ;  /* 0x0000003007047227 */ /* 0x000fc800078e00ff */
[----:B------:R-:W-:Y:S02]  /*9210*/  IMAD.MOV.U32 R5, RZ, RZ, RZ ;  /* 0x000000ffff057224 */ /* 0x000fe400078e00ff */
        /* <DEDUP_REMOVED lines=33> */
[----:B------:R-:W-:Y:S06]  /*9430*/  RET.REL.NODEC R4 `(_ZN18transformer_engine6detail43dgated_act_cast_transpose_kernel_notalignedILi2ELi2Ef6__half13__nv_bfloat16NS_5EmptyEXadL_ZNS_6dqgeluIffEET_T0_RKS4_EEXadL_ZNS_5qgeluIffEES6_S7_S9_EEEEvPKT2_SD_PT3_SF_PKT1_PSG_SJ_mmm) ;  /* 0xffffff6804f07950 */ /* 0x000fec0003c3ffff */
        .weak           $__internal_29_$__cuda_sm20_rcp_rn_f32_slowpath
        .type           $__internal_29_$__cuda_sm20_rcp_rn_f32_slowpath,@function
        .size           $__internal_29_$__cuda_sm20_rcp_rn_f32_slowpath,(.L_x_34514 - $__internal_29_$__cuda_sm20_rcp_rn_f32_slowpath)
$__internal_29_$__cuda_sm20_rcp_rn_f32_slowpath:
        /* <DEDUP_REMOVED lines=15> */
.L_x_2884:
        /* <DEDUP_REMOVED lines=33> */
.L_x_2886:
[----:B------:R-:W0:Y:S02]  /*9740*/  MUFU.RCP R0, R0 ;  /* 0x0000000000007308 */ /* 0x000e240000001000 */
.L_x_2885:
[----:B------:R-:W-:Y:S05]  /*9750*/  BSYNC B0 ;  /* 0x0000000000007941 */ /* 0x000fea0003800000 */
.L_x_2883:
[----:B------:R-:W-:Y:S01]  /*9760*/  HFMA2.MMA R49, -RZ, RZ, 0, 0 ;  /* 0x00000000ff317435 */ /* 0x000fe200000001ff */
[----:B------:R-:W-:-:S05]  /*9770*/  IMAD.MOV.U32 R48, RZ, RZ, R34 ;  /* 0x000000ffff307224 */ /* 0x000fca00078e0022 */
[----:B0-----:R-:W-:Y:S05]  /*9780*/  RET.REL.NODEC R48 `(_ZN18transformer_engine6detail43dgated_act_cast_transpose_kernel_notalignedILi2ELi2Ef6__half13__nv_bfloat16NS_5EmptyEXadL_ZNS_6dqgeluIffEET_T0_RKS4_EEXadL_ZNS_5qgeluIffEES6_S7_S9_EEEEvPKT2_SD_PT3_SF_PKT1_PSG_SJ_mmm) ;  /* 0xffffff68301c7950 */ /* 0x001fea0003c3ffff */
.L_x_2887:
        /* <DEDUP_REMOVED lines=15> */
.L_x_34514:


//--------------------- .text._ZN18transformer_engine6detail32dgated_act_cast_transpose_kernelILi2ELi2Ef6__half13__nv_bfloat16NS_5EmptyEXadL_ZNS_6dqgeluIffEET_T0_RKS4_EEXadL_ZNS_5qgeluIffEES6_S7_S9_EEEEvPKT2_SD_PT3_SF_PKT1_PSG_SJ_mmm --------------------------
	.section	.text._ZN18transformer_engine6detail32dgated_act_cast_transpose_kernelILi2ELi2Ef6__half13__nv_bfloat16NS_5EmptyEXadL_ZNS_6dqgeluIffEET_T0_RKS4_EEXadL_ZNS_5qgeluIffEES6_S7_S9_EEEEvPKT2_SD_PT3_SF_PKT1_PSG_SJ_mmm,"ax",@progbits
	.align	128
        .global         _ZN18transformer_engine6detail32dgated_act_cast_transpose_kernelILi2ELi2Ef6__half13__nv_bfloat16NS_5EmptyEXadL_ZNS_6dqgeluIffEET_T0_RKS4_EEXadL_ZNS_5qgeluIffEES6_S7_S9_EEEEvPKT2_SD_PT3_SF_PKT1_PSG_SJ_mmm
        .type           _ZN18transformer_engine6detail32dgated_act_cast_transpose_kernelILi2ELi2Ef6__half13__nv_bfloat16NS_5EmptyEXadL_ZNS_6dqgeluIffEET_T0_RKS4_EEXadL_ZNS_5qgeluIffEES6_S7_S9_EEEEvPKT2_SD_PT3_SF_PKT1_PSG_SJ_mmm,@function
        .size           _ZN18transformer_engine6detail32dgated_act_cast_transpose_kernelILi2ELi2Ef6__half13__nv_bfloat16NS_5EmptyEXadL_ZNS_6dqgeluIffEET_T0_RKS4_EEXadL_ZNS_5qgeluIffEES6_S7_S9_EEEEvPKT2_SD_PT3_SF_PKT1_PSG_SJ_mmm,(.L_x_34516 - _ZN18transformer_engine6detail32dgated_act_cast_transpose_kernelILi2ELi2Ef6__half13__nv_bfloat16NS_5EmptyEXadL_ZNS_6dqgeluIffEET_T0_RKS4_EEXadL_ZNS_5qgeluIffEES6_S7_S9_EEEEvPKT2_SD_PT3_SF_PKT1_PSG_SJ_mmm)
        .other          _ZN18transformer_engine6detail32dgated_act_cast_transpose_kernelILi2ELi2Ef6__half13__nv_bfloat16NS_5EmptyEXadL_ZNS_6dqgeluIffEET_T0_RKS4_EEXadL_ZNS_5qgeluIffEES6_S7_S9_EEEEvPKT2_SD_PT3_SF_PKT1_PSG_SJ_mmm,@"STO_CUDA_ENTRY STV_DEFAULT"
_ZN18transformer_engine6detail32dgated_act_cast_transpose_kernelILi2ELi2Ef6__half13__nv_bfloat16NS_5EmptyEXadL_ZNS_6dqgeluIffEET_T0_RKS4_EEXadL_ZNS_5qgeluIffEES6_S7_S9_EEEEvPKT2_SD_PT3_SF_PKT1_PSG_SJ_mmm:
.text._ZN18transformer_engine6detail32dgated_act_cast_transpose_kernelILi2ELi2Ef6__half13__nv_bfloat16NS_5EmptyEXadL_ZNS_6dqgeluIffEET_T0_RKS4_EEXadL_ZNS_5qgeluIffEES6_S7_S9_EEEEvPKT2_SD_PT3_SF_PKT1_PSG_SJ_mmm:
        /* <DEDUP_REMOVED lines=19> */
[----:B------:R-:W-:Y:S05]  /*0130*/  CALL.REL.NOINC `($__internal_30_$__cuda_sm20_div_u64) ;  /* 0x0000006400a47944 */ /* 0x000fea0003c00000 */
[----:B------:R-:W-:Y:S01]  /*0140*/  IADD3 R8, P0, RZ, -R16, RZ ;  /* 0x80000010ff087210 */ /* 0x000fe20007f1e0ff */
[----:B------:R-:W-:-:S03]  /*0150*/  HFMA2.MMA R7, -RZ, RZ, 0, 0 ;  /* 0x00000000ff077435 */ /* 0x000fc600000001ff */
[----:B------:R-:W-:-:S05]  /*0160*/  IADD3.X R10, RZ, ~R17, RZ, P0, !PT ;  /* 0x80000011ff0a7210 */ /* 0x000fca00007fe4ff */
[----:B------:R-:W-:Y:S02]  /*0170*/  IMAD R9, R10, R39, RZ ;  /* 0x000000270a097224 */ /* 0x000fe400078e02ff */
[----:B------:R-:W-:-:S04]  /*0180*/  IMAD.WIDE.U32 R6, R39, R8, R6 ;  /* 0x0000000827067225 */ /* 0x000fc800078e0006 */
[----:B------:R-:W-:Y:S01]  /*0190*/  IMAD R9, R0, R8, R9 ;  /* 0x0000000800097224 */ /* 0x000fe200078e0209 */
[----:B------:R-:W-:-:S04]  /*01a0*/  MOV R39, R6 ;  /* 0x0000000600277202 */ /* 0x000fc80000000f00 */
[----:B------:R-:W-:Y:S01]  /*01b0*/  IADD3 R52, R7, R9, RZ ;  /* 0x0000000907347210 */ /* 0x000fe20007ffe0ff */
[----:B------:R-:W-:Y:S06]  /*01c0*/  BRA `(.L_x_2889) ;  /* 0x0000000000587947 */ /* 0x000fec0003800000 */
.L_x_2888:
[----:B------:R-:W0:Y:S01]  /*01d0*/  I2F.U32.RP R0, R39 ;  /* 0x0000002700007306 */ /* 0x000e220000209000 */
[----:B------:R-:W-:Y:S01]  /*01e0*/  ISETP.NE.U32.AND P2, PT, R39, RZ, PT ;  /* 0x000000ff2700720c */ /* 0x000fe20003f45070 */
[----:B------:R-:W-:Y:S01]  /*01f0*/  HFMA2.MMA R17, -RZ, RZ, 0, 0 ;  /* 0x00000000ff117435 */ /* 0x000fe200000001ff */
[----:B------:R-:W-:-:S05]  /*0200*/  MOV R52, RZ ;  /* 0x000000ff00347202 */ /* 0x000fca0000000f00 */
[----:B0-----:R-:W0:Y:S02]  /*0210*/  MUFU.RCP R0, R0 ;  /* 0x0000000000007308 */ /* 0x001e240000001000 */
[----:B0-----:R-:W-:-:S06]  /*0220*/  VIADD R8, R0, 0xffffffe ;  /* 0x0ffffffe00087836 */ /* 0x001fcc0000000000 */
[----:B------:R0:W1:Y:S02]  /*0230*/  F2I.FTZ.U32.TRUNC.NTZ R9, R8 ;  /* 0x0000000800097305 */ /* 0x000064000021f000 */
[----:B0-----:R-:W-:Y:S01]  /*0240*/  HFMA2.MMA R8, -RZ, RZ, 0, 0 ;  /* 0x00000000ff087435 */ /* 0x001fe200000001ff */
[----:B-1----:R-:W-:-:S05]  /*0250*/  IADD3 R10, RZ, -R9, RZ ;  /* 0x80000009ff0a7210 */ /* 0x002fca0007ffe0ff */
[----:B------:R-:W-:-:S04]  /*0260*/  IMAD R7, R10, R39, RZ ;  /* 0x000000270a077224 */ /* 0x000fc800078e02ff */
[----:B------:R-:W-:-:S06]  /*0270*/  IMAD.HI.U32 R9, R9, R7, R8 ;  /* 0x0000000709097227 */ /* 0x000fcc00078e0008 */
[----:B------:R-:W-:-:S05]  /*0280*/  IMAD.HI.U32 R16, R9, R6, RZ ;  /* 0x0000000609107227 */ /* 0x000fca00078e00ff */
[----:B------:R-:W-:-:S05]  /*0290*/  IADD3 R10, -R16, RZ, RZ ;  /* 0x000000ff100a7210 */ /* 0x000fca0007ffe1ff */
[----:B------:R-:W-:-:S05]  /*02a0*/  IMAD R10, R39, R10, R6 ;  /* 0x0000000a270a7224 */ /* 0x000fca00078e0206 */
[----:B------:R-:W-:-:S13]  /*02b0*/  ISETP.GE.U32.AND P0, PT, R10, R39, PT ;  /* 0x000000270a00720c */ /* 0x000fda0003f06070 */
[----:B------:R-:W-:Y:S01]  /*02c0*/  @P0 IADD3 R10, R10, -R39, RZ ;  /* 0x800000270a0a0210 */ /* 0x000fe20007ffe0ff */
[----:B------:R-:W-:-:S03]  /*02d0*/  @P0 VIADD R16, R16, 0x1 ;  /* 0x0000000110100836 */ /* 0x000fc60000000000 */
[----:B------:R-:W-:-:S13]  /*02e0*/  ISETP.GE.U32.AND P1, PT, R10, R39, PT ;  /* 0x000000270a00720c */ /* 0x000fda0003f26070 */
[----:B------:R-:W-:Y:S02]  /*02f0*/  @P1 IADD3 R16, R16, 0x1, RZ ;  /* 0x0000000110101810 */ /* 0x000fe40007ffe0ff */
[----:B------:R-:W-:-:S04]  /*0300*/  @!P2 LOP3.LUT R16, RZ, R39, RZ, 0x33, !PT ;  /* 0x00000027ff10a212 */ /* 0x000fc800078e33ff */
[----:B------:R-:W-:-:S05]  /*0310*/  IADD3 R0, -R16, RZ, RZ ;  /* 0x000000ff10007210 */ /* 0x000fca0007ffe1ff */
[----:B------:R-:W-:-:S07]  /*0320*/  IMAD R39, R39, R0, R6 ;  /* 0x0000000027277224 */ /* 0x000fce00078e0206 */
.L_x_2889:
[----:B------:R-:W-:Y:S01]  /*0330*/  ULDC.64 UR8, c[0x0][0x248] ;  /* 0x0000920000087ab9 */ /* 0x000fe20000000a00 */
[C---:B------:R-:W-:Y:S01]  /*0340*/  IMAD.SHL.U32 R11, R39.reuse, 0x2, RZ ;  /* 0x00000002270b7824 */ /* 0x040fe200078e00ff */
[----:B------:R-:W-:Y:S01]  /*0350*/  SHF.L.U64.HI R13, R39, 0x1, R52 ;  /* 0x00000001270d7819 */ /* 0x000fe20000010234 */
[----:B------:R-:W-:Y:S01]  /*0360*/  IMAD R7, R17, UR8, RZ ;  /* 0x0000000811077c24 */ /* 0x000fe2000f8e02ff */
[----:B------:R-:W-:Y:S01]  /*0370*/  SHF.L.U32 R6, R4, 0x2, RZ ;  /* 0x0000000204067819 */ /* 0x000fe200000006ff */
[C---:B------:R-:W-:Y:S01]  /*0380*/  IMAD.WIDE.U32 R8, R16.reuse, UR8, RZ ;  /* 0x0000000810087c25 */ /* 0x040fe2000f8e00ff */
[----:B------:R-:W-:Y:S01]  /*0390*/  ULOP3.LUT UR5, UR9, 0x7fffffff, URZ, 0xc0, !UPT ;  /* 0x7fffffff09057892 */ /* 0x000fe2000f8ec03f */
[----:B------:R-:W-:Y:S02]  /*03a0*/  ULDC.64 UR6, c[0x0][0x210] ;  /* 0x0000840000067ab9 */ /* 0x000fe40000000a00 */
[----:B------:R-:W-:Y:S01]  /*03b0*/  IMAD R15, R16, UR9, R7 ;  /* 0x00000009100f7c24 */ /* 0x000fe2000f8e0207 */
[----:B------:R-:W-:Y:S01]  /*03c0*/  SHF.L.U32 R7, R4, 0x3, RZ ;  /* 0x0000000304077819 */ /* 0x000fe200000006ff */
[----:B------:R-:W-:Y:S01]  /*03d0*/  ULDC.64 UR10, c[0x0][0x218] ;  /* 0x00008600000a7ab9 */ /* 0x000fe20000000a00 */
[C---:B------:R-:W-:Y:S01]  /*03e0*/  LEA R26, P0, R8.reuse, R11, 0x2 ;  /* 0x0000000b081a7211 */ /* 0x040fe200078010ff */
[----:B------:R-:W-:Y:S01]  /*03f0*/  USHF.R.U64 UR16, UR8, 0x1, UR9 ;  /* 0x0000000108107899 */ /* 0x000fe20008001209 */
[----:B------:R-:W-:Y:S01]  /*0400*/  IADD3 R11, R9, R15, RZ ;  /* 0x0000000f090b7210 */ /* 0x000fe20007ffe0ff */
[----:B------:R-:W-:Y:S01]  /*0410*/  ULDC.64 UR14, c[0x0][0x230] ;  /* 0x00008c00000e7ab9 */ /* 0x000fe20000000a00 */
[----:B------:R-:W-:Y:S01]  /*0420*/  IADD3 R10, P1, R39, R8, RZ ;  /* 0x00000008270a7210 */ /* 0x000fe20007f3e0ff */
[----:B------:R-:W-:Y:S01]  /*0430*/  ULOP3.LUT UR12, UR8, 0xfffffffe, URZ, 0xc0, !UPT ;  /* 0xfffffffe080c7892 */ /* 0x000fe2000f8ec03f */
[----:B------:R-:W-:Y:S01]  /*0440*/  LOP3.LUT R7, R7, 0x38, RZ, 0xc0, !PT ;  /* 0x0000003807077812 */ /* 0x000fe200078ec0ff */
[----:B------:R-:W-:Y:S01]  /*0450*/  ULDC.64 UR18, c[0x0][0x228] ;  /* 0x00008a0000127ab9 */ /* 0x000fe20000000a00 */
[--C-:B------:R-:W-:Y:S01]  /*0460*/  LEA.HI.X R13, R8, R13, R11.reuse, 0x2, P0 ;  /* 0x0000000d080d7211 */ /* 0x100fe200000f140b */
[----:B------:R-:W-:Y:S01]  /*0470*/  IMAD.X R11, R52, 0x1, R11, P1 ;  /* 0x00000001340b7824 */ /* 0x000fe200008e060b */
[----:B------:R-:W-:Y:S01]  /*0480*/  IADD3 R8, -R6, R3, RZ ;  /* 0x0000000306087210 */ /* 0x000fe20007ffe1ff */
[C---:B------:R-:W-:Y:S01]  /*0490*/  IMAD R35, R7.reuse, UR5, RZ ;  /* 0x0000000507237c24 */ /* 0x040fe2000f8e02ff */
[----:B------:R-:W-:Y:S01]  /*04a0*/  LEA R9, P0, R10, UR6, 0x7 ;  /* 0x000000060a097c11 */ /* 0x000fe2000f8038ff */
[C---:B------:R-:W-:Y:S01]  /*04b0*/  IMAD.WIDE.U32 R42, R7.reuse, UR8, RZ ;  /* 0x00000008072a7c25 */ /* 0x040fe2000f8e00ff */
[----:B------:R-:W-:Y:S01]  /*04c0*/  LOP3.LUT R38, R8, 0x1f, RZ, 0xc0, !PT ;  /* 0x0000001f08267812 */ /* 0x000fe200078ec0ff */
[----:B------:R-:W-:Y:S01]  /*04d0*/  USHF.R.U32.HI UR6, URZ, 0x1, UR9 ;  /* 0x000000013f067899 */ /* 0x000fe20008011609 */
[----:B------:R-:W-:Y:S01]  /*04e0*/  LEA.HI.X R10, R10, UR7, R11, 0x7, P0 ;  /* 0x000000070a0a7c11 */ /* 0x000fe200080f3c0b */
[----:B------:R-:W-:Y:S01]  /*04f0*/  IMAD.WIDE.U32 R32, R7, UR16, RZ ;  /* 0x0000001007207c25 */ /* 0x000fe2000f8e00ff */
[----:B------:R-:W-:-:S02]  /*0500*/  IADD3 R35, R43, R35, RZ ;  /* 0x000000232b237210 */ /* 0x000fc40007ffe0ff */
[----:B------:R-:W-:Y:S01]  /*0510*/  IADD3 R27, P0, R38, R42, RZ ;  /* 0x0000002a261b7210 */ /* 0x000fe20007f1e0ff */
[----:B------:R-:W-:Y:S01]  /*0520*/  IMAD R15, R7, UR6, RZ ;  /* 0x00000006070f7c24 */ /* 0x000fe2000f8e02ff */
[----:B------:R-:W-:Y:S01]  /*0530*/  SHF.L.U64.HI R0, R26, 0x6, R13 ;  /* 0x000000061a007819 */ /* 0x000fe2000001020d */
[----:B------:R-:W-:Y:S01]  /*0540*/  VIADD R13, R8, 0xffffffff ;  /* 0xffffffff080d7836 */ /* 0x000fe20000000000 */
[----:B------:R-:W-:Y:S02]  /*0550*/  IADD3.X R30, RZ, R35, RZ, P0, !PT ;  /* 0x00000023ff1e7210 */ /* 0x000fe400007fe4ff */
[----:B------:R-:W-:Y:S02]  /*0560*/  SHF.L.U32 R26, R26, 0x6, RZ ;  /* 0x000000061a1a7819 */ /* 0x000fe400000006ff */
[----:B------:R-:W-:Y:S02]  /*0570*/  SHF.L.U64.HI R30, R27, 0x2, R30 ;  /* 0x000000021b1e7819 */ /* 0x000fe4000001021e */
[----:B------:R-:W-:-:S02]  /*0580*/  IADD3 R11, P0, R26, UR10, RZ ;  /* 0x0000000a1a0b7c10 */ /* 0x000fc4000ff1e0ff */
[----:B------:R-:W-:Y:S02]  /*0590*/  SHF.L.U32 R27, R27, 0x2, RZ ;  /* 0x000000021b1b7819 */ /* 0x000fe400000006ff */
[----:B------:R-:W-:Y:S01]  /*05a0*/  IADD3.X R12, R0, UR11, RZ, P0, !PT ;  /* 0x0000000b000c7c10 */ /* 0x000fe200087fe4ff */
[----:B------:R-:W-:Y:S01]  /*05b0*/  ULDC.64 UR10, c[0x0][0x208] ;  /* 0x00008200000a7ab9 */ /* 0x000fe20000000a00 */
[----:B------:R-:W-:Y:S02]  /*05c0*/  IADD3 R24, P1, R27, R11, RZ ;  /* 0x0000000b1b187210 */ /* 0x000fe40007f3e0ff */
[----:B------:R-:W-:Y:S02]  /*05d0*/  IADD3 R34, R33, R15, RZ ;  /* 0x0000000f21227210 */ /* 0x000fe40007ffe0ff */
[----:B------:R-:W-:Y:S02]  /*05e0*/  IADD3.X R25, R30, R12, RZ, P1, !PT ;  /* 0x0000000c1e197210 */ /* 0x000fe40000ffe4ff */
[----:B------:R-:W-:-:S02]  /*05f0*/  IADD3 R15, P0, R38, R32, RZ ;  /* 0x00000020260f7210 */ /* 0x000fc40007f1e0ff */
[----:B------:R-:W-:Y:S01]  /*0600*/  LOP3.LUT R13, R13, 0x1f, RZ, 0xc0, !PT ;  /* 0x0000001f0d0d7812 */ /* 0x000fe200078ec0ff */
[----:B------:R-:W2:Y:S01]  /*0610*/  LDG.E R21, desc[UR10][R24.64] ;  /* 0x0000000a18157981 */ /* 0x000ea2000c1e1900 */
[----:B------:R-:W-:Y:S02]  /*0620*/  IADD3.X R18, RZ, R34, RZ, P0, !PT ;  /* 0x00000022ff127210 */ /* 0x000fe400007fe4ff */
[----:B------:R-:W-:Y:S02]  /*0630*/  LEA R46, P0, R15, R9, 0x2 ;  /* 0x000000090f2e7211 */ /* 0x000fe400078010ff */
[----:B------:R-:W-:Y:S02]  /*0640*/  IADD3 R44, P1, R13, R32, RZ ;  /* 0x000000200d2c7210 */ /* 0x000fe40007f3e0ff */
[----:B------:R-:W-:Y:S02]  /*0650*/  LEA.HI.X R47, R15, R10, R18, 0x2, P0 ;  /* 0x0000000a0f2f7211 */ /* 0x000fe400000f1412 */
[----:B------:R-:W-:-:S02]  /*0660*/  ISETP.NE.U32.AND P0, PT, RZ, UR14, PT ;  /* 0x0000000eff007c0c */ /* 0x000fc4000bf05070 */
[----:B------:R-:W-:Y:S02]  /*0670*/  IADD3.X R45, RZ, R34, RZ, P1, !PT ;  /* 0x00000022ff2d7210 */ /* 0x000fe40000ffe4ff */
[----:B------:R-:W-:Y:S01]  /*0680*/  MOV R37, UR16 ;  /* 0x0000001000257c02 */ /* 0x000fe20008000f00 */
[----:B------:R-:W-:Y:S01]  /*0690*/  IMAD.U32 R19, RZ, RZ, UR16 ;  /* 0x00000010ff137e24 */ /* 0x000fe2000f8e00ff */
[----:B------:R-:W-:Y:S02]  /*06a0*/  ISETP.NE.AND.EX P0, PT, RZ, UR15, PT, P0 ;  /* 0x0000000fff007c0c */ /* 0x000fe4000bf05300 */
        /* <DEDUP_REMOVED lines=8> */
[----:B------:R-:W-:-:S03]  /*0730*/  LEA R28, P1, R14, R9, 0x2 ;  /* 0x000000090e1c7211 */ /* 0x000fc600078210ff */
[----:B------:R-:W0:Y:S01]  /*0740*/  @P0 LDC.64 R40, c[0x0][0x230] ;  /* 0x00008c00ff280b82 */ /* 0x000e220000000a00 */
[----:B------:R-:W-:Y:S02]  /*0750*/  LEA.HI.X R29, R14, R10, R15, 0x2, P1 ;  /* 0x0000000a0e1d7211 */ /* 0x000fe400008f140f */
[----:B------:R-:W-:Y:S01]  /*0760*/  IADD3 R14, P2, R13, R42, RZ ;  /* 0x0000002a0d0e7210 */ /* 0x000fe20007f5e0ff */
[----:B------:R-:W-:Y:S01]  /*0770*/  USHF.L.U32 UR14, UR8, 0x1, URZ ;  /* 0x00000001080e7899 */ /* 0x000fe2000800063f */
[----:B------:R-:W-:Y:S02]  /*0780*/  LEA R36, P1, R37, R46, 0x2 ;  /* 0x0000002e25247211 */ /* 0x000fe400078210ff */
[----:B------:R-:W-:Y:S01]  /*0790*/  IADD3.X R15, RZ, R35, RZ, P2, !PT ;  /* 0x00000023ff0f7210 */ /* 0x000fe200017fe4ff */
[C---:B------:R-:W-:Y:S01]  /*07a0*/  IMAD.WIDE.U32 R44, R19.reuse, 0x3, R44 ;  /* 0x00000003132c7825 */ /* 0x040fe200078e002c */
[----:B------:R-:W-:Y:S01]  /*07b0*/  USHF.L.U64.HI UR15, UR8, 0x1, UR9 ;  /* 0x00000001080f7899 */ /* 0x000fe20008010209 */
[----:B------:R-:W-:-:S02]  /*07c0*/  LEA.HI.X R37, R19, R47, R18, 0x2, P1 ;  /* 0x0000002f13257211 */ /* 0x000fc400008f1412 */
[----:B------:R-:W-:Y:S01]  /*07d0*/  IMAD.WIDE.U32 R22, R23, 0x3, R14 ;  /* 0x0000000317167825 */ /* 0x000fe200078e000e */
[----:B------:R-:W-:Y:S01]  /*07e0*/  IADD3 R54, P1, R14, UR14, RZ ;  /* 0x0000000e0e367c10 */ /* 0x000fe2000ff3e0ff */
[----:B------:R1:W5:Y:S01]  /*07f0*/  LDG.E R47, desc[UR10][R28.64] ;  /* 0x0000000a1c2f7981 */ /* 0x000362000c1e1900 */
[C---:B------:R-:W-:Y:S01]  /*0800*/  LEA R18, P2, R44.reuse, R9, 0x2 ;  /* 0x000000092c127211 */ /* 0x040fe200078410ff */
[----:B------:R-:W-:Y:S01]  /*0810*/  VIADD R19, R45, UR4 ;  /* 0x000000042d137c36 */ /* 0x000fe20008000000 */
[----:B------:R-:W-:Y:S01]  /*0820*/  IADD3 R59, R23, UR7, RZ ;  /* 0x00000007173b7c10 */ /* 0x000fe2000fffe0ff */
[----:B------:R3:W5:Y:S01]  /*0830*/  LDG.E R31, desc[UR10][R36.64] ;  /* 0x0000000a241f7981 */ /* 0x000762000c1e1900 */
[----:B------:R-:W-:Y:S02]  /*0840*/  IADD3.X R15, R15, UR15, RZ, P1, !PT ;  /* 0x0000000f0f0f7c10 */ /* 0x000fe40008ffe4ff */
[----:B------:R-:W-:Y:S02]  /*0850*/  IADD3 R14, P1, R11, UR14, RZ ;  /* 0x0000000e0b0e7c10 */ /* 0x000fe4000ff3e0ff */
[----:B------:R-:W-:Y:S01]  /*0860*/  LEA.HI.X R19, R44, R10, R19, 0x2, P2 ;  /* 0x0000000a2c137211 */ /* 0x000fe200010f1413 */
[----:B0-----:R-:W4:Y:S01]  /*0870*/  @P0 LDG.E R58, desc[UR10][R40.64] ;  /* 0x0000000a283a0981 */ /* 0x001f22000c1e1900 */
[----:B------:R-:W-:-:S02]  /*0880*/  SHF.L.U32 R51, R22, 0x2, RZ ;  /* 0x0000000216337819 */ /* 0x000fc400000006ff */
[----:B------:R-:W-:Y:S01]  /*0890*/  SHF.L.U64.HI R59, R22, 0x2, R59 ;  /* 0x00000002163b7819 */ /* 0x000fe2000001023b */
[----:B------:R-:W-:Y:S01]  /*08a0*/  USHF.L.U64.HI UR4, UR8, 0x2, UR9 ;  /* 0x0000000208047899 */ /* 0x000fe20008010209 */
[C---:B------:R-:W-:Y:S01]  /*08b0*/  SHF.L.U64.HI R44, R54.reuse, 0x2, R15 ;  /* 0x00000002362c7819 */ /* 0x040fe2000001020f */
[----:B------:R-:W5:Y:S01]  /*08c0*/  LDG.E R46, desc[UR10][R18.64] ;  /* 0x0000000a122e7981 */ /* 0x000f62000c1e1900 */
[----:B------:R-:W-:Y:S01]  /*08d0*/  SHF.L.U32 R54, R54, 0x2, RZ ;  /* 0x0000000236367819 */ /* 0x000fe200000006ff */
[----:B------:R-:W-:Y:S01]  /*08e0*/  ULDC.64 UR8, c[0x0][0x250] ;  /* 0x0000940000087ab9 */ /* 0x000fe20000000a00 */
[----:B------:R-:W-:Y:S02]  /*08f0*/  IADD3 R22, P2, R14, R27, RZ ;  /* 0x0000001b0e167210 */ /* 0x000fe40007f5e0ff */
[----:B------:R-:W-:Y:S02]  /*0900*/  IADD3.X R15, R12, UR15, RZ, P1, !PT ;  /* 0x0000000f0c0f7c10 */ /* 0x000fe40008ffe4ff */
[----:B------:R-:W-:-:S02]  /*0910*/  IADD3 R56, P3, R54, R11, RZ ;  /* 0x0000000b36387210 */ /* 0x000fc40007f7e0ff */
[----:B------:R-:W-:Y:S02]  /*0920*/  IADD3.X R23, R15, R30, RZ, P2, !PT ;  /* 0x0000001e0f177210 */ /* 0x000fe400017fe4ff */
[----:B-1----:R-:W-:Y:S02]  /*0930*/  IADD3 R28, P1, R24, UR13, RZ ;  /* 0x0000000d181c7c10 */ /* 0x002fe4000ff3e0ff */
[----:B------:R-:W-:Y:S01]  /*0940*/  IADD3 R54, P2, R54, R14, RZ ;  /* 0x0000000e36367210 */ /* 0x000fe20007f5e0ff */
[C---:B------:R-:W-:Y:S01]  /*0950*/  IMAD.X R57, R44.reuse, 0x1, R12, P3 ;  /* 0x000000012c397824 */ /* 0x040fe200018e060c */
[----:B------:R-:W-:Y:S01]  /*0960*/  IADD3.X R29, R25, UR4, RZ, P1, !PT ;  /* 0x00000004191d7c10 */ /* 0x000fe20008ffe4ff */
[----:B------:R-:W5:Y:S01]  /*0970*/  LDG.E R24, desc[UR10][R22.64] ;  /* 0x0000000a16187981 */ /* 0x000f62000c1e1900 */
[----:B------:R-:W-:Y:S02]  /*0980*/  IADD3.X R55, R44, R15, RZ, P2, !PT ;  /* 0x0000000f2c377210 */ /* 0x000fe400017fe4ff */
[----:B------:R-:W-:Y:S01]  /*0990*/  IADD3 R44, P1, R22, UR13, RZ ;  /* 0x0000000d162c7c10 */ /* 0x000fe2000ff3e0ff */
[----:B------:R-:W5:Y:S01]  /*09a0*/  LDG.E R48, desc[UR10][R56.64] ;  /* 0x0000000a38307981 */ /* 0x000f62000c1e1900 */
[----:B------:R-:W-:-:S02]  /*09b0*/  IADD3 R50, P2, R51, R11, RZ ;  /* 0x0000000b33327210 */ /* 0x000fc40007f5e0ff */
[----:B------:R-:W-:Y:S01]  /*09c0*/  IADD3.X R45, R23, UR4, RZ, P1, !PT ;  /* 0x00000004172d7c10 */ /* 0x000fe20008ffe4ff */
[----:B------:R0:W5:Y:S01]  /*09d0*/  LDG.E R29, desc[UR10][R28.64] ;  /* 0x0000000a1c1d7981 */ /* 0x000162000c1e1900 */
[----:B---3--:R-:W-:Y:S02]  /*09e0*/  IADD3 R36, P1, R51, R14, RZ ;  /* 0x0000000e33247210 */ /* 0x008fe40007f3e0ff */
[----:B------:R-:W-:Y:S01]  /*09f0*/  IADD3.X R51, R59, R12, RZ, P2, !PT ;  /* 0x0000000c3b337210 */ /* 0x000fe200017fe4ff */
[----:B------:R-:W5:Y:S04]  /*0a00*/  LDG.E R22, desc[UR10][R44.64] ;  /* 0x0000000a2c167981 */ /* 0x000f68000c1e1900 */
[----:B------:R-:W5:Y:S01]  /*0a10*/  LDG.E R41, desc[UR10][R50.64] ;  /* 0x0000000a32297981 */ /* 0x000f62000c1e1900 */
[----:B0-----:R-:W-:-:S03]  /*0a20*/  MOV R28, 0x3bbb989d ;  /* 0x3bbb989d001c7802 */ /* 0x001fc60000000f00 */
[----:B------:R0:W5:Y:S02]  /*0a30*/  LDG.E R49, desc[UR10][R54.64] ;  /* 0x0000000a36317981 */ /* 0x000164000c1e1900 */
[----:B0-----:R-:W-:Y:S01]  /*0a40*/  IMAD.MOV.U32 R55, RZ, RZ, 0x437c0000 ;  /* 0x437c0000ff377424 */ /* 0x001fe200078e00ff */
[----:B------:R-:W-:-:S05]  /*0a50*/  IADD3.X R37, R59, R15, RZ, P1, !PT ;  /* 0x0000000f3b257210 */ /* 0x000fca0000ffe4ff */
[----:B------:R0:W5:Y:S01]  /*0a60*/  LDG.E R40, desc[UR10][R36.64] ;  /* 0x0000000a24287981 */ /* 0x000162000c1e1900 */
[----:B------:R-:W-:Y:S01]  /*0a70*/  MOV R19, R17 ;  /* 0x0000001100137202 */ /* 0x000fe20000000f00 */
[----:B------:R-:W-:Y:S01]  /*0a80*/  IMAD R52, R52, UR8, RZ ;  /* 0x0000000834347c24 */ /* 0x000fe2000f8e02ff */
[----:B------:R-:W-:-:S03]  /*0a90*/  UMOV UR7, 0x3f800000 ;  /* 0x3f80000000077882 */ /* 0x000fc60000000000 */
[----:B------:R-:W-:Y:S01]  /*0aa0*/  IMAD R17, R39, UR9, R52 ;  /* 0x0000000927117c24 */ /* 0x000fe2000f8e0234 */
[----:B------:R-:W-:Y:S01]  /*0ab0*/  BSSY B1, `(.L_x_2890) ;  /* 0x0000022000017945 */ /* 0x000fe20003800000 */
[----:B------:R-:W-:Y:S01]  /*0ac0*/  LEA R20, R20, R5, 0x5 ;  /* 0x0000000514147211 */ /* 0x000fe200078e28ff */
[----:B--2---:R-:W-:-:S05]  /*0ad0*/  HADD2.F32 R25, -RZ, R21.H0_H0 ;  /* 0x20000015ff197230 */ /* 0x004fca0000004100 */
        /* <DEDUP_REMOVED lines=8> */
[----:B------:R-:W-:-:S03]  /*0b60*/  MOV R18, R16 ;  /* 0x0000001000127202 */ /* 0x000fc60000000f00 */
[----:B0-----:R-:W-:-:S05]  /*0b70*/  FFMA R36, R28, R23, 1 ;  /* 0x3f8000001c247423 */ /* 0x001fca0000000017 */
[----:B------:R-:W-:-:S04]  /*0b80*/  IADD3 R28, R36, 0x1800000, RZ ;  /* 0x01800000241c7810 */ /* 0x000fc80007ffe0ff */
[----:B------:R-:W-:Y:S02]  /*0b90*/  LOP3.LUT R28, R28, 0x7f800000, RZ, 0xc0, !PT ;  /* 0x7f8000001c1c7812 */ /* 0x000fe400078ec0ff */
[----:B----4-:R-:W-:Y:S02]  /*0ba0*/  @P0 R2UR UR7, R58 ;  /* 0x000000003a0702ca */ /* 0x010fe400000e0000 */
[----:B------:R-:W-:Y:S01]  /*0bb0*/  ISETP.GT.U32.AND P0, PT, R28, 0x1ffffff, PT ;  /* 0x01ffffff1c00780c */ /* 0x000fe20003f04070 */
[----:B------:R-:W-:Y:S01]  /*0bc0*/  IMAD.WIDE.U32 R18, R39, UR8, R18 ;  /* 0x0000000827127c25 */ /* 0x000fe2000f8e0012 */
[----:B------:R-:W-:-:S03]  /*0bd0*/  ULDC.64 UR8, c[0x0][0x220] ;  /* 0x0000880000087ab9 */ /* 0x000fc60000000a00 */
[----:B------:R-:W-:Y:S01]  /*0be0*/  IMAD.IADD R19, R19, 0x1, R17 ;  /* 0x0000000113137824 */ /* 0x000fe200078e0211 */
[----:B------:R-:W-:Y:S02]  /*0bf0*/  LEA R16, P2, R18, UR18, 0x7 ;  /* 0x0000001212107c11 */ /* 0x000fe4000f8438ff */
[----:B------:R-:W-:Y:S02]  /*0c00*/  IADD3 R17, P1, R26, UR8, RZ ;  /* 0x000000081a117c10 */ /* 0x000fe4000ff3e0ff */
[----:B------:R-:W-:Y:S02]  /*0c10*/  LEA.HI.X R18, R18, UR19, R19, 0x7, P2 ;  /* 0x0000001312127c11 */ /* 0x000fe400090f3c13 */
[----:B------:R-:W-:Y:S01]  /*0c20*/  IADD3.X R19, R0, UR9, RZ, P1, !PT ;  /* 0x0000000900137c10 */ /* 0x000fe20008ffe4ff */
[----:B------:R-:W-:Y:S01]  /*0c30*/  FMUL R25, R25, 1.7020000219345092773 ;  /* 0x3fd9db2319197820 */ /* 0x000fe20000400000 */
[----:B------:R-:W-:Y:S07]  /*0c40*/  @P0 BRA `(.L_x_2891) ;  /* 0x0000000000100947 */ /* 0x000fee0003800000 */
[----:B------:R-:W-:Y:S02]  /*0c50*/  MOV R0, R36 ;  /* 0x0000002400007202 */ /* 0x000fe40000000f00 */
[----:B------:R-:W-:-:S07]  /*0c60*/  MOV R58, 0xc80 ;  /* 0x00000c80003a7802 */ /* 0x000fce0000000f00 */
[----:B-----5:R-:W-:Y:S05]  /*0c70*/  CALL.REL.NOINC `($__internal_31_$__cuda_sm20_rcp_rn_f32_slowpath) ;  /* 0x0000005c00e47944 */ /* 0x020fea0003c00000 */
[----:B------:R-:W-:Y:S05]  /*0c80*/  BRA `(.L_x_2892) ;  /* 0x0000000000107947 */ /* 0x000fea0003800000 */
.L_x_2891:
[----:B------:R-:W0:Y:S02]  /*0c90*/  MUFU.RCP R59, R36 ;  /* 0x00000024003b7308 */ /* 0x000e240000001000 */
[----:B0-----:R-:W-:-:S04]  /*0ca0*/  FFMA R0, R36, R59, -1 ;  /* 0xbf80000024007423 */ /* 0x001fc8000000003b */
[----:B------:R-:W-:-:S04]  /*0cb0*/  FADD.FTZ R0, -R0, -RZ ;  /* 0x800000ff00007221 */ /* 0x000fc80000010100 */
[----:B------:R-:W-:-:S07]  /*0cc0*/  FFMA R59, R59, R0, R59 ;  /* 0x000000003b3b7223 */ /* 0x000fce000000003b */
.L_x_2892:
[----:B------:R-:W-:Y:S05]  /*0cd0*/  BSYNC B1 ;  /* 0x0000000000017941 */ /* 0x000fea0003800000 */
.L_x_2890:
[----:B------:R-:W-:Y:S01]  /*0ce0*/  HFMA2.MMA R37, -RZ, RZ, 0.96630859375, -0.0022525787353515625 ;  /* 0x3bbb989dff257435 */ /* 0x000fe200000001ff */
[----:B------:R-:W-:Y:S01]  /*0cf0*/  HADD2.F32 R23, -RZ, R21.H0_H0 ;  /* 0x20000015ff177230 */ /* 0x000fe20000004100 */
[----:B------:R-:W-:Y:S01]  /*0d00*/  MOV R45, 0x437c0000 ;  /* 0x437c0000002d7802 */ /* 0x000fe20000000f00 */
[----:B-----5:R-:W-:Y:S01]  /*0d10*/  HADD2.F32 R51, -RZ, R53.H0_H0 ;  /* 0x20000035ff337230 */ /* 0x020fe20000004100 */
        /* <DEDUP_REMOVED lines=22> */
[----:B------:R-:W-:Y:S05]  /*0e80*/  CALL.REL.NOINC `($__internal_31_$__cuda_sm20_rcp_rn_f32_slowpath) ;  /* 0x0000005c00607944 */ /* 0x000fea0003c00000 */
[----:B------:R-:W-:Y:S05]  /*0e90*/  BRA `(.L_x_2895) ;  /* 0x0000000000107947 */ /* 0x000fea0003800000 */
.L_x_2894:
[----:B------:R-:W0:Y:S02]  /*0ea0*/  MUFU.RCP R59, R28 ;  /* 0x0000001c003b7308 */ /* 0x000e240000001000 */
[----:B0-----:R-:W-:-:S04]  /*0eb0*/  FFMA R0, R28, R59, -1 ;  /* 0xbf8000001c007423 */ /* 0x001fc8000000003b */
[----:B------:R-:W-:-:S04]  /*0ec0*/  FADD.FTZ R0, -R0, -RZ ;  /* 0x800000ff00007221 */ /* 0x000fc80000010100 */
[----:B------:R-:W-:-:S07]  /*0ed0*/  FFMA R59, R59, R0, R59 ;  /* 0x000000003b3b7223 */ /* 0x000fce000000003b */
.L_x_2895:
[----:B------:R-:W-:Y:S05]  /*0ee0*/  BSYNC B1 ;  /* 0x0000000000017941 */ /* 0x000fea0003800000 */
.L_x_2893:
        /* <DEDUP_REMOVED lines=22> */
[----:B------:R-:W-:Y:S05]  /*1050*/  CALL.REL.NOINC `($__internal_31_$__cuda_sm20_rcp_rn_f32_slowpath) ;  /* 0x0000005800ec7944 */ /* 0x000fea0003c00000 */
[----:B------:R-:W-:Y:S05]  /*1060*/  BRA `(.L_x_2898) ;  /* 0x0000000000107947 */ /* 0x000fea0003800000 */
.L_x_2897:
[----:B------:R-:W0:Y:S02]  /*1070*/  MUFU.RCP R59, R26 ;  /* 0x0000001a003b7308 */ /* 0x000e240000001000 */
[----:B0-----:R-:W-:-:S04]  /*1080*/  FFMA R0, R26, R59, -1 ;  /* 0xbf8000001a007423 */ /* 0x001fc8000000003b */
[----:B------:R-:W-:-:S04]  /*1090*/  FADD.FTZ R0, -R0, -RZ ;  /* 0x800000ff00007221 */ /* 0x000fc80000010100 */
[----:B------:R-:W-:-:S07]  /*10a0*/  FFMA R59, R59, R0, R59 ;  /* 0x000000003b3b7223 */ /* 0x000fce000000003b */
.L_x_2898:
[----:B------:R-:W-:Y:S05]  /*10b0*/  BSYNC B1 ;  /* 0x0000000000017941 */ /* 0x000fea0003800000 */
.L_x_2896:
        /* <DEDUP_REMOVED lines=26> */
[----:B------:R-:W-:Y:S05]  /*1260*/  CALL.REL.NOINC `($__internal_31_$__cuda_sm20_rcp_rn_f32_slowpath) ;  /* 0x0000005800687944 */ /* 0x000fea0003c00000 */
[----:B------:R-:W-:Y:S05]  /*1270*/  BRA `(.L_x_2901) ;  /* 0x0000000000107947 */ /* 0x000fea0003800000 */
.L_x_2900:
[----:B------:R-:W0:Y:S02]  /*1280*/  MUFU.RCP R59, R26 ;  /* 0x0000001a003b7308 */ /* 0x000e240000001000 */
[----:B0-----:R-:W-:-:S04]  /*1290*/  FFMA R0, R26, R59, -1 ;  /* 0xbf8000001a007423 */ /* 0x001fc8000000003b */
[----:B------:R-:W-:-:S04]  /*12a0*/  FADD.FTZ R0, -R0, -RZ ;  /* 0x800000ff00007221 */ /* 0x000fc80000010100 */
[----:B------:R-:W-:-:S07]  /*12b0*/  FFMA R59, R59, R0, R59 ;  /* 0x000000003b3b7223 */ /* 0x000fce000000003b */
.L_x_2901:
[----:B------:R-:W-:Y:S05]  /*12c0*/  BSYNC B1 ;  /* 0x0000000000017941 */ /* 0x000fea0003800000 */
.L_x_2899:
        /* <DEDUP_REMOVED lines=24> */
.L_x_2903:
[----:B------:R-:W0:Y:S02]  /*1450*/  MUFU.RCP R59, R24 ;  /* 0x00000018003b7308 */ /* 0x000e240000001000 */
[----:B0-----:R-:W-:-:S04]  /*1460*/  FFMA R0, R24, R59, -1 ;  /* 0xbf80000018007423 */ /* 0x001fc8000000003b */
[----:B------:R-:W-:-:S04]  /*1470*/  FADD.FTZ R0, -R0, -RZ ;  /* 0x800000ff00007221 */ /* 0x000fc80000010100 */
[----:B------:R-:W-:-:S07]  /*1480*/  FFMA R59, R59, R0, R59 ;  /* 0x000000003b3b7223 */ /* 0x000fce000000003b */
.L_x_2904:
[----:B------:R-:W-:Y:S05]  /*1490*/  BSYNC B1 ;  /* 0x0000000000017941 */ /* 0x000fea0003800000 */
.L_x_2902:
        /* <DEDUP_REMOVED lines=28> */
.L_x_2906:
[----:B------:R-:W0:Y:S02]  /*1660*/  MUFU.RCP R59, R26 ;  /* 0x0000001a003b7308 */ /* 0x000e240000001000 */
[----:B0-----:R-:W-:-:S04]  /*1670*/  FFMA R0, R26, R59, -1 ;  /* 0xbf8000001a007423 */ /* 0x001fc8000000003b */
[----:B------:R-:W-:-:S04]  /*1680*/  FADD.FTZ R0, -R0, -RZ ;  /* 0x800000ff00007221 */ /* 0x000fc80000010100 */
[----:B------:R-:W-:-:S07]  /*1690*/  FFMA R59, R59, R0, R59 ;  /* 0x000000003b3b7223 */ /* 0x000fce000000003b */
.L_x_2907:
[----:B------:R-:W-:Y:S05]  /*16a0*/  BSYNC B1 ;  /* 0x0000000000017941 */ /* 0x000fea0003800000 */
.L_x_2905:
        /* <DEDUP_REMOVED lines=24> */
.L_x_2909:
[----:B------:R-:W0:Y:S02]  /*1830*/  MUFU.RCP R59, R24 ;  /* 0x00000018003b7308 */ /* 0x000e240000001000 */
[----:B0-----:R-:W-:-:S04]  /*1840*/  FFMA R0, R24, R59, -1 ;  /* 0xbf80000018007423 */ /* 0x001fc8000000003b */
[----:B------:R-:W-:-:S04]  /*1850*/  FADD.FTZ R0, -R0, -RZ ;  /* 0x800000ff00007221 */ /* 0x000fc80000010100 */
[----:B------:R-:W-:-:S07]  /*1860*/  FFMA R59, R59, R0, R59 ;  /* 0x000000003b3b7223 */ /* 0x000fce000000003b */
.L_x_2910:
[----:B------:R-:W-:Y:S05]  /*1870*/  BSYNC B1 ;  /* 0x0000000000017941 */ /* 0x000fea0003800000 */
.L_x_2908:
        /* <DEDUP_REMOVED lines=27> */
[----:B------:R-:W-:Y:S01]  /*1a30*/  MOV R0, R59 ;  /* 0x0000003b00007202 */ /* 0x000fe20000000f00 */
[----:B------:R-:W-:Y:S06]  /*1a40*/  BRA `(.L_x_2913) ;  /* 0x0000000000107947 */ /* 0x000fec0003800000 */
.L_x_2912:
[----:B------:R-:W0:Y:S02]  /*1a50*/  MUFU.RCP R0, R37 ;  /* 0x0000002500007308 */ /* 0x000e240000001000 */
[----:B0-----:R-:W-:-:S04]  /*1a60*/  FFMA R21, R37, R0, -1 ;  /* 0xbf80000025157423 */ /* 0x001fc80000000000 */
[----:B------:R-:W-:-:S04]  /*1a70*/  FADD.FTZ R21, -R21, -RZ ;  /* 0x800000ff15157221 */ /* 0x000fc80000010100 */
[----:B------:R-:W-:-:S07]  /*1a80*/  FFMA R0, R0, R21, R0 ;  /* 0x0000001500007223 */ /* 0x000fce0000000000 */
.L_x_2913:
[----:B------:R-:W-:Y:S05]  /*1a90*/  BSYNC B1 ;  /* 0x0000000000017941 */ /* 0x000fea0003800000 */
.L_x_2911:
[----:B------:R-:W-:Y:S01]  /*1aa0*/  IADD3 R60, P0, R27, R17, RZ ;  /* 0x000000111b3c7210 */ /* 0x000fe20007f1e0ff */
[----:B------:R-:W0:Y:S01]  /*1ab0*/  LDC.64 R36, c[0x0][0x248] ;  /* 0x00009200ff247b82 */ /* 0x000e220000000a00 */
[----:B------:R-:W-:Y:S01]  /*1ac0*/  FMUL R0, R29, R0 ;  /* 0x000000001d007220 */ /* 0x000fe20000400000 */
[----:B------:R-:W-:Y:S01]  /*1ad0*/  FMUL R21, R50, UR7 ;  /* 0x0000000732157c20 */ /* 0x000fe20008400000 */
[----:B------:R-:W-:Y:S01]  /*1ae0*/  IADD3.X R61, R30, R19, RZ, P0, !PT ;  /* 0x000000131e3d7210 */ /* 0x000fe200007fe4ff */
[----:B------:R-:W-:Y:S01]  /*1af0*/  FMUL R22, R52, UR7 ;  /* 0x0000000734167c20 */ /* 0x000fe20008400000 */
        /* <DEDUP_REMOVED lines=15> */
[----:B------:R-:W-:Y:S01]  /*1bf0*/  F2FP.BF16.F32.PACK_AB R57, R28, R25 ;  /* 0x000000191c39723e */ /* 0x000fe200000010ff */
[----:B------:R-:W-:Y:S01]  /*1c00*/  IMAD.X R45, R27, 0x1, R30, P1 ;  /* 0x000000011b2d7824 */ /* 0x000fe200008e061e */
[----:B------:R-:W-:Y:S01]  /*1c10*/  IADD3 R31, P1, R32, UR12, RZ ;  /* 0x0000000c201f7c10 */ /* 0x000fe2000ff3e0ff */
[----:B------:R2:W-:Y:S01]  /*1c20*/  STG.E desc[UR10][R58.64], R43 ;  /* 0x0000002b3a007986 */ /* 0x0005e2000c10190a */
[----:B------:R-:W-:Y:S01]  /*1c30*/  IADD3 R32, R8, 0x1e, RZ ;  /* 0x0000001e08207810 */ /* 0x000fe20007ffe0ff */
[----:B------:R-:W-:Y:S01]  /*1c40*/  FMUL R30, R55, UR7 ;  /* 0x00000007371e7c20 */ /* 0x000fe20008400000 */
[----:B------:R-:W-:Y:S01]  /*1c50*/  IADD3 R62, P0, R44, UR13, RZ ;  /* 0x0000000d2c3e7c10 */ /* 0x000fe2000ff1e0ff */
[----:B------:R3:W-:Y:S01]  /*1c60*/  STG.E desc[UR10][R44.64], R57 ;  /* 0x000000392c007986 */ /* 0x0007e2000c10190a */
[----:B------:R-:W-:Y:S02]  /*1c70*/  LOP3.LUT R32, R32, 0x1f, RZ, 0xc0, !PT ;  /* 0x0000001f20207812 */ /* 0x000fe400078ec0ff */
[----:B------:R-:W-:-:S02]  /*1c80*/  IADD3.X R63, R45, UR4, RZ, P0, !PT ;  /* 0x000000042d3f7c10 */ /* 0x000fc400087fe4ff */
[----:B0-----:R-:W-:Y:S02]  /*1c90*/  IADD3.X R34, R34, R37, RZ, P1, !PT ;  /* 0x0000002522227210 */ /* 0x001fe40000ffe4ff */
[----:B-1----:R-:W-:Y:S02]  /*1ca0*/  MOV R61, UR16 ;  /* 0x00000010003d7c02 */ /* 0x002fe40008000f00 */
[----:B--2---:R-:W-:Y:S02]  /*1cb0*/  F2FP.BF16.F32.PACK_AB R43, R29, R30 ;  /* 0x0000001e1d2b723e */ /* 0x004fe400000010ff */
[----:B---3--:R-:W-:-:S03]  /*1cc0*/  IADD3 R44, P0, R32, R31, RZ ;  /* 0x0000001f202c7210 */ /* 0x008fc60007f1e0ff */
[----:B------:R0:W-:Y:S01]  /*1cd0*/  STG.E desc[UR10][R62.64], R43 ;  /* 0x0000002b3e007986 */ /* 0x0001e2000c10190a */
[----:B------:R-:W-:-:S03]  /*1ce0*/  IADD3.X R45, RZ, R34, RZ, P0, !PT ;  /* 0x00000022ff2d7210 */ /* 0x000fc600007fe4ff */
[----:B------:R-:W-:-:S04]  /*1cf0*/  IMAD.WIDE.U32 R60, R61, 0x3, R44 ;  /* 0x000000033d3c7825 */ /* 0x000fc800078e002c */
[----:B------:R-:W-:Y:S01]  /*1d00*/  VIADD R33, R61, UR8 ;  /* 0x000000083d217c36 */ /* 0x000fe20008000000 */
[----:B------:R-:W-:Y:S02]  /*1d10*/  LEA R58, P0, R60, R9, 0x2 ;  /* 0x000000093c3a7211 */ /* 0x000fe400078010ff */
[----:B0-----:R-:W-:Y:S02]  /*1d20*/  IADD3 R43, P1, R44, UR12, RZ ;  /* 0x0000000c2c2b7c10 */ /* 0x001fe4000ff3e0ff */
[----:B------:R-:W-:Y:S02]  /*1d30*/  LEA.HI.X R59, R60, R10, R33, 0x2, P0 ;  /* 0x0000000a3c3b7211 */ /* 0x000fe400000f1421 */
[----:B------:R-:W-:Y:S02]  /*1d40*/  IADD3 R33, P0, R42, UR14, RZ ;  /* 0x0000000e2a217c10 */ /* 0x000fe4000ff1e0ff */
[----:B------:R-:W-:Y:S02]  /*1d50*/  IADD3.X R37, R45, R37, RZ, P1, !PT ;  /* 0x000000252d257210 */ /* 0x000fe40000ffe4ff */
[----:B------:R-:W-:-:S02]  /*1d60*/  IADD3.X R35, R35, UR15, RZ, P0, !PT ;  /* 0x0000000f23237c10 */ /* 0x000fc400087fe4ff */
[C---:B------:R-:W-:Y:S02]  /*1d70*/  LEA R60, P1, R43.reuse, R9, 0x2 ;  /* 0x000000092b3c7211 */ /* 0x040fe400078210ff */
[----:B------:R-:W-:Y:S02]  /*1d80*/  IADD3 R42, P0, R32, R33, RZ ;  /* 0x00000021202a7210 */ /* 0x000fe40007f1e0ff */
[----:B------:R-:W-:Y:S02]  /*1d90*/  LEA.HI.X R61, R43, R10, R37, 0x2, P1 ;  /* 0x0000000a2b3d7211 */ /* 0x000fe400008f1425 */
[----:B------:R-:W-:Y:S02]  /*1da0*/  IADD3.X R43, RZ, R35, RZ, P0, !PT ;  /* 0x00000023ff2b7210 */ /* 0x000fe400007fe4ff */
[----:B------:R-:W-:Y:S01]  /*1db0*/  IADD3 R64, P0, R42, UR14, RZ ;  /* 0x0000000e2a407c10 */ /* 0x000fe2000ff1e0ff */
[----:B------:R-:W-:Y:S01]  /*1dc0*/  UIMAD UR8, UR5, 0x3, URZ ;  /* 0x00000003050878a4 */ /* 0x000fe2000f8e023f */
[----:B------:R-:W-:-:S02]  /*1dd0*/  IMAD.WIDE.U32 R36, R36, 0x3, R42 ;  /* 0x0000000324247825 */ /* 0x000fc400078e002a */
[----:B------:R-:W-:-:S04]  /*1de0*/  IADD3.X R45, R43, UR15, RZ, P0, !PT ;  /* 0x0000000f2b2d7c10 */ /* 0x000fc800087fe4ff */
[C---:B------:R-:W-:Y:S02]  /*1df0*/  SHF.L.U64.HI R42, R64.reuse, 0x2, R45 ;  /* 0x00000002402a7819 */ /* 0x040fe4000001022d */
[----:B------:R-:W-:Y:S01]  /*1e00*/  SHF.L.U32 R64, R64, 0x2, RZ ;  /* 0x0000000240407819 */ /* 0x000fe200000006ff */
[----:B------:R0:W5:Y:S01]  /*1e10*/  LDG.E R45, desc[UR10][R60.64] ;  /* 0x0000000a3c2d7981 */ /* 0x000162000c1e1900 */
[----:B------:R-:W-:Y:S02]  /*1e20*/  IADD3 R37, R37, UR8, RZ ;  /* 0x0000000825257c10 */ /* 0x000fe4000fffe0ff */
[----:B------:R-:W-:Y:S02]  /*1e30*/  IADD3 R66, P0, R64, R11, RZ ;  /* 0x0000000b40427210 */ /* 0x000fe40007f1e0ff */
[----:B------:R-:W-:Y:S02]  /*1e40*/  SHF.L.U64.HI R37, R36, 0x2, R37 ;  /* 0x0000000224257819 */ /* 0x000fe40000010225 */
[----:B------:R-:W-:-:S02]  /*1e50*/  IADD3.X R67, R42, R12, RZ, P0, !PT ;  /* 0x0000000c2a437210 */ /* 0x000fc400007fe4ff */
[-C--:B------:R-:W-:Y:S02]  /*1e60*/  IADD3 R64, P0, R64, R14.reuse, RZ ;  /* 0x0000000e40407210 */ /* 0x080fe40007f1e0ff */
[----:B------:R-:W-:Y:S01]  /*1e70*/  SHF.L.U32 R36, R36, 0x2, RZ ;  /* 0x0000000224247819 */ /* 0x000fe200000006ff */
[----:B------:R-:W5:Y:S02]  /*1e80*/  LDG.E R44, desc[UR10][R66.64] ;  /* 0x0000000a422c7981 */ /* 0x000f64000c1e1900 */
[----:B------:R-:W-:Y:S01]  /*1e90*/  IMAD.X R65, R42, 0x1, R15, P0 ;  /* 0x000000012a417824 */ /* 0x000fe200000e060f */
[C---:B------:R-:W-:Y:S01]  /*1ea0*/  IADD3 R62, P0, R36.reuse, R11, RZ ;  /* 0x0000000b243e7210 */ /* 0x040fe20007f1e0ff */
[----:B------:R1:W5:Y:S01]  /*1eb0*/  LDG.E R42, desc[UR10][R58.64] ;  /* 0x0000000a3a2a7981 */ /* 0x000362000c1e1900 */
[----:B0-----:R-:W-:Y:S02]  /*1ec0*/  IADD3 R60, P1, R36, R14, RZ ;  /* 0x0000000e243c7210 */ /* 0x001fe40007f3e0ff */
[C---:B------:R-:W-:Y:S01]  /*1ed0*/  IADD3.X R63, R37.reuse, R12, RZ, P0, !PT ;  /* 0x0000000c253f7210 */ /* 0x040fe200007fe4ff */
[----:B------:R0:W5:Y:S01]  /*1ee0*/  LDG.E R43, desc[UR10][R64.64] ;  /* 0x0000000a402b7981 */ /* 0x000162000c1e1900 */
[----:B------:R-:W-:-:S03]  /*1ef0*/  IADD3.X R61, R37, R15, RZ, P1, !PT ;  /* 0x0000000f253d7210 */ /* 0x000fc60000ffe4ff */
[----:B------:R2:W5:Y:S04]  /*1f00*/  LDG.E R37, desc[UR10][R62.64] ;  /* 0x0000000a3e257981 */ /* 0x000568000c1e1900 */
[----:B------:R2:W5:Y:S01]  /*1f10*/  LDG.E R36, desc[UR10][R60.64] ;  /* 0x0000000a3c247981 */ /* 0x000562000c1e1900 */
[----:B------:R-:W-:Y:S01]  /*1f20*/  FMNMX R57, RZ, |R50|, !PT ;  /* 0x40000032ff397209 */ /* 0x000fe20007800000 */
[----:B------:R-:W-:Y:S01]  /*1f30*/  HADD2.F32 R50, -RZ, R48.H0_H0 ;  /* 0x20000030ff327230 */ /* 0x000fe20000004100 */
[----:B-1----:R-:W-:Y:S01]  /*1f40*/  HFMA2.MMA R59, -RZ, RZ, 3.7421875, 0 ;  /* 0x437c0000ff3b7435 */ /* 0x002fe200000001ff */
[----:B0-----:R-:W-:Y:S01]  /*1f50*/  IMAD.MOV.U32 R65, RZ, RZ, 0x3bbb989d ;  /* 0x3bbb989dff417424 */ /* 0x001fe200078e00ff */
[----:B------:R-:W-:Y:S02]  /*1f60*/  FMNMX R57, |R52|, R57, !PT ;  /* 0x0000003934397209 */ /* 0x000fe40007800200 */
        /* <DEDUP_REMOVED lines=8> */
[----:B------:R-:W-:-:S04]  /*1ff0*/  FMNMX R57, |R54|, R57, !PT ;  /* 0x0000003936397209 */ /* 0x000fc80007800200 */
[----:B------:R-:W-:-:S04]  /*2000*/  FMNMX R56, |R56|, R57, !PT ;  /* 0x0000003938387209 */ /* 0x000fc80007800200 */
[----:B------:R-:W-:Y:S01]  /*2010*/  FMNMX R56, |R51|, R56, !PT ;  /* 0x0000003833387209 */ /* 0x000fe20007800200 */
[----:B0-----:R-:W-:-:S05]  /*2020*/  FFMA R58, R58, R59, 1 ;  /* 0x3f8000003a3a7423 */ /* 0x001fca000000003b */
[----:B------:R-:W-:-:S04]  /*2030*/  IADD3 R51, R58, 0x1800000, RZ ;  /* 0x018000003a337810 */ /* 0x000fc80007ffe0ff */
[----:B------:R-:W-:-:S04]  /*2040*/  LOP3.LUT R51, R51, 0x7f800000, RZ, 0xc0, !PT ;  /* 0x7f80000033337812 */ /* 0x000fc800078ec0ff */
[----:B------:R-:W-:Y:S02]  /*2050*/  ISETP.GT.U32.AND P0, PT, R51, 0x1ffffff, PT ;  /* 0x01ffffff3300780c */ /* 0x000fe40003f04070 */
[----:B------:R-:W-:Y:S01]  /*2060*/  FMNMX R56, |R53|, R56, !PT ;  /* 0x0000003835387209 */ /* 0x000fe20007800200 */
[----:B------:R-:W-:Y:S01]  /*2070*/  BSSY B1, `(.L_x_2914) ;  /* 0x000000f000017945 */ /* 0x000fe20003800000 */
[----:B------:R-:W-:Y:S02]  /*2080*/  IADD3 R51, P1, R13, R33, RZ ;  /* 0x000000210d337210 */ /* 0x000fe40007f3e0ff */
[----:B------:R-:W-:Y:S01]  /*2090*/  FMNMX R55, |R55|, R56, !PT ;  /* 0x0000003837377209 */ /* 0x000fe20007800200 */
[----:B------:R-:W-:Y:S01]  /*20a0*/  FMUL R53, R50, 1.7020000219345092773 ;  /* 0x3fd9db2332357820 */ /* 0x000fe20000400000 */
[----:B------:R-:W-:Y:S02]  /*20b0*/  IADD3.X R54, RZ, R35, RZ, P1, !PT ;  /* 0x00000023ff367210 */ /* 0x000fe40000ffe4ff */
[----:B------:R-:W-:-:S03]  /*20c0*/  FMNMX R52, |R0|, R55, !PT ;  /* 0x0000003700347209 */ /* 0x000fc60007800200 */
[----:B--2---:R-:W-:Y:S05]  /*20d0*/  @P0 BRA `(.L_x_2915) ;  /* 0x0000000000100947 */ /* 0x004fea0003800000 */
[----:B------:R-:W-:Y:S01]  /*20e0*/  IMAD.MOV.U32 R0, RZ, RZ, R58 ;  /* 0x000000ffff007224 */ /* 0x000fe200078e003a */
[----:B------:R-:W-:-:S07]  /*20f0*/  MOV R58, 0x2110 ;  /* 0x00002110003a7802 */ /* 0x000fce0000000f00 */
[----:B-----5:R-:W-:Y:S05]  /*2100*/  CALL.REL.NOINC `($__internal_31_$__cuda_sm20_rcp_rn_f32_slowpath) ;  /* 0x0000004800c07944 */ /* 0x020fea0003c00000 */
[----:B------:R-:W-:Y:S05]  /*2110*/  BRA `(.L_x_2916) ;  /* 0x0000000000107947 */ /* 0x000fea0003800000 */
.L_x_2915:
[----:B------:R-:W0:Y:S02]  /*2120*/  MUFU.RCP R59, R58 ;  /* 0x0000003a003b7308 */ /* 0x000e240000001000 */
[----:B0-----:R-:W-:-:S04]  /*2130*/  FFMA R0, R58, R59, -1 ;  /* 0xbf8000003a007423 */ /* 0x001fc8000000003b */
[----:B------:R-:W-:-:S04]  /*2140*/  FADD.FTZ R0, -R0, -RZ ;  /* 0x800000ff00007221 */ /* 0x000fc80000010100 */
[----:B------:R-:W-:-:S07]  /*2150*/  FFMA R59, R59, R0, R59 ;  /* 0x000000003b3b7223 */ /* 0x000fce000000003b */
.L_x_2916:
[----:B------:R-:W-:Y:S05]  /*2160*/  BSYNC B1 ;  /* 0x0000000000017941 */ /* 0x000fea0003800000 */
.L_x_2914:
        /* <DEDUP_REMOVED lines=14> */
[----:B------:R-:W-:-:S03]  /*2250*/  HADD2.F32 R55, -RZ, R47.H0_H0 ;  /* 0x2000002fff377230 */ /* 0x000fc60000004100 */
[----:B------:R-:W-:-:S04]  /*2260*/  FMUL R0, R0, R59 ;  /* 0x0000003b00007220 */ /* 0x000fc80000400000 */
[----:B------:R-:W-:Y:S01]  /*2270*/  FFMA R0, R53, R0, R59 ;  /* 0x0000000035007223 */ /* 0x000fe2000000003b */
[----:B------:R-:W-:-:S03]  /*2280*/  IADD3 R53, R56, 0x1800000, RZ ;  /* 0x0180000038357810 */ /* 0x000fc60007ffe0ff */
[----:B------:R-:W-:Y:S01]  /*2290*/  FMUL R0, R0, R55 ;  /* 0x0000003700007220 */ /* 0x000fe20000400000 */
[----:B------:R-:W-:-:S04]  /*22a0*/  LOP3.LUT R53, R53, 0x7f800000, RZ, 0xc0, !PT ;  /* 0x7f80000035357812 */ /* 0x000fc800078ec0ff */
[----:B------:R-:W-:Y:S01]  /*22b0*/  ISETP.GT.U32.AND P0, PT, R53, 0x1ffffff, PT ;  /* 0x01ffffff3500780c */ /* 0x000fe20003f04070 */
[----:B------:R-:W-:-:S05]  /*22c0*/  HADD2.F32 R53, -RZ, R49.H0_H0 ;  /* 0x20000031ff357230 */ /* 0x000fca0000004100 */
[----:B------:R-:W-:-:S07]  /*22d0*/  FMUL R53, R0, R53 ;  /* 0x0000003500357220 */ /* 0x000fce0000400000 */
[----:B------:R-:W-:Y:S05]  /*22e0*/  @P0 BRA `(.L_x_2918) ;  /* 0x0000000000100947 */ /* 0x000fea0003800000 */
[----:B------:R-:W-:Y:S01]  /*22f0*/  IMAD.MOV.U32 R0, RZ, RZ, R56 ;  /* 0x000000ffff007224 */ /* 0x000fe200078e0038 */
[----:B------:R-:W-:-:S07]  /*2300*/  MOV R58, 0x2320 ;  /* 0x00002320003a7802 */ /* 0x000fce0000000f00 */
[----:B-----5:R-:W-:Y:S05]  /*2310*/  CALL.REL.NOINC `($__internal_31_$__cuda_sm20_rcp_rn_f32_slowpath) ;  /* 0x00000048003c7944 */ /* 0x020fea0003c00000 */
[----:B------:R-:W-:Y:S05]  /*2320*/  BRA `(.L_x_2919) ;  /* 0x0000000000107947 */ /* 0x000fea0003800000 */
.L_x_2918:
[----:B------:R-:W0:Y:S02]  /*2330*/  MUFU.RCP R59, R56 ;  /* 0x00000038003b7308 */ /* 0x000e240000001000 */
[----:B0-----:R-:W-:-:S04]  /*2340*/  FFMA R0, R56, R59, -1 ;  /* 0xbf80000038007423 */ /* 0x001fc8000000003b */
[----:B------:R-:W-:-:S04]  /*2350*/  FADD.FTZ R0, -R0, -RZ ;  /* 0x800000ff00007221 */ /* 0x000fc80000010100 */
[----:B------:R-:W-:-:S07]  /*2360*/  FFMA R59, R59, R0, R59 ;  /* 0x000000003b3b7223 */ /* 0x000fce000000003b */
.L_x_2919:
[----:B------:R-:W-:Y:S05]  /*2370*/  BSYNC B1 ;  /* 0x0000000000017941 */ /* 0x000fea0003800000 */
.L_x_2917:
        /* <DEDUP_REMOVED lines=22> */
[----:B-----5:R-:W-:Y:S05]  /*24e0*/  CALL.REL.NOINC `($__internal_31_$__cuda_sm20_rcp_rn_f32_slowpath) ;  /* 0x0000004400c87944 */ /* 0x020fea0003c00000 */
[----:B------:R-:W-:Y:S05]  /*24f0*/  BRA `(.L_x_2922) ;  /* 0x0000000000107947 */ /* 0x000fea0003800000 */
.L_x_2921:
[----:B------:R-:W0:Y:S02]  /*2500*/  MUFU.RCP R59, R58 ;  /* 0x0000003a003b7308 */ /* 0x000e240000001000 */
[----:B0-----:R-:W-:-:S04]  /*2510*/  FFMA R0, R58, R59, -1 ;  /* 0xbf8000003a007423 */ /* 0x001fc8000000003b */
[----:B------:R-:W-:-:S04]  /*2520*/  FADD.FTZ R0, -R0, -RZ ;  /* 0x800000ff00007221 */ /* 0x000fc80000010100 */
[----:B------:R-:W-:-:S07]  /*2530*/  FFMA R59, R59, R0, R59 ;  /* 0x000000003b3b7223 */ /* 0x000fce000000003b */
.L_x_2922:
[----:B------:R-:W-:Y:S05]  /*2540*/  BSYNC B1 ;  /* 0x0000000000017941 */ /* 0x000fea0003800000 */
.L_x_2920:
[----:B------:R-:W-:Y:S01]  /*2550*/  HADD2.F32 R48, -RZ, R48.H1_H1 ;  /* 0x30000030ff307230 */ /* 0x000fe20000004100 */
[----:B------:R-:W-:Y:S01]  /*2560*/  MOV R57, 0x3bbb989d ;  /* 0x3bbb989d00397802 */ /* 0x000fe20000000f00 */
[----:B------:R-:W-:Y:S01]  /*2570*/  HADD2.F32 R47, -RZ, R47.H1_H1 ;  /* 0x3000002fff2f7230 */ /* 0x000fe20000004100 */
[----:B------:R-:W-:Y:S02]  /*2580*/  BSSY B1, `(.L_x_2923) ;  /* 0x000001d000017945 */ /* 0x000fe40003800000 */
[----:B------:R-:W-:-:S04]  /*2590*/  FMUL R0, R48, -1.7020000219345092773 ;  /* 0xbfd9db2330007820 */ /* 0x000fc80000400000 */
[----:B------:R-:W-:Y:S01]  /*25a0*/  FFMA.SAT R56, R0, R57, 0.5 ;  /* 0x3f00000000387423 */ /* 0x000fe20000002039 */
[----:B------:R-:W-:-:S10]  /*25b0*/  HFMA2.MMA R57, -RZ, RZ, 3.7421875, 0 ;  /* 0x437c0000ff397435 */ /* 0x000fd400000001ff */
        /* <DEDUP_REMOVED lines=19> */
[----:B-----5:R-:W-:Y:S05]  /*26f0*/  CALL.REL.NOINC `($__internal_31_$__cuda_sm20_rcp_rn_f32_slowpath) ;  /* 0x0000004400447944 */ /* 0x020fea0003c00000 */
[----:B------:R-:W-:Y:S05]  /*2700*/  BRA `(.L_x_2925) ;  /* 0x0000000000107947 */ /* 0x000fea0003800000 */
.L_x_2924:
[----:B------:R-:W0:Y:S02]  /*2710*/  MUFU.RCP R59, R56 ;  /* 0x00000038003b7308 */ /* 0x000e240000001000 */
[----:B0-----:R-:W-:-:S04]  /*2720*/  FFMA R0, R56, R59, -1 ;  /* 0xbf80000038007423 */ /* 0x001fc8000000003b */
[----:B------:R-:W-:-:S04]  /*2730*/  FADD.FTZ R0, -R0, -RZ ;  /* 0x800000ff00007221 */ /* 0x000fc80000010100 */
[----:B------:R-:W-:-:S07]  /*2740*/  FFMA R59, R59, R0, R59 ;  /* 0x000000003b3b7223 */ /* 0x000fce000000003b */
.L_x_2925:
[----:B------:R-:W-:Y:S05]  /*2750*/  BSYNC B1 ;  /* 0x0000000000017941 */ /* 0x000fea0003800000 */
.L_x_2923:
[----:B------:R-:W-:Y:S01]  /*2760*/  HADD2.F32 R49, -RZ, R41.H0_H0 ;  /* 0x20000029ff317230 */ /* 0x000fe20000004100 */
[----:B------:R-:W-:Y:S01]  /*2770*/  MOV R57, 0x3bbb989d ;  /* 0x3bbb989d00397802 */ /* 0x000fe20000000f00 */
[----:B------:R-:W-:Y:S01]  /*2780*/  FMUL R48, R48, R59 ;  /* 0x0000003b30307220 */ /* 0x000fe20000400000 */
[----:B------:R-:W-:Y:S02]  /*2790*/  BSSY B1, `(.L_x_2926) ;  /* 0x0000019000017945 */ /* 0x000fe40003800000 */
        /* <DEDUP_REMOVED lines=20> */
.L_x_2927:
[----:B------:R-:W0:Y:S02]  /*28e0*/  MUFU.RCP R59, R56 ;  /* 0x00000038003b7308 */ /* 0x000e240000001000 */
[----:B0-----:R-:W-:-:S04]  /*28f0*/  FFMA R0, R56, R59, -1 ;  /* 0xbf80000038007423 */ /* 0x001fc8000000003b */
[----:B------:R-:W-:-:S04]  /*2900*/  FADD.FTZ R0, -R0, -RZ ;  /* 0x800000ff00007221 */ /* 0x000fc80000010100 */
[----:B------:R-:W-:-:S07]  /*2910*/  FFMA R59, R59, R0, R59 ;  /* 0x000000003b3b7223 */ /* 0x000fce000000003b */
.L_x_2928:
[----:B------:R-:W-:Y:S05]  /*2920*/  BSYNC B1 ;  /* 0x0000000000017941 */ /* 0x000fea0003800000 */
.L_x_2926:
[----:B------:R-:W-:Y:S01]  /*2930*/  HADD2.F32 R48, -RZ, R41.H0_H0 ;  /* 0x20000029ff307230 */ /* 0x000fe20000004100 */
[----:B------:R-:W-:Y:S01]  /*2940*/  MOV R57, 0x3bbb989d ;  /* 0x3bbb989d00397802 */ /* 0x000fe20000000f00 */
[----:B------:R-:W-:Y:S03]  /*2950*/  BSSY B1, `(.L_x_2929) ;  /* 0x000001e000017945 */ /* 0x000fe60003800000 */
        /* <DEDUP_REMOVED lines=12> */
[----:B0-----:R-:W-:Y:S01]  /*2a20*/  FFMA R58, R56, R57, 1 ;  /* 0x3f800000383a7423 */ /* 0x001fe20000000039 */
[----:B------:R-:W-:-:S04]  /*2a30*/  HADD2.F32 R56, -RZ, R46.H0_H0 ;  /* 0x2000002eff387230 */ /* 0x000fc80000004100 */
[----:B------:R-:W-:Y:S01]  /*2a40*/  IADD3 R0, R58, 0x1800000, RZ ;  /* 0x018000003a007810 */ /* 0x000fe20007ffe0ff */
[----:B------:R-:W-:-:S03]  /*2a50*/  FMUL R49, R49, R56 ;  /* 0x0000003831317220 */ /* 0x000fc60000400000 */
        /* <DEDUP_REMOVED lines=9> */
.L_x_2930:
[----:B------:R-:W0:Y:S02]  /*2af0*/  MUFU.RCP R59, R58 ;  /* 0x0000003a003b7308 */ /* 0x000e240000001000 */
[----:B0-----:R-:W-:-:S04]  /*2b00*/  FFMA R0, R58, R59, -1 ;  /* 0xbf8000003a007423 */ /* 0x001fc8000000003b */
[----:B------:R-:W-:-:S04]  /*2b10*/  FADD.FTZ R0, -R0, -RZ ;  /* 0x800000ff00007221 */ /* 0x000fc80000010100 */
[----:B------:R-:W-:-:S07]  /*2b20*/  FFMA R59, R59, R0, R59 ;  /* 0x000000003b3b7223 */ /* 0x000fce000000003b */
.L_x_2931:
[----:B------:R-:W-:Y:S05]  /*2b30*/  BSYNC B1 ;  /* 0x0000000000017941 */ /* 0x000fea0003800000 */
.L_x_2929:
[----:B------:R-:W-:Y:S01]  /*2b40*/  HADD2.F32 R0, -RZ, R41.H1_H1 ;  /* 0x30000029ff007230 */ /* 0x000fe20000004100 */
[----:B------:R-:W-:Y:S01]  /*2b50*/  HFMA2.MMA R58, -RZ, RZ, 3.7421875, 0 ;  /* 0x437c0000ff3a7435 */ /* 0x000fe200000001ff */
[----:B------:R-:W-:Y:S01]  /*2b60*/  FMUL R59, R48, R59 ;  /* 0x0000003b303b7220 */ /* 0x000fe20000400000 */
[----:B------:R-:W-:Y:S01]  /*2b70*/  MOV R57, 0x3bbb989d ;  /* 0x3bbb989d00397802 */ /* 0x000fe20000000f00 */
        /* <DEDUP_REMOVED lines=18> */
[----:B-----5:R-:W-:Y:S05]  /*2ca0*/  CALL.REL.NOINC `($__internal_31_$__cuda_sm20_rcp_rn_f32_slowpath) ;  /* 0x0000003c00d87944 */ /* 0x020fea0003c00000 */
[----:B------:R-:W-:Y:S05]  /*2cb0*/  BRA `(.L_x_2934) ;  /* 0x0000000000107947 */ /* 0x000fea0003800000 */
.L_x_2933:
[----:B------:R-:W0:Y:S02]  /*2cc0*/  MUFU.RCP R59, R58 ;  /* 0x0000003a003b7308 */ /* 0x000e240000001000 */
[----:B0-----:R-:W-:-:S04]  /*2cd0*/  FFMA R0, R58, R59, -1 ;  /* 0xbf8000003a007423 */ /* 0x001fc8000000003b */
[----:B------:R-:W-:-:S04]  /*2ce0*/  FADD.FTZ R0, -R0, -RZ ;  /* 0x800000ff00007221 */ /* 0x000fc80000010100 */
[----:B------:R-:W-:-:S07]  /*2cf0*/  FFMA R59, R59, R0, R59 ;  /* 0x000000003b3b7223 */ /* 0x000fce000000003b */
.L_x_2934:
[----:B------:R-:W-:Y:S05]  /*2d00*/  BSYNC B1 ;  /* 0x0000000000017941 */ /* 0x000fea0003800000 */
.L_x_2932:
[----:B------:R-:W-:Y:S01]  /*2d10*/  FADD R0, -R59, 1 ;  /* 0x3f8000003b007421 */ /* 0x000fe20000000100 */
[----:B------:R-:W-:Y:S01]  /*2d20*/  HADD2.F32 R41, -RZ, R41.H1_H1 ;  /* 0x30000029ff297230 */ /* 0x000fe20000004100 */
[----:B------:R-:W-:Y:S01]  /*2d30*/  MOV R57, 0x3bbb989d ;  /* 0x3bbb989d00397802 */ /* 0x000fe20000000f00 */
[----:B------:R-:W-:Y:S01]  /*2d40*/  BSSY B1, `(.L_x_2935) ;  /* 0x000001d000017945 */ /* 0x000fe20003800000 */
[----:B------:R-:W-:-:S04]  /*2d50*/  FMUL R0, R0, R59 ;  /* 0x0000003b00007220 */ /* 0x000fc80000400000 */
[----:B------:R-:W-:Y:S01]  /*2d60*/  FFMA R59, R56, R0, R59 ;  /* 0x00000000383b7223 */ /* 0x000fe2000000003b */
[----:B------:R-:W-:-:S04]  /*2d70*/  FMUL R0, R41, -1.7020000219345092773 ;  /* 0xbfd9db2329007820 */ /* 0x000fc80000400000 */
[----:B------:R-:W-:Y:S01]  /*2d80*/  FFMA.SAT R56, R0, R57, 0.5 ;  /* 0x3f00000000387423 */ /* 0x000fe20000002039 */
[----:B------:R-:W-:-:S10]  /*2d90*/  HFMA2.MMA R57, -RZ, RZ, 3.7421875, 0 ;  /* 0x437c0000ff397435 */ /* 0x000fd400000001ff */
        /* <DEDUP_REMOVED lines=9> */
[----:B------:R-:W-:-:S03]  /*2e30*/  HADD2.F32 R56, -RZ, R46.H1_H1 ;  /* 0x3000002eff387230 */ /* 0x000fc60000004100 */
[----:B------:R-:W-:Y:S01]  /*2e40*/  ISETP.GT.U32.AND P0, PT, R57, 0x1ffffff, PT ;  /* 0x01ffffff3900780c */ /* 0x000fe20003f04070 */
[----:B------:R-:W-:Y:S02]  /*2e50*/  HADD2.F32 R57, -RZ, R40.H1_H1 ;  /* 0x30000028ff397230 */ /* 0x000fe40000004100 */
[----:B------:R-:W-:-:S04]  /*2e60*/  FMUL R46, R59, R56 ;  /* 0x000000383b2e7220 */ /* 0x000fc80000400000 */
[----:B------:R-:W-:-:S06]  /*2e70*/  FMUL R46, R46, R57 ;  /* 0x000000392e2e7220 */ /* 0x000fcc0000400000 */
[----:B------:R-:W-:Y:S05]  /*2e80*/  @P0 BRA `(.L_x_2936) ;  /* 0x0000000000100947 */ /* 0x000fea0003800000 */
[----:B------:R-:W-:Y:S01]  /*2e90*/  IMAD.MOV.U32 R0, RZ, RZ, R58 ;  /* 0x000000ffff007224 */ /* 0x000fe200078e003a */
[----:B------:R-:W-:-:S07]  /*2ea0*/  MOV R58, 0x2ec0 ;  /* 0x00002ec0003a7802 */ /* 0x000fce0000000f00 */
[----:B-----5:R-:W-:Y:S05]  /*2eb0*/  CALL.REL.NOINC `($__internal_31_$__cuda_sm20_rcp_rn_f32_slowpath) ;  /* 0x0000003c00547944 */ /* 0x020fea0003c00000 */
[----:B------:R-:W-:Y:S05]  /*2ec0*/  BRA `(.L_x_2937) ;  /* 0x0000000000107947 */ /* 0x000fea0003800000 */
.L_x_2936:
[----:B------:R-:W0:Y:S02]  /*2ed0*/  MUFU.RCP R59, R58 ;  /* 0x0000003a003b7308 */ /* 0x000e240000001000 */
[----:B0-----:R-:W-:-:S04]  /*2ee0*/  FFMA R0, R58, R59, -1 ;  /* 0xbf8000003a007423 */ /* 0x001fc8000000003b */
[----:B------:R-:W-:-:S04]  /*2ef0*/  FADD.FTZ R0, -R0, -RZ ;  /* 0x800000ff00007221 */ /* 0x000fc80000010100 */
[----:B------:R-:W-:-:S07]  /*2f00*/  FFMA R59, R59, R0, R59 ;  /* 0x000000003b3b7223 */ /* 0x000fce000000003b */
.L_x_2937:
[----:B------:R-:W-:Y:S05]  /*2f10*/  BSYNC B1 ;  /* 0x0000000000017941 */ /* 0x000fea0003800000 */
.L_x_2935:
[----:B------:R-:W-:Y:S01]  /*2f20*/  SHF.L.U32 R61, R51, 0x2, RZ ;  /* 0x00000002333d7819 */ /* 0x000fe200000006ff */
[----:B------:R-:W-:Y:S01]  /*2f30*/  FMUL R57, R41, R59 ;  /* 0x0000003b29397220 */ /* 0x000fe20000400000 */
[----:B------:R-:W-:Y:S01]  /*2f40*/  SHF.L.U64.HI R62, R51, 0x2, R54 ;  /* 0x00000002333e7819 */ /* 0x000fe20000010236 */
[----:B------:R-:W-:Y:S01]  /*2f50*/  FMUL R51, R55, UR7 ;  /* 0x0000000737337c20 */ /* 0x000fe20008400000 */
[----:B------:R-:W-:Y:S01]  /*2f60*/  FMNMX R0, R52, |R53|, !PT ;  /* 0x4000003534007209 */ /* 0x000fe20007800000 */
[----:B------:R-:W-:Y:S01]  /*2f70*/  FMUL R52, R53, UR7 ;  /* 0x0000000735347c20 */ /* 0x000fe20008400000 */
[----:B------:R-:W-:Y:S01]  /*2f80*/  IADD3 R40, P0, R61, R17, RZ ;  /* 0x000000113d287210 */ /* 0x000fe20007f1e0ff */
[----:B------:R-:W-:Y:S01]  /*2f90*/  FMUL R53, R49, UR7 ;  /* 0x0000000731357c20 */ /* 0x000fe20008400000 */
[----:B------:R-:W-:Y:S01]  /*2fa0*/  FMNMX R60, |R55|, R0, !PT ;  /* 0x00000000373c7209 */ /* 0x000fe20007800200 */
[----:B------:R-:W-:Y:S01]  /*2fb0*/  FMUL R0, R56, R57 ;  /* 0x0000003938007220 */ /* 0x000fe20000400000 */
[----:B------:R-:W-:Y:S01]  /*2fc0*/  IADD3.X R41, R62, R19, RZ, P0, !PT ;  /* 0x000000133e297210 */ /* 0x000fe200007fe4ff */
[----:B------:R-:W-:Y:S01]  /*2fd0*/  FMUL R54, R46, UR7 ;  /* 0x000000072e367c20 */ /* 0x000fe20008400000 */
[----:B------:R-:W-:Y:S01]  /*2fe0*/  F2FP.BF16.F32.PACK_AB R55, R51, R52 ;  /* 0x000000343337723e */ /* 0x000fe200000010ff */
[----:B------:R-:W-:Y:S01]  /*2ff0*/  FMUL R64, R50, UR7 ;  /* 0x0000000732407c20 */ /* 0x000fe20008400000 */
[----:B------:R-:W-:Y:S01]  /*3000*/  IADD3 R58, P0, R40, UR13, RZ ;  /* 0x0000000d283a7c10 */ /* 0x000fe2000ff1e0ff */
[----:B------:R-:W-:Y:S01]  /*3010*/  FMUL R56, R0, UR7 ;  /* 0x0000000700387c20 */ /* 0x000fe20008400000 */
[----:B------:R-:W-:Y:S01]  /*3020*/  FMNMX R57, |R49|, R60, !PT ;  /* 0x0000003c31397209 */ /* 0x000fe20007800200 */
[----:B------:R0:W-:Y:S01]  /*3030*/  STG.E desc[UR10][R40.64], R55 ;  /* 0x0000003728007986 */ /* 0x0001e2000c10190a */
[----:B------:R-:W-:Y:S01]  /*3040*/  IADD3.X R59, R41, UR4, RZ, P0, !PT ;  /* 0x00000004293b7c10 */ /* 0x000fe200087fe4ff */
[----:B------:R-:W-:Y:S01]  /*3050*/  FMUL R49, R47, UR7 ;  /* 0x000000072f317c20 */ /* 0x000fe20008400000 */
[----:B------:R-:W-:Y:S01]  /*3060*/  IADD3 R60, P0, R61, R26, RZ ;  /* 0x0000001a3d3c7210 */ /* 0x000fe20007f1e0ff */
[----:B------:R-:W-:Y:S01]  /*3070*/  UIMAD UR6, UR6, 0x3, URZ ;  /* 0x00000003060678a4 */ /* 0x000fe2000f8e023f */
[----:B------:R-:W-:-:S02]  /*3080*/  IADD3 R8, R8, 0x1d, RZ ;  /* 0x0000001d08087810 */ /* 0x000fc40007ffe0ff */
[----:B------:R-:W-:Y:S02]  /*3090*/  F2FP.BF16.F32.PACK_AB R65, R54, R53 ;  /* 0x000000353641723e */ /* 0x000fe400000010ff */
[----:B------:R-:W-:Y:S02]  /*30a0*/  IADD3.X R61, R62, R27, RZ, P0, !PT ;  /* 0x0000001b3e3d7210 */ /* 0x000fe400007fe4ff */
[----:B------:R-:W-:Y:S01]  /*30b0*/  IADD3 R62, P0, R60, UR13, RZ ;  /* 0x0000000d3c3e7c10 */ /* 0x000fe2000ff1e0ff */
[----:B0-----:R-:W0:Y:S01]  /*30c0*/  LDC.64 R40, c[0x0][0x248] ;  /* 0x00009200ff287b82 */ /* 0x001e220000000a00 */
[----:B------:R-:W-:Y:S01]  /*30d0*/  FMUL R55, R48, UR7 ;  /* 0x0000000730377c20 */ /* 0x000fe20008400000 */
[----:B------:R-:W-:Y:S01]  /*30e0*/  LOP3.LUT R8, R8, 0x1f, RZ, 0xc0, !PT ;  /* 0x0000001f08087812 */ /* 0x000fe200078ec0ff */
[----:B------:R1:W-:Y:S01]  /*30f0*/  STG.E desc[UR10][R58.64], R65 ;  /* 0x000000413a007986 */ /* 0x0003e2000c10190a */
[----:B------:R-:W-:Y:S02]  /*3100*/  F2FP.BF16.F32.PACK_AB R67, R49, R64 ;  /* 0x000000403143723e */ /* 0x000fe400000010ff */
[----:B------:R-:W-:Y:S01]  /*3110*/  IADD3.X R63, R61, UR4, RZ, P0, !PT ;  /* 0x000000043d3f7c10 */ /* 0x000fe200087fe4ff */
[----:B------:R-:W-:Y:S01]  /*3120*/  UIMAD UR5, UR5, 0x3, URZ ;  /* 0x00000003050578a4 */ /* 0x000fe2000f8e023f */
[----:B------:R-:W-:Y:S01]  /*3130*/  FMNMX R57, |R46|, R57, !PT ;  /* 0x000000392e397209 */ /* 0x000fe20007800200 */
[----:B------:R-:W-:Y:S01]  /*3140*/  STG.E desc[UR10][R60.64], R67 ;  /* 0x000000433c007986 */ /* 0x000fe2000c10190a */
[----:B-1----:R-:W-:-:S02]  /*3150*/  F2FP.BF16.F32.PACK_AB R65, R56, R55 ;  /* 0x000000373841723e */ /* 0x002fc400000010ff */
[----:B------:R-:W-:-:S03]  /*3160*/  IADD3 R58, P0, P1, R8, UR12, R31 ;  /* 0x0000000c083a7c10 */ /* 0x000fc6000f91e01f */
[----:B------:R1:W-:Y:S01]  /*3170*/  STG.E desc[UR10][R62.64], R65 ;  /* 0x000000413e007986 */ /* 0x0003e2000c10190a */
[----:B0-----:R-:W-:Y:S02]  /*3180*/  IADD3.X R59, RZ, R34, R41, P0, P1 ;  /* 0x00000022ff3b7210 */ /* 0x001fe400007e2429 */
[----:B------:R-:W-:-:S05]  /*3190*/  IADD3 R31, P0, R58, UR12, RZ ;  /* 0x0000000c3a1f7c10 */ /* 0x000fca000ff1e0ff */
[----:B------:R-:W-:Y:S01]  /*31a0*/  IMAD.X R41, R59, 0x1, R41, P0 ;  /* 0x000000013b297824 */ /* 0x000fe200000e0629 */
[----:B-1----:R-:W-:Y:S02]  /*31b0*/  MOV R63, UR16 ;  /* 0x00000010003f7c02 */ /* 0x002fe40008000f00 */
[----:B------:R-:W-:-:S03]  /*31c0*/  LEA R60, P0, R31, R9, 0x2 ;  /* 0x000000091f3c7211 */ /* 0x000fc600078010ff */
[----:B------:R-:W-:Y:S01]  /*31d0*/  IMAD.WIDE.U32 R62, R63, 0x3, R58 ;  /* 0x000000033f3e7825 */ /* 0x000fe200078e003a */
[----:B------:R-:W-:Y:S02]  /*31e0*/  LEA.HI.X R61, R31, R10, R41, 0x2, P0 ;  /* 0x0000000a1f3d7211 */ /* 0x000fe400000f1429 */
[----:B------:R-:W-:Y:S02]  /*31f0*/  LEA R58, P0, R62, R9, 0x2 ;  /* 0x000000093e3a7211 */ /* 0x000fe400078010ff */
[----:B------:R-:W-:-:S04]  /*3200*/  IADD3 R9, R63, UR6, RZ ;  /* 0x000000063f097c10 */ /* 0x000fc8000fffe0ff */
[----:B------:R-:W-:Y:S02]  /*3210*/  LEA.HI.X R59, R62, R10, R9, 0x2, P0 ;  /* 0x0000000a3e3b7211 */ /* 0x000fe400000f1409 */
[----:B------:R-:W-:Y:S01]  /*3220*/  IADD3 R67, P0, R33, UR14, RZ ;  /* 0x0000000e21437c10 */ /* 0x000fe2000ff1e0ff */
[----:B------:R0:W5:Y:S03]  /*3230*/  LDG.E R9, desc[UR10][R60.64] ;  /* 0x0000000a3c097981 */ /* 0x000166000c1e1900 */
[----:B------:R-:W-:Y:S02]  /*3240*/  IADD3.X R65, R35, UR15, RZ, P0, !PT ;  /* 0x0000000f23417c10 */ /* 0x000fe400087fe4ff */
[----:B------:R-:W-:-:S04]  /*3250*/  IADD3 R34, P0, R8, R67, RZ ;  /* 0x0000004308227210 */ /* 0x000fc80007f1e0ff */
[----:B------:R-:W-:Y:S02]  /*3260*/  IADD3.X R35, RZ, R65, RZ, P0, !PT ;  /* 0x00000041ff237210 */ /* 0x000fe400007fe4ff */
[----:B------:R-:W-:Y:S01]  /*3270*/  IADD3 R33, P0, R34, UR14, RZ ;  /* 0x0000000e22217c10 */ /* 0x000fe2000ff1e0ff */
[----:B------:R-:W-:-:S03]  /*3280*/  IMAD.WIDE.U32 R40, R40, 0x3, R34 ;  /* 0x0000000328287825 */ /* 0x000fc600078e0022 */
[----:B------:R-:W-:-:S04]  /*3290*/  IADD3.X R10, R35, UR15, RZ, P0, !PT ;  /* 0x0000000f230a7c10 */ /* 0x000fc800087fe4ff */
[C---:B------:R-:W-:Y:S02]  /*32a0*/  SHF.L.U64.HI R34, R33.reuse, 0x2, R10 ;  /* 0x0000000221227819 */ /* 0x040fe4000001020a */
[----:B------:R-:W-:Y:S01]  /*32b0*/  SHF.L.U32 R33, R33, 0x2, RZ ;  /* 0x0000000221217819 */ /* 0x000fe200000006ff */
[----:B------:R1:W5:Y:S01]  /*32c0*/  LDG.E R10, desc[UR10][R58.64] ;  /* 0x0000000a3a0a7981 */ /* 0x000362000c1e1900 */
[----:B------:R-:W-:Y:S02]  /*32d0*/  IADD3 R35, R41, UR5, RZ ;  /* 0x0000000529237c10 */ /* 0x000fe4000fffe0ff */
[----:B------:R-:W-:Y:S02]  /*32e0*/  IADD3 R62, P0, R33, R11, RZ ;  /* 0x0000000b213e7210 */ /* 0x000fe40007f1e0ff */
[C---:B------:R-:W-:Y:S02]  /*32f0*/  SHF.L.U64.HI R35, R40.reuse, 0x2, R35 ;  /* 0x0000000228237819 */ /* 0x040fe40000010223 */
[----:B------:R-:W-:Y:S01]  /*3300*/  SHF.L.U32 R40, R40, 0x2, RZ ;  /* 0x0000000228287819 */ /* 0x000fe200000006ff */
[----:B------:R-:W-:-:S03]  /*3310*/  IMAD.X R63, R34, 0x1, R12, P0 ;  /* 0x00000001223f7824 */ /* 0x000fc600000e060c */
[----:B0-----:R-:W-:Y:S02]  /*3320*/  IADD3 R60, P0, R40, R11, RZ ;  /* 0x0000000b283c7210 */ /* 0x001fe40007f1e0ff */
[----:B------:R-:W5:Y:S02]  /*3330*/  LDG.E R31, desc[UR10][R62.64] ;  /* 0x0000000a3e1f7981 */ /* 0x000f64000c1e1900 */
[----:B------:R-:W-:-:S05]  /*3340*/  IADD3.X R61, R35, R12, RZ, P0, !PT ;  /* 0x0000000c233d7210 */ /* 0x000fca00007fe4ff */
[----:B------:R-:W5:Y:S01]  /*3350*/  LDG.E R11, desc[UR10][R60.64] ;  /* 0x0000000a3c0b7981 */ /* 0x000f62000c1e1900 */
[-C--:B------:R-:W-:Y:S02]  /*3360*/  IADD3 R40, P1, R40, R14.reuse, RZ ;  /* 0x0000000e28287210 */ /* 0x080fe40007f3e0ff */
[----:B-1----:R-:W-:Y:S02]  /*3370*/  MOV R59, 0x3bbb989d ;  /* 0x3bbb989d003b7802 */ /* 0x002fe40000000f00 */
[----:B------:R-:W-:Y:S01]  /*3380*/  IADD3.X R41, R35, R15, RZ, P1, !PT ;  /* 0x0000000f23297210 */ /* 0x000fe20000ffe4ff */
[----:B-----5:R-:W-:Y:S01]  /*3390*/  HADD2.F32 R35, -RZ, R44.H0_H0 ;  /* 0x2000002cff237230 */ /* 0x020fe20000004100 */
[----:B------:R-:W-:Y:S02]  /*33a0*/  IADD3 R14, P0, R33, R14, RZ ;  /* 0x0000000e210e7210 */ /* 0x000fe40007f1e0ff */
[----:B------:R-:W-:Y:S01]  /*33b0*/  FMNMX R50, |R50|, R57, !PT ;  /* 0x0000003932327209 */ /* 0x000fe20007800200 */
[----:B------:R-:W-:Y:S01]  /*33c0*/  BSSY B1, `(.L_x_2938) ;  /* 0x0000020000017945 */ /* 0x000fe20003800000 */
[----:B------:R-:W-:Y:S01]  /*33d0*/  FMUL R46, R35, -1.7020000219345092773 ;  /* 0xbfd9db23232e7820 */ /* 0x000fe20000400000 */
[----:B------:R-:W-:Y:S01]  /*33e0*/  IMAD.X R15, R34, 0x1, R15, P0 ;  /* 0x00000001220f7824 */ /* 0x000fe200000e060f */
[----:B------:R-:W5:Y:S02]  /*33f0*/  LDG.E R12, desc[UR10][R40.64] ;  /* 0x0000000a280c7981 */ /* 0x000f64000c1e1900 */
[----:B------:R-:W-:Y:S01]  /*3400*/  FFMA.SAT R58, R46, R59, 0.5 ;  /* 0x3f0000002e3a7423 */ /* 0x000fe2000000203b */
[----:B------:R-:W-:Y:S01]  /*3410*/  HFMA2.MMA R59, -RZ, RZ, 3.7421875, 0 ;  /* 0x437c0000ff3b7435 */ /* 0x000fe200000001ff */
[----:B------:R0:W5:Y:S09]  /*3420*/  LDG.E R14, desc[UR10][R14.64] ;  /* 0x0000000a0e0e7981 */ /* 0x000172000c1e1900 */
[----:B------:R-:W-:-:S04]  /*3430*/  FFMA.RM R58, R58, R59, 12582913 ;  /* 0x4b4000013a3a7423 */ /* 0x000fc8000000403b */
[----:B------:R-:W-:-:S04]  /*3440*/  FADD R59, R58, -12583039 ;  /* 0xcb40007f3a3b7421 */ /* 0x000fc80000000000 */
[----:B------:R-:W-:-:S04]  /*3450*/  FFMA R59, R46, 1.4426950216293334961, -R59 ;  /* 0x3fb8aa3b2e3b7823 */ /* 0x000fc8000000083b */
[----:B------:R-:W-:-:S06]  /*3460*/  FFMA R59, R46, 1.925963033500011079e-08, R59 ;  /* 0x32a570602e3b7823 */ /* 0x000fcc000000003b */
[----:B------:R-:W1:Y:S01]  /*3470*/  MUFU.EX2 R59, R59 ;  /* 0x0000003b003b7308 */ /* 0x000e620000000800 */
[----:B------:R-:W-:-:S05]  /*3480*/  SHF.L.U32 R58, R58, 0x17, RZ ;  /* 0x000000173a3a7819 */ /* 0x000fca00000006ff */
[----:B-1----:R-:W-:-:S05]  /*3490*/  FFMA R58, R58, R59, 1 ;  /* 0x3f8000003a3a7423 */ /* 0x002fca000000003b */
[----:B0-----:R-:W-:-:S04]  /*34a0*/  IADD3 R15, R58, 0x1800000, RZ ;  /* 0x018000003a0f7810 */ /* 0x001fc80007ffe0ff */
[----:B------:R-:W-:-:S04]  /*34b0*/  LOP3.LUT R15, R15, 0x7f800000, RZ, 0xc0, !PT ;  /* 0x7f8000000f0f7812 */ /* 0x000fc800078ec0ff */
[----:B------:R-:W-:Y:S02]  /*34c0*/  ISETP.GT.U32.AND P0, PT, R15, 0x1ffffff, PT ;  /* 0x01ffffff0f00780c */ /* 0x000fe40003f04070 */
[----:B------:R-:W-:Y:S02]  /*34d0*/  FMNMX R47, |R47|, R50, !PT ;  /* 0x000000322f2f7209 */ /* 0x000fe40007800200 */
[----:B------:R-:W-:Y:S02]  /*34e0*/  IADD3 R46, P1, R32, R67, RZ ;  /* 0x00000043202e7210 */ /* 0x000fe40007f3e0ff */
[----:B------:R-:W-:Y:S01]  /*34f0*/  FMNMX R47, |R48|, R47, !PT ;  /* 0x0000002f302f7209 */ /* 0x000fe20007800200 */
[----:B------:R-:W-:Y:S02]  /*3500*/  FMUL R35, R35, 1.7020000219345092773 ;  /* 0x3fd9db2323237820 */ /* 0x000fe40000400000 */
[----:B------:R-:W-:Y:S01]  /*3510*/  IMAD.X R41, RZ, RZ, R65, P1 ;  /* 0x000000ffff297224 */ /* 0x000fe200008e0641 */
[----:B------:R-:W-:-:S03]  /*3520*/  FMNMX R40, |R0|, R47, !PT ;  /* 0x0000002f00287209 */ /* 0x000fc60007800200 */
[----:B------:R-:W-:Y:S05]  /*3530*/  @P0 BRA `(.L_x_2939) ;  /* 0x0000000000100947 */ /* 0x000fea0003800000 */
[----:B------:R-:W-:Y:S02]  /*3540*/  MOV R0, R58 ;  /* 0x0000003a00007202 */ /* 0x000fe40000000f00 */
[----:B------:R-:W-:-:S07]  /*3550*/  MOV R58, 0x3570 ;  /* 0x00003570003a7802 */ /* 0x000fce0000000f00 */
[----:B-----5:R-:W-:Y:S05]  /*3560*/  CALL.REL.NOINC `($__internal_31_$__cuda_sm20_rcp_rn_f32_slowpath) ;  /* 0x0000003400a87944 */ /* 0x020fea0003c00000 */
[----:B------:R-:W-:Y:S05]  /*3570*/  BRA `(.L_x_2940) ;  /* 0x0000000000107947 */ /* 0x000fea0003800000 */
.L_x_2939:
[----:B------:R-:W0:Y:S02]  /*3580*/  MUFU.RCP R59, R58 ;  /* 0x0000003a003b7308 */ /* 0x000e240000001000 */
[----:B0-----:R-:W-:-:S04]  /*3590*/  FFMA R0, R58, R59, -1 ;  /* 0xbf8000003a007423 */ /* 0x001fc8000000003b */
[----:B------:R-:W-:-:S04]  /*35a0*/  FADD.FTZ R0, -R0, -RZ ;  /* 0x800000ff00007221 */ /* 0x000fc80000010100 */
[----:B------:R-:W-:-:S07]  /*35b0*/  FFMA R59, R59, R0, R59 ;  /* 0x000000003b3b7223 */ /* 0x000fce000000003b */
.L_x_2940:
[----:B------:R-:W-:Y:S05]  /*35c0*/  BSYNC B1 ;  /* 0x0000000000017941 */ /* 0x000fea0003800000 */
.L_x_2938:
        /* <DEDUP_REMOVED lines=17> */
[----:B------:R-:W-:-:S03]  /*36e0*/  VIADD R35, R48, 0x1800000 ;  /* 0x0180000030237836 */ /* 0x000fc60000000000 */
[----:B------:R-:W-:Y:S02]  /*36f0*/  FMUL R0, R0, R47 ;  /* 0x0000002f00007220 */ /* 0x000fe40000400000 */
[----:B------:R-:W-:-:S04]  /*3700*/  LOP3.LUT R35, R35, 0x7f800000, RZ, 0xc0, !PT ;  /* 0x7f80000023237812 */ /* 0x000fc800078ec0ff */
[----:B------:R-:W-:Y:S01]  /*3710*/  ISETP.GT.U32.AND P0, PT, R35, 0x1ffffff, PT ;  /* 0x01ffffff2300780c */ /* 0x000fe20003f04070 */
[----:B------:R-:W-:-:S05]  /*3720*/  HADD2.F32 R35, -RZ, R43.H0_H0 ;  /* 0x2000002bff237230 */ /* 0x000fca0000004100 */
[----:B------:R-:W-:-:S07]  /*3730*/  FMUL R35, R0, R35 ;  /* 0x0000002300237220 */ /* 0x000fce0000400000 */
[----:B------:R-:W-:Y:S05]  /*3740*/  @P0 BRA `(.L_x_2942) ;  /* 0x0000000000100947 */ /* 0x000fea0003800000 */
[----:B------:R-:W-:Y:S02]  /*3750*/  MOV R0, R48 ;  /* 0x0000003000007202 */ /* 0x000fe40000000f00 */
[----:B------:R-:W-:-:S07]  /*3760*/  MOV R58, 0x3780 ;  /* 0x00003780003a7802 */ /* 0x000fce0000000f00 */
[----:B-----5:R-:W-:Y:S05]  /*3770*/  CALL.REL.NOINC `($__internal_31_$__cuda_sm20_rcp_rn_f32_slowpath) ;  /* 0x0000003400247944 */ /* 0x020fea0003c00000 */
[----:B------:R-:W-:Y:S05]  /*3780*/  BRA `(.L_x_2943) ;  /* 0x0000000000107947 */ /* 0x000fea0003800000 */
.L_x_2942:
[----:B------:R-:W0:Y:S02]  /*3790*/  MUFU.RCP R59, R48 ;  /* 0x00000030003b7308 */ /* 0x000e240000001000 */
[----:B0-----:R-:W-:-:S04]  /*37a0*/  FFMA R0, R48, R59, -1 ;  /* 0xbf80000030007423 */ /* 0x001fc8000000003b */
[----:B------:R-:W-:-:S04]  /*37b0*/  FADD.FTZ R0, -R0, -RZ ;  /* 0x800000ff00007221 */ /* 0x000fc80000010100 */
[----:B------:R-:W-:-:S07]  /*37c0*/  FFMA R59, R59, R0, R59 ;  /* 0x000000003b3b7223 */ /* 0x000fce000000003b */
.L_x_2943:
[----:B------:R-:W-:Y:S05]  /*37d0*/  BSYNC B1 ;  /* 0x0000000000017941 */ /* 0x000fea0003800000 */
.L_x_2941:
[----:B------:R-:W-:Y:S01]  /*37e0*/  HADD2.F32 R48, -RZ, R44.H1_H1 ;  /* 0x3000002cff307230 */ /* 0x000fe20000004100 */
        /* <DEDUP_REMOVED lines=21> */
[----:B-----5:R-:W-:Y:S05]  /*3940*/  CALL.REL.NOINC `($__internal_31_$__cuda_sm20_rcp_rn_f32_slowpath) ;  /* 0x0000003000b07944 */ /* 0x020fea0003c00000 */
[----:B------:R-:W-:Y:S05]  /*3950*/  BRA `(.L_x_2946) ;  /* 0x0000000000107947 */ /* 0x000fea0003800000 */
.L_x_2945:
[----:B------:R-:W0:Y:S02]  /*3960*/  MUFU.RCP R59, R50 ;  /* 0x00000032003b7308 */ /* 0x000e240000001000 */
[----:B0-----:R-:W-:-:S04]  /*3970*/  FFMA R0, R50, R59, -1 ;  /* 0xbf80000032007423 */ /* 0x001fc8000000003b */
[----:B------:R-:W-:-:S04]  /*3980*/  FADD.FTZ R0, -R0, -RZ ;  /* 0x800000ff00007221 */ /* 0x000fc80000010100 */
[----:B------:R-:W-:-:S07]  /*3990*/  FFMA R59, R59, R0, R59 ;  /* 0x000000003b3b7223 */ /* 0x000fce000000003b */
.L_x_2946:
[----:B------:R-:W-:Y:S05]  /*39a0*/  BSYNC B1 ;  /* 0x0000000000017941 */ /* 0x000fea0003800000 */
.L_x_2944:
        /* <DEDUP_REMOVED lines=24> */
[----:B------:R-:W-:Y:S02]  /*3b30*/  MOV R0, R48 ;  /* 0x0000003000007202 */ /* 0x000fe40000000f00 */
[----:B------:R-:W-:-:S07]  /*3b40*/  MOV R58, 0x3b60 ;  /* 0x00003b60003a7802 */ /* 0x000fce0000000f00 */
[----:B-----5:R-:W-:Y:S05]  /*3b50*/  CALL.REL.NOINC `($__internal_31_$__cuda_sm20_rcp_rn_f32_slowpath) ;  /* 0x00000030002c7944 */ /* 0x020fea0003c00000 */
[----:B------:R-:W-:Y:S05]  /*3b60*/  BRA `(.L_x_2949) ;  /* 0x0000000000107947 */ /* 0x000fea0003800000 */
.L_x_2948:
[----:B------:R-:W0:Y:S02]  /*3b70*/  MUFU.RCP R59, R48 ;  /* 0x00000030003b7308 */ /* 0x000e240000001000 */
[----:B0-----:R-:W-:-:S04]  /*3b80*/  FFMA R0, R48, R59, -1 ;  /* 0xbf80000030007423 */ /* 0x001fc8000000003b */
[----:B------:R-:W-:-:S04]  /*3b90*/  FADD.FTZ R0, -R0, -RZ ;  /* 0x800000ff00007221 */ /* 0x000fc80000010100 */
[----:B------:R-:W-:-:S07]  /*3ba0*/  FFMA R59, R59, R0, R59 ;  /* 0x000000003b3b7223 */ /* 0x000fce000000003b */
.L_x_2949:
[----:B------:R-:W-:Y:S05]  /*3bb0*/  BSYNC B1 ;  /* 0x0000000000017941 */ /* 0x000fea0003800000 */
.L_x_2947:
[----:B------:R-:W-:Y:S01]  /*3bc0*/  HADD2.F32 R0, -RZ, R37.H0_H0 ;  /* 0x20000025ff007230 */ /* 0x000fe20000004100 */
        /* <DEDUP_REMOVED lines=21> */
[----:B-----5:R-:W-:Y:S05]  /*3d20*/  CALL.REL.NOINC `($__internal_31_$__cuda_sm20_rcp_rn_f32_slowpath) ;  /* 0x0000002c00b87944 */ /* 0x020fea0003c00000 */
[----:B------:R-:W-:Y:S05]  /*3d30*/  BRA `(.L_x_2952) ;  /* 0x0000000000107947 */ /* 0x000fea0003800000 */
.L_x_2951:
[----:B------:R-:W0:Y:S02]  /*3d40*/  MUFU.RCP R59, R48 ;  /* 0x00000030003b7308 */ /* 0x000e240000001000 */
[----:B0-----:R-:W-:-:S04]  /*3d50*/  FFMA R0, R48, R59, -1 ;  /* 0xbf80000030007423 */ /* 0x001fc8000000003b */
[----:B------:R-:W-:-:S04]  /*3d60*/  FADD.FTZ R0, -R0, -RZ ;  /* 0x800000ff00007221 */ /* 0x000fc80000010100 */
[----:B------:R-:W-:-:S07]  /*3d70*/  FFMA R59, R59, R0, R59 ;  /* 0x000000003b3b7223 */ /* 0x000fce000000003b */
.L_x_2952:
[----:B------:R-:W-:Y:S05]  /*3d80*/  BSYNC B1 ;  /* 0x0000000000017941 */ /* 0x000fea0003800000 */
.L_x_2950:
[----:B------:R-:W-:Y:S01]  /*3d90*/  HFMA2.MMA R57, -RZ, RZ, 0.96630859375, -0.0022525787353515625 ;  /* 0x3bbb989dff397435 */ /* 0x000fe200000001ff */
[----:B------:R-:W-:Y:S01]  /*3da0*/  HADD2.F32 R43, -RZ, R37.H0_H0 ;  /* 0x20000025ff2b7230 */ /* 0x000fe20000004100 */
        /* <DEDUP_REMOVED lines=14> */
[----:B------:R-:W-:Y:S02]  /*3e90*/  HADD2.F32 R48, -RZ, R42.H0_H0 ;  /* 0x2000002aff307230 */ /* 0x000fe40000004100 */
[----:B------:R-:W-:Y:S02]  /*3ea0*/  HADD2.F32 R57, -RZ, R36.H0_H0 ;  /* 0x20000024ff397230 */ /* 0x000fe40000004100 */
        /* <DEDUP_REMOVED lines=8> */
[----:B-----5:R-:W-:Y:S05]  /*3f30*/  CALL.REL.NOINC `($__internal_31_$__cuda_sm20_rcp_rn_f32_slowpath) ;  /* 0x0000002c00347944 */ /* 0x020fea0003c00000 */
[----:B------:R-:W-:Y:S05]  /*3f40*/  BRA `(.L_x_2955) ;  /* 0x0000000000107947 */ /* 0x000fea0003800000 */
.L_x_2954:
[----:B------:R-:W0:Y:S02]  /*3f50*/  MUFU.RCP R59, R50 ;  /* 0x00000032003b7308 */ /* 0x000e240000001000 */
[----:B0-----:R-:W-:-:S04]  /*3f60*/  FFMA R0, R50, R59, -1 ;  /* 0xbf80000032007423 */ /* 0x001fc8000000003b */
[----:B------:R-:W-:-:S04]  /*3f70*/  FADD.FTZ R0, -R0, -RZ ;  /* 0x800000ff00007221 */ /* 0x000fc80000010100 */
[----:B------:R-:W-:-:S07]  /*3f80*/  FFMA R59, R59, R0, R59 ;  /* 0x000000003b3b7223 */ /* 0x000fce000000003b */
.L_x_2955:
[----:B------:R-:W-:Y:S05]  /*3f90*/  BSYNC B1 ;  /* 0x0000000000017941 */ /* 0x000fea0003800000 */
.L_x_2953:
        /* <DEDUP_REMOVED lines=24> */
.L_x_2957:
[----:B------:R-:W0:Y:S02]  /*4120*/  MUFU.RCP R59, R58 ;  /* 0x0000003a003b7308 */ /* 0x000e240000001000 */
[----:B0-----:R-:W-:-:S04]  /*4130*/  FFMA R0, R58, R59, -1 ;  /* 0xbf8000003a007423 */ /* 0x001fc8000000003b */
[----:B------:R-:W-:-:S04]  /*4140*/  FADD.FTZ R0, -R0, -RZ ;  /* 0x800000ff00007221 */ /* 0x000fc80000010100 */
[----:B------:R-:W-:-:S07]  /*4150*/  FFMA R59, R59, R0, R59 ;  /* 0x000000003b3b7223 */ /* 0x000fce000000003b */
.L_x_2958:
[----:B------:R-:W-:Y:S05]  /*4160*/  BSYNC B1 ;  /* 0x0000000000017941 */ /* 0x000fea0003800000 */
.L_x_2956:
[----:B------:R-:W-:Y:S01]  /*4170*/  FADD R0, -R59, 1 ;  /* 0x3f8000003b007421 */ /* 0x000fe20000000100 */
[----:B------:R-:W-:Y:S01]  /*4180*/  HADD2.F32 R37, -RZ, R37.H1_H1 ;  /* 0x30000025ff257230 */ /* 0x000fe20000004100 */
[----:B------:R-:W-:Y:S01]  /*4190*/  MOV R57, 0x3bbb989d ;  /* 0x3bbb989d00397802 */ /* 0x000fe20000000f00 */
[----:B------:R-:W-:Y:S02]  /*41a0*/  HADD2.F32 R42, -RZ, R42.H1_H1 ;  /* 0x3000002aff2a7230 */ /* 0x000fe40000004100 */
[----:B------:R-:W-:Y:S01]  /*41b0*/  FMUL R0, R0, R59 ;  /* 0x0000003b00007220 */ /* 0x000fe20000400000 */
[----:B------:R-:W-:Y:S03]  /*41c0*/  BSSY B1, `(.L_x_2959) ;  /* 0x000001b000017945 */ /* 0x000fe60003800000 */
        /* <DEDUP_REMOVED lines=20> */
[----:B-----5:R-:W-:Y:S05]  /*4310*/  CALL.REL.NOINC `($__internal_31_$__cuda_sm20_rcp_rn_f32_slowpath) ;  /* 0x00000028003c7944 */ /* 0x020fea0003c00000 */
[----:B------:R-:W-:Y:S05]  /*4320*/  BRA `(.L_x_2961) ;  /* 0x0000000000107947 */ /* 0x000fea0003800000 */
.L_x_2960:
[----:B------:R-:W0:Y:S02]  /*4330*/  MUFU.RCP R59, R50 ;  /* 0x00000032003b7308 */ /* 0x000e240000001000 */
[----:B0-----:R-:W-:-:S04]  /*4340*/  FFMA R0, R50, R59, -1 ;  /* 0xbf80000032007423 */ /* 0x001fc8000000003b */
[----:B------:R-:W-:-:S04]  /*4350*/  FADD.FTZ R0, -R0, -RZ ;  /* 0x800000ff00007221 */ /* 0x000fc80000010100 */
[----:B------:R-:W-:-:S07]  /*4360*/  FFMA R59, R59, R0, R59 ;  /* 0x000000003b3b7223 */ /* 0x000fce000000003b */
.L_x_2961:
[----:B------:R-:W-:Y:S05]  /*4370*/  BSYNC B1 ;  /* 0x0000000000017941 */ /* 0x000fea0003800000 */
.L_x_2959:
        /* <DEDUP_REMOVED lines=8> */
[----:B------:R-:W-:Y:S01]  /*4400*/  IADD3.X R59, R48, R19, RZ, P0, !PT ;  /* 0x00000013303b7210 */ /* 0x000fe200007fe4ff */
[C---:B------:R-:W-:Y:S01]  /*4410*/  FMUL R35, R47.reuse, UR7 ;  /* 0x000000072f237c20 */ /* 0x040fe20008400000 */
[----:B------:R-:W-:Y:S01]  /*4420*/  IADD3 R62, P0, R58, UR13, RZ ;  /* 0x0000000d3a3e7c10 */ /* 0x000fe2000ff1e0ff */
[----:B------:R-:W-:Y:S01]  /*4430*/  BSSY B1, `(.L_x_2962) ;  /* 0x0000033000017945 */ /* 0x000fe20003800000 */
[----:B------:R-:W-:Y:S01]  /*4440*/  FMNMX R47, |R47|, R0, !PT ;  /* 0x000000002f2f7209 */ /* 0x000fe20007800200 */
[----:B------:R-:W-:Y:S01]  /*4450*/  FMUL R0, R42, R57 ;  /* 0x000000392a007220 */ /* 0x000fe20000400000 */
[----:B------:R-:W-:Y:S01]  /*4460*/  IADD3.X R63, R59, UR4, RZ, P0, !PT ;  /* 0x000000043b3f7c10 */ /* 0x000fe200087fe4ff */
[----:B------:R-:W-:Y:S01]  /*4470*/  FMUL R42, R43, UR7 ;  /* 0x000000072b2a7c20 */ /* 0x000fe20008400000 */
[----:B------:R-:W-:-:S02]  /*4480*/  IADD3 R60, P0, R60, R26, RZ ;  /* 0x0000001a3c3c7210 */ /* 0x000fc40007f1e0ff */
[----:B------:R-:W-:Y:S01]  /*4490*/  FMNMX R57, |R44|, R47, !PT ;  /* 0x0000002f2c397209 */ /* 0x000fe20007800200 */
[----:B------:R-:W-:Y:S01]  /*44a0*/  FMUL R47, R15, UR7 ;  /* 0x000000070f2f7c20 */ /* 0x000fe20008400000 */
[----:B------:R-:W-:Y:S01]  /*44b0*/  FMUL R44, R45, UR7 ;  /* 0x000000072d2c7c20 */ /* 0x000fe20008400000 */
[----:B------:R-:W-:Y:S01]  /*44c0*/  IADD3.X R61, R48, R27, RZ, P0, !PT ;  /* 0x0000001b303d7210 */ /* 0x000fe200007fe4ff */
[----:B------:R-:W-:Y:S01]  /*44d0*/  HADD2.F32 R48, -RZ, R31.H0_H0 ;  /* 0x2000001fff307230 */ /* 0x000fe20000004100 */
[----:B------:R-:W-:Y:S02]  /*44e0*/  F2FP.BF16.F32.PACK_AB R41, R35, R40 ;  /* 0x000000282329723e */ /* 0x000fe400000010ff */
[----:B------:R-:W-:Y:S02]  /*44f0*/  F2FP.BF16.F32.PACK_AB R65, R46, R37 ;  /* 0x000000252e41723e */ /* 0x000fe400000010ff */
[----:B------:R-:W-:Y:S01]  /*4500*/  F2FP.BF16.F32.PACK_AB R67, R44, R47 ;  /* 0x0000002f2c43723e */ /* 0x000fe200000010ff */
[----:B------:R-:W-:Y:S01]  /*4510*/  FMUL R50, R48, -1.7020000219345092773 ;  /* 0xbfd9db2330327820 */ /* 0x000fe20000400000 */
[----:B------:R-:W-:Y:S01]  /*4520*/  FMNMX R36, |R36|, R57, !PT ;  /* 0x0000003924247209 */ /* 0x000fe20007800200 */
[----:B------:R0:W-:Y:S01]  /*4530*/  STG.E desc[UR10][R58.64], R41 ;  /* 0x000000293a007986 */ /* 0x0001e2000c10190a */
[----:B------:R-:W-:-:S02]  /*4540*/  MOV R57, 0x3bbb989d ;  /* 0x3bbb989d00397802 */ /* 0x000fc40000000f00 */
[----:B------:R-:W-:Y:S01]  /*4550*/  FMNMX R36, |R15|, R36, !PT ;  /* 0x000000240f247209 */ /* 0x000fe20007800200 */
[----:B------:R1:W-:Y:S02]  /*4560*/  STG.E desc[UR10][R62.64], R65 ;  /* 0x000000413e007986 */ /* 0x0003e4000c10190a */
[----:B------:R-:W-:Y:S01]  /*4570*/  FFMA.SAT R57, R50, R57, 0.5 ;  /* 0x3f00000032397423 */ /* 0x000fe20000002039 */
[----:B------:R-:W-:Y:S01]  /*4580*/  FMNMX R36, |R45|, R36, !PT ;  /* 0x000000242d247209 */ /* 0x000fe20007800200 */
[----:B------:R2:W-:Y:S03]  /*4590*/  STG.E desc[UR10][R60.64], R67 ;  /* 0x000000433c007986 */ /* 0x0005e6000c10190a */
[----:B------:R-:W-:Y:S01]  /*45a0*/  FMNMX R43, |R43|, R36, !PT ;  /* 0x000000242b2b7209 */ /* 0x000fe20007800200 */
[----:B0-----:R-:W-:Y:S01]  /*45b0*/  FMUL R41, R0, UR7 ;  /* 0x0000000700297c20 */ /* 0x001fe20008400000 */
[----:B------:R-:W-:Y:S01]  /*45c0*/  IADD3 R58, P0, R60, UR13, RZ ;  /* 0x0000000d3c3a7c10 */ /* 0x000fe2000ff1e0ff */
[----:B------:R-:W-:Y:S01]  /*45d0*/  FMUL R36, R48, 1.7020000219345092773 ;  /* 0x3fd9db2330247820 */ /* 0x000fe20000400000 */
[----:B------:R-:W-:-:S02]  /*45e0*/  FMNMX R43, |R0|, R43, !PT ;  /* 0x0000002b002b7209 */ /* 0x000fc40007800200 */
[----:B------:R-:W-:Y:S02]  /*45f0*/  IADD3.X R59, R61, UR4, RZ, P0, !PT ;  /* 0x000000043d3b7c10 */ /* 0x000fe400087fe4ff */
[----:B-1----:R-:W-:Y:S01]  /*4600*/  F2FP.BF16.F32.PACK_AB R63, R41, R42 ;  /* 0x0000002a293f723e */ /* 0x002fe200000010ff */
[----:B--2---:R-:W-:-:S04]  /*4610*/  IMAD.MOV.U32 R60, RZ, RZ, 0x437c0000 ;  /* 0x437c0000ff3c7424 */ /* 0x004fc800078e00ff */
[----:B------:R-:W-:Y:S01]  /*4620*/  FFMA.RM R57, R57, R60, 12582913 ;  /* 0x4b40000139397423 */ /* 0x000fe2000000403c */
[----:B------:R0:W-:Y:S03]  /*4630*/  STG.E desc[UR10][R58.64], R63 ;  /* 0x0000003f3a007986 */ /* 0x0001e6000c10190a */
[C---:B------:R-:W-:Y:S01]  /*4640*/  FADD R61, R57.reuse, -12583039 ;  /* 0xcb40007f393d7421 */ /* 0x040fe20000000000 */
[----:B------:R-:W-:-:S03]  /*4650*/  SHF.L.U32 R57, R57, 0x17, RZ ;  /* 0x0000001739397819 */ /* 0x000fc600000006ff */
[----:B------:R-:W-:-:S04]  /*4660*/  FFMA R61, R50, 1.4426950216293334961, -R61 ;  /* 0x3fb8aa3b323d7823 */ /* 0x000fc8000000083d */
[----:B------:R-:W-:-:S04]  /*4670*/  FFMA R61, R50, 1.925963033500011079e-08, R61 ;  /* 0x32a57060323d7823 */ /* 0x000fc8000000003d */
[----:B------:R-:W1:Y:S02]  /*4680*/  MUFU.EX2 R50, R61 ;  /* 0x0000003d00327308 */ /* 0x000e640000000800 */
[----:B-1----:R-:W-:-:S05]  /*4690*/  FFMA R50, R57, R50, 1 ;  /* 0x3f80000039327423 */ /* 0x002fca0000000032 */
[----:B------:R-:W-:-:S04]  /*46a0*/  IADD3 R15, R50, 0x1800000, RZ ;  /* 0x01800000320f7810 */ /* 0x000fc80007ffe0ff */
[----:B------:R-:W-:-:S04]  /*46b0*/  LOP3.LUT R15, R15, 0x7f800000, RZ, 0xc0, !PT ;  /* 0x7f8000000f0f7812 */ /* 0x000fc800078ec0ff */
[----:B------:R-:W-:-:S13]  /*46c0*/  ISETP.GT.U32.AND P0, PT, R15, 0x1ffffff, PT ;  /* 0x01ffffff0f00780c */ /* 0x000fda0003f04070 */
[----:B0-----:R-:W-:Y:S05]  /*46d0*/  @P0 BRA `(.L_x_2963) ;  /* 0x0000000000100947 */ /* 0x001fea0003800000 */
[----:B------:R-:W-:Y:S02]  /*46e0*/  MOV R0, R50 ;  /* 0x0000003200007202 */ /* 0x000fe40000000f00 */
[----:B------:R-:W-:-:S07]  /*46f0*/  MOV R58, 0x4710 ;  /* 0x00004710003a7802 */ /* 0x000fce0000000f00 */
[----:B-----5:R-:W-:Y:S05]  /*4700*/  CALL.REL.NOINC `($__internal_31_$__cuda_sm20_rcp_rn_f32_slowpath) ;  /* 0x0000002400407944 */ /* 0x020fea0003c00000 */
[----:B------:R-:W-:Y:S05]  /*4710*/  BRA `(.L_x_2964) ;  /* 0x0000000000107947 */ /* 0x000fea0003800000 */
.L_x_2963:
[----:B------:R-:W0:Y:S02]  /*4720*/  MUFU.RCP R59, R50 ;  /* 0x00000032003b7308 */ /* 0x000e240000001000 */
[----:B0-----:R-:W-:-:S04]  /*4730*/  FFMA R0, R50, R59, -1 ;  /* 0xbf80000032007423 */ /* 0x001fc8000000003b */
[----:B------:R-:W-:-:S04]  /*4740*/  FADD.FTZ R0, -R0, -RZ ;  /* 0x800000ff00007221 */ /* 0x000fc80000010100 */
[----:B------:R-:W-:-:S07]  /*4750*/  FFMA R59, R59, R0, R59 ;  /* 0x000000003b3b7223 */ /* 0x000fce000000003b */
.L_x_2964:
[----:B------:R-:W-:Y:S05]  /*4760*/  BSYNC B1 ;  /* 0x0000000000017941 */ /* 0x000fea0003800000 */
.L_x_2962:
        /* <DEDUP_REMOVED lines=12> */
[----:B-----5:R-:W-:-:S03]  /*4830*/  HADD2.F32 R57, -RZ, R14.H0_H0 ;  /* 0x2000000eff397230 */ /* 0x020fc60000004100 */
        /* <DEDUP_REMOVED lines=9> */
[----:B------:R-:W-:-:S12]  /*48d0*/  FMUL R36, R0, R57 ;  /* 0x0000003900247220 */ /* 0x000fd80000400000 */
[----:B------:R-:W-:Y:S05]  /*48e0*/  @P0 BRA `(.L_x_2966) ;  /* 0x0000000000100947 */ /* 0x000fea0003800000 */
[----:B------:R-:W-:Y:S02]  /*48f0*/  MOV R0, R50 ;  /* 0x0000003200007202 */ /* 0x000fe40000000f00 */
[----:B------:R-:W-:-:S07]  /*4900*/  MOV R58, 0x4920 ;  /* 0x00004920003a7802 */ /* 0x000fce0000000f00 */
[----:B------:R-:W-:Y:S05]  /*4910*/  CALL.REL.NOINC `($__internal_31_$__cuda_sm20_rcp_rn_f32_slowpath) ;  /* 0x0000002000bc7944 */ /* 0x000fea0003c00000 */
[----:B------:R-:W-:Y:S05]  /*4920*/  BRA `(.L_x_2967) ;  /* 0x0000000000107947 */ /* 0x000fea0003800000 */
.L_x_2966:
[----:B------:R-:W0:Y:S02]  /*4930*/  MUFU.RCP R59, R50 ;  /* 0x00000032003b7308 */ /* 0x000e240000001000 */
[----:B0-----:R-:W-:-:S04]  /*4940*/  FFMA R0, R50, R59, -1 ;  /* 0xbf80000032007423 */ /* 0x001fc8000000003b */
[----:B------:R-:W-:-:S04]  /*4950*/  FADD.FTZ R0, -R0, -RZ ;  /* 0x800000ff00007221 */ /* 0x000fc80000010100 */
[----:B------:R-:W-:-:S07]  /*4960*/  FFMA R59, R59, R0, R59 ;  /* 0x000000003b3b7223 */ /* 0x000fce000000003b */
.L_x_2967:
[----:B------:R-:W-:Y:S05]  /*4970*/  BSYNC B1 ;  /* 0x0000000000017941 */ /* 0x000fea0003800000 */
.L_x_2965:
[----:B------:R-:W-:Y:S01]  /*4980*/  HFMA2.MMA R57, -RZ, RZ, 0.96630859375, -0.0022525787353515625 ;  /* 0x3bbb989dff397435 */ /* 0x000fe200000001ff */
[----:B------:R-:W-:Y:S01]  /*4990*/  HADD2.F32 R48, -RZ, R31.H1_H1 ;  /* 0x3000001fff307230 */ /* 0x000fe20000004100 */
[----:B------:R-:W-:Y:S04]  /*49a0*/  BSSY B1, `(.L_x_2968) ;  /* 0x000001a000017945 */ /* 0x000fe80003800000 */
        /* <DEDUP_REMOVED lines=19> */
[----:B------:R-:W-:Y:S05]  /*4ae0*/  CALL.REL.NOINC `($__internal_31_$__cuda_sm20_rcp_rn_f32_slowpath) ;  /* 0x0000002000487944 */ /* 0x000fea0003c00000 */
[----:B------:R-:W-:Y:S05]  /*4af0*/  BRA `(.L_x_2970) ;  /* 0x0000000000107947 */ /* 0x000fea0003800000 */
.L_x_2969:
[----:B------:R-:W0:Y:S02]  /*4b00*/  MUFU.RCP R59, R50 ;  /* 0x00000032003b7308 */ /* 0x000e240000001000 */
[----:B0-----:R-:W-:-:S04]  /*4b10*/  FFMA R0, R50, R59, -1 ;  /* 0xbf80000032007423 */ /* 0x001fc8000000003b */
[----:B------:R-:W-:-:S04]  /*4b20*/  FADD.FTZ R0, -R0, -RZ ;  /* 0x800000ff00007221 */ /* 0x000fc80000010100 */
[----:B------:R-:W-:-:S07]  /*4b30*/  FFMA R59, R59, R0, R59 ;  /* 0x000000003b3b7223 */ /* 0x000fce000000003b */
.L_x_2970:
[----:B------:R-:W-:Y:S05]  /*4b40*/  BSYNC B1 ;  /* 0x0000000000017941 */ /* 0x000fea0003800000 */
.L_x_2968:
[----:B------:R-:W-:Y:S01]  /*4b50*/  HFMA2.MMA R57, -RZ, RZ, 0.96630859375, -0.0022525787353515625 ;  /* 0x3bbb989dff397435 */ /* 0x000fe200000001ff */
[----:B------:R-:W-:Y:S01]  /*4b60*/  HADD2.F32 R31, -RZ, R31.H1_H1 ;  /* 0x3000001fff1f7230 */ /* 0x000fe20000004100 */
[----:B------:R-:W-:Y:S01]  /*4b70*/  BSSY B1, `(.L_x_2971) ;  /* 0x000001e000017945 */ /* 0x000fe20003800000 */
[----:B------:R-:W-:-:S03]  /*4b80*/  HADD2.F32 R9, -RZ, R9.H1_H1 ;  /* 0x30000009ff097230 */ /* 0x000fc60000004100 */
        /* <DEDUP_REMOVED lines=22> */
[----:B------:R-:W-:Y:S05]  /*4cf0*/  CALL.REL.NOINC `($__internal_31_$__cuda_sm20_rcp_rn_f32_slowpath) ;  /* 0x0000001c00c47944 */ /* 0x000fea0003c00000 */
[----:B------:R-:W-:Y:S05]  /*4d00*/  BRA `(.L_x_2973) ;  /* 0x0000000000107947 */ /* 0x000fea0003800000 */
.L_x_2972:
[----:B------:R-:W0:Y:S02]  /*4d10*/  MUFU.RCP R59, R50 ;  /* 0x00000032003b7308 */ /* 0x000e240000001000 */
[----:B0-----:R-:W-:-:S04]  /*4d20*/  FFMA R0, R50, R59, -1 ;  /* 0xbf80000032007423 */ /* 0x001fc8000000003b */
[----:B------:R-:W-:-:S04]  /*4d30*/  FADD.FTZ R0, -R0, -RZ ;  /* 0x800000ff00007221 */ /* 0x000fc80000010100 */
[----:B------:R-:W-:-:S07]  /*4d40*/  FFMA R59, R59, R0, R59 ;  /* 0x000000003b3b7223 */ /* 0x000fce000000003b */
.L_x_2973:
[----:B------:R-:W-:Y:S05]  /*4d50*/  BSYNC B1 ;  /* 0x0000000000017941 */ /* 0x000fea0003800000 */
.L_x_2971:
        /* <DEDUP_REMOVED lines=24> */
.L_x_2975:
[----:B------:R-:W0:Y:S02]  /*4ee0*/  MUFU.RCP R59, R50 ;  /* 0x00000032003b7308 */ /* 0x000e240000001000 */
[----:B0-----:R-:W-:-:S04]  /*4ef0*/  FFMA R0, R50, R59, -1 ;  /* 0xbf80000032007423 */ /* 0x001fc8000000003b */
[----:B------:R-:W-:-:S04]  /*4f00*/  FADD.FTZ R0, -R0, -RZ ;  /* 0x800000ff00007221 */ /* 0x000fc80000010100 */
[----:B------:R-:W-:-:S07]  /*4f10*/  FFMA R59, R59, R0, R59 ;  /* 0x000000003b3b7223 */ /* 0x000fce000000003b */
.L_x_2976:
[----:B------:R-:W-:Y:S05]  /*4f20*/  BSYNC B1 ;  /* 0x0000000000017941 */ /* 0x000fea0003800000 */
.L_x_2974:
        /* <DEDUP_REMOVED lines=16> */
[----:B------:R-:W-:Y:S01]  /*5030*/  IADD3 R0, R50, 0x1800000, RZ ;  /* 0x0180000032007810 */ /* 0x000fe20007ffe0ff */
[----:B------:R-:W-:-:S03]  /*5040*/  HADD2.F32 R14, -RZ, R10.H0_H0 ;  /* 0x2000000aff0e7230 */ /* 0x000fc60000004100 */
[----:B------:R-:W-:Y:S02]  /*5050*/  LOP3.LUT R0, R0, 0x7f800000, RZ, 0xc0, !PT ;  /* 0x7f80000000007812 */ /* 0x000fe400078ec0ff */
[----:B------:R-:W-:Y:S02]  /*5060*/  FMUL R31, R59, R14 ;  /* 0x0000000e3b1f7220 */ /* 0x000fe40000400000 */
[----:B------:R-:W-:Y:S01]  /*5070*/  ISETP.GT.U32.AND P0, PT, R0, 0x1ffffff, PT ;  /* 0x01ffffff0000780c */ /* 0x000fe20003f04070 */
[----:B------:R-:W-:-:S05]  /*5080*/  HADD2.F32 R0, -RZ, R12.H0_H0 ;  /* 0x2000000cff007230 */ /* 0x000fca0000004100 */
[----:B------:R-:W-:-:S07]  /*5090*/  FMUL R31, R31, R0 ;  /* 0x000000001f1f7220 */ /* 0x000fce0000400000 */
[----:B------:R-:W-:Y:S05]  /*50a0*/  @P0 BRA `(.L_x_2978) ;  /* 0x0000000000100947 */ /* 0x000fea0003800000 */
[----:B------:R-:W-:Y:S02]  /*50b0*/  MOV R0, R50 ;  /* 0x0000003200007202 */ /* 0x000fe40000000f00 */
[----:B------:R-:W-:-:S07]  /*50c0*/  MOV R58, 0x50e0 ;  /* 0x000050e0003a7802 */ /* 0x000fce0000000f00 */
[----:B------:R-:W-:Y:S05]  /*50d0*/  CALL.REL.NOINC `($__internal_31_$__cuda_sm20_rcp_rn_f32_slowpath) ;  /* 0x0000001800cc7944 */ /* 0x000fea0003c00000 */
[----:B------:R-:W-:Y:S05]  /*50e0*/  BRA `(.L_x_2979) ;  /* 0x0000000000107947 */ /* 0x000fea0003800000 */
.L_x_2978:
[----:B------:R-:W0:Y:S02]  /*50f0*/  MUFU.RCP R59, R50 ;  /* 0x00000032003b7308 */ /* 0x000e240000001000 */
[----:B0-----:R-:W-:-:S04]  /*5100*/  FFMA R0, R50, R59, -1 ;  /* 0xbf80000032007423 */ /* 0x001fc8000000003b */
[----:B------:R-:W-:-:S04]  /*5110*/  FADD.FTZ R0, -R0, -RZ ;  /* 0x800000ff00007221 */ /* 0x000fc80000010100 */
[----:B------:R-:W-:-:S07]  /*5120*/  FFMA R59, R59, R0, R59 ;  /* 0x000000003b3b7223 */ /* 0x000fce000000003b */
.L_x_2979:
[----:B------:R-:W-:Y:S05]  /*5130*/  BSYNC B1 ;  /* 0x0000000000017941 */ /* 0x000fea0003800000 */
.L_x_2977:
[----:B------:R-:W-:Y:S01]  /*5140*/  FMUL R59, R9, R59 ;  /* 0x0000003b093b7220 */ /* 0x000fe20000400000 */
[----:B------:R-:W-:Y:S01]  /*5150*/  HADD2.F32 R9, -RZ, R11.H1_H1 ;  /* 0x3000000bff097230 */ /* 0x000fe20000004100 */
[----:B------:R-:W-:Y:S01]  /*5160*/  MOV R57, 0x3bbb989d ;  /* 0x3bbb989d00397802 */ /* 0x000fe20000000f00 */
[----:B------:R-:W-:Y:S01]  /*5170*/  BSSY B1, `(.L_x_2980) ;  /* 0x0000019000017945 */ /* 0x000fe20003800000 */
[----:B------:R-:W-:Y:S02]  /*5180*/  FMUL R14, R14, R59 ;  /* 0x0000003b0e0e7220 */ /* 0x000fe40000400000 */
[C---:B------:R-:W-:Y:S01]  /*5190*/  FMUL R0, R9.reuse, -1.7020000219345092773 ;  /* 0xbfd9db2309007820 */ /* 0x040fe20000400000 */
[----:B------:R-:W-:-:S03]  /*51a0*/  FMUL R9, R9, 1.7020000219345092773 ;  /* 0x3fd9db2309097820 */ /* 0x000fc60000400000 */
        /* <DEDUP_REMOVED lines=17> */
.L_x_2981:
[----:B------:R-:W0:Y:S02]  /*52c0*/  MUFU.RCP R59, R50 ;  /* 0x00000032003b7308 */ /* 0x000e240000001000 */
[----:B0-----:R-:W-:-:S04]  /*52d0*/  FFMA R0, R50, R59, -1 ;  /* 0xbf80000032007423 */ /* 0x001fc8000000003b */
[----:B------:R-:W-:-:S04]  /*52e0*/  FADD.FTZ R0, -R0, -RZ ;  /* 0x800000ff00007221 */ /* 0x000fc80000010100 */
[----:B------:R-:W-:-:S07]  /*52f0*/  FFMA R59, R59, R0, R59 ;  /* 0x000000003b3b7223 */ /* 0x000fce000000003b */
.L_x_2982:
[----:B------:R-:W-:Y:S05]  /*5300*/  BSYNC B1 ;  /* 0x0000000000017941 */ /* 0x000fea0003800000 */
.L_x_2980:
[----:B------:R-:W-:Y:S01]  /*5310*/  FADD R0, -R59, 1 ;  /* 0x3f8000003b007421 */ /* 0x000fe20000000100 */
[----:B------:R-:W-:Y:S01]  /*5320*/  HFMA2.MMA R57, -RZ, RZ, 0.96630859375, -0.0022525787353515625 ;  /* 0x3bbb989dff397435 */ /* 0x000fe200000001ff */
[----:B------:R-:W-:Y:S01]  /*5330*/  HADD2.F32 R11, -RZ, R11.H1_H1 ;  /* 0x3000000bff0b7230 */ /* 0x000fe20000004100 */
[----:B------:R-:W-:Y:S01]  /*5340*/  BSSY B1, `(.L_x_2983) ;  /* 0x000001d000017945 */ /* 0x000fe20003800000 */
[----:B------:R-:W-:Y:S01]  /*5350*/  FMUL R0, R0, R59 ;  /* 0x0000003b00007220 */ /* 0x000fe20000400000 */
[----:B------:R-:W-:Y:S02]  /*5360*/  HADD2.F32 R10, -RZ, R10.H1_H1 ;  /* 0x3000000aff0a7230 */ /* 0x000fe40000004100 */
[----:B------:R-:W-:Y:S02]  /*5370*/  HADD2.F32 R12, -RZ, R12.H1_H1 ;  /* 0x3000000cff0c7230 */ /* 0x000fe40000004100 */
[----:B------:R-:W-:Y:S01]  /*5380*/  FFMA R9, R9, R0, R59 ;  /* 0x0000000009097223 */ /* 0x000fe2000000003b */
[----:B------:R-:W-:-:S03]  /*5390*/  FMUL R0, R11, -1.7020000219345092773 ;  /* 0xbfd9db230b007820 */ /* 0x000fc60000400000 */
[----:B------:R-:W-:Y:S01]  /*53a0*/  FMUL R9, R9, R10 ;  /* 0x0000000a09097220 */ /* 0x000fe20000400000 */
[----:B------:R-:W-:Y:S01]  /*53b0*/  FFMA.SAT R50, R0, R57, 0.5 ;  /* 0x3f00000000327423 */ /* 0x000fe20000002039 */
[----:B------:R-:W-:Y:S02]  /*53c0*/  MOV R57, 0x437c0000 ;  /* 0x437c000000397802 */ /* 0x000fe40000000f00 */
[----:B------:R-:W-:-:S03]  /*53d0*/  FMUL R9, R9, R12 ;  /* 0x0000000c09097220 */ /* 0x000fc60000400000 */
        /* <DEDUP_REMOVED lines=15> */
.L_x_2984:
[----:B------:R-:W0:Y:S02]  /*54d0*/  MUFU.RCP R59, R50 ;  /* 0x00000032003b7308 */ /* 0x000e240000001000 */
[----:B0-----:R-:W-:-:S04]  /*54e0*/  FFMA R0, R50, R59, -1 ;  /* 0xbf80000032007423 */ /* 0x001fc8000000003b */
[----:B------:R-:W-:-:S04]  /*54f0*/  FADD.FTZ R0, -R0, -RZ ;  /* 0x800000ff00007221 */ /* 0x000fc80000010100 */
[----:B------:R-:W-:-:S07]  /*5500*/  FFMA R59, R59, R0, R59 ;  /* 0x000000003b3b7223 */ /* 0x000fce000000003b */
.L_x_2985:
[----:B------:R-:W-:Y:S05]  /*5510*/  BSYNC B1 ;  /* 0x0000000000017941 */ /* 0x000fea0003800000 */
.L_x_2983:
[----:B------:R-:W-:Y:S01]  /*5520*/  IADD3 R58, P0, R33, R17, RZ ;  /* 0x00000011213a7210 */ /* 0x000fe20007f1e0ff */
[----:B------:R-:W0:Y:S01]  /*5530*/  S2UR UR6, SR_CgaCtaId ;  /* 0x00000000000679c3 */ /* 0x000e220000008800 */
[----:B------:R-:W-:Y:S01]  /*5540*/  FMUL R11, R11, R59 ;  /* 0x0000003b0b0b7220 */ /* 0x000fe20000400000 */
[----:B------:R-:W-:Y:S01]  /*5550*/  FMUL R39, R36, UR7 ;  /* 0x0000000724277c20 */ /* 0x000fe20008400000 */
[----:B------:R-:W-:Y:S01]  /*5560*/  FMUL R0, R48, UR7 ;  /* 0x0000000730007c20 */ /* 0x000fe20008400000 */
[----:B------:R-:W-:Y:S01]  /*5570*/  IADD3.X R59, R34, R19, RZ, P0, !PT ;  /* 0x00000013223b7210 */ /* 0x000fe200007fe4ff */
[----:B------:R-:W-:Y:S01]  /*5580*/  UMOV UR5, 0x400 ;  /* 0x0000040000057882 */ /* 0x000fe20000000000 */
[----:B------:R-:W-:Y:S01]  /*5590*/  IADD3 R60, P0, R58, UR13, RZ ;  /* 0x0000000d3a3c7c10 */ /* 0x000fe2000ff1e0ff */
[----:B------:R-:W-:Y:S01]  /*55a0*/  FMUL R50, R31, UR7 ;  /* 0x000000071f327c20 */ /* 0x000fe20008400000 */
[----:B------:R-:W-:Y:S01]  /*55b0*/  F2FP.BF16.F32.PACK_AB R19, R0, R39 ;  /* 0x000000270013723e */ /* 0x000fe200000010ff */
[----:B------:R-:W-:Y:S01]  /*55c0*/  FMUL R17, R9, UR7 ;  /* 0x0000000709117c20 */ /* 0x000fe20008400000 */
[----:B------:R-:W-:Y:S01]  /*55d0*/  IADD3.X R61, R59, UR4, RZ, P0, !PT ;  /* 0x000000043b3d7c10 */ /* 0x000fe200087fe4ff */
[----:B------:R-:W-:Y:S01]  /*55e0*/  FMUL R57, R15, UR7 ;  /* 0x000000070f397c20 */ /* 0x000fe20008400000 */
[----:B------:R-:W-:Y:S01]  /*55f0*/  IADD3 R26, P0, R33, R26, RZ ;  /* 0x0000001a211a7210 */ /* 0x000fe20007f1e0ff */
[----:B------:R1:W-:Y:S01]  /*5600*/  STG.E desc[UR10][R58.64], R19 ;  /* 0x000000133a007986 */ /* 0x0003e2000c10190a */
[----:B------:R-:W-:Y:S01]  /*5610*/  FMUL R12, R45, UR7 ;  /* 0x000000072d0c7c20 */ /* 0x000fe20008400000 */
[----:B------:R-:W-:Y:S01]  /*5620*/  F2FP.BF16.F32.PACK_AB R65, R24, R21 ;  /* 0x000000151841723e */ /* 0x000fe200000010ff */
[----:B------:R-:W-:Y:S01]  /*5630*/  IMAD R24, R20, 0x21, R38 ;  /* 0x0000002114187824 */ /* 0x000fe200078e0226 */
[----:B------:R-:W-:Y:S01]  /*5640*/  IADD3.X R27, R34, R27, RZ, P0, !PT ;  /* 0x0000001b221b7210 */ /* 0x000fe200007fe4ff */
[----:B------:R-:W-:Y:S01]  /*5650*/  IMAD R34, R20, 0x21, R13 ;  /* 0x0000002114227824 */ /* 0x000fe200078e020d */
[----:B------:R-:W-:-:S02]  /*5660*/  F2FP.BF16.F32.PACK_AB R63, R17, R50 ;  /* 0x00000032113f723e */ /* 0x000fc400000010ff */
[----:B------:R-:W-:Y:S01]  /*5670*/  F2FP.BF16.F32.PACK_AB R67, R53, R52 ;  /* 0x000000343543723e */ /* 0x000fe200000010ff */
[----:B------:R-:W-:Y:S01]  /*5680*/  FMUL R52, R14, UR7 ;  /* 0x000000070e347c20 */ /* 0x000fe20008400000 */
[----:B------:R-:W-:Y:S01]  /*5690*/  LOP3.LUT R21, R6, 0x1c, RZ, 0xc0, !PT ;  /* 0x0000001c06157812 */ /* 0x000fe200078ec0ff */
[----:B------:R-:W-:Y:S01]  /*56a0*/  STG.E desc[UR10][R60.64], R63 ;  /* 0x0000003f3c007986 */ /* 0x000fe2000c10190a */
[----:B-1----:R-:W-:Y:S01]  /*56b0*/  FMUL R19, R10, R11 ;  /* 0x0000000b0a137220 */ /* 0x002fe20000400000 */
[----:B------:R-:W-:Y:S01]  /*56c0*/  IADD3 R10, P0, R26, UR13, RZ ;  /* 0x0000000d1a0a7c10 */ /* 0x000fe2000ff1e0ff */
[----:B------:R-:W-:Y:S01]  /*56d0*/  ULDC.64 UR12, c[0x0][0x250] ;  /* 0x00009400000c7ab9 */ /* 0x000fe20000000a00 */
        /* <DEDUP_REMOVED lines=11> */
[----:B------:R-:W-:Y:S01]  /*5790*/  USHF.R.U64 UR8, UR12, 0x1, UR13 ;  /* 0x000000010c087899 */ /* 0x000fe2000800120d */
[----:B------:R-:W-:Y:S01]  /*57a0*/  F2FP.BF16.F32.PACK_AB R73, R30, R25 ;  /* 0x000000191e49723e */ /* 0x000fe200000010ff */
[----:B------:R-:W-:Y:S01]  /*57b0*/  USHF.R.U32.HI UR9, URZ, 0x1, UR13 ;  /* 0x000000013f097899 */ /* 0x000fe2000801160d */
[----:B------:R-:W-:Y:S01]  /*57c0*/  LEA R24, R24, UR4, 0x2 ;  /* 0x0000000418187c11 */ /* 0x000fe2000f8e10ff */
[----:B------:R1:W-:Y:S01]  /*57d0*/  STG.E desc[UR10][R10.64], R53 ;  /* 0x000000350a007986 */ /* 0x0003e2000c10190a */
[----:B------:R-:W-:-:S02]  /*57e0*/  LEA R34, R34, UR4, 0x2 ;  /* 0x0000000422227c11 */ /* 0x000fc4000f8e10ff */
[----:B------:R-:W-:Y:S01]  /*57f0*/  LEA R37, R37, UR4, 0x2 ;  /* 0x0000000425257c11 */ /* 0x000fe2000f8e10ff */
[----:B------:R-:W-:Y:S01]  /*5800*/  STS [R24], R65 ;  /* 0x0000004118007388 */ /* 0x000fe20000000800 */
[----:B------:R-:W-:Y:S02]  /*5810*/  LEA R40, R40, UR4, 0x2 ;  /* 0x0000000428287c11 */ /* 0x000fe4000f8e10ff */
[----:B0-----:R-:W-:Y:S01]  /*5820*/  F2FP.BF16.F32.PACK_AB R27, R50, R39 ;  /* 0x00000027321b723e */ /* 0x001fe200000010ff */
[----:B------:R-:W-:Y:S01]  /*5830*/  STS [R34], R67 ;  /* 0x0000004322007388 */ /* 0x000fe20000000800 */
[----:B------:R-:W-:Y:S01]  /*5840*/  LEA R50, R21, UR4, 0x2 ;  /* 0x0000000415327c11 */ /* 0x000fe2000f8e10ff */
[----:B------:R-:W-:Y:S01]  /*5850*/  HFMA2.MMA R39, -RZ, RZ, 0, 0 ;  /* 0x00000000ff277435 */ /* 0x000fe200000001ff */
[----:B------:R-:W-:Y:S01]  /*5860*/  ULOP3.LUT UR4, UR12, 0xfffffffe, URZ, 0xc0, !UPT ;  /* 0xfffffffe0c047892 */ /* 0x000fe2000f8ec03f */
[----:B------:R-:W-:Y:S01]  /*5870*/  STS [R37], R58 ;  /* 0x0000003a25007388 */ /* 0x000fe20000000800 */
[----:B------:R-:W-:-:S02]  /*5880*/  MOV R21, UR13 ;  /* 0x0000000d00157c02 */ /* 0x000fc40008000f00 */
[----:B------:R-:W-:Y:S01]  /*5890*/  F2FP.BF16.F32.PACK_AB R75, R55, R64 ;  /* 0x00000040374b723e */ /* 0x000fe200000010ff */
[----:B------:R0:W-:Y:S01]  /*58a0*/  STS [R40], R27 ;  /* 0x0000001b28007388 */ /* 0x0001e20000000800 */
[----:B------:R-:W-:Y:S02]  /*58b0*/  MOV R20, UR4 ;  /* 0x0000000400147c02 */ /* 0x000fe40008000f00 */
[----:B------:R-:W-:Y:S01]  /*58c0*/  F2FP.BF16.F32.PACK_AB R51, R54, R51 ;  /* 0x000000333633723e */ /* 0x000fe200000010ff */
[----:B------:R-:W-:Y:S01]  /*58d0*/  BAR.SYNC.DEFER_BLOCKING 0x0 ;  /* 0x0000000000007b1d */ /* 0x000fe20000010000 */
[----:B-1----:R-:W-:Y:S01]  /*58e0*/  IMAD.WIDE.U32 R10, R7, UR8, R38 ;  /* 0x00000008070a7c25 */ /* 0x002fe2000f8e0026 */
[----:B------:R-:W-:Y:S02]  /*58f0*/  F2FP.BF16.F32.PACK_AB R17, R17, R0 ;  /* 0x000000001111723e */ /* 0x000fe400000010ff */
[----:B------:R-:W-:Y:S01]  /*5900*/  F2FP.BF16.F32.PACK_AB R44, R41, R44 ;  /* 0x0000002c292c723e */ /* 0x000fe200000010ff */
[C---:B------:R-:W-:Y:S01]  /*5910*/  IMAD R39, R7.reuse, UR9, RZ ;  /* 0x0000000907277c24 */ /* 0x040fe2000f8e02ff */
[----:B------:R-:W-:Y:S01]  /*5920*/  SHF.L.U32 R53, R10, 0x2, RZ ;  /* 0x000000020a357819 */ /* 0x000fe200000006ff */
[----:B------:R-:W-:Y:S01]  /*5930*/  IMAD.WIDE.U32 R20, R7, UR8, R20 ;  /* 0x0000000807147c25 */ /* 0x000fe2000f8e0014 */
[----:B------:R-:W-:-:S02]  /*5940*/  F2FP.BF16.F32.PACK_AB R33, R33, R12 ;  /* 0x0000000c2121723e */ /* 0x000fc400000010ff */
[----:B------:R-:W-:Y:S01]  /*5950*/  F2FP.BF16.F32.PACK_AB R49, R56, R49 ;  /* 0x000000313831723e */ /* 0x000fe200000010ff */
[----:B------:R-:W-:Y:S01]  /*5960*/  IMAD.IADD R11, R11, 0x1, R39 ;  /* 0x000000010b0b7824 */ /* 0x000fe200078e0227 */
[----:B------:R-:W-:Y:S02]  /*5970*/  IADD3 R21, R39, R21, RZ ;  /* 0x0000001527157210 */ /* 0x000fe40007ffe0ff */
[----:B------:R-:W-:Y:S02]  /*5980*/  FMNMX R43, R43, |R36|, !PT ;  /* 0x400000242b2b7209 */ /* 0x000fe40007800000 */
[----:B0-----:R-:W-:Y:S02]  /*5990*/  SHF.L.U64.HI R27, R10, 0x2, R11 ;  /* 0x000000020a1b7819 */ /* 0x001fe4000001020b */
[----:B------:R-:W-:Y:S02]  /*59a0*/  IADD3 R10, P0, R53, R16, RZ ;  /* 0x00000010350a7210 */ /* 0x000fe40007f1e0ff */
[----:B------:R-:W-:-:S02]  /*59b0*/  FMNMX R48, |R48|, R43, !PT ;  /* 0x0000002b30307209 */ /* 0x000fc40007800200 */
[----:B------:R-:W-:Y:S01]  /*59c0*/  IADD3.X R11, R27, R18, RZ, P0, !PT ;  /* 0x000000121b0b7210 */ /* 0x000fe200007fe4ff */
[----:B------:R-:W0:Y:S01]  /*59d0*/  LDS R63, [R50] ;  /* 0x00000000323f7984 */ /* 0x000e220000000800 */
[----:B------:R-:W-:Y:S02]  /*59e0*/  IADD3 R61, P0, R13, R20, RZ ;  /* 0x000000140d3d7210 */ /* 0x000fe40007f1e0ff */
[----:B------:R-:W-:Y:S01]  /*59f0*/  FMNMX R48, |R31|, R48, !PT ;  /* 0x000000301f307209 */ /* 0x000fe20007800200 */
[----:B------:R-:W1:Y:S02]  /*5a00*/  LDS R67, [R50+0x4] ;  /* 0x0000040032437984 */ /* 0x000e640000000800 */
[----:B------:R-:W-:Y:S01]  /*5a10*/  IMAD.X R26, RZ, RZ, R21, P0 ;  /* 0x000000ffff1a7224 */ /* 0x000fe200000e0615 */
[----:B------:R-:W-:Y:S01]  /*5a20*/  FMNMX R48, |R9|, R48, !PT ;  /* 0x0000003009307209 */ /* 0x000fe20007800200 */
[----:B------:R-:W2:Y:S03]  /*5a30*/  LDS R69, [R50+0x8] ;  /* 0x0000080032457984 */ /* 0x000ea60000000800 */
[C---:B------:R-:W-:Y:S01]  /*5a40*/  SHF.L.U64.HI R59, R61.reuse, 0x2, R26 ;  /* 0x000000023d3b7819 */ /* 0x040fe2000001021a */
[----:B------:R-:W3:Y:S01]  /*5a50*/  LDS R71, [R50+0xc] ;  /* 0x00000c0032477984 */ /* 0x000ee20000000800 */
[----:B------:R-:W-:-:S02]  /*5a60*/  SHF.L.U32 R61, R61, 0x2, RZ ;  /* 0x000000023d3d7819 */ /* 0x000fc400000006ff */
        /* <DEDUP_REMOVED lines=10> */
[----:B------:R-:W-:-:S04]  /*5b10*/  IADD3 R65, P0, R32, R63, RZ ;  /* 0x0000003f20417210 */ /* 0x000fc80007f1e0ff */
[----:B------:R-:W-:-:S04]  /*5b20*/  IADD3.X R20, RZ, R26, RZ, P0, !PT ;  /* 0x0000001aff147210 */ /* 0x000fc800007fe4ff */
        /* <DEDUP_REMOVED lines=9> */
[----:B------:R-:W-:Y:S01]  /*5bc0*/  IMAD.SHL.U32 R67, R67, 0x4, RZ ;  /* 0x0000000443437824 */ /* 0x000fe200078e00ff */
[----:B------:R-:W-:Y:S02]  /*5bd0*/  F2FP.BF16.F32.PACK_AB R47, R52, R57 ;  /* 0x00000039342f723e */ /* 0x000fe400000010ff */
[----:B------:R-:W-:Y:S02]  /*5be0*/  F2FP.BF16.F32.PACK_AB R52, R46, R35 ;  /* 0x000000232e34723e */ /* 0x000fe400000010ff */
[----:B------:R-:W-:Y:S01]  /*5bf0*/  IADD3 R10, P0, R67, R16, RZ ;  /* 0x00000010430a7210 */ /* 0x000fe20007f1e0ff */
[----:B0-----:R-:W0:Y:S01]  /*5c00*/  LDC.64 R20, c[0x0][0x248] ;  /* 0x00009200ff147b82 */ /* 0x001e220000000a00 */
[----:B------:R-:W-:-:S02]  /*5c10*/  MOV R46, UR8 ;  /* 0x00000008002e7c02 */ /* 0x000fc40008000f00 */
[----:B------:R-:W-:Y:S02]  /*5c20*/  IADD3.X R11, R63, R18, RZ, P0, !PT ;  /* 0x000000123f0b7210 */ /* 0x000fe400007fe4ff */
[----:B------:R-:W-:-:S03]  /*5c30*/  F2FP.BF16.F32.PACK_AB R35, R29, R28 ;  /* 0x0000001c1d23723e */ /* 0x000fc600000010ff */
        /* <DEDUP_REMOVED lines=8> */
[----:B------:R-:W-:Y:S01]  /*5cc0*/  STS [R34], R75 ;  /* 0x0000004b22007388 */ /* 0x000fe20000000800 */
[----:B------:R-:W-:Y:S02]  /*5cd0*/  LEA.HI.X R42, R20, R18, R21, 0x1, P0 ;  /* 0x00000012142a7211 */ /* 0x000fe400000f0c15 */
[C---:B-1----:R-:W-:Y:S01]  /*5ce0*/  IADD3 R10, P0, R30.reuse, R53, RZ ;  /* 0x000000351e0a7210 */ /* 0x042fe20007f1e0ff */
[----:B------:R1:W-:Y:S01]  /*5cf0*/  STS [R37], R26 ;  /* 0x0000001a25007388 */ /* 0x0003e20000000800 */
[----:B------:R-:W-:Y:S02]  /*5d00*/  IADD3 R20, P1, R30, R61, RZ ;  /* 0x0000003d1e147210 */ /* 0x000fe40007f3e0ff */
[----:B0-----:R-:W-:Y:S01]  /*5d10*/  F2FP.BF16.F32.PACK_AB R73, R23, R22 ;  /* 0x000000161749723e */ /* 0x001fe200000010ff */
[----:B------:R0:W-:Y:S01]  /*5d20*/  STS [R40], R47 ;  /* 0x0000002f28007388 */ /* 0x0001e20000000800 */
[C---:B------:R-:W-:Y:S02]  /*5d30*/  IADD3.X R11, R42.reuse, R27, RZ, P0, !PT ;  /* 0x0000001b2a0b7210 */ /* 0x040fe400007fe4ff */
[----:B------:R-:W-:Y:S01]  /*5d40*/  IADD3.X R21, R42, R59, RZ, P1, !PT ;  /* 0x0000003b2a157210 */ /* 0x000fe20000ffe4ff */
[----:B------:R-:W-:Y:S01]  /*5d50*/  BAR.SYNC.DEFER_BLOCKING 0x0 ;  /* 0x0000000000007b1d */ /* 0x000fe20000010000 */
[----:B------:R-:W-:-:S02]  /*5d60*/  IADD3 R22, P0, R30, R65, RZ ;  /* 0x000000411e167210 */ /* 0x000fc40007f1e0ff */
[----:B-1----:R-:W-:Y:S02]  /*5d70*/  IADD3 R26, P1, R30, R67, RZ ;  /* 0x000000431e1a7210 */ /* 0x002fe40007f3e0ff */
[C---:B------:R-:W-:Y:S02]  /*5d80*/  IADD3.X R23, R42.reuse, R25, RZ, P0, !PT ;  /* 0x000000192a177210 */ /* 0x040fe400007fe4ff */
[----:B0-----:R-:W-:Y:S01]  /*5d90*/  MOV R47, UR9 ;  /* 0x00000009002f7c02 */ /* 0x001fe20008000f00 */
[----:B------:R-:W-:Y:S02]  /*5da0*/  IMAD.X R27, R42, 0x1, R63, P1 ;  /* 0x000000012a1b7824 */ /* 0x000fe400008e063f */
[----:B------:R-:W-:Y:S01]  /*5db0*/  IMAD.WIDE.U32 R46, R7, UR8, R46 ;  /* 0x00000008072e7c25 */ /* 0x000fe2000f8e002e */
[----:B------:R-:W-:Y:S02]  /*5dc0*/  ULDC.64 UR8, c[0x0][0x238] ;  /* 0x00008e0000087ab9 */ /* 0x000fe40000000a00 */
[----:B------:R-:W-:-:S02]  /*5dd0*/  IADD3 R0, P3, R46, UR4, RZ ;  /* 0x000000042e007c10 */ /* 0x000fc4000ff7e0ff */
[----:B------:R-:W-:Y:S02]  /*5de0*/  IADD3 R39, R39, R47, RZ ;  /* 0x0000002f27277210 */ /* 0x000fe40007ffe0ff */
[----:B------:R-:W-:Y:S02]  /*5df0*/  IADD3 R38, P2, R38, R46, RZ ;  /* 0x0000002e26267210 */ /* 0x000fe40007f5e0ff */
[----:B------:R-:W-:Y:S01]  /*5e00*/  IADD3 R13, P0, R13, R0, RZ ;  /* 0x000000000d0d7210 */ /* 0x000fe20007f1e0ff */
[----:B------:R-:W0:Y:S01]  /*5e10*/  LDS R55, [R50] ;  /* 0x0000000032377984 */ /* 0x000e220000000800 */
[----:B------:R-:W-:Y:S02]  /*5e20*/  IADD3.X R59, RZ, R39, RZ, P2, !PT ;  /* 0x00000027ff3b7210 */ /* 0x000fe400017fe4ff */
[----:B------:R-:W-:Y:S01]  /*5e30*/  SHF.L.U32 R53, R13, 0x2, RZ ;  /* 0x000000020d357819 */ /* 0x000fe200000006ff */
[----:B------:R-:W1:Y:S01]  /*5e40*/  LDS R57, [R50+0x4] ;  /* 0x0000040032397984 */ /* 0x000e620000000800 */
[----:B------:R-:W-:-:S03]  /*5e50*/  SHF.L.U64.HI R59, R38, 0x2, R59 ;  /* 0x00000002263b7819 */ /* 0x000fc6000001023b */
[----:B------:R-:W2:Y:S04]  /*5e60*/  LDS R69, [R50+0x8] ;  /* 0x0000080032457984 */ /* 0x000ea80000000800 */
[----:B------:R-:W3:Y:S04]  /*5e70*/  LDS R71, [R50+0xc] ;  /* 0x00000c0032477984 */ /* 0x000ee80000000800 */
[----:B0-----:R0:W-:Y:S04]  /*5e80*/  STG.E desc[UR10][R10.64], R55 ;  /* 0x000000370a007986 */ /* 0x0011e8000c10190a */
[----:B-1----:R1:W-:Y:S04]  /*5e90*/  STG.E desc[UR10][R20.64], R57 ;  /* 0x0000003914007986 */ /* 0x0023e8000c10190a */
[----:B--2---:R-:W-:Y:S04]  /*5ea0*/  STG.E desc[UR10][R22.64], R69 ;  /* 0x0000004516007986 */ /* 0x004fe8000c10190a */
[----:B---3--:R-:W-:Y:S01]  /*5eb0*/  STG.E desc[UR10][R26.64], R71 ;  /* 0x000000471a007986 */ /* 0x008fe2000c10190a */
[----:B------:R-:W-:Y:S01]  /*5ec0*/  BAR.SYNC.DEFER_BLOCKING 0x0 ;  /* 0x0000000000007b1d */ /* 0x000fe20000010000 */
[----:B0-----:R-:W-:-:S02]  /*5ed0*/  IADD3 R11, P1, R0, UR4, RZ ;  /* 0x00000004000b7c10 */ /* 0x001fc4000ff3e0ff */
[----:B------:R-:W-:Y:S02]  /*5ee0*/  IADD3.X R0, R39, UR13, RZ, P3, !PT ;  /* 0x0000000d27007c10 */ /* 0x000fe40009ffe4ff */
[----:B-1----:R-:W-:Y:S02]  /*5ef0*/  SHF.L.U32 R57, R38, 0x2, RZ ;  /* 0x0000000226397819 */ /* 0x002fe400000006ff */
[----:B------:R-:W-:Y:S02]  /*5f00*/  IADD3 R8, P3, P4, R8, UR4, R11 ;  /* 0x0000000408087c10 */ /* 0x000fe4000fc7e00b */
[----:B------:R-:W-:Y:S02]  /*5f10*/  IADD3 R32, P2, R32, R11, RZ ;  /* 0x0000000b20207210 */ /* 0x000fe40007f5e0ff */
[----:B------:R-:W-:Y:S02]  /*5f20*/  SHF.L.U32 R39, R8, 0x2, RZ ;  /* 0x0000000208277819 */ /* 0x000fe400000006ff */
        /* <DEDUP_REMOVED lines=27> */
[----:B--2---:R-:W-:Y:S04]  /*60e0*/  STG.E desc[UR10][R20.64], R7 ;  /* 0x0000000714007986 */ /* 0x004fe8000c10190a */
[----:B---3--:R2:W-:Y:S01]  /*60f0*/  STG.E desc[UR10][R16.64], R27 ;  /* 0x0000001b10007986 */ /* 0x0085e2000c10190a */
[----:B------:R-:W-:Y:S01]  /*6100*/  BAR.SYNC.DEFER_BLOCKING 0x0 ;  /* 0x0000000000007b1d */ /* 0x000fe20000010000 */
[----:B0-----:R-:W-:-:S02]  /*6110*/  IADD3 R10, P0, R57, R30, RZ ;  /* 0x0000001e390a7210 */ /* 0x001fc40007f1e0ff */
[----:B-1----:R-:W-:Y:S02]  /*6120*/  IADD3 R12, P1, R53, R30, RZ ;  /* 0x0000001e350c7210 */ /* 0x002fe40007f3e0ff */
[----:B------:R-:W-:Y:S02]  /*6130*/  IADD3.X R11, R59, R42, RZ, P0, !PT ;  /* 0x0000002a3b0b7210 */ /* 0x000fe400007fe4ff */
[----:B------:R-:W-:Y:S02]  /*6140*/  ISETP.NE.U32.AND P0, PT, RZ, UR8, PT ;  /* 0x00000008ff007c0c */ /* 0x000fe4000bf05070 */
[-C--:B--2---:R-:W-:Y:S02]  /*6150*/  IADD3 R16, P2, R47, R30.reuse, RZ ;  /* 0x0000001e2f107210 */ /* 0x084fe40007f5e0ff */
[----:B------:R-:W-:Y:S02]  /*6160*/  ISETP.NE.AND.EX P0, PT, RZ, UR9, PT, P0 ;  /* 0x00000009ff007c0c */ /* 0x000fe4000bf05300 */
[----:B------:R-:W-:-:S02]  /*6170*/  IADD3 R30, P3, R39, R30, RZ ;  /* 0x0000001e271e7210 */ /* 0x000fc40007f7e0ff */
[-C--:B------:R-:W-:Y:S02]  /*6180*/  IADD3.X R13, R55, R42.reuse, RZ, P1, !PT ;  /* 0x0000002a370d7210 */ /* 0x080fe40000ffe4ff */
[----:B------:R-:W-:Y:S01]  /*6190*/  IADD3.X R17, R51, R42, RZ, P2, !PT ;  /* 0x0000002a33117210 */ /* 0x000fe200017fe4ff */
[----:B------:R-:W-:Y:S01]  /*61a0*/  IMAD.X R31, R41, 0x1, R42, P3 ;  /* 0x00000001291f7824 */ /* 0x000fe200018e062a */
        /* <DEDUP_REMOVED lines=47> */
.L_x_2996:
[----:B-1----:R-:W-:-:S07]  /*64a0*/  FMNMX R7, R4, R7, !PT ;  /* 0x0000000704077209 */ /* 0x002fce0007800000 */
.L_x_2988:
[----:B------:R-:W-:Y:S05]  /*64b0*/  BSYNC B0 ;  /* 0x0000000000007941 */ /* 0x000fea0003800000 */
.L_x_2987:
[----:B------:R-:W-:Y:S01]  /*64c0*/  ISETP.NE.AND P0, PT, R3, RZ, PT ;  /* 0x000000ff0300720c */ /* 0x000fe20003f05270 */
[----:B------:R-:W-:-:S12]  /*64d0*/  BSSY B0, `(.L_x_2986) ;  /* 0x0000004000007945 */ /* 0x000fd80003800000 */
[----:B------:R-:W-:Y:S05]  /*64e0*/  @P0 BRA `(.L_x_2990) ;  /* 0x0000000000080947 */ /* 0x000fea0003800000 */
[----:B0-----:R-:W0:Y:S02]  /*64f0*/  LDC.64 R4, c[0x0][0x238] ;  /* 0x00008e00ff047b82 */ /* 0x001e240000000a00 */
[----:B0-----:R1:W-:Y:S02]  /*6500*/  REDG.E.MAX.S32.STRONG.GPU desc[UR10][R4.64], R7 ;  /* 0x000000070400798e */ /* 0x0013e4000d10e38a */
.L_x_2990:
[----:B------:R-:W-:Y:S05]  /*6510*/  BSYNC B0 ;  /* 0x0000000000007941 */ /* 0x000fea0003800000 */
.L_x_2986:
        /* <DEDUP_REMOVED lines=12> */
[----:B01----:R-:W-:Y:S05]  /*65e0*/  CALL.REL.NOINC `($__internal_31_$__cuda_sm20_rcp_rn_f32_slowpath) ;  /* 0x0000000400887944 */ /* 0x003fea0003c00000 */
[----:B------:R-:W-:Y:S05]  /*65f0*/  BRA `(.L_x_2992) ;  /* 0x0000000000147947 */ /* 0x000fea0003800000 */
.L_x_2991:
[----:B------:R-:W2:Y:S01]  /*6600*/  MUFU.RCP R59, UR7 ;  /* 0x00000007003b7d08 */ /* 0x000ea20008001000 */
[----:B------:R-:W-:-:S05]  /*6610*/  MOV R0, UR7 ;  /* 0x0000000700007c02 */ /* 0x000fca0008000f00 */
[----:B--2---:R-:W-:-:S04]  /*6620*/  FFMA R0, R59, R0, -1 ;  /* 0xbf8000003b007423 */ /* 0x004fc80000000000 */
[----:B------:R-:W-:-:S04]  /*6630*/  FADD.FTZ R0, -R0, -RZ ;  /* 0x800000ff00007221 */ /* 0x000fc80000010100 */
[----:B------:R-:W-:-:S07]  /*6640*/  FFMA R59, R59, R0, R59 ;  /* 0x000000003b3b7223 */ /* 0x000fce000000003b */
.L_x_2992:
[----:B------:R-:W2:Y:S02]  /*6650*/  LDC.64 R2, c[0x0][0x240] ;  /* 0x00009000ff027b82 */ /* 0x000ea40000000a00 */
[----:B--2---:R-:W-:Y:S01]  /*6660*/  STG.E desc[UR10][R2.64], R59 ;  /* 0x0000003b02007986 */ /* 0x004fe2000c10190a */
[----:B------:R-:W-:Y:S05]  /*6670*/  EXIT ;  /* 0x000000000000794d */ /* 0x000fea0003800000 */
.L_x_2989:
[----:B------:R-:W-:Y:S01]  /*6680*/  HFMA2.MMA R9, -RZ, RZ, 0, 2.384185791015625e-07 ;  /* 0x00000004ff097435 */ /* 0x000fe200000001ff */
[----:B------:R-:W-:Y:S01]  /*6690*/  IMAD.MOV.U32 R11, RZ, RZ, 0x1f ;  /* 0x0000001fff0b7424 */ /* 0x000fe200078e00ff */
[----:B------:R-:W-:-:S09]  /*66a0*/  MOV R6, 0xffffffff ;  /* 0xffffffff00067802 */ /* 0x000fd20000000f00 */
[----:B01----:R-:W-:Y:S05]  /*66b0*/  WARPSYNC.COLLECTIVE R6, `(.L_x_2993) ;  /* 0x0000000006087348 */ /* 0x003fea0003c00000 */
[----:B-1----:R1:W2:Y:S02]  /*66c0*/  SHFL.DOWN P0, R7, R0, R9, R11 ;  /* 0x0800000900077389 */ /* 0x0022a4000000000b */
[----:B012---:R-:W-:Y:S01]  /*66d0*/  ENDCOLLECTIVE ;  /* 0x000000000000791b */ /* 0x007fe20003800000 */
.L_x_2993:
[----:B------:R-:W-:Y:S01]  /*66e0*/  HFMA2.MMA R9, -RZ, RZ, 0, 1.1920928955078125e-07 ;  /* 0x00000002ff097435 */ /* 0x000fe200000001ff */
[----:B------:R-:W-:-:S04]  /*66f0*/  MOV R5, R7 ;  /* 0x0000000700057202 */ /* 0x000fc80000000f00 */
[----:B------:R-:W-:-:S04]  /*6700*/  FMNMX R5, R5, R0, !PT ;  /* 0x0000000005057209 */ /* 0x000fc80007800000 */
[----:B------:R-:W-:-:S07]  /*6710*/  MOV R0, R5 ;  /* 0x0000000500007202 */ /* 0x000fce0000000f00 */
[----:B------:R-:W-:Y:S05]  /*6720*/  WARPSYNC.COLLECTIVE R6, `(.L_x_2994) ;  /* 0x0000000006087348 */ /* 0x000fea0003c00000 */
[----:B------:R0:W1:Y:S02]  /*6730*/  SHFL.DOWN P0, R7, R0, R9, R11 ;  /* 0x0800000900077389 */ /* 0x000064000000000b */
[----:B01----:R-:W-:Y:S01]  /*6740*/  ENDCOLLECTIVE ;  /* 0x000000000000791b */ /* 0x003fe20003800000 */
.L_x_2994:
[----:B------:R-:W-:Y:S01]  /*6750*/  HFMA2.MMA R9, -RZ, RZ, 0, 5.9604644775390625e-08 ;  /* 0x00000001ff097435 */ /* 0x000fe200000001ff */
[----:B------:R-:W-:-:S04]  /*6760*/  MOV R4, R7 ;  /* 0x0000000700047202 */ /* 0x000fc80000000f00 */
[----:B------:R-:W-:-:S05]  /*6770*/  FMNMX R4, R5, R4, !PT ;  /* 0x0000000405047209 */ /* 0x000fca0007800000 */
[----:B------:R-:W-:-:S07]  /*6780*/  IMAD.MOV.U32 R0, RZ, RZ, R4 ;  /* 0x000000ffff007224 */ /* 0x000fce00078e0004 */
[----:B------:R-:W-:Y:S05]  /*6790*/  WARPSYNC.COLLECTIVE R6, `(.L_x_2995) ;  /* 0x0000000006087348 */ /* 0x000fea0003c00000 */
[----:B------:R0:W1:Y:S02]  /*67a0*/  SHFL.DOWN P0, R7, R0, R9, R11 ;  /* 0x0800000900077389 */ /* 0x000064000000000b */
[----:B01----:R-:W-:Y:S01]  /*67b0*/  ENDCOLLECTIVE ;  /* 0x000000000000791b */ /* 0x003fe20003800000 */
.L_x_2995:
[----:B------:R-:W-:Y:S05]  /*67c0*/  BRA `(.L_x_2996) ;  /* 0xfffffffc00347947 */ /* 0x000fea000383ffff */
        .weak           $__internal_30_$__cuda_sm20_div_u64
        .type           $__internal_30_$__cuda_sm20_div_u64,@function
        .size           $__internal_30_$__cuda_sm20_div_u64,($__internal_31_$__cuda_sm20_rcp_rn_f32_slowpath - $__internal_30_$__cuda_sm20_div_u64)
$__internal_30_$__cuda_sm20_div_u64:
[----:B------:R-:W-:Y:S02]  /*67d0*/  MOV R12, R39 ;  /* 0x00000027000c7202 */ /* 0x000fe40000000f00 */
        /* <DEDUP_REMOVED lines=47> */
[----:B------:R-:W-:Y:S02]  /*6ad0*/  ISETP.GE.U32.AND.EX P0, PT, R15, R0, PT, P0 ;  /* 0x000000000f00720c */ /* 0x000fe40003f06100 */
[----:B------:R-:W-:Y:S02]  /*6ae0*/  IADD3.X R13, ~R0, R15, RZ, P1, !PT ;  /* 0x0000000f000d7210 */ /* 0x000fe40000ffe5ff */
[----:B------:R-:W-:Y:S02]  /*6af0*/  IADD3.X R9, RZ, R10, RZ, P2, !PT ;  /* 0x0000000aff097210 */ /* 0x000fe400017fe4ff */
[----:B------:R-:W-:-:S02]  /*6b00*/  SEL R12, R12, R16, P0 ;  /* 0x000000100c0c7207 */ /* 0x000fc40000000000 */
[----:B------:R-:W-:Y:S02]  /*6b10*/  SEL R11, R8, R11, P0 ;  /* 0x0000000b080b7207 */ /* 0x000fe40000000000 */
[----:B------:R-:W-:Y:S02]  /*6b20*/  SEL R13, R13, R15, P0 ;  /* 0x0000000f0d0d7207 */ /* 0x000fe40000000000 */
[----:B------:R-:W-:Y:S01]  /*6b30*/  SEL R10, R9, R10, P0 ;  /* 0x0000000a090a7207 */ /* 0x000fe20000000000 */
[----:B------:R-:W-:Y:S01]  /*6b40*/  IMAD.MOV.U32 R9, RZ, RZ, 0x0 ;  /* 0x00000000ff097424 */ /* 0x000fe200078e00ff */
[----:B------:R-:W-:Y:S02]  /*6b50*/  ISETP.GE.U32.AND P0, PT, R12, R39, PT ;  /* 0x000000270c00720c */ /* 0x000fe40003f06070 */
[----:B------:R-:W-:Y:S02]  /*6b60*/  IADD3 R16, P2, R11, 0x1, RZ ;  /* 0x000000010b107810 */ /* 0x000fe40007f5e0ff */
[----:B------:R-:W-:-:S02]  /*6b70*/  ISETP.NE.U32.AND P1, PT, R39, RZ, PT ;  /* 0x000000ff2700720c */ /* 0x000fc40003f25070 */
[----:B------:R-:W-:Y:S02]  /*6b80*/  ISETP.GE.U32.AND.EX P0, PT, R13, R0, PT, P0 ;  /* 0x000000000d00720c */ /* 0x000fe40003f06100 */
[----:B------:R-:W-:Y:S02]  /*6b90*/  IADD3.X R17, RZ, R10, RZ, P2, !PT ;  /* 0x0000000aff117210 */ /* 0x000fe400017fe4ff */
[----:B------:R-:W-:Y:S02]  /*6ba0*/  MOV R8, R14 ;  /* 0x0000000e00087202 */ /* 0x000fe40000000f00 */
[----:B------:R-:W-:Y:S02]  /*6bb0*/  ISETP.NE.AND.EX P1, PT, R0, RZ, PT, P1 ;  /* 0x000000ff0000720c */ /* 0x000fe40003f25310 */
[----:B------:R-:W-:Y:S02]  /*6bc0*/  SEL R16, R16, R11, P0 ;  /* 0x0000000b10107207 */ /* 0x000fe40000000000 */
[----:B------:R-:W-:-:S02]  /*6bd0*/  SEL R17, R17, R10, P0 ;  /* 0x0000000a11117207 */ /* 0x000fc40000000000 */
[----:B------:R-:W-:Y:S02]  /*6be0*/  SEL R16, R16, 0xffffffff, P1 ;  /* 0xffffffff10107807 */ /* 0x000fe40000800000 */
[----:B------:R-:W-:Y:S01]  /*6bf0*/  SEL R17, R17, 0xffffffff, P1 ;  /* 0xffffffff11117807 */ /* 0x000fe20000800000 */
[----:B------:R-:W-:Y:S06]  /*6c00*/  RET.REL.NODEC R8 `(_ZN18transformer_engine6detail32dgated_act_cast_transpose_kernelILi2ELi2Ef6__half13__nv_bfloat16NS_5EmptyEXadL_ZNS_6dqgeluIffEET_T0_RKS4_EEXadL_ZNS_5qgeluIffEES6_S7_S9_EEEEvPKT2_SD_PT3_SF_PKT1_PSG_SJ_mmm) ;  /* 0xffffff9008fc7950 */ /* 0x000fec0003c3ffff */
        .weak           $__internal_31_$__cuda_sm20_rcp_rn_f32_slowpath
        .type           $__internal_31_$__cuda_sm20_rcp_rn_f32_slowpath,@function
        .size           $__internal_31_$__cuda_sm20_rcp_rn_f32_slowpath,(.L_x_34516 - $__internal_31_$__cuda_sm20_rcp_rn_f32_slowpath)
$__internal_31_$__cuda_sm20_rcp_rn_f32_slowpath:
        /* <DEDUP_REMOVED lines=15> */
.L_x_2998:
[----:B------:R-:W-:-:S04]  /*6d00*/  IADD3 R57, R59, -0xfd, RZ ;  /* 0xffffff033b397810 */ /* 0x000fc80007ffe0ff */
        /* <DEDUP_REMOVED lines=32> */
.L_x_3000:
[----:B------:R0:W1:Y:S02]  /*6f10*/  MUFU.RCP R59, R0 ;  /* 0x00000000003b7308 */ /* 0x0000640000001000 */
.L_x_2999:
[----:B------:R-:W-:Y:S05]  /*6f20*/  BSYNC B0 ;  /* 0x0000000000007941 */ /* 0x000fea0003800000 */
.L_x_2997:
[----:B------:R-:W-:Y:S01]  /*6f30*/  HFMA2.MMA R61, -RZ, RZ, 0, 0 ;  /* 0x00000000ff3d7435 */ /* 0x000fe200000001ff */
[----:B------:R-:W-:-:S05]  /*6f40*/  MOV R60, R58 ;  /* 0x0000003a003c7202 */ /* 0x000fca0000000f00 */
[----:B01----:R-:W-:Y:S05]  /*6f50*/  RET.REL.NODEC R60 `(_ZN18transformer_engine6detail32dgated_act_cast_transpose_kernelILi2ELi2Ef6__half13__nv_bfloat16NS_5EmptyEXadL_ZNS_6dqgeluIffEET_T0_RKS4_EEXadL_ZNS_5qgeluIffEES6_S7_S9_EEEEvPKT2_SD_PT3_SF_PKT1_PSG_SJ_mmm) ;  /* 0xffffff903c287950 */ /* 0x003fea0003c3ffff */
.L_x_3001:
        /* <DEDUP_REMOVED lines=10> */
.L_x_34516:


//--------------------- .text._ZN18transformer_engine6detail43dgated_act_cast_transpose_kernel_notalignedILi2ELi2Ef6__halfS2_NS_5EmptyEXadL_ZNS_6dqgeluIffEET_T0_RKS3_EEXadL_ZNS_5qgeluIffEES5_S6_S8_EEEEvPKT2_SC_PT3_SE_PKT1_PSF_SI_mmm --------------------------
	.section	.text._ZN18transformer_engine6detail43dgated_act_cast_transpose_kernel_notalignedILi2ELi2Ef6__halfS2_NS_5EmptyEXadL_ZNS_6dqgeluIffEET_T0_RKS3_EEXadL_ZNS_5qgeluIffEES5_S6_S8_EEEEvPKT2_SC_PT3_SE_PKT1_PSF_SI_mmm,"ax",@progbits
	.align	128
        .global         _ZN18transformer_engine6detail43dgated_act_cast_transpose_kernel_notalignedILi2ELi2Ef6__halfS2_NS_5EmptyEXadL_ZNS_6dqgeluIffEET_T0_RKS3_EEXadL_ZNS_5qgeluIffEES5_S6_S8_EEEEvPKT2_SC_PT3_SE_PKT1_PSF_SI_mmm
        .type           _ZN18transformer_engine6detail43dgated_act_cast_transpose_kernel_notalignedILi2ELi2Ef6__halfS2_NS_5EmptyEXadL_ZNS_6dqgeluIffEET_T0_RKS3_EEXadL_ZNS_5qgeluIffEES5_S6_S8_EEEEvPKT2_SC_PT3_SE_PKT1_PSF_SI_mmm,@function
        .size           _ZN18transformer_engine6detail43dgated_act_cast_transpose_kernel_notalignedILi2ELi2Ef6__halfS2_NS_5EmptyEXadL_ZNS_6dqgeluIffEET_T0_RKS3_EEXadL_ZNS_5qgeluIffEES5_S6_S8_EEEEvPKT2_SC_PT3_SE_PKT1_PSF_SI_mmm,(.L_x_34518 - _ZN18transformer_engine6detail43dgated_act_cast_transpose_kernel_notalignedILi2ELi2Ef6__halfS2_NS_5EmptyEXadL_ZNS_6dqgeluIffEET_T0_RKS3_EEXadL_ZNS_5qgeluIffEES5_S6_S8_EEEEvPKT2_SC_PT3_SE_PKT1_PSF_SI_mmm)
        .other          _ZN18transformer_engine6detail43dgated_act_cast_transpose_kernel_notalignedILi2ELi2Ef6__halfS2_NS_5EmptyEXadL_ZNS_6dqgeluIffEET_T0_RKS3_EEXadL_ZNS_5qgeluIffEES5_S6_S8_EEEEvPKT2_SC_PT3_SE_PKT1_PSF_SI_mmm,@"STO_CUDA_ENTRY STV_DEFAULT"
_ZN18transformer_engine6detail43dgated_act_cast_transpose_kernel_notalignedILi2ELi2Ef6__halfS2_NS_5EmptyEXadL_ZNS_6dqgeluIffEET_T0_RKS3_EEXadL_ZNS_5qgeluIffEES5_S6_S8_EEEEvPKT2_SC_PT3_SE_PKT1_PSF_SI_mmm:
.text._ZN18transformer_engine6detail43dgated_act_cast_transpose_kernel_notalignedILi2ELi2Ef6__halfS2_NS_5EmptyEXadL_ZNS_6dqgeluIffEET_T0_RKS3_EEXadL_ZNS_5qgeluIffEES5_S6_S8_EEEEvPKT2_SC_PT3_SE_PKT1_PSF_SI_mmm:
        /* <DEDUP_REMOVED lines=19> */
[----:B------:R-:W-:Y:S05]  /*0130*/  CALL.REL.NOINC `($__internal_32_$__cuda_sm20_div_u64) ;  /* 0x0000008c00b07944 */ /* 0x000fea0003c00000 */
        /* <DEDUP_REMOVED lines=8> */
.L_x_3002:
        /* <DEDUP_REMOVED lines=22> */
.L_x_3003:
        /* <DEDUP_REMOVED lines=169> */
.L_x_3005:
[----:B------:R-:W-:Y:S05]  /*0db0*/  BSYNC B0 ;  /* 0x0000000000007941 */ /* 0x000fea0003800000 */
.L_x_3004:
        /* <DEDUP_REMOVED lines=17> */
[----:B-----5:R-:W-:Y:S05]  /*0ed0*/  CALL.REL.NOINC `($__internal_33_$__cuda_sm20_rcp_rn_f32_slowpath) ;  /* 0x0000008400587944 */ /* 0x020fea0003c00000 */
[----:B------:R-:W-:Y:S05]  /*0ee0*/  BRA `(.L_x_3008) ;  /* 0x0000000000107947 */ /* 0x000fea0003800000 */
.L_x_3007:
[----:B------:R-:W0:Y:S02]  /*0ef0*/  MUFU.RCP R21, R0 ;  /* 0x0000000000157308 */ /* 0x000e240000001000 */
[----:B0-----:R-:W-:-:S04]  /*0f00*/  FFMA R16, R0, R21, -1 ;  /* 0xbf80000000107423 */ /* 0x001fc80000000015 */
[----:B------:R-:W-:-:S04]  /*0f10*/  FADD.FTZ R16, -R16, -RZ ;  /* 0x800000ff10107221 */ /* 0x000fc80000010100 */
[----:B------:R-:W-:-:S07]  /*0f20*/  FFMA R0, R21, R16, R21 ;  /* 0x0000001015007223 */ /* 0x000fce0000000015 */
.L_x_3008:
[----:B------:R-:W-:Y:S05]  /*0f30*/  BSYNC B1 ;  /* 0x0000000000017941 */ /* 0x000fea0003800000 */
.L_x_3006:
        /* <DEDUP_REMOVED lines=26> */
[----:B------:R-:W-:Y:S05]  /*10e0*/  CALL.REL.NOINC `($__internal_33_$__cuda_sm20_rcp_rn_f32_slowpath) ;  /* 0x0000008000d47944 */ /* 0x000fea0003c00000 */
[----:B------:R-:W-:Y:S01]  /*10f0*/  MOV R19, R0 ;  /* 0x0000000000137202 */ /* 0x000fe20000000f00 */
[----:B------:R-:W-:Y:S06]  /*1100*/  BRA `(.L_x_3011) ;  /* 0x0000000000107947 */ /* 0x000fec0003800000 */
.L_x_3010:
[----:B------:R-:W0:Y:S02]  /*1110*/  MUFU.RCP R19, R34 ;  /* 0x0000002200137308 */ /* 0x000e240000001000 */
[----:B0-----:R-:W-:-:S04]  /*1120*/  FFMA R0, R34, R19, -1 ;  /* 0xbf80000022007423 */ /* 0x001fc80000000013 */
[----:B------:R-:W-:-:S04]  /*1130*/  FADD.FTZ R0, -R0, -RZ ;  /* 0x800000ff00007221 */ /* 0x000fc80000010100 */
[----:B------:R-:W-:-:S07]  /*1140*/  FFMA R19, R19, R0, R19 ;  /* 0x0000000013137223 */ /* 0x000fce0000000013 */
.L_x_3011:
[----:B------:R-:W-:Y:S05]  /*1150*/  BSYNC B1 ;  /* 0x0000000000017941 */ /* 0x000fea0003800000 */
.L_x_3009:
        /* <DEDUP_REMOVED lines=22> */
[----:B------:R-:W-:Y:S05]  /*12c0*/  CALL.REL.NOINC `($__internal_33_$__cuda_sm20_rcp_rn_f32_slowpath) ;  /* 0x00000080005c7944 */ /* 0x000fea0003c00000 */
[----:B------:R-:W-:Y:S05]  /*12d0*/  BRA `(.L_x_3014) ;  /* 0x0000000000107947 */ /* 0x000fea0003800000 */
.L_x_3013:
[----:B------:R-:W0:Y:S02]  /*12e0*/  MUFU.RCP R0, R35 ;  /* 0x0000002300007308 */ /* 0x000e240000001000 */
[----:B0-----:R-:W-:-:S04]  /*12f0*/  FFMA R19, R35, R0, -1 ;  /* 0xbf80000023137423 */ /* 0x001fc80000000000 */
[----:B------:R-:W-:-:S04]  /*1300*/  FADD.FTZ R19, -R19, -RZ ;  /* 0x800000ff13137221 */ /* 0x000fc80000010100 */
[----:B------:R-:W-:-:S07]  /*1310*/  FFMA R0, R0, R19, R0 ;  /* 0x0000001300007223 */ /* 0x000fce0000000000 */
.L_x_3014:
[----:B------:R-:W-:Y:S05]  /*1320*/  BSYNC B1 ;  /* 0x0000000000017941 */ /* 0x000fea0003800000 */
.L_x_3012:
        /* <DEDUP_REMOVED lines=26> */
[----:B------:R-:W-:Y:S05]  /*14d0*/  CALL.REL.NOINC `($__internal_33_$__cuda_sm20_rcp_rn_f32_slowpath) ;  /* 0x0000007c00d87944 */ /* 0x000fea0003c00000 */
[----:B------:R-:W-:Y:S05]  /*14e0*/  BRA `(.L_x_3017) ;  /* 0x0000000000107947 */ /* 0x000fea0003800000 */
.L_x_3016:
[----:B------:R-:W0:Y:S02]  /*14f0*/  MUFU.RCP R0, R35 ;  /* 0x0000002300007308 */ /* 0x000e240000001000 */
[----:B0-----:R-:W-:-:S04]  /*1500*/  FFMA R6, R35, R0, -1 ;  /* 0xbf80000023067423 */ /* 0x001fc80000000000 */
[----:B------:R-:W-:-:S04]  /*1510*/  FADD.FTZ R21, -R6, -RZ ;  /* 0x800000ff06157221 */ /* 0x000fc80000010100 */
[----:B------:R-:W-:-:S07]  /*1520*/  FFMA R0, R0, R21, R0 ;  /* 0x0000001500007223 */ /* 0x000fce0000000000 */
.L_x_3017:
[----:B------:R-:W-:Y:S05]  /*1530*/  BSYNC B1 ;  /* 0x0000000000017941 */ /* 0x000fea0003800000 */
.L_x_3015:
        /* <DEDUP_REMOVED lines=22> */
[----:B------:R-:W-:Y:S05]  /*16a0*/  CALL.REL.NOINC `($__internal_33_$__cuda_sm20_rcp_rn_f32_slowpath) ;  /* 0x0000007c00647944 */ /* 0x000fea0003c00000 */
[----:B------:R-:W-:Y:S05]  /*16b0*/  BRA `(.L_x_3020) ;  /* 0x0000000000107947 */ /* 0x000fea0003800000 */
.L_x_3019:
[----:B------:R-:W0:Y:S02]  /*16c0*/  MUFU.RCP R0, R49 ;  /* 0x0000003100007308 */ /* 0x000e240000001000 */
[----:B0-----:R-:W-:-:S04]  /*16d0*/  FFMA R6, R49, R0, -1 ;  /* 0xbf80000031067423 */ /* 0x001fc80000000000 */
[----:B------:R-:W-:-:S04]  /*16e0*/  FADD.FTZ R21, -R6, -RZ ;  /* 0x800000ff06157221 */ /* 0x000fc80000010100 */
[----:B------:R-:W-:-:S07]  /*16f0*/  FFMA R0, R0, R21, R0 ;  /* 0x0000001500007223 */ /* 0x000fce0000000000 */
.L_x_3020:
[----:B------:R-:W-:Y:S05]  /*1700*/  BSYNC B1 ;  /* 0x0000000000017941 */ /* 0x000fea0003800000 */
.L_x_3018:
        /* <DEDUP_REMOVED lines=29> */
.L_x_3022:
[----:B------:R-:W0:Y:S02]  /*18e0*/  MUFU.RCP R21, R48 ;  /* 0x0000003000157308 */ /* 0x000e240000001000 */
[----:B0-----:R-:W-:-:S04]  /*18f0*/  FFMA R0, R48, R21, -1 ;  /* 0xbf80000030007423 */ /* 0x001fc80000000015 */
[----:B------:R-:W-:-:S04]  /*1900*/  FADD.FTZ R0, -R0, -RZ ;  /* 0x800000ff00007221 */ /* 0x000fc80000010100 */
[----:B------:R-:W-:-:S07]  /*1910*/  FFMA R21, R21, R0, R21 ;  /* 0x0000000015157223 */ /* 0x000fce0000000015 */
.L_x_3023:
[----:B------:R-:W-:Y:S05]  /*1920*/  BSYNC B1 ;  /* 0x0000000000017941 */ /* 0x000fea0003800000 */
.L_x_3021:
        /* <DEDUP_REMOVED lines=24> */
.L_x_3025:
[----:B------:R-:W0:Y:S02]  /*1ab0*/  MUFU.RCP R0, R49 ;  /* 0x0000003100007308 */ /* 0x000e240000001000 */
[----:B0-----:R-:W-:-:S04]  /*1ac0*/  FFMA R21, R49, R0, -1 ;  /* 0xbf80000031157423 */ /* 0x001fc80000000000 */
[----:B------:R-:W-:-:S04]  /*1ad0*/  FADD.FTZ R21, -R21, -RZ ;  /* 0x800000ff15157221 */ /* 0x000fc80000010100 */
[----:B------:R-:W-:-:S07]  /*1ae0*/  FFMA R0, R0, R21, R0 ;  /* 0x0000001500007223 */ /* 0x000fce0000000000 */
.L_x_3026:
[----:B------:R-:W-:Y:S05]  /*1af0*/  BSYNC B1 ;  /* 0x0000000000017941 */ /* 0x000fea0003800000 */
.L_x_3024:
        /* <DEDUP_REMOVED lines=26> */
[----:B------:R-:W-:Y:S05]  /*1ca0*/  CALL.REL.NOINC `($__internal_33_$__cuda_sm20_rcp_rn_f32_slowpath) ;  /* 0x0000007400e47944 */ /* 0x000fea0003c00000 */
[----:B------:R-:W-:Y:S01]  /*1cb0*/  IMAD.MOV.U32 R14, RZ, RZ, R0 ;  /* 0x000000ffff0e7224 */ /* 0x000fe200078e0000 */
[----:B------:R-:W-:Y:S06]  /*1cc0*/  BRA `(.L_x_3029) ;  /* 0x0000000000107947 */ /* 0x000fec0003800000 */
.L_x_3028:
[----:B------:R-:W0:Y:S02]  /*1cd0*/  MUFU.RCP R14, R35 ;  /* 0x00000023000e7308 */ /* 0x000e240000001000 */
[----:B0-----:R-:W-:-:S04]  /*1ce0*/  FFMA R0, R35, R14, -1 ;  /* 0xbf80000023007423 */ /* 0x001fc8000000000e */
[----:B------:R-:W-:-:S04]  /*1cf0*/  FADD.FTZ R21, -R0, -RZ ;  /* 0x800000ff00157221 */ /* 0x000fc80000010100 */
[----:B------:R-:W-:-:S07]  /*1d00*/  FFMA R14, R14, R21, R14 ;  /* 0x000000150e0e7223 */ /* 0x000fce000000000e */
.L_x_3029:
[----:B------:R-:W-:Y:S05]  /*1d10*/  BSYNC B1 ;  /* 0x0000000000017941 */ /* 0x000fea0003800000 */
.L_x_3027:
        /* <DEDUP_REMOVED lines=24> */
[----:B------:R-:W-:Y:S01]  /*1ea0*/  F2FP.F16.F32.PACK_AB R21, R51, R54 ;  /* 0x000000363315723e */ /* 0x000fe200000000ff */
[----:B------:R-:W-:Y:S01]  /*1eb0*/  FFMA R34, R34, 1.925963033500011079e-08, R35 ;  /* 0x32a5706022227823 */ /* 0x000fe20000000023 */
[----:B------:R-:W-:-:S02]  /*1ec0*/  SHF.R.U32.HI R35, RZ, 0x3, R43 ;  /* 0x00000003ff237819 */ /* 0x000fc4000001162b */
[----:B------:R-:W-:Y:S02]  /*1ed0*/  FMNMX R17, |R17|, R20, !PT ;  /* 0x0000001411117209 */ /* 0x000fe40007800200 */
[----:B------:R-:W-:Y:S01]  /*1ee0*/  LOP3.LUT R35, R35, 0x1ffffffc, RZ, 0xc0, !PT ;  /* 0x1ffffffc23237812 */ /* 0x000fe200078ec0ff */
[----:B------:R-:W1:Y:S01]  /*1ef0*/  MUFU.EX2 R34, R34 ;  /* 0x0000002200227308 */ /* 0x000e620000000800 */
[----:B------:R-:W-:Y:S01]  /*1f00*/  FMNMX R56, |R16|, R17, !PT ;  /* 0x0000001110387209 */ /* 0x000fe20007800200 */
[----:B------:R-:W-:Y:S01]  /*1f10*/  IMAD.SHL.U32 R17, R48, 0x800000, RZ ;  /* 0x0080000030117824 */ /* 0x000fe200078e00ff */
[----:B------:R-:W-:Y:S02]  /*1f20*/  F2FP.F16.F32.PACK_AB R22, R52, R53 ;  /* 0x000000353416723e */ /* 0x000fe400000000ff */
[----:B------:R-:W-:Y:S01]  /*1f30*/  IADD3 R20, -R35, R43, RZ ;  /* 0x0000002b23147210 */ /* 0x000fe20007ffe1ff */
[----:B------:R-:W-:Y:S06]  /*1f40*/  @P2 BRA `(.L_x_3031) ;  /* 0x00000000002c2947 */ /* 0x000fec0003800000 */
        /* <DEDUP_REMOVED lines=11> */
.L_x_3031:
[----:B------:R-:W-:Y:S05]  /*2000*/  BSYNC B0 ;  /* 0x0000000000007941 */ /* 0x000fea0003800000 */
.L_x_3030:
        /* <DEDUP_REMOVED lines=9> */
[----:B------:R-:W-:Y:S02]  /*20a0*/  F2FP.F16.F32.PACK_AB R51, R51, R52 ;  /* 0x000000343333723e */ /* 0x000fe400000000ff */
[----:B------:R-:W-:-:S05]  /*20b0*/  LEA.HI.X R19, R48, R19, R49, 0x2, P4 ;  /* 0x0000001330137211 */ /* 0x000fca00020f1431 */
[----:B------:R3:W-:Y:S02]  /*20c0*/  STG.E desc[UR10][R18.64], R51 ;  /* 0x0000003312007986 */ /* 0x0007e4000c10190a */
.L_x_3033:
[----:B------:R-:W-:Y:S05]  /*20d0*/  BSYNC B0 ;  /* 0x0000000000007941 */ /* 0x000fea0003800000 */
.L_x_3032:
        /* <DEDUP_REMOVED lines=22> */
[----:B------:R-:W-:-:S05]  /*2240*/  F2FP.F16.F32.PACK_AB R17, R13, R48 ;  /* 0x000000300d11723e */ /* 0x000fca00000000ff */
[----:B------:R1:W-:Y:S02]  /*2250*/  STG.E desc[UR10][R18.64], R17 ;  /* 0x0000001112007986 */ /* 0x0003e4000c10190a */
.L_x_3035:
[----:B------:R-:W-:Y:S05]  /*2260*/  BSYNC B0 ;  /* 0x0000000000007941 */ /* 0x000fea0003800000 */
.L_x_3034:
[----:B------:R-:W-:Y:S01]  /*2270*/  VIADD R16, R20, 0xffffffff ;  /* 0xffffffff14107836 */ /* 0x000fe20000000000 */
[----:B-12---:R-:W-:Y:S01]  /*2280*/  IADD3 R18, R34, 0x1800000, RZ ;  /* 0x0180000022127810 */ /* 0x006fe20007ffe0ff */
[----:B------:R-:W-:Y:S01]  /*2290*/  BSSY B0, `(.L_x_3036) ;  /* 0x0000014000007945 */ /* 0x000fe20003800000 */
[----:B------:R-:W-:Y:S02]  /*22a0*/  F2FP.F16.F32.PACK_AB R20, R6, R48 ;  /* 0x000000300614723e */ /* 0x000fe400000000ff */
        /* <DEDUP_REMOVED lines=14> */
[----:B------:R-:W-:Y:S01]  /*2390*/  F2FP.F16.F32.PACK_AB R19, R16, R6 ;  /* 0x000000061013723e */ /* 0x000fe200000000ff */
[----:B------:R-:W-:-:S05]  /*23a0*/  IMAD.X R3, R3, 0x1, R29, P4 ;  /* 0x0000000103037824 */ /* 0x000fca00020e061d */
[----:B------:R-:W-:-:S05]  /*23b0*/  LEA.HI.X R3, R46, R3, R47, 0x2, P2 ;  /* 0x000000032e037211 */ /* 0x000fca00010f142f */
[----:B------:R0:W-:Y:S02]  /*23c0*/  STG.E desc[UR10][R2.64], R19 ;  /* 0x0000001302007986 */ /* 0x0001e4000c10190a */
.L_x_3037:
[----:B------:R-:W-:Y:S05]  /*23d0*/  BSYNC B0 ;  /* 0x0000000000007941 */ /* 0x000fea0003800000 */
.L_x_3036:
[----:B0-----:R-:W-:Y:S01]  /*23e0*/  IADD3 R3, P5, R48, R58, RZ ;  /* 0x0000003a30037210 */ /* 0x001fe20007fbe0ff */
[----:B------:R-:W-:Y:S01]  /*23f0*/  BSSY B0, `(.L_x_3038) ;  /* 0x000001d000007945 */ /* 0x000fe20003800000 */
[----:B------:R-:W-:Y:S02]  /*2400*/  F2FP.F16.F32.PACK_AB R19, R16, R13 ;  /* 0x0000000d1013723e */ /* 0x000fe400000000ff */
        /* <DEDUP_REMOVED lines=27> */
.L_x_3039:
[----:B------:R-:W-:Y:S05]  /*25c0*/  BSYNC B0 ;  /* 0x0000000000007941 */ /* 0x000fea0003800000 */
.L_x_3038:
        /* <DEDUP_REMOVED lines=33> */
.L_x_3041:
[----:B------:R-:W-:Y:S05]  /*27e0*/  BSYNC B0 ;  /* 0x0000000000007941 */ /* 0x000fea0003800000 */
.L_x_3040:
[----:B------:R-:W-:Y:S01]  /*27f0*/  BSSY B1, `(.L_x_3042) ;  /* 0x000000c000017945 */ /* 0x000fe20003800000 */
[----:B------:R-:W-:Y:S01]  /*2800*/  FMUL R12, R0, 1.7020000219345092773 ;  /* 0x3fd9db23000c7820 */ /* 0x000fe20000400000 */
[----:B0-----:R-:W-:Y:S02]  /*2810*/  IMAD.X R4, RZ, RZ, R10, P4 ;  /* 0x000000ffff047224 */ /* 0x001fe400020e060a */
[----:B------:R-:W-:Y:S05]  /*2820*/  @P2 BRA `(.L_x_3043) ;  /* 0x0000000000102947 */ /* 0x000fea0003800000 */
[----:B------:R-:W-:Y:S02]  /*2830*/  MOV R0, R34 ;  /* 0x0000002200007202 */ /* 0x000fe40000000f00 */
[----:B------:R-:W-:-:S07]  /*2840*/  MOV R34, 0x2860 ;  /* 0x0000286000227802 */ /* 0x000fce0000000f00 */
[----:B-----5:R-:W-:Y:S05]  /*2850*/  CALL.REL.NOINC `($__internal_33_$__cuda_sm20_rcp_rn_f32_slowpath) ;  /* 0x0000006800f87944 */ /* 0x020fea0003c00000 */
[----:B------:R-:W-:Y:S05]  /*2860*/  BRA `(.L_x_3044) ;  /* 0x0000000000107947 */ /* 0x000fea0003800000 */
.L_x_3043:
[----:B------:R-:W0:Y:S02]  /*2870*/  MUFU.RCP R5, R34 ;  /* 0x0000002200057308 */ /* 0x000e240000001000 */
[----:B0-----:R-:W-:-:S04]  /*2880*/  FFMA R0, R34, R5, -1 ;  /* 0xbf80000022007423 */ /* 0x001fc80000000005 */
[----:B------:R-:W-:-:S04]  /*2890*/  FADD.FTZ R0, -R0, -RZ ;  /* 0x800000ff00007221 */ /* 0x000fc80000010100 */
[----:B------:R-:W-:-:S07]  /*28a0*/  FFMA R0, R5, R0, R5 ;  /* 0x0000000005007223 */ /* 0x000fce0000000005 */
.L_x_3044:
[----:B------:R-:W-:Y:S05]  /*28b0*/  BSYNC B1 ;  /* 0x0000000000017941 */ /* 0x000fea0003800000 */
.L_x_3042:
        /* <DEDUP_REMOVED lines=26> */
[----:B-----5:R-:W-:Y:S05]  /*2a60*/  CALL.REL.NOINC `($__internal_33_$__cuda_sm20_rcp_rn_f32_slowpath) ;  /* 0x0000006800747944 */ /* 0x020fea0003c00000 */
[----:B------:R-:W-:Y:S05]  /*2a70*/  BRA `(.L_x_3047) ;  /* 0x0000000000107947 */ /* 0x000fea0003800000 */
.L_x_3046:
[----:B------:R-:W0:Y:S02]  /*2a80*/  MUFU.RCP R0, R49 ;  /* 0x0000003100007308 */ /* 0x000e240000001000 */
[----:B0-----:R-:W-:-:S04]  /*2a90*/  FFMA R34, R49, R0, -1 ;  /* 0xbf80000031227423 */ /* 0x001fc80000000000 */
[----:B------:R-:W-:-:S04]  /*2aa0*/  FADD.FTZ R35, -R34, -RZ ;  /* 0x800000ff22237221 */ /* 0x000fc80000010100 */
[----:B------:R-:W-:-:S07]  /*2ab0*/  FFMA R0, R0, R35, R0 ;  /* 0x0000002300007223 */ /* 0x000fce0000000000 */
.L_x_3047:
[----:B------:R-:W-:Y:S05]  /*2ac0*/  BSYNC B1 ;  /* 0x0000000000017941 */ /* 0x000fea0003800000 */
.L_x_3045:
        /* <DEDUP_REMOVED lines=22> */
[----:B-----5:R-:W-:Y:S05]  /*2c30*/  CALL.REL.NOINC `($__internal_33_$__cuda_sm20_rcp_rn_f32_slowpath) ;  /* 0x0000006800007944 */ /* 0x020fea0003c00000 */
[----:B------:R-:W-:Y:S05]  /*2c40*/  BRA `(.L_x_3050) ;  /* 0x0000000000107947 */ /* 0x000fea0003800000 */
.L_x_3049:
[----:B------:R-:W0:Y:S02]  /*2c50*/  MUFU.RCP R0, R51 ;  /* 0x0000003300007308 */ /* 0x000e240000001000 */
[----:B0-----:R-:W-:-:S04]  /*2c60*/  FFMA R5, R51, R0, -1 ;  /* 0xbf80000033057423 */ /* 0x001fc80000000000 */
[----:B------:R-:W-:-:S04]  /*2c70*/  FADD.FTZ R5, -R5, -RZ ;  /* 0x800000ff05057221 */ /* 0x000fc80000010100 */
[----:B------:R-:W-:-:S07]  /*2c80*/  FFMA R0, R0, R5, R0 ;  /* 0x0000000500007223 */ /* 0x000fce0000000000 */
.L_x_3050:
[----:B------:R-:W-:Y:S05]  /*2c90*/  BSYNC B1 ;  /* 0x0000000000017941 */ /* 0x000fea0003800000 */
.L_x_3048:
        /* <DEDUP_REMOVED lines=26> */
[----:B-----5:R-:W-:Y:S05]  /*2e40*/  CALL.REL.NOINC `($__internal_33_$__cuda_sm20_rcp_rn_f32_slowpath) ;  /* 0x00000064007c7944 */ /* 0x020fea0003c00000 */
[----:B------:R-:W-:Y:S05]  /*2e50*/  BRA `(.L_x_3053) ;  /* 0x0000000000107947 */ /* 0x000fea0003800000 */
.L_x_3052:
[----:B------:R-:W0:Y:S02]  /*2e60*/  MUFU.RCP R0, R51 ;  /* 0x0000003300007308 */ /* 0x000e240000001000 */
[----:B0-----:R-:W-:-:S04]  /*2e70*/  FFMA R7, R51, R0, -1 ;  /* 0xbf80000033077423 */ /* 0x001fc80000000000 */
[----:B------:R-:W-:-:S04]  /*2e80*/  FADD.FTZ R7, -R7, -RZ ;  /* 0x800000ff07077221 */ /* 0x000fc80000010100 */
[----:B------:R-:W-:-:S07]  /*2e90*/  FFMA R0, R0, R7, R0 ;  /* 0x0000000700007223 */ /* 0x000fce0000000000 */
.L_x_3053:
[----:B------:R-:W-:Y:S05]  /*2ea0*/  BSYNC B1 ;  /* 0x0000000000017941 */ /* 0x000fea0003800000 */
.L_x_3051:
        /* <DEDUP_REMOVED lines=22> */
[----:B-----5:R-:W-:Y:S05]  /*3010*/  CALL.REL.NOINC `($__internal_33_$__cuda_sm20_rcp_rn_f32_slowpath) ;  /* 0x0000006400087944 */ /* 0x020fea0003c00000 */
[----:B------:R-:W-:Y:S05]  /*3020*/  BRA `(.L_x_3056) ;  /* 0x0000000000107947 */ /* 0x000fea0003800000 */
.L_x_3055:
[----:B------:R-:W0:Y:S02]  /*3030*/  MUFU.RCP R0, R35 ;  /* 0x0000002300007308 */ /* 0x000e240000001000 */
[----:B0-----:R-:W-:-:S04]  /*3040*/  FFMA R5, R35, R0, -1 ;  /* 0xbf80000023057423 */ /* 0x001fc80000000000 */
[----:B------:R-:W-:-:S04]  /*3050*/  FADD.FTZ R5, -R5, -RZ ;  /* 0x800000ff05057221 */ /* 0x000fc80000010100 */
[----:B------:R-:W-:-:S07]  /*3060*/  FFMA R0, R0, R5, R0 ;  /* 0x0000000500007223 */ /* 0x000fce0000000000 */
.L_x_3056:
[----:B------:R-:W-:Y:S05]  /*3070*/  BSYNC B1 ;  /* 0x0000000000017941 */ /* 0x000fea0003800000 */
.L_x_3054:
        /* <DEDUP_REMOVED lines=27> */
[----:B------:R-:W-:Y:S01]  /*3230*/  IMAD.MOV.U32 R34, RZ, RZ, R0 ;  /* 0x000000ffff227224 */ /* 0x000fe200078e0000 */
[----:B------:R-:W-:Y:S06]  /*3240*/  BRA `(.L_x_3059) ;  /* 0x0000000000107947 */ /* 0x000fec0003800000 */
.L_x_3058:
[----:B------:R-:W0:Y:S02]  /*3250*/  MUFU.RCP R34, R51 ;  /* 0x0000003300227308 */ /* 0x000e240000001000 */
[----:B0-----:R-:W-:-:S04]  /*3260*/  FFMA R0, R51, R34, -1 ;  /* 0xbf80000033007423 */ /* 0x001fc80000000022 */
[----:B------:R-:W-:-:S04]  /*3270*/  FADD.FTZ R49, -R0, -RZ ;  /* 0x800000ff00317221 */ /* 0x000fc80000010100 */
[----:B------:R-:W-:-:S07]  /*3280*/  FFMA R34, R34, R49, R34 ;  /* 0x0000003122227223 */ /* 0x000fce0000000022 */
.L_x_3059:
[----:B------:R-:W-:Y:S05]  /*3290*/  BSYNC B1 ;  /* 0x0000000000017941 */ /* 0x000fea0003800000 */
.L_x_3057:
        /* <DEDUP_REMOVED lines=24> */
.L_x_3061:
[----:B------:R-:W0:Y:S02]  /*3420*/  MUFU.RCP R0, R53 ;  /* 0x0000003500007308 */ /* 0x000e240000001000 */
[----:B0-----:R-:W-:-:S04]  /*3430*/  FFMA R34, R53, R0, -1 ;  /* 0xbf80000035227423 */ /* 0x001fc80000000000 */
[----:B------:R-:W-:-:S04]  /*3440*/  FADD.FTZ R49, -R34, -RZ ;  /* 0x800000ff22317221 */ /* 0x000fc80000010100 */
[----:B------:R-:W-:-:S07]  /*3450*/  FFMA R0, R0, R49, R0 ;  /* 0x0000003100007223 */ /* 0x000fce0000000000 */
.L_x_3062:
[----:B------:R-:W-:Y:S05]  /*3460*/  BSYNC B1 ;  /* 0x0000000000017941 */ /* 0x000fea0003800000 */
.L_x_3060:
        /* <DEDUP_REMOVED lines=27> */
[----:B------:R-:W-:Y:S01]  /*3620*/  IMAD.MOV.U32 R35, RZ, RZ, R0 ;  /* 0x000000ffff237224 */ /* 0x000fe200078e0000 */
[----:B------:R-:W-:Y:S06]  /*3630*/  BRA `(.L_x_3065) ;  /* 0x0000000000107947 */ /* 0x000fec0003800000 */
.L_x_3064:
[----:B------:R-:W0:Y:S02]  /*3640*/  MUFU.RCP R35, R52 ;  /* 0x0000003400237308 */ /* 0x000e240000001000 */
[----:B0-----:R-:W-:-:S04]  /*3650*/  FFMA R0, R52, R35, -1 ;  /* 0xbf80000034007423 */ /* 0x001fc80000000023 */
[----:B------:R-:W-:-:S04]  /*3660*/  FADD.FTZ R0, -R0, -RZ ;  /* 0x800000ff00007221 */ /* 0x000fc80000010100 */
[----:B------:R-:W-:-:S07]  /*3670*/  FFMA R35, R35, R0, R35 ;  /* 0x0000000023237223 */ /* 0x000fce0000000023 */
.L_x_3065:
[----:B------:R-:W-:Y:S05]  /*3680*/  BSYNC B1 ;  /* 0x0000000000017941 */ /* 0x000fea0003800000 */
.L_x_3063:
        /* <DEDUP_REMOVED lines=47> */
[----:B------:R-:W-:-:S05]  /*3980*/  F2FP.F16.F32.PACK_AB R11, R53, R12 ;  /* 0x0000000c350b723e */ /* 0x000fca00000000ff */
[----:B------:R1:W-:Y:S02]  /*3990*/  STG.E desc[UR10][R8.64], R11 ;  /* 0x0000000b08007986 */ /* 0x0003e4000c10190a */
.L_x_3067:
[----:B------:R-:W-:Y:S05]  /*39a0*/  BSYNC B0 ;  /* 0x0000000000007941 */ /* 0x000fea0003800000 */
.L_x_3066:
[----:B------:R-:W-:Y:S01]  /*39b0*/  FMUL R56, R49, R36 ;  /* 0x0000002431387220 */ /* 0x000fe20000400000 */
[----:B------:R-:W-:Y:S01]  /*39c0*/  BSSY B0, `(.L_x_3068) ;  /* 0x0000015000007945 */ /* 0x000fe20003800000 */
[----:B------:R-:W-:Y:S02]  /*39d0*/  F2FP.F16.F32.PACK_AB R13, R33, R12 ;  /* 0x0000000c210d723e */ /* 0x000fe400000000ff */
[----:B------:R-:W-:Y:S02]  /*39e0*/  FMNMX R12, |R49|, R52, !PT ;  /* 0x00000034310c7209 */ /* 0x000fe40007800200 */
[C---:B------:R-:W-:Y:S02]  /*39f0*/  ISETP.LT.U32.AND P1, PT, R5.reuse, R38, !P1 ;  /* 0x000000260500720c */ /* 0x040fe40004f21070 */
[----:B------:R-:W-:Y:S02]  /*3a00*/  IADD3 R32, P3, R5, R14, RZ ;  /* 0x0000000e05207210 */ /* 0x000fe40007f7e0ff */
[----:B-1----:R-:W-:-:S02]  /*3a10*/  F2FP.F16.F32.PACK_AB R11, R54, R53 ;  /* 0x00000035360b723e */ /* 0x002fc400000000ff */
[----:B------:R-:W-:Y:S02]  /*3a20*/  IADD3.X R10, R10, R29, RZ, P4, !PT ;  /* 0x0000001d0a0a7210 */ /* 0x000fe400027fe4ff */
[----:B------:R-:W-:Y:S02]  /*3a30*/  F2FP.F16.F32.PACK_AB R9, R55, R51 ;  /* 0x000000333709723e */ /* 0x000fe400000000ff */
        /* <DEDUP_REMOVED lines=11> */
[----:B------:R-:W-:-:S05]  /*3af0*/  F2FP.F16.F32.PACK_AB R57, R54, R33 ;  /* 0x000000213639723e */ /* 0x000fca00000000ff */
[----:B------:R0:W-:Y:S02]  /*3b00*/  STG.E desc[UR10][R52.64], R57 ;  /* 0x0000003934007986 */ /* 0x0001e4000c10190a */
.L_x_3069:
[----:B------:R-:W-:Y:S05]  /*3b10*/  BSYNC B0 ;  /* 0x0000000000007941 */ /* 0x000fea0003800000 */
.L_x_3068:
[----:B------:R-:W-:Y:S04]  /*3b20*/  BSSY B0, `(.L_x_3070) ;  /* 0x000000b000007945 */ /* 0x000fe80003800000 */
[----:B------:R-:W-:Y:S05]  /*3b30*/  @!P0 BRA `(.L_x_3071) ;  /* 0x0000000000248947 */ /* 0x000fea0003800000 */
[----:B------:R-:W-:Y:S01]  /*3b40*/  ULDC.64 UR4, c[0x0][0x220] ;  /* 0x0000880000047ab9 */ /* 0x000fe20000000a00 */
[----:B------:R-:W-:Y:S02]  /*3b50*/  F2FP.F16.F32.PACK_AB R7, R7, R51 ;  /* 0x000000330707723e */ /* 0x000fe400000000ff */
[----:B0-----:R-:W-:-:S04]  /*3b60*/  LEA R53, P4, R39, UR4, 0x6 ;  /* 0x0000000427357c11 */ /* 0x001fc8000f8830ff */
[----:B------:R-:W-:Y:S02]  /*3b70*/  IADD3 R57, P5, R53, R28, RZ ;  /* 0x0000001c35397210 */ /* 0x000fe40007fbe0ff */
[----:B------:R-:W-:Y:S02]  /*3b80*/  LEA.HI.X R53, R39, UR5, R37, 0x6, P4 ;  /* 0x0000000527357c11 */ /* 0x000fe4000a0f3425 */
[----:B------:R-:W-:-:S03]  /*3b90*/  LEA R52, P4, R6, R57, 0x2 ;  /* 0x0000003906347211 */ /* 0x000fc600078810ff */
[----:B------:R-:W-:-:S05]  /*3ba0*/  IMAD.X R53, R53, 0x1, R29, P5 ;  /* 0x0000000135357824 */ /* 0x000fca00028e061d */
[----:B------:R-:W-:-:S05]  /*3bb0*/  LEA.HI.X R53, R6, R53, R4, 0x2, P4 ;  /* 0x0000003506357211 */ /* 0x000fca00020f1404 */
[----:B------:R1:W-:Y:S02]  /*3bc0*/  STG.E desc[UR10][R52.64], R7 ;  /* 0x0000000734007986 */ /* 0x0003e4000c10190a */
.L_x_3071:
[----:B------:R-:W-:Y:S05]  /*3bd0*/  BSYNC B0 ;  /* 0x0000000000007941 */ /* 0x000fea0003800000 */
.L_x_3070:
        /* <DEDUP_REMOVED lines=11> */
[----:B------:R-:W-:-:S04]  /*3c90*/  F2FP.F16.F32.PACK_AB R55, R56, R55 ;  /* 0x000000373837723e */ /* 0x000fc800000000ff */
[----:B------:R-:W-:-:S05]  /*3ca0*/  LEA.HI.X R7, R51, R7, R4, 0x2, P0 ;  /* 0x0000000733077211 */ /* 0x000fca00000f1404 */
[----:B------:R2:W-:Y:S02]  /*3cb0*/  STG.E desc[UR10][R6.64], R55 ;  /* 0x0000003706007986 */ /* 0x0005e4000c10190a */
.L_x_3073:
[----:B------:R-:W-:Y:S05]  /*3cc0*/  BSYNC B0 ;  /* 0x0000000000007941 */ /* 0x000fea0003800000 */
.L_x_3072:
        /* <DEDUP_REMOVED lines=26> */
.L_x_3075:
[----:B------:R-:W-:Y:S05]  /*3e70*/  BSYNC B0 ;  /* 0x0000000000007941 */ /* 0x000fea0003800000 */
.L_x_3074:
        /* <DEDUP_REMOVED lines=26> */
.L_x_3077:
[----:B------:R-:W-:Y:S05]  /*4020*/  BSYNC B0 ;  /* 0x0000000000007941 */ /* 0x000fea0003800000 */
.L_x_3076:
[----:B------:R-:W-:Y:S01]  /*4030*/  BSSY B1, `(.L_x_3078) ;  /* 0x000000c000017945 */ /* 0x000fe20003800000 */
[----:B0-----:R-:W-:Y:S02]  /*4040*/  VIADD R35, R41, 0x2 ;  /* 0x0000000229237836 */ /* 0x001fe40000000000 */
[----:B------:R-:W-:Y:S01]  /*4050*/  FMUL R44, R48, 1.7020000219345092773 ;  /* 0x3fd9db23302c7820 */ /* 0x000fe20000400000 */
[----:B------:R-:W-:Y:S06]  /*4060*/  @P2 BRA `(.L_x_3079) ;  /* 0x0000000000102947 */ /* 0x000fec0003800000 */
[----:B------:R-:W-:-:S07]  /*4070*/  MOV R34, 0x4090 ;  /* 0x0000409000227802 */ /* 0x000fce0000000f00 */
[----:B-----5:R-:W-:Y:S05]  /*4080*/  CALL.REL.NOINC `($__internal_33_$__cuda_sm20_rcp_rn_f32_slowpath) ;  /* 0x0000005000ec7944 */ /* 0x020fea0003c00000 */
[----:B------:R-:W-:Y:S01]  /*4090*/  MOV R49, R0 ;  /* 0x0000000000317202 */ /* 0x000fe20000000f00 */
[----:B------:R-:W-:Y:S06]  /*40a0*/  BRA `(.L_x_3080) ;  /* 0x0000000000107947 */ /* 0x000fec0003800000 */
.L_x_3079:
[----:B------:R-:W0:Y:S02]  /*40b0*/  MUFU.RCP R49, R0 ;  /* 0x0000000000317308 */ /* 0x000e240000001000 */
[----:B0-----:R-:W-:-:S04]  /*40c0*/  FFMA R34, R0, R49, -1 ;  /* 0xbf80000000227423 */ /* 0x001fc80000000031 */
[----:B------:R-:W-:-:S04]  /*40d0*/  FADD.FTZ R34, -R34, -RZ ;  /* 0x800000ff22227221 */ /* 0x000fc80000010100 */
[----:B------:R-:W-:-:S07]  /*40e0*/  FFMA R49, R49, R34, R49 ;  /* 0x0000002231317223 */ /* 0x000fce0000000031 */
.L_x_3080:
[----:B------:R-:W-:Y:S05]  /*40f0*/  BSYNC B1 ;  /* 0x0000000000017941 */ /* 0x000fea0003800000 */
.L_x_3078:
        /* <DEDUP_REMOVED lines=26> */
[----:B-----5:R-:W-:Y:S05]  /*42a0*/  CALL.REL.NOINC `($__internal_33_$__cuda_sm20_rcp_rn_f32_slowpath) ;  /* 0x0000005000647944 */ /* 0x020fea0003c00000 */
[----:B------:R-:W-:Y:S05]  /*42b0*/  BRA `(.L_x_3083) ;  /* 0x0000000000107947 */ /* 0x000fea0003800000 */
.L_x_3082:
[----:B------:R-:W0:Y:S02]  /*42c0*/  MUFU.RCP R0, R53 ;  /* 0x0000003500007308 */ /* 0x000e240000001000 */
[----:B0-----:R-:W-:-:S04]  /*42d0*/  FFMA R34, R53, R0, -1 ;  /* 0xbf80000035227423 */ /* 0x001fc80000000000 */
[----:B------:R-:W-:-:S04]  /*42e0*/  FADD.FTZ R49, -R34, -RZ ;  /* 0x800000ff22317221 */ /* 0x000fc80000010100 */
[----:B------:R-:W-:-:S07]  /*42f0*/  FFMA R0, R0, R49, R0 ;  /* 0x0000003100007223 */ /* 0x000fce0000000000 */
.L_x_3083:
[----:B------:R-:W-:Y:S05]  /*4300*/  BSYNC B1 ;  /* 0x0000000000017941 */ /* 0x000fea0003800000 */
.L_x_3081:
        /* <DEDUP_REMOVED lines=24> */
.L_x_3085:
[----:B------:R-:W0:Y:S02]  /*4490*/  MUFU.RCP R0, R53 ;  /* 0x0000003500007308 */ /* 0x000e240000001000 */
[----:B0-----:R-:W-:-:S04]  /*44a0*/  FFMA R34, R53, R0, -1 ;  /* 0xbf80000035227423 */ /* 0x001fc80000000000 */
[----:B------:R-:W-:-:S04]  /*44b0*/  FADD.FTZ R49, -R34, -RZ ;  /* 0x800000ff22317221 */ /* 0x000fc80000010100 */
[----:B------:R-:W-:-:S07]  /*44c0*/  FFMA R0, R0, R49, R0 ;  /* 0x0000003100007223 */ /* 0x000fce0000000000 */
.L_x_3086:
[----:B------:R-:W-:Y:S05]  /*44d0*/  BSYNC B1 ;  /* 0x0000000000017941 */ /* 0x000fea0003800000 */
.L_x_3084:
        /* <DEDUP_REMOVED lines=29> */
.L_x_3088:
[----:B------:R-:W0:Y:S02]  /*46b0*/  MUFU.RCP R34, R53 ;  /* 0x0000003500227308 */ /* 0x000e240000001000 */
[----:B0-----:R-:W-:-:S04]  /*46c0*/  FFMA R0, R53, R34, -1 ;  /* 0xbf80000035007423 */ /* 0x001fc80000000022 */
[----:B------:R-:W-:-:S04]  /*46d0*/  FADD.FTZ R47, -R0, -RZ ;  /* 0x800000ff002f7221 */ /* 0x000fc80000010100 */
[----:B------:R-:W-:-:S07]  /*46e0*/  FFMA R34, R34, R47, R34 ;  /* 0x0000002f22227223 */ /* 0x000fce0000000022 */
.L_x_3089:
[----:B------:R-:W-:Y:S05]  /*46f0*/  BSYNC B1 ;  /* 0x0000000000017941 */ /* 0x000fea0003800000 */
.L_x_3087:
        /* <DEDUP_REMOVED lines=22> */
[----:B-----5:R-:W-:Y:S05]  /*4860*/  CALL.REL.NOINC `($__internal_33_$__cuda_sm20_rcp_rn_f32_slowpath) ;  /* 0x0000004800f47944 */ /* 0x020fea0003c00000 */
[----:B------:R-:W-:Y:S05]  /*4870*/  BRA `(.L_x_3092) ;  /* 0x0000000000107947 */ /* 0x000fea0003800000 */
.L_x_3091:
[----:B------:R-:W0:Y:S02]  /*4880*/  MUFU.RCP R0, R53 ;  /* 0x0000003500007308 */ /* 0x000e240000001000 */
[----:B0-----:R-:W-:-:S04]  /*4890*/  FFMA R34, R53, R0, -1 ;  /* 0xbf80000035227423 */ /* 0x001fc80000000000 */
[----:B------:R-:W-:-:S04]  /*48a0*/  FADD.FTZ R49, -R34, -RZ ;  /* 0x800000ff22317221 */ /* 0x000fc80000010100 */
[----:B------:R-:W-:-:S07]  /*48b0*/  FFMA R0, R0, R49, R0 ;  /* 0x0000003100007223 */ /* 0x000fce0000000000 */
.L_x_3092:
[----:B------:R-:W-:Y:S05]  /*48c0*/  BSYNC B1 ;  /* 0x0000000000017941 */ /* 0x000fea0003800000 */
.L_x_3090:
        /* <DEDUP_REMOVED lines=27> */
[----:B------:R-:W-:Y:S01]  /*4a80*/  MOV R34, R0 ;  /* 0x0000000000227202 */ /* 0x000fe20000000f00 */
[----:B------:R-:W-:Y:S06]  /*4a90*/  BRA `(.L_x_3095) ;  /* 0x0000000000107947 */ /* 0x000fec0003800000 */
.L_x_3094:
[----:B------:R-:W0:Y:S02]  /*4aa0*/  MUFU.RCP R34, R53 ;  /* 0x0000003500227308 */ /* 0x000e240000001000 */
[----:B0-----:R-:W-:-:S04]  /*4ab0*/  FFMA R0, R53, R34, -1 ;  /* 0xbf80000035007423 */ /* 0x001fc80000000022 */
[----:B------:R-:W-:-:S04]  /*4ac0*/  FADD.FTZ R49, -R0, -RZ ;  /* 0x800000ff00317221 */ /* 0x000fc80000010100 */
[----:B------:R-:W-:-:S07]  /*4ad0*/  FFMA R34, R34, R49, R34 ;  /* 0x0000003122227223 */ /* 0x000fce0000000022 */
.L_x_3095:
[----:B------:R-:W-:Y:S05]  /*4ae0*/  BSYNC B1 ;  /* 0x0000000000017941 */ /* 0x000fea0003800000 */
.L_x_3093:
        /* <DEDUP_REMOVED lines=22> */
[----:B-----5:R-:W-:Y:S05]  /*4c50*/  CALL.REL.NOINC `($__internal_33_$__cuda_sm20_rcp_rn_f32_slowpath) ;  /* 0x0000004400f87944 */ /* 0x020fea0003c00000 */
[----:B------:R-:W-:Y:S05]  /*4c60*/  BRA `(.L_x_3098) ;  /* 0x0000000000107947 */ /* 0x000fea0003800000 */
.L_x_3097:
[----:B------:R-:W0:Y:S02]  /*4c70*/  MUFU.RCP R0, R55 ;  /* 0x0000003700007308 */ /* 0x000e240000001000 */
[----:B0-----:R-:W-:-:S04]  /*4c80*/  FFMA R34, R55, R0, -1 ;  /* 0xbf80000037227423 */ /* 0x001fc80000000000 */
[----:B------:R-:W-:-:S04]  /*4c90*/  FADD.FTZ R49, -R34, -RZ ;  /* 0x800000ff22317221 */ /* 0x000fc80000010100 */
[----:B------:R-:W-:-:S07]  /*4ca0*/  FFMA R0, R0, R49, R0 ;  /* 0x0000003100007223 */ /* 0x000fce0000000000 */
.L_x_3098:
[----:B------:R-:W-:Y:S05]  /*4cb0*/  BSYNC B1 ;  /* 0x0000000000017941 */ /* 0x000fea0003800000 */
.L_x_3096:
        /* <DEDUP_REMOVED lines=29> */
.L_x_3100:
[----:B------:R-:W0:Y:S02]  /*4e90*/  MUFU.RCP R34, R53 ;  /* 0x0000003500227308 */ /* 0x000e240000001000 */
[----:B0-----:R-:W-:-:S04]  /*4ea0*/  FFMA R0, R53, R34, -1 ;  /* 0xbf80000035007423 */ /* 0x001fc80000000022 */
[----:B------:R-:W-:-:S04]  /*4eb0*/  FADD.FTZ R49, -R0, -RZ ;  /* 0x800000ff00317221 */ /* 0x000fc80000010100 */
[----:B------:R-:W-:-:S07]  /*4ec0*/  FFMA R34, R34, R49, R34 ;  /* 0x0000003122227223 */ /* 0x000fce0000000022 */
.L_x_3101:
[----:B------:R-:W-:Y:S05]  /*4ed0*/  BSYNC B1 ;  /* 0x0000000000017941 */ /* 0x000fea0003800000 */
.L_x_3099:
        /* <DEDUP_REMOVED lines=24> */
[----:B------:R-:W-:Y:S01]  /*5060*/  F2FP.F16.F32.PACK_AB R18, R50, R44 ;  /* 0x0000002c3212723e */ /* 0x000fe200000000ff */
[----:B0-----:R-:W-:Y:S01]  /*5070*/  FFMA R0, R0, R51, 1 ;  /* 0x3f80000000007423 */ /* 0x001fe20000000033 */
[-C--:B------:R-:W-:Y:S01]  /*5080*/  FMUL R51, R46, R36.reuse ;  /* 0x000000242e337220 */ /* 0x080fe20000400000 */
[----:B------:R-:W-:-:S03]  /*5090*/  FMUL R46, R16, R36 ;  /* 0x00000024102e7220 */ /* 0x000fc60000400000 */
[----:B------:R-:W-:-:S04]  /*50a0*/  IADD3 R12, R0, 0x1800000, RZ ;  /* 0x01800000000c7810 */ /* 0x000fc80007ffe0ff */
[----:B------:R-:W-:-:S04]  /*50b0*/  LOP3.LUT R12, R12, 0x7f800000, RZ, 0xc0, !PT ;  /* 0x7f8000000c0c7812 */ /* 0x000fc800078ec0ff */
[----:B------:R-:W-:Y:S02]  /*50c0*/  ISETP.GT.U32.AND P2, PT, R12, 0x1ffffff, PT ;  /* 0x01ffffff0c00780c */ /* 0x000fe40003f44070 */
[----:B------:R-:W-:Y:S02]  /*50d0*/  FMNMX R12, |R16|, R17, !PT ;  /* 0x00000011100c7209 */ /* 0x000fe40007800200 */
[----:B------:R-:W-:Y:S02]  /*50e0*/  F2FP.F16.F32.PACK_AB R17, R46, R51 ;  /* 0x000000332e11723e */ /* 0x000fe400000000ff */
[----:B------:R-:W-:Y:S02]  /*50f0*/  FMNMX R12, |R45|, R12, !PT ;  /* 0x0000000c2d0c7209 */ /* 0x000fe40007800200 */
[----:B------:R-:W-:Y:S02]  /*5100*/  LOP3.LUT R45, R15, 0x1f, RZ, 0xc0, !PT ;  /* 0x0000001f0f2d7812 */ /* 0x000fe400078ec0ff */
[----:B------:R-:W-:-:S02]  /*5110*/  FMNMX R15, |R47|, R12, !PT ;  /* 0x0000000c2f0f7209 */ /* 0x000fc40007800200 */
[----:B------:R-:W-:Y:S02]  /*5120*/  ISETP.GE.U32.OR P0, PT, R45, R38, P0 ;  /* 0x000000262d00720c */ /* 0x000fe40000706470 */
[C---:B------:R-:W-:Y:S01]  /*5130*/  FMNMX R47, |R52|.reuse, R15, !PT ;  /* 0x0000000f342f7209 */ /* 0x040fe20007800200 */
[----:B------:R-:W-:Y:S01]  /*5140*/  FMUL R52, R52, R36 ;  /* 0x0000002434347220 */ /* 0x000fe20000400000 */
[----:B------:R-:W-:Y:S02]  /*5150*/  IADD3 R12, P3, R32, R28, RZ ;  /* 0x0000001c200c7210 */ /* 0x000fe40007f7e0ff */
[----:B------:R-:W-:Y:S02]  /*5160*/  F2FP.F16.F32.PACK_AB R15, R55, R54 ;  /* 0x00000036370f723e */ /* 0x000fe400000000ff */
[----:B------:R-:W-:Y:S01]  /*5170*/  F2FP.F16.F32.PACK_AB R16, R52, R53 ;  /* 0x000000353410723e */ /* 0x000fe200000000ff */
[----:B------:R-:W-:-:S04]  /*5180*/  IMAD.X R32, R33, 0x1, R29, P3 ;  /* 0x0000000121207824 */ /* 0x000fc800018e061d */
[----:B------:R-:W-:Y:S05]  /*5190*/  @P0 BRA `(.L_x_3103) ;  /* 0x0000000000300947 */ /* 0x000fea0003800000 */
[----:B------:R-:W-:Y:S01]  /*51a0*/  ULDC.64 UR4, c[0x0][0x248] ;  /* 0x0000920000047ab9 */ /* 0x000fe20000000a00 */
[----:B------:R-:W-:Y:S01]  /*51b0*/  F2FP.F16.F32.PACK_AB R51, R51, R44 ;  /* 0x0000002c3333723e */ /* 0x000fe200000000ff */
        /* <DEDUP_REMOVED lines=10> */
.L_x_3103:
[----:B------:R-:W-:Y:S05]  /*5260*/  BSYNC B0 ;  /* 0x0000000000007941 */ /* 0x000fea0003800000 */
.L_x_3102:
        /* <DEDUP_REMOVED lines=11> */
[----:B------:R-:W-:-:S05]  /*5320*/  F2FP.F16.F32.PACK_AB R33, R46, R50 ;  /* 0x000000322e21723e */ /* 0x000fca00000000ff */
[----:B------:R1:W-:Y:S02]  /*5330*/  STG.E desc[UR10][R34.64], R33 ;  /* 0x0000002122007986 */ /* 0x0003e4000c10190a */
.L_x_3105:
[----:B------:R-:W-:Y:S05]  /*5340*/  BSYNC B0 ;  /* 0x0000000000007941 */ /* 0x000fea0003800000 */
.L_x_3104:
        /* <DEDUP_REMOVED lines=18> */
.L_x_3107:
[----:B------:R-:W-:Y:S05]  /*5470*/  BSYNC B0 ;  /* 0x0000000000007941 */ /* 0x000fea0003800000 */
.L_x_3106:
        /* <DEDUP_REMOVED lines=12> */
[----:B------:R-:W-:Y:S02]  /*5540*/  F2FP.F16.F32.PACK_AB R55, R55, R52 ;  /* 0x000000343737723e */ /* 0x000fe400000000ff */
[----:B------:R-:W-:-:S05]  /*5550*/  LEA.HI.X R29, R14, R29, R10, 0x2, P0 ;  /* 0x0000001d0e1d7211 */ /* 0x000fca00000f140a */
[----:B------:R3:W-:Y:S04]  /*5560*/  STG.E desc[UR10][R28.64], R55 ;  /* 0x000000371c007986 */ /* 0x0007e8000c10190a */
.L_x_3109:
[----:B------:R-:W-:Y:S05]  /*5570*/  BSYNC B0 ;  /* 0x0000000000007941 */ /* 0x000fea0003800000 */
.L_x_3108:
[----:B------:R-:W-:Y:S01]  /*5580*/  BSSY B1, `(.L_x_3110) ;  /* 0x000000c000017945 */ /* 0x000fe20003800000 */
[----:B---3--:R-:W-:Y:S01]  /*5590*/  FMNMX R28, |R49|, R47, !PT ;  /* 0x0000002f311c7209 */ /* 0x008fe20007800200 */
[----:B------:R-:W-:Y:S02]  /*55a0*/  FMUL R14, R48, 1.7020000219345092773 ;  /* 0x3fd9db23300e7820 */ /* 0x000fe40000400000 */
[----:B------:R-:W-:Y:S05]  /*55b0*/  @P2 BRA `(.L_x_3111) ;  /* 0x0000000000102947 */ /* 0x000fea0003800000 */
[----:B012---:R-:W-:-:S07]  /*55c0*/  MOV R34, 0x55e0 ;  /* 0x000055e000227802 */ /* 0x007fce0000000f00 */
[----:B------:R-:W-:Y:S05]  /*55d0*/  CALL.REL.NOINC `($__internal_33_$__cuda_sm20_rcp_rn_f32_slowpath) ;  /* 0x0000003c00987944 */ /* 0x000fea0003c00000 */
[----:B------:R-:W-:Y:S01]  /*55e0*/  IMAD.MOV.U32 R33, RZ, RZ, R0 ;  /* 0x000000ffff217224 */ /* 0x000fe200078e0000 */
[----:B------:R-:W-:Y:S06]  /*55f0*/  BRA `(.L_x_3112) ;  /* 0x0000000000107947 */ /* 0x000fec0003800000 */
.L_x_3111:
[----:B-1----:R-:W1:Y:S02]  /*5600*/  MUFU.RCP R33, R0 ;  /* 0x0000000000217308 */ /* 0x002e640000001000 */
[----:B-1----:R-:W-:-:S04]  /*5610*/  FFMA R10, R0, R33, -1 ;  /* 0xbf800000000a7423 */ /* 0x002fc80000000021 */
[----:B------:R-:W-:-:S04]  /*5620*/  FADD.FTZ R10, -R10, -RZ ;  /* 0x800000ff0a0a7221 */ /* 0x000fc80000010100 */
[----:B------:R-:W-:-:S07]  /*5630*/  FFMA R33, R33, R10, R33 ;  /* 0x0000000a21217223 */ /* 0x000fce0000000021 */
.L_x_3112:
[----:B------:R-:W-:Y:S05]  /*5640*/  BSYNC B1 ;  /* 0x0000000000017941 */ /* 0x000fea0003800000 */
.L_x_3110:
        /* <DEDUP_REMOVED lines=26> */
[----:B------:R-:W-:Y:S05]  /*57f0*/  CALL.REL.NOINC `($__internal_33_$__cuda_sm20_rcp_rn_f32_slowpath) ;  /* 0x0000003c00107944 */ /* 0x000fea0003c00000 */
[----:B------:R-:W-:Y:S05]  /*5800*/  BRA `(.L_x_3115) ;  /* 0x0000000000107947 */ /* 0x000fea0003800000 */
.L_x_3114:
[----:B------:R-:W0:Y:S02]  /*5810*/  MUFU.RCP R0, R45 ;  /* 0x0000002d00007308 */ /* 0x000e240000001000 */
[----:B0-----:R-:W-:-:S04]  /*5820*/  FFMA R33, R45, R0, -1 ;  /* 0xbf8000002d217423 */ /* 0x001fc80000000000 */
[----:B------:R-:W-:-:S04]  /*5830*/  FADD.FTZ R33, -R33, -RZ ;  /* 0x800000ff21217221 */ /* 0x000fc80000010100 */
[----:B------:R-:W-:-:S07]  /*5840*/  FFMA R0, R0, R33, R0 ;  /* 0x0000002100007223 */ /* 0x000fce0000000000 */
.L_x_3115:
[----:B------:R-:W-:Y:S05]  /*5850*/  BSYNC B1 ;  /* 0x0000000000017941 */ /* 0x000fea0003800000 */
.L_x_3113:
        /* <DEDUP_REMOVED lines=24> */
.L_x_3117:
[----:B------:R-:W0:Y:S02]  /*59e0*/  MUFU.RCP R0, R35 ;  /* 0x0000002300007308 */ /* 0x000e240000001000 */
[----:B0-----:R-:W-:-:S04]  /*59f0*/  FFMA R33, R35, R0, -1 ;  /* 0xbf80000023217423 */ /* 0x001fc80000000000 */
[----:B------:R-:W-:-:S04]  /*5a00*/  FADD.FTZ R33, -R33, -RZ ;  /* 0x800000ff21217221 */ /* 0x000fc80000010100 */
[----:B------:R-:W-:-:S07]  /*5a10*/  FFMA R0, R0, R33, R0 ;  /* 0x0000002100007223 */ /* 0x000fce0000000000 */
.L_x_3118:
[----:B------:R-:W-:Y:S05]  /*5a20*/  BSYNC B1 ;  /* 0x0000000000017941 */ /* 0x000fea0003800000 */
.L_x_3116:
        /* <DEDUP_REMOVED lines=27> */
[----:B------:R-:W-:Y:S05]  /*5be0*/  BRA `(.L_x_3121) ;  /* 0x0000000000107947 */ /* 0x000fea0003800000 */
.L_x_3120:
[----:B------:R-:W0:Y:S02]  /*5bf0*/  MUFU.RCP R0, R35 ;  /* 0x0000002300007308 */ /* 0x000e240000001000 */
[----:B0-----:R-:W-:-:S04]  /*5c00*/  FFMA R5, R35, R0, -1 ;  /* 0xbf80000023057423 */ /* 0x001fc80000000000 */
[----:B------:R-:W-:-:S04]  /*5c10*/  FADD.FTZ R5, -R5, -RZ ;  /* 0x800000ff05057221 */ /* 0x000fc80000010100 */
[----:B------:R-:W-:-:S07]  /*5c20*/  FFMA R0, R0, R5, R0 ;  /* 0x0000000500007223 */ /* 0x000fce0000000000 */
.L_x_3121:
[----:B------:R-:W-:Y:S05]  /*5c30*/  BSYNC B1 ;  /* 0x0000000000017941 */ /* 0x000fea0003800000 */
.L_x_3119:
        /* <DEDUP_REMOVED lines=24> */
.L_x_3123:
[----:B------:R-:W0:Y:S02]  /*5dc0*/  MUFU.RCP R0, R35 ;  /* 0x0000002300007308 */ /* 0x000e240000001000 */
[----:B0-----:R-:W-:-:S04]  /*5dd0*/  FFMA R5, R35, R0, -1 ;  /* 0xbf80000023057423 */ /* 0x001fc80000000000 */
[----:B------:R-:W-:-:S04]  /*5de0*/  FADD.FTZ R5, -R5, -RZ ;  /* 0x800000ff05057221 */ /* 0x000fc80000010100 */
[----:B------:R-:W-:-:S07]  /*5df0*/  FFMA R0, R0, R5, R0 ;  /* 0x0000000500007223 */ /* 0x000fce0000000000 */
.L_x_3124:
[----:B------:R-:W-:Y:S05]  /*5e00*/  BSYNC B1 ;  /* 0x0000000000017941 */ /* 0x000fea0003800000 */
.L_x_3122:
        /* <DEDUP_REMOVED lines=28> */
.L_x_3126:
[----:B------:R-:W0:Y:S02]  /*5fd0*/  MUFU.RCP R0, R45 ;  /* 0x0000002d00007308 */ /* 0x000e240000001000 */
[----:B0-----:R-:W-:-:S04]  /*5fe0*/  FFMA R34, R45, R0, -1 ;  /* 0xbf8000002d227423 */ /* 0x001fc80000000000 */
[----:B------:R-:W-:-:S04]  /*5ff0*/  FADD.FTZ R35, -R34, -RZ ;  /* 0x800000ff22237221 */ /* 0x000fc80000010100 */
[----:B------:R-:W-:-:S07]  /*6000*/  FFMA R0, R0, R35, R0 ;  /* 0x0000002300007223 */ /* 0x000fce0000000000 */
.L_x_3127:
[----:B------:R-:W-:Y:S05]  /*6010*/  BSYNC B1 ;  /* 0x0000000000017941 */ /* 0x000fea0003800000 */
.L_x_3125:
        /* <DEDUP_REMOVED lines=24> */
.L_x_3129:
[----:B------:R-:W0:Y:S02]  /*61a0*/  MUFU.RCP R0, R45 ;  /* 0x0000002d00007308 */ /* 0x000e240000001000 */
[----:B0-----:R-:W-:-:S04]  /*61b0*/  FFMA R34, R45, R0, -1 ;  /* 0xbf8000002d227423 */ /* 0x001fc80000000000 */
[----:B------:R-:W-:-:S04]  /*61c0*/  FADD.FTZ R35, -R34, -RZ ;  /* 0x800000ff22237221 */ /* 0x000fc80000010100 */
[----:B------:R-:W-:-:S07]  /*61d0*/  FFMA R0, R0, R35, R0 ;  /* 0x0000002300007223 */ /* 0x000fce0000000000 */
.L_x_3130:
[----:B------:R-:W-:Y:S05]  /*61e0*/  BSYNC B1 ;  /* 0x0000000000017941 */ /* 0x000fea0003800000 */
.L_x_3128:
        /* <DEDUP_REMOVED lines=28> */
.L_x_3132:
[----:B------:R-:W0:Y:S02]  /*63b0*/  MUFU.RCP R0, R47 ;  /* 0x0000002f00007308 */ /* 0x000e240000001000 */
[----:B0-----:R-:W-:-:S04]  /*63c0*/  FFMA R2, R47, R0, -1 ;  /* 0xbf8000002f027423 */ /* 0x001fc80000000000 */
[----:B------:R-:W-:-:S04]  /*63d0*/  FADD.FTZ R33, -R2, -RZ ;  /* 0x800000ff02217221 */ /* 0x000fc80000010100 */
[----:B------:R-:W-:-:S07]  /*63e0*/  FFMA R0, R0, R33, R0 ;  /* 0x0000002100007223 */ /* 0x000fce0000000000 */
.L_x_3133:
[----:B------:R-:W-:Y:S05]  /*63f0*/  BSYNC B1 ;  /* 0x0000000000017941 */ /* 0x000fea0003800000 */
.L_x_3131:
        /* <DEDUP_REMOVED lines=20> */
.L_x_3135:
[----:B------:R-:W-:Y:S05]  /*6540*/  BSYNC B0 ;  /* 0x0000000000007941 */ /* 0x000fea0003800000 */
.L_x_3134:
        /* <DEDUP_REMOVED lines=10> */
[----:B------:R-:W-:-:S05]  /*65f0*/  F2FP.F16.F32.PACK_AB R51, R46, R49 ;  /* 0x000000312e33723e */ /* 0x000fca00000000ff */
[----:B------:R2:W-:Y:S02]  /*6600*/  STG.E desc[UR10][R2.64], R51 ;  /* 0x0000003302007986 */ /* 0x0005e4000c10190a */
.L_x_3137:
[----:B------:R-:W-:Y:S05]  /*6610*/  BSYNC B0 ;  /* 0x0000000000007941 */ /* 0x000fea0003800000 */
.L_x_3136:
        /* <DEDUP_REMOVED lines=9> */
[----:B------:R-:W-:Y:S02]  /*66b0*/  F2FP.F16.F32.PACK_AB R51, R33, R34 ;  /* 0x000000222133723e */ /* 0x000fe400000000ff */
[----:B------:R-:W-:-:S05]  /*66c0*/  LEA.HI.X R3, R12, R3, R32, 0x2, P0 ;  /* 0x000000030c037211 */ /* 0x000fca00000f1420 */
[----:B------:R3:W-:Y:S04]  /*66d0*/  STG.E desc[UR10][R2.64], R51 ;  /* 0x0000003302007986 */ /* 0x0007e8000c10190a */
.L_x_3139:
[----:B------:R-:W-:Y:S05]  /*66e0*/  BSYNC B0 ;  /* 0x0000000000007941 */ /* 0x000fea0003800000 */
.L_x_3138:
        /* <DEDUP_REMOVED lines=12> */
[----:B------:R-:W-:-:S05]  /*67b0*/  F2FP.F16.F32.PACK_AB R37, R0, R45 ;  /* 0x0000002d0025723e */ /* 0x000fca00000000ff */
[----:B------:R4:W-:Y:S02]  /*67c0*/  STG.E desc[UR10][R2.64], R37 ;  /* 0x0000002502007986 */ /* 0x0009e4000c10190a */
.L_x_3141:
[----:B------:R-:W-:Y:S05]  /*67d0*/  BSYNC B0 ;  /* 0x0000000000007941 */ /* 0x000fea0003800000 */
.L_x_3140:
        /* <DEDUP_REMOVED lines=41> */
[----:B------:R-:W-:Y:S01]  /*6a70*/  F2FP.F16.F32.PACK_AB R49, R49, R48 ;  /* 0x000000303131723e */ /* 0x000fe200000000ff */
[----:B------:R-:W-:Y:S01]  /*6a80*/  IMAD R37, R31, UR5, R29 ;  /* 0x000000051f257c24 */ /* 0x000fe2000f8e021d */
[----:B------:R-:W-:Y:S01]  /*6a90*/  LEA R32, R32, UR4, 0x2 ;  /* 0x0000000420207c11 */ /* 0x000fe2000f8e10ff */
[----:B------:R-:W-:Y:S01]  /*6aa0*/  IMAD.WIDE.U32 R30, R30, UR5, RZ ;  /* 0x000000051e1e7c25 */ /* 0x000fe2000f8e00ff */
[----:B------:R-:W-:-:S02]  /*6ab0*/  F2FP.F16.F32.PACK_AB R33, R0, R33 ;  /* 0x000000210021723e */ /* 0x000fc400000000ff */
[----:B------:R-:W-:Y:S01]  /*6ac0*/  F2FP.F16.F32.PACK_AB R3, R46, R47 ;  /* 0x0000002f2e03723e */ /* 0x000fe200000000ff */
        /* <DEDUP_REMOVED lines=24> */
[----:B------:R-:W-:Y:S01]  /*6c50*/  F2FP.F16.F32.PACK_AB R45, R45, R34 ;  /* 0x000000222d2d723e */ /* 0x000fe200000000ff */
        /* <DEDUP_REMOVED lines=22> */
.L_x_3146:
        /* <DEDUP_REMOVED lines=51> */
.L_x_3145:
[----:B------:R-:W-:Y:S05]  /*70f0*/  BSYNC B1 ;  /* 0x0000000000017941 */ /* 0x000fea0003800000 */
.L_x_3144:
        /* <DEDUP_REMOVED lines=15> */
.L_x_3148:
[----:B------:R-:W-:Y:S05]  /*71f0*/  BSYNC B1 ;  /* 0x0000000000017941 */ /* 0x000fea0003800000 */
.L_x_3147:
        /* <DEDUP_REMOVED lines=25> */
.L_x_3143:
[----:B------:R-:W-:Y:S05]  /*7390*/  BSYNC B0 ;  /* 0x0000000000007941 */ /* 0x000fea0003800000 */
.L_x_3142:
        /* <DEDUP_REMOVED lines=21> */
.L_x_3153:
        /* <DEDUP_REMOVED lines=51> */
.L_x_3152:
[----:B------:R-:W-:Y:S05]  /*7820*/  BSYNC B1 ;  /* 0x0000000000017941 */ /* 0x000fea0003800000 */
.L_x_3151:
        /* <DEDUP_REMOVED lines=15> */
.L_x_3155:
[----:B------:R-:W-:Y:S05]  /*7920*/  BSYNC B1 ;  /* 0x0000000000017941 */ /* 0x000fea0003800000 */
.L_x_3154:
        /* <DEDUP_REMOVED lines=25> */
.L_x_3150:
[----:B------:R-:W-:Y:S05]  /*7ac0*/  BSYNC B0 ;  /* 0x0000000000007941 */ /* 0x000fea0003800000 */
.L_x_3149:
        /* <DEDUP_REMOVED lines=33> */
.L_x_3160:
        /* <DEDUP_REMOVED lines=51> */
.L_x_3159:
[----:B------:R-:W-:Y:S05]  /*8010*/  BSYNC B1 ;  /* 0x0000000000017941 */ /* 0x000fea0003800000 */
.L_x_3158:
        /* <DEDUP_REMOVED lines=15> */
.L_x_3162:
[----:B------:R-:W-:Y:S05]  /*8110*/  BSYNC B1 ;  /* 0x0000000000017941 */ /* 0x000fea0003800000 */
.L_x_3161:
        /* <DEDUP_REMOVED lines=25> */
.L_x_3157:
[----:B------:R-:W-:Y:S05]  /*82b0*/  BSYNC B0 ;  /* 0x0000000000007941 */ /* 0x000fea0003800000 */
.L_x_3156:
        /* <DEDUP_REMOVED lines=23> */
.L_x_3168:
        /* <DEDUP_REMOVED lines=53> */
.L_x_3167:
[----:B0-----:R-:W-:-:S07]  /*8780*/  VIADD R6, R20, 0x5 ;  /* 0x0000000514067836 */ /* 0x001fce0000000000 */
.L_x_3166:
[----:B------:R-:W-:Y:S05]  /*8790*/  BSYNC B1 ;  /* 0x0000000000017941 */ /* 0x000fea0003800000 */
.L_x_3165:
        /* <DEDUP_REMOVED lines=16> */
.L_x_3170:
[----:B------:R-:W-:Y:S05]  /*88a0*/  BSYNC B1 ;  /* 0x0000000000017941 */ /* 0x000fea0003800000 */
.L_x_3169:
        /* <DEDUP_REMOVED lines=25> */
.L_x_3164:
[----:B------:R-:W-:Y:S05]  /*8a40*/  BSYNC B0 ;  /* 0x0000000000007941 */ /* 0x000fea0003800000 */
.L_x_3163:
        /* <DEDUP_REMOVED lines=41> */
.L_x_3181:
[----:B--2---:R-:W-:-:S07]  /*8ce0*/  FMNMX R9, R2, R9, !PT ;  /* 0x0000000902097209 */ /* 0x004fce0007800000 */
.L_x_3173:
[----:B------:R-:W-:Y:S05]  /*8cf0*/  BSYNC B0 ;  /* 0x0000000000007941 */ /* 0x000fea0003800000 */
.L_x_3172:
[----:B------:R-:W-:Y:S01]  /*8d00*/  ISETP.NE.AND P0, PT, R43, RZ, PT ;  /* 0x000000ff2b00720c */ /* 0x000fe20003f05270 */
[----:B------:R-:W-:-:S12]  /*8d10*/  BSSY B0, `(.L_x_3171) ;  /* 0x0000004000007945 */ /* 0x000fd80003800000 */
[----:B------:R-:W-:Y:S05]  /*8d20*/  @P0 BRA `(.L_x_3175) ;  /* 0x0000000000080947 */ /* 0x000fea0003800000 */
[----:B0-----:R-:W0:Y:S02]  /*8d30*/  LDC.64 R2, c[0x0][0x238] ;  /* 0x00008e00ff027b82 */ /* 0x001e240000000a00 */
[----:B0-----:R2:W-:Y:S02]  /*8d40*/  REDG.E.MAX.S32.STRONG.GPU desc[UR10][R2.64], R9 ;  /* 0x000000090200798e */ /* 0x0015e4000d10e38a */
.L_x_3175:
[----:B------:R-:W-:Y:S05]  /*8d50*/  BSYNC B0 ;  /* 0x0000000000007941 */ /* 0x000fea0003800000 */
.L_x_3171:
        /* <DEDUP_REMOVED lines=12> */
[----:B01234-:R-:W-:Y:S05]  /*8e20*/  CALL.REL.NOINC `($__internal_33_$__cuda_sm20_rcp_rn_f32_slowpath) ;  /* 0x0000000400847944 */ /* 0x01ffea0003c00000 */
[----:B------:R-:W-:Y:S05]  /*8e30*/  BRA `(.L_x_3177) ;  /* 0x0000000000107947 */ /* 0x000fea0003800000 */
.L_x_3176:
[----:B0-2---:R-:W0:Y:S02]  /*8e40*/  MUFU.RCP R3, R36 ;  /* 0x0000002400037308 */ /* 0x005e240000001000 */
[----:B0-----:R-:W-:-:S04]  /*8e50*/  FFMA R0, R3, R36, -1 ;  /* 0xbf80000003007423 */ /* 0x001fc80000000024 */
[----:B------:R-:W-:-:S04]  /*8e60*/  FADD.FTZ R0, -R0, -RZ ;  /* 0x800000ff00007221 */ /* 0x000fc80000010100 */
[----:B------:R-:W-:-:S07]  /*8e70*/  FFMA R0, R3, R0, R3 ;  /* 0x0000000003007223 */ /* 0x000fce0000000003 */
.L_x_3177:
[----:B------:R-:W0:Y:S02]  /*8e80*/  LDC.64 R2, c[0x0][0x240] ;  /* 0x00009000ff027b82 */ /* 0x000e240000000a00 */
[----:B0-----:R-:W-:Y:S01]  /*8e90*/  STG.E desc[UR10][R2.64], R0 ;  /* 0x0000000002007986 */ /* 0x001fe2000c10190a */
[----:B------:R-:W-:Y:S05]  /*8ea0*/  EXIT ;  /* 0x000000000000794d */ /* 0x000fea0003800000 */
.L_x_3174:
[----:B------:R-:W-:Y:S01]  /*8eb0*/  MOV R5, 0x4 ;  /* 0x0000000400057802 */ /* 0x000fe20000000f00 */
[----:B------:R-:W-:Y:S01]  /*8ec0*/  IMAD.MOV.U32 R7, RZ, RZ, 0x1f ;  /* 0x0000001fff077424 */ /* 0x000fe200078e00ff */
[----:B------:R-:W-:-:S07]  /*8ed0*/  MOV R4, 0xffffffff ;  /* 0xffffffff00047802 */ /* 0x000fce0000000f00 */
[----:B012---:R-:W-:Y:S05]  /*8ee0*/  WARPSYNC.COLLECTIVE R4, `(.L_x_3178) ;  /* 0x0000000004087348 */ /* 0x007fea0003c00000 */
[----:B--2---:R2:W3:Y:S02]  /*8ef0*/  SHFL.DOWN P0, R9, R0, R5, R7 ;  /* 0x0800000500097389 */ /* 0x0044e40000000007 */
[----:B0123--:R-:W-:Y:S01]  /*8f00*/  ENDCOLLECTIVE ;  /* 0x000000000000791b */ /* 0x00ffe20003800000 */
.L_x_3178:
[----:B------:R-:W-:Y:S02]  /*8f10*/  IMAD.MOV.U32 R5, RZ, RZ, 0x2 ;  /* 0x00000002ff057424 */ /* 0x000fe400078e00ff */
[----:B------:R-:W-:-:S05]  /*8f20*/  IMAD.MOV.U32 R3, RZ, RZ, R9 ;  /* 0x000000ffff037224 */ /* 0x000fca00078e0009 */
[----:B------:R-:W-:-:S04]  /*8f30*/  FMNMX R3, R3, R0, !PT ;  /* 0x0000000003037209 */ /* 0x000fc80007800000 */
[----:B------:R-:W-:-:S07]  /*8f40*/  MOV R0, R3 ;  /* 0x0000000300007202 */ /* 0x000fce0000000f00 */
[----:B------:R-:W-:Y:S05]  /*8f50*/  WARPSYNC.COLLECTIVE R4, `(.L_x_3179) ;  /* 0x0000000004087348 */ /* 0x000fea0003c00000 */
[----:B------:R0:W1:Y:S02]  /*8f60*/  SHFL.DOWN P0, R9, R0, R5, R7 ;  /* 0x0800000500097389 */ /* 0x0000640000000007 */
[----:B01----:R-:W-:Y:S01]  /*8f70*/  ENDCOLLECTIVE ;  /* 0x000000000000791b */ /* 0x003fe20003800000 */
.L_x_3179:
[----:B------:R-:W-:Y:S02]  /*8f80*/  MOV R5, 0x1 ;  /* 0x0000000100057802 */ /* 0x000fe40000000f00 */
[----:B------:R-:W-:-:S04]  /*8f90*/  MOV R2, R9 ;  /* 0x0000000900027202 */ /* 0x000fc80000000f00 */
[----:B------:R-:W-:-:S05]  /*8fa0*/  FMNMX R2, R3, R2, !PT ;  /* 0x0000000203027209 */ /* 0x000fca0007800000 */
[----:B------:R-:W-:-:S07]  /*8fb0*/  IMAD.MOV.U32 R0, RZ, RZ, R2 ;  /* 0x000000ffff007224 */ /* 0x000fce00078e0002 */
[----:B------:R-:W-:Y:S05]  /*8fc0*/  WARPSYNC.COLLECTIVE R4, `(.L_x_3180) ;  /* 0x0000000004087348 */ /* 0x000fea0003c00000 */
[----:B------:R0:W1:Y:S02]  /*8fd0*/  SHFL.DOWN P0, R9, R0, R5, R7 ;  /* 0x0800000500097389 */ /* 0x0000640000000007 */
[----:B01----:R-:W-:Y:S01]  /*8fe0*/  ENDCOLLECTIVE ;  /* 0x000000000000791b */ /* 0x003fe20003800000 */
.L_x_3180:
[----:B------:R-:W-:Y:S05]  /*8ff0*/  BRA `(.L_x_3181) ;  /* 0xfffffffc00387947 */ /* 0x000fea000383ffff */
        .weak           $__internal_32_$__cuda_sm20_div_u64
        .type           $__internal_32_$__cuda_sm20_div_u64,@function
        .size           $__internal_32_$__cuda_sm20_div_u64,($__internal_33_$__cuda_sm20_rcp_rn_f32_slowpath - $__internal_32_$__cuda_sm20_div_u64)
$__internal_32_$__cuda_sm20_div_u64:
        /* <DEDUP_REMOVED lines=67> */
[----:B------:R-:W-:Y:S06]  /*9430*/  RET.REL.NODEC R4 `(_ZN18transformer_engine6detail43dgated_act_cast_transpose_kernel_notalignedILi2ELi2Ef6__halfS2_NS_5EmptyEXadL_ZNS_6dqgeluIffEET_T0_RKS3_EEXadL_ZNS_5qgeluIffEES5_S6_S8_EEEEvPKT2_SC_PT3_SE_PKT1_PSF_SI_mmm) ;  /* 0xffffff6804f07950 */ /* 0x000fec0003c3ffff */
        .weak           $__internal_33_$__cuda_sm20_rcp_rn_f32_slowpath
        .type           $__internal_33_$__cuda_sm20_rcp_rn_f32_slowpath,@function
        .size           $__internal_33_$__cuda_sm20_rcp_rn_f32_slowpath,(.L_x_34518 - $__internal_33_$__cuda_sm20_rcp_rn_f32_slowpath)
$__internal_33_$__cuda_sm20_rcp_rn_f32_slowpath:
        /* <DEDUP_REMOVED lines=15> */
.L_x_3183:
        /* <DEDUP_REMOVED lines=33> */
.L_x_3185:
[----:B------:R-:W0:Y:S02]  /*9740*/  MUFU.RCP R0, R0 ;  /* 0x0000000000007308 */ /* 0x000e240000001000 */
.L_x_3184:
[----:B------:R-:W-:Y:S05]  /*9750*/  BSYNC B0 ;  /* 0x0000000000007941 */ /* 0x000fea0003800000 */
.L_x_3182:
[----:B------:R-:W-:Y:S01]  /*9760*/  HFMA2.MMA R49, -RZ, RZ, 0, 0 ;  /* 0x00000000ff317435 */ /* 0x000fe200000001ff */
[----:B------:R-:W-:-:S05]  /*9770*/  IMAD.MOV.U32 R48, RZ, RZ, R34 ;  /* 0x000000ffff307224 */ /* 0x000fca00078e0022 */
[----:B0-----:R-:W-:Y:S05]  /*9780*/  RET.REL.NODEC R48 `(_ZN18transformer_engine6detail43dgated_act_cast_transpose_kernel_notalignedILi2ELi2Ef6__halfS2_NS_5EmptyEXadL_ZNS_6dqgeluIffEET_T0_RKS3_EEXadL_ZNS_5qgeluIffEES5_S6_S8_EEEEvPKT2_SC_PT3_SE_PKT1_PSF_SI_mmm) ;  /* 0xffffff68301c7950 */ /* 0x001fea0003c3ffff */
.L_x_3186:
        /* <DEDUP_REMOVED lines=15> */
.L_x_34518:


//--------------------- .text._ZN18transformer_engine6detail32dgated_act_cast_transpose_kernelILi2ELi2Ef6__halfS2_NS_5EmptyEXadL_ZNS_6dqgeluIffEET_T0_RKS3_EEXadL_ZNS_5qgeluIffEES5_S6_S8_EEEEvPKT2_SC_PT3_SE_PKT1_PSF_SI_mmm --------------------------
	.section	.text._ZN18transformer_engine6detail32dgated_act_cast_transpose_kernelILi2ELi2Ef6__halfS2_NS_5EmptyEXadL_ZNS_6dqgeluIffEET_T0_RKS3_EEXadL_ZNS_5qgeluIffEES5_S6_S8_EEEEvPKT2_SC_PT3_SE_PKT1_PSF_SI_mmm,"ax",@progbits
	.align	128
        .global         _ZN18transformer_engine6detail32dgated_act_cast_transpose_kernelILi2ELi2Ef6__halfS2_NS_5EmptyEXadL_ZNS_6dqgeluIffEET_T0_RKS3_EEXadL_ZNS_5qgeluIffEES5_S6_S8_EEEEvPKT2_SC_PT3_SE_PKT1_PSF_SI_mmm
        .type           _ZN18transformer_engine6detail32dgated_act_cast_transpose_kernelILi2ELi2Ef6__halfS2_NS_5EmptyEXadL_ZNS_6dqgeluIffEET_T0_RKS3_EEXadL_ZNS_5qgeluIffEES5_S6_S8_EEEEvPKT2_SC_PT3_SE_PKT1_PSF_SI_mmm,@function
        .size           _ZN18transformer_engine6detail32dgated_act_cast_transpose_kernelILi2ELi2Ef6__halfS2_NS_5EmptyEXadL_ZNS_6dqgeluIffEET_T0_RKS3_EEXadL_ZNS_5qgeluIffEES5_S6_S8_EEEEvPKT2_SC_PT3_SE_PKT1_PSF_SI_mmm,(.L_x_34520 - _ZN18transformer_engine6detail32dgated_act_cast_transpose_kernelILi2ELi2Ef6__halfS2_NS_5EmptyEXadL_ZNS_6dqgeluIffEET_T0_RKS3_EEXadL_ZNS_5qgeluIffEES5_S6_S8_EEEEvPKT2_SC_PT3_SE_PKT1_PSF_SI_mmm)
        .other          _ZN18transformer_engine6detail32dgated_act_cast_transpose_kernelILi2ELi2Ef6__halfS2_NS_5EmptyEXadL_ZNS_6dqgeluIffEET_T0_RKS3_EEXadL_ZNS_5qgeluIffEES5_S6_S8_EEEEvPKT2_SC_PT3_SE_PKT1_PSF_SI_mmm,@"STO_CUDA_ENTRY STV_DEFAULT"
_ZN18transformer_engine6detail32dgated_act_cast_transpose_kernelILi2ELi2Ef6__halfS2_NS_5EmptyEXadL_ZNS_6dqgeluIffEET_T0_RKS3_EEXadL_ZNS_5qgeluIffEES5_S6_S8_EEEEvPKT2_SC_PT3_SE_PKT1_PSF_SI_mmm:
.text._ZN18transformer_engine6detail32dgated_act_cast_transpose_kernelILi2ELi2Ef6__halfS2_NS_5EmptyEXadL_ZNS_6dqgeluIffEET_T0_RKS3_EEXadL_ZNS_5qgeluIffEES5_S6_S8_EEEEvPKT2_SC_PT3_SE_PKT1_PSF_SI_mmm:
        /* <DEDUP_REMOVED lines=19> */
[----:B------:R-:W-:Y:S05]  /*0130*/  CALL.REL.NOINC `($__internal_34_$__cuda_sm20_div_u64) ;  /* 0x0000006400a47944 */ /* 0x000fea0003c00000 */
        /* <DEDUP_REMOVED lines=9> */
.L_x_3187:
        /* <DEDUP_REMOVED lines=22> */
.L_x_3188:
        /* <DEDUP_REMOVED lines=148> */
[----:B-----5:R-:W-:Y:S05]  /*0c70*/  CALL.REL.NOINC `($__internal_35_$__cuda_sm20_rcp_rn_f32_slowpath) ;  /* 0x0000005c00e47944 */ /* 0x020fea0003c00000 */
[----:B------:R-:W-:Y:S05]  /*0c80*/  BRA `(.L_x_3191) ;  /* 0x0000000000107947 */ /* 0x000fea0003800000 */
.L_x_3190:
[----:B------:R-:W0:Y:S02]  /*0c90*/  MUFU.RCP R59, R36 ;  /* 0x00000024003b7308 */ /* 0x000e240000001000 */
[----:B0-----:R-:W-:-:S04]  /*0ca0*/  FFMA R0, R36, R59, -1 ;  /* 0xbf80000024007423 */ /* 0x001fc8000000003b */
[----:B------:R-:W-:-:S04]  /*0cb0*/  FADD.FTZ R0, -R0, -RZ ;  /* 0x800000ff00007221 */ /* 0x000fc80000010100 */
[----:B------:R-:W-:-:S07]  /*0cc0*/  FFMA R59, R59, R0, R59 ;  /* 0x000000003b3b7223 */ /* 0x000fce000000003b */
.L_x_3191:
[----:B------:R-:W-:Y:S05]  /*0cd0*/  BSYNC B1 ;  /* 0x0000000000017941 */ /* 0x000fea0003800000 */
.L_x_3189:
        /* <DEDUP_REMOVED lines=26> */
[----:B------:R-:W-:Y:S05]  /*0e80*/  CALL.REL.NOINC `($__internal_35_$__cuda_sm20_rcp_rn_f32_slowpath) ;  /* 0x0000005c00607944 */ /* 0x000fea0003c00000 */
[----:B------:R-:W-:Y:S05]  /*0e90*/  BRA `(.L_x_3194) ;  /* 0x0000000000107947 */ /* 0x000fea0003800000 */
.L_x_3193:
[----:B------:R-:W0:Y:S02]  /*0ea0*/  MUFU.RCP R59, R28 ;  /* 0x0000001c003b7308 */ /* 0x000e240000001000 */
[----:B0-----:R-:W-:-:S04]  /*0eb0*/  FFMA R0, R28, R59, -1 ;  /* 0xbf8000001c007423 */ /* 0x001fc8000000003b */
[----:B------:R-:W-:-:S04]  /*0ec0*/  FADD.FTZ R0, -R0, -RZ ;  /* 0x800000ff00007221 */ /* 0x000fc80000010100 */
[----:B------:R-:W-:-:S07]  /*0ed0*/  FFMA R59, R59, R0, R59 ;  /* 0x000000003b3b7223 */ /* 0x000fce000000003b */
.L_x_3194:
[----:B------:R-:W-:Y:S05]  /*0ee0*/  BSYNC B1 ;  /* 0x0000000000017941 */ /* 0x000fea0003800000 */
.L_x_3192:
        /* <DEDUP_REMOVED lines=22> */
[----:B------:R-:W-:Y:S05]  /*1050*/  CALL.REL.NOINC `($__internal_35_$__cuda_sm20_rcp_rn_f32_slowpath) ;  /* 0x0000005800ec7944 */ /* 0x000fea0003c00000 */
[----:B------:R-:W-:Y:S05]  /*1060*/  BRA `(.L_x_3197) ;  /* 0x0000000000107947 */ /* 0x000fea0003800000 */
.L_x_3196:
[----:B------:R-:W0:Y:S02]  /*1070*/  MUFU.RCP R59, R26 ;  /* 0x0000001a003b7308 */ /* 0x000e240000001000 */
[----:B0-----:R-:W-:-:S04]  /*1080*/  FFMA R0, R26, R59, -1 ;  /* 0xbf8000001a007423 */ /* 0x001fc8000000003b */
[----:B------:R-:W-:-:S04]  /*1090*/  FADD.FTZ R0, -R0, -RZ ;  /* 0x800000ff00007221 */ /* 0x000fc80000010100 */
[----:B------:R-:W-:-:S07]  /*10a0*/  FFMA R59, R59, R0, R59 ;  /* 0x000000003b3b7223 */ /* 0x000fce000000003b */
.L_x_3197:
[----:B------:R-:W-:Y:S05]  /*10b0*/  BSYNC B1 ;  /* 0x0000000000017941 */ /* 0x000fea0003800000 */
.L_x_3195:
        /* <DEDUP_REMOVED lines=26> */
[----:B------:R-:W-:Y:S05]  /*1260*/  CALL.REL.NOINC `($__internal_35_$__cuda_sm20_rcp_rn_f32_slowpath) ;  /* 0x0000005800687944 */ /* 0x000fea0003c00000 */
[----:B------:R-:W-:Y:S05]  /*1270*/  BRA `(.L_x_3200) ;  /* 0x0000000000107947 */ /* 0x000fea0003800000 */
.L_x_3199:
[----:B------:R-:W0:Y:S02]  /*1280*/  MUFU.RCP R59, R26 ;  /* 0x0000001a003b7308 */ /* 0x000e240000001000 */
[----:B0-----:R-:W-:-:S04]  /*1290*/  FFMA R0, R26, R59, -1 ;  /* 0xbf8000001a007423 */ /* 0x001fc8000000003b */
[----:B------:R-:W-:-:S04]  /*12a0*/  FADD.FTZ R0, -R0, -RZ ;  /* 0x800000ff00007221 */ /* 0x000fc80000010100 */
[----:B------:R-:W-:-:S07]  /*12b0*/  FFMA R59, R59, R0, R59 ;  /* 0x000000003b3b7223 */ /* 0x000fce000000003b */
.L_x_3200:
[----:B------:R-:W-:Y:S05]  /*12c0*/  BSYNC B1 ;  /* 0x0000000000017941 */ /* 0x000fea0003800000 */
.L_x_3198:
        /* <DEDUP_REMOVED lines=24> */
.L_x_3202:
[----:B------:R-:W0:Y:S02]  /*1450*/  MUFU.RCP R59, R24 ;  /* 0x00000018003b7308 */ /* 0x000e240000001000 */
[----:B0-----:R-:W-:-:S04]  /*1460*/  FFMA R0, R24, R59, -1 ;  /* 0xbf80000018007423 */ /* 0x001fc8000000003b */
[----:B------:R-:W-:-:S04]  /*1470*/  FADD.FTZ R0, -R0, -RZ ;  /* 0x800000ff00007221 */ /* 0x000fc80000010100 */
[----:B------:R-:W-:-:S07]  /*1480*/  FFMA R59, R59, R0, R59 ;  /* 0x000000003b3b7223 */ /* 0x000fce000000003b */
.L_x_3203:
[----:B------:R-:W-:Y:S05]  /*1490*/  BSYNC B1 ;  /* 0x0000000000017941 */ /* 0x000fea0003800000 */
.L_x_3201:
        /* <DEDUP_REMOVED lines=28> */
.L_x_3205:
[----:B------:R-:W0:Y:S02]  /*1660*/  MUFU.RCP R59, R26 ;  /* 0x0000001a003b7308 */ /* 0x000e240000001000 */
[----:B0-----:R-:W-:-:S04]  /*1670*/  FFMA R0, R26, R59, -1 ;  /* 0xbf8000001a007423 */ /* 0x001fc8000000003b */
[----:B------:R-:W-:-:S04]  /*1680*/  FADD.FTZ R0, -R0, -RZ ;  /* 0x800000ff00007221 */ /* 0x000fc80000010100 */
[----:B------:R-:W-:-:S07]  /*1690*/  FFMA R59, R59, R0, R59 ;  /* 0x000000003b3b7223 */ /* 0x000fce000000003b */
.L_x_3206:
[----:B------:R-:W-:Y:S05]  /*16a0*/  BSYNC B1 ;  /* 0x0000000000017941 */ /* 0x000fea0003800000 */
.L_x_3204:
        /* <DEDUP_REMOVED lines=24> */
.L_x_3208:
[----:B------:R-:W0:Y:S02]  /*1830*/  MUFU.RCP R59, R24 ;  /* 0x00000018003b7308 */ /* 0x000e240000001000 */
[----:B0-----:R-:W-:-:S04]  /*1840*/  FFMA R0, R24, R59, -1 ;  /* 0xbf80000018007423 */ /* 0x001fc8000000003b */
[----:B------:R-:W-:-:S04]  /*1850*/  FADD.FTZ R0, -R0, -RZ ;  /* 0x800000ff00007221 */ /* 0x000fc80000010100 */
[----:B------:R-:W-:-:S07]  /*1860*/  FFMA R59, R59, R0, R59 ;  /* 0x000000003b3b7223 */ /* 0x000fce000000003b */
.L_x_3209:
[----:B------:R-:W-:Y:S05]  /*1870*/  BSYNC B1 ;  /* 0x0000000000017941 */ /* 0x000fea0003800000 */
.L_x_3207:
        /* <DEDUP_REMOVED lines=27> */
[----:B------:R-:W-:Y:S01]  /*1a30*/  MOV R0, R59 ;  /* 0x0000003b00007202 */ /* 0x000fe20000000f00 */
[----:B------:R-:W-:Y:S06]  /*1a40*/  BRA `(.L_x_3212) ;  /* 0x0000000000107947 */ /* 0x000fec0003800000 */
.L_x_3211:
[----:B------:R-:W0:Y:S02]  /*1a50*/  MUFU.RCP R0, R37 ;  /* 0x0000002500007308 */ /* 0x000e240000001000 */
[----:B0-----:R-:W-:-:S04]  /*1a60*/  FFMA R21, R37, R0, -1 ;  /* 0xbf80000025157423 */ /* 0x001fc80000000000 */
[----:B------:R-:W-:-:S04]  /*1a70*/  FADD.FTZ R21, -R21, -RZ ;  /* 0x800000ff15157221 */ /* 0x000fc80000010100 */
[----:B------:R-:W-:-:S07]  /*1a80*/  FFMA R0, R0, R21, R0 ;  /* 0x0000001500007223 */ /* 0x000fce0000000000 */
.L_x_3212:
[----:B------:R-:W-:Y:S05]  /*1a90*/  BSYNC B1 ;  /* 0x0000000000017941 */ /* 0x000fea0003800000 */
.L_x_3210:
        /* <DEDUP_REMOVED lines=21> */
[----:B------:R-:W-:Y:S01]  /*1bf0*/  F2FP.F16.F32.PACK_AB R57, R28, R25 ;  /* 0x000000191c39723e */ /* 0x000fe200000000ff */
        /* <DEDUP_REMOVED lines=11> */
[----:B--2---:R-:W-:Y:S02]  /*1cb0*/  F2FP.F16.F32.PACK_AB R43, R29, R30 ;  /* 0x0000001e1d2b723e */ /* 0x004fe400000000ff */
        /* <DEDUP_REMOVED lines=68> */
[----:B-----5:R-:W-:Y:S05]  /*2100*/  CALL.REL.NOINC `($__internal_35_$__cuda_sm20_rcp_rn_f32_slowpath) ;  /* 0x0000004800c07944 */ /* 0x020fea0003c00000 */
[----:B------:R-:W-:Y:S05]  /*2110*/  BRA `(.L_x_3215) ;  /* 0x0000000000107947 */ /* 0x000fea0003800000 */
.L_x_3214:
[----:B------:R-:W0:Y:S02]  /*2120*/  MUFU.RCP R59, R58 ;  /* 0x0000003a003b7308 */ /* 0x000e240000001000 */
[----:B0-----:R-:W-:-:S04]  /*2130*/  FFMA R0, R58, R59, -1 ;  /* 0xbf8000003a007423 */ /* 0x001fc8000000003b */
[----:B------:R-:W-:-:S04]  /*2140*/  FADD.FTZ R0, -R0, -RZ ;  /* 0x800000ff00007221 */ /* 0x000fc80000010100 */
[----:B------:R-:W-:-:S07]  /*2150*/  FFMA R59, R59, R0, R59 ;  /* 0x000000003b3b7223 */ /* 0x000fce000000003b */
.L_x_3215:
[----:B------:R-:W-:Y:S05]  /*2160*/  BSYNC B1 ;  /* 0x0000000000017941 */ /* 0x000fea0003800000 */
.L_x_3213:
        /* <DEDUP_REMOVED lines=26> */
[----:B-----5:R-:W-:Y:S05]  /*2310*/  CALL.REL.NOINC `($__internal_35_$__cuda_sm20_rcp_rn_f32_slowpath) ;  /* 0x00000048003c7944 */ /* 0x020fea0003c00000 */
[----:B------:R-:W-:Y:S05]  /*2320*/  BRA `(.L_x_3218) ;  /* 0x0000000000107947 */ /* 0x000fea0003800000 */
.L_x_3217:
[----:B------:R-:W0:Y:S02]  /*2330*/  MUFU.RCP R59, R56 ;  /* 0x00000038003b7308 */ /* 0x000e240000001000 */
[----:B0-----:R-:W-:-:S04]  /*2340*/  FFMA R0, R56, R59, -1 ;  /* 0xbf80000038007423 */ /* 0x001fc8000000003b */
[----:B------:R-:W-:-:S04]  /*2350*/  FADD.FTZ R0, -R0, -RZ ;  /* 0x800000ff00007221 */ /* 0x000fc80000010100 */
[----:B------:R-:W-:-:S07]  /*2360*/  FFMA R59, R59, R0, R59 ;  /* 0x000000003b3b7223 */ /* 0x000fce000000003b */
.L_x_3218:
[----:B------:R-:W-:Y:S05]  /*2370*/  BSYNC B1 ;  /* 0x0000000000017941 */ /* 0x000fea0003800000 */
.L_x_3216:
        /* <DEDUP_REMOVED lines=22> */
[----:B-----5:R-:W-:Y:S05]  /*24e0*/  CALL.REL.NOINC `($__internal_35_$__cuda_sm20_rcp_rn_f32_slowpath) ;  /* 0x0000004400c87944 */ /* 0x020fea0003c00000 */
[----:B------:R-:W-:Y:S05]  /*24f0*/  BRA `(.L_x_3221) ;  /* 0x0000000000107947 */ /* 0x000fea0003800000 */
.L_x_3220:
[----:B------:R-:W0:Y:S02]  /*2500*/  MUFU.RCP R59, R58 ;  /* 0x0000003a003b7308 */ /* 0x000e240000001000 */
[----:B0-----:R-:W-:-:S04]  /*2510*/  FFMA R0, R58, R59, -1 ;  /* 0xbf8000003a007423 */ /* 0x001fc8000000003b */
[----:B------:R-:W-:-:S04]  /*2520*/  FADD.FTZ R0, -R0, -RZ ;  /* 0x800000ff00007221 */ /* 0x000fc80000010100 */
[----:B------:R-:W-:-:S07]  /*2530*/  FFMA R59, R59, R0, R59 ;  /* 0x000000003b3b7223 */ /* 0x000fce000000003b */
.L_x_3221:
[----:B------:R-:W-:Y:S05]  /*2540*/  BSYNC B1 ;  /* 0x0000000000017941 */ /* 0x000fea0003800000 */
.L_x_3219:
        /* <DEDUP_REMOVED lines=26> */
[----:B-----5:R-:W-:Y:S05]  /*26f0*/  CALL.REL.NOINC `($__internal_35_$__cuda_sm20_rcp_rn_f32_slowpath) ;  /* 0x0000004400447944 */ /* 0x020fea0003c00000 */
[----:B------:R-:W-:Y:S05]  /*2700*/  BRA `(.L_x_3224) ;  /* 0x0000000000107947 */ /* 0x000fea0003800000 */
.L_x_3223:
[----:B------:R-:W0:Y:S02]  /*2710*/  MUFU.RCP R59, R56 ;  /* 0x00000038003b7308 */ /* 0x000e240000001000 */
[----:B0-----:R-:W-:-:S04]  /*2720*/  FFMA R0, R56, R59, -1 ;  /* 0xbf80000038007423 */ /* 0x001fc8000000003b */
[----:B------:R-:W-:-:S04]  /*2730*/  FADD.FTZ R0, -R0, -RZ ;  /* 0x800000ff00007221 */ /* 0x000fc80000010100 */
[----:B------:R-:W-:-:S07]  /*2740*/  FFMA R59, R59, R0, R59 ;  /* 0x000000003b3b7223 */ /* 0x000fce000000003b */
.L_x_3224:
[----:B------:R-:W-:Y:S05]  /*2750*/  BSYNC B1 ;  /* 0x0000000000017941 */ /* 0x000fea0003800000 */
.L_x_3222:
        /* <DEDUP_REMOVED lines=24> */
.L_x_3226:
[----:B------:R-:W0:Y:S02]  /*28e0*/  MUFU.RCP R59, R56 ;  /* 0x00000038003b7308 */ /* 0x000e240000001000 */
[----:B0-----:R-:W-:-:S04]  /*28f0*/  FFMA R0, R56, R59, -1 ;  /* 0xbf80000038007423 */ /* 0x001fc8000000003b */
[----:B------:R-:W-:-:S04]  /*2900*/  FADD.FTZ R0, -R0, -RZ ;  /* 0x800000ff00007221 */ /* 0x000fc80000010100 */
[----:B------:R-:W-:-:S07]  /*2910*/  FFMA R59, R59, R0, R59 ;  /* 0x000000003b3b7223 */ /* 0x000fce000000003b */
.L_x_3227:
[----:B------:R-:W-:Y:S05]  /*2920*/  BSYNC B1 ;  /* 0x0000000000017941 */ /* 0x000fea0003800000 */
.L_x_3225:
        /* <DEDUP_REMOVED lines=28> */
.L_x_3229:
[----:B------:R-:W0:Y:S02]  /*2af0*/  MUFU.RCP R59, R58 ;  /* 0x0000003a003b7308 */ /* 0x000e240000001000 */
[----:B0-----:R-:W-:-:S04]  /*2b00*/  FFMA R0, R58, R59, -1 ;  /* 0xbf8000003a007423 */ /* 0x001fc8000000003b */
[----:B------:R-:W-:-:S04]  /*2b10*/  FADD.FTZ R0, -R0, -RZ ;  /* 0x800000ff00007221 */ /* 0x000fc80000010100 */
[----:B------:R-:W-:-:S07]  /*2b20*/  FFMA R59, R59, R0, R59 ;  /* 0x000000003b3b7223 */ /* 0x000fce000000003b */
.L_x_3230:
[----:B------:R-:W-:Y:S05]  /*2b30*/  BSYNC B1 ;  /* 0x0000000000017941 */ /* 0x000fea0003800000 */
.L_x_3228:
        /* <DEDUP_REMOVED lines=22> */
[----:B-----5:R-:W-:Y:S05]  /*2ca0*/  CALL.REL.NOINC `($__internal_35_$__cuda_sm20_rcp_rn_f32_slowpath) ;  /* 0x0000003c00d87944 */ /* 0x020fea0003c00000 */
[----:B------:R-:W-:Y:S05]  /*2cb0*/  BRA `(.L_x_3233) ;  /* 0x0000000000107947 */ /* 0x000fea0003800000 */
.L_x_3232:
[----:B------:R-:W0:Y:S02]  /*2cc0*/  MUFU.RCP R59, R58 ;  /* 0x0000003a003b7308 */ /* 0x000e240000001000 */
[----:B0-----:R-:W-:-:S04]  /*2cd0*/  FFMA R0, R58, R59, -1 ;  /* 0xbf8000003a007423 */ /* 0x001fc8000000003b */
[----:B------:R-:W-:-:S04]  /*2ce0*/  FADD.FTZ R0, -R0, -RZ ;  /* 0x800000ff00007221 */ /* 0x000fc80000010100 */
[----:B------:R-:W-:-:S07]  /*2cf0*/  FFMA R59, R59, R0, R59 ;  /* 0x000000003b3b7223 */ /* 0x000fce000000003b */
.L_x_3233:
[----:B------:R-:W-:Y:S05]  /*2d00*/  BSYNC B1 ;  /* 0x0000000000017941 */ /* 0x000fea0003800000 */
.L_x_3231:
        /* <DEDUP_REMOVED lines=26> */
[----:B-----5:R-:W-:Y:S05]  /*2eb0*/  CALL.REL.NOINC `($__internal_35_$__cuda_sm20_rcp_rn_f32_slowpath) ;  /* 0x0000003c00547944 */ /* 0x020fea0003c00000 */
[----:B------:R-:W-:Y:S05]  /*2ec0*/  BRA `(.L_x_3236) ;  /* 0x0000000000107947 */ /* 0x000fea0003800000 */
.L_x_3235:
[----:B------:R-:W0:Y:S02]  /*2ed0*/  MUFU.RCP R59, R58 ;  /* 0x0000003a003b7308 */ /* 0x000e240000001000 */
[----:B0-----:R-:W-:-:S04]  /*2ee0*/  FFMA R0, R58, R59, -1 ;  /* 0xbf8000003a007423 */ /* 0x001fc8000000003b */
[----:B------:R-:W-:-:S04]  /*2ef0*/  FADD.FTZ R0, -R0, -RZ ;  /* 0x800000ff00007221 */ /* 0x000fc80000010100 */
[----:B------:R-:W-:-:S07]  /*2f00*/  FFMA R59, R59, R0, R59 ;  /* 0x000000003b3b7223 */ /* 0x000fce000000003b */
.L_x_3236:
[----:B------:R-:W-:Y:S05]  /*2f10*/  BSYNC B1 ;  /* 0x0000000000017941 */ /* 0x000fea0003800000 */
.L_x_3234:
        /* <DEDUP_REMOVED lines=12> */
[----:B------:R-:W-:Y:S01]  /*2fe0*/  F2FP.F16.F32.PACK_AB R55, R51, R52 ;  /* 0x000000343337723e */ /* 0x000fe200000000ff */
        /* <DEDUP_REMOVED lines=10> */
[----:B------:R-:W-:Y:S02]  /*3090*/  F2FP.F16.F32.PACK_AB R65, R54, R53 ;  /* 0x000000353641723e */ /* 0x000fe400000000ff */
[----:B------:R-:W-:Y:S02]  /*30a0*/  IADD3.X R61, R62, R27, RZ, P0, !PT ;  /* 0x0000001b3e3d7210 */ /* 0x000fe400007fe4ff */
[----:B------:R-:W-:Y:S01]  /*30b0*/  IADD3 R62, P0, R60, UR13, RZ ;  /* 0x0000000d3c3e7c10 */ /* 0x000fe2000ff1e0ff */
[----:B0-----:R-:W0:Y:S01]  /*30c0*/  LDC.64 R40, c[0x0][0x248] ;  /* 0x00009200ff287b82 */ /* 0x001e220000000a00 */
[----:B------:R-:W-:Y:S01]  /*30d0*/  FMUL R55, R48, UR7 ;  /* 0x0000000730377c20 */ /* 0x000fe20008400000 */
[----:B------:R-:W-:Y:S01]  /*30e0*/  LOP3.LUT R8, R8, 0x1f, RZ, 0xc0, !PT ;  /* 0x0000001f08087812 */ /* 0x000fe200078ec0ff */
[----:B------:R1:W-:Y:S01]  /*30f0*/  STG.E desc[UR10][R58.64], R65 ;  /* 0x000000413a007986 */ /* 0x0003e2000c10190a */
[----:B------:R-:W-:Y:S02]  /*3100*/  F2FP.F16.F32.PACK_AB R67, R49, R64 ;  /* 0x000000403143723e */ /* 0x000fe400000000ff */
[----:B------:R-:W-:Y:S01]  /*3110*/  IADD3.X R63, R61, UR4, RZ, P0, !PT ;  /* 0x000000043d3f7c10 */ /* 0x000fe200087fe4ff */
[----:B------:R-:W-:Y:S01]  /*3120*/  UIMAD UR5, UR5, 0x3, URZ ;  /* 0x00000003050578a4 */ /* 0x000fe2000f8e023f */
[----:B------:R-:W-:Y:S01]  /*3130*/  FMNMX R57, |R46|, R57, !PT ;  /* 0x000000392e397209 */ /* 0x000fe20007800200 */
[----:B------:R-:W-:Y:S01]  /*3140*/  STG.E desc[UR10][R60.64], R67 ;  /* 0x000000433c007986 */ /* 0x000fe2000c10190a */
[----:B-1----:R-:W-:-:S02]  /*3150*/  F2FP.F16.F32.PACK_AB R65, R56, R55 ;  /* 0x000000373841723e */ /* 0x002fc400000000ff */
        /* <DEDUP_REMOVED lines=64> */
[----:B-----5:R-:W-:Y:S05]  /*3560*/  CALL.REL.NOINC `($__internal_35_$__cuda_sm20_rcp_rn_f32_slowpath) ;  /* 0x0000003400a87944 */ /* 0x020fea0003c00000 */
[----:B------:R-:W-:Y:S05]  /*3570*/  BRA `(.L_x_3239) ;  /* 0x0000000000107947 */ /* 0x000fea0003800000 */
.L_x_3238:
[----:B------:R-:W0:Y:S02]  /*3580*/  MUFU.RCP R59, R58 ;  /* 0x0000003a003b7308 */ /* 0x000e240000001000 */
[----:B0-----:R-:W-:-:S04]  /*3590*/  FFMA R0, R58, R59, -1 ;  /* 0xbf8000003a007423 */ /* 0x001fc8000000003b */
[----:B------:R-:W-:-:S04]  /*35a0*/  FADD.FTZ R0, -R0, -RZ ;  /* 0x800000ff00007221 */ /* 0x000fc80000010100 */
[----:B------:R-:W-:-:S07]  /*35b0*/  FFMA R59, R59, R0, R59 ;  /* 0x000000003b3b7223 */ /* 0x000fce000000003b */
.L_x_3239:
[----:B------:R-:W-:Y:S05]  /*35c0*/  BSYNC B1 ;  /* 0x0000000000017941 */ /* 0x000fea0003800000 */
.L_x_3237:
        /* <DEDUP_REMOVED lines=26> */
[----:B-----5:R-:W-:Y:S05]  /*3770*/  CALL.REL.NOINC `($__internal_35_$__cuda_sm20_rcp_rn_f32_slowpath) ;  /* 0x0000003400247944 */ /* 0x020fea0003c00000 */
[----:B------:R-:W-:Y:S05]  /*3780*/  BRA `(.L_x_3242) ;  /* 0x0000000000107947 */ /* 0x000fea0003800000 */
.L_x_3241:
[----:B------:R-:W0:Y:S02]  /*3790*/  MUFU.RCP R59, R48 ;  /* 0x00000030003b7308 */ /* 0x000e240000001000 */
[----:B0-----:R-:W-:-:S04]  /*37a0*/  FFMA R0, R48, R59, -1 ;  /* 0xbf80000030007423 */ /* 0x001fc8000000003b */
[----:B------:R-:W-:-:S04]  /*37b0*/  FADD.FTZ R0, -R0, -RZ ;  /* 0x800000ff00007221 */ /* 0x000fc80000010100 */
[----:B------:R-:W-:-:S07]  /*37c0*/  FFMA R59, R59, R0, R59 ;  /* 0x000000003b3b7223 */ /* 0x000fce000000003b */
.L_x_3242:
[----:B------:R-:W-:Y:S05]  /*37d0*/  BSYNC B1 ;  /* 0x0000000000017941 */ /* 0x000fea0003800000 */
.L_x_3240:
        /* <DEDUP_REMOVED lines=22> */
[----:B-----5:R-:W-:Y:S05]  /*3940*/  CALL.REL.NOINC `($__internal_35_$__cuda_sm20_rcp_rn_f32_slowpath) ;  /* 0x0000003000b07944 */ /* 0x020fea0003c00000 */
[----:B------:R-:W-:Y:S05]  /*3950*/  BRA `(.L_x_3245) ;  /* 0x0000000000107947 */ /* 0x000fea0003800000 */
.L_x_3244:
[----:B------:R-:W0:Y:S02]  /*3960*/  MUFU.RCP R59, R50 ;  /* 0x00000032003b7308 */ /* 0x000e240000001000 */
[----:B0-----:R-:W-:-:S04]  /*3970*/  FFMA R0, R50, R59, -1 ;  /* 0xbf80000032007423 */ /* 0x001fc8000000003b */
[----:B------:R-:W-:-:S04]  /*3980*/  FADD.FTZ R0, -R0, -RZ ;  /* 0x800000ff00007221 */ /* 0x000fc80000010100 */
[----:B------:R-:W-:-:S07]  /*3990*/  FFMA R59, R59, R0, R59 ;  /* 0x000000003b3b7223 */ /* 0x000fce000000003b */
.L_x_3245:
[----:B------:R-:W-:Y:S05]  /*39a0*/  BSYNC B1 ;  /* 0x0000000000017941 */ /* 0x000fea0003800000 */
.L_x_3243:
        /* <DEDUP_REMOVED lines=26> */
[----:B-----5:R-:W-:Y:S05]  /*3b50*/  CALL.REL.NOINC `($__internal_35_$__cuda_sm20_rcp_rn_f32_slowpath) ;  /* 0x00000030002c7944 */ /* 0x020fea0003c00000 */
[----:B------:R-:W-:Y:S05]  /*3b60*/  BRA `(.L_x_3248) ;  /* 0x0000000000107947 */ /* 0x000fea0003800000 */
.L_x_3247:
[----:B------:R-:W0:Y:S02]  /*3b70*/  MUFU.RCP R59, R48 ;  /* 0x00000030003b7308 */ /* 0x000e240000001000 */
[----:B0-----:R-:W-:-:S04]  /*3b80*/  FFMA R0, R48, R59, -1 ;  /* 0xbf80000030007423 */ /* 0x001fc8000000003b */
[----:B------:R-:W-:-:S04]  /*3b90*/  FADD.FTZ R0, -R0, -RZ ;  /* 0x800000ff00007221 */ /* 0x000fc80000010100 */
[----:B------:R-:W-:-:S07]  /*3ba0*/  FFMA R59, R59, R0, R59 ;  /* 0x000000003b3b7223 */ /* 0x000fce000000003b */
.L_x_3248:
[----:B------:R-:W-:Y:S05]  /*3bb0*/  BSYNC B1 ;  /* 0x0000000000017941 */ /* 0x000fea0003800000 */
.L_x_3246:
        /* <DEDUP_REMOVED lines=22> */
[----:B-----5:R-:W-:Y:S05]  /*3d20*/  CALL.REL.NOINC `($__internal_35_$__cuda_sm20_rcp_rn_f32_slowpath) ;  /* 0x0000002c00b87944 */ /* 0x020fea0003c00000 */
[----:B------:R-:W-:Y:S05]  /*3d30*/  BRA `(.L_x_3251) ;  /* 0x0000000000107947 */ /* 0x000fea0003800000 */
.L_x_3250:
[----:B------:R-:W0:Y:S02]  /*3d40*/  MUFU.RCP R59, R48 ;  /* 0x00000030003b7308 */ /* 0x000e240000001000 */
[----:B0-----:R-:W-:-:S04]  /*3d50*/  FFMA R0, R48, R59, -1 ;  /* 0xbf80000030007423 */ /* 0x001fc8000000003b */
[----:B------:R-:W-:-:S04]  /*3d60*/  FADD.FTZ R0, -R0, -RZ ;  /* 0x800000ff00007221 */ /* 0x000fc80000010100 */
[----:B------:R-:W-:-:S07]  /*3d70*/  FFMA R59, R59, R0, R59 ;  /* 0x000000003b3b7223 */ /* 0x000fce000000003b */
.L_x_3251:
[----:B------:R-:W-:Y:S05]  /*3d80*/  BSYNC B1 ;  /* 0x0000000000017941 */ /* 0x000fea0003800000 */
.L_x_3249:
        /* <DEDUP_REMOVED lines=26> */
[----:B-----5:R-:W-:Y:S05]  /*3f30*/  CALL.REL.NOINC `($__internal_35_$__cuda_sm20_rcp_rn_f32_slowpath) ;  /* 0x0000002c00347944 */ /* 0x020fea0003c00000 */
[----:B------:R-:W-:Y:S05]  /*3f40*/  BRA `(.L_x_3254) ;  /* 0x0000000000107947 */ /* 0x000fea0003800000 */
.L_x_3253:
[----:B------:R-:W0:Y:S02]  /*3f50*/  MUFU.RCP R59, R50 ;  /* 0x00000032003b7308 */ /* 0x000e240000001000 */
[----:B0-----:R-:W-:-:S04]  /*3f60*/  FFMA R0, R50, R59, -1 ;  /* 0xbf80000032007423 */ /* 0x001fc8000000003b */
[----:B------:R-:W-:-:S04]  /*3f70*/  FADD.FTZ R0, -R0, -RZ ;  /* 0x800000ff00007221 */ /* 0x000fc80000010100 */
[----:B------:R-:W-:-:S07]  /*3f80*/  FFMA R59, R59, R0, R59 ;  /* 0x000000003b3b7223 */ /* 0x000fce000000003b */
.L_x_3254:
[----:B------:R-:W-:Y:S05]  /*3f90*/  BSYNC B1 ;  /* 0x0000000000017941 */ /* 0x000fea0003800000 */
.L_x_3252:
        /* <DEDUP_REMOVED lines=24> */
.L_x_3256:
[----:B------:R-:W0:Y:S02]  /*4120*/  MUFU.RCP R59, R58 ;  /* 0x0000003a003b7308 */ /* 0x000e240000001000 */
[----:B0-----:R-:W-:-:S04]  /*4130*/  FFMA R0, R58, R59, -1 ;  /* 0xbf8000003a007423 */ /* 0x001fc8000000003b */
[----:B------:R-:W-:-:S04]  /*4140*/  FADD.FTZ R0, -R0, -RZ ;  /* 0x800000ff00007221 */ /* 0x000fc80000010100 */
[----:B------:R-:W-:-:S07]  /*4150*/  FFMA R59, R59, R0, R59 ;  /* 0x000000003b3b7223 */ /* 0x000fce000000003b */
.L_x_3257:
[----:B------:R-:W-:Y:S05]  /*4160*/  BSYNC B1 ;  /* 0x0000000000017941 */ /* 0x000fea0003800000 */
.L_x_3255:
        /* <DEDUP_REMOVED lines=26> */
[----:B-----5:R-:W-:Y:S05]  /*4310*/  CALL.REL.NOINC `($__internal_35_$__cuda_sm20_rcp_rn_f32_slowpath) ;  /* 0x00000028003c7944 */ /* 0x020fea0003c00000 */
[----:B------:R-:W-:Y:S05]  /*4320*/  BRA `(.L_x_3260) ;  /* 0x0000000000107947 */ /* 0x000fea0003800000 */
.L_x_3259:
[----:B------:R-:W0:Y:S02]  /*4330*/  MUFU.RCP R59, R50 ;  /* 0x00000032003b7308 */ /* 0x000e240000001000 */
[----:B0-----:R-:W-:-:S04]  /*4340*/  FFMA R0, R50, R59, -1 ;  /* 0xbf80000032007423 */ /* 0x001fc8000000003b */
[----:B------:R-:W-:-:S04]  /*4350*/  FADD.FTZ R0, -R0, -RZ ;  /* 0x800000ff00007221 */ /* 0x000fc80000010100 */
[----:B------:R-:W-:-:S07]  /*4360*/  FFMA R59, R59, R0, R59 ;  /* 0x000000003b3b7223 */ /* 0x000fce000000003b */
.L_x_3260:
[----:B------:R-:W-:Y:S05]  /*4370*/  BSYNC B1 ;  /* 0x0000000000017941 */ /* 0x000fea0003800000 */
.L_x_3258:
        /* <DEDUP_REMOVED lines=22> */
[----:B------:R-:W-:Y:S02]  /*44e0*/  F2FP.F16.F32.PACK_AB R41, R35, R40 ;  /* 0x000000282329723e */ /* 0x000fe400000000ff */
[----:B------:R-:W-:Y:S02]  /*44f0*/  F2FP.F16.F32.PACK_AB R65, R46, R37 ;  /* 0x000000252e41723e */ /* 0x000fe400000000ff */
[----:B------:R-:W-:Y:S01]  /*4500*/  F2FP.F16.F32.PACK_AB R67, R44, R47 ;  /* 0x0000002f2c43723e */ /* 0x000fe200000000ff */
        /* <DEDUP_REMOVED lines=15> */
[----:B-1----:R-:W-:Y:S01]  /*4600*/  F2FP.F16.F32.PACK_AB R63, R41, R42 ;  /* 0x0000002a293f723e */ /* 0x002fe200000000ff */
        /* <DEDUP_REMOVED lines=15> */
[----:B-----5:R-:W-:Y:S05]  /*4700*/  CALL.REL.NOINC `($__internal_35_$__cuda_sm20_rcp_rn_f32_slowpath) ;  /* 0x0000002400407944 */ /* 0x020fea0003c00000 */
[----:B------:R-:W-:Y:S05]  /*4710*/  BRA `(.L_x_3263) ;  /* 0x0000000000107947 */ /* 0x000fea0003800000 */
.L_x_3262:
[----:B------:R-:W0:Y:S02]  /*4720*/  MUFU.RCP R59, R50 ;  /* 0x00000032003b7308 */ /* 0x000e240000001000 */
[----:B0-----:R-:W-:-:S04]  /*4730*/  FFMA R0, R50, R59, -1 ;  /* 0xbf80000032007423 */ /* 0x001fc8000000003b */
[----:B------:R-:W-:-:S04]  /*4740*/  FADD.FTZ R0, -R0, -RZ ;  /* 0x800000ff00007221 */ /* 0x000fc80000010100 */
[----:B------:R-:W-:-:S07]  /*4750*/  FFMA R59, R59, R0, R59 ;  /* 0x000000003b3b7223 */ /* 0x000fce000000003b */
.L_x_3263:
[----:B------:R-:W-:Y:S05]  /*4760*/  BSYNC B1 ;  /* 0x0000000000017941 */ /* 0x000fea0003800000 */
.L_x_3261:
        /* <DEDUP_REMOVED lines=26> */
[----:B------:R-:W-:Y:S05]  /*4910*/  CALL.REL.NOINC `($__internal_35_$__cuda_sm20_rcp_rn_f32_slowpath) ;  /* 0x0000002000bc7944 */ /* 0x000fea0003c00000 */
[----:B------:R-:W-:Y:S05]  /*4920*/  BRA `(.L_x_3266) ;  /* 0x0000000000107947 */ /* 0x000fea0003800000 */
.L_x_3265:
[----:B------:R-:W0:Y:S02]  /*4930*/  MUFU.RCP R59, R50 ;  /* 0x00000032003b7308 */ /* 0x000e240000001000 */
[----:B0-----:R-:W-:-:S04]  /*4940*/  FFMA R0, R50, R59, -1 ;  /* 0xbf80000032007423 */ /* 0x001fc8000000003b */
[----:B------:R-:W-:-:S04]  /*4950*/  FADD.FTZ R0, -R0, -RZ ;  /* 0x800000ff00007221 */ /* 0x000fc80000010100 */
[----:B------:R-:W-:-:S07]  /*4960*/  FFMA R59, R59, R0, R59 ;  /* 0x000000003b3b7223 */ /* 0x000fce000000003b */
.L_x_3266:
[----:B------:R-:W-:Y:S05]  /*4970*/  BSYNC B1 ;  /* 0x0000000000017941 */ /* 0x000fea0003800000 */
.L_x_3264:
        /* <DEDUP_REMOVED lines=22> */
[----:B------:R-:W-:Y:S05]  /*4ae0*/  CALL.REL.NOINC `($__internal_35_$__cuda_sm20_rcp_rn_f32_slowpath) ;  /* 0x0000002000487944 */ /* 0x000fea0003c00000 */
[----:B------:R-:W-:Y:S05]  /*4af0*/  BRA `(.L_x_3269) ;  /* 0x0000000000107947 */ /* 0x000fea0003800000 */
.L_x_3268:
[----:B------:R-:W0:Y:S02]  /*4b00*/  MUFU.RCP R59, R50 ;  /* 0x00000032003b7308 */ /* 0x000e240000001000 */
[----:B0-----:R-:W-:-:S04]  /*4b10*/  FFMA R0, R50, R59, -1 ;  /* 0xbf80000032007423 */ /* 0x001fc8000000003b */
[----:B------:R-:W-:-:S04]  /*4b20*/  FADD.FTZ R0, -R0, -RZ ;  /* 0x800000ff00007221 */ /* 0x000fc80000010100 */
[----:B------:R-:W-:-:S07]  /*4b30*/  FFMA R59, R59, R0, R59 ;  /* 0x000000003b3b7223 */ /* 0x000fce000000003b */
.L_x_3269:
[----:B------:R-:W-:Y:S05]  /*4b40*/  BSYNC B1 ;  /* 0x0000000000017941 */ /* 0x000fea0003800000 */
.L_x_3267:
        /* <DEDUP_REMOVED lines=26> */
[----:B------:R-:W-:Y:S05]  /*4cf0*/  CALL.REL.NOINC `($__internal_35_$__cuda_sm20_rcp_rn_f32_slowpath) ;  /* 0x0000001c00c47944 */ /* 0x000fea0003c00000 */
[----:B------:R-:W-:Y:S05]  /*4d00*/  BRA `(.L_x_3272) ;  /* 0x0000000000107947 */ /* 0x000fea0003800000 */
.L_x_3271:
[----:B------:R-:W0:Y:S02]  /*4d10*/  MUFU.RCP R59, R50 ;  /* 0x00000032003b7308 */ /* 0x000e240000001000 */
[----:B0-----:R-:W-:-:S04]  /*4d20*/  FFMA R0, R50, R59, -1 ;  /* 0xbf80000032007423 */ /* 0x001fc8000000003b */
[----:B------:R-:W-:-:S04]  /*4d30*/  FADD.FTZ R0, -R0, -RZ ;  /* 0x800000ff00007221 */ /* 0x000fc80000010100 */
[----:B------:R-:W-:-:S07]  /*4d40*/  FFMA R59, R59, R0, R59 ;  /* 0x000000003b3b7223 */ /* 0x000fce000000003b */
.L_x_3272:
[----:B------:R-:W-:Y:S05]  /*4d50*/  BSYNC B1 ;  /* 0x0000000000017941 */ /* 0x000fea0003800000 */
.L_x_3270:
        /* <DEDUP_REMOVED lines=24> */
.L_x_3274:
[----:B------:R-:W0:Y:S02]  /*4ee0*/  MUFU.RCP R59, R50 ;  /* 0x00000032003b7308 */ /* 0x000e240000001000 */
[----:B0-----:R-:W-:-:S04]  /*4ef0*/  FFMA R0, R50, R59, -1 ;  /* 0xbf80000032007423 */ /* 0x001fc8000000003b */
[----:B------:R-:W-:-:S04]  /*4f00*/  FADD.FTZ R0, -R0, -RZ ;  /* 0x800000ff00007221 */ /* 0x000fc80000010100 */
[----:B------:R-:W-:-:S07]  /*4f10*/  FFMA R59, R59, R0, R59 ;  /* 0x000000003b3b7223 */ /* 0x000fce000000003b */
.L_x_3275:
[----:B------:R-:W-:Y:S05]  /*4f20*/  BSYNC B1 ;  /* 0x0000000000017941 */ /* 0x000fea0003800000 */
.L_x_3273:
        /* <DEDUP_REMOVED lines=26> */
[----:B------:R-:W-:Y:S05]  /*50d0*/  CALL.REL.NOINC `($__internal_35_$__cuda_sm20_rcp_rn_f32_slowpath) ;  /* 0x0000001800cc7944 */ /* 0x000fea0003c00000 */
[----:B------:R-:W-:Y:S05]  /*50e0*/  BRA `(.L_x_3278) ;  /* 0x0000000000107947 */ /* 0x000fea0003800000 */
.L_x_3277:
[----:B------:R-:W0:Y:S02]  /*50f0*/  MUFU.RCP R59, R50 ;  /* 0x00000032003b7308 */ /* 0x000e240000001000 */
[----:B0-----:R-:W-:-:S04]  /*5100*/  FFMA R0, R50, R59, -1 ;  /* 0xbf80000032007423 */ /* 0x001fc8000000003b */
[----:B------:R-:W-:-:S04]  /*5110*/  FADD.FTZ R0, -R0, -RZ ;  /* 0x800000ff00007221 */ /* 0x000fc80000010100 */
[----:B------:R-:W-:-:S07]  /*5120*/  FFMA R59, R59, R0, R59 ;  /* 0x000000003b3b7223 */ /* 0x000fce000000003b */
.L_x_3278:
[----:B------:R-:W-:Y:S05]  /*5130*/  BSYNC B1 ;  /* 0x0000000000017941 */ /* 0x000fea0003800000 */
.L_x_3276:
        /* <DEDUP_REMOVED lines=24> */
.L_x_3280:
[----:B------:R-:W0:Y:S02]  /*52c0*/  MUFU.RCP R59, R50 ;  /* 0x00000032003b7308 */ /* 0x000e240000001000 */
[----:B0-----:R-:W-:-:S04]  /*52d0*/  FFMA R0, R50, R59, -1 ;  /* 0xbf80000032007423 */ /* 0x001fc8000000003b */
[----:B------:R-:W-:-:S04]  /*52e0*/  FADD.FTZ R0, -R0, -RZ ;  /* 0x800000ff00007221 */ /* 0x000fc80000010100 */
[----:B------:R-:W-:-:S07]  /*52f0*/  FFMA R59, R59, R0, R59 ;  /* 0x000000003b3b7223 */ /* 0x000fce000000003b */
.L_x_3281:
[----:B------:R-:W-:Y:S05]  /*5300*/  BSYNC B1 ;  /* 0x0000000000017941 */ /* 0x000fea0003800000 */
.L_x_3279:
        /* <DEDUP_REMOVED lines=28> */
.L_x_3283:
[----:B------:R-:W0:Y:S02]  /*54d0*/  MUFU.RCP R59, R50 ;  /* 0x00000032003b7308 */ /* 0x000e240000001000 */
[----:B0-----:R-:W-:-:S04]  /*54e0*/  FFMA R0, R50, R59, -1 ;  /* 0xbf80000032007423 */ /* 0x001fc8000000003b */
[----:B------:R-:W-:-:S04]  /*54f0*/  FADD.FTZ R0, -R0, -RZ ;  /* 0x800000ff00007221 */ /* 0x000fc80000010100 */
[----:B------:R-:W-:-:S07]  /*5500*/  FFMA R59, R59, R0, R59 ;  /* 0x000000003b3b7223 */ /* 0x000fce000000003b */
.L_x_3284:
[----:B------:R-:W-:Y:S05]  /*5510*/  BSYNC B1 ;  /* 0x0000000000017941 */ /* 0x000fea0003800000 */
.L_x_3282:
        /* <DEDUP_REMOVED lines=9> */
[----:B------:R-:W-:Y:S01]  /*55b0*/  F2FP.F16.F32.PACK_AB R19, R0, R39 ;  /* 0x000000270013723e */ /* 0x000fe200000000ff */
[----:B------:R-:W-:Y:S01]  /*55c0*/  FMUL R17, R9, UR7 ;  /* 0x0000000709117c20 */ /* 0x000fe20008400000 */
[----:B------:R-:W-:Y:S01]  /*55d0*/  IADD3.X R61, R59, UR4, RZ, P0, !PT ;  /* 0x000000043b3d7c10 */ /* 0x000fe200087fe4ff */
[----:B------:R-:W-:Y:S01]  /*55e0*/  FMUL R57, R15, UR7 ;  /* 0x000000070f397c20 */ /* 0x000fe20008400000 */
[----:B------:R-:W-:Y:S01]  /*55f0*/  IADD3 R26, P0, R33, R26, RZ ;  /* 0x0000001a211a7210 */ /* 0x000fe20007f1e0ff */
[----:B------:R1:W-:Y:S01]  /*5600*/  STG.E desc[UR10][R58.64], R19 ;  /* 0x000000133a007986 */ /* 0x0003e2000c10190a */
[----:B------:R-:W-:Y:S01]  /*5610*/  FMUL R12, R45, UR7 ;  /* 0x000000072d0c7c20 */ /* 0x000fe20008400000 */
[----:B------:R-:W-:Y:S01]  /*5620*/  F2FP.F16.F32.PACK_AB R65, R24, R21 ;  /* 0x000000151841723e */ /* 0x000fe200000000ff */
[----:B------:R-:W-:Y:S01]  /*5630*/  IMAD R24, R20, 0x21, R38 ;  /* 0x0000002114187824 */ /* 0x000fe200078e0226 */
[----:B------:R-:W-:Y:S01]  /*5640*/  IADD3.X R27, R34, R27, RZ, P0, !PT ;  /* 0x0000001b221b7210 */ /* 0x000fe200007fe4ff */
[----:B------:R-:W-:Y:S01]  /*5650*/  IMAD R34, R20, 0x21, R13 ;  /* 0x0000002114227824 */ /* 0x000fe200078e020d */
[----:B------:R-:W-:-:S02]  /*5660*/  F2FP.F16.F32.PACK_AB R63, R17, R50 ;  /* 0x00000032113f723e */ /* 0x000fc400000000ff */
[----:B------:R-:W-:Y:S01]  /*5670*/  F2FP.F16.F32.PACK_AB R67, R53, R52 ;  /* 0x000000343543723e */ /* 0x000fe200000000ff */
[----:B------:R-:W-:Y:S01]  /*5680*/  FMUL R52, R14, UR7 ;  /* 0x000000070e347c20 */ /* 0x000fe20008400000 */
[----:B------:R-:W-:Y:S01]  /*5690*/  LOP3.LUT R21, R6, 0x1c, RZ, 0xc0, !PT ;  /* 0x0000001c06157812 */ /* 0x000fe200078ec0ff */
[----:B------:R-:W-:Y:S01]  /*56a0*/  STG.E desc[UR10][R60.64], R63 ;  /* 0x0000003f3c007986 */ /* 0x000fe2000c10190a */
[----:B-1----:R-:W-:Y:S01]  /*56b0*/  FMUL R19, R10, R11 ;  /* 0x0000000b0a137220 */ /* 0x002fe20000400000 */
[----:B------:R-:W-:Y:S01]  /*56c0*/  IADD3 R10, P0, R26, UR13, RZ ;  /* 0x0000000d1a0a7c10 */ /* 0x000fe2000ff1e0ff */
[----:B------:R-:W-:Y:S01]  /*56d0*/  ULDC.64 UR12, c[0x0][0x250] ;  /* 0x00009400000c7ab9 */ /* 0x000fe20000000a00 */
        /* <DEDUP_REMOVED lines=11> */
[----:B------:R-:W-:Y:S01]  /*5790*/  USHF.R.U64 UR8, UR12, 0x1, UR13 ;  /* 0x000000010c087899 */ /* 0x000fe2000800120d */
[----:B------:R-:W-:Y:S01]  /*57a0*/  F2FP.F16.F32.PACK_AB R73, R30, R25 ;  /* 0x000000191e49723e */ /* 0x000fe200000000ff */
[----:B------:R-:W-:Y:S01]  /*57b0*/  USHF.R.U32.HI UR9, URZ, 0x1, UR13 ;  /* 0x000000013f097899 */ /* 0x000fe2000801160d */
[----:B------:R-:W-:Y:S01]  /*57c0*/  LEA R24, R24, UR4, 0x2 ;  /* 0x0000000418187c11 */ /* 0x000fe2000f8e10ff */
[----:B------:R1:W-:Y:S01]  /*57d0*/  STG.E desc[UR10][R10.64], R53 ;  /* 0x000000350a007986 */ /* 0x0003e2000c10190a */
[----:B------:R-:W-:-:S02]  /*57e0*/  LEA R34, R34, UR4, 0x2 ;  /* 0x0000000422227c11 */ /* 0x000fc4000f8e10ff */
[----:B------:R-:W-:Y:S01]  /*57f0*/  LEA R37, R37, UR4, 0x2 ;  /* 0x0000000425257c11 */ /* 0x000fe2000f8e10ff */
[----:B------:R-:W-:Y:S01]  /*5800*/  STS [R24], R65 ;  /* 0x0000004118007388 */ /* 0x000fe20000000800 */
[----:B------:R-:W-:Y:S02]  /*5810*/  LEA R40, R40, UR4, 0x2 ;  /* 0x0000000428287c11 */ /* 0x000fe4000f8e10ff */
[----:B0-----:R-:W-:Y:S01]  /*5820*/  F2FP.F16.F32.PACK_AB R27, R50, R39 ;  /* 0x00000027321b723e */ /* 0x001fe200000000ff */
[----:B------:R-:W-:Y:S01]  /*5830*/  STS [R34], R67 ;  /* 0x0000004322007388 */ /* 0x000fe20000000800 */
[----:B------:R-:W-:Y:S01]  /*5840*/  LEA R50, R21, UR4, 0x2 ;  /* 0x0000000415327c11 */ /* 0x000fe2000f8e10ff */
[----:B------:R-:W-:Y:S01]  /*5850*/  HFMA2.MMA R39, -RZ, RZ, 0, 0 ;  /* 0x00000000ff277435 */ /* 0x000fe200000001ff */
[----:B------:R-:W-:Y:S01]  /*5860*/  ULOP3.LUT UR4, UR12, 0xfffffffe, URZ, 0xc0, !UPT ;  /* 0xfffffffe0c047892 */ /* 0x000fe2000f8ec03f */
[----:B------:R-:W-:Y:S01]  /*5870*/  STS [R37], R58 ;  /* 0x0000003a25007388 */ /* 0x000fe20000000800 */
[----:B------:R-:W-:-:S02]  /*5880*/  MOV R21, UR13 ;  /* 0x0000000d00157c02 */ /* 0x000fc40008000f00 */
[----:B------:R-:W-:Y:S01]  /*5890*/  F2FP.F16.F32.PACK_AB R75, R55, R64 ;  /* 0x00000040374b723e */ /* 0x000fe200000000ff */
[----:B------:R0:W-:Y:S01]  /*58a0*/  STS [R40], R27 ;  /* 0x0000001b28007388 */ /* 0x0001e20000000800 */
[----:B------:R-:W-:Y:S02]  /*58b0*/  MOV R20, UR4 ;  /* 0x0000000400147c02 */ /* 0x000fe40008000f00 */
[----:B------:R-:W-:Y:S01]  /*58c0*/  F2FP.F16.F32.PACK_AB R51, R54, R51 ;  /* 0x000000333633723e */ /* 0x000fe200000000ff */
[----:B------:R-:W-:Y:S01]  /*58d0*/  BAR.SYNC.DEFER_BLOCKING 0x0 ;  /* 0x0000000000007b1d */ /* 0x000fe20000010000 */
[----:B-1----:R-:W-:Y:S01]  /*58e0*/  IMAD.WIDE.U32 R10, R7, UR8, R38 ;  /* 0x00000008070a7c25 */ /* 0x002fe2000f8e0026 */
[----:B------:R-:W-:Y:S02]  /*58f0*/  F2FP.F16.F32.PACK_AB R17, R17, R0 ;  /* 0x000000001111723e */ /* 0x000fe400000000ff */
[----:B------:R-:W-:Y:S01]  /*5900*/  F2FP.F16.F32.PACK_AB R44, R41, R44 ;  /* 0x0000002c292c723e */ /* 0x000fe200000000ff */
[C---:B------:R-:W-:Y:S01]  /*5910*/  IMAD R39, R7.reuse, UR9, RZ ;  /* 0x0000000907277c24 */ /* 0x040fe2000f8e02ff */
[----:B------:R-:W-:Y:S01]  /*5920*/  SHF.L.U32 R53, R10, 0x2, RZ ;  /* 0x000000020a357819 */ /* 0x000fe200000006ff */
[----:B------:R-:W-:Y:S01]  /*5930*/  IMAD.WIDE.U32 R20, R7, UR8, R20 ;  /* 0x0000000807147c25 */ /* 0x000fe2000f8e0014 */
[----:B------:R-:W-:-:S02]  /*5940*/  F2FP.F16.F32.PACK_AB R33, R33, R12 ;  /* 0x0000000c2121723e */ /* 0x000fc400000000ff */
[----:B------:R-:W-:Y:S01]  /*5950*/  F2FP.F16.F32.PACK_AB R49, R56, R49 ;  /* 0x000000313831723e */ /* 0x000fe200000000ff */
        /* <DEDUP_REMOVED lines=38> */
[----:B------:R-:W-:Y:S01]  /*5bc0*/  IMAD.SHL.U32 R67, R67, 0x4, RZ ;  /* 0x0000000443437824 */ /* 0x000fe200078e00ff */
[----:B------:R-:W-:Y:S02]  /*5bd0*/  F2FP.F16.F32.PACK_AB R47, R52, R57 ;  /* 0x00000039342f723e */ /* 0x000fe400000000ff */
[----:B------:R-:W-:Y:S02]  /*5be0*/  F2FP.F16.F32.PACK_AB R52, R46, R35 ;  /* 0x000000232e34723e */ /* 0x000fe400000000ff */
[----:B------:R-:W-:Y:S01]  /*5bf0*/  IADD3 R10, P0, R67, R16, RZ ;  /* 0x00000010430a7210 */ /* 0x000fe20007f1e0ff */
[----:B0-----:R-:W0:Y:S01]  /*5c00*/  LDC.64 R20, c[0x0][0x248] ;  /* 0x00009200ff147b82 */ /* 0x001e220000000a00 */
[----:B------:R-:W-:-:S02]  /*5c10*/  MOV R46, UR8 ;  /* 0x00000008002e7c02 */ /* 0x000fc40008000f00 */
[----:B------:R-:W-:Y:S02]  /*5c20*/  IADD3.X R11, R63, R18, RZ, P0, !PT ;  /* 0x000000123f0b7210 */ /* 0x000fe400007fe4ff */
[----:B------:R-:W-:-:S03]  /*5c30*/  F2FP.F16.F32.PACK_AB R35, R29, R28 ;  /* 0x0000001c1d23723e */ /* 0x000fc600000000ff */
        /* <DEDUP_REMOVED lines=13> */
[----:B0-----:R-:W-:Y:S01]  /*5d10*/  F2FP.F16.F32.PACK_AB R73, R23, R22 ;  /* 0x000000161749723e */ /* 0x001fe200000000ff */
        /* <DEDUP_REMOVED lines=120> */
.L_x_3295:
[----:B-1----:R-:W-:-:S07]  /*64a0*/  FMNMX R7, R4, R7, !PT ;  /* 0x0000000704077209 */ /* 0x002fce0007800000 */
.L_x_3287:
[----:B------:R-:W-:Y:S05]  /*64b0*/  BSYNC B0 ;  /* 0x0000000000007941 */ /* 0x000fea0003800000 */
.L_x_3286:
[----:B------:R-:W-:Y:S01]  /*64c0*/  ISETP.NE.AND P0, PT, R3, RZ, PT ;  /* 0x000000ff0300720c */ /* 0x000fe20003f05270 */
[----:B------:R-:W-:-:S12]  /*64d0*/  BSSY B0, `(.L_x_3285) ;  /* 0x0000004000007945 */ /* 0x000fd80003800000 */
[----:B------:R-:W-:Y:S05]  /*64e0*/  @P0 BRA `(.L_x_3289) ;  /* 0x0000000000080947 */ /* 0x000fea0003800000 */
[----:B0-----:R-:W0:Y:S02]  /*64f0*/  LDC.64 R4, c[0x0][0x238] ;  /* 0x00008e00ff047b82 */ /* 0x001e240000000a00 */
[----:B0-----:R1:W-:Y:S02]  /*6500*/  REDG.E.MAX.S32.STRONG.GPU desc[UR10][R4.64], R7 ;  /* 0x000000070400798e */ /* 0x0013e4000d10e38a */
.L_x_3289:
[----:B------:R-:W-:Y:S05]  /*6510*/  BSYNC B0 ;  /* 0x0000000000007941 */ /* 0x000fea0003800000 */
.L_x_3285:
        /* <DEDUP_REMOVED lines=12> */
[----:B01----:R-:W-:Y:S05]  /*65e0*/  CALL.REL.NOINC `($__internal_35_$__cuda_sm20_rcp_rn_f32_slowpath) ;  /* 0x0000000400887944 */ /* 0x003fea0003c00000 */
[----:B------:R-:W-:Y:S05]  /*65f0*/  BRA `(.L_x_3291) ;  /* 0x0000000000147947 */ /* 0x000fea0003800000 */
.L_x_3290:
[----:B------:R-:W2:Y:S01]  /*6600*/  MUFU.RCP R59, UR7 ;  /* 0x00000007003b7d08 */ /* 0x000ea20008001000 */
[----:B------:R-:W-:-:S05]  /*6610*/  MOV R0, UR7 ;  /* 0x0000000700007c02 */ /* 0x000fca0008000f00 */
[----:B--2---:R-:W-:-:S04]  /*6620*/  FFMA R0, R59, R0, -1 ;  /* 0xbf8000003b007423 */ /* 0x004fc80000000000 */
[----:B------:R-:W-:-:S04]  /*6630*/  FADD.FTZ R0, -R0, -RZ ;  /* 0x800000ff00007221 */ /* 0x000fc80000010100 */
[----:B------:R-:W-:-:S07]  /*6640*/  FFMA R59, R59, R0, R59 ;  /* 0x000000003b3b7223 */ /* 0x000fce000000003b */
.L_x_3291:
[----:B------:R-:W2:Y:S02]  /*6650*/  LDC.64 R2, c[0x0][0x240] ;  /* 0x00009000ff027b82 */ /* 0x000ea40000000a00 */
[----:B--2---:R-:W-:Y:S01]  /*6660*/  STG.E desc[UR10][R2.64], R59 ;  /* 0x0000003b02007986 */ /* 0x004fe2000c10190a */
[----:B------:R-:W-:Y:S05]  /*6670*/  EXIT ;  /* 0x000000000000794d */ /* 0x000fea0003800000 */
.L_x_3288:
[----:B------:R-:W-:Y:S01]  /*6680*/  HFMA2.MMA R9, -RZ, RZ, 0, 2.384185791015625e-07 ;  /* 0x00000004ff097435 */ /* 0x000fe200000001ff */
[----:B------:R-:W-:Y:S01]  /*6690*/  IMAD.MOV.U32 R11, RZ, RZ, 0x1f ;  /* 0x0000001fff0b7424 */ /* 0x000fe200078e00ff */
[----:B------:R-:W-:-:S09]  /*66a0*/  MOV R6, 0xffffffff ;  /* 0xffffffff00067802 */ /* 0x000fd20000000f00 */
[----:B01----:R-:W-:Y:S05]  /*66b0*/  WARPSYNC.COLLECTIVE R6, `(.L_x_3292) ;  /* 0x0000000006087348 */ /* 0x003fea0003c00000 */
[----:B-1----:R1:W2:Y:S02]  /*66c0*/  SHFL.DOWN P0, R7, R0, R9, R11 ;  /* 0x0800000900077389 */ /* 0x0022a4000000000b */
[----:B012---:R-:W-:Y:S01]  /*66d0*/  ENDCOLLECTIVE ;  /* 0x000000000000791b */ /* 0x007fe20003800000 */
.L_x_3292:
[----:B------:R-:W-:Y:S01]  /*66e0*/  HFMA2.MMA R9, -RZ, RZ, 0, 1.1920928955078125e-07 ;  /* 0x00000002ff097435 */ /* 0x000fe200000001ff */
[----:B------:R-:W-:-:S04]  /*66f0*/  MOV R5, R7 ;  /* 0x0000000700057202 */ /* 0x000fc80000000f00 */
[----:B------:R-:W-:-:S04]  /*6700*/  FMNMX R5, R5, R0, !PT ;  /* 0x0000000005057209 */ /* 0x000fc80007800000 */
[----:B------:R-:W-:-:S07]  /*6710*/  MOV R0, R5 ;  /* 0x0000000500007202 */ /* 0x000fce0000000f00 */
[----:B------:R-:W-:Y:S05]  /*6720*/  WARPSYNC.COLLECTIVE R6, `(.L_x_3293) ;  /* 0x0000000006087348 */ /* 0x000fea0003c00000 */
[----:B------:R0:W1:Y:S02]  /*6730*/  SHFL.DOWN P0, R7, R0, R9, R11 ;  /* 0x0800000900077389 */ /* 0x000064000000000b */
[----:B01----:R-:W-:Y:S01]  /*6740*/  ENDCOLLECTIVE ;  /* 0x000000000000791b */ /* 0x003fe20003800000 */
.L_x_3293:
[----:B------:R-:W-:Y:S01]  /*6750*/  HFMA2.MMA R9, -RZ, RZ, 0, 5.9604644775390625e-08 ;  /* 0x00000001ff097435 */ /* 0x000fe200000001ff */
[----:B------:R-:W-:-:S04]  /*6760*/  MOV R4, R7 ;  /* 0x0000000700047202 */ /* 0x000fc80000000f00 */
[----:B------:R-:W-:-:S05]  /*6770*/  FMNMX R4, R5, R4, !PT ;  /* 0x0000000405047209 */ /* 0x000fca0007800000 */
[----:B------:R-:W-:-:S07]  /*6780*/  IMAD.MOV.U32 R0, RZ, RZ, R4 ;  /* 0x000000ffff007224 */ /* 0x000fce00078e0004 */
[----:B------:R-:W-:Y:S05]  /*6790*/  WARPSYNC.COLLECTIVE R6, `(.L_x_3294) ;  /* 0x0000000006087348 */ /* 0x000fea0003c00000 */
[----:B------:R0:W1:Y:S02]  /*67a0*/  SHFL.DOWN P0, R7, R0, R9, R11 ;  /* 0x0800000900077389 */ /* 0x000064000000000b */
[----:B01----:R-:W-:Y:S01]  /*67b0*/  ENDCOLLECTIVE ;  /* 0x000000000000791b */ /* 0x003fe20003800000 */
.L_x_3294:
[----:B------:R-:W-:Y:S05]  /*67c0*/  BRA `(.L_x_3295) ;  /* 0xfffffffc00347947 */ /* 0x000fea000383ffff */
        .weak           $__internal_34_$__cuda_sm20_div_u64
        .type           $__internal_34_$__cuda_sm20_div_u64,@function
        .size           $__internal_34_$__cuda_sm20_div_u64,($__internal_35_$__cuda_sm20_rcp_rn_f32_slowpath - $__internal_34_$__cuda_sm20_div_u64)
$__internal_34_$__cuda_sm20_div_u64:
        /* <DEDUP_REMOVED lines=67> */
[----:B------:R-:W-:Y:S06]  /*6c00*/  RET.REL.NODEC R8 `(_ZN18transformer_engine6detail32dgated_act_cast_transpose_kernelILi2ELi2Ef6__halfS2_NS_5EmptyEXadL_ZNS_6dqgeluIffEET_T0_RKS3_EEXadL_ZNS_5qgeluIffEES5_S6_S8_EEEEvPKT2_SC_PT3_SE_PKT1_PSF_SI_mmm) ;  /* 0xffffff9008fc7950 */ /* 0x000fec0003c3ffff */
        .weak           $__internal_35_$__cuda_sm20_rcp_rn_f32_slowpath
        .type           $__internal_35_$__cuda_sm20_rcp_rn_f32_slowpath,@function
        .size           $__internal_35_$__cuda_sm20_rcp_rn_f32_slowpath,(.L_x_34520 - $__internal_35_$__cuda_sm20_rcp_rn_f32_slowpath)
$__internal_35_$__cuda_sm20_rcp_rn_f32_slowpath:
        /* <DEDUP_REMOVED lines=15> */
.L_x_3297:
        /* <DEDUP_REMOVED lines=33> */
.L_x_3299:
[----:B------:R0:W1:Y:S02]  /*6f10*/  MUFU.RCP R59, R0 ;  /* 0x00000000003b7308 */ /* 0x0000640000001000 */
.L_x_3298:
[----:B------:R-:W-:Y:S05]  /*6f20*/  BSYNC B0 ;  /* 0x0000000000007941 */ /* 0x000fea0003800000 */
.L_x_3296:
[----:B------:R-:W-:Y:S01]  /*6f30*/  HFMA2.MMA R61, -RZ, RZ, 0, 0 ;  /* 0x00000000ff3d7435 */ /* 0x000fe200000001ff */
[----:B------:R-:W-:-:S05]  /*6f40*/  MOV R60, R58 ;  /* 0x0000003a003c7202 */ /* 0x000fca0000000f00 */
[----:B01----:R-:W-:Y:S05]  /*6f50*/  RET.REL.NODEC R60 `(_ZN18transformer_engine6detail32dgated_act_cast_transpose_kernelILi2ELi2Ef6__halfS2_NS_5EmptyEXadL_ZNS_6dqgeluIffEET_T0_RKS3_EEXadL_ZNS_5qgeluIffEES5_S6_S8_EEEEvPKT2_SC_PT3_SE_PKT1_PSF_SI_mmm) ;  /* 0xffffff903c287950 */ /* 0x003fea0003c3ffff */
.L_x_3300:
        /* <DEDUP_REMOVED lines=10> */
.L_x_34520:


//--------------------- .text._ZN18transformer_engine6detail43dgated_act_cast_transpose_kernel_notalignedILi2ELi1Ef6__halffNS_5EmptyEXadL_ZNS_6dqgeluIffEET_T0_RKS3_EEXadL_ZNS_5qgeluIffEES5_S6_S8_EEEEvPKT2_SC_PT3_SE_PKT1_PSF_SI_mmm --------------------------
	.section	.text._ZN18transformer_engine6detail43dgated_act_cast_transpose_kernel_notalignedILi2ELi1Ef6__halffNS_5EmptyEXadL_ZNS_6dqgeluIffEET_T0_RKS3_EEXadL_ZNS_5qgeluIffEES5_S6_S8_EEEEvPKT2_SC_PT3_SE_PKT1_PSF_SI_mmm,"ax",@progbits
	.align	128
        .global         _ZN18transformer_engine6detail43dgated_act_cast_transpose_kernel_notalignedILi2ELi1Ef6__halffNS_5EmptyEXadL_ZNS_6dqgeluIffEET_T0_RKS3_EEXadL_ZNS_5qgeluIffEES5_S6_S8_EEEEvPKT2_SC_PT3_SE_PKT1_PSF_SI_mmm
        .type           _ZN18transformer_engine6detail43dgated_act_cast_transpose_kernel_notalignedILi2ELi1Ef6__halffNS_5EmptyEXadL_ZNS_6dqgeluIffEET_T0_RKS3_EEXadL_ZNS_5qgeluIffEES5_S6_S8_EEEEvPKT2_SC_PT3_SE_PKT1_PSF_SI_mmm,@function
        .size           _ZN18transformer_engine6detail43dgated_act_cast_transpose_kernel_notalignedILi2ELi1Ef6__halffNS_5EmptyEXadL_ZNS_6dqgeluIffEET_T0_RKS3_EEXadL_ZNS_5qgeluIffEES5_S6_S8_EEEEvPKT2_SC_PT3_SE_PKT1_PSF_SI_mmm,(.L_x_34522 - _ZN18transformer_engine6detail43dgated_act_cast_transpose_kernel_notalignedILi2ELi1Ef6__halffNS_5EmptyEXadL_ZNS_6dqgeluIffEET_T0_RKS3_EEXadL_ZNS_5qgeluIffEES5_S6_S8_EEEEvPKT2_SC_PT3_SE_PKT1_PSF_SI_mmm)
        .other          _ZN18transformer_engine6detail43dgated_act_cast_transpose_kernel_notalignedILi2ELi1Ef6__halffNS_5EmptyEXadL_ZNS_6dqgeluIffEET_T0_RKS3_EEXadL_ZNS_5qgeluIffEES5_S6_S8_EEEEvPKT2_SC_PT3_SE_PKT1_PSF_SI_mmm,@"STO_CUDA_ENTRY STV_DEFAULT"
_ZN18transformer_engine6detail43dgated_act_cast_transpose_kernel_notalignedILi2ELi1Ef6__halffNS_5EmptyEXadL_ZNS_6dqgeluIffEET_T0_RKS3_EEXadL_ZNS_5qgeluIffEES5_S6_S8_EEEEvPKT2_SC_PT3_SE_PKT1_PSF_SI_mmm:
.text._ZN18transformer_engine6detail43dgated_act_cast_transpose_kernel_notalignedILi2ELi1Ef6__halffNS_5EmptyEXadL_ZNS_6dqgeluIffEET_T0_RKS3_EEXadL_ZNS_5qgeluIffEES5_S6_S8_EEEEvPKT2_SC_PT3_SE_PKT1_PSF_SI_mmm:
        /* <DEDUP_REMOVED lines=19> */
[----:B------:R-:W-:Y:S05]  /*0130*/  CALL.REL.NOINC `($__internal_36_$__cuda_sm20_div_u64) ;  /* 0x0000005800907944 */ /* 0x000fea0003c00000 */
        /* <DEDUP_REMOVED lines=8> */
.L_x_3301:
        /* <DEDUP_REMOVED lines=15> */
[----:B------:R-:W-:Y:S02]  /*02b0*/  @P0 IMAD.IADD R8, R8, 0x1, -R3 ;  /* 0x0000000108080824 */ /* 0x000fe400078e0a03 */
[----:B------:R-:W-:-:S03]  /*02c0*/  @P0 VIADD R24, R24, 0x1 ;  /* 0x0000000118180836 */ /* 0x000fc60000000000 */
[----:B------:R-:W-:-:S13]  /*02d0*/  ISETP.GE.U32.AND P1, PT, R8, R3, PT ;  /* 0x000000030800720c */ /* 0x000fda0003f26070 */
[----:B------:R-:W-:Y:S01]  /*02e0*/  @P1 VIADD R24, R24, 0x1 ;  /* 0x0000000118181836 */ /* 0x000fe20000000000 */
[----:B------:R-:W-:-:S04]  /*02f0*/  @!P2 LOP3.LUT R24, RZ, R3, RZ, 0x33, !PT ;  /* 0x00000003ff18a212 */ /* 0x000fc800078e33ff */
[----:B------:R-:W-:-:S05]  /*0300*/  IADD3 R32, -R24, RZ, RZ ;  /* 0x000000ff18207210 */ /* 0x000fca0007ffe1ff */
[----:B------:R-:W-:-:S07]  /*0310*/  IMAD R32, R3, R32, R22 ;  /* 0x0000002003207224 */ /* 0x000fce00078e0216 */
.L_x_3302:
[----:B------:R-:W0:Y:S01]  /*0320*/  LDC.64 R20, c[0x0][0x248] ;  /* 0x00009200ff147b82 */ /* 0x000e220000000a00 */
[----:B------:R-:W-:Y:S01]  /*0330*/  ULDC.64 UR6, c[0x0][0x250] ;  /* 0x0000940000067ab9 */ /* 0x000fe20000000a00 */
[C---:B------:R-:W-:Y:S01]  /*0340*/  SHF.L.U64.HI R4, R24.reuse, 0x5, R25 ;  /* 0x0000000518047819 */ /* 0x040fe20000010219 */
[--C-:B------:R-:W-:Y:S01]  /*0350*/  IMAD.MOV.U32 R33, RZ, RZ, R9.reuse ;  /* 0x000000ffff217224 */ /* 0x100fe200078e0009 */
        /* <DEDUP_REMOVED lines=11> */
[----:B------:R-:W-:Y:S01]  /*0410*/  LOP3.LUT R3, R3, 0x1c, RZ, 0xc0, !PT ;  /* 0x0000001c03037812 */ /* 0x000fe200078ec0ff */
[----:B------:R-:W-:Y:S01]  /*0420*/  IMAD.IADD R4, R0, 0x1, -R5 ;  /* 0x0000000100047824 */ /* 0x000fe200078e0a05 */
[----:B------:R-:W-:Y:S02]  /*0430*/  SEL R6, R6, 0x20, P1 ;  /* 0x0000002006067807 */ /* 0x000fe40000800000 */
[--C-:B0-----:R-:W-:Y:S01]  /*0440*/  SHF.R.U64 R14, R20, 0x1, R21.reuse ;  /* 0x00000001140e7819 */ /* 0x101fe20000001215 */
[----:B------:R-:W-:Y:S01]  /*0450*/  IMAD.WIDE.U32 R34, R3, R20, RZ ;  /* 0x0000001403227225 */ /* 0x000fe200078e00ff */
[----:B------:R-:W-:Y:S02]  /*0460*/  SHF.R.U32.HI R18, RZ, 0x1, R21 ;  /* 0x00000001ff127819 */ /* 0x000fe40000011615 */
[----:B------:R-:W-:Y:S01]  /*0470*/  LEA R8, P0, -R32, R14, 0x5 ;  /* 0x0000000e20087211 */ /* 0x000fe200078029ff */
[----:B------:R-:W-:Y:S01]  /*0480*/  IMAD.WIDE.U32 R10, R24, R20, R32 ;  /* 0x00000014180a7225 */ /* 0x000fe200078e0020 */
[----:B------:R-:W-:-:S02]  /*0490*/  LOP3.LUT R15, R4, 0x1f, RZ, 0xc0, !PT ;  /* 0x0000001f040f7812 */ /* 0x000fc400078ec0ff */
[----:B------:R-:W-:Y:S01]  /*04a0*/  ISETP.GE.U32.AND P1, PT, R3, R6, PT ;  /* 0x000000060300720c */ /* 0x000fe20003f26070 */
[----:B------:R-:W-:Y:S01]  /*04b0*/  IMAD.X R7, R18, 0x1, ~R7, P0 ;  /* 0x0000000112077824 */ /* 0x000fe200000e0e07 */
[----:B------:R-:W-:Y:S02]  /*04c0*/  ISETP.LT.U32.AND P0, PT, R8, 0x20, PT ;  /* 0x000000200800780c */ /* 0x000fe40003f01070 */
[----:B------:R-:W-:Y:S02]  /*04d0*/  LOP3.LUT R16, R21, 0x7fffffff, RZ, 0xc0, !PT ;  /* 0x7fffffff15107812 */ /* 0x000fe400078ec0ff */
[----:B------:R-:W-:Y:S01]  /*04e0*/  ISETP.LT.U32.AND.EX P0, PT, R7, RZ, PT, P0 ;  /* 0x000000ff0700720c */ /* 0x000fe20003f01100 */
[----:B------:R-:W-:Y:S01]  /*04f0*/  IMAD R7, R25, R20, RZ ;  /* 0x0000001419077224 */ /* 0x000fe200078e02ff */
[----:B------:R-:W-:Y:S01]  /*0500*/  IADD3 R17, P2, R15, R34, RZ ;  /* 0x000000220f117210 */ /* 0x000fe20007f5e0ff */
[----:B------:R-:W-:Y:S01]  /*0510*/  IMAD R5, R16, R3, RZ ;  /* 0x0000000310057224 */ /* 0x000fe200078e02ff */
[----:B------:R-:W-:Y:S01]  /*0520*/  SEL R8, R8, 0x20, P0 ;  /* 0x0000002008087807 */ /* 0x000fe20000000000 */
[----:B------:R-:W-:Y:S01]  /*0530*/  IMAD R29, R24, R21, R7 ;  /* 0x00000015181d7224 */ /* 0x000fe200078e0207 */
[----:B------:R-:W-:-:S02]  /*0540*/  LEA R39, P0, R10, UR4, 0x7 ;  /* 0x000000040a277c11 */ /* 0x000fc4000f8038ff */
[----:B------:R-:W-:Y:S01]  /*0550*/  ISETP.LT.U32.AND P1, PT, R15, R8, !P1 ;  /* 0x000000080f00720c */ /* 0x000fe20004f21070 */
[----:B------:R-:W-:Y:S01]  /*0560*/  IMAD.IADD R11, R29, 0x1, R11 ;  /* 0x000000011d0b7824 */ /* 0x000fe200078e020b */
[----:B------:R-:W-:-:S04]  /*0570*/  IADD3 R33, R35, R5, RZ ;  /* 0x0000000523217210 */ /* 0x000fc80007ffe0ff */
[----:B------:R-:W-:Y:S01]  /*0580*/  LEA.HI.X R38, R10, UR5, R11, 0x7, P0 ;  /* 0x000000050a267c11 */ /* 0x000fe200080f3c0b */
[----:B------:R-:W-:-:S06]  /*0590*/  IMAD.X R28, RZ, RZ, R33, P2 ;  /* 0x000000ffff1c7224 */ /* 0x000fcc00010e0621 */
[C---:B------:R-:W-:Y:S01]  /*05a0*/  @P1 IMAD.SHL.U32 R40, R17.reuse, 0x4, RZ ;  /* 0x0000000411281824 */ /* 0x040fe200078e00ff */
[----:B------:R-:W-:Y:S01]  /*05b0*/  @P1 SHF.L.U64.HI R7, R17, 0x2, R28 ;  /* 0x0000000211071819 */ /* 0x000fe2000001021c */
[----:B------:R-:W-:Y:S01]  /*05c0*/  @!P1 IMAD.MOV.U32 R19, RZ, RZ, RZ ;  /* 0x000000ffff139224 */ /* 0x000fe200078e00ff */
[----:B------:R-:W-:Y:S01]  /*05d0*/  IADD3 R5, R4, -0x1, RZ ;  /* 0xffffffff04057810 */ /* 0x000fe20007ffe0ff */
[----:B------:R-:W-:Y:S01]  /*05e0*/  VIADD R27, R3, 0x1 ;  /* 0x00000001031b7836 */ /* 0x000fe20000000000 */
[----:B------:R-:W-:Y:S02]  /*05f0*/  @P1 IADD3 R12, P0, R40, R39, RZ ;  /* 0x00000027280c1210 */ /* 0x000fe40007f1e0ff */
[----:B------:R-:W-:Y:S01]  /*0600*/  SHF.L.U64.HI R47, R32, 0x1, R9 ;  /* 0x00000001202f7819 */ /* 0x000fe20000010209 */
[----:B------:R-:W-:Y:S01]  /*0610*/  IMAD R45, R18, R3, RZ ;  /* 0x00000003122d7224 */ /* 0x000fe200078e02ff */
[----:B------:R-:W-:Y:S01]  /*0620*/  ULDC.64 UR4, c[0x0][0x230] ;  /* 0x00008c0000047ab9 */ /* 0x000fe20000000a00 */
[----:B------:R-:W-:-:S05]  /*0630*/  @P1 IMAD.X R13, R7, 0x1, R38, P0 ;  /* 0x00000001070d1824 */ /* 0x000fca00000e0626 */
[----:B------:R0:W2:Y:S01]  /*0640*/  @P1 LDG.E R19, desc[UR10][R12.64] ;  /* 0x0000000a0c131981 */ /* 0x0000a2000c1e1900 */
[----:B------:R-:W-:Y:S01]  /*0650*/  LOP3.LUT R5, R5, 0x1f, RZ, 0xc0, !PT ;  /* 0x0000001f05057812 */ /* 0x000fe200078ec0ff */
[----:B------:R-:W-:Y:S01]  /*0660*/  IMAD.WIDE.U32 R46, R24, R20, R46 ;  /* 0x00000014182e7225 */ /* 0x000fe200078e002e */
[----:B------:R-:W-:Y:S02]  /*0670*/  ISETP.GE.U32.AND P0, PT, R27, R6, PT ;  /* 0x000000061b00720c */ /* 0x000fe40003f06070 */
[----:B------:R-:W-:Y:S01]  /*0680*/  ISETP.NE.U32.AND P2, PT, RZ, UR4, PT ;  /* 0x00000004ff007c0c */ /* 0x000fe2000bf45070 */
[----:B------:R-:W-:Y:S01]  /*0690*/  IMAD.IADD R27, R47, 0x1, R29 ;  /* 0x000000012f1b7824 */ /* 0x000fe200078e021d */
[----:B------:R-:W-:Y:S01]  /*06a0*/  ISETP.LT.U32.AND P0, PT, R5, R8, !P0 ;  /* 0x000000080500720c */ /* 0x000fe20004701070 */
[----:B------:R-:W-:Y:S01]  /*06b0*/  IMAD.WIDE.U32 R36, R14, R3, RZ ;  /* 0x000000030e247225 */ /* 0x000fe200078e00ff */
[C---:B------:R-:W-:Y:S02]  /*06c0*/  LEA R44, P5, R46.reuse, UR8, 0x6 ;  /* 0x000000082e2c7c11 */ /* 0x040fe4000f8a30ff */
[----:B------:R-:W-:Y:S01]  /*06d0*/  ISETP.NE.AND.EX P2, PT, RZ, UR5, PT, P2 ;  /* 0x00000005ff007c0c */ /* 0x000fe2000bf45320 */
[----:B------:R-:W-:Y:S01]  /*06e0*/  IMAD.IADD R45, R37, 0x1, R45 ;  /* 0x00000001252d7824 */ /* 0x000fe200078e022d */
[----:B------:R-:W-:Y:S01]  /*06f0*/  LEA.HI.X R46, R46, UR9, R27, 0x6, P5 ;  /* 0x000000092e2e7c11 */ /* 0x000fe2000a8f341b */
[----:B------:R-:W-:Y:S01]  /*0700*/  @!P1 IMAD.MOV.U32 R29, RZ, RZ, RZ ;  /* 0x000000ffff1d9224 */ /* 0x000fe200078e00ff */
[----:B------:R-:W-:Y:S01]  /*0710*/  @P1 IADD3 R15, P5, R15, R36, RZ ;  /* 0x000000240f0f1210 */ /* 0x000fe20007fbe0ff */
[----:B------:R-:W-:Y:S01]  /*0720*/  IMAD.MOV.U32 R50, RZ, RZ, 0x437c0000 ;  /* 0x437c0000ff327424 */ /* 0x000fe200078e00ff */
[----:B------:R-:W-:Y:S01]  /*0730*/  USHF.L.U64.HI UR7, UR6, 0x1, UR7 ;  /* 0x0000000106077899 */ /* 0x000fe20008010207 */
[----:B------:R-:W-:-:S02]  /*0740*/  ULDC.64 UR4, c[0x0][0x220] ;  /* 0x0000880000047ab9 */ /* 0x000fc40000000a00 */
[----:B0-----:R-:W-:Y:S02]  /*0750*/  @P0 IADD3 R13, P3, P4, R5, R36, R14 ;  /* 0x00000024050d0210 */ /* 0x001fe40007c7e00e */
[----:B------:R-:W-:Y:S02]  /*0760*/  @!P0 MOV R54, RZ ;  /* 0x000000ff00368202 */ /* 0x000fe40000000f00 */
[----:B------:R-:W-:Y:S01]  /*0770*/  @P0 IADD3.X R14, RZ, R45, R18, P3, P4 ;  /* 0x0000002dff0e0210 */ /* 0x000fe20001fe8412 */
[----:B------:R-:W-:Y:S01]  /*0780*/  @P1 IMAD.X R18, RZ, RZ, R45, P5 ;  /* 0x000000ffff121224 */ /* 0x000fe200028e062d */
[-C--:B------:R-:W-:Y:S02]  /*0790*/  @P1 LEA R42, P3, R15, R44.reuse, 0x2 ;  /* 0x0000002c0f2a1211 */ /* 0x080fe400078610ff */
[----:B------:R-:W-:Y:S02]  /*07a0*/  @P0 LEA R12, P4, R13, R44, 0x2 ;  /* 0x0000002c0d0c0211 */ /* 0x000fe400078810ff */
[----:B------:R-:W-:-:S02]  /*07b0*/  @P1 LEA.HI.X R43, R15, R46, R18, 0x2, P3 ;  /* 0x0000002e0f2b1211 */ /* 0x000fc400018f1412 */
[C---:B------:R-:W-:Y:S01]  /*07c0*/  LEA R47, P3, R20.reuse, R39, 0x1 ;  /* 0x00000027142f7211 */ /* 0x040fe200078608ff */
[----:B------:R-:W-:Y:S01]  /*07d0*/  @!P1 IMAD.MOV.U32 R15, RZ, RZ, RZ ;  /* 0x000000ffff0f9224 */ /* 0x000fe200078e00ff */
[----:B------:R-:W-:Y:S01]  /*07e0*/  @P0 LEA.HI.X R13, R13, R46, R14, 0x2, P4 ;  /* 0x0000002e0d0d0211 */ /* 0x000fe200020f140e */
[----:B------:R0:W5:Y:S01]  /*07f0*/  @P1 LDG.E R29, desc[UR10][R42.64] ;  /* 0x0000000a2a1d1981 */ /* 0x000162000c1e1900 */
[----:B------:R-:W-:Y:S02]  /*0800*/  LEA.HI.X R48, R20, R38, R21, 0x1, P3 ;  /* 0x0000002614307211 */ /* 0x000fe400018f0c15 */
[----:B------:R-:W-:Y:S01]  /*0810*/  @P1 IADD3 R40, P3, R40, R47, RZ ;  /* 0x0000002f28281210 */ /* 0x000fe20007f7e0ff */
[----:B------:R-:W1:Y:S01]  /*0820*/  @P2 LDC.64 R30, c[0x0][0x230] ;  /* 0x00008c00ff1e2b82 */ /* 0x000e620000000a00 */
[----:B------:R-:W-:Y:S01]  /*0830*/  @P0 IADD3 R14, P4, P5, R5, R20, R34 ;  /* 0x00000014050e0210 */ /* 0x000fe20007d9e022 */
[----:B------:R3:W5:Y:S02]  /*0840*/  @P0 LDG.E R54, desc[UR10][R12.64] ;  /* 0x0000000a0c360981 */ /* 0x000764000c1e1900 */
[----:B------:R-:W-:Y:S01]  /*0850*/  @P1 IMAD.X R41, R7, 0x1, R48, P3 ;  /* 0x0000000107291824 */ /* 0x000fe200018e0630 */
[----:B------:R-:W-:Y:S01]  /*0860*/  @P0 IADD3.X R49, RZ, R21, R33, P4, P5 ;  /* 0x00000015ff310210 */ /* 0x000fe200027ea421 */
[----:B0-----:R-:W-:-:S03]  /*0870*/  IMAD.MOV.U32 R43, RZ, RZ, 0x3bbb989d ;  /* 0x3bbb989dff2b7424 */ /* 0x001fc600078e00ff */
[----:B------:R-:W5:Y:S01]  /*0880*/  @P1 LDG.E R15, desc[UR10][R40.64] ;  /* 0x0000000a280f1981 */ /* 0x000f62000c1e1900 */
[C---:B------:R-:W-:Y:S01]  /*0890*/  @P0 SHF.L.U64.HI R49, R14.reuse, 0x2, R49 ;  /* 0x000000020e310819 */ /* 0x040fe20000010231 */
[----:B------:R-:W-:-:S05]  /*08a0*/  @P0 IMAD.SHL.U32 R14, R14, 0x4, RZ ;  /* 0x000000040e0e0824 */ /* 0x000fca00078e00ff */
[C---:B---3--:R-:W-:Y:S01]  /*08b0*/  @P0 IADD3 R12, P4, R14.reuse, R47, RZ ;  /* 0x0000002f0e0c0210 */ /* 0x048fe20007f9e0ff */
[----:B------:R-:W-:Y:S01]  /*08c0*/  @!P0 IMAD.MOV.U32 R18, RZ, RZ, RZ ;  /* 0x000000ffff128224 */ /* 0x000fe200078e00ff */
[----:B------:R-:W-:-:S03]  /*08d0*/  @P0 IADD3 R26, P3, R14, R39, RZ ;  /* 0x000000270e1a0210 */ /* 0x000fc60007f7e0ff */
[C---:B------:R-:W-:Y:S01]  /*08e0*/  @P0 IMAD.X R13, R49.reuse, 0x1, R48, P4 ;  /* 0x00000001310d0824 */ /* 0x040fe200020e0630 */
[----:B------:R-:W-:Y:S01]  /*08f0*/  @!P0 MOV R14, RZ ;  /* 0x000000ff000e8202 */ /* 0x000fe20000000f00 */
[----:B------:R-:W-:-:S03]  /*0900*/  @P0 IMAD.X R27, R49, 0x1, R38, P3 ;  /* 0x00000001311b0824 */ /* 0x000fc600018e0626 */
[----:B------:R-:W5:Y:S01]  /*0910*/  @P0 LDG.E R18, desc[UR10][R12.64] ;  /* 0x0000000a0c120981 */ /* 0x000f62000c1e1900 */
[----:B------:R-:W-:Y:S01]  /*0920*/  IMAD.MOV.U32 R7, RZ, RZ, 0x3f800000 ;  /* 0x3f800000ff077424 */ /* 0x000fe200078e00ff */
[----:B------:R-:W-:Y:S02]  /*0930*/  USHF.L.U32 UR6, UR6, 0x1, URZ ;  /* 0x0000000106067899 */ /* 0x000fe4000800063f */
[----:B------:R0:W5:Y:S04]  /*0940*/  @P0 LDG.E R14, desc[UR10][R26.64] ;  /* 0x0000000a1a0e0981 */ /* 0x000168000c1e1900 */
[----:B-1----:R1:W5:Y:S01]  /*0950*/  @P2 LDG.E R7, desc[UR10][R30.64] ;  /* 0x0000000a1e072981 */ /* 0x002362000c1e1900 */
[----:B0-----:R-:W-:Y:S02]  /*0960*/  IMAD R26, R32, UR7, RZ ;  /* 0x00000007201a7c24 */ /* 0x001fe4000f8e02ff */
[----:B-1----:R-:W-:-:S02]  /*0970*/  IMAD.MOV.U32 R30, RZ, RZ, R24 ;  /* 0x000000ffff1e7224 */ /* 0x002fc400078e0018 */
[----:B------:R-:W-:Y:S02]  /*0980*/  IMAD.MOV.U32 R31, RZ, RZ, R25 ;  /* 0x000000ffff1f7224 */ /* 0x000fe400078e0019 */
[----:B------:R-:W-:Y:S02]  /*0990*/  IMAD R13, R9, UR6, R26 ;  /* 0x00000006090d7c24 */ /* 0x000fe4000f8e021a */
[----:B------:R-:W-:Y:S02]  /*09a0*/  IMAD.SHL.U32 R26, R10, 0x40, RZ ;  /* 0x000000400a1a7824 */ /* 0x000fe400078e00ff */
[----:B------:R-:W-:Y:S01]  /*09b0*/  IMAD.WIDE.U32 R30, R32, UR6, R30 ;  /* 0x00000006201e7c25 */ /* 0x000fe2000f8e001e */
[----:B------:R-:W-:Y:S02]  /*09c0*/  SHF.L.U64.HI R11, R10, 0x6, R11 ;  /* 0x000000060a0b7819 */ /* 0x000fe4000001020b */
[----:B------:R-:W-:Y:S01]  /*09d0*/  LEA R9, P3, R26, UR4, 0x2 ;  /* 0x000000041a097c11 */ /* 0x000fe2000f8610ff */
[----:B------:R-:W-:Y:S01]  /*09e0*/  IMAD.SHL.U32 R27, R2, 0x20, RZ ;  /* 0x00000020021b7824 */ /* 0x000fe200078e00ff */
[----:B------:R-:W-:Y:S01]  /*09f0*/  IADD3 R13, R31, R13, RZ ;  /* 0x0000000d1f0d7210 */ /* 0x000fe20007ffe0ff */
[----:B------:R-:W-:Y:S01]  /*0a00*/  BSSY B1, `(.L_x_3303) ;  /* 0x000001e000017945 */ /* 0x000fe20003800000 */
[----:B------:R-:W-:-:S02]  /*0a10*/  LEA R10, P4, R20, R9, 0x2 ;  /* 0x00000009140a7211 */ /* 0x000fc400078810ff */
[----:B------:R-:W-:Y:S01]  /*0a20*/  LEA.HI.X R11, R26, UR5, R11, 0x2, P3 ;  /* 0x000000051a0b7c11 */ /* 0x000fe200098f140b */
[----:B------:R-:W-:Y:S02]  /*0a30*/  IMAD.SHL.U32 R26, R30, 0x20, RZ ;  /* 0x000000201e1a7824 */ /* 0x000fe400078e00ff */
        /* <DEDUP_REMOVED lines=8> */
[----:B------:R-:W-:-:S05]  /*0ac0*/  SHF.L.U32 R40, R41, 0x17, RZ ;  /* 0x0000001729287819 */ /* 0x000fca00000006ff */
[----:B0-----:R-:W-:-:S04]  /*0ad0*/  FFMA R40, R40, R43, 1 ;  /* 0x3f80000028287423 */ /* 0x001fc8000000002b */
[----:B------:R-:W-:-:S05]  /*0ae0*/  VIADD R12, R40, 0x1800000 ;  /* 0x01800000280c7836 */ /* 0x000fca0000000000 */
[----:B------:R-:W-:-:S04]  /*0af0*/  LOP3.LUT R12, R12, 0x7f800000, RZ, 0xc0, !PT ;  /* 0x7f8000000c0c7812 */ /* 0x000fc800078ec0ff */
[----:B------:R-:W-:Y:S02]  /*0b00*/  ISETP.GT.U32.AND P2, PT, R12, 0x1ffffff, PT ;  /* 0x01ffffff0c00780c */ /* 0x000fe40003f44070 */
[----:B------:R-:W-:Y:S02]  /*0b10*/  LOP3.LUT R12, R27, 0xffffffe0, R0, 0xe2, !PT ;  /* 0xffffffe01b0c7812 */ /* 0x000fe400078ee200 */
[----:B------:R-:W-:Y:S01]  /*0b20*/  SHF.L.U64.HI R27, R30, 0x5, R13 ;  /* 0x000000051e1b7819 */ /* 0x000fe2000001020d */
[----:B------:R-:W-:Y:S01]  /*0b30*/  FMUL R30, R42, 1.7020000219345092773 ;  /* 0x3fd9db232a1e7820 */ /* 0x000fe20000400000 */
[----:B------:R-:W-:-:S07]  /*0b40*/  LEA.HI.X R13, R20, R11, R21, 0x2, P4 ;  /* 0x0000000b140d7211 */ /* 0x000fce00020f1415 */
[----:B------:R-:W-:Y:S05]  /*0b50*/  @P2 BRA `(.L_x_3304) ;  /* 0x0000000000102947 */ /* 0x000fea0003800000 */
[----:B------:R-:W-:Y:S01]  /*0b60*/  IMAD.MOV.U32 R0, RZ, RZ, R40 ;  /* 0x000000ffff007224 */ /* 0x000fe200078e0028 */
[----:B------:R-:W-:-:S07]  /*0b70*/  MOV R2, 0xb90 ;  /* 0x00000b9000027802 */ /* 0x000fce0000000f00 */
[----:B-----5:R-:W-:Y:S05]  /*0b80*/  CALL.REL.NOINC `($__internal_37_$__cuda_sm20_rcp_rn_f32_slowpath) ;  /* 0x0000005400087944 */ /* 0x020fea0003c00000 */
[----:B------:R-:W-:Y:S05]  /*0b90*/  BRA `(.L_x_3305) ;  /* 0x0000000000107947 */ /* 0x000fea0003800000 */
.L_x_3304:
[----:B------:R-:W0:Y:S02]  /*0ba0*/  MUFU.RCP R41, R40 ;  /* 0x0000002800297308 */ /* 0x000e240000001000 */
[----:B0-----:R-:W-:-:S04]  /*0bb0*/  FFMA R0, R40, R41, -1 ;  /* 0xbf80000028007423 */ /* 0x001fc80000000029 */
[----:B------:R-:W-:-:S04]  /*0bc0*/  FADD.FTZ R0, -R0, -RZ ;  /* 0x800000ff00007221 */ /* 0x000fc80000010100 */
[----:B------:R-:W-:-:S07]  /*0bd0*/  FFMA R41, R41, R0, R41 ;  /* 0x0000000029297223 */ /* 0x000fce0000000029 */
.L_x_3305:
[----:B------:R-:W-:Y:S05]  /*0be0*/  BSYNC B1 ;  /* 0x0000000000017941 */ /* 0x000fea0003800000 */
.L_x_3303:
[----:B------:R-:W-:Y:S01]  /*0bf0*/  HADD2.F32 R20, -RZ, R19.H0_H0 ;  /* 0x20000013ff147230 */ /* 0x000fe20000004100 */
[----:B------:R-:W-:Y:S01]  /*0c00*/  BSSY B1, `(.L_x_3306) ;  /* 0x000001f000017945 */ /* 0x000fe20003800000 */
[----:B------:R-:W-:Y:S02]  /*0c10*/  IMAD.MOV.U32 R21, RZ, RZ, 0x3bbb989d ;  /* 0x3bbb989dff157424 */ /* 0x000fe400078e00ff */
[----:B------:R-:W-:Y:S02]  /*0c20*/  IMAD.MOV.U32 R31, RZ, RZ, 0x437c0000 ;  /* 0x437c0000ff1f7424 */ /* 0x000fe400078e00ff */
[----:B------:R-:W-:-:S04]  /*0c30*/  FMUL R0, R20, -1.7020000219345092773 ;  /* 0xbfd9db2314007820 */ /* 0x000fc80000400000 */
[----:B------:R-:W-:-:S04]  /*0c40*/  FFMA.SAT R2, R0, R21, 0.5 ;  /* 0x3f00000000027423 */ /* 0x000fc80000002015 */
[----:B------:R-:W-:Y:S01]  /*0c50*/  FFMA.RM R2, R2, R31, 12582913 ;  /* 0x4b40000102027423 */ /* 0x000fe2000000401f */
[----:B-----5:R-:W-:-:S03]  /*0c60*/  HADD2.F32 R31, -RZ, R29.H0_H0 ;  /* 0x2000001dff1f7230 */ /* 0x020fc60000004100 */
        /* <DEDUP_REMOVED lines=10> */
[----:B------:R-:W-:-:S04]  /*0d10*/  HADD2.F32 R21, -RZ, R15.H0_H0 ;  /* 0x2000000fff157230 */ /* 0x000fc80000004100 */
[----:B------:R-:W-:Y:S01]  /*0d20*/  IADD3 R2, R40, 0x1800000, RZ ;  /* 0x0180000028027810 */ /* 0x000fe20007ffe0ff */
[----:B------:R-:W-:-:S03]  /*0d30*/  FMUL R30, R0, R21 ;  /* 0x00000015001e7220 */ /* 0x000fc60000400000 */
[----:B------:R-:W-:-:S04]  /*0d40*/  LOP3.LUT R2, R2, 0x7f800000, RZ, 0xc0, !PT ;  /* 0x7f80000002027812 */ /* 0x000fc800078ec0ff */
[----:B------:R-:W-:-:S13]  /*0d50*/  ISETP.GT.U32.AND P2, PT, R2, 0x1ffffff, PT ;  /* 0x01ffffff0200780c */ /* 0x000fda0003f44070 */
[----:B------:R-:W-:Y:S05]  /*0d60*/  @P2 BRA `(.L_x_3307) ;  /* 0x0000000000102947 */ /* 0x000fea0003800000 */
[----:B------:R-:W-:Y:S01]  /*0d70*/  IMAD.MOV.U32 R0, RZ, RZ, R40 ;  /* 0x000000ffff007224 */ /* 0x000fe200078e0028 */
[----:B------:R-:W-:-:S07]  /*0d80*/  MOV R2, 0xda0 ;  /* 0x00000da000027802 */ /* 0x000fce0000000f00 */
[----:B------:R-:W-:Y:S05]  /*0d90*/  CALL.REL.NOINC `($__internal_37_$__cuda_sm20_rcp_rn_f32_slowpath) ;  /* 0x0000005000847944 */ /* 0x000fea0003c00000 */
[----:B------:R-:W-:Y:S05]  /*0da0*/  BRA `(.L_x_3308) ;  /* 0x0000000000107947 */ /* 0x000fea0003800000 */
.L_x_3307:
[----:B------:R-:W0:Y:S02]  /*0db0*/  MUFU.RCP R41, R40 ;  /* 0x0000002800297308 */ /* 0x000e240000001000 */
[----:B0-----:R-:W-:-:S04]  /*0dc0*/  FFMA R0, R40, R41, -1 ;  /* 0xbf80000028007423 */ /* 0x001fc80000000029 */
[----:B------:R-:W-:-:S04]  /*0dd0*/  FADD.FTZ R0, -R0, -RZ ;  /* 0x800000ff00007221 */ /* 0x000fc80000010100 */
[----:B------:R-:W-:-:S07]  /*0de0*/  FFMA R41, R41, R0, R41 ;  /* 0x0000000029297223 */ /* 0x000fce0000000029 */
.L_x_3308:
[----:B------:R-:W-:Y:S05]  /*0df0*/  BSYNC B1 ;  /* 0x0000000000017941 */ /* 0x000fea0003800000 */
.L_x_3306:
[----:B------:R-:W-:Y:S02]  /*0e00*/  HADD2.F32 R0, -RZ, R19.H1_H1 ;  /* 0x30000013ff007230 */ /* 0x000fe40000004100 */
[----:B------:R-:W-:Y:S01]  /*0e10*/  FMUL R20, R20, R41 ;  /* 0x0000002914147220 */ /* 0x000fe20000400000 */
[----:B------:R-:W-:Y:S01]  /*0e20*/  IMAD.MOV.U32 R21, RZ, RZ, 0x3bbb989d ;  /* 0x3bbb989dff157424 */ /* 0x000fe200078e00ff */
[----:B------:R-:W-:Y:S01]  /*0e30*/  BSSY B1, `(.L_x_3309) ;  /* 0x0000019000017945 */ /* 0x000fe20003800000 */
[----:B------:R-:W-:Y:S02]  /*0e40*/  IMAD.MOV.U32 R32, RZ, RZ, 0x437c0000 ;  /* 0x437c0000ff207424 */ /* 0x000fe400078e00ff */
        /* <DEDUP_REMOVED lines=17> */
[----:B------:R-:W-:Y:S05]  /*0f60*/  CALL.REL.NOINC `($__internal_37_$__cuda_sm20_rcp_rn_f32_slowpath) ;  /* 0x0000005000107944 */ /* 0x000fea0003c00000 */
[----:B------:R-:W-:Y:S05]  /*0f70*/  BRA `(.L_x_3311) ;  /* 0x0000000000107947 */ /* 0x000fea0003800000 */
.L_x_3310:
[----:B------:R-:W0:Y:S02]  /*0f80*/  MUFU.RCP R41, R32 ;  /* 0x0000002000297308 */ /* 0x000e240000001000 */
[----:B0-----:R-:W-:-:S04]  /*0f90*/  FFMA R0, R32, R41, -1 ;  /* 0xbf80000020007423 */ /* 0x001fc80000000029 */
[----:B------:R-:W-:-:S04]  /*0fa0*/  FADD.FTZ R0, -R0, -RZ ;  /* 0x800000ff00007221 */ /* 0x000fc80000010100 */
[----:B------:R-:W-:-:S07]  /*0fb0*/  FFMA R41, R41, R0, R41 ;  /* 0x0000000029297223 */ /* 0x000fce0000000029 */
.L_x_3311:
[----:B------:R-:W-:Y:S05]  /*0fc0*/  BSYNC B1 ;  /* 0x0000000000017941 */ /* 0x000fea0003800000 */
.L_x_3309:
[----:B------:R-:W-:Y:S01]  /*0fd0*/  HADD2.F32 R19, -RZ, R19.H1_H1 ;  /* 0x30000013ff137230 */ /* 0x000fe20000004100 */
[----:B------:R-:W-:Y:S01]  /*0fe0*/  BSSY B1, `(.L_x_3312) ;  /* 0x000001f000017945 */ /* 0x000fe20003800000 */
[----:B------:R-:W-:Y:S02]  /*0ff0*/  IMAD.MOV.U32 R21, RZ, RZ, 0x3bbb989d ;  /* 0x3bbb989dff157424 */ /* 0x000fe400078e00ff */
[----:B------:R-:W-:Y:S02]  /*1000*/  IMAD.MOV.U32 R43, RZ, RZ, 0x437c0000 ;  /* 0x437c0000ff2b7424 */ /* 0x000fe400078e00ff */
[----:B------:R-:W-:Y:S01]  /*1010*/  FMUL R0, R19, -1.7020000219345092773 ;  /* 0xbfd9db2313007820 */ /* 0x000fe20000400000 */
[----:B------:R-:W-:Y:S02]  /*1020*/  HADD2.F32 R29, -RZ, R29.H1_H1 ;  /* 0x3000001dff1d7230 */ /* 0x000fe40000004100 */
[----:B------:R-:W-:Y:S02]  /*1030*/  HADD2.F32 R15, -RZ, R15.H1_H1 ;  /* 0x3000000fff0f7230 */ /* 0x000fe40000004100 */
        /* <DEDUP_REMOVED lines=19> */
[----:B------:R-:W-:Y:S05]  /*1170*/  CALL.REL.NOINC `($__internal_37_$__cuda_sm20_rcp_rn_f32_slowpath) ;  /* 0x0000004c008c7944 */ /* 0x000fea0003c00000 */
[----:B------:R-:W-:Y:S05]  /*1180*/  BRA `(.L_x_3314) ;  /* 0x0000000000107947 */ /* 0x000fea0003800000 */
.L_x_3313:
[----:B------:R-:W0:Y:S02]  /*1190*/  MUFU.RCP R41, R40 ;  /* 0x0000002800297308 */ /* 0x000e240000001000 */
[----:B0-----:R-:W-:-:S04]  /*11a0*/  FFMA R0, R40, R41, -1 ;  /* 0xbf80000028007423 */ /* 0x001fc80000000029 */
[----:B------:R-:W-:-:S04]  /*11b0*/  FADD.FTZ R0, -R0, -RZ ;  /* 0x800000ff00007221 */ /* 0x000fc80000010100 */
[----:B------:R-:W-:-:S07]  /*11c0*/  FFMA R41, R41, R0, R41 ;  /* 0x0000000029297223 */ /* 0x000fce0000000029 */
.L_x_3314:
[----:B------:R-:W-:Y:S05]  /*11d0*/  BSYNC B1 ;  /* 0x0000000000017941 */ /* 0x000fea0003800000 */
.L_x_3312:
[----:B------:R-:W-:Y:S01]  /*11e0*/  FMUL R0, R19, R41 ;  /* 0x0000002913007220 */ /* 0x000fe20000400000 */
[C---:B------:R-:W-:Y:S01]  /*11f0*/  @P1 LEA R42, P3, R17.reuse, R9, 0x3 ;  /* 0x00000009112a1211 */ /* 0x040fe200078618ff */
[----:B------:R-:W-:Y:S01]  /*1200*/  VIADD R15, R4, 0x1e ;  /* 0x0000001e040f7836 */ /* 0x000fe20000000000 */
[----:B------:R-:W-:Y:S01]  /*1210*/  @P1 LEA R40, P4, R17, R10, 0x3 ;  /* 0x0000000a11281211 */ /* 0x000fe200078818ff */
[----:B------:R-:W-:Y:S01]  /*1220*/  FMUL R0, R29, R0 ;  /* 0x000000001d007220 */ /* 0x000fe20000400000 */
[C-C-:B------:R-:W-:Y:S01]  /*1230*/  @P1 LEA.HI.X R43, R17.reuse, R11, R28.reuse, 0x3, P3 ;  /* 0x0000000b112b1211 */ /* 0x140fe200018f1c1c */
[----:B------:R-:W-:Y:S01]  /*1240*/  FMUL R29, R32, R7 ;  /* 0x00000007201d7220 */ /* 0x000fe20000400000 */
[----:B------:R-:W-:Y:S01]  /*1250*/  @P1 LEA.HI.X R41, R17, R13, R28, 0x3, P4 ;  /* 0x0000000d11291211 */ /* 0x000fe200020f1c1c */
[-C--:B------:R-:W-:Y:S01]  /*1260*/  FMUL R28, R30, R7.reuse ;  /* 0x000000071e1c7220 */ /* 0x080fe20000400000 */
[----:B------:R-:W-:Y:S01]  /*1270*/  FMNMX R17, RZ, |R30|, !PT ;  /* 0x4000001eff117209 */ /* 0x000fe20007800000 */
[-C--:B------:R-:W-:Y:S01]  /*1280*/  FMUL R30, R20, R7.reuse ;  /* 0x00000007141e7220 */ /* 0x080fe20000400000 */
[----:B------:R-:W-:Y:S01]  /*1290*/  FMUL R31, R0, R7 ;  /* 0x00000007001f7220 */ /* 0x000fe20000400000 */
[----:B------:R-:W-:Y:S01]  /*12a0*/  IADD3 R19, R3, 0x2, RZ ;  /* 0x0000000203137810 */ /* 0x000fe20007ffe0ff */
[----:B------:R0:W-:Y:S01]  /*12b0*/  @P1 STG.E.64 desc[UR10][R42.64], R28 ;  /* 0x0000001c2a001986 */ /* 0x0001e2000c101b0a */
[----:B------:R-:W-:Y:S01]  /*12c0*/  LOP3.LUT R15, R15, 0x1f, RZ, 0xc0, !PT ;  /* 0x0000001f0f0f7812 */ /* 0x000fe200078ec0ff */
[----:B------:R-:W-:Y:S01]  /*12d0*/  ULDC UR4, c[0x0][0x248] ;  /* 0x0000920000047ab9 */ /* 0x000fe20000000800 */
[----:B------:R-:W-:Y:S01]  /*12e0*/  ISETP.GE.U32.AND P2, PT, R19, R6, PT ;  /* 0x000000061300720c */ /* 0x000fe20003f46070 */
[----:B------:R0:W-:Y:S01]  /*12f0*/  @P1 STG.E.64 desc[UR10][R40.64], R30 ;  /* 0x0000001e28001986 */ /* 0x0001e2000c101b0a */
[----:B------:R-:W-:Y:S01]  /*1300*/  IADD3 R52, P3, R34, UR4, RZ ;  /* 0x0000000422347c10 */ /* 0x000fe2000ff7e0ff */
[----:B------:R-:W-:Y:S01]  /*1310*/  BSSY B0, `(.L_x_3315) ;  /* 0x000001c000007945 */ /* 0x000fe20003800000 */
[----:B------:R-:W-:-:S02]  /*1320*/  ISETP.LT.U32.AND P2, PT, R15, R8, !P2 ;  /* 0x000000080f00720c */ /* 0x000fc40005741070 */
[----:B------:R-:W-:Y:S01]  /*1330*/  FMNMX R17, |R32|, R17, !PT ;  /* 0x0000001120117209 */ /* 0x000fe20007800200 */
[----:B------:R-:W-:-:S10]  /*1340*/  IMAD.X R33, R33, 0x1, R16, P3 ;  /* 0x0000000121217824 */ /* 0x000fd400018e0610 */
[----:B------:R-:W-:Y:S01]  /*1350*/  @!P2 IMAD.MOV.U32 R49, RZ, RZ, RZ ;  /* 0x000000ffff31a224 */ /* 0x000fe200078e00ff */
[----:B------:R-:W-:Y:S01]  /*1360*/  @!P2 CS2R R50, SRZ ;  /* 0x000000000032a805 */ /* 0x000fe2000001ff00 */
[----:B0-----:R-:W-:Y:S06]  /*1370*/  @!P2 BRA `(.L_x_3316) ;  /* 0x000000000054a947 */ /* 0x001fec0003800000 */
[----:B------:R-:W0:Y:S01]  /*1380*/  LDC R21, c[0x0][0x24c] ;  /* 0x00009300ff157b82 */ /* 0x000e220000000800 */
[----:B------:R-:W-:Y:S01]  /*1390*/  IMAD.U32 R2, RZ, RZ, UR4 ;  /* 0x00000004ff027e24 */ /* 0x000fe2000f8e00ff */
[----:B------:R-:W-:-:S05]  /*13a0*/  IADD3 R19, P1, P2, R15, UR4, R52 ;  /* 0x000000040f137c10 */ /* 0x000fca000fa3e034 */
[----:B------:R-:W-:-:S05]  /*13b0*/  IMAD.SHL.U32 R40, R19, 0x4, RZ ;  /* 0x0000000413287824 */ /* 0x000fca00078e00ff */
[----:B------:R-:W-:Y:S02]  /*13c0*/  IADD3 R42, P3, R40, R39, RZ ;  /* 0x00000027282a7210 */ /* 0x000fe40007f7e0ff */
[--C-:B0-----:R-:W-:Y:S02]  /*13d0*/  SHF.R.U64 R35, R2, 0x1, R21.reuse ;  /* 0x0000000102237819 */ /* 0x101fe40000001215 */
[----:B------:R-:W-:Y:S02]  /*13e0*/  IADD3.X R2, RZ, R33, R16, P1, P2 ;  /* 0x00000021ff027210 */ /* 0x000fe40000fe4410 */
[----:B------:R-:W-:Y:S02]  /*13f0*/  SHF.R.U32.HI R34, RZ, 0x1, R21 ;  /* 0x00000001ff227819 */ /* 0x000fe40000011615 */
[----:B------:R-:W-:Y:S02]  /*1400*/  IADD3 R32, P1, P2, R35, R36, R35 ;  /* 0x0000002423207210 */ /* 0x000fe40007a3e023 */
[----:B------:R-:W-:-:S02]  /*1410*/  SHF.L.U64.HI R19, R19, 0x2, R2 ;  /* 0x0000000213137819 */ /* 0x000fc40000010202 */
[----:B------:R-:W-:Y:S02]  /*1420*/  IADD3.X R2, R34, R45, R34, P1, P2 ;  /* 0x0000002d22027210 */ /* 0x000fe40000fe4422 */
[----:B------:R-:W-:Y:S02]  /*1430*/  IADD3 R21, P1, R15, R32, RZ ;  /* 0x000000200f157210 */ /* 0x000fe40007f3e0ff */
[----:B------:R-:W-:Y:S02]  /*1440*/  IADD3 R40, P2, R40, R47, RZ ;  /* 0x0000002f28287210 */ /* 0x000fe40007f5e0ff */
[----:B------:R-:W-:Y:S01]  /*1450*/  IADD3.X R43, R19, R38, RZ, P3, !PT ;  /* 0x00000026132b7210 */ /* 0x000fe20001ffe4ff */
[----:B------:R-:W-:Y:S01]  /*1460*/  IMAD.X R2, RZ, RZ, R2, P1 ;  /* 0x000000ffff027224 */ /* 0x000fe200008e0602 */
[----:B------:R-:W-:Y:S01]  /*1470*/  LEA R34, P1, R21, R44, 0x2 ;  /* 0x0000002c15227211 */ /* 0x000fe200078210ff */
[----:B------:R-:W-:Y:S02]  /*1480*/  IMAD.X R41, R19, 0x1, R48, P2 ;  /* 0x0000000113297824 */ /* 0x000fe400010e0630 */
[----:B------:R0:W5:Y:S01]  /*1490*/  LDG.E R50, desc[UR10][R42.64] ;  /* 0x0000000a2a327981 */ /* 0x000162000c1e1900 */
[----:B------:R-:W-:-:S03]  /*14a0*/  LEA.HI.X R35, R21, R46, R2, 0x2, P1 ;  /* 0x0000002e15237211 */ /* 0x000fc600008f1402 */
[----:B------:R0:W5:Y:S04]  /*14b0*/  LDG.E R51, desc[UR10][R40.64] ;  /* 0x0000000a28337981 */ /* 0x000168000c1e1900 */
[----:B------:R0:W5:Y:S02]  /*14c0*/  LDG.E R49, desc[UR10][R34.64] ;  /* 0x0000000a22317981 */ /* 0x000164000c1e1900 */
.L_x_3316:
[----:B------:R-:W-:Y:S05]  /*14d0*/  BSYNC B0 ;  /* 0x0000000000007941 */ /* 0x000fea0003800000 */
.L_x_3315:
[----:B------:R-:W-:Y:S01]  /*14e0*/  HADD2.F32 R32, -RZ, R14.H0_H0 ;  /* 0x2000000eff207230 */ /* 0x000fe20000004100 */
[----:B------:R-:W-:Y:S01]  /*14f0*/  FMNMX R17, |R20|, R17, !PT ;  /* 0x0000001114117209 */ /* 0x000fe20007800200 */
[----:B------:R-:W-:Y:S01]  /*1500*/  IMAD.MOV.U32 R19, RZ, RZ, 0x3bbb989d ;  /* 0x3bbb989dff137424 */ /* 0x000fe200078e00ff */
[----:B------:R-:W-:Y:S01]  /*1510*/  IADD3 R20, P2, R5, R52, RZ ;  /* 0x0000003405147210 */ /* 0x000fe20007f5e0ff */
[----:B0-----:R-:W-:Y:S02]  /*1520*/  IMAD.MOV.U32 R34, RZ, RZ, 0x437c0000 ;  /* 0x437c0000ff227424 */ /* 0x001fe400078e00ff */
[----:B------:R-:W-:Y:S01]  /*1530*/  FMUL R2, R32, -1.7020000219345092773 ;  /* 0xbfd9db2320027820 */ /* 0x000fe20000400000 */
[----:B------:R-:W-:Y:S01]  /*1540*/  BSSY B1, `(.L_x_3317) ;  /* 0x0000018000017945 */ /* 0x000fe20003800000 */
[----:B------:R-:W-:Y:S01]  /*1550*/  FMNMX R17, |R0|, R17, !PT ;  /* 0x0000001100117209 */ /* 0x000fe20007800200 */
        /* <DEDUP_REMOVED lines=9> */
[----:B------:R-:W-:-:S04]  /*15f0*/  IMAD.X R19, RZ, RZ, R33, P2 ;  /* 0x000000ffff137224 */ /* 0x000fc800010e0621 */
[----:B------:R-:W-:-:S04]  /*1600*/  IADD3 R2, R34, 0x1800000, RZ ;  /* 0x0180000022027810 */ /* 0x000fc80007ffe0ff */
[----:B------:R-:W-:-:S04]  /*1610*/  LOP3.LUT R2, R2, 0x7f800000, RZ, 0xc0, !PT ;  /* 0x7f80000002027812 */ /* 0x000fc800078ec0ff */
[----:B------:R-:W-:-:S13]  /*1620*/  ISETP.GT.U32.AND P1, PT, R2, 0x1ffffff, PT ;  /* 0x01ffffff0200780c */ /* 0x000fda0003f24070 */
[----:B------:R-:W-:Y:S05]  /*1630*/  @P1 BRA `(.L_x_3318) ;  /* 0x0000000000101947 */ /* 0x000fea0003800000 */
[----:B------:R-:W-:Y:S01]  /*1640*/  IMAD.MOV.U32 R0, RZ, RZ, R34 ;  /* 0x000000ffff007224 */ /* 0x000fe200078e0022 */
[----:B------:R-:W-:-:S07]  /*1650*/  MOV R2, 0x1670 ;  /* 0x0000167000027802 */ /* 0x000fce0000000f00 */
[----:B-----5:R-:W-:Y:S05]  /*1660*/  CALL.REL.NOINC `($__internal_37_$__cuda_sm20_rcp_rn_f32_slowpath) ;  /* 0x0000004800507944 */ /* 0x020fea0003c00000 */
[----:B------:R-:W-:Y:S05]  /*1670*/  BRA `(.L_x_3319) ;  /* 0x0000000000107947 */ /* 0x000fea0003800000 */
.L_x_3318:
[----:B------:R-:W0:Y:S02]  /*1680*/  MUFU.RCP R41, R34 ;  /* 0x0000002200297308 */ /* 0x000e240000001000 */
[----:B0-----:R-:W-:-:S04]  /*1690*/  FFMA R0, R34, R41, -1 ;  /* 0xbf80000022007423 */ /* 0x001fc80000000029 */
[----:B------:R-:W-:-:S04]  /*16a0*/  FADD.FTZ R0, -R0, -RZ ;  /* 0x800000ff00007221 */ /* 0x000fc80000010100 */
[----:B------:R-:W-:-:S07]  /*16b0*/  FFMA R41, R41, R0, R41 ;  /* 0x0000000029297223 */ /* 0x000fce0000000029 */
.L_x_3319:
[----:B------:R-:W-:Y:S05]  /*16c0*/  BSYNC B1 ;  /* 0x0000000000017941 */ /* 0x000fea0003800000 */
.L_x_3317:
[----:B------:R-:W-:Y:S01]  /*16d0*/  HADD2.F32 R34, -RZ, R14.H0_H0 ;  /* 0x2000000eff227230 */ /* 0x000fe20000004100 */
[----:B------:R-:W-:Y:S01]  /*16e0*/  BSSY B1, `(.L_x_3320) ;  /* 0x000001f000017945 */ /* 0x000fe20003800000 */
[----:B------:R-:W-:Y:S02]  /*16f0*/  IMAD.MOV.U32 R21, RZ, RZ, 0x3bbb989d ;  /* 0x3bbb989dff157424 */ /* 0x000fe400078e00ff */
[----:B------:R-:W-:Y:S02]  /*1700*/  HADD2.F32 R35, -RZ, R54.H0_H0 ;  /* 0x20000036ff237230 */ /* 0x000fe40000004100 */
        /* <DEDUP_REMOVED lines=22> */
[----:B-----5:R-:W-:Y:S05]  /*1870*/  CALL.REL.NOINC `($__internal_37_$__cuda_sm20_rcp_rn_f32_slowpath) ;  /* 0x0000004400cc7944 */ /* 0x020fea0003c00000 */
[----:B------:R-:W-:Y:S05]  /*1880*/  BRA `(.L_x_3322) ;  /* 0x0000000000107947 */ /* 0x000fea0003800000 */
.L_x_3321:
[----:B------:R-:W0:Y:S02]  /*1890*/  MUFU.RCP R41, R42 ;  /* 0x0000002a00297308 */ /* 0x000e240000001000 */
[----:B0-----:R-:W-:-:S04]  /*18a0*/  FFMA R0, R42, R41, -1 ;  /* 0xbf8000002a007423 */ /* 0x001fc80000000029 */
[----:B------:R-:W-:-:S04]  /*18b0*/  FADD.FTZ R0, -R0, -RZ ;  /* 0x800000ff00007221 */ /* 0x000fc80000010100 */
[----:B------:R-:W-:-:S07]  /*18c0*/  FFMA R41, R41, R0, R41 ;  /* 0x0000000029297223 */ /* 0x000fce0000000029 */
.L_x_3322:
[----:B------:R-:W-:Y:S05]  /*18d0*/  BSYNC B1 ;  /* 0x0000000000017941 */ /* 0x000fea0003800000 */
.L_x_3320:
        /* <DEDUP_REMOVED lines=22> */
[----:B-----5:R-:W-:Y:S05]  /*1a40*/  CALL.REL.NOINC `($__internal_37_$__cuda_sm20_rcp_rn_f32_slowpath) ;  /* 0x0000004400587944 */ /* 0x020fea0003c00000 */
[----:B------:R-:W-:Y:S05]  /*1a50*/  BRA `(.L_x_3325) ;  /* 0x0000000000107947 */ /* 0x000fea0003800000 */
.L_x_3324:
[----:B------:R-:W0:Y:S02]  /*1a60*/  MUFU.RCP R41, R40 ;  /* 0x0000002800297308 */ /* 0x000e240000001000 */
[----:B0-----:R-:W-:-:S04]  /*1a70*/  FFMA R0, R40, R41, -1 ;  /* 0xbf80000028007423 */ /* 0x001fc80000000029 */
[----:B------:R-:W-:-:S04]  /*1a80*/  FADD.FTZ R0, -R0, -RZ ;  /* 0x800000ff00007221 */ /* 0x000fc80000010100 */
[----:B------:R-:W-:-:S07]  /*1a90*/  FFMA R41, R41, R0, R41 ;  /* 0x0000000029297223 */ /* 0x000fce0000000029 */
.L_x_3325:
[----:B------:R-:W-:Y:S05]  /*1aa0*/  BSYNC B1 ;  /* 0x0000000000017941 */ /* 0x000fea0003800000 */
.L_x_3323:
[----:B------:R-:W-:Y:S01]  /*1ab0*/  HADD2.F32 R14, -RZ, R14.H1_H1 ;  /* 0x3000000eff0e7230 */ /* 0x000fe20000004100 */
[----:B------:R-:W-:Y:S01]  /*1ac0*/  BSSY B1, `(.L_x_3326) ;  /* 0x000001f000017945 */ /* 0x000fe20003800000 */
[----:B------:R-:W-:-:S03]  /*1ad0*/  IMAD.MOV.U32 R21, RZ, RZ, 0x3bbb989d ;  /* 0x3bbb989dff157424 */ /* 0x000fc600078e00ff */
        /* <DEDUP_REMOVED lines=12> */
[----:B------:R-:W-:-:S05]  /*1ba0*/  HADD2.F32 R35, -RZ, R54.H1_H1 ;  /* 0x30000036ff237230 */ /* 0x000fca0000004100 */
        /* <DEDUP_REMOVED lines=12> */
.L_x_3327:
[----:B------:R-:W0:Y:S02]  /*1c70*/  MUFU.RCP R41, R42 ;  /* 0x0000002a00297308 */ /* 0x000e240000001000 */
[----:B0-----:R-:W-:-:S04]  /*1c80*/  FFMA R0, R42, R41, -1 ;  /* 0xbf8000002a007423 */ /* 0x001fc80000000029 */
[----:B------:R-:W-:-:S04]  /*1c90*/  FADD.FTZ R0, -R0, -RZ ;  /* 0x800000ff00007221 */ /* 0x000fc80000010100 */
[----:B------:R-:W-:-:S07]  /*1ca0*/  FFMA R41, R41, R0, R41 ;  /* 0x0000000029297223 */ /* 0x000fce0000000029 */
.L_x_3328:
[----:B------:R-:W-:Y:S05]  /*1cb0*/  BSYNC B1 ;  /* 0x0000000000017941 */ /* 0x000fea0003800000 */
.L_x_3326:
        /* <DEDUP_REMOVED lines=33> */
[----:B------:R-:W-:-:S04]  /*1ed0*/  IADD3 R19, P0, P2, R17, UR4, R14 ;  /* 0x0000000411137c10 */ /* 0x000fc8000fa1e00e */
[----:B------:R-:W-:Y:S02]  /*1ee0*/  SHF.L.U32 R20, R19, 0x2, RZ ;  /* 0x0000000213147819 */ /* 0x000fe400000006ff */
[--C-:B0-----:R-:W-:Y:S02]  /*1ef0*/  SHF.R.U64 R41, R0, 0x1, R21.reuse ;  /* 0x0000000100297819 */ /* 0x101fe40000001215 */
[----:B------:R-:W-:Y:S02]  /*1f00*/  SHF.R.U32.HI R2, RZ, 0x1, R21 ;  /* 0x00000001ff027819 */ /* 0x000fe40000011615 */
[--C-:B------:R-:W-:Y:S02]  /*1f10*/  IADD3 R36, P4, P5, R41, R36, R41.reuse ;  /* 0x0000002429247210 */ /* 0x100fe40007d9e029 */
[----:B------:R-:W-:Y:S02]  /*1f20*/  IADD3.X R0, RZ, R21, R16, P0, P2 ;  /* 0x00000015ff007210 */ /* 0x000fe400007e4410 */
[----:B------:R-:W-:-:S02]  /*1f30*/  IADD3 R41, P0, P2, R17, R36, R41 ;  /* 0x0000002411297210 */ /* 0x000fc40007a1e029 */
[----:B------:R-:W-:Y:S02]  /*1f40*/  IADD3.X R45, R2, R45, R2, P4, P5 ;  /* 0x0000002d022d7210 */ /* 0x000fe400027ea402 */
[----:B------:R-:W-:Y:S02]  /*1f50*/  SHF.L.U64.HI R19, R19, 0x2, R0 ;  /* 0x0000000213137819 */ /* 0x000fe40000010200 */
[C---:B------:R-:W-:Y:S02]  /*1f60*/  IADD3 R36, P3, R20.reuse, R39, RZ ;  /* 0x0000002714247210 */ /* 0x040fe40007f7e0ff */
[----:B------:R-:W-:Y:S02]  /*1f70*/  IADD3 R20, P4, R20, R47, RZ ;  /* 0x0000002f14147210 */ /* 0x000fe40007f9e0ff */
[----:B------:R-:W-:Y:S01]  /*1f80*/  IADD3.X R0, RZ, R45, R2, P0, P2 ;  /* 0x0000002dff007210 */ /* 0x000fe200007e4402 */
[----:B------:R-:W-:Y:S01]  /*1f90*/  IMAD.X R37, R19, 0x1, R38, P3 ;  /* 0x0000000113257824 */ /* 0x000fe200018e0626 */
[----:B------:R-:W-:Y:S01]  /*1fa0*/  LEA R44, P0, R41, R44, 0x2 ;  /* 0x0000002c292c7211 */ /* 0x000fe200078010ff */
[----:B------:R-:W-:-:S03]  /*1fb0*/  IMAD.X R21, R19, 0x1, R48, P4 ;  /* 0x0000000113157824 */ /* 0x000fc600020e0630 */
[----:B------:R-:W-:Y:S01]  /*1fc0*/  LEA.HI.X R45, R41, R46, R0, 0x2, P0 ;  /* 0x0000002e292d7211 */ /* 0x000fe200000f1400 */
[----:B------:R1:W5:Y:S04]  /*1fd0*/  LDG.E R19, desc[UR10][R36.64] ;  /* 0x0000000a24137981 */ /* 0x000368000c1e1900 */
[----:B------:R1:W5:Y:S04]  /*1fe0*/  LDG.E R20, desc[UR10][R20.64] ;  /* 0x0000000a14147981 */ /* 0x000368000c1e1900 */
[----:B------:R1:W5:Y:S02]  /*1ff0*/  LDG.E R18, desc[UR10][R44.64] ;  /* 0x0000000a2c127981 */ /* 0x000364000c1e1900 */
.L_x_3330:
[----:B------:R-:W-:Y:S05]  /*2000*/  BSYNC B0 ;  /* 0x0000000000007941 */ /* 0x000fea0003800000 */
.L_x_3329:
[----:B-1---5:R-:W-:Y:S01]  /*2010*/  HADD2.F32 R36, -RZ, R50.H0_H0 ;  /* 0x20000032ff247230 */ /* 0x022fe20000004100 */
[----:B------:R-:W-:Y:S01]  /*2020*/  IADD3 R39, P2, R15, R14, RZ ;  /* 0x0000000e0f277210 */ /* 0x000fe20007f5e0ff */
[----:B------:R-:W-:Y:S01]  /*2030*/  IMAD.MOV.U32 R21, RZ, RZ, 0x3bbb989d ;  /* 0x3bbb989dff157424 */ /* 0x000fe200078e00ff */
[----:B------:R-:W-:Y:S01]  /*2040*/  BSSY B1, `(.L_x_3331) ;  /* 0x000001a000017945 */ /* 0x000fe20003800000 */
[----:B------:R-:W-:Y:S02]  /*2050*/  IMAD.MOV.U32 R37, RZ, RZ, 0x437c0000 ;  /* 0x437c0000ff257424 */ /* 0x000fe400078e00ff */
[C---:B------:R-:W-:Y:S01]  /*2060*/  FMUL R0, R36.reuse, -1.7020000219345092773 ;  /* 0xbfd9db2324007820 */ /* 0x040fe20000400000 */
[----:B------:R-:W-:Y:S01]  /*2070*/  FMUL R36, R36, 1.7020000219345092773 ;  /* 0x3fd9db2324247820 */ /* 0x000fe20000400000 */
[----:B------:R-:W-:Y:S02]  /*2080*/  IMAD.X R38, RZ, RZ, R16, P2 ;  /* 0x000000ffff267224 */ /* 0x000fe400010e0610 */
[----:B------:R-:W-:-:S04]  /*2090*/  FFMA.SAT R2, R0, R21, 0.5 ;  /* 0x3f00000000027423 */ /* 0x000fc80000002015 */
[----:B------:R-:W-:Y:S01]  /*20a0*/  FFMA.RM R2, R2, R37, 12582913 ;  /* 0x4b40000102027423 */ /* 0x000fe20000004025 */
[----:B------:R-:W-:-:S03]  /*20b0*/  VIADD R37, R3, 0x2 ;  /* 0x0000000203257836 */ /* 0x000fc60000000000 */
        /* <DEDUP_REMOVED lines=12> */
[----:B0-----:R-:W-:Y:S05]  /*2180*/  CALL.REL.NOINC `($__internal_37_$__cuda_sm20_rcp_rn_f32_slowpath) ;  /* 0x0000003c00887944 */ /* 0x001fea0003c00000 */
[----:B------:R-:W-:Y:S05]  /*2190*/  BRA `(.L_x_3333) ;  /* 0x0000000000107947 */ /* 0x000fea0003800000 */
.L_x_3332:
[----:B0-----:R-:W0:Y:S02]  /*21a0*/  MUFU.RCP R41, R2 ;  /* 0x0000000200297308 */ /* 0x001e240000001000 */
[----:B0-----:R-:W-:-:S04]  /*21b0*/  FFMA R0, R2, R41, -1 ;  /* 0xbf80000002007423 */ /* 0x001fc80000000029 */
[----:B------:R-:W-:-:S04]  /*21c0*/  FADD.FTZ R0, -R0, -RZ ;  /* 0x800000ff00007221 */ /* 0x000fc80000010100 */
[----:B------:R-:W-:-:S07]  /*21d0*/  FFMA R41, R41, R0, R41 ;  /* 0x0000000029297223 */ /* 0x000fce0000000029 */
.L_x_3333:
[----:B------:R-:W-:Y:S05]  /*21e0*/  BSYNC B1 ;  /* 0x0000000000017941 */ /* 0x000fea0003800000 */
.L_x_3331:
        /* <DEDUP_REMOVED lines=18> */
[----:B------:R-:W-:-:S03]  /*2310*/  HADD2.F32 R21, -RZ, R51.H0_H0 ;  /* 0x20000033ff157230 */ /* 0x000fc60000004100 */
[----:B------:R-:W-:Y:S02]  /*2320*/  VIADD R2, R42, 0x1800000 ;  /* 0x018000002a027836 */ /* 0x000fe40000000000 */
        /* <DEDUP_REMOVED lines=8> */
.L_x_3335:
[----:B------:R-:W0:Y:S02]  /*23b0*/  MUFU.RCP R41, R42 ;  /* 0x0000002a00297308 */ /* 0x000e240000001000 */
[----:B0-----:R-:W-:-:S04]  /*23c0*/  FFMA R0, R42, R41, -1 ;  /* 0xbf8000002a007423 */ /* 0x001fc80000000029 */
[----:B------:R-:W-:-:S04]  /*23d0*/  FADD.FTZ R0, -R0, -RZ ;  /* 0x800000ff00007221 */ /* 0x000fc80000010100 */
[----:B------:R-:W-:-:S07]  /*23e0*/  FFMA R41, R41, R0, R41 ;  /* 0x0000000029297223 */ /* 0x000fce0000000029 */
.L_x_3336:
[----:B------:R-:W-:Y:S05]  /*23f0*/  BSYNC B1 ;  /* 0x0000000000017941 */ /* 0x000fea0003800000 */
.L_x_3334:
        /* <DEDUP_REMOVED lines=22> */
[----:B------:R-:W-:Y:S05]  /*2560*/  CALL.REL.NOINC `($__internal_37_$__cuda_sm20_rcp_rn_f32_slowpath) ;  /* 0x0000003800907944 */ /* 0x000fea0003c00000 */
[----:B------:R-:W-:Y:S05]  /*2570*/  BRA `(.L_x_3339) ;  /* 0x0000000000107947 */ /* 0x000fea0003800000 */
.L_x_3338:
[----:B------:R-:W0:Y:S02]  /*2580*/  MUFU.RCP R41, R40 ;  /* 0x0000002800297308 */ /* 0x000e240000001000 */
[----:B0-----:R-:W-:-:S04]  /*2590*/  FFMA R0, R40, R41, -1 ;  /* 0xbf80000028007423 */ /* 0x001fc80000000029 */
[----:B------:R-:W-:-:S04]  /*25a0*/  FADD.FTZ R0, -R0, -RZ ;  /* 0x800000ff00007221 */ /* 0x000fc80000010100 */
[----:B------:R-:W-:-:S07]  /*25b0*/  FFMA R41, R41, R0, R41 ;  /* 0x0000000029297223 */ /* 0x000fce0000000029 */
.L_x_3339:
[----:B------:R-:W-:Y:S05]  /*25c0*/  BSYNC B1 ;  /* 0x0000000000017941 */ /* 0x000fea0003800000 */
.L_x_3337:
        /* <DEDUP_REMOVED lines=28> */
.L_x_3341:
[----:B------:R-:W0:Y:S02]  /*2790*/  MUFU.RCP R41, R40 ;  /* 0x0000002800297308 */ /* 0x000e240000001000 */
[----:B0-----:R-:W-:-:S04]  /*27a0*/  FFMA R0, R40, R41, -1 ;  /* 0xbf80000028007423 */ /* 0x001fc80000000029 */
[----:B------:R-:W-:-:S04]  /*27b0*/  FADD.FTZ R0, -R0, -RZ ;  /* 0x800000ff00007221 */ /* 0x000fc80000010100 */
[----:B------:R-:W-:-:S07]  /*27c0*/  FFMA R41, R41, R0, R41 ;  /* 0x0000000029297223 */ /* 0x000fce0000000029 */
.L_x_3342:
[----:B------:R-:W-:Y:S05]  /*27d0*/  BSYNC B1 ;  /* 0x0000000000017941 */ /* 0x000fea0003800000 */
.L_x_3340:
[----:B------:R-:W-:Y:S01]  /*27e0*/  HADD2.F32 R0, -RZ, R19.H0_H0 ;  /* 0x20000013ff007230 */ /* 0x000fe20000004100 */
[----:B------:R-:W-:Y:S01]  /*27f0*/  ISETP.GE.U32.AND P0, PT, R37, R6, PT ;  /* 0x000000062500720c */ /* 0x000fe20003f06070 */
[----:B------:R-:W-:Y:S02]  /*2800*/  IMAD.MOV.U32 R21, RZ, RZ, 0x3bbb989d ;  /* 0x3bbb989dff157424 */ /* 0x000fe400078e00ff */
[----:B------:R-:W-:Y:S01]  /*2810*/  FMUL R50, R50, R41 ;  /* 0x0000002932327220 */ /* 0x000fe20000400000 */
[----:B------:R-:W-:Y:S02]  /*2820*/  IMAD.MOV.U32 R40, RZ, RZ, 0x437c0000 ;  /* 0x437c0000ff287424 */ /* 0x000fe400078e00ff */
[----:B------:R-:W-:Y:S01]  /*2830*/  FMUL R2, R0, -1.7020000219345092773 ;  /* 0xbfd9db2300027820 */ /* 0x000fe20000400000 */
[----:B------:R-:W-:Y:S01]  /*2840*/  ISETP.GE.U32.OR P0, PT, R15, R8, P0 ;  /* 0x000000080f00720c */ /* 0x000fe20000706470 */
[----:B------:R-:W-:Y:S01]  /*2850*/  FMUL R50, R49, R50 ;  /* 0x0000003231327220 */ /* 0x000fe20000400000 */
[----:B------:R-:W-:Y:S01]  /*2860*/  FMUL R37, R46, R7 ;  /* 0x000000072e257220 */ /* 0x000fe20000400000 */
[----:B------:R-:W-:Y:S01]  /*2870*/  FFMA.SAT R21, R2, R21, 0.5 ;  /* 0x3f00000002157423 */ /* 0x000fe20000002015 */
[----:B------:R-:W-:Y:S01]  /*2880*/  ULDC.64 UR8, c[0x0][0x248] ;  /* 0x0000920000087ab9 */ /* 0x000fe20000000a00 */
[----:B------:R-:W-:Y:S01]  /*2890*/  BSSY B1, `(.L_x_3343) ;  /* 0x0000025000017945 */ /* 0x000fe20003800000 */
[----:B------:R-:W-:Y:S01]  /*28a0*/  ULOP3.LUT UR4, UR9, 0x7fffffff, URZ, 0xc0, !UPT ;  /* 0x7fffffff09047892 */ /* 0x000fe2000f8ec03f */
[----:B------:R-:W-:-:S04]  /*28b0*/  FFMA.RM R45, R21, R40, 12582913 ;  /* 0x4b400001152d7423 */ /* 0x000fc80000004028 */
[C---:B------:R-:W-:Y:S01]  /*28c0*/  FADD R21, R45.reuse, -12583039 ;  /* 0xcb40007f2d157421 */ /* 0x040fe20000000000 */
[----:B------:R-:W-:Y:S01]  /*28d0*/  IMAD.SHL.U32 R45, R45, 0x800000, RZ ;  /* 0x008000002d2d7824 */ /* 0x000fe200078e00ff */
[C---:B------:R-:W-:Y:S02]  /*28e0*/  @!P0 LEA R42, P2, R39.reuse, R9, 0x3 ;  /* 0x00000009272a8211 */ /* 0x040fe400078418ff */
[C---:B------:R-:W-:Y:S01]  /*28f0*/  FFMA R21, R2.reuse, 1.4426950216293334961, -R21 ;  /* 0x3fb8aa3b02157823 */ /* 0x040fe20000000815 */
[C---:B------:R-:W-:Y:S02]  /*2900*/  @!P0 LEA R40, P3, R39.reuse, R10, 0x3 ;  /* 0x0000000a27288211 */ /* 0x040fe400078618ff */
[C-C-:B------:R-:W-:Y:S01]  /*2910*/  @!P0 LEA.HI.X R43, R39.reuse, R11, R38.reuse, 0x3, P2 ;  /* 0x0000000b272b8211 */ /* 0x140fe200010f1c26 */
[----:B------:R-:W-:Y:S01]  /*2920*/  FFMA R2, R2, 1.925963033500011079e-08, R21 ;  /* 0x32a5706002027823 */ /* 0x000fe20000000015 */
[----:B------:R-:W-:Y:S01]  /*2930*/  FMNMX R21, R52, |R36|, !PT ;  /* 0x4000002434157209 */ /* 0x000fe20007800000 */
[----:B------:R-:W-:Y:S01]  /*2940*/  FMUL R36, R36, R7 ;  /* 0x0000000724247220 */ /* 0x000fe20000400000 */
[----:B------:R-:W-:Y:S01]  /*2950*/  @!P0 LEA.HI.X R41, R39, R13, R38, 0x3, P3 ;  /* 0x0000000d27298211 */ /* 0x000fe200018f1c26 */
[-C--:B------:R-:W-:Y:S01]  /*2960*/  FMUL R38, R44, R7.reuse ;  /* 0x000000072c267220 */ /* 0x080fe20000400000 */
[----:B------:R-:W-:Y:S01]  /*2970*/  FMUL R39, R50, R7 ;  /* 0x0000000732277220 */ /* 0x000fe20000400000 */
[----:B------:R-:W0:Y:S01]  /*2980*/  MUFU.EX2 R2, R2 ;  /* 0x0000000200027308 */ /* 0x000e220000000800 */
[----:B------:R1:W-:Y:S01]  /*2990*/  @!P0 STG.E.64 desc[UR10][R42.64], R36 ;  /* 0x000000242a008986 */ /* 0x0003e2000c101b0a */
[----:B------:R-:W-:-:S03]  /*29a0*/  FMNMX R21, |R46|, R21, !PT ;  /* 0x000000152e157209 */ /* 0x000fc60007800200 */
[----:B------:R1:W-:Y:S01]  /*29b0*/  @!P0 STG.E.64 desc[UR10][R40.64], R38 ;  /* 0x0000002628008986 */ /* 0x0003e2000c101b0a */
[----:B0-----:R-:W-:Y:S01]  /*29c0*/  FFMA R48, R45, R2, 1 ;  /* 0x3f8000002d307423 */ /* 0x001fe20000000002 */
[----:B------:R-:W-:Y:S02]  /*29d0*/  FMNMX R45, |R44|, R21, !PT ;  /* 0x000000152c2d7209 */ /* 0x000fe40007800200 */
[----:B------:R-:W-:Y:S01]  /*29e0*/  IADD3 R44, P2, P3, R17, UR8, R14 ;  /* 0x00000008112c7c10 */ /* 0x000fe2000fb5e00e */
[----:B------:R-:W-:Y:S01]  /*29f0*/  VIADD R2, R48, 0x1800000 ;  /* 0x0180000030027836 */ /* 0x000fe20000000000 */
[----:B------:R-:W-:Y:S01]  /*2a00*/  FMNMX R45, |R50|, R45, !PT ;  /* 0x0000002d322d7209 */ /* 0x000fe20007800200 */
[----:B------:R-:W-:Y:S01]  /*2a10*/  FMUL R14, R0, 1.7020000219345092773 ;  /* 0x3fd9db23000e7820 */ /* 0x000fe20000400000 */
[----:B------:R-:W-:Y:S02]  /*2a20*/  IADD3.X R46, RZ, UR4, R16, P2, P3 ;  /* 0x00000004ff2e7c10 */ /* 0x000fe400097e6410 */
[----:B------:R-:W-:-:S04]  /*2a30*/  LOP3.LUT R2, R2, 0x7f800000, RZ, 0xc0, !PT ;  /* 0x7f80000002027812 */ /* 0x000fc800078ec0ff */
[----:B------:R-:W-:-:S13]  /*2a40*/  ISETP.GT.U32.AND P0, PT, R2, 0x1ffffff, PT ;  /* 0x01ffffff0200780c */ /* 0x000fda0003f04070 */
[----:B-1----:R-:W-:Y:S05]  /*2a50*/  @P0 BRA `(.L_x_3344) ;  /* 0x0000000000100947 */ /* 0x002fea0003800000 */
[----:B------:R-:W-:Y:S01]  /*2a60*/  IMAD.MOV.U32 R0, RZ, RZ, R48 ;  /* 0x000000ffff007224 */ /* 0x000fe200078e0030 */
[----:B------:R-:W-:-:S07]  /*2a70*/  MOV R2, 0x2a90 ;  /* 0x00002a9000027802 */ /* 0x000fce0000000f00 */
[----:B------:R-:W-:Y:S05]  /*2a80*/  CALL.REL.NOINC `($__internal_37_$__cuda_sm20_rcp_rn_f32_slowpath) ;  /* 0x0000003400487944 */ /* 0x000fea0003c00000 */
[----:B------:R-:W-:Y:S05]  /*2a90*/  BRA `(.L_x_3345) ;  /* 0x0000000000107947 */ /* 0x000fea0003800000 */
.L_x_3344:
[----:B------:R-:W0:Y:S02]  /*2aa0*/  MUFU.RCP R41, R48 ;  /* 0x0000003000297308 */ /* 0x000e240000001000 */
[----:B0-----:R-:W-:-:S04]  /*2ab0*/  FFMA R0, R48, R41, -1 ;  /* 0xbf80000030007423 */ /* 0x001fc80000000029 */
[----:B------:R-:W-:-:S04]  /*2ac0*/  FADD.FTZ R0, -R0, -RZ ;  /* 0x800000ff00007221 */ /* 0x000fc80000010100 */
[----:B------:R-:W-:-:S07]  /*2ad0*/  FFMA R41, R41, R0, R41 ;  /* 0x0000000029297223 */ /* 0x000fce0000000029 */
.L_x_3345:
[----:B------:R-:W-:Y:S05]  /*2ae0*/  BSYNC B1 ;  /* 0x0000000000017941 */ /* 0x000fea0003800000 */
.L_x_3343:
[----:B------:R-:W-:Y:S01]  /*2af0*/  HFMA2.MMA R21, -RZ, RZ, 0.96630859375, -0.0022525787353515625 ;  /* 0x3bbb989dff157435 */ /* 0x000fe200000001ff */
[----:B------:R-:W-:Y:S01]  /*2b00*/  HADD2.F32 R16, -RZ, R19.H0_H0 ;  /* 0x20000013ff107230 */ /* 0x000fe20000004100 */
[----:B------:R-:W-:Y:S01]  /*2b10*/  BSSY B1, `(.L_x_3346) ;  /* 0x000001e000017945 */ /* 0x000fe20003800000 */
[----:B------:R-:W-:Y:S02]  /*2b20*/  IMAD.MOV.U32 R43, RZ, RZ, 0x437c0000 ;  /* 0x437c0000ff2b7424 */ /* 0x000fe400078e00ff */
[----:B------:R-:W-:Y:S02]  /*2b30*/  HADD2.F32 R47, -RZ, R18.H0_H0 ;  /* 0x20000012ff2f7230 */ /* 0x000fe40000004100 */
        /* <DEDUP_REMOVED lines=23> */
.L_x_3347:
[----:B------:R-:W0:Y:S02]  /*2cb0*/  MUFU.RCP R41, R42 ;  /* 0x0000002a00297308 */ /* 0x000e240000001000 */
[----:B0-----:R-:W-:-:S04]  /*2cc0*/  FFMA R0, R42, R41, -1 ;  /* 0xbf8000002a007423 */ /* 0x001fc80000000029 */
[----:B------:R-:W-:-:S04]  /*2cd0*/  FADD.FTZ R0, -R0, -RZ ;  /* 0x800000ff00007221 */ /* 0x000fc80000010100 */
[----:B------:R-:W-:-:S07]  /*2ce0*/  FFMA R41, R41, R0, R41 ;  /* 0x0000000029297223 */ /* 0x000fce0000000029 */
.L_x_3348:
[----:B------:R-:W-:Y:S05]  /*2cf0*/  BSYNC B1 ;  /* 0x0000000000017941 */ /* 0x000fea0003800000 */
.L_x_3346:
[----:B------:R-:W-:Y:S01]  /*2d00*/  HADD2.F32 R0, -RZ, R19.H1_H1 ;  /* 0x30000013ff007230 */ /* 0x000fe20000004100 */
        /* <DEDUP_REMOVED lines=23> */
.L_x_3350:
[----:B------:R-:W0:Y:S02]  /*2e80*/  MUFU.RCP R41, R40 ;  /* 0x0000002800297308 */ /* 0x000e240000001000 */
[----:B0-----:R-:W-:-:S04]  /*2e90*/  FFMA R0, R40, R41, -1 ;  /* 0xbf80000028007423 */ /* 0x001fc80000000029 */
[----:B------:R-:W-:-:S04]  /*2ea0*/  FADD.FTZ R0, -R0, -RZ ;  /* 0x800000ff00007221 */ /* 0x000fc80000010100 */
[----:B------:R-:W-:-:S07]  /*2eb0*/  FFMA R41, R41, R0, R41 ;  /* 0x0000000029297223 */ /* 0x000fce0000000029 */
.L_x_3351:
[----:B------:R-:W-:Y:S05]  /*2ec0*/  BSYNC B1 ;  /* 0x0000000000017941 */ /* 0x000fea0003800000 */
.L_x_3349:
[----:B------:R-:W-:Y:S01]  /*2ed0*/  HADD2.F32 R19, -RZ, R19.H1_H1 ;  /* 0x30000013ff137230 */ /* 0x000fe20000004100 */
[----:B------:R-:W-:Y:S01]  /*2ee0*/  BSSY B1, `(.L_x_3352) ;  /* 0x000001f000017945 */ /* 0x000fe20003800000 */
[----:B------:R-:W-:Y:S02]  /*2ef0*/  IMAD.MOV.U32 R21, RZ, RZ, 0x3bbb989d ;  /* 0x3bbb989dff157424 */ /* 0x000fe400078e00ff */
[----:B------:R-:W-:Y:S02]  /*2f00*/  IMAD.MOV.U32 R43, RZ, RZ, 0x437c0000 ;  /* 0x437c0000ff2b7424 */ /* 0x000fe400078e00ff */
[----:B------:R-:W-:Y:S01]  /*2f10*/  FMUL R0, R19, -1.7020000219345092773 ;  /* 0xbfd9db2313007820 */ /* 0x000fe20000400000 */
[----:B------:R-:W-:-:S03]  /*2f20*/  HADD2.F32 R18, -RZ, R18.H1_H1 ;  /* 0x30000012ff127230 */ /* 0x000fc60000004100 */
        /* <DEDUP_REMOVED lines=22> */
.L_x_3353:
[----:B------:R-:W0:Y:S02]  /*3090*/  MUFU.RCP R41, R42 ;  /* 0x0000002a00297308 */ /* 0x000e240000001000 */
[----:B0-----:R-:W-:-:S04]  /*30a0*/  FFMA R0, R42, R41, -1 ;  /* 0xbf8000002a007423 */ /* 0x001fc80000000029 */
[----:B------:R-:W-:-:S04]  /*30b0*/  FADD.FTZ R0, -R0, -RZ ;  /* 0x800000ff00007221 */ /* 0x000fc80000010100 */
[----:B------:R-:W-:-:S07]  /*30c0*/  FFMA R41, R41, R0, R41 ;  /* 0x0000000029297223 */ /* 0x000fce0000000029 */
.L_x_3354:
[----:B------:R-:W-:Y:S05]  /*30d0*/  BSYNC B1 ;  /* 0x0000000000017941 */ /* 0x000fea0003800000 */
.L_x_3352:
[----:B------:R-:W0:Y:S01]  /*30e0*/  S2R R23, SR_TID.X ;  /* 0x0000000000177919 */ /* 0x000e220000002100 */
[----:B------:R-:W-:Y:S01]  /*30f0*/  ULDC.64 UR12, c[0x0][0x248] ;  /* 0x00009200000c7ab9 */ /* 0x000fe20000000a00 */
[C---:B------:R-:W-:Y:S01]  /*3100*/  @P1 LEA R20, P0, R44.reuse, R9, 0x3 ;  /* 0x000000092c141211 */ /* 0x040fe200078018ff */
[----:B------:R-:W-:Y:S01]  /*3110*/  UIADD3 UR8, UP0, UR12, 0x3f, URZ ;  /* 0x0000003f0c087890 */ /* 0x000fe2000ff1e03f */
[C---:B------:R-:W-:Y:S01]  /*3120*/  @P1 LEA R10, P2, R44.reuse, R10, 0x3 ;  /* 0x0000000a2c0a1211 */ /* 0x040fe200078418ff */
[----:B------:R-:W-:Y:S01]  /*3130*/  FMUL R41, R19, R41 ;  /* 0x0000002913297220 */ /* 0x000fe20000400000 */
[C-C-:B------:R-:W-:Y:S01]  /*3140*/  @P1 LEA.HI.X R21, R44.reuse, R11, R46.reuse, 0x3, P0 ;  /* 0x0000000b2c151211 */ /* 0x140fe200000f1c2e */
[----:B------:R-:W-:Y:S01]  /*3150*/  UIADD3.X UR9, URZ, UR13, URZ, UP0, !UPT ;  /* 0x0000000d3f097290 */ /* 0x000fe200087fe43f */
[----:B------:R-:W1:Y:S01]  /*3160*/  S2UR UR5, SR_CgaCtaId ;  /* 0x00000000000579c3 */ /* 0x000e620000008800 */
[----:B------:R-:W-:Y:S01]  /*3170*/  @P1 LEA.HI.X R11, R44, R13, R46, 0x3, P2 ;  /* 0x0000000d2c0b1211 */ /* 0x000fe200010f1c2e */
[----:B------:R-:W-:Y:S01]  /*3180*/  FMUL R40, R18, R41 ;  /* 0x0000002912287220 */ /* 0x000fe20000400000 */
[----:B------:R-:W-:Y:S01]  /*3190*/  USHF.R.U32.HI UR15, URZ, 0x6, UR9 ;  /* 0x000000063f0f7899 */ /* 0x000fe20008011609 */
[-C--:B------:R-:W-:Y:S01]  /*31a0*/  FMUL R18, R14, R7.reuse ;  /* 0x000000070e127220 */ /* 0x080fe20000400000 */
[----:B------:R-:W-:Y:S01]  /*31b0*/  USHF.R.U64 UR8, UR8, 0x6, UR9 ;  /* 0x0000000608087899 */ /* 0x000fe20008001209 */
[----:B------:R-:W-:Y:S01]  /*31c0*/  FMUL R19, R16, R7 ;  /* 0x0000000710137220 */ /* 0x000fe20000400000 */
[----:B------:R-:W-:Y:S01]  /*31d0*/  USHF.R.U64 UR14, UR12, 0x1, UR13 ;  /* 0x000000010c0e7899 */ /* 0x000fe2000800120d */
[----:B------:R-:W-:Y:S01]  /*31e0*/  FMNMX R9, R45, |R14|, !PT ;  /* 0x4000000e2d097209 */ /* 0x000fe20007800000 */
[C---:B------:R-:W-:Y:S01]  /*31f0*/  IMAD R13, R24.reuse, UR15, RZ ;  /* 0x0000000f180d7c24 */ /* 0x040fe2000f8e02ff */
[----:B------:R-:W-:Y:S01]  /*3200*/  USHF.R.U32.HI UR9, URZ, 0x1, UR13 ;  /* 0x000000013f097899 */ /* 0x000fe2000801160d */
[----:B------:R-:W-:Y:S01]  /*3210*/  IMAD.WIDE.U32 R42, R24, UR8, RZ ;  /* 0x00000008182a7c25 */ /* 0x000fe2000f8e00ff */
[----:B------:R2:W-:Y:S01]  /*3220*/  @P1 STG.E.64 desc[UR10][R20.64], R18 ;  /* 0x0000001214001986 */ /* 0x0005e2000c101b0a */
[----:B------:R-:W-:-:S02]  /*3230*/  UMOV UR4, 0x400 ;  /* 0x0000040000047882 */ /* 0x000fc40000000000 */
[-C--:B------:R-:W-:Y:S01]  /*3240*/  FMUL R24, R48, R7.reuse ;  /* 0x0000000730187220 */ /* 0x080fe20000400000 */
[----:B------:R-:W-:Y:S01]  /*3250*/  IMAD R41, R25, UR8, R13 ;  /* 0x0000000819297c24 */ /* 0x000fe2000f8e020d */
[----:B------:R-:W-:Y:S01]  /*3260*/  LEA R13, P0, R42, UR14, 0x5 ;  /* 0x0000000e2a0d7c11 */ /* 0x000fe2000f8028ff */
[----:B------:R-:W-:Y:S01]  /*3270*/  FMUL R25, R40, R7 ;  /* 0x0000000728197220 */ /* 0x000fe20000400000 */
[----:B------:R-:W-:Y:S01]  /*3280*/  UIADD3 UR4, UR4, 0x20, URZ ;  /* 0x0000002004047890 */ /* 0x000fe2000fffe03f */
[----:B------:R-:W-:Y:S01]  /*3290*/  IMAD.IADD R41, R43, 0x1, R41 ;  /* 0x000000012b297824 */ /* 0x000fe200078e0229 */
[----:B------:R-:W-:Y:S01]  /*32a0*/  LOP3.LUT R13, RZ, R13, RZ, 0x33, !PT ;  /* 0x0000000dff0d7212 */ /* 0x000fe200078e33ff */
[C---:B------:R-:W-:Y:S01]  /*32b0*/  IMAD R2, R12.reuse, 0x21, R5 ;  /* 0x000000210c027824 */ /* 0x040fe200078e0205 */
[----:B------:R3:W-:Y:S01]  /*32c0*/  @P1 STG.E.64 desc[UR10][R10.64], R24 ;  /* 0x000000180a001986 */ /* 0x0007e2000c101b0a */
[----:B------:R-:W-:Y:S01]  /*32d0*/  IMAD R5, R12, 0x21, R15 ;  /* 0x000000210c057824 */ /* 0x000fe200078e020f */
[----:B0-----:R-:W-:Y:S01]  /*32e0*/  SHF.R.U32.HI R0, RZ, 0x3, R23 ;  /* 0x00000003ff007819 */ /* 0x001fe20000011617 */
[----:B-1----:R-:W-:Y:S01]  /*32f0*/  ULEA UR4, UR5, UR4, 0x18 ;  /* 0x0000000405047291 */ /* 0x002fe2000f8ec03f */
[----:B--2---:R-:W0:Y:S01]  /*3300*/  LDC.64 R20, c[0x0][0x250] ;  /* 0x00009400ff147b82 */ /* 0x004e220000000a00 */
[----:B------:R-:W-:Y:S01]  /*3310*/  LEA.HI.X R42, R42, UR9, R41, 0x5, P0 ;  /* 0x000000092a2a7c11 */ /* 0x000fe200080f2c29 */
[----:B------:R-:W-:Y:S01]  /*3320*/  IMAD R17, R12, 0x21, R17 ;  /* 0x000000210c117824 */ /* 0x000fe200078e0211 */
[----:B------:R-:W-:Y:S01]  /*3330*/  LOP3.LUT R0, R0, 0x1ffffffc, RZ, 0xc0, !PT ;  /* 0x1ffffffc00007812 */ /* 0x000fe200078ec0ff */
[----:B------:R-:W-:Y:S01]  /*3340*/  BSSY B0, `(.L_x_3355) ;  /* 0x000009b000007945 */ /* 0x000fe20003800000 */
[----:B------:R-:W-:-:S02]  /*3350*/  LEA R14, P0, R22, R13, 0x5 ;  /* 0x0000000d160e7211 */ /* 0x000fc400078028ff */
[----:B------:R-:W-:Y:S01]  /*3360*/  LOP3.LUT R13, RZ, R42, RZ, 0x33, !PT ;  /* 0x0000002aff0d7212 */ /* 0x000fe200078e33ff */
[----:B------:R-:W-:Y:S01]  /*3370*/  IMAD.IADD R0, R23, 0x1, -R0 ;  /* 0x0000000117007824 */ /* 0x000fe200078e0a00 */
[----:B------:R-:W-:Y:S02]  /*3380*/  ISETP.GT.U32.AND P1, PT, R14, -0x21, PT ;  /* 0xffffffdf0e00780c */ /* 0x000fe40003f24070 */
[----:B------:R-:W-:Y:S01]  /*3390*/  SHF.R.U32.HI R15, RZ, 0x2, R23 ;  /* 0x00000002ff0f7819 */ /* 0x000fe20000011617 */
[----:B------:R-:W-:Y:S01]  /*33a0*/  IMAD.X R13, RZ, RZ, R13, P0 ;  /* 0x000000ffff0d7224 */ /* 0x000fe200000e060d */
[----:B------:R-:W-:Y:S02]  /*33b0*/  LOP3.LUT R43, R0, 0x1f, RZ, 0xc0, !PT ;  /* 0x0000001f002b7812 */ /* 0x000fe400078ec0ff */
[----:B------:R-:W-:Y:S02]  /*33c0*/  ISETP.GE.U32.AND P0, PT, R3, R8, PT ;  /* 0x000000080300720c */ /* 0x000fe40003f06070 */
[----:B------:R-:W-:Y:S01]  /*33d0*/  ISETP.GT.U32.AND.EX P1, PT, R13, -0x1, PT, P1 ;  /* 0xffffffff0d00780c */ /* 0x000fe20003f24110 */
[----:B------:R-:W-:Y:S01]  /*33e0*/  IMAD R0, R12, 0x21, R43 ;  /* 0x000000210c007824 */ /* 0x000fe200078e022b */
[----:B------:R-:W-:-:S02]  /*33f0*/  LEA R2, R2, UR4, 0x2 ;  /* 0x0000000402027c11 */ /* 0x000fc4000f8e10ff */
[----:B------:R-:W-:Y:S02]  /*3400*/  LEA R5, R5, UR4, 0x2 ;  /* 0x0000000405057c11 */ /* 0x000fe4000f8e10ff */
[----:B------:R-:W-:Y:S01]  /*3410*/  LEA R0, R0, UR4, 0x2 ;  /* 0x0000000400007c11 */ /* 0x000fe2000f8e10ff */
[----:B0-----:R-:W-:Y:S01]  /*3420*/  IMAD R13, R21, UR12, RZ ;  /* 0x0000000c150d7c24 */ /* 0x001fe2000f8e02ff */
[----:B------:R-:W-:Y:S02]  /*3430*/  LOP3.LUT R15, R15, 0x38, RZ, 0xc0, !PT ;  /* 0x000000380f0f7812 */ /* 0x000fe400078ec0ff */
[----:B------:R-:W-:Y:S01]  /*3440*/  FMNMX R9, |R16|, R9, !PT ;  /* 0x0000000910097209 */ /* 0x000fe20007800200 */
[----:B------:R-:W-:Y:S01]  /*3450*/  STS [R0], R28 ;  /* 0x0000001c00007388 */ /* 0x000fe20000000800 */
[----:B---3--:R-:W-:Y:S01]  /*3460*/  LEA R10, R17, UR4, 0x2 ;  /* 0x00000004110a7c11 */ /* 0x008fe2000f8e10ff */
[----:B------:R-:W-:Y:S01]  /*3470*/  IMAD.WIDE.U32 R16, R15, R20, RZ ;  /* 0x000000140f107225 */ /* 0x000fe200078e00ff */
[----:B------:R-:W-:Y:S01]  /*3480*/  SEL R14, R14, 0xffffffdf, P1 ;  /* 0xffffffdf0e0e7807 */ /* 0x000fe20000800000 */
[----:B------:R-:W-:Y:S01]  /*3490*/  STS [R2], R32 ;  /* 0x0000002002007388 */ /* 0x000fe20000000800 */
[----:B------:R-:W-:Y:S01]  /*34a0*/  FMNMX R11, |R48|, R9, !PT ;  /* 0x00000009300b7209 */ /* 0x000fe20007800200 */
[----:B------:R-:W-:Y:S01]  /*34b0*/  IMAD.WIDE.U32 R8, R20, UR12, R26 ;  /* 0x0000000c14087c25 */ /* 0x000fe2000f8e001a */
[----:B------:R-:W-:Y:S01]  /*34c0*/  LOP3.LUT R14, RZ, R14, RZ, 0x33, !PT ;  /* 0x0000000eff0e7212 */ /* 0x000fe200078e33ff */
[----:B------:R-:W-:Y:S01]  /*34d0*/  STS [R5], R36 ;  /* 0x0000002405007388 */ /* 0x000fe20000000800 */
[----:B------:R-:W-:Y:S01]  /*34e0*/  FMNMX R11, |R40|, R11, !PT ;  /* 0x0000000b280b7209 */ /* 0x000fe20007800200 */
[----:B------:R-:W-:Y:S01]  /*34f0*/  IMAD R13, R20, UR13, R13 ;  /* 0x0000000d140d7c24 */ /* 0x000fe2000f8e020d */
[----:B------:R-:W-:Y:S01]  /*3500*/  MOV R43, R16 ;  /* 0x00000010002b7202 */ /* 0x000fe20000000f00 */
[----:B------:R0:W-:Y:S01]  /*3510*/  STS [R10], R18 ;  /* 0x000000120a007388 */ /* 0x0001e20000000800 */
[----:B------:R-:W-:-:S02]  /*3520*/  IMAD.IADD R14, R14, 0x1, -R3 ;  /* 0x000000010e0e7824 */ /* 0x000fc400078e0a03 */
[----:B------:R-:W-:Y:S02]  /*3530*/  IMAD.IADD R13, R9, 0x1, R13 ;  /* 0x00000001090d7824 */ /* 0x000fe400078e020d */
[----:B0-----:R-:W-:Y:S01]  /*3540*/  IMAD R18, R15, R21, R17 ;  /* 0x000000150f127224 */ /* 0x001fe200078e0211 */
        /* <DEDUP_REMOVED lines=19> */
.L_x_3359:
[----:B0-----:R-:W-:Y:S01]  /*3680*/  LOP3.LUT R23, R36, 0x1f, RZ, 0xc0, !PT ;  /* 0x0000001f24177812 */ /* 0x001fe200078ec0ff */
[----:B------:R-:W-:Y:S01]  /*3690*/  IMAD R40, R12, 0x21, R49 ;  /* 0x000000210c287824 */ /* 0x000fe200078e0231 */
[----:B------:R-:W-:Y:S01]  /*36a0*/  IADD3 R32, R32, -0x4, RZ ;  /* 0xfffffffc20207810 */ /* 0x000fe20007ffe0ff */
[C---:B------:R-:W-:Y:S01]  /*36b0*/  VIADD R16, R36.reuse, 0xffffffff ;  /* 0xffffffff24107836 */ /* 0x040fe20000000000 */
[----:B------:R-:W-:Y:S01]  /*36c0*/  ISETP.GE.U32.AND P2, PT, R23, R6, PT ;  /* 0x000000061700720c */ /* 0x000fe20003f46070 */
[----:B------:R-:W-:Y:S01]  /*36d0*/  VIADD R49, R36, 0x1e ;  /* 0x0000001e24317836 */ /* 0x000fe20000000000 */
[----:B------:R-:W-:Y:S01]  /*36e0*/  LEA R40, R40, UR4, 0x2 ;  /* 0x0000000428287c11 */ /* 0x000fe2000f8e10ff */
[----:B------:R-:W-:Y:S01]  /*36f0*/  VIADD R47, R36, 0x1d ;  /* 0x0000001d242f7836 */ /* 0x000fe20000000000 */
[----:B------:R-:W-:Y:S01]  /*3700*/  LOP3.LUT R51, R16, 0x1f, RZ, 0xc0, !PT ;  /* 0x0000001f10337812 */ /* 0x000fe200078ec0ff */
[----:B------:R-:W-:Y:S01]  /*3710*/  VIADD R28, R28, 0x4 ;  /* 0x000000041c1c7836 */ /* 0x000fe20000000000 */
[----:B------:R-:W-:-:S02]  /*3720*/  LOP3.LUT R49, R49, 0x1f, RZ, 0xc0, !PT ;  /* 0x0000001f31317812 */ /* 0x000fc400078ec0ff */
[-C--:B------:R-:W-:Y:S02]  /*3730*/  ISETP.GE.U32.AND P3, PT, R51, R6.reuse, PT ;  /* 0x000000063300720c */ /* 0x080fe40003f66070 */
        /* <DEDUP_REMOVED lines=19> */
[----:B------:R2:W4:Y:S01]  /*3870*/  @!P5 LDS R55, [R40+0xc] ;  /* 0x00000c002837d984 */ /* 0x0005220000000800 */
        /* <DEDUP_REMOVED lines=12> */
[----:B--2---:R-:W-:Y:S02]  /*3940*/  @!P5 IADD3.X R40, RZ, R45, R27, P2, P6 ;  /* 0x0000002dff28d210 */ /* 0x004fe400017ec41b */
[----:B0-----:R-:W-:Y:S01]  /*3950*/  @!P5 LEA R22, P2, R36, R22, 0x2 ;  /* 0x000000162416d211 */ /* 0x001fe200078410ff */
[----:B---3--:R0:W-:Y:S01]  /*3960*/  @!P3 STG.E desc[UR10][R16.64], R51 ;  /* 0x000000331000b986 */ /* 0x0081e2000c10190a */
[----:B------:R-:W-:Y:S02]  /*3970*/  ISETP.NE.AND P3, PT, R32, RZ, PT ;  /* 0x000000ff2000720c */ /* 0x000fe40003f65270 */
[----:B------:R-:W-:Y:S01]  /*3980*/  @!P5 LEA.HI.X R23, R36, R23, R40, 0x2, P2 ;  /* 0x000000172417d211 */ /* 0x000fe200010f1428 */
[----:B------:R0:W-:Y:S01]  /*3990*/  @!P4 STG.E desc[UR10][R20.64], R53 ;  /* 0x000000351400c986 */ /* 0x0001e2000c10190a */
[----:B------:R-:W-:Y:S01]  /*39a0*/  IADD3 R57, P2, R57, UR6, RZ ;  /* 0x0000000639397c10 */ /* 0x000fe2000ff5e0ff */
[----:B------:R-:W-:Y:S02]  /*39b0*/  VIADD R36, R47, 0x1f ;  /* 0x0000001f2f247836 */ /* 0x000fe40000000000 */
[----:B----4-:R0:W-:Y:S01]  /*39c0*/  @!P5 STG.E desc[UR10][R22.64], R55 ;  /* 0x000000371600d986 */ /* 0x0101e2000c10190a */
[----:B------:R-:W-:-:S05]  /*39d0*/  IADD3.X R45, R45, UR7, RZ, P2, !PT ;  /* 0x000000072d2d7c10 */ /* 0x000fca00097fe4ff */
[----:B------:R-:W-:Y:S05]  /*39e0*/  @P3 BRA `(.L_x_3359) ;  /* 0xfffffffc00243947 */ /* 0x000fea000383ffff */
.L_x_3358:
[----:B------:R-:W-:Y:S05]  /*39f0*/  BSYNC B1 ;  /* 0x0000000000017941 */ /* 0x000fea0003800000 */
.L_x_3357:
        /* <DEDUP_REMOVED lines=16> */
.L_x_3361:
[----:B------:R-:W-:Y:S05]  /*3b00*/  BSYNC B1 ;  /* 0x0000000000017941 */ /* 0x000fea0003800000 */
.L_x_3360:
        /* <DEDUP_REMOVED lines=17> */
[----:B------:R-:W-:-:S04]  /*3c20*/  IADD3 R16, R36, 0x1e, RZ ;  /* 0x0000001e24107810 */ /* 0x000fc80007ffe0ff */
        /* <DEDUP_REMOVED lines=12> */
.L_x_3356:
[----:B------:R-:W-:Y:S05]  /*3cf0*/  BSYNC B0 ;  /* 0x0000000000007941 */ /* 0x000fea0003800000 */
.L_x_3355:
        /* <DEDUP_REMOVED lines=9> */
[----:B------:R-:W-:Y:S01]  /*3d90*/  LOP3.LUT R45, R14, 0x3, RZ, 0xc0, !PT ;  /* 0x000000030e2d7812 */ /* 0x000fe200078ec0ff */
[----:B------:R-:W-:Y:S01]  /*3da0*/  BSSY B1, `(.L_x_3364) ;  /* 0x0000043000017945 */ /* 0x000fe20003800000 */
[----:B--2---:R-:W-:Y:S02]  /*3db0*/  IMAD.MOV.U32 R24, RZ, RZ, RZ ;  /* 0x000000ffff187224 */ /* 0x004fe400078e00ff */
[----:B------:R-:W-:Y:S01]  /*3dc0*/  ISETP.GE.U32.AND P1, PT, R16, 0x3, PT ;  /* 0x000000031000780c */ /* 0x000fe20003f26070 */
[----:B------:R-:W-:Y:S01]  /*3dd0*/  IMAD.MOV.U32 R49, RZ, RZ, R3 ;  /* 0x000000ffff317224 */ /* 0x000fe200078e0003 */
[----:B------:R-:W-:Y:S01]  /*3de0*/  ISETP.NE.AND P2, PT, R45, RZ, PT ;  /* 0x000000ff2d00720c */ /* 0x000fe20003f45270 */
[----:B------:R-:W-:-:S03]  /*3df0*/  IMAD.MOV.U32 R47, RZ, RZ, R4 ;  /* 0x000000ffff2f7224 */ /* 0x000fc600078e0004 */
[----:B------:R-:W-:-:S07]  /*3e00*/  P2R R44, PR, RZ, 0x4 ;  /* 0x00000004ff2c7803 */ /* 0x000fce0000000000 */
[----:B------:R-:W-:Y:S05]  /*3e10*/  @!P1 BRA `(.L_x_3365) ;  /* 0x0000000000ec9947 */ /* 0x000fea0003800000 */
[----:B------:R-:W-:Y:S01]  /*3e20*/  IADD3 R28, R14, -R45, RZ ;  /* 0x8000002d0e1c7210 */ /* 0x000fe20007ffe0ff */
[----:B------:R-:W-:Y:S02]  /*3e30*/  IMAD.MOV.U32 R24, RZ, RZ, RZ ;  /* 0x000000ffff187224 */ /* 0x000fe400078e00ff */
[----:B------:R-:W-:Y:S02]  /*3e40*/  IMAD.MOV.U32 R49, RZ, RZ, R3 ;  /* 0x000000ffff317224 */ /* 0x000fe400078e0003 */
[----:B------:R-:W-:-:S07]  /*3e50*/  IMAD.MOV.U32 R47, RZ, RZ, R4 ;  /* 0x000000ffff2f7224 */ /* 0x000fce00078e0004 */
.L_x_3366:
[C---:B0-----:R-:W-:Y:S01]  /*3e60*/  VIADD R16, R47.reuse, 0xffffffff ;  /* 0xffffffff2f107836 */ /* 0x041fe20000000000 */
[----:B------:R-:W-:Y:S01]  /*3e70*/  LOP3.LUT R21, R47, 0x1f, RZ, 0xc0, !PT ;  /* 0x0000001f2f157812 */ /* 0x000fe200078ec0ff */
[----:B------:R-:W-:Y:S01]  /*3e80*/  IMAD R20, R12, 0x21, R49 ;  /* 0x000000210c147824 */ /* 0x000fe200078e0231 */
[----:B------:R-:W-:Y:S01]  /*3e90*/  IADD3 R17, P3, R43, UR6, RZ ;  /* 0x000000062b117c10 */ /* 0x000fe2000ff7e0ff */
[----:B------:R-:W-:Y:S01]  /*3ea0*/  VIADD R28, R28, 0xfffffffc ;  /* 0xfffffffc1c1c7836 */ /* 0x000fe20000000000 */
[-C--:B------:R-:W-:Y:S01]  /*3eb0*/  ISETP.GE.U32.AND P1, PT, R21, R6.reuse, PT ;  /* 0x000000061500720c */ /* 0x080fe20003f26070 */
[----:B------:R-:W-:Y:S01]  /*3ec0*/  VIADD R24, R24, 0x4 ;  /* 0x0000000418187836 */ /* 0x000fe20000000000 */
[----:B------:R-:W-:Y:S01]  /*3ed0*/  LOP3.LUT R23, R16, 0x1f, RZ, 0xc0, !PT ;  /* 0x0000001f10177812 */ /* 0x000fe200078ec0ff */
[----:B------:R-:W-:Y:S01]  /*3ee0*/  VIADD R16, R47, 0x1e ;  /* 0x0000001e2f107836 */ /* 0x000fe20000000000 */
[----:B------:R-:W-:Y:S01]  /*3ef0*/  IADD3.X R42, R18, UR7, RZ, P3, !PT ;  /* 0x00000007122a7c10 */ /* 0x000fe20009ffe4ff */
[----:B------:R-:W-:Y:S01]  /*3f00*/  IMAD.IADD R49, R3, 0x1, R24 ;  /* 0x0000000103317824 */ /* 0x000fe200078e0218 */
[----:B------:R-:W-:-:S02]  /*3f10*/  ISETP.GE.U32.AND P2, PT, R23, R6, PT ;  /* 0x000000061700720c */ /* 0x000fc40003f46070 */
[----:B------:R-:W-:Y:S02]  /*3f20*/  LOP3.LUT R51, R16, 0x1f, RZ, 0xc0, !PT ;  /* 0x0000001f10337812 */ /* 0x000fe400078ec0ff */
[----:B------:R-:W-:Y:S02]  /*3f30*/  IADD3 R41, P4, R17, UR6, RZ ;  /* 0x0000000611297c10 */ /* 0x000fe4000ff9e0ff */
[----:B------:R-:W-:Y:S02]  /*3f40*/  ISETP.GE.U32.AND P3, PT, R51, R6, PT ;  /* 0x000000063300720c */ /* 0x000fe40003f66070 */
[----:B------:R-:W-:Y:S02]  /*3f50*/  IADD3.X R16, R42, UR7, RZ, P4, !PT ;  /* 0x000000072a107c10 */ /* 0x000fe4000a7fe4ff */
[----:B------:R-:W-:Y:S02]  /*3f60*/  @!P1 IADD3 R21, P4, P5, R21, R8, R43 ;  /* 0x0000000815159210 */ /* 0x000fe40007d9e02b */
[----:B------:R-:W-:-:S02]  /*3f70*/  IADD3 R47, R47, 0x1d, RZ ;  /* 0x0000001d2f2f7810 */ /* 0x000fc40007ffe0ff */
[-C--:B------:R-:W-:Y:S02]  /*3f80*/  @!P1 IADD3.X R40, RZ, R13.reuse, R18, P4, P5 ;  /* 0x0000000dff289210 */ /* 0x080fe400027ea412 */
[-C--:B------:R-:W-:Y:S02]  /*3f90*/  @!P2 IADD3 R36, P4, P5, R23, R8.reuse, R17 ;  /* 0x000000081724a210 */ /* 0x080fe40007d9e011 */
[----:B------:R-:W-:Y:S01]  /*3fa0*/  LOP3.LUT R47, R47, 0x1f, RZ, 0xc0, !PT ;  /* 0x0000001f2f2f7812 */ /* 0x000fe200078ec0ff */
[----:B------:R-:W0:Y:S01]  /*3fb0*/  @!P2 LDC.64 R22, c[0x0][0x228] ;  /* 0x00008a00ff16ab82 */ /* 0x000e220000000a00 */
[----:B------:R-:W-:Y:S02]  /*3fc0*/  @!P2 IADD3.X R42, RZ, R13, R42, P4, P5 ;  /* 0x0000000dff2aa210 */ /* 0x000fe400027ea42a */
[----:B------:R-:W-:Y:S02]  /*3fd0*/  @!P3 IADD3 R34, P4, P5, R51, R8, R41 ;  /* 0x000000083322b210 */ /* 0x000fe40007d9e029 */
[----:B------:R-:W-:-:S02]  /*3fe0*/  LEA R46, R20, UR4, 0x2 ;  /* 0x00000004142e7c11 */ /* 0x000fc4000f8e10ff */
[----:B------:R-:W-:Y:S02]  /*3ff0*/  @!P3 IADD3.X R38, RZ, R13, R16, P4, P5 ;  /* 0x0000000dff26b210 */ /* 0x000fe400027ea410 */
[----:B------:R-:W-:Y:S01]  /*4000*/  IADD3 R43, P5, R41, UR6, RZ ;  /* 0x00000006292b7c10 */ /* 0x000fe2000ffbe0ff */
[----:B------:R-:W1:Y:S01]  /*4010*/  @!P1 LDS R51, [R46] ;  /* 0x000000002e339984 */ /* 0x000e620000000800 */
[C---:B------:R-:W-:Y:S02]  /*4020*/  ISETP.GE.U32.AND P4, PT, R47.reuse, R6, PT ;  /* 0x000000062f00720c */ /* 0x040fe40003f86070 */
[----:B------:R-:W-:Y:S01]  /*4030*/  IADD3.X R18, R16, UR7, RZ, P5, !PT ;  /* 0x0000000710127c10 */ /* 0x000fe2000affe4ff */
[----:B------:R-:W2:Y:S01]  /*4040*/  @!P2 LDS R53, [R46+0x4] ;  /* 0x000004002e35a984 */ /* 0x000ea20000000800 */
[----:B------:R-:W3:Y:S03]  /*4050*/  @!P1 LDC.64 R16, c[0x0][0x228] ;  /* 0x00008a00ff109b82 */ /* 0x000ee60000000a00 */
[----:B------:R-:W4:Y:S06]  /*4060*/  @!P3 LDS R55, [R46+0x8] ;  /* 0x000008002e37b984 */ /* 0x000f2c0000000800 */
[C---:B------:R-:W-:Y:S01]  /*4070*/  @!P4 IADD3 R30, P5, P6, R47.reuse, R8, R43 ;  /* 0x000000082f1ec210 */ /* 0x040fe20007ebe02b */
[----:B------:R-:W5:Y:S01]  /*4080*/  @!P4 LDS R57, [R46+0xc] ;  /* 0x00000c002e39c984 */ /* 0x000f620000000800 */
[----:B------:R-:W-:-:S02]  /*4090*/  VIADD R47, R47, 0x1f ;  /* 0x0000001f2f2f7836 */ /* 0x000fc40000000000 */
[----:B------:R-:W-:Y:S02]  /*40a0*/  @!P4 IADD3.X R32, RZ, R13, R18, P5, P6 ;  /* 0x0000000dff20c210 */ /* 0x000fe40002fec412 */
[----:B---3--:R-:W-:-:S04]  /*40b0*/  @!P1 LEA R16, P5, R21, R16, 0x2 ;  /* 0x0000001015109211 */ /* 0x008fc800078a10ff */
[----:B------:R-:W-:Y:S02]  /*40c0*/  @!P1 LEA.HI.X R17, R21, R17, R40, 0x2, P5 ;  /* 0x0000001115119211 */ /* 0x000fe400028f1428 */
[----:B------:R-:W3:Y:S01]  /*40d0*/  @!P3 LDC.64 R40, c[0x0][0x228] ;  /* 0x00008a00ff28bb82 */ /* 0x000ee20000000a00 */
[----:B0-----:R-:W-:-:S04]  /*40e0*/  @!P2 LEA R22, P5, R36, R22, 0x2 ;  /* 0x000000162416a211 */ /* 0x001fc800078a10ff */
[----:B------:R-:W-:Y:S01]  /*40f0*/  @!P2 LEA.HI.X R23, R36, R23, R42, 0x2, P5 ;  /* 0x000000172417a211 */ /* 0x000fe200028f142a */
[----:B-1----:R0:W-:Y:S01]  /*4100*/  @!P1 STG.E desc[UR10][R16.64], R51 ;  /* 0x0000003310009986 */ /* 0x0021e2000c10190a */
[----:B------:R-:W-:Y:S01]  /*4110*/  IADD3 R43, P1, R43, UR6, RZ ;  /* 0x000000062b2b7c10 */ /* 0x000fe2000ff3e0ff */
[----:B------:R-:W1:Y:S02]  /*4120*/  @!P4 LDC.64 R20, c[0x0][0x228] ;  /* 0x00008a00ff14cb82 */ /* 0x000e640000000a00 */
[----:B--2---:R0:W-:Y:S01]  /*4130*/  @!P2 STG.E desc[UR10][R22.64], R53 ;  /* 0x000000351600a986 */ /* 0x0041e2000c10190a */
[----:B------:R-:W-:Y:S02]  /*4140*/  ISETP.NE.AND P2, PT, R28, RZ, PT ;  /* 0x000000ff1c00720c */ /* 0x000fe40003f45270 */
[----:B------:R-:W-:Y:S02]  /*4150*/  IADD3.X R18, R18, UR7, RZ, P1, !PT ;  /* 0x0000000712127c10 */ /* 0x000fe40008ffe4ff */
[----:B---3--:R-:W-:-:S04]  /*4160*/  @!P3 LEA R40, P5, R34, R40, 0x2 ;  /* 0x000000282228b211 */ /* 0x008fc800078a10ff */
[----:B------:R-:W-:Y:S02]  /*4170*/  @!P3 LEA.HI.X R41, R34, R41, R38, 0x2, P5 ;  /* 0x000000292229b211 */ /* 0x000fe400028f1426 */
[----:B-1----:R-:W-:-:S03]  /*4180*/  @!P4 LEA R20, P5, R30, R20, 0x2 ;  /* 0x000000141e14c211 */ /* 0x002fc600078a10ff */
[----:B----4-:R0:W-:Y:S01]  /*4190*/  @!P3 STG.E desc[UR10][R40.64], R55 ;  /* 0x000000372800b986 */ /* 0x0101e2000c10190a */
[----:B------:R-:W-:-:S05]  /*41a0*/  @!P4 LEA.HI.X R21, R30, R21, R32, 0x2, P5 ;  /* 0x000000151e15c211 */ /* 0x000fca00028f1420 */
[----:B-----5:R0:W-:Y:S01]  /*41b0*/  @!P4 STG.E desc[UR10][R20.64], R57 ;  /* 0x000000391400c986 */ /* 0x0201e2000c10190a */
[----:B------:R-:W-:Y:S05]  /*41c0*/  @P2 BRA `(.L_x_3366) ;  /* 0xfffffffc00242947 */ /* 0x000fea000383ffff */
.L_x_3365:
[----:B------:R-:W-:Y:S05]  /*41d0*/  BSYNC B1 ;  /* 0x0000000000017941 */ /* 0x000fea0003800000 */
.L_x_3364:
        /* <DEDUP_REMOVED lines=17> */
.L_x_3368:
[----:B------:R-:W-:Y:S05]  /*42f0*/  BSYNC B1 ;  /* 0x0000000000017941 */ /* 0x000fea0003800000 */
.L_x_3367:
        /* <DEDUP_REMOVED lines=30> */
.L_x_3363:
[----:B------:R-:W-:Y:S05]  /*44e0*/  BSYNC B0 ;  /* 0x0000000000007941 */ /* 0x000fea0003800000 */
.L_x_3362:
[----:B------:R-:W-:Y:S01]  /*44f0*/  BAR.SYNC.DEFER_BLOCKING 0x0 ;  /* 0x0000000000007b1d */ /* 0x000fe20000010000 */
[----:B------:R-:W-:-:S05]  /*4500*/  IADD3 R15, P1, R15, 0x1, RZ ;  /* 0x000000010f0f7810 */ /* 0x000fca0007f3e0ff */
[----:B01-3--:R-:W-:Y:S01]  /*4510*/  IMAD.X R16, RZ, RZ, RZ, P1 ;  /* 0x000000ffff107224 */ /* 0x00bfe200008e06ff */
[----:B------:R-:W-:Y:S01]  /*4520*/  ULDC.64 UR8, c[0x0][0x250] ;  /* 0x0000940000087ab9 */ /* 0x000fe20000000a00 */
[----:B------:R-:W-:Y:S02]  /*4530*/  BSSY B0, `(.L_x_3369) ;  /* 0x0000086000007945 */ /* 0x000fe40003800000 */
[----:B------:R-:W-:Y:S02]  /*4540*/  IMAD R18, R16, UR8, RZ ;  /* 0x0000000810127c24 */ /* 0x000fe4000f8e02ff */
[----:B------:R-:W-:-:S04]  /*4550*/  IMAD.WIDE.U32 R16, R15, UR8, RZ ;  /* 0x000000080f107c25 */ /* 0x000fc8000f8e00ff */
[----:B------:R-:W-:Y:S02]  /*4560*/  IMAD R21, R15, UR9, R18 ;  /* 0x000000090f157c24 */ /* 0x000fe4000f8e0212 */
[----:B------:R-:W-:Y:S02]  /*4570*/  IMAD.MOV.U32 R15, RZ, RZ, R16 ;  /* 0x000000ffff0f7224 */ /* 0x000fe400078e0010 */
[----:B--2---:R-:W-:Y:S01]  /*4580*/  IMAD.IADD R24, R17, 0x1, R21 ;  /* 0x0000000111187824 */ /* 0x004fe200078e0215 */
        /* <DEDUP_REMOVED lines=9> */
[----:B------:R-:W-:Y:S01]  /*4620*/  IMAD.MOV.U32 R28, RZ, RZ, RZ ;  /* 0x000000ffff1c7224 */ /* 0x000fe200078e00ff */
[----:B------:R-:W-:Y:S01]  /*4630*/  ISETP.GE.U32.AND P1, PT, R16, 0x3, PT ;  /* 0x000000031000780c */ /* 0x000fe20003f26070 */
[----:B------:R-:W-:Y:S01]  /*4640*/  IMAD.MOV.U32 R41, RZ, RZ, R3 ;  /* 0x000000ffff297224 */ /* 0x000fe200078e0003 */
[----:B------:R-:W-:Y:S01]  /*4650*/  ISETP.NE.AND P2, PT, R29, RZ, PT ;  /* 0x000000ff1d00720c */ /* 0x000fe20003f45270 */
[----:B------:R-:W-:Y:S02]  /*4660*/  IMAD.MOV.U32 R33, RZ, RZ, R4 ;  /* 0x000000ffff217224 */ /* 0x000fe400078e0004 */
[----:B------:R-:W-:Y:S01]  /*4670*/  IMAD.MOV.U32 R51, RZ, RZ, R15 ;  /* 0x000000ffff337224 */ /* 0x000fe200078e000f */
[----:B------:R-:W-:Y:S01]  /*4680*/  P2R R46, PR, RZ, 0x4 ;  /* 0x00000004ff2e7803 */ /* 0x000fe20000000000 */
[----:B------:R-:W-:-:S06]  /*4690*/  IMAD.MOV.U32 R37, RZ, RZ, R24 ;  /* 0x000000ffff257224 */ /* 0x000fcc00078e0018 */
[----:B------:R-:W-:Y:S05]  /*46a0*/  @!P1 BRA `(.L_x_3372) ;  /* 0x0000000000f49947 */ /* 0x000fea0003800000 */
[----:B------:R-:W-:Y:S01]  /*46b0*/  IADD3 R30, R14, -R29, RZ ;  /* 0x8000001d0e1e7210 */ /* 0x000fe20007ffe0ff */
[----:B------:R-:W-:Y:S02]  /*46c0*/  IMAD.MOV.U32 R28, RZ, RZ, RZ ;  /* 0x000000ffff1c7224 */ /* 0x000fe400078e00ff */
[----:B------:R-:W-:Y:S02]  /*46d0*/  IMAD.MOV.U32 R41, RZ, RZ, R3 ;  /* 0x000000ffff297224 */ /* 0x000fe400078e0003 */
[----:B------:R-:W-:Y:S02]  /*46e0*/  IMAD.MOV.U32 R33, RZ, RZ, R4 ;  /* 0x000000ffff217224 */ /* 0x000fe400078e0004 */
[----:B------:R-:W-:Y:S02]  /*46f0*/  IMAD.MOV.U32 R51, RZ, RZ, R15 ;  /* 0x000000ffff337224 */ /* 0x000fe400078e000f */
[----:B------:R-:W-:-:S07]  /*4700*/  IMAD.MOV.U32 R37, RZ, RZ, R24 ;  /* 0x000000ffff257224 */ /* 0x000fce00078e0018 */
.L_x_3373:
[C---:B0-----:R-:W-:Y:S01]  /*4710*/  LOP3.LUT R17, R33.reuse, 0x1f, RZ, 0xc0, !PT ;  /* 0x0000001f21117812 */ /* 0x041fe200078ec0ff */
[----:B------:R-:W-:Y:S01]  /*4720*/  VIADD R30, R30, 0xfffffffc ;  /* 0xfffffffc1e1e7836 */ /* 0x000fe20000000000 */
[----:B------:R-:W-:Y:S01]  /*4730*/  IADD3 R16, R33, -0x1, RZ ;  /* 0xffffffff21107810 */ /* 0x000fe20007ffe0ff */
[----:B------:R-:W-:Y:S01]  /*4740*/  VIADD R28, R28, 0x4 ;  /* 0x000000041c1c7836 */ /* 0x000fe20000000000 */
[-C--:B------:R-:W-:Y:S02]  /*4750*/  ISETP.GE.U32.AND P1, PT, R17, R6.reuse, PT ;  /* 0x000000061100720c */ /* 0x080fe40003f26070 */
[----:B------:R-:W-:Y:S01]  /*4760*/  LOP3.LUT R23, R16, 0x1f, RZ, 0xc0, !PT ;  /* 0x0000001f10177812 */ /* 0x000fe200078ec0ff */
[----:B------:R-:W-:Y:S01]  /*4770*/  VIADD R16, R33, 0x1e ;  /* 0x0000001e21107836 */ /* 0x000fe20000000000 */
[----:B------:R-:W-:Y:S01]  /*4780*/  IADD3 R19, P3, R51, UR6, RZ ;  /* 0x0000000633137c10 */ /* 0x000fe2000ff7e0ff */
[----:B------:R-:W-:Y:S01]  /*4790*/  VIADD R33, R33, 0x1d ;  /* 0x0000001d21217836 */ /* 0x000fe20000000000 */
[----:B------:R-:W-:-:S02]  /*47a0*/  ISETP.GE.U32.AND P2, PT, R23, R6, PT ;  /* 0x000000061700720c */ /* 0x000fc40003f46070 */
[----:B------:R-:W-:Y:S01]  /*47b0*/  LOP3.LUT R47, R16, 0x1f, RZ, 0xc0, !PT ;  /* 0x0000001f102f7812 */ /* 0x000fe200078ec0ff */
[----:B------:R-:W-:Y:S01]  /*47c0*/  IMAD R16, R12, 0x21, R41 ;  /* 0x000000210c107824 */ /* 0x000fe200078e0229 */
[----:B------:R-:W-:Y:S02]  /*47d0*/  IADD3.X R21, R37, UR7, RZ, P3, !PT ;  /* 0x0000000725157c10 */ /* 0x000fe40009ffe4ff */
[----:B------:R-:W-:Y:S02]  /*47e0*/  IADD3 R43, P4, R19, UR6, RZ ;  /* 0x00000006132b7c10 */ /* 0x000fe4000ff9e0ff */
[----:B------:R-:W-:Y:S02]  /*47f0*/  ISETP.GE.U32.AND P3, PT, R47, R6, PT ;  /* 0x000000062f00720c */ /* 0x000fe40003f66070 */
[----:B------:R-:W-:Y:S02]  /*4800*/  IADD3.X R45, R21, UR7, RZ, P4, !PT ;  /* 0x00000007152d7c10 */ /* 0x000fe4000a7fe4ff */
[----:B------:R-:W-:-:S02]  /*4810*/  @!P1 IADD3 R32, P4, P5, R17, R51, R26 ;  /* 0x0000003311209210 */ /* 0x000fc40007d9e01a */
[----:B------:R-:W-:Y:S02]  /*4820*/  LOP3.LUT R33, R33, 0x1f, RZ, 0xc0, !PT ;  /* 0x0000001f21217812 */ /* 0x000fe400078ec0ff */
[--C-:B------:R-:W-:Y:S02]  /*4830*/  @!P1 IADD3.X R34, RZ, R37, R27.reuse, P4, P5 ;  /* 0x00000025ff229210 */ /* 0x100fe400027ea41b */
[--C-:B------:R-:W-:Y:S02]  /*4840*/  @!P2 IADD3 R36, P4, P5, R23, R19, R26.reuse ;  /* 0x000000131724a210 */ /* 0x100fe40007d9e01a */
[----:B------:R-:W-:Y:S01]  /*4850*/  LEA R41, R16, UR4, 0x2 ;  /* 0x0000000410297c11 */ /* 0x000fe2000f8e10ff */
[----:B------:R-:W0:Y:S01]  /*4860*/  @!P1 LDC.64 R18, c[0x0][0x228] ;  /* 0x00008a00ff129b82 */ /* 0x000e220000000a00 */
[----:B------:R-:W-:Y:S02]  /*4870*/  @!P2 IADD3.X R48, RZ, R21, R27, P4, P5 ;  /* 0x00000015ff30a210 */ /* 0x000fe400027ea41b */
[----:B------:R-:W-:-:S02]  /*4880*/  @!P3 IADD3 R42, P4, P5, R47, R43, R26 ;  /* 0x0000002b2f2ab210 */ /* 0x000fc40007d9e01a */
[----:B------:R-:W-:Y:S02]  /*4890*/  @!P3 LDS R47, [R41+0x8] ;  /* 0x00000800292fb984 */ /* 0x000fe40000000800 */
        /* <DEDUP_REMOVED lines=11> */
[----:B------:R-:W-:-:S02]  /*4950*/  IADD3 R33, R33, 0x1f, RZ ;  /* 0x0000001f21217810 */ /* 0x000fc40007ffe0ff */
        /* <DEDUP_REMOVED lines=18> */
.L_x_3372:
[----:B------:R-:W-:Y:S05]  /*4a80*/  BSYNC B1 ;  /* 0x0000000000017941 */ /* 0x000fea0003800000 */
.L_x_3371:
        /* <DEDUP_REMOVED lines=17> */
.L_x_3375:
[----:B------:R-:W-:Y:S05]  /*4ba0*/  BSYNC B1 ;  /* 0x0000000000017941 */ /* 0x000fea0003800000 */
.L_x_3374:
        /* <DEDUP_REMOVED lines=30> */
.L_x_3370:
[----:B------:R-:W-:Y:S05]  /*4d90*/  BSYNC B0 ;  /* 0x0000000000007941 */ /* 0x000fea0003800000 */
.L_x_3369:
        /* <DEDUP_REMOVED lines=8> */
[C---:B0-2---:R-:W-:Y:S01]  /*4e20*/  VIADD R0, R14.reuse, 0xffffffff ;  /* 0xffffffff0e007836 */ /* 0x045fe20000000000 */
[----:B------:R-:W-:Y:S01]  /*4e30*/  BSSY B1, `(.L_x_3378) ;  /* 0x0000044000017945 */ /* 0x000fe20003800000 */
[----:B------:R-:W-:Y:S01]  /*4e40*/  LOP3.LUT R5, R14, 0x3, RZ, 0xc0, !PT ;  /* 0x000000030e057812 */ /* 0x000fe200078ec0ff */
[----:B------:R-:W-:Y:S02]  /*4e50*/  IMAD.MOV.U32 R25, RZ, RZ, R3 ;  /* 0x000000ffff197224 */ /* 0x000fe400078e0003 */
[----:B------:R-:W-:Y:S01]  /*4e60*/  ISETP.GE.U32.AND P0, PT, R0, 0x3, PT ;  /* 0x000000030000780c */ /* 0x000fe20003f06070 */
[----:B------:R-:W-:-:S12]  /*4e70*/  HFMA2.MMA R0, -RZ, RZ, 0, 5.9604644775390625e-08 ;  /* 0x00000001ff007435 */ /* 0x000fd800000001ff */
[----:B------:R-:W-:Y:S05]  /*4e80*/  @!P0 BRA `(.L_x_3379) ;  /* 0x0000000000f88947 */ /* 0x000fea0003800000 */
[----:B------:R-:W-:Y:S01]  /*4e90*/  BSSY B2, `(.L_x_3380) ;  /* 0x000003c000027945 */ /* 0x000fe20003800000 */
[----:B------:R-:W-:Y:S02]  /*4ea0*/  IMAD.IADD R0, R14, 0x1, -R5 ;  /* 0x000000010e007824 */ /* 0x000fe400078e0a05 */
[----:B------:R-:W-:Y:S02]  /*4eb0*/  IMAD.MOV.U32 R2, RZ, RZ, RZ ;  /* 0x000000ffff027224 */ /* 0x000fe400078e00ff */
[----:B------:R-:W-:-:S07]  /*4ec0*/  IMAD.MOV.U32 R25, RZ, RZ, R3 ;  /* 0x000000ffff197224 */ /* 0x000fce00078e0003 */
.L_x_3381:
[C---:B01----:R-:W-:Y:S01]  /*4ed0*/  LOP3.LUT R17, R4.reuse, 0x1f, RZ, 0xc0, !PT ;  /* 0x0000001f04117812 */ /* 0x043fe200078ec0ff */
[C---:B------:R-:W-:Y:S01]  /*4ee0*/  VIADD R10, R4.reuse, 0xffffffff ;  /* 0xffffffff040a7836 */ /* 0x040fe20000000000 */
[C---:B------:R-:W-:Y:S01]  /*4ef0*/  IADD3 R14, R4.reuse, 0x1d, RZ ;  /* 0x0000001d040e7810 */ /* 0x040fe20007ffe0ff */
        /* <DEDUP_REMOVED lines=24> */
[----:B------:R-:W2:Y:S01]  /*5080*/  @!P0 LDC.64 R14, c[0x0][0x228] ;  /* 0x00008a00ff0e8b82 */ /* 0x000ea20000000a00 */
[----:B------:R-:W-:Y:S02]  /*5090*/  @!P3 LEA.HI.X R21, R4, R21, R10, 0x2, P5 ;  /* 0x000000150415b211 */ /* 0x000fe400028f140a */
[-C--:B------:R-:W-:Y:S02]  /*50a0*/  @!P2 IADD3 R25, P4, P5, R23, R8.reuse, R25 ;  /* 0x000000081719a210 */ /* 0x080fe40007d9e019 */
        /* <DEDUP_REMOVED lines=9> */
[----:B---3--:R-:W-:Y:S02]  /*5140*/  @!P2 LEA R16, P4, R25, R16, 0x2 ;  /* 0x000000101910a211 */ /* 0x008fe400078810ff */
[----:B-----5:R-:W-:Y:S02]  /*5150*/  @!P1 LEA R18, P5, R23, R18, 0x2 ;  /* 0x0000001217129211 */ /* 0x020fe400078a10ff */
[----:B------:R-:W-:Y:S02]  /*5160*/  @!P2 LEA.HI.X R17, R25, R17, R26, 0x2, P4 ;  /* 0x000000111911a211 */ /* 0x000fe400020f141a */
[----:B------:R-:W-:Y:S02]  /*5170*/  @!P1 LEA.HI.X R19, R23, R19, R24, 0x2, P5 ;  /* 0x0000001317139211 */ /* 0x000fe400028f1418 */
[C---:B--2---:R-:W-:Y:S01]  /*5180*/  @!P0 LEA R22, P6, R4.reuse, R14, 0x2 ;  /* 0x0000000e04168211 */ /* 0x044fe200078c10ff */
[----:B------:R0:W-:Y:S03]  /*5190*/  @!P2 STG.E desc[UR10][R16.64], R29 ;  /* 0x0000001d1000a986 */ /* 0x0001e6000c10190a */
[----:B------:R-:W-:Y:S01]  /*51a0*/  @!P0 LEA.HI.X R23, R4, R15, R10, 0x2, P6 ;  /* 0x0000000f04178211 */ /* 0x000fe200030f140a */
[----:B----4-:R0:W-:Y:S01]  /*51b0*/  @!P1 STG.E desc[UR10][R18.64], R31 ;  /* 0x0000001f12009986 */ /* 0x0101e2000c10190a */
[----:B------:R-:W-:Y:S01]  /*51c0*/  ISETP.NE.AND P1, PT, R0, RZ, PT ;  /* 0x000000ff0000720c */ /* 0x000fe20003f25270 */
[----:B------:R-:W-:Y:S01]  /*51d0*/  IMAD.MOV.U32 R10, RZ, RZ, R2 ;  /* 0x000000ffff0a7224 */ /* 0x000fe200078e0002 */
[----:B------:R-:W-:Y:S01]  /*51e0*/  IADD3 R4, R41, 0x1f, RZ ;  /* 0x0000001f29047810 */ /* 0x000fe20007ffe0ff */
[----:B------:R0:W-:Y:S01]  /*51f0*/  @!P0 STG.E desc[UR10][R22.64], R33 ;  /* 0x0000002116008986 */ /* 0x0001e2000c10190a */
[----:B------:R-:W-:Y:S01]  /*5200*/  IADD3 R15, P0, R39, UR6, RZ ;  /* 0x00000006270f7c10 */ /* 0x000fe2000ff1e0ff */
[----:B------:R-:W-:-:S03]  /*5210*/  VIADD R2, R2, 0x4 ;  /* 0x0000000402027836 */ /* 0x000fc60000000000 */
[----:B------:R-:W-:Y:S01]  /*5220*/  IADD3.X R24, R28, UR7, RZ, P0, !PT ;  /* 0x000000071c187c10 */ /* 0x000fe200087fe4ff */
[----:B------:R-:W-:-:S04]  /*5230*/  IMAD.IADD R25, R3, 0x1, R2 ;  /* 0x0000000103197824 */ /* 0x000fc800078e0202 */
[----:B------:R-:W-:Y:S05]  /*5240*/  @P1 BRA `(.L_x_3381) ;  /* 0xfffffffc00201947 */ /* 0x000fea000383ffff */
[----:B------:R-:W-:Y:S05]  /*5250*/  BSYNC B2 ;  /* 0x0000000000027941 */ /* 0x000fea0003800000 */
.L_x_3380:
[----:B------:R-:W-:-:S07]  /*5260*/  VIADD R0, R10, 0x5 ;  /* 0x000000050a007836 */ /* 0x000fce0000000000 */
.L_x_3379:
[----:B------:R-:W-:Y:S05]  /*5270*/  BSYNC B1 ;  /* 0x0000000000017941 */ /* 0x000fea0003800000 */
.L_x_3378:
[----:B------:R-:W-:-:S13]  /*5280*/  ISETP.NE.AND P0, PT, R5, RZ, PT ;  /* 0x000000ff0500720c */ /* 0x000fda0003f05270 */
[----:B------:R-:W-:Y:S05]  /*5290*/  @!P0 BRA `(.L_x_3377) ;  /* 0x0000000000b88947 */ /* 0x000fea0003800000 */
[----:B01----:R-:W-:Y:S01]  /*52a0*/  LOP3.LUT R17, R4, 0x1f, RZ, 0xc0, !PT ;  /* 0x0000001f04117812 */ /* 0x003fe200078ec0ff */
        /* <DEDUP_REMOVED lines=11> */
[C---:B------:R-:W-:Y:S02]  /*5360*/  LEA R2, P0, R15.reuse, UR8, 0x2 ;  /* 0x000000080f027c11 */ /* 0x040fe4000f8010ff */
[----:B------:R-:W0:Y:S02]  /*5370*/  LDS R25, [R25] ;  /* 0x0000000019197984 */ /* 0x000e240000000800 */
[----:B------:R-:W-:-:S05]  /*5380*/  LEA.HI.X R3, R15, UR9, R0, 0x2, P0 ;  /* 0x000000090f037c11 */ /* 0x000fca00080f1400 */
[----:B0-----:R0:W-:Y:S04]  /*5390*/  STG.E desc[UR10][R2.64], R25 ;  /* 0x0000001902007986 */ /* 0x0011e8000c10190a */
.L_x_3383:
[----:B------:R-:W-:Y:S05]  /*53a0*/  BSYNC B1 ;  /* 0x0000000000017941 */ /* 0x000fea0003800000 */
.L_x_3382:
[----:B------:R-:W-:Y:S01]  /*53b0*/  IADD3.X R24, R24, UR7, RZ, P3, !PT ;  /* 0x0000000718187c10 */ /* 0x000fe20009ffe4ff */
[----:B------:R-:W-:Y:S06]  /*53c0*/  @!P1 BRA `(.L_x_3377) ;  /* 0x00000000006c9947 */ /* 0x000fec0003800000 */
[----:B------:R-:W-:Y:S02]  /*53d0*/  VIADD R0, R4, 0xffffffff ;  /* 0xffffffff04007836 */ /* 0x000fe40000000000 */
[----:B------:R-:W-:-:S03]  /*53e0*/  IMAD R12, R12, 0x21, R21 ;  /* 0x000000210c0c7824 */ /* 0x000fc600078e0215 */
[----:B0-----:R-:W-:Y:S02]  /*53f0*/  LOP3.LUT R3, R0, 0x1f, RZ, 0xc0, !PT ;  /* 0x0000001f00037812 */ /* 0x001fe400078ec0ff */
[----:B------:R-:W-:Y:S02]  /*5400*/  LEA R12, R12, UR4, 0x2 ;  /* 0x000000040c0c7c11 */ /* 0x000fe4000f8e10ff */
[----:B------:R-:W-:-:S13]  /*5410*/  ISETP.GE.U32.AND P0, PT, R3, R6, PT ;  /* 0x000000060300720c */ /* 0x000fda0003f06070 */
[----:B------:R-:W0:Y:S01]  /*5420*/  @!P0 LDS R15, [R12] ;  /* 0x000000000c0f8984 */ /* 0x000e220000000800 */
        /* <DEDUP_REMOVED lines=8> */
[----:B------:R-:W-:-:S04]  /*54b0*/  IADD3 R4, R4, 0x1e, RZ ;  /* 0x0000001e04047810 */ /* 0x000fc80007ffe0ff */
        /* <DEDUP_REMOVED lines=12> */
.L_x_3377:
[----:B------:R-:W-:Y:S05]  /*5580*/  BSYNC B0 ;  /* 0x0000000000007941 */ /* 0x000fea0003800000 */
.L_x_3376:
[----:B------:R-:W-:Y:S01]  /*5590*/  ULDC.64 UR4, c[0x0][0x238] ;  /* 0x00008e0000047ab9 */ /* 0x000fe20000000a00 */
[----:B------:R-:W-:Y:S01]  /*55a0*/  BAR.SYNC.DEFER_BLOCKING 0x0 ;  /* 0x0000000000007b1d */ /* 0x000fe20000010000 */
[----:B------:R-:W-:-:S04]  /*55b0*/  ISETP.NE.U32.AND P0, PT, RZ, UR4, PT ;  /* 0x00000004ff007c0c */ /* 0x000fc8000bf05070 */
[----:B------:R-:W-:-:S13]  /*55c0*/  ISETP.NE.AND.EX P0, PT, RZ, UR5, PT, P0 ;  /* 0x00000005ff007c0c */ /* 0x000fda000bf05300 */
[----:B------:R-:W-:Y:S05]  /*55d0*/  @!P0 BRA `(.L_x_3384) ;  /* 0x0000000000bc8947 */ /* 0x000fea0003800000 */
[----:B0-2---:R-:W0:Y:S01]  /*55e0*/  SHFL.DOWN PT, R0, R11, 0x10, 0x1f ;  /* 0x0a001f000b007f89 */ /* 0x005e2200000e0000 */
[----:B------:R-:W-:Y:S01]  /*55f0*/  BSSY B0, `(.L_x_3385) ;  /* 0x0000027000007945 */ /* 0x000fe20003800000 */
[----:B------:R-:W2:Y:S01]  /*5600*/  S2R R6, SR_TID.X ;  /* 0x0000000000067919 */ /* 0x000ea20000002100 */
[----:B0-----:R-:W-:-:S05]  /*5610*/  FMNMX R0, R11, R0, !PT ;  /* 0x000000000b007209 */ /* 0x001fca0007800000 */
[----:B---3--:R-:W0:Y:S01]  /*5620*/  SHFL.DOWN PT, R3, R0, 0x8, 0x1f ;  /* 0x09001f0000037f89 */ /* 0x008e2200000e0000 */
[----:B--2---:R-:W-:-:S13]  /*5630*/  LOP3.LUT P0, RZ, R6, 0x1f, RZ, 0xc0, !PT ;  /* 0x0000001f06ff7812 */ /* 0x004fda000780c0ff */
[----:B------:R-:W2:Y:S01]  /*5640*/  @!P0 S2R R10, SR_CgaCtaId ;  /* 0x00000000000a8919 */ /* 0x000ea20000008800 */
[----:B------:R-:W-:Y:S02]  /*5650*/  @!P0 MOV R9, 0x400 ;  /* 0x0000040000098802 */ /* 0x000fe40000000f00 */
[----:B------:R-:W-:Y:S02]  /*5660*/  @!P0 SHF.R.U32.HI R8, RZ, 0x3, R6 ;  /* 0x00000003ff088819 */ /* 0x000fe40000011606 */
[----:B0-----:R-:W-:-:S05]  /*5670*/  FMNMX R3, R0, R3, !PT ;  /* 0x0000000300037209 */ /* 0x001fca0007800000 */
[----:B------:R-:W0:Y:S01]  /*5680*/  SHFL.DOWN PT, R2, R3, 0x4, 0x1f ;  /* 0x08801f0003027f89 */ /* 0x000e2200000e0000 */
[----:B--2---:R-:W-:Y:S02]  /*5690*/  @!P0 LEA R0, R10, R9, 0x18 ;  /* 0x000000090a008211 */ /* 0x004fe400078ec0ff */
[----:B0-----:R-:W-:Y:S02]  /*56a0*/  FMNMX R2, R3, R2, !PT ;  /* 0x0000000203027209 */ /* 0x001fe40007800000 */
[----:B------:R-:W-:-:S03]  /*56b0*/  @!P0 LOP3.LUT R9, R8, 0x1ffffffc, RZ, 0xc0, !PT ;  /* 0x1ffffffc08098812 */ /* 0x000fc600078ec0ff */
[----:B------:R-:W0:Y:S02]  /*56c0*/  SHFL.DOWN PT, R5, R2, 0x2, 0x1f ;  /* 0x08401f0002057f89 */ /* 0x000e2400000e0000 */
[----:B------:R-:W-:Y:S01]  /*56d0*/  @!P0 IMAD.IADD R0, R9, 0x1, R0 ;  /* 0x0000000109008824 */ /* 0x000fe200078e0200 */
[----:B0-----:R-:W-:Y:S02]  /*56e0*/  FMNMX R5, R2, R5, !PT ;  /* 0x0000000502057209 */ /* 0x001fe40007800000 */
[----:B------:R-:W-:-:S03]  /*56f0*/  SHF.R.U32.HI R2, RZ, 0x5, R6 ;  /* 0x00000005ff027819 */ /* 0x000fc60000011606 */
[----:B------:R-:W0:Y:S02]  /*5700*/  SHFL.DOWN PT, R4, R5, 0x1, 0x1f ;  /* 0x08201f0005047f89 */ /* 0x000e2400000e0000 */
[----:B0-----:R-:W-:Y:S01]  /*5710*/  FMNMX R3, R5, R4, !PT ;  /* 0x0000000405037209 */ /* 0x001fe20007800000 */
[----:B------:R-:W-:-:S04]  /*5720*/  IMAD.MOV.U32 R5, RZ, RZ, RZ ;  /* 0x000000ffff057224 */ /* 0x000fc800078e00ff */
        /* <DEDUP_REMOVED lines=9> */
[----:B------:R-:W-:-:S03]  /*57c0*/  IMAD.MOV.U32 R0, RZ, RZ, RZ ;  /* 0x000000ffff007224 */ /* 0x000fc600078e00ff */
[----:B------:R-:W-:-:S05]  /*57d0*/  @!P0 LEA R2, R6, R3, 0x2 ;  /* 0x0000000306028211 */ /* 0x000fca00078e10ff */
[----:B------:R0:W2:Y:S01]  /*57e0*/  @!P0 LDS R0, [R2] ;  /* 0x0000000002008984 */ /* 0x0000a20000000800 */
[----:B------:R-:W-:Y:S05]  /*57f0*/  BRA.DIV UR4, `(.L_x_3387) ;  /* 0x00000002048c7947 */ /* 0x000fea000b800000 */
[----:B--2---:R-:W2:Y:S02]  /*5800*/  SHFL.DOWN PT, R3, R0, 0x4, 0x1f ;  /* 0x08801f0000037f89 */ /* 0x004ea400000e0000 */
[----:B--2---:R-:W-:-:S05]  /*5810*/  FMNMX R3, R3, R0, !PT ;  /* 0x0000000003037209 */ /* 0x004fca0007800000 */
[----:B0-----:R-:W0:Y:S02]  /*5820*/  SHFL.DOWN PT, R2, R3, 0x2, 0x1f ;  /* 0x08401f0003027f89 */ /* 0x001e2400000e0000 */
[----:B0-----:R-:W-:-:S05]  /*5830*/  FMNMX R2, R3, R2, !PT ;  /* 0x0000000203027209 */ /* 0x001fca0007800000 */
[----:B------:R0:W2:Y:S02]  /*5840*/  SHFL.DOWN PT, R5, R2, 0x1, 0x1f ;  /* 0x08201f0002057f89 */ /* 0x0000a400000e0000 */
.L_x_3394:
[----:B--2---:R-:W-:-:S07]  /*5850*/  FMNMX R5, R2, R5, !PT ;  /* 0x0000000502057209 */ /* 0x004fce0007800000 */
.L_x_3386:
[----:B------:R-:W-:Y:S05]  /*5860*/  BSYNC B0 ;  /* 0x0000000000007941 */ /* 0x000fea0003800000 */
.L_x_3385:
[----:B------:R-:W-:Y:S01]  /*5870*/  ISETP.NE.AND P0, PT, R6, RZ, PT ;  /* 0x000000ff0600720c */ /* 0x000fe20003f05270 */
[----:B------:R-:W-:-:S12]  /*5880*/  BSSY B0, `(.L_x_3384) ;  /* 0x0000004000007945 */ /* 0x000fd80003800000 */
[----:B------:R-:W-:Y:S05]  /*5890*/  @P0 BRA `(.L_x_3388) ;  /* 0x0000000000080947 */ /* 0x000fea0003800000 */
[----:B0-----:R-:W0:Y:S02]  /*58a0*/  LDC.64 R2, c[0x0][0x238] ;  /* 0x00008e00ff027b82 */ /* 0x001e240000000a00 */
[----:B0-----:R2:W-:Y:S02]  /*58b0*/  REDG.E.MAX.S32.STRONG.GPU desc[UR10][R2.64], R5 ;  /* 0x000000050200798e */ /* 0x0015e4000d10e38a */
.L_x_3388:
[----:B------:R-:W-:Y:S05]  /*58c0*/  BSYNC B0 ;  /* 0x0000000000007941 */ /* 0x000fea0003800000 */
.L_x_3384:
[----:B0-2---:R-:W0:Y:S01]  /*58d0*/  S2R R0, SR_TID.X ;  /* 0x0000000000007919 */ /* 0x005e220000002100 */
[----:B------:R-:W0:Y:S01]  /*58e0*/  S2UR UR6, SR_CTAID.X ;  /* 0x00000000000679c3 */ /* 0x000e220000002500 */
[----:B------:R-:W-:Y:S02]  /*58f0*/  ULDC.64 UR4, c[0x0][0x240] ;  /* 0x0000900000047ab9 */ /* 0x000fe40000000a00 */
[----:B------:R-:W-:Y:S02]  /*5900*/  ISETP.EQ.U32.AND P1, PT, RZ, UR4, PT ;  /* 0x00000004ff007c0c */ /* 0x000fe4000bf22070 */
[----:B0-----:R-:W-:-:S04]  /*5910*/  LOP3.LUT P0, RZ, R0, UR6, RZ, 0xfc, !PT ;  /* 0x0000000600ff7c12 */ /* 0x001fc8000f80fcff */
[----:B------:R-:W-:-:S13]  /*5920*/  ISETP.EQ.OR.EX P0, PT, RZ, UR5, P0, P1 ;  /* 0x00000005ff007c0c */ /* 0x000fda0008702710 */
[----:B------:R-:W-:Y:S05]  /*5930*/  @P0 EXIT ;  /* 0x000000000000094d */ /* 0x000fea0003800000 */
[----:B------:R-:W-:-:S05]  /*5940*/  VIADD R0, R7, 0x1800000 ;  /* 0x0180000007007836 */ /* 0x000fca0000000000 */
[----:B------:R-:W-:-:S04]  /*5950*/  LOP3.LUT R0, R0, 0x7f800000, RZ, 0xc0, !PT ;  /* 0x7f80000000007812 */ /* 0x000fc800078ec0ff */
[----:B------:R-:W-:-:S13]  /*5960*/  ISETP.GT.U32.AND P0, PT, R0, 0x1ffffff, PT ;  /* 0x01ffffff0000780c */ /* 0x000fda0003f04070 */
[----:B------:R-:W-:Y:S05]  /*5970*/  @P0 BRA `(.L_x_3389) ;  /* 0x0000000000100947 */ /* 0x000fea0003800000 */
[----:B------:R-:W-:Y:S01]  /*5980*/  IMAD.MOV.U32 R0, RZ, RZ, R7 ;  /* 0x000000ffff007224 */ /* 0x000fe200078e0007 */
[----:B---3--:R-:W-:-:S07]  /*5990*/  MOV R2, 0x59b0 ;  /* 0x000059b000027802 */ /* 0x008fce0000000f00 */
[----:B-1----:R-:W-:Y:S05]  /*59a0*/  CALL.REL.NOINC `($__internal_37_$__cuda_sm20_rcp_rn_f32_slowpath) ;  /* 0x0000000400807944 */ /* 0x002fea0003c00000 */
[----:B------:R-:W-:Y:S05]  /*59b0*/  BRA `(.L_x_3390) ;  /* 0x0000000000107947 */ /* 0x000fea0003800000 */
.L_x_3389:
[----:B------:R-:W3:Y:S02]  /*59c0*/  MUFU.RCP R0, R7 ;  /* 0x0000000700007308 */ /* 0x000ee40000001000 */
[----:B---3--:R-:W-:-:S04]  /*59d0*/  FFMA R2, R0, R7, -1 ;  /* 0xbf80000000027423 */ /* 0x008fc80000000007 */
[----:B------:R-:W-:-:S04]  /*59e0*/  FADD.FTZ R41, -R2, -RZ ;  /* 0x800000ff02297221 */ /* 0x000fc80000010100 */
[----:B------:R-:W-:-:S07]  /*59f0*/  FFMA R41, R0, R41, R0 ;  /* 0x0000002900297223 */ /* 0x000fce0000000000 */
.L_x_3390:
[----:B------:R-:W0:Y:S02]  /*5a00*/  LDC.64 R2, c[0x0][0x240] ;  /* 0x00009000ff027b82 */ /* 0x000e240000000a00 */
[----:B0-----:R-:W-:Y:S01]  /*5a10*/  STG.E desc[UR10][R2.64], R41 ;  /* 0x0000002902007986 */ /* 0x001fe2000c10190a */
[----:B------:R-:W-:Y:S05]  /*5a20*/  EXIT ;  /* 0x000000000000794d */ /* 0x000fea0003800000 */
.L_x_3387:
[----:B------:R-:W-:Y:S01]  /*5a30*/  IMAD.MOV.U32 R9, RZ, RZ, 0x4 ;  /* 0x00000004ff097424 */ /* 0x000fe200078e00ff */
[----:B------:R-:W-:Y:S01]  /*5a40*/  MOV R4, 0xffffffff ;  /* 0xffffffff00047802 */ /* 0x000fe20000000f00 */
[----:B------:R-:W-:-:S07]  /*5a50*/  IMAD.MOV.U32 R11, RZ, RZ, 0x1f ;  /* 0x0000001fff0b7424 */ /* 0x000fce00078e00ff */
[----:B012---:R-:W-:Y:S05]  /*5a60*/  WARPSYNC.COLLECTIVE R4, `(.L_x_3391) ;  /* 0x0000000004087348 */ /* 0x007fea0003c00000 */
[----:B--2---:R2:W3:Y:S02]  /*5a70*/  SHFL.DOWN P0, R5, R0, R9, R11 ;  /* 0x0800000900057389 */ /* 0x0044e4000000000b */
[----:B0123--:R-:W-:Y:S01]  /*5a80*/  ENDCOLLECTIVE ;  /* 0x000000000000791b */ /* 0x00ffe20003800000 */
.L_x_3391:
[----:B------:R-:W-:Y:S02]  /*5a90*/  IMAD.MOV.U32 R9, RZ, RZ, 0x2 ;  /* 0x00000002ff097424 */ /* 0x000fe400078e00ff */
[----:B------:R-:W-:-:S05]  /*5aa0*/  IMAD.MOV.U32 R3, RZ, RZ, R5 ;  /* 0x000000ffff037224 */ /* 0x000fca00078e0005 */
[----:B------:R-:W-:-:S05]  /*5ab0*/  FMNMX R3, R3, R0, !PT ;  /* 0x0000000003037209 */ /* 0x000fca0007800000 */
[----:B------:R-:W-:-:S07]  /*5ac0*/  IMAD.MOV.U32 R0, RZ, RZ, R3 ;  /* 0x000000ffff007224 */ /* 0x000fce00078e0003 */
[----:B------:R-:W-:Y:S05]  /*5ad0*/  WARPSYNC.COLLECTIVE R4, `(.L_x_3392) ;  /* 0x0000000004087348 */ /* 0x000fea0003c00000 */
[----:B------:R0:W1:Y:S02]  /*5ae0*/  SHFL.DOWN P0, R5, R0, R9, R11 ;  /* 0x0800000900057389 */ /* 0x000064000000000b */
[----:B01----:R-:W-:Y:S01]  /*5af0*/  ENDCOLLECTIVE ;  /* 0x000000000000791b */ /* 0x003fe20003800000 */
.L_x_3392:
[----:B------:R-:W-:Y:S02]  /*5b00*/  IMAD.MOV.U32 R9, RZ, RZ, 0x1 ;  /* 0x00000001ff097424 */ /* 0x000fe400078e00ff */
[----:B------:R-:W-:-:S05]  /*5b10*/  IMAD.MOV.U32 R2, RZ, RZ, R5 ;  /* 0x000000ffff027224 */ /* 0x000fca00078e0005 */
[----:B------:R-:W-:-:S04]  /*5b20*/  FMNMX R2, R3, R2, !PT ;  /* 0x0000000203027209 */ /* 0x000fc80007800000 */
[----:B------:R-:W-:-:S07]  /*5b30*/  MOV R0, R2 ;  /* 0x0000000200007202 */ /* 0x000fce0000000f00 */
[----:B------:R-:W-:Y:S05]  /*5b40*/  WARPSYNC.COLLECTIVE R4, `(.L_x_3393) ;  /* 0x0000000004087348 */ /* 0x000fea0003c00000 */
[----:B------:R0:W1:Y:S02]  /*5b50*/  SHFL.DOWN P0, R5, R0, R9, R11 ;  /* 0x0800000900057389 */ /* 0x000064000000000b */
[----:B01----:R-:W-:Y:S01]  /*5b60*/  ENDCOLLECTIVE ;  /* 0x000000000000791b */ /* 0x003fe20003800000 */
.L_x_3393:
[----:B------:R-:W-:Y:S05]  /*5b70*/  BRA `(.L_x_3394) ;  /* 0xfffffffc00347947 */ /* 0x000fea000383ffff */
        .weak           $__internal_36_$__cuda_sm20_div_u64
        .type           $__internal_36_$__cuda_sm20_div_u64,@function
        .size           $__internal_36_$__cuda_sm20_div_u64,($__internal_37_$__cuda_sm20_rcp_rn_f32_slowpath - $__internal_36_$__cuda_sm20_div_u64)
$__internal_36_$__cuda_sm20_div_u64:
[----:B------:R-:W-:Y:S02]  /*5b80*/  IMAD.MOV.U32 R12, RZ, RZ, R3 ;  /* 0x000000ffff0c7224 */ /* 0x000fe400078e0003 */
        /* <DEDUP_REMOVED lines=46> */
[----:B------:R-:W-:Y:S02]  /*5e70*/  IADD3 R12, P1, -R3, R14, RZ ;  /* 0x0000000e030c7210 */ /* 0x000fe40007f3e1ff */
[----:B------:R-:W-:Y:S02]  /*5e80*/  IADD3.X R5, RZ, R10, RZ, P2, !PT ;  /* 0x0000000aff057210 */ /* 0x000fe400017fe4ff */
[C---:B------:R-:W-:Y:S01]  /*5e90*/  ISETP.GE.U32.AND.EX P0, PT, R11.reuse, R4, PT, P0 ;  /* 0x000000040b00720c */ /* 0x040fe20003f06100 */
[----:B------:R-:W-:Y:S01]  /*5ea0*/  IMAD.X R9, R11, 0x1, ~R4, P1 ;  /* 0x000000010b097824 */ /* 0x000fe200008e0e04 */
[----:B------:R-:W-:Y:S02]  /*5eb0*/  ISETP.NE.U32.AND P1, PT, R3, RZ, PT ;  /* 0x000000ff0300720c */ /* 0x000fe40003f25070 */
[----:B------:R-:W-:Y:S02]  /*5ec0*/  SEL R12, R12, R14, P0 ;  /* 0x0000000e0c0c7207 */ /* 0x000fe40000000000 */
[----:B------:R-:W-:-:S02]  /*5ed0*/  SEL R7, R8, R7, P0 ;  /* 0x0000000708077207 */ /* 0x000fc40000000000 */
[----:B------:R-:W-:Y:S02]  /*5ee0*/  SEL R9, R9, R11, P0 ;  /* 0x0000000b09097207 */ /* 0x000fe40000000000 */
[----:B------:R-:W-:Y:S02]  /*5ef0*/  SEL R10, R5, R10, P0 ;  /* 0x0000000a050a7207 */ /* 0x000fe40000000000 */
[----:B------:R-:W-:Y:S02]  /*5f00*/  ISETP.GE.U32.AND P0, PT, R12, R3, PT ;  /* 0x000000030c00720c */ /* 0x000fe40003f06070 */
[----:B------:R-:W-:Y:S02]  /*5f10*/  IADD3 R24, P2, R7, 0x1, RZ ;  /* 0x0000000107187810 */ /* 0x000fe40007f5e0ff */
[----:B------:R-:W-:Y:S02]  /*5f20*/  ISETP.GE.U32.AND.EX P0, PT, R9, R4, PT, P0 ;  /* 0x000000040900720c */ /* 0x000fe40003f06100 */
[----:B------:R-:W-:Y:S01]  /*5f30*/  ISETP.NE.AND.EX P1, PT, R4, RZ, PT, P1 ;  /* 0x000000ff0400720c */ /* 0x000fe20003f25310 */
[----:B------:R-:W-:Y:S01]  /*5f40*/  IMAD.X R25, RZ, RZ, R10, P2 ;  /* 0x000000ffff197224 */ /* 0x000fe200010e060a */
[----:B------:R-:W-:Y:S01]  /*5f50*/  SEL R24, R24, R7, P0 ;  /* 0x0000000718187207 */ /* 0x000fe20000000000 */
[----:B------:R-:W-:-:S03]  /*5f60*/  IMAD.MOV.U32 R7, RZ, RZ, 0x0 ;  /* 0x00000000ff077424 */ /* 0x000fc600078e00ff */
[----:B------:R-:W-:Y:S02]  /*5f70*/  SEL R25, R25, R10, P0 ;  /* 0x0000000a19197207 */ /* 0x000fe40000000000 */
[----:B------:R-:W-:Y:S02]  /*5f80*/  SEL R24, R24, 0xffffffff, P1 ;  /* 0xffffffff18187807 */ /* 0x000fe40000800000 */
[----:B------:R-:W-:Y:S01]  /*5f90*/  SEL R25, R25, 0xffffffff, P1 ;  /* 0xffffffff19197807 */ /* 0x000fe20000800000 */
[----:B------:R-:W-:Y:S06]  /*5fa0*/  RET.REL.NODEC R6 `(_ZN18transformer_engine6detail43dgated_act_cast_transpose_kernel_notalignedILi2ELi1Ef6__halffNS_5EmptyEXadL_ZNS_6dqgeluIffEET_T0_RKS3_EEXadL_ZNS_5qgeluIffEES5_S6_S8_EEEEvPKT2_SC_PT3_SE_PKT1_PSF_SI_mmm) ;  /* 0xffffffa006147950 */ /* 0x000fec0003c3ffff */
        .weak           $__internal_37_$__cuda_sm20_rcp_rn_f32_slowpath
        .type           $__internal_37_$__cuda_sm20_rcp_rn_f32_slowpath,@function
        .size           $__internal_37_$__cuda_sm20_rcp_rn_f32_slowpath,(.L_x_34522 - $__internal_37_$__cuda_sm20_rcp_rn_f32_slowpath)
$__internal_37_$__cuda_sm20_rcp_rn_f32_slowpath:
        /* <DEDUP_REMOVED lines=15> */
.L_x_3396:
        /* <DEDUP_REMOVED lines=26> */
[----:B------:R-:W-:-:S05]  /*6240*/  SEL R21, RZ, 0x1, !P2 ;  /* 0x00000001ff157807 */ /* 0x000fca0005000000 */
[----:B------:R-:W-:-:S05]  /*6250*/  IMAD.MOV R21, RZ, RZ, -R21 ;  /* 0x000000ffff157224 */ /* 0x000fca00078e0a15 */
[----:B------:R-:W-:-:S13]  /*6260*/  ISETP.GE.AND P2, PT, R21, RZ, PT ;  /* 0x000000ff1500720c */ /* 0x000fda0003f46270 */
[----:B------:R-:W-:-:S05]  /*6270*/  @!P2 IADD3 R41, R41, 0x1, RZ ;  /* 0x000000012929a810 */ /* 0x000fca0007ffe0ff */
[----:B------:R-:W-:-:S05]  /*6280*/  @!P3 IMAD.SHL.U32 R41, R41, 0x2, RZ ;  /* 0x000000022929b824 */ /* 0x000fca00078e00ff */
[----:B------:R-:W-:Y:S01]  /*6290*/  LOP3.LUT R41, R41, 0x80000000, R0, 0xf8, !PT ;  /* 0x8000000029297812 */ /* 0x000fe200078ef800 */
[----:B------:R-:W-:Y:S06]  /*62a0*/  BRA `(.L_x_3397) ;  /* 0x0000000000047947 */ /* 0x000fec0003800000 */
.L_x_3398:
[----:B------:R0:W1:Y:S02]  /*62b0*/  MUFU.RCP R41, R0 ;  /* 0x0000000000297308 */ /* 0x0000640000001000 */
.L_x_3397:
[----:B------:R-:W-:Y:S05]  /*62c0*/  BSYNC B0 ;  /* 0x0000000000007941 */ /* 0x000fea0003800000 */
.L_x_3395:
[----:B------:R-:W-:Y:S02]  /*62d0*/  IMAD.MOV.U32 R42, RZ, RZ, R2 ;  /* 0x000000ffff2a7224 */ /* 0x000fe400078e0002 */
[----:B------:R-:W-:-:S04]  /*62e0*/  IMAD.MOV.U32 R43, RZ, RZ, 0x0 ;  /* 0x00000000ff2b7424 */ /* 0x000fc800078e00ff */
[----:B01----:R-:W-:Y:S05]  /*62f0*/  RET.REL.NODEC R42 `(_ZN18transformer_engine6detail43dgated_act_cast_transpose_kernel_notalignedILi2ELi1Ef6__halffNS_5EmptyEXadL_ZNS_6dqgeluIffEET_T0_RKS3_EEXadL_ZNS_5qgeluIffEES5_S6_S8_EEEEvPKT2_SC_PT3_SE_PKT1_PSF_SI_mmm) ;  /* 0xffffff9c2a407950 */ /* 0x003fea0003c3ffff */
.L_x_3399:
        /* <DEDUP_REMOVED lines=16> */
.L_x_34522:


//--------------------- .text._ZN18transformer_engine6detail32dgated_act_cast_transpose_kernelILi2ELi1Ef6__halffNS_5EmptyEXadL_ZNS_6dqgeluIffEET_T0_RKS3_EEXadL_ZNS_5qgeluIffEES5_S6_S8_EEEEvPKT2_SC_PT3_SE_PKT1_PSF_SI_mmm --------------------------
	.section	.text._ZN18transformer_engine6detail32dgated_act_cast_transpose_kernelILi2ELi1Ef6__halffNS_5EmptyEXadL_ZNS_6dqgeluIffEET_T0_RKS3_EEXadL_ZNS_5qgeluIffEES5_S6_S8_EEEEvPKT2_SC_PT3_SE_PKT1_PSF_SI_mmm,"ax",@progbits
	.align	128
        .global         _ZN18transformer_engine6detail32dgated_act_cast_transpose_kernelILi2ELi1Ef6__halffNS_5EmptyEXadL_ZNS_6dqgeluIffEET_T0_RKS3_EEXadL_ZNS_5qgeluIffEES5_S6_S8_EEEEvPKT2_SC_PT3_SE_PKT1_PSF_SI_mmm
        .type           _ZN18transformer_engine6detail32dgated_act_cast_transpose_kernelILi2ELi1Ef6__halffNS_5EmptyEXadL_ZNS_6dqgeluIffEET_T0_RKS3_EEXadL_ZNS_5qgeluIffEES5_S6_S8_EEEEvPKT2_SC_PT3_SE_PKT1_PSF_SI_mmm,@function
        .size           _ZN18transformer_engine6detail32dgated_act_cast_transpose_kernelILi2ELi1Ef6__halffNS_5EmptyEXadL_ZNS_6dqgeluIffEET_T0_RKS3_EEXadL_ZNS_5qgeluIffEES5_S6_S8_EEEEvPKT2_SC_PT3_SE_PKT1_PSF_SI_mmm,(.L_x_34524 - _ZN18transformer_engine6detail32dgated_act_cast_transpose_kernelILi2ELi1Ef6__halffNS_5EmptyEXadL_ZNS_6dqgeluIffEET_T0_RKS3_EEXadL_ZNS_5qgeluIffEES5_S6_S8_EEEEvPKT2_SC_PT3_SE_PKT1_PSF_SI_mmm)
        .other          _ZN18transformer_engine6detail32dgated_act_cast_transpose_kernelILi2ELi1Ef6__halffNS_5EmptyEXadL_ZNS_6dqgeluIffEET_T0_RKS3_EEXadL_ZNS_5qgeluIffEES5_S6_S8_EEEEvPKT2_SC_PT3_SE_PKT1_PSF_SI_mmm,@"STO_CUDA_ENTRY STV_DEFAULT"
_ZN18transformer_engine6detail32dgated_act_cast_transpose_kernelILi2ELi1Ef6__halffNS_5EmptyEXadL_ZNS_6dqgeluIffEET_T0_RKS3_EEXadL_ZNS_5qgeluIffEES5_S6_S8_EEEEvPKT2_SC_PT3_SE_PKT1_PSF_SI_mmm:
.text._ZN18transformer_engine6detail32dgated_act_cast_transpose_kernelILi2ELi1Ef6__halffNS_5EmptyEXadL_ZNS_6dqgeluIffEET_T0_RKS3_EEXadL_ZNS_5qgeluIffEES5_S6_S8_EEEEvPKT2_SC_PT3_SE_PKT1_PSF_SI_mmm:
        /* <DEDUP_REMOVED lines=19> */
[----:B------:R-:W-:Y:S05]  /*0130*/  CALL.REL.NOINC `($__internal_38_$__cuda_sm20_div_u64) ;  /* 0x0000003c00287944 */ /* 0x000fea0003c00000 */
        /* <DEDUP_REMOVED lines=8> */
.L_x_3400:
        /* <DEDUP_REMOVED lines=22> */
.L_x_3401:
[----:B------:R-:W0:Y:S01]  /*0320*/  LDC.64 R22, c[0x0][0x248] ;  /* 0x00009200ff167b82 */ /* 0x000e220000000a00 */
[----:B------:R-:W-:Y:S01]  /*0330*/  IMAD.SHL.U32 R7, R5, 0x4, RZ ;  /* 0x0000000405077824 */ /* 0x000fe200078e00ff */
[----:B------:R-:W-:Y:S01]  /*0340*/  MOV R25, RZ ;  /* 0x000000ff00197202 */ /* 0x000fe20000000f00 */
[----:B------:R-:W-:Y:S01]  /*0350*/  IMAD.MOV.U32 R38, RZ, RZ, R44 ;  /* 0x000000ffff267224 */ /* 0x000fe200078e002c */
[----:B------:R-:W-:Y:S01]  /*0360*/  ULDC.64 UR4, c[0x0][0x218] ;  /* 0x0000860000047ab9 */ /* 0x000fe20000000a00 */
[----:B------:R-:W-:Y:S01]  /*0370*/  ULDC.64 UR6, c[0x0][0x208] ;  /* 0x0000820000067ab9 */ /* 0x000fe20000000a00 */
[C---:B------:R-:W-:Y:S01]  /*0380*/  IADD3 R17, -R7.reuse, R4, RZ ;  /* 0x0000000407117210 */ /* 0x040fe20007ffe1ff */
[----:B------:R-:W-:Y:S01]  /*0390*/  IMAD.SHL.U32 R10, R44, 0x2, RZ ;  /* 0x000000022c0a7824 */ /* 0x000fe200078e00ff */
[----:B------:R-:W-:Y:S01]  /*03a0*/  LOP3.LUT R8, R7, 0x1c, RZ, 0xc0, !PT ;  /* 0x0000001c07087812 */ /* 0x000fe200078ec0ff */
[----:B------:R-:W-:Y:S01]  /*03b0*/  ULDC.64 UR8, c[0x0][0x210] ;  /* 0x0000840000087ab9 */ /* 0x000fe20000000a00 */
[----:B------:R-:W-:Y:S01]  /*03c0*/  LOP3.LUT R24, R17, 0x1f, RZ, 0xc0, !PT ;  /* 0x0000001f11187812 */ /* 0x000fe200078ec0ff */
[-C--:B0-----:R-:W-:Y:S01]  /*03d0*/  IMAD R2, R21, R22.reuse, RZ ;  /* 0x0000001615027224 */ /* 0x081fe200078e02ff */
[----:B------:R-:W-:Y:S01]  /*03e0*/  LOP3.LUT R57, R23, 0x7fffffff, RZ, 0xc0, !PT ;  /* 0x7fffffff17397812 */ /* 0x000fe200078ec0ff */
[----:B------:R-:W-:-:S04]  /*03f0*/  IMAD.WIDE.U32 R18, R20, R22, R38 ;  /* 0x0000001614127225 */ /* 0x000fc800078e0026 */
[----:B------:R-:W-:Y:S01]  /*0400*/  IMAD R37, R20, R23, R2 ;  /* 0x0000001714257224 */ /* 0x000fe200078e0202 */
[----:B------:R-:W-:Y:S01]  /*0410*/  LEA R48, P0, R18, UR4, 0x7 ;  /* 0x0000000412307c11 */ /* 0x000fe2000f8038ff */
[----:B------:R-:W-:Y:S02]  /*0420*/  IMAD R45, R57, R8, RZ ;  /* 0x00000008392d7224 */ /* 0x000fe400078e02ff */
[----:B------:R-:W-:-:S04]  /*0430*/  IMAD.WIDE.U32 R42, R8, R22, R24 ;  /* 0x00000016082a7225 */ /* 0x000fc800078e0018 */
[----:B------:R-:W-:Y:S01]  /*0440*/  IMAD.IADD R2, R19, 0x1, R37 ;  /* 0x0000000113027824 */ /* 0x000fe200078e0225 */
[----:B------:R-:W-:Y:S01]  /*0450*/  IADD3 R16, R43, R45, RZ ;  /* 0x0000002d2b107210 */ /* 0x000fe20007ffe0ff */
[----:B------:R-:W-:-:S03]  /*0460*/  IMAD.SHL.U32 R29, R42, 0x4, RZ ;  /* 0x000000042a1d7824 */ /* 0x000fc600078e00ff */
[----:B------:R-:W-:Y:S02]  /*0470*/  LEA.HI.X R38, R18, UR5, R2, 0x7, P0 ;  /* 0x0000000512267c11 */ /* 0x000fe400080f3c02 */
[----:B------:R-:W-:Y:S02]  /*0480*/  SHF.L.U64.HI R11, R44, 0x1, R39 ;  /* 0x000000012c0b7819 */ /* 0x000fe40000010227 */
[--C-:B------:R-:W-:Y:S02]  /*0490*/  SHF.R.U32.HI R59, RZ, 0x1, R23.reuse ;  /* 0x00000001ff3b7819 */ /* 0x100fe40000011617 */
[----:B------:R-:W-:Y:S01]  /*04a0*/  SHF.R.U64 R58, R22, 0x1, R23 ;  /* 0x00000001163a7819 */ /* 0x000fe20000001217 */
[----:B------:R-:W-:Y:S01]  /*04b0*/  VIADD R9, R17, 0xffffffff ;  /* 0xffffffff11097836 */ /* 0x000fe20000000000 */
[----:B------:R-:W-:Y:S01]  /*04c0*/  SHF.L.U64.HI R19, R42, 0x2, R16 ;  /* 0x000000022a137819 */ /* 0x000fe20000010210 */
[----:B------:R-:W-:Y:S01]  /*04d0*/  ULDC.64 UR4, c[0x0][0x230] ;  /* 0x00008c0000047ab9 */ /* 0x000fe20000000a00 */
[----:B------:R-:W-:-:S04]  /*04e0*/  IADD3 R12, P0, R29, R48, RZ ;  /* 0x000000301d0c7210 */ /* 0x000fc80007f1e0ff */
[----:B------:R-:W-:-:S05]  /*04f0*/  IADD3.X R13, R19, R38, RZ, P0, !PT ;  /* 0x00000026130d7210 */ /* 0x000fca00007fe4ff */
[----:B------:R-:W2:Y:S01]  /*0500*/  LDG.E R15, desc[UR6][R12.64] ;  /* 0x000000060c0f7981 */ /* 0x000ea2000c1e1900 */
[-C--:B------:R-:W-:Y:S01]  /*0510*/  IMAD.WIDE.U32 R10, R20, R22.reuse, R10 ;  /* 0x00000016140a7225 */ /* 0x080fe200078e000a */
[----:B------:R-:W-:Y:S02]  /*0520*/  LOP3.LUT R9, R9, 0x1f, RZ, 0xc0, !PT ;  /* 0x0000001f09097812 */ /* 0x000fe400078ec0ff */
[----:B------:R-:W-:Y:S01]  /*0530*/  MOV R56, R22 ;  /* 0x0000001600387202 */ /* 0x000fe20000000f00 */
[----:B------:R-:W-:Y:S01]  /*0540*/  IMAD R49, R59, R8, RZ ;  /* 0x000000083b317224 */ /* 0x000fe200078e02ff */
[----:B------:R-:W-:Y:S01]  /*0550*/  IADD3 R37, R37, R11, RZ ;  /* 0x0000000b25257210 */ /* 0x000fe20007ffe0ff */
[----:B------:R-:W-:Y:S01]  /*0560*/  IMAD.WIDE.U32 R40, R8, R58, R58 ;  /* 0x0000003a08287225 */ /* 0x000fe200078e003a */
[----:B------:R-:W-:Y:S02]  /*0570*/  LEA R35, P1, R10, UR8, 0x6 ;  /* 0x000000080a237c11 */ /* 0x000fe4000f8230ff */
[----:B------:R-:W-:Y:S01]  /*0580*/  MOV R46, 0x3bbb989d ;  /* 0x3bbb989d002e7802 */ /* 0x000fe20000000f00 */
[----:B------:R-:W-:Y:S01]  /*0590*/  IMAD.WIDE.U32 R30, R8, R22, R56 ;  /* 0x00000016081e7225 */ /* 0x000fe200078e0038 */
[----:B------:R-:W-:Y:S01]  /*05a0*/  LEA.HI.X R37, R10, UR9, R37, 0x6, P1 ;  /* 0x000000090a257c11 */ /* 0x000fe200088f3425 */
[----:B------:R-:W-:Y:S01]  /*05b0*/  ULDC.64 UR8, c[0x0][0x220] ;  /* 0x0000880000087ab9 */ /* 0x000fe20000000a00 */
[----:B------:R-:W-:Y:S01]  /*05c0*/  IADD3 R14, P2, R9, R40, RZ ;  /* 0x00000028090e7210 */ /* 0x000fe20007f5e0ff */
[----:B------:R-:W-:Y:S01]  /*05d0*/  IMAD.WIDE.U32 R10, R8, R58, R24 ;  /* 0x0000003a080a7225 */ /* 0x000fe200078e0018 */
[----:B------:R-:W-:-:S02]  /*05e0*/  IADD3 R50, R45, R31, RZ ;  /* 0x0000001f2d327210 */ /* 0x000fc40007ffe0ff */
[----:B------:R-:W-:Y:S02]  /*05f0*/  IADD3 R33, P3, R9, R30, RZ ;  /* 0x0000001e09217210 */ /* 0x000fe40007f7e0ff */
[----:B------:R-:W-:Y:S01]  /*0600*/  IADD3 R11, R11, R49, RZ ;  /* 0x000000310b0b7210 */ /* 0x000fe20007ffe0ff */
[----:B------:R-:W-:Y:S01]  /*0610*/  IMAD.IADD R49, R49, 0x1, R41 ;  /* 0x0000000131317824 */ /* 0x000fe200078e0229 */
[C---:B------:R-:W-:Y:S02]  /*0620*/  LEA R26, P1, R10.reuse, R35, 0x2 ;  /* 0x000000230a1a7211 */ /* 0x040fe400078210ff */
[----:B------:R-:W-:Y:S02]  /*0630*/  MOV R54, 0x437c0000 ;  /* 0x437c000000367802 */ /* 0x000fe40000000f00 */
[----:B------:R-:W-:Y:S01]  /*0640*/  LEA.HI.X R27, R10, R37, R11, 0x2, P1 ;  /* 0x000000250a1b7211 */ /* 0x000fe200008f140b */
[----:B------:R-:W-:Y:S01]  /*0650*/  IMAD.X R11, RZ, RZ, R49, P2 ;  /* 0x000000ffff0b7224 */ /* 0x000fe200010e0631 */
[----:B------:R-:W-:-:S02]  /*0660*/  LEA R34, P1, R22, R48, 0x1 ;  /* 0x0000003016227211 */ /* 0x000fc400078208ff */
[----:B------:R-:W-:Y:S02]  /*0670*/  LEA R10, P2, R14, R35, 0x2 ;  /* 0x000000230e0a7211 */ /* 0x000fe400078410ff */
[----:B------:R-:W-:Y:S01]  /*0680*/  LEA.HI.X R36, R22, R38, R23, 0x1, P1 ;  /* 0x0000002616247211 */ /* 0x000fe200008f0c17 */
[----:B------:R-:W-:Y:S01]  /*0690*/  IMAD.SHL.U32 R23, R33, 0x4, RZ ;  /* 0x0000000421177824 */ /* 0x000fe200078e00ff */
[----:B------:R-:W-:Y:S02]  /*06a0*/  IADD3 R28, P1, R34, R29, RZ ;  /* 0x0000001d221c7210 */ /* 0x000fe40007f3e0ff */
[----:B------:R-:W-:Y:S02]  /*06b0*/  LEA.HI.X R11, R14, R37, R11, 0x2, P2 ;  /* 0x000000250e0b7211 */ /* 0x000fe400010f140b */
[----:B------:R-:W-:Y:S01]  /*06c0*/  ISETP.NE.U32.AND P0, PT, RZ, UR4, PT ;  /* 0x00000004ff007c0c */ /* 0x000fe2000bf05070 */
[----:B------:R-:W-:Y:S01]  /*06d0*/  IMAD.X R29, R36, 0x1, R19, P1 ;  /* 0x00000001241d7824 */ /* 0x000fe200008e0613 */
[----:B------:R-:W-:Y:S01]  /*06e0*/  IADD3.X R32, RZ, R50, RZ, P3, !PT ;  /* 0x00000032ff207210 */ /* 0x000fe20001ffe4ff */
[----:B------:R-:W5:Y:S01]  /*06f0*/  LDG.E R53, desc[UR6][R10.64] ;  /* 0x000000060a357981 */ /* 0x000f62000c1e1900 */
[----:B------:R-:W-:-:S02]  /*0700*/  IADD3 R22, P3, R23, R34, RZ ;  /* 0x0000002217167210 */ /* 0x000fc40007f7e0ff */
[----:B------:R-:W-:Y:S01]  /*0710*/  ISETP.NE.AND.EX P0, PT, RZ, UR5, PT, P0 ;  /* 0x00000005ff007c0c */ /* 0x000fe2000bf05300 */
[----:B------:R0:W5:Y:S01]  /*0720*/  LDG.E R14, desc[UR6][R26.64] ;  /* 0x000000061a0e7981 */ /* 0x000162000c1e1900 */
[----:B------:R-:W-:Y:S01]  /*0730*/  ULDC.64 UR4, c[0x0][0x250] ;  /* 0x0000940000047ab9 */ /* 0x000fe20000000a00 */
[----:B------:R-:W-:Y:S02]  /*0740*/  BSSY B1, `(.L_x_3402) ;  /* 0x000002f000017945 */ /* 0x000fe40003800000 */
[----:B------:R-:W5:Y:S01]  /*0750*/  LDG.E R28, desc[UR6][R28.64] ;  /* 0x000000061c1c7981 */ /* 0x000f62000c1e1900 */
[----:B0-----:R-:W-:Y:S02]  /*0760*/  IADD3 R26, P2, R23, R48, RZ ;  /* 0x00000030171a7210 */ /* 0x001fe40007f5e0ff */
[----:B------:R-:W-:-:S05]  /*0770*/  SHF.L.U64.HI R23, R33, 0x2, R32 ;  /* 0x0000000221177819 */ /* 0x000fca0000010220 */
[----:B------:R-:W0:Y:S01]  /*0780*/  @P0 LDC.64 R12, c[0x0][0x230] ;  /* 0x00008c00ff0c0b82 */ /* 0x000e220000000a00 */
[C---:B------:R-:W-:Y:S02]  /*0790*/  IADD3.X R27, R23.reuse, R38, RZ, P2, !PT ;  /* 0x00000026171b7210 */ /* 0x040fe400017fe4ff */
[----:B------:R-:W-:Y:S01]  /*07a0*/  IADD3.X R23, R23, R36, RZ, P3, !PT ;  /* 0x0000002417177210 */ /* 0x000fe20001ffe4ff */
[----:B------:R-:W-:Y:S01]  /*07b0*/  IMAD.MOV.U32 R10, RZ, RZ, 0x3f800000 ;  /* 0x3f800000ff0a7424 */ /* 0x000fe200078e00ff */
[----:B------:R-:W-:Y:S01]  /*07c0*/  USHF.L.U64.HI UR5, UR4, 0x1, UR5 ;  /* 0x0000000104057899 */ /* 0x000fe20008010205 */
[----:B------:R1:W5:Y:S04]  /*07d0*/  LDG.E R47, desc[UR6][R26.64] ;  /* 0x000000061a2f7981 */ /* 0x000368000c1e1900 */
[----:B------:R-:W5:Y:S01]  /*07e0*/  LDG.E R52, desc[UR6][R22.64] ;  /* 0x0000000616347981 */ /* 0x000f62000c1e1900 */
[----:B------:R-:W-:Y:S01]  /*07f0*/  USHF.L.U32 UR4, UR4, 0x1, URZ ;  /* 0x0000000104047899 */ /* 0x000fe2000800063f */
[----:B-1----:R-:W-:-:S02]  /*0800*/  IMAD R26, R44, UR5, RZ ;  /* 0x000000052c1a7c24 */ /* 0x002fc4000f8e02ff */
[----:B0-----:R0:W5:Y:S03]  /*0810*/  @P0 LDG.E R10, desc[UR6][R12.64] ;  /* 0x000000060c0a0981 */ /* 0x001166000c1e1900 */
[----:B------:R-:W-:Y:S01]  /*0820*/  IMAD R39, R39, UR4, R26 ;  /* 0x0000000427277c24 */ /* 0x000fe2000f8e021a */
[----:B0-----:R-:W-:Y:S01]  /*0830*/  MOV R12, R20 ;  /* 0x00000014000c7202 */ /* 0x001fe20000000f00 */
[----:B------:R-:W-:-:S04]  /*0840*/  IMAD.MOV.U32 R13, RZ, RZ, R21 ;  /* 0x000000ffff0d7224 */ /* 0x000fc800078e0015 */
[----:B------:R-:W-:-:S05]  /*0850*/  IMAD.WIDE.U32 R12, R44, UR4, R12 ;  /* 0x000000042c0c7c25 */ /* 0x000fca000f8e000c */
[----:B------:R-:W-:Y:S02]  /*0860*/  IADD3 R13, R13, R39, RZ ;  /* 0x000000270d0d7210 */ /* 0x000fe40007ffe0ff */
[C---:B------:R-:W-:Y:S02]  /*0870*/  SHF.L.U32 R26, R12.reuse, 0x5, RZ ;  /* 0x000000050c1a7819 */ /* 0x040fe400000006ff */
[----:B------:R-:W-:Y:S01]  /*0880*/  SHF.L.U64.HI R27, R12, 0x5, R13 ;  /* 0x000000050c1b7819 */ /* 0x000fe2000001020d */
[----:B------:R-:W-:Y:S02]  /*0890*/  IMAD R13, R0, 0x20, R6 ;  /* 0x00000020000d7824 */ /* 0x000fe400078e0206 */
        /* <DEDUP_REMOVED lines=19> */
[----:B-----5:R-:W-:Y:S05]  /*09d0*/  CALL.REL.NOINC `($__internal_39_$__cuda_sm20_rcp_rn_f32_slowpath) ;  /* 0x00000038000c7944 */ /* 0x020fea0003c00000 */
[----:B------:R-:W-:Y:S05]  /*09e0*/  BRA `(.L_x_3404) ;  /* 0x0000000000107947 */ /* 0x000fea0003800000 */
.L_x_3403:
[----:B------:R-:W0:Y:S02]  /*09f0*/  MUFU.RCP R19, R22 ;  /* 0x0000001600137308 */ /* 0x000e240000001000 */
[----:B0-----:R-:W-:-:S04]  /*0a00*/  FFMA R0, R22, R19, -1 ;  /* 0xbf80000016007423 */ /* 0x001fc80000000013 */
[----:B------:R-:W-:-:S04]  /*0a10*/  FADD.FTZ R0, -R0, -RZ ;  /* 0x800000ff00007221 */ /* 0x000fc80000010100 */
[----:B------:R-:W-:-:S07]  /*0a20*/  FFMA R0, R19, R0, R19 ;  /* 0x0000000013007223 */ /* 0x000fce0000000013 */
.L_x_3404:
[----:B------:R-:W-:Y:S05]  /*0a30*/  BSYNC B1 ;  /* 0x0000000000017941 */ /* 0x000fea0003800000 */
.L_x_3402:
[----:B------:R-:W-:Y:S01]  /*0a40*/  HFMA2.MMA R19, -RZ, RZ, 0.96630859375, -0.0022525787353515625 ;  /* 0x3bbb989dff137435 */ /* 0x000fe200000001ff */
[----:B------:R-:W-:Y:S01]  /*0a50*/  HADD2.F32 R18, -RZ, R15.H0_H0 ;  /* 0x2000000fff127230 */ /* 0x000fe20000004100 */
[----:B------:R-:W-:Y:S01]  /*0a60*/  BSSY B1, `(.L_x_3405) ;  /* 0x000001f000017945 */ /* 0x000fe20003800000 */
[----:B------:R-:W-:Y:S02]  /*0a70*/  IMAD.MOV.U32 R20, RZ, RZ, 0x437c0000 ;  /* 0x437c0000ff147424 */ /* 0x000fe400078e00ff */
[----:B-----5:R-:W-:Y:S02]  /*0a80*/  HADD2.F32 R45, -RZ, R14.H0_H0 ;  /* 0x2000000eff2d7230 */ /* 0x020fe40000004100 */
        /* <DEDUP_REMOVED lines=21> */
[----:B------:R-:W-:Y:S05]  /*0be0*/  CALL.REL.NOINC `($__internal_39_$__cuda_sm20_rcp_rn_f32_slowpath) ;  /* 0x0000003400887944 */ /* 0x000fea0003c00000 */
[----:B------:R-:W-:Y:S01]  /*0bf0*/  MOV R19, R0 ;  /* 0x0000000000137202 */ /* 0x000fe20000000f00 */
[----:B------:R-:W-:Y:S06]  /*0c00*/  BRA `(.L_x_3407) ;  /* 0x0000000000107947 */ /* 0x000fec0003800000 */
.L_x_3406:
[----:B------:R-:W0:Y:S02]  /*0c10*/  MUFU.RCP R19, R20 ;  /* 0x0000001400137308 */ /* 0x000e240000001000 */
[----:B0-----:R-:W-:-:S04]  /*0c20*/  FFMA R0, R20, R19, -1 ;  /* 0xbf80000014007423 */ /* 0x001fc80000000013 */
[----:B------:R-:W-:-:S04]  /*0c30*/  FADD.FTZ R0, -R0, -RZ ;  /* 0x800000ff00007221 */ /* 0x000fc80000010100 */
[----:B------:R-:W-:-:S07]  /*0c40*/  FFMA R19, R19, R0, R19 ;  /* 0x0000000013137223 */ /* 0x000fce0000000013 */
.L_x_3407:
[----:B------:R-:W-:Y:S05]  /*0c50*/  BSYNC B1 ;  /* 0x0000000000017941 */ /* 0x000fea0003800000 */
.L_x_3405:
        /* <DEDUP_REMOVED lines=22> */
[----:B------:R-:W-:Y:S05]  /*0dc0*/  CALL.REL.NOINC `($__internal_39_$__cuda_sm20_rcp_rn_f32_slowpath) ;  /* 0x0000003400107944 */ /* 0x000fea0003c00000 */
[----:B------:R-:W-:Y:S05]  /*0dd0*/  BRA `(.L_x_3410) ;  /* 0x0000000000107947 */ /* 0x000fea0003800000 */
.L_x_3409:
[----:B------:R-:W0:Y:S02]  /*0de0*/  MUFU.RCP R0, R23 ;  /* 0x0000001700007308 */ /* 0x000e240000001000 */
[----:B0-----:R-:W-:-:S04]  /*0df0*/  FFMA R2, R23, R0, -1 ;  /* 0xbf80000017027423 */ /* 0x001fc80000000000 */
[----:B------:R-:W-:-:S04]  /*0e00*/  FADD.FTZ R19, -R2, -RZ ;  /* 0x800000ff02137221 */ /* 0x000fc80000010100 */
[----:B------:R-:W-:-:S07]  /*0e10*/  FFMA R0, R0, R19, R0 ;  /* 0x0000001300007223 */ /* 0x000fce0000000000 */
.L_x_3410:
[----:B------:R-:W-:Y:S05]  /*0e20*/  BSYNC B1 ;  /* 0x0000000000017941 */ /* 0x000fea0003800000 */
.L_x_3408:
        /* <DEDUP_REMOVED lines=26> */
[----:B------:R-:W-:Y:S05]  /*0fd0*/  CALL.REL.NOINC `($__internal_39_$__cuda_sm20_rcp_rn_f32_slowpath) ;  /* 0x00000030008c7944 */ /* 0x000fea0003c00000 */
[----:B------:R-:W-:Y:S05]  /*0fe0*/  BRA `(.L_x_3413) ;  /* 0x0000000000107947 */ /* 0x000fea0003800000 */
.L_x_3412:
[----:B------:R-:W0:Y:S02]  /*0ff0*/  MUFU.RCP R0, R23 ;  /* 0x0000001700007308 */ /* 0x000e240000001000 */
[----:B0-----:R-:W-:-:S04]  /*1000*/  FFMA R2, R23, R0, -1 ;  /* 0xbf80000017027423 */ /* 0x001fc80000000000 */
[----:B------:R-:W-:-:S04]  /*1010*/  FADD.FTZ R19, -R2, -RZ ;  /* 0x800000ff02137221 */ /* 0x000fc80000010100 */
[----:B------:R-:W-:-:S07]  /*1020*/  FFMA R0, R0, R19, R0 ;  /* 0x0000001300007223 */ /* 0x000fce0000000000 */
.L_x_3413:
[----:B------:R-:W-:Y:S05]  /*1030*/  BSYNC B1 ;  /* 0x0000000000017941 */ /* 0x000fea0003800000 */
.L_x_3411:
[----:B------:R-:W0:Y:S01]  /*1040*/  LDC.64 R20, c[0x0][0x248] ;  /* 0x00009200ff147b82 */ /* 0x000e220000000a00 */
[----:B------:R-:W-:Y:S01]  /*1050*/  FMUL R15, R15, R0 ;  /* 0x000000000f0f7220 */ /* 0x000fe20000400000 */
[C---:B------:R-:W-:Y:S01]  /*1060*/  IMAD.SHL.U32 R54, R42.reuse, 0x8, RZ ;  /* 0x000000082a367824 */ /* 0x040fe200078e00ff */
[----:B------:R-:W-:Y:S01]  /*1070*/  SHF.L.U64.HI R42, R42, 0x3, R16 ;  /* 0x000000032a2a7819 */ /* 0x000fe20000010210 */
[-C--:B------:R-:W-:Y:S01]  /*1080*/  FMUL R29, R44, R10.reuse ;  /* 0x0000000a2c1d7220 */ /* 0x080fe20000400000 */
[----:B------:R-:W-:Y:S01]  /*1090*/  FMUL R0, R14, R15 ;  /* 0x0000000f0e007220 */ /* 0x000fe20000400000 */
[----:B------:R-:W-:Y:S01]  /*10a0*/  IADD3 R15, R17, 0x1e, RZ ;  /* 0x0000001e110f7810 */ /* 0x000fe20007ffe0ff */
[-C--:B------:R-:W-:Y:S01]  /*10b0*/  FMUL R28, R46, R10.reuse ;  /* 0x0000000a2e1c7220 */ /* 0x080fe20000400000 */
[----:B------:R-:W-:Y:S01]  /*10c0*/  IADD3 R18, P0, R54, R11, RZ ;  /* 0x0000000b36127210 */ /* 0x000fe20007f1e0ff */
[----:B------:R-:W-:Y:S01]  /*10d0*/  FMUL R31, R0, R10 ;  /* 0x0000000a001f7220 */ /* 0x000fe20000400000 */
[----:B------:R-:W-:-:S02]  /*10e0*/  IADD3 R51, P1, R58, R40, RZ ;  /* 0x000000283a337210 */ /* 0x000fc40007f3e0ff */
[----:B------:R-:W-:Y:S02]  /*10f0*/  LOP3.LUT R15, R15, 0x1f, RZ, 0xc0, !PT ;  /* 0x0000001f0f0f7812 */ /* 0x000fe400078ec0ff */
[----:B------:R-:W-:Y:S01]  /*1100*/  IADD3.X R19, R42, R12, RZ, P0, !PT ;  /* 0x0000000c2a137210 */ /* 0x000fe200007fe4ff */
[----:B------:R-:W-:Y:S01]  /*1110*/  IMAD.X R49, R49, 0x1, R59, P1 ;  /* 0x0000000131317824 */ /* 0x000fe200008e063b */
[----:B------:R-:W-:-:S03]  /*1120*/  IADD3 R2, P1, R15, R51, RZ ;  /* 0x000000330f027210 */ /* 0x000fc60007f3e0ff */
[----:B------:R1:W-:Y:S01]  /*1130*/  STG.E.64 desc[UR6][R18.64], R28 ;  /* 0x0000001c12007986 */ /* 0x0003e2000c101b06 */
[----:B------:R-:W-:Y:S02]  /*1140*/  IADD3.X R23, RZ, R49, RZ, P1, !PT ;  /* 0x00000031ff177210 */ /* 0x000fe40000ffe4ff */
[----:B------:R-:W-:Y:S02]  /*1150*/  LEA R22, P1, R2, R35, 0x2 ;  /* 0x0000002302167211 */ /* 0x000fe400078210ff */
[----:B0-----:R-:W-:Y:S02]  /*1160*/  LEA R14, P0, R20, R11, 0x2 ;  /* 0x0000000b140e7211 */ /* 0x001fe400078010ff */
[----:B------:R-:W-:Y:S02]  /*1170*/  LEA.HI.X R23, R2, R37, R23, 0x2, P1 ;  /* 0x0000002502177211 */ /* 0x000fe400008f1417 */
[----:B------:R-:W-:Y:S02]  /*1180*/  LEA.HI.X R16, R20, R12, R21, 0x2, P0 ;  /* 0x0000000c14107211 */ /* 0x000fe400000f1415 */
[----:B------:R-:W-:-:S02]  /*1190*/  IADD3 R54, P0, R14, R54, RZ ;  /* 0x000000360e367210 */ /* 0x000fc40007f1e0ff */
[----:B-1----:R-:W-:Y:S01]  /*11a0*/  IADD3 R18, P2, R30, R20, RZ ;  /* 0x000000141e127210 */ /* 0x002fe20007f5e0ff */
[----:B------:R-:W-:Y:S01]  /*11b0*/  FMUL R30, R45, R10 ;  /* 0x0000000a2d1e7220 */ /* 0x000fe20000400000 */
[----:B------:R-:W-:Y:S02]  /*11c0*/  IADD3.X R55, R16, R42, RZ, P0, !PT ;  /* 0x0000002a10377210 */ /* 0x000fe400007fe4ff */
[----:B------:R-:W-:Y:S02]  /*11d0*/  IADD3.X R50, R50, R57, RZ, P2, !PT ;  /* 0x0000003932327210 */ /* 0x000fe400017fe4ff */
[----:B------:R-:W-:Y:S01]  /*11e0*/  IADD3 R39, P2, R15, R18, RZ ;  /* 0x000000120f277210 */ /* 0x000fe20007f5e0ff */
[----:B------:R0:W-:Y:S03]  /*11f0*/  STG.E.64 desc[UR6][R54.64], R30 ;  /* 0x0000001e36007986 */ /* 0x0001e6000c101b06 */
[----:B------:R-:W-:Y:S01]  /*1200*/  SHF.L.U32 R21, R39, 0x2, RZ ;  /* 0x0000000227157819 */ /* 0x000fe200000006ff */
[----:B------:R-:W5:Y:S01]  /*1210*/  LDG.E R41, desc[UR6][R22.64] ;  /* 0x0000000616297981 */ /* 0x000f62000c1e1900 */
[----:B------:R-:W-:-:S02]  /*1220*/  IMAD.X R40, RZ, RZ, R50, P2 ;  /* 0x000000ffff287224 */ /* 0x000fc400010e0632 */
[C---:B------:R-:W-:Y:S01]  /*1230*/  IADD3 R42, P0, R21.reuse, R48, RZ ;  /* 0x00000030152a7210 */ /* 0x040fe20007f1e0ff */
[----:B------:R-:W-:Y:S01]  /*1240*/  HADD2.F32 R2, -RZ, R47.H0_H0 ;  /* 0x2000002fff027230 */ /* 0x000fe20000004100 */
[----:B------:R-:W-:Y:S02]  /*1250*/  IADD3 R20, P2, R21, R34, RZ ;  /* 0x0000002215147210 */ /* 0x000fe40007f5e0ff */
[----:B------:R-:W-:Y:S02]  /*1260*/  SHF.L.U64.HI R19, R39, 0x2, R40 ;  /* 0x0000000227137819 */ /* 0x000fe40000010228 */
[----:B------:R-:W-:Y:S02]  /*1270*/  MOV R60, 0x3bbb989d ;  /* 0x3bbb989d003c7802 */ /* 0x000fe40000000f00 */
[C---:B------:R-:W-:Y:S01]  /*1280*/  IADD3.X R21, R19.reuse, R36, RZ, P2, !PT ;  /* 0x0000002413157210 */ /* 0x040fe200017fe4ff */
[----:B------:R-:W-:Y:S02]  /*1290*/  IMAD.X R43, R19, 0x1, R38, P0 ;  /* 0x00000001132b7824 */ /* 0x000fe400000e0626 */
[----:B------:R-:W-:Y:S01]  /*12a0*/  FMUL R19, R2, -1.7020000219345092773 ;  /* 0xbfd9db2302137820 */ /* 0x000fe20000400000 */
[----:B------:R-:W-:-:S03]  /*12b0*/  IMAD.MOV.U32 R61, RZ, RZ, 0x437c0000 ;  /* 0x437c0000ff3d7424 */ /* 0x000fc600078e00ff */
[----:B------:R-:W-:Y:S01]  /*12c0*/  FFMA.SAT R60, R19, R60, 0.5 ;  /* 0x3f000000133c7423 */ /* 0x000fe2000000203c */
[----:B------:R-:W5:Y:S03]  /*12d0*/  LDG.E R42, desc[UR6][R42.64] ;  /* 0x000000062a2a7981 */ /* 0x000f66000c1e1900 */
[----:B------:R-:W-:-:S04]  /*12e0*/  FFMA.RM R60, R60, R61, 12582913 ;  /* 0x4b4000013c3c7423 */ /* 0x000fc8000000403d */
[----:B------:R-:W-:Y:S01]  /*12f0*/  FADD R61, R60, -12583039 ;  /* 0xcb40007f3c3d7421 */ /* 0x000fe20000000000 */
[----:B------:R1:W5:Y:S03]  /*1300*/  LDG.E R43, desc[UR6][R20.64] ;  /* 0x00000006142b7981 */ /* 0x000366000c1e1900 */
[----:B0-----:R-:W-:-:S04]  /*1310*/  FFMA R54, R19, 1.4426950216293334961, -R61 ;  /* 0x3fb8aa3b13367823 */ /* 0x001fc8000000083d */
[----:B------:R-:W-:-:S04]  /*1320*/  FFMA R54, R19, 1.925963033500011079e-08, R54 ;  /* 0x32a5706013367823 */ /* 0x000fc80000000036 */
[----:B------:R-:W1:Y:S01]  /*1330*/  MUFU.EX2 R19, R54 ;  /* 0x0000003600137308 */ /* 0x000e620000000800 */
[----:B------:R-:W-:-:S05]  /*1340*/  SHF.L.U32 R60, R60, 0x17, RZ ;  /* 0x000000173c3c7819 */ /* 0x000fca00000006ff */
[----:B-1----:R-:W-:-:S05]  /*1350*/  FFMA R21, R60, R19, 1 ;  /* 0x3f8000003c157423 */ /* 0x002fca0000000013 */
[----:B------:R-:W-:-:S04]  /*1360*/  IADD3 R20, R21, 0x1800000, RZ ;  /* 0x0180000015147810 */ /* 0x000fc80007ffe0ff */
[----:B------:R-:W-:Y:S02]  /*1370*/  LOP3.LUT R20, R20, 0x7f800000, RZ, 0xc0, !PT ;  /* 0x7f80000014147812 */ /* 0x000fe400078ec0ff */
[----:B------:R-:W-:Y:S02]  /*1380*/  FMNMX R19, RZ, |R46|, !PT ;  /* 0x4000002eff137209 */ /* 0x000fe40007800000 */
[----:B------:R-:W-:Y:S02]  /*1390*/  ISETP.GT.U32.AND P0, PT, R20, 0x1ffffff, PT ;  /* 0x01ffffff1400780c */ /* 0x000fe40003f04070 */
[----:B------:R-:W-:Y:S01]  /*13a0*/  FMNMX R44, |R44|, R19, !PT ;  /* 0x000000132c2c7209 */ /* 0x000fe20007800200 */
[----:B------:R-:W-:Y:S03]  /*13b0*/  BSSY B1, `(.L_x_3414) ;  /* 0x000000d000017945 */ /* 0x000fe60003800000 */
[----:B------:R-:W-:-:S04]  /*13c0*/  FMNMX R45, |R45|, R44, !PT ;  /* 0x0000002c2d2d7209 */ /* 0x000fc80007800200 */
[----:B------:R-:W-:Y:S01]  /*13d0*/  FMNMX R44, |R0|, R45, !PT ;  /* 0x0000002d002c7209 */ /* 0x000fe20007800200 */
[----:B------:R-:W-:Y:S02]  /*13e0*/  FMUL R45, R2, 1.7020000219345092773 ;  /* 0x3fd9db23022d7820 */ /* 0x000fe40000400000 */
[----:B------:R-:W-:Y:S05]  /*13f0*/  @P0 BRA `(.L_x_3415) ;  /* 0x0000000000100947 */ /* 0x000fea0003800000 */
[----:B------:R-:W-:Y:S01]  /*1400*/  IMAD.MOV.U32 R0, RZ, RZ, R21 ;  /* 0x000000ffff007224 */ /* 0x000fe200078e0015 */
[----:B------:R-:W-:-:S07]  /*1410*/  MOV R2, 0x1430 ;  /* 0x0000143000027802 */ /* 0x000fce0000000f00 */
[----:B-----5:R-:W-:Y:S05]  /*1420*/  CALL.REL.NOINC `($__internal_39_$__cuda_sm20_rcp_rn_f32_slowpath) ;  /* 0x0000002c00787944 */ /* 0x020fea0003c00000 */
[----:B------:R-:W-:Y:S05]  /*1430*/  BRA `(.L_x_3416) ;  /* 0x0000000000107947 */ /* 0x000fea0003800000 */
.L_x_3415:
[----:B------:R-:W0:Y:S02]  /*1440*/  MUFU.RCP R0, R21 ;  /* 0x0000001500007308 */ /* 0x000e240000001000 */
[----:B0-----:R-:W-:-:S04]  /*1450*/  FFMA R2, R21, R0, -1 ;  /* 0xbf80000015027423 */ /* 0x001fc80000000000 */
[----:B------:R-:W-:-:S04]  /*1460*/  FADD.FTZ R19, -R2, -RZ ;  /* 0x800000ff02137221 */ /* 0x000fc80000010100 */
[----:B------:R-:W-:-:S07]  /*1470*/  FFMA R0, R0, R19, R0 ;  /* 0x0000001300007223 */ /* 0x000fce0000000000 */
.L_x_3416:
[----:B------:R-:W-:Y:S05]  /*1480*/  BSYNC B1 ;  /* 0x0000000000017941 */ /* 0x000fea0003800000 */
.L_x_3414:
        /* <DEDUP_REMOVED lines=8> */
[----:B------:R-:W-:-:S04]  /*1510*/  FADD R21, R19, -12583039 ;  /* 0xcb40007f13157421 */ /* 0x000fc80000000000 */
[----:B------:R-:W-:-:S04]  /*1520*/  FFMA R21, R2, 1.4426950216293334961, -R21 ;  /* 0x3fb8aa3b02157823 */ /* 0x000fc80000000815 */
[----:B------:R-:W-:Y:S01]  /*1530*/  FFMA R21, R2, 1.925963033500011079e-08, R21 ;  /* 0x32a5706002157823 */ /* 0x000fe20000000015 */
[----:B------:R-:W-:Y:S02]  /*1540*/  IMAD.SHL.U32 R2, R19, 0x800000, RZ ;  /* 0x0080000013027824 */ /* 0x000fe400078e00ff */
        /* <DEDUP_REMOVED lines=14> */
[----:B-----5:R-:W-:Y:S05]  /*1630*/  CALL.REL.NOINC `($__internal_39_$__cuda_sm20_rcp_rn_f32_slowpath) ;  /* 0x0000002800f47944 */ /* 0x020fea0003c00000 */
[----:B------:R-:W-:Y:S05]  /*1640*/  BRA `(.L_x_3419) ;  /* 0x0000000000107947 */ /* 0x000fea0003800000 */
.L_x_3418:
[----:B------:R-:W0:Y:S02]  /*1650*/  MUFU.RCP R19, R2 ;  /* 0x0000000200137308 */ /* 0x000e240000001000 */
[----:B0-----:R-:W-:-:S04]  /*1660*/  FFMA R0, R2, R19, -1 ;  /* 0xbf80000002007423 */ /* 0x001fc80000000013 */
[----:B------:R-:W-:-:S04]  /*1670*/  FADD.FTZ R0, -R0, -RZ ;  /* 0x800000ff00007221 */ /* 0x000fc80000010100 */
[----:B------:R-:W-:-:S07]  /*1680*/  FFMA R0, R19, R0, R19 ;  /* 0x0000000013007223 */ /* 0x000fce0000000013 */
.L_x_3419:
[----:B------:R-:W-:Y:S05]  /*1690*/  BSYNC B1 ;  /* 0x0000000000017941 */ /* 0x000fea0003800000 */
.L_x_3417:
[----:B------:R-:W-:Y:S01]  /*16a0*/  HADD2.F32 R55, -RZ, R47.H1_H1 ;  /* 0x3000002fff377230 */ /* 0x000fe20000004100 */
[----:B------:R-:W-:Y:S01]  /*16b0*/  HFMA2.MMA R20, -RZ, RZ, 3.7421875, 0 ;  /* 0x437c0000ff147435 */ /* 0x000fe200000001ff */
        /* <DEDUP_REMOVED lines=18> */
[----:B------:R-:W-:Y:S02]  /*17e0*/  MOV R0, R23 ;  /* 0x0000001700007202 */ /* 0x000fe40000000f00 */
[----:B------:R-:W-:-:S07]  /*17f0*/  MOV R2, 0x1810 ;  /* 0x0000181000027802 */ /* 0x000fce0000000f00 */
[----:B-----5:R-:W-:Y:S05]  /*1800*/  CALL.REL.NOINC `($__internal_39_$__cuda_sm20_rcp_rn_f32_slowpath) ;  /* 0x0000002800807944 */ /* 0x020fea0003c00000 */
[----:B------:R-:W-:Y:S05]  /*1810*/  BRA `(.L_x_3422) ;  /* 0x0000000000107947 */ /* 0x000fea0003800000 */
.L_x_3421:
[----:B------:R-:W0:Y:S02]  /*1820*/  MUFU.RCP R0, R23 ;  /* 0x0000001700007308 */ /* 0x000e240000001000 */
[----:B0-----:R-:W-:-:S04]  /*1830*/  FFMA R2, R23, R0, -1 ;  /* 0xbf80000017027423 */ /* 0x001fc80000000000 */
[----:B------:R-:W-:-:S04]  /*1840*/  FADD.FTZ R19, -R2, -RZ ;  /* 0x800000ff02137221 */ /* 0x000fc80000010100 */
[----:B------:R-:W-:-:S07]  /*1850*/  FFMA R0, R0, R19, R0 ;  /* 0x0000001300007223 */ /* 0x000fce0000000000 */
.L_x_3422:
[----:B------:R-:W-:Y:S05]  /*1860*/  BSYNC B1 ;  /* 0x0000000000017941 */ /* 0x000fea0003800000 */
.L_x_3420:
        /* <DEDUP_REMOVED lines=26> */
[----:B-----5:R-:W-:Y:S05]  /*1a10*/  CALL.REL.NOINC `($__internal_39_$__cuda_sm20_rcp_rn_f32_slowpath) ;  /* 0x0000002400fc7944 */ /* 0x020fea0003c00000 */
[----:B------:R-:W-:Y:S05]  /*1a20*/  BRA `(.L_x_3425) ;  /* 0x0000000000107947 */ /* 0x000fea0003800000 */
.L_x_3424:
[----:B------:R-:W0:Y:S02]  /*1a30*/  MUFU.RCP R19, R2 ;  /* 0x0000000200137308 */ /* 0x000e240000001000 */
[----:B0-----:R-:W-:-:S04]  /*1a40*/  FFMA R0, R2, R19, -1 ;  /* 0xbf80000002007423 */ /* 0x001fc80000000013 */
[----:B------:R-:W-:-:S04]  /*1a50*/  FADD.FTZ R0, -R0, -RZ ;  /* 0x800000ff00007221 */ /* 0x000fc80000010100 */
[----:B------:R-:W-:-:S07]  /*1a60*/  FFMA R0, R19, R0, R19 ;  /* 0x0000000013007223 */ /* 0x000fce0000000013 */
.L_x_3425:
[----:B------:R-:W-:Y:S05]  /*1a70*/  BSYNC B1 ;  /* 0x0000000000017941 */ /* 0x000fea0003800000 */
.L_x_3423:
[----:B------:R-:W-:Y:S01]  /*1a80*/  IADD3 R17, R17, 0x1d, RZ ;  /* 0x0000001d11117810 */ /* 0x000fe20007ffe0ff */
[----:B------:R-:W-:Y:S01]  /*1a90*/  FMUL R54, R54, R0 ;  /* 0x0000000036367220 */ /* 0x000fe20000400000 */
[----:B------:R-:W-:Y:S01]  /*1aa0*/  SHF.L.U32 R0, R33, 0x3, RZ ;  /* 0x0000000321007819 */ /* 0x000fe200000006ff */
[----:B------:R-:W-:Y:S01]  /*1ab0*/  ULDC UR8, c[0x0][0x248] ;  /* 0x0000920000087ab9 */ /* 0x000fe20000000800 */
[----:B------:R-:W-:Y:S01]  /*1ac0*/  LOP3.LUT R17, R17, 0x1f, RZ, 0xc0, !PT ;  /* 0x0000001f11117812 */ /* 0x000fe200078ec0ff */
[----:B------:R-:W-:Y:S01]  /*1ad0*/  FMUL R53, R53, R54 ;  /* 0x0000003635357220 */ /* 0x000fe20000400000 */
[----:B------:R-:W-:Y:S01]  /*1ae0*/  SHF.L.U64.HI R2, R33, 0x3, R32 ;  /* 0x0000000321027819 */ /* 0x000fe20000010220 */
[-C--:B------:R-:W-:Y:S01]  /*1af0*/  FMUL R33, R47, R10.reuse ;  /* 0x0000000a2f217220 */ /* 0x080fe20000400000 */
[----:B------:R-:W-:Y:S01]  /*1b00*/  IADD3 R20, P0, R0, R11, RZ ;  /* 0x0000000b00147210 */ /* 0x000fe20007f1e0ff */
[----:B------:R-:W-:Y:S01]  /*1b10*/  FMUL R32, R45, R10 ;  /* 0x0000000a2d207220 */ /* 0x000fe20000400000 */
[----:B------:R-:W-:-:S02]  /*1b20*/  IADD3 R18, P3, P4, R17, UR8, R18 ;  /* 0x0000000811127c10 */ /* 0x000fc4000fc7e012 */
[----:B------:R-:W-:Y:S01]  /*1b30*/  IADD3 R51, P1, P2, R17, R51, R58 ;  /* 0x0000003311337210 */ /* 0x000fe20007a3e03a */
[----:B------:R-:W-:Y:S01]  /*1b40*/  IMAD.X R21, R2, 0x1, R12, P0 ;  /* 0x0000000102157824 */ /* 0x000fe200000e060c */
[----:B------:R-:W-:Y:S02]  /*1b50*/  SHF.L.U32 R19, R18, 0x2, RZ ;  /* 0x0000000212137819 */ /* 0x000fe400000006ff */
[----:B------:R-:W-:Y:S02]  /*1b60*/  IADD3.X R49, RZ, R49, R59, P1, P2 ;  /* 0x00000031ff317210 */ /* 0x000fe40000fe443b */
[----:B------:R-:W-:Y:S01]  /*1b70*/  IADD3 R22, P0, R0, R14, RZ ;  /* 0x0000000e00167210 */ /* 0x000fe20007f1e0ff */
[----:B------:R0:W-:Y:S01]  /*1b80*/  STG.E.64 desc[UR6][R20.64], R32 ;  /* 0x0000002014007986 */ /* 0x0001e2000c101b06 */
[----:B------:R-:W-:Y:S01]  /*1b90*/  LEA R54, P1, R51, R35, 0x2 ;  /* 0x0000002333367211 */ /* 0x000fe200078210ff */
[----:B------:R-:W-:Y:S01]  /*1ba0*/  FMUL R35, R53, R10 ;  /* 0x0000000a35237220 */ /* 0x000fe20000400000 */
[----:B------:R-:W-:-:S02]  /*1bb0*/  IADD3.X R50, RZ, R50, R57, P3, P4 ;  /* 0x00000032ff327210 */ /* 0x000fc40001fe8439 */
[----:B------:R-:W-:Y:S02]  /*1bc0*/  IADD3.X R23, R2, R16, RZ, P0, !PT ;  /* 0x0000001002177210 */ /* 0x000fe400007fe4ff */
[----:B------:R-:W-:Y:S02]  /*1bd0*/  LEA.HI.X R55, R51, R37, R49, 0x2, P1 ;  /* 0x0000002533377211 */ /* 0x000fe400008f1431 */
[C---:B------:R-:W-:Y:S02]  /*1be0*/  IADD3 R48, P2, R19.reuse, R48, RZ ;  /* 0x0000003013307210 */ /* 0x040fe40007f5e0ff */
[----:B0-----:R-:W-:Y:S01]  /*1bf0*/  IADD3 R20, P3, R19, R34, RZ ;  /* 0x0000002213147210 */ /* 0x001fe20007f7e0ff */
[----:B------:R-:W-:Y:S01]  /*1c00*/  FMUL R34, R46, R10 ;  /* 0x0000000a2e227220 */ /* 0x000fe20000400000 */
[----:B------:R-:W-:-:S04]  /*1c10*/  SHF.L.U64.HI R19, R18, 0x2, R50 ;  /* 0x0000000212137819 */ /* 0x000fc80000010232 */
[----:B------:R0:W-:Y:S01]  /*1c20*/  STG.E.64 desc[UR6][R22.64], R34 ;  /* 0x0000002216007986 */ /* 0x0001e2000c101b06 */
[C---:B------:R-:W-:Y:S01]  /*1c30*/  IMAD.X R49, R19.reuse, 0x1, R38, P2 ;  /* 0x0000000113317824 */ /* 0x040fe200010e0626 */
[----:B------:R-:W-:Y:S02]  /*1c40*/  IADD3.X R21, R19, R36, RZ, P3, !PT ;  /* 0x0000002413157210 */ /* 0x000fe40001ffe4ff */
[----:B------:R-:W5:Y:S01]  /*1c50*/  LDG.E R51, desc[UR6][R54.64] ;  /* 0x0000000636337981 */ /* 0x000f62000c1e1900 */
[----:B------:R-:W-:Y:S01]  /*1c60*/  HFMA2.MMA R19, -RZ, RZ, 0.96630859375, -0.0022525787353515625 ;  /* 0x3bbb989dff137435 */ /* 0x000fe200000001ff */
[----:B-----5:R-:W-:Y:S02]  /*1c70*/  HADD2.F32 R37, -RZ, R42.H0_H0 ;  /* 0x2000002aff257230 */ /* 0x020fe40000004100 */
[----:B------:R-:W-:Y:S01]  /*1c80*/  IMAD.MOV.U32 R57, RZ, RZ, 0x437c0000 ;  /* 0x437c0000ff397424 */ /* 0x000fe200078e00ff */
[----:B------:R-:W5:Y:S02]  /*1c90*/  LDG.E R49, desc[UR6][R48.64] ;  /* 0x0000000630317981 */ /* 0x000f64000c1e1900 */
[----:B------:R-:W-:-:S04]  /*1ca0*/  FMUL R0, R37, -1.7020000219345092773 ;  /* 0xbfd9db2325007820 */ /* 0x000fc80000400000 */
[----:B------:R-:W-:-:S04]  /*1cb0*/  FFMA.SAT R2, R0, R19, 0.5 ;  /* 0x3f00000000027423 */ /* 0x000fc80000002013 */
[----:B------:R-:W-:Y:S01]  /*1cc0*/  FFMA.RM R2, R2, R57, 12582913 ;  /* 0x4b40000102027423 */ /* 0x000fe20000004039 */
[----:B------:R1:W5:Y:S01]  /*1cd0*/  LDG.E R48, desc[UR6][R20.64] ;  /* 0x0000000614307981 */ /* 0x000362000c1e1900 */
[----:B------:R-:W-:Y:S01]  /*1ce0*/  FMNMX R44, R44, |R45|, !PT ;  /* 0x4000002d2c2c7209 */ /* 0x000fe20007800000 */
[----:B------:R-:W-:Y:S01]  /*1cf0*/  BSSY B1, `(.L_x_3426) ;  /* 0x0000017000017945 */ /* 0x000fe20003800000 */
[C---:B------:R-:W-:Y:S01]  /*1d00*/  FADD R19, R2.reuse, -12583039 ;  /* 0xcb40007f02137421 */ /* 0x040fe20000000000 */
[----:B------:R-:W-:Y:S01]  /*1d10*/  SHF.L.U32 R2, R2, 0x17, RZ ;  /* 0x0000001702027819 */ /* 0x000fe200000006ff */
[----:B------:R-:W-:Y:S01]  /*1d20*/  FMUL R37, R37, 1.7020000219345092773 ;  /* 0x3fd9db2325257820 */ /* 0x000fe20000400000 */
[----:B------:R-:W-:Y:S01]  /*1d30*/  FMNMX R47, |R47|, R44, !PT ;  /* 0x0000002c2f2f7209 */ /* 0x000fe20007800200 */
[----:B------:R-:W-:-:S03]  /*1d40*/  FFMA R19, R0, 1.4426950216293334961, -R19 ;  /* 0x3fb8aa3b00137823 */ /* 0x000fc60000000813 */
[----:B------:R-:W-:Y:S01]  /*1d50*/  FMNMX R46, |R46|, R47, !PT ;  /* 0x0000002f2e2e7209 */ /* 0x000fe20007800200 */
[----:B------:R-:W-:-:S03]  /*1d60*/  FFMA R19, R0, 1.925963033500011079e-08, R19 ;  /* 0x32a5706000137823 */ /* 0x000fc60000000013 */
[----:B------:R-:W-:-:S03]  /*1d70*/  FMNMX R46, |R53|, R46, !PT ;  /* 0x0000002e352e7209 */ /* 0x000fc60007800200 */
[----:B------:R-:W1:Y:S02]  /*1d80*/  MUFU.EX2 R19, R19 ;  /* 0x0000001300137308 */ /* 0x000e640000000800 */
[----:B-1----:R-:W-:-:S05]  /*1d90*/  FFMA R21, R2, R19, 1 ;  /* 0x3f80000002157423 */ /* 0x002fca0000000013 */
[----:B------:R-:W-:-:S04]  /*1da0*/  IADD3 R0, R21, 0x1800000, RZ ;  /* 0x0180000015007810 */ /* 0x000fc80007ffe0ff */
[----:B------:R-:W-:-:S04]  /*1db0*/  LOP3.LUT R0, R0, 0x7f800000, RZ, 0xc0, !PT ;  /* 0x7f80000000007812 */ /* 0x000fc800078ec0ff */
[----:B------:R-:W-:-:S13]  /*1dc0*/  ISETP.GT.U32.AND P0, PT, R0, 0x1ffffff, PT ;  /* 0x01ffffff0000780c */ /* 0x000fda0003f04070 */
[----:B0-----:R-:W-:Y:S05]  /*1dd0*/  @P0 BRA `(.L_x_3427) ;  /* 0x0000000000100947 */ /* 0x001fea0003800000 */
[----:B------:R-:W-:Y:S01]  /*1de0*/  IMAD.MOV.U32 R0, RZ, RZ, R21 ;  /* 0x000000ffff007224 */ /* 0x000fe200078e0015 */
[----:B------:R-:W-:-:S07]  /*1df0*/  MOV R2, 0x1e10 ;  /* 0x00001e1000027802 */ /* 0x000fce0000000f00 */
[----:B-----5:R-:W-:Y:S05]  /*1e00*/  CALL.REL.NOINC `($__internal_39_$__cuda_sm20_rcp_rn_f32_slowpath) ;  /* 0x0000002400007944 */ /* 0x020fea0003c00000 */
[----:B------:R-:W-:Y:S05]  /*1e10*/  BRA `(.L_x_3428) ;  /* 0x0000000000107947 */ /* 0x000fea0003800000 */
.L_x_3427:
[----:B------:R-:W0:Y:S02]  /*1e20*/  MUFU.RCP R0, R21 ;  /* 0x0000001500007308 */ /* 0x000e240000001000 */
[----:B0-----:R-:W-:-:S04]  /*1e30*/  FFMA R2, R21, R0, -1 ;  /* 0xbf80000015027423 */ /* 0x001fc80000000000 */
[----:B------:R-:W-:-:S04]  /*1e40*/  FADD.FTZ R19, -R2, -RZ ;  /* 0x800000ff02137221 */ /* 0x000fc80000010100 */
[----:B------:R-:W-:-:S07]  /*1e50*/  FFMA R0, R0, R19, R0 ;  /* 0x0000001300007223 */ /* 0x000fce0000000000 */
.L_x_3428:
[----:B------:R-:W-:Y:S05]  /*1e60*/  BSYNC B1 ;  /* 0x0000000000017941 */ /* 0x000fea0003800000 */
.L_x_3426:
        /* <DEDUP_REMOVED lines=26> */
[----:B-----5:R-:W-:Y:S05]  /*2010*/  CALL.REL.NOINC `($__internal_39_$__cuda_sm20_rcp_rn_f32_slowpath) ;  /* 0x00000020007c7944 */ /* 0x020fea0003c00000 */
[----:B------:R-:W-:Y:S05]  /*2020*/  BRA `(.L_x_3431) ;  /* 0x0000000000107947 */ /* 0x000fea0003800000 */
.L_x_3430:
[----:B------:R-:W0:Y:S02]  /*2030*/  MUFU.RCP R0, R23 ;  /* 0x0000001700007308 */ /* 0x000e240000001000 */
[----:B0-----:R-:W-:-:S04]  /*2040*/  FFMA R2, R23, R0, -1 ;  /* 0xbf80000017027423 */ /* 0x001fc80000000000 */
[----:B------:R-:W-:-:S04]  /*2050*/  FADD.FTZ R19, -R2, -RZ ;  /* 0x800000ff02137221 */ /* 0x000fc80000010100 */
[----:B------:R-:W-:-:S07]  /*2060*/  FFMA R0, R0, R19, R0 ;  /* 0x0000001300007223 */ /* 0x000fce0000000000 */
.L_x_3431:
[----:B------:R-:W-:Y:S05]  /*2070*/  BSYNC B1 ;  /* 0x0000000000017941 */ /* 0x000fea0003800000 */
.L_x_3429:
        /* <DEDUP_REMOVED lines=22> */
[----:B-----5:R-:W-:Y:S05]  /*21e0*/  CALL.REL.NOINC `($__internal_39_$__cuda_sm20_rcp_rn_f32_slowpath) ;  /* 0x0000002000087944 */ /* 0x020fea0003c00000 */
[----:B------:R-:W-:Y:S05]  /*21f0*/  BRA `(.L_x_3434) ;  /* 0x0000000000107947 */ /* 0x000fea0003800000 */
.L_x_3433:
[----:B------:R-:W0:Y:S02]  /*2200*/  MUFU.RCP R0, R21 ;  /* 0x0000001500007308 */ /* 0x000e240000001000 */
[----:B0-----:R-:W-:-:S04]  /*2210*/  FFMA R2, R21, R0, -1 ;  /* 0xbf80000015027423 */ /* 0x001fc80000000000 */
[----:B------:R-:W-:-:S04]  /*2220*/  FADD.FTZ R19, -R2, -RZ ;  /* 0x800000ff02137221 */ /* 0x000fc80000010100 */
[----:B------:R-:W-:-:S07]  /*2230*/  FFMA R0, R0, R19, R0 ;  /* 0x0000001300007223 */ /* 0x000fce0000000000 */
.L_x_3434:
[----:B------:R-:W-:Y:S05]  /*2240*/  BSYNC B1 ;  /* 0x0000000000017941 */ /* 0x000fea0003800000 */
.L_x_3432:
        /* <DEDUP_REMOVED lines=26> */
[----:B-----5:R-:W-:Y:S05]  /*23f0*/  CALL.REL.NOINC `($__internal_39_$__cuda_sm20_rcp_rn_f32_slowpath) ;  /* 0x0000001c00847944 */ /* 0x020fea0003c00000 */
[----:B------:R-:W-:Y:S01]  /*2400*/  MOV R19, R0 ;  /* 0x0000000000137202 */ /* 0x000fe20000000f00 */
[----:B------:R-:W-:Y:S06]  /*2410*/  BRA `(.L_x_3437) ;  /* 0x0000000000107947 */ /* 0x000fec0003800000 */
.L_x_3436:
[----:B------:R-:W0:Y:S02]  /*2420*/  MUFU.RCP R19, R20 ;  /* 0x0000001400137308 */ /* 0x000e240000001000 */
[----:B0-----:R-:W-:-:S04]  /*2430*/  FFMA R0, R20, R19, -1 ;  /* 0xbf80000014007423 */ /* 0x001fc80000000013 */
[----:B------:R-:W-:-:S04]  /*2440*/  FADD.FTZ R0, -R0, -RZ ;  /* 0x800000ff00007221 */ /* 0x000fc80000010100 */
[----:B------:R-:W-:-:S07]  /*2450*/  FFMA R19, R19, R0, R19 ;  /* 0x0000000013137223 */ /* 0x000fce0000000013 */
.L_x_3437:
[----:B------:R-:W-:Y:S05]  /*2460*/  BSYNC B1 ;  /* 0x0000000000017941 */ /* 0x000fea0003800000 */
.L_x_3435:
[----:B------:R-:W-:Y:S01]  /*2470*/  HFMA2.MMA R21, -RZ, RZ, 0.96630859375, -0.0022525787353515625 ;  /* 0x3bbb989dff157435 */ /* 0x000fe200000001ff */
[----:B-----5:R-:W-:Y:S02]  /*2480*/  HADD2.F32 R0, -RZ, R49.H0_H0 ;  /* 0x20000031ff007230 */ /* 0x020fe40000004100 */
[----:B------:R-:W-:Y:S01]  /*2490*/  FMUL R42, R42, R19 ;  /* 0x000000132a2a7220 */ /* 0x000fe20000400000 */
[----:B------:R-:W-:Y:S02]  /*24a0*/  IMAD.MOV.U32 R23, RZ, RZ, 0x437c0000 ;  /* 0x437c0000ff177424 */ /* 0x000fe400078e00ff */
[-C--:B------:R-:W-:Y:S01]  /*24b0*/  FMUL R36, R45, R10.reuse ;  /* 0x0000000a2d247220 */ /* 0x080fe20000400000 */
[----:B------:R-:W-:Y:S01]  /*24c0*/  FMUL R38, R44, R10 ;  /* 0x0000000a2c267220 */ /* 0x000fe20000400000 */
[----:B------:R-:W-:Y:S01]  /*24d0*/  FMUL R2, R0, -1.7020000219345092773 ;  /* 0xbfd9db2300027820 */ /* 0x000fe20000400000 */
[----:B------:R-:W-:Y:S01]  /*24e0*/  FMUL R43, R37, R42 ;  /* 0x0000002a252b7220 */ /* 0x000fe20000400000 */
[C---:B------:R-:W-:Y:S01]  /*24f0*/  FMUL R37, R41.reuse, R10 ;  /* 0x0000000a29257220 */ /* 0x040fe20000400000 */
[----:B------:R-:W-:Y:S01]  /*2500*/  FMNMX R46, R46, |R45|, !PT ;  /* 0x4000002d2e2e7209 */ /* 0x000fe20007800000 */
[----:B------:R-:W-:Y:S01]  /*2510*/  FFMA.SAT R20, R2, R21, 0.5 ;  /* 0x3f00000002147423 */ /* 0x000fe20000002015 */
[----:B------:R-:W-:Y:S01]  /*2520*/  BSSY B1, `(.L_x_3438) ;  /* 0x0000021000017945 */ /* 0x000fe20003800000 */
[----:B------:R-:W-:Y:S01]  /*2530*/  FMUL R42, R0, 1.7020000219345092773 ;  /* 0x3fd9db23002a7820 */ /* 0x000fe20000400000 */
[----:B------:R-:W-:Y:S01]  /*2540*/  FMNMX R41, |R41|, R46, !PT ;  /* 0x0000002e29297209 */ /* 0x000fe20007800200 */
[----:B------:R-:W-:Y:S01]  /*2550*/  FFMA.RM R21, R20, R23, 12582913 ;  /* 0x4b40000114157423 */ /* 0x000fe20000004017 */
[----:B------:R-:W-:-:S02]  /*2560*/  SHF.L.U32 R20, R39, 0x3, RZ ;  /* 0x0000000327147819 */ /* 0x000fc400000006ff */
[----:B------:R-:W-:Y:S01]  /*2570*/  SHF.L.U64.HI R39, R39, 0x3, R40 ;  /* 0x0000000327277819 */ /* 0x000fe20000010228 */
[----:B------:R-:W-:Y:S01]  /*2580*/  FADD R23, R21, -12583039 ;  /* 0xcb40007f15177421 */ /* 0x000fe20000000000 */
[C---:B------:R-:W-:Y:S02]  /*2590*/  IADD3 R22, P0, R20.reuse, R11, RZ ;  /* 0x0000000b14167210 */ /* 0x040fe40007f1e0ff */
[----:B------:R-:W-:Y:S01]  /*25a0*/  IADD3 R20, P1, R20, R14, RZ ;  /* 0x0000000e14147210 */ /* 0x000fe20007f3e0ff */
[----:B------:R-:W-:Y:S01]  /*25b0*/  FFMA R23, R2, 1.4426950216293334961, -R23 ;  /* 0x3fb8aa3b02177823 */ /* 0x000fe20000000817 */
[----:B------:R-:W-:-:S03]  /*25c0*/  FMNMX R44, |R44|, R41, !PT ;  /* 0x000000292c2c7209 */ /* 0x000fc60007800200 */
[----:B------:R-:W-:Y:S01]  /*25d0*/  FFMA R2, R2, 1.925963033500011079e-08, R23 ;  /* 0x32a5706002027823 */ /* 0x000fe20000000017 */
[----:B------:R-:W-:-:S03]  /*25e0*/  IADD3.X R23, R39, R12, RZ, P0, !PT ;  /* 0x0000000c27177210 */ /* 0x000fc600007fe4ff */
[----:B------:R0:W1:Y:S02]  /*25f0*/  MUFU.EX2 R47, R2 ;  /* 0x00000002002f7308 */ /* 0x0000640000000800 */
[----:B------:R2:W-:Y:S01]  /*2600*/  STG.E.64 desc[UR6][R22.64], R36 ;  /* 0x0000002416007986 */ /* 0x0005e2000c101b06 */
[----:B0-----:R-:W-:Y:S01]  /*2610*/  IMAD.SHL.U32 R2, R21, 0x800000, RZ ;  /* 0x0080000015027824 */ /* 0x001fe200078e00ff */
[----:B------:R-:W-:Y:S01]  /*2620*/  IADD3.X R21, R39, R16, RZ, P1, !PT ;  /* 0x0000001027157210 */ /* 0x000fe20000ffe4ff */
[C---:B------:R-:W-:Y:S01]  /*2630*/  FMUL R39, R43.reuse, R10 ;  /* 0x0000000a2b277220 */ /* 0x040fe20000400000 */
[----:B------:R-:W-:-:S04]  /*2640*/  FMNMX R43, |R43|, R44, !PT ;  /* 0x0000002c2b2b7209 */ /* 0x000fc80007800200 */
[----:B------:R2:W-:Y:S01]  /*2650*/  STG.E.64 desc[UR6][R20.64], R38 ;  /* 0x0000002614007986 */ /* 0x0005e2000c101b06 */
[----:B-1----:R-:W-:-:S05]  /*2660*/  FFMA R47, R2, R47, 1 ;  /* 0x3f800000022f7423 */ /* 0x002fca000000002f */
[----:B------:R-:W-:-:S04]  /*2670*/  IADD3 R2, R47, 0x1800000, RZ ;  /* 0x018000002f027810 */ /* 0x000fc80007ffe0ff */
[----:B------:R-:W-:-:S04]  /*2680*/  LOP3.LUT R2, R2, 0x7f800000, RZ, 0xc0, !PT ;  /* 0x7f80000002027812 */ /* 0x000fc800078ec0ff */
[----:B------:R-:W-:-:S13]  /*2690*/  ISETP.GT.U32.AND P0, PT, R2, 0x1ffffff, PT ;  /* 0x01ffffff0200780c */ /* 0x000fda0003f04070 */
[----:B--2---:R-:W-:Y:S05]  /*26a0*/  @P0 BRA `(.L_x_3439) ;  /* 0x0000000000100947 */ /* 0x004fea0003800000 */
[----:B------:R-:W-:Y:S01]  /*26b0*/  IMAD.MOV.U32 R0, RZ, RZ, R47 ;  /* 0x000000ffff007224 */ /* 0x000fe200078e002f */
[----:B------:R-:W-:-:S07]  /*26c0*/  MOV R2, 0x26e0 ;  /* 0x000026e000027802 */ /* 0x000fce0000000f00 */
[----:B------:R-:W-:Y:S05]  /*26d0*/  CALL.REL.NOINC `($__internal_39_$__cuda_sm20_rcp_rn_f32_slowpath) ;  /* 0x0000001800cc7944 */ /* 0x000fea0003c00000 */
[----:B------:R-:W-:Y:S05]  /*26e0*/  BRA `(.L_x_3440) ;  /* 0x0000000000107947 */ /* 0x000fea0003800000 */
.L_x_3439:
[----:B------:R-:W0:Y:S02]  /*26f0*/  MUFU.RCP R0, R47 ;  /* 0x0000002f00007308 */ /* 0x000e240000001000 */
[----:B0-----:R-:W-:-:S04]  /*2700*/  FFMA R2, R47, R0, -1 ;  /* 0xbf8000002f027423 */ /* 0x001fc80000000000 */
[----:B------:R-:W-:-:S04]  /*2710*/  FADD.FTZ R19, -R2, -RZ ;  /* 0x800000ff02137221 */ /* 0x000fc80000010100 */
[----:B------:R-:W-:-:S07]  /*2720*/  FFMA R0, R0, R19, R0 ;  /* 0x0000001300007223 */ /* 0x000fce0000000000 */
.L_x_3440:
[----:B------:R-:W-:Y:S05]  /*2730*/  BSYNC B1 ;  /* 0x0000000000017941 */ /* 0x000fea0003800000 */
.L_x_3438:
        /* <DEDUP_REMOVED lines=28> */
.L_x_3442:
[----:B------:R-:W0:Y:S02]  /*2900*/  MUFU.RCP R0, R23 ;  /* 0x0000001700007308 */ /* 0x000e240000001000 */
[----:B0-----:R-:W-:-:S04]  /*2910*/  FFMA R2, R23, R0, -1 ;  /* 0xbf80000017027423 */ /* 0x001fc80000000000 */
[----:B------:R-:W-:-:S04]  /*2920*/  FADD.FTZ R19, -R2, -RZ ;  /* 0x800000ff02137221 */ /* 0x000fc80000010100 */
[----:B------:R-:W-:-:S07]  /*2930*/  FFMA R0, R0, R19, R0 ;  /* 0x0000001300007223 */ /* 0x000fce0000000000 */
.L_x_3443:
[----:B------:R-:W-:Y:S05]  /*2940*/  BSYNC B1 ;  /* 0x0000000000017941 */ /* 0x000fea0003800000 */
.L_x_3441:
        /* <DEDUP_REMOVED lines=22> */
[----:B------:R-:W-:Y:S05]  /*2ab0*/  CALL.REL.NOINC `($__internal_39_$__cuda_sm20_rcp_rn_f32_slowpath) ;  /* 0x0000001400d47944 */ /* 0x000fea0003c00000 */
[----:B------:R-:W-:Y:S05]  /*2ac0*/  BRA `(.L_x_3446) ;  /* 0x0000000000107947 */ /* 0x000fea0003800000 */
.L_x_3445:
[----:B------:R-:W0:Y:S02]  /*2ad0*/  MUFU.RCP R0, R21 ;  /* 0x0000001500007308 */ /* 0x000e240000001000 */
[----:B0-----:R-:W-:-:S04]  /*2ae0*/  FFMA R2, R21, R0, -1 ;  /* 0xbf80000015027423 */ /* 0x001fc80000000000 */
[----:B------:R-:W-:-:S04]  /*2af0*/  FADD.FTZ R19, -R2, -RZ ;  /* 0x800000ff02137221 */ /* 0x000fc80000010100 */
[----:B------:R-:W-:-:S07]  /*2b00*/  FFMA R0, R0, R19, R0 ;  /* 0x0000001300007223 */ /* 0x000fce0000000000 */
.L_x_3446:
[----:B------:R-:W-:Y:S05]  /*2b10*/  BSYNC B1 ;  /* 0x0000000000017941 */ /* 0x000fea0003800000 */
.L_x_3444:
        /* <DEDUP_REMOVED lines=29> */
.L_x_3448:
[----:B------:R-:W0:Y:S02]  /*2cf0*/  MUFU.RCP R2, R23 ;  /* 0x0000001700027308 */ /* 0x000e240000001000 */
[----:B0-----:R-:W-:-:S04]  /*2d00*/  FFMA R0, R23, R2, -1 ;  /* 0xbf80000017007423 */ /* 0x001fc80000000002 */
[----:B------:R-:W-:-:S04]  /*2d10*/  FADD.FTZ R19, -R0, -RZ ;  /* 0x800000ff00137221 */ /* 0x000fc80000010100 */
[----:B------:R-:W-:-:S07]  /*2d20*/  FFMA R2, R2, R19, R2 ;  /* 0x0000001302027223 */ /* 0x000fce0000000002 */
.L_x_3449:
[----:B------:R-:W-:Y:S05]  /*2d30*/  BSYNC B1 ;  /* 0x0000000000017941 */ /* 0x000fea0003800000 */
.L_x_3447:
[----:B------:R-:W0:Y:S01]  /*2d40*/  S2R R0, SR_CgaCtaId ;  /* 0x0000000000007919 */ /* 0x000e220000008800 */
[C---:B------:R-:W-:Y:S01]  /*2d50*/  SHF.L.U32 R44, R18.reuse, 0x3, RZ ;  /* 0x00000003122c7819 */ /* 0x040fe200000006ff */
[----:B------:R-:W-:Y:S01]  /*2d60*/  FMUL R2, R49, R2 ;  /* 0x0000000231027220 */ /* 0x000fe20000400000 */
[----:B------:R-:W-:Y:S01]  /*2d70*/  SHF.L.U64.HI R19, R18, 0x3, R50 ;  /* 0x0000000312137819 */ /* 0x000fe20000010232 */
[----:B------:R-:W-:Y:S01]  /*2d80*/  IMAD R52, R13, 0x21, R17 ;  /* 0x000000210d347824 */ /* 0x000fe200078e0211 */
[C---:B------:R-:W-:Y:S01]  /*2d90*/  IADD3 R22, P0, R44.reuse, R11, RZ ;  /* 0x0000000b2c167210 */ /* 0x040fe20007f1e0ff */
[----:B------:R-:W-:Y:S01]  /*2da0*/  FMUL R11, R51, R2 ;  /* 0x00000002330b7220 */ /* 0x000fe20000400000 */
[----:B------:R-:W-:Y:S01]  /*2db0*/  IADD3 R44, P1, R44, R14, RZ ;  /* 0x0000000e2c2c7210 */ /* 0x000fe20007f3e0ff */
[----:B------:R-:W-:Y:S01]  /*2dc0*/  IMAD R14, R13, 0x21, R8 ;  /* 0x000000210d0e7824 */ /* 0x000fe200078e0208 */
[----:B------:R-:W-:Y:S01]  /*2dd0*/  MOV R2, 0x400 ;  /* 0x0000040000027802 */ /* 0x000fe20000000f00 */
[C---:B------:R-:W-:Y:S01]  /*2de0*/  IMAD.X R23, R19.reuse, 0x1, R12, P0 ;  /* 0x0000000113177824 */ /* 0x040fe200000e060c */
[----:B------:R-:W-:Y:S01]  /*2df0*/  IADD3.X R45, R19, R16, RZ, P1, !PT ;  /* 0x00000010132d7210 */ /* 0x000fe20000ffe4ff */
[C---:B------:R-:W-:Y:S01]  /*2e00*/  IMAD R8, R13.reuse, 0x21, R24 ;  /* 0x000000210d087824 */ /* 0x040fe200078e0218 */
[----:B------:R-:W-:Y:S01]  /*2e10*/  IADD3 R19, R2, 0x20, RZ ;  /* 0x0000002002137810 */ /* 0x000fe20007ffe0ff */
[----:B------:R-:W-:-:S02]  /*2e20*/  IMAD R12, R13, 0x21, R9 ;  /* 0x000000210d0c7824 */ /* 0x000fc400078e0209 */
[-C--:B------:R-:W-:Y:S01]  /*2e30*/  FMUL R21, R40, R10.reuse ;  /* 0x0000000a28157220 */ /* 0x080fe20000400000 */
[----:B------:R-:W-:Y:S02]  /*2e40*/  IMAD R16, R13, 0x21, R15 ;  /* 0x000000210d107824 */ /* 0x000fe400078e020f */
[-C--:B------:R-:W-:Y:S01]  /*2e50*/  FMUL R20, R42, R10.reuse ;  /* 0x0000000a2a147220 */ /* 0x080fe20000400000 */
[----:B------:R-:W-:Y:S01]  /*2e60*/  FMUL R18, R41, R10 ;  /* 0x0000000a29127220 */ /* 0x000fe20000400000 */
[----:B------:R-:W-:Y:S01]  /*2e70*/  ULDC.64 UR10, c[0x0][0x250] ;  /* 0x00009400000a7ab9 */ /* 0x000fe20000000a00 */
[----:B------:R-:W-:Y:S01]  /*2e80*/  MOV R13, UR5 ;  /* 0x00000005000d7c02 */ /* 0x000fe20008000f00 */
[----:B------:R-:W-:Y:S01]  /*2e90*/  ULDC.64 UR8, c[0x0][0x228] ;  /* 0x00008a0000087ab9 */ /* 0x000fe20000000a00 */
[----:B------:R-:W-:Y:S01]  /*2ea0*/  STG.E.64 desc[UR6][R22.64], R20 ;  /* 0x0000001416007986 */ /* 0x000fe2000c101b06 */
[----:B------:R-:W-:-:S04]  /*2eb0*/  FMNMX R43, R43, |R42|, !PT ;  /* 0x4000002a2b2b7209 */ /* 0x000fc80007800000 */
[----:B------:R-:W-:-:S04]  /*2ec0*/  FMNMX R40, |R40|, R43, !PT ;  /* 0x0000002b28287209 */ /* 0x000fc80007800200 */
[----:B------:R-:W-:Y:S02]  /*2ed0*/  FMNMX R40, |R41|, R40, !PT ;  /* 0x0000002829287209 */ /* 0x000fe40007800200 */
[----:B0-----:R-:W-:-:S04]  /*2ee0*/  LEA R19, R0, R19, 0x18 ;  /* 0x0000001300137211 */ /* 0x001fc800078ec0ff */
[-C--:B------:R-:W-:Y:S01]  /*2ef0*/  LEA R25, R8, R19.reuse, 0x2 ;  /* 0x0000001308197211 */ /* 0x080fe200078e10ff */
[--C-:B------:R-:W-:Y:S01]  /*2f00*/  IMAD R14, R14, 0x4, R19.reuse ;  /* 0x000000040e0e7824 */ /* 0x100fe200078e0213 */
[-C--:B------:R-:W-:Y:S01]  /*2f10*/  LEA R8, R12, R19.reuse, 0x2 ;  /* 0x000000130c087211 */ /* 0x080fe200078e10ff */
[----:B------:R-:W-:Y:S01]  /*2f20*/  IMAD R16, R16, 0x4, R19 ;  /* 0x0000000410107824 */ /* 0x000fe200078e0213 */
[----:B------:R-:W-:Y:S01]  /*2f30*/  LEA R52, R52, R19, 0x2 ;  /* 0x0000001334347211 */ /* 0x000fe200078e10ff */
[----:B------:R-:W-:Y:S01]  /*2f40*/  FMUL R19, R11, R10 ;  /* 0x0000000a0b137220 */ /* 0x000fe20000400000 */
[----:B------:R-:W-:Y:S01]  /*2f50*/  STS [R25], R28 ;  /* 0x0000001c19007388 */ /* 0x000fe20000000800 */
[----:B------:R-:W-:-:S03]  /*2f60*/  SHF.L.U32 R12, R5, 0x3, RZ ;  /* 0x00000003050c7819 */ /* 0x000fc600000006ff */
[----:B------:R-:W-:Y:S04]  /*2f70*/  STS [R8], R32 ;  /* 0x0000002008007388 */ /* 0x000fe80000000800 */
[----:B------:R-:W-:Y:S04]  /*2f80*/  STS [R16], R36 ;  /* 0x0000002410007388 */ /* 0x000fe80000000800 */
[----:B------:R-:W-:Y:S04]  /*2f90*/  STG.E.64 desc[UR6][R44.64], R18 ;  /* 0x000000122c007986 */ /* 0x000fe8000c101b06 */
[----:B------:R0:W-:Y:S01]  /*2fa0*/  STS [R52], R20 ;  /* 0x0000001434007388 */ /* 0x0001e20000000800 */
[----:B------:R-:W-:Y:S01]  /*2fb0*/  BAR.SYNC.DEFER_BLOCKING 0x0 ;  /* 0x0000000000007b1d */ /* 0x000fe20000010000 */
[----:B0-----:R-:W-:Y:S01]  /*2fc0*/  LOP3.LUT R20, R12, 0x38, RZ, 0xc0, !PT ;  /* 0x000000380c147812 */ /* 0x001fe200078ec0ff */
[----:B------:R-:W-:-:S04]  /*2fd0*/  IMAD.U32 R12, RZ, RZ, UR4 ;  /* 0x00000004ff0c7e24 */ /* 0x000fc8000f8e00ff */
[----:B------:R-:W-:-:S04]  /*2fe0*/  IMAD.WIDE.U32 R44, R20, UR10, R26 ;  /* 0x0000000a142c7c25 */ /* 0x000fc8000f8e001a */
[----:B------:R-:W-:Y:S01]  /*2ff0*/  IMAD R47, R20, UR11, RZ ;  /* 0x0000000b142f7c24 */ /* 0x000fe2000f8e02ff */
[----:B------:R-:W-:Y:S01]  /*3000*/  IADD3 R32, P0, R24, R44, RZ ;  /* 0x0000002c18207210 */ /* 0x000fe20007f1e0ff */
[----:B------:R-:W-:-:S03]  /*3010*/  IMAD.WIDE.U32 R22, R20, UR10, R12 ;  /* 0x0000000a14167c25 */ /* 0x000fc6000f8e000c */
[----:B------:R-:W-:Y:S01]  /*3020*/  IADD3.X R45, R45, R47, RZ, P0, !PT ;  /* 0x0000002f2d2d7210 */ /* 0x000fe200007fe4ff */
[----:B------:R-:W-:Y:S01]  /*3030*/  IMAD.IADD R23, R47, 0x1, R23 ;  /* 0x000000012f177824 */ /* 0x000fe200078e0217 */
[C---:B------:R-:W-:Y:S01]  /*3040*/  LEA R48, P0, R32.reuse, UR8, 0x2 ;  /* 0x0000000820307c11 */ /* 0x040fe2000f8010ff */
[----:B------:R-:W0:Y:S01]  /*3050*/  LDS R57, [R14] ;  /* 0x000000000e397984 */ /* 0x000e220000000800 */
[----:B------:R-:W-:Y:S02]  /*3060*/  IADD3 R28, P1, P2, R9, R22, R26 ;  /* 0x00000016091c7210 */ /* 0x000fe40007a3e01a */
[----:B------:R-:W-:Y:S01]  /*3070*/  LEA.HI.X R49, R32, UR9, R45, 0x2, P0 ;  /* 0x0000000920317c11 */ /* 0x000fe200080f142d */
[----:B------:R-:W1:Y:S01]  /*3080*/  LDS R51, [R14+0x4] ;  /* 0x000004000e337984 */ /* 0x000e620000000800 */
[----:B------:R-:W-:Y:S02]  /*3090*/  IADD3.X R45, RZ, R23, R27, P1, P2 ;  /* 0x00000017ff2d7210 */ /* 0x000fe40000fe441b */
[----:B------:R-:W-:Y:S01]  /*30a0*/  LEA R44, P0, R28, UR8, 0x2 ;  /* 0x000000081c2c7c11 */ /* 0x000fe2000f8010ff */
[----:B------:R-:W2:Y:S01]  /*30b0*/  LDS R55, [R14+0x8] ;  /* 0x000008000e377984 */ /* 0x000ea20000000800 */
[----:B------:R-:W-:-:S02]  /*30c0*/  IADD3 R36, P1, R22, UR4, RZ ;  /* 0x0000000416247c10 */ /* 0x000fc4000ff3e0ff */
[----:B------:R-:W-:Y:S01]  /*30d0*/  LEA.HI.X R45, R28, UR9, R45, 0x2, P0 ;  /* 0x000000091c2d7c11 */ /* 0x000fe200080f142d */
[----:B------:R-:W3:Y:S01]  /*30e0*/  LDS R53, [R14+0xc] ;  /* 0x00000c000e357984 */ /* 0x000ee20000000800 */
[----:B------:R-:W-:Y:S02]  /*30f0*/  IADD3.X R46, R23, UR5, RZ, P1, !PT ;  /* 0x00000005172e7c10 */ /* 0x000fe40008ffe4ff */
[----:B------:R-:W-:-:S04]  /*3100*/  IADD3 R28, P0, P1, R15, R36, R26 ;  /* 0x000000240f1c7210 */ /* 0x000fc8000791e01a */
[----:B------:R-:W-:Y:S01]  /*3110*/  IADD3.X R59, RZ, R46, R27, P0, P1 ;  /* 0x0000002eff3b7210 */ /* 0x000fe200007e241b */
[----:B0-----:R0:W-:Y:S04]  /*3120*/  STG.E desc[UR6][R48.64], R57 ;  /* 0x0000003930007986 */ /* 0x0011e8000c101906 */
[----:B-1----:R1:W-:Y:S01]  /*3130*/  STG.E desc[UR6][R44.64], R51 ;  /* 0x000000332c007986 */ /* 0x0023e2000c101906 */
[----:B0-----:R-:W-:-:S04]  /*3140*/  LEA R48, P0, R28, UR8, 0x2 ;  /* 0x000000081c307c11 */ /* 0x001fc8000f8010ff */
[----:B------:R-:W-:Y:S01]  /*3150*/  LEA.HI.X R49, R28, UR9, R59, 0x2, P0 ;  /* 0x000000091c317c11 */ /* 0x000fe200080f143b */
[----:B-1----:R-:W0:Y:S01]  /*3160*/  LDC.64 R44, c[0x0][0x248] ;  /* 0x00009200ff2c7b82 */ /* 0x002e220000000a00 */
[----:B------:R-:W-:-:S03]  /*3170*/  IADD3 R32, P0, R36, UR4, RZ ;  /* 0x0000000424207c10 */ /* 0x000fc6000ff1e0ff */
[----:B--2---:R1:W-:Y:S01]  /*3180*/  STG.E desc[UR6][R48.64], R55 ;  /* 0x0000003730007986 */ /* 0x0043e2000c101906 */
[----:B------:R-:W-:Y:S02]  /*3190*/  IADD3.X R28, R46, UR5, RZ, P0, !PT ;  /* 0x000000052e1c7c10 */ /* 0x000fe400087fe4ff */
[----:B------:R-:W-:-:S04]  /*31a0*/  IADD3 R50, P0, P1, R17, R32, R26 ;  /* 0x0000002011327210 */ /* 0x000fc8000791e01a */
[----:B------:R-:W-:Y:S02]  /*31b0*/  IADD3.X R57, RZ, R28, R27, P0, P1 ;  /* 0x0000001cff397210 */ /* 0x000fe400007e241b */
[----:B-1----:R-:W-:-:S04]  /*31c0*/  LEA R48, P0, R50, UR8, 0x2 ;  /* 0x0000000832307c11 */ /* 0x002fc8000f8010ff */
[----:B------:R-:W-:Y:S01]  /*31d0*/  LEA.HI.X R49, R50, UR9, R57, 0x2, P0 ;  /* 0x0000000932317c11 */ /* 0x000fe200080f1439 */
[----:B0-----:R-:W-:-:S04]  /*31e0*/  IMAD R54, R44, UR11, RZ ;  /* 0x0000000b2c367c24 */ /* 0x001fc8000f8e02ff */
[----:B---3--:R0:W-:Y:S01]  /*31f0*/  STG.E desc[UR6][R48.64], R53 ;  /* 0x0000003530007986 */ /* 0x0081e2000c101906 */
[----:B------:R-:W-:Y:S01]  /*3200*/  IMAD.WIDE.U32 R50, R44, UR10, R26 ;  /* 0x0000000a2c327c25 */ /* 0x000fe2000f8e001a */
[----:B------:R-:W-:Y:S03]  /*3210*/  BAR.SYNC.DEFER_BLOCKING 0x0 ;  /* 0x0000000000007b1d */ /* 0x000fe60000010000 */
[----:B------:R-:W-:Y:S01]  /*3220*/  IMAD R45, R45, UR10, R54 ;  /* 0x0000000a2d2d7c24 */ /* 0x000fe2000f8e0236 */
[----:B------:R-:W-:-:S04]  /*3230*/  IADD3 R32, P3, P4, R17, R50, R32 ;  /* 0x0000003211207210 */ /* 0x000fc80007c7e020 */
[----:B------:R-:W-:Y:S02]  /*3240*/  IADD3 R51, R51, R45, RZ ;  /* 0x0000002d33337210 */ /* 0x000fe40007ffe0ff */
[----:B0-----:R-:W-:Y:S02]  /*3250*/  IADD3 R49, P1, P2, R9, R50, R22 ;  /* 0x0000003209317210 */ /* 0x001fe40007a3e016 */
[C---:B------:R-:W-:Y:S01]  /*3260*/  LOP3.LUT R53, R20.reuse, 0x1, RZ, 0xfc, !PT ;  /* 0x0000000114357812 */ /* 0x040fe200078efcff */
[----:B------:R-:W-:-:S04]  /*3270*/  IMAD.WIDE.U32 R44, R20, UR10, R50 ;  /* 0x0000000a142c7c25 */ /* 0x000fc8000f8e0032 */
[----:B------:R-:W-:Y:S01]  /*3280*/  IMAD.WIDE.U32 R12, R53, UR10, R12 ;  /* 0x0000000a350c7c25 */ /* 0x000fe2000f8e000c */
[----:B------:R-:W-:Y:S02]  /*3290*/  IADD3 R48, P0, R24, R44, RZ ;  /* 0x0000002c18307210 */ /* 0x000fe40007f1e0ff */
[----:B------:R-:W-:Y:S02]  /*32a0*/  IADD3.X R44, RZ, R51, R23, P1, P2 ;  /* 0x00000033ff2c7210 */ /* 0x000fe40000fe4417 */
[----:B------:R-:W-:Y:S02]  /*32b0*/  IADD3.X R45, R47, R45, RZ, P0, !PT ;  /* 0x0000002d2f2d7210 */ /* 0x000fe400007fe4ff */
[----:B------:R-:W-:Y:S01]  /*32c0*/  LEA R22, P0, R49, UR8, 0x2 ;  /* 0x0000000831167c11 */ /* 0x000fe2000f8010ff */
[----:B------:R-:W-:Y:S01]  /*32d0*/  STS [R25], R30 ;  /* 0x0000001e19007388 */ /* 0x000fe20000000800 */
[----:B------:R-:W-:Y:S02]  /*32e0*/  IADD3 R36, P1, P2, R15, R50, R36 ;  /* 0x000000320f247210 */ /* 0x000fe40007a3e024 */
[----:B------:R-:W-:Y:S01]  /*32f0*/  LEA.HI.X R23, R49, UR9, R44, 0x2, P0 ;  /* 0x0000000931177c11 */ /* 0x000fe200080f142c */
[----:B------:R-:W-:Y:S01]  /*3300*/  STS [R8], R34 ;  /* 0x0000002208007388 */ /* 0x000fe20000000800 */
[----:B------:R-:W-:-:S02]  /*3310*/  LEA R44, P0, R48, UR8, 0x2 ;  /* 0x00000008302c7c11 */ /* 0x000fc4000f8010ff */
[-C--:B------:R-:W-:Y:S01]  /*3320*/  IADD3.X R47, RZ, R51.reuse, R46, P1, P2 ;  /* 0x00000033ff2f7210 */ /* 0x080fe20000fe442e */
[----:B------:R-:W-:Y:S01]  /*3330*/  STS [R16], R38 ;  /* 0x0000002610007388 */ /* 0x000fe20000000800 */
[----:B------:R-:W-:Y:S02]  /*3340*/  LEA.HI.X R45, R48, UR9, R45, 0x2, P0 ;  /* 0x00000009302d7c11 */ /* 0x000fe400080f142d */
[----:B------:R-:W-:Y:S01]  /*3350*/  LEA R46, P0, R36, UR8, 0x2 ;  /* 0x00000008242e7c11 */ /* 0x000fe2000f8010ff */
[----:B------:R-:W-:Y:S01]  /*3360*/  STS [R52], R18 ;  /* 0x0000001234007388 */ /* 0x000fe20000000800 */
[----:B------:R-:W-:Y:S01]  /*3370*/  IADD3.X R49, RZ, R51, R28, P3, P4 ;  /* 0x00000033ff317210 */ /* 0x000fe20001fe841c */
[----:B------:R-:W-:Y:S01]  /*3380*/  BAR.SYNC.DEFER_BLOCKING 0x0 ;  /* 0x0000000000007b1d */ /* 0x000fe20000010000 */
[----:B------:R-:W-:Y:S02]  /*3390*/  LEA R48, P1, R32, UR8, 0x2 ;  /* 0x0000000820307c11 */ /* 0x000fe4000f8210ff */
[----:B------:R-:W-:-:S02]  /*33a0*/  LEA.HI.X R47, R36, UR9, R47, 0x2, P0 ;  /* 0x00000009242f7c11 */ /* 0x000fc400080f142f */
[----:B------:R-:W-:Y:S01]  /*33b0*/  LEA.HI.X R49, R32, UR9, R49, 0x2, P1 ;  /* 0x0000000920317c11 */ /* 0x000fe200088f1431 */
[----:B------:R-:W0:Y:S04]  /*33c0*/  LDS R18, [R14] ;  /* 0x000000000e127984 */ /* 0x000e280000000800 */
[----:B------:R-:W1:Y:S04]  /*33d0*/  LDS R30, [R14+0x4] ;  /* 0x000004000e1e7984 */ /* 0x000e680000000800 */
[----:B------:R-:W2:Y:S04]  /*33e0*/  LDS R34, [R14+0x8] ;  /* 0x000008000e227984 */ /* 0x000ea80000000800 */
[----:B------:R-:W3:Y:S04]  /*33f0*/  LDS R38, [R14+0xc] ;  /* 0x00000c000e267984 */ /* 0x000ee80000000800 */
[----:B0-----:R0:W-:Y:S04]  /*3400*/  STG.E desc[UR6][R44.64], R18 ;  /* 0x000000122c007986 */ /* 0x0011e8000c101906 */
[----:B-1----:R1:W-:Y:S04]  /*3410*/  STG.E desc[UR6][R22.64], R30 ;  /* 0x0000001e16007986 */ /* 0x0023e8000c101906 */
[----:B--2---:R-:W-:Y:S04]  /*3420*/  STG.E desc[UR6][R46.64], R34 ;  /* 0x000000222e007986 */ /* 0x004fe8000c101906 */
[----:B---3--:R-:W-:Y:S01]  /*3430*/  STG.E desc[UR6][R48.64], R38 ;  /* 0x0000002630007986 */ /* 0x008fe2000c101906 */
[C---:B0-----:R-:W-:Y:S01]  /*3440*/  IMAD R45, R53.reuse, UR11, RZ ;  /* 0x0000000b352d7c24 */ /* 0x041fe2000f8e02ff */
[----:B------:R-:W-:Y:S01]  /*3450*/  BAR.SYNC.DEFER_BLOCKING 0x0 ;  /* 0x0000000000007b1d */ /* 0x000fe20000010000 */
[----:B-1----:R-:W-:Y:S01]  /*3460*/  IMAD.WIDE.U32 R22, R53, UR10, R26 ;  /* 0x0000000a35167c25 */ /* 0x002fe2000f8e001a */
[----:B------:R-:W-:-:S02]  /*3470*/  IADD3 R30, P3, R12, UR4, RZ ;  /* 0x000000040c1e7c10 */ /* 0x000fc4000ff7e0ff */
[----:B------:R-:W-:Y:S02]  /*3480*/  IADD3 R18, P0, R24, R22, RZ ;  /* 0x0000001618127210 */ /* 0x000fe40007f1e0ff */
[----:B------:R-:W-:Y:S04]  /*3490*/  STS [R25], R29 ;  /* 0x0000001d19007388 */ /* 0x000fe80000000800 */
[----:B------:R-:W-:Y:S04]  /*34a0*/  STS [R8], R33 ;  /* 0x0000002108007388 */ /* 0x000fe80000000800 */
[----:B------:R0:W-:Y:S04]  /*34b0*/  STS [R16], R37 ;  /* 0x0000002510007388 */ /* 0x0001e80000000800 */
[----:B------:R1:W-:Y:S01]  /*34c0*/  STS [R52], R21 ;  /* 0x0000001534007388 */ /* 0x0003e20000000800 */
[----:B------:R-:W-:Y:S01]  /*34d0*/  BAR.SYNC.DEFER_BLOCKING 0x0 ;  /* 0x0000000000007b1d */ /* 0x000fe20000010000 */
[----:B0-----:R-:W-:Y:S01]  /*34e0*/  IADD3 R37, R45, R13, RZ ;  /* 0x0000000d2d257210 */ /* 0x001fe20007ffe0ff */
[----:B-1----:R-:W-:Y:S01]  /*34f0*/  IMAD.X R21, R23, 0x1, R45, P0 ;  /* 0x0000000117157824 */ /* 0x002fe200000e062d */
[----:B------:R-:W-:-:S02]  /*3500*/  LEA R20, P0, R18, UR8, 0x2 ;  /* 0x0000000812147c11 */ /* 0x000fc4000f8010ff */
[--C-:B------:R-:W-:Y:S02]  /*3510*/  IADD3 R23, P1, P2, R9, R12, R26.reuse ;  /* 0x0000000c09177210 */ /* 0x100fe40007a3e01a */
[----:B------:R-:W-:Y:S02]  /*3520*/  LEA.HI.X R21, R18, UR9, R21, 0x2, P0 ;  /* 0x0000000912157c11 */ /* 0x000fe400080f1415 */
[----:B------:R-:W-:Y:S02]  /*3530*/  IADD3 R18, P0, R30, UR4, RZ ;  /* 0x000000041e127c10 */ /* 0x000fe4000ff1e0ff */
[----:B------:R-:W-:Y:S02]  /*3540*/  IADD3.X R13, R37, UR5, RZ, P3, !PT ;  /* 0x00000005250d7c10 */ /* 0x000fe40009ffe4ff */
[----:B------:R-:W-:Y:S02]  /*3550*/  IADD3.X R36, RZ, R37, R27, P1, P2 ;  /* 0x00000025ff247210 */ /* 0x000fe40000fe441b */
[----:B------:R-:W-:-:S02]  /*3560*/  IADD3 R34, P1, P2, R15, R30, R26 ;  /* 0x0000001e0f227210 */ /* 0x000fc40007a3e01a */
[----:B------:R-:W-:Y:S02]  /*3570*/  IADD3 R32, P3, P4, R17, R18, R26 ;  /* 0x0000001211207210 */ /* 0x000fe40007c7e01a */
[----:B------:R-:W-:Y:S01]  /*3580*/  IADD3.X R33, R13, UR5, RZ, P0, !PT ;  /* 0x000000050d217c10 */ /* 0x000fe200087fe4ff */
[----:B------:R-:W0:Y:S01]  /*3590*/  LDS R57, [R14] ;  /* 0x000000000e397984 */ /* 0x000e220000000800 */
[----:B------:R-:W-:Y:S01]  /*35a0*/  LEA R28, P0, R23, UR8, 0x2 ;  /* 0x00000008171c7c11 */ /* 0x000fe2000f8010ff */
[----:B------:R-:W-:Y:S01]  /*35b0*/  ULDC.64 UR4, c[0x0][0x238] ;  /* 0x00008e0000047ab9 */ /* 0x000fe20000000a00 */
[--C-:B------:R-:W-:Y:S01]  /*35c0*/  IADD3.X R61, RZ, R13, R27.reuse, P1, P2 ;  /* 0x0000000dff3d7210 */ /* 0x100fe20000fe441b */
[----:B------:R-:W1:Y:S01]  /*35d0*/  LDS R55, [R14+0x4] ;  /* 0x000004000e377984 */ /* 0x000e620000000800 */
[----:B------:R-:W-:Y:S02]  /*35e0*/  LEA R26, P1, R34, UR8, 0x2 ;  /* 0x00000008221a7c11 */ /* 0x000fe4000f8210ff */
[----:B------:R-:W-:Y:S01]  /*35f0*/  IADD3.X R49, RZ, R33, R27, P3, P4 ;  /* 0x00000021ff317210 */ /* 0x000fe20001fe841b */
[----:B------:R-:W2:Y:S01]  /*3600*/  LDS R59, [R14+0x8] ;  /* 0x000008000e3b7984 */ /* 0x000ea20000000800 */
[----:B------:R-:W-:-:S02]  /*3610*/  LEA R22, P2, R32, UR8, 0x2 ;  /* 0x0000000820167c11 */ /* 0x000fc4000f8410ff */
[----:B------:R-:W-:Y:S01]  /*3620*/  LEA.HI.X R29, R23, UR9, R36, 0x2, P0 ;  /* 0x00000009171d7c11 */ /* 0x000fe200080f1424 */
[----:B------:R-:W3:Y:S01]  /*3630*/  LDS R47, [R14+0xc] ;  /* 0x00000c000e2f7984 */ /* 0x000ee20000000800 */
[----:B------:R-:W-:Y:S02]  /*3640*/  LEA.HI.X R27, R34, UR9, R61, 0x2, P1 ;  /* 0x00000009221b7c11 */ /* 0x000fe400088f143d */
[----:B------:R-:W-:Y:S02]  /*3650*/  LEA.HI.X R23, R32, UR9, R49, 0x2, P2 ;  /* 0x0000000920177c11 */ /* 0x000fe400090f1431 */
[-C--:B------:R-:W-:Y:S02]  /*3660*/  IADD3 R17, P0, P1, R17, R50.reuse, R18 ;  /* 0x0000003211117210 */ /* 0x080fe4000791e012 */
[----:B------:R-:W-:-:S04]  /*3670*/  IADD3 R15, P2, P3, R15, R50, R30 ;  /* 0x000000320f0f7210 */ /* 0x000fc80007b5e01e */
[----:B------:R-:W-:Y:S01]  /*3680*/  IADD3.X R18, RZ, R51, R13, P2, P3 ;  /* 0x00000033ff127210 */ /* 0x000fe200017e640d */
[----:B0-----:R0:W-:Y:S04]  /*3690*/  STG.E desc[UR6][R20.64], R57 ;  /* 0x0000003914007986 */ /* 0x0011e8000c101906 */
[----:B-1----:R-:W-:Y:S04]  /*36a0*/  STG.E desc[UR6][R28.64], R55 ;  /* 0x000000371c007986 */ /* 0x002fe8000c101906 */
[----:B--2---:R-:W-:Y:S04]  /*36b0*/  STG.E desc[UR6][R26.64], R59 ;  /* 0x0000003b1a007986 */ /* 0x004fe8000c101906 */
[----:B---3--:R-:W-:Y:S01]  /*36c0*/  STG.E desc[UR6][R22.64], R47 ;  /* 0x0000002f16007986 */ /* 0x008fe2000c101906 */
[----:B0-----:R-:W-:Y:S01]  /*36d0*/  IMAD.WIDE.U32 R20, R53, UR10, R50 ;  /* 0x0000000a35147c25 */ /* 0x001fe2000f8e0032 */
[----:B------:R-:W-:Y:S02]  /*36e0*/  BAR.SYNC.DEFER_BLOCKING 0x0 ;  /* 0x0000000000007b1d */ /* 0x000fe40000010000 */
[----:B------:R-:W-:-:S02]  /*36f0*/  IADD3 R24, P6, R24, R20, RZ ;  /* 0x0000001418187210 */ /* 0x000fc40007fde0ff */
[----:B------:R-:W-:Y:S02]  /*3700*/  IADD3 R20, P4, P5, R9, R50, R12 ;  /* 0x0000003209147210 */ /* 0x000fe40007d9e00c */
[-C--:B------:R-:W-:Y:S02]  /*3710*/  IADD3.X R50, RZ, R51.reuse, R33, P0, P1 ;  /* 0x00000033ff327210 */ /* 0x080fe400007e2421 */
[----:B------:R-:W-:Y:S02]  /*3720*/  IADD3.X R37, RZ, R51, R37, P4, P5 ;  /* 0x00000033ff257210 */ /* 0x000fe400027ea425 */
[C---:B------:R-:W-:Y:S02]  /*3730*/  LEA R12, P0, R20.reuse, UR8, 0x2 ;  /* 0x00000008140c7c11 */ /* 0x040fe4000f8010ff */
[----:B------:R-:W-:Y:S02]  /*3740*/  IADD3.X R21, R45, R21, RZ, P6, !PT ;  /* 0x000000152d157210 */ /* 0x000fe400037fe4ff */
[----:B------:R-:W-:-:S02]  /*3750*/  LEA.HI.X R13, R20, UR9, R37, 0x2, P0 ;  /* 0x00000009140d7c11 */ /* 0x000fc400080f1425 */
[----:B------:R-:W-:-:S04]  /*3760*/  ISETP.NE.U32.AND P0, PT, RZ, UR4, PT ;  /* 0x00000004ff007c0c */ /* 0x000fc8000bf05070 */
[----:B------:R-:W-:Y:S01]  /*3770*/  ISETP.NE.AND.EX P0, PT, RZ, UR5, PT, P0 ;  /* 0x00000005ff007c0c */ /* 0x000fe2000bf05300 */
[----:B------:R-:W-:Y:S04]  /*3780*/  STS [R25], R31 ;  /* 0x0000001f19007388 */ /* 0x000fe80000000800 */
[----:B------:R0:W-:Y:S04]  /*3790*/  STS [R8], R35 ;  /* 0x0000002308007388 */ /* 0x0001e80000000800 */
[----:B------:R1:W-:Y:S04]  /*37a0*/  STS [R16], R39 ;  /* 0x0000002710007388 */ /* 0x0003e80000000800 */
[----:B------:R2:W-:Y:S01]  /*37b0*/  STS [R52], R19 ;  /* 0x0000001334007388 */ /* 0x0005e20000000800 */
[----:B------:R-:W-:Y:S01]  /*37c0*/  BAR.SYNC.DEFER_BLOCKING 0x0 ;  /* 0x0000000000007b1d */ /* 0x000fe20000010000 */
[----:B0-----:R-:W-:-:S02]  /*37d0*/  LEA R8, P6, R24, UR8, 0x2 ;  /* 0x0000000818087c11 */ /* 0x001fc4000f8c10ff */
[C---:B-1----:R-:W-:Y:S02]  /*37e0*/  LEA R16, P2, R17.reuse, UR8, 0x2 ;  /* 0x0000000811107c11 */ /* 0x042fe4000f8410ff */
[----:B------:R-:W-:Y:S02]  /*37f0*/  LEA.HI.X R9, R24, UR9, R21, 0x2, P6 ;  /* 0x0000000918097c11 */ /* 0x000fe4000b0f1415 */
[----:B------:R-:W-:Y:S02]  /*3800*/  LEA.HI.X R17, R17, UR9, R50, 0x2, P2 ;  /* 0x0000000911117c11 */ /* 0x000fe400090f1432 */
[----:B--2---:R-:W-:Y:S01]  /*3810*/  FMNMX R19, |R11|, R40, !PT ;  /* 0x000000280b137209 */ /* 0x004fe20007800200 */
[----:B------:R-:W0:Y:S04]  /*3820*/  LDS R49, [R14] ;  /* 0x000000000e317984 */ /* 0x000e280000000800 */
[----:B------:R-:W1:Y:S04]  /*3830*/  LDS R57, [R14+0x4] ;  /* 0x000004000e397984 */ /* 0x000e680000000800 */
[----:B------:R-:W2:Y:S04]  /*3840*/  LDS R29, [R14+0x8] ;  /* 0x000008000e1d7984 */ /* 0x000ea80000000800 */
[----:B------:R3:W4:Y:S02]  /*3850*/  LDS R27, [R14+0xc] ;  /* 0x00000c000e1b7984 */ /* 0x0007240000000800 */
[----:B---3--:R-:W-:-:S04]  /*3860*/  LEA R14, P1, R15, UR8, 0x2 ;  /* 0x000000080f0e7c11 */ /* 0x008fc8000f8210ff */
[----:B------:R-:W-:Y:S01]  /*3870*/  LEA.HI.X R15, R15, UR9, R18, 0x2, P1 ;  /* 0x000000090f0f7c11 */ /* 0x000fe200088f1412 */
[----:B0-----:R0:W-:Y:S04]  /*3880*/  STG.E desc[UR6][R8.64], R49 ;  /* 0x0000003108007986 */ /* 0x0011e8000c101906 */
[----:B-1----:R0:W-:Y:S04]  /*3890*/  STG.E desc[UR6][R12.64], R57 ;  /* 0x000000390c007986 */ /* 0x0021e8000c101906 */
[----:B--2---:R0:W-:Y:S04]  /*38a0*/  STG.E desc[UR6][R14.64], R29 ;  /* 0x0000001d0e007986 */ /* 0x0041e8000c101906 */
[----:B----4-:R0:W-:Y:S01]  /*38b0*/  STG.E desc[UR6][R16.64], R27 ;  /* 0x0000001b10007986 */ /* 0x0101e2000c101906 */
[----:B------:R-:W-:Y:S06]  /*38c0*/  BAR.SYNC.DEFER_BLOCKING 0x0 ;  /* 0x0000000000007b1d */ /* 0x000fec0000010000 */
[----:B------:R-:W-:Y:S05]  /*38d0*/  @!P0 BRA `(.L_x_3450) ;  /* 0x00000000009c8947 */ /* 0x000fea0003800000 */
[----:B0-----:R-:W0:Y:S01]  /*38e0*/  SHFL.DOWN PT, R8, R19, 0x10, 0x1f ;  /* 0x0a001f0013087f89 */ /* 0x001e2200000e0000 */
[----:B------:R-:W-:Y:S01]  /*38f0*/  ISETP.NE.AND P0, PT, R6, RZ, PT ;  /* 0x000000ff0600720c */ /* 0x000fe20003f05270 */
[----:B------:R-:W-:-:S12]  /*3900*/  BSSY B0, `(.L_x_3451) ;  /* 0x000001e000007945 */ /* 0x000fd80003800000 */
[----:B------:R-:W-:-:S05]  /*3910*/  @!P0 LEA R6, R0, R2, 0x18 ;  /* 0x0000000200068211 */ /* 0x000fca00078ec0ff */
[----:B------:R-:W-:Y:S01]  /*3920*/  @!P0 IMAD.IADD R6, R7, 0x1, R6 ;  /* 0x0000000107068824 */ /* 0x000fe200078e0206 */
[----:B0-----:R-:W-:-:S05]  /*3930*/  FMNMX R8, R19, R8, !PT ;  /* 0x0000000813087209 */ /* 0x001fca0007800000 */
        /* <DEDUP_REMOVED lines=10> */
[----:B------:R-:W-:Y:S01]  /*39e0*/  ISETP.NE.AND P0, PT, R5, RZ, PT ;  /* 0x000000ff0500720c */ /* 0x000fe20003f05270 */
[----:B------:R-:W-:-:S12]  /*39f0*/  HFMA2.MMA R5, -RZ, RZ, 0, 0 ;  /* 0x00000000ff057435 */ /* 0x000fd800000001ff */
[----:B0-----:R-:W-:Y:S05]  /*3a00*/  @P0 BRA `(.L_x_3452) ;  /* 0x0000000000340947 */ /* 0x001fea0003800000 */
[----:B------:R-:W-:Y:S01]  /*3a10*/  ISETP.GT.U32.AND P0, PT, R4, 0x7, PT ;  /* 0x000000070400780c */ /* 0x000fe20003f04070 */
[----:B------:R-:W-:-:S12]  /*3a20*/  UMOV UR4, 0xffffffff ;  /* 0xffffffff00047882 */ /* 0x000fd80000000000 */
[----:B------:R-:W-:Y:S02]  /*3a30*/  @!P0 LEA R5, R0, R2, 0x18 ;  /* 0x0000000200058211 */ /* 0x000fe400078ec0ff */
        /* <DEDUP_REMOVED lines=9> */
.L_x_3460:
[----:B-1----:R-:W-:-:S07]  /*3ad0*/  FMNMX R5, R2, R7, !PT ;  /* 0x0000000702057209 */ /* 0x002fce0007800000 */
.L_x_3452:
[----:B------:R-:W-:Y:S05]  /*3ae0*/  BSYNC B0 ;  /* 0x0000000000007941 */ /* 0x000fea0003800000 */
.L_x_3451:
[----:B------:R-:W-:Y:S01]  /*3af0*/  ISETP.NE.AND P0, PT, R4, RZ, PT ;  /* 0x000000ff0400720c */ /* 0x000fe20003f05270 */
[----:B------:R-:W-:-:S12]  /*3b00*/  BSSY B0, `(.L_x_3450) ;  /* 0x0000004000007945 */ /* 0x000fd80003800000 */
[----:B------:R-:W-:Y:S05]  /*3b10*/  @P0 BRA `(.L_x_3454) ;  /* 0x0000000000080947 */ /* 0x000fea0003800000 */
[----:B------:R-:W1:Y:S02]  /*3b20*/  LDC.64 R6, c[0x0][0x238] ;  /* 0x00008e00ff067b82 */ /* 0x000e640000000a00 */
[----:B-1----:R1:W-:Y:S02]  /*3b30*/  REDG.E.MAX.S32.STRONG.GPU desc[UR6][R6.64], R5 ;  /* 0x000000050600798e */ /* 0x0023e4000d10e386 */
.L_x_3454:
[----:B------:R-:W-:Y:S05]  /*3b40*/  BSYNC B0 ;  /* 0x0000000000007941 */ /* 0x000fea0003800000 */
.L_x_3450:
[----:B------:R-:W-:Y:S01]  /*3b50*/  ULDC.64 UR4, c[0x0][0x240] ;  /* 0x0000900000047ab9 */ /* 0x000fe20000000a00 */
[----:B------:R-:W-:Y:S02]  /*3b60*/  LOP3.LUT P0, RZ, R3, R4, RZ, 0xfc, !PT ;  /* 0x0000000403ff7212 */ /* 0x000fe4000780fcff */
[----:B------:R-:W-:-:S04]  /*3b70*/  ISETP.EQ.U32.AND P1, PT, RZ, UR4, PT ;  /* 0x00000004ff007c0c */ /* 0x000fc8000bf22070 */
[----:B------:R-:W-:-:S13]  /*3b80*/  ISETP.EQ.OR.EX P0, PT, RZ, UR5, P0, P1 ;  /* 0x00000005ff007c0c */ /* 0x000fda0008702710 */
[----:B------:R-:W-:Y:S05]  /*3b90*/  @P0 EXIT ;  /* 0x000000000000094d */ /* 0x000fea0003800000 */
[----:B------:R-:W-:-:S04]  /*3ba0*/  IADD3 R0, R10, 0x1800000, RZ ;  /* 0x018000000a007810 */ /* 0x000fc80007ffe0ff */
[----:B------:R-:W-:-:S04]  /*3bb0*/  LOP3.LUT R0, R0, 0x7f800000, RZ, 0xc0, !PT ;  /* 0x7f80000000007812 */ /* 0x000fc800078ec0ff */
[----:B------:R-:W-:-:S13]  /*3bc0*/  ISETP.GT.U32.AND P0, PT, R0, 0x1ffffff, PT ;  /* 0x01ffffff0000780c */ /* 0x000fda0003f04070 */
[----:B------:R-:W-:Y:S05]  /*3bd0*/  @P0 BRA `(.L_x_3455) ;  /* 0x0000000000100947 */ /* 0x000fea0003800000 */
[----:B------:R-:W-:Y:S02]  /*3be0*/  MOV R0, R10 ;  /* 0x0000000a00007202 */ /* 0x000fe40000000f00 */
[----:B0-----:R-:W-:-:S07]  /*3bf0*/  MOV R2, 0x3c10 ;  /* 0x00003c1000027802 */ /* 0x001fce0000000f00 */
[----:B-1----:R-:W-:Y:S05]  /*3c00*/  CALL.REL.NOINC `($__internal_39_$__cuda_sm20_rcp_rn_f32_slowpath) ;  /* 0x0000000400807944 */ /* 0x002fea0003c00000 */
[----:B------:R-:W-:Y:S05]  /*3c10*/  BRA `(.L_x_3456) ;  /* 0x0000000000107947 */ /* 0x000fea0003800000 */
.L_x_3455:
[----:B------:R-:W2:Y:S02]  /*3c20*/  MUFU.RCP R3, R10 ;  /* 0x0000000a00037308 */ /* 0x000ea40000001000 */
[----:B--2---:R-:W-:-:S04]  /*3c30*/  FFMA R0, R3, R10, -1 ;  /* 0xbf80000003007423 */ /* 0x004fc8000000000a */
[----:B------:R-:W-:-:S04]  /*3c40*/  FADD.FTZ R0, -R0, -RZ ;  /* 0x800000ff00007221 */ /* 0x000fc80000010100 */
[----:B------:R-:W-:-:S07]  /*3c50*/  FFMA R0, R3, R0, R3 ;  /* 0x0000000003007223 */ /* 0x000fce0000000003 */
.L_x_3456:
[----:B0-----:R-:W0:Y:S02]  /*3c60*/  LDC.64 R2, c[0x0][0x240] ;  /* 0x00009000ff027b82 */ /* 0x001e240000000a00 */
[----:B0-----:R-:W-:Y:S01]  /*3c70*/  STG.E desc[UR6][R2.64], R0 ;  /* 0x0000000002007986 */ /* 0x001fe2000c101906 */
[----:B------:R-:W-:Y:S05]  /*3c80*/  EXIT ;  /* 0x000000000000794d */ /* 0x000fea0003800000 */
.L_x_3453:
[----:B------:R-:W-:Y:S01]  /*3c90*/  HFMA2.MMA R11, -RZ, RZ, 0, 1.847743988037109375e-06 ;  /* 0x0000001fff0b7435 */ /* 0x000fe200000001ff */
[----:B------:R-:W-:Y:S01]  /*3ca0*/  IMAD.MOV.U32 R9, RZ, RZ, 0x4 ;  /* 0x00000004ff097424 */ /* 0x000fe200078e00ff */
[----:B------:R-:W-:-:S09]  /*3cb0*/  MOV R6, 0xffffffff ;  /* 0xffffffff00067802 */ /* 0x000fd20000000f00 */
[----:B01----:R-:W-:Y:S05]  /*3cc0*/  WARPSYNC.COLLECTIVE R6, `(.L_x_3457) ;  /* 0x0000000006087348 */ /* 0x003fea0003c00000 */
[----:B-1----:R1:W2:Y:S02]  /*3cd0*/  SHFL.DOWN P0, R7, R0, R9, R11 ;  /* 0x0800000900077389 */ /* 0x0022a4000000000b */
[----:B012---:R-:W-:Y:S01]  /*3ce0*/  ENDCOLLECTIVE ;  /* 0x000000000000791b */ /* 0x007fe20003800000 */
.L_x_3457:
[----:B------:R-:W-:Y:S01]  /*3cf0*/  HFMA2.MMA R9, -RZ, RZ, 0, 1.1920928955078125e-07 ;  /* 0x00000002ff097435 */ /* 0x000fe200000001ff */
[----:B------:R-:W-:-:S05]  /*3d00*/  IMAD.MOV.U32 R5, RZ, RZ, R7 ;  /* 0x000000ffff057224 */ /* 0x000fca00078e0007 */
[----:B------:R-:W-:-:S04]  /*3d10*/  FMNMX R5, R5, R0, !PT ;  /* 0x0000000005057209 */ /* 0x000fc80007800000 */
[----:B------:R-:W-:-:S07]  /*3d20*/  MOV R0, R5 ;  /* 0x0000000500007202 */ /* 0x000fce0000000f00 */
[----:B------:R-:W-:Y:S05]  /*3d30*/  WARPSYNC.COLLECTIVE R6, `(.L_x_3458) ;  /* 0x0000000006087348 */ /* 0x000fea0003c00000 */
[----:B------:R0:W1:Y:S02]  /*3d40*/  SHFL.DOWN P0, R7, R0, R9, R11 ;  /* 0x0800000900077389 */ /* 0x000064000000000b */
[----:B01----:R-:W-:Y:S01]  /*3d50*/  ENDCOLLECTIVE ;  /* 0x000000000000791b */ /* 0x003fe20003800000 */
.L_x_3458:
[----:B------:R-:W-:Y:S01]  /*3d60*/  HFMA2.MMA R9, -RZ, RZ, 0, 5.9604644775390625e-08 ;  /* 0x00000001ff097435 */ /* 0x000fe200000001ff */
[----:B------:R-:W-:-:S05]  /*3d70*/  IMAD.MOV.U32 R2, RZ, RZ, R7 ;  /* 0x000000ffff027224 */ /* 0x000fca00078e0007 */
[----:B------:R-:W-:-:S04]  /*3d80*/  FMNMX R2, R5, R2, !PT ;  /* 0x0000000205027209 */ /* 0x000fc80007800000 */
[----:B------:R-:W-:-:S07]  /*3d90*/  MOV R0, R2 ;  /* 0x0000000200007202 */ /* 0x000fce0000000f00 */
[----:B------:R-:W-:Y:S05]  /*3da0*/  WARPSYNC.COLLECTIVE R6, `(.L_x_3459) ;  /* 0x0000000006087348 */ /* 0x000fea0003c00000 */
[----:B------:R0:W1:Y:S02]  /*3db0*/  SHFL.DOWN P0, R7, R0, R9, R11 ;  /* 0x0800000900077389 */ /* 0x000064000000000b */
[----:B01----:R-:W-:Y:S01]  /*3dc0*/  ENDCOLLECTIVE ;  /* 0x000000000000791b */ /* 0x003fe20003800000 */
.L_x_3459:
[----:B------:R-:W-:Y:S05]  /*3dd0*/  BRA `(.L_x_3460) ;  /* 0xfffffffc003c7947 */ /* 0x000fea000383ffff */
        .weak           $__internal_38_$__cuda_sm20_div_u64
        .type           $__internal_38_$__cuda_sm20_div_u64,@function
        .size           $__internal_38_$__cuda_sm20_div_u64,($__internal_39_$__cuda_sm20_rcp_rn_f32_slowpath - $__internal_38_$__cuda_sm20_div_u64)
$__internal_38_$__cuda_sm20_div_u64:
        /* <DEDUP_REMOVED lines=31> */
[----:B------:R-:W-:-:S04]  /*3fd0*/  IADD3 R13, P2, R14, R13, RZ ;  /* 0x0000000d0e0d7210 */ /* 0x000fc80007f5e0ff */
[----:B------:R-:W-:Y:S01]  /*3fe0*/  IADD3.X R9, R12, R9, RZ, P0, !PT ;  /* 0x000000090c097210 */ /* 0x000fe200007fe4ff */
        /* <DEDUP_REMOVED lines=27> */
[-C--:B------:R-:W-:Y:S02]  /*41a0*/  IADD3.X R21, RZ, R12.reuse, RZ, P2, !PT ;  /* 0x0000000cff157210 */ /* 0x080fe400017fe4ff */
[----:B------:R-:W-:Y:S02]  /*41b0*/  ISETP.NE.AND.EX P1, PT, R2, RZ, PT, P1 ;  /* 0x000000ff0200720c */ /* 0x000fe40003f25310 */
[----:B------:R-:W-:Y:S02]  /*41c0*/  SEL R20, R20, R13, P0 ;  /* 0x0000000d14147207 */ /* 0x000fe40000000000 */
[----:B------:R-:W-:Y:S02]  /*41d0*/  SEL R21, R21, R12, P0 ;  /* 0x0000000c15157207 */ /* 0x000fe40000000000 */
[----:B------:R-:W-:Y:S02]  /*41e0*/  SEL R20, R20, 0xffffffff, P1 ;  /* 0xffffffff14147807 */ /* 0x000fe40000800000 */
[----:B------:R-:W-:Y:S01]  /*41f0*/  SEL R21, R21, 0xffffffff, P1 ;  /* 0xffffffff15157807 */ /* 0x000fe20000800000 */
[----:B------:R-:W-:Y:S06]  /*4200*/  RET.REL.NODEC R8 `(_ZN18transformer_engine6detail32dgated_act_cast_transpose_kernelILi2ELi1Ef6__halffNS_5EmptyEXadL_ZNS_6dqgeluIffEET_T0_RKS3_EEXadL_ZNS_5qgeluIffEES5_S6_S8_EEEEvPKT2_SC_PT3_SE_PKT1_PSF_SI_mmm) ;  /* 0xffffffbc087c7950 */ /* 0x000fec0003c3ffff */
        .weak           $__internal_39_$__cuda_sm20_rcp_rn_f32_slowpath
        .type           $__internal_39_$__cuda_sm20_rcp_rn_f32_slowpath,@function
        .size           $__internal_39_$__cuda_sm20_rcp_rn_f32_slowpath,(.L_x_34524 - $__internal_39_$__cuda_sm20_rcp_rn_f32_slowpath)
$__internal_39_$__cuda_sm20_rcp_rn_f32_slowpath:
[----:B------:R-:W-:Y:S01]  /*4210*/  SHF.L.U32 R19, R0, 0x1, RZ ;  /* 0x0000000100137819 */ /* 0x000fe200000006ff */
[----:B------:R-:W-:Y:S03]  /*4220*/  BSSY B0, `(.L_x_3461) ;  /* 0x0000030000007945 */ /* 0x000fe60003800000 */
[----:B------:R-:W-:-:S04]  /*4230*/  SHF.R.U32.HI R19, RZ, 0x18, R19 ;  /* 0x00000018ff137819 */ /* 0x000fc80000011613 */
[----:B------:R-:W-:-:S13]  /*4240*/  ISETP.NE.U32.AND P0, PT, R19, RZ, PT ;  /* 0x000000ff1300720c */ /* 0x000fda0003f05070 */
[----:B------:R-:W-:Y:S05]  /*4250*/  @P0 BRA `(.L_x_3462) ;  /* 0x0000000000280947 */ /* 0x000fea0003800000 */
[----:B------:R-:W-:-:S04]  /*4260*/  SHF.L.U32 R19, R0, 0x1, RZ ;  /* 0x0000000100137819 */ /* 0x000fc800000006ff */
        /* <DEDUP_REMOVED lines=9> */
.L_x_3462:
[----:B------:R-:W-:-:S05]  /*4300*/  VIADD R20, R19, 0xffffff03 ;  /* 0xffffff0313147836 */ /* 0x000fca0000000000 */
        /* <DEDUP_REMOVED lines=11> */
[----:B------:R-:W-:Y:S02]  /*43c0*/  MOV R22, 0x3 ;  /* 0x0000000300167802 */ /* 0x000fe40000000f00 */
[----:B------:R-:W-:Y:S02]  /*43d0*/  LOP3.LUT R21, R21, 0x7fffff, RZ, 0xc0, !PT ;  /* 0x007fffff15157812 */ /* 0x000fe400078ec0ff */
[----:B------:R-:W-:Y:S02]  /*43e0*/  SHF.L.U32 R22, R22, R20, RZ ;  /* 0x0000001416167219 */ /* 0x000fe400000006ff */
[----:B------:R-:W-:Y:S02]  /*43f0*/  LOP3.LUT R21, R21, 0x800000, RZ, 0xfc, !PT ;  /* 0x0080000015157812 */ /* 0x000fe400078efcff */
[----:B------:R-:W-:-:S02]  /*4400*/  SEL R23, RZ, 0xffffffff, !P0 ;  /* 0xffffffffff177807 */ /* 0x000fc40004000000 */
[----:B------:R-:W-:Y:S02]  /*4410*/  LOP3.LUT R22, R22, R21, RZ, 0xc0, !PT ;  /* 0x0000001516167212 */ /* 0x000fe400078ec0ff */
[----:B------:R-:W-:Y:S02]  /*4420*/  IADD3 R23, -R23, RZ, RZ ;  /* 0x000000ff17177210 */ /* 0x000fe40007ffe1ff */
[-C--:B------:R-:W-:Y:S02]  /*4430*/  SHF.R.U32.HI R22, RZ, R20.reuse, R22 ;  /* 0x00000014ff167219 */ /* 0x080fe40000011616 */
[----:B------:R-:W-:Y:S02]  /*4440*/  LOP3.LUT P1, RZ, R23, R20, R21, 0xf8, !PT ;  /* 0x0000001417ff7212 */ /* 0x000fe4000782f815 */
[C---:B------:R-:W-:Y:S02]  /*4450*/  LOP3.LUT P0, RZ, R22.reuse, 0x1, RZ, 0xc0, !PT ;  /* 0x0000000116ff7812 */ /* 0x040fe4000780c0ff */
[----:B------:R-:W-:-:S02]  /*4460*/  LOP3.LUT P2, RZ, R22, 0x2, RZ, 0xc0, !PT ;  /* 0x0000000216ff7812 */ /* 0x000fc4000784c0ff */
[----:B------:R-:W-:Y:S02]  /*4470*/  SHF.R.U32.HI R19, RZ, R19, R21 ;  /* 0x00000013ff137219 */ /* 0x000fe40000011615 */
        /* <DEDUP_REMOVED lines=9> */
.L_x_3464:
[----:B------:R-:W0:Y:S02]  /*4510*/  MUFU.RCP R0, R0 ;  /* 0x0000000000007308 */ /* 0x000e240000001000 */
.L_x_3463:
[----:B------:R-:W-:Y:S05]  /*4520*/  BSYNC B0 ;  /* 0x0000000000007941 */ /* 0x000fea0003800000 */
.L_x_3461:
[----:B------:R-:W-:Y:S01]  /*4530*/  HFMA2.MMA R21, -RZ, RZ, 0, 0 ;  /* 0x00000000ff157435 */ /* 0x000fe200000001ff */
[----:B------:R-:W-:-:S05]  /*4540*/  MOV R20, R2 ;  /* 0x0000000200147202 */ /* 0x000fca0000000f00 */
[----:B0-----:R-:W-:Y:S05]  /*4550*/  RET.REL.NODEC R20 `(_ZN18transformer_engine6detail32dgated_act_cast_transpose_kernelILi2ELi1Ef6__halffNS_5EmptyEXadL_ZNS_6dqgeluIffEET_T0_RKS3_EEXadL_ZNS_5qgeluIffEES5_S6_S8_EEEEvPKT2_SC_PT3_SE_PKT1_PSF_SI_mmm) ;  /* 0xffffffb814a87950 */ /* 0x001fea0003c3ffff */
.L_x_3465:
        /* <DEDUP_REMOVED lines=10> */
.L_x_34524:


//--------------------- .text._ZN18transformer_engine6detail43dgated_act_cast_transpose_kernel_notalignedILi1ELi4Eff13__nv_fp8_e4m3NS_5EmptyEXadL_ZNS_6dqgeluIffEET_T0_RKS3_EEXadL_ZNS_5qgeluIffEES5_S6_S8_EEEEvPKT2_SC_PT3_SE_PKT1_PSF_SI_mmm --------------------------
	.section	.text._ZN18transformer_engine6detail43dgated_act_cast_transpose_kernel_notalignedILi1ELi4Eff13__nv_fp8_e4m3NS_5EmptyEXadL_ZNS_6dqgeluIffEET_T0_RKS3_EEXadL_ZNS_5qgeluIffEES5_S6_S8_EEEEvPKT2_SC_PT3_SE_PKT1_PSF_SI_mmm,"ax",@progbits
	.align	128
        .global         _ZN18transformer_engine6detail43dgated_act_cast_transpose_kernel_notalignedILi1ELi4Eff13__nv_fp8_e4m3NS_5EmptyEXadL_ZNS_6dqgeluIffEET_T0_RKS3_EEXadL_ZNS_5qgeluIffEES5_S6_S8_EEEEvPKT2_SC_PT3_SE_PKT1_PSF_SI_mmm
        .type           _ZN18transformer_engine6detail43dgated_act_cast_transpose_kernel_notalignedILi1ELi4Eff13__nv_fp8_e4m3NS_5EmptyEXadL_ZNS_6dqgeluIffEET_T0_RKS3_EEXadL_ZNS_5qgeluIffEES5_S6_S8_EEEEvPKT2_SC_PT3_SE_PKT1_PSF_SI_mmm,@function
        .size           _ZN18transformer_engine6detail43dgated_act_cast_transpose_kernel_notalignedILi1ELi4Eff13__nv_fp8_e4m3NS_5EmptyEXadL_ZNS_6dqgeluIffEET_T0_RKS3_EEXadL_ZNS_5qgeluIffEES5_S6_S8_EEEEvPKT2_SC_PT3_SE_PKT1_PSF_SI_mmm,(.L_x_34526 - _ZN18transformer_engine6detail43dgated_act_cast_transpose_kernel_notalignedILi1ELi4Eff13__nv_fp8_e4m3NS_5EmptyEXadL_ZNS_6dqgeluIffEET_T0_RKS3_EEXadL_ZNS_5qgeluIffEES5_S6_S8_EEEEvPKT2_SC_PT3_SE_PKT1_PSF_SI_mmm)
        .other          _ZN18transformer_engine6detail43dgated_act_cast_transpose_kernel_notalignedILi1ELi4Eff13__nv_fp8_e4m3NS_5EmptyEXadL_ZNS_6dqgeluIffEET_T0_RKS3_EEXadL_ZNS_5qgeluIffEES5_S6_S8_EEEEvPKT2_SC_PT3_SE_PKT1_PSF_SI_mmm,@"STO_CUDA_ENTRY STV_DEFAULT"
_ZN18transformer_engine6detail43dgated_act_cast_transpose_kernel_notalignedILi1ELi4Eff13__nv_fp8_e4m3NS_5EmptyEXadL_ZNS_6dqgeluIffEET_T0_RKS3_EEXadL_ZNS_5qgeluIffEES5_S6_S8_EEEEvPKT2_SC_PT3_SE_PKT1_PSF_SI_mmm:
.text._ZN18transformer_engine6detail43dgated_act_cast_transpose_kernel_notalignedILi1ELi4Eff13__nv_fp8_e4m3NS_5EmptyEXadL_ZNS_6dqgeluIffEET_T0_RKS3_EEXadL_ZNS_5qgeluIffEES5_S6_S8_EEEEvPKT2_SC_PT3_SE_PKT1_PSF_SI_mmm:
        /* <DEDUP_REMOVED lines=16> */
[----:B------:R-:W-:Y:S02]  /*0100*/  LOP3.LUT P0, RZ, R2, 0x7ffffff, RZ, 0xc0, !PT ;  /* 0x07ffffff02ff7812 */ /* 0x000fe4000780c0ff */
[----:B------:R-:W-:-:S11]  /*0110*/  SHF.R.U32.HI R6, RZ, 0x5, R9 ;  /* 0x00000005ff067819 */ /* 0x000fd60000011609 */
[----:B------:R-:W-:Y:S05]  /*0120*/  @!P0 BRA `(.L_x_3466) ;  /* 0x00000000002c8947 */ /* 0x000fea0003800000 */
[----:B------:R-:W-:-:S07]  /*0130*/  MOV R8, 0x150 ;  /* 0x0000015000087802 */ /* 0x000fce0000000f00 */
[----:B------:R-:W-:Y:S05]  /*0140*/  CALL.REL.NOINC `($__internal_40_$__cuda_sm20_div_u64) ;  /* 0x0000007c00b87944 */ /* 0x000fea0003c00000 */
[----:B------:R-:W-:Y:S01]  /*0150*/  IADD3 R8, P0, RZ, -R22, RZ ;  /* 0x80000016ff087210 */ /* 0x000fe20007f1e0ff */
[----:B------:R-:W-:-:S04]  /*0160*/  IMAD.MOV.U32 R5, RZ, RZ, RZ ;  /* 0x000000ffff057224 */ /* 0x000fc800078e00ff */
[----:B------:R-:W-:Y:S02]  /*0170*/  IMAD.X R10, RZ, RZ, ~R23, P0 ;  /* 0x000000ffff0a7224 */ /* 0x000fe400000e0e17 */
[----:B------:R-:W-:-:S04]  /*0180*/  IMAD.WIDE.U32 R4, R3, R8, R4 ;  /* 0x0000000803047225 */ /* 0x000fc800078e0004 */
[----:B------:R-:W-:Y:S02]  /*0190*/  IMAD R7, R10, R3, RZ ;  /* 0x000000030a077224 */ /* 0x000fe400078e02ff */
[----:B------:R-:W-:Y:S02]  /*01a0*/  IMAD.MOV.U32 R3, RZ, RZ, R4 ;  /* 0x000000ffff037224 */ /* 0x000fe400078e0004 */
[----:B------:R-:W-:-:S04]  /*01b0*/  IMAD R7, R2, R8, R7 ;  /* 0x0000000802077224 */ /* 0x000fc800078e0207 */
[----:B------:R-:W-:Y:S01]  /*01c0*/  IMAD.IADD R2, R5, 0x1, R7 ;  /* 0x0000000105027824 */ /* 0x000fe200078e0207 */
[----:B------:R-:W-:Y:S06]  /*01d0*/  BRA `(.L_x_3467) ;  /* 0x0000000000587947 */ /* 0x000fec0003800000 */
.L_x_3466:
[----:B------:R-:W0:Y:S01]  /*01e0*/  I2F.U32.RP R2, R3 ;  /* 0x0000000300027306 */ /* 0x000e220000209000 */
[----:B------:R-:W-:Y:S01]  /*01f0*/  ISETP.NE.U32.AND P2, PT, R3, RZ, PT ;  /* 0x000000ff0300720c */ /* 0x000fe20003f45070 */
[----:B------:R-:W-:-:S06]  /*0200*/  IMAD.MOV.U32 R23, RZ, RZ, RZ ;  /* 0x000000ffff177224 */ /* 0x000fcc00078e00ff */
[----:B0-----:R-:W0:Y:S02]  /*0210*/  MUFU.RCP R2, R2 ;  /* 0x0000000200027308 */ /* 0x001e240000001000 */
[----:B0-----:R-:W-:Y:S02]  /*0220*/  VIADD R10, R2, 0xffffffe ;  /* 0x0ffffffe020a7836 */ /* 0x001fe40000000000 */
[----:B------:R-:W-:-:S04]  /*0230*/  IMAD.MOV.U32 R2, RZ, RZ, RZ ;  /* 0x000000ffff027224 */ /* 0x000fc800078e00ff */
        /* <DEDUP_REMOVED lines=16> */
.L_x_3467:
[----:B------:R-:W0:Y:S01]  /*0340*/  LDC.64 R12, c[0x0][0x248] ;  /* 0x00009200ff0c7b82 */ /* 0x000e220000000a00 */
[----:B------:R-:W-:Y:S01]  /*0350*/  ULDC.64 UR4, c[0x0][0x250] ;  /* 0x0000940000047ab9 */ /* 0x000fe20000000a00 */
[----:B------:R-:W-:Y:S01]  /*0360*/  SHF.L.U64.HI R4, R22, 0x5, R23 ;  /* 0x0000000516047819 */ /* 0x000fe20000010217 */
[----:B------:R-:W-:Y:S01]  /*0370*/  USHF.R.U64 UR8, UR4, 0x2, UR5 ;  /* 0x0000000204087899 */ /* 0x000fe20008001205 */
[----:B------:R-:W-:Y:S01]  /*0380*/  SHF.L.U64.HI R8, R3, 0x5, R2 ;  /* 0x0000000503087819 */ /* 0x000fe20000010202 */
[----:B------:R-:W-:Y:S01]  /*0390*/  USHF.R.U32.HI UR9, URZ, 0x2, UR5 ;  /* 0x000000023f097899 */ /* 0x000fe20008011605 */
[C---:B------:R-:W-:Y:S01]  /*03a0*/  IMAD R17, R6.reuse, -0x4, R9 ;  /* 0xfffffffc06117824 */ /* 0x040fe200078e0209 */
[----:B------:R-:W-:Y:S01]  /*03b0*/  ULDC.64 UR6, c[0x0][0x230] ;  /* 0x00008c0000067ab9 */ /* 0x000fe20000000a00 */
[----:B------:R-:W-:Y:S01]  /*03c0*/  IMAD.SHL.U32 R25, R6, 0x10, RZ ;  /* 0x0000001006197824 */ /* 0x000fe200078e00ff */
[----:B------:R-:W-:Y:S01]  /*03d0*/  LEA R5, P1, -R22, UR8, 0x5 ;  /* 0x0000000816057c11 */ /* 0x000fe2000f8229ff */
[----:B------:R-:W-:Y:S01]  /*03e0*/  IMAD.MOV.U32 R27, RZ, RZ, RZ ;  /* 0x000000ffff1b7224 */ /* 0x000fe200078e00ff */
[----:B------:R-:W-:Y:S01]  /*03f0*/  LOP3.LUT R26, R17, 0x1f, RZ, 0xc0, !PT ;  /* 0x0000001f111a7812 */ /* 0x000fe200078ec0ff */
[----:B------:R-:W-:Y:S01]  /*0400*/  IMAD.MOV.U32 R54, RZ, RZ, RZ ;  /* 0x000000ffff367224 */ /* 0x000fe200078e00ff */
[----:B------:R-:W-:-:S02]  /*0410*/  IADD3.X R4, ~R4, UR9, RZ, P1, !PT ;  /* 0x0000000904047c10 */ /* 0x000fc40008ffe5ff */
[----:B------:R-:W-:Y:S02]  /*0420*/  ISETP.LT.U32.AND P1, PT, R5, 0x20, PT ;  /* 0x000000200500780c */ /* 0x000fe40003f21070 */
[----:B------:R-:W-:Y:S02]  /*0430*/  LOP3.LUT R25, R25, 0x70, RZ, 0xc0, !PT ;  /* 0x0000007019197812 */ /* 0x000fe400078ec0ff */
[----:B------:R-:W-:-:S04]  /*0440*/  ISETP.LT.U32.AND.EX P1, PT, R4, RZ, PT, P1 ;  /* 0x000000ff0400720c */ /* 0x000fc80003f21110 */
[----:B------:R-:W-:Y:S01]  /*0450*/  SEL R5, R5, 0x20, P1 ;  /* 0x0000002005057807 */ /* 0x000fe20000800000 */
[-C--:B0-----:R-:W-:Y:S01]  /*0460*/  IMAD.WIDE.U32 R10, R22, R12.reuse, RZ ;  /* 0x0000000c160a7225 */ /* 0x081fe200078e00ff */
[----:B------:R-:W-:Y:S02]  /*0470*/  LEA R18, P0, -R3, R12, 0x5 ;  /* 0x0000000c03127211 */ /* 0x000fe400078029ff */
[C---:B------:R-:W-:Y:S01]  /*0480*/  SHF.L.U64.HI R41, R12.reuse, 0x1, R13 ;  /* 0x000000010c297819 */ /* 0x040fe2000001020d */
[----:B------:R-:W-:Y:S02]  /*0490*/  IMAD.SHL.U32 R45, R12, 0x2, RZ ;  /* 0x000000020c2d7824 */ /* 0x000fe400078e00ff */
[----:B------:R-:W-:Y:S01]  /*04a0*/  IMAD.X R7, R13, 0x1, ~R8, P0 ;  /* 0x000000010d077824 */ /* 0x000fe200000e0e08 */
[----:B------:R-:W-:Y:S01]  /*04b0*/  ISETP.LT.U32.AND P0, PT, R18, 0x20, PT ;  /* 0x000000201200780c */ /* 0x000fe20003f01070 */
[----:B------:R-:W-:Y:S01]  /*04c0*/  IMAD.WIDE.U32 R56, R45, R25, RZ ;  /* 0x000000192d387225 */ /* 0x000fe200078e00ff */
[----:B------:R-:W-:-:S02]  /*04d0*/  SHF.L.U32 R8, R6, 0x2, RZ ;  /* 0x0000000206087819 */ /* 0x000fc400000006ff */
[----:B------:R-:W-:Y:S01]  /*04e0*/  ISETP.LT.U32.AND.EX P0, PT, R7, RZ, PT, P0 ;  /* 0x000000ff0700720c */ /* 0x000fe20003f01100 */
[----:B------:R-:W-:Y:S01]  /*04f0*/  IMAD R7, R23, R12, RZ ;  /* 0x0000000c17077224 */ /* 0x000fe200078e02ff */
[----:B------:R-:W-:Y:S01]  /*0500*/  LOP3.LUT R4, R8, 0x1c, RZ, 0xe2, !PT ;  /* 0x0000001c08047812 */ /* 0x000fe200078ee2ff */
[----:B------:R-:W-:Y:S01]  /*0510*/  IMAD.SHL.U32 R6, R10, 0x4, RZ ;  /* 0x000000040a067824 */ /* 0x000fe200078e00ff */
[----:B------:R-:W-:Y:S01]  /*0520*/  SEL R18, R18, 0x20, P0 ;  /* 0x0000002012127807 */ /* 0x000fe20000000000 */
[----:B------:R-:W-:Y:S01]  /*0530*/  IMAD R7, R22, R13, R7 ;  /* 0x0000000d16077224 */ /* 0x000fe200078e0207 */
[----:B------:R-:W-:Y:S01]  /*0540*/  ISETP.GE.U32.AND P2, PT, R4, R5, PT ;  /* 0x000000050400720c */ /* 0x000fe20003f46070 */
[----:B------:R-:W-:Y:S01]  /*0550*/  IMAD R43, R25, R13, RZ ;  /* 0x0000000d192b7224 */ /* 0x000fe200078e02ff */
[----:B------:R-:W-:Y:S01]  /*0560*/  ISETP.NE.U32.AND P0, PT, RZ, UR6, PT ;  /* 0x00000006ff007c0c */ /* 0x000fe2000bf05070 */
[----:B------:R-:W-:Y:S01]  /*0570*/  IMAD.IADD R7, R11, 0x1, R7 ;  /* 0x000000010b077824 */ /* 0x000fe200078e0207 */
[----:B------:R-:W-:Y:S01]  /*0580*/  ISETP.LT.U32.AND P2, PT, R26, R18, !P2 ;  /* 0x000000121a00720c */ /* 0x000fe20005741070 */
[----:B------:R-:W-:Y:S01]  /*0590*/  IMAD R11, R41, R25, RZ ;  /* 0x00000019290b7224 */ /* 0x000fe200078e02ff */
[----:B------:R-:W-:-:S02]  /*05a0*/  IADD3 R8, P1, R3, R6, RZ ;  /* 0x0000000603087210 */ /* 0x000fc40007f3e0ff */
[----:B------:R-:W-:Y:S01]  /*05b0*/  SHF.L.U64.HI R7, R10, 0x2, R7 ;  /* 0x000000020a077819 */ /* 0x000fe20000010207 */
[----:B------:R-:W-:Y:S01]  /*05c0*/  IMAD.IADD R16, R57, 0x1, R11 ;  /* 0x0000000139107824 */ /* 0x000fe200078e020b */
[----:B------:R-:W-:Y:S01]  /*05d0*/  ISETP.NE.AND.EX P0, PT, RZ, UR7, PT, P0 ;  /* 0x00000007ff007c0c */ /* 0x000fe2000bf05300 */
[C---:B------:R-:W-:Y:S01]  /*05e0*/  IMAD.SHL.U32 R14, R8.reuse, 0x20, RZ ;  /* 0x00000020080e7824 */ /* 0x040fe200078e00ff */
[----:B------:R-:W-:Y:S01]  /*05f0*/  IADD3 R6, P3, R8, R6, RZ ;  /* 0x0000000608067210 */ /* 0x000fe20007f7e0ff */
[----:B------:R-:W-:Y:S01]  /*0600*/  IMAD.X R15, R2, 0x1, R7, P1 ;  /* 0x00000001020f7824 */ /* 0x000fe200008e0607 */
[----:B------:R-:W-:Y:S01]  /*0610*/  IADD3 R32, P4, R26, R56, RZ ;  /* 0x000000381a207210 */ /* 0x000fe20007f9e0ff */
[-C--:B------:R-:W-:Y:S01]  /*0620*/  IMAD.WIDE.U32 R26, R25, R12.reuse, R26 ;  /* 0x0000000c191a7225 */ /* 0x080fe200078e001a */
[----:B------:R-:W-:Y:S01]  /*0630*/  SHF.L.U32 R11, R6, 0x5, RZ ;  /* 0x00000005060b7819 */ /* 0x000fe200000006ff */
[----:B------:R-:W0:Y:S01]  /*0640*/  @P2 LDC.64 R28, c[0x0][0x218] ;  /* 0x00008600ff1c2b82 */ /* 0x000e220000000a00 */
[----:B------:R-:W-:Y:S01]  /*0650*/  SHF.L.U64.HI R23, R22, 0x2, R23 ;  /* 0x0000000216177819 */ /* 0x000fe20000010217 */
[----:B------:R-:W-:Y:S01]  /*0660*/  IMAD.X R7, R15, 0x1, R7, P3 ;  /* 0x000000010f077824 */ /* 0x000fe200018e0607 */
[----:B------:R-:W-:Y:S01]  /*0670*/  IADD3 R34, P1, R11, R12, RZ ;  /* 0x0000000c0b227210 */ /* 0x000fe20007f3e0ff */
[----:B------:R-:W-:Y:S01]  /*0680*/  IMAD.X R33, RZ, RZ, R16, P4 ;  /* 0x000000ffff217224 */ /* 0x000fe200020e0610 */
[----:B------:R-:W-:Y:S01]  /*0690*/  SHF.L.U64.HI R15, R8, 0x5, R15 ;  /* 0x00000005080f7819 */ /* 0x000fe2000001020f */
[----:B------:R-:W-:Y:S01]  /*06a0*/  ULDC.64 UR6, c[0x0][0x208] ;  /* 0x0000820000067ab9 */ /* 0x000fe20000000a00 */
[----:B------:R-:W-:Y:S01]  /*06b0*/  SHF.L.U64.HI R10, R6, 0x5, R7 ;  /* 0x00000005060a7819 */ /* 0x000fe20000010207 */
[----:B------:R-:W1:Y:S01]  /*06c0*/  @P2 LDC.64 R30, c[0x0][0x210] ;  /* 0x00008400ff1e2b82 */ /* 0x000e620000000a00 */
[----:B------:R-:W-:-:S02]  /*06d0*/  @P2 IADD3 R24, P3, R32, R11, RZ ;  /* 0x0000000b20182210 */ /* 0x000fc40007f7e0ff */
[----:B------:R-:W-:Y:S01]  /*06e0*/  @P2 IADD3 R8, P4, R32, R34, RZ ;  /* 0x0000002220082210 */ /* 0x000fe20007f9e0ff */
[----:B------:R-:W-:Y:S01]  /*06f0*/  IMAD.X R35, R10, 0x1, R13, P1 ;  /* 0x000000010a237824 */ /* 0x000fe200008e060d */
[----:B------:R-:W-:Y:S01]  /*0700*/  IADD3 R36, P1, R14, R26, RZ ;  /* 0x0000001a0e247210 */ /* 0x000fe20007f3e0ff */
[C---:B------:R-:W-:Y:S02]  /*0710*/  @P2 IMAD.X R26, R33.reuse, 0x1, R10, P3 ;  /* 0x00000001211a2824 */ /* 0x040fe400018e060a */
[----:B------:R-:W2:Y:S01]  /*0720*/  @P0 LDC.64 R20, c[0x0][0x230] ;  /* 0x00008c00ff140b82 */ /* 0x000ea20000000a00 */
[----:B------:R-:W-:Y:S01]  /*0730*/  @P2 IMAD.X R19, R33, 0x1, R35, P4 ;  /* 0x0000000121132824 */ /* 0x000fe200020e0623 */
[----:B------:R-:W-:Y:S02]  /*0740*/  IADD3.X R37, R15, R27, R43, P1, !PT ;  /* 0x0000001b0f257210 */ /* 0x000fe40000ffe42b */
[-C--:B0-----:R-:W-:Y:S02]  /*0750*/  @P2 LEA R38, P3, R24, R28.reuse, 0x2 ;  /* 0x0000001c18262211 */ /* 0x081fe400078610ff */
[----:B------:R-:W-:-:S02]  /*0760*/  @P2 LEA R28, P4, R8, R28, 0x2 ;  /* 0x0000001c081c2211 */ /* 0x000fc400078810ff */
[-C--:B------:R-:W-:Y:S02]  /*0770*/  @P2 LEA.HI.X R39, R24, R29.reuse, R26, 0x2, P3 ;  /* 0x0000001d18272211 */ /* 0x080fe400018f141a */
[----:B------:R-:W-:Y:S01]  /*0780*/  @P2 LEA.HI.X R29, R8, R29, R19, 0x2, P4 ;  /* 0x0000001d081d2211 */ /* 0x000fe200020f1413 */
[----:B------:R-:W-:Y:S01]  /*0790*/  HFMA2.MMA R8, -RZ, RZ, 1.875, 0 ;  /* 0x3f800000ff087435 */ /* 0x000fe200000001ff */
[----:B------:R-:W-:Y:S01]  /*07a0*/  IMAD.SHL.U32 R22, R22, 0x4, RZ ;  /* 0x0000000416167824 */ /* 0x000fe200078e00ff */
[----:B-1----:R-:W-:Y:S01]  /*07b0*/  @P2 LEA R30, P1, R36, R30, 0x2 ;  /* 0x0000001e241e2211 */ /* 0x002fe200078210ff */
[----:B------:R-:W-:Y:S01]  /*07c0*/  IMAD R24, R2, UR4, RZ ;  /* 0x0000000402187c24 */ /* 0x000fe2000f8e02ff */
[----:B------:R0:W5:Y:S01]  /*07d0*/  @P2 LDG.E R54, desc[UR6][R38.64] ;  /* 0x0000000626362981 */ /* 0x000162000c1e1900 */
[----:B------:R-:W-:Y:S01]  /*07e0*/  IMAD.WIDE.U32 R22, R3, UR4, R22 ;  /* 0x0000000403167c25 */ /* 0x000fe2000f8e0016 */
[----:B------:R-:W-:Y:S02]  /*07f0*/  CS2R R26, SRZ ;  /* 0x00000000001a7805 */ /* 0x000fe4000001ff00 */
[----:B------:R-:W-:Y:S01]  /*0800*/  @P2 LEA.HI.X R31, R36, R31, R37, 0x2, P1 ;  /* 0x0000001f241f2211 */ /* 0x000fe200008f1425 */
[----:B------:R-:W-:Y:S01]  /*0810*/  VIADD R51, R17, 0xffffffff ;  /* 0xffffffff11337836 */ /* 0x000fe20000000000 */
[----:B--2---:R1:W5:Y:S01]  /*0820*/  @P0 LDG.E R8, desc[UR6][R20.64] ;  /* 0x0000000614080981 */ /* 0x004362000c1e1900 */
[----:B------:R-:W-:-:S02]  /*0830*/  IMAD.MOV.U32 R19, RZ, RZ, RZ ;  /* 0x000000ffff137224 */ /* 0x000fc400078e00ff */
[----:B0-----:R-:W-:Y:S02]  /*0840*/  IMAD R39, R3, UR5, R24 ;  /* 0x0000000503277c24 */ /* 0x001fe4000f8e0218 */
[----:B------:R-:W-:Y:S01]  /*0850*/  IMAD.SHL.U32 R0, R0, 0x20, RZ ;  /* 0x0000002000007824 */ /* 0x000fe200078e00ff */
[----:B------:R-:W-:Y:S01]  /*0860*/  LOP3.LUT R51, R51, 0x1f, RZ, 0xc0, !PT ;  /* 0x0000001f33337812 */ /* 0x000fe200078ec0ff */
[----:B------:R-:W-:Y:S01]  /*0870*/  VIADD R24, R4, 0x1 ;  /* 0x0000000104187836 */ /* 0x000fe20000000000 */
[----:B------:R-:W-:Y:S01]  /*0880*/  BSSY B0, `(.L_x_3468) ;  /* 0x0000022000007945 */ /* 0x000fe20003800000 */
[----:B-1----:R-:W-:Y:S01]  /*0890*/  IMAD.IADD R21, R23, 0x1, R39 ;  /* 0x0000000117157824 */ /* 0x002fe200078e0227 */
[----:B------:R0:W5:Y:S02]  /*08a0*/  @P2 LDG.E R19, desc[UR6][R30.64] ;  /* 0x000000061e132981 */ /* 0x000164000c1e1900 */
[----:B------:R-:W-:Y:S01]  /*08b0*/  ISETP.GE.U32.AND P1, PT, R24, R5, PT ;  /* 0x000000051800720c */ /* 0x000fe20003f26070 */
[----:B------:R-:W-:Y:S01]  /*08c0*/  IMAD.MOV.U32 R24, RZ, RZ, RZ ;  /* 0x000000ffff187224 */ /* 0x000fe200078e00ff */
[----:B------:R1:W5:Y:S01]  /*08d0*/  @P2 LDG.E R27, desc[UR6][R28.64] ;  /* 0x000000061c1b2981 */ /* 0x000362000c1e1900 */
[----:B------:R-:W-:Y:S01]  /*08e0*/  LOP3.LUT R9, R0, 0xffffffe0, R9, 0xe2, !PT ;  /* 0xffffffe000097812 */ /* 0x000fe200078ee209 */
[----:B------:R-:W-:Y:S01]  /*08f0*/  IMAD.MOV.U32 R23, RZ, RZ, RZ ;  /* 0x000000ffff177224 */ /* 0x000fe200078e00ff */
[----:B------:R-:W-:-:S02]  /*0900*/  ISETP.LT.U32.AND P1, PT, R51, R18, !P1 ;  /* 0x000000123300720c */ /* 0x000fc40004f21070 */
[----:B------:R-:W-:Y:S01]  /*0910*/  MOV R48, RZ ;  /* 0x000000ff00307202 */ /* 0x000fe20000000f00 */
[C---:B0-----:R-:W-:Y:S01]  /*0920*/  IMAD.SHL.U32 R30, R22.reuse, 0x20, RZ ;  /* 0x00000020161e7824 */ /* 0x041fe200078e00ff */
[----:B------:R-:W-:Y:S01]  /*0930*/  SHF.L.U64.HI R31, R22, 0x5, R21 ;  /* 0x00000005161f7819 */ /* 0x000fe20000010215 */
[----:B------:R-:W-:Y:S01]  /*0940*/  IMAD.MOV.U32 R21, RZ, RZ, RZ ;  /* 0x000000ffff157224 */ /* 0x000fe200078e00ff */
[----:B-1----:R-:W-:Y:S01]  /*0950*/  CS2R R28, SRZ ;  /* 0x00000000001c7805 */ /* 0x002fe2000001ff00 */
[----:B------:R-:W-:Y:S06]  /*0960*/  @!P2 BRA `(.L_x_3469) ;  /* 0x00000000004ca947 */ /* 0x000fec0003800000 */
[----:B------:R-:W-:Y:S01]  /*0970*/  IADD3 R0, P3, R32, R45, RZ ;  /* 0x0000002d20007210 */ /* 0x000fe20007f7e0ff */
[----:B------:R-:W-:Y:S01]  /*0980*/  ULDC.64 UR4, c[0x0][0x210] ;  /* 0x0000840000047ab9 */ /* 0x000fe20000000a00 */
[----:B------:R-:W-:Y:S01]  /*0990*/  IADD3 R21, P0, R36, R12, RZ ;  /* 0x0000000c24157210 */ /* 0x000fe20007f1e0ff */
[----:B------:R-:W-:Y:S01]  /*09a0*/  ULDC.64 UR10, c[0x0][0x218] ;  /* 0x00008600000a7ab9 */ /* 0x000fe20000000a00 */
[C---:B------:R-:W-:Y:S01]  /*09b0*/  IADD3 R18, P4, R0.reuse, R11, RZ ;  /* 0x0000000b00127210 */ /* 0x040fe20007f9e0ff */
[----:B------:R-:W-:Y:S01]  /*09c0*/  IMAD.X R29, R33, 0x1, R41, P3 ;  /* 0x00000001211d7824 */ /* 0x000fe200018e0629 */
[----:B------:R-:W-:Y:S01]  /*09d0*/  IADD3 R0, P3, R0, R34, RZ ;  /* 0x0000002200007210 */ /* 0x000fe20007f7e0ff */
[----:B------:R-:W-:Y:S01]  /*09e0*/  IMAD.X R22, R37, 0x1, R13, P0 ;  /* 0x0000000125167824 */ /* 0x000fe200000e060d */
[----:B------:R-:W-:Y:S01]  /*09f0*/  LEA R20, P0, R21, UR4, 0x2 ;  /* 0x0000000415147c11 */ /* 0x000fe2000f8010ff */
[C---:B------:R-:W-:Y:S01]  /*0a00*/  IMAD.X R39, R29.reuse, 0x1, R10, P4 ;  /* 0x000000011d277824 */ /* 0x040fe200020e060a */
[----:B------:R-:W-:Y:S01]  /*0a10*/  LEA R38, P4, R0, UR10, 0x2 ;  /* 0x0000000a00267c11 */ /* 0x000fe2000f8810ff */
[----:B------:R-:W-:Y:S01]  /*0a20*/  IMAD.X R29, R29, 0x1, R35, P3 ;  /* 0x000000011d1d7824 */ /* 0x000fe200018e0623 */
[----:B------:R-:W-:-:S02]  /*0a30*/  LEA R48, P3, R18, UR10, 0x2 ;  /* 0x0000000a12307c11 */ /* 0x000fc4000f8610ff */
[----:B------:R-:W-:Y:S02]  /*0a40*/  LEA.HI.X R21, R21, UR5, R22, 0x2, P0 ;  /* 0x0000000515157c11 */ /* 0x000fe400080f1416 */
[----:B------:R-:W-:Y:S02]  /*0a50*/  LEA.HI.X R49, R18, UR11, R39, 0x2, P3 ;  /* 0x0000000b12317c11 */ /* 0x000fe400098f1427 */
[----:B------:R-:W-:Y:S02]  /*0a60*/  LEA.HI.X R39, R0, UR11, R29, 0x2, P4 ;  /* 0x0000000b00277c11 */ /* 0x000fe4000a0f141d */
[----:B------:R0:W5:Y:S04]  /*0a70*/  LDG.E R21, desc[UR6][R20.64] ;  /* 0x0000000614157981 */ /* 0x000168000c1e1900 */
[----:B------:R0:W5:Y:S04]  /*0a80*/  LDG.E R48, desc[UR6][R48.64] ;  /* 0x0000000630307981 */ /* 0x000168000c1e1900 */
[----:B------:R0:W5:Y:S02]  /*0a90*/  LDG.E R29, desc[UR6][R38.64] ;  /* 0x00000006261d7981 */ /* 0x000164000c1e1900 */
.L_x_3469:
[----:B------:R-:W-:Y:S05]  /*0aa0*/  BSYNC B0 ;  /* 0x0000000000007941 */ /* 0x000fea0003800000 */
.L_x_3468:
[----:B------:R-:W-:Y:S04]  /*0ab0*/  BSSY B0, `(.L_x_3470) ;  /* 0x0000017000007945 */ /* 0x000fe80003800000 */
[----:B------:R-:W-:Y:S05]  /*0ac0*/  @!P2 BRA `(.L_x_3471) ;  /* 0x000000000054a947 */ /* 0x000fea0003800000 */
[----:B------:R-:W-:Y:S01]  /*0ad0*/  IMAD.WIDE.U32 R22, R12, 0x4, RZ ;  /* 0x000000040c167825 */ /* 0x000fe200078e00ff */
[----:B0-----:R-:W-:Y:S01]  /*0ae0*/  SHF.L.U32 R39, R13, 0x2, RZ ;  /* 0x000000020d277819 */ /* 0x001fe200000006ff */
[----:B------:R-:W-:Y:S01]  /*0af0*/  ULDC.64 UR4, c[0x0][0x210] ;  /* 0x0000840000047ab9 */ /* 0x000fe20000000a00 */
[----:B------:R-:W-:Y:S01]  /*0b00*/  IADD3 R45, P0, R36, R45, RZ ;  /* 0x0000002d242d7210 */ /* 0x000fe20007f1e0ff */
[----:B------:R-:W-:Y:S01]  /*0b10*/  ULDC.64 UR10, c[0x0][0x218] ;  /* 0x00008600000a7ab9 */ /* 0x000fe20000000a00 */
[----:B------:R-:W-:-:S03]  /*0b20*/  IADD3 R0, P3, R32, R22, RZ ;  /* 0x0000001620007210 */ /* 0x000fc60007f7e0ff */
[----:B------:R-:W-:Y:S01]  /*0b30*/  IMAD.X R20, R37, 0x1, R41, P0 ;  /* 0x0000000125147824 */ /* 0x000fe200000e0629 */
[----:B------:R-:W-:Y:S02]  /*0b40*/  IADD3.X R23, R33, R23, R39, P3, !PT ;  /* 0x0000001721177210 */ /* 0x000fe40001ffe427 */
[C---:B------:R-:W-:Y:S02]  /*0b50*/  IADD3 R18, P3, R0.reuse, R11, RZ ;  /* 0x0000000b00127210 */ /* 0x040fe40007f7e0ff */
[----:B------:R-:W-:Y:S02]  /*0b60*/  IADD3 R0, P4, R0, R34, RZ ;  /* 0x0000002200007210 */ /* 0x000fe40007f9e0ff */
        /* <DEDUP_REMOVED lines=11> */
.L_x_3471:
[----:B------:R-:W-:Y:S05]  /*0c20*/  BSYNC B0 ;  /* 0x0000000000007941 */ /* 0x000fea0003800000 */
.L_x_3470:
[----:B------:R-:W-:Y:S01]  /*0c30*/  BSSY B0, `(.L_x_3472) ;  /* 0x000001a000007945 */ /* 0x000fe20003800000 */
[----:B-1----:R-:W-:Y:S02]  /*0c40*/  IMAD.MOV.U32 R22, RZ, RZ, RZ ;  /* 0x000000ffff167224 */ /* 0x002fe400078e00ff */
[----:B------:R-:W-:-:S04]  /*0c50*/  IMAD.WIDE.U32 R14, R25, R12, R14 ;  /* 0x0000000c190e7225 */ /* 0x000fc800078e000e */
[----:B------:R-:W-:Y:S01]  /*0c60*/  IMAD.MOV.U32 R18, RZ, RZ, RZ ;  /* 0x000000ffff127224 */ /* 0x000fe200078e00ff */
[----:B------:R-:W-:Y:S06]  /*0c70*/  @!P2 BRA `(.L_x_3473) ;  /* 0x000000000054a947 */ /* 0x000fec0003800000 */
[----:B------:R-:W-:Y:S01]  /*0c80*/  IMAD R45, R13, 0x6, RZ ;  /* 0x000000060d2d7824 */ /* 0x000fe200078e02ff */
[----:B------:R-:W-:Y:S01]  /*0c90*/  ULDC.64 UR4, c[0x0][0x210] ;  /* 0x0000840000047ab9 */ /* 0x000fe20000000a00 */
[----:B------:R-:W-:Y:S01]  /*0ca0*/  IMAD.WIDE.U32 R32, R12, 0x6, R32 ;  /* 0x000000060c207825 */ /* 0x000fe200078e0020 */
[----:B------:R-:W-:-:S03]  /*0cb0*/  ULDC.64 UR10, c[0x0][0x218] ;  /* 0x00008600000a7ab9 */ /* 0x000fc60000000a00 */
[----:B------:R-:W-:Y:S01]  /*0cc0*/  IMAD.IADD R0, R33, 0x1, R45 ;  /* 0x0000000121007824 */ /* 0x000fe200078e022d */
[-C--:B------:R-:W-:Y:S01]  /*0cd0*/  IADD3 R18, P3, R11, R32.reuse, RZ ;  /* 0x000000200b127210 */ /* 0x080fe20007f7e0ff */
[----:B0-----:R-:W-:Y:S01]  /*0ce0*/  IMAD R39, R13, 0x3, RZ ;  /* 0x000000030d277824 */ /* 0x001fe200078e02ff */
[----:B------:R-:W-:Y:S01]  /*0cf0*/  IADD3 R33, P4, R34, R32, RZ ;  /* 0x0000002022217210 */ /* 0x000fe20007f9e0ff */
[----:B------:R-:W-:Y:S01]  /*0d00*/  IMAD.WIDE.U32 R40, R12, 0x3, R36 ;  /* 0x000000030c287825 */ /* 0x000fe200078e0024 */
[----:B------:R-:W-:Y:S02]  /*0d10*/  IADD3.X R37, R0, R10, RZ, P3, !PT ;  /* 0x0000000a00257210 */ /* 0x000fe40001ffe4ff */
[----:B------:R-:W-:Y:S01]  /*0d20*/  LEA R36, P3, R18, UR10, 0x2 ;  /* 0x0000000a12247c11 */ /* 0x000fe2000f8610ff */
[----:B------:R-:W-:Y:S01]  /*0d30*/  IMAD.IADD R39, R41, 0x1, R39 ;  /* 0x0000000129277824 */ /* 0x000fe200078e0227 */
[----:B------:R-:W-:Y:S01]  /*0d40*/  LEA R38, P0, R40, UR4, 0x2 ;  /* 0x0000000428267c11 */ /* 0x000fe2000f8010ff */
[----:B------:R-:W-:Y:S01]  /*0d50*/  IMAD.X R0, R0, 0x1, R35, P4 ;  /* 0x0000000100007824 */ /* 0x000fe200020e0623 */
[----:B------:R-:W-:-:S02]  /*0d60*/  LEA R32, P4, R33, UR10, 0x2 ;  /* 0x0000000a21207c11 */ /* 0x000fc4000f8810ff */
[----:B------:R-:W-:Y:S02]  /*0d70*/  LEA.HI.X R39, R40, UR5, R39, 0x2, P0 ;  /* 0x0000000528277c11 */ /* 0x000fe400080f1427 */
[----:B------:R-:W-:Y:S02]  /*0d80*/  LEA.HI.X R37, R18, UR11, R37, 0x2, P3 ;  /* 0x0000000b12257c11 */ /* 0x000fe400098f1425 */
[----:B------:R-:W-:Y:S01]  /*0d90*/  LEA.HI.X R33, R33, UR11, R0, 0x2, P4 ;  /* 0x0000000b21217c11 */ /* 0x000fe2000a0f1400 */
[----:B------:R1:W5:Y:S04]  /*0da0*/  LDG.E R18, desc[UR6][R38.64] ;  /* 0x0000000626127981 */ /* 0x000368000c1e1900 */
[----:B------:R1:W5:Y:S04]  /*0db0*/  LDG.E R24, desc[UR6][R36.64] ;  /* 0x0000000624187981 */ /* 0x000368000c1e1900 */
[----:B------:R1:W5:Y:S02]  /*0dc0*/  LDG.E R22, desc[UR6][R32.64] ;  /* 0x0000000620167981 */ /* 0x000364000c1e1900 */
.L_x_3473:
[----:B------:R-:W-:Y:S05]  /*0dd0*/  BSYNC B0 ;  /* 0x0000000000007941 */ /* 0x000fea0003800000 */
.L_x_3472:
[----:B-1----:R-:W-:Y:S01]  /*0de0*/  IADD3 R32, P3, R51, R56, RZ ;  /* 0x0000003833207210 */ /* 0x002fe20007f7e0ff */
[----:B0-----:R-:W-:Y:S01]  /*0df0*/  IMAD.IADD R20, R43, 0x1, R15 ;  /* 0x000000012b147824 */ /* 0x001fe200078e020f */
[----:B------:R-:W-:Y:S01]  /*0e00*/  IADD3 R50, P0, R51, R14, RZ ;  /* 0x0000000e33327210 */ /* 0x000fe20007f1e0ff */
[----:B------:R-:W-:Y:S01]  /*0e10*/  BSSY B0, `(.L_x_3474) ;  /* 0x000001b000007945 */ /* 0x000fe20003800000 */
[----:B------:R-:W-:Y:S01]  /*0e20*/  CS2R R36, SRZ ;  /* 0x0000000000247805 */ /* 0x000fe2000001ff00 */
[----:B------:R-:W-:Y:S02]  /*0e30*/  IMAD.MOV.U32 R38, RZ, RZ, RZ ;  /* 0x000000ffff267224 */ /* 0x000fe400078e00ff */
[----:B------:R-:W-:Y:S02]  /*0e40*/  IMAD.X R33, RZ, RZ, R16, P3 ;  /* 0x000000ffff217224 */ /* 0x000fe400018e0610 */
[----:B------:R-:W-:Y:S01]  /*0e50*/  IMAD.X R51, RZ, RZ, R20, P0 ;  /* 0x000000ffff337224 */ /* 0x000fe200000e0614 */
[----:B------:R-:W-:Y:S06]  /*0e60*/  @!P1 BRA `(.L_x_3475) ;  /* 0x0000000000549947 */ /* 0x000fec0003800000 */
[C---:B------:R-:W-:Y:S01]  /*0e70*/  IMAD.WIDE.U32 R36, R12.reuse, 0x8, RZ ;  /* 0x000000080c247825 */ /* 0x040fe200078e00ff */
[----:B------:R-:W-:Y:S01]  /*0e80*/  LEA R39, P0, R12, R50, 0x2 ;  /* 0x000000320c277211 */ /* 0x000fe200078010ff */
[----:B------:R-:W-:Y:S02]  /*0e90*/  ULDC.64 UR4, c[0x0][0x210] ;  /* 0x0000840000047ab9 */ /* 0x000fe40000000a00 */
[----:B------:R-:W-:Y:S01]  /*0ea0*/  IMAD.SHL.U32 R41, R13, 0x8, RZ ;  /* 0x000000080d297824 */ /* 0x000fe200078e00ff */
[----:B------:R-:W-:Y:S02]  /*0eb0*/  IADD3 R0, P3, R32, R36, RZ ;  /* 0x0000002420007210 */ /* 0x000fe40007f7e0ff */
[----:B------:R-:W-:Y:S02]  /*0ec0*/  LEA.HI.X R40, R12, R51, R13, 0x2, P0 ;  /* 0x000000330c287211 */ /* 0x000fe400000f140d */
[----:B------:R-:W-:Y:S02]  /*0ed0*/  LEA R38, P0, R39, UR4, 0x2 ;  /* 0x0000000427267c11 */ /* 0x000fe4000f8010ff */
[----:B------:R-:W-:-:S02]  /*0ee0*/  IADD3.X R37, R33, R37, R41, P3, !PT ;  /* 0x0000002521257210 */ /* 0x000fc40001ffe429 */
[C---:B------:R-:W-:Y:S02]  /*0ef0*/  IADD3 R36, P3, R0.reuse, R11, RZ ;  /* 0x0000000b00247210 */ /* 0x040fe40007f7e0ff */
[----:B------:R-:W-:Y:S02]  /*0f00*/  IADD3 R0, P4, R0, R34, RZ ;  /* 0x0000002200007210 */ /* 0x000fe40007f9e0ff */
[----:B------:R-:W-:Y:S01]  /*0f10*/  LEA.HI.X R39, R39, UR5, R40, 0x2, P0 ;  /* 0x0000000527277c11 */ /* 0x000fe200080f1428 */
[----:B------:R-:W-:Y:S01]  /*0f20*/  ULDC.64 UR4, c[0x0][0x218] ;  /* 0x0000860000047ab9 */ /* 0x000fe20000000a00 */
[C---:B------:R-:W-:Y:S01]  /*0f30*/  IMAD.X R41, R37.reuse, 0x1, R10, P3 ;  /* 0x0000000125297824 */ /* 0x040fe200018e060a */
[----:B------:R-:W-:Y:S02]  /*0f40*/  LEA R42, P0, R36, UR4, 0x2 ;  /* 0x00000004242a7c11 */ /* 0x000fe4000f8010ff */
[----:B------:R-:W-:Y:S01]  /*0f50*/  IADD3.X R37, R37, R35, RZ, P4, !PT ;  /* 0x0000002325257210 */ /* 0x000fe200027fe4ff */
[----:B------:R0:W5:Y:S01]  /*0f60*/  LDG.E R38, desc[UR6][R38.64] ;  /* 0x0000000626267981 */ /* 0x000162000c1e1900 */
[----:B------:R-:W-:-:S02]  /*0f70*/  LEA R40, P3, R0, UR4, 0x2 ;  /* 0x0000000400287c11 */ /* 0x000fc4000f8610ff */
[----:B------:R-:W-:Y:S02]  /*0f80*/  LEA.HI.X R43, R36, UR5, R41, 0x2, P0 ;  /* 0x00000005242b7c11 */ /* 0x000fe400080f1429 */
[----:B------:R-:W-:-:S03]  /*0f90*/  LEA.HI.X R41, R0, UR5, R37, 0x2, P3 ;  /* 0x0000000500297c11 */ /* 0x000fc600098f1425 */
[----:B------:R0:W5:Y:S04]  /*0fa0*/  LDG.E R36, desc[UR6][R42.64] ;  /* 0x000000062a247981 */ /* 0x000168000c1e1900 */
[----:B------:R0:W5:Y:S02]  /*0fb0*/  LDG.E R37, desc[UR6][R40.64] ;  /* 0x0000000628257981 */ /* 0x000164000c1e1900 */
.L_x_3475:
[----:B------:R-:W-:Y:S05]  /*0fc0*/  BSYNC B0 ;  /* 0x0000000000007941 */ /* 0x000fea0003800000 */
.L_x_3474:
[----:B------:R-:W-:Y:S01]  /*0fd0*/  BSSY B0, `(.L_x_3476) ;  /* 0x0000019000007945 */ /* 0x000fe20003800000 */
[----:B0-----:R-:W-:Y:S01]  /*0fe0*/  IMAD.MOV.U32 R39, RZ, RZ, RZ ;  /* 0x000000ffff277224 */ /* 0x001fe200078e00ff */
[----:B------:R-:W-:Y:S02]  /*0ff0*/  CS2R R40, SRZ ;  /* 0x0000000000287805 */ /* 0x000fe4000001ff00 */
[----:B------:R-:W-:Y:S05]  /*1000*/  @!P1 BRA `(.L_x_3477) ;  /* 0x0000000000549947 */ /* 0x000fea0003800000 */
[----:B------:R-:W-:Y:S01]  /*1010*/  IMAD.WIDE.U32 R40, R12, 0xa, R32 ;  /* 0x0000000a0c287825 */ /* 0x000fe200078e0020 */
[----:B------:R-:W-:-:S03]  /*1020*/  ULDC.64 UR4, c[0x0][0x218] ;  /* 0x0000860000047ab9 */ /* 0x000fc60000000a00 */
[----:B------:R-:W-:Y:S01]  /*1030*/  IMAD R39, R13, 0xa, RZ ;  /* 0x0000000a0d277824 */ /* 0x000fe200078e02ff */
[----:B------:R-:W-:-:S03]  /*1040*/  IADD3 R0, P0, R11, R40, RZ ;  /* 0x000000280b007210 */ /* 0x000fc60007f1e0ff */
[----:B------:R-:W-:-:S04]  /*1050*/  IMAD.IADD R41, R41, 0x1, R39 ;  /* 0x0000000129297824 */ /* 0x000fc800078e0227 */
[----:B------:R-:W-:Y:S01]  /*1060*/  IMAD.X R39, R41, 0x1, R10, P0 ;  /* 0x0000000129277824 */ /* 0x000fe200000e060a */
[----:B------:R-:W-:-:S04]  /*1070*/  LEA R46, P0, R0, UR4, 0x2 ;  /* 0x00000004002e7c11 */ /* 0x000fc8000f8010ff */
[----:B------:R-:W-:Y:S02]  /*1080*/  LEA.HI.X R47, R0, UR5, R39, 0x2, P0 ;  /* 0x00000005002f7c11 */ /* 0x000fe400080f1427 */
[----:B------:R-:W-:Y:S01]  /*1090*/  IADD3 R40, P0, R34, R40, RZ ;  /* 0x0000002822287210 */ /* 0x000fe20007f1e0ff */
[----:B------:R-:W-:Y:S02]  /*10a0*/  IMAD R45, R13, 0x5, RZ ;  /* 0x000000050d2d7824 */ /* 0x000fe400078e02ff */
[----:B------:R0:W5:Y:S02]  /*10b0*/  LDG.E R39, desc[UR6][R46.64] ;  /* 0x000000062e277981 */ /* 0x000164000c1e1900 */
[----:B------:R-:W-:Y:S01]  /*10c0*/  IMAD.X R41, R41, 0x1, R35, P0 ;  /* 0x0000000129297824 */ /* 0x000fe200000e0623 */
[----:B------:R-:W-:-:S04]  /*10d0*/  LEA R42, P0, R40, UR4, 0x2 ;  /* 0x00000004282a7c11 */ /* 0x000fc8000f8010ff */
[----:B------:R-:W-:Y:S01]  /*10e0*/  LEA.HI.X R43, R40, UR5, R41, 0x2, P0 ;  /* 0x00000005282b7c11 */ /* 0x000fe200080f1429 */
[----:B------:R-:W-:Y:S01]  /*10f0*/  IMAD.WIDE.U32 R40, R12, 0x5, R50 ;  /* 0x000000050c287825 */ /* 0x000fe200078e0032 */
[----:B------:R-:W-:-:S03]  /*1100*/  ULDC.64 UR4, c[0x0][0x210] ;  /* 0x0000840000047ab9 */ /* 0x000fc60000000a00 */
[----:B------:R-:W-:Y:S01]  /*1110*/  IMAD.IADD R41, R41, 0x1, R45 ;  /* 0x0000000129297824 */ /* 0x000fe200078e022d */
[----:B------:R-:W-:-:S04]  /*1120*/  LEA R44, P0, R40, UR4, 0x2 ;  /* 0x00000004282c7c11 */ /* 0x000fc8000f8010ff */
[----:B------:R-:W-:Y:S02]  /*1130*/  LEA.HI.X R45, R40, UR5, R41, 0x2, P0 ;  /* 0x00000005282d7c11 */ /* 0x000fe400080f1429 */
[----:B------:R0:W5:Y:S04]  /*1140*/  LDG.E R40, desc[UR6][R42.64] ;  /* 0x000000062a287981 */ /* 0x000168000c1e1900 */
[----:B------:R0:W5:Y:S03]  /*1150*/  LDG.E R41, desc[UR6][R44.64] ;  /* 0x000000062c297981 */ /* 0x000166000c1e1900 */
.L_x_3477:
[----:B------:R-:W-:Y:S05]  /*1160*/  BSYNC B0 ;  /* 0x0000000000007941 */ /* 0x000fea0003800000 */
.L_x_3476:
[----:B------:R-:W-:Y:S01]  /*1170*/  BSSY B0, `(.L_x_3478) ;  /* 0x000001d000007945 */ /* 0x000fe20003800000 */
[----:B0-----:R-:W-:Y:S01]  /*1180*/  CS2R R42, SRZ ;  /* 0x00000000002a7805 */ /* 0x001fe2000001ff00 */
[----:B------:R-:W-:Y:S02]  /*1190*/  IMAD.MOV.U32 R44, RZ, RZ, RZ ;  /* 0x000000ffff2c7224 */ /* 0x000fe400078e00ff */
[----:B------:R-:W-:Y:S05]  /*11a0*/  @!P1 BRA `(.L_x_3479) ;  /* 0x0000000000649947 */ /* 0x000fea0003800000 */
[----:B------:R-:W-:Y:S01]  /*11b0*/  MOV R43, R33 ;  /* 0x00000021002b7202 */ /* 0x000fe20000000f00 */
[----:B------:R-:W-:Y:S01]  /*11c0*/  IMAD.MOV.U32 R42, RZ, RZ, R32 ;  /* 0x000000ffff2a7224 */ /* 0x000fe200078e0020 */
[----:B------:R-:W-:Y:S01]  /*11d0*/  ULDC.64 UR4, c[0x0][0x218] ;  /* 0x0000860000047ab9 */ /* 0x000fe20000000a00 */
[----:B------:R-:W-:Y:S02]  /*11e0*/  IMAD R45, R13, 0xc, RZ ;  /* 0x0000000c0d2d7824 */ /* 0x000fe400078e02ff */
[----:B------:R-:W-:-:S04]  /*11f0*/  IMAD.WIDE.U32 R42, R12, 0xc, R42 ;  /* 0x0000000c0c2a7825 */ /* 0x000fc800078e002a */
[----:B------:R-:W-:Y:S01]  /*1200*/  IMAD.IADD R44, R43, 0x1, R45 ;  /* 0x000000012b2c7824 */ /* 0x000fe200078e022d */
[-C--:B------:R-:W-:Y:S02]  /*1210*/  IADD3 R0, P0, R11, R42.reuse, RZ ;  /* 0x0000002a0b007210 */ /* 0x080fe40007f1e0ff */
[----:B------:R-:W-:-:S03]  /*1220*/  IADD3 R43, P3, R34, R42, RZ ;  /* 0x0000002a222b7210 */ /* 0x000fc60007f7e0ff */
[----:B------:R-:W-:Y:S01]  /*1230*/  IMAD.X R45, R44, 0x1, R10, P0 ;  /* 0x000000012c2d7824 */ /* 0x000fe200000e060a */
[C---:B------:R-:W-:Y:S01]  /*1240*/  LEA R58, P0, R0.reuse, UR4, 0x2 ;  /* 0x00000004003a7c11 */ /* 0x040fe2000f8010ff */
[----:B------:R-:W-:Y:S02]  /*1250*/  IMAD.MOV.U32 R46, RZ, RZ, R50 ;  /* 0x000000ffff2e7224 */ /* 0x000fe400078e0032 */
[----:B------:R-:W-:Y:S01]  /*1260*/  IMAD.MOV.U32 R47, RZ, RZ, R51 ;  /* 0x000000ffff2f7224 */ /* 0x000fe200078e0033 */
[----:B------:R-:W-:Y:S01]  /*1270*/  LEA.HI.X R59, R0, UR5, R45, 0x2, P0 ;  /* 0x00000005003b7c11 */ /* 0x000fe200080f142d */
[----:B------:R-:W-:Y:S01]  /*1280*/  IMAD.X R0, R44, 0x1, R35, P3 ;  /* 0x000000012c007824 */ /* 0x000fe200018e0623 */
[C---:B------:R-:W-:Y:S01]  /*1290*/  LEA R52, P0, R43.reuse, UR4, 0x2 ;  /* 0x000000042b347c11 */ /* 0x040fe2000f8010ff */
[----:B------:R-:W-:Y:S02]  /*12a0*/  IMAD.WIDE.U32 R46, R12, 0x6, R46 ;  /* 0x000000060c2e7825 */ /* 0x000fe400078e002e */
[----:B------:R0:W5:Y:S01]  /*12b0*/  LDG.E R42, desc[UR6][R58.64] ;  /* 0x000000063a2a7981 */ /* 0x000162000c1e1900 */
[----:B------:R-:W-:Y:S01]  /*12c0*/  LEA.HI.X R53, R43, UR5, R0, 0x2, P0 ;  /* 0x000000052b357c11 */ /* 0x000fe200080f1400 */
[----:B------:R-:W-:Y:S01]  /*12d0*/  IMAD R45, R13, 0x6, RZ ;  /* 0x000000060d2d7824 */ /* 0x000fe200078e02ff */
[----:B------:R-:W-:-:S02]  /*12e0*/  ULDC.64 UR4, c[0x0][0x210] ;  /* 0x0000840000047ab9 */ /* 0x000fc40000000a00 */
[C---:B------:R-:W-:Y:S01]  /*12f0*/  LEA R44, P0, R46.reuse, UR4, 0x2 ;  /* 0x000000042e2c7c11 */ /* 0x040fe2000f8010ff */
[----:B------:R-:W-:Y:S01]  /*1300*/  IMAD.IADD R45, R45, 0x1, R47 ;  /* 0x000000012d2d7824 */ /* 0x000fe200078e022f */
[----:B------:R0:W5:Y:S04]  /*1310*/  LDG.E R43, desc[UR6][R52.64] ;  /* 0x00000006342b7981 */ /* 0x000168000c1e1900 */
[----:B------:R-:W-:-:S05]  /*1320*/  LEA.HI.X R45, R46, UR5, R45, 0x2, P0 ;  /* 0x000000052e2d7c11 */ /* 0x000fca00080f142d */
[----:B------:R0:W5:Y:S02]  /*1330*/  LDG.E R44, desc[UR6][R44.64] ;  /* 0x000000062c2c7981 */ /* 0x000164000c1e1900 */
.L_x_3479:
[----:B------:R-:W-:Y:S05]  /*1340*/  BSYNC B0 ;  /* 0x0000000000007941 */ /* 0x000fea0003800000 */
.L_x_3478:
[----:B------:R-:W-:Y:S01]  /*1350*/  BSSY B0, `(.L_x_3480) ;  /* 0x000001b000007945 */ /* 0x000fe20003800000 */
[----:B0-----:R-:W-:Y:S01]  /*1360*/  IMAD.MOV.U32 R45, RZ, RZ, RZ ;  /* 0x000000ffff2d7224 */ /* 0x001fe200078e00ff */
[----:B------:R-:W-:Y:S02]  /*1370*/  CS2R R46, SRZ ;  /* 0x00000000002e7805 */ /* 0x000fe4000001ff00 */
[----:B------:R-:W-:Y:S05]  /*1380*/  @!P1 BRA `(.L_x_3481) ;  /* 0x00000000005c9947 */ /* 0x000fea0003800000 */
[----:B------:R-:W-:Y:S01]  /*1390*/  MOV R46, R50 ;  /* 0x00000032002e7202 */ /* 0x000fe20000000f00 */
[----:B------:R-:W-:Y:S01]  /*13a0*/  IMAD.MOV.U32 R47, RZ, RZ, R51 ;  /* 0x000000ffff2f7224 */ /* 0x000fe200078e0033 */
[----:B------:R-:W-:Y:S01]  /*13b0*/  ULDC.64 UR4, c[0x0][0x210] ;  /* 0x0000840000047ab9 */ /* 0x000fe20000000a00 */
[----:B------:R-:W-:Y:S02]  /*13c0*/  IMAD R45, R13, 0x7, RZ ;  /* 0x000000070d2d7824 */ /* 0x000fe400078e02ff */
[----:B------:R-:W-:-:S04]  /*13d0*/  IMAD.WIDE.U32 R46, R12, 0x7, R46 ;  /* 0x000000070c2e7825 */ /* 0x000fc800078e002e */
[----:B------:R-:W-:Y:S01]  /*13e0*/  IMAD.IADD R45, R47, 0x1, R45 ;  /* 0x000000012f2d7824 */ /* 0x000fe200078e022d */
[----:B------:R-:W-:Y:S01]  /*13f0*/  LEA R50, P0, R46, UR4, 0x2 ;  /* 0x000000042e327c11 */ /* 0x000fe2000f8010ff */
[----:B------:R-:W-:-:S03]  /*1400*/  IMAD.WIDE.U32 R32, R12, 0xe, R32 ;  /* 0x0000000e0c207825 */ /* 0x000fc600078e0020 */
[----:B------:R-:W-:Y:S01]  /*1410*/  LEA.HI.X R51, R46, UR5, R45, 0x2, P0 ;  /* 0x000000052e337c11 */ /* 0x000fe200080f142d */
[----:B------:R-:W-:Y:S01]  /*1420*/  IMAD R45, R13, 0xe, RZ ;  /* 0x0000000e0d2d7824 */ /* 0x000fe200078e02ff */
[-C--:B------:R-:W-:Y:S01]  /*1430*/  IADD3 R12, P0, R11, R32.reuse, RZ ;  /* 0x000000200b0c7210 */ /* 0x080fe20007f1e0ff */
[----:B------:R-:W-:Y:S01]  /*1440*/  ULDC.64 UR4, c[0x0][0x218] ;  /* 0x0000860000047ab9 */ /* 0x000fe20000000a00 */
[----:B------:R-:W-:Y:S01]  /*1450*/  IADD3 R0, P3, R34, R32, RZ ;  /* 0x0000002022007210 */ /* 0x000fe20007f7e0ff */
[----:B------:R-:W-:Y:S01]  /*1460*/  IMAD.IADD R45, R33, 0x1, R45 ;  /* 0x00000001212d7824 */ /* 0x000fe200078e022d */
[----:B------:R0:W5:Y:S03]  /*1470*/  LDG.E R47, desc[UR6][R50.64] ;  /* 0x00000006322f7981 */ /* 0x000166000c1e1900 */
[----:B------:R-:W-:Y:S01]  /*1480*/  IMAD.X R13, R45, 0x1, R10, P0 ;  /* 0x000000012d0d7824 */ /* 0x000fe200000e060a */
[----:B------:R-:W-:-:S04]  /*1490*/  LEA R32, P0, R12, UR4, 0x2 ;  /* 0x000000040c207c11 */ /* 0x000fc8000f8010ff */
[----:B------:R-:W-:Y:S01]  /*14a0*/  LEA.HI.X R33, R12, UR5, R13, 0x2, P0 ;  /* 0x000000050c217c11 */ /* 0x000fe200080f140d */
[----:B------:R-:W-:Y:S01]  /*14b0*/  IMAD.X R13, R45, 0x1, R35, P3 ;  /* 0x000000012d0d7824 */ /* 0x000fe200018e0623 */
[----:B------:R-:W-:-:S03]  /*14c0*/  LEA R12, P0, R0, UR4, 0x2 ;  /* 0x00000004000c7c11 */ /* 0x000fc6000f8010ff */
[----:B------:R0:W5:Y:S01]  /*14d0*/  LDG.E R45, desc[UR6][R32.64] ;  /* 0x00000006202d7981 */ /* 0x000162000c1e1900 */
[----:B------:R-:W-:-:S05]  /*14e0*/  LEA.HI.X R13, R0, UR5, R13, 0x2, P0 ;  /* 0x00000005000d7c11 */ /* 0x000fca00080f140d */
[----:B------:R0:W5:Y:S04]  /*14f0*/  LDG.E R46, desc[UR6][R12.64] ;  /* 0x000000060c2e7981 */ /* 0x000168000c1e1900 */
.L_x_3481:
[----:B------:R-:W-:Y:S05]  /*1500*/  BSYNC B0 ;  /* 0x0000000000007941 */ /* 0x000fea0003800000 */
.L_x_3480:
[----:B0-----:R-:W-:Y:S02]  /*1510*/  IMAD.MOV.U32 R13, RZ, RZ, 0x3bbb989d ;  /* 0x3bbb989dff0d7424 */ /* 0x001fe400078e00ff */
[----:B-----5:R-:W-:Y:S01]  /*1520*/  FMUL R0, R54, -1.7020000219345092773 ;  /* 0xbfd9db2336007820 */ /* 0x020fe20000400000 */
[----:B------:R-:W-:Y:S03]  /*1530*/  BSSY B1, `(.L_x_3482) ;  /* 0x0000017000017945 */ /* 0x000fe60003800000 */
        /* <DEDUP_REMOVED lines=8> */
[----:B0-----:R-:W-:Y:S01]  /*15c0*/  FFMA R32, R12, R13, 1 ;  /* 0x3f8000000c207423 */ /* 0x001fe2000000000d */
[----:B------:R-:W-:-:S03]  /*15d0*/  FMUL R12, R54, 1.7020000219345092773 ;  /* 0x3fd9db23360c7820 */ /* 0x000fc60000400000 */
[----:B------:R-:W-:-:S05]  /*15e0*/  VIADD R0, R32, 0x1800000 ;  /* 0x0180000020007836 */ /* 0x000fca0000000000 */
[----:B------:R-:W-:-:S04]  /*15f0*/  LOP3.LUT R0, R0, 0x7f800000, RZ, 0xc0, !PT ;  /* 0x7f80000000007812 */ /* 0x000fc800078ec0ff */
[----:B------:R-:W-:-:S13]  /*1600*/  ISETP.GT.U32.AND P0, PT, R0, 0x1ffffff, PT ;  /* 0x01ffffff0000780c */ /* 0x000fda0003f04070 */
[----:B------:R-:W-:Y:S05]  /*1610*/  @P0 BRA `(.L_x_3483) ;  /* 0x0000000000100947 */ /* 0x000fea0003800000 */
[----:B------:R-:W-:Y:S01]  /*1620*/  IMAD.MOV.U32 R0, RZ, RZ, R32 ;  /* 0x000000ffff007224 */ /* 0x000fe200078e0020 */
[----:B------:R-:W-:-:S07]  /*1630*/  MOV R32, 0x1650 ;  /* 0x0000165000207802 */ /* 0x000fce0000000f00 */
[----:B------:R-:W-:Y:S05]  /*1640*/  CALL.REL.NOINC `($__internal_41_$__cuda_sm20_rcp_rn_f32_slowpath) ;  /* 0x0000006c00887944 */ /* 0x000fea0003c00000 */
[----:B------:R-:W-:Y:S05]  /*1650*/  BRA `(.L_x_3484) ;  /* 0x0000000000107947 */ /* 0x000fea0003800000 */
.L_x_3483:
[----:B------:R-:W0:Y:S02]  /*1660*/  MUFU.RCP R49, R32 ;  /* 0x0000002000317308 */ /* 0x000e240000001000 */
[----:B0-----:R-:W-:-:S04]  /*1670*/  FFMA R0, R32, R49, -1 ;  /* 0xbf80000020007423 */ /* 0x001fc80000000031 */
[----:B------:R-:W-:-:S04]  /*1680*/  FADD.FTZ R0, -R0, -RZ ;  /* 0x800000ff00007221 */ /* 0x000fc80000010100 */
[----:B------:R-:W-:-:S07]  /*1690*/  FFMA R49, R49, R0, R49 ;  /* 0x0000000031317223 */ /* 0x000fce0000000031 */
.L_x_3484:
[----:B------:R-:W-:Y:S05]  /*16a0*/  BSYNC B1 ;  /* 0x0000000000017941 */ /* 0x000fea0003800000 */
.L_x_3482:
[C---:B------:R-:W-:Y:S01]  /*16b0*/  FADD R0, -R49.reuse, 1 ;  /* 0x3f80000031007421 */ /* 0x040fe20000000100 */
[----:B------:R-:W-:Y:S02]  /*16c0*/  IMAD.MOV.U32 R13, RZ, RZ, 0x3bbb989d ;  /* 0x3bbb989dff0d7424 */ /* 0x000fe400078e00ff */
[----:B------:R-:W-:Y:S01]  /*16d0*/  FMUL R54, R49, R54 ;  /* 0x0000003631367220 */ /* 0x000fe20000400000 */
[----:B------:R-:W-:Y:S02]  /*16e0*/  IMAD.MOV.U32 R32, RZ, RZ, 0x437c0000 ;  /* 0x437c0000ff207424 */ /* 0x000fe400078e00ff */
[----:B------:R-:W-:Y:S01]  /*16f0*/  FMUL R0, R0, R49 ;  /* 0x0000003100007220 */ /* 0x000fe20000400000 */
[----:B------:R-:W-:Y:S03]  /*1700*/  BSSY B1, `(.L_x_3485) ;  /* 0x000001b000017945 */ /* 0x000fe60003800000 */
[----:B------:R-:W-:Y:S01]  /*1710*/  FFMA R12, R12, R0, R49 ;  /* 0x000000000c0c7223 */ /* 0x000fe20000000031 */
[----:B------:R-:W-:-:S03]  /*1720*/  FMUL R0, R48, -1.7020000219345092773 ;  /* 0xbfd9db2330007820 */ /* 0x000fc60000400000 */
[----:B------:R-:W-:Y:S01]  /*1730*/  FMUL R12, R12, R19 ;  /* 0x000000130c0c7220 */ /* 0x000fe20000400000 */
[----:B------:R-:W-:Y:S01]  /*1740*/  FFMA.SAT R13, R0, R13, 0.5 ;  /* 0x3f000000000d7423 */ /* 0x000fe2000000200d */
[----:B------:R-:W-:Y:S02]  /*1750*/  FMUL R19, R54, R19 ;  /* 0x0000001336137220 */ /* 0x000fe40000400000 */
[----:B------:R-:W-:Y:S01]  /*1760*/  FMUL R27, R12, R27 ;  /* 0x0000001b0c1b7220 */ /* 0x000fe20000400000 */
[----:B------:R-:W-:Y:S01]  /*1770*/  FFMA.RM R13, R13, R32, 12582913 ;  /* 0x4b4000010d0d7423 */ /* 0x000fe20000004020 */
[----:B------:R-:W-:-:S03]  /*1780*/  FMUL R12, R48, 1.7020000219345092773 ;  /* 0x3fd9db23300c7820 */ /* 0x000fc60000400000 */
        /* <DEDUP_REMOVED lines=14> */
.L_x_3486:
[----:B------:R-:W0:Y:S02]  /*1870*/  MUFU.RCP R49, R32 ;  /* 0x0000002000317308 */ /* 0x000e240000001000 */
[----:B0-----:R-:W-:-:S04]  /*1880*/  FFMA R0, R32, R49, -1 ;  /* 0xbf80000020007423 */ /* 0x001fc80000000031 */
[----:B------:R-:W-:-:S04]  /*1890*/  FADD.FTZ R0, -R0, -RZ ;  /* 0x800000ff00007221 */ /* 0x000fc80000010100 */
[----:B------:R-:W-:-:S07]  /*18a0*/  FFMA R49, R49, R0, R49 ;  /* 0x0000000031317223 */ /* 0x000fce0000000031 */
.L_x_3487:
[----:B------:R-:W-:Y:S05]  /*18b0*/  BSYNC B1 ;  /* 0x0000000000017941 */ /* 0x000fea0003800000 */
.L_x_3485:
[C---:B------:R-:W-:Y:S01]  /*18c0*/  FADD R0, -R49.reuse, 1 ;  /* 0x3f80000031007421 */ /* 0x040fe20000000100 */
[----:B------:R-:W-:Y:S01]  /*18d0*/  HFMA2.MMA R13, -RZ, RZ, 0.96630859375, -0.0022525787353515625 ;  /* 0x3bbb989dff0d7435 */ /* 0x000fe200000001ff */
[----:B------:R-:W-:Y:S02]  /*18e0*/  IMAD.MOV.U32 R32, RZ, RZ, 0x437c0000 ;  /* 0x437c0000ff207424 */ /* 0x000fe400078e00ff */
[----:B------:R-:W-:Y:S01]  /*18f0*/  FMUL R48, R49, R48 ;  /* 0x0000003031307220 */ /* 0x000fe20000400000 */
        /* <DEDUP_REMOVED lines=18> */
[----:B------:R-:W-:-:S12]  /*1a20*/  FMUL R12, R28, 1.7020000219345092773 ;  /* 0x3fd9db231c0c7820 */ /* 0x000fd80000400000 */
[----:B------:R-:W-:Y:S05]  /*1a30*/  @P0 BRA `(.L_x_3489) ;  /* 0x0000000000100947 */ /* 0x000fea0003800000 */
[----:B------:R-:W-:Y:S01]  /*1a40*/  IMAD.MOV.U32 R0, RZ, RZ, R32 ;  /* 0x000000ffff007224 */ /* 0x000fe200078e0020 */
[----:B------:R-:W-:-:S07]  /*1a50*/  MOV R32, 0x1a70 ;  /* 0x00001a7000207802 */ /* 0x000fce0000000f00 */
[----:B------:R-:W-:Y:S05]  /*1a60*/  CALL.REL.NOINC `($__internal_41_$__cuda_sm20_rcp_rn_f32_slowpath) ;  /* 0x0000006800807944 */ /* 0x000fea0003c00000 */
[----:B------:R-:W-:Y:S05]  /*1a70*/  BRA `(.L_x_3490) ;  /* 0x0000000000107947 */ /* 0x000fea0003800000 */
.L_x_3489:
[----:B------:R-:W0:Y:S02]  /*1a80*/  MUFU.RCP R49, R32 ;  /* 0x0000002000317308 */ /* 0x000e240000001000 */
[----:B0-----:R-:W-:-:S04]  /*1a90*/  FFMA R0, R32, R49, -1 ;  /* 0xbf80000020007423 */ /* 0x001fc80000000031 */
[----:B------:R-:W-:-:S04]  /*1aa0*/  FADD.FTZ R0, -R0, -RZ ;  /* 0x800000ff00007221 */ /* 0x000fc80000010100 */
[----:B------:R-:W-:-:S07]  /*1ab0*/  FFMA R49, R49, R0, R49 ;  /* 0x0000000031317223 */ /* 0x000fce0000000031 */
.L_x_3490:
[----:B------:R-:W-:Y:S05]  /*1ac0*/  BSYNC B1 ;  /* 0x0000000000017941 */ /* 0x000fea0003800000 */
.L_x_3488:
[----:B------:R-:W-:Y:S02]  /*1ad0*/  IMAD.MOV.U32 R13, RZ, RZ, 0x3bbb989d ;  /* 0x3bbb989dff0d7424 */ /* 0x000fe400078e00ff */
[----:B------:R-:W-:Y:S01]  /*1ae0*/  FMUL R0, R24, -1.7020000219345092773 ;  /* 0xbfd9db2318007820 */ /* 0x000fe20000400000 */
[----:B------:R-:W-:Y:S02]  /*1af0*/  IMAD.MOV.U32 R32, RZ, RZ, 0x437c0000 ;  /* 0x437c0000ff207424 */ /* 0x000fe400078e00ff */
[----:B------:R-:W-:Y:S01]  /*1b00*/  FMUL R28, R49, R28 ;  /* 0x0000001c311c7220 */ /* 0x000fe20000400000 */
[----:B------:R-:W-:Y:S01]  /*1b10*/  BSSY B1, `(.L_x_3491) ;  /* 0x000001c000017945 */ /* 0x000fe20003800000 */
        /* <DEDUP_REMOVED lines=12> */
[-C--:B------:R-:W-:Y:S01]  /*1be0*/  FMUL R59, R0, R23.reuse ;  /* 0x00000017003b7220 */ /* 0x080fe20000400000 */
[----:B------:R-:W-:Y:S01]  /*1bf0*/  LOP3.LUT R12, R12, 0x7f800000, RZ, 0xc0, !PT ;  /* 0x7f8000000c0c7812 */ /* 0x000fe200078ec0ff */
[----:B------:R-:W-:Y:S02]  /*1c00*/  FMUL R23, R28, R23 ;  /* 0x000000171c177220 */ /* 0x000fe40000400000 */
[----:B------:R-:W-:Y:S01]  /*1c10*/  FMUL R59, R59, R26 ;  /* 0x0000001a3b3b7220 */ /* 0x000fe20000400000 */
[----:B------:R-:W-:Y:S01]  /*1c20*/  ISETP.GT.U32.AND P0, PT, R12, 0x1ffffff, PT ;  /* 0x01ffffff0c00780c */ /* 0x000fe20003f04070 */
[----:B------:R-:W-:-:S12]  /*1c30*/  FMUL R26, R24, 1.7020000219345092773 ;  /* 0x3fd9db23181a7820 */ /* 0x000fd80000400000 */
[----:B------:R-:W-:Y:S05]  /*1c40*/  @P0 BRA `(.L_x_3492) ;  /* 0x0000000000100947 */ /* 0x000fea0003800000 */
[----:B------:R-:W-:Y:S01]  /*1c50*/  IMAD.MOV.U32 R0, RZ, RZ, R32 ;  /* 0x000000ffff007224 */ /* 0x000fe200078e0020 */
[----:B------:R-:W-:-:S07]  /*1c60*/  MOV R32, 0x1c80 ;  /* 0x00001c8000207802 */ /* 0x000fce0000000f00 */
[----:B------:R-:W-:Y:S05]  /*1c70*/  CALL.REL.NOINC `($__internal_41_$__cuda_sm20_rcp_rn_f32_slowpath) ;  /* 0x0000006400fc7944 */ /* 0x000fea0003c00000 */
[----:B------:R-:W-:Y:S05]  /*1c80*/  BRA `(.L_x_3493) ;  /* 0x0000000000107947 */ /* 0x000fea0003800000 */
.L_x_3492:
[----:B------:R-:W0:Y:S02]  /*1c90*/  MUFU.RCP R49, R32 ;  /* 0x0000002000317308 */ /* 0x000e240000001000 */
[----:B0-----:R-:W-:-:S04]  /*1ca0*/  FFMA R0, R32, R49, -1 ;  /* 0xbf80000020007423 */ /* 0x001fc80000000031 */
[----:B------:R-:W-:-:S04]  /*1cb0*/  FADD.FTZ R0, -R0, -RZ ;  /* 0x800000ff00007221 */ /* 0x000fc80000010100 */
[----:B------:R-:W-:-:S07]  /*1cc0*/  FFMA R49, R49, R0, R49 ;  /* 0x0000000031317223 */ /* 0x000fce0000000031 */
.L_x_3493:
[----:B------:R-:W-:Y:S05]  /*1cd0*/  BSYNC B1 ;  /* 0x0000000000017941 */ /* 0x000fea0003800000 */
.L_x_3491:
[----:B------:R-:W0:Y:S01]  /*1ce0*/  @P2 LDC.64 R12, c[0x0][0x248] ;  /* 0x00009200ff0c2b82 */ /* 0x000e220000000a00 */
[----:B------:R-:W-:Y:S01]  /*1cf0*/  FADD R0, -R49, 1 ;  /* 0x3f80000031007421 */ /* 0x000fe20000000100 */
[----:B------:R-:W-:Y:S01]  /*1d00*/  @P2 LOP3.LUT R51, R56, 0x1f, R17, 0xf8, !PT ;  /* 0x0000001f38332812 */ /* 0x000fe200078ef811 */
[----:B------:R-:W-:Y:S01]  /*1d10*/  ULDC.64 UR4, c[0x0][0x220] ;  /* 0x0000880000047ab9 */ /* 0x000fe20000000a00 */
[----:B------:R-:W-:Y:S01]  /*1d20*/  BSSY B0, `(.L_x_3494) ;  /* 0x0000021000007945 */ /* 0x000fe20003800000 */
[----:B------:R-:W-:Y:S01]  /*1d30*/  FMUL R0, R0, R49 ;  /* 0x0000003100007220 */ /* 0x000fe20000400000 */
[----:B------:R-:W-:Y:S01]  /*1d40*/  IADD3 R11, P0, R11, UR4, RZ ;  /* 0x000000040b0b7c10 */ /* 0x000fe2000ff1e0ff */
[----:B------:R-:W-:Y:S02]  /*1d50*/  FMUL R28, R59, R8 ;  /* 0x000000083b1c7220 */ /* 0x000fe40000400000 */
[----:B------:R-:W-:Y:S01]  /*1d60*/  FFMA R33, R26, R0, R49 ;  /* 0x000000001a217223 */ /* 0x000fe20000000031 */
[----:B------:R-:W-:Y:S01]  /*1d70*/  FMNMX R0, RZ, |R27|, !PT ;  /* 0x4000001bff007209 */ /* 0x000fe20007800000 */
[----:B------:R-:W-:Y:S01]  /*1d80*/  FMUL R49, R49, R24 ;  /* 0x0000001831317220 */ /* 0x000fe20000400000 */
[----:B------:R-:W-:Y:S01]  /*1d90*/  IADD3.X R10, R10, UR5, RZ, P0, !PT ;  /* 0x000000050a0a7c10 */ /* 0x000fe200087fe4ff */
[----:B------:R-:W-:Y:S01]  /*1da0*/  FMUL R33, R33, R18 ;  /* 0x0000001221217220 */ /* 0x000fe20000400000 */
[----:B------:R-:W-:Y:S01]  /*1db0*/  FMNMX R0, |R29|, R0, !PT ;  /* 0x000000001d007209 */ /* 0x000fe20007800200 */
[----:B------:R-:W-:Y:S01]  /*1dc0*/  FMUL R49, R49, R18 ;  /* 0x0000001231317220 */ /* 0x000fe20000400000 */
[----:B------:R-:W-:Y:S01]  /*1dd0*/  FMUL R18, R27, R8 ;  /* 0x000000081b127220 */ /* 0x000fe20000400000 */
[----:B------:R-:W-:Y:S01]  /*1de0*/  FMUL R33, R33, R22 ;  /* 0x0000001621217220 */ /* 0x000fe20000400000 */
[----:B------:R-:W-:-:S03]  /*1df0*/  FMNMX R0, |R59|, R0, !PT ;  /* 0x000000003b007209 */ /* 0x000fc60007800200 */
[----:B------:R-:W-:Y:S02]  /*1e00*/  F2FP.SATFINITE.E4M3.F32.PACK_AB_MERGE_C R18, RZ, R18, RZ ;  /* 0x00000012ff12723e */ /* 0x000fe400048070ff */
[----:B------:R-:W-:Y:S02]  /*1e10*/  FMNMX R24, |R33|, R0, !PT ;  /* 0x0000000021187209 */ /* 0x000fe40007800200 */
[----:B0-----:R-:W-:-:S04]  /*1e20*/  @P2 LEA R22, P3, R12, R51, 0x1 ;  /* 0x000000330c162211 */ /* 0x001fc800078608ff */
[----:B------:R-:W-:Y:S02]  /*1e30*/  @P2 LEA.HI.X R13, R12, R16, R13, 0x1, P3 ;  /* 0x000000100c0d2211 */ /* 0x000fe400018f0c0d */
[----:B------:R-:W-:Y:S01]  /*1e40*/  @P2 IADD3 R12, P0, R22, R11, RZ ;  /* 0x0000000b160c2210 */ /* 0x000fe20007f1e0ff */
[-C--:B------:R-:W-:Y:S01]  /*1e50*/  FMUL R22, R29, R8.reuse ;  /* 0x000000081d167220 */ /* 0x080fe20000400000 */
[----:B------:R-:W-:-:S03]  /*1e60*/  FMUL R29, R33, R8 ;  /* 0x00000008211d7220 */ /* 0x000fc60000400000 */
[----:B------:R-:W-:Y:S01]  /*1e70*/  @P2 IMAD.X R13, R13, 0x1, R10, P0 ;  /* 0x000000010d0d2824 */ /* 0x000fe200000e060a */
[----:B------:R-:W-:Y:S01]  /*1e80*/  F2FP.SATFINITE.E4M3.F32.PACK_AB_MERGE_C R22, RZ, R22, RZ ;  /* 0x00000016ff16723e */ /* 0x000fe200048070ff */
[----:B------:R-:W-:Y:S06]  /*1e90*/  @!P2 BRA `(.L_x_3495) ;  /* 0x000000000024a947 */ /* 0x000fec0003800000 */
[----:B------:R-:W-:Y:S02]  /*1ea0*/  ULDC.64 UR4, c[0x0][0x248] ;  /* 0x0000920000047ab9 */ /* 0x000fe40000000a00 */
[----:B------:R-:W-:-:S04]  /*1eb0*/  IMAD.WIDE.U32 R26, R25, UR4, RZ ;  /* 0x00000004191a7c25 */ /* 0x000fc8000f8e00ff */
[----:B------:R-:W-:Y:S02]  /*1ec0*/  IMAD R27, R25, UR5, R27 ;  /* 0x00000005191b7c24 */ /* 0x000fe4000f8e021b */
[----:B------:R-:W-:-:S03]  /*1ed0*/  IMAD.SHL.U32 R0, R26, 0x2, RZ ;  /* 0x000000021a007824 */ /* 0x000fc600078e00ff */
[----:B------:R-:W-:Y:S02]  /*1ee0*/  SHF.L.U64.HI R27, R26, 0x1, R27 ;  /* 0x000000011a1b7819 */ /* 0x000fe4000001021b */
[----:B------:R-:W-:-:S04]  /*1ef0*/  LOP3.LUT R26, R0, 0x1f, R17, 0xf8, !PT ;  /* 0x0000001f001a7812 */ /* 0x000fc800078ef811 */
[----:B------:R-:W-:-:S05]  /*1f00*/  IADD3 R26, P0, R26, R11, RZ ;  /* 0x0000000b1a1a7210 */ /* 0x000fca0007f1e0ff */
[----:B------:R-:W-:-:S05]  /*1f10*/  IMAD.X R27, R27, 0x1, R10, P0 ;  /* 0x000000011b1b7824 */ /* 0x000fca00000e060a */
[----:B------:R0:W-:Y:S03]  /*1f20*/  STG.E.U8 desc[UR6][R26.64], R18 ;  /* 0x000000121a007986 */ /* 0x0001e6000c101106 */
.L_x_3495:
[----:B------:R-:W-:Y:S05]  /*1f30*/  BSYNC B0 ;  /* 0x0000000000007941 */ /* 0x000fea0003800000 */
.L_x_3494:
[----:B------:R1:W-:Y:S01]  /*1f40*/  @P2 STG.E.U8 desc[UR6][R12.64], R22 ;  /* 0x000000160c002986 */ /* 0x0003e2000c101106 */
[----:B------:R-:W-:Y:S01]  /*1f50*/  BSSY B0, `(.L_x_3496) ;  /* 0x000000f000007945 */ /* 0x000fe20003800000 */
[----:B------:R-:W-:Y:S02]  /*1f60*/  F2FP.SATFINITE.E4M3.F32.PACK_AB_MERGE_C R29, RZ, R29, RZ ;  /* 0x0000001dff1d723e */ /* 0x000fe400048070ff */
[----:B------:R-:W-:Y:S01]  /*1f70*/  F2FP.SATFINITE.E4M3.F32.PACK_AB_MERGE_C R28, RZ, R28, RZ ;  /* 0x0000001cff1c723e */ /* 0x000fe200048070ff */
[----:B------:R-:W-:Y:S06]  /*1f80*/  @!P2 BRA `(.L_x_3497) ;  /* 0x00000000002ca947 */ /* 0x000fec0003800000 */
[----:B-1----:R-:W0:Y:S02]  /*1f90*/  LDC.64 R12, c[0x0][0x248] ;  /* 0x00009200ff0c7b82 */ /* 0x002e240000000a00 */
[----:B0-----:R-:W-:-:S04]  /*1fa0*/  IMAD.WIDE.U32 R26, R25, R12, RZ ;  /* 0x0000000c191a7225 */ /* 0x001fc800078e00ff */
[----:B------:R-:W-:Y:S02]  /*1fb0*/  IMAD.SHL.U32 R0, R26, 0x2, RZ ;  /* 0x000000021a007824 */ /* 0x000fe400078e00ff */
[----:B------:R-:W-:-:S03]  /*1fc0*/  IMAD R27, R25, R13, R27 ;  /* 0x0000000d191b7224 */ /* 0x000fc600078e021b */
[----:B------:R-:W-:Y:S02]  /*1fd0*/  LOP3.LUT R33, R0, 0x1f, R17, 0xf8, !PT ;  /* 0x0000001f00217812 */ /* 0x000fe400078ef811 */
[----:B------:R-:W-:Y:S02]  /*1fe0*/  SHF.L.U64.HI R27, R26, 0x1, R27 ;  /* 0x000000011a1b7819 */ /* 0x000fe4000001021b */
[----:B------:R-:W-:-:S04]  /*1ff0*/  LEA R0, P0, R12, R33, 0x2 ;  /* 0x000000210c007211 */ /* 0x000fc800078010ff */
[----:B------:R-:W-:Y:S02]  /*2000*/  LEA.HI.X R13, R12, R27, R13, 0x2, P0 ;  /* 0x0000001b0c0d7211 */ /* 0x000fe400000f140d */
[----:B------:R-:W-:-:S05]  /*2010*/  IADD3 R12, P0, R0, R11, RZ ;  /* 0x0000000b000c7210 */ /* 0x000fca0007f1e0ff */
[----:B------:R-:W-:-:S05]  /*2020*/  IMAD.X R13, R13, 0x1, R10, P0 ;  /* 0x000000010d0d7824 */ /* 0x000fca00000e060a */
[----:B------:R2:W-:Y:S03]  /*2030*/  STG.E.U8 desc[UR6][R12.64], R28 ;  /* 0x0000001c0c007986 */ /* 0x0005e6000c101106 */
.L_x_3497:
[----:B------:R-:W-:Y:S05]  /*2040*/  BSYNC B0 ;  /* 0x0000000000007941 */ /* 0x000fea0003800000 */
.L_x_3496:
[----:B------:R-:W-:Y:S04]  /*2050*/  BSSY B0, `(.L_x_3498) ;  /* 0x000000d000007945 */ /* 0x000fe80003800000 */
[----:B------:R-:W-:Y:S05]  /*2060*/  @!P2 BRA `(.L_x_3499) ;  /* 0x00000000002ca947 */ /* 0x000fea0003800000 */
[----:B-12---:R-:W0:Y:S02]  /*2070*/  LDC.64 R12, c[0x0][0x248] ;  /* 0x00009200ff0c7b82 */ /* 0x006e240000000a00 */
[----:B0-----:R-:W-:-:S04]  /*2080*/  IMAD.WIDE.U32 R26, R25, R12, RZ ;  /* 0x0000000c191a7225 */ /* 0x001fc800078e00ff */
[----:B------:R-:W-:Y:S02]  /*2090*/  IMAD R27, R25, R13, R27 ;  /* 0x0000000d191b7224 */ /* 0x000fe400078e021b */
[C---:B------:R-:W-:Y:S02]  /*20a0*/  IMAD.SHL.U32 R0, R26.reuse, 0x2, RZ ;  /* 0x000000021a007824 */ /* 0x040fe400078e00ff */
[----:B------:R-:W-:Y:S01]  /*20b0*/  IMAD R13, R13, 0x6, RZ ;  /* 0x000000060d0d7824 */ /* 0x000fe200078e02ff */
[----:B------:R-:W-:Y:S02]  /*20c0*/  SHF.L.U64.HI R27, R26, 0x1, R27 ;  /* 0x000000011a1b7819 */ /* 0x000fe4000001021b */
[----:B------:R-:W-:-:S05]  /*20d0*/  LOP3.LUT R26, R0, 0x1f, R17, 0xf8, !PT ;  /* 0x0000001f001a7812 */ /* 0x000fca00078ef811 */
[----:B------:R-:W-:-:S03]  /*20e0*/  IMAD.WIDE.U32 R26, R12, 0x6, R26 ;  /* 0x000000060c1a7825 */ /* 0x000fc600078e001a */
[----:B------:R-:W-:-:S04]  /*20f0*/  IADD3 R12, P0, R11, R26, RZ ;  /* 0x0000001a0b0c7210 */ /* 0x000fc80007f1e0ff */
[----:B------:R-:W-:-:S05]  /*2100*/  IADD3.X R13, R10, R13, R27, P0, !PT ;  /* 0x0000000d0a0d7210 */ /* 0x000fca00007fe41b */
[----:B------:R3:W-:Y:S04]  /*2110*/  STG.E.U8 desc[UR6][R12.64], R29 ;  /* 0x0000001d0c007986 */ /* 0x0007e8000c101106 */
.L_x_3499:
[----:B------:R-:W-:Y:S05]  /*2120*/  BSYNC B0 ;  /* 0x0000000000007941 */ /* 0x000fea0003800000 */
.L_x_3498:
[----:B------:R-:W4:Y:S01]  /*2130*/  S2R R0, SR_TID.X ;  /* 0x0000000000007919 */ /* 0x000f220000002100 */
[----:B------:R-:W5:Y:S01]  /*2140*/  LDC.64 R32, c[0x0][0x248] ;  /* 0x00009200ff207b82 */ /* 0x000f620000000a00 */
[----:B--2---:R-:W-:Y:S01]  /*2150*/  SHF.L.U32 R28, R28, 0x10, RZ ;  /* 0x000000101c1c7819 */ /* 0x004fe200000006ff */
[----:B0-----:R-:W-:Y:S01]  /*2160*/  FMUL R27, R23, R8 ;  /* 0x00000008171b7220 */ /* 0x001fe20000400000 */
[----:B------:R-:W-:Y:S01]  /*2170*/  FMNMX R24, |R19|, R24, !PT ;  /* 0x0000001813187209 */ /* 0x000fe20007800200 */
[----:B-1----:R-:W-:Y:S01]  /*2180*/  IMAD.SHL.U32 R22, R22, 0x100, RZ ;  /* 0x0000010016167824 */ /* 0x002fe200078e00ff */
[----:B------:R-:W-:Y:S01]  /*2190*/  SHF.L.U64.HI R26, R3, 0x5, R2 ;  /* 0x00000005031a7819 */ /* 0x000fe20000010202 */
[----:B------:R-:W-:Y:S01]  /*21a0*/  FMUL R19, R19, R8 ;  /* 0x0000000813137220 */ /* 0x000fe20000400000 */
[----:B------:R-:W-:Y:S01]  /*21b0*/  LOP3.LUT R28, R28, 0xff0000, RZ, 0xc0, !PT ;  /* 0x00ff00001c1c7812 */ /* 0x000fe200078ec0ff */
[----:B------:R-:W-:Y:S01]  /*21c0*/  BSSY B0, `(.L_x_3500) ;  /* 0x0000033000007945 */ /* 0x000fe20003800000 */
[----:B---3--:R-:W-:-:S02]  /*21d0*/  LOP3.LUT R29, R29, 0xffff, RZ, 0xc0, !PT ;  /* 0x0000ffff1d1d7812 */ /* 0x008fc400078ec0ff */
[----:B------:R-:W-:Y:S02]  /*21e0*/  FMNMX R24, |R21|, R24, !PT ;  /* 0x0000001815187209 */ /* 0x000fe40007800200 */
[----:B------:R-:W-:Y:S01]  /*21f0*/  F2FP.SATFINITE.E4M3.F32.PACK_AB_MERGE_C R27, RZ, R27, RZ ;  /* 0x0000001bff1b723e */ /* 0x000fe200048070ff */
[----:B------:R-:W-:Y:S01]  /*2200*/  IMAD R15, R29, 0x1000000, R28 ;  /* 0x010000001d0f7824 */ /* 0x000fe200078e021c */
[----:B------:R-:W-:Y:S01]  /*2210*/  FMNMX R24, |R23|, R24, !PT ;  /* 0x0000001817187209 */ /* 0x000fe20007800200 */
[----:B------:R-:W-:Y:S01]  /*2220*/  FMUL R29, R21, R8 ;  /* 0x00000008151d7220 */ /* 0x000fe20000400000 */
[----:B------:R-:W-:Y:S02]  /*2230*/  @P2 LOP3.LUT R57, R56, 0x1f, R17, 0xf8, !PT ;  /* 0x0000001f38392812 */ /* 0x000fe400078ef811 */
[C---:B------:R-:W-:Y:S01]  /*2240*/  FMNMX R48, |R49|.reuse, R24, !PT ;  /* 0x0000001831307209 */ /* 0x040fe20007800200 */
[----:B------:R-:W-:Y:S01]  /*2250*/  FMUL R24, R49, R8 ;  /* 0x0000000831187220 */ /* 0x000fe20000400000 */
[----:B------:R-:W-:Y:S01]  /*2260*/  LOP3.LUT R15, R15, 0xffff, R22, 0xf8, !PT ;  /* 0x0000ffff0f0f7812 */ /* 0x000fe200078ef816 */
[----:B------:R-:W-:Y:S01]  /*2270*/  VIADD R22, R4, 0x2 ;  /* 0x0000000204167836 */ /* 0x000fe20000000000 */
[----:B------:R-:W-:-:S02]  /*2280*/  F2FP.SATFINITE.E4M3.F32.PACK_AB_MERGE_C R29, RZ, R29, RZ ;  /* 0x0000001dff1d723e */ /* 0x000fc400048070ff */
[----:B-----5:R-:W-:Y:S02]  /*2290*/  LEA R12, P3, -R3, R32, 0x5 ;  /* 0x00000020030c7211 */ /* 0x020fe400078629ff */
[----:B------:R-:W-:Y:S02]  /*22a0*/  F2FP.SATFINITE.E4M3.F32.PACK_AB_MERGE_C R24, RZ, R24, RZ ;  /* 0x00000018ff18723e */ /* 0x000fe400048070ff */
[----:B------:R-:W-:Y:S01]  /*22b0*/  ISETP.LT.U32.AND P0, PT, R12, 0x20, PT ;  /* 0x000000200c00780c */ /* 0x000fe20003f01070 */
[----:B------:R-:W-:Y:S01]  /*22c0*/  IMAD.X R26, R33, 0x1, ~R26, P3 ;  /* 0x00000001211a7824 */ /* 0x000fe200018e0e1a */
[--C-:B----4-:R-:W-:Y:S02]  /*22d0*/  SHF.R.U32.HI R13, RZ, 0x5, R0.reuse ;  /* 0x00000005ff0d7819 */ /* 0x110fe40000011600 */
[----:B------:R-:W-:Y:S02]  /*22e0*/  @P2 LEA R57, P5, R32, R57, 0x1 ;  /* 0x0000003920392211 */ /* 0x000fe400078a08ff */
[----:B------:R-:W-:Y:S01]  /*22f0*/  ISETP.LT.U32.AND.EX P3, PT, R26, RZ, PT, P0 ;  /* 0x000000ff1a00720c */ /* 0x000fe20003f61100 */
[----:B------:R-:W-:Y:S01]  /*2300*/  IMAD R26, R13, -0x4, R0 ;  /* 0xfffffffc0d1a7824 */ /* 0x000fe200078e0200 */
[----:B------:R-:W-:Y:S01]  /*2310*/  ISETP.GE.U32.AND P0, PT, R22, R5, PT ;  /* 0x000000051600720c */ /* 0x000fe20003f06070 */
[----:B------:R-:W-:Y:S01]  /*2320*/  IMAD.U32 R13, R27, 0x10000, RZ ;  /* 0x000100001b0d7824 */ /* 0x000fe200078e00ff */
[----:B------:R-:W-:Y:S01]  /*2330*/  SEL R21, R12, 0x20, P3 ;  /* 0x000000200c157807 */ /* 0x000fe20001800000 */
[----:B------:R-:W-:Y:S01]  /*2340*/  VIADD R26, R26, 0x1e ;  /* 0x0000001e1a1a7836 */ /* 0x000fe20000000000 */
[----:B------:R-:W-:-:S02]  /*2350*/  IADD3 R12, P4, R11, R32, RZ ;  /* 0x000000200b0c7210 */ /* 0x000fc40007f9e0ff */
[----:B------:R-:W-:Y:S02]  /*2360*/  LOP3.LUT R22, R13, 0xff0000, RZ, 0xc0, !PT ;  /* 0x00ff00000d167812 */ /* 0x000fe400078ec0ff */
[----:B------:R-:W-:Y:S02]  /*2370*/  LOP3.LUT R13, R24, 0xffff, RZ, 0xc0, !PT ;  /* 0x0000ffff180d7812 */ /* 0x000fe400078ec0ff */
[----:B------:R-:W-:Y:S02]  /*2380*/  LOP3.LUT R26, R26, 0x1f, RZ, 0xc0, !PT ;  /* 0x0000001f1a1a7812 */ /* 0x000fe400078ec0ff */
[----:B------:R-:W-:Y:S01]  /*2390*/  @P2 LEA.HI.X R23, R32, R16, R33, 0x1, P5 ;  /* 0x0000001020172211 */ /* 0x000fe200028f0c21 */
[----:B------:R-:W-:Y:S01]  /*23a0*/  IMAD R13, R13, 0x1000000, R22 ;  /* 0x010000000d0d7824 */ /* 0x000fe200078e0216 */
[----:B------:R-:W-:Y:S01]  /*23b0*/  ISETP.LT.U32.AND P0, PT, R26, R21, !P0 ;  /* 0x000000151a00720c */ /* 0x000fe20004701070 */
[----:B------:R-:W-:Y:S01]  /*23c0*/  IMAD.SHL.U32 R21, R32, 0x4, RZ ;  /* 0x0000000420157824 */ /* 0x000fe200078e00ff */
[----:B------:R-:W-:-:S02]  /*23d0*/  SHF.L.U32 R22, R29, 0x8, RZ ;  /* 0x000000081d167819 */ /* 0x000fc400000006ff */
[----:B------:R-:W-:Y:S02]  /*23e0*/  F2FP.SATFINITE.E4M3.F32.PACK_AB_MERGE_C R49, RZ, R19, RZ ;  /* 0x00000013ff31723e */ /* 0x000fe400048070ff */
[----:B------:R-:W-:Y:S02]  /*23f0*/  LOP3.LUT R28, R13, 0xffff, R22, 0xf8, !PT ;  /* 0x0000ffff0d1c7812 */ /* 0x000fe400078ef816 */
[----:B------:R-:W-:Y:S01]  /*2400*/  IADD3 R13, P3, R21, R14, RZ ;  /* 0x0000000e150d7210 */ /* 0x000fe20007f7e0ff */
[----:B------:R-:W-:Y:S01]  /*2410*/  IMAD.X R14, R10, 0x1, R33, P4 ;  /* 0x000000010a0e7824 */ /* 0x000fe200020e0621 */
[----:B------:R-:W-:Y:S02]  /*2420*/  @P2 IADD3 R22, P5, R12, R57, RZ ;  /* 0x000000390c162210 */ /* 0x000fe40007fbe0ff */
[----:B------:R-:W-:Y:S02]  /*2430*/  LOP3.LUT R15, R15, 0xff, R18, 0xf8, !PT ;  /* 0x000000ff0f0f7812 */ /* 0x000fe400078ef812 */
[----:B------:R-:W-:Y:S01]  /*2440*/  LOP3.LUT R16, R28, 0xff, R49, 0xf8, !PT ;  /* 0x000000ff1c107812 */ /* 0x000fe200078ef831 */
[----:B------:R-:W-:Y:S01]  /*2450*/  @P2 IMAD.X R23, R14, 0x1, R23, P5 ;  /* 0x000000010e172824 */ /* 0x000fe200028e0617 */
[----:B------:R-:W-:Y:S07]  /*2460*/  @!P2 BRA `(.L_x_3501) ;  /* 0x000000000020a947 */ /* 0x000fee0003800000 */
[----:B------:R-:W-:-:S04]  /*2470*/  IMAD.WIDE.U32 R18, R25, R32, RZ ;  /* 0x0000002019127225 */ /* 0x000fc800078e00ff */
[----:B------:R-:W-:Y:S02]  /*2480*/  IMAD.SHL.U32 R28, R18, 0x2, RZ ;  /* 0x00000002121c7824 */ /* 0x000fe400078e00ff */
[----:B------:R-:W-:-:S03]  /*2490*/  IMAD R19, R25, R33, R19 ;  /* 0x0000002119137224 */ /* 0x000fc600078e0213 */
[----:B------:R-:W-:Y:S02]  /*24a0*/  LOP3.LUT R51, R28, 0x1f, R17, 0xf8, !PT ;  /* 0x0000001f1c337812 */ /* 0x000fe400078ef811 */
[----:B------:R-:W-:Y:S02]  /*24b0*/  SHF.L.U64.HI R19, R18, 0x1, R19 ;  /* 0x0000000112137819 */ /* 0x000fe40000010213 */
[----:B------:R-:W-:-:S05]  /*24c0*/  IADD3 R18, P4, R12, R51, RZ ;  /* 0x000000330c127210 */ /* 0x000fca0007f9e0ff */
[----:B------:R-:W-:-:S05]  /*24d0*/  IMAD.X R19, R14, 0x1, R19, P4 ;  /* 0x000000010e137824 */ /* 0x000fca00020e0613 */
[----:B------:R0:W-:Y:S03]  /*24e0*/  STG.E.U8 desc[UR6][R18.64], R49 ;  /* 0x0000003112007986 */ /* 0x0001e6000c101106 */
.L_x_3501:
[----:B------:R-:W-:Y:S05]  /*24f0*/  BSYNC B0 ;  /* 0x0000000000007941 */ /* 0x000fea0003800000 */
.L_x_3500:
[----:B------:R1:W-:Y:S01]  /*2500*/  @P2 STG.E.U8 desc[UR6][R22.64], R29 ;  /* 0x0000001d16002986 */ /* 0x0003e2000c101106 */
[----:B------:R-:W-:Y:S04]  /*2510*/  BSSY B0, `(.L_x_3502) ;  /* 0x000000c000007945 */ /* 0x000fe80003800000 */
[----:B------:R-:W-:Y:S05]  /*2520*/  @!P2 BRA `(.L_x_3503) ;  /* 0x000000000028a947 */ /* 0x000fea0003800000 */
[----:B0-----:R-:W-:-:S04]  /*2530*/  IMAD.WIDE.U32 R18, R25, R32, RZ ;  /* 0x0000002019127225 */ /* 0x001fc800078e00ff */
[----:B-1----:R-:W-:Y:S02]  /*2540*/  IMAD.SHL.U32 R22, R18, 0x2, RZ ;  /* 0x0000000212167824 */ /* 0x002fe400078e00ff */
        /* <DEDUP_REMOVED lines=8> */
.L_x_3503:
[----:B------:R-:W-:Y:S05]  /*25d0*/  BSYNC B0 ;  /* 0x0000000000007941 */ /* 0x000fea0003800000 */
.L_x_3502:
[----:B------:R-:W-:Y:S04]  /*25e0*/  BSSY B0, `(.L_x_3504) ;  /* 0x000000c000007945 */ /* 0x000fe80003800000 */
[----:B------:R-:W-:Y:S05]  /*25f0*/  @!P2 BRA `(.L_x_3505) ;  /* 0x000000000028a947 */ /* 0x000fea0003800000 */
[----:B0-2---:R-:W-:-:S04]  /*2600*/  IMAD.WIDE.U32 R18, R25, R32, RZ ;  /* 0x0000002019127225 */ /* 0x005fc800078e00ff */
[----:B------:R-:W-:Y:S01]  /*2610*/  IMAD R19, R25, R33, R19 ;  /* 0x0000002119137224 */ /* 0x000fe200078e0213 */
[----:B-1----:R-:W-:-:S04]  /*2620*/  SHF.L.U32 R22, R18, 0x1, RZ ;  /* 0x0000000112167819 */ /* 0x002fc800000006ff */
[----:B------:R-:W-:Y:S02]  /*2630*/  SHF.L.U64.HI R19, R18, 0x1, R19 ;  /* 0x0000000112137819 */ /* 0x000fe40000010213 */
[----:B------:R-:W-:Y:S01]  /*2640*/  LOP3.LUT R18, R22, 0x1f, R17, 0xf8, !PT ;  /* 0x0000001f16127812 */ /* 0x000fe200078ef811 */
[----:B------:R-:W-:-:S04]  /*2650*/  IMAD R17, R33, 0x6, RZ ;  /* 0x0000000621117824 */ /* 0x000fc800078e02ff */
[----:B------:R-:W-:-:S03]  /*2660*/  IMAD.WIDE.U32 R18, R32, 0x6, R18 ;  /* 0x0000000620127825 */ /* 0x000fc600078e0012 */
[----:B------:R-:W-:-:S04]  /*2670*/  IADD3 R18, P2, R12, R18, RZ ;  /* 0x000000120c127210 */ /* 0x000fc80007f5e0ff */
[----:B------:R-:W-:-:S05]  /*2680*/  IADD3.X R19, R14, R17, R19, P2, !PT ;  /* 0x000000110e137210 */ /* 0x000fca00017fe413 */
[----:B------:R3:W-:Y:S04]  /*2690*/  STG.E.U8 desc[UR6][R18.64], R24 ;  /* 0x0000001812007986 */ /* 0x0007e8000c101106 */
.L_x_3505:
[----:B------:R-:W-:Y:S05]  /*26a0*/  BSYNC B0 ;  /* 0x0000000000007941 */ /* 0x000fea0003800000 */
.L_x_3504:
[----:B-1----:R-:W-:Y:S01]  /*26b0*/  SHF.L.U64.HI R29, R32, 0x2, R33 ;  /* 0x00000002201d7819 */ /* 0x002fe20000010221 */
[----:B------:R-:W-:Y:S01]  /*26c0*/  BSSY B0, `(.L_x_3506) ;  /* 0x000001e000007945 */ /* 0x000fe20003800000 */
[----:B------:R-:W-:Y:S01]  /*26d0*/  IMAD.MOV.U32 R17, RZ, RZ, RZ ;  /* 0x000000ffff117224 */ /* 0x000fe200078e00ff */
[----:B0-23--:R-:W-:Y:S02]  /*26e0*/  CS2R R18, SRZ ;  /* 0x0000000000127805 */ /* 0x00dfe4000001ff00 */
[----:B------:R-:W-:Y:S01]  /*26f0*/  IMAD.X R20, R29, 0x1, R20, P3 ;  /* 0x000000011d147824 */ /* 0x000fe200018e0614 */
[----:B------:R-:W-:Y:S06]  /*2700*/  @!P0 BRA `(.L_x_3507) ;  /* 0x0000000000648947 */ /* 0x000fec0003800000 */
[C---:B------:R-:W-:Y:S01]  /*2710*/  IMAD.WIDE.U32 R18, R25.reuse, R32, RZ ;  /* 0x0000002019127225 */ /* 0x040fe200078e00ff */
[C---:B------:R-:W-:Y:S01]  /*2720*/  SHF.L.U64.HI R27, R32.reuse, 0x3, R33 ;  /* 0x00000003201b7819 */ /* 0x040fe20000010221 */
[----:B------:R-:W-:Y:S01]  /*2730*/  ULDC.64 UR4, c[0x0][0x210] ;  /* 0x0000840000047ab9 */ /* 0x000fe20000000a00 */
[----:B------:R-:W-:Y:S01]  /*2740*/  ULDC.64 UR10, c[0x0][0x218] ;  /* 0x00008600000a7ab9 */ /* 0x000fe20000000a00 */
[----:B------:R-:W-:Y:S02]  /*2750*/  IMAD.SHL.U32 R23, R32, 0x8, RZ ;  /* 0x0000000820177824 */ /* 0x000fe400078e00ff */
[----:B------:R-:W-:-:S03]  /*2760*/  IMAD R19, R25, R33, R19 ;  /* 0x0000002119137224 */ /* 0x000fc600078e0213 */
[----:B------:R-:W-:-:S04]  /*2770*/  LEA R17, P2, R18, R23, 0x1 ;  /* 0x0000001712117211 */ /* 0x000fc800078408ff */
[----:B------:R-:W-:Y:S02]  /*2780*/  LEA.HI.X R18, R18, R27, R19, 0x1, P2 ;  /* 0x0000001b12127211 */ /* 0x000fe400010f0c13 */
[--C-:B------:R-:W-:Y:S02]  /*2790*/  IADD3 R17, P4, P5, R23, R17, R26.reuse ;  /* 0x0000001117117210 */ /* 0x100fe40007d9e01a */
[----:B------:R-:W-:Y:S02]  /*27a0*/  IADD3 R21, P2, P3, R21, R13, R26 ;  /* 0x0000000d15157210 */ /* 0x000fe40007b5e01a */
[----:B------:R-:W-:Y:S02]  /*27b0*/  IADD3.X R18, R27, R18, RZ, P4, P5 ;  /* 0x000000121b127210 */ /* 0x000fe400027ea4ff */
[----:B------:R-:W-:Y:S02]  /*27c0*/  LEA R19, P4, R6, R17, 0x5 ;  /* 0x0000001106137211 */ /* 0x000fe400078828ff */
[----:B------:R-:W-:-:S02]  /*27d0*/  IADD3 R17, P5, R17, R34, RZ ;  /* 0x0000002211117210 */ /* 0x000fc40007fbe0ff */
[----:B------:R-:W-:Y:S02]  /*27e0*/  LEA.HI.X R24, R6, R18, R7, 0x5, P4 ;  /* 0x0000001206187211 */ /* 0x000fe400020f2c07 */
[----:B------:R-:W-:Y:S01]  /*27f0*/  IADD3.X R52, R29, R20, RZ, P2, P3 ;  /* 0x000000141d347210 */ /* 0x000fe200017e64ff */
[----:B------:R-:W-:Y:S01]  /*2800*/  IMAD.X R18, R18, 0x1, R35, P5 ;  /* 0x0000000112127824 */ /* 0x000fe200028e0623 */
[----:B------:R-:W-:Y:S02]  /*2810*/  LEA R50, P2, R21, UR4, 0x2 ;  /* 0x0000000415327c11 */ /* 0x000fe4000f8410ff */
[----:B------:R-:W-:Y:S02]  /*2820*/  LEA R28, P3, R19, UR10, 0x2 ;  /* 0x0000000a131c7c11 */ /* 0x000fe4000f8610ff */
[----:B------:R-:W-:Y:S02]  /*2830*/  LEA R22, P4, R17, UR10, 0x2 ;  /* 0x0000000a11167c11 */ /* 0x000fe4000f8810ff */
[----:B------:R-:W-:-:S02]  /*2840*/  LEA.HI.X R51, R21, UR5, R52, 0x2, P2 ;  /* 0x0000000515337c11 */ /* 0x000fc400090f1434 */
[----:B------:R-:W-:Y:S02]  /*2850*/  LEA.HI.X R29, R19, UR11, R24, 0x2, P3 ;  /* 0x0000000b131d7c11 */ /* 0x000fe400098f1418 */
[----:B------:R-:W-:Y:S01]  /*2860*/  LEA.HI.X R23, R17, UR11, R18, 0x2, P4 ;  /* 0x0000000b11177c11 */ /* 0x000fe2000a0f1412 */
[----:B------:R0:W5:Y:S04]  /*2870*/  LDG.E R19, desc[UR6][R50.64] ;  /* 0x0000000632137981 */ /* 0x000168000c1e1900 */
[----:B------:R0:W5:Y:S04]  /*2880*/  LDG.E R17, desc[UR6][R28.64] ;  /* 0x000000061c117981 */ /* 0x000168000c1e1900 */
[----:B------:R0:W5:Y:S02]  /*2890*/  LDG.E R18, desc[UR6][R22.64] ;  /* 0x0000000616127981 */ /* 0x000164000c1e1900 */
.L_x_3507:
[----:B------:R-:W-:Y:S05]  /*28a0*/  BSYNC B0 ;  /* 0x0000000000007941 */ /* 0x000fea0003800000 */
.L_x_3506:
[----:B------:R-:W-:Y:S01]  /*28b0*/  BSSY B0, `(.L_x_3508) ;  /* 0x0000023000007945 */ /* 0x000fe20003800000 */
[----:B------:R-:W-:Y:S01]  /*28c0*/  IMAD.MOV.U32 R21, RZ, RZ, RZ ;  /* 0x000000ffff157224 */ /* 0x000fe200078e00ff */
[----:B0-----:R-:W-:Y:S02]  /*28d0*/  CS2R R22, SRZ ;  /* 0x0000000000167805 */ /* 0x001fe4000001ff00 */
[----:B------:R-:W-:Y:S05]  /*28e0*/  @!P0 BRA `(.L_x_3509) ;  /* 0x00000000007c8947 */ /* 0x000fea0003800000 */
[C---:B------:R-:W-:Y:S01]  /*28f0*/  IMAD.WIDE.U32 R22, R25.reuse, R32, RZ ;  /* 0x0000002019167225 */ /* 0x040fe200078e00ff */
[----:B------:R-:W-:Y:S01]  /*2900*/  SHF.L.U64.HI R21, R32, 0x3, R33 ;  /* 0x0000000320157819 */ /* 0x000fe20000010221 */
[----:B------:R-:W-:Y:S01]  /*2910*/  ULDC.64 UR4, c[0x0][0x210] ;  /* 0x0000840000047ab9 */ /* 0x000fe20000000a00 */
[----:B------:R-:W-:Y:S01]  /*2920*/  IADD3 R24, P2, R26, R13, RZ ;  /* 0x0000000d1a187210 */ /* 0x000fe20007f5e0ff */
[----:B------:R-:W-:Y:S02]  /*2930*/  IMAD.SHL.U32 R27, R32, 0x8, RZ ;  /* 0x00000008201b7824 */ /* 0x000fe400078e00ff */
[----:B------:R-:W-:-:S03]  /*2940*/  IMAD R25, R25, R33, R23 ;  /* 0x0000002119197224 */ /* 0x000fc600078e0217 */
[----:B------:R-:W-:-:S04]  /*2950*/  LEA R27, P3, R22, R27, 0x1 ;  /* 0x0000001b161b7211 */ /* 0x000fc800078608ff */
[----:B------:R-:W-:Y:S01]  /*2960*/  LEA.HI.X R21, R22, R21, R25, 0x1, P3 ;  /* 0x0000001516157211 */ /* 0x000fe200018f0c19 */
[----:B------:R-:W-:Y:S01]  /*2970*/  IMAD.X R25, RZ, RZ, R20, P2 ;  /* 0x000000ffff197224 */ /* 0x000fe200010e0614 */
[----:B------:R-:W-:Y:S01]  /*2980*/  IADD3 R22, P3, R26, R27, RZ ;  /* 0x0000001b1a167210 */ /* 0x000fe20007f7e0ff */
[----:B------:R-:W-:Y:S02]  /*2990*/  IMAD R27, R33, 0xa, RZ ;  /* 0x0000000a211b7824 */ /* 0x000fe400078e02ff */
[----:B------:R-:W-:Y:S01]  /*29a0*/  IMAD.WIDE.U32 R24, R32, 0x5, R24 ;  /* 0x0000000520187825 */ /* 0x000fe200078e0018 */
[----:B------:R-:W-:-:S03]  /*29b0*/  IADD3.X R23, RZ, R21, RZ, P3, !PT ;  /* 0x00000015ff177210 */ /* 0x000fc60001ffe4ff */
[----:B------:R-:W-:Y:S01]  /*29c0*/  IMAD R21, R33, 0x5, RZ ;  /* 0x0000000521157824 */ /* 0x000fe200078e02ff */
[----:B------:R-:W-:Y:S01]  /*29d0*/  LEA R28, P2, R24, UR4, 0x2 ;  /* 0x00000004181c7c11 */ /* 0x000fe2000f8410ff */
[----:B------:R-:W-:-:S04]  /*29e0*/  IMAD.WIDE.U32 R22, R32, 0xa, R22 ;  /* 0x0000000a20167825 */ /* 0x000fc800078e0016 */
[----:B------:R-:W-:Y:S02]  /*29f0*/  IMAD.IADD R21, R21, 0x1, R25 ;  /* 0x0000000115157824 */ /* 0x000fe400078e0219 */
[----:B------:R-:W-:Y:S01]  /*2a00*/  IMAD.IADD R26, R27, 0x1, R23 ;  /* 0x000000011b1a7824 */ /* 0x000fe200078e0217 */
[-C--:B------:R-:W-:Y:S02]  /*2a10*/  LEA R23, P3, R6, R22.reuse, 0x5 ;  /* 0x0000001606177211 */ /* 0x080fe400078628ff */
[----:B------:R-:W-:Y:S02]  /*2a20*/  IADD3 R22, P4, R34, R22, RZ ;  /* 0x0000001622167210 */ /* 0x000fe40007f9e0ff */
[----:B------:R-:W-:Y:S01]  /*2a30*/  LEA.HI.X R29, R24, UR5, R21, 0x2, P2 ;  /* 0x00000005181d7c11 */ /* 0x000fe200090f1415 */
[----:B------:R-:W-:Y:S01]  /*2a40*/  ULDC.64 UR4, c[0x0][0x218] ;  /* 0x0000860000047ab9 */ /* 0x000fe20000000a00 */
[----:B------:R-:W-:Y:S01]  /*2a50*/  LEA.HI.X R50, R6, R26, R7, 0x5, P3 ;  /* 0x0000001a06327211 */ /* 0x000fe200018f2c07 */
[----:B------:R-:W-:Y:S01]  /*2a60*/  IMAD.X R21, R26, 0x1, R35, P4 ;  /* 0x000000011a157824 */ /* 0x000fe200020e0623 */
[----:B------:R-:W-:-:S02]  /*2a70*/  LEA R26, P2, R23, UR4, 0x2 ;  /* 0x00000004171a7c11 */ /* 0x000fc4000f8410ff */
[C---:B------:R-:W-:Y:S02]  /*2a80*/  LEA R24, P3, R22.reuse, UR4, 0x2 ;  /* 0x0000000416187c11 */ /* 0x040fe4000f8610ff */
[----:B------:R-:W-:Y:S02]  /*2a90*/  LEA.HI.X R27, R23, UR5, R50, 0x2, P2 ;  /* 0x00000005171b7c11 */ /* 0x000fe400090f1432 */
[----:B------:R-:W-:Y:S01]  /*2aa0*/  LEA.HI.X R25, R22, UR5, R21, 0x2, P3 ;  /* 0x0000000516197c11 */ /* 0x000fe200098f1415 */
[----:B------:R0:W5:Y:S04]  /*2ab0*/  LDG.E R23, desc[UR6][R28.64] ;  /* 0x000000061c177981 */ /* 0x000168000c1e1900 */
[----:B------:R0:W5:Y:S04]  /*2ac0*/  LDG.E R21, desc[UR6][R26.64] ;  /* 0x000000061a157981 */ /* 0x000168000c1e1900 */
[----:B------:R0:W5:Y:S02]  /*2ad0*/  LDG.E R22, desc[UR6][R24.64] ;  /* 0x0000000618167981 */ /* 0x000164000c1e1900 */
.L_x_3509:
[----:B------:R-:W-:Y:S05]  /*2ae0*/  BSYNC B0 ;  /* 0x0000000000007941 */ /* 0x000fea0003800000 */
.L_x_3508:
[----:B------:R-:W-:Y:S01]  /*2af0*/  BSSY B0, `(.L_x_3510) ;  /* 0x0000029000007945 */ /* 0x000fe20003800000 */
[----:B0-----:R-:W-:Y:S02]  /*2b00*/  CS2R R28, SRZ ;  /* 0x00000000001c7805 */ /* 0x001fe4000001ff00 */
[----:B------:R-:W-:Y:S01]  /*2b10*/  CS2R R26, SRZ ;  /* 0x00000000001a7805 */ /* 0x000fe2000001ff00 */
[----:B------:R-:W-:Y:S06]  /*2b20*/  @!P0 BRA `(.L_x_3511) ;  /* 0x0000000000948947 */ /* 0x000fec0003800000 */
[----:B------:R-:W-:Y:S01]  /*2b30*/  SHF.R.U32.HI R24, RZ, 0x1, R0 ;  /* 0x00000001ff187819 */ /* 0x000fe20000011600 */
[C---:B------:R-:W-:Y:S01]  /*2b40*/  IMAD.SHL.U32 R49, R32.reuse, 0x8, RZ ;  /* 0x0000000820317824 */ /* 0x040fe200078e00ff */
[----:B------:R-:W-:Y:S01]  /*2b50*/  SHF.L.U64.HI R28, R32, 0x3, R33 ;  /* 0x00000003201c7819 */ /* 0x000fe20000010221 */
[----:B------:R-:W-:Y:S01]  /*2b60*/  ULDC.64 UR4, c[0x0][0x210] ;  /* 0x0000840000047ab9 */ /* 0x000fe20000000a00 */
[----:B------:R-:W-:-:S05]  /*2b70*/  LOP3.LUT R27, R24, 0x70, RZ, 0xc0, !PT ;  /* 0x00000070181b7812 */ /* 0x000fca00078ec0ff */
[----:B------:R-:W-:-:S04]  /*2b80*/  IMAD.WIDE.U32 R24, R27, R32, RZ ;  /* 0x000000201b187225 */ /* 0x000fc800078e00ff */
[----:B------:R-:W-:Y:S01]  /*2b90*/  IMAD R27, R27, R33, R25 ;  /* 0x000000211b1b7224 */ /* 0x000fe200078e0219 */
[----:B------:R-:W-:-:S04]  /*2ba0*/  LEA R49, P2, R24, R49, 0x1 ;  /* 0x0000003118317211 */ /* 0x000fc800078408ff */
[----:B------:R-:W-:Y:S02]  /*2bb0*/  LEA.HI.X R28, R24, R28, R27, 0x1, P2 ;  /* 0x0000001c181c7211 */ /* 0x000fe400010f0c1b */
[----:B------:R-:W-:-:S04]  /*2bc0*/  SHF.R.U32.HI R24, RZ, 0x3, R0 ;  /* 0x00000003ff187819 */ /* 0x000fc80000011600 */
[----:B------:R-:W-:-:S04]  /*2bd0*/  LOP3.LUT R25, R24, 0x1c, RZ, 0xc0, !PT ;  /* 0x0000001c18197812 */ /* 0x000fc800078ec0ff */
[----:B------:R-:W-:-:S04]  /*2be0*/  IADD3 R25, R0, 0x1e, -R25 ;  /* 0x0000001e00197810 */ /* 0x000fc80007ffe819 */
[----:B------:R-:W-:Y:S01]  /*2bf0*/  LOP3.LUT R24, R25, 0x1f, RZ, 0xc0, !PT ;  /* 0x0000001f19187812 */ /* 0x000fe200078ec0ff */
[----:B------:R-:W-:-:S03]  /*2c00*/  IMAD R25, R33, 0x6, RZ ;  /* 0x0000000621197824 */ /* 0x000fc600078e02ff */
[C---:B------:R-:W-:Y:S02]  /*2c10*/  IADD3 R26, P2, R24.reuse, R13, RZ ;  /* 0x0000000d181a7210 */ /* 0x040fe40007f5e0ff */
[----:B------:R-:W-:-:S03]  /*2c20*/  IADD3 R24, P3, R24, R49, RZ ;  /* 0x0000003118187210 */ /* 0x000fc60007f7e0ff */
[----:B------:R-:W-:Y:S02]  /*2c30*/  IMAD.X R27, RZ, RZ, R20, P2 ;  /* 0x000000ffff1b7224 */ /* 0x000fe400010e0614 */
[----:B------:R-:W-:-:S04]  /*2c40*/  IMAD.WIDE.U32 R26, R32, 0x6, R26 ;  /* 0x00000006201a7825 */ /* 0x000fc800078e001a */
[----:B------:R-:W-:Y:S01]  /*2c50*/  IMAD.IADD R25, R25, 0x1, R27 ;  /* 0x0000000119197824 */ /* 0x000fe200078e021b */
[----:B------:R-:W-:Y:S01]  /*2c60*/  LEA R52, P2, R26, UR4, 0x2 ;  /* 0x000000041a347c11 */ /* 0x000fe2000f8410ff */
[----:B------:R-:W-:-:S03]  /*2c70*/  IMAD R27, R33, 0xc, RZ ;  /* 0x0000000c211b7824 */ /* 0x000fc600078e02ff */
[----:B------:R-:W-:Y:S01]  /*2c80*/  LEA.HI.X R53, R26, UR5, R25, 0x2, P2 ;  /* 0x000000051a357c11 */ /* 0x000fe200090f1419 */
[----:B------:R-:W-:Y:S01]  /*2c90*/  IMAD.X R25, RZ, RZ, R28, P3 ;  /* 0x000000ffff197224 */ /* 0x000fe200018e061c */
[----:B------:R-:W-:Y:S01]  /*2ca0*/  ULDC.64 UR4, c[0x0][0x218] ;  /* 0x0000860000047ab9 */ /* 0x000fe20000000a00 */
[----:B------:R-:W-:-:S05]  /*2cb0*/  IMAD.WIDE.U32 R24, R32, 0xc, R24 ;  /* 0x0000000c20187825 */ /* 0x000fca00078e0018 */
[----:B------:R-:W-:Y:S02]  /*2cc0*/  IADD3 R28, R27, R25, RZ ;  /* 0x000000191b1c7210 */ /* 0x000fe40007ffe0ff */
[-C--:B------:R-:W-:Y:S02]  /*2cd0*/  LEA R26, P2, R6, R24.reuse, 0x5 ;  /* 0x00000018061a7211 */ /* 0x080fe400078428ff */
[----:B------:R-:W-:Y:S02]  /*2ce0*/  IADD3 R25, P3, R34, R24, RZ ;  /* 0x0000001822197210 */ /* 0x000fe40007f7e0ff */
[----:B------:R-:W-:Y:S02]  /*2cf0*/  LEA.HI.X R27, R6, R28, R7, 0x5, P2 ;  /* 0x0000001c061b7211 */ /* 0x000fe400010f2c07 */
[----:B------:R-:W-:-:S04]  /*2d00*/  LEA R50, P2, R26, UR4, 0x2 ;  /* 0x000000041a327c11 */ /* 0x000fc8000f8410ff */
[----:B------:R-:W-:Y:S01]  /*2d10*/  LEA.HI.X R51, R26, UR5, R27, 0x2, P2 ;  /* 0x000000051a337c11 */ /* 0x000fe200090f141b */
[----:B------:R-:W-:Y:S01]  /*2d20*/  IMAD.X R26, R28, 0x1, R35, P3 ;  /* 0x000000011c1a7824 */ /* 0x000fe200018e0623 */
[----:B------:R-:W-:-:S03]  /*2d30*/  LEA R24, P2, R25, UR4, 0x2 ;  /* 0x0000000419187c11 */ /* 0x000fc6000f8410ff */
[----:B------:R0:W5:Y:S01]  /*2d40*/  LDG.E R28, desc[UR6][R50.64] ;  /* 0x00000006321c7981 */ /* 0x000162000c1e1900 */
[----:B------:R-:W-:-:S03]  /*2d50*/  LEA.HI.X R25, R25, UR5, R26, 0x2, P2 ;  /* 0x0000000519197c11 */ /* 0x000fc600090f141a */
[----:B------:R0:W5:Y:S04]  /*2d60*/  LDG.E R26, desc[UR6][R52.64] ;  /* 0x00000006341a7981 */ /* 0x000168000c1e1900 */
[----:B------:R0:W5:Y:S02]  /*2d70*/  LDG.E R27, desc[UR6][R24.64] ;  /* 0x00000006181b7981 */ /* 0x000164000c1e1900 */
.L_x_3511:
[----:B------:R-:W-:Y:S05]  /*2d80*/  BSYNC B0 ;  /* 0x0000000000007941 */ /* 0x000fea0003800000 */
.L_x_3510:
[----:B------:R-:W-:Y:S01]  /*2d90*/  BSSY B0, `(.L_x_3512) ;  /* 0x0000028000007945 */ /* 0x000fe20003800000 */
[----:B0-----:R-:W-:-:S03]  /*2da0*/  CS2R R24, SRZ ;  /* 0x0000000000187805 */ /* 0x001fc6000001ff00 */
[----:B------:R-:W-:Y:S05]  /*2db0*/  @!P0 BRA `(.L_x_3513) ;  /* 0x0000000000948947 */ /* 0x000fea0003800000 */
[--C-:B------:R-:W-:Y:S01]  /*2dc0*/  SHF.R.U32.HI R24, RZ, 0x3, R0.reuse ;  /* 0x00000003ff187819 */ /* 0x100fe20000011600 */
[----:B------:R-:W-:Y:S01]  /*2dd0*/  IMAD.SHL.U32 R49, R32, 0x8, RZ ;  /* 0x0000000820317824 */ /* 0x000fe200078e00ff */
[----:B------:R-:W-:Y:S01]  /*2de0*/  SHF.R.U32.HI R29, RZ, 0x1, R0 ;  /* 0x00000001ff1d7819 */ /* 0x000fe20000011600 */
[----:B------:R-:W-:Y:S01]  /*2df0*/  ULDC.64 UR4, c[0x0][0x210] ;  /* 0x0000840000047ab9 */ /* 0x000fe20000000a00 */
[----:B------:R-:W-:Y:S02]  /*2e00*/  LOP3.LUT R25, R24, 0x1c, RZ, 0xc0, !PT ;  /* 0x0000001c18197812 */ /* 0x000fe400078ec0ff */
[----:B------:R-:W-:Y:S02]  /*2e10*/  LOP3.LUT R29, R29, 0x70, RZ, 0xc0, !PT ;  /* 0x000000701d1d7812 */ /* 0x000fe400078ec0ff */
[----:B------:R-:W-:-:S03]  /*2e20*/  IADD3 R0, R0, 0x1e, -R25 ;  /* 0x0000001e00007810 */ /* 0x000fc60007ffe819 */
[----:B------:R-:W-:Y:S01]  /*2e30*/  IMAD.WIDE.U32 R24, R29, R32, RZ ;  /* 0x000000201d187225 */ /* 0x000fe200078e00ff */
[----:B------:R-:W-:-:S03]  /*2e40*/  LOP3.LUT R0, R0, 0x1f, RZ, 0xc0, !PT ;  /* 0x0000001f00007812 */ /* 0x000fc600078ec0ff */
[----:B------:R-:W-:Y:S01]  /*2e50*/  IMAD R29, R29, R33, R25 ;  /* 0x000000211d1d7224 */ /* 0x000fe200078e0219 */
[----:B------:R-:W-:Y:S02]  /*2e60*/  LEA R49, P2, R24, R49, 0x1 ;  /* 0x0000003118317211 */ /* 0x000fe400078408ff */
[----:B------:R-:W-:-:S04]  /*2e70*/  SHF.L.U64.HI R25, R32, 0x3, R33 ;  /* 0x0000000320197819 */ /* 0x000fc80000010221 */
[----:B------:R-:W-:Y:S01]  /*2e80*/  LEA.HI.X R29, R24, R25, R29, 0x1, P2 ;  /* 0x00000019181d7211 */ /* 0x000fe200010f0c1d */
[C---:B------:R-:W-:Y:S01]  /*2e90*/  IMAD R25, R33.reuse, 0x7, RZ ;  /* 0x0000000721197824 */ /* 0x040fe200078e02ff */
[C---:B------:R-:W-:Y:S01]  /*2ea0*/  IADD3 R52, P2, R0.reuse, R13, RZ ;  /* 0x0000000d00347210 */ /* 0x040fe20007f5e0ff */
[----:B------:R-:W-:Y:S01]  /*2eb0*/  IMAD R33, R33, 0xe, RZ ;  /* 0x0000000e21217824 */ /* 0x000fe200078e02ff */
[----:B------:R-:W-:-:S03]  /*2ec0*/  IADD3 R24, P3, R0, R49, RZ ;  /* 0x0000003100187210 */ /* 0x000fc60007f7e0ff */
[----:B------:R-:W-:Y:S02]  /*2ed0*/  IMAD.X R53, RZ, RZ, R20, P2 ;  /* 0x000000ffff357224 */ /* 0x000fe400010e0614 */
[----:B------:R-:W-:-:S04]  /*2ee0*/  IMAD.WIDE.U32 R52, R32, 0x7, R52 ;  /* 0x0000000720347825 */ /* 0x000fc800078e0034 */
[----:B------:R-:W-:Y:S01]  /*2ef0*/  IMAD.IADD R25, R25, 0x1, R53 ;  /* 0x0000000119197824 */ /* 0x000fe200078e0235 */
[----:B------:R-:W-:-:S04]  /*2f00*/  LEA R50, P2, R52, UR4, 0x2 ;  /* 0x0000000434327c11 */ /* 0x000fc8000f8410ff */
[----:B------:R-:W-:Y:S01]  /*2f10*/  LEA.HI.X R51, R52, UR5, R25, 0x2, P2 ;  /* 0x0000000534337c11 */ /* 0x000fe200090f1419 */
[----:B------:R-:W-:Y:S01]  /*2f20*/  IMAD.X R25, RZ, RZ, R29, P3 ;  /* 0x000000ffff197224 */ /* 0x000fe200018e061d */
[----:B------:R-:W-:Y:S01]  /*2f30*/  ULDC.64 UR4, c[0x0][0x218] ;  /* 0x0000860000047ab9 */ /* 0x000fe20000000a00 */
[----:B------:R-:W-:-:S04]  /*2f40*/  IMAD.WIDE.U32 R24, R32, 0xe, R24 ;  /* 0x0000000e20187825 */ /* 0x000fc800078e0018 */
[----:B------:R-:W-:Y:S01]  /*2f50*/  IMAD.IADD R32, R33, 0x1, R25 ;  /* 0x0000000121207824 */ /* 0x000fe200078e0219 */
[-C--:B------:R-:W-:Y:S02]  /*2f60*/  IADD3 R0, P3, R34, R24.reuse, RZ ;  /* 0x0000001822007210 */ /* 0x080fe40007f7e0ff */
[----:B------:R-:W-:-:S03]  /*2f70*/  LEA R24, P2, R6, R24, 0x5 ;  /* 0x0000001806187211 */ /* 0x000fc600078428ff */
[----:B------:R-:W-:Y:S01]  /*2f80*/  IMAD.X R25, R32, 0x1, R35, P3 ;  /* 0x0000000120197824 */ /* 0x000fe200018e0623 */
[----:B------:R-:W-:Y:S02]  /*2f90*/  LEA.HI.X R29, R6, R32, R7, 0x5, P2 ;  /* 0x00000020061d7211 */ /* 0x000fe400010f2c07 */
[----:B------:R-:W-:Y:S02]  /*2fa0*/  LEA R34, P2, R24, UR4, 0x2 ;  /* 0x0000000418227c11 */ /* 0x000fe4000f8410ff */
[----:B------:R-:W-:Y:S02]  /*2fb0*/  LEA R32, P3, R0, UR4, 0x2 ;  /* 0x0000000400207c11 */ /* 0x000fe4000f8610ff */
[----:B------:R-:W-:Y:S02]  /*2fc0*/  LEA.HI.X R35, R24, UR5, R29, 0x2, P2 ;  /* 0x0000000518237c11 */ /* 0x000fe400090f141d */
[----:B------:R-:W-:Y:S01]  /*2fd0*/  LEA.HI.X R33, R0, UR5, R25, 0x2, P3 ;  /* 0x0000000500217c11 */ /* 0x000fe200098f1419 */
[----:B------:R0:W5:Y:S04]  /*2fe0*/  LDG.E R24, desc[UR6][R50.64] ;  /* 0x0000000632187981 */ /* 0x000168000c1e1900 */
[----:B------:R0:W5:Y:S04]  /*2ff0*/  LDG.E R29, desc[UR6][R34.64] ;  /* 0x00000006221d7981 */ /* 0x000168000c1e1900 */
[----:B------:R0:W5:Y:S02]  /*3000*/  LDG.E R25, desc[UR6][R32.64] ;  /* 0x0000000620197981 */ /* 0x000164000c1e1900 */
.L_x_3513:
[----:B------:R-:W-:Y:S05]  /*3010*/  BSYNC B0 ;  /* 0x0000000000007941 */ /* 0x000fea0003800000 */
.L_x_3512:
[----:B0-----:R-:W-:Y:S01]  /*3020*/  MOV R33, 0x3bbb989d ;  /* 0x3bbb989d00217802 */ /* 0x001fe20000000f00 */
[C---:B------:R-:W-:Y:S01]  /*3030*/  FMUL R0, R36.reuse, -1.7020000219345092773 ;  /* 0xbfd9db2324007820 */ /* 0x040fe20000400000 */
[----:B------:R-:W-:Y:S01]  /*3040*/  IMAD.MOV.U32 R35, RZ, RZ, 0x437c0000 ;  /* 0x437c0000ff237424 */ /* 0x000fe200078e00ff */
[----:B------:R-:W-:Y:S01]  /*3050*/  BSSY B1, `(.L_x_3514) ;  /* 0x0000016000017945 */ /* 0x000fe20003800000 */
        /* <DEDUP_REMOVED lines=15> */
[----:B-----5:R-:W-:Y:S05]  /*3150*/  CALL.REL.NOINC `($__internal_41_$__cuda_sm20_rcp_rn_f32_slowpath) ;  /* 0x0000005000c47944 */ /* 0x020fea0003c00000 */
[----:B------:R-:W-:Y:S05]  /*3160*/  BRA `(.L_x_3516) ;  /* 0x0000000000107947 */ /* 0x000fea0003800000 */
.L_x_3515:
[----:B------:R-:W0:Y:S02]  /*3170*/  MUFU.RCP R49, R32 ;  /* 0x0000002000317308 */ /* 0x000e240000001000 */
[----:B0-----:R-:W-:-:S04]  /*3180*/  FFMA R0, R32, R49, -1 ;  /* 0xbf80000020007423 */ /* 0x001fc80000000031 */
[----:B------:R-:W-:-:S04]  /*3190*/  FADD.FTZ R0, -R0, -RZ ;  /* 0x800000ff00007221 */ /* 0x000fc80000010100 */
[----:B------:R-:W-:-:S07]  /*31a0*/  FFMA R49, R49, R0, R49 ;  /* 0x0000000031317223 */ /* 0x000fce0000000031 */
.L_x_3516:
[----:B------:R-:W-:Y:S05]  /*31b0*/  BSYNC B1 ;  /* 0x0000000000017941 */ /* 0x000fea0003800000 */
.L_x_3514:
[----:B------:R-:W-:Y:S02]  /*31c0*/  IMAD.MOV.U32 R33, RZ, RZ, 0x3bbb989d ;  /* 0x3bbb989dff217424 */ /* 0x000fe400078e00ff */
[----:B------:R-:W-:Y:S01]  /*31d0*/  FMUL R0, R39, -1.7020000219345092773 ;  /* 0xbfd9db2327007820 */ /* 0x000fe20000400000 */
[----:B------:R-:W-:Y:S01]  /*31e0*/  FMUL R57, R49, R36 ;  /* 0x0000002431397220 */ /* 0x000fe20000400000 */
[----:B------:R-:W-:Y:S02]  /*31f0*/  BSSY B1, `(.L_x_3517) ;  /* 0x000001d000017945 */ /* 0x000fe40003800000 */
[----:B------:R-:W-:Y:S01]  /*3200*/  FFMA.SAT R32, R0, R33, 0.5 ;  /* 0x3f00000000207423 */ /* 0x000fe20000002021 */
[----:B------:R-:W-:Y:S02]  /*3210*/  IMAD.MOV.U32 R33, RZ, RZ, 0x437c0000 ;  /* 0x437c0000ff217424 */ /* 0x000fe400078e00ff */
[----:B------:R-:W-:Y:S02]  /*3220*/  FMUL R57, R57, R38 ;  /* 0x0000002639397220 */ /* 0x000fe40000400000 */
        /* <DEDUP_REMOVED lines=9> */
[----:B------:R-:W-:Y:S01]  /*32c0*/  FMUL R34, R39, 1.7020000219345092773 ;  /* 0x3fd9db2327227820 */ /* 0x000fe20000400000 */
        /* <DEDUP_REMOVED lines=9> */
[----:B-----5:R-:W-:Y:S05]  /*3360*/  CALL.REL.NOINC `($__internal_41_$__cuda_sm20_rcp_rn_f32_slowpath) ;  /* 0x0000005000407944 */ /* 0x020fea0003c00000 */
[----:B------:R-:W-:Y:S05]  /*3370*/  BRA `(.L_x_3519) ;  /* 0x0000000000107947 */ /* 0x000fea0003800000 */
.L_x_3518:
[----:B------:R-:W0:Y:S02]  /*3380*/  MUFU.RCP R49, R32 ;  /* 0x0000002000317308 */ /* 0x000e240000001000 */
[----:B0-----:R-:W-:-:S04]  /*3390*/  FFMA R0, R32, R49, -1 ;  /* 0xbf80000020007423 */ /* 0x001fc80000000031 */
[----:B------:R-:W-:-:S04]  /*33a0*/  FADD.FTZ R0, -R0, -RZ ;  /* 0x800000ff00007221 */ /* 0x000fc80000010100 */
[----:B------:R-:W-:-:S07]  /*33b0*/  FFMA R49, R49, R0, R49 ;  /* 0x0000000031317223 */ /* 0x000fce0000000031 */
.L_x_3519:
[----:B------:R-:W-:Y:S05]  /*33c0*/  BSYNC B1 ;  /* 0x0000000000017941 */ /* 0x000fea0003800000 */
.L_x_3517:
[----:B------:R-:W-:Y:S02]  /*33d0*/  IMAD.MOV.U32 R33, RZ, RZ, 0x3bbb989d ;  /* 0x3bbb989dff217424 */ /* 0x000fe400078e00ff */
[----:B------:R-:W-:Y:S01]  /*33e0*/  FMUL R0, R42, -1.7020000219345092773 ;  /* 0xbfd9db232a007820 */ /* 0x000fe20000400000 */
[----:B------:R-:W-:Y:S01]  /*33f0*/  IMAD.MOV.U32 R35, RZ, RZ, 0x437c0000 ;  /* 0x437c0000ff237424 */ /* 0x000fe200078e00ff */
        /* <DEDUP_REMOVED lines=14> */
[----:B------:R-:W-:Y:S01]  /*34e0*/  FMUL R32, R49, R39 ;  /* 0x0000002731207220 */ /* 0x000fe20000400000 */
[-C--:B------:R-:W-:Y:S02]  /*34f0*/  FMUL R39, R0, R41.reuse ;  /* 0x0000002900277220 */ /* 0x080fe40000400000 */
[----:B------:R-:W-:Y:S01]  /*3500*/  ISETP.GT.U32.AND P2, PT, R34, 0x1ffffff, PT ;  /* 0x01ffffff2200780c */ /* 0x000fe20003f44070 */
[----:B------:R-:W-:Y:S01]  /*3510*/  FMUL R41, R32, R41 ;  /* 0x0000002920297220 */ /* 0x000fe20000400000 */
[----:B------:R-:W-:Y:S01]  /*3520*/  FMUL R39, R39, R40 ;  /* 0x0000002827277220 */ /* 0x000fe20000400000 */
[----:B------:R-:W-:-:S10]  /*3530*/  FMUL R34, R42, 1.7020000219345092773 ;  /* 0x3fd9db232a227820 */ /* 0x000fd40000400000 */
[----:B------:R-:W-:Y:S05]  /*3540*/  @P2 BRA `(.L_x_3521) ;  /* 0x0000000000102947 */ /* 0x000fea0003800000 */
[----:B------:R-:W-:Y:S01]  /*3550*/  IMAD.MOV.U32 R0, RZ, RZ, R36 ;  /* 0x000000ffff007224 */ /* 0x000fe200078e0024 */
[----:B------:R-:W-:-:S07]  /*3560*/  MOV R32, 0x3580 ;  /* 0x0000358000207802 */ /* 0x000fce0000000f00 */
[----:B-----5:R-:W-:Y:S05]  /*3570*/  CALL.REL.NOINC `($__internal_41_$__cuda_sm20_rcp_rn_f32_slowpath) ;  /* 0x0000004c00bc7944 */ /* 0x020fea0003c00000 */
[----:B------:R-:W-:Y:S05]  /*3580*/  BRA `(.L_x_3522) ;  /* 0x0000000000107947 */ /* 0x000fea0003800000 */
.L_x_3521:
[----:B------:R-:W0:Y:S02]  /*3590*/  MUFU.RCP R49, R36 ;  /* 0x0000002400317308 */ /* 0x000e240000001000 */
[----:B0-----:R-:W-:-:S04]  /*35a0*/  FFMA R0, R36, R49, -1 ;  /* 0xbf80000024007423 */ /* 0x001fc80000000031 */
[----:B------:R-:W-:-:S04]  /*35b0*/  FADD.FTZ R0, -R0, -RZ ;  /* 0x800000ff00007221 */ /* 0x000fc80000010100 */
[----:B------:R-:W-:-:S07]  /*35c0*/  FFMA R49, R49, R0, R49 ;  /* 0x0000000031317223 */ /* 0x000fce0000000031 */
.L_x_3522:
[----:B------:R-:W-:Y:S05]  /*35d0*/  BSYNC B1 ;  /* 0x0000000000017941 */ /* 0x000fea0003800000 */
.L_x_3520:
[----:B------:R-:W-:Y:S01]  /*35e0*/  HFMA2.MMA R35, -RZ, RZ, 3.7421875, 0 ;  /* 0x437c0000ff237435 */ /* 0x000fe200000001ff */
[----:B------:R-:W-:Y:S02]  /*35f0*/  IMAD.MOV.U32 R33, RZ, RZ, 0x3bbb989d ;  /* 0x3bbb989dff217424 */ /* 0x000fe400078e00ff */
[----:B------:R-:W-:Y:S01]  /*3600*/  FMUL R0, R45, -1.7020000219345092773 ;  /* 0xbfd9db232d007820 */ /* 0x000fe20000400000 */
[----:B------:R-:W-:Y:S03]  /*3610*/  BSSY B1, `(.L_x_3523) ;  /* 0x000001d000017945 */ /* 0x000fe60003800000 */
[----:B------:R-:W-:-:S04]  /*3620*/  FFMA.SAT R32, R0, R33, 0.5 ;  /* 0x3f00000000207423 */ /* 0x000fc80000002021 */
[----:B------:R-:W-:Y:S01]  /*3630*/  FFMA.RM R32, R32, R35, 12582913 ;  /* 0x4b40000120207423 */ /* 0x000fe20000004023 */
[----:B------:R-:W-:-:S03]  /*3640*/  FMUL R35, R49, R42 ;  /* 0x0000002a31237220 */ /* 0x000fc60000400000 */
[C---:B------:R-:W-:Y:S01]  /*3650*/  FADD R33, R32.reuse, -12583039 ;  /* 0xcb40007f20217421 */ /* 0x040fe20000000000 */
[----:B------:R-:W-:Y:S02]  /*3660*/  IMAD.SHL.U32 R32, R32, 0x800000, RZ ;  /* 0x0080000020207824 */ /* 0x000fe400078e00ff */
[----:B------:R-:W-:Y:S01]  /*3670*/  FMUL R35, R35, R44 ;  /* 0x0000002c23237220 */ /* 0x000fe20000400000 */
[----:B------:R-:W-:-:S04]  /*3680*/  FFMA R33, R0, 1.4426950216293334961, -R33 ;  /* 0x3fb8aa3b00217823 */ /* 0x000fc80000000821 */
[----:B------:R-:W-:Y:S01]  /*3690*/  FFMA R36, R0, 1.925963033500011079e-08, R33 ;  /* 0x32a5706000247823 */ /* 0x000fe20000000021 */
[----:B------:R-:W-:-:S03]  /*36a0*/  FADD R0, -R49, 1 ;  /* 0x3f80000031007421 */ /* 0x000fc60000000100 */
[----:B------:R-:W0:Y:S01]  /*36b0*/  MUFU.EX2 R33, R36 ;  /* 0x0000002400217308 */ /* 0x000e220000000800 */
[----:B------:R-:W-:Y:S01]  /*36c0*/  FMUL R0, R0, R49 ;  /* 0x0000003100007220 */ /* 0x000fe20000400000 */
[----:B0-----:R-:W-:-:S03]  /*36d0*/  FFMA R38, R32, R33, 1 ;  /* 0x3f80000020267423 */ /* 0x001fc60000000021 */
[----:B------:R-:W-:Y:S01]  /*36e0*/  FFMA R33, R34, R0, R49 ;  /* 0x0000000022217223 */ /* 0x000fe20000000031 */
[----:B------:R-:W-:Y:S01]  /*36f0*/  FMUL R34, R45, 1.7020000219345092773 ;  /* 0x3fd9db232d227820 */ /* 0x000fe20000400000 */
        /* <DEDUP_REMOVED lines=8> */
[----:B-----5:R-:W-:Y:S05]  /*3780*/  CALL.REL.NOINC `($__internal_41_$__cuda_sm20_rcp_rn_f32_slowpath) ;  /* 0x0000004c00387944 */ /* 0x020fea0003c00000 */
[----:B------:R-:W-:Y:S05]  /*3790*/  BRA `(.L_x_3525) ;  /* 0x0000000000107947 */ /* 0x000fea0003800000 */
.L_x_3524:
[----:B------:R-:W0:Y:S02]  /*37a0*/  MUFU.RCP R49, R38 ;  /* 0x0000002600317308 */ /* 0x000e240000001000 */
[----:B0-----:R-:W-:-:S04]  /*37b0*/  FFMA R0, R38, R49, -1 ;  /* 0xbf80000026007423 */ /* 0x001fc80000000031 */
[----:B------:R-:W-:-:S04]  /*37c0*/  FADD.FTZ R0, -R0, -RZ ;  /* 0x800000ff00007221 */ /* 0x000fc80000010100 */
[----:B------:R-:W-:-:S07]  /*37d0*/  FFMA R49, R49, R0, R49 ;  /* 0x0000000031317223 */ /* 0x000fce0000000031 */
.L_x_3525:
[----:B------:R-:W-:Y:S05]  /*37e0*/  BSYNC B1 ;  /* 0x0000000000017941 */ /* 0x000fea0003800000 */
.L_x_3523:
[----:B------:R-:W-:Y:S01]  /*37f0*/  FADD R0, -R49, 1 ;  /* 0x3f80000031007421 */ /* 0x000fe20000000100 */
[----:B------:R-:W-:Y:S01]  /*3800*/  FMNMX R48, R48, |R37|, !PT ;  /* 0x4000002530307209 */ /* 0x000fe20007800000 */
[-C--:B------:R-:W-:Y:S01]  /*3810*/  FMUL R37, R37, R8.reuse ;  /* 0x0000000825257220 */ /* 0x080fe20000400000 */
[----:B------:R-:W-:Y:S01]  /*3820*/  FMUL R40, R57, R8 ;  /* 0x0000000839287220 */ /* 0x000fe20000400000 */
[----:B------:R-:W-:Y:S01]  /*3830*/  FMUL R0, R0, R49 ;  /* 0x0000003100007220 */ /* 0x000fe20000400000 */
[----:B------:R-:W-:Y:S01]  /*3840*/  FMNMX R48, |R39|, R48, !PT ;  /* 0x0000003027307209 */ /* 0x000fe20007800200 */
[----:B------:R-:W-:Y:S01]  /*3850*/  FMUL R42, R41, R8 ;  /* 0x00000008292a7220 */ /* 0x000fe20000400000 */
[----:B------:R-:W-:Y:S01]  /*3860*/  BSSY B0, `(.L_x_3526) ;  /* 0x0000026000007945 */ /* 0x000fe20003800000 */
[----:B------:R-:W-:Y:S01]  /*3870*/  FFMA R0, R34, R0, R49 ;  /* 0x0000000022007223 */ /* 0x000fe20000000031 */
[----:B------:R-:W-:Y:S01]  /*3880*/  FMNMX R48, |R43|, R48, !PT ;  /* 0x000000302b307209 */ /* 0x000fe20007800200 */
[-C--:B------:R-:W-:Y:S01]  /*3890*/  FMUL R34, R39, R8.reuse ;  /* 0x0000000827227220 */ /* 0x080fe20000400000 */
[-C--:B------:R-:W-:Y:S01]  /*38a0*/  FMUL R39, R43, R8.reuse ;  /* 0x000000082b277220 */ /* 0x080fe20000400000 */
[----:B------:R-:W-:Y:S01]  /*38b0*/  FMUL R33, R0, R47 ;  /* 0x0000002f00217220 */ /* 0x000fe20000400000 */
[----:B------:R-:W-:Y:S01]  /*38c0*/  FMUL R0, R49, R45 ;  /* 0x0000002d31007220 */ /* 0x000fe20000400000 */
[----:B------:R-:W-:Y:S01]  /*38d0*/  FMUL R43, R35, R8 ;  /* 0x00000008232b7220 */ /* 0x000fe20000400000 */
[----:B------:R-:W-:Y:S01]  /*38e0*/  F2FP.SATFINITE.E4M3.F32.PACK_AB_MERGE_C R34, RZ, R34, RZ ;  /* 0x00000022ff22723e */ /* 0x000fe200048070ff */
[----:B------:R-:W-:Y:S01]  /*38f0*/  FMUL R33, R33, R46 ;  /* 0x0000002e21217220 */ /* 0x000fe20000400000 */
[----:B------:R-:W-:Y:S01]  /*3900*/  FMUL R47, R0, R47 ;  /* 0x0000002f002f7220 */ /* 0x000fe20000400000 */
[----:B------:R-:W-:-:S02]  /*3910*/  F2FP.SATFINITE.E4M3.F32.PACK_AB_MERGE_C R39, RZ, R39, RZ ;  /* 0x00000027ff27723e */ /* 0x000fc400048070ff */
[C---:B------:R-:W-:Y:S01]  /*3920*/  FMUL R44, R33.reuse, R8 ;  /* 0x00000008212c7220 */ /* 0x040fe20000400000 */
[----:B------:R-:W-:Y:S02]  /*3930*/  FMNMX R38, |R33|, R48, !PT ;  /* 0x0000003021267209 */ /* 0x000fe40007800200 */
[----:B------:R-:W-:Y:S02]  /*3940*/  F2FP.SATFINITE.E4M3.F32.PACK_AB_MERGE_C R40, RZ, R40, RZ ;  /* 0x00000028ff28723e */ /* 0x000fe400048070ff */
[----:B------:R-:W-:Y:S02]  /*3950*/  FMNMX R38, |R57|, R38, !PT ;  /* 0x0000002639267209 */ /* 0x000fe40007800200 */
[----:B------:R-:W-:Y:S02]  /*3960*/  F2FP.SATFINITE.E4M3.F32.PACK_AB_MERGE_C R42, RZ, R42, RZ ;  /* 0x0000002aff2a723e */ /* 0x000fe400048070ff */
[----:B------:R-:W-:Y:S02]  /*3970*/  F2FP.SATFINITE.E4M3.F32.PACK_AB_MERGE_C R43, RZ, R43, RZ ;  /* 0x0000002bff2b723e */ /* 0x000fe400048070ff */
[----:B------:R-:W-:-:S02]  /*3980*/  F2FP.SATFINITE.E4M3.F32.PACK_AB_MERGE_C R44, RZ, R44, RZ ;  /* 0x0000002cff2c723e */ /* 0x000fc400048070ff */
[----:B------:R-:W-:Y:S01]  /*3990*/  F2FP.SATFINITE.E4M3.F32.PACK_AB_MERGE_C R0, RZ, R37, RZ ;  /* 0x00000025ff00723e */ /* 0x000fe200048070ff */
[----:B------:R-:W-:Y:S06]  /*39a0*/  @!P1 BRA `(.L_x_3527) ;  /* 0x0000000000449947 */ /* 0x000fec0003800000 */
[----:B------:R-:W0:Y:S01]  /*39b0*/  S2R R37, SR_TID.X ;  /* 0x0000000000257919 */ /* 0x000e220000002100 */
[----:B------:R-:W-:Y:S02]  /*39c0*/  ULDC.64 UR4, c[0x0][0x248] ;  /* 0x0000920000047ab9 */ /* 0x000fe40000000a00 */
[----:B------:R-:W-:Y:S01]  /*39d0*/  USHF.L.U32 UR10, UR4, 0x3, URZ ;  /* 0x00000003040a7899 */ /* 0x000fe2000800063f */
[--C-:B0-----:R-:W-:Y:S02]  /*39e0*/  SHF.R.U32.HI R32, RZ, 0x1, R37.reuse ;  /* 0x00000001ff207819 */ /* 0x101fe40000011625 */
[----:B------:R-:W-:Y:S02]  /*39f0*/  SHF.R.U32.HI R36, RZ, 0x3, R37 ;  /* 0x00000003ff247819 */ /* 0x000fe40000011625 */
[----:B------:R-:W-:Y:S02]  /*3a00*/  LOP3.LUT R45, R32, 0x70, RZ, 0xc0, !PT ;  /* 0x00000070202d7812 */ /* 0x000fe400078ec0ff */
[----:B------:R-:W-:-:S03]  /*3a10*/  LOP3.LUT R36, R36, 0x1ffffffc, RZ, 0xc0, !PT ;  /* 0x1ffffffc24247812 */ /* 0x000fc600078ec0ff */
[----:B------:R-:W-:Y:S01]  /*3a20*/  IMAD.WIDE.U32 R32, R45, UR4, RZ ;  /* 0x000000042d207c25 */ /* 0x000fe2000f8e00ff */
[----:B------:R-:W-:Y:S01]  /*3a30*/  IADD3 R36, R37, -0x1, -R36 ;  /* 0xffffffff25247810 */ /* 0x000fe20007ffe824 */
[----:B------:R-:W-:Y:S02]  /*3a40*/  USHF.L.U64.HI UR4, UR4, 0x3, UR5 ;  /* 0x0000000304047899 */ /* 0x000fe40008010205 */
[----:B------:R-:W-:Y:S01]  /*3a50*/  IMAD R45, R45, UR5, R33 ;  /* 0x000000052d2d7c24 */ /* 0x000fe2000f8e0221 */
[----:B------:R-:W-:Y:S02]  /*3a60*/  LEA R33, P2, R32, UR10, 0x1 ;  /* 0x0000000a20217c11 */ /* 0x000fe4000f8408ff */
[----:B------:R-:W-:Y:S02]  /*3a70*/  LOP3.LUT R36, R36, 0x1f, RZ, 0xc0, !PT ;  /* 0x0000001f24247812 */ /* 0x000fe400078ec0ff */
[----:B------:R-:W-:Y:S02]  /*3a80*/  LEA.HI.X R45, R32, UR4, R45, 0x1, P2 ;  /* 0x00000004202d7c11 */ /* 0x000fe400090f0c2d */
[----:B------:R-:W-:-:S04]  /*3a90*/  IADD3 R32, P2, P3, R11, R33, R36 ;  /* 0x000000210b207210 */ /* 0x000fc80007b5e024 */
[----:B------:R-:W-:-:S05]  /*3aa0*/  IADD3.X R33, R10, R45, RZ, P2, P3 ;  /* 0x0000002d0a217210 */ /* 0x000fca00017e64ff */
[----:B------:R0:W-:Y:S04]  /*3ab0*/  STG.E.U8 desc[UR6][R32.64], R0 ;  /* 0x0000000020007986 */ /* 0x0001e8000c101106 */
.L_x_3527:
[----:B------:R-:W-:Y:S05]  /*3ac0*/  BSYNC B0 ;  /* 0x0000000000007941 */ /* 0x000fea0003800000 */
.L_x_3526:
[----:B------:R-:W-:Y:S04]  /*3ad0*/  BSSY B0, `(.L_x_3528) ;  /* 0x0000018000007945 */ /* 0x000fe80003800000 */
[----:B------:R-:W-:Y:S05]  /*3ae0*/  @!P1 BRA `(.L_x_3529) ;  /* 0x0000000000589947 */ /* 0x000fea0003800000 */
[----:B------:R-:W1:Y:S01]  /*3af0*/  S2R R36, SR_TID.X ;  /* 0x0000000000247919 */ /* 0x000e620000002100 */
[----:B------:R-:W-:Y:S02]  /*3b00*/  ULDC.64 UR4, c[0x0][0x248] ;  /* 0x0000920000047ab9 */ /* 0x000fe40000000a00 */
[----:B------:R-:W-:Y:S02]  /*3b10*/  USHF.L.U64.HI UR10, UR4, 0x1, UR5 ;  /* 0x00000001040a7899 */ /* 0x000fe40008010205 */
[----:B------:R-:W-:Y:S02]  /*3b20*/  USHF.L.U64.HI UR5, UR4, 0x3, UR5 ;  /* 0x0000000304057899 */ /* 0x000fe40008010205 */
[----:B------:R-:W-:Y:S02]  /*3b30*/  USHF.L.U32 UR11, UR4, 0x3, URZ ;  /* 0x00000003040b7899 */ /* 0x000fe4000800063f */
[----:B------:R-:W-:Y:S02]  /*3b40*/  USHF.L.U32 UR4, UR4, 0x1, URZ ;  /* 0x0000000104047899 */ /* 0x000fe4000800063f */
[----:B0-----:R-:W-:Y:S01]  /*3b50*/  IMAD.U32 R33, RZ, RZ, UR5 ;  /* 0x00000005ff217e24 */ /* 0x001fe2000f8e00ff */
[----:B-1----:R-:W-:-:S02]  /*3b60*/  SHF.R.U32.HI R32, RZ, 0x3, R36 ;  /* 0x00000003ff207819 */ /* 0x002fc40000011624 */
[----:B------:R-:W-:Y:S02]  /*3b70*/  SHF.R.U32.HI R37, RZ, 0x1, R36 ;  /* 0x00000001ff257819 */ /* 0x000fe40000011624 */
[----:B------:R-:W-:Y:S01]  /*3b80*/  LOP3.LUT R49, R32, 0x1ffffffc, RZ, 0xc0, !PT ;  /* 0x1ffffffc20317812 */ /* 0x000fe200078ec0ff */
[----:B------:R-:W-:Y:S01]  /*3b90*/  IMAD.U32 R32, RZ, RZ, UR11 ;  /* 0x0000000bff207e24 */ /* 0x000fe2000f8e00ff */
[----:B------:R-:W-:Y:S02]  /*3ba0*/  LOP3.LUT R45, R37, 0x70, RZ, 0xc0, !PT ;  /* 0x00000070252d7812 */ /* 0x000fe400078ec0ff */
[----:B------:R-:W-:-:S03]  /*3bb0*/  IADD3 R49, R36, -0x1, -R49 ;  /* 0xffffffff24317810 */ /* 0x000fc60007ffe831 */
[----:B------:R-:W-:Y:S01]  /*3bc0*/  IMAD R37, R45, UR10, RZ ;  /* 0x0000000a2d257c24 */ /* 0x000fe2000f8e02ff */
[----:B------:R-:W-:Y:S01]  /*3bd0*/  LOP3.LUT R49, R49, 0x1f, RZ, 0xc0, !PT ;  /* 0x0000001f31317812 */ /* 0x000fe200078ec0ff */
[----:B------:R-:W-:-:S04]  /*3be0*/  IMAD.WIDE.U32 R32, R45, UR4, R32 ;  /* 0x000000042d207c25 */ /* 0x000fc8000f8e0020 */
[----:B------:R-:W-:Y:S01]  /*3bf0*/  IMAD.IADD R33, R33, 0x1, R37 ;  /* 0x0000000121217824 */ /* 0x000fe200078e0225 */
[----:B------:R-:W-:-:S04]  /*3c00*/  IADD3 R32, P2, P3, R32, UR4, R49 ;  /* 0x0000000420207c10 */ /* 0x000fc8000fb5e031 */
[----:B------:R-:W-:Y:S02]  /*3c10*/  IADD3.X R33, R33, UR10, RZ, P2, P3 ;  /* 0x0000000a21217c10 */ /* 0x000fe400097e64ff */
[----:B------:R-:W-:-:S05]  /*3c20*/  IADD3 R32, P2, R32, R11, RZ ;  /* 0x0000000b20207210 */ /* 0x000fca0007f5e0ff */
[----:B------:R-:W-:-:S05]  /*3c30*/  IMAD.X R33, R33, 0x1, R10, P2 ;  /* 0x0000000121217824 */ /* 0x000fca00010e060a */
[----:B------:R1:W-:Y:S03]  /*3c40*/  STG.E.U8 desc[UR6][R32.64], R34 ;  /* 0x0000002220007986 */ /* 0x0003e6000c101106 */
.L_x_3529:
[----:B------:R-:W-:Y:S05]  /*3c50*/  BSYNC B0 ;  /* 0x0000000000007941 */ /* 0x000fea0003800000 */
.L_x_3528:
[----:B------:R-:W-:Y:S04]  /*3c60*/  BSSY B0, `(.L_x_3530) ;  /* 0x0000017000007945 */ /* 0x000fe80003800000 */
[----:B------:R-:W-:Y:S05]  /*3c70*/  @!P1 BRA `(.L_x_3531) ;  /* 0x0000000000549947 */ /* 0x000fea0003800000 */
[----:B------:R-:W2:Y:S01]  /*3c80*/  S2R R45, SR_TID.X ;  /* 0x00000000002d7919 */ /* 0x000ea20000002100 */
[----:B01----:R-:W0:Y:S02]  /*3c90*/  LDC.64 R32, c[0x0][0x248] ;  /* 0x00009200ff207b82 */ /* 0x003e240000000a00 */
[----:B0-----:R-:W-:Y:S02]  /*3ca0*/  SHF.L.U32 R51, R32, 0x3, RZ ;  /* 0x0000000320337819 */ /* 0x001fe400000006ff */
[----:B--2---:R-:W-:-:S04]  /*3cb0*/  SHF.R.U32.HI R36, RZ, 0x1, R45 ;  /* 0x00000001ff247819 */ /* 0x004fc8000001162d */
[----:B------:R-:W-:-:S05]  /*3cc0*/  LOP3.LUT R49, R36, 0x70, RZ, 0xc0, !PT ;  /* 0x0000007024317812 */ /* 0x000fca00078ec0ff */
[----:B------:R-:W-:-:S04]  /*3cd0*/  IMAD.WIDE.U32 R36, R49, R32, RZ ;  /* 0x0000002031247225 */ /* 0x000fc800078e00ff */
[----:B------:R-:W-:Y:S01]  /*3ce0*/  IMAD R49, R49, R33, R37 ;  /* 0x0000002131317224 */ /* 0x000fe200078e0225 */
[----:B------:R-:W-:Y:S02]  /*3cf0*/  LEA R51, P2, R36, R51, 0x1 ;  /* 0x0000003324337211 */ /* 0x000fe400078408ff */
[----:B------:R-:W-:-:S04]  /*3d00*/  SHF.L.U64.HI R37, R32, 0x3, R33 ;  /* 0x0000000320257819 */ /* 0x000fc80000010221 */
[----:B------:R-:W-:Y:S02]  /*3d10*/  LEA.HI.X R49, R36, R37, R49, 0x1, P2 ;  /* 0x0000002524317211 */ /* 0x000fe400010f0c31 */
[----:B------:R-:W-:-:S04]  /*3d20*/  SHF.R.U32.HI R36, RZ, 0x3, R45 ;  /* 0x00000003ff247819 */ /* 0x000fc8000001162d */
[----:B------:R-:W-:-:S04]  /*3d30*/  LOP3.LUT R36, R36, 0x1ffffffc, RZ, 0xc0, !PT ;  /* 0x1ffffffc24247812 */ /* 0x000fc800078ec0ff */
[----:B------:R-:W-:-:S04]  /*3d40*/  IADD3 R36, R45, -0x1, -R36 ;  /* 0xffffffff2d247810 */ /* 0x000fc80007ffe824 */
[----:B------:R-:W-:-:S04]  /*3d50*/  LOP3.LUT R36, R36, 0x1f, RZ, 0xc0, !PT ;  /* 0x0000001f24247812 */ /* 0x000fc800078ec0ff */
[----:B------:R-:W-:-:S04]  /*3d60*/  IADD3 R37, P2, R36, R51, RZ ;  /* 0x0000003324257210 */ /* 0x000fc80007f5e0ff */
[----:B------:R-:W-:Y:S01]  /*3d70*/  LEA R36, P3, R32, R37, 0x2 ;  /* 0x0000002520247211 */ /* 0x000fe200078610ff */
[----:B------:R-:W-:-:S05]  /*3d80*/  IMAD.X R37, RZ, RZ, R49, P2 ;  /* 0x000000ffff257224 */ /* 0x000fca00010e0631 */
[----:B------:R-:W-:Y:S02]  /*3d90*/  LEA.HI.X R33, R32, R37, R33, 0x2, P3 ;  /* 0x0000002520217211 */ /* 0x000fe400018f1421 */
[----:B------:R-:W-:-:S05]  /*3da0*/  IADD3 R32, P2, R36, R11, RZ ;  /* 0x0000000b24207210 */ /* 0x000fca0007f5e0ff */
[----:B------:R-:W-:-:S05]  /*3db0*/  IMAD.X R33, R33, 0x1, R10, P2 ;  /* 0x0000000121217824 */ /* 0x000fca00010e060a */
[----:B------:R2:W-:Y:S03]  /*3dc0*/  STG.E.U8 desc[UR6][R32.64], R39 ;  /* 0x0000002720007986 */ /* 0x0005e6000c101106 */
.L_x_3531:
[----:B------:R-:W-:Y:S05]  /*3dd0*/  BSYNC B0 ;  /* 0x0000000000007941 */ /* 0x000fea0003800000 */
.L_x_3530:
[----:B------:R-:W-:Y:S04]  /*3de0*/  BSSY B0, `(.L_x_3532) ;  /* 0x0000017000007945 */ /* 0x000fe80003800000 */
[----:B------:R-:W-:Y:S05]  /*3df0*/  @!P1 BRA `(.L_x_3533) ;  /* 0x0000000000549947 */ /* 0x000fea0003800000 */
[----:B------:R-:W3:Y:S01]  /*3e00*/  S2R R45, SR_TID.X ;  /* 0x00000000002d7919 */ /* 0x000ee20000002100 */
[----:B012---:R-:W0:Y:S02]  /*3e10*/  LDC.64 R32, c[0x0][0x248] ;  /* 0x00009200ff207b82 */ /* 0x007e240000000a00 */
[----:B0-----:R-:W-:Y:S01]  /*3e20*/  IMAD.SHL.U32 R51, R32, 0x8, RZ ;  /* 0x0000000820337824 */ /* 0x001fe200078e00ff */
[----:B---3--:R-:W-:-:S04]  /*3e30*/  SHF.R.U32.HI R36, RZ, 0x1, R45 ;  /* 0x00000001ff247819 */ /* 0x008fc8000001162d */
[----:B------:R-:W-:-:S05]  /*3e40*/  LOP3.LUT R49, R36, 0x70, RZ, 0xc0, !PT ;  /* 0x0000007024317812 */ /* 0x000fca00078ec0ff */
[----:B------:R-:W-:-:S04]  /*3e50*/  IMAD.WIDE.U32 R36, R49, R32, RZ ;  /* 0x0000002031247225 */ /* 0x000fc800078e00ff */
[----:B------:R-:W-:Y:S01]  /*3e60*/  IMAD R49, R49, R33, R37 ;  /* 0x0000002131317224 */ /* 0x000fe200078e0225 */
[----:B------:R-:W-:Y:S02]  /*3e70*/  LEA R51, P2, R36, R51, 0x1 ;  /* 0x0000003324337211 */ /* 0x000fe400078408ff */
[----:B------:R-:W-:Y:S01]  /*3e80*/  SHF.L.U64.HI R37, R32, 0x3, R33 ;  /* 0x0000000320257819 */ /* 0x000fe20000010221 */
[----:B------:R-:W-:-:S03]  /*3e90*/  IMAD R33, R33, 0x6, RZ ;  /* 0x0000000621217824 */ /* 0x000fc600078e02ff */
[----:B------:R-:W-:Y:S02]  /*3ea0*/  LEA.HI.X R37, R36, R37, R49, 0x1, P2 ;  /* 0x0000002524257211 */ /* 0x000fe400010f0c31 */
[----:B------:R-:W-:-:S04]  /*3eb0*/  SHF.R.U32.HI R36, RZ, 0x3, R45 ;  /* 0x00000003ff247819 */ /* 0x000fc8000001162d */
[----:B------:R-:W-:-:S04]  /*3ec0*/  LOP3.LUT R36, R36, 0x1ffffffc, RZ, 0xc0, !PT ;  /* 0x1ffffffc24247812 */ /* 0x000fc800078ec0ff */
[----:B------:R-:W-:-:S04]  /*3ed0*/  IADD3 R36, R45, -0x1, -R36 ;  /* 0xffffffff2d247810 */ /* 0x000fc80007ffe824 */
[----:B------:R-:W-:-:S04]  /*3ee0*/  LOP3.LUT R36, R36, 0x1f, RZ, 0xc0, !PT ;  /* 0x0000001f24247812 */ /* 0x000fc800078ec0ff */
[----:B------:R-:W-:-:S05]  /*3ef0*/  IADD3 R36, P2, R36, R51, RZ ;  /* 0x0000003324247210 */ /* 0x000fca0007f5e0ff */
[----:B------:R-:W-:Y:S02]  /*3f00*/  IMAD.X R37, RZ, RZ, R37, P2 ;  /* 0x000000ffff257224 */ /* 0x000fe400010e0625 */
[----:B------:R-:W-:-:S03]  /*3f10*/  IMAD.WIDE.U32 R36, R32, 0x6, R36 ;  /* 0x0000000620247825 */ /* 0x000fc600078e0024 */
[----:B------:R-:W-:-:S04]  /*3f20*/  IADD3 R32, P2, R11, R36, RZ ;  /* 0x000000240b207210 */ /* 0x000fc80007f5e0ff */
[----:B------:R-:W-:-:S05]  /*3f30*/  IADD3.X R33, R10, R33, R37, P2, !PT ;  /* 0x000000210a217210 */ /* 0x000fca00017fe425 */
[----:B------:R3:W-:Y:S04]  /*3f40*/  STG.E.U8 desc[UR6][R32.64], R44 ;  /* 0x0000002c20007986 */ /* 0x0007e8000c101106 */
.L_x_3533:
[----:B------:R-:W-:Y:S05]  /*3f50*/  BSYNC B0 ;  /* 0x0000000000007941 */ /* 0x000fea0003800000 */
.L_x_3532:
[----:B------:R-:W-:Y:S04]  /*3f60*/  BSSY B0, `(.L_x_3534) ;  /* 0x0000013000007945 */ /* 0x000fe80003800000 */
[----:B------:R-:W-:Y:S05]  /*3f70*/  @!P1 BRA `(.L_x_3535) ;  /* 0x0000000000449947 */ /* 0x000fea0003800000 */
[----:B------:R-:W0:Y:S01]  /*3f80*/  S2R R36, SR_TID.X ;  /* 0x0000000000247919 */ /* 0x000e220000002100 */
[----:B------:R-:W-:Y:S02]  /*3f90*/  ULDC.64 UR4, c[0x0][0x248] ;  /* 0x0000920000047ab9 */ /* 0x000fe40000000a00 */
[----:B------:R-:W-:Y:S01]  /*3fa0*/  USHF.L.U32 UR10, UR4, 0x3, URZ ;  /* 0x00000003040a7899 */ /* 0x000fe2000800063f */
[--C-:B0123--:R-:W-:Y:S02]  /*3fb0*/  SHF.R.U32.HI R32, RZ, 0x1, R36.reuse ;  /* 0x00000001ff207819 */ /* 0x10ffe40000011624 */
[----:B------:R-:W-:Y:S02]  /*3fc0*/  SHF.R.U32.HI R33, RZ, 0x3, R36 ;  /* 0x00000003ff217819 */ /* 0x000fe40000011624 */
[----:B------:R-:W-:Y:S02]  /*3fd0*/  LOP3.LUT R37, R32, 0x70, RZ, 0xc0, !PT ;  /* 0x0000007020257812 */ /* 0x000fe400078ec0ff */
[----:B------:R-:W-:-:S03]  /*3fe0*/  LOP3.LUT R45, R33, 0x1ffffffc, RZ, 0xc0, !PT ;  /* 0x1ffffffc212d7812 */ /* 0x000fc600078ec0ff */
[C---:B------:R-:W-:Y:S01]  /*3ff0*/  IMAD.WIDE.U32 R32, R37.reuse, UR4, RZ ;  /* 0x0000000425207c25 */ /* 0x040fe2000f8e00ff */
[----:B------:R-:W-:Y:S01]  /*4000*/  IADD3 R45, R36, -0x1, -R45 ;  /* 0xffffffff242d7810 */ /* 0x000fe20007ffe82d */
[----:B------:R-:W-:Y:S02]  /*4010*/  USHF.L.U64.HI UR4, UR4, 0x3, UR5 ;  /* 0x0000000304047899 */ /* 0x000fe40008010205 */
[----:B------:R-:W-:Y:S01]  /*4020*/  IMAD R37, R37, UR5, R33 ;  /* 0x0000000525257c24 */ /* 0x000fe2000f8e0221 */
[C---:B------:R-:W-:Y:S02]  /*4030*/  LEA R33, P2, R32.reuse, UR10, 0x1 ;  /* 0x0000000a20217c11 */ /* 0x040fe4000f8408ff */
[----:B------:R-:W-:Y:S02]  /*4040*/  LOP3.LUT R45, R45, 0x1f, RZ, 0xc0, !PT ;  /* 0x0000001f2d2d7812 */ /* 0x000fe400078ec0ff */
[----:B------:R-:W-:Y:S02]  /*4050*/  LEA.HI.X R37, R32, UR4, R37, 0x1, P2 ;  /* 0x0000000420257c11 */ /* 0x000fe400090f0c25 */
[----:B------:R-:W-:-:S04]  /*4060*/  IADD3 R32, P2, P3, R12, R33, R45 ;  /* 0x000000210c207210 */ /* 0x000fc80007b5e02d */
[----:B------:R-:W-:-:S05]  /*4070*/  IADD3.X R33, R14, R37, RZ, P2, P3 ;  /* 0x000000250e217210 */ /* 0x000fca00017e64ff */
[----:B------:R4:W-:Y:S04]  /*4080*/  STG.E.U8 desc[UR6][R32.64], R40 ;  /* 0x0000002820007986 */ /* 0x0009e8000c101106 */
.L_x_3535:
[----:B------:R-:W-:Y:S05]  /*4090*/  BSYNC B0 ;  /* 0x0000000000007941 */ /* 0x000fea0003800000 */
.L_x_3534:
[----:B------:R-:W-:Y:S04]  /*40a0*/  BSSY B0, `(.L_x_3536) ;  /* 0x0000018000007945 */ /* 0x000fe80003800000 */
[----:B------:R-:W-:Y:S05]  /*40b0*/  @!P1 BRA `(.L_x_3537) ;  /* 0x0000000000589947 */ /* 0x000fea0003800000 */
[----:B------:R-:W0:Y:S01]  /*40c0*/  S2R R36, SR_TID.X ;  /* 0x0000000000247919 */ /* 0x000e220000002100 */
[----:B------:R-:W-:Y:S02]  /*40d0*/  ULDC.64 UR4, c[0x0][0x248] ;  /* 0x0000920000047ab9 */ /* 0x000fe40000000a00 */
[----:B------:R-:W-:Y:S02]  /*40e0*/  USHF.L.U64.HI UR10, UR4, 0x1, UR5 ;  /* 0x00000001040a7899 */ /* 0x000fe40008010205 */
[----:B------:R-:W-:Y:S02]  /*40f0*/  USHF.L.U64.HI UR5, UR4, 0x3, UR5 ;  /* 0x0000000304057899 */ /* 0x000fe40008010205 */
[----:B------:R-:W-:Y:S02]  /*4100*/  USHF.L.U32 UR11, UR4, 0x3, URZ ;  /* 0x00000003040b7899 */ /* 0x000fe4000800063f */
[----:B------:R-:W-:Y:S02]  /*4110*/  USHF.L.U32 UR4, UR4, 0x1, URZ ;  /* 0x0000000104047899 */ /* 0x000fe4000800063f */
[----:B01234-:R-:W-:Y:S01]  /*4120*/  IMAD.U32 R33, RZ, RZ, UR5 ;  /* 0x00000005ff217e24 */ /* 0x01ffe2000f8e00ff */
[----:B------:R-:W-:-:S02]  /*4130*/  SHF.R.U32.HI R32, RZ, 0x3, R36 ;  /* 0x00000003ff207819 */ /* 0x000fc40000011624 */
[----:B------:R-:W-:Y:S02]  /*4140*/  SHF.R.U32.HI R37, RZ, 0x1, R36 ;  /* 0x00000001ff257819 */ /* 0x000fe40000011624 */
[----:B------:R-:W-:Y:S01]  /*4150*/  LOP3.LUT R45, R32, 0x1ffffffc, RZ, 0xc0, !PT ;  /* 0x1ffffffc202d7812 */ /* 0x000fe200078ec0ff */
[----:B------:R-:W-:Y:S01]  /*4160*/  IMAD.U32 R32, RZ, RZ, UR11 ;  /* 0x0000000bff207e24 */ /* 0x000fe2000f8e00ff */
[----:B------:R-:W-:Y:S02]  /*4170*/  LOP3.LUT R37, R37, 0x70, RZ, 0xc0, !PT ;  /* 0x0000007025257812 */ /* 0x000fe400078ec0ff */
[----:B------:R-:W-:-:S03]  /*4180*/  IADD3 R36, R36, -0x1, -R45 ;  /* 0xffffffff24247810 */ /* 0x000fc60007ffe82d */
[C---:B------:R-:W-:Y:S02]  /*4190*/  IMAD R45, R37.reuse, UR10, RZ ;  /* 0x0000000a252d7c24 */ /* 0x040fe4000f8e02ff */
[----:B------:R-:W-:Y:S01]  /*41a0*/  IMAD.WIDE.U32 R32, R37, UR4, R32 ;  /* 0x0000000425207c25 */ /* 0x000fe2000f8e0020 */
[----:B------:R-:W-:-:S03]  /*41b0*/  LOP3.LUT R37, R36, 0x1f, RZ, 0xc0, !PT ;  /* 0x0000001f24257812 */ /* 0x000fc600078ec0ff */
[----:B------:R-:W-:Y:S01]  /*41c0*/  IMAD.IADD R45, R33, 0x1, R45 ;  /* 0x00000001212d7824 */ /* 0x000fe200078e022d */
[----:B------:R-:W-:-:S04]  /*41d0*/  IADD3 R33, P2, P3, R32, UR4, R37 ;  /* 0x0000000420217c10 */ /* 0x000fc8000fb5e025 */
[----:B------:R-:W-:Y:S02]  /*41e0*/  IADD3.X R45, R45, UR10, RZ, P2, P3 ;  /* 0x0000000a2d2d7c10 */ /* 0x000fe400097e64ff */
[----:B------:R-:W-:-:S04]  /*41f0*/  IADD3 R32, P2, R33, R12, RZ ;  /* 0x0000000c21207210 */ /* 0x000fc80007f5e0ff */
[----:B------:R-:W-:-:S05]  /*4200*/  IADD3.X R33, R45, R14, RZ, P2, !PT ;  /* 0x0000000e2d217210 */ /* 0x000fca00017fe4ff */
[----:B------:R0:W-:Y:S04]  /*4210*/  STG.E.U8 desc[UR6][R32.64], R42 ;  /* 0x0000002a20007986 */ /* 0x0001e8000c101106 */
.L_x_3537:
[----:B------:R-:W-:Y:S05]  /*4220*/  BSYNC B0 ;  /* 0x0000000000007941 */ /* 0x000fea0003800000 */
.L_x_3536:
[----:B------:R-:W-:Y:S04]  /*4230*/  BSSY B0, `(.L_x_3538) ;  /* 0x0000017000007945 */ /* 0x000fe80003800000 */
[----:B------:R-:W-:Y:S05]  /*4240*/  @!P1 BRA `(.L_x_3539) ;  /* 0x0000000000549947 */ /* 0x000fea0003800000 */
[----:B------:R-:W0:Y:S02]  /*4250*/  S2R R45, SR_TID.X ;  /* 0x00000000002d7919 */ /* 0x000e240000002100 */
[----:B01234-:R-:W0:Y:S02]  /*4260*/  LDC.64 R32, c[0x0][0x248] ;  /* 0x00009200ff207b82 */ /* 0x01fe240000000a00 */
[----:B0-----:R-:W-:Y:S01]  /*4270*/  IMAD.SHL.U32 R51, R32, 0x8, RZ ;  /* 0x0000000820337824 */ /* 0x001fe200078e00ff */
[----:B------:R-:W-:-:S04]  /*4280*/  SHF.R.U32.HI R36, RZ, 0x1, R45 ;  /* 0x00000001ff247819 */ /* 0x000fc8000001162d */
        /* <DEDUP_REMOVED lines=17> */
.L_x_3539:
[----:B------:R-:W-:Y:S05]  /*43a0*/  BSYNC B0 ;  /* 0x0000000000007941 */ /* 0x000fea0003800000 */
.L_x_3538:
[----:B------:R-:W0:Y:S01]  /*43b0*/  S2R R37, SR_TID.X ;  /* 0x0000000000257919 */ /* 0x000e220000002100 */
[----:B------:R-:W-:Y:S01]  /*43c0*/  FMUL R36, R47, R8 ;  /* 0x000000082f247220 */ /* 0x000fe20000400000 */
[----:B------:R-:W-:Y:S01]  /*43d0*/  IMAD.U32 R45, R43, 0x10000, RZ ;  /* 0x000100002b2d7824 */ /* 0x000fe200078e00ff */
[----:B01234-:R-:W0:Y:S01]  /*43e0*/  LDC.64 R32, c[0x0][0x248] ;  /* 0x00009200ff207b82 */ /* 0x01fe220000000a00 */
[----:B------:R-:W-:Y:S01]  /*43f0*/  SHF.L.U32 R39, R39, 0x10, RZ ;  /* 0x0000001027277819 */ /* 0x000fe200000006ff */
[----:B------:R-:W-:Y:S01]  /*4400*/  VIADD R46, R4, 0x3 ;  /* 0x00000003042e7836 */ /* 0x000fe20000000000 */
[----:B------:R-:W-:Y:S01]  /*4410*/  F2FP.SATFINITE.E4M3.F32.PACK_AB_MERGE_C R43, RZ, R36, RZ ;  /* 0x00000024ff2b723e */ /* 0x000fe200048070ff */
[----:B------:R-:W-:Y:S01]  /*4420*/  BSSY B0, `(.L_x_3540) ;  /* 0x0000030000007945 */ /* 0x000fe20003800000 */
[----:B------:R-:W-:Y:S02]  /*4430*/  LOP3.LUT R45, R45, 0xff0000, RZ, 0xc0, !PT ;  /* 0x00ff00002d2d7812 */ /* 0x000fe400078ec0ff */
[----:B------:R-:W-:-:S02]  /*4440*/  LOP3.LUT R36, R43, 0xffff, RZ, 0xc0, !PT ;  /* 0x0000ffff2b247812 */ /* 0x000fc400078ec0ff */
[----:B------:R-:W-:Y:S02]  /*4450*/  LOP3.LUT R39, R39, 0xff0000, RZ, 0xc0, !PT ;  /* 0x00ff000027277812 */ /* 0x000fe400078ec0ff */
[----:B------:R-:W-:Y:S01]  /*4460*/  LOP3.LUT R44, R44, 0xffff, RZ, 0xc0, !PT ;  /* 0x0000ffff2c2c7812 */ /* 0x000fe200078ec0ff */
[----:B------:R-:W-:Y:S01]  /*4470*/  IMAD R36, R36, 0x1000000, R45 ;  /* 0x0100000024247824 */ /* 0x000fe200078e022d */
[----:B------:R-:W-:Y:S01]  /*4480*/  FMNMX R38, |R41|, R38, !PT ;  /* 0x0000002629267209 */ /* 0x000fe20007800200 */
[----:B------:R-:W-:Y:S01]  /*4490*/  IMAD.SHL.U32 R45, R42, 0x100, RZ ;  /* 0x000001002a2d7824 */ /* 0x000fe200078e00ff */
[----:B------:R-:W-:Y:S01]  /*44a0*/  ISETP.GE.U32.AND P2, PT, R46, R5, PT ;  /* 0x000000052e00720c */ /* 0x000fe20003f46070 */
[----:B------:R-:W-:Y:S01]  /*44b0*/  IMAD R44, R44, 0x1000000, R39 ;  /* 0x010000002c2c7824 */ /* 0x000fe200078e0227 */
[----:B------:R-:W-:Y:S01]  /*44c0*/  FMNMX R38, |R35|, R38, !PT ;  /* 0x0000002623267209 */ /* 0x000fe20007800200 */
[----:B------:R-:W-:Y:S01]  /*44d0*/  IMAD.SHL.U32 R41, R34, 0x100, RZ ;  /* 0x0000010022297824 */ /* 0x000fe200078e00ff */
[----:B------:R-:W-:-:S02]  /*44e0*/  LOP3.LUT R45, R36, 0xffff, R45, 0xf8, !PT ;  /* 0x0000ffff242d7812 */ /* 0x000fc400078ef82d */
[----:B------:R-:W-:Y:S02]  /*44f0*/  SHF.L.U64.HI R34, R3, 0x5, R2 ;  /* 0x0000000503227819 */ /* 0x000fe40000010202 */
[----:B------:R-:W-:Y:S02]  /*4500*/  LOP3.LUT R36, R45, 0xff, R40, 0xf8, !PT ;  /* 0x000000ff2d247812 */ /* 0x000fe400078ef828 */
[----:B0-----:R-:W-:Y:S02]  /*4510*/  LEA R39, P4, -R3, R32, 0x5 ;  /* 0x0000002003277211 */ /* 0x001fe400078829ff */
[----:B------:R-:W-:Y:S02]  /*4520*/  LOP3.LUT R41, R44, 0xffff, R41, 0xf8, !PT ;  /* 0x0000ffff2c297812 */ /* 0x000fe400078ef829 */
[--C-:B------:R-:W-:Y:S02]  /*4530*/  SHF.R.U32.HI R40, RZ, 0x3, R37.reuse ;  /* 0x00000003ff287819 */ /* 0x100fe40000011625 */
[----:B------:R-:W-:-:S02]  /*4540*/  SHF.R.U32.HI R45, RZ, 0x1, R37 ;  /* 0x00000001ff2d7819 */ /* 0x000fc40000011625 */
[----:B------:R-:W-:Y:S02]  /*4550*/  LOP3.LUT R40, R40, 0x1ffffffc, RZ, 0xc0, !PT ;  /* 0x1ffffffc28287812 */ /* 0x000fe400078ec0ff */
[----:B------:R-:W-:Y:S02]  /*4560*/  ISETP.LT.U32.AND P3, PT, R39, 0x20, PT ;  /* 0x000000202700780c */ /* 0x000fe40003f61070 */
[----:B------:R-:W-:Y:S01]  /*4570*/  FMNMX R38, |R47|, R38, !PT ;  /* 0x000000262f267209 */ /* 0x000fe20007800200 */
[----:B------:R-:W-:Y:S01]  /*4580*/  IMAD.IADD R42, R37, 0x1, -R40 ;  /* 0x00000001252a7824 */ /* 0x000fe200078e0a28 */
[----:B------:R-:W-:Y:S01]  /*4590*/  LOP3.LUT R37, R41, 0xff, R0, 0xf8, !PT ;  /* 0x000000ff29257812 */ /* 0x000fe200078ef800 */
[----:B------:R-:W-:Y:S01]  /*45a0*/  IMAD.X R0, R33, 0x1, ~R34, P4 ;  /* 0x0000000121007824 */ /* 0x000fe200020e0e22 */
[----:B------:R-:W-:Y:S01]  /*45b0*/  LOP3.LUT R45, R45, 0x70, RZ, 0xc0, !PT ;  /* 0x000000702d2d7812 */ /* 0x000fe200078ec0ff */
[----:B------:R-:W-:Y:S06]  /*45c0*/  @!P1 BRA `(.L_x_3541) ;  /* 0x0000000000549947 */ /* 0x000fec0003800000 */
[----:B------:R-:W0:Y:S01]  /*45d0*/  S2R R44, SR_TID.X ;  /* 0x00000000002c7919 */ /* 0x000e220000002100 */
[----:B------:R-:W1:Y:S02]  /*45e0*/  LDC.64 R34, c[0x0][0x248] ;  /* 0x00009200ff227b82 */ /* 0x000e640000000a00 */
[----:B-1----:R-:W-:Y:S01]  /*45f0*/  IMAD.SHL.U32 R49, R34, 0x8, RZ ;  /* 0x0000000822317824 */ /* 0x002fe200078e00ff */
[----:B0-----:R-:W-:-:S04]  /*4600*/  SHF.R.U32.HI R40, RZ, 0x1, R44 ;  /* 0x00000001ff287819 */ /* 0x001fc8000001162c */
        /* <DEDUP_REMOVED lines=17> */
.L_x_3541:
[----:B------:R-:W-:Y:S05]  /*4720*/  BSYNC B0 ;  /* 0x0000000000007941 */ /* 0x000fea0003800000 */
.L_x_3540:
[----:B------:R-:W-:Y:S01]  /*4730*/  ISETP.LT.U32.AND.EX P3, PT, R0, RZ, PT, P3 ;  /* 0x000000ff0000720c */ /* 0x000fe20003f61130 */
[----:B0-----:R-:W-:Y:S01]  /*4740*/  IMAD.WIDE.U32 R34, R45, R32, RZ ;  /* 0x000000202d227225 */ /* 0x001fe200078e00ff */
[----:B------:R-:W-:Y:S01]  /*4750*/  IADD3 R0, R42, 0x1e, RZ ;  /* 0x0000001e2a007810 */ /* 0x000fe20007ffe0ff */
[----:B------:R-:W-:Y:S01]  /*4760*/  BSSY B0, `(.L_x_3542) ;  /* 0x000002e000007945 */ /* 0x000fe20003800000 */
[C---:B------:R-:W-:Y:S01]  /*4770*/  SHF.L.U64.HI R41, R32.reuse, 0x3, R33 ;  /* 0x0000000320297819 */ /* 0x040fe20000010221 */
[----:B------:R-:W-:Y:S01]  /*4780*/  IMAD.SHL.U32 R43, R32, 0x8, RZ ;  /* 0x00000008202b7824 */ /* 0x000fe200078e00ff */
[----:B------:R-:W-:Y:S01]  /*4790*/  SEL R39, R39, 0x20, P3 ;  /* 0x0000002027277807 */ /* 0x000fe20001800000 */
[----:B------:R-:W-:Y:S01]  /*47a0*/  VIADD R42, R42, 0x1d ;  /* 0x0000001d2a2a7836 */ /* 0x000fe20000000000 */
[----:B------:R-:W-:Y:S01]  /*47b0*/  LOP3.LUT R0, R0, 0x1f, RZ, 0xc0, !PT ;  /* 0x0000001f00007812 */ /* 0x000fe200078ec0ff */
[----:B------:R-:W-:Y:S01]  /*47c0*/  IMAD R45, R45, R33, R35 ;  /* 0x000000212d2d7224 */ /* 0x000fe200078e0223 */
[----:B------:R-:W-:Y:S01]  /*47d0*/  LEA R40, P1, R34, R43, 0x1 ;  /* 0x0000002b22287211 */ /* 0x000fe200078208ff */
[----:B------:R-:W-:Y:S01]  /*47e0*/  IMAD.MOV.U32 R46, RZ, RZ, RZ ;  /* 0x000000ffff2e7224 */ /* 0x000fe200078e00ff */
[----:B------:R-:W-:-:S02]  /*47f0*/  LOP3.LUT R42, R42, 0x1f, RZ, 0xc0, !PT ;  /* 0x0000001f2a2a7812 */ /* 0x000fc400078ec0ff */
[----:B------:R-:W-:Y:S02]  /*4800*/  IADD3 R59, P3, R40, R43, RZ ;  /* 0x0000002b283b7210 */ /* 0x000fe40007f7e0ff */
[----:B------:R-:W-:Y:S01]  /*4810*/  LEA.HI.X R40, R34, R41, R45, 0x1, P1 ;  /* 0x0000002922287211 */ /* 0x000fe200008f0c2d */
[----:B------:R-:W-:Y:S01]  /*4820*/  IMAD.MOV.U32 R34, RZ, RZ, RZ ;  /* 0x000000ffff227224 */ /* 0x000fe200078e00ff */
[----:B------:R-:W-:Y:S01]  /*4830*/  ISETP.LT.U32.AND P1, PT, R42, R39, !P2 ;  /* 0x000000272a00720c */ /* 0x000fe20005721070 */
[----:B------:R-:W-:Y:S01]  /*4840*/  IMAD.MOV.U32 R45, RZ, RZ, RZ ;  /* 0x000000ffff2d7224 */ /* 0x000fe200078e00ff */
[----:B------:R-:W-:Y:S02]  /*4850*/  LEA R13, P4, R32, R13, 0x2 ;  /* 0x0000000d200d7211 */ /* 0x000fe400078810ff */
[----:B------:R-:W-:Y:S01]  /*4860*/  IADD3 R56, P2, R0, R59, RZ ;  /* 0x0000003b00387210 */ /* 0x000fe20007f5e0ff */
[----:B------:R-:W-:Y:S01]  /*4870*/  IMAD.X R0, R40, 0x1, R41, P3 ;  /* 0x0000000128007824 */ /* 0x000fe200018e0629 */
[----:B------:R-:W-:Y:S01]  /*4880*/  IADD3 R48, P5, R42, R13, RZ ;  /* 0x0000000d2a307210 */ /* 0x000fe20007fbe0ff */
[----:B------:R-:W-:Y:S01]  /*4890*/  IMAD.MOV.U32 R13, RZ, RZ, RZ ;  /* 0x000000ffff0d7224 */ /* 0x000fe200078e00ff */
[----:B------:R-:W-:-:S02]  /*48a0*/  LEA.HI.X R20, R32, R20, R33, 0x2, P4 ;  /* 0x0000001420147211 */ /* 0x000fc400020f1421 */
[----:B------:R-:W-:-:S03]  /*48b0*/  IADD3 R58, P6, R42, R59, RZ ;  /* 0x0000003b2a3a7210 */ /* 0x000fc60007fde0ff */
[----:B------:R-:W-:Y:S01]  /*48c0*/  IMAD.X R49, RZ, RZ, R20, P5 ;  /* 0x000000ffff317224 */ /* 0x000fe200028e0614 */
[----:B------:R-:W-:Y:S01]  /*48d0*/  IADD3.X R59, RZ, R0, RZ, P6, !PT ;  /* 0x00000000ff3b7210 */ /* 0x000fe200037fe4ff */
[----:B------:R-:W-:Y:S08]  /*48e0*/  @!P1 BRA `(.L_x_3543) ;  /* 0x0000000000549947 */ /* 0x000ff00003800000 */
[----:B------:R-:W-:Y:S01]  /*48f0*/  IADD3 R35, P5, R58, R43, RZ ;  /* 0x0000002b3a237210 */ /* 0x000fe20007fbe0ff */
[----:B------:R-:W-:Y:S01]  /*4900*/  ULDC.64 UR4, c[0x0][0x210] ;  /* 0x0000840000047ab9 */ /* 0x000fe20000000a00 */
[----:B------:R-:W-:Y:S02]  /*4910*/  LEA R20, P4, R32, R48, 0x2 ;  /* 0x0000003020147211 */ /* 0x000fe400078810ff */
[----:B------:R-:W-:Y:S01]  /*4920*/  LEA R40, P3, R6, R32, 0x5 ;  /* 0x0000002006287211 */ /* 0x000fe200078628ff */
[----:B------:R-:W-:Y:S01]  /*4930*/  IMAD.X R41, R59, 0x1, R41, P5 ;  /* 0x000000013b297824 */ /* 0x000fe200028e0629 */
[----:B------:R-:W-:Y:S02]  /*4940*/  LEA.HI.X R39, R32, R49, R33, 0x2, P4 ;  /* 0x0000003120277211 */ /* 0x000fe400020f1421 */
[----:B------:R-:W-:Y:S02]  /*4950*/  LEA R42, P4, R20, UR4, 0x2 ;  /* 0x00000004142a7c11 */ /* 0x000fe4000f8810ff */
[----:B------:R-:W-:-:S02]  /*4960*/  IADD3 R13, P5, R35, R40, RZ ;  /* 0x00000028230d7210 */ /* 0x000fc40007fbe0ff */
[C---:B------:R-:W-:Y:S02]  /*4970*/  LEA.HI.X R40, R6.reuse, R33, R7, 0x5, P3 ;  /* 0x0000002106287211 */ /* 0x040fe400018f2c07 */
[----:B------:R-:W-:Y:S02]  /*4980*/  LEA R35, P3, R6, R35, 0x5 ;  /* 0x0000002306237211 */ /* 0x000fe400078628ff */
[----:B------:R-:W-:Y:S01]  /*4990*/  LEA.HI.X R43, R20, UR5, R39, 0x2, P4 ;  /* 0x00000005142b7c11 */ /* 0x000fe2000a0f1427 */
[----:B------:R-:W-:Y:S01]  /*49a0*/  ULDC.64 UR4, c[0x0][0x218] ;  /* 0x0000860000047ab9 */ /* 0x000fe20000000a00 */
[----:B------:R-:W-:Y:S01]  /*49b0*/  IMAD.X R20, R41, 0x1, R40, P5 ;  /* 0x0000000129147824 */ /* 0x000fe200028e0628 */
[----:B------:R-:W-:Y:S02]  /*49c0*/  LEA.HI.X R44, R6, R41, R7, 0x5, P3 ;  /* 0x00000029062c7211 */ /* 0x000fe400018f2c07 */
[----:B------:R-:W-:Y:S01]  /*49d0*/  LEA R40, P3, R35, UR4, 0x2 ;  /* 0x0000000423287c11 */ /* 0x000fe2000f8610ff */
[----:B------:R0:W5:Y:S01]  /*49e0*/  LDG.E R45, desc[UR6][R42.64] ;  /* 0x000000062a2d7981 */ /* 0x000162000c1e1900 */
[----:B------:R-:W-:-:S02]  /*49f0*/  LEA R46, P4, R13, UR4, 0x2 ;  /* 0x000000040d2e7c11 */ /* 0x000fc4000f8810ff */
[----:B------:R-:W-:Y:S02]  /*4a00*/  LEA.HI.X R41, R35, UR5, R44, 0x2, P3 ;  /* 0x0000000523297c11 */ /* 0x000fe400098f142c */
[----:B------:R-:W-:-:S03]  /*4a10*/  LEA.HI.X R47, R13, UR5, R20, 0x2, P4 ;  /* 0x000000050d2f7c11 */ /* 0x000fc6000a0f1414 */
[----:B------:R0:W5:Y:S04]  /*4a20*/  LDG.E R13, desc[UR6][R40.64] ;  /* 0x00000006280d7981 */ /* 0x000168000c1e1900 */
[----:B------:R0:W5:Y:S02]  /*4a30*/  LDG.E R46, desc[UR6][R46.64] ;  /* 0x000000062e2e7981 */ /* 0x000164000c1e1900 */
.L_x_3543:
[----:B------:R-:W-:Y:S05]  /*4a40*/  BSYNC B0 ;  /* 0x0000000000007941 */ /* 0x000fea0003800000 */
.L_x_3542:
[----:B------:R-:W-:Y:S01]  /*4a50*/  BSSY B0, `(.L_x_3544) ;  /* 0x000001b000007945 */ /* 0x000fe20003800000 */
[----:B------:R-:W-:Y:S02]  /*4a60*/  IMAD.MOV.U32 R44, RZ, RZ, RZ ;  /* 0x000000ffff2c7224 */ /* 0x000fe400078e00ff */
[----:B0-----:R-:W-:Y:S01]  /*4a70*/  IMAD.MOV.U32 R43, RZ, RZ, RZ ;  /* 0x000000ffff2b7224 */ /* 0x001fe200078e00ff */
[----:B------:R-:W-:Y:S06]  /*4a80*/  @!P1 BRA `(.L_x_3545) ;  /* 0x00000000005c9947 */ /* 0x000fec0003800000 */
[----:B------:R-:W-:Y:S01]  /*4a90*/  IMAD.WIDE.U32 R34, R32, 0xa, R58 ;  /* 0x0000000a20227825 */ /* 0x000fe200078e003a */
[----:B------:R-:W-:Y:S01]  /*4aa0*/  LEA R39, P5, R6, R32, 0x5 ;  /* 0x0000002006277211 */ /* 0x000fe200078a28ff */
[----:B------:R-:W-:Y:S02]  /*4ab0*/  ULDC.64 UR4, c[0x0][0x218] ;  /* 0x0000860000047ab9 */ /* 0x000fe40000000a00 */
[----:B------:R-:W-:Y:S01]  /*4ac0*/  IMAD R41, R33, 0xa, RZ ;  /* 0x0000000a21297824 */ /* 0x000fe200078e02ff */
[----:B------:R-:W-:Y:S01]  /*4ad0*/  IADD3 R20, P4, R39, R34, RZ ;  /* 0x0000002227147210 */ /* 0x000fe20007f9e0ff */
[----:B------:R-:W-:Y:S01]  /*4ae0*/  IMAD.WIDE.U32 R50, R32, 0x5, R48 ;  /* 0x0000000520327825 */ /* 0x000fe200078e0030 */
[----:B------:R-:W-:-:S03]  /*4af0*/  LEA.HI.X R39, R6, R33, R7, 0x5, P5 ;  /* 0x0000002106277211 */ /* 0x000fc600028f2c07 */
[----:B------:R-:W-:Y:S01]  /*4b00*/  IMAD.IADD R42, R41, 0x1, R35 ;  /* 0x00000001292a7824 */ /* 0x000fe200078e0223 */
[----:B------:R-:W-:-:S03]  /*4b10*/  LEA R35, P3, R6, R34, 0x5 ;  /* 0x0000002206237211 */ /* 0x000fc600078628ff */
[----:B------:R-:W-:Y:S01]  /*4b20*/  IMAD.X R39, R42, 0x1, R39, P4 ;  /* 0x000000012a277824 */ /* 0x000fe200020e0627 */
[----:B------:R-:W-:Y:S02]  /*4b30*/  LEA R40, P4, R20, UR4, 0x2 ;  /* 0x0000000414287c11 */ /* 0x000fe4000f8810ff */
[----:B------:R-:W-:Y:S02]  /*4b40*/  LEA.HI.X R42, R6, R42, R7, 0x5, P3 ;  /* 0x0000002a062a7211 */ /* 0x000fe400018f2c07 */
[----:B------:R-:W-:Y:S02]  /*4b50*/  LEA R34, P3, R35, UR4, 0x2 ;  /* 0x0000000423227c11 */ /* 0x000fe4000f8610ff */
[----:B------:R-:W-:Y:S01]  /*4b60*/  LEA.HI.X R41, R20, UR5, R39, 0x2, P4 ;  /* 0x0000000514297c11 */ /* 0x000fe2000a0f1427 */
[----:B------:R-:W-:Y:S01]  /*4b70*/  IMAD R39, R33, 0x5, RZ ;  /* 0x0000000521277824 */ /* 0x000fe200078e02ff */
[----:B------:R-:W-:Y:S01]  /*4b80*/  LEA.HI.X R35, R35, UR5, R42, 0x2, P3 ;  /* 0x0000000523237c11 */ /* 0x000fe200098f142a */
[----:B------:R-:W-:-:S02]  /*4b90*/  ULDC.64 UR4, c[0x0][0x210] ;  /* 0x0000840000047ab9 */ /* 0x000fc40000000a00 */
[----:B------:R-:W-:Y:S01]  /*4ba0*/  IMAD.IADD R39, R39, 0x1, R51 ;  /* 0x0000000127277824 */ /* 0x000fe200078e0233 */
[C---:B------:R-:W-:Y:S01]  /*4bb0*/  LEA R42, P3, R50.reuse, UR4, 0x2 ;  /* 0x00000004322a7c11 */ /* 0x040fe2000f8610ff */
[----:B------:R0:W5:Y:S03]  /*4bc0*/  LDG.E R34, desc[UR6][R34.64] ;  /* 0x0000000622227981 */ /* 0x000166000c1e1900 */
[----:B------:R-:W-:Y:S01]  /*4bd0*/  LEA.HI.X R43, R50, UR5, R39, 0x2, P3 ;  /* 0x00000005322b7c11 */ /* 0x000fe200098f1427 */
[----:B------:R0:W5:Y:S05]  /*4be0*/  LDG.E R44, desc[UR6][R40.64] ;  /* 0x00000006282c7981 */ /* 0x00016a000c1e1900 */
[----:B------:R0:W5:Y:S03]  /*4bf0*/  LDG.E R43, desc[UR6][R42.64] ;  /* 0x000000062a2b7981 */ /* 0x000166000c1e1900 */
.L_x_3545:
[----:B------:R-:W-:Y:S05]  /*4c00*/  BSYNC B0 ;  /* 0x0000000000007941 */ /* 0x000fea0003800000 */
.L_x_3544:
[----:B------:R-:W-:Y:S01]  /*4c10*/  BSSY B0, `(.L_x_3546) ;  /* 0x000001f000007945 */ /* 0x000fe20003800000 */
[----:B0-----:R-:W-:Y:S02]  /*4c20*/  MOV R42, RZ ;  /* 0x000000ff002a7202 */ /* 0x001fe40000000f00 */
[----:B------:R-:W-:Y:S01]  /*4c30*/  CS2R R40, SRZ ;  /* 0x0000000000287805 */ /* 0x000fe2000001ff00 */
[----:B------:R-:W-:Y:S06]  /*4c40*/  @!P1 BRA `(.L_x_3547) ;  /* 0x00000000006c9947 */ /* 0x000fec0003800000 */
[----:B------:R-:W-:Y:S01]  /*4c50*/  IMAD.MOV.U32 R40, RZ, RZ, R58 ;  /* 0x000000ffff287224 */ /* 0x000fe200078e003a */
[----:B------:R-:W-:Y:S01]  /*4c60*/  LEA R35, P5, R6, R32, 0x5 ;  /* 0x0000002006237211 */ /* 0x000fe200078a28ff */
[----:B------:R-:W-:Y:S01]  /*4c70*/  IMAD.MOV.U32 R41, RZ, RZ, R59 ;  /* 0x000000ffff297224 */ /* 0x000fe200078e003b */
[----:B------:R-:W-:Y:S01]  /*4c80*/  ULDC.64 UR4, c[0x0][0x218] ;  /* 0x0000860000047ab9 */ /* 0x000fe20000000a00 */
[----:B------:R-:W-:Y:S02]  /*4c90*/  IMAD R39, R33, 0xc, RZ ;  /* 0x0000000c21277824 */ /* 0x000fe400078e02ff */
[----:B------:R-:W-:-:S04]  /*4ca0*/  IMAD.WIDE.U32 R40, R32, 0xc, R40 ;  /* 0x0000000c20287825 */ /* 0x000fc800078e0028 */
[----:B------:R-:W-:Y:S01]  /*4cb0*/  IMAD.IADD R39, R39, 0x1, R41 ;  /* 0x0000000127277824 */ /* 0x000fe200078e0229 */
[CC--:B------:R-:W-:Y:S02]  /*4cc0*/  LEA R20, P3, R6.reuse, R40.reuse, 0x5 ;  /* 0x0000002806147211 */ /* 0x0c0fe400078628ff */
[----:B------:R-:W-:Y:S02]  /*4cd0*/  IADD3 R40, P4, R35, R40, RZ ;  /* 0x0000002823287210 */ /* 0x000fe40007f9e0ff */
[----:B------:R-:W-:Y:S02]  /*4ce0*/  LEA.HI.X R35, R6, R39, R7, 0x5, P3 ;  /* 0x0000002706237211 */ /* 0x000fe400018f2c07 */
[----:B------:R-:W-:-:S04]  /*4cf0*/  LEA R60, P3, R20, UR4, 0x2 ;  /* 0x00000004143c7c11 */ /* 0x000fc8000f8610ff */
[----:B------:R-:W-:Y:S02]  /*4d00*/  LEA.HI.X R61, R20, UR5, R35, 0x2, P3 ;  /* 0x00000005143d7c11 */ /* 0x000fe400098f1423 */
[----:B------:R-:W-:Y:S01]  /*4d10*/  LEA.HI.X R20, R6, R33, R7, 0x5, P5 ;  /* 0x0000002106147211 */ /* 0x000fe200028f2c07 */
[----:B------:R-:W-:Y:S01]  /*4d20*/  IMAD.MOV.U32 R52, RZ, RZ, R48 ;  /* 0x000000ffff347224 */ /* 0x000fe200078e0030 */
[----:B------:R-:W-:Y:S01]  /*4d30*/  LEA R54, P3, R40, UR4, 0x2 ;  /* 0x0000000428367c11 */ /* 0x000fe2000f8610ff */
[----:B------:R-:W-:Y:S01]  /*4d40*/  IMAD.MOV.U32 R53, RZ, RZ, R49 ;  /* 0x000000ffff357224 */ /* 0x000fe200078e0031 */
[----:B------:R0:W5:Y:S01]  /*4d50*/  LDG.E R42, desc[UR6][R60.64] ;  /* 0x000000063c2a7981 */ /* 0x000162000c1e1900 */
[----:B------:R-:W-:Y:S02]  /*4d60*/  IMAD.X R35, R39, 0x1, R20, P4 ;  /* 0x0000000127237824 */ /* 0x000fe400020e0614 */
[----:B------:R-:W-:-:S03]  /*4d70*/  IMAD.WIDE.U32 R52, R32, 0x6, R52 ;  /* 0x0000000620347825 */ /* 0x000fc600078e0034 */
[----:B------:R-:W-:Y:S01]  /*4d80*/  LEA.HI.X R55, R40, UR5, R35, 0x2, P3 ;  /* 0x0000000528377c11 */ /* 0x000fe200098f1423 */
[----:B------:R-:W-:Y:S01]  /*4d90*/  IMAD R35, R33, 0x6, RZ ;  /* 0x0000000621237824 */ /* 0x000fe200078e02ff */
[----:B------:R-:W-:Y:S02]  /*4da0*/  ULDC.64 UR4, c[0x0][0x210] ;  /* 0x0000840000047ab9 */ /* 0x000fe40000000a00 */
[C---:B------:R-:W-:Y:S01]  /*4db0*/  LEA R50, P3, R52.reuse, UR4, 0x2 ;  /* 0x0000000434327c11 */ /* 0x040fe2000f8610ff */
[----:B------:R-:W-:Y:S01]  /*4dc0*/  IMAD.IADD R35, R35, 0x1, R53 ;  /* 0x0000000123237824 */ /* 0x000fe200078e0235 */
[----:B------:R0:W5:Y:S04]  /*4dd0*/  LDG.E R41, desc[UR6][R54.64] ;  /* 0x0000000636297981 */ /* 0x000168000c1e1900 */
[----:B------:R-:W-:-:S05]  /*4de0*/  LEA.HI.X R51, R52, UR5, R35, 0x2, P3 ;  /* 0x0000000534337c11 */ /* 0x000fca00098f1423 */
[----:B------:R0:W5:Y:S02]  /*4df0*/  LDG.E R40, desc[UR6][R50.64] ;  /* 0x0000000632287981 */ /* 0x000164000c1e1900 */
.L_x_3547:
[----:B------:R-:W-:Y:S05]  /*4e00*/  BSYNC B0 ;  /* 0x0000000000007941 */ /* 0x000fea0003800000 */
.L_x_3546:
[----:B------:R-:W-:Y:S01]  /*4e10*/  BSSY B0, `(.L_x_3548) ;  /* 0x000001e000007945 */ /* 0x000fe20003800000 */
[----:B------:R-:W-:Y:S01]  /*4e20*/  HFMA2.MMA R39, -RZ, RZ, 0, 0 ;  /* 0x00000000ff277435 */ /* 0x000fe200000001ff */
[----:B------:R-:W-:Y:S02]  /*4e30*/  IMAD.MOV.U32 R35, RZ, RZ, RZ ;  /* 0x000000ffff237224 */ /* 0x000fe400078e00ff */
[----:B------:R-:W-:Y:S01]  /*4e40*/  IMAD.MOV.U32 R20, RZ, RZ, RZ ;  /* 0x000000ffff147224 */ /* 0x000fe200078e00ff */
[----:B------:R-:W-:Y:S07]  /*4e50*/  @!P1 BRA `(.L_x_3549) ;  /* 0x0000000000649947 */ /* 0x000fee0003800000 */
[----:B------:R-:W-:Y:S01]  /*4e60*/  IMAD.WIDE.U32 R48, R32, 0x7, R48 ;  /* 0x0000000720307825 */ /* 0x000fe200078e0030 */
[----:B------:R-:W-:-:S03]  /*4e70*/  ULDC.64 UR4, c[0x0][0x210] ;  /* 0x0000840000047ab9 */ /* 0x000fc60000000a00 */
[----:B------:R-:W-:Y:S01]  /*4e80*/  IMAD R35, R33, 0x7, RZ ;  /* 0x0000000721237824 */ /* 0x000fe200078e02ff */
[----:B0-----:R-:W-:-:S03]  /*4e90*/  LEA R50, P3, R48, UR4, 0x2 ;  /* 0x0000000430327c11 */ /* 0x001fc6000f8610ff */
[----:B------:R-:W-:Y:S02]  /*4ea0*/  IMAD.IADD R35, R35, 0x1, R49 ;  /* 0x0000000123237824 */ /* 0x000fe400078e0231 */
[----:B------:R-:W-:-:S03]  /*4eb0*/  IMAD.MOV.U32 R49, RZ, RZ, R59 ;  /* 0x000000ffff317224 */ /* 0x000fc600078e003b */
[----:B------:R-:W-:Y:S01]  /*4ec0*/  LEA.HI.X R51, R48, UR5, R35, 0x2, P3 ;  /* 0x0000000530337c11 */ /* 0x000fe200098f1423 */
[----:B------:R-:W-:Y:S01]  /*4ed0*/  IMAD.MOV.U32 R48, RZ, RZ, R58 ;  /* 0x000000ffff307224 */ /* 0x000fe200078e003a */
[----:B------:R-:W-:Y:S01]  /*4ee0*/  LEA R35, P5, R6, R32, 0x5 ;  /* 0x0000002006237211 */ /* 0x000fe200078a28ff */
[----:B------:R-:W-:Y:S01]  /*4ef0*/  IMAD R39, R33, 0xe, RZ ;  /* 0x0000000e21277824 */ /* 0x000fe200078e02ff */
[----:B------:R-:W-:Y:S01]  /*4f00*/  ULDC.64 UR4, c[0x0][0x218] ;  /* 0x0000860000047ab9 */ /* 0x000fe20000000a00 */
[----:B------:R-:W-:Y:S01]  /*4f10*/  IMAD.WIDE.U32 R48, R32, 0xe, R48 ;  /* 0x0000000e20307825 */ /* 0x000fe200078e0030 */
[----:B------:R-:W-:Y:S01]  /*4f20*/  LEA.HI.X R33, R6, R33, R7, 0x5, P5 ;  /* 0x0000002106217211 */ /* 0x000fe200028f2c07 */
[----:B------:R1:W5:Y:S02]  /*4f30*/  LDG.E R20, desc[UR6][R50.64] ;  /* 0x0000000632147981 */ /* 0x000364000c1e1900 */
[----:B------:R-:W-:Y:S01]  /*4f40*/  IMAD.IADD R32, R39, 0x1, R49 ;  /* 0x0000000127207824 */ /* 0x000fe200078e0231 */
[----:B------:R-:W-:-:S02]  /*4f50*/  IADD3 R35, P4, R35, R48, RZ ;  /* 0x0000003023237210 */ /* 0x000fc40007f9e0ff */
[----:B------:R-:W-:-:S03]  /*4f60*/  LEA R49, P3, R6, R48, 0x5 ;  /* 0x0000003006317211 */ /* 0x000fc600078628ff */
[----:B------:R-:W-:Y:S01]  /*4f70*/  IMAD.X R48, R32, 0x1, R33, P4 ;  /* 0x0000000120307824 */ /* 0x000fe200020e0621 */
[----:B------:R-:W-:Y:S02]  /*4f80*/  LEA.HI.X R6, R6, R32, R7, 0x5, P3 ;  /* 0x0000002006067211 */ /* 0x000fe400018f2c07 */
[----:B------:R-:W-:-:S04]  /*4f90*/  LEA R32, P3, R49, UR4, 0x2 ;  /* 0x0000000431207c11 */ /* 0x000fc8000f8610ff */
[----:B------:R-:W-:Y:S02]  /*4fa0*/  LEA.HI.X R33, R49, UR5, R6, 0x2, P3 ;  /* 0x0000000531217c11 */ /* 0x000fe400098f1406 */
[----:B------:R-:W-:-:S03]  /*4fb0*/  LEA R6, P3, R35, UR4, 0x2 ;  /* 0x0000000423067c11 */ /* 0x000fc6000f8610ff */
[----:B------:R1:W5:Y:S01]  /*4fc0*/  LDG.E R39, desc[UR6][R32.64] ;  /* 0x0000000620277981 */ /* 0x000362000c1e1900 */
[----:B------:R-:W-:-:S05]  /*4fd0*/  LEA.HI.X R7, R35, UR5, R48, 0x2, P3 ;  /* 0x0000000523077c11 */ /* 0x000fca00098f1430 */
[----:B------:R1:W5:Y:S04]  /*4fe0*/  LDG.E R35, desc[UR6][R6.64] ;  /* 0x0000000606237981 */ /* 0x000368000c1e1900 */
.L_x_3549:
[----:B------:R-:W-:Y:S05]  /*4ff0*/  BSYNC B0 ;  /* 0x0000000000007941 */ /* 0x000fea0003800000 */
.L_x_3548:
[----:B-1----:R-:W-:Y:S01]  /*5000*/  MOV R7, 0x3bbb989d ;  /* 0x3bbb989d00077802 */ /* 0x002fe20000000f00 */
[----:B-----5:R-:W-:Y:S01]  /*5010*/  FMUL R6, R17, -1.7020000219345092773 ;  /* 0xbfd9db2311067820 */ /* 0x020fe20000400000 */
[----:B------:R-:W-:Y:S01]  /*5020*/  IMAD.MOV.U32 R32, RZ, RZ, 0x437c0000 ;  /* 0x437c0000ff207424 */ /* 0x000fe200078e00ff */
[----:B------:R-:W-:Y:S01]  /*5030*/  BSSY B1, `(.L_x_3550) ;  /* 0x0000017000017945 */ /* 0x000fe20003800000 */
[----:B------:R-:W-:Y:S02]  /*5040*/  IMAD.X R57, RZ, RZ, R0, P2 ;  /* 0x000000ffff397224 */ /* 0x000fe400010e0600 */
[----:B------:R-:W-:-:S04]  /*5050*/  FFMA.SAT R7, R6, R7, 0.5 ;  /* 0x3f00000006077423 */ /* 0x000fc80000002007 */
[----:B------:R-:W-:-:S04]  /*5060*/  FFMA.RM R7, R7, R32, 12582913 ;  /* 0x4b40000107077423 */ /* 0x000fc80000004020 */
[C---:B------:R-:W-:Y:S01]  /*5070*/  FADD R33, R7.reuse, -12583039 ;  /* 0xcb40007f07217421 */ /* 0x040fe20000000000 */
[----:B------:R-:W-:-:S03]  /*5080*/  IMAD.SHL.U32 R7, R7, 0x800000, RZ ;  /* 0x0080000007077824 */ /* 0x000fc600078e00ff */
[----:B------:R-:W-:-:S04]  /*5090*/  FFMA R33, R6, 1.4426950216293334961, -R33 ;  /* 0x3fb8aa3b06217823 */ /* 0x000fc80000000821 */
[----:B------:R-:W-:-:S04]  /*50a0*/  FFMA R33, R6, 1.925963033500011079e-08, R33 ;  /* 0x32a5706006217823 */ /* 0x000fc80000000021 */
[----:B------:R-:W1:Y:S02]  /*50b0*/  MUFU.EX2 R6, R33 ;  /* 0x0000002100067308 */ /* 0x000e640000000800 */
[----:B-1----:R-:W-:-:S04]  /*50c0*/  FFMA R32, R7, R6, 1 ;  /* 0x3f80000007207423 */ /* 0x002fc80000000006 */
[----:B------:R-:W-:-:S05]  /*50d0*/  VIADD R6, R32, 0x1800000 ;  /* 0x0180000020067836 */ /* 0x000fca0000000000 */
[----:B------:R-:W-:-:S04]  /*50e0*/  LOP3.LUT R6, R6, 0x7f800000, RZ, 0xc0, !PT ;  /* 0x7f80000006067812 */ /* 0x000fc800078ec0ff */
[----:B------:R-:W-:Y:S01]  /*50f0*/  ISETP.GT.U32.AND P3, PT, R6, 0x1ffffff, PT ;  /* 0x01ffffff0600780c */ /* 0x000fe20003f64070 */
[----:B------:R-:W-:-:S12]  /*5100*/  FMUL R6, R17, 1.7020000219345092773 ;  /* 0x3fd9db2311067820 */ /* 0x000fd80000400000 */
[----:B------:R-:W-:Y:S05]  /*5110*/  @P3 BRA `(.L_x_3551) ;  /* 0x0000000000103947 */ /* 0x000fea0003800000 */
[----:B------:R-:W-:Y:S01]  /*5120*/  IMAD.MOV.U32 R0, RZ, RZ, R32 ;  /* 0x000000ffff007224 */ /* 0x000fe200078e0020 */
[----:B------:R-:W-:-:S07]  /*5130*/  MOV R32, 0x5150 ;  /* 0x0000515000207802 */ /* 0x000fce0000000f00 */
[----:B0-----:R-:W-:Y:S05]  /*5140*/  CALL.REL.NOINC `($__internal_41_$__cuda_sm20_rcp_rn_f32_slowpath) ;  /* 0x0000003000c87944 */ /* 0x001fea0003c00000 */
[----:B------:R-:W-:Y:S05]  /*5150*/  BRA `(.L_x_3552) ;  /* 0x0000000000107947 */ /* 0x000fea0003800000 */
.L_x_3551:
[----:B------:R-:W1:Y:S02]  /*5160*/  MUFU.RCP R49, R32 ;  /* 0x0000002000317308 */ /* 0x000e640000001000 */
[----:B-1----:R-:W-:-:S04]  /*5170*/  FFMA R0, R32, R49, -1 ;  /* 0xbf80000020007423 */ /* 0x002fc80000000031 */
[----:B------:R-:W-:-:S04]  /*5180*/  FADD.FTZ R0, -R0, -RZ ;  /* 0x800000ff00007221 */ /* 0x000fc80000010100 */
[----:B------:R-:W-:-:S07]  /*5190*/  FFMA R49, R49, R0, R49 ;  /* 0x0000000031317223 */ /* 0x000fce0000000031 */
.L_x_3552:
[----:B------:R-:W-:Y:S05]  /*51a0*/  BSYNC B1 ;  /* 0x0000000000017941 */ /* 0x000fea0003800000 */
.L_x_3550:
[----:B------:R-:W-:Y:S01]  /*51b0*/  FADD R0, -R49, 1 ;  /* 0x3f80000031007421 */ /* 0x000fe20000000100 */
[----:B------:R-:W-:Y:S01]  /*51c0*/  IMAD.MOV.U32 R7, RZ, RZ, 0x3bbb989d ;  /* 0x3bbb989dff077424 */ /* 0x000fe200078e00ff */
[----:B------:R-:W-:Y:S01]  /*51d0*/  BSSY B1, `(.L_x_3553) ;  /* 0x000001e000017945 */ /* 0x000fe20003800000 */
[----:B------:R-:W-:Y:S02]  /*51e0*/  IMAD.MOV.U32 R32, RZ, RZ, 0x437c0000 ;  /* 0x437c0000ff207424 */ /* 0x000fe400078e00ff */
[----:B------:R-:W-:-:S04]  /*51f0*/  FMUL R0, R0, R49 ;  /* 0x0000003100007220 */ /* 0x000fc80000400000 */
[----:B------:R-:W-:Y:S01]  /*5200*/  FFMA R0, R6, R0, R49 ;  /* 0x0000000006007223 */ /* 0x000fe20000000031 */
[----:B------:R-:W-:-:S04]  /*5210*/  FMUL R6, R21, -1.7020000219345092773 ;  /* 0xbfd9db2315067820 */ /* 0x000fc80000400000 */
[----:B------:R-:W-:-:S04]  /*5220*/  FFMA.SAT R7, R6, R7, 0.5 ;  /* 0x3f00000006077423 */ /* 0x000fc80000002007 */
[----:B------:R-:W-:-:S04]  /*5230*/  FFMA.RM R7, R7, R32, 12582913 ;  /* 0x4b40000107077423 */ /* 0x000fc80000004020 */
[C---:B------:R-:W-:Y:S01]  /*5240*/  FADD R33, R7.reuse, -12583039 ;  /* 0xcb40007f07217421 */ /* 0x040fe20000000000 */
[----:B------:R-:W-:-:S03]  /*5250*/  SHF.L.U32 R7, R7, 0x17, RZ ;  /* 0x0000001707077819 */ /* 0x000fc600000006ff */
[----:B------:R-:W-:-:S04]  /*5260*/  FFMA R33, R6, 1.4426950216293334961, -R33 ;  /* 0x3fb8aa3b06217823 */ /* 0x000fc80000000821 */
[----:B------:R-:W-:-:S04]  /*5270*/  FFMA R33, R6, 1.925963033500011079e-08, R33 ;  /* 0x32a5706006217823 */ /* 0x000fc80000000021 */
[----:B------:R-:W1:Y:S02]  /*5280*/  MUFU.EX2 R6, R33 ;  /* 0x0000002100067308 */ /* 0x000e640000000800 */
[----:B-1----:R-:W-:-:S04]  /*5290*/  FFMA R32, R7, R6, 1 ;  /* 0x3f80000007207423 */ /* 0x002fc80000000006 */
        /* <DEDUP_REMOVED lines=11> */
[----:B0-----:R-:W-:Y:S05]  /*5350*/  CALL.REL.NOINC `($__internal_41_$__cuda_sm20_rcp_rn_f32_slowpath) ;  /* 0x0000003000447944 */ /* 0x001fea0003c00000 */
[----:B------:R-:W-:Y:S05]  /*5360*/  BRA `(.L_x_3555) ;  /* 0x0000000000107947 */ /* 0x000fea0003800000 */
.L_x_3554:
[----:B------:R-:W1:Y:S02]  /*5370*/  MUFU.RCP R49, R32 ;  /* 0x0000002000317308 */ /* 0x000e640000001000 */
[----:B-1----:R-:W-:-:S04]  /*5380*/  FFMA R0, R32, R49, -1 ;  /* 0xbf80000020007423 */ /* 0x002fc80000000031 */
[----:B------:R-:W-:-:S04]  /*5390*/  FADD.FTZ R0, -R0, -RZ ;  /* 0x800000ff00007221 */ /* 0x000fc80000010100 */
[----:B------:R-:W-:-:S07]  /*53a0*/  FFMA R49, R49, R0, R49 ;  /* 0x0000000031317223 */ /* 0x000fce0000000031 */
.L_x_3555:
[----:B------:R-:W-:Y:S05]  /*53b0*/  BSYNC B1 ;  /* 0x0000000000017941 */ /* 0x000fea0003800000 */
.L_x_3553:
        /* <DEDUP_REMOVED lines=13> */
[----:B------:R-:W-:-:S04]  /*5490*/  FMUL R0, R0, R49 ;  /* 0x0000003100007220 */ /* 0x000fc80000400000 */
[----:B------:R-:W-:Y:S01]  /*54a0*/  FFMA R0, R6, R0, R49 ;  /* 0x0000000006007223 */ /* 0x000fe20000000031 */
        /* <DEDUP_REMOVED lines=13> */
.L_x_3557:
[----:B------:R-:W1:Y:S02]  /*5580*/  MUFU.RCP R49, R18 ;  /* 0x0000001200317308 */ /* 0x000e640000001000 */
[----:B-1----:R-:W-:-:S04]  /*5590*/  FFMA R0, R18, R49, -1 ;  /* 0xbf80000012007423 */ /* 0x002fc80000000031 */
[----:B------:R-:W-:-:S04]  /*55a0*/  FADD.FTZ R0, -R0, -RZ ;  /* 0x800000ff00007221 */ /* 0x000fc80000010100 */
[----:B------:R-:W-:-:S07]  /*55b0*/  FFMA R49, R49, R0, R49 ;  /* 0x0000000031317223 */ /* 0x000fce0000000031 */
.L_x_3558:
[----:B------:R-:W-:Y:S05]  /*55c0*/  BSYNC B1 ;  /* 0x0000000000017941 */ /* 0x000fea0003800000 */
.L_x_3556:
[----:B------:R-:W-:Y:S01]  /*55d0*/  HFMA2.MMA R7, -RZ, RZ, 0.96630859375, -0.0022525787353515625 ;  /* 0x3bbb989dff077435 */ /* 0x000fe200000001ff */
[----:B------:R-:W-:Y:S01]  /*55e0*/  FMUL R0, R29, -1.7020000219345092773 ;  /* 0xbfd9db231d007820 */ /* 0x000fe20000400000 */
[----:B------:R-:W-:Y:S02]  /*55f0*/  IMAD.MOV.U32 R18, RZ, RZ, 0x437c0000 ;  /* 0x437c0000ff127424 */ /* 0x000fe400078e00ff */
[----:B------:R-:W-:Y:S01]  /*5600*/  FMUL R47, R49, R28 ;  /* 0x0000001c312f7220 */ /* 0x000fe20000400000 */
[----:B------:R-:W-:Y:S03]  /*5610*/  BSSY B1, `(.L_x_3559) ;  /* 0x000001d000017945 */ /* 0x000fe60003800000 */
[----:B------:R-:W-:Y:S02]  /*5620*/  FMUL R47, R47, R26 ;  /* 0x0000001a2f2f7220 */ /* 0x000fe40000400000 */
[----:B------:R-:W-:-:S04]  /*5630*/  FFMA.SAT R7, R0, R7, 0.5 ;  /* 0x3f00000000077423 */ /* 0x000fc80000002007 */
[----:B------:R-:W-:Y:S01]  /*5640*/  FFMA.RM R7, R7, R18, 12582913 ;  /* 0x4b40000107077423 */ /* 0x000fe20000004012 */
[----:B------:R-:W-:-:S03]  /*5650*/  FMUL R18, R29, 1.7020000219345092773 ;  /* 0x3fd9db231d127820 */ /* 0x000fc60000400000 */
        /* <DEDUP_REMOVED lines=10> */
[----:B------:R-:W-:-:S04]  /*5700*/  LOP3.LUT R0, R0, 0x7f800000, RZ, 0xc0, !PT ;  /* 0x7f80000000007812 */ /* 0x000fc800078ec0ff */
[----:B------:R-:W-:Y:S01]  /*5710*/  ISETP.GT.U32.AND P2, PT, R0, 0x1ffffff, PT ;  /* 0x01ffffff0000780c */ /* 0x000fe20003f44070 */
[----:B------:R-:W-:-:S04]  /*5720*/  FMUL R0, R7, R26 ;  /* 0x0000001a07007220 */ /* 0x000fc80000400000 */
[----:B------:R-:W-:-:S08]  /*5730*/  FMUL R27, R0, R27 ;  /* 0x0000001b001b7220 */ /* 0x000fd00000400000 */
[----:B------:R-:W-:Y:S05]  /*5740*/  @P2 BRA `(.L_x_3560) ;  /* 0x0000000000142947 */ /* 0x000fea0003800000 */
[----:B------:R-:W-:Y:S01]  /*5750*/  IMAD.MOV.U32 R0, RZ, RZ, R22 ;  /* 0x000000ffff007224 */ /* 0x000fe200078e0016 */
[----:B------:R-:W-:-:S07]  /*5760*/  MOV R32, 0x5780 ;  /* 0x0000578000207802 */ /* 0x000fce0000000f00 */
[----:B0-----:R-:W-:Y:S05]  /*5770*/  CALL.REL.NOINC `($__internal_41_$__cuda_sm20_rcp_rn_f32_slowpath) ;  /* 0x0000002c003c7944 */ /* 0x001fea0003c00000 */
[----:B------:R-:W-:Y:S01]  /*5780*/  IMAD.MOV.U32 R55, RZ, RZ, R49 ;  /* 0x000000ffff377224 */ /* 0x000fe200078e0031 */
[----:B------:R-:W-:Y:S06]  /*5790*/  BRA `(.L_x_3561) ;  /* 0x0000000000107947 */ /* 0x000fec0003800000 */
.L_x_3560:
[----:B0-----:R-:W0:Y:S02]  /*57a0*/  MUFU.RCP R55, R22 ;  /* 0x0000001600377308 */ /* 0x001e240000001000 */
[----:B0-----:R-:W-:-:S04]  /*57b0*/  FFMA R0, R22, R55, -1 ;  /* 0xbf80000016007423 */ /* 0x001fc80000000037 */
[----:B------:R-:W-:-:S04]  /*57c0*/  FADD.FTZ R0, -R0, -RZ ;  /* 0x800000ff00007221 */ /* 0x000fc80000010100 */
[----:B------:R-:W-:-:S07]  /*57d0*/  FFMA R55, R55, R0, R55 ;  /* 0x0000000037377223 */ /* 0x000fce0000000037 */
.L_x_3561:
[----:B------:R-:W-:Y:S05]  /*57e0*/  BSYNC B1 ;  /* 0x0000000000017941 */ /* 0x000fea0003800000 */
.L_x_3559:
[----:B------:R-:W0:Y:S01]  /*57f0*/  LDC.64 R6, c[0x0][0x248] ;  /* 0x00009200ff067b82 */ /* 0x000e220000000a00 */
[----:B------:R-:W-:Y:S01]  /*5800*/  @P0 IADD3 R32, P2, R56, R11, RZ ;  /* 0x0000000b38200210 */ /* 0x000fe20007f5e0ff */
[----:B------:R-:W-:Y:S01]  /*5810*/  FADD R0, -R55, 1 ;  /* 0x3f80000037007421 */ /* 0x000fe20000000100 */
[-C--:B------:R-:W-:Y:S01]  /*5820*/  FMUL R51, R17, R8.reuse ;  /* 0x0000000811337220 */ /* 0x080fe20000400000 */
[----:B------:R-:W-:Y:S01]  /*5830*/  FMUL R53, R21, R8 ;  /* 0x0000000815357220 */ /* 0x000fe20000400000 */
[----:B------:R-:W-:Y:S01]  /*5840*/  FMNMX R38, R38, |R17|, !PT ;  /* 0x4000001126267209 */ /* 0x000fe20007800000 */
[----:B------:R-:W-:Y:S02]  /*5850*/  @P0 IMAD.X R33, R57, 0x1, R10, P2 ;  /* 0x0000000139210824 */ /* 0x000fe400010e060a */
[----:B------:R-:W-:Y:S01]  /*5860*/  FMUL R0, R0, R55 ;  /* 0x0000003700007220 */ /* 0x000fe20000400000 */
[----:B------:R-:W-:Y:S01]  /*5870*/  F2FP.SATFINITE.E4M3.F32.PACK_AB_MERGE_C R51, RZ, R51, RZ ;  /* 0x00000033ff33723e */ /* 0x000fe200048070ff */
[----:B------:R-:W-:Y:S01]  /*5880*/  FMUL R22, R13, -1.7020000219345092773 ;  /* 0xbfd9db230d167820 */ /* 0x000fe20000400000 */
[----:B------:R-:W-:Y:S01]  /*5890*/  F2FP.SATFINITE.E4M3.F32.PACK_AB_MERGE_C R53, RZ, R53, RZ ;  /* 0x00000035ff35723e */ /* 0x000fe200048070ff */
[----:B------:R-:W-:Y:S01]  /*58a0*/  FFMA R61, R18, R0, R55 ;  /* 0x00000000123d7223 */ /* 0x000fe20000000037 */
[----:B------:R-:W-:Y:S01]  /*58b0*/  FMUL R18, R55, R29 ;  /* 0x0000001d37127220 */ /* 0x000fe20000400000 */
[----:B------:R1:W-:Y:S01]  /*58c0*/  @P0 STG.E.U8 desc[UR6][R32.64], R51 ;  /* 0x0000003320000986 */ /* 0x0003e2000c101106 */
[----:B------:R-:W-:Y:S01]  /*58d0*/  FMUL R55, R27, R8 ;  /* 0x000000081b377220 */ /* 0x000fe20000400000 */
[----:B------:R-:W-:Y:S01]  /*58e0*/  FMUL R0, R61, R24 ;  /* 0x000000183d007220 */ /* 0x000fe20000400000 */
[----:B------:R-:W-:Y:S01]  /*58f0*/  FMUL R61, R19, R8 ;  /* 0x00000008133d7220 */ /* 0x000fe20000400000 */
[----:B------:R-:W-:Y:S01]  /*5900*/  FMNMX R38, |R21|, R38, !PT ;  /* 0x0000002615267209 */ /* 0x000fe20007800200 */
[-C--:B------:R-:W-:Y:S01]  /*5910*/  FMUL R21, R47, R8.reuse ;  /* 0x000000082f157220 */ /* 0x080fe20000400000 */
[----:B------:R-:W-:Y:S01]  /*5920*/  FMUL R17, R0, R25 ;  /* 0x0000001900117220 */ /* 0x000fe20000400000 */
[----:B------:R-:W-:Y:S01]  /*5930*/  F2FP.SATFINITE.E4M3.F32.PACK_AB_MERGE_C R55, RZ, R55, RZ ;  /* 0x00000037ff37723e */ /* 0x000fe200048070ff */
[----:B------:R-:W-:Y:S01]  /*5940*/  BSSY B1, `(.L_x_3562) ;  /* 0x000005a000017945 */ /* 0x000fe20003800000 */
[----:B------:R-:W-:Y:S01]  /*5950*/  F2FP.SATFINITE.E4M3.F32.PACK_AB_MERGE_C R61, RZ, R61, RZ ;  /* 0x0000003dff3d723e */ /* 0x000fe200048070ff */
[----:B------:R-:W-:Y:S01]  /*5960*/  FMUL R0, R17, R8 ;  /* 0x0000000811007220 */ /* 0x000fe20000400000 */
[C---:B0-----:R-:W-:Y:S01]  /*5970*/  @P0 LEA R48, P2, R6.reuse, R56, 0x1 ;  /* 0x0000003806300211 */ /* 0x041fe200078408ff */
[----:B-1----:R-:W-:Y:S01]  /*5980*/  @P0 IMAD.WIDE.U32 R32, R6, 0x6, R56 ;  /* 0x0000000606200825 */ /* 0x002fe200078e0038 */
[----:B------:R-:W-:-:S02]  /*5990*/  F2FP.SATFINITE.E4M3.F32.PACK_AB_MERGE_C R21, RZ, R21, RZ ;  /* 0x00000015ff15723e */ /* 0x000fc400048070ff */
[----:B------:R-:W-:Y:S01]  /*59a0*/  @P0 IADD3 R48, P3, R48, R11, RZ ;  /* 0x0000000b30300210 */ /* 0x000fe20007f7e0ff */
[----:B------:R-:W-:Y:S01]  /*59b0*/  @P0 IMAD R25, R7, 0x6, RZ ;  /* 0x0000000607190824 */ /* 0x000fe200078e02ff */
[C-C-:B------:R-:W-:Y:S02]  /*59c0*/  @P0 LEA.HI.X R49, R6.reuse, R57, R7.reuse, 0x1, P2 ;  /* 0x0000003906310211 */ /* 0x140fe400010f0c07 */
[----:B------:R-:W-:Y:S02]  /*59d0*/  @P0 LEA R28, P2, R6, R56, 0x2 ;  /* 0x00000038061c0211 */ /* 0x000fe400078410ff */
[----:B------:R-:W-:Y:S01]  /*59e0*/  F2FP.SATFINITE.E4M3.F32.PACK_AB_MERGE_C R0, RZ, R0, RZ ;  /* 0x00000000ff00723e */ /* 0x000fe200048070ff */
[----:B------:R-:W-:Y:S01]  /*59f0*/  @P0 IMAD.X R49, R49, 0x1, R10, P3 ;  /* 0x0000000131310824 */ /* 0x000fe200018e060a */
[----:B------:R-:W-:Y:S02]  /*5a00*/  @P0 IADD3 R28, P3, R28, R11, RZ ;  /* 0x0000000b1c1c0210 */ /* 0x000fe40007f7e0ff */
[----:B------:R-:W-:-:S02]  /*5a10*/  @P0 LEA.HI.X R29, R6, R57, R7, 0x2, P2 ;  /* 0x00000039061d0211 */ /* 0x000fc400010f1407 */
[----:B------:R-:W-:Y:S01]  /*5a20*/  @P0 IADD3 R32, P2, R11, R32, RZ ;  /* 0x000000200b200210 */ /* 0x000fe20007f5e0ff */
[----:B------:R0:W-:Y:S01]  /*5a30*/  @P0 STG.E.U8 desc[UR6][R48.64], R53 ;  /* 0x0000003530000986 */ /* 0x0001e2000c101106 */
[----:B------:R-:W-:Y:S02]  /*5a40*/  @P0 IADD3.X R29, R29, R10, RZ, P3, !PT ;  /* 0x0000000a1d1d0210 */ /* 0x000fe40001ffe4ff */
[----:B------:R-:W-:Y:S02]  /*5a50*/  @P0 IADD3.X R33, R10, R25, R33, P2, !PT ;  /* 0x000000190a210210 */ /* 0x000fe400017fe421 */
[----:B------:R-:W-:Y:S01]  /*5a60*/  @P0 LEA R25, P3, R6, R56, 0x1 ;  /* 0x0000003806190211 */ /* 0x000fe200078608ff */
[----:B------:R1:W-:Y:S01]  /*5a70*/  @P0 STG.E.U8 desc[UR6][R28.64], R55 ;  /* 0x000000371c000986 */ /* 0x0003e2000c101106 */
[----:B------:R-:W-:-:S03]  /*5a80*/  FMNMX R38, |R27|, R38, !PT ;  /* 0x000000261b267209 */ /* 0x000fc60007800200 */
[----:B------:R2:W-:Y:S01]  /*5a90*/  @P0 STG.E.U8 desc[UR6][R32.64], R0 ;  /* 0x0000000020000986 */ /* 0x0005e2000c101106 */
[----:B------:R-:W-:Y:S01]  /*5aa0*/  FMNMX R38, |R17|, R38, !PT ;  /* 0x0000002611267209 */ /* 0x000fe20007800200 */
[----:B0-----:R-:W-:Y:S01]  /*5ab0*/  FMUL R49, R18, R24 ;  /* 0x0000001812317220 */ /* 0x001fe20000400000 */
[----:B------:R-:W-:Y:S01]  /*5ac0*/  FMUL R18, R23, R8 ;  /* 0x0000000817127220 */ /* 0x000fe20000400000 */
[----:B------:R-:W-:Y:S01]  /*5ad0*/  IMAD.SHL.U32 R53, R53, 0x100, RZ ;  /* 0x0000010035357824 */ /* 0x000fe200078e00ff */
[----:B------:R-:W-:Y:S01]  /*5ae0*/  FMNMX R38, |R19|, R38, !PT ;  /* 0x0000002613267209 */ /* 0x000fe20007800200 */
[----:B------:R-:W-:Y:S01]  /*5af0*/  FMUL R27, R49, R8 ;  /* 0x00000008311b7220 */ /* 0x000fe20000400000 */
[----:B-1----:R-:W-:Y:S01]  /*5b00*/  @P0 IADD3 R28, P2, R56, R12, RZ ;  /* 0x0000000c381c0210 */ /* 0x002fe20007f5e0ff */
[----:B------:R-:W-:Y:S01]  /*5b10*/  IMAD.U32 R55, R55, 0x10000, RZ ;  /* 0x0001000037377824 */ /* 0x000fe200078e00ff */
[----:B------:R-:W-:Y:S02]  /*5b20*/  F2FP.SATFINITE.E4M3.F32.PACK_AB_MERGE_C R18, RZ, R18, RZ ;  /* 0x00000012ff12723e */ /* 0x000fe400048070ff */
[----:B------:R-:W-:Y:S01]  /*5b30*/  F2FP.SATFINITE.E4M3.F32.PACK_AB_MERGE_C R27, RZ, R27, RZ ;  /* 0x0000001bff1b723e */ /* 0x000fe200048070ff */
[----:B------:R-:W-:Y:S01]  /*5b40*/  @P0 IMAD.X R29, R57, 0x1, R14, P2 ;  /* 0x00000001391d0824 */ /* 0x000fe200010e060e */
[----:B------:R-:W-:Y:S01]  /*5b50*/  @P0 IADD3 R24, P2, R25, R12, RZ ;  /* 0x0000000c19180210 */ /* 0x000fe20007f5e0ff */
[----:B------:R-:W-:Y:S01]  /*5b60*/  IMAD.SHL.U32 R17, R18, 0x100, RZ ;  /* 0x0000010012117824 */ /* 0x000fe200078e00ff */
[----:B------:R-:W-:-:S02]  /*5b70*/  @P0 LEA.HI.X R25, R6, R57, R7, 0x1, P3 ;  /* 0x0000003906190211 */ /* 0x000fc400018f0c07 */
[----:B--2---:R-:W-:Y:S01]  /*5b80*/  @P0 LEA R33, P3, R6, R56, 0x2 ;  /* 0x0000003806210211 */ /* 0x004fe200078610ff */
[----:B------:R0:W-:Y:S01]  /*5b90*/  @P0 STG.E.U8 desc[UR6][R28.64], R61 ;  /* 0x0000003d1c000986 */ /* 0x0001e2000c101106 */
[----:B------:R-:W-:Y:S01]  /*5ba0*/  LOP3.LUT R55, R55, 0xff0000, RZ, 0xc0, !PT ;  /* 0x00ff000037377812 */ /* 0x000fe200078ec0ff */
[----:B------:R-:W-:Y:S01]  /*5bb0*/  @P0 IMAD.X R25, R25, 0x1, R14, P2 ;  /* 0x0000000119190824 */ /* 0x000fe200010e060e */
[----:B------:R-:W-:Y:S02]  /*5bc0*/  @P0 IADD3 R32, P2, R33, R12, RZ ;  /* 0x0000000c21200210 */ /* 0x000fe40007f5e0ff */
[----:B------:R-:W-:Y:S02]  /*5bd0*/  LOP3.LUT R0, R0, 0xffff, RZ, 0xc0, !PT ;  /* 0x0000ffff00007812 */ /* 0x000fe400078ec0ff */
[----:B------:R1:W-:Y:S01]  /*5be0*/  @P0 STG.E.U8 desc[UR6][R24.64], R18 ;  /* 0x0000001218000986 */ /* 0x0003e2000c101106 */
[----:B------:R-:W-:Y:S02]  /*5bf0*/  FMNMX R38, |R23|, R38, !PT ;  /* 0x0000002617267209 */ /* 0x000fe40007800200 */
[----:B------:R-:W-:Y:S01]  /*5c00*/  IMAD R0, R0, 0x1000000, R55 ;  /* 0x0100000000007824 */ /* 0x000fe200078e0237 */
[----:B0-----:R-:W-:Y:S01]  /*5c10*/  @P0 LEA.HI.X R29, R6, R57, R7, 0x2, P3 ;  /* 0x00000039061d0211 */ /* 0x001fe200018f1407 */
[----:B------:R-:W-:Y:S01]  /*5c20*/  @P0 IMAD.MOV.U32 R28, RZ, RZ, R56 ;  /* 0x000000ffff1c0224 */ /* 0x000fe200078e0038 */
[----:B------:R-:W-:-:S02]  /*5c30*/  FMNMX R38, |R47|, R38, !PT ;  /* 0x000000262f267209 */ /* 0x000fc40007800200 */
[----:B------:R-:W-:Y:S01]  /*5c40*/  LOP3.LUT R0, R0, 0xffff, R53, 0xf8, !PT ;  /* 0x0000ffff00007812 */ /* 0x000fe200078ef835 */
[----:B------:R-:W-:Y:S02]  /*5c50*/  @P0 IMAD.X R33, R29, 0x1, R14, P2 ;  /* 0x000000011d210824 */ /* 0x000fe400010e060e */
[----:B------:R-:W-:Y:S02]  /*5c60*/  @P0 IMAD.MOV.U32 R29, RZ, RZ, R57 ;  /* 0x000000ffff1d0224 */ /* 0x000fe400078e0039 */
[----:B-1----:R-:W-:Y:S01]  /*5c70*/  @P0 IMAD R25, R7, 0x6, RZ ;  /* 0x0000000607190824 */ /* 0x002fe200078e02ff */
[----:B------:R0:W-:Y:S01]  /*5c80*/  @P0 STG.E.U8 desc[UR6][R32.64], R21 ;  /* 0x0000001520000986 */ /* 0x0001e2000c101106 */
[----:B------:R-:W-:-:S03]  /*5c90*/  @P0 IMAD.WIDE.U32 R28, R6, 0x6, R28 ;  /* 0x00000006061c0825 */ /* 0x000fc600078e001c */
[----:B------:R-:W-:-:S04]  /*5ca0*/  @P0 IADD3 R24, P2, R12, R28, RZ ;  /* 0x0000001c0c180210 */ /* 0x000fc80007f5e0ff */
[----:B------:R-:W-:Y:S01]  /*5cb0*/  @P0 IADD3.X R25, R14, R25, R29, P2, !PT ;  /* 0x000000190e190210 */ /* 0x000fe200017fe41d */
[----:B------:R-:W-:Y:S01]  /*5cc0*/  IMAD.MOV.U32 R29, RZ, RZ, 0x3bbb989d ;  /* 0x3bbb989dff1d7424 */ /* 0x000fe200078e00ff */
[----:B0-----:R-:W-:-:S03]  /*5cd0*/  SHF.L.U32 R21, R21, 0x10, RZ ;  /* 0x0000001015157819 */ /* 0x001fc600000006ff */
[----:B------:R-:W-:Y:S01]  /*5ce0*/  FFMA.SAT R26, R22, R29, 0.5 ;  /* 0x3f000000161a7423 */ /* 0x000fe2000000201d */
[----:B------:R-:W-:Y:S01]  /*5cf0*/  IMAD.MOV.U32 R29, RZ, RZ, 0x437c0000 ;  /* 0x437c0000ff1d7424 */ /* 0x000fe200078e00ff */
[----:B------:R0:W-:Y:S03]  /*5d00*/  @P0 STG.E.U8 desc[UR6][R24.64], R27 ;  /* 0x0000001b18000986 */ /* 0x0001e6000c101106 */
[----:B------:R-:W-:-:S04]  /*5d10*/  FFMA.RM R26, R26, R29, 12582913 ;  /* 0x4b4000011a1a7423 */ /* 0x000fc8000000401d */
[C---:B------:R-:W-:Y:S01]  /*5d20*/  FADD R29, R26.reuse, -12583039 ;  /* 0xcb40007f1a1d7421 */ /* 0x040fe20000000000 */
[----:B------:R-:W-:-:S03]  /*5d30*/  IMAD.SHL.U32 R26, R26, 0x800000, RZ ;  /* 0x008000001a1a7824 */ /* 0x000fc600078e00ff */
[----:B------:R-:W-:Y:S01]  /*5d40*/  FFMA R29, R22, 1.4426950216293334961, -R29 ;  /* 0x3fb8aa3b161d7823 */ /* 0x000fe2000000081d */
[----:B0-----:R-:W-:-:S03]  /*5d50*/  LOP3.LUT R27, R27, 0xffff, RZ, 0xc0, !PT ;  /* 0x0000ffff1b1b7812 */ /* 0x001fc600078ec0ff */
[----:B------:R-:W-:Y:S01]  /*5d60*/  FFMA R29, R22, 1.925963033500011079e-08, R29 ;  /* 0x32a57060161d7823 */ /* 0x000fe2000000001d */
[----:B------:R-:W-:-:S05]  /*5d70*/  LOP3.LUT R22, R21, 0xff0000, RZ, 0xc0, !PT ;  /* 0x00ff000015167812 */ /* 0x000fca00078ec0ff */
[----:B------:R-:W0:Y:S01]  /*5d80*/  MUFU.EX2 R29, R29 ;  /* 0x0000001d001d7308 */ /* 0x000e220000000800 */
[----:B------:R-:W-:-:S05]  /*5d90*/  IMAD R22, R27, 0x1000000, R22 ;  /* 0x010000001b167824 */ /* 0x000fca00078e0216 */
[----:B------:R-:W-:Y:S02]  /*5da0*/  LOP3.LUT R18, R22, 0xffff, R17, 0xf8, !PT ;  /* 0x0000ffff16127812 */ /* 0x000fe400078ef811 */
[----:B------:R-:W-:Y:S02]  /*5db0*/  LEA R22, P2, R6, R58, 0x3 ;  /* 0x0000003a06167211 */ /* 0x000fe400078418ff */
[----:B------:R-:W-:Y:S02]  /*5dc0*/  LOP3.LUT R17, R18, 0xff, R61, 0xf8, !PT ;  /* 0x000000ff12117812 */ /* 0x000fe400078ef83d */
[----:B------:R-:W-:Y:S01]  /*5dd0*/  LEA.HI.X R23, R6, R59, R7, 0x3, P2 ;  /* 0x0000003b06177211 */ /* 0x000fe200010f1c07 */
[----:B------:R-:W-:Y:S01]  /*5de0*/  FMUL R6, R13, 1.7020000219345092773 ;  /* 0x3fd9db230d067820 */ /* 0x000fe20000400000 */
[----:B------:R-:W-:Y:S01]  /*5df0*/  LOP3.LUT R18, R0, 0xff, R51, 0xf8, !PT ;  /* 0x000000ff00127812 */ /* 0x000fe200078ef833 */
[----:B0-----:R-:W-:-:S04]  /*5e00*/  FFMA R21, R26, R29, 1 ;  /* 0x3f8000001a157423 */ /* 0x001fc8000000001d */
[----:B------:R-:W-:-:S05]  /*5e10*/  VIADD R19, R21, 0x1800000 ;  /* 0x0180000015137836 */ /* 0x000fca0000000000 */
[----:B------:R-:W-:-:S04]  /*5e20*/  LOP3.LUT R19, R19, 0x7f800000, RZ, 0xc0, !PT ;  /* 0x7f80000013137812 */ /* 0x000fc800078ec0ff */
[----:B------:R-:W-:Y:S02]  /*5e30*/  ISETP.GT.U32.AND P0, PT, R19, 0x1ffffff, PT ;  /* 0x01ffffff1300780c */ /* 0x000fe40003f04070 */
[----:B------:R-:W-:-:S11]  /*5e40*/  FMNMX R19, |R49|, R38, !PT ;  /* 0x0000002631137209 */ /* 0x000fd60007800200 */
[----:B------:R-:W-:Y:S05]  /*5e50*/  @P0 BRA `(.L_x_3563) ;  /* 0x0000000000100947 */ /* 0x000fea0003800000 */
[----:B------:R-:W-:Y:S02]  /*5e60*/  MOV R0, R21 ;  /* 0x0000001500007202 */ /* 0x000fe40000000f00 */
[----:B------:R-:W-:-:S07]  /*5e70*/  MOV R32, 0x5e90 ;  /* 0x00005e9000207802 */ /* 0x000fce0000000f00 */
[----:B------:R-:W-:Y:S05]  /*5e80*/  CALL.REL.NOINC `($__internal_41_$__cuda_sm20_rcp_rn_f32_slowpath) ;  /* 0x0000002400787944 */ /* 0x000fea0003c00000 */
[----:B------:R-:W-:Y:S05]  /*5e90*/  BRA `(.L_x_3564) ;  /* 0x0000000000107947 */ /* 0x000fea0003800000 */
.L_x_3563:
[----:B------:R-:W0:Y:S02]  /*5ea0*/  MUFU.RCP R0, R21 ;  /* 0x0000001500007308 */ /* 0x000e240000001000 */
[----:B0-----:R-:W-:-:S04]  /*5eb0*/  FFMA R7, R21, R0, -1 ;  /* 0xbf80000015077423 */ /* 0x001fc80000000000 */
[----:B------:R-:W-:-:S04]  /*5ec0*/  FADD.FTZ R7, -R7, -RZ ;  /* 0x800000ff07077221 */ /* 0x000fc80000010100 */
[----:B------:R-:W-:-:S07]  /*5ed0*/  FFMA R49, R0, R7, R0 ;  /* 0x0000000700317223 */ /* 0x000fce0000000000 */
.L_x_3564:
[----:B------:R-:W-:Y:S05]  /*5ee0*/  BSYNC B1 ;  /* 0x0000000000017941 */ /* 0x000fea0003800000 */
.L_x_3562:
        /* <DEDUP_REMOVED lines=17> */
[----:B------:R-:W-:Y:S02]  /*6000*/  FMUL R6, R49, R13 ;  /* 0x0000000d31067220 */ /* 0x000fe40000400000 */
[----:B------:R-:W-:Y:S01]  /*6010*/  ISETP.GT.U32.AND P0, PT, R7, 0x1ffffff, PT ;  /* 0x01ffffff0700780c */ /* 0x000fe20003f04070 */
[-C--:B------:R-:W-:Y:S01]  /*6020*/  FMUL R7, R0, R45.reuse ;  /* 0x0000002d00077220 */ /* 0x080fe20000400000 */
[----:B------:R-:W-:Y:S01]  /*6030*/  FMUL R45, R6, R45 ;  /* 0x0000002d062d7220 */ /* 0x000fe20000400000 */
[----:B------:R-:W-:Y:S02]  /*6040*/  FMUL R6, R34, 1.7020000219345092773 ;  /* 0x3fd9db2322067820 */ /* 0x000fe40000400000 */
[----:B------:R-:W-:-:S08]  /*6050*/  FMUL R46, R7, R46 ;  /* 0x0000002e072e7220 */ /* 0x000fd00000400000 */
[----:B------:R-:W-:Y:S05]  /*6060*/  @P0 BRA `(.L_x_3566) ;  /* 0x0000000000100947 */ /* 0x000fea0003800000 */
[----:B------:R-:W-:Y:S01]  /*6070*/  IMAD.MOV.U32 R0, RZ, RZ, R24 ;  /* 0x000000ffff007224 */ /* 0x000fe200078e0018 */
[----:B------:R-:W-:-:S07]  /*6080*/  MOV R32, 0x60a0 ;  /* 0x000060a000207802 */ /* 0x000fce0000000f00 */
[----:B------:R-:W-:Y:S05]  /*6090*/  CALL.REL.NOINC `($__internal_41_$__cuda_sm20_rcp_rn_f32_slowpath) ;  /* 0x0000002000f47944 */ /* 0x000fea0003c00000 */
[----:B------:R-:W-:Y:S05]  /*60a0*/  BRA `(.L_x_3567) ;  /* 0x0000000000107947 */ /* 0x000fea0003800000 */
.L_x_3566:
[----:B------:R-:W0:Y:S02]  /*60b0*/  MUFU.RCP R49, R24 ;  /* 0x0000001800317308 */ /* 0x000e240000001000 */
[----:B0-----:R-:W-:-:S04]  /*60c0*/  FFMA R0, R24, R49, -1 ;  /* 0xbf80000018007423 */ /* 0x001fc80000000031 */
[----:B------:R-:W-:-:S04]  /*60d0*/  FADD.FTZ R0, -R0, -RZ ;  /* 0x800000ff00007221 */ /* 0x000fc80000010100 */
[----:B------:R-:W-:-:S07]  /*60e0*/  FFMA R49, R49, R0, R49 ;  /* 0x0000000031317223 */ /* 0x000fce0000000031 */
.L_x_3567:
[----:B------:R-:W-:Y:S05]  /*60f0*/  BSYNC B1 ;  /* 0x0000000000017941 */ /* 0x000fea0003800000 */
.L_x_3565:
        /* <DEDUP_REMOVED lines=18> */
[----:B------:R-:W-:Y:S02]  /*6220*/  FMUL R6, R42, 1.7020000219345092773 ;  /* 0x3fd9db232a067820 */ /* 0x000fe40000400000 */
[----:B------:R-:W-:Y:S01]  /*6230*/  ISETP.GT.U32.AND P0, PT, R7, 0x1ffffff, PT ;  /* 0x01ffffff0700780c */ /* 0x000fe20003f04070 */
[-C--:B------:R-:W-:Y:S01]  /*6240*/  FMUL R7, R0, R43.reuse ;  /* 0x0000002b00077220 */ /* 0x080fe20000400000 */
[----:B------:R-:W-:-:S03]  /*6250*/  FMUL R43, R34, R43 ;  /* 0x0000002b222b7220 */ /* 0x000fc60000400000 */
[----:B------:R-:W-:-:S08]  /*6260*/  FMUL R7, R7, R44 ;  /* 0x0000002c07077220 */ /* 0x000fd00000400000 */
[----:B------:R-:W-:Y:S05]  /*6270*/  @P0 BRA `(.L_x_3569) ;  /* 0x0000000000100947 */ /* 0x000fea0003800000 */
[----:B------:R-:W-:Y:S01]  /*6280*/  IMAD.MOV.U32 R0, RZ, RZ, R24 ;  /* 0x000000ffff007224 */ /* 0x000fe200078e0018 */
[----:B------:R-:W-:-:S07]  /*6290*/  MOV R32, 0x62b0 ;  /* 0x000062b000207802 */ /* 0x000fce0000000f00 */
[----:B------:R-:W-:Y:S05]  /*62a0*/  CALL.REL.NOINC `($__internal_41_$__cuda_sm20_rcp_rn_f32_slowpath) ;  /* 0x0000002000707944 */ /* 0x000fea0003c00000 */
[----:B------:R-:W-:Y:S05]  /*62b0*/  BRA `(.L_x_3570) ;  /* 0x0000000000107947 */ /* 0x000fea0003800000 */
.L_x_3569:
[----:B------:R-:W0:Y:S02]  /*62c0*/  MUFU.RCP R49, R24 ;  /* 0x0000001800317308 */ /* 0x000e240000001000 */
[----:B0-----:R-:W-:-:S04]  /*62d0*/  FFMA R0, R24, R49, -1 ;  /* 0xbf80000018007423 */ /* 0x001fc80000000031 */
[----:B------:R-:W-:-:S04]  /*62e0*/  FADD.FTZ R0, -R0, -RZ ;  /* 0x800000ff00007221 */ /* 0x000fc80000010100 */
[----:B------:R-:W-:-:S07]  /*62f0*/  FFMA R49, R49, R0, R49 ;  /* 0x0000000031317223 */ /* 0x000fce0000000031 */
.L_x_3570:
[----:B------:R-:W-:Y:S05]  /*6300*/  BSYNC B1 ;  /* 0x0000000000017941 */ /* 0x000fea0003800000 */
.L_x_3568:
        /* <DEDUP_REMOVED lines=17> */
[----:B------:R-:W-:Y:S01]  /*6420*/  FMUL R49, R49, R42 ;  /* 0x0000002a31317220 */ /* 0x000fe20000400000 */
[----:B------:R-:W-:Y:S01]  /*6430*/  FMUL R6, R39, 1.7020000219345092773 ;  /* 0x3fd9db2327067820 */ /* 0x000fe20000400000 */
        /* <DEDUP_REMOVED lines=9> */
.L_x_3572:
[----:B------:R-:W0:Y:S02]  /*64d0*/  MUFU.RCP R49, R26 ;  /* 0x0000001a00317308 */ /* 0x000e240000001000 */
[----:B0-----:R-:W-:-:S04]  /*64e0*/  FFMA R0, R26, R49, -1 ;  /* 0xbf8000001a007423 */ /* 0x001fc80000000031 */
[----:B------:R-:W-:-:S04]  /*64f0*/  FADD.FTZ R0, -R0, -RZ ;  /* 0x800000ff00007221 */ /* 0x000fc80000010100 */
[----:B------:R-:W-:-:S07]  /*6500*/  FFMA R49, R49, R0, R49 ;  /* 0x0000000031317223 */ /* 0x000fce0000000031 */
.L_x_3573:
[----:B------:R-:W-:Y:S05]  /*6510*/  BSYNC B1 ;  /* 0x0000000000017941 */ /* 0x000fea0003800000 */
.L_x_3571:
[----:B------:R-:W0:Y:S01]  /*6520*/  S2R R27, SR_TID.X ;  /* 0x00000000001b7919 */ /* 0x000e220000002100 */
[----:B------:R-:W-:Y:S01]  /*6530*/  FADD R0, -R49, 1 ;  /* 0x3f80000031007421 */ /* 0x000fe20000000100 */
[----:B------:R-:W-:Y:S01]  /*6540*/  FMNMX R24, R19, |R46|, !PT ;  /* 0x4000002e13187209 */ /* 0x000fe20007800000 */
[C---:B------:R-:W-:Y:S01]  /*6550*/  FMUL R47, R7.reuse, R8 ;  /* 0x00000008072f7220 */ /* 0x040fe20000400000 */
[----:B------:R-:W1:Y:S01]  /*6560*/  S2UR UR5, SR_CgaCtaId ;  /* 0x00000000000579c3 */ /* 0x000e620000008800 */
[----:B------:R-:W-:Y:S01]  /*6570*/  FMUL R0, R0, R49 ;  /* 0x0000003100007220 */ /* 0x000fe20000400000 */
[----:B------:R-:W-:Y:S01]  /*6580*/  FMNMX R24, |R7|, R24, !PT ;  /* 0x0000001807187209 */ /* 0x000fe20007800200 */
[----:B------:R-:W-:Y:S01]  /*6590*/  FMUL R33, R49, R39 ;  /* 0x0000002731217220 */ /* 0x000fe20000400000 */
[----:B------:R-:W-:Y:S01]  /*65a0*/  F2FP.SATFINITE.E4M3.F32.PACK_AB_MERGE_C R47, RZ, R47, RZ ;  /* 0x0000002fff2f723e */ /* 0x000fe200048070ff */
[----:B------:R-:W-:Y:S01]  /*65b0*/  FFMA R21, R6, R0, R49 ;  /* 0x0000000006157223 */ /* 0x000fe20000000031 */
[C---:B------:R-:W-:Y:S01]  /*65c0*/  FMUL R6, R41.reuse, R8 ;  /* 0x0000000829067220 */ /* 0x040fe20000400000 */
[----:B------:R-:W-:Y:S01]  /*65d0*/  FMNMX R42, |R41|, R24, !PT ;  /* 0x00000018292a7209 */ /* 0x000fe20007800200 */
[-C--:B------:R-:W-:Y:S01]  /*65e0*/  FMUL R33, R33, R20.reuse ;  /* 0x0000001421217220 */ /* 0x080fe20000400000 */
[----:B------:R-:W-:Y:S01]  /*65f0*/  FMUL R0, R21, R20 ;  /* 0x0000001415007220 */ /* 0x000fe20000400000 */
[----:B------:R-:W-:Y:S01]  /*6600*/  FMUL R46, R46, R8 ;  /* 0x000000082e2e7220 */ /* 0x000fe20000400000 */
[----:B------:R-:W-:Y:S01]  /*6610*/  @P1 IADD3 R20, P0, R22, R11, RZ ;  /* 0x0000000b16141210 */ /* 0x000fe20007f1e0ff */
[----:B------:R-:W-:Y:S01]  /*6620*/  UMOV UR4, 0x400 ;  /* 0x0000040000047882 */ /* 0x000fe20000000000 */
[----:B------:R-:W-:Y:S01]  /*6630*/  FMUL R19, R0, R35 ;  /* 0x0000002300137220 */ /* 0x000fe20000400000 */
[----:B------:R-:W-:Y:S01]  /*6640*/  F2FP.SATFINITE.E4M3.F32.PACK_AB_MERGE_C R35, RZ, R6, RZ ;  /* 0x00000006ff23723e */ /* 0x000fe200048070ff */
[----:B------:R-:W-:Y:S01]  /*6650*/  IMAD.SHL.U32 R6, R47, 0x100, RZ ;  /* 0x000001002f067824 */ /* 0x000fe200078e00ff */
[----:B------:R-:W-:Y:S01]  /*6660*/  UIADD3 UR4, UR4, 0x20, URZ ;  /* 0x0000002004047890 */ /* 0x000fe2000fffe03f */
[----:B------:R-:W-:Y:S01]  /*6670*/  FMUL R41, R19, R8 ;  /* 0x0000000813297220 */ /* 0x000fe20000400000 */
[----:B------:R-:W-:Y:S01]  /*6680*/  SHF.L.U32 R0, R35, 0x10, RZ ;  /* 0x0000001023007819 */ /* 0x000fe200000006ff */
[----:B------:R-:W-:Y:S01]  /*6690*/  @P1 IMAD.X R21, R23, 0x1, R10, P0 ;  /* 0x0000000117151824 */ /* 0x000fe200000e060a */
[----:B------:R-:W-:Y:S01]  /*66a0*/  F2FP.SATFINITE.E4M3.F32.PACK_AB_MERGE_C R46, RZ, R46, RZ ;  /* 0x0000002eff2e723e */ /* 0x000fe200048070ff */
[----:B------:R-:W-:Y:S01]  /*66b0*/  BSSY B0, `(.L_x_3574) ;  /* 0x00000c6000007945 */ /* 0x000fe20003800000 */
[----:B------:R-:W-:-:S02]  /*66c0*/  F2FP.SATFINITE.E4M3.F32.PACK_AB_MERGE_C R41, RZ, R41, RZ ;  /* 0x00000029ff29723e */ /* 0x000fc400048070ff */
[----:B------:R-:W-:Y:S01]  /*66d0*/  LOP3.LUT R7, R0, 0xff0000, RZ, 0xc0, !PT ;  /* 0x00ff000000077812 */ /* 0x000fe200078ec0ff */
[----:B-1----:R-:W-:Y:S01]  /*66e0*/  ULEA UR4, UR5, UR4, 0x18 ;  /* 0x0000000405047291 */ /* 0x002fe2000f8ec03f */
[----:B------:R-:W-:Y:S01]  /*66f0*/  LOP3.LUT R0, R41, 0xffff, RZ, 0xc0, !PT ;  /* 0x0000ffff29007812 */ /* 0x000fe200078ec0ff */
[----:B------:R1:W-:Y:S01]  /*6700*/  @P1 STG.E.U8 desc[UR6][R20.64], R46 ;  /* 0x0000002e14001986 */ /* 0x0003e2000c101106 */
[----:B0-----:R-:W-:Y:S02]  /*6710*/  SHF.R.U32.HI R24, RZ, 0x3, R27 ;  /* 0x00000003ff187819 */ /* 0x001fe4000001161b */
[----:B------:R-:W-:Y:S01]  /*6720*/  FMNMX R42, |R19|, R42, !PT ;  /* 0x0000002a132a7209 */ /* 0x000fe20007800200 */
[----:B------:R-:W-:Y:S01]  /*6730*/  IMAD R7, R0, 0x1000000, R7 ;  /* 0x0100000000077824 */ /* 0x000fe200078e0207 */
[----:B------:R-:W-:Y:S02]  /*6740*/  LOP3.LUT R0, R24, 0x1ffffffc, RZ, 0xc0, !PT ;  /* 0x1ffffffc18007812 */ /* 0x000fe400078ec0ff */
[----:B------:R-:W-:-:S02]  /*6750*/  FMNMX R42, |R45|, R42, !PT ;  /* 0x0000002a2d2a7209 */ /* 0x000fc40007800200 */
[----:B------:R-:W-:Y:S01]  /*6760*/  LOP3.LUT R25, R7, 0xffff, R6, 0xf8, !PT ;  /* 0x0000ffff07197812 */ /* 0x000fe200078ef806 */
[----:B------:R-:W-:Y:S01]  /*6770*/  IMAD.IADD R40, R27, 0x1, -R0 ;  /* 0x000000011b287824 */ /* 0x000fe200078e0a00 */
[----:B------:R-:W0:Y:S01]  /*6780*/  LDC.64 R6, c[0x0][0x248] ;  /* 0x00009200ff067b82 */ /* 0x000e220000000a00 */
[----:B------:R-:W-:Y:S02]  /*6790*/  FMNMX R42, |R43|, R42, !PT ;  /* 0x0000002a2b2a7209 */ /* 0x000fe40007800200 */
[C---:B------:R-:W-:Y:S01]  /*67a0*/  VIADD R24, R40.reuse, 0xffffffff ;  /* 0xffffffff28187836 */ /* 0x040fe20000000000 */
[C---:B------:R-:W-:Y:S01]  /*67b0*/  LOP3.LUT R26, R40.reuse, 0x1f, RZ, 0xc0, !PT ;  /* 0x0000001f281a7812 */ /* 0x040fe200078ec0ff */
[C---:B------:R-:W-:Y:S01]  /*67c0*/  VIADD R27, R40.reuse, 0x1d ;  /* 0x0000001d281b7836 */ /* 0x040fe20000000000 */
[----:B------:R-:W-:Y:S01]  /*67d0*/  FMNMX R42, |R13|, R42, !PT ;  /* 0x0000002a0d2a7209 */ /* 0x000fe20007800200 */
[----:B------:R-:W-:Y:S01]  /*67e0*/  VIADD R28, R40, 0x1e ;  /* 0x0000001e281c7836 */ /* 0x000fe20000000000 */
[----:B------:R-:W-:Y:S01]  /*67f0*/  LOP3.LUT R24, R24, 0x1f, RZ, 0xc0, !PT ;  /* 0x0000001f18187812 */ /* 0x000fe200078ec0ff */
[----:B------:R-:W-:Y:S01]  /*6800*/  IMAD R32, R9, 0x21, R26 ;  /* 0x0000002109207824 */ /* 0x000fe200078e021a */
[----:B-1----:R-:W-:-:S02]  /*6810*/  LOP3.LUT R20, R27, 0x1f, RZ, 0xc0, !PT ;  /* 0x0000001f1b147812 */ /* 0x002fc400078ec0ff */
[----:B------:R-:W-:Y:S01]  /*6820*/  LOP3.LUT R28, R28, 0x1f, RZ, 0xc0, !PT ;  /* 0x0000001f1c1c7812 */ /* 0x000fe200078ec0ff */
[----:B------:R-:W-:Y:S01]  /*6830*/  IMAD R24, R9, 0x21, R24 ;  /* 0x0000002109187824 */ /* 0x000fe200078e0218 */
[----:B------:R-:W-:Y:S01]  /*6840*/  LOP3.LUT R26, R25, 0xff, R46, 0xf8, !PT ;  /* 0x000000ff191a7812 */ /* 0x000fe200078ef82e */
[--C-:B------:R-:W-:Y:S01]  /*6850*/  @P1 IMAD.MOV.U32 R25, RZ, RZ, R23.reuse ;  /* 0x000000ffff191224 */ /* 0x100fe200078e0017 */
[----:B------:R-:W-:Y:S01]  /*6860*/  LEA R32, R32, UR4, 0x2 ;  /* 0x0000000420207c11 */ /* 0x000fe2000f8e10ff */
[C---:B------:R-:W-:Y:S01]  /*6870*/  IMAD R39, R9.reuse, 0x21, R20 ;  /* 0x0000002109277824 */ /* 0x040fe200078e0214 */
[----:B------:R-:W-:Y:S01]  /*6880*/  LEA R34, R24, UR4, 0x2 ;  /* 0x0000000418227c11 */ /* 0x000fe2000f8e10ff */
[----:B------:R-:W-:Y:S01]  /*6890*/  IMAD R38, R9, 0x21, R28 ;  /* 0x0000002109267824 */ /* 0x000fe200078e021c */
[-C--:B------:R-:W-:Y:S01]  /*68a0*/  @P1 MOV R24, R22.reuse ;  /* 0x0000001600181202 */ /* 0x080fe20000000f00 */
[----:B------:R1:W-:Y:S01]  /*68b0*/  STS [R32], R15 ;  /* 0x0000000f20007388 */ /* 0x0003e20000000800 */
[----:B------:R-:W-:Y:S01]  /*68c0*/  LEA R39, R39, UR4, 0x2 ;  /* 0x0000000427277c11 */ /* 0x000fe2000f8e10ff */
[----:B0-----:R-:W-:Y:S01]  /*68d0*/  @P1 IMAD.WIDE.U32 R20, R6, 0x6, R22 ;  /* 0x0000000606141825 */ /* 0x001fe200078e0016 */
[----:B------:R-:W-:Y:S01]  /*68e0*/  LEA R38, R38, UR4, 0x2 ;  /* 0x0000000426267c11 */ /* 0x000fe2000f8e10ff */
[----:B------:R-:W-:Y:S01]  /*68f0*/  STS [R34], R37 ;  /* 0x0000002522007388 */ /* 0x000fe20000000800 */
[C---:B------:R-:W-:Y:S01]  /*6900*/  @P1 LEA R44, P5, R6.reuse, R22, 0x1 ;  /* 0x00000016062c1211 */ /* 0x040fe200078a08ff */
[C---:B------:R-:W-:Y:S01]  /*6910*/  @P1 IMAD.WIDE.U32 R24, R6.reuse, 0x6, R24 ;  /* 0x0000000606181825 */ /* 0x040fe200078e0018 */
[----:B------:R-:W-:Y:S01]  /*6920*/  @P1 IADD3 R20, P3, R11, R20, RZ ;  /* 0x000000140b141210 */ /* 0x000fe20007f7e0ff */
[----:B------:R0:W-:Y:S01]  /*6930*/  STS [R38], R18 ;  /* 0x0000001226007388 */ /* 0x0001e20000000800 */
[----:B------:R-:W-:Y:S01]  /*6940*/  @P1 LEA R28, P4, R6, R22, 0x2 ;  /* 0x00000016061c1211 */ /* 0x000fe200078810ff */
[C---:B------:R-:W-:Y:S01]  /*6950*/  @P1 IMAD R19, R7.reuse, 0x6, RZ ;  /* 0x0000000607131824 */ /* 0x040fe200078e02ff */
[----:B------:R-:W-:Y:S01]  /*6960*/  @P1 IADD3 R24, P6, R12, R24, RZ ;  /* 0x000000180c181210 */ /* 0x000fe20007fde0ff */
[----:B------:R-:W-:Y:S01]  /*6970*/  @P1 IMAD R27, R7, 0x6, RZ ;  /* 0x00000006071b1824 */ /* 0x000fe200078e02ff */
[----:B------:R2:W-:Y:S01]  /*6980*/  STS [R39], R26 ;  /* 0x0000001a27007388 */ /* 0x0005e20000000800 */
[----:B-1----:R-:W-:-:S02]  /*6990*/  @P1 LEA.HI.X R15, R6, R23, R7, 0x2, P4 ;  /* 0x00000017060f1211 */ /* 0x002fc400020f1407 */
[----:B------:R-:W-:Y:S02]  /*69a0*/  @P1 IADD3.X R21, R10, R19, R21, P3, !PT ;  /* 0x000000130a151210 */ /* 0x000fe40001ffe415 */
[----:B------:R-:W-:Y:S02]  /*69b0*/  @P1 IADD3.X R25, R14, R27, R25, P6, !PT ;  /* 0x0000001b0e191210 */ /* 0x000fe400037fe419 */
[C---:B------:R-:W-:Y:S02]  /*69c0*/  @P1 LEA.HI.X R19, R6.reuse, R23, R7, 0x1, P5 ;  /* 0x0000001706131211 */ /* 0x040fe400028f0c07 */
[CC--:B------:R-:W-:Y:S02]  /*69d0*/  @P1 LEA R27, P5, R6.reuse, R22.reuse, 0x1 ;  /* 0x00000016061b1211 */ /* 0x0c0fe400078a08ff */
[----:B------:R-:W-:Y:S02]  /*69e0*/  @P1 LEA R29, P6, R6, R22, 0x2 ;  /* 0x00000016061d1211 */ /* 0x000fe400078c10ff */
[----:B0-----:R-:W-:-:S02]  /*69f0*/  @P1 IADD3 R18, P0, R44, R11, RZ ;  /* 0x0000000b2c121210 */ /* 0x001fc40007f1e0ff */
[----:B--2---:R-:W-:Y:S02]  /*6a00*/  @P1 IADD3 R26, P2, R28, R11, RZ ;  /* 0x0000000b1c1a1210 */ /* 0x004fe40007f5e0ff */
[----:B------:R-:W-:Y:S01]  /*6a10*/  @P1 IADD3 R28, P3, R22, R12, RZ ;  /* 0x0000000c161c1210 */ /* 0x000fe20007f7e0ff */
[----:B------:R-:W-:Y:S01]  /*6a20*/  @P1 IMAD.X R19, R19, 0x1, R10, P0 ;  /* 0x0000000113131824 */ /* 0x000fe200000e060a */
[C---:B------:R-:W-:Y:S02]  /*6a30*/  SHF.L.U64.HI R44, R3.reuse, 0x5, R2 ;  /* 0x00000005032c7819 */ /* 0x040fe40000010202 */
[CCC-:B------:R-:W-:Y:S02]  /*6a40*/  @P1 LEA.HI.X R37, R6.reuse, R23.reuse, R7.reuse, 0x1, P5 ;  /* 0x0000001706251211 */ /* 0x1c0fe400028f0c07 */
[----:B------:R-:W-:Y:S01]  /*6a50*/  LEA R11, P4, -R3, R6, 0x5 ;  /* 0x00000006030b7211 */ /* 0x000fe200078829ff */
[----:B------:R0:W-:Y:S01]  /*6a60*/  @P1 STG.E.U8 desc[UR6][R18.64], R47 ;  /* 0x0000002f12001986 */ /* 0x0001e2000c101106 */
[----:B------:R-:W-:-:S02]  /*6a70*/  @P1 LEA.HI.X R49, R6, R23, R7, 0x2, P6 ;  /* 0x0000001706311211 */ /* 0x000fc400030f1407 */
[-C--:B------:R-:W-:Y:S01]  /*6a80*/  @P1 IADD3 R6, P5, R27, R12.reuse, RZ ;  /* 0x0000000c1b061210 */ /* 0x080fe20007fbe0ff */
[----:B------:R-:W-:Y:S01]  /*6a90*/  @P1 IMAD.X R27, R15, 0x1, R10, P2 ;  /* 0x000000010f1b1824 */ /* 0x000fe200010e060a */
[----:B------:R-:W-:Y:S01]  /*6aa0*/  @P1 IADD3 R22, P6, R29, R12, RZ ;  /* 0x0000000c1d161210 */ /* 0x000fe20007fde0ff */
[----:B------:R-:W-:Y:S01]  /*6ab0*/  FMUL R10, R45, R8 ;  /* 0x000000082d0a7220 */ /* 0x000fe20000400000 */
[----:B------:R-:W-:Y:S01]  /*6ac0*/  IMAD.X R12, R7, 0x1, ~R44, P4 ;  /* 0x00000001070c7824 */ /* 0x000fe200020e0e2c */
[----:B------:R-:W-:Y:S01]  /*6ad0*/  ISETP.LT.U32.AND P0, PT, R11, 0x20, PT ;  /* 0x000000200b00780c */ /* 0x000fe20003f01070 */
[--C-:B------:R-:W-:Y:S01]  /*6ae0*/  @P1 IMAD.X R29, R23, 0x1, R14.reuse, P3 ;  /* 0x00000001171d1824 */ /* 0x100fe200018e060e */
[----:B------:R-:W-:Y:S01]  /*6af0*/  @P1 STG.E.U8 desc[UR6][R26.64], R35 ;  /* 0x000000231a001986 */ /* 0x000fe2000c101106 */
[--C-:B------:R-:W-:Y:S01]  /*6b00*/  @P1 IMAD.X R7, R37, 0x1, R14.reuse, P5 ;  /* 0x0000000125071824 */ /* 0x100fe200028e060e */
[----:B------:R-:W-:Y:S01]  /*6b10*/  F2FP.SATFINITE.E4M3.F32.PACK_AB_MERGE_C R37, RZ, R10, RZ ;  /* 0x0000000aff25723e */ /* 0x000fe200048070ff */
[----:B------:R-:W-:-:S02]  /*6b20*/  @P1 IMAD.X R23, R49, 0x1, R14, P6 ;  /* 0x0000000131171824 */ /* 0x000fc400030e060e */
[-C--:B------:R-:W-:Y:S01]  /*6b30*/  FMUL R14, R43, R8.reuse ;  /* 0x000000082b0e7220 */ /* 0x080fe20000400000 */
[----:B------:R-:W-:Y:S01]  /*6b40*/  FMUL R10, R13, R8 ;  /* 0x000000080d0a7220 */ /* 0x000fe20000400000 */
[----:B------:R1:W-:Y:S01]  /*6b50*/  @P1 STG.E.U8 desc[UR6][R20.64], R41 ;  /* 0x0000002914001986 */ /* 0x0003e2000c101106 */
[----:B------:R-:W-:Y:S02]  /*6b60*/  ISETP.LT.U32.AND.EX P0, PT, R12, RZ, PT, P0 ;  /* 0x000000ff0c00720c */ /* 0x000fe40003f01100 */
[----:B------:R-:W-:Y:S01]  /*6b70*/  F2FP.SATFINITE.E4M3.F32.PACK_AB_MERGE_C R49, RZ, R14, RZ ;  /* 0x0000000eff31723e */ /* 0x000fe200048070ff */
[C---:B------:R-:W-:Y:S01]  /*6b80*/  FMUL R14, R33.reuse, R8 ;  /* 0x00000008210e7220 */ /* 0x040fe20000400000 */
[----:B------:R-:W-:Y:S01]  /*6b90*/  F2FP.SATFINITE.E4M3.F32.PACK_AB_MERGE_C R51, RZ, R10, RZ ;  /* 0x0000000aff33723e */ /* 0x000fe200048070ff */
[----:B------:R-:W-:Y:S01]  /*6ba0*/  @P1 STG.E.U8 desc[UR6][R28.64], R37 ;  /* 0x000000251c001986 */ /* 0x000fe2000c101106 */
[----:B------:R-:W-:Y:S02]  /*6bb0*/  FMNMX R33, |R33|, R42, !PT ;  /* 0x0000002a21217209 */ /* 0x000fe40007800200 */
[----:B0-----:R-:W-:Y:S01]  /*6bc0*/  F2FP.SATFINITE.E4M3.F32.PACK_AB_MERGE_C R19, RZ, R14, RZ ;  /* 0x0000000eff13723e */ /* 0x001fe200048070ff */
[----:B------:R0:W-:Y:S01]  /*6bd0*/  @P1 STG.E.U8 desc[UR6][R6.64], R49 ;  /* 0x0000003106001986 */ /* 0x0001e2000c101106 */
[----:B------:R-:W-:Y:S01]  /*6be0*/  SHF.L.U32 R10, R51, 0x10, RZ ;  /* 0x00000010330a7819 */ /* 0x000fe200000006ff */
[----:B-1----:R-:W-:-:S02]  /*6bf0*/  IMAD.WIDE.U32 R20, R4, UR8, RZ ;  /* 0x0000000804147c25 */ /* 0x002fc4000f8e00ff */
[----:B------:R1:W-:Y:S01]  /*6c00*/  @P1 STG.E.U8 desc[UR6][R22.64], R51 ;  /* 0x0000003316001986 */ /* 0x0003e2000c101106 */
[----:B------:R-:W-:Y:S02]  /*6c10*/  LOP3.LUT R15, R10, 0xff0000, RZ, 0xc0, !PT ;  /* 0x00ff00000a0f7812 */ /* 0x000fe400078ec0ff */
[----:B------:R-:W-:Y:S01]  /*6c20*/  LOP3.LUT R10, R19, 0xffff, RZ, 0xc0, !PT ;  /* 0x0000ffff130a7812 */ /* 0x000fe200078ec0ff */
[----:B------:R2:W-:Y:S04]  /*6c30*/  @P1 STG.E.U8 desc[UR6][R24.64], R19 ;  /* 0x0000001318001986 */ /* 0x0005e8000c101106 */
[----:B------:R-:W-:Y:S02]  /*6c40*/  IMAD R10, R10, 0x1000000, R15 ;  /* 0x010000000a0a7824 */ /* 0x000fe400078e020f */
[----:B0-----:R-:W-:Y:S01]  /*6c50*/  IMAD.SHL.U32 R7, R49, 0x100, RZ ;  /* 0x0000010031077824 */ /* 0x001fe200078e00ff */
[----:B-1----:R-:W-:Y:S01]  /*6c60*/  SEL R23, R11, 0x20, P0 ;  /* 0x000000200b177807 */ /* 0x002fe20000000000 */
[----:B------:R-:W-:-:S03]  /*6c70*/  IMAD R15, R4, UR9, RZ ;  /* 0x00000009040f7c24 */ /* 0x000fc6000f8e02ff */
[----:B------:R-:W-:Y:S01]  /*6c80*/  LOP3.LUT R7, R10, 0xffff, R7, 0xf8, !PT ;  /* 0x0000ffff0a077812 */ /* 0x000fe200078ef807 */
[----:B------:R-:W-:Y:S01]  /*6c90*/  BAR.SYNC.DEFER_BLOCKING 0x0 ;  /* 0x0000000000007b1d */ /* 0x000fe20000010000 */
[----:B------:R-:W-:Y:S01]  /*6ca0*/  ISETP.GE.U32.AND P1, PT, R4, R23, PT ;  /* 0x000000170400720c */ /* 0x000fe20003f26070 */
[----:B------:R-:W-:Y:S01]  /*6cb0*/  IMAD.IADD R18, R21, 0x1, R15 ;  /* 0x0000000115127824 */ /* 0x000fe200078e020f */
[----:B------:R-:W-:-:S11]  /*6cc0*/  LOP3.LUT R22, R7, 0xff, R37, 0xf8, !PT ;  /* 0x000000ff07167812 */ /* 0x000fd600078ef825 */
[----:B--2---:R-:W-:Y:S05]  /*6cd0*/  @P1 BRA `(.L_x_3575) ;  /* 0x00000004008c1947 */ /* 0x004fea0003800000 */
[----:B------:R-:W-:Y:S01]  /*6ce0*/  LOP3.LUT R11, RZ, R11, RZ, 0x33, !PT ;  /* 0x0000000bff0b7212 */ /* 0x000fe200078e33ff */
[----:B------:R-:W-:Y:S01]  /*6cf0*/  ULDC.64 UR10, c[0x0][0x228] ;  /* 0x00008a00000a7ab9 */ /* 0x000fe20000000a00 */
[----:B------:R-:W-:Y:S01]  /*6d00*/  LOP3.LUT R12, RZ, R12, RZ, 0x33, !PT ;  /* 0x0000000cff0c7212 */ /* 0x000fe200078e33ff */
[----:B------:R-:W-:Y:S01]  /*6d10*/  BSSY B1, `(.L_x_3576) ;  /* 0x0000049000017945 */ /* 0x000fe20003800000 */
[----:B------:R-:W-:Y:S01]  /*6d20*/  ISETP.GT.U32.AND P0, PT, R11, -0x21, PT ;  /* 0xffffffdf0b00780c */ /* 0x000fe20003f04070 */
[----:B------:R-:W-:Y:S01]  /*6d30*/  IMAD.MOV.U32 R25, RZ, RZ, RZ ;  /* 0x000000ffff197224 */ /* 0x000fe200078e00ff */
[----:B------:R-:W-:Y:S01]  /*6d40*/  IADD3 R19, P3, R30, UR10, RZ ;  /* 0x0000000a1e137c10 */ /* 0x000fe2000ff7e0ff */
[----:B------:R-:W-:Y:S01]  /*6d50*/  IMAD.MOV.U32 R26, RZ, RZ, R4 ;  /* 0x000000ffff1a7224 */ /* 0x000fe200078e0004 */
[----:B------:R-:W-:Y:S01]  /*6d60*/  ISETP.GT.U32.AND.EX P0, PT, R12, -0x1, PT, P0 ;  /* 0xffffffff0c00780c */ /* 0x000fe20003f04100 */
[----:B------:R-:W-:Y:S01]  /*6d70*/  IMAD.MOV.U32 R28, RZ, RZ, R20 ;  /* 0x000000ffff1c7224 */ /* 0x000fe200078e0014 */
[----:B------:R-:W-:-:S02]  /*6d80*/  IADD3.X R23, R31, UR11, RZ, P3, !PT ;  /* 0x0000000b1f177c10 */ /* 0x000fc40009ffe4ff */
[----:B------:R-:W-:Y:S02]  /*6d90*/  SEL R11, R11, 0xffffffdf, P0 ;  /* 0xffffffdf0b0b7807 */ /* 0x000fe40000000000 */
[----:B------:R-:W-:Y:S02]  /*6da0*/  MOV R41, R18 ;  /* 0x0000001200297202 */ /* 0x000fe40000000f00 */
[----:B------:R-:W-:Y:S02]  /*6db0*/  IADD3 R6, -R4, -0x2, -R11 ;  /* 0xfffffffe04067810 */ /* 0x000fe40007ffe90b */
[----:B------:R-:W-:Y:S02]  /*6dc0*/  LOP3.LUT R7, RZ, R11, RZ, 0x33, !PT ;  /* 0x0000000bff077212 */ /* 0x000fe400078e33ff */
[----:B------:R-:W-:-:S03]  /*6dd0*/  ISETP.GE.U32.AND P2, PT, R6, 0x3, PT ;  /* 0x000000030600780c */ /* 0x000fc60003f46070 */
[----:B------:R-:W-:-:S05]  /*6de0*/  IMAD.IADD R24, R7, 0x1, -R4 ;  /* 0x0000000107187824 */ /* 0x000fca00078e0a04 */
[----:B------:R-:W-:-:S04]  /*6df0*/  LOP3.LUT R21, R24, 0x3, RZ, 0xc0, !PT ;  /* 0x0000000318157812 */ /* 0x000fc800078ec0ff */
[----:B------:R-:W-:Y:S01]  /*6e00*/  ISETP.NE.AND P0, PT, R21, RZ, PT ;  /* 0x000000ff1500720c */ /* 0x000fe20003f05270 */
[----:B------:R-:W-:-:S12]  /*6e10*/  @!P2 BRA `(.L_x_3577) ;  /* 0x0000000000e0a947 */ /* 0x000fd80003800000 */
[----:B------:R-:W-:Y:S02]  /*6e20*/  IMAD.IADD R24, R24, 0x1, -R21 ;  /* 0x0000000118187824 */ /* 0x000fe400078e0a15 */
[----:B------:R-:W-:Y:S02]  /*6e30*/  IMAD.MOV.U32 R25, RZ, RZ, RZ ;  /* 0x000000ffff197224 */ /* 0x000fe400078e00ff */
[----:B------:R-:W-:Y:S02]  /*6e40*/  IMAD.MOV.U32 R26, RZ, RZ, R4 ;  /* 0x000000ffff1a7224 */ /* 0x000fe400078e0004 */
[----:B------:R-:W-:Y:S02]  /*6e50*/  IMAD.MOV.U32 R28, RZ, RZ, R20 ;  /* 0x000000ffff1c7224 */ /* 0x000fe400078e0014 */
[----:B------:R-:W-:-:S07]  /*6e60*/  IMAD.MOV.U32 R41, RZ, RZ, R18 ;  /* 0x000000ffff297224 */ /* 0x000fce00078e0012 */
.L_x_3578:
[C---:B0-----:R-:W-:Y:S01]  /*6e70*/  LOP3.LUT R12, R40.reuse, 0x1f, RZ, 0xc0, !PT ;  /* 0x0000001f280c7812 */ /* 0x041fe200078ec0ff */
[----:B------:R-:W-:Y:S01]  /*6e80*/  VIADD R6, R40, 0xffffffff ;  /* 0xffffffff28067836 */ /* 0x000fe20000000000 */
[----:B------:R-:W-:Y:S01]  /*6e90*/  IADD3 R13, P6, R28, UR8, RZ ;  /* 0x000000081c0d7c10 */ /* 0x000fe2000ffde0ff */
[----:B------:R-:W-:Y:S01]  /*6ea0*/  VIADD R7, R40, 0x1d ;  /* 0x0000001d28077836 */ /* 0x000fe20000000000 */
[-C--:B------:R-:W-:Y:S01]  /*6eb0*/  ISETP.GE.U32.AND P2, PT, R12, R5.reuse, PT ;  /* 0x000000050c00720c */ /* 0x080fe20003f46070 */
[----:B------:R-:W-:Y:S01]  /*6ec0*/  IMAD R10, R9, 0x21, R26 ;  /* 0x00000021090a7824 */ /* 0x000fe200078e021a */
[----:B------:R-:W-:Y:S01]  /*6ed0*/  LOP3.LUT R42, R6, 0x1f, RZ, 0xc0, !PT ;  /* 0x0000001f062a7812 */ /* 0x000fe200078ec0ff */
[----:B------:R-:W-:Y:S01]  /*6ee0*/  VIADD R24, R24, 0xfffffffc ;  /* 0xfffffffc18187836 */ /* 0x000fe20000000000 */
[----:B------:R-:W-:Y:S01]  /*6ef0*/  IADD3 R40, R40, 0x1e, RZ ;  /* 0x0000001e28287810 */ /* 0x000fe20007ffe0ff */
[----:B------:R-:W-:Y:S01]  /*6f00*/  VIADD R25, R25, 0x4 ;  /* 0x0000000419197836 */ /* 0x000fe20000000000 */
[----:B------:R-:W-:-:S02]  /*6f10*/  ISETP.GE.U32.AND P3, PT, R42, R5, PT ;  /* 0x000000052a00720c */ /* 0x000fc40003f66070 */
[----:B------:R-:W-:Y:S02]  /*6f20*/  LOP3.LUT R40, R40, 0x1f, RZ, 0xc0, !PT ;  /* 0x0000001f28287812 */ /* 0x000fe400078ec0ff */
[----:B------:R-:W-:Y:S02]  /*6f30*/  LOP3.LUT R43, R7, 0x1f, RZ, 0xc0, !PT ;  /* 0x0000001f072b7812 */ /* 0x000fe400078ec0ff */
[----:B------:R-:W-:Y:S02]  /*6f40*/  ISETP.GE.U32.AND P5, PT, R40, R5, PT ;  /* 0x000000052800720c */ /* 0x000fe40003fa6070 */
[----:B------:R-:W-:Y:S02]  /*6f50*/  @!P2 IADD3 R12, P4, R12, R28, RZ ;  /* 0x0000001c0c0ca210 */ /* 0x000fe40007f9e0ff */
[----:B------:R-:W-:Y:S02]  /*6f60*/  LEA R15, R10, UR4, 0x2 ;  /* 0x000000040a0f7c11 */ /* 0x000fe4000f8e10ff */
[----:B------:R-:W-:Y:S01]  /*6f70*/  IADD3.X R14, R41, UR9, RZ, P6, !PT ;  /* 0x00000009290e7c10 */ /* 0x000fe2000b7fe4ff */
[----:B------:R-:W-:Y:S01]  /*6f80*/  @!P2 IMAD.X R11, RZ, RZ, R41, P4 ;  /* 0x000000ffff0ba224 */ /* 0x000fe200020e0629 */
[C---:B------:R-:W-:Y:S01]  /*6f90*/  @!P2 LEA R6, P4, R12.reuse, R19, 0x2 ;  /* 0x000000130c06a211 */ /* 0x040fe200078810ff */
[----:B------:R-:W0:Y:S03]  /*6fa0*/  @!P2 LDS R27, [R15] ;  /* 0x000000000f1ba984 */ /* 0x000e260000000800 */
[----:B------:R-:W-:Y:S01]  /*6fb0*/  @!P2 LEA.HI.X R7, R12, R23, R11, 0x2, P4 ;  /* 0x000000170c07a211 */ /* 0x000fe200020f140b */
[----:B------:R-:W1:Y:S01]  /*6fc0*/  @!P3 LDS R29, [R15+0x4] ;  /* 0x000004000f1db984 */ /* 0x000e620000000800 */
[----:B------:R-:W-:-:S02]  /*6fd0*/  ISETP.GE.U32.AND P4, PT, R43, R5, PT ;  /* 0x000000052b00720c */ /* 0x000fc40003f86070 */
[----:B------:R-:W-:Y:S01]  /*6fe0*/  @!P3 IADD3 R12, P6, R42, R13, RZ ;  /* 0x0000000d2a0cb210 */ /* 0x000fe20007fde0ff */
[----:B------:R-:W2:Y:S04]  /*6ff0*/  @!P5 LDS R35, [R15+0x8] ;  /* 0x000008000f23d984 */ /* 0x000ea80000000800 */
[----:B------:R-:W-:Y:S01]  /*7000*/  @!P3 IMAD.X R11, RZ, RZ, R14, P6 ;  /* 0x000000ffff0bb224 */ /* 0x000fe200030e060e */
[----:B------:R-:W-:-:S04]  /*7010*/  @!P3 LEA R10, P6, R12, R19, 0x2 ;  /* 0x000000130c0ab211 */ /* 0x000fc800078c10ff */
[----:B------:R-:W-:Y:S01]  /*7020*/  @!P3 LEA.HI.X R11, R12, R23, R11, 0x2, P6 ;  /* 0x000000170c0bb211 */ /* 0x000fe200030f140b */
[----:B------:R3:W4:Y:S01]  /*7030*/  @!P4 LDS R37, [R15+0xc] ;  /* 0x00000c000f25c984 */ /* 0x0007220000000800 */
[----:B------:R-:W-:-:S04]  /*7040*/  IADD3 R26, P6, R13, UR8, RZ ;  /* 0x000000080d1a7c10 */ /* 0x000fc8000ffde0ff */
[----:B------:R-:W-:Y:S02]  /*7050*/  IADD3.X R28, R14, UR9, RZ, P6, !PT ;  /* 0x000000090e1c7c10 */ /* 0x000fe4000b7fe4ff */
[----:B------:R-:W-:-:S05]  /*7060*/  @!P5 IADD3 R14, P6, R40, R26, RZ ;  /* 0x0000001a280ed210 */ /* 0x000fca0007fde0ff */
[----:B------:R-:W-:Y:S01]  /*7070*/  @!P5 IMAD.X R13, RZ, RZ, R28, P6 ;  /* 0x000000ffff0dd224 */ /* 0x000fe200030e061c */
[----:B------:R-:W-:-:S04]  /*7080*/  @!P5 LEA R12, P6, R14, R19, 0x2 ;  /* 0x000000130e0cd211 */ /* 0x000fc800078c10ff */
[----:B------:R-:W-:Y:S02]  /*7090*/  @!P5 LEA.HI.X R13, R14, R23, R13, 0x2, P6 ;  /* 0x000000170e0dd211 */ /* 0x000fe400030f140d */
[----:B------:R-:W-:Y:S01]  /*70a0*/  IADD3 R40, P6, R26, UR8, RZ ;  /* 0x000000081a287c10 */ /* 0x000fe2000ffde0ff */
[----:B0-----:R0:W-:Y:S03]  /*70b0*/  @!P2 STG.E desc[UR6][R6.64], R27 ;  /* 0x0000001b0600a986 */ /* 0x0011e6000c101906 */
[----:B------:R-:W-:Y:S02]  /*70c0*/  IADD3.X R41, R28, UR9, RZ, P6, !PT ;  /* 0x000000091c297c10 */ /* 0x000fe4000b7fe4ff */
[----:B------:R-:W-:Y:S01]  /*70d0*/  @!P4 IADD3 R26, P6, R43, R40, RZ ;  /* 0x000000282b1ac210 */ /* 0x000fe20007fde0ff */
[----:B-1----:R0:W-:Y:S01]  /*70e0*/  @!P3 STG.E desc[UR6][R10.64], R29 ;  /* 0x0000001d0a00b986 */ /* 0x0021e2000c101906 */
[----:B------:R-:W-:-:S02]  /*70f0*/  ISETP.NE.AND P3, PT, R24, RZ, PT ;  /* 0x000000ff1800720c */ /* 0x000fc40003f65270 */
[----:B------:R-:W-:Y:S01]  /*7100*/  IADD3 R28, P2, R40, UR8, RZ ;  /* 0x00000008281c7c10 */ /* 0x000fe2000ff5e0ff */
[----:B---3--:R-:W-:Y:S01]  /*7110*/  @!P4 IMAD.X R15, RZ, RZ, R41, P6 ;  /* 0x000000ffff0fc224 */ /* 0x008fe200030e0629 */
[C---:B------:R-:W-:Y:S01]  /*7120*/  @!P4 LEA R14, P6, R26.reuse, R19, 0x2 ;  /* 0x000000131a0ec211 */ /* 0x040fe200078c10ff */
[----:B--2---:R0:W-:Y:S01]  /*7130*/  @!P5 STG.E desc[UR6][R12.64], R35 ;  /* 0x000000230c00d986 */ /* 0x0041e2000c101906 */
[----:B------:R-:W-:Y:S02]  /*7140*/  IADD3 R40, R43, 0x1f, RZ ;  /* 0x0000001f2b287810 */ /* 0x000fe40007ffe0ff */
[----:B------:R-:W-:Y:S01]  /*7150*/  @!P4 LEA.HI.X R15, R26, R23, R15, 0x2, P6 ;  /* 0x000000171a0fc211 */ /* 0x000fe200030f140f */
[----:B------:R-:W-:Y:S01]  /*7160*/  IMAD.IADD R26, R4, 0x1, R25 ;  /* 0x00000001041a7824 */ /* 0x000fe200078e0219 */
[----:B------:R-:W-:-:S03]  /*7170*/  IADD3.X R41, R41, UR9, RZ, P2, !PT ;  /* 0x0000000929297c10 */ /* 0x000fc600097fe4ff */
[----:B----4-:R0:W-:Y:S01]  /*7180*/  @!P4 STG.E desc[UR6][R14.64], R37 ;  /* 0x000000250e00c986 */ /* 0x0101e2000c101906 */
[----:B------:R-:W-:Y:S05]  /*7190*/  @P3 BRA `(.L_x_3578) ;  /* 0xfffffffc00343947 */ /* 0x000fea000383ffff */
.L_x_3577:
[----:B------:R-:W-:Y:S05]  /*71a0*/  BSYNC B1 ;  /* 0x0000000000017941 */ /* 0x000fea0003800000 */
.L_x_3576:
[----:B------:R-:W-:Y:S05]  /*71b0*/  @!P0 BRA `(.L_x_3575) ;  /* 0x0000000000548947 */ /* 0x000fea0003800000 */
.L_x_3581:
[----:B------:R-:W-:Y:S01]  /*71c0*/  LOP3.LUT R40, R40, 0x1f, RZ, 0xc0, !PT ;  /* 0x0000001f28287812 */ /* 0x000fe200078ec0ff */
[----:B------:R-:W-:Y:S01]  /*71d0*/  VIADD R21, R21, 0xffffffff ;  /* 0xffffffff15157836 */ /* 0x000fe20000000000 */
[----:B------:R-:W-:Y:S02]  /*71e0*/  BSSY B1, `(.L_x_3579) ;  /* 0x000000c000017945 */ /* 0x000fe40003800000 */
[----:B------:R-:W-:Y:S02]  /*71f0*/  ISETP.GE.U32.AND P0, PT, R40, R5, PT ;  /* 0x000000052800720c */ /* 0x000fe40003f06070 */
[----:B------:R-:W-:-:S11]  /*7200*/  ISETP.NE.AND P2, PT, R21, RZ, PT ;  /* 0x000000ff1500720c */ /* 0x000fd60003f45270 */
[----:B-1----:R-:W-:Y:S05]  /*7210*/  @P0 BRA `(.L_x_3580) ;  /* 0x0000000000200947 */ /* 0x002fea0003800000 */
[----:B0-----:R-:W-:Y:S01]  /*7220*/  IMAD R6, R9, 0x21, R26 ;  /* 0x0000002109067824 */ /* 0x001fe200078e021a */
[----:B------:R-:W-:-:S04]  /*7230*/  IADD3 R12, P0, R40, R28, RZ ;  /* 0x0000001c280c7210 */ /* 0x000fc80007f1e0ff */
[----:B------:R-:W-:Y:S01]  /*7240*/  LEA R10, R6, UR4, 0x2 ;  /* 0x00000004060a7c11 */ /* 0x000fe2000f8e10ff */
[----:B------:R-:W-:Y:S01]  /*7250*/  IMAD.X R7, RZ, RZ, R41, P0 ;  /* 0x000000ffff077224 */ /* 0x000fe200000e0629 */
[----:B------:R-:W-:-:S03]  /*7260*/  LEA R6, P0, R12, R19, 0x2 ;  /* 0x000000130c067211 */ /* 0x000fc600078010ff */
[----:B------:R-:W0:Y:S01]  /*7270*/  LDS R11, [R10] ;  /* 0x000000000a0b7984 */ /* 0x000e220000000800 */
[----:B------:R-:W-:-:S05]  /*7280*/  LEA.HI.X R7, R12, R23, R7, 0x2, P0 ;  /* 0x000000170c077211 */ /* 0x000fca00000f1407 */
[----:B0-----:R1:W-:Y:S04]  /*7290*/  STG.E desc[UR6][R6.64], R11 ;  /* 0x0000000b06007986 */ /* 0x0013e8000c101906 */
.L_x_3580:
[----:B------:R-:W-:Y:S05]  /*72a0*/  BSYNC B1 ;  /* 0x0000000000017941 */ /* 0x000fea0003800000 */
.L_x_3579:
[----:B------:R-:W-:Y:S01]  /*72b0*/  IADD3 R28, P0, R28, UR8, RZ ;  /* 0x000000081c1c7c10 */ /* 0x000fe2000ff1e0ff */
[----:B------:R-:W-:Y:S02]  /*72c0*/  VIADD R25, R25, 0x1 ;  /* 0x0000000119197836 */ /* 0x000fe40000000000 */
[----:B------:R-:W-:Y:S01]  /*72d0*/  VIADD R40, R40, 0x1f ;  /* 0x0000001f28287836 */ /* 0x000fe20000000000 */
[----:B------:R-:W-:Y:S01]  /*72e0*/  IADD3.X R41, R41, UR9, RZ, P0, !PT ;  /* 0x0000000929297c10 */ /* 0x000fe200087fe4ff */
[----:B------:R-:W-:Y:S01]  /*72f0*/  IMAD.IADD R26, R4, 0x1, R25 ;  /* 0x00000001041a7824 */ /* 0x000fe200078e0219 */
[----:B------:R-:W-:Y:S07]  /*7300*/  @P2 BRA `(.L_x_3581) ;  /* 0xfffffffc00ac2947 */ /* 0x000fee000383ffff */
.L_x_3575:
[----:B------:R-:W-:Y:S05]  /*7310*/  BSYNC B0 ;  /* 0x0000000000007941 */ /* 0x000fea0003800000 */
.L_x_3574:
        /* <DEDUP_REMOVED lines=8> */
[----:B01----:R-:W0:Y:S01]  /*73a0*/  S2R R7, SR_TID.X ;  /* 0x0000000000077919 */ /* 0x003e220000002100 */
[----:B------:R-:W-:Y:S01]  /*73b0*/  ULDC.64 UR10, c[0x0][0x248] ;  /* 0x00009200000a7ab9 */ /* 0x000fe20000000a00 */
[C---:B------:R-:W-:Y:S01]  /*73c0*/  SHF.L.U64.HI R2, R3.reuse, 0x5, R2 ;  /* 0x0000000503027819 */ /* 0x040fe20000010202 */
[----:B------:R-:W1:Y:S01]  /*73d0*/  LDC.64 R10, c[0x0][0x250] ;  /* 0x00009400ff0a7b82 */ /* 0x000e620000000a00 */
[----:B------:R-:W-:Y:S01]  /*73e0*/  LEA R3, P0, -R3, UR10, 0x5 ;  /* 0x0000000a03037c11 */ /* 0x000fe2000f8029ff */
[----:B------:R-:W-:Y:S01]  /*73f0*/  BSSY B1, `(.L_x_3584) ;  /* 0x000004f000017945 */ /* 0x000fe20003800000 */
[----:B--2---:R-:W-:Y:S01]  /*7400*/  HFMA2.MMA R17, -RZ, RZ, 0, 0 ;  /* 0x00000000ff117435 */ /* 0x004fe200000001ff */
[----:B------:R-:W-:Y:S01]  /*7410*/  IMAD.MOV.U32 R22, RZ, RZ, R4 ;  /* 0x000000ffff167224 */ /* 0x000fe200078e0004 */
[----:B------:R-:W-:Y:S02]  /*7420*/  IADD3.X R2, ~R2, UR11, RZ, P0, !PT ;  /* 0x0000000b02027c10 */ /* 0x000fe400087fe5ff */
[----:B------:R-:W-:-:S02]  /*7430*/  LOP3.LUT R3, RZ, R3, RZ, 0x33, !PT ;  /* 0x00000003ff037212 */ /* 0x000fc400078e33ff */
[----:B------:R-:W-:Y:S02]  /*7440*/  LOP3.LUT R2, RZ, R2, RZ, 0x33, !PT ;  /* 0x00000002ff027212 */ /* 0x000fe400078e33ff */
[----:B------:R-:W-:-:S04]  /*7450*/  ISETP.GT.U32.AND P0, PT, R3, -0x21, PT ;  /* 0xffffffdf0300780c */ /* 0x000fc80003f04070 */
[----:B------:R-:W-:-:S04]  /*7460*/  ISETP.GT.U32.AND.EX P0, PT, R2, -0x1, PT, P0 ;  /* 0xffffffff0200780c */ /* 0x000fc80003f04100 */
[----:B------:R-:W-:-:S04]  /*7470*/  SEL R3, R3, 0xffffffdf, P0 ;  /* 0xffffffdf03037807 */ /* 0x000fc80000000000 */
[----:B------:R-:W-:Y:S01]  /*7480*/  IADD3 R0, -R4, -0x2, -R3 ;  /* 0xfffffffe04007810 */ /* 0x000fe20007ffe903 */
[----:B-1----:R-:W-:Y:S01]  /*7490*/  IMAD.WIDE.U32 R30, R10, UR10, R30 ;  /* 0x0000000a0a1e7c25 */ /* 0x002fe2000f8e001e */
[----:B------:R-:W-:Y:S02]  /*74a0*/  LOP3.LUT R13, RZ, R3, RZ, 0x33, !PT ;  /* 0x00000003ff0d7212 */ /* 0x000fe400078e33ff */
[----:B------:R-:W-:Y:S01]  /*74b0*/  ISETP.GE.U32.AND P2, PT, R0, 0x3, PT ;  /* 0x000000030000780c */ /* 0x000fe20003f46070 */
[----:B------:R-:W-:Y:S01]  /*74c0*/  IMAD R3, R11, UR10, RZ ;  /* 0x0000000a0b037c24 */ /* 0x000fe2000f8e02ff */
[----:B0-----:R-:W-:Y:S01]  /*74d0*/  SHF.R.U32.HI R0, RZ, 0x3, R7 ;  /* 0x00000003ff007819 */ /* 0x001fe20000011607 */
[----:B------:R-:W-:Y:S02]  /*74e0*/  IMAD.IADD R2, R13, 0x1, -R4 ;  /* 0x000000010d027824 */ /* 0x000fe400078e0a04 */
[----:B------:R-:W-:Y:S01]  /*74f0*/  IMAD R3, R10, UR11, R3 ;  /* 0x0000000b0a037c24 */ /* 0x000fe2000f8e0203 */
[----:B------:R-:W-:Y:S01]  /*7500*/  ULDC.64 UR10, c[0x0][0x228] ;  /* 0x00008a00000a7ab9 */ /* 0x000fe20000000a00 */
[----:B------:R-:W-:-:S02]  /*7510*/  LOP3.LUT R0, R0, 0x1ffffffc, RZ, 0xc0, !PT ;  /* 0x1ffffffc00007812 */ /* 0x000fc400078ec0ff */
[----:B------:R-:W-:Y:S02]  /*7520*/  IADD3 R10, P1, R30, UR10, RZ ;  /* 0x0000000a1e0a7c10 */ /* 0x000fe4000ff3e0ff */
[----:B------:R-:W-:Y:S01]  /*7530*/  LOP3.LUT R11, R2, 0x3, RZ, 0xc0, !PT ;  /* 0x00000003020b7812 */ /* 0x000fe200078ec0ff */
[----:B------:R-:W-:Y:S01]  /*7540*/  IMAD.IADD R16, R7, 0x1, -R0 ;  /* 0x0000000107107824 */ /* 0x000fe200078e0a00 */
[----:B------:R-:W-:Y:S02]  /*7550*/  IADD3.X R30, R31, UR11, R3, P1, !PT ;  /* 0x0000000b1f1e7c10 */ /* 0x000fe40008ffe403 */
[----:B------:R-:W-:Y:S01]  /*7560*/  ISETP.NE.AND P0, PT, R11, RZ, PT ;  /* 0x000000ff0b00720c */ /* 0x000fe20003f05270 */
[----:B------:R-:W-:-:S12]  /*7570*/  @!P2 BRA `(.L_x_3585) ;  /* 0x0000000000d8a947 */ /* 0x000fd80003800000 */
[----:B------:R-:W-:Y:S02]  /*7580*/  IMAD.IADD R19, R2, 0x1, -R11 ;  /* 0x0000000102137824 */ /* 0x000fe400078e0a0b */
[----:B------:R-:W-:Y:S02]  /*7590*/  IMAD.MOV.U32 R17, RZ, RZ, RZ ;  /* 0x000000ffff117224 */ /* 0x000fe400078e00ff */
[----:B------:R-:W-:-:S07]  /*75a0*/  IMAD.MOV.U32 R22, RZ, RZ, R4 ;  /* 0x000000ffff167224 */ /* 0x000fce00078e0004 */
.L_x_3586:
[C---:B0-----:R-:W-:Y:S01]  /*75b0*/  LOP3.LUT R6, R16.reuse, 0x1f, RZ, 0xc0, !PT ;  /* 0x0000001f10067812 */ /* 0x041fe200078ec0ff */
[C---:B------:R-:W-:Y:S02]  /*75c0*/  VIADD R2, R16.reuse, 0xffffffff ;  /* 0xffffffff10027836 */ /* 0x040fe40000000000 */
[----:B------:R-:W-:Y:S01]  /*75d0*/  VIADD R3, R16, 0x1d ;  /* 0x0000001d10037836 */ /* 0x000fe20000000000 */
[-C--:B------:R-:W-:Y:S01]  /*75e0*/  ISETP.GE.U32.AND P4, PT, R6, R5.reuse, PT ;  /* 0x000000050600720c */ /* 0x080fe20003f86070 */
[----:B------:R-:W-:Y:S01]  /*75f0*/  VIADD R16, R16, 0x1e ;  /* 0x0000001e10107836 */ /* 0x000fe20000000000 */
[----:B------:R-:W-:Y:S01]  /*7600*/  LOP3.LUT R7, R2, 0x1f, RZ, 0xc0, !PT ;  /* 0x0000001f02077812 */ /* 0x000fe200078ec0ff */
[----:B------:R-:W-:Y:S01]  /*7610*/  IMAD R2, R9, 0x21, R22 ;  /* 0x0000002109027824 */ /* 0x000fe200078e0216 */
[----:B------:R-:W-:Y:S01]  /*7620*/  LOP3.LUT R24, R3, 0x1f, RZ, 0xc0, !PT ;  /* 0x0000001f03187812 */ /* 0x000fe200078ec0ff */
[----:B------:R-:W-:Y:S01]  /*7630*/  VIADD R19, R19, 0xfffffffc ;  /* 0xfffffffc13137836 */ /* 0x000fe20000000000 */
[----:B------:R-:W-:Y:S01]  /*7640*/  LOP3.LUT R16, R16, 0x1f, RZ, 0xc0, !PT ;  /* 0x0000001f10107812 */ /* 0x000fe200078ec0ff */
[----:B------:R-:W-:Y:S01]  /*7650*/  VIADD R17, R17, 0x4 ;  /* 0x0000000411117836 */ /* 0x000fe20000000000 */
[----:B------:R-:W-:-:S02]  /*7660*/  ISETP.GE.U32.AND P3, PT, R7, R5, PT ;  /* 0x000000050700720c */ /* 0x000fc40003f66070 */
[-C--:B------:R-:W-:Y:S01]  /*7670*/  ISETP.GE.U32.AND P2, PT, R16, R5.reuse, PT ;  /* 0x000000051000720c */ /* 0x080fe20003f46070 */
[----:B------:R-:W-:Y:S01]  /*7680*/  IMAD.IADD R22, R4, 0x1, R17 ;  /* 0x0000000104167824 */ /* 0x000fe200078e0211 */
[----:B------:R-:W-:Y:S02]  /*7690*/  LEA R15, R2, UR4, 0x2 ;  /* 0x00000004020f7c11 */ /* 0x000fe4000f8e10ff */
[----:B------:R-:W-:Y:S02]  /*76a0*/  ISETP.GE.U32.AND P1, PT, R24, R5, PT ;  /* 0x000000051800720c */ /* 0x000fe40003f26070 */
[----:B------:R-:W-:Y:S01]  /*76b0*/  @!P4 IADD3 R3, P6, R6, R20, RZ ;  /* 0x000000140603c210 */ /* 0x000fe20007fde0ff */
[----:B------:R-:W0:Y:S01]  /*76c0*/  @!P4 LDS R21, [R15] ;  /* 0x000000000f15c984 */ /* 0x000e220000000800 */
[----:B------:R-:W-:Y:S02]  /*76d0*/  IADD3 R20, P5, R20, UR8, RZ ;  /* 0x0000000814147c10 */ /* 0x000fe4000ffbe0ff */
[----:B------:R-:W-:Y:S01]  /*76e0*/  @!P4 IADD3.X R6, RZ, R18, RZ, P6, !PT ;  /* 0x00000012ff06c210 */ /* 0x000fe200037fe4ff */
[----:B------:R-:W1:Y:S01]  /*76f0*/  @!P3 LDS R23, [R15+0x4] ;  /* 0x000004000f17b984 */ /* 0x000e620000000800 */
[----:B------:R-:W-:-:S02]  /*7700*/  IADD3.X R18, R18, UR9, RZ, P5, !PT ;  /* 0x0000000912127c10 */ /* 0x000fc4000affe4ff */
[----:B------:R-:W-:Y:S01]  /*7710*/  @!P3 IADD3 R7, P5, R7, R20, RZ ;  /* 0x000000140707b210 */ /* 0x000fe20007fbe0ff */
[----:B------:R-:W2:Y:S01]  /*7720*/  @!P2 LDS R25, [R15+0x8] ;  /* 0x000008000f19a984 */ /* 0x000ea20000000800 */
[----:B------:R-:W-:-:S03]  /*7730*/  @!P4 LEA R2, P6, R3, R10, 0x2 ;  /* 0x0000000a0302c211 */ /* 0x000fc600078c10ff */
[----:B------:R3:W4:Y:S01]  /*7740*/  @!P1 LDS R27, [R15+0xc] ;  /* 0x00000c000f1b9984 */ /* 0x0007220000000800 */
[----:B------:R-:W-:Y:S01]  /*7750*/  @!P4 LEA.HI.X R3, R3, R30, R6, 0x2, P6 ;  /* 0x0000001e0303c211 */ /* 0x000fe200030f1406 */
[----:B------:R-:W-:Y:S01]  /*7760*/  @!P3 IMAD.X R12, RZ, RZ, R18, P5 ;  /* 0x000000ffff0cb224 */ /* 0x000fe200028e0612 */
[C---:B------:R-:W-:Y:S02]  /*7770*/  @!P3 LEA R6, P5, R7.reuse, R10, 0x2 ;  /* 0x0000000a0706b211 */ /* 0x040fe400078a10ff */
[----:B------:R-:W-:Y:S02]  /*7780*/  IADD3 R20, P6, R20, UR8, RZ ;  /* 0x0000000814147c10 */ /* 0x000fe4000ffde0ff */
[----:B------:R-:W-:Y:S02]  /*7790*/  @!P3 LEA.HI.X R7, R7, R30, R12, 0x2, P5 ;  /* 0x0000001e0707b211 */ /* 0x000fe400028f140c */
[----:B------:R-:W-:Y:S02]  /*77a0*/  IADD3.X R18, R18, UR9, RZ, P6, !PT ;  /* 0x0000000912127c10 */ /* 0x000fe4000b7fe4ff */
[----:B------:R-:W-:-:S02]  /*77b0*/  @!P2 IADD3 R13, P5, R16, R20, RZ ;  /* 0x00000014100da210 */ /* 0x000fc40007fbe0ff */
[----:B------:R-:W-:-:S03]  /*77c0*/  IADD3 R20, P6, R20, UR8, RZ ;  /* 0x0000000814147c10 */ /* 0x000fc6000ffde0ff */
[----:B------:R-:W-:Y:S01]  /*77d0*/  @!P2 IMAD.X R14, RZ, RZ, R18, P5 ;  /* 0x000000ffff0ea224 */ /* 0x000fe200028e0612 */
[C---:B------:R-:W-:Y:S02]  /*77e0*/  @!P2 LEA R12, P5, R13.reuse, R10, 0x2 ;  /* 0x0000000a0d0ca211 */ /* 0x040fe400078a10ff */
[----:B------:R-:W-:Y:S02]  /*77f0*/  IADD3.X R18, R18, UR9, RZ, P6, !PT ;  /* 0x0000000912127c10 */ /* 0x000fe4000b7fe4ff */
[----:B------:R-:W-:Y:S02]  /*7800*/  @!P2 LEA.HI.X R13, R13, R30, R14, 0x2, P5 ;  /* 0x0000001e0d0da211 */ /* 0x000fe400028f140e */
[C---:B---3--:R-:W-:Y:S01]  /*7810*/  @!P1 IADD3 R15, P5, R24.reuse, R20, RZ ;  /* 0x00000014180f9210 */ /* 0x048fe20007fbe0ff */
[----:B0-----:R0:W-:Y:S04]  /*7820*/  @!P4 STG.E desc[UR6][R2.64], R21 ;  /* 0x000000150200c986 */ /* 0x0011e8000c101906 */
[----:B------:R-:W-:Y:S01]  /*7830*/  @!P1 IMAD.X R16, RZ, RZ, R18, P5 ;  /* 0x000000ffff109224 */ /* 0x000fe200028e0612 */
[C---:B------:R-:W-:Y:S01]  /*7840*/  @!P1 LEA R14, P5, R15.reuse, R10, 0x2 ;  /* 0x0000000a0f0e9211 */ /* 0x040fe200078a10ff */
[----:B-1----:R0:W-:Y:S03]  /*7850*/  @!P3 STG.E desc[UR6][R6.64], R23 ;  /* 0x000000170600b986 */ /* 0x0021e6000c101906 */
[----:B------:R-:W-:Y:S01]  /*7860*/  @!P1 LEA.HI.X R15, R15, R30, R16, 0x2, P5 ;  /* 0x0000001e0f0f9211 */ /* 0x000fe200028f1410 */
[----:B------:R-:W-:Y:S01]  /*7870*/  VIADD R16, R24, 0x1f ;  /* 0x0000001f18107836 */ /* 0x000fe20000000000 */
[----:B--2---:R0:W-:Y:S01]  /*7880*/  @!P2 STG.E desc[UR6][R12.64], R25 ;  /* 0x000000190c00a986 */ /* 0x0041e2000c101906 */
[----:B------:R-:W-:-:S03]  /*7890*/  ISETP.NE.AND P2, PT, R19, RZ, PT ;  /* 0x000000ff1300720c */ /* 0x000fc60003f45270 */
[----:B----4-:R0:W-:Y:S01]  /*78a0*/  @!P1 STG.E desc[UR6][R14.64], R27 ;  /* 0x0000001b0e009986 */ /* 0x0101e2000c101906 */
[----:B------:R-:W-:-:S04]  /*78b0*/  IADD3 R20, P1, R20, UR8, RZ ;  /* 0x0000000814147c10 */ /* 0x000fc8000ff3e0ff */
[----:B------:R-:W-:-:S05]  /*78c0*/  IADD3.X R18, R18, UR9, RZ, P1, !PT ;  /* 0x0000000912127c10 */ /* 0x000fca0008ffe4ff */
[----:B------:R-:W-:Y:S05]  /*78d0*/  @P2 BRA `(.L_x_3586) ;  /* 0xfffffffc00342947 */ /* 0x000fea000383ffff */
.L_x_3585:
[----:B------:R-:W-:Y:S05]  /*78e0*/  BSYNC B1 ;  /* 0x0000000000017941 */ /* 0x000fea0003800000 */
.L_x_3584:
[----:B------:R-:W-:Y:S05]  /*78f0*/  @!P0 BRA `(.L_x_3583) ;  /* 0x0000000000548947 */ /* 0x000fea0003800000 */
.L_x_3589:
[----:B------:R-:W-:Y:S01]  /*7900*/  LOP3.LUT R16, R16, 0x1f, RZ, 0xc0, !PT ;  /* 0x0000001f10107812 */ /* 0x000fe200078ec0ff */
[----:B------:R-:W-:Y:S01]  /*7910*/  BSSY B1, `(.L_x_3587) ;  /* 0x000000e000017945 */ /* 0x000fe20003800000 */
[----:B------:R-:W-:Y:S01]  /*7920*/  IADD3 R11, R11, -0x1, RZ ;  /* 0xffffffff0b0b7810 */ /* 0x000fe20007ffe0ff */
[----:B------:R-:W-:Y:S01]  /*7930*/  VIADD R17, R17, 0x1 ;  /* 0x0000000111117836 */ /* 0x000fe20000000000 */
        /* <DEDUP_REMOVED lines=11> */
.L_x_3588:
[----:B------:R-:W-:Y:S05]  /*79f0*/  BSYNC B1 ;  /* 0x0000000000017941 */ /* 0x000fea0003800000 */
.L_x_3587:
[----:B------:R-:W-:Y:S01]  /*7a00*/  IADD3 R20, P0, R20, UR8, RZ ;  /* 0x0000000814147c10 */ /* 0x000fe2000ff1e0ff */
[----:B------:R-:W-:Y:S02]  /*7a10*/  VIADD R16, R16, 0x1f ;  /* 0x0000001f10107836 */ /* 0x000fe40000000000 */
[----:B------:R-:W-:Y:S01]  /*7a20*/  IMAD.IADD R22, R4, 0x1, R17 ;  /* 0x0000000104167824 */ /* 0x000fe200078e0211 */
[----:B------:R-:W-:Y:S01]  /*7a30*/  IADD3.X R18, R18, UR9, RZ, P0, !PT ;  /* 0x0000000912127c10 */ /* 0x000fe200087fe4ff */
[----:B------:R-:W-:Y:S08]  /*7a40*/  @P1 BRA `(.L_x_3589) ;  /* 0xfffffffc00ac1947 */ /* 0x000ff0000383ffff */
.L_x_3583:
[----:B------:R-:W-:Y:S05]  /*7a50*/  BSYNC B0 ;  /* 0x0000000000007941 */ /* 0x000fea0003800000 */
.L_x_3582:
[----:B------:R-:W-:Y:S01]  /*7a60*/  ULDC.64 UR4, c[0x0][0x238] ;  /* 0x00008e0000047ab9 */ /* 0x000fe20000000a00 */
[----:B------:R-:W-:Y:S01]  /*7a70*/  BAR.SYNC.DEFER_BLOCKING 0x0 ;  /* 0x0000000000007b1d */ /* 0x000fe20000010000 */
[----:B------:R-:W-:-:S04]  /*7a80*/  ISETP.NE.U32.AND P0, PT, RZ, UR4, PT ;  /* 0x00000004ff007c0c */ /* 0x000fc8000bf05070 */
[----:B------:R-:W-:-:S13]  /*7a90*/  ISETP.NE.AND.EX P0, PT, RZ, UR5, PT, P0 ;  /* 0x00000005ff007c0c */ /* 0x000fda000bf05300 */
[----:B------:R-:W-:Y:S05]  /*7aa0*/  @!P0 BRA `(.L_x_3590) ;  /* 0x0000000000b48947 */ /* 0x000fea0003800000 */
[----:B01----:R-:W0:Y:S01]  /*7ab0*/  SHFL.DOWN PT, R2, R33, 0x10, 0x1f ;  /* 0x0a001f0021027f89 */ /* 0x003e2200000e0000 */
[----:B------:R-:W-:Y:S01]  /*7ac0*/  BSSY B0, `(.L_x_3591) ;  /* 0x0000025000007945 */ /* 0x000fe20003800000 */
[----:B------:R-:W-:Y:S01]  /*7ad0*/  IMAD.MOV.U32 R9, RZ, RZ, RZ ;  /* 0x000000ffff097224 */ /* 0x000fe200078e00ff */
[----:B------:R-:W1:Y:S01]  /*7ae0*/  S2R R10, SR_TID.X ;  /* 0x00000000000a7919 */ /* 0x000e620000002100 */
[----:B0-----:R-:W-:-:S05]  /*7af0*/  FMNMX R2, R33, R2, !PT ;  /* 0x0000000221027209 */ /* 0x001fca0007800000 */
[----:B------:R-:W0:Y:S01]  /*7b00*/  SHFL.DOWN PT, R3, R2, 0x8, 0x1f ;  /* 0x09001f0002037f89 */ /* 0x000e2200000e0000 */
[----:B-1----:R-:W-:-:S13]  /*7b10*/  LOP3.LUT P0, RZ, R10, 0x1f, RZ, 0xc0, !PT ;  /* 0x0000001f0aff7812 */ /* 0x002fda000780c0ff */
[----:B------:R-:W1:Y:S01]  /*7b20*/  @!P0 S2R R12, SR_CgaCtaId ;  /* 0x00000000000c8919 */ /* 0x000e620000008800 */
[----:B------:R-:W-:Y:S02]  /*7b30*/  @!P0 MOV R7, 0x400 ;  /* 0x0000040000078802 */ /* 0x000fe40000000f00 */
[----:B0-----:R-:W-:-:S05]  /*7b40*/  FMNMX R3, R2, R3, !PT ;  /* 0x0000000302037209 */ /* 0x001fca0007800000 */
[----:B------:R-:W0:Y:S01]  /*7b50*/  SHFL.DOWN PT, R4, R3, 0x4, 0x1f ;  /* 0x08801f0003047f89 */ /* 0x000e2200000e0000 */
[----:B-1----:R-:W-:Y:S02]  /*7b60*/  @!P0 LEA R7, R12, R7, 0x18 ;  /* 0x000000070c078211 */ /* 0x002fe400078ec0ff */
[----:B0-----:R-:W-:-:S03]  /*7b70*/  FMNMX R4, R3, R4, !PT ;  /* 0x0000000403047209 */ /* 0x001fc60007800000 */
[----:B------:R-:W-:Y:S01]  /*7b80*/  @!P0 IMAD.IADD R7, R0, 0x1, R7 ;  /* 0x0000000100078824 */ /* 0x000fe200078e0207 */
[----:B------:R-:W-:Y:S01]  /*7b90*/  SHF.R.U32.HI R0, RZ, 0x5, R10 ;  /* 0x00000005ff007819 */ /* 0x000fe2000001160a */
        /* <DEDUP_REMOVED lines=22> */
.L_x_3600:
[----:B-1----:R-:W-:-:S07]  /*7d00*/  FMNMX R9, R2, R9, !PT ;  /* 0x0000000902097209 */ /* 0x002fce0007800000 */
.L_x_3592:
[----:B------:R-:W-:Y:S05]  /*7d10*/  BSYNC B0 ;  /* 0x0000000000007941 */ /* 0x000fea0003800000 */
.L_x_3591:
[----:B------:R-:W-:Y:S01]  /*7d20*/  ISETP.NE.AND P0, PT, R10, RZ, PT ;  /* 0x000000ff0a00720c */ /* 0x000fe20003f05270 */
[----:B------:R-:W-:-:S12]  /*7d30*/  BSSY B0, `(.L_x_3590) ;  /* 0x0000004000007945 */ /* 0x000fd80003800000 */
[----:B------:R-:W-:Y:S05]  /*7d40*/  @P0 BRA `(.L_x_3594) ;  /* 0x0000000000080947 */ /* 0x000fea0003800000 */
[----:B0-----:R-:W0:Y:S02]  /*7d50*/  LDC.64 R2, c[0x0][0x238] ;  /* 0x00008e00ff027b82 */ /* 0x001e240000000a00 */
[----:B0-----:R1:W-:Y:S02]  /*7d60*/  REDG.E.MAX.S32.STRONG.GPU desc[UR6][R2.64], R9 ;  /* 0x000000090200798e */ /* 0x0013e4000d10e386 */
.L_x_3594:
[----:B------:R-:W-:Y:S05]  /*7d70*/  BSYNC B0 ;  /* 0x0000000000007941 */ /* 0x000fea0003800000 */
.L_x_3590:
[----:B------:R-:W3:Y:S01]  /*7d80*/  S2R R0, SR_TID.X ;  /* 0x0000000000007919 */ /* 0x000ee20000002100 */
        /* <DEDUP_REMOVED lines=11> */
[----:B--2---:R-:W-:-:S07]  /*7e40*/  MOV R32, 0x7e60 ;  /* 0x00007e6000207802 */ /* 0x004fce0000000f00 */
[----:B01----:R-:W-:Y:S05]  /*7e50*/  CALL.REL.NOINC `($__internal_41_$__cuda_sm20_rcp_rn_f32_slowpath) ;  /* 0x0000000400847944 */ /* 0x003fea0003c00000 */
[----:B------:R-:W-:Y:S05]  /*7e60*/  BRA `(.L_x_3596) ;  /* 0x0000000000107947 */ /* 0x000fea0003800000 */
.L_x_3595:
[----:B------:R-:W3:Y:S02]  /*7e70*/  MUFU.RCP R49, R8 ;  /* 0x0000000800317308 */ /* 0x000ee40000001000 */
[----:B---3--:R-:W-:-:S04]  /*7e80*/  FFMA R0, R49, R8, -1 ;  /* 0xbf80000031007423 */ /* 0x008fc80000000008 */
[----:B------:R-:W-:-:S04]  /*7e90*/  FADD.FTZ R0, -R0, -RZ ;  /* 0x800000ff00007221 */ /* 0x000fc80000010100 */
[----:B------:R-:W-:-:S07]  /*7ea0*/  FFMA R49, R49, R0, R49 ;  /* 0x0000000031317223 */ /* 0x000fce0000000031 */
.L_x_3596:
[----:B01----:R-:W0:Y:S02]  /*7eb0*/  LDC.64 R2, c[0x0][0x240] ;  /* 0x00009000ff027b82 */ /* 0x003e240000000a00 */
[----:B0-----:R-:W-:Y:S01]  /*7ec0*/  STG.E desc[UR6][R2.64], R49 ;  /* 0x0000003102007986 */ /* 0x001fe2000c101906 */
[----:B------:R-:W-:Y:S05]  /*7ed0*/  EXIT ;  /* 0x000000000000794d */ /* 0x000fea0003800000 */
.L_x_3593:
[----:B------:R-:W-:Y:S02]  /*7ee0*/  IMAD.MOV.U32 R5, RZ, RZ, 0x4 ;  /* 0x00000004ff057424 */ /* 0x000fe400078e00ff */
[----:B------:R-:W-:Y:S02]  /*7ef0*/  IMAD.MOV.U32 R7, RZ, RZ, 0x1f ;  /* 0x0000001fff077424 */ /* 0x000fe400078e00ff */
[----:B------:R-:W-:-:S07]  /*7f00*/  IMAD.MOV.U32 R4, RZ, RZ, -0x1 ;  /* 0xffffffffff047424 */ /* 0x000fce00078e00ff */
[----:B012---:R-:W-:Y:S05]  /*7f10*/  WARPSYNC.COLLECTIVE R4, `(.L_x_3597) ;  /* 0x0000000004087348 */ /* 0x007fea0003c00000 */
[----:B-1----:R1:W3:Y:S02]  /*7f20*/  SHFL.DOWN P0, R9, R0, R5, R7 ;  /* 0x0800000500097389 */ /* 0x0022e40000000007 */
[----:B0123--:R-:W-:Y:S01]  /*7f30*/  ENDCOLLECTIVE ;  /* 0x000000000000791b */ /* 0x00ffe20003800000 */
.L_x_3597:
[----:B------:R-:W-:Y:S01]  /*7f40*/  HFMA2.MMA R5, -RZ, RZ, 0, 1.1920928955078125e-07 ;  /* 0x00000002ff057435 */ /* 0x000fe200000001ff */
[----:B------:R-:W-:-:S05]  /*7f50*/  IMAD.MOV.U32 R3, RZ, RZ, R9 ;  /* 0x000000ffff037224 */ /* 0x000fca00078e0009 */
[----:B------:R-:W-:-:S05]  /*7f60*/  FMNMX R3, R3, R0, !PT ;  /* 0x0000000003037209 */ /* 0x000fca0007800000 */
[----:B------:R-:W-:-:S07]  /*7f70*/  IMAD.MOV.U32 R0, RZ, RZ, R3 ;  /* 0x000000ffff007224 */ /* 0x000fce00078e0003 */
[----:B------:R-:W-:Y:S05]  /*7f80*/  WARPSYNC.COLLECTIVE R4, `(.L_x_3598) ;  /* 0x0000000004087348 */ /* 0x000fea0003c00000 */
[----:B------:R0:W1:Y:S02]  /*7f90*/  SHFL.DOWN P0, R9, R0, R5, R7 ;  /* 0x0800000500097389 */ /* 0x0000640000000007 */
[----:B01----:R-:W-:Y:S01]  /*7fa0*/  ENDCOLLECTIVE ;  /* 0x000000000000791b */ /* 0x003fe20003800000 */
.L_x_3598:
[----:B------:R-:W-:Y:S02]  /*7fb0*/  IMAD.MOV.U32 R5, RZ, RZ, 0x1 ;  /* 0x00000001ff057424 */ /* 0x000fe400078e00ff */
[----:B------:R-:W-:-:S05]  /*7fc0*/  IMAD.MOV.U32 R2, RZ, RZ, R9 ;  /* 0x000000ffff027224 */ /* 0x000fca00078e0009 */
[----:B------:R-:W-:-:S05]  /*7fd0*/  FMNMX R2, R3, R2, !PT ;  /* 0x0000000203027209 */ /* 0x000fca0007800000 */
[----:B------:R-:W-:-:S07]  /*7fe0*/  IMAD.MOV.U32 R0, RZ, RZ, R2 ;  /* 0x000000ffff007224 */ /* 0x000fce00078e0002 */
[----:B------:R-:W-:Y:S05]  /*7ff0*/  WARPSYNC.COLLECTIVE R4, `(.L_x_3599) ;  /* 0x0000000004087348 */ /* 0x000fea0003c00000 */
[----:B------:R0:W1:Y:S02]  /*8000*/  SHFL.DOWN P0, R9, R0, R5, R7 ;  /* 0x0800000500097389 */ /* 0x0000640000000007 */
[----:B01----:R-:W-:Y:S01]  /*8010*/  ENDCOLLECTIVE ;  /* 0x000000000000791b */ /* 0x003fe20003800000 */
.L_x_3599:
[----:B------:R-:W-:Y:S05]  /*8020*/  BRA `(.L_x_3600) ;  /* 0xfffffffc00347947 */ /* 0x000fea000383ffff */
        .weak           $__internal_40_$__cuda_sm20_div_u64
        .type           $__internal_40_$__cuda_sm20_div_u64,@function
        .size           $__internal_40_$__cuda_sm20_div_u64,($__internal_41_$__cuda_sm20_rcp_rn_f32_slowpath - $__internal_40_$__cuda_sm20_div_u64)
$__internal_40_$__cuda_sm20_div_u64:
[----:B------:R-:W-:Y:S02]  /*8030*/  IMAD.MOV.U32 R14, RZ, RZ, R3 ;  /* 0x000000ffff0e7224 */ /* 0x000fe400078e0003 */
[----:B------:R-:W-:-:S04]  /*8040*/  IMAD.MOV.U32 R15, RZ, RZ, R2 ;  /* 0x000000ffff0f7224 */ /* 0x000fc800078e0002 */
        /* <DEDUP_REMOVED lines=14> */
[----:B------:R-:W-:-:S04]  /*8130*/  IMAD.HI.U32 R12, P1, R11, R17, R12 ;  /* 0x000000110b0c7227 */ /* 0x000fc8000782000c */
[----:B------:R-:W-:Y:S01]  /*8140*/  IMAD.X R7, R7, 0x1, R11, P0 ;  /* 0x0000000107077824 */ /* 0x000fe200000e060b */
        /* <DEDUP_REMOVED lines=14> */
[----:B------:R-:W-:-:S03]  /*8230*/  IMAD.HI.U32 R10, R13, R4, RZ ;  /* 0x000000040d0a7227 */ /* 0x000fc600078e00ff */
[----:B------:R-:W-:Y:S01]  /*8240*/  IADD3.X R7, RZ, RZ, R7, P2, P1 ;  /* 0x000000ffff077210 */ /* 0x000fe200017e2407 */
[----:B------:R-:W-:Y:S02]  /*8250*/  IMAD.MOV.U32 R11, RZ, RZ, RZ ;  /* 0x000000ffff0b7224 */ /* 0x000fe400078e00ff */
        /* <DEDUP_REMOVED lines=14> */
[----:B------:R-:W-:Y:S02]  /*8340*/  ISETP.GE.U32.AND.EX P0, PT, R15, R2, PT, P0 ;  /* 0x000000020f00720c */ /* 0x000fe40003f06100 */
[----:B------:R-:W-:Y:S02]  /*8350*/  IADD3.X R11, ~R2, R15, RZ, P1, !PT ;  /* 0x0000000f020b7210 */ /* 0x000fe40000ffe5ff */
[----:B------:R-:W-:Y:S01]  /*8360*/  SEL R13, R10, R13, P0 ;  /* 0x0000000d0a0d7207 */ /* 0x000fe20000000000 */
[----:B------:R-:W-:Y:S01]  /*8370*/  IMAD.MOV.U32 R10, RZ, RZ, R8 ;  /* 0x000000ffff0a7224 */ /* 0x000fe200078e0008 */
[----:B------:R-:W-:Y:S02]  /*8380*/  SEL R14, R14, R16, P0 ;  /* 0x000000100e0e7207 */ /* 0x000fe40000000000 */
[----:B------:R-:W-:Y:S02]  /*8390*/  SEL R12, R7, R12, P0 ;  /* 0x0000000c070c7207 */ /* 0x000fe40000000000 */
[----:B------:R-:W-:-:S02]  /*83a0*/  IADD3 R22, P2, R13, 0x1, RZ ;  /* 0x000000010d167810 */ /* 0x000fc40007f5e0ff */
[----:B------:R-:W-:Y:S02]  /*83b0*/  SEL R11, R11, R15, P0 ;  /* 0x0000000f0b0b7207 */ /* 0x000fe40000000000 */
[----:B------:R-:W-:Y:S01]  /*83c0*/  ISETP.GE.U32.AND P0, PT, R14, R3, PT ;  /* 0x000000030e00720c */ /* 0x000fe20003f06070 */
[----:B------:R-:W-:Y:S01]  /*83d0*/  IMAD.X R23, RZ, RZ, R12, P2 ;  /* 0x000000ffff177224 */ /* 0x000fe200010e060c */
[----:B------:R-:W-:Y:S02]  /*83e0*/  ISETP.NE.U32.AND P1, PT, R3, RZ, PT ;  /* 0x000000ff0300720c */ /* 0x000fe40003f25070 */
[----:B------:R-:W-:Y:S01]  /*83f0*/  ISETP.GE.U32.AND.EX P0, PT, R11, R2, PT, P0 ;  /* 0x000000020b00720c */ /* 0x000fe20003f06100 */
[----:B------:R-:W-:Y:S01]  /*8400*/  IMAD.MOV.U32 R11, RZ, RZ, 0x0 ;  /* 0x00000000ff0b7424 */ /* 0x000fe200078e00ff */
[----:B------:R-:W-:Y:S02]  /*8410*/  ISETP.NE.AND.EX P1, PT, R2, RZ, PT, P1 ;  /* 0x000000ff0200720c */ /* 0x000fe40003f25310 */
[----:B------:R-:W-:-:S02]  /*8420*/  SEL R22, R22, R13, P0 ;  /* 0x0000000d16167207 */ /* 0x000fc40000000000 */
[----:B------:R-:W-:Y:S02]  /*8430*/  SEL R23, R23, R12, P0 ;  /* 0x0000000c17177207 */ /* 0x000fe40000000000 */
[----:B------:R-:W-:Y:S02]  /*8440*/  SEL R22, R22, 0xffffffff, P1 ;  /* 0xffffffff16167807 */ /* 0x000fe40000800000 */
[----:B------:R-:W-:Y:S01]  /*8450*/  SEL R23, R23, 0xffffffff, P1 ;  /* 0xffffffff17177807 */ /* 0x000fe20000800000 */
[----:B------:R-:W-:Y:S06]  /*8460*/  RET.REL.NODEC R10 `(_ZN18transformer_engine6detail43dgated_act_cast_transpose_kernel_notalignedILi1ELi4Eff13__nv_fp8_e4m3NS_5EmptyEXadL_ZNS_6dqgeluIffEET_T0_RKS3_EEXadL_ZNS_5qgeluIffEES5_S6_S8_EEEEvPKT2_SC_PT3_SE_PKT1_PSF_SI_mmm) ;  /* 0xffffff780ae47950 */ /* 0x000fec0003c3ffff */
        .weak           $__internal_41_$__cuda_sm20_rcp_rn_f32_slowpath
        .type           $__internal_41_$__cuda_sm20_rcp_rn_f32_slowpath,@function
        .size           $__internal_41_$__cuda_sm20_rcp_rn_f32_slowpath,(.L_x_34526 - $__internal_41_$__cuda_sm20_rcp_rn_f32_slowpath)
$__internal_41_$__cuda_sm20_rcp_rn_f32_slowpath:
        /* <DEDUP_REMOVED lines=15> */
.L_x_3602:
[----:B------:R-:W-:-:S05]  /*8560*/  VIADD R33, R49, 0xffffff03 ;  /* 0xffffff0331217836 */ /* 0x000fca0000000000 */
[----:B------:R-:W-:-:S13]  /*8570*/  ISETP.GT.U32.AND P3, PT, R33, 0x1, PT ;  /* 0x000000012100780c */ /* 0x000fda0003f64070 */
[----:B------:R-:W-:Y:S05]  /*8580*/  @P3 BRA `(.L_x_3604) ;  /* 0x0000000000783947 */ /* 0x000fea0003800000 */
[----:B------:R-:W-:Y:S01]  /*8590*/  LOP3.LUT R55, R0, 0x7fffff, RZ, 0xc0, !PT ;  /* 0x007fffff00377812 */ /* 0x000fe200078ec0ff */
[----:B------:R-:W-:Y:S01]  /*85a0*/  HFMA2.MMA R52, -RZ, RZ, 0, 1.78813934326171875e-07 ;  /* 0x00000003ff347435 */ /* 0x000fe200000001ff */
[----:B------:R-:W-:Y:S02]  /*85b0*/  VIADD R49, R49, 0xffffff04 ;  /* 0xffffff0431317836 */ /* 0x000fe40000000000 */
        /* <DEDUP_REMOVED lines=27> */
.L_x_3604:
[----:B------:R0:W1:Y:S02]  /*8770*/  MUFU.RCP R49, R0 ;  /* 0x0000000000317308 */ /* 0x0000640000001000 */
.L_x_3603:
[----:B------:R-:W-:Y:S05]  /*8780*/  BSYNC B0 ;  /* 0x0000000000007941 */ /* 0x000fea0003800000 */
.L_x_3601:
[----:B------:R-:W-:-:S04]  /*8790*/  IMAD.MOV.U32 R33, RZ, RZ, 0x0 ;  /* 0x00000000ff217424 */ /* 0x000fc800078e00ff */
[----:B01----:R-:W-:Y:S05]  /*87a0*/  RET.REL.NODEC R32 `(_ZN18transformer_engine6detail43dgated_act_cast_transpose_kernel_notalignedILi1ELi4Eff13__nv_fp8_e4m3NS_5EmptyEXadL_ZNS_6dqgeluIffEET_T0_RKS3_EEXadL_ZNS_5qgeluIffEES5_S6_S8_EEEEvPKT2_SC_PT3_SE_PKT1_PSF_SI_mmm) ;  /* 0xffffff7820147950 */ /* 0x003fea0003c3ffff */
.L_x_3605:
        /* <DEDUP_REMOVED lines=13> */
.L_x_34526:


//--------------------- .text._ZN18transformer_engine6detail32dgated_act_cast_transpose_kernelILi1ELi4Eff13__nv_fp8_e4m3NS_5EmptyEXadL_ZNS_6dqgeluIffEET_T0_RKS3_EEXadL_ZNS_5qgeluIffEES5_S6_S8_EEEEvPKT2_SC_PT3_SE_PKT1_PSF_SI_mmm --------------------------
	.section	.text._ZN18transformer_engine6detail32dgated_act_cast_transpose_kernelILi1ELi4Eff13__nv_fp8_e4m3NS_5EmptyEXadL_ZNS_6dqgeluIffEET_T0_RKS3_EEXadL_ZNS_5qgeluIffEES5_S6_S8_EEEEvPKT2_SC_PT3_SE_PKT1_PSF_SI_mmm,"ax",@progbits
	.align	128
        .global         _ZN18transformer_engine6detail32dgated_act_cast_transpose_kernelILi1ELi4Eff13__nv_fp8_e4m3NS_5EmptyEXadL_ZNS_6dqgeluIffEET_T0_RKS3_EEXadL_ZNS_5qgeluIffEES5_S6_S8_EEEEvPKT2_SC_PT3_SE_PKT1_PSF_SI_mmm
        .type           _ZN18transformer_engine6detail32dgated_act_cast_transpose_kernelILi1ELi4Eff13__nv_fp8_e4m3NS_5EmptyEXadL_ZNS_6dqgeluIffEET_T0_RKS3_EEXadL_ZNS_5qgeluIffEES5_S6_S8_EEEEvPKT2_SC_PT3_SE_PKT1_PSF_SI_mmm,@function
        .size           _ZN18transformer_engine6detail32dgated_act_cast_transpose_kernelILi1ELi4Eff13__nv_fp8_e4m3NS_5EmptyEXadL_ZNS_6dqgeluIffEET_T0_RKS3_EEXadL_ZNS_5qgeluIffEES5_S6_S8_EEEEvPKT2_SC_PT3_SE_PKT1_PSF_SI_mmm,(.L_x_34528 - _ZN18transformer_engine6detail32dgated_act_cast_transpose_kernelILi1ELi4Eff13__nv_fp8_e4m3NS_5EmptyEXadL_ZNS_6dqgeluIffEET_T0_RKS3_EEXadL_ZNS_5qgeluIffEES5_S6_S8_EEEEvPKT2_SC_PT3_SE_PKT1_PSF_SI_mmm)
        .other          _ZN18transformer_engine6detail32dgated_act_cast_transpose_kernelILi1ELi4Eff13__nv_fp8_e4m3NS_5EmptyEXadL_ZNS_6dqgeluIffEET_T0_RKS3_EEXadL_ZNS_5qgeluIffEES5_S6_S8_EEEEvPKT2_SC_PT3_SE_PKT1_PSF_SI_mmm,@"STO_CUDA_ENTRY STV_DEFAULT"
_ZN18transformer_engine6detail32dgated_act_cast_transpose_kernelILi1ELi4Eff13__nv_fp8_e4m3NS_5EmptyEXadL_ZNS_6dqgeluIffEET_T0_RKS3_EEXadL_ZNS_5qgeluIffEES5_S6_S8_EEEEvPKT2_SC_PT3_SE_PKT1_PSF_SI_mmm:
.text._ZN18transformer_engine6detail32dgated_act_cast_transpose_kernelILi1ELi4Eff13__nv_fp8_e4m3NS_5EmptyEXadL_ZNS_6dqgeluIffEET_T0_RKS3_EEXadL_ZNS_5qgeluIffEES5_S6_S8_EEEEvPKT2_SC_PT3_SE_PKT1_PSF_SI_mmm:
        /* <DEDUP_REMOVED lines=15> */
[----:B------:R-:W-:-:S13]  /*00f0*/  LOP3.LUT P0, RZ, R2, 0x7ffffff, RZ, 0xc0, !PT ;  /* 0x07ffffff02ff7812 */ /* 0x000fda000780c0ff */
[----:B------:R-:W-:Y:S05]  /*0100*/  @!P0 BRA `(.L_x_3606) ;  /* 0x0000000000288947 */ /* 0x000fea0003800000 */
[----:B------:R-:W-:-:S07]  /*0110*/  MOV R8, 0x130 ;  /* 0x0000013000087802 */ /* 0x000fce0000000f00 */
[----:B------:R-:W-:Y:S05]  /*0120*/  CALL.REL.NOINC `($__internal_42_$__cuda_sm20_div_u64) ;  /* 0x0000004c004c7944 */ /* 0x000fea0003c00000 */
[----:B------:R-:W-:Y:S01]  /*0130*/  IADD3 R4, P0, RZ, -R40, RZ ;  /* 0x80000028ff047210 */ /* 0x000fe20007f1e0ff */
[----:B------:R-:W-:-:S04]  /*0140*/  IMAD.MOV.U32 R7, RZ, RZ, RZ ;  /* 0x000000ffff077224 */ /* 0x000fc800078e00ff */
[----:B------:R-:W-:Y:S02]  /*0150*/  IMAD.X R8, RZ, RZ, ~R41, P0 ;  /* 0x000000ffff087224 */ /* 0x000fe400000e0e29 */
[----:B------:R-:W-:-:S04]  /*0160*/  IMAD.WIDE.U32 R6, R9, R4, R6 ;  /* 0x0000000409067225 */ /* 0x000fc800078e0006 */
[----:B------:R-:W-:-:S04]  /*0170*/  IMAD R3, R8, R9, RZ ;  /* 0x0000000908037224 */ /* 0x000fc800078e02ff */
[----:B------:R-:W-:-:S05]  /*0180*/  IMAD R3, R2, R4, R3 ;  /* 0x0000000402037224 */ /* 0x000fca00078e0203 */
[----:B------:R-:W-:Y:S01]  /*0190*/  IADD3 R3, R7, R3, RZ ;  /* 0x0000000307037210 */ /* 0x000fe20007ffe0ff */
[----:B------:R-:W-:Y:S06]  /*01a0*/  BRA `(.L_x_3607) ;  /* 0x0000000000587947 */ /* 0x000fec0003800000 */
.L_x_3606:
[----:B------:R-:W0:Y:S01]  /*01b0*/  I2F.U32.RP R4, R9 ;  /* 0x0000000900047306 */ /* 0x000e220000209000 */
[----:B------:R-:W-:Y:S01]  /*01c0*/  ISETP.NE.U32.AND P2, PT, R9, RZ, PT ;  /* 0x000000ff0900720c */ /* 0x000fe20003f45070 */
[----:B------:R-:W-:-:S06]  /*01d0*/  IMAD.MOV.U32 R41, RZ, RZ, RZ ;  /* 0x000000ffff297224 */ /* 0x000fcc00078e00ff */
[----:B0-----:R-:W0:Y:S02]  /*01e0*/  MUFU.RCP R4, R4 ;  /* 0x0000000400047308 */ /* 0x001e240000001000 */
[----:B0-----:R-:W-:-:S06]  /*01f0*/  VIADD R2, R4, 0xffffffe ;  /* 0x0ffffffe04027836 */ /* 0x001fcc0000000000 */
[----:B------:R0:W1:Y:S02]  /*0200*/  F2I.FTZ.U32.TRUNC.NTZ R3, R2 ;  /* 0x0000000200037305 */ /* 0x000064000021f000 */
[----:B0-----:R-:W-:Y:S01]  /*0210*/  HFMA2.MMA R2, -RZ, RZ, 0, 0 ;  /* 0x00000000ff027435 */ /* 0x001fe200000001ff */
[----:B-1----:R-:W-:-:S04]  /*0220*/  IMAD.MOV R8, RZ, RZ, -R3 ;  /* 0x000000ffff087224 */ /* 0x002fc800078e0a03 */
[----:B------:R-:W-:-:S05]  /*0230*/  IMAD R7, R8, R9, RZ ;  /* 0x0000000908077224 */ /* 0x000fca00078e02ff */
[----:B------:R-:W-:-:S06]  /*0240*/  IMAD.HI.U32 R3, R3, R7, R2 ;  /* 0x0000000703037227 */ /* 0x000fcc00078e0002 */
[----:B------:R-:W-:Y:S01]  /*0250*/  IMAD.HI.U32 R40, R3, R6, RZ ;  /* 0x0000000603287227 */ /* 0x000fe200078e00ff */
[----:B------:R-:W-:-:S03]  /*0260*/  MOV R3, RZ ;  /* 0x000000ff00037202 */ /* 0x000fc60000000f00 */
[----:B------:R-:W-:-:S04]  /*0270*/  IMAD.MOV R8, RZ, RZ, -R40 ;  /* 0x000000ffff087224 */ /* 0x000fc800078e0a28 */
[----:B------:R-:W-:-:S05]  /*0280*/  IMAD R8, R9, R8, R6 ;  /* 0x0000000809087224 */ /* 0x000fca00078e0206 */
[----:B------:R-:W-:-:S13]  /*0290*/  ISETP.GE.U32.AND P0, PT, R8, R9, PT ;  /* 0x000000090800720c */ /* 0x000fda0003f06070 */
[----:B------:R-:W-:Y:S01]  /*02a0*/  @P0 IMAD.IADD R8, R8, 0x1, -R9 ;  /* 0x0000000108080824 */ /* 0x000fe200078e0a09 */
[----:B------:R-:W-:-:S04]  /*02b0*/  @P0 IADD3 R40, R40, 0x1, RZ ;  /* 0x0000000128280810 */ /* 0x000fc80007ffe0ff */
[----:B------:R-:W-:-:S13]  /*02c0*/  ISETP.GE.U32.AND P1, PT, R8, R9, PT ;  /* 0x000000090800720c */ /* 0x000fda0003f26070 */
[----:B------:R-:W-:Y:S01]  /*02d0*/  @P1 VIADD R40, R40, 0x1 ;  /* 0x0000000128281836 */ /* 0x000fe20000000000 */
[----:B------:R-:W-:-:S05]  /*02e0*/  @!P2 LOP3.LUT R40, RZ, R9, RZ, 0x33, !PT ;  /* 0x00000009ff28a212 */ /* 0x000fca00078e33ff */
[----:B------:R-:W-:-:S04]  /*02f0*/  IMAD.MOV R2, RZ, RZ, -R40 ;  /* 0x000000ffff027224 */ /* 0x000fc800078e0a28 */
[----:B------:R-:W-:-:S07]  /*0300*/  IMAD R6, R9, R2, R6 ;  /* 0x0000000209067224 */ /* 0x000fce00078e0206 */
.L_x_3607:
[----:B------:R-:W-:Y:S01]  /*0310*/  ULDC.64 UR16, c[0x0][0x248] ;  /* 0x0000920000107ab9 */ /* 0x000fe20000000a00 */
[----:B------:R-:W-:Y:S01]  /*0320*/  IMAD.SHL.U32 R33, R5, 0x10, RZ ;  /* 0x0000001005217824 */ /* 0x000fe200078e00ff */
[----:B------:R-:W-:Y:S02]  /*0330*/  USHF.L.U32 UR10, UR16, 0x1, URZ ;  /* 0x00000001100a7899 */ /* 0x000fe4000800063f */
[----:B------:R-:W-:Y:S01]  /*0340*/  IMAD R7, R41, UR16, RZ ;  /* 0x0000001029077c24 */ /* 0x000fe2000f8e02ff */
[----:B------:R-:W-:Y:S02]  /*0350*/  USHF.L.U64.HI UR11, UR16, 0x1, UR17 ;  /* 0x00000001100b7899 */ /* 0x000fe40008010211 */
[C---:B------:R-:W-:Y:S01]  /*0360*/  IMAD.WIDE.U32 R8, R40.reuse, UR16, RZ ;  /* 0x0000001028087c25 */ /* 0x040fe2000f8e00ff */
[----:B------:R-:W-:Y:S01]  /*0370*/  LOP3.LUT R33, R33, 0x70, RZ, 0xc0, !PT ;  /* 0x0000007021217812 */ /* 0x000fe200078ec0ff */
[----:B------:R-:W-:Y:S01]  /*0380*/  ULDC.64 UR12, c[0x0][0x218] ;  /* 0x00008600000c7ab9 */ /* 0x000fe20000000a00 */
[----:B------:R-:W-:Y:S01]  /*0390*/  ULDC.64 UR6, c[0x0][0x208] ;  /* 0x0000820000067ab9 */ /* 0x000fe20000000a00 */
[----:B------:R-:W-:Y:S01]  /*03a0*/  IMAD R7, R40, UR17, R7 ;  /* 0x0000001128077c24 */ /* 0x000fe2000f8e0207 */
[----:B------:R-:W-:Y:S01]  /*03b0*/  SHF.L.U32 R11, R8, 0x2, RZ ;  /* 0x00000002080b7819 */ /* 0x000fe200000006ff */
[----:B------:R-:W-:Y:S01]  /*03c0*/  IMAD.SHL.U32 R5, R5, 0x4, RZ ;  /* 0x0000000405057824 */ /* 0x000fe200078e00ff */
[----:B------:R-:W-:Y:S01]  /*03d0*/  ULDC.64 UR14, c[0x0][0x210] ;  /* 0x00008400000e7ab9 */ /* 0x000fe20000000a00 */
[----:B------:R-:W-:Y:S01]  /*03e0*/  IMAD.IADD R7, R9, 0x1, R7 ;  /* 0x0000000109077824 */ /* 0x000fe200078e0207 */
[----:B------:R-:W-:Y:S01]  /*03f0*/  IADD3 R12, P0, R6, R11, RZ ;  /* 0x0000000b060c7210 */ /* 0x000fe20007f1e0ff */
[----:B------:R-:W-:-:S03]  /*0400*/  IMAD.WIDE.U32 R36, R33, UR10, RZ ;  /* 0x0000000a21247c25 */ /* 0x000fc6000f8e00ff */
[----:B------:R-:W-:Y:S01]  /*0410*/  SHF.L.U64.HI R4, R8, 0x2, R7 ;  /* 0x0000000208047819 */ /* 0x000fe20000010207 */
[----:B------:R-:W-:Y:S01]  /*0420*/  IMAD R25, R33, UR11, RZ ;  /* 0x0000000b21197c24 */ /* 0x000fe2000f8e02ff */
[----:B------:R-:W-:Y:S02]  /*0430*/  IADD3 R9, P1, R12, R11, RZ ;  /* 0x0000000b0c097210 */ /* 0x000fe40007f3e0ff */
[----:B------:R-:W-:Y:S01]  /*0440*/  IADD3 R7, -R5, R0, RZ ;  /* 0x0000000005077210 */ /* 0x000fe20007ffe1ff */
[----:B------:R-:W-:Y:S02]  /*0450*/  IMAD.X R21, R3, 0x1, R4, P0 ;  /* 0x0000000103157824 */ /* 0x000fe400000e0604 */
[----:B------:R-:W-:Y:S01]  /*0460*/  IMAD.SHL.U32 R8, R9, 0x20, RZ ;  /* 0x0000002009087824 */ /* 0x000fe200078e00ff */
[----:B------:R-:W-:Y:S01]  /*0470*/  LOP3.LUT R27, R36, 0x1f, R7, 0xf8, !PT ;  /* 0x0000001f241b7812 */ /* 0x000fe200078ef807 */
[----:B------:R-:W-:Y:S01]  /*0480*/  IMAD.IADD R25, R37, 0x1, R25 ;  /* 0x0000000125197824 */ /* 0x000fe200078e0219 */
[----:B------:R-:W-:-:S02]  /*0490*/  IADD3.X R4, R21, R4, RZ, P1, !PT ;  /* 0x0000000415047210 */ /* 0x000fc40000ffe4ff */
[----:B------:R-:W-:Y:S02]  /*04a0*/  IADD3 R2, P0, R27, R8, RZ ;  /* 0x000000081b027210 */ /* 0x000fe40007f1e0ff */
[----:B------:R-:W-:Y:S02]  /*04b0*/  SHF.L.U64.HI R9, R9, 0x5, R4 ;  /* 0x0000000509097819 */ /* 0x000fe40000010204 */
[----:B------:R-:W-:-:S03]  /*04c0*/  LEA R28, P1, R2, UR12, 0x2 ;  /* 0x0000000c021c7c11 */ /* 0x000fc6000f8210ff */
[----:B------:R-:W-:-:S05]  /*04d0*/  IMAD.X R11, R25, 0x1, R9, P0 ;  /* 0x00000001190b7824 */ /* 0x000fca00000e0609 */
[----:B------:R-:W-:-:S05]  /*04e0*/  LEA.HI.X R29, R2, UR13, R11, 0x2, P1 ;  /* 0x0000000d021d7c11 */ /* 0x000fca00088f140b */
[----:B------:R-:W2:Y:S01]  /*04f0*/  LDG.E R16, desc[UR6][R28.64] ;  /* 0x000000061c107981 */ /* 0x000ea2000c1e1900 */
[----:B------:R-:W-:Y:S01]  /*0500*/  IADD3 R10, R7, -0x1, RZ ;  /* 0xffffffff070a7810 */ /* 0x000fe20007ffe0ff */
[C---:B------:R-:W-:Y:S01]  /*0510*/  IMAD.SHL.U32 R20, R12.reuse, 0x20, RZ ;  /* 0x000000200c147824 */ /* 0x040fe200078e00ff */
[----:B------:R-:W-:Y:S01]  /*0520*/  SHF.L.U64.HI R21, R12, 0x5, R21 ;  /* 0x000000050c157819 */ /* 0x000fe20000010215 */
[----:B------:R-:W-:Y:S01]  /*0530*/  USHF.L.U32 UR5, UR16, 0x3, URZ ;  /* 0x0000000310057899 */ /* 0x000fe2000800063f */
[----:B------:R-:W-:Y:S01]  /*0540*/  LOP3.LUT R10, R10, 0x1f, RZ, 0xc0, !PT ;  /* 0x0000001f0a0a7812 */ /* 0x000fe200078ec0ff */
[----:B------:R-:W-:Y:S01]  /*0550*/  USHF.L.U32 UR9, UR16, 0x2, URZ ;  /* 0x0000000210097899 */ /* 0x000fe2000800063f */
[C---:B------:R-:W-:Y:S01]  /*0560*/  IMAD R17, R33.reuse, UR17, RZ ;  /* 0x0000001121117c24 */ /* 0x040fe2000f8e02ff */
[----:B------:R-:W-:Y:S01]  /*0570*/  USHF.L.U64.HI UR8, UR16, 0x3, UR17 ;  /* 0x0000000310087899 */ /* 0x000fe20008010211 */
[----:B------:R-:W-:Y:S01]  /*0580*/  LOP3.LUT R11, R36, R10, RZ, 0xfc, !PT ;  /* 0x0000000a240b7212 */ /* 0x000fe200078efcff */
[----:B------:R-:W-:Y:S01]  /*0590*/  IMAD.WIDE.U32 R18, R33, UR16, R20 ;  /* 0x0000001021127c25 */ /* 0x000fe2000f8e0014 */
[----:B------:R-:W-:-:S02]  /*05a0*/  USHF.L.U64.HI UR4, UR16, 0x2, UR17 ;  /* 0x0000000210047899 */ /* 0x000fc40008010211 */
[----:B------:R-:W-:Y:S01]  /*05b0*/  IADD3 R2, P2, P3, R8, UR5, R11 ;  /* 0x0000000508027c10 */ /* 0x000fe2000fb5e00b */
[----:B------:R-:W-:Y:S01]  /*05c0*/  IMAD.IADD R23, R17, 0x1, R19 ;  /* 0x0000000111177824 */ /* 0x000fe200078e0213 */
[----:B------:R-:W-:Y:S02]  /*05d0*/  IADD3 R4, P0, P1, R18, UR9, R10 ;  /* 0x0000000912047c10 */ /* 0x000fe4000f91e00a */
[C---:B------:R-:W-:Y:S02]  /*05e0*/  LEA R14, P4, R2.reuse, UR12, 0x2 ;  /* 0x0000000c020e7c11 */ /* 0x040fe4000f8810ff */
[----:B------:R-:W-:Y:S02]  /*05f0*/  IADD3.X R11, R9, UR8, R25, P2, P3 ;  /* 0x00000008090b7c10 */ /* 0x000fe400097e6419 */
[----:B------:R-:W-:Y:S02]  /*0600*/  IADD3.X R13, R23, UR4, RZ, P0, P1 ;  /* 0x00000004170d7c10 */ /* 0x000fe400087e24ff */
[----:B------:R-:W-:Y:S01]  /*0610*/  LEA.HI.X R15, R2, UR13, R11, 0x2, P4 ;  /* 0x0000000d020f7c11 */ /* 0x000fe2000a0f140b */
[----:B------:R-:W-:Y:S01]  /*0620*/  ULDC.64 UR12, c[0x0][0x230] ;  /* 0x00008c00000c7ab9 */ /* 0x000fe20000000a00 */
[----:B------:R-:W-:-:S02]  /*0630*/  IADD3 R30, P1, R14, UR9, RZ ;  /* 0x000000090e1e7c10 */ /* 0x000fc4000ff3e0ff */
[----:B------:R-:W-:Y:S01]  /*0640*/  LEA R12, P0, R4, UR14, 0x2 ;  /* 0x0000000e040c7c11 */ /* 0x000fe2000f8010ff */
[----:B------:R0:W5:Y:S01]  /*0650*/  LDG.E R53, desc[UR6][R14.64] ;  /* 0x000000060e357981 */ /* 0x000162000c1e1900 */
[----:B------:R-:W-:Y:S02]  /*0660*/  IADD3.X R31, R15, UR4, RZ, P1, !PT ;  /* 0x000000040f1f7c10 */ /* 0x000fe40008ffe4ff */
[----:B------:R-:W-:Y:S02]  /*0670*/  IADD3 R38, P1, R30, UR9, RZ ;  /* 0x000000091e267c10 */ /* 0x000fe4000ff3e0ff */
[----:B------:R-:W-:Y:S01]  /*0680*/  LEA.HI.X R13, R4, UR15, R13, 0x2, P0 ;  /* 0x0000000f040d7c11 */ /* 0x000fe200080f140d */
[----:B------:R-:W5:Y:S01]  /*0690*/  LDG.E R52, desc[UR6][R30.64] ;  /* 0x000000061e347981 */ /* 0x000f62000c1e1900 */
[----:B------:R-:W-:Y:S02]  /*06a0*/  IADD3.X R39, R31, UR4, RZ, P1, !PT ;  /* 0x000000041f277c10 */ /* 0x000fe40008ffe4ff */
[----:B------:R-:W-:Y:S01]  /*06b0*/  IADD3 R34, P1, R12, UR9, RZ ;  /* 0x000000090c227c10 */ /* 0x000fe2000ff3e0ff */
[----:B------:R-:W5:Y:S01]  /*06c0*/  LDG.E R54, desc[UR6][R12.64] ;  /* 0x000000060c367981 */ /* 0x000f62000c1e1900 */
[----:B------:R-:W-:-:S02]  /*06d0*/  IADD3 R42, P2, R38, UR9, RZ ;  /* 0x00000009262a7c10 */ /* 0x000fc4000ff5e0ff */
[----:B------:R-:W-:Y:S01]  /*06e0*/  IADD3.X R35, R13, UR4, RZ, P1, !PT ;  /* 0x000000040d237c10 */ /* 0x000fe20008ffe4ff */
[----:B------:R-:W5:Y:S01]  /*06f0*/  LDG.E R50, desc[UR6][R38.64] ;  /* 0x0000000626327981 */ /* 0x000f62000c1e1900 */
[----:B------:R-:W-:Y:S02]  /*0700*/  IADD3.X R43, R39, UR4, RZ, P2, !PT ;  /* 0x00000004272b7c10 */ /* 0x000fe400097fe4ff */
[----:B0-----:R-:W-:Y:S01]  /*0710*/  IADD3 R14, P1, R34, UR9, RZ ;  /* 0x00000009220e7c10 */ /* 0x001fe2000ff3e0ff */
[----:B------:R-:W5:Y:S01]  /*0720*/  LDG.E R51, desc[UR6][R34.64] ;  /* 0x0000000622337981 */ /* 0x000f62000c1e1900 */
[----:B------:R-:W-:Y:S02]  /*0730*/  IADD3 R44, P2, R42, UR9, RZ ;  /* 0x000000092a2c7c10 */ /* 0x000fe4000ff5e0ff */
[----:B------:R-:W-:Y:S01]  /*0740*/  IADD3.X R15, R35, UR4, RZ, P1, !PT ;  /* 0x00000004230f7c10 */ /* 0x000fe20008ffe4ff */
[----:B------:R0:W5:Y:S01]  /*0750*/  LDG.E R49, desc[UR6][R42.64] ;  /* 0x000000062a317981 */ /* 0x000162000c1e1900 */
[----:B------:R-:W-:-:S02]  /*0760*/  IADD3.X R45, R43, UR4, RZ, P2, !PT ;  /* 0x000000042b2d7c10 */ /* 0x000fc400097fe4ff */
[----:B------:R-:W-:Y:S01]  /*0770*/  IADD3 R56, P1, R44, UR9, RZ ;  /* 0x000000092c387c10 */ /* 0x000fe2000ff3e0ff */
[----:B------:R-:W5:Y:S01]  /*0780*/  LDG.E R46, desc[UR6][R14.64] ;  /* 0x000000060e2e7981 */ /* 0x000f62000c1e1900 */
[----:B------:R-:W-:Y:S02]  /*0790*/  IADD3 R58, P2, R14, UR9, RZ ;  /* 0x000000090e3a7c10 */ /* 0x000fe4000ff5e0ff */
[----:B------:R-:W-:Y:S01]  /*07a0*/  IADD3.X R57, R45, UR4, RZ, P1, !PT ;  /* 0x000000042d397c10 */ /* 0x000fe20008ffe4ff */
[----:B------:R1:W5:Y:S01]  /*07b0*/  LDG.E R48, desc[UR6][R44.64] ;  /* 0x000000062c307981 */ /* 0x000362000c1e1900 */
[----:B------:R-:W-:-:S03]  /*07c0*/  IADD3.X R59, R15, UR4, RZ, P2, !PT ;  /* 0x000000040f3b7c10 */ /* 0x000fc600097fe4ff */
[----:B------:R-:W5:Y:S04]  /*07d0*/  LDG.E R12, desc[UR6][R56.64] ;  /* 0x00000006380c7981 */ /* 0x000f68000c1e1900 */
[----:B------:R-:W5:Y:S01]  /*07e0*/  LDG.E R11, desc[UR6][R58.64] ;  /* 0x000000063a0b7981 */ /* 0x000f62000c1e1900 */
[----:B------:R-:W-:Y:S01]  /*07f0*/  ISETP.NE.U32.AND P0, PT, RZ, UR12, PT ;  /* 0x0000000cff007c0c */ /* 0x000fe2000bf05070 */
[----:B0-----:R-:W-:-:S03]  /*0800*/  IMAD.MOV.U32 R43, RZ, RZ, 0x3bbb989d ;  /* 0x3bbb989dff2b7424 */ /* 0x001fc600078e00ff */
[----:B------:R-:W-:Y:S01]  /*0810*/  ISETP.NE.AND.EX P0, PT, RZ, UR13, PT, P0 ;  /* 0x0000000dff007c0c */ /* 0x000fe2000bf05300 */
[----:B-1----:R-:W-:Y:S01]  /*0820*/  IMAD.MOV.U32 R45, RZ, RZ, 0x437c0000 ;  /* 0x437c0000ff2d7424 */ /* 0x002fe200078e00ff */
[----:B------:R-:W-:-:S11]  /*0830*/  IADD3 R38, P3, R56, UR9, RZ ;  /* 0x0000000938267c10 */ /* 0x000fd6000ff7e0ff */
[----:B------:R-:W0:Y:S01]  /*0840*/  @P0 LDC.64 R30, c[0x0][0x230] ;  /* 0x00008c00ff1e0b82 */ /* 0x000e220000000a00 */
[----:B------:R-:W-:Y:S02]  /*0850*/  IADD3.X R39, R57, UR4, RZ, P3, !PT ;  /* 0x0000000439277c10 */ /* 0x000fe40009ffe4ff */
[----:B------:R-:W-:Y:S02]  /*0860*/  IADD3 R34, P1, R38, UR9, RZ ;  /* 0x0000000926227c10 */ /* 0x000fe4000ff3e0ff */
[----:B------:R-:W-:Y:S01]  /*0870*/  MOV R13, 0x3f800000 ;  /* 0x3f800000000d7802 */ /* 0x000fe20000000f00 */
[----:B------:R1:W5:Y:S01]  /*0880*/  LDG.E R14, desc[UR6][R38.64] ;  /* 0x00000006260e7981 */ /* 0x000362000c1e1900 */
[----:B------:R-:W-:Y:S01]  /*0890*/  IADD3.X R35, R39, UR4, RZ, P1, !PT ;  /* 0x0000000427237c10 */ /* 0x000fe20008ffe4ff */
[----:B------:R-:W-:Y:S04]  /*08a0*/  BSSY B1, `(.L_x_3608) ;  /* 0x0000037000017945 */ /* 0x000fe80003800000 */
[----:B------:R-:W5:Y:S01]  /*08b0*/  LDG.E R15, desc[UR6][R34.64] ;  /* 0x00000006220f7981 */ /* 0x000f62000c1e1900 */
[----:B-1----:R-:W-:Y:S01]  /*08c0*/  LOP3.LUT R38, R7, 0x1f, RZ, 0xc0, !PT ;  /* 0x0000001f07267812 */ /* 0x002fe200078ec0ff */
[----:B------:R-:W-:-:S02]  /*08d0*/  IMAD.MOV.U32 R39, RZ, RZ, RZ ;  /* 0x000000ffff277224 */ /* 0x000fc400078e00ff */
[----:B0-----:R0:W5:Y:S02]  /*08e0*/  @P0 LDG.E R13, desc[UR6][R30.64] ;  /* 0x000000061e0d0981 */ /* 0x001164000c1e1900 */
[----:B0-----:R-:W-:-:S04]  /*08f0*/  IMAD.WIDE.U32 R30, R33, UR16, R38 ;  /* 0x00000010211e7c25 */ /* 0x001fc8000f8e0026 */
[----:B--2---:R-:W-:-:S04]  /*0900*/  FMUL R2, R16, -1.7020000219345092773 ;  /* 0xbfd9db2310027820 */ /* 0x004fc80000400000 */
[----:B------:R-:W-:-:S04]  /*0910*/  FFMA.SAT R4, R2, R43, 0.5 ;  /* 0x3f00000002047423 */ /* 0x000fc8000000202b */
[----:B------:R-:W-:-:S04]  /*0920*/  FFMA.RM R4, R4, R45, 12582913 ;  /* 0x4b40000104047423 */ /* 0x000fc8000000402d */
[----:B------:R-:W-:-:S04]  /*0930*/  FADD R43, R4, -12583039 ;  /* 0xcb40007f042b7421 */ /* 0x000fc80000000000 */
[----:B------:R-:W-:-:S04]  /*0940*/  FFMA R43, R2, 1.4426950216293334961, -R43 ;  /* 0x3fb8aa3b022b7823 */ /* 0x000fc8000000082b */
[----:B------:R-:W-:-:S06]  /*0950*/  FFMA R43, R2, 1.925963033500011079e-08, R43 ;  /* 0x32a57060022b7823 */ /* 0x000fcc000000002b */
[----:B------:R-:W0:Y:S01]  /*0960*/  MUFU.EX2 R43, R43 ;  /* 0x0000002b002b7308 */ /* 0x000e220000000800 */
[----:B------:R-:W-:-:S05]  /*0970*/  SHF.L.U32 R4, R4, 0x17, RZ ;  /* 0x0000001704047819 */ /* 0x000fca00000006ff */
[----:B0-----:R-:W-:Y:S01]  /*0980*/  FFMA R22, R4, R43, 1 ;  /* 0x3f80000004167423 */ /* 0x001fe2000000002b */
[----:B------:R-:W-:Y:S02]  /*0990*/  IADD3 R4, P0, R20, R30, RZ ;  /* 0x0000001e14047210 */ /* 0x000fe40007f1e0ff */
[----:B------:R-:W-:Y:S01]  /*09a0*/  IADD3 R30, P1, R28, UR9, RZ ;  /* 0x000000091c1e7c10 */ /* 0x000fe2000ff3e0ff */
[----:B------:R-:W-:Y:S01]  /*09b0*/  VIADD R2, R22, 0x1800000 ;  /* 0x0180000016027836 */ /* 0x000fe20000000000 */
[----:B------:R-:W-:Y:S02]  /*09c0*/  IADD3.X R17, R21, R31, R17, P0, !PT ;  /* 0x0000001f15117210 */ /* 0x000fe400007fe411 */
[----:B------:R-:W-:Y:S02]  /*09d0*/  IADD3 R74, P2, R30, UR9, RZ ;  /* 0x000000091e4a7c10 */ /* 0x000fe4000ff5e0ff */
[----:B------:R-:W-:Y:S02]  /*09e0*/  IADD3.X R31, R29, UR4, RZ, P1, !PT ;  /* 0x000000041d1f7c10 */ /* 0x000fe40008ffe4ff */
[----:B------:R-:W-:-:S02]  /*09f0*/  LEA R72, P0, R4, UR14, 0x2 ;  /* 0x0000000e04487c11 */ /* 0x000fc4000f8010ff */
[----:B------:R-:W-:Y:S02]  /*0a00*/  IADD3 R28, P1, R74, UR9, RZ ;  /* 0x000000094a1c7c10 */ /* 0x000fe4000ff3e0ff */
[----:B------:R-:W-:Y:S02]  /*0a10*/  IADD3.X R75, R31, UR4, RZ, P2, !PT ;  /* 0x000000041f4b7c10 */ /* 0x000fe400097fe4ff */
[----:B------:R-:W-:Y:S02]  /*0a20*/  LOP3.LUT R2, R2, 0x7f800000, RZ, 0xc0, !PT ;  /* 0x7f80000002027812 */ /* 0x000fe400078ec0ff */
[----:B------:R-:W-:Y:S02]  /*0a30*/  LEA.HI.X R73, R4, UR15, R17, 0x2, P0 ;  /* 0x0000000f04497c11 */ /* 0x000fe400080f1411 */
[----:B------:R-:W-:Y:S02]  /*0a40*/  IADD3 R70, P4, R28, UR9, RZ ;  /* 0x000000091c467c10 */ /* 0x000fe4000ff9e0ff */
[----:B------:R-:W-:-:S02]  /*0a50*/  IADD3.X R29, R75, UR4, RZ, P1, !PT ;  /* 0x000000044b1d7c10 */ /* 0x000fc40008ffe4ff */
[----:B------:R-:W-:Y:S02]  /*0a60*/  ISETP.GT.U32.AND P0, PT, R2, 0x1ffffff, PT ;  /* 0x01ffffff0200780c */ /* 0x000fe40003f04070 */
[----:B------:R-:W-:Y:S02]  /*0a70*/  IADD3 R68, P3, R72, UR9, RZ ;  /* 0x0000000948447c10 */ /* 0x000fe4000ff7e0ff */
[----:B------:R-:W-:Y:S02]  /*0a80*/  IADD3 R42, P1, R70, UR9, RZ ;  /* 0x00000009462a7c10 */ /* 0x000fe4000ff3e0ff */
[----:B------:R-:W-:Y:S02]  /*0a90*/  IADD3.X R71, R29, UR4, RZ, P4, !PT ;  /* 0x000000041d477c10 */ /* 0x000fe4000a7fe4ff */
[----:B------:R-:W-:Y:S02]  /*0aa0*/  SHF.R.U32.HI R2, RZ, 0x3, R0 ;  /* 0x00000003ff027819 */ /* 0x000fe40000011600 */
[----:B------:R-:W-:-:S02]  /*0ab0*/  IADD3 R44, P2, R68, UR9, RZ ;  /* 0x00000009442c7c10 */ /* 0x000fc4000ff5e0ff */
[----:B------:R-:W-:Y:S02]  /*0ac0*/  IADD3.X R69, R73, UR4, RZ, P3, !PT ;  /* 0x0000000449457c10 */ /* 0x000fe40009ffe4ff */
[----:B------:R-:W-:Y:S02]  /*0ad0*/  IADD3 R66, P4, R42, UR9, RZ ;  /* 0x000000092a427c10 */ /* 0x000fe4000ff9e0ff */
[----:B------:R-:W-:Y:S02]  /*0ae0*/  IADD3.X R43, R71, UR4, RZ, P1, !PT ;  /* 0x00000004472b7c10 */ /* 0x000fe40008ffe4ff */
[----:B------:R-:W-:Y:S02]  /*0af0*/  LOP3.LUT R17, R2, 0x1fffffe0, RZ, 0xc0, !PT ;  /* 0x1fffffe002117812 */ /* 0x000fe400078ec0ff */
[----:B------:R-:W-:Y:S02]  /*0b00*/  IADD3 R34, P3, R44, UR9, RZ ;  /* 0x000000092c227c10 */ /* 0x000fe4000ff7e0ff */
[----:B------:R-:W-:-:S02]  /*0b10*/  IADD3.X R45, R69, UR4, RZ, P2, !PT ;  /* 0x00000004452d7c10 */ /* 0x000fc400097fe4ff */
[----:B------:R-:W-:Y:S02]  /*0b20*/  IADD3 R32, P1, R66, UR9, RZ ;  /* 0x0000000942207c10 */ /* 0x000fe4000ff3e0ff */
[----:B------:R-:W-:Y:S01]  /*0b30*/  IADD3.X R67, R43, UR4, RZ, P4, !PT ;  /* 0x000000042b437c10 */ /* 0x000fe2000a7fe4ff */
[----:B------:R-:W-:Y:S01]  /*0b40*/  FMUL R21, R16, 1.7020000219345092773 ;  /* 0x3fd9db2310157820 */ /* 0x000fe20000400000 */
[----:B------:R-:W-:Y:S02]  /*0b50*/  LOP3.LUT R17, R17, 0x1f, R0, 0xf8, !PT ;  /* 0x0000001f11117812 */ /* 0x000fe400078ef800 */
[----:B------:R-:W-:Y:S02]  /*0b60*/  IADD3.X R35, R45, UR4, RZ, P3, !PT ;  /* 0x000000042d237c10 */ /* 0x000fe40009ffe4ff */
[----:B------:R-:W-:Y:S01]  /*0b70*/  IADD3.X R33, R67, UR4, RZ, P1, !PT ;  /* 0x0000000443217c10 */ /* 0x000fe20008ffe4ff */
[----:B------:R-:W-:Y:S06]  /*0b80*/  @P0 BRA `(.L_x_3609) ;  /* 0x0000000000100947 */ /* 0x000fec0003800000 */
[----:B------:R-:W-:Y:S02]  /*0b90*/  MOV R0, R22 ;  /* 0x0000001600007202 */ /* 0x000fe40000000f00 */
[----:B------:R-:W-:-:S07]  /*0ba0*/  MOV R4, 0xbc0 ;  /* 0x00000bc000047802 */ /* 0x000fce0000000f00 */
[----:B-----5:R-:W-:Y:S05]  /*0bb0*/  CALL.REL.NOINC `($__internal_43_$__cuda_sm20_rcp_rn_f32_slowpath) ;  /* 0x0000004400b87944 */ /* 0x020fea0003c00000 */
[----:B------:R-:W-:Y:S05]  /*0bc0*/  BRA `(.L_x_3610) ;  /* 0x0000000000107947 */ /* 0x000fea0003800000 */
.L_x_3609:
[----:B------:R-:W0:Y:S02]  /*0bd0*/  MUFU.RCP R61, R22 ;  /* 0x00000016003d7308 */ /* 0x000e240000001000 */
[----:B0-----:R-:W-:-:S04]  /*0be0*/  FFMA R0, R22, R61, -1 ;  /* 0xbf80000016007423 */ /* 0x001fc8000000003d */
[----:B------:R-:W-:-:S04]  /*0bf0*/  FADD.FTZ R0, -R0, -RZ ;  /* 0x800000ff00007221 */ /* 0x000fc80000010100 */
[----:B------:R-:W-:-:S07]  /*0c00*/  FFMA R61, R61, R0, R61 ;  /* 0x000000003d3d7223 */ /* 0x000fce000000003d */
.L_x_3610:
[----:B------:R-:W-:Y:S05]  /*0c10*/  BSYNC B1 ;  /* 0x0000000000017941 */ /* 0x000fea0003800000 */
.L_x_3608:
[----:B------:R-:W2:Y:S04]  /*0c20*/  LDG.E R20, desc[UR6][R74.64] ;  /* 0x000000064a147981 */ /* 0x000ea8000c1e1900 */
[----:B------:R-:W3:Y:S04]  /*0c30*/  LDG.E R73, desc[UR6][R72.64] ;  /* 0x0000000648497981 */ /* 0x000ee8000c1e1900 */
[----:B------:R-:W4:Y:S01]  /*0c40*/  LDG.E R31, desc[UR6][R30.64] ;  /* 0x000000061e1f7981 */ /* 0x000f22000c1e1900 */
[----:B------:R-:W-:Y:S02]  /*0c50*/  IMAD.MOV.U32 R47, RZ, RZ, 0x3bbb989d ;  /* 0x3bbb989dff2f7424 */ /* 0x000fe400078e00ff */
[----:B------:R-:W-:Y:S01]  /*0c60*/  FMUL R26, R16, R61 ;  /* 0x0000003d101a7220 */ /* 0x000fe20000400000 */
[----:B------:R-:W-:Y:S01]  /*0c70*/  BSSY B1, `(.L_x_3611) ;  /* 0x000001e000017945 */ /* 0x000fe20003800000 */
[----:B--2---:R-:W-:-:S04]  /*0c80*/  FMUL R0, R20, -1.7020000219345092773 ;  /* 0xbfd9db2314007820 */ /* 0x004fc80000400000 */
[----:B------:R-:W-:Y:S01]  /*0c90*/  FFMA.SAT R2, R0, R47, 0.5 ;  /* 0x3f00000000027423 */ /* 0x000fe2000000202f */
[----:B------:R-:W-:Y:S02]  /*0ca0*/  IMAD.MOV.U32 R47, RZ, RZ, 0x437c0000 ;  /* 0x437c0000ff2f7424 */ /* 0x000fe400078e00ff */
[----:B---3--:R-:W-:Y:S02]  /*0cb0*/  FMUL R26, R73, R26 ;  /* 0x0000001a491a7220 */ /* 0x008fe40000400000 */
        /* <DEDUP_REMOVED lines=9> */
[----:B------:R-:W-:-:S03]  /*0d50*/  FMUL R21, R20, 1.7020000219345092773 ;  /* 0x3fd9db2314157820 */ /* 0x000fc60000400000 */
[----:B------:R-:W-:-:S04]  /*0d60*/  FMUL R0, R0, R73 ;  /* 0x0000004900007220 */ /* 0x000fc80000400000 */
[----:B----4-:R-:W-:Y:S01]  /*0d70*/  FMUL R30, R0, R31 ;  /* 0x0000001f001e7220 */ /* 0x010fe20000400000 */
[----:B0-----:R-:W-:-:S04]  /*0d80*/  FFMA R4, R2, R47, 1 ;  /* 0x3f80000002047423 */ /* 0x001fc8000000002f */
[----:B------:R-:W-:-:S05]  /*0d90*/  VIADD R2, R4, 0x1800000 ;  /* 0x0180000004027836 */ /* 0x000fca0000000000 */
[----:B------:R-:W-:-:S04]  /*0da0*/  LOP3.LUT R2, R2, 0x7f800000, RZ, 0xc0, !PT ;  /* 0x7f80000002027812 */ /* 0x000fc800078ec0ff */
[----:B------:R-:W-:-:S13]  /*0db0*/  ISETP.GT.U32.AND P0, PT, R2, 0x1ffffff, PT ;  /* 0x01ffffff0200780c */ /* 0x000fda0003f04070 */
[----:B------:R-:W-:Y:S05]  /*0dc0*/  @P0 BRA `(.L_x_3612) ;  /* 0x0000000000100947 */ /* 0x000fea0003800000 */
[----:B------:R-:W-:Y:S01]  /*0dd0*/  IMAD.MOV.U32 R0, RZ, RZ, R4 ;  /* 0x000000ffff007224 */ /* 0x000fe200078e0004 */
[----:B------:R-:W-:-:S07]  /*0de0*/  MOV R4, 0xe00 ;  /* 0x00000e0000047802 */ /* 0x000fce0000000f00 */
[----:B-----5:R-:W-:Y:S05]  /*0df0*/  CALL.REL.NOINC `($__internal_43_$__cuda_sm20_rcp_rn_f32_slowpath) ;  /* 0x0000004400287944 */ /* 0x020fea0003c00000 */
[----:B------:R-:W-:Y:S05]  /*0e00*/  BRA `(.L_x_3613) ;  /* 0x0000000000107947 */ /* 0x000fea0003800000 */
.L_x_3612:
[----:B------:R-:W0:Y:S02]  /*0e10*/  MUFU.RCP R61, R4 ;  /* 0x00000004003d7308 */ /* 0x000e240000001000 */
[----:B0-----:R-:W-:-:S04]  /*0e20*/  FFMA R0, R4, R61, -1 ;  /* 0xbf80000004007423 */ /* 0x001fc8000000003d */
[----:B------:R-:W-:-:S04]  /*0e30*/  FADD.FTZ R0, -R0, -RZ ;  /* 0x800000ff00007221 */ /* 0x000fc80000010100 */
[----:B------:R-:W-:-:S07]  /*0e40*/  FFMA R61, R61, R0, R61 ;  /* 0x000000003d3d7223 */ /* 0x000fce000000003d */
.L_x_3613:
[----:B------:R-:W-:Y:S05]  /*0e50*/  BSYNC B1 ;  /* 0x0000000000017941 */ /* 0x000fea0003800000 */
.L_x_3611:
[----:B------:R-:W2:Y:S04]  /*0e60*/  LDG.E R16, desc[UR6][R70.64] ;  /* 0x0000000646107981 */ /* 0x000ea8000c1e1900 */
[----:B------:R-:W3:Y:S04]  /*0e70*/  LDG.E R69, desc[UR6][R68.64] ;  /* 0x0000000644457981 */ /* 0x000ee8000c1e1900 */
[----:B------:R0:W4:Y:S01]  /*0e80*/  LDG.E R29, desc[UR6][R28.64] ;  /* 0x000000061c1d7981 */ /* 0x000122000c1e1900 */
[----:B------:R-:W-:Y:S01]  /*0e90*/  HFMA2.MMA R31, -RZ, RZ, 0.96630859375, -0.0022525787353515625 ;  /* 0x3bbb989dff1f7435 */ /* 0x000fe200000001ff */
[----:B------:R-:W-:Y:S01]  /*0ea0*/  IMAD.MOV.U32 R47, RZ, RZ, 0x437c0000 ;  /* 0x437c0000ff2f7424 */ /* 0x000fe200078e00ff */
[----:B------:R-:W-:Y:S01]  /*0eb0*/  BSSY B1, `(.L_x_3614) ;  /* 0x000001e000017945 */ /* 0x000fe20003800000 */
[----:B0-----:R-:W-:Y:S01]  /*0ec0*/  FMUL R28, R20, R61 ;  /* 0x0000003d141c7220 */ /* 0x001fe20000400000 */
[C---:B--2---:R-:W-:Y:S01]  /*0ed0*/  FMUL R0, R16.reuse, -1.7020000219345092773 ;  /* 0xbfd9db2310007820 */ /* 0x044fe20000400000 */
[----:B------:R-:W-:-:S05]  /*0ee0*/  FMUL R20, R16, 1.7020000219345092773 ;  /* 0x3fd9db2310147820 */ /* 0x000fca0000400000 */
[----:B------:R-:W-:Y:S01]  /*0ef0*/  FFMA.SAT R2, R0, R31, 0.5 ;  /* 0x3f00000000027423 */ /* 0x000fe2000000201f */
[----:B---3--:R-:W-:-:S03]  /*0f00*/  FMUL R28, R69, R28 ;  /* 0x0000001c451c7220 */ /* 0x008fc60000400000 */
        /* <DEDUP_REMOVED lines=10> */
[----:B----4-:R-:W-:Y:S01]  /*0fb0*/  FMUL R22, R0, R29 ;  /* 0x0000001d00167220 */ /* 0x010fe20000400000 */
[----:B0-----:R-:W-:-:S05]  /*0fc0*/  FFMA R4, R2, R31, 1 ;  /* 0x3f80000002047423 */ /* 0x001fca000000001f */
[----:B------:R-:W-:-:S04]  /*0fd0*/  IADD3 R2, R4, 0x1800000, RZ ;  /* 0x0180000004027810 */ /* 0x000fc80007ffe0ff */
[----:B------:R-:W-:-:S04]  /*0fe0*/  LOP3.LUT R2, R2, 0x7f800000, RZ, 0xc0, !PT ;  /* 0x7f80000002027812 */ /* 0x000fc800078ec0ff */
[----:B------:R-:W-:-:S13]  /*0ff0*/  ISETP.GT.U32.AND P0, PT, R2, 0x1ffffff, PT ;  /* 0x01ffffff0200780c */ /* 0x000fda0003f04070 */
[----:B------:R-:W-:Y:S05]  /*1000*/  @P0 BRA `(.L_x_3615) ;  /* 0x0000000000100947 */ /* 0x000fea0003800000 */
[----:B------:R-:W-:Y:S01]  /*1010*/  IMAD.MOV.U32 R0, RZ, RZ, R4 ;  /* 0x000000ffff007224 */ /* 0x000fe200078e0004 */
[----:B------:R-:W-:-:S07]  /*1020*/  MOV R4, 0x1040 ;  /* 0x0000104000047802 */ /* 0x000fce0000000f00 */
[----:B-----5:R-:W-:Y:S05]  /*1030*/  CALL.REL.NOINC `($__internal_43_$__cuda_sm20_rcp_rn_f32_slowpath) ;  /* 0x0000004000987944 */ /* 0x020fea0003c00000 */
[----:B------:R-:W-:Y:S05]  /*1040*/  BRA `(.L_x_3616) ;  /* 0x0000000000107947 */ /* 0x000fea0003800000 */
.L_x_3615:
[----:B------:R-:W0:Y:S02]  /*1050*/  MUFU.RCP R61, R4 ;  /* 0x00000004003d7308 */ /* 0x000e240000001000 */
[----:B0-----:R-:W-:-:S04]  /*1060*/  FFMA R0, R4, R61, -1 ;  /* 0xbf80000004007423 */ /* 0x001fc8000000003d */
[----:B------:R-:W-:-:S04]  /*1070*/  FADD.FTZ R0, -R0, -RZ ;  /* 0x800000ff00007221 */ /* 0x000fc80000010100 */
[----:B------:R-:W-:-:S07]  /*1080*/  FFMA R61, R61, R0, R61 ;  /* 0x000000003d3d7223 */ /* 0x000fce000000003d */
.L_x_3616:
[----:B------:R-:W-:Y:S05]  /*1090*/  BSYNC B1 ;  /* 0x0000000000017941 */ /* 0x000fea0003800000 */
.L_x_3614:
[----:B------:R-:W2:Y:S04]  /*10a0*/  LDG.E R21, desc[UR6][R66.64] ;  /* 0x0000000642157981 */ /* 0x000ea8000c1e1900 */
[----:B------:R-:W3:Y:S04]  /*10b0*/  LDG.E R45, desc[UR6][R44.64] ;  /* 0x000000062c2d7981 */ /* 0x000ee8000c1e1900 */
[----:B------:R0:W4:Y:S01]  /*10c0*/  LDG.E R43, desc[UR6][R42.64] ;  /* 0x000000062a2b7981 */ /* 0x000122000c1e1900 */
[----:B------:R-:W-:Y:S01]  /*10d0*/  IMAD.MOV.U32 R29, RZ, RZ, 0x3bbb989d ;  /* 0x3bbb989dff1d7424 */ /* 0x000fe200078e00ff */
[----:B------:R-:W-:Y:S01]  /*10e0*/  MOV R31, 0x437c0000 ;  /* 0x437c0000001f7802 */ /* 0x000fe20000000f00 */
[----:B------:R-:W-:Y:S01]  /*10f0*/  BSSY B1, `(.L_x_3617) ;  /* 0x000001e000017945 */ /* 0x000fe20003800000 */
[----:B0-----:R-:W-:Y:S01]  /*1100*/  FMUL R42, R16, R61 ;  /* 0x0000003d102a7220 */ /* 0x001fe20000400000 */
[----:B--2---:R-:W-:-:S04]  /*1110*/  FMUL R0, R21, -1.7020000219345092773 ;  /* 0xbfd9db2315007820 */ /* 0x004fc80000400000 */
        /* <DEDUP_REMOVED lines=19> */
[----:B------:R-:W-:Y:S02]  /*1250*/  MOV R0, R4 ;  /* 0x0000000400007202 */ /* 0x000fe40000000f00 */
[----:B------:R-:W-:-:S07]  /*1260*/  MOV R4, 0x1280 ;  /* 0x0000128000047802 */ /* 0x000fce0000000f00 */
[----:B-----5:R-:W-:Y:S05]  /*1270*/  CALL.REL.NOINC `($__internal_43_$__cuda_sm20_rcp_rn_f32_slowpath) ;  /* 0x0000004000087944 */ /* 0x020fea0003c00000 */
[----:B------:R-:W-:Y:S05]  /*1280*/  BRA `(.L_x_3619) ;  /* 0x0000000000107947 */ /* 0x000fea0003800000 */
.L_x_3618:
[----:B------:R-:W0:Y:S02]  /*1290*/  MUFU.RCP R61, R4 ;  /* 0x00000004003d7308 */ /* 0x000e240000001000 */
[----:B0-----:R-:W-:-:S04]  /*12a0*/  FFMA R0, R4, R61, -1 ;  /* 0xbf80000004007423 */ /* 0x001fc8000000003d */
[----:B------:R-:W-:-:S04]  /*12b0*/  FADD.FTZ R0, -R0, -RZ ;  /* 0x800000ff00007221 */ /* 0x000fc80000010100 */
[----:B------:R-:W-:-:S07]  /*12c0*/  FFMA R61, R61, R0, R61 ;  /* 0x000000003d3d7223 */ /* 0x000fce000000003d */
.L_x_3619:
[----:B------:R-:W-:Y:S05]  /*12d0*/  BSYNC B1 ;  /* 0x0000000000017941 */ /* 0x000fea0003800000 */
.L_x_3617:
[----:B------:R0:W2:Y:S04]  /*12e0*/  LDG.E R64, desc[UR6][R34.64] ;  /* 0x0000000622407981 */ /* 0x0000a8000c1e1900 */
[----:B------:R1:W3:Y:S01]  /*12f0*/  LDG.E R33, desc[UR6][R32.64] ;  /* 0x0000000620217981 */ /* 0x0002e2000c1e1900 */
[----:B------:R-:W-:Y:S01]  /*1300*/  FADD R0, -R61, 1 ;  /* 0x3f8000003d007421 */ /* 0x000fe20000000100 */
[----:B------:R-:W-:Y:S02]  /*1310*/  IMAD.MOV.U32 R2, RZ, RZ, 0x3bbb989d ;  /* 0x3bbb989dff027424 */ /* 0x000fe400078e00ff */
[----:B-----5:R-:W-:Y:S01]  /*1320*/  FMUL R45, R53, -1.7020000219345092773 ;  /* 0xbfd9db23352d7820 */ /* 0x020fe20000400000 */
[----:B------:R-:W-:Y:S01]  /*1330*/  ULDC.64 UR12, c[0x0][0x220] ;  /* 0x00008800000c7ab9 */ /* 0x000fe20000000a00 */
[----:B------:R-:W-:Y:S01]  /*1340*/  IADD3 R16, P1, R18, UR9, RZ ;  /* 0x0000000912107c10 */ /* 0x000fe2000ff3e0ff */
[----:B------:R-:W-:Y:S01]  /*1350*/  FMUL R0, R0, R61 ;  /* 0x0000003d00007220 */ /* 0x000fe20000400000 */
[----:B------:R-:W-:Y:S01]  /*1360*/  IADD3 R18, P2, R8, UR12, RZ ;  /* 0x0000000c08127c10 */ /* 0x000fe2000ff5e0ff */
[----:B------:R-:W-:-:S02]  /*1370*/  IMAD.MOV.U32 R19, RZ, RZ, 0x437c0000 ;  /* 0x437c0000ff137424 */ /* 0x000fc400078e00ff */
[----:B------:R-:W-:Y:S01]  /*1380*/  FFMA.SAT R2, R45, R2, 0.5 ;  /* 0x3f0000002d027423 */ /* 0x000fe20000002002 */
[----:B------:R-:W-:Y:S01]  /*1390*/  FMUL R29, R21, R61 ;  /* 0x0000003d151d7220 */ /* 0x000fe20000400000 */
[----:B------:R-:W-:Y:S01]  /*13a0*/  FFMA R61, R20, R0, R61 ;  /* 0x00000000143d7223 */ /* 0x000fe2000000003d */
[----:B------:R-:W-:Y:S01]  /*13b0*/  IADD3.X R20, R9, UR13, RZ, P2, !PT ;  /* 0x0000000d09147c10 */ /* 0x000fe200097fe4ff */
[----:B------:R-:W-:Y:S01]  /*13c0*/  FFMA.RM R2, R2, R19, 12582913 ;  /* 0x4b40000102027423 */ /* 0x000fe20000004013 */
[----:B0-----:R-:W-:Y:S01]  /*13d0*/  IADD3 R34, P2, R18, R27, RZ ;  /* 0x0000001b12227210 */ /* 0x001fe20007f5e0ff */
[----:B------:R-:W-:Y:S01]  /*13e0*/  FMUL R0, R30, R13 ;  /* 0x0000000d1e007220 */ /* 0x000fe20000400000 */
[----:B------:R-:W-:Y:S01]  /*13f0*/  FMNMX R21, RZ, |R30|, !PT ;  /* 0x4000001eff157209 */ /* 0x000fe20007800000 */
[----:B------:R-:W-:Y:S01]  /*1400*/  FADD R4, R2, -12583039 ;  /* 0xcb40007f02047421 */ /* 0x000fe20000000000 */
[----:B------:R-:W-:Y:S01]  /*1410*/  IADD3.X R35, R20, R25, RZ, P2, !PT ;  /* 0x0000001914237210 */ /* 0x000fe200017fe4ff */
[----:B------:R-:W-:Y:S01]  /*1420*/  ULDC.64 UR12, c[0x0][0x248] ;  /* 0x00009200000c7ab9 */ /* 0x000fe20000000a00 */
[----:B-1----:R-:W-:Y:S01]  /*1430*/  IADD3 R32, P2, R34, UR10, RZ ;  /* 0x0000000a22207c10 */ /* 0x002fe2000ff5e0ff */
[C---:B------:R-:W-:Y:S01]  /*1440*/  FFMA R4, R45.reuse, 1.4426950216293334961, -R4 ;  /* 0x3fb8aa3b2d047823 */ /* 0x040fe20000000804 */
[----:B------:R-:W-:Y:S01]  /*1450*/  FMNMX R59, |R22|, R21, !PT ;  /* 0x00000015163b7209 */ /* 0x000fe20007800200 */
[-C--:B------:R-:W-:Y:S01]  /*1460*/  FMUL R43, R24, R13.reuse ;  /* 0x0000000d182b7220 */ /* 0x080fe20000400000 */
[----:B------:R-:W-:Y:S01]  /*1470*/  F2FP.SATFINITE.E4M3.F32.PACK_AB_MERGE_C R0, RZ, R0, RZ ;  /* 0x00000000ff00723e */ /* 0x000fe200048070ff */
[----:B------:R-:W-:Y:S01]  /*1480*/  FFMA R45, R45, 1.925963033500011079e-08, R4 ;  /* 0x32a570602d2d7823 */ /* 0x000fe20000000004 */
[-C--:B------:R-:W-:Y:S01]  /*1490*/  FMUL R4, R22, R13.reuse ;  /* 0x0000000d16047220 */ /* 0x080fe20000400000 */
[----:B------:R-:W-:Y:S01]  /*14a0*/  IADD3 R19, P0, R36, UR5, RZ ;  /* 0x0000000524137c10 */ /* 0x000fe2000ff1e0ff */
[----:B------:R-:W-:Y:S01]  /*14b0*/  FMUL R47, R26, R13 ;  /* 0x0000000d1a2f7220 */ /* 0x000fe20000400000 */
[----:B------:R0:W-:Y:S01]  /*14c0*/  STG.E.U8 desc[UR6][R34.64], R0 ;  /* 0x0000000022007986 */ /* 0x0001e2000c101106 */
[----:B------:R-:W-:Y:S01]  /*14d0*/  FMNMX R59, |R24|, R59, !PT ;  /* 0x0000003b183b7209 */ /* 0x000fe20007800200 */
[----:B------:R-:W-:Y:S01]  /*14e0*/  FMUL R24, R42, R13 ;  /* 0x0000000d2a187220 */ /* 0x000fe20000400000 */
[----:B------:R-:W-:Y:S01]  /*14f0*/  F2FP.SATFINITE.E4M3.F32.PACK_AB_MERGE_C R4, RZ, R4, RZ ;  /* 0x00000004ff04723e */ /* 0x000fe200048070ff */
[----:B------:R-:W-:Y:S01]  /*1500*/  VIADD R56, R7, 0x1e ;  /* 0x0000001e07387836 */ /* 0x000fe20000000000 */
[----:B------:R-:W-:Y:S01]  /*1510*/  F2FP.SATFINITE.E4M3.F32.PACK_AB_MERGE_C R43, RZ, R43, RZ ;  /* 0x0000002bff2b723e */ /* 0x000fe200048070ff */
[----:B------:R-:W-:Y:S01]  /*1520*/  FMUL R55, R28, R13 ;  /* 0x0000000d1c377220 */ /* 0x000fe20000400000 */
[----:B------:R-:W-:Y:S01]  /*1530*/  F2FP.SATFINITE.E4M3.F32.PACK_AB_MERGE_C R47, RZ, R47, RZ ;  /* 0x0000002fff2f723e */ /* 0x000fe200048070ff */
[----:B------:R-:W1:Y:S01]  /*1540*/  MUFU.EX2 R45, R45 ;  /* 0x0000002d002d7308 */ /* 0x000e620000000800 */
[----:B------:R-:W-:-:S02]  /*1550*/  IADD3.X R23, R23, UR4, RZ, P1, !PT ;  /* 0x0000000417177c10 */ /* 0x000fc40008ffe4ff */
[----:B------:R-:W-:Y:S02]  /*1560*/  F2FP.SATFINITE.E4M3.F32.PACK_AB_MERGE_C R55, RZ, R55, RZ ;  /* 0x00000037ff37723e */ /* 0x000fe400048070ff */
[----:B------:R-:W-:-:S05]  /*1570*/  SHF.L.U32 R2, R2, 0x17, RZ ;  /* 0x0000001702027819 */ /* 0x000fca00000006ff */
[----:B-1----:R-:W-:Y:S01]  /*1580*/  FFMA R2, R2, R45, 1 ;  /* 0x3f80000002027423 */ /* 0x002fe2000000002d */
[----:B--2---:R-:W-:Y:S01]  /*1590*/  FMUL R44, R61, R64 ;  /* 0x000000403d2c7220 */ /* 0x004fe20000400000 */
[----:B------:R-:W-:-:S03]  /*15a0*/  FMUL R64, R64, R29 ;  /* 0x0000001d40407220 */ /* 0x000fc60000400000 */
[----:B---3--:R-:W-:Y:S01]  /*15b0*/  FMUL R44, R44, R33 ;  /* 0x000000212c2c7220 */ /* 0x008fe20000400000 */
[----:B------:R-:W-:Y:S01]  /*15c0*/  IADD3.X R33, R35, UR11, RZ, P2, !PT ;  /* 0x0000000b23217c10 */ /* 0x000fe200097fe4ff */
[-C--:B------:R-:W-:Y:S01]  /*15d0*/  FMUL R29, R64, R13.reuse ;  /* 0x0000000d401d7220 */ /* 0x080fe20000400000 */
[----:B------:R-:W-:Y:S01]  /*15e0*/  IADD3 R21, P2, R18, UR12, RZ ;  /* 0x0000000c12157c10 */ /* 0x000fe2000ff5e0ff */
[C---:B------:R-:W-:Y:S01]  /*15f0*/  FMUL R65, R44.reuse, R13 ;  /* 0x0000000d2c417220 */ /* 0x040fe20000400000 */
[----:B------:R-:W-:Y:S01]  /*1600*/  FMNMX R59, |R44|, R59, !PT ;  /* 0x0000003b2c3b7209 */ /* 0x000fe20007800200 */
[----:B------:R1:W-:Y:S01]  /*1610*/  STG.E.U8 desc[UR6][R32.64], R4 ;  /* 0x0000000420007986 */ /* 0x0003e2000c101106 */
[----:B------:R-:W-:Y:S01]  /*1620*/  IADD3.X R22, R20, UR13, RZ, P2, !PT ;  /* 0x0000000d14167c10 */ /* 0x000fe200097fe4ff */
[----:B------:R-:W-:Y:S01]  /*1630*/  ULDC.64 UR12, c[0x0][0x210] ;  /* 0x00008400000c7ab9 */ /* 0x000fe20000000a00 */
[----:B------:R-:W-:Y:S02]  /*1640*/  IADD3 R30, P2, R32, UR10, RZ ;  /* 0x0000000a201e7c10 */ /* 0x000fe4000ff5e0ff */
[----:B0-----:R-:W-:-:S02]  /*1650*/  IADD3 R34, P3, R21, R27, RZ ;  /* 0x0000001b15227210 */ /* 0x001fc40007f7e0ff */
[----:B------:R-:W-:Y:S02]  /*1660*/  IADD3.X R31, R33, UR11, RZ, P2, !PT ;  /* 0x0000000b211f7c10 */ /* 0x000fe400097fe4ff */
[----:B------:R-:W-:Y:S01]  /*1670*/  IADD3 R36, P2, R30, UR10, RZ ;  /* 0x0000000a1e247c10 */ /* 0x000fe2000ff5e0ff */
[----:B------:R-:W-:Y:S01]  /*1680*/  IMAD.X R35, R22, 0x1, R25, P3 ;  /* 0x0000000116237824 */ /* 0x000fe200018e0619 */
[----:B------:R-:W-:Y:S01]  /*1690*/  F2FP.SATFINITE.E4M3.F32.PACK_AB_MERGE_C R65, RZ, R65, RZ ;  /* 0x00000041ff41723e */ /* 0x000fe200048070ff */
[----:B------:R0:W-:Y:S01]  /*16a0*/  STG.E.U8 desc[UR6][R30.64], R43 ;  /* 0x0000002b1e007986 */ /* 0x0001e2000c101106 */
[----:B------:R-:W-:Y:S02]  /*16b0*/  IADD3.X R37, R31, UR11, RZ, P2, !PT ;  /* 0x0000000b1f257c10 */ /* 0x000fe400097fe4ff */
[----:B-1----:R-:W-:Y:S02]  /*16c0*/  IADD3 R32, P2, R34, UR10, RZ ;  /* 0x0000000a22207c10 */ /* 0x002fe4000ff5e0ff */
[----:B------:R-:W-:Y:S01]  /*16d0*/  F2FP.SATFINITE.E4M3.F32.PACK_AB_MERGE_C R27, RZ, R24, RZ ;  /* 0x00000018ff1b723e */ /* 0x000fe200048070ff */
[----:B------:R-:W-:Y:S01]  /*16e0*/  STG.E.U8 desc[UR6][R36.64], R65 ;  /* 0x0000004124007986 */ /* 0x000fe2000c101106 */
[----:B------:R-:W-:-:S02]  /*16f0*/  IADD3.X R33, R35, UR11, RZ, P2, !PT ;  /* 0x0000000b23217c10 */ /* 0x000fc400097fe4ff */
[----:B------:R-:W-:Y:S01]  /*1700*/  LOP3.LUT R24, R56, 0x1f, RZ, 0xc0, !PT ;  /* 0x0000001f38187812 */ /* 0x000fe200078ec0ff */
[----:B------:R1:W-:Y:S01]  /*1710*/  STG.E.U8 desc[UR6][R34.64], R47 ;  /* 0x0000002f22007986 */ /* 0x0003e2000c101106 */
[----:B------:R-:W-:Y:S02]  /*1720*/  IADD3.X R25, R25, UR8, RZ, P0, !PT ;  /* 0x0000000819197c10 */ /* 0x000fe400087fe4ff */
[----:B0-----:R-:W-:Y:S01]  /*1730*/  IADD3 R30, P2, R32, UR10, RZ ;  /* 0x0000000a201e7c10 */ /* 0x001fe2000ff5e0ff */
[----:B------:R0:W-:Y:S01]  /*1740*/  STG.E.U8 desc[UR6][R32.64], R55 ;  /* 0x0000003720007986 */ /* 0x0001e2000c101106 */
[----:B------:R-:W-:Y:S02]  /*1750*/  FMNMX R59, |R26|, R59, !PT ;  /* 0x0000003b1a3b7209 */ /* 0x000fe40007800200 */
[----:B------:R-:W-:Y:S02]  /*1760*/  IADD3.X R31, R33, UR11, RZ, P2, !PT ;  /* 0x0000000b211f7c10 */ /* 0x000fe400097fe4ff */
[----:B------:R-:W-:-:S02]  /*1770*/  FMNMX R67, |R28|, R59, !PT ;  /* 0x0000003b1c437209 */ /* 0x000fc40007800200 */
[----:B------:R-:W-:Y:S01]  /*1780*/  F2FP.SATFINITE.E4M3.F32.PACK_AB_MERGE_C R63, RZ, R29, RZ ;  /* 0x0000001dff3f723e */ /* 0x000fe200048070ff */
[----:B------:R2:W-:Y:S01]  /*1790*/  STG.E.U8 desc[UR6][R30.64], R27 ;  /* 0x0000001b1e007986 */ /* 0x0005e2000c101106 */
[--C-:B-1----:R-:W-:Y:S02]  /*17a0*/  IADD3 R34, P1, P2, R16, UR9, R24.reuse ;  /* 0x0000000910227c10 */ /* 0x102fe4000fa3e018 */
[----:B------:R-:W-:Y:S02]  /*17b0*/  LOP3.LUT R66, R63, 0xffff, RZ, 0xc0, !PT ;  /* 0x0000ffff3f427812 */ /* 0x000fe400078ec0ff */
[----:B------:R-:W-:Y:S02]  /*17c0*/  IADD3.X R37, R23, UR4, RZ, P1, P2 ;  /* 0x0000000417257c10 */ /* 0x000fe40008fe44ff */
[----:B------:R-:W-:Y:S02]  /*17d0*/  LEA R60, P1, R34, UR12, 0x2 ;  /* 0x0000000c223c7c11 */ /* 0x000fe4000f8210ff */
[----:B------:R-:W-:-:S02]  /*17e0*/  IADD3 R35, P0, P2, R19, UR5, R24 ;  /* 0x0000000513237c10 */ /* 0x000fc4000fa1e018 */
[----:B------:R-:W-:Y:S01]  /*17f0*/  LEA.HI.X R61, R34, UR13, R37, 0x2, P1 ;  /* 0x0000000d223d7c11 */ /* 0x000fe200088f1425 */
[----:B------:R-:W-:Y:S01]  /*1800*/  ULDC.64 UR12, c[0x0][0x218] ;  /* 0x00008600000c7ab9 */ /* 0x000fe20000000a00 */
[----:B0-----:R-:W-:Y:S01]  /*1810*/  IADD3 R32, P1, R35, R8, RZ ;  /* 0x0000000823207210 */ /* 0x001fe20007f3e0ff */
[----:B--2---:R-:W-:Y:S01]  /*1820*/  IMAD.U32 R27, R27, 0x10000, RZ ;  /* 0x000100001b1b7824 */ /* 0x004fe200078e00ff */
[----:B------:R-:W-:Y:S02]  /*1830*/  IADD3.X R34, R25, UR8, RZ, P0, P2 ;  /* 0x0000000819227c10 */ /* 0x000fe400087e44ff */
[----:B------:R-:W-:Y:S02]  /*1840*/  LEA R56, P0, R32, UR12, 0x2 ;  /* 0x0000000c20387c11 */ /* 0x000fe4000f8010ff */
[----:B------:R-:W-:Y:S01]  /*1850*/  LOP3.LUT R27, R27, 0xff0000, RZ, 0xc0, !PT ;  /* 0x00ff00001b1b7812 */ /* 0x000fe200078ec0ff */
[----:B------:R-:W-:-:S03]  /*1860*/  IMAD.X R33, R34, 0x1, R9, P1 ;  /* 0x0000000122217824 */ /* 0x000fc600008e0609 */
[----:B------:R-:W-:Y:S02]  /*1870*/  LEA R66, R66, R27, 0x18 ;  /* 0x0000001b42427211 */ /* 0x000fe400078ec0ff */
[----:B------:R-:W-:Y:S02]  /*1880*/  LEA.HI.X R57, R32, UR13, R33, 0x2, P0 ;  /* 0x0000000d20397c11 */ /* 0x000fe400080f1421 */
[----:B------:R-:W-:Y:S02]  /*1890*/  IADD3 R30, P0, R30, UR10, RZ ;  /* 0x0000000a1e1e7c10 */ /* 0x000fe4000ff1e0ff */
[----:B------:R-:W-:Y:S02]  /*18a0*/  IADD3 R32, P1, R60, UR9, RZ ;  /* 0x000000093c207c10 */ /* 0x000fe4000ff3e0ff */
[----:B------:R-:W-:Y:S02]  /*18b0*/  IADD3.X R31, R31, UR11, RZ, P0, !PT ;  /* 0x0000000b1f1f7c10 */ /* 0x000fe400087fe4ff */
[----:B------:R-:W-:-:S02]  /*18c0*/  IADD3.X R33, R61, UR4, RZ, P1, !PT ;  /* 0x000000043d217c10 */ /* 0x000fc40008ffe4ff */
[----:B------:R-:W-:Y:S01]  /*18d0*/  IADD3 R58, P0, R32, UR9, RZ ;  /* 0x00000009203a7c10 */ /* 0x000fe2000ff1e0ff */
[----:B------:R0:W-:Y:S03]  /*18e0*/  STG.E.U8 desc[UR6][R30.64], R63 ;  /* 0x0000003f1e007986 */ /* 0x0001e6000c101106 */
[----:B------:R-:W-:Y:S01]  /*18f0*/  IADD3.X R59, R33, UR4, RZ, P0, !PT ;  /* 0x00000004213b7c10 */ /* 0x000fe200087fe4ff */
[----:B------:R1:W5:Y:S01]  /*1900*/  LDG.E R26, desc[UR6][R60.64] ;  /* 0x000000063c1a7981 */ /* 0x000362000c1e1900 */
[----:B------:R-:W-:Y:S02]  /*1910*/  IADD3 R44, P0, R56, UR9, RZ ;  /* 0x00000009382c7c10 */ /* 0x000fe4000ff1e0ff */
[----:B------:R-:W-:Y:S01]  /*1920*/  IADD3 R34, P1, R58, UR9, RZ ;  /* 0x000000093a227c10 */ /* 0x000fe2000ff3e0ff */
[----:B------:R2:W5:Y:S01]  /*1930*/  LDG.E R28, desc[UR6][R58.64] ;  /* 0x000000063a1c7981 */ /* 0x000562000c1e1900 */
[----:B------:R-:W-:-:S02]  /*1940*/  IADD3.X R45, R57, UR4, RZ, P0, !PT ;  /* 0x00000004392d7c10 */ /* 0x000fc400087fe4ff */
[----:B------:R-:W-:Y:S01]  /*1950*/  IADD3 R36, P0, R44, UR9, RZ ;  /* 0x000000092c247c10 */ /* 0x000fe2000ff1e0ff */
[----:B0-----:R0:W5:Y:S03]  /*1960*/  LDG.E R30, desc[UR6][R56.64] ;  /* 0x00000006381e7981 */ /* 0x001166000c1e1900 */
[----:B------:R-:W-:Y:S01]  /*1970*/  IADD3.X R37, R45, UR4, RZ, P0, !PT ;  /* 0x000000042d257c10 */ /* 0x000fe200087fe4ff */
[----:B------:R-:W5:Y:S01]  /*1980*/  LDG.E R27, desc[UR6][R32.64] ;  /* 0x00000006201b7981 */ /* 0x000f62000c1e1900 */
[----:B------:R-:W-:Y:S02]  /*1990*/  IADD3 R62, P0, R36, UR9, RZ ;  /* 0x00000009243e7c10 */ /* 0x000fe4000ff1e0ff */
[----:B------:R-:W-:Y:S01]  /*19a0*/  IADD3.X R35, R59, UR4, RZ, P1, !PT ;  /* 0x000000043b237c10 */ /* 0x000fe20008ffe4ff */
[----:B------:R-:W5:Y:S01]  /*19b0*/  LDG.E R31, desc[UR6][R44.64] ;  /* 0x000000062c1f7981 */ /* 0x000f62000c1e1900 */
[----:B------:R-:W-:-:S02]  /*19c0*/  IADD3.X R63, R37, UR4, RZ, P0, !PT ;  /* 0x00000004253f7c10 */ /* 0x000fc400087fe4ff */
[----:B-1----:R-:W-:Y:S01]  /*19d0*/  IADD3 R60, P0, R62, UR9, RZ ;  /* 0x000000093e3c7c10 */ /* 0x002fe2000ff1e0ff */
[----:B------:R-:W5:Y:S03]  /*19e0*/  LDG.E R29, desc[UR6][R34.64] ;  /* 0x00000006221d7981 */ /* 0x000f66000c1e1900 */
[----:B------:R-:W-:Y:S01]  /*19f0*/  IADD3.X R61, R63, UR4, RZ, P0, !PT ;  /* 0x000000043f3d7c10 */ /* 0x000fe200087fe4ff */
[----:B------:R-:W5:Y:S01]  /*1a00*/  LDG.E R32, desc[UR6][R36.64] ;  /* 0x0000000624207981 */ /* 0x000f62000c1e1900 */
[----:B--2---:R-:W-:-:S03]  /*1a10*/  IADD3 R58, P0, R60, UR9, RZ ;  /* 0x000000093c3a7c10 */ /* 0x004fc6000ff1e0ff */
[----:B------:R1:W5:Y:S01]  /*1a20*/  LDG.E R33, desc[UR6][R62.64] ;  /* 0x000000063e217981 */ /* 0x000362000c1e1900 */
[----:B------:R-:W-:Y:S02]  /*1a30*/  IADD3.X R59, R61, UR4, RZ, P0, !PT ;  /* 0x000000043d3b7c10 */ /* 0x000fe400087fe4ff */
[----:B0-----:R-:W-:Y:S01]  /*1a40*/  IADD3 R56, P0, R58, UR9, RZ ;  /* 0x000000093a387c10 */ /* 0x001fe2000ff1e0ff */
[----:B------:R-:W-:Y:S01]  /*1a50*/  IMAD.U32 R43, R43, 0x10000, RZ ;  /* 0x000100002b2b7824 */ /* 0x000fe200078e00ff */
[----:B------:R0:W5:Y:S02]  /*1a60*/  LDG.E R34, desc[UR6][R60.64] ;  /* 0x000000063c227981 */ /* 0x000164000c1e1900 */
[----:B------:R-:W-:Y:S02]  /*1a70*/  IADD3.X R57, R59, UR4, RZ, P0, !PT ;  /* 0x000000043b397c10 */ /* 0x000fe400087fe4ff */
[----:B------:R-:W5:Y:S04]  /*1a80*/  LDG.E R35, desc[UR6][R58.64] ;  /* 0x000000063a237981 */ /* 0x000f68000c1e1900 */
[----:B------:R-:W5:Y:S01]  /*1a90*/  LDG.E R36, desc[UR6][R56.64] ;  /* 0x0000000638247981 */ /* 0x000f62000c1e1900 */
[----:B-1----:R-:W-:Y:S01]  /*1aa0*/  VIADD R62, R2, 0x1800000 ;  /* 0x01800000023e7836 */ /* 0x002fe20000000000 */
[----:B------:R-:W-:-:S04]  /*1ab0*/  IADD3 R44, P0, R56, UR9, RZ ;  /* 0x00000009382c7c10 */ /* 0x000fc8000ff1e0ff */
[----:B------:R-:W-:Y:S02]  /*1ac0*/  LOP3.LUT R62, R62, 0x7f800000, RZ, 0xc0, !PT ;  /* 0x7f8000003e3e7812 */ /* 0x000fe400078ec0ff */
[----:B------:R-:W-:Y:S02]  /*1ad0*/  IADD3.X R45, R57, UR4, RZ, P0, !PT ;  /* 0x00000004392d7c10 */ /* 0x000fe400087fe4ff */
[----:B------:R-:W-:Y:S02]  /*1ae0*/  ISETP.GT.U32.AND P0, PT, R62, 0x1ffffff, PT ;  /* 0x01ffffff3e00780c */ /* 0x000fe40003f04070 */
[----:B0-----:R-:W-:Y:S02]  /*1af0*/  LOP3.LUT R60, R43, 0xff0000, RZ, 0xc0, !PT ;  /* 0x00ff00002b3c7812 */ /* 0x001fe400078ec0ff */
[----:B------:R-:W-:Y:S01]  /*1b00*/  LOP3.LUT R65, R65, 0xffff, RZ, 0xc0, !PT ;  /* 0x0000ffff41417812 */ /* 0x000fe200078ec0ff */
[----:B------:R-:W-:Y:S01]  /*1b10*/  IMAD.SHL.U32 R55, R55, 0x100, RZ ;  /* 0x0000010037377824 */ /* 0x000fe200078e00ff */
[----:B------:R0:W5:Y:S01]  /*1b20*/  LDG.E R37, desc[UR6][R44.64] ;  /* 0x000000062c257981 */ /* 0x000162000c1e1900 */
[----:B------:R-:W-:Y:S01]  /*1b30*/  IMAD.SHL.U32 R43, R4, 0x100, RZ ;  /* 0x00000100042b7824 */ /* 0x000fe200078e00ff */
[----:B------:R-:W-:-:S02]  /*1b40*/  LEA R60, R65, R60, 0x18 ;  /* 0x0000003c413c7211 */ /* 0x000fc400078ec0ff */
[----:B------:R-:W-:Y:S02]  /*1b50*/  LOP3.LUT R66, R66, 0xffff, R55, 0xf8, !PT ;  /* 0x0000ffff42427812 */ /* 0x000fe400078ef837 */
[----:B------:R-:W-:Y:S01]  /*1b60*/  FMNMX R67, |R42|, R67, !PT ;  /* 0x000000432a437209 */ /* 0x000fe20007800200 */
[----:B------:R-:W-:Y:S01]  /*1b70*/  BSSY B1, `(.L_x_3620) ;  /* 0x0000011000017945 */ /* 0x000fe20003800000 */
[----:B------:R-:W-:Y:S02]  /*1b80*/  IADD3 R42, P1, R10, R19, RZ ;  /* 0x000000130a2a7210 */ /* 0x000fe40007f3e0ff */
[----:B0-----:R-:W-:Y:S01]  /*1b90*/  LOP3.LUT R45, R60, 0xffff, R43, 0xf8, !PT ;  /* 0x0000ffff3c2d7812 */ /* 0x001fe200078ef82b */
[----:B------:R-:W-:Y:S01]  /*1ba0*/  FMUL R55, R53, 1.7020000219345092773 ;  /* 0x3fd9db2335377820 */ /* 0x000fe20000400000 */
[----:B------:R-:W-:Y:S02]  /*1bb0*/  LOP3.LUT R43, R66, 0xff, R47, 0xf8, !PT ;  /* 0x000000ff422b7812 */ /* 0x000fe400078ef82f */
[----:B------:R-:W-:-:S02]  /*1bc0*/  FMNMX R44, |R64|, R67, !PT ;  /* 0x00000043402c7209 */ /* 0x000fc40007800200 */
[----:B------:R-:W-:Y:S02]  /*1bd0*/  LOP3.LUT R45, R45, 0xff, R0, 0xf8, !PT ;  /* 0x000000ff2d2d7812 */ /* 0x000fe400078ef800 */
[----:B------:R-:W-:Y:S01]  /*1be0*/  IADD3.X R47, RZ, R25, RZ, P1, !PT ;  /* 0x00000019ff2f7210 */ /* 0x000fe20000ffe4ff */
[----:B------:R-:W-:Y:S06]  /*1bf0*/  @P0 BRA `(.L_x_3621) ;  /* 0x0000000000100947 */ /* 0x000fec0003800000 */
[----:B------:R-:W-:Y:S01]  /*1c00*/  IMAD.MOV.U32 R0, RZ, RZ, R2 ;  /* 0x000000ffff007224 */ /* 0x000fe200078e0002 */
[----:B------:R-:W-:-:S07]  /*1c10*/  MOV R4, 0x1c30 ;  /* 0x00001c3000047802 */ /* 0x000fce0000000f00 */
[----:B-----5:R-:W-:Y:S05]  /*1c20*/  CALL.REL.NOINC `($__internal_43_$__cuda_sm20_rcp_rn_f32_slowpath) ;  /* 0x00000034009c7944 */ /* 0x020fea0003c00000 */
[----:B------:R-:W-:Y:S05]  /*1c30*/  BRA `(.L_x_3622) ;  /* 0x0000000000107947 */ /* 0x000fea0003800000 */
.L_x_3621:
[----:B------:R-:W0:Y:S02]  /*1c40*/  MUFU.RCP R61, R2 ;  /* 0x00000002003d7308 */ /* 0x000e240000001000 */
[----:B0-----:R-:W-:-:S04]  /*1c50*/  FFMA R0, R2, R61, -1 ;  /* 0xbf80000002007423 */ /* 0x001fc8000000003d */
[----:B------:R-:W-:-:S04]  /*1c60*/  FADD.FTZ R0, -R0, -RZ ;  /* 0x800000ff00007221 */ /* 0x000fc80000010100 */
[----:B------:R-:W-:-:S07]  /*1c70*/  FFMA R61, R61, R0, R61 ;  /* 0x000000003d3d7223 */ /* 0x000fce000000003d */
.L_x_3622:
[----:B------:R-:W-:Y:S05]  /*1c80*/  BSYNC B1 ;  /* 0x0000000000017941 */ /* 0x000fea0003800000 */
.L_x_3620:
[----:B------:R-:W-:Y:S01]  /*1c90*/  HFMA2.MMA R59, -RZ, RZ, 3.7421875, 0 ;  /* 0x437c0000ff3b7435 */ /* 0x000fe200000001ff */
[----:B------:R-:W-:Y:S02]  /*1ca0*/  IMAD.MOV.U32 R57, RZ, RZ, 0x3bbb989d ;  /* 0x3bbb989dff397424 */ /* 0x000fe400078e00ff */
[----:B------:R-:W-:Y:S01]  /*1cb0*/  FMUL R0, R50, -1.7020000219345092773 ;  /* 0xbfd9db2332007820 */ /* 0x000fe20000400000 */
[----:B------:R-:W-:Y:S01]  /*1cc0*/  FMUL R53, R53, R61 ;  /* 0x0000003d35357220 */ /* 0x000fe20000400000 */
        /* <DEDUP_REMOVED lines=11> */
[C---:B------:R-:W-:Y:S01]  /*1d80*/  FMUL R55, R54.reuse, R55 ;  /* 0x0000003736377220 */ /* 0x040fe20000400000 */
[----:B------:R-:W-:Y:S01]  /*1d90*/  FMUL R54, R54, R53 ;  /* 0x0000003536367220 */ /* 0x000fe20000400000 */
[----:B------:R-:W-:Y:S02]  /*1da0*/  FMUL R53, R50, 1.7020000219345092773 ;  /* 0x3fd9db2332357820 */ /* 0x000fe40000400000 */
        /* <DEDUP_REMOVED lines=10> */
.L_x_3624:
[----:B------:R-:W0:Y:S02]  /*1e50*/  MUFU.RCP R61, R4 ;  /* 0x00000004003d7308 */ /* 0x000e240000001000 */
[----:B0-----:R-:W-:-:S04]  /*1e60*/  FFMA R0, R4, R61, -1 ;  /* 0xbf80000004007423 */ /* 0x001fc8000000003d */
[----:B------:R-:W-:-:S04]  /*1e70*/  FADD.FTZ R0, -R0, -RZ ;  /* 0x800000ff00007221 */ /* 0x000fc80000010100 */
[----:B------:R-:W-:-:S07]  /*1e80*/  FFMA R61, R61, R0, R61 ;  /* 0x000000003d3d7223 */ /* 0x000fce000000003d */
.L_x_3625:
[----:B------:R-:W-:Y:S05]  /*1e90*/  BSYNC B1 ;  /* 0x0000000000017941 */ /* 0x000fea0003800000 */
.L_x_3623:
[----:B------:R-:W-:Y:S02]  /*1ea0*/  IMAD.MOV.U32 R55, RZ, RZ, 0x3bbb989d ;  /* 0x3bbb989dff377424 */ /* 0x000fe400078e00ff */
[----:B------:R-:W-:Y:S01]  /*1eb0*/  FMUL R0, R48, -1.7020000219345092773 ;  /* 0xbfd9db2330007820 */ /* 0x000fe20000400000 */
[----:B------:R-:W-:Y:S02]  /*1ec0*/  IMAD.MOV.U32 R57, RZ, RZ, 0x437c0000 ;  /* 0x437c0000ff397424 */ /* 0x000fe400078e00ff */
[----:B------:R-:W-:Y:S01]  /*1ed0*/  FMUL R50, R50, R61 ;  /* 0x0000003d32327220 */ /* 0x000fe20000400000 */
[----:B------:R-:W-:Y:S01]  /*1ee0*/  BSSY B1, `(.L_x_3626) ;  /* 0x000001c000017945 */ /* 0x000fe20003800000 */
[----:B------:R-:W-:Y:S02]  /*1ef0*/  FFMA.SAT R2, R0, R55, 0.5 ;  /* 0x3f00000000027423 */ /* 0x000fe40000002037 */
[----:B------:R-:W-:Y:S02]  /*1f00*/  FMUL R50, R51, R50 ;  /* 0x0000003233327220 */ /* 0x000fe40000400000 */
        /* <DEDUP_REMOVED lines=11> */
[----:B------:R-:W-:Y:S01]  /*1fc0*/  FMUL R49, R48, 1.7020000219345092773 ;  /* 0x3fd9db2330317820 */ /* 0x000fe20000400000 */
        /* <DEDUP_REMOVED lines=9> */
.L_x_3627:
[----:B------:R-:W0:Y:S02]  /*2060*/  MUFU.RCP R61, R4 ;  /* 0x00000004003d7308 */ /* 0x000e240000001000 */
[----:B0-----:R-:W-:-:S04]  /*2070*/  FFMA R0, R4, R61, -1 ;  /* 0xbf80000004007423 */ /* 0x001fc8000000003d */
[----:B------:R-:W-:-:S04]  /*2080*/  FADD.FTZ R0, -R0, -RZ ;  /* 0x800000ff00007221 */ /* 0x000fc80000010100 */
[----:B------:R-:W-:-:S07]  /*2090*/  FFMA R61, R61, R0, R61 ;  /* 0x000000003d3d7223 */ /* 0x000fce000000003d */
.L_x_3628:
[----:B------:R-:W-:Y:S05]  /*20a0*/  BSYNC B1 ;  /* 0x0000000000017941 */ /* 0x000fea0003800000 */
.L_x_3626:
[----:B------:R-:W-:Y:S01]  /*20b0*/  MOV R51, 0x3bbb989d ;  /* 0x3bbb989d00337802 */ /* 0x000fe20000000f00 */
        /* <DEDUP_REMOVED lines=10> */
[-C--:B------:R-:W-:Y:S01]  /*2160*/  FMUL R0, R0, R61.reuse ;  /* 0x0000003d00007220 */ /* 0x080fe20000400000 */
[----:B------:R-:W0:Y:S03]  /*2170*/  MUFU.EX2 R51, R51 ;  /* 0x0000003300337308 */ /* 0x000e260000000800 */
[----:B------:R-:W-:Y:S01]  /*2180*/  FFMA R49, R49, R0, R61 ;  /* 0x0000000031317223 */ /* 0x000fe2000000003d */
[----:B------:R-:W-:-:S03]  /*2190*/  FMUL R61, R48, R61 ;  /* 0x0000003d303d7220 */ /* 0x000fc60000400000 */
[C---:B------:R-:W-:Y:S01]  /*21a0*/  FMUL R49, R46.reuse, R49 ;  /* 0x000000312e317220 */ /* 0x040fe20000400000 */
[----:B------:R-:W-:-:S03]  /*21b0*/  FMUL R46, R46, R61 ;  /* 0x0000003d2e2e7220 */ /* 0x000fc60000400000 */
[----:B------:R-:W-:Y:S01]  /*21c0*/  FMUL R48, R12, R49 ;  /* 0x000000310c307220 */ /* 0x000fe20000400000 */
        /* <DEDUP_REMOVED lines=10> */
.L_x_3630:
[----:B------:R-:W0:Y:S02]  /*2270*/  MUFU.RCP R61, R4 ;  /* 0x00000004003d7308 */ /* 0x000e240000001000 */
[----:B0-----:R-:W-:-:S04]  /*2280*/  FFMA R0, R4, R61, -1 ;  /* 0xbf80000004007423 */ /* 0x001fc8000000003d */
[----:B------:R-:W-:-:S04]  /*2290*/  FADD.FTZ R0, -R0, -RZ ;  /* 0x800000ff00007221 */ /* 0x000fc80000010100 */
[----:B------:R-:W-:-:S07]  /*22a0*/  FFMA R61, R61, R0, R61 ;  /* 0x000000003d3d7223 */ /* 0x000fce000000003d */
.L_x_3631:
[----:B------:R-:W-:Y:S05]  /*22b0*/  BSYNC B1 ;  /* 0x0000000000017941 */ /* 0x000fea0003800000 */
.L_x_3629:
[----:B------:R-:W-:Y:S01]  /*22c0*/  FADD R0, -R61, 1 ;  /* 0x3f8000003d007421 */ /* 0x000fe20000000100 */
[----:B------:R-:W-:Y:S01]  /*22d0*/  IADD3 R56, P0, R42, R18, RZ ;  /* 0x000000122a387210 */ /* 0x000fe20007f1e0ff */
[----:B------:R-:W-:Y:S01]  /*22e0*/  FMUL R2, R14, R61 ;  /* 0x0000003d0e027220 */ /* 0x000fe20000400000 */
[----:B------:R-:W-:Y:S01]  /*22f0*/  FMUL R14, R52, R13 ;  /* 0x0000000d340e7220 */ /* 0x000fe20000400000 */
[----:B------:R-:W-:Y:S01]  /*2300*/  FMUL R0, R0, R61 ;  /* 0x0000003d00007220 */ /* 0x000fe20000400000 */
[----:B------:R-:W-:Y:S01]  /*2310*/  FMNMX R49, R44, |R52|, !PT ;  /* 0x400000342c317209 */ /* 0x000fe20007800000 */
[----:B------:R-:W-:Y:S01]  /*2320*/  IMAD.X R57, R47, 0x1, R20, P0 ;  /* 0x000000012f397824 */ /* 0x000fe200000e0614 */
[----:B------:R-:W-:Y:S01]  /*2330*/  IADD3 R52, P0, R56, UR10, RZ ;  /* 0x0000000a38347c10 */ /* 0x000fe2000ff1e0ff */
[----:B------:R-:W-:Y:S01]  /*2340*/  FFMA R4, R12, R0, R61 ;  /* 0x000000000c047223 */ /* 0x000fe2000000003d */
[----:B------:R-:W-:Y:S01]  /*2350*/  F2FP.SATFINITE.E4M3.F32.PACK_AB_MERGE_C R0, RZ, R14, RZ ;  /* 0x0000000eff00723e */ /* 0x000fe200048070ff */
[----:B------:R-:W-:Y:S01]  /*2360*/  HFMA2.MMA R51, -RZ, RZ, 3.7421875, 0 ;  /* 0x437c0000ff337435 */ /* 0x000fe200000001ff */
[----:B------:R-:W-:Y:S01]  /*2370*/  IADD3.X R53, R57, UR11, RZ, P0, !PT ;  /* 0x0000000b39357c10 */ /* 0x000fe200087fe4ff */
[----:B------:R-:W-:Y:S01]  /*2380*/  FMUL R4, R11, R4 ;  /* 0x000000040b047220 */ /* 0x000fe20000400000 */
[----:B------:R-:W-:Y:S01]  /*2390*/  IADD3 R14, P0, R52, UR10, RZ ;  /* 0x0000000a340e7c10 */ /* 0x000fe2000ff1e0ff */
[----:B------:R-:W-:-:S02]  /*23a0*/  IMAD.MOV.U32 R58, RZ, RZ, 0x3bbb989d ;  /* 0x3bbb989dff3a7424 */ /* 0x000fc400078e00ff */
[----:B-----5:R-:W-:Y:S01]  /*23b0*/  FMUL R55, R30, -1.7020000219345092773 ;  /* 0xbfd9db231e377820 */ /* 0x020fe20000400000 */
[----:B------:R-:W-:Y:S01]  /*23c0*/  FMUL R44, R15, R4 ;  /* 0x000000040f2c7220 */ /* 0x000fe20000400000 */
[----:B------:R0:W-:Y:S01]  /*23d0*/  STG.E.U8 desc[UR6][R56.64], R0 ;  /* 0x0000000038007986 */ /* 0x0001e2000c101106 */
[----:B------:R-:W-:Y:S01]  /*23e0*/  IADD3.X R15, R53, UR11, RZ, P0, !PT ;  /* 0x0000000b350f7c10 */ /* 0x000fe200087fe4ff */
[----:B------:R-:W-:Y:S01]  /*23f0*/  FFMA.SAT R12, R55, R58, 0.5 ;  /* 0x3f000000370c7423 */ /* 0x000fe2000000203a */
[-C--:B------:R-:W-:Y:S01]  /*2400*/  FMUL R62, R60, R13.reuse ;  /* 0x0000000d3c3e7220 */ /* 0x080fe20000400000 */
[----:B------:R-:W-:Y:S01]  /*2410*/  FMUL R2, R11, R2 ;  /* 0x000000020b027220 */ /* 0x000fe20000400000 */
[----:B------:R-:W-:Y:S01]  /*2420*/  FMUL R11, R46, R13 ;  /* 0x0000000d2e0b7220 */ /* 0x000fe20000400000 */
[----:B------:R-:W-:Y:S01]  /*2430*/  FFMA.RM R12, R12, R51, 12582913 ;  /* 0x4b4000010c0c7423 */ /* 0x000fe20000004033 */
[----:B------:R-:W-:Y:S01]  /*2440*/  FMUL R51, R48, R13 ;  /* 0x0000000d30337220 */ /* 0x000fe20000400000 */
[----:B------:R-:W-:Y:S01]  /*2450*/  FMNMX R49, |R60|, R49, !PT ;  /* 0x000000313c317209 */ /* 0x000fe20007800200 */
[-C--:B------:R-:W-:Y:S01]  /*2460*/  FMUL R4, R44, R13.reuse ;  /* 0x0000000d2c047220 */ /* 0x080fe20000400000 */
[----:B------:R-:W-:Y:S01]  /*2470*/  F2FP.SATFINITE.E4M3.F32.PACK_AB_MERGE_C R62, RZ, R62, RZ ;  /* 0x0000003eff3e723e */ /* 0x000fe200048070ff */
[-C--:B------:R-:W-:Y:S01]  /*2480*/  FMUL R63, R54, R13.reuse ;  /* 0x0000000d363f7220 */ /* 0x080fe20000400000 */
[----:B0-----:R-:W-:Y:S01]  /*2490*/  IADD3 R56, P0, R14, UR10, RZ ;  /* 0x0000000a0e387c10 */ /* 0x001fe2000ff1e0ff */
[----:B------:R-:W-:Y:S01]  /*24a0*/  FMUL R71, R2, R13 ;  /* 0x0000000d02477220 */ /* 0x000fe20000400000 */
[----:B------:R-:W-:Y:S01]  /*24b0*/  F2FP.SATFINITE.E4M3.F32.PACK_AB_MERGE_C R51, RZ, R51, RZ ;  /* 0x00000033ff33723e */ /* 0x000fe200048070ff */
[----:B------:R-:W-:Y:S01]  /*24c0*/  STG.E.U8 desc[UR6][R52.64], R62 ;  /* 0x0000003e34007986 */ /* 0x000fe2000c101106 */
[----:B------:R-:W-:Y:S01]  /*24d0*/  IADD3.X R57, R15, UR11, RZ, P0, !PT ;  /* 0x0000000b0f397c10 */ /* 0x000fe200087fe4ff */
[----:B------:R-:W-:Y:S01]  /*24e0*/  ULDC.64 UR12, c[0x0][0x210] ;  /* 0x00008400000c7ab9 */ /* 0x000fe20000000a00 */
[----:B------:R-:W-:Y:S01]  /*24f0*/  IADD3 R58, P0, R42, R21, RZ ;  /* 0x000000152a3a7210 */ /* 0x000fe20007f1e0ff */
[----:B------:R0:W-:Y:S01]  /*2500*/  STG.E.U8 desc[UR6][R14.64], R51 ;  /* 0x000000330e007986 */ /* 0x0001e2000c101106 */
[----:B------:R-:W-:Y:S01]  /*2510*/  F2FP.SATFINITE.E4M3.F32.PACK_AB_MERGE_C R11, RZ, R11, RZ ;  /* 0x0000000bff0b723e */ /* 0x000fe200048070ff */
[----:B------:R-:W-:Y:S01]  /*2520*/  FADD R42, R12, -12583039 ;  /* 0xcb40007f0c2a7421 */ /* 0x000fe20000000000 */
[----:B------:R-:W-:Y:S01]  /*2530*/  FMNMX R49, |R48|, R49, !PT ;  /* 0x0000003130317209 */ /* 0x000fe20007800200 */
[----:B------:R-:W-:Y:S01]  /*2540*/  IMAD.X R59, R47, 0x1, R22, P0 ;  /* 0x000000012f3b7824 */ /* 0x000fe200000e0616 */
[----:B------:R-:W-:Y:S01]  /*2550*/  IADD3 R60, P0, R58, UR10, RZ ;  /* 0x0000000a3a3c7c10 */ /* 0x000fe2000ff1e0ff */
[----:B------:R-:W-:Y:S01]  /*2560*/  FMUL R47, R50, R13 ;  /* 0x0000000d322f7220 */ /* 0x000fe20000400000 */
[----:B------:R-:W-:Y:S01]  /*2570*/  IADD3 R7, R7, 0x1d, RZ ;  /* 0x0000001d07077810 */ /* 0x000fe20007ffe0ff */
[----:B------:R-:W-:Y:S01]  /*2580*/  FFMA R42, R55, 1.4426950216293334961, -R42 ;  /* 0x3fb8aa3b372a7823 */ /* 0x000fe2000000082a */
[----:B------:R-:W-:Y:S01]  /*2590*/  IADD3.X R61, R59, UR11, RZ, P0, !PT ;  /* 0x0000000b3b3d7c10 */ /* 0x000fe200087fe4ff */
[----:B------:R-:W-:Y:S01]  /*25a0*/  IMAD.SHL.U32 R68, R12, 0x800000, RZ ;  /* 0x008000000c447824 */ /* 0x000fe200078e00ff */
[----:B------:R-:W-:Y:S01]  /*25b0*/  IADD3 R48, P0, R60, UR10, RZ ;  /* 0x0000000a3c307c10 */ /* 0x000fe2000ff1e0ff */
[----:B0-----:R-:W-:Y:S01]  /*25c0*/  IMAD.U32 R14, R11, 0x10000, RZ ;  /* 0x000100000b0e7824 */ /* 0x001fe200078e00ff */
[----:B------:R-:W-:Y:S01]  /*25d0*/  F2FP.SATFINITE.E4M3.F32.PACK_AB_MERGE_C R4, RZ, R4, RZ ;  /* 0x00000004ff04723e */ /* 0x000fe200048070ff */
[----:B------:R-:W-:Y:S01]  /*25e0*/  FFMA R42, R55, 1.925963033500011079e-08, R42 ;  /* 0x32a57060372a7823 */ /* 0x000fe2000000002a */
[----:B------:R-:W-:-:S02]  /*25f0*/  F2FP.SATFINITE.E4M3.F32.PACK_AB_MERGE_C R63, RZ, R63, RZ ;  /* 0x0000003fff3f723e */ /* 0x000fc400048070ff */
[----:B------:R-:W-:Y:S01]  /*2600*/  FMNMX R69, |R44|, R49, !PT ;  /* 0x000000312c457209 */ /* 0x000fe20007800200 */
[----:B------:R-:W-:Y:S01]  /*2610*/  STG.E.U8 desc[UR6][R56.64], R4 ;  /* 0x0000000438007986 */ /* 0x000fe2000c101106 */
[----:B------:R-:W-:Y:S02]  /*2620*/  F2FP.SATFINITE.E4M3.F32.PACK_AB_MERGE_C R47, RZ, R47, RZ ;  /* 0x0000002fff2f723e */ /* 0x000fe400048070ff */
[----:B------:R-:W-:Y:S01]  /*2630*/  LOP3.LUT R7, R7, 0x1f, RZ, 0xc0, !PT ;  /* 0x0000001f07077812 */ /* 0x000fe200078ec0ff */
[----:B------:R-:W-:Y:S01]  /*2640*/  STG.E.U8 desc[UR6][R58.64], R63 ;  /* 0x0000003f3a007986 */ /* 0x000fe2000c101106 */
[----:B------:R-:W-:Y:S02]  /*2650*/  IADD3.X R49, R61, UR11, RZ, P0, !PT ;  /* 0x0000000b3d317c10 */ /* 0x000fe400087fe4ff */
[----:B------:R-:W-:Y:S01]  /*2660*/  F2FP.SATFINITE.E4M3.F32.PACK_AB_MERGE_C R71, RZ, R71, RZ ;  /* 0x00000047ff47723e */ /* 0x000fe200048070ff */
[----:B------:R0:W-:Y:S01]  /*2670*/  STG.E.U8 desc[UR6][R60.64], R47 ;  /* 0x0000002f3c007986 */ /* 0x0001e2000c101106 */
[----:B------:R-:W-:-:S02]  /*2680*/  IADD3 R65, P2, R19, UR5, RZ ;  /* 0x0000000513417c10 */ /* 0x000fc4000ff5e0ff */
[----:B------:R-:W-:Y:S01]  /*2690*/  LOP3.LUT R15, R14, 0xff0000, RZ, 0xc0, !PT ;  /* 0x00ff00000e0f7812 */ /* 0x000fe200078ec0ff */
[----:B------:R1:W-:Y:S01]  /*26a0*/  STG.E.U8 desc[UR6][R48.64], R11 ;  /* 0x0000000b30007986 */ /* 0x0003e2000c101106 */
[----:B------:R-:W-:Y:S01]  /*26b0*/  IADD3 R16, P3, P4, R7, UR9, R16 ;  /* 0x0000000907107c10 */ /* 0x000fe2000fc7e010 */
[----:B------:R-:W2:Y:S01]  /*26c0*/  MUFU.EX2 R19, R42 ;  /* 0x0000002a00137308 */ /* 0x000ea20000000800 */
[----:B------:R-:W-:Y:S02]  /*26d0*/  LOP3.LUT R14, R71, 0xffff, RZ, 0xc0, !PT ;  /* 0x0000ffff470e7812 */ /* 0x000fe400078ec0ff */
[----:B------:R-:W-:Y:S02]  /*26e0*/  IADD3.X R64, R25, UR8, RZ, P2, !PT ;  /* 0x0000000819407c10 */ /* 0x000fe400097fe4ff */
[----:B------:R-:W-:Y:S01]  /*26f0*/  IADD3.X R23, RZ, UR4, R23, P3, P4 ;  /* 0x00000004ff177c10 */ /* 0x000fe20009fe8417 */
[----:B------:R-:W-:Y:S01]  /*2700*/  IMAD R14, R14, 0x1000000, R15 ;  /* 0x010000000e0e7824 */ /* 0x000fe200078e020f */
[----:B------:R-:W-:Y:S01]  /*2710*/  IADD3 R16, P3, R16, UR9, RZ ;  /* 0x0000000910107c10 */ /* 0x000fe2000ff7e0ff */
[----:B0-----:R-:W-:Y:S01]  /*2720*/  IMAD.SHL.U32 R47, R47, 0x100, RZ ;  /* 0x000001002f2f7824 */ /* 0x001fe200078e00ff */
[----:B-1----:R-:W-:-:S02]  /*2730*/  IADD3 R11, P0, P1, R65, UR5, R7 ;  /* 0x00000005410b7c10 */ /* 0x002fc4000f91e007 */
[----:B------:R-:W-:Y:S02]  /*2740*/  IADD3.X R23, R23, UR4, RZ, P3, !PT ;  /* 0x0000000417177c10 */ /* 0x000fe40009ffe4ff */
[----:B------:R-:W-:Y:S02]  /*2750*/  IADD3.X R15, R64, UR8, RZ, P0, P1 ;  /* 0x00000008400f7c10 */ /* 0x000fe400087e24ff */
[----:B------:R-:W-:Y:S01]  /*2760*/  IADD3 R60, P0, R48, UR10, RZ ;  /* 0x0000000a303c7c10 */ /* 0x000fe2000ff1e0ff */
[----:B--2---:R-:W-:Y:S01]  /*2770*/  FFMA R68, R68, R19, 1 ;  /* 0x3f80000044447423 */ /* 0x004fe20000000013 */
[C---:B------:R-:W-:Y:S02]  /*2780*/  LEA R58, P2, R16.reuse, UR12, 0x2 ;  /* 0x0000000c103a7c11 */ /* 0x040fe4000f8410ff */
[----:B------:R-:W-:Y:S02]  /*2790*/  IADD3.X R61, R49, UR11, RZ, P0, !PT ;  /* 0x0000000b313d7c10 */ /* 0x000fe400087fe4ff */
[----:B------:R-:W-:Y:S01]  /*27a0*/  LEA.HI.X R59, R16, UR13, R23, 0x2, P2 ;  /* 0x0000000d103b7c11 */ /* 0x000fe200090f1417 */
[----:B------:R-:W-:Y:S01]  /*27b0*/  ULDC.64 UR12, c[0x0][0x218] ;  /* 0x00008600000c7ab9 */ /* 0x000fe20000000a00 */
[----:B------:R-:W-:Y:S01]  /*27c0*/  IADD3 R72, P0, R58, UR9, RZ ;  /* 0x000000093a487c10 */ /* 0x000fe2000ff1e0ff */
[----:B------:R0:W-:Y:S01]  /*27d0*/  STG.E.U8 desc[UR6][R60.64], R71 ;  /* 0x000000473c007986 */ /* 0x0001e2000c101106 */
[----:B------:R-:W-:-:S02]  /*27e0*/  IADD3 R8, P4, R11, R8, RZ ;  /* 0x000000080b087210 */ /* 0x000fc40007f9e0ff */
[----:B------:R-:W-:Y:S01]  /*27f0*/  IADD3.X R73, R59, UR4, RZ, P0, !PT ;  /* 0x000000043b497c10 */ /* 0x000fe200087fe4ff */
[----:B------:R1:W5:Y:S01]  /*2800*/  LDG.E R48, desc[UR6][R58.64] ;  /* 0x000000063a307981 */ /* 0x000362000c1e1900 */
[----:B------:R-:W-:Y:S02]  /*2810*/  IADD3 R56, P0, R72, UR9, RZ ;  /* 0x0000000948387c10 */ /* 0x000fe4000ff1e0ff */
[----:B------:R-:W-:Y:S02]  /*2820*/  IADD3.X R9, R15, R9, RZ, P4, !PT ;  /* 0x000000090f097210 */ /* 0x000fe400027fe4ff */
[C---:B------:R-:W-:Y:S02]  /*2830*/  LEA R66, P1, R8.reuse, UR12, 0x2 ;  /* 0x0000000c08427c11 */ /* 0x040fe4000f8210ff */
[----:B------:R-:W-:Y:S02]  /*2840*/  IADD3.X R57, R73, UR4, RZ, P0, !PT ;  /* 0x0000000449397c10 */ /* 0x000fe400087fe4ff */
[----:B------:R-:W-:-:S02]  /*2850*/  LEA.HI.X R67, R8, UR13, R9, 0x2, P1 ;  /* 0x0000000d08437c11 */ /* 0x000fc400088f1409 */
[----:B------:R-:W-:Y:S01]  /*2860*/  IADD3 R52, P0, R66, UR9, RZ ;  /* 0x0000000942347c10 */ /* 0x000fe2000ff1e0ff */
[----:B------:R2:W5:Y:S01]  /*2870*/  LDG.E R44, desc[UR6][R56.64] ;  /* 0x00000006382c7981 */ /* 0x000562000c1e1900 */
[----:B------:R-:W-:Y:S02]  /*2880*/  FMNMX R49, |R54|, R69, !PT ;  /* 0x0000004536317209 */ /* 0x000fe40007800200 */
[----:B------:R-:W-:Y:S01]  /*2890*/  IADD3.X R53, R67, UR4, RZ, P0, !PT ;  /* 0x0000000443357c10 */ /* 0x000fe200087fe4ff */
[----:B------:R-:W5:Y:S01]  /*28a0*/  LDG.E R25, desc[UR6][R66.64] ;  /* 0x0000000642197981 */ /* 0x000f62000c1e1900 */
[----:B------:R-:W-:Y:S02]  /*28b0*/  IADD3 R8, P0, R52, UR9, RZ ;  /* 0x0000000934087c10 */ /* 0x000fe4000ff1e0ff */
[----:B------:R-:W-:Y:S01]  /*28c0*/  IADD3 R54, P1, R56, UR9, RZ ;  /* 0x0000000938367c10 */ /* 0x000fe2000ff3e0ff */
[----:B------:R-:W5:Y:S01]  /*28d0*/  LDG.E R23, desc[UR6][R52.64] ;  /* 0x0000000634177981 */ /* 0x000f62000c1e1900 */
[----:B------:R-:W-:-:S02]  /*28e0*/  IADD3.X R9, R53, UR4, RZ, P0, !PT ;  /* 0x0000000435097c10 */ /* 0x000fc400087fe4ff */
[----:B0-----:R-:W-:Y:S02]  /*28f0*/  IADD3 R60, P0, R8, UR9, RZ ;  /* 0x00000009083c7c10 */ /* 0x001fe4000ff1e0ff */
[----:B------:R-:W-:Y:S01]  /*2900*/  IADD3.X R55, R57, UR4, RZ, P1, !PT ;  /* 0x0000000439377c10 */ /* 0x000fe20008ffe4ff */
[----:B------:R-:W5:Y:S01]  /*2910*/  LDG.E R19, desc[UR6][R8.64] ;  /* 0x0000000608137981 */ /* 0x000f62000c1e1900 */
[----:B------:R-:W-:Y:S02]  /*2920*/  IADD3.X R61, R9, UR4, RZ, P0, !PT ;  /* 0x00000004093d7c10 */ /* 0x000fe400087fe4ff */
[----:B-1----:R-:W-:Y:S01]  /*2930*/  IADD3 R58, P0, R60, UR9, RZ ;  /* 0x000000093c3a7c10 */ /* 0x002fe2000ff1e0ff */
[----:B------:R0:W5:Y:S01]  /*2940*/  LDG.E R42, desc[UR6][R54.64] ;  /* 0x00000006362a7981 */ /* 0x000162000c1e1900 */
[----:B------:R-:W-:Y:S02]  /*2950*/  LOP3.LUT R70, R14, 0xffff, R47, 0xf8, !PT ;  /* 0x0000ffff0e467812 */ /* 0x000fe400078ef82f */
[----:B------:R-:W-:Y:S01]  /*2960*/  IADD3.X R59, R61, UR4, RZ, P0, !PT ;  /* 0x000000043d3b7c10 */ /* 0x000fe200087fe4ff */
[----:B------:R-:W5:Y:S01]  /*2970*/  LDG.E R47, desc[UR6][R72.64] ;  /* 0x00000006482f7981 */ /* 0x000f62000c1e1900 */
[----:B--2---:R-:W-:-:S03]  /*2980*/  IADD3 R56, P0, R58, UR9, RZ ;  /* 0x000000093a387c10 */ /* 0x004fc6000ff1e0ff */
[----:B------:R-:W5:Y:S01]  /*2990*/  LDG.E R16, desc[UR6][R60.64] ;  /* 0x000000063c107981 */ /* 0x000f62000c1e1900 */
[----:B------:R-:W-:-:S03]  /*29a0*/  IADD3.X R57, R59, UR4, RZ, P0, !PT ;  /* 0x000000043b397c10 */ /* 0x000fc600087fe4ff */
[----:B------:R-:W5:Y:S04]  /*29b0*/  LDG.E R14, desc[UR6][R58.64] ;  /* 0x000000063a0e7981 */ /* 0x000f68000c1e1900 */
[----:B------:R-:W5:Y:S01]  /*29c0*/  LDG.E R12, desc[UR6][R56.64] ;  /* 0x00000006380c7981 */ /* 0x000f62000c1e1900 */
[----:B0-----:R-:W-:Y:S02]  /*29d0*/  IADD3 R54, P0, R56, UR9, RZ ;  /* 0x0000000938367c10 */ /* 0x001fe4000ff1e0ff */
[----:B------:R-:W-:Y:S01]  /*29e0*/  FMNMX R49, |R50|, R49, !PT ;  /* 0x0000003132317209 */ /* 0x000fe20007800200 */
[----:B------:R-:W-:Y:S01]  /*29f0*/  VIADD R50, R68, 0x1800000 ;  /* 0x0180000044327836 */ /* 0x000fe20000000000 */
[----:B------:R-:W-:Y:S02]  /*2a00*/  IADD3.X R55, R57, UR4, RZ, P0, !PT ;  /* 0x0000000439377c10 */ /* 0x000fe400087fe4ff */
[----:B------:R-:W-:-:S02]  /*2a10*/  IADD3 R52, P0, R54, UR9, RZ ;  /* 0x0000000936347c10 */ /* 0x000fc4000ff1e0ff */
[----:B------:R-:W-:Y:S01]  /*2a20*/  LOP3.LUT R50, R50, 0x7f800000, RZ, 0xc0, !PT ;  /* 0x7f80000032327812 */ /* 0x000fe200078ec0ff */
[----:B------:R-:W5:Y:S01]  /*2a30*/  LDG.E R9, desc[UR6][R54.64] ;  /* 0x0000000636097981 */ /* 0x000f62000c1e1900 */
[----:B------:R-:W-:Y:S02]  /*2a40*/  SHF.L.U32 R51, R51, 0x10, RZ ;  /* 0x0000001033337819 */ /* 0x000fe400000006ff */
[----:B------:R-:W-:Y:S02]  /*2a50*/  IADD3.X R53, R55, UR4, RZ, P0, !PT ;  /* 0x0000000437357c10 */ /* 0x000fe400087fe4ff */
[----:B------:R-:W-:Y:S02]  /*2a60*/  ISETP.GT.U32.AND P0, PT, R50, 0x1ffffff, PT ;  /* 0x01ffffff3200780c */ /* 0x000fe40003f04070 */
[----:B------:R-:W-:Y:S01]  /*2a70*/  LOP3.LUT R51, R51, 0xff0000, RZ, 0xc0, !PT ;  /* 0x00ff000033337812 */ /* 0x000fe200078ec0ff */
[----:B------:R0:W5:Y:S01]  /*2a80*/  LDG.E R8, desc[UR6][R52.64] ;  /* 0x0000000634087981 */ /* 0x000162000c1e1900 */
[----:B------:R-:W-:-:S05]  /*2a90*/  LOP3.LUT R4, R4, 0xffff, RZ, 0xc0, !PT ;  /* 0x0000ffff04047812 */ /* 0x000fca00078ec0ff */
[----:B------:R-:W-:Y:S01]  /*2aa0*/  IMAD R4, R4, 0x1000000, R51 ;  /* 0x0100000004047824 */ /* 0x000fe200078e0233 */
[----:B------:R-:W-:Y:S02]  /*2ab0*/  SHF.L.U32 R51, R62, 0x8, RZ ;  /* 0x000000083e337819 */ /* 0x000fe400000006ff */
[----:B------:R-:W-:Y:S02]  /*2ac0*/  FMNMX R49, |R46|, R49, !PT ;  /* 0x000000312e317209 */ /* 0x000fe40007800200 */
[----:B0-----:R-:W-:Y:S01]  /*2ad0*/  IADD3 R52, P1, R24, R65, RZ ;  /* 0x0000004118347210 */ /* 0x001fe20007f3e0ff */
[----:B------:R-:W-:Y:S01]  /*2ae0*/  BSSY B1, `(.L_x_3632) ;  /* 0x0000010000017945 */ /* 0x000fe20003800000 */
[----:B------:R-:W-:Y:S02]  /*2af0*/  LOP3.LUT R55, R4, 0xffff, R51, 0xf8, !PT ;  /* 0x0000ffff04377812 */ /* 0x000fe400078ef833 */
[----:B------:R-:W-:Y:S01]  /*2b00*/  FMNMX R51, |R2|, R49, !PT ;  /* 0x0000003102337209 */ /* 0x000fe20007800200 */
[----:B------:R-:W-:Y:S01]  /*2b10*/  FMUL R49, R30, 1.7020000219345092773 ;  /* 0x3fd9db231e317820 */ /* 0x000fe20000400000 */
[----:B------:R-:W-:Y:S01]  /*2b20*/  LOP3.LUT R46, R70, 0xff, R63, 0xf8, !PT ;  /* 0x000000ff462e7812 */ /* 0x000fe200078ef83f */
[----:B------:R-:W-:Y:S01]  /*2b30*/  IMAD.X R53, RZ, RZ, R64, P1 ;  /* 0x000000ffff357224 */ /* 0x000fe200008e0640 */
[----:B------:R-:W-:Y:S01]  /*2b40*/  LOP3.LUT R50, R55, 0xff, R0, 0xf8, !PT ;  /* 0x000000ff37327812 */ /* 0x000fe200078ef800 */
[----:B------:R-:W-:Y:S06]  /*2b50*/  @P0 BRA `(.L_x_3633) ;  /* 0x0000000000100947 */ /* 0x000fec0003800000 */
[----:B------:R-:W-:Y:S01]  /*2b60*/  IMAD.MOV.U32 R0, RZ, RZ, R68 ;  /* 0x000000ffff007224 */ /* 0x000fe200078e0044 */
[----:B------:R-:W-:-:S07]  /*2b70*/  MOV R4, 0x2b90 ;  /* 0x00002b9000047802 */ /* 0x000fce0000000f00 */
[----:B-----5:R-:W-:Y:S05]  /*2b80*/  CALL.REL.NOINC `($__internal_43_$__cuda_sm20_rcp_rn_f32_slowpath) ;  /* 0x0000002400c47944 */ /* 0x020fea0003c00000 */
[----:B------:R-:W-:Y:S05]  /*2b90*/  BRA `(.L_x_3634) ;  /* 0x0000000000107947 */ /* 0x000fea0003800000 */
.L_x_3633:
[----:B------:R-:W0:Y:S02]  /*2ba0*/  MUFU.RCP R61, R68 ;  /* 0x00000044003d7308 */ /* 0x000e240000001000 */
[----:B0-----:R-:W-:-:S04]  /*2bb0*/  FFMA R0, R68, R61, -1 ;  /* 0xbf80000044007423 */ /* 0x001fc8000000003d */
[----:B------:R-:W-:-:S04]  /*2bc0*/  FADD.FTZ R0, -R0, -RZ ;  /* 0x800000ff00007221 */ /* 0x000fc80000010100 */
[----:B------:R-:W-:-:S07]  /*2bd0*/  FFMA R61, R61, R0, R61 ;  /* 0x000000003d3d7223 */ /* 0x000fce000000003d */
.L_x_3634:
[----:B------:R-:W-:Y:S05]  /*2be0*/  BSYNC B1 ;  /* 0x0000000000017941 */ /* 0x000fea0003800000 */
.L_x_3632:
        /* <DEDUP_REMOVED lines=14> */
[----:B------:R-:W-:Y:S01]  /*2cd0*/  FMUL R61, R30, R61 ;  /* 0x0000003d1e3d7220 */ /* 0x000fe20000400000 */
[----:B------:R-:W-:Y:S02]  /*2ce0*/  FMUL R30, R32, 1.7020000219345092773 ;  /* 0x3fd9db23201e7820 */ /* 0x000fe40000400000 */
[C---:B------:R-:W-:Y:S01]  /*2cf0*/  FMUL R54, R26.reuse, R49 ;  /* 0x000000311a367220 */ /* 0x040fe20000400000 */
[----:B------:R-:W-:-:S03]  /*2d00*/  FMUL R26, R26, R61 ;  /* 0x0000003d1a1a7220 */ /* 0x000fc60000400000 */
        /* <DEDUP_REMOVED lines=10> */
.L_x_3636:
[----:B------:R-:W0:Y:S02]  /*2db0*/  MUFU.RCP R61, R4 ;  /* 0x00000004003d7308 */ /* 0x000e240000001000 */
[----:B0-----:R-:W-:-:S04]  /*2dc0*/  FFMA R0, R4, R61, -1 ;  /* 0xbf80000004007423 */ /* 0x001fc8000000003d */
[----:B------:R-:W-:-:S04]  /*2dd0*/  FADD.FTZ R0, -R0, -RZ ;  /* 0x800000ff00007221 */ /* 0x000fc80000010100 */
[----:B------:R-:W-:-:S07]  /*2de0*/  FFMA R61, R61, R0, R61 ;  /* 0x000000003d3d7223 */ /* 0x000fce000000003d */
.L_x_3637:
[----:B------:R-:W-:Y:S05]  /*2df0*/  BSYNC B1 ;  /* 0x0000000000017941 */ /* 0x000fea0003800000 */
.L_x_3635:
[----:B------:R-:W-:Y:S01]  /*2e00*/  HFMA2.MMA R49, -RZ, RZ, 3.7421875, 0 ;  /* 0x437c0000ff317435 */ /* 0x000fe200000001ff */
[----:B------:R-:W-:Y:S02]  /*2e10*/  IMAD.MOV.U32 R31, RZ, RZ, 0x3bbb989d ;  /* 0x3bbb989dff1f7424 */ /* 0x000fe400078e00ff */
        /* <DEDUP_REMOVED lines=26> */
.L_x_3639:
[----:B------:R-:W0:Y:S02]  /*2fc0*/  MUFU.RCP R61, R4 ;  /* 0x00000004003d7308 */ /* 0x000e240000001000 */
[----:B0-----:R-:W-:-:S04]  /*2fd0*/  FFMA R0, R4, R61, -1 ;  /* 0xbf80000004007423 */ /* 0x001fc8000000003d */
[----:B------:R-:W-:-:S04]  /*2fe0*/  FADD.FTZ R0, -R0, -RZ ;  /* 0x800000ff00007221 */ /* 0x000fc80000010100 */
[----:B------:R-:W-:-:S07]  /*2ff0*/  FFMA R61, R61, R0, R61 ;  /* 0x000000003d3d7223 */ /* 0x000fce000000003d */
.L_x_3640:
[----:B------:R-:W-:Y:S05]  /*3000*/  BSYNC B1 ;  /* 0x0000000000017941 */ /* 0x000fea0003800000 */
.L_x_3638:
[----:B------:R-:W-:Y:S02]  /*3010*/  IMAD.MOV.U32 R31, RZ, RZ, 0x3bbb989d ;  /* 0x3bbb989dff1f7424 */ /* 0x000fe400078e00ff */
[----:B------:R-:W-:Y:S01]  /*3020*/  FMUL R0, R36, -1.7020000219345092773 ;  /* 0xbfd9db2324007820 */ /* 0x000fe20000400000 */
[----:B------:R-:W-:Y:S01]  /*3030*/  IMAD.MOV.U32 R33, RZ, RZ, 0x437c0000 ;  /* 0x437c0000ff217424 */ /* 0x000fe200078e00ff */
[----:B------:R-:W-:Y:S02]  /*3040*/  BSSY B1, `(.L_x_3641) ;  /* 0x000001d000017945 */ /* 0x000fe40003800000 */
[----:B------:R-:W-:-:S04]  /*3050*/  FFMA.SAT R2, R0, R31, 0.5 ;  /* 0x3f00000000027423 */ /* 0x000fc8000000201f */
[----:B------:R-:W-:-:S04]  /*3060*/  FFMA.RM R2, R2, R33, 12582913 ;  /* 0x4b40000102027423 */ /* 0x000fc80000004021 */
[C---:B------:R-:W-:Y:S01]  /*3070*/  FADD R31, R2.reuse, -12583039 ;  /* 0xcb40007f021f7421 */ /* 0x040fe20000000000 */
[----:B------:R-:W-:-:S03]  /*3080*/  SHF.L.U32 R2, R2, 0x17, RZ ;  /* 0x0000001702027819 */ /* 0x000fc600000006ff */
        /* <DEDUP_REMOVED lines=20> */
.L_x_3642:
[----:B------:R-:W0:Y:S02]  /*31d0*/  MUFU.RCP R61, R4 ;  /* 0x00000004003d7308 */ /* 0x000e240000001000 */
[----:B0-----:R-:W-:-:S04]  /*31e0*/  FFMA R0, R4, R61, -1 ;  /* 0xbf80000004007423 */ /* 0x001fc8000000003d */
[----:B------:R-:W-:-:S04]  /*31f0*/  FADD.FTZ R0, -R0, -RZ ;  /* 0x800000ff00007221 */ /* 0x000fc80000010100 */
[----:B------:R-:W-:-:S07]  /*3200*/  FFMA R61, R61, R0, R61 ;  /* 0x000000003d3d7223 */ /* 0x000fce000000003d */
.L_x_3643:
[----:B------:R-:W-:Y:S05]  /*3210*/  BSYNC B1 ;  /* 0x0000000000017941 */ /* 0x000fea0003800000 */
.L_x_3641:
[----:B------:R-:W-:Y:S01]  /*3220*/  FADD R0, -R61, 1 ;  /* 0x3f8000003d007421 */ /* 0x000fe20000000100 */
[----:B-----5:R-:W-:Y:S01]  /*3230*/  FMUL R56, R25, -1.7020000219345092773 ;  /* 0xbfd9db2319387820 */ /* 0x020fe20000400000 */
[----:B------:R-:W-:Y:S01]  /*3240*/  IMAD.MOV.U32 R33, RZ, RZ, 0x437c0000 ;  /* 0x437c0000ff217424 */ /* 0x000fe200078e00ff */
[----:B------:R-:W-:Y:S01]  /*3250*/  FMNMX R51, R51, |R54|, !PT ;  /* 0x4000003633337209 */ /* 0x000fe20007800000 */
[----:B------:R-:W-:Y:S01]  /*3260*/  FMUL R0, R0, R61 ;  /* 0x0000003d00007220 */ /* 0x000fe20000400000 */
[----:B------:R-:W-:Y:S01]  /*3270*/  FMUL R31, R54, R13 ;  /* 0x0000000d361f7220 */ /* 0x000fe20000400000 */
[----:B------:R-:W-:Y:S01]  /*3280*/  IADD3 R54, P0, R52, R18, RZ ;  /* 0x0000001234367210 */ /* 0x000fe20007f1e0ff */
[----:B------:R-:W-:Y:S01]  /*3290*/  FMUL R36, R36, R61 ;  /* 0x0000003d24247220 */ /* 0x000fe20000400000 */
[----:B------:R-:W-:Y:S01]  /*32a0*/  FFMA R4, R27, R0, R61 ;  /* 0x000000001b047223 */ /* 0x000fe2000000003d */
[----:B------:R-:W-:Y:S01]  /*32b0*/  MOV R27, 0x3bbb989d ;  /* 0x3bbb989d001b7802 */ /* 0x000fe20000000f00 */
[C---:B------:R-:W-:Y:S01]  /*32c0*/  FMUL R49, R32.reuse, R13 ;  /* 0x0000000d20317220 */ /* 0x040fe20000400000 */
[----:B------:R-:W-:Y:S01]  /*32d0*/  FMNMX R51, |R32|, R51, !PT ;  /* 0x0000003320337209 */ /* 0x000fe20007800200 */
[----:B------:R-:W-:Y:S01]  /*32e0*/  IMAD.X R55, R53, 0x1, R20, P0 ;  /* 0x0000000135377824 */ /* 0x000fe200000e0614 */
[----:B------:R-:W-:Y:S01]  /*32f0*/  IADD3 R32, P0, R54, UR10, RZ ;  /* 0x0000000a36207c10 */ /* 0x000fe2000ff1e0ff */
[----:B------:R-:W-:Y:S01]  /*3300*/  FFMA.SAT R2, R56, R27, 0.5 ;  /* 0x3f00000038027423 */ /* 0x000fe2000000201b */
[C---:B------:R-:W-:Y:S01]  /*3310*/  FMUL R4, R29.reuse, R4 ;  /* 0x000000041d047220 */ /* 0x040fe20000400000 */
[----:B------:R-:W-:Y:S01]  /*3320*/  FMUL R27, R28, R13 ;  /* 0x0000000d1c1b7220 */ /* 0x000fe20000400000 */
[----:B------:R-:W-:Y:S01]  /*3330*/  F2FP.SATFINITE.E4M3.F32.PACK_AB_MERGE_C R31, RZ, R31, RZ ;  /* 0x0000001fff1f723e */ /* 0x000fe200048070ff */
[----:B------:R-:W-:Y:S01]  /*3340*/  FFMA.RM R2, R2, R33, 12582913 ;  /* 0x4b40000102027423 */ /* 0x000fe20000004021 */
[----:B------:R-:W-:Y:S01]  /*3350*/  FMUL R0, R29, R36 ;  /* 0x000000241d007220 */ /* 0x000fe20000400000 */
[----:B------:R-:W-:Y:S01]  /*3360*/  F2FP.SATFINITE.E4M3.F32.PACK_AB_MERGE_C R49, RZ, R49, RZ ;  /* 0x00000031ff31723e */ /* 0x000fe200048070ff */
[----:B------:R-:W-:Y:S01]  /*3370*/  FMUL R29, R34, R13 ;  /* 0x0000000d221d7220 */ /* 0x000fe20000400000 */
[----:B------:R-:W-:Y:S01]  /*3380*/  FADD R57, R2, -12583039 ;  /* 0xcb40007f02397421 */ /* 0x000fe20000000000 */
[----:B------:R-:W-:Y:S01]  /*3390*/  IADD3.X R33, R55, UR11, RZ, P0, !PT ;  /* 0x0000000b37217c10 */ /* 0x000fe200087fe4ff */
[----:B------:R-:W-:Y:S01]  /*33a0*/  FMUL R4, R37, R4 ;  /* 0x0000000425047220 */ /* 0x000fe20000400000 */
[----:B------:R-:W-:Y:S01]  /*33b0*/  FMNMX R51, |R34|, R51, !PT ;  /* 0x0000003322337209 */ /* 0x000fe20007800200 */
[----:B------:R-:W-:Y:S01]  /*33c0*/  FFMA R57, R56, 1.4426950216293334961, -R57 ;  /* 0x3fb8aa3b38397823 */ /* 0x000fe20000000839 */
[----:B------:R-:W-:Y:S01]  /*33d0*/  IADD3 R34, P0, R32, UR10, RZ ;  /* 0x0000000a20227c10 */ /* 0x000fe2000ff1e0ff */
[----:B------:R-:W-:Y:S01]  /*33e0*/  STG.E.U8 desc[UR6][R54.64], R31 ;  /* 0x0000001f36007986 */ /* 0x000fe2000c101106 */
[----:B------:R-:W-:Y:S01]  /*33f0*/  F2FP.SATFINITE.E4M3.F32.PACK_AB_MERGE_C R37, RZ, R27, RZ ;  /* 0x0000001bff25723e */ /* 0x000fe200048070ff */
[----:B------:R-:W-:Y:S01]  /*3400*/  FFMA R56, R56, 1.925963033500011079e-08, R57 ;  /* 0x32a5706038387823 */ /* 0x000fe20000000039 */
[----:B------:R-:W-:Y:S01]  /*3410*/  IADD3.X R35, R33, UR11, RZ, P0, !PT ;  /* 0x0000000b21237c10 */ /* 0x000fe200087fe4ff */
[----:B------:R0:W-:Y:S01]  /*3420*/  STG.E.U8 desc[UR6][R32.64], R49 ;  /* 0x0000003120007986 */ /* 0x0001e2000c101106 */
[----:B------:R-:W-:Y:S01]  /*3430*/  FMUL R27, R0, R13 ;  /* 0x0000000d001b7220 */ /* 0x000fe20000400000 */
[----:B------:R-:W-:Y:S01]  /*3440*/  F2FP.SATFINITE.E4M3.F32.PACK_AB_MERGE_C R29, RZ, R29, RZ ;  /* 0x0000001dff1d723e */ /* 0x000fe200048070ff */
[----:B------:R-:W-:Y:S01]  /*3450*/  BSSY B1, `(.L_x_3644) ;  /* 0x000003b000017945 */ /* 0x000fe20003800000 */
[----:B------:R-:W1:Y:S01]  /*3460*/  MUFU.EX2 R56, R56 ;  /* 0x0000003800387308 */ /* 0x000e620000000800 */
[----:B------:R-:W-:-:S02]  /*3470*/  FMNMX R51, |R4|, R51, !PT ;  /* 0x0000003304337209 */ /* 0x000fc40007800200 */
[----:B------:R-:W-:Y:S01]  /*3480*/  F2FP.SATFINITE.E4M3.F32.PACK_AB_MERGE_C R61, RZ, R27, RZ ;  /* 0x0000001bff3d723e */ /* 0x000fe200048070ff */
[-C--:B------:R-:W-:Y:S01]  /*3490*/  FMUL R27, R4, R13.reuse ;  /* 0x0000000d041b7220 */ /* 0x080fe20000400000 */
[----:B------:R2:W-:Y:S01]  /*34a0*/  STG.E.U8 desc[UR6][R34.64], R29 ;  /* 0x0000001d22007986 */ /* 0x0005e2000c101106 */
[----:B------:R-:W-:Y:S01]  /*34b0*/  FMUL R4, R30, R13 ;  /* 0x0000000d1e047220 */ /* 0x000fe20000400000 */
[----:B------:R-:W-:Y:S01]  /*34c0*/  LOP3.LUT R36, R61, 0xffff, RZ, 0xc0, !PT ;  /* 0x0000ffff3d247812 */ /* 0x000fe200078ec0ff */
[----:B0-----:R-:W-:Y:S01]  /*34d0*/  IMAD.SHL.U32 R49, R49, 0x100, RZ ;  /* 0x0000010031317824 */ /* 0x001fe200078e00ff */
[----:B------:R-:W-:Y:S02]  /*34e0*/  SHF.L.U32 R33, R37, 0x10, RZ ;  /* 0x0000001025217819 */ /* 0x000fe400000006ff */
[----:B------:R-:W-:Y:S02]  /*34f0*/  IADD3 R32, P0, R34, UR10, RZ ;  /* 0x0000000a22207c10 */ /* 0x000fe4000ff1e0ff */
[----:B------:R-:W-:-:S02]  /*3500*/  LOP3.LUT R57, R33, 0xff0000, RZ, 0xc0, !PT ;  /* 0x00ff000021397812 */ /* 0x000fc400078ec0ff */
[----:B------:R-:W-:Y:S02]  /*3510*/  IADD3.X R33, R35, UR11, RZ, P0, !PT ;  /* 0x0000000b23217c10 */ /* 0x000fe400087fe4ff */
[----:B------:R-:W-:Y:S01]  /*3520*/  IADD3 R52, P0, R52, R21, RZ ;  /* 0x0000001534347210 */ /* 0x000fe20007f1e0ff */
[----:B------:R-:W-:Y:S01]  /*3530*/  IMAD R36, R36, 0x1000000, R57 ;  /* 0x0100000024247824 */ /* 0x000fe200078e0239 */
[----:B------:R-:W-:Y:S01]  /*3540*/  F2FP.SATFINITE.E4M3.F32.PACK_AB_MERGE_C R55, RZ, R27, RZ ;  /* 0x0000001bff37723e */ /* 0x000fe200048070ff */
[----:B--2---:R-:W-:Y:S01]  /*3550*/  IMAD.U32 R29, R29, 0x10000, RZ ;  /* 0x000100001d1d7824 */ /* 0x004fe200078e00ff */
[----:B------:R-:W-:Y:S01]  /*3560*/  SHF.L.U32 R27, R2, 0x17, RZ ;  /* 0x00000017021b7819 */ /* 0x000fe200000006ff */
[----:B------:R-:W-:Y:S01]  /*3570*/  IMAD.X R53, R53, 0x1, R22, P0 ;  /* 0x0000000135357824 */ /* 0x000fe200000e0616 */
[----:B------:R-:W-:Y:S01]  /*3580*/  IADD3 R34, P0, R52, UR10, RZ ;  /* 0x0000000a34227c10 */ /* 0x000fe2000ff1e0ff */
[C---:B------:R-:W-:Y:S01]  /*3590*/  FMUL R2, R26.reuse, R13 ;  /* 0x0000000d1a027220 */ /* 0x040fe20000400000 */
[----:B------:R-:W-:Y:S01]  /*35a0*/  FMNMX R57, |R26|, R51, !PT ;  /* 0x000000331a397209 */ /* 0x000fe20007800200 */
[----:B-1----:R-:W-:Y:S01]  /*35b0*/  FFMA R56, R27, R56, 1 ;  /* 0x3f8000001b387423 */ /* 0x002fe20000000038 */
[----:B------:R-:W-:Y:S01]  /*35c0*/  IADD3.X R35, R53, UR11, RZ, P0, !PT ;  /* 0x0000000b35237c10 */ /* 0x000fe200087fe4ff */
[----:B------:R0:W-:Y:S01]  /*35d0*/  STG.E.U8 desc[UR6][R32.64], R55 ;  /* 0x0000003720007986 */ /* 0x0001e2000c101106 */
[----:B------:R-:W-:-:S02]  /*35e0*/  IADD3 R26, P0, R34, UR10, RZ ;  /* 0x0000000a221a7c10 */ /* 0x000fc4000ff1e0ff */
[----:B------:R-:W-:Y:S02]  /*35f0*/  F2FP.SATFINITE.E4M3.F32.PACK_AB_MERGE_C R51, RZ, R2, RZ ;  /* 0x00000002ff33723e */ /* 0x000fe400048070ff */
[----:B------:R-:W-:Y:S02]  /*3600*/  IADD3.X R27, R35, UR11, RZ, P0, !PT ;  /* 0x0000000b231b7c10 */ /* 0x000fe400087fe4ff */
[----:B------:R-:W-:Y:S01]  /*3610*/  F2FP.SATFINITE.E4M3.F32.PACK_AB_MERGE_C R59, RZ, R4, RZ ;  /* 0x00000004ff3b723e */ /* 0x000fe200048070ff */
[----:B------:R-:W-:Y:S01]  /*3620*/  VIADD R4, R56, 0x1800000 ;  /* 0x0180000038047836 */ /* 0x000fe20000000000 */
[----:B------:R-:W-:Y:S01]  /*3630*/  STG.E.U8 desc[UR6][R52.64], R51 ;  /* 0x0000003334007986 */ /* 0x000fe2000c101106 */
[----:B------:R-:W-:Y:S02]  /*3640*/  LOP3.LUT R2, R29, 0xff0000, RZ, 0xc0, !PT ;  /* 0x00ff00001d027812 */ /* 0x000fe400078ec0ff */
[----:B0-----:R-:W-:Y:S01]  /*3650*/  IADD3 R32, P0, R26, UR10, RZ ;  /* 0x0000000a1a207c10 */ /* 0x001fe2000ff1e0ff */
[----:B------:R-:W-:Y:S01]  /*3660*/  STG.E.U8 desc[UR6][R34.64], R59 ;  /* 0x0000003b22007986 */ /* 0x000fe2000c101106 */
[----:B------:R-:W-:-:S02]  /*3670*/  LOP3.LUT R4, R4, 0x7f800000, RZ, 0xc0, !PT ;  /* 0x7f80000004047812 */ /* 0x000fc400078ec0ff */
[----:B------:R-:W-:Y:S01]  /*3680*/  IADD3.X R33, R27, UR11, RZ, P0, !PT ;  /* 0x0000000b1b217c10 */ /* 0x000fe200087fe4ff */
[----:B------:R0:W-:Y:S01]  /*3690*/  STG.E.U8 desc[UR6][R26.64], R37 ;  /* 0x000000251a007986 */ /* 0x0001e2000c101106 */
[----:B------:R-:W-:Y:S02]  /*36a0*/  ISETP.GT.U32.AND P0, PT, R4, 0x1ffffff, PT ;  /* 0x01ffffff0400780c */ /* 0x000fe40003f04070 */
[----:B------:R-:W-:Y:S01]  /*36b0*/  LOP3.LUT R55, R55, 0xffff, RZ, 0xc0, !PT ;  /* 0x0000ffff37377812 */ /* 0x000fe200078ec0ff */
[----:B------:R1:W-:Y:S01]  /*36c0*/  STG.E.U8 desc[UR6][R32.64], R61 ;  /* 0x0000003d20007986 */ /* 0x0003e2000c101106 */
[----:B------:R-:W-:Y:S02]  /*36d0*/  FMNMX R57, |R30|, R57, !PT ;  /* 0x000000391e397209 */ /* 0x000fe40007800200 */
[----:B------:R-:W-:Y:S01]  /*36e0*/  SHF.L.U32 R29, R59, 0x8, RZ ;  /* 0x000000083b1d7819 */ /* 0x000fe200000006ff */
[----:B------:R-:W-:-:S03]  /*36f0*/  IMAD R2, R55, 0x1000000, R2 ;  /* 0x0100000037027824 */ /* 0x000fc600078e0202 */
[----:B------:R-:W-:Y:S01]  /*3700*/  LOP3.LUT R36, R36, 0xffff, R29, 0xf8, !PT ;  /* 0x0000ffff24247812 */ /* 0x000fe200078ef81d */
[----:B------:R-:W-:Y:S01]  /*3710*/  FMUL R29, R25, 1.7020000219345092773 ;  /* 0x3fd9db23191d7820 */ /* 0x000fe20000400000 */
[----:B0-----:R-:W-:Y:S02]  /*3720*/  FMNMX R27, |R28|, R57, !PT ;  /* 0x000000391c1b7209 */ /* 0x001fe40007800200 */
[----:B------:R-:W-:Y:S02]  /*3730*/  LOP3.LUT R2, R2, 0xffff, R49, 0xf8, !PT ;  /* 0x0000ffff02027812 */ /* 0x000fe400078ef831 */
[----:B------:R-:W-:Y:S02]  /*3740*/  LOP3.LUT R28, R36, 0xff, R51, 0xf8, !PT ;  /* 0x000000ff241c7812 */ /* 0x000fe400078ef833 */
[----:B------:R-:W-:Y:S02]  /*3750*/  FMNMX R27, |R0|, R27, !PT ;  /* 0x0000001b001b7209 */ /* 0x000fe40007800200 */
[----:B------:R-:W-:Y:S01]  /*3760*/  LOP3.LUT R26, R2, 0xff, R31, 0xf8, !PT ;  /* 0x000000ff021a7812 */ /* 0x000fe200078ef81f */
[----:B-1----:R-:W-:Y:S06]  /*3770*/  @P0 BRA `(.L_x_3645) ;  /* 0x0000000000100947 */ /* 0x002fec0003800000 */
[----:B------:R-:W-:Y:S02]  /*3780*/  MOV R0, R56 ;  /* 0x0000003800007202 */ /* 0x000fe40000000f00 */
[----:B------:R-:W-:-:S07]  /*3790*/  MOV R4, 0x37b0 ;  /* 0x000037b000047802 */ /* 0x000fce0000000f00 */
[----:B------:R-:W-:Y:S05]  /*37a0*/  CALL.REL.NOINC `($__internal_43_$__cuda_sm20_rcp_rn_f32_slowpath) ;  /* 0x0000001800bc7944 */ /* 0x000fea0003c00000 */
[----:B------:R-:W-:Y:S05]  /*37b0*/  BRA `(.L_x_3646) ;  /* 0x0000000000107947 */ /* 0x000fea0003800000 */
.L_x_3645:
[----:B------:R-:W0:Y:S02]  /*37c0*/  MUFU.RCP R61, R56 ;  /* 0x00000038003d7308 */ /* 0x000e240000001000 */
[----:B0-----:R-:W-:-:S04]  /*37d0*/  FFMA R0, R56, R61, -1 ;  /* 0xbf80000038007423 */ /* 0x001fc8000000003d */
[----:B------:R-:W-:-:S04]  /*37e0*/  FADD.FTZ R0, -R0, -RZ ;  /* 0x800000ff00007221 */ /* 0x000fc80000010100 */
[----:B------:R-:W-:-:S07]  /*37f0*/  FFMA R61, R61, R0, R61 ;  /* 0x000000003d3d7223 */ /* 0x000fce000000003d */
.L_x_3646:
[----:B------:R-:W-:Y:S05]  /*3800*/  BSYNC B1 ;  /* 0x0000000000017941 */ /* 0x000fea0003800000 */
.L_x_3644:
        /* <DEDUP_REMOVED lines=15> */
[C---:B------:R-:W-:Y:S01]  /*3900*/  FMUL R30, R48.reuse, R29 ;  /* 0x0000001d301e7220 */ /* 0x040fe20000400000 */
[----:B------:R-:W-:-:S03]  /*3910*/  FMUL R48, R48, R25 ;  /* 0x0000001930307220 */ /* 0x000fc60000400000 */
        /* <DEDUP_REMOVED lines=9> */
[----:B------:R-:W-:Y:S05]  /*39b0*/  CALL.REL.NOINC `($__internal_43_$__cuda_sm20_rcp_rn_f32_slowpath) ;  /* 0x0000001800387944 */ /* 0x000fea0003c00000 */
[----:B------:R-:W-:Y:S05]  /*39c0*/  BRA `(.L_x_3649) ;  /* 0x0000000000107947 */ /* 0x000fea0003800000 */
.L_x_3648:
[----:B------:R-:W0:Y:S02]  /*39d0*/  MUFU.RCP R61, R4 ;  /* 0x00000004003d7308 */ /* 0x000e240000001000 */
[----:B0-----:R-:W-:-:S04]  /*39e0*/  FFMA R0, R4, R61, -1 ;  /* 0xbf80000004007423 */ /* 0x001fc8000000003d */
[----:B------:R-:W-:-:S04]  /*39f0*/  FADD.FTZ R0, -R0, -RZ ;  /* 0x800000ff00007221 */ /* 0x000fc80000010100 */
[----:B------:R-:W-:-:S07]  /*3a00*/  FFMA R61, R61, R0, R61 ;  /* 0x000000003d3d7223 */ /* 0x000fce000000003d */
.L_x_3649:
[----:B------:R-:W-:Y:S05]  /*3a10*/  BSYNC B1 ;  /* 0x0000000000017941 */ /* 0x000fea0003800000 */
.L_x_3647:
[----:B------:R-:W-:Y:S01]  /*3a20*/  HFMA2.MMA R25, -RZ, RZ, 0.96630859375, -0.0022525787353515625 ;  /* 0x3bbb989dff197435 */ /* 0x000fe200000001ff */
[----:B------:R-:W-:Y:S01]  /*3a30*/  FMUL R0, R14, -1.7020000219345092773 ;  /* 0xbfd9db230e007820 */ /* 0x000fe20000400000 */
[----:B------:R-:W-:Y:S02]  /*3a40*/  IMAD.MOV.U32 R29, RZ, RZ, 0x437c0000 ;  /* 0x437c0000ff1d7424 */ /* 0x000fe400078e00ff */
[----:B------:R-:W-:Y:S01]  /*3a50*/  FMUL R32, R19, R61 ;  /* 0x0000003d13207220 */ /* 0x000fe20000400000 */
[----:B------:R-:W-:Y:S03]  /*3a60*/  BSSY B1, `(.L_x_3650) ;  /* 0x000001c000017945 */ /* 0x000fe60003800000 */
[----:B------:R-:W-:Y:S02]  /*3a70*/  FMUL R32, R47, R32 ;  /* 0x000000202f207220 */ /* 0x000fe40000400000 */
        /* <DEDUP_REMOVED lines=20> */
[----:B------:R-:W-:Y:S05]  /*3bc0*/  CALL.REL.NOINC `($__internal_43_$__cuda_sm20_rcp_rn_f32_slowpath) ;  /* 0x0000001400b47944 */ /* 0x000fea0003c00000 */
[----:B------:R-:W-:Y:S05]  /*3bd0*/  BRA `(.L_x_3652) ;  /* 0x0000000000107947 */ /* 0x000fea0003800000 */
.L_x_3651:
[----:B------:R-:W0:Y:S02]  /*3be0*/  MUFU.RCP R61, R4 ;  /* 0x00000004003d7308 */ /* 0x000e240000001000 */
[----:B0-----:R-:W-:-:S04]  /*3bf0*/  FFMA R0, R4, R61, -1 ;  /* 0xbf80000004007423 */ /* 0x001fc8000000003d */
[----:B------:R-:W-:-:S04]  /*3c00*/  FADD.FTZ R0, -R0, -RZ ;  /* 0x800000ff00007221 */ /* 0x000fc80000010100 */
[----:B------:R-:W-:-:S07]  /*3c10*/  FFMA R61, R61, R0, R61 ;  /* 0x000000003d3d7223 */ /* 0x000fce000000003d */
.L_x_3652:
[----:B------:R-:W-:Y:S05]  /*3c20*/  BSYNC B1 ;  /* 0x0000000000017941 */ /* 0x000fea0003800000 */
.L_x_3650:
[----:B------:R-:W-:Y:S02]  /*3c30*/  IMAD.MOV.U32 R23, RZ, RZ, 0x3bbb989d ;  /* 0x3bbb989dff177424 */ /* 0x000fe400078e00ff */
[----:B------:R-:W-:Y:S01]  /*3c40*/  FMUL R0, R9, -1.7020000219345092773 ;  /* 0xbfd9db2309007820 */ /* 0x000fe20000400000 */
[----:B------:R-:W-:Y:S01]  /*3c50*/  MOV R25, 0x437c0000 ;  /* 0x437c000000197802 */ /* 0x000fe20000000f00 */
        /* <DEDUP_REMOVED lines=23> */
[----:B------:R-:W-:Y:S05]  /*3dd0*/  CALL.REL.NOINC `($__internal_43_$__cuda_sm20_rcp_rn_f32_slowpath) ;  /* 0x0000001400307944 */ /* 0x000fea0003c00000 */
[----:B------:R-:W-:Y:S05]  /*3de0*/  BRA `(.L_x_3655) ;  /* 0x0000000000107947 */ /* 0x000fea0003800000 */
.L_x_3654:
[----:B------:R-:W0:Y:S02]  /*3df0*/  MUFU.RCP R61, R4 ;  /* 0x00000004003d7308 */ /* 0x000e240000001000 */
[----:B0-----:R-:W-:-:S04]  /*3e00*/  FFMA R0, R4, R61, -1 ;  /* 0xbf80000004007423 */ /* 0x001fc8000000003d */
[----:B------:R-:W-:-:S04]  /*3e10*/  FADD.FTZ R0, -R0, -RZ ;  /* 0x800000ff00007221 */ /* 0x000fc80000010100 */
[----:B------:R-:W-:-:S07]  /*3e20*/  FFMA R61, R61, R0, R61 ;  /* 0x000000003d3d7223 */ /* 0x000fce000000003d */
.L_x_3655:
[----:B------:R-:W-:Y:S05]  /*3e30*/  BSYNC B1 ;  /* 0x0000000000017941 */ /* 0x000fea0003800000 */
.L_x_3653:
[----:B------:R-:W0:Y:S01]  /*3e40*/  S2R R0, SR_CgaCtaId ;  /* 0x0000000000007919 */ /* 0x000e220000008800 */
[----:B------:R-:W-:Y:S01]  /*3e50*/  IADD3 R18, P0, R11, R18, RZ ;  /* 0x000000120b127210 */ /* 0x000fe20007f1e0ff */
[----:B------:R-:W-:Y:S01]  /*3e60*/  FADD R2, -R61, 1 ;  /* 0x3f8000003d027421 */ /* 0x000fe20000000100 */
[----:B------:R-:W-:Y:S01]  /*3e70*/  IADD3 R34, P1, R11, R21, RZ ;  /* 0x000000150b227210 */ /* 0x000fe20007f3e0ff */
[----:B------:R-:W-:Y:S01]  /*3e80*/  ULDC.64 UR8, c[0x0][0x250] ;  /* 0x0000940000087ab9 */ /* 0x000fe20000000a00 */
[-C--:B------:R-:W-:Y:S01]  /*3e90*/  FMUL R11, R9, R61.reuse ;  /* 0x0000003d090b7220 */ /* 0x080fe20000400000 */
[----:B------:R-:W-:Y:S02]  /*3ea0*/  IMAD R9, R3, UR8, RZ ;  /* 0x0000000803097c24 */ /* 0x000fe4000f8e02ff */
[----:B------:R-:W-:Y:S01]  /*3eb0*/  FMUL R2, R2, R61 ;  /* 0x0000003d02027220 */ /* 0x000fe20000400000 */
[----:B------:R-:W-:Y:S01]  /*3ec0*/  FMUL R25, R30, R13 ;  /* 0x0000000d1e197220 */ /* 0x000fe20000400000 */
[----:B------:R-:W-:Y:S01]  /*3ed0*/  SHF.L.U64.HI R37, R40, 0x2, R41 ;  /* 0x0000000228257819 */ /* 0x000fe20000010229 */
[----:B------:R-:W-:Y:S01]  /*3ee0*/  IMAD R33, R6, UR9, R9 ;  /* 0x0000000906217c24 */ /* 0x000fe2000f8e0209 */
[----:B------:R-:W-:Y:S01]  /*3ef0*/  MOV R9, 0x400 ;  /* 0x0000040000097802 */ /* 0x000fe20000000f00 */
[----:B------:R-:W-:Y:S01]  /*3f00*/  FFMA R61, R14, R2, R61 ;  /* 0x000000020e3d7223 */ /* 0x000fe2000000003d */
[----:B------:R-:W-:Y:S01]  /*3f10*/  IMAD.SHL.U32 R36, R40, 0x4, RZ ;  /* 0x0000000428247824 */ /* 0x000fe200078e00ff */
[C---:B------:R-:W-:Y:S01]  /*3f20*/  IADD3.X R35, R15.reuse, R22, RZ, P1, !PT ;  /* 0x000000160f237210 */ /* 0x040fe20000ffe4ff */
[----:B------:R-:W-:Y:S01]  /*3f30*/  IMAD.X R19, R15, 0x1, R20, P0 ;  /* 0x000000010f137824 */ /* 0x000fe200000e0614 */
[----:B------:R-:W-:Y:S01]  /*3f40*/  F2FP.SATFINITE.E4M3.F32.PACK_AB_MERGE_C R25, RZ, R25, RZ ;  /* 0x00000019ff19723e */ /* 0x000fe200048070ff */
[----:B------:R-:W-:Y:S01]  /*3f50*/  FMUL R61, R42, R61 ;  /* 0x0000003d2a3d7220 */ /* 0x000fe20000400000 */
[----:B------:R-:W-:Y:S01]  /*3f60*/  LOP3.LUT R22, R5, 0x1c, RZ, 0xc0, !PT ;  /* 0x0000001c05167812 */ /* 0x000fe200078ec0ff */
[----:B------:R-:W-:-:S02]  /*3f70*/  VIADD R5, R9, 0x20 ;  /* 0x0000002009057836 */ /* 0x000fc40000000000 */
[----:B------:R-:W-:Y:S01]  /*3f80*/  FMUL R29, R12, R13 ;  /* 0x0000000d0c1d7220 */ /* 0x000fe20000400000 */
[----:B------:R-:W-:Y:S01]  /*3f90*/  IMAD.WIDE.U32 R2, R6, UR8, R36 ;  /* 0x0000000806027c25 */ /* 0x000fe2000f8e0024 */
[----:B------:R1:W-:Y:S01]  /*3fa0*/  STG.E.U8 desc[UR6][R18.64], R25 ;  /* 0x0000001912007986 */ /* 0x0003e2000c101106 */
[----:B------:R-:W-:Y:S02]  /*3fb0*/  IADD3 R14, P0, R18, UR10, RZ ;  /* 0x0000000a120e7c10 */ /* 0x000fe4000ff1e0ff */
[----:B------:R-:W-:Y:S01]  /*3fc0*/  FMUL R8, R8, R61 ;  /* 0x0000003d08087220 */ /* 0x000fe20000400000 */
[----:B------:R-:W-:Y:S01]  /*3fd0*/  FMUL R4, R16, R13 ;  /* 0x0000000d10047220 */ /* 0x000fe20000400000 */
[----:B------:R-:W-:Y:S02]  /*3fe0*/  IMAD R36, R17, 0x21, R10 ;  /* 0x0000002111247824 */ /* 0x000fe400078e020a */
[----:B------:R-:W-:Y:S01]  /*3ff0*/  FMUL R6, R42, R11 ;  /* 0x0000000b2a067220 */ /* 0x000fe20000400000 */
[----:B------:R-:W-:Y:S01]  /*4000*/  IMAD.IADD R3, R3, 0x1, R33 ;  /* 0x0000000103037824 */ /* 0x000fe200078e0221 */
[----:B------:R-:W-:Y:S01]  /*4010*/  F2FP.SATFINITE.E4M3.F32.PACK_AB_MERGE_C R33, RZ, R29, RZ ;  /* 0x0000001dff21723e */ /* 0x000fe200048070ff */
[----:B------:R-:W-:Y:S01]  /*4020*/  FMUL R29, R8, R13 ;  /* 0x0000000d081d7220 */ /* 0x000fe20000400000 */
[----:B------:R-:W-:Y:S01]  /*4030*/  IADD3.X R15, R19, UR11, RZ, P0, !PT ;  /* 0x0000000b130f7c10 */ /* 0x000fe200087fe4ff */
[C---:B------:R-:W-:Y:S01]  /*4040*/  IMAD R20, R17.reuse, 0x21, R38 ;  /* 0x0000002111147824 */ /* 0x040fe200078e0226 */
[----:B0-----:R-:W-:Y:S01]  /*4050*/  LEA R5, R0, R5, 0x18 ;  /* 0x0000000500057211 */ /* 0x001fe200078ec0ff */
[C---:B-1----:R-:W-:Y:S01]  /*4060*/  IMAD R18, R17.reuse, 0x21, R22 ;  /* 0x0000002111127824 */ /* 0x042fe200078e0216 */
[----:B------:R-:W-:Y:S01]  /*4070*/  ULDC.64 UR4, c[0x0][0x228] ;  /* 0x00008a0000047ab9 */ /* 0x000fe20000000a00 */
[C---:B------:R-:W-:Y:S01]  /*4080*/  IMAD R40, R17.reuse, 0x21, R24 ;  /* 0x0000002111287824 */ /* 0x040fe200078e0218 */
[----:B------:R-:W-:Y:S01]  /*4090*/  F2FP.SATFINITE.E4M3.F32.PACK_AB_MERGE_C R31, RZ, R4, RZ ;  /* 0x00000004ff1f723e */ /* 0x000fe200048070ff */
[----:B------:R-:W-:Y:S01]  /*40a0*/  IMAD R42, R17, 0x21, R7 ;  /* 0x00000021112a7824 */ /* 0x000fe200078e0207 */
[-C--:B------:R-:W-:Y:S01]  /*40b0*/  LEA R11, R18, R5.reuse, 0x2 ;  /* 0x00000005120b7211 */ /* 0x080fe200078e10ff */
[--C-:B------:R-:W-:Y:S01]  /*40c0*/  IMAD R20, R20, 0x4, R5.reuse ;  /* 0x0000000414147824 */ /* 0x100fe200078e0205 */
[----:B------:R-:W-:Y:S01]  /*40d0*/  IADD3 R18, P0, R14, UR10, RZ ;  /* 0x0000000a0e127c10 */ /* 0x000fe2000ff1e0ff */
[--C-:B------:R-:W-:Y:S01]  /*40e0*/  IMAD R23, R40, 0x4, R5.reuse ;  /* 0x0000000428177824 */ /* 0x100fe200078e0205 */
[----:B------:R-:W-:Y:S01]  /*40f0*/  LEA R17, R36, R5, 0x2 ;  /* 0x0000000524117211 */ /* 0x000fe200078e10ff */
[----:B------:R-:W-:Y:S01]  /*4100*/  IMAD.U32 R36, R33, 0x10000, RZ ;  /* 0x0001000021247824 */ /* 0x000fe200078e00ff */
[----:B------:R-:W-:Y:S01]  /*4110*/  LEA R4, P1, R2, UR4, 0x5 ;  /* 0x0000000402047c11 */ /* 0x000fe2000f8228ff */
[----:B------:R-:W-:Y:S01]  /*4120*/  IMAD R21, R42, 0x4, R5 ;  /* 0x000000042a157824 */ /* 0x000fe200078e0205 */
[----:B------:R-:W-:Y:S01]  /*4130*/  F2FP.SATFINITE.E4M3.F32.PACK_AB_MERGE_C R37, RZ, R29, RZ ;  /* 0x0000001dff25723e */ /* 0x000fe200048070ff */
[----:B------:R0:W-:Y:S01]  /*4140*/  STG.E.U8 desc[UR6][R14.64], R31 ;  /* 0x0000001f0e007986 */ /* 0x0001e2000c101106 */
[----:B------:R-:W-:Y:S01]  /*4150*/  IADD3.X R19, R15, UR11, RZ, P0, !PT ;  /* 0x0000000b0f137c10 */ /* 0x000fe200087fe4ff */
[----:B------:R-:W-:Y:S01]  /*4160*/  FMUL R29, R48, R13 ;  /* 0x0000000d301d7220 */ /* 0x000fe20000400000 */
[----:B------:R-:W-:Y:S01]  /*4170*/  LEA.HI.X R5, R2, UR5, R3, 0x5, P1 ;  /* 0x0000000502057c11 */ /* 0x000fe200088f2c03 */
[----:B------:R-:W-:Y:S01]  /*4180*/  STS [R20], R45 ;  /* 0x0000002d14007388 */ /* 0x000fe20000000800 */
[----:B------:R-:W-:Y:S01]  /*4190*/  IADD3 R2, P0, R18, UR10, RZ ;  /* 0x0000000a12027c10 */ /* 0x000fe2000ff1e0ff */
[----:B------:R-:W-:Y:S01]  /*41a0*/  USHF.R.U64 UR4, UR8, 0x2, UR9 ;  /* 0x0000000208047899 */ /* 0x000fe20008001209 */
[----:B------:R-:W-:Y:S01]  /*41b0*/  F2FP.SATFINITE.E4M3.F32.PACK_AB_MERGE_C R29, RZ, R29, RZ ;  /* 0x0000001dff1d723e */ /* 0x000fe200048070ff */
[----:B------:R1:W-:Y:S01]  /*41c0*/  STG.E.U8 desc[UR6][R18.64], R33 ;  /* 0x0000002112007986 */ /* 0x0003e2000c101106 */
[----:B------:R-:W-:Y:S01]  /*41d0*/  IADD3.X R3, R19, UR11, RZ, P0, !PT ;  /* 0x0000000b13037c10 */ /* 0x000fe200087fe4ff */
[----:B------:R-:W-:Y:S01]  /*41e0*/  USHF.R.U32.HI UR5, URZ, 0x2, UR9 ;  /* 0x000000023f057899 */ /* 0x000fe20008011609 */
[----:B------:R-:W-:Y:S01]  /*41f0*/  FMNMX R27, R27, |R30|, !PT ;  /* 0x4000001e1b1b7209 */ /* 0x000fe20007800000 */
[----:B------:R-:W-:Y:S01]  /*4200*/  STS [R17], R50 ;  /* 0x0000003211007388 */ /* 0x000fe20000000800 */
[----:B0-----:R-:W-:-:S02]  /*4210*/  LOP3.LUT R15, R36, 0xff0000, RZ, 0xc0, !PT ;  /* 0x00ff0000240f7812 */ /* 0x001fc400078ec0ff */
[----:B------:R-:W-:Y:S01]  /*4220*/  LOP3.LUT R14, R37, 0xffff, RZ, 0xc0, !PT ;  /* 0x0000ffff250e7812 */ /* 0x000fe200078ec0ff */
[----:B------:R0:W-:Y:S01]  /*4230*/  STS [R23], R26 ;  /* 0x0000001a17007388 */ /* 0x0001e20000000800 */
[----:B------:R-:W-:Y:S01]  /*4240*/  IMAD R59, R22, UR5, RZ ;  /* 0x00000005163b7c24 */ /* 0x000fe2000f8e02ff */
[----:B------:R-:W-:Y:S01]  /*4250*/  FMNMX R27, |R16|, R27, !PT ;  /* 0x0000001b101b7209 */ /* 0x000fe20007800200 */
[----:B-1----:R-:W-:Y:S01]  /*4260*/  IMAD.SHL.U32 R18, R31, 0x100, RZ ;  /* 0x000001001f127824 */ /* 0x002fe200078e00ff */
[----:B------:R-:W-:Y:S01]  /*4270*/  LEA R15, R14, R15, 0x18 ;  /* 0x0000000f0e0f7211 */ /* 0x000fe200078ec0ff */
[-C--:B------:R-:W-:Y:S01]  /*4280*/  FMUL R19, R32, R13.reuse ;  /* 0x0000000d20137220 */ /* 0x080fe20000400000 */
[----:B------:R-:W-:Y:S01]  /*4290*/  IADD3 R14, P0, R34, UR10, RZ ;  /* 0x0000000a220e7c10 */ /* 0x000fe2000ff1e0ff */
[----:B------:R1:W-:Y:S01]  /*42a0*/  STG.E.U8 desc[UR6][R2.64], R37 ;  /* 0x0000002502007986 */ /* 0x0003e2000c101106 */
[----:B------:R-:W-:Y:S01]  /*42b0*/  LOP3.LUT R40, R15, 0xffff, R18, 0xf8, !PT ;  /* 0x0000ffff0f287812 */ /* 0x000fe200078ef812 */
[----:B0-----:R-:W-:Y:S01]  /*42c0*/  FMUL R26, R44, R13 ;  /* 0x0000000d2c1a7220 */ /* 0x001fe20000400000 */
[----:B------:R-:W-:Y:S01]  /*42d0*/  IADD3.X R15, R35, UR11, RZ, P0, !PT ;  /* 0x0000000b230f7c10 */ /* 0x000fe200087fe4ff */
[----:B------:R0:W-:Y:S01]  /*42e0*/  STG.E.U8 desc[UR6][R34.64], R29 ;  /* 0x0000001d22007986 */ /* 0x0001e2000c101106 */
[----:B------:R-:W-:-:S02]  /*42f0*/  IADD3 R18, P0, R14, UR10, RZ ;  /* 0x0000000a0e127c10 */ /* 0x000fc4000ff1e0ff */
[----:B------:R-:W-:Y:S02]  /*4300*/  F2FP.SATFINITE.E4M3.F32.PACK_AB_MERGE_C R33, RZ, R19, RZ ;  /* 0x00000013ff21723e */ /* 0x000fe400048070ff */
[----:B------:R-:W-:Y:S02]  /*4310*/  IADD3.X R19, R15, UR11, RZ, P0, !PT ;  /* 0x0000000b0f137c10 */ /* 0x000fe400087fe4ff */
[----:B------:R-:W-:Y:S01]  /*4320*/  IADD3 R36, P0, R18, UR10, RZ ;  /* 0x0000000a12247c10 */ /* 0x000fe2000ff1e0ff */
[----:B-1----:R-:W-:Y:S01]  /*4330*/  FMUL R2, R6, R13 ;  /* 0x0000000d06027220 */ /* 0x002fe20000400000 */
[----:B------:R-:W-:Y:S01]  /*4340*/  F2FP.SATFINITE.E4M3.F32.PACK_AB_MERGE_C R31, RZ, R26, RZ ;  /* 0x0000001aff1f723e */ /* 0x000fe200048070ff */
[----:B------:R1:W-:Y:S01]  /*4350*/  STG.E.U8 desc[UR6][R14.64], R33 ;  /* 0x000000210e007986 */ /* 0x0003e2000c101106 */
[----:B------:R-:W-:Y:S01]  /*4360*/  LOP3.LUT R40, R40, 0xff, R25, 0xf8, !PT ;  /* 0x000000ff28287812 */ /* 0x000fe200078ef819 */
[----:B------:R-:W-:Y:S01]  /*4370*/  HFMA2.MMA R3, -RZ, RZ, 0, 0 ;  /* 0x00000000ff037435 */ /* 0x000fe200000001ff */
[----:B------:R-:W-:Y:S01]  /*4380*/  IADD3.X R37, R19, UR11, RZ, P0, !PT ;  /* 0x0000000b13257c10 */ /* 0x000fe200087fe4ff */
[----:B------:R2:W-:Y:S01]  /*4390*/  STG.E.U8 desc[UR6][R18.64], R31 ;  /* 0x0000001f12007986 */ /* 0x0005e2000c101106 */
[----:B------:R-:W-:Y:S01]  /*43a0*/  F2FP.SATFINITE.E4M3.F32.PACK_AB_MERGE_C R25, RZ, R2, RZ ;  /* 0x00000002ff19723e */ /* 0x000fe200048070ff */
[----:B------:R-:W-:Y:S01]  /*43b0*/  IMAD.MOV.U32 R2, RZ, RZ, R38 ;  /* 0x000000ffff027224 */ /* 0x000fe200078e0026 */
[----:B0-----:R-:W0:Y:S01]  /*43c0*/  LDC.64 R34, c[0x0][0x248] ;  /* 0x00009200ff227b82 */ /* 0x001e220000000a00 */
[----:B------:R-:W-:Y:S01]  /*43d0*/  STS [R21], R40 ;  /* 0x0000002815007388 */ /* 0x000fe20000000800 */
[----:B------:R-:W-:Y:S01]  /*43e0*/  IMAD.U32 R26, R31, 0x10000, RZ ;  /* 0x000100001f1a7824 */ /* 0x000fe200078e00ff */
[----:B------:R-:W-:-:S02]  /*43f0*/  FMNMX R27, |R12|, R27, !PT ;  /* 0x0000001b0c1b7209 */ /* 0x000fc40007800200 */
[----:B------:R3:W-:Y:S01]  /*4400*/  STG.E.U8 desc[UR6][R36.64], R25 ;  /* 0x0000001924007986 */ /* 0x0007e2000c101106 */
[----:B------:R-:W-:Y:S01]  /*4410*/  IMAD.WIDE.U32 R2, R22, UR4, R2 ;  /* 0x0000000416027c25 */ /* 0x000fe2000f8e0002 */
[----:B-1----:R-:W-:Y:S01]  /*4420*/  MOV R15, UR5 ;  /* 0x00000005000f7c02 */ /* 0x002fe20008000f00 */
[----:B------:R-:W-:Y:S02]  /*4430*/  BAR.SYNC.DEFER_BLOCKING 0x0 ;  /* 0x0000000000007b1d */ /* 0x000fe40000010000 */
[----:B------:R-:W-:Y:S01]  /*4440*/  IMAD.U32 R14, RZ, RZ, UR4 ;  /* 0x00000004ff0e7e24 */ /* 0x000fe2000f8e00ff */
[----:B------:R-:W-:Y:S01]  /*4450*/  LOP3.LUT R26, R26, 0xff0000, RZ, 0xc0, !PT ;  /* 0x00ff00001a1a7812 */ /* 0x000fe200078ec0ff */
[----:B--2---:R-:W-:Y:S01]  /*4460*/  IMAD.IADD R19, R3, 0x1, R59 ;  /* 0x0000000103137824 */ /* 0x004fe200078e023b */
[----:B------:R-:W-:Y:S01]  /*4470*/  FMNMX R27, |R8|, R27, !PT ;  /* 0x0000001b081b7209 */ /* 0x000fe20007800200 */
[----:B------:R-:W-:Y:S01]  /*4480*/  IMAD.WIDE.U32 R14, R22, UR4, R14 ;  /* 0x00000004160e7c25 */ /* 0x000fe2000f8e000e */
[----:B---3--:R-:W-:-:S03]  /*4490*/  LOP3.LUT R25, R25, 0xffff, RZ, 0xc0, !PT ;  /* 0x0000ffff19197812 */ /* 0x008fc600078ec0ff */
[C---:B------:R-:W-:Y:S01]  /*44a0*/  IMAD.SHL.U32 R31, R2.reuse, 0x4, RZ ;  /* 0x00000004021f7824 */ /* 0x040fe200078e00ff */
[----:B------:R-:W-:Y:S01]  /*44b0*/  SHF.L.U64.HI R19, R2, 0x2, R19 ;  /* 0x0000000202137819 */ /* 0x000fe20000010213 */
[----:B------:R-:W-:Y:S01]  /*44c0*/  IMAD.SHL.U32 R2, R33, 0x100, RZ ;  /* 0x0000010021027824 */ /* 0x000fe200078e00ff */
[----:B------:R-:W-:Y:S01]  /*44d0*/  LEA R25, R25, R26, 0x18 ;  /* 0x0000001a19197211 */ /* 0x000fe200078ec0ff */
[----:B------:R-:W-:Y:S01]  /*44e0*/  IMAD.IADD R59, R59, 0x1, R15 ;  /* 0x000000013b3b7824 */ /* 0x000fe200078e020f */
[----:B------:R-:W-:Y:S02]  /*44f0*/  IADD3 R3, P2, R14, UR4, RZ ;  /* 0x000000040e037c10 */ /* 0x000fe4000ff5e0ff */
[----:B------:R-:W-:Y:S02]  /*4500*/  IADD3 R14, P1, R10, R14, RZ ;  /* 0x0000000e0a0e7210 */ /* 0x000fe40007f3e0ff */
[----:B------:R-:W-:Y:S02]  /*4510*/  LOP3.LUT R10, R25, 0xffff, R2, 0xf8, !PT ;  /* 0x0000ffff190a7812 */ /* 0x000fe400078ef802 */
[----:B------:R-:W-:-:S02]  /*4520*/  IADD3 R24, P3, R24, R3, RZ ;  /* 0x0000000318187210 */ /* 0x000fc40007f7e0ff */
[-C--:B------:R-:W-:Y:S01]  /*4530*/  IADD3 R2, P0, R31, R4.reuse, RZ ;  /* 0x000000041f027210 */ /* 0x080fe20007f1e0ff */
[----:B------:R-:W1:Y:S01]  /*4540*/  LDS R39, [R11] ;  /* 0x000000000b277984 */ /* 0x000e620000000800 */
[----:B------:R-:W-:Y:S01]  /*4550*/  IADD3.X R18, R59, UR5, RZ, P2, !PT ;  /* 0x000000053b127c10 */ /* 0x000fe200097fe4ff */
[----:B------:R-:W-:Y:S01]  /*4560*/  IMAD.SHL.U32 R53, R24, 0x4, RZ ;  /* 0x0000000418357824 */ /* 0x000fe200078e00ff */
[----:B------:R-:W-:Y:S01]  /*4570*/  IADD3 R7, P4, P5, R7, UR4, R3 ;  /* 0x0000000407077c10 */ /* 0x000fe2000fd9e003 */
[----:B------:R-:W2:Y:S01]  /*4580*/  LDS R41, [R11+0x4] ;  /* 0x000004000b297984 */ /* 0x000ea20000000800 */
[----:B------:R-:W-:Y:S01]  /*4590*/  IADD3.X R59, RZ, R59, RZ, P1, !PT ;  /* 0x0000003bff3b7210 */ /* 0x000fe20000ffe4ff */
[----:B------:R-:W-:Y:S01]  /*45a0*/  IMAD.X R3, R19, 0x1, R5, P0 ;  /* 0x0000000113037824 */ /* 0x000fe200000e0605 */
[C---:B------:R-:W-:Y:S01]  /*45b0*/  SHF.L.U32 R57, R14.reuse, 0x2, RZ ;  /* 0x000000020e397819 */ /* 0x040fe200000006ff */
[----:B------:R-:W3:Y:S01]  /*45c0*/  LDS R45, [R11+0x8] ;  /* 0x000008000b2d7984 */ /* 0x000ee20000000800 */
[----:B------:R-:W-:Y:S01]  /*45d0*/  IMAD.X R55, RZ, RZ, R18, P3 ;  /* 0x000000ffff377224 */ /* 0x000fe200018e0612 */
[----:B------:R-:W-:Y:S01]  /*45e0*/  SHF.L.U64.HI R59, R14, 0x2, R59 ;  /* 0x000000020e3b7819 */ /* 0x000fe2000001023b */
[----:B------:R-:W-:Y:S01]  /*45f0*/  IMAD.SHL.U32 R49, R7, 0x4, RZ ;  /* 0x0000000407317824 */ /* 0x000fe200078e00ff */
[----:B------:R-:W4:Y:S01]  /*4600*/  LDS R47, [R11+0xc] ;  /* 0x00000c000b2f7984 */ /* 0x000f220000000800 */
[----:B------:R-:W-:-:S02]  /*4610*/  IADD3 R14, P0, R57, R4, RZ ;  /* 0x00000004390e7210 */ /* 0x000fc40007f1e0ff */
[----:B------:R-:W-:Y:S01]  /*4620*/  IADD3.X R18, RZ, UR5, R18, P4, P5 ;  /* 0x00000005ff127c10 */ /* 0x000fe2000a7ea412 */
[----:B------:R-:W-:Y:S01]  /*4630*/  ULDC.64 UR4, c[0x0][0x238] ;  /* 0x00008e0000047ab9 */ /* 0x000fe20000000a00 */
[----:B------:R-:W-:Y:S02]  /*4640*/  SHF.L.U64.HI R55, R24, 0x2, R55 ;  /* 0x0000000218377819 */ /* 0x000fe40000010237 */
[-C--:B------:R-:W-:Y:S02]  /*4650*/  IADD3 R36, P1, R53, R4.reuse, RZ ;  /* 0x0000000435247210 */ /* 0x080fe40007f3e0ff */
[----:B------:R-:W-:Y:S02]  /*4660*/  IADD3.X R15, R59, R5, RZ, P0, !PT ;  /* 0x000000053b0f7210 */ /* 0x000fe400007fe4ff */
[----:B------:R-:W-:Y:S01]  /*4670*/  SHF.L.U64.HI R51, R7, 0x2, R18 ;  /* 0x0000000207337819 */ /* 0x000fe20000010212 */
[----:B------:R-:W-:Y:S01]  /*4680*/  IMAD.X R37, R55, 0x1, R5, P1 ;  /* 0x0000000137257824 */ /* 0x000fe200008e0605 */
[----:B------:R-:W-:-:S02]  /*4690*/  IADD3 R24, P0, R49, R4, RZ ;  /* 0x0000000431187210 */ /* 0x000fc40007f1e0ff */
[----:B------:R-:W-:Y:S02]  /*46a0*/  LOP3.LUT R10, R10, 0xff, R29, 0xf8, !PT ;  /* 0x000000ff0a0a7812 */ /* 0x000fe400078ef81d */
[----:B------:R-:W-:Y:S01]  /*46b0*/  FMNMX R27, |R48|, R27, !PT ;  /* 0x0000001b301b7209 */ /* 0x000fe20007800200 */
[--C-:B------:R-:W-:Y:S02]  /*46c0*/  IMAD.X R25, R51, 0x1, R5.reuse, P0 ;  /* 0x0000000133197824 */ /* 0x100fe400000e0605 */
[----:B0-----:R-:W-:Y:S01]  /*46d0*/  IMAD.WIDE.U32 R4, R34, UR8, R4 ;  /* 0x0000000822047c25 */ /* 0x001fe2000f8e0004 */
[----:B------:R-:W-:Y:S02]  /*46e0*/  FMNMX R27, |R32|, R27, !PT ;  /* 0x0000001b201b7209 */ /* 0x000fe40007800200 */
[-C--:B------:R-:W-:Y:S02]  /*46f0*/  IADD3 R16, P2, R53, R4.reuse, RZ ;  /* 0x0000000435107210 */ /* 0x080fe40007f5e0ff */
[----:B------:R-:W-:Y:S01]  /*4700*/  FMNMX R27, |R44|, R27, !PT ;  /* 0x0000001b2c1b7209 */ /* 0x000fe20007800200 */
[----:B-1----:R0:W-:Y:S03]  /*4710*/  STG.E desc[UR6][R2.64], R39 ;  /* 0x0000002702007986 */ /* 0x0021e6000c101906 */
[----:B------:R-:W-:Y:S01]  /*4720*/  FMNMX R27, |R6|, R27, !PT ;  /* 0x0000001b061b7209 */ /* 0x000fe20007800200 */
[----:B--2---:R1:W-:Y:S04]  /*4730*/  STG.E desc[UR6][R14.64], R41 ;  /* 0x000000290e007986 */ /* 0x0043e8000c101906 */
[----:B---3--:R-:W-:Y:S04]  /*4740*/  STG.E desc[UR6][R36.64], R45 ;  /* 0x0000002d24007986 */ /* 0x008fe8000c101906 */
[----:B----4-:R-:W-:Y:S01]  /*4750*/  STG.E desc[UR6][R24.64], R47 ;  /* 0x0000002f18007986 */ /* 0x010fe2000c101906 */
[----:B0-----:R-:W-:Y:S01]  /*4760*/  IMAD R2, R34, UR9, RZ ;  /* 0x0000000922027c24 */ /* 0x001fe2000f8e02ff */
[----:B------:R-:W-:Y:S03]  /*4770*/  BAR.SYNC.DEFER_BLOCKING 0x0 ;  /* 0x0000000000007b1d */ /* 0x000fe60000010000 */
[----:B------:R-:W-:Y:S01]  /*4780*/  IMAD R35, R35, UR8, R2 ;  /* 0x0000000823237c24 */ /* 0x000fe2000f8e0202 */
[----:B------:R-:W-:-:S02]  /*4790*/  IADD3 R2, P0, R31, R4, RZ ;  /* 0x000000041f027210 */ /* 0x000fc40007f1e0ff */
[-C--:B-1----:R-:W-:Y:S02]  /*47a0*/  IADD3 R14, P1, R57, R4.reuse, RZ ;  /* 0x00000004390e7210 */ /* 0x082fe40007f3e0ff */
[----:B------:R-:W-:Y:S01]  /*47b0*/  IADD3 R4, P3, R49, R4, RZ ;  /* 0x0000000431047210 */ /* 0x000fe20007f7e0ff */
[----:B------:R-:W-:Y:S04]  /*47c0*/  STS [R20], R43 ;  /* 0x0000002b14007388 */ /* 0x000fe80000000800 */
[----:B------:R-:W-:Y:S04]  /*47d0*/  STS [R17], R46 ;  /* 0x0000002e11007388 */ /* 0x000fe80000000800 */
[----:B------:R-:W-:Y:S04]  /*47e0*/  STS [R23], R28 ;  /* 0x0000001c17007388 */ /* 0x000fe80000000800 */
[----:B------:R0:W-:Y:S01]  /*47f0*/  STS [R21], R10 ;  /* 0x0000000a15007388 */ /* 0x0001e20000000800 */
[----:B------:R-:W-:Y:S01]  /*4800*/  BAR.SYNC.DEFER_BLOCKING 0x0 ;  /* 0x0000000000007b1d */ /* 0x000fe20000010000 */
[----:B0-----:R-:W-:-:S04]  /*4810*/  IADD3 R10, R5, R35, RZ ;  /* 0x00000023050a7210 */ /* 0x001fc80007ffe0ff */
[C---:B------:R-:W-:Y:S01]  /*4820*/  IADD3.X R17, R10.reuse, R55, RZ, P2, !PT ;  /* 0x000000370a117210 */ /* 0x040fe200017fe4ff */
[C---:B------:R-:W-:Y:S01]  /*4830*/  IMAD.X R3, R10.reuse, 0x1, R19, P0 ;  /* 0x000000010a037824 */ /* 0x040fe200000e0613 */
[----:B------:R-:W-:Y:S01]  /*4840*/  ISETP.NE.U32.AND P0, PT, RZ, UR4, PT ;  /* 0x00000004ff007c0c */ /* 0x000fe2000bf05070 */
[C---:B------:R-:W-:Y:S02]  /*4850*/  IMAD.X R15, R10.reuse, 0x1, R59, P1 ;  /* 0x000000010a0f7824 */ /* 0x040fe400008e063b */
[----:B------:R-:W-:Y:S01]  /*4860*/  IMAD.X R5, R10, 0x1, R51, P3 ;  /* 0x000000010a057824 */ /* 0x000fe200018e0633 */
[----:B------:R-:W-:Y:S01]  /*4870*/  ISETP.NE.AND.EX P0, PT, RZ, UR5, PT, P0 ;  /* 0x00000005ff007c0c */ /* 0x000fe2000bf05300 */
        /* <DEDUP_REMOVED lines=10> */
[----:B0-----:R-:W0:Y:S01]  /*4920*/  SHFL.DOWN PT, R2, R27, 0x10, 0x1f ;  /* 0x0a001f001b027f89 */ /* 0x001e2200000e0000 */
[----:B------:R-:W-:Y:S01]  /*4930*/  BSSY B0, `(.L_x_3657) ;  /* 0x0000021000007945 */ /* 0x000fe20003800000 */
[----:B------:R-:W-:Y:S01]  /*4940*/  MOV R11, RZ ;  /* 0x000000ff000b7202 */ /* 0x000fe20000000f00 */
[----:B------:R-:W1:Y:S01]  /*4950*/  S2R R8, SR_TID.X ;  /* 0x0000000000087919 */ /* 0x000e620000002100 */
[----:B0-----:R-:W-:-:S05]  /*4960*/  FMNMX R2, R27, R2, !PT ;  /* 0x000000021b027209 */ /* 0x001fca0007800000 */
[----:B------:R-:W0:Y:S01]  /*4970*/  SHFL.DOWN PT, R3, R2, 0x8, 0x1f ;  /* 0x09001f0002037f89 */ /* 0x000e2200000e0000 */
[----:B-1----:R-:W-:Y:S02]  /*4980*/  LOP3.LUT P0, RZ, R8, 0x1f, RZ, 0xc0, !PT ;  /* 0x0000001f08ff7812 */ /* 0x002fe4000780c0ff */
[----:B------:R-:W-:-:S11]  /*4990*/  SHF.R.U32.HI R10, RZ, 0x5, R8 ;  /* 0x00000005ff0a7819 */ /* 0x000fd60000011608 */
[----:B------:R-:W-:Y:S02]  /*49a0*/  @!P0 LEA R7, R0, R9, 0x18 ;  /* 0x0000000900078211 */ /* 0x000fe400078ec0ff */
[----:B0-----:R-:W-:-:S03]  /*49b0*/  FMNMX R3, R2, R3, !PT ;  /* 0x0000000302037209 */ /* 0x001fc60007800000 */
[----:B------:R-:W-:Y:S02]  /*49c0*/  @!P0 IMAD R7, R10, 0x4, R7 ;  /* 0x000000040a078824 */ /* 0x000fe400078e0207 */
        /* <DEDUP_REMOVED lines=12> */
[----:B------:R-:W-:Y:S01]  /*4a90*/  @!P0 LEA R9, R0, R9, 0x18 ;  /* 0x0000000900098211 */ /* 0x000fe200078ec0ff */
[----:B------:R-:W-:-:S04]  /*4aa0*/  IMAD.MOV.U32 R0, RZ, RZ, RZ ;  /* 0x000000ffff007224 */ /* 0x000fc800078e00ff */
        /* <DEDUP_REMOVED lines=8> */
.L_x_3666:
[----:B-1----:R-:W-:-:S07]  /*4b30*/  FMNMX R11, R2, R11, !PT ;  /* 0x0000000b020b7209 */ /* 0x002fce0007800000 */
.L_x_3658:
[----:B------:R-:W-:Y:S05]  /*4b40*/  BSYNC B0 ;  /* 0x0000000000007941 */ /* 0x000fea0003800000 */
.L_x_3657:
[----:B------:R-:W-:Y:S01]  /*4b50*/  ISETP.NE.AND P0, PT, R8, RZ, PT ;  /* 0x000000ff0800720c */ /* 0x000fe20003f05270 */
[----:B------:R-:W-:-:S12]  /*4b60*/  BSSY B0, `(.L_x_3656) ;  /* 0x0000004000007945 */ /* 0x000fd80003800000 */
[----:B------:R-:W-:Y:S05]  /*4b70*/  @P0 BRA `(.L_x_3660) ;  /* 0x0000000000080947 */ /* 0x000fea0003800000 */
[----:B0-----:R-:W0:Y:S02]  /*4b80*/  LDC.64 R2, c[0x0][0x238] ;  /* 0x00008e00ff027b82 */ /* 0x001e240000000a00 */
[----:B0-----:R1:W-:Y:S02]  /*4b90*/  REDG.E.MAX.S32.STRONG.GPU desc[UR6][R2.64], R11 ;  /* 0x0000000b0200798e */ /* 0x0013e4000d10e386 */
.L_x_3660:
[----:B------:R-:W-:Y:S05]  /*4ba0*/  BSYNC B0 ;  /* 0x0000000000007941 */ /* 0x000fea0003800000 */
.L_x_3656:
[----:B------:R-:W2:Y:S01]  /*4bb0*/  S2R R0, SR_TID.X ;  /* 0x0000000000007919 */ /* 0x000ea20000002100 */
[----:B------:R-:W2:Y:S01]  /*4bc0*/  S2UR UR8, SR_CTAID.X ;  /* 0x00000000000879c3 */ /* 0x000ea20000002500 */
[----:B------:R-:W-:Y:S02]  /*4bd0*/  ULDC.64 UR4, c[0x0][0x240] ;  /* 0x0000900000047ab9 */ /* 0x000fe40000000a00 */
[----:B------:R-:W-:Y:S02]  /*4be0*/  ISETP.EQ.U32.AND P1, PT, RZ, UR4, PT ;  /* 0x00000004ff007c0c */ /* 0x000fe4000bf22070 */
[----:B--2---:R-:W-:-:S04]  /*4bf0*/  LOP3.LUT P0, RZ, R0, UR8, RZ, 0xfc, !PT ;  /* 0x0000000800ff7c12 */ /* 0x004fc8000f80fcff */
[----:B------:R-:W-:-:S13]  /*4c00*/  ISETP.EQ.OR.EX P0, PT, RZ, UR5, P0, P1 ;  /* 0x00000005ff007c0c */ /* 0x000fda0008702710 */
[----:B------:R-:W-:Y:S05]  /*4c10*/  @P0 EXIT ;  /* 0x000000000000094d */ /* 0x000fea0003800000 */
[----:B------:R-:W-:-:S04]  /*4c20*/  IADD3 R0, R13, 0x1800000, RZ ;  /* 0x018000000d007810 */ /* 0x000fc80007ffe0ff */
[----:B------:R-:W-:-:S04]  /*4c30*/  LOP3.LUT R0, R0, 0x7f800000, RZ, 0xc0, !PT ;  /* 0x7f80000000007812 */ /* 0x000fc800078ec0ff */
[----:B------:R-:W-:-:S13]  /*4c40*/  ISETP.GT.U32.AND P0, PT, R0, 0x1ffffff, PT ;  /* 0x01ffffff0000780c */ /* 0x000fda0003f04070 */
[----:B------:R-:W-:Y:S05]  /*4c50*/  @P0 BRA `(.L_x_3661) ;  /* 0x0000000000100947 */ /* 0x000fea0003800000 */
[----:B------:R-:W-:Y:S01]  /*4c60*/  IMAD.MOV.U32 R0, RZ, RZ, R13 ;  /* 0x000000ffff007224 */ /* 0x000fe200078e000d */
[----:B0-----:R-:W-:-:S07]  /*4c70*/  MOV R4, 0x4c90 ;  /* 0x00004c9000047802 */ /* 0x001fce0000000f00 */
[----:B-1----:R-:W-:Y:S05]  /*4c80*/  CALL.REL.NOINC `($__internal_43_$__cuda_sm20_rcp_rn_f32_slowpath) ;  /* 0x0000000400847944 */ /* 0x002fea0003c00000 */
[----:B------:R-:W-:Y:S05]  /*4c90*/  BRA `(.L_x_3662) ;  /* 0x0000000000107947 */ /* 0x000fea0003800000 */
.L_x_3661:
[----:B------:R-:W0:Y:S02]  /*4ca0*/  MUFU.RCP R0, R13 ;  /* 0x0000000d00007308 */ /* 0x000e240000001000 */
[----:B01----:R-:W-:-:S04]  /*4cb0*/  FFMA R2, R0, R13, -1 ;  /* 0xbf80000000027423 */ /* 0x003fc8000000000d */
[----:B------:R-:W-:-:S04]  /*4cc0*/  FADD.FTZ R61, -R2, -RZ ;  /* 0x800000ff023d7221 */ /* 0x000fc80000010100 */
[----:B------:R-:W-:-:S07]  /*4cd0*/  FFMA R61, R0, R61, R0 ;  /* 0x0000003d003d7223 */ /* 0x000fce0000000000 */
.L_x_3662:
[----:B------:R-:W0:Y:S02]  /*4ce0*/  LDC.64 R2, c[0x0][0x240] ;  /* 0x00009000ff027b82 */ /* 0x000e240000000a00 */
[----:B0-----:R-:W-:Y:S01]  /*4cf0*/  STG.E desc[UR6][R2.64], R61 ;  /* 0x0000003d02007986 */ /* 0x001fe2000c101906 */
[----:B------:R-:W-:Y:S05]  /*4d00*/  EXIT ;  /* 0x000000000000794d */ /* 0x000fea0003800000 */
.L_x_3659:
[----:B------:R-:W-:Y:S01]  /*4d10*/  HFMA2.MMA R7, -RZ, RZ, 0, 1.847743988037109375e-06 ;  /* 0x0000001fff077435 */ /* 0x000fe200000001ff */
[----:B------:R-:W-:Y:S02]  /*4d20*/  IMAD.MOV.U32 R5, RZ, RZ, 0x4 ;  /* 0x00000004ff057424 */ /* 0x000fe400078e00ff */
[----:B------:R-:W-:-:S08]  /*4d30*/  IMAD.MOV.U32 R4, RZ, RZ, -0x1 ;  /* 0xffffffffff047424 */ /* 0x000fd000078e00ff */
[----:B01----:R-:W-:Y:S05]  /*4d40*/  WARPSYNC.COLLECTIVE R4, `(.L_x_3663) ;  /* 0x0000000004087348 */ /* 0x003fea0003c00000 */
[----:B-1----:R1:W2:Y:S02]  /*4d50*/  SHFL.DOWN P0, R11, R0, R5, R7 ;  /* 0x08000005000b7389 */ /* 0x0022a40000000007 */
[----:B012---:R-:W-:Y:S01]  /*4d60*/  ENDCOLLECTIVE ;  /* 0x000000000000791b */ /* 0x007fe20003800000 */
.L_x_3663:
[----:B------:R-:W-:Y:S02]  /*4d70*/  IMAD.MOV.U32 R5, RZ, RZ, 0x2 ;  /* 0x00000002ff057424 */ /* 0x000fe400078e00ff */
[----:B------:R-:W-:-:S05]  /*4d80*/  IMAD.MOV.U32 R3, RZ, RZ, R11 ;  /* 0x000000ffff037224 */ /* 0x000fca00078e000b */
[----:B------:R-:W-:-:S04]  /*4d90*/  FMNMX R3, R3, R0, !PT ;  /* 0x0000000003037209 */ /* 0x000fc80007800000 */
[----:B------:R-:W-:-:S07]  /*4da0*/  MOV R0, R3 ;  /* 0x0000000300007202 */ /* 0x000fce0000000f00 */
[----:B------:R-:W-:Y:S05]  /*4db0*/  WARPSYNC.COLLECTIVE R4, `(.L_x_3664) ;  /* 0x0000000004087348 */ /* 0x000fea0003c00000 */
[----:B------:R0:W1:Y:S02]  /*4dc0*/  SHFL.DOWN P0, R11, R0, R5, R7 ;  /* 0x08000005000b7389 */ /* 0x0000640000000007 */
[----:B01----:R-:W-:Y:S01]  /*4dd0*/  ENDCOLLECTIVE ;  /* 0x000000000000791b */ /* 0x003fe20003800000 */
.L_x_3664:
[----:B------:R-:W-:Y:S02]  /*4de0*/  IMAD.MOV.U32 R5, RZ, RZ, 0x1 ;  /* 0x00000001ff057424 */ /* 0x000fe400078e00ff */
[----:B------:R-:W-:-:S05]  /*4df0*/  IMAD.MOV.U32 R2, RZ, RZ, R11 ;  /* 0x000000ffff027224 */ /* 0x000fca00078e000b */
[----:B------:R-:W-:-:S04]  /*4e00*/  FMNMX R2, R3, R2, !PT ;  /* 0x0000000203027209 */ /* 0x000fc80007800000 */
[----:B------:R-:W-:-:S07]  /*4e10*/  MOV R0, R2 ;  /* 0x0000000200007202 */ /* 0x000fce0000000f00 */
[----:B------:R-:W-:Y:S05]  /*4e20*/  WARPSYNC.COLLECTIVE R4, `(.L_x_3665) ;  /* 0x0000000004087348 */ /* 0x000fea0003c00000 */
[----:B------:R0:W1:Y:S02]  /*4e30*/  SHFL.DOWN P0, R11, R0, R5, R7 ;  /* 0x08000005000b7389 */ /* 0x0000640000000007 */
[----:B01----:R-:W-:Y:S01]  /*4e40*/  ENDCOLLECTIVE ;  /* 0x000000000000791b */ /* 0x003fe20003800000 */
.L_x_3665:
[----:B------:R-:W-:Y:S05]  /*4e50*/  BRA `(.L_x_3666) ;  /* 0xfffffffc00347947 */ /* 0x000fea000383ffff */
        .weak           $__internal_42_$__cuda_sm20_div_u64
        .type           $__internal_42_$__cuda_sm20_div_u64,@function
        .size           $__internal_42_$__cuda_sm20_div_u64,($__internal_43_$__cuda_sm20_rcp_rn_f32_slowpath - $__internal_42_$__cuda_sm20_div_u64)
$__internal_42_$__cuda_sm20_div_u64:
        /* <DEDUP_REMOVED lines=8> */
[----:B------:R-:W-:Y:S02]  /*4ee0*/  IADD3 R17, P0, RZ, -R12, RZ ;  /* 0x8000000cff117210 */ /* 0x000fe40007f1e0ff */
[----:B------:R-:W-:Y:S01]  /*4ef0*/  MOV R13, R10 ;  /* 0x0000000a000d7202 */ /* 0x000fe20000000f00 */
        /* <DEDUP_REMOVED lines=44> */
[----:B------:R-:W-:Y:S02]  /*51c0*/  IADD3 R40, P2, R13, 0x1, RZ ;  /* 0x000000010d287810 */ /* 0x000fe40007f5e0ff */
[----:B------:R-:W-:Y:S02]  /*51d0*/  SEL R11, R11, R15, P0 ;  /* 0x0000000f0b0b7207 */ /* 0x000fe40000000000 */
[----:B------:R-:W-:Y:S01]  /*51e0*/  ISETP.GE.U32.AND P0, PT, R12, R9, PT ;  /* 0x000000090c00720c */ /* 0x000fe20003f06070 */
[----:B------:R-:W-:Y:S01]  /*51f0*/  IMAD.X R41, RZ, RZ, R4, P2 ;  /* 0x000000ffff297224 */ /* 0x000fe200010e0604 */
[----:B------:R-:W-:Y:S02]  /*5200*/  ISETP.NE.U32.AND P1, PT, R9, RZ, PT ;  /* 0x000000ff0900720c */ /* 0x000fe40003f25070 */
[----:B------:R-:W-:Y:S01]  /*5210*/  ISETP.GE.U32.AND.EX P0, PT, R11, R2, PT, P0 ;  /* 0x000000020b00720c */ /* 0x000fe20003f06100 */
[----:B------:R-:W-:Y:S01]  /*5220*/  IMAD.MOV.U32 R11, RZ, RZ, 0x0 ;  /* 0x00000000ff0b7424 */ /* 0x000fe200078e00ff */
[----:B------:R-:W-:-:S02]  /*5230*/  MOV R10, R8 ;  /* 0x00000008000a7202 */ /* 0x000fc40000000f00 */
[----:B------:R-:W-:Y:S02]  /*5240*/  ISETP.NE.AND.EX P1, PT, R2, RZ, PT, P1 ;  /* 0x000000ff0200720c */ /* 0x000fe40003f25310 */
[----:B------:R-:W-:Y:S02]  /*5250*/  SEL R40, R40, R13, P0 ;  /* 0x0000000d28287207 */ /* 0x000fe40000000000 */
[----:B------:R-:W-:Y:S02]  /*5260*/  SEL R41, R41, R4, P0 ;  /* 0x0000000429297207 */ /* 0x000fe40000000000 */
[----:B------:R-:W-:Y:S02]  /*5270*/  SEL R40, R40, 0xffffffff, P1 ;  /* 0xffffffff28287807 */ /* 0x000fe40000800000 */
[----:B------:R-:W-:Y:S01]  /*5280*/  SEL R41, R41, 0xffffffff, P1 ;  /* 0xffffffff29297807 */ /* 0x000fe20000800000 */
[----:B------:R-:W-:Y:S06]  /*5290*/  RET.REL.NODEC R10 `(_ZN18transformer_engine6detail32dgated_act_cast_transpose_kernelILi1ELi4Eff13__nv_fp8_e4m3NS_5EmptyEXadL_ZNS_6dqgeluIffEET_T0_RKS3_EEXadL_ZNS_5qgeluIffEES5_S6_S8_EEEEvPKT2_SC_PT3_SE_PKT1_PSF_SI_mmm) ;  /* 0xffffffac0a587950 */ /* 0x000fec0003c3ffff */
        .weak           $__internal_43_$__cuda_sm20_rcp_rn_f32_slowpath
        .type           $__internal_43_$__cuda_sm20_rcp_rn_f32_slowpath,@function
        .size           $__internal_43_$__cuda_sm20_rcp_rn_f32_slowpath,(.L_x_34528 - $__internal_43_$__cuda_sm20_rcp_rn_f32_slowpath)
$__internal_43_$__cuda_sm20_rcp_rn_f32_slowpath:
        /* <DEDUP_REMOVED lines=15> */
.L_x_3668:
[----:B------:R-:W-:-:S04]  /*5390*/  IADD3 R2, R56, -0xfd, RZ ;  /* 0xffffff0338027810 */ /* 0x000fc80007ffe0ff */
[----:B------:R-:W-:-:S13]  /*53a0*/  ISETP.GT.U32.AND P0, PT, R2, 0x1, PT ;  /* 0x000000010200780c */ /* 0x000fda0003f04070 */
[----:B------:R-:W-:Y:S05]  /*53b0*/  @P0 BRA `(.L_x_3670) ;  /* 0x0000000000780947 */ /* 0x000fea0003800000 */
[----:B------:R-:W-:Y:S01]  /*53c0*/  LOP3.LUT R64, R0, 0x7fffff, RZ, 0xc0, !PT ;  /* 0x007fffff00407812 */ /* 0x000fe200078ec0ff */
[----:B------:R-:W-:Y:S01]  /*53d0*/  IMAD.MOV.U32 R59, RZ, RZ, 0x3 ;  /* 0x00000003ff3b7424 */ /* 0x000fe200078e00ff */
        /* <DEDUP_REMOVED lines=28> */
.L_x_3670:
[----:B------:R0:W1:Y:S02]  /*55a0*/  MUFU.RCP R61, R0 ;  /* 0x00000000003d7308 */ /* 0x0000640000001000 */
.L_x_3669:
[----:B------:R-:W-:Y:S05]  /*55b0*/  BSYNC B0 ;  /* 0x0000000000007941 */ /* 0x000fea0003800000 */
.L_x_3667:
[----:B------:R-:W-:Y:S01]  /*55c0*/  HFMA2.MMA R57, -RZ, RZ, 0, 0 ;  /* 0x00000000ff397435 */ /* 0x000fe200000001ff */
[----:B------:R-:W-:-:S05]  /*55d0*/  IMAD.MOV.U32 R56, RZ, RZ, R4 ;  /* 0x000000ffff387224 */ /* 0x000fca00078e0004 */
[----:B01----:R-:W-:Y:S05]  /*55e0*/  RET.REL.NODEC R56 `(_ZN18transformer_engine6detail32dgated_act_cast_transpose_kernelILi1ELi4Eff13__nv_fp8_e4m3NS_5EmptyEXadL_ZNS_6dqgeluIffEET_T0_RKS3_EEXadL_ZNS_5qgeluIffEES5_S6_S8_EEEEvPKT2_SC_PT3_SE_PKT1_PSF_SI_mmm) ;  /* 0xffffffa838847950 */ /* 0x003fea0003c3ffff */
.L_x_3671:
        /* <DEDUP_REMOVED lines=9> */
.L_x_34528:


//--------------------- .text._ZN18transformer_engine6detail43dgated_act_cast_transpose_kernel_notalignedILi1ELi4Eff13__nv_fp8_e5m2NS_5EmptyEXadL_ZNS_6dqgeluIffEET_T0_RKS3_EEXadL_ZNS_5qgeluIffEES5_S6_S8_EEEEvPKT2_SC_PT3_SE_PKT1_PSF_SI_mmm --------------------------
	.section	.text._ZN18transformer_engine6detail43dgated_act_cast_transpose_kernel_notalignedILi1ELi4Eff13__nv_fp8_e5m2NS_5EmptyEXadL_ZNS_6dqgeluIffEET_T0_RKS3_EEXadL_ZNS_5qgeluIffEES5_S6_S8_EEEEvPKT2_SC_PT3_SE_PKT1_PSF_SI_mmm,"ax",@progbits
	.align	128
        .global         _ZN18transformer_engine6detail43dgated_act_cast_transpose_kernel_notalignedILi1ELi4Eff13__nv_fp8_e5m2NS_5EmptyEXadL_ZNS_6dqgeluIffEET_T0_RKS3_EEXadL_ZNS_5qgeluIffEES5_S6_S8_EEEEvPKT2_SC_PT3_SE_PKT1_PSF_SI_mmm
        .type           _ZN18transformer_engine6detail43dgated_act_cast_transpose_kernel_notalignedILi1ELi4Eff13__nv_fp8_e5m2NS_5EmptyEXadL_ZNS_6dqgeluIffEET_T0_RKS3_EEXadL_ZNS_5qgeluIffEES5_S6_S8_EEEEvPKT2_SC_PT3_SE_PKT1_PSF_SI_mmm,@function
        .size           _ZN18transformer_engine6detail43dgated_act_cast_transpose_kernel_notalignedILi1ELi4Eff13__nv_fp8_e5m2NS_5EmptyEXadL_ZNS_6dqgeluIffEET_T0_RKS3_EEXadL_ZNS_5qgeluIffEES5_S6_S8_EEEEvPKT2_SC_PT3_SE_PKT1_PSF_SI_mmm,(.L_x_34530 - _ZN18transformer_engine6detail43dgated_act_cast_transpose_kernel_notalignedILi1ELi4Eff13__nv_fp8_e5m2NS_5EmptyEXadL_ZNS_6dqgeluIffEET_T0_RKS3_EEXadL_ZNS_5qgeluIffEES5_S6_S8_EEEEvPKT2_SC_PT3_SE_PKT1_PSF_SI_mmm)
        .other          _ZN18transformer_engine6detail43dgated_act_cast_transpose_kernel_notalignedILi1ELi4Eff13__nv_fp8_e5m2NS_5EmptyEXadL_ZNS_6dqgeluIffEET_T0_RKS3_EEXadL_ZNS_5qgeluIffEES5_S6_S8_EEEEvPKT2_SC_PT3_SE_PKT1_PSF_SI_mmm,@"STO_CUDA_ENTRY STV_DEFAULT"
_ZN18transformer_engine6detail43dgated_act_cast_transpose_kernel_notalignedILi1ELi4Eff13__nv_fp8_e5m2NS_5EmptyEXadL_ZNS_6dqgeluIffEET_T0_RKS3_EEXadL_ZNS_5qgeluIffEES5_S6_S8_EEEEvPKT2_SC_PT3_SE_PKT1_PSF_SI_mmm:
.text._ZN18transformer_engine6detail43dgated_act_cast_transpose_kernel_notalignedILi1ELi4Eff13__nv_fp8_e5m2NS_5EmptyEXadL_ZNS_6dqgeluIffEET_T0_RKS3_EEXadL_ZNS_5qgeluIffEES5_S6_S8_EEEEvPKT2_SC_PT3_SE_PKT1_PSF_SI_mmm:
        /* <DEDUP_REMOVED lines=20> */
[----:B------:R-:W-:Y:S05]  /*0140*/  CALL.REL.NOINC `($__internal_44_$__cuda_sm20_div_u64) ;  /* 0x0000007c00b87944 */ /* 0x000fea0003c00000 */
        /* <DEDUP_REMOVED lines=9> */
.L_x_3672:
        /* <DEDUP_REMOVED lines=22> */
.L_x_3673:
        /* <DEDUP_REMOVED lines=118> */
.L_x_3675:
[----:B------:R-:W-:Y:S05]  /*0aa0*/  BSYNC B0 ;  /* 0x0000000000007941 */ /* 0x000fea0003800000 */
.L_x_3674:
        /* <DEDUP_REMOVED lines=23> */
.L_x_3677:
[----:B------:R-:W-:Y:S05]  /*0c20*/  BSYNC B0 ;  /* 0x0000000000007941 */ /* 0x000fea0003800000 */
.L_x_3676:
        /* <DEDUP_REMOVED lines=26> */
.L_x_3679:
[----:B------:R-:W-:Y:S05]  /*0dd0*/  BSYNC B0 ;  /* 0x0000000000007941 */ /* 0x000fea0003800000 */
.L_x_3678:
        /* <DEDUP_REMOVED lines=30> */
.L_x_3681:
[----:B------:R-:W-:Y:S05]  /*0fc0*/  BSYNC B0 ;  /* 0x0000000000007941 */ /* 0x000fea0003800000 */
.L_x_3680:
        /* <DEDUP_REMOVED lines=25> */
.L_x_3683:
[----:B------:R-:W-:Y:S05]  /*1160*/  BSYNC B0 ;  /* 0x0000000000007941 */ /* 0x000fea0003800000 */
.L_x_3682:
        /* <DEDUP_REMOVED lines=29> */
.L_x_3685:
[----:B------:R-:W-:Y:S05]  /*1340*/  BSYNC B0 ;  /* 0x0000000000007941 */ /* 0x000fea0003800000 */
.L_x_3684:
        /* <DEDUP_REMOVED lines=27> */
.L_x_3687:
[----:B------:R-:W-:Y:S05]  /*1500*/  BSYNC B0 ;  /* 0x0000000000007941 */ /* 0x000fea0003800000 */
.L_x_3686:
        /* <DEDUP_REMOVED lines=19> */
[----:B------:R-:W-:Y:S05]  /*1640*/  CALL.REL.NOINC `($__internal_45_$__cuda_sm20_rcp_rn_f32_slowpath) ;  /* 0x0000006c00887944 */ /* 0x000fea0003c00000 */
[----:B------:R-:W-:Y:S05]  /*1650*/  BRA `(.L_x_3690) ;  /* 0x0000000000107947 */ /* 0x000fea0003800000 */
.L_x_3689:
[----:B------:R-:W0:Y:S02]  /*1660*/  MUFU.RCP R49, R32 ;  /* 0x0000002000317308 */ /* 0x000e240000001000 */
[----:B0-----:R-:W-:-:S04]  /*1670*/  FFMA R0, R32, R49, -1 ;  /* 0xbf80000020007423 */ /* 0x001fc80000000031 */
[----:B------:R-:W-:-:S04]  /*1680*/  FADD.FTZ R0, -R0, -RZ ;  /* 0x800000ff00007221 */ /* 0x000fc80000010100 */
[----:B------:R-:W-:-:S07]  /*1690*/  FFMA R49, R49, R0, R49 ;  /* 0x0000000031317223 */ /* 0x000fce0000000031 */
.L_x_3690:
[----:B------:R-:W-:Y:S05]  /*16a0*/  BSYNC B1 ;  /* 0x0000000000017941 */ /* 0x000fea0003800000 */
.L_x_3688:
        /* <DEDUP_REMOVED lines=28> */
.L_x_3692:
[----:B------:R-:W0:Y:S02]  /*1870*/  MUFU.RCP R49, R32 ;  /* 0x0000002000317308 */ /* 0x000e240000001000 */
[----:B0-----:R-:W-:-:S04]  /*1880*/  FFMA R0, R32, R49, -1 ;  /* 0xbf80000020007423 */ /* 0x001fc80000000031 */
[----:B------:R-:W-:-:S04]  /*1890*/  FADD.FTZ R0, -R0, -RZ ;  /* 0x800000ff00007221 */ /* 0x000fc80000010100 */
[----:B------:R-:W-:-:S07]  /*18a0*/  FFMA R49, R49, R0, R49 ;  /* 0x0000000031317223 */ /* 0x000fce0000000031 */
.L_x_3693:
[----:B------:R-:W-:Y:S05]  /*18b0*/  BSYNC B1 ;  /* 0x0000000000017941 */ /* 0x000fea0003800000 */
.L_x_3691:
        /* <DEDUP_REMOVED lines=26> */
[----:B------:R-:W-:Y:S05]  /*1a60*/  CALL.REL.NOINC `($__internal_45_$__cuda_sm20_rcp_rn_f32_slowpath) ;  /* 0x0000006800807944 */ /* 0x000fea0003c00000 */
[----:B------:R-:W-:Y:S05]  /*1a70*/  BRA `(.L_x_3696) ;  /* 0x0000000000107947 */ /* 0x000fea0003800000 */
.L_x_3695:
[----:B------:R-:W0:Y:S02]  /*1a80*/  MUFU.RCP R49, R32 ;  /* 0x0000002000317308 */ /* 0x000e240000001000 */
[----:B0-----:R-:W-:-:S04]  /*1a90*/  FFMA R0, R32, R49, -1 ;  /* 0xbf80000020007423 */ /* 0x001fc80000000031 */
[----:B------:R-:W-:-:S04]  /*1aa0*/  FADD.FTZ R0, -R0, -RZ ;  /* 0x800000ff00007221 */ /* 0x000fc80000010100 */
[----:B------:R-:W-:-:S07]  /*1ab0*/  FFMA R49, R49, R0, R49 ;  /* 0x0000000031317223 */ /* 0x000fce0000000031 */
.L_x_3696:
[----:B------:R-:W-:Y:S05]  /*1ac0*/  BSYNC B1 ;  /* 0x0000000000017941 */ /* 0x000fea0003800000 */
.L_x_3694:
        /* <DEDUP_REMOVED lines=26> */
[----:B------:R-:W-:Y:S05]  /*1c70*/  CALL.REL.NOINC `($__internal_45_$__cuda_sm20_rcp_rn_f32_slowpath) ;  /* 0x0000006400fc7944 */ /* 0x000fea0003c00000 */
[----:B------:R-:W-:Y:S05]  /*1c80*/  BRA `(.L_x_3699) ;  /* 0x0000000000107947 */ /* 0x000fea0003800000 */
.L_x_3698:
[----:B------:R-:W0:Y:S02]  /*1c90*/  MUFU.RCP R49, R32 ;  /* 0x0000002000317308 */ /* 0x000e240000001000 */
[----:B0-----:R-:W-:-:S04]  /*1ca0*/  FFMA R0, R32, R49, -1 ;  /* 0xbf80000020007423 */ /* 0x001fc80000000031 */
[----:B------:R-:W-:-:S04]  /*1cb0*/  FADD.FTZ R0, -R0, -RZ ;  /* 0x800000ff00007221 */ /* 0x000fc80000010100 */
[----:B------:R-:W-:-:S07]  /*1cc0*/  FFMA R49, R49, R0, R49 ;  /* 0x0000000031317223 */ /* 0x000fce0000000031 */
.L_x_3699:
[----:B------:R-:W-:Y:S05]  /*1cd0*/  BSYNC B1 ;  /* 0x0000000000017941 */ /* 0x000fea0003800000 */
.L_x_3697:
        /* <DEDUP_REMOVED lines=18> */
[----:B------:R-:W-:Y:S02]  /*1e00*/  F2FP.SATFINITE.E5M2.F32.PACK_AB_MERGE_C R18, RZ, R18, RZ ;  /* 0x00000012ff12723e */ /* 0x000fe400048060ff */
[----:B------:R-:W-:Y:S02]  /*1e10*/  FMNMX R24, |R33|, R0, !PT ;  /* 0x0000000021187209 */ /* 0x000fe40007800200 */
[----:B0-----:R-:W-:-:S04]  /*1e20*/  @P2 LEA R22, P3, R12, R51, 0x1 ;  /* 0x000000330c162211 */ /* 0x001fc800078608ff */
[----:B------:R-:W-:Y:S02]  /*1e30*/  @P2 LEA.HI.X R13, R12, R16, R13, 0x1, P3 ;  /* 0x000000100c0d2211 */ /* 0x000fe400018f0c0d */
[----:B------:R-:W-:Y:S01]  /*1e40*/  @P2 IADD3 R12, P0, R22, R11, RZ ;  /* 0x0000000b160c2210 */ /* 0x000fe20007f1e0ff */
[-C--:B------:R-:W-:Y:S01]  /*1e50*/  FMUL R22, R29, R8.reuse ;  /* 0x000000081d167220 */ /* 0x080fe20000400000 */
[----:B------:R-:W-:-:S03]  /*1e60*/  FMUL R29, R33, R8 ;  /* 0x00000008211d7220 */ /* 0x000fc60000400000 */
[----:B------:R-:W-:Y:S01]  /*1e70*/  @P2 IMAD.X R13, R13, 0x1, R10, P0 ;  /* 0x000000010d0d2824 */ /* 0x000fe200000e060a */
[----:B------:R-:W-:Y:S01]  /*1e80*/  F2FP.SATFINITE.E5M2.F32.PACK_AB_MERGE_C R22, RZ, R22, RZ ;  /* 0x00000016ff16723e */ /* 0x000fe200048060ff */
        /* <DEDUP_REMOVED lines=10> */
.L_x_3701:
[----:B------:R-:W-:Y:S05]  /*1f30*/  BSYNC B0 ;  /* 0x0000000000007941 */ /* 0x000fea0003800000 */
.L_x_3700:
[----:B------:R1:W-:Y:S01]  /*1f40*/  @P2 STG.E.U8 desc[UR6][R12.64], R22 ;  /* 0x000000160c002986 */ /* 0x0003e2000c101106 */
[----:B------:R-:W-:Y:S01]  /*1f50*/  BSSY B0, `(.L_x_3702) ;  /* 0x000000f000007945 */ /* 0x000fe20003800000 */
[----:B------:R-:W-:Y:S02]  /*1f60*/  F2FP.SATFINITE.E5M2.F32.PACK_AB_MERGE_C R29, RZ, R29, RZ ;  /* 0x0000001dff1d723e */ /* 0x000fe400048060ff */
[----:B------:R-:W-:Y:S01]  /*1f70*/  F2FP.SATFINITE.E5M2.F32.PACK_AB_MERGE_C R28, RZ, R28, RZ ;  /* 0x0000001cff1c723e */ /* 0x000fe200048060ff */
        /* <DEDUP_REMOVED lines=12> */
.L_x_3703:
[----:B------:R-:W-:Y:S05]  /*2040*/  BSYNC B0 ;  /* 0x0000000000007941 */ /* 0x000fea0003800000 */
.L_x_3702:
        /* <DEDUP_REMOVED lines=13> */
.L_x_3705:
[----:B------:R-:W-:Y:S05]  /*2120*/  BSYNC B0 ;  /* 0x0000000000007941 */ /* 0x000fea0003800000 */
.L_x_3704:
        /* <DEDUP_REMOVED lines=12> */
[----:B------:R-:W-:Y:S01]  /*21f0*/  F2FP.SATFINITE.E5M2.F32.PACK_AB_MERGE_C R27, RZ, R27, RZ ;  /* 0x0000001bff1b723e */ /* 0x000fe200048060ff */
        /* <DEDUP_REMOVED lines=8> */
[----:B------:R-:W-:-:S02]  /*2280*/  F2FP.SATFINITE.E5M2.F32.PACK_AB_MERGE_C R29, RZ, R29, RZ ;  /* 0x0000001dff1d723e */ /* 0x000fc400048060ff */
[----:B-----5:R-:W-:Y:S02]  /*2290*/  LEA R12, P3, -R3, R32, 0x5 ;  /* 0x00000020030c7211 */ /* 0x020fe400078629ff */
[----:B------:R-:W-:Y:S02]  /*22a0*/  F2FP.SATFINITE.E5M2.F32.PACK_AB_MERGE_C R24, RZ, R24, RZ ;  /* 0x00000018ff18723e */ /* 0x000fe400048060ff */
        /* <DEDUP_REMOVED lines=19> */
[----:B------:R-:W-:Y:S02]  /*23e0*/  F2FP.SATFINITE.E5M2.F32.PACK_AB_MERGE_C R49, RZ, R19, RZ ;  /* 0x00000013ff31723e */ /* 0x000fe400048060ff */
        /* <DEDUP_REMOVED lines=16> */
.L_x_3707:
[----:B------:R-:W-:Y:S05]  /*24f0*/  BSYNC B0 ;  /* 0x0000000000007941 */ /* 0x000fea0003800000 */
.L_x_3706:
        /* <DEDUP_REMOVED lines=13> */
.L_x_3709:
[----:B------:R-:W-:Y:S05]  /*25d0*/  BSYNC B0 ;  /* 0x0000000000007941 */ /* 0x000fea0003800000 */
.L_x_3708:
        /* <DEDUP_REMOVED lines=12> */
.L_x_3711:
[----:B------:R-:W-:Y:S05]  /*26a0*/  BSYNC B0 ;  /* 0x0000000000007941 */ /* 0x000fea0003800000 */
.L_x_3710:
        /* <DEDUP_REMOVED lines=31> */
.L_x_3713:
[----:B------:R-:W-:Y:S05]  /*28a0*/  BSYNC B0 ;  /* 0x0000000000007941 */ /* 0x000fea0003800000 */
.L_x_3712:
        /* <DEDUP_REMOVED lines=35> */
.L_x_3715:
[----:B------:R-:W-:Y:S05]  /*2ae0*/  BSYNC B0 ;  /* 0x0000000000007941 */ /* 0x000fea0003800000 */
.L_x_3714:
        /* <DEDUP_REMOVED lines=41> */
.L_x_3717:
[----:B------:R-:W-:Y:S05]  /*2d80*/  BSYNC B0 ;  /* 0x0000000000007941 */ /* 0x000fea0003800000 */
.L_x_3716:
        /* <DEDUP_REMOVED lines=40> */
.L_x_3719:
[----:B------:R-:W-:Y:S05]  /*3010*/  BSYNC B0 ;  /* 0x0000000000007941 */ /* 0x000fea0003800000 */
.L_x_3718:
        /* <DEDUP_REMOVED lines=19> */
[----:B-----5:R-:W-:Y:S05]  /*3150*/  CALL.REL.NOINC `($__internal_45_$__cuda_sm20_rcp_rn_f32_slowpath) ;  /* 0x0000005000c47944 */ /* 0x020fea0003c00000 */
[----:B------:R-:W-:Y:S05]  /*3160*/  BRA `(.L_x_3722) ;  /* 0x0000000000107947 */ /* 0x000fea0003800000 */
.L_x_3721:
[----:B------:R-:W0:Y:S02]  /*3170*/  MUFU.RCP R49, R32 ;  /* 0x0000002000317308 */ /* 0x000e240000001000 */
[----:B0-----:R-:W-:-:S04]  /*3180*/  FFMA R0, R32, R49, -1 ;  /* 0xbf80000020007423 */ /* 0x001fc80000000031 */
[----:B------:R-:W-:-:S04]  /*3190*/  FADD.FTZ R0, -R0, -RZ ;  /* 0x800000ff00007221 */ /* 0x000fc80000010100 */
[----:B------:R-:W-:-:S07]  /*31a0*/  FFMA R49, R49, R0, R49 ;  /* 0x0000000031317223 */ /* 0x000fce0000000031 */
.L_x_3722:
[----:B------:R-:W-:Y:S05]  /*31b0*/  BSYNC B1 ;  /* 0x0000000000017941 */ /* 0x000fea0003800000 */
.L_x_3720:
        /* <DEDUP_REMOVED lines=26> */
[----:B-----5:R-:W-:Y:S05]  /*3360*/  CALL.REL.NOINC `($__internal_45_$__cuda_sm20_rcp_rn_f32_slowpath) ;  /* 0x0000005000407944 */ /* 0x020fea0003c00000 */
[----:B------:R-:W-:Y:S05]  /*3370*/  BRA `(.L_x_3725) ;  /* 0x0000000000107947 */ /* 0x000fea0003800000 */
.L_x_3724:
[----:B------:R-:W0:Y:S02]  /*3380*/  MUFU.RCP R49, R32 ;  /* 0x0000002000317308 */ /* 0x000e240000001000 */
[----:B0-----:R-:W-:-:S04]  /*3390*/  FFMA R0, R32, R49, -1 ;  /* 0xbf80000020007423 */ /* 0x001fc80000000031 */
[----:B------:R-:W-:-:S04]  /*33a0*/  FADD.FTZ R0, -R0, -RZ ;  /* 0x800000ff00007221 */ /* 0x000fc80000010100 */
[----:B------:R-:W-:-:S07]  /*33b0*/  FFMA R49, R49, R0, R49 ;  /* 0x0000000031317223 */ /* 0x000fce0000000031 */
.L_x_3725:
[----:B------:R-:W-:Y:S05]  /*33c0*/  BSYNC B1 ;  /* 0x0000000000017941 */ /* 0x000fea0003800000 */
.L_x_3723:
        /* <DEDUP_REMOVED lines=26> */
[----:B-----5:R-:W-:Y:S05]  /*3570*/  CALL.REL.NOINC `($__internal_45_$__cuda_sm20_rcp_rn_f32_slowpath) ;  /* 0x0000004c00bc7944 */ /* 0x020fea0003c00000 */
[----:B------:R-:W-:Y:S05]  /*3580*/  BRA `(.L_x_3728) ;  /* 0x0000000000107947 */ /* 0x000fea0003800000 */
.L_x_3727:
[----:B------:R-:W0:Y:S02]  /*3590*/  MUFU.RCP R49, R36 ;  /* 0x0000002400317308 */ /* 0x000e240000001000 */
[----:B0-----:R-:W-:-:S04]  /*35a0*/  FFMA R0, R36, R49, -1 ;  /* 0xbf80000024007423 */ /* 0x001fc80000000031 */
[----:B------:R-:W-:-:S04]  /*35b0*/  FADD.FTZ R0, -R0, -RZ ;  /* 0x800000ff00007221 */ /* 0x000fc80000010100 */
[----:B------:R-:W-:-:S07]  /*35c0*/  FFMA R49, R49, R0, R49 ;  /* 0x0000000031317223 */ /* 0x000fce0000000031 */
.L_x_3728:
[----:B------:R-:W-:Y:S05]  /*35d0*/  BSYNC B1 ;  /* 0x0000000000017941 */ /* 0x000fea0003800000 */
.L_x_3726:
        /* <DEDUP_REMOVED lines=26> */
[----:B-----5:R-:W-:Y:S05]  /*3780*/  CALL.REL.NOINC `($__internal_45_$__cuda_sm20_rcp_rn_f32_slowpath) ;  /* 0x0000004c00387944 */ /* 0x020fea0003c00000 */
[----:B------:R-:W-:Y:S05]  /*3790*/  BRA `(.L_x_3731) ;  /* 0x0000000000107947 */ /* 0x000fea0003800000 */
.L_x_3730:
[----:B------:R-:W0:Y:S02]  /*37a0*/  MUFU.RCP R49, R38 ;  /* 0x0000002600317308 */ /* 0x000e240000001000 */
[----:B0-----:R-:W-:-:S04]  /*37b0*/  FFMA R0, R38, R49, -1 ;  /* 0xbf80000026007423 */ /* 0x001fc80000000031 */
[----:B------:R-:W-:-:S04]  /*37c0*/  FADD.FTZ R0, -R0, -RZ ;  /* 0x800000ff00007221 */ /* 0x000fc80000010100 */
[----:B------:R-:W-:-:S07]  /*37d0*/  FFMA R49, R49, R0, R49 ;  /* 0x0000000031317223 */ /* 0x000fce0000000031 */
.L_x_3731:
[----:B------:R-:W-:Y:S05]  /*37e0*/  BSYNC B1 ;  /* 0x0000000000017941 */ /* 0x000fea0003800000 */
.L_x_3729:
        /* <DEDUP_REMOVED lines=15> */
[----:B------:R-:W-:Y:S01]  /*38e0*/  F2FP.SATFINITE.E5M2.F32.PACK_AB_MERGE_C R34, RZ, R34, RZ ;  /* 0x00000022ff22723e */ /* 0x000fe200048060ff */
[----:B------:R-:W-:Y:S01]  /*38f0*/  FMUL R33, R33, R46 ;  /* 0x0000002e21217220 */ /* 0x000fe20000400000 */
[----:B------:R-:W-:Y:S01]  /*3900*/  FMUL R47, R0, R47 ;  /* 0x0000002f002f7220 */ /* 0x000fe20000400000 */
[----:B------:R-:W-:-:S02]  /*3910*/  F2FP.SATFINITE.E5M2.F32.PACK_AB_MERGE_C R39, RZ, R39, RZ ;  /* 0x00000027ff27723e */ /* 0x000fc400048060ff */
[C---:B------:R-:W-:Y:S01]  /*3920*/  FMUL R44, R33.reuse, R8 ;  /* 0x00000008212c7220 */ /* 0x040fe20000400000 */
[----:B------:R-:W-:Y:S02]  /*3930*/  FMNMX R38, |R33|, R48, !PT ;  /* 0x0000003021267209 */ /* 0x000fe40007800200 */
[----:B------:R-:W-:Y:S02]  /*3940*/  F2FP.SATFINITE.E5M2.F32.PACK_AB_MERGE_C R40, RZ, R40, RZ ;  /* 0x00000028ff28723e */ /* 0x000fe400048060ff */
[----:B------:R-:W-:Y:S02]  /*3950*/  FMNMX R38, |R57|, R38, !PT ;  /* 0x0000002639267209 */ /* 0x000fe40007800200 */
[----:B------:R-:W-:Y:S02]  /*3960*/  F2FP.SATFINITE.E5M2.F32.PACK_AB_MERGE_C R42, RZ, R42, RZ ;  /* 0x0000002aff2a723e */ /* 0x000fe400048060ff */
[----:B------:R-:W-:Y:S02]  /*3970*/  F2FP.SATFINITE.E5M2.F32.PACK_AB_MERGE_C R43, RZ, R43, RZ ;  /* 0x0000002bff2b723e */ /* 0x000fe400048060ff */
[----:B------:R-:W-:-:S02]  /*3980*/  F2FP.SATFINITE.E5M2.F32.PACK_AB_MERGE_C R44, RZ, R44, RZ ;  /* 0x0000002cff2c723e */ /* 0x000fc400048060ff */
[----:B------:R-:W-:Y:S01]  /*3990*/  F2FP.SATFINITE.E5M2.F32.PACK_AB_MERGE_C R0, RZ, R37, RZ ;  /* 0x00000025ff00723e */ /* 0x000fe200048060ff */
        /* <DEDUP_REMOVED lines=18> */
.L_x_3733:
[----:B------:R-:W-:Y:S05]  /*3ac0*/  BSYNC B0 ;  /* 0x0000000000007941 */ /* 0x000fea0003800000 */
.L_x_3732:
        /* <DEDUP_REMOVED lines=24> */
.L_x_3735:
[----:B------:R-:W-:Y:S05]  /*3c50*/  BSYNC B0 ;  /* 0x0000000000007941 */ /* 0x000fea0003800000 */
.L_x_3734:
        /* <DEDUP_REMOVED lines=23> */
.L_x_3737:
[----:B------:R-:W-:Y:S05]  /*3dd0*/  BSYNC B0 ;  /* 0x0000000000007941 */ /* 0x000fea0003800000 */
.L_x_3736:
        /* <DEDUP_REMOVED lines=23> */
.L_x_3739:
[----:B------:R-:W-:Y:S05]  /*3f50*/  BSYNC B0 ;  /* 0x0000000000007941 */ /* 0x000fea0003800000 */
.L_x_3738:
        /* <DEDUP_REMOVED lines=19> */
.L_x_3741:
[----:B------:R-:W-:Y:S05]  /*4090*/  BSYNC B0 ;  /* 0x0000000000007941 */ /* 0x000fea0003800000 */
.L_x_3740:
        /* <DEDUP_REMOVED lines=24> */
.L_x_3743:
[----:B------:R-:W-:Y:S05]  /*4220*/  BSYNC B0 ;  /* 0x0000000000007941 */ /* 0x000fea0003800000 */
.L_x_3742:
        /* <DEDUP_REMOVED lines=23> */
.L_x_3745:
[----:B------:R-:W-:Y:S05]  /*43a0*/  BSYNC B0 ;  /* 0x0000000000007941 */ /* 0x000fea0003800000 */
.L_x_3744:
[----:B------:R-:W0:Y:S01]  /*43b0*/  S2R R37, SR_TID.X ;  /* 0x0000000000257919 */ /* 0x000e220000002100 */
[----:B------:R-:W-:Y:S01]  /*43c0*/  FMUL R36, R47, R8 ;  /* 0x000000082f247220 */ /* 0x000fe20000400000 */
[----:B------:R-:W-:Y:S01]  /*43d0*/  IMAD.U32 R45, R43, 0x10000, RZ ;  /* 0x000100002b2d7824 */ /* 0x000fe200078e00ff */
[----:B01234-:R-:W0:Y:S01]  /*43e0*/  LDC.64 R32, c[0x0][0x248] ;  /* 0x00009200ff207b82 */ /* 0x01fe220000000a00 */
[----:B------:R-:W-:Y:S01]  /*43f0*/  SHF.L.U32 R39, R39, 0x10, RZ ;  /* 0x0000001027277819 */ /* 0x000fe200000006ff */
[----:B------:R-:W-:Y:S01]  /*4400*/  VIADD R46, R4, 0x3 ;  /* 0x00000003042e7836 */ /* 0x000fe20000000000 */
[----:B------:R-:W-:Y:S01]  /*4410*/  F2FP.SATFINITE.E5M2.F32.PACK_AB_MERGE_C R43, RZ, R36, RZ ;  /* 0x00000024ff2b723e */ /* 0x000fe200048060ff */
        /* <DEDUP_REMOVED lines=48> */
.L_x_3747:
[----:B------:R-:W-:Y:S05]  /*4720*/  BSYNC B0 ;  /* 0x0000000000007941 */ /* 0x000fea0003800000 */
.L_x_3746:
        /* <DEDUP_REMOVED lines=49> */
.L_x_3749:
[----:B------:R-:W-:Y:S05]  /*4a40*/  BSYNC B0 ;  /* 0x0000000000007941 */ /* 0x000fea0003800000 */
.L_x_3748:
        /* <DEDUP_REMOVED lines=27> */
.L_x_3751:
[----:B------:R-:W-:Y:S05]  /*4c00*/  BSYNC B0 ;  /* 0x0000000000007941 */ /* 0x000fea0003800000 */
.L_x_3750:
        /* <DEDUP_REMOVED lines=31> */
.L_x_3753:
[----:B------:R-:W-:Y:S05]  /*4e00*/  BSYNC B0 ;  /* 0x0000000000007941 */ /* 0x000fea0003800000 */
.L_x_3752:
        /* <DEDUP_REMOVED lines=30> */
.L_x_3755:
[----:B------:R-:W-:Y:S05]  /*4ff0*/  BSYNC B0 ;  /* 0x0000000000007941 */ /* 0x000fea0003800000 */
.L_x_3754:
        /* <DEDUP_REMOVED lines=20> */
[----:B0-----:R-:W-:Y:S05]  /*5140*/  CALL.REL.NOINC `($__internal_45_$__cuda_sm20_rcp_rn_f32_slowpath) ;  /* 0x0000003000c87944 */ /* 0x001fea0003c00000 */
[----:B------:R-:W-:Y:S05]  /*5150*/  BRA `(.L_x_3758) ;  /* 0x0000000000107947 */ /* 0x000fea0003800000 */
.L_x_3757:
[----:B------:R-:W1:Y:S02]  /*5160*/  MUFU.RCP R49, R32 ;  /* 0x0000002000317308 */ /* 0x000e640000001000 */
[----:B-1----:R-:W-:-:S04]  /*5170*/  FFMA R0, R32, R49, -1 ;  /* 0xbf80000020007423 */ /* 0x002fc80000000031 */
[----:B------:R-:W-:-:S04]  /*5180*/  FADD.FTZ R0, -R0, -RZ ;  /* 0x800000ff00007221 */ /* 0x000fc80000010100 */
[----:B------:R-:W-:-:S07]  /*5190*/  FFMA R49, R49, R0, R49 ;  /* 0x0000000031317223 */ /* 0x000fce0000000031 */
.L_x_3758:
[----:B------:R-:W-:Y:S05]  /*51a0*/  BSYNC B1 ;  /* 0x0000000000017941 */ /* 0x000fea0003800000 */
.L_x_3756:
        /* <DEDUP_REMOVED lines=26> */
[----:B0-----:R-:W-:Y:S05]  /*5350*/  CALL.REL.NOINC `($__internal_45_$__cuda_sm20_rcp_rn_f32_slowpath) ;  /* 0x0000003000447944 */ /* 0x001fea0003c00000 */
[----:B------:R-:W-:Y:S05]  /*5360*/  BRA `(.L_x_3761) ;  /* 0x0000000000107947 */ /* 0x000fea0003800000 */
.L_x_3760:
[----:B------:R-:W1:Y:S02]  /*5370*/  MUFU.RCP R49, R32 ;  /* 0x0000002000317308 */ /* 0x000e640000001000 */
[----:B-1----:R-:W-:-:S04]  /*5380*/  FFMA R0, R32, R49, -1 ;  /* 0xbf80000020007423 */ /* 0x002fc80000000031 */
[----:B------:R-:W-:-:S04]  /*5390*/  FADD.FTZ R0, -R0, -RZ ;  /* 0x800000ff00007221 */ /* 0x000fc80000010100 */
[----:B------:R-:W-:-:S07]  /*53a0*/  FFMA R49, R49, R0, R49 ;  /* 0x0000000031317223 */ /* 0x000fce0000000031 */
.L_x_3761:
[----:B------:R-:W-:Y:S05]  /*53b0*/  BSYNC B1 ;  /* 0x0000000000017941 */ /* 0x000fea0003800000 */
.L_x_3759:
        /* <DEDUP_REMOVED lines=28> */
.L_x_3763:
[----:B------:R-:W1:Y:S02]  /*5580*/  MUFU.RCP R49, R18 ;  /* 0x0000001200317308 */ /* 0x000e640000001000 */
[----:B-1----:R-:W-:-:S04]  /*5590*/  FFMA R0, R18, R49, -1 ;  /* 0xbf80000012007423 */ /* 0x002fc80000000031 */
[----:B------:R-:W-:-:S04]  /*55a0*/  FADD.FTZ R0, -R0, -RZ ;  /* 0x800000ff00007221 */ /* 0x000fc80000010100 */
[----:B------:R-:W-:-:S07]  /*55b0*/  FFMA R49, R49, R0, R49 ;  /* 0x0000000031317223 */ /* 0x000fce0000000031 */
.L_x_3764:
[----:B------:R-:W-:Y:S05]  /*55c0*/  BSYNC B1 ;  /* 0x0000000000017941 */ /* 0x000fea0003800000 */
.L_x_3762:
        /* <DEDUP_REMOVED lines=26> */
[----:B0-----:R-:W-:Y:S05]  /*5770*/  CALL.REL.NOINC `($__internal_45_$__cuda_sm20_rcp_rn_f32_slowpath) ;  /* 0x0000002c003c7944 */ /* 0x001fea0003c00000 */
[----:B------:R-:W-:Y:S01]  /*5780*/  IMAD.MOV.U32 R55, RZ, RZ, R49 ;  /* 0x000000ffff377224 */ /* 0x000fe200078e0031 */
[----:B------:R-:W-:Y:S06]  /*5790*/  BRA `(.L_x_3767) ;  /* 0x0000000000107947 */ /* 0x000fec0003800000 */
.L_x_3766:
[----:B0-----:R-:W0:Y:S02]  /*57a0*/  MUFU.RCP R55, R22 ;  /* 0x0000001600377308 */ /* 0x001e240000001000 */
[----:B0-----:R-:W-:-:S04]  /*57b0*/  FFMA R0, R22, R55, -1 ;  /* 0xbf80000016007423 */ /* 0x001fc80000000037 */
[----:B------:R-:W-:-:S04]  /*57c0*/  FADD.FTZ R0, -R0, -RZ ;  /* 0x800000ff00007221 */ /* 0x000fc80000010100 */
[----:B------:R-:W-:-:S07]  /*57d0*/  FFMA R55, R55, R0, R55 ;  /* 0x0000000037377223 */ /* 0x000fce0000000037 */
.L_x_3767:
[----:B------:R-:W-:Y:S05]  /*57e0*/  BSYNC B1 ;  /* 0x0000000000017941 */ /* 0x000fea0003800000 */
.L_x_3765:
        /* <DEDUP_REMOVED lines=8> */
[----:B------:R-:W-:Y:S01]  /*5870*/  F2FP.SATFINITE.E5M2.F32.PACK_AB_MERGE_C R51, RZ, R51, RZ ;  /* 0x00000033ff33723e */ /* 0x000fe200048060ff */
[----:B------:R-:W-:Y:S01]  /*5880*/  FMUL R22, R13, -1.7020000219345092773 ;  /* 0xbfd9db230d167820 */ /* 0x000fe20000400000 */
[----:B------:R-:W-:Y:S01]  /*5890*/  F2FP.SATFINITE.E5M2.F32.PACK_AB_MERGE_C R53, RZ, R53, RZ ;  /* 0x00000035ff35723e */ /* 0x000fe200048060ff */
        /* <DEDUP_REMOVED lines=9> */
[----:B------:R-:W-:Y:S01]  /*5930*/  F2FP.SATFINITE.E5M2.F32.PACK_AB_MERGE_C R55, RZ, R55, RZ ;  /* 0x00000037ff37723e */ /* 0x000fe200048060ff */
[----:B------:R-:W-:Y:S01]  /*5940*/  BSSY B1, `(.L_x_3768) ;  /* 0x000005a000017945 */ /* 0x000fe20003800000 */
[----:B------:R-:W-:Y:S01]  /*5950*/  F2FP.SATFINITE.E5M2.F32.PACK_AB_MERGE_C R61, RZ, R61, RZ ;  /* 0x0000003dff3d723e */ /* 0x000fe200048060ff */
[----:B------:R-:W-:Y:S01]  /*5960*/  FMUL R0, R17, R8 ;  /* 0x0000000811007220 */ /* 0x000fe20000400000 */
[C---:B0-----:R-:W-:Y:S01]  /*5970*/  @P0 LEA R48, P2, R6.reuse, R56, 0x1 ;  /* 0x0000003806300211 */ /* 0x041fe200078408ff */
[----:B-1----:R-:W-:Y:S01]  /*5980*/  @P0 IMAD.WIDE.U32 R32, R6, 0x6, R56 ;  /* 0x0000000606200825 */ /* 0x002fe200078e0038 */
[----:B------:R-:W-:-:S02]  /*5990*/  F2FP.SATFINITE.E5M2.F32.PACK_AB_MERGE_C R21, RZ, R21, RZ ;  /* 0x00000015ff15723e */ /* 0x000fc400048060ff */
[----:B------:R-:W-:Y:S01]  /*59a0*/  @P0 IADD3 R48, P3, R48, R11, RZ ;  /* 0x0000000b30300210 */ /* 0x000fe20007f7e0ff */
[----:B------:R-:W-:Y:S01]  /*59b0*/  @P0 IMAD R25, R7, 0x6, RZ ;  /* 0x0000000607190824 */ /* 0x000fe200078e02ff */
[C-C-:B------:R-:W-:Y:S02]  /*59c0*/  @P0 LEA.HI.X R49, R6.reuse, R57, R7.reuse, 0x1, P2 ;  /* 0x0000003906310211 */ /* 0x140fe400010f0c07 */
[----:B------:R-:W-:Y:S02]  /*59d0*/  @P0 LEA R28, P2, R6, R56, 0x2 ;  /* 0x00000038061c0211 */ /* 0x000fe400078410ff */
[----:B------:R-:W-:Y:S01]  /*59e0*/  F2FP.SATFINITE.E5M2.F32.PACK_AB_MERGE_C R0, RZ, R0, RZ ;  /* 0x00000000ff00723e */ /* 0x000fe200048060ff */
        /* <DEDUP_REMOVED lines=19> */
[----:B------:R-:W-:Y:S02]  /*5b20*/  F2FP.SATFINITE.E5M2.F32.PACK_AB_MERGE_C R18, RZ, R18, RZ ;  /* 0x00000012ff12723e */ /* 0x000fe400048060ff */
[----:B------:R-:W-:Y:S01]  /*5b30*/  F2FP.SATFINITE.E5M2.F32.PACK_AB_MERGE_C R27, RZ, R27, RZ ;  /* 0x0000001bff1b723e */ /* 0x000fe200048060ff */
        /* <DEDUP_REMOVED lines=52> */
[----:B------:R-:W-:Y:S05]  /*5e80*/  CALL.REL.NOINC `($__internal_45_$__cuda_sm20_rcp_rn_f32_slowpath) ;  /* 0x0000002400787944 */ /* 0x000fea0003c00000 */
[----:B------:R-:W-:Y:S05]  /*5e90*/  BRA `(.L_x_3770) ;  /* 0x0000000000107947 */ /* 0x000fea0003800000 */
.L_x_3769:
[----:B------:R-:W0:Y:S02]  /*5ea0*/  MUFU.RCP R0, R21 ;  /* 0x0000001500007308 */ /* 0x000e240000001000 */
[----:B0-----:R-:W-:-:S04]  /*5eb0*/  FFMA R7, R21, R0, -1 ;  /* 0xbf80000015077423 */ /* 0x001fc80000000000 */
[----:B------:R-:W-:-:S04]  /*5ec0*/  FADD.FTZ R7, -R7, -RZ ;  /* 0x800000ff07077221 */ /* 0x000fc80000010100 */
[----:B------:R-:W-:-:S07]  /*5ed0*/  FFMA R49, R0, R7, R0 ;  /* 0x0000000700317223 */ /* 0x000fce0000000000 */
.L_x_3770:
[----:B------:R-:W-:Y:S05]  /*5ee0*/  BSYNC B1 ;  /* 0x0000000000017941 */ /* 0x000fea0003800000 */
.L_x_3768:
        /* <DEDUP_REMOVED lines=26> */
[----:B------:R-:W-:Y:S05]  /*6090*/  CALL.REL.NOINC `($__internal_45_$__cuda_sm20_rcp_rn_f32_slowpath) ;  /* 0x0000002000f47944 */ /* 0x000fea0003c00000 */
[----:B------:R-:W-:Y:S05]  /*60a0*/  BRA `(.L_x_3773) ;  /* 0x0000000000107947 */ /* 0x000fea0003800000 */
.L_x_3772:
[----:B------:R-:W0:Y:S02]  /*60b0*/  MUFU.RCP R49, R24 ;  /* 0x0000001800317308 */ /* 0x000e240000001000 */
[----:B0-----:R-:W-:-:S04]  /*60c0*/  FFMA R0, R24, R49, -1 ;  /* 0xbf80000018007423 */ /* 0x001fc80000000031 */
[----:B------:R-:W-:-:S04]  /*60d0*/  FADD.FTZ R0, -R0, -RZ ;  /* 0x800000ff00007221 */ /* 0x000fc80000010100 */
[----:B------:R-:W-:-:S07]  /*60e0*/  FFMA R49, R49, R0, R49 ;  /* 0x0000000031317223 */ /* 0x000fce0000000031 */
.L_x_3773:
[----:B------:R-:W-:Y:S05]  /*60f0*/  BSYNC B1 ;  /* 0x0000000000017941 */ /* 0x000fea0003800000 */
.L_x_3771:
        /* <DEDUP_REMOVED lines=26> */
[----:B------:R-:W-:Y:S05]  /*62a0*/  CALL.REL.NOINC `($__internal_45_$__cuda_sm20_rcp_rn_f32_slowpath) ;  /* 0x0000002000707944 */ /* 0x000fea0003c00000 */
[----:B------:R-:W-:Y:S05]  /*62b0*/  BRA `(.L_x_3776) ;  /* 0x0000000000107947 */ /* 0x000fea0003800000 */
.L_x_3775:
[----:B------:R-:W0:Y:S02]  /*62c0*/  MUFU.RCP R49, R24 ;  /* 0x0000001800317308 */ /* 0x000e240000001000 */
[----:B0-----:R-:W-:-:S04]  /*62d0*/  FFMA R0, R24, R49, -1 ;  /* 0xbf80000018007423 */ /* 0x001fc80000000031 */
[----:B------:R-:W-:-:S04]  /*62e0*/  FADD.FTZ R0, -R0, -RZ ;  /* 0x800000ff00007221 */ /* 0x000fc80000010100 */
[----:B------:R-:W-:-:S07]  /*62f0*/  FFMA R49, R49, R0, R49 ;  /* 0x0000000031317223 */ /* 0x000fce0000000031 */
.L_x_3776:
[----:B------:R-:W-:Y:S05]  /*6300*/  BSYNC B1 ;  /* 0x0000000000017941 */ /* 0x000fea0003800000 */
.L_x_3774:
        /* <DEDUP_REMOVED lines=28> */
.L_x_3778:
[----:B------:R-:W0:Y:S02]  /*64d0*/  MUFU.RCP R49, R26 ;  /* 0x0000001a00317308 */ /* 0x000e240000001000 */
[----:B0-----:R-:W-:-:S04]  /*64e0*/  FFMA R0, R26, R49, -1 ;  /* 0xbf8000001a007423 */ /* 0x001fc80000000031 */
[----:B------:R-:W-:-:S04]  /*64f0*/  FADD.FTZ R0, -R0, -RZ ;  /* 0x800000ff00007221 */ /* 0x000fc80000010100 */
[----:B------:R-:W-:-:S07]  /*6500*/  FFMA R49, R49, R0, R49 ;  /* 0x0000000031317223 */ /* 0x000fce0000000031 */
.L_x_3779:
[----:B------:R-:W-:Y:S05]  /*6510*/  BSYNC B1 ;  /* 0x0000000000017941 */ /* 0x000fea0003800000 */
.L_x_3777:
        /* <DEDUP_REMOVED lines=8> */
[----:B------:R-:W-:Y:S01]  /*65a0*/  F2FP.SATFINITE.E5M2.F32.PACK_AB_MERGE_C R47, RZ, R47, RZ ;  /* 0x0000002fff2f723e */ /* 0x000fe200048060ff */
        /* <DEDUP_REMOVED lines=9> */
[----:B------:R-:W-:Y:S01]  /*6640*/  F2FP.SATFINITE.E5M2.F32.PACK_AB_MERGE_C R35, RZ, R6, RZ ;  /* 0x00000006ff23723e */ /* 0x000fe200048060ff */
[----:B------:R-:W-:Y:S01]  /*6650*/  IMAD.SHL.U32 R6, R47, 0x100, RZ ;  /* 0x000001002f067824 */ /* 0x000fe200078e00ff */
[----:B------:R-:W-:Y:S01]  /*6660*/  UIADD3 UR4, UR4, 0x20, URZ ;  /* 0x0000002004047890 */ /* 0x000fe2000fffe03f */
[----:B------:R-:W-:Y:S01]  /*6670*/  FMUL R41, R19, R8 ;  /* 0x0000000813297220 */ /* 0x000fe20000400000 */
[----:B------:R-:W-:Y:S01]  /*6680*/  SHF.L.U32 R0, R35, 0x10, RZ ;  /* 0x0000001023007819 */ /* 0x000fe200000006ff */
[----:B------:R-:W-:Y:S01]  /*6690*/  @P1 IMAD.X R21, R23, 0x1, R10, P0 ;  /* 0x0000000117151824 */ /* 0x000fe200000e060a */
[----:B------:R-:W-:Y:S01]  /*66a0*/  F2FP.SATFINITE.E5M2.F32.PACK_AB_MERGE_C R46, RZ, R46, RZ ;  /* 0x0000002eff2e723e */ /* 0x000fe200048060ff */
[----:B------:R-:W-:Y:S01]  /*66b0*/  BSSY B0, `(.L_x_3780) ;  /* 0x00000c6000007945 */ /* 0x000fe20003800000 */
[----:B------:R-:W-:-:S02]  /*66c0*/  F2FP.SATFINITE.E5M2.F32.PACK_AB_MERGE_C R41, RZ, R41, RZ ;  /* 0x00000029ff29723e */ /* 0x000fc400048060ff */
        /* <DEDUP_REMOVED lines=68> */
[----:B------:R-:W-:Y:S01]  /*6b10*/  F2FP.SATFINITE.E5M2.F32.PACK_AB_MERGE_C R37, RZ, R10, RZ ;  /* 0x0000000aff25723e */ /* 0x000fe200048060ff */
[----:B------:R-:W-:-:S02]  /*6b20*/  @P1 IMAD.X R23, R49, 0x1, R14, P6 ;  /* 0x0000000131171824 */ /* 0x000fc400030e060e */
[-C--:B------:R-:W-:Y:S01]  /*6b30*/  FMUL R14, R43, R8.reuse ;  /* 0x000000082b0e7220 */ /* 0x080fe20000400000 */
[----:B------:R-:W-:Y:S01]  /*6b40*/  FMUL R10, R13, R8 ;  /* 0x000000080d0a7220 */ /* 0x000fe20000400000 */
[----:B------:R1:W-:Y:S01]  /*6b50*/  @P1 STG.E.U8 desc[UR6][R20.64], R41 ;  /* 0x0000002914001986 */ /* 0x0003e2000c101106 */
[----:B------:R-:W-:Y:S02]  /*6b60*/  ISETP.LT.U32.AND.EX P0, PT, R12, RZ, PT, P0 ;  /* 0x000000ff0c00720c */ /* 0x000fe40003f01100 */
[----:B------:R-:W-:Y:S01]  /*6b70*/  F2FP.SATFINITE.E5M2.F32.PACK_AB_MERGE_C R49, RZ, R14, RZ ;  /* 0x0000000eff31723e */ /* 0x000fe200048060ff */
[C---:B------:R-:W-:Y:S01]  /*6b80*/  FMUL R14, R33.reuse, R8 ;  /* 0x00000008210e7220 */ /* 0x040fe20000400000 */
[----:B------:R-:W-:Y:S01]  /*6b90*/  F2FP.SATFINITE.E5M2.F32.PACK_AB_MERGE_C R51, RZ, R10, RZ ;  /* 0x0000000aff33723e */ /* 0x000fe200048060ff */
[----:B------:R-:W-:Y:S01]  /*6ba0*/  @P1 STG.E.U8 desc[UR6][R28.64], R37 ;  /* 0x000000251c001986 */ /* 0x000fe2000c101106 */
[----:B------:R-:W-:Y:S02]  /*6bb0*/  FMNMX R33, |R33|, R42, !PT ;  /* 0x0000002a21217209 */ /* 0x000fe40007800200 */
[----:B0-----:R-:W-:Y:S01]  /*6bc0*/  F2FP.SATFINITE.E5M2.F32.PACK_AB_MERGE_C R19, RZ, R14, RZ ;  /* 0x0000000eff13723e */ /* 0x001fe200048060ff */
        /* <DEDUP_REMOVED lines=42> */
.L_x_3784:
        /* <DEDUP_REMOVED lines=51> */
.L_x_3783:
[----:B------:R-:W-:Y:S05]  /*71a0*/  BSYNC B1 ;  /* 0x0000000000017941 */ /* 0x000fea0003800000 */
.L_x_3782:
[----:B------:R-:W-:Y:S05]  /*71b0*/  @!P0 BRA `(.L_x_3781) ;  /* 0x0000000000548947 */ /* 0x000fea0003800000 */
.L_x_3787:
        /* <DEDUP_REMOVED lines=14> */
.L_x_3786:
[----:B------:R-:W-:Y:S05]  /*72a0*/  BSYNC B1 ;  /* 0x0000000000017941 */ /* 0x000fea0003800000 */
.L_x_3785:
[----:B------:R-:W-:Y:S01]  /*72b0*/  IADD3 R28, P0, R28, UR8, RZ ;  /* 0x000000081c1c7c10 */ /* 0x000fe2000ff1e0ff */
[----:B------:R-:W-:Y:S02]  /*72c0*/  VIADD R25, R25, 0x1 ;  /* 0x0000000119197836 */ /* 0x000fe40000000000 */
[----:B------:R-:W-:Y:S01]  /*72d0*/  VIADD R40, R40, 0x1f ;  /* 0x0000001f28287836 */ /* 0x000fe20000000000 */
[----:B------:R-:W-:Y:S01]  /*72e0*/  IADD3.X R41, R41, UR9, RZ, P0, !PT ;  /* 0x0000000929297c10 */ /* 0x000fe200087fe4ff */
[----:B------:R-:W-:Y:S01]  /*72f0*/  IMAD.IADD R26, R4, 0x1, R25 ;  /* 0x00000001041a7824 */ /* 0x000fe200078e0219 */
[----:B------:R-:W-:Y:S07]  /*7300*/  @P2 BRA `(.L_x_3787) ;  /* 0xfffffffc00ac2947 */ /* 0x000fee000383ffff */
.L_x_3781:
[----:B------:R-:W-:Y:S05]  /*7310*/  BSYNC B0 ;  /* 0x0000000000007941 */ /* 0x000fea0003800000 */
.L_x_3780:
        /* <DEDUP_REMOVED lines=41> */
.L_x_3792:
        /* <DEDUP_REMOVED lines=51> */
.L_x_3791:
[----:B------:R-:W-:Y:S05]  /*78e0*/  BSYNC B1 ;  /* 0x0000000000017941 */ /* 0x000fea0003800000 */
.L_x_3790:
[----:B------:R-:W-:Y:S05]  /*78f0*/  @!P0 BRA `(.L_x_3789) ;  /* 0x0000000000548947 */ /* 0x000fea0003800000 */
.L_x_3795:
        /* <DEDUP_REMOVED lines=15> */
.L_x_3794:
[----:B------:R-:W-:Y:S05]  /*79f0*/  BSYNC B1 ;  /* 0x0000000000017941 */ /* 0x000fea0003800000 */
.L_x_3793:
[----:B------:R-:W-:Y:S01]  /*7a00*/  IADD3 R20, P0, R20, UR8, RZ ;  /* 0x0000000814147c10 */ /* 0x000fe2000ff1e0ff */
[----:B------:R-:W-:Y:S02]  /*7a10*/  VIADD R16, R16, 0x1f ;  /* 0x0000001f10107836 */ /* 0x000fe40000000000 */
[----:B------:R-:W-:Y:S01]  /*7a20*/  IMAD.IADD R22, R4, 0x1, R17 ;  /* 0x0000000104167824 */ /* 0x000fe200078e0211 */
[----:B------:R-:W-:Y:S01]  /*7a30*/  IADD3.X R18, R18, UR9, RZ, P0, !PT ;  /* 0x0000000912127c10 */ /* 0x000fe200087fe4ff */
[----:B------:R-:W-:Y:S08]  /*7a40*/  @P1 BRA `(.L_x_3795) ;  /* 0xfffffffc00ac1947 */ /* 0x000ff0000383ffff */
.L_x_3789:
[----:B------:R-:W-:Y:S05]  /*7a50*/  BSYNC B0 ;  /* 0x0000000000007941 */ /* 0x000fea0003800000 */
.L_x_3788:
        /* <DEDUP_REMOVED lines=42> */
.L_x_3806:
[----:B-1----:R-:W-:-:S07]  /*7d00*/  FMNMX R9, R2, R9, !PT ;  /* 0x0000000902097209 */ /* 0x002fce0007800000 */
.L_x_3798:
[----:B------:R-:W-:Y:S05]  /*7d10*/  BSYNC B0 ;  /* 0x0000000000007941 */ /* 0x000fea0003800000 */
.L_x_3797:
[----:B------:R-:W-:Y:S01]  /*7d20*/  ISETP.NE.AND P0, PT, R10, RZ, PT ;  /* 0x000000ff0a00720c */ /* 0x000fe20003f05270 */
[----:B------:R-:W-:-:S12]  /*7d30*/  BSSY B0, `(.L_x_3796) ;  /* 0x0000004000007945 */ /* 0x000fd80003800000 */
[----:B------:R-:W-:Y:S05]  /*7d40*/  @P0 BRA `(.L_x_3800) ;  /* 0x0000000000080947 */ /* 0x000fea0003800000 */
[----:B0-----:R-:W0:Y:S02]  /*7d50*/  LDC.64 R2, c[0x0][0x238] ;  /* 0x00008e00ff027b82 */ /* 0x001e240000000a00 */
[----:B0-----:R1:W-:Y:S02]  /*7d60*/  REDG.E.MAX.S32.STRONG.GPU desc[UR6][R2.64], R9 ;  /* 0x000000090200798e */ /* 0x0013e4000d10e386 */
.L_x_3800:
[----:B------:R-:W-:Y:S05]  /*7d70*/  BSYNC B0 ;  /* 0x0000000000007941 */ /* 0x000fea0003800000 */
.L_x_3796:
        /* <DEDUP_REMOVED lines=13> */
[----:B01----:R-:W-:Y:S05]  /*7e50*/  CALL.REL.NOINC `($__internal_45_$__cuda_sm20_rcp_rn_f32_slowpath) ;  /* 0x0000000400847944 */ /* 0x003fea0003c00000 */
[----:B------:R-:W-:Y:S05]  /*7e60*/  BRA `(.L_x_3802) ;  /* 0x0000000000107947 */ /* 0x000fea0003800000 */
.L_x_3801:
[----:B------:R-:W3:Y:S02]  /*7e70*/  MUFU.RCP R49, R8 ;  /* 0x0000000800317308 */ /* 0x000ee40000001000 */
[----:B---3--:R-:W-:-:S04]  /*7e80*/  FFMA R0, R49, R8, -1 ;  /* 0xbf80000031007423 */ /* 0x008fc80000000008 */
[----:B------:R-:W-:-:S04]  /*7e90*/  FADD.FTZ R0, -R0, -RZ ;  /* 0x800000ff00007221 */ /* 0x000fc80000010100 */
[----:B------:R-:W-:-:S07]  /*7ea0*/  FFMA R49, R49, R0, R49 ;  /* 0x0000000031317223 */ /* 0x000fce0000000031 */
.L_x_3802:
[----:B01----:R-:W0:Y:S02]  /*7eb0*/  LDC.64 R2, c[0x0][0x240] ;  /* 0x00009000ff027b82 */ /* 0x003e240000000a00 */
[----:B0-----:R-:W-:Y:S01]  /*7ec0*/  STG.E desc[UR6][R2.64], R49 ;  /* 0x0000003102007986 */ /* 0x001fe2000c101906 */
[----:B------:R-:W-:Y:S05]  /*7ed0*/  EXIT ;  /* 0x000000000000794d */ /* 0x000fea0003800000 */
.L_x_3799:
[----:B------:R-:W-:Y:S02]  /*7ee0*/  IMAD.MOV.U32 R5, RZ, RZ, 0x4 ;  /* 0x00000004ff057424 */ /* 0x000fe400078e00ff */
[----:B------:R-:W-:Y:S02]  /*7ef0*/  IMAD.MOV.U32 R7, RZ, RZ, 0x1f ;  /* 0x0000001fff077424 */ /* 0x000fe400078e00ff */
[----:B------:R-:W-:-:S07]  /*7f00*/  IMAD.MOV.U32 R4, RZ, RZ, -0x1 ;  /* 0xffffffffff047424 */ /* 0x000fce00078e00ff */
[----:B012---:R-:W-:Y:S05]  /*7f10*/  WARPSYNC.COLLECTIVE R4, `(.L_x_3803) ;  /* 0x0000000004087348 */ /* 0x007fea0003c00000 */
[----:B-1----:R1:W3:Y:S02]  /*7f20*/  SHFL.DOWN P0, R9, R0, R5, R7 ;  /* 0x0800000500097389 */ /* 0x0022e40000000007 */
[----:B0123--:R-:W-:Y:S01]  /*7f30*/  ENDCOLLECTIVE ;  /* 0x000000000000791b */ /* 0x00ffe20003800000 */
.L_x_3803:
[----:B------:R-:W-:Y:S01]  /*7f40*/  HFMA2.MMA R5, -RZ, RZ, 0, 1.1920928955078125e-07 ;  /* 0x00000002ff057435 */ /* 0x000fe200000001ff */
[----:B------:R-:W-:-:S05]  /*7f50*/  IMAD.MOV.U32 R3, RZ, RZ, R9 ;  /* 0x000000ffff037224 */ /* 0x000fca00078e0009 */
[----:B------:R-:W-:-:S05]  /*7f60*/  FMNMX R3, R3, R0, !PT ;  /* 0x0000000003037209 */ /* 0x000fca0007800000 */
[----:B------:R-:W-:-:S07]  /*7f70*/  IMAD.MOV.U32 R0, RZ, RZ, R3 ;  /* 0x000000ffff007224 */ /* 0x000fce00078e0003 */
[----:B------:R-:W-:Y:S05]  /*7f80*/  WARPSYNC.COLLECTIVE R4, `(.L_x_3804) ;  /* 0x0000000004087348 */ /* 0x000fea0003c00000 */
[----:B------:R0:W1:Y:S02]  /*7f90*/  SHFL.DOWN P0, R9, R0, R5, R7 ;  /* 0x0800000500097389 */ /* 0x0000640000000007 */
[----:B01----:R-:W-:Y:S01]  /*7fa0*/  ENDCOLLECTIVE ;  /* 0x000000000000791b */ /* 0x003fe20003800000 */
.L_x_3804:
[----:B------:R-:W-:Y:S02]  /*7fb0*/  IMAD.MOV.U32 R5, RZ, RZ, 0x1 ;  /* 0x00000001ff057424 */ /* 0x000fe400078e00ff */
[----:B------:R-:W-:-:S05]  /*7fc0*/  IMAD.MOV.U32 R2, RZ, RZ, R9 ;  /* 0x000000ffff027224 */ /* 0x000fca00078e0009 */
[----:B------:R-:W-:-:S05]  /*7fd0*/  FMNMX R2, R3, R2, !PT ;  /* 0x0000000203027209 */ /* 0x000fca0007800000 */
[----:B------:R-:W-:-:S07]  /*7fe0*/  IMAD.MOV.U32 R0, RZ, RZ, R2 ;  /* 0x000000ffff007224 */ /* 0x000fce00078e0002 */
[----:B------:R-:W-:Y:S05]  /*7ff0*/  WARPSYNC.COLLECTIVE R4, `(.L_x_3805) ;  /* 0x0000000004087348 */ /* 0x000fea0003c00000 */
[----:B------:R0:W1:Y:S02]  /*8000*/  SHFL.DOWN P0, R9, R0, R5, R7 ;  /* 0x0800000500097389 */ /* 0x0000640000000007 */
[----:B01----:R-:W-:Y:S01]  /*8010*/  ENDCOLLECTIVE ;  /* 0x000000000000791b */ /* 0x003fe20003800000 */
.L_x_3805:
[----:B------:R-:W-:Y:S05]  /*8020*/  BRA `(.L_x_3806) ;  /* 0xfffffffc00347947 */ /* 0x000fea000383ffff */
        .weak           $__internal_44_$__cuda_sm20_div_u64
        .type           $__internal_44_$__cuda_sm20_div_u64,@function
        .size           $__internal_44_$__cuda_sm20_div_u64,($__internal_45_$__cuda_sm20_rcp_rn_f32_slowpath - $__internal_44_$__cuda_sm20_div_u64)
$__internal_44_$__cuda_sm20_div_u64:
        /* <DEDUP_REMOVED lines=67> */
[----:B------:R-:W-:Y:S06]  /*8460*/  RET.REL.NODEC R10 `(_ZN18transformer_engine6detail43dgated_act_cast_transpose_kernel_notalignedILi1ELi4Eff13__nv_fp8_e5m2NS_5EmptyEXadL_ZNS_6dqgeluIffEET_T0_RKS3_EEXadL_ZNS_5qgeluIffEES5_S6_S8_EEEEvPKT2_SC_PT3_SE_PKT1_PSF_SI_mmm) ;  /* 0xffffff780ae47950 */ /* 0x000fec0003c3ffff */
        .weak           $__internal_45_$__cuda_sm20_rcp_rn_f32_slowpath
        .type           $__internal_45_$__cuda_sm20_rcp_rn_f32_slowpath,@function
        .size           $__internal_45_$__cuda_sm20_rcp_rn_f32_slowpath,(.L_x_34530 - $__internal_45_$__cuda_sm20_rcp_rn_f32_slowpath)
$__internal_45_$__cuda_sm20_rcp_rn_f32_slowpath:
        /* <DEDUP_REMOVED lines=15> */
.L_x_3808:
        /* <DEDUP_REMOVED lines=33> */
.L_x_3810:
[----:B------:R0:W1:Y:S02]  /*8770*/  MUFU.RCP R49, R0 ;  /* 0x0000000000317308 */ /* 0x0000640000001000 */
.L_x_3809:
[----:B------:R-:W-:Y:S05]  /*8780*/  BSYNC B0 ;  /* 0x0000000000007941 */ /* 0x000fea0003800000 */
.L_x_3807:
[----:B------:R-:W-:-:S04]  /*8790*/  IMAD.MOV.U32 R33, RZ, RZ, 0x0 ;  /* 0x00000000ff217424 */ /* 0x000fc800078e00ff */
[----:B01----:R-:W-:Y:S05]  /*87a0*/  RET.REL.NODEC R32 `(_ZN18transformer_engine6detail43dgated_act_cast_transpose_kernel_notalignedILi1ELi4Eff13__nv_fp8_e5m2NS_5EmptyEXadL_ZNS_6dqgeluIffEET_T0_RKS3_EEXadL_ZNS_5qgeluIffEES5_S6_S8_EEEEvPKT2_SC_PT3_SE_PKT1_PSF_SI_mmm) ;  /* 0xffffff7820147950 */ /* 0x003fea0003c3ffff */
.L_x_3811:
        /* <DEDUP_REMOVED lines=13> */
.L_x_34530:


//--------------------- .text._ZN18transformer_engine6detail32dgated_act_cast_transpose_kernelILi1ELi4Eff13__nv_fp8_e5m2NS_5EmptyEXadL_ZNS_6dqgeluIffEET_T0_RKS3_EEXadL_ZNS_5qgeluIffEES5_S6_S8_EEEEvPKT2_SC_PT3_SE_PKT1_PSF_SI_mmm --------------------------
	.section	.text._ZN18transformer_engine6detail32dgated_act_cast_transpose_kernelILi1ELi4Eff13__nv_fp8_e5m2NS_5EmptyEXadL_ZNS_6dqgeluIffEET_T0_RKS3_EEXadL_ZNS_5qgeluIffEES5_S6_S8_EEEEvPKT2_SC_PT3_SE_PKT1_PSF_SI_mmm,"ax",@progbits
	.align	128
        .global         _ZN18transformer_engine6detail32dgated_act_cast_transpose_kernelILi1ELi4Eff13__nv_fp8_e5m2NS_5EmptyEXadL_ZNS_6dqgeluIffEET_T0_RKS3_EEXadL_ZNS_5qgeluIffEES5_S6_S8_EEEEvPKT2_SC_PT3_SE_PKT1_PSF_SI_mmm
        .type           _ZN18transformer_engine6detail32dgated_act_cast_transpose_kernelILi1ELi4Eff13__nv_fp8_e5m2NS_5EmptyEXadL_ZNS_6dqgeluIffEET_T0_RKS3_EEXadL_ZNS_5qgeluIffEES5_S6_S8_EEEEvPKT2_SC_PT3_SE_PKT1_PSF_SI_mmm,@function
        .size           _ZN18transformer_engine6detail32dgated_act_cast_transpose_kernelILi1ELi4Eff13__nv_fp8_e5m2NS_5EmptyEXadL_ZNS_6dqgeluIffEET_T0_RKS3_EEXadL_ZNS_5qgeluIffEES5_S6_S8_EEEEvPKT2_SC_PT3_SE_PKT1_PSF_SI_mmm,(.L_x_34532 - _ZN18transformer_engine6detail32dgated_act_cast_transpose_kernelILi1ELi4Eff13__nv_fp8_e5m2NS_5EmptyEXadL_ZNS_6dqgeluIffEET_T0_RKS3_EEXadL_ZNS_5qgeluIffEES5_S6_S8_EEEEvPKT2_SC_PT3_SE_PKT1_PSF_SI_mmm)
        .other          _ZN18transformer_engine6detail32dgated_act_cast_transpose_kernelILi1ELi4Eff13__nv_fp8_e5m2NS_5EmptyEXadL_ZNS_6dqgeluIffEET_T0_RKS3_EEXadL_ZNS_5qgeluIffEES5_S6_S8_EEEEvPKT2_SC_PT3_SE_PKT1_PSF_SI_mmm,@"STO_CUDA_ENTRY STV_DEFAULT"
_ZN18transformer_engine6detail32dgated_act_cast_transpose_kernelILi1ELi4Eff13__nv_fp8_e5m2NS_5EmptyEXadL_ZNS_6dqgeluIffEET_T0_RKS3_EEXadL_ZNS_5qgeluIffEES5_S6_S8_EEEEvPKT2_SC_PT3_SE_PKT1_PSF_SI_mmm:
.text._ZN18transformer_engine6detail32dgated_act_cast_transpose_kernelILi1ELi4Eff13__nv_fp8_e5m2NS_5EmptyEXadL_ZNS_6dqgeluIffEET_T0_RKS3_EEXadL_ZNS_5qgeluIffEES5_S6_S8_EEEEvPKT2_SC_PT3_SE_PKT1_PSF_SI_mmm:
        /* <DEDUP_REMOVED lines=18> */
[----:B------:R-:W-:Y:S05]  /*0120*/  CALL.REL.NOINC `($__internal_46_$__cuda_sm20_div_u64) ;  /* 0x0000004c004c7944 */ /* 0x000fea0003c00000 */
        /* <DEDUP_REMOVED lines=8> */
.L_x_3812:
        /* <DEDUP_REMOVED lines=22> */
.L_x_3813:
        /* <DEDUP_REMOVED lines=138> */
[----:B-----5:R-:W-:Y:S05]  /*0bb0*/  CALL.REL.NOINC `($__internal_47_$__cuda_sm20_rcp_rn_f32_slowpath) ;  /* 0x0000004400b87944 */ /* 0x020fea0003c00000 */
[----:B------:R-:W-:Y:S05]  /*0bc0*/  BRA `(.L_x_3816) ;  /* 0x0000000000107947 */ /* 0x000fea0003800000 */
.L_x_3815:
[----:B------:R-:W0:Y:S02]  /*0bd0*/  MUFU.RCP R61, R22 ;  /* 0x00000016003d7308 */ /* 0x000e240000001000 */
[----:B0-----:R-:W-:-:S04]  /*0be0*/  FFMA R0, R22, R61, -1 ;  /* 0xbf80000016007423 */ /* 0x001fc8000000003d */
[----:B------:R-:W-:-:S04]  /*0bf0*/  FADD.FTZ R0, -R0, -RZ ;  /* 0x800000ff00007221 */ /* 0x000fc80000010100 */
[----:B------:R-:W-:-:S07]  /*0c00*/  FFMA R61, R61, R0, R61 ;  /* 0x000000003d3d7223 */ /* 0x000fce000000003d */
.L_x_3816:
[----:B------:R-:W-:Y:S05]  /*0c10*/  BSYNC B1 ;  /* 0x0000000000017941 */ /* 0x000fea0003800000 */
.L_x_3814:
        /* <DEDUP_REMOVED lines=29> */
[----:B-----5:R-:W-:Y:S05]  /*0df0*/  CALL.REL.NOINC `($__internal_47_$__cuda_sm20_rcp_rn_f32_slowpath) ;  /* 0x0000004400287944 */ /* 0x020fea0003c00000 */
[----:B------:R-:W-:Y:S05]  /*0e00*/  BRA `(.L_x_3819) ;  /* 0x0000000000107947 */ /* 0x000fea0003800000 */
.L_x_3818:
[----:B------:R-:W0:Y:S02]  /*0e10*/  MUFU.RCP R61, R4 ;  /* 0x00000004003d7308 */ /* 0x000e240000001000 */
[----:B0-----:R-:W-:-:S04]  /*0e20*/  FFMA R0, R4, R61, -1 ;  /* 0xbf80000004007423 */ /* 0x001fc8000000003d */
[----:B------:R-:W-:-:S04]  /*0e30*/  FADD.FTZ R0, -R0, -RZ ;  /* 0x800000ff00007221 */ /* 0x000fc80000010100 */
[----:B------:R-:W-:-:S07]  /*0e40*/  FFMA R61, R61, R0, R61 ;  /* 0x000000003d3d7223 */ /* 0x000fce000000003d */
.L_x_3819:
[----:B------:R-:W-:Y:S05]  /*0e50*/  BSYNC B1 ;  /* 0x0000000000017941 */ /* 0x000fea0003800000 */
.L_x_3817:
        /* <DEDUP_REMOVED lines=29> */
[----:B-----5:R-:W-:Y:S05]  /*1030*/  CALL.REL.NOINC `($__internal_47_$__cuda_sm20_rcp_rn_f32_slowpath) ;  /* 0x0000004000987944 */ /* 0x020fea0003c00000 */
[----:B------:R-:W-:Y:S05]  /*1040*/  BRA `(.L_x_3822) ;  /* 0x0000000000107947 */ /* 0x000fea0003800000 */
.L_x_3821:
[----:B------:R-:W0:Y:S02]  /*1050*/  MUFU.RCP R61, R4 ;  /* 0x00000004003d7308 */ /* 0x000e240000001000 */
[----:B0-----:R-:W-:-:S04]  /*1060*/  FFMA R0, R4, R61, -1 ;  /* 0xbf80000004007423 */ /* 0x001fc8000000003d */
[----:B------:R-:W-:-:S04]  /*1070*/  FADD.FTZ R0, -R0, -RZ ;  /* 0x800000ff00007221 */ /* 0x000fc80000010100 */
[----:B------:R-:W-:-:S07]  /*1080*/  FFMA R61, R61, R0, R61 ;  /* 0x000000003d3d7223 */ /* 0x000fce000000003d */
.L_x_3822:
[----:B------:R-:W-:Y:S05]  /*1090*/  BSYNC B1 ;  /* 0x0000000000017941 */ /* 0x000fea0003800000 */
.L_x_3820:
        /* <DEDUP_REMOVED lines=29> */
[----:B-----5:R-:W-:Y:S05]  /*1270*/  CALL.REL.NOINC `($__internal_47_$__cuda_sm20_rcp_rn_f32_slowpath) ;  /* 0x0000004000087944 */ /* 0x020fea0003c00000 */
[----:B------:R-:W-:Y:S05]  /*1280*/  BRA `(.L_x_3825) ;  /* 0x0000000000107947 */ /* 0x000fea0003800000 */
.L_x_3824:
[----:B------:R-:W0:Y:S02]  /*1290*/  MUFU.RCP R61, R4 ;  /* 0x00000004003d7308 */ /* 0x000e240000001000 */
[----:B0-----:R-:W-:-:S04]  /*12a0*/  FFMA R0, R4, R61, -1 ;  /* 0xbf80000004007423 */ /* 0x001fc8000000003d */
[----:B------:R-:W-:-:S04]  /*12b0*/  FADD.FTZ R0, -R0, -RZ ;  /* 0x800000ff00007221 */ /* 0x000fc80000010100 */
[----:B------:R-:W-:-:S07]  /*12c0*/  FFMA R61, R61, R0, R61 ;  /* 0x000000003d3d7223 */ /* 0x000fce000000003d */
.L_x_3825:
[----:B------:R-:W-:Y:S05]  /*12d0*/  BSYNC B1 ;  /* 0x0000000000017941 */ /* 0x000fea0003800000 */
.L_x_3823:
        /* <DEDUP_REMOVED lines=25> */
[----:B------:R-:W-:Y:S01]  /*1470*/  F2FP.SATFINITE.E5M2.F32.PACK_AB_MERGE_C R0, RZ, R0, RZ ;  /* 0x00000000ff00723e */ /* 0x000fe200048060ff */
[----:B------:R-:W-:Y:S01]  /*1480*/  FFMA R45, R45, 1.925963033500011079e-08, R4 ;  /* 0x32a570602d2d7823 */ /* 0x000fe20000000004 */
[-C--:B------:R-:W-:Y:S01]  /*1490*/  FMUL R4, R22, R13.reuse ;  /* 0x0000000d16047220 */ /* 0x080fe20000400000 */
[----:B------:R-:W-:Y:S01]  /*14a0*/  IADD3 R19, P0, R36, UR5, RZ ;  /* 0x0000000524137c10 */ /* 0x000fe2000ff1e0ff */
[----:B------:R-:W-:Y:S01]  /*14b0*/  FMUL R47, R26, R13 ;  /* 0x0000000d1a2f7220 */ /* 0x000fe20000400000 */
[----:B------:R0:W-:Y:S01]  /*14c0*/  STG.E.U8 desc[UR6][R34.64], R0 ;  /* 0x0000000022007986 */ /* 0x0001e2000c101106 */
[----:B------:R-:W-:Y:S01]  /*14d0*/  FMNMX R59, |R24|, R59, !PT ;  /* 0x0000003b183b7209 */ /* 0x000fe20007800200 */
[----:B------:R-:W-:Y:S01]  /*14e0*/  FMUL R24, R42, R13 ;  /* 0x0000000d2a187220 */ /* 0x000fe20000400000 */
[----:B------:R-:W-:Y:S01]  /*14f0*/  F2FP.SATFINITE.E5M2.F32.PACK_AB_MERGE_C R4, RZ, R4, RZ ;  /* 0x00000004ff04723e */ /* 0x000fe200048060ff */
[----:B------:R-:W-:Y:S01]  /*1500*/  VIADD R56, R7, 0x1e ;  /* 0x0000001e07387836 */ /* 0x000fe20000000000 */
[----:B------:R-:W-:Y:S01]  /*1510*/  F2FP.SATFINITE.E5M2.F32.PACK_AB_MERGE_C R43, RZ, R43, RZ ;  /* 0x0000002bff2b723e */ /* 0x000fe200048060ff */
[----:B------:R-:W-:Y:S01]  /*1520*/  FMUL R55, R28, R13 ;  /* 0x0000000d1c377220 */ /* 0x000fe20000400000 */
[----:B------:R-:W-:Y:S01]  /*1530*/  F2FP.SATFINITE.E5M2.F32.PACK_AB_MERGE_C R47, RZ, R47, RZ ;  /* 0x0000002fff2f723e */ /* 0x000fe200048060ff */
[----:B------:R-:W1:Y:S01]  /*1540*/  MUFU.EX2 R45, R45 ;  /* 0x0000002d002d7308 */ /* 0x000e620000000800 */
[----:B------:R-:W-:-:S02]  /*1550*/  IADD3.X R23, R23, UR4, RZ, P1, !PT ;  /* 0x0000000417177c10 */ /* 0x000fc40008ffe4ff */
[----:B------:R-:W-:Y:S02]  /*1560*/  F2FP.SATFINITE.E5M2.F32.PACK_AB_MERGE_C R55, RZ, R55, RZ ;  /* 0x00000037ff37723e */ /* 0x000fe400048060ff */
        /* <DEDUP_REMOVED lines=18> */
[----:B------:R-:W-:Y:S01]  /*1690*/  F2FP.SATFINITE.E5M2.F32.PACK_AB_MERGE_C R65, RZ, R65, RZ ;  /* 0x00000041ff41723e */ /* 0x000fe200048060ff */
[----:B------:R0:W-:Y:S01]  /*16a0*/  STG.E.U8 desc[UR6][R30.64], R43 ;  /* 0x0000002b1e007986 */ /* 0x0001e2000c101106 */
[----:B------:R-:W-:Y:S02]  /*16b0*/  IADD3.X R37, R31, UR11, RZ, P2, !PT ;  /* 0x0000000b1f257c10 */ /* 0x000fe400097fe4ff */
[----:B-1----:R-:W-:Y:S02]  /*16c0*/  IADD3 R32, P2, R34, UR10, RZ ;  /* 0x0000000a22207c10 */ /* 0x002fe4000ff5e0ff */
[----:B------:R-:W-:Y:S01]  /*16d0*/  F2FP.SATFINITE.E5M2.F32.PACK_AB_MERGE_C R27, RZ, R24, RZ ;  /* 0x00000018ff1b723e */ /* 0x000fe200048060ff */
        /* <DEDUP_REMOVED lines=10> */
[----:B------:R-:W-:Y:S01]  /*1780*/  F2FP.SATFINITE.E5M2.F32.PACK_AB_MERGE_C R63, RZ, R29, RZ ;  /* 0x0000001dff3f723e */ /* 0x000fe200048060ff */
        /* <DEDUP_REMOVED lines=73> */
[----:B-----5:R-:W-:Y:S05]  /*1c20*/  CALL.REL.NOINC `($__internal_47_$__cuda_sm20_rcp_rn_f32_slowpath) ;  /* 0x00000034009c7944 */ /* 0x020fea0003c00000 */
[----:B------:R-:W-:Y:S05]  /*1c30*/  BRA `(.L_x_3828) ;  /* 0x0000000000107947 */ /* 0x000fea0003800000 */
.L_x_3827:
[----:B------:R-:W0:Y:S02]  /*1c40*/  MUFU.RCP R61, R2 ;  /* 0x00000002003d7308 */ /* 0x000e240000001000 */
[----:B0-----:R-:W-:-:S04]  /*1c50*/  FFMA R0, R2, R61, -1 ;  /* 0xbf80000002007423 */ /* 0x001fc8000000003d */
[----:B------:R-:W-:-:S04]  /*1c60*/  FADD.FTZ R0, -R0, -RZ ;  /* 0x800000ff00007221 */ /* 0x000fc80000010100 */
[----:B------:R-:W-:-:S07]  /*1c70*/  FFMA R61, R61, R0, R61 ;  /* 0x000000003d3d7223 */ /* 0x000fce000000003d */
.L_x_3828:
[----:B------:R-:W-:Y:S05]  /*1c80*/  BSYNC B1 ;  /* 0x0000000000017941 */ /* 0x000fea0003800000 */
.L_x_3826:
        /* <DEDUP_REMOVED lines=28> */
.L_x_3830:
[----:B------:R-:W0:Y:S02]  /*1e50*/  MUFU.RCP R61, R4 ;  /* 0x00000004003d7308 */ /* 0x000e240000001000 */
[----:B0-----:R-:W-:-:S04]  /*1e60*/  FFMA R0, R4, R61, -1 ;  /* 0xbf80000004007423 */ /* 0x001fc8000000003d */
[----:B------:R-:W-:-:S04]  /*1e70*/  FADD.FTZ R0, -R0, -RZ ;  /* 0x800000ff00007221 */ /* 0x000fc80000010100 */
[----:B------:R-:W-:-:S07]  /*1e80*/  FFMA R61, R61, R0, R61 ;  /* 0x000000003d3d7223 */ /* 0x000fce000000003d */
.L_x_3831:
[----:B------:R-:W-:Y:S05]  /*1e90*/  BSYNC B1 ;  /* 0x0000000000017941 */ /* 0x000fea0003800000 */
.L_x_3829:
        /* <DEDUP_REMOVED lines=28> */
.L_x_3833:
[----:B------:R-:W0:Y:S02]  /*2060*/  MUFU.RCP R61, R4 ;  /* 0x00000004003d7308 */ /* 0x000e240000001000 */
[----:B0-----:R-:W-:-:S04]  /*2070*/  FFMA R0, R4, R61, -1 ;  /* 0xbf80000004007423 */ /* 0x001fc8000000003d */
[----:B------:R-:W-:-:S04]  /*2080*/  FADD.FTZ R0, -R0, -RZ ;  /* 0x800000ff00007221 */ /* 0x000fc80000010100 */
[----:B------:R-:W-:-:S07]  /*2090*/  FFMA R61, R61, R0, R61 ;  /* 0x000000003d3d7223 */ /* 0x000fce000000003d */
.L_x_3834:
[----:B------:R-:W-:Y:S05]  /*20a0*/  BSYNC B1 ;  /* 0x0000000000017941 */ /* 0x000fea0003800000 */
.L_x_3832:
        /* <DEDUP_REMOVED lines=28> */
.L_x_3836:
[----:B------:R-:W0:Y:S02]  /*2270*/  MUFU.RCP R61, R4 ;  /* 0x00000004003d7308 */ /* 0x000e240000001000 */
[----:B0-----:R-:W-:-:S04]  /*2280*/  FFMA R0, R4, R61, -1 ;  /* 0xbf80000004007423 */ /* 0x001fc8000000003d */
[----:B------:R-:W-:-:S04]  /*2290*/  FADD.FTZ R0, -R0, -RZ ;  /* 0x800000ff00007221 */ /* 0x000fc80000010100 */
[----:B------:R-:W-:-:S07]  /*22a0*/  FFMA R61, R61, R0, R61 ;  /* 0x000000003d3d7223 */ /* 0x000fce000000003d */
.L_x_3837:
[----:B------:R-:W-:Y:S05]  /*22b0*/  BSYNC B1 ;  /* 0x0000000000017941 */ /* 0x000fea0003800000 */
.L_x_3835:
        /* <DEDUP_REMOVED lines=9> */
[----:B------:R-:W-:Y:S01]  /*2350*/  F2FP.SATFINITE.E5M2.F32.PACK_AB_MERGE_C R0, RZ, R14, RZ ;  /* 0x0000000eff00723e */ /* 0x000fe200048060ff */
        /* <DEDUP_REMOVED lines=17> */
[----:B------:R-:W-:Y:S01]  /*2470*/  F2FP.SATFINITE.E5M2.F32.PACK_AB_MERGE_C R62, RZ, R62, RZ ;  /* 0x0000003eff3e723e */ /* 0x000fe200048060ff */
[-C--:B------:R-:W-:Y:S01]  /*2480*/  FMUL R63, R54, R13.reuse ;  /* 0x0000000d363f7220 */ /* 0x080fe20000400000 */
[----:B0-----:R-:W-:Y:S01]  /*2490*/  IADD3 R56, P0, R14, UR10, RZ ;  /* 0x0000000a0e387c10 */ /* 0x001fe2000ff1e0ff */
[----:B------:R-:W-:Y:S01]  /*24a0*/  FMUL R71, R2, R13 ;  /* 0x0000000d02477220 */ /* 0x000fe20000400000 */
[----:B------:R-:W-:Y:S01]  /*24b0*/  F2FP.SATFINITE.E5M2.F32.PACK_AB_MERGE_C R51, RZ, R51, RZ ;  /* 0x00000033ff33723e */ /* 0x000fe200048060ff */
[----:B------:R-:W-:Y:S01]  /*24c0*/  STG.E.U8 desc[UR6][R52.64], R62 ;  /* 0x0000003e34007986 */ /* 0x000fe2000c101106 */
[----:B------:R-:W-:Y:S01]  /*24d0*/  IADD3.X R57, R15, UR11, RZ, P0, !PT ;  /* 0x0000000b0f397c10 */ /* 0x000fe200087fe4ff */
[----:B------:R-:W-:Y:S01]  /*24e0*/  ULDC.64 UR12, c[0x0][0x210] ;  /* 0x00008400000c7ab9 */ /* 0x000fe20000000a00 */
[----:B------:R-:W-:Y:S01]  /*24f0*/  IADD3 R58, P0, R42, R21, RZ ;  /* 0x000000152a3a7210 */ /* 0x000fe20007f1e0ff */
[----:B------:R0:W-:Y:S01]  /*2500*/  STG.E.U8 desc[UR6][R14.64], R51 ;  /* 0x000000330e007986 */ /* 0x0001e2000c101106 */
[----:B------:R-:W-:Y:S01]  /*2510*/  F2FP.SATFINITE.E5M2.F32.PACK_AB_MERGE_C R11, RZ, R11, RZ ;  /* 0x0000000bff0b723e */ /* 0x000fe200048060ff */
        /* <DEDUP_REMOVED lines=11> */
[----:B------:R-:W-:Y:S01]  /*25d0*/  F2FP.SATFINITE.E5M2.F32.PACK_AB_MERGE_C R4, RZ, R4, RZ ;  /* 0x00000004ff04723e */ /* 0x000fe200048060ff */
[----:B------:R-:W-:Y:S01]  /*25e0*/  FFMA R42, R55, 1.925963033500011079e-08, R42 ;  /* 0x32a57060372a7823 */ /* 0x000fe2000000002a */
[----:B------:R-:W-:-:S02]  /*25f0*/  F2FP.SATFINITE.E5M2.F32.PACK_AB_MERGE_C R63, RZ, R63, RZ ;  /* 0x0000003fff3f723e */ /* 0x000fc400048060ff */
[----:B------:R-:W-:Y:S01]  /*2600*/  FMNMX R69, |R44|, R49, !PT ;  /* 0x000000312c457209 */ /* 0x000fe20007800200 */
[----:B------:R-:W-:Y:S01]  /*2610*/  STG.E.U8 desc[UR6][R56.64], R4 ;  /* 0x0000000438007986 */ /* 0x000fe2000c101106 */
[----:B------:R-:W-:Y:S02]  /*2620*/  F2FP.SATFINITE.E5M2.F32.PACK_AB_MERGE_C R47, RZ, R47, RZ ;  /* 0x0000002fff2f723e */ /* 0x000fe400048060ff */
[----:B------:R-:W-:Y:S01]  /*2630*/  LOP3.LUT R7, R7, 0x1f, RZ, 0xc0, !PT ;  /* 0x0000001f07077812 */ /* 0x000fe200078ec0ff */
[----:B------:R-:W-:Y:S01]  /*2640*/  STG.E.U8 desc[UR6][R58.64], R63 ;  /* 0x0000003f3a007986 */ /* 0x000fe2000c101106 */
[----:B------:R-:W-:Y:S02]  /*2650*/  IADD3.X R49, R61, UR11, RZ, P0, !PT ;  /* 0x0000000b3d317c10 */ /* 0x000fe400087fe4ff */
[----:B------:R-:W-:Y:S01]  /*2660*/  F2FP.SATFINITE.E5M2.F32.PACK_AB_MERGE_C R71, RZ, R71, RZ ;  /* 0x00000047ff47723e */ /* 0x000fe200048060ff */
        /* <DEDUP_REMOVED lines=81> */
[----:B-----5:R-:W-:Y:S05]  /*2b80*/  CALL.REL.NOINC `($__internal_47_$__cuda_sm20_rcp_rn_f32_slowpath) ;  /* 0x0000002400c47944 */ /* 0x020fea0003c00000 */
[----:B------:R-:W-:Y:S05]  /*2b90*/  BRA `(.L_x_3840) ;  /* 0x0000000000107947 */ /* 0x000fea0003800000 */
.L_x_3839:
[----:B------:R-:W0:Y:S02]  /*2ba0*/  MUFU.RCP R61, R68 ;  /* 0x00000044003d7308 */ /* 0x000e240000001000 */
[----:B0-----:R-:W-:-:S04]  /*2bb0*/  FFMA R0, R68, R61, -1 ;  /* 0xbf80000044007423 */ /* 0x001fc8000000003d */
[----:B------:R-:W-:-:S04]  /*2bc0*/  FADD.FTZ R0, -R0, -RZ ;  /* 0x800000ff00007221 */ /* 0x000fc80000010100 */
[----:B------:R-:W-:-:S07]  /*2bd0*/  FFMA R61, R61, R0, R61 ;  /* 0x000000003d3d7223 */ /* 0x000fce000000003d */
.L_x_3840:
[----:B------:R-:W-:Y:S05]  /*2be0*/  BSYNC B1 ;  /* 0x0000000000017941 */ /* 0x000fea0003800000 */
.L_x_3838:
        /* <DEDUP_REMOVED lines=28> */
.L_x_3842:
[----:B------:R-:W0:Y:S02]  /*2db0*/  MUFU.RCP R61, R4 ;  /* 0x00000004003d7308 */ /* 0x000e240000001000 */
[----:B0-----:R-:W-:-:S04]  /*2dc0*/  FFMA R0, R4, R61, -1 ;  /* 0xbf80000004007423 */ /* 0x001fc8000000003d */
[----:B------:R-:W-:-:S04]  /*2dd0*/  FADD.FTZ R0, -R0, -RZ ;  /* 0x800000ff00007221 */ /* 0x000fc80000010100 */
[----:B------:R-:W-:-:S07]  /*2de0*/  FFMA R61, R61, R0, R61 ;  /* 0x000000003d3d7223 */ /* 0x000fce000000003d */
.L_x_3843:
[----:B------:R-:W-:Y:S05]  /*2df0*/  BSYNC B1 ;  /* 0x0000000000017941 */ /* 0x000fea0003800000 */
.L_x_3841:
        /* <DEDUP_REMOVED lines=28> */
.L_x_3845:
[----:B------:R-:W0:Y:S02]  /*2fc0*/  MUFU.RCP R61, R4 ;  /* 0x00000004003d7308 */ /* 0x000e240000001000 */
[----:B0-----:R-:W-:-:S04]  /*2fd0*/  FFMA R0, R4, R61, -1 ;  /* 0xbf80000004007423 */ /* 0x001fc8000000003d */
[----:B------:R-:W-:-:S04]  /*2fe0*/  FADD.FTZ R0, -R0, -RZ ;  /* 0x800000ff00007221 */ /* 0x000fc80000010100 */
[----:B------:R-:W-:-:S07]  /*2ff0*/  FFMA R61, R61, R0, R61 ;  /* 0x000000003d3d7223 */ /* 0x000fce000000003d */
.L_x_3846:
[----:B------:R-:W-:Y:S05]  /*3000*/  BSYNC B1 ;  /* 0x0000000000017941 */ /* 0x000fea0003800000 */
.L_x_3844:
        /* <DEDUP_REMOVED lines=28> */
.L_x_3848:
[----:B------:R-:W0:Y:S02]  /*31d0*/  MUFU.RCP R61, R4 ;  /* 0x00000004003d7308 */ /* 0x000e240000001000 */
[----:B0-----:R-:W-:-:S04]  /*31e0*/  FFMA R0, R4, R61, -1 ;  /* 0xbf80000004007423 */ /* 0x001fc8000000003d */
[----:B------:R-:W-:-:S04]  /*31f0*/  FADD.FTZ R0, -R0, -RZ ;  /* 0x800000ff00007221 */ /* 0x000fc80000010100 */
[----:B------:R-:W-:-:S07]  /*3200*/  FFMA R61, R61, R0, R61 ;  /* 0x000000003d3d7223 */ /* 0x000fce000000003d */
.L_x_3849:
[----:B------:R-:W-:Y:S05]  /*3210*/  BSYNC B1 ;  /* 0x0000000000017941 */ /* 0x000fea0003800000 */
.L_x_3847:
        /* <DEDUP_REMOVED lines=17> */
[----:B------:R-:W-:Y:S01]  /*3330*/  F2FP.SATFINITE.E5M2.F32.PACK_AB_MERGE_C R31, RZ, R31, RZ ;  /* 0x0000001fff1f723e */ /* 0x000fe200048060ff */
[----:B------:R-:W-:Y:S01]  /*3340*/  FFMA.RM R2, R2, R33, 12582913 ;  /* 0x4b40000102027423 */ /* 0x000fe20000004021 */
[----:B------:R-:W-:Y:S01]  /*3350*/  FMUL R0, R29, R36 ;  /* 0x000000241d007220 */ /* 0x000fe20000400000 */
[----:B------:R-:W-:Y:S01]  /*3360*/  F2FP.SATFINITE.E5M2.F32.PACK_AB_MERGE_C R49, RZ, R49, RZ ;  /* 0x00000031ff31723e */ /* 0x000fe200048060ff */
        /* <DEDUP_REMOVED lines=8> */
[----:B------:R-:W-:Y:S01]  /*33f0*/  F2FP.SATFINITE.E5M2.F32.PACK_AB_MERGE_C R37, RZ, R27, RZ ;  /* 0x0000001bff25723e */ /* 0x000fe200048060ff */
[----:B------:R-:W-:Y:S01]  /*3400*/  FFMA R56, R56, 1.925963033500011079e-08, R57 ;  /* 0x32a5706038387823 */ /* 0x000fe20000000039 */
[----:B------:R-:W-:Y:S01]  /*3410*/  IADD3.X R35, R33, UR11, RZ, P0, !PT ;  /* 0x0000000b21237c10 */ /* 0x000fe200087fe4ff */
[----:B------:R0:W-:Y:S01]  /*3420*/  STG.E.U8 desc[UR6][R32.64], R49 ;  /* 0x0000003120007986 */ /* 0x0001e2000c101106 */
[----:B------:R-:W-:Y:S01]  /*3430*/  FMUL R27, R0, R13 ;  /* 0x0000000d001b7220 */ /* 0x000fe20000400000 */
[----:B------:R-:W-:Y:S01]  /*3440*/  F2FP.SATFINITE.E5M2.F32.PACK_AB_MERGE_C R29, RZ, R29, RZ ;  /* 0x0000001dff1d723e */ /* 0x000fe200048060ff */
[----:B------:R-:W-:Y:S01]  /*3450*/  BSSY B1, `(.L_x_3850) ;  /* 0x000003b000017945 */ /* 0x000fe20003800000 */
[----:B------:R-:W1:Y:S01]  /*3460*/  MUFU.EX2 R56, R56 ;  /* 0x0000003800387308 */ /* 0x000e620000000800 */
[----:B------:R-:W-:-:S02]  /*3470*/  FMNMX R51, |R4|, R51, !PT ;  /* 0x0000003304337209 */ /* 0x000fc40007800200 */
[----:B------:R-:W-:Y:S01]  /*3480*/  F2FP.SATFINITE.E5M2.F32.PACK_AB_MERGE_C R61, RZ, R27, RZ ;  /* 0x0000001bff3d723e */ /* 0x000fe200048060ff */
        /* <DEDUP_REMOVED lines=11> */
[----:B------:R-:W-:Y:S01]  /*3540*/  F2FP.SATFINITE.E5M2.F32.PACK_AB_MERGE_C R55, RZ, R27, RZ ;  /* 0x0000001bff37723e */ /* 0x000fe200048060ff */
        /* <DEDUP_REMOVED lines=10> */
[----:B------:R-:W-:Y:S02]  /*35f0*/  F2FP.SATFINITE.E5M2.F32.PACK_AB_MERGE_C R51, RZ, R2, RZ ;  /* 0x00000002ff33723e */ /* 0x000fe400048060ff */
[----:B------:R-:W-:Y:S02]  /*3600*/  IADD3.X R27, R35, UR11, RZ, P0, !PT ;  /* 0x0000000b231b7c10 */ /* 0x000fe400087fe4ff */
[----:B------:R-:W-:Y:S01]  /*3610*/  F2FP.SATFINITE.E5M2.F32.PACK_AB_MERGE_C R59, RZ, R4, RZ ;  /* 0x00000004ff3b723e */ /* 0x000fe200048060ff */
        /* <DEDUP_REMOVED lines=24> */
[----:B------:R-:W-:Y:S05]  /*37a0*/  CALL.REL.NOINC `($__internal_47_$__cuda_sm20_rcp_rn_f32_slowpath) ;  /* 0x0000001800bc7944 */ /* 0x000fea0003c00000 */
[----:B------:R-:W-:Y:S05]  /*37b0*/  BRA `(.L_x_3852) ;  /* 0x0000000000107947 */ /* 0x000fea0003800000 */
.L_x_3851:
[----:B------:R-:W0:Y:S02]  /*37c0*/  MUFU.RCP R61, R56 ;  /* 0x00000038003d7308 */ /* 0x000e240000001000 */
[----:B0-----:R-:W-:-:S04]  /*37d0*/  FFMA R0, R56, R61, -1 ;  /* 0xbf80000038007423 */ /* 0x001fc8000000003d */
[----:B------:R-:W-:-:S04]  /*37e0*/  FADD.FTZ R0, -R0, -RZ ;  /* 0x800000ff00007221 */ /* 0x000fc80000010100 */
[----:B------:R-:W-:-:S07]  /*37f0*/  FFMA R61, R61, R0, R61 ;  /* 0x000000003d3d7223 */ /* 0x000fce000000003d */
.L_x_3852:
[----:B------:R-:W-:Y:S05]  /*3800*/  BSYNC B1 ;  /* 0x0000000000017941 */ /* 0x000fea0003800000 */
.L_x_3850:
        /* <DEDUP_REMOVED lines=26> */
[----:B------:R-:W-:Y:S05]  /*39b0*/  CALL.REL.NOINC `($__internal_47_$__cuda_sm20_rcp_rn_f32_slowpath) ;  /* 0x0000001800387944 */ /* 0x000fea0003c00000 */
[----:B------:R-:W-:Y:S05]  /*39c0*/  BRA `(.L_x_3855) ;  /* 0x0000000000107947 */ /* 0x000fea0003800000 */
.L_x_3854:
[----:B------:R-:W0:Y:S02]  /*39d0*/  MUFU.RCP R61, R4 ;  /* 0x00000004003d7308 */ /* 0x000e240000001000 */
[----:B0-----:R-:W-:-:S04]  /*39e0*/  FFMA R0, R4, R61, -1 ;  /* 0xbf80000004007423 */ /* 0x001fc8000000003d */
[----:B------:R-:W-:-:S04]  /*39f0*/  FADD.FTZ R0, -R0, -RZ ;  /* 0x800000ff00007221 */ /* 0x000fc80000010100 */
[----:B------:R-:W-:-:S07]  /*3a00*/  FFMA R61, R61, R0, R61 ;  /* 0x000000003d3d7223 */ /* 0x000fce000000003d */
.L_x_3855:
[----:B------:R-:W-:Y:S05]  /*3a10*/  BSYNC B1 ;  /* 0x0000000000017941 */ /* 0x000fea0003800000 */
.L_x_3853:
        /* <DEDUP_REMOVED lines=26> */
[----:B------:R-:W-:Y:S05]  /*3bc0*/  CALL.REL.NOINC `($__internal_47_$__cuda_sm20_rcp_rn_f32_slowpath) ;  /* 0x0000001400b47944 */ /* 0x000fea0003c00000 */
[----:B------:R-:W-:Y:S05]  /*3bd0*/  BRA `(.L_x_3858) ;  /* 0x0000000000107947 */ /* 0x000fea0003800000 */
.L_x_3857:
[----:B------:R-:W0:Y:S02]  /*3be0*/  MUFU.RCP R61, R4 ;  /* 0x00000004003d7308 */ /* 0x000e240000001000 */
[----:B0-----:R-:W-:-:S04]  /*3bf0*/  FFMA R0, R4, R61, -1 ;  /* 0xbf80000004007423 */ /* 0x001fc8000000003d */
[----:B------:R-:W-:-:S04]  /*3c00*/  FADD.FTZ R0, -R0, -RZ ;  /* 0x800000ff00007221 */ /* 0x000fc80000010100 */
[----:B------:R-:W-:-:S07]  /*3c10*/  FFMA R61, R61, R0, R61 ;  /* 0x000000003d3d7223 */ /* 0x000fce000000003d */
.L_x_3858:
[----:B------:R-:W-:Y:S05]  /*3c20*/  BSYNC B1 ;  /* 0x0000000000017941 */ /* 0x000fea0003800000 */
.L_x_3856:
        /* <DEDUP_REMOVED lines=26> */
[----:B------:R-:W-:Y:S05]  /*3dd0*/  CALL.REL.NOINC `($__internal_47_$__cuda_sm20_rcp_rn_f32_slowpath) ;  /* 0x0000001400307944 */ /* 0x000fea0003c00000 */
[----:B------:R-:W-:Y:S05]  /*3de0*/  BRA `(.L_x_3861) ;  /* 0x0000000000107947 */ /* 0x000fea0003800000 */
.L_x_3860:
[----:B------:R-:W0:Y:S02]  /*3df0*/  MUFU.RCP R61, R4 ;  /* 0x00000004003d7308 */ /* 0x000e240000001000 */
[----:B0-----:R-:W-:-:S04]  /*3e00*/  FFMA R0, R4, R61, -1 ;  /* 0xbf80000004007423 */ /* 0x001fc8000000003d */
[----:B------:R-:W-:-:S04]  /*3e10*/  FADD.FTZ R0, -R0, -RZ ;  /* 0x800000ff00007221 */ /* 0x000fc80000010100 */
[----:B------:R-:W-:-:S07]  /*3e20*/  FFMA R61, R61, R0, R61 ;  /* 0x000000003d3d7223 */ /* 0x000fce000000003d */
.L_x_3861:
[----:B------:R-:W-:Y:S05]  /*3e30*/  BSYNC B1 ;  /* 0x0000000000017941 */ /* 0x000fea0003800000 */
.L_x_3859:
        /* <DEDUP_REMOVED lines=16> */
[----:B------:R-:W-:Y:S01]  /*3f40*/  F2FP.SATFINITE.E5M2.F32.PACK_AB_MERGE_C R25, RZ, R25, RZ ;  /* 0x00000019ff19723e */ /* 0x000fe200048060ff */
        /* <DEDUP_REMOVED lines=12> */
[----:B------:R-:W-:Y:S01]  /*4010*/  F2FP.SATFINITE.E5M2.F32.PACK_AB_MERGE_C R33, RZ, R29, RZ ;  /* 0x0000001dff21723e */ /* 0x000fe200048060ff */
[----:B------:R-:W-:Y:S01]  /*4020*/  FMUL R29, R8, R13 ;  /* 0x0000000d081d7220 */ /* 0x000fe20000400000 */
[----:B------:R-:W-:Y:S01]  /*4030*/  IADD3.X R15, R19, UR11, RZ, P0, !PT ;  /* 0x0000000b130f7c10 */ /* 0x000fe200087fe4ff */
[C---:B------:R-:W-:Y:S01]  /*4040*/  IMAD R20, R17.reuse, 0x21, R38 ;  /* 0x0000002111147824 */ /* 0x040fe200078e0226 */
[----:B0-----:R-:W-:Y:S01]  /*4050*/  LEA R5, R0, R5, 0x18 ;  /* 0x0000000500057211 */ /* 0x001fe200078ec0ff */
[C---:B-1----:R-:W-:Y:S01]  /*4060*/  IMAD R18, R17.reuse, 0x21, R22 ;  /* 0x0000002111127824 */ /* 0x042fe200078e0216 */
[----:B------:R-:W-:Y:S01]  /*4070*/  ULDC.64 UR4, c[0x0][0x228] ;  /* 0x00008a0000047ab9 */ /* 0x000fe20000000a00 */
[C---:B------:R-:W-:Y:S01]  /*4080*/  IMAD R40, R17.reuse, 0x21, R24 ;  /* 0x0000002111287824 */ /* 0x040fe200078e0218 */
[----:B------:R-:W-:Y:S01]  /*4090*/  F2FP.SATFINITE.E5M2.F32.PACK_AB_MERGE_C R31, RZ, R4, RZ ;  /* 0x00000004ff1f723e */ /* 0x000fe200048060ff */
        /* <DEDUP_REMOVED lines=9> */
[----:B------:R-:W-:Y:S01]  /*4130*/  F2FP.SATFINITE.E5M2.F32.PACK_AB_MERGE_C R37, RZ, R29, RZ ;  /* 0x0000001dff25723e */ /* 0x000fe200048060ff */
[----:B------:R0:W-:Y:S01]  /*4140*/  STG.E.U8 desc[UR6][R14.64], R31 ;  /* 0x0000001f0e007986 */ /* 0x0001e2000c101106 */
[----:B------:R-:W-:Y:S01]  /*4150*/  IADD3.X R19, R15, UR11, RZ, P0, !PT ;  /* 0x0000000b0f137c10 */ /* 0x000fe200087fe4ff */
[----:B------:R-:W-:Y:S01]  /*4160*/  FMUL R29, R48, R13 ;  /* 0x0000000d301d7220 */ /* 0x000fe20000400000 */
[----:B------:R-:W-:Y:S01]  /*4170*/  LEA.HI.X R5, R2, UR5, R3, 0x5, P1 ;  /* 0x0000000502057c11 */ /* 0x000fe200088f2c03 */
[----:B------:R-:W-:Y:S01]  /*4180*/  STS [R20], R45 ;  /* 0x0000002d14007388 */ /* 0x000fe20000000800 */
[----:B------:R-:W-:Y:S01]  /*4190*/  IADD3 R2, P0, R18, UR10, RZ ;  /* 0x0000000a12027c10 */ /* 0x000fe2000ff1e0ff */
[----:B------:R-:W-:Y:S01]  /*41a0*/  USHF.R.U64 UR4, UR8, 0x2, UR9 ;  /* 0x0000000208047899 */ /* 0x000fe20008001209 */
[----:B------:R-:W-:Y:S01]  /*41b0*/  F2FP.SATFINITE.E5M2.F32.PACK_AB_MERGE_C R29, RZ, R29, RZ ;  /* 0x0000001dff1d723e */ /* 0x000fe200048060ff */
        /* <DEDUP_REMOVED lines=20> */
[----:B------:R-:W-:Y:S02]  /*4300*/  F2FP.SATFINITE.E5M2.F32.PACK_AB_MERGE_C R33, RZ, R19, RZ ;  /* 0x00000013ff21723e */ /* 0x000fe400048060ff */
[----:B------:R-:W-:Y:S02]  /*4310*/  IADD3.X R19, R15, UR11, RZ, P0, !PT ;  /* 0x0000000b0f137c10 */ /* 0x000fe400087fe4ff */
[----:B------:R-:W-:Y:S01]  /*4320*/  IADD3 R36, P0, R18, UR10, RZ ;  /* 0x0000000a12247c10 */ /* 0x000fe2000ff1e0ff */
[----:B-1----:R-:W-:Y:S01]  /*4330*/  FMUL R2, R6, R13 ;  /* 0x0000000d06027220 */ /* 0x002fe20000400000 */
[----:B------:R-:W-:Y:S01]  /*4340*/  F2FP.SATFINITE.E5M2.F32.PACK_AB_MERGE_C R31, RZ, R26, RZ ;  /* 0x0000001aff1f723e */ /* 0x000fe200048060ff */
[----:B------:R1:W-:Y:S01]  /*4350*/  STG.E.U8 desc[UR6][R14.64], R33 ;  /* 0x000000210e007986 */ /* 0x0003e2000c101106 */
[----:B------:R-:W-:Y:S01]  /*4360*/  LOP3.LUT R40, R40, 0xff, R25, 0xf8, !PT ;  /* 0x000000ff28287812 */ /* 0x000fe200078ef819 */
[----:B------:R-:W-:Y:S01]  /*4370*/  HFMA2.MMA R3, -RZ, RZ, 0, 0 ;  /* 0x00000000ff037435 */ /* 0x000fe200000001ff */
[----:B------:R-:W-:Y:S01]  /*4380*/  IADD3.X R37, R19, UR11, RZ, P0, !PT ;  /* 0x0000000b13257c10 */ /* 0x000fe200087fe4ff */
[----:B------:R2:W-:Y:S01]  /*4390*/  STG.E.U8 desc[UR6][R18.64], R31 ;  /* 0x0000001f12007986 */ /* 0x0005e2000c101106 */
[----:B------:R-:W-:Y:S01]  /*43a0*/  F2FP.SATFINITE.E5M2.F32.PACK_AB_MERGE_C R25, RZ, R2, RZ ;  /* 0x00000002ff19723e */ /* 0x000fe200048060ff */
        /* <DEDUP_REMOVED lines=120> */
.L_x_3872:
[----:B-1----:R-:W-:-:S07]  /*4b30*/  FMNMX R11, R2, R11, !PT ;  /* 0x0000000b020b7209 */ /* 0x002fce0007800000 */
.L_x_3864:
[----:B------:R-:W-:Y:S05]  /*4b40*/  BSYNC B0 ;  /* 0x0000000000007941 */ /* 0x000fea0003800000 */
.L_x_3863:
[----:B------:R-:W-:Y:S01]  /*4b50*/  ISETP.NE.AND P0, PT, R8, RZ, PT ;  /* 0x000000ff0800720c */ /* 0x000fe20003f05270 */
[----:B------:R-:W-:-:S12]  /*4b60*/  BSSY B0, `(.L_x_3862) ;  /* 0x0000004000007945 */ /* 0x000fd80003800000 */
[----:B------:R-:W-:Y:S05]  /*4b70*/  @P0 BRA `(.L_x_3866) ;  /* 0x0000000000080947 */ /* 0x000fea0003800000 */
[----:B0-----:R-:W0:Y:S02]  /*4b80*/  LDC.64 R2, c[0x0][0x238] ;  /* 0x00008e00ff027b82 */ /* 0x001e240000000a00 */
[----:B0-----:R1:W-:Y:S02]  /*4b90*/  REDG.E.MAX.S32.STRONG.GPU desc[UR6][R2.64], R11 ;  /* 0x0000000b0200798e */ /* 0x0013e4000d10e386 */
.L_x_3866:
[----:B------:R-:W-:Y:S05]  /*4ba0*/  BSYNC B0 ;  /* 0x0000000000007941 */ /* 0x000fea0003800000 */
.L_x_3862:
        /* <DEDUP_REMOVED lines=13> */
[----:B-1----:R-:W-:Y:S05]  /*4c80*/  CALL.REL.NOINC `($__internal_47_$__cuda_sm20_rcp_rn_f32_slowpath) ;  /* 0x0000000400847944 */ /* 0x002fea0003c00000 */
[----:B------:R-:W-:Y:S05]  /*4c90*/  BRA `(.L_x_3868) ;  /* 0x0000000000107947 */ /* 0x000fea0003800000 */
.L_x_3867:
[----:B------:R-:W0:Y:S02]  /*4ca0*/  MUFU.RCP R0, R13 ;  /* 0x0000000d00007308 */ /* 0x000e240000001000 */
[----:B01----:R-:W-:-:S04]  /*4cb0*/  FFMA R2, R0, R13, -1 ;  /* 0xbf80000000027423 */ /* 0x003fc8000000000d */
[----:B------:R-:W-:-:S04]  /*4cc0*/  FADD.FTZ R61, -R2, -RZ ;  /* 0x800000ff023d7221 */ /* 0x000fc80000010100 */
[----:B------:R-:W-:-:S07]  /*4cd0*/  FFMA R61, R0, R61, R0 ;  /* 0x0000003d003d7223 */ /* 0x000fce0000000000 */
.L_x_3868:
[----:B------:R-:W0:Y:S02]  /*4ce0*/  LDC.64 R2, c[0x0][0x240] ;  /* 0x00009000ff027b82 */ /* 0x000e240000000a00 */
[----:B0-----:R-:W-:Y:S01]  /*4cf0*/  STG.E desc[UR6][R2.64], R61 ;  /* 0x0000003d02007986 */ /* 0x001fe2000c101906 */
[----:B------:R-:W-:Y:S05]  /*4d00*/  EXIT ;  /* 0x000000000000794d */ /* 0x000fea0003800000 */
.L_x_3865:
[----:B------:R-:W-:Y:S01]  /*4d10*/  HFMA2.MMA R7, -RZ, RZ, 0, 1.847743988037109375e-06 ;  /* 0x0000001fff077435 */ /* 0x000fe200000001ff */
[----:B------:R-:W-:Y:S02]  /*4d20*/  IMAD.MOV.U32 R5, RZ, RZ, 0x4 ;  /* 0x00000004ff057424 */ /* 0x000fe400078e00ff */
[----:B------:R-:W-:-:S08]  /*4d30*/  IMAD.MOV.U32 R4, RZ, RZ, -0x1 ;  /* 0xffffffffff047424 */ /* 0x000fd000078e00ff */
[----:B01----:R-:W-:Y:S05]  /*4d40*/  WARPSYNC.COLLECTIVE R4, `(.L_x_3869) ;  /* 0x0000000004087348 */ /* 0x003fea0003c00000 */
[----:B-1----:R1:W2:Y:S02]  /*4d50*/  SHFL.DOWN P0, R11, R0, R5, R7 ;  /* 0x08000005000b7389 */ /* 0x0022a40000000007 */
[----:B012---:R-:W-:Y:S01]  /*4d60*/  ENDCOLLECTIVE ;  /* 0x000000000000791b */ /* 0x007fe20003800000 */
.L_x_3869:
[----:B------:R-:W-:Y:S02]  /*4d70*/  IMAD.MOV.U32 R5, RZ, RZ, 0x2 ;  /* 0x00000002ff057424 */ /* 0x000fe400078e00ff */
[----:B------:R-:W-:-:S05]  /*4d80*/  IMAD.MOV.U32 R3, RZ, RZ, R11 ;  /* 0x000000ffff037224 */ /* 0x000fca00078e000b */
[----:B------:R-:W-:-:S04]  /*4d90*/  FMNMX R3, R3, R0, !PT ;  /* 0x0000000003037209 */ /* 0x000fc80007800000 */
[----:B------:R-:W-:-:S07]  /*4da0*/  MOV R0, R3 ;  /* 0x0000000300007202 */ /* 0x000fce0000000f00 */
[----:B------:R-:W-:Y:S05]  /*4db0*/  WARPSYNC.COLLECTIVE R4, `(.L_x_3870) ;  /* 0x0000000004087348 */ /* 0x000fea0003c00000 */
[----:B------:R0:W1:Y:S02]  /*4dc0*/  SHFL.DOWN P0, R11, R0, R5, R7 ;  /* 0x08000005000b7389 */ /* 0x0000640000000007 */
[----:B01----:R-:W-:Y:S01]  /*4dd0*/  ENDCOLLECTIVE ;  /* 0x000000000000791b */ /* 0x003fe20003800000 */
.L_x_3870:
[----:B------:R-:W-:Y:S02]  /*4de0*/  IMAD.MOV.U32 R5, RZ, RZ, 0x1 ;  /* 0x00000001ff057424 */ /* 0x000fe400078e00ff */
[----:B------:R-:W-:-:S05]  /*4df0*/  IMAD.MOV.U32 R2, RZ, RZ, R11 ;  /* 0x000000ffff027224 */ /* 0x000fca00078e000b */
[----:B------:R-:W-:-:S04]  /*4e00*/  FMNMX R2, R3, R2, !PT ;  /* 0x0000000203027209 */ /* 0x000fc80007800000 */
[----:B------:R-:W-:-:S07]  /*4e10*/  MOV R0, R2 ;  /* 0x0000000200007202 */ /* 0x000fce0000000f00 */
[----:B------:R-:W-:Y:S05]  /*4e20*/  WARPSYNC.COLLECTIVE R4, `(.L_x_3871) ;  /* 0x0000000004087348 */ /* 0x000fea0003c00000 */
[----:B------:R0:W1:Y:S02]  /*4e30*/  SHFL.DOWN P0, R11, R0, R5, R7 ;  /* 0x08000005000b7389 */ /* 0x0000640000000007 */
[----:B01----:R-:W-:Y:S01]  /*4e40*/  ENDCOLLECTIVE ;  /* 0x000000000000791b */ /* 0x003fe20003800000 */
.L_x_3871:
[----:B------:R-:W-:Y:S05]  /*4e50*/  BRA `(.L_x_3872) ;  /* 0xfffffffc00347947 */ /* 0x000fea000383ffff */
        .weak           $__internal_46_$__cuda_sm20_div_u64
        .type           $__internal_46_$__cuda_sm20_div_u64,@function
        .size           $__internal_46_$__cuda_sm20_div_u64,($__internal_47_$__cuda_sm20_rcp_rn_f32_slowpath - $__internal_46_$__cuda_sm20_div_u64)
$__internal_46_$__cuda_sm20_div_u64:
        /* <DEDUP_REMOVED lines=67> */
[----:B------:R-:W-:Y:S06]  /*5290*/  RET.REL.NODEC R10 `(_ZN18transformer_engine6detail32dgated_act_cast_transpose_kernelILi1ELi4Eff13__nv_fp8_e5m2NS_5EmptyEXadL_ZNS_6dqgeluIffEET_T0_RKS3_EEXadL_ZNS_5qgeluIffEES5_S6_S8_EEEEvPKT2_SC_PT3_SE_PKT1_PSF_SI_mmm) ;  /* 0xffffffac0a587950 */ /* 0x000fec0003c3ffff */
        .weak           $__internal_47_$__cuda_sm20_rcp_rn_f32_slowpath
        .type           $__internal_47_$__cuda_sm20_rcp_rn_f32_slowpath,@function
        .size           $__internal_47_$__cuda_sm20_rcp_rn_f32_slowpath,(.L_x_34532 - $__internal_47_$__cuda_sm20_rcp_rn_f32_slowpath)
$__internal_47_$__cuda_sm20_rcp_rn_f32_slowpath:
        /* <DEDUP_REMOVED lines=15> */
.L_x_3874:
        /* <DEDUP_REMOVED lines=33> */
.L_x_3876:
[----:B------:R0:W1:Y:S02]  /*55a0*/  MUFU.RCP R61, R0 ;  /* 0x00000000003d7308 */ /* 0x0000640000001000 */
.L_x_3875:
[----:B------:R-:W-:Y:S05]  /*55b0*/  BSYNC B0 ;  /* 0x0000000000007941 */ /* 0x000fea0003800000 */
.L_x_3873:
[----:B------:R-:W-:Y:S01]  /*55c0*/  HFMA2.MMA R57, -RZ, RZ, 0, 0 ;  /* 0x00000000ff397435 */ /* 0x000fe200000001ff */
[----:B------:R-:W-:-:S05]  /*55d0*/  IMAD.MOV.U32 R56, RZ, RZ, R4 ;  /* 0x000000ffff387224 */ /* 0x000fca00078e0004 */
[----:B01----:R-:W-:Y:S05]  /*55e0*/  RET.REL.NODEC R56 `(_ZN18transformer_engine6detail32dgated_act_cast_transpose_kernelILi1ELi4Eff13__nv_fp8_e5m2NS_5EmptyEXadL_ZNS_6dqgeluIffEET_T0_RKS3_EEXadL_ZNS_5qgeluIffEES5_S6_S8_EEEEvPKT2_SC_PT3_SE_PKT1_PSF_SI_mmm) ;  /* 0xffffffa838847950 */ /* 0x003fea0003c3ffff */
.L_x_3877:
        /* <DEDUP_REMOVED lines=9> */
.L_x_34532:


//--------------------- .text._ZN18transformer_engine6detail43dgated_act_cast_transpose_kernel_notalignedILi1ELi2Eff13__nv_bfloat16NS_5EmptyEXadL_ZNS_6dqgeluIffEET_T0_RKS3_EEXadL_ZNS_5qgeluIffEES5_S6_S8_EEEEvPKT2_SC_PT3_SE_PKT1_PSF_SI_mmm --------------------------
	.section	.text._ZN18transformer_engine6detail43dgated_act_cast_transpose_kernel_notalignedILi1ELi2Eff13__nv_bfloat16NS_5EmptyEXadL_ZNS_6dqgeluIffEET_T0_RKS3_EEXadL_ZNS_5qgeluIffEES5_S6_S8_EEEEvPKT2_SC_PT3_SE_PKT1_PSF_SI_mmm,"ax",@progbits
	.align	128
        .global         _ZN18transformer_engine6detail43dgated_act_cast_transpose_kernel_notalignedILi1ELi2Eff13__nv_bfloat16NS_5EmptyEXadL_ZNS_6dqgeluIffEET_T0_RKS3_EEXadL_ZNS_5qgeluIffEES5_S6_S8_EEEEvPKT2_SC_PT3_SE_PKT1_PSF_SI_mmm
        .type           _ZN18transformer_engine6detail43dgated_act_cast_transpose_kernel_notalignedILi1ELi2Eff13__nv_bfloat16NS_5EmptyEXadL_ZNS_6dqgeluIffEET_T0_RKS3_EEXadL_ZNS_5qgeluIffEES5_S6_S8_EEEEvPKT2_SC_PT3_SE_PKT1_PSF_SI_mmm,@function
        .size           _ZN18transformer_engine6detail43dgated_act_cast_transpose_kernel_notalignedILi1ELi2Eff13__nv_bfloat16NS_5EmptyEXadL_ZNS_6dqgeluIffEET_T0_RKS3_EEXadL_ZNS_5qgeluIffEES5_S6_S8_EEEEvPKT2_SC_PT3_SE_PKT1_PSF_SI_mmm,(.L_x_34534 - _ZN18transformer_engine6detail43dgated_act_cast_transpose_kernel_notalignedILi1ELi2Eff13__nv_bfloat16NS_5EmptyEXadL_ZNS_6dqgeluIffEET_T0_RKS3_EEXadL_ZNS_5qgeluIffEES5_S6_S8_EEEEvPKT2_SC_PT3_SE_PKT1_PSF_SI_mmm)
        .other          _ZN18transformer_engine6detail43dgated_act_cast_transpose_kernel_notalignedILi1ELi2Eff13__nv_bfloat16NS_5EmptyEXadL_ZNS_6dqgeluIffEET_T0_RKS3_EEXadL_ZNS_5qgeluIffEES5_S6_S8_EEEEvPKT2_SC_PT3_SE_PKT1_PSF_SI_mmm,@"STO_CUDA_ENTRY STV_DEFAULT"
_ZN18transformer_engine6detail43dgated_act_cast_transpose_kernel_notalignedILi1ELi2Eff13__nv_bfloat16NS_5EmptyEXadL_ZNS_6dqgeluIffEET_T0_RKS3_EEXadL_ZNS_5qgeluIffEES5_S6_S8_EEEEvPKT2_SC_PT3_SE_PKT1_PSF_SI_mmm:
.text._ZN18transformer_engine6detail43dgated_act_cast_transpose_kernel_notalignedILi1ELi2Eff13__nv_bfloat16NS_5EmptyEXadL_ZNS_6dqgeluIffEET_T0_RKS3_EEXadL_ZNS_5qgeluIffEES5_S6_S8_EEEEvPKT2_SC_PT3_SE_PKT1_PSF_SI_mmm:
        /* <DEDUP_REMOVED lines=17> */
[----:B------:R-:W-:Y:S02]  /*0110*/  SHF.R.U32.HI R7, RZ, 0x5, R4 ;  /* 0x00000005ff077819 */ /* 0x000fe40000011604 */
[----:B------:R-:W-:-:S09]  /*0120*/  LOP3.LUT R31, R4, 0x1f, RZ, 0xc0, !PT ;  /* 0x0000001f041f7812 */ /* 0x000fd200078ec0ff */
[----:B------:R-:W-:Y:S05]  /*0130*/  @!P0 BRA `(.L_x_3878) ;  /* 0x00000000002c8947 */ /* 0x000fea0003800000 */
[----:B------:R-:W-:-:S07]  /*0140*/  MOV R6, 0x160 ;  /* 0x0000016000067802 */ /* 0x000fce0000000f00 */
[----:B------:R-:W-:Y:S05]  /*0150*/  CALL.REL.NOINC `($__internal_48_$__cuda_sm20_div_u64) ;  /* 0x0000004000b47944 */ /* 0x000fea0003c00000 */
        /* <DEDUP_REMOVED lines=9> */
.L_x_3878:
[----:B------:R-:W0:Y:S01]  /*01f0*/  I2F.U32.RP R0, R55 ;  /* 0x0000003700007306 */ /* 0x000e220000209000 */
[----:B------:R-:W-:Y:S01]  /*0200*/  ISETP.NE.U32.AND P2, PT, R55, RZ, PT ;  /* 0x000000ff3700720c */ /* 0x000fe20003f45070 */
[----:B------:R-:W-:-:S06]  /*0210*/  HFMA2.MMA R35, -RZ, RZ, 0, 0 ;  /* 0x00000000ff237435 */ /* 0x000fcc00000001ff */
        /* <DEDUP_REMOVED lines=19> */
.L_x_3879:
[----:B------:R-:W0:Y:S01]  /*0350*/  LDC.64 R12, c[0x0][0x248] ;  /* 0x00009200ff0c7b82 */ /* 0x000e220000000a00 */
[----:B------:R-:W-:Y:S01]  /*0360*/  ULDC.64 UR4, c[0x0][0x250] ;  /* 0x0000940000047ab9 */ /* 0x000fe20000000a00 */
[C---:B------:R-:W-:Y:S01]  /*0370*/  SHF.L.U64.HI R5, R34.reuse, 0x5, R35 ;  /* 0x0000000522057819 */ /* 0x040fe20000010223 */
[----:B------:R-:W-:Y:S01]  /*0380*/  USHF.R.U64 UR8, UR4, 0x1, UR5 ;  /* 0x0000000104087899 */ /* 0x000fe20008001205 */
[----:B------:R-:W-:Y:S01]  /*0390*/  SHF.L.U64.HI R8, R55, 0x5, R0 ;  /* 0x0000000537087819 */ /* 0x000fe20000010200 */
[----:B------:R-:W-:Y:S01]  /*03a0*/  USHF.R.U32.HI UR9, URZ, 0x1, UR5 ;  /* 0x000000013f097899 */ /* 0x000fe20008011605 */
[C---:B------:R-:W-:Y:S01]  /*03b0*/  IMAD.SHL.U32 R9, R7.reuse, 0x4, RZ ;  /* 0x0000000407097824 */ /* 0x040fe200078e00ff */
[----:B------:R-:W-:Y:S01]  /*03c0*/  ULDC.64 UR6, c[0x0][0x208] ;  /* 0x0000820000067ab9 */ /* 0x000fe20000000a00 */
[C---:B------:R-:W-:Y:S01]  /*03d0*/  IMAD R4, R7.reuse, -0x4, R4 ;  /* 0xfffffffc07047824 */ /* 0x040fe200078e0204 */
[----:B------:R-:W-:Y:S01]  /*03e0*/  LEA R6, P1, -R34, UR8, 0x5 ;  /* 0x0000000822067c11 */ /* 0x000fe2000f8229ff */
[----:B------:R-:W-:Y:S01]  /*03f0*/  IMAD.SHL.U32 R17, R7, 0x8, RZ ;  /* 0x0000000807117824 */ /* 0x000fe200078e00ff */
[----:B------:R-:W-:-:S02]  /*0400*/  ULDC.64 UR10, c[0x0][0x230] ;  /* 0x00008c00000a7ab9 */ /* 0x000fc40000000a00 */
[----:B------:R-:W-:Y:S02]  /*0410*/  IADD3.X R5, ~R5, UR9, RZ, P1, !PT ;  /* 0x0000000905057c10 */ /* 0x000fe40008ffe5ff */
[----:B------:R-:W-:Y:S02]  /*0420*/  ISETP.LT.U32.AND P1, PT, R6, 0x20, PT ;  /* 0x000000200600780c */ /* 0x000fe40003f21070 */
[----:B------:R-:W-:Y:S02]  /*0430*/  LOP3.LUT R10, R4, 0x1f, RZ, 0xc0, !PT ;  /* 0x0000001f040a7812 */ /* 0x000fe400078ec0ff */
[----:B------:R-:W-:Y:S02]  /*0440*/  ISETP.LT.U32.AND.EX P1, PT, R5, RZ, PT, P1 ;  /* 0x000000ff0500720c */ /* 0x000fe40003f21110 */
[----:B------:R-:W-:Y:S02]  /*0450*/  LOP3.LUT R5, R9, 0x1c, RZ, 0xe2, !PT ;  /* 0x0000001c09057812 */ /* 0x000fe400078ee2ff */
[----:B------:R-:W-:Y:S01]  /*0460*/  SEL R6, R6, 0x20, P1 ;  /* 0x0000002006067807 */ /* 0x000fe20000800000 */
[-C--:B0-----:R-:W-:Y:S01]  /*0470*/  IMAD R9, R35, R12.reuse, RZ ;  /* 0x0000000c23097224 */ /* 0x081fe200078e02ff */
[-C--:B------:R-:W-:Y:S01]  /*0480*/  LEA R2, P0, -R55, R12.reuse, 0x5 ;  /* 0x0000000c37027211 */ /* 0x080fe200078029ff */
[----:B------:R-:W-:Y:S01]  /*0490*/  IMAD.WIDE.U32 R18, R34, R12, RZ ;  /* 0x0000000c22127225 */ /* 0x000fe200078e00ff */
[----:B------:R-:W-:-:S02]  /*04a0*/  ISETP.GE.U32.AND P1, PT, R5, R6, PT ;  /* 0x000000060500720c */ /* 0x000fc40003f26070 */
[----:B------:R-:W-:Y:S01]  /*04b0*/  LOP3.LUT R17, R17, 0x38, RZ, 0xc0, !PT ;  /* 0x0000003811117812 */ /* 0x000fe200078ec0ff */
[----:B------:R-:W-:Y:S01]  /*04c0*/  IMAD.X R3, R13, 0x1, ~R8, P0 ;  /* 0x000000010d037824 */ /* 0x000fe200000e0e08 */
[----:B------:R-:W-:Y:S01]  /*04d0*/  ISETP.LT.U32.AND P0, PT, R2, 0x20, PT ;  /* 0x000000200200780c */ /* 0x000fe20003f01070 */
[----:B------:R-:W-:Y:S01]  /*04e0*/  IMAD R9, R34, R13, R9 ;  /* 0x0000000d22097224 */ /* 0x000fe200078e0209 */
[----:B------:R-:W-:Y:S01]  /*04f0*/  SHF.L.U64.HI R7, R12, 0x1, R13 ;  /* 0x000000010c077819 */ /* 0x000fe2000001020d */
[----:B------:R-:W-:Y:S01]  /*0500*/  IMAD.SHL.U32 R30, R18, 0x2, RZ ;  /* 0x00000002121e7824 */ /* 0x000fe200078e00ff */
[----:B------:R-:W-:Y:S01]  /*0510*/  ISETP.LT.U32.AND.EX P0, PT, R3, RZ, PT, P0 ;  /* 0x000000ff0300720c */ /* 0x000fe20003f01100 */
[----:B------:R-:W-:Y:S02]  /*0520*/  IMAD.IADD R11, R19, 0x1, R9 ;  /* 0x00000001130b7824 */ /* 0x000fe400078e0209 */
[----:B------:R-:W-:Y:S01]  /*0530*/  IMAD.SHL.U32 R9, R12, 0x2, RZ ;  /* 0x000000020c097824 */ /* 0x000fe200078e00ff */
[----:B------:R-:W-:Y:S01]  /*0540*/  SEL R8, R2, 0x20, P0 ;  /* 0x0000002002087807 */ /* 0x000fe20000000000 */
[-C--:B------:R-:W-:Y:S01]  /*0550*/  IMAD R47, R7, R17.reuse, RZ ;  /* 0x00000011072f7224 */ /* 0x080fe200078e02ff */
[----:B------:R-:W-:Y:S01]  /*0560*/  IADD3 R23, P0, R55, R30, RZ ;  /* 0x0000001e37177210 */ /* 0x000fe20007f1e0ff */
[----:B------:R-:W-:Y:S01]  /*0570*/  IMAD.WIDE.U32 R36, R9, R17, RZ ;  /* 0x0000001109247225 */ /* 0x000fe200078e00ff */
[----:B------:R-:W-:-:S02]  /*0580*/  ISETP.LT.U32.AND P1, PT, R10, R8, !P1 ;  /* 0x000000080a00720c */ /* 0x000fc40004f21070 */
[----:B------:R-:W-:Y:S01]  /*0590*/  SHF.L.U64.HI R11, R18, 0x1, R11 ;  /* 0x00000001120b7819 */ /* 0x000fe2000001020b */
[----:B------:R-:W-:Y:S01]  /*05a0*/  IMAD.IADD R47, R37, 0x1, R47 ;  /* 0x00000001252f7824 */ /* 0x000fe200078e022f */
[----:B------:R-:W-:-:S03]  /*05b0*/  IADD3 R30, P2, R23, R30, RZ ;  /* 0x0000001e171e7210 */ /* 0x000fc60007f5e0ff */
[--C-:B------:R-:W-:Y:S01]  /*05c0*/  IMAD.X R26, R0, 0x1, R11.reuse, P0 ;  /* 0x00000001001a7824 */ /* 0x100fe200000e060b */
[----:B------:R-:W-:Y:S01]  /*05d0*/  IADD3 R24, P0, R10, R36, RZ ;  /* 0x000000240a187210 */ /* 0x000fe20007f1e0ff */
[----:B------:R-:W-:Y:S02]  /*05e0*/  IMAD.SHL.U32 R29, R30, 0x20, RZ ;  /* 0x000000201e1d7824 */ /* 0x000fe400078e00ff */
[----:B------:R-:W-:Y:S02]  /*05f0*/  IMAD.X R11, R26, 0x1, R11, P2 ;  /* 0x000000011a0b7824 */ /* 0x000fe400010e060b */
[----:B------:R-:W0:Y:S01]  /*0600*/  @P1 LDC.64 R14, c[0x0][0x218] ;  /* 0x00008600ff0e1b82 */ /* 0x000e220000000a00 */
[----:B------:R-:W-:Y:S02]  /*0610*/  IMAD.X R22, RZ, RZ, R47, P0 ;  /* 0x000000ffff167224 */ /* 0x000fe400000e062f */
[----:B------:R-:W-:Y:S02]  /*0620*/  SHF.L.U64.HI R30, R30, 0x5, R11 ;  /* 0x000000051e1e7819 */ /* 0x000fe4000001020b */
[----:B------:R-:W-:Y:S01]  /*0630*/  @P1 IADD3 R11, P0, R24, R29, RZ ;  /* 0x0000001d180b1210 */ /* 0x000fe20007f1e0ff */
[----:B------:R-:W-:-:S02]  /*0640*/  IMAD.SHL.U32 R32, R23, 0x20, RZ ;  /* 0x0000002017207824 */ /* 0x000fc400078e00ff */
[----:B------:R-:W1:Y:S02]  /*0650*/  @P1 LDC.64 R20, c[0x0][0x210] ;  /* 0x00008400ff141b82 */ /* 0x000e640000000a00 */
[----:B------:R-:W-:Y:S01]  /*0660*/  @P1 IMAD.X R18, R22, 0x1, R30, P0 ;  /* 0x0000000116121824 */ /* 0x000fe200000e061e */
[----:B0-----:R-:W-:-:S04]  /*0670*/  @P1 LEA R40, P0, R11, R14, 0x2 ;  /* 0x0000000e0b281211 */ /* 0x001fc800078010ff */
[----:B------:R-:W-:Y:S01]  /*0680*/  @P1 LEA.HI.X R41, R11, R15, R18, 0x2, P0 ;  /* 0x0000000f0b291211 */ /* 0x000fe200000f1412 */
[----:B------:R-:W-:Y:S01]  /*0690*/  IMAD.MOV.U32 R18, RZ, RZ, RZ ;  /* 0x000000ffff127224 */ /* 0x000fe200078e00ff */
[----:B------:R-:W-:Y:S02]  /*06a0*/  MOV R11, RZ ;  /* 0x000000ff000b7202 */ /* 0x000fe40000000f00 */
[-C--:B------:R-:W-:Y:S02]  /*06b0*/  IADD3 R28, P2, R29, R12.reuse, RZ ;  /* 0x0000000c1d1c7210 */ /* 0x080fe40007f5e0ff */
[----:B------:R-:W-:Y:S01]  /*06c0*/  ISETP.NE.U32.AND P0, PT, RZ, UR10, PT ;  /* 0x0000000aff007c0c */ /* 0x000fe2000bf05070 */
[----:B------:R0:W2:Y:S01]  /*06d0*/  @P1 LDG.E R18, desc[UR6][R40.64] ;  /* 0x0000000628121981 */ /* 0x0000a2000c1e1900 */
[----:B------:R-:W-:Y:S01]  /*06e0*/  IMAD.WIDE.U32 R10, R17, R12, R10 ;  /* 0x0000000c110a7225 */ /* 0x000fe200078e000a */
[----:B------:R-:W-:Y:S02]  /*06f0*/  @P1 IADD3 R19, P3, R24, R28, RZ ;  /* 0x0000001c18131210 */ /* 0x000fe40007f7e0ff */
[----:B------:R-:W-:Y:S01]  /*0700*/  SHF.L.U64.HI R33, R23, 0x5, R26 ;  /* 0x0000000517217819 */ /* 0x000fe2000001021a */
[----:B------:R-:W-:Y:S01]  /*0710*/  IMAD.X R27, R30, 0x1, R13, P2 ;  /* 0x000000011e1b7824 */ /* 0x000fe200010e060d */
[----:B------:R-:W-:Y:S01]  /*0720*/  IADD3 R43, P2, R32, R10, RZ ;  /* 0x0000000a202b7210 */ /* 0x000fe20007f5e0ff */
[----:B------:R-:W-:Y:S01]  /*0730*/  IMAD.MOV.U32 R42, RZ, RZ, 0x437c0000 ;  /* 0x437c0000ff2a7424 */ /* 0x000fe200078e00ff */
[----:B------:R-:W-:Y:S01]  /*0740*/  ISETP.NE.AND.EX P0, PT, RZ, UR11, PT, P0 ;  /* 0x0000000bff007c0c */ /* 0x000fe2000bf05300 */
[----:B------:R-:W-:Y:S01]  /*0750*/  @P1 IMAD.X R10, R22, 0x1, R27, P3 ;  /* 0x00000001160a1824 */ /* 0x000fe200018e061b */
[----:B------:R-:W-:Y:S01]  /*0760*/  @P1 LEA R14, P3, R19, R14, 0x2 ;  /* 0x0000000e130e1211 */ /* 0x000fe200078610ff */
[----:B0-----:R-:W-:-:S02]  /*0770*/  IMAD R41, R17, R13, RZ ;  /* 0x0000000d11297224 */ /* 0x001fc400078e02ff */
[----:B------:R-:W-:Y:S01]  /*0780*/  IMAD.MOV.U32 R40, RZ, RZ, 0x3bbb989d ;  /* 0x3bbb989dff287424 */ /* 0x000fe200078e00ff */
[----:B------:R-:W-:Y:S01]  /*0790*/  @P1 LEA.HI.X R15, R19, R15, R10, 0x2, P3 ;  /* 0x0000000f130f1211 */ /* 0x000fe200018f140a */
[----:B------:R-:W-:Y:S01]  /*07a0*/  IMAD.MOV.U32 R25, RZ, RZ, RZ ;  /* 0x000000ffff197224 */ /* 0x000fe200078e00ff */
[----:B------:R-:W-:Y:S01]  /*07b0*/  IADD3.X R26, R33, R11, R41, P2, !PT ;  /* 0x0000000b211a7210 */ /* 0x000fe200017fe429 */
[----:B------:R-:W-:Y:S01]  /*07c0*/  IMAD.MOV.U32 R23, RZ, RZ, RZ ;  /* 0x000000ffff177224 */ /* 0x000fe200078e00ff */
[C---:B-1----:R-:W-:Y:S01]  /*07d0*/  @P1 LEA R20, P2, R43.reuse, R20, 0x2 ;  /* 0x000000142b141211 */ /* 0x042fe200078410ff */
[----:B------:R-:W-:Y:S02]  /*07e0*/  IMAD.MOV.U32 R10, RZ, RZ, 0x3f800000 ;  /* 0x3f800000ff0a7424 */ /* 0x000fe400078e00ff */
[----:B------:R-:W0:Y:S01]  /*07f0*/  @P0 LDC.64 R38, c[0x0][0x230] ;  /* 0x00008c00ff260b82 */ /* 0x000e220000000a00 */
[----:B------:R-:W-:Y:S01]  /*0800*/  @P1 LEA.HI.X R21, R43, R21, R26, 0x2, P2 ;  /* 0x000000152b151211 */ /* 0x000fe200010f141a */
[----:B------:R-:W-:Y:S01]  /*0810*/  BSSY B0, `(.L_x_3880) ;  /* 0x000002c000007945 */ /* 0x000fe20003800000 */
[C---:B------:R-:W-:Y:S01]  /*0820*/  SHF.L.U64.HI R35, R34.reuse, 0x1, R35 ;  /* 0x0000000122237819 */ /* 0x040fe20000010223 */
[----:B------:R-:W5:Y:S04]  /*0830*/  @P1 LDG.E R23, desc[UR6][R14.64] ;  /* 0x000000060e171981 */ /* 0x000f68000c1e1900 */
[----:B------:R1:W5:Y:S01]  /*0840*/  @P1 LDG.E R25, desc[UR6][R20.64] ;  /* 0x0000000614191981 */ /* 0x000362000c1e1900 */
[----:B------:R-:W-:-:S02]  /*0850*/  IMAD.SHL.U32 R34, R34, 0x2, RZ ;  /* 0x0000000222227824 */ /* 0x000fc400078e00ff */
[----:B-1----:R-:W-:Y:S02]  /*0860*/  IMAD R20, R0, UR4, RZ ;  /* 0x0000000400147c24 */ /* 0x002fe4000f8e02ff */
[----:B------:R-:W-:Y:S01]  /*0870*/  IMAD.WIDE.U32 R14, R55, UR4, R34 ;  /* 0x00000004370e7c25 */ /* 0x000fe2000f8e0022 */
[----:B0-----:R0:W5:Y:S03]  /*0880*/  @P0 LDG.E R10, desc[UR6][R38.64] ;  /* 0x00000006260a0981 */ /* 0x001166000c1e1900 */
[----:B------:R-:W-:-:S04]  /*0890*/  IMAD.WIDE.U32 R32, R17, R12, R32 ;  /* 0x0000000c11207225 */ /* 0x000fc800078e0020 */
[----:B------:R-:W-:Y:S02]  /*08a0*/  IMAD R55, R55, UR5, R20 ;  /* 0x0000000537377c24 */ /* 0x000fe4000f8e0214 */
[----:B------:R-:W-:Y:S02]  /*08b0*/  IMAD.MOV.U32 R21, RZ, RZ, RZ ;  /* 0x000000ffff157224 */ /* 0x000fe400078e00ff */
[----:B------:R-:W-:Y:S02]  /*08c0*/  IMAD.MOV.U32 R17, RZ, RZ, RZ ;  /* 0x000000ffff117224 */ /* 0x000fe400078e00ff */
[----:B--2---:R-:W-:-:S04]  /*08d0*/  FMUL R11, R18, -1.7020000219345092773 ;  /* 0xbfd9db23120b7820 */ /* 0x004fc80000400000 */
[----:B------:R-:W-:-:S04]  /*08e0*/  FFMA.SAT R19, R11, R40, 0.5 ;  /* 0x3f0000000b137423 */ /* 0x000fc80000002028 */
[----:B------:R-:W-:-:S04]  /*08f0*/  FFMA.RM R40, R19, R42, 12582913 ;  /* 0x4b40000113287423 */ /* 0x000fc8000000402a */
[----:B------:R-:W-:-:S04]  /*0900*/  FADD R42, R40, -12583039 ;  /* 0xcb40007f282a7421 */ /* 0x000fc80000000000 */
[----:B------:R-:W-:-:S04]  /*0910*/  FFMA R42, R11, 1.4426950216293334961, -R42 ;  /* 0x3fb8aa3b0b2a7823 */ /* 0x000fc8000000082a */
[----:B------:R-:W-:-:S04]  /*0920*/  FFMA R42, R11, 1.925963033500011079e-08, R42 ;  /* 0x32a570600b2a7823 */ /* 0x000fc8000000002a */
[----:B------:R0:W1:Y:S01]  /*0930*/  MUFU.EX2 R0, R42 ;  /* 0x0000002a00007308 */ /* 0x0000620000000800 */
[----:B------:R-:W-:Y:S01]  /*0940*/  VIADD R11, R5, 0x1 ;  /* 0x00000001050b7836 */ /* 0x000fe20000000000 */
[----:B------:R-:W-:Y:S01]  /*0950*/  SHF.L.U32 R45, R40, 0x17, RZ ;  /* 0x00000017282d7819 */ /* 0x000fe200000006ff */
[----:B------:R-:W-:-:S03]  /*0960*/  IMAD.MOV.U32 R19, RZ, RZ, RZ ;  /* 0x000000ffff137224 */ /* 0x000fc600078e00ff */
[----:B------:R-:W-:Y:S01]  /*0970*/  ISETP.GE.U32.AND P0, PT, R11, R6, PT ;  /* 0x000000060b00720c */ /* 0x000fe20003f06070 */
[----:B------:R-:W-:Y:S01]  /*0980*/  VIADD R11, R4, 0xffffffff ;  /* 0xffffffff040b7836 */ /* 0x000fe20000000000 */
[----:B------:R-:W-:Y:S11]  /*0990*/  @!P1 BRA `(.L_x_3881) ;  /* 0x00000000004c9947 */ /* 0x000ff60003800000 */
[----:B------:R-:W-:Y:S01]  /*09a0*/  IADD3 R17, P3, R24, R9, RZ ;  /* 0x0000000918117210 */ /* 0x000fe20007f7e0ff */
[----:B------:R-:W-:Y:S01]  /*09b0*/  ULDC.64 UR12, c[0x0][0x218] ;  /* 0x00008600000c7ab9 */ /* 0x000fe20000000a00 */
[----:B------:R-:W-:Y:S01]  /*09c0*/  IADD3 R43, P2, R43, R12, RZ ;  /* 0x0000000c2b2b7210 */ /* 0x000fe20007f5e0ff */
[----:B------:R-:W-:Y:S01]  /*09d0*/  ULDC.64 UR10, c[0x0][0x210] ;  /* 0x00008400000a7ab9 */ /* 0x000fe20000000a00 */
[C---:B------:R-:W-:Y:S01]  /*09e0*/  IADD3 R19, P4, R17.reuse, R29, RZ ;  /* 0x0000001d11137210 */ /* 0x040fe20007f9e0ff */
[----:B------:R-:W-:Y:S01]  /*09f0*/  IMAD.X R20, R22, 0x1, R7, P3 ;  /* 0x0000000116147824 */ /* 0x000fe200018e0607 */
[----:B------:R-:W-:Y:S01]  /*0a00*/  IADD3 R17, P3, R17, R28, RZ ;  /* 0x0000001c11117210 */ /* 0x000fe20007f7e0ff */
[----:B0-----:R-:W-:Y:S01]  /*0a10*/  IMAD.X R42, R26, 0x1, R13, P2 ;  /* 0x000000011a2a7824 */ /* 0x001fe200010e060d */
        /* <DEDUP_REMOVED lines=11> */
.L_x_3881:
[----:B------:R-:W-:Y:S05]  /*0ad0*/  BSYNC B0 ;  /* 0x0000000000007941 */ /* 0x000fea0003800000 */
.L_x_3880:
[----:B------:R-:W-:Y:S01]  /*0ae0*/  LOP3.LUT R11, R11, 0x1f, RZ, 0xc0, !PT ;  /* 0x0000001f0b0b7812 */ /* 0x000fe200078ec0ff */
[----:B------:R-:W-:Y:S01]  /*0af0*/  IMAD.IADD R48, R41, 0x1, R33 ;  /* 0x0000000129307824 */ /* 0x000fe200078e0221 */
[----:B------:R-:W-:Y:S01]  /*0b00*/  BSSY B0, `(.L_x_3882) ;  /* 0x0000022000007945 */ /* 0x000fe20003800000 */
[----:B-1----:R-:W-:Y:S01]  /*0b10*/  FFMA R0, R45, R0, 1 ;  /* 0x3f8000002d007423 */ /* 0x002fe20000000000 */
[C---:B------:R-:W-:Y:S02]  /*0b20*/  ISETP.LT.U32.AND P0, PT, R11.reuse, R8, !P0 ;  /* 0x000000080b00720c */ /* 0x040fe40004701070 */
[----:B------:R-:W-:Y:S02]  /*0b30*/  CS2R R44, SRZ ;  /* 0x00000000002c7805 */ /* 0x000fe4000001ff00 */
[C---:B--2---:R-:W-:Y:S01]  /*0b40*/  IADD3 R34, P3, R11.reuse, R36, RZ ;  /* 0x000000240b227210 */ /* 0x044fe20007f7e0ff */
[----:B------:R-:W-:Y:S01]  /*0b50*/  IMAD.MOV.U32 R58, RZ, RZ, RZ ;  /* 0x000000ffff3a7224 */ /* 0x000fe200078e00ff */
[----:B0-----:R-:W-:Y:S01]  /*0b60*/  IADD3 R38, P2, R11, R32, RZ ;  /* 0x000000200b267210 */ /* 0x001fe20007f5e0ff */
[----:B------:R-:W-:-:S02]  /*0b70*/  IMAD.MOV.U32 R49, RZ, RZ, RZ ;  /* 0x000000ffff317224 */ /* 0x000fc400078e00ff */
[----:B------:R-:W-:Y:S02]  /*0b80*/  IMAD.MOV.U32 R43, RZ, RZ, RZ ;  /* 0x000000ffff2b7224 */ /* 0x000fe400078e00ff */
[----:B------:R-:W-:Y:S02]  /*0b90*/  IMAD.MOV.U32 R41, RZ, RZ, RZ ;  /* 0x000000ffff297224 */ /* 0x000fe400078e00ff */
[----:B------:R-:W-:Y:S02]  /*0ba0*/  IMAD.X R35, RZ, RZ, R47, P3 ;  /* 0x000000ffff237224 */ /* 0x000fe400018e062f */
[----:B------:R-:W-:Y:S01]  /*0bb0*/  IMAD.X R39, RZ, RZ, R48, P2 ;  /* 0x000000ffff277224 */ /* 0x000fe200010e0630 */
[----:B------:R-:W-:Y:S06]  /*0bc0*/  @!P0 BRA `(.L_x_3883) ;  /* 0x0000000000548947 */ /* 0x000fec0003800000 */
[----:B------:R-:W-:Y:S01]  /*0bd0*/  IMAD.WIDE.U32 R50, R12, 0x4, RZ ;  /* 0x000000040c327825 */ /* 0x000fe200078e00ff */
[----:B------:R-:W-:Y:S01]  /*0be0*/  IADD3 R40, P2, R38, R9, RZ ;  /* 0x0000000926287210 */ /* 0x000fe20007f5e0ff */
[----:B------:R-:W-:Y:S01]  /*0bf0*/  ULDC.64 UR10, c[0x0][0x210] ;  /* 0x00008400000a7ab9 */ /* 0x000fe20000000a00 */
[----:B------:R-:W-:Y:S01]  /*0c00*/  ULDC.64 UR12, c[0x0][0x218] ;  /* 0x00008600000c7ab9 */ /* 0x000fe20000000a00 */
[----:B------:R-:W-:Y:S01]  /*0c10*/  IMAD.SHL.U32 R45, R13, 0x4, RZ ;  /* 0x000000040d2d7824 */ /* 0x000fe200078e00ff */
[----:B------:R-:W-:-:S04]  /*0c20*/  IADD3 R20, P3, R34, R50, RZ ;  /* 0x0000003222147210 */ /* 0x000fc80007f7e0ff */
[----:B------:R-:W-:Y:S02]  /*0c30*/  IADD3.X R45, R35, R51, R45, P3, !PT ;  /* 0x00000033232d7210 */ /* 0x000fe40001ffe42d */
[C---:B------:R-:W-:Y:S02]  /*0c40*/  IADD3 R26, P3, R20.reuse, R29, RZ ;  /* 0x0000001d141a7210 */ /* 0x040fe40007f7e0ff */
[----:B------:R-:W-:Y:S02]  /*0c50*/  IADD3 R20, P4, R20, R28, RZ ;  /* 0x0000001c14147210 */ /* 0x000fe40007f9e0ff */
[----:B------:R-:W-:Y:S01]  /*0c60*/  IADD3.X R51, R39, R7, RZ, P2, !PT ;  /* 0x0000000727337210 */ /* 0x000fe200017fe4ff */
[C---:B------:R-:W-:Y:S01]  /*0c70*/  IMAD.X R49, R45.reuse, 0x1, R30, P3 ;  /* 0x000000012d317824 */ /* 0x040fe200018e061e */
[----:B------:R-:W-:Y:S01]  /*0c80*/  LEA R52, P2, R40, UR10, 0x2 ;  /* 0x0000000a28347c11 */ /* 0x000fe2000f8410ff */
[----:B------:R-:W-:Y:S01]  /*0c90*/  IMAD.X R45, R45, 0x1, R27, P4 ;  /* 0x000000012d2d7824 */ /* 0x000fe200020e061b */
[----:B------:R-:W-:-:S02]  /*0ca0*/  LEA R58, P3, R26, UR12, 0x2 ;  /* 0x0000000c1a3a7c11 */ /* 0x000fc4000f8610ff */
[----:B------:R-:W-:Y:S02]  /*0cb0*/  LEA R50, P4, R20, UR12, 0x2 ;  /* 0x0000000c14327c11 */ /* 0x000fe4000f8810ff */
[----:B------:R-:W-:Y:S02]  /*0cc0*/  LEA.HI.X R53, R40, UR11, R51, 0x2, P2 ;  /* 0x0000000b28357c11 */ /* 0x000fe400090f1433 */
[----:B------:R-:W-:Y:S02]  /*0cd0*/  LEA.HI.X R59, R26, UR13, R49, 0x2, P3 ;  /* 0x0000000d1a3b7c11 */ /* 0x000fe400098f1431 */
[----:B------:R-:W-:Y:S01]  /*0ce0*/  LEA.HI.X R51, R20, UR13, R45, 0x2, P4 ;  /* 0x0000000d14337c11 */ /* 0x000fe2000a0f142d */
[----:B------:R0:W5:Y:S04]  /*0cf0*/  LDG.E R49, desc[UR6][R52.64] ;  /* 0x0000000634317981 */ /* 0x000168000c1e1900 */
[----:B------:R0:W5:Y:S04]  /*0d00*/  LDG.E R58, desc[UR6][R58.64] ;  /* 0x000000063a3a7981 */ /* 0x000168000c1e1900 */
[----:B------:R0:W5:Y:S02]  /*0d10*/  LDG.E R45, desc[UR6][R50.64] ;  /* 0x00000006322d7981 */ /* 0x000164000c1e1900 */
.L_x_3883:
[----:B------:R-:W-:Y:S05]  /*0d20*/  BSYNC B0 ;  /* 0x0000000000007941 */ /* 0x000fea0003800000 */
.L_x_3882:
[----:B------:R-:W-:Y:S04]  /*0d30*/  BSSY B0, `(.L_x_3884) ;  /* 0x0000017000007945 */ /* 0x000fe80003800000 */
[----:B------:R-:W-:Y:S05]  /*0d40*/  @!P0 BRA `(.L_x_3885) ;  /* 0x0000000000548947 */ /* 0x000fea0003800000 */
[----:B------:R-:W-:Y:S01]  /*0d50*/  IMAD.WIDE.U32 R34, R12, 0x6, R34 ;  /* 0x000000060c227825 */ /* 0x000fe200078e0022 */
[----:B------:R-:W-:Y:S01]  /*0d60*/  ULDC.64 UR10, c[0x0][0x210] ;  /* 0x00008400000a7ab9 */ /* 0x000fe20000000a00 */
[----:B------:R-:W-:Y:S02]  /*0d70*/  ULDC.64 UR12, c[0x0][0x218] ;  /* 0x00008600000c7ab9 */ /* 0x000fe40000000a00 */
[----:B0-----:R-:W-:Y:S01]  /*0d80*/  IMAD R51, R13, 0x6, RZ ;  /* 0x000000060d337824 */ /* 0x001fe200078e02ff */
[-C--:B------:R-:W-:Y:S01]  /*0d90*/  IADD3 R26, P3, R29, R34.reuse, RZ ;  /* 0x000000221d1a7210 */ /* 0x080fe20007f7e0ff */
[----:B------:R-:W-:Y:S02]  /*0da0*/  IMAD R41, R13, 0x3, RZ ;  /* 0x000000030d297824 */ /* 0x000fe400078e02ff */
[----:B------:R-:W-:Y:S01]  /*0db0*/  IMAD.IADD R20, R35, 0x1, R51 ;  /* 0x0000000123147824 */ /* 0x000fe200078e0233 */
[----:B------:R-:W-:Y:S01]  /*0dc0*/  IADD3 R35, P4, R28, R34, RZ ;  /* 0x000000221c237210 */ /* 0x000fe20007f9e0ff */
[----:B------:R-:W-:-:S04]  /*0dd0*/  IMAD.WIDE.U32 R42, R12, 0x3, R38 ;  /* 0x000000030c2a7825 */ /* 0x000fc800078e0026 */
[----:B------:R-:W-:Y:S01]  /*0de0*/  IMAD.IADD R41, R43, 0x1, R41 ;  /* 0x000000012b297824 */ /* 0x000fe200078e0229 */
[----:B------:R-:W-:Y:S01]  /*0df0*/  LEA R40, P2, R42, UR10, 0x2 ;  /* 0x0000000a2a287c11 */ /* 0x000fe2000f8410ff */
[----:B------:R-:W-:Y:S01]  /*0e00*/  IMAD.X R39, R20, 0x1, R30, P3 ;  /* 0x0000000114277824 */ /* 0x000fe200018e061e */
[----:B------:R-:W-:Y:S01]  /*0e10*/  LEA R38, P3, R26, UR12, 0x2 ;  /* 0x0000000c1a267c11 */ /* 0x000fe2000f8610ff */
[----:B------:R-:W-:Y:S01]  /*0e20*/  IMAD.X R20, R20, 0x1, R27, P4 ;  /* 0x0000000114147824 */ /* 0x000fe200020e061b */
[C---:B------:R-:W-:Y:S02]  /*0e30*/  LEA R34, P4, R35.reuse, UR12, 0x2 ;  /* 0x0000000c23227c11 */ /* 0x040fe4000f8810ff */
[----:B------:R-:W-:Y:S02]  /*0e40*/  LEA.HI.X R41, R42, UR11, R41, 0x2, P2 ;  /* 0x0000000b2a297c11 */ /* 0x000fe400090f1429 */
[----:B------:R-:W-:Y:S02]  /*0e50*/  LEA.HI.X R39, R26, UR13, R39, 0x2, P3 ;  /* 0x0000000d1a277c11 */ /* 0x000fe400098f1427 */
[----:B------:R-:W-:-:S02]  /*0e60*/  LEA.HI.X R35, R35, UR13, R20, 0x2, P4 ;  /* 0x0000000d23237c11 */ /* 0x000fc4000a0f1414 */
[----:B------:R1:W5:Y:S04]  /*0e70*/  LDG.E R41, desc[UR6][R40.64] ;  /* 0x0000000628297981 */ /* 0x000368000c1e1900 */
[----:B------:R1:W5:Y:S04]  /*0e80*/  LDG.E R43, desc[UR6][R38.64] ;  /* 0x00000006262b7981 */ /* 0x000368000c1e1900 */
[----:B------:R1:W5:Y:S02]  /*0e90*/  LDG.E R44, desc[UR6][R34.64] ;  /* 0x00000006222c7981 */ /* 0x000364000c1e1900 */
.L_x_3885:
[----:B------:R-:W-:Y:S05]  /*0ea0*/  BSYNC B0 ;  /* 0x0000000000007941 */ /* 0x000fea0003800000 */
.L_x_3884:
[----:B------:R-:W-:Y:S01]  /*0eb0*/  VIADD R20, R0, 0x1800000 ;  /* 0x0180000000147836 */ /* 0x000fe20000000000 */
[----:B------:R-:W-:Y:S01]  /*0ec0*/  ULDC.64 UR10, c[0x0][0x228] ;  /* 0x00008a00000a7ab9 */ /* 0x000fe20000000a00 */
[C---:B------:R-:W-:Y:S01]  /*0ed0*/  IMAD R26, R12.reuse, UR5, RZ ;  /* 0x000000050c1a7c24 */ /* 0x040fe2000f8e02ff */
[----:B------:R-:W-:Y:S01]  /*0ee0*/  BSSY B0, `(.L_x_3886) ;  /* 0x0000015000007945 */ /* 0x000fe20003800000 */
[----:B-1----:R-:W-:Y:S01]  /*0ef0*/  IMAD.WIDE.U32 R34, R12, UR4, RZ ;  /* 0x000000040c227c25 */ /* 0x002fe2000f8e00ff */
[----:B------:R-:W-:Y:S02]  /*0f00*/  LEA R12, P2, R14, UR10, 0x6 ;  /* 0x0000000a0e0c7c11 */ /* 0x000fe4000f8430ff */
[----:B------:R-:W-:Y:S01]  /*0f10*/  LOP3.LUT R20, R20, 0x7f800000, RZ, 0xc0, !PT ;  /* 0x7f80000014147812 */ /* 0x000fe200078ec0ff */
[----:B------:R-:W-:Y:S02]  /*0f20*/  IMAD.IADD R55, R15, 0x1, R55 ;  /* 0x000000010f377824 */ /* 0x000fe400078e0237 */
[----:B------:R-:W-:-:S02]  /*0f30*/  IMAD R15, R13, UR4, R26 ;  /* 0x000000040d0f7c24 */ /* 0x000fc4000f8e021a */
[----:B------:R-:W-:Y:S01]  /*0f40*/  IMAD R16, R16, 0x20, R31 ;  /* 0x0000002010107824 */ /* 0x000fe200078e021f */
[----:B------:R-:W-:Y:S01]  /*0f50*/  LEA.HI.X R13, R14, UR11, R55, 0x6, P2 ;  /* 0x0000000b0e0d7c11 */ /* 0x000fe200090f3437 */
[----:B------:R-:W-:Y:S01]  /*0f60*/  IMAD.IADD R15, R35, 0x1, R15 ;  /* 0x00000001230f7824 */ /* 0x000fe200078e020f */
[----:B------:R-:W-:Y:S01]  /*0f70*/  ISETP.GT.U32.AND P2, PT, R20, 0x1ffffff, PT ;  /* 0x01ffffff1400780c */ /* 0x000fe20003f44070 */
[----:B------:R-:W-:Y:S01]  /*0f80*/  FMUL R20, R18, 1.7020000219345092773 ;  /* 0x3fd9db2312147820 */ /* 0x000fe20000400000 */
[----:B------:R-:W-:-:S04]  /*0f90*/  LEA R14, P3, R34, R12, 0x1 ;  /* 0x0000000c220e7211 */ /* 0x000fc800078608ff */
[----:B------:R-:W-:-:S07]  /*0fa0*/  LEA.HI.X R15, R34, R13, R15, 0x1, P3 ;  /* 0x0000000d220f7211 */ /* 0x000fce00018f0c0f */
[----:B------:R-:W-:Y:S05]  /*0fb0*/  @P2 BRA `(.L_x_3887) ;  /* 0x00000000000c2947 */ /* 0x000fea0003800000 */
[----:B------:R-:W-:-:S07]  /*0fc0*/  MOV R34, 0xfe0 ;  /* 0x00000fe000227802 */ /* 0x000fce0000000f00 */
[----:B0----5:R-:W-:Y:S05]  /*0fd0*/  CALL.REL.NOINC `($__internal_49_$__cuda_sm20_rcp_rn_f32_slowpath) ;  /* 0x0000003800247944 */ /* 0x021fea0003c00000 */
[----:B------:R-:W-:Y:S05]  /*0fe0*/  BRA `(.L_x_3888) ;  /* 0x0000000000107947 */ /* 0x000fea0003800000 */
.L_x_3887:
[----:B0-----:R-:W0:Y:S02]  /*0ff0*/  MUFU.RCP R51, R0 ;  /* 0x0000000000337308 */ /* 0x001e240000001000 */
[----:B0-----:R-:W-:-:S04]  /*1000*/  FFMA R26, R0, R51, -1 ;  /* 0xbf800000001a7423 */ /* 0x001fc80000000033 */
[----:B------:R-:W-:-:S04]  /*1010*/  FADD.FTZ R26, -R26, -RZ ;  /* 0x800000ff1a1a7221 */ /* 0x000fc80000010100 */
[----:B------:R-:W-:-:S07]  /*1020*/  FFMA R51, R51, R26, R51 ;  /* 0x0000001a33337223 */ /* 0x000fce0000000033 */
.L_x_3888:
[----:B------:R-:W-:Y:S05]  /*1030*/  BSYNC B0 ;  /* 0x0000000000007941 */ /* 0x000fea0003800000 */
.L_x_3886:
[----:B------:R-:W-:Y:S02]  /*1040*/  IMAD.MOV.U32 R31, RZ, RZ, 0x3bbb989d ;  /* 0x3bbb989dff1f7424 */ /* 0x000fe400078e00ff */
[----:B-----5:R-:W-:Y:S01]  /*1050*/  FMUL R0, R21, -1.7020000219345092773 ;  /* 0xbfd9db2315007820 */ /* 0x020fe20000400000 */
        /* <DEDUP_REMOVED lines=14> */
[-C--:B------:R-:W-:Y:S01]  /*1140*/  FMUL R0, R0, R25.reuse ;  /* 0x0000001900007220 */ /* 0x080fe20000400000 */
        /* <DEDUP_REMOVED lines=9> */
[----:B------:R-:W-:Y:S05]  /*11e0*/  CALL.REL.NOINC `($__internal_49_$__cuda_sm20_rcp_rn_f32_slowpath) ;  /* 0x0000003400a07944 */ /* 0x000fea0003c00000 */
[----:B------:R-:W-:Y:S05]  /*11f0*/  BRA `(.L_x_3891) ;  /* 0x0000000000107947 */ /* 0x000fea0003800000 */
.L_x_3890:
[----:B------:R-:W0:Y:S02]  /*1200*/  MUFU.RCP R51, R34 ;  /* 0x0000002200337308 */ /* 0x000e240000001000 */
[----:B0-----:R-:W-:-:S04]  /*1210*/  FFMA R0, R34, R51, -1 ;  /* 0xbf80000022007423 */ /* 0x001fc80000000033 */
[----:B------:R-:W-:-:S04]  /*1220*/  FADD.FTZ R0, -R0, -RZ ;  /* 0x800000ff00007221 */ /* 0x000fc80000010100 */
[----:B------:R-:W-:-:S07]  /*1230*/  FFMA R51, R51, R0, R51 ;  /* 0x0000000033337223 */ /* 0x000fce0000000033 */
.L_x_3891:
[----:B------:R-:W-:Y:S05]  /*1240*/  BSYNC B0 ;  /* 0x0000000000007941 */ /* 0x000fea0003800000 */
.L_x_3889:
[----:B------:R-:W-:Y:S01]  /*1250*/  FADD R0, -R51, 1 ;  /* 0x3f80000033007421 */ /* 0x000fe20000000100 */
[----:B------:R-:W-:Y:S02]  /*1260*/  IMAD.MOV.U32 R18, RZ, RZ, 0x3bbb989d ;  /* 0x3bbb989dff127424 */ /* 0x000fe400078e00ff */
[----:B------:R-:W-:Y:S01]  /*1270*/  FMUL R33, R58, -1.7020000219345092773 ;  /* 0xbfd9db233a217820 */ /* 0x000fe20000400000 */
[----:B------:R-:W-:Y:S01]  /*1280*/  ULDC.64 UR4, c[0x0][0x220] ;  /* 0x0000880000047ab9 */ /* 0x000fe20000000a00 */
[----:B------:R-:W-:Y:S01]  /*1290*/  FMUL R0, R0, R51 ;  /* 0x0000003300007220 */ /* 0x000fe20000400000 */
[----:B------:R-:W-:Y:S02]  /*12a0*/  IMAD.MOV.U32 R34, RZ, RZ, 0x437c0000 ;  /* 0x437c0000ff227424 */ /* 0x000fe400078e00ff */
[----:B------:R-:W-:Y:S01]  /*12b0*/  FFMA.SAT R31, R33, R18, 0.5 ;  /* 0x3f000000211f7423 */ /* 0x000fe20000002012 */
[----:B------:R-:W-:Y:S01]  /*12c0*/  LEA R18, P2, R29, UR4, 0x1 ;  /* 0x000000041d127c11 */ /* 0x000fe2000f8408ff */
[----:B------:R-:W-:Y:S01]  /*12d0*/  FFMA R26, R20, R0, R51 ;  /* 0x00000000141a7223 */ /* 0x000fe20000000033 */
[----:B------:R-:W-:Y:S01]  /*12e0*/  IADD3 R46, P3, R9, R32, RZ ;  /* 0x00000020092e7210 */ /* 0x000fe20007f7e0ff */
[----:B------:R-:W-:Y:S01]  /*12f0*/  FMUL R32, R51, R21 ;  /* 0x0000001533207220 */ /* 0x000fe20000400000 */
[----:B------:R-:W-:Y:S01]  /*1300*/  LEA.HI.X R20, R29, UR5, R30, 0x1, P2 ;  /* 0x000000051d147c11 */ /* 0x000fe200090f0c1e */
[----:B------:R-:W-:Y:S01]  /*1310*/  FFMA.RM R0, R31, R34, 12582913 ;  /* 0x4b4000011f007423 */ /* 0x000fe20000004022 */
[----:B------:R-:W-:Y:S01]  /*1320*/  @P1 IADD3 R35, P2, R24, R9, RZ ;  /* 0x0000000918231210 */ /* 0x000fe20007f5e0ff */
[----:B------:R-:W-:Y:S01]  /*1330*/  FMUL R31, R32, R17 ;  /* 0x00000011201f7220 */ /* 0x000fe20000400000 */
[----:B------:R-:W-:-:S02]  /*1340*/  VIADD R21, R5, 0x2 ;  /* 0x0000000205157836 */ /* 0x000fc40000000000 */
[----:B------:R-:W-:Y:S01]  /*1350*/  FADD R32, R0, -12583039 ;  /* 0xcb40007f00207421 */ /* 0x000fe20000000000 */
[----:B------:R-:W-:Y:S01]  /*1360*/  @P1 LEA R34, P4, R35, R18, 0x1 ;  /* 0x0000001223221211 */ /* 0x000fe200078808ff */
[--C-:B------:R-:W-:Y:S02]  /*1370*/  @P1 IMAD.X R37, R22, 0x1, R7.reuse, P2 ;  /* 0x0000000116251824 */ /* 0x100fe400010e0607 */
[----:B------:R-:W-:Y:S01]  /*1380*/  FMUL R26, R26, R17 ;  /* 0x000000111a1a7220 */ /* 0x000fe20000400000 */
[----:B------:R-:W-:Y:S01]  /*1390*/  FFMA R32, R33, 1.4426950216293334961, -R32 ;  /* 0x3fb8aa3b21207823 */ /* 0x000fe20000000820 */
[----:B------:R-:W-:Y:S01]  /*13a0*/  IADD3 R17, P6, R18, R9, RZ ;  /* 0x0000000912117210 */ /* 0x000fe20007fde0ff */
[----:B------:R-:W-:Y:S01]  /*13b0*/  IMAD.X R48, R48, 0x1, R7, P3 ;  /* 0x0000000130307824 */ /* 0x000fe200018e0607 */
[----:B------:R-:W-:Y:S01]  /*13c0*/  @P1 LEA.HI.X R35, R35, R20, R37, 0x1, P4 ;  /* 0x0000001423231211 */ /* 0x000fe200020f0c25 */
[----:B------:R-:W-:Y:S01]  /*13d0*/  FMUL R37, R26, R19 ;  /* 0x000000131a257220 */ /* 0x000fe20000400000 */
[----:B------:R-:W-:Y:S01]  /*13e0*/  ISETP.GE.U32.AND P2, PT, R21, R6, PT ;  /* 0x000000061500720c */ /* 0x000fe20003f46070 */
[----:B------:R-:W-:Y:S01]  /*13f0*/  FFMA R26, R33, 1.925963033500011079e-08, R32 ;  /* 0x32a57060211a7823 */ /* 0x000fe20000000020 */
[----:B------:R-:W-:Y:S01]  /*1400*/  @P1 IADD3 R32, P4, R24, R9, RZ ;  /* 0x0000000918201210 */ /* 0x000fe20007f9e0ff */
[----:B------:R-:W-:-:S02]  /*1410*/  IMAD.X R21, R20, 0x1, R7, P6 ;  /* 0x0000000114157824 */ /* 0x000fc400030e0607 */
[----:B------:R-:W-:Y:S01]  /*1420*/  FMUL R19, R23, R10 ;  /* 0x0000000a17137220 */ /* 0x000fe20000400000 */
[C---:B------:R-:W-:Y:S01]  /*1430*/  @P1 LEA R50, P5, R24.reuse, R18, 0x1 ;  /* 0x0000001218321211 */ /* 0x040fe200078a08ff */
[----:B------:R-:W-:Y:S01]  /*1440*/  BSSY B0, `(.L_x_3892) ;  /* 0x0000044000007945 */ /* 0x000fe20003800000 */
[----:B------:R-:W-:Y:S01]  /*1450*/  @P1 LEA R52, P6, R24, R17, 0x1 ;  /* 0x0000001118341211 */ /* 0x000fe200078c08ff */
[----:B------:R-:W-:Y:S01]  /*1460*/  @P1 IMAD.X R33, R22, 0x1, R7, P4 ;  /* 0x0000000116211824 */ /* 0x000fe200020e0607 */
[C-C-:B------:R-:W-:Y:S01]  /*1470*/  @P1 LEA.HI.X R51, R24.reuse, R20, R22.reuse, 0x1, P5 ;  /* 0x0000001418331211 */ /* 0x140fe200028f0c16 */
[----:B------:R-:W0:Y:S01]  /*1480*/  MUFU.EX2 R26, R26 ;  /* 0x0000001a001a7308 */ /* 0x000e220000000800 */
[----:B------:R-:W-:Y:S02]  /*1490*/  @P1 LEA.HI.X R53, R24, R21, R22, 0x1, P6 ;  /* 0x0000001518351211 */ /* 0x000fe400030f0c16 */
[----:B------:R-:W-:Y:S02]  /*14a0*/  F2FP.BF16.F32.PACK_AB R22, RZ, R19 ;  /* 0x00000013ff16723e */ /* 0x000fe400000010ff */
[----:B------:R-:W-:-:S02]  /*14b0*/  @P1 LEA R38, P4, R32, R17, 0x1 ;  /* 0x0000001120261211 */ /* 0x000fc400078808ff */
[----:B------:R-:W-:Y:S01]  /*14c0*/  PRMT R42, R22, 0x7610, R42 ;  /* 0x00007610162a7816 */ /* 0x000fe2000000002a */
[-C--:B------:R-:W-:Y:S01]  /*14d0*/  FMUL R22, R37, R10.reuse ;  /* 0x0000000a25167220 */ /* 0x080fe20000400000 */
[----:B------:R-:W-:Y:S01]  /*14e0*/  FMNMX R24, RZ, |R23|, !PT ;  /* 0x40000017ff187209 */ /* 0x000fe20007800000 */
[----:B------:R-:W-:Y:S01]  /*14f0*/  FMUL R23, R25, R10 ;  /* 0x0000000a19177220 */ /* 0x000fe20000400000 */
[----:B------:R-:W-:Y:S01]  /*1500*/  @P1 LEA.HI.X R39, R32, R21, R33, 0x1, P4 ;  /* 0x0000001520271211 */ /* 0x000fe200020f0c21 */
[----:B------:R1:W-:Y:S01]  /*1510*/  @P1 STG.E.U16 desc[UR6][R50.64], R42 ;  /* 0x0000002a32001986 */ /* 0x0003e2000c101506 */
[----:B------:R-:W-:Y:S01]  /*1520*/  FMNMX R40, |R37|, R24, !PT ;  /* 0x0000001825287209 */ /* 0x000fe20007800200 */
[----:B------:R-:W2:Y:S01]  /*1530*/  LDC.64 R32, c[0x0][0x248] ;  /* 0x00009200ff207b82 */ /* 0x000ea20000000a00 */
[----:B------:R-:W-:Y:S02]  /*1540*/  F2FP.BF16.F32.PACK_AB R24, RZ, R22 ;  /* 0x00000016ff18723e */ /* 0x000fe400000010ff */
[----:B------:R-:W-:Y:S01]  /*1550*/  FMNMX R40, |R25|, R40, !PT ;  /* 0x0000002819287209 */ /* 0x000fe20007800200 */
[----:B------:R-:W-:Y:S01]  /*1560*/  IMAD.SHL.U32 R25, R0, 0x800000, RZ ;  /* 0x0080000000197824 */ /* 0x000fe200078e00ff */
[----:B------:R-:W-:-:S02]  /*1570*/  F2FP.BF16.F32.PACK_AB R37, RZ, R23 ;  /* 0x00000017ff25723e */ /* 0x000fc400000010ff */
[----:B------:R-:W-:Y:S01]  /*1580*/  FMNMX R40, |R31|, R40, !PT ;  /* 0x000000281f287209 */ /* 0x000fe20007800200 */
[----:B0-----:R-:W-:Y:S01]  /*1590*/  FFMA R0, R25, R26, 1 ;  /* 0x3f80000019007423 */ /* 0x001fe2000000001a */
[----:B-1----:R-:W-:Y:S01]  /*15a0*/  PRMT R51, R24, 0x7610, R51 ;  /* 0x0000761018337816 */ /* 0x002fe20000000033 */
[----:B------:R-:W-:Y:S01]  /*15b0*/  FMUL R24, R31, R10 ;  /* 0x0000000a1f187220 */ /* 0x000fe20000400000 */
[----:B------:R-:W-:Y:S01]  /*15c0*/  PRMT R31, R37, 0x7610, R31 ;  /* 0x00007610251f7816 */ /* 0x000fe2000000001f */
[----:B------:R-:W-:Y:S02]  /*15d0*/  VIADD R26, R0, 0x1800000 ;  /* 0x01800000001a7836 */ /* 0x000fe40000000000 */
[----:B------:R0:W-:Y:S01]  /*15e0*/  @P1 STG.E.U16 desc[UR6][R34.64], R51 ;  /* 0x0000003322001986 */ /* 0x0001e2000c101506 */
[----:B------:R-:W-:Y:S02]  /*15f0*/  F2FP.BF16.F32.PACK_AB R25, RZ, R24 ;  /* 0x00000018ff19723e */ /* 0x000fe400000010ff */
[----:B------:R-:W-:Y:S01]  /*1600*/  LOP3.LUT R26, R26, 0x7f800000, RZ, 0xc0, !PT ;  /* 0x7f8000001a1a7812 */ /* 0x000fe200078ec0ff */
[----:B------:R1:W-:Y:S03]  /*1610*/  @P1 STG.E.U16 desc[UR6][R52.64], R31 ;  /* 0x0000001f34001986 */ /* 0x0003e6000c101506 */
[----:B------:R-:W-:Y:S01]  /*1620*/  ISETP.GT.U32.AND P4, PT, R26, 0x1ffffff, PT ;  /* 0x01ffffff1a00780c */ /* 0x000fe20003f84070 */
[----:B------:R-:W-:-:S02]  /*1630*/  IMAD.MOV.U32 R26, RZ, RZ, RZ ;  /* 0x000000ffff1a7224 */ /* 0x000fc400078e00ff */
[----:B--2---:R-:W-:Y:S01]  /*1640*/  IMAD.SHL.U32 R37, R32, 0x4, RZ ;  /* 0x0000000420257824 */ /* 0x004fe200078e00ff */
[----:B0-----:R-:W-:Y:S01]  /*1650*/  PRMT R35, R25, 0x7610, R35 ;  /* 0x0000761019237816 */ /* 0x001fe20000000023 */
[----:B------:R-:W-:Y:S01]  /*1660*/  VIADD R25, R4, 0x1e ;  /* 0x0000001e04197836 */ /* 0x000fe20000000000 */
[----:B------:R-:W-:Y:S02]  /*1670*/  SHF.L.U64.HI R51, R32, 0x2, R33 ;  /* 0x0000000220337819 */ /* 0x000fe40000010221 */
[----:B------:R-:W-:Y:S01]  /*1680*/  IADD3 R50, P5, R37, R36, RZ ;  /* 0x0000002425327210 */ /* 0x000fe20007fbe0ff */
[----:B------:R0:W-:Y:S01]  /*1690*/  @P1 STG.E.U16 desc[UR6][R38.64], R35 ;  /* 0x0000002326001986 */ /* 0x0001e2000c101506 */
[----:B------:R-:W-:Y:S01]  /*16a0*/  LOP3.LUT R25, R25, 0x1f, RZ, 0xc0, !PT ;  /* 0x0000001f19197812 */ /* 0x000fe200078ec0ff */
[----:B-1----:R-:W-:Y:S01]  /*16b0*/  IMAD.MOV.U32 R31, RZ, RZ, RZ ;  /* 0x000000ffff1f7224 */ /* 0x002fe200078e00ff */
[----:B------:R-:W-:Y:S01]  /*16c0*/  IADD3.X R47, R51, R47, RZ, P5, !PT ;  /* 0x0000002f332f7210 */ /* 0x000fe20002ffe4ff */
[----:B------:R-:W-:Y:S01]  /*16d0*/  IMAD.MOV.U32 R36, RZ, RZ, RZ ;  /* 0x000000ffff247224 */ /* 0x000fe200078e00ff */
[----:B------:R-:W-:-:S02]  /*16e0*/  ISETP.LT.U32.AND P1, PT, R25, R8, !P2 ;  /* 0x000000081900720c */ /* 0x000fc40005721070 */
[C---:B------:R-:W-:Y:S02]  /*16f0*/  IADD3 R34, P3, R25.reuse, R46, RZ ;  /* 0x0000002e19227210 */ /* 0x040fe40007f7e0ff */
[-C--:B------:R-:W-:Y:S02]  /*1700*/  IADD3 R52, P5, R25, R50.reuse, RZ ;  /* 0x0000003219347210 */ /* 0x080fe40007fbe0ff */
[----:B------:R-:W-:Y:S01]  /*1710*/  IADD3 R42, P2, R11, R50, RZ ;  /* 0x000000320b2a7210 */ /* 0x000fe20007f5e0ff */
[----:B0-----:R-:W-:Y:S02]  /*1720*/  IMAD.X R35, RZ, RZ, R48, P3 ;  /* 0x000000ffff237224 */ /* 0x001fe400018e0630 */
[----:B------:R-:W-:-:S04]  /*1730*/  IMAD.X R53, RZ, RZ, R47, P5 ;  /* 0x000000ffff357224 */ /* 0x000fc800028e062f */
[----:B------:R-:W-:Y:S06]  /*1740*/  @!P1 BRA `(.L_x_3893) ;  /* 0x00000000004c9947 */ /* 0x000fec0003800000 */
[----:B------:R-:W-:Y:S01]  /*1750*/  IADD3 R38, P3, R34, R9, RZ ;  /* 0x0000000922267210 */ /* 0x000fe20007f7e0ff */
[----:B------:R-:W-:Y:S01]  /*1760*/  ULDC.64 UR4, c[0x0][0x210] ;  /* 0x0000840000047ab9 */ /* 0x000fe20000000a00 */
[----:B------:R-:W-:-:S03]  /*1770*/  IADD3 R26, P5, R52, R37, RZ ;  /* 0x00000025341a7210 */ /* 0x000fc60007fbe0ff */
[----:B------:R-:W-:Y:S01]  /*1780*/  IMAD.X R37, R35, 0x1, R7, P3 ;  /* 0x0000000123257824 */ /* 0x000fe200018e0607 */
[----:B------:R-:W-:Y:S01]  /*1790*/  LEA R36, P3, R38, UR4, 0x2 ;  /* 0x0000000426247c11 */ /* 0x000fe2000f8610ff */
[----:B------:R-:W-:Y:S01]  /*17a0*/  IMAD.X R31, R53, 0x1, R51, P5 ;  /* 0x00000001351f7824 */ /* 0x000fe200028e0633 */
[C---:B------:R-:W-:Y:S02]  /*17b0*/  IADD3 R39, P5, R26.reuse, R29, RZ ;  /* 0x0000001d1a277210 */ /* 0x040fe40007fbe0ff */
[----:B------:R-:W-:Y:S02]  /*17c0*/  IADD3 R26, P6, R26, R28, RZ ;  /* 0x0000001c1a1a7210 */ /* 0x000fe40007fde0ff */
[----:B------:R-:W-:Y:S01]  /*17d0*/  LEA.HI.X R37, R38, UR5, R37, 0x2, P3 ;  /* 0x0000000526257c11 */ /* 0x000fe200098f1425 */
[----:B------:R-:W-:Y:S01]  /*17e0*/  ULDC.64 UR4, c[0x0][0x218] ;  /* 0x0000860000047ab9 */ /* 0x000fe20000000a00 */
[----:B------:R-:W-:Y:S01]  /*17f0*/  IMAD.X R56, R31, 0x1, R30, P5 ;  /* 0x000000011f387824 */ /* 0x000fe200028e061e */
[----:B------:R-:W-:Y:S01]  /*1800*/  LEA R54, P3, R39, UR4, 0x2 ;  /* 0x0000000427367c11 */ /* 0x000fe2000f8610ff */
[----:B------:R-:W-:Y:S01]  /*1810*/  IMAD.X R31, R31, 0x1, R27, P6 ;  /* 0x000000011f1f7824 */ /* 0x000fe200030e061b */
[----:B------:R-:W-:Y:S01]  /*1820*/  LEA R38, P5, R26, UR4, 0x2 ;  /* 0x000000041a267c11 */ /* 0x000fe2000f8a10ff */
[----:B------:R0:W5:Y:S01]  /*1830*/  LDG.E R36, desc[UR6][R36.64] ;  /* 0x0000000624247981 */ /* 0x000162000c1e1900 */
[----:B------:R-:W-:-:S02]  /*1840*/  LEA.HI.X R55, R39, UR5, R56, 0x2, P3 ;  /* 0x0000000527377c11 */ /* 0x000fc400098f1438 */
[----:B------:R-:W-:-:S03]  /*1850*/  LEA.HI.X R39, R26, UR5, R31, 0x2, P5 ;  /* 0x000000051a277c11 */ /* 0x000fc6000a8f141f */
[----:B------:R0:W5:Y:S04]  /*1860*/  LDG.E R31, desc[UR6][R54.64] ;  /* 0x00000006361f7981 */ /* 0x000168000c1e1900 */
[----:B------:R0:W5:Y:S02]  /*1870*/  LDG.E R26, desc[UR6][R38.64] ;  /* 0x00000006261a7981 */ /* 0x000164000c1e1900 */
.L_x_3893:
[----:B------:R-:W-:Y:S05]  /*1880*/  BSYNC B0 ;  /* 0x0000000000007941 */ /* 0x000fea0003800000 */
.L_x_3892:
[----:B------:R-:W-:Y:S01]  /*1890*/  BSSY B0, `(.L_x_3894) ;  /* 0x0000019000007945 */ /* 0x000fe20003800000 */
[----:B0-----:R-:W-:Y:S01]  /*18a0*/  IMAD.MOV.U32 R37, RZ, RZ, RZ ;  /* 0x000000ffff257224 */ /* 0x001fe200078e00ff */
[----:B------:R-:W-:Y:S02]  /*18b0*/  CS2R R38, SRZ ;  /* 0x0000000000267805 */ /* 0x000fe4000001ff00 */
[----:B------:R-:W-:Y:S05]  /*18c0*/  @!P1 BRA `(.L_x_3895) ;  /* 0x0000000000549947 */ /* 0x000fea0003800000 */
[----:B------:R-:W-:Y:S01]  /*18d0*/  IMAD R37, R33, 0x3, RZ ;  /* 0x0000000321257824 */ /* 0x000fe200078e02ff */
[----:B------:R-:W-:Y:S01]  /*18e0*/  ULDC.64 UR4, c[0x0][0x210] ;  /* 0x0000840000047ab9 */ /* 0x000fe20000000a00 */
[----:B------:R-:W-:-:S04]  /*18f0*/  IMAD.WIDE.U32 R34, R32, 0x3, R34 ;  /* 0x0000000320227825 */ /* 0x000fc800078e0022 */
[----:B------:R-:W-:Y:S01]  /*1900*/  IMAD.WIDE.U32 R38, R32, 0x6, R52 ;  /* 0x0000000620267825 */ /* 0x000fe200078e0034 */
[----:B------:R-:W-:-:S03]  /*1910*/  LEA R52, P3, R34, UR4, 0x2 ;  /* 0x0000000422347c11 */ /* 0x000fc6000f8610ff */
[----:B------:R-:W-:Y:S02]  /*1920*/  IMAD R33, R33, 0x6, RZ ;  /* 0x0000000621217824 */ /* 0x000fe400078e02ff */
[----:B------:R-:W-:Y:S01]  /*1930*/  IMAD.IADD R37, R37, 0x1, R35 ;  /* 0x0000000125257824 */ /* 0x000fe200078e0223 */
[-C--:B------:R-:W-:Y:S01]  /*1940*/  IADD3 R35, P5, R29, R38.reuse, RZ ;  /* 0x000000261d237210 */ /* 0x080fe20007fbe0ff */
[----:B------:R-:W-:Y:S01]  /*1950*/  IMAD.IADD R33, R33, 0x1, R39 ;  /* 0x0000000121217824 */ /* 0x000fe200078e0227 */
        /* <DEDUP_REMOVED lines=12> */
.L_x_3895:
[----:B------:R-:W-:Y:S05]  /*1a20*/  BSYNC B0 ;  /* 0x0000000000007941 */ /* 0x000fea0003800000 */
.L_x_3894:
[----:B------:R-:W-:Y:S01]  /*1a30*/  BSSY B0, `(.L_x_3896) ;  /* 0x000000b000007945 */ /* 0x000fe20003800000 */
[----:B0-----:R-:W-:Y:S01]  /*1a40*/  FMUL R33, R58, 1.7020000219345092773 ;  /* 0x3fd9db233a217820 */ /* 0x001fe20000400000 */
[----:B------:R-:W-:Y:S02]  /*1a50*/  IADD3.X R32, RZ, R47, RZ, P2, !PT ;  /* 0x0000002fff207210 */ /* 0x000fe400017fe4ff */
[----:B------:R-:W-:Y:S05]  /*1a60*/  @P4 BRA `(.L_x_3897) ;  /* 0x00000000000c4947 */ /* 0x000fea0003800000 */
[----:B------:R-:W-:-:S07]  /*1a70*/  MOV R34, 0x1a90 ;  /* 0x00001a9000227802 */ /* 0x000fce0000000f00 */
[----:B-----5:R-:W-:Y:S05]  /*1a80*/  CALL.REL.NOINC `($__internal_49_$__cuda_sm20_rcp_rn_f32_slowpath) ;  /* 0x0000002c00787944 */ /* 0x020fea0003c00000 */
[----:B------:R-:W-:Y:S05]  /*1a90*/  BRA `(.L_x_3898) ;  /* 0x0000000000107947 */ /* 0x000fea0003800000 */
.L_x_3897:
[----:B------:R-:W0:Y:S02]  /*1aa0*/  MUFU.RCP R51, R0 ;  /* 0x0000000000337308 */ /* 0x000e240000001000 */
[----:B0-----:R-:W-:-:S04]  /*1ab0*/  FFMA R34, R0, R51, -1 ;  /* 0xbf80000000227423 */ /* 0x001fc80000000033 */
[----:B------:R-:W-:-:S04]  /*1ac0*/  FADD.FTZ R34, -R34, -RZ ;  /* 0x800000ff22227221 */ /* 0x000fc80000010100 */
[----:B------:R-:W-:-:S07]  /*1ad0*/  FFMA R51, R51, R34, R51 ;  /* 0x0000002233337223 */ /* 0x000fce0000000033 */
.L_x_3898:
[----:B------:R-:W-:Y:S05]  /*1ae0*/  BSYNC B0 ;  /* 0x0000000000007941 */ /* 0x000fea0003800000 */
.L_x_3896:
        /* <DEDUP_REMOVED lines=15> */
[----:B------:R-:W-:-:S03]  /*1be0*/  FMUL R33, R58, R49 ;  /* 0x000000313a217220 */ /* 0x000fc60000400000 */
        /* <DEDUP_REMOVED lines=10> */
[----:B-----5:R-:W-:Y:S05]  /*1c90*/  CALL.REL.NOINC `($__internal_49_$__cuda_sm20_rcp_rn_f32_slowpath) ;  /* 0x0000002800f47944 */ /* 0x020fea0003c00000 */
[----:B------:R-:W-:Y:S05]  /*1ca0*/  BRA `(.L_x_3901) ;  /* 0x0000000000107947 */ /* 0x000fea0003800000 */
.L_x_3900:
[----:B------:R-:W0:Y:S02]  /*1cb0*/  MUFU.RCP R51, R52 ;  /* 0x0000003400337308 */ /* 0x000e240000001000 */
[----:B0-----:R-:W-:-:S04]  /*1cc0*/  FFMA R0, R52, R51, -1 ;  /* 0xbf80000034007423 */ /* 0x001fc80000000033 */
[----:B------:R-:W-:-:S04]  /*1cd0*/  FADD.FTZ R0, -R0, -RZ ;  /* 0x800000ff00007221 */ /* 0x000fc80000010100 */
[----:B------:R-:W-:-:S07]  /*1ce0*/  FFMA R51, R51, R0, R51 ;  /* 0x0000000033337223 */ /* 0x000fce0000000033 */
.L_x_3901:
[----:B------:R-:W-:Y:S05]  /*1cf0*/  BSYNC B0 ;  /* 0x0000000000007941 */ /* 0x000fea0003800000 */
.L_x_3899:
[----:B------:R-:W-:Y:S01]  /*1d00*/  FADD R34, -R51, 1 ;  /* 0x3f80000033227421 */ /* 0x000fe20000000100 */
[----:B------:R-:W-:Y:S01]  /*1d10*/  VIADD R35, R5, 0x3 ;  /* 0x0000000305237836 */ /* 0x000fe20000000000 */
[----:B------:R-:W-:Y:S01]  /*1d20*/  FMNMX R0, R40, |R49|, !PT ;  /* 0x4000003128007209 */ /* 0x000fe20007800000 */
[----:B------:R-:W-:Y:S01]  /*1d30*/  FMUL R40, R49, R10 ;  /* 0x0000000a31287220 */ /* 0x000fe20000400000 */
[----:B------:R-:W-:Y:S01]  /*1d40*/  FMUL R34, R34, R51 ;  /* 0x0000003322227220 */ /* 0x000fe20000400000 */
[C---:B------:R-:W-:Y:S01]  /*1d50*/  @P0 LEA R52, P3, R42.reuse, R18, 0x1 ;  /* 0x000000122a340211 */ /* 0x040fe200078608ff */
[----:B------:R-:W-:Y:S01]  /*1d60*/  FMUL R56, R51, R43 ;  /* 0x0000002b33387220 */ /* 0x000fe20000400000 */
[----:B------:R-:W-:Y:S01]  /*1d70*/  ISETP.GE.U32.AND P2, PT, R35, R6, PT ;  /* 0x000000062300720c */ /* 0x000fe20003f46070 */
[----:B------:R-:W-:Y:S01]  /*1d80*/  FFMA R34, R45, R34, R51 ;  /* 0x000000222d227223 */ /* 0x000fe20000000033 */
[----:B------:R-:W-:Y:S01]  /*1d90*/  @P0 IADD3 R35, P4, R42, R9, RZ ;  /* 0x000000092a230210 */ /* 0x000fe20007f9e0ff */
[----:B------:R-:W-:Y:S01]  /*1da0*/  BSSY B0, `(.L_x_3902) ;  /* 0x0000040000007945 */ /* 0x000fe20003800000 */
[----:B------:R-:W-:-:S02]  /*1db0*/  F2FP.BF16.F32.PACK_AB R45, RZ, R40 ;  /* 0x00000028ff2d723e */ /* 0x000fc400000010ff */
[----:B------:R-:W-:Y:S01]  /*1dc0*/  @P0 LEA.HI.X R53, R42, R20, R32, 0x1, P3 ;  /* 0x000000142a350211 */ /* 0x000fe200018f0c20 */
[----:B------:R-:W-:Y:S01]  /*1dd0*/  @P0 IMAD.X R43, R32, 0x1, R7, P4 ;  /* 0x00000001202b0824 */ /* 0x000fe200020e0607 */
[----:B------:R-:W-:Y:S01]  /*1de0*/  PRMT R49, R45, 0x7610, R49 ;  /* 0x000076102d317816 */ /* 0x000fe20000000031 */
[-C--:B------:R-:W-:Y:S01]  /*1df0*/  FMUL R45, R56, R41.reuse ;  /* 0x00000029382d7220 */ /* 0x080fe20000400000 */
[C---:B------:R-:W-:Y:S01]  /*1e00*/  @P0 LEA R54, P3, R35.reuse, R18, 0x1 ;  /* 0x0000001223360211 */ /* 0x040fe200078608ff */
[----:B------:R-:W-:Y:S01]  /*1e10*/  FMUL R41, R34, R41 ;  /* 0x0000002922297220 */ /* 0x000fe20000400000 */
[C---:B------:R-:W-:Y:S01]  /*1e20*/  @P0 IADD3 R60, P4, R42.reuse, R9, RZ ;  /* 0x000000092a3c0210 */ /* 0x040fe20007f9e0ff */
[----:B------:R0:W-:Y:S01]  /*1e30*/  @P0 STG.E.U16 desc[UR6][R52.64], R49 ;  /* 0x0000003134000986 */ /* 0x0001e2000c101506 */
[----:B------:R-:W-:Y:S01]  /*1e40*/  @P0 LEA.HI.X R55, R35, R20, R43, 0x1, P3 ;  /* 0x0000001423370211 */ /* 0x000fe200018f0c2b */
[----:B------:R-:W-:Y:S01]  /*1e50*/  FMUL R43, R41, R44 ;  /* 0x0000002c292b7220 */ /* 0x000fe20000400000 */
[----:B------:R-:W-:Y:S01]  /*1e60*/  @P0 LEA R56, P3, R42, R17, 0x1 ;  /* 0x000000112a380211 */ /* 0x000fe200078608ff */
[----:B------:R-:W1:Y:S01]  /*1e70*/  LDC.64 R34, c[0x0][0x248] ;  /* 0x00009200ff227b82 */ /* 0x000e620000000a00 */
[----:B------:R-:W-:-:S02]  /*1e80*/  FMUL R41, R33, R10 ;  /* 0x0000000a21297220 */ /* 0x000fc40000400000 */
[C---:B------:R-:W-:Y:S01]  /*1e90*/  FMNMX R0, |R43|.reuse, R0, !PT ;  /* 0x000000002b007209 */ /* 0x040fe20007800200 */
[----:B------:R-:W-:Y:S01]  /*1ea0*/  FMUL R43, R43, R10 ;  /* 0x0000000a2b2b7220 */ /* 0x000fe20000400000 */
[----:B------:R-:W-:Y:S01]  /*1eb0*/  @P0 LEA.HI.X R57, R42, R21, R32, 0x1, P3 ;  /* 0x000000152a390211 */ /* 0x000fe200018f0c20 */
[----:B------:R-:W-:Y:S01]  /*1ec0*/  @P0 IMAD.X R32, R32, 0x1, R7, P4 ;  /* 0x0000000120200824 */ /* 0x000fe200020e0607 */
[----:B------:R-:W-:Y:S01]  /*1ed0*/  FMNMX R44, |R33|, R0, !PT ;  /* 0x00000000212c7209 */ /* 0x000fe20007800200 */
[----:B------:R-:W-:Y:S01]  /*1ee0*/  FMUL R42, R45, R10 ;  /* 0x0000000a2d2a7220 */ /* 0x000fe20000400000 */
[C---:B------:R-:W-:Y:S02]  /*1ef0*/  @P0 LEA R58, P3, R60.reuse, R17, 0x1 ;  /* 0x000000113c3a0211 */ /* 0x040fe400078608ff */
[----:B------:R-:W-:Y:S02]  /*1f00*/  F2FP.BF16.F32.PACK_AB R0, RZ, R43 ;  /* 0x0000002bff00723e */ /* 0x000fe400000010ff */
[----:B------:R-:W-:-:S02]  /*1f10*/  @P0 LEA.HI.X R59, R60, R21, R32, 0x1, P3 ;  /* 0x000000153c3b0211 */ /* 0x000fc400018f0c20 */
[----:B0-----:R-:W-:Y:S01]  /*1f20*/  PRMT R49, R0, 0x7610, R49 ;  /* 0x0000761000317816 */ /* 0x001fe20000000031 */
[----:B------:R-:W-:Y:S01]  /*1f30*/  VIADD R0, R4, 0x1d ;  /* 0x0000001d04007836 */ /* 0x000fe20000000000 */
[----:B------:R-:W-:Y:S02]  /*1f40*/  F2FP.BF16.F32.PACK_AB R32, RZ, R41 ;  /* 0x00000029ff20723e */ /* 0x000fe400000010ff */
[----:B------:R-:W-:Y:S01]  /*1f50*/  F2FP.BF16.F32.PACK_AB R33, RZ, R42 ;  /* 0x0000002aff21723e */ /* 0x000fe200000010ff */
[----:B------:R0:W-:Y:S01]  /*1f60*/  @P0 STG.E.U16 desc[UR6][R54.64], R49 ;  /* 0x0000003136000986 */ /* 0x0001e2000c101506 */
[----:B------:R-:W-:Y:S02]  /*1f70*/  PRMT R53, R32, 0x7610, R53 ;  /* 0x0000761020357816 */ /* 0x000fe40000000035 */
[----:B------:R-:W-:Y:S01]  /*1f80*/  FMNMX R44, |R45|, R44, !PT ;  /* 0x0000002c2d2c7209 */ /* 0x000fe20007800200 */
[----:B------:R-:W-:Y:S02]  /*1f90*/  IMAD.MOV.U32 R45, RZ, RZ, RZ ;  /* 0x000000ffff2d7224 */ /* 0x000fe400078e00ff */
[----:B------:R2:W-:Y:S01]  /*1fa0*/  @P0 STG.E.U16 desc[UR6][R56.64], R53 ;  /* 0x0000003538000986 */ /* 0x0005e2000c101506 */
[----:B0-----:R-:W-:-:S02]  /*1fb0*/  PRMT R55, R33, 0x7610, R55 ;  /* 0x0000761021377816 */ /* 0x001fc40000000037 */
[----:B------:R-:W-:Y:S02]  /*1fc0*/  LOP3.LUT R33, R0, 0x1f, RZ, 0xc0, !PT ;  /* 0x0000001f00217812 */ /* 0x000fe400078ec0ff */
[C---:B-1----:R-:W-:Y:S01]  /*1fd0*/  LEA R0, P3, R34.reuse, R50, 0x2 ;  /* 0x0000003222007211 */ /* 0x042fe200078610ff */
[----:B------:R0:W-:Y:S01]  /*1fe0*/  @P0 STG.E.U16 desc[UR6][R58.64], R55 ;  /* 0x000000373a000986 */ /* 0x0001e2000c101506 */
[C---:B------:R-:W-:Y:S02]  /*1ff0*/  ISETP.LT.U32.AND P0, PT, R33.reuse, R8, !P2 ;  /* 0x000000082100720c */ /* 0x040fe40005701070 */
[----:B------:R-:W-:Y:S02]  /*2000*/  LEA.HI.X R51, R34, R47, R35, 0x2, P3 ;  /* 0x0000002f22337211 */ /* 0x000fe400018f1423 */
[C---:B------:R-:W-:Y:S02]  /*2010*/  IADD3 R32, P3, R33.reuse, R0, RZ ;  /* 0x0000000021207210 */ /* 0x040fe40007f7e0ff */
[----:B------:R-:W-:-:S02]  /*2020*/  IADD3 R52, P2, P4, R33, R46, R9 ;  /* 0x0000002e21347210 */ /* 0x000fc40007c5e009 */
[----:B------:R-:W-:Y:S01]  /*2030*/  CS2R R46, SRZ ;  /* 0x00000000002e7805 */ /* 0x000fe2000001ff00 */
[----:B------:R-:W-:Y:S01]  /*2040*/  IMAD.X R33, RZ, RZ, R51, P3 ;  /* 0x000000ffff217224 */ /* 0x000fe200018e0633 */
[----:B--2---:R-:W-:-:S03]  /*2050*/  IADD3.X R53, RZ, R48, R7, P2, P4 ;  /* 0x00000030ff357210 */ /* 0x004fc600017e8407 */
[----:B0-----:R-:W-:Y:S06]  /*2060*/  @!P0 BRA `(.L_x_3903) ;  /* 0x00000000004c8947 */ /* 0x001fec0003800000 */
[----:B------:R-:W-:Y:S01]  /*2070*/  IADD3 R48, P2, R52, R9, RZ ;  /* 0x0000000934307210 */ /* 0x000fe20007f5e0ff */
[----:B------:R-:W-:Y:S01]  /*2080*/  ULDC.64 UR4, c[0x0][0x210] ;  /* 0x0000840000047ab9 */ /* 0x000fe20000000a00 */
[----:B------:R-:W-:-:S03]  /*2090*/  LEA R45, P3, R34, R32, 0x2 ;  /* 0x00000020222d7211 */ /* 0x000fc600078610ff */
[----:B------:R-:W-:Y:S01]  /*20a0*/  IMAD.X R49, R53, 0x1, R7, P2 ;  /* 0x0000000135317824 */ /* 0x000fe200010e0607 */
[----:B------:R-:W-:Y:S02]  /*20b0*/  LEA R56, P2, R48, UR4, 0x2 ;  /* 0x0000000430387c11 */ /* 0x000fe4000f8410ff */
[C---:B------:R-:W-:Y:S02]  /*20c0*/  IADD3 R47, P4, R45.reuse, R29, RZ ;  /* 0x0000001d2d2f7210 */ /* 0x040fe40007f9e0ff */
[----:B------:R-:W-:Y:S02]  /*20d0*/  LEA.HI.X R46, R34, R33, R35, 0x2, P3 ;  /* 0x00000021222e7211 */ /* 0x000fe400018f1423 */
[----:B------:R-:W-:Y:S02]  /*20e0*/  IADD3 R45, P3, R45, R28, RZ ;  /* 0x0000001c2d2d7210 */ /* 0x000fe40007f7e0ff */
[----:B------:R-:W-:Y:S01]  /*20f0*/  LEA.HI.X R57, R48, UR5, R49, 0x2, P2 ;  /* 0x0000000530397c11 */ /* 0x000fe200090f1431 */
[----:B------:R-:W-:Y:S01]  /*2100*/  ULDC.64 UR4, c[0x0][0x218] ;  /* 0x0000860000047ab9 */ /* 0x000fe20000000a00 */
[C---:B------:R-:W-:Y:S01]  /*2110*/  IMAD.X R50, R46.reuse, 0x1, R30, P4 ;  /* 0x000000012e327824 */ /* 0x040fe200020e061e */
[----:B------:R-:W-:-:S02]  /*2120*/  IADD3.X R46, R46, R27, RZ, P3, !PT ;  /* 0x0000001b2e2e7210 */ /* 0x000fc40001ffe4ff */
[----:B------:R-:W-:Y:S02]  /*2130*/  LEA R54, P2, R47, UR4, 0x2 ;  /* 0x000000042f367c11 */ /* 0x000fe4000f8410ff */
[----:B------:R-:W-:Y:S02]  /*2140*/  LEA R48, P3, R45, UR4, 0x2 ;  /* 0x000000042d307c11 */ /* 0x000fe4000f8610ff */
[----:B------:R-:W-:Y:S02]  /*2150*/  LEA.HI.X R55, R47, UR5, R50, 0x2, P2 ;  /* 0x000000052f377c11 */ /* 0x000fe400090f1432 */
[----:B------:R-:W-:Y:S01]  /*2160*/  LEA.HI.X R49, R45, UR5, R46, 0x2, P3 ;  /* 0x000000052d317c11 */ /* 0x000fe200098f142e */
[----:B------:R0:W5:Y:S04]  /*2170*/  LDG.E R47, desc[UR6][R56.64] ;  /* 0x00000006382f7981 */ /* 0x000168000c1e1900 */
[----:B------:R0:W5:Y:S04]  /*2180*/  LDG.E R46, desc[UR6][R54.64] ;  /* 0x00000006362e7981 */ /* 0x000168000c1e1900 */
[----:B------:R0:W5:Y:S02]  /*2190*/  LDG.E R45, desc[UR6][R48.64] ;  /* 0x00000006302d7981 */ /* 0x000164000c1e1900 */
.L_x_3903:
[----:B------:R-:W-:Y:S05]  /*21a0*/  BSYNC B0 ;  /* 0x0000000000007941 */ /* 0x000fea0003800000 */
.L_x_3902:
[----:B------:R-:W-:Y:S01]  /*21b0*/  BSSY B0, `(.L_x_3904) ;  /* 0x0000019000007945 */ /* 0x000fe20003800000 */
[----:B0-----:R-:W-:Y:S01]  /*21c0*/  CS2R R48, SRZ ;  /* 0x0000000000307805 */ /* 0x001fe2000001ff00 */
[----:B------:R-:W-:Y:S02]  /*21d0*/  IMAD.MOV.U32 R50, RZ, RZ, RZ ;  /* 0x000000ffff327224 */ /* 0x000fe400078e00ff */
[----:B------:R-:W-:Y:S05]  /*21e0*/  @!P0 BRA `(.L_x_3905) ;  /* 0x0000000000548947 */ /* 0x000fea0003800000 */
[----:B------:R-:W-:Y:S01]  /*21f0*/  IMAD.WIDE.U32 R48, R34, 0x6, R32 ;  /* 0x0000000622307825 */ /* 0x000fe200078e0020 */
[----:B------:R-:W-:Y:S01]  /*2200*/  ULDC.64 UR10, c[0x0][0x218] ;  /* 0x00008600000a7ab9 */ /* 0x000fe20000000a00 */
[----:B------:R-:W-:Y:S02]  /*2210*/  ULDC.64 UR4, c[0x0][0x210] ;  /* 0x0000840000047ab9 */ /* 0x000fe40000000a00 */
[----:B------:R-:W-:Y:S01]  /*2220*/  IMAD R57, R35, 0x6, RZ ;  /* 0x0000000623397824 */ /* 0x000fe200078e02ff */
[-C--:B------:R-:W-:Y:S01]  /*2230*/  IADD3 R29, P3, R29, R48.reuse, RZ ;  /* 0x000000301d1d7210 */ /* 0x080fe20007f7e0ff */
[----:B------:R-:W-:Y:S01]  /*2240*/  IMAD R55, R35, 0x3, RZ ;  /* 0x0000000323377824 */ /* 0x000fe200078e02ff */
[----:B------:R-:W-:Y:S01]  /*2250*/  IADD3 R48, P4, R28, R48, RZ ;  /* 0x000000301c307210 */ /* 0x000fe20007f9e0ff */
[----:B------:R-:W-:Y:S02]  /*2260*/  IMAD.IADD R35, R57, 0x1, R49 ;  /* 0x0000000139237824 */ /* 0x000fe400078e0231 */
[----:B------:R-:W-:-:S04]  /*2270*/  IMAD.WIDE.U32 R52, R34, 0x3, R52 ;  /* 0x0000000322347825 */ /* 0x000fc800078e0034 */
[----:B------:R-:W-:Y:S01]  /*2280*/  IMAD.X R30, R35, 0x1, R30, P3 ;  /* 0x00000001231e7824 */ /* 0x000fe200018e061e */
[----:B------:R-:W-:Y:S01]  /*2290*/  LEA R54, P3, R29, UR10, 0x2 ;  /* 0x0000000a1d367c11 */ /* 0x000fe2000f8610ff */
[----:B------:R-:W-:Y:S01]  /*22a0*/  IMAD.IADD R49, R55, 0x1, R53 ;  /* 0x0000000137317824 */ /* 0x000fe200078e0235 */
[----:B------:R-:W-:Y:S01]  /*22b0*/  LEA R34, P2, R52, UR4, 0x2 ;  /* 0x0000000434227c11 */ /* 0x000fe2000f8410ff */
[----:B------:R-:W-:Y:S01]  /*22c0*/  IMAD.X R27, R35, 0x1, R27, P4 ;  /* 0x00000001231b7824 */ /* 0x000fe200020e061b */
[----:B------:R-:W-:Y:S02]  /*22d0*/  LEA R28, P4, R48, UR10, 0x2 ;  /* 0x0000000a301c7c11 */ /* 0x000fe4000f8810ff */
[----:B------:R-:W-:Y:S02]  /*22e0*/  LEA.HI.X R55, R29, UR11, R30, 0x2, P3 ;  /* 0x0000000b1d377c11 */ /* 0x000fe400098f141e */
[----:B------:R-:W-:Y:S02]  /*22f0*/  LEA.HI.X R35, R52, UR5, R49, 0x2, P2 ;  /* 0x0000000534237c11 */ /* 0x000fe400090f1431 */
[----:B------:R-:W-:Y:S01]  /*2300*/  LEA.HI.X R29, R48, UR11, R27, 0x2, P4 ;  /* 0x0000000b301d7c11 */ /* 0x000fe2000a0f141b */
[----:B------:R0:W5:Y:S04]  /*2310*/  LDG.E R49, desc[UR6][R54.64] ;  /* 0x0000000636317981 */ /* 0x000168000c1e1900 */
[----:B------:R0:W5:Y:S04]  /*2320*/  LDG.E R50, desc[UR6][R34.64] ;  /* 0x0000000622327981 */ /* 0x000168000c1e1900 */
[----:B------:R0:W5:Y:S02]  /*2330*/  LDG.E R48, desc[UR6][R28.64] ;  /* 0x000000061c307981 */ /* 0x000164000c1e1900 */
.L_x_3905:
[----:B------:R-:W-:Y:S05]  /*2340*/  BSYNC B0 ;  /* 0x0000000000007941 */ /* 0x000fea0003800000 */
.L_x_3904:
[----:B0-----:R-:W-:Y:S02]  /*2350*/  IMAD.MOV.U32 R28, RZ, RZ, 0x3bbb989d ;  /* 0x3bbb989dff1c7424 */ /* 0x001fe400078e00ff */
[----:B-----5:R-:W-:Y:S01]  /*2360*/  FMUL R27, R31, -1.7020000219345092773 ;  /* 0xbfd9db231f1b7820 */ /* 0x020fe20000400000 */
[----:B------:R-:W-:Y:S01]  /*2370*/  IMAD.MOV.U32 R29, RZ, RZ, 0x437c0000 ;  /* 0x437c0000ff1d7424 */ /* 0x000fe200078e00ff */
[----:B------:R-:W-:Y:S02]  /*2380*/  BSSY B0, `(.L_x_3906) ;  /* 0x0000018000007945 */ /* 0x000fe40003800000 */
[----:B------:R-:W-:-:S04]  /*2390*/  FFMA.SAT R28, R27, R28, 0.5 ;  /* 0x3f0000001b1c7423 */ /* 0x000fc8000000201c */
        /* <DEDUP_REMOVED lines=8> */
[----:B------:R-:W-:-:S03]  /*2420*/  IMAD.X R28, RZ, RZ, R51, P3 ;  /* 0x000000ffff1c7224 */ /* 0x000fc600018e0633 */
[----:B------:R-:W-:-:S05]  /*2430*/  VIADD R27, R34, 0x1800000 ;  /* 0x01800000221b7836 */ /* 0x000fca0000000000 */
[----:B------:R-:W-:-:S04]  /*2440*/  LOP3.LUT R27, R27, 0x7f800000, RZ, 0xc0, !PT ;  /* 0x7f8000001b1b7812 */ /* 0x000fc800078ec0ff */
[----:B------:R-:W-:Y:S01]  /*2450*/  ISETP.GT.U32.AND P2, PT, R27, 0x1ffffff, PT ;  /* 0x01ffffff1b00780c */ /* 0x000fe20003f44070 */
[----:B------:R-:W-:-:S12]  /*2460*/  FMUL R27, R31, 1.7020000219345092773 ;  /* 0x3fd9db231f1b7820 */ /* 0x000fd80000400000 */
[----:B------:R-:W-:Y:S05]  /*2470*/  @P2 BRA `(.L_x_3907) ;  /* 0x0000000000102947 */ /* 0x000fea0003800000 */
[----:B------:R-:W-:Y:S01]  /*2480*/  IMAD.MOV.U32 R0, RZ, RZ, R34 ;  /* 0x000000ffff007224 */ /* 0x000fe200078e0022 */
[----:B------:R-:W-:-:S07]  /*2490*/  MOV R34, 0x24b0 ;  /* 0x000024b000227802 */ /* 0x000fce0000000f00 */
[----:B------:R-:W-:Y:S05]  /*24a0*/  CALL.REL.NOINC `($__internal_49_$__cuda_sm20_rcp_rn_f32_slowpath) ;  /* 0x0000002000f07944 */ /* 0x000fea0003c00000 */
[----:B------:R-:W-:Y:S05]  /*24b0*/  BRA `(.L_x_3908) ;  /* 0x0000000000107947 */ /* 0x000fea0003800000 */
.L_x_3907:
[----:B------:R-:W0:Y:S02]  /*24c0*/  MUFU.RCP R51, R34 ;  /* 0x0000002200337308 */ /* 0x000e240000001000 */
[----:B0-----:R-:W-:-:S04]  /*24d0*/  FFMA R0, R34, R51, -1 ;  /* 0xbf80000022007423 */ /* 0x001fc80000000033 */
[----:B------:R-:W-:-:S04]  /*24e0*/  FADD.FTZ R0, -R0, -RZ ;  /* 0x800000ff00007221 */ /* 0x000fc80000010100 */
[----:B------:R-:W-:-:S07]  /*24f0*/  FFMA R51, R51, R0, R51 ;  /* 0x0000000033337223 */ /* 0x000fce0000000033 */
.L_x_3908:
[----:B------:R-:W-:Y:S05]  /*2500*/  BSYNC B0 ;  /* 0x0000000000007941 */ /* 0x000fea0003800000 */
.L_x_3906:
        /* <DEDUP_REMOVED lines=26> */
[----:B------:R-:W-:Y:S05]  /*26b0*/  CALL.REL.NOINC `($__internal_49_$__cuda_sm20_rcp_rn_f32_slowpath) ;  /* 0x00000020006c7944 */ /* 0x000fea0003c00000 */
[----:B------:R-:W-:Y:S05]  /*26c0*/  BRA `(.L_x_3911) ;  /* 0x0000000000107947 */ /* 0x000fea0003800000 */
.L_x_3910:
[----:B------:R-:W0:Y:S02]  /*26d0*/  MUFU.RCP R51, R34 ;  /* 0x0000002200337308 */ /* 0x000e240000001000 */
[----:B0-----:R-:W-:-:S04]  /*26e0*/  FFMA R0, R34, R51, -1 ;  /* 0xbf80000022007423 */ /* 0x001fc80000000033 */
[----:B------:R-:W-:-:S04]  /*26f0*/  FADD.FTZ R0, -R0, -RZ ;  /* 0x800000ff00007221 */ /* 0x000fc80000010100 */
[----:B------:R-:W-:-:S07]  /*2700*/  FFMA R51, R51, R0, R51 ;  /* 0x0000000033337223 */ /* 0x000fce0000000033 */
.L_x_3911:
[----:B------:R-:W-:Y:S05]  /*2710*/  BSYNC B0 ;  /* 0x0000000000007941 */ /* 0x000fea0003800000 */
.L_x_3909:
[----:B------:R-:W-:Y:S01]  /*2720*/  FADD R0, -R51, 1 ;  /* 0x3f80000033007421 */ /* 0x000fe20000000100 */
[----:B------:R-:W-:Y:S02]  /*2730*/  IMAD.MOV.U32 R34, RZ, RZ, 0x3bbb989d ;  /* 0x3bbb989dff227424 */ /* 0x000fe400078e00ff */
[----:B------:R-:W-:Y:S01]  /*2740*/  FMUL R27, R46, -1.7020000219345092773 ;  /* 0xbfd9db232e1b7820 */ /* 0x000fe20000400000 */
[----:B------:R-:W-:Y:S02]  /*2750*/  IMAD.MOV.U32 R35, RZ, RZ, 0x437c0000 ;  /* 0x437c0000ff237424 */ /* 0x000fe400078e00ff */
[----:B------:R-:W-:Y:S01]  /*2760*/  FMUL R0, R0, R51 ;  /* 0x0000003300007220 */ /* 0x000fe20000400000 */
[----:B------:R-:W-:Y:S01]  /*2770*/  FMUL R30, R59, R10 ;  /* 0x0000000a3b1e7220 */ /* 0x000fe20000400000 */
[----:B------:R-:W-:Y:S01]  /*2780*/  FFMA.SAT R34, R27, R34, 0.5 ;  /* 0x3f0000001b227423 */ /* 0x000fe20000002022 */
[----:B------:R-:W-:Y:S01]  /*2790*/  FMUL R38, R51, R38 ;  /* 0x0000002633267220 */ /* 0x000fe20000400000 */
[----:B------:R-:W-:Y:S01]  /*27a0*/  FFMA R0, R26, R0, R51 ;  /* 0x000000001a007223 */ /* 0x000fe20000000033 */
[-C--:B------:R-:W-:Y:S01]  /*27b0*/  FMUL R52, R31, R10.reuse ;  /* 0x0000000a1f347220 */ /* 0x080fe20000400000 */
[----:B------:R-:W-:Y:S01]  /*27c0*/  FMNMX R44, R44, |R59|, !PT ;  /* 0x4000003b2c2c7209 */ /* 0x000fe20007800000 */
[-C--:B------:R-:W-:Y:S01]  /*27d0*/  FMUL R51, R38, R39.reuse ;  /* 0x0000002726337220 */ /* 0x080fe20000400000 */
[----:B------:R-:W-:Y:S01]  /*27e0*/  FMUL R26, R0, R39 ;  /* 0x00000027001a7220 */ /* 0x000fe20000400000 */
[----:B------:R-:W-:Y:S01]  /*27f0*/  FFMA.RM R0, R34, R35, 12582913 ;  /* 0x4b40000122007423 */ /* 0x000fe20000004023 */
[----:B------:R-:W-:Y:S01]  /*2800*/  @P1 IADD3 R35, P3, R29, R9, RZ ;  /* 0x000000091d231210 */ /* 0x000fe20007f7e0ff */
[----:B------:R-:W-:Y:S01]  /*2810*/  FMUL R57, R51, R10 ;  /* 0x0000000a33397220 */ /* 0x000fe20000400000 */
[----:B------:R-:W-:Y:S01]  /*2820*/  FMUL R55, R26, R37 ;  /* 0x000000251a377220 */ /* 0x000fe20000400000 */
[----:B------:R-:W-:Y:S01]  /*2830*/  FADD R26, R0, -12583039 ;  /* 0xcb40007f001a7421 */ /* 0x000fe20000000000 */
[----:B------:R-:W-:Y:S01]  /*2840*/  F2FP.BF16.F32.PACK_AB R37, RZ, R30 ;  /* 0x0000001eff25723e */ /* 0x000fe200000010ff */
[----:B------:R-:W-:Y:S01]  /*2850*/  @P1 IMAD.X R34, R28, 0x1, R7, P3 ;  /* 0x000000011c221824 */ /* 0x000fe200018e0607 */
[----:B------:R-:W-:Y:S01]  /*2860*/  @P1 LEA R36, P3, R35, R18, 0x1 ;  /* 0x0000001223241211 */ /* 0x000fe200078608ff */
[----:B------:R-:W-:Y:S01]  /*2870*/  FFMA R26, R27, 1.4426950216293334961, -R26 ;  /* 0x3fb8aa3b1b1a7823 */ /* 0x000fe2000000081a */
[----:B------:R-:W-:Y:S01]  /*2880*/  FMUL R53, R55, R10 ;  /* 0x0000000a37357220 */ /* 0x000fe20000400000 */
[----:B------:R-:W-:Y:S01]  /*2890*/  PRMT R60, R37, 0x7610, R60 ;  /* 0x00007610253c7816 */ /* 0x000fe2000000003c */
[----:B------:R-:W-:Y:S01]  /*28a0*/  BSSY B0, `(.L_x_3912) ;  /* 0x000002a000007945 */ /* 0x000fe20003800000 */
[----:B------:R-:W-:Y:S01]  /*28b0*/  FFMA R54, R27, 1.925963033500011079e-08, R26 ;  /* 0x32a570601b367823 */ /* 0x000fe2000000001a */
[----:B------:R-:W-:Y:S01]  /*28c0*/  @P1 LEA R38, P2, R29, R18, 0x1 ;  /* 0x000000121d261211 */ /* 0x000fe200078408ff */
[----:B------:R-:W0:Y:S01]  /*28d0*/  LDC.64 R26, c[0x0][0x248] ;  /* 0x00009200ff1a7b82 */ /* 0x000e220000000a00 */
[----:B------:R-:W-:-:S02]  /*28e0*/  @P1 LEA.HI.X R37, R35, R20, R34, 0x1, P3 ;  /* 0x0000001423251211 */ /* 0x000fc400018f0c22 */
[----:B------:R-:W-:Y:S01]  /*28f0*/  F2FP.BF16.F32.PACK_AB R34, RZ, R53 ;  /* 0x00000035ff22723e */ /* 0x000fe200000010ff */
[----:B------:R-:W1:Y:S01]  /*2900*/  MUFU.EX2 R54, R54 ;  /* 0x0000003600367308 */ /* 0x000e620000000800 */
[C---:B------:R-:W-:Y:S02]  /*2910*/  @P1 LEA.HI.X R39, R29.reuse, R20, R28, 0x1, P2 ;  /* 0x000000141d271211 */ /* 0x040fe400010f0c1c */
[----:B------:R-:W-:Y:S02]  /*2920*/  PRMT R35, R34, 0x7610, R35 ;  /* 0x0000761022237816 */ /* 0x000fe40000000023 */
[C---:B------:R-:W-:Y:S01]  /*2930*/  @P1 LEA R34, P2, R29.reuse, R17, 0x1 ;  /* 0x000000111d221211 */ /* 0x040fe200078408ff */
[----:B------:R-:W-:Y:S01]  /*2940*/  @P1 STG.E.U16 desc[UR6][R38.64], R60 ;  /* 0x0000003c26001986 */ /* 0x000fe2000c101506 */
[----:B------:R-:W-:Y:S02]  /*2950*/  @P1 IADD3 R58, P3, R29, R9, RZ ;  /* 0x000000091d3a1210 */ /* 0x000fe40007f7e0ff */
[----:B------:R-:W-:Y:S01]  /*2960*/  F2FP.BF16.F32.PACK_AB R56, RZ, R57 ;  /* 0x00000039ff38723e */ /* 0x000fe200000010ff */
[----:B------:R2:W-:Y:S01]  /*2970*/  @P1 STG.E.U16 desc[UR6][R36.64], R35 ;  /* 0x0000002324001986 */ /* 0x0005e2000c101506 */
[----:B------:R-:W-:-:S02]  /*2980*/  FMNMX R44, |R55|, R44, !PT ;  /* 0x0000002c372c7209 */ /* 0x000fc40007800200 */
[----:B------:R-:W-:Y:S02]  /*2990*/  F2FP.BF16.F32.PACK_AB R30, R53, R30 ;  /* 0x0000001e351e723e */ /* 0x000fe400000010ff */
[----:B------:R-:W-:-:S04]  /*29a0*/  FMNMX R44, |R31|, R44, !PT ;  /* 0x0000002c1f2c7209 */ /* 0x000fc80007800200 */
[----:B------:R-:W-:Y:S02]  /*29b0*/  FMNMX R31, |R51|, R44, !PT ;  /* 0x0000002c331f7209 */ /* 0x000fe40007800200 */
[----:B--2---:R-:W-:Y:S01]  /*29c0*/  @P1 LEA.HI.X R35, R29, R21, R28, 0x1, P2 ;  /* 0x000000151d231211 */ /* 0x004fe200010f0c1c */
[----:B------:R-:W-:Y:S01]  /*29d0*/  IMAD.SHL.U32 R29, R0, 0x800000, RZ ;  /* 0x00800000001d7824 */ /* 0x000fe200078e00ff */
[----:B------:R-:W-:Y:S01]  /*29e0*/  @P1 LEA R38, P2, R58, R17, 0x1 ;  /* 0x000000113a261211 */ /* 0x000fe200078408ff */
[----:B------:R-:W-:Y:S01]  /*29f0*/  @P1 IMAD.X R28, R28, 0x1, R7, P3 ;  /* 0x000000011c1c1824 */ /* 0x000fe200018e0607 */
[----:B------:R-:W-:Y:S01]  /*2a00*/  F2FP.BF16.F32.PACK_AB R37, RZ, R52 ;  /* 0x00000034ff25723e */ /* 0x000fe200000010ff */
[----:B-1----:R-:W-:Y:S01]  /*2a10*/  FFMA R0, R29, R54, 1 ;  /* 0x3f8000001d007423 */ /* 0x002fe20000000036 */
[----:B------:R-:W-:Y:S02]  /*2a20*/  F2FP.BF16.F32.PACK_AB R29, R57, R52 ;  /* 0x00000034391d723e */ /* 0x000fe400000010ff */
[----:B------:R-:W-:Y:S01]  /*2a30*/  @P1 LEA.HI.X R39, R58, R21, R28, 0x1, P2 ;  /* 0x000000153a271211 */ /* 0x000fe200010f0c1c */
[----:B------:R-:W-:Y:S01]  /*2a40*/  VIADD R28, R0, 0x1800000 ;  /* 0x01800000001c7836 */ /* 0x000fe20000000000 */
[----:B------:R1:W-:Y:S04]  /*2a50*/  @P1 STG.E.U16 desc[UR6][R34.64], R37 ;  /* 0x0000002522001986 */ /* 0x0003e8000c101506 */
[----:B------:R-:W-:Y:S01]  /*2a60*/  LOP3.LUT R28, R28, 0x7f800000, RZ, 0xc0, !PT ;  /* 0x7f8000001c1c7812 */ /* 0x000fe200078ec0ff */
[----:B------:R1:W-:Y:S03]  /*2a70*/  @P1 STG.E.U16 desc[UR6][R38.64], R56 ;  /* 0x0000003826001986 */ /* 0x0003e6000c101506 */
[----:B------:R-:W-:-:S02]  /*2a80*/  ISETP.GT.U32.AND P1, PT, R28, 0x1ffffff, PT ;  /* 0x01ffffff1c00780c */ /* 0x000fc40003f24070 */
[----:B0-----:R-:W-:-:S04]  /*2a90*/  LEA R28, P2, R26, R32, 0x2 ;  /* 0x000000201a1c7211 */ /* 0x001fc800078410ff */
[----:B------:R-:W-:Y:S01]  /*2aa0*/  LEA.HI.X R27, R26, R33, R27, 0x2, P2 ;  /* 0x000000211a1b7211 */ /* 0x000fe200010f141b */
[----:B------:R-:W-:-:S06]  /*2ab0*/  FMUL R26, R46, 1.7020000219345092773 ;  /* 0x3fd9db232e1a7820 */ /* 0x000fcc0000400000 */
[----:B-1----:R-:W-:Y:S05]  /*2ac0*/  @P1 BRA `(.L_x_3913) ;  /* 0x00000000000c1947 */ /* 0x002fea0003800000 */
[----:B------:R-:W-:-:S07]  /*2ad0*/  MOV R34, 0x2af0 ;  /* 0x00002af000227802 */ /* 0x000fce0000000f00 */
[----:B------:R-:W-:Y:S05]  /*2ae0*/  CALL.REL.NOINC `($__internal_49_$__cuda_sm20_rcp_rn_f32_slowpath) ;  /* 0x0000001c00607944 */ /* 0x000fea0003c00000 */
[----:B------:R-:W-:Y:S05]  /*2af0*/  BRA `(.L_x_3914) ;  /* 0x0000000000107947 */ /* 0x000fea0003800000 */
.L_x_3913:
[----:B------:R-:W0:Y:S02]  /*2b00*/  MUFU.RCP R51, R0 ;  /* 0x0000000000337308 */ /* 0x000e240000001000 */
[----:B0-----:R-:W-:-:S04]  /*2b10*/  FFMA R32, R0, R51, -1 ;  /* 0xbf80000000207423 */ /* 0x001fc80000000033 */
[----:B------:R-:W-:-:S04]  /*2b20*/  FADD.FTZ R32, -R32, -RZ ;  /* 0x800000ff20207221 */ /* 0x000fc80000010100 */
[----:B------:R-:W-:-:S07]  /*2b30*/  FFMA R51, R51, R32, R51 ;  /* 0x0000002033337223 */ /* 0x000fce0000000033 */
.L_x_3914:
[----:B------:R-:W-:Y:S05]  /*2b40*/  BSYNC B0 ;  /* 0x0000000000007941 */ /* 0x000fea0003800000 */
.L_x_3912:
        /* <DEDUP_REMOVED lines=28> */
.L_x_3916:
[----:B------:R-:W0:Y:S02]  /*2d10*/  MUFU.RCP R51, R34 ;  /* 0x0000002200337308 */ /* 0x000e240000001000 */
[----:B0-----:R-:W-:-:S04]  /*2d20*/  FFMA R0, R34, R51, -1 ;  /* 0xbf80000022007423 */ /* 0x001fc80000000033 */
[----:B------:R-:W-:-:S04]  /*2d30*/  FADD.FTZ R0, -R0, -RZ ;  /* 0x800000ff00007221 */ /* 0x000fc80000010100 */
[----:B------:R-:W-:-:S07]  /*2d40*/  FFMA R51, R51, R0, R51 ;  /* 0x0000000033337223 */ /* 0x000fce0000000033 */
.L_x_3917:
[----:B------:R-:W-:Y:S05]  /*2d50*/  BSYNC B0 ;  /* 0x0000000000007941 */ /* 0x000fea0003800000 */
.L_x_3915:
[----:B------:R-:W0:Y:S01]  /*2d60*/  S2R R36, SR_TID.X ;  /* 0x0000000000247919 */ /* 0x000e220000002100 */
[----:B------:R-:W-:Y:S01]  /*2d70*/  F2FP.BF16.F32.PACK_AB R37, R22, R19 ;  /* 0x000000131625723e */ /* 0x000fe200000010ff */
[----:B------:R-:W1:Y:S01]  /*2d80*/  S2UR UR5, SR_CgaCtaId ;  /* 0x00000000000579c3 */ /* 0x000e620000008800 */
[C---:B------:R-:W-:Y:S01]  /*2d90*/  @P0 LEA R34, P1, R28.reuse, R18, 0x1 ;  /* 0x000000121c220211 */ /* 0x040fe200078208ff */
[C---:B------:R-:W-:Y:S01]  /*2da0*/  FADD R22, -R51.reuse, 1 ;  /* 0x3f80000033167421 */ /* 0x040fe20000000100 */
[C---:B------:R-:W-:Y:S01]  /*2db0*/  @P0 LEA R32, P4, R28.reuse, R17, 0x1 ;  /* 0x000000111c200211 */ /* 0x040fe200078808ff */
[----:B------:R-:W-:Y:S01]  /*2dc0*/  UMOV UR4, 0x400 ;  /* 0x0000040000047882 */ /* 0x000fe20000000000 */
[----:B------:R-:W-:Y:S01]  /*2dd0*/  @P0 IADD3 R19, P2, R28, R9, RZ ;  /* 0x000000091c130210 */ /* 0x000fe20007f5e0ff */
[----:B------:R-:W-:Y:S01]  /*2de0*/  FMUL R22, R22, R51 ;  /* 0x0000003316167220 */ /* 0x000fe20000400000 */
[C---:B------:R-:W-:Y:S01]  /*2df0*/  @P0 IADD3 R0, P5, R28.reuse, R9, RZ ;  /* 0x000000091c000210 */ /* 0x040fe20007fbe0ff */
[----:B------:R-:W-:Y:S01]  /*2e00*/  FMUL R9, R51, R49 ;  /* 0x0000003133097220 */ /* 0x000fe20000400000 */
[----:B------:R-:W-:Y:S01]  /*2e10*/  @P0 LEA.HI.X R35, R28, R20, R27, 0x1, P1 ;  /* 0x000000141c230211 */ /* 0x000fe200008f0c1b */
[----:B------:R-:W-:Y:S01]  /*2e20*/  FFMA R51, R26, R22, R51 ;  /* 0x000000161a337223 */ /* 0x000fe20000000033 */
[----:B------:R-:W-:Y:S01]  /*2e30*/  @P0 LEA.HI.X R33, R28, R21, R27, 0x1, P4 ;  /* 0x000000151c210211 */ /* 0x000fe200020f0c1b */
[----:B------:R-:W-:Y:S01]  /*2e40*/  UIADD3 UR4, UR4, 0x20, URZ ;  /* 0x0000002004047890 */ /* 0x000fe2000fffe03f */
[----:B------:R-:W-:Y:S01]  /*2e50*/  @P0 LEA R18, P3, R19, R18, 0x1 ;  /* 0x0000001213120211 */ /* 0x000fe200078608ff */
[----:B------:R-:W-:Y:S01]  /*2e60*/  FMUL R51, R51, R50 ;  /* 0x0000003233337220 */ /* 0x000fe20000400000 */
[C---:B------:R-:W-:Y:S01]  /*2e70*/  @P0 IADD3.X R28, R27.reuse, R7, RZ, P2, !PT ;  /* 0x000000071b1c0210 */ /* 0x040fe200017fe4ff */
[----:B------:R-:W-:-:S02]  /*2e80*/  @P0 IMAD.X R27, R27, 0x1, R7, P5 ;  /* 0x000000011b1b0824 */ /* 0x000fc400028e0607 */
[----:B------:R-:W-:Y:S01]  /*2e90*/  FMUL R9, R9, R50 ;  /* 0x0000003209097220 */ /* 0x000fe20000400000 */
[----:B------:R-:W-:Y:S01]  /*2ea0*/  FMUL R51, R51, R48 ;  /* 0x0000003033337220 */ /* 0x000fe20000400000 */
[----:B------:R-:W-:Y:S01]  /*2eb0*/  @P0 LEA.HI.X R19, R19, R20, R28, 0x1, P3 ;  /* 0x0000001413130211 */ /* 0x000fe200018f0c1c */
[----:B------:R-:W-:Y:S01]  /*2ec0*/  FMUL R28, R45, R10 ;  /* 0x0000000a2d1c7220 */ /* 0x000fe20000400000 */
[----:B------:R-:W-:Y:S01]  /*2ed0*/  @P0 LEA R20, P1, R0, R17, 0x1 ;  /* 0x0000001100140211 */ /* 0x000fe200078208ff */
[C---:B------:R-:W-:Y:S01]  /*2ee0*/  IMAD R11, R16.reuse, 0x21, R11 ;  /* 0x00000021100b7824 */ /* 0x040fe200078e020b */
[----:B------:R-:W-:Y:S01]  /*2ef0*/  F2FP.BF16.F32.PACK_AB R40, R43, R40 ;  /* 0x000000282b28723e */ /* 0x000fe200000010ff */
[----:B-1----:R-:W-:Y:S01]  /*2f00*/  ULEA UR4, UR5, UR4, 0x18 ;  /* 0x0000000405047291 */ /* 0x002fe2000f8ec03f */
[----:B------:R-:W-:Y:S01]  /*2f10*/  F2FP.BF16.F32.PACK_AB R17, RZ, R28 ;  /* 0x0000001cff11723e */ /* 0x000fe200000010ff */
[----:B------:R-:W-:Y:S01]  /*2f20*/  IMAD R25, R16, 0x21, R25 ;  /* 0x0000002110197824 */ /* 0x000fe200078e0219 */
[----:B------:R-:W-:Y:S01]  /*2f30*/  @P0 LEA.HI.X R21, R0, R21, R27, 0x1, P1 ;  /* 0x0000001500150211 */ /* 0x000fe200008f0c1b */
[----:B------:R-:W-:Y:S01]  /*2f40*/  FMUL R27, R51, R10 ;  /* 0x0000000a331b7220 */ /* 0x000fe20000400000 */
[----:B------:R-:W-:Y:S01]  /*2f50*/  PRMT R22, R17, 0x7610, R22 ;  /* 0x0000761011167816 */ /* 0x000fe20000000016 */
[----:B------:R-:W-:Y:S01]  /*2f60*/  BSSY B0, `(.L_x_3918) ;  /* 0x0000087000007945 */ /* 0x000fe20003800000 */
[----:B0-----:R-:W-:-:S02]  /*2f70*/  SHF.R.U32.HI R39, RZ, 0x5, R36 ;  /* 0x00000005ff277819 */ /* 0x001fc40000011624 */
[----:B------:R-:W-:Y:S01]  /*2f80*/  F2FP.BF16.F32.PACK_AB R28, R27, R28 ;  /* 0x0000001c1b1c723e */ /* 0x000fe200000010ff */
[----:B------:R0:W-:Y:S01]  /*2f90*/  @P0 STG.E.U16 desc[UR6][R34.64], R22 ;  /* 0x0000001622000986 */ /* 0x0001e2000c101506 */
[----:B------:R-:W-:Y:S01]  /*2fa0*/  F2FP.BF16.F32.PACK_AB R27, RZ, R27 ;  /* 0x0000001bff1b723e */ /* 0x000fe200000010ff */
[----:B------:R-:W-:Y:S01]  /*2fb0*/  IMAD R39, R39, -0x4, R36 ;  /* 0xfffffffc27277824 */ /* 0x000fe200078e0224 */
[----:B------:R-:W-:-:S03]  /*2fc0*/  ISETP.GE.U32.AND P1, PT, R5, R8, PT ;  /* 0x000000080500720c */ /* 0x000fc60003f26070 */
[C---:B------:R-:W-:Y:S01]  /*2fd0*/  VIADD R17, R39.reuse, 0x1d ;  /* 0x0000001d27117836 */ /* 0x040fe20000000000 */
[----:B------:R-:W-:Y:S01]  /*2fe0*/  LOP3.LUT R7, R39, 0x1f, RZ, 0xc0, !PT ;  /* 0x0000001f27077812 */ /* 0x000fe200078ec0ff */
[----:B------:R1:W-:Y:S03]  /*2ff0*/  @P0 STG.E.U16 desc[UR6][R18.64], R27 ;  /* 0x0000001b12000986 */ /* 0x0003e6000c101506 */
[----:B------:R-:W-:Y:S01]  /*3000*/  LOP3.LUT R17, R17, 0x1f, RZ, 0xc0, !PT ;  /* 0x0000001f11117812 */ /* 0x000fe200078ec0ff */
[C---:B------:R-:W-:Y:S02]  /*3010*/  IMAD R7, R16.reuse, 0x21, R7 ;  /* 0x0000002110077824 */ /* 0x040fe400078e0207 */
[----:B0-----:R-:W-:Y:S02]  /*3020*/  FMUL R22, R9, R10 ;  /* 0x0000000a09167220 */ /* 0x001fe40000400000 */
[----:B------:R-:W-:Y:S01]  /*3030*/  IMAD R26, R16, 0x21, R17 ;  /* 0x00000021101a7824 */ /* 0x000fe200078e0211 */
[----:B------:R-:W-:-:S02]  /*3040*/  LEA R0, R7, UR4, 0x2 ;  /* 0x0000000407007c11 */ /* 0x000fc4000f8e10ff */
[----:B------:R-:W-:Y:S01]  /*3050*/  LEA R7, R11, UR4, 0x2 ;  /* 0x000000040b077c11 */ /* 0x000fe2000f8e10ff */
[----:B------:R-:W-:Y:S01]  /*3060*/  FMUL R11, R47, R10 ;  /* 0x0000000a2f0b7220 */ /* 0x000fe20000400000 */
[----:B------:R-:W-:Y:S01]  /*3070*/  LEA R17, R25, UR4, 0x2 ;  /* 0x0000000419117c11 */ /* 0x000fe2000f8e10ff */
[----:B------:R-:W-:Y:S01]  /*3080*/  STS [R0], R37 ;  /* 0x0000002500007388 */ /* 0x000fe20000000800 */
[----:B------:R-:W-:Y:S01]  /*3090*/  LEA R25, R26, UR4, 0x2 ;  /* 0x000000041a197c11 */ /* 0x000fe2000f8e10ff */
[----:B-1----:R-:W-:Y:S01]  /*30a0*/  IMAD R27, R5, UR9, RZ ;  /* 0x00000009051b7c24 */ /* 0x002fe2000f8e02ff */
[----:B------:R-:W-:Y:S01]  /*30b0*/  FMNMX R26, R31, |R45|, !PT ;  /* 0x4000002d1f1a7209 */ /* 0x000fe20007800000 */
[----:B------:R-:W-:Y:S01]  /*30c0*/  STS [R7], R40 ;  /* 0x0000002807007388 */ /* 0x000fe20000000800 */
[----:B------:R-:W-:Y:S02]  /*30d0*/  F2FP.BF16.F32.PACK_AB R35, RZ, R11 ;  /* 0x0000000bff23723e */ /* 0x000fe400000010ff */
[----:B------:R-:W-:Y:S01]  /*30e0*/  F2FP.BF16.F32.PACK_AB R19, RZ, R22 ;  /* 0x00000016ff13723e */ /* 0x000fe200000010ff */
[----:B------:R-:W-:Y:S01]  /*30f0*/  STS [R17], R30 ;  /* 0x0000001e11007388 */ /* 0x000fe20000000800 */
[----:B------:R-:W-:-:S03]  /*3100*/  FMNMX R26, |R51|, R26, !PT ;  /* 0x0000001a331a7209 */ /* 0x000fc60007800200 */
[----:B------:R-:W-:Y:S01]  /*3110*/  @P0 STG.E.U16 desc[UR6][R32.64], R35 ;  /* 0x0000002320000986 */ /* 0x000fe2000c101506 */
[----:B------:R-:W-:-:S03]  /*3120*/  FMNMX R26, |R47|, R26, !PT ;  /* 0x0000001a2f1a7209 */ /* 0x000fc60007800200 */
[----:B------:R0:W-:Y:S04]  /*3130*/  @P0 STG.E.U16 desc[UR6][R20.64], R19 ;  /* 0x0000001314000986 */ /* 0x0001e8000c101506 */
[----:B------:R1:W-:Y:S01]  /*3140*/  STS [R25], R28 ;  /* 0x0000001c19007388 */ /* 0x0003e20000000800 */
[----:B0-----:R-:W-:Y:S01]  /*3150*/  IMAD.WIDE.U32 R18, R5, UR8, RZ ;  /* 0x0000000805127c25 */ /* 0x001fe2000f8e00ff */
[----:B-1----:R-:W-:-:S03]  /*3160*/  FMNMX R28, |R9|, R26, !PT ;  /* 0x0000001a091c7209 */ /* 0x002fc60007800200 */
[----:B------:R-:W-:Y:S02]  /*3170*/  IMAD.IADD R30, R19, 0x1, R27 ;  /* 0x00000001131e7824 */ /* 0x000fe400078e021b */
[----:B------:R-:W-:Y:S01]  /*3180*/  IMAD.MOV.U32 R32, RZ, RZ, R18 ;  /* 0x000000ffff207224 */ /* 0x000fe200078e0012 */
[----:B------:R-:W-:Y:S06]  /*3190*/  BAR.SYNC.DEFER_BLOCKING 0x0 ;  /* 0x0000000000007b1d */ /* 0x000fec0000010000 */
[----:B------:R-:W-:Y:S05]  /*31a0*/  @P1 BRA `(.L_x_3919) ;  /* 0x0000000400881947 */ /* 0x000fea0003800000 */
[----:B------:R-:W-:Y:S01]  /*31b0*/  LOP3.LUT R18, RZ, R2, RZ, 0x33, !PT ;  /* 0x00000002ff127212 */ /* 0x000fe200078e33ff */
[----:B------:R-:W-:Y:S01]  /*31c0*/  BSSY B1, `(.L_x_3920) ;  /* 0x000004a000017945 */ /* 0x000fe20003800000 */
[----:B------:R-:W-:Y:S01]  /*31d0*/  LOP3.LUT R8, RZ, R3, RZ, 0x33, !PT ;  /* 0x00000003ff087212 */ /* 0x000fe200078e33ff */
[----:B------:R-:W-:Y:S01]  /*31e0*/  IMAD.MOV.U32 R34, RZ, RZ, RZ ;  /* 0x000000ffff227224 */ /* 0x000fe200078e00ff */
[----:B------:R-:W-:Y:S01]  /*31f0*/  ISETP.GT.U32.AND P0, PT, R18, -0x21, PT ;  /* 0xffffffdf1200780c */ /* 0x000fe20003f04070 */
[----:B------:R-:W-:Y:S02]  /*3200*/  IMAD.MOV.U32 R37, RZ, RZ, R5 ;  /* 0x000000ffff257224 */ /* 0x000fe400078e0005 */
[----:B------:R-:W-:Y:S01]  /*3210*/  IMAD.MOV.U32 R35, RZ, RZ, R4 ;  /* 0x000000ffff237224 */ /* 0x000fe200078e0004 */
[----:B------:R-:W-:Y:S01]  /*3220*/  ISETP.GT.U32.AND.EX P0, PT, R8, -0x1, PT, P0 ;  /* 0xffffffff0800780c */ /* 0x000fe20003f04100 */
[----:B------:R-:W-:Y:S02]  /*3230*/  IMAD.MOV.U32 R36, RZ, RZ, R32 ;  /* 0x000000ffff247224 */ /* 0x000fe400078e0020 */
[----:B------:R-:W-:Y:S01]  /*3240*/  IMAD.MOV.U32 R38, RZ, RZ, R30 ;  /* 0x000000ffff267224 */ /* 0x000fe200078e001e */
[----:B------:R-:W-:-:S04]  /*3250*/  SEL R18, R18, 0xffffffdf, P0 ;  /* 0xffffffdf12127807 */ /* 0x000fc80000000000 */
[----:B------:R-:W-:-:S05]  /*3260*/  LOP3.LUT R8, RZ, R18, RZ, 0x33, !PT ;  /* 0x00000012ff087212 */ /* 0x000fca00078e33ff */
[----:B------:R-:W-:Y:S01]  /*3270*/  IMAD.IADD R20, R8, 0x1, -R5 ;  /* 0x0000000108147824 */ /* 0x000fe200078e0a05 */
[----:B------:R-:W-:-:S04]  /*3280*/  IADD3 R8, -R5, -0x2, -R18 ;  /* 0xfffffffe05087810 */ /* 0x000fc80007ffe912 */
[----:B------:R-:W-:Y:S02]  /*3290*/  ISETP.GE.U32.AND P2, PT, R8, 0x3, PT ;  /* 0x000000030800780c */ /* 0x000fe40003f46070 */
[----:B------:R-:W-:-:S04]  /*32a0*/  LOP3.LUT R31, R20, 0x3, RZ, 0xc0, !PT ;  /* 0x00000003141f7812 */ /* 0x000fc800078ec0ff */
[----:B------:R-:W-:-:S07]  /*32b0*/  ISETP.NE.AND P0, PT, R31, RZ, PT ;  /* 0x000000ff1f00720c */ /* 0x000fce0003f05270 */
[----:B------:R-:W-:Y:S06]  /*32c0*/  @!P2 BRA `(.L_x_3921) ;  /* 0x0000000000e4a947 */ /* 0x000fec0003800000 */
[----:B------:R-:W-:Y:S01]  /*32d0*/  IMAD.IADD R33, R20, 0x1, -R31 ;  /* 0x0000000114217824 */ /* 0x000fe200078e0a1f */
[----:B------:R-:W-:Y:S01]  /*32e0*/  MOV R35, R4 ;  /* 0x0000000400237202 */ /* 0x000fe20000000f00 */
[----:B------:R-:W-:Y:S02]  /*32f0*/  IMAD.MOV.U32 R34, RZ, RZ, RZ ;  /* 0x000000ffff227224 */ /* 0x000fe400078e00ff */
[----:B------:R-:W-:Y:S02]  /*3300*/  IMAD.MOV.U32 R37, RZ, RZ, R5 ;  /* 0x000000ffff257224 */ /* 0x000fe400078e0005 */
[----:B------:R-:W-:Y:S02]  /*3310*/  IMAD.MOV.U32 R36, RZ, RZ, R32 ;  /* 0x000000ffff247224 */ /* 0x000fe400078e0020 */
[----:B------:R-:W-:-:S07]  /*3320*/  IMAD.MOV.U32 R38, RZ, RZ, R30 ;  /* 0x000000ffff267224 */ /* 0x000fce00078e001e */
.L_x_3922:
[C---:B0-----:R-:W-:Y:S01]  /*3330*/  LOP3.LUT R19, R35.reuse, 0x1f, RZ, 0xc0, !PT ;  /* 0x0000001f23137812 */ /* 0x041fe200078ec0ff */
[C---:B------:R-:W-:Y:S01]  /*3340*/  VIADD R8, R35.reuse, 0xffffffff ;  /* 0xffffffff23087836 */ /* 0x040fe20000000000 */
[----:B------:R-:W-:Y:S01]  /*3350*/  IADD3 R21, P6, R36, UR8, RZ ;  /* 0x0000000824157c10 */ /* 0x000fe2000ffde0ff */
[----:B------:R-:W-:Y:S01]  /*3360*/  VIADD R9, R35, 0x1e ;  /* 0x0000001e23097836 */ /* 0x000fe20000000000 */
[-C--:B------:R-:W-:Y:S01]  /*3370*/  ISETP.GE.U32.AND P2, PT, R19, R6.reuse, PT ;  /* 0x000000061300720c */ /* 0x080fe20003f46070 */
[----:B------:R-:W-:Y:S01]  /*3380*/  VIADD R18, R35, 0x1d ;  /* 0x0000001d23127836 */ /* 0x000fe20000000000 */
[----:B------:R-:W-:Y:S01]  /*3390*/  LOP3.LUT R27, R8, 0x1f, RZ, 0xc0, !PT ;  /* 0x0000001f081b7812 */ /* 0x000fe200078ec0ff */
[----:B------:R-:W-:Y:S01]  /*33a0*/  VIADD R33, R33, 0xfffffffc ;  /* 0xfffffffc21217836 */ /* 0x000fe20000000000 */
[----:B------:R-:W-:Y:S01]  /*33b0*/  LOP3.LUT R40, R9, 0x1f, RZ, 0xc0, !PT ;  /* 0x0000001f09287812 */ /* 0x000fe200078ec0ff */
[----:B------:R-:W-:Y:S01]  /*33c0*/  VIADD R34, R34, 0x4 ;  /* 0x0000000422227836 */ /* 0x000fe20000000000 */
[----:B------:R-:W-:-:S02]  /*33d0*/  ISETP.GE.U32.AND P3, PT, R27, R6, PT ;  /* 0x000000061b00720c */ /* 0x000fc40003f66070 */
[----:B------:R-:W-:Y:S01]  /*33e0*/  LOP3.LUT R35, R18, 0x1f, RZ, 0xc0, !PT ;  /* 0x0000001f12237812 */ /* 0x000fe200078ec0ff */
[----:B------:R-:W-:Y:S01]  /*33f0*/  IMAD R18, R16, 0x21, R37 ;  /* 0x0000002110127824 */ /* 0x000fe200078e0225 */
[----:B------:R-:W-:Y:S02]  /*3400*/  ISETP.GE.U32.AND P5, PT, R40, R6, PT ;  /* 0x000000062800720c */ /* 0x000fe40003fa6070 */
[----:B------:R-:W-:Y:S02]  /*3410*/  IADD3.X R26, R38, UR9, RZ, P6, !PT ;  /* 0x00000009261a7c10 */ /* 0x000fe4000b7fe4ff */
[----:B------:R-:W-:Y:S02]  /*3420*/  @!P2 IADD3 R19, P4, R19, R36, RZ ;  /* 0x000000241313a210 */ /* 0x000fe40007f9e0ff */
[----:B------:R-:W-:-:S03]  /*3430*/  LEA R36, R18, UR4, 0x2 ;  /* 0x0000000412247c11 */ /* 0x000fc6000f8e10ff */
[----:B------:R-:W-:Y:S01]  /*3440*/  @!P2 IMAD.X R20, RZ, RZ, R38, P4 ;  /* 0x000000ffff14a224 */ /* 0x000fe200020e0626 */
[C---:B------:R-:W-:Y:S01]  /*3450*/  @!P2 LEA R8, P4, R19.reuse, R12, 0x2 ;  /* 0x0000000c1308a211 */ /* 0x040fe200078810ff */
[----:B------:R-:W0:Y:S03]  /*3460*/  @!P2 LDS R39, [R36] ;  /* 0x000000002427a984 */ /* 0x000e260000000800 */
[----:B------:R-:W-:Y:S01]  /*3470*/  @!P2 LEA.HI.X R9, R19, R13, R20, 0x2, P4 ;  /* 0x0000000d1309a211 */ /* 0x000fe200020f1414 */
[----:B------:R-:W1:Y:S01]  /*3480*/  @!P3 LDS R43, [R36+0x4] ;  /* 0x00000400242bb984 */ /* 0x000e620000000800 */
[----:B------:R-:W-:Y:S02]  /*3490*/  ISETP.GE.U32.AND P4, PT, R35, R6, PT ;  /* 0x000000062300720c */ /* 0x000fe40003f86070 */
        /* <DEDUP_REMOVED lines=14> */
[----:B------:R-:W-:Y:S01]  /*3580*/  IADD3.X R40, R37, UR9, RZ, P6, !PT ;  /* 0x0000000925287c10 */ /* 0x000fe2000b7fe4ff */
[----:B------:R-:W-:Y:S01]  /*3590*/  IMAD.IADD R37, R5, 0x1, R34 ;  /* 0x0000000105257824 */ /* 0x000fe200078e0222 */
[----:B------:R-:W-:Y:S01]  /*35a0*/  @!P4 IADD3 R27, P6, R35, R38, RZ ;  /* 0x00000026231bc210 */ /* 0x000fe20007fde0ff */
[----:B-1----:R0:W-:Y:S01]  /*35b0*/  @!P3 STG.E desc[UR6][R18.64], R43 ;  /* 0x0000002b1200b986 */ /* 0x0021e2000c101906 */
[----:B------:R-:W-:Y:S01]  /*35c0*/  ISETP.NE.AND P3, PT, R33, RZ, PT ;  /* 0x000000ff2100720c */ /* 0x000fe20003f65270 */
[----:B------:R-:W-:-:S02]  /*35d0*/  VIADD R35, R35, 0x1f ;  /* 0x0000001f23237836 */ /* 0x000fc40000000000 */
[----:B---3--:R-:W-:Y:S01]  /*35e0*/  @!P4 IMAD.X R36, RZ, RZ, R40, P6 ;  /* 0x000000ffff24c224 */ /* 0x008fe200030e0628 */
[C---:B------:R-:W-:Y:S01]  /*35f0*/  @!P4 LEA R26, P6, R27.reuse, R12, 0x2 ;  /* 0x0000000c1b1ac211 */ /* 0x040fe200078c10ff */
[----:B--2---:R0:W-:Y:S03]  /*3600*/  @!P5 STG.E desc[UR6][R20.64], R45 ;  /* 0x0000002d1400d986 */ /* 0x0041e6000c101906 */
[----:B------:R-:W-:Y:S02]  /*3610*/  @!P4 LEA.HI.X R27, R27, R13, R36, 0x2, P6 ;  /* 0x0000000d1b1bc211 */ /* 0x000fe400030f1424 */
[----:B------:R-:W-:-:S03]  /*3620*/  IADD3 R36, P2, R38, UR8, RZ ;  /* 0x0000000826247c10 */ /* 0x000fc6000ff5e0ff */
[----:B----4-:R0:W-:Y:S01]  /*3630*/  @!P4 STG.E desc[UR6][R26.64], R47 ;  /* 0x0000002f1a00c986 */ /* 0x0101e2000c101906 */
[----:B------:R-:W-:Y:S01]  /*3640*/  IADD3.X R38, R40, UR9, RZ, P2, !PT ;  /* 0x0000000928267c10 */ /* 0x000fe200097fe4ff */
[----:B------:R-:W-:Y:S08]  /*3650*/  @P3 BRA `(.L_x_3922) ;  /* 0xfffffffc00343947 */ /* 0x000ff0000383ffff */
.L_x_3921:
[----:B------:R-:W-:Y:S05]  /*3660*/  BSYNC B1 ;  /* 0x0000000000017941 */ /* 0x000fea0003800000 */
.L_x_3920:
[----:B------:R-:W-:Y:S05]  /*3670*/  @!P0 BRA `(.L_x_3919) ;  /* 0x0000000000548947 */ /* 0x000fea0003800000 */
.L_x_3925:
[----:B------:R-:W-:Y:S01]  /*3680*/  LOP3.LUT R35, R35, 0x1f, RZ, 0xc0, !PT ;  /* 0x0000001f23237812 */ /* 0x000fe200078ec0ff */
[----:B------:R-:W-:Y:S01]  /*3690*/  BSSY B1, `(.L_x_3923) ;  /* 0x000000d000017945 */ /* 0x000fe20003800000 */
[----:B------:R-:W-:Y:S02]  /*36a0*/  IADD3 R31, R31, -0x1, RZ ;  /* 0xffffffff1f1f7810 */ /* 0x000fe40007ffe0ff */
        /* <DEDUP_REMOVED lines=11> */
.L_x_3924:
[----:B------:R-:W-:Y:S05]  /*3760*/  BSYNC B1 ;  /* 0x0000000000017941 */ /* 0x000fea0003800000 */
.L_x_3923:
[----:B------:R-:W-:Y:S01]  /*3770*/  IADD3 R36, P0, R36, UR8, RZ ;  /* 0x0000000824247c10 */ /* 0x000fe2000ff1e0ff */
[----:B------:R-:W-:Y:S02]  /*3780*/  VIADD R34, R34, 0x1 ;  /* 0x0000000122227836 */ /* 0x000fe40000000000 */
[----:B------:R-:W-:Y:S01]  /*3790*/  VIADD R35, R35, 0x1f ;  /* 0x0000001f23237836 */ /* 0x000fe20000000000 */
[----:B------:R-:W-:Y:S01]  /*37a0*/  IADD3.X R38, R38, UR9, RZ, P0, !PT ;  /* 0x0000000926267c10 */ /* 0x000fe200087fe4ff */
[----:B------:R-:W-:Y:S01]  /*37b0*/  IMAD.IADD R37, R5, 0x1, R34 ;  /* 0x0000000105257824 */ /* 0x000fe200078e0222 */
[----:B------:R-:W-:Y:S07]  /*37c0*/  @P2 BRA `(.L_x_3925) ;  /* 0xfffffffc00ac2947 */ /* 0x000fee000383ffff */
.L_x_3919:
[----:B------:R-:W-:Y:S05]  /*37d0*/  BSYNC B0 ;  /* 0x0000000000007941 */ /* 0x000fea0003800000 */
.L_x_3918:
[----:B------:R-:W-:Y:S01]  /*37e0*/  BAR.SYNC.DEFER_BLOCKING 0x0 ;  /* 0x0000000000007b1d */ /* 0x000fe20000010000 */
[----:B------:R-:W-:Y:S02]  /*37f0*/  F2FP.BF16.F32.PACK_AB R23, R24, R23 ;  /* 0x000000171817723e */ /* 0x000fe400000010ff */
[----:B------:R-:W-:Y:S02]  /*3800*/  F2FP.BF16.F32.PACK_AB R42, R42, R41 ;  /* 0x000000292a2a723e */ /* 0x000fe400000010ff */
[----:B------:R-:W-:Y:S01]  /*3810*/  F2FP.BF16.F32.PACK_AB R22, R22, R11 ;  /* 0x0000000b1616723e */ /* 0x000fe200000010ff */
[----:B------:R-:W-:Y:S01]  /*3820*/  BSSY B0, `(.L_x_3926) ;  /* 0x0000063000007945 */ /* 0x000fe20003800000 */
[----:B------:R2:W-:Y:S04]  /*3830*/  STS [R0], R23 ;  /* 0x0000001700007388 */ /* 0x0005e80000000800 */
[----:B------:R2:W-:Y:S04]  /*3840*/  STS [R7], R42 ;  /* 0x0000002a07007388 */ /* 0x0005e80000000800 */
[----:B------:R2:W-:Y:S04]  /*3850*/  STS [R17], R29 ;  /* 0x0000001d11007388 */ /* 0x0005e80000000800 */
[----:B------:R2:W-:Y:S01]  /*3860*/  STS [R25], R22 ;  /* 0x0000001619007388 */ /* 0x0005e20000000800 */
[----:B------:R-:W-:Y:S06]  /*3870*/  BAR.SYNC.DEFER_BLOCKING 0x0 ;  /* 0x0000000000007b1d */ /* 0x000fec0000010000 */
[----:B------:R-:W-:Y:S05]  /*3880*/  @P1 BRA `(.L_x_3927) ;  /* 0x0000000400701947 */ /* 0x000fea0003800000 */
[----:B------:R-:W-:Y:S01]  /*3890*/  LOP3.LUT R2, RZ, R2, RZ, 0x33, !PT ;  /* 0x00000002ff027212 */ /* 0x000fe200078e33ff */
[----:B------:R-:W-:Y:S01]  /*38a0*/  BSSY B1, `(.L_x_3928) ;  /* 0x0000044000017945 */ /* 0x000fe20003800000 */
[----:B------:R-:W-:Y:S01]  /*38b0*/  LOP3.LUT R3, RZ, R3, RZ, 0x33, !PT ;  /* 0x00000003ff037212 */ /* 0x000fe200078e33ff */
[----:B0-----:R-:W-:Y:S01]  /*38c0*/  IMAD.MOV.U32 R20, RZ, RZ, RZ ;  /* 0x000000ffff147224 */ /* 0x001fe200078e00ff */
[----:B------:R-:W-:Y:S01]  /*38d0*/  ISETP.GT.U32.AND P0, PT, R2, -0x21, PT ;  /* 0xffffffdf0200780c */ /* 0x000fe20003f04070 */
[----:B--2---:R-:W-:-:S03]  /*38e0*/  IMAD.MOV.U32 R7, RZ, RZ, R5 ;  /* 0x000000ffff077224 */ /* 0x004fc600078e0005 */
[----:B------:R-:W-:-:S04]  /*38f0*/  ISETP.GT.U32.AND.EX P0, PT, R3, -0x1, PT, P0 ;  /* 0xffffffff0300780c */ /* 0x000fc80003f04100 */
[----:B------:R-:W-:-:S04]  /*3900*/  SEL R2, R2, 0xffffffdf, P0 ;  /* 0xffffffdf02027807 */ /* 0x000fc80000000000 */
[----:B------:R-:W-:Y:S02]  /*3910*/  LOP3.LUT R0, RZ, R2, RZ, 0x33, !PT ;  /* 0x00000002ff007212 */ /* 0x000fe400078e33ff */
[----:B------:R-:W-:-:S03]  /*3920*/  IADD3 R2, -R5, -0x2, -R2 ;  /* 0xfffffffe05027810 */ /* 0x000fc60007ffe902 */
[----:B------:R-:W-:Y:S01]  /*3930*/  IMAD.IADD R11, R0, 0x1, -R5 ;  /* 0x00000001000b7824 */ /* 0x000fe200078e0a05 */
[----:B------:R-:W-:-:S04]  /*3940*/  ISETP.GE.U32.AND P1, PT, R2, 0x3, PT ;  /* 0x000000030200780c */ /* 0x000fc80003f26070 */
[----:B------:R-:W-:-:S04]  /*3950*/  LOP3.LUT R0, R11, 0x3, RZ, 0xc0, !PT ;  /* 0x000000030b007812 */ /* 0x000fc800078ec0ff */
[----:B------:R-:W-:-:S05]  /*3960*/  ISETP.NE.AND P0, PT, R0, RZ, PT ;  /* 0x000000ff0000720c */ /* 0x000fca0003f05270 */
[----:B------:R-:W-:Y:S08]  /*3970*/  @!P1 BRA `(.L_x_3929) ;  /* 0x0000000000d89947 */ /* 0x000ff00003800000 */
[----:B------:R-:W-:Y:S02]  /*3980*/  IMAD.IADD R11, R11, 0x1, -R0 ;  /* 0x000000010b0b7824 */ /* 0x000fe400078e0a00 */
[----:B------:R-:W-:Y:S02]  /*3990*/  IMAD.MOV.U32 R20, RZ, RZ, RZ ;  /* 0x000000ffff147224 */ /* 0x000fe400078e00ff */
[----:B------:R-:W-:-:S07]  /*39a0*/  IMAD.MOV.U32 R7, RZ, RZ, R5 ;  /* 0x000000ffff077224 */ /* 0x000fce00078e0005 */
.L_x_3930:
[C---:B01----:R-:W-:Y:S01]  /*39b0*/  LOP3.LUT R9, R4.reuse, 0x1f, RZ, 0xc0, !PT ;  /* 0x0000001f04097812 */ /* 0x043fe200078ec0ff */
[C---:B------:R-:W-:Y:S02]  /*39c0*/  VIADD R2, R4.reuse, 0xffffffff ;  /* 0xffffffff04027836 */ /* 0x040fe40000000000 */
[C---:B------:R-:W-:Y:S01]  /*39d0*/  VIADD R3, R4.reuse, 0x1d ;  /* 0x0000001d04037836 */ /* 0x040fe20000000000 */
        /* <DEDUP_REMOVED lines=9> */
[-C--:B------:R-:W-:Y:S02]  /*3a70*/  ISETP.GE.U32.AND P2, PT, R19, R6.reuse, PT ;  /* 0x000000061300720c */ /* 0x080fe40003f46070 */
[----:B------:R-:W-:Y:S02]  /*3a80*/  LEA R18, R2, UR4, 0x2 ;  /* 0x0000000402127c11 */ /* 0x000fe4000f8e10ff */
[----:B------:R-:W-:Y:S02]  /*3a90*/  ISETP.GE.U32.AND P1, PT, R27, R6, PT ;  /* 0x000000061b00720c */ /* 0x000fe40003f26070 */
[----:B------:R-:W-:Y:S01]  /*3aa0*/  @!P4 IADD3 R3, P6, R9, R32, RZ ;  /* 0x000000200903c210 */ /* 0x000fe20007fde0ff */
[----:B------:R-:W0:Y:S01]  /*3ab0*/  @!P4 LDS R17, [R18] ;  /* 0x000000001211c984 */ /* 0x000e220000000800 */
[----:B------:R-:W-:Y:S02]  /*3ac0*/  IADD3 R32, P5, R32, UR8, RZ ;  /* 0x0000000820207c10 */ /* 0x000fe4000ffbe0ff */
[----:B------:R-:W-:Y:S01]  /*3ad0*/  @!P4 IADD3.X R4, RZ, R30, RZ, P6, !PT ;  /* 0x0000001eff04c210 */ /* 0x000fe200037fe4ff */
[----:B------:R-:W1:Y:S01]  /*3ae0*/  @!P3 LDS R21, [R18+0x4] ;  /* 0x000004001215b984 */ /* 0x000e620000000800 */
[----:B------:R-:W-:-:S02]  /*3af0*/  @!P4 LEA R2, P6, R3, R14, 0x2 ;  /* 0x0000000e0302c211 */ /* 0x000fc400078c10ff */
[----:B------:R-:W-:Y:S01]  /*3b00*/  IADD3.X R30, R30, UR9, RZ, P5, !PT ;  /* 0x000000091e1e7c10 */ /* 0x000fe2000affe4ff */
[----:B------:R-:W2:Y:S01]  /*3b10*/  @!P2 LDS R23, [R18+0x8] ;  /* 0x000008001217a984 */ /* 0x000ea20000000800 */
[----:B------:R-:W-:Y:S02]  /*3b20*/  @!P4 LEA.HI.X R3, R3, R15, R4, 0x2, P6 ;  /* 0x0000000f0303c211 */ /* 0x000fe400030f1404 */
[----:B------:R-:W-:Y:S01]  /*3b30*/  @!P3 IADD3 R4, P5, R13, R32, RZ ;  /* 0x000000200d04b210 */ /* 0x000fe20007fbe0ff */
[----:B------:R3:W4:Y:S01]  /*3b40*/  @!P1 LDS R25, [R18+0xc] ;  /* 0x00000c0012199984 */ /* 0x0007220000000800 */
[----:B------:R-:W-:-:S03]  /*3b50*/  IADD3 R32, P6, R32, UR8, RZ ;  /* 0x0000000820207c10 */ /* 0x000fc6000ffde0ff */
[----:B------:R-:W-:Y:S01]  /*3b60*/  @!P3 IMAD.X R7, RZ, RZ, R30, P5 ;  /* 0x000000ffff07b224 */ /* 0x000fe200028e061e */
[----:B------:R-:W-:Y:S02]  /*3b70*/  @!P3 LEA R8, P5, R4, R14, 0x2 ;  /* 0x0000000e0408b211 */ /* 0x000fe400078a10ff */
[----:B------:R-:W-:Y:S02]  /*3b80*/  IADD3.X R30, R30, UR9, RZ, P6, !PT ;  /* 0x000000091e1e7c10 */ /* 0x000fe4000b7fe4ff */
[----:B------:R-:W-:Y:S02]  /*3b90*/  @!P3 LEA.HI.X R9, R4, R15, R7, 0x2, P5 ;  /* 0x0000000f0409b211 */ /* 0x000fe400028f1407 */
[----:B------:R-:W-:Y:S02]  /*3ba0*/  @!P2 IADD3 R4, P5, R19, R32, RZ ;  /* 0x000000201304a210 */ /* 0x000fe40007fbe0ff */
[----:B------:R-:W-:-:S03]  /*3bb0*/  IADD3 R32, P6, R32, UR8, RZ ;  /* 0x0000000820207c10 */ /* 0x000fc6000ffde0ff */
[----:B------:R-:W-:Y:S01]  /*3bc0*/  @!P2 IMAD.X R7, RZ, RZ, R30, P5 ;  /* 0x000000ffff07a224 */ /* 0x000fe200028e061e */
[----:B------:R-:W-:Y:S02]  /*3bd0*/  @!P2 LEA R12, P5, R4, R14, 0x2 ;  /* 0x0000000e040ca211 */ /* 0x000fe400078a10ff */
[----:B------:R-:W-:Y:S02]  /*3be0*/  IADD3.X R30, R30, UR9, RZ, P6, !PT ;  /* 0x000000091e1e7c10 */ /* 0x000fe4000b7fe4ff */
[-C--:B------:R-:W-:Y:S02]  /*3bf0*/  @!P2 LEA.HI.X R13, R4, R15.reuse, R7, 0x2, P5 ;  /* 0x0000000f040da211 */ /* 0x080fe400028f1407 */
[----:B------:R-:W-:Y:S01]  /*3c00*/  @!P1 IADD3 R4, P5, R27, R32, RZ ;  /* 0x000000201b049210 */ /* 0x000fe20007fbe0ff */
[----:B0-----:R0:W-:Y:S04]  /*3c10*/  @!P4 STG.E desc[UR6][R2.64], R17 ;  /* 0x000000110200c986 */ /* 0x0011e8000c101906 */
[----:B------:R-:W-:Y:S01]  /*3c20*/  @!P1 IMAD.X R7, RZ, RZ, R30, P5 ;  /* 0x000000ffff079224 */ /* 0x000fe200028e061e */
[C---:B---3--:R-:W-:Y:S01]  /*3c30*/  @!P1 LEA R18, P5, R4.reuse, R14, 0x2 ;  /* 0x0000000e04129211 */ /* 0x048fe200078a10ff */
[----:B-1----:R0:W-:Y:S03]  /*3c40*/  @!P3 STG.E desc[UR6][R8.64], R21 ;  /* 0x000000150800b986 */ /* 0x0021e6000c101906 */
[----:B------:R-:W-:Y:S01]  /*3c50*/  @!P1 LEA.HI.X R19, R4, R15, R7, 0x2, P5 ;  /* 0x0000000f04139211 */ /* 0x000fe200028f1407 */
[----:B------:R-:W-:Y:S01]  /*3c60*/  IMAD.IADD R7, R5, 0x1, R20 ;  /* 0x0000000105077824 */ /* 0x000fe200078e0214 */
[----:B--2---:R0:W-:Y:S01]  /*3c70*/  @!P2 STG.E desc[UR6][R12.64], R23 ;  /* 0x000000170c00a986 */ /* 0x0041e2000c101906 */
[----:B------:R-:W-:Y:S01]  /*3c80*/  ISETP.NE.AND P2, PT, R11, RZ, PT ;  /* 0x000000ff0b00720c */ /* 0x000fe20003f45270 */
[----:B------:R-:W-:-:S02]  /*3c90*/  VIADD R4, R27, 0x1f ;  /* 0x0000001f1b047836 */ /* 0x000fc40000000000 */
[----:B----4-:R0:W-:Y:S01]  /*3ca0*/  @!P1 STG.E desc[UR6][R18.64], R25 ;  /* 0x0000001912009986 */ /* 0x0101e2000c101906 */
[----:B------:R-:W-:-:S04]  /*3cb0*/  IADD3 R32, P1, R32, UR8, RZ ;  /* 0x0000000820207c10 */ /* 0x000fc8000ff3e0ff */
[----:B------:R-:W-:-:S05]  /*3cc0*/  IADD3.X R30, R30, UR9, RZ, P1, !PT ;  /* 0x000000091e1e7c10 */ /* 0x000fca0008ffe4ff */
[----:B------:R-:W-:Y:S05]  /*3cd0*/  @P2 BRA `(.L_x_3930) ;  /* 0xfffffffc00342947 */ /* 0x000fea000383ffff */
.L_x_3929:
[----:B------:R-:W-:Y:S05]  /*3ce0*/  BSYNC B1 ;  /* 0x0000000000017941 */ /* 0x000fea0003800000 */
.L_x_3928:
[----:B------:R-:W-:Y:S05]  /*3cf0*/  @!P0 BRA `(.L_x_3927) ;  /* 0x0000000000548947 */ /* 0x000fea0003800000 */
.L_x_3933:
[----:B01----:R-:W-:Y:S01]  /*3d00*/  LOP3.LUT R9, R4, 0x1f, RZ, 0xc0, !PT ;  /* 0x0000001f04097812 */ /* 0x003fe200078ec0ff */
[----:B------:R-:W-:Y:S01]  /*3d10*/  VIADD R0, R0, 0xffffffff ;  /* 0xffffffff00007836 */ /* 0x000fe20000000000 */
[----:B------:R-:W-:Y:S01]  /*3d20*/  BSSY B1, `(.L_x_3931) ;  /* 0x000000d000017945 */ /* 0x000fe20003800000 */
[----:B------:R-:W-:Y:S01]  /*3d30*/  VIADD R20, R20, 0x1 ;  /* 0x0000000114147836 */ /* 0x000fe20000000000 */
[----:B------:R-:W-:Y:S02]  /*3d40*/  ISETP.GE.U32.AND P0, PT, R9, R6, PT ;  /* 0x000000060900720c */ /* 0x000fe40003f06070 */
[----:B------:R-:W-:-:S11]  /*3d50*/  ISETP.NE.AND P1, PT, R0, RZ, PT ;  /* 0x000000ff0000720c */ /* 0x000fd60003f25270 */
        /* <DEDUP_REMOVED lines=9> */
.L_x_3932:
[----:B------:R-:W-:Y:S05]  /*3df0*/  BSYNC B1 ;  /* 0x0000000000017941 */ /* 0x000fea0003800000 */
.L_x_3931:
[----:B------:R-:W-:Y:S01]  /*3e00*/  IADD3 R32, P0, R32, UR8, RZ ;  /* 0x0000000820207c10 */ /* 0x000fe2000ff1e0ff */
[----:B------:R-:W-:Y:S02]  /*3e10*/  VIADD R4, R9, 0x1f ;  /* 0x0000001f09047836 */ /* 0x000fe40000000000 */
[----:B0-----:R-:W-:Y:S01]  /*3e20*/  IMAD.IADD R7, R5, 0x1, R20 ;  /* 0x0000000105077824 */ /* 0x001fe200078e0214 */
[----:B------:R-:W-:Y:S01]  /*3e30*/  IADD3.X R30, R30, UR9, RZ, P0, !PT ;  /* 0x000000091e1e7c10 */ /* 0x000fe200087fe4ff */
[----:B------:R-:W-:Y:S08]  /*3e40*/  @P1 BRA `(.L_x_3933) ;  /* 0xfffffffc00ac1947 */ /* 0x000ff0000383ffff */
.L_x_3927:
[----:B------:R-:W-:Y:S05]  /*3e50*/  BSYNC B0 ;  /* 0x0000000000007941 */ /* 0x000fea0003800000 */
.L_x_3926:
[----:B------:R-:W-:Y:S01]  /*3e60*/  ULDC.64 UR4, c[0x0][0x238] ;  /* 0x00008e0000047ab9 */ /* 0x000fe20000000a00 */
[----:B------:R-:W-:Y:S01]  /*3e70*/  BAR.SYNC.DEFER_BLOCKING 0x0 ;  /* 0x0000000000007b1d */ /* 0x000fe20000010000 */
[----:B------:R-:W-:-:S04]  /*3e80*/  ISETP.NE.U32.AND P0, PT, RZ, UR4, PT ;  /* 0x00000004ff007c0c */ /* 0x000fc8000bf05070 */
[----:B------:R-:W-:-:S13]  /*3e90*/  ISETP.NE.AND.EX P0, PT, RZ, UR5, PT, P0 ;  /* 0x00000005ff007c0c */ /* 0x000fda000bf05300 */
[----:B------:R-:W-:Y:S05]  /*3ea0*/  @!P0 BRA `(.L_x_3934) ;  /* 0x0000000000b48947 */ /* 0x000fea0003800000 */
[----:B0-----:R-:W0:Y:S01]  /*3eb0*/  SHFL.DOWN PT, R3, R28, 0x10, 0x1f ;  /* 0x0a001f001c037f89 */ /* 0x001e2200000e0000 */
[----:B------:R-:W-:Y:S01]  /*3ec0*/  BSSY B0, `(.L_x_3935) ;  /* 0x0000025000007945 */ /* 0x000fe20003800000 */
[----:B------:R-:W3:Y:S01]  /*3ed0*/  S2R R4, SR_TID.X ;  /* 0x0000000000047919 */ /* 0x000ee20000002100 */
[----:B0-----:R-:W-:-:S05]  /*3ee0*/  FMNMX R3, R28, R3, !PT ;  /* 0x000000031c037209 */ /* 0x001fca0007800000 */
[----:B--2---:R-:W0:Y:S01]  /*3ef0*/  SHFL.DOWN PT, R0, R3, 0x8, 0x1f ;  /* 0x09001f0003007f89 */ /* 0x004e2200000e0000 */
[----:B---3--:R-:W-:Y:S02]  /*3f00*/  LOP3.LUT P0, RZ, R4, 0x1f, RZ, 0xc0, !PT ;  /* 0x0000001f04ff7812 */ /* 0x008fe4000780c0ff */
[----:B------:R-:W-:-:S11]  /*3f10*/  SHF.R.U32.HI R6, RZ, 0x5, R4 ;  /* 0x00000005ff067819 */ /* 0x000fd60000011604 */
[----:B-1----:R-:W1:Y:S01]  /*3f20*/  @!P0 S2R R9, SR_CgaCtaId ;  /* 0x0000000000098919 */ /* 0x002e620000008800 */
[----:B------:R-:W-:Y:S02]  /*3f30*/  @!P0 MOV R8, 0x400 ;  /* 0x0000040000088802 */ /* 0x000fe40000000f00 */
[----:B0-----:R-:W-:-:S05]  /*3f40*/  FMNMX R0, R3, R0, !PT ;  /* 0x0000000003007209 */ /* 0x001fca0007800000 */
[----:B------:R-:W0:Y:S01]  /*3f50*/  SHFL.DOWN PT, R5, R0, 0x4, 0x1f ;  /* 0x08801f0000057f89 */ /* 0x000e2200000e0000 */
[----:B-1----:R-:W-:Y:S02]  /*3f60*/  @!P0 LEA R3, R9, R8, 0x18 ;  /* 0x0000000809038211 */ /* 0x002fe400078ec0ff */
[----:B0-----:R-:W-:-:S03]  /*3f70*/  FMNMX R5, R0, R5, !PT ;  /* 0x0000000500057209 */ /* 0x001fc60007800000 */
[----:B------:R-:W-:Y:S02]  /*3f80*/  @!P0 IMAD R3, R6, 0x4, R3 ;  /* 0x0000000406038824 */ /* 0x000fe400078e0203 */
        /* <DEDUP_REMOVED lines=23> */
.L_x_3944:
[----:B-1----:R-:W-:-:S07]  /*4100*/  FMNMX R5, R2, R5, !PT ;  /* 0x0000000502057209 */ /* 0x002fce0007800000 */
.L_x_3936:
[----:B------:R-:W-:Y:S05]  /*4110*/  BSYNC B0 ;  /* 0x0000000000007941 */ /* 0x000fea0003800000 */
.L_x_3935:
[----:B------:R-:W-:Y:S01]  /*4120*/  ISETP.NE.AND P0, PT, R4, RZ, PT ;  /* 0x000000ff0400720c */ /* 0x000fe20003f05270 */
[----:B------:R-:W-:-:S12]  /*4130*/  BSSY B0, `(.L_x_3934) ;  /* 0x0000004000007945 */ /* 0x000fd80003800000 */
[----:B------:R-:W-:Y:S05]  /*4140*/  @P0 BRA `(.L_x_3938) ;  /* 0x0000000000080947 */ /* 0x000fea0003800000 */
[----:B0-----:R-:W0:Y:S02]  /*4150*/  LDC.64 R2, c[0x0][0x238] ;  /* 0x00008e00ff027b82 */ /* 0x001e240000000a00 */
[----:B0-----:R1:W-:Y:S02]  /*4160*/  REDG.E.MAX.S32.STRONG.GPU desc[UR6][R2.64], R5 ;  /* 0x000000050200798e */ /* 0x0013e4000d10e386 */
.L_x_3938:
[----:B------:R-:W-:Y:S05]  /*4170*/  BSYNC B0 ;  /* 0x0000000000007941 */ /* 0x000fea0003800000 */
.L_x_3934:
[----:B--2---:R-:W2:Y:S01]  /*4180*/  S2R R0, SR_TID.X ;  /* 0x0000000000007919 */ /* 0x004ea20000002100 */
[----:B------:R-:W2:Y:S01]  /*4190*/  S2UR UR8, SR_CTAID.X ;  /* 0x00000000000879c3 */ /* 0x000ea20000002500 */
[----:B------:R-:W-:Y:S02]  /*41a0*/  ULDC.64 UR4, c[0x0][0x240] ;  /* 0x0000900000047ab9 */ /* 0x000fe40000000a00 */
[----:B------:R-:W-:Y:S02]  /*41b0*/  ISETP.EQ.U32.AND P1, PT, RZ, UR4, PT ;  /* 0x00000004ff007c0c */ /* 0x000fe4000bf22070 */
[----:B--2---:R-:W-:-:S04]  /*41c0*/  LOP3.LUT P0, RZ, R0, UR8, RZ, 0xfc, !PT ;  /* 0x0000000800ff7c12 */ /* 0x004fc8000f80fcff */
[----:B------:R-:W-:-:S13]  /*41d0*/  ISETP.EQ.OR.EX P0, PT, RZ, UR5, P0, P1 ;  /* 0x00000005ff007c0c */ /* 0x000fda0008702710 */
[----:B------:R-:W-:Y:S05]  /*41e0*/  @P0 EXIT ;  /* 0x000000000000094d */ /* 0x000fea0003800000 */
[----:B------:R-:W-:-:S05]  /*41f0*/  VIADD R0, R10, 0x1800000 ;  /* 0x018000000a007836 */ /* 0x000fca0000000000 */
[----:B------:R-:W-:-:S04]  /*4200*/  LOP3.LUT R0, R0, 0x7f800000, RZ, 0xc0, !PT ;  /* 0x7f80000000007812 */ /* 0x000fc800078ec0ff */
[----:B------:R-:W-:-:S13]  /*4210*/  ISETP.GT.U32.AND P0, PT, R0, 0x1ffffff, PT ;  /* 0x01ffffff0000780c */ /* 0x000fda0003f04070 */
[----:B------:R-:W-:Y:S05]  /*4220*/  @P0 BRA `(.L_x_3939) ;  /* 0x0000000000100947 */ /* 0x000fea0003800000 */
[----:B------:R-:W-:Y:S01]  /*4230*/  IMAD.MOV.U32 R0, RZ, RZ, R10 ;  /* 0x000000ffff007224 */ /* 0x000fe200078e000a */
[----:B------:R-:W-:-:S07]  /*4240*/  MOV R34, 0x4260 ;  /* 0x0000426000227802 */ /* 0x000fce0000000f00 */
[----:B01----:R-:W-:Y:S05]  /*4250*/  CALL.REL.NOINC `($__internal_49_$__cuda_sm20_rcp_rn_f32_slowpath) ;  /* 0x0000000400847944 */ /* 0x003fea0003c00000 */
[----:B------:R-:W-:Y:S05]  /*4260*/  BRA `(.L_x_3940) ;  /* 0x0000000000107947 */ /* 0x000fea0003800000 */
.L_x_3939:
[----:B------:R-:W2:Y:S02]  /*4270*/  MUFU.RCP R51, R10 ;  /* 0x0000000a00337308 */ /* 0x000ea40000001000 */
[----:B--2---:R-:W-:-:S04]  /*4280*/  FFMA R0, R51, R10, -1 ;  /* 0xbf80000033007423 */ /* 0x004fc8000000000a */
[----:B------:R-:W-:-:S04]  /*4290*/  FADD.FTZ R0, -R0, -RZ ;  /* 0x800000ff00007221 */ /* 0x000fc80000010100 */
[----:B------:R-:W-:-:S07]  /*42a0*/  FFMA R51, R51, R0, R51 ;  /* 0x0000000033337223 */ /* 0x000fce0000000033 */
.L_x_3940:
[----:B01----:R-:W0:Y:S02]  /*42b0*/  LDC.64 R2, c[0x0][0x240] ;  /* 0x00009000ff027b82 */ /* 0x003e240000000a00 */
[----:B0-----:R-:W-:Y:S01]  /*42c0*/  STG.E desc[UR6][R2.64], R51 ;  /* 0x0000003302007986 */ /* 0x001fe2000c101906 */
[----:B------:R-:W-:Y:S05]  /*42d0*/  EXIT ;  /* 0x000000000000794d */ /* 0x000fea0003800000 */
.L_x_3937:
[----:B------:R-:W-:Y:S02]  /*42e0*/  IMAD.MOV.U32 R7, RZ, RZ, 0x4 ;  /* 0x00000004ff077424 */ /* 0x000fe400078e00ff */
[----:B------:R-:W-:Y:S02]  /*42f0*/  IMAD.MOV.U32 R9, RZ, RZ, 0x1f ;  /* 0x0000001fff097424 */ /* 0x000fe400078e00ff */
[----:B------:R-:W-:-:S07]  /*4300*/  IMAD.MOV.U32 R6, RZ, RZ, -0x1 ;  /* 0xffffffffff067424 */ /* 0x000fce00078e00ff */
[----:B01----:R-:W-:Y:S05]  /*4310*/  WARPSYNC.COLLECTIVE R6, `(.L_x_3941) ;  /* 0x0000000006087348 */ /* 0x003fea0003c00000 */
[----:B-1----:R1:W2:Y:S02]  /*4320*/  SHFL.DOWN P0, R5, R0, R7, R9 ;  /* 0x0800000700057389 */ /* 0x0022a40000000009 */
[----:B012---:R-:W-:Y:S01]  /*4330*/  ENDCOLLECTIVE ;  /* 0x000000000000791b */ /* 0x007fe20003800000 */
.L_x_3941:
[----:B------:R-:W-:Y:S02]  /*4340*/  IMAD.MOV.U32 R7, RZ, RZ, 0x2 ;  /* 0x00000002ff077424 */ /* 0x000fe400078e00ff */
[----:B------:R-:W-:-:S05]  /*4350*/  IMAD.MOV.U32 R3, RZ, RZ, R5 ;  /* 0x000000ffff037224 */ /* 0x000fca00078e0005 */
[----:B------:R-:W-:-:S05]  /*4360*/  FMNMX R3, R3, R0, !PT ;  /* 0x0000000003037209 */ /* 0x000fca0007800000 */
[----:B------:R-:W-:-:S07]  /*4370*/  IMAD.MOV.U32 R0, RZ, RZ, R3 ;  /* 0x000000ffff007224 */ /* 0x000fce00078e0003 */
[----:B------:R-:W-:Y:S05]  /*4380*/  WARPSYNC.COLLECTIVE R6, `(.L_x_3942) ;  /* 0x0000000006087348 */ /* 0x000fea0003c00000 */
[----:B------:R0:W1:Y:S02]  /*4390*/  SHFL.DOWN P0, R5, R0, R7, R9 ;  /* 0x0800000700057389 */ /* 0x0000640000000009 */
[----:B01----:R-:W-:Y:S01]  /*43a0*/  ENDCOLLECTIVE ;  /* 0x000000000000791b */ /* 0x003fe20003800000 */
.L_x_3942:
[----:B------:R-:W-:Y:S02]  /*43b0*/  IMAD.MOV.U32 R7, RZ, RZ, 0x1 ;  /* 0x00000001ff077424 */ /* 0x000fe400078e00ff */
[----:B------:R-:W-:-:S05]  /*43c0*/  IMAD.MOV.U32 R2, RZ, RZ, R5 ;  /* 0x000000ffff027224 */ /* 0x000fca00078e0005 */
[----:B------:R-:W-:-:S05]  /*43d0*/  FMNMX R2, R3, R2, !PT ;  /* 0x0000000203027209 */ /* 0x000fca0007800000 */
[----:B------:R-:W-:-:S07]  /*43e0*/  IMAD.MOV.U32 R0, RZ, RZ, R2 ;  /* 0x000000ffff007224 */ /* 0x000fce00078e0002 */
[----:B------:R-:W-:Y:S05]  /*43f0*/  WARPSYNC.COLLECTIVE R6, `(.L_x_3943) ;  /* 0x0000000006087348 */ /* 0x000fea0003c00000 */
[----:B------:R0:W1:Y:S02]  /*4400*/  SHFL.DOWN P0, R5, R0, R7, R9 ;  /* 0x0800000700057389 */ /* 0x0000640000000009 */
[----:B01----:R-:W-:Y:S01]  /*4410*/  ENDCOLLECTIVE ;  /* 0x000000000000791b */ /* 0x003fe20003800000 */
.L_x_3943:
[----:B------:R-:W-:Y:S05]  /*4420*/  BRA `(.L_x_3944) ;  /* 0xfffffffc00347947 */ /* 0x000fea000383ffff */
        .weak           $__internal_48_$__cuda_sm20_div_u64
        .type           $__internal_48_$__cuda_sm20_div_u64,@function
        .size           $__internal_48_$__cuda_sm20_div_u64,($__internal_49_$__cuda_sm20_rcp_rn_f32_slowpath - $__internal_48_$__cuda_sm20_div_u64)
$__internal_48_$__cuda_sm20_div_u64:
[----:B------:R-:W-:Y:S01]  /*4430*/  MOV R12, R55 ;  /* 0x00000037000c7202 */ /* 0x000fe20000000f00 */
        /* <DEDUP_REMOVED lines=10> */
[----:B------:R-:W-:Y:S02]  /*44e0*/  IMAD.X R17, RZ, RZ, ~R11, P0 ;  /* 0x000000ffff117224 */ /* 0x000fe400000e0e0b */
[----:B------:R-:W-:Y:S02]  /*44f0*/  IMAD.MOV.U32 R11, RZ, RZ, R8 ;  /* 0x000000ffff0b7224 */ /* 0x000fe400078e0008 */
        /* <DEDUP_REMOVED lines=40> */
[----:B------:R-:W-:Y:S01]  /*4780*/  SEL R11, R8, R11, P0 ;  /* 0x0000000b080b7207 */ /* 0x000fe20000000000 */
[----:B------:R-:W-:Y:S01]  /*4790*/  IMAD.MOV.U32 R8, RZ, RZ, R6 ;  /* 0x000000ffff087224 */ /* 0x000fe200078e0006 */
[----:B------:R-:W-:Y:S02]  /*47a0*/  SEL R9, R9, R13, P0 ;  /* 0x0000000d09097207 */ /* 0x000fe40000000000 */
[----:B------:R-:W-:-:S02]  /*47b0*/  SEL R10, R5, R10, P0 ;  /* 0x0000000a050a7207 */ /* 0x000fc40000000000 */
[----:B------:R-:W-:Y:S02]  /*47c0*/  ISETP.GE.U32.AND P0, PT, R12, R55, PT ;  /* 0x000000370c00720c */ /* 0x000fe40003f06070 */
[----:B------:R-:W-:Y:S02]  /*47d0*/  IADD3 R34, P2, R11, 0x1, RZ ;  /* 0x000000010b227810 */ /* 0x000fe40007f5e0ff */
[----:B------:R-:W-:Y:S01]  /*47e0*/  ISETP.GE.U32.AND.EX P0, PT, R9, R0, PT, P0 ;  /* 0x000000000900720c */ /* 0x000fe20003f06100 */
[----:B------:R-:W-:Y:S01]  /*47f0*/  IMAD.MOV.U32 R9, RZ, RZ, 0x0 ;  /* 0x00000000ff097424 */ /* 0x000fe200078e00ff */
[----:B------:R-:W-:Y:S02]  /*4800*/  IADD3.X R35, RZ, R10, RZ, P2, !PT ;  /* 0x0000000aff237210 */ /* 0x000fe400017fe4ff */
[----:B------:R-:W-:Y:S02]  /*4810*/  ISETP.NE.AND.EX P1, PT, R0, RZ, PT, P1 ;  /* 0x000000ff0000720c */ /* 0x000fe40003f25310 */
[----:B------:R-:W-:-:S02]  /*4820*/  SEL R34, R34, R11, P0 ;  /* 0x0000000b22227207 */ /* 0x000fc40000000000 */
[----:B------:R-:W-:Y:S02]  /*4830*/  SEL R35, R35, R10, P0 ;  /* 0x0000000a23237207 */ /* 0x000fe40000000000 */
[----:B------:R-:W-:Y:S02]  /*4840*/  SEL R34, R34, 0xffffffff, P1 ;  /* 0xffffffff22227807 */ /* 0x000fe40000800000 */
[----:B------:R-:W-:Y:S01]  /*4850*/  SEL R35, R35, 0xffffffff, P1 ;  /* 0xffffffff23237807 */ /* 0x000fe20000800000 */
[----:B------:R-:W-:Y:S06]  /*4860*/  RET.REL.NODEC R8 `(_ZN18transformer_engine6detail43dgated_act_cast_transpose_kernel_notalignedILi1ELi2Eff13__nv_bfloat16NS_5EmptyEXadL_ZNS_6dqgeluIffEET_T0_RKS3_EEXadL_ZNS_5qgeluIffEES5_S6_S8_EEEEvPKT2_SC_PT3_SE_PKT1_PSF_SI_mmm) ;  /* 0xffffffb408e47950 */ /* 0x000fec0003c3ffff */
        .weak           $__internal_49_$__cuda_sm20_rcp_rn_f32_slowpath
        .type           $__internal_49_$__cuda_sm20_rcp_rn_f32_slowpath,@function
        .size           $__internal_49_$__cuda_sm20_rcp_rn_f32_slowpath,(.L_x_34534 - $__internal_49_$__cuda_sm20_rcp_rn_f32_slowpath)
$__internal_49_$__cuda_sm20_rcp_rn_f32_slowpath:
        /* <DEDUP_REMOVED lines=15> */
.L_x_3946:
[----:B------:R-:W-:-:S05]  /*4960*/  VIADD R51, R35, 0xffffff03 ;  /* 0xffffff0323337836 */ /* 0x000fca0000000000 */
[----:B------:R-:W-:-:S13]  /*4970*/  ISETP.GT.U32.AND P2, PT, R51, 0x1, PT ;  /* 0x000000013300780c */ /* 0x000fda0003f44070 */
[----:B------:R-:W-:Y:S05]  /*4980*/  @P2 BRA `(.L_x_3948) ;  /* 0x0000000000782947 */ /* 0x000fea0003800000 */
[----:B------:R-:W-:Y:S01]  /*4990*/  LOP3.LUT R57, R0, 0x7fffff, RZ, 0xc0, !PT ;  /* 0x007fffff00397812 */ /* 0x000fe200078ec0ff */
[----:B------:R-:W-:Y:S02]  /*49a0*/  IMAD.MOV.U32 R56, RZ, RZ, 0x3 ;  /* 0x00000003ff387424 */ /* 0x000fe400078e00ff */
[----:B------:R-:W-:Y:S01]  /*49b0*/  VIADD R35, R35, 0xffffff04 ;  /* 0xffffff0423237836 */ /* 0x000fe20000000000 */
        /* <DEDUP_REMOVED lines=27> */
.L_x_3948:
[----:B------:R0:W1:Y:S02]  /*4b70*/  MUFU.RCP R51, R0 ;  /* 0x0000000000337308 */ /* 0x0000640000001000 */
.L_x_3947:
[----:B------:R-:W-:Y:S05]  /*4b80*/  BSYNC B1 ;  /* 0x0000000000017941 */ /* 0x000fea0003800000 */
.L_x_3945:
[----:B------:R-:W-:-:S04]  /*4b90*/  IMAD.MOV.U32 R35, RZ, RZ, 0x0 ;  /* 0x00000000ff237424 */ /* 0x000fc800078e00ff */
[----:B01----:R-:W-:Y:S05]  /*4ba0*/  RET.REL.NODEC R34 `(_ZN18transformer_engine6detail43dgated_act_cast_transpose_kernel_notalignedILi1ELi2Eff13__nv_bfloat16NS_5EmptyEXadL_ZNS_6dqgeluIffEET_T0_RKS3_EEXadL_ZNS_5qgeluIffEES5_S6_S8_EEEEvPKT2_SC_PT3_SE_PKT1_PSF_SI_mmm) ;  /* 0xffffffb422147950 */ /* 0x003fea0003c3ffff */
.L_x_3949:
        /* <DEDUP_REMOVED lines=13> */
.L_x_34534:


//--------------------- .text._ZN18transformer_engine6detail32dgated_act_cast_transpose_kernelILi1ELi2Eff13__nv_bfloat16NS_5EmptyEXadL_ZNS_6dqgeluIffEET_T0_RKS3_EEXadL_ZNS_5qgeluIffEES5_S6_S8_EEEEvPKT2_SC_PT3_SE_PKT1_PSF_SI_mmm --------------------------
	.section	.text._ZN18transformer_engine6detail32dgated_act_cast_transpose_kernelILi1ELi2Eff13__nv_bfloat16NS_5EmptyEXadL_ZNS_6dqgeluIffEET_T0_RKS3_EEXadL_ZNS_5qgeluIffEES5_S6_S8_EEEEvPKT2_SC_PT3_SE_PKT1_PSF_SI_mmm,"ax",@progbits
	.align	128
        .global         _ZN18transformer_engine6detail32dgated_act_cast_transpose_kernelILi1ELi2Eff13__nv_bfloat16NS_5EmptyEXadL_ZNS_6dqgeluIffEET_T0_RKS3_EEXadL_ZNS_5qgeluIffEES5_S6_S8_EEEEvPKT2_SC_PT3_SE_PKT1_PSF_SI_mmm
        .type           _ZN18transformer_engine6detail32dgated_act_cast_transpose_kernelILi1ELi2Eff13__nv_bfloat16NS_5EmptyEXadL_ZNS_6dqgeluIffEET_T0_RKS3_EEXadL_ZNS_5qgeluIffEES5_S6_S8_EEEEvPKT2_SC_PT3_SE_PKT1_PSF_SI_mmm,@function
        .size           _ZN18transformer_engine6detail32dgated_act_cast_transpose_kernelILi1ELi2Eff13__nv_bfloat16NS_5EmptyEXadL_ZNS_6dqgeluIffEET_T0_RKS3_EEXadL_ZNS_5qgeluIffEES5_S6_S8_EEEEvPKT2_SC_PT3_SE_PKT1_PSF_SI_mmm,(.L_x_34536 - _ZN18transformer_engine6detail32dgated_act_cast_transpose_kernelILi1ELi2Eff13__nv_bfloat16NS_5EmptyEXadL_ZNS_6dqgeluIffEET_T0_RKS3_EEXadL_ZNS_5qgeluIffEES5_S6_S8_EEEEvPKT2_SC_PT3_SE_PKT1_PSF_SI_mmm)
        .other          _ZN18transformer_engine6detail32dgated_act_cast_transpose_kernelILi1ELi2Eff13__nv_bfloat16NS_5EmptyEXadL_ZNS_6dqgeluIffEET_T0_RKS3_EEXadL_ZNS_5qgeluIffEES5_S6_S8_EEEEvPKT2_SC_PT3_SE_PKT1_PSF_SI_mmm,@"STO_CUDA_ENTRY STV_DEFAULT"
_ZN18transformer_engine6detail32dgated_act_cast_transpose_kernelILi1ELi2Eff13__nv_bfloat16NS_5EmptyEXadL_ZNS_6dqgeluIffEET_T0_RKS3_EEXadL_ZNS_5qgeluIffEES5_S6_S8_EEEEvPKT2_SC_PT3_SE_PKT1_PSF_SI_mmm:
.text._ZN18transformer_engine6detail32dgated_act_cast_transpose_kernelILi1ELi2Eff13__nv_bfloat16NS_5EmptyEXadL_ZNS_6dqgeluIffEET_T0_RKS3_EEXadL_ZNS_5qgeluIffEES5_S6_S8_EEEEvPKT2_SC_PT3_SE_PKT1_PSF_SI_mmm:
        /* <DEDUP_REMOVED lines=19> */
[----:B------:R-:W-:Y:S05]  /*0130*/  CALL.REL.NOINC `($__internal_50_$__cuda_sm20_div_u64) ;  /* 0x0000003000207944 */ /* 0x000fea0003c00000 */
        /* <DEDUP_REMOVED lines=9> */
.L_x_3950:
[----:B------:R-:W0:Y:S01]  /*01d0*/  I2F.U32.RP R3, R5 ;  /* 0x0000000500037306 */ /* 0x000e220000209000 */
[----:B------:R-:W-:Y:S01]  /*01e0*/  ISETP.NE.U32.AND P2, PT, R5, RZ, PT ;  /* 0x000000ff0500720c */ /* 0x000fe20003f45070 */
[----:B------:R-:W-:-:S06]  /*01f0*/  IMAD.MOV.U32 R15, RZ, RZ, RZ ;  /* 0x000000ffff0f7224 */ /* 0x000fcc00078e00ff */
[----:B0-----:R-:W0:Y:S02]  /*0200*/  MUFU.RCP R3, R3 ;  /* 0x0000000300037308 */ /* 0x001e240000001000 */
[----:B0-----:R-:W-:-:S06]  /*0210*/  IADD3 R6, R3, 0xffffffe, RZ ;  /* 0x0ffffffe03067810 */ /* 0x001fcc0007ffe0ff */
        /* <DEDUP_REMOVED lines=16> */
.L_x_3951:
[----:B------:R-:W-:Y:S01]  /*0320*/  ULDC.64 UR14, c[0x0][0x248] ;  /* 0x00009200000e7ab9 */ /* 0x000fe20000000a00 */
[C---:B------:R-:W-:Y:S01]  /*0330*/  IMAD.SHL.U32 R57, R21.reuse, 0x8, RZ ;  /* 0x0000000815397824 */ /* 0x040fe200078e00ff */
[----:B------:R-:W-:Y:S01]  /*0340*/  SHF.L.U32 R19, R21, 0x2, RZ ;  /* 0x0000000215137819 */ /* 0x000fe200000006ff */
[----:B------:R-:W-:Y:S01]  /*0350*/  IMAD R7, R15, UR14, RZ ;  /* 0x0000000e0f077c24 */ /* 0x000fe2000f8e02ff */
[----:B------:R-:W-:Y:S02]  /*0360*/  USHF.L.U64.HI UR5, UR14, 0x1, UR15 ;  /* 0x000000010e057899 */ /* 0x000fe4000801020f */
[C---:B------:R-:W-:Y:S01]  /*0370*/  IMAD.WIDE.U32 R2, R14.reuse, UR14, RZ ;  /* 0x0000000e0e027c25 */ /* 0x040fe2000f8e00ff */
[----:B------:R-:W-:Y:S01]  /*0380*/  USHF.L.U32 UR4, UR14, 0x1, URZ ;  /* 0x000000010e047899 */ /* 0x000fe2000800063f */
[----:B------:R-:W-:Y:S01]  /*0390*/  LOP3.LUT R57, R57, 0x38, RZ, 0xc0, !PT ;  /* 0x0000003839397812 */ /* 0x000fe200078ec0ff */
[----:B------:R-:W-:Y:S01]  /*03a0*/  ULDC.64 UR12, c[0x0][0x218] ;  /* 0x00008600000c7ab9 */ /* 0x000fe20000000a00 */
[----:B------:R-:W-:Y:S01]  /*03b0*/  IMAD R7, R14, UR15, R7 ;  /* 0x0000000f0e077c24 */ /* 0x000fe2000f8e0207 */
[----:B------:R-:W-:Y:S01]  /*03c0*/  ULDC.64 UR6, c[0x0][0x208] ;  /* 0x0000820000067ab9 */ /* 0x000fe20000000a00 */
[----:B------:R-:W-:Y:S01]  /*03d0*/  IMAD.SHL.U32 R4, R2, 0x2, RZ ;  /* 0x0000000202047824 */ /* 0x000fe200078e00ff */
[----:B------:R-:W-:Y:S01]  /*03e0*/  ULDC.64 UR10, c[0x0][0x230] ;  /* 0x00008c00000a7ab9 */ /* 0x000fe20000000a00 */
[----:B------:R-:W-:-:S02]  /*03f0*/  IMAD.IADD R7, R3, 0x1, R7 ;  /* 0x0000000103077824 */ /* 0x000fc400078e0207 */
[----:B------:R-:W-:Y:S01]  /*0400*/  IMAD.IADD R29, R22, 0x1, -R19 ;  /* 0x00000001161d7824 */ /* 0x000fe200078e0a13 */
[-C--:B------:R-:W-:Y:S01]  /*0410*/  IADD3 R11, P0, R5, R4.reuse, RZ ;  /* 0x00000004050b7210 */ /* 0x080fe20007f1e0ff */
[C---:B------:R-:W-:Y:S01]  /*0420*/  IMAD R33, R57.reuse, UR5, RZ ;  /* 0x0000000539217c24 */ /* 0x040fe2000f8e02ff */
[----:B------:R-:W-:Y:S01]  /*0430*/  SHF.L.U64.HI R7, R2, 0x1, R7 ;  /* 0x0000000102077819 */ /* 0x000fe20000010207 */
[----:B------:R-:W-:Y:S01]  /*0440*/  IMAD.WIDE.U32 R46, R57, UR4, RZ ;  /* 0x00000004392e7c25 */ /* 0x000fe2000f8e00ff */
[----:B------:R-:W-:Y:S02]  /*0450*/  LOP3.LUT R30, R29, 0x1f, RZ, 0xc0, !PT ;  /* 0x0000001f1d1e7812 */ /* 0x000fe400078ec0ff */
[----:B------:R-:W-:Y:S01]  /*0460*/  IADD3 R2, P1, R11, R4, RZ ;  /* 0x000000040b027210 */ /* 0x000fe20007f3e0ff */
[----:B------:R-:W-:Y:S01]  /*0470*/  IMAD.X R24, R6, 0x1, R7, P0 ;  /* 0x0000000106187824 */ /* 0x000fe200000e0607 */
[----:B------:R-:W-:Y:S02]  /*0480*/  IADD3 R33, R47, R33, RZ ;  /* 0x000000212f217210 */ /* 0x000fe40007ffe0ff */
[----:B------:R-:W-:Y:S01]  /*0490*/  IADD3 R3, P0, R30, R46, RZ ;  /* 0x0000002e1e037210 */ /* 0x000fe20007f1e0ff */
[----:B------:R-:W-:-:S02]  /*04a0*/  IMAD.SHL.U32 R34, R2, 0x20, RZ ;  /* 0x0000002002227824 */ /* 0x000fc400078e00ff */
[----:B------:R-:W-:Y:S02]  /*04b0*/  IMAD.X R10, R24, 0x1, R7, P1 ;  /* 0x00000001180a7824 */ /* 0x000fe400008e0607 */
[----:B------:R-:W-:Y:S01]  /*04c0*/  IMAD.X R4, RZ, RZ, R33, P0 ;  /* 0x000000ffff047224 */ /* 0x000fe200000e0621 */
[----:B------:R-:W-:Y:S02]  /*04d0*/  IADD3 R7, P0, R3, R34, RZ ;  /* 0x0000002203077210 */ /* 0x000fe40007f1e0ff */
[----:B------:R-:W-:Y:S02]  /*04e0*/  SHF.L.U64.HI R35, R2, 0x5, R10 ;  /* 0x0000000502237819 */ /* 0x000fe4000001020a */
[----:B------:R-:W-:-:S03]  /*04f0*/  LEA R12, P1, R7, UR12, 0x2 ;  /* 0x0000000c070c7c11 */ /* 0x000fc6000f8210ff */
[----:B------:R-:W-:-:S05]  /*0500*/  IMAD.X R8, R4, 0x1, R35, P0 ;  /* 0x0000000104087824 */ /* 0x000fca00000e0623 */
[----:B------:R-:W-:-:S05]  /*0510*/  LEA.HI.X R13, R7, UR13, R8, 0x2, P1 ;  /* 0x0000000d070d7c11 */ /* 0x000fca00088f1408 */
[----:B------:R-:W2:Y:S01]  /*0520*/  LDG.E R7, desc[UR6][R12.64] ;  /* 0x000000060c077981 */ /* 0x000ea2000c1e1900 */
[----:B------:R-:W-:Y:S01]  /*0530*/  IADD3 R18, R29, -0x1, RZ ;  /* 0xffffffff1d127810 */ /* 0x000fe20007ffe0ff */
[----:B------:R-:W-:Y:S01]  /*0540*/  USHF.L.U32 UR8, UR14, 0x2, URZ ;  /* 0x000000020e087899 */ /* 0x000fe2000800063f */
[C---:B------:R-:W-:Y:S01]  /*0550*/  SHF.L.U64.HI R25, R11.reuse, 0x5, R24 ;  /* 0x000000050b197819 */ /* 0x040fe20000010218 */
[----:B------:R-:W-:Y:S01]  /*0560*/  USHF.L.U64.HI UR9, UR14, 0x2, UR15 ;  /* 0x000000020e097899 */ /* 0x000fe2000801020f */
[----:B------:R-:W-:Y:S01]  /*0570*/  LOP3.LUT R18, R18, 0x1f, RZ, 0xc0, !PT ;  /* 0x0000001f12127812 */ /* 0x000fe200078ec0ff */
[----:B------:R-:W-:Y:S01]  /*0580*/  IMAD.SHL.U32 R24, R11, 0x20, RZ ;  /* 0x000000200b187824 */ /* 0x000fe200078e00ff */
[----:B------:R-:W-:Y:S01]  /*0590*/  ISETP.NE.U32.AND P0, PT, RZ, UR10, PT ;  /* 0x0000000aff007c0c */ /* 0x000fe2000bf05070 */
[----:B------:R-:W-:Y:S01]  /*05a0*/  IMAD R11, R57, UR15, RZ ;  /* 0x0000000f390b7c24 */ /* 0x000fe2000f8e02ff */
[----:B------:R-:W-:Y:S01]  /*05b0*/  IADD3 R9, P2, P3, R46, UR8, R18 ;  /* 0x000000082e097c10 */ /* 0x000fe2000fb5e012 */
[----:B------:R-:W-:Y:S01]  /*05c0*/  HFMA2.MMA R31, -RZ, RZ, 0.96630859375, -0.0022525787353515625 ;  /* 0x3bbb989dff1f7435 */ /* 0x000fe200000001ff */
[----:B------:R-:W-:Y:S01]  /*05d0*/  ISETP.NE.AND.EX P0, PT, RZ, UR11, PT, P0 ;  /* 0x0000000bff007c0c */ /* 0x000fe2000bf05300 */
[----:B------:R-:W-:Y:S01]  /*05e0*/  IMAD.MOV.U32 R32, RZ, RZ, 0x437c0000 ;  /* 0x437c0000ff207424 */ /* 0x000fe200078e00ff */
[----:B------:R-:W-:Y:S01]  /*05f0*/  IADD3 R16, P1, R9, R34, RZ ;  /* 0x0000002209107210 */ /* 0x000fe20007f3e0ff */
[----:B------:R-:W-:Y:S01]  /*0600*/  IMAD.WIDE.U32 R8, R57, UR14, R24 ;  /* 0x0000000e39087c25 */ /* 0x000fe2000f8e0018 */
[----:B------:R-:W-:Y:S01]  /*0610*/  IADD3.X R26, R33, UR9, RZ, P2, P3 ;  /* 0x00000009211a7c10 */ /* 0x000fe200097e64ff */
[----:B------:R-:W-:Y:S01]  /*0620*/  ULDC.64 UR10, c[0x0][0x250] ;  /* 0x00009400000a7ab9 */ /* 0x000fe20000000a00 */
[----:B------:R-:W-:Y:S01]  /*0630*/  LEA R54, P2, R16, UR12, 0x2 ;  /* 0x0000000c10367c11 */ /* 0x000fe2000f8410ff */
[----:B------:R-:W-:-:S02]  /*0640*/  IMAD.IADD R37, R11, 0x1, R9 ;  /* 0x000000010b257824 */ /* 0x000fc400078e0209 */
[----:B------:R-:W-:Y:S01]  /*0650*/  IMAD.X R17, R26, 0x1, R35, P1 ;  /* 0x000000011a117824 */ /* 0x000fe200008e0623 */
[----:B------:R-:W-:-:S03]  /*0660*/  IADD3 R52, P3, R54, UR8, RZ ;  /* 0x0000000836347c10 */ /* 0x000fc6000ff7e0ff */
[----:B------:R-:W0:Y:S01]  /*0670*/  @P0 LDC.64 R40, c[0x0][0x230] ;  /* 0x00008c00ff280b82 */ /* 0x000e220000000a00 */
[----:B------:R-:W-:Y:S01]  /*0680*/  LEA.HI.X R55, R16, UR13, R17, 0x2, P2 ;  /* 0x0000000d10377c11 */ /* 0x000fe200090f1411 */
[----:B------:R-:W-:Y:S01]  /*0690*/  ULDC.64 UR12, c[0x0][0x210] ;  /* 0x00008400000c7ab9 */ /* 0x000fe20000000a00 */
[----:B------:R-:W-:Y:S02]  /*06a0*/  IADD3 R16, P1, P2, R8, UR4, R18 ;  /* 0x0000000408107c10 */ /* 0x000fe4000fa3e012 */
[----:B------:R-:W-:Y:S01]  /*06b0*/  IADD3.X R53, R55, UR9, RZ, P3, !PT ;  /* 0x0000000937357c10 */ /* 0x000fe20009ffe4ff */
[----:B------:R-:W5:Y:S01]  /*06c0*/  LDG.E R26, desc[UR6][R54.64] ;  /* 0x00000006361a7981 */ /* 0x000f62000c1e1900 */
[----:B------:R-:W-:Y:S02]  /*06d0*/  IADD3.X R17, R37, UR5, RZ, P1, P2 ;  /* 0x0000000525117c10 */ /* 0x000fe40008fe44ff */
[----:B------:R-:W-:Y:S02]  /*06e0*/  LEA R50, P1, R16, UR12, 0x2 ;  /* 0x0000000c10327c11 */ /* 0x000fe4000f8210ff */
[----:B------:R-:W-:Y:S01]  /*06f0*/  SHF.L.U64.HI R15, R14, 0x1, R15 ;  /* 0x000000010e0f7819 */ /* 0x000fe2000001020f */
[----:B------:R-:W-:Y:S01]  /*0700*/  IMAD R6, R6, UR10, RZ ;  /* 0x0000000a06067c24 */ /* 0x000fe2000f8e02ff */
[----:B------:R-:W-:Y:S01]  /*0710*/  LEA.HI.X R51, R16, UR13, R17, 0x2, P1 ;  /* 0x0000000d10337c11 */ /* 0x000fe200088f1411 */
[----:B------:R1:W5:Y:S01]  /*0720*/  LDG.E R45, desc[UR6][R52.64] ;  /* 0x00000006342d7981 */ /* 0x000362000c1e1900 */
[----:B------:R-:W-:-:S03]  /*0730*/  IADD3 R38, P1, R52, UR8, RZ ;  /* 0x0000000834267c10 */ /* 0x000fc6000ff3e0ff */
[----:B------:R-:W5:Y:S01]  /*0740*/  LDG.E R44, desc[UR6][R50.64] ;  /* 0x00000006322c7981 */ /* 0x000f62000c1e1900 */
[----:B------:R-:W-:Y:S02]  /*0750*/  IADD3.X R39, R53, UR9, RZ, P1, !PT ;  /* 0x0000000935277c10 */ /* 0x000fe40008ffe4ff */
[----:B------:R-:W-:-:S04]  /*0760*/  IADD3 R48, P1, R50, UR8, RZ ;  /* 0x0000000832307c10 */ /* 0x000fc8000ff3e0ff */
[----:B------:R-:W-:-:S05]  /*0770*/  IADD3.X R49, R51, UR9, RZ, P1, !PT ;  /* 0x0000000933317c10 */ /* 0x000fca0008ffe4ff */
[----:B------:R-:W5:Y:S01]  /*0780*/  LDG.E R27, desc[UR6][R48.64] ;  /* 0x00000006301b7981 */ /* 0x000f62000c1e1900 */
[----:B------:R-:W-:-:S03]  /*0790*/  IADD3 R42, P2, R38, UR8, RZ ;  /* 0x00000008262a7c10 */ /* 0x000fc6000ff5e0ff */
[----:B------:R3:W5:Y:S01]  /*07a0*/  LDG.E R38, desc[UR6][R38.64] ;  /* 0x0000000626267981 */ /* 0x000762000c1e1900 */
[----:B------:R-:W-:Y:S01]  /*07b0*/  IADD3.X R43, R39, UR9, RZ, P2, !PT ;  /* 0x00000009272b7c10 */ /* 0x000fe200097fe4ff */
[----:B------:R-:W-:Y:S02]  /*07c0*/  IMAD.MOV.U32 R17, RZ, RZ, 0x3f800000 ;  /* 0x3f800000ff117424 */ /* 0x000fe400078e00ff */
[----:B------:R-:W-:Y:S01]  /*07d0*/  IMAD.SHL.U32 R14, R14, 0x2, RZ ;  /* 0x000000020e0e7824 */ /* 0x000fe200078e00ff */
[----:B-1----:R-:W-:Y:S01]  /*07e0*/  IADD3 R52, P2, R12, UR8, RZ ;  /* 0x000000080c347c10 */ /* 0x002fe2000ff5e0ff */
[----:B------:R-:W5:Y:S04]  /*07f0*/  LDG.E R28, desc[UR6][R42.64] ;  /* 0x000000062a1c7981 */ /* 0x000f68000c1e1900 */
[----:B0-----:R0:W5:Y:S01]  /*0800*/  @P0 LDG.E R17, desc[UR6][R40.64] ;  /* 0x0000000628110981 */ /* 0x001162000c1e1900 */
[----:B------:R-:W-:-:S04]  /*0810*/  IMAD.WIDE.U32 R14, R5, UR10, R14 ;  /* 0x0000000a050e7c25 */ /* 0x000fc8000f8e000e */
[----:B------:R-:W-:Y:S01]  /*0820*/  IMAD R5, R5, UR11, R6 ;  /* 0x0000000b05057c24 */ /* 0x000fe2000f8e0206 */
[----:B------:R-:W-:Y:S01]  /*0830*/  ULDC.64 UR10, c[0x0][0x228] ;  /* 0x00008a00000a7ab9 */ /* 0x000fe20000000a00 */
[----:B------:R-:W-:Y:S02]  /*0840*/  IADD3 R56, P1, R52, UR8, RZ ;  /* 0x0000000834387c10 */ /* 0x000fe4000ff3e0ff */
[----:B------:R-:W-:Y:S01]  /*0850*/  IMAD.IADD R15, R15, 0x1, R5 ;  /* 0x000000010f0f7824 */ /* 0x000fe200078e0205 */
[----:B------:R-:W-:Y:S01]  /*0860*/  IADD3.X R53, R13, UR9, RZ, P2, !PT ;  /* 0x000000090d357c10 */ /* 0x000fe200097fe4ff */
[----:B------:R-:W-:Y:S01]  /*0870*/  BSSY B0, `(.L_x_3952) ;  /* 0x0000025000007945 */ /* 0x000fe20003800000 */
[----:B------:R-:W-:Y:S01]  /*0880*/  IADD3 R12, P4, R56, UR8, RZ ;  /* 0x00000008380c7c10 */ /* 0x000fe2000ff9e0ff */
[----:B--2---:R-:W-:-:S04]  /*0890*/  FMUL R16, R7, -1.7020000219345092773 ;  /* 0xbfd9db2307107820 */ /* 0x004fc80000400000 */
[----:B------:R-:W-:-:S04]  /*08a0*/  FFMA.SAT R31, R16, R31, 0.5 ;  /* 0x3f000000101f7423 */ /* 0x000fc8000000201f */
[----:B------:R-:W-:-:S04]  /*08b0*/  FFMA.RM R32, R31, R32, 12582913 ;  /* 0x4b4000011f207423 */ /* 0x000fc80000004020 */
[----:B------:R-:W-:-:S04]  /*08c0*/  FADD R31, R32, -12583039 ;  /* 0xcb40007f201f7421 */ /* 0x000fc80000000000 */
[----:B------:R-:W-:-:S04]  /*08d0*/  FFMA R31, R16, 1.4426950216293334961, -R31 ;  /* 0x3fb8aa3b101f7823 */ /* 0x000fc8000000081f */
[----:B------:R-:W-:-:S04]  /*08e0*/  FFMA R31, R16, 1.925963033500011079e-08, R31 ;  /* 0x32a57060101f7823 */ /* 0x000fc8000000001f */
[----:B---3--:R1:W2:Y:S01]  /*08f0*/  MUFU.EX2 R39, R31 ;  /* 0x0000001f00277308 */ /* 0x0082a20000000800 */
[----:B------:R-:W-:Y:S02]  /*0900*/  IMAD.SHL.U32 R32, R32, 0x800000, RZ ;  /* 0x0080000020207824 */ /* 0x000fe400078e00ff */
[----:B-1----:R-:W-:Y:S02]  /*0910*/  IMAD.MOV.U32 R31, RZ, RZ, RZ ;  /* 0x000000ffff1f7224 */ /* 0x002fe400078e00ff */
[----:B0-----:R-:W-:-:S03]  /*0920*/  IMAD.WIDE.U32 R40, R57, UR14, R30 ;  /* 0x0000000e39287c25 */ /* 0x001fc6000f8e001e */
[----:B------:R-:W-:Y:S01]  /*0930*/  IADD3 R16, P0, R24, R40, RZ ;  /* 0x0000002818107210 */ /* 0x000fe20007f1e0ff */
[----:B--2---:R-:W-:-:S03]  /*0940*/  FFMA R24, R32, R39, 1 ;  /* 0x3f80000020187423 */ /* 0x004fc60000000027 */
[----:B------:R-:W-:Y:S02]  /*0950*/  IADD3.X R25, R25, R41, R11, P0, !PT ;  /* 0x0000002919197210 */ /* 0x000fe400007fe40b */
[----:B------:R-:W-:Y:S02]  /*0960*/  IADD3 R11, R24, 0x1800000, RZ ;  /* 0x01800000180b7810 */ /* 0x000fe40007ffe0ff */
[C---:B------:R-:W-:Y:S02]  /*0970*/  LEA R54, P0, R16.reuse, UR12, 0x2 ;  /* 0x0000000c10367c11 */ /* 0x040fe4000f8010ff */
[----:B------:R-:W-:Y:S02]  /*0980*/  LOP3.LUT R11, R11, 0x7f800000, RZ, 0xc0, !PT ;  /* 0x7f8000000b0b7812 */ /* 0x000fe400078ec0ff */
[----:B------:R-:W-:Y:S02]  /*0990*/  LEA.HI.X R55, R16, UR13, R25, 0x2, P0 ;  /* 0x0000000d10377c11 */ /* 0x000fe400080f1419 */
[----:B------:R-:W-:-:S02]  /*09a0*/  ISETP.GT.U32.AND P0, PT, R11, 0x1ffffff, PT ;  /* 0x01ffffff0b00780c */ /* 0x000fc40003f04070 */
[----:B------:R-:W-:Y:S02]  /*09b0*/  LEA R16, P2, R14, UR10, 0x6 ;  /* 0x0000000a0e107c11 */ /* 0x000fe4000f8430ff */
[----:B------:R-:W-:Y:S02]  /*09c0*/  IADD3 R42, P3, R54, UR8, RZ ;  /* 0x00000008362a7c10 */ /* 0x000fe4000ff7e0ff */
[----:B------:R-:W-:Y:S02]  /*09d0*/  IADD3.X R57, R53, UR9, RZ, P1, !PT ;  /* 0x0000000935397c10 */ /* 0x000fe40008ffe4ff */
[----:B------:R-:W-:Y:S01]  /*09e0*/  LEA.HI.X R15, R14, UR11, R15, 0x6, P2 ;  /* 0x0000000b0e0f7c11 */ /* 0x000fe200090f340f */
[----:B------:R-:W-:Y:S01]  /*09f0*/  IMAD R14, R0, 0x20, R20 ;  /* 0x00000020000e7824 */ /* 0x000fe200078e0214 */
[----:B------:R-:W-:Y:S01]  /*0a00*/  IADD3.X R43, R55, UR9, RZ, P3, !PT ;  /* 0x00000009372b7c10 */ /* 0x000fe20009ffe4ff */
[----:B------:R-:W-:Y:S01]  /*0a10*/  FMUL R5, R7, 1.7020000219345092773 ;  /* 0x3fd9db2307057820 */ /* 0x000fe20000400000 */
[----:B------:R-:W-:Y:S01]  /*0a20*/  IADD3.X R13, R57, UR9, RZ, P4, !PT ;  /* 0x00000009390d7c10 */ /* 0x000fe2000a7fe4ff */
[----:B------:R-:W-:Y:S06]  /*0a30*/  @P0 BRA `(.L_x_3953) ;  /* 0x0000000000100947 */ /* 0x000fec0003800000 */
[----:B------:R-:W-:Y:S01]  /*0a40*/  IMAD.MOV.U32 R0, RZ, RZ, R24 ;  /* 0x000000ffff007224 */ /* 0x000fe200078e0018 */
[----:B------:R-:W-:-:S07]  /*0a50*/  MOV R24, 0xa70 ;  /* 0x00000a7000187802 */ /* 0x000fce0000000f00 */
[----:B-----5:R-:W-:Y:S05]  /*0a60*/  CALL.REL.NOINC `($__internal_51_$__cuda_sm20_rcp_rn_f32_slowpath) ;  /* 0x0000002800e07944 */ /* 0x020fea0003c00000 */
[----:B------:R-:W-:Y:S05]  /*0a70*/  BRA `(.L_x_3954) ;  /* 0x0000000000107947 */ /* 0x000fea0003800000 */
.L_x_3953:
[----:B------:R-:W0:Y:S02]  /*0a80*/  MUFU.RCP R11, R24 ;  /* 0x00000018000b7308 */ /* 0x000e240000001000 */
[----:B0-----:R-:W-:-:S04]  /*0a90*/  FFMA R0, R24, R11, -1 ;  /* 0xbf80000018007423 */ /* 0x001fc8000000000b */
[----:B------:R-:W-:-:S04]  /*0aa0*/  FADD.FTZ R0, -R0, -RZ ;  /* 0x800000ff00007221 */ /* 0x000fc80000010100 */
[----:B------:R-:W-:-:S07]  /*0ab0*/  FFMA R0, R11, R0, R11 ;  /* 0x000000000b007223 */ /* 0x000fce000000000b */
.L_x_3954:
[----:B------:R-:W-:Y:S05]  /*0ac0*/  BSYNC B0 ;  /* 0x0000000000007941 */ /* 0x000fea0003800000 */
.L_x_3952:
[----:B------:R-:W2:Y:S04]  /*0ad0*/  LDG.E R6, desc[UR6][R56.64] ;  /* 0x0000000638067981 */ /* 0x000ea8000c1e1900 */
[----:B------:R-:W3:Y:S04]  /*0ae0*/  LDG.E R54, desc[UR6][R54.64] ;  /* 0x0000000636367981 */ /* 0x000ee8000c1e1900 */
[----:B------:R-:W4:Y:S01]  /*0af0*/  LDG.E R52, desc[UR6][R52.64] ;  /* 0x0000000634347981 */ /* 0x000f22000c1e1900 */
[----:B------:R-:W-:Y:S01]  /*0b00*/  MOV R24, 0x3bbb989d ;  /* 0x3bbb989d00187802 */ /* 0x000fe20000000f00 */
[----:B------:R-:W-:Y:S01]  /*0b10*/  IMAD.MOV.U32 R25, RZ, RZ, 0x437c0000 ;  /* 0x437c0000ff197424 */ /* 0x000fe200078e00ff */
[----:B------:R-:W-:Y:S01]  /*0b20*/  BSSY B0, `(.L_x_3955) ;  /* 0x000001e000007945 */ /* 0x000fe20003800000 */
[----:B--2---:R-:W-:-:S04]  /*0b30*/  FMUL R11, R6, -1.7020000219345092773 ;  /* 0xbfd9db23060b7820 */ /* 0x004fc80000400000 */
[----:B------:R-:W-:-:S04]  /*0b40*/  FFMA.SAT R24, R11, R24, 0.5 ;  /* 0x3f0000000b187423 */ /* 0x000fc80000002018 */
[----:B------:R-:W-:Y:S01]  /*0b50*/  FFMA.RM R24, R24, R25, 12582913 ;  /* 0x4b40000118187423 */ /* 0x000fe20000004019 */
[----:B------:R-:W-:-:S03]  /*0b60*/  FMUL R25, R7, R0 ;  /* 0x0000000007197220 */ /* 0x000fc60000400000 */
[C---:B------:R-:W-:Y:S01]  /*0b70*/  FADD R32, R24.reuse, -12583039 ;  /* 0xcb40007f18207421 */ /* 0x040fe20000000000 */
[----:B------:R-:W-:Y:S02]  /*0b80*/  IMAD.SHL.U32 R24, R24, 0x800000, RZ ;  /* 0x0080000018187824 */ /* 0x000fe400078e00ff */
[----:B---3--:R-:W-:Y:S01]  /*0b90*/  FMUL R25, R54, R25 ;  /* 0x0000001936197220 */ /* 0x008fe20000400000 */
        /* <DEDUP_REMOVED lines=11> */
[----:B----4-:R-:W-:Y:S01]  /*0c50*/  FMUL R39, R5, R52 ;  /* 0x0000003405277220 */ /* 0x010fe20000400000 */
[----:B------:R-:W-:-:S07]  /*0c60*/  FMUL R5, R6, 1.7020000219345092773 ;  /* 0x3fd9db2306057820 */ /* 0x000fce0000400000 */
[----:B------:R-:W-:Y:S05]  /*0c70*/  @P0 BRA `(.L_x_3956) ;  /* 0x0000000000100947 */ /* 0x000fea0003800000 */
[----:B------:R-:W-:Y:S02]  /*0c80*/  MOV R0, R41 ;  /* 0x0000002900007202 */ /* 0x000fe40000000f00 */
[----:B------:R-:W-:-:S07]  /*0c90*/  MOV R24, 0xcb0 ;  /* 0x00000cb000187802 */ /* 0x000fce0000000f00 */
[----:B-----5:R-:W-:Y:S05]  /*0ca0*/  CALL.REL.NOINC `($__internal_51_$__cuda_sm20_rcp_rn_f32_slowpath) ;  /* 0x0000002800507944 */ /* 0x020fea0003c00000 */
[----:B------:R-:W-:Y:S05]  /*0cb0*/  BRA `(.L_x_3957) ;  /* 0x0000000000107947 */ /* 0x000fea0003800000 */
.L_x_3956:
[----:B------:R-:W0:Y:S02]  /*0cc0*/  MUFU.RCP R0, R41 ;  /* 0x0000002900007308 */ /* 0x000e240000001000 */
[----:B0-----:R-:W-:-:S04]  /*0cd0*/  FFMA R7, R41, R0, -1 ;  /* 0xbf80000029077423 */ /* 0x001fc80000000000 */
[----:B------:R-:W-:-:S04]  /*0ce0*/  FADD.FTZ R7, -R7, -RZ ;  /* 0x800000ff07077221 */ /* 0x000fc80000010100 */
[----:B------:R-:W-:-:S07]  /*0cf0*/  FFMA R0, R0, R7, R0 ;  /* 0x0000000700007223 */ /* 0x000fce0000000000 */
.L_x_3957:
[----:B------:R-:W-:Y:S05]  /*0d00*/  BSYNC B0 ;  /* 0x0000000000007941 */ /* 0x000fea0003800000 */
.L_x_3955:
[----:B------:R-:W2:Y:S04]  /*0d10*/  LDG.E R42, desc[UR6][R42.64] ;  /* 0x000000062a2a7981 */ /* 0x000ea8000c1e1900 */
[----:B------:R0:W3:Y:S01]  /*0d20*/  LDG.E R13, desc[UR6][R12.64] ;  /* 0x000000060c0d7981 */ /* 0x0000e2000c1e1900 */
[----:B------:R-:W-:Y:S01]  /*0d30*/  FADD R7, -R0, 1 ;  /* 0x3f80000000077421 */ /* 0x000fe20000000100 */
[----:B------:R-:W-:Y:S01]  /*0d40*/  IADD3 R36, P1, R8, UR4, RZ ;  /* 0x0000000408247c10 */ /* 0x000fe2000ff3e0ff */
[----:B------:R-:W-:Y:S01]  /*0d50*/  ULDC.64 UR10, c[0x0][0x220] ;  /* 0x00008800000a7ab9 */ /* 0x000fe20000000a00 */
[----:B------:R-:W-:Y:S01]  /*0d60*/  SHF.L.U64.HI R41, R3, 0x1, R4 ;  /* 0x0000000103297819 */ /* 0x000fe20000010204 */
[-C--:B------:R-:W-:Y:S01]  /*0d70*/  FMUL R7, R7, R0.reuse ;  /* 0x0000000007077220 */ /* 0x080fe20000400000 */
[----:B------:R-:W-:Y:S01]  /*0d80*/  IMAD.SHL.U32 R40, R3, 0x2, RZ ;  /* 0x0000000203287824 */ /* 0x000fe200078e00ff */
[----:B------:R-:W-:Y:S01]  /*0d90*/  IADD3.X R37, R37, UR5, RZ, P1, !PT ;  /* 0x0000000525257c10 */ /* 0x000fe20008ffe4ff */
[----:B------:R-:W-:Y:S01]  /*0da0*/  ULDC.64 UR12, c[0x0][0x210] ;  /* 0x00008400000c7ab9 */ /* 0x000fe20000000a00 */
[----:B------:R-:W-:Y:S01]  /*0db0*/  FFMA R5, R5, R7, R0 ;  /* 0x0000000705057223 */ /* 0x000fe20000000000 */
[----:B------:R-:W-:Y:S01]  /*0dc0*/  FMUL R7, R6, R0 ;  /* 0x0000000006077220 */ /* 0x000fe20000400000 */
[----:B------:R-:W-:Y:S01]  /*0dd0*/  LEA R11, P1, R2, UR10, 0x6 ;  /* 0x0000000a020b7c11 */ /* 0x000fe2000f8230ff */
[-C--:B0----5:R-:W-:Y:S01]  /*0de0*/  FMUL R12, R39, R17.reuse ;  /* 0x00000011270c7220 */ /* 0x0a1fe20000400000 */
[----:B------:R-:W-:Y:S01]  /*0df0*/  IADD3 R32, P0, R46, UR8, RZ ;  /* 0x000000082e207c10 */ /* 0x000fe2000ff1e0ff */
[----:B------:R-:W-:Y:S01]  /*0e00*/  FMUL R8, R25, R17 ;  /* 0x0000001119087220 */ /* 0x000fe20000400000 */
[----:B------:R-:W-:Y:S01]  /*0e10*/  LEA.HI.X R10, R2, UR11, R10, 0x6, P1 ;  /* 0x0000000b020a7c11 */ /* 0x000fe200088f340a */
[----:B------:R-:W-:Y:S01]  /*0e20*/  IMAD.MOV.U32 R51, RZ, RZ, 0x3bbb989d ;  /* 0x3bbb989dff337424 */ /* 0x000fe200078e00ff */
[----:B------:R-:W-:Y:S01]  /*0e30*/  IADD3 R4, P1, R40, R11, RZ ;  /* 0x0000000b28047210 */ /* 0x000fe20007f3e0ff */
[----:B------:R-:W-:Y:S01]  /*0e40*/  IMAD.MOV.U32 R52, RZ, RZ, 0x437c0000 ;  /* 0x437c0000ff347424 */ /* 0x000fe200078e00ff */
[----:B------:R-:W-:Y:S01]  /*0e50*/  IADD3.X R33, R33, UR9, RZ, P0, !PT ;  /* 0x0000000921217c10 */ /* 0x000fe200087fe4ff */
[----:B------:R-:W-:Y:S01]  /*0e60*/  ULDC.64 UR10, c[0x0][0x218] ;  /* 0x00008600000a7ab9 */ /* 0x000fe20000000a00 */
[----:B------:R-:W-:Y:S01]  /*0e70*/  FMNMX R39, RZ, |R39|, !PT ;  /* 0x40000027ff277209 */ /* 0x000fe20007800000 */
[----:B------:R-:W-:Y:S01]  /*0e80*/  BSSY B0, `(.L_x_3958) ;  /* 0x0000050000007945 */ /* 0x000fe20003800000 */
[----:B--2---:R-:W-:Y:S01]  /*0e90*/  FMUL R0, R5, R42 ;  /* 0x0000002a05007220 */ /* 0x004fe20000400000 */
[----:B------:R-:W-:-:S02]  /*0ea0*/  VIADD R5, R29, 0x1e ;  /* 0x0000001e1d057836 */ /* 0x000fc40000000000 */
[----:B------:R-:W-:Y:S01]  /*0eb0*/  FMUL R24, R42, R7 ;  /* 0x000000072a187220 */ /* 0x000fe20000400000 */
[----:B---3--:R-:W-:Y:S02]  /*0ec0*/  FMUL R0, R0, R13 ;  /* 0x0000000d00007220 */ /* 0x008fe40000400000 */
[----:B------:R-:W-:Y:S01]  /*0ed0*/  LOP3.LUT R13, R5, 0x1f, RZ, 0xc0, !PT ;  /* 0x0000001f050d7812 */ /* 0x000fe200078ec0ff */
[----:B------:R-:W-:Y:S02]  /*0ee0*/  IMAD.X R5, R41, 0x1, R10, P1 ;  /* 0x0000000129057824 */ /* 0x000fe400008e060a */
[----:B------:R-:W-:Y:S01]  /*0ef0*/  FMUL R9, R0, R17 ;  /* 0x0000001100097220 */ /* 0x000fe20000400000 */
[----:B------:R-:W-:Y:S02]  /*0f00*/  IADD3 R2, P1, R4, UR8, RZ ;  /* 0x0000000804027c10 */ /* 0x000fe4000ff3e0ff */
[----:B------:R-:W-:-:S04]  /*0f10*/  IADD3 R3, P2, P3, R36, UR4, R13 ;  /* 0x0000000424037c10 */ /* 0x000fc8000fb5e00d */
[----:B------:R-:W-:Y:S02]  /*0f20*/  IADD3.X R6, R37, UR5, RZ, P2, P3 ;  /* 0x0000000525067c10 */ /* 0x000fe400097e64ff */
[----:B------:R-:W-:Y:S02]  /*0f30*/  LEA R46, P2, R3, UR12, 0x2 ;  /* 0x0000000c032e7c11 */ /* 0x000fe4000f8410ff */
[----:B------:R-:W-:Y:S02]  /*0f40*/  IADD3 R7, P3, R11, UR4, RZ ;  /* 0x000000040b077c10 */ /* 0x000fe4000ff7e0ff */
[----:B------:R-:W-:Y:S02]  /*0f50*/  LEA.HI.X R47, R3, UR13, R6, 0x2, P2 ;  /* 0x0000000d032f7c11 */ /* 0x000fe400090f1406 */
[----:B------:R-:W-:Y:S02]  /*0f60*/  F2FP.BF16.F32.PACK_AB R3, RZ, R12 ;  /* 0x0000000cff03723e */ /* 0x000fe400000010ff */
[----:B------:R-:W-:-:S02]  /*0f70*/  F2FP.BF16.F32.PACK_AB R6, RZ, R9 ;  /* 0x00000009ff06723e */ /* 0x000fc400000010ff */
[----:B------:R-:W-:Y:S02]  /*0f80*/  PRMT R49, R3, 0x7610, R49 ;  /* 0x0000761003317816 */ /* 0x000fe40000000031 */
[----:B------:R-:W-:Y:S02]  /*0f90*/  IADD3.X R3, R5, UR9, RZ, P1, !PT ;  /* 0x0000000905037c10 */ /* 0x000fe40008ffe4ff */
[----:B------:R-:W-:Y:S01]  /*0fa0*/  PRMT R50, R6, 0x7610, R50 ;  /* 0x0000761006327816 */ /* 0x000fe20000000032 */
[----:B------:R0:W-:Y:S01]  /*0fb0*/  STG.E.U16 desc[UR6][R4.64], R49 ;  /* 0x0000003104007986 */ /* 0x0001e2000c101506 */
[----:B------:R-:W-:Y:S02]  /*0fc0*/  IADD3 R40, P0, R7, R40, RZ ;  /* 0x0000002807287210 */ /* 0x000fe40007f1e0ff */
[----:B------:R-:W-:Y:S01]  /*0fd0*/  IADD3.X R6, R10, UR5, RZ, P3, !PT ;  /* 0x000000050a067c10 */ /* 0x000fe20009ffe4ff */
[----:B------:R1:W-:Y:S01]  /*0fe0*/  STG.E.U16 desc[UR6][R2.64], R50 ;  /* 0x0000003202007986 */ /* 0x0003e2000c101506 */
[----:B------:R-:W-:-:S02]  /*0ff0*/  IADD3 R43, P1, P2, R32, UR8, R13 ;  /* 0x00000008202b7c10 */ /* 0x000fc4000fa3e00d */
[----:B------:R-:W-:Y:S02]  /*1000*/  IADD3.X R41, R6, R41, RZ, P0, !PT ;  /* 0x0000002906297210 */ /* 0x000fe400007fe4ff */
[----:B------:R-:W-:Y:S02]  /*1010*/  IADD3 R42, P4, R43, R34, RZ ;  /* 0x000000222b2a7210 */ /* 0x000fe40007f9e0ff */
[----:B------:R-:W-:Y:S01]  /*1020*/  IADD3.X R48, R33, UR9, RZ, P1, P2 ;  /* 0x0000000921307c10 */ /* 0x000fe20008fe44ff */
[----:B0-----:R-:W-:Y:S01]  /*1030*/  FMUL R5, R24, R17 ;  /* 0x0000001118057220 */ /* 0x001fe20000400000 */
[----:B-1----:R-:W-:-:S03]  /*1040*/  F2FP.BF16.F32.PACK_AB R3, RZ, R8 ;  /* 0x00000008ff03723e */ /* 0x002fc600000010ff */
[----:B------:R-:W-:Y:S01]  /*1050*/  IMAD.X R43, R48, 0x1, R35, P4 ;  /* 0x00000001302b7824 */ /* 0x000fe200020e0623 */
[----:B------:R-:W-:Y:S02]  /*1060*/  LEA R48, P1, R42, UR10, 0x2 ;  /* 0x0000000a2a307c11 */ /* 0x000fe4000f8210ff */
[----:B------:R-:W-:Y:S02]  /*1070*/  PRMT R50, R3, 0x7610, R50 ;  /* 0x0000761003327816 */ /* 0x000fe40000000032 */
[----:B------:R-:W-:Y:S02]  /*1080*/  F2FP.BF16.F32.PACK_AB R4, RZ, R5 ;  /* 0x00000005ff04723e */ /* 0x000fe400000010ff */
[----:B------:R-:W-:Y:S01]  /*1090*/  IADD3 R2, P0, R40, UR8, RZ ;  /* 0x0000000828027c10 */ /* 0x000fe2000ff1e0ff */
[----:B------:R0:W-:Y:S01]  /*10a0*/  STG.E.U16 desc[UR6][R40.64], R50 ;  /* 0x0000003228007986 */ /* 0x0001e2000c101506 */
[----:B------:R-:W-:Y:S02]  /*10b0*/  LEA.HI.X R49, R42, UR11, R43, 0x2, P1 ;  /* 0x0000000b2a317c11 */ /* 0x000fe400088f142b */
[----:B------:R-:W-:-:S02]  /*10c0*/  IADD3.X R3, R41, UR9, RZ, P0, !PT ;  /* 0x0000000929037c10 */ /* 0x000fc400087fe4ff */
[----:B------:R-:W-:Y:S02]  /*10d0*/  PRMT R43, R4, 0x7610, R43 ;  /* 0x00007610042b7816 */ /* 0x000fe4000000002b */
[----:B------:R-:W-:-:S03]  /*10e0*/  IADD3 R42, P0, R48, UR8, RZ ;  /* 0x00000008302a7c10 */ /* 0x000fc6000ff1e0ff */
[----:B------:R1:W-:Y:S01]  /*10f0*/  STG.E.U16 desc[UR6][R2.64], R43 ;  /* 0x0000002b02007986 */ /* 0x0003e2000c101506 */
[----:B0-----:R-:W-:Y:S01]  /*1100*/  FMUL R50, R26, -1.7020000219345092773 ;  /* 0xbfd9db231a327820 */ /* 0x001fe20000400000 */
[----:B------:R-:W-:Y:S02]  /*1110*/  IADD3 R40, P1, R46, UR8, RZ ;  /* 0x000000082e287c10 */ /* 0x000fe4000ff3e0ff */
[----:B------:R-:W5:Y:S01]  /*1120*/  LDG.E R46, desc[UR6][R46.64] ;  /* 0x000000062e2e7981 */ /* 0x000f62000c1e1900 */
[----:B------:R-:W-:Y:S01]  /*1130*/  FFMA.SAT R51, R50, R51, 0.5 ;  /* 0x3f00000032337423 */ /* 0x000fe20000002033 */
[----:B------:R-:W-:-:S03]  /*1140*/  IADD3.X R41, R47, UR9, RZ, P1, !PT ;  /* 0x000000092f297c10 */ /* 0x000fc60008ffe4ff */
[----:B------:R-:W-:Y:S01]  /*1150*/  FFMA.RM R51, R51, R52, 12582913 ;  /* 0x4b40000133337423 */ /* 0x000fe20000004034 */
[----:B-1----:R-:W-:Y:S01]  /*1160*/  IADD3.X R43, R49, UR9, RZ, P0, !PT ;  /* 0x00000009312b7c10 */ /* 0x002fe200087fe4ff */
[----:B------:R-:W5:Y:S02]  /*1170*/  LDG.E R4, desc[UR6][R40.64] ;  /* 0x0000000628047981 */ /* 0x000f64000c1e1900 */
[C---:B------:R-:W-:Y:S01]  /*1180*/  FADD R53, R51.reuse, -12583039 ;  /* 0xcb40007f33357421 */ /* 0x040fe20000000000 */
[----:B------:R-:W-:Y:S01]  /*1190*/  IADD3 R2, P0, R42, UR8, RZ ;  /* 0x000000082a027c10 */ /* 0x000fe2000ff1e0ff */
[----:B------:R0:W5:Y:S02]  /*11a0*/  LDG.E R47, desc[UR6][R48.64] ;  /* 0x00000006302f7981 */ /* 0x000164000c1e1900 */
[----:B------:R-:W-:Y:S01]  /*11b0*/  FFMA R53, R50, 1.4426950216293334961, -R53 ;  /* 0x3fb8aa3b32357823 */ /* 0x000fe20000000835 */
[----:B------:R-:W-:Y:S02]  /*11c0*/  SHF.L.U32 R51, R51, 0x17, RZ ;  /* 0x0000001733337819 */ /* 0x000fe400000006ff */
[----:B------:R-:W-:Y:S01]  /*11d0*/  FMNMX R0, |R0|, R39, !PT ;  /* 0x0000002700007209 */ /* 0x000fe20007800200 */
[----:B------:R-:W-:Y:S01]  /*11e0*/  FFMA R53, R50, 1.925963033500011079e-08, R53 ;  /* 0x32a5706032357823 */ /* 0x000fe20000000035 */
[----:B------:R-:W5:Y:S03]  /*11f0*/  LDG.E R42, desc[UR6][R42.64] ;  /* 0x000000062a2a7981 */ /* 0x000f66000c1e1900 */
[----:B0-----:R-:W0:Y:S01]  /*1200*/  MUFU.EX2 R48, R53 ;  /* 0x0000003500307308 */ /* 0x001e220000000800 */
[----:B------:R-:W-:-:S02]  /*1210*/  IADD3.X R3, R43, UR9, RZ, P0, !PT ;  /* 0x000000092b037c10 */ /* 0x000fc400087fe4ff */
[----:B------:R-:W-:-:S04]  /*1220*/  IADD3 R40, P0, R2, UR8, RZ ;  /* 0x0000000802287c10 */ /* 0x000fc8000ff1e0ff */
[----:B------:R-:W-:Y:S02]  /*1230*/  IADD3.X R41, R3, UR9, RZ, P0, !PT ;  /* 0x0000000903297c10 */ /* 0x000fe400087fe4ff */
[----:B------:R-:W5:Y:S01]  /*1240*/  LDG.E R3, desc[UR6][R2.64] ;  /* 0x0000000602037981 */ /* 0x000f62000c1e1900 */
[----:B0-----:R-:W-:-:S03]  /*1250*/  FFMA R51, R51, R48, 1 ;  /* 0x3f80000033337423 */ /* 0x001fc60000000030 */
[----:B------:R0:W5:Y:S02]  /*1260*/  LDG.E R2, desc[UR6][R40.64] ;  /* 0x0000000628027981 */ /* 0x000164000c1e1900 */
[----:B0-----:R-:W-:-:S05]  /*1270*/  VIADD R40, R51, 0x1800000 ;  /* 0x0180000033287836 */ /* 0x001fca0000000000 */
[----:B------:R-:W-:-:S04]  /*1280*/  LOP3.LUT R40, R40, 0x7f800000, RZ, 0xc0, !PT ;  /* 0x7f80000028287812 */ /* 0x000fc800078ec0ff */
[----:B------:R-:W-:Y:S02]  /*1290*/  ISETP.GT.U32.AND P0, PT, R40, 0x1ffffff, PT ;  /* 0x01ffffff2800780c */ /* 0x000fe40003f04070 */
[----:B------:R-:W-:Y:S02]  /*12a0*/  IADD3 R48, P1, R18, R32, RZ ;  /* 0x0000002012307210 */ /* 0x000fe40007f3e0ff */
[----:B------:R-:W-:Y:S01]  /*12b0*/  FMNMX R43, |R25|, R0, !PT ;  /* 0x00000000192b7209 */ /* 0x000fe20007800200 */
[----:B------:R-:W-:Y:S02]  /*12c0*/  FMUL R25, R26, 1.7020000219345092773 ;  /* 0x3fd9db231a197820 */ /* 0x000fe40000400000 */
[----:B------:R-:W-:Y:S01]  /*12d0*/  IMAD.X R39, RZ, RZ, R33, P1 ;  /* 0x000000ffff277224 */ /* 0x000fe200008e0621 */
[----:B------:R-:W-:-:S05]  /*12e0*/  FMNMX R43, |R24|, R43, !PT ;  /* 0x0000002b182b7209 */ /* 0x000fca0007800200 */
[----:B------:R-:W-:Y:S05]  /*12f0*/  @P0 BRA `(.L_x_3959) ;  /* 0x0000000000100947 */ /* 0x000fea0003800000 */
[----:B------:R-:W-:Y:S01]  /*1300*/  IMAD.MOV.U32 R0, RZ, RZ, R51 ;  /* 0x000000ffff007224 */ /* 0x000fe200078e0033 */
[----:B------:R-:W-:-:S07]  /*1310*/  MOV R24, 0x1330 ;  /* 0x0000133000187802 */ /* 0x000fce0000000f00 */
[----:B-----5:R-:W-:Y:S05]  /*1320*/  CALL.REL.NOINC `($__internal_51_$__cuda_sm20_rcp_rn_f32_slowpath) ;  /* 0x0000002000b07944 */ /* 0x020fea0003c00000 */
[----:B------:R-:W-:Y:S05]  /*1330*/  BRA `(.L_x_3960) ;  /* 0x0000000000107947 */ /* 0x000fea0003800000 */
.L_x_3959:
[----:B------:R-:W0:Y:S02]  /*1340*/  MUFU.RCP R0, R51 ;  /* 0x0000003300007308 */ /* 0x000e240000001000 */
[----:B0-----:R-:W-:-:S04]  /*1350*/  FFMA R24, R51, R0, -1 ;  /* 0xbf80000033187423 */ /* 0x001fc80000000000 */
[----:B------:R-:W-:-:S04]  /*1360*/  FADD.FTZ R41, -R24, -RZ ;  /* 0x800000ff18297221 */ /* 0x000fc80000010100 */
[----:B------:R-:W-:-:S07]  /*1370*/  FFMA R0, R0, R41, R0 ;  /* 0x0000002900007223 */ /* 0x000fce0000000000 */
.L_x_3960:
[----:B------:R-:W-:Y:S05]  /*1380*/  BSYNC B0 ;  /* 0x0000000000007941 */ /* 0x000fea0003800000 */
.L_x_3958:
[----:B------:R-:W-:Y:S01]  /*1390*/  HFMA2.MMA R41, -RZ, RZ, 0.96630859375, -0.0022525787353515625 ;  /* 0x3bbb989dff297435 */ /* 0x000fe200000001ff */
[----:B------:R-:W-:Y:S01]  /*13a0*/  FMUL R24, R38, -1.7020000219345092773 ;  /* 0xbfd9db2326187820 */ /* 0x000fe20000400000 */
[----:B------:R-:W-:Y:S01]  /*13b0*/  IMAD.MOV.U32 R49, RZ, RZ, 0x437c0000 ;  /* 0x437c0000ff317424 */ /* 0x000fe200078e00ff */
[----:B------:R-:W-:Y:S07]  /*13c0*/  BSSY B0, `(.L_x_3961) ;  /* 0x000001e000007945 */ /* 0x000fee0003800000 */
        /* <DEDUP_REMOVED lines=16> */
[C---:B------:R-:W-:Y:S01]  /*14d0*/  FMUL R0, R44.reuse, R25 ;  /* 0x000000192c007220 */ /* 0x040fe20000400000 */
[----:B------:R-:W-:-:S03]  /*14e0*/  FMUL R44, R44, R41 ;  /* 0x000000292c2c7220 */ /* 0x000fc60000400000 */
[----:B------:R-:W-:-:S08]  /*14f0*/  FMUL R45, R45, R0 ;  /* 0x000000002d2d7220 */ /* 0x000fd00000400000 */
[----:B------:R-:W-:Y:S05]  /*1500*/  @P0 BRA `(.L_x_3962) ;  /* 0x0000000000140947 */ /* 0x000fea0003800000 */
[----:B------:R-:W-:Y:S02]  /*1510*/  MOV R0, R50 ;  /* 0x0000003200007202 */ /* 0x000fe40000000f00 */
[----:B------:R-:W-:-:S07]  /*1520*/  MOV R24, 0x1540 ;  /* 0x0000154000187802 */ /* 0x000fce0000000f00 */
[----:B-----5:R-:W-:Y:S05]  /*1530*/  CALL.REL.NOINC `($__internal_51_$__cuda_sm20_rcp_rn_f32_slowpath) ;  /* 0x00000020002c7944 */ /* 0x020fea0003c00000 */
[----:B------:R-:W-:Y:S01]  /*1540*/  IMAD.MOV.U32 R51, RZ, RZ, R0 ;  /* 0x000000ffff337224 */ /* 0x000fe200078e0000 */
[----:B------:R-:W-:Y:S06]  /*1550*/  BRA `(.L_x_3963) ;  /* 0x0000000000107947 */ /* 0x000fec0003800000 */
.L_x_3962:
[----:B------:R-:W0:Y:S02]  /*1560*/  MUFU.RCP R51, R50 ;  /* 0x0000003200337308 */ /* 0x000e240000001000 */
[----:B0-----:R-:W-:-:S04]  /*1570*/  FFMA R0, R50, R51, -1 ;  /* 0xbf80000032007423 */ /* 0x001fc80000000033 */
[----:B------:R-:W-:-:S04]  /*1580*/  FADD.FTZ R0, -R0, -RZ ;  /* 0x800000ff00007221 */ /* 0x000fc80000010100 */
[----:B------:R-:W-:-:S07]  /*1590*/  FFMA R51, R51, R0, R51 ;  /* 0x0000000033337223 */ /* 0x000fce0000000033 */
.L_x_3963:
[----:B------:R-:W-:Y:S05]  /*15a0*/  BSYNC B0 ;  /* 0x0000000000007941 */ /* 0x000fea0003800000 */
.L_x_3961:
[----:B------:R-:W-:Y:S01]  /*15b0*/  FMUL R25, R45, R17 ;  /* 0x000000112d197220 */ /* 0x000fe20000400000 */
[C---:B------:R-:W-:Y:S01]  /*15c0*/  IMAD.SHL.U32 R50, R48.reuse, 0x2, RZ ;  /* 0x0000000230327824 */ /* 0x040fe200078e00ff */
[----:B------:R-:W-:Y:S01]  /*15d0*/  SHF.L.U64.HI R49, R48, 0x1, R39 ;  /* 0x0000000130317819 */ /* 0x000fe20000010227 */
[----:B------:R-:W-:Y:S01]  /*15e0*/  FMUL R24, R38, R51 ;  /* 0x0000003326187220 */ /* 0x000fe20000400000 */
[----:B------:R-:W-:Y:S01]  /*15f0*/  VIADD R29, R29, 0x1d ;  /* 0x0000001d1d1d7836 */ /* 0x000fe20000000000 */
[----:B------:R-:W-:Y:S01]  /*1600*/  F2FP.BF16.F32.PACK_AB R0, RZ, R25 ;  /* 0x00000019ff00723e */ /* 0x000fe200000010ff */
[----:B------:R-:W-:Y:S01]  /*1610*/  ULDC.64 UR10, c[0x0][0x210] ;  /* 0x00008400000a7ab9 */ /* 0x000fe20000000a00 */
[----:B------:R-:W-:Y:S01]  /*1620*/  IADD3 R40, P0, R50, R11, RZ ;  /* 0x0000000b32287210 */ /* 0x000fe20007f1e0ff */
[----:B------:R-:W-:Y:S01]  /*1630*/  FMUL R24, R27, R24 ;  /* 0x000000181b187220 */ /* 0x000fe20000400000 */
[----:B------:R-:W-:Y:S01]  /*1640*/  PRMT R48, R0, 0x7610, R48 ;  /* 0x0000761000307816 */ /* 0x000fe20000000030 */
[----:B------:R-:W-:Y:S01]  /*1650*/  FADD R0, -R51, 1 ;  /* 0x3f80000033007421 */ /* 0x000fe20000000100 */
[----:B------:R-:W-:Y:S01]  /*1660*/  LOP3.LUT R29, R29, 0x1f, RZ, 0xc0, !PT ;  /* 0x0000001f1d1d7812 */ /* 0x000fe200078ec0ff */
[----:B------:R-:W-:Y:S01]  /*1670*/  IMAD.X R41, R49, 0x1, R10, P0 ;  /* 0x0000000131297824 */ /* 0x000fe200000e060a */
[----:B------:R-:W-:Y:S01]  /*1680*/  IADD3 R38, P0, R40, UR8, RZ ;  /* 0x0000000828267c10 */ /* 0x000fe2000ff1e0ff */
[----:B------:R-:W-:-:S03]  /*1690*/  FMUL R0, R0, R51 ;  /* 0x0000003300007220 */ /* 0x000fc60000400000 */
[----:B------:R0:W-:Y:S01]  /*16a0*/  STG.E.U16 desc[UR6][R40.64], R48 ;  /* 0x0000003028007986 */ /* 0x0001e2000c101506 */
[----:B------:R-:W-:Y:S01]  /*16b0*/  FFMA R0, R26, R0, R51 ;  /* 0x000000001a007223 */ /* 0x000fe20000000033 */
[----:B------:R-:W-:-:S03]  /*16c0*/  IMAD.MOV.U32 R51, RZ, RZ, 0x437c0000 ;  /* 0x437c0000ff337424 */ /* 0x000fc600078e00ff */
[----:B------:R-:W-:Y:S01]  /*16d0*/  FMUL R39, R27, R0 ;  /* 0x000000001b277220 */ /* 0x000fe20000400000 */
[----:B------:R-:W-:-:S03]  /*16e0*/  FMUL R27, R44, R17 ;  /* 0x000000112c1b7220 */ /* 0x000fc60000400000 */
[----:B------:R-:W-:Y:S01]  /*16f0*/  FMUL R0, R28, R39 ;  /* 0x000000271c007220 */ /* 0x000fe20000400000 */
[----:B------:R-:W-:Y:S02]  /*1700*/  IADD3.X R39, R41, UR9, RZ, P0, !PT ;  /* 0x0000000929277c10 */ /* 0x000fe400087fe4ff */
[----:B0-----:R-:W-:Y:S01]  /*1710*/  F2FP.BF16.F32.PACK_AB R48, RZ, R27 ;  /* 0x0000001bff30723e */ /* 0x001fe200000010ff */
[----:B------:R-:W-:Y:S01]  /*1720*/  FMUL R26, R0, R17 ;  /* 0x00000011001a7220 */ /* 0x000fe20000400000 */
[----:B------:R-:W-:Y:S01]  /*1730*/  IADD3 R40, P0, R50, R7, RZ ;  /* 0x0000000732287210 */ /* 0x000fe20007f1e0ff */
[----:B-----5:R-:W-:-:S03]  /*1740*/  FMUL R50, R47, -1.7020000219345092773 ;  /* 0xbfd9db232f327820 */ /* 0x020fc60000400000 */
[----:B------:R-:W-:-:S04]  /*1750*/  F2FP.BF16.F32.PACK_AB R28, RZ, R26 ;  /* 0x0000001aff1c723e */ /* 0x000fc800000010ff */
[----:B------:R-:W-:Y:S01]  /*1760*/  PRMT R41, R28, 0x7610, R41 ;  /* 0x000076101c297816 */ /* 0x000fe20000000029 */
[----:B------:R-:W-:-:S04]  /*1770*/  FMUL R28, R24, R17 ;  /* 0x00000011181c7220 */ /* 0x000fc80000400000 */
[----:B------:R0:W-:Y:S02]  /*1780*/  STG.E.U16 desc[UR6][R38.64], R41 ;  /* 0x0000002926007986 */ /* 0x0001e4000c101506 */
[----:B0-----:R-:W-:Y:S01]  /*1790*/  IADD3.X R41, R49, R6, RZ, P0, !PT ;  /* 0x0000000631297210 */ /* 0x001fe200007fe4ff */
[----:B------:R-:W-:Y:S01]  /*17a0*/  IMAD.MOV.U32 R49, RZ, RZ, 0x3bbb989d ;  /* 0x3bbb989dff317424 */ /* 0x000fe200078e00ff */
[----:B------:R-:W-:Y:S02]  /*17b0*/  PRMT R39, R48, 0x7610, R39 ;  /* 0x0000761030277816 */ /* 0x000fe40000000027 */
[----:B------:R-:W-:Y:S02]  /*17c0*/  IADD3 R38, P0, R40, UR8, RZ ;  /* 0x0000000828267c10 */ /* 0x000fe4000ff1e0ff */
[----:B------:R-:W-:Y:S01]  /*17d0*/  F2FP.BF16.F32.PACK_AB R48, RZ, R28 ;  /* 0x0000001cff30723e */ /* 0x000fe200000010ff */
[----:B------:R0:W-:Y:S03]  /*17e0*/  STG.E.U16 desc[UR6][R40.64], R39 ;  /* 0x0000002728007986 */ /* 0x0001e6000c101506 */
[----:B------:R-:W-:Y:S01]  /*17f0*/  PRMT R52, R48, 0x7610, R52 ;  /* 0x0000761030347816 */ /* 0x000fe20000000034 */
[----:B------:R-:W-:-:S04]  /*1800*/  FFMA.SAT R48, R50, R49, 0.5 ;  /* 0x3f00000032307423 */ /* 0x000fc80000002031 */
[----:B------:R-:W-:Y:S01]  /*1810*/  FFMA.RM R48, R48, R51, 12582913 ;  /* 0x4b40000130307423 */ /* 0x000fe20000004033 */
[----:B0-----:R-:W-:Y:S02]  /*1820*/  IADD3.X R39, R41, UR9, RZ, P0, !PT ;  /* 0x0000000929277c10 */ /* 0x001fe400087fe4ff */
[----:B------:R-:W-:-:S03]  /*1830*/  IADD3 R36, P0, P1, R29, UR4, R36 ;  /* 0x000000041d247c10 */ /* 0x000fc6000f91e024 */
[----:B------:R0:W-:Y:S01]  /*1840*/  STG.E.U16 desc[UR6][R38.64], R52 ;  /* 0x0000003426007986 */ /* 0x0001e2000c101506 */
[----:B------:R-:W-:Y:S01]  /*1850*/  IADD3.X R41, RZ, UR5, R37, P0, P1 ;  /* 0x00000005ff297c10 */ /* 0x000fe200087e2425 */
[----:B------:R-:W-:Y:S01]  /*1860*/  FADD R37, R48, -12583039 ;  /* 0xcb40007f30257421 */ /* 0x000fe20000000000 */
[----:B------:R-:W-:-:S04]  /*1870*/  IADD3 R40, P0, R36, UR4, RZ ;  /* 0x0000000424287c10 */ /* 0x000fc8000ff1e0ff */
[----:B------:R-:W-:Y:S01]  /*1880*/  IADD3.X R41, R41, UR5, RZ, P0, !PT ;  /* 0x0000000529297c10 */ /* 0x000fe200087fe4ff */
[----:B------:R-:W-:Y:S01]  /*1890*/  ULDC.64 UR4, c[0x0][0x218] ;  /* 0x0000860000047ab9 */ /* 0x000fe20000000a00 */
[----:B------:R-:W-:Y:S02]  /*18a0*/  LEA R36, P1, R40, UR10, 0x2 ;  /* 0x0000000a28247c11 */ /* 0x000fe4000f8210ff */
[----:B------:R-:W-:Y:S01]  /*18b0*/  IADD3 R51, P0, R32, UR8, RZ ;  /* 0x0000000820337c10 */ /* 0x000fe2000ff1e0ff */
[----:B0-----:R-:W-:Y:S01]  /*18c0*/  FFMA R39, R50, 1.4426950216293334961, -R37 ;  /* 0x3fb8aa3b32277823 */ /* 0x001fe20000000825 */
[----:B------:R-:W-:Y:S02]  /*18d0*/  LEA.HI.X R37, R40, UR11, R41, 0x2, P1 ;  /* 0x0000000b28257c11 */ /* 0x000fe400088f1429 */
[----:B------:R-:W-:Y:S01]  /*18e0*/  IADD3 R32, P1, P2, R51, UR8, R29 ;  /* 0x0000000833207c10 */ /* 0x000fe2000fa3e01d */
[----:B------:R-:W-:Y:S01]  /*18f0*/  FFMA R50, R50, 1.925963033500011079e-08, R39 ;  /* 0x32a5706032327823 */ /* 0x000fe20000000027 */
[----:B------:R-:W-:-:S02]  /*1900*/  IADD3.X R49, R33, UR9, RZ, P0, !PT ;  /* 0x0000000921317c10 */ /* 0x000fc400087fe4ff */
[----:B------:R-:W-:Y:S01]  /*1910*/  IADD3 R40, P0, R32, R34, RZ ;  /* 0x0000002220287210 */ /* 0x000fe20007f1e0ff */
[----:B------:R0:W5:Y:S01]  /*1920*/  LDG.E R33, desc[UR6][R36.64] ;  /* 0x0000000624217981 */ /* 0x000162000c1e1900 */
[----:B------:R-:W-:Y:S02]  /*1930*/  IADD3.X R34, R49, UR9, RZ, P1, P2 ;  /* 0x0000000931227c10 */ /* 0x000fe40008fe44ff */
[----:B------:R-:W-:Y:S02]  /*1940*/  IADD3 R38, P1, R36, UR8, RZ ;  /* 0x0000000824267c10 */ /* 0x000fe4000ff3e0ff */
[----:B------:R-:W-:Y:S02]  /*1950*/  IADD3.X R35, R34, R35, RZ, P0, !PT ;  /* 0x0000002322237210 */ /* 0x000fe400007fe4ff */
[----:B------:R-:W-:Y:S02]  /*1960*/  IADD3.X R39, R37, UR9, RZ, P1, !PT ;  /* 0x0000000925277c10 */ /* 0x000fe40008ffe4ff */
[----:B0-----:R-:W-:-:S04]  /*1970*/  LEA R36, P0, R40, UR4, 0x2 ;  /* 0x0000000428247c11 */ /* 0x001fc8000f8010ff */
[----:B------:R-:W-:Y:S02]  /*1980*/  LEA.HI.X R37, R40, UR5, R35, 0x2, P0 ;  /* 0x0000000528257c11 */ /* 0x000fe400080f1423 */
[----:B------:R-:W-:Y:S01]  /*1990*/  IADD3 R40, P0, R36, UR8, RZ ;  /* 0x0000000824287c10 */ /* 0x000fe2000ff1e0ff */
[----:B------:R0:W5:Y:S03]  /*19a0*/  LDG.E R35, desc[UR6][R38.64] ;  /* 0x0000000626237981 */ /* 0x000166000c1e1900 */
[----:B------:R-:W-:Y:S01]  /*19b0*/  IADD3.X R41, R37, UR9, RZ, P0, !PT ;  /* 0x0000000925297c10 */ /* 0x000fe200087fe4ff */
[----:B------:R-:W5:Y:S01]  /*19c0*/  LDG.E R36, desc[UR6][R36.64] ;  /* 0x0000000624247981 */ /* 0x000f62000c1e1900 */
[----:B0-----:R-:W-:-:S03]  /*19d0*/  IADD3 R38, P0, R40, UR8, RZ ;  /* 0x0000000828267c10 */ /* 0x001fc6000ff1e0ff */
[----:B------:R0:W5:Y:S01]  /*19e0*/  LDG.E R37, desc[UR6][R40.64] ;  /* 0x0000000628257981 */ /* 0x000162000c1e1900 */
[----:B------:R-:W-:Y:S02]  /*19f0*/  IADD3.X R39, R41, UR9, RZ, P0, !PT ;  /* 0x0000000929277c10 */ /* 0x000fe400087fe4ff */
[----:B0-----:R-:W-:-:S03]  /*1a00*/  IADD3 R40, P0, R38, UR8, RZ ;  /* 0x0000000826287c10 */ /* 0x001fc6000ff1e0ff */
[----:B------:R0:W5:Y:S01]  /*1a10*/  LDG.E R38, desc[UR6][R38.64] ;  /* 0x0000000626267981 */ /* 0x000162000c1e1900 */
[----:B------:R-:W-:-:S05]  /*1a20*/  IADD3.X R41, R39, UR9, RZ, P0, !PT ;  /* 0x0000000927297c10 */ /* 0x000fca00087fe4ff */
[----:B------:R0:W5:Y:S01]  /*1a30*/  LDG.E R39, desc[UR6][R40.64] ;  /* 0x0000000628277981 */ /* 0x000162000c1e1900 */
[----:B------:R-:W1:Y:S01]  /*1a40*/  MUFU.EX2 R53, R50 ;  /* 0x0000003200357308 */ /* 0x000e620000000800 */
[----:B------:R-:W-:Y:S01]  /*1a50*/  IMAD.SHL.U32 R48, R48, 0x800000, RZ ;  /* 0x0080000030307824 */ /* 0x000fe200078e00ff */
[----:B------:R-:W-:-:S04]  /*1a60*/  FMNMX R43, R43, |R45|, !PT ;  /* 0x4000002d2b2b7209 */ /* 0x000fc80007800000 */
[----:B------:R-:W-:Y:S01]  /*1a70*/  FMNMX R43, |R0|, R43, !PT ;  /* 0x0000002b002b7209 */ /* 0x000fe20007800200 */
[----:B-1----:R-:W-:-:S04]  /*1a80*/  FFMA R53, R48, R53, 1 ;  /* 0x3f80000030357423 */ /* 0x002fc80000000035 */
[----:B------:R-:W-:-:S05]  /*1a90*/  VIADD R45, R53, 0x1800000 ;  /* 0x01800000352d7836 */ /* 0x000fca0000000000 */
[----:B------:R-:W-:-:S04]  /*1aa0*/  LOP3.LUT R0, R45, 0x7f800000, RZ, 0xc0, !PT ;  /* 0x7f8000002d007812 */ /* 0x000fc800078ec0ff */
[----:B------:R-:W-:Y:S02]  /*1ab0*/  ISETP.GT.U32.AND P0, PT, R0, 0x1ffffff, PT ;  /* 0x01ffffff0000780c */ /* 0x000fe40003f04070 */
[----:B------:R-:W-:Y:S02]  /*1ac0*/  FMNMX R45, |R44|, R43, !PT ;  /* 0x0000002b2c2d7209 */ /* 0x000fe40007800200 */
[----:B------:R-:W-:Y:S01]  /*1ad0*/  IADD3 R43, P1, R13, R51, RZ ;  /* 0x000000330d2b7210 */ /* 0x000fe20007f3e0ff */
[----:B------:R-:W-:Y:S01]  /*1ae0*/  BSSY B0, `(.L_x_3964) ;  /* 0x000000d000007945 */ /* 0x000fe20003800000 */
[----:B------:R-:W-:Y:S01]  /*1af0*/  FMNMX R44, |R24|, R45, !PT ;  /* 0x0000002d182c7209 */ /* 0x000fe20007800200 */
[----:B------:R-:W-:Y:S02]  /*1b00*/  FMUL R48, R47, 1.7020000219345092773 ;  /* 0x3fd9db232f307820 */ /* 0x000fe40000400000 */
[----:B------:R-:W-:-:S04]  /*1b10*/  IMAD.X R45, RZ, RZ, R49, P1 ;  /* 0x000000ffff2d7224 */ /* 0x000fc800008e0631 */
[----:B0-----:R-:W-:Y:S05]  /*1b20*/  @P0 BRA `(.L_x_3965) ;  /* 0x0000000000100947 */ /* 0x001fea0003800000 */
[----:B------:R-:W-:Y:S02]  /*1b30*/  MOV R0, R53 ;  /* 0x0000003500007202 */ /* 0x000fe40000000f00 */
[----:B------:R-:W-:-:S07]  /*1b40*/  MOV R24, 0x1b60 ;  /* 0x00001b6000187802 */ /* 0x000fce0000000f00 */
[----:B-----5:R-:W-:Y:S05]  /*1b50*/  CALL.REL.NOINC `($__internal_51_$__cuda_sm20_rcp_rn_f32_slowpath) ;  /* 0x0000001800a47944 */ /* 0x020fea0003c00000 */
[----:B------:R-:W-:Y:S05]  /*1b60*/  BRA `(.L_x_3966) ;  /* 0x0000000000107947 */ /* 0x000fea0003800000 */
.L_x_3965:
[----:B------:R-:W0:Y:S02]  /*1b70*/  MUFU.RCP R0, R53 ;  /* 0x0000003500007308 */ /* 0x000e240000001000 */
[----:B0-----:R-:W-:-:S04]  /*1b80*/  FFMA R24, R53, R0, -1 ;  /* 0xbf80000035187423 */ /* 0x001fc80000000000 */
[----:B------:R-:W-:-:S04]  /*1b90*/  FADD.FTZ R41, -R24, -RZ ;  /* 0x800000ff18297221 */ /* 0x000fc80000010100 */
[----:B------:R-:W-:-:S07]  /*1ba0*/  FFMA R0, R0, R41, R0 ;  /* 0x0000002900007223 */ /* 0x000fce0000000000 */
.L_x_3966:
[----:B------:R-:W-:Y:S05]  /*1bb0*/  BSYNC B0 ;  /* 0x0000000000007941 */ /* 0x000fea0003800000 */
.L_x_3964:
        /* <DEDUP_REMOVED lines=19> */
[C---:B------:R-:W-:Y:S01]  /*1cf0*/  FMUL R41, R46.reuse, R41 ;  /* 0x000000292e297220 */ /* 0x040fe20000400000 */
[----:B------:R-:W-:Y:S01]  /*1d00*/  FMUL R46, R46, R47 ;  /* 0x0000002f2e2e7220 */ /* 0x000fe20000400000 */
[----:B------:R-:W-:Y:S02]  /*1d10*/  FMUL R47, R3, 1.7020000219345092773 ;  /* 0x3fd9db23032f7820 */ /* 0x000fe40000400000 */
[----:B------:R-:W-:-:S08]  /*1d20*/  FMUL R42, R42, R41 ;  /* 0x000000292a2a7220 */ /* 0x000fd00000400000 */
[----:B------:R-:W-:Y:S05]  /*1d30*/  @P0 BRA `(.L_x_3968) ;  /* 0x0000000000100947 */ /* 0x000fea0003800000 */
[----:B------:R-:W-:Y:S01]  /*1d40*/  IMAD.MOV.U32 R0, RZ, RZ, R49 ;  /* 0x000000ffff007224 */ /* 0x000fe200078e0031 */
[----:B------:R-:W-:-:S07]  /*1d50*/  MOV R24, 0x1d70 ;  /* 0x00001d7000187802 */ /* 0x000fce0000000f00 */
[----:B-----5:R-:W-:Y:S05]  /*1d60*/  CALL.REL.NOINC `($__internal_51_$__cuda_sm20_rcp_rn_f32_slowpath) ;  /* 0x0000001800207944 */ /* 0x020fea0003c00000 */
[----:B------:R-:W-:Y:S05]  /*1d70*/  BRA `(.L_x_3969) ;  /* 0x0000000000107947 */ /* 0x000fea0003800000 */
.L_x_3968:
[----:B------:R-:W0:Y:S02]  /*1d80*/  MUFU.RCP R0, R49 ;  /* 0x0000003100007308 */ /* 0x000e240000001000 */
[----:B0-----:R-:W-:-:S04]  /*1d90*/  FFMA R24, R49, R0, -1 ;  /* 0xbf80000031187423 */ /* 0x001fc80000000000 */
[----:B------:R-:W-:-:S04]  /*1da0*/  FADD.FTZ R41, -R24, -RZ ;  /* 0x800000ff18297221 */ /* 0x000fc80000010100 */
[----:B------:R-:W-:-:S07]  /*1db0*/  FFMA R0, R0, R41, R0 ;  /* 0x0000002900007223 */ /* 0x000fce0000000000 */
.L_x_3969:
[----:B------:R-:W-:Y:S05]  /*1dc0*/  BSYNC B0 ;  /* 0x0000000000007941 */ /* 0x000fea0003800000 */
.L_x_3967:
[C---:B------:R-:W-:Y:S01]  /*1dd0*/  IMAD.SHL.U32 R50, R43.reuse, 0x2, RZ ;  /* 0x000000022b327824 */ /* 0x040fe200078e00ff */
[----:B------:R-:W-:Y:S01]  /*1de0*/  SHF.L.U64.HI R45, R43, 0x1, R45 ;  /* 0x000000012b2d7819 */ /* 0x000fe2000001022d */
[----:B------:R-:W-:Y:S01]  /*1df0*/  FADD R43, -R0, 1 ;  /* 0x3f800000002b7421 */ /* 0x000fe20000000100 */
[----:B------:R-:W-:Y:S01]  /*1e00*/  FMUL R48, R42, R17 ;  /* 0x000000112a307220 */ /* 0x000fe20000400000 */
[-C--:B------:R-:W-:Y:S01]  /*1e10*/  FMUL R3, R3, R0.reuse ;  /* 0x0000000003037220 */ /* 0x080fe20000400000 */
[----:B------:R-:W-:Y:S01]  /*1e20*/  IADD3 R40, P0, R50, R11, RZ ;  /* 0x0000000b32287210 */ /* 0x000fe20007f1e0ff */
[----:B------:R-:W-:Y:S01]  /*1e30*/  FMUL R43, R43, R0 ;  /* 0x000000002b2b7220 */ /* 0x000fe20000400000 */
[----:B------:R-:W-:Y:S01]  /*1e40*/  BSSY B0, `(.L_x_3970) ;  /* 0x0000037000007945 */ /* 0x000fe20003800000 */
[----:B------:R-:W-:Y:S02]  /*1e50*/  F2FP.BF16.F32.PACK_AB R24, RZ, R48 ;  /* 0x00000030ff18723e */ /* 0x000fe400000010ff */
[----:B------:R-:W-:Y:S01]  /*1e60*/  FFMA R43, R47, R43, R0 ;  /* 0x0000002b2f2b7223 */ /* 0x000fe20000000000 */
[----:B------:R-:W-:Y:S01]  /*1e70*/  IMAD.X R41, R45, 0x1, R10, P0 ;  /* 0x000000012d297824 */ /* 0x000fe200000e060a */
[----:B------:R-:W-:-:S02]  /*1e80*/  PRMT R49, R24, 0x7610, R49 ;  /* 0x0000761018317816 */ /* 0x000fc40000000031 */
[C---:B------:R-:W-:Y:S01]  /*1e90*/  FMUL R43, R4.reuse, R43 ;  /* 0x0000002b042b7220 */ /* 0x040fe20000400000 */
[----:B------:R-:W-:Y:S02]  /*1ea0*/  FMUL R4, R4, R3 ;  /* 0x0000000304047220 */ /* 0x000fe40000400000 */
[----:B------:R0:W-:Y:S01]  /*1eb0*/  STG.E.U16 desc[UR6][R40.64], R49 ;  /* 0x0000003128007986 */ /* 0x0001e2000c101506 */
[----:B------:R-:W-:Y:S01]  /*1ec0*/  FMUL R24, R2, R43 ;  /* 0x0000002b02187220 */ /* 0x000fe20000400000 */
[----:B------:R-:W-:-:S03]  /*1ed0*/  FMUL R3, R4, R17 ;  /* 0x0000001104037220 */ /* 0x000fc60000400000 */
[----:B------:R-:W-:Y:S02]  /*1ee0*/  FMUL R43, R24, R17 ;  /* 0x00000011182b7220 */ /* 0x000fe40000400000 */
[----:B------:R-:W-:-:S03]  /*1ef0*/  F2FP.BF16.F32.PACK_AB R0, RZ, R3 ;  /* 0x00000003ff00723e */ /* 0x000fc600000010ff */
[----:B------:R-:W-:Y:S02]  /*1f00*/  F2FP.BF16.F32.PACK_AB R2, RZ, R43 ;  /* 0x0000002bff02723e */ /* 0x000fe400000010ff */
[----:B0-----:R-:W-:Y:S02]  /*1f10*/  IADD3 R40, P0, R40, UR8, RZ ;  /* 0x0000000828287c10 */ /* 0x001fe4000ff1e0ff */
[----:B------:R-:W-:Y:S01]  /*1f20*/  PRMT R51, R2, 0x7610, R51 ;  /* 0x0000761002337816 */ /* 0x000fe20000000033 */
[----:B------:R-:W-:Y:S01]  /*1f30*/  FMUL R2, R46, R17 ;  /* 0x000000112e027220 */ /* 0x000fe20000400000 */
[----:B------:R-:W-:-:S04]  /*1f40*/  IADD3.X R41, R41, UR9, RZ, P0, !PT ;  /* 0x0000000929297c10 */ /* 0x000fc800087fe4ff */
[----:B------:R-:W-:Y:S01]  /*1f50*/  F2FP.BF16.F32.PACK_AB R47, RZ, R2 ;  /* 0x00000002ff2f723e */ /* 0x000fe200000010ff */
[----:B------:R0:W-:Y:S03]  /*1f60*/  STG.E.U16 desc[UR6][R40.64], R51 ;  /* 0x0000003328007986 */ /* 0x0001e6000c101506 */
[----:B------:R-:W-:Y:S02]  /*1f70*/  PRMT R49, R47, 0x7610, R49 ;  /* 0x000076102f317816 */ /* 0x000fe40000000031 */
[----:B0-----:R-:W-:Y:S01]  /*1f80*/  IADD3 R40, P0, R50, R7, RZ ;  /* 0x0000000732287210 */ /* 0x001fe20007f1e0ff */
[----:B------:R-:W-:-:S03]  /*1f90*/  IMAD.MOV.U32 R50, RZ, RZ, 0x3bbb989d ;  /* 0x3bbb989dff327424 */ /* 0x000fc600078e00ff */
[----:B------:R-:W-:Y:S01]  /*1fa0*/  IADD3.X R41, R45, R6, RZ, P0, !PT ;  /* 0x000000062d297210 */ /* 0x000fe200007fe4ff */
[----:B-----5:R-:W-:-:S04]  /*1fb0*/  FMUL R45, R36, -1.7020000219345092773 ;  /* 0xbfd9db23242d7820 */ /* 0x020fc80000400000 */
[----:B------:R-:W-:Y:S01]  /*1fc0*/  FFMA.SAT R47, R45, R50, 0.5 ;  /* 0x3f0000002d2f7423 */ /* 0x000fe20000002032 */
[----:B------:R-:W-:Y:S01]  /*1fd0*/  IMAD.MOV.U32 R50, RZ, RZ, 0x437c0000 ;  /* 0x437c0000ff327424 */ /* 0x000fe200078e00ff */
[----:B------:R0:W-:Y:S03]  /*1fe0*/  STG.E.U16 desc[UR6][R40.64], R49 ;  /* 0x0000003128007986 */ /* 0x0001e6000c101506 */
[----:B------:R-:W-:-:S04]  /*1ff0*/  FFMA.RM R47, R47, R50, 12582913 ;  /* 0x4b4000012f2f7423 */ /* 0x000fc80000004032 */
[C---:B------:R-:W-:Y:S01]  /*2000*/  FADD R50, R47.reuse, -12583039 ;  /* 0xcb40007f2f327421 */ /* 0x040fe20000000000 */
[----:B------:R-:W-:-:S03]  /*2010*/  IMAD.SHL.U32 R47, R47, 0x800000, RZ ;  /* 0x008000002f2f7824 */ /* 0x000fc600078e00ff */
[C---:B------:R-:W-:Y:S01]  /*2020*/  FFMA R50, R45.reuse, 1.4426950216293334961, -R50 ;  /* 0x3fb8aa3b2d327823 */ /* 0x040fe20000000832 */
[----:B0-----:R-:W-:Y:S02]  /*2030*/  IADD3 R40, P0, R40, UR8, RZ ;  /* 0x0000000828287c10 */ /* 0x001fe4000ff1e0ff */
[----:B------:R-:W-:Y:S01]  /*2040*/  PRMT R49, R0, 0x7610, R49 ;  /* 0x0000761000317816 */ /* 0x000fe20000000031 */
[----:B------:R-:W-:Y:S01]  /*2050*/  FFMA R50, R45, 1.925963033500011079e-08, R50 ;  /* 0x32a570602d327823 */ /* 0x000fe20000000032 */
[----:B------:R-:W-:Y:S02]  /*2060*/  IADD3.X R41, R41, UR9, RZ, P0, !PT ;  /* 0x0000000929297c10 */ /* 0x000fe400087fe4ff */
[----:B------:R-:W-:-:S03]  /*2070*/  FMNMX R45, R44, |R42|, !PT ;  /* 0x4000002a2c2d7209 */ /* 0x000fc60007800000 */
[----:B------:R-:W0:Y:S01]  /*2080*/  MUFU.EX2 R50, R50 ;  /* 0x0000003200327308 */ /* 0x000e220000000800 */
[----:B------:R1:W-:Y:S01]  /*2090*/  STG.E.U16 desc[UR6][R40.64], R49 ;  /* 0x0000003128007986 */ /* 0x0003e2000c101506 */
[----:B------:R-:W-:-:S04]  /*20a0*/  FMNMX R45, |R24|, R45, !PT ;  /* 0x0000002d182d7209 */ /* 0x000fc80007800200 */
[----:B------:R-:W-:-:S04]  /*20b0*/  FMNMX R45, |R46|, R45, !PT ;  /* 0x0000002d2e2d7209 */ /* 0x000fc80007800200 */
[----:B------:R-:W-:Y:S01]  /*20c0*/  FMNMX R42, |R4|, R45, !PT ;  /* 0x0000002d042a7209 */ /* 0x000fe20007800200 */
[----:B------:R-:W-:Y:S01]  /*20d0*/  FMUL R4, R36, 1.7020000219345092773 ;  /* 0x3fd9db2324047820 */ /* 0x000fe20000400000 */
[----:B0-----:R-:W-:-:S05]  /*20e0*/  FFMA R47, R47, R50, 1 ;  /* 0x3f8000002f2f7423 */ /* 0x001fca0000000032 */
[----:B------:R-:W-:-:S04]  /*20f0*/  IADD3 R0, R47, 0x1800000, RZ ;  /* 0x018000002f007810 */ /* 0x000fc80007ffe0ff */
[----:B------:R-:W-:-:S04]  /*2100*/  LOP3.LUT R0, R0, 0x7f800000, RZ, 0xc0, !PT ;  /* 0x7f80000000007812 */ /* 0x000fc800078ec0ff */
[----:B------:R-:W-:-:S13]  /*2110*/  ISETP.GT.U32.AND P0, PT, R0, 0x1ffffff, PT ;  /* 0x01ffffff0000780c */ /* 0x000fda0003f04070 */
[----:B-1----:R-:W-:Y:S05]  /*2120*/  @P0 BRA `(.L_x_3971) ;  /* 0x0000000000100947 */ /* 0x002fea0003800000 */
[----:B------:R-:W-:Y:S01]  /*2130*/  IMAD.MOV.U32 R0, RZ, RZ, R47 ;  /* 0x000000ffff007224 */ /* 0x000fe200078e002f */
[----:B------:R-:W-:-:S07]  /*2140*/  MOV R24, 0x2160 ;  /* 0x0000216000187802 */ /* 0x000fce0000000f00 */
[----:B------:R-:W-:Y:S05]  /*2150*/  CALL.REL.NOINC `($__internal_51_$__cuda_sm20_rcp_rn_f32_slowpath) ;  /* 0x0000001400247944 */ /* 0x000fea0003c00000 */
[----:B------:R-:W-:Y:S05]  /*2160*/  BRA `(.L_x_3972) ;  /* 0x0000000000107947 */ /* 0x000fea0003800000 */
.L_x_3971:
[----:B------:R-:W0:Y:S02]  /*2170*/  MUFU.RCP R0, R47 ;  /* 0x0000002f00007308 */ /* 0x000e240000001000 */
[----:B0-----:R-:W-:-:S04]  /*2180*/  FFMA R24, R47, R0, -1 ;  /* 0xbf8000002f187423 */ /* 0x001fc80000000000 */
[----:B------:R-:W-:-:S04]  /*2190*/  FADD.FTZ R41, -R24, -RZ ;  /* 0x800000ff18297221 */ /* 0x000fc80000010100 */
[----:B------:R-:W-:-:S07]  /*21a0*/  FFMA R0, R0, R41, R0 ;  /* 0x0000002900007223 */ /* 0x000fce0000000000 */
.L_x_3972:
[----:B------:R-:W-:Y:S05]  /*21b0*/  BSYNC B0 ;  /* 0x0000000000007941 */ /* 0x000fea0003800000 */
.L_x_3970:
[----:B------:R-:W-:Y:S02]  /*21c0*/  IMAD.MOV.U32 R41, RZ, RZ, 0x3bbb989d ;  /* 0x3bbb989dff297424 */ /* 0x000fe400078e00ff */
[----:B------:R-:W-:Y:S01]  /*21d0*/  FMUL R24, R38, -1.7020000219345092773 ;  /* 0xbfd9db2326187820 */ /* 0x000fe20000400000 */
[----:B------:R-:W-:Y:S01]  /*21e0*/  IMAD.MOV.U32 R45, RZ, RZ, 0x437c0000 ;  /* 0x437c0000ff2d7424 */ /* 0x000fe200078e00ff */
[----:B------:R-:W-:Y:S01]  /*21f0*/  ULDC.64 UR4, c[0x0][0x250] ;  /* 0x0000940000047ab9 */ /* 0x000fe20000000a00 */
[----:B------:R-:W-:Y:S01]  /*2200*/  FMUL R36, R36, R0 ;  /* 0x0000000024247220 */ /* 0x000fe20000400000 */
[----:B------:R-:W-:Y:S01]  /*2210*/  FFMA.SAT R40, R24, R41, 0.5 ;  /* 0x3f00000018287423 */ /* 0x000fe20000002029 */
[----:B------:R-:W-:Y:S01]  /*2220*/  USHF.R.U64 UR4, UR4, 0x1, UR5 ;  /* 0x0000000104047899 */ /* 0x000fe20008001205 */
[----:B------:R-:W-:Y:S01]  /*2230*/  BSSY B0, `(.L_x_3973) ;  /* 0x000001d000007945 */ /* 0x000fe20003800000 */
[----:B------:R-:W-:Y:S01]  /*2240*/  USHF.R.U32.HI UR5, URZ, 0x1, UR5 ;  /* 0x000000013f057899 */ /* 0x000fe20008011605 */
        /* <DEDUP_REMOVED lines=13> */
[C---:B------:R-:W-:Y:S01]  /*2320*/  FMUL R4, R33.reuse, R4 ;  /* 0x0000000421047220 */ /* 0x040fe20000400000 */
[----:B------:R-:W-:-:S03]  /*2330*/  FMUL R33, R33, R36 ;  /* 0x0000002421217220 */ /* 0x000fc60000400000 */
[----:B------:R-:W-:Y:S01]  /*2340*/  FMUL R37, R37, R4 ;  /* 0x0000000425257220 */ /* 0x000fe20000400000 */
[----:B------:R-:W-:-:S07]  /*2350*/  FMUL R4, R38, 1.7020000219345092773 ;  /* 0x3fd9db2326047820 */ /* 0x000fce0000400000 */
[----:B------:R-:W-:Y:S05]  /*2360*/  @P0 BRA `(.L_x_3974) ;  /* 0x0000000000140947 */ /* 0x000fea0003800000 */
[----:B------:R-:W-:Y:S01]  /*2370*/  IMAD.MOV.U32 R0, RZ, RZ, R44 ;  /* 0x000000ffff007224 */ /* 0x000fe200078e002c */
[----:B------:R-:W-:-:S07]  /*2380*/  MOV R24, 0x23a0 ;  /* 0x000023a000187802 */ /* 0x000fce0000000f00 */
[----:B------:R-:W-:Y:S05]  /*2390*/  CALL.REL.NOINC `($__internal_51_$__cuda_sm20_rcp_rn_f32_slowpath) ;  /* 0x0000001000947944 */ /* 0x000fea0003c00000 */
[----:B------:R-:W-:Y:S01]  /*23a0*/  IMAD.MOV.U32 R45, RZ, RZ, R0 ;  /* 0x000000ffff2d7224 */ /* 0x000fe200078e0000 */
[----:B------:R-:W-:Y:S06]  /*23b0*/  BRA `(.L_x_3975) ;  /* 0x0000000000107947 */ /* 0x000fec0003800000 */
.L_x_3974:
[----:B------:R-:W0:Y:S02]  /*23c0*/  MUFU.RCP R45, R44 ;  /* 0x0000002c002d7308 */ /* 0x000e240000001000 */
[----:B0-----:R-:W-:-:S04]  /*23d0*/  FFMA R0, R44, R45, -1 ;  /* 0xbf8000002c007423 */ /* 0x001fc8000000002d */
[----:B------:R-:W-:-:S04]  /*23e0*/  FADD.FTZ R0, -R0, -RZ ;  /* 0x800000ff00007221 */ /* 0x000fc80000010100 */
[----:B------:R-:W-:-:S07]  /*23f0*/  FFMA R45, R45, R0, R45 ;  /* 0x000000002d2d7223 */ /* 0x000fce000000002d */
.L_x_3975:
[----:B------:R-:W-:Y:S05]  /*2400*/  BSYNC B0 ;  /* 0x0000000000007941 */ /* 0x000fea0003800000 */
.L_x_3973:
[----:B------:R-:W0:Y:S01]  /*2410*/  S2R R0, SR_CgaCtaId ;  /* 0x0000000000007919 */ /* 0x000e220000008800 */
[----:B------:R-:W-:Y:S01]  /*2420*/  FADD R24, -R45, 1 ;  /* 0x3f8000002d187421 */ /* 0x000fe20000000100 */
[----:B------:R-:W-:Y:S01]  /*2430*/  F2FP.BF16.F32.PACK_AB R31, R9, R12 ;  /* 0x0000000c091f723e */ /* 0x000fe200000010ff */
[-C--:B------:R-:W-:Y:S01]  /*2440*/  FMUL R38, R38, R45.reuse ;  /* 0x0000002d26267220 */ /* 0x080fe20000400000 */
[----:B------:R-:W-:Y:S01]  /*2450*/  SHF.L.U64.HI R9, R32, 0x1, R34 ;  /* 0x0000000120097819 */ /* 0x000fe20000010222 */
[----:B------:R-:W-:Y:S01]  /*2460*/  FMUL R24, R24, R45 ;  /* 0x0000002d18187220 */ /* 0x000fe20000400000 */
[----:B------:R-:W-:Y:S01]  /*2470*/  SHF.L.U32 R32, R32, 0x1, RZ ;  /* 0x0000000120207819 */ /* 0x000fe200000006ff */
[----:B------:R-:W-:Y:S01]  /*2480*/  IMAD R36, R14, 0x21, R13 ;  /* 0x000000210e247824 */ /* 0x000fe200078e020d */
[----:B------:R-:W-:Y:S01]  /*2490*/  F2FP.BF16.F32.PACK_AB R41, R26, R25 ;  /* 0x000000191a29723e */ /* 0x000fe200000010ff */
[----:B------:R-:W-:Y:S01]  /*24a0*/  FFMA R12, R4, R24, R45 ;  /* 0x00000018040c7223 */ /* 0x000fe2000000002d */
[C---:B------:R-:W-:Y:S01]  /*24b0*/  IADD3 R34, P0, R32.reuse, R11, RZ ;  /* 0x0000000b20227210 */ /* 0x040fe20007f1e0ff */
[C---:B------:R-:W-:Y:S01]  /*24c0*/  FMUL R4, R35.reuse, R38 ;  /* 0x0000002623047220 */ /* 0x040fe20000400000 */
[----:B------:R-:W-:Y:S01]  /*24d0*/  IADD3 R24, P1, R32, R7, RZ ;  /* 0x0000000720187210 */ /* 0x000fe20007f3e0ff */
[----:B------:R-:W-:Y:S01]  /*24e0*/  FMUL R12, R35, R12 ;  /* 0x0000000c230c7220 */ /* 0x000fe20000400000 */
[----:B------:R-:W-:Y:S01]  /*24f0*/  LOP3.LUT R47, R19, 0x1c, RZ, 0xc0, !PT ;  /* 0x0000001c132f7812 */ /* 0x000fe200078ec0ff */
[----:B------:R-:W-:-:S02]  /*2500*/  IMAD.X R35, R9, 0x1, R10, P0 ;  /* 0x0000000109237824 */ /* 0x000fc400000e060a */
[----:B------:R-:W-:Y:S01]  /*2510*/  FMUL R7, R37, R17 ;  /* 0x0000001125077220 */ /* 0x000fe20000400000 */
[----:B------:R-:W-:Y:S01]  /*2520*/  IMAD.X R25, R9, 0x1, R6, P1 ;  /* 0x0000000109197824 */ /* 0x000fe200008e0606 */
[----:B------:R-:W-:Y:S01]  /*2530*/  MOV R9, 0x400 ;  /* 0x0000040000097802 */ /* 0x000fe20000000f00 */
[C---:B------:R-:W-:Y:S02]  /*2540*/  IMAD R10, R14.reuse, 0x21, R30 ;  /* 0x000000210e0a7824 */ /* 0x040fe400078e021e */
[----:B------:R-:W-:Y:S01]  /*2550*/  FMUL R12, R39, R12 ;  /* 0x0000000c270c7220 */ /* 0x000fe20000400000 */
[C---:B------:R-:W-:Y:S01]  /*2560*/  IMAD R38, R14.reuse, 0x21, R18 ;  /* 0x000000210e267824 */ /* 0x040fe200078e0212 */
[----:B------:R-:W-:Y:S01]  /*2570*/  F2FP.BF16.F32.PACK_AB R6, RZ, R7 ;  /* 0x00000007ff06723e */ /* 0x000fe200000010ff */
[----:B------:R-:W-:Y:S02]  /*2580*/  VIADD R11, R9, 0x20 ;  /* 0x00000020090b7836 */ /* 0x000fe40000000000 */
[-C--:B------:R-:W-:Y:S01]  /*2590*/  FMUL R40, R33, R17.reuse ;  /* 0x0000001121287220 */ /* 0x080fe20000400000 */
[----:B------:R-:W-:Y:S01]  /*25a0*/  IMAD R32, R14, 0x21, R29 ;  /* 0x000000210e207824 */ /* 0x000fe200078e021d */
[----:B------:R-:W-:Y:S01]  /*25b0*/  PRMT R44, R6, 0x7610, R44 ;  /* 0x00007610062c7816 */ /* 0x000fe2000000002c */
[----:B------:R-:W-:Y:S01]  /*25c0*/  IMAD R26, R14, 0x21, R47 ;  /* 0x000000210e1a7824 */ /* 0x000fe200078e022f */
[----:B------:R-:W-:Y:S01]  /*25d0*/  IADD3 R6, P0, R34, UR8, RZ ;  /* 0x0000000822067c10 */ /* 0x000fe2000ff1e0ff */
[----:B------:R-:W-:Y:S01]  /*25e0*/  FMUL R45, R4, R17 ;  /* 0x00000011042d7220 */ /* 0x000fe20000400000 */
[----:B------:R-:W-:Y:S01]  /*25f0*/  F2FP.BF16.F32.PACK_AB R39, RZ, R40 ;  /* 0x00000028ff27723e */ /* 0x000fe200000010ff */
[----:B------:R1:W-:Y:S01]  /*2600*/  STG.E.U16 desc[UR6][R34.64], R44 ;  /* 0x0000002c22007986 */ /* 0x0003e2000c101506 */
[----:B0-----:R-:W-:-:S02]  /*2610*/  LEA R11, R0, R11, 0x18 ;  /* 0x0000000b000b7211 */ /* 0x001fc400078ec0ff */
[----:B------:R-:W-:Y:S02]  /*2620*/  F2FP.BF16.F32.PACK_AB R43, R43, R48 ;  /* 0x000000302b2b723e */ /* 0x000fe400000010ff */
[----:B------:R-:W-:Y:S01]  /*2630*/  LEA R14, R10, R11, 0x2 ;  /* 0x0000000b0a0e7211 */ /* 0x000fe200078e10ff */
[----:B------:R-:W-:Y:S01]  /*2640*/  FMUL R10, R12, R17 ;  /* 0x000000110c0a7220 */ /* 0x000fe20000400000 */
[--C-:B------:R-:W-:Y:S01]  /*2650*/  IMAD R38, R38, 0x4, R11.reuse ;  /* 0x0000000426267824 */ /* 0x100fe200078e020b */
[----:B------:R-:W-:Y:S01]  /*2660*/  LEA R26, R26, R11, 0x2 ;  /* 0x0000000b1a1a7211 */ /* 0x000fe200078e10ff */
[--C-:B------:R-:W-:Y:S01]  /*2670*/  IMAD R36, R36, 0x4, R11.reuse ;  /* 0x0000000424247824 */ /* 0x100fe200078e020b */
[----:B------:R0:W-:Y:S01]  /*2680*/  STS [R14], R31 ;  /* 0x0000001f0e007388 */ /* 0x0001e20000000800 */
[----:B------:R-:W-:Y:S01]  /*2690*/  IMAD R32, R32, 0x4, R11 ;  /* 0x0000000420207824 */ /* 0x000fe200078e020b */
[----:B------:R-:W-:Y:S01]  /*26a0*/  F2FP.BF16.F32.PACK_AB R11, RZ, R10 ;  /* 0x0000000aff0b723e */ /* 0x000fe200000010ff */
[----:B-1----:R-:W-:Y:S01]  /*26b0*/  IMAD.U32 R34, RZ, RZ, UR4 ;  /* 0x00000004ff227e24 */ /* 0x002fe2000f8e00ff */
[----:B------:R-:W-:Y:S01]  /*26c0*/  F2FP.BF16.F32.PACK_AB R49, R10, R7 ;  /* 0x000000070a31723e */ /* 0x000fe200000010ff */
[----:B------:R1:W-:Y:S01]  /*26d0*/  STS [R38], R41 ;  /* 0x0000002926007388 */ /* 0x0003e20000000800 */
[----:B------:R-:W-:-:S02]  /*26e0*/  IADD3 R10, P1, R24, UR8, RZ ;  /* 0x00000008180a7c10 */ /* 0x000fc4000ff3e0ff */
[----:B------:R-:W-:Y:S01]  /*26f0*/  IADD3.X R7, R35, UR9, RZ, P0, !PT ;  /* 0x0000000923077c10 */ /* 0x000fe200087fe4ff */
[----:B------:R-:W-:Y:S01]  /*2700*/  STS [R36], R43 ;  /* 0x0000002b24007388 */ /* 0x000fe20000000800 */
[----:B------:R-:W-:Y:S02]  /*2710*/  PRMT R35, R11, 0x7610, R35 ;  /* 0x000076100b237816 */ /* 0x000fe40000000023 */
[----:B0-----:R-:W-:Y:S01]  /*2720*/  F2FP.BF16.F32.PACK_AB R31, RZ, R45 ;  /* 0x0000002dff1f723e */ /* 0x001fe200000010ff */
[----:B------:R-:W-:Y:S01]  /*2730*/  STS [R32], R49 ;  /* 0x0000003120007388 */ /* 0x000fe20000000800 */
[----:B------:R-:W-:Y:S02]  /*2740*/  IADD3.X R11, R25, UR9, RZ, P1, !PT ;  /* 0x00000009190b7c10 */ /* 0x000fe40008ffe4ff */
[----:B-1----:R-:W-:Y:S01]  /*2750*/  PRMT R41, R39, 0x7610, R41 ;  /* 0x0000761027297816 */ /* 0x002fe20000000029 */
[----:B------:R0:W-:Y:S01]  /*2760*/  STG.E.U16 desc[UR6][R6.64], R35 ;  /* 0x0000002306007986 */ /* 0x0001e2000c101506 */
[----:B------:R-:W-:-:S02]  /*2770*/  F2FP.BF16.F32.PACK_AB R51, R3, R2 ;  /* 0x000000020333723e */ /* 0x000fc400000010ff */
[----:B------:R-:W-:Y:S01]  /*2780*/  F2FP.BF16.F32.PACK_AB R27, R28, R27 ;  /* 0x0000001b1c1b723e */ /* 0x000fe200000010ff */
[----:B------:R-:W-:Y:S01]  /*2790*/  STG.E.U16 desc[UR6][R24.64], R41 ;  /* 0x0000002918007986 */ /* 0x000fe2000c101506 */
[----:B------:R-:W-:Y:S02]  /*27a0*/  F2FP.BF16.F32.PACK_AB R53, R45, R40 ;  /* 0x000000282d35723e */ /* 0x000fe400000010ff */
[----:B------:R-:W-:Y:S01]  /*27b0*/  FMNMX R37, R42, |R37|, !PT ;  /* 0x400000252a257209 */ /* 0x000fe20007800000 */
[----:B------:R1:W-:Y:S03]  /*27c0*/  STG.E.U16 desc[UR6][R10.64], R31 ;  /* 0x0000001f0a007986 */ /* 0x0003e6000c101506 */
[----:B------:R-:W-:Y:S01]  /*27d0*/  FMNMX R12, |R12|, R37, !PT ;  /* 0x000000250c0c7209 */ /* 0x000fe20007800200 */
[----:B------:R-:W-:Y:S01]  /*27e0*/  BAR.SYNC.DEFER_BLOCKING 0x0 ;  /* 0x0000000000007b1d */ /* 0x000fe20000010000 */
[----:B0-----:R-:W-:-:S02]  /*27f0*/  IMAD.U32 R35, RZ, RZ, UR5 ;  /* 0x00000005ff237e24 */ /* 0x001fc4000f8e00ff */
[----:B------:R-:W-:Y:S01]  /*2800*/  IMAD R7, R47, UR5, RZ ;  /* 0x000000052f077c24 */ /* 0x000fe2000f8e02ff */
[----:B------:R-:W-:Y:S01]  /*2810*/  FMNMX R33, |R33|, R12, !PT ;  /* 0x0000000c21217209 */ /* 0x000fe20007800200 */
[----:B------:R-:W-:-:S03]  /*2820*/  IMAD.WIDE.U32 R34, R47, UR4, R34 ;  /* 0x000000042f227c25 */ /* 0x000fc6000f8e0022 */
[----:B------:R-:W-:Y:S01]  /*2830*/  FMNMX R33, |R4|, R33, !PT ;  /* 0x0000002104217209 */ /* 0x000fe20007800200 */
[----:B-1----:R-:W-:Y:S01]  /*2840*/  IMAD.MOV.U32 R31, RZ, RZ, RZ ;  /* 0x000000ffff1f7224 */ /* 0x002fe200078e00ff */
[----:B------:R-:W-:Y:S02]  /*2850*/  IADD3 R2, P0, R18, R34, RZ ;  /* 0x0000002212027210 */ /* 0x000fe40007f1e0ff */
[----:B------:R-:W-:Y:S01]  /*2860*/  IADD3 R34, P1, R34, UR4, RZ ;  /* 0x0000000422227c10 */ /* 0x000fe2000ff3e0ff */
[----:B------:R-:W-:Y:S01]  /*2870*/  IMAD.WIDE.U32 R30, R47, UR4, R30 ;  /* 0x000000042f1e7c25 */ /* 0x000fe2000f8e001e */
[----:B------:R-:W-:Y:S02]  /*2880*/  F2FP.BF16.F32.PACK_AB R47, R5, R8 ;  /* 0x00000008052f723e */ /* 0x000fe400000010ff */
[----:B------:R-:W-:Y:S01]  /*2890*/  IADD3 R29, P2, P3, R29, UR4, R34 ;  /* 0x000000041d1d7c10 */ /* 0x000fe2000fb5e022 */
[----:B------:R-:W-:Y:S01]  /*28a0*/  IMAD.IADD R8, R7, 0x1, R35 ;  /* 0x0000000107087824 */ /* 0x000fe200078e0223 */
[----:B------:R-:W-:Y:S01]  /*28b0*/  IADD3 R3, R31, R7, RZ ;  /* 0x000000071f037210 */ /* 0x000fe20007ffe0ff */
[----:B------:R-:W-:Y:S01]  /*28c0*/  IMAD.SHL.U32 R5, R30, 0x4, RZ ;  /* 0x000000041e057824 */ /* 0x000fe200078e00ff */
[----:B------:R-:W-:-:S02]  /*28d0*/  SHF.L.U32 R31, R29, 0x2, RZ ;  /* 0x000000021d1f7819 */ /* 0x000fc400000006ff */
[----:B------:R-:W-:Y:S01]  /*28e0*/  SHF.L.U64.HI R30, R30, 0x2, R3 ;  /* 0x000000021e1e7819 */ /* 0x000fe20000010203 */
[----:B------:R-:W-:Y:S01]  /*28f0*/  IMAD.X R3, RZ, RZ, R8, P0 ;  /* 0x000000ffff037224 */ /* 0x000fe200000e0608 */
[----:B------:R-:W0:Y:S01]  /*2900*/  LDS R39, [R26] ;  /* 0x000000001a277984 */ /* 0x000e220000000800 */
[----:B------:R-:W-:Y:S02]  /*2910*/  IADD3.X R8, R8, UR5, RZ, P1, !PT ;  /* 0x0000000508087c10 */ /* 0x000fe40008ffe4ff */
[----:B------:R-:W-:Y:S01]  /*2920*/  IADD3 R35, P1, R13, R34, RZ ;  /* 0x000000220d237210 */ /* 0x000fe20007f3e0ff */
[----:B------:R-:W1:Y:S01]  /*2930*/  LDS R43, [R26+0x4] ;  /* 0x000004001a2b7984 */ /* 0x000e620000000800 */
[----:B------:R-:W-:Y:S01]  /*2940*/  IADD3 R6, P0, R5, R16, RZ ;  /* 0x0000001005067210 */ /* 0x000fe20007f1e0ff */
[C---:B------:R-:W-:Y:S01]  /*2950*/  IMAD.SHL.U32 R13, R2.reuse, 0x4, RZ ;  /* 0x00000004020d7824 */ /* 0x040fe200078e00ff */
[----:B------:R-:W-:Y:S01]  /*2960*/  IADD3.X R18, RZ, R8, RZ, P1, !PT ;  /* 0x00000008ff127210 */ /* 0x000fe20000ffe4ff */
[----:B------:R-:W2:Y:S01]  /*2970*/  LDS R49, [R26+0x8] ;  /* 0x000008001a317984 */ /* 0x000ea20000000800 */
[----:B------:R-:W-:Y:S01]  /*2980*/  SHF.L.U64.HI R34, R2, 0x2, R3 ;  /* 0x0000000202227819 */ /* 0x000fe20000010203 */
[----:B------:R-:W-:Y:S01]  /*2990*/  IMAD.X R7, R30, 0x1, R15, P0 ;  /* 0x000000011e077824 */ /* 0x000fe200000e060f */
[C---:B------:R-:W-:Y:S01]  /*29a0*/  SHF.L.U64.HI R18, R35.reuse, 0x2, R18 ;  /* 0x0000000223127819 */ /* 0x040fe20000010212 */
[----:B------:R-:W3:Y:S01]  /*29b0*/  LDS R41, [R26+0xc] ;  /* 0x00000c001a297984 */ /* 0x000ee20000000800 */
[----:B------:R-:W-:Y:S01]  /*29c0*/  IMAD.SHL.U32 R35, R35, 0x4, RZ ;  /* 0x0000000423237824 */ /* 0x000fe200078e00ff */
[----:B------:R-:W-:-:S02]  /*29d0*/  IADD3 R10, P0, R13, R16, RZ ;  /* 0x000000100d0a7210 */ /* 0x000fc40007f1e0ff */
[----:B------:R-:W-:Y:S01]  /*29e0*/  IADD3.X R8, RZ, UR5, R8, P2, P3 ;  /* 0x00000005ff087c10 */ /* 0x000fe200097e6408 */
[----:B------:R-:W-:Y:S01]  /*29f0*/  ULDC.64 UR4, c[0x0][0x250] ;  /* 0x0000940000047ab9 */ /* 0x000fe20000000a00 */
[-C--:B------:R-:W-:Y:S01]  /*2a00*/  IADD3 R24, P1, R35, R16.reuse, RZ ;  /* 0x0000001023187210 */ /* 0x080fe20007f3e0ff */
[--C-:B------:R-:W-:Y:S01]  /*2a10*/  IMAD.X R11, R34, 0x1, R15.reuse, P0 ;  /* 0x00000001220b7824 */ /* 0x100fe200000e060f */
[----:B------:R-:W-:Y:S02]  /*2a20*/  SHF.L.U64.HI R8, R29, 0x2, R8 ;  /* 0x000000021d087819 */ /* 0x000fe40000010208 */
[----:B------:R-:W-:Y:S01]  /*2a30*/  IADD3 R2, P0, R31, R16, RZ ;  /* 0x000000101f027210 */ /* 0x000fe20007f1e0ff */
[--C-:B------:R-:W-:Y:S01]  /*2a40*/  IMAD.X R25, R18, 0x1, R15.reuse, P1 ;  /* 0x0000000112197824 */ /* 0x100fe200008e060f */
[----:B------:R-:W4:Y:S03]  /*2a50*/  LDC.64 R28, c[0x0][0x248] ;  /* 0x00009200ff1c7b82 */ /* 0x000f260000000a00 */
[----:B------:R-:W-:Y:S01]  /*2a60*/  IMAD.X R3, R8, 0x1, R15, P0 ;  /* 0x0000000108037824 */ /* 0x000fe200000e060f */
[----:B0-----:R4:W-:Y:S04]  /*2a70*/  STG.E desc[UR6][R6.64], R39 ;  /* 0x0000002706007986 */ /* 0x0019e8000c101906 */
[----:B-1----:R-:W-:Y:S04]  /*2a80*/  STG.E desc[UR6][R10.64], R43 ;  /* 0x0000002b0a007986 */ /* 0x002fe8000c101906 */
[----:B--2---:R-:W-:Y:S04]  /*2a90*/  STG.E desc[UR6][R24.64], R49 ;  /* 0x0000003118007986 */ /* 0x004fe8000c101906 */
[----:B---3--:R0:W-:Y:S01]  /*2aa0*/  STG.E desc[UR6][R2.64], R41 ;  /* 0x0000002902007986 */ /* 0x0081e2000c101906 */
[----:B----4-:R-:W-:Y:S01]  /*2ab0*/  IMAD R6, R28, UR5, RZ ;  /* 0x000000051c067c24 */ /* 0x010fe2000f8e02ff */
[----:B------:R-:W-:Y:S03]  /*2ac0*/  BAR.SYNC.DEFER_BLOCKING 0x0 ;  /* 0x0000000000007b1d */ /* 0x000fe60000010000 */
[----:B------:R-:W-:-:S02]  /*2ad0*/  IMAD R29, R29, UR4, R6 ;  /* 0x000000041d1d7c24 */ /* 0x000fc4000f8e0206 */
[----:B0-----:R-:W-:Y:S01]  /*2ae0*/  IMAD.WIDE.U32 R2, R28, UR4, RZ ;  /* 0x000000041c027c25 */ /* 0x001fe2000f8e00ff */
[----:B------:R-:W-:-:S04]  /*2af0*/  ULDC.64 UR4, c[0x0][0x238] ;  /* 0x00008e0000047ab9 */ /* 0x000fc80000000a00 */
[----:B------:R-:W-:Y:S01]  /*2b00*/  IADD3 R3, R3, R29, RZ ;  /* 0x0000001d03037210 */ /* 0x000fe20007ffe0ff */
[----:B------:R0:W-:Y:S04]  /*2b10*/  STS [R14], R47 ;  /* 0x0000002f0e007388 */ /* 0x0001e80000000800 */
[----:B------:R-:W-:Y:S04]  /*2b20*/  STS [R38], R27 ;  /* 0x0000001b26007388 */ /* 0x000fe80000000800 */
[----:B------:R-:W-:Y:S01]  /*2b30*/  STS [R36], R51 ;  /* 0x0000003324007388 */ /* 0x000fe20000000800 */
[----:B0-----:R-:W-:-:S03]  /*2b40*/  LEA R14, P0, R2, R16, 0x1 ;  /* 0x00000010020e7211 */ /* 0x001fc600078008ff */
[----:B------:R-:W-:Y:S01]  /*2b50*/  STS [R32], R53 ;  /* 0x0000003520007388 */ /* 0x000fe20000000800 */
[----:B------:R-:W-:Y:S01]  /*2b60*/  LEA.HI.X R15, R2, R15, R3, 0x1, P0 ;  /* 0x0000000f020f7211 */ /* 0x000fe200000f0c03 */
[----:B------:R-:W-:Y:S01]  /*2b70*/  BAR.SYNC.DEFER_BLOCKING 0x0 ;  /* 0x0000000000007b1d */ /* 0x000fe20000010000 */
[C---:B------:R-:W-:Y:S02]  /*2b80*/  IADD3 R2, P0, R14.reuse, R5, RZ ;  /* 0x000000050e027210 */ /* 0x040fe40007f1e0ff */
[C---:B------:R-:W-:Y:S02]  /*2b90*/  IADD3 R6, P1, R14.reuse, R13, RZ ;  /* 0x0000000d0e067210 */ /* 0x040fe40007f3e0ff */
[C---:B------:R-:W-:Y:S01]  /*2ba0*/  IADD3 R10, P2, R14.reuse, R35, RZ ;  /* 0x000000230e0a7210 */ /* 0x040fe20007f5e0ff */
[C---:B------:R-:W-:Y:S01]  /*2bb0*/  IMAD.X R3, R15.reuse, 0x1, R30, P0 ;  /* 0x000000010f037824 */ /* 0x040fe200000e061e */
[----:B------:R-:W-:Y:S01]  /*2bc0*/  ISETP.NE.U32.AND P0, PT, RZ, UR4, PT ;  /* 0x00000004ff007c0c */ /* 0x000fe2000bf05070 */
[C---:B------:R-:W-:Y:S01]  /*2bd0*/  IMAD.X R7, R15.reuse, 0x1, R34, P1 ;  /* 0x000000010f077824 */ /* 0x040fe200008e0622 */
[----:B------:R-:W-:Y:S01]  /*2be0*/  IADD3 R14, P3, R14, R31, RZ ;  /* 0x0000001f0e0e7210 */ /* 0x000fe20007f7e0ff */
[----:B------:R-:W-:Y:S01]  /*2bf0*/  IMAD.X R11, R15, 0x1, R18, P2 ;  /* 0x000000010f0b7824 */ /* 0x000fe200010e0612 */
[----:B------:R-:W-:-:S02]  /*2c00*/  ISETP.NE.AND.EX P0, PT, RZ, UR5, PT, P0 ;  /* 0x00000005ff007c0c */ /* 0x000fc4000bf05300 */
[----:B------:R-:W-:Y:S01]  /*2c10*/  IADD3.X R15, R15, R8, RZ, P3, !PT ;  /* 0x000000080f0f7210 */ /* 0x000fe20001ffe4ff */
        /* <DEDUP_REMOVED lines=11> */
[----:B------:R-:W-:Y:S01]  /*2cd0*/  ISETP.NE.AND P0, PT, R20, RZ, PT ;  /* 0x000000ff1400720c */ /* 0x000fe20003f05270 */
[----:B------:R-:W-:Y:S01]  /*2ce0*/  BSSY B0, `(.L_x_3977) ;  /* 0x000001e000007945 */ /* 0x000fe20003800000 */
[----:B------:R-:W-:-:S11]  /*2cf0*/  IMAD.MOV.U32 R7, RZ, RZ, RZ ;  /* 0x000000ffff077224 */ /* 0x000fd600078e00ff */
        /* <DEDUP_REMOVED lines=27> */
.L_x_3986:
[----:B-1----:R-:W-:-:S07]  /*2eb0*/  FMNMX R7, R2, R7, !PT ;  /* 0x0000000702077209 */ /* 0x002fce0007800000 */
.L_x_3978:
[----:B------:R-:W-:Y:S05]  /*2ec0*/  BSYNC B0 ;  /* 0x0000000000007941 */ /* 0x000fea0003800000 */
.L_x_3977:
[----:B------:R-:W-:Y:S01]  /*2ed0*/  ISETP.NE.AND P0, PT, R22, RZ, PT ;  /* 0x000000ff1600720c */ /* 0x000fe20003f05270 */
[----:B------:R-:W-:-:S12]  /*2ee0*/  BSSY B0, `(.L_x_3976) ;  /* 0x0000004000007945 */ /* 0x000fd80003800000 */
[----:B------:R-:W-:Y:S05]  /*2ef0*/  @P0 BRA `(.L_x_3980) ;  /* 0x0000000000080947 */ /* 0x000fea0003800000 */
[----:B0-----:R-:W0:Y:S02]  /*2f00*/  LDC.64 R2, c[0x0][0x238] ;  /* 0x00008e00ff027b82 */ /* 0x001e240000000a00 */
[----:B0-----:R1:W-:Y:S02]  /*2f10*/  REDG.E.MAX.S32.STRONG.GPU desc[UR6][R2.64], R7 ;  /* 0x000000070200798e */ /* 0x0013e4000d10e386 */
.L_x_3980:
[----:B------:R-:W-:Y:S05]  /*2f20*/  BSYNC B0 ;  /* 0x0000000000007941 */ /* 0x000fea0003800000 */
.L_x_3976:
        /* <DEDUP_REMOVED lines=11> */
[----:B01----:R-:W-:Y:S05]  /*2fe0*/  CALL.REL.NOINC `($__internal_51_$__cuda_sm20_rcp_rn_f32_slowpath) ;  /* 0x0000000400807944 */ /* 0x003fea0003c00000 */
[----:B------:R-:W-:Y:S05]  /*2ff0*/  BRA `(.L_x_3982) ;  /* 0x0000000000107947 */ /* 0x000fea0003800000 */
.L_x_3981:
[----:B------:R-:W0:Y:S02]  /*3000*/  MUFU.RCP R0, R17 ;  /* 0x0000001100007308 */ /* 0x000e240000001000 */
[----:B01----:R-:W-:-:S04]  /*3010*/  FFMA R2, R0, R17, -1 ;  /* 0xbf80000000027423 */ /* 0x003fc80000000011 */
[----:B------:R-:W-:-:S04]  /*3020*/  FADD.FTZ R3, -R2, -RZ ;  /* 0x800000ff02037221 */ /* 0x000fc80000010100 */
[----:B------:R-:W-:-:S07]  /*3030*/  FFMA R0, R0, R3, R0 ;  /* 0x0000000300007223 */ /* 0x000fce0000000000 */
.L_x_3982:
[----:B------:R-:W0:Y:S02]  /*3040*/  LDC.64 R2, c[0x0][0x240] ;  /* 0x00009000ff027b82 */ /* 0x000e240000000a00 */
[----:B0-----:R-:W-:Y:S01]  /*3050*/  STG.E desc[UR6][R2.64], R0 ;  /* 0x0000000002007986 */ /* 0x001fe2000c101906 */
[----:B------:R-:W-:Y:S05]  /*3060*/  EXIT ;  /* 0x000000000000794d */ /* 0x000fea0003800000 */
.L_x_3979:
[----:B------:R-:W-:Y:S01]  /*3070*/  HFMA2.MMA R9, -RZ, RZ, 0, 1.847743988037109375e-06 ;  /* 0x0000001fff097435 */ /* 0x000fe200000001ff */
[----:B------:R-:W-:Y:S02]  /*3080*/  IMAD.MOV.U32 R5, RZ, RZ, 0x4 ;  /* 0x00000004ff057424 */ /* 0x000fe400078e00ff */
[----:B------:R-:W-:-:S08]  /*3090*/  IMAD.MOV.U32 R4, RZ, RZ, -0x1 ;  /* 0xffffffffff047424 */ /* 0x000fd000078e00ff */
[----:B01----:R-:W-:Y:S05]  /*30a0*/  WARPSYNC.COLLECTIVE R4, `(.L_x_3983) ;  /* 0x0000000004087348 */ /* 0x003fea0003c00000 */
[----:B-1----:R1:W2:Y:S02]  /*30b0*/  SHFL.DOWN P0, R7, R0, R5, R9 ;  /* 0x0800000500077389 */ /* 0x0022a40000000009 */
[----:B012---:R-:W-:Y:S01]  /*30c0*/  ENDCOLLECTIVE ;  /* 0x000000000000791b */ /* 0x007fe20003800000 */
.L_x_3983:
[----:B------:R-:W-:Y:S01]  /*30d0*/  MOV R5, 0x2 ;  /* 0x0000000200057802 */ /* 0x000fe20000000f00 */
[----:B------:R-:W-:-:S05]  /*30e0*/  IMAD.MOV.U32 R3, RZ, RZ, R7 ;  /* 0x000000ffff037224 */ /* 0x000fca00078e0007 */
[----:B------:R-:W-:-:S05]  /*30f0*/  FMNMX R3, R3, R0, !PT ;  /* 0x0000000003037209 */ /* 0x000fca0007800000 */
[----:B------:R-:W-:-:S07]  /*3100*/  IMAD.MOV.U32 R0, RZ, RZ, R3 ;  /* 0x000000ffff007224 */ /* 0x000fce00078e0003 */
[----:B------:R-:W-:Y:S05]  /*3110*/  WARPSYNC.COLLECTIVE R4, `(.L_x_3984) ;  /* 0x0000000004087348 */ /* 0x000fea0003c00000 */
[----:B------:R0:W1:Y:S02]  /*3120*/  SHFL.DOWN P0, R7, R0, R5, R9 ;  /* 0x0800000500077389 */ /* 0x0000640000000009 */
[----:B01----:R-:W-:Y:S01]  /*3130*/  ENDCOLLECTIVE ;  /* 0x000000000000791b */ /* 0x003fe20003800000 */
.L_x_3984:
[----:B------:R-:W-:Y:S02]  /*3140*/  IMAD.MOV.U32 R5, RZ, RZ, 0x1 ;  /* 0x00000001ff057424 */ /* 0x000fe400078e00ff */
[----:B------:R-:W-:-:S05]  /*3150*/  IMAD.MOV.U32 R2, RZ, RZ, R7 ;  /* 0x000000ffff027224 */ /* 0x000fca00078e0007 */
[----:B------:R-:W-:-:S05]  /*3160*/  FMNMX R2, R3, R2, !PT ;  /* 0x0000000203027209 */ /* 0x000fca0007800000 */
[----:B------:R-:W-:-:S07]  /*3170*/  IMAD.MOV.U32 R0, RZ, RZ, R2 ;  /* 0x000000ffff007224 */ /* 0x000fce00078e0002 */
[----:B------:R-:W-:Y:S05]  /*3180*/  WARPSYNC.COLLECTIVE R4, `(.L_x_3985) ;  /* 0x0000000004087348 */ /* 0x000fea0003c00000 */
[----:B------:R0:W1:Y:S02]  /*3190*/  SHFL.DOWN P0, R7, R0, R5, R9 ;  /* 0x0800000500077389 */ /* 0x0000640000000009 */
[----:B01----:R-:W-:Y:S01]  /*31a0*/  ENDCOLLECTIVE ;  /* 0x000000000000791b */ /* 0x003fe20003800000 */
.L_x_3985:
[----:B------:R-:W-:Y:S05]  /*31b0*/  BRA `(.L_x_3986) ;  /* 0xfffffffc003c7947 */ /* 0x000fea000383ffff */
        .weak           $__internal_50_$__cuda_sm20_div_u64
        .type           $__internal_50_$__cuda_sm20_div_u64,@function
        .size           $__internal_50_$__cuda_sm20_div_u64,($__internal_51_$__cuda_sm20_rcp_rn_f32_slowpath - $__internal_50_$__cuda_sm20_div_u64)
$__internal_50_$__cuda_sm20_div_u64:
        /* <DEDUP_REMOVED lines=51> */
[----:B------:R-:W-:Y:S02]  /*34f0*/  SEL R11, R8, R11, P0 ;  /* 0x0000000b080b7207 */ /* 0x000fe40000000000 */
[----:B------:R-:W-:Y:S02]  /*3500*/  SEL R12, R12, R14, P0 ;  /* 0x0000000e0c0c7207 */ /* 0x000fe40000000000 */
[----:B------:R-:W-:Y:S01]  /*3510*/  SEL R10, R7, R10, P0 ;  /* 0x0000000a070a7207 */ /* 0x000fe20000000000 */
[----:B------:R-:W-:Y:S01]  /*3520*/  IMAD.MOV.U32 R7, RZ, RZ, 0x0 ;  /* 0x00000000ff077424 */ /* 0x000fe200078e00ff */
[----:B------:R-:W-:-:S02]  /*3530*/  IADD3 R14, P2, R11, 0x1, RZ ;  /* 0x000000010b0e7810 */ /* 0x000fc40007f5e0ff */
[----:B------:R-:W-:Y:S02]  /*3540*/  SEL R9, R9, R13, P0 ;  /* 0x0000000d09097207 */ /* 0x000fe40000000000 */
[----:B------:R-:W-:Y:S01]  /*3550*/  ISETP.GE.U32.AND P0, PT, R12, R5, PT ;  /* 0x000000050c00720c */ /* 0x000fe20003f06070 */
[----:B------:R-:W-:Y:S01]  /*3560*/  IMAD.X R15, RZ, RZ, R10, P2 ;  /* 0x000000ffff0f7224 */ /* 0x000fe200010e060a */
[----:B------:R-:W-:Y:S02]  /*3570*/  ISETP.NE.U32.AND P1, PT, R5, RZ, PT ;  /* 0x000000ff0500720c */ /* 0x000fe40003f25070 */
[----:B------:R-:W-:Y:S02]  /*3580*/  ISETP.GE.U32.AND.EX P0, PT, R9, R4, PT, P0 ;  /* 0x000000040900720c */ /* 0x000fe40003f06100 */
[----:B------:R-:W-:Y:S02]  /*3590*/  ISETP.NE.AND.EX P1, PT, R4, RZ, PT, P1 ;  /* 0x000000ff0400720c */ /* 0x000fe40003f25310 */
[----:B------:R-:W-:-:S02]  /*35a0*/  SEL R14, R14, R11, P0 ;  /* 0x0000000b0e0e7207 */ /* 0x000fc40000000000 */
[----:B------:R-:W-:Y:S02]  /*35b0*/  SEL R15, R15, R10, P0 ;  /* 0x0000000a0f0f7207 */ /* 0x000fe40000000000 */
[----:B------:R-:W-:Y:S02]  /*35c0*/  SEL R14, R14, 0xffffffff, P1 ;  /* 0xffffffff0e0e7807 */ /* 0x000fe40000800000 */
[----:B------:R-:W-:Y:S01]  /*35d0*/  SEL R15, R15, 0xffffffff, P1 ;  /* 0xffffffff0f0f7807 */ /* 0x000fe20000800000 */
[----:B------:R-:W-:Y:S06]  /*35e0*/  RET.REL.NODEC R6 `(_ZN18transformer_engine6detail32dgated_act_cast_transpose_kernelILi1ELi2Eff13__nv_bfloat16NS_5EmptyEXadL_ZNS_6dqgeluIffEET_T0_RKS3_EEXadL_ZNS_5qgeluIffEES5_S6_S8_EEEEvPKT2_SC_PT3_SE_PKT1_PSF_SI_mmm) ;  /* 0xffffffc806847950 */ /* 0x000fec0003c3ffff */
        .weak           $__internal_51_$__cuda_sm20_rcp_rn_f32_slowpath
        .type           $__internal_51_$__cuda_sm20_rcp_rn_f32_slowpath,@function
        .size           $__internal_51_$__cuda_sm20_rcp_rn_f32_slowpath,(.L_x_34536 - $__internal_51_$__cuda_sm20_rcp_rn_f32_slowpath)
$__internal_51_$__cuda_sm20_rcp_rn_f32_slowpath:
        /* <DEDUP_REMOVED lines=15> */
.L_x_3988:
        /* <DEDUP_REMOVED lines=10> */
[----:B------:R-:W-:-:S05]  /*3780*/  FFMA.RP R49, R49, R51, R49 ;  /* 0x0000003331317223 */ /* 0x000fca0000008031 */
[C---:B------:R-:W-:Y:S02]  /*3790*/  FSETP.NEU.FTZ.AND P0, PT, R50.reuse, R49, PT ;  /* 0x000000313200720b */ /* 0x040fe40003f1d000 */
[----:B------:R-:W-:Y:S01]  /*37a0*/  LOP3.LUT R49, R50, 0x7fffff, RZ, 0xc0, !PT ;  /* 0x007fffff32317812 */ /* 0x000fe200078ec0ff */
[----:B------:R-:W-:Y:S01]  /*37b0*/  IMAD.MOV.U32 R50, RZ, RZ, 0x3 ;  /* 0x00000003ff327424 */ /* 0x000fe200078e00ff */
[----:B------:R-:W-:Y:S02]  /*37c0*/  SEL R51, RZ, 0xffffffff, !P0 ;  /* 0xffffffffff337807 */ /* 0x000fe40004000000 */
[----:B------:R-:W-:Y:S02]  /*37d0*/  LOP3.LUT R49, R49, 0x800000, RZ, 0xfc, !PT ;  /* 0x0080000031317812 */ /* 0x000fe400078efcff */
[----:B------:R-:W-:Y:S02]  /*37e0*/  SHF.L.U32 R50, R50, R41, RZ ;  /* 0x0000002932327219 */ /* 0x000fe400000006ff */
[----:B------:R-:W-:-:S02]  /*37f0*/  IADD3 R51, -R51, RZ, RZ ;  /* 0x000000ff33337210 */ /* 0x000fc40007ffe1ff */
[----:B------:R-:W-:Y:S02]  /*3800*/  LOP3.LUT R50, R50, R49, RZ, 0xc0, !PT ;  /* 0x0000003132327212 */ /* 0x000fe400078ec0ff */
[-CC-:B------:R-:W-:Y:S02]  /*3810*/  LOP3.LUT P1, RZ, R51, R41.reuse, R49.reuse, 0xf8, !PT ;  /* 0x0000002933ff7212 */ /* 0x180fe4000782f831 */
[----:B------:R-:W-:Y:S02]  /*3820*/  SHF.R.U32.HI R50, RZ, R41, R50 ;  /* 0x00000029ff327219 */ /* 0x000fe40000011632 */
[----:B------:R-:W-:Y:S02]  /*3830*/  SHF.R.U32.HI R40, RZ, R40, R49 ;  /* 0x00000028ff287219 */ /* 0x000fe40000011631 */
[C---:B------:R-:W-:Y:S02]  /*3840*/  LOP3.LUT P0, RZ, R50.reuse, 0x1, RZ, 0xc0, !PT ;  /* 0x0000000132ff7812 */ /* 0x040fe4000780c0ff */
[----:B------:R-:W-:-:S04]  /*3850*/  LOP3.LUT P2, RZ, R50, 0x2, RZ, 0xc0, !PT ;  /* 0x0000000232ff7812 */ /* 0x000fc8000784c0ff */
[----:B------:R-:W-:Y:S02]  /*3860*/  PLOP3.LUT P0, PT, P0, P1, P2, 0xe0, 0x0 ;  /* 0x000000000000781c */ /* 0x000fe40000703c20 */
        /* <DEDUP_REMOVED lines=8> */
.L_x_3990:
[----:B------:R-:W0:Y:S02]  /*38f0*/  MUFU.RCP R0, R0 ;  /* 0x0000000000007308 */ /* 0x000e240000001000 */
.L_x_3989:
[----:B------:R-:W-:Y:S05]  /*3900*/  BSYNC B1 ;  /* 0x0000000000017941 */ /* 0x000fea0003800000 */
.L_x_3987:
[----:B------:R-:W-:Y:S02]  /*3910*/  IMAD.MOV.U32 R40, RZ, RZ, R24 ;  /* 0x000000ffff287224 */ /* 0x000fe400078e0018 */
[----:B------:R-:W-:-:S04]  /*3920*/  IMAD.MOV.U32 R41, RZ, RZ, 0x0 ;  /* 0x00000000ff297424 */ /* 0x000fc800078e00ff */
[----:B0-----:R-:W-:Y:S05]  /*3930*/  RET.REL.NODEC R40 `(_ZN18transformer_engine6detail32dgated_act_cast_transpose_kernelILi1ELi2Eff13__nv_bfloat16NS_5EmptyEXadL_ZNS_6dqgeluIffEET_T0_RKS3_EEXadL_ZNS_5qgeluIffEES5_S6_S8_EEEEvPKT2_SC_PT3_SE_PKT1_PSF_SI_mmm) ;  /* 0xffffffc428b07950 */ /* 0x001fea0003c3ffff */
.L_x_3991:
        /* <DEDUP_REMOVED lines=12> */
.L_x_34536:


//--------------------- .text._ZN18transformer_engine6detail43dgated_act_cast_transpose_kernel_notalignedILi1ELi2Eff6__halfNS_5EmptyEXadL_ZNS_6dqgeluIffEET_T0_RKS3_EEXadL_ZNS_5qgeluIffEES5_S6_S8_EEEEvPKT2_SC_PT3_SE_PKT1_PSF_SI_mmm --------------------------
	.section	.text._ZN18transformer_engine6detail43dgated_act_cast_transpose_kernel_notalignedILi1ELi2Eff6__halfNS_5EmptyEXadL_ZNS_6dqgeluIffEET_T0_RKS3_EEXadL_ZNS_5qgeluIffEES5_S6_S8_EEEEvPKT2_SC_PT3_SE_PKT1_PSF_SI_mmm,"ax",@progbits
	.align	128
        .global         _ZN18transformer_engine6detail43dgated_act_cast_transpose_kernel_notalignedILi1ELi2Eff6__halfNS_5EmptyEXadL_ZNS_6dqgeluIffEET_T0_RKS3_EEXadL_ZNS_5qgeluIffEES5_S6_S8_EEEEvPKT2_SC_PT3_SE_PKT1_PSF_SI_mmm
        .type           _ZN18transformer_engine6detail43dgated_act_cast_transpose_kernel_notalignedILi1ELi2Eff6__halfNS_5EmptyEXadL_ZNS_6dqgeluIffEET_T0_RKS3_EEXadL_ZNS_5qgeluIffEES5_S6_S8_EEEEvPKT2_SC_PT3_SE_PKT1_PSF_SI_mmm,@function
        .size           _ZN18transformer_engine6detail43dgated_act_cast_transpose_kernel_notalignedILi1ELi2Eff6__halfNS_5EmptyEXadL_ZNS_6dqgeluIffEET_T0_RKS3_EEXadL_ZNS_5qgeluIffEES5_S6_S8_EEEEvPKT2_SC_PT3_SE_PKT1_PSF_SI_mmm,(.L_x_34538 - _ZN18transformer_engine6detail43dgated_act_cast_transpose_kernel_notalignedILi1ELi2Eff6__halfNS_5EmptyEXadL_ZNS_6dqgeluIffEET_T0_RKS3_EEXadL_ZNS_5qgeluIffEES5_S6_S8_EEEEvPKT2_SC_PT3_SE_PKT1_PSF_SI_mmm)
        .other          _ZN18transformer_engine6detail43dgated_act_cast_transpose_kernel_notalignedILi1ELi2Eff6__halfNS_5EmptyEXadL_ZNS_6dqgeluIffEET_T0_RKS3_EEXadL_ZNS_5qgeluIffEES5_S6_S8_EEEEvPKT2_SC_PT3_SE_PKT1_PSF_SI_mmm,@"STO_CUDA_ENTRY STV_DEFAULT"
_ZN18transformer_engine6detail43dgated_act_cast_transpose_kernel_notalignedILi1ELi2Eff6__halfNS_5EmptyEXadL_ZNS_6dqgeluIffEET_T0_RKS3_EEXadL_ZNS_5qgeluIffEES5_S6_S8_EEEEvPKT2_SC_PT3_SE_PKT1_PSF_SI_mmm:
.text._ZN18transformer_engine6detail43dgated_act_cast_transpose_kernel_notalignedILi1ELi2Eff6__halfNS_5EmptyEXadL_ZNS_6dqgeluIffEET_T0_RKS3_EEXadL_ZNS_5qgeluIffEES5_S6_S8_EEEEvPKT2_SC_PT3_SE_PKT1_PSF_SI_mmm:
        /* <DEDUP_REMOVED lines=21> */
[----:B------:R-:W-:Y:S05]  /*0150*/  CALL.REL.NOINC `($__internal_52_$__cuda_sm20_div_u64) ;  /* 0x0000004000b47944 */ /* 0x000fea0003c00000 */
        /* <DEDUP_REMOVED lines=9> */
.L_x_3992:
        /* <DEDUP_REMOVED lines=22> */
.L_x_3993:
        /* <DEDUP_REMOVED lines=120> */
.L_x_3995:
[----:B------:R-:W-:Y:S05]  /*0ad0*/  BSYNC B0 ;  /* 0x0000000000007941 */ /* 0x000fea0003800000 */
.L_x_3994:
        /* <DEDUP_REMOVED lines=36> */
.L_x_3997:
[----:B------:R-:W-:Y:S05]  /*0d20*/  BSYNC B0 ;  /* 0x0000000000007941 */ /* 0x000fea0003800000 */
.L_x_3996:
        /* <DEDUP_REMOVED lines=23> */
.L_x_3999:
[----:B------:R-:W-:Y:S05]  /*0ea0*/  BSYNC B0 ;  /* 0x0000000000007941 */ /* 0x000fea0003800000 */
.L_x_3998:
        /* <DEDUP_REMOVED lines=18> */
[----:B0----5:R-:W-:Y:S05]  /*0fd0*/  CALL.REL.NOINC `($__internal_53_$__cuda_sm20_rcp_rn_f32_slowpath) ;  /* 0x0000003800247944 */ /* 0x021fea0003c00000 */
[----:B------:R-:W-:Y:S05]  /*0fe0*/  BRA `(.L_x_4002) ;  /* 0x0000000000107947 */ /* 0x000fea0003800000 */
.L_x_4001:
[----:B0-----:R-:W0:Y:S02]  /*0ff0*/  MUFU.RCP R51, R0 ;  /* 0x0000000000337308 */ /* 0x001e240000001000 */
[----:B0-----:R-:W-:-:S04]  /*1000*/  FFMA R26, R0, R51, -1 ;  /* 0xbf800000001a7423 */ /* 0x001fc80000000033 */
[----:B------:R-:W-:-:S04]  /*1010*/  FADD.FTZ R26, -R26, -RZ ;  /* 0x800000ff1a1a7221 */ /* 0x000fc80000010100 */
[----:B------:R-:W-:-:S07]  /*1020*/  FFMA R51, R51, R26, R51 ;  /* 0x0000001a33337223 */ /* 0x000fce0000000033 */
.L_x_4002:
[----:B------:R-:W-:Y:S05]  /*1030*/  BSYNC B0 ;  /* 0x0000000000007941 */ /* 0x000fea0003800000 */
.L_x_4000:
        /* <DEDUP_REMOVED lines=26> */
[----:B------:R-:W-:Y:S05]  /*11e0*/  CALL.REL.NOINC `($__internal_53_$__cuda_sm20_rcp_rn_f32_slowpath) ;  /* 0x0000003400a07944 */ /* 0x000fea0003c00000 */
[----:B------:R-:W-:Y:S05]  /*11f0*/  BRA `(.L_x_4005) ;  /* 0x0000000000107947 */ /* 0x000fea0003800000 */
.L_x_4004:
[----:B------:R-:W0:Y:S02]  /*1200*/  MUFU.RCP R51, R34 ;  /* 0x0000002200337308 */ /* 0x000e240000001000 */
[----:B0-----:R-:W-:-:S04]  /*1210*/  FFMA R0, R34, R51, -1 ;  /* 0xbf80000022007423 */ /* 0x001fc80000000033 */
[----:B------:R-:W-:-:S04]  /*1220*/  FADD.FTZ R0, -R0, -RZ ;  /* 0x800000ff00007221 */ /* 0x000fc80000010100 */
[----:B------:R-:W-:-:S07]  /*1230*/  FFMA R51, R51, R0, R51 ;  /* 0x0000000033337223 */ /* 0x000fce0000000033 */
.L_x_4005:
[----:B------:R-:W-:Y:S05]  /*1240*/  BSYNC B0 ;  /* 0x0000000000007941 */ /* 0x000fea0003800000 */
.L_x_4003:
        /* <DEDUP_REMOVED lines=37> */
[----:B------:R-:W-:Y:S02]  /*14a0*/  F2FP.F16.F32.PACK_AB R22, RZ, R19 ;  /* 0x00000013ff16723e */ /* 0x000fe400000000ff */
        /* <DEDUP_REMOVED lines=9> */
[----:B------:R-:W-:Y:S02]  /*1540*/  F2FP.F16.F32.PACK_AB R24, RZ, R22 ;  /* 0x00000016ff18723e */ /* 0x000fe400000000ff */
[----:B------:R-:W-:Y:S01]  /*1550*/  FMNMX R40, |R25|, R40, !PT ;  /* 0x0000002819287209 */ /* 0x000fe20007800200 */
[----:B------:R-:W-:Y:S01]  /*1560*/  IMAD.SHL.U32 R25, R0, 0x800000, RZ ;  /* 0x0080000000197824 */ /* 0x000fe200078e00ff */
[----:B------:R-:W-:-:S02]  /*1570*/  F2FP.F16.F32.PACK_AB R37, RZ, R23 ;  /* 0x00000017ff25723e */ /* 0x000fc400000000ff */
[----:B------:R-:W-:Y:S01]  /*1580*/  FMNMX R40, |R31|, R40, !PT ;  /* 0x000000281f287209 */ /* 0x000fe20007800200 */
[----:B0-----:R-:W-:Y:S01]  /*1590*/  FFMA R0, R25, R26, 1 ;  /* 0x3f80000019007423 */ /* 0x001fe2000000001a */
[----:B-1----:R-:W-:Y:S01]  /*15a0*/  PRMT R51, R24, 0x7610, R51 ;  /* 0x0000761018337816 */ /* 0x002fe20000000033 */
[----:B------:R-:W-:Y:S01]  /*15b0*/  FMUL R24, R31, R10 ;  /* 0x0000000a1f187220 */ /* 0x000fe20000400000 */
[----:B------:R-:W-:Y:S01]  /*15c0*/  PRMT R31, R37, 0x7610, R31 ;  /* 0x00007610251f7816 */ /* 0x000fe2000000001f */
[----:B------:R-:W-:Y:S02]  /*15d0*/  VIADD R26, R0, 0x1800000 ;  /* 0x01800000001a7836 */ /* 0x000fe40000000000 */
[----:B------:R0:W-:Y:S01]  /*15e0*/  @P1 STG.E.U16 desc[UR6][R34.64], R51 ;  /* 0x0000003322001986 */ /* 0x0001e2000c101506 */
[----:B------:R-:W-:Y:S02]  /*15f0*/  F2FP.F16.F32.PACK_AB R25, RZ, R24 ;  /* 0x00000018ff19723e */ /* 0x000fe400000000ff */
        /* <DEDUP_REMOVED lines=40> */
.L_x_4007:
[----:B------:R-:W-:Y:S05]  /*1880*/  BSYNC B0 ;  /* 0x0000000000007941 */ /* 0x000fea0003800000 */
.L_x_4006:
        /* <DEDUP_REMOVED lines=25> */
.L_x_4009:
[----:B------:R-:W-:Y:S05]  /*1a20*/  BSYNC B0 ;  /* 0x0000000000007941 */ /* 0x000fea0003800000 */
.L_x_4008:
[----:B------:R-:W-:Y:S01]  /*1a30*/  BSSY B0, `(.L_x_4010) ;  /* 0x000000b000007945 */ /* 0x000fe20003800000 */
[----:B0-----:R-:W-:Y:S01]  /*1a40*/  FMUL R33, R58, 1.7020000219345092773 ;  /* 0x3fd9db233a217820 */ /* 0x001fe20000400000 */
[----:B------:R-:W-:Y:S02]  /*1a50*/  IADD3.X R32, RZ, R47, RZ, P2, !PT ;  /* 0x0000002fff207210 */ /* 0x000fe400017fe4ff */
[----:B------:R-:W-:Y:S05]  /*1a60*/  @P4 BRA `(.L_x_4011) ;  /* 0x00000000000c4947 */ /* 0x000fea0003800000 */
[----:B------:R-:W-:-:S07]  /*1a70*/  MOV R34, 0x1a90 ;  /* 0x00001a9000227802 */ /* 0x000fce0000000f00 */
[----:B-----5:R-:W-:Y:S05]  /*1a80*/  CALL.REL.NOINC `($__internal_53_$__cuda_sm20_rcp_rn_f32_slowpath) ;  /* 0x0000002c00787944 */ /* 0x020fea0003c00000 */
[----:B------:R-:W-:Y:S05]  /*1a90*/  BRA `(.L_x_4012) ;  /* 0x0000000000107947 */ /* 0x000fea0003800000 */
.L_x_4011:
[----:B------:R-:W0:Y:S02]  /*1aa0*/  MUFU.RCP R51, R0 ;  /* 0x0000000000337308 */ /* 0x000e240000001000 */
[----:B0-----:R-:W-:-:S04]  /*1ab0*/  FFMA R34, R0, R51, -1 ;  /* 0xbf80000000227423 */ /* 0x001fc80000000033 */
[----:B------:R-:W-:-:S04]  /*1ac0*/  FADD.FTZ R34, -R34, -RZ ;  /* 0x800000ff22227221 */ /* 0x000fc80000010100 */
[----:B------:R-:W-:-:S07]  /*1ad0*/  FFMA R51, R51, R34, R51 ;  /* 0x0000002233337223 */ /* 0x000fce0000000033 */
.L_x_4012:
[----:B------:R-:W-:Y:S05]  /*1ae0*/  BSYNC B0 ;  /* 0x0000000000007941 */ /* 0x000fea0003800000 */
.L_x_4010:
        /* <DEDUP_REMOVED lines=26> */
[----:B-----5:R-:W-:Y:S05]  /*1c90*/  CALL.REL.NOINC `($__internal_53_$__cuda_sm20_rcp_rn_f32_slowpath) ;  /* 0x0000002800f47944 */ /* 0x020fea0003c00000 */
[----:B------:R-:W-:Y:S05]  /*1ca0*/  BRA `(.L_x_4015) ;  /* 0x0000000000107947 */ /* 0x000fea0003800000 */
.L_x_4014:
[----:B------:R-:W0:Y:S02]  /*1cb0*/  MUFU.RCP R51, R52 ;  /* 0x0000003400337308 */ /* 0x000e240000001000 */
[----:B0-----:R-:W-:-:S04]  /*1cc0*/  FFMA R0, R52, R51, -1 ;  /* 0xbf80000034007423 */ /* 0x001fc80000000033 */
[----:B------:R-:W-:-:S04]  /*1cd0*/  FADD.FTZ R0, -R0, -RZ ;  /* 0x800000ff00007221 */ /* 0x000fc80000010100 */
[----:B------:R-:W-:-:S07]  /*1ce0*/  FFMA R51, R51, R0, R51 ;  /* 0x0000000033337223 */ /* 0x000fce0000000033 */
.L_x_4015:
[----:B------:R-:W-:Y:S05]  /*1cf0*/  BSYNC B0 ;  /* 0x0000000000007941 */ /* 0x000fea0003800000 */
.L_x_4013:
        /* <DEDUP_REMOVED lines=11> */
[----:B------:R-:W-:-:S02]  /*1db0*/  F2FP.F16.F32.PACK_AB R45, RZ, R40 ;  /* 0x00000028ff2d723e */ /* 0x000fc400000000ff */
        /* <DEDUP_REMOVED lines=20> */
[----:B------:R-:W-:Y:S02]  /*1f00*/  F2FP.F16.F32.PACK_AB R0, RZ, R43 ;  /* 0x0000002bff00723e */ /* 0x000fe400000000ff */
[----:B------:R-:W-:-:S02]  /*1f10*/  @P0 LEA.HI.X R59, R60, R21, R32, 0x1, P3 ;  /* 0x000000153c3b0211 */ /* 0x000fc400018f0c20 */
[----:B0-----:R-:W-:Y:S01]  /*1f20*/  PRMT R49, R0, 0x7610, R49 ;  /* 0x0000761000317816 */ /* 0x001fe20000000031 */
[----:B------:R-:W-:Y:S01]  /*1f30*/  VIADD R0, R4, 0x1d ;  /* 0x0000001d04007836 */ /* 0x000fe20000000000 */
[----:B------:R-:W-:Y:S02]  /*1f40*/  F2FP.F16.F32.PACK_AB R32, RZ, R41 ;  /* 0x00000029ff20723e */ /* 0x000fe400000000ff */
[----:B------:R-:W-:Y:S01]  /*1f50*/  F2FP.F16.F32.PACK_AB R33, RZ, R42 ;  /* 0x0000002aff21723e */ /* 0x000fe200000000ff */
        /* <DEDUP_REMOVED lines=36> */
.L_x_4017:
[----:B------:R-:W-:Y:S05]  /*21a0*/  BSYNC B0 ;  /* 0x0000000000007941 */ /* 0x000fea0003800000 */
.L_x_4016:
        /* <DEDUP_REMOVED lines=25> */
.L_x_4019:
[----:B------:R-:W-:Y:S05]  /*2340*/  BSYNC B0 ;  /* 0x0000000000007941 */ /* 0x000fea0003800000 */
.L_x_4018:
        /* <DEDUP_REMOVED lines=21> */
[----:B------:R-:W-:Y:S05]  /*24a0*/  CALL.REL.NOINC `($__internal_53_$__cuda_sm20_rcp_rn_f32_slowpath) ;  /* 0x0000002000f07944 */ /* 0x000fea0003c00000 */
[----:B------:R-:W-:Y:S05]  /*24b0*/  BRA `(.L_x_4022) ;  /* 0x0000000000107947 */ /* 0x000fea0003800000 */
.L_x_4021:
[----:B------:R-:W0:Y:S02]  /*24c0*/  MUFU.RCP R51, R34 ;  /* 0x0000002200337308 */ /* 0x000e240000001000 */
[----:B0-----:R-:W-:-:S04]  /*24d0*/  FFMA R0, R34, R51, -1 ;  /* 0xbf80000022007423 */ /* 0x001fc80000000033 */
[----:B------:R-:W-:-:S04]  /*24e0*/  FADD.FTZ R0, -R0, -RZ ;  /* 0x800000ff00007221 */ /* 0x000fc80000010100 */
[----:B------:R-:W-:-:S07]  /*24f0*/  FFMA R51, R51, R0, R51 ;  /* 0x0000000033337223 */ /* 0x000fce0000000033 */
.L_x_4022:
[----:B------:R-:W-:Y:S05]  /*2500*/  BSYNC B0 ;  /* 0x0000000000007941 */ /* 0x000fea0003800000 */
.L_x_4020:
        /* <DEDUP_REMOVED lines=26> */
[----:B------:R-:W-:Y:S05]  /*26b0*/  CALL.REL.NOINC `($__internal_53_$__cuda_sm20_rcp_rn_f32_slowpath) ;  /* 0x00000020006c7944 */ /* 0x000fea0003c00000 */
[----:B------:R-:W-:Y:S05]  /*26c0*/  BRA `(.L_x_4025) ;  /* 0x0000000000107947 */ /* 0x000fea0003800000 */
.L_x_4024:
[----:B------:R-:W0:Y:S02]  /*26d0*/  MUFU.RCP R51, R34 ;  /* 0x0000002200337308 */ /* 0x000e240000001000 */
[----:B0-----:R-:W-:-:S04]  /*26e0*/  FFMA R0, R34, R51, -1 ;  /* 0xbf80000022007423 */ /* 0x001fc80000000033 */
[----:B------:R-:W-:-:S04]  /*26f0*/  FADD.FTZ R0, -R0, -RZ ;  /* 0x800000ff00007221 */ /* 0x000fc80000010100 */
[----:B------:R-:W-:-:S07]  /*2700*/  FFMA R51, R51, R0, R51 ;  /* 0x0000000033337223 */ /* 0x000fce0000000033 */
.L_x_4025:
[----:B------:R-:W-:Y:S05]  /*2710*/  BSYNC B0 ;  /* 0x0000000000007941 */ /* 0x000fea0003800000 */
.L_x_4023:
        /* <DEDUP_REMOVED lines=18> */
[----:B------:R-:W-:Y:S01]  /*2840*/  F2FP.F16.F32.PACK_AB R37, RZ, R30 ;  /* 0x0000001eff25723e */ /* 0x000fe200000000ff */
        /* <DEDUP_REMOVED lines=10> */
[----:B------:R-:W-:Y:S01]  /*28f0*/  F2FP.F16.F32.PACK_AB R34, RZ, R53 ;  /* 0x00000035ff22723e */ /* 0x000fe200000000ff */
[----:B------:R-:W1:Y:S01]  /*2900*/  MUFU.EX2 R54, R54 ;  /* 0x0000003600367308 */ /* 0x000e620000000800 */
[C---:B------:R-:W-:Y:S02]  /*2910*/  @P1 LEA.HI.X R39, R29.reuse, R20, R28, 0x1, P2 ;  /* 0x000000141d271211 */ /* 0x040fe400010f0c1c */
[----:B------:R-:W-:Y:S02]  /*2920*/  PRMT R35, R34, 0x7610, R35 ;  /* 0x0000761022237816 */ /* 0x000fe40000000023 */
[C---:B------:R-:W-:Y:S01]  /*2930*/  @P1 LEA R34, P2, R29.reuse, R17, 0x1 ;  /* 0x000000111d221211 */ /* 0x040fe200078408ff */
[----:B------:R-:W-:Y:S01]  /*2940*/  @P1 STG.E.U16 desc[UR6][R38.64], R60 ;  /* 0x0000003c26001986 */ /* 0x000fe2000c101506 */
[----:B------:R-:W-:Y:S02]  /*2950*/  @P1 IADD3 R58, P3, R29, R9, RZ ;  /* 0x000000091d3a1210 */ /* 0x000fe40007f7e0ff */
[----:B------:R-:W-:Y:S01]  /*2960*/  F2FP.F16.F32.PACK_AB R56, RZ, R57 ;  /* 0x00000039ff38723e */ /* 0x000fe200000000ff */
[----:B------:R2:W-:Y:S01]  /*2970*/  @P1 STG.E.U16 desc[UR6][R36.64], R35 ;  /* 0x0000002324001986 */ /* 0x0005e2000c101506 */
[----:B------:R-:W-:-:S02]  /*2980*/  FMNMX R44, |R55|, R44, !PT ;  /* 0x0000002c372c7209 */ /* 0x000fc40007800200 */
[----:B------:R-:W-:Y:S02]  /*2990*/  F2FP.F16.F32.PACK_AB R30, R53, R30 ;  /* 0x0000001e351e723e */ /* 0x000fe400000000ff */
[----:B------:R-:W-:-:S04]  /*29a0*/  FMNMX R44, |R31|, R44, !PT ;  /* 0x0000002c1f2c7209 */ /* 0x000fc80007800200 */
[----:B------:R-:W-:Y:S02]  /*29b0*/  FMNMX R31, |R51|, R44, !PT ;  /* 0x0000002c331f7209 */ /* 0x000fe40007800200 */
[----:B--2---:R-:W-:Y:S01]  /*29c0*/  @P1 LEA.HI.X R35, R29, R21, R28, 0x1, P2 ;  /* 0x000000151d231211 */ /* 0x004fe200010f0c1c */
[----:B------:R-:W-:Y:S01]  /*29d0*/  IMAD.SHL.U32 R29, R0, 0x800000, RZ ;  /* 0x00800000001d7824 */ /* 0x000fe200078e00ff */
[----:B------:R-:W-:Y:S01]  /*29e0*/  @P1 LEA R38, P2, R58, R17, 0x1 ;  /* 0x000000113a261211 */ /* 0x000fe200078408ff */
[----:B------:R-:W-:Y:S01]  /*29f0*/  @P1 IMAD.X R28, R28, 0x1, R7, P3 ;  /* 0x000000011c1c1824 */ /* 0x000fe200018e0607 */
[----:B------:R-:W-:Y:S01]  /*2a00*/  F2FP.F16.F32.PACK_AB R37, RZ, R52 ;  /* 0x00000034ff25723e */ /* 0x000fe200000000ff */
[----:B-1----:R-:W-:Y:S01]  /*2a10*/  FFMA R0, R29, R54, 1 ;  /* 0x3f8000001d007423 */ /* 0x002fe20000000036 */
[----:B------:R-:W-:Y:S02]  /*2a20*/  F2FP.F16.F32.PACK_AB R29, R57, R52 ;  /* 0x00000034391d723e */ /* 0x000fe400000000ff */
        /* <DEDUP_REMOVED lines=11> */
[----:B------:R-:W-:Y:S05]  /*2ae0*/  CALL.REL.NOINC `($__internal_53_$__cuda_sm20_rcp_rn_f32_slowpath) ;  /* 0x0000001c00607944 */ /* 0x000fea0003c00000 */
[----:B------:R-:W-:Y:S05]  /*2af0*/  BRA `(.L_x_4028) ;  /* 0x0000000000107947 */ /* 0x000fea0003800000 */
.L_x_4027:
[----:B------:R-:W0:Y:S02]  /*2b00*/  MUFU.RCP R51, R0 ;  /* 0x0000000000337308 */ /* 0x000e240000001000 */
[----:B0-----:R-:W-:-:S04]  /*2b10*/  FFMA R32, R0, R51, -1 ;  /* 0xbf80000000207423 */ /* 0x001fc80000000033 */
[----:B------:R-:W-:-:S04]  /*2b20*/  FADD.FTZ R32, -R32, -RZ ;  /* 0x800000ff20207221 */ /* 0x000fc80000010100 */
[----:B------:R-:W-:-:S07]  /*2b30*/  FFMA R51, R51, R32, R51 ;  /* 0x0000002033337223 */ /* 0x000fce0000000033 */
.L_x_4028:
[----:B------:R-:W-:Y:S05]  /*2b40*/  BSYNC B0 ;  /* 0x0000000000007941 */ /* 0x000fea0003800000 */
.L_x_4026:
        /* <DEDUP_REMOVED lines=28> */
.L_x_4030:
[----:B------:R-:W0:Y:S02]  /*2d10*/  MUFU.RCP R51, R34 ;  /* 0x0000002200337308 */ /* 0x000e240000001000 */
[----:B0-----:R-:W-:-:S04]  /*2d20*/  FFMA R0, R34, R51, -1 ;  /* 0xbf80000022007423 */ /* 0x001fc80000000033 */
[----:B------:R-:W-:-:S04]  /*2d30*/  FADD.FTZ R0, -R0, -RZ ;  /* 0x800000ff00007221 */ /* 0x000fc80000010100 */
[----:B------:R-:W-:-:S07]  /*2d40*/  FFMA R51, R51, R0, R51 ;  /* 0x0000000033337223 */ /* 0x000fce0000000033 */
.L_x_4031:
[----:B------:R-:W-:Y:S05]  /*2d50*/  BSYNC B0 ;  /* 0x0000000000007941 */ /* 0x000fea0003800000 */
.L_x_4029:
[----:B------:R-:W0:Y:S01]  /*2d60*/  S2R R36, SR_TID.X ;  /* 0x0000000000247919 */ /* 0x000e220000002100 */
[----:B------:R-:W-:Y:S01]  /*2d70*/  F2FP.F16.F32.PACK_AB R37, R22, R19 ;  /* 0x000000131625723e */ /* 0x000fe200000000ff */
        /* <DEDUP_REMOVED lines=23> */
[----:B------:R-:W-:Y:S01]  /*2ef0*/  F2FP.F16.F32.PACK_AB R40, R43, R40 ;  /* 0x000000282b28723e */ /* 0x000fe200000000ff */
[----:B-1----:R-:W-:Y:S01]  /*2f00*/  ULEA UR4, UR5, UR4, 0x18 ;  /* 0x0000000405047291 */ /* 0x002fe2000f8ec03f */
[----:B------:R-:W-:Y:S01]  /*2f10*/  F2FP.F16.F32.PACK_AB R17, RZ, R28 ;  /* 0x0000001cff11723e */ /* 0x000fe200000000ff */
[----:B------:R-:W-:Y:S01]  /*2f20*/  IMAD R25, R16, 0x21, R25 ;  /* 0x0000002110197824 */ /* 0x000fe200078e0219 */
[----:B------:R-:W-:Y:S01]  /*2f30*/  @P0 LEA.HI.X R21, R0, R21, R27, 0x1, P1 ;  /* 0x0000001500150211 */ /* 0x000fe200008f0c1b */
[----:B------:R-:W-:Y:S01]  /*2f40*/  FMUL R27, R51, R10 ;  /* 0x0000000a331b7220 */ /* 0x000fe20000400000 */
[----:B------:R-:W-:Y:S01]  /*2f50*/  PRMT R22, R17, 0x7610, R22 ;  /* 0x0000761011167816 */ /* 0x000fe20000000016 */
[----:B------:R-:W-:Y:S01]  /*2f60*/  BSSY B0, `(.L_x_4032) ;  /* 0x0000087000007945 */ /* 0x000fe20003800000 */
[----:B0-----:R-:W-:-:S02]  /*2f70*/  SHF.R.U32.HI R39, RZ, 0x5, R36 ;  /* 0x00000005ff277819 */ /* 0x001fc40000011624 */
[----:B------:R-:W-:Y:S01]  /*2f80*/  F2FP.F16.F32.PACK_AB R28, R27, R28 ;  /* 0x0000001c1b1c723e */ /* 0x000fe200000000ff */
[----:B------:R0:W-:Y:S01]  /*2f90*/  @P0 STG.E.U16 desc[UR6][R34.64], R22 ;  /* 0x0000001622000986 */ /* 0x0001e2000c101506 */
[----:B------:R-:W-:Y:S01]  /*2fa0*/  F2FP.F16.F32.PACK_AB R27, RZ, R27 ;  /* 0x0000001bff1b723e */ /* 0x000fe200000000ff */
        /* <DEDUP_REMOVED lines=18> */
[----:B------:R-:W-:Y:S02]  /*30d0*/  F2FP.F16.F32.PACK_AB R35, RZ, R11 ;  /* 0x0000000bff23723e */ /* 0x000fe400000000ff */
[----:B------:R-:W-:Y:S01]  /*30e0*/  F2FP.F16.F32.PACK_AB R19, RZ, R22 ;  /* 0x00000016ff13723e */ /* 0x000fe200000000ff */
        /* <DEDUP_REMOVED lines=36> */
.L_x_4036:
        /* <DEDUP_REMOVED lines=51> */
.L_x_4035:
[----:B------:R-:W-:Y:S05]  /*3660*/  BSYNC B1 ;  /* 0x0000000000017941 */ /* 0x000fea0003800000 */
.L_x_4034:
[----:B------:R-:W-:Y:S05]  /*3670*/  @!P0 BRA `(.L_x_4033) ;  /* 0x0000000000548947 */ /* 0x000fea0003800000 */
.L_x_4039:
        /* <DEDUP_REMOVED lines=14> */
.L_x_4038:
[----:B------:R-:W-:Y:S05]  /*3760*/  BSYNC B1 ;  /* 0x0000000000017941 */ /* 0x000fea0003800000 */
.L_x_4037:
[----:B------:R-:W-:Y:S01]  /*3770*/  IADD3 R36, P0, R36, UR8, RZ ;  /* 0x0000000824247c10 */ /* 0x000fe2000ff1e0ff */
[----:B------:R-:W-:Y:S02]  /*3780*/  VIADD R34, R34, 0x1 ;  /* 0x0000000122227836 */ /* 0x000fe40000000000 */
[----:B------:R-:W-:Y:S01]  /*3790*/  VIADD R35, R35, 0x1f ;  /* 0x0000001f23237836 */ /* 0x000fe20000000000 */
[----:B------:R-:W-:Y:S01]  /*37a0*/  IADD3.X R38, R38, UR9, RZ, P0, !PT ;  /* 0x0000000926267c10 */ /* 0x000fe200087fe4ff */
[----:B------:R-:W-:Y:S01]  /*37b0*/  IMAD.IADD R37, R5, 0x1, R34 ;  /* 0x0000000105257824 */ /* 0x000fe200078e0222 */
[----:B------:R-:W-:Y:S07]  /*37c0*/  @P2 BRA `(.L_x_4039) ;  /* 0xfffffffc00ac2947 */ /* 0x000fee000383ffff */
.L_x_4033:
[----:B------:R-:W-:Y:S05]  /*37d0*/  BSYNC B0 ;  /* 0x0000000000007941 */ /* 0x000fea0003800000 */
.L_x_4032:
[----:B------:R-:W-:Y:S01]  /*37e0*/  BAR.SYNC.DEFER_BLOCKING 0x0 ;  /* 0x0000000000007b1d */ /* 0x000fe20000010000 */
[----:B------:R-:W-:Y:S02]  /*37f0*/  F2FP.F16.F32.PACK_AB R23, R24, R23 ;  /* 0x000000171817723e */ /* 0x000fe400000000ff */
[----:B------:R-:W-:Y:S02]  /*3800*/  F2FP.F16.F32.PACK_AB R42, R42, R41 ;  /* 0x000000292a2a723e */ /* 0x000fe400000000ff */
[----:B------:R-:W-:Y:S01]  /*3810*/  F2FP.F16.F32.PACK_AB R22, R22, R11 ;  /* 0x0000000b1616723e */ /* 0x000fe200000000ff */
        /* <DEDUP_REMOVED lines=25> */
.L_x_4044:
        /* <DEDUP_REMOVED lines=51> */
.L_x_4043:
[----:B------:R-:W-:Y:S05]  /*3ce0*/  BSYNC B1 ;  /* 0x0000000000017941 */ /* 0x000fea0003800000 */
.L_x_4042:
[----:B------:R-:W-:Y:S05]  /*3cf0*/  @!P0 BRA `(.L_x_4041) ;  /* 0x0000000000548947 */ /* 0x000fea0003800000 */
.L_x_4047:
        /* <DEDUP_REMOVED lines=15> */
.L_x_4046:
[----:B------:R-:W-:Y:S05]  /*3df0*/  BSYNC B1 ;  /* 0x0000000000017941 */ /* 0x000fea0003800000 */
.L_x_4045:
[----:B------:R-:W-:Y:S01]  /*3e00*/  IADD3 R32, P0, R32, UR8, RZ ;  /* 0x0000000820207c10 */ /* 0x000fe2000ff1e0ff */
[----:B------:R-:W-:Y:S02]  /*3e10*/  VIADD R4, R9, 0x1f ;  /* 0x0000001f09047836 */ /* 0x000fe40000000000 */
[----:B0-----:R-:W-:Y:S01]  /*3e20*/  IMAD.IADD R7, R5, 0x1, R20 ;  /* 0x0000000105077824 */ /* 0x001fe200078e0214 */
[----:B------:R-:W-:Y:S01]  /*3e30*/  IADD3.X R30, R30, UR9, RZ, P0, !PT ;  /* 0x000000091e1e7c10 */ /* 0x000fe200087fe4ff */
[----:B------:R-:W-:Y:S08]  /*3e40*/  @P1 BRA `(.L_x_4047) ;  /* 0xfffffffc00ac1947 */ /* 0x000ff0000383ffff */
.L_x_4041:
[----:B------:R-:W-:Y:S05]  /*3e50*/  BSYNC B0 ;  /* 0x0000000000007941 */ /* 0x000fea0003800000 */
.L_x_4040:
        /* <DEDUP_REMOVED lines=42> */
.L_x_4058:
[----:B-1----:R-:W-:-:S07]  /*4100*/  FMNMX R5, R2, R5, !PT ;  /* 0x0000000502057209 */ /* 0x002fce0007800000 */
.L_x_4050:
[----:B------:R-:W-:Y:S05]  /*4110*/  BSYNC B0 ;  /* 0x0000000000007941 */ /* 0x000fea0003800000 */
.L_x_4049:
[----:B------:R-:W-:Y:S01]  /*4120*/  ISETP.NE.AND P0, PT, R4, RZ, PT ;  /* 0x000000ff0400720c */ /* 0x000fe20003f05270 */
[----:B------:R-:W-:-:S12]  /*4130*/  BSSY B0, `(.L_x_4048) ;  /* 0x0000004000007945 */ /* 0x000fd80003800000 */
[----:B------:R-:W-:Y:S05]  /*4140*/  @P0 BRA `(.L_x_4052) ;  /* 0x0000000000080947 */ /* 0x000fea0003800000 */
[----:B0-----:R-:W0:Y:S02]  /*4150*/  LDC.64 R2, c[0x0][0x238] ;  /* 0x00008e00ff027b82 */ /* 0x001e240000000a00 */
[----:B0-----:R1:W-:Y:S02]  /*4160*/  REDG.E.MAX.S32.STRONG.GPU desc[UR6][R2.64], R5 ;  /* 0x000000050200798e */ /* 0x0013e4000d10e386 */
.L_x_4052:
[----:B------:R-:W-:Y:S05]  /*4170*/  BSYNC B0 ;  /* 0x0000000000007941 */ /* 0x000fea0003800000 */
.L_x_4048:
        /* <DEDUP_REMOVED lines=13> */
[----:B01----:R-:W-:Y:S05]  /*4250*/  CALL.REL.NOINC `($__internal_53_$__cuda_sm20_rcp_rn_f32_slowpath) ;  /* 0x0000000400847944 */ /* 0x003fea0003c00000 */
[----:B------:R-:W-:Y:S05]  /*4260*/  BRA `(.L_x_4054) ;  /* 0x0000000000107947 */ /* 0x000fea0003800000 */
.L_x_4053:
[----:B------:R-:W2:Y:S02]  /*4270*/  MUFU.RCP R51, R10 ;  /* 0x0000000a00337308 */ /* 0x000ea40000001000 */
[----:B--2---:R-:W-:-:S04]  /*4280*/  FFMA R0, R51, R10, -1 ;  /* 0xbf80000033007423 */ /* 0x004fc8000000000a */
[----:B------:R-:W-:-:S04]  /*4290*/  FADD.FTZ R0, -R0, -RZ ;  /* 0x800000ff00007221 */ /* 0x000fc80000010100 */
[----:B------:R-:W-:-:S07]  /*42a0*/  FFMA R51, R51, R0, R51 ;  /* 0x0000000033337223 */ /* 0x000fce0000000033 */
.L_x_4054:
[----:B01----:R-:W0:Y:S02]  /*42b0*/  LDC.64 R2, c[0x0][0x240] ;  /* 0x00009000ff027b82 */ /* 0x003e240000000a00 */
[----:B0-----:R-:W-:Y:S01]  /*42c0*/  STG.E desc[UR6][R2.64], R51 ;  /* 0x0000003302007986 */ /* 0x001fe2000c101906 */
[----:B------:R-:W-:Y:S05]  /*42d0*/  EXIT ;  /* 0x000000000000794d */ /* 0x000fea0003800000 */
.L_x_4051:
[----:B------:R-:W-:Y:S02]  /*42e0*/  IMAD.MOV.U32 R7, RZ, RZ, 0x4 ;  /* 0x00000004ff077424 */ /* 0x000fe400078e00ff */
[----:B------:R-:W-:Y:S02]  /*42f0*/  IMAD.MOV.U32 R9, RZ, RZ, 0x1f ;  /* 0x0000001fff097424 */ /* 0x000fe400078e00ff */
[----:B------:R-:W-:-:S07]  /*4300*/  IMAD.MOV.U32 R6, RZ, RZ, -0x1 ;  /* 0xffffffffff067424 */ /* 0x000fce00078e00ff */
[----:B01----:R-:W-:Y:S05]  /*4310*/  WARPSYNC.COLLECTIVE R6, `(.L_x_4055) ;  /* 0x0000000006087348 */ /* 0x003fea0003c00000 */
[----:B-1----:R1:W2:Y:S02]  /*4320*/  SHFL.DOWN P0, R5, R0, R7, R9 ;  /* 0x0800000700057389 */ /* 0x0022a40000000009 */
[----:B012---:R-:W-:Y:S01]  /*4330*/  ENDCOLLECTIVE ;  /* 0x000000000000791b */ /* 0x007fe20003800000 */
.L_x_4055:
[----:B------:R-:W-:Y:S02]  /*4340*/  IMAD.MOV.U32 R7, RZ, RZ, 0x2 ;  /* 0x00000002ff077424 */ /* 0x000fe400078e00ff */
[----:B------:R-:W-:-:S05]  /*4350*/  IMAD.MOV.U32 R3, RZ, RZ, R5 ;  /* 0x000000ffff037224 */ /* 0x000fca00078e0005 */
[----:B------:R-:W-:-:S05]  /*4360*/  FMNMX R3, R3, R0, !PT ;  /* 0x0000000003037209 */ /* 0x000fca0007800000 */
[----:B------:R-:W-:-:S07]  /*4370*/  IMAD.MOV.U32 R0, RZ, RZ, R3 ;  /* 0x000000ffff007224 */ /* 0x000fce00078e0003 */
[----:B------:R-:W-:Y:S05]  /*4380*/  WARPSYNC.COLLECTIVE R6, `(.L_x_4056) ;  /* 0x0000000006087348 */ /* 0x000fea0003c00000 */
[----:B------:R0:W1:Y:S02]  /*4390*/  SHFL.DOWN P0, R5, R0, R7, R9 ;  /* 0x0800000700057389 */ /* 0x0000640000000009 */
[----:B01----:R-:W-:Y:S01]  /*43a0*/  ENDCOLLECTIVE ;  /* 0x000000000000791b */ /* 0x003fe20003800000 */
.L_x_4056:
[----:B------:R-:W-:Y:S02]  /*43b0*/  IMAD.MOV.U32 R7, RZ, RZ, 0x1 ;  /* 0x00000001ff077424 */ /* 0x000fe400078e00ff */
[----:B------:R-:W-:-:S05]  /*43c0*/  IMAD.MOV.U32 R2, RZ, RZ, R5 ;  /* 0x000000ffff027224 */ /* 0x000fca00078e0005 */
[----:B------:R-:W-:-:S05]  /*43d0*/  FMNMX R2, R3, R2, !PT ;  /* 0x0000000203027209 */ /* 0x000fca0007800000 */
[----:B------:R-:W-:-:S07]  /*43e0*/  IMAD.MOV.U32 R0, RZ, RZ, R2 ;  /* 0x000000ffff007224 */ /* 0x000fce00078e0002 */
[----:B------:R-:W-:Y:S05]  /*43f0*/  WARPSYNC.COLLECTIVE R6, `(.L_x_4057) ;  /* 0x0000000006087348 */ /* 0x000fea0003c00000 */
[----:B------:R0:W1:Y:S02]  /*4400*/  SHFL.DOWN P0, R5, R0, R7, R9 ;  /* 0x0800000700057389 */ /* 0x0000640000000009 */
[----:B01----:R-:W-:Y:S01]  /*4410*/  ENDCOLLECTIVE ;  /* 0x000000000000791b */ /* 0x003fe20003800000 */
.L_x_4057:
[----:B------:R-:W-:Y:S05]  /*4420*/  BRA `(.L_x_4058) ;  /* 0xfffffffc00347947 */ /* 0x000fea000383ffff */
        .weak           $__internal_52_$__cuda_sm20_div_u64
        .type           $__internal_52_$__cuda_sm20_div_u64,@function
        .size           $__internal_52_$__cuda_sm20_div_u64,($__internal_53_$__cuda_sm20_rcp_rn_f32_slowpath - $__internal_52_$__cuda_sm20_div_u64)
$__internal_52_$__cuda_sm20_div_u64:
        /* <DEDUP_REMOVED lines=67> */
[----:B------:R-:W-:Y:S06]  /*4860*/  RET.REL.NODEC R8 `(_ZN18transformer_engine6detail43dgated_act_cast_transpose_kernel_notalignedILi1ELi2Eff6__halfNS_5EmptyEXadL_ZNS_6dqgeluIffEET_T0_RKS3_EEXadL_ZNS_5qgeluIffEES5_S6_S8_EEEEvPKT2_SC_PT3_SE_PKT1_PSF_SI_mmm) ;  /* 0xffffffb408e47950 */ /* 0x000fec0003c3ffff */
        .weak           $__internal_53_$__cuda_sm20_rcp_rn_f32_slowpath
        .type           $__internal_53_$__cuda_sm20_rcp_rn_f32_slowpath,@function
        .size           $__internal_53_$__cuda_sm20_rcp_rn_f32_slowpath,(.L_x_34538 - $__internal_53_$__cuda_sm20_rcp_rn_f32_slowpath)
$__internal_53_$__cuda_sm20_rcp_rn_f32_slowpath:
        /* <DEDUP_REMOVED lines=15> */
.L_x_4060:
        /* <DEDUP_REMOVED lines=33> */
.L_x_4062:
[----:B------:R0:W1:Y:S02]  /*4b70*/  MUFU.RCP R51, R0 ;  /* 0x0000000000337308 */ /* 0x0000640000001000 */
.L_x_4061:
[----:B------:R-:W-:Y:S05]  /*4b80*/  BSYNC B1 ;  /* 0x0000000000017941 */ /* 0x000fea0003800000 */
.L_x_4059:
[----:B------:R-:W-:-:S04]  /*4b90*/  IMAD.MOV.U32 R35, RZ, RZ, 0x0 ;  /* 0x00000000ff237424 */ /* 0x000fc800078e00ff */
[----:B01----:R-:W-:Y:S05]  /*4ba0*/  RET.REL.NODEC R34 `(_ZN18transformer_engine6detail43dgated_act_cast_transpose_kernel_notalignedILi1ELi2Eff6__halfNS_5EmptyEXadL_ZNS_6dqgeluIffEET_T0_RKS3_EEXadL_ZNS_5qgeluIffEES5_S6_S8_EEEEvPKT2_SC_PT3_SE_PKT1_PSF_SI_mmm) ;  /* 0xffffffb422147950 */ /* 0x003fea0003c3ffff */
.L_x_4063:
        /* <DEDUP_REMOVED lines=13> */
.L_x_34538:


//--------------------- .text._ZN18transformer_engine6detail32dgated_act_cast_transpose_kernelILi1ELi2Eff6__halfNS_5EmptyEXadL_ZNS_6dqgeluIffEET_T0_RKS3_EEXadL_ZNS_5qgeluIffEES5_S6_S8_EEEEvPKT2_SC_PT3_SE_PKT1_PSF_SI_mmm --------------------------
	.section	.text._ZN18transformer_engine6detail32dgated_act_cast_transpose_kernelILi1ELi2Eff6__halfNS_5EmptyEXadL_ZNS_6dqgeluIffEET_T0_RKS3_EEXadL_ZNS_5qgeluIffEES5_S6_S8_EEEEvPKT2_SC_PT3_SE_PKT1_PSF_SI_mmm,"ax",@progbits
	.align	128
        .global         _ZN18transformer_engine6detail32dgated_act_cast_transpose_kernelILi1ELi2Eff6__halfNS_5EmptyEXadL_ZNS_6dqgeluIffEET_T0_RKS3_EEXadL_ZNS_5qgeluIffEES5_S6_S8_EEEEvPKT2_SC_PT3_SE_PKT1_PSF_SI_mmm
        .type           _ZN18transformer_engine6detail32dgated_act_cast_transpose_kernelILi1ELi2Eff6__halfNS_5EmptyEXadL_ZNS_6dqgeluIffEET_T0_RKS3_EEXadL_ZNS_5qgeluIffEES5_S6_S8_EEEEvPKT2_SC_PT3_SE_PKT1_PSF_SI_mmm,@function
        .size           _ZN18transformer_engine6detail32dgated_act_cast_transpose_kernelILi1ELi2Eff6__halfNS_5EmptyEXadL_ZNS_6dqgeluIffEET_T0_RKS3_EEXadL_ZNS_5qgeluIffEES5_S6_S8_EEEEvPKT2_SC_PT3_SE_PKT1_PSF_SI_mmm,(.L_x_34540 - _ZN18transformer_engine6detail32dgated_act_cast_transpose_kernelILi1ELi2Eff6__halfNS_5EmptyEXadL_ZNS_6dqgeluIffEET_T0_RKS3_EEXadL_ZNS_5qgeluIffEES5_S6_S8_EEEEvPKT2_SC_PT3_SE_PKT1_PSF_SI_mmm)
        .other          _ZN18transformer_engine6detail32dgated_act_cast_transpose_kernelILi1ELi2Eff6__halfNS_5EmptyEXadL_ZNS_6dqgeluIffEET_T0_RKS3_EEXadL_ZNS_5qgeluIffEES5_S6_S8_EEEEvPKT2_SC_PT3_SE_PKT1_PSF_SI_mmm,@"STO_CUDA_ENTRY STV_DEFAULT"
_ZN18transformer_engine6detail32dgated_act_cast_transpose_kernelILi1ELi2Eff6__halfNS_5EmptyEXadL_ZNS_6dqgeluIffEET_T0_RKS3_EEXadL_ZNS_5qgeluIffEES5_S6_S8_EEEEvPKT2_SC_PT3_SE_PKT1_PSF_SI_mmm:
.text._ZN18transformer_engine6detail32dgated_act_cast_transpose_kernelILi1ELi2Eff6__halfNS_5EmptyEXadL_ZNS_6dqgeluIffEET_T0_RKS3_EEXadL_ZNS_5qgeluIffEES5_S6_S8_EEEEvPKT2_SC_PT3_SE_PKT1_PSF_SI_mmm:
        /* <DEDUP_REMOVED lines=19> */
[----:B------:R-:W-:Y:S05]  /*0130*/  CALL.REL.NOINC `($__internal_54_$__cuda_sm20_div_u64) ;  /* 0x0000003000207944 */ /* 0x000fea0003c00000 */
        /* <DEDUP_REMOVED lines=9> */
.L_x_4064:
        /* <DEDUP_REMOVED lines=21> */
.L_x_4065:
        /* <DEDUP_REMOVED lines=116> */
[----:B-----5:R-:W-:Y:S05]  /*0a60*/  CALL.REL.NOINC `($__internal_55_$__cuda_sm20_rcp_rn_f32_slowpath) ;  /* 0x0000002800e07944 */ /* 0x020fea0003c00000 */
[----:B------:R-:W-:Y:S05]  /*0a70*/  BRA `(.L_x_4068) ;  /* 0x0000000000107947 */ /* 0x000fea0003800000 */
.L_x_4067:
[----:B------:R-:W0:Y:S02]  /*0a80*/  MUFU.RCP R11, R24 ;  /* 0x00000018000b7308 */ /* 0x000e240000001000 */
[----:B0-----:R-:W-:-:S04]  /*0a90*/  FFMA R0, R24, R11, -1 ;  /* 0xbf80000018007423 */ /* 0x001fc8000000000b */
[----:B------:R-:W-:-:S04]  /*0aa0*/  FADD.FTZ R0, -R0, -RZ ;  /* 0x800000ff00007221 */ /* 0x000fc80000010100 */
[----:B------:R-:W-:-:S07]  /*0ab0*/  FFMA R0, R11, R0, R11 ;  /* 0x000000000b007223 */ /* 0x000fce000000000b */
.L_x_4068:
[----:B------:R-:W-:Y:S05]  /*0ac0*/  BSYNC B0 ;  /* 0x0000000000007941 */ /* 0x000fea0003800000 */
.L_x_4066:
        /* <DEDUP_REMOVED lines=29> */
[----:B-----5:R-:W-:Y:S05]  /*0ca0*/  CALL.REL.NOINC `($__internal_55_$__cuda_sm20_rcp_rn_f32_slowpath) ;  /* 0x0000002800507944 */ /* 0x020fea0003c00000 */
[----:B------:R-:W-:Y:S05]  /*0cb0*/  BRA `(.L_x_4071) ;  /* 0x0000000000107947 */ /* 0x000fea0003800000 */
.L_x_4070:
[----:B------:R-:W0:Y:S02]  /*0cc0*/  MUFU.RCP R0, R41 ;  /* 0x0000002900007308 */ /* 0x000e240000001000 */
[----:B0-----:R-:W-:-:S04]  /*0cd0*/  FFMA R7, R41, R0, -1 ;  /* 0xbf80000029077423 */ /* 0x001fc80000000000 */
[----:B------:R-:W-:-:S04]  /*0ce0*/  FADD.FTZ R7, -R7, -RZ ;  /* 0x800000ff07077221 */ /* 0x000fc80000010100 */
[----:B------:R-:W-:-:S07]  /*0cf0*/  FFMA R0, R0, R7, R0 ;  /* 0x0000000700007223 */ /* 0x000fce0000000000 */
.L_x_4071:
[----:B------:R-:W-:Y:S05]  /*0d00*/  BSYNC B0 ;  /* 0x0000000000007941 */ /* 0x000fea0003800000 */
.L_x_4069:
        /* <DEDUP_REMOVED lines=37> */
[----:B------:R-:W-:Y:S02]  /*0f60*/  F2FP.F16.F32.PACK_AB R3, RZ, R12 ;  /* 0x0000000cff03723e */ /* 0x000fe400000000ff */
[----:B------:R-:W-:-:S02]  /*0f70*/  F2FP.F16.F32.PACK_AB R6, RZ, R9 ;  /* 0x00000009ff06723e */ /* 0x000fc400000000ff */
        /* <DEDUP_REMOVED lines=12> */
[----:B-1----:R-:W-:-:S03]  /*1040*/  F2FP.F16.F32.PACK_AB R3, RZ, R8 ;  /* 0x00000008ff03723e */ /* 0x002fc600000000ff */
[----:B------:R-:W-:Y:S01]  /*1050*/  IMAD.X R43, R48, 0x1, R35, P4 ;  /* 0x00000001302b7824 */ /* 0x000fe200020e0623 */
[----:B------:R-:W-:Y:S02]  /*1060*/  LEA R48, P1, R42, UR10, 0x2 ;  /* 0x0000000a2a307c11 */ /* 0x000fe4000f8210ff */
[----:B------:R-:W-:Y:S02]  /*1070*/  PRMT R50, R3, 0x7610, R50 ;  /* 0x0000761003327816 */ /* 0x000fe40000000032 */
[----:B------:R-:W-:Y:S02]  /*1080*/  F2FP.F16.F32.PACK_AB R4, RZ, R5 ;  /* 0x00000005ff04723e */ /* 0x000fe400000000ff */
        /* <DEDUP_REMOVED lines=41> */
[----:B-----5:R-:W-:Y:S05]  /*1320*/  CALL.REL.NOINC `($__internal_55_$__cuda_sm20_rcp_rn_f32_slowpath) ;  /* 0x0000002000b07944 */ /* 0x020fea0003c00000 */
[----:B------:R-:W-:Y:S05]  /*1330*/  BRA `(.L_x_4074) ;  /* 0x0000000000107947 */ /* 0x000fea0003800000 */
.L_x_4073:
[----:B------:R-:W0:Y:S02]  /*1340*/  MUFU.RCP R0, R51 ;  /* 0x0000003300007308 */ /* 0x000e240000001000 */
[----:B0-----:R-:W-:-:S04]  /*1350*/  FFMA R24, R51, R0, -1 ;  /* 0xbf80000033187423 */ /* 0x001fc80000000000 */
[----:B------:R-:W-:-:S04]  /*1360*/  FADD.FTZ R41, -R24, -RZ ;  /* 0x800000ff18297221 */ /* 0x000fc80000010100 */
[----:B------:R-:W-:-:S07]  /*1370*/  FFMA R0, R0, R41, R0 ;  /* 0x0000002900007223 */ /* 0x000fce0000000000 */
.L_x_4074:
[----:B------:R-:W-:Y:S05]  /*1380*/  BSYNC B0 ;  /* 0x0000000000007941 */ /* 0x000fea0003800000 */
.L_x_4072:
        /* <DEDUP_REMOVED lines=26> */
[----:B-----5:R-:W-:Y:S05]  /*1530*/  CALL.REL.NOINC `($__internal_55_$__cuda_sm20_rcp_rn_f32_slowpath) ;  /* 0x00000020002c7944 */ /* 0x020fea0003c00000 */
[----:B------:R-:W-:Y:S01]  /*1540*/  IMAD.MOV.U32 R51, RZ, RZ, R0 ;  /* 0x000000ffff337224 */ /* 0x000fe200078e0000 */
[----:B------:R-:W-:Y:S06]  /*1550*/  BRA `(.L_x_4077) ;  /* 0x0000000000107947 */ /* 0x000fec0003800000 */
.L_x_4076:
[----:B------:R-:W0:Y:S02]  /*1560*/  MUFU.RCP R51, R50 ;  /* 0x0000003200337308 */ /* 0x000e240000001000 */
[----:B0-----:R-:W-:-:S04]  /*1570*/  FFMA R0, R50, R51, -1 ;  /* 0xbf80000032007423 */ /* 0x001fc80000000033 */
[----:B------:R-:W-:-:S04]  /*1580*/  FADD.FTZ R0, -R0, -RZ ;  /* 0x800000ff00007221 */ /* 0x000fc80000010100 */
[----:B------:R-:W-:-:S07]  /*1590*/  FFMA R51, R51, R0, R51 ;  /* 0x0000000033337223 */ /* 0x000fce0000000033 */
.L_x_4077:
[----:B------:R-:W-:Y:S05]  /*15a0*/  BSYNC B0 ;  /* 0x0000000000007941 */ /* 0x000fea0003800000 */
.L_x_4075:
[----:B------:R-:W-:Y:S01]  /*15b0*/  FMUL R25, R45, R17 ;  /* 0x000000112d197220 */ /* 0x000fe20000400000 */
[C---:B------:R-:W-:Y:S01]  /*15c0*/  IMAD.SHL.U32 R50, R48.reuse, 0x2, RZ ;  /* 0x0000000230327824 */ /* 0x040fe200078e00ff */
[----:B------:R-:W-:Y:S01]  /*15d0*/  SHF.L.U64.HI R49, R48, 0x1, R39 ;  /* 0x0000000130317819 */ /* 0x000fe20000010227 */
[----:B------:R-:W-:Y:S01]  /*15e0*/  FMUL R24, R38, R51 ;  /* 0x0000003326187220 */ /* 0x000fe20000400000 */
[----:B------:R-:W-:Y:S01]  /*15f0*/  VIADD R29, R29, 0x1d ;  /* 0x0000001d1d1d7836 */ /* 0x000fe20000000000 */
[----:B------:R-:W-:Y:S01]  /*1600*/  F2FP.F16.F32.PACK_AB R0, RZ, R25 ;  /* 0x00000019ff00723e */ /* 0x000fe200000000ff */
        /* <DEDUP_REMOVED lines=16> */
[----:B0-----:R-:W-:Y:S01]  /*1710*/  F2FP.F16.F32.PACK_AB R48, RZ, R27 ;  /* 0x0000001bff30723e */ /* 0x001fe200000000ff */
[----:B------:R-:W-:Y:S01]  /*1720*/  FMUL R26, R0, R17 ;  /* 0x00000011001a7220 */ /* 0x000fe20000400000 */
[----:B------:R-:W-:Y:S01]  /*1730*/  IADD3 R40, P0, R50, R7, RZ ;  /* 0x0000000732287210 */ /* 0x000fe20007f1e0ff */
[----:B-----5:R-:W-:-:S03]  /*1740*/  FMUL R50, R47, -1.7020000219345092773 ;  /* 0xbfd9db232f327820 */ /* 0x020fc60000400000 */
[----:B------:R-:W-:-:S04]  /*1750*/  F2FP.F16.F32.PACK_AB R28, RZ, R26 ;  /* 0x0000001aff1c723e */ /* 0x000fc800000000ff */
[----:B------:R-:W-:Y:S01]  /*1760*/  PRMT R41, R28, 0x7610, R41 ;  /* 0x000076101c297816 */ /* 0x000fe20000000029 */
[----:B------:R-:W-:-:S04]  /*1770*/  FMUL R28, R24, R17 ;  /* 0x00000011181c7220 */ /* 0x000fc80000400000 */
[----:B------:R0:W-:Y:S02]  /*1780*/  STG.E.U16 desc[UR6][R38.64], R41 ;  /* 0x0000002926007986 */ /* 0x0001e4000c101506 */
[----:B0-----:R-:W-:Y:S01]  /*1790*/  IADD3.X R41, R49, R6, RZ, P0, !PT ;  /* 0x0000000631297210 */ /* 0x001fe200007fe4ff */
[----:B------:R-:W-:Y:S01]  /*17a0*/  IMAD.MOV.U32 R49, RZ, RZ, 0x3bbb989d ;  /* 0x3bbb989dff317424 */ /* 0x000fe200078e00ff */
[----:B------:R-:W-:Y:S02]  /*17b0*/  PRMT R39, R48, 0x7610, R39 ;  /* 0x0000761030277816 */ /* 0x000fe40000000027 */
[----:B------:R-:W-:Y:S02]  /*17c0*/  IADD3 R38, P0, R40, UR8, RZ ;  /* 0x0000000828267c10 */ /* 0x000fe4000ff1e0ff */
[----:B------:R-:W-:Y:S01]  /*17d0*/  F2FP.F16.F32.PACK_AB R48, RZ, R28 ;  /* 0x0000001cff30723e */ /* 0x000fe200000000ff */
        /* <DEDUP_REMOVED lines=55> */
[----:B-----5:R-:W-:Y:S05]  /*1b50*/  CALL.REL.NOINC `($__internal_55_$__cuda_sm20_rcp_rn_f32_slowpath) ;  /* 0x0000001800a47944 */ /* 0x020fea0003c00000 */
[----:B------:R-:W-:Y:S05]  /*1b60*/  BRA `(.L_x_4080) ;  /* 0x0000000000107947 */ /* 0x000fea0003800000 */
.L_x_4079:
[----:B------:R-:W0:Y:S02]  /*1b70*/  MUFU.RCP R0, R53 ;  /* 0x0000003500007308 */ /* 0x000e240000001000 */
[----:B0-----:R-:W-:-:S04]  /*1b80*/  FFMA R24, R53, R0, -1 ;  /* 0xbf80000035187423 */ /* 0x001fc80000000000 */
[----:B------:R-:W-:-:S04]  /*1b90*/  FADD.FTZ R41, -R24, -RZ ;  /* 0x800000ff18297221 */ /* 0x000fc80000010100 */
[----:B------:R-:W-:-:S07]  /*1ba0*/  FFMA R0, R0, R41, R0 ;  /* 0x0000002900007223 */ /* 0x000fce0000000000 */
.L_x_4080:
[----:B------:R-:W-:Y:S05]  /*1bb0*/  BSYNC B0 ;  /* 0x0000000000007941 */ /* 0x000fea0003800000 */
.L_x_4078:
        /* <DEDUP_REMOVED lines=26> */
[----:B-----5:R-:W-:Y:S05]  /*1d60*/  CALL.REL.NOINC `($__internal_55_$__cuda_sm20_rcp_rn_f32_slowpath) ;  /* 0x0000001800207944 */ /* 0x020fea0003c00000 */
[----:B------:R-:W-:Y:S05]  /*1d70*/  BRA `(.L_x_4083) ;  /* 0x0000000000107947 */ /* 0x000fea0003800000 */
.L_x_4082:
[----:B------:R-:W0:Y:S02]  /*1d80*/  MUFU.RCP R0, R49 ;  /* 0x0000003100007308 */ /* 0x000e240000001000 */
[----:B0-----:R-:W-:-:S04]  /*1d90*/  FFMA R24, R49, R0, -1 ;  /* 0xbf80000031187423 */ /* 0x001fc80000000000 */
[----:B------:R-:W-:-:S04]  /*1da0*/  FADD.FTZ R41, -R24, -RZ ;  /* 0x800000ff18297221 */ /* 0x000fc80000010100 */
[----:B------:R-:W-:-:S07]  /*1db0*/  FFMA R0, R0, R41, R0 ;  /* 0x0000002900007223 */ /* 0x000fce0000000000 */
.L_x_4083:
[----:B------:R-:W-:Y:S05]  /*1dc0*/  BSYNC B0 ;  /* 0x0000000000007941 */ /* 0x000fea0003800000 */
.L_x_4081:
        /* <DEDUP_REMOVED lines=8> */
[----:B------:R-:W-:Y:S02]  /*1e50*/  F2FP.F16.F32.PACK_AB R24, RZ, R48 ;  /* 0x00000030ff18723e */ /* 0x000fe400000000ff */
        /* <DEDUP_REMOVED lines=9> */
[----:B------:R-:W-:-:S03]  /*1ef0*/  F2FP.F16.F32.PACK_AB R0, RZ, R3 ;  /* 0x00000003ff00723e */ /* 0x000fc600000000ff */
[----:B------:R-:W-:Y:S02]  /*1f00*/  F2FP.F16.F32.PACK_AB R2, RZ, R43 ;  /* 0x0000002bff02723e */ /* 0x000fe400000000ff */
[----:B0-----:R-:W-:Y:S02]  /*1f10*/  IADD3 R40, P0, R40, UR8, RZ ;  /* 0x0000000828287c10 */ /* 0x001fe4000ff1e0ff */
[----:B------:R-:W-:Y:S01]  /*1f20*/  PRMT R51, R2, 0x7610, R51 ;  /* 0x0000761002337816 */ /* 0x000fe20000000033 */
[----:B------:R-:W-:Y:S01]  /*1f30*/  FMUL R2, R46, R17 ;  /* 0x000000112e027220 */ /* 0x000fe20000400000 */
[----:B------:R-:W-:-:S04]  /*1f40*/  IADD3.X R41, R41, UR9, RZ, P0, !PT ;  /* 0x0000000929297c10 */ /* 0x000fc800087fe4ff */
[----:B------:R-:W-:Y:S01]  /*1f50*/  F2FP.F16.F32.PACK_AB R47, RZ, R2 ;  /* 0x00000002ff2f723e */ /* 0x000fe200000000ff */
        /* <DEDUP_REMOVED lines=31> */
[----:B------:R-:W-:Y:S05]  /*2150*/  CALL.REL.NOINC `($__internal_55_$__cuda_sm20_rcp_rn_f32_slowpath) ;  /* 0x0000001400247944 */ /* 0x000fea0003c00000 */
[----:B------:R-:W-:Y:S05]  /*2160*/  BRA `(.L_x_4086) ;  /* 0x0000000000107947 */ /* 0x000fea0003800000 */
.L_x_4085:
[----:B------:R-:W0:Y:S02]  /*2170*/  MUFU.RCP R0, R47 ;  /* 0x0000002f00007308 */ /* 0x000e240000001000 */
[----:B0-----:R-:W-:-:S04]  /*2180*/  FFMA R24, R47, R0, -1 ;  /* 0xbf8000002f187423 */ /* 0x001fc80000000000 */
[----:B------:R-:W-:-:S04]  /*2190*/  FADD.FTZ R41, -R24, -RZ ;  /* 0x800000ff18297221 */ /* 0x000fc80000010100 */
[----:B------:R-:W-:-:S07]  /*21a0*/  FFMA R0, R0, R41, R0 ;  /* 0x0000002900007223 */ /* 0x000fce0000000000 */
.L_x_4086:
[----:B------:R-:W-:Y:S05]  /*21b0*/  BSYNC B0 ;  /* 0x0000000000007941 */ /* 0x000fea0003800000 */
.L_x_4084:
        /* <DEDUP_REMOVED lines=29> */
[----:B------:R-:W-:Y:S05]  /*2390*/  CALL.REL.NOINC `($__internal_55_$__cuda_sm20_rcp_rn_f32_slowpath) ;  /* 0x0000001000947944 */ /* 0x000fea0003c00000 */
[----:B------:R-:W-:Y:S01]  /*23a0*/  IMAD.MOV.U32 R45, RZ, RZ, R0 ;  /* 0x000000ffff2d7224 */ /* 0x000fe200078e0000 */
[----:B------:R-:W-:Y:S06]  /*23b0*/  BRA `(.L_x_4089) ;  /* 0x0000000000107947 */ /* 0x000fec0003800000 */
.L_x_4088:
[----:B------:R-:W0:Y:S02]  /*23c0*/  MUFU.RCP R45, R44 ;  /* 0x0000002c002d7308 */ /* 0x000e240000001000 */
[----:B0-----:R-:W-:-:S04]  /*23d0*/  FFMA R0, R44, R45, -1 ;  /* 0xbf8000002c007423 */ /* 0x001fc8000000002d */
[----:B------:R-:W-:-:S04]  /*23e0*/  FADD.FTZ R0, -R0, -RZ ;  /* 0x800000ff00007221 */ /* 0x000fc80000010100 */
[----:B------:R-:W-:-:S07]  /*23f0*/  FFMA R45, R45, R0, R45 ;  /* 0x000000002d2d7223 */ /* 0x000fce000000002d */
.L_x_4089:
[----:B------:R-:W-:Y:S05]  /*2400*/  BSYNC B0 ;  /* 0x0000000000007941 */ /* 0x000fea0003800000 */
.L_x_4087:
[----:B------:R-:W0:Y:S01]  /*2410*/  S2R R0, SR_CgaCtaId ;  /* 0x0000000000007919 */ /* 0x000e220000008800 */
[----:B------:R-:W-:Y:S01]  /*2420*/  FADD R24, -R45, 1 ;  /* 0x3f8000002d187421 */ /* 0x000fe20000000100 */
[----:B------:R-:W-:Y:S01]  /*2430*/  F2FP.F16.F32.PACK_AB R31, R9, R12 ;  /* 0x0000000c091f723e */ /* 0x000fe200000000ff */
[-C--:B------:R-:W-:Y:S01]  /*2440*/  FMUL R38, R38, R45.reuse ;  /* 0x0000002d26267220 */ /* 0x080fe20000400000 */
[----:B------:R-:W-:Y:S01]  /*2450*/  SHF.L.U64.HI R9, R32, 0x1, R34 ;  /* 0x0000000120097819 */ /* 0x000fe20000010222 */
[----:B------:R-:W-:Y:S01]  /*2460*/  FMUL R24, R24, R45 ;  /* 0x0000002d18187220 */ /* 0x000fe20000400000 */
[----:B------:R-:W-:Y:S01]  /*2470*/  SHF.L.U32 R32, R32, 0x1, RZ ;  /* 0x0000000120207819 */ /* 0x000fe200000006ff */
[----:B------:R-:W-:Y:S01]  /*2480*/  IMAD R36, R14, 0x21, R13 ;  /* 0x000000210e247824 */ /* 0x000fe200078e020d */
[----:B------:R-:W-:Y:S01]  /*2490*/  F2FP.F16.F32.PACK_AB R41, R26, R25 ;  /* 0x000000191a29723e */ /* 0x000fe200000000ff */
        /* <DEDUP_REMOVED lines=13> */
[----:B------:R-:W-:Y:S01]  /*2570*/  F2FP.F16.F32.PACK_AB R6, RZ, R7 ;  /* 0x00000007ff06723e */ /* 0x000fe200000000ff */
[----:B------:R-:W-:Y:S02]  /*2580*/  VIADD R11, R9, 0x20 ;  /* 0x00000020090b7836 */ /* 0x000fe40000000000 */
[-C--:B------:R-:W-:Y:S01]  /*2590*/  FMUL R40, R33, R17.reuse ;  /* 0x0000001121287220 */ /* 0x080fe20000400000 */
[----:B------:R-:W-:Y:S01]  /*25a0*/  IMAD R32, R14, 0x21, R29 ;  /* 0x000000210e207824 */ /* 0x000fe200078e021d */
[----:B------:R-:W-:Y:S01]  /*25b0*/  PRMT R44, R6, 0x7610, R44 ;  /* 0x00007610062c7816 */ /* 0x000fe2000000002c */
[----:B------:R-:W-:Y:S01]  /*25c0*/  IMAD R26, R14, 0x21, R47 ;  /* 0x000000210e1a7824 */ /* 0x000fe200078e022f */
[----:B------:R-:W-:Y:S01]  /*25d0*/  IADD3 R6, P0, R34, UR8, RZ ;  /* 0x0000000822067c10 */ /* 0x000fe2000ff1e0ff */
[----:B------:R-:W-:Y:S01]  /*25e0*/  FMUL R45, R4, R17 ;  /* 0x00000011042d7220 */ /* 0x000fe20000400000 */
[----:B------:R-:W-:Y:S01]  /*25f0*/  F2FP.F16.F32.PACK_AB R39, RZ, R40 ;  /* 0x00000028ff27723e */ /* 0x000fe200000000ff */
[----:B------:R1:W-:Y:S01]  /*2600*/  STG.E.U16 desc[UR6][R34.64], R44 ;  /* 0x0000002c22007986 */ /* 0x0003e2000c101506 */
[----:B0-----:R-:W-:-:S02]  /*2610*/  LEA R11, R0, R11, 0x18 ;  /* 0x0000000b000b7211 */ /* 0x001fc400078ec0ff */
[----:B------:R-:W-:Y:S02]  /*2620*/  F2FP.F16.F32.PACK_AB R43, R43, R48 ;  /* 0x000000302b2b723e */ /* 0x000fe400000000ff */
[----:B------:R-:W-:Y:S01]  /*2630*/  LEA R14, R10, R11, 0x2 ;  /* 0x0000000b0a0e7211 */ /* 0x000fe200078e10ff */
[----:B------:R-:W-:Y:S01]  /*2640*/  FMUL R10, R12, R17 ;  /* 0x000000110c0a7220 */ /* 0x000fe20000400000 */
[--C-:B------:R-:W-:Y:S01]  /*2650*/  IMAD R38, R38, 0x4, R11.reuse ;  /* 0x0000000426267824 */ /* 0x100fe200078e020b */
[----:B------:R-:W-:Y:S01]  /*2660*/  LEA R26, R26, R11, 0x2 ;  /* 0x0000000b1a1a7211 */ /* 0x000fe200078e10ff */
[--C-:B------:R-:W-:Y:S01]  /*2670*/  IMAD R36, R36, 0x4, R11.reuse ;  /* 0x0000000424247824 */ /* 0x100fe200078e020b */
[----:B------:R0:W-:Y:S01]  /*2680*/  STS [R14], R31 ;  /* 0x0000001f0e007388 */ /* 0x0001e20000000800 */
[----:B------:R-:W-:Y:S01]  /*2690*/  IMAD R32, R32, 0x4, R11 ;  /* 0x0000000420207824 */ /* 0x000fe200078e020b */
[----:B------:R-:W-:Y:S01]  /*26a0*/  F2FP.F16.F32.PACK_AB R11, RZ, R10 ;  /* 0x0000000aff0b723e */ /* 0x000fe200000000ff */
[----:B-1----:R-:W-:Y:S01]  /*26b0*/  IMAD.U32 R34, RZ, RZ, UR4 ;  /* 0x00000004ff227e24 */ /* 0x002fe2000f8e00ff */
[----:B------:R-:W-:Y:S01]  /*26c0*/  F2FP.F16.F32.PACK_AB R49, R10, R7 ;  /* 0x000000070a31723e */ /* 0x000fe200000000ff */
[----:B------:R1:W-:Y:S01]  /*26d0*/  STS [R38], R41 ;  /* 0x0000002926007388 */ /* 0x0003e20000000800 */
[----:B------:R-:W-:-:S02]  /*26e0*/  IADD3 R10, P1, R24, UR8, RZ ;  /* 0x00000008180a7c10 */ /* 0x000fc4000ff3e0ff */
[----:B------:R-:W-:Y:S01]  /*26f0*/  IADD3.X R7, R35, UR9, RZ, P0, !PT ;  /* 0x0000000923077c10 */ /* 0x000fe200087fe4ff */
[----:B------:R-:W-:Y:S01]  /*2700*/  STS [R36], R43 ;  /* 0x0000002b24007388 */ /* 0x000fe20000000800 */
[----:B------:R-:W-:Y:S02]  /*2710*/  PRMT R35, R11, 0x7610, R35 ;  /* 0x000076100b237816 */ /* 0x000fe40000000023 */
[----:B0-----:R-:W-:Y:S01]  /*2720*/  F2FP.F16.F32.PACK_AB R31, RZ, R45 ;  /* 0x0000002dff1f723e */ /* 0x001fe200000000ff */
[----:B------:R-:W-:Y:S01]  /*2730*/  STS [R32], R49 ;  /* 0x0000003120007388 */ /* 0x000fe20000000800 */
[----:B------:R-:W-:Y:S02]  /*2740*/  IADD3.X R11, R25, UR9, RZ, P1, !PT ;  /* 0x00000009190b7c10 */ /* 0x000fe40008ffe4ff */
[----:B-1----:R-:W-:Y:S01]  /*2750*/  PRMT R41, R39, 0x7610, R41 ;  /* 0x0000761027297816 */ /* 0x002fe20000000029 */
[----:B------:R0:W-:Y:S01]  /*2760*/  STG.E.U16 desc[UR6][R6.64], R35 ;  /* 0x0000002306007986 */ /* 0x0001e2000c101506 */
[----:B------:R-:W-:-:S02]  /*2770*/  F2FP.F16.F32.PACK_AB R51, R3, R2 ;  /* 0x000000020333723e */ /* 0x000fc400000000ff */
[----:B------:R-:W-:Y:S01]  /*2780*/  F2FP.F16.F32.PACK_AB R27, R28, R27 ;  /* 0x0000001b1c1b723e */ /* 0x000fe200000000ff */
[----:B------:R-:W-:Y:S01]  /*2790*/  STG.E.U16 desc[UR6][R24.64], R41 ;  /* 0x0000002918007986 */ /* 0x000fe2000c101506 */
[----:B------:R-:W-:Y:S02]  /*27a0*/  F2FP.F16.F32.PACK_AB R53, R45, R40 ;  /* 0x000000282d35723e */ /* 0x000fe400000000ff */
        /* <DEDUP_REMOVED lines=13> */
[----:B------:R-:W-:Y:S02]  /*2880*/  F2FP.F16.F32.PACK_AB R47, R5, R8 ;  /* 0x00000008052f723e */ /* 0x000fe400000000ff */
        /* <DEDUP_REMOVED lines=98> */
.L_x_4100:
[----:B-1----:R-:W-:-:S07]  /*2eb0*/  FMNMX R7, R2, R7, !PT ;  /* 0x0000000702077209 */ /* 0x002fce0007800000 */
.L_x_4092:
[----:B------:R-:W-:Y:S05]  /*2ec0*/  BSYNC B0 ;  /* 0x0000000000007941 */ /* 0x000fea0003800000 */
.L_x_4091:
[----:B------:R-:W-:Y:S01]  /*2ed0*/  ISETP.NE.AND P0, PT, R22, RZ, PT ;  /* 0x000000ff1600720c */ /* 0x000fe20003f05270 */
[----:B------:R-:W-:-:S12]  /*2ee0*/  BSSY B0, `(.L_x_4090) ;  /* 0x0000004000007945 */ /* 0x000fd80003800000 */
[----:B------:R-:W-:Y:S05]  /*2ef0*/  @P0 BRA `(.L_x_4094) ;  /* 0x0000000000080947 */ /* 0x000fea0003800000 */
[----:B0-----:R-:W0:Y:S02]  /*2f00*/  LDC.64 R2, c[0x0][0x238] ;  /* 0x00008e00ff027b82 */ /* 0x001e240000000a00 */
[----:B0-----:R1:W-:Y:S02]  /*2f10*/  REDG.E.MAX.S32.STRONG.GPU desc[UR6][R2.64], R7 ;  /* 0x000000070200798e */ /* 0x0013e4000d10e386 */
.L_x_4094:
[----:B------:R-:W-:Y:S05]  /*2f20*/  BSYNC B0 ;  /* 0x0000000000007941 */ /* 0x000fea0003800000 */
.L_x_4090:
        /* <DEDUP_REMOVED lines=11> */
[----:B01----:R-:W-:Y:S05]  /*2fe0*/  CALL.REL.NOINC `($__internal_55_$__cuda_sm20_rcp_rn_f32_slowpath) ;  /* 0x0000000400807944 */ /* 0x003fea0003c00000 */
[----:B------:R-:W-:Y:S05]  /*2ff0*/  BRA `(.L_x_4096) ;  /* 0x0000000000107947 */ /* 0x000fea0003800000 */
.L_x_4095:
[----:B------:R-:W0:Y:S02]  /*3000*/  MUFU.RCP R0, R17 ;  /* 0x0000001100007308 */ /* 0x000e240000001000 */
[----:B01----:R-:W-:-:S04]  /*3010*/  FFMA R2, R0, R17, -1 ;  /* 0xbf80000000027423 */ /* 0x003fc80000000011 */
[----:B------:R-:W-:-:S04]  /*3020*/  FADD.FTZ R3, -R2, -RZ ;  /* 0x800000ff02037221 */ /* 0x000fc80000010100 */
[----:B------:R-:W-:-:S07]  /*3030*/  FFMA R0, R0, R3, R0 ;  /* 0x0000000300007223 */ /* 0x000fce0000000000 */
.L_x_4096:
[----:B------:R-:W0:Y:S02]  /*3040*/  LDC.64 R2, c[0x0][0x240] ;  /* 0x00009000ff027b82 */ /* 0x000e240000000a00 */
[----:B0-----:R-:W-:Y:S01]  /*3050*/  STG.E desc[UR6][R2.64], R0 ;  /* 0x0000000002007986 */ /* 0x001fe2000c101906 */
[----:B------:R-:W-:Y:S05]  /*3060*/  EXIT ;  /* 0x000000000000794d */ /* 0x000fea0003800000 */
.L_x_4093:
[----:B------:R-:W-:Y:S01]  /*3070*/  HFMA2.MMA R9, -RZ, RZ, 0, 1.847743988037109375e-06 ;  /* 0x0000001fff097435 */ /* 0x000fe200000001ff */
[----:B------:R-:W-:Y:S02]  /*3080*/  IMAD.MOV.U32 R5, RZ, RZ, 0x4 ;  /* 0x00000004ff057424 */ /* 0x000fe400078e00ff */
[----:B------:R-:W-:-:S08]  /*3090*/  IMAD.MOV.U32 R4, RZ, RZ, -0x1 ;  /* 0xffffffffff047424 */ /* 0x000fd000078e00ff */
[----:B01----:R-:W-:Y:S05]  /*30a0*/  WARPSYNC.COLLECTIVE R4, `(.L_x_4097) ;  /* 0x0000000004087348 */ /* 0x003fea0003c00000 */
[----:B-1----:R1:W2:Y:S02]  /*30b0*/  SHFL.DOWN P0, R7, R0, R5, R9 ;  /* 0x0800000500077389 */ /* 0x0022a40000000009 */
[----:B012---:R-:W-:Y:S01]  /*30c0*/  ENDCOLLECTIVE ;  /* 0x000000000000791b */ /* 0x007fe20003800000 */
.L_x_4097:
[----:B------:R-:W-:Y:S01]  /*30d0*/  MOV R5, 0x2 ;  /* 0x0000000200057802 */ /* 0x000fe20000000f00 */
[----:B------:R-:W-:-:S05]  /*30e0*/  IMAD.MOV.U32 R3, RZ, RZ, R7 ;  /* 0x000000ffff037224 */ /* 0x000fca00078e0007 */
[----:B------:R-:W-:-:S05]  /*30f0*/  FMNMX R3, R3, R0, !PT ;  /* 0x0000000003037209 */ /* 0x000fca0007800000 */
[----:B------:R-:W-:-:S07]  /*3100*/  IMAD.MOV.U32 R0, RZ, RZ, R3 ;  /* 0x000000ffff007224 */ /* 0x000fce00078e0003 */
[----:B------:R-:W-:Y:S05]  /*3110*/  WARPSYNC.COLLECTIVE R4, `(.L_x_4098) ;  /* 0x0000000004087348 */ /* 0x000fea0003c00000 */
[----:B------:R0:W1:Y:S02]  /*3120*/  SHFL.DOWN P0, R7, R0, R5, R9 ;  /* 0x0800000500077389 */ /* 0x0000640000000009 */
[----:B01----:R-:W-:Y:S01]  /*3130*/  ENDCOLLECTIVE ;  /* 0x000000000000791b */ /* 0x003fe20003800000 */
.L_x_4098:
[----:B------:R-:W-:Y:S02]  /*3140*/  IMAD.MOV.U32 R5, RZ, RZ, 0x1 ;  /* 0x00000001ff057424 */ /* 0x000fe400078e00ff */
[----:B------:R-:W-:-:S05]  /*3150*/  IMAD.MOV.U32 R2, RZ, RZ, R7 ;  /* 0x000000ffff027224 */ /* 0x000fca00078e0007 */
[----:B------:R-:W-:-:S05]  /*3160*/  FMNMX R2, R3, R2, !PT ;  /* 0x0000000203027209 */ /* 0x000fca0007800000 */
[----:B------:R-:W-:-:S07]  /*3170*/  IMAD.MOV.U32 R0, RZ, RZ, R2 ;  /* 0x000000ffff007224 */ /* 0x000fce00078e0002 */
[----:B------:R-:W-:Y:S05]  /*3180*/  WARPSYNC.COLLECTIVE R4, `(.L_x_4099) ;  /* 0x0000000004087348 */ /* 0x000fea0003c00000 */
[----:B------:R0:W1:Y:S02]  /*3190*/  SHFL.DOWN P0, R7, R0, R5, R9 ;  /* 0x0800000500077389 */ /* 0x0000640000000009 */
[----:B01----:R-:W-:Y:S01]  /*31a0*/  ENDCOLLECTIVE ;  /* 0x000000000000791b */ /* 0x003fe20003800000 */
.L_x_4099:
[----:B------:R-:W-:Y:S05]  /*31b0*/  BRA `(.L_x_4100) ;  /* 0xfffffffc003c7947 */ /* 0x000fea000383ffff */
        .weak           $__internal_54_$__cuda_sm20_div_u64
        .type           $__internal_54_$__cuda_sm20_div_u64,@function
        .size           $__internal_54_$__cuda_sm20_div_u64,($__internal_55_$__cuda_sm20_rcp_rn_f32_slowpath - $__internal_54_$__cuda_sm20_div_u64)
$__internal_54_$__cuda_sm20_div_u64:
        /* <DEDUP_REMOVED lines=66> */
[----:B------:R-:W-:Y:S06]  /*35e0*/  RET.REL.NODEC R6 `(_ZN18transformer_engine6detail32dgated_act_cast_transpose_kernelILi1ELi2Eff6__halfNS_5EmptyEXadL_ZNS_6dqgeluIffEET_T0_RKS3_EEXadL_ZNS_5qgeluIffEES5_S6_S8_EEEEvPKT2_SC_PT3_SE_PKT1_PSF_SI_mmm) ;  /* 0xffffffc806847950 */ /* 0x000fec0003c3ffff */
        .weak           $__internal_55_$__cuda_sm20_rcp_rn_f32_slowpath
        .type           $__internal_55_$__cuda_sm20_rcp_rn_f32_slowpath,@function
        .size           $__internal_55_$__cuda_sm20_rcp_rn_f32_slowpath,(.L_x_34540 - $__internal_55_$__cuda_sm20_rcp_rn_f32_slowpath)
$__internal_55_$__cuda_sm20_rcp_rn_f32_slowpath:
        /* <DEDUP_REMOVED lines=15> */
.L_x_4102:
        /* <DEDUP_REMOVED lines=33> */
.L_x_4104:
[----:B------:R-:W0:Y:S02]  /*38f0*/  MUFU.RCP R0, R0 ;  /* 0x0000000000007308 */ /* 0x000e240000001000 */
.L_x_4103:
[----:B------:R-:W-:Y:S05]  /*3900*/  BSYNC B1 ;  /* 0x0000000000017941 */ /* 0x000fea0003800000 */
.L_x_4101:
[----:B------:R-:W-:Y:S02]  /*3910*/  IMAD.MOV.U32 R40, RZ, RZ, R24 ;  /* 0x000000ffff287224 */ /* 0x000fe400078e0018 */
[----:B------:R-:W-:-:S04]  /*3920*/  IMAD.MOV.U32 R41, RZ, RZ, 0x0 ;  /* 0x00000000ff297424 */ /* 0x000fc800078e00ff */
[----:B0-----:R-:W-:Y:S05]  /*3930*/  RET.REL.NODEC R40 `(_ZN18transformer_engine6detail32dgated_act_cast_transpose_kernelILi1ELi2Eff6__halfNS_5EmptyEXadL_ZNS_6dqgeluIffEET_T0_RKS3_EEXadL_ZNS_5qgeluIffEES5_S6_S8_EEEEvPKT2_SC_PT3_SE_PKT1_PSF_SI_mmm) ;  /* 0xffffffc428b07950 */ /* 0x001fea0003c3ffff */
.L_x_4105:
        /* <DEDUP_REMOVED lines=12> */
.L_x_34540:


//--------------------- .text._ZN18transformer_engine6detail43dgated_act_cast_transpose_kernel_notalignedILi1ELi1EfffNS_5EmptyEXadL_ZNS_6dqgeluIffEET_T0_RKS2_EEXadL_ZNS_5qgeluIffEES4_S5_S7_EEEEvPKT2_SB_PT3_SD_PKT1_PSE_SH_mmm --------------------------
	.section	.text._ZN18transformer_engine6detail43dgated_act_cast_transpose_kernel_notalignedILi1ELi1EfffNS_5EmptyEXadL_ZNS_6dqgeluIffEET_T0_RKS2_EEXadL_ZNS_5qgeluIffEES4_S5_S7_EEEEvPKT2_SB_PT3_SD_PKT1_PSE_SH_mmm,"ax",@progbits
	.align	128
        .global         _ZN18transformer_engine6detail43dgated_act_cast_transpose_kernel_notalignedILi1ELi1EfffNS_5EmptyEXadL_ZNS_6dqgeluIffEET_T0_RKS2_EEXadL_ZNS_5qgeluIffEES4_S5_S7_EEEEvPKT2_SB_PT3_SD_PKT1_PSE_SH_mmm
        .type           _ZN18transformer_engine6detail43dgated_act_cast_transpose_kernel_notalignedILi1ELi1EfffNS_5EmptyEXadL_ZNS_6dqgeluIffEET_T0_RKS2_EEXadL_ZNS_5qgeluIffEES4_S5_S7_EEEEvPKT2_SB_PT3_SD_PKT1_PSE_SH_mmm,@function
        .size           _ZN18transformer_engine6detail43dgated_act_cast_transpose_kernel_notalignedILi1ELi1EfffNS_5EmptyEXadL_ZNS_6dqgeluIffEET_T0_RKS2_EEXadL_ZNS_5qgeluIffEES4_S5_S7_EEEEvPKT2_SB_PT3_SD_PKT1_PSE_SH_mmm,(.L_x_34542 - _ZN18transformer_engine6detail43dgated_act_cast_transpose_kernel_notalignedILi1ELi1EfffNS_5EmptyEXadL_ZNS_6dqgeluIffEET_T0_RKS2_EEXadL_ZNS_5qgeluIffEES4_S5_S7_EEEEvPKT2_SB_PT3_SD_PKT1_PSE_SH_mmm)
        .other          _ZN18transformer_engine6detail43dgated_act_cast_transpose_kernel_notalignedILi1ELi1EfffNS_5EmptyEXadL_ZNS_6dqgeluIffEET_T0_RKS2_EEXadL_ZNS_5qgeluIffEES4_S5_S7_EEEEvPKT2_SB_PT3_SD_PKT1_PSE_SH_mmm,@"STO_CUDA_ENTRY STV_DEFAULT"
_ZN18transformer_engine6detail43dgated_act_cast_transpose_kernel_notalignedILi1ELi1EfffNS_5EmptyEXadL_ZNS_6dqgeluIffEET_T0_RKS2_EEXadL_ZNS_5qgeluIffEES4_S5_S7_EEEEvPKT2_SB_PT3_SD_PKT1_PSE_SH_mmm:
.text._ZN18transformer_engine6detail43dgated_act_cast_transpose_kernel_notalignedILi1ELi1EfffNS_5EmptyEXadL_ZNS_6dqgeluIffEET_T0_RKS2_EEXadL_ZNS_5qgeluIffEES4_S5_S7_EEEEvPKT2_SB_PT3_SD_PKT1_PSE_SH_mmm:
        /* <DEDUP_REMOVED lines=19> */
[----:B------:R-:W-:Y:S05]  /*0130*/  CALL.REL.NOINC `($__internal_56_$__cuda_sm20_div_u64) ;  /* 0x0000003000cc7944 */ /* 0x000fea0003c00000 */
        /* <DEDUP_REMOVED lines=9> */
.L_x_4106:
        /* <DEDUP_REMOVED lines=22> */
.L_x_4107:
[----:B------:R-:W-:Y:S01]  /*0330*/  ULDC.64 UR4, c[0x0][0x230] ;  /* 0x00008c0000047ab9 */ /* 0x000fe20000000a00 */
[----:B------:R-:W-:Y:S01]  /*0340*/  IMAD.MOV.U32 R3, RZ, RZ, 0x3f800000 ;  /* 0x3f800000ff037424 */ /* 0x000fe200078e00ff */
[----:B------:R-:W-:Y:S01]  /*0350*/  ISETP.NE.U32.AND P0, PT, RZ, UR4, PT ;  /* 0x00000004ff007c0c */ /* 0x000fe2000bf05070 */
[----:B------:R-:W-:Y:S01]  /*0360*/  ULDC.64 UR6, c[0x0][0x208] ;  /* 0x0000820000067ab9 */ /* 0x000fe20000000a00 */
[----:B------:R-:W-:Y:S01]  /*0370*/  SHF.L.U64.HI R6, R14, 0x5, R15 ;  /* 0x000000050e067819 */ /* 0x000fe2000001020f */
[----:B------:R-:W-:Y:S01]  /*0380*/  ULDC.64 UR10, c[0x0][0x248] ;  /* 0x00009200000a7ab9 */ /* 0x000fe20000000a00 */
[----:B------:R-:W-:Y:S01]  /*0390*/  ISETP.NE.AND.EX P0, PT, RZ, UR5, PT, P0 ;  /* 0x00000005ff007c0c */ /* 0x000fe2000bf05300 */
[----:B------:R-:W-:-:S12]  /*03a0*/  ULDC.64 UR4, c[0x0][0x250] ;  /* 0x0000940000047ab9 */ /* 0x000fd80000000a00 */
[----:B------:R-:W0:Y:S01]  /*03b0*/  @P0 LDC.64 R4, c[0x0][0x230] ;  /* 0x00008c00ff040b82 */ /* 0x000e220000000a00 */
[----:B------:R-:W-:Y:S01]  /*03c0*/  IMAD R8, R12, UR4, RZ ;  /* 0x000000040c087c24 */ /* 0x000fe2000f8e02ff */
[----:B------:R-:W-:-:S03]  /*03d0*/  SHF.R.U32.HI R7, RZ, 0x3, R2 ;  /* 0x00000003ff077819 */ /* 0x000fc60000011602 */
[C---:B------:R-:W-:Y:S01]  /*03e0*/  IMAD R27, R9.reuse, UR5, R8 ;  /* 0x00000005091b7c24 */ /* 0x040fe2000f8e0208 */
[----:B------:R-:W-:Y:S01]  /*03f0*/  SHF.L.U64.HI R8, R9, 0x5, R12 ;  /* 0x0000000509087819 */ /* 0x000fe2000001020c */
[----:B------:R-:W-:Y:S01]  /*0400*/  IMAD R11, R15, UR10, RZ ;  /* 0x0000000a0f0b7c24 */ /* 0x000fe2000f8e02ff */
[----:B0-----:R0:W5:Y:S01]  /*0410*/  @P0 LDG.E R3, desc[UR6][R4.64] ;  /* 0x0000000604030981 */ /* 0x001162000c1e1900 */
[C---:B------:R-:W-:Y:S02]  /*0420*/  LEA R10, P0, -R14.reuse, UR4, 0x5 ;  /* 0x000000040e0a7c11 */ /* 0x040fe4000f8029ff */
[----:B------:R-:W-:Y:S01]  /*0430*/  IMAD R13, R14, UR11, R11 ;  /* 0x0000000b0e0d7c24 */ /* 0x000fe2000f8e020b */
[----:B------:R-:W-:Y:S01]  /*0440*/  BSSY B0, `(.L_x_4108) ;  /* 0x0000042000007945 */ /* 0x000fe20003800000 */
[----:B------:R-:W-:Y:S01]  /*0450*/  IMAD.MOV.U32 R24, RZ, RZ, R14 ;  /* 0x000000ffff187224 */ /* 0x000fe200078e000e */
[----:B------:R-:W-:Y:S01]  /*0460*/  IADD3.X R6, ~R6, UR5, RZ, P0, !PT ;  /* 0x0000000506067c10 */ /* 0x000fe200087fe5ff */
[----:B------:R-:W-:Y:S01]  /*0470*/  IMAD.MOV.U32 R25, RZ, RZ, R15 ;  /* 0x000000ffff197224 */ /* 0x000fe200078e000f */
[----:B------:R-:W-:-:S02]  /*0480*/  ISETP.LT.U32.AND P1, PT, R10, 0x20, PT ;  /* 0x000000200a00780c */ /* 0x000fc40003f21070 */
[----:B------:R-:W-:Y:S01]  /*0490*/  CS2R R28, SRZ ;  /* 0x00000000001c7805 */ /* 0x000fe2000001ff00 */
[----:B------:R-:W-:Y:S02]  /*04a0*/  IMAD.MOV.U32 R21, RZ, RZ, RZ ;  /* 0x000000ffff157224 */ /* 0x000fe400078e00ff */
[----:B0-----:R-:W-:Y:S01]  /*04b0*/  IMAD.MOV.U32 R4, RZ, RZ, R9 ;  /* 0x000000ffff047224 */ /* 0x001fe200078e0009 */
[----:B------:R-:W-:Y:S01]  /*04c0*/  ISETP.LT.U32.AND.EX P1, PT, R6, RZ, PT, P1 ;  /* 0x000000ff0600720c */ /* 0x000fe20003f21110 */
[----:B------:R-:W-:Y:S02]  /*04d0*/  IMAD.MOV.U32 R5, RZ, RZ, R12 ;  /* 0x000000ffff057224 */ /* 0x000fe400078e000c */
[----:B------:R-:W-:Y:S01]  /*04e0*/  IMAD.WIDE.U32 R24, R9, UR4, R24 ;  /* 0x0000000409187c25 */ /* 0x000fe2000f8e0018 */
[----:B------:R-:W-:-:S03]  /*04f0*/  SEL R10, R10, 0x20, P1 ;  /* 0x000000200a0a7807 */ /* 0x000fc60000800000 */
[----:B------:R-:W-:Y:S01]  /*0500*/  IMAD.WIDE.U32 R38, R14, UR10, R4 ;  /* 0x0000000a0e267c25 */ /* 0x000fe2000f8e0004 */
[----:B------:R-:W-:Y:S02]  /*0510*/  LEA R4, P0, -R9, UR10, 0x5 ;  /* 0x0000000a09047c11 */ /* 0x000fe4000f8029ff */
[----:B------:R-:W-:Y:S01]  /*0520*/  LOP3.LUT R5, R7, 0x1ffffffc, RZ, 0xc0, !PT ;  /* 0x1ffffffc07057812 */ /* 0x000fe200078ec0ff */
[----:B------:R-:W-:Y:S01]  /*0530*/  IMAD.IADD R39, R39, 0x1, R13 ;  /* 0x0000000127277824 */ /* 0x000fe200078e020d */
[----:B------:R-:W-:Y:S01]  /*0540*/  IADD3.X R6, ~R8, UR11, RZ, P0, !PT ;  /* 0x0000000b08067c10 */ /* 0x000fe200087fe5ff */
[----:B------:R-:W-:Y:S01]  /*0550*/  IMAD.SHL.U32 R37, R38, 0x20, RZ ;  /* 0x0000002026257824 */ /* 0x000fe200078e00ff */
[----:B------:R-:W-:Y:S01]  /*0560*/  ISETP.LT.U32.AND P0, PT, R4, 0x20, PT ;  /* 0x000000200400780c */ /* 0x000fe20003f01070 */
[----:B------:R-:W-:Y:S01]  /*0570*/  IMAD.IADD R8, R2, 0x1, -R5 ;  /* 0x0000000102087824 */ /* 0x000fe200078e0a05 */
[----:B------:R-:W-:Y:S01]  /*0580*/  LOP3.LUT R7, R7, 0x1c, RZ, 0xc0, !PT ;  /* 0x0000001c07077812 */ /* 0x000fe200078ec0ff */
[----:B------:R-:W-:Y:S01]  /*0590*/  IMAD.WIDE.U32 R14, R14, UR10, R38 ;  /* 0x0000000a0e0e7c25 */ /* 0x000fe2000f8e0026 */
[----:B------:R-:W-:-:S02]  /*05a0*/  ISETP.LT.U32.AND.EX P0, PT, R6, RZ, PT, P0 ;  /* 0x000000ff0600720c */ /* 0x000fc40003f01100 */
[----:B------:R-:W-:Y:S01]  /*05b0*/  LOP3.LUT R30, R8, 0x1f, RZ, 0xc0, !PT ;  /* 0x0000001f081e7812 */ /* 0x000fe200078ec0ff */
[C---:B------:R-:W-:Y:S01]  /*05c0*/  VIADD R11, R7.reuse, 0x1 ;  /* 0x00000001070b7836 */ /* 0x040fe20000000000 */
[----:B------:R-:W-:Y:S01]  /*05d0*/  SEL R12, R4, 0x20, P0 ;  /* 0x00000020040c7807 */ /* 0x000fe20000000000 */
[----:B------:R-:W-:Y:S01]  /*05e0*/  VIADD R9, R8, 0xffffffff ;  /* 0xffffffff08097836 */ /* 0x000fe20000000000 */
[-C--:B------:R-:W-:Y:S01]  /*05f0*/  ISETP.GE.U32.AND P0, PT, R7, R10.reuse, PT ;  /* 0x0000000a0700720c */ /* 0x080fe20003f06070 */
[----:B------:R-:W-:Y:S01]  /*0600*/  IMAD.IADD R13, R13, 0x1, R15 ;  /* 0x000000010d0d7824 */ /* 0x000fe200078e020f */
[----:B------:R-:W-:Y:S01]  /*0610*/  ISETP.GE.U32.AND P1, PT, R11, R10, PT ;  /* 0x0000000a0b00720c */ /* 0x000fe20003f26070 */
[----:B------:R-:W-:Y:S01]  /*0620*/  IMAD.SHL.U32 R32, R14, 0x20, RZ ;  /* 0x000000200e207824 */ /* 0x000fe200078e00ff */
[----:B------:R-:W-:Y:S01]  /*0630*/  ISETP.LT.U32.AND P0, PT, R30, R12, !P0 ;  /* 0x0000000c1e00720c */ /* 0x000fe20004701070 */
[----:B------:R-:W-:Y:S01]  /*0640*/  IMAD.MOV.U32 R16, RZ, RZ, 0x3bbb989d ;  /* 0x3bbb989dff107424 */ /* 0x000fe200078e00ff */
[----:B------:R-:W-:-:S02]  /*0650*/  LOP3.LUT R9, R9, 0x1f, RZ, 0xc0, !PT ;  /* 0x0000001f09097812 */ /* 0x000fc400078ec0ff */
[----:B------:R-:W-:Y:S02]  /*0660*/  SHF.L.U64.HI R11, R14, 0x5, R13 ;  /* 0x000000050e0b7819 */ /* 0x000fe4000001020d */
[----:B------:R-:W-:Y:S02]  /*0670*/  IADD3 R26, P2, R32, UR10, RZ ;  /* 0x0000000a201a7c10 */ /* 0x000fe4000ff5e0ff */
[----:B------:R-:W-:Y:S02]  /*0680*/  SHF.L.U64.HI R38, R38, 0x5, R39 ;  /* 0x0000000526267819 */ /* 0x000fe40000010227 */
[----:B------:R-:W-:Y:S02]  /*0690*/  ISETP.LT.U32.AND P1, PT, R9, R12, !P1 ;  /* 0x0000000c0900720c */ /* 0x000fe40004f21070 */
[----:B------:R-:W-:Y:S01]  /*06a0*/  IADD3.X R13, R11, UR11, RZ, P2, !PT ;  /* 0x0000000b0b0d7c10 */ /* 0x000fe200097fe4ff */
[----:B------:R-:W-:Y:S01]  /*06b0*/  @!P0 IMAD.MOV.U32 R17, RZ, RZ, RZ ;  /* 0x000000ffff118224 */ /* 0x000fe200078e00ff */
[----:B------:R-:W-:Y:S01]  /*06c0*/  @!P0 CS2R R18, SRZ ;  /* 0x0000000000128805 */ /* 0x000fe2000001ff00 */
[----:B------:R-:W-:Y:S08]  /*06d0*/  @!P0 BRA `(.L_x_4109) ;  /* 0x0000000000608947 */ /* 0x000ff00003800000 */
[----:B------:R-:W-:Y:S01]  /*06e0*/  IMAD.MOV.U32 R31, RZ, RZ, RZ ;  /* 0x000000ffff1f7224 */ /* 0x000fe200078e00ff */
[----:B------:R-:W-:Y:S01]  /*06f0*/  ULDC.64 UR4, c[0x0][0x210] ;  /* 0x0000840000047ab9 */ /* 0x000fe20000000a00 */
[C---:B------:R-:W-:Y:S01]  /*0700*/  IMAD R33, R7.reuse, UR11, RZ ;  /* 0x0000000b07217c24 */ /* 0x040fe2000f8e02ff */
[----:B------:R-:W-:Y:S01]  /*0710*/  ULDC.64 UR8, c[0x0][0x218] ;  /* 0x0000860000087ab9 */ /* 0x000fe20000000a00 */
[----:B------:R-:W-:-:S04]  /*0720*/  IMAD.WIDE.U32 R14, R7, UR10, RZ ;  /* 0x0000000a070e7c25 */ /* 0x000fc8000f8e00ff */
[----:B------:R-:W-:Y:S01]  /*0730*/  IMAD.WIDE.U32 R18, R7, UR10, R30 ;  /* 0x0000000a07127c25 */ /* 0x000fe2000f8e001e */
[----:B------:R-:W-:Y:S02]  /*0740*/  IADD3 R23, R33, R15, RZ ;  /* 0x0000000f21177210 */ /* 0x000fe40007ffe0ff */
[C---:B------:R-:W-:Y:S02]  /*0750*/  LEA R17, P3, R14.reuse, R30, 0x1 ;  /* 0x0000001e0e117211 */ /* 0x040fe400078608ff */
[----:B------:R-:W-:Y:S02]  /*0760*/  IADD3 R15, P2, R37, R18, RZ ;  /* 0x00000012250f7210 */ /* 0x000fe40007f5e0ff */
[----:B------:R-:W-:Y:S02]  /*0770*/  LEA.HI.X R14, R14, RZ, R23, 0x1, P3 ;  /* 0x000000ff0e0e7211 */ /* 0x000fe400018f0c17 */
[----:B------:R-:W-:Y:S02]  /*0780*/  IADD3 R20, P3, R17, R32, RZ ;  /* 0x0000002011147210 */ /* 0x000fe40007f7e0ff */
[----:B------:R-:W-:-:S02]  /*0790*/  IADD3.X R36, R38, R19, R33, P2, !PT ;  /* 0x0000001326247210 */ /* 0x000fc400017fe421 */
[----:B------:R-:W-:Y:S01]  /*07a0*/  IADD3 R17, P2, R17, R26, RZ ;  /* 0x0000001a11117210 */ /* 0x000fe20007f5e0ff */
[----:B------:R-:W-:Y:S01]  /*07b0*/  IMAD.X R19, R14, 0x1, R11, P3 ;  /* 0x000000010e137824 */ /* 0x000fe200018e060b */
[----:B------:R-:W-:-:S03]  /*07c0*/  LEA R22, P3, R20, UR8, 0x2 ;  /* 0x0000000814167c11 */ /* 0x000fc6000f8610ff */
[----:B------:R-:W-:Y:S01]  /*07d0*/  IMAD.X R18, R14, 0x1, R13, P2 ;  /* 0x000000010e127824 */ /* 0x000fe200010e060d */
[----:B------:R-:W-:Y:S02]  /*07e0*/  LEA R34, P2, R15, UR4, 0x2 ;  /* 0x000000040f227c11 */ /* 0x000fe4000f8410ff */
[----:B------:R-:W-:Y:S02]  /*07f0*/  LEA R14, P4, R17, UR8, 0x2 ;  /* 0x00000008110e7c11 */ /* 0x000fe4000f8810ff */
[----:B------:R-:W-:Y:S02]  /*0800*/  LEA.HI.X R35, R15, UR5, R36, 0x2, P2 ;  /* 0x000000050f237c11 */ /* 0x000fe400090f1424 */
[----:B------:R-:W-:Y:S02]  /*0810*/  LEA.HI.X R23, R20, UR9, R19, 0x2, P3 ;  /* 0x0000000914177c11 */ /* 0x000fe400098f1413 */
[----:B------:R-:W-:Y:S01]  /*0820*/  LEA.HI.X R15, R17, UR9, R18, 0x2, P4 ;  /* 0x00000009110f7c11 */ /* 0x000fe2000a0f1412 */
[----:B------:R0:W5:Y:S04]  /*0830*/  LDG.E R19, desc[UR6][R34.64] ;  /* 0x0000000622137981 */ /* 0x000168000c1e1900 */
[----:B------:R0:W5:Y:S04]  /*0840*/  LDG.E R18, desc[UR6][R22.64] ;  /* 0x0000000616127981 */ /* 0x000168000c1e1900 */
[----:B------:R0:W5:Y:S02]  /*0850*/  LDG.E R17, desc[UR6][R14.64] ;  /* 0x000000060e117981 */ /* 0x000164000c1e1900 */
.L_x_4109:
[----:B------:R-:W-:Y:S05]  /*0860*/  BSYNC B0 ;  /* 0x0000000000007941 */ /* 0x000fea0003800000 */
.L_x_4108:
[----:B------:R-:W-:Y:S04]  /*0870*/  BSSY B0, `(.L_x_4110) ;  /* 0x0000021000007945 */ /* 0x000fe80003800000 */
[----:B------:R-:W-:Y:S05]  /*0880*/  @!P1 BRA `(.L_x_4111) ;  /* 0x00000000007c9947 */ /* 0x000fea0003800000 */
[----:B------:R-:W-:Y:S01]  /*0890*/  USHF.L.U32 UR4, UR11, 0x1, URZ ;  /* 0x000000010b047899 */ /* 0x000fe2000800063f */
[----:B------:R-:W-:Y:S01]  /*08a0*/  IADD3 R20, P2, R37, UR10, RZ ;  /* 0x0000000a25147c10 */ /* 0x000fe2000ff5e0ff */
[----:B------:R-:W-:-:S03]  /*08b0*/  UIMAD.WIDE.U32 UR8, UR10, 0x2, URZ ;  /* 0x000000020a0878a5 */ /* 0x000fc6000f8e003f */
[----:B------:R-:W-:Y:S01]  /*08c0*/  IADD3.X R21, R38, UR11, RZ, P2, !PT ;  /* 0x0000000b26157c10 */ /* 0x000fe200097fe4ff */
[----:B------:R-:W-:Y:S02]  /*08d0*/  UIADD3 UR4, UR9, UR4, URZ ;  /* 0x0000000409047290 */ /* 0x000fe4000fffe03f */
[----:B0-----:R-:W-:Y:S02]  /*08e0*/  IMAD.U32 R15, RZ, RZ, UR9 ;  /* 0x00000009ff0f7e24 */ /* 0x001fe4000f8e00ff */
[----:B------:R-:W-:Y:S02]  /*08f0*/  IMAD.U32 R14, RZ, RZ, UR8 ;  /* 0x00000008ff0e7e24 */ /* 0x000fe4000f8e00ff */
[----:B------:R-:W-:Y:S02]  /*0900*/  IMAD.U32 R15, RZ, RZ, UR4 ;  /* 0x00000004ff0f7e24 */ /* 0x000fe4000f8e00ff */
[----:B------:R-:W-:-:S04]  /*0910*/  IMAD.WIDE.U32 R20, R7, UR10, R20 ;  /* 0x0000000a07147c25 */ /* 0x000fc8000f8e0014 */
[----:B------:R-:W-:Y:S01]  /*0920*/  IMAD.WIDE.U32 R14, R7, UR8, R14 ;  /* 0x00000008070e7c25 */ /* 0x000fe2000f8e000e */
[----:B------:R-:W-:-:S03]  /*0930*/  ULDC.64 UR8, c[0x0][0x218] ;  /* 0x0000860000087ab9 */ /* 0x000fc60000000a00 */
[----:B------:R-:W-:Y:S01]  /*0940*/  IMAD R23, R7, UR4, RZ ;  /* 0x0000000407177c24 */ /* 0x000fe2000f8e02ff */
[----:B------:R-:W-:Y:S01]  /*0950*/  IADD3 R29, P3, R9, R14, RZ ;  /* 0x0000000e091d7210 */ /* 0x000fe20007f7e0ff */
[----:B------:R-:W-:Y:S01]  /*0960*/  IMAD R36, R7, UR11, R21 ;  /* 0x0000000b07247c24 */ /* 0x000fe2000f8e0215 */
[----:B------:R-:W-:Y:S01]  /*0970*/  IADD3 R21, P2, R9, R20, RZ ;  /* 0x0000001409157210 */ /* 0x000fe20007f5e0ff */
[----:B------:R-:W-:Y:S02]  /*0980*/  ULDC.64 UR4, c[0x0][0x210] ;  /* 0x0000840000047ab9 */ /* 0x000fe40000000a00 */
[----:B------:R-:W-:Y:S01]  /*0990*/  IMAD.X R14, R15, 0x1, R23, P3 ;  /* 0x000000010f0e7824 */ /* 0x000fe200018e0617 */
[C---:B------:R-:W-:Y:S01]  /*09a0*/  IADD3 R23, P3, R29.reuse, R32, RZ ;  /* 0x000000201d177210 */ /* 0x040fe20007f7e0ff */
[----:B------:R-:W-:Y:S01]  /*09b0*/  IMAD.X R36, RZ, RZ, R36, P2 ;  /* 0x000000ffff247224 */ /* 0x000fe200010e0624 */
        /* <DEDUP_REMOVED lines=12> */
.L_x_4111:
[----:B------:R-:W-:Y:S05]  /*0a80*/  BSYNC B0 ;  /* 0x0000000000007941 */ /* 0x000fea0003800000 */
.L_x_4110:
[----:B01---5:R-:W-:Y:S01]  /*0a90*/  FMUL R15, R18, -1.7020000219345092773 ;  /* 0xbfd9db23120f7820 */ /* 0x023fe20000400000 */
[----:B------:R-:W-:Y:S01]  /*0aa0*/  IMAD.MOV.U32 R23, RZ, RZ, 0x437c0000 ;  /* 0x437c0000ff177424 */ /* 0x000fe200078e00ff */
[----:B------:R-:W-:Y:S01]  /*0ab0*/  BSSY B0, `(.L_x_4112) ;  /* 0x000001c000007945 */ /* 0x000fe20003800000 */
[----:B------:R-:W-:Y:S02]  /*0ac0*/  IMAD.SHL.U32 R33, R0, 0x20, RZ ;  /* 0x0000002000217824 */ /* 0x000fe400078e00ff */
[----:B------:R-:W-:Y:S01]  /*0ad0*/  FFMA.SAT R16, R15, R16, 0.5 ;  /* 0x3f0000000f107423 */ /* 0x000fe20000002010 */
[----:B------:R-:W-:Y:S02]  /*0ae0*/  IMAD.IADD R27, R25, 0x1, R27 ;  /* 0x00000001191b7824 */ /* 0x000fe400078e021b */
[----:B------:R-:W-:Y:S02]  /*0af0*/  IMAD.SHL.U32 R22, R24, 0x20, RZ ;  /* 0x0000002018167824 */ /* 0x000fe400078e00ff */
[----:B------:R-:W-:Y:S01]  /*0b00*/  FFMA.RM R16, R16, R23, 12582913 ;  /* 0x4b40000110107423 */ /* 0x000fe20000004017 */
[----:B------:R-:W-:-:S03]  /*0b10*/  SHF.L.U64.HI R23, R24, 0x5, R27 ;  /* 0x0000000518177819 */ /* 0x000fc6000001021b */
[C---:B------:R-:W-:Y:S01]  /*0b20*/  FADD R14, R16.reuse, -12583039 ;  /* 0xcb40007f100e7421 */ /* 0x040fe20000000000 */
[----:B------:R-:W-:-:S03]  /*0b30*/  IMAD.SHL.U32 R16, R16, 0x800000, RZ ;  /* 0x0080000010107824 */ /* 0x000fc600078e00ff */
[----:B------:R-:W-:-:S04]  /*0b40*/  FFMA R14, R15, 1.4426950216293334961, -R14 ;  /* 0x3fb8aa3b0f0e7823 */ /* 0x000fc8000000080e */
[----:B------:R-:W-:-:S06]  /*0b50*/  FFMA R15, R15, 1.925963033500011079e-08, R14 ;  /* 0x32a570600f0f7823 */ /* 0x000fcc000000000e */
[----:B------:R-:W0:Y:S02]  /*0b60*/  MUFU.EX2 R15, R15 ;  /* 0x0000000f000f7308 */ /* 0x000e240000000800 */
[----:B0-----:R-:W-:Y:S01]  /*0b70*/  FFMA R20, R16, R15, 1 ;  /* 0x3f80000010147423 */ /* 0x001fe2000000000f */
[----:B------:R-:W-:-:S03]  /*0b80*/  FMUL R15, R18, 1.7020000219345092773 ;  /* 0x3fd9db23120f7820 */ /* 0x000fc60000400000 */
[----:B------:R-:W-:-:S05]  /*0b90*/  VIADD R14, R20, 0x1800000 ;  /* 0x01800000140e7836 */ /* 0x000fca0000000000 */
[----:B------:R-:W-:-:S04]  /*0ba0*/  LOP3.LUT R14, R14, 0x7f800000, RZ, 0xc0, !PT ;  /* 0x7f8000000e0e7812 */ /* 0x000fc800078ec0ff */
[----:B------:R-:W-:Y:S02]  /*0bb0*/  ISETP.GT.U32.AND P2, PT, R14, 0x1ffffff, PT ;  /* 0x01ffffff0e00780c */ /* 0x000fe40003f44070 */
[----:B------:R-:W-:-:S04]  /*0bc0*/  LOP3.LUT R14, R2, 0x1f, RZ, 0xc0, !PT ;  /* 0x0000001f020e7812 */ /* 0x000fc800078ec0ff */
[----:B------:R-:W-:-:S07]  /*0bd0*/  LOP3.LUT R16, R33, 0xffffffe0, R14, 0xe2, !PT ;  /* 0xffffffe021107812 */ /* 0x000fce00078ee20e */
[----:B------:R-:W-:Y:S05]  /*0be0*/  @P2 BRA `(.L_x_4113) ;  /* 0x0000000000102947 */ /* 0x000fea0003800000 */
[----:B------:R-:W-:Y:S01]  /*0bf0*/  IMAD.MOV.U32 R0, RZ, RZ, R20 ;  /* 0x000000ffff007224 */ /* 0x000fe200078e0014 */
[----:B------:R-:W-:-:S07]  /*0c00*/  MOV R24, 0xc20 ;  /* 0x00000c2000187802 */ /* 0x000fce0000000f00 */
[----:B------:R-:W-:Y:S05]  /*0c10*/  CALL.REL.NOINC `($__internal_57_$__cuda_sm20_rcp_rn_f32_slowpath) ;  /* 0x0000002c00207944 */ /* 0x000fea0003c00000 */
[----:B------:R-:W-:Y:S05]  /*0c20*/  BRA `(.L_x_4114) ;  /* 0x0000000000107947 */ /* 0x000fea0003800000 */
.L_x_4113:
[----:B------:R-:W0:Y:S02]  /*0c30*/  MUFU.RCP R39, R20 ;  /* 0x0000001400277308 */ /* 0x000e240000001000 */
[----:B0-----:R-:W-:-:S04]  /*0c40*/  FFMA R0, R20, R39, -1 ;  /* 0xbf80000014007423 */ /* 0x001fc80000000027 */
[----:B------:R-:W-:-:S04]  /*0c50*/  FADD.FTZ R0, -R0, -RZ ;  /* 0x800000ff00007221 */ /* 0x000fc80000010100 */
[----:B------:R-:W-:-:S07]  /*0c60*/  FFMA R39, R39, R0, R39 ;  /* 0x0000000027277223 */ /* 0x000fce0000000027 */
.L_x_4114:
[----:B------:R-:W-:Y:S05]  /*0c70*/  BSYNC B0 ;  /* 0x0000000000007941 */ /* 0x000fea0003800000 */
.L_x_4112:
[----:B------:R-:W-:Y:S02]  /*0c80*/  IMAD.MOV.U32 R25, RZ, RZ, 0x3bbb989d ;  /* 0x3bbb989dff197424 */ /* 0x000fe400078e00ff */
[----:B------:R-:W-:Y:S01]  /*0c90*/  FMUL R0, R28, -1.7020000219345092773 ;  /* 0xbfd9db231c007820 */ /* 0x000fe20000400000 */
[----:B------:R-:W-:Y:S02]  /*0ca0*/  IMAD.MOV.U32 R27, RZ, RZ, 0x437c0000 ;  /* 0x437c0000ff1b7424 */ /* 0x000fe400078e00ff */
[----:B------:R-:W-:Y:S01]  /*0cb0*/  FMUL R18, R39, R18 ;  /* 0x0000001227127220 */ /* 0x000fe20000400000 */
[----:B------:R-:W-:Y:S02]  /*0cc0*/  VIADD R24, R8, 0x1e ;  /* 0x0000001e08187836 */ /* 0x000fe40000000000 */
[----:B------:R-:W-:Y:S01]  /*0cd0*/  FFMA.SAT R20, R0, R25, 0.5 ;  /* 0x3f00000000147423 */ /* 0x000fe20000002019 */
[----:B------:R-:W-:Y:S03]  /*0ce0*/  BSSY B0, `(.L_x_4115) ;  /* 0x0000024000007945 */ /* 0x000fe60003800000 */
[----:B------:R-:W-:-:S04]  /*0cf0*/  FFMA.RM R20, R20, R27, 12582913 ;  /* 0x4b40000114147423 */ /* 0x000fc8000000401b */
[----:B------:R-:W-:-:S04]  /*0d00*/  FADD R25, R20, -12583039 ;  /* 0xcb40007f14197421 */ /* 0x000fc80000000000 */
[----:B------:R-:W-:-:S04]  /*0d10*/  FFMA R25, R0, 1.4426950216293334961, -R25 ;  /* 0x3fb8aa3b00197823 */ /* 0x000fc80000000819 */
[----:B------:R-:W-:Y:S01]  /*0d20*/  FFMA R27, R0, 1.925963033500011079e-08, R25 ;  /* 0x32a57060001b7823 */ /* 0x000fe20000000019 */
[----:B------:R-:W-:Y:S02]  /*0d30*/  IMAD.SHL.U32 R0, R20, 0x800000, RZ ;  /* 0x0080000014007824 */ /* 0x000fe400078e00ff */
[----:B------:R-:W-:Y:S01]  /*0d40*/  FADD R20, -R39, 1 ;  /* 0x3f80000027147421 */ /* 0x000fe20000000100 */
[----:B------:R-:W-:Y:S02]  /*0d50*/  VIADD R25, R7, 0x2 ;  /* 0x0000000207197836 */ /* 0x000fe40000000000 */
[----:B------:R-:W0:Y:S01]  /*0d60*/  MUFU.EX2 R27, R27 ;  /* 0x0000001b001b7308 */ /* 0x000e220000000800 */
[----:B------:R-:W-:Y:S02]  /*0d70*/  FMUL R20, R20, R39 ;  /* 0x0000002714147220 */ /* 0x000fe40000400000 */
[----:B------:R-:W-:Y:S02]  /*0d80*/  ISETP.GE.U32.AND P2, PT, R25, R10, PT ;  /* 0x0000000a1900720c */ /* 0x000fe40003f46070 */
[----:B------:R-:W-:Y:S01]  /*0d90*/  FFMA R20, R15, R20, R39 ;  /* 0x000000140f147223 */ /* 0x000fe20000000027 */
[----:B------:R-:W-:-:S03]  /*0da0*/  LOP3.LUT R15, R24, 0x1f, RZ, 0xc0, !PT ;  /* 0x0000001f180f7812 */ /* 0x000fc600078ec0ff */
[-C--:B------:R-:W-:Y:S01]  /*0db0*/  FMUL R34, R20, R19.reuse ;  /* 0x0000001314227220 */ /* 0x080fe20000400000 */
[----:B------:R-:W-:Y:S01]  /*0dc0*/  FMUL R20, R18, R19 ;  /* 0x0000001312147220 */ /* 0x000fe20000400000 */
[----:B------:R-:W-:Y:S02]  /*0dd0*/  ISETP.LT.U32.AND P2, PT, R15, R12, !P2 ;  /* 0x0000000c0f00720c */ /* 0x000fe40005741070 */
[----:B------:R-:W-:Y:S01]  /*0de0*/  FMUL R34, R34, R17 ;  /* 0x0000001122227220 */ /* 0x000fe20000400000 */
[----:B------:R-:W-:Y:S01]  /*0df0*/  FMUL R17, R20, R3 ;  /* 0x0000000314117220 */ /* 0x000fe20000400000 */
[----:B0-----:R-:W-:Y:S01]  /*0e00*/  FFMA R0, R0, R27, 1 ;  /* 0x3f80000000007423 */ /* 0x001fe2000000001b */
[----:B------:R-:W-:Y:S02]  /*0e10*/  IMAD.MOV.U32 R27, RZ, RZ, RZ ;  /* 0x000000ffff1b7224 */ /* 0x000fe400078e00ff */
[----:B------:R-:W-:Y:S01]  /*0e20*/  FMUL R18, R34, R3 ;  /* 0x0000000322127220 */ /* 0x000fe20000400000 */
[----:B------:R-:W-:-:S05]  /*0e30*/  VIADD R33, R0, 0x1800000 ;  /* 0x0180000000217836 */ /* 0x000fca0000000000 */
[----:B------:R-:W-:-:S04]  /*0e40*/  LOP3.LUT R33, R33, 0x7f800000, RZ, 0xc0, !PT ;  /* 0x7f80000021217812 */ /* 0x000fc800078ec0ff */
[----:B------:R-:W-:Y:S01]  /*0e50*/  ISETP.GT.U32.AND P3, PT, R33, 0x1ffffff, PT ;  /* 0x01ffffff2100780c */ /* 0x000fe20003f64070 */
[----:B------:R-:W-:-:S12]  /*0e60*/  @!P0 BRA `(.L_x_4116) ;  /* 0x00000000002c8947 */ /* 0x000fd80003800000 */
[----:B------:R-:W-:Y:S02]  /*0e70*/  ULDC.64 UR4, c[0x0][0x248] ;  /* 0x0000920000047ab9 */ /* 0x000fe40000000a00 */
[----:B------:R-:W-:-:S04]  /*0e80*/  IMAD.WIDE.U32 R24, R7, UR4, RZ ;  /* 0x0000000407187c25 */ /* 0x000fc8000f8e00ff */
[----:B------:R-:W-:Y:S01]  /*0e90*/  IMAD R19, R7, UR5, R25 ;  /* 0x0000000507137c24 */ /* 0x000fe2000f8e0219 */
[----:B------:R-:W-:Y:S01]  /*0ea0*/  LEA R25, P4, R24, R30, 0x1 ;  /* 0x0000001e18197211 */ /* 0x000fe200078808ff */
[----:B------:R-:W-:-:S03]  /*0eb0*/  ULDC.64 UR4, c[0x0][0x220] ;  /* 0x0000880000047ab9 */ /* 0x000fc60000000a00 */
[----:B------:R-:W-:Y:S02]  /*0ec0*/  LEA.HI.X R24, R24, RZ, R19, 0x1, P4 ;  /* 0x000000ff18187211 */ /* 0x000fe400020f0c13 */
[----:B------:R-:W-:-:S05]  /*0ed0*/  IADD3 R25, P4, R25, R32, RZ ;  /* 0x0000002019197210 */ /* 0x000fca0007f9e0ff */
[----:B------:R-:W-:Y:S01]  /*0ee0*/  IMAD.X R36, R24, 0x1, R11, P4 ;  /* 0x0000000118247824 */ /* 0x000fe200020e060b */
[----:B------:R-:W-:-:S04]  /*0ef0*/  LEA R24, P4, R25, UR4, 0x2 ;  /* 0x0000000419187c11 */ /* 0x000fc8000f8810ff */
[----:B------:R-:W-:-:S05]  /*0f00*/  LEA.HI.X R25, R25, UR5, R36, 0x2, P4 ;  /* 0x0000000519197c11 */ /* 0x000fca000a0f1424 */
[----:B------:R0:W-:Y:S04]  /*0f10*/  STG.E desc[UR6][R24.64], R18 ;  /* 0x0000001218007986 */ /* 0x0001e8000c101906 */
.L_x_4116:
[----:B------:R-:W-:Y:S05]  /*0f20*/  BSYNC B0 ;  /* 0x0000000000007941 */ /* 0x000fea0003800000 */
.L_x_4115:
[----:B------:R-:W-:Y:S04]  /*0f30*/  BSSY B0, `(.L_x_4117) ;  /* 0x000000d000007945 */ /* 0x000fe80003800000 */
[----:B------:R-:W-:Y:S05]  /*0f40*/  @!P0 BRA `(.L_x_4118) ;  /* 0x00000000002c8947 */ /* 0x000fea0003800000 */
[----:B------:R-:W-:Y:S02]  /*0f50*/  ULDC.64 UR4, c[0x0][0x248] ;  /* 0x0000920000047ab9 */ /* 0x000fe40000000a00 */
[----:B0-----:R-:W-:-:S04]  /*0f60*/  IMAD.WIDE.U32 R24, R7, UR4, RZ ;  /* 0x0000000407187c25 */ /* 0x001fc8000f8e00ff */
        /* <DEDUP_REMOVED lines=9> */
.L_x_4118:
[----:B------:R-:W-:Y:S05]  /*1000*/  BSYNC B0 ;  /* 0x0000000000007941 */ /* 0x000fea0003800000 */
.L_x_4117:
[----:B------:R-:W-:Y:S01]  /*1010*/  BSSY B0, `(.L_x_4119) ;  /* 0x0000025000007945 */ /* 0x000fe20003800000 */
[----:B------:R-:W-:Y:S01]  /*1020*/  HFMA2.MMA R33, -RZ, RZ, 0, 0 ;  /* 0x00000000ff217435 */ /* 0x000fe200000001ff */
[----:B------:R-:W-:Y:S01]  /*1030*/  IMAD.MOV.U32 R31, RZ, RZ, RZ ;  /* 0x000000ffff1f7224 */ /* 0x000fe200078e00ff */
[----:B------:R-:W-:Y:S01]  /*1040*/  FMNMX R19, RZ, |R34|, !PT ;  /* 0x40000022ff137209 */ /* 0x000fe20007800000 */
[----:B------:R-:W-:Y:S08]  /*1050*/  @!P2 BRA `(.L_x_4120) ;  /* 0x000000000080a947 */ /* 0x000ff00003800000 */
[----:B------:R-:W2:Y:S01]  /*1060*/  LDC.64 R30, c[0x0][0x248] ;  /* 0x00009200ff1e7b82 */ /* 0x000ea20000000a00 */
[----:B------:R-:W-:Y:S01]  /*1070*/  ULDC.64 UR8, c[0x0][0x248] ;  /* 0x0000920000087ab9 */ /* 0x000fe20000000a00 */
[----:B------:R-:W-:Y:S01]  /*1080*/  ULDC.64 UR10, c[0x0][0x218] ;  /* 0x00008600000a7ab9 */ /* 0x000fe20000000a00 */
[----:B------:R-:W-:Y:S02]  /*1090*/  USHF.L.U32 UR4, UR8, 0x1, URZ ;  /* 0x0000000108047899 */ /* 0x000fe4000800063f */
[----:B------:R-:W-:-:S04]  /*10a0*/  USHF.L.U64.HI UR5, UR8, 0x1, UR9 ;  /* 0x0000000108057899 */ /* 0x000fc80008010209 */
[----:B01----:R-:W-:Y:S02]  /*10b0*/  IMAD.U32 R24, RZ, RZ, UR4 ;  /* 0x00000004ff187e24 */ /* 0x003fe4000f8e00ff */
[----:B------:R-:W-:Y:S02]  /*10c0*/  IMAD.U32 R25, RZ, RZ, UR5 ;  /* 0x00000005ff197e24 */ /* 0x000fe4000f8e00ff */
[----:B------:R-:W-:-:S04]  /*10d0*/  IMAD.WIDE.U32 R24, R7, UR4, R24 ;  /* 0x0000000407187c25 */ /* 0x000fc8000f8e0018 */
[----:B--2---:R-:W-:-:S04]  /*10e0*/  IMAD.WIDE.U32 R30, R7, UR8, R30 ;  /* 0x00000008071e7c25 */ /* 0x004fc8000f8e001e */
[C---:B------:R-:W-:Y:S01]  /*10f0*/  IMAD R27, R7.reuse, UR9, R31 ;  /* 0x00000009071b7c24 */ /* 0x040fe2000f8e021f */
[----:B------:R-:W-:Y:S01]  /*1100*/  IADD3 R30, P0, P4, R30, UR8, R37 ;  /* 0x000000081e1e7c10 */ /* 0x000fe2000fc1e025 */
[----:B------:R-:W-:-:S03]  /*1110*/  IMAD R31, R7, UR5, RZ ;  /* 0x00000005071f7c24 */ /* 0x000fc6000f8e02ff */
[----:B------:R-:W-:Y:S01]  /*1120*/  IADD3.X R42, R27, UR9, R38, P0, P4 ;  /* 0x000000091b2a7c10 */ /* 0x000fe200087e8426 */
[----:B------:R-:W-:Y:S01]  /*1130*/  IMAD.IADD R36, R25, 0x1, R31 ;  /* 0x0000000119247824 */ /* 0x000fe200078e021f */
[C---:B------:R-:W-:Y:S01]  /*1140*/  IADD3 R25, P4, P5, R15.reuse, UR4, R24 ;  /* 0x000000040f197c10 */ /* 0x040fe2000fd9e018 */
[----:B------:R-:W-:Y:S01]  /*1150*/  ULDC.64 UR8, c[0x0][0x210] ;  /* 0x0000840000087ab9 */ /* 0x000fe20000000a00 */
[----:B------:R-:W-:Y:S02]  /*1160*/  IADD3 R31, P0, R15, R30, RZ ;  /* 0x0000001e0f1f7210 */ /* 0x000fe40007f1e0ff */
[----:B------:R-:W-:Y:S02]  /*1170*/  IADD3.X R36, RZ, UR5, R36, P4, P5 ;  /* 0x00000005ff247c10 */ /* 0x000fe4000a7ea424 */
[C---:B------:R-:W-:Y:S01]  /*1180*/  IADD3 R27, P4, R25.reuse, R32, RZ ;  /* 0x00000020191b7210 */ /* 0x040fe20007f9e0ff */
[----:B------:R-:W-:Y:S01]  /*1190*/  IMAD.X R42, RZ, RZ, R42, P0 ;  /* 0x000000ffff2a7224 */ /* 0x000fe200000e062a */
[----:B------:R-:W-:-:S02]  /*11a0*/  IADD3 R25, P5, R25, R26, RZ ;  /* 0x0000001a19197210 */ /* 0x000fc40007fbe0ff */
[----:B------:R-:W-:Y:S01]  /*11b0*/  LEA R34, P0, R31, UR8, 0x2 ;  /* 0x000000081f227c11 */ /* 0x000fe2000f8010ff */
[C---:B------:R-:W-:Y:S01]  /*11c0*/  IMAD.X R40, R36.reuse, 0x1, R11, P4 ;  /* 0x0000000124287824 */ /* 0x040fe200020e060b */
        /* <DEDUP_REMOVED lines=9> */
.L_x_4120:
[----:B------:R-:W-:Y:S05]  /*1260*/  BSYNC B0 ;  /* 0x0000000000007941 */ /* 0x000fea0003800000 */
.L_x_4119:
[----:B------:R-:W-:Y:S01]  /*1270*/  BSSY B0, `(.L_x_4121) ;  /* 0x000000b000007945 */ /* 0x000fe20003800000 */
[----:B------:R-:W-:Y:S01]  /*1280*/  FMNMX R20, |R20|, R19, !PT ;  /* 0x0000001314147209 */ /* 0x000fe20007800200 */
[----:B------:R-:W-:Y:S02]  /*1290*/  FMUL R19, R28, 1.7020000219345092773 ;  /* 0x3fd9db231c137820 */ /* 0x000fe40000400000 */
[----:B------:R-:W-:Y:S05]  /*12a0*/  @P3 BRA `(.L_x_4122) ;  /* 0x00000000000c3947 */ /* 0x000fea0003800000 */
[----:B012---:R-:W-:-:S07]  /*12b0*/  MOV R24, 0x12d0 ;  /* 0x000012d000187802 */ /* 0x007fce0000000f00 */
[----:B-----5:R-:W-:Y:S05]  /*12c0*/  CALL.REL.NOINC `($__internal_57_$__cuda_sm20_rcp_rn_f32_slowpath) ;  /* 0x0000002400747944 */ /* 0x020fea0003c00000 */
[----:B------:R-:W-:Y:S05]  /*12d0*/  BRA `(.L_x_4123) ;  /* 0x0000000000107947 */ /* 0x000fea0003800000 */
.L_x_4122:
[----:B------:R-:W0:Y:S02]  /*12e0*/  MUFU.RCP R39, R0 ;  /* 0x0000000000277308 */ /* 0x000e240000001000 */
[----:B012---:R-:W-:-:S04]  /*12f0*/  FFMA R24, R0, R39, -1 ;  /* 0xbf80000000187423 */ /* 0x007fc80000000027 */
[----:B------:R-:W-:-:S04]  /*1300*/  FADD.FTZ R24, -R24, -RZ ;  /* 0x800000ff18187221 */ /* 0x000fc80000010100 */
[----:B------:R-:W-:-:S07]  /*1310*/  FFMA R39, R39, R24, R39 ;  /* 0x0000001827277223 */ /* 0x000fce0000000027 */
.L_x_4123:
[----:B------:R-:W-:Y:S05]  /*1320*/  BSYNC B0 ;  /* 0x0000000000007941 */ /* 0x000fea0003800000 */
.L_x_4121:
[----:B------:R-:W-:Y:S01]  /*1330*/  ULDC.64 UR10, c[0x0][0x248] ;  /* 0x00009200000a7ab9 */ /* 0x000fe20000000a00 */
[C---:B------:R-:W-:Y:S01]  /*1340*/  FADD R0, -R39.reuse, 1 ;  /* 0x3f80000027007421 */ /* 0x040fe20000000100 */
[----:B------:R-:W-:Y:S01]  /*1350*/  USHF.L.U32 UR12, UR10, 0x1, URZ ;  /* 0x000000010a0c7899 */ /* 0x000fe2000800063f */
[----:B------:R-:W-:Y:S01]  /*1360*/  FMUL R28, R39, R28 ;  /* 0x0000001c271c7220 */ /* 0x000fe20000400000 */
[----:B------:R-:W-:Y:S01]  /*1370*/  USHF.L.U64.HI UR9, UR10, 0x1, UR11 ;  /* 0x000000010a097899 */ /* 0x000fe2000801020b */
[----:B------:R-:W-:Y:S01]  /*1380*/  FMUL R0, R0, R39 ;  /* 0x0000002700007220 */ /* 0x000fe20000400000 */
[----:B------:R-:W-:Y:S02]  /*1390*/  BSSY B0, `(.L_x_4124) ;  /* 0x0000025000007945 */ /* 0x000fe40003800000 */
[----:B------:R-:W-:Y:S02]  /*13a0*/  IMAD.U32 R24, RZ, RZ, UR12 ;  /* 0x0000000cff187e24 */ /* 0x000fe4000f8e00ff */
[----:B------:R-:W-:Y:S01]  /*13b0*/  FFMA R0, R19, R0, R39 ;  /* 0x0000000013007223 */ /* 0x000fe20000000027 */
[----:B------:R-:W-:-:S02]  /*13c0*/  IMAD.U32 R25, RZ, RZ, UR9 ;  /* 0x00000009ff197e24 */ /* 0x000fc4000f8e00ff */
[C---:B------:R-:W-:Y:S02]  /*13d0*/  VIADD R19, R7.reuse, 0x3 ;  /* 0x0000000307137836 */ /* 0x040fe40000000000 */
[----:B------:R-:W-:Y:S01]  /*13e0*/  FMUL R0, R0, R21 ;  /* 0x0000001500007220 */ /* 0x000fe20000400000 */
[----:B------:R-:W-:Y:S02]  /*13f0*/  IMAD.WIDE.U32 R24, R7, UR12, R24 ;  /* 0x0000000c07187c25 */ /* 0x000fe4000f8e0018 */
[----:B------:R-:W-:Y:S02]  /*1400*/  ISETP.GE.U32.AND P0, PT, R19, R10, PT ;  /* 0x0000000a1300720c */ /* 0x000fe40003f06070 */
[----:B------:R-:W-:Y:S02]  /*1410*/  IMAD R35, R7, UR9, RZ ;  /* 0x0000000907237c24 */ /* 0x000fe4000f8e02ff */
[----:B------:R-:W-:Y:S01]  /*1420*/  FMUL R0, R0, R29 ;  /* 0x0000001d00007220 */ /* 0x000fe20000400000 */
[----:B------:R-:W-:Y:S01]  /*1430*/  VIADD R19, R8, 0x1d ;  /* 0x0000001d08137836 */ /* 0x000fe20000000000 */
[----:B------:R-:W-:Y:S01]  /*1440*/  IADD3 R34, P3, R24, UR12, RZ ;  /* 0x0000000c18227c10 */ /* 0x000fe2000ff7e0ff */
[----:B------:R-:W-:Y:S01]  /*1450*/  FMUL R24, R28, R21 ;  /* 0x000000151c187220 */ /* 0x000fe20000400000 */
[----:B------:R-:W-:-:S02]  /*1460*/  IMAD.MOV.U32 R28, RZ, RZ, RZ ;  /* 0x000000ffff1c7224 */ /* 0x000fc400078e00ff */
[-C--:B------:R-:W-:Y:S01]  /*1470*/  FMUL R30, R0, R3.reuse ;  /* 0x00000003001e7220 */ /* 0x080fe20000400000 */
[----:B------:R-:W-:Y:S01]  /*1480*/  IADD3.X R35, R25, UR9, R35, P3, !PT ;  /* 0x0000000919237c10 */ /* 0x000fe20009ffe423 */
[----:B------:R-:W-:Y:S01]  /*1490*/  FMUL R29, R24, R3 ;  /* 0x00000003181d7220 */ /* 0x000fe20000400000 */
[----:B------:R-:W-:Y:S02]  /*14a0*/  LOP3.LUT R19, R19, 0x1f, RZ, 0xc0, !PT ;  /* 0x0000001f13137812 */ /* 0x000fe400078ec0ff */
[----:B------:R-:W-:Y:S02]  /*14b0*/  FMNMX R25, R20, |R0|, !PT ;  /* 0x4000000014197209 */ /* 0x000fe40007800000 */
[----:B------:R-:W-:Y:S02]  /*14c0*/  CS2R R20, SRZ ;  /* 0x0000000000147805 */ /* 0x000fe4000001ff00 */
[----:B------:R-:W-:Y:S02]  /*14d0*/  ISETP.LT.U32.AND P0, PT, R19, R12, !P0 ;  /* 0x0000000c1300720c */ /* 0x000fe40004701070 */
[----:B------:R-:W-:Y:S01]  /*14e0*/  FMNMX R36, |R24|, R25, !PT ;  /* 0x0000001918247209 */ /* 0x000fe20007800200 */
[----:B------:R-:W-:Y:S10]  /*14f0*/  @!P1 BRA `(.L_x_4125) ;  /* 0x0000000000389947 */ /* 0x000ff40003800000 */
[----:B------:R-:W-:Y:S02]  /*1500*/  ULDC.64 UR4, c[0x0][0x248] ;  /* 0x0000920000047ab9 */ /* 0x000fe40000000a00 */
[----:B------:R-:W-:Y:S02]  /*1510*/  USHF.L.U32 UR8, UR4, 0x1, URZ ;  /* 0x0000000104087899 */ /* 0x000fe4000800063f */
[----:B------:R-:W-:-:S04]  /*1520*/  USHF.L.U64.HI UR5, UR4, 0x1, UR5 ;  /* 0x0000000104057899 */ /* 0x000fc80008010205 */
[----:B------:R-:W-:Y:S02]  /*1530*/  IMAD.U32 R24, RZ, RZ, UR8 ;  /* 0x00000008ff187e24 */ /* 0x000fe4000f8e00ff */
[----:B------:R-:W-:Y:S02]  /*1540*/  IMAD.U32 R25, RZ, RZ, UR5 ;  /* 0x00000005ff197e24 */ /* 0x000fe4000f8e00ff */
[C---:B------:R-:W-:Y:S01]  /*1550*/  IMAD R39, R7.reuse, UR5, RZ ;  /* 0x0000000507277c24 */ /* 0x040fe2000f8e02ff */
[----:B------:R-:W-:Y:S01]  /*1560*/  ULDC.64 UR4, c[0x0][0x220] ;  /* 0x0000880000047ab9 */ /* 0x000fe20000000a00 */
[----:B------:R-:W-:-:S04]  /*1570*/  IMAD.WIDE.U32 R24, R7, UR8, R24 ;  /* 0x0000000807187c25 */ /* 0x000fc8000f8e0018 */
[----:B------:R-:W-:Y:S01]  /*1580*/  IMAD.IADD R0, R25, 0x1, R39 ;  /* 0x0000000119007824 */ /* 0x000fe200078e0227 */
[----:B------:R-:W-:-:S04]  /*1590*/  IADD3 R25, P3, P4, R32, R24, R9 ;  /* 0x0000001820197210 */ /* 0x000fc80007c7e009 */
[----:B------:R-:W-:Y:S02]  /*15a0*/  IADD3.X R0, R11, R0, RZ, P3, P4 ;  /* 0x000000000b007210 */ /* 0x000fe40001fe84ff */
[----:B------:R-:W-:-:S04]  /*15b0*/  LEA R24, P3, R25, UR4, 0x2 ;  /* 0x0000000419187c11 */ /* 0x000fc8000f8610ff */
[----:B------:R-:W-:-:S05]  /*15c0*/  LEA.HI.X R25, R25, UR5, R0, 0x2, P3 ;  /* 0x0000000519197c11 */ /* 0x000fca00098f1400 */
[----:B------:R0:W-:Y:S04]  /*15d0*/  STG.E desc[UR6][R24.64], R30 ;  /* 0x0000001e18007986 */ /* 0x0001e8000c101906 */
.L_x_4125:
[----:B------:R-:W-:Y:S05]  /*15e0*/  BSYNC B0 ;  /* 0x0000000000007941 */ /* 0x000fea0003800000 */
.L_x_4124:
[----:B------:R-:W-:Y:S04]  /*15f0*/  BSSY B0, `(.L_x_4126) ;  /* 0x0000010000007945 */ /* 0x000fe80003800000 */
[----:B------:R-:W-:Y:S05]  /*1600*/  @!P1 BRA `(.L_x_4127) ;  /* 0x0000000000389947 */ /* 0x000fea0003800000 */
[----:B------:R-:W-:Y:S02]  /*1610*/  ULDC.64 UR4, c[0x0][0x248] ;  /* 0x0000920000047ab9 */ /* 0x000fe40000000a00 */
[----:B------:R-:W-:Y:S02]  /*1620*/  USHF.L.U32 UR8, UR4, 0x1, URZ ;  /* 0x0000000104087899 */ /* 0x000fe4000800063f */
[----:B------:R-:W-:-:S04]  /*1630*/  USHF.L.U64.HI UR5, UR4, 0x1, UR5 ;  /* 0x0000000104057899 */ /* 0x000fc80008010205 */
[----:B0-----:R-:W-:Y:S02]  /*1640*/  IMAD.U32 R24, RZ, RZ, UR8 ;  /* 0x00000008ff187e24 */ /* 0x001fe4000f8e00ff */
        /* <DEDUP_REMOVED lines=10> */
.L_x_4127:
[----:B------:R-:W-:Y:S05]  /*16f0*/  BSYNC B0 ;  /* 0x0000000000007941 */ /* 0x000fea0003800000 */
.L_x_4126:
[----:B------:R-:W-:Y:S04]  /*1700*/  BSSY B0, `(.L_x_4128) ;  /* 0x000001c000007945 */ /* 0x000fe80003800000 */
[----:B------:R-:W-:Y:S05]  /*1710*/  @!P0 BRA `(.L_x_4129) ;  /* 0x0000000000688947 */ /* 0x000fea0003800000 */
[----:B------:R-:W2:Y:S01]  /*1720*/  LDC.64 R20, c[0x0][0x248] ;  /* 0x00009200ff147b82 */ /* 0x000ea20000000a00 */
[----:B01----:R-:W-:Y:S01]  /*1730*/  IADD3 R25, P3, P4, R19, UR12, R34 ;  /* 0x0000000c13197c10 */ /* 0x003fe2000fc7e022 */
[----:B------:R-:W-:Y:S01]  /*1740*/  ULDC.64 UR14, c[0x0][0x218] ;  /* 0x00008600000e7ab9 */ /* 0x000fe20000000a00 */
[----:B------:R-:W-:Y:S02]  /*1750*/  ULDC.64 UR4, c[0x0][0x210] ;  /* 0x0000840000047ab9 */ /* 0x000fe40000000a00 */
[----:B------:R-:W-:Y:S01]  /*1760*/  IADD3 R24, P5, R25, R32, RZ ;  /* 0x0000002019187210 */ /* 0x000fe20007fbe0ff */
[----:B--2---:R-:W-:-:S04]  /*1770*/  IMAD.WIDE.U32 R20, R7, UR10, R20 ;  /* 0x0000000a07147c25 */ /* 0x004fc8000f8e0014 */
[----:B------:R-:W-:Y:S01]  /*1780*/  IMAD R0, R7, UR11, R21 ;  /* 0x0000000b07007c24 */ /* 0x000fe2000f8e0215 */
[----:B------:R-:W-:Y:S02]  /*1790*/  IADD3 R28, P1, R20, UR10, RZ ;  /* 0x0000000a141c7c10 */ /* 0x000fe4000ff3e0ff */
[----:B------:R-:W-:Y:S02]  /*17a0*/  IADD3.X R20, RZ, UR9, R35, P3, P4 ;  /* 0x00000009ff147c10 */ /* 0x000fe40009fe8423 */
[----:B------:R-:W-:Y:S02]  /*17b0*/  IADD3 R28, P3, P4, R28, UR10, R37 ;  /* 0x0000000a1c1c7c10 */ /* 0x000fe4000fc7e025 */
[----:B------:R-:W-:Y:S01]  /*17c0*/  IADD3.X R37, R0, UR11, RZ, P1, !PT ;  /* 0x0000000b00257c10 */ /* 0x000fe20008ffe4ff */
[----:B------:R-:W-:Y:S01]  /*17d0*/  IMAD.X R21, R20, 0x1, R11, P5 ;  /* 0x0000000114157824 */ /* 0x000fe200028e060b */
[----:B------:R-:W-:Y:S02]  /*17e0*/  LEA R40, P5, R24, UR14, 0x2 ;  /* 0x0000000e18287c11 */ /* 0x000fe4000f8a10ff */
[----:B------:R-:W-:-:S02]  /*17f0*/  IADD3 R0, P6, R25, R26, RZ ;  /* 0x0000001a19007210 */ /* 0x000fc40007fde0ff */
[----:B------:R-:W-:Y:S02]  /*1800*/  LEA.HI.X R41, R24, UR15, R21, 0x2, P5 ;  /* 0x0000000f18297c11 */ /* 0x000fe4000a8f1415 */
[----:B------:R-:W-:Y:S01]  /*1810*/  IADD3.X R24, R37, UR11, R38, P3, P4 ;  /* 0x0000000b25187c10 */ /* 0x000fe20009fe8426 */
[----:B------:R-:W-:Y:S01]  /*1820*/  IMAD.X R21, R20, 0x1, R13, P6 ;  /* 0x0000000114157824 */ /* 0x000fe200030e060d */
[----:B------:R-:W-:Y:S02]  /*1830*/  IADD3 R25, P1, R19, R28, RZ ;  /* 0x0000001c13197210 */ /* 0x000fe40007f3e0ff */
[----:B------:R-:W-:-:S03]  /*1840*/  LEA R38, P3, R0, UR14, 0x2 ;  /* 0x0000000e00267c11 */ /* 0x000fc6000f8610ff */
[----:B------:R-:W-:Y:S01]  /*1850*/  IMAD.X R20, RZ, RZ, R24, P1 ;  /* 0x000000ffff147224 */ /* 0x000fe200008e0618 */
[C---:B------:R-:W-:Y:S02]  /*1860*/  LEA R24, P1, R25.reuse, UR4, 0x2 ;  /* 0x0000000419187c11 */ /* 0x040fe4000f8210ff */
[----:B------:R-:W-:Y:S02]  /*1870*/  LEA.HI.X R39, R0, UR15, R21, 0x2, P3 ;  /* 0x0000000f00277c11 */ /* 0x000fe400098f1415 */
[----:B------:R-:W-:Y:S01]  /*1880*/  LEA.HI.X R25, R25, UR5, R20, 0x2, P1 ;  /* 0x0000000519197c11 */ /* 0x000fe200088f1414 */
[----:B------:R2:W5:Y:S04]  /*1890*/  LDG.E R21, desc[UR6][R40.64] ;  /* 0x0000000628157981 */ /* 0x000568000c1e1900 */
[----:B------:R2:W5:Y:S04]  /*18a0*/  LDG.E R20, desc[UR6][R38.64] ;  /* 0x0000000626147981 */ /* 0x000568000c1e1900 */
[----:B------:R2:W5:Y:S02]  /*18b0*/  LDG.E R28, desc[UR6][R24.64] ;  /* 0x00000006181c7981 */ /* 0x000564000c1e1900 */
.L_x_4129:
[----:B------:R-:W-:Y:S05]  /*18c0*/  BSYNC B0 ;  /* 0x0000000000007941 */ /* 0x000fea0003800000 */
.L_x_4128:
[----:B012---:R-:W-:Y:S02]  /*18d0*/  IMAD.MOV.U32 R25, RZ, RZ, 0x3bbb989d ;  /* 0x3bbb989dff197424 */ /* 0x007fe400078e00ff */
[C---:B-----5:R-:W-:Y:S01]  /*18e0*/  FMUL R0, R31.reuse, -1.7020000219345092773 ;  /* 0xbfd9db231f007820 */ /* 0x060fe20000400000 */
[----:B------:R-:W-:Y:S01]  /*18f0*/  IMAD.MOV.U32 R37, RZ, RZ, 0x437c0000 ;  /* 0x437c0000ff257424 */ /* 0x000fe200078e00ff */
[----:B------:R-:W-:Y:S01]  /*1900*/  BSSY B0, `(.L_x_4130) ;  /* 0x0000018000007945 */ /* 0x000fe20003800000 */
[----:B------:R-:W-:Y:S01]  /*1910*/  FMUL R38, R31, 1.7020000219345092773 ;  /* 0x3fd9db231f267820 */ /* 0x000fe20000400000 */
[----:B------:R-:W-:-:S04]  /*1920*/  FFMA.SAT R24, R0, R25, 0.5 ;  /* 0x3f00000000187423 */ /* 0x000fc80000002019 */
[----:B------:R-:W-:Y:S01]  /*1930*/  FFMA.RM R24, R24, R37, 12582913 ;  /* 0x4b40000118187423 */ /* 0x000fe20000004025 */
[----:B------:R-:W-:-:S03]  /*1940*/  IADD3 R37, P3, R15, R34, RZ ;  /* 0x000000220f257210 */ /* 0x000fc60007f7e0ff */
[C---:B------:R-:W-:Y:S01]  /*1950*/  FADD R25, R24.reuse, -12583039 ;  /* 0xcb40007f18197421 */ /* 0x040fe20000000000 */
[----:B------:R-:W-:Y:S02]  /*1960*/  IMAD.SHL.U32 R24, R24, 0x800000, RZ ;  /* 0x0080000018187824 */ /* 0x000fe400078e00ff */
[----:B------:R-:W-:Y:S02]  /*1970*/  IMAD.X R40, RZ, RZ, R35, P3 ;  /* 0x000000ffff287224 */ /* 0x000fe400018e0623 */
        /* <DEDUP_REMOVED lines=10> */
[----:B------:R-:W-:Y:S05]  /*1a20*/  CALL.REL.NOINC `($__internal_57_$__cuda_sm20_rcp_rn_f32_slowpath) ;  /* 0x0000001c009c7944 */ /* 0x000fea0003c00000 */
[----:B------:R-:W-:Y:S05]  /*1a30*/  BRA `(.L_x_4132) ;  /* 0x0000000000107947 */ /* 0x000fea0003800000 */
.L_x_4131:
[----:B------:R-:W0:Y:S02]  /*1a40*/  MUFU.RCP R39, R24 ;  /* 0x0000001800277308 */ /* 0x000e240000001000 */
[----:B0-----:R-:W-:-:S04]  /*1a50*/  FFMA R0, R24, R39, -1 ;  /* 0xbf80000018007423 */ /* 0x001fc80000000027 */
[----:B------:R-:W-:-:S04]  /*1a60*/  FADD.FTZ R0, -R0, -RZ ;  /* 0x800000ff00007221 */ /* 0x000fc80000010100 */
[----:B------:R-:W-:-:S07]  /*1a70*/  FFMA R39, R39, R0, R39 ;  /* 0x0000000027277223 */ /* 0x000fce0000000027 */
.L_x_4132:
[----:B------:R-:W-:Y:S05]  /*1a80*/  BSYNC B0 ;  /* 0x0000000000007941 */ /* 0x000fea0003800000 */
.L_x_4130:
[----:B------:R-:W0:Y:S01]  /*1a90*/  @P2 LDC.64 R24, c[0x0][0x220] ;  /* 0x00008800ff182b82 */ /* 0x000e220000000a00 */
[C---:B------:R-:W-:Y:S01]  /*1aa0*/  @P2 IADD3 R0, P1, R37.reuse, R32, RZ ;  /* 0x0000002025002210 */ /* 0x040fe20007f3e0ff */
[----:B------:R-:W-:Y:S01]  /*1ab0*/  IMAD.MOV.U32 R41, RZ, RZ, 0x437c0000 ;  /* 0x437c0000ff297424 */ /* 0x000fe200078e00ff */
[----:B------:R-:W-:Y:S02]  /*1ac0*/  BSSY B0, `(.L_x_4133) ;  /* 0x000002e000007945 */ /* 0x000fe40003800000 */
[----:B0-----:R-:W-:Y:S01]  /*1ad0*/  @P2 LEA R42, P3, R0, R24, 0x2 ;  /* 0x00000018002a2211 */ /* 0x001fe200078610ff */
[----:B------:R-:W-:Y:S01]  /*1ae0*/  @P2 IMAD.X R24, R40, 0x1, R11, P1 ;  /* 0x0000000128182824 */ /* 0x000fe200008e060b */
[----:B------:R-:W-:-:S04]  /*1af0*/  @P2 IADD3 R37, P1, R37, R26, RZ ;  /* 0x0000001a25252210 */ /* 0x000fc80007f3e0ff */
[----:B------:R-:W-:Y:S01]  /*1b00*/  @P2 LEA.HI.X R43, R0, R25, R24, 0x2, P3 ;  /* 0x00000019002b2211 */ /* 0x000fe200018f1418 */
[----:B------:R-:W-:Y:S01]  /*1b10*/  FADD R0, -R39, 1 ;  /* 0x3f80000027007421 */ /* 0x000fe20000000100 */
[----:B------:R-:W0:Y:S01]  /*1b20*/  @P2 LDC.64 R24, c[0x0][0x220] ;  /* 0x00008800ff182b82 */ /* 0x000e220000000a00 */
[----:B------:R-:W-:Y:S02]  /*1b30*/  @P2 IMAD.X R40, R40, 0x1, R13, P1 ;  /* 0x0000000128282824 */ /* 0x000fe400008e060d */
[----:B------:R-:W-:-:S04]  /*1b40*/  FMUL R0, R0, R39 ;  /* 0x0000002700007220 */ /* 0x000fc80000400000 */
[----:B------:R-:W-:Y:S01]  /*1b50*/  FFMA R38, R38, R0, R39 ;  /* 0x0000000026267223 */ /* 0x000fe20000000027 */
[----:B------:R-:W-:-:S03]  /*1b60*/  IMAD.MOV.U32 R0, RZ, RZ, 0x3bbb989d ;  /* 0x3bbb989dff007424 */ /* 0x000fc600078e00ff */
[----:B------:R-:W-:-:S04]  /*1b70*/  FMUL R38, R38, R33 ;  /* 0x0000002126267220 */ /* 0x000fc80000400000 */
[----:B------:R-:W-:Y:S01]  /*1b80*/  FMUL R27, R38, R27 ;  /* 0x0000001b261b7220 */ /* 0x000fe20000400000 */
[----:B0-----:R-:W-:-:S04]  /*1b90*/  @P2 LEA R24, P1, R37, R24, 0x2 ;  /* 0x0000001825182211 */ /* 0x001fc800078210ff */
[----:B------:R-:W-:Y:S01]  /*1ba0*/  @P2 LEA.HI.X R25, R37, R25, R40, 0x2, P1 ;  /* 0x0000001925192211 */ /* 0x000fe200008f1428 */
[----:B------:R-:W-:-:S04]  /*1bb0*/  FMUL R37, R21, -1.7020000219345092773 ;  /* 0xbfd9db2315257820 */ /* 0x000fc80000400000 */
[----:B------:R-:W-:-:S04]  /*1bc0*/  FFMA.SAT R0, R37, R0, 0.5 ;  /* 0x3f00000025007423 */ /* 0x000fc80000002000 */
[----:B------:R-:W-:-:S04]  /*1bd0*/  FFMA.RM R0, R0, R41, 12582913 ;  /* 0x4b40000100007423 */ /* 0x000fc80000004029 */
[C---:B------:R-:W-:Y:S01]  /*1be0*/  FADD R40, R0.reuse, -12583039 ;  /* 0xcb40007f00287421 */ /* 0x040fe20000000000 */
[----:B------:R-:W-:-:S03]  /*1bf0*/  IMAD.SHL.U32 R0, R0, 0x800000, RZ ;  /* 0x0080000000007824 */ /* 0x000fc600078e00ff */
[----:B------:R-:W-:-:S04]  /*1c00*/  FFMA R40, R37, 1.4426950216293334961, -R40 ;  /* 0x3fb8aa3b25287823 */ /* 0x000fc80000000828 */
[----:B------:R-:W-:Y:S01]  /*1c10*/  FFMA R37, R37, 1.925963033500011079e-08, R40 ;  /* 0x32a5706025257823 */ /* 0x000fe20000000028 */
[----:B------:R-:W-:Y:S01]  /*1c20*/  FMUL R40, R39, R31 ;  /* 0x0000001f27287220 */ /* 0x000fe20000400000 */
[----:B------:R-:W-:-:S03]  /*1c30*/  FMNMX R39, R36, |R27|, !PT ;  /* 0x4000001b24277209 */ /* 0x000fc60007800000 */
[----:B------:R-:W-:Y:S01]  /*1c40*/  FMUL R40, R40, R33 ;  /* 0x0000002128287220 */ /* 0x000fe20000400000 */
[----:B------:R-:W0:Y:S01]  /*1c50*/  MUFU.EX2 R37, R37 ;  /* 0x0000002500257308 */ /* 0x000e220000000800 */
[-C--:B------:R-:W-:Y:S02]  /*1c60*/  FMUL R33, R27, R3.reuse ;  /* 0x000000031b217220 */ /* 0x080fe40000400000 */
[C---:B------:R-:W-:Y:S01]  /*1c70*/  FMUL R31, R40.reuse, R3 ;  /* 0x00000003281f7220 */ /* 0x040fe20000400000 */
[----:B------:R-:W-:Y:S02]  /*1c80*/  FMNMX R36, |R40|, R39, !PT ;  /* 0x0000002728247209 */ /* 0x000fe40007800200 */
[----:B------:R1:W-:Y:S04]  /*1c90*/  @P2 STG.E desc[UR6][R42.64], R33 ;  /* 0x000000212a002986 */ /* 0x0003e8000c101906 */
[----:B------:R1:W-:Y:S01]  /*1ca0*/  @P2 STG.E desc[UR6][R24.64], R31 ;  /* 0x0000001f18002986 */ /* 0x0003e2000c101906 */
[----:B------:R-:W-:Y:S01]  /*1cb0*/  IADD3 R27, P2, P3, R19, UR12, R34 ;  /* 0x0000000c131b7c10 */ /* 0x000fe2000fb5e022 */
[----:B------:R-:W-:-:S03]  /*1cc0*/  FMUL R34, R21, 1.7020000219345092773 ;  /* 0x3fd9db2315227820 */ /* 0x000fc60000400000 */
[----:B------:R-:W-:Y:S01]  /*1cd0*/  IADD3.X R38, RZ, UR9, R35, P2, P3 ;  /* 0x00000009ff267c10 */ /* 0x000fe200097e6423 */
[----:B0-----:R-:W-:-:S04]  /*1ce0*/  FFMA R0, R0, R37, 1 ;  /* 0x3f80000000007423 */ /* 0x001fc80000000025 */
[----:B------:R-:W-:-:S05]  /*1cf0*/  VIADD R37, R0, 0x1800000 ;  /* 0x0180000000257836 */ /* 0x000fca0000000000 */
[----:B------:R-:W-:-:S04]  /*1d00*/  LOP3.LUT R37, R37, 0x7f800000, RZ, 0xc0, !PT ;  /* 0x7f80000025257812 */ /* 0x000fc800078ec0ff */
[----:B------:R-:W-:-:S13]  /*1d10*/  ISETP.GT.U32.AND P1, PT, R37, 0x1ffffff, PT ;  /* 0x01ffffff2500780c */ /* 0x000fda0003f24070 */
[----:B-1----:R-:W-:Y:S05]  /*1d20*/  @P1 BRA `(.L_x_4134) ;  /* 0x00000000000c1947 */ /* 0x002fea0003800000 */
[----:B------:R-:W-:-:S07]  /*1d30*/  MOV R24, 0x1d50 ;  /* 0x00001d5000187802 */ /* 0x000fce0000000f00 */
[----:B------:R-:W-:Y:S05]  /*1d40*/  CALL.REL.NOINC `($__internal_57_$__cuda_sm20_rcp_rn_f32_slowpath) ;  /* 0x0000001800d47944 */ /* 0x000fea0003c00000 */
[----:B------:R-:W-:Y:S05]  /*1d50*/  BRA `(.L_x_4135) ;  /* 0x0000000000107947 */ /* 0x000fea0003800000 */
.L_x_4134:
[----:B------:R-:W0:Y:S02]  /*1d60*/  MUFU.RCP R39, R0 ;  /* 0x0000000000277308 */ /* 0x000e240000001000 */
[----:B0-----:R-:W-:-:S04]  /*1d70*/  FFMA R24, R0, R39, -1 ;  /* 0xbf80000000187423 */ /* 0x001fc80000000027 */
[----:B------:R-:W-:-:S04]  /*1d80*/  FADD.FTZ R24, -R24, -RZ ;  /* 0x800000ff18187221 */ /* 0x000fc80000010100 */
[----:B------:R-:W-:-:S07]  /*1d90*/  FFMA R39, R39, R24, R39 ;  /* 0x0000001827277223 */ /* 0x000fce0000000027 */
.L_x_4135:
[----:B------:R-:W-:Y:S05]  /*1da0*/  BSYNC B0 ;  /* 0x0000000000007941 */ /* 0x000fea0003800000 */
.L_x_4133:
[----:B------:R-:W0:Y:S01]  /*1db0*/  @P0 LDC.64 R24, c[0x0][0x220] ;  /* 0x00008800ff180b82 */ /* 0x000e220000000a00 */
[----:B------:R-:W-:Y:S01]  /*1dc0*/  @P0 IADD3 R35, P1, R27, R32, RZ ;  /* 0x000000201b230210 */ /* 0x000fe20007f3e0ff */
[----:B------:R-:W-:Y:S01]  /*1dd0*/  FADD R0, -R39, 1 ;  /* 0x3f80000027007421 */ /* 0x000fe20000000100 */
[----:B------:R-:W-:Y:S01]  /*1de0*/  @P0 IADD3 R32, P2, R27, R26, RZ ;  /* 0x0000001a1b200210 */ /* 0x000fe20007f5e0ff */
[----:B------:R-:W-:Y:S01]  /*1df0*/  FMUL R21, R39, R21 ;  /* 0x0000001527157220 */ /* 0x000fe20000400000 */
[----:B------:R-:W-:Y:S02]  /*1e00*/  IMAD.IADD R37, R2, 0x1, -R7 ;  /* 0x0000000102257824 */ /* 0x000fe400078e0a07 */
[----:B------:R-:W-:Y:S01]  /*1e10*/  FMUL R0, R0, R39 ;  /* 0x0000002700007220 */ /* 0x000fe20000400000 */
[----:B------:R-:W-:Y:S01]  /*1e20*/  UMOV UR4, 0x400 ;  /* 0x0000040000047882 */ /* 0x000fe20000000000 */
[----:B------:R-:W1:Y:S01]  /*1e30*/  @P0 LDC.64 R26, c[0x0][0x220] ;  /* 0x00008800ff1a0b82 */ /* 0x000e620000000a00 */
[----:B------:R-:W-:Y:S01]  /*1e40*/  UIADD3 UR4, UR4, 0x20, URZ ;  /* 0x0000002004047890 */ /* 0x000fe2000fffe03f */
[----:B------:R-:W-:Y:S01]  /*1e50*/  FFMA R39, R34, R0, R39 ;  /* 0x0000000022277223 */ /* 0x000fe20000000027 */
[----:B------:R-:W-:Y:S01]  /*1e60*/  FMUL R34, R21, R28 ;  /* 0x0000001c15227220 */ /* 0x000fe20000400000 */
[----:B------:R-:W-:Y:S01]  /*1e70*/  LOP3.LUT R37, R37, 0x1f, RZ, 0xc0, !PT ;  /* 0x0000001f25257812 */ /* 0x000fe200078ec0ff */
[----:B------:R-:W-:-:S02]  /*1e80*/  @P0 IMAD.X R13, R38, 0x1, R13, P2 ;  /* 0x00000001260d0824 */ /* 0x000fc400010e060d */
[----:B------:R-:W-:Y:S01]  /*1e90*/  FMUL R21, R39, R28 ;  /* 0x0000001c27157220 */ /* 0x000fe20000400000 */
[----:B------:R-:W-:Y:S01]  /*1ea0*/  @P0 IMAD.X R28, R38, 0x1, R11, P1 ;  /* 0x00000001261c0824 */ /* 0x000fe200008e060b */
[----:B------:R-:W2:Y:S01]  /*1eb0*/  S2UR UR5, SR_CgaCtaId ;  /* 0x00000000000579c3 */ /* 0x000ea20000008800 */
[C---:B------:R-:W-:Y:S02]  /*1ec0*/  IMAD R0, R16.reuse, 0x21, R37 ;  /* 0x0000002110007824 */ /* 0x040fe400078e0225 */
[----:B------:R-:W-:Y:S01]  /*1ed0*/  FMUL R21, R21, R20 ;  /* 0x0000001415157220 */ /* 0x000fe20000400000 */
[C---:B------:R-:W-:Y:S01]  /*1ee0*/  IMAD R9, R16.reuse, 0x21, R9 ;  /* 0x0000002110097824 */ /* 0x040fe200078e0209 */
[----:B------:R-:W-:Y:S01]  /*1ef0*/  ULDC.64 UR8, c[0x0][0x250] ;  /* 0x0000940000087ab9 */ /* 0x000fe20000000a00 */
[C---:B------:R-:W-:Y:S01]  /*1f00*/  IMAD R20, R16.reuse, 0x21, R15 ;  /* 0x0000002110147824 */ /* 0x040fe200078e020f */
[----:B------:R-:W-:Y:S01]  /*1f10*/  ULDC.64 UR10, c[0x0][0x250] ;  /* 0x00009400000a7ab9 */ /* 0x000fe20000000a00 */
[----:B------:R-:W-:Y:S01]  /*1f20*/  IMAD R11, R16, 0x21, R19 ;  /* 0x00000021100b7824 */ /* 0x000fe200078e0213 */
[----:B0-----:R-:W-:Y:S01]  /*1f30*/  @P0 LEA R24, P1, R35, R24, 0x2 ;  /* 0x0000001823180211 */ /* 0x001fe200078210ff */
[----:B------:R-:W-:Y:S01]  /*1f40*/  FMUL R19, R21, R3 ;  /* 0x0000000315137220 */ /* 0x000fe20000400000 */
[----:B------:R-:W-:Y:S01]  /*1f50*/  FMNMX R21, R36, |R21|, !PT ;  /* 0x4000001524157209 */ /* 0x000fe20007800000 */
[----:B------:R-:W-:Y:S01]  /*1f60*/  BSSY B0, `(.L_x_4136) ;  /* 0x0000084000007945 */ /* 0x000fe20003800000 */
[----:B------:R-:W-:Y:S01]  /*1f70*/  @P0 LEA.HI.X R25, R35, R25, R28, 0x2, P1 ;  /* 0x0000001923190211 */ /* 0x000fe200008f141c */
[C---:B------:R-:W-:Y:S01]  /*1f80*/  FMUL R28, R34.reuse, R3 ;  /* 0x00000003221c7220 */ /* 0x040fe20000400000 */
[----:B------:R-:W-:Y:S01]  /*1f90*/  IMAD.U32 R35, RZ, RZ, UR8 ;  /* 0x00000008ff237e24 */ /* 0x000fe2000f8e00ff */
[----:B------:R-:W-:-:S02]  /*1fa0*/  FMNMX R21, |R34|, R21, !PT ;  /* 0x0000001522157209 */ /* 0x000fc40007800200 */
[C---:B-1----:R-:W-:Y:S01]  /*1fb0*/  @P0 LEA R26, P1, R32.reuse, R26, 0x2 ;  /* 0x0000001a201a0211 */ /* 0x042fe200078210ff */
[----:B------:R-:W-:Y:S03]  /*1fc0*/  @P0 STG.E desc[UR6][R24.64], R19 ;  /* 0x0000001318000986 */ /* 0x000fe6000c101906 */
[----:B------:R-:W-:Y:S01]  /*1fd0*/  @P0 LEA.HI.X R27, R32, R27, R13, 0x2, P1 ;  /* 0x0000001b201b0211 */ /* 0x000fe200008f140d */
[----:B------:R-:W-:Y:S01]  /*1fe0*/  IMAD.U32 R13, RZ, RZ, UR9 ;  /* 0x00000009ff0d7e24 */ /* 0x000fe2000f8e00ff */
[C---:B------:R-:W-:Y:S01]  /*1ff0*/  ISETP.GE.U32.AND P1, PT, R7.reuse, R12, PT ;  /* 0x0000000c0700720c */ /* 0x040fe20003f26070 */
[----:B--2---:R-:W-:Y:S02]  /*2000*/  ULEA UR4, UR5, UR4, 0x18 ;  /* 0x0000000405047291 */ /* 0x004fe4000f8ec03f */
[----:B------:R-:W-:Y:S01]  /*2010*/  @P0 STG.E desc[UR6][R26.64], R28 ;  /* 0x0000001c1a000986 */ /* 0x000fe2000c101906 */
[----:B------:R-:W-:Y:S01]  /*2020*/  IMAD R15, R7, R13, RZ ;  /* 0x0000000d070f7224 */ /* 0x000fe200078e02ff */
[----:B------:R-:W-:-:S02]  /*2030*/  ULDC.64 UR8, c[0x0][0x228] ;  /* 0x00008a0000087ab9 */ /* 0x000fc40000000a00 */
[----:B------:R-:W-:Y:S02]  /*2040*/  LEA R0, R0, UR4, 0x2 ;  /* 0x0000000400007c11 */ /* 0x000fe4000f8e10ff */
[----:B------:R-:W-:Y:S02]  /*2050*/  LEA R9, R9, UR4, 0x2 ;  /* 0x0000000409097c11 */ /* 0x000fe4000f8e10ff */
[----:B------:R-:W-:Y:S01]  /*2060*/  LEA R20, R20, UR4, 0x2 ;  /* 0x0000000414147c11 */ /* 0x000fe2000f8e10ff */
[----:B------:R-:W-:Y:S01]  /*2070*/  STS [R0], R18 ;  /* 0x0000001200007388 */ /* 0x000fe20000000800 */
[----:B------:R-:W-:-:S03]  /*2080*/  LEA R11, R11, UR4, 0x2 ;  /* 0x000000040b0b7c11 */ /* 0x000fc6000f8e10ff */
[----:B------:R-:W-:Y:S04]  /*2090*/  STS [R9], R30 ;  /* 0x0000001e09007388 */ /* 0x000fe80000000800 */
[----:B------:R0:W-:Y:S04]  /*20a0*/  STS [R20], R33 ;  /* 0x0000002114007388 */ /* 0x0001e80000000800 */
[----:B------:R1:W-:Y:S01]  /*20b0*/  STS [R11], R19 ;  /* 0x000000130b007388 */ /* 0x0003e20000000800 */
[----:B0-----:R-:W-:-:S04]  /*20c0*/  IMAD.WIDE.U32 R32, R7, R35, RZ ;  /* 0x0000002307207225 */ /* 0x001fc800078e00ff */
[----:B------:R-:W-:Y:S01]  /*20d0*/  IMAD.IADD R33, R33, 0x1, R15 ;  /* 0x0000000121217824 */ /* 0x000fe200078e020f */
[----:B------:R-:W-:Y:S06]  /*20e0*/  BAR.SYNC.DEFER_BLOCKING 0x0 ;  /* 0x0000000000007b1d */ /* 0x000fec0000010000 */
[----:B-1----:R-:W-:Y:S05]  /*20f0*/  @P1 BRA `(.L_x_4137) ;  /* 0x0000000400a81947 */ /* 0x002fea0003800000 */
        /* <DEDUP_REMOVED lines=18> */
[----:B------:R-:W0:Y:S01]  /*2220*/  LDC.64 R12, c[0x0][0x250] ;  /* 0x00009400ff0c7b82 */ /* 0x000e220000000a00 */
[----:B------:R-:W-:Y:S02]  /*2230*/  IMAD.IADD R34, R34, 0x1, -R15 ;  /* 0x0000000122227824 */ /* 0x000fe400078e0a0f */
[----:B------:R-:W-:Y:S02]  /*2240*/  IMAD.MOV.U32 R30, RZ, RZ, RZ ;  /* 0x000000ffff1e7224 */ /* 0x000fe400078e00ff */
[----:B------:R-:W-:Y:S02]  /*2250*/  IMAD.MOV.U32 R39, RZ, RZ, R7 ;  /* 0x000000ffff277224 */ /* 0x000fe400078e0007 */
[----:B------:R-:W-:Y:S02]  /*2260*/  IMAD.MOV.U32 R37, RZ, RZ, R8 ;  /* 0x000000ffff257224 */ /* 0x000fe400078e0008 */
[----:B------:R-:W-:Y:S02]  /*2270*/  IMAD.MOV.U32 R26, RZ, RZ, R32 ;  /* 0x000000ffff1a7224 */ /* 0x000fe400078e0020 */
[----:B------:R-:W-:-:S07]  /*2280*/  IMAD.MOV.U32 R27, RZ, RZ, R33 ;  /* 0x000000ffff1b7224 */ /* 0x000fce00078e0021 */
.L_x_4140:
[C---:B------:R-:W-:Y:S01]  /*2290*/  LOP3.LUT R35, R37.reuse, 0x1f, RZ, 0xc0, !PT ;  /* 0x0000001f25237812 */ /* 0x040fe200078ec0ff */
[----:B------:R-:W-:Y:S01]  /*22a0*/  IMAD R36, R16, 0x21, R39 ;  /* 0x0000002110247824 */ /* 0x000fe200078e0227 */
[C---:B------:R-:W-:Y:S01]  /*22b0*/  IADD3 R41, R37.reuse, 0x1e, RZ ;  /* 0x0000001e25297810 */ /* 0x040fe20007ffe0ff */
[----:B-1----:R-:W-:Y:S01]  /*22c0*/  VIADD R43, R37, 0xffffffff ;  /* 0xffffffff252b7836 */ /* 0x002fe20000000000 */
[----:B------:R-:W-:Y:S01]  /*22d0*/  ISETP.GE.U32.AND P2, PT, R35, R10, PT ;  /* 0x0000000a2300720c */ /* 0x000fe20003f46070 */
[----:B------:R-:W-:Y:S01]  /*22e0*/  VIADD R37, R37, 0x1d ;  /* 0x0000001d25257836 */ /* 0x000fe20000000000 */
[----:B------:R-:W-:Y:S01]  /*22f0*/  LEA R36, R36, UR4, 0x2 ;  /* 0x0000000424247c11 */ /* 0x000fe2000f8e10ff */
[----:B------:R-:W-:Y:S01]  /*2300*/  VIADD R34, R34, 0xfffffffc ;  /* 0xfffffffc22227836 */ /* 0x000fe20000000000 */
[----:B------:R-:W-:Y:S01]  /*2310*/  LOP3.LUT R43, R43, 0x1f, RZ, 0xc0, !PT ;  /* 0x0000001f2b2b7812 */ /* 0x000fe200078ec0ff */
[----:B------:R-:W-:Y:S01]  /*2320*/  VIADD R30, R30, 0x4 ;  /* 0x000000041e1e7836 */ /* 0x000fe20000000000 */
[----:B------:R-:W-:-:S02]  /*2330*/  LOP3.LUT R41, R41, 0x1f, RZ, 0xc0, !PT ;  /* 0x0000001f29297812 */ /* 0x000fc400078ec0ff */
[----:B------:R-:W-:Y:S02]  /*2340*/  ISETP.GE.U32.AND P3, PT, R43, R10, PT ;  /* 0x0000000a2b00720c */ /* 0x000fe40003f66070 */
[----:B------:R-:W-:-:S03]  /*2350*/  LOP3.LUT R37, R37, 0x1f, RZ, 0xc0, !PT ;  /* 0x0000001f25257812 */ /* 0x000fc600078ec0ff */
[----:B------:R-:W1:Y:S01]  /*2360*/  @!P2 LDS R45, [R36] ;  /* 0x00000000242da984 */ /* 0x000e620000000800 */
[----:B------:R-:W2:Y:S01]  /*2370*/  @!P2 LDC.64 R24, c[0x0][0x228] ;  /* 0x00008a00ff18ab82 */ /* 0x000ea20000000a00 */
[----:B------:R-:W-:-:S04]  /*2380*/  @!P2 IADD3 R35, P4, P5, R35, R26, R22 ;  /* 0x0000001a2323a210 */ /* 0x000fc80007d9e016 */
[----:B------:R-:W-:Y:S02]  /*2390*/  @!P2 IADD3.X R38, RZ, R27, R23, P4, P5 ;  /* 0x0000001bff26a210 */ /* 0x000fe400027ea417 */
[----:B------:R-:W3:Y:S01]  /*23a0*/  @!P3 LDS R39, [R36+0x4] ;  /* 0x000004002427b984 */ /* 0x000ee20000000800 */
[----:B------:R-:W4:Y:S01]  /*23b0*/  @!P3 LDC.64 R18, c[0x0][0x228] ;  /* 0x00008a00ff12bb82 */ /* 0x000f220000000a00 */
[----:B--2---:R-:W-:-:S04]  /*23c0*/  @!P2 LEA R24, P6, R35, R24, 0x2 ;  /* 0x000000182318a211 */ /* 0x004fc800078c10ff */
[----:B------:R-:W-:Y:S01]  /*23d0*/  @!P2 LEA.HI.X R25, R35, R25, R38, 0x2, P6 ;  /* 0x000000192319a211 */ /* 0x000fe200030f1426 */
[----:B0-----:R-:W-:-:S05]  /*23e0*/  IMAD.MOV.U32 R35, RZ, RZ, R12 ;  /* 0x000000ffff237224 */ /* 0x001fca00078e000c */
[----:B------:R-:W-:-:S04]  /*23f0*/  IADD3 R38, P4, R26, R35, RZ ;  /* 0x000000231a267210 */ /* 0x000fc80007f9e0ff */
[----:B------:R-:W-:Y:S01]  /*2400*/  @!P3 IADD3 R43, P5, P6, R43, R38, R22 ;  /* 0x000000262b2bb210 */ /* 0x000fe20007ebe016 */
[----:B-1----:R0:W-:Y:S01]  /*2410*/  @!P2 STG.E desc[UR6][R24.64], R45 ;  /* 0x0000002d1800a986 */ /* 0x0021e2000c101906 */
[----:B------:R-:W-:Y:S01]  /*2420*/  ISETP.GE.U32.AND P2, PT, R41, R10, PT ;  /* 0x0000000a2900720c */ /* 0x000fe20003f46070 */
[----:B------:R-:W-:Y:S01]  /*2430*/  IMAD.X R40, R27, 0x1, R13, P4 ;  /* 0x000000011b287824 */ /* 0x000fe200020e060d */
[----:B----4-:R-:W-:-:S04]  /*2440*/  @!P3 LEA R26, P4, R43, R18, 0x2 ;  /* 0x000000122b1ab211 */ /* 0x010fc800078810ff */
[----:B------:R-:W-:Y:S02]  /*2450*/  @!P3 IADD3.X R18, RZ, R40, R23, P5, P6 ;  /* 0x00000028ff12b210 */ /* 0x000fe40002fec417 */
[----:B------:R-:W-:Y:S02]  /*2460*/  ISETP.GE.U32.AND P5, PT, R37, R10, PT ;  /* 0x0000000a2500720c */ /* 0x000fe40003fa6070 */
[----:B------:R-:W-:Y:S02]  /*2470*/  @!P3 LEA.HI.X R27, R43, R19, R18, 0x2, P4 ;  /* 0x000000132b1bb211 */ /* 0x000fe400020f1412 */
[----:B------:R-:W-:Y:S01]  /*2480*/  IADD3 R42, P6, R38, R35, RZ ;  /* 0x00000023262a7210 */ /* 0x000fe20007fde0ff */
[----:B------:R-:W1:Y:S01]  /*2490*/  @!P2 LDC.64 R18, c[0x0][0x228] ;  /* 0x00008a00ff12ab82 */ /* 0x000e620000000a00 */
[----:B------:R-:W2:Y:S03]  /*24a0*/  @!P2 LDS R43, [R36+0x8] ;  /* 0x00000800242ba984 */ /* 0x000ea60000000800 */
[----:B------:R-:W-:Y:S01]  /*24b0*/  IMAD.X R40, R40, 0x1, R13, P6 ;  /* 0x0000000128287824 */ /* 0x000fe200030e060d */
[----:B---3--:R3:W-:Y:S01]  /*24c0*/  @!P3 STG.E desc[UR6][R26.64], R39 ;  /* 0x000000271a00b986 */ /* 0x0087e2000c101906 */
[----:B------:R-:W-:-:S02]  /*24d0*/  @!P2 IADD3 R41, P3, P4, R41, R42, R22 ;  /* 0x0000002a2929a210 */ /* 0x000fc40007c7e016 */
[----:B0-----:R-:W0:Y:S01]  /*24e0*/  @!P5 LDC.64 R24, c[0x0][0x228] ;  /* 0x00008a00ff18db82 */ /* 0x001e220000000a00 */
[----:B------:R4:W5:Y:S01]  /*24f0*/  @!P5 LDS R45, [R36+0xc] ;  /* 0x00000c00242dd984 */ /* 0x0009620000000800 */
[----:B------:R-:W-:Y:S01]  /*2500*/  @!P2 IADD3.X R38, RZ, R40, R23, P3, P4 ;  /* 0x00000028ff26a210 */ /* 0x000fe20001fe8417 */
[----:B---3--:R-:W-:Y:S01]  /*2510*/  IMAD.IADD R39, R7, 0x1, R30 ;  /* 0x0000000107277824 */ /* 0x008fe200078e021e */
[----:B-1----:R-:W-:-:S04]  /*2520*/  @!P2 LEA R18, P6, R41, R18, 0x2 ;  /* 0x000000122912a211 */ /* 0x002fc800078c10ff */
[----:B------:R-:W-:Y:S02]  /*2530*/  @!P2 LEA.HI.X R19, R41, R19, R38, 0x2, P6 ;  /* 0x000000132913a211 */ /* 0x000fe400030f1426 */
[----:B------:R-:W-:-:S04]  /*2540*/  IADD3 R42, P6, R42, R35, RZ ;  /* 0x000000232a2a7210 */ /* 0x000fc80007fde0ff */
[C---:B------:R-:W-:Y:S01]  /*2550*/  @!P5 IADD3 R26, P3, P4, R37.reuse, R42, R22 ;  /* 0x0000002a251ad210 */ /* 0x040fe20007c7e016 */
[----:B------:R-:W-:Y:S02]  /*2560*/  IMAD.X R27, R40, 0x1, R13, P6 ;  /* 0x00000001281b7824 */ /* 0x000fe400030e060d */
[----:B------:R-:W-:Y:S01]  /*2570*/  VIADD R37, R37, 0x1f ;  /* 0x0000001f25257836 */ /* 0x000fe20000000000 */
[----:B0-----:R-:W-:Y:S02]  /*2580*/  @!P5 LEA R24, P6, R26, R24, 0x2 ;  /* 0x000000181a18d211 */ /* 0x001fe400078c10ff */
[----:B----4-:R-:W-:Y:S01]  /*2590*/  @!P5 IADD3.X R36, RZ, R27, R23, P3, P4 ;  /* 0x0000001bff24d210 */ /* 0x010fe20001fe8417 */
[----:B--2---:R1:W-:Y:S01]  /*25a0*/  @!P2 STG.E desc[UR6][R18.64], R43 ;  /* 0x0000002b1200a986 */ /* 0x0043e2000c101906 */
[----:B------:R-:W-:Y:S02]  /*25b0*/  ISETP.NE.AND P3, PT, R34, RZ, PT ;  /* 0x000000ff2200720c */ /* 0x000fe40003f65270 */
[----:B------:R-:W-:-:S02]  /*25c0*/  @!P5 LEA.HI.X R25, R26, R25, R36, 0x2, P6 ;  /* 0x000000191a19d211 */ /* 0x000fc400030f1424 */
[----:B------:R-:W-:-:S03]  /*25d0*/  IADD3 R26, P2, R42, R35, RZ ;  /* 0x000000232a1a7210 */ /* 0x000fc60007f5e0ff */
[----:B-----5:R1:W-:Y:S02]  /*25e0*/  @!P5 STG.E desc[UR6][R24.64], R45 ;  /* 0x0000002d1800d986 */ /* 0x0203e4000c101906 */
[----:B------:R-:W-:-:S04]  /*25f0*/  IMAD.X R27, R27, 0x1, R13, P2 ;  /* 0x000000011b1b7824 */ /* 0x000fc800010e060d */
[----:B------:R-:W-:Y:S05]  /*2600*/  @P3 BRA `(.L_x_4140) ;  /* 0xfffffffc00203947 */ /* 0x000fea000383ffff */
.L_x_4139:
[----:B------:R-:W-:Y:S05]  /*2610*/  BSYNC B1 ;  /* 0x0000000000017941 */ /* 0x000fea0003800000 */
.L_x_4138:
[----:B------:R-:W-:Y:S05]  /*2620*/  @!P0 BRA `(.L_x_4137) ;  /* 0x00000000005c8947 */ /* 0x000fea0003800000 */
.L_x_4143:
[----:B------:R-:W-:Y:S01]  /*2630*/  LOP3.LUT R37, R37, 0x1f, RZ, 0xc0, !PT ;  /* 0x0000001f25257812 */ /* 0x000fe200078ec0ff */
[----:B------:R-:W-:Y:S01]  /*2640*/  BSSY B1, `(.L_x_4141) ;  /* 0x000000d000017945 */ /* 0x000fe20003800000 */
[----:B------:R-:W-:Y:S02]  /*2650*/  VIADD R15, R15, 0xffffffff ;  /* 0xffffffff0f0f7836 */ /* 0x000fe40000000000 */
[----:B------:R-:W-:Y:S01]  /*2660*/  ISETP.GE.U32.AND P0, PT, R37, R10, PT ;  /* 0x0000000a2500720c */ /* 0x000fe20003f06070 */
[----:B------:R-:W-:-:S12]  /*2670*/  IMAD.U32 R35, RZ, RZ, UR10 ;  /* 0x0000000aff237e24 */ /* 0x000fd8000f8e00ff */
[----:B------:R-:W-:Y:S05]  /*2680*/  @P0 BRA `(.L_x_4142) ;  /* 0x0000000000200947 */ /* 0x000fea0003800000 */
[----:B------:R-:W-:Y:S01]  /*2690*/  IMAD R12, R16, 0x21, R39 ;  /* 0x00000021100c7824 */ /* 0x000fe200078e0227 */
[----:B------:R-:W-:-:S04]  /*26a0*/  IADD3 R13, P0, P2, R37, R26, R22 ;  /* 0x0000001a250d7210 */ /* 0x000fc80007a1e016 */
[----:B-1----:R-:W-:Y:S02]  /*26b0*/  LEA R18, R12, UR4, 0x2 ;  /* 0x000000040c127c11 */ /* 0x002fe4000f8e10ff */
[----:B------:R-:W-:Y:S02]  /*26c0*/  IADD3.X R24, RZ, R27, R23, P0, P2 ;  /* 0x0000001bff187210 */ /* 0x000fe400007e4417 */
[C---:B------:R-:W-:Y:S01]  /*26d0*/  LEA R12, P0, R13.reuse, UR8, 0x2 ;  /* 0x000000080d0c7c11 */ /* 0x040fe2000f8010ff */
[----:B------:R-:W0:Y:S03]  /*26e0*/  LDS R19, [R18] ;  /* 0x0000000012137984 */ /* 0x000e260000000800 */
[----:B------:R-:W-:-:S05]  /*26f0*/  LEA.HI.X R13, R13, UR9, R24, 0x2, P0 ;  /* 0x000000090d0d7c11 */ /* 0x000fca00080f1418 */
[----:B0-----:R0:W-:Y:S04]  /*2700*/  STG.E desc[UR6][R12.64], R19 ;  /* 0x000000130c007986 */ /* 0x0011e8000c101906 */
.L_x_4142:
[----:B------:R-:W-:Y:S05]  /*2710*/  BSYNC B1 ;  /* 0x0000000000017941 */ /* 0x000fea0003800000 */
.L_x_4141:
[----:B------:R-:W-:Y:S01]  /*2720*/  ISETP.NE.AND P0, PT, R15, RZ, PT ;  /* 0x000000ff0f00720c */ /* 0x000fe20003f05270 */
[----:B------:R-:W-:Y:S01]  /*2730*/  VIADD R30, R30, 0x1 ;  /* 0x000000011e1e7836 */ /* 0x000fe20000000000 */
[----:B------:R-:W-:Y:S01]  /*2740*/  IADD3 R26, P2, R26, R35, RZ ;  /* 0x000000231a1a7210 */ /* 0x000fe20007f5e0ff */
[----:B0-----:R-:W-:Y:S02]  /*2750*/  IMAD.U32 R13, RZ, RZ, UR11 ;  /* 0x0000000bff0d7e24 */ /* 0x001fe4000f8e00ff */
[----:B------:R-:W-:Y:S02]  /*2760*/  VIADD R37, R37, 0x1f ;  /* 0x0000001f25257836 */ /* 0x000fe40000000000 */
[----:B------:R-:W-:Y:S02]  /*2770*/  IMAD.IADD R39, R7, 0x1, R30 ;  /* 0x0000000107277824 */ /* 0x000fe400078e021e */
[----:B------:R-:W-:-:S04]  /*2780*/  IMAD.X R27, R27, 0x1, R13, P2 ;  /* 0x000000011b1b7824 */ /* 0x000fc800010e060d */
[----:B------:R-:W-:Y:S05]  /*2790*/  @P0 BRA `(.L_x_4143) ;  /* 0xfffffffc00a40947 */ /* 0x000fea000383ffff */
.L_x_4137:
[----:B------:R-:W-:Y:S05]  /*27a0*/  BSYNC B0 ;  /* 0x0000000000007941 */ /* 0x000fea0003800000 */
.L_x_4136:
[----:B------:R-:W-:Y:S06]  /*27b0*/  BAR.SYNC.DEFER_BLOCKING 0x0 ;  /* 0x0000000000007b1d */ /* 0x000fec0000010000 */
[----:B------:R-:W-:Y:S01]  /*27c0*/  ULDC.64 UR14, c[0x0][0x250] ;  /* 0x00009400000e7ab9 */ /* 0x000fe20000000a00 */
[----:B------:R-:W-:Y:S01]  /*27d0*/  ULDC.64 UR10, c[0x0][0x250] ;  /* 0x00009400000a7ab9 */ /* 0x000fe20000000a00 */
[----:B------:R-:W-:Y:S01]  /*27e0*/  ULDC.64 UR12, c[0x0][0x228] ;  /* 0x00008a00000c7ab9 */ /* 0x000fe20000000a00 */
        /* <DEDUP_REMOVED lines=8> */
[----:B------:R-:W-:Y:S01]  /*2870*/  ULDC.64 UR8, c[0x0][0x248] ;  /* 0x0000920000087ab9 */ /* 0x000fe20000000a00 */
[----:B------:R-:W-:Y:S01]  /*2880*/  LOP3.LUT R6, RZ, R6, RZ, 0x33, !PT ;  /* 0x00000006ff067212 */ /* 0x000fe200078e33ff */
[----:B------:R-:W-:Y:S01]  /*2890*/  IMAD.WIDE.U32 R22, R35, UR8, R22 ;  /* 0x0000000823167c25 */ /* 0x000fe2000f8e0016 */
[----:B------:R-:W-:Y:S01]  /*28a0*/  ISETP.GT.U32.AND P0, PT, R4, -0x21, PT ;  /* 0xffffffdf0400780c */ /* 0x000fe20003f04070 */
[----:B------:R-:W-:Y:S02]  /*28b0*/  BSSY B1, `(.L_x_4146) ;  /* 0x0000049000017945 */ /* 0x000fe40003800000 */
[----:B------:R-:W-:Y:S01]  /*28c0*/  IMAD.MOV.U32 R39, RZ, RZ, R7 ;  /* 0x000000ffff277224 */ /* 0x000fe200078e0007 */
[----:B------:R-:W-:-:S04]  /*28d0*/  ISETP.GT.U32.AND.EX P0, PT, R6, -0x1, PT, P0 ;  /* 0xffffffff0600780c */ /* 0x000fc80003f04100 */
[----:B------:R-:W-:-:S04]  /*28e0*/  SEL R4, R4, 0xffffffdf, P0 ;  /* 0xffffffdf04047807 */ /* 0x000fc80000000000 */
[----:B------:R-:W-:Y:S02]  /*28f0*/  IADD3 R6, -R7, -0x2, -R4 ;  /* 0xfffffffe07067810 */ /* 0x000fe40007ffe904 */
[----:B0-----:R-:W-:Y:S01]  /*2900*/  LOP3.LUT R0, RZ, R4, RZ, 0x33, !PT ;  /* 0x00000004ff007212 */ /* 0x001fe200078e33ff */
[----:B------:R-:W-:Y:S01]  /*2910*/  IMAD R4, R13, UR8, RZ ;  /* 0x000000080d047c24 */ /* 0x000fe2000f8e02ff */
[----:B------:R-:W-:-:S03]  /*2920*/  ISETP.GE.U32.AND P1, PT, R6, 0x3, PT ;  /* 0x000000030600780c */ /* 0x000fc60003f26070 */
[----:B------:R-:W-:Y:S02]  /*2930*/  IMAD.IADD R11, R0, 0x1, -R7 ;  /* 0x00000001000b7824 */ /* 0x000fe400078e0a07 */
[----:B------:R-:W-:Y:S02]  /*2940*/  IMAD R35, R35, UR9, R4 ;  /* 0x0000000923237c24 */ /* 0x000fe4000f8e0204 */
[----:B------:R-:W-:Y:S01]  /*2950*/  IMAD.MOV.U32 R4, RZ, RZ, RZ ;  /* 0x000000ffff047224 */ /* 0x000fe200078e00ff */
[----:B------:R-:W-:Y:S01]  /*2960*/  LOP3.LUT R0, R11, 0x3, RZ, 0xc0, !PT ;  /* 0x000000030b007812 */ /* 0x000fe200078ec0ff */
[----:B------:R-:W-:-:S03]  /*2970*/  IMAD.IADD R6, R23, 0x1, R35 ;  /* 0x0000000117067824 */ /* 0x000fc600078e0223 */
[----:B------:R-:W-:Y:S01]  /*2980*/  ISETP.NE.AND P0, PT, R0, RZ, PT ;  /* 0x000000ff0000720c */ /* 0x000fe20003f05270 */
[----:B------:R-:W-:-:S12]  /*2990*/  @!P1 BRA `(.L_x_4147) ;  /* 0x0000000000e89947 */ /* 0x000fd80003800000 */
[----:B------:R-:W-:Y:S02]  /*29a0*/  IMAD.IADD R11, R11, 0x1, -R0 ;  /* 0x000000010b0b7824 */ /* 0x000fe400078e0a00 */
[----:B------:R-:W-:Y:S02]  /*29b0*/  IMAD.MOV.U32 R4, RZ, RZ, RZ ;  /* 0x000000ffff047224 */ /* 0x000fe400078e00ff */
[----:B------:R-:W-:-:S07]  /*29c0*/  IMAD.MOV.U32 R39, RZ, RZ, R7 ;  /* 0x000000ffff277224 */ /* 0x000fce00078e0007 */
.L_x_4148:
[C---:B-1----:R-:W-:Y:S01]  /*29d0*/  LOP3.LUT R19, R8.reuse, 0x1f, RZ, 0xc0, !PT ;  /* 0x0000001f08137812 */ /* 0x042fe200078ec0ff */
[C---:B------:R-:W-:Y:S01]  /*29e0*/  VIADD R9, R8.reuse, 0xffffffff ;  /* 0xffffffff08097836 */ /* 0x040fe20000000000 */
[C---:B------:R-:W-:Y:S01]  /*29f0*/  IADD3 R31, R8.reuse, 0x1e, RZ ;  /* 0x0000001e081f7810 */ /* 0x040fe20007ffe0ff */
[----:B------:R-:W-:Y:S01]  /*2a00*/  VIADD R15, R8, 0x1d ;  /* 0x0000001d080f7836 */ /* 0x000fe20000000000 */
[-C--:B------:R-:W-:Y:S01]  /*2a10*/  ISETP.GE.U32.AND P4, PT, R19, R10.reuse, PT ;  /* 0x0000000a1300720c */ /* 0x080fe20003f86070 */
[----:B------:R-:W-:Y:S01]  /*2a20*/  IMAD R17, R16, 0x21, R39 ;  /* 0x0000002110117824 */ /* 0x000fe200078e0227 */
[----:B------:R-:W-:Y:S01]  /*2a30*/  LOP3.LUT R25, R9, 0x1f, RZ, 0xc0, !PT ;  /* 0x0000001f09197812 */ /* 0x000fe200078ec0ff */
[----:B------:R-:W-:Y:S01]  /*2a40*/  VIADD R11, R11, 0xfffffffc ;  /* 0xfffffffc0b0b7836 */ /* 0x000fe20000000000 */
[----:B------:R-:W-:Y:S01]  /*2a50*/  LOP3.LUT R31, R31, 0x1f, RZ, 0xc0, !PT ;  /* 0x0000001f1f1f7812 */ /* 0x000fe200078ec0ff */
[----:B------:R-:W-:Y:S01]  /*2a60*/  VIADD R4, R4, 0x4 ;  /* 0x0000000404047836 */ /* 0x000fe20000000000 */
        /* <DEDUP_REMOVED lines=13> */
[----:B------:R-:W-:-:S05]  /*2b40*/  IADD3.X R33, R33, UR11, RZ, P6, !PT ;  /* 0x0000000b21217c10 */ /* 0x000fca000b7fe4ff */
[----:B------:R-:W5:Y:S01]  /*2b50*/  @!P1 LDS R37, [R28+0xc] ;  /* 0x00000c001c259984 */ /* 0x000f620000000800 */
[----:B0-----:R-:W-:-:S04]  /*2b60*/  @!P4 LEA R12, P5, R18, R12, 0x2 ;  /* 0x0000000c120cc211 */ /* 0x001fc800078a10ff */
[----:B------:R-:W-:Y:S02]  /*2b70*/  @!P4 LEA.HI.X R13, R18, R13, R19, 0x2, P5 ;  /* 0x0000000d120dc211 */ /* 0x000fe400028f1413 */
[----:B------:R-:W-:Y:S01]  /*2b80*/  @!P3 IADD3 R20, P5, P6, R25, R22, R39 ;  /* 0x000000161914b210 */ /* 0x000fe20007ebe027 */
[----:B------:R-:W0:Y:S03]  /*2b90*/  @!P2 LDC.64 R18, c[0x0][0x228] ;  /* 0x00008a00ff12ab82 */ /* 0x000e260000000a00 */
[----:B------:R-:W-:Y:S02]  /*2ba0*/  @!P3 IADD3.X R27, RZ, R6, R33, P5, P6 ;  /* 0x00000006ff1bb210 */ /* 0x000fe40002fec421 */
[C---:B---3--:R-:W-:Y:S02]  /*2bb0*/  @!P3 LEA R26, P5, R20.reuse, R8, 0x2 ;  /* 0x00000008141ab211 */ /* 0x048fe400078a10ff */
[----:B------:R-:W-:Y:S01]  /*2bc0*/  IADD3 R39, P6, R39, UR10, RZ ;  /* 0x0000000a27277c10 */ /* 0x000fe2000ffde0ff */
[----:B------:R-:W3:Y:S01]  /*2bd0*/  @!P1 LDC.64 R24, c[0x0][0x228] ;  /* 0x00008a00ff189b82 */ /* 0x000ee20000000a00 */
[----:B------:R-:W-:-:S02]  /*2be0*/  @!P3 LEA.HI.X R27, R20, R9, R27, 0x2, P5 ;  /* 0x00000009141bb211 */ /* 0x000fc400028f141b */
[----:B------:R-:W-:Y:S01]  /*2bf0*/  IADD3.X R33, R33, UR11, RZ, P6, !PT ;  /* 0x0000000b21217c10 */ /* 0x000fe2000b7fe4ff */
[----:B-1----:R1:W-:Y:S01]  /*2c00*/  @!P4 STG.E desc[UR6][R12.64], R17 ;  /* 0x000000110c00c986 */ /* 0x0023e2000c101906 */
[----:B------:R-:W-:-:S03]  /*2c10*/  IADD3 R32, P5, R39, UR10, RZ ;  /* 0x0000000a27207c10 */ /* 0x000fc6000ffbe0ff */
[----:B--2---:R1:W-:Y:S01]  /*2c20*/  @!P3 STG.E desc[UR6][R26.64], R29 ;  /* 0x0000001d1a00b986 */ /* 0x0043e2000c101906 */
[----:B------:R-:W-:Y:S02]  /*2c30*/  IADD3.X R41, R33, UR11, RZ, P5, !PT ;  /* 0x0000000b21297c10 */ /* 0x000fe4000affe4ff */
[----:B------:R-:W-:Y:S01]  /*2c40*/  @!P2 IADD3 R31, P5, P6, R31, R22, R39 ;  /* 0x000000161f1fa210 */ /* 0x000fe20007ebe027 */
[----:B------:R-:W-:-:S03]  /*2c50*/  IMAD.IADD R39, R7, 0x1, R4 ;  /* 0x0000000107277824 */ /* 0x000fc600078e0204 */
[----:B------:R-:W-:Y:S02]  /*2c60*/  @!P2 IADD3.X R20, RZ, R6, R33, P5, P6 ;  /* 0x00000006ff14a210 */ /* 0x000fe40002fec421 */
[----:B------:R-:W-:-:S04]  /*2c70*/  @!P1 IADD3 R8, P5, P6, R15, R22, R32 ;  /* 0x000000160f089210 */ /* 0x000fc80007ebe020 */
[----:B------:R-:W-:Y:S02]  /*2c80*/  @!P1 IADD3.X R9, RZ, R6, R41, P5, P6 ;  /* 0x00000006ff099210 */ /* 0x000fe40002fec429 */
[C---:B0-----:R-:W-:Y:S02]  /*2c90*/  @!P2 LEA R18, P5, R31.reuse, R18, 0x2 ;  /* 0x000000121f12a211 */ /* 0x041fe400078a10ff */
[C---:B---3--:R-:W-:Y:S02]  /*2ca0*/  @!P1 LEA R24, P6, R8.reuse, R24, 0x2 ;  /* 0x0000001808189211 */ /* 0x048fe400078c10ff */
[----:B------:R-:W-:Y:S02]  /*2cb0*/  @!P2 LEA.HI.X R19, R31, R19, R20, 0x2, P5 ;  /* 0x000000131f13a211 */ /* 0x000fe400028f1414 */
[----:B------:R-:W-:Y:S01]  /*2cc0*/  @!P1 LEA.HI.X R25, R8, R25, R9, 0x2, P6 ;  /* 0x0000001908199211 */ /* 0x000fe200030f1409 */
[----:B------:R-:W-:Y:S02]  /*2cd0*/  VIADD R8, R15, 0x1f ;  /* 0x0000001f0f087836 */ /* 0x000fe40000000000 */
[----:B----4-:R1:W-:Y:S01]  /*2ce0*/  @!P2 STG.E desc[UR6][R18.64], R35 ;  /* 0x000000231200a986 */ /* 0x0103e2000c101906 */
[----:B------:R-:W-:-:S03]  /*2cf0*/  ISETP.NE.AND P2, PT, R11, RZ, PT ;  /* 0x000000ff0b00720c */ /* 0x000fc60003f45270 */
[----:B-----5:R1:W-:Y:S01]  /*2d00*/  @!P1 STG.E desc[UR6][R24.64], R37 ;  /* 0x0000002518009986 */ /* 0x0203e2000c101906 */
[----:B------:R-:W-:-:S04]  /*2d10*/  IADD3 R32, P1, R32, UR10, RZ ;  /* 0x0000000a20207c10 */ /* 0x000fc8000ff3e0ff */
[----:B------:R-:W-:-:S05]  /*2d20*/  IADD3.X R33, R41, UR11, RZ, P1, !PT ;  /* 0x0000000b29217c10 */ /* 0x000fca0008ffe4ff */
[----:B------:R-:W-:Y:S05]  /*2d30*/  @P2 BRA `(.L_x_4148) ;  /* 0xfffffffc00242947 */ /* 0x000fea000383ffff */
.L_x_4147:
[----:B------:R-:W-:Y:S05]  /*2d40*/  BSYNC B1 ;  /* 0x0000000000017941 */ /* 0x000fea0003800000 */
.L_x_4146:
[----:B------:R-:W-:Y:S05]  /*2d50*/  @!P0 BRA `(.L_x_4145) ;  /* 0x0000000000548947 */ /* 0x000fea0003800000 */
.L_x_4151:
[----:B-1----:R-:W-:Y:S01]  /*2d60*/  LOP3.LUT R13, R8, 0x1f, RZ, 0xc0, !PT ;  /* 0x0000001f080d7812 */ /* 0x002fe200078ec0ff */
[----:B------:R-:W-:Y:S01]  /*2d70*/  BSSY B1, `(.L_x_4149) ;  /* 0x000000d000017945 */ /* 0x000fe20003800000 */
[----:B------:R-:W-:Y:S02]  /*2d80*/  VIADD R4, R4, 0x1 ;  /* 0x0000000104047836 */ /* 0x000fe40000000000 */
[----:B------:R-:W-:Y:S01]  /*2d90*/  ISETP.GE.U32.AND P0, PT, R13, R10, PT ;  /* 0x0000000a0d00720c */ /* 0x000fe20003f06070 */
[----:B------:R-:W-:-:S12]  /*2da0*/  VIADD R0, R0, 0xffffffff ;  /* 0xffffffff00007836 */ /* 0x000fd80000000000 */
[----:B------:R-:W-:Y:S05]  /*2db0*/  @P0 BRA `(.L_x_4150) ;  /* 0x0000000000200947 */ /* 0x000fea0003800000 */
[----:B------:R-:W-:Y:S01]  /*2dc0*/  IMAD R8, R16, 0x21, R39 ;  /* 0x0000002110087824 */ /* 0x000fe200078e0227 */
[----:B------:R-:W-:-:S04]  /*2dd0*/  IADD3 R9, P0, P1, R13, R22, R32 ;  /* 0x000000160d097210 */ /* 0x000fc8000791e020 */
[----:B------:R-:W-:Y:S02]  /*2de0*/  LEA R11, R8, UR4, 0x2 ;  /* 0x00000004080b7c11 */ /* 0x000fe4000f8e10ff */
[----:B------:R-:W-:Y:S02]  /*2df0*/  IADD3.X R12, RZ, R6, R33, P0, P1 ;  /* 0x00000006ff0c7210 */ /* 0x000fe400007e2421 */
[C---:B------:R-:W-:Y:S02]  /*2e00*/  LEA R8, P0, R9.reuse, UR12, 0x2 ;  /* 0x0000000c09087c11 */ /* 0x040fe4000f8010ff */
[----:B------:R-:W0:Y:S02]  /*2e10*/  LDS R11, [R11] ;  /* 0x000000000b0b7984 */ /* 0x000e240000000800 */
[----:B------:R-:W-:-:S05]  /*2e20*/  LEA.HI.X R9, R9, UR13, R12, 0x2, P0 ;  /* 0x0000000d09097c11 */ /* 0x000fca00080f140c */
[----:B0-----:R0:W-:Y:S04]  /*2e30*/  STG.E desc[UR6][R8.64], R11 ;  /* 0x0000000b08007986 */ /* 0x0011e8000c101906 */
.L_x_4150:
[----:B------:R-:W-:Y:S05]  /*2e40*/  BSYNC B1 ;  /* 0x0000000000017941 */ /* 0x000fea0003800000 */
.L_x_4149:
[----:B------:R-:W-:Y:S01]  /*2e50*/  ISETP.NE.AND P0, PT, R0, RZ, PT ;  /* 0x000000ff0000720c */ /* 0x000fe20003f05270 */
[----:B0-----:R-:W-:Y:S01]  /*2e60*/  VIADD R8, R13, 0x1f ;  /* 0x0000001f0d087836 */ /* 0x001fe20000000000 */
[----:B------:R-:W-:Y:S01]  /*2e70*/  IADD3 R32, P1, R32, UR14, RZ ;  /* 0x0000000e20207c10 */ /* 0x000fe2000ff3e0ff */
[----:B------:R-:W-:-:S03]  /*2e80*/  IMAD.IADD R39, R7, 0x1, R4 ;  /* 0x0000000107277824 */ /* 0x000fc600078e0204 */
[----:B------:R-:W-:-:S07]  /*2e90*/  IADD3.X R33, R33, UR15, RZ, P1, !PT ;  /* 0x0000000f21217c10 */ /* 0x000fce0008ffe4ff */
[----:B------:R-:W-:Y:S05]  /*2ea0*/  @P0 BRA `(.L_x_4151) ;  /* 0xfffffffc00ac0947 */ /* 0x000fea000383ffff */
.L_x_4145:
[----:B------:R-:W-:Y:S05]  /*2eb0*/  BSYNC B0 ;  /* 0x0000000000007941 */ /* 0x000fea0003800000 */
.L_x_4144:
[----:B------:R-:W-:Y:S01]  /*2ec0*/  ULDC.64 UR4, c[0x0][0x238] ;  /* 0x00008e0000047ab9 */ /* 0x000fe20000000a00 */
[----:B------:R-:W-:Y:S01]  /*2ed0*/  BAR.SYNC.DEFER_BLOCKING 0x0 ;  /* 0x0000000000007b1d */ /* 0x000fe20000010000 */
[----:B------:R-:W-:-:S04]  /*2ee0*/  ISETP.NE.U32.AND P0, PT, RZ, UR4, PT ;  /* 0x00000004ff007c0c */ /* 0x000fc8000bf05070 */
[----:B------:R-:W-:-:S13]  /*2ef0*/  ISETP.NE.AND.EX P0, PT, RZ, UR5, PT, P0 ;  /* 0x00000005ff007c0c */ /* 0x000fda000bf05300 */
[----:B------:R-:W-:Y:S05]  /*2f00*/  @!P0 BRA `(.L_x_4152) ;  /* 0x0000000000b08947 */ /* 0x000fea0003800000 */
[----:B0-----:R-:W0:Y:S01]  /*2f10*/  SHFL.DOWN PT, R0, R21, 0x10, 0x1f ;  /* 0x0a001f0015007f89 */ /* 0x001e2200000e0000 */
[----:B------:R-:W-:Y:S01]  /*2f20*/  ISETP.NE.AND P0, PT, R14, RZ, PT ;  /* 0x000000ff0e00720c */ /* 0x000fe20003f05270 */
[----:B------:R-:W-:-:S12]  /*2f30*/  BSSY B0, `(.L_x_4153) ;  /* 0x0000023000007945 */ /* 0x000fd80003800000 */
[----:B------:R-:W2:Y:S01]  /*2f40*/  @!P0 S2R R11, SR_CgaCtaId ;  /* 0x00000000000b8919 */ /* 0x000ea20000008800 */
[----:B------:R-:W-:Y:S02]  /*2f50*/  @!P0 MOV R8, 0x400 ;  /* 0x0000040000088802 */ /* 0x000fe40000000f00 */
[----:B0-----:R-:W-:-:S05]  /*2f60*/  FMNMX R0, R21, R0, !PT ;  /* 0x0000000015007209 */ /* 0x001fca0007800000 */
[----:B------:R-:W0:Y:S01]  /*2f70*/  SHFL.DOWN PT, R7, R0, 0x8, 0x1f ;  /* 0x09001f0000077f89 */ /* 0x000e2200000e0000 */
[----:B--2---:R-:W-:-:S05]  /*2f80*/  @!P0 LEA R8, R11, R8, 0x18 ;  /* 0x000000080b088211 */ /* 0x004fca00078ec0ff */
[----:B------:R-:W-:Y:S01]  /*2f90*/  @!P0 IMAD.IADD R8, R5, 0x1, R8 ;  /* 0x0000000105088824 */ /* 0x000fe200078e0208 */
[----:B0-----:R-:W-:Y:S02]  /*2fa0*/  FMNMX R7, R0, R7, !PT ;  /* 0x0000000700077209 */ /* 0x001fe40007800000 */
[----:B------:R-:W-:-:S03]  /*2fb0*/  SHF.R.U32.HI R0, RZ, 0x5, R2 ;  /* 0x00000005ff007819 */ /* 0x000fc60000011602 */
[----:B------:R-:W0:Y:S02]  /*2fc0*/  SHFL.DOWN PT, R4, R7, 0x4, 0x1f ;  /* 0x08801f0007047f89 */ /* 0x000e2400000e0000 */
[----:B0-----:R-:W-:Y:S01]  /*2fd0*/  FMNMX R4, R7, R4, !PT ;  /* 0x0000000407047209 */ /* 0x001fe20007800000 */
[----:B------:R-:W-:-:S04]  /*2fe0*/  IMAD.MOV.U32 R7, RZ, RZ, RZ ;  /* 0x000000ffff077224 */ /* 0x000fc800078e00ff */
        /* <DEDUP_REMOVED lines=15> */
[----:B------:R0:W2:Y:S01]  /*30e0*/  @!P0 LDS R0, [R4] ;  /* 0x0000000004008984 */ /* 0x0000a20000000800 */
[----:B------:R-:W-:Y:S05]  /*30f0*/  BRA.DIV UR4, `(.L_x_4155) ;  /* 0x0000000204887947 */ /* 0x000fea000b800000 */
[----:B--2---:R-:W2:Y:S02]  /*3100*/  SHFL.DOWN PT, R5, R0, 0x4, 0x1f ;  /* 0x08801f0000057f89 */ /* 0x004ea400000e0000 */
[----:B--2---:R-:W-:-:S05]  /*3110*/  FMNMX R5, R5, R0, !PT ;  /* 0x0000000005057209 */ /* 0x004fca0007800000 */
[----:B0-----:R-:W0:Y:S02]  /*3120*/  SHFL.DOWN PT, R4, R5, 0x2, 0x1f ;  /* 0x08401f0005047f89 */ /* 0x001e2400000e0000 */
[----:B0-----:R-:W-:-:S05]  /*3130*/  FMNMX R4, R5, R4, !PT ;  /* 0x0000000405047209 */ /* 0x001fca0007800000 */
[----:B------:R0:W2:Y:S02]  /*3140*/  SHFL.DOWN PT, R7, R4, 0x1, 0x1f ;  /* 0x08201f0004077f89 */ /* 0x0000a400000e0000 */
.L_x_4162:
[----:B--2---:R-:W-:-:S07]  /*3150*/  FMNMX R7, R4, R7, !PT ;  /* 0x0000000704077209 */ /* 0x004fce0007800000 */
.L_x_4154:
[----:B------:R-:W-:Y:S05]  /*3160*/  BSYNC B0 ;  /* 0x0000000000007941 */ /* 0x000fea0003800000 */
.L_x_4153:
[----:B------:R-:W-:Y:S01]  /*3170*/  ISETP.NE.AND P0, PT, R2, RZ, PT ;  /* 0x000000ff0200720c */ /* 0x000fe20003f05270 */
[----:B------:R-:W-:-:S12]  /*3180*/  BSSY B0, `(.L_x_4152) ;  /* 0x0000004000007945 */ /* 0x000fd80003800000 */
[----:B------:R-:W-:Y:S05]  /*3190*/  @P0 BRA `(.L_x_4156) ;  /* 0x0000000000080947 */ /* 0x000fea0003800000 */
[----:B0-----:R-:W0:Y:S02]  /*31a0*/  LDC.64 R4, c[0x0][0x238] ;  /* 0x00008e00ff047b82 */ /* 0x001e240000000a00 */
[----:B0-----:R2:W-:Y:S02]  /*31b0*/  REDG.E.MAX.S32.STRONG.GPU desc[UR6][R4.64], R7 ;  /* 0x000000070400798e */ /* 0x0015e4000d10e386 */
.L_x_4156:
[----:B------:R-:W-:Y:S05]  /*31c0*/  BSYNC B0 ;  /* 0x0000000000007941 */ /* 0x000fea0003800000 */
.L_x_4152:
[----:B------:R-:W3:Y:S01]  /*31d0*/  S2UR UR8, SR_CTAID.X ;  /* 0x00000000000879c3 */ /* 0x000ee20000002500 */
[----:B------:R-:W-:Y:S02]  /*31e0*/  ULDC.64 UR4, c[0x0][0x240] ;  /* 0x0000900000047ab9 */ /* 0x000fe40000000a00 */
[----:B------:R-:W-:Y:S02]  /*31f0*/  ISETP.EQ.U32.AND P1, PT, RZ, UR4, PT ;  /* 0x00000004ff007c0c */ /* 0x000fe4000bf22070 */
[----:B---3--:R-:W-:-:S04]  /*3200*/  LOP3.LUT P0, RZ, R2, UR8, RZ, 0xfc, !PT ;  /* 0x0000000802ff7c12 */ /* 0x008fc8000f80fcff */
[----:B------:R-:W-:-:S13]  /*3210*/  ISETP.EQ.OR.EX P0, PT, RZ, UR5, P0, P1 ;  /* 0x00000005ff007c0c */ /* 0x000fda0008702710 */
[----:B------:R-:W-:Y:S05]  /*3220*/  @P0 EXIT ;  /* 0x000000000000094d */ /* 0x000fea0003800000 */
[----:B0-----:R-:W-:-:S05]  /*3230*/  VIADD R0, R3, 0x1800000 ;  /* 0x0180000003007836 */ /* 0x001fca0000000000 */
[----:B------:R-:W-:-:S04]  /*3240*/  LOP3.LUT R0, R0, 0x7f800000, RZ, 0xc0, !PT ;  /* 0x7f80000000007812 */ /* 0x000fc800078ec0ff */
[----:B------:R-:W-:-:S13]  /*3250*/  ISETP.GT.U32.AND P0, PT, R0, 0x1ffffff, PT ;  /* 0x01ffffff0000780c */ /* 0x000fda0003f04070 */
[----:B------:R-:W-:Y:S05]  /*3260*/  @P0 BRA `(.L_x_4157) ;  /* 0x0000000000100947 */ /* 0x000fea0003800000 */
[----:B------:R-:W-:Y:S01]  /*3270*/  IMAD.MOV.U32 R0, RZ, RZ, R3 ;  /* 0x000000ffff007224 */ /* 0x000fe200078e0003 */
[----:B-1----:R-:W-:-:S07]  /*3280*/  MOV R24, 0x32a0 ;  /* 0x000032a000187802 */ /* 0x002fce0000000f00 */
[----:B--2---:R-:W-:Y:S05]  /*3290*/  CALL.REL.NOINC `($__internal_57_$__cuda_sm20_rcp_rn_f32_slowpath) ;  /* 0x0000000400807944 */ /* 0x004fea0003c00000 */
[----:B------:R-:W-:Y:S05]  /*32a0*/  BRA `(.L_x_4158) ;  /* 0x0000000000107947 */ /* 0x000fea0003800000 */
.L_x_4157:
[----:B------:R-:W0:Y:S02]  /*32b0*/  MUFU.RCP R0, R3 ;  /* 0x0000000300007308 */ /* 0x000e240000001000 */
[----:B0-----:R-:W-:-:S04]  /*32c0*/  FFMA R2, R0, R3, -1 ;  /* 0xbf80000000027423 */ /* 0x001fc80000000003 */
[----:B------:R-:W-:-:S04]  /*32d0*/  FADD.FTZ R39, -R2, -RZ ;  /* 0x800000ff02277221 */ /* 0x000fc80000010100 */
[----:B------:R-:W-:-:S07]  /*32e0*/  FFMA R39, R0, R39, R0 ;  /* 0x0000002700277223 */ /* 0x000fce0000000000 */
.L_x_4158:
[----:B------:R-:W0:Y:S02]  /*32f0*/  LDC.64 R2, c[0x0][0x240] ;  /* 0x00009000ff027b82 */ /* 0x000e240000000a00 */
[----:B0-----:R-:W-:Y:S01]  /*3300*/  STG.E desc[UR6][R2.64], R39 ;  /* 0x0000002702007986 */ /* 0x001fe2000c101906 */
[----:B------:R-:W-:Y:S05]  /*3310*/  EXIT ;  /* 0x000000000000794d */ /* 0x000fea0003800000 */
.L_x_4155:
[----:B------:R-:W-:Y:S02]  /*3320*/  IMAD.MOV.U32 R9, RZ, RZ, 0x4 ;  /* 0x00000004ff097424 */ /* 0x000fe400078e00ff */
[----:B------:R-:W-:Y:S02]  /*3330*/  IMAD.MOV.U32 R11, RZ, RZ, 0x1f ;  /* 0x0000001fff0b7424 */ /* 0x000fe400078e00ff */
[----:B------:R-:W-:-:S07]  /*3340*/  IMAD.MOV.U32 R6, RZ, RZ, -0x1 ;  /* 0xffffffffff067424 */ /* 0x000fce00078e00ff */
[----:B012---:R-:W-:Y:S05]  /*3350*/  WARPSYNC.COLLECTIVE R6, `(.L_x_4159) ;  /* 0x0000000006087348 */ /* 0x007fea0003c00000 */
[----:B--2---:R2:W3:Y:S02]  /*3360*/  SHFL.DOWN P0, R7, R0, R9, R11 ;  /* 0x0800000900077389 */ /* 0x0044e4000000000b */
[----:B0123--:R-:W-:Y:S01]  /*3370*/  ENDCOLLECTIVE ;  /* 0x000000000000791b */ /* 0x00ffe20003800000 */
.L_x_4159:
[----:B------:R-:W-:Y:S02]  /*3380*/  IMAD.MOV.U32 R9, RZ, RZ, 0x2 ;  /* 0x00000002ff097424 */ /* 0x000fe400078e00ff */
[----:B------:R-:W-:-:S05]  /*3390*/  IMAD.MOV.U32 R5, RZ, RZ, R7 ;  /* 0x000000ffff057224 */ /* 0x000fca00078e0007 */
[----:B------:R-:W-:-:S05]  /*33a0*/  FMNMX R5, R5, R0, !PT ;  /* 0x0000000005057209 */ /* 0x000fca0007800000 */
[----:B------:R-:W-:-:S07]  /*33b0*/  IMAD.MOV.U32 R0, RZ, RZ, R5 ;  /* 0x000000ffff007224 */ /* 0x000fce00078e0005 */
[----:B------:R-:W-:Y:S05]  /*33c0*/  WARPSYNC.COLLECTIVE R6, `(.L_x_4160) ;  /* 0x0000000006087348 */ /* 0x000fea0003c00000 */
[----:B------:R0:W1:Y:S02]  /*33d0*/  SHFL.DOWN P0, R7, R0, R9, R11 ;  /* 0x0800000900077389 */ /* 0x000064000000000b */
[----:B01----:R-:W-:Y:S01]  /*33e0*/  ENDCOLLECTIVE ;  /* 0x000000000000791b */ /* 0x003fe20003800000 */
.L_x_4160:
[----:B------:R-:W-:Y:S02]  /*33f0*/  IMAD.MOV.U32 R9, RZ, RZ, 0x1 ;  /* 0x00000001ff097424 */ /* 0x000fe400078e00ff */
[----:B------:R-:W-:-:S05]  /*3400*/  IMAD.MOV.U32 R4, RZ, RZ, R7 ;  /* 0x000000ffff047224 */ /* 0x000fca00078e0007 */
[----:B------:R-:W-:-:S05]  /*3410*/  FMNMX R4, R5, R4, !PT ;  /* 0x0000000405047209 */ /* 0x000fca0007800000 */
[----:B------:R-:W-:-:S07]  /*3420*/  IMAD.MOV.U32 R0, RZ, RZ, R4 ;  /* 0x000000ffff007224 */ /* 0x000fce00078e0004 */
[----:B------:R-:W-:Y:S05]  /*3430*/  WARPSYNC.COLLECTIVE R6, `(.L_x_4161) ;  /* 0x0000000006087348 */ /* 0x000fea0003c00000 */
[----:B------:R0:W1:Y:S02]  /*3440*/  SHFL.DOWN P0, R7, R0, R9, R11 ;  /* 0x0800000900077389 */ /* 0x000064000000000b */
[----:B01----:R-:W-:Y:S01]  /*3450*/  ENDCOLLECTIVE ;  /* 0x000000000000791b */ /* 0x003fe20003800000 */
.L_x_4161:
[----:B------:R-:W-:Y:S05]  /*3460*/  BRA `(.L_x_4162) ;  /* 0xfffffffc00387947 */ /* 0x000fea000383ffff */
        .weak           $__internal_56_$__cuda_sm20_div_u64
        .type           $__internal_56_$__cuda_sm20_div_u64,@function
        .size           $__internal_56_$__cuda_sm20_div_u64,($__internal_57_$__cuda_sm20_rcp_rn_f32_slowpath - $__internal_56_$__cuda_sm20_div_u64)
$__internal_56_$__cuda_sm20_div_u64:
        /* <DEDUP_REMOVED lines=66> */
[----:B------:R-:W-:Y:S06]  /*3890*/  RET.REL.NODEC R8 `(_ZN18transformer_engine6detail43dgated_act_cast_transpose_kernel_notalignedILi1ELi1EfffNS_5EmptyEXadL_ZNS_6dqgeluIffEET_T0_RKS2_EEXadL_ZNS_5qgeluIffEES4_S5_S7_EEEEvPKT2_SB_PT3_SD_PKT1_PSE_SH_mmm) ;  /* 0xffffffc408d87950 */ /* 0x000fec0003c3ffff */
        .weak           $__internal_57_$__cuda_sm20_rcp_rn_f32_slowpath
        .type           $__internal_57_$__cuda_sm20_rcp_rn_f32_slowpath,@function
        .size           $__internal_57_$__cuda_sm20_rcp_rn_f32_slowpath,(.L_x_34542 - $__internal_57_$__cuda_sm20_rcp_rn_f32_slowpath)
$__internal_57_$__cuda_sm20_rcp_rn_f32_slowpath:
        /* <DEDUP_REMOVED lines=15> */
.L_x_4164:
[----:B------:R-:W-:-:S05]  /*3990*/  VIADD R39, R25, 0xffffff03 ;  /* 0xffffff0319277836 */ /* 0x000fca0000000000 */
[----:B------:R-:W-:-:S13]  /*39a0*/  ISETP.GT.U32.AND P3, PT, R39, 0x1, PT ;  /* 0x000000012700780c */ /* 0x000fda0003f64070 */
[----:B------:R-:W-:Y:S05]  /*39b0*/  @P3 BRA `(.L_x_4166) ;  /* 0x0000000000783947 */ /* 0x000fea0003800000 */
[----:B------:R-:W-:Y:S01]  /*39c0*/  LOP3.LUT R45, R0, 0x7fffff, RZ, 0xc0, !PT ;  /* 0x007fffff002d7812 */ /* 0x000fe200078ec0ff */
[----:B------:R-:W-:Y:S02]  /*39d0*/  IMAD.MOV.U32 R44, RZ, RZ, 0x3 ;  /* 0x00000003ff2c7424 */ /* 0x000fe400078e00ff */
[----:B------:R-:W-:Y:S01]  /*39e0*/  VIADD R25, R25, 0xffffff04 ;  /* 0xffffff0419197836 */ /* 0x000fe20000000000 */
        /* <DEDUP_REMOVED lines=27> */
.L_x_4166:
[----:B------:R0:W1:Y:S02]  /*3ba0*/  MUFU.RCP R39, R0 ;  /* 0x0000000000277308 */ /* 0x0000640000001000 */
.L_x_4165:
[----:B------:R-:W-:Y:S05]  /*3bb0*/  BSYNC B1 ;  /* 0x0000000000017941 */ /* 0x000fea0003800000 */
.L_x_4163:
[----:B------:R-:W-:-:S04]  /*3bc0*/  IMAD.MOV.U32 R25, RZ, RZ, 0x0 ;  /* 0x00000000ff197424 */ /* 0x000fc800078e00ff */
[----:B01----:R-:W-:Y:S05]  /*3bd0*/  RET.REL.NODEC R24 `(_ZN18transformer_engine6detail43dgated_act_cast_transpose_kernel_notalignedILi1ELi1EfffNS_5EmptyEXadL_ZNS_6dqgeluIffEET_T0_RKS2_EEXadL_ZNS_5qgeluIffEES4_S5_S7_EEEEvPKT2_SB_PT3_SD_PKT1_PSE_SH_mmm) ;  /* 0xffffffc418087950 */ /* 0x003fea0003c3ffff */
.L_x_4167:
        /* <DEDUP_REMOVED lines=10> */
.L_x_34542:


//--------------------- .text._ZN18transformer_engine6detail32dgated_act_cast_transpose_kernelILi1ELi1EfffNS_5EmptyEXadL_ZNS_6dqgeluIffEET_T0_RKS2_EEXadL_ZNS_5qgeluIffEES4_S5_S7_EEEEvPKT2_SB_PT3_SD_PKT1_PSE_SH_mmm --------------------------
	.section	.text._ZN18transformer_engine6detail32dgated_act_cast_transpose_kernelILi1ELi1EfffNS_5EmptyEXadL_ZNS_6dqgeluIffEET_T0_RKS2_EEXadL_ZNS_5qgeluIffEES4_S5_S7_EEEEvPKT2_SB_PT3_SD_PKT1_PSE_SH_mmm,"ax",@progbits
	.align	128
        .global         _ZN18transformer_engine6detail32dgated_act_cast_transpose_kernelILi1ELi1EfffNS_5EmptyEXadL_ZNS_6dqgeluIffEET_T0_RKS2_EEXadL_ZNS_5qgeluIffEES4_S5_S7_EEEEvPKT2_SB_PT3_SD_PKT1_PSE_SH_mmm
        .type           _ZN18transformer_engine6detail32dgated_act_cast_transpose_kernelILi1ELi1EfffNS_5EmptyEXadL_ZNS_6dqgeluIffEET_T0_RKS2_EEXadL_ZNS_5qgeluIffEES4_S5_S7_EEEEvPKT2_SB_PT3_SD_PKT1_PSE_SH_mmm,@function
        .size           _ZN18transformer_engine6detail32dgated_act_cast_transpose_kernelILi1ELi1EfffNS_5EmptyEXadL_ZNS_6dqgeluIffEET_T0_RKS2_EEXadL_ZNS_5qgeluIffEES4_S5_S7_EEEEvPKT2_SB_PT3_SD_PKT1_PSE_SH_mmm,(.L_x_34544 - _ZN18transformer_engine6detail32dgated_act_cast_transpose_kernelILi1ELi1EfffNS_5EmptyEXadL_ZNS_6dqgeluIffEET_T0_RKS2_EEXadL_ZNS_5qgeluIffEES4_S5_S7_EEEEvPKT2_SB_PT3_SD_PKT1_PSE_SH_mmm)
        .other          _ZN18transformer_engine6detail32dgated_act_cast_transpose_kernelILi1ELi1EfffNS_5EmptyEXadL_ZNS_6dqgeluIffEET_T0_RKS2_EEXadL_ZNS_5qgeluIffEES4_S5_S7_EEEEvPKT2_SB_PT3_SD_PKT1_PSE_SH_mmm,@"STO_CUDA_ENTRY STV_DEFAULT"
_ZN18transformer_engine6detail32dgated_act_cast_transpose_kernelILi1ELi1EfffNS_5EmptyEXadL_ZNS_6dqgeluIffEET_T0_RKS2_EEXadL_ZNS_5qgeluIffEES4_S5_S7_EEEEvPKT2_SB_PT3_SD_PKT1_PSE_SH_mmm:
.text._ZN18transformer_engine6detail32dgated_act_cast_transpose_kernelILi1ELi1EfffNS_5EmptyEXadL_ZNS_6dqgeluIffEET_T0_RKS2_EEXadL_ZNS_5qgeluIffEES4_S5_S7_EEEEvPKT2_SB_PT3_SD_PKT1_PSE_SH_mmm:
        /* <DEDUP_REMOVED lines=19> */
[----:B------:R-:W-:Y:S05]  /*0130*/  CALL.REL.NOINC `($__internal_58_$__cuda_sm20_div_u64) ;  /* 0x0000002000547944 */ /* 0x000fea0003c00000 */
[----:B------:R-:W-:Y:S01]  /*0140*/  IADD3 R2, P0, RZ, -R34, RZ ;  /* 0x80000022ff027210 */ /* 0x000fe20007f1e0ff */
[----:B------:R-:W-:-:S04]  /*0150*/  IMAD.MOV.U32 R9, RZ, RZ, RZ ;  /* 0x000000ffff097224 */ /* 0x000fc800078e00ff */
[----:B------:R-:W-:Y:S02]  /*0160*/  IMAD.X R10, RZ, RZ, ~R35, P0 ;  /* 0x000000ffff0a7224 */ /* 0x000fe400000e0e23 */
[----:B------:R-:W-:-:S04]  /*0170*/  IMAD.WIDE.U32 R8, R7, R2, R8 ;  /* 0x0000000207087225 */ /* 0x000fc800078e0008 */
[----:B------:R-:W-:-:S04]  /*0180*/  IMAD R11, R10, R7, RZ ;  /* 0x000000070a0b7224 */ /* 0x000fc800078e02ff */
[----:B------:R-:W-:Y:S02]  /*0190*/  IMAD R11, R0, R2, R11 ;  /* 0x00000002000b7224 */ /* 0x000fe400078e020b */
[----:B------:R-:W-:Y:S02]  /*01a0*/  IMAD.MOV.U32 R0, RZ, RZ, R8 ;  /* 0x000000ffff007224 */ /* 0x000fe400078e0008 */
[----:B------:R-:W-:Y:S01]  /*01b0*/  IMAD.IADD R37, R9, 0x1, R11 ;  /* 0x0000000109257824 */ /* 0x000fe200078e020b */
[----:B------:R-:W-:Y:S06]  /*01c0*/  BRA `(.L_x_4169) ;  /* 0x0000000000587947 */ /* 0x000fec0003800000 */
.L_x_4168:
[----:B------:R-:W0:Y:S01]  /*01d0*/  I2F.U32.RP R0, R7 ;  /* 0x0000000700007306 */ /* 0x000e220000209000 */
[----:B------:R-:W-:Y:S01]  /*01e0*/  ISETP.NE.U32.AND P2, PT, R7, RZ, PT ;  /* 0x000000ff0700720c */ /* 0x000fe20003f45070 */
[----:B------:R-:W-:Y:S02]  /*01f0*/  IMAD.MOV.U32 R37, RZ, RZ, RZ ;  /* 0x000000ffff257224 */ /* 0x000fe400078e00ff */
[----:B------:R-:W-:-:S04]  /*0200*/  IMAD.MOV.U32 R35, RZ, RZ, RZ ;  /* 0x000000ffff237224 */ /* 0x000fc800078e00ff */
        /* <DEDUP_REMOVED lines=18> */
.L_x_4169:
[----:B------:R-:W-:Y:S01]  /*0330*/  ULDC.64 UR14, c[0x0][0x248] ;  /* 0x00009200000e7ab9 */ /* 0x000fe20000000a00 */
[----:B------:R-:W-:Y:S01]  /*0340*/  IMAD.MOV.U32 R36, RZ, RZ, R0 ;  /* 0x000000ffff247224 */ /* 0x000fe200078e0000 */
[----:B------:R-:W-:Y:S01]  /*0350*/  SHF.L.U32 R7, R5, 0x2, RZ ;  /* 0x0000000205077819 */ /* 0x000fe200000006ff */
[----:B------:R-:W-:Y:S01]  /*0360*/  IMAD R9, R35, UR14, RZ ;  /* 0x0000000e23097c24 */ /* 0x000fe2000f8e02ff */
[----:B------:R-:W-:Y:S02]  /*0370*/  USHF.L.U32 UR6, UR14, 0x1, URZ ;  /* 0x000000010e067899 */ /* 0x000fe4000800063f */
[C---:B------:R-:W-:Y:S01]  /*0380*/  IMAD.WIDE.U32 R12, R34.reuse, UR14, R36 ;  /* 0x0000000e220c7c25 */ /* 0x040fe2000f8e0024 */
[----:B------:R-:W-:Y:S01]  /*0390*/  LOP3.LUT R8, R7, 0x1c, RZ, 0xc0, !PT ;  /* 0x0000001c07087812 */ /* 0x000fe200078ec0ff */
[----:B------:R-:W-:Y:S02]  /*03a0*/  USHF.L.U64.HI UR7, UR14, 0x1, UR15 ;  /* 0x000000010e077899 */ /* 0x000fe4000801020f */
[----:B------:R-:W-:Y:S01]  /*03b0*/  IMAD R9, R34, UR15, R9 ;  /* 0x0000000f22097c24 */ /* 0x000fe2000f8e0209 */
[----:B------:R-:W-:Y:S01]  /*03c0*/  ULDC.64 UR12, c[0x0][0x218] ;  /* 0x00008600000c7ab9 */ /* 0x000fe20000000a00 */
[----:B------:R-:W-:Y:S01]  /*03d0*/  IMAD.IADD R44, R4, 0x1, -R7 ;  /* 0x00000001042c7824 */ /* 0x000fe200078e0a07 */
[----:B------:R-:W-:Y:S01]  /*03e0*/  ULDC.64 UR4, c[0x0][0x208] ;  /* 0x0000820000047ab9 */ /* 0x000fe20000000a00 */
[----:B------:R-:W-:Y:S01]  /*03f0*/  IMAD.IADD R13, R13, 0x1, R9 ;  /* 0x000000010d0d7824 */ /* 0x000fe200078e0209 */
[----:B------:R-:W-:Y:S01]  /*0400*/  ULDC.64 UR8, c[0x0][0x230] ;  /* 0x00008c0000087ab9 */ /* 0x000fe20000000a00 */
[----:B------:R-:W-:Y:S01]  /*0410*/  IMAD.MOV.U32 R33, RZ, RZ, RZ ;  /* 0x000000ffff217224 */ /* 0x000fe200078e00ff */
[----:B------:R-:W-:Y:S01]  /*0420*/  LOP3.LUT R32, R44, 0x1f, RZ, 0xc0, !PT ;  /* 0x0000001f2c207812 */ /* 0x000fe200078ec0ff */
[----:B------:R-:W-:Y:S01]  /*0430*/  IMAD.WIDE.U32 R10, R34, UR14, R12 ;  /* 0x0000000e220a7c25 */ /* 0x000fe2000f8e000c */
[----:B------:R-:W-:-:S03]  /*0440*/  ULDC.64 UR10, c[0x0][0x210] ;  /* 0x00008400000a7ab9 */ /* 0x000fc60000000a00 */
[----:B------:R-:W-:Y:S01]  /*0450*/  IMAD.WIDE.U32 R22, R8, UR6, R32 ;  /* 0x0000000608167c25 */ /* 0x000fe2000f8e0020 */
[----:B------:R-:W-:-:S03]  /*0460*/  IADD3 R11, R9, R11, RZ ;  /* 0x0000000b090b7210 */ /* 0x000fc60007ffe0ff */
[C---:B------:R-:W-:Y:S01]  /*0470*/  IMAD.SHL.U32 R9, R10.reuse, 0x20, RZ ;  /* 0x000000200a097824 */ /* 0x040fe200078e00ff */
[----:B------:R-:W-:Y:S01]  /*0480*/  SHF.L.U64.HI R10, R10, 0x5, R11 ;  /* 0x000000050a0a7819 */ /* 0x000fe2000001020b */
[----:B------:R-:W-:-:S03]  /*0490*/  IMAD R17, R8, UR7, RZ ;  /* 0x0000000708117c24 */ /* 0x000fc6000f8e02ff */
[----:B------:R-:W-:Y:S01]  /*04a0*/  IADD3 R28, P0, R9, R22, RZ ;  /* 0x00000016091c7210 */ /* 0x000fe20007f1e0ff */
[----:B------:R-:W-:-:S04]  /*04b0*/  IMAD.IADD R2, R23, 0x1, R17 ;  /* 0x0000000117027824 */ /* 0x000fc800078e0211 */
[----:B------:R-:W-:Y:S02]  /*04c0*/  IMAD.X R11, R2, 0x1, R10, P0 ;  /* 0x00000001020b7824 */ /* 0x000fe400000e060a */
[----:B------:R-:W-:-:S03]  /*04d0*/  IMAD.SHL.U32 R29, R28, 0x4, RZ ;  /* 0x000000041c1d7824 */ /* 0x000fc600078e00ff */
[----:B------:R-:W-:Y:S02]  /*04e0*/  SHF.L.U64.HI R28, R28, 0x2, R11 ;  /* 0x000000021c1c7819 */ /* 0x000fe4000001020b */
[----:B------:R-:W-:-:S04]  /*04f0*/  IADD3 R14, P0, R29, UR12, RZ ;  /* 0x0000000c1d0e7c10 */ /* 0x000fc8000ff1e0ff */
[----:B------:R-:W-:-:S05]  /*0500*/  IADD3.X R15, R28, UR13, RZ, P0, !PT ;  /* 0x0000000d1c0f7c10 */ /* 0x000fca00087fe4ff */
[----:B------:R0:W2:Y:S01]  /*0510*/  LDG.E R36, desc[UR4][R14.64] ;  /* 0x000000040e247981 */ /* 0x0000a2000c1e1900 */
[C---:B------:R-:W-:Y:S01]  /*0520*/  SHF.L.U32 R45, R12.reuse, 0x5, RZ ;  /* 0x000000050c2d7819 */ /* 0x040fe200000006ff */
[----:B------:R-:W-:Y:S01]  /*0530*/  IMAD.U32 R38, RZ, RZ, UR6 ;  /* 0x00000006ff267e24 */ /* 0x000fe2000f8e00ff */
[----:B------:R-:W-:Y:S01]  /*0540*/  SHF.L.U64.HI R51, R12, 0x5, R13 ;  /* 0x000000050c337819 */ /* 0x000fe2000001020d */
[----:B------:R-:W-:Y:S01]  /*0550*/  IMAD.U32 R39, RZ, RZ, UR7 ;  /* 0x00000007ff277e24 */ /* 0x000fe2000f8e00ff */
[----:B------:R-:W-:Y:S01]  /*0560*/  IADD3 R40, P1, R45, UR14, RZ ;  /* 0x0000000e2d287c10 */ /* 0x000fe2000ff3e0ff */
[----:B------:R-:W-:Y:S01]  /*0570*/  VIADD R11, R44, 0xffffffff ;  /* 0xffffffff2c0b7836 */ /* 0x000fe20000000000 */
[----:B------:R-:W-:Y:S01]  /*0580*/  ISETP.NE.U32.AND P0, PT, RZ, UR8, PT ;  /* 0x00000008ff007c0c */ /* 0x000fe2000bf05070 */
[C---:B------:R-:W-:Y:S01]  /*0590*/  IMAD.WIDE.U32 R38, R8.reuse, UR6, R38 ;  /* 0x0000000608267c25 */ /* 0x040fe2000f8e0026 */
[----:B------:R-:W-:Y:S02]  /*05a0*/  IADD3.X R41, R51, UR15, RZ, P1, !PT ;  /* 0x0000000f33297c10 */ /* 0x000fe40008ffe4ff */
[----:B------:R-:W-:Y:S01]  /*05b0*/  LOP3.LUT R11, R11, 0x1f, RZ, 0xc0, !PT ;  /* 0x0000001f0b0b7812 */ /* 0x000fe200078ec0ff */
[----:B------:R-:W-:Y:S01]  /*05c0*/  IMAD.IADD R26, R17, 0x1, R39 ;  /* 0x00000001111a7824 */ /* 0x000fe200078e0227 */
[----:B------:R-:W-:Y:S01]  /*05d0*/  ISETP.NE.AND.EX P0, PT, RZ, UR9, PT, P0 ;  /* 0x00000009ff007c0c */ /* 0x000fe2000bf05300 */
[----:B------:R-:W-:Y:S01]  /*05e0*/  IMAD.WIDE.U32 R40, R8, UR14, R40 ;  /* 0x0000000e08287c25 */ /* 0x000fe2000f8e0028 */
[----:B------:R-:W-:Y:S01]  /*05f0*/  IADD3 R17, P1, R11, R38, RZ ;  /* 0x000000260b117210 */ /* 0x000fe20007f3e0ff */
[----:B------:R-:W-:-:S02]  /*0600*/  ULDC.64 UR8, c[0x0][0x250] ;  /* 0x0000940000087ab9 */ /* 0x000fc40000000a00 */
[----:B------:R-:W-:Y:S01]  /*0610*/  IMAD R53, R8, UR15, RZ ;  /* 0x0000000f08357c24 */ /* 0x000fe2000f8e02ff */
[----:B------:R-:W-:Y:S02]  /*0620*/  IADD3.X R18, RZ, R26, RZ, P1, !PT ;  /* 0x0000001aff127210 */ /* 0x000fe40000ffe4ff */
[----:B0-----:R-:W-:Y:S01]  /*0630*/  IADD3 R15, P3, R17, R9, RZ ;  /* 0x00000009110f7210 */ /* 0x001fe20007f7e0ff */
[----:B------:R-:W-:Y:S01]  /*0640*/  IMAD.IADD R25, R53, 0x1, R41 ;  /* 0x0000000135197824 */ /* 0x000fe200078e0229 */
[----:B------:R-:W-:Y:S02]  /*0650*/  IADD3 R12, P1, R9, UR14, RZ ;  /* 0x0000000e090c7c10 */ /* 0x000fe4000ff3e0ff */
[----:B------:R-:W-:Y:S01]  /*0660*/  IADD3 R16, P2, R11, R40, RZ ;  /* 0x000000280b107210 */ /* 0x000fe20007f5e0ff */
[----:B------:R-:W-:Y:S01]  /*0670*/  IMAD.X R14, R18, 0x1, R10, P3 ;  /* 0x00000001120e7824 */ /* 0x000fe200018e060a */
[----:B------:R-:W-:Y:S01]  /*0680*/  IADD3.X R13, R10, UR15, RZ, P1, !PT ;  /* 0x0000000f0a0d7c10 */ /* 0x000fe20008ffe4ff */
[----:B------:R-:W-:Y:S01]  /*0690*/  IMAD.MOV.U32 R24, RZ, RZ, 0x3bbb989d ;  /* 0x3bbb989dff187424 */ /* 0x000fe200078e00ff */
[----:B------:R-:W-:Y:S01]  /*06a0*/  IADD3 R17, P4, R17, R12, RZ ;  /* 0x0000000c11117210 */ /* 0x000fe20007f9e0ff */
[----:B------:R-:W-:Y:S01]  /*06b0*/  IMAD.X R19, RZ, RZ, R25, P2 ;  /* 0x000000ffff137224 */ /* 0x000fe200010e0619 */
[C---:B------:R-:W-:Y:S01]  /*06c0*/  SHF.L.U64.HI R14, R15.reuse, 0x2, R14 ;  /* 0x000000020f0e7819 */ /* 0x040fe2000001020e */
[----:B------:R-:W-:Y:S01]  /*06d0*/  IMAD.SHL.U32 R15, R15, 0x4, RZ ;  /* 0x000000040f0f7824 */ /* 0x000fe200078e00ff */
[----:B------:R-:W-:Y:S01]  /*06e0*/  LEA R48, P2, R16, UR10, 0x2 ;  /* 0x0000000a10307c11 */ /* 0x000fe2000f8410ff */
[----:B------:R-:W-:Y:S01]  /*06f0*/  IMAD.MOV.U32 R55, RZ, RZ, 0x437c0000 ;  /* 0x437c0000ff377424 */ /* 0x000fe200078e00ff */
[----:B------:R-:W-:Y:S01]  /*0700*/  IADD3.X R18, R18, R13, RZ, P4, !PT ;  /* 0x0000000d12127210 */ /* 0x000fe200027fe4ff */
[----:B------:R-:W0:Y:S01]  /*0710*/  @P0 LDC.64 R30, c[0x0][0x230] ;  /* 0x00008c00ff1e0b82 */ /* 0x000e220000000a00 */
[----:B------:R-:W-:-:S02]  /*0720*/  IADD3 R46, P1, R15, UR12, RZ ;  /* 0x0000000c0f2e7c10 */ /* 0x000fc4000ff3e0ff */
[----:B------:R-:W-:Y:S01]  /*0730*/  LEA.HI.X R49, R16, UR11, R19, 0x2, P2 ;  /* 0x0000000b10317c11 */ /* 0x000fe200090f1413 */
[C---:B------:R-:W-:Y:S01]  /*0740*/  IMAD.SHL.U32 R16, R17.reuse, 0x4, RZ ;  /* 0x0000000411107824 */ /* 0x040fe200078e00ff */
[----:B------:R-:W-:Y:S02]  /*0750*/  IADD3.X R47, R14, UR13, RZ, P1, !PT ;  /* 0x0000000d0e2f7c10 */ /* 0x000fe40008ffe4ff */
[----:B------:R-:W-:Y:S02]  /*0760*/  SHF.L.U64.HI R17, R17, 0x2, R18 ;  /* 0x0000000211117819 */ /* 0x000fe40000010212 */
[----:B------:R-:W5:Y:S01]  /*0770*/  LDG.E R18, desc[UR4][R48.64] ;  /* 0x0000000430127981 */ /* 0x000f62000c1e1900 */
[----:B------:R-:W-:-:S03]  /*0780*/  IADD3 R42, P2, R16, UR12, RZ ;  /* 0x0000000c102a7c10 */ /* 0x000fc6000ff5e0ff */
[----:B------:R-:W5:Y:S01]  /*0790*/  LDG.E R20, desc[UR4][R46.64] ;  /* 0x000000042e147981 */ /* 0x000f62000c1e1900 */
[----:B------:R-:W-:Y:S01]  /*07a0*/  IADD3.X R43, R17, UR13, RZ, P2, !PT ;  /* 0x0000000d112b7c10 */ /* 0x000fe200097fe4ff */
[----:B------:R-:W-:-:S04]  /*07b0*/  IMAD.MOV.U32 R19, RZ, RZ, 0x3f800000 ;  /* 0x3f800000ff137424 */ /* 0x000fc800078e00ff */
[----:B------:R1:W5:Y:S01]  /*07c0*/  LDG.E R21, desc[UR4][R42.64] ;  /* 0x000000042a157981 */ /* 0x000362000c1e1900 */
[----:B------:R-:W-:-:S03]  /*07d0*/  IMAD R37, R37, UR8, RZ ;  /* 0x0000000825257c24 */ /* 0x000fc6000f8e02ff */
[----:B0-----:R0:W5:Y:S01]  /*07e0*/  @P0 LDG.E R19, desc[UR4][R30.64] ;  /* 0x000000041e130981 */ /* 0x001162000c1e1900 */
[----:B-1----:R-:W-:Y:S01]  /*07f0*/  IADD3 R42, P1, R12, R22, RZ ;  /* 0x000000160c2a7210 */ /* 0x002fe20007f3e0ff */
[----:B------:R-:W-:Y:S02]  /*0800*/  IMAD.MOV.U32 R22, RZ, RZ, R34 ;  /* 0x000000ffff167224 */ /* 0x000fe400078e0022 */
[----:B0-----:R-:W-:-:S04]  /*0810*/  IMAD.WIDE.U32 R30, R8, UR14, R32 ;  /* 0x0000000e081e7c25 */ /* 0x001fc8000f8e0020 */
[----:B------:R-:W-:Y:S01]  /*0820*/  IMAD R37, R0, UR9, R37 ;  /* 0x0000000900257c24 */ /* 0x000fe2000f8e0225 */
[----:B------:R-:W-:Y:S01]  /*0830*/  IADD3 R45, P0, R45, R30, RZ ;  /* 0x0000001e2d2d7210 */ /* 0x000fe20007f1e0ff */
[----:B------:R-:W-:Y:S01]  /*0840*/  BSSY B0, `(.L_x_4170) ;  /* 0x0000025000007945 */ /* 0x000fe20003800000 */
[----:B--2---:R-:W-:-:S04]  /*0850*/  FMUL R23, R36, -1.7020000219345092773 ;  /* 0xbfd9db2324177820 */ /* 0x004fc80000400000 */
[----:B------:R-:W-:-:S04]  /*0860*/  FFMA.SAT R24, R23, R24, 0.5 ;  /* 0x3f00000017187423 */ /* 0x000fc80000002018 */
[----:B------:R-:W-:-:S04]  /*0870*/  FFMA.RM R24, R24, R55, 12582913 ;  /* 0x4b40000118187423 */ /* 0x000fc80000004037 */
[----:B------:R-:W-:-:S04]  /*0880*/  FADD R48, R24, -12583039 ;  /* 0xcb40007f18307421 */ /* 0x000fc80000000000 */
[----:B------:R-:W-:-:S04]  /*0890*/  FFMA R48, R23, 1.4426950216293334961, -R48 ;  /* 0x3fb8aa3b17307823 */ /* 0x000fc80000000830 */
[----:B------:R-:W-:-:S04]  /*08a0*/  FFMA R48, R23, 1.925963033500011079e-08, R48 ;  /* 0x32a5706017307823 */ /* 0x000fc80000000030 */
[----:B------:R-:W0:Y:S01]  /*08b0*/  MUFU.EX2 R23, R48 ;  /* 0x0000003000177308 */ /* 0x000e220000000800 */
[----:B------:R-:W-:-:S05]  /*08c0*/  SHF.L.U32 R24, R24, 0x17, RZ ;  /* 0x0000001718187819 */ /* 0x000fca00000006ff */
[----:B0-----:R-:W-:Y:S01]  /*08d0*/  FFMA R24, R24, R23, 1 ;  /* 0x3f80000018187423 */ /* 0x001fe20000000017 */
[----:B------:R-:W-:-:S03]  /*08e0*/  IMAD.MOV.U32 R23, RZ, RZ, R35 ;  /* 0x000000ffff177224 */ /* 0x000fc600078e0023 */
[----:B------:R-:W-:Y:S02]  /*08f0*/  VIADD R34, R24, 0x1800000 ;  /* 0x0180000018227836 */ /* 0x000fe40000000000 */
[----:B------:R-:W-:-:S03]  /*0900*/  IMAD.WIDE.U32 R22, R0, UR8, R22 ;  /* 0x0000000800167c25 */ /* 0x000fc6000f8e0016 */
[----:B------:R-:W-:Y:S01]  /*0910*/  LOP3.LUT R0, R34, 0x7f800000, RZ, 0xc0, !PT ;  /* 0x7f80000022007812 */ /* 0x000fe200078ec0ff */
[----:B------:R-:W-:Y:S01]  /*0920*/  IMAD.X R35, R2, 0x1, R13, P1 ;  /* 0x0000000102237824 */ /* 0x000fe200008e060d */
[----:B------:R-:W-:Y:S02]  /*0930*/  IADD3.X R2, R51, R31, R53, P0, !PT ;  /* 0x0000001f33027210 */ /* 0x000fe400007fe435 */
[----:B------:R-:W-:Y:S02]  /*0940*/  ISETP.GT.U32.AND P0, PT, R0, 0x1ffffff, PT ;  /* 0x01ffffff0000780c */ /* 0x000fe40003f04070 */
[C---:B------:R-:W-:Y:S02]  /*0950*/  SHF.L.U64.HI R34, R42.reuse, 0x2, R35 ;  /* 0x000000022a227819 */ /* 0x040fe40000010223 */
[----:B------:R-:W-:Y:S01]  /*0960*/  SHF.L.U32 R35, R42, 0x2, RZ ;  /* 0x000000022a237819 */ /* 0x000fe200000006ff */
[----:B------:R-:W-:Y:S01]  /*0970*/  IMAD.IADD R23, R23, 0x1, R37 ;  /* 0x0000000117177824 */ /* 0x000fe200078e0225 */
[----:B------:R-:W-:-:S02]  /*0980*/  LEA R54, P1, R45, UR10, 0x2 ;  /* 0x0000000a2d367c11 */ /* 0x000fc4000f8210ff */
[----:B------:R-:W-:Y:S01]  /*0990*/  IADD3 R52, P2, R35, UR12, RZ ;  /* 0x0000000c23347c10 */ /* 0x000fe2000ff5e0ff */
[----:B------:R-:W-:Y:S01]  /*09a0*/  IMAD.SHL.U32 R30, R22, 0x20, RZ ;  /* 0x00000020161e7824 */ /* 0x000fe200078e00ff */
[----:B------:R-:W-:Y:S02]  /*09b0*/  LEA.HI.X R55, R45, UR11, R2, 0x2, P1 ;  /* 0x0000000b2d377c11 */ /* 0x000fe400088f1402 */
[----:B------:R-:W-:Y:S02]  /*09c0*/  IADD3.X R53, R34, UR13, RZ, P2, !PT ;  /* 0x0000000d22357c10 */ /* 0x000fe400097fe4ff */
[----:B------:R-:W-:Y:S01]  /*09d0*/  SHF.L.U64.HI R31, R22, 0x5, R23 ;  /* 0x00000005161f7819 */ /* 0x000fe20000010217 */
[----:B------:R-:W-:Y:S02]  /*09e0*/  IMAD R22, R27, 0x20, R6 ;  /* 0x000000201b167824 */ /* 0x000fe400078e0206 */
[----:B------:R-:W-:Y:S01]  /*09f0*/  FMUL R27, R36, 1.7020000219345092773 ;  /* 0x3fd9db23241b7820 */ /* 0x000fe20000400000 */
[----:B------:R-:W-:Y:S06]  /*0a00*/  @P0 BRA `(.L_x_4171) ;  /* 0x0000000000100947 */ /* 0x000fec0003800000 */
[----:B------:R-:W-:Y:S01]  /*0a10*/  IMAD.MOV.U32 R0, RZ, RZ, R24 ;  /* 0x000000ffff007224 */ /* 0x000fe200078e0018 */
[----:B------:R-:W-:-:S07]  /*0a20*/  MOV R2, 0xa40 ;  /* 0x00000a4000027802 */ /* 0x000fce0000000f00 */
[----:B-----5:R-:W-:Y:S05]  /*0a30*/  CALL.REL.NOINC `($__internal_59_$__cuda_sm20_rcp_rn_f32_slowpath) ;  /* 0x0000001c00247944 */ /* 0x020fea0003c00000 */
[----:B------:R-:W-:Y:S05]  /*0a40*/  BRA `(.L_x_4172) ;  /* 0x0000000000107947 */ /* 0x000fea0003800000 */
.L_x_4171:
[----:B------:R-:W0:Y:S02]  /*0a50*/  MUFU.RCP R45, R24 ;  /* 0x00000018002d7308 */ /* 0x000e240000001000 */
[----:B0-----:R-:W-:-:S04]  /*0a60*/  FFMA R0, R24, R45, -1 ;  /* 0xbf80000018007423 */ /* 0x001fc8000000002d */
[----:B------:R-:W-:-:S04]  /*0a70*/  FADD.FTZ R0, -R0, -RZ ;  /* 0x800000ff00007221 */ /* 0x000fc80000010100 */
[----:B------:R-:W-:-:S07]  /*0a80*/  FFMA R45, R45, R0, R45 ;  /* 0x000000002d2d7223 */ /* 0x000fce000000002d */
.L_x_4172:
[----:B------:R-:W-:Y:S05]  /*0a90*/  BSYNC B0 ;  /* 0x0000000000007941 */ /* 0x000fea0003800000 */
.L_x_4170:
[----:B------:R-:W2:Y:S04]  /*0aa0*/  LDG.E R54, desc[UR4][R54.64] ;  /* 0x0000000436367981 */ /* 0x000ea8000c1e1900 */
[----:B------:R0:W3:Y:S01]  /*0ab0*/  LDG.E R53, desc[UR4][R52.64] ;  /* 0x0000000434357981 */ /* 0x0000e2000c1e1900 */
[----:B------:R-:W-:Y:S01]  /*0ac0*/  IADD3 R24, R44, 0x1e, RZ ;  /* 0x0000001e2c187810 */ /* 0x000fe20007ffe0ff */
[----:B------:R-:W-:Y:S01]  /*0ad0*/  ULDC.64 UR8, c[0x0][0x248] ;  /* 0x0000920000087ab9 */ /* 0x000fe20000000a00 */
[----:B------:R-:W-:Y:S01]  /*0ae0*/  FADD R0, -R45, 1 ;  /* 0x3f8000002d007421 */ /* 0x000fe20000000100 */
[----:B------:R-:W-:Y:S01]  /*0af0*/  IADD3 R23, P0, R40, UR8, RZ ;  /* 0x0000000828177c10 */ /* 0x000fe2000ff1e0ff */
[-C--:B------:R-:W-:Y:S01]  /*0b00*/  FMUL R37, R36, R45.reuse ;  /* 0x0000002d24257220 */ /* 0x080fe20000400000 */
[----:B------:R-:W-:Y:S01]  /*0b10*/  LOP3.LUT R24, R24, 0x1f, RZ, 0xc0, !PT ;  /* 0x0000001f18187812 */ /* 0x000fe200078ec0ff */
[----:B------:R-:W-:Y:S01]  /*0b20*/  FMUL R0, R0, R45 ;  /* 0x0000002d00007220 */ /* 0x000fe20000400000 */
[----:B------:R-:W-:Y:S01]  /*0b30*/  IADD3.X R25, R25, UR9, RZ, P0, !PT ;  /* 0x0000000919197c10 */ /* 0x000fe200087fe4ff */
[----:B------:R-:W-:Y:S01]  /*0b40*/  ULDC.64 UR8, c[0x0][0x210] ;  /* 0x0000840000087ab9 */ /* 0x000fe20000000a00 */
[----:B------:R-:W-:Y:S01]  /*0b50*/  IADD3 R2, P0, R24, R23, RZ ;  /* 0x0000001718027210 */ /* 0x000fe20007f1e0ff */
[----:B------:R-:W-:Y:S01]  /*0b60*/  FFMA R45, R27, R0, R45 ;  /* 0x000000001b2d7223 */ /* 0x000fe2000000002d */
[----:B------:R-:W-:-:S03]  /*0b70*/  IADD3 R27, P1, R38, UR6, RZ ;  /* 0x00000006261b7c10 */ /* 0x000fc6000ff3e0ff */
[----:B------:R-:W-:Y:S01]  /*0b80*/  IMAD.X R39, RZ, RZ, R25, P0 ;  /* 0x000000ffff277224 */ /* 0x000fe200000e0619 */
[----:B------:R-:W-:Y:S02]  /*0b90*/  LEA R42, P0, R2, UR8, 0x2 ;  /* 0x00000008022a7c11 */ /* 0x000fe4000f8010ff */
[----:B------:R-:W-:Y:S02]  /*0ba0*/  IADD3.X R26, R26, UR7, RZ, P1, !PT ;  /* 0x000000071a1a7c10 */ /* 0x000fe40008ffe4ff */
[----:B------:R-:W-:Y:S01]  /*0bb0*/  LEA.HI.X R43, R2, UR9, R39, 0x2, P0 ;  /* 0x00000009022b7c11 */ /* 0x000fe200080f1427 */
[----:B------:R-:W-:Y:S01]  /*0bc0*/  ULDC.64 UR8, c[0x0][0x220] ;  /* 0x0000880000087ab9 */ /* 0x000fe20000000a00 */
[----:B------:R-:W-:Y:S02]  /*0bd0*/  IADD3 R36, P1, R24, R27, RZ ;  /* 0x0000001b18247210 */ /* 0x000fe40007f3e0ff */
[----:B------:R-:W-:Y:S02]  /*0be0*/  IADD3 R46, P0, R29, UR8, RZ ;  /* 0x000000081d2e7c10 */ /* 0x000fe4000ff1e0ff */
[----:B------:R-:W-:-:S02]  /*0bf0*/  IADD3 R29, P2, R36, R9, RZ ;  /* 0x00000009241d7210 */ /* 0x000fc40007f5e0ff */
[----:B------:R-:W-:Y:S01]  /*0c00*/  IADD3.X R47, R28, UR9, RZ, P0, !PT ;  /* 0x000000091c2f7c10 */ /* 0x000fe200087fe4ff */
[----:B0-----:R-:W-:Y:S02]  /*0c10*/  IMAD.MOV.U32 R52, RZ, RZ, 0x3bbb989d ;  /* 0x3bbb989dff347424 */ /* 0x001fe400078e00ff */
[----:B--2---:R-:W-:Y:S01]  /*0c20*/  FMUL R0, R54, R37 ;  /* 0x0000002536007220 */ /* 0x004fe20000400000 */
[----:B------:R-:W-:Y:S01]  /*0c30*/  IMAD.X R37, RZ, RZ, R26, P1 ;  /* 0x000000ffff257224 */ /* 0x000fe200008e061a */
[----:B------:R-:W-:Y:S01]  /*0c40*/  IADD3 R48, P1, R35, UR8, RZ ;  /* 0x0000000823307c10 */ /* 0x000fe2000ff3e0ff */
[----:B------:R-:W-:Y:S01]  /*0c50*/  FMUL R2, R45, R54 ;  /* 0x000000362d027220 */ /* 0x000fe20000400000 */
[----:B------:R-:W-:Y:S01]  /*0c60*/  IADD3 R35, P3, R36, R12, RZ ;  /* 0x0000000c24237210 */ /* 0x000fe20007f7e0ff */
[C---:B------:R-:W-:Y:S01]  /*0c70*/  IMAD.X R28, R37.reuse, 0x1, R10, P2 ;  /* 0x00000001251c7824 */ /* 0x040fe200010e060a */
[----:B------:R-:W-:Y:S01]  /*0c80*/  IADD3.X R49, R34, UR9, RZ, P1, !PT ;  /* 0x0000000922317c10 */ /* 0x000fe20008ffe4ff */
[----:B---3--:R-:W-:Y:S01]  /*0c90*/  FMUL R2, R2, R53 ;  /* 0x0000003502027220 */ /* 0x008fe20000400000 */
[----:B------:R-:W-:Y:S01]  /*0ca0*/  ULDC.64 UR8, c[0x0][0x218] ;  /* 0x0000860000087ab9 */ /* 0x000fe20000000a00 */
[----:B------:R-:W-:Y:S01]  /*0cb0*/  IMAD.X R34, R37, 0x1, R13, P3 ;  /* 0x0000000125227824 */ /* 0x000fe200018e060d */
[C---:B------:R-:W-:Y:S01]  /*0cc0*/  SHF.L.U64.HI R28, R29.reuse, 0x2, R28 ;  /* 0x000000021d1c7819 */ /* 0x040fe2000001021c */
[-C--:B-----5:R-:W-:Y:S01]  /*0cd0*/  FMUL R36, R2, R19.reuse ;  /* 0x0000001302247220 */ /* 0x0a0fe20000400000 */
[----:B------:R-:W-:Y:S01]  /*0ce0*/  SHF.L.U32 R29, R29, 0x2, RZ ;  /* 0x000000021d1d7819 */ /* 0x000fe200000006ff */
[----:B------:R-:W-:Y:S01]  /*0cf0*/  FMUL R37, R0, R19 ;  /* 0x0000001300257220 */ /* 0x000fe20000400000 */
[----:B------:R-:W-:Y:S01]  /*0d00*/  FMUL R45, R20, -1.7020000219345092773 ;  /* 0xbfd9db23142d7820 */ /* 0x000fe20000400000 */
[----:B------:R-:W-:Y:S01]  /*0d10*/  IMAD.MOV.U32 R53, RZ, RZ, 0x437c0000 ;  /* 0x437c0000ff357424 */ /* 0x000fe200078e00ff */
[----:B------:R-:W-:Y:S01]  /*0d20*/  IADD3 R50, P0, R29, UR8, RZ ;  /* 0x000000081d327c10 */ /* 0x000fe2000ff1e0ff */
[----:B------:R0:W-:Y:S01]  /*0d30*/  STG.E desc[UR4][R46.64], R36 ;  /* 0x000000242e007986 */ /* 0x0001e2000c101904 */
[----:B------:R-:W-:Y:S01]  /*0d40*/  SHF.L.U64.HI R34, R35, 0x2, R34 ;  /* 0x0000000223227819 */ /* 0x000fe20000010222 */
[----:B------:R-:W-:Y:S01]  /*0d50*/  FFMA.SAT R52, R45, R52, 0.5 ;  /* 0x3f0000002d347423 */ /* 0x000fe20000002034 */
[----:B------:R-:W-:Y:S01]  /*0d60*/  IADD3.X R51, R28, UR9, RZ, P0, !PT ;  /* 0x000000091c337c10 */ /* 0x000fe200087fe4ff */
[----:B------:R1:W-:Y:S01]  /*0d70*/  STG.E desc[UR4][R48.64], R37 ;  /* 0x0000002530007986 */ /* 0x0003e2000c101904 */
[----:B------:R-:W-:-:S03]  /*0d80*/  IMAD.SHL.U32 R35, R35, 0x4, RZ ;  /* 0x0000000423237824 */ /* 0x000fc600078e00ff */
[----:B------:R-:W5:Y:S01]  /*0d90*/  LDG.E R39, desc[UR4][R50.64] ;  /* 0x0000000432277981 */ /* 0x000f62000c1e1900 */
[----:B------:R-:W-:Y:S01]  /*0da0*/  FFMA.RM R52, R52, R53, 12582913 ;  /* 0x4b40000134347423 */ /* 0x000fe20000004035 */
[----:B------:R-:W-:Y:S02]  /*0db0*/  IADD3 R40, P1, R35, UR8, RZ ;  /* 0x0000000823287c10 */ /* 0x000fe4000ff3e0ff */
[----:B------:R2:W5:Y:S01]  /*0dc0*/  LDG.E R38, desc[UR4][R42.64] ;  /* 0x000000042a267981 */ /* 0x000562000c1e1900 */
[----:B0-----:R-:W-:Y:S01]  /*0dd0*/  FADD R46, R52, -12583039 ;  /* 0xcb40007f342e7421 */ /* 0x001fe20000000000 */
[----:B------:R-:W-:-:S03]  /*0de0*/  IADD3.X R41, R34, UR9, RZ, P1, !PT ;  /* 0x0000000922297c10 */ /* 0x000fc60008ffe4ff */
[C---:B------:R-:W-:Y:S01]  /*0df0*/  FFMA R46, R45.reuse, 1.4426950216293334961, -R46 ;  /* 0x3fb8aa3b2d2e7823 */ /* 0x040fe2000000082e */
[----:B------:R-:W-:Y:S01]  /*0e00*/  IMAD.SHL.U32 R52, R52, 0x800000, RZ ;  /* 0x0080000034347824 */ /* 0x000fe200078e00ff */
[----:B------:R0:W5:Y:S02]  /*0e10*/  LDG.E R40, desc[UR4][R40.64] ;  /* 0x0000000428287981 */ /* 0x000164000c1e1900 */
[----:B------:R-:W-:-:S04]  /*0e20*/  FFMA R46, R45, 1.925963033500011079e-08, R46 ;  /* 0x32a570602d2e7823 */ /* 0x000fc8000000002e */
[----:B--2---:R-:W2:Y:S02]  /*0e30*/  MUFU.EX2 R43, R46 ;  /* 0x0000002e002b7308 */ /* 0x004ea40000000800 */
[----:B--2---:R-:W-:-:S05]  /*0e40*/  FFMA R52, R52, R43, 1 ;  /* 0x3f80000034347423 */ /* 0x004fca000000002b */
[----:B0-----:R-:W-:-:S04]  /*0e50*/  IADD3 R41, R52, 0x1800000, RZ ;  /* 0x0180000034297810 */ /* 0x001fc80007ffe0ff */
[----:B------:R-:W-:-:S04]  /*0e60*/  LOP3.LUT R41, R41, 0x7f800000, RZ, 0xc0, !PT ;  /* 0x7f80000029297812 */ /* 0x000fc800078ec0ff */
[----:B------:R-:W-:Y:S01]  /*0e70*/  ISETP.GT.U32.AND P0, PT, R41, 0x1ffffff, PT ;  /* 0x01ffffff2900780c */ /* 0x000fe20003f04070 */
[----:B------:R-:W-:Y:S01]  /*0e80*/  BSSY B0, `(.L_x_4173) ;  /* 0x000000d000007945 */ /* 0x000fe20003800000 */
[----:B------:R-:W-:Y:S01]  /*0e90*/  FMNMX R41, RZ, |R2|, !PT ;  /* 0x40000002ff297209 */ /* 0x000fe20007800000 */
[----:B------:R-:W-:-:S03]  /*0ea0*/  FMUL R42, R20, 1.7020000219345092773 ;  /* 0x3fd9db23142a7820 */ /* 0x000fc60000400000 */
[----:B------:R-:W-:-:S07]  /*0eb0*/  FMNMX R41, |R0|, R41, !PT ;  /* 0x0000002900297209 */ /* 0x000fce0007800200 */
[----:B-1----:R-:W-:Y:S05]  /*0ec0*/  @P0 BRA `(.L_x_4174) ;  /* 0x0000000000100947 */ /* 0x002fea0003800000 */
[----:B------:R-:W-:Y:S01]  /*0ed0*/  IMAD.MOV.U32 R0, RZ, RZ, R52 ;  /* 0x000000ffff007224 */ /* 0x000fe200078e0034 */
[----:B------:R-:W-:-:S07]  /*0ee0*/  MOV R2, 0xf00 ;  /* 0x00000f0000027802 */ /* 0x000fce0000000f00 */
[----:B-----5:R-:W-:Y:S05]  /*0ef0*/  CALL.REL.NOINC `($__internal_59_$__cuda_sm20_rcp_rn_f32_slowpath) ;  /* 0x0000001400f47944 */ /* 0x020fea0003c00000 */
[----:B------:R-:W-:Y:S05]  /*0f00*/  BRA `(.L_x_4175) ;  /* 0x0000000000107947 */ /* 0x000fea0003800000 */
.L_x_4174:
[----:B------:R-:W0:Y:S02]  /*0f10*/  MUFU.RCP R45, R52 ;  /* 0x00000034002d7308 */ /* 0x000e240000001000 */
[----:B0-----:R-:W-:-:S04]  /*0f20*/  FFMA R0, R52, R45, -1 ;  /* 0xbf80000034007423 */ /* 0x001fc8000000002d */
[----:B------:R-:W-:-:S04]  /*0f30*/  FADD.FTZ R0, -R0, -RZ ;  /* 0x800000ff00007221 */ /* 0x000fc80000010100 */
[----:B------:R-:W-:-:S07]  /*0f40*/  FFMA R45, R45, R0, R45 ;  /* 0x000000002d2d7223 */ /* 0x000fce000000002d */
.L_x_4175:
[----:B------:R-:W-:Y:S05]  /*0f50*/  BSYNC B0 ;  /* 0x0000000000007941 */ /* 0x000fea0003800000 */
.L_x_4173:
[----:B------:R-:W-:Y:S02]  /*0f60*/  VIADD R44, R44, 0x1d ;  /* 0x0000001d2c2c7836 */ /* 0x000fe40000000000 */
[----:B------:R-:W-:Y:S01]  /*0f70*/  FADD R0, -R45, 1 ;  /* 0x3f8000002d007421 */ /* 0x000fe20000000100 */
[-C--:B------:R-:W-:Y:S01]  /*0f80*/  FMUL R43, R20, R45.reuse ;  /* 0x0000002d142b7220 */ /* 0x080fe20000400000 */
[----:B------:R-:W-:Y:S01]  /*0f90*/  ULDC.64 UR8, c[0x0][0x248] ;  /* 0x0000920000087ab9 */ /* 0x000fe20000000a00 */
[----:B------:R-:W-:Y:S01]  /*0fa0*/  ULDC.64 UR10, c[0x0][0x210] ;  /* 0x00008400000a7ab9 */ /* 0x000fe20000000a00 */
[----:B------:R-:W-:Y:S01]  /*0fb0*/  FMUL R0, R0, R45 ;  /* 0x0000002d00007220 */ /* 0x000fe20000400000 */
[----:B------:R-:W-:-:S03]  /*0fc0*/  LOP3.LUT R44, R44, 0x1f, RZ, 0xc0, !PT ;  /* 0x0000001f2c2c7812 */ /* 0x000fc600078ec0ff */
[----:B------:R-:W-:Y:S01]  /*0fd0*/  FFMA R45, R42, R0, R45 ;  /* 0x000000002a2d7223 */ /* 0x000fe2000000002d */
[----:B------:R-:W-:Y:S01]  /*0fe0*/  IADD3 R27, P4, P5, R44, UR6, R27 ;  /* 0x000000062c1b7c10 */ /* 0x000fe2000fd9e01b */
[----:B------:R-:W-:Y:S01]  /*0ff0*/  FMUL R0, R18, R43 ;  /* 0x0000002b12007220 */ /* 0x000fe20000400000 */
[----:B------:R-:W-:Y:S01]  /*1000*/  IADD3 R43, P2, P3, R44, UR8, R23 ;  /* 0x000000082c2b7c10 */ /* 0x000fe2000fb5e017 */
[----:B------:R-:W-:Y:S01]  /*1010*/  FMUL R2, R18, R45 ;  /* 0x0000002d12027220 */ /* 0x000fe20000400000 */
[C---:B------:R-:W-:Y:S02]  /*1020*/  IADD3 R23, P0, R27.reuse, R9, RZ ;  /* 0x000000091b177210 */ /* 0x040fe40007f1e0ff */
[----:B------:R-:W-:Y:S01]  /*1030*/  IADD3 R18, P1, R27, R12, RZ ;  /* 0x0000000c1b127210 */ /* 0x000fe20007f3e0ff */
[----:B------:R-:W-:Y:S01]  /*1040*/  FMUL R2, R21, R2 ;  /* 0x0000000215027220 */ /* 0x000fe20000400000 */
[----:B------:R-:W-:Y:S01]  /*1050*/  IADD3.X R9, RZ, UR7, R26, P4, P5 ;  /* 0x00000007ff097c10 */ /* 0x000fe2000a7ea41a */
[----:B------:R-:W-:Y:S01]  /*1060*/  ULDC.64 UR6, c[0x0][0x218] ;  /* 0x0000860000067ab9 */ /* 0x000fe20000000a00 */
[----:B------:R-:W-:Y:S01]  /*1070*/  IADD3.X R12, RZ, UR9, R25, P2, P3 ;  /* 0x00000009ff0c7c10 */ /* 0x000fe200097e6419 */
[----:B------:R-:W-:Y:S01]  /*1080*/  ULDC.64 UR8, c[0x0][0x220] ;  /* 0x0000880000087ab9 */ /* 0x000fe20000000a00 */
[----:B------:R-:W-:Y:S01]  /*1090*/  LEA R20, P4, R43, UR10, 0x2 ;  /* 0x0000000a2b147c11 */ /* 0x000fe2000f8810ff */
[----:B------:R-:W-:Y:S01]  /*10a0*/  IMAD.X R13, R9, 0x1, R13, P1 ;  /* 0x00000001090d7824 */ /* 0x000fe200008e060d */
[----:B------:R-:W-:Y:S01]  /*10b0*/  IADD3 R26, P2, R15, UR8, RZ ;  /* 0x000000080f1a7c10 */ /* 0x000fe2000ff5e0ff */
[----:B------:R-:W-:Y:S01]  /*10c0*/  IMAD.X R10, R9, 0x1, R10, P0 ;  /* 0x00000001090a7824 */ /* 0x000fe200000e060a */
[----:B------:R-:W-:Y:S01]  /*10d0*/  LEA.HI.X R21, R43, UR11, R12, 0x2, P4 ;  /* 0x0000000b2b157c11 */ /* 0x000fe2000a0f140c */
[----:B------:R-:W-:Y:S01]  /*10e0*/  FMUL R15, R0, R19 ;  /* 0x00000013000f7220 */ /* 0x000fe20000400000 */
[C---:B------:R-:W-:Y:S01]  /*10f0*/  SHF.L.U64.HI R12, R18.reuse, 0x2, R13 ;  /* 0x00000002120c7819 */ /* 0x040fe2000001020d */
[----:B------:R-:W-:Y:S01]  /*1100*/  IMAD.SHL.U32 R13, R18, 0x4, RZ ;  /* 0x00000004120d7824 */ /* 0x000fe200078e00ff */
[----:B------:R-:W-:-:S02]  /*1110*/  SHF.L.U64.HI R9, R23, 0x2, R10 ;  /* 0x0000000217097819 */ /* 0x000fc4000001020a */
[----:B------:R-:W-:Y:S02]  /*1120*/  SHF.L.U32 R10, R23, 0x2, RZ ;  /* 0x00000002170a7819 */ /* 0x000fe400000006ff */
[----:B------:R-:W-:Y:S02]  /*1130*/  IADD3 R42, P3, R16, UR8, RZ ;  /* 0x00000008102a7c10 */ /* 0x000fe4000ff7e0ff */
[----:B------:R-:W-:Y:S02]  /*1140*/  IADD3 R48, P0, R10, UR6, RZ ;  /* 0x000000060a307c10 */ /* 0x000fe4000ff1e0ff */
[----:B------:R-:W-:Y:S02]  /*1150*/  IADD3 R46, P1, R13, UR6, RZ ;  /* 0x000000060d2e7c10 */ /* 0x000fe4000ff3e0ff */
[----:B------:R-:W-:Y:S01]  /*1160*/  IADD3.X R27, R14, UR9, RZ, P2, !PT ;  /* 0x000000090e1b7c10 */ /* 0x000fe200097fe4ff */
[----:B------:R-:W-:Y:S01]  /*1170*/  FMUL R14, R2, R19 ;  /* 0x00000013020e7220 */ /* 0x000fe20000400000 */
[----:B------:R-:W-:-:S02]  /*1180*/  IADD3.X R43, R17, UR9, RZ, P3, !PT ;  /* 0x00000009112b7c10 */ /* 0x000fc40009ffe4ff */
[----:B------:R-:W-:Y:S02]  /*1190*/  IADD3.X R49, R9, UR7, RZ, P0, !PT ;  /* 0x0000000709317c10 */ /* 0x000fe400087fe4ff */
[----:B------:R-:W-:Y:S01]  /*11a0*/  IADD3.X R47, R12, UR7, RZ, P1, !PT ;  /* 0x000000070c2f7c10 */ /* 0x000fe20008ffe4ff */
[----:B------:R0:W-:Y:S04]  /*11b0*/  STG.E desc[UR4][R26.64], R14 ;  /* 0x0000000e1a007986 */ /* 0x0001e8000c101904 */
[----:B------:R1:W-:Y:S04]  /*11c0*/  STG.E desc[UR4][R42.64], R15 ;  /* 0x0000000f2a007986 */ /* 0x0003e8000c101904 */
[----:B------:R-:W5:Y:S04]  /*11d0*/  LDG.E R17, desc[UR4][R48.64] ;  /* 0x0000000430117981 */ /* 0x000f68000c1e1900 */
[----:B------:R-:W5:Y:S01]  /*11e0*/  LDG.E R18, desc[UR4][R46.64] ;  /* 0x000000042e127981 */ /* 0x000f62000c1e1900 */
[----:B------:R-:W-:-:S02]  /*11f0*/  IMAD.MOV.U32 R50, RZ, RZ, 0x3bbb989d ;  /* 0x3bbb989dff327424 */ /* 0x000fc400078e00ff */
[----:B-----5:R-:W-:Y:S01]  /*1200*/  FMUL R23, R39, -1.7020000219345092773 ;  /* 0xbfd9db2327177820 */ /* 0x020fe20000400000 */
[----:B------:R-:W-:Y:S01]  /*1210*/  IMAD.MOV.U32 R52, RZ, RZ, 0x437c0000 ;  /* 0x437c0000ff347424 */ /* 0x000fe200078e00ff */
[----:B------:R2:W5:Y:S02]  /*1220*/  LDG.E R16, desc[UR4][R20.64] ;  /* 0x0000000414107981 */ /* 0x000564000c1e1900 */
[----:B------:R-:W-:-:S04]  /*1230*/  FFMA.SAT R25, R23, R50, 0.5 ;  /* 0x3f00000017197423 */ /* 0x000fc80000002032 */
[----:B------:R-:W-:-:S04]  /*1240*/  FFMA.RM R25, R25, R52, 12582913 ;  /* 0x4b40000119197423 */ /* 0x000fc80000004034 */
[----:B0-----:R-:W-:-:S04]  /*1250*/  FADD R26, R25, -12583039 ;  /* 0xcb40007f191a7421 */ /* 0x001fc80000000000 */
[----:B------:R-:W-:-:S04]  /*1260*/  FFMA R26, R23, 1.4426950216293334961, -R26 ;  /* 0x3fb8aa3b171a7823 */ /* 0x000fc8000000081a */
[----:B------:R-:W-:-:S06]  /*1270*/  FFMA R26, R23, 1.925963033500011079e-08, R26 ;  /* 0x32a57060171a7823 */ /* 0x000fcc000000001a */
[----:B------:R-:W1:Y:S01]  /*1280*/  MUFU.EX2 R26, R26 ;  /* 0x0000001a001a7308 */ /* 0x000e620000000800 */
[----:B------:R-:W-:-:S04]  /*1290*/  IMAD.SHL.U32 R25, R25, 0x800000, RZ ;  /* 0x0080000019197824 */ /* 0x000fc800078e00ff */
[----:B-1----:R-:W-:-:S05]  /*12a0*/  FFMA R42, R25, R26, 1 ;  /* 0x3f800000192a7423 */ /* 0x002fca000000001a */
[----:B--2---:R-:W-:-:S04]  /*12b0*/  IADD3 R20, R42, 0x1800000, RZ ;  /* 0x018000002a147810 */ /* 0x004fc80007ffe0ff */
[----:B------:R-:W-:-:S04]  /*12c0*/  LOP3.LUT R20, R20, 0x7f800000, RZ, 0xc0, !PT ;  /* 0x7f80000014147812 */ /* 0x000fc800078ec0ff */
[----:B------:R-:W-:Y:S01]  /*12d0*/  ISETP.GT.U32.AND P0, PT, R20, 0x1ffffff, PT ;  /* 0x01ffffff1400780c */ /* 0x000fe20003f04070 */
[----:B------:R-:W-:Y:S01]  /*12e0*/  BSSY B0, `(.L_x_4176) ;  /* 0x000000d000007945 */ /* 0x000fe20003800000 */
[----:B------:R-:W-:Y:S01]  /*12f0*/  FMNMX R41, R41, |R2|, !PT ;  /* 0x4000000229297209 */ /* 0x000fe20007800000 */
[----:B------:R-:W-:-:S03]  /*1300*/  FMUL R21, R39, 1.7020000219345092773 ;  /* 0x3fd9db2327157820 */ /* 0x000fc60000400000 */
[----:B------:R-:W-:-:S07]  /*1310*/  FMNMX R20, |R0|, R41, !PT ;  /* 0x0000002900147209 */ /* 0x000fce0007800200 */
[----:B------:R-:W-:Y:S05]  /*1320*/  @P0 BRA `(.L_x_4177) ;  /* 0x0000000000100947 */ /* 0x000fea0003800000 */
[----:B------:R-:W-:Y:S01]  /*1330*/  IMAD.MOV.U32 R0, RZ, RZ, R42 ;  /* 0x000000ffff007224 */ /* 0x000fe200078e002a */
[----:B------:R-:W-:-:S07]  /*1340*/  MOV R2, 0x1360 ;  /* 0x0000136000027802 */ /* 0x000fce0000000f00 */
[----:B-----5:R-:W-:Y:S05]  /*1350*/  CALL.REL.NOINC `($__internal_59_$__cuda_sm20_rcp_rn_f32_slowpath) ;  /* 0x0000001000dc7944 */ /* 0x020fea0003c00000 */
[----:B------:R-:W-:Y:S05]  /*1360*/  BRA `(.L_x_4178) ;  /* 0x0000000000107947 */ /* 0x000fea0003800000 */
.L_x_4177:
[----:B------:R-:W0:Y:S02]  /*1370*/  MUFU.RCP R45, R42 ;  /* 0x0000002a002d7308 */ /* 0x000e240000001000 */
[----:B0-----:R-:W-:-:S04]  /*1380*/  FFMA R0, R42, R45, -1 ;  /* 0xbf8000002a007423 */ /* 0x001fc8000000002d */
[----:B------:R-:W-:-:S04]  /*1390*/  FADD.FTZ R0, -R0, -RZ ;  /* 0x800000ff00007221 */ /* 0x000fc80000010100 */
[----:B------:R-:W-:-:S07]  /*13a0*/  FFMA R45, R45, R0, R45 ;  /* 0x000000002d2d7223 */ /* 0x000fce000000002d */
.L_x_4178:
[----:B------:R-:W-:Y:S05]  /*13b0*/  BSYNC B0 ;  /* 0x0000000000007941 */ /* 0x000fea0003800000 */
.L_x_4176:
[----:B------:R-:W-:Y:S02]  /*13c0*/  IMAD.MOV.U32 R23, RZ, RZ, 0x3bbb989d ;  /* 0x3bbb989dff177424 */ /* 0x000fe400078e00ff */
[----:B------:R-:W-:Y:S01]  /*13d0*/  FMUL R2, R17, -1.7020000219345092773 ;  /* 0xbfd9db2311027820 */ /* 0x000fe20000400000 */
[----:B------:R-:W-:Y:S01]  /*13e0*/  IMAD.MOV.U32 R25, RZ, RZ, 0x437c0000 ;  /* 0x437c0000ff197424 */ /* 0x000fe200078e00ff */
[----:B------:R-:W-:Y:S01]  /*13f0*/  ULDC.64 UR6, c[0x0][0x220] ;  /* 0x0000880000067ab9 */ /* 0x000fe20000000a00 */
[----:B------:R-:W-:Y:S01]  /*1400*/  FMUL R39, R39, R45 ;  /* 0x0000002d27277220 */ /* 0x000fe20000400000 */
[----:B------:R-:W-:Y:S01]  /*1410*/  FFMA.SAT R0, R2, R23, 0.5 ;  /* 0x3f00000002007423 */ /* 0x000fe20000002017 */
[----:B------:R-:W-:Y:S01]  /*1420*/  IADD3 R26, P0, R29, UR6, RZ ;  /* 0x000000061d1a7c10 */ /* 0x000fe2000ff1e0ff */
[----:B------:R-:W-:Y:S02]  /*1430*/  BSSY B0, `(.L_x_4179) ;  /* 0x0000024000007945 */ /* 0x000fe40003800000 */
[----:B------:R-:W-:Y:S01]  /*1440*/  FFMA.RM R23, R0, R25, 12582913 ;  /* 0x4b40000100177423 */ /* 0x000fe20000004019 */
[----:B------:R-:W-:Y:S01]  /*1450*/  FADD R0, -R45, 1 ;  /* 0x3f8000002d007421 */ /* 0x000fe20000000100 */
[----:B------:R-:W-:-:S02]  /*1460*/  IADD3.X R27, R28, UR7, RZ, P0, !PT ;  /* 0x000000071c1b7c10 */ /* 0x000fc400087fe4ff */
[----:B------:R-:W-:Y:S01]  /*1470*/  FADD R25, R23, -12583039 ;  /* 0xcb40007f17197421 */ /* 0x000fe20000000000 */
[----:B------:R-:W-:-:S03]  /*1480*/  FMUL R0, R0, R45 ;  /* 0x0000002d00007220 */ /* 0x000fc60000400000 */
[----:B------:R-:W-:Y:S01]  /*1490*/  FFMA R25, R2, 1.4426950216293334961, -R25 ;  /* 0x3fb8aa3b02197823 */ /* 0x000fe20000000819 */
[----:B------:R-:W-:Y:S01]  /*14a0*/  FFMA R21, R21, R0, R45 ;  /* 0x0000000015157223 */ /* 0x000fe2000000002d */
[----:B------:R-:W-:Y:S02]  /*14b0*/  FMUL R0, R38, R39 ;  /* 0x0000002726007220 */ /* 0x000fe40000400000 */
[----:B------:R-:W-:Y:S01]  /*14c0*/  FFMA R25, R2, 1.925963033500011079e-08, R25 ;  /* 0x32a5706002197823 */ /* 0x000fe20000000019 */
[----:B------:R-:W-:Y:S01]  /*14d0*/  FMUL R21, R38, R21 ;  /* 0x0000001526157220 */ /* 0x000fe20000400000 */
[----:B------:R-:W-:Y:S01]  /*14e0*/  IMAD.SHL.U32 R2, R23, 0x800000, RZ ;  /* 0x0080000017027824 */ /* 0x000fe200078e00ff */
[----:B------:R-:W-:Y:S01]  /*14f0*/  IADD3 R38, P1, R35, UR6, RZ ;  /* 0x0000000623267c10 */ /* 0x000fe2000ff3e0ff */
[----:B------:R-:W-:Y:S01]  /*1500*/  FMUL R23, R0, R19 ;  /* 0x0000001300177220 */ /* 0x000fe20000400000 */
[----:B------:R-:W-:Y:S01]  /*1510*/  FMUL R40, R40, R21 ;  /* 0x0000001528287220 */ /* 0x000fe20000400000 */
[----:B------:R-:W0:Y:S01]  /*1520*/  MUFU.EX2 R25, R25 ;  /* 0x0000001900197308 */ /* 0x000e220000000800 */
[----:B------:R-:W-:-:S02]  /*1530*/  IADD3.X R39, R34, UR7, RZ, P1, !PT ;  /* 0x0000000722277c10 */ /* 0x000fc40008ffe4ff */
[----:B------:R-:W-:-:S05]  /*1540*/  FMUL R21, R40, R19 ;  /* 0x0000001328157220 */ /* 0x000fca0000400000 */
[----:B------:R1:W-:Y:S04]  /*1550*/  STG.E desc[UR4][R26.64], R21 ;  /* 0x000000151a007986 */ /* 0x0003e8000c101904 */
[----:B------:R1:W-:Y:S01]  /*1560*/  STG.E desc[UR4][R38.64], R23 ;  /* 0x0000001726007986 */ /* 0x0003e2000c101904 */
[----:B0-----:R-:W-:Y:S01]  /*1570*/  FFMA R28, R2, R25, 1 ;  /* 0x3f800000021c7423 */ /* 0x001fe20000000019 */
[----:B------:R-:W-:Y:S01]  /*1580*/  FMNMX R25, R20, |R40|, !PT ;  /* 0x4000002814197209 */ /* 0x000fe20007800000 */
[----:B------:R-:W-:-:S03]  /*1590*/  FMUL R20, R17, 1.7020000219345092773 ;  /* 0x3fd9db2311147820 */ /* 0x000fc60000400000 */
[----:B------:R-:W-:Y:S02]  /*15a0*/  IADD3 R2, R28, 0x1800000, RZ ;  /* 0x018000001c027810 */ /* 0x000fe40007ffe0ff */
[----:B------:R-:W-:Y:S02]  /*15b0*/  FMNMX R25, |R0|, R25, !PT ;  /* 0x0000001900197209 */ /* 0x000fe40007800200 */
[----:B------:R-:W-:-:S04]  /*15c0*/  LOP3.LUT R2, R2, 0x7f800000, RZ, 0xc0, !PT ;  /* 0x7f80000002027812 */ /* 0x000fc800078ec0ff */
[----:B------:R-:W-:-:S13]  /*15d0*/  ISETP.GT.U32.AND P0, PT, R2, 0x1ffffff, PT ;  /* 0x01ffffff0200780c */ /* 0x000fda0003f04070 */
[----:B-1----:R-:W-:Y:S05]  /*15e0*/  @P0 BRA `(.L_x_4180) ;  /* 0x0000000000100947 */ /* 0x002fea0003800000 */
[----:B------:R-:W-:Y:S01]  /*15f0*/  IMAD.MOV.U32 R0, RZ, RZ, R28 ;  /* 0x000000ffff007224 */ /* 0x000fe200078e001c */
[----:B------:R-:W-:-:S07]  /*1600*/  MOV R2, 0x1620 ;  /* 0x0000162000027802 */ /* 0x000fce0000000f00 */
[----:B-----5:R-:W-:Y:S05]  /*1610*/  CALL.REL.NOINC `($__internal_59_$__cuda_sm20_rcp_rn_f32_slowpath) ;  /* 0x00000010002c7944 */ /* 0x020fea0003c00000 */
[----:B------:R-:W-:Y:S05]  /*1620*/  BRA `(.L_x_4181) ;  /* 0x0000000000107947 */ /* 0x000fea0003800000 */
.L_x_4180:
[----:B------:R-:W0:Y:S02]  /*1630*/  MUFU.RCP R45, R28 ;  /* 0x0000001c002d7308 */ /* 0x000e240000001000 */
[----:B0-----:R-:W-:-:S04]  /*1640*/  FFMA R0, R28, R45, -1 ;  /* 0xbf8000001c007423 */ /* 0x001fc8000000002d */
[----:B------:R-:W-:-:S04]  /*1650*/  FADD.FTZ R0, -R0, -RZ ;  /* 0x800000ff00007221 */ /* 0x000fc80000010100 */
[----:B------:R-:W-:-:S07]  /*1660*/  FFMA R45, R45, R0, R45 ;  /* 0x000000002d2d7223 */ /* 0x000fce000000002d */
.L_x_4181:
[----:B------:R-:W-:Y:S05]  /*1670*/  BSYNC B0 ;  /* 0x0000000000007941 */ /* 0x000fea0003800000 */
.L_x_4179:
[----:B------:R-:W0:Y:S01]  /*1680*/  S2R R0, SR_CgaCtaId ;  /* 0x0000000000007919 */ /* 0x000e220000008800 */
[----:B------:R-:W-:Y:S01]  /*1690*/  FADD R2, -R45, 1 ;  /* 0x3f8000002d027421 */ /* 0x000fe20000000100 */
[-C--:B------:R-:W-:Y:S01]  /*16a0*/  FMUL R17, R17, R45.reuse ;  /* 0x0000002d11117220 */ /* 0x080fe20000400000 */
[----:B------:R-:W-:Y:S01]  /*16b0*/  MOV R33, 0x400 ;  /* 0x0000040000217802 */ /* 0x000fe20000000f00 */
[----:B------:R-:W-:Y:S02]  /*16c0*/  IMAD R34, R22, 0x21, R32 ;  /* 0x0000002116227824 */ /* 0x000fe400078e0220 */
[----:B------:R-:W-:Y:S01]  /*16d0*/  FMUL R2, R2, R45 ;  /* 0x0000002d02027220 */ /* 0x000fe20000400000 */
[----:B------:R-:W-:Y:S01]  /*16e0*/  IMAD R38, R22, 0x21, R24 ;  /* 0x0000002116267824 */ /* 0x000fe200078e0218 */
[----:B------:R-:W-:Y:S01]  /*16f0*/  ULDC.64 UR6, c[0x0][0x220] ;  /* 0x0000880000067ab9 */ /* 0x000fe20000000a00 */
[----:B------:R-:W-:Y:S01]  /*1700*/  ULDC.64 UR8, c[0x0][0x250] ;  /* 0x0000940000087ab9 */ /* 0x000fe20000000a00 */
[----:B------:R-:W-:Y:S01]  /*1710*/  FFMA R45, R20, R2, R45 ;  /* 0x00000002142d7223 */ /* 0x000fe2000000002d */
[C---:B-----5:R-:W-:Y:S01]  /*1720*/  FMUL R2, R16.reuse, R17 ;  /* 0x0000001110027220 */ /* 0x060fe20000400000 */
[----:B------:R-:W-:Y:S01]  /*1730*/  VIADD R17, R33, 0x20 ;  /* 0x0000002021117836 */ /* 0x000fe20000000000 */
[----:B------:R-:W-:Y:S01]  /*1740*/  IADD3 R26, P1, R13, UR6, RZ ;  /* 0x000000060d1a7c10 */ /* 0x000fe2000ff3e0ff */
[----:B------:R-:W-:Y:S01]  /*1750*/  FMUL R45, R16, R45 ;  /* 0x0000002d102d7220 */ /* 0x000fe20000400000 */
[----:B------:R-:W-:-:S02]  /*1760*/  IMAD R16, R22, 0x21, R11 ;  /* 0x0000002116107824 */ /* 0x000fc400078e020b */
[----:B------:R-:W-:Y:S02]  /*1770*/  IMAD R20, R22, 0x21, R44 ;  /* 0x0000002116147824 */ /* 0x000fe400078e022c */
[----:B------:R-:W-:Y:S01]  /*1780*/  FMUL R18, R18, R45 ;  /* 0x0000002d12127220 */ /* 0x000fe20000400000 */
[----:B------:R-:W-:Y:S01]  /*1790*/  IMAD R22, R22, 0x21, R8 ;  /* 0x0000002116167824 */ /* 0x000fe200078e0208 */
[----:B------:R-:W-:Y:S01]  /*17a0*/  IADD3.X R27, R12, UR7, RZ, P1, !PT ;  /* 0x000000070c1b7c10 */ /* 0x000fe20008ffe4ff */
[----:B------:R-:W-:Y:S01]  /*17b0*/  IMAD.WIDE.U32 R28, R8, UR8, R30 ;  /* 0x00000008081c7c25 */ /* 0x000fe2000f8e001e */
[----:B------:R-:W1:Y:S01]  /*17c0*/  LDC.64 R12, c[0x0][0x250] ;  /* 0x00009400ff0c7b82 */ /* 0x000e620000000a00 */
[----:B------:R-:W-:-:S04]  /*17d0*/  FMNMX R25, R25, |R18|, !PT ;  /* 0x4000001219197209 */ /* 0x000fc80007800000 */
[----:B------:R-:W-:Y:S02]  /*17e0*/  FMNMX R25, |R2|, R25, !PT ;  /* 0x0000001902197209 */ /* 0x000fe40007800200 */
[----:B0-----:R-:W-:-:S04]  /*17f0*/  LEA R17, R0, R17, 0x18 ;  /* 0x0000001100117211 */ /* 0x001fc800078ec0ff */
[----:B------:R-:W-:Y:S01]  /*1800*/  LEA R38, R38, R17, 0x2 ;  /* 0x0000001126267211 */ /* 0x000fe200078e10ff */
[--C-:B------:R-:W-:Y:S01]  /*1810*/  IMAD R39, R16, 0x4, R17.reuse ;  /* 0x0000000410277824 */ /* 0x100fe200078e0211 */
[----:B------:R-:W-:Y:S01]  /*1820*/  IADD3 R16, P0, R10, UR6, RZ ;  /* 0x000000060a107c10 */ /* 0x000fe2000ff1e0ff */
[--C-:B------:R-:W-:Y:S02]  /*1830*/  IMAD R34, R34, 0x4, R17.reuse ;  /* 0x0000000422227824 */ /* 0x100fe400078e0211 */
[-C--:B------:R-:W-:Y:S01]  /*1840*/  FMUL R10, R2, R19.reuse ;  /* 0x00000013020a7220 */ /* 0x080fe20000400000 */
[--C-:B------:R-:W-:Y:S02]  /*1850*/  IMAD R35, R20, 0x4, R17.reuse ;  /* 0x0000000414237824 */ /* 0x100fe400078e0211 */
[----:B------:R-:W-:Y:S01]  /*1860*/  FMUL R20, R18, R19 ;  /* 0x0000001312147220 */ /* 0x000fe20000400000 */
[----:B------:R-:W-:Y:S01]  /*1870*/  IMAD R22, R22, 0x4, R17 ;  /* 0x0000000416167824 */ /* 0x000fe200078e0211 */
[----:B------:R-:W-:Y:S01]  /*1880*/  IADD3.X R17, R9, UR7, RZ, P0, !PT ;  /* 0x0000000709117c10 */ /* 0x000fe200087fe4ff */
[----:B------:R-:W-:Y:S01]  /*1890*/  STS [R34], R36 ;  /* 0x0000002422007388 */ /* 0x000fe20000000800 */
[C---:B------:R-:W-:Y:S01]  /*18a0*/  IMAD R9, R8.reuse, UR9, RZ ;  /* 0x0000000908097c24 */ /* 0x040fe2000f8e02ff */
[----:B------:R-:W-:Y:S01]  /*18b0*/  ULDC.64 UR6, c[0x0][0x228] ;  /* 0x00008a0000067ab9 */ /* 0x000fe20000000a00 */
[----:B-1----:R-:W-:Y:S01]  /*18c0*/  IMAD.WIDE.U32 R12, R8, UR8, R12 ;  /* 0x00000008080c7c25 */ /* 0x002fe2000f8e000c */
[----:B------:R0:W-:Y:S03]  /*18d0*/  STS [R39], R14 ;  /* 0x0000000e27007388 */ /* 0x0001e60000000800 */
[----:B------:R-:W-:Y:S01]  /*18e0*/  IMAD.IADD R13, R9, 0x1, R13 ;  /* 0x00000001090d7824 */ /* 0x000fe200078e020d */
[----:B------:R1:W-:Y:S01]  /*18f0*/  STG.E desc[UR4][R16.64], R20 ;  /* 0x0000001410007986 */ /* 0x0003e2000c101904 */
[----:B------:R-:W-:-:S03]  /*1900*/  IADD3 R47, P2, R12, UR8, RZ ;  /* 0x000000080c2f7c10 */ /* 0x000fc6000ff5e0ff */
[----:B------:R-:W-:Y:S01]  /*1910*/  STS [R38], R21 ;  /* 0x0000001526007388 */ /* 0x000fe20000000800 */
[----:B------:R-:W-:Y:S02]  /*1920*/  IADD3.X R43, R13, UR9, RZ, P2, !PT ;  /* 0x000000090d2b7c10 */ /* 0x000fe400097fe4ff */
[----:B0-----:R-:W-:Y:S01]  /*1930*/  IADD3 R14, P0, R32, R28, RZ ;  /* 0x0000001c200e7210 */ /* 0x001fe20007f1e0ff */
[----:B------:R0:W-:Y:S01]  /*1940*/  STG.E desc[UR4][R26.64], R10 ;  /* 0x0000000a1a007986 */ /* 0x0001e2000c101904 */
[----:B------:R-:W-:-:S03]  /*1950*/  IADD3 R45, P3, R47, UR8, RZ ;  /* 0x000000082f2d7c10 */ /* 0x000fc6000ff7e0ff */
[----:B------:R2:W-:Y:S01]  /*1960*/  STS [R35], R20 ;  /* 0x0000001423007388 */ /* 0x0005e20000000800 */
[----:B------:R-:W-:Y:S01]  /*1970*/  IMAD.X R29, R29, 0x1, R9, P0 ;  /* 0x000000011d1d7824 */ /* 0x000fe200000e0609 */
[----:B-1----:R-:W1:Y:S08]  /*1980*/  LDC.64 R16, c[0x0][0x248] ;  /* 0x00009200ff107b82 */ /* 0x002e700000000a00 */
[----:B------:R-:W-:Y:S01]  /*1990*/  BAR.SYNC.DEFER_BLOCKING 0x0 ;  /* 0x0000000000007b1d */ /* 0x000fe20000010000 */
[----:B0-----:R-:W-:-:S04]  /*19a0*/  LEA R26, P0, R14, UR6, 0x2 ;  /* 0x000000060e1a7c11 */ /* 0x001fc8000f8010ff */
[----:B------:R-:W-:Y:S02]  /*19b0*/  LEA.HI.X R27, R14, UR7, R29, 0x2, P0 ;  /* 0x000000070e1b7c11 */ /* 0x000fe400080f141d */
[----:B------:R-:W-:-:S04]  /*19c0*/  IADD3 R14, P0, P1, R11, R12, R30 ;  /* 0x0000000c0b0e7210 */ /* 0x000fc8000791e01e */
[----:B------:R-:W-:Y:S02]  /*19d0*/  IADD3.X R21, RZ, R13, R31, P0, P1 ;  /* 0x0000000dff157210 */ /* 0x000fe400007e241f */
[----:B--2---:R-:W-:Y:S02]  /*19e0*/  LEA R20, P0, R14, UR6, 0x2 ;  /* 0x000000060e147c11 */ /* 0x004fe4000f8010ff */
[--C-:B------:R-:W-:Y:S02]  /*19f0*/  IADD3 R28, P1, P2, R24, R47, R30.reuse ;  /* 0x0000002f181c7210 */ /* 0x100fe40007a3e01e */
[----:B------:R-:W-:Y:S02]  /*1a00*/  LEA.HI.X R21, R14, UR7, R21, 0x2, P0 ;  /* 0x000000070e157c11 */ /* 0x000fe400080f1415 */
[----:B------:R-:W-:Y:S01]  /*1a10*/  IADD3.X R29, RZ, R43, R31, P1, P2 ;  /* 0x0000002bff1d7210 */ /* 0x000fe20000fe441f */
[----:B------:R-:W0:Y:S01]  /*1a20*/  LDS R41, [R22] ;  /* 0x0000000016297984 */ /* 0x000e220000000800 */
[----:B------:R-:W-:-:S03]  /*1a30*/  IADD3 R14, P4, P5, R44, R45, R30 ;  /* 0x0000002d2c0e7210 */ /* 0x000fc60007d9e01e */
[----:B------:R-:W2:Y:S04]  /*1a40*/  LDS R51, [R22+0x4] ;  /* 0x0000040016337984 */ /* 0x000ea80000000800 */
[----:B------:R-:W3:Y:S04]  /*1a50*/  LDS R49, [R22+0x8] ;  /* 0x0000080016317984 */ /* 0x000ee80000000800 */
[----:B------:R-:W4:Y:S04]  /*1a60*/  LDS R53, [R22+0xc] ;  /* 0x00000c0016357984 */ /* 0x000f280000000800 */
[----:B0-----:R0:W-:Y:S04]  /*1a70*/  STG.E desc[UR4][R26.64], R41 ;  /* 0x000000291a007986 */ /* 0x0011e8000c101904 */
[----:B--2---:R-:W-:Y:S01]  /*1a80*/  STG.E desc[UR4][R20.64], R51 ;  /* 0x0000003314007986 */ /* 0x004fe2000c101904 */
[----:B0-----:R-:W-:-:S02]  /*1a90*/  LEA R26, P0, R28, UR6, 0x2 ;  /* 0x000000061c1a7c11 */ /* 0x001fc4000f8010ff */
[----:B------:R-:W-:Y:S02]  /*1aa0*/  IADD3.X R41, R43, UR9, RZ, P3, !PT ;  /* 0x000000092b297c10 */ /* 0x000fe40009ffe4ff */
[----:B------:R-:W-:Y:S02]  /*1ab0*/  LEA.HI.X R27, R28, UR7, R29, 0x2, P0 ;  /* 0x000000071c1b7c11 */ /* 0x000fe400080f141d */
[--C-:B------:R-:W-:Y:S01]  /*1ac0*/  IADD3.X R29, RZ, R41, R31.reuse, P4, P5 ;  /* 0x00000029ff1d7210 */ /* 0x100fe200027ea41f */
[----:B-1----:R-:W-:Y:S01]  /*1ad0*/  IMAD.WIDE.U32 R30, R16, UR8, R30 ;  /* 0x00000008101e7c25 */ /* 0x002fe2000f8e001e */
[C---:B------:R-:W-:Y:S01]  /*1ae0*/  LEA R28, P0, R14.reuse, UR6, 0x2 ;  /* 0x000000060e1c7c11 */ /* 0x040fe2000f8010ff */
[----:B---3--:R0:W-:Y:S03]  /*1af0*/  STG.E desc[UR4][R26.64], R49 ;  /* 0x000000311a007986 */ /* 0x0081e6000c101904 */
[----:B------:R-:W-:Y:S01]  /*1b00*/  LEA.HI.X R29, R14, UR7, R29, 0x2, P0 ;  /* 0x000000070e1d7c11 */ /* 0x000fe200080f141d */
[----:B------:R-:W-:Y:S01]  /*1b10*/  IMAD R14, R16, UR9, RZ ;  /* 0x00000009100e7c24 */ /* 0x000fe2000f8e02ff */
[----:B------:R-:W-:-:S02]  /*1b20*/  IADD3 R11, P4, P5, R11, R30, R12 ;  /* 0x0000001e0b0b7210 */ /* 0x000fc40007d9e00c */
[----:B------:R-:W-:Y:S01]  /*1b30*/  IADD3 R24, P2, P3, R24, R30, R47 ;  /* 0x0000001e18187210 */ /* 0x000fe20007b5e02f */
[----:B----4-:R-:W-:Y:S01]  /*1b40*/  STG.E desc[UR4][R28.64], R53 ;  /* 0x000000351c007986 */ /* 0x010fe2000c101904 */
[----:B------:R-:W-:Y:S01]  /*1b50*/  BAR.SYNC.DEFER_BLOCKING 0x0 ;  /* 0x0000000000007b1d */ /* 0x000fe20000010000 */
[----:B0-----:R-:W-:-:S05]  /*1b60*/  IMAD R49, R17, UR8, R14 ;  /* 0x0000000811317c24 */ /* 0x001fca000f8e020e */
[----:B------:R-:W-:-:S04]  /*1b70*/  IADD3 R31, R31, R49, RZ ;  /* 0x000000311f1f7210 */ /* 0x000fc80007ffe0ff */
[-C--:B------:R-:W-:Y:S02]  /*1b80*/  IADD3.X R16, RZ, R31.reuse, R13, P4, P5 ;  /* 0x0000001fff107210 */ /* 0x080fe400027ea40d */
[----:B------:R-:W-:Y:S01]  /*1b90*/  IADD3.X R43, RZ, R31, R43, P2, P3 ;  /* 0x0000001fff2b7210 */ /* 0x000fe200017e642b */
[----:B------:R-:W-:Y:S04]  /*1ba0*/  STS [R34], R37 ;  /* 0x0000002522007388 */ /* 0x000fe80000000800 */
[----:B------:R0:W-:Y:S04]  /*1bb0*/  STS [R39], R15 ;  /* 0x0000000f27007388 */ /* 0x0001e80000000800 */
[----:B------:R-:W-:Y:S04]  /*1bc0*/  STS [R38], R23 ;  /* 0x0000001726007388 */ /* 0x000fe80000000800 */
[----:B------:R1:W-:Y:S01]  /*1bd0*/  STS [R35], R10 ;  /* 0x0000000a23007388 */ /* 0x0003e20000000800 */
[----:B0-----:R-:W-:Y:S01]  /*1be0*/  IMAD.WIDE.U32 R14, R8, UR8, R30 ;  /* 0x00000008080e7c25 */ /* 0x001fe2000f8e001e */
[----:B------:R-:W-:Y:S01]  /*1bf0*/  BAR.SYNC.DEFER_BLOCKING 0x0 ;  /* 0x0000000000007b1d */ /* 0x000fe20000010000 */
[----:B------:R-:W-:-:S02]  /*1c00*/  IADD3 R30, P0, P1, R44, R30, R45 ;  /* 0x0000001e2c1e7210 */ /* 0x000fc4000791e02d */
[----:B------:R-:W-:Y:S02]  /*1c10*/  IADD3 R32, P6, R32, R14, RZ ;  /* 0x0000000e20207210 */ /* 0x000fe40007fde0ff */
[----:B------:R-:W-:Y:S02]  /*1c20*/  IADD3.X R31, RZ, R31, R41, P0, P1 ;  /* 0x0000001fff1f7210 */ /* 0x000fe400007e2429 */
[----:B-1----:R-:W-:Y:S01]  /*1c30*/  LEA R10, P0, R11, UR6, 0x2 ;  /* 0x000000060b0a7c11 */ /* 0x002fe2000f8010ff */
[----:B------:R-:W-:Y:S01]  /*1c40*/  IMAD.X R9, R9, 0x1, R15, P6 ;  /* 0x0000000109097824 */ /* 0x000fe200030e060f */
[----:B------:R-:W-:Y:S02]  /*1c50*/  LEA R8, P6, R32, UR6, 0x2 ;  /* 0x0000000620087c11 */ /* 0x000fe4000f8c10ff */
[----:B------:R-:W-:Y:S02]  /*1c60*/  LEA R12, P1, R24, UR6, 0x2 ;  /* 0x00000006180c7c11 */ /* 0x000fe4000f8210ff */
[----:B------:R-:W-:-:S02]  /*1c70*/  LEA R14, P2, R30, UR6, 0x2 ;  /* 0x000000061e0e7c11 */ /* 0x000fc4000f8410ff */
[----:B------:R-:W-:Y:S02]  /*1c80*/  LEA.HI.X R9, R32, UR7, R9, 0x2, P6 ;  /* 0x0000000720097c11 */ /* 0x000fe4000b0f1409 */
[----:B------:R-:W-:Y:S02]  /*1c90*/  LEA.HI.X R11, R11, UR7, R16, 0x2, P0 ;  /* 0x000000070b0b7c11 */ /* 0x000fe400080f1410 */
[----:B------:R-:W-:Y:S02]  /*1ca0*/  LEA.HI.X R13, R24, UR7, R43, 0x2, P1 ;  /* 0x00000007180d7c11 */ /* 0x000fe400088f142b */
[----:B------:R-:W-:Y:S01]  /*1cb0*/  LEA.HI.X R15, R30, UR7, R31, 0x2, P2 ;  /* 0x000000071e0f7c11 */ /* 0x000fe200090f141f */
[----:B------:R-:W-:Y:S01]  /*1cc0*/  ULDC.64 UR6, c[0x0][0x238] ;  /* 0x00008e0000067ab9 */ /* 0x000fe20000000a00 */
[----:B------:R-:W0:Y:S01]  /*1cd0*/  LDS R55, [R22] ;  /* 0x0000000016377984 */ /* 0x000e220000000800 */
[----:B------:R-:W-:-:S03]  /*1ce0*/  ISETP.NE.U32.AND P0, PT, RZ, UR6, PT ;  /* 0x00000006ff007c0c */ /* 0x000fc6000bf05070 */
[----:B------:R-:W1:Y:S01]  /*1cf0*/  LDS R21, [R22+0x4] ;  /* 0x0000040016157984 */ /* 0x000e620000000800 */
[----:B------:R-:W-:-:S03]  /*1d00*/  ISETP.NE.AND.EX P0, PT, RZ, UR7, PT, P0 ;  /* 0x00000007ff007c0c */ /* 0x000fc6000bf05300 */
        /* <DEDUP_REMOVED lines=25> */
[----:B------:R-:W-:-:S12]  /*1ea0*/  IMAD.MOV.U32 R5, RZ, RZ, RZ ;  /* 0x000000ffff057224 */ /* 0x000fd800078e00ff */
        /* <DEDUP_REMOVED lines=13> */
.L_x_4192:
[----:B-1----:R-:W-:-:S07]  /*1f80*/  FMNMX R5, R2, R7, !PT ;  /* 0x0000000702057209 */ /* 0x002fce0007800000 */
.L_x_4184:
[----:B------:R-:W-:Y:S05]  /*1f90*/  BSYNC B0 ;  /* 0x0000000000007941 */ /* 0x000fea0003800000 */
.L_x_4183:
[----:B------:R-:W-:Y:S01]  /*1fa0*/  ISETP.NE.AND P0, PT, R4, RZ, PT ;  /* 0x000000ff0400720c */ /* 0x000fe20003f05270 */
[----:B------:R-:W-:-:S12]  /*1fb0*/  BSSY B0, `(.L_x_4182) ;  /* 0x0000004000007945 */ /* 0x000fd80003800000 */
[----:B------:R-:W-:Y:S05]  /*1fc0*/  @P0 BRA `(.L_x_4186) ;  /* 0x0000000000080947 */ /* 0x000fea0003800000 */
[----:B------:R-:W1:Y:S02]  /*1fd0*/  LDC.64 R6, c[0x0][0x238] ;  /* 0x00008e00ff067b82 */ /* 0x000e640000000a00 */
[----:B-1----:R1:W-:Y:S02]  /*1fe0*/  REDG.E.MAX.S32.STRONG.GPU desc[UR4][R6.64], R5 ;  /* 0x000000050600798e */ /* 0x0023e4000d10e384 */
.L_x_4186:
[----:B------:R-:W-:Y:S05]  /*1ff0*/  BSYNC B0 ;  /* 0x0000000000007941 */ /* 0x000fea0003800000 */
.L_x_4182:
        /* <DEDUP_REMOVED lines=10> */
[----:B0-----:R-:W-:-:S07]  /*20a0*/  MOV R2, 0x20c0 ;  /* 0x000020c000027802 */ /* 0x001fce0000000f00 */
[----:B-1----:R-:W-:Y:S05]  /*20b0*/  CALL.REL.NOINC `($__internal_59_$__cuda_sm20_rcp_rn_f32_slowpath) ;  /* 0x0000000400847944 */ /* 0x002fea0003c00000 */
[----:B------:R-:W-:Y:S05]  /*20c0*/  BRA `(.L_x_4188) ;  /* 0x0000000000107947 */ /* 0x000fea0003800000 */
.L_x_4187:
[----:B------:R-:W0:Y:S02]  /*20d0*/  MUFU.RCP R0, R19 ;  /* 0x0000001300007308 */ /* 0x000e240000001000 */
[----:B0-----:R-:W-:-:S04]  /*20e0*/  FFMA R2, R0, R19, -1 ;  /* 0xbf80000000027423 */ /* 0x001fc80000000013 */
[----:B------:R-:W-:-:S04]  /*20f0*/  FADD.FTZ R45, -R2, -RZ ;  /* 0x800000ff022d7221 */ /* 0x000fc80000010100 */
[----:B------:R-:W-:-:S07]  /*2100*/  FFMA R45, R0, R45, R0 ;  /* 0x0000002d002d7223 */ /* 0x000fce0000000000 */
.L_x_4188:
[----:B------:R-:W0:Y:S02]  /*2110*/  LDC.64 R2, c[0x0][0x240] ;  /* 0x00009000ff027b82 */ /* 0x000e240000000a00 */
[----:B0-----:R-:W-:Y:S01]  /*2120*/  STG.E desc[UR4][R2.64], R45 ;  /* 0x0000002d02007986 */ /* 0x001fe2000c101904 */
[----:B------:R-:W-:Y:S05]  /*2130*/  EXIT ;  /* 0x000000000000794d */ /* 0x000fea0003800000 */
.L_x_4185:
[----:B------:R-:W-:Y:S01]  /*2140*/  IMAD.MOV.U32 R9, RZ, RZ, 0x4 ;  /* 0x00000004ff097424 */ /* 0x000fe200078e00ff */
[----:B------:R-:W-:Y:S01]  /*2150*/  MOV R6, 0xffffffff ;  /* 0xffffffff00067802 */ /* 0x000fe20000000f00 */
[----:B------:R-:W-:-:S07]  /*2160*/  IMAD.MOV.U32 R11, RZ, RZ, 0x1f ;  /* 0x0000001fff0b7424 */ /* 0x000fce00078e00ff */
[----:B01----:R-:W-:Y:S05]  /*2170*/  WARPSYNC.COLLECTIVE R6, `(.L_x_4189) ;  /* 0x0000000006087348 */ /* 0x003fea0003c00000 */
[----:B-1----:R1:W2:Y:S02]  /*2180*/  SHFL.DOWN P0, R7, R0, R9, R11 ;  /* 0x0800000900077389 */ /* 0x0022a4000000000b */
[----:B012---:R-:W-:Y:S01]  /*2190*/  ENDCOLLECTIVE ;  /* 0x000000000000791b */ /* 0x007fe20003800000 */
.L_x_4189:
[----:B------:R-:W-:Y:S02]  /*21a0*/  IMAD.MOV.U32 R9, RZ, RZ, 0x2 ;  /* 0x00000002ff097424 */ /* 0x000fe400078e00ff */
[----:B------:R-:W-:-:S05]  /*21b0*/  IMAD.MOV.U32 R5, RZ, RZ, R7 ;  /* 0x000000ffff057224 */ /* 0x000fca00078e0007 */
[----:B------:R-:W-:-:S05]  /*21c0*/  FMNMX R5, R5, R0, !PT ;  /* 0x0000000005057209 */ /* 0x000fca0007800000 */
[----:B------:R-:W-:-:S07]  /*21d0*/  IMAD.MOV.U32 R0, RZ, RZ, R5 ;  /* 0x000000ffff007224 */ /* 0x000fce00078e0005 */
[----:B------:R-:W-:Y:S05]  /*21e0*/  WARPSYNC.COLLECTIVE R6, `(.L_x_4190) ;  /* 0x0000000006087348 */ /* 0x000fea0003c00000 */
[----:B------:R0:W1:Y:S02]  /*21f0*/  SHFL.DOWN P0, R7, R0, R9, R11 ;  /* 0x0800000900077389 */ /* 0x000064000000000b */
[----:B01----:R-:W-:Y:S01]  /*2200*/  ENDCOLLECTIVE ;  /* 0x000000000000791b */ /* 0x003fe20003800000 */
.L_x_4190:
[----:B------:R-:W-:Y:S01]  /*2210*/  IMAD.MOV.U32 R9, RZ, RZ, 0x1 ;  /* 0x00000001ff097424 */ /* 0x000fe200078e00ff */
[----:B------:R-:W-:-:S04]  /*2220*/  MOV R2, R7 ;  /* 0x0000000700027202 */ /* 0x000fc80000000f00 */
[----:B------:R-:W-:-:S05]  /*2230*/  FMNMX R2, R5, R2, !PT ;  /* 0x0000000205027209 */ /* 0x000fca0007800000 */
[----:B------:R-:W-:-:S07]  /*2240*/  IMAD.MOV.U32 R0, RZ, RZ, R2 ;  /* 0x000000ffff007224 */ /* 0x000fce00078e0002 */
[----:B------:R-:W-:Y:S05]  /*2250*/  WARPSYNC.COLLECTIVE R6, `(.L_x_4191) ;  /* 0x0000000006087348 */ /* 0x000fea0003c00000 */
[----:B------:R0:W1:Y:S02]  /*2260*/  SHFL.DOWN P0, R7, R0, R9, R11 ;  /* 0x0800000900077389 */ /* 0x000064000000000b */
[----:B01----:R-:W-:Y:S01]  /*2270*/  ENDCOLLECTIVE ;  /* 0x000000000000791b */ /* 0x003fe20003800000 */
.L_x_4191:
[----:B------:R-:W-:Y:S05]  /*2280*/  BRA `(.L_x_4192) ;  /* 0xfffffffc003c7947 */ /* 0x000fea000383ffff */
        .weak           $__internal_58_$__cuda_sm20_div_u64
        .type           $__internal_58_$__cuda_sm20_div_u64,@function
        .size           $__internal_58_$__cuda_sm20_div_u64,($__internal_59_$__cuda_sm20_rcp_rn_f32_slowpath - $__internal_58_$__cuda_sm20_div_u64)
$__internal_58_$__cuda_sm20_div_u64:
        /* <DEDUP_REMOVED lines=16> */
[----:B------:R-:W-:-:S05]  /*2390*/  IMAD.HI.U32 R12, P1, R11, R17, R12 ;  /* 0x000000110b0c7227 */ /* 0x000fca000782000c */
[----:B------:R-:W-:Y:S02]  /*23a0*/  IADD3 R13, P2, R15, R12, RZ ;  /* 0x0000000c0f0d7210 */ /* 0x000fe40007f5e0ff */
[----:B------:R-:W-:-:S03]  /*23b0*/  IADD3.X R12, R19, R11, RZ, P0, !PT ;  /* 0x0000000b130c7210 */ /* 0x000fc600007fe4ff */
[----:B------:R-:W-:Y:S01]  /*23c0*/  IMAD.WIDE.U32 R10, R13, R7, RZ ;  /* 0x000000070d0a7225 */ /* 0x000fe200078e00ff */
[----:B------:R-:W-:-:S03]  /*23d0*/  IADD3.X R14, RZ, RZ, R12, P2, P1 ;  /* 0x000000ffff0e7210 */ /* 0x000fc600017e240c */
        /* <DEDUP_REMOVED lines=31> */
[----:B------:R-:W-:Y:S01]  /*25d0*/  SEL R13, R10, R13, P0 ;  /* 0x0000000d0a0d7207 */ /* 0x000fe20000000000 */
[----:B------:R-:W-:Y:S01]  /*25e0*/  IMAD.MOV.U32 R10, RZ, RZ, R2 ;  /* 0x000000ffff0a7224 */ /* 0x000fe200078e0002 */
[----:B------:R-:W-:-:S02]  /*25f0*/  SEL R14, R14, R16, P0 ;  /* 0x000000100e0e7207 */ /* 0x000fc40000000000 */
[----:B------:R-:W-:Y:S01]  /*2600*/  SEL R12, R11, R12, P0 ;  /* 0x0000000c0b0c7207 */ /* 0x000fe20000000000 */
[----:B------:R-:W-:Y:S01]  /*2610*/  IMAD.MOV.U32 R11, RZ, RZ, 0x0 ;  /* 0x00000000ff0b7424 */ /* 0x000fe200078e00ff */
[----:B------:R-:W-:Y:S02]  /*2620*/  IADD3 R34, P2, R13, 0x1, RZ ;  /* 0x000000010d227810 */ /* 0x000fe40007f5e0ff */
[----:B------:R-:W-:Y:S02]  /*2630*/  SEL R15, R15, R17, P0 ;  /* 0x000000110f0f7207 */ /* 0x000fe40000000000 */
[----:B------:R-:W-:Y:S01]  /*2640*/  ISETP.GE.U32.AND P0, PT, R14, R7, PT ;  /* 0x000000070e00720c */ /* 0x000fe20003f06070 */
[----:B------:R-:W-:Y:S01]  /*2650*/  IMAD.X R35, RZ, RZ, R12, P2 ;  /* 0x000000ffff237224 */ /* 0x000fe200010e060c */
[----:B------:R-:W-:Y:S02]  /*2660*/  ISETP.NE.AND.EX P1, PT, R0, RZ, PT, P1 ;  /* 0x000000ff0000720c */ /* 0x000fe40003f25310 */
[----:B------:R-:W-:-:S04]  /*2670*/  ISETP.GE.U32.AND.EX P0, PT, R15, R0, PT, P0 ;  /* 0x000000000f00720c */ /* 0x000fc80003f06100 */
[----:B------:R-:W-:Y:S02]  /*2680*/  SEL R34, R34, R13, P0 ;  /* 0x0000000d22227207 */ /* 0x000fe40000000000 */
[----:B------:R-:W-:Y:S02]  /*2690*/  SEL R35, R35, R12, P0 ;  /* 0x0000000c23237207 */ /* 0x000fe40000000000 */
[----:B------:R-:W-:Y:S02]  /*26a0*/  SEL R34, R34, 0xffffffff, P1 ;  /* 0xffffffff22227807 */ /* 0x000fe40000800000 */
[----:B------:R-:W-:Y:S01]  /*26b0*/  SEL R35, R35, 0xffffffff, P1 ;  /* 0xffffffff23237807 */ /* 0x000fe20000800000 */
[----:B------:R-:W-:Y:S06]  /*26c0*/  RET.REL.NODEC R10 `(_ZN18transformer_engine6detail32dgated_act_cast_transpose_kernelILi1ELi1EfffNS_5EmptyEXadL_ZNS_6dqgeluIffEET_T0_RKS2_EEXadL_ZNS_5qgeluIffEES4_S5_S7_EEEEvPKT2_SB_PT3_SD_PKT1_PSE_SH_mmm) ;  /* 0xffffffd80a4c7950 */ /* 0x000fec0003c3ffff */
        .weak           $__internal_59_$__cuda_sm20_rcp_rn_f32_slowpath
        .type           $__internal_59_$__cuda_sm20_rcp_rn_f32_slowpath,@function
        .size           $__internal_59_$__cuda_sm20_rcp_rn_f32_slowpath,(.L_x_34544 - $__internal_59_$__cuda_sm20_rcp_rn_f32_slowpath)
$__internal_59_$__cuda_sm20_rcp_rn_f32_slowpath:
        /* <DEDUP_REMOVED lines=15> */
.L_x_4194:
        /* <DEDUP_REMOVED lines=10> */
[----:B------:R-:W-:-:S03]  /*2860*/  IMAD.MOV.U32 R48, RZ, RZ, 0x3 ;  /* 0x00000003ff307424 */ /* 0x000fc600078e00ff */
[C---:B------:R-:W-:Y:S02]  /*2870*/  LOP3.LUT R47, R46.reuse, 0x7fffff, RZ, 0xc0, !PT ;  /* 0x007fffff2e2f7812 */ /* 0x040fe400078ec0ff */
[----:B------:R-:W-:Y:S02]  /*2880*/  FSETP.NEU.FTZ.AND P0, PT, R46, R49, PT ;  /* 0x000000312e00720b */ /* 0x000fe40003f1d000 */
[----:B------:R-:W-:Y:S02]  /*2890*/  SHF.L.U32 R48, R48, R45, RZ ;  /* 0x0000002d30307219 */ /* 0x000fe400000006ff */
[----:B------:R-:W-:Y:S02]  /*28a0*/  LOP3.LUT R47, R47, 0x800000, RZ, 0xfc, !PT ;  /* 0x008000002f2f7812 */ /* 0x000fe400078efcff */
[----:B------:R-:W-:Y:S02]  /*28b0*/  SEL R46, RZ, 0xffffffff, !P0 ;  /* 0xffffffffff2e7807 */ /* 0x000fe40004000000 */
[----:B------:R-:W-:-:S02]  /*28c0*/  LOP3.LUT R48, R48, R47, RZ, 0xc0, !PT ;  /* 0x0000002f30307212 */ /* 0x000fc400078ec0ff */
[----:B------:R-:W-:Y:S02]  /*28d0*/  IADD3 R46, -R46, RZ, RZ ;  /* 0x000000ff2e2e7210 */ /* 0x000fe40007ffe1ff */
[-C--:B------:R-:W-:Y:S02]  /*28e0*/  SHF.R.U32.HI R48, RZ, R45.reuse, R48 ;  /* 0x0000002dff307219 */ /* 0x080fe40000011630 */
[----:B------:R-:W-:Y:S01]  /*28f0*/  LOP3.LUT P1, RZ, R46, R45, R47, 0xf8, !PT ;  /* 0x0000002d2eff7212 */ /* 0x000fe2000782f82f */
[----:B------:R-:W-:Y:S01]  /*2900*/  VIADD R46, R43, 0xffffff04 ;  /* 0xffffff042b2e7836 */ /* 0x000fe20000000000 */
[C---:B------:R-:W-:Y:S02]  /*2910*/  LOP3.LUT P0, RZ, R48.reuse, 0x1, RZ, 0xc0, !PT ;  /* 0x0000000130ff7812 */ /* 0x040fe4000780c0ff */
[----:B------:R-:W-:-:S04]  /*2920*/  LOP3.LUT P2, RZ, R48, 0x2, RZ, 0xc0, !PT ;  /* 0x0000000230ff7812 */ /* 0x000fc8000784c0ff */
[----:B------:R-:W-:Y:S02]  /*2930*/  PLOP3.LUT P0, PT, P0, P1, P2, 0xe0, 0x0 ;  /* 0x000000000000781c */ /* 0x000fe40000703c20 */
[----:B------:R-:W-:Y:S02]  /*2940*/  LOP3.LUT P1, RZ, R0, 0x7fffff, RZ, 0xc0, !PT ;  /* 0x007fffff00ff7812 */ /* 0x000fe4000782c0ff */
[----:B------:R-:W-:-:S05]  /*2950*/  SEL R45, RZ, 0x1, !P0 ;  /* 0x00000001ff2d7807 */ /* 0x000fca0004000000 */
[----:B------:R-:W-:-:S05]  /*2960*/  IMAD.MOV R45, RZ, RZ, -R45 ;  /* 0x000000ffff2d7224 */ /* 0x000fca00078e0a2d */
[----:B------:R-:W-:Y:S02]  /*2970*/  ISETP.GE.AND P0, PT, R45, RZ, PT ;  /* 0x000000ff2d00720c */ /* 0x000fe40003f06270 */
[----:B------:R-:W-:-:S11]  /*2980*/  SHF.R.U32.HI R45, RZ, R46, R47 ;  /* 0x0000002eff2d7219 */ /* 0x000fd6000001162f */
[----:B------:R-:W-:-:S05]  /*2990*/  @!P0 VIADD R45, R45, 0x1 ;  /* 0x000000012d2d8836 */ /* 0x000fca0000000000 */
[----:B------:R-:W-:-:S04]  /*29a0*/  @!P1 SHF.L.U32 R45, R45, 0x1, RZ ;  /* 0x000000012d2d9819 */ /* 0x000fc800000006ff */
[----:B------:R-:W-:Y:S01]  /*29b0*/  LOP3.LUT R45, R45, 0x80000000, R0, 0xf8, !PT ;  /* 0x800000002d2d7812 */ /* 0x000fe200078ef800 */
[----:B------:R-:W-:Y:S06]  /*29c0*/  BRA `(.L_x_4195) ;  /* 0x0000000000047947 */ /* 0x000fec0003800000 */
.L_x_4196:
[----:B------:R0:W1:Y:S02]  /*29d0*/  MUFU.RCP R45, R0 ;  /* 0x00000000002d7308 */ /* 0x0000640000001000 */
.L_x_4195:
[----:B------:R-:W-:Y:S05]  /*29e0*/  BSYNC B1 ;  /* 0x0000000000017941 */ /* 0x000fea0003800000 */
.L_x_4193:
[----:B------:R-:W-:Y:S02]  /*29f0*/  IMAD.MOV.U32 R46, RZ, RZ, R2 ;  /* 0x000000ffff2e7224 */ /* 0x000fe400078e0002 */
[----:B------:R-:W-:-:S04]  /*2a00*/  IMAD.MOV.U32 R47, RZ, RZ, 0x0 ;  /* 0x00000000ff2f7424 */ /* 0x000fc800078e00ff */
[----:B01----:R-:W-:Y:S05]  /*2a10*/  RET.REL.NODEC R46 `(_ZN18transformer_engine6detail32dgated_act_cast_transpose_kernelILi1ELi1EfffNS_5EmptyEXadL_ZNS_6dqgeluIffEET_T0_RKS2_EEXadL_ZNS_5qgeluIffEES4_S5_S7_EEEEvPKT2_SB_PT3_SD_PKT1_PSE_SH_mmm) ;  /* 0xffffffd42e787950 */ /* 0x003fea0003c3ffff */
.L_x_4197:
        /* <DEDUP_REMOVED lines=14> */
.L_x_34544:


//--------------------- .text._ZN18transformer_engine6detail43dgated_act_cast_transpose_kernel_notalignedILi2ELi4Ef13__nv_bfloat1613__nv_fp8_e4m3NS_5EmptyEXadL_ZNS_6dsreluIffEET_T0_RKS4_EEXadL_ZNS_5sreluIffEES6_S7_S9_EEEEvPKT2_SD_PT3_SF_PKT1_PSG_SJ_mmm --------------------------
	.section	.text._ZN18transformer_engine6detail43dgated_act_cast_transpose_kernel_notalignedILi2ELi4Ef13__nv_bfloat1613__nv_fp8_e4m3NS_5EmptyEXadL_ZNS_6dsreluIffEET_T0_RKS4_EEXadL_ZNS_5sreluIffEES6_S7_S9_EEEEvPKT2_SD_PT3_SF_PKT1_PSG_SJ_mmm,"ax",@progbits
	.align	128
        .global         _ZN18transformer_engine6detail43dgated_act_cast_transpose_kernel_notalignedILi2ELi4Ef13__nv_bfloat1613__nv_fp8_e4m3NS_5EmptyEXadL_ZNS_6dsreluIffEET_T0_RKS4_EEXadL_ZNS_5sreluIffEES6_S7_S9_EEEEvPKT2_SD_PT3_SF_PKT1_PSG_SJ_mmm
        .type           _ZN18transformer_engine6detail43dgated_act_cast_transpose_kernel_notalignedILi2ELi4Ef13__nv_bfloat1613__nv_fp8_e4m3NS_5EmptyEXadL_ZNS_6dsreluIffEET_T0_RKS4_EEXadL_ZNS_5sreluIffEES6_S7_S9_EEEEvPKT2_SD_PT3_SF_PKT1_PSG_SJ_mmm,@function
        .size           _ZN18transformer_engine6detail43dgated_act_cast_transpose_kernel_notalignedILi2ELi4Ef13__nv_bfloat1613__nv_fp8_e4m3NS_5EmptyEXadL_ZNS_6dsreluIffEET_T0_RKS4_EEXadL_ZNS_5sreluIffEES6_S7_S9_EEEEvPKT2_SD_PT3_SF_PKT1_PSG_SJ_mmm,(.L_x_34546 - _ZN18transformer_engine6detail43dgated_act_cast_transpose_kernel_notalignedILi2ELi4Ef13__nv_bfloat1613__nv_fp8_e4m3NS_5EmptyEXadL_ZNS_6dsreluIffEET_T0_RKS4_EEXadL_ZNS_5sreluIffEES6_S7_S9_EEEEvPKT2_SD_PT3_SF_PKT1_PSG_SJ_mmm)
        .other          _ZN18transformer_engine6detail43dgated_act_cast_transpose_kernel_notalignedILi2ELi4Ef13__nv_bfloat1613__nv_fp8_e4m3NS_5EmptyEXadL_ZNS_6dsreluIffEET_T0_RKS4_EEXadL_ZNS_5sreluIffEES6_S7_S9_EEEEvPKT2_SD_PT3_SF_PKT1_PSG_SJ_mmm,@"STO_CUDA_ENTRY STV_DEFAULT"
_ZN18transformer_engine6detail43dgated_act_cast_transpose_kernel_notalignedILi2ELi4Ef13__nv_bfloat1613__nv_fp8_e4m3NS_5EmptyEXadL_ZNS_6dsreluIffEET_T0_RKS4_EEXadL_ZNS_5sreluIffEES6_S7_S9_EEEEvPKT2_SD_PT3_SF_PKT1_PSG_SJ_mmm:
.text._ZN18transformer_engine6detail43dgated_act_cast_transpose_kernel_notalignedILi2ELi4Ef13__nv_bfloat1613__nv_fp8_e4m3NS_5EmptyEXadL_ZNS_6dsreluIffEET_T0_RKS4_EEXadL_ZNS_5sreluIffEES6_S7_S9_EEEEvPKT2_SD_PT3_SF_PKT1_PSG_SJ_mmm:
        /* <DEDUP_REMOVED lines=19> */
[----:B------:R-:W-:Y:S05]  /*0130*/  CALL.REL.NOINC `($__internal_60_$__cuda_sm20_div_u64) ;  /* 0x0000008c00bc7944 */ /* 0x000fea0003c00000 */
        /* <DEDUP_REMOVED lines=8> */
.L_x_4198:
        /* <DEDUP_REMOVED lines=22> */
.L_x_4199:
[----:B------:R-:W0:Y:S01]  /*0320*/  LDC.64 R38, c[0x0][0x248] ;  /* 0x00009200ff267b82 */ /* 0x000e220000000a00 */
[----:B------:R-:W-:Y:S01]  /*0330*/  ULDC.64 UR4, c[0x0][0x250] ;  /* 0x0000940000047ab9 */ /* 0x000fe20000000a00 */
[----:B------:R-:W-:Y:S01]  /*0340*/  SHF.L.U64.HI R7, R40, 0x5, R41 ;  /* 0x0000000528077819 */ /* 0x000fe20000010229 */
[----:B------:R-:W-:Y:S01]  /*0350*/  USHF.R.U64 UR4, UR4, 0x2, UR5 ;  /* 0x0000000204047899 */ /* 0x000fe20008001205 */
[----:B------:R-:W-:Y:S01]  /*0360*/  SHF.L.U64.HI R9, R2, 0x5, R3 ;  /* 0x0000000502097819 */ /* 0x000fe20000010203 */
[----:B------:R-:W-:Y:S01]  /*0370*/  USHF.R.U32.HI UR5, URZ, 0x2, UR5 ;  /* 0x000000023f057899 */ /* 0x000fe20008011605 */
[--C-:B------:R-:W-:Y:S01]  /*0380*/  SHF.R.U32.HI R49, RZ, 0x5, R0.reuse ;  /* 0x00000005ff317819 */ /* 0x100fe20000011600 */
[----:B------:R-:W-:Y:S01]  /*0390*/  ULDC.64 UR10, c[0x0][0x208] ;  /* 0x00008200000a7ab9 */ /* 0x000fe20000000a00 */
[----:B------:R-:W-:Y:S01]  /*03a0*/  ULDC.64 UR6, c[0x0][0x218] ;  /* 0x0000860000067ab9 */ /* 0x000fe20000000a00 */
[----:B------:R-:W-:Y:S02]  /*03b0*/  LEA R6, P1, -R40, UR4, 0x5 ;  /* 0x0000000428067c11 */ /* 0x000fe4000f8229ff */
[C---:B------:R-:W-:Y:S01]  /*03c0*/  LOP3.LUT R61, R49.reuse, 0x7, RZ, 0xc0, !PT ;  /* 0x00000007313d7812 */ /* 0x040fe200078ec0ff */
[----:B------:R-:W-:Y:S01]  /*03d0*/  IMAD R49, R49, -0x4, R0 ;  /* 0xfffffffc31317824 */ /* 0x000fe200078e0200 */
[----:B------:R-:W-:Y:S01]  /*03e0*/  IADD3.X R7, ~R7, UR5, RZ, P1, !PT ;  /* 0x0000000507077c10 */ /* 0x000fe20008ffe5ff */
[----:B------:R-:W-:Y:S01]  /*03f0*/  ULDC.64 UR4, c[0x0][0x210] ;  /* 0x0000840000047ab9 */ /* 0x000fe20000000a00 */
[----:B------:R-:W-:Y:S01]  /*0400*/  ISETP.LT.U32.AND P1, PT, R6, 0x20, PT ;  /* 0x000000200600780c */ /* 0x000fe20003f21070 */
[----:B------:R-:W-:Y:S01]  /*0410*/  IMAD.SHL.U32 R23, R61, 0x10, RZ ;  /* 0x000000103d177824 */ /* 0x000fe200078e00ff */
[----:B------:R-:W-:Y:S01]  /*0420*/  LOP3.LUT R25, R49, 0x1f, RZ, 0xc0, !PT ;  /* 0x0000001f31197812 */ /* 0x000fe200078ec0ff */
[----:B------:R-:W-:Y:S01]  /*0430*/  IMAD.SHL.U32 R61, R61, 0x4, RZ ;  /* 0x000000043d3d7824 */ /* 0x000fe200078e00ff */
[----:B------:R-:W-:-:S04]  /*0440*/  ISETP.LT.U32.AND.EX P1, PT, R7, RZ, PT, P1 ;  /* 0x000000ff0700720c */ /* 0x000fc80003f21110 */
[----:B------:R-:W-:Y:S01]  /*0450*/  SEL R6, R6, 0x20, P1 ;  /* 0x0000002006067807 */ /* 0x000fe20000800000 */
[-C--:B0-----:R-:W-:Y:S01]  /*0460*/  IMAD R7, R41, R38.reuse, RZ ;  /* 0x0000002629077224 */ /* 0x081fe200078e02ff */
[--C-:B------:R-:W-:Y:S01]  /*0470*/  SHF.R.U64 R5, R38, 0x1, R39.reuse ;  /* 0x0000000126057819 */ /* 0x100fe20000001227 */
[----:B------:R-:W-:Y:S01]  /*0480*/  IMAD.WIDE.U32 R10, R40, R38, RZ ;  /* 0x00000026280a7225 */ /* 0x000fe200078e00ff */
[----:B------:R-:W-:Y:S02]  /*0490*/  SHF.R.U32.HI R4, RZ, 0x1, R39 ;  /* 0x00000001ff047819 */ /* 0x000fe40000011627 */
[----:B------:R-:W-:Y:S01]  /*04a0*/  LEA R8, P0, -R2, R5, 0x5 ;  /* 0x0000000502087211 */ /* 0x000fe200078029ff */
[----:B------:R-:W-:Y:S02]  /*04b0*/  IMAD R13, R40, R39, R7 ;  /* 0x00000027280d7224 */ /* 0x000fe400078e0207 */
[----:B------:R-:W-:-:S04]  /*04c0*/  IMAD.WIDE.U32 R20, R5, R23, RZ ;  /* 0x0000001705147225 */ /* 0x000fc800078e00ff */
[----:B------:R-:W-:Y:S01]  /*04d0*/  IMAD.X R9, R4, 0x1, ~R9, P0 ;  /* 0x0000000104097824 */ /* 0x000fe200000e0e09 */
[----:B------:R-:W-:Y:S01]  /*04e0*/  ISETP.LT.U32.AND P0, PT, R8, 0x20, PT ;  /* 0x000000200800780c */ /* 0x000fe20003f01070 */
[----:B------:R-:W-:Y:S01]  /*04f0*/  IMAD.IADD R11, R11, 0x1, R13 ;  /* 0x000000010b0b7824 */ /* 0x000fe200078e020d */
[----:B------:R-:W-:Y:S01]  /*0500*/  IADD3 R28, P3, R25, R20, RZ ;  /* 0x00000014191c7210 */ /* 0x000fe20007f7e0ff */
[----:B------:R-:W-:Y:S01]  /*0510*/  IMAD R47, R4, R23, RZ ;  /* 0x00000017042f7224 */ /* 0x000fe200078e02ff */
[----:B------:R-:W-:Y:S01]  /*0520*/  ISETP.LT.U32.AND.EX P0, PT, R9, RZ, PT, P0 ;  /* 0x000000ff0900720c */ /* 0x000fe20003f01100 */
[----:B------:R-:W-:Y:S02]  /*0530*/  IMAD.SHL.U32 R9, R10, 0x4, RZ ;  /* 0x000000040a097824 */ /* 0x000fe400078e00ff */
[----:B------:R-:W-:Y:S01]  /*0540*/  IMAD.IADD R47, R21, 0x1, R47 ;  /* 0x00000001152f7824 */ /* 0x000fe200078e022f */
[----:B------:R-:W-:Y:S02]  /*0550*/  SEL R7, R8, 0x20, P0 ;  /* 0x0000002008077807 */ /* 0x000fe40000000000 */
[----:B------:R-:W-:Y:S01]  /*0560*/  ISETP.GE.U32.AND P0, PT, R61, R6, PT ;  /* 0x000000063d00720c */ /* 0x000fe20003f06070 */
[----:B------:R-:W-:Y:S01]  /*0570*/  IMAD.X R29, RZ, RZ, R47, P3 ;  /* 0x000000ffff1d7224 */ /* 0x000fe200018e062f */
[----:B------:R-:W-:-:S02]  /*0580*/  SHF.L.U64.HI R8, R10, 0x2, R11 ;  /* 0x000000020a087819 */ /* 0x000fc4000001020b */
[----:B------:R-:W-:Y:S02]  /*0590*/  ISETP.LT.U32.AND P0, PT, R25, R7, !P0 ;  /* 0x000000071900720c */ /* 0x000fe40004701070 */
[----:B------:R-:W-:-:S04]  /*05a0*/  LEA R10, P1, R2, R9, 0x1 ;  /* 0x00000009020a7211 */ /* 0x000fc800078208ff */
[----:B------:R-:W-:Y:S02]  /*05b0*/  LEA.HI.X R13, R2, R8, R3, 0x1, P1 ;  /* 0x00000008020d7211 */ /* 0x000fe400008f0c03 */
[----:B------:R-:W-:-:S04]  /*05c0*/  LEA R11, P2, R10, UR4, 0x6 ;  /* 0x000000040a0b7c11 */ /* 0x000fc8000f8430ff */
[----:B------:R-:W-:Y:S01]  /*05d0*/  LEA.HI.X R12, R10, UR5, R13, 0x6, P2 ;  /* 0x000000050a0c7c11 */ /* 0x000fe200090f340d */
[----:B------:R-:W-:Y:S01]  /*05e0*/  @!P0 IMAD.MOV.U32 R46, RZ, RZ, RZ ;  /* 0x000000ffff2e8224 */ /* 0x000fe200078e00ff */
[----:B------:R-:W-:Y:S01]  /*05f0*/  @P0 IADD3 R14, P1, R28, R5, RZ ;  /* 0x000000051c0e0210 */ /* 0x000fe20007f3e0ff */
[----:B------:R-:W-:Y:S01]  /*0600*/  ULDC.64 UR4, c[0x0][0x230] ;  /* 0x00008c0000047ab9 */ /* 0x000fe20000000a00 */
[----:B------:R-:W-:Y:S02]  /*0610*/  @P0 LOP3.LUT R15, R38, 0xfffffffe, RZ, 0xc0, !PT ;  /* 0xfffffffe260f0812 */ /* 0x000fe400078ec0ff */
[-C--:B------:R-:W-:Y:S01]  /*0620*/  @P0 LEA R30, P2, R14, R11.reuse, 0x2 ;  /* 0x0000000b0e1e0211 */ /* 0x080fe200078410ff */
[----:B------:R-:W-:Y:S01]  /*0630*/  @P0 IMAD.X R17, R29, 0x1, R4, P1 ;  /* 0x000000011d110824 */ /* 0x000fe200008e0604 */
[----:B------:R-:W-:-:S04]  /*0640*/  @P0 LEA R18, P1, R28, R11, 0x2 ;  /* 0x0000000b1c120211 */ /* 0x000fc800078210ff */
[----:B------:R-:W-:Y:S02]  /*0650*/  @P0 LEA.HI.X R31, R14, R12, R17, 0x2, P2 ;  /* 0x0000000c0e1f0211 */ /* 0x000fe400010f1411 */
[----:B------:R-:W-:Y:S02]  /*0660*/  @P0 LOP3.LUT R17, R39, 0x3fffffff, RZ, 0xc0, !PT ;  /* 0x3fffffff27110812 */ /* 0x000fe400078ec0ff */
[----:B------:R-:W-:Y:S02]  /*0670*/  @P0 IADD3 R15, P2, R15, R28, RZ ;  /* 0x0000001c0f0f0210 */ /* 0x000fe40007f5e0ff */
[-CC-:B------:R-:W-:Y:S02]  /*0680*/  @P0 LEA.HI.X R19, R28, R12.reuse, R29.reuse, 0x2, P1 ;  /* 0x0000000c1c130211 */ /* 0x180fe400008f141d */
[----:B------:R-:W-:Y:S01]  /*0690*/  LOP3.LUT R14, R39, 0x7fffffff, RZ, 0xc0, !PT ;  /* 0x7fffffff270e7812 */ /* 0x000fe200078ec0ff */
[----:B------:R-:W-:Y:S01]  /*06a0*/  @P0 IMAD.X R16, R17, 0x1, R29, P2 ;  /* 0x0000000111100824 */ /* 0x000fe200010e061d */
[C---:B------:R-:W-:Y:S01]  /*06b0*/  @P0 LEA R54, P1, R15.reuse, R11, 0x2 ;  /* 0x0000000b0f360211 */ /* 0x040fe200078210ff */
[----:B------:R0:W5:Y:S01]  /*06c0*/  @P0 LDG.E R46, desc[UR10][R18.64] ;  /* 0x0000000a122e0981 */ /* 0x000162000c1e1900 */
[----:B------:R-:W-:Y:S01]  /*06d0*/  ISETP.NE.U32.AND P2, PT, RZ, UR4, PT ;  /* 0x00000004ff007c0c */ /* 0x000fe2000bf45070 */
[----:B------:R-:W-:Y:S01]  /*06e0*/  IMAD R17, R14, R23, RZ ;  /* 0x000000170e117224 */ /* 0x000fe200078e02ff */
[----:B------:R-:W-:Y:S01]  /*06f0*/  @P0 LEA.HI.X R55, R15, R12, R16, 0x2, P1 ;  /* 0x0000000c0f370211 */ /* 0x000fe200008f1410 */
[----:B------:R-:W-:Y:S01]  /*0700*/  IMAD.WIDE.U32 R22, R23, R38, RZ ;  /* 0x0000002617167225 */ /* 0x000fe200078e00ff */
[----:B------:R-:W-:-:S02]  /*0710*/  IADD3 R15, P1, R10, R9, RZ ;  /* 0x000000090a0f7210 */ /* 0x000fc40007f3e0ff */
[----:B------:R-:W-:Y:S02]  /*0720*/  @!P0 CS2R R44, SRZ ;  /* 0x00000000002c8805 */ /* 0x000fe4000001ff00 */
[----:B------:R-:W-:Y:S01]  /*0730*/  SHF.L.U64.HI R16, R38, 0x1, R39 ;  /* 0x0000000126107819 */ /* 0x000fe20000010227 */
[----:B------:R-:W-:Y:S01]  /*0740*/  IMAD.IADD R48, R23, 0x1, R17 ;  /* 0x0000000117307824 */ /* 0x000fe200078e0211 */
[----:B------:R-:W-:Y:S01]  /*0750*/  IADD3 R24, P3, R25, R22, RZ ;  /* 0x0000001619187210 */ /* 0x000fe20007f7e0ff */
[----:B------:R-:W-:Y:S01]  /*0760*/  IMAD.SHL.U32 R27, R15, 0x20, RZ ;  /* 0x000000200f1b7824 */ /* 0x000fe200078e00ff */
[----:B------:R-:W-:Y:S01]  /*0770*/  ISETP.NE.AND.EX P2, PT, RZ, UR5, PT, P2 ;  /* 0x00000005ff007c0c */ /* 0x000fe2000bf45320 */
[----:B0-----:R-:W-:Y:S02]  /*0780*/  IMAD.X R18, R13, 0x1, R8, P1 ;  /* 0x000000010d127824 */ /* 0x001fe400008e0608 */
[----:B------:R-:W-:Y:S01]  /*0790*/  IMAD.X R25, RZ, RZ, R48, P3 ;  /* 0x000000ffff197224 */ /* 0x000fe200018e0630 */
[----:B------:R-:W-:Y:S01]  /*07a0*/  LEA R62, P1, R27, UR6, 0x1 ;  /* 0x000000061b3e7c11 */ /* 0x000fe2000f8208ff */
[----:B------:R-:W-:Y:S01]  /*07b0*/  @P0 IMAD.SHL.U32 R33, R24, 0x4, RZ ;  /* 0x0000000418210824 */ /* 0x000fe200078e00ff */
[----:B------:R-:W-:Y:S01]  /*07c0*/  SHF.L.U64.HI R26, R15, 0x5, R18 ;  /* 0x000000050f1a7819 */ /* 0x000fe20000010212 */
[----:B------:R-:W-:Y:S01]  /*07d0*/  IMAD.SHL.U32 R17, R38, 0x2, RZ ;  /* 0x0000000226117824 */ /* 0x000fe200078e00ff */
[----:B------:R-:W-:-:S02]  /*07e0*/  @P0 SHF.L.U64.HI R19, R24, 0x2, R25 ;  /* 0x0000000218130819 */ /* 0x000fc40000010219 */
[----:B------:R-:W-:Y:S02]  /*07f0*/  LEA.HI.X R63, R27, UR7, R26, 0x1, P1 ;  /* 0x000000071b3f7c11 */ /* 0x000fe400088f0c1a */
[-C--:B------:R-:W-:Y:S02]  /*0800*/  @P0 IADD3 R34, P1, R33, R62.reuse, RZ ;  /* 0x0000003e21220210 */ /* 0x080fe40007f3e0ff */
[----:B------:R-:W-:-:S03]  /*0810*/  IADD3 R60, P3, R17, R62, RZ ;  /* 0x0000003e113c7210 */ /* 0x000fc60007f7e0ff */
[--C-:B------:R-:W-:Y:S01]  /*0820*/  @P0 IMAD.X R35, R19, 0x1, R63.reuse, P1 ;  /* 0x0000000113230824 */ /* 0x100fe200008e063f */
[----:B------:R-:W-:Y:S01]  /*0830*/  @P0 IADD3 R32, P4, R33, R60, RZ ;  /* 0x0000003c21200210 */ /* 0x000fe20007f9e0ff */
[----:B------:R-:W-:Y:S01]  /*0840*/  IMAD.X R56, R16, 0x1, R63, P3 ;  /* 0x0000000110387824 */ /* 0x000fe200018e063f */
[C---:B------:R-:W-:Y:S01]  /*0850*/  @P0 IADD3 R51, P1, R24.reuse, R38, RZ ;  /* 0x0000002618330210 */ /* 0x040fe20007f3e0ff */
[----:B------:R-:W0:Y:S01]  /*0860*/  @P2 LDC.64 R58, c[0x0][0x230] ;  /* 0x00008c00ff3a2b82 */ /* 0x000e220000000a00 */
[----:B------:R1:W5:Y:S01]  /*0870*/  @P0 LDG.E R45, desc[UR10][R34.64] ;  /* 0x0000000a222d0981 */ /* 0x000362000c1e1900 */
[----:B------:R-:W-:Y:S01]  /*0880*/  @P0 IMAD.X R33, R19, 0x1, R56, P4 ;  /* 0x0000000113210824 */ /* 0x000fe200020e0638 */
[----:B------:R-:W-:Y:S01]  /*0890*/  @P0 IADD3 R19, P3, R24, R17, RZ ;  /* 0x0000001118130210 */ /* 0x000fe20007f7e0ff */
[----:B------:R-:W-:Y:S01]  /*08a0*/  @P0 IMAD.X R36, R25, 0x1, R14, P1 ;  /* 0x0000000119240824 */ /* 0x000fe200008e060e */
[----:B------:R-:W-:Y:S02]  /*08b0*/  @!P0 CS2R R42, SRZ ;  /* 0x00000000002a8805 */ /* 0x000fe4000001ff00 */
[----:B------:R2:W5:Y:S02]  /*08c0*/  @P0 LDG.E R44, desc[UR10][R32.64] ;  /* 0x0000000a202c0981 */ /* 0x000564000c1e1900 */
[C---:B------:R-:W-:Y:S01]  /*08d0*/  @P0 SHF.L.U64.HI R36, R51.reuse, 0x2, R36 ;  /* 0x0000000233240819 */ /* 0x040fe20000010224 */
[----:B------:R-:W-:Y:S01]  /*08e0*/  @P0 IMAD.SHL.U32 R51, R51, 0x4, RZ ;  /* 0x0000000433330824 */ /* 0x000fe200078e00ff */
[----:B------:R3:W5:Y:S01]  /*08f0*/  @P0 LDG.E R43, desc[UR10][R30.64] ;  /* 0x0000000a1e2b0981 */ /* 0x000762000c1e1900 */
[----:B-1----:R-:W-:-:S03]  /*0900*/  @P0 IMAD.X R34, R25, 0x1, R16, P3 ;  /* 0x0000000119220824 */ /* 0x002fc600018e0610 */
[C---:B------:R-:W-:Y:S02]  /*0910*/  @P0 IADD3 R52, P1, R51.reuse, R62, RZ ;  /* 0x0000003e33340210 */ /* 0x040fe40007f3e0ff */
[----:B------:R-:W-:Y:S02]  /*0920*/  @P0 IADD3 R50, P3, R51, R60, RZ ;  /* 0x0000003c33320210 */ /* 0x000fe40007f7e0ff */
[C---:B------:R-:W-:Y:S01]  /*0930*/  @P0 SHF.L.U64.HI R34, R19.reuse, 0x2, R34 ;  /* 0x0000000213220819 */ /* 0x040fe20000010222 */
[----:B------:R-:W-:Y:S02]  /*0940*/  @P0 IMAD.SHL.U32 R19, R19, 0x4, RZ ;  /* 0x0000000413130824 */ /* 0x000fe400078e00ff */
[C---:B------:R-:W-:Y:S02]  /*0950*/  @P0 IMAD.X R53, R36.reuse, 0x1, R63, P1 ;  /* 0x0000000124350824 */ /* 0x040fe400008e063f */
[----:B------:R-:W-:Y:S01]  /*0960*/  @P0 IMAD.X R51, R36, 0x1, R56, P3 ;  /* 0x0000000124330824 */ /* 0x000fe200018e0638 */
[----:B--2---:R-:W-:-:S02]  /*0970*/  @P0 IADD3 R32, P1, R19, R62, RZ ;  /* 0x0000003e13200210 */ /* 0x004fc40007f3e0ff */
[----:B---3--:R-:W-:Y:S01]  /*0980*/  @P0 IADD3 R30, P3, R19, R60, RZ ;  /* 0x0000003c131e0210 */ /* 0x008fe20007f7e0ff */
[----:B------:R-:W-:Y:S01]  /*0990*/  @!P0 IMAD.MOV.U32 R36, RZ, RZ, RZ ;  /* 0x000000ffff248224 */ /* 0x000fe200078e00ff */
[----:B0-----:R0:W5:Y:S01]  /*09a0*/  @P2 LDG.E R19, desc[UR10][R58.64] ;  /* 0x0000000a3a132981 */ /* 0x001162000c1e1900 */
[C---:B------:R-:W-:Y:S02]  /*09b0*/  @P0 IMAD.X R33, R34.reuse, 0x1, R63, P1 ;  /* 0x0000000122210824 */ /* 0x040fe400008e063f */
[----:B------:R-:W-:Y:S01]  /*09c0*/  @P0 IMAD.X R31, R34, 0x1, R56, P3 ;  /* 0x00000001221f0824 */ /* 0x000fe200018e0638 */
[----:B------:R-:W-:Y:S01]  /*09d0*/  @!P0 CS2R R34, SRZ ;  /* 0x0000000000228805 */ /* 0x000fe2000001ff00 */
[----:B------:R-:W-:Y:S01]  /*09e0*/  VIADD R49, R49, 0xffffffff ;  /* 0xffffffff31317836 */ /* 0x000fe20000000000 */
[----:B------:R0:W5:Y:S04]  /*09f0*/  @P0 LDG.E R36, desc[UR10][R32.64] ;  /* 0x0000000a20240981 */ /* 0x000168000c1e1900 */
[----:B------:R0:W5:Y:S04]  /*0a00*/  @P0 LDG.E R35, desc[UR10][R30.64] ;  /* 0x0000000a1e230981 */ /* 0x000168000c1e1900 */
[----:B------:R0:W5:Y:S01]  /*0a10*/  @P0 LDG.E R34, desc[UR10][R54.64] ;  /* 0x0000000a36220981 */ /* 0x000162000c1e1900 */
[----:B------:R-:W-:-:S02]  /*0a20*/  VIADD R57, R61, 0x1 ;  /* 0x000000013d397836 */ /* 0x000fc40000000000 */
[----:B------:R-:W-:Y:S01]  /*0a30*/  @!P0 IMAD.MOV.U32 R37, RZ, RZ, RZ ;  /* 0x000000ffff258224 */ /* 0x000fe200078e00ff */
[----:B------:R-:W-:Y:S01]  /*0a40*/  LOP3.LUT R49, R49, 0x1f, RZ, 0xc0, !PT ;  /* 0x0000001f31317812 */ /* 0x000fe200078ec0ff */
[----:B------:R-:W-:Y:S01]  /*0a50*/  BSSY B0, `(.L_x_4200) ;  /* 0x0000019000007945 */ /* 0x000fe20003800000 */
[----:B------:R-:W-:Y:S01]  /*0a60*/  ISETP.GE.U32.AND P1, PT, R57, R6, PT ;  /* 0x000000063900720c */ /* 0x000fe20003f26070 */
[----:B------:R0:W5:Y:S03]  /*0a70*/  @P0 LDG.E R42, desc[UR10][R52.64] ;  /* 0x0000000a342a0981 */ /* 0x000166000c1e1900 */
[----:B------:R-:W-:Y:S01]  /*0a80*/  ISETP.LT.U32.AND P1, PT, R49, R7, !P1 ;  /* 0x000000073100720c */ /* 0x000fe20004f21070 */
[----:B------:R0:W5:Y:S01]  /*0a90*/  @P0 LDG.E R37, desc[UR10][R50.64] ;  /* 0x0000000a32250981 */ /* 0x000162000c1e1900 */
[----:B------:R-:W-:Y:S01]  /*0aa0*/  @!P0 IMAD.MOV.U32 R52, RZ, RZ, RZ ;  /* 0x000000ffff348224 */ /* 0x000fe200078e00ff */
[----:B------:R-:W-:Y:S01]  /*0ab0*/  @!P0 CS2R R50, SRZ ;  /* 0x0000000000328805 */ /* 0x000fe2000001ff00 */
[----:B0-----:R-:W-:Y:S09]  /*0ac0*/  @!P0 BRA `(.L_x_4201) ;  /* 0x0000000000448947 */ /* 0x001ff20003800000 */
[----:B------:R-:W-:Y:S02]  /*0ad0*/  IMAD R51, R14, 0x3, RZ ;  /* 0x000000030e337824 */ /* 0x000fe400078e02ff */
[----:B------:R-:W-:-:S04]  /*0ae0*/  IMAD.WIDE.U32 R24, R38, 0x3, R24 ;  /* 0x0000000326187825 */ /* 0x000fc800078e0018 */
[----:B------:R-:W-:Y:S02]  /*0af0*/  IMAD R33, R4, 0x3, RZ ;  /* 0x0000000304217824 */ /* 0x000fe400078e02ff */
[----:B------:R-:W-:-:S04]  /*0b00*/  IMAD.WIDE.U32 R30, R5, 0x3, R28 ;  /* 0x00000003051e7825 */ /* 0x000fc800078e001c */
[----:B------:R-:W-:Y:S01]  /*0b10*/  IMAD.IADD R25, R25, 0x1, R51 ;  /* 0x0000000119197824 */ /* 0x000fe200078e0233 */
[----:B------:R-:W-:Y:S01]  /*0b20*/  LEA R28, P3, R30, R11, 0x2 ;  /* 0x0000000b1e1c7211 */ /* 0x000fe200078610ff */
[C---:B------:R-:W-:Y:S02]  /*0b30*/  IMAD.SHL.U32 R53, R24.reuse, 0x4, RZ ;  /* 0x0000000418357824 */ /* 0x040fe400078e00ff */
[----:B------:R-:W-:Y:S01]  /*0b40*/  IMAD.IADD R29, R31, 0x1, R33 ;  /* 0x000000011f1d7824 */ /* 0x000fe200078e0221 */
[----:B------:R-:W-:Y:S02]  /*0b50*/  SHF.L.U64.HI R31, R24, 0x2, R25 ;  /* 0x00000002181f7819 */ /* 0x000fe40000010219 */
[C---:B------:R-:W-:Y:S02]  /*0b60*/  IADD3 R24, P4, R53.reuse, R62, RZ ;  /* 0x0000003e35187210 */ /* 0x040fe40007f9e0ff */
[----:B------:R-:W-:Y:S02]  /*0b70*/  IADD3 R52, P5, R53, R60, RZ ;  /* 0x0000003c35347210 */ /* 0x000fe40007fbe0ff */
[----:B------:R-:W-:Y:S01]  /*0b80*/  LEA.HI.X R29, R30, R12, R29, 0x2, P3 ;  /* 0x0000000c1e1d7211 */ /* 0x000fe200018f141d */
[----:B------:R-:W-:-:S02]  /*0b90*/  IMAD.X R25, R31, 0x1, R63, P4 ;  /* 0x000000011f197824 */ /* 0x000fc400020e063f */
[----:B------:R-:W-:Y:S02]  /*0ba0*/  IMAD.X R53, R31, 0x1, R56, P5 ;  /* 0x000000011f357824 */ /* 0x000fe400028e0638 */
[----:B------:R0:W5:Y:S04]  /*0bb0*/  LDG.E R50, desc[UR10][R28.64] ;  /* 0x0000000a1c327981 */ /* 0x000168000c1e1900 */
[----:B------:R0:W5:Y:S04]  /*0bc0*/  LDG.E R51, desc[UR10][R24.64] ;  /* 0x0000000a18337981 */ /* 0x000168000c1e1900 */
[----:B------:R0:W5:Y:S02]  /*0bd0*/  LDG.E R52, desc[UR10][R52.64] ;  /* 0x0000000a34347981 */ /* 0x000164000c1e1900 */
.L_x_4201:
[----:B------:R-:W-:Y:S05]  /*0be0*/  BSYNC B0 ;  /* 0x0000000000007941 */ /* 0x000fea0003800000 */
.L_x_4200:
[----:B------:R-:W-:Y:S01]  /*0bf0*/  BSSY B0, `(.L_x_4202) ;  /* 0x0000021000007945 */ /* 0x000fe20003800000 */
[----:B0-----:R-:W-:Y:S01]  /*0c00*/  VIADD R53, R61, 0x2 ;  /* 0x000000023d357836 */ /* 0x001fe20000000000 */
[----:B------:R-:W-:Y:S02]  /*0c10*/  @!P1 CS2R R62, SRZ ;  /* 0x00000000003e9805 */ /* 0x000fe4000001ff00 */
[----:B------:R-:W-:Y:S01]  /*0c20*/  @!P1 CS2R R60, SRZ ;  /* 0x00000000003c9805 */ /* 0x000fe2000001ff00 */
[----:B------:R-:W-:Y:S01]  /*0c30*/  @!P1 IMAD.MOV.U32 R56, RZ, RZ, RZ ;  /* 0x000000ffff389224 */ /* 0x000fe200078e00ff */
[----:B------:R-:W-:Y:S01]  /*0c40*/  @!P1 CS2R R58, SRZ ;  /* 0x00000000003a9805 */ /* 0x000fe2000001ff00 */
[----:B------:R-:W-:Y:S01]  /*0c50*/  @!P1 IMAD.MOV.U32 R70, RZ, RZ, RZ ;  /* 0x000000ffff469224 */ /* 0x000fe200078e00ff */
[----:B------:R-:W-:Y:S01]  /*0c60*/  @!P1 CS2R R68, SRZ ;  /* 0x0000000000449805 */ /* 0x000fe2000001ff00 */
[----:B------:R-:W-:Y:S02]  /*0c70*/  @!P1 IMAD.MOV.U32 R67, RZ, RZ, RZ ;  /* 0x000000ffff439224 */ /* 0x000fe400078e00ff */
[----:B------:R-:W-:Y:S01]  /*0c80*/  @!P1 IMAD.MOV.U32 R65, RZ, RZ, RZ ;  /* 0x000000ffff419224 */ /* 0x000fe200078e00ff */
[----:B------:R-:W-:Y:S06]  /*0c90*/  @!P1 BRA `(.L_x_4203) ;  /* 0x0000000000589947 */ /* 0x000fec0003800000 */
[----:B------:R-:W-:Y:S01]  /*0ca0*/  IMAD.WIDE.U32 R24, R38, 0x4, RZ ;  /* 0x0000000426187825 */ /* 0x000fe200078e00ff */
[----:B------:R-:W-:-:S03]  /*0cb0*/  IADD3 R28, P3, R49, R20, RZ ;  /* 0x00000014311c7210 */ /* 0x000fc60007f7e0ff */
[----:B------:R-:W-:Y:S01]  /*0cc0*/  IMAD.SHL.U32 R29, R39, 0x4, RZ ;  /* 0x00000004271d7824 */ /* 0x000fe200078e00ff */
[----:B------:R-:W-:Y:S01]  /*0cd0*/  IADD3 R24, P4, P5, R24, R22, R49 ;  /* 0x0000001618187210 */ /* 0x000fe20007d9e031 */
[----:B------:R-:W-:Y:S02]  /*0ce0*/  IMAD.X R31, RZ, RZ, R47, P3 ;  /* 0x000000ffff1f7224 */ /* 0x000fe400018e062f */
[----:B------:R-:W-:-:S05]  /*0cf0*/  IMAD.IADD R25, R25, 0x1, R29 ;  /* 0x0000000119197824 */ /* 0x000fca00078e021d */
[----:B------:R-:W-:Y:S02]  /*0d00*/  IADD3.X R25, R25, R48, RZ, P4, P5 ;  /* 0x0000003019197210 */ /* 0x000fe400027ea4ff */
[----:B------:R-:W-:Y:S02]  /*0d10*/  LEA R33, P4, R15, UR6, 0x6 ;  /* 0x000000060f217c11 */ /* 0x000fe4000f8830ff */
[C---:B------:R-:W-:Y:S01]  /*0d20*/  SHF.L.U64.HI R25, R24.reuse, 0x2, R25 ;  /* 0x0000000218197819 */ /* 0x040fe20000010219 */
[----:B------:R-:W-:Y:S01]  /*0d30*/  IMAD.SHL.U32 R24, R24, 0x4, RZ ;  /* 0x0000000418187824 */ /* 0x000fe200078e00ff */
[----:B------:R-:W-:Y:S02]  /*0d40*/  LEA R29, P5, R5, R28, 0x2 ;  /* 0x0000001c051d7211 */ /* 0x000fe400078a10ff */
[----:B------:R-:W-:Y:S02]  /*0d50*/  LEA.HI.X R32, R15, UR7, R18, 0x6, P4 ;  /* 0x000000070f207c11 */ /* 0x000fe4000a0f3412 */
[----:B------:R-:W-:-:S02]  /*0d60*/  LEA.HI.X R31, R5, R31, R4, 0x2, P5 ;  /* 0x0000001f051f7211 */ /* 0x000fc400028f1404 */
[C---:B------:R-:W-:Y:S02]  /*0d70*/  LEA R30, P3, R29.reuse, R11, 0x2 ;  /* 0x0000000b1d1e7211 */ /* 0x040fe400078610ff */
        /* <DEDUP_REMOVED lines=8> */
.L_x_4203:
[----:B------:R-:W-:Y:S05]  /*0e00*/  BSYNC B0 ;  /* 0x0000000000007941 */ /* 0x000fea0003800000 */
.L_x_4202:
[----:B------:R-:W-:Y:S04]  /*0e10*/  BSSY B0, `(.L_x_4204) ;  /* 0x0000019000007945 */ /* 0x000fe80003800000 */
[----:B------:R-:W-:Y:S05]  /*0e20*/  @!P1 BRA `(.L_x_4205) ;  /* 0x00000000005c9947 */ /* 0x000fea0003800000 */
[C---:B0-----:R-:W-:Y:S01]  /*0e30*/  IADD3 R24, P3, R49.reuse, R22, RZ ;  /* 0x0000001631187210 */ /* 0x041fe20007f7e0ff */
[----:B------:R-:W-:Y:S01]  /*0e40*/  IMAD R33, R14, 0x5, RZ ;  /* 0x000000050e217824 */ /* 0x000fe200078e02ff */
[----:B------:R-:W-:Y:S01]  /*0e50*/  IADD3 R28, P4, R49, R20, RZ ;  /* 0x00000014311c7210 */ /* 0x000fe20007f9e0ff */
[----:B------:R-:W-:Y:S02]  /*0e60*/  IMAD R31, R4, 0x5, RZ ;  /* 0x00000005041f7824 */ /* 0x000fe400078e02ff */
[----:B------:R-:W-:Y:S02]  /*0e70*/  IMAD.X R25, RZ, RZ, R48, P3 ;  /* 0x000000ffff197224 */ /* 0x000fe400018e0630 */
[----:B------:R-:W-:Y:S02]  /*0e80*/  IMAD.X R29, RZ, RZ, R47, P4 ;  /* 0x000000ffff1d7224 */ /* 0x000fe400020e062f */
[----:B------:R-:W-:-:S04]  /*0e90*/  IMAD.WIDE.U32 R24, R38, 0x5, R24 ;  /* 0x0000000526187825 */ /* 0x000fc800078e0018 */
[----:B------:R-:W-:Y:S01]  /*0ea0*/  IMAD.IADD R25, R25, 0x1, R33 ;  /* 0x0000000119197824 */ /* 0x000fe200078e0221 */
[----:B------:R-:W-:Y:S01]  /*0eb0*/  LEA R33, P4, R15, UR6, 0x6 ;  /* 0x000000060f217c11 */ /* 0x000fe2000f8830ff */
[C---:B------:R-:W-:Y:S02]  /*0ec0*/  IMAD.SHL.U32 R32, R24.reuse, 0x4, RZ ;  /* 0x0000000418207824 */ /* 0x040fe400078e00ff */
[----:B------:R-:W-:Y:S01]  /*0ed0*/  IMAD.WIDE.U32 R28, R5, 0x5, R28 ;  /* 0x00000005051c7825 */ /* 0x000fe200078e001c */
[----:B------:R-:W-:Y:S02]  /*0ee0*/  LEA.HI.X R54, R15, UR7, R18, 0x6, P4 ;  /* 0x000000070f367c11 */ /* 0x000fe4000a0f3412 */
[----:B------:R-:W-:Y:S01]  /*0ef0*/  SHF.L.U64.HI R25, R24, 0x2, R25 ;  /* 0x0000000218197819 */ /* 0x000fe20000010219 */
[----:B------:R-:W-:Y:S01]  /*0f00*/  IMAD.IADD R29, R29, 0x1, R31 ;  /* 0x000000011d1d7824 */ /* 0x000fe200078e021f */
[----:B------:R-:W-:Y:S02]  /*0f10*/  IADD3 R70, P4, R32, R33, RZ ;  /* 0x0000002120467210 */ /* 0x000fe40007f9e0ff */
[----:B------:R-:W-:-:S02]  /*0f20*/  LEA R30, P3, R28, R11, 0x2 ;  /* 0x0000000b1c1e7211 */ /* 0x000fc400078610ff */
[----:B------:R-:W-:Y:S01]  /*0f30*/  IADD3 R24, P5, P6, R32, R33, R17 ;  /* 0x0000002120187210 */ /* 0x000fe20007ebe011 */
[C---:B------:R-:W-:Y:S01]  /*0f40*/  IMAD.X R71, R25.reuse, 0x1, R54, P4 ;  /* 0x0000000119477824 */ /* 0x040fe200020e0636 */
[----:B------:R-:W-:Y:S02]  /*0f50*/  LEA.HI.X R31, R28, R12, R29, 0x2, P3 ;  /* 0x0000000c1c1f7211 */ /* 0x000fe400018f141d */
[----:B------:R-:W-:Y:S02]  /*0f60*/  IADD3.X R25, R25, R54, R16, P5, P6 ;  /* 0x0000003619197210 */ /* 0x000fe40002fec410 */
[----:B------:R1:W5:Y:S04]  /*0f70*/  LDG.E R70, desc[UR10][R70.64] ;  /* 0x0000000a46467981 */ /* 0x000368000c1e1900 */
[----:B------:R1:W5:Y:S04]  /*0f80*/  LDG.E R56, desc[UR10][R30.64] ;  /* 0x0000000a1e387981 */ /* 0x000368000c1e1900 */
[----:B------:R1:W5:Y:S02]  /*0f90*/  LDG.E R60, desc[UR10][R24.64] ;  /* 0x0000000a183c7981 */ /* 0x000364000c1e1900 */
.L_x_4205:
[----:B------:R-:W-:Y:S05]  /*0fa0*/  BSYNC B0 ;  /* 0x0000000000007941 */ /* 0x000fea0003800000 */
.L_x_4204:
[----:B------:R-:W-:Y:S04]  /*0fb0*/  BSSY B0, `(.L_x_4206) ;  /* 0x0000019000007945 */ /* 0x000fe80003800000 */
[----:B------:R-:W-:Y:S05]  /*0fc0*/  @!P1 BRA `(.L_x_4207) ;  /* 0x00000000005c9947 */ /* 0x000fea0003800000 */
[C---:B01----:R-:W-:Y:S01]  /*0fd0*/  IADD3 R24, P4, R49.reuse, R22, RZ ;  /* 0x0000001631187210 */ /* 0x043fe20007f9e0ff */
        /* <DEDUP_REMOVED lines=8> */
[----:B------:R-:W-:-:S03]  /*1060*/  IMAD.WIDE.U32 R30, R5, 0x6, R30 ;  /* 0x00000006051e7825 */ /* 0x000fc600078e001e */
[----:B------:R-:W-:Y:S01]  /*1070*/  LEA.HI.X R58, R15, UR7, R18, 0x6, P4 ;  /* 0x000000070f3a7c11 */ /* 0x000fe2000a0f3412 */
[C---:B------:R-:W-:Y:S01]  /*1080*/  IMAD.SHL.U32 R54, R24.reuse, 0x4, RZ ;  /* 0x0000000418367824 */ /* 0x040fe200078e00ff */
[----:B------:R-:W-:Y:S01]  /*1090*/  SHF.L.U64.HI R25, R24, 0x2, R25 ;  /* 0x0000000218197819 */ /* 0x000fe20000010219 */
[----:B------:R-:W-:Y:S01]  /*10a0*/  IMAD.IADD R29, R31, 0x1, R29 ;  /* 0x000000011f1d7824 */ /* 0x000fe200078e021d */
[----:B------:R-:W-:Y:S02]  /*10b0*/  LEA R32, P3, R30, R11, 0x2 ;  /* 0x0000000b1e207211 */ /* 0x000fe400078610ff */
        /* <DEDUP_REMOVED lines=8> */
.L_x_4207:
[----:B------:R-:W-:Y:S05]  /*1140*/  BSYNC B0 ;  /* 0x0000000000007941 */ /* 0x000fea0003800000 */
.L_x_4206:
[----:B------:R-:W-:Y:S04]  /*1150*/  BSSY B0, `(.L_x_4208) ;  /* 0x000001b000007945 */ /* 0x000fe80003800000 */
[----:B------:R-:W-:Y:S05]  /*1160*/  @!P1 BRA `(.L_x_4209) ;  /* 0x0000000000649947 */ /* 0x000fea0003800000 */
[----:B------:R-:W-:Y:S01]  /*1170*/  IADD3 R22, P3, R49, R22, RZ ;  /* 0x0000001631167210 */ /* 0x000fe20007f7e0ff */
[----:B012---:R-:W-:Y:S01]  /*1180*/  IMAD R25, R14, 0x7, RZ ;  /* 0x000000070e197824 */ /* 0x007fe200078e02ff */
[----:B------:R-:W-:Y:S01]  /*1190*/  LEA R33, P4, R15, UR6, 0x6 ;  /* 0x000000060f217c11 */ /* 0x000fe2000f8830ff */
[----:B------:R-:W-:Y:S02]  /*11a0*/  IMAD R31, R4, 0x7, RZ ;  /* 0x00000007041f7824 */ /* 0x000fe400078e02ff */
[----:B------:R-:W-:Y:S01]  /*11b0*/  IMAD.X R23, RZ, RZ, R48, P3 ;  /* 0x000000ffff177224 */ /* 0x000fe200018e0630 */
[----:B------:R-:W-:Y:S02]  /*11c0*/  IADD3 R20, P3, R49, R20, RZ ;  /* 0x0000001431147210 */ /* 0x000fe40007f7e0ff */
[----:B------:R-:W-:Y:S01]  /*11d0*/  LEA.HI.X R32, R15, UR7, R18, 0x6, P4 ;  /* 0x000000070f207c11 */ /* 0x000fe2000a0f3412 */
[----:B------:R-:W-:-:S04]  /*11e0*/  IMAD.WIDE.U32 R22, R38, 0x7, R22 ;  /* 0x0000000726167825 */ /* 0x000fc800078e0016 */
[----:B------:R-:W-:Y:S01]  /*11f0*/  IMAD.X R21, RZ, RZ, R47, P3 ;  /* 0x000000ffff157224 */ /* 0x000fe200018e062f */
[C---:B------:R-:W-:Y:S01]  /*1200*/  LEA R29, P3, R38.reuse, R33, 0x1 ;  /* 0x00000021261d7211 */ /* 0x040fe200078608ff */
[----:B------:R-:W-:Y:S02]  /*1210*/  IMAD.IADD R23, R23, 0x1, R25 ;  /* 0x0000000117177824 */ /* 0x000fe400078e0219 */
[----:B------:R-:W-:Y:S01]  /*1220*/  IMAD.WIDE.U32 R24, R5, 0x7, R20 ;  /* 0x0000000705187825 */ /* 0x000fe200078e0014 */
[----:B------:R-:W-:Y:S02]  /*1230*/  LEA.HI.X R30, R38, R32, R39, 0x1, P3 ;  /* 0x00000020261e7211 */ /* 0x000fe400018f0c27 */
[C---:B------:R-:W-:Y:S01]  /*1240*/  SHF.L.U64.HI R21, R22.reuse, 0x2, R23 ;  /* 0x0000000216157819 */ /* 0x040fe20000010217 */
[----:B------:R-:W-:Y:S01]  /*1250*/  IMAD.SHL.U32 R20, R22, 0x4, RZ ;  /* 0x0000000416147824 */ /* 0x000fe200078e00ff */
[----:B------:R-:W-:Y:S01]  /*1260*/  LEA R28, P4, R24, R11, 0x2 ;  /* 0x0000000b181c7211 */ /* 0x000fe200078810ff */
[----:B------:R-:W-:-:S03]  /*1270*/  IMAD.IADD R23, R25, 0x1, R31 ;  /* 0x0000000119177824 */ /* 0x000fc600078e021f */
[C---:B------:R-:W-:Y:S02]  /*1280*/  IADD3 R22, P5, R20.reuse, R33, RZ ;  /* 0x0000002114167210 */ /* 0x040fe40007fbe0ff */
[----:B------:R-:W-:Y:S02]  /*1290*/  IADD3 R20, P6, R20, R29, RZ ;  /* 0x0000001d14147210 */ /* 0x000fe40007fde0ff */
[----:B------:R-:W-:Y:S01]  /*12a0*/  LEA.HI.X R29, R24, R12, R23, 0x2, P4 ;  /* 0x0000000c181d7211 */ /* 0x000fe200020f1417 */
[C---:B------:R-:W-:Y:S02]  /*12b0*/  IMAD.X R23, R21.reuse, 0x1, R32, P5 ;  /* 0x0000000115177824 */ /* 0x040fe400028e0620 */
[----:B------:R-:W-:Y:S02]  /*12c0*/  IMAD.X R21, R21, 0x1, R30, P6 ;  /* 0x0000000115157824 */ /* 0x000fe400030e061e */
[----:B------:R3:W5:Y:S04]  /*12d0*/  LDG.E R68, desc[UR10][R28.64] ;  /* 0x0000000a1c447981 */ /* 0x000768000c1e1900 */
[----:B------:R3:W5:Y:S04]  /*12e0*/  LDG.E R69, desc[UR10][R22.64] ;  /* 0x0000000a16457981 */ /* 0x000768000c1e1900 */
[----:B------:R3:W5:Y:S02]  /*12f0*/  LDG.E R67, desc[UR10][R20.64] ;  /* 0x0000000a14437981 */ /* 0x000764000c1e1900 */
.L_x_4209:
[----:B------:R-:W-:Y:S05]  /*1300*/  BSYNC B0 ;  /* 0x0000000000007941 */ /* 0x000fea0003800000 */
.L_x_4208:
[C---:B---3-5:R-:W-:Y:S01]  /*1310*/  PRMT R20, R51.reuse, 0x7632, R20 ;  /* 0x0000763233147816 */ /* 0x068fe20000000014 */
[----:B------:R-:W-:Y:S01]  /*1320*/  IMAD.U32 R51, R51, 0x10000, RZ ;  /* 0x0001000033337824 */ /* 0x000fe200078e00ff */
[C---:B------:R-:W-:Y:S01]  /*1330*/  PRMT R21, R50.reuse, 0x7632, R21 ;  /* 0x0000763232157816 */ /* 0x040fe20000000015 */
[----:B------:R-:W-:Y:S01]  /*1340*/  IMAD.U32 R23, R50, 0x10000, RZ ;  /* 0x0001000032177824 */ /* 0x000fe200078e00ff */
[----:B------:R-:W-:Y:S01]  /*1350*/  PRMT R22, R52, 0x7632, R22 ;  /* 0x0000763234167816 */ /* 0x000fe20000000016 */
[----:B012---:R-:W-:Y:S02]  /*1360*/  IMAD.U32 R24, R20, 0x10000, RZ ;  /* 0x0001000014187824 */ /* 0x007fe400078e00ff */
[----:B------:R-:W-:Y:S01]  /*1370*/  FADD R20, R51, R51 ;  /* 0x0000003333147221 */ /* 0x000fe20000000000 */
[----:B------:R-:W-:Y:S01]  /*1380*/  IMAD.U32 R64, R21, 0x10000, RZ ;  /* 0x0001000015407824 */ /* 0x000fe200078e00ff */
[C---:B------:R-:W-:Y:S01]  /*1390*/  FSETP.GT.AND P4, PT, R51.reuse, RZ, PT ;  /* 0x000000ff3300720b */ /* 0x040fe20003f84000 */
[C---:B------:R-:W-:Y:S01]  /*13a0*/  FADD R28, R24.reuse, R24 ;  /* 0x00000018181c7221 */ /* 0x040fe20000000000 */
[C---:B------:R-:W-:Y:S01]  /*13b0*/  FSETP.GT.AND P5, PT, R24.reuse, RZ, PT ;  /* 0x000000ff1800720b */ /* 0x040fe20003fa4000 */
[----:B------:R-:W-:Y:S01]  /*13c0*/  FMUL R24, R24, R24 ;  /* 0x0000001818187220 */ /* 0x000fe20000400000 */
[----:B------:R-:W-:Y:S01]  /*13d0*/  FMNMX R20, RZ, R20, !PT ;  /* 0x00000014ff147209 */ /* 0x000fe20007800000 */
[----:B------:R-:W-:Y:S01]  /*13e0*/  IMAD.U32 R25, R52, 0x10000, RZ ;  /* 0x0001000034197824 */ /* 0x000fe200078e00ff */
[----:B------:R-:W-:Y:S01]  /*13f0*/  FMNMX R21, RZ, R28, !PT ;  /* 0x0000001cff157209 */ /* 0x000fe20007800000 */
[----:B------:R-:W-:Y:S01]  /*1400*/  FMUL R51, R51, R51 ;  /* 0x0000003333337220 */ /* 0x000fe20000400000 */
[----:B------:R-:W-:Y:S01]  /*1410*/  FSEL R29, R24, RZ, P5 ;  /* 0x000000ff181d7208 */ /* 0x000fe20002800000 */
[----:B------:R-:W-:Y:S01]  /*1420*/  FMUL R20, R20, R23 ;  /* 0x0000001714147220 */ /* 0x000fe20000400000 */
[----:B------:R-:W-:-:S02]  /*1430*/  IMAD.U32 R24, R22, 0x10000, RZ ;  /* 0x0001000016187824 */ /* 0x000fc400078e00ff */
[----:B------:R-:W-:Y:S01]  /*1440*/  FMUL R21, R21, R64 ;  /* 0x0000004015157220 */ /* 0x000fe20000400000 */
[----:B------:R-:W-:Y:S01]  /*1450*/  FSEL R28, R51, RZ, P4 ;  /* 0x000000ff331c7208 */ /* 0x000fe20002000000 */
[----:B------:R-:W-:Y:S01]  /*1460*/  FMUL R22, R20, R25 ;  /* 0x0000001914167220 */ /* 0x000fe20000400000 */
[----:B------:R-:W-:Y:S01]  /*1470*/  FMUL R64, R64, R29 ;  /* 0x0000001d40407220 */ /* 0x000fe20000400000 */
[----:B------:R-:W-:Y:S01]  /*1480*/  FMUL R20, R21, R24 ;  /* 0x0000001815147220 */ /* 0x000fe20000400000 */
[C---:B------:R-:W-:Y:S01]  /*1490*/  PRMT R21, R36.reuse, 0x7632, R21 ;  /* 0x0000763224157816 */ /* 0x040fe20000000015 */
[----:B------:R-:W-:Y:S02]  /*14a0*/  IMAD.U32 R36, R36, 0x10000, RZ ;  /* 0x0001000024247824 */ /* 0x000fe400078e00ff */
[----:B------:R-:W-:Y:S01]  /*14b0*/  FMUL R28, R23, R28 ;  /* 0x0000001c171c7220 */ /* 0x000fe20000400000 */
[C---:B------:R-:W-:Y:S01]  /*14c0*/  PRMT R23, R34.reuse, 0x7632, R23 ;  /* 0x0000763222177816 */ /* 0x040fe20000000017 */
[----:B------:R-:W-:Y:S01]  /*14d0*/  IMAD.U32 R34, R34, 0x10000, RZ ;  /* 0x0001000022227824 */ /* 0x000fe200078e00ff */
[----:B------:R-:W-:Y:S01]  /*14e0*/  PRMT R24, R35, 0x7632, R24 ;  /* 0x0000763223187816 */ /* 0x000fe20000000018 */
[----:B------:R-:W-:Y:S01]  /*14f0*/  IMAD.U32 R25, R21, 0x10000, RZ ;  /* 0x0001000015197824 */ /* 0x000fe200078e00ff */
[C---:B------:R-:W-:Y:S01]  /*1500*/  FSETP.GT.AND P4, PT, R36.reuse, RZ, PT ;  /* 0x000000ff2400720b */ /* 0x040fe20003f84000 */
[C---:B------:R-:W-:Y:S01]  /*1510*/  FADD R21, R36.reuse, R36 ;  /* 0x0000002424157221 */ /* 0x040fe20000000000 */
[----:B------:R-:W-:Y:S01]  /*1520*/  FMUL R36, R36, R36 ;  /* 0x0000002424247220 */ /* 0x000fe20000400000 */
[----:B------:R-:W-:-:S02]  /*1530*/  IMAD.U32 R32, R23, 0x10000, RZ ;  /* 0x0001000017207824 */ /* 0x000fc400078e00ff */
[C---:B------:R-:W-:Y:S01]  /*1540*/  FADD R29, R25.reuse, R25 ;  /* 0x00000019191d7221 */ /* 0x040fe20000000000 */
[C---:B------:R-:W-:Y:S01]  /*1550*/  FSETP.GT.AND P5, PT, R25.reuse, RZ, PT ;  /* 0x000000ff1900720b */ /* 0x040fe20003fa4000 */
[----:B------:R-:W-:Y:S01]  /*1560*/  FMUL R25, R25, R25 ;  /* 0x0000001919197220 */ /* 0x000fe20000400000 */
[----:B------:R-:W-:Y:S01]  /*1570*/  FMNMX R21, RZ, R21, !PT ;  /* 0x00000015ff157209 */ /* 0x000fe20007800000 */
[----:B------:R-:W-:Y:S01]  /*1580*/  IMAD.U32 R35, R35, 0x10000, RZ ;  /* 0x0001000023237824 */ /* 0x000fe200078e00ff */
[----:B------:R-:W-:Y:S01]  /*1590*/  FSEL R23, R36, RZ, P4 ;  /* 0x000000ff24177208 */ /* 0x000fe20002000000 */
[----:B------:R-:W-:Y:S01]  /*15a0*/  UMOV UR12, 0x3f800000 ;  /* 0x3f800000000c7882 */ /* 0x000fe20000000000 */
[----:B------:R-:W-:Y:S01]  /*15b0*/  FMNMX R29, RZ, R29, !PT ;  /* 0x0000001dff1d7209 */ /* 0x000fe20007800000 */
[----:B------:R-:W-:Y:S01]  /*15c0*/  FMUL R30, R21, R34 ;  /* 0x00000022151e7220 */ /* 0x000fe20000400000 */
[----:B------:R-:W-:Y:S01]  /*15d0*/  FSEL R31, R25, RZ, P5 ;  /* 0x000000ff191f7208 */ /* 0x000fe20002800000 */
[----:B------:R-:W-:Y:S01]  /*15e0*/  FMUL R21, R34, R23 ;  /* 0x0000001722157220 */ /* 0x000fe20000400000 */
[----:B------:R-:W-:Y:S01]  /*15f0*/  PRMT R23, R42, 0x7632, R23 ;  /* 0x000076322a177816 */ /* 0x000fe20000000017 */
[----:B------:R-:W-:-:S02]  /*1600*/  IMAD.U32 R25, R24, 0x10000, RZ ;  /* 0x0001000018197824 */ /* 0x000fc400078e00ff */
[----:B------:R-:W-:Y:S01]  /*1610*/  FMUL R24, R29, R32 ;  /* 0x000000201d187220 */ /* 0x000fe20000400000 */
[----:B------:R-:W-:Y:S02]  /*1620*/  IMAD.U32 R42, R42, 0x10000, RZ ;  /* 0x000100002a2a7824 */ /* 0x000fe400078e00ff */
[----:B------:R-:W-:Y:S01]  /*1630*/  FMUL R30, R30, R35 ;  /* 0x000000231e1e7220 */ /* 0x000fe20000400000 */
[----:B------:R-:W-:Y:S02]  /*1640*/  IMAD.U32 R33, R23, 0x10000, RZ ;  /* 0x0001000017217824 */ /* 0x000fe400078e00ff */
[----:B------:R-:W-:Y:S01]  /*1650*/  FMUL R24, R24, R25 ;  /* 0x0000001918187220 */ /* 0x000fe20000400000 */
[C---:B------:R-:W-:Y:S01]  /*1660*/  FADD R23, R42.reuse, R42 ;  /* 0x0000002a2a177221 */ /* 0x040fe20000000000 */
[----:B------:R-:W-:Y:S01]  /*1670*/  PRMT R25, R43, 0x7632, R25 ;  /* 0x000076322b197816 */ /* 0x000fe20000000019 */
[----:B------:R-:W-:Y:S01]  /*1680*/  FADD R35, R33, R33 ;  /* 0x0000002121237221 */ /* 0x000fe20000000000 */
[----:B------:R-:W-:Y:S01]  /*1690*/  FSETP.GT.AND P4, PT, R42, RZ, PT ;  /* 0x000000ff2a00720b */ /* 0x000fe20003f84000 */
[----:B------:R-:W-:Y:S01]  /*16a0*/  FMUL R29, R32, R31 ;  /* 0x0000001f201d7220 */ /* 0x000fe20000400000 */
[----:B------:R-:W-:Y:S01]  /*16b0*/  FMUL R42, R42, R42 ;  /* 0x0000002a2a2a7220 */ /* 0x000fe20000400000 */
[----:B------:R-:W-:Y:S01]  /*16c0*/  PRMT R31, R37, 0x7632, R31 ;  /* 0x00007632251f7816 */ /* 0x000fe2000000001f */
[----:B------:R-:W-:Y:S01]  /*16d0*/  IMAD.U32 R32, R43, 0x10000, RZ ;  /* 0x000100002b207824 */ /* 0x000fe200078e00ff */
[C---:B------:R-:W-:Y:S01]  /*16e0*/  FSETP.GT.AND P5, PT, R33.reuse, RZ, PT ;  /* 0x000000ff2100720b */ /* 0x040fe20003fa4000 */
[----:B------:R-:W-:Y:S01]  /*16f0*/  FMUL R33, R33, R33 ;  /* 0x0000002121217220 */ /* 0x000fe20000400000 */
[----:B------:R-:W-:Y:S01]  /*1700*/  FMNMX R23, RZ, R23, !PT ;  /* 0x00000017ff177209 */ /* 0x000fe20007800000 */
[----:B------:R-:W-:Y:S01]  /*1710*/  IMAD.U32 R36, R25, 0x10000, RZ ;  /* 0x0001000019247824 */ /* 0x000fe200078e00ff */
[----:B------:R-:W-:Y:S01]  /*1720*/  FMNMX R35, RZ, R35, !PT ;  /* 0x00000023ff237209 */ /* 0x000fe20007800000 */
[----:B------:R-:W-:Y:S01]  /*1730*/  IMAD.U32 R34, R37, 0x10000, RZ ;  /* 0x0001000025227824 */ /* 0x000fe200078e00ff */
[----:B------:R-:W-:Y:S01]  /*1740*/  @P2 R2UR UR12, R19 ;  /* 0x00000000130c22ca */ /* 0x000fe200000e0000 */
[----:B------:R-:W-:Y:S01]  /*1750*/  FMUL R23, R23, R32 ;  /* 0x0000002017177220 */ /* 0x000fe20000400000 */
[C---:B------:R-:W-:Y:S01]  /*1760*/  PRMT R19, R45.reuse, 0x7632, R19 ;  /* 0x000076322d137816 */ /* 0x040fe20000000013 */
[----:B------:R-:W-:Y:S01]  /*1770*/  IMAD.U32 R45, R45, 0x10000, RZ ;  /* 0x000100002d2d7824 */ /* 0x000fe200078e00ff */
[----:B------:R-:W-:Y:S01]  /*1780*/  FSEL R25, R42, RZ, P4 ;  /* 0x000000ff2a197208 */ /* 0x000fe20002000000 */
[----:B------:R-:W-:Y:S01]  /*1790*/  IMAD.U32 R42, R31, 0x10000, RZ ;  /* 0x000100001f2a7824 */ /* 0x000fe200078e00ff */
[----:B------:R-:W-:Y:S01]  /*17a0*/  FSEL R33, R33, RZ, P5 ;  /* 0x000000ff21217208 */ /* 0x000fe20002800000 */
[----:B------:R-:W-:Y:S01]  /*17b0*/  FMUL R31, R35, R36 ;  /* 0x00000024231f7220 */ /* 0x000fe20000400000 */
[----:B------:R-:W-:-:S02]  /*17c0*/  IMAD.U32 R35, R19, 0x10000, RZ ;  /* 0x0001000013237824 */ /* 0x000fc400078e00ff */
[----:B------:R-:W-:Y:S01]  /*17d0*/  FADD R19, R45, R45 ;  /* 0x0000002d2d137221 */ /* 0x000fe20000000000 */
[----:B------:R-:W-:Y:S01]  /*17e0*/  FMUL R25, R32, R25 ;  /* 0x0000001920197220 */ /* 0x000fe20000400000 */
[----:B------:R-:W-:Y:S01]  /*17f0*/  FMUL R32, R23, R34 ;  /* 0x0000002217207220 */ /* 0x000fe20000400000 */
[C---:B------:R-:W-:Y:S01]  /*1800*/  FSETP.GT.AND P2, PT, R45.reuse, RZ, PT ;  /* 0x000000ff2d00720b */ /* 0x040fe20003f44000 */
[----:B------:R-:W-:Y:S01]  /*1810*/  FMUL R23, R36, R33 ;  /* 0x0000002124177220 */ /* 0x000fe20000400000 */
[----:B------:R-:W-:Y:S01]  /*1820*/  FMUL R45, R45, R45 ;  /* 0x0000002d2d2d7220 */ /* 0x000fe20000400000 */
[C---:B------:R-:W-:Y:S01]  /*1830*/  PRMT R33, R46.reuse, 0x7632, R33 ;  /* 0x000076322e217816 */ /* 0x040fe20000000021 */
[C---:B------:R-:W-:Y:S01]  /*1840*/  FADD R36, R35.reuse, R35 ;  /* 0x0000002323247221 */ /* 0x040fe20000000000 */
[----:B------:R-:W-:Y:S01]  /*1850*/  FMNMX R19, RZ, R19, !PT ;  /* 0x00000013ff137209 */ /* 0x000fe20007800000 */
[----:B------:R-:W-:Y:S01]  /*1860*/  IMAD.U32 R46, R46, 0x10000, RZ ;  /* 0x000100002e2e7824 */ /* 0x000fe200078e00ff */
[C---:B------:R-:W-:Y:S01]  /*1870*/  FSETP.GT.AND P4, PT, R35.reuse, RZ, PT ;  /* 0x000000ff2300720b */ /* 0x040fe20003f84000 */
[----:B------:R-:W-:Y:S01]  /*1880*/  FMUL R37, R35, R35 ;  /* 0x0000002323257220 */ /* 0x000fe20000400000 */
[----:B------:R-:W-:Y:S01]  /*1890*/  FSEL R45, R45, RZ, P2 ;  /* 0x000000ff2d2d7208 */ /* 0x000fe20001000000 */
[----:B------:R-:W-:Y:S01]  /*18a0*/  IMAD.U32 R35, R33, 0x10000, RZ ;  /* 0x0001000021237824 */ /* 0x000fe200078e00ff */
[C---:B------:R-:W-:Y:S01]  /*18b0*/  PRMT R34, R44.reuse, 0x7632, R34 ;  /* 0x000076322c227816 */ /* 0x040fe20000000022 */
[----:B------:R-:W-:Y:S01]  /*18c0*/  IMAD.U32 R44, R44, 0x10000, RZ ;  /* 0x000100002c2c7824 */ /* 0x000fe200078e00ff */
[----:B------:R-:W-:Y:S01]  /*18d0*/  FMNMX R36, RZ, R36, !PT ;  /* 0x00000024ff247209 */ /* 0x000fe20007800000 */
[----:B------:R-:W-:Y:S01]  /*18e0*/  FMUL R33, R19, R46 ;  /* 0x0000002e13217220 */ /* 0x000fe20000400000 */
[----:B------:R-:W-:Y:S01]  /*18f0*/  FMUL R31, R31, R42 ;  /* 0x0000002a1f1f7220 */ /* 0x000fe20000400000 */
[----:B------:R-:W-:Y:S01]  /*1900*/  FSEL R42, R37, RZ, P4 ;  /* 0x000000ff252a7208 */ /* 0x000fe20002000000 */
[----:B------:R-:W-:Y:S01]  /*1910*/  FMUL R19, R46, R45 ;  /* 0x0000002d2e137220 */ /* 0x000fe20000400000 */
[----:B------:R-:W-:-:S02]  /*1920*/  IMAD.U32 R37, R34, 0x10000, RZ ;  /* 0x0001000022257824 */ /* 0x000fc400078e00ff */
[----:B------:R-:W-:Y:S01]  /*1930*/  FMUL R36, R36, R35 ;  /* 0x0000002324247220 */ /* 0x000fe20000400000 */
[----:B------:R-:W-:Y:S01]  /*1940*/  FMUL R44, R33, R44 ;  /* 0x0000002c212c7220 */ /* 0x000fe20000400000 */
[----:B------:R-:W-:Y:S01]  /*1950*/  FMUL R49, R19, UR12 ;  /* 0x0000000c13317c20 */ /* 0x000fe20008400000 */
[----:B------:R-:W-:Y:S01]  /*1960*/  FMUL R45, R25, UR12 ;  /* 0x0000000c192d7c20 */ /* 0x000fe20008400000 */
[----:B------:R-:W-:Y:S01]  /*1970*/  FMUL R33, R35, R42 ;  /* 0x0000002a23217220 */ /* 0x000fe20000400000 */
[----:B------:R-:W-:Y:S01]  /*1980*/  FMUL R36, R36, R37 ;  /* 0x0000002524247220 */ /* 0x000fe20000400000 */
[----:B------:R-:W-:Y:S01]  /*1990*/  FMNMX R35, RZ, |R44|, !PT ;  /* 0x4000002cff237209 */ /* 0x000fe20007800000 */
[----:B------:R-:W-:Y:S01]  /*19a0*/  FMUL R52, R23, UR12 ;  /* 0x0000000c17347c20 */ /* 0x000fe20008400000 */
[----:B------:R-:W-:Y:S01]  /*19b0*/  F2FP.SATFINITE.E4M3.F32.PACK_AB_MERGE_C R49, RZ, R49, RZ ;  /* 0x00000031ff31723e */ /* 0x000fe200048070ff */
[----:B------:R-:W-:Y:S01]  /*19c0*/  FMUL R54, R33, UR12 ;  /* 0x0000000c21367c20 */ /* 0x000fe20008400000 */
[----:B------:R-:W-:Y:S01]  /*19d0*/  F2FP.SATFINITE.E4M3.F32.PACK_AB_MERGE_C R45, RZ, R45, RZ ;  /* 0x0000002dff2d723e */ /* 0x000fe200048070ff */
[----:B------:R-:W-:Y:S01]  /*19e0*/  FMUL R42, R44, UR12 ;  /* 0x0000000c2c2a7c20 */ /* 0x000fe20008400000 */
[----:B------:R-:W-:Y:S01]  /*19f0*/  FMNMX R51, |R36|, R35, !PT ;  /* 0x0000002324337209 */ /* 0x000fe20007800200 */
[----:B------:R-:W-:Y:S01]  /*1a00*/  FMUL R47, R32, UR12 ;  /* 0x0000000c202f7c20 */ /* 0x000fe20008400000 */
[----:B------:R-:W-:Y:S01]  /*1a10*/  LOP3.LUT R34, R49, 0xff, RZ, 0xc0, !PT ;  /* 0x000000ff31227812 */ /* 0x000fe200078ec0ff */
[----:B------:R-:W-:Y:S01]  /*1a20*/  BSSY B0, `(.L_x_4210) ;  /* 0x0000055000007945 */ /* 0x000fe20003800000 */
[----:B------:R-:W-:-:S02]  /*1a30*/  LOP3.LUT R37, R45, 0xffff, RZ, 0xc0, !PT ;  /* 0x0000ffff2d257812 */ /* 0x000fc400078ec0ff */
[----:B------:R-:W-:Y:S01]  /*1a40*/  FMNMX R46, |R32|, R51, !PT ;  /* 0x00000033202e7209 */ /* 0x000fe20007800200 */
[----:B------:R-:W-:Y:S01]  /*1a50*/  FMUL R51, R36, UR12 ;  /* 0x0000000c24337c20 */ /* 0x000fe20008400000 */
[----:B------:R-:W-:Y:S01]  /*1a60*/  PRMT R34, R37, 0x7604, R34 ;  /* 0x0000760425227816 */ /* 0x000fe20000000022 */
[C---:B------:R-:W-:Y:S01]  /*1a70*/  FMUL R36, R31.reuse, UR12 ;  /* 0x0000000c1f247c20 */ /* 0x040fe20008400000 */
[----:B------:R-:W-:Y:S02]  /*1a80*/  FMNMX R37, |R31|, R46, !PT ;  /* 0x0000002e1f257209 */ /* 0x000fe40007800200 */
[----:B------:R-:W-:Y:S02]  /*1a90*/  F2FP.SATFINITE.E4M3.F32.PACK_AB_MERGE_C R54, RZ, R54, RZ ;  /* 0x00000036ff36723e */ /* 0x000fe400048070ff */
[----:B------:R-:W-:Y:S02]  /*1aa0*/  F2FP.SATFINITE.E4M3.F32.PACK_AB_MERGE_C R52, RZ, R52, RZ ;  /* 0x00000034ff34723e */ /* 0x000fe400048070ff */
[----:B------:R-:W-:-:S02]  /*1ab0*/  FMNMX R37, |R30|, R37, !PT ;  /* 0x000000251e257209 */ /* 0x000fc40007800200 */
[----:B------:R-:W-:Y:S02]  /*1ac0*/  LOP3.LUT R43, R54, 0xff, RZ, 0xc0, !PT ;  /* 0x000000ff362b7812 */ /* 0x000fe400078ec0ff */
[----:B------:R-:W-:Y:S02]  /*1ad0*/  LOP3.LUT R48, R52, 0xffff, RZ, 0xc0, !PT ;  /* 0x0000ffff34307812 */ /* 0x000fe400078ec0ff */
[----:B------:R-:W-:Y:S02]  /*1ae0*/  FMNMX R37, |R24|, R37, !PT ;  /* 0x0000002518257209 */ /* 0x000fe40007800200 */
[----:B------:R-:W-:Y:S02]  /*1af0*/  F2FP.SATFINITE.E4M3.F32.PACK_AB_MERGE_C R51, RZ, R51, RZ ;  /* 0x00000033ff33723e */ /* 0x000fe400048070ff */
[----:B------:R-:W-:Y:S02]  /*1b00*/  F2FP.SATFINITE.E4M3.F32.PACK_AB_MERGE_C R36, RZ, R36, RZ ;  /* 0x00000024ff24723e */ /* 0x000fe400048070ff */
[----:B------:R-:W-:-:S02]  /*1b10*/  F2FP.SATFINITE.E4M3.F32.PACK_AB_MERGE_C R42, RZ, R42, RZ ;  /* 0x0000002aff2a723e */ /* 0x000fc400048070ff */
[----:B------:R-:W-:Y:S02]  /*1b20*/  F2FP.SATFINITE.E4M3.F32.PACK_AB_MERGE_C R47, RZ, R47, RZ ;  /* 0x0000002fff2f723e */ /* 0x000fe400048070ff */
[----:B------:R-:W-:Y:S02]  /*1b30*/  ISETP.GE.U32.AND P3, PT, R53, R6, PT ;  /* 0x000000063500720c */ /* 0x000fe40003f66070 */
[----:B------:R-:W-:Y:S01]  /*1b40*/  PRMT R32, R48, 0x7604, R43 ;  /* 0x0000760430207816 */ /* 0x000fe2000000002b */
[----:B------:R-:W-:Y:S01]  /*1b50*/  FMUL R43, R30, UR12 ;  /* 0x0000000c1e2b7c20 */ /* 0x000fe20008400000 */
[----:B------:R-:W-:Y:S01]  /*1b60*/  FMNMX R53, |R22|, R37, !PT ;  /* 0x0000002516357209 */ /* 0x000fe20007800200 */
[----:B------:R-:W-:Y:S01]  /*1b70*/  FMUL R48, R29, UR12 ;  /* 0x0000000c1d307c20 */ /* 0x000fe20008400000 */
[----:B------:R-:W-:Y:S02]  /*1b80*/  LOP3.LUT R30, R51, 0xff, RZ, 0xc0, !PT ;  /* 0x000000ff331e7812 */ /* 0x000fe400078ec0ff */
[----:B------:R-:W-:-:S02]  /*1b90*/  LOP3.LUT R37, R36, 0xffff, RZ, 0xc0, !PT ;  /* 0x0000ffff24257812 */ /* 0x000fc400078ec0ff */
[----:B------:R-:W-:Y:S02]  /*1ba0*/  LOP3.LUT R35, R42, 0xff, RZ, 0xc0, !PT ;  /* 0x000000ff2a237812 */ /* 0x000fe400078ec0ff */
[----:B------:R-:W-:Y:S02]  /*1bb0*/  LOP3.LUT R44, R47, 0xffff, RZ, 0xc0, !PT ;  /* 0x0000ffff2f2c7812 */ /* 0x000fe400078ec0ff */
[----:B------:R-:W-:Y:S02]  /*1bc0*/  LOP3.LUT R55, R34, 0xffff, RZ, 0xc0, !PT ;  /* 0x0000ffff22377812 */ /* 0x000fe400078ec0ff */
[----:B------:R-:W-:Y:S02]  /*1bd0*/  FMNMX R46, |R20|, R53, !PT ;  /* 0x00000035142e7209 */ /* 0x000fe40007800200 */
[----:B------:R-:W-:Y:S01]  /*1be0*/  PRMT R30, R37, 0x7604, R30 ;  /* 0x00007604251e7816 */ /* 0x000fe2000000001e */
[----:B------:R-:W-:Y:S01]  /*1bf0*/  FMUL R37, R24, UR12 ;  /* 0x0000000c18257c20 */ /* 0x000fe20008400000 */
[----:B------:R-:W-:Y:S01]  /*1c00*/  F2FP.SATFINITE.E4M3.F32.PACK_AB_MERGE_C R34, RZ, R43, RZ ;  /* 0x0000002bff22723e */ /* 0x000fe200048070ff */
[----:B------:R-:W-:Y:S01]  /*1c10*/  FMUL R43, R28, UR12 ;  /* 0x0000000c1c2b7c20 */ /* 0x000fe20008400000 */
[----:B------:R-:W-:Y:S01]  /*1c20*/  PRMT R35, R44, 0x7604, R35 ;  /* 0x000076042c237816 */ /* 0x000fe20000000023 */
[----:B------:R-:W-:Y:S01]  /*1c30*/  FMUL R44, R21, UR12 ;  /* 0x0000000c152c7c20 */ /* 0x000fe20008400000 */
[----:B------:R-:W-:Y:S01]  /*1c40*/  FMNMX R46, |R19|, R46, !PT ;  /* 0x0000002e132e7209 */ /* 0x000fe20007800200 */
[----:B------:R-:W-:Y:S01]  /*1c50*/  IMAD.U32 R19, R34, 0x10000, RZ ;  /* 0x0001000022137824 */ /* 0x000fe200078e00ff */
[----:B------:R-:W-:-:S02]  /*1c60*/  F2FP.SATFINITE.E4M3.F32.PACK_AB_MERGE_C R48, RZ, R48, RZ ;  /* 0x00000030ff30723e */ /* 0x000fc400048070ff */
[----:B------:R-:W-:Y:S02]  /*1c70*/  LOP3.LUT R50, R35, 0xffff, RZ, 0xc0, !PT ;  /* 0x0000ffff23327812 */ /* 0x000fe400078ec0ff */
[----:B------:R-:W-:Y:S01]  /*1c80*/  F2FP.SATFINITE.E4M3.F32.PACK_AB_MERGE_C R37, RZ, R37, RZ ;  /* 0x00000025ff25723e */ /* 0x000fe200048070ff */
[----:B------:R-:W-:Y:S01]  /*1c90*/  IMAD.U32 R35, R48, 0x10000, RZ ;  /* 0x0001000030237824 */ /* 0x000fe200078e00ff */
[----:B------:R-:W-:Y:S02]  /*1ca0*/  F2FP.SATFINITE.E4M3.F32.PACK_AB_MERGE_C R31, RZ, R44, RZ ;  /* 0x0000002cff1f723e */ /* 0x000fe400048070ff */
[----:B------:R-:W-:Y:S02]  /*1cb0*/  LOP3.LUT R32, R32, 0xffff, RZ, 0xc0, !PT ;  /* 0x0000ffff20207812 */ /* 0x000fe400078ec0ff */
[----:B------:R-:W-:Y:S01]  /*1cc0*/  LOP3.LUT R24, R50, 0xff0000, R19, 0xf8, !PT ;  /* 0x00ff000032187812 */ /* 0x000fe200078ef813 */
[----:B------:R-:W-:Y:S01]  /*1cd0*/  IMAD.U32 R19, R37, 0x10000, RZ ;  /* 0x0001000025137824 */ /* 0x000fe200078e00ff */
[----:B------:R-:W-:Y:S01]  /*1ce0*/  LOP3.LUT R30, R30, 0xffff, RZ, 0xc0, !PT ;  /* 0x0000ffff1e1e7812 */ /* 0x000fe200078ec0ff */
[----:B------:R-:W-:Y:S01]  /*1cf0*/  IMAD.U32 R44, R31, 0x10000, RZ ;  /* 0x000100001f2c7824 */ /* 0x000fe200078e00ff */
[----:B------:R-:W-:Y:S01]  /*1d00*/  FMNMX R46, |R33|, R46, !PT ;  /* 0x0000002e212e7209 */ /* 0x000fe20007800200 */
[----:B------:R-:W-:Y:S01]  /*1d10*/  FMUL R50, R64, UR12 ;  /* 0x0000000c40327c20 */ /* 0x000fe20008400000 */
[----:B------:R-:W-:-:S02]  /*1d20*/  F2FP.SATFINITE.E4M3.F32.PACK_AB_MERGE_C R43, RZ, R43, RZ ;  /* 0x0000002bff2b723e */ /* 0x000fc400048070ff */
[----:B------:R-:W-:Y:S01]  /*1d30*/  LOP3.LUT R33, R32, 0xff0000, R35, 0xf8, !PT ;  /* 0x00ff000020217812 */ /* 0x000fe200078ef823 */
[----:B------:R-:W-:Y:S01]  /*1d40*/  FMUL R32, R22, UR12 ;  /* 0x0000000c16207c20 */ /* 0x000fe20008400000 */
[----:B------:R-:W-:Y:S01]  /*1d50*/  LOP3.LUT R30, R30, 0xff0000, R19, 0xf8, !PT ;  /* 0x00ff00001e1e7812 */ /* 0x000fe200078ef813 */
[----:B------:R-:W-:Y:S01]  /*1d60*/  FMUL R35, R20, UR12 ;  /* 0x0000000c14237c20 */ /* 0x000fe20008400000 */
[----:B------:R-:W-:Y:S02]  /*1d70*/  LOP3.LUT R44, R55, 0xff0000, R44, 0xf8, !PT ;  /* 0x00ff0000372c7812 */ /* 0x000fe400078ef82c */
[----:B------:R-:W-:Y:S02]  /*1d80*/  FMNMX R46, |R25|, R46, !PT ;  /* 0x0000002e192e7209 */ /* 0x000fe40007800200 */
[----:B------:R-:W-:Y:S02]  /*1d90*/  LOP3.LUT R19, R43, 0xffff, RZ, 0xc0, !PT ;  /* 0x0000ffff2b137812 */ /* 0x000fe400078ec0ff */
[----:B------:R-:W-:-:S02]  /*1da0*/  F2FP.SATFINITE.E4M3.F32.PACK_AB_MERGE_C R50, RZ, R50, RZ ;  /* 0x00000032ff32723e */ /* 0x000fc400048070ff */
[----:B------:R-:W-:Y:S01]  /*1db0*/  F2FP.SATFINITE.E4M3.F32.PACK_AB_MERGE_C R32, RZ, R32, RZ ;  /* 0x00000020ff20723e */ /* 0x000fe200048070ff */
[----:B------:R-:W-:Y:S01]  /*1dc0*/  IMAD R19, R19, 0x1000000, R44 ;  /* 0x0100000013137824 */ /* 0x000fe200078e022c */
[----:B------:R-:W-:Y:S02]  /*1dd0*/  FMNMX R22, |R23|, R46, !PT ;  /* 0x0000002e17167209 */ /* 0x000fe40007800200 */
[----:B------:R-:W-:Y:S02]  /*1de0*/  LOP3.LUT R44, R50, 0xffff, RZ, 0xc0, !PT ;  /* 0x0000ffff322c7812 */ /* 0x000fe400078ec0ff */
[----:B------:R-:W-:Y:S02]  /*1df0*/  LOP3.LUT R23, R32, 0xffff, RZ, 0xc0, !PT ;  /* 0x0000ffff20177812 */ /* 0x000fe400078ec0ff */
[----:B------:R-:W-:Y:S01]  /*1e00*/  FMNMX R22, |R21|, R22, !PT ;  /* 0x0000001615167209 */ /* 0x000fe20007800200 */
[----:B------:R-:W-:Y:S01]  /*1e10*/  IMAD R21, R44, 0x1000000, R33 ;  /* 0x010000002c157824 */ /* 0x000fe200078e0221 */
[----:B------:R-:W-:Y:S01]  /*1e20*/  F2FP.SATFINITE.E4M3.F32.PACK_AB_MERGE_C R35, RZ, R35, RZ ;  /* 0x00000023ff23723e */ /* 0x000fe200048070ff */
[----:B------:R-:W-:Y:S01]  /*1e30*/  IMAD R20, R23, 0x1000000, R24 ;  /* 0x0100000017147824 */ /* 0x000fe200078e0218 */
[----:B------:R-:W-:-:S02]  /*1e40*/  FMNMX R29, |R29|, R22, !PT ;  /* 0x000000161d1d7209 */ /* 0x000fc40007800200 */
[----:B------:R-:W-:Y:S01]  /*1e50*/  LOP3.LUT R33, R35, 0xffff, RZ, 0xc0, !PT ;  /* 0x0000ffff23217812 */ /* 0x000fe200078ec0ff */
[----:B------:R-:W-:Y:S06]  /*1e60*/  @!P0 BRA `(.L_x_4211) ;  /* 0x0000000000408947 */ /* 0x000fec0003800000 */
[----:B------:R-:W-:Y:S01]  /*1e70*/  SHF.R.U32.HI R22, RZ, 0x3, R0 ;  /* 0x00000003ff167819 */ /* 0x000fe20000011600 */
[----:B------:R-:W-:Y:S01]  /*1e80*/  IMAD.MOV.U32 R25, RZ, RZ, RZ ;  /* 0x000000ffff197224 */ /* 0x000fe200078e00ff */
[----:B------:R-:W-:Y:S01]  /*1e90*/  ULDC.64 UR4, c[0x0][0x220] ;  /* 0x0000880000047ab9 */ /* 0x000fe20000000a00 */
[----:B------:R-:W-:Y:S02]  /*1ea0*/  PRMT R51, R51, 0x7604, R42 ;  /* 0x0000760433337816 */ /* 0x000fe4000000002a */
[----:B------:R-:W-:Y:S02]  /*1eb0*/  LOP3.LUT R23, R22, 0x1c, RZ, 0xc0, !PT ;  /* 0x0000001c16177812 */ /* 0x000fe400078ec0ff */
[----:B------:R-:W-:Y:S02]  /*1ec0*/  SHF.R.U32.HI R22, RZ, 0x1, R0 ;  /* 0x00000001ff167819 */ /* 0x000fe40000011600 */
[----:B------:R-:W-:Y:S01]  /*1ed0*/  IADD3 R53, P2, R27, UR4, RZ ;  /* 0x000000041b357c10 */ /* 0x000fe2000ff5e0ff */
[----:B------:R-:W-:-:S03]  /*1ee0*/  IMAD.IADD R23, R0, 0x1, -R23 ;  /* 0x0000000100177824 */ /* 0x000fc600078e0a17 */
[----:B------:R-:W-:Y:S02]  /*1ef0*/  IADD3.X R44, R26, UR5, RZ, P2, !PT ;  /* 0x000000051a2c7c10 */ /* 0x000fe400097fe4ff */
[----:B------:R-:W-:Y:S02]  /*1f00*/  LOP3.LUT R24, R23, 0x1f, RZ, 0xc0, !PT ;  /* 0x0000001f17187812 */ /* 0x000fe400078ec0ff */
[----:B------:R-:W-:-:S05]  /*1f10*/  LOP3.LUT R23, R22, 0x70, RZ, 0xc0, !PT ;  /* 0x0000007016177812 */ /* 0x000fca00078ec0ff */
[----:B------:R-:W-:-:S04]  /*1f20*/  IMAD.WIDE.U32 R24, R23, R38, R24 ;  /* 0x0000002617187225 */ /* 0x000fc800078e0018 */
[----:B------:R-:W-:Y:S01]  /*1f30*/  IMAD R23, R23, R39, R25 ;  /* 0x0000002717177224 */ /* 0x000fe200078e0219 */
[----:B------:R-:W-:-:S04]  /*1f40*/  LEA R22, P2, R24, R53, 0x1 ;  /* 0x0000003518167211 */ /* 0x000fc800078408ff */
[----:B------:R-:W-:-:S05]  /*1f50*/  LEA.HI.X R23, R24, R44, R23, 0x1, P2 ;  /* 0x0000002c18177211 */ /* 0x000fca00010f0c17 */
[----:B------:R0:W-:Y:S04]  /*1f60*/  STG.E.U16 desc[UR10][R22.64], R51 ;  /* 0x0000003316007986 */ /* 0x0001e8000c10150a */
.L_x_4211:
[----:B------:R-:W-:Y:S05]  /*1f70*/  BSYNC B0 ;  /* 0x0000000000007941 */ /* 0x000fea0003800000 */
.L_x_4210:
[----:B------:R-:W-:Y:S04]  /*1f80*/  BSSY B0, `(.L_x_4212) ;  /* 0x0000014000007945 */ /* 0x000fe80003800000 */
[----:B------:R-:W-:Y:S05]  /*1f90*/  @!P0 BRA `(.L_x_4213) ;  /* 0x0000000000488947 */ /* 0x000fea0003800000 */
[----:B0-----:R-:W-:Y:S01]  /*1fa0*/  SHF.R.U32.HI R22, RZ, 0x3, R0 ;  /* 0x00000003ff167819 */ /* 0x001fe20000011600 */
[----:B------:R-:W-:Y:S01]  /*1fb0*/  ULDC.64 UR4, c[0x0][0x220] ;  /* 0x0000880000047ab9 */ /* 0x000fe20000000a00 */
[----:B------:R-:W-:Y:S02]  /*1fc0*/  PRMT R47, R36, 0x7604, R47 ;  /* 0x00007604242f7816 */ /* 0x000fe4000000002f */
[----:B------:R-:W-:Y:S02]  /*1fd0*/  LOP3.LUT R23, R22, 0x1c, RZ, 0xc0, !PT ;  /* 0x0000001c16177812 */ /* 0x000fe400078ec0ff */
[----:B------:R-:W-:-:S03]  /*1fe0*/  IADD3 R51, P4, R27, UR4, RZ ;  /* 0x000000041b337c10 */ /* 0x000fc6000ff9e0ff */
[----:B------:R-:W-:Y:S01]  /*1ff0*/  IMAD.IADD R22, R0, 0x1, -R23 ;  /* 0x0000000100167824 */ /* 0x000fe200078e0a17 */
[----:B------:R-:W-:Y:S02]  /*2000*/  SHF.R.U32.HI R23, RZ, 0x1, R0 ;  /* 0x00000001ff177819 */ /* 0x000fe40000011600 */
[----:B------:R-:W-:Y:S02]  /*2010*/  IADD3.X R42, R26, UR5, RZ, P4, !PT ;  /* 0x000000051a2a7c10 */ /* 0x000fe4000a7fe4ff */
[----:B------:R-:W-:Y:S02]  /*2020*/  LOP3.LUT R22, R22, 0x1f, RZ, 0xc0, !PT ;  /* 0x0000001f16167812 */ /* 0x000fe400078ec0ff */
[----:B------:R-:W-:Y:S01]  /*2030*/  LOP3.LUT R25, R23, 0x70, RZ, 0xc0, !PT ;  /* 0x0000007017197812 */ /* 0x000fe200078ec0ff */
[----:B------:R-:W-:-:S04]  /*2040*/  IMAD.MOV.U32 R23, RZ, RZ, RZ ;  /* 0x000000ffff177224 */ /* 0x000fc800078e00ff */
[----:B------:R-:W-:-:S04]  /*2050*/  IMAD.WIDE.U32 R22, R25, R38, R22 ;  /* 0x0000002619167225 */ /* 0x000fc800078e0016 */
[----:B------:R-:W-:Y:S01]  /*2060*/  IMAD R25, R14, R25, RZ ;  /* 0x000000190e197224 */ /* 0x000fe200078e02ff */
[----:B------:R-:W-:-:S04]  /*2070*/  IADD3 R24, P2, R22, R38, RZ ;  /* 0x0000002616187210 */ /* 0x000fc80007f5e0ff */
[----:B------:R-:W-:Y:S02]  /*2080*/  IADD3.X R23, R14, R23, R25, P2, !PT ;  /* 0x000000170e177210 */ /* 0x000fe400017fe419 */
[----:B------:R-:W-:-:S04]  /*2090*/  LEA R22, P2, R24, R51, 0x1 ;  /* 0x0000003318167211 */ /* 0x000fc800078408ff */
[----:B------:R-:W-:-:S05]  /*20a0*/  LEA.HI.X R23, R24, R42, R23, 0x1, P2 ;  /* 0x0000002a18177211 */ /* 0x000fca00010f0c17 */
[----:B------:R1:W-:Y:S04]  /*20b0*/  STG.E.U16 desc[UR10][R22.64], R47 ;  /* 0x0000002f16007986 */ /* 0x0003e8000c10150a */
.L_x_4213:
[----:B------:R-:W-:Y:S05]  /*20c0*/  BSYNC B0 ;  /* 0x0000000000007941 */ /* 0x000fea0003800000 */
.L_x_4212:
[----:B------:R-:W-:Y:S04]  /*20d0*/  BSSY B0, `(.L_x_4214) ;  /* 0x0000014000007945 */ /* 0x000fe80003800000 */
[----:B------:R-:W-:Y:S05]  /*20e0*/  @!P0 BRA `(.L_x_4215) ;  /* 0x0000000000488947 */ /* 0x000fea0003800000 */
[----:B01----:R-:W-:Y:S01]  /*20f0*/  SHF.R.U32.HI R22, RZ, 0x3, R0 ;  /* 0x00000003ff167819 */ /* 0x003fe20000011600 */
[----:B------:R-:W-:Y:S01]  /*2100*/  ULDC.64 UR4, c[0x0][0x220] ;  /* 0x0000880000047ab9 */ /* 0x000fe20000000a00 */
[----:B------:R-:W-:Y:S02]  /*2110*/  PRMT R37, R37, 0x7604, R34 ;  /* 0x0000760425257816 */ /* 0x000fe40000000022 */
[----:B------:R-:W-:Y:S02]  /*2120*/  LOP3.LUT R23, R22, 0x1c, RZ, 0xc0, !PT ;  /* 0x0000001c16177812 */ /* 0x000fe400078ec0ff */
[----:B------:R-:W-:-:S03]  /*2130*/  IADD3 R36, P4, R27, UR4, RZ ;  /* 0x000000041b247c10 */ /* 0x000fc6000ff9e0ff */
[----:B------:R-:W-:Y:S01]  /*2140*/  IMAD.IADD R22, R0, 0x1, -R23 ;  /* 0x0000000100167824 */ /* 0x000fe200078e0a17 */
[----:B------:R-:W-:-:S04]  /*2150*/  SHF.R.U32.HI R23, RZ, 0x1, R0 ;  /* 0x00000001ff177819 */ /* 0x000fc80000011600 */
[----:B------:R-:W-:Y:S02]  /*2160*/  LOP3.LUT R22, R22, 0x1f, RZ, 0xc0, !PT ;  /* 0x0000001f16167812 */ /* 0x000fe400078ec0ff */
[----:B------:R-:W-:Y:S01]  /*2170*/  LOP3.LUT R25, R23, 0x70, RZ, 0xc0, !PT ;  /* 0x0000007017197812 */ /* 0x000fe200078ec0ff */
[----:B------:R-:W-:-:S04]  /*2180*/  IMAD.MOV.U32 R23, RZ, RZ, RZ ;  /* 0x000000ffff177224 */ /* 0x000fc800078e00ff */
[----:B------:R-:W-:-:S04]  /*2190*/  IMAD.WIDE.U32 R22, R25, R38, R22 ;  /* 0x0000002619167225 */ /* 0x000fc800078e0016 */
[----:B------:R-:W-:Y:S01]  /*21a0*/  IMAD R24, R25, R39, R23 ;  /* 0x0000002719187224 */ /* 0x000fe200078e0217 */
[----:B------:R-:W-:Y:S02]  /*21b0*/  LEA R23, P2, R38, R22, 0x1 ;  /* 0x0000001626177211 */ /* 0x000fe400078408ff */
[----:B------:R-:W-:Y:S02]  /*21c0*/  IADD3.X R25, R26, UR5, RZ, P4, !PT ;  /* 0x000000051a197c10 */ /* 0x000fe4000a7fe4ff */
[----:B------:R-:W-:Y:S02]  /*21d0*/  LEA.HI.X R24, R38, R24, R39, 0x1, P2 ;  /* 0x0000001826187211 */ /* 0x000fe400010f0c27 */
[----:B------:R-:W-:-:S04]  /*21e0*/  LEA R22, P2, R23, R36, 0x1 ;  /* 0x0000002417167211 */ /* 0x000fc800078408ff */
[----:B------:R-:W-:-:S05]  /*21f0*/  LEA.HI.X R23, R23, R25, R24, 0x1, P2 ;  /* 0x0000001917177211 */ /* 0x000fca00010f0c18 */
[----:B------:R2:W-:Y:S04]  /*2200*/  STG.E.U16 desc[UR10][R22.64], R37 ;  /* 0x0000002516007986 */ /* 0x0005e8000c10150a */
.L_x_4215:
[----:B------:R-:W-:Y:S05]  /*2210*/  BSYNC B0 ;  /* 0x0000000000007941 */ /* 0x000fea0003800000 */
.L_x_4214:
[----:B------:R-:W-:Y:S04]  /*2220*/  BSSY B0, `(.L_x_4216) ;  /* 0x0000016000007945 */ /* 0x000fe80003800000 */
[----:B------:R-:W-:Y:S05]  /*2230*/  @!P0 BRA `(.L_x_4217) ;  /* 0x0000000000508947 */ /* 0x000fea0003800000 */
[----:B012---:R-:W-:Y:S01]  /*2240*/  SHF.R.U32.HI R22, RZ, 0x3, R0 ;  /* 0x00000003ff167819 */ /* 0x007fe20000011600 */
[----:B------:R-:W-:Y:S01]  /*2250*/  ULDC.64 UR4, c[0x0][0x220] ;  /* 0x0000880000047ab9 */ /* 0x000fe20000000a00 */
[----:B------:R-:W-:Y:S02]  /*2260*/  PRMT R35, R35, 0x7604, R32 ;  /* 0x0000760423237816 */ /* 0x000fe40000000020 */
[----:B------:R-:W-:Y:S02]  /*2270*/  LOP3.LUT R23, R22, 0x1c, RZ, 0xc0, !PT ;  /* 0x0000001c16177812 */ /* 0x000fe400078ec0ff */
[----:B------:R-:W-:-:S03]  /*2280*/  SHF.R.U32.HI R22, RZ, 0x1, R0 ;  /* 0x00000001ff167819 */ /* 0x000fc60000011600 */
[----:B------:R-:W-:Y:S01]  /*2290*/  IMAD.IADD R23, R0, 0x1, -R23 ;  /* 0x0000000100177824 */ /* 0x000fe200078e0a17 */
[----:B------:R-:W-:-:S04]  /*22a0*/  LOP3.LUT R25, R22, 0x70, RZ, 0xc0, !PT ;  /* 0x0000007016197812 */ /* 0x000fc800078ec0ff */
[----:B------:R-:W-:Y:S01]  /*22b0*/  LOP3.LUT R22, R23, 0x1f, RZ, 0xc0, !PT ;  /* 0x0000001f17167812 */ /* 0x000fe200078ec0ff */
[----:B------:R-:W-:Y:S02]  /*22c0*/  IMAD.MOV.U32 R23, RZ, RZ, RZ ;  /* 0x000000ffff177224 */ /* 0x000fe400078e00ff */
[----:B------:R-:W-:Y:S02]  /*22d0*/  IMAD R37, R14, R25, RZ ;  /* 0x000000190e257224 */ /* 0x000fe400078e02ff */
[----:B------:R-:W-:-:S04]  /*22e0*/  IMAD.WIDE.U32 R22, R25, R38, R22 ;  /* 0x0000002619167225 */ /* 0x000fc800078e0016 */
[----:B------:R-:W-:Y:S01]  /*22f0*/  IMAD.IADD R23, R23, 0x1, R37 ;  /* 0x0000000117177824 */ /* 0x000fe200078e0225 */
[----:B------:R-:W-:Y:S01]  /*2300*/  IADD3 R37, P2, R27, UR4, RZ ;  /* 0x000000041b257c10 */ /* 0x000fe2000ff5e0ff */
[----:B------:R-:W-:-:S03]  /*2310*/  IMAD.WIDE.U32 R24, R38, 0x3, R22 ;  /* 0x0000000326187825 */ /* 0x000fc600078e0016 */
[----:B------:R-:W-:Y:S01]  /*2320*/  IADD3.X R34, R26, UR5, RZ, P2, !PT ;  /* 0x000000051a227c10 */ /* 0x000fe200097fe4ff */
[----:B------:R-:W-:Y:S01]  /*2330*/  IMAD R23, R14, 0x3, RZ ;  /* 0x000000030e177824 */ /* 0x000fe200078e02ff */
[----:B------:R-:W-:-:S03]  /*2340*/  LEA R22, P2, R24, R37, 0x1 ;  /* 0x0000002518167211 */ /* 0x000fc600078408ff */
[----:B------:R-:W-:-:S05]  /*2350*/  IMAD.IADD R23, R23, 0x1, R25 ;  /* 0x0000000117177824 */ /* 0x000fca00078e0219 */
[----:B------:R-:W-:-:S05]  /*2360*/  LEA.HI.X R23, R24, R34, R23, 0x1, P2 ;  /* 0x0000002218177211 */ /* 0x000fca00010f0c17 */
[----:B------:R3:W-:Y:S02]  /*2370*/  STG.E.U16 desc[UR10][R22.64], R35 ;  /* 0x0000002316007986 */ /* 0x0007e4000c10150a */
.L_x_4217:
[----:B------:R-:W-:Y:S05]  /*2380*/  BSYNC B0 ;  /* 0x0000000000007941 */ /* 0x000fea0003800000 */
.L_x_4216:
[--C-:B------:R-:W-:Y:S01]  /*2390*/  SHF.R.U32.HI R66, RZ, 0x3, R0.reuse ;  /* 0x00000003ff427819 */ /* 0x100fe20000011600 */
[----:B------:R-:W-:Y:S01]  /*23a0*/  IMAD.SHL.U32 R36, R38, 0x4, RZ ;  /* 0x0000000426247824 */ /* 0x000fe200078e00ff */
[----:B------:R-:W-:Y:S01]  /*23b0*/  SHF.R.U32.HI R24, RZ, 0x1, R0 ;  /* 0x00000001ff187819 */ /* 0x000fe20000011600 */
[----:B------:R-:W-:Y:S01]  /*23c0*/  IMAD.SHL.U32 R34, R5, 0x4, RZ ;  /* 0x0000000405227824 */ /* 0x000fe200078e00ff */
[----:B0123--:R-:W-:Y:S01]  /*23d0*/  LOP3.LUT R23, R66, 0x1ffffffc, RZ, 0xc0, !PT ;  /* 0x1ffffffc42177812 */ /* 0x00ffe200078ec0ff */
[----:B------:R-:W-:Y:S01]  /*23e0*/  IMAD R22, R33, 0x1000000, R30 ;  /* 0x0100000021167824 */ /* 0x000fe200078e021e */
[----:B------:R-:W-:Y:S01]  /*23f0*/  SHF.L.U64.HI R37, R38, 0x2, R39 ;  /* 0x0000000226257819 */ /* 0x000fe20000010227 */
[----:B------:R-:W-:Y:S01]  /*2400*/  ULDC.64 UR4, c[0x0][0x220] ;  /* 0x0000880000047ab9 */ /* 0x000fe20000000a00 */
[----:B------:R-:W-:Y:S01]  /*2410*/  LOP3.LUT R24, R24, 0x70, RZ, 0xc0, !PT ;  /* 0x0000007018187812 */ /* 0x000fe200078ec0ff */
[----:B------:R-:W-:Y:S01]  /*2420*/  BSSY B0, `(.L_x_4218) ;  /* 0x0000021000007945 */ /* 0x000fe20003800000 */
[----:B------:R-:W-:-:S02]  /*2430*/  IADD3 R25, R0, 0x1e, -R23 ;  /* 0x0000001e00197810 */ /* 0x000fc40007ffe817 */
[----:B------:R-:W-:Y:S01]  /*2440*/  SHF.L.U64.HI R35, R5, 0x2, R4 ;  /* 0x0000000205237819 */ /* 0x000fe20000010204 */
[C---:B------:R-:W-:Y:S01]  /*2450*/  IMAD.WIDE.U32 R36, R24.reuse, R38, R36 ;  /* 0x0000002618247225 */ /* 0x040fe200078e0024 */
[----:B------:R-:W-:Y:S02]  /*2460*/  LOP3.LUT R33, R25, 0x1f, RZ, 0xc0, !PT ;  /* 0x0000001f19217812 */ /* 0x000fe400078ec0ff */
[----:B------:R-:W-:Y:S01]  /*2470*/  IADD3 R25, P5, R27, UR4, RZ ;  /* 0x000000041b197c10 */ /* 0x000fe2000ffbe0ff */
[----:B------:R-:W-:Y:S01]  /*2480*/  IMAD.WIDE.U32 R34, R24, R5, R34 ;  /* 0x0000000518227225 */ /* 0x000fe200078e0022 */
[----:B------:R-:W-:Y:S02]  /*2490*/  ISETP.LT.U32.AND P2, PT, R33, R7, !P3 ;  /* 0x000000072100720c */ /* 0x000fe40005f41070 */
[----:B------:R-:W-:Y:S01]  /*24a0*/  IADD3.X R26, R26, UR5, RZ, P5, !PT ;  /* 0x000000051a1a7c10 */ /* 0x000fe2000affe4ff */
[----:B------:R-:W-:Y:S01]  /*24b0*/  IMAD R47, R14, R24, RZ ;  /* 0x000000180e2f7224 */ /* 0x000fe200078e02ff */
[----:B------:R-:W-:-:S02]  /*24c0*/  FMNMX R29, |R28|, R29, !PT ;  /* 0x0000001d1c1d7209 */ /* 0x000fc40007800200 */
[C---:B------:R-:W-:Y:S02]  /*24d0*/  IADD3 R42, P4, R33.reuse, R36, RZ ;  /* 0x00000024212a7210 */ /* 0x040fe40007f9e0ff */
[----:B------:R-:W-:Y:S01]  /*24e0*/  IADD3 R44, P3, R33, R34, RZ ;  /* 0x00000022212c7210 */ /* 0x000fe20007f7e0ff */
[----:B------:R-:W-:Y:S01]  /*24f0*/  IMAD R33, R4, R24, RZ ;  /* 0x0000001804217224 */ /* 0x000fe200078e02ff */
[----:B------:R-:W-:Y:S02]  /*2500*/  IADD3 R27, P5, R25, R38, RZ ;  /* 0x00000026191b7210 */ /* 0x000fe40007fbe0ff */
[----:B------:R-:W-:Y:S01]  /*2510*/  FMNMX R64, |R64|, R29, !PT ;  /* 0x0000001d40407209 */ /* 0x000fe20007800200 */
[----:B------:R-:W-:Y:S02]  /*2520*/  IMAD.IADD R29, R47, 0x1, R37 ;  /* 0x000000012f1d7824 */ /* 0x000fe400078e0225 */
[----:B------:R-:W-:Y:S02]  /*2530*/  IMAD.IADD R28, R35, 0x1, R33 ;  /* 0x00000001231c7824 */ /* 0x000fe400078e0221 */
[----:B------:R-:W-:Y:S01]  /*2540*/  IMAD.X R30, R26, 0x1, R39, P5 ;  /* 0x000000011a1e7824 */ /* 0x000fe200028e0627 */
[----:B------:R-:W-:Y:S06]  /*2550*/  @!P0 BRA `(.L_x_4219) ;  /* 0x0000000000348947 */ /* 0x000fec0003800000 */
[----:B------:R-:W-:Y:S02]  /*2560*/  SHF.R.U32.HI R32, RZ, 0x3, R0 ;  /* 0x00000003ff207819 */ /* 0x000fe40000011600 */
[----:B------:R-:W-:Y:S02]  /*2570*/  PRMT R49, R54, 0x7604, R49 ;  /* 0x0000760436317816 */ /* 0x000fe40000000031 */
[----:B------:R-:W-:-:S05]  /*2580*/  LOP3.LUT R33, R32, 0x1c, RZ, 0xc0, !PT ;  /* 0x0000001c20217812 */ /* 0x000fca00078ec0ff */
[----:B------:R-:W-:Y:S01]  /*2590*/  IMAD.IADD R32, R0, 0x1, -R33 ;  /* 0x0000000100207824 */ /* 0x000fe200078e0a21 */
[----:B------:R-:W-:-:S04]  /*25a0*/  SHF.R.U32.HI R33, RZ, 0x1, R0 ;  /* 0x00000001ff217819 */ /* 0x000fc80000011600 */
[----:B------:R-:W-:Y:S02]  /*25b0*/  LOP3.LUT R32, R32, 0x1f, RZ, 0xc0, !PT ;  /* 0x0000001f20207812 */ /* 0x000fe400078ec0ff */
[----:B------:R-:W-:Y:S01]  /*25c0*/  LOP3.LUT R47, R33, 0x70, RZ, 0xc0, !PT ;  /* 0x00000070212f7812 */ /* 0x000fe200078ec0ff */
[----:B------:R-:W-:-:S04]  /*25d0*/  IMAD.MOV.U32 R33, RZ, RZ, RZ ;  /* 0x000000ffff217224 */ /* 0x000fc800078e00ff */
[----:B------:R-:W-:-:S04]  /*25e0*/  IMAD.WIDE.U32 R32, R47, R38, R32 ;  /* 0x000000262f207225 */ /* 0x000fc800078e0020 */
[----:B------:R-:W-:Y:S01]  /*25f0*/  IMAD R47, R47, R39, R33 ;  /* 0x000000272f2f7224 */ /* 0x000fe200078e0221 */
[----:B------:R-:W-:-:S04]  /*2600*/  LEA R46, P5, R32, R27, 0x1 ;  /* 0x0000001b202e7211 */ /* 0x000fc800078a08ff */
[----:B------:R-:W-:-:S05]  /*2610*/  LEA.HI.X R47, R32, R30, R47, 0x1, P5 ;  /* 0x0000001e202f7211 */ /* 0x000fca00028f0c2f */
[----:B------:R0:W-:Y:S04]  /*2620*/  STG.E.U16 desc[UR10][R46.64], R49 ;  /* 0x000000312e007986 */ /* 0x0001e8000c10150a */
.L_x_4219:
[----:B------:R-:W-:Y:S05]  /*2630*/  BSYNC B0 ;  /* 0x0000000000007941 */ /* 0x000fea0003800000 */
.L_x_4218:
[----:B------:R-:W-:Y:S04]  /*2640*/  BSSY B0, `(.L_x_4220) ;  /* 0x0000011000007945 */ /* 0x000fe80003800000 */
[----:B------:R-:W-:Y:S05]  /*2650*/  @!P0 BRA `(.L_x_4221) ;  /* 0x00000000003c8947 */ /* 0x000fea0003800000 */
[----:B------:R-:W-:-:S04]  /*2660*/  SHF.R.U32.HI R32, RZ, 0x3, R0 ;  /* 0x00000003ff207819 */ /* 0x000fc80000011600 */
[----:B------:R-:W-:-:S05]  /*2670*/  LOP3.LUT R33, R32, 0x1c, RZ, 0xc0, !PT ;  /* 0x0000001c20217812 */ /* 0x000fca00078ec0ff */
[----:B------:R-:W-:Y:S01]  /*2680*/  IMAD.IADD R32, R0, 0x1, -R33 ;  /* 0x0000000100207824 */ /* 0x000fe200078e0a21 */
[----:B------:R-:W-:-:S04]  /*2690*/  SHF.R.U32.HI R33, RZ, 0x1, R0 ;  /* 0x00000001ff217819 */ /* 0x000fc80000011600 */
[----:B------:R-:W-:Y:S02]  /*26a0*/  LOP3.LUT R32, R32, 0x1f, RZ, 0xc0, !PT ;  /* 0x0000001f20207812 */ /* 0x000fe400078ec0ff */
[----:B0-----:R-:W-:Y:S01]  /*26b0*/  LOP3.LUT R47, R33, 0x70, RZ, 0xc0, !PT ;  /* 0x00000070212f7812 */ /* 0x001fe200078ec0ff */
[----:B------:R-:W-:-:S04]  /*26c0*/  IMAD.MOV.U32 R33, RZ, RZ, RZ ;  /* 0x000000ffff217224 */ /* 0x000fc800078e00ff */
[----:B------:R-:W-:-:S04]  /*26d0*/  IMAD.WIDE.U32 R32, R47, R38, R32 ;  /* 0x000000262f207225 */ /* 0x000fc800078e0020 */
[----:B------:R-:W-:Y:S01]  /*26e0*/  IMAD R47, R14, R47, RZ ;  /* 0x0000002f0e2f7224 */ /* 0x000fe200078e02ff */
[----:B------:R-:W-:-:S04]  /*26f0*/  IADD3 R46, P5, R32, R38, RZ ;  /* 0x00000026202e7210 */ /* 0x000fc80007fbe0ff */
[----:B------:R-:W-:Y:S02]  /*2700*/  IADD3.X R47, R14, R33, R47, P5, !PT ;  /* 0x000000210e2f7210 */ /* 0x000fe40002ffe42f */
[----:B------:R-:W-:-:S04]  /*2710*/  LEA R32, P5, R46, R27, 0x1 ;  /* 0x0000001b2e207211 */ /* 0x000fc800078a08ff */
[----:B------:R-:W-:Y:S02]  /*2720*/  LEA.HI.X R33, R46, R30, R47, 0x1, P5 ;  /* 0x0000001e2e217211 */ /* 0x000fe400028f0c2f */
[----:B------:R-:W-:-:S05]  /*2730*/  PRMT R47, R52, 0x7604, R45 ;  /* 0x00007604342f7816 */ /* 0x000fca000000002d */
[----:B------:R1:W-:Y:S02]  /*2740*/  STG.E.U16 desc[UR10][R32.64], R47 ;  /* 0x0000002f20007986 */ /* 0x0003e4000c10150a */
.L_x_4221:
[----:B------:R-:W-:Y:S05]  /*2750*/  BSYNC B0 ;  /* 0x0000000000007941 */ /* 0x000fea0003800000 */
.L_x_4220:
[----:B------:R-:W-:Y:S04]  /*2760*/  BSSY B0, `(.L_x_4222) ;  /* 0x0000011000007945 */ /* 0x000fe80003800000 */
[----:B------:R-:W-:Y:S05]  /*2770*/  @!P0 BRA `(.L_x_4223) ;  /* 0x00000000003c8947 */ /* 0x000fea0003800000 */
[----:B-1----:R-:W-:Y:S02]  /*2780*/  SHF.R.U32.HI R32, RZ, 0x3, R0 ;  /* 0x00000003ff207819 */ /* 0x002fe40000011600 */
[----:B------:R-:W-:Y:S02]  /*2790*/  PRMT R31, R48, 0x7604, R31 ;  /* 0x00007604301f7816 */ /* 0x000fe4000000001f */
[----:B------:R-:W-:-:S05]  /*27a0*/  LOP3.LUT R33, R32, 0x1c, RZ, 0xc0, !PT ;  /* 0x0000001c20217812 */ /* 0x000fca00078ec0ff */
[----:B------:R-:W-:Y:S01]  /*27b0*/  IMAD.IADD R32, R0, 0x1, -R33 ;  /* 0x0000000100207824 */ /* 0x000fe200078e0a21 */
[----:B------:R-:W-:-:S04]  /*27c0*/  SHF.R.U32.HI R33, RZ, 0x1, R0 ;  /* 0x00000001ff217819 */ /* 0x000fc80000011600 */
[----:B------:R-:W-:Y:S02]  /*27d0*/  LOP3.LUT R32, R32, 0x1f, RZ, 0xc0, !PT ;  /* 0x0000001f20207812 */ /* 0x000fe400078ec0ff */
[----:B0-----:R-:W-:Y:S01]  /*27e0*/  LOP3.LUT R47, R33, 0x70, RZ, 0xc0, !PT ;  /* 0x00000070212f7812 */ /* 0x001fe200078ec0ff */
[----:B------:R-:W-:-:S04]  /*27f0*/  IMAD.MOV.U32 R33, RZ, RZ, RZ ;  /* 0x000000ffff217224 */ /* 0x000fc800078e00ff */
[----:B------:R-:W-:-:S04]  /*2800*/  IMAD.WIDE.U32 R32, R47, R38, R32 ;  /* 0x000000262f207225 */ /* 0x000fc800078e0020 */
[----:B------:R-:W-:Y:S01]  /*2810*/  IMAD R47, R47, R39, R33 ;  /* 0x000000272f2f7224 */ /* 0x000fe200078e0221 */
[----:B------:R-:W-:-:S04]  /*2820*/  LEA R33, P5, R38, R32, 0x1 ;  /* 0x0000002026217211 */ /* 0x000fc800078a08ff */
[----:B------:R-:W-:Y:S02]  /*2830*/  LEA.HI.X R47, R38, R47, R39, 0x1, P5 ;  /* 0x0000002f262f7211 */ /* 0x000fe400028f0c27 */
[----:B------:R-:W-:-:S04]  /*2840*/  LEA R32, P5, R33, R27, 0x1 ;  /* 0x0000001b21207211 */ /* 0x000fc800078a08ff */
[----:B------:R-:W-:-:S05]  /*2850*/  LEA.HI.X R33, R33, R30, R47, 0x1, P5 ;  /* 0x0000001e21217211 */ /* 0x000fca00028f0c2f */
[----:B------:R2:W-:Y:S04]  /*2860*/  STG.E.U16 desc[UR10][R32.64], R31 ;  /* 0x0000001f20007986 */ /* 0x0005e8000c10150a */
.L_x_4223:
[----:B------:R-:W-:Y:S05]  /*2870*/  BSYNC B0 ;  /* 0x0000000000007941 */ /* 0x000fea0003800000 */
.L_x_4222:
[----:B------:R-:W-:Y:S04]  /*2880*/  BSSY B0, `(.L_x_4224) ;  /* 0x0000013000007945 */ /* 0x000fe80003800000 */
[----:B------:R-:W-:Y:S05]  /*2890*/  @!P0 BRA `(.L_x_4225) ;  /* 0x0000000000448947 */ /* 0x000fea0003800000 */
[----:B--2---:R-:W-:-:S04]  /*28a0*/  SHF.R.U32.HI R31, RZ, 0x3, R0 ;  /* 0x00000003ff1f7819 */ /* 0x004fc80000011600 */
[----:B-1----:R-:W-:Y:S02]  /*28b0*/  LOP3.LUT R33, R31, 0x1c, RZ, 0xc0, !PT ;  /* 0x0000001c1f217812 */ /* 0x002fe400078ec0ff */
[----:B------:R-:W-:-:S03]  /*28c0*/  SHF.R.U32.HI R31, RZ, 0x1, R0 ;  /* 0x00000001ff1f7819 */ /* 0x000fc60000011600 */
[----:B------:R-:W-:Y:S01]  /*28d0*/  IMAD.IADD R33, R0, 0x1, -R33 ;  /* 0x0000000100217824 */ /* 0x000fe200078e0a21 */
[----:B------:R-:W-:-:S04]  /*28e0*/  LOP3.LUT R31, R31, 0x70, RZ, 0xc0, !PT ;  /* 0x000000701f1f7812 */ /* 0x000fc800078ec0ff */
[----:B------:R-:W-:Y:S01]  /*28f0*/  LOP3.LUT R32, R33, 0x1f, RZ, 0xc0, !PT ;  /* 0x0000001f21207812 */ /* 0x000fe200078ec0ff */
[----:B------:R-:W-:Y:S02]  /*2900*/  IMAD.MOV.U32 R33, RZ, RZ, RZ ;  /* 0x000000ffff217224 */ /* 0x000fe400078e00ff */
[----:B0-----:R-:W-:Y:S02]  /*2910*/  IMAD R47, R14, R31, RZ ;  /* 0x0000001f0e2f7224 */ /* 0x001fe400078e02ff */
[----:B------:R-:W-:-:S04]  /*2920*/  IMAD.WIDE.U32 R32, R31, R38, R32 ;  /* 0x000000261f207225 */ /* 0x000fc800078e0020 */
[----:B------:R-:W-:Y:S02]  /*2930*/  IMAD.IADD R33, R33, 0x1, R47 ;  /* 0x0000000121217824 */ /* 0x000fe400078e022f */
[----:B------:R-:W-:Y:S02]  /*2940*/  IMAD R31, R14, 0x3, RZ ;  /* 0x000000030e1f7824 */ /* 0x000fe400078e02ff */
[----:B------:R-:W-:-:S04]  /*2950*/  IMAD.WIDE.U32 R32, R38, 0x3, R32 ;  /* 0x0000000326207825 */ /* 0x000fc800078e0020 */
[----:B------:R-:W-:Y:S01]  /*2960*/  IMAD.IADD R31, R31, 0x1, R33 ;  /* 0x000000011f1f7824 */ /* 0x000fe200078e0221 */
[----:B------:R-:W-:-:S04]  /*2970*/  LEA R46, P0, R32, R27, 0x1 ;  /* 0x0000001b202e7211 */ /* 0x000fc800078008ff */
[----:B------:R-:W-:Y:S02]  /*2980*/  LEA.HI.X R47, R32, R30, R31, 0x1, P0 ;  /* 0x0000001e202f7211 */ /* 0x000fe400000f0c1f */
[----:B------:R-:W-:-:S05]  /*2990*/  PRMT R31, R50, 0x7604, R43 ;  /* 0x00007604321f7816 */ /* 0x000fca000000002b */
[----:B------:R3:W-:Y:S02]  /*29a0*/  STG.E.U16 desc[UR10][R46.64], R31 ;  /* 0x0000001f2e007986 */ /* 0x0007e4000c10150a */
.L_x_4225:
[----:B------:R-:W-:Y:S05]  /*29b0*/  BSYNC B0 ;  /* 0x0000000000007941 */ /* 0x000fea0003800000 */
.L_x_4224:
[----:B------:R-:W-:Y:S01]  /*29c0*/  BSSY B0, `(.L_x_4226) ;  /* 0x000001b000007945 */ /* 0x000fe20003800000 */
[----:B------:R-:W-:Y:S01]  /*29d0*/  IMAD.X R43, RZ, RZ, R29, P4 ;  /* 0x000000ffff2b7224 */ /* 0x000fe200020e061d */
[----:B-12---:R-:W-:Y:S01]  /*29e0*/  @!P2 CS2R R32, SRZ ;  /* 0x000000000020a805 */ /* 0x006fe2000001ff00 */
[----:B------:R-:W-:Y:S01]  /*29f0*/  IMAD.X R45, RZ, RZ, R28, P3 ;  /* 0x000000ffff2d7224 */ /* 0x000fe200018e061c */
[----:B0--3--:R-:W-:Y:S01]  /*2a00*/  @!P2 CS2R R46, SRZ ;  /* 0x00000000002ea805 */ /* 0x009fe2000001ff00 */
[----:B------:R-:W-:Y:S01]  /*2a10*/  @!P2 IMAD.MOV.U32 R31, RZ, RZ, RZ ;  /* 0x000000ffff1fa224 */ /* 0x000fe200078e00ff */
[----:B------:R-:W-:Y:S01]  /*2a20*/  @!P2 CS2R R48, SRZ ;  /* 0x000000000030a805 */ /* 0x000fe2000001ff00 */
[----:B------:R-:W-:Y:S06]  /*2a30*/  @!P2 BRA `(.L_x_4227) ;  /* 0x00000000004ca947 */ /* 0x000fec0003800000 */
[C---:B------:R-:W-:Y:S02]  /*2a40*/  LEA R31, P0, R38.reuse, R42, 0x2 ;  /* 0x0000002a261f7211 */ /* 0x040fe400078010ff */
[----:B------:R-:W-:Y:S02]  /*2a50*/  LOP3.LUT R49, R17, 0xfffffffc, RZ, 0xc0, !PT ;  /* 0xfffffffc11317812 */ /* 0x000fe400078ec0ff */
[----:B------:R-:W-:Y:S01]  /*2a60*/  LEA.HI.X R32, R38, R43, R39, 0x2, P0 ;  /* 0x0000002b26207211 */ /* 0x000fe200000f1427 */
[C---:B------:R-:W-:Y:S01]  /*2a70*/  IMAD.SHL.U32 R52, R31.reuse, 0x4, RZ ;  /* 0x000000041f347824 */ /* 0x040fe200078e00ff */
[----:B------:R-:W-:Y:S02]  /*2a80*/  LOP3.LUT R51, R16, 0x3fffffff, RZ, 0xc0, !PT ;  /* 0x3fffffff10337812 */ /* 0x000fe400078ec0ff */
[----:B------:R-:W-:Y:S02]  /*2a90*/  SHF.L.U64.HI R31, R31, 0x2, R32 ;  /* 0x000000021f1f7819 */ /* 0x000fe40000010220 */
[----:B------:R-:W-:-:S02]  /*2aa0*/  IADD3 R32, P5, R49, R44, RZ ;  /* 0x0000002c31207210 */ /* 0x000fc40007fbe0ff */
[----:B------:R-:W-:-:S03]  /*2ab0*/  LEA R53, P6, R15, UR6, 0x6 ;  /* 0x000000060f357c11 */ /* 0x000fc6000f8c30ff */
[----:B------:R-:W-:Y:S01]  /*2ac0*/  IMAD.X R49, R51, 0x1, R45, P5 ;  /* 0x0000000133317824 */ /* 0x000fe200028e062d */
[CC--:B------:R-:W-:Y:S02]  /*2ad0*/  IADD3 R54, P0, R52.reuse, R53.reuse, RZ ;  /* 0x0000003534367210 */ /* 0x0c0fe40007f1e0ff */
[----:B------:R-:W-:Y:S02]  /*2ae0*/  LEA.HI.X R72, R15, UR7, R18, 0x6, P6 ;  /* 0x000000070f487c11 */ /* 0x000fe4000b0f3412 */
[----:B------:R-:W-:Y:S02]  /*2af0*/  IADD3 R52, P3, P4, R52, R53, R17 ;  /* 0x0000003534347210 */ /* 0x000fe40007c7e011 */
[C---:B------:R-:W-:Y:S01]  /*2b00*/  LEA R50, P5, R32.reuse, R11, 0x2 ;  /* 0x0000000b20327211 */ /* 0x040fe200078a10ff */
[C---:B------:R-:W-:Y:S01]  /*2b10*/  IMAD.X R55, R31.reuse, 0x1, R72, P0 ;  /* 0x000000011f377824 */ /* 0x040fe200000e0648 */
[----:B------:R-:W-:Y:S02]  /*2b20*/  IADD3.X R53, R31, R72, R16, P3, P4 ;  /* 0x000000481f357210 */ /* 0x000fe40001fe8410 */
[----:B------:R-:W-:-:S02]  /*2b30*/  LEA.HI.X R51, R32, R12, R49, 0x2, P5 ;  /* 0x0000000c20337211 */ /* 0x000fc400028f1431 */
[----:B------:R0:W5:Y:S04]  /*2b40*/  LDG.E R32, desc[UR10][R54.64] ;  /* 0x0000000a36207981 */ /* 0x000168000c1e1900 */
[----:B------:R0:W5:Y:S04]  /*2b50*/  LDG.E R49, desc[UR10][R52.64] ;  /* 0x0000000a34317981 */ /* 0x000168000c1e1900 */
[----:B------:R0:W5:Y:S02]  /*2b60*/  LDG.E R31, desc[UR10][R50.64] ;  /* 0x0000000a321f7981 */ /* 0x000164000c1e1900 */
.L_x_4227:
[----:B------:R-:W-:Y:S05]  /*2b70*/  BSYNC B0 ;  /* 0x0000000000007941 */ /* 0x000fea0003800000 */
.L_x_4226:
[----:B------:R-:W-:Y:S04]  /*2b80*/  BSSY B0, `(.L_x_4228) ;  /* 0x0000017000007945 */ /* 0x000fe80003800000 */
[----:B------:R-:W-:Y:S05]  /*2b90*/  @!P2 BRA `(.L_x_4229) ;  /* 0x000000000054a947 */ /* 0x000fea0003800000 */
[----:B------:R-:W-:Y:S02]  /*2ba0*/  IMAD R33, R39, 0x5, RZ ;  /* 0x0000000527217824 */ /* 0x000fe400078e02ff */
[----:B------:R-:W-:-:S04]  /*2bb0*/  IMAD.WIDE.U32 R46, R38, 0x5, R42 ;  /* 0x00000005262e7825 */ /* 0x000fc800078e002a */
[----:B0-----:R-:W-:Y:S02]  /*2bc0*/  IMAD R53, R4, 0x5, RZ ;  /* 0x0000000504357824 */ /* 0x001fe400078e02ff */
[----:B------:R-:W-:-:S04]  /*2bd0*/  IMAD.WIDE.U32 R50, R5, 0x5, R44 ;  /* 0x0000000505327825 */ /* 0x000fc800078e002c */
[----:B------:R-:W-:Y:S01]  /*2be0*/  IMAD.IADD R33, R47, 0x1, R33 ;  /* 0x000000012f217824 */ /* 0x000fe200078e0221 */
[----:B------:R-:W-:Y:S01]  /*2bf0*/  LEA R54, P0, R50, R11, 0x2 ;  /* 0x0000000b32367211 */ /* 0x000fe200078010ff */
[----:B------:R-:W-:Y:S01]  /*2c00*/  IMAD.IADD R47, R53, 0x1, R51 ;  /* 0x00000001352f7824 */ /* 0x000fe200078e0233 */
[C---:B------:R-:W-:Y:S02]  /*2c10*/  LEA R53, P3, R15.reuse, UR6, 0x6 ;  /* 0x000000060f357c11 */ /* 0x040fe4000f8630ff */
[C---:B------:R-:W-:Y:S01]  /*2c20*/  SHF.L.U64.HI R33, R46.reuse, 0x2, R33 ;  /* 0x000000022e217819 */ /* 0x040fe20000010221 */
[----:B------:R-:W-:Y:S01]  /*2c30*/  IMAD.SHL.U32 R46, R46, 0x4, RZ ;  /* 0x000000042e2e7824 */ /* 0x000fe200078e00ff */
[----:B------:R-:W-:Y:S02]  /*2c40*/  LEA R51, P4, R38, R53, 0x1 ;  /* 0x0000003526337211 */ /* 0x000fe400078808ff */
[----:B------:R-:W-:Y:S02]  /*2c50*/  LEA.HI.X R72, R15, UR7, R18, 0x6, P3 ;  /* 0x000000070f487c11 */ /* 0x000fe400098f3412 */
[----:B------:R-:W-:-:S02]  /*2c60*/  LEA.HI.X R55, R50, R12, R47, 0x2, P0 ;  /* 0x0000000c32377211 */ /* 0x000fc400000f142f */
[C---:B------:R-:W-:Y:S02]  /*2c70*/  IADD3 R52, P0, R46.reuse, R53, RZ ;  /* 0x000000352e347210 */ /* 0x040fe40007f1e0ff */
[----:B------:R-:W-:Y:S02]  /*2c80*/  IADD3 R50, P3, R46, R51, RZ ;  /* 0x000000332e327210 */ /* 0x000fe40007f7e0ff */
[----:B------:R-:W-:Y:S01]  /*2c90*/  LEA.HI.X R46, R38, R72, R39, 0x1, P4 ;  /* 0x00000048262e7211 */ /* 0x000fe200020f0c27 */
[----:B------:R-:W-:-:S04]  /*2ca0*/  IMAD.X R53, R33, 0x1, R72, P0 ;  /* 0x0000000121357824 */ /* 0x000fc800000e0648 */
[----:B------:R-:W-:Y:S02]  /*2cb0*/  IMAD.X R51, R33, 0x1, R46, P3 ;  /* 0x0000000121337824 */ /* 0x000fe400018e062e */
[----:B------:R1:W5:Y:S04]  /*2cc0*/  LDG.E R33, desc[UR10][R54.64] ;  /* 0x0000000a36217981 */ /* 0x000368000c1e1900 */
[----:B------:R1:W5:Y:S04]  /*2cd0*/  LDG.E R46, desc[UR10][R52.64] ;  /* 0x0000000a342e7981 */ /* 0x000368000c1e1900 */
[----:B------:R1:W5:Y:S02]  /*2ce0*/  LDG.E R47, desc[UR10][R50.64] ;  /* 0x0000000a322f7981 */ /* 0x000364000c1e1900 */
.L_x_4229:
[----:B------:R-:W-:Y:S05]  /*2cf0*/  BSYNC B0 ;  /* 0x0000000000007941 */ /* 0x000fea0003800000 */
.L_x_4228:
[----:B------:R-:W-:Y:S01]  /*2d00*/  BSSY B0, `(.L_x_4230) ;  /* 0x000001c000007945 */ /* 0x000fe20003800000 */
[----:B01----:R-:W-:-:S03]  /*2d10*/  @!P2 CS2R R50, SRZ ;  /* 0x000000000032a805 */ /* 0x003fc6000001ff00 */
[----:B------:R-:W-:Y:S05]  /*2d20*/  @!P2 BRA `(.L_x_4231) ;  /* 0x000000000064a947 */ /* 0x000fea0003800000 */
[----:B------:R-:W-:Y:S02]  /*2d30*/  IMAD.MOV.U32 R52, RZ, RZ, R44 ;  /* 0x000000ffff347224 */ /* 0x000fe400078e002c */
[----:B------:R-:W-:Y:S02]  /*2d40*/  IMAD.MOV.U32 R53, RZ, RZ, R45 ;  /* 0x000000ffff357224 */ /* 0x000fe400078e002d */
[----:B------:R-:W-:Y:S02]  /*2d50*/  IMAD R55, R4, 0x6, RZ ;  /* 0x0000000604377824 */ /* 0x000fe400078e02ff */
[----:B------:R-:W-:-:S04]  /*2d60*/  IMAD.WIDE.U32 R52, R5, 0x6, R52 ;  /* 0x0000000605347825 */ /* 0x000fc800078e0034 */
[----:B------:R-:W-:Y:S01]  /*2d70*/  IMAD.MOV.U32 R50, RZ, RZ, R42 ;  /* 0x000000ffff327224 */ /* 0x000fe200078e002a */
[----:B------:R-:W-:Y:S01]  /*2d80*/  LEA R72, P0, R52, R11, 0x2 ;  /* 0x0000000b34487211 */ /* 0x000fe200078010ff */
[----:B------:R-:W-:Y:S02]  /*2d90*/  IMAD.MOV.U32 R51, RZ, RZ, R43 ;  /* 0x000000ffff337224 */ /* 0x000fe400078e002b */
[----:B------:R-:W-:Y:S02]  /*2da0*/  IMAD.IADD R53, R55, 0x1, R53 ;  /* 0x0000000137357824 */ /* 0x000fe400078e0235 */
[----:B------:R-:W-:-:S03]  /*2db0*/  IMAD.WIDE.U32 R50, R38, 0x6, R50 ;  /* 0x0000000626327825 */ /* 0x000fc600078e0032 */
[----:B------:R-:W-:Y:S01]  /*2dc0*/  LEA.HI.X R73, R52, R12, R53, 0x2, P0 ;  /* 0x0000000c34497211 */ /* 0x000fe200000f1435 */
[----:B------:R-:W-:-:S04]  /*2dd0*/  IMAD R55, R39, 0x6, RZ ;  /* 0x0000000627377824 */ /* 0x000fc800078e02ff */
[----:B------:R-:W-:Y:S01]  /*2de0*/  IMAD.IADD R51, R51, 0x1, R55 ;  /* 0x0000000133337824 */ /* 0x000fe200078e0237 */
[----:B------:R-:W-:-:S04]  /*2df0*/  LEA R55, P4, R15, UR6, 0x6 ;  /* 0x000000060f377c11 */ /* 0x000fc8000f8830ff */
[C---:B------:R-:W-:Y:S01]  /*2e00*/  SHF.L.U64.HI R48, R50.reuse, 0x2, R51 ;  /* 0x0000000232307819 */ /* 0x040fe20000010233 */
[----:B------:R-:W-:Y:S01]  /*2e10*/  IMAD.SHL.U32 R50, R50, 0x4, RZ ;  /* 0x0000000432327824 */ /* 0x000fe200078e00ff */
[----:B------:R-:W-:Y:S02]  /*2e20*/  LEA R53, P5, R38, R55, 0x1 ;  /* 0x0000003726357211 */ /* 0x000fe400078a08ff */
[----:B------:R-:W-:Y:S02]  /*2e30*/  LEA.HI.X R51, R15, UR7, R18, 0x6, P4 ;  /* 0x000000070f337c11 */ /* 0x000fe4000a0f3412 */
[C---:B------:R-:W-:Y:S02]  /*2e40*/  IADD3 R52, P3, R50.reuse, R53, RZ ;  /* 0x0000003532347210 */ /* 0x040fe40007f7e0ff */
[----:B------:R-:W-:Y:S02]  /*2e50*/  IADD3 R54, P0, R50, R55, RZ ;  /* 0x0000003732367210 */ /* 0x000fe40007f1e0ff */
[----:B------:R-:W-:-:S03]  /*2e60*/  LEA.HI.X R53, R38, R51, R39, 0x1, P5 ;  /* 0x0000003326357211 */ /* 0x000fc600028f0c27 */
[C---:B------:R-:W-:Y:S02]  /*2e70*/  IMAD.X R55, R48.reuse, 0x1, R51, P0 ;  /* 0x0000000130377824 */ /* 0x040fe400000e0633 */
[----:B------:R-:W-:Y:S02]  /*2e80*/  IMAD.X R53, R48, 0x1, R53, P3 ;  /* 0x0000000130357824 */ /* 0x000fe400018e0635 */
[----:B------:R0:W5:Y:S04]  /*2e90*/  LDG.E R48, desc[UR10][R72.64] ;  /* 0x0000000a48307981 */ /* 0x000168000c1e1900 */
[----:B------:R0:W5:Y:S04]  /*2ea0*/  LDG.E R50, desc[UR10][R54.64] ;  /* 0x0000000a36327981 */ /* 0x000168000c1e1900 */
[----:B------:R0:W5:Y:S02]  /*2eb0*/  LDG.E R51, desc[UR10][R52.64] ;  /* 0x0000000a34337981 */ /* 0x000164000c1e1900 */
.L_x_4231:
[----:B------:R-:W-:Y:S05]  /*2ec0*/  BSYNC B0 ;  /* 0x0000000000007941 */ /* 0x000fea0003800000 */
.L_x_4230:
[----:B------:R-:W-:Y:S01]  /*2ed0*/  BSSY B0, `(.L_x_4232) ;  /* 0x000001b000007945 */ /* 0x000fe20003800000 */
[----:B0-----:R-:W-:Y:S01]  /*2ee0*/  @!P2 CS2R R52, SRZ ;  /* 0x000000000034a805 */ /* 0x001fe2000001ff00 */
[----:B------:R-:W-:Y:S02]  /*2ef0*/  @!P2 IMAD.MOV.U32 R54, RZ, RZ, RZ ;  /* 0x000000ffff36a224 */ /* 0x000fe400078e00ff */
[----:B------:R-:W-:Y:S05]  /*2f00*/  @!P2 BRA `(.L_x_4233) ;  /* 0x00000000005ca947 */ /* 0x000fea0003800000 */
[----:B------:R-:W-:Y:S02]  /*2f10*/  IMAD.MOV.U32 R52, RZ, RZ, R44 ;  /* 0x000000ffff347224 */ /* 0x000fe400078e002c */
[----:B------:R-:W-:Y:S02]  /*2f20*/  IMAD.MOV.U32 R53, RZ, RZ, R45 ;  /* 0x000000ffff357224 */ /* 0x000fe400078e002d */
[----:B------:R-:W-:Y:S02]  /*2f30*/  IMAD R45, R4, 0x7, RZ ;  /* 0x00000007042d7824 */ /* 0x000fe400078e02ff */
[----:B------:R-:W-:-:S04]  /*2f40*/  IMAD.WIDE.U32 R52, R5, 0x7, R52 ;  /* 0x0000000705347825 */ /* 0x000fc800078e0034 */
[----:B------:R-:W-:Y:S01]  /*2f50*/  IMAD R55, R14, 0x7, RZ ;  /* 0x000000070e377824 */ /* 0x000fe200078e02ff */
[----:B------:R-:W-:Y:S01]  /*2f60*/  LEA R44, P0, R52, R11, 0x2 ;  /* 0x0000000b342c7211 */ /* 0x000fe200078010ff */
[----:B------:R-:W-:-:S04]  /*2f70*/  IMAD.WIDE.U32 R42, R38, 0x7, R42 ;  /* 0x00000007262a7825 */ /* 0x000fc800078e002a */
[----:B------:R-:W-:Y:S02]  /*2f80*/  IMAD.IADD R45, R45, 0x1, R53 ;  /* 0x000000012d2d7824 */ /* 0x000fe400078e0235 */
[----:B------:R-:W-:-:S03]  /*2f90*/  IMAD.IADD R43, R55, 0x1, R43 ;  /* 0x00000001372b7824 */ /* 0x000fc600078e022b */
[----:B------:R-:W-:Y:S02]  /*2fa0*/  LEA.HI.X R45, R52, R12, R45, 0x2, P0 ;  /* 0x0000000c342d7211 */ /* 0x000fe400000f142d */
[C---:B------:R-:W-:Y:S02]  /*2fb0*/  LEA R53, P0, R15.reuse, UR6, 0x6 ;  /* 0x000000060f357c11 */ /* 0x040fe4000f8030ff */
[C---:B------:R-:W-:Y:S01]  /*2fc0*/  SHF.L.U64.HI R52, R42.reuse, 0x2, R43 ;  /* 0x000000022a347819 */ /* 0x040fe2000001022b */
[----:B------:R-:W-:Y:S01]  /*2fd0*/  IMAD.SHL.U32 R43, R42, 0x4, RZ ;  /* 0x000000042a2b7824 */ /* 0x000fe200078e00ff */
[-C--:B------:R-:W-:Y:S02]  /*2fe0*/  LEA R54, P3, R38, R53.reuse, 0x1 ;  /* 0x0000003526367211 */ /* 0x080fe400078608ff */
[----:B------:R-:W-:Y:S02]  /*2ff0*/  LEA.HI.X R55, R15, UR7, R18, 0x6, P0 ;  /* 0x000000070f377c11 */ /* 0x000fe400080f3412 */
[----:B------:R-:W-:-:S02]  /*3000*/  IADD3 R42, P0, R43, R53, RZ ;  /* 0x000000352b2a7210 */ /* 0x000fc40007f1e0ff */
[----:B------:R-:W-:Y:S02]  /*3010*/  IADD3 R54, P2, R43, R54, RZ ;  /* 0x000000362b367210 */ /* 0x000fe40007f5e0ff */
[----:B------:R-:W-:Y:S01]  /*3020*/  LEA.HI.X R53, R38, R55, R39, 0x1, P3 ;  /* 0x0000003726357211 */ /* 0x000fe200018f0c27 */
[----:B------:R-:W-:-:S04]  /*3030*/  IMAD.X R43, R52, 0x1, R55, P0 ;  /* 0x00000001342b7824 */ /* 0x000fc800000e0637 */
[----:B------:R-:W-:Y:S02]  /*3040*/  IMAD.X R55, R52, 0x1, R53, P2 ;  /* 0x0000000134377824 */ /* 0x000fe400010e0635 */
[----:B------:R0:W5:Y:S04]  /*3050*/  LDG.E R52, desc[UR10][R44.64] ;  /* 0x0000000a2c347981 */ /* 0x000168000c1e1900 */
[----:B------:R0:W5:Y:S04]  /*3060*/  LDG.E R53, desc[UR10][R42.64] ;  /* 0x0000000a2a357981 */ /* 0x000168000c1e1900 */
[----:B------:R0:W5:Y:S02]  /*3070*/  LDG.E R54, desc[UR10][R54.64] ;  /* 0x0000000a36367981 */ /* 0x000164000c1e1900 */
.L_x_4233:
[----:B------:R-:W-:Y:S05]  /*3080*/  BSYNC B0 ;  /* 0x0000000000007941 */ /* 0x000fea0003800000 */
.L_x_4232:
[C---:B0-----:R-:W-:Y:S01]  /*3090*/  IMAD.U32 R44, R70.reuse, 0x10000, RZ ;  /* 0x00010000462c7824 */ /* 0x041fe200078e00ff */
[----:B------:R-:W-:Y:S01]  /*30a0*/  PRMT R70, R70, 0x7632, R70 ;  /* 0x0000763246467816 */ /* 0x000fe20000000046 */
[----:B------:R-:W-:Y:S01]  /*30b0*/  IMAD.U32 R55, R56, 0x10000, RZ ;  /* 0x0001000038377824 */ /* 0x000fe200078e00ff */
[----:B------:R-:W-:Y:S01]  /*30c0*/  ISETP.GE.U32.AND P0, PT, R57, R6, PT ;  /* 0x000000063900720c */ /* 0x000fe20003f06070 */
[C---:B------:R-:W-:Y:S01]  /*30d0*/  FADD R42, R44.reuse, R44 ;  /* 0x0000002c2c2a7221 */ /* 0x040fe20000000000 */
[C---:B------:R-:W-:Y:S01]  /*30e0*/  FMUL R43, R44.reuse, R44 ;  /* 0x0000002c2c2b7220 */ /* 0x040fe20000400000 */
[----:B------:R-:W-:Y:S01]  /*30f0*/  FSETP.GT.AND P2, PT, R44, RZ, PT ;  /* 0x000000ff2c00720b */ /* 0x000fe20003f44000 */
[----:B------:R-:W-:Y:S01]  /*3100*/  IMAD.U32 R70, R70, 0x10000, RZ ;  /* 0x0001000046467824 */ /* 0x000fe200078e00ff */
[----:B------:R-:W-:Y:S01]  /*3110*/  PRMT R57, R56, 0x7632, R57 ;  /* 0x0000763238397816 */ /* 0x000fe20000000039 */
[----:B------:R-:W-:Y:S01]  /*3120*/  IMAD.U32 R45, R59, 0x10000, RZ ;  /* 0x000100003b2d7824 */ /* 0x000fe200078e00ff */
[----:B------:R-:W-:Y:S01]  /*3130*/  FMNMX R42, RZ, R42, !PT ;  /* 0x0000002aff2a7209 */ /* 0x000fe20007800000 */
[----:B------:R-:W-:Y:S01]  /*3140*/  IMAD.U32 R74, R68, 0x10000, RZ ;  /* 0x00010000444a7824 */ /* 0x000fe200078e00ff */
[----:B------:R-:W-:Y:S01]  /*3150*/  FSEL R44, R43, RZ, P2 ;  /* 0x000000ff2b2c7208 */ /* 0x000fe20001000000 */
[----:B------:R-:W-:Y:S01]  /*3160*/  IMAD.U32 R57, R57, 0x10000, RZ ;  /* 0x0001000039397824 */ /* 0x000fe200078e00ff */
[----:B------:R-:W-:Y:S01]  /*3170*/  FSETP.GT.AND P2, PT, R70, RZ, PT ;  /* 0x000000ff4600720b */ /* 0x000fe20003f44000 */
[----:B------:R-:W-:Y:S01]  /*3180*/  FMUL R43, R42, R55 ;  /* 0x000000372a2b7220 */ /* 0x000fe20000400000 */
[C---:B------:R-:W-:Y:S01]  /*3190*/  FADD R42, R70.reuse, R70 ;  /* 0x00000046462a7221 */ /* 0x040fe20000000000 */
[----:B------:R-:W-:Y:S01]  /*31a0*/  FMUL R55, R55, R44 ;  /* 0x0000002c37377220 */ /* 0x000fe20000400000 */
[----:B------:R-:W-:Y:S01]  /*31b0*/  FMUL R70, R70, R70 ;  /* 0x0000004646467220 */ /* 0x000fe20000400000 */
[C---:B------:R-:W-:Y:S01]  /*31c0*/  FSETP.GT.AND P3, PT, R45.reuse, RZ, PT ;  /* 0x000000ff2d00720b */ /* 0x040fe20003f64000 */
[C---:B------:R-:W-:Y:S01]  /*31d0*/  FADD R44, R45.reuse, R45 ;  /* 0x0000002d2d2c7221 */ /* 0x040fe20000000000 */
[----:B------:R-:W-:Y:S01]  /*31e0*/  FMUL R45, R45, R45 ;  /* 0x0000002d2d2d7220 */ /* 0x000fe20000400000 */
[----:B------:R-:W-:Y:S01]  /*31f0*/  FMNMX R42, RZ, R42, !PT ;  /* 0x0000002aff2a7209 */ /* 0x000fe20007800000 */
[----:B------:R-:W-:Y:S01]  /*3200*/  BSSY B0, `(.L_x_4234) ;  /* 0x0000064000007945 */ /* 0x000fe20003800000 */
[----:B------:R-:W-:-:S02]  /*3210*/  FSEL R70, R70, RZ, P2 ;  /* 0x000000ff46467208 */ /* 0x000fc40001000000 */
[----:B------:R-:W-:Y:S01]  /*3220*/  FMNMX R44, RZ, R44, !PT ;  /* 0x0000002cff2c7209 */ /* 0x000fe20007800000 */
[----:B------:R-:W-:Y:S01]  /*3230*/  FMUL R42, R42, R57 ;  /* 0x000000392a2a7220 */ /* 0x000fe20000400000 */
[----:B------:R-:W-:Y:S01]  /*3240*/  FSEL R56, R45, RZ, P3 ;  /* 0x000000ff2d387208 */ /* 0x000fe20001800000 */
[----:B------:R-:W-:Y:S01]  /*3250*/  IMAD.U32 R45, R58, 0x10000, RZ ;  /* 0x000100003a2d7824 */ /* 0x000fe200078e00ff */
[----:B------:R-:W-:Y:S01]  /*3260*/  PRMT R59, R59, 0x7632, R59 ;  /* 0x000076323b3b7816 */ /* 0x000fe2000000003b */
[----:B------:R-:W-:Y:S01]  /*3270*/  FMUL R57, R57, R70 ;  /* 0x0000004639397220 */ /* 0x000fe20000400000 */
[----:B------:R-:W-:Y:S02]  /*3280*/  IMAD.U32 R70, R69, 0x10000, RZ ;  /* 0x0001000045467824 */ /* 0x000fe400078e00ff */
[----:B------:R-:W-:Y:S01]  /*3290*/  FMUL R44, R44, R45 ;  /* 0x0000002d2c2c7220 */ /* 0x000fe20000400000 */
[----:B------:R-:W-:Y:S01]  /*32a0*/  FMUL R56, R45, R56 ;  /* 0x000000382d387220 */ /* 0x000fe20000400000 */
[----:B------:R-:W-:Y:S01]  /*32b0*/  PRMT R58, R58, 0x7632, R58 ;  /* 0x000076323a3a7816 */ /* 0x000fe2000000003a */
[----:B------:R-:W-:Y:S01]  /*32c0*/  IMAD.U32 R45, R59, 0x10000, RZ ;  /* 0x000100003b2d7824 */ /* 0x000fe200078e00ff */
[C---:B------:R-:W-:Y:S01]  /*32d0*/  FSETP.GT.AND P3, PT, R70.reuse, RZ, PT ;  /* 0x000000ff4600720b */ /* 0x040fe20003f64000 */
[C---:B------:R-:W-:Y:S01]  /*32e0*/  FADD R71, R70.reuse, R70 ;  /* 0x0000004646477221 */ /* 0x040fe20000000000 */
[----:B------:R-:W-:Y:S01]  /*32f0*/  FMUL R70, R70, R70 ;  /* 0x0000004646467220 */ /* 0x000fe20000400000 */
[----:B------:R-:W-:Y:S01]  /*3300*/  IMAD.U32 R59, R58, 0x10000, RZ ;  /* 0x000100003a3b7824 */ /* 0x000fe200078e00ff */
[C---:B------:R-:W-:Y:S01]  /*3310*/  FSETP.GT.AND P2, PT, R45.reuse, RZ, PT ;  /* 0x000000ff2d00720b */ /* 0x040fe20003f44000 */
[C---:B------:R-:W-:Y:S01]  /*3320*/  FADD R58, R45.reuse, R45 ;  /* 0x0000002d2d3a7221 */ /* 0x040fe20000000000 */
[----:B------:R-:W-:Y:S01]  /*3330*/  FMUL R45, R45, R45 ;  /* 0x0000002d2d2d7220 */ /* 0x000fe20000400000 */
[----:B------:R-:W-:-:S02]  /*3340*/  FSEL R73, R70, RZ, P3 ;  /* 0x000000ff46497208 */ /* 0x000fc40001800000 */
[----:B------:R-:W-:Y:S02]  /*3350*/  FMNMX R71, RZ, R71, !PT ;  /* 0x00000047ff477209 */ /* 0x000fe40007800000 */
[----:B------:R-:W-:Y:S01]  /*3360*/  FMNMX R70, RZ, R58, !PT ;  /* 0x0000003aff467209 */ /* 0x000fe20007800000 */
[----:B------:R-:W-:Y:S01]  /*3370*/  FMUL R58, R74, R73 ;  /* 0x000000494a3a7220 */ /* 0x000fe20000400000 */
[----:B------:R-:W-:Y:S01]  /*3380*/  FSEL R72, R45, RZ, P2 ;  /* 0x000000ff2d487208 */ /* 0x000fe20001000000 */
[----:B------:R-:W-:Y:S01]  /*3390*/  FMUL R45, R71, R74 ;  /* 0x0000004a472d7220 */ /* 0x000fe20000400000 */
[----:B------:R-:W-:Y:S01]  /*33a0*/  PRMT R69, R69, 0x7632, R69 ;  /* 0x0000763245457816 */ /* 0x000fe20000000045 */
[----:B------:R-:W-:Y:S01]  /*33b0*/  FMUL R70, R70, R59 ;  /* 0x0000003b46467220 */ /* 0x000fe20000400000 */
[----:B------:R-:W-:Y:S01]  /*33c0*/  PRMT R68, R68, 0x7632, R68 ;  /* 0x0000763244447816 */ /* 0x000fe20000000044 */
[----:B------:R-:W-:Y:S01]  /*33d0*/  FMUL R59, R59, R72 ;  /* 0x000000483b3b7220 */ /* 0x000fe20000400000 */
[C---:B------:R-:W-:Y:S01]  /*33e0*/  IMAD.U32 R72, R60.reuse, 0x10000, RZ ;  /* 0x000100003c487824 */ /* 0x040fe200078e00ff */
[----:B------:R-:W-:Y:S01]  /*33f0*/  PRMT R60, R60, 0x7632, R60 ;  /* 0x000076323c3c7816 */ /* 0x000fe2000000003c */
[----:B------:R-:W-:-:S02]  /*3400*/  IMAD.U32 R71, R69, 0x10000, RZ ;  /* 0x0001000045477824 */ /* 0x000fc400078e00ff */
[----:B------:R-:W-:Y:S01]  /*3410*/  FMUL R69, R43, R72 ;  /* 0x000000482b457220 */ /* 0x000fe20000400000 */
[----:B------:R-:W-:Y:S02]  /*3420*/  IMAD.U32 R68, R68, 0x10000, RZ ;  /* 0x0001000044447824 */ /* 0x000fe400078e00ff */
[C---:B------:R-:W-:Y:S01]  /*3430*/  FADD R43, R71.reuse, R71 ;  /* 0x00000047472b7221 */ /* 0x040fe20000000000 */
[C---:B------:R-:W-:Y:S01]  /*3440*/  FMUL R72, R71.reuse, R71 ;  /* 0x0000004747487220 */ /* 0x040fe20000400000 */
[----:B------:R-:W-:Y:S01]  /*3450*/  FSETP.GT.AND P2, PT, R71, RZ, PT ;  /* 0x000000ff4700720b */ /* 0x000fe20003f44000 */
[----:B------:R-:W-:Y:S01]  /*3460*/  IMAD.U32 R74, R67, 0x10000, RZ ;  /* 0x00010000434a7824 */ /* 0x000fe200078e00ff */
[----:B------:R-:W-:Y:S02]  /*3470*/  PRMT R67, R62, 0x7632, R67 ;  /* 0x000076323e437816 */ /* 0x000fe40000000043 */
[----:B------:R-:W-:Y:S01]  /*3480*/  FMNMX R71, RZ, R43, !PT ;  /* 0x0000002bff477209 */ /* 0x000fe20007800000 */
[----:B------:R-:W-:Y:S01]  /*3490*/  IMAD.U32 R43, R60, 0x10000, RZ ;  /* 0x000100003c2b7824 */ /* 0x000fe200078e00ff */
[----:B------:R-:W-:Y:S01]  /*34a0*/  FSEL R73, R72, RZ, P2 ;  /* 0x000000ff48497208 */ /* 0x000fe20001000000 */
[----:B------:R-:W-:Y:S01]  /*34b0*/  FMUL R45, R45, R74 ;  /* 0x0000004a2d2d7220 */ /* 0x000fe20000400000 */
[----:B------:R-:W-:Y:S01]  /*34c0*/  PRMT R74, R67, 0x7632, R74 ;  /* 0x00007632434a7816 */ /* 0x000fe2000000004a */
[----:B------:R-:W-:Y:S01]  /*34d0*/  FMUL R71, R71, R68 ;  /* 0x0000004447477220 */ /* 0x000fe20000400000 */
[----:B------:R-:W-:-:S02]  /*34e0*/  IMAD.U32 R67, R67, 0x10000, RZ ;  /* 0x0001000043437824 */ /* 0x000fc400078e00ff */
[----:B------:R-:W-:Y:S01]  /*34f0*/  FMUL R60, R68, R73 ;  /* 0x00000049443c7220 */ /* 0x000fe20000400000 */
[----:B------:R-:W-:Y:S01]  /*3500*/  FMUL R68, R42, R43 ;  /* 0x0000002b2a447220 */ /* 0x000fe20000400000 */
[----:B------:R-:W-:Y:S02]  /*3510*/  IMAD.U32 R43, R62, 0x10000, RZ ;  /* 0x000100003e2b7824 */ /* 0x000fe400078e00ff */
[----:B------:R-:W-:Y:S01]  /*3520*/  FMUL R70, R70, R67 ;  /* 0x0000004346467220 */ /* 0x000fe20000400000 */
[----:B------:R-:W-:Y:S02]  /*3530*/  IMAD.U32 R42, R61, 0x10000, RZ ;  /* 0x000100003d2a7824 */ /* 0x000fe400078e00ff */
[----:B------:R-:W-:Y:S01]  /*3540*/  FMUL R44, R44, R43 ;  /* 0x0000002b2c2c7220 */ /* 0x000fe20000400000 */
[C---:B------:R-:W-:Y:S02]  /*3550*/  IMAD.U32 R73, R63.reuse, 0x10000, RZ ;  /* 0x000100003f497824 */ /* 0x040fe400078e00ff */
[C---:B------:R-:W-:Y:S01]  /*3560*/  FADD R43, R42.reuse, R42 ;  /* 0x0000002a2a2b7221 */ /* 0x040fe20000000000 */
[C---:B------:R-:W-:Y:S01]  /*3570*/  FSETP.GT.AND P2, PT, R42.reuse, RZ, PT ;  /* 0x000000ff2a00720b */ /* 0x040fe20003f44000 */
[----:B------:R-:W-:Y:S01]  /*3580*/  FMUL R72, R42, R42 ;  /* 0x0000002a2a487220 */ /* 0x000fe20000400000 */
[----:B------:R-:W-:Y:S01]  /*3590*/  PRMT R63, R63, 0x7632, R63 ;  /* 0x000076323f3f7816 */ /* 0x000fe2000000003f */
[----:B------:R-:W-:Y:S01]  /*35a0*/  IMAD.U32 R74, R74, 0x10000, RZ ;  /* 0x000100004a4a7824 */ /* 0x000fe200078e00ff */
[----:B------:R-:W-:-:S02]  /*35b0*/  FMNMX R42, RZ, R43, !PT ;  /* 0x0000002bff2a7209 */ /* 0x000fc40007800000 */
[----:B------:R-:W-:Y:S01]  /*35c0*/  PRMT R43, R61, 0x7632, R43 ;  /* 0x000076323d2b7816 */ /* 0x000fe2000000002b */
[----:B------:R-:W-:Y:S01]  /*35d0*/  IMAD.U32 R62, R63, 0x10000, RZ ;  /* 0x000100003f3e7824 */ /* 0x000fe200078e00ff */
[----:B------:R-:W-:Y:S01]  /*35e0*/  FSEL R72, R72, RZ, P2 ;  /* 0x000000ff48487208 */ /* 0x000fe20001000000 */
[----:B------:R-:W-:Y:S01]  /*35f0*/  FMUL R42, R42, R73 ;  /* 0x000000492a2a7220 */ /* 0x000fe20000400000 */
[C---:B------:R-:W-:Y:S01]  /*3600*/  IMAD.U32 R63, R65.reuse, 0x10000, RZ ;  /* 0x00010000413f7824 */ /* 0x040fe200078e00ff */
[----:B------:R-:W-:Y:S01]  /*3610*/  PRMT R65, R65, 0x7632, R65 ;  /* 0x0000763241417816 */ /* 0x000fe20000000041 */
[----:B------:R-:W-:Y:S02]  /*3620*/  IMAD.U32 R43, R43, 0x10000, RZ ;  /* 0x000100002b2b7824 */ /* 0x000fe400078e00ff */
[----:B------:R-:W-:Y:S01]  /*3630*/  FMUL R61, R73, R72 ;  /* 0x00000048493d7220 */ /* 0x000fe20000400000 */
[----:B------:R-:W-:Y:S01]  /*3640*/  FMUL R67, R42, R63 ;  /* 0x0000003f2a437220 */ /* 0x000fe20000400000 */
[----:B------:R-:W-:Y:S01]  /*3650*/  LOP3.LUT R63, R66, 0x1c, RZ, 0xc0, !PT ;  /* 0x0000001c423f7812 */ /* 0x000fe200078ec0ff */
[C---:B------:R-:W-:Y:S01]  /*3660*/  FADD R72, R43.reuse, R43 ;  /* 0x0000002b2b487221 */ /* 0x040fe20000000000 */
[C---:B------:R-:W-:Y:S01]  /*3670*/  FSETP.GT.AND P2, PT, R43.reuse, RZ, PT ;  /* 0x000000ff2b00720b */ /* 0x040fe20003f44000 */
[----:B------:R-:W-:Y:S01]  /*3680*/  FMUL R73, R43, R43 ;  /* 0x0000002b2b497220 */ /* 0x000fe20000400000 */
[----:B------:R-:W-:-:S02]  /*3690*/  IMAD.U32 R42, R65, 0x10000, RZ ;  /* 0x00010000412a7824 */ /* 0x000fc400078e00ff */
[----:B------:R-:W-:Y:S01]  /*36a0*/  FMUL R71, R71, R74 ;  /* 0x0000004a47477220 */ /* 0x000fe20000400000 */
[----:B------:R-:W-:Y:S02]  /*36b0*/  FMNMX R43, RZ, R72, !PT ;  /* 0x00000048ff2b7209 */ /* 0x000fe40007800000 */
[----:B------:R-:W-:Y:S02]  /*36c0*/  IADD3 R72, R0, -0x1, -R63 ;  /* 0xffffffff00487810 */ /* 0x000fe40007ffe83f */
[----:B------:R-:W-:Y:S01]  /*36d0*/  FSEL R73, R73, RZ, P2 ;  /* 0x000000ff49497208 */ /* 0x000fe20001000000 */
[----:B------:R-:W-:Y:S01]  /*36e0*/  FMUL R43, R43, R62 ;  /* 0x0000003e2b2b7220 */ /* 0x000fe20000400000 */
[----:B------:R-:W-:-:S03]  /*36f0*/  LOP3.LUT R65, R72, 0x1f, RZ, 0xc0, !PT ;  /* 0x0000001f48417812 */ /* 0x000fc600078ec0ff */
[----:B------:R-:W-:Y:S01]  /*3700*/  FMUL R42, R43, R42 ;  /* 0x0000002a2b2a7220 */ /* 0x000fe20000400000 */
[----:B------:R-:W-:Y:S01]  /*3710*/  FMNMX R43, R64, |R67|, !PT ;  /* 0x40000043402b7209 */ /* 0x000fe20007800000 */
[----:B------:R-:W-:Y:S01]  /*3720*/  FMUL R67, R67, UR12 ;  /* 0x0000000c43437c20 */ /* 0x000fe20008400000 */
[----:B------:R-:W-:Y:S01]  /*3730*/  FMUL R62, R62, R73 ;  /* 0x000000493e3e7220 */ /* 0x000fe20000400000 */
[C---:B------:R-:W-:Y:S01]  /*3740*/  FMUL R64, R42.reuse, UR12 ;  /* 0x0000000c2a407c20 */ /* 0x040fe20008400000 */
[----:B------:R-:W-:Y:S02]  /*3750*/  ISETP.GE.U32.OR P0, PT, R65, R7, P0 ;  /* 0x000000074100720c */ /* 0x000fe40000706470 */
[----:B------:R-:W-:Y:S02]  /*3760*/  FMNMX R72, |R42|, R43, !PT ;  /* 0x0000002b2a487209 */ /* 0x000fe40007800200 */
[----:B------:R-:W-:Y:S02]  /*3770*/  F2FP.SATFINITE.E4M3.F32.PACK_AB_MERGE_C R67, RZ, R67, RZ ;  /* 0x00000043ff43723e */ /* 0x000fe400048070ff */
[----:B------:R-:W-:Y:S01]  /*3780*/  F2FP.SATFINITE.E4M3.F32.PACK_AB_MERGE_C R64, RZ, R64, RZ ;  /* 0x00000040ff40723e */ /* 0x000fe200048070ff */
[----:B------:R-:W-:Y:S06]  /*3790*/  @!P1 BRA `(.L_x_4235) ;  /* 0x0000000000289947 */ /* 0x000fec0003800000 */
[----:B------:R-:W-:Y:S01]  /*37a0*/  LOP3.LUT R43, R66, 0x1c, RZ, 0xc0, !PT ;  /* 0x0000001c422b7812 */ /* 0x000fe200078ec0ff */
[----:B------:R-:W-:Y:S01]  /*37b0*/  IMAD R66, R24, R39, R37 ;  /* 0x0000002718427224 */ /* 0x000fe200078e0225 */
[----:B------:R-:W-:Y:S02]  /*37c0*/  PRMT R73, R64, 0x7604, R67 ;  /* 0x0000760440497816 */ /* 0x000fe40000000043 */
[----:B------:R-:W-:-:S04]  /*37d0*/  IADD3 R42, R0, -0x1, -R43 ;  /* 0xffffffff002a7810 */ /* 0x000fc80007ffe82b */
[----:B------:R-:W-:-:S04]  /*37e0*/  LOP3.LUT R43, R42, 0x1f, RZ, 0xc0, !PT ;  /* 0x0000001f2a2b7812 */ /* 0x000fc800078ec0ff */
[----:B------:R-:W-:-:S05]  /*37f0*/  IADD3 R43, P1, R43, R36, RZ ;  /* 0x000000242b2b7210 */ /* 0x000fca0007f3e0ff */
[----:B------:R-:W-:Y:S01]  /*3800*/  IMAD.X R66, RZ, RZ, R66, P1 ;  /* 0x000000ffff427224 */ /* 0x000fe200008e0642 */
[----:B------:R-:W-:-:S04]  /*3810*/  LEA R42, P1, R43, R25, 0x1 ;  /* 0x000000192b2a7211 */ /* 0x000fc800078208ff */
[----:B------:R-:W-:-:S05]  /*3820*/  LEA.HI.X R43, R43, R26, R66, 0x1, P1 ;  /* 0x0000001a2b2b7211 */ /* 0x000fca00008f0c42 */
[----:B------:R0:W-:Y:S04]  /*3830*/  STG.E.U16 desc[UR10][R42.64], R73 ;  /* 0x000000492a007986 */ /* 0x0001e8000c10150a */
.L_x_4235:
[----:B------:R-:W-:Y:S05]  /*3840*/  BSYNC B0 ;  /* 0x0000000000007941 */ /* 0x000fea0003800000 */
.L_x_4234:
[C---:B0-----:R-:W-:Y:S01]  /*3850*/  FMNMX R43, |R69|.reuse, R72, !PT ;  /* 0x00000048452b7209 */ /* 0x041fe20007800200 */
[----:B------:R-:W-:Y:S01]  /*3860*/  FMUL R69, R69, UR12 ;  /* 0x0000000c45457c20 */ /* 0x000fe20008400000 */
[C---:B------:R-:W-:Y:S01]  /*3870*/  FMUL R66, R68.reuse, UR12 ;  /* 0x0000000c44427c20 */ /* 0x040fe20008400000 */
[----:B------:R-:W-:Y:S01]  /*3880*/  BSSY B0, `(.L_x_4236) ;  /* 0x0000022000007945 */ /* 0x000fe20003800000 */
[----:B------:R-:W-:Y:S02]  /*3890*/  FMNMX R73, |R68|, R43, !PT ;  /* 0x0000002b44497209 */ /* 0x000fe40007800200 */
[----:B------:R-:W-:Y:S02]  /*38a0*/  @!P0 IADD3 R43, P1, P2, R38, R36, R65 ;  /* 0x00000024262b8210 */ /* 0x000fe40007a3e041 */
[----:B------:R-:W-:Y:S02]  /*38b0*/  F2FP.SATFINITE.E4M3.F32.PACK_AB_MERGE_C R69, RZ, R69, RZ ;  /* 0x00000045ff45723e */ /* 0x000fe400048070ff */
[----:B------:R-:W-:-:S02]  /*38c0*/  @!P0 IADD3.X R68, R14, R29, RZ, P1, P2 ;  /* 0x0000001d0e448210 */ /* 0x000fc40000fe44ff */
[----:B------:R-:W-:Y:S02]  /*38d0*/  F2FP.SATFINITE.E4M3.F32.PACK_AB_MERGE_C R66, RZ, R66, RZ ;  /* 0x00000042ff42723e */ /* 0x000fe400048070ff */
[C---:B------:R-:W-:Y:S02]  /*38e0*/  @!P0 LEA R42, P1, R43.reuse, R25, 0x1 ;  /* 0x000000192b2a8211 */ /* 0x040fe400078208ff */
[----:B------:R-:W-:Y:S02]  /*38f0*/  @!P0 PRMT R75, R66, 0x7604, R69 ;  /* 0x00007604424b8816 */ /* 0x000fe40000000045 */
[----:B------:R-:W-:Y:S02]  /*3900*/  @!P0 LEA.HI.X R43, R43, R26, R68, 0x1, P1 ;  /* 0x0000001a2b2b8211 */ /* 0x000fe400008f0c44 */
[----:B------:R-:W-:Y:S02]  /*3910*/  FMNMX R73, |R44|, R73, !PT ;  /* 0x000000492c497209 */ /* 0x000fe40007800200 */
[----:B------:R-:W-:Y:S01]  /*3920*/  LOP3.LUT R68, R67, 0xff, RZ, 0xc0, !PT ;  /* 0x000000ff43447812 */ /* 0x000fe200078ec0ff */
[----:B------:R0:W-:Y:S01]  /*3930*/  @!P0 STG.E.U16 desc[UR10][R42.64], R75 ;  /* 0x0000004b2a008986 */ /* 0x0001e2000c10150a */
[----:B------:R-:W-:-:S03]  /*3940*/  FMNMX R72, |R70|, R73, !PT ;  /* 0x0000004946487209 */ /* 0x000fc60007800200 */
[----:B------:R-:W-:Y:S01]  /*3950*/  IMAD R67, R69, 0x100, R68 ;  /* 0x0000010045437824 */ /* 0x000fe200078e0244 */
[C---:B------:R-:W-:Y:S01]  /*3960*/  FMNMX R68, |R45|.reuse, R72, !PT ;  /* 0x000000482d447209 */ /* 0x040fe20007800200 */
[----:B------:R-:W-:Y:S01]  /*3970*/  FMUL R69, R44, UR12 ;  /* 0x0000000c2c457c20 */ /* 0x000fe20008400000 */
[----:B------:R-:W-:Y:S01]  /*3980*/  FMUL R45, R45, UR12 ;  /* 0x0000000c2d2d7c20 */ /* 0x000fe20008400000 */
[----:B------:R-:W-:Y:S01]  /*3990*/  FMUL R72, R70, UR12 ;  /* 0x0000000c46487c20 */ /* 0x000fe20008400000 */
[C---:B------:R-:W-:Y:S01]  /*39a0*/  FMNMX R68, |R71|.reuse, R68, !PT ;  /* 0x0000004447447209 */ /* 0x040fe20007800200 */
[----:B------:R-:W-:Y:S01]  /*39b0*/  FMUL R71, R71, UR12 ;  /* 0x0000000c47477c20 */ /* 0x000fe20008400000 */
[----:B------:R-:W-:Y:S02]  /*39c0*/  F2FP.SATFINITE.E4M3.F32.PACK_AB_MERGE_C R69, RZ, R69, RZ ;  /* 0x00000045ff45723e */ /* 0x000fe400048070ff */
[----:B------:R-:W-:Y:S02]  /*39d0*/  F2FP.SATFINITE.E4M3.F32.PACK_AB_MERGE_C R70, RZ, R45, RZ ;  /* 0x0000002dff46723e */ /* 0x000fe400048070ff */
[----:B------:R-:W-:-:S02]  /*39e0*/  F2FP.SATFINITE.E4M3.F32.PACK_AB_MERGE_C R71, RZ, R71, RZ ;  /* 0x00000047ff47723e */ /* 0x000fc400048070ff */
[----:B------:R-:W-:Y:S01]  /*39f0*/  F2FP.SATFINITE.E4M3.F32.PACK_AB_MERGE_C R72, RZ, R72, RZ ;  /* 0x00000048ff48723e */ /* 0x000fe200048070ff */
[----:B0-----:R-:W-:Y:S06]  /*3a00*/  @P0 BRA `(.L_x_4237) ;  /* 0x0000000000240947 */ /* 0x001fec0003800000 */
[----:B------:R-:W-:Y:S01]  /*3a10*/  IADD3 R43, P2, R65, R36, RZ ;  /* 0x00000024412b7210 */ /* 0x000fe20007f5e0ff */
[----:B------:R-:W-:Y:S01]  /*3a20*/  IMAD R42, R24, R39, R37 ;  /* 0x00000027182a7224 */ /* 0x000fe200078e0225 */
[----:B------:R-:W-:Y:S02]  /*3a30*/  PRMT R45, R72, 0x7604, R69 ;  /* 0x00007604482d7816 */ /* 0x000fe40000000045 */
[----:B------:R-:W-:Y:S01]  /*3a40*/  LEA R43, P1, R38, R43, 0x1 ;  /* 0x0000002b262b7211 */ /* 0x000fe200078208ff */
[----:B------:R-:W-:-:S05]  /*3a50*/  IMAD.X R42, RZ, RZ, R42, P2 ;  /* 0x000000ffff2a7224 */ /* 0x000fca00010e062a */
[----:B------:R-:W-:Y:S02]  /*3a60*/  LEA.HI.X R44, R38, R42, R39, 0x1, P1 ;  /* 0x0000002a262c7211 */ /* 0x000fe400008f0c27 */
[----:B------:R-:W-:-:S04]  /*3a70*/  LEA R42, P1, R43, R25, 0x1 ;  /* 0x000000192b2a7211 */ /* 0x000fc800078208ff */
[----:B------:R-:W-:-:S05]  /*3a80*/  LEA.HI.X R43, R43, R26, R44, 0x1, P1 ;  /* 0x0000001a2b2b7211 */ /* 0x000fca00008f0c2c */
[----:B------:R0:W-:Y:S04]  /*3a90*/  STG.E.U16 desc[UR10][R42.64], R45 ;  /* 0x0000002d2a007986 */ /* 0x0001e8000c10150a */
.L_x_4237:
[----:B------:R-:W-:Y:S05]  /*3aa0*/  BSYNC B0 ;  /* 0x0000000000007941 */ /* 0x000fea0003800000 */
.L_x_4236:
[----:B------:R-:W-:Y:S04]  /*3ab0*/  BSSY B0, `(.L_x_4238) ;  /* 0x000000b000007945 */ /* 0x000fe80003800000 */
[----:B------:R-:W-:Y:S05]  /*3ac0*/  @P0 BRA `(.L_x_4239) ;  /* 0x0000000000240947 */ /* 0x000fea0003800000 */
[----:B0-----:R-:W-:Y:S01]  /*3ad0*/  IADD3 R42, P1, R65, R36, RZ ;  /* 0x00000024412a7210 */ /* 0x001fe20007f3e0ff */
[----:B------:R-:W-:-:S04]  /*3ae0*/  IMAD R45, R14, 0x3, RZ ;  /* 0x000000030e2d7824 */ /* 0x000fc800078e02ff */
[----:B------:R-:W-:Y:S02]  /*3af0*/  IMAD.X R43, RZ, RZ, R29, P1 ;  /* 0x000000ffff2b7224 */ /* 0x000fe400008e061d */
[----:B------:R-:W-:-:S04]  /*3b00*/  IMAD.WIDE.U32 R42, R38, 0x3, R42 ;  /* 0x00000003262a7825 */ /* 0x000fc800078e002a */
[----:B------:R-:W-:Y:S01]  /*3b10*/  IMAD.IADD R43, R45, 0x1, R43 ;  /* 0x000000012d2b7824 */ /* 0x000fe200078e022b */
[----:B------:R-:W-:-:S04]  /*3b20*/  LEA R44, P1, R42, R25, 0x1 ;  /* 0x000000192a2c7211 */ /* 0x000fc800078208ff */
[----:B------:R-:W-:Y:S02]  /*3b30*/  LEA.HI.X R45, R42, R26, R43, 0x1, P1 ;  /* 0x0000001a2a2d7211 */ /* 0x000fe400008f0c2b */
[----:B------:R-:W-:-:S05]  /*3b40*/  PRMT R43, R71, 0x7604, R70 ;  /* 0x00007604472b7816 */ /* 0x000fca0000000046 */
[----:B------:R1:W-:Y:S02]  /*3b50*/  STG.E.U16 desc[UR10][R44.64], R43 ;  /* 0x0000002b2c007986 */ /* 0x0003e4000c10150a */
.L_x_4239:
[----:B------:R-:W-:Y:S05]  /*3b60*/  BSYNC B0 ;  /* 0x0000000000007941 */ /* 0x000fea0003800000 */
.L_x_4238:
[----:B01----:R-:W-:Y:S01]  /*3b70*/  @!P0 IADD3 R43, P1, R65, R36, RZ ;  /* 0x00000024412b8210 */ /* 0x003fe20007f3e0ff */
[----:B------:R-:W-:Y:S02]  /*3b80*/  @!P0 IMAD R35, R24, R39, R37 ;  /* 0x0000002718238224 */ /* 0x000fe400078e0225 */
[----:B------:R-:W-:Y:S01]  /*3b90*/  FMUL R73, R61, UR12 ;  /* 0x0000000c3d497c20 */ /* 0x000fe20008400000 */
[----:B------:R-:W-:Y:S01]  /*3ba0*/  FMUL R74, R62, UR12 ;  /* 0x0000000c3e4a7c20 */ /* 0x000fe20008400000 */
[----:B------:R-:W-:Y:S01]  /*3bb0*/  FMUL R75, R55, UR12 ;  /* 0x0000000c374b7c20 */ /* 0x000fe20008400000 */
[----:B------:R-:W-:Y:S01]  /*3bc0*/  @!P0 IMAD.X R35, RZ, RZ, R35, P1 ;  /* 0x000000ffff238224 */ /* 0x000fe200008e0623 */
[----:B------:R-:W-:Y:S01]  /*3bd0*/  @!P0 LEA R42, P1, R43, R27, 0x1 ;  /* 0x0000001b2b2a8211 */ /* 0x000fe200078208ff */
[----:B------:R-:W-:Y:S01]  /*3be0*/  BSSY B0, `(.L_x_4240) ;  /* 0x000003a000007945 */ /* 0x000fe20003800000 */
[----:B------:R-:W-:Y:S02]  /*3bf0*/  F2FP.SATFINITE.E4M3.F32.PACK_AB_MERGE_C R73, RZ, R73, RZ ;  /* 0x00000049ff49723e */ /* 0x000fe400048070ff */
[----:B------:R-:W-:-:S02]  /*3c00*/  F2FP.SATFINITE.E4M3.F32.PACK_AB_MERGE_C R74, RZ, R74, RZ ;  /* 0x0000004aff4a723e */ /* 0x000fc400048070ff */
[----:B------:R-:W-:Y:S02]  /*3c10*/  @!P0 LEA.HI.X R43, R43, R30, R35, 0x1, P1 ;  /* 0x0000001e2b2b8211 */ /* 0x000fe400008f0c23 */
[----:B------:R-:W-:Y:S02]  /*3c20*/  @!P0 PRMT R77, R74, 0x7604, R73 ;  /* 0x000076044a4d8816 */ /* 0x000fe40000000049 */
[----:B------:R-:W-:Y:S02]  /*3c30*/  LOP3.LUT R35, R64, 0xff, RZ, 0xc0, !PT ;  /* 0x000000ff40237812 */ /* 0x000fe400078ec0ff */
[----:B------:R-:W-:Y:S01]  /*3c40*/  @!P0 IADD3 R45, P1, P2, R38, R36, R65 ;  /* 0x00000024262d8210 */ /* 0x000fe20007a3e041 */
[----:B------:R0:W-:Y:S01]  /*3c50*/  @!P0 STG.E.U16 desc[UR10][R42.64], R77 ;  /* 0x0000004d2a008986 */ /* 0x0001e2000c10150a */
[----:B------:R-:W-:Y:S01]  /*3c60*/  F2FP.SATFINITE.E4M3.F32.PACK_AB_MERGE_C R75, RZ, R75, RZ ;  /* 0x0000004bff4b723e */ /* 0x000fe200048070ff */
[----:B------:R-:W-:Y:S02]  /*3c70*/  IMAD R35, R66, 0x100, R35 ;  /* 0x0000010042237824 */ /* 0x000fe400078e0223 */
[----:B------:R-:W-:Y:S01]  /*3c80*/  FMUL R66, R57, UR12 ;  /* 0x0000000c39427c20 */ /* 0x000fe20008400000 */
[----:B------:R-:W-:-:S02]  /*3c90*/  @!P0 IADD3.X R64, R14, R29, RZ, P1, P2 ;  /* 0x0000001d0e408210 */ /* 0x000fc40000fe44ff */
[C---:B------:R-:W-:Y:S02]  /*3ca0*/  @!P0 LEA R44, P1, R45.reuse, R27, 0x1 ;  /* 0x0000001b2d2c8211 */ /* 0x040fe400078208ff */
[----:B------:R-:W-:Y:S02]  /*3cb0*/  F2FP.SATFINITE.E4M3.F32.PACK_AB_MERGE_C R66, RZ, R66, RZ ;  /* 0x00000042ff42723e */ /* 0x000fe400048070ff */
[----:B------:R-:W-:Y:S02]  /*3cc0*/  @!P0 LEA.HI.X R45, R45, R30, R64, 0x1, P1 ;  /* 0x0000001e2d2d8211 */ /* 0x000fe400008f0c40 */
[----:B0-----:R-:W-:Y:S02]  /*3cd0*/  LOP3.LUT R42, R73, 0xff, RZ, 0xc0, !PT ;  /* 0x000000ff492a7812 */ /* 0x001fe400078ec0ff */
[----:B------:R-:W-:Y:S02]  /*3ce0*/  LEA R73, P4, R5, R34, 0x2 ;  /* 0x0000002205497211 */ /* 0x000fe400078810ff */
[----:B------:R-:W-:Y:S01]  /*3cf0*/  @!P0 PRMT R77, R66, 0x7604, R75 ;  /* 0x00007604424d8816 */ /* 0x000fe2000000004b */
[----:B------:R-:W-:Y:S01]  /*3d00*/  IMAD R34, R75, 0x100, R42 ;  /* 0x000001004b227824 */ /* 0x000fe200078e022a */
[----:B------:R-:W-:-:S02]  /*3d10*/  SHF.R.U32.HI R42, RZ, 0x5, R0 ;  /* 0x00000005ff2a7819 */ /* 0x000fc40000011600 */
[----:B------:R-:W-:Y:S01]  /*3d20*/  LOP3.LUT R43, R74, 0xff, RZ, 0xc0, !PT ;  /* 0x000000ff4a2b7812 */ /* 0x000fe200078ec0ff */
[----:B------:R0:W-:Y:S01]  /*3d30*/  @!P0 STG.E.U16 desc[UR10][R44.64], R77 ;  /* 0x0000004d2c008986 */ /* 0x0001e2000c10150a */
[----:B------:R-:W-:Y:S02]  /*3d40*/  LOP3.LUT R42, R42, 0x7, RZ, 0xc0, !PT ;  /* 0x000000072a2a7812 */ /* 0x000fe400078ec0ff */
[----:B------:R-:W-:Y:S01]  /*3d50*/  FMNMX R61, |R61|, R68, !PT ;  /* 0x000000443d3d7209 */ /* 0x000fe20007800200 */
[----:B------:R-:W-:Y:S02]  /*3d60*/  IMAD R66, R66, 0x100, R43 ;  /* 0x0000010042427824 */ /* 0x000fe400078e022b */
[----:B------:R-:W-:Y:S01]  /*3d70*/  FMUL R43, R58, UR12 ;  /* 0x0000000c3a2b7c20 */ /* 0x000fe20008400000 */
[----:B------:R-:W-:Y:S02]  /*3d80*/  IMAD.SHL.U32 R64, R42, 0x4, RZ ;  /* 0x000000042a407824 */ /* 0x000fe400078e00ff */
[----:B------:R-:W-:Y:S01]  /*3d90*/  FMUL R42, R56, UR12 ;  /* 0x0000000c382a7c20 */ /* 0x000fe20008400000 */
[----:B------:R-:W-:-:S02]  /*3da0*/  LOP3.LUT R68, R69, 0xff, RZ, 0xc0, !PT ;  /* 0x000000ff45447812 */ /* 0x000fc400078ec0ff */
[----:B------:R-:W-:Y:S02]  /*3db0*/  F2FP.SATFINITE.E4M3.F32.PACK_AB_MERGE_C R43, RZ, R43, RZ ;  /* 0x0000002bff2b723e */ /* 0x000fe400048070ff */
[----:B0-----:R-:W-:Y:S01]  /*3dc0*/  FMNMX R44, |R62|, R61, !PT ;  /* 0x0000003d3e2c7209 */ /* 0x001fe20007800200 */
[----:B------:R-:W-:Y:S01]  /*3dd0*/  VIADD R45, R64, 0x3 ;  /* 0x00000003402d7836 */ /* 0x000fe20000000000 */
[----:B------:R-:W-:Y:S02]  /*3de0*/  F2FP.SATFINITE.E4M3.F32.PACK_AB_MERGE_C R42, RZ, R42, RZ ;  /* 0x0000002aff2a723e */ /* 0x000fe400048070ff */
[----:B------:R-:W-:Y:S01]  /*3df0*/  FMNMX R44, |R55|, R44, !PT ;  /* 0x0000002c372c7209 */ /* 0x000fe20007800200 */
[----:B------:R-:W-:Y:S01]  /*3e00*/  FMUL R55, R59, UR12 ;  /* 0x0000000c3b377c20 */ /* 0x000fe20008400000 */
[----:B------:R-:W-:Y:S02]  /*3e10*/  ISETP.GE.U32.AND P1, PT, R45, R6, PT ;  /* 0x000000062d00720c */ /* 0x000fe40003f26070 */
[----:B------:R-:W-:-:S02]  /*3e20*/  FMNMX R61, |R57|, R44, !PT ;  /* 0x0000002c393d7209 */ /* 0x000fc40007800200 */
[----:B------:R-:W-:Y:S02]  /*3e30*/  LOP3.LUT R44, R43, 0xffff, RZ, 0xc0, !PT ;  /* 0x0000ffff2b2c7812 */ /* 0x000fe400078ec0ff */
[----:B------:R-:W-:Y:S02]  /*3e40*/  LOP3.LUT R45, R42, 0xff, RZ, 0xc0, !PT ;  /* 0x000000ff2a2d7812 */ /* 0x000fe400078ec0ff */
[----:B------:R-:W-:Y:S01]  /*3e50*/  F2FP.SATFINITE.E4M3.F32.PACK_AB_MERGE_C R57, RZ, R55, RZ ;  /* 0x00000037ff39723e */ /* 0x000fe200048070ff */
[----:B------:R-:W-:Y:S01]  /*3e60*/  IMAD.SHL.U32 R44, R44, 0x1000000, RZ ;  /* 0x010000002c2c7824 */ /* 0x000fe200078e00ff */
[----:B------:R-:W-:Y:S02]  /*3e70*/  PRMT R55, R34, 0x5410, R45 ;  /* 0x0000541022377816 */ /* 0x000fe4000000002d */
[----:B------:R-:W-:Y:S02]  /*3e80*/  LOP3.LUT R45, R57, 0xff, RZ, 0xc0, !PT ;  /* 0x000000ff392d7812 */ /* 0x000fe400078ec0ff */
[----:B------:R-:W-:-:S02]  /*3e90*/  PRMT R68, R67, 0x5410, R68 ;  /* 0x0000541043447816 */ /* 0x000fc40000000044 */
[----:B------:R-:W-:Y:S02]  /*3ea0*/  LOP3.LUT R55, R55, R44, RZ, 0xfc, !PT ;  /* 0x0000002c37377212 */ /* 0x000fe400078efcff */
[----:B------:R-:W-:Y:S02]  /*3eb0*/  FMNMX R56, |R56|, R61, !PT ;  /* 0x0000003d38387209 */ /* 0x000fe40007800200 */
[----:B------:R-:W-:Y:S02]  /*3ec0*/  IADD3 R62, R0, 0x1d, -R23 ;  /* 0x0000001d003e7810 */ /* 0x000fe40007ffe817 */
[----:B------:R-:W-:Y:S01]  /*3ed0*/  PRMT R66, R66, 0x5410, R45 ;  /* 0x0000541042427816 */ /* 0x000fe2000000002d */
[----:B------:R-:W-:Y:S06]  /*3ee0*/  @P0 BRA `(.L_x_4241) ;  /* 0x0000000000240947 */ /* 0x000fec0003800000 */
[----:B------:R-:W-:Y:S01]  /*3ef0*/  IADD3 R45, P2, R65, R36, RZ ;  /* 0x00000024412d7210 */ /* 0x000fe20007f5e0ff */
[----:B------:R-:W-:Y:S01]  /*3f00*/  IMAD R34, R24, R39, R37 ;  /* 0x0000002718227224 */ /* 0x000fe200078e0225 */
[----:B------:R-:W-:Y:S02]  /*3f10*/  PRMT R57, R57, 0x7604, R42 ;  /* 0x0000760439397816 */ /* 0x000fe4000000002a */
[----:B------:R-:W-:Y:S01]  /*3f20*/  LEA R45, P3, R38, R45, 0x1 ;  /* 0x0000002d262d7211 */ /* 0x000fe200078608ff */
[----:B------:R-:W-:-:S03]  /*3f30*/  IMAD.X R34, RZ, RZ, R34, P2 ;  /* 0x000000ffff227224 */ /* 0x000fc600010e0622 */
[----:B------:R-:W-:Y:S02]  /*3f40*/  LEA R44, P2, R45, R27, 0x1 ;  /* 0x0000001b2d2c7211 */ /* 0x000fe400078408ff */
[----:B------:R-:W-:-:S04]  /*3f50*/  LEA.HI.X R34, R38, R34, R39, 0x1, P3 ;  /* 0x0000002226227211 */ /* 0x000fc800018f0c27 */
[----:B------:R-:W-:-:S05]  /*3f60*/  LEA.HI.X R45, R45, R30, R34, 0x1, P2 ;  /* 0x0000001e2d2d7211 */ /* 0x000fca00010f0c22 */
[----:B------:R0:W-:Y:S02]  /*3f70*/  STG.E.U16 desc[UR10][R44.64], R57 ;  /* 0x000000392c007986 */ /* 0x0001e4000c10150a */
.L_x_4241:
[----:B------:R-:W-:Y:S05]  /*3f80*/  BSYNC B0 ;  /* 0x0000000000007941 */ /* 0x000fea0003800000 */
.L_x_4240:
[----:B------:R-:W-:Y:S01]  /*3f90*/  LOP3.LUT R70, R70, 0xffff, RZ, 0xc0, !PT ;  /* 0x0000ffff46467812 */ /* 0x000fe200078ec0ff */
[----:B0-----:R-:W-:Y:S01]  /*3fa0*/  FMUL R44, R60, UR12 ;  /* 0x0000000c3c2c7c20 */ /* 0x001fe20008400000 */
[----:B------:R-:W-:Y:S01]  /*3fb0*/  LOP3.LUT R62, R62, 0x1f, RZ, 0xc0, !PT ;  /* 0x0000001f3e3e7812 */ /* 0x000fe200078ec0ff */
[----:B------:R-:W-:Y:S01]  /*3fc0*/  BSSY B0, `(.L_x_4242) ;  /* 0x0000018000007945 */ /* 0x000fe20003800000 */
[----:B------:R-:W-:Y:S01]  /*3fd0*/  FMNMX R45, |R59|, R56, !PT ;  /* 0x000000383b2d7209 */ /* 0x000fe20007800200 */
[----:B------:R-:W-:Y:S01]  /*3fe0*/  IMAD.SHL.U32 R59, R70, 0x1000000, RZ ;  /* 0x01000000463b7824 */ /* 0x000fe200078e00ff */
[----:B------:R-:W-:Y:S02]  /*3ff0*/  LEA R61, P5, R38, R36, 0x2 ;  /* 0x00000024263d7211 */ /* 0x000fe400078a10ff */
[----:B------:R-:W-:Y:S02]  /*4000*/  LOP3.LUT R72, R72, 0xff, RZ, 0xc0, !PT ;  /* 0x000000ff48487812 */ /* 0x000fe400078ec0ff */
[----:B------:R-:W-:-:S02]  /*4010*/  IADD3 R42, P2, R62, R73, RZ ;  /* 0x000000493e2a7210 */ /* 0x000fc40007f5e0ff */
[----:B------:R-:W-:Y:S02]  /*4020*/  FMNMX R73, |R58|, R45, !PT ;  /* 0x0000002d3a497209 */ /* 0x000fe40007800200 */
[C---:B------:R-:W-:Y:S02]  /*4030*/  IADD3 R34, P3, R62.reuse, R61, RZ ;  /* 0x0000003d3e227210 */ /* 0x040fe40007f7e0ff */
[----:B------:R-:W-:Y:S02]  /*4040*/  ISETP.LT.U32.AND P1, PT, R62, R7, !P1 ;  /* 0x000000073e00720c */ /* 0x000fe40004f21070 */
[----:B------:R-:W-:Y:S02]  /*4050*/  PRMT R67, R35, 0x5410, R72 ;  /* 0x0000541023437816 */ /* 0x000fe40000000048 */
[----:B------:R-:W-:Y:S02]  /*4060*/  LOP3.LUT R59, R68, R59, RZ, 0xfc, !PT ;  /* 0x0000003b443b7212 */ /* 0x000fe400078efcff */
[----:B------:R-:W-:-:S02]  /*4070*/  LEA.HI.X R69, R38, R29, R39, 0x2, P5 ;  /* 0x0000001d26457211 */ /* 0x000fc400028f1427 */
[----:B------:R-:W-:Y:S02]  /*4080*/  LEA.HI.X R56, R5, R28, R4, 0x2, P4 ;  /* 0x0000001c05387211 */ /* 0x000fe400020f1404 */
[----:B------:R-:W-:Y:S01]  /*4090*/  F2FP.SATFINITE.E4M3.F32.PACK_AB_MERGE_C R58, RZ, R44, RZ ;  /* 0x0000002cff3a723e */ /* 0x000fe200048070ff */
[----:B------:R-:W-:Y:S06]  /*40a0*/  @P0 BRA `(.L_x_4243) ;  /* 0x0000000000240947 */ /* 0x000fec0003800000 */
[----:B------:R-:W-:Y:S01]  /*40b0*/  IADD3 R28, P0, R65, R36, RZ ;  /* 0x00000024411c7210 */ /* 0x000fe20007f1e0ff */
[----:B------:R-:W-:-:S04]  /*40c0*/  IMAD R45, R14, 0x3, RZ ;  /* 0x000000030e2d7824 */ /* 0x000fc800078e02ff */
[----:B------:R-:W-:Y:S02]  /*40d0*/  IMAD.X R29, RZ, RZ, R29, P0 ;  /* 0x000000ffff1d7224 */ /* 0x000fe400000e061d */
[----:B------:R-:W-:-:S04]  /*40e0*/  IMAD.WIDE.U32 R28, R38, 0x3, R28 ;  /* 0x00000003261c7825 */ /* 0x000fc800078e001c */
[----:B------:R-:W-:Y:S01]  /*40f0*/  IMAD.IADD R45, R45, 0x1, R29 ;  /* 0x000000012d2d7824 */ /* 0x000fe200078e021d */
[----:B------:R-:W-:Y:S02]  /*4100*/  LEA R44, P0, R28, R27, 0x1 ;  /* 0x0000001b1c2c7211 */ /* 0x000fe400078008ff */
[----:B------:R-:W-:Y:S02]  /*4110*/  PRMT R29, R58, 0x7604, R43 ;  /* 0x000076043a1d7816 */ /* 0x000fe4000000002b */
[----:B------:R-:W-:-:S05]  /*4120*/  LEA.HI.X R45, R28, R30, R45, 0x1, P0 ;  /* 0x0000001e1c2d7211 */ /* 0x000fca00000f0c2d */
[----:B------:R0:W-:Y:S04]  /*4130*/  STG.E.U16 desc[UR10][R44.64], R29 ;  /* 0x0000001d2c007986 */ /* 0x0001e8000c10150a */
.L_x_4243:
[----:B------:R-:W-:Y:S05]  /*4140*/  BSYNC B0 ;  /* 0x0000000000007941 */ /* 0x000fea0003800000 */
.L_x_4242:
[----:B------:R-:W-:Y:S01]  /*4150*/  BSSY B0, `(.L_x_4244) ;  /* 0x000001a000007945 */ /* 0x000fe20003800000 */
[----:B------:R-:W-:Y:S02]  /*4160*/  IMAD.X R35, RZ, RZ, R69, P3 ;  /* 0x000000ffff237224 */ /* 0x000fe400018e0645 */
[----:B------:R-:W-:Y:S02]  /*4170*/  IMAD.X R43, RZ, RZ, R56, P2 ;  /* 0x000000ffff2b7224 */ /* 0x000fe400010e0638 */
[----:B------:R-:W-:Y:S02]  /*4180*/  @!P1 IMAD.MOV.U32 R70, RZ, RZ, RZ ;  /* 0x000000ffff469224 */ /* 0x000fe400078e00ff */
[----:B------:R-:W-:Y:S02]  /*4190*/  @!P1 IMAD.MOV.U32 R68, RZ, RZ, RZ ;  /* 0x000000ffff449224 */ /* 0x000fe400078e00ff */
[----:B------:R-:W-:Y:S01]  /*41a0*/  @!P1 IMAD.MOV.U32 R65, RZ, RZ, RZ ;  /* 0x000000ffff419224 */ /* 0x000fe200078e00ff */
[----:B------:R-:W-:Y:S06]  /*41b0*/  @!P1 BRA `(.L_x_4245) ;  /* 0x00000000004c9947 */ /* 0x000fec0003800000 */
[C---:B0-----:R-:W-:Y:S02]  /*41c0*/  LEA R45, P2, R38.reuse, R34, 0x2 ;  /* 0x00000022262d7211 */ /* 0x041fe400078410ff */
[----:B------:R-:W-:Y:S02]  /*41d0*/  LOP3.LUT R29, R17, 0xfffffffc, RZ, 0xc0, !PT ;  /* 0xfffffffc111d7812 */ /* 0x000fe400078ec0ff */
[----:B------:R-:W-:Y:S01]  /*41e0*/  LEA.HI.X R28, R38, R35, R39, 0x2, P2 ;  /* 0x00000023261c7211 */ /* 0x000fe200010f1427 */
[----:B------:R-:W-:Y:S01]  /*41f0*/  IMAD.SHL.U32 R44, R45, 0x4, RZ ;  /* 0x000000042d2c7824 */ /* 0x000fe200078e00ff */
[----:B------:R-:W-:Y:S02]  /*4200*/  LEA R57, P0, R15, UR6, 0x6 ;  /* 0x000000060f397c11 */ /* 0x000fe4000f8030ff */
[----:B------:R-:W-:Y:S02]  /*4210*/  IADD3 R29, P2, R42, R29, RZ ;  /* 0x0000001d2a1d7210 */ /* 0x000fe40007f5e0ff */
[----:B------:R-:W-:-:S02]  /*4220*/  LOP3.LUT R65, R16, 0x3fffffff, RZ, 0xc0, !PT ;  /* 0x3fffffff10417812 */ /* 0x000fc400078ec0ff */
[----:B------:R-:W-:Y:S02]  /*4230*/  SHF.L.U64.HI R45, R45, 0x2, R28 ;  /* 0x000000022d2d7819 */ /* 0x000fe4000001021c */
[C---:B------:R-:W-:Y:S01]  /*4240*/  IADD3 R28, P4, P5, R44.reuse, R57, R17 ;  /* 0x000000392c1c7210 */ /* 0x040fe20007d9e011 */
[----:B------:R-:W-:Y:S01]  /*4250*/  IMAD.X R17, R43, 0x1, R65, P2 ;  /* 0x000000012b117824 */ /* 0x000fe200010e0641 */
[----:B------:R-:W-:Y:S02]  /*4260*/  LEA R56, P2, R29, R11, 0x2 ;  /* 0x0000000b1d387211 */ /* 0x000fe400078410ff */
[----:B------:R-:W-:Y:S02]  /*4270*/  IADD3 R44, P3, R44, R57, RZ ;  /* 0x000000392c2c7210 */ /* 0x000fe40007f7e0ff */
[----:B------:R-:W-:Y:S02]  /*4280*/  LEA.HI.X R68, R15, UR7, R18, 0x6, P0 ;  /* 0x000000070f447c11 */ /* 0x000fe400080f3412 */
[----:B------:R-:W-:-:S02]  /*4290*/  LEA.HI.X R57, R29, R12, R17, 0x2, P2 ;  /* 0x0000000c1d397211 */ /* 0x000fc400010f1411 */
[C---:B------:R-:W-:Y:S01]  /*42a0*/  IADD3.X R29, R45.reuse, R68, R16, P4, P5 ;  /* 0x000000442d1d7210 */ /* 0x040fe200027ea410 */
[----:B------:R-:W-:Y:S02]  /*42b0*/  IMAD.X R45, R45, 0x1, R68, P3 ;  /* 0x000000012d2d7824 */ /* 0x000fe400018e0644 */
[----:B------:R1:W5:Y:S04]  /*42c0*/  LDG.E R70, desc[UR10][R56.64] ;  /* 0x0000000a38467981 */ /* 0x000368000c1e1900 */
[----:B------:R1:W5:Y:S04]  /*42d0*/  LDG.E R68, desc[UR10][R44.64] ;  /* 0x0000000a2c447981 */ /* 0x000368000c1e1900 */
[----:B------:R1:W5:Y:S02]  /*42e0*/  LDG.E R65, desc[UR10][R28.64] ;  /* 0x0000000a1c417981 */ /* 0x000364000c1e1900 */
.L_x_4245:
[----:B------:R-:W-:Y:S05]  /*42f0*/  BSYNC B0 ;  /* 0x0000000000007941 */ /* 0x000fea0003800000 */
.L_x_4244:
[----:B------:R-:W-:Y:S01]  /*4300*/  BSSY B0, `(.L_x_4246) ;  /* 0x0000019000007945 */ /* 0x000fe20003800000 */
[----:B------:R-:W-:Y:S01]  /*4310*/  @!P1 IMAD.MOV.U32 R72, RZ, RZ, RZ ;  /* 0x000000ffff489224 */ /* 0x000fe200078e00ff */
[----:B------:R-:W-:Y:S02]  /*4320*/  @!P1 CS2R R74, SRZ ;  /* 0x00000000004a9805 */ /* 0x000fe4000001ff00 */
[----:B------:R-:W-:Y:S05]  /*4330*/  @!P1 BRA `(.L_x_4247) ;  /* 0x0000000000549947 */ /* 0x000fea0003800000 */
[----:B01----:R-:W-:Y:S02]  /*4340*/  IMAD R29, R4, 0x5, RZ ;  /* 0x00000005041d7824 */ /* 0x003fe400078e02ff */
[----:B------:R-:W-:-:S04]  /*4350*/  IMAD.WIDE.U32 R16, R5, 0x5, R42 ;  /* 0x0000000505107825 */ /* 0x000fc800078e002a */
[----:B------:R-:W-:Y:S01]  /*4360*/  IMAD.IADD R17, R29, 0x1, R17 ;  /* 0x000000011d117824 */ /* 0x000fe200078e0211 */
[----:B------:R-:W-:Y:S01]  /*4370*/  LEA R44, P0, R16, R11, 0x2 ;  /* 0x0000000b102c7211 */ /* 0x000fe200078010ff */
[----:B------:R-:W-:-:S03]  /*4380*/  IMAD R29, R39, 0x5, RZ ;  /* 0x00000005271d7824 */ /* 0x000fc600078e02ff */
[----:B------:R-:W-:Y:S01]  /*4390*/  LEA.HI.X R45, R16, R12, R17, 0x2, P0 ;  /* 0x0000000c102d7211 */ /* 0x000fe200000f1411 */
[----:B------:R-:W-:-:S04]  /*43a0*/  IMAD.WIDE.U32 R16, R38, 0x5, R34 ;  /* 0x0000000526107825 */ /* 0x000fc800078e0022 */
[----:B------:R-:W-:Y:S01]  /*43b0*/  IMAD.IADD R17, R29, 0x1, R17 ;  /* 0x000000011d117824 */ /* 0x000fe200078e0211 */
[----:B------:R-:W-:-:S04]  /*43c0*/  LEA R29, P3, R15, UR6, 0x6 ;  /* 0x000000060f1d7c11 */ /* 0x000fc8000f8630ff */
[C---:B------:R-:W-:Y:S01]  /*43d0*/  SHF.L.U64.HI R17, R16.reuse, 0x2, R17 ;  /* 0x0000000210117819 */ /* 0x040fe20000010211 */
[----:B------:R-:W-:Y:S01]  /*43e0*/  IMAD.SHL.U32 R16, R16, 0x4, RZ ;  /* 0x0000000410107824 */ /* 0x000fe200078e00ff */
[-C--:B------:R-:W-:Y:S02]  /*43f0*/  LEA R57, P4, R38, R29.reuse, 0x1 ;  /* 0x0000001d26397211 */ /* 0x080fe400078808ff */
[----:B------:R-:W-:Y:S02]  /*4400*/  LEA.HI.X R56, R15, UR7, R18, 0x6, P3 ;  /* 0x000000070f387c11 */ /* 0x000fe400098f3412 */
[C---:B------:R-:W-:Y:S02]  /*4410*/  IADD3 R28, P0, R16.reuse, R29, RZ ;  /* 0x0000001d101c7210 */ /* 0x040fe40007f1e0ff */
[----:B------:R-:W-:Y:S02]  /*4420*/  IADD3 R16, P2, R16, R57, RZ ;  /* 0x0000003910107210 */ /* 0x000fe40007f5e0ff */
[----:B------:R-:W-:Y:S01]  /*4430*/  LEA.HI.X R72, R38, R56, R39, 0x1, P4 ;  /* 0x0000003826487211 */ /* 0x000fe200020f0c27 */
[----:B------:R-:W-:-:S04]  /*4440*/  IMAD.X R29, R17, 0x1, R56, P0 ;  /* 0x00000001111d7824 */ /* 0x000fc800000e0638 */
[----:B------:R-:W-:Y:S01]  /*4450*/  IMAD.X R17, R17, 0x1, R72, P2 ;  /* 0x0000000111117824 */ /* 0x000fe200010e0648 */
[----:B------:R2:W5:Y:S04]  /*4460*/  LDG.E R74, desc[UR10][R28.64] ;  /* 0x0000000a1c4a7981 */ /* 0x000568000c1e1900 */
[----:B------:R2:W5:Y:S04]  /*4470*/  LDG.E R72, desc[UR10][R44.64] ;  /* 0x0000000a2c487981 */ /* 0x000568000c1e1900 */
[----:B------:R2:W5:Y:S02]  /*4480*/  LDG.E R75, desc[UR10][R16.64] ;  /* 0x0000000a104b7981 */ /* 0x000564000c1e1900 */
.L_x_4247:
[----:B------:R-:W-:Y:S05]  /*4490*/  BSYNC B0 ;  /* 0x0000000000007941 */ /* 0x000fea0003800000 */
.L_x_4246:
[----:B------:R-:W-:Y:S01]  /*44a0*/  BSSY B0, `(.L_x_4248) ;  /* 0x000001e000007945 */ /* 0x000fe20003800000 */
[----:B012---:R-:W-:Y:S02]  /*44b0*/  @!P1 IMAD.MOV.U32 R44, RZ, RZ, RZ ;  /* 0x000000ffff2c9224 */ /* 0x007fe400078e00ff */
[----:B------:R-:W-:Y:S02]  /*44c0*/  @!P1 IMAD.MOV.U32 R28, RZ, RZ, RZ ;  /* 0x000000ffff1c9224 */ /* 0x000fe400078e00ff */
[----:B------:R-:W-:Y:S01]  /*44d0*/  @!P1 IMAD.MOV.U32 R16, RZ, RZ, RZ ;  /* 0x000000ffff109224 */ /* 0x000fe200078e00ff */
[----:B------:R-:W-:Y:S06]  /*44e0*/  @!P1 BRA `(.L_x_4249) ;  /* 0x0000000000649947 */ /* 0x000fec0003800000 */
[----:B------:R-:W-:Y:S02]  /*44f0*/  IMAD.MOV.U32 R16, RZ, RZ, R34 ;  /* 0x000000ffff107224 */ /* 0x000fe400078e0022 */
[----:B------:R-:W-:Y:S02]  /*4500*/  IMAD.MOV.U32 R17, RZ, RZ, R35 ;  /* 0x000000ffff117224 */ /* 0x000fe400078e0023 */
[----:B------:R-:W-:Y:S02]  /*4510*/  IMAD R29, R39, 0x6, RZ ;  /* 0x00000006271d7824 */ /* 0x000fe400078e02ff */
[----:B------:R-:W-:-:S04]  /*4520*/  IMAD.WIDE.U32 R16, R38, 0x6, R16 ;  /* 0x0000000626107825 */ /* 0x000fc800078e0010 */
[----:B------:R-:W-:Y:S01]  /*4530*/  IMAD.IADD R17, R29, 0x1, R17 ;  /* 0x000000011d117824 */ /* 0x000fe200078e0211 */
[C---:B------:R-:W-:Y:S01]  /*4540*/  LEA R29, P0, R15.reuse, UR6, 0x6 ;  /* 0x000000060f1d7c11 */ /* 0x040fe2000f8030ff */
[----:B------:R-:W-:Y:S02]  /*4550*/  IMAD.MOV.U32 R56, RZ, RZ, R42 ;  /* 0x000000ffff387224 */ /* 0x000fe400078e002a */
[----:B------:R-:W-:Y:S01]  /*4560*/  IMAD.MOV.U32 R57, RZ, RZ, R43 ;  /* 0x000000ffff397224 */ /* 0x000fe200078e002b */
[C---:B------:R-:W-:Y:S01]  /*4570*/  SHF.L.U64.HI R17, R16.reuse, 0x2, R17 ;  /* 0x0000000210117819 */ /* 0x040fe20000010211 */
[----:B------:R-:W-:Y:S01]  /*4580*/  IMAD.SHL.U32 R16, R16, 0x4, RZ ;  /* 0x0000000410107824 */ /* 0x000fe200078e00ff */
[----:B------:R-:W-:Y:S01]  /*4590*/  LEA.HI.X R18, R15, UR7, R18, 0x6, P0 ;  /* 0x000000070f127c11 */ /* 0x000fe200080f3412 */
[----:B------:R-:W-:Y:S01]  /*45a0*/  IMAD.WIDE.U32 R56, R5, 0x6, R56 ;  /* 0x0000000605387825 */ /* 0x000fe200078e0038 */
[-C--:B------:R-:W-:Y:S02]  /*45b0*/  LEA R15, P3, R38, R29.reuse, 0x1 ;  /* 0x0000001d260f7211 */ /* 0x080fe400078608ff */
[----:B------:R-:W-:-:S02]  /*45c0*/  IADD3 R28, P0, R16, R29, RZ ;  /* 0x0000001d101c7210 */ /* 0x000fc40007f1e0ff */
[----:B------:R-:W-:Y:S01]  /*45d0*/  IADD3 R16, P2, R16, R15, RZ ;  /* 0x0000000f10107210 */ /* 0x000fe20007f5e0ff */
[----:B------:R-:W-:Y:S01]  /*45e0*/  IMAD R15, R4, 0x6, RZ ;  /* 0x00000006040f7824 */ /* 0x000fe200078e02ff */
[----:B------:R-:W-:Y:S01]  /*45f0*/  LEA.HI.X R44, R38, R18, R39, 0x1, P3 ;  /* 0x00000012262c7211 */ /* 0x000fe200018f0c27 */
[----:B------:R-:W-:Y:S02]  /*4600*/  IMAD.X R29, R17, 0x1, R18, P0 ;  /* 0x00000001111d7824 */ /* 0x000fe400000e0612 */
[----:B------:R-:W-:Y:S02]  /*4610*/  IMAD.IADD R15, R15, 0x1, R57 ;  /* 0x000000010f0f7824 */ /* 0x000fe400078e0239 */
[----:B------:R-:W-:Y:S01]  /*4620*/  IMAD.X R17, R17, 0x1, R44, P2 ;  /* 0x0000000111117824 */ /* 0x000fe200010e062c */
[C---:B------:R-:W-:Y:S01]  /*4630*/  LEA R44, P0, R56.reuse, R11, 0x2 ;  /* 0x0000000b382c7211 */ /* 0x040fe200078010ff */
[----:B------:R0:W5:Y:S03]  /*4640*/  LDG.E R28, desc[UR10][R28.64] ;  /* 0x0000000a1c1c7981 */ /* 0x000166000c1e1900 */
[----:B------:R-:W-:Y:S01]  /*4650*/  LEA.HI.X R45, R56, R12, R15, 0x2, P0 ;  /* 0x0000000c382d7211 */ /* 0x000fe200000f140f */
[----:B------:R0:W5:Y:S04]  /*4660*/  LDG.E R16, desc[UR10][R16.64] ;  /* 0x0000000a10107981 */ /* 0x000168000c1e1900 */
[----:B------:R0:W5:Y:S04]  /*4670*/  LDG.E R44, desc[UR10][R44.64] ;  /* 0x0000000a2c2c7981 */ /* 0x000168000c1e1900 */
.L_x_4249:
[----:B------:R-:W-:Y:S05]  /*4680*/  BSYNC B0 ;  /* 0x0000000000007941 */ /* 0x000fea0003800000 */
.L_x_4248:
[----:B------:R-:W-:Y:S01]  /*4690*/  BSSY B0, `(.L_x_4250) ;  /* 0x000001e000007945 */ /* 0x000fe20003800000 */
[----:B------:R-:W-:Y:S02]  /*46a0*/  @!P1 IMAD.MOV.U32 R15, RZ, RZ, RZ ;  /* 0x000000ffff0f9224 */ /* 0x000fe400078e00ff */
[----:B0-----:R-:W-:Y:S02]  /*46b0*/  @!P1 IMAD.MOV.U32 R17, RZ, RZ, RZ ;  /* 0x000000ffff119224 */ /* 0x001fe400078e00ff */
[----:B------:R-:W-:Y:S01]  /*46c0*/  @!P1 IMAD.MOV.U32 R18, RZ, RZ, RZ ;  /* 0x000000ffff129224 */ /* 0x000fe200078e00ff */
[----:B------:R-:W-:Y:S06]  /*46d0*/  @!P1 BRA `(.L_x_4251) ;  /* 0x0000000000649947 */ /* 0x000fec0003800000 */
[----:B------:R-:W-:Y:S01]  /*46e0*/  IADD3 R10, P0, R9, R10, RZ ;  /* 0x0000000a090a7210 */ /* 0x000fe20007f1e0ff */
[----:B------:R-:W-:Y:S02]  /*46f0*/  IMAD R17, R39, 0x7, RZ ;  /* 0x0000000727117824 */ /* 0x000fe400078e02ff */
[----:B------:R-:W-:-:S04]  /*4700*/  IMAD.WIDE.U32 R34, R38, 0x7, R34 ;  /* 0x0000000726227825 */ /* 0x000fc800078e0022 */
[----:B------:R-:W-:Y:S01]  /*4710*/  IMAD.X R15, R8, 0x1, R13, P0 ;  /* 0x00000001080f7824 */ /* 0x000fe200000e060d */
[C---:B------:R-:W-:Y:S01]  /*4720*/  LEA R13, P0, R10.reuse, UR6, 0x6 ;  /* 0x000000060a0d7c11 */ /* 0x040fe2000f8030ff */
[----:B------:R-:W-:Y:S02]  /*4730*/  IMAD.MOV.U32 R8, RZ, RZ, R42 ;  /* 0x000000ffff087224 */ /* 0x000fe400078e002a */
[----:B------:R-:W-:Y:S01]  /*4740*/  IMAD.MOV.U32 R9, RZ, RZ, R43 ;  /* 0x000000ffff097224 */ /* 0x000fe200078e002b */
[----:B------:R-:W-:Y:S01]  /*4750*/  LEA.HI.X R15, R10, UR7, R15, 0x6, P0 ;  /* 0x000000070a0f7c11 */ /* 0x000fe200080f340f */
[----:B------:R-:W-:Y:S02]  /*4760*/  IMAD.IADD R17, R35, 0x1, R17 ;  /* 0x0000000123117824 */ /* 0x000fe400078e0211 */
[----:B------:R-:W-:-:S03]  /*4770*/  IMAD.WIDE.U32 R8, R5, 0x7, R8 ;  /* 0x0000000705087825 */ /* 0x000fc600078e0008 */
[C---:B------:R-:W-:Y:S01]  /*4780*/  SHF.L.U64.HI R18, R34.reuse, 0x2, R17 ;  /* 0x0000000222127819 */ /* 0x040fe20000010211 */
[----:B------:R-:W-:Y:S01]  /*4790*/  IMAD.SHL.U32 R10, R34, 0x4, RZ ;  /* 0x00000004220a7824 */ /* 0x000fe200078e00ff */
[----:B------:R-:W-:Y:S01]  /*47a0*/  LEA R17, P0, R38, R13, 0x1 ;  /* 0x0000000d26117211 */ /* 0x000fe200078008ff */
[----:B------:R-:W-:Y:S01]  /*47b0*/  IMAD R29, R4, 0x7, RZ ;  /* 0x00000007041d7824 */ /* 0x000fe200078e02ff */
[----:B------:R-:W-:Y:S02]  /*47c0*/  LEA R42, P1, R8, R11, 0x2 ;  /* 0x0000000b082a7211 */ /* 0x000fe400078210ff */
[C---:B------:R-:W-:Y:S01]  /*47d0*/  IADD3 R34, P2, R10.reuse, R13, RZ ;  /* 0x0000000d0a227210 */ /* 0x040fe20007f5e0ff */
[----:B------:R-:W-:Y:S01]  /*47e0*/  IMAD.IADD R9, R29, 0x1, R9 ;  /* 0x000000011d097824 */ /* 0x000fe200078e0209 */
[----:B------:R-:W-:Y:S02]  /*47f0*/  IADD3 R10, P3, R10, R17, RZ ;  /* 0x000000110a0a7210 */ /* 0x000fe40007f7e0ff */
[----:B------:R-:W-:Y:S01]  /*4800*/  LEA.HI.X R11, R38, R15, R39, 0x1, P0 ;  /* 0x0000000f260b7211 */ /* 0x000fe200000f0c27 */
[----:B------:R-:W-:Y:S01]  /*4810*/  IMAD.X R35, R18, 0x1, R15, P2 ;  /* 0x0000000112237824 */ /* 0x000fe200010e060f */
[----:B------:R-:W-:-:S03]  /*4820*/  LEA.HI.X R43, R8, R12, R9, 0x2, P1 ;  /* 0x0000000c082b7211 */ /* 0x000fc600008f1409 */
[----:B------:R-:W-:Y:S01]  /*4830*/  IMAD.X R11, R18, 0x1, R11, P3 ;  /* 0x00000001120b7824 */ /* 0x000fe200018e060b */
[----:B------:R0:W5:Y:S04]  /*4840*/  LDG.E R17, desc[UR10][R34.64] ;  /* 0x0000000a22117981 */ /* 0x000168000c1e1900 */
[----:B------:R0:W5:Y:S04]  /*4850*/  LDG.E R15, desc[UR10][R42.64] ;  /* 0x0000000a2a0f7981 */ /* 0x000168000c1e1900 */
[----:B------:R0:W5:Y:S02]  /*4860*/  LDG.E R18, desc[UR10][R10.64] ;  /* 0x0000000a0a127981 */ /* 0x000164000c1e1900 */
.L_x_4251:
[----:B------:R-:W-:Y:S05]  /*4870*/  BSYNC B0 ;  /* 0x0000000000007941 */ /* 0x000fea0003800000 */
.L_x_4250:
[----:B------:R-:W-:Y:S01]  /*4880*/  IADD3 R8, P0, R38, 0x3f, RZ ;  /* 0x0000003f26087810 */ /* 0x000fe20007f1e0ff */
[----:B------:R-:W-:Y:S01]  /*4890*/  VIADD R29, R64, 0x2 ;  /* 0x00000002401d7836 */ /* 0x000fe20000000000 */
[--C-:B0-----:R-:W-:Y:S01]  /*48a0*/  IADD3 R42, R0, 0x1e, -R63.reuse ;  /* 0x0000001e002a7810 */ /* 0x101fe20007ffe83f */
[----:B-----5:R-:W-:Y:S01]  /*48b0*/  IMAD.U32 R12, R46, 0x10000, RZ ;  /* 0x000100002e0c7824 */ /* 0x020fe200078e00ff */
[----:B------:R-:W-:Y:S01]  /*48c0*/  IADD3 R10, R0, 0x1d, -R63 ;  /* 0x0000001d000a7810 */ /* 0x000fe20007ffe83f */
[----:B------:R-:W-:Y:S01]  /*48d0*/  IMAD.X R9, RZ, RZ, R39, P0 ;  /* 0x000000ffff097224 */ /* 0x000fe200000e0627 */
[----:B------:R-:W-:Y:S01]  /*48e0*/  ISETP.GE.U32.AND P0, PT, R29, R6, PT ;  /* 0x000000061d00720c */ /* 0x000fe20003f06070 */
[----:B------:R-:W-:Y:S01]  /*48f0*/  IMAD.U32 R35, R53, 0x10000, RZ ;  /* 0x0001000035237824 */ /* 0x000fe200078e00ff */
[----:B------:R-:W-:Y:S01]  /*4900*/  LOP3.LUT R42, R42, 0x1f, RZ, 0xc0, !PT ;  /* 0x0000001f2a2a7812 */ /* 0x000fe200078ec0ff */
[----:B------:R-:W-:Y:S01]  /*4910*/  BSSY B0, `(.L_x_4252) ;  /* 0x00000c4000007945 */ /* 0x000fe20003800000 */
[----:B------:R-:W-:Y:S01]  /*4920*/  SHF.R.U32.HI R11, RZ, 0x6, R9 ;  /* 0x00000006ff0b7819 */ /* 0x000fe20000011609 */
[----:B------:R-:W-:Y:S01]  /*4930*/  FADD R45, R35, R35 ;  /* 0x00000023232d7221 */ /* 0x000fe20000000000 */
[----:B------:R-:W-:-:S02]  /*4940*/  SHF.R.U64 R13, R8, 0x6, R9 ;  /* 0x00000006080d7819 */ /* 0x000fc40000001209 */
[----:B------:R-:W-:Y:S01]  /*4950*/  ISETP.GE.U32.OR P0, PT, R42, R7, P0 ;  /* 0x000000072a00720c */ /* 0x000fe20000706470 */
[-C--:B------:R-:W-:Y:S01]  /*4960*/  IMAD R11, R11, R40.reuse, RZ ;  /* 0x000000280b0b7224 */ /* 0x080fe200078e02ff */
[----:B------:R-:W-:Y:S01]  /*4970*/  LOP3.LUT R10, R10, 0x1f, RZ, 0xc0, !PT ;  /* 0x0000001f0a0a7812 */ /* 0x000fe200078ec0ff */
[----:B------:R-:W-:Y:S01]  /*4980*/  IMAD.WIDE.U32 R8, R13, R40, RZ ;  /* 0x000000280d087225 */ /* 0x000fe200078e00ff */
[----:B------:R-:W-:Y:S02]  /*4990*/  LOP3.LUT R71, R71, 0xffff, RZ, 0xc0, !PT ;  /* 0x0000ffff47477812 */ /* 0x000fe400078ec0ff */
[----:B------:R-:W-:Y:S01]  /*49a0*/  LOP3.LUT R58, R58, 0xffff, RZ, 0xc0, !PT ;  /* 0x0000ffff3a3a7812 */ /* 0x000fe200078ec0ff */
[----:B------:R-:W-:Y:S01]  /*49b0*/  IMAD R11, R41, R13, R11 ;  /* 0x0000000d290b7224 */ /* 0x000fe200078e020b */
[----:B------:R-:W-:Y:S01]  /*49c0*/  LEA R29, P2, R8, R5, 0x5 ;  /* 0x00000005081d7211 */ /* 0x000fe200078428ff */
[----:B------:R-:W-:Y:S01]  /*49d0*/  VIADD R13, R64, 0x3 ;  /* 0x00000003400d7836 */ /* 0x000fe20000000000 */
[----:B------:R-:W-:Y:S01]  /*49e0*/  PRMT R46, R46, 0x7632, R46 ;  /* 0x000076322e2e7816 */ /* 0x000fe2000000002e */
[----:B------:R-:W-:Y:S01]  /*49f0*/  IMAD.IADD R43, R9, 0x1, R11 ;  /* 0x00000001092b7824 */ /* 0x000fe200078e020b */
[----:B------:R-:W-:Y:S01]  /*4a00*/  FMNMX R45, RZ, R45, !PT ;  /* 0x0000002dff2d7209 */ /* 0x000fe20007800000 */
[CCC-:B------:R-:W-:Y:S01]  /*4a10*/  @!P0 IMAD R9, R24.reuse, R39.reuse, R37.reuse ;  /* 0x0000002718098224 */ /* 0x1c0fe200078e0225 */
[----:B------:R-:W-:Y:S01]  /*4a20*/  ISETP.GE.U32.AND P1, PT, R13, R6, PT ;  /* 0x000000060d00720c */ /* 0x000fe20003f26070 */
[----:B------:R-:W-:Y:S01]  /*4a30*/  @!P0 IMAD R13, R24, R39, R37 ;  /* 0x00000027180d8224 */ /* 0x000fe200078e0225 */
[----:B------:R-:W-:Y:S01]  /*4a40*/  LEA.HI.X R43, R8, R4, R43, 0x5, P2 ;  /* 0x00000004082b7211 */ /* 0x000fe200010f2c2b */
[----:B------:R-:W-:Y:S01]  /*4a50*/  IMAD.SHL.U32 R4, R71, 0x1000000, RZ ;  /* 0x0100000047047824 */ /* 0x000fe200078e00ff */
[-C--:B------:R-:W-:Y:S01]  /*4a60*/  ISETP.GE.U32.AND P2, PT, R64, R7.reuse, PT ;  /* 0x000000074000720c */ /* 0x080fe20003f46070 */
[----:B------:R-:W-:Y:S01]  /*4a70*/  FADD R24, R12, R12 ;  /* 0x0000000c0c187221 */ /* 0x000fe20000000000 */
[----:B------:R-:W-:Y:S01]  /*4a80*/  ISETP.GE.U32.OR P1, PT, R10, R7, P1 ;  /* 0x000000070a00720c */ /* 0x000fe20000f26470 */
[C---:B------:R-:W-:Y:S01]  /*4a90*/  IMAD.SHL.U32 R7, R38.reuse, 0x4, RZ ;  /* 0x0000000426077824 */ /* 0x040fe200078e00ff */
[----:B------:R-:W-:Y:S01]  /*4aa0*/  SHF.L.U64.HI R8, R38, 0x2, R39 ;  /* 0x0000000226087819 */ /* 0x000fe20000010227 */
[----:B------:R-:W-:Y:S01]  /*4ab0*/  IMAD.U32 R11, R31, 0x10000, RZ ;  /* 0x000100001f0b7824 */ /* 0x000fe200078e00ff */
[----:B------:R-:W-:Y:S01]  /*4ac0*/  LOP3.LUT R67, R67, R4, RZ, 0xfc, !PT ;  /* 0x0000000443437212 */ /* 0x000fe200078efcff */
[----:B------:R-:W-:Y:S01]  /*4ad0*/  IMAD.U32 R4, R32, 0x10000, RZ ;  /* 0x0001000020047824 */ /* 0x000fe200078e00ff */
[-CC-:B------:R-:W-:Y:S01]  /*4ae0*/  @!P0 IADD3 R5, P3, P4, R42, R36.reuse, R7.reuse ;  /* 0x000000242a058210 */ /* 0x180fe20007c7e007 */
[----:B------:R-:W-:Y:S01]  /*4af0*/  IMAD.U32 R46, R46, 0x10000, RZ ;  /* 0x000100002e2e7824 */ /* 0x000fe200078e00ff */
[----:B------:R-:W-:Y:S01]  /*4b00*/  @!P0 IADD3 R36, P5, P6, R42, R36, R7 ;  /* 0x000000242a248210 */ /* 0x000fe20007ebe007 */
[----:B------:R-:W-:Y:S01]  /*4b10*/  IMAD.SHL.U32 R7, R58, 0x1000000, RZ ;  /* 0x010000003a077824 */ /* 0x000fe200078e00ff */
[----:B------:R-:W-:-:S02]  /*4b20*/  @!P0 IADD3.X R9, RZ, R9, R8, P3, P4 ;  /* 0x00000009ff098210 */ /* 0x000fc40001fe8408 */
[----:B------:R-:W-:Y:S01]  /*4b30*/  @!P0 IADD3.X R13, RZ, R13, R8, P5, P6 ;  /* 0x0000000dff0d8210 */ /* 0x000fe20002fec408 */
[C---:B------:R-:W-:Y:S01]  /*4b40*/  FMUL R8, R4.reuse, R4 ;  /* 0x0000000404087220 */ /* 0x040fe20000400000 */
[----:B------:R-:W-:Y:S02]  /*4b50*/  FSETP.GT.AND P3, PT, R4, RZ, PT ;  /* 0x000000ff0400720b */ /* 0x000fe40003f64000 */
[----:B------:R-:W-:Y:S01]  /*4b60*/  LOP3.LUT R66, R66, R7, RZ, 0xfc, !PT ;  /* 0x0000000742427212 */ /* 0x000fe200078efcff */
[----:B------:R-:W-:Y:S01]  /*4b70*/  FADD R7, R4, R4 ;  /* 0x0000000404077221 */ /* 0x000fe20000000000 */
[C---:B------:R-:W-:Y:S01]  /*4b80*/  FSETP.GT.AND P4, PT, R12.reuse, RZ, PT ;  /* 0x000000ff0c00720b */ /* 0x040fe20003f84000 */
[----:B------:R-:W-:Y:S01]  /*4b90*/  FMUL R12, R12, R12 ;  /* 0x0000000c0c0c7220 */ /* 0x000fe20000400000 */
[----:B------:R-:W-:Y:S02]  /*4ba0*/  FSEL R8, R8, RZ, P3 ;  /* 0x000000ff08087208 */ /* 0x000fe40001800000 */
[----:B------:R-:W-:Y:S01]  /*4bb0*/  FMNMX R4, RZ, R7, !PT ;  /* 0x00000007ff047209 */ /* 0x000fe20007800000 */
[----:B------:R-:W-:Y:S01]  /*4bc0*/  IMAD.U32 R7, R33, 0x10000, RZ ;  /* 0x0001000021077824 */ /* 0x000fe200078e00ff */
[----:B------:R-:W-:Y:S01]  /*4bd0*/  FMNMX R24, RZ, R24, !PT ;  /* 0x00000018ff187209 */ /* 0x000fe20007800000 */
[----:B------:R-:W-:Y:S01]  /*4be0*/  FMUL R34, R11, R8 ;  /* 0x000000080b227220 */ /* 0x000fe20000400000 */
[----:B------:R-:W-:Y:S01]  /*4bf0*/  FSEL R12, R12, RZ, P4 ;  /* 0x000000ff0c0c7208 */ /* 0x000fe20002000000 */
[----:B------:R-:W-:-:S02]  /*4c00*/  IMAD.U32 R8, R50, 0x10000, RZ ;  /* 0x0001000032087824 */ /* 0x000fc400078e00ff */
[----:B------:R-:W-:Y:S01]  /*4c10*/  FMUL R4, R4, R11 ;  /* 0x0000000b04047220 */ /* 0x000fe20000400000 */
[----:B------:R-:W-:Y:S01]  /*4c20*/  FMUL R11, R24, R7 ;  /* 0x00000007180b7220 */ /* 0x000fe20000400000 */
[----:B------:R-:W-:Y:S01]  /*4c30*/  FSETP.GT.AND P4, PT, R35, RZ, PT ;  /* 0x000000ff2300720b */ /* 0x000fe20003f84000 */
[----:B------:R-:W-:Y:S01]  /*4c40*/  FMUL R12, R7, R12 ;  /* 0x0000000c070c7220 */ /* 0x000fe20000400000 */
[C---:B------:R-:W-:Y:S01]  /*4c50*/  FSETP.GT.AND P3, PT, R8.reuse, RZ, PT ;  /* 0x000000ff0800720b */ /* 0x040fe20003f64000 */
[C---:B------:R-:W-:Y:S01]  /*4c60*/  FADD R7, R8.reuse, R8 ;  /* 0x0000000808077221 */ /* 0x040fe20000000000 */
[----:B------:R-:W-:Y:S01]  /*4c70*/  FMUL R8, R8, R8 ;  /* 0x0000000808087220 */ /* 0x000fe20000400000 */
[----:B------:R-:W-:Y:S01]  /*4c80*/  FMUL R35, R35, R35 ;  /* 0x0000002323237220 */ /* 0x000fe20000400000 */
[----:B------:R-:W-:Y:S01]  /*4c90*/  PRMT R32, R32, 0x7632, R32 ;  /* 0x0000763220207816 */ /* 0x000fe20000000020 */
[----:B------:R-:W-:Y:S01]  /*4ca0*/  IMAD.U32 R24, R48, 0x10000, RZ ;  /* 0x0001000030187824 */ /* 0x000fe200078e00ff */
[----:B------:R-:W-:-:S02]  /*4cb0*/  FMNMX R7, RZ, R7, !PT ;  /* 0x00000007ff077209 */ /* 0x000fc40007800000 */
[----:B------:R-:W-:Y:S01]  /*4cc0*/  FSEL R37, R8, RZ, P3 ;  /* 0x000000ff08257208 */ /* 0x000fe20001800000 */
[----:B------:R-:W-:Y:S01]  /*4cd0*/  IMAD.U32 R8, R52, 0x10000, RZ ;  /* 0x0001000034087824 */ /* 0x000fe200078e00ff */
[----:B------:R-:W-:Y:S01]  /*4ce0*/  FSEL R57, R35, RZ, P4 ;  /* 0x000000ff23397208 */ /* 0x000fe20002000000 */
[----:B------:R-:W-:Y:S02]  /*4cf0*/  IMAD.U32 R32, R32, 0x10000, RZ ;  /* 0x0001000020207824 */ /* 0x000fe400078e00ff */
[----:B------:R-:W-:Y:S01]  /*4d00*/  FMUL R35, R7, R24 ;  /* 0x0000001807237220 */ /* 0x000fe20000400000 */
[----:B------:R-:W-:Y:S01]  /*4d10*/  FMUL R24, R24, R37 ;  /* 0x0000002518187220 */ /* 0x000fe20000400000 */
[----:B------:R-:W-:Y:S01]  /*4d20*/  PRMT R33, R31, 0x7632, R33 ;  /* 0x000076321f217816 */ /* 0x000fe20000000021 */
[----:B------:R-:W-:Y:S01]  /*4d30*/  FMUL R37, R45, R8 ;  /* 0x000000082d257220 */ /* 0x000fe20000400000 */
[----:B------:R-:W-:Y:S01]  /*4d40*/  FMUL R7, R8, R57 ;  /* 0x0000003908077220 */ /* 0x000fe20000400000 */
[----:B------:R-:W-:Y:S01]  /*4d50*/  FADD R8, R32, R32 ;  /* 0x0000002020087221 */ /* 0x000fe20000000000 */
[----:B------:R-:W-:Y:S01]  /*4d60*/  FADD R45, R46, R46 ;  /* 0x0000002e2e2d7221 */ /* 0x000fe20000000000 */
[C---:B------:R-:W-:Y:S01]  /*4d70*/  PRMT R31, R33.reuse, 0x7632, R31 ;  /* 0x00007632211f7816 */ /* 0x040fe2000000001f */
[----:B------:R-:W-:Y:S01]  /*4d80*/  IMAD.U32 R33, R33, 0x10000, RZ ;  /* 0x0001000021217824 */ /* 0x000fe200078e00ff */
[C---:B------:R-:W-:Y:S01]  /*4d90*/  FSETP.GT.AND P3, PT, R32.reuse, RZ, PT ;  /* 0x000000ff2000720b */ /* 0x040fe20003f64000 */
[----:B------:R-:W-:Y:S01]  /*4da0*/  FMUL R32, R32, R32 ;  /* 0x0000002020207220 */ /* 0x000fe20000400000 */
[----:B------:R-:W-:Y:S01]  /*4db0*/  PRMT R48, R50, 0x7632, R48 ;  /* 0x0000763232307816 */ /* 0x000fe20000000030 */
[----:B------:R-:W-:Y:S01]  /*4dc0*/  IMAD.U32 R50, R31, 0x10000, RZ ;  /* 0x000100001f327824 */ /* 0x000fe200078e00ff */
[C---:B------:R-:W-:Y:S01]  /*4dd0*/  FSETP.GT.AND P4, PT, R46.reuse, RZ, PT ;  /* 0x000000ff2e00720b */ /* 0x040fe20003f84000 */
[----:B------:R-:W-:Y:S01]  /*4de0*/  FMUL R46, R46, R46 ;  /* 0x0000002e2e2e7220 */ /* 0x000fe20000400000 */
[----:B------:R-:W-:Y:S01]  /*4df0*/  FMNMX R8, RZ, R8, !PT ;  /* 0x00000008ff087209 */ /* 0x000fe20007800000 */
[----:B------:R-:W-:Y:S01]  /*4e00*/  IMAD.U32 R56, R48, 0x10000, RZ ;  /* 0x0001000030387824 */ /* 0x000fe200078e00ff */
[----:B------:R-:W-:-:S02]  /*4e10*/  FMNMX R45, RZ, R45, !PT ;  /* 0x0000002dff2d7209 */ /* 0x000fc40007800000 */
[----:B------:R-:W-:Y:S02]  /*4e20*/  FSEL R32, R32, RZ, P3 ;  /* 0x000000ff20207208 */ /* 0x000fe40001800000 */
[----:B------:R-:W-:Y:S01]  /*4e30*/  FSEL R31, R46, RZ, P4 ;  /* 0x000000ff2e1f7208 */ /* 0x000fe20002000000 */
[----:B------:R-:W-:Y:S01]  /*4e40*/  FMUL R46, R8, R33 ;  /* 0x00000021082e7220 */ /* 0x000fe20000400000 */
[----:B------:R-:W-:Y:S01]  /*4e50*/  FMUL R8, R45, R50 ;  /* 0x000000322d087220 */ /* 0x000fe20000400000 */
[----:B------:R-:W-:Y:S01]  /*4e60*/  PRMT R48, R48, 0x7632, R48 ;  /* 0x0000763230307816 */ /* 0x000fe20000000030 */
[----:B------:R-:W-:Y:S01]  /*4e70*/  FADD R45, R56, R56 ;  /* 0x00000038382d7221 */ /* 0x000fe20000000000 */
[----:B------:R-:W-:Y:S01]  /*4e80*/  FMUL R33, R33, R32 ;  /* 0x0000002021217220 */ /* 0x000fe20000400000 */
[----:B------:R-:W-:Y:S01]  /*4e90*/  PRMT R53, R53, 0x7632, R53 ;  /* 0x0000763235357816 */ /* 0x000fe20000000035 */
[----:B------:R-:W-:Y:S01]  /*4ea0*/  FMUL R32, R50, R31 ;  /* 0x0000001f32207220 */ /* 0x000fe20000400000 */
[----:B------:R-:W-:Y:S01]  /*4eb0*/  FSETP.GT.AND P3, PT, R56, RZ, PT ;  /* 0x000000ff3800720b */ /* 0x000fe20003f64000 */
[----:B------:R-:W-:-:S02]  /*4ec0*/  IMAD.U32 R31, R49, 0x10000, RZ ;  /* 0x00010000311f7824 */ /* 0x000fc400078e00ff */
[----:B------:R-:W-:Y:S01]  /*4ed0*/  FMUL R56, R56, R56 ;  /* 0x0000003838387220 */ /* 0x000fe20000400000 */
[----:B------:R-:W-:Y:S01]  /*4ee0*/  IMAD.U32 R50, R48, 0x10000, RZ ;  /* 0x0001000030327824 */ /* 0x000fe200078e00ff */
[----:B------:R-:W-:Y:S01]  /*4ef0*/  FMNMX R45, RZ, R45, !PT ;  /* 0x0000002dff2d7209 */ /* 0x000fe20007800000 */
[----:B------:R-:W-:Y:S02]  /*4f00*/  IMAD.U32 R48, R47, 0x10000, RZ ;  /* 0x000100002f307824 */ /* 0x000fe400078e00ff */
[----:B------:R-:W-:Y:S01]  /*4f10*/  FMUL R4, R4, R31 ;  /* 0x0000001f04047220 */ /* 0x000fe20000400000 */
[----:B------:R-:W-:Y:S01]  /*4f20*/  IMAD.U32 R53, R53, 0x10000, RZ ;  /* 0x0001000035357824 */ /* 0x000fe200078e00ff */
[----:B------:R-:W-:Y:S01]  /*4f30*/  FSEL R31, R56, RZ, P3 ;  /* 0x000000ff381f7208 */ /* 0x000fe20001800000 */
[----:B------:R-:W-:Y:S01]  /*4f40*/  FMUL R11, R11, R48 ;  /* 0x000000300b0b7220 */ /* 0x000fe20000400000 */
[----:B------:R-:W-:Y:S01]  /*4f50*/  FMUL R48, R45, R50 ;  /* 0x000000322d307220 */ /* 0x000fe20000400000 */
[C---:B------:R-:W-:Y:S01]  /*4f60*/  FADD R45, R53.reuse, R53 ;  /* 0x00000035352d7221 */ /* 0x040fe20000000000 */
[C---:B------:R-:W-:Y:S01]  /*4f70*/  FSETP.GT.AND P3, PT, R53.reuse, RZ, PT ;  /* 0x000000ff3500720b */ /* 0x040fe20003f64000 */
[----:B------:R-:W-:Y:S01]  /*4f80*/  FMUL R53, R53, R53 ;  /* 0x0000003535357220 */ /* 0x000fe20000400000 */
[----:B------:R-:W-:Y:S01]  /*4f90*/  PRMT R52, R52, 0x7632, R52 ;  /* 0x0000763234347816 */ /* 0x000fe20000000034 */
[----:B------:R-:W-:Y:S01]  /*4fa0*/  FMUL R31, R50, R31 ;  /* 0x0000001f321f7220 */ /* 0x000fe20000400000 */
[----:B------:R-:W-:Y:S01]  /*4fb0*/  IMAD.U32 R50, R51, 0x10000, RZ ;  /* 0x0001000033327824 */ /* 0x000fe200078e00ff */
[----:B------:R-:W-:Y:S01]  /*4fc0*/  PRMT R49, R49, 0x7632, R49 ;  /* 0x0000763231317816 */ /* 0x000fe20000000031 */
[----:B------:R-:W-:Y:S01]  /*4fd0*/  IMAD.U32 R56, R54, 0x10000, RZ ;  /* 0x0001000036387824 */ /* 0x000fe200078e00ff */
[----:B------:R-:W-:Y:S01]  /*4fe0*/  PRMT R51, R51, 0x7632, R51 ;  /* 0x0000763233337816 */ /* 0x000fe20000000033 */
[----:B------:R-:W-:Y:S01]  /*4ff0*/  IMAD.U32 R52, R52, 0x10000, RZ ;  /* 0x0001000034347824 */ /* 0x000fe200078e00ff */
[----:B------:R-:W-:Y:S01]  /*5000*/  FMNMX R45, RZ, R45, !PT ;  /* 0x0000002dff2d7209 */ /* 0x000fe20007800000 */
[----:B------:R-:W-:Y:S01]  /*5010*/  IMAD.U32 R49, R49, 0x10000, RZ ;  /* 0x0001000031317824 */ /* 0x000fe200078e00ff */
[----:B------:R-:W-:Y:S01]  /*5020*/  FSEL R57, R53, RZ, P3 ;  /* 0x000000ff35397208 */ /* 0x000fe20001800000 */
[----:B------:R-:W-:Y:S01]  /*5030*/  IMAD.U32 R53, R51, 0x10000, RZ ;  /* 0x0001000033357824 */ /* 0x000fe200078e00ff */
[----:B------:R-:W-:Y:S01]  /*5040*/  PRMT R47, R47, 0x7632, R47 ;  /* 0x000076322f2f7816 */ /* 0x000fe2000000002f */
[----:B------:R-:W-:Y:S01]  /*5050*/  FMUL R51, R45, R52 ;  /* 0x000000342d337220 */ /* 0x000fe20000400000 */
[----:B------:R-:W-:Y:S01]  /*5060*/  FMNMX R73, |R60|, R73, !PT ;  /* 0x000000493c497209 */ /* 0x000fe20007800200 */
[----:B------:R-:W-:Y:S01]  /*5070*/  FMUL R45, R52, R57 ;  /* 0x00000039342d7220 */ /* 0x000fe20000400000 */
[----:B------:R-:W-:Y:S01]  /*5080*/  FMUL R52, R46, R49 ;  /* 0x000000312e347220 */ /* 0x000fe20000400000 */
[----:B------:R-:W-:Y:S01]  /*5090*/  IMAD.U32 R47, R47, 0x10000, RZ ;  /* 0x000100002f2f7824 */ /* 0x000fe200078e00ff */
[----:B------:R-:W-:Y:S01]  /*50a0*/  @!P0 IADD3 R46, P3, P4, R38, R61, R42 ;  /* 0x0000003d262e8210 */ /* 0x000fe20007c7e02a */
[----:B------:R-:W-:Y:S01]  /*50b0*/  FMUL R35, R35, R50 ;  /* 0x0000003223237220 */ /* 0x000fe20000400000 */
[----:B------:R-:W-:Y:S01]  /*50c0*/  PRMT R54, R54, 0x7632, R54 ;  /* 0x0000763236367816 */ /* 0x000fe20000000036 */
[----:B------:R-:W-:Y:S01]  /*50d0*/  FMUL R49, R8, R47 ;  /* 0x0000002f08317220 */ /* 0x000fe20000400000 */
[----:B------:R-:W-:Y:S01]  /*50e0*/  FMUL R47, R48, R53 ;  /* 0x00000035302f7220 */ /* 0x000fe20000400000 */
[----:B------:R-:W-:Y:S01]  /*50f0*/  @!P0 IADD3.X R57, R14, R69, RZ, P3, P4 ;  /* 0x000000450e398210 */ /* 0x000fe20001fe84ff */
[----:B------:R-:W-:Y:S01]  /*5100*/  FMUL R53, R4, UR12 ;  /* 0x0000000c04357c20 */ /* 0x000fe20008400000 */
[----:B------:R-:W-:Y:S01]  /*5110*/  FMNMX R73, R73, |R4|, !PT ;  /* 0x4000000449497209 */ /* 0x000fe20007800000 */
[----:B------:R-:W-:Y:S01]  /*5120*/  IMAD.U32 R54, R54, 0x10000, RZ ;  /* 0x0001000036367824 */ /* 0x000fe200078e00ff */
[-C--:B------:R-:W-:Y:S01]  /*5130*/  @!P0 LEA R8, P3, R5, R25.reuse, 0x1 ;  /* 0x0000001905088211 */ /* 0x080fe200078608ff */
[----:B------:R-:W-:Y:S01]  /*5140*/  FMUL R50, R52, UR12 ;  /* 0x0000000c34327c20 */ /* 0x000fe20008400000 */
[----:B------:R-:W-:Y:S01]  /*5150*/  @!P0 LEA R4, P4, R46, R25, 0x1 ;  /* 0x000000192e048211 */ /* 0x000fe200078808ff */
[----:B------:R-:W-:Y:S01]  /*5160*/  FMUL R37, R37, R56 ;  /* 0x0000003825257220 */ /* 0x000fe20000400000 */
[-C--:B------:R-:W-:Y:S01]  /*5170*/  @!P0 LEA.HI.X R9, R5, R26.reuse, R9, 0x1, P3 ;  /* 0x0000001a05098211 */ /* 0x080fe200018f0c09 */
[----:B------:R-:W-:Y:S01]  /*5180*/  FMUL R48, R34, UR12 ;  /* 0x0000000c22307c20 */ /* 0x000fe20008400000 */
[----:B------:R-:W-:Y:S01]  /*5190*/  @!P0 LEA.HI.X R5, R46, R26, R57, 0x1, P4 ;  /* 0x0000001a2e058211 */ /* 0x000fe200020f0c39 */
[----:B------:R-:W-:Y:S01]  /*51a0*/  FMUL R46, R51, R54 ;  /* 0x00000036332e7220 */ /* 0x000fe20000400000 */
[----:B------:R-:W-:Y:S01]  /*51b0*/  FMUL R51, R33, UR12 ;  /* 0x0000000c21337c20 */ /* 0x000fe20008400000 */
[----:B------:R-:W-:Y:S01]  /*51c0*/  FMNMX R56, |R52|, R73, !PT ;  /* 0x0000004934387209 */ /* 0x000fe20007800200 */
[----:B------:R-:W-:Y:S01]  /*51d0*/  FMUL R52, R12, UR12 ;  /* 0x0000000c0c347c20 */ /* 0x000fe20008400000 */
[----:B------:R-:W-:Y:S01]  /*51e0*/  F2FP.SATFINITE.E4M3.F32.PACK_AB_MERGE_C R53, RZ, R53, RZ ;  /* 0x00000035ff35723e */ /* 0x000fe200048070ff */
[----:B------:R-:W-:Y:S01]  /*51f0*/  FMUL R54, R32, UR12 ;  /* 0x0000000c20367c20 */ /* 0x000fe20008400000 */
[----:B------:R-:W-:-:S02]  /*5200*/  F2FP.SATFINITE.E4M3.F32.PACK_AB_MERGE_C R50, RZ, R50, RZ ;  /* 0x00000032ff32723e */ /* 0x000fc400048070ff */
[----:B------:R-:W-:Y:S02]  /*5210*/  F2FP.SATFINITE.E4M3.F32.PACK_AB_MERGE_C R48, RZ, R48, RZ ;  /* 0x00000030ff30723e */ /* 0x000fe400048070ff */
[----:B------:R-:W-:Y:S02]  /*5220*/  F2FP.SATFINITE.E4M3.F32.PACK_AB_MERGE_C R71, RZ, R51, RZ ;  /* 0x00000033ff47723e */ /* 0x000fe400048070ff */
[----:B------:R-:W-:Y:S02]  /*5230*/  @!P0 PRMT R63, R50, 0x7604, R53 ;  /* 0x00007604323f8816 */ /* 0x000fe40000000035 */
[----:B------:R-:W-:Y:S02]  /*5240*/  F2FP.SATFINITE.E4M3.F32.PACK_AB_MERGE_C R73, RZ, R52, RZ ;  /* 0x00000034ff49723e */ /* 0x000fe400048070ff */
[----:B------:R-:W-:Y:S01]  /*5250*/  F2FP.SATFINITE.E4M3.F32.PACK_AB_MERGE_C R52, RZ, R54, RZ ;  /* 0x00000036ff34723e */ /* 0x000fe200048070ff */
[----:B------:R0:W-:Y:S01]  /*5260*/  @!P0 STG.E.U16 desc[UR10][R8.64], R63 ;  /* 0x0000003f08008986 */ /* 0x0001e2000c10150a */
[----:B------:R-:W-:-:S02]  /*5270*/  IADD3 R57, P3, R10, R61, RZ ;  /* 0x0000003d0a397210 */ /* 0x000fc40007f7e0ff */
[----:B------:R-:W-:Y:S02]  /*5280*/  LOP3.LUT R54, R48, 0xff, RZ, 0xc0, !PT ;  /* 0x000000ff30367812 */ /* 0x000fe400078ec0ff */
[----:B------:R-:W-:Y:S02]  /*5290*/  @!P0 PRMT R51, R71, 0x7604, R48 ;  /* 0x0000760447338816 */ /* 0x000fe40000000030 */
[C---:B------:R-:W-:Y:S01]  /*52a0*/  FMNMX R10, |R11|.reuse, R56, !PT ;  /* 0x000000380b0a7209 */ /* 0x040fe20007800200 */
[----:B------:R-:W-:Y:S01]  /*52b0*/  FMUL R11, R11, UR12 ;  /* 0x0000000c0b0b7c20 */ /* 0x000fe20008400000 */
[----:B------:R-:W-:Y:S01]  /*52c0*/  LOP3.LUT R48, R71, 0xff, RZ, 0xc0, !PT ;  /* 0x000000ff47307812 */ /* 0x000fe200078ec0ff */
[----:B------:R-:W-:Y:S01]  /*52d0*/  IMAD R54, R73, 0x100, R54 ;  /* 0x0000010049367824 */ /* 0x000fe200078e0236 */
[----:B------:R-:W-:Y:S01]  /*52e0*/  LOP3.LUT R53, R53, 0xff, RZ, 0xc0, !PT ;  /* 0x000000ff35357812 */ /* 0x000fe200078ec0ff */
[C---:B0-----:R-:W-:Y:S01]  /*52f0*/  FMUL R9, R49.reuse, UR12 ;  /* 0x0000000c31097c20 */ /* 0x041fe20008400000 */
[----:B------:R-:W-:Y:S01]  /*5300*/  FMNMX R8, |R49|, R10, !PT ;  /* 0x0000000a31087209 */ /* 0x000fe20007800200 */
[C---:B------:R-:W-:Y:S01]  /*5310*/  IMAD R48, R52.reuse, 0x100, R48 ;  /* 0x0000010034307824 */ /* 0x040fe200078e0230 */
[----:B------:R-:W-:-:S02]  /*5320*/  @!P0 PRMT R49, R52, 0x7604, R73 ;  /* 0x0000760434318816 */ /* 0x000fc40000000049 */
[----:B------:R-:W-:Y:S02]  /*5330*/  F2FP.SATFINITE.E4M3.F32.PACK_AB_MERGE_C R52, RZ, R11, RZ ;  /* 0x0000000bff34723e */ /* 0x000fe400048070ff */
[----:B------:R-:W-:Y:S01]  /*5340*/  F2FP.SATFINITE.E4M3.F32.PACK_AB_MERGE_C R11, RZ, R9, RZ ;  /* 0x00000009ff0b723e */ /* 0x000fe200048070ff */
[----:B------:R-:W-:Y:S01]  /*5350*/  IMAD.X R9, RZ, RZ, R69, P3 ;  /* 0x000000ffff097224 */ /* 0x000fe200018e0645 */
[----:B------:R-:W-:Y:S01]  /*5360*/  LOP3.LUT R56, R50, 0xff, RZ, 0xc0, !PT ;  /* 0x000000ff32387812 */ /* 0x000fe200078ec0ff */
[----:B------:R-:W-:Y:S01]  /*5370*/  IMAD R50, R52, 0x100, R53 ;  /* 0x0000010034327824 */ /* 0x000fe200078e0235 */
[----:B------:R-:W-:Y:S01]  /*5380*/  @!P0 PRMT R63, R11, 0x7604, R52 ;  /* 0x000076040b3f8816 */ /* 0x000fe20000000034 */
[----:B------:R-:W-:Y:S01]  /*5390*/  FMUL R52, R35, UR12 ;  /* 0x0000000c23347c20 */ /* 0x000fe20008400000 */
[C---:B------:R-:W-:Y:S01]  /*53a0*/  LEA R10, P4, R38.reuse, R57, 0x2 ;  /* 0x00000039260a7211 */ /* 0x040fe200078810ff */
[----:B------:R-:W-:Y:S01]  /*53b0*/  IMAD R56, R11, 0x100, R56 ;  /* 0x000001000b387824 */ /* 0x000fe200078e0238 */
[----:B------:R-:W-:Y:S01]  /*53c0*/  FMNMX R8, |R35|, R8, !PT ;  /* 0x0000000823087209 */ /* 0x000fe20007800200 */
[----:B------:R0:W-:Y:S01]  /*53d0*/  @!P0 STG.E.U16 desc[UR10][R4.64], R63 ;  /* 0x0000003f04008986 */ /* 0x0001e2000c10150a */
[----:B------:R-:W-:-:S02]  /*53e0*/  LEA.HI.X R11, R38, R9, R39, 0x2, P4 ;  /* 0x00000009260b7211 */ /* 0x000fc400020f1427 */
[----:B------:R-:W-:Y:S02]  /*53f0*/  @!P1 IADD3 R9, P4, R10, R38, RZ ;  /* 0x000000260a099210 */ /* 0x000fe40007f9e0ff */
[----:B------:R-:W-:Y:S02]  /*5400*/  F2FP.SATFINITE.E4M3.F32.PACK_AB_MERGE_C R52, RZ, R52, RZ ;  /* 0x00000034ff34723e */ /* 0x000fe400048070ff */
[----:B------:R-:W-:Y:S01]  /*5410*/  FMNMX R60, |R47|, R8, !PT ;  /* 0x000000082f3c7209 */ /* 0x000fe20007800200 */
[----:B------:R-:W-:Y:S01]  /*5420*/  @!P1 IMAD.X R58, R11, 0x1, R39, P4 ;  /* 0x000000010b3a9824 */ /* 0x000fe200020e0627 */
[----:B------:R-:W-:Y:S01]  /*5430*/  LOP3.LUT R53, R52, 0xff, RZ, 0xc0, !PT ;  /* 0x000000ff34357812 */ /* 0x000fe200078ec0ff */
[----:B------:R-:W-:Y:S01]  /*5440*/  FMUL R47, R47, UR12 ;  /* 0x0000000c2f2f7c20 */ /* 0x000fe20008400000 */
[----:B------:R-:W-:Y:S02]  /*5450*/  @!P1 LEA R8, P4, R9, R25, 0x1 ;  /* 0x0000001909089211 */ /* 0x000fe400078808ff */
[----:B------:R-:W-:-:S02]  /*5460*/  FMNMX R57, |R37|, R60, !PT ;  /* 0x0000003c25397209 */ /* 0x000fc40007800200 */
[----:B------:R-:W-:Y:S02]  /*5470*/  PRMT R50, R50, 0x5410, R53 ;  /* 0x0000541032327816 */ /* 0x000fe40000000035 */
[----:B------:R-:W-:Y:S02]  /*5480*/  @!P1 LEA R35, P3, R38, R10, 0x1 ;  /* 0x0000000a26239211 */ /* 0x000fe400078608ff */
[----:B------:R-:W-:Y:S02]  /*5490*/  @!P1 LEA.HI.X R9, R9, R26, R58, 0x1, P4 ;  /* 0x0000001a09099211 */ /* 0x000fe400020f0c3a */
[----:B------:R-:W-:Y:S02]  /*54a0*/  FMNMX R53, |R46|, R57, !PT ;  /* 0x000000392e357209 */ /* 0x000fe40007800200 */
[----:B------:R-:W-:Y:S01]  /*54b0*/  F2FP.SATFINITE.E4M3.F32.PACK_AB_MERGE_C R47, RZ, R47, RZ ;  /* 0x0000002fff2f723e */ /* 0x000fe200048070ff */
[----:B0-----:R-:W-:Y:S06]  /*54c0*/  @P0 BRA `(.L_x_4253) ;  /* 0x0000000000200947 */ /* 0x001fec0003800000 */
[----:B------:R-:W-:-:S04]  /*54d0*/  IADD3 R5, P4, R42, R61, RZ ;  /* 0x0000003d2a057210 */ /* 0x000fc80007f9e0ff */
[----:B------:R-:W-:Y:S01]  /*54e0*/  LEA R5, P5, R38, R5, 0x1 ;  /* 0x0000000526057211 */ /* 0x000fe200078a08ff */
[----:B------:R-:W-:-:S03]  /*54f0*/  IMAD.X R57, RZ, RZ, R69, P4 ;  /* 0x000000ffff397224 */ /* 0x000fc600020e0645 */
[----:B------:R-:W-:Y:S02]  /*5500*/  LEA R4, P4, R5, R25, 0x1 ;  /* 0x0000001905047211 */ /* 0x000fe400078808ff */
[----:B------:R-:W-:-:S04]  /*5510*/  LEA.HI.X R57, R38, R57, R39, 0x1, P5 ;  /* 0x0000003926397211 */ /* 0x000fc800028f0c27 */
[----:B------:R-:W-:Y:S02]  /*5520*/  LEA.HI.X R5, R5, R26, R57, 0x1, P4 ;  /* 0x0000001a05057211 */ /* 0x000fe400020f0c39 */
[----:B------:R-:W-:-:S05]  /*5530*/  PRMT R57, R47, 0x7604, R52 ;  /* 0x000076042f397816 */ /* 0x000fca0000000034 */
[----:B------:R0:W-:Y:S02]  /*5540*/  STG.E.U16 desc[UR10][R4.64], R57 ;  /* 0x0000003904007986 */ /* 0x0001e4000c10150a */
.L_x_4253:
[----:B------:R-:W-:Y:S05]  /*5550*/  BSYNC B0 ;  /* 0x0000000000007941 */ /* 0x000fea0003800000 */
.L_x_4252:
[----:B------:R-:W-:Y:S01]  /*5560*/  FMNMX R58, |R34|, R53, !PT ;  /* 0x00000035223a7209 */ /* 0x000fe20007800200 */
[----:B------:R-:W-:Y:S01]  /*5570*/  FMUL R53, R7, UR12 ;  /* 0x0000000c07357c20 */ /* 0x000fe20008400000 */
[----:B0-----:R-:W-:Y:S01]  /*5580*/  @!P1 LEA.HI.X R5, R38, R11, R39, 0x1, P3 ;  /* 0x0000000b26059211 */ /* 0x001fe200018f0c27 */
[----:B------:R-:W-:Y:S01]  /*5590*/  FMUL R52, R24, UR12 ;  /* 0x0000000c18347c20 */ /* 0x000fe20008400000 */
[C---:B------:R-:W-:Y:S01]  /*55a0*/  @!P1 LEA R4, P3, R35.reuse, R25, 0x1 ;  /* 0x0000001923049211 */ /* 0x040fe200078608ff */
[----:B------:R-:W-:Y:S01]  /*55b0*/  FMUL R46, R46, UR12 ;  /* 0x0000000c2e2e7c20 */ /* 0x000fe20008400000 */
[----:B------:R-:W-:Y:S01]  /*55c0*/  F2FP.SATFINITE.E4M3.F32.PACK_AB_MERGE_C R53, RZ, R53, RZ ;  /* 0x00000035ff35723e */ /* 0x000fe200048070ff */
[----:B------:R-:W-:Y:S01]  /*55d0*/  BSSY B0, `(.L_x_4254) ;  /* 0x0000026000007945 */ /* 0x000fe20003800000 */
[----:B------:R-:W-:Y:S02]  /*55e0*/  @!P1 LEA.HI.X R5, R35, R26, R5, 0x1, P3 ;  /* 0x0000001a23059211 */ /* 0x000fe400018f0c05 */
[----:B------:R-:W-:-:S02]  /*55f0*/  @!P0 LEA R34, P3, R36, R27, 0x1 ;  /* 0x0000001b24228211 */ /* 0x000fc400078608ff */
[----:B------:R-:W-:Y:S02]  /*5600*/  F2FP.SATFINITE.E4M3.F32.PACK_AB_MERGE_C R52, RZ, R52, RZ ;  /* 0x00000034ff34723e */ /* 0x000fe400048070ff */
[----:B------:R-:W-:Y:S01]  /*5610*/  FMNMX R57, |R33|, R58, !PT ;  /* 0x0000003a21397209 */ /* 0x000fe20007800200 */
[----:B------:R-:W-:Y:S01]  /*5620*/  FMUL R58, R31, UR12 ;  /* 0x0000000c1f3a7c20 */ /* 0x000fe20008400000 */
[----:B------:R-:W-:Y:S02]  /*5630*/  LOP3.LUT R33, R53, 0xffff, RZ, 0xc0, !PT ;  /* 0x0000ffff35217812 */ /* 0x000fe400078ec0ff */
[----:B------:R-:W-:Y:S02]  /*5640*/  @!P0 LEA.HI.X R35, R36, R30, R13, 0x1, P3 ;  /* 0x0000001e24238211 */ /* 0x000fe400018f0c0d */
[----:B------:R-:W-:Y:S01]  /*5650*/  LOP3.LUT R13, R52, 0xff, RZ, 0xc0, !PT ;  /* 0x000000ff340d7812 */ /* 0x000fe200078ec0ff */
[----:B------:R-:W-:Y:S01]  /*5660*/  IMAD.SHL.U32 R33, R33, 0x1000000, RZ ;  /* 0x0100000021217824 */ /* 0x000fe200078e00ff */
[----:B------:R-:W-:-:S02]  /*5670*/  LOP3.LUT R47, R47, 0xff, RZ, 0xc0, !PT ;  /* 0x000000ff2f2f7812 */ /* 0x000fc400078ec0ff */
[----:B------:R-:W-:Y:S02]  /*5680*/  PRMT R54, R54, 0x5410, R13 ;  /* 0x0000541036367816 */ /* 0x000fe4000000000d */
[----:B------:R-:W-:Y:S02]  /*5690*/  FMNMX R13, |R12|, R57, !PT ;  /* 0x000000390c0d7209 */ /* 0x000fe40007800200 */
[----:B------:R-:W-:Y:S02]  /*56a0*/  LOP3.LUT R54, R54, R33, RZ, 0xfc, !PT ;  /* 0x0000002136367212 */ /* 0x000fe400078efcff */
[----:B------:R-:W-:Y:S02]  /*56b0*/  @!P0 IADD3 R33, P3, P4, R38, R61, R42 ;  /* 0x0000003d26218210 */ /* 0x000fe40007c7e02a */
[----:B------:R-:W-:Y:S02]  /*56c0*/  @!P1 IADD3 R36, P5, R10, R38, RZ ;  /* 0x000000260a249210 */ /* 0x000fe40007fbe0ff */
[----:B------:R-:W-:-:S02]  /*56d0*/  PRMT R56, R56, 0x5410, R47 ;  /* 0x0000541038387816 */ /* 0x000fc4000000002f */
[----:B------:R-:W-:Y:S01]  /*56e0*/  FMNMX R47, |R32|, R13, !PT ;  /* 0x0000000d202f7209 */ /* 0x000fe20007800200 */
[----:B------:R-:W-:Y:S01]  /*56f0*/  @!P1 IMAD.X R57, R11, 0x1, R39, P5 ;  /* 0x000000010b399824 */ /* 0x000fe200028e0627 */
[----:B------:R-:W-:Y:S02]  /*5700*/  @!P0 IADD3.X R13, R14, R69, RZ, P3, P4 ;  /* 0x000000450e0d8210 */ /* 0x000fe40001fe84ff */
[CC--:B------:R-:W-:Y:S02]  /*5710*/  @!P0 LEA R32, P3, R33.reuse, R27.reuse, 0x1 ;  /* 0x0000001b21208211 */ /* 0x0c0fe400078608ff */
[C---:B------:R-:W-:Y:S02]  /*5720*/  @!P1 LEA R12, P4, R36.reuse, R27, 0x1 ;  /* 0x0000001b240c9211 */ /* 0x040fe400078808ff */
[-C--:B------:R-:W-:Y:S02]  /*5730*/  @!P0 LEA.HI.X R33, R33, R30.reuse, R13, 0x1, P3 ;  /* 0x0000001e21218211 */ /* 0x080fe400018f0c0d */
[----:B------:R-:W-:Y:S01]  /*5740*/  @!P1 LEA.HI.X R13, R36, R30, R57, 0x1, P4 ;  /* 0x0000001e240d9211 */ /* 0x000fe200020f0c39 */
[----:B------:R-:W-:Y:S01]  /*5750*/  FMUL R57, R37, UR12 ;  /* 0x0000000c25397c20 */ /* 0x000fe20008400000 */
[----:B------:R-:W-:-:S02]  /*5760*/  FMNMX R60, |R24|, R47, !PT ;  /* 0x0000002f183c7209 */ /* 0x000fc40007800200 */
[----:B------:R-:W-:Y:S02]  /*5770*/  F2FP.SATFINITE.E4M3.F32.PACK_AB_MERGE_C R24, RZ, R46, RZ ;  /* 0x0000002eff18723e */ /* 0x000fe400048070ff */
        /* <DEDUP_REMOVED lines=11> */
.L_x_4255:
[----:B------:R-:W-:Y:S05]  /*5830*/  BSYNC B0 ;  /* 0x0000000000007941 */ /* 0x000fea0003800000 */
.L_x_4254:
[----:B------:R1:W-:Y:S01]  /*5840*/  @!P0 STG.E.U16 desc[UR10][R34.64], R51 ;  /* 0x0000003322008986 */ /* 0x0003e2000c10150a */
[C---:B0-----:R-:W-:Y:S01]  /*5850*/  @!P1 LEA R47, P3, R38.reuse, R10, 0x1 ;  /* 0x0000000a262f9211 */ /* 0x041fe200078608ff */
[----:B------:R-:W-:Y:S01]  /*5860*/  FMUL R37, R45, UR12 ;  /* 0x0000000c2d257c20 */ /* 0x000fe20008400000 */
[----:B------:R-:W-:Y:S01]  /*5870*/  FMNMX R46, |R31|, R60, !PT ;  /* 0x0000003c1f2e7209 */ /* 0x000fe20007800200 */
[----:B------:R0:W-:Y:S01]  /*5880*/  @!P0 STG.E.U16 desc[UR10][R32.64], R49 ;  /* 0x0000003120008986 */ /* 0x0001e2000c10150a */
[----:B------:R-:W-:Y:S01]  /*5890*/  @!P1 LEA.HI.X R60, R38, R11, R39, 0x1, P3 ;  /* 0x0000000b263c9211 */ /* 0x000fe200018f0c27 */
[----:B------:R-:W-:Y:S01]  /*58a0*/  BSSY B0, `(.L_x_4256) ;  /* 0x0000014000007945 */ /* 0x000fe20003800000 */
[----:B------:R-:W-:Y:S02]  /*58b0*/  F2FP.SATFINITE.E4M3.F32.PACK_AB_MERGE_C R63, RZ, R58, RZ ;  /* 0x0000003aff3f723e */ /* 0x000fe400048070ff */
[----:B------:R-:W-:Y:S02]  /*58c0*/  @!P1 LEA R36, P3, R47, R27, 0x1 ;  /* 0x0000001b2f249211 */ /* 0x000fe400078608ff */
[----:B------:R-:W-:-:S02]  /*58d0*/  F2FP.SATFINITE.E4M3.F32.PACK_AB_MERGE_C R58, RZ, R37, RZ ;  /* 0x00000025ff3a723e */ /* 0x000fc400048070ff */
[----:B------:R-:W-:Y:S02]  /*58e0*/  @!P1 LEA.HI.X R37, R47, R30, R60, 0x1, P3 ;  /* 0x0000001e2f259211 */ /* 0x000fe400018f0c3c */
[----:B------:R-:W-:Y:S02]  /*58f0*/  LOP3.LUT R31, R63, 0xff, RZ, 0xc0, !PT ;  /* 0x000000ff3f1f7812 */ /* 0x000fe400078ec0ff */
[----:B------:R-:W-:Y:S02]  /*5900*/  LOP3.LUT R47, R57, 0xffff, RZ, 0xc0, !PT ;  /* 0x0000ffff392f7812 */ /* 0x000fe400078ec0ff */
[----:B-1----:R-:W-:Y:S02]  /*5910*/  LOP3.LUT R34, R58, 0xffff, RZ, 0xc0, !PT ;  /* 0x0000ffff3a227812 */ /* 0x002fe400078ec0ff */
[----:B------:R-:W-:Y:S01]  /*5920*/  PRMT R31, R48, 0x5410, R31 ;  /* 0x00005410301f7816 */ /* 0x000fe2000000001f */
[----:B------:R-:W-:Y:S02]  /*5930*/  IMAD.SHL.U32 R47, R47, 0x1000000, RZ ;  /* 0x010000002f2f7824 */ /* 0x000fe400078e00ff */
[----:B------:R-:W-:Y:S01]  /*5940*/  IMAD.SHL.U32 R48, R34, 0x1000000, RZ ;  /* 0x0100000022307824 */ /* 0x000fe200078e00ff */
[----:B0-----:R-:W-:Y:S06]  /*5950*/  @P0 BRA `(.L_x_4257) ;  /* 0x0000000000200947 */ /* 0x001fec0003800000 */
[----:B------:R-:W-:Y:S02]  /*5960*/  IADD3 R33, P3, R42, R61, RZ ;  /* 0x0000003d2a217210 */ /* 0x000fe40007f7e0ff */
[----:B------:R-:W-:Y:S02]  /*5970*/  PRMT R63, R63, 0x7604, R52 ;  /* 0x000076043f3f7816 */ /* 0x000fe40000000034 */
[----:B------:R-:W-:Y:S01]  /*5980*/  LEA R33, P4, R38, R33, 0x1 ;  /* 0x0000002126217211 */ /* 0x000fe200078808ff */
[----:B------:R-:W-:-:S05]  /*5990*/  IMAD.X R32, RZ, RZ, R69, P3 ;  /* 0x000000ffff207224 */ /* 0x000fca00018e0645 */
[----:B------:R-:W-:Y:S02]  /*59a0*/  LEA.HI.X R34, R38, R32, R39, 0x1, P4 ;  /* 0x0000002026227211 */ /* 0x000fe400020f0c27 */
[----:B------:R-:W-:-:S04]  /*59b0*/  LEA R32, P3, R33, R27, 0x1 ;  /* 0x0000001b21207211 */ /* 0x000fc800078608ff */
[----:B------:R-:W-:-:S05]  /*59c0*/  LEA.HI.X R33, R33, R30, R34, 0x1, P3 ;  /* 0x0000001e21217211 */ /* 0x000fca00018f0c22 */
[----:B------:R0:W-:Y:S04]  /*59d0*/  STG.E.U16 desc[UR10][R32.64], R63 ;  /* 0x0000003f20007986 */ /* 0x0001e8000c10150a */
.L_x_4257:
[----:B------:R-:W-:Y:S05]  /*59e0*/  BSYNC B0 ;  /* 0x0000000000007941 */ /* 0x000fea0003800000 */
.L_x_4256:
[----:B------:R-:W-:Y:S04]  /*59f0*/  BSSY B0, `(.L_x_4258) ;  /* 0x000000b000007945 */ /* 0x000fe80003800000 */
[----:B------:R-:W-:Y:S05]  /*5a00*/  @P0 BRA `(.L_x_4259) ;  /* 0x0000000000240947 */ /* 0x000fea0003800000 */
[----:B0-----:R-:W-:Y:S01]  /*5a10*/  IADD3 R32, P0, R42, R61, RZ ;  /* 0x0000003d2a207210 */ /* 0x001fe20007f1e0ff */
[----:B------:R-:W-:Y:S01]  /*5a20*/  IMAD R35, R14, 0x3, RZ ;  /* 0x000000030e237824 */ /* 0x000fe200078e02ff */
[----:B------:R-:W-:-:S03]  /*5a30*/  PRMT R53, R58, 0x7604, R53 ;  /* 0x000076043a357816 */ /* 0x000fc60000000035 */
[----:B------:R-:W-:Y:S02]  /*5a40*/  IMAD.X R33, RZ, RZ, R69, P0 ;  /* 0x000000ffff217224 */ /* 0x000fe400000e0645 */
[----:B------:R-:W-:-:S04]  /*5a50*/  IMAD.WIDE.U32 R32, R38, 0x3, R32 ;  /* 0x0000000326207825 */ /* 0x000fc800078e0020 */
[----:B------:R-:W-:Y:S01]  /*5a60*/  IMAD.IADD R35, R35, 0x1, R33 ;  /* 0x0000000123237824 */ /* 0x000fe200078e0221 */
[----:B------:R-:W-:-:S04]  /*5a70*/  LEA R34, P0, R32, R27, 0x1 ;  /* 0x0000001b20227211 */ /* 0x000fc800078008ff */
[----:B------:R-:W-:-:S05]  /*5a80*/  LEA.HI.X R35, R32, R30, R35, 0x1, P0 ;  /* 0x0000001e20237211 */ /* 0x000fca00000f0c23 */
[----:B------:R1:W-:Y:S04]  /*5a90*/  STG.E.U16 desc[UR10][R34.64], R53 ;  /* 0x0000003522007986 */ /* 0x0003e8000c10150a */
.L_x_4259:
[----:B------:R-:W-:Y:S05]  /*5aa0*/  BSYNC B0 ;  /* 0x0000000000007941 */ /* 0x000fea0003800000 */
.L_x_4258:
[----:B------:R-:W-:Y:S01]  /*5ab0*/  LOP3.LUT R24, R24, 0xffff, RZ, 0xc0, !PT ;  /* 0x0000ffff18187812 */ /* 0x000fe200078ec0ff */
[----:B0-----:R-:W-:Y:S01]  /*5ac0*/  IMAD.U32 R33, R68, 0x10000, RZ ;  /* 0x0001000044217824 */ /* 0x001fe200078e00ff */
[----:B------:R-:W-:Y:S01]  /*5ad0*/  FMNMX R46, |R7|, R46, !PT ;  /* 0x0000002e072e7209 */ /* 0x000fe20007800200 */
[----:B-1----:R-:W-:Y:S01]  /*5ae0*/  IMAD.U32 R35, R72, 0x10000, RZ ;  /* 0x0001000048237824 */ /* 0x002fe200078e00ff */
[----:B------:R-:W-:Y:S01]  /*5af0*/  LOP3.LUT R31, R31, R48, RZ, 0xfc, !PT ;  /* 0x000000301f1f7212 */ /* 0x000fe200078efcff */
[C---:B------:R-:W-:Y:S01]  /*5b00*/  FADD R14, R33.reuse, R33 ;  /* 0x00000021210e7221 */ /* 0x040fe20000000000 */
[----:B------:R-:W-:Y:S02]  /*5b10*/  IMAD.SHL.U32 R7, R24, 0x1000000, RZ ;  /* 0x0100000018077824 */ /* 0x000fe400078e00ff */
[C---:B------:R-:W-:Y:S01]  /*5b20*/  FMUL R32, R33.reuse, R33 ;  /* 0x0000002121207220 */ /* 0x040fe20000400000 */
[----:B------:R-:W-:Y:S01]  /*5b30*/  FSETP.GT.AND P0, PT, R33, RZ, PT ;  /* 0x000000ff2100720b */ /* 0x000fe20003f04000 */
[----:B------:R-:W-:Y:S01]  /*5b40*/  IMAD.U32 R33, R70, 0x10000, RZ ;  /* 0x0001000046217824 */ /* 0x000fe200078e00ff */
[----:B------:R-:W-:Y:S01]  /*5b50*/  FMNMX R14, RZ, R14, !PT ;  /* 0x0000000eff0e7209 */ /* 0x000fe20007800000 */
[----:B------:R-:W-:Y:S01]  /*5b60*/  IMAD.U32 R24, R28, 0x10000, RZ ;  /* 0x000100001c187824 */ /* 0x000fe200078e00ff */
[----:B------:R-:W-:Y:S01]  /*5b70*/  LOP3.LUT R56, R56, R7, RZ, 0xfc, !PT ;  /* 0x0000000738387212 */ /* 0x000fe200078efcff */
[----:B------:R-:W-:Y:S01]  /*5b80*/  IMAD.U32 R7, R74, 0x10000, RZ ;  /* 0x000100004a077824 */ /* 0x000fe200078e00ff */
[----:B------:R-:W-:Y:S01]  /*5b90*/  FSEL R32, R32, RZ, P0 ;  /* 0x000000ff20207208 */ /* 0x000fe20000000000 */
[----:B------:R-:W-:Y:S01]  /*5ba0*/  FMUL R48, R14, R33 ;  /* 0x000000210e307220 */ /* 0x000fe20000400000 */
[C---:B------:R-:W-:Y:S01]  /*5bb0*/  FSETP.GT.AND P3, PT, R24.reuse, RZ, PT ;  /* 0x000000ff1800720b */ /* 0x040fe20003f64000 */
[C---:B------:R-:W-:Y:S01]  /*5bc0*/  FADD R14, R7.reuse, R7 ;  /* 0x00000007070e7221 */ /* 0x040fe20000000000 */
[C---:B------:R-:W-:Y:S01]  /*5bd0*/  FSETP.GT.AND P0, PT, R7.reuse, RZ, PT ;  /* 0x000000ff0700720b */ /* 0x040fe20003f04000 */
[----:B------:R-:W-:Y:S01]  /*5be0*/  FMUL R7, R7, R7 ;  /* 0x0000000707077220 */ /* 0x000fe20000400000 */
[C---:B------:R-:W-:Y:S01]  /*5bf0*/  FADD R34, R24.reuse, R24 ;  /* 0x0000001818227221 */ /* 0x040fe20000000000 */
[----:B------:R-:W-:Y:S01]  /*5c00*/  FMUL R33, R33, R32 ;  /* 0x0000002021217220 */ /* 0x000fe20000400000 */
[----:B------:R-:W-:Y:S01]  /*5c10*/  FMUL R24, R24, R24 ;  /* 0x0000001818187220 */ /* 0x000fe20000400000 */
[----:B------:R-:W-:Y:S01]  /*5c20*/  FMNMX R14, RZ, R14, !PT ;  /* 0x0000000eff0e7209 */ /* 0x000fe20007800000 */
[----:B------:R-:W-:Y:S01]  /*5c30*/  IMAD.U32 R49, R75, 0x10000, RZ ;  /* 0x000100004b317824 */ /* 0x000fe200078e00ff */
[----:B------:R-:W-:Y:S01]  /*5c40*/  FSEL R32, R7, RZ, P0 ;  /* 0x000000ff07207208 */ /* 0x000fe20000000000 */
[----:B------:R-:W-:Y:S01]  /*5c50*/  IMAD.U32 R7, R44, 0x10000, RZ ;  /* 0x000100002c077824 */ /* 0x000fe200078e00ff */
[----:B------:R-:W-:Y:S01]  /*5c60*/  FMNMX R34, RZ, R34, !PT ;  /* 0x00000022ff227209 */ /* 0x000fe20007800000 */
[----:B------:R-:W-:Y:S01]  /*5c70*/  IMAD.U32 R57, R18, 0x10000, RZ ;  /* 0x0001000012397824 */ /* 0x000fe200078e00ff */
[----:B------:R-:W-:Y:S01]  /*5c80*/  FMNMX R45, |R45|, R46, !PT ;  /* 0x0000002e2d2d7209 */ /* 0x000fe20007800200 */
[----:B------:R-:W-:Y:S01]  /*5c90*/  FMUL R46, R14, R35 ;  /* 0x000000230e2e7220 */ /* 0x000fe20000400000 */
[----:B------:R-:W-:Y:S01]  /*5ca0*/  FSEL R24, R24, RZ, P3 ;  /* 0x000000ff18187208 */ /* 0x000fe20001800000 */
[----:B------:R-:W-:Y:S01]  /*5cb0*/  FMUL R32, R35, R32 ;  /* 0x0000002023207220 */ /* 0x000fe20000400000 */
[----:B------:R-:W-:Y:S01]  /*5cc0*/  IMAD.U32 R35, R17, 0x10000, RZ ;  /* 0x0001000011237824 */ /* 0x000fe200078e00ff */
[----:B------:R-:W-:Y:S01]  /*5cd0*/  PRMT R68, R68, 0x7632, R68 ;  /* 0x0000763244447816 */ /* 0x000fe20000000044 */
[----:B------:R-:W-:Y:S01]  /*5ce0*/  FMUL R14, R34, R7 ;  /* 0x00000007220e7220 */ /* 0x000fe20000400000 */
[----:B------:R-:W-:Y:S01]  /*5cf0*/  FMUL R7, R7, R24 ;  /* 0x0000001807077220 */ /* 0x000fe20000400000 */
[C---:B------:R-:W-:Y:S01]  /*5d00*/  FADD R24, R35.reuse, R35 ;  /* 0x0000002323187221 */ /* 0x040fe20000000000 */
[C---:B------:R-:W-:Y:S01]  /*5d10*/  FMUL R34, R35.reuse, R35 ;  /* 0x0000002323227220 */ /* 0x040fe20000400000 */
[----:B------:R-:W-:Y:S01]  /*5d20*/  FSETP.GT.AND P0, PT, R35, RZ, PT ;  /* 0x000000ff2300720b */ /* 0x000fe20003f04000 */
[----:B------:R-:W-:Y:S01]  /*5d30*/  IMAD.U32 R68, R68, 0x10000, RZ ;  /* 0x0001000044447824 */ /* 0x000fe200078e00ff */
[----:B------:R-:W-:Y:S01]  /*5d40*/  PRMT R74, R74, 0x7632, R74 ;  /* 0x000076324a4a7816 */ /* 0x000fe2000000004a */
[----:B------:R-:W-:Y:S01]  /*5d50*/  IMAD.U32 R35, R15, 0x10000, RZ ;  /* 0x000100000f237824 */ /* 0x000fe200078e00ff */
[----:B------:R-:W-:Y:S01]  /*5d60*/  FMNMX R24, RZ, R24, !PT ;  /* 0x00000018ff187209 */ /* 0x000fe20007800000 */
[----:B------:R-:W-:Y:S01]  /*5d70*/  FMUL R46, R46, R49 ;  /* 0x000000312e2e7220 */ /* 0x000fe20000400000 */
[----:B------:R-:W-:Y:S01]  /*5d80*/  FSEL R52, R34, RZ, P0 ;  /* 0x000000ff22347208 */ /* 0x000fe20000000000 */
[C---:B------:R-:W-:Y:S01]  /*5d90*/  FADD R34, R68.reuse, R68 ;  /* 0x0000004444227221 */ /* 0x040fe20000000000 */
[C---:B------:R-:W-:Y:S01]  /*5da0*/  FSETP.GT.AND P0, PT, R68.reuse, RZ, PT ;  /* 0x000000ff4400720b */ /* 0x040fe20003f04000 */
[----:B------:R-:W-:Y:S01]  /*5db0*/  FMUL R68, R68, R68 ;  /* 0x0000004444447220 */ /* 0x000fe20000400000 */
[----:B------:R-:W-:Y:S01]  /*5dc0*/  PRMT R70, R70, 0x7632, R70 ;  /* 0x0000763246467816 */ /* 0x000fe20000000046 */
[----:B------:R-:W-:Y:S01]  /*5dd0*/  FMUL R42, R24, R35 ;  /* 0x00000023182a7220 */ /* 0x000fe20000400000 */
[----:B------:R-:W-:-:S02]  /*5de0*/  IMAD.U32 R74, R74, 0x10000, RZ ;  /* 0x000100004a4a7824 */ /* 0x000fc400078e00ff */
[----:B------:R-:W-:Y:S01]  /*5df0*/  FMUL R24, R35, R52 ;  /* 0x0000003423187220 */ /* 0x000fe20000400000 */
[----:B------:R-:W-:Y:S01]  /*5e00*/  LOP3.LUT R50, R50, R47, RZ, 0xfc, !PT ;  /* 0x0000002f32327212 */ /* 0x000fe200078efcff */
[----:B------:R-:W-:Y:S01]  /*5e10*/  IMAD.U32 R35, R65, 0x10000, RZ ;  /* 0x0001000041237824 */ /* 0x000fe200078e00ff */
[----:B------:R-:W-:Y:S01]  /*5e20*/  FMNMX R34, RZ, R34, !PT ;  /* 0x00000022ff227209 */ /* 0x000fe20007800000 */
[----:B------:R-:W-:Y:S01]  /*5e30*/  IMAD.U32 R47, R70, 0x10000, RZ ;  /* 0x00010000462f7824 */ /* 0x000fe200078e00ff */
[----:B------:R-:W-:Y:S01]  /*5e40*/  FSEL R68, R68, RZ, P0 ;  /* 0x000000ff44447208 */ /* 0x000fe20000000000 */
[----:B------:R-:W-:Y:S01]  /*5e50*/  FMUL R48, R48, R35 ;  /* 0x0000002330307220 */ /* 0x000fe20000400000 */
[----:B------:R-:W-:Y:S01]  /*5e60*/  PRMT R15, R28, 0x7632, R15 ;  /* 0x000076321c0f7816 */ /* 0x000fe2000000000f */
[C---:B------:R-:W-:Y:S01]  /*5e70*/  FADD R28, R74.reuse, R74 ;  /* 0x0000004a4a1c7221 */ /* 0x040fe20000000000 */
[C---:B------:R-:W-:Y:S01]  /*5e80*/  FSETP.GT.AND P0, PT, R74.reuse, RZ, PT ;  /* 0x000000ff4a00720b */ /* 0x040fe20003f04000 */
[----:B------:R-:W-:Y:S01]  /*5e90*/  FMUL R74, R74, R74 ;  /* 0x0000004a4a4a7220 */ /* 0x000fe20000400000 */
[----:B------:R-:W-:Y:S01]  /*5ea0*/  PRMT R72, R72, 0x7632, R72 ;  /* 0x0000763248487816 */ /* 0x000fe20000000048 */
[----:B------:R-:W-:Y:S01]  /*5eb0*/  FMUL R35, R34, R47 ;  /* 0x0000002f22237220 */ /* 0x000fe20000400000 */
[----:B------:R-:W-:Y:S01]  /*5ec0*/  FMUL R34, R47, R68 ;  /* 0x000000442f227220 */ /* 0x000fe20000400000 */
[----:B------:R-:W-:Y:S01]  /*5ed0*/  IMAD.U32 R47, R15, 0x10000, RZ ;  /* 0x000100000f2f7824 */ /* 0x000fe200078e00ff */
[----:B------:R-:W-:Y:S01]  /*5ee0*/  FMNMX R28, RZ, R28, !PT ;  /* 0x0000001cff1c7209 */ /* 0x000fe20007800000 */
[----:B------:R-:W-:Y:S01]  /*5ef0*/  IMAD.U32 R49, R72, 0x10000, RZ ;  /* 0x0001000048317824 */ /* 0x000fe200078e00ff */
[----:B------:R-:W-:Y:S01]  /*5f00*/  FSEL R74, R74, RZ, P0 ;  /* 0x000000ff4a4a7208 */ /* 0x000fe20000000000 */
[C---:B------:R-:W-:Y:S01]  /*5f10*/  FADD R51, R47.reuse, R47 ;  /* 0x0000002f2f337221 */ /* 0x040fe20000000000 */
[C---:B------:R-:W-:Y:S01]  /*5f20*/  FSETP.GT.AND P0, PT, R47.reuse, RZ, PT ;  /* 0x000000ff2f00720b */ /* 0x040fe20003f04000 */
[----:B------:R-:W-:Y:S01]  /*5f30*/  FMUL R53, R47, R47 ;  /* 0x0000002f2f357220 */ /* 0x000fe20000400000 */
[----:B------:R-:W-:Y:S01]  /*5f40*/  PRMT R44, R44, 0x7632, R44 ;  /* 0x000076322c2c7816 */ /* 0x000fe2000000002c */
[----:B------:R-:W-:Y:S01]  /*5f50*/  FMUL R47, R28, R49 ;  /* 0x000000311c2f7220 */ /* 0x000fe20000400000 */
[----:B------:R-:W-:Y:S01]  /*5f60*/  FMUL R28, R49, R74 ;  /* 0x0000004a311c7220 */ /* 0x000fe20000400000 */
[----:B------:R-:W-:Y:S01]  /*5f70*/  IMAD.U32 R49, R16, 0x10000, RZ ;  /* 0x0001000010317824 */ /* 0x000fe200078e00ff */
[----:B------:R-:W-:Y:S01]  /*5f80*/  PRMT R15, R17, 0x7632, R15 ;  /* 0x00007632110f7816 */ /* 0x000fe2000000000f */
[----:B------:R-:W-:Y:S01]  /*5f90*/  IMAD.U32 R52, R44, 0x10000, RZ ;  /* 0x000100002c347824 */ /* 0x000fe200078e00ff */
[----:B------:R-:W-:Y:S01]  /*5fa0*/  FMNMX R51, RZ, R51, !PT ;  /* 0x00000033ff337209 */ /* 0x000fe20007800000 */
[----:B------:R-:W-:Y:S01]  /*5fb0*/  FMUL R44, R14, R49 ;  /* 0x000000310e2c7220 */ /* 0x000fe20000400000 */
[----:B------:R-:W-:Y:S01]  /*5fc0*/  FSEL R53, R53, RZ, P0 ;  /* 0x000000ff35357208 */ /* 0x000fe20000000000 */
[----:B------:R-:W-:Y:S01]  /*5fd0*/  IMAD.U32 R49, R15, 0x10000, RZ ;  /* 0x000100000f317824 */ /* 0x000fe200078e00ff */
[----:B------:R-:W-:Y:S01]  /*5fe0*/  PRMT R65, R65, 0x7632, R65 ;  /* 0x0000763241417816 */ /* 0x000fe20000000041 */
[----:B------:R-:W-:Y:S01]  /*5ff0*/  FMUL R14, R51, R52 ;  /* 0x00000034330e7220 */ /* 0x000fe20000400000 */
[----:B------:R-:W-:Y:S01]  /*6000*/  PRMT R15, R15, 0x7632, R15 ;  /* 0x000076320f0f7816 */ /* 0x000fe2000000000f */
[C-C-:B------:R-:W-:Y:S01]  /*6010*/  FADD R51, R49.reuse, R49.reuse ;  /* 0x0000003131337221 */ /* 0x140fe20000000000 */
[----:B------:R-:W-:Y:S01]  /*6020*/  PRMT R16, R16, 0x7632, R16 ;  /* 0x0000763210107816 */ /* 0x000fe20000000010 */
[----:B------:R-:W-:Y:S01]  /*6030*/  FMUL R17, R52, R53 ;  /* 0x0000003534117220 */ /* 0x000fe20000400000 */
[C---:B------:R-:W-:Y:S01]  /*6040*/  FSETP.GT.AND P0, PT, R49.reuse, RZ, PT ;  /* 0x000000ff3100720b */ /* 0x040fe20003f04000 */
[----:B------:R-:W-:Y:S01]  /*6050*/  FMUL R52, R49, R49 ;  /* 0x0000003131347220 */ /* 0x000fe20000400000 */
[----:B------:R-:W-:Y:S01]  /*6060*/  PRMT R49, R18, 0x7632, R49 ;  /* 0x0000763212317816 */ /* 0x000fe20000000031 */
[----:B------:R-:W-:Y:S01]  /*6070*/  IMAD.U32 R18, R65, 0x10000, RZ ;  /* 0x0001000041127824 */ /* 0x000fe200078e00ff */
[----:B------:R-:W-:Y:S01]  /*6080*/  PRMT R75, R75, 0x7632, R75 ;  /* 0x000076324b4b7816 */ /* 0x000fe2000000004b */
[----:B------:R-:W-:Y:S01]  /*6090*/  IMAD.U32 R58, R15, 0x10000, RZ ;  /* 0x000100000f3a7824 */ /* 0x000fe200078e00ff */
[----:B------:R-:W-:Y:S01]  /*60a0*/  FMNMX R51, RZ, R51, !PT ;  /* 0x00000033ff337209 */ /* 0x000fe20007800000 */
[----:B------:R-:W-:Y:S01]  /*60b0*/  IMAD.U32 R15, R16, 0x10000, RZ ;  /* 0x00010000100f7824 */ /* 0x000fe200078e00ff */
[----:B------:R-:W-:Y:S01]  /*60c0*/  FSEL R53, R52, RZ, P0 ;  /* 0x000000ff34357208 */ /* 0x000fe20000000000 */
[----:B------:R-:W-:Y:S01]  /*60d0*/  FMUL R35, R35, R18 ;  /* 0x0000001223237220 */ /* 0x000fe20000400000 */
[----:B------:R-:W-:-:S02]  /*60e0*/  IMAD.U32 R52, R75, 0x10000, RZ ;  /* 0x000100004b347824 */ /* 0x000fc400078e00ff */
[----:B------:R-:W-:Y:S01]  /*60f0*/  FMUL R18, R14, R15 ;  /* 0x0000000f0e127220 */ /* 0x000fe20000400000 */
[----:B------:R-:W-:Y:S02]  /*6100*/  IMAD.U32 R60, R49, 0x10000, RZ ;  /* 0x00010000313c7824 */ /* 0x000fe400078e00ff */
[----:B------:R-:W-:Y:S01]  /*6110*/  FMUL R51, R51, R58 ;  /* 0x0000003a33337220 */ /* 0x000fe20000400000 */
[----:B------:R-:W-:Y:S01]  /*6120*/  FMUL R15, R33, UR12 ;  /* 0x0000000c210f7c20 */ /* 0x000fe20008400000 */
[----:B------:R-:W-:Y:S01]  /*6130*/  FMUL R49, R47, R52 ;  /* 0x000000342f317220 */ /* 0x000fe20000400000 */
[----:B------:R-:W-:Y:S01]  /*6140*/  FMUL R16, R58, R53 ;  /* 0x000000353a107220 */ /* 0x000fe20000400000 */
[----:B------:R-:W-:Y:S01]  /*6150*/  FMUL R47, R51, R60 ;  /* 0x0000003c332f7220 */ /* 0x000fe20000400000 */
[----:B------:R-:W-:Y:S01]  /*6160*/  FMUL R51, R32, UR12 ;  /* 0x0000000c20337c20 */ /* 0x000fe20008400000 */
[----:B------:R-:W-:Y:S01]  /*6170*/  F2FP.SATFINITE.E4M3.F32.PACK_AB_MERGE_C R60, RZ, R15, RZ ;  /* 0x0000000fff3c723e */ /* 0x000fe200048070ff */
[----:B------:R-:W-:Y:S01]  /*6180*/  FMUL R15, R34, UR12 ;  /* 0x0000000c220f7c20 */ /* 0x000fe20008400000 */
[----:B------:R-:W-:Y:S01]  /*6190*/  FMUL R53, R7, UR12 ;  /* 0x0000000c07357c20 */ /* 0x000fe20008400000 */
[----:B------:R-:W-:Y:S01]  /*61a0*/  FMNMX R52, R45, |R48|, !PT ;  /* 0x400000302d347209 */ /* 0x000fe20007800000 */
[----:B------:R-:W-:Y:S01]  /*61b0*/  FMUL R42, R42, R57 ;  /* 0x000000392a2a7220 */ /* 0x000fe20000400000 */
[----:B------:R-:W-:Y:S01]  /*61c0*/  F2FP.SATFINITE.E4M3.F32.PACK_AB_MERGE_C R68, RZ, R51, RZ ;  /* 0x00000033ff44723e */ /* 0x000fe200048070ff */
[----:B------:R-:W-:Y:S01]  /*61d0*/  FMUL R45, R28, UR12 ;  /* 0x0000000c1c2d7c20 */ /* 0x000fe20008400000 */
[----:B------:R-:W-:Y:S01]  /*61e0*/  F2FP.SATFINITE.E4M3.F32.PACK_AB_MERGE_C R51, RZ, R15, RZ ;  /* 0x0000000fff33723e */ /* 0x000fe200048070ff */
[----:B------:R-:W-:Y:S01]  /*61f0*/  FMUL R57, R48, UR12 ;  /* 0x0000000c30397c20 */ /* 0x000fe20008400000 */
[----:B------:R-:W-:Y:S01]  /*6200*/  LOP3.LUT R15, R60, 0xff, RZ, 0xc0, !PT ;  /* 0x000000ff3c0f7812 */ /* 0x000fe200078ec0ff */
[C---:B------:R-:W-:Y:S01]  /*6210*/  FMUL R58, R35.reuse, UR12 ;  /* 0x0000000c233a7c20 */ /* 0x040fe20008400000 */
[----:B------:R-:W-:Y:S01]  /*6220*/  F2FP.SATFINITE.E4M3.F32.PACK_AB_MERGE_C R53, RZ, R53, RZ ;  /* 0x00000035ff35723e */ /* 0x000fe200048070ff */
[----:B------:R-:W-:Y:S01]  /*6230*/  BSSY B0, `(.L_x_4260) ;  /* 0x000004e000007945 */ /* 0x000fe20003800000 */
[----:B------:R-:W-:Y:S01]  /*6240*/  FMNMX R63, |R35|, R52, !PT ;  /* 0x00000034233f7209 */ /* 0x000fe20007800200 */
[----:B------:R-:W-:Y:S01]  /*6250*/  IMAD R61, R68, 0x100, R15 ;  /* 0x00000100443d7824 */ /* 0x000fe200078e020f */
[----:B------:R-:W-:-:S02]  /*6260*/  LOP3.LUT R48, R53, 0xff, RZ, 0xc0, !PT ;  /* 0x000000ff35307812 */ /* 0x000fc400078ec0ff */
[C---:B------:R-:W-:Y:S02]  /*6270*/  @!P1 PRMT R35, R51.reuse, 0x7604, R60 ;  /* 0x0000760433239816 */ /* 0x040fe4000000003c */
[----:B------:R-:W-:Y:S02]  /*6280*/  F2FP.SATFINITE.E4M3.F32.PACK_AB_MERGE_C R52, RZ, R45, RZ ;  /* 0x0000002dff34723e */ /* 0x000fe400048070ff */
[----:B------:R-:W-:Y:S02]  /*6290*/  LOP3.LUT R51, R51, 0xff, RZ, 0xc0, !PT ;  /* 0x000000ff33337812 */ /* 0x000fe400078ec0ff */
[----:B------:R-:W-:Y:S01]  /*62a0*/  PRMT R48, R61, 0x5410, R48 ;  /* 0x000054103d307816 */ /* 0x000fe20000000030 */
[----:B------:R-:W-:Y:S01]  /*62b0*/  FMUL R61, R24, UR12 ;  /* 0x0000000c183d7c20 */ /* 0x000fe20008400000 */
[----:B------:R-:W-:Y:S01]  /*62c0*/  @!P1 LEA R14, P0, R10, R25, 0x1 ;  /* 0x000000190a0e9211 */ /* 0x000fe200078008ff */
[----:B------:R-:W-:Y:S01]  /*62d0*/  IMAD R51, R52, 0x100, R51 ;  /* 0x0000010034337824 */ /* 0x000fe200078e0233 */
[----:B------:R-:W-:-:S02]  /*62e0*/  F2FP.SATFINITE.E4M3.F32.PACK_AB_MERGE_C R57, RZ, R57, RZ ;  /* 0x00000039ff39723e */ /* 0x000fc400048070ff */
[----:B------:R-:W-:Y:S02]  /*62f0*/  F2FP.SATFINITE.E4M3.F32.PACK_AB_MERGE_C R58, RZ, R58, RZ ;  /* 0x0000003aff3a723e */ /* 0x000fe400048070ff */
[----:B------:R-:W-:Y:S01]  /*6300*/  @!P1 PRMT R45, R52, 0x7604, R68 ;  /* 0x00007604342d9816 */ /* 0x000fe20000000044 */
[C---:B------:R-:W-:Y:S01]  /*6310*/  FMUL R52, R46.reuse, UR12 ;  /* 0x0000000c2e347c20 */ /* 0x040fe20008400000 */
[----:B------:R-:W-:Y:S01]  /*6320*/  FMNMX R60, |R46|, R63, !PT ;  /* 0x0000003f2e3c7209 */ /* 0x000fe20007800200 */
[----:B------:R-:W-:Y:S01]  /*6330*/  FMUL R63, R17, UR12 ;  /* 0x0000000c113f7c20 */ /* 0x000fe20008400000 */
[----:B------:R-:W-:Y:S01]  /*6340*/  F2FP.SATFINITE.E4M3.F32.PACK_AB_MERGE_C R46, RZ, R61, RZ ;  /* 0x0000003dff2e723e */ /* 0x000fe200048070ff */
[----:B------:R-:W-:Y:S01]  /*6350*/  FMUL R61, R44, UR12 ;  /* 0x0000000c2c3d7c20 */ /* 0x000fe20008400000 */
[----:B------:R-:W-:Y:S02]  /*6360*/  @!P1 LEA.HI.X R15, R10, R26, R11, 0x1, P0 ;  /* 0x0000001a0a0f9211 */ /* 0x000fe400000f0c0b */
[----:B------:R-:W-:-:S02]  /*6370*/  @!P1 PRMT R65, R58, 0x7604, R57 ;  /* 0x000076043a419816 */ /* 0x000fc40000000039 */
[----:B------:R-:W-:Y:S02]  /*6380*/  F2FP.SATFINITE.E4M3.F32.PACK_AB_MERGE_C R68, RZ, R52, RZ ;  /* 0x00000034ff44723e */ /* 0x000fe400048070ff */
[----:B------:R-:W-:Y:S01]  /*6390*/  LOP3.LUT R57, R57, 0xff, RZ, 0xc0, !PT ;  /* 0x000000ff39397812 */ /* 0x000fe200078ec0ff */
[----:B------:R0:W-:Y:S01]  /*63a0*/  @!P1 STG.E.U16 desc[UR10][R14.64], R65 ;  /* 0x000000410e009986 */ /* 0x0001e2000c10150a */
[C---:B------:R-:W-:Y:S01]  /*63b0*/  FMNMX R69, |R49|.reuse, R60, !PT ;  /* 0x0000003c31457209 */ /* 0x040fe20007800200 */
[----:B------:R-:W-:Y:S01]  /*63c0*/  FMUL R49, R49, UR12 ;  /* 0x0000000c31317c20 */ /* 0x000fe20008400000 */
[----:B------:R-:W-:Y:S02]  /*63d0*/  F2FP.SATFINITE.E4M3.F32.PACK_AB_MERGE_C R52, RZ, R61, RZ ;  /* 0x0000003dff34723e */ /* 0x000fe400048070ff */
[----:B------:R-:W-:Y:S02]  /*63e0*/  F2FP.SATFINITE.E4M3.F32.PACK_AB_MERGE_C R60, RZ, R63, RZ ;  /* 0x0000003fff3c723e */ /* 0x000fe400048070ff */
[----:B------:R-:W-:-:S02]  /*63f0*/  F2FP.SATFINITE.E4M3.F32.PACK_AB_MERGE_C R61, RZ, R49, RZ ;  /* 0x00000031ff3d723e */ /* 0x000fc400048070ff */
[C---:B------:R-:W-:Y:S02]  /*6400*/  @!P1 PRMT R49, R60.reuse, 0x7604, R53 ;  /* 0x000076043c319816 */ /* 0x040fe40000000035 */
[----:B------:R-:W-:Y:S02]  /*6410*/  LOP3.LUT R60, R60, 0xff, RZ, 0xc0, !PT ;  /* 0x000000ff3c3c7812 */ /* 0x000fe400078ec0ff */
[----:B0-----:R-:W-:Y:S01]  /*6420*/  LOP3.LUT R14, R58, 0xff, RZ, 0xc0, !PT ;  /* 0x000000ff3a0e7812 */ /* 0x001fe200078ec0ff */
[----:B------:R-:W-:Y:S01]  /*6430*/  IMAD R58, R68, 0x100, R57 ;  /* 0x00000100443a7824 */ /* 0x000fe200078e0239 */
[----:B------:R-:W-:Y:S02]  /*6440*/  LOP3.LUT R15, R52, 0xff, RZ, 0xc0, !PT ;  /* 0x000000ff340f7812 */ /* 0x000fe400078ec0ff */
[C---:B------:R-:W-:Y:S01]  /*6450*/  @!P1 PRMT R53, R61.reuse, 0x7604, R68 ;  /* 0x000076043d359816 */ /* 0x040fe20000000044 */
[----:B------:R-:W-:Y:S01]  /*6460*/  IMAD R14, R61, 0x100, R14 ;  /* 0x000001003d0e7824 */ /* 0x000fe200078e020e */
[----:B------:R-:W-:-:S02]  /*6470*/  PRMT R15, R58, 0x5410, R15 ;  /* 0x000054103a0f7816 */ /* 0x000fc4000000000f */
[----:B------:R-:W-:Y:S01]  /*6480*/  LOP3.LUT R58, R46, 0xffff, RZ, 0xc0, !PT ;  /* 0x0000ffff2e3a7812 */ /* 0x000fe200078ec0ff */
[----:B------:R0:W-:Y:S01]  /*6490*/  @!P1 STG.E.U16 desc[UR10][R8.64], R53 ;  /* 0x0000003508009986 */ /* 0x0001e2000c10150a */
[----:B------:R-:W-:Y:S02]  /*64a0*/  FMNMX R61, |R44|, R69, !PT ;  /* 0x000000452c3d7209 */ /* 0x000fe40007800200 */
[----:B------:R-:W-:Y:S01]  /*64b0*/  PRMT R57, R51, 0x5410, R60 ;  /* 0x0000541033397816 */ /* 0x000fe2000000003c */
[----:B------:R-:W-:Y:S02]  /*64c0*/  IMAD.SHL.U32 R63, R58, 0x1000000, RZ ;  /* 0x010000003a3f7824 */ /* 0x000fe400078e00ff */
[----:B------:R-:W-:Y:S01]  /*64d0*/  FMUL R51, R42, UR12 ;  /* 0x0000000c2a337c20 */ /* 0x000fe20008400000 */
[----:B------:R-:W-:Y:S01]  /*64e0*/  FMNMX R65, |R18|, R61, !PT ;  /* 0x0000003d12417209 */ /* 0x000fe20007800200 */
[----:B------:R-:W-:Y:S01]  /*64f0*/  FMUL R61, R16, UR12 ;  /* 0x0000000c103d7c20 */ /* 0x000fe20008400000 */
[----:B------:R-:W-:Y:S01]  /*6500*/  FMUL R58, R18, UR12 ;  /* 0x0000000c123a7c20 */ /* 0x000fe20008400000 */
[----:B------:R-:W-:Y:S01]  /*6510*/  LOP3.LUT R18, R48, R63, RZ, 0xfc, !PT ;  /* 0x0000003f30127212 */ /* 0x000fe200078efcff */
[----:B------:R-:W1:Y:S01]  /*6520*/  S2R R44, SR_CTAID.X ;  /* 0x00000000002c7919 */ /* 0x000e620000002500 */
[----:B------:R-:W-:-:S02]  /*6530*/  F2FP.SATFINITE.E4M3.F32.PACK_AB_MERGE_C R48, RZ, R51, RZ ;  /* 0x00000033ff30723e */ /* 0x000fc400048070ff */
[----:B------:R-:W-:Y:S02]  /*6540*/  F2FP.SATFINITE.E4M3.F32.PACK_AB_MERGE_C R51, RZ, R61, RZ ;  /* 0x0000003dff33723e */ /* 0x000fe400048070ff */
[----:B------:R-:W-:Y:S02]  /*6550*/  F2FP.SATFINITE.E4M3.F32.PACK_AB_MERGE_C R61, RZ, R58, RZ ;  /* 0x0000003aff3d723e */ /* 0x000fe400048070ff */
[----:B------:R-:W-:Y:S02]  /*6560*/  FMNMX R60, |R42|, R65, !PT ;  /* 0x000000412a3c7209 */ /* 0x000fe40007800200 */
[----:B------:R-:W-:Y:S02]  /*6570*/  @!P1 PRMT R65, R61, 0x7604, R52 ;  /* 0x000076043d419816 */ /* 0x000fe40000000034 */
[C---:B------:R-:W-:Y:S01]  /*6580*/  FMNMX R60, |R47|.reuse, R60, !PT ;  /* 0x0000003c2f3c7209 */ /* 0x040fe20007800200 */
[----:B------:R-:W-:Y:S01]  /*6590*/  FMUL R47, R47, UR12 ;  /* 0x0000000c2f2f7c20 */ /* 0x000fe20008400000 */
[----:B------:R-:W-:Y:S01]  /*65a0*/  LOP3.LUT R42, R48, 0xffff, RZ, 0xc0, !PT ;  /* 0x0000ffff302a7812 */ /* 0x000fe200078ec0ff */
[----:B------:R2:W-:Y:S01]  /*65b0*/  @!P1 STG.E.U16 desc[UR10][R4.64], R65 ;  /* 0x0000004104009986 */ /* 0x0005e2000c10150a */
[----:B------:R-:W-:-:S02]  /*65c0*/  LOP3.LUT R58, R51, 0xffff, RZ, 0xc0, !PT ;  /* 0x0000ffff333a7812 */ /* 0x000fc400078ec0ff */
[----:B------:R-:W-:Y:S01]  /*65d0*/  LOP3.LUT R61, R61, 0xff, RZ, 0xc0, !PT ;  /* 0x000000ff3d3d7812 */ /* 0x000fe200078ec0ff */
[----:B------:R-:W-:Y:S01]  /*65e0*/  IMAD.SHL.U32 R42, R42, 0x1000000, RZ ;  /* 0x010000002a2a7824 */ /* 0x000fe200078e00ff */
[----:B------:R-:W-:Y:S01]  /*65f0*/  FMNMX R63, |R33|, R60, !PT ;  /* 0x0000003c213f7209 */ /* 0x000fe20007800200 */
[----:B------:R-:W-:Y:S01]  /*6600*/  IMAD.SHL.U32 R58, R58, 0x1000000, RZ ;  /* 0x010000003a3a7824 */ /* 0x000fe200078e00ff */
[----:B------:R-:W-:Y:S02]  /*6610*/  PRMT R52, R14, 0x5410, R61 ;  /* 0x000054100e347816 */ /* 0x000fe4000000003d */
[----:B------:R-:W-:Y:S02]  /*6620*/  FMNMX R63, |R34|, R63, !PT ;  /* 0x0000003f223f7209 */ /* 0x000fe40007800200 */
[----:B------:R-:W-:Y:S02]  /*6630*/  @!P1 LEA R14, P0, R10, R27, 0x1 ;  /* 0x0000001b0a0e9211 */ /* 0x000fe400078008ff */
[----:B------:R-:W-:-:S02]  /*6640*/  LOP3.LUT R42, R15, R42, RZ, 0xfc, !PT ;  /* 0x0000002a0f2a7212 */ /* 0x000fc400078efcff */
[----:B------:R-:W-:Y:S02]  /*6650*/  LOP3.LUT R33, R57, R58, RZ, 0xfc, !PT ;  /* 0x0000003a39217212 */ /* 0x000fe400078efcff */
[----:B0-----:R-:W-:Y:S02]  /*6660*/  FMNMX R53, |R32|, R63, !PT ;  /* 0x0000003f20357209 */ /* 0x001fe40007800200 */
[----:B------:R-:W-:Y:S02]  /*6670*/  @!P1 LEA.HI.X R15, R10, R30, R11, 0x1, P0 ;  /* 0x0000001e0a0f9211 */ /* 0x000fe400000f0c0b */
[----:B------:R-:W-:Y:S01]  /*6680*/  F2FP.SATFINITE.E4M3.F32.PACK_AB_MERGE_C R47, RZ, R47, RZ ;  /* 0x0000002fff2f723e */ /* 0x000fe200048070ff */
[----:B-12---:R-:W-:Y:S06]  /*6690*/  @P1 BRA `(.L_x_4261) ;  /* 0x00000000001c1947 */ /* 0x006fec0003800000 */
[----:B------:R-:W-:-:S04]  /*66a0*/  IMAD.WIDE.U32 R4, R38, 0x3, R10 ;  /* 0x0000000326047825 */ /* 0x000fc800078e000a */
[----:B------:R-:W-:Y:S01]  /*66b0*/  IMAD R9, R39, 0x3, RZ ;  /* 0x0000000327097824 */ /* 0x000fe200078e02ff */
[----:B------:R-:W-:-:S03]  /*66c0*/  LEA R8, P0, R4, R25, 0x1 ;  /* 0x0000001904087211 */ /* 0x000fc600078008ff */
[----:B------:R-:W-:-:S05]  /*66d0*/  IMAD.IADD R5, R5, 0x1, R9 ;  /* 0x0000000105057824 */ /* 0x000fca00078e0209 */
[----:B------:R-:W-:Y:S02]  /*66e0*/  LEA.HI.X R9, R4, R26, R5, 0x1, P0 ;  /* 0x0000001a04097211 */ /* 0x000fe400000f0c05 */
[----:B------:R-:W-:-:S05]  /*66f0*/  PRMT R5, R47, 0x7604, R48 ;  /* 0x000076042f057816 */ /* 0x000fca0000000030 */
[----:B------:R0:W-:Y:S02]  /*6700*/  STG.E.U16 desc[UR10][R8.64], R5 ;  /* 0x0000000508007986 */ /* 0x0001e4000c10150a */
.L_x_4261:
[----:B------:R-:W-:Y:S05]  /*6710*/  BSYNC B0 ;  /* 0x0000000000007941 */ /* 0x000fea0003800000 */
.L_x_4260:
[----:B------:R1:W-:Y:S01]  /*6720*/  @!P1 STG.E.U16 desc[UR10][R14.64], R35 ;  /* 0x000000230e009986 */ /* 0x0003e2000c10150a */
[----:B------:R-:W-:Y:S01]  /*6730*/  FMNMX R26, |R28|, R53, !PT ;  /* 0x000000351c1a7209 */ /* 0x000fe20007800200 */
[----:B------:R-:W-:Y:S02]  /*6740*/  BSSY B0, `(.L_x_4262) ;  /* 0x000000f000007945 */ /* 0x000fe40003800000 */
[----:B------:R1:W-:Y:S01]  /*6750*/  @!P1 STG.E.U16 desc[UR10][R12.64], R45 ;  /* 0x0000002d0c009986 */ /* 0x0003e2000c10150a */
[----:B------:R-:W-:Y:S02]  /*6760*/  FMNMX R26, |R7|, R26, !PT ;  /* 0x0000001a071a7209 */ /* 0x000fe40007800200 */
[----:B------:R-:W-:Y:S01]  /*6770*/  LOP3.LUT R7, R47, 0xffff, RZ, 0xc0, !PT ;  /* 0x0000ffff2f077812 */ /* 0x000fe200078ec0ff */
[----:B------:R1:W-:Y:S01]  /*6780*/  @!P1 STG.E.U16 desc[UR10][R36.64], R49 ;  /* 0x0000003124009986 */ /* 0x0003e2000c10150a */
[----:B------:R-:W-:Y:S05]  /*6790*/  @P1 BRA `(.L_x_4263) ;  /* 0x0000000000241947 */ /* 0x000fea0003800000 */
[----:B------:R-:W-:Y:S01]  /*67a0*/  IMAD.MOV.U32 R4, RZ, RZ, R10 ;  /* 0x000000ffff047224 */ /* 0x000fe200078e000a */
[----:B------:R-:W-:Y:S01]  /*67b0*/  PRMT R51, R51, 0x7604, R46 ;  /* 0x0000760433337816 */ /* 0x000fe2000000002e */
[----:B0-----:R-:W-:Y:S02]  /*67c0*/  IMAD.MOV.U32 R5, RZ, RZ, R11 ;  /* 0x000000ffff057224 */ /* 0x001fe400078e000b */
[----:B------:R-:W-:Y:S02]  /*67d0*/  IMAD R39, R39, 0x3, RZ ;  /* 0x0000000327277824 */ /* 0x000fe400078e02ff */
[----:B------:R-:W-:-:S04]  /*67e0*/  IMAD.WIDE.U32 R4, R38, 0x3, R4 ;  /* 0x0000000326047825 */ /* 0x000fc800078e0004 */
[----:B------:R-:W-:Y:S01]  /*67f0*/  IMAD.IADD R39, R5, 0x1, R39 ;  /* 0x0000000105277824 */ /* 0x000fe200078e0227 */
[----:B------:R-:W-:-:S04]  /*6800*/  LEA R8, P0, R4, R27, 0x1 ;  /* 0x0000001b04087211 */ /* 0x000fc800078008ff */
[----:B------:R-:W-:-:S05]  /*6810*/  LEA.HI.X R9, R4, R30, R39, 0x1, P0 ;  /* 0x0000001e04097211 */ /* 0x000fca00000f0c27 */
[----:B------:R2:W-:Y:S04]  /*6820*/  STG.E.U16 desc[UR10][R8.64], R51 ;  /* 0x0000003308007986 */ /* 0x0005e8000c10150a */
.L_x_4263:
[----:B------:R-:W-:Y:S05]  /*6830*/  BSYNC B0 ;  /* 0x0000000000007941 */ /* 0x000fea0003800000 */
.L_x_4262:
[----:B------:R-:W3:Y:S01]  /*6840*/  S2UR UR5, SR_CgaCtaId ;  /* 0x00000000000579c3 */ /* 0x000ee20000008800 */
[----:B------:R-:W-:Y:S01]  /*6850*/  ULDC.64 UR6, c[0x0][0x250] ;  /* 0x0000940000067ab9 */ /* 0x000fe20000000a00 */
[----:B------:R-:W-:Y:S01]  /*6860*/  ULDC UR4, c[0x0][0x0] ;  /* 0x0000000000047ab9 */ /* 0x000fe20000000800 */
[----:B------:R-:W-:Y:S01]  /*6870*/  IMAD R3, R3, UR6, RZ ;  /* 0x0000000603037c24 */ /* 0x000fe2000f8e02ff */
[--C-:B0-----:R-:W-:Y:S01]  /*6880*/  SHF.R.U32.HI R5, RZ, 0x8, R0.reuse ;  /* 0x00000008ff057819 */ /* 0x101fe20000011600 */
[----:B------:R-:W-:Y:S01]  /*6890*/  IMAD R44, R44, UR4, RZ ;  /* 0x000000042c2c7c24 */ /* 0x000fe2000f8e02ff */
[--C-:B------:R-:W-:Y:S01]  /*68a0*/  SHF.R.U32.HI R4, RZ, 0x8, R0.reuse ;  /* 0x00000008ff047819 */ /* 0x100fe20000011600 */
[C---:B-1----:R-:W-:Y:S01]  /*68b0*/  IMAD R15, R2.reuse, UR7, R3 ;  /* 0x00000007020f7c24 */ /* 0x042fe2000f8e0203 */
[----:B------:R-:W-:Y:S01]  /*68c0*/  LOP3.LUT R29, RZ, R29, RZ, 0x33, !PT ;  /* 0x0000001dff1d7212 */ /* 0x000fe200078e33ff */
[----:B------:R-:W-:Y:S01]  /*68d0*/  IMAD.WIDE.U32 R2, R2, UR6, RZ ;  /* 0x0000000602027c25 */ /* 0x000fe2000f8e00ff */
[----:B------:R-:W-:Y:S01]  /*68e0*/  LEA.HI R44, R44, R5, RZ, 0x18 ;  /* 0x000000052c2c7211 */ /* 0x000fe200078fc0ff */
[----:B------:R-:W-:Y:S01]  /*68f0*/  UMOV UR4, 0x400 ;  /* 0x0000040000047882 */ /* 0x000fe20000000000 */
[----:B------:R-:W-:Y:S01]  /*6900*/  FMNMX R11, |R17|, R26, !PT ;  /* 0x0000001a110b7209 */ /* 0x000fe20007800200 */
[----:B------:R-:W-:Y:S01]  /*6910*/  IMAD.SHL.U32 R7, R7, 0x1000000, RZ ;  /* 0x0100000007077824 */ /* 0x000fe200078e00ff */
[----:B------:R-:W-:Y:S01]  /*6920*/  UIADD3 UR4, UR4, 0x20, URZ ;  /* 0x0000002004047890 */ /* 0x000fe2000fffe03f */
[----:B------:R-:W-:Y:S01]  /*6930*/  IMAD.SHL.U32 R5, R4, 0x20, RZ ;  /* 0x0000002004057824 */ /* 0x000fe200078e00ff */
[----:B------:R-:W-:Y:S01]  /*6940*/  LEA R44, P0, R44, R29, 0x5 ;  /* 0x0000001d2c2c7211 */ /* 0x000fe200078028ff */
[----:B------:R-:W-:Y:S01]  /*6950*/  IMAD.IADD R12, R0, 0x1, -R23 ;  /* 0x00000001000c7824 */ /* 0x000fe200078e0a17 */
[----:B------:R-:W-:Y:S01]  /*6960*/  LOP3.LUT R10, R52, R7, RZ, 0xfc, !PT ;  /* 0x00000007340a7212 */ /* 0x000fe200078efcff */
[----:B------:R-:W-:Y:S01]  /*6970*/  IMAD.IADD R15, R3, 0x1, R15 ;  /* 0x00000001030f7824 */ /* 0x000fe200078e020f */
[----:B------:R-:W-:Y:S01]  /*6980*/  LOP3.LUT R5, R5, 0xffffffe0, R0, 0xe2, !PT ;  /* 0xffffffe005057812 */ /* 0x000fe200078ee200 */
[C---:B------:R-:W-:Y:S01]  /*6990*/  VIADD R7, R12.reuse, 0xffffffff ;  /* 0xffffffff0c077836 */ /* 0x040fe20000000000 */
[C---:B------:R-:W-:Y:S01]  /*69a0*/  LOP3.LUT R14, R12.reuse, 0x1f, RZ, 0xc0, !PT ;  /* 0x0000001f0c0e7812 */ /* 0x040fe200078ec0ff */
[----:B------:R-:W-:Y:S01]  /*69b0*/  VIADD R4, R12, 0x1e ;  /* 0x0000001e0c047836 */ /* 0x000fe20000000000 */
[C---:B------:R-:W-:Y:S01]  /*69c0*/  SHF.L.U64.HI R15, R2.reuse, 0x1, R15 ;  /* 0x00000001020f7819 */ /* 0x040fe2000001020f */
[----:B------:R-:W-:Y:S01]  /*69d0*/  IMAD.SHL.U32 R13, R2, 0x2, RZ ;  /* 0x00000002020d7824 */ /* 0x000fe200078e00ff */
[----:B------:R-:W-:Y:S01]  /*69e0*/  LOP3.LUT R2, RZ, R43, RZ, 0x33, !PT ;  /* 0x0000002bff027212 */ /* 0x000fe200078e33ff */
[----:B---3--:R-:W-:Y:S01]  /*69f0*/  ULEA UR4, UR5, UR4, 0x18 ;  /* 0x0000000405047291 */ /* 0x008fe2000f8ec03f */
[----:B--2---:R-:W-:Y:S01]  /*6a00*/  LOP3.LUT R8, R7, 0x1f, RZ, 0xc0, !PT ;  /* 0x0000001f07087812 */ /* 0x004fe200078ec0ff */
[C---:B------:R-:W-:Y:S01]  /*6a10*/  IMAD R14, R5.reuse, 0x21, R14 ;  /* 0x00000021050e7824 */ /* 0x040fe200078e020e */
[----:B------:R-:W-:Y:S01]  /*6a20*/  LOP3.LUT R4, R4, 0x1f, RZ, 0xc0, !PT ;  /* 0x0000001f04047812 */ /* 0x000fe200078ec0ff */
[----:B------:R-:W-:Y:S01]  /*6a30*/  IMAD.X R2, RZ, RZ, R2, P0 ;  /* 0x000000ffff027224 */ /* 0x000fe200000e0602 */
[----:B------:R-:W-:Y:S01]  /*6a40*/  ISETP.GT.U32.AND P0, PT, R44, -0x21, PT ;  /* 0xffffffdf2c00780c */ /* 0x000fe20003f04070 */
[C---:B------:R-:W-:Y:S01]  /*6a50*/  IMAD R8, R5.reuse, 0x21, R8 ;  /* 0x0000002105087824 */ /* 0x040fe200078e0208 */
[----:B------:R-:W-:Y:S01]  /*6a60*/  FMNMX R11, |R24|, R11, !PT ;  /* 0x0000000b180b7209 */ /* 0x000fe20007800200 */
[C---:B------:R-:W-:Y:S01]  /*6a70*/  IMAD R7, R5.reuse, 0x21, R4 ;  /* 0x0000002105077824 */ /* 0x040fe200078e0204 */
[----:B------:R-:W-:Y:S01]  /*6a80*/  LEA R4, R14, UR4, 0x2 ;  /* 0x000000040e047c11 */ /* 0x000fe2000f8e10ff */
[----:B------:R-:W-:Y:S01]  /*6a90*/  IMAD R9, R5, 0x21, R62 ;  /* 0x0000002105097824 */ /* 0x000fe200078e023e */
[----:B------:R-:W-:Y:S01]  /*6aa0*/  SHF.R.U32.HI R14, RZ, 0x2, R0 ;  /* 0x00000002ff0e7819 */ /* 0x000fe20000011600 */
[----:B------:R-:W-:Y:S01]  /*6ab0*/  USHF.R.U64 UR5, UR6, 0x2, UR7 ;  /* 0x0000000206057899 */ /* 0x000fe20008001207 */
[----:B------:R-:W-:Y:S01]  /*6ac0*/  ISETP.GT.U32.AND.EX P0, PT, R2, -0x1, PT, P0 ;  /* 0xffffffff0200780c */ /* 0x000fe20003f04100 */
[----:B------:R-:W-:Y:S01]  /*6ad0*/  USHF.R.U32.HI UR6, URZ, 0x2, UR7 ;  /* 0x000000023f067899 */ /* 0x000fe20008011607 */
[----:B------:R-:W-:Y:S01]  /*6ae0*/  LEA R8, R8, UR4, 0x2 ;  /* 0x0000000408087c11 */ /* 0x000fe2000f8e10ff */
[----:B------:R-:W-:Y:S01]  /*6af0*/  ULDC.64 UR8, c[0x0][0x228] ;  /* 0x00008a0000087ab9 */ /* 0x000fe20000000a00 */
[----:B------:R-:W-:Y:S01]  /*6b00*/  LEA R3, P1, R40, R13, 0x2 ;  /* 0x0000000d28037211 */ /* 0x000fe200078210ff */
[----:B------:R0:W-:Y:S01]  /*6b10*/  STS [R4], R20 ;  /* 0x0000001404007388 */ /* 0x0001e20000000800 */
[----:B------:R-:W-:Y:S01]  /*6b20*/  LEA R7, R7, UR4, 0x2 ;  /* 0x0000000407077c11 */ /* 0x000fe2000f8e10ff */
[----:B------:R-:W-:Y:S01]  /*6b30*/  BSSY B0, `(.L_x_4264) ;  /* 0x0000083000007945 */ /* 0x000fe20003800000 */
[----:B------:R-:W-:Y:S01]  /*6b40*/  LOP3.LUT R14, R14, 0x38, RZ, 0xc0, !PT ;  /* 0x000000380e0e7812 */ /* 0x000fe200078ec0ff */
[----:B------:R1:W-:Y:S01]  /*6b50*/  STS [R8], R59 ;  /* 0x0000003b08007388 */ /* 0x0003e20000000800 */
[----:B------:R-:W-:-:S02]  /*6b60*/  FMNMX R16, |R16|, R11, !PT ;  /* 0x0000000b10107209 */ /* 0x000fc40007800200 */
[----:B------:R-:W-:Y:S01]  /*6b70*/  LEA R9, R9, UR4, 0x2 ;  /* 0x0000000409097c11 */ /* 0x000fe2000f8e10ff */
[----:B------:R1:W-:Y:S01]  /*6b80*/  STS [R7], R50 ;  /* 0x0000003207007388 */ /* 0x0003e20000000800 */
[----:B------:R-:W-:Y:S01]  /*6b90*/  SEL R11, R44, 0xffffffdf, P0 ;  /* 0xffffffdf2c0b7807 */ /* 0x000fe20000000000 */
[----:B------:R-:W-:Y:S01]  /*6ba0*/  IMAD.WIDE.U32 R24, R14, UR5, RZ ;  /* 0x000000050e187c25 */ /* 0x000fe2000f8e00ff */
[----:B------:R-:W-:Y:S01]  /*6bb0*/  LEA.HI.X R40, R40, R15, R41, 0x2, P1 ;  /* 0x0000000f28287211 */ /* 0x000fe200008f1429 */
[----:B------:R1:W-:Y:S01]  /*6bc0*/  STS [R9], R42 ;  /* 0x0000002a09007388 */ /* 0x0003e20000000800 */
[----:B------:R-:W-:Y:S01]  /*6bd0*/  BAR.SYNC.DEFER_BLOCKING 0x0 ;  /* 0x0000000000007b1d */ /* 0x000fe20000010000 */
[C---:B------:R-:W-:Y:S01]  /*6be0*/  LEA R2, P0, R3.reuse, UR8, 0x5 ;  /* 0x0000000803027c11 */ /* 0x040fe2000f8028ff */
[----:B------:R-:W-:Y:S01]  /*6bf0*/  IMAD R15, R14, UR6, RZ ;  /* 0x000000060e0f7c24 */ /* 0x000fe2000f8e02ff */
[----:B------:R-:W-:Y:S01]  /*6c00*/  LOP3.LUT R11, RZ, R11, RZ, 0x33, !PT ;  /* 0x0000000bff0b7212 */ /* 0x000fe200078e33ff */
[----:B------:R-:W-:Y:S01]  /*6c10*/  USHF.L.U64.HI UR6, UR5, 0x1, UR6 ;  /* 0x0000000105067899 */ /* 0x000fe20008010206 */
[----:B------:R-:W-:Y:S01]  /*6c20*/  LEA.HI.X R3, R3, UR9, R40, 0x5, P0 ;  /* 0x0000000903037c11 */ /* 0x000fe200080f2c28 */
[----:B------:R-:W-:Y:S01]  /*6c30*/  USHF.L.U32 UR5, UR5, 0x1, URZ ;  /* 0x0000000105057899 */ /* 0x000fe2000800063f */
[----:B------:R-:W-:-:S02]  /*6c40*/  IMAD.IADD R15, R25, 0x1, R15 ;  /* 0x00000001190f7824 */ /* 0x000fc400078e020f */
[----:B0-----:R-:W-:Y:S02]  /*6c50*/  IMAD.MOV.U32 R20, RZ, RZ, R24 ;  /* 0x000000ffff147224 */ /* 0x001fe400078e0018 */
[----:B------:R-:W-:Y:S01]  /*6c60*/  IMAD.IADD R11, R11, 0x1, -R64 ;  /* 0x000000010b0b7824 */ /* 0x000fe200078e0a40 */
[----:B-1----:R-:W-:Y:S06]  /*6c70*/  @P2 BRA `(.L_x_4265) ;  /* 0x0000000400b82947 */ /* 0x002fec0003800000 */
[C---:B------:R-:W-:Y:S01]  /*6c80*/  VIADD R13, R11.reuse, 0xffffffff ;  /* 0xffffffff0b0d7836 */ /* 0x040fe20000000000 */
[----:B------:R-:W-:Y:S01]  /*6c90*/  LOP3.LUT R30, R11, 0x3, RZ, 0xc0, !PT ;  /* 0x000000030b1e7812 */ /* 0x000fe200078ec0ff */
[----:B------:R-:W-:Y:S01]  /*6ca0*/  BSSY B1, `(.L_x_4266) ;  /* 0x0000042000017945 */ /* 0x000fe20003800000 */
[----:B------:R-:W-:Y:S02]  /*6cb0*/  IMAD.MOV.U32 R32, RZ, RZ, R12 ;  /* 0x000000ffff207224 */ /* 0x000fe400078e000c */
[----:B------:R-:W-:Y:S01]  /*6cc0*/  ISETP.GE.U32.AND P1, PT, R13, 0x3, PT ;  /* 0x000000030d00780c */ /* 0x000fe20003f26070 */
[----:B------:R-:W-:Y:S01]  /*6cd0*/  IMAD.MOV.U32 R17, RZ, RZ, RZ ;  /* 0x000000ffff117224 */ /* 0x000fe200078e00ff */
[----:B------:R-:W-:Y:S01]  /*6ce0*/  ISETP.NE.AND P0, PT, R30, RZ, PT ;  /* 0x000000ff1e00720c */ /* 0x000fe20003f05270 */
[----:B------:R-:W-:Y:S02]  /*6cf0*/  IMAD.MOV.U32 R34, RZ, RZ, R64 ;  /* 0x000000ffff227224 */ /* 0x000fe400078e0040 */
[----:B------:R-:W-:-:S02]  /*6d00*/  IMAD.MOV.U32 R36, RZ, RZ, R20 ;  /* 0x000000ffff247224 */ /* 0x000fc400078e0014 */
[----:B------:R-:W-:-:S06]  /*6d10*/  IMAD.MOV.U32 R38, RZ, RZ, R15 ;  /* 0x000000ffff267224 */ /* 0x000fcc00078e000f */
[----:B------:R-:W-:Y:S05]  /*6d20*/  @!P1 BRA `(.L_x_4267) ;  /* 0x0000000000e49947 */ /* 0x000fea0003800000 */
[----:B------:R-:W-:Y:S02]  /*6d30*/  IMAD.MOV.U32 R32, RZ, RZ, R12 ;  /* 0x000000ffff207224 */ /* 0x000fe400078e000c */
[----:B------:R-:W-:Y:S02]  /*6d40*/  IMAD.IADD R35, R11, 0x1, -R30 ;  /* 0x000000010b237824 */ /* 0x000fe400078e0a1e */
[----:B------:R-:W-:Y:S02]  /*6d50*/  IMAD.MOV.U32 R17, RZ, RZ, RZ ;  /* 0x000000ffff117224 */ /* 0x000fe400078e00ff */
[----:B------:R-:W-:Y:S02]  /*6d60*/  IMAD.MOV.U32 R34, RZ, RZ, R64 ;  /* 0x000000ffff227224 */ /* 0x000fe400078e0040 */
[----:B------:R-:W-:Y:S02]  /*6d70*/  IMAD.MOV.U32 R36, RZ, RZ, R20 ;  /* 0x000000ffff247224 */ /* 0x000fe400078e0014 */
[----:B------:R-:W-:-:S07]  /*6d80*/  IMAD.MOV.U32 R38, RZ, RZ, R15 ;  /* 0x000000ffff267224 */ /* 0x000fce00078e000f */
.L_x_4268:
[C---:B0-----:R-:W-:Y:S01]  /*6d90*/  LOP3.LUT R25, R32.reuse, 0x1f, RZ, 0xc0, !PT ;  /* 0x0000001f20197812 */ /* 0x041fe200078ec0ff */
[----:B------:R-:W-:Y:S01]  /*6da0*/  VIADD R12, R32, 0xffffffff ;  /* 0xffffffff200c7836 */ /* 0x000fe20000000000 */
[----:B------:R-:W-:Y:S01]  /*6db0*/  IADD3 R28, P6, R36, UR5, RZ ;  /* 0x00000005241c7c10 */ /* 0x000fe2000ffde0ff */
[C---:B------:R-:W-:Y:S01]  /*6dc0*/  VIADD R13, R32.reuse, 0x1d ;  /* 0x0000001d200d7836 */ /* 0x040fe20000000000 */
[-C--:B------:R-:W-:Y:S01]  /*6dd0*/  ISETP.GE.U32.AND P1, PT, R25, R6.reuse, PT ;  /* 0x000000061900720c */ /* 0x080fe20003f26070 */
[----:B------:R-:W-:Y:S01]  /*6de0*/  VIADD R32, R32, 0x1e ;  /* 0x0000001e20207836 */ /* 0x000fe20000000000 */
[----:B------:R-:W-:Y:S01]  /*6df0*/  LOP3.LUT R27, R12, 0x1f, RZ, 0xc0, !PT ;  /* 0x0000001f0c1b7812 */ /* 0x000fe200078ec0ff */
[----:B------:R-:W-:Y:S01]  /*6e00*/  IMAD R24, R5, 0x21, R34 ;  /* 0x0000002105187824 */ /* 0x000fe200078e0222 */
[----:B------:R-:W-:Y:S01]  /*6e10*/  LOP3.LUT R47, R13, 0x1f, RZ, 0xc0, !PT ;  /* 0x0000001f0d2f7812 */ /* 0x000fe200078ec0ff */
[----:B------:R-:W-:Y:S01]  /*6e20*/  VIADD R35, R35, 0xfffffffc ;  /* 0xfffffffc23237836 */ /* 0x000fe20000000000 */
[----:B------:R-:W-:Y:S01]  /*6e30*/  ISETP.GE.U32.AND P3, PT, R27, R6, PT ;  /* 0x000000061b00720c */ /* 0x000fe20003f66070 */
[----:B------:R-:W-:Y:S01]  /*6e40*/  VIADD R17, R17, 0x4 ;  /* 0x0000000411117836 */ /* 0x000fe20000000000 */
[----:B------:R-:W-:-:S02]  /*6e50*/  LOP3.LUT R45, R32, 0x1f, RZ, 0xc0, !PT ;  /* 0x0000001f202d7812 */ /* 0x000fc400078ec0ff */
[----:B------:R-:W-:Y:S02]  /*6e60*/  LEA R32, R24, UR4, 0x2 ;  /* 0x0000000418207c11 */ /* 0x000fe4000f8e10ff */
[----:B------:R-:W-:Y:S02]  /*6e70*/  ISETP.GE.U32.AND P5, PT, R45, R6, PT ;  /* 0x000000062d00720c */ /* 0x000fe40003fa6070 */
[----:B------:R-:W-:Y:S01]  /*6e80*/  @!P1 IADD3 R25, P4, R25, R36, RZ ;  /* 0x0000002419199210 */ /* 0x000fe20007f9e0ff */
[----:B------:R-:W0:Y:S01]  /*6e90*/  @!P1 LDS R37, [R32] ;  /* 0x0000000020259984 */ /* 0x000e220000000800 */
[----:B------:R-:W-:-:S03]  /*6ea0*/  IADD3.X R29, R38, UR6, RZ, P6, !PT ;  /* 0x00000006261d7c10 */ /* 0x000fc6000b7fe4ff */
[----:B------:R-:W-:Y:S01]  /*6eb0*/  @!P1 IMAD.X R26, RZ, RZ, R38, P4 ;  /* 0x000000ffff1a9224 */ /* 0x000fe200020e0626 */
[C---:B------:R-:W-:Y:S01]  /*6ec0*/  @!P1 LEA R12, P4, R25.reuse, R2, 0x2 ;  /* 0x00000002190c9211 */ /* 0x040fe200078810ff */
[----:B------:R-:W1:Y:S03]  /*6ed0*/  @!P3 LDS R39, [R32+0x4] ;  /* 0x000004002027b984 */ /* 0x000e660000000800 */
[----:B------:R-:W-:Y:S01]  /*6ee0*/  @!P1 LEA.HI.X R13, R25, R3, R26, 0x2, P4 ;  /* 0x00000003190d9211 */ /* 0x000fe200020f141a */
[----:B------:R-:W2:Y:S01]  /*6ef0*/  @!P5 LDS R41, [R32+0x8] ;  /* 0x000008002029d984 */ /* 0x000ea20000000800 */
[----:B------:R-:W-:Y:S02]  /*6f00*/  ISETP.GE.U32.AND P4, PT, R47, R6, PT ;  /* 0x000000062f00720c */ /* 0x000fe40003f86070 */
[----:B------:R-:W-:-:S05]  /*6f10*/  @!P3 IADD3 R25, P6, R27, R28, RZ ;  /* 0x0000001c1b19b210 */ /* 0x000fca0007fde0ff */
        /* <DEDUP_REMOVED lines=12> */
[----:B-1----:R0:W-:Y:S03]  /*6fe0*/  @!P3 STG.E desc[UR10][R26.64], R39 ;  /* 0x000000271a00b986 */ /* 0x0021e6000c10190a */
[----:B------:R-:W-:-:S02]  /*6ff0*/  IADD3.X R38, R29, UR6, RZ, P6, !PT ;  /* 0x000000061d267c10 */ /* 0x000fc4000b7fe4ff */
[----:B------:R-:W-:Y:S01]  /*7000*/  @!P4 IADD3 R29, P6, R47, R34, RZ ;  /* 0x000000222f1dc210 */ /* 0x000fe20007fde0ff */
[----:B--2---:R0:W-:Y:S01]  /*7010*/  @!P5 STG.E desc[UR10][R24.64], R41 ;  /* 0x000000291800d986 */ /* 0x0041e2000c10190a */
[----:B------:R-:W-:Y:S02]  /*7020*/  ISETP.NE.AND P3, PT, R35, RZ, PT ;  /* 0x000000ff2300720c */ /* 0x000fe40003f65270 */
[----:B------:R-:W-:Y:S01]  /*7030*/  IADD3 R36, P1, R34, UR5, RZ ;  /* 0x0000000522247c10 */ /* 0x000fe2000ff3e0ff */
[----:B---3--:R-:W-:Y:S01]  /*7040*/  @!P4 IMAD.X R32, RZ, RZ, R38, P6 ;  /* 0x000000ffff20c224 */ /* 0x008fe200030e0626 */
[C---:B------:R-:W-:Y:S01]  /*7050*/  @!P4 LEA R28, P6, R29.reuse, R2, 0x2 ;  /* 0x000000021d1cc211 */ /* 0x040fe200078c10ff */
[----:B------:R-:W-:Y:S01]  /*7060*/  IMAD.IADD R34, R64, 0x1, R17 ;  /* 0x0000000140227824 */ /* 0x000fe200078e0211 */
[----:B------:R-:W-:Y:S02]  /*7070*/  IADD3.X R38, R38, UR6, RZ, P1, !PT ;  /* 0x0000000626267c10 */ /* 0x000fe40008ffe4ff */
[----:B------:R-:W-:Y:S01]  /*7080*/  @!P4 LEA.HI.X R29, R29, R3, R32, 0x2, P6 ;  /* 0x000000031d1dc211 */ /* 0x000fe200030f1420 */
[----:B------:R-:W-:-:S04]  /*7090*/  VIADD R32, R47, 0x1f ;  /* 0x0000001f2f207836 */ /* 0x000fc80000000000 */
[----:B----4-:R0:W-:Y:S01]  /*70a0*/  @!P4 STG.E desc[UR10][R28.64], R43 ;  /* 0x0000002b1c00c986 */ /* 0x0101e2000c10190a */
[----:B------:R-:W-:Y:S05]  /*70b0*/  @P3 BRA `(.L_x_4268) ;  /* 0xfffffffc00343947 */ /* 0x000fea000383ffff */
.L_x_4267:
[----:B------:R-:W-:Y:S05]  /*70c0*/  BSYNC B1 ;  /* 0x0000000000017941 */ /* 0x000fea0003800000 */
.L_x_4266:
        /* <DEDUP_REMOVED lines=15> */
.L_x_4270:
[----:B------:R-:W-:Y:S05]  /*71c0*/  BSYNC B1 ;  /* 0x0000000000017941 */ /* 0x000fea0003800000 */
.L_x_4269:
[----:B0-----:R-:W-:Y:S01]  /*71d0*/  IADD3.X R25, R38, UR6, RZ, P3, !PT ;  /* 0x0000000626197c10 */ /* 0x001fe20009ffe4ff */
[----:B------:R-:W-:Y:S06]  /*71e0*/  @!P1 BRA `(.L_x_4265) ;  /* 0x00000000005c9947 */ /* 0x000fec0003800000 */
[----:B------:R-:W-:Y:S02]  /*71f0*/  VIADD R12, R32, 0xffffffff ;  /* 0xffffffff200c7836 */ /* 0x000fe40000000000 */
        /* <DEDUP_REMOVED lines=22> */
.L_x_4265:
[----:B------:R-:W-:Y:S05]  /*7360*/  BSYNC B0 ;  /* 0x0000000000007941 */ /* 0x000fea0003800000 */
.L_x_4264:
        /* <DEDUP_REMOVED lines=9> */
[----:B------:R0:W-:Y:S01]  /*7400*/  STS [R7], R54 ;  /* 0x0000003607007388 */ /* 0x0001e20000000800 */
[----:B------:R-:W-:-:S03]  /*7410*/  IMAD.IADD R17, R13, 0x1, R17 ;  /* 0x000000010d117824 */ /* 0x000fc600078e0211 */
[----:B------:R0:W-:Y:S01]  /*7420*/  STS [R9], R18 ;  /* 0x0000001209007388 */ /* 0x0001e20000000800 */
[----:B------:R-:W-:Y:S06]  /*7430*/  BAR.SYNC.DEFER_BLOCKING 0x0 ;  /* 0x0000000000007b1d */ /* 0x000fec0000010000 */
[----:B------:R-:W-:Y:S05]  /*7440*/  @P2 BRA `(.L_x_4272) ;  /* 0x0000000400a42947 */ /* 0x000fea0003800000 */
[C---:B0-----:R-:W-:Y:S01]  /*7450*/  VIADD R18, R11.reuse, 0xffffffff ;  /* 0xffffffff0b127836 */ /* 0x041fe20000000000 */
[----:B------:R-:W-:Y:S01]  /*7460*/  LOP3.LUT R28, R11, 0x3, RZ, 0xc0, !PT ;  /* 0x000000030b1c7812 */ /* 0x000fe200078ec0ff */
[----:B------:R-:W-:Y:S01]  /*7470*/  BSSY B1, `(.L_x_4273) ;  /* 0x000003d000017945 */ /* 0x000fe20003800000 */
[----:B------:R-:W-:Y:S02]  /*7480*/  IMAD.IADD R30, R0, 0x1, -R23 ;  /* 0x00000001001e7824 */ /* 0x000fe400078e0a17 */
[----:B------:R-:W-:Y:S01]  /*7490*/  ISETP.GE.U32.AND P1, PT, R18, 0x3, PT ;  /* 0x000000031200780c */ /* 0x000fe20003f26070 */
[----:B------:R-:W-:Y:S01]  /*74a0*/  IMAD.MOV.U32 R29, RZ, RZ, RZ ;  /* 0x000000ffff1d7224 */ /* 0x000fe200078e00ff */
[----:B------:R-:W-:Y:S01]  /*74b0*/  ISETP.NE.AND P0, PT, R28, RZ, PT ;  /* 0x000000ff1c00720c */ /* 0x000fe20003f05270 */
[----:B------:R-:W-:-:S10]  /*74c0*/  IMAD.MOV.U32 R32, RZ, RZ, R64 ;  /* 0x000000ffff207224 */ /* 0x000fd400078e0040 */
[----:B------:R-:W-:Y:S05]  /*74d0*/  @!P1 BRA `(.L_x_4274) ;  /* 0x0000000000d89947 */ /* 0x000fea0003800000 */
[----:B------:R-:W-:Y:S02]  /*74e0*/  IMAD.IADD R36, R11, 0x1, -R28 ;  /* 0x000000010b247824 */ /* 0x000fe400078e0a1c */
[----:B------:R-:W-:Y:S02]  /*74f0*/  IMAD.MOV.U32 R29, RZ, RZ, RZ ;  /* 0x000000ffff1d7224 */ /* 0x000fe400078e00ff */
[----:B------:R-:W-:-:S07]  /*7500*/  IMAD.MOV.U32 R32, RZ, RZ, R64 ;  /* 0x000000ffff207224 */ /* 0x000fce00078e0040 */
.L_x_4275:
[C---:B0-----:R-:W-:Y:S01]  /*7510*/  LOP3.LUT R25, R30.reuse, 0x1f, RZ, 0xc0, !PT ;  /* 0x0000001f1e197812 */ /* 0x041fe200078ec0ff */
        /* <DEDUP_REMOVED lines=14> */
[----:B------:R-:W0:Y:S04]  /*7600*/  @!P1 LDS R37, [R30] ;  /* 0x000000001e259984 */ /* 0x000e280000000800 */
[----:B------:R-:W-:Y:S01]  /*7610*/  @!P1 IMAD.X R26, RZ, RZ, R15, P4 ;  /* 0x000000ffff1a9224 */ /* 0x000fe200020e060f */
[C---:B------:R-:W-:Y:S01]  /*7620*/  @!P1 LEA R18, P4, R25.reuse, R12, 0x2 ;  /* 0x0000000c19129211 */ /* 0x040fe200078810ff */
[----:B------:R-:W1:Y:S03]  /*7630*/  @!P3 LDS R39, [R30+0x4] ;  /* 0x000004001e27b984 */ /* 0x000e660000000800 */
[----:B------:R-:W-:Y:S01]  /*7640*/  @!P1 LEA.HI.X R19, R25, R17, R26, 0x2, P4 ;  /* 0x0000001119139211 */ /* 0x000fe200020f141a */
[----:B------:R-:W2:Y:S01]  /*7650*/  @!P5 LDS R41, [R30+0x8] ;  /* 0x000008001e29d984 */ /* 0x000ea20000000800 */
[----:B------:R-:W-:-:S02]  /*7660*/  ISETP.GE.U32.AND P4, PT, R47, R6, PT ;  /* 0x000000062f00720c */ /* 0x000fc40003f86070 */
        /* <DEDUP_REMOVED lines=10> */
[----:B------:R-:W-:Y:S01]  /*7710*/  @!P5 IADD3 R15, P6, R45, R32, RZ ;  /* 0x000000202d0fd210 */ /* 0x000fe20007fde0ff */
[----:B0-----:R0:W-:Y:S04]  /*7720*/  @!P1 STG.E desc[UR10][R18.64], R37 ;  /* 0x0000002512009986 */ /* 0x0011e8000c10190a */
[----:B------:R-:W-:Y:S01]  /*7730*/  @!P5 IMAD.X R20, RZ, RZ, R34, P6 ;  /* 0x000000ffff14d224 */ /* 0x000fe200030e0622 */
[C---:B------:R-:W-:Y:S01]  /*7740*/  @!P5 LEA R26, P6, R15.reuse, R12, 0x2 ;  /* 0x0000000c0f1ad211 */ /* 0x040fe200078c10ff */
[----:B-1----:R0:W-:Y:S03]  /*7750*/  @!P3 STG.E desc[UR10][R24.64], R39 ;  /* 0x000000271800b986 */ /* 0x0021e6000c10190a */
[----:B------:R-:W-:-:S02]  /*7760*/  @!P5 LEA.HI.X R27, R15, R17, R20, 0x2, P6 ;  /* 0x000000110f1bd211 */ /* 0x000fc400030f1414 */
        /* <DEDUP_REMOVED lines=8> */
[----:B------:R-:W-:Y:S01]  /*77f0*/  IADD3 R20, P1, R32, UR5, RZ ;  /* 0x0000000520147c10 */ /* 0x000fe2000ff3e0ff */
[----:B------:R-:W-:Y:S02]  /*7800*/  IMAD.IADD R32, R64, 0x1, R29 ;  /* 0x0000000140207824 */ /* 0x000fe400078e021d */
[----:B----4-:R0:W-:Y:S01]  /*7810*/  @!P4 STG.E desc[UR10][R34.64], R43 ;  /* 0x0000002b2200c986 */ /* 0x0101e2000c10190a */
[----:B------:R-:W-:Y:S01]  /*7820*/  IADD3.X R15, R38, UR6, RZ, P1, !PT ;  /* 0x00000006260f7c10 */ /* 0x000fe20008ffe4ff */
[----:B------:R-:W-:Y:S08]  /*7830*/  @P3 BRA `(.L_x_4275) ;  /* 0xfffffffc00343947 */ /* 0x000ff0000383ffff */
.L_x_4274:
[----:B------:R-:W-:Y:S05]  /*7840*/  BSYNC B1 ;  /* 0x0000000000017941 */ /* 0x000fea0003800000 */
.L_x_4273:
        /* <DEDUP_REMOVED lines=15> */
.L_x_4277:
[----:B------:R-:W-:Y:S05]  /*7940*/  BSYNC B1 ;  /* 0x0000000000017941 */ /* 0x000fea0003800000 */
.L_x_4276:
[----:B------:R-:W-:Y:S01]  /*7950*/  IADD3.X R24, R15, UR6, RZ, P3, !PT ;  /* 0x000000060f187c10 */ /* 0x000fe20009ffe4ff */
[----:B------:R-:W-:Y:S06]  /*7960*/  @!P1 BRA `(.L_x_4272) ;  /* 0x00000000005c9947 */ /* 0x000fec0003800000 */
[----:B------:R-:W-:Y:S02]  /*7970*/  VIADD R15, R30, 0xffffffff ;  /* 0xffffffff1e0f7836 */ /* 0x000fe40000000000 */
[----:B------:R-:W-:-:S03]  /*7980*/  IMAD R29, R5, 0x21, R29 ;  /* 0x00000021051d7824 */ /* 0x000fc600078e021d */
[----:B0-----:R-:W-:Y:S01]  /*7990*/  LOP3.LUT R19, R15, 0x1f, RZ, 0xc0, !PT ;  /* 0x0000001f0f137812 */ /* 0x001fe200078ec0ff */
        /* <DEDUP_REMOVED lines=20> */
.L_x_4272:
[----:B------:R-:W-:Y:S05]  /*7ae0*/  BSYNC B0 ;  /* 0x0000000000007941 */ /* 0x000fea0003800000 */
.L_x_4271:
[----:B------:R-:W-:Y:S01]  /*7af0*/  BAR.SYNC.DEFER_BLOCKING 0x0 ;  /* 0x0000000000007b1d */ /* 0x000fe20000010000 */
[----:B------:R-:W-:-:S05]  /*7b00*/  IADD3 R14, P0, R14, 0x1, RZ ;  /* 0x000000010e0e7810 */ /* 0x000fca0007f1e0ff */
[----:B------:R-:W-:Y:S01]  /*7b10*/  ULDC.64 UR8, c[0x0][0x250] ;  /* 0x0000940000087ab9 */ /* 0x000fe20000000a00 */
[----:B-1----:R-:W-:Y:S01]  /*7b20*/  IMAD.X R15, RZ, RZ, RZ, P0 ;  /* 0x000000ffff0f7224 */ /* 0x002fe200000e06ff */
[----:B------:R-:W-:Y:S01]  /*7b30*/  USHF.R.U64 UR8, UR8, 0x2, UR9 ;  /* 0x0000000208087899 */ /* 0x000fe20008001209 */
[----:B------:R-:W-:Y:S01]  /*7b40*/  BSSY B0, `(.L_x_4278) ;  /* 0x0000079000007945 */ /* 0x000fe20003800000 */
[----:B------:R-:W-:-:S04]  /*7b50*/  USHF.R.U32.HI UR9, URZ, 0x2, UR9 ;  /* 0x000000023f097899 */ /* 0x000fc80008011609 */
[----:B------:R-:W-:Y:S02]  /*7b60*/  IMAD R15, R15, UR8, RZ ;  /* 0x000000080f0f7c24 */ /* 0x000fe4000f8e02ff */
[----:B0-----:R-:W-:-:S04]  /*7b70*/  IMAD.WIDE.U32 R18, R14, UR8, RZ ;  /* 0x000000080e127c25 */ /* 0x001fc8000f8e00ff */
[----:B------:R-:W-:Y:S01]  /*7b80*/  IMAD R15, R14, UR9, R15 ;  /* 0x000000090e0f7c24 */ /* 0x000fe2000f8e020f */
[----:B------:R0:W-:Y:S03]  /*7b90*/  STS [R4], R22 ;  /* 0x0000001604007388 */ /* 0x0001e60000000800 */
[----:B------:R-:W-:Y:S01]  /*7ba0*/  IMAD.IADD R14, R19, 0x1, R15 ;  /* 0x00000001130e7824 */ /* 0x000fe200078e020f */
[----:B------:R0:W-:Y:S04]  /*7bb0*/  STS [R8], R67 ;  /* 0x0000004308007388 */ /* 0x0001e80000000800 */
[----:B------:R0:W-:Y:S04]  /*7bc0*/  STS [R7], R56 ;  /* 0x0000003807007388 */ /* 0x0001e80000000800 */
[----:B------:R0:W-:Y:S01]  /*7bd0*/  STS [R9], R10 ;  /* 0x0000000a09007388 */ /* 0x0001e20000000800 */
[----:B------:R-:W-:Y:S06]  /*7be0*/  BAR.SYNC.DEFER_BLOCKING 0x0 ;  /* 0x0000000000007b1d */ /* 0x000fec0000010000 */
[----:B------:R-:W-:Y:S05]  /*7bf0*/  @P2 BRA `(.L_x_4279) ;  /* 0x0000000400b42947 */ /* 0x000fea0003800000 */
[C---:B------:R-:W-:Y:S01]  /*7c00*/  VIADD R15, R11.reuse, 0xffffffff ;  /* 0xffffffff0b0f7836 */ /* 0x040fe20000000000 */
[----:B0-----:R-:W-:Y:S01]  /*7c10*/  LOP3.LUT R10, R11, 0x3, RZ, 0xc0, !PT ;  /* 0x000000030b0a7812 */ /* 0x001fe200078ec0ff */
[----:B------:R-:W-:Y:S01]  /*7c20*/  BSSY B1, `(.L_x_4280) ;  /* 0x0000041000017945 */ /* 0x000fe20003800000 */
[----:B------:R-:W-:Y:S02]  /*7c30*/  IMAD.MOV.U32 R19, RZ, RZ, RZ ;  /* 0x000000ffff137224 */ /* 0x000fe400078e00ff */
[----:B------:R-:W-:Y:S01]  /*7c40*/  ISETP.GE.U32.AND P1, PT, R15, 0x3, PT ;  /* 0x000000030f00780c */ /* 0x000fe20003f26070 */
[----:B------:R-:W-:Y:S01]  /*7c50*/  IMAD.IADD R15, R0, 0x1, -R23 ;  /* 0x00000001000f7824 */ /* 0x000fe200078e0a17 */
[----:B------:R-:W-:Y:S01]  /*7c60*/  ISETP.NE.AND P0, PT, R10, RZ, PT ;  /* 0x000000ff0a00720c */ /* 0x000fe20003f05270 */
[----:B------:R-:W-:Y:S02]  /*7c70*/  IMAD.MOV.U32 R20, RZ, RZ, R64 ;  /* 0x000000ffff147224 */ /* 0x000fe400078e0040 */
[----:B------:R-:W-:-:S02]  /*7c80*/  IMAD.MOV.U32 R30, RZ, RZ, R18 ;  /* 0x000000ffff1e7224 */ /* 0x000fc400078e0012 */
[----:B------:R-:W-:-:S06]  /*7c90*/  IMAD.MOV.U32 R32, RZ, RZ, R14 ;  /* 0x000000ffff207224 */ /* 0x000fcc00078e000e */
[----:B------:R-:W-:Y:S05]  /*7ca0*/  @!P1 BRA `(.L_x_4281) ;  /* 0x0000000000e09947 */ /* 0x000fea0003800000 */
[----:B------:R-:W-:Y:S02]  /*7cb0*/  IMAD.IADD R22, R11, 0x1, -R10 ;  /* 0x000000010b167824 */ /* 0x000fe400078e0a0a */
[----:B------:R-:W-:Y:S02]  /*7cc0*/  IMAD.MOV.U32 R19, RZ, RZ, RZ ;  /* 0x000000ffff137224 */ /* 0x000fe400078e00ff */
[----:B------:R-:W-:Y:S02]  /*7cd0*/  IMAD.MOV.U32 R20, RZ, RZ, R64 ;  /* 0x000000ffff147224 */ /* 0x000fe400078e0040 */
[----:B------:R-:W-:Y:S02]  /*7ce0*/  IMAD.MOV.U32 R30, RZ, RZ, R18 ;  /* 0x000000ffff1e7224 */ /* 0x000fe400078e0012 */
[----:B------:R-:W-:-:S07]  /*7cf0*/  IMAD.MOV.U32 R32, RZ, RZ, R14 ;  /* 0x000000ffff207224 */ /* 0x000fce00078e000e */
.L_x_4282:
        /* <DEDUP_REMOVED lines=13> */
[----:B------:R-:W-:Y:S02]  /*7dd0*/  IADD3.X R29, R32, UR6, RZ, P6, !PT ;  /* 0x00000006201d7c10 */ /* 0x000fe4000b7fe4ff */
[----:B------:R-:W-:Y:S02]  /*7de0*/  ISETP.GE.U32.AND P5, PT, R45, R6, PT ;  /* 0x000000062d00720c */ /* 0x000fe40003fa6070 */
[----:B------:R-:W-:Y:S02]  /*7df0*/  @!P1 IADD3 R27, P4, R27, R30, RZ ;  /* 0x0000001e1b1b9210 */ /* 0x000fe40007f9e0ff */
[----:B------:R-:W-:-:S03]  /*7e00*/  LEA R30, R15, UR4, 0x2 ;  /* 0x000000040f1e7c11 */ /* 0x000fc6000f8e10ff */
[----:B------:R-:W-:Y:S01]  /*7e10*/  @!P1 IMAD.X R26, RZ, RZ, R32, P4 ;  /* 0x000000ffff1a9224 */ /* 0x000fe200020e0620 */
[----:B------:R-:W-:Y:S01]  /*7e20*/  @!P1 LEA R24, P4, R27, R2, 0x2 ;  /* 0x000000021b189211 */ /* 0x000fe200078810ff */
[----:B------:R-:W0:Y:S01]  /*7e30*/  @!P1 LDS R37, [R30] ;  /* 0x000000001e259984 */ /* 0x000e220000000800 */
[----:B------:R-:W-:Y:S02]  /*7e40*/  @!P3 IADD3 R15, P6, R35, R28, RZ ;  /* 0x0000001c230fb210 */ /* 0x000fe40007fde0ff */
[-C--:B------:R-:W-:Y:S01]  /*7e50*/  @!P1 LEA.HI.X R25, R27, R3.reuse, R26, 0x2, P4 ;  /* 0x000000031b199211 */ /* 0x080fe200020f141a */
[----:B------:R-:W1:Y:S01]  /*7e60*/  @!P3 LDS R39, [R30+0x4] ;  /* 0x000004001e27b984 */ /* 0x000e620000000800 */
[----:B------:R-:W-:Y:S01]  /*7e70*/  ISETP.GE.U32.AND P4, PT, R47, R6, PT ;  /* 0x000000062f00720c */ /* 0x000fe20003f86070 */
[----:B------:R-:W-:Y:S01]  /*7e80*/  @!P3 IMAD.X R20, RZ, RZ, R29, P6 ;  /* 0x000000ffff14b224 */ /* 0x000fe200030e061d */
[C---:B------:R-:W-:Y:S01]  /*7e90*/  @!P3 LEA R26, P6, R15.reuse, R2, 0x2 ;  /* 0x000000020f1ab211 */ /* 0x040fe200078c10ff */
[----:B------:R-:W2:Y:S03]  /*7ea0*/  @!P5 LDS R41, [R30+0x8] ;  /* 0x000008001e29d984 */ /* 0x000ea60000000800 */
[----:B------:R-:W-:-:S02]  /*7eb0*/  @!P3 LEA.HI.X R27, R15, R3, R20, 0x2, P6 ;  /* 0x000000030f1bb211 */ /* 0x000fc400030f1414 */
[----:B------:R-:W-:-:S04]  /*7ec0*/  IADD3 R32, P6, R28, UR5, RZ ;  /* 0x000000051c207c10 */ /* 0x000fc8000ffde0ff */
[----:B------:R-:W-:Y:S01]  /*7ed0*/  IADD3.X R34, R29, UR6, RZ, P6, !PT ;  /* 0x000000061d227c10 */ /* 0x000fe2000b7fe4ff */
[----:B------:R3:W4:Y:S01]  /*7ee0*/  @!P4 LDS R43, [R30+0xc] ;  /* 0x00000c001e2bc984 */ /* 0x0007220000000800 */
[----:B------:R-:W-:-:S05]  /*7ef0*/  @!P5 IADD3 R15, P6, R45, R32, RZ ;  /* 0x000000202d0fd210 */ /* 0x000fca0007fde0ff */
[----:B------:R-:W-:Y:S01]  /*7f00*/  @!P5 IMAD.X R20, RZ, RZ, R34, P6 ;  /* 0x000000ffff14d224 */ /* 0x000fe200030e0622 */
[----:B------:R-:W-:-:S04]  /*7f10*/  @!P5 LEA R28, P6, R15, R2, 0x2 ;  /* 0x000000020f1cd211 */ /* 0x000fc800078c10ff */
[----:B------:R-:W-:Y:S02]  /*7f20*/  @!P5 LEA.HI.X R29, R15, R3, R20, 0x2, P6 ;  /* 0x000000030f1dd211 */ /* 0x000fe400030f1414 */
[----:B------:R-:W-:-:S04]  /*7f30*/  IADD3 R32, P6, R32, UR5, RZ ;  /* 0x0000000520207c10 */ /* 0x000fc8000ffde0ff */
[----:B------:R-:W-:Y:S02]  /*7f40*/  IADD3.X R36, R34, UR6, RZ, P6, !PT ;  /* 0x0000000622247c10 */ /* 0x000fe4000b7fe4ff */
[----:B------:R-:W-:Y:S01]  /*7f50*/  @!P4 IADD3 R15, P6, R47, R32, RZ ;  /* 0x000000202f0fc210 */ /* 0x000fe20007fde0ff */
[----:B0-----:R0:W-:Y:S01]  /*7f60*/  @!P1 STG.E desc[UR10][R24.64], R37 ;  /* 0x0000002518009986 */ /* 0x0011e2000c10190a */
[----:B---3--:R-:W-:-:S03]  /*7f70*/  IADD3 R30, P1, R32, UR5, RZ ;  /* 0x00000005201e7c10 */ /* 0x008fc6000ff3e0ff */
[----:B------:R-:W-:Y:S01]  /*7f80*/  @!P4 IMAD.X R20, RZ, RZ, R36, P6 ;  /* 0x000000ffff14c224 */ /* 0x000fe200030e0624 */
[C---:B------:R-:W-:Y:S01]  /*7f90*/  @!P4 LEA R34, P6, R15.reuse, R2, 0x2 ;  /* 0x000000020f22c211 */ /* 0x040fe200078c10ff */
[----:B-1----:R0:W-:Y:S01]  /*7fa0*/  @!P3 STG.E desc[UR10][R26.64], R39 ;  /* 0x000000271a00b986 */ /* 0x0021e2000c10190a */
[----:B------:R-:W-:Y:S02]  /*7fb0*/  ISETP.NE.AND P3, PT, R22, RZ, PT ;  /* 0x000000ff1600720c */ /* 0x000fe40003f65270 */
[----:B------:R-:W-:Y:S01]  /*7fc0*/  @!P4 LEA.HI.X R35, R15, R3, R20, 0x2, P6 ;  /* 0x000000030f23c211 */ /* 0x000fe200030f1414 */
[----:B--2---:R0:W-:Y:S01]  /*7fd0*/  @!P5 STG.E desc[UR10][R28.64], R41 ;  /* 0x000000291c00d986 */ /* 0x0041e2000c10190a */
[----:B------:R-:W-:Y:S01]  /*7fe0*/  IMAD.IADD R20, R64, 0x1, R19 ;  /* 0x0000000140147824 */ /* 0x000fe200078e0213 */
[----:B------:R-:W-:Y:S01]  /*7ff0*/  IADD3.X R32, R36, UR6, RZ, P1, !PT ;  /* 0x0000000624207c10 */ /* 0x000fe20008ffe4ff */
[----:B------:R-:W-:Y:S01]  /*8000*/  VIADD R15, R47, 0x1f ;  /* 0x0000001f2f0f7836 */ /* 0x000fe20000000000 */
[----:B----4-:R0:W-:Y:S06]  /*8010*/  @!P4 STG.E desc[UR10][R34.64], R43 ;  /* 0x0000002b2200c986 */ /* 0x0101ec000c10190a */
[----:B------:R-:W-:Y:S05]  /*8020*/  @P3 BRA `(.L_x_4282) ;  /* 0xfffffffc00343947 */ /* 0x000fea000383ffff */
.L_x_4281:
[----:B------:R-:W-:Y:S05]  /*8030*/  BSYNC B1 ;  /* 0x0000000000017941 */ /* 0x000fea0003800000 */
.L_x_4280:
        /* <DEDUP_REMOVED lines=15> */
.L_x_4284:
[----:B------:R-:W-:Y:S05]  /*8130*/  BSYNC B1 ;  /* 0x0000000000017941 */ /* 0x000fea0003800000 */
.L_x_4283:
        /* <DEDUP_REMOVED lines=25> */
.L_x_4279:
[----:B------:R-:W-:Y:S05]  /*82d0*/  BSYNC B0 ;  /* 0x0000000000007941 */ /* 0x000fea0003800000 */
.L_x_4278:
        /* <DEDUP_REMOVED lines=8> */
[C---:B-1----:R-:W-:Y:S01]  /*8360*/  VIADD R2, R11.reuse, 0xffffffff ;  /* 0xffffffff0b027836 */ /* 0x042fe20000000000 */
[----:B------:R-:W-:Y:S01]  /*8370*/  SHF.R.U32.HI R23, RZ, 0x3, R0 ;  /* 0x00000003ff177819 */ /* 0x000fe20000011600 */
[----:B------:R-:W-:Y:S01]  /*8380*/  BSSY B1, `(.L_x_4287) ;  /* 0x0000042000017945 */ /* 0x000fe20003800000 */
[----:B0-----:R-:W-:Y:S01]  /*8390*/  LOP3.LUT R28, R11, 0x3, RZ, 0xc0, !PT ;  /* 0x000000030b1c7812 */ /* 0x001fe200078ec0ff */
[----:B------:R-:W-:Y:S01]  /*83a0*/  IMAD.MOV.U32 R3, RZ, RZ, 0x1 ;  /* 0x00000001ff037424 */ /* 0x000fe200078e00ff */
[----:B------:R-:W-:Y:S01]  /*83b0*/  ISETP.GE.U32.AND P0, PT, R2, 0x3, PT ;  /* 0x000000030200780c */ /* 0x000fe20003f06070 */
[----:B------:R-:W-:Y:S01]  /*83c0*/  IMAD.MOV.U32 R22, RZ, RZ, R64 ;  /* 0x000000ffff167224 */ /* 0x000fe200078e0040 */
[----:B------:R-:W-:-:S05]  /*83d0*/  LOP3.LUT R23, R23, 0x1ffffffc, RZ, 0xc0, !PT ;  /* 0x1ffffffc17177812 */ /* 0x000fca00078ec0ff */
[----:B--2---:R-:W-:-:S06]  /*83e0*/  IMAD.IADD R4, R0, 0x1, -R23 ;  /* 0x0000000100047824 */ /* 0x004fcc00078e0a17 */
[----:B------:R-:W-:Y:S05]  /*83f0*/  @!P0 BRA `(.L_x_4288) ;  /* 0x0000000000e88947 */ /* 0x000fea0003800000 */
[----:B------:R-:W-:Y:S01]  /*8400*/  BSSY B2, `(.L_x_4289) ;  /* 0x0000038000027945 */ /* 0x000fe20003800000 */
[----:B------:R-:W-:Y:S02]  /*8410*/  IMAD.IADD R7, R11, 0x1, -R28 ;  /* 0x000000010b077824 */ /* 0x000fe400078e0a1c */
[----:B------:R-:W-:Y:S02]  /*8420*/  IMAD.MOV.U32 R15, RZ, RZ, RZ ;  /* 0x000000ffff0f7224 */ /* 0x000fe400078e00ff */
[----:B------:R-:W-:-:S07]  /*8430*/  IMAD.MOV.U32 R22, RZ, RZ, R64 ;  /* 0x000000ffff167224 */ /* 0x000fce00078e0040 */
.L_x_4290:
[C---:B0-----:R-:W-:Y:S01]  /*8440*/  VIADD R2, R4.reuse, 0xffffffff ;  /* 0xffffffff04027836 */ /* 0x041fe20000000000 */
[C---:B------:R-:W-:Y:S01]  /*8450*/  LOP3.LUT R9, R4.reuse, 0x1f, RZ, 0xc0, !PT ;  /* 0x0000001f04097812 */ /* 0x040fe200078ec0ff */
[C---:B------:R-:W-:Y:S02]  /*8460*/  VIADD R3, R4.reuse, 0x1d ;  /* 0x0000001d04037836 */ /* 0x040fe40000000000 */
[----:B------:R-:W-:Y:S01]  /*8470*/  VIADD R4, R4, 0x1e ;  /* 0x0000001e04047836 */ /* 0x000fe20000000000 */
[----:B------:R-:W-:Y:S01]  /*8480*/  LOP3.LUT R11, R2, 0x1f, RZ, 0xc0, !PT ;  /* 0x0000001f020b7812 */ /* 0x000fe200078ec0ff */
[----:B------:R-:W-:Y:S01]  /*8490*/  IMAD R2, R5, 0x21, R22 ;  /* 0x0000002105027824 */ /* 0x000fe200078e0216 */
[-C--:B------:R-:W-:Y:S01]  /*84a0*/  ISETP.GE.U32.AND P3, PT, R9, R6.reuse, PT ;  /* 0x000000060900720c */ /* 0x080fe20003f66070 */
[----:B------:R-:W-:Y:S01]  /*84b0*/  VIADD R7, R7, 0xfffffffc ;  /* 0xfffffffc07077836 */ /* 0x000fe20000000000 */
[----:B------:R-:W-:Y:S01]  /*84c0*/  LOP3.LUT R20, R4, 0x1f, RZ, 0xc0, !PT ;  /* 0x0000001f04147812 */ /* 0x000fe200078ec0ff */
[----:B------:R-:W-:Y:S01]  /*84d0*/  IMAD.MOV.U32 R24, RZ, RZ, R15 ;  /* 0x000000ffff187224 */ /* 0x000fe200078e000f */
[-C--:B------:R-:W-:Y:S01]  /*84e0*/  ISETP.GE.U32.AND P2, PT, R11, R6.reuse, PT ;  /* 0x000000060b00720c */ /* 0x080fe20003f46070 */
[----:B------:R-:W-:Y:S01]  /*84f0*/  VIADD R15, R15, 0x4 ;  /* 0x000000040f0f7836 */ /* 0x000fe20000000000 */
[----:B------:R-:W-:-:S02]  /*8500*/  ISETP.GE.U32.AND P1, PT, R20, R6, PT ;  /* 0x000000061400720c */ /* 0x000fc40003f26070 */
[----:B------:R-:W-:Y:S02]  /*8510*/  LEA R10, R2, UR4, 0x2 ;  /* 0x00000004020a7c11 */ /* 0x000fe4000f8e10ff */
[----:B------:R-:W-:-:S03]  /*8520*/  LOP3.LUT R31, R3, 0x1f, RZ, 0xc0, !PT ;  /* 0x0000001f031f7812 */ /* 0x000fc600078ec0ff */
[----:B------:R-:W0:Y:S01]  /*8530*/  @!P3 LDS R19, [R10] ;  /* 0x000000000a13b984 */ /* 0x000e220000000800 */
[----:B------:R-:W-:Y:S02]  /*8540*/  ISETP.GE.U32.AND P0, PT, R31, R6, PT ;  /* 0x000000061f00720c */ /* 0x000fe40003f06070 */
[----:B------:R-:W-:Y:S01]  /*8550*/  @!P3 IADD3 R3, P4, R9, R18, RZ ;  /* 0x000000120903b210 */ /* 0x000fe20007f9e0ff */
[----:B------:R-:W1:Y:S01]  /*8560*/  @!P2 LDS R25, [R10+0x4] ;  /* 0x000004000a19a984 */ /* 0x000e620000000800 */
[----:B------:R-:W-:-:S03]  /*8570*/  IADD3 R18, P5, R18, UR5, RZ ;  /* 0x0000000512127c10 */ /* 0x000fc6000ffbe0ff */
[----:B------:R-:W2:Y:S01]  /*8580*/  @!P1 LDS R27, [R10+0x8] ;  /* 0x000008000a1b9984 */ /* 0x000ea20000000800 */
[----:B------:R-:W-:Y:S01]  /*8590*/  @!P3 IMAD.X R8, RZ, RZ, R14, P4 ;  /* 0x000000ffff08b224 */ /* 0x000fe200020e060e */
[----:B------:R-:W-:Y:S02]  /*85a0*/  IADD3.X R14, R14, UR6, RZ, P5, !PT ;  /* 0x000000060e0e7c10 */ /* 0x000fe4000affe4ff */
[----:B------:R-:W-:Y:S02]  /*85b0*/  @!P2 IADD3 R4, P5, R11, R18, RZ ;  /* 0x000000120b04a210 */ /* 0x000fe40007fbe0ff */
[----:B------:R3:W4:Y:S01]  /*85c0*/  @!P0 LDS R29, [R10+0xc] ;  /* 0x00000c000a1d8984 */ /* 0x0007220000000800 */
[----:B------:R-:W-:Y:S02]  /*85d0*/  @!P3 LEA R2, P4, R3, R12, 0x2 ;  /* 0x0000000c0302b211 */ /* 0x000fe400078810ff */
[----:B------:R-:W-:Y:S01]  /*85e0*/  @!P2 IMAD.X R9, RZ, RZ, R14, P5 ;  /* 0x000000ffff09a224 */ /* 0x000fe200028e060e */
[----:B------:R-:W-:-:S02]  /*85f0*/  IADD3 R11, P6, R18, UR5, RZ ;  /* 0x00000005120b7c10 */ /* 0x000fc4000ffde0ff */
[-C--:B------:R-:W-:Y:S02]  /*8600*/  @!P3 LEA.HI.X R3, R3, R17.reuse, R8, 0x2, P4 ;  /* 0x000000110303b211 */ /* 0x080fe400020f1408 */
[C---:B------:R-:W-:Y:S02]  /*8610*/  @!P2 LEA R8, P4, R4.reuse, R12, 0x2 ;  /* 0x0000000c0408a211 */ /* 0x040fe400078810ff */
[----:B------:R-:W-:Y:S02]  /*8620*/  IADD3 R22, P5, R11, UR5, RZ ;  /* 0x000000050b167c10 */ /* 0x000fe4000ffbe0ff */
[----:B------:R-:W-:Y:S02]  /*8630*/  @!P2 LEA.HI.X R9, R4, R17, R9, 0x2, P4 ;  /* 0x000000110409a211 */ /* 0x000fe400020f1409 */
[----:B------:R-:W-:Y:S02]  /*8640*/  IADD3.X R14, R14, UR6, RZ, P6, !PT ;  /* 0x000000060e0e7c10 */ /* 0x000fe4000b7fe4ff */
[----:B------:R-:W-:-:S02]  /*8650*/  @!P1 IADD3 R11, P4, R20, R11, RZ ;  /* 0x0000000b140b9210 */ /* 0x000fc40007f9e0ff */
[----:B------:R-:W-:Y:S02]  /*8660*/  IADD3.X R26, R14, UR6, RZ, P5, !PT ;  /* 0x000000060e1a7c10 */ /* 0x000fe4000affe4ff */
[----:B------:R-:W-:Y:S01]  /*8670*/  @!P0 IADD3 R4, P5, R31, R22, RZ ;  /* 0x000000161f048210 */ /* 0x000fe20007fbe0ff */
[----:B------:R-:W-:Y:S01]  /*8680*/  @!P1 IMAD.X R18, RZ, RZ, R14, P4 ;  /* 0x000000ffff129224 */ /* 0x000fe200020e060e */
[----:B---3--:R-:W-:-:S03]  /*8690*/  @!P1 LEA R10, P4, R11, R12, 0x2 ;  /* 0x0000000c0b0a9211 */ /* 0x008fc600078810ff */
[----:B------:R-:W-:Y:S01]  /*86a0*/  @!P0 IMAD.X R14, RZ, RZ, R26, P5 ;  /* 0x000000ffff0e8224 */ /* 0x000fe200028e061a */
[----:B------:R-:W-:Y:S01]  /*86b0*/  @!P1 LEA.HI.X R11, R11, R17, R18, 0x2, P4 ;  /* 0x000000110b0b9211 */ /* 0x000fe200020f1412 */
[----:B0-----:R0:W-:Y:S01]  /*86c0*/  @!P3 STG.E desc[UR10][R2.64], R19 ;  /* 0x000000130200b986 */ /* 0x0011e2000c10190a */
[----:B------:R-:W-:-:S03]  /*86d0*/  @!P0 LEA R20, P5, R4, R12, 0x2 ;  /* 0x0000000c04148211 */ /* 0x000fc600078a10ff */
[----:B-1----:R0:W-:Y:S01]  /*86e0*/  @!P2 STG.E desc[UR10][R8.64], R25 ;  /* 0x000000190800a986 */ /* 0x0021e2000c10190a */
[----:B------:R-:W-:Y:S01]  /*86f0*/  @!P0 LEA.HI.X R21, R4, R17, R14, 0x2, P5 ;  /* 0x0000001104158211 */ /* 0x000fe200028f140e */
[----:B------:R-:W-:Y:S02]  /*8700*/  VIADD R4, R31, 0x1f ;  /* 0x0000001f1f047836 */ /* 0x000fe40000000000 */
[----:B--2---:R0:W-:Y:S01]  /*8710*/  @!P1 STG.E desc[UR10][R10.64], R27 ;  /* 0x0000001b0a009986 */ /* 0x0041e2000c10190a */
[----:B------:R-:W-:-:S03]  /*8720*/  ISETP.NE.AND P1, PT, R7, RZ, PT ;  /* 0x000000ff0700720c */ /* 0x000fc60003f25270 */
[----:B----4-:R0:W-:Y:S01]  /*8730*/  @!P0 STG.E desc[UR10][R20.64], R29 ;  /* 0x0000001d14008986 */ /* 0x0101e2000c10190a */
[----:B------:R-:W-:Y:S01]  /*8740*/  IADD3 R18, P0, R22, UR5, RZ ;  /* 0x0000000516127c10 */ /* 0x000fe2000ff1e0ff */
[----:B------:R-:W-:-:S03]  /*8750*/  IMAD.IADD R22, R64, 0x1, R15 ;  /* 0x0000000140167824 */ /* 0x000fc600078e020f */
[----:B------:R-:W-:-:S05]  /*8760*/  IADD3.X R14, R26, UR6, RZ, P0, !PT ;  /* 0x000000061a0e7c10 */ /* 0x000fca00087fe4ff */
[----:B------:R-:W-:Y:S05]  /*8770*/  @P1 BRA `(.L_x_4290) ;  /* 0xfffffffc00301947 */ /* 0x000fea000383ffff */
[----:B------:R-:W-:Y:S05]  /*8780*/  BSYNC B2 ;  /* 0x0000000000027941 */ /* 0x000fea0003800000 */
.L_x_4289:
[----:B0-----:R-:W-:-:S07]  /*8790*/  VIADD R3, R24, 0x5 ;  /* 0x0000000518037836 */ /* 0x001fce0000000000 */
.L_x_4288:
[----:B------:R-:W-:Y:S05]  /*87a0*/  BSYNC B1 ;  /* 0x0000000000017941 */ /* 0x000fea0003800000 */
.L_x_4287:
[----:B------:R-:W-:-:S13]  /*87b0*/  ISETP.NE.AND P0, PT, R28, RZ, PT ;  /* 0x000000ff1c00720c */ /* 0x000fda0003f05270 */
[----:B------:R-:W-:Y:S05]  /*87c0*/  @!P0 BRA `(.L_x_4286) ;  /* 0x0000000000a08947 */ /* 0x000fea0003800000 */
[----:B------:R-:W-:Y:S01]  /*87d0*/  LOP3.LUT R9, R4, 0x1f, RZ, 0xc0, !PT ;  /* 0x0000001f04097812 */ /* 0x000fe200078ec0ff */
[----:B------:R-:W-:Y:S01]  /*87e0*/  BSSY B1, `(.L_x_4291) ;  /* 0x000000e000017945 */ /* 0x000fe20003800000 */
[----:B------:R-:W-:Y:S01]  /*87f0*/  ISETP.NE.AND P1, PT, R28, 0x1, PT ;  /* 0x000000011c00780c */ /* 0x000fe20003f25270 */
[----:B------:R-:W-:Y:S01]  /*8800*/  IMAD.IADD R8, R64, 0x1, R3 ;  /* 0x0000000140087824 */ /* 0x000fe200078e0203 */
        /* <DEDUP_REMOVED lines=11> */
.L_x_4292:
[----:B------:R-:W-:Y:S05]  /*88c0*/  BSYNC B1 ;  /* 0x0000000000017941 */ /* 0x000fea0003800000 */
.L_x_4291:
[----:B------:R-:W-:Y:S01]  /*88d0*/  IADD3.X R14, R14, UR6, RZ, P2, !PT ;  /* 0x000000060e0e7c10 */ /* 0x000fe200097fe4ff */
[----:B------:R-:W-:Y:S06]  /*88e0*/  @!P1 BRA `(.L_x_4286) ;  /* 0x0000000000589947 */ /* 0x000fec0003800000 */
[----:B0-----:R-:W-:Y:S02]  /*88f0*/  VIADD R2, R4, 0xffffffff ;  /* 0xffffffff04027836 */ /* 0x001fe40000000000 */
[----:B------:R-:W-:-:S03]  /*8900*/  IMAD R5, R5, 0x21, R8 ;  /* 0x0000002105057824 */ /* 0x000fc600078e0208 */
[----:B------:R-:W-:Y:S02]  /*8910*/  LOP3.LUT R3, R2, 0x1f, RZ, 0xc0, !PT ;  /* 0x0000001f02037812 */ /* 0x000fe400078ec0ff */
[----:B------:R-:W-:Y:S02]  /*8920*/  LEA R7, R5, UR4, 0x2 ;  /* 0x0000000405077c11 */ /* 0x000fe4000f8e10ff */
[----:B------:R-:W-:-:S13]  /*8930*/  ISETP.GE.U32.AND P0, PT, R3, R6, PT ;  /* 0x000000060300720c */ /* 0x000fda0003f06070 */
[----:B------:R-:W0:Y:S01]  /*8940*/  @!P0 LDS R5, [R7] ;  /* 0x0000000007058984 */ /* 0x000e220000000800 */
[----:B------:R-:W-:-:S05]  /*8950*/  @!P0 IADD3 R3, P1, R3, R10, RZ ;  /* 0x0000000a03038210 */ /* 0x000fca0007f3e0ff */
[----:B------:R-:W-:Y:S01]  /*8960*/  @!P0 IMAD.X R8, RZ, RZ, R14, P1 ;  /* 0x000000ffff088224 */ /* 0x000fe200008e060e */
        /* <DEDUP_REMOVED lines=14> */
.L_x_4286:
[----:B------:R-:W-:Y:S05]  /*8a50*/  BSYNC B0 ;  /* 0x0000000000007941 */ /* 0x000fea0003800000 */
.L_x_4285:
[----:B------:R-:W-:Y:S01]  /*8a60*/  ULDC.64 UR4, c[0x0][0x238] ;  /* 0x00008e0000047ab9 */ /* 0x000fe20000000a00 */
[----:B------:R-:W-:Y:S01]  /*8a70*/  BAR.SYNC.DEFER_BLOCKING 0x0 ;  /* 0x0000000000007b1d */ /* 0x000fe20000010000 */
[----:B------:R-:W-:-:S04]  /*8a80*/  ISETP.NE.U32.AND P0, PT, RZ, UR4, PT ;  /* 0x00000004ff007c0c */ /* 0x000fc8000bf05070 */
[----:B------:R-:W-:-:S13]  /*8a90*/  ISETP.NE.AND.EX P0, PT, RZ, UR5, PT, P0 ;  /* 0x00000005ff007c0c */ /* 0x000fda000bf05300 */
[----:B------:R-:W-:Y:S05]  /*8aa0*/  @!P0 BRA `(.L_x_4293) ;  /* 0x0000000000b08947 */ /* 0x000fea0003800000 */
[----:B01-3--:R-:W0:Y:S01]  /*8ab0*/  SHFL.DOWN PT, R3, R16, 0x10, 0x1f ;  /* 0x0a001f0010037f89 */ /* 0x00be2200000e0000 */
[----:B------:R-:W-:Y:S01]  /*8ac0*/  LOP3.LUT P0, RZ, R0, 0x1f, RZ, 0xc0, !PT ;  /* 0x0000001f00ff7812 */ /* 0x000fe2000780c0ff */
[----:B------:R-:W-:-:S12]  /*8ad0*/  BSSY B0, `(.L_x_4294) ;  /* 0x0000023000007945 */ /* 0x000fd80003800000 */
[----:B--2---:R-:W1:Y:S01]  /*8ae0*/  @!P0 S2R R9, SR_CgaCtaId ;  /* 0x0000000000098919 */ /* 0x004e620000008800 */
[----:B------:R-:W-:Y:S02]  /*8af0*/  @!P0 MOV R6, 0x400 ;  /* 0x0000040000068802 */ /* 0x000fe40000000f00 */
[----:B0-----:R-:W-:-:S05]  /*8b00*/  FMNMX R3, R16, R3, !PT ;  /* 0x0000000310037209 */ /* 0x001fca0007800000 */
[----:B------:R-:W0:Y:S01]  /*8b10*/  SHFL.DOWN PT, R2, R3, 0x8, 0x1f ;  /* 0x09001f0003027f89 */ /* 0x000e2200000e0000 */
[----:B-1----:R-:W-:-:S05]  /*8b20*/  @!P0 LEA R6, R9, R6, 0x18 ;  /* 0x0000000609068211 */ /* 0x002fca00078ec0ff */
[----:B------:R-:W-:Y:S01]  /*8b30*/  @!P0 IMAD.IADD R6, R23, 0x1, R6 ;  /* 0x0000000117068824 */ /* 0x000fe200078e0206 */
[----:B0-----:R-:W-:-:S05]  /*8b40*/  FMNMX R2, R3, R2, !PT ;  /* 0x0000000203027209 */ /* 0x001fca0007800000 */
[----:B------:R-:W0:Y:S02]  /*8b50*/  SHFL.DOWN PT, R5, R2, 0x4, 0x1f ;  /* 0x08801f0002057f89 */ /* 0x000e2400000e0000 */
[----:B0-----:R-:W-:Y:S02]  /*8b60*/  FMNMX R5, R2, R5, !PT ;  /* 0x0000000502057209 */ /* 0x001fe40007800000 */
[----:B------:R-:W-:-:S03]  /*8b70*/  SHF.R.U32.HI R2, RZ, 0x5, R0 ;  /* 0x00000005ff027819 */ /* 0x000fc60000011600 */
        /* <DEDUP_REMOVED lines=23> */
.L_x_4303:
[----:B-1----:R-:W-:-:S07]  /*8cf0*/  FMNMX R5, R4, R5, !PT ;  /* 0x0000000504057209 */ /* 0x002fce0007800000 */
.L_x_4295:
[----:B------:R-:W-:Y:S05]  /*8d00*/  BSYNC B0 ;  /* 0x0000000000007941 */ /* 0x000fea0003800000 */
.L_x_4294:
[----:B------:R-:W-:Y:S01]  /*8d10*/  ISETP.NE.AND P0, PT, R0, RZ, PT ;  /* 0x000000ff0000720c */ /* 0x000fe20003f05270 */
[----:B------:R-:W-:-:S12]  /*8d20*/  BSSY B0, `(.L_x_4293) ;  /* 0x0000004000007945 */ /* 0x000fd80003800000 */
[----:B------:R-:W-:Y:S05]  /*8d30*/  @P0 BRA `(.L_x_4297) ;  /* 0x0000000000080947 */ /* 0x000fea0003800000 */
[----:B------:R-:W1:Y:S02]  /*8d40*/  LDC.64 R2, c[0x0][0x238] ;  /* 0x00008e00ff027b82 */ /* 0x000e640000000a00 */
[----:B-1----:R1:W-:Y:S02]  /*8d50*/  REDG.E.MAX.S32.STRONG.GPU desc[UR10][R2.64], R5 ;  /* 0x000000050200798e */ /* 0x0023e4000d10e38a */
.L_x_4297:
[----:B------:R-:W-:Y:S05]  /*8d60*/  BSYNC B0 ;  /* 0x0000000000007941 */ /* 0x000fea0003800000 */
.L_x_4293:
[----:B------:R-:W4:Y:S01]  /*8d70*/  S2UR UR6, SR_CTAID.X ;  /* 0x00000000000679c3 */ /* 0x000f220000002500 */
[----:B------:R-:W-:Y:S02]  /*8d80*/  ULDC.64 UR4, c[0x0][0x240] ;  /* 0x0000900000047ab9 */ /* 0x000fe40000000a00 */
[----:B------:R-:W-:Y:S02]  /*8d90*/  ISETP.EQ.U32.AND P1, PT, RZ, UR4, PT ;  /* 0x00000004ff007c0c */ /* 0x000fe4000bf22070 */
[----:B----4-:R-:W-:-:S04]  /*8da0*/  LOP3.LUT P0, RZ, R0, UR6, RZ, 0xfc, !PT ;  /* 0x0000000600ff7c12 */ /* 0x010fc8000f80fcff */
        /* <DEDUP_REMOVED lines=8> */
[----:B0-2---:R-:W-:-:S07]  /*8e30*/  MOV R7, 0x8e50 ;  /* 0x00008e5000077802 */ /* 0x005fce0000000f00 */
[----:B-1-3--:R-:W-:Y:S05]  /*8e40*/  CALL.REL.NOINC `($__internal_61_$__cuda_sm20_rcp_rn_f32_slowpath) ;  /* 0x0000000400887944 */ /* 0x00afea0003c00000 */
[----:B------:R-:W-:Y:S05]  /*8e50*/  BRA `(.L_x_4299) ;  /* 0x0000000000147947 */ /* 0x000fea0003800000 */
.L_x_4298:
[----:B-1----:R-:W1:Y:S01]  /*8e60*/  MUFU.RCP R5, UR12 ;  /* 0x0000000c00057d08 */ /* 0x002e620008001000 */
[----:B------:R-:W-:-:S04]  /*8e70*/  IMAD.U32 R0, RZ, RZ, UR12 ;  /* 0x0000000cff007e24 */ /* 0x000fc8000f8e00ff */
[----:B-1----:R-:W-:-:S04]  /*8e80*/  FFMA R0, R5, R0, -1 ;  /* 0xbf80000005007423 */ /* 0x002fc80000000000 */
[----:B------:R-:W-:-:S04]  /*8e90*/  FADD.FTZ R0, -R0, -RZ ;  /* 0x800000ff00007221 */ /* 0x000fc80000010100 */
[----:B------:R-:W-:-:S07]  /*8ea0*/  FFMA R5, R5, R0, R5 ;  /* 0x0000000005057223 */ /* 0x000fce0000000005 */
.L_x_4299:
[----:B0--3--:R-:W0:Y:S02]  /*8eb0*/  LDC.64 R2, c[0x0][0x240] ;  /* 0x00009000ff027b82 */ /* 0x009e240000000a00 */
[----:B0-----:R-:W-:Y:S01]  /*8ec0*/  STG.E desc[UR10][R2.64], R5 ;  /* 0x0000000502007986 */ /* 0x001fe2000c10190a */
[----:B------:R-:W-:Y:S05]  /*8ed0*/  EXIT ;  /* 0x000000000000794d */ /* 0x000fea0003800000 */
.L_x_4296:
[----:B------:R-:W-:Y:S02]  /*8ee0*/  IMAD.MOV.U32 R7, RZ, RZ, 0x4 ;  /* 0x00000004ff077424 */ /* 0x000fe400078e00ff */
[----:B------:R-:W-:Y:S02]  /*8ef0*/  IMAD.MOV.U32 R9, RZ, RZ, 0x1f ;  /* 0x0000001fff097424 */ /* 0x000fe400078e00ff */
[----:B------:R-:W-:-:S07]  /*8f00*/  IMAD.MOV.U32 R6, RZ, RZ, -0x1 ;  /* 0xffffffffff067424 */ /* 0x000fce00078e00ff */
[----:B01----:R-:W-:Y:S05]  /*8f10*/  WARPSYNC.COLLECTIVE R6, `(.L_x_4300) ;  /* 0x0000000006087348 */ /* 0x003fea0003c00000 */
[----:B-1----:R1:W2:Y:S02]  /*8f20*/  SHFL.DOWN P0, R5, R2, R7, R9 ;  /* 0x0800000702057389 */ /* 0x0022a40000000009 */
[----:B012---:R-:W-:Y:S01]  /*8f30*/  ENDCOLLECTIVE ;  /* 0x000000000000791b */ /* 0x007fe20003800000 */
.L_x_4300:
[----:B------:R-:W-:Y:S02]  /*8f40*/  IMAD.MOV.U32 R7, RZ, RZ, 0x2 ;  /* 0x00000002ff077424 */ /* 0x000fe400078e00ff */
[----:B------:R-:W-:-:S05]  /*8f50*/  IMAD.MOV.U32 R3, RZ, RZ, R5 ;  /* 0x000000ffff037224 */ /* 0x000fca00078e0005 */
[----:B------:R-:W-:-:S05]  /*8f60*/  FMNMX R3, R3, R2, !PT ;  /* 0x0000000203037209 */ /* 0x000fca0007800000 */
[----:B------:R-:W-:-:S07]  /*8f70*/  IMAD.MOV.U32 R2, RZ, RZ, R3 ;  /* 0x000000ffff027224 */ /* 0x000fce00078e0003 */
[----:B------:R-:W-:Y:S05]  /*8f80*/  WARPSYNC.COLLECTIVE R6, `(.L_x_4301) ;  /* 0x0000000006087348 */ /* 0x000fea0003c00000 */
[----:B------:R0:W1:Y:S02]  /*8f90*/  SHFL.DOWN P0, R5, R2, R7, R9 ;  /* 0x0800000702057389 */ /* 0x0000640000000009 */
[----:B01----:R-:W-:Y:S01]  /*8fa0*/  ENDCOLLECTIVE ;  /* 0x000000000000791b */ /* 0x003fe20003800000 */
.L_x_4301:
[----:B------:R-:W-:Y:S02]  /*8fb0*/  IMAD.MOV.U32 R7, RZ, RZ, 0x1 ;  /* 0x00000001ff077424 */ /* 0x000fe400078e00ff */
[----:B------:R-:W-:-:S05]  /*8fc0*/  IMAD.MOV.U32 R4, RZ, RZ, R5 ;  /* 0x000000ffff047224 */ /* 0x000fca00078e0005 */
[----:B------:R-:W-:-:S05]  /*8fd0*/  FMNMX R4, R3, R4, !PT ;  /* 0x0000000403047209 */ /* 0x000fca0007800000 */
[----:B------:R-:W-:-:S07]  /*8fe0*/  IMAD.MOV.U32 R2, RZ, RZ, R4 ;  /* 0x000000ffff027224 */ /* 0x000fce00078e0004 */
[----:B------:R-:W-:Y:S05]  /*8ff0*/  WARPSYNC.COLLECTIVE R6, `(.L_x_4302) ;  /* 0x0000000006087348 */ /* 0x000fea0003c00000 */
[----:B------:R0:W1:Y:S02]  /*9000*/  SHFL.DOWN P0, R5, R2, R7, R9 ;  /* 0x0800000702057389 */ /* 0x0000640000000009 */
[----:B01----:R-:W-:Y:S01]  /*9010*/  ENDCOLLECTIVE ;  /* 0x000000000000791b */ /* 0x003fe20003800000 */
.L_x_4302:
[----:B------:R-:W-:Y:S05]  /*9020*/  BRA `(.L_x_4303) ;  /* 0xfffffffc00307947 */ /* 0x000fea000383ffff */
        .weak           $__internal_60_$__cuda_sm20_div_u64
        .type           $__internal_60_$__cuda_sm20_div_u64,@function
        .size           $__internal_60_$__cuda_sm20_div_u64,($__internal_61_$__cuda_sm20_rcp_rn_f32_slowpath - $__internal_60_$__cuda_sm20_div_u64)
$__internal_60_$__cuda_sm20_div_u64:
        /* <DEDUP_REMOVED lines=17> */
[----:B------:R-:W-:Y:S01]  /*9140*/  IADD3 R9, P2, R11, R8, RZ ;  /* 0x000000080b097210 */ /* 0x000fe20007f5e0ff */
[----:B------:R-:W-:-:S04]  /*9150*/  IMAD.X R8, R15, 0x1, R7, P0 ;  /* 0x000000010f087824 */ /* 0x000fc800000e0607 */
        /* <DEDUP_REMOVED lines=17> */
[----:B------:R-:W-:-:S04]  /*9270*/  IMAD.HI.U32 R9, P0, R9, R2, R6 ;  /* 0x0000000209097227 */ /* 0x000fc80007800006 */
[----:B------:R-:W-:Y:S01]  /*9280*/  IMAD.X R8, RZ, RZ, RZ, P0 ;  /* 0x000000ffff087224 */ /* 0x000fe200000e06ff */
[----:B------:R-:W-:-:S05]  /*9290*/  IADD3 R9, P1, RZ, R9, RZ ;  /* 0x00000009ff097210 */ /* 0x000fca0007f3e0ff */
        /* <DEDUP_REMOVED lines=13> */
[----:B------:R-:W-:Y:S01]  /*9370*/  SEL R9, R6, R9, P0 ;  /* 0x0000000906097207 */ /* 0x000fe20000000000 */
[----:B------:R-:W-:Y:S01]  /*9380*/  IMAD.MOV.U32 R6, RZ, RZ, R12 ;  /* 0x000000ffff067224 */ /* 0x000fe200078e000c */
[----:B------:R-:W-:Y:S02]  /*9390*/  SEL R10, R10, R14, P0 ;  /* 0x0000000e0a0a7207 */ /* 0x000fe40000000000 */
[----:B------:R-:W-:Y:S01]  /*93a0*/  SEL R8, R7, R8, P0 ;  /* 0x0000000807087207 */ /* 0x000fe20000000000 */
[----:B------:R-:W-:Y:S01]  /*93b0*/  IMAD.MOV.U32 R7, RZ, RZ, 0x0 ;  /* 0x00000000ff077424 */ /* 0x000fe200078e00ff */
[----:B------:R-:W-:-:S02]  /*93c0*/  IADD3 R40, P2, R9, 0x1, RZ ;  /* 0x0000000109287810 */ /* 0x000fc40007f5e0ff */
        /* <DEDUP_REMOVED lines=9> */
[----:B------:R-:W-:Y:S06]  /*9460*/  RET.REL.NODEC R6 `(_ZN18transformer_engine6detail43dgated_act_cast_transpose_kernel_notalignedILi2ELi4Ef13__nv_bfloat1613__nv_fp8_e4m3NS_5EmptyEXadL_ZNS_6dsreluIffEET_T0_RKS4_EEXadL_ZNS_5sreluIffEES6_S7_S9_EEEEvPKT2_SD_PT3_SF_PKT1_PSG_SJ_mmm) ;  /* 0xffffff6806e47950 */ /* 0x000fec0003c3ffff */
        .weak           $__internal_61_$__cuda_sm20_rcp_rn_f32_slowpath
        .type           $__internal_61_$__cuda_sm20_rcp_rn_f32_slowpath,@function
        .size           $__internal_61_$__cuda_sm20_rcp_rn_f32_slowpath,(.L_x_34546 - $__internal_61_$__cuda_sm20_rcp_rn_f32_slowpath)
$__internal_61_$__cuda_sm20_rcp_rn_f32_slowpath:
[----:B------:R-:W-:-:S05]  /*9470*/  IMAD.SHL.U32 R2, R0, 0x2, RZ ;  /* 0x0000000200027824 */ /* 0x000fca00078e00ff */
[----:B------:R-:W-:-:S04]  /*9480*/  SHF.R.U32.HI R8, RZ, 0x18, R2 ;  /* 0x00000018ff087819 */ /* 0x000fc80000011602 */
[----:B------:R-:W-:-:S13]  /*9490*/  ISETP.NE.U32.AND P0, PT, R8, RZ, PT ;  /* 0x000000ff0800720c */ /* 0x000fda0003f05070 */
[----:B------:R-:W-:Y:S05]  /*94a0*/  @P0 BRA `(.L_x_4304) ;  /* 0x00000000002c0947 */ /* 0x000fea0003800000 */
[----:B------:R-:W-:-:S05]  /*94b0*/  IMAD.SHL.U32 R2, R0, 0x2, RZ ;  /* 0x0000000200027824 */ /* 0x000fca00078e00ff */
[----:B------:R-:W-:-:S13]  /*94c0*/  ISETP.NE.AND P0, PT, R2, RZ, PT ;  /* 0x000000ff0200720c */ /* 0x000fda0003f05270 */
[----:B------:R2:W3:Y:S01]  /*94d0*/  @!P0 MUFU.RCP R2, R0 ;  /* 0x0000000000028308 */ /* 0x0004e20000001000 */
[----:B------:R-:W-:Y:S05]  /*94e0*/  @!P0 BRA `(.L_x_4305) ;  /* 0x0000000000a48947 */ /* 0x000fea0003800000 */
[----:B------:R-:W-:-:S04]  /*94f0*/  FFMA R3, R0, 1.84467440737095516160e+19, RZ ;  /* 0x5f80000000037823 */ /* 0x000fc800000000ff */
[----:B--2---:R-:W3:Y:S02]  /*9500*/  MUFU.RCP R0, R3 ;  /* 0x0000000300007308 */ /* 0x004ee40000001000 */
[----:B---3--:R-:W-:-:S04]  /*9510*/  FFMA R2, R3, R0, -1 ;  /* 0xbf80000003027423 */ /* 0x008fc80000000000 */
[----:B------:R-:W-:-:S04]  /*9520*/  FADD.FTZ R5, -R2, -RZ ;  /* 0x800000ff02057221 */ /* 0x000fc80000010100 */
[----:B------:R-:W-:-:S04]  /*9530*/  FFMA R0, R0, R5, R0 ;  /* 0x0000000500007223 */ /* 0x000fc80000000000 */
[----:B------:R-:W-:Y:S01]  /*9540*/  FFMA R2, R0, 1.84467440737095516160e+19, RZ ;  /* 0x5f80000000027823 */ /* 0x000fe200000000ff */
[----:B------:R-:W-:Y:S06]  /*9550*/  BRA `(.L_x_4305) ;  /* 0x0000000000887947 */ /* 0x000fec0003800000 */
.L_x_4304:
[----:B------:R-:W-:-:S05]  /*9560*/  VIADD R9, R8, 0xffffff03 ;  /* 0xffffff0308097836 */ /* 0x000fca0000000000 */
[----:B------:R-:W-:-:S13]  /*9570*/  ISETP.GT.U32.AND P0, PT, R9, 0x1, PT ;  /* 0x000000010900780c */ /* 0x000fda0003f04070 */
[----:B------:R-:W-:Y:S05]  /*9580*/  @P0 BRA `(.L_x_4306) ;  /* 0x0000000000780947 */ /* 0x000fea0003800000 */
[----:B------:R-:W-:Y:S01]  /*9590*/  LOP3.LUT R2, R0, 0x7fffff, RZ, 0xc0, !PT ;  /* 0x007fffff00027812 */ /* 0x000fe200078ec0ff */
[----:B------:R-:W-:-:S03]  /*95a0*/  IMAD.MOV.U32 R6, RZ, RZ, 0x3 ;  /* 0x00000003ff067424 */ /* 0x000fc600078e00ff */
        /* <DEDUP_REMOVED lines=11> */
[----:B------:R-:W-:-:S03]  /*9660*/  LOP3.LUT R6, R6, R3, RZ, 0xc0, !PT ;  /* 0x0000000306067212 */ /* 0x000fc600078ec0ff */
        /* <DEDUP_REMOVED lines=9> */
[----:B------:R-:W-:Y:S01]  /*9700*/  ISETP.GE.AND P0, PT, R2, RZ, PT ;  /* 0x000000ff0200720c */ /* 0x000fe20003f06270 */
[----:B------:R-:W-:-:S05]  /*9710*/  VIADD R2, R8, 0xffffff04 ;  /* 0xffffff0408027836 */ /* 0x000fca0000000000 */
[----:B------:R-:W-:-:S07]  /*9720*/  SHF.R.U32.HI R3, RZ, R2, R3 ;  /* 0x00000002ff037219 */ /* 0x000fce0000011603 */
[----:B------:R-:W-:-:S04]  /*9730*/  @!P0 VIADD R3, R3, 0x1 ;  /* 0x0000000103038836 */ /* 0x000fc80000000000 */
[----:B------:R-:W-:-:S05]  /*9740*/  @!P1 IMAD.SHL.U32 R3, R3, 0x2, RZ ;  /* 0x0000000203039824 */ /* 0x000fca00078e00ff */
[----:B------:R-:W-:Y:S01]  /*9750*/  LOP3.LUT R2, R3, 0x80000000, R0, 0xf8, !PT ;  /* 0x8000000003027812 */ /* 0x000fe200078ef800 */
[----:B------:R-:W-:Y:S06]  /*9760*/  BRA `(.L_x_4305) ;  /* 0x0000000000047947 */ /* 0x000fec0003800000 */
.L_x_4306:
[----:B------:R0:W1:Y:S02]  /*9770*/  MUFU.RCP R2, R0 ;  /* 0x0000000000027308 */ /* 0x0000640000001000 */
.L_x_4305:
[----:B-1-3--:R-:W-:Y:S02]  /*9780*/  IMAD.MOV.U32 R5, RZ, RZ, R2 ;  /* 0x000000ffff057224 */ /* 0x00afe400078e0002 */
[----:B------:R-:W-:Y:S02]  /*9790*/  IMAD.MOV.U32 R2, RZ, RZ, R7 ;  /* 0x000000ffff027224 */ /* 0x000fe400078e0007 */
[----:B------:R-:W-:-:S04]  /*97a0*/  IMAD.MOV.U32 R3, RZ, RZ, 0x0 ;  /* 0x00000000ff037424 */ /* 0x000fc800078e00ff */
[----:B0-2---:R-:W-:Y:S05]  /*97b0*/  RET.REL.NODEC R2 `(_ZN18transformer_engine6detail43dgated_act_cast_transpose_kernel_notalignedILi2ELi4Ef13__nv_bfloat1613__nv_fp8_e4m3NS_5EmptyEXadL_ZNS_6dsreluIffEET_T0_RKS4_EEXadL_ZNS_5sreluIffEES6_S7_S9_EEEEvPKT2_SD_PT3_SF_PKT1_PSG_SJ_mmm) ;  /* 0xffffff6802107950 */ /* 0x005fea0003c3ffff */
.L_x_4307:
        /* <DEDUP_REMOVED lines=12> */
.L_x_34546:


//--------------------- .text._ZN18transformer_engine6detail32dgated_act_cast_transpose_kernelILi2ELi4Ef13__nv_bfloat1613__nv_fp8_e4m3NS_5EmptyEXadL_ZNS_6dsreluIffEET_T0_RKS4_EEXadL_ZNS_5sreluIffEES6_S7_S9_EEEEvPKT2_SD_PT3_SF_PKT1_PSG_SJ_mmm --------------------------
	.section	.text._ZN18transformer_engine6detail32dgated_act_cast_transpose_kernelILi2ELi4Ef13__nv_bfloat1613__nv_fp8_e4m3NS_5EmptyEXadL_ZNS_6dsreluIffEET_T0_RKS4_EEXadL_ZNS_5sreluIffEES6_S7_S9_EEEEvPKT2_SD_PT3_SF_PKT1_PSG_SJ_mmm,"ax",@progbits
	.align	128
        .global         _ZN18transformer_engine6detail32dgated_act_cast_transpose_kernelILi2ELi4Ef13__nv_bfloat1613__nv_fp8_e4m3NS_5EmptyEXadL_ZNS_6dsreluIffEET_T0_RKS4_EEXadL_ZNS_5sreluIffEES6_S7_S9_EEEEvPKT2_SD_PT3_SF_PKT1_PSG_SJ_mmm
        .type           _ZN18transformer_engine6detail32dgated_act_cast_transpose_kernelILi2ELi4Ef13__nv_bfloat1613__nv_fp8_e4m3NS_5EmptyEXadL_ZNS_6dsreluIffEET_T0_RKS4_EEXadL_ZNS_5sreluIffEES6_S7_S9_EEEEvPKT2_SD_PT3_SF_PKT1_PSG_SJ_mmm,@function
        .size           _ZN18transformer_engine6detail32dgated_act_cast_transpose_kernelILi2ELi4Ef13__nv_bfloat1613__nv_fp8_e4m3NS_5EmptyEXadL_ZNS_6dsreluIffEET_T0_RKS4_EEXadL_ZNS_5sreluIffEES6_S7_S9_EEEEvPKT2_SD_PT3_SF_PKT1_PSG_SJ_mmm,(.L_x_34548 - _ZN18transformer_engine6detail32dgated_act_cast_transpose_kernelILi2ELi4Ef13__nv_bfloat1613__nv_fp8_e4m3NS_5EmptyEXadL_ZNS_6dsreluIffEET_T0_RKS4_EEXadL_ZNS_5sreluIffEES6_S7_S9_EEEEvPKT2_SD_PT3_SF_PKT1_PSG_SJ_mmm)
        .other          _ZN18transformer_engine6detail32dgated_act_cast_transpose_kernelILi2ELi4Ef13__nv_bfloat1613__nv_fp8_e4m3NS_5EmptyEXadL_ZNS_6dsreluIffEET_T0_RKS4_EEXadL_ZNS_5sreluIffEES6_S7_S9_EEEEvPKT2_SD_PT3_SF_PKT1_PSG_SJ_mmm,@"STO_CUDA_ENTRY STV_DEFAULT"
_ZN18transformer_engine6detail32dgated_act_cast_transpose_kernelILi2ELi4Ef13__nv_bfloat1613__nv_fp8_e4m3NS_5EmptyEXadL_ZNS_6dsreluIffEET_T0_RKS4_EEXadL_ZNS_5sreluIffEES6_S7_S9_EEEEvPKT2_SD_PT3_SF_PKT1_PSG_SJ_mmm:
.text._ZN18transformer_engine6detail32dgated_act_cast_transpose_kernelILi2ELi4Ef13__nv_bfloat1613__nv_fp8_e4m3NS_5EmptyEXadL_ZNS_6dsreluIffEET_T0_RKS4_EEXadL_ZNS_5sreluIffEES6_S7_S9_EEEEvPKT2_SD_PT3_SF_PKT1_PSG_SJ_mmm:
        /* <DEDUP_REMOVED lines=18> */
[----:B------:R-:W-:Y:S05]  /*0120*/  CALL.REL.NOINC `($__internal_62_$__cuda_sm20_div_u64) ;  /* 0x00000058002c7944 */ /* 0x000fea0003c00000 */
        /* <DEDUP_REMOVED lines=8> */
.L_x_4308:
[----:B------:R-:W0:Y:S01]  /*01b0*/  I2F.U32.RP R6, R7 ;  /* 0x0000000700067306 */ /* 0x000e220000209000 */
[----:B------:R-:W-:Y:S01]  /*01c0*/  ISETP.NE.U32.AND P2, PT, R7, RZ, PT ;  /* 0x000000ff0700720c */ /* 0x000fe20003f45070 */
[----:B------:R-:W-:-:S06]  /*01d0*/  IMAD.MOV.U32 R39, RZ, RZ, RZ ;  /* 0x000000ffff277224 */ /* 0x000fcc00078e00ff */
        /* <DEDUP_REMOVED lines=8> */
[----:B------:R-:W-:Y:S02]  /*0260*/  IMAD.MOV R8, RZ, RZ, -R38 ;  /* 0x000000ffff087224 */ /* 0x000fe400078e0a26 */
[----:B------:R-:W-:Y:S02]  /*0270*/  IMAD.MOV.U32 R5, RZ, RZ, RZ ;  /* 0x000000ffff057224 */ /* 0x000fe400078e00ff */
        /* <DEDUP_REMOVED lines=9> */
.L_x_4309:
[----:B------:R-:W-:Y:S01]  /*0310*/  ULDC.64 UR16, c[0x0][0x248] ;  /* 0x0000920000107ab9 */ /* 0x000fe20000000a00 */
[----:B------:R-:W-:Y:S01]  /*0320*/  IMAD.SHL.U32 R4, R2, 0x4, RZ ;  /* 0x0000000402047824 */ /* 0x000fe200078e00ff */
[----:B------:R-:W-:Y:S01]  /*0330*/  ULDC.64 UR6, c[0x0][0x210] ;  /* 0x0000840000067ab9 */ /* 0x000fe20000000a00 */
[----:B------:R-:W-:Y:S01]  /*0340*/  IMAD R9, R39, UR16, RZ ;  /* 0x0000001027097c24 */ /* 0x000fe2000f8e02ff */
[----:B------:R-:W-:Y:S02]  /*0350*/  USHF.R.U64 UR8, UR16, 0x1, UR17 ;  /* 0x0000000110087899 */ /* 0x000fe40008001211 */
[C---:B------:R-:W-:Y:S01]  /*0360*/  IMAD.WIDE.U32 R6, R38.reuse, UR16, RZ ;  /* 0x0000001026067c25 */ /* 0x040fe2000f8e00ff */
[----:B------:R-:W-:Y:S02]  /*0370*/  USHF.R.U32.HI UR4, URZ, 0x1, UR17 ;  /* 0x000000013f047899 */ /* 0x000fe40008011611 */
[----:B------:R-:W-:Y:S02]  /*0380*/  ULOP3.LUT UR5, UR17, 0x7fffffff, URZ, 0xc0, !UPT ;  /* 0x7fffffff11057892 */ /* 0x000fe4000f8ec03f */
[----:B------:R-:W-:Y:S01]  /*0390*/  IMAD R9, R38, UR17, R9 ;  /* 0x0000001126097c24 */ /* 0x000fe2000f8e0209 */
[----:B------:R-:W-:Y:S01]  /*03a0*/  ULDC.64 UR10, c[0x0][0x218] ;  /* 0x00008600000a7ab9 */ /* 0x000fe20000000a00 */
[----:B------:R-:W-:Y:S01]  /*03b0*/  IMAD.SHL.U32 R13, R2, 0x10, RZ ;  /* 0x00000010020d7824 */ /* 0x000fe200078e00ff */
[----:B------:R-:W-:Y:S01]  /*03c0*/  USHF.L.U32 UR12, UR16, 0x1, URZ ;  /* 0x00000001100c7899 */ /* 0x000fe2000800063f */
[----:B------:R-:W-:Y:S01]  /*03d0*/  IMAD.IADD R9, R7, 0x1, R9 ;  /* 0x0000000107097824 */ /* 0x000fe200078e0209 */
[----:B------:R-:W-:Y:S01]  /*03e0*/  USHF.L.U64.HI UR13, UR16, 0x1, UR17 ;  /* 0x00000001100d7899 */ /* 0x000fe20008010211 */
[C---:B------:R-:W-:Y:S01]  /*03f0*/  IMAD.SHL.U32 R7, R6.reuse, 0x4, RZ ;  /* 0x0000000406077824 */ /* 0x040fe200078e00ff */
[----:B------:R-:W-:Y:S01]  /*0400*/  LOP3.LUT R13, R13, 0x70, RZ, 0xc0, !PT ;  /* 0x000000700d0d7812 */ /* 0x000fe200078ec0ff */
[----:B------:R-:W-:Y:S01]  /*0410*/  IMAD.IADD R12, R3, 0x1, -R4 ;  /* 0x00000001030c7824 */ /* 0x000fe200078e0a04 */
[----:B------:R-:W-:Y:S01]  /*0420*/  SHF.L.U64.HI R6, R6, 0x2, R9 ;  /* 0x0000000206067819 */ /* 0x000fe20000010209 */
[----:B------:R-:W-:Y:S01]  /*0430*/  IMAD.MOV.U32 R33, RZ, RZ, RZ ;  /* 0x000000ffff217224 */ /* 0x000fe200078e00ff */
[-C--:B------:R-:W-:Y:S01]  /*0440*/  LEA R8, P0, R22, R7.reuse, 0x1 ;  /* 0x0000000716087211 */ /* 0x080fe200078008ff */
[C---:B------:R-:W-:Y:S01]  /*0450*/  IMAD R25, R13.reuse, UR4, RZ ;  /* 0x000000040d197c24 */ /* 0x040fe2000f8e02ff */
[----:B------:R-:W-:Y:S01]  /*0460*/  LOP3.LUT R32, R12, 0x1f, RZ, 0xc0, !PT ;  /* 0x0000001f0c207812 */ /* 0x000fe200078ec0ff */
[----:B------:R-:W-:Y:S01]  /*0470*/  IMAD R63, R13, UR5, RZ ;  /* 0x000000050d3f7c24 */ /* 0x000fe2000f8e02ff */
[----:B------:R-:W-:-:S02]  /*0480*/  IADD3 R24, P1, R8, R7, RZ ;  /* 0x0000000708187210 */ /* 0x000fc40007f3e0ff */
[----:B------:R-:W-:Y:S01]  /*0490*/  LEA.HI.X R7, R22, R6, R5, 0x1, P0 ;  /* 0x0000000616077211 */ /* 0x000fe200000f0c05 */
[----:B------:R-:W-:Y:S01]  /*04a0*/  IMAD.WIDE.U32 R10, R13, UR8, R32 ;  /* 0x000000080d0a7c25 */ /* 0x000fe2000f8e0020 */
[----:B------:R-:W-:-:S03]  /*04b0*/  LEA R48, P0, R8, UR6, 0x6 ;  /* 0x0000000608307c11 */ /* 0x000fc6000f8030ff */
[----:B------:R-:W-:Y:S01]  /*04c0*/  IMAD.X R9, R7, 0x1, R6, P1 ;  /* 0x0000000107097824 */ /* 0x000fe200008e0606 */
[----:B------:R-:W-:Y:S01]  /*04d0*/  LEA.HI.X R8, R8, UR7, R7, 0x6, P0 ;  /* 0x0000000708087c11 */ /* 0x000fe200080f3407 */
[----:B------:R-:W-:Y:S01]  /*04e0*/  IMAD.WIDE.U32 R6, R13, UR16, R32 ;  /* 0x000000100d067c25 */ /* 0x000fe2000f8e0020 */
[----:B------:R-:W-:Y:S01]  /*04f0*/  ULDC.64 UR6, c[0x0][0x230] ;  /* 0x00008c0000067ab9 */ /* 0x000fe20000000a00 */
[----:B------:R-:W-:Y:S02]  /*0500*/  LEA R14, P2, R10, R48, 0x2 ;  /* 0x000000300a0e7211 */ /* 0x000fe400078410ff */
[----:B------:R-:W-:Y:S01]  /*0510*/  IMAD.IADD R11, R11, 0x1, R25 ;  /* 0x000000010b0b7824 */ /* 0x000fe200078e0219 */
[----:B------:R-:W-:Y:S01]  /*0520*/  ISETP.NE.U32.AND P0, PT, RZ, UR6, PT ;  /* 0x00000006ff007c0c */ /* 0x000fe2000bf05070 */
[----:B------:R-:W-:Y:S01]  /*0530*/  IMAD.IADD R19, R7, 0x1, R63 ;  /* 0x0000000107137824 */ /* 0x000fe200078e023f */
[----:B------:R-:W-:Y:S01]  /*0540*/  LEA R36, P1, R24, UR10, 0x6 ;  /* 0x0000000a18247c11 */ /* 0x000fe2000f8230ff */
[----:B------:R-:W-:Y:S01]  /*0550*/  IMAD.SHL.U32 R21, R6, 0x4, RZ ;  /* 0x0000000406157824 */ /* 0x000fe200078e00ff */
[----:B------:R-:W-:-:S02]  /*0560*/  LEA.HI.X R15, R10, R8, R11, 0x2, P2 ;  /* 0x000000080a0f7211 */ /* 0x000fc400010f140b */
[----:B------:R-:W-:Y:S02]  /*0570*/  ISETP.NE.AND.EX P0, PT, RZ, UR7, PT, P0 ;  /* 0x00000007ff007c0c */ /* 0x000fe4000bf05300 */
[----:B------:R-:W-:Y:S01]  /*0580*/  LEA.HI.X R37, R24, UR11, R9, 0x6, P1 ;  /* 0x0000000b18257c11 */ /* 0x000fe200088f3409 */
[----:B------:R-:W-:Y:S01]  /*0590*/  ULDC.64 UR10, c[0x0][0x208] ;  /* 0x00008200000a7ab9 */ /* 0x000fe20000000a00 */
[----:B------:R-:W-:Y:S01]  /*05a0*/  SHF.L.U64.HI R16, R6, 0x2, R19 ;  /* 0x0000000206107819 */ /* 0x000fe20000010213 */
[----:B------:R0:W2:Y:S01]  /*05b0*/  LDG.E R61, desc[UR10][R14.64] ;  /* 0x0000000a0e3d7981 */ /* 0x0000a2000c1e1900 */
[----:B------:R-:W-:Y:S02]  /*05c0*/  IADD3 R10, P1, R21, R36, RZ ;  /* 0x00000024150a7210 */ /* 0x000fe40007f3e0ff */
[----:B------:R-:W-:-:S03]  /*05d0*/  IADD3 R44, P2, R36, UR12, RZ ;  /* 0x0000000c242c7c10 */ /* 0x000fc6000ff5e0ff */
[----:B------:R-:W-:Y:S01]  /*05e0*/  IMAD.X R11, R16, 0x1, R37, P1 ;  /* 0x00000001100b7824 */ /* 0x000fe200008e0625 */
[----:B------:R-:W-:Y:S02]  /*05f0*/  IADD3 R20, P1, R44, R21, RZ ;  /* 0x000000152c147210 */ /* 0x000fe40007f3e0ff */
[----:B------:R-:W-:Y:S02]  /*0600*/  IADD3.X R45, R37, UR13, RZ, P2, !PT ;  /* 0x0000000d252d7c10 */ /* 0x000fe400097fe4ff */
[----:B------:R-:W3:Y:S03]  /*0610*/  LDG.E R60, desc[UR10][R10.64] ;  /* 0x0000000a0a3c7981 */ /* 0x000ee6000c1e1900 */
[----:B------:R-:W-:Y:S02]  /*0620*/  IMAD.X R21, R45, 0x1, R16, P1 ;  /* 0x000000012d157824 */ /* 0x000fe400008e0610 */
[----:B------:R-:W1:Y:S01]  /*0630*/  @P0 LDC.64 R16, c[0x0][0x230] ;  /* 0x00008c00ff100b82 */ /* 0x000e620000000a00 */
[----:B------:R-:W-:-:S02]  /*0640*/  USHF.L.U32 UR6, UR16, 0x2, URZ ;  /* 0x0000000210067899 */ /* 0x000fc4000800063f */
[----:B------:R-:W-:Y:S01]  /*0650*/  USHF.L.U64.HI UR7, UR16, 0x2, UR17 ;  /* 0x0000000210077899 */ /* 0x000fe20008010211 */
[----:B------:R4:W5:Y:S03]  /*0660*/  LDG.E R58, desc[UR10][R20.64] ;  /* 0x0000000a143a7981 */ /* 0x000966000c1e1900 */
[----:B------:R-:W-:Y:S01]  /*0670*/  IADD3 R52, P1, R10, UR6, RZ ;  /* 0x000000060a347c10 */ /* 0x000fe2000ff3e0ff */
[----:B------:R-:W-:-:S03]  /*0680*/  USHF.L.U32 UR9, UR8, 0x2, URZ ;  /* 0x0000000208097899 */ /* 0x000fc6000800063f */
[----:B------:R-:W-:Y:S01]  /*0690*/  IADD3.X R53, R11, UR7, RZ, P1, !PT ;  /* 0x000000070b357c10 */ /* 0x000fe20008ffe4ff */
[----:B------:R-:W-:Y:S02]  /*06a0*/  USHF.L.U64.HI UR4, UR8, 0x2, UR4 ;  /* 0x0000000208047899 */ /* 0x000fe40008010204 */
[----:B0-----:R-:W-:Y:S02]  /*06b0*/  IADD3 R14, P1, R14, UR9, RZ ;  /* 0x000000090e0e7c10 */ /* 0x001fe4000ff3e0ff */
[----:B------:R-:W5:Y:S02]  /*06c0*/  LDG.E R52, desc[UR10][R52.64] ;  /* 0x0000000a34347981 */ /* 0x000f64000c1e1900 */
[----:B------:R-:W-:Y:S02]  /*06d0*/  IADD3.X R15, R15, UR4, RZ, P1, !PT ;  /* 0x000000040f0f7c10 */ /* 0x000fe40008ffe4ff */
[----:B-1----:R-:W5:Y:S01]  /*06e0*/  @P0 LDG.E R54, desc[UR10][R16.64] ;  /* 0x0000000a10360981 */ /* 0x002f62000c1e1900 */
[----:B----4-:R-:W-:-:S03]  /*06f0*/  IADD3 R20, P1, R20, UR6, RZ ;  /* 0x0000000614147c10 */ /* 0x010fc6000ff3e0ff */
[----:B------:R0:W4:Y:S01]  /*0700*/  LDG.E R59, desc[UR10][R14.64] ;  /* 0x0000000a0e3b7981 */ /* 0x000122000c1e1900 */
[----:B------:R-:W-:-:S05]  /*0710*/  IADD3.X R21, R21, UR7, RZ, P1, !PT ;  /* 0x0000000715157c10 */ /* 0x000fca0008ffe4ff */
[----:B------:R1:W4:Y:S01]  /*0720*/  LDG.E R55, desc[UR10][R20.64] ;  /* 0x0000000a14377981 */ /* 0x000322000c1e1900 */
[----:B------:R-:W-:Y:S02]  /*0730*/  IMAD.U32 R29, RZ, RZ, UR16 ;  /* 0x00000010ff1d7e24 */ /* 0x000fe4000f8e00ff */
[----:B------:R-:W-:Y:S02]  /*0740*/  IMAD.U32 R7, RZ, RZ, UR16 ;  /* 0x00000010ff077e24 */ /* 0x000fe4000f8e00ff */
[----:B------:R-:W-:Y:S01]  /*0750*/  IMAD.U32 R18, RZ, RZ, UR17 ;  /* 0x00000011ff127e24 */ /* 0x000fe2000f8e00ff */
[----:B------:R-:W-:Y:S02]  /*0760*/  LEA R28, P2, R29, R10, 0x3 ;  /* 0x0000000a1d1c7211 */ /* 0x000fe400078418ff */
[----:B------:R-:W-:Y:S02]  /*0770*/  IADD3 R10, P1, R14, UR9, RZ ;  /* 0x000000090e0a7c10 */ /* 0x000fe4000ff3e0ff */
[----:B------:R-:W-:-:S02]  /*0780*/  LEA.HI.X R29, R7, R11, R18, 0x3, P2 ;  /* 0x0000000b071d7211 */ /* 0x000fc400010f1c12 */
[----:B------:R-:W-:-:S03]  /*0790*/  IADD3.X R11, R15, UR4, RZ, P1, !PT ;  /* 0x000000040f0b7c10 */ /* 0x000fc60008ffe4ff */
[----:B------:R-:W4:Y:S04]  /*07a0*/  LDG.E R47, desc[UR10][R28.64] ;  /* 0x0000000a1c2f7981 */ /* 0x000f28000c1e1900 */
[----:B------:R1:W4:Y:S01]  /*07b0*/  LDG.E R49, desc[UR10][R10.64] ;  /* 0x0000000a0a317981 */ /* 0x000322000c1e1900 */
[----:B0-----:R-:W-:-:S04]  /*07c0*/  IADD3 R15, P1, R6, UR12, RZ ;  /* 0x0000000c060f7c10 */ /* 0x001fc8000ff3e0ff */
[----:B------:R-:W-:Y:S02]  /*07d0*/  IADD3.X R16, R19, UR13, RZ, P1, !PT ;  /* 0x0000000d13107c10 */ /* 0x000fe40008ffe4ff */
[----:B------:R-:W-:-:S04]  /*07e0*/  IADD3 R7, P1, R15, UR16, RZ ;  /* 0x000000100f077c10 */ /* 0x000fc8000ff3e0ff */
[----:B------:R-:W-:Y:S02]  /*07f0*/  IADD3.X R14, R16, UR5, RZ, P1, !PT ;  /* 0x00000005100e7c10 */ /* 0x000fe40008ffe4ff */
[----:B------:R-:W-:-:S04]  /*0800*/  LEA R26, P1, R7, R36, 0x2 ;  /* 0x00000024071a7211 */ /* 0x000fc800078210ff */
[----:B------:R-:W-:Y:S02]  /*0810*/  LEA.HI.X R27, R7, R37, R14, 0x2, P1 ;  /* 0x00000025071b7211 */ /* 0x000fe400008f140e */
[----:B------:R-:W-:-:S03]  /*0820*/  LEA R14, P1, R15, R44, 0x2 ;  /* 0x0000002c0f0e7211 */ /* 0x000fc600078210ff */
[----:B------:R-:W4:Y:S01]  /*0830*/  LDG.E R26, desc[UR10][R26.64] ;  /* 0x0000000a1a1a7981 */ /* 0x000f22000c1e1900 */
[----:B------:R-:W-:Y:S02]  /*0840*/  LEA.HI.X R15, R15, R45, R16, 0x2, P1 ;  /* 0x0000002d0f0f7211 */ /* 0x000fe400008f1410 */
[----:B------:R-:W-:-:S03]  /*0850*/  IADD3 R16, P1, R10, UR9, RZ ;  /* 0x000000090a107c10 */ /* 0x000fc6000ff3e0ff */
[----:B------:R0:W4:Y:S01]  /*0860*/  LDG.E R40, desc[UR10][R14.64] ;  /* 0x0000000a0e287981 */ /* 0x000122000c1e1900 */
[----:B------:R-:W-:Y:S02]  /*0870*/  IADD3.X R17, R11, UR4, RZ, P1, !PT ;  /* 0x000000040b117c10 */ /* 0x000fe40008ffe4ff */
[----:B-1----:R-:W-:-:S03]  /*0880*/  IADD3 R20, P1, R14, UR6, RZ ;  /* 0x000000060e147c10 */ /* 0x002fc6000ff3e0ff */
[----:B------:R1:W4:Y:S01]  /*0890*/  LDG.E R41, desc[UR10][R16.64] ;  /* 0x0000000a10297981 */ /* 0x000322000c1e1900 */
[----:B------:R-:W-:-:S05]  /*08a0*/  IADD3.X R21, R15, UR7, RZ, P1, !PT ;  /* 0x000000070f157c10 */ /* 0x000fca0008ffe4ff */
[----:B------:R1:W4:Y:S01]  /*08b0*/  LDG.E R46, desc[UR10][R20.64] ;  /* 0x0000000a142e7981 */ /* 0x000322000c1e1900 */
[----:B------:R-:W-:Y:S02]  /*08c0*/  VIADD R42, R12, 0xffffffff ;  /* 0xffffffff0c2a7836 */ /* 0x000fe40000000000 */
[----:B------:R-:W-:-:S03]  /*08d0*/  IMAD.MOV.U32 R43, RZ, RZ, RZ ;  /* 0x000000ffff2b7224 */ /* 0x000fc600078e00ff */
[----:B------:R-:W-:-:S05]  /*08e0*/  LOP3.LUT R42, R42, 0x1f, RZ, 0xc0, !PT ;  /* 0x0000001f2a2a7812 */ /* 0x000fca00078ec0ff */
[----:B------:R-:W-:-:S04]  /*08f0*/  IMAD.WIDE.U32 R10, R13, UR16, R42 ;  /* 0x000000100d0a7c25 */ /* 0x000fc8000f8e002a */
[----:B0-----:R-:W-:Y:S01]  /*0900*/  IMAD.WIDE.U32 R14, R13, UR8, R42 ;  /* 0x000000080d0e7c25 */ /* 0x001fe2000f8e002a */
[----:B-1----:R-:W-:-:S03]  /*0910*/  IADD3 R16, P2, R10, UR6, RZ ;  /* 0x000000060a107c10 */ /* 0x002fc6000ff5e0ff */
[----:B------:R-:W-:Y:S01]  /*0920*/  IMAD.U32 R7, RZ, RZ, UR16 ;  /* 0x00000010ff077e24 */ /* 0x000fe2000f8e00ff */
[----:B------:R-:W-:Y:S01]  /*0930*/  IADD3 R17, P1, R14, UR9, RZ ;  /* 0x000000090e117c10 */ /* 0x000fe2000ff3e0ff */
[----:B------:R-:W-:Y:S01]  /*0940*/  IMAD.IADD R11, R63, 0x1, R11 ;  /* 0x000000013f0b7824 */ /* 0x000fe200078e020b */
[C---:B------:R-:W-:Y:S01]  /*0950*/  SHF.L.U64.HI R19, R6.reuse, 0x1, R19 ;  /* 0x0000000106137819 */ /* 0x040fe20000010213 */
[----:B------:R-:W-:Y:S01]  /*0960*/  IMAD.SHL.U32 R28, R6, 0x2, RZ ;  /* 0x00000002061c7824 */ /* 0x000fe200078e00ff */
[----:B------:R-:W-:Y:S01]  /*0970*/  IADD3.X R14, R25, UR4, R15, P1, !PT ;  /* 0x00000004190e7c10 */ /* 0x000fe20008ffe40f */
[----:B------:R-:W-:Y:S01]  /*0980*/  IMAD.WIDE.U32 R6, R7, 0x5, R10 ;  /* 0x0000000507067825 */ /* 0x000fe200078e000a */
[----:B------:R-:W-:Y:S02]  /*0990*/  LEA R30, P1, R17, R48, 0x2 ;  /* 0x00000030111e7211 */ /* 0x000fe400078210ff */
[----:B------:R-:W-:Y:S01]  /*09a0*/  IADD3.X R11, R11, UR7, RZ, P2, !PT ;  /* 0x000000070b0b7c10 */ /* 0x000fe200097fe4ff */
[----:B------:R-:W-:Y:S01]  /*09b0*/  IMAD.SHL.U32 R21, R16, 0x4, RZ ;  /* 0x0000000410157824 */ /* 0x000fe200078e00ff */
[----:B------:R-:W-:-:S02]  /*09c0*/  LEA.HI.X R31, R17, R8, R14, 0x2, P1 ;  /* 0x00000008111f7211 */ /* 0x000fc400008f140e */
[----:B------:R-:W-:Y:S02]  /*09d0*/  SHF.L.U64.HI R16, R16, 0x2, R11 ;  /* 0x0000000210107819 */ /* 0x000fe4000001020b */
[C---:B------:R-:W-:Y:S01]  /*09e0*/  IADD3 R14, P1, R21.reuse, R36, RZ ;  /* 0x00000024150e7210 */ /* 0x040fe20007f3e0ff */
[----:B------:R-:W-:Y:S01]  /*09f0*/  UIMAD UR5, UR5, 0x5, URZ ;  /* 0x00000005050578a4 */ /* 0x000fe2000f8e023f */
[----:B------:R-:W-:Y:S01]  /*0a00*/  IADD3 R10, P3, R30, UR9, RZ ;  /* 0x000000091e0a7c10 */ /* 0x000fe2000ff7e0ff */
[----:B------:R-:W-:Y:S01]  /*0a10*/  IMAD.SHL.U32 R35, R6, 0x4, RZ ;  /* 0x0000000406237824 */ /* 0x000fe200078e00ff */
[----:B------:R-:W-:Y:S01]  /*0a20*/  IADD3 R20, P2, R21, R44, RZ ;  /* 0x0000002c15147210 */ /* 0x000fe20007f5e0ff */
[----:B------:R-:W-:Y:S01]  /*0a30*/  IMAD.X R15, R16, 0x1, R37, P1 ;  /* 0x00000001100f7824 */ /* 0x000fe200008e0625 */
[----:B------:R0:W4:Y:S01]  /*0a40*/  LDG.E R27, desc[UR10][R30.64] ;  /* 0x0000000a1e1b7981 */ /* 0x000122000c1e1900 */
[----:B------:R-:W-:-:S03]  /*0a50*/  VIADD R7, R7, UR5 ;  /* 0x0000000507077c36 */ /* 0x000fc60008000000 */
[----:B------:R1:W4:Y:S01]  /*0a60*/  LDG.E R29, desc[UR10][R14.64] ;  /* 0x0000000a0e1d7981 */ /* 0x000322000c1e1900 */
[----:B------:R-:W-:Y:S02]  /*0a70*/  IADD3.X R11, R31, UR4, RZ, P3, !PT ;  /* 0x000000041f0b7c10 */ /* 0x000fe40009ffe4ff */
[----:B------:R-:W-:Y:S02]  /*0a80*/  SHF.L.U64.HI R18, R6, 0x2, R7 ;  /* 0x0000000206127819 */ /* 0x000fe40000010207 */
[----:B------:R-:W-:Y:S01]  /*0a90*/  IADD3 R6, P1, R10, UR9, RZ ;  /* 0x000000090a067c10 */ /* 0x000fe2000ff3e0ff */
[----:B------:R-:W-:-:S03]  /*0aa0*/  IMAD.X R21, R16, 0x1, R45, P2 ;  /* 0x0000000110157824 */ /* 0x000fc600010e062d */
[----:B------:R-:W-:Y:S02]  /*0ab0*/  IADD3.X R7, R11, UR4, RZ, P1, !PT ;  /* 0x000000040b077c10 */ /* 0x000fe40008ffe4ff */
[----:B------:R-:W-:Y:S01]  /*0ac0*/  IADD3 R16, P2, R6, UR9, RZ ;  /* 0x0000000906107c10 */ /* 0x000fe2000ff5e0ff */
[----:B------:R-:W4:Y:S01]  /*0ad0*/  LDG.E R21, desc[UR10][R20.64] ;  /* 0x0000000a14157981 */ /* 0x000f22000c1e1900 */
[----:B------:R-:W-:Y:S02]  /*0ae0*/  IADD3 R34, P1, R35, R36, RZ ;  /* 0x0000002423227210 */ /* 0x000fe40007f3e0ff */
[----:B------:R-:W-:Y:S01]  /*0af0*/  IADD3.X R17, R7, UR4, RZ, P2, !PT ;  /* 0x0000000407117c10 */ /* 0x000fe200097fe4ff */
[----:B------:R-:W4:Y:S01]  /*0b00*/  LDG.E R11, desc[UR10][R10.64] ;  /* 0x0000000a0a0b7981 */ /* 0x000f22000c1e1900 */
[----:B0-----:R-:W-:Y:S01]  /*0b10*/  IADD3 R30, P2, R35, R44, RZ ;  /* 0x0000002c231e7210 */ /* 0x001fe20007f5e0ff */
[C---:B------:R-:W-:Y:S02]  /*0b20*/  IMAD.X R35, R18.reuse, 0x1, R37, P1 ;  /* 0x0000000112237824 */ /* 0x040fe400008e0625 */
[----:B------:R0:W4:Y:S02]  /*0b30*/  LDG.E R23, desc[UR10][R6.64] ;  /* 0x0000000a06177981 */ /* 0x000124000c1e1900 */
[----:B------:R-:W-:-:S02]  /*0b40*/  IMAD.X R31, R18, 0x1, R45, P2 ;  /* 0x00000001121f7824 */ /* 0x000fc400010e062d */
[----:B------:R-:W4:Y:S01]  /*0b50*/  LDG.E R18, desc[UR10][R34.64] ;  /* 0x0000000a22127981 */ /* 0x000f22000c1e1900 */
[----:B------:R-:W-:Y:S02]  /*0b60*/  IADD3 R50, P1, R34, UR6, RZ ;  /* 0x0000000622327c10 */ /* 0x000fe4000ff3e0ff */
[----:B-1----:R-:W-:Y:S01]  /*0b70*/  IADD3 R14, P2, R30, UR6, RZ ;  /* 0x000000061e0e7c10 */ /* 0x002fe2000ff5e0ff */
[----:B------:R2:W4:Y:S01]  /*0b80*/  LDG.E R17, desc[UR10][R16.64] ;  /* 0x0000000a10117981 */ /* 0x000522000c1e1900 */
[----:B------:R-:W-:Y:S02]  /*0b90*/  IADD3.X R51, R35, UR7, RZ, P1, !PT ;  /* 0x0000000723337c10 */ /* 0x000fe40008ffe4ff */
[----:B------:R-:W-:Y:S01]  /*0ba0*/  IADD3 R56, P1, R50, UR6, RZ ;  /* 0x0000000632387c10 */ /* 0x000fe2000ff3e0ff */
[----:B------:R3:W4:Y:S04]  /*0bb0*/  LDG.E R53, desc[UR10][R30.64] ;  /* 0x0000000a1e357981 */ /* 0x000728000c1e1900 */
[----:B------:R-:W4:Y:S01]  /*0bc0*/  LDG.E R50, desc[UR10][R50.64] ;  /* 0x0000000a32327981 */ /* 0x000f22000c1e1900 */
[----:B------:R-:W-:-:S05]  /*0bd0*/  IADD3.X R57, R51, UR7, RZ, P1, !PT ;  /* 0x0000000733397c10 */ /* 0x000fca0008ffe4ff */
[----:B------:R-:W4:Y:S01]  /*0be0*/  LDG.E R56, desc[UR10][R56.64] ;  /* 0x0000000a38387981 */ /* 0x000f22000c1e1900 */
[----:B------:R-:W-:Y:S02]  /*0bf0*/  IADD3.X R15, R31, UR7, RZ, P2, !PT ;  /* 0x000000071f0f7c10 */ /* 0x000fe400097fe4ff */
[----:B0-----:R-:W-:-:S03]  /*0c00*/  IADD3 R6, P2, R14, UR6, RZ ;  /* 0x000000060e067c10 */ /* 0x001fc6000ff5e0ff */
[----:B------:R-:W4:Y:S01]  /*0c10*/  LDG.E R20, desc[UR10][R14.64] ;  /* 0x0000000a0e147981 */ /* 0x000f22000c1e1900 */
[----:B------:R-:W-:-:S05]  /*0c20*/  IADD3.X R7, R15, UR7, RZ, P2, !PT ;  /* 0x000000070f077c10 */ /* 0x000fca00097fe4ff */
[----:B------:R0:W4:Y:S01]  /*0c30*/  LDG.E R10, desc[UR10][R6.64] ;  /* 0x0000000a060a7981 */ /* 0x000122000c1e1900 */
[----:B------:R-:W-:Y:S01]  /*0c40*/  UMOV UR8, 0x3f800000 ;  /* 0x3f80000000087882 */ /* 0x000fe20000000000 */
[----:B--2---:R-:W-:-:S05]  /*0c50*/  PRMT R16, R61, 0x7632, R16 ;  /* 0x000076323d107816 */ /* 0x004fca0000000010 */
[----:B------:R-:W-:Y:S01]  /*0c60*/  IMAD.U32 R34, R16, 0x10000, RZ ;  /* 0x0001000010227824 */ /* 0x000fe200078e00ff */
[C---:B---3--:R-:W-:Y:S01]  /*0c70*/  PRMT R30, R60.reuse, 0x7632, R30 ;  /* 0x000076323c1e7816 */ /* 0x048fe2000000001e */
[----:B------:R-:W-:-:S04]  /*0c80*/  IMAD.U32 R60, R60, 0x10000, RZ ;  /* 0x000100003c3c7824 */ /* 0x000fc800078e00ff */
[----:B------:R-:W-:Y:S02]  /*0c90*/  IMAD.U32 R30, R30, 0x10000, RZ ;  /* 0x000100001e1e7824 */ /* 0x000fe400078e00ff */
[----:B------:R-:W-:Y:S01]  /*0ca0*/  FADD R16, R60, R60 ;  /* 0x0000003c3c107221 */ /* 0x000fe20000000000 */
[----:B------:R-:W-:Y:S02]  /*0cb0*/  IMAD.U32 R61, R61, 0x10000, RZ ;  /* 0x000100003d3d7824 */ /* 0x000fe400078e00ff */
[----:B0-----:R-:W-:Y:S02]  /*0cc0*/  FADD R6, R30, R30 ;  /* 0x0000001e1e067221 */ /* 0x001fe40000000000 */
[----:B------:R-:W-:Y:S01]  /*0cd0*/  FMNMX R16, RZ, R16, !PT ;  /* 0x00000010ff107209 */ /* 0x000fe20007800000 */
[----:B-----5:R-:W-:Y:S02]  /*0ce0*/  IMAD.U32 R15, R58, 0x10000, RZ ;  /* 0x000100003a0f7824 */ /* 0x020fe400078e00ff */
[----:B------:R-:W-:-:S02]  /*0cf0*/  FMNMX R7, RZ, R6, !PT ;  /* 0x00000006ff077209 */ /* 0x000fc40007800000 */
[----:B------:R-:W-:Y:S01]  /*0d00*/  FMUL R6, R16, R61 ;  /* 0x0000003d10067220 */ /* 0x000fe20000400000 */
[C---:B------:R-:W-:Y:S01]  /*0d10*/  FSETP.GT.AND P2, PT, R30.reuse, RZ, PT ;  /* 0x000000ff1e00720b */ /* 0x040fe20003f44000 */
[----:B------:R-:W-:Y:S02]  /*0d20*/  FMUL R30, R30, R30 ;  /* 0x0000001e1e1e7220 */ /* 0x000fe40000400000 */
[----:B------:R-:W-:Y:S01]  /*0d30*/  FMUL R6, R6, R15 ;  /* 0x0000000f06067220 */ /* 0x000fe20000400000 */
[C---:B------:R-:W-:Y:S01]  /*0d40*/  PRMT R15, R52.reuse, 0x7632, R15 ;  /* 0x00007632340f7816 */ /* 0x040fe2000000000f */
[----:B------:R-:W-:Y:S01]  /*0d50*/  IMAD.U32 R52, R52, 0x10000, RZ ;  /* 0x0001000034347824 */ /* 0x000fe200078e00ff */
[----:B------:R-:W-:-:S03]  /*0d60*/  FSEL R57, R30, RZ, P2 ;  /* 0x000000ff1e397208 */ /* 0x000fc60001000000 */
[----:B------:R-:W-:Y:S02]  /*0d70*/  IMAD.U32 R30, R15, 0x10000, RZ ;  /* 0x000100000f1e7824 */ /* 0x000fe400078e00ff */
[----:B------:R-:W-:Y:S01]  /*0d80*/  FMUL R16, R52, R52 ;  /* 0x0000003434107220 */ /* 0x000fe20000400000 */
[----:B------:R-:W-:Y:S02]  /*0d90*/  @P0 R2UR UR8, R54 ;  /* 0x00000000360802ca */ /* 0x000fe400000e0000 */
[----:B------:R-:W-:Y:S01]  /*0da0*/  FSETP.GT.AND P0, PT, R52, RZ, PT ;  /* 0x000000ff3400720b */ /* 0x000fe20003f04000 */
[----:B------:R-:W-:Y:S01]  /*0db0*/  FMUL R7, R7, R34 ;  /* 0x0000002207077220 */ /* 0x000fe20000400000 */
[----:B------:R-:W-:Y:S01]  /*0dc0*/  FMUL R57, R34, R57 ;  /* 0x0000003922397220 */ /* 0x000fe20000400000 */
[----:B----4-:R-:W-:Y:S01]  /*0dd0*/  PRMT R15, R59, 0x7632, R15 ;  /* 0x000076323b0f7816 */ /* 0x010fe2000000000f */
[----:B------:R-:W-:Y:S01]  /*0de0*/  FADD R31, R30, R30 ;  /* 0x0000001e1e1f7221 */ /* 0x000fe20000000000 */
[----:B------:R-:W-:Y:S01]  /*0df0*/  FSEL R16, R16, RZ, P0 ;  /* 0x000000ff10107208 */ /* 0x000fe20000000000 */
[C---:B------:R-:W-:Y:S01]  /*0e00*/  FMUL R34, R30.reuse, R30 ;  /* 0x0000001e1e227220 */ /* 0x040fe20000400000 */
[----:B------:R-:W-:Y:S01]  /*0e10*/  FSETP.GT.AND P0, PT, R30, RZ, PT ;  /* 0x000000ff1e00720b */ /* 0x000fe20003f04000 */
[----:B------:R-:W-:Y:S01]  /*0e20*/  IMAD.U32 R54, R15, 0x10000, RZ ;  /* 0x000100000f367824 */ /* 0x000fe200078e00ff */
[----:B------:R-:W-:Y:S01]  /*0e30*/  FMNMX R31, RZ, R31, !PT ;  /* 0x0000001fff1f7209 */ /* 0x000fe20007800000 */
[----:B------:R-:W-:Y:S01]  /*0e40*/  FADD R52, R52, R52 ;  /* 0x0000003434347221 */ /* 0x000fe20000000000 */
[----:B------:R-:W-:-:S02]  /*0e50*/  FSEL R15, R34, RZ, P0 ;  /* 0x000000ff220f7208 */ /* 0x000fc40000000000 */
[----:B------:R-:W-:Y:S01]  /*0e60*/  PRMT R58, R58, 0x7632, R58 ;  /* 0x000076323a3a7816 */ /* 0x000fe2000000003a */
[----:B------:R-:W-:Y:S01]  /*0e70*/  FMUL R31, R31, R54 ;  /* 0x000000361f1f7220 */ /* 0x000fe20000400000 */
[C---:B------:R-:W-:Y:S01]  /*0e80*/  FSETP.GT.AND P1, PT, R60.reuse, RZ, PT ;  /* 0x000000ff3c00720b */ /* 0x040fe20003f24000 */
[----:B------:R-:W-:Y:S01]  /*0e90*/  FMUL R60, R60, R60 ;  /* 0x0000003c3c3c7220 */ /* 0x000fe20000400000 */
[----:B------:R-:W-:Y:S01]  /*0ea0*/  FMUL R54, R54, R15 ;  /* 0x0000000f36367220 */ /* 0x000fe20000400000 */
[----:B------:R-:W-:Y:S01]  /*0eb0*/  IMAD.U32 R59, R59, 0x10000, RZ ;  /* 0x000100003b3b7824 */ /* 0x000fe200078e00ff */
[----:B------:R-:W-:Y:S01]  /*0ec0*/  FMNMX R52, RZ, R52, !PT ;  /* 0x00000034ff347209 */ /* 0x000fe20007800000 */
[----:B------:R-:W-:Y:S01]  /*0ed0*/  IMAD.U32 R58, R58, 0x10000, RZ ;  /* 0x000100003a3a7824 */ /* 0x000fe200078e00ff */
[----:B------:R-:W-:Y:S01]  /*0ee0*/  PRMT R15, R55, 0x7632, R15 ;  /* 0x00007632370f7816 */ /* 0x000fe2000000000f */
[----:B------:R-:W-:Y:S01]  /*0ef0*/  FMUL R30, R59, R16 ;  /* 0x000000103b1e7220 */ /* 0x000fe20000400000 */
[----:B------:R-:W-:Y:S01]  /*0f00*/  FSEL R14, R60, RZ, P1 ;  /* 0x000000ff3c0e7208 */ /* 0x000fe20000800000 */
[----:B------:R-:W-:Y:S01]  /*0f10*/  FMUL R7, R7, R58 ;  /* 0x0000003a07077220 */ /* 0x000fe20000400000 */
[----:B------:R-:W-:Y:S01]  /*0f20*/  FMUL R52, R52, R59 ;  /* 0x0000003b34347220 */ /* 0x000fe20000400000 */
[----:B------:R-:W-:Y:S01]  /*0f30*/  IMAD.U32 R55, R55, 0x10000, RZ ;  /* 0x0001000037377824 */ /* 0x000fe200078e00ff */
[----:B------:R-:W-:Y:S01]  /*0f40*/  FMNMX R34, RZ, |R6|, !PT ;  /* 0x40000006ff227209 */ /* 0x000fe20007800000 */
[----:B------:R-:W-:-:S02]  /*0f50*/  IMAD.U32 R16, R15, 0x10000, RZ ;  /* 0x000100000f107824 */ /* 0x000fc400078e00ff */
[----:B------:R-:W-:Y:S01]  /*0f60*/  FMUL R14, R61, R14 ;  /* 0x0000000e3d0e7220 */ /* 0x000fe20000400000 */
[----:B------:R-:W-:Y:S01]  /*0f70*/  FMUL R52, R52, R55 ;  /* 0x0000003734347220 */ /* 0x000fe20000400000 */
[----:B------:R-:W-:Y:S01]  /*0f80*/  FMUL R16, R31, R16 ;  /* 0x000000101f107220 */ /* 0x000fe20000400000 */
[C---:B------:R-:W-:Y:S01]  /*0f90*/  FMNMX R31, |R7|.reuse, R34, !PT ;  /* 0x00000022071f7209 */ /* 0x040fe20007800200 */
[----:B------:R-:W-:Y:S01]  /*0fa0*/  FMUL R43, R14, UR8 ;  /* 0x000000080e2b7c20 */ /* 0x000fe20008400000 */
[----:B------:R-:W-:Y:S01]  /*0fb0*/  FMUL R7, R7, UR8 ;  /* 0x0000000807077c20 */ /* 0x000fe20008400000 */
[----:B------:R-:W-:Y:S01]  /*0fc0*/  FMUL R34, R57, UR8 ;  /* 0x0000000839227c20 */ /* 0x000fe20008400000 */
[----:B------:R-:W-:Y:S01]  /*0fd0*/  FMNMX R35, |R52|, R31, !PT ;  /* 0x0000001f34237209 */ /* 0x000fe20007800200 */
[----:B------:R-:W-:Y:S01]  /*0fe0*/  FMUL R6, R6, UR8 ;  /* 0x0000000806067c20 */ /* 0x000fe20008400000 */
[----:B------:R-:W-:Y:S01]  /*0ff0*/  F2FP.SATFINITE.E4M3.F32.PACK_AB_MERGE_C R43, RZ, R43, RZ ;  /* 0x0000002bff2b723e */ /* 0x000fe200048070ff */
[----:B------:R-:W-:Y:S01]  /*1000*/  FMUL R51, R54, UR8 ;  /* 0x0000000836337c20 */ /* 0x000fe20008400000 */
[----:B------:R-:W-:-:S02]  /*1010*/  F2FP.SATFINITE.E4M3.F32.PACK_AB_MERGE_C R31, RZ, R7, RZ ;  /* 0x00000007ff1f723e */ /* 0x000fc400048070ff */
[----:B------:R-:W-:Y:S02]  /*1020*/  F2FP.SATFINITE.E4M3.F32.PACK_AB_MERGE_C R34, RZ, R34, RZ ;  /* 0x00000022ff22723e */ /* 0x000fe400048070ff */
[C---:B------:R-:W-:Y:S01]  /*1030*/  FMNMX R7, |R16|.reuse, R35, !PT ;  /* 0x0000002310077209 */ /* 0x040fe20007800200 */
[----:B------:R-:W-:Y:S01]  /*1040*/  FMUL R16, R16, UR8 ;  /* 0x0000000810107c20 */ /* 0x000fe20008400000 */
[----:B------:R-:W-:Y:S01]  /*1050*/  LOP3.LUT R15, R43, 0xff, RZ, 0xc0, !PT ;  /* 0x000000ff2b0f7812 */ /* 0x000fe200078ec0ff */
[----:B------:R-:W-:Y:S01]  /*1060*/  FMUL R52, R52, UR8 ;  /* 0x0000000834347c20 */ /* 0x000fe20008400000 */
[C---:B------:R-:W-:Y:S02]  /*1070*/  PRMT R43, R34.reuse, 0x7604, R43 ;  /* 0x00007604222b7816 */ /* 0x040fe4000000002b */
[----:B------:R-:W-:Y:S02]  /*1080*/  LOP3.LUT R60, R34, 0xff, RZ, 0xc0, !PT ;  /* 0x000000ff223c7812 */ /* 0x000fe400078ec0ff */
[----:B------:R-:W-:-:S02]  /*1090*/  F2FP.SATFINITE.E4M3.F32.PACK_AB_MERGE_C R6, RZ, R6, RZ ;  /* 0x00000006ff06723e */ /* 0x000fc400048070ff */
[----:B------:R-:W-:Y:S02]  /*10a0*/  F2FP.SATFINITE.E4M3.F32.PACK_AB_MERGE_C R34, RZ, R51, RZ ;  /* 0x00000033ff22723e */ /* 0x000fe400048070ff */
[----:B------:R-:W-:Y:S01]  /*10b0*/  F2FP.SATFINITE.E4M3.F32.PACK_AB_MERGE_C R51, RZ, R16, RZ ;  /* 0x00000010ff33723e */ /* 0x000fe200048070ff */
[----:B------:R-:W-:Y:S01]  /*10c0*/  FMUL R61, R30, UR8 ;  /* 0x000000081e3d7c20 */ /* 0x000fe20008400000 */
[----:B------:R-:W-:Y:S02]  /*10d0*/  F2FP.SATFINITE.E4M3.F32.PACK_AB_MERGE_C R52, RZ, R52, RZ ;  /* 0x00000034ff34723e */ /* 0x000fe400048070ff */
[C---:B------:R-:W-:Y:S02]  /*10e0*/  PRMT R35, R31.reuse, 0x7604, R6 ;  /* 0x000076041f237816 */ /* 0x040fe40000000006 */
[----:B------:R-:W-:Y:S02]  /*10f0*/  LOP3.LUT R31, R31, 0xff, RZ, 0xc0, !PT ;  /* 0x000000ff1f1f7812 */ /* 0x000fe400078ec0ff */
[----:B------:R-:W-:-:S02]  /*1100*/  LOP3.LUT R16, R51, 0xffff, RZ, 0xc0, !PT ;  /* 0x0000ffff33107812 */ /* 0x000fc400078ec0ff */
[----:B------:R-:W-:Y:S02]  /*1110*/  LOP3.LUT R55, R6, 0xff, RZ, 0xc0, !PT ;  /* 0x000000ff06377812 */ /* 0x000fe400078ec0ff */
[----:B------:R-:W-:Y:S02]  /*1120*/  LOP3.LUT R6, R52, 0xffff, RZ, 0xc0, !PT ;  /* 0x0000ffff34067812 */ /* 0x000fe400078ec0ff */
[----:B------:R-:W-:Y:S02]  /*1130*/  F2FP.SATFINITE.E4M3.F32.PACK_AB_MERGE_C R61, RZ, R61, RZ ;  /* 0x0000003dff3d723e */ /* 0x000fe400048070ff */
[----:B------:R-:W-:Y:S02]  /*1140*/  PRMT R31, R16, 0x7604, R31 ;  /* 0x00007604101f7816 */ /* 0x000fe4000000001f */
[C---:B------:R-:W-:Y:S01]  /*1150*/  PRMT R16, R47.reuse, 0x7632, R16 ;  /* 0x000076322f107816 */ /* 0x040fe20000000010 */
[----:B------:R-:W-:Y:S01]  /*1160*/  IMAD.U32 R47, R47, 0x10000, RZ ;  /* 0x000100002f2f7824 */ /* 0x000fe200078e00ff */
[----:B------:R-:W-:-:S02]  /*1170*/  PRMT R55, R6, 0x7604, R55 ;  /* 0x0000760406377816 */ /* 0x000fc40000000037 */
[----:B------:R-:W-:Y:S02]  /*1180*/  LOP3.LUT R58, R61, 0xffff, RZ, 0xc0, !PT ;  /* 0x0000ffff3d3a7812 */ /* 0x000fe400078ec0ff */
[C---:B------:R-:W-:Y:S02]  /*1190*/  LOP3.LUT R59, R34.reuse, 0xffff, RZ, 0xc0, !PT ;  /* 0x0000ffff223b7812 */ /* 0x040fe400078ec0ff */
[----:B------:R-:W-:Y:S02]  /*11a0*/  PRMT R6, R49, 0x7632, R6 ;  /* 0x0000763231067816 */ /* 0x000fe40000000006 */
[----:B------:R-:W-:Y:S01]  /*11b0*/  PRMT R61, R34, 0x7604, R61 ;  /* 0x00007604223d7816 */ /* 0x000fe2000000003d */
[----:B------:R-:W-:Y:S01]  /*11c0*/  IMAD.U32 R34, R16, 0x10000, RZ ;  /* 0x0001000010227824 */ /* 0x000fe200078e00ff */
[----:B------:R-:W-:Y:S01]  /*11d0*/  PRMT R60, R59, 0x7604, R60 ;  /* 0x000076043b3c7816 */ /* 0x000fe2000000003c */
[C---:B------:R-:W-:Y:S01]  /*11e0*/  FMUL R16, R47.reuse, R47 ;  /* 0x0000002f2f107220 */ /* 0x040fe20000400000 */
[C---:B------:R-:W-:Y:S01]  /*11f0*/  FSETP.GT.AND P0, PT, R47.reuse, RZ, PT ;  /* 0x000000ff2f00720b */ /* 0x040fe20003f04000 */
[----:B------:R-:W-:Y:S01]  /*1200*/  FADD R47, R47, R47 ;  /* 0x0000002f2f2f7221 */ /* 0x000fe20000000000 */
[----:B------:R-:W-:-:S02]  /*1210*/  IMAD.U32 R59, R6, 0x10000, RZ ;  /* 0x00010000063b7824 */ /* 0x000fc400078e00ff */
[C---:B------:R-:W-:Y:S01]  /*1220*/  FMUL R6, R34.reuse, R34 ;  /* 0x0000002222067220 */ /* 0x040fe20000400000 */
[----:B------:R-:W-:Y:S02]  /*1230*/  FSETP.GT.AND P1, PT, R34, RZ, PT ;  /* 0x000000ff2200720b */ /* 0x000fe40003f24000 */
[----:B------:R-:W-:Y:S01]  /*1240*/  PRMT R15, R58, 0x7604, R15 ;  /* 0x000076043a0f7816 */ /* 0x000fe2000000000f */
[----:B------:R-:W-:Y:S01]  /*1250*/  IMAD.U32 R58, R49, 0x10000, RZ ;  /* 0x00010000313a7824 */ /* 0x000fe200078e00ff */
[----:B------:R-:W-:Y:S02]  /*1260*/  FMNMX R47, RZ, R47, !PT ;  /* 0x0000002fff2f7209 */ /* 0x000fe40007800000 */
[----:B------:R-:W-:Y:S02]  /*1270*/  FSEL R6, R6, RZ, P1 ;  /* 0x000000ff06067208 */ /* 0x000fe40000800000 */
[----:B------:R-:W-:Y:S01]  /*1280*/  FSEL R49, R16, RZ, P0 ;  /* 0x000000ff10317208 */ /* 0x000fe20000000000 */
[----:B------:R-:W-:Y:S01]  /*1290*/  FADD R34, R34, R34 ;  /* 0x0000002222227221 */ /* 0x000fe20000000000 */
[----:B------:R-:W-:Y:S01]  /*12a0*/  FMUL R62, R47, R58 ;  /* 0x0000003a2f3e7220 */ /* 0x000fe20000400000 */
[----:B------:R-:W-:-:S02]  /*12b0*/  FMUL R47, R59, R6 ;  /* 0x000000063b2f7220 */ /* 0x000fc40000400000 */
[----:B------:R-:W-:Y:S01]  /*12c0*/  FMUL R58, R58, R49 ;  /* 0x000000313a3a7220 */ /* 0x000fe20000400000 */
[----:B------:R-:W-:Y:S01]  /*12d0*/  FMNMX R34, RZ, R34, !PT ;  /* 0x00000022ff227209 */ /* 0x000fe20007800000 */
[----:B------:R-:W-:Y:S02]  /*12e0*/  FMUL R16, R47, UR8 ;  /* 0x000000082f107c20 */ /* 0x000fe40008400000 */
[----:B------:R-:W-:Y:S02]  /*12f0*/  FMUL R6, R58, UR8 ;  /* 0x000000083a067c20 */ /* 0x000fe40008400000 */
[----:B------:R-:W-:Y:S01]  /*1300*/  FMUL R64, R34, R59 ;  /* 0x0000003b22407220 */ /* 0x000fe20000400000 */
[----:B------:R-:W-:Y:S02]  /*1310*/  F2FP.SATFINITE.E4M3.F32.PACK_AB_MERGE_C R59, RZ, R16, RZ ;  /* 0x00000010ff3b723e */ /* 0x000fe400048070ff */
[----:B------:R-:W-:Y:S02]  /*1320*/  F2FP.SATFINITE.E4M3.F32.PACK_AB_MERGE_C R6, RZ, R6, RZ ;  /* 0x00000006ff06723e */ /* 0x000fe400048070ff */
[----:B------:R-:W-:-:S02]  /*1330*/  LOP3.LUT R49, R59, 0xff, RZ, 0xc0, !PT ;  /* 0x000000ff3b317812 */ /* 0x000fc400078ec0ff */
[----:B------:R-:W-:Y:S02]  /*1340*/  LOP3.LUT R16, R6, 0xff, RZ, 0xc0, !PT ;  /* 0x000000ff06107812 */ /* 0x000fe400078ec0ff */
[----:B------:R-:W-:Y:S01]  /*1350*/  PRMT R59, R59, 0x7604, R6 ;  /* 0x000076043b3b7816 */ /* 0x000fe20000000006 */
[----:B------:R-:W-:Y:S01]  /*1360*/  IMAD.U32 R6, R26, 0x10000, RZ ;  /* 0x000100001a067824 */ /* 0x000fe200078e00ff */
[----:B------:R-:W-:-:S03]  /*1370*/  PRMT R15, R15, 0x5410, R16 ;  /* 0x000054100f0f7816 */ /* 0x000fc60000000010 */
[C---:B------:R-:W-:Y:S01]  /*1380*/  FADD R16, R6.reuse, R6 ;  /* 0x0000000606107221 */ /* 0x040fe20000000000 */
[C---:B------:R-:W-:Y:S01]  /*1390*/  FSETP.GT.AND P0, PT, R6.reuse, RZ, PT ;  /* 0x000000ff0600720b */ /* 0x040fe20003f04000 */
[----:B------:R-:W-:Y:S01]  /*13a0*/  FMUL R6, R6, R6 ;  /* 0x0000000606067220 */ /* 0x000fe20000400000 */
[----:B------:R-:W-:Y:S01]  /*13b0*/  PRMT R60, R60, 0x5410, R49 ;  /* 0x000054103c3c7816 */ /* 0x000fe20000000031 */
[C---:B------:R-:W-:Y:S01]  /*13c0*/  IMAD.U32 R49, R40.reuse, 0x10000, RZ ;  /* 0x0001000028317824 */ /* 0x040fe200078e00ff */
[----:B------:R-:W-:Y:S01]  /*13d0*/  PRMT R40, R40, 0x7632, R40 ;  /* 0x0000763228287816 */ /* 0x000fe20000000028 */
[----:B------:R-:W-:Y:S01]  /*13e0*/  IMAD.U32 R65, R41, 0x10000, RZ ;  /* 0x0001000029417824 */ /* 0x000fe200078e00ff */
[----:B------:R-:W-:Y:S01]  /*13f0*/  FSEL R6, R6, RZ, P0 ;  /* 0x000000ff06067208 */ /* 0x000fe20000000000 */
[----:B------:R-:W-:Y:S02]  /*1400*/  FMUL R62, R62, R49 ;  /* 0x000000313e3e7220 */ /* 0x000fe40000400000 */
[----:B------:R-:W-:-:S02]  /*1410*/  IMAD.U32 R49, R40, 0x10000, RZ ;  /* 0x0001000028317824 */ /* 0x000fc400078e00ff */
[----:B------:R-:W-:Y:S01]  /*1420*/  FMUL R40, R65, R6 ;  /* 0x0000000641287220 */ /* 0x000fe20000400000 */
[----:B------:R-:W-:Y:S02]  /*1430*/  FMNMX R16, RZ, R16, !PT ;  /* 0x00000010ff107209 */ /* 0x000fe40007800000 */
[----:B------:R-:W-:Y:S01]  /*1440*/  PRMT R26, R26, 0x7632, R26 ;  /* 0x000076321a1a7816 */ /* 0x000fe2000000001a */
[----:B------:R-:W-:Y:S02]  /*1450*/  FMUL R66, R40, UR8 ;  /* 0x0000000828427c20 */ /* 0x000fe40008400000 */
[----:B------:R-:W-:Y:S01]  /*1460*/  FMUL R16, R16, R65 ;  /* 0x0000004110107220 */ /* 0x000fe20000400000 */
[----:B------:R-:W-:Y:S02]  /*1470*/  IMAD.U32 R65, R46, 0x10000, RZ ;  /* 0x000100002e417824 */ /* 0x000fe400078e00ff */
[----:B------:R-:W-:Y:S01]  /*1480*/  IMAD.U32 R26, R26, 0x10000, RZ ;  /* 0x000100001a1a7824 */ /* 0x000fe200078e00ff */
[----:B------:R-:W-:Y:S01]  /*1490*/  F2FP.SATFINITE.E4M3.F32.PACK_AB_MERGE_C R66, RZ, R66, RZ ;  /* 0x00000042ff42723e */ /* 0x000fe200048070ff */
[----:B------:R-:W-:Y:S01]  /*14a0*/  FMUL R65, R16, R65 ;  /* 0x0000004110417220 */ /* 0x000fe20000400000 */
[----:B------:R-:W-:Y:S01]  /*14b0*/  PRMT R41, R41, 0x7632, R41 ;  /* 0x0000763229297816 */ /* 0x000fe20000000029 */
[----:B------:R-:W-:Y:S01]  /*14c0*/  FADD R6, R26, R26 ;  /* 0x0000001a1a067221 */ /* 0x000fe20000000000 */
[----:B------:R-:W-:-:S02]  /*14d0*/  LOP3.LUT R16, R66, 0xffff, RZ, 0xc0, !PT ;  /* 0x0000ffff42107812 */ /* 0x000fc400078ec0ff */
[C---:B------:R-:W-:Y:S01]  /*14e0*/  FSETP.GT.AND P0, PT, R26.reuse, RZ, PT ;  /* 0x000000ff1a00720b */ /* 0x040fe20003f04000 */
[----:B------:R-:W-:Y:S01]  /*14f0*/  FMUL R26, R26, R26 ;  /* 0x0000001a1a1a7220 */ /* 0x000fe20000400000 */
[----:B------:R-:W-:Y:S01]  /*1500*/  PRMT R46, R46, 0x7632, R46 ;  /* 0x000076322e2e7816 */ /* 0x000fe2000000002e */
[----:B------:R-:W-:Y:S01]  /*1510*/  IMAD.U32 R41, R41, 0x10000, RZ ;  /* 0x0001000029297824 */ /* 0x000fe200078e00ff */
[----:B------:R-:W-:Y:S01]  /*1520*/  FMNMX R6, RZ, R6, !PT ;  /* 0x00000006ff067209 */ /* 0x000fe20007800000 */
[----:B------:R-:W-:Y:S01]  /*1530*/  IMAD.SHL.U32 R16, R16, 0x1000000, RZ ;  /* 0x0100000010107824 */ /* 0x000fe200078e00ff */
[----:B------:R-:W-:Y:S01]  /*1540*/  FSEL R26, R26, RZ, P0 ;  /* 0x000000ff1a1a7208 */ /* 0x000fe20000000000 */
[----:B------:R-:W-:Y:S01]  /*1550*/  FMUL R64, R64, R49 ;  /* 0x0000003140407220 */ /* 0x000fe20000400000 */
[----:B------:R-:W-:Y:S02]  /*1560*/  IMAD.U32 R49, R46, 0x10000, RZ ;  /* 0x000100002e317824 */ /* 0x000fe400078e00ff */
[----:B------:R-:W-:Y:S01]  /*1570*/  FMUL R6, R6, R41 ;  /* 0x0000002906067220 */ /* 0x000fe20000400000 */
[----:B------:R-:W-:Y:S01]  /*1580*/  LOP3.LUT R16, R15, R16, RZ, 0xfc, !PT ;  /* 0x000000100f107212 */ /* 0x000fe200078efcff */
[----:B------:R-:W-:Y:S01]  /*1590*/  FMUL R34, R41, R26 ;  /* 0x0000001a29227220 */ /* 0x000fe20000400000 */
[----:B------:R-:W-:Y:S01]  /*15a0*/  FMNMX R15, |R62|, R7, !PT ;  /* 0x000000073e0f7209 */ /* 0x000fe20007800200 */
[----:B------:R-:W-:Y:S01]  /*15b0*/  USHF.R.U64 UR14, UR16, 0x1, UR17 ;  /* 0x00000001100e7899 */ /* 0x000fe20008001211 */
[----:B------:R-:W-:Y:S01]  /*15c0*/  PRMT R51, R51, 0x7604, R52 ;  /* 0x0000760433337816 */ /* 0x000fe20000000034 */
[----:B------:R-:W-:Y:S01]  /*15d0*/  FMUL R41, R6, R49 ;  /* 0x0000003106297220 */ /* 0x000fe20000400000 */
[----:B------:R-:W-:-:S02]  /*15e0*/  IMAD.U32 R6, RZ, RZ, UR9 ;  /* 0x00000009ff067e24 */ /* 0x000fc4000f8e00ff */
[----:B------:R-:W-:Y:S02]  /*15f0*/  IMAD.U32 R7, RZ, RZ, UR4 ;  /* 0x00000004ff077e24 */ /* 0x000fe4000f8e00ff */
[C---:B------:R-:W-:Y:S02]  /*1600*/  VIADD R52, R12.reuse, 0x1e ;  /* 0x0000001e0c347836 */ /* 0x040fe40000000000 */
[----:B------:R-:W-:Y:S01]  /*1610*/  VIADD R26, R12, 0x1d ;  /* 0x0000001d0c1a7836 */ /* 0x000fe20000000000 */
[----:B------:R-:W-:Y:S01]  /*1620*/  FMNMX R12, |R64|, R15, !PT ;  /* 0x0000000f400c7209 */ /* 0x000fe20007800200 */
[----:B------:R-:W-:Y:S01]  /*1630*/  IMAD.WIDE.U32 R6, R13, UR14, R6 ;  /* 0x0000000e0d067c25 */ /* 0x000fe2000f8e0006 */
[----:B------:R-:W-:Y:S02]  /*1640*/  LOP3.LUT R52, R52, 0x1f, RZ, 0xc0, !PT ;  /* 0x0000001f34347812 */ /* 0x000fe400078ec0ff */
[----:B------:R-:W-:Y:S02]  /*1650*/  LOP3.LUT R26, R26, 0x1f, RZ, 0xc0, !PT ;  /* 0x0000001f1a1a7812 */ /* 0x000fe400078ec0ff */
[----:B------:R-:W-:Y:S01]  /*1660*/  FMNMX R12, |R65|, R12, !PT ;  /* 0x0000000c410c7209 */ /* 0x000fe20007800200 */
[----:B------:R-:W-:-:S02]  /*1670*/  IMAD.IADD R25, R25, 0x1, R7 ;  /* 0x0000000119197824 */ /* 0x000fc400078e0207 */
[----:B------:R-:W-:Y:S01]  /*1680*/  FMUL R62, R62, UR8 ;  /* 0x000000083e3e7c20 */ /* 0x000fe20008400000 */
[----:B------:R-:W-:Y:S01]  /*1690*/  FMUL R64, R64, UR8 ;  /* 0x0000000840407c20 */ /* 0x000fe20008400000 */
[----:B------:R-:W-:Y:S01]  /*16a0*/  FMNMX R7, |R41|, R12, !PT ;  /* 0x0000000c29077209 */ /* 0x000fe20007800200 */
[----:B------:R-:W-:Y:S01]  /*16b0*/  ULDC.64 UR14, c[0x0][0x220] ;  /* 0x00008800000e7ab9 */ /* 0x000fe20000000a00 */
[----:B------:R-:W-:Y:S02]  /*16c0*/  IADD3 R12, P2, P3, R26, UR9, R6 ;  /* 0x000000091a0c7c10 */ /* 0x000fe4000fb5e006 */
[----:B------:R-:W-:Y:S02]  /*16d0*/  IADD3 R15, P0, P1, R6, UR9, R52 ;  /* 0x00000009060f7c10 */ /* 0x000fe4000f91e034 */
[----:B------:R-:W-:Y:S02]  /*16e0*/  FMNMX R6, |R14|, R7, !PT ;  /* 0x000000070e067209 */ /* 0x000fe40007800200 */
[----:B------:R-:W-:-:S02]  /*16f0*/  IADD3 R7, P4, R12, UR9, RZ ;  /* 0x000000090c077c10 */ /* 0x000fc4000ff9e0ff */
[----:B------:R-:W-:Y:S02]  /*1700*/  IADD3.X R12, RZ, UR4, R25, P2, P3 ;  /* 0x00000004ff0c7c10 */ /* 0x000fe400097e6419 */
[----:B------:R-:W-:Y:S02]  /*1710*/  IADD3.X R25, R25, UR4, RZ, P0, P1 ;  /* 0x0000000419197c10 */ /* 0x000fe400087e24ff */
[-C--:B------:R-:W-:Y:S02]  /*1720*/  LEA R14, P0, R15, R48.reuse, 0x2 ;  /* 0x000000300f0e7211 */ /* 0x080fe400078010ff */
[----:B------:R-:W-:Y:S02]  /*1730*/  IADD3.X R12, R12, UR4, RZ, P4, !PT ;  /* 0x000000040c0c7c10 */ /* 0x000fe4000a7fe4ff */
[----:B------:R-:W-:Y:S02]  /*1740*/  LEA R48, P1, R7, R48, 0x2 ;  /* 0x0000003007307211 */ /* 0x000fe400078210ff */
[----:B------:R-:W-:-:S02]  /*1750*/  LEA.HI.X R15, R15, R8, R25, 0x2, P0 ;  /* 0x000000080f0f7211 */ /* 0x000fc400000f1419 */
[----:B------:R-:W-:Y:S02]  /*1760*/  FMNMX R25, |R57|, R6, !PT ;  /* 0x0000000639197209 */ /* 0x000fe40007800200 */
[----:B------:R-:W-:Y:S01]  /*1770*/  LEA.HI.X R49, R7, R8, R12, 0x2, P1 ;  /* 0x0000000807317211 */ /* 0x000fe200008f140c */
[----:B------:R-:W-:Y:S01]  /*1780*/  FMUL R8, R34, UR8 ;  /* 0x0000000822087c20 */ /* 0x000fe20008400000 */
[----:B------:R-:W-:Y:S01]  /*1790*/  FMNMX R25, |R30|, R25, !PT ;  /* 0x000000191e197209 */ /* 0x000fe20007800200 */
[----:B------:R-:W-:Y:S01]  /*17a0*/  IMAD.U32 R6, RZ, RZ, UR6 ;  /* 0x00000006ff067e24 */ /* 0x000fe2000f8e00ff */
[----:B------:R-:W-:Y:S01]  /*17b0*/  F2FP.SATFINITE.E4M3.F32.PACK_AB_MERGE_C R62, RZ, R62, RZ ;  /* 0x0000003eff3e723e */ /* 0x000fe200048070ff */
[----:B------:R-:W-:Y:S01]  /*17c0*/  IMAD.U32 R7, RZ, RZ, UR7 ;  /* 0x00000007ff077e24 */ /* 0x000fe2000f8e00ff */
[----:B------:R-:W-:Y:S01]  /*17d0*/  F2FP.SATFINITE.E4M3.F32.PACK_AB_MERGE_C R67, RZ, R8, RZ ;  /* 0x00000008ff43723e */ /* 0x000fe200048070ff */
[----:B------:R-:W-:Y:S01]  /*17e0*/  FMUL R65, R65, UR8 ;  /* 0x0000000841417c20 */ /* 0x000fe20008400000 */
[----:B------:R-:W-:Y:S01]  /*17f0*/  FMNMX R25, |R54|, R25, !PT ;  /* 0x0000001936197209 */ /* 0x000fe20007800200 */
[----:B------:R-:W-:Y:S01]  /*1800*/  IMAD.WIDE.U32 R6, R13, UR16, R6 ;  /* 0x000000100d067c25 */ /* 0x000fe2000f8e0006 */
[----:B------:R-:W-:-:S02]  /*1810*/  LOP3.LUT R8, R62, 0xff, RZ, 0xc0, !PT ;  /* 0x000000ff3e087812 */ /* 0x000fc400078ec0ff */
[----:B------:R-:W-:Y:S02]  /*1820*/  F2FP.SATFINITE.E4M3.F32.PACK_AB_MERGE_C R13, RZ, R64, RZ ;  /* 0x00000040ff0d723e */ /* 0x000fe400048070ff */
[----:B------:R-:W-:Y:S01]  /*1830*/  FMNMX R12, |R58|, R25, !PT ;  /* 0x000000193a0c7209 */ /* 0x000fe20007800200 */
[----:B------:R-:W-:Y:S01]  /*1840*/  FMUL R41, R41, UR8 ;  /* 0x0000000829297c20 */ /* 0x000fe20008400000 */
[----:B------:R-:W-:Y:S02]  /*1850*/  PRMT R55, R55, 0x5410, R8 ;  /* 0x0000541037377816 */ /* 0x000fe40000000008 */
[----:B------:R-:W-:Y:S02]  /*1860*/  LEA R54, P0, R24, UR14, 0x5 ;  /* 0x0000000e18367c11 */ /* 0x000fe4000f8028ff */
[----:B------:R-:W-:Y:S02]  /*1870*/  LOP3.LUT R8, R13, 0xff, RZ, 0xc0, !PT ;  /* 0x000000ff0d087812 */ /* 0x000fe400078ec0ff */
[----:B------:R-:W-:-:S02]  /*1880*/  F2FP.SATFINITE.E4M3.F32.PACK_AB_MERGE_C R65, RZ, R65, RZ ;  /* 0x00000041ff41723e */ /* 0x000fc400048070ff */
[----:B------:R-:W-:Y:S02]  /*1890*/  FMNMX R47, |R47|, R12, !PT ;  /* 0x0000000c2f2f7209 */ /* 0x000fe40007800200 */
[----:B------:R-:W-:Y:S02]  /*18a0*/  LEA.HI.X R24, R24, UR15, R9, 0x5, P0 ;  /* 0x0000000f18187c11 */ /* 0x000fe400080f2c09 */
[----:B------:R-:W-:Y:S02]  /*18b0*/  PRMT R58, R31, 0x5410, R8 ;  /* 0x000054101f3a7816 */ /* 0x000fe40000000008 */
[----:B------:R-:W-:Y:S02]  /*18c0*/  LOP3.LUT R9, R65, 0xffff, RZ, 0xc0, !PT ;  /* 0x0000ffff41097812 */ /* 0x000fe400078ec0ff */
[----:B------:R-:W-:Y:S02]  /*18d0*/  F2FP.SATFINITE.E4M3.F32.PACK_AB_MERGE_C R8, RZ, R41, RZ ;  /* 0x00000029ff08723e */ /* 0x000fe400048070ff */
[----:B------:R-:W-:Y:S01]  /*18e0*/  FMNMX R25, |R40|, R47, !PT ;  /* 0x0000002f28197209 */ /* 0x000fe20007800200 */
[----:B------:R-:W-:Y:S01]  /*18f0*/  IMAD.SHL.U32 R40, R9, 0x1000000, RZ ;  /* 0x0100000009287824 */ /* 0x000fe200078e00ff */
[----:B------:R-:W-:-:S02]  /*1900*/  PRMT R69, R13, 0x7604, R62 ;  /* 0x000076040d457816 */ /* 0x000fc4000000003e */
[----:B------:R-:W-:Y:S02]  /*1910*/  LOP3.LUT R13, R8, 0xffff, RZ, 0xc0, !PT ;  /* 0x0000ffff080d7812 */ /* 0x000fe400078ec0ff */
[----:B------:R-:W-:Y:S02]  /*1920*/  IADD3 R12, P0, R28, R54, RZ ;  /* 0x000000361c0c7210 */ /* 0x000fe40007f1e0ff */
[----:B------:R-:W-:Y:S01]  /*1930*/  FMNMX R25, |R34|, R25, !PT ;  /* 0x0000001922197209 */ /* 0x000fe20007800200 */
[C---:B------:R-:W-:Y:S01]  /*1940*/  IMAD.U32 R34, R29.reuse, 0x10000, RZ ;  /* 0x000100001d227824 */ /* 0x040fe200078e00ff */
[----:B------:R-:W-:Y:S01]  /*1950*/  PRMT R41, R29, 0x7632, R41 ;  /* 0x000076321d297816 */ /* 0x000fe20000000029 */
[----:B------:R-:W-:Y:S01]  /*1960*/  IMAD.SHL.U32 R9, R13, 0x1000000, RZ ;  /* 0x010000000d097824 */ /* 0x000fe200078e00ff */
[----:B------:R-:W-:Y:S01]  /*1970*/  LOP3.LUT R31, R55, R40, RZ, 0xfc, !PT ;  /* 0x00000028371f7212 */ /* 0x000fe200078efcff */
[----:B------:R-:W-:Y:S02]  /*1980*/  IMAD.X R13, R19, 0x1, R24, P0 ;  /* 0x00000001130d7824 */ /* 0x000fe400000e0618 */
[C---:B------:R-:W-:Y:S01]  /*1990*/  FMUL R40, R34.reuse, R34 ;  /* 0x0000002222287220 */ /* 0x040fe20000400000 */
[----:B------:R-:W-:Y:S01]  /*19a0*/  FSETP.GT.AND P0, PT, R34, RZ, PT ;  /* 0x000000ff2200720b */ /* 0x000fe20003f04000 */
[----:B------:R-:W-:-:S02]  /*19b0*/  IMAD.U32 R41, R41, 0x10000, RZ ;  /* 0x0001000029297824 */ /* 0x000fc400078e00ff */
[----:B------:R-:W-:Y:S01]  /*19c0*/  FADD R29, R34, R34 ;  /* 0x00000022221d7221 */ /* 0x000fe20000000000 */
[C---:B------:R-:W-:Y:S01]  /*19d0*/  PRMT R46, R27.reuse, 0x7632, R46 ;  /* 0x000076321b2e7816 */ /* 0x040fe2000000002e */
[----:B------:R-:W-:Y:S01]  /*19e0*/  IMAD.U32 R34, R27, 0x10000, RZ ;  /* 0x000100001b227824 */ /* 0x000fe200078e00ff */
[----:B------:R-:W-:Y:S01]  /*19f0*/  FSEL R47, R40, RZ, P0 ;  /* 0x000000ff282f7208 */ /* 0x000fe20000000000 */
[C---:B------:R-:W-:Y:S01]  /*1a00*/  FADD R27, R41.reuse, R41 ;  /* 0x00000029291b7221 */ /* 0x040fe20000000000 */
[C---:B------:R-:W-:Y:S01]  /*1a10*/  FSETP.GT.AND P0, PT, R41.reuse, RZ, PT ;  /* 0x000000ff2900720b */ /* 0x040fe20003f04000 */
[----:B------:R-:W-:Y:S01]  /*1a20*/  FMUL R41, R41, R41 ;  /* 0x0000002929297220 */ /* 0x000fe20000400000 */
[C---:B------:R-:W-:Y:S02]  /*1a30*/  PRMT R57, R67.reuse, 0x7604, R66 ;  /* 0x0000760443397816 */ /* 0x040fe40000000042 */
[----:B------:R-:W-:Y:S01]  /*1a40*/  LOP3.LUT R67, R67, 0xffff, RZ, 0xc0, !PT ;  /* 0x0000ffff43437812 */ /* 0x000fe200078ec0ff */
[----:B------:R0:W-:Y:S01]  /*1a50*/  STG.E.U16 desc[UR10][R12.64], R35 ;  /* 0x000000230c007986 */ /* 0x0001e2000c10150a */
[----:B------:R-:W-:Y:S01]  /*1a60*/  FMNMX R29, RZ, R29, !PT ;  /* 0x0000001dff1d7209 */ /* 0x000fe20007800000 */
[----:B------:R-:W-:Y:S01]  /*1a70*/  IMAD.U32 R40, R46, 0x10000, RZ ;  /* 0x000100002e287824 */ /* 0x000fe200078e00ff */
[----:B------:R-:W-:Y:S01]  /*1a80*/  FMNMX R27, RZ, R27, !PT ;  /* 0x0000001bff1b7209 */ /* 0x000fe20007800000 */
[----:B------:R-:W-:-:S02]  /*1a90*/  IMAD.SHL.U32 R67, R67, 0x1000000, RZ ;  /* 0x0100000043437824 */ /* 0x000fc400078e00ff */
[----:B------:R-:W-:Y:S01]  /*1aa0*/  FMUL R47, R34, R47 ;  /* 0x0000002f222f7220 */ /* 0x000fe20000400000 */
[----:B------:R-:W-:Y:S01]  /*1ab0*/  FMUL R29, R29, R34 ;  /* 0x000000221d1d7220 */ /* 0x000fe20000400000 */
[----:B0-----:R-:W-:Y:S01]  /*1ac0*/  FSEL R35, R41, RZ, P0 ;  /* 0x000000ff29237208 */ /* 0x001fe20000000000 */
[----:B------:R-:W-:Y:S02]  /*1ad0*/  IMAD.U32 R41, R18, 0x10000, RZ ;  /* 0x0001000012297824 */ /* 0x000fe400078e00ff */
[----:B------:R-:W-:Y:S01]  /*1ae0*/  FMUL R27, R27, R40 ;  /* 0x000000281b1b7220 */ /* 0x000fe20000400000 */
[C---:B------:R-:W-:Y:S02]  /*1af0*/  IMAD.U32 R34, R21.reuse, 0x10000, RZ ;  /* 0x0001000015227824 */ /* 0x040fe400078e00ff */
[----:B------:R-:W-:Y:S01]  /*1b00*/  FMUL R35, R40, R35 ;  /* 0x0000002328237220 */ /* 0x000fe20000400000 */
[----:B------:R-:W-:Y:S01]  /*1b10*/  PRMT R40, R21, 0x7632, R40 ;  /* 0x0000763215287816 */ /* 0x000fe20000000028 */
[----:B------:R-:W-:Y:S01]  /*1b20*/  FADD R21, R41, R41 ;  /* 0x0000002929157221 */ /* 0x000fe20000000000 */
[----:B------:R-:W-:-:S02]  /*1b30*/  LOP3.LUT R30, R60, R67, RZ, 0xfc, !PT ;  /* 0x000000433c1e7212 */ /* 0x000fc400078efcff */
[----:B------:R-:W-:Y:S02]  /*1b40*/  PRMT R67, R8, 0x7604, R65 ;  /* 0x0000760408437816 */ /* 0x000fe40000000041 */
[----:B------:R-:W-:Y:S02]  /*1b50*/  IADD3 R8, P1, R12, UR12, RZ ;  /* 0x0000000c0c087c10 */ /* 0x000fe4000ff3e0ff */
[C---:B------:R-:W-:Y:S01]  /*1b60*/  FSETP.GT.AND P0, PT, R41.reuse, RZ, PT ;  /* 0x000000ff2900720b */ /* 0x040fe20003f04000 */
[----:B------:R-:W-:Y:S01]  /*1b70*/  FMUL R41, R41, R41 ;  /* 0x0000002929297220 */ /* 0x000fe20000400000 */
[----:B------:R-:W-:Y:S01]  /*1b80*/  FMUL R34, R29, R34 ;  /* 0x000000221d227220 */ /* 0x000fe20000400000 */
[----:B------:R-:W-:Y:S01]  /*1b90*/  LOP3.LUT R58, R58, R9, RZ, 0xfc, !PT ;  /* 0x000000093a3a7212 */ /* 0x000fe200078efcff */
[----:B------:R-:W-:Y:S01]  /*1ba0*/  IMAD.U32 R46, R11, 0x10000, RZ ;  /* 0x000100000b2e7824 */ /* 0x000fe200078e00ff */
[----:B------:R-:W-:Y:S02]  /*1bb0*/  FMNMX R21, RZ, R21, !PT ;  /* 0x00000015ff157209 */ /* 0x000fe40007800000 */
[----:B------:R-:W-:-:S02]  /*1bc0*/  PRMT R29, R18, 0x7632, R29 ;  /* 0x00007632121d7816 */ /* 0x000fc4000000001d */
[----:B------:R-:W-:Y:S01]  /*1bd0*/  IADD3.X R9, R13, UR13, RZ, P1, !PT ;  /* 0x0000000d0d097c10 */ /* 0x000fe20008ffe4ff */
[----:B------:R-:W-:Y:S01]  /*1be0*/  IMAD.U32 R40, R40, 0x10000, RZ ;  /* 0x0001000028287824 */ /* 0x000fe200078e00ff */
[----:B------:R-:W-:Y:S01]  /*1bf0*/  FSEL R41, R41, RZ, P0 ;  /* 0x000000ff29297208 */ /* 0x000fe20000000000 */
[----:B------:R-:W-:Y:S01]  /*1c00*/  FMUL R55, R21, R46 ;  /* 0x0000002e15377220 */ /* 0x000fe20000400000 */
[----:B------:R-:W-:Y:S01]  /*1c10*/  IADD3 R12, P1, R12, UR6, RZ ;  /* 0x000000060c0c7c10 */ /* 0x000fe2000ff3e0ff */
[----:B------:R-:W-:Y:S01]  /*1c20*/  IMAD.U32 R29, R29, 0x10000, RZ ;  /* 0x000100001d1d7824 */ /* 0x000fe200078e00ff */
[----:B------:R0:W-:Y:S01]  /*1c30*/  STG.E.U16 desc[UR10][R8.64], R51 ;  /* 0x0000003308007986 */ /* 0x0001e2000c10150a */
[----:B------:R-:W-:Y:S02]  /*1c40*/  IADD3 R21, P2, R54, UR16, RZ ;  /* 0x0000001036157c10 */ /* 0x000fe4000ff5e0ff */
[----:B------:R-:W-:Y:S02]  /*1c50*/  IADD3.X R13, R13, UR7, RZ, P1, !PT ;  /* 0x000000070d0d7c10 */ /* 0x000fe40008ffe4ff */
[----:B------:R-:W-:Y:S01]  /*1c60*/  IADD3 R18, P3, R21, R28, RZ ;  /* 0x0000001c15127210 */ /* 0x000fe20007f7e0ff */
[C---:B------:R-:W-:Y:S01]  /*1c70*/  FADD R28, R29.reuse, R29 ;  /* 0x0000001d1d1c7221 */ /* 0x040fe20000000000 */
[----:B------:R-:W-:Y:S01]  /*1c80*/  FSETP.GT.AND P0, PT, R29, RZ, PT ;  /* 0x000000ff1d00720b */ /* 0x000fe20003f04000 */
[----:B0-----:R-:W-:Y:S01]  /*1c90*/  FMUL R51, R27, R40 ;  /* 0x000000281b337220 */ /* 0x001fe20000400000 */
[----:B------:R-:W-:Y:S01]  /*1ca0*/  FMUL R27, R46, R41 ;  /* 0x000000292e1b7220 */ /* 0x000fe20000400000 */
[----:B------:R-:W-:Y:S01]  /*1cb0*/  FMUL R41, R29, R29 ;  /* 0x0000001d1d297220 */ /* 0x000fe20000400000 */
[----:B------:R-:W-:Y:S01]  /*1cc0*/  PRMT R46, R11, 0x7632, R46 ;  /* 0x000076320b2e7816 */ /* 0x000fe2000000002e */
[----:B------:R0:W-:Y:S01]  /*1cd0*/  STG.E.U16 desc[UR10][R12.64], R69 ;  /* 0x000000450c007986 */ /* 0x0001e2000c10150a */
[----:B------:R-:W-:-:S03]  /*1ce0*/  FMNMX R28, RZ, R28, !PT ;  /* 0x0000001cff1c7209 */ /* 0x000fc60007800000 */
[----:B------:R-:W-:Y:S01]  /*1cf0*/  IMAD.U32 R29, R46, 0x10000, RZ ;  /* 0x000100002e1d7824 */ /* 0x000fe200078e00ff */
[----:B------:R-:W-:Y:S02]  /*1d00*/  IADD3 R40, P1, R8, UR6, RZ ;  /* 0x0000000608287c10 */ /* 0x000fe4000ff3e0ff */
[----:B0-----:R-:W-:Y:S01]  /*1d10*/  FSEL R12, R41, RZ, P0 ;  /* 0x000000ff290c7208 */ /* 0x001fe20000000000 */
[----:B------:R-:W-:Y:S01]  /*1d20*/  FMUL R65, R28, R29 ;  /* 0x0000001d1c417220 */ /* 0x000fe20000400000 */
[----:B------:R-:W-:-:S03]  /*1d30*/  IADD3.X R11, R24, UR17, RZ, P2, !PT ;  /* 0x00000011180b7c10 */ /* 0x000fc600097fe4ff */
[----:B------:R-:W-:Y:S01]  /*1d40*/  FMUL R12, R29, R12 ;  /* 0x0000000c1d0c7220 */ /* 0x000fe20000400000 */
[----:B------:R-:W-:Y:S01]  /*1d50*/  FMUL R13, R47, UR8 ;  /* 0x000000082f0d7c20 */ /* 0x000fe20008400000 */
[----:B------:R-:W-:Y:S01]  /*1d60*/  FMUL R29, R35, UR8 ;  /* 0x00000008231d7c20 */ /* 0x000fe20008400000 */
[----:B------:R-:W-:Y:S01]  /*1d70*/  FMUL R46, R27, UR8 ;  /* 0x000000081b2e7c20 */ /* 0x000fe20008400000 */
[----:B------:R-:W-:Y:S01]  /*1d80*/  FMUL R62, R12, UR8 ;  /* 0x000000080c3e7c20 */ /* 0x000fe20008400000 */
[----:B------:R-:W-:Y:S01]  /*1d90*/  IADD3.X R41, R9, UR7, RZ, P1, !PT ;  /* 0x0000000709297c10 */ /* 0x000fe20008ffe4ff */
[----:B------:R-:W-:Y:S01]  /*1da0*/  IMAD.X R19, R11, 0x1, R19, P3 ;  /* 0x000000010b137824 */ /* 0x000fe200018e0613 */
[----:B------:R-:W-:Y:S02]  /*1db0*/  F2FP.SATFINITE.E4M3.F32.PACK_AB_MERGE_C R13, RZ, R13, RZ ;  /* 0x0000000dff0d723e */ /* 0x000fe400048070ff */
[----:B------:R-:W-:Y:S02]  /*1dc0*/  F2FP.SATFINITE.E4M3.F32.PACK_AB_MERGE_C R60, RZ, R29, RZ ;  /* 0x0000001dff3c723e */ /* 0x000fe400048070ff */
[----:B------:R-:W-:-:S02]  /*1dd0*/  F2FP.SATFINITE.E4M3.F32.PACK_AB_MERGE_C R29, RZ, R46, RZ ;  /* 0x0000002eff1d723e */ /* 0x000fc400048070ff */
[----:B------:R-:W-:Y:S01]  /*1de0*/  F2FP.SATFINITE.E4M3.F32.PACK_AB_MERGE_C R62, RZ, R62, RZ ;  /* 0x0000003eff3e723e */ /* 0x000fe200048070ff */
[----:B------:R-:W-:Y:S01]  /*1df0*/  STG.E.U16 desc[UR10][R40.64], R67 ;  /* 0x0000004328007986 */ /* 0x000fe2000c10150a */
[C---:B------:R-:W-:Y:S02]  /*1e00*/  IADD3 R8, P2, R18.reuse, UR12, RZ ;  /* 0x0000000c12087c10 */ /* 0x040fe4000ff5e0ff */
[----:B------:R-:W-:Y:S01]  /*1e10*/  IADD3 R28, P0, R18, UR6, RZ ;  /* 0x00000006121c7c10 */ /* 0x000fe2000ff1e0ff */
[----:B------:R0:W-:Y:S01]  /*1e20*/  STG.E.U16 desc[UR10][R18.64], R43 ;  /* 0x0000002b12007986 */ /* 0x0001e2000c10150a */
[----:B------:R-:W-:Y:S02]  /*1e30*/  LOP3.LUT R64, R13, 0xff, RZ, 0xc0, !PT ;  /* 0x000000ff0d407812 */ /* 0x000fe400078ec0ff */
[----:B------:R-:W-:Y:S02]  /*1e40*/  PRMT R46, R60, 0x7604, R13 ;  /* 0x000076043c2e7816 */ /* 0x000fe4000000000d */
[----:B------:R-:W-:-:S02]  /*1e50*/  LOP3.LUT R13, R29, 0xffff, RZ, 0xc0, !PT ;  /* 0x0000ffff1d0d7812 */ /* 0x000fc400078ec0ff */
[C---:B------:R-:W-:Y:S02]  /*1e60*/  IADD3.X R9, R19.reuse, UR13, RZ, P2, !PT ;  /* 0x0000000d13097c10 */ /* 0x040fe400097fe4ff */
[----:B------:R-:W-:Y:S02]  /*1e70*/  LOP3.LUT R60, R60, 0xff, RZ, 0xc0, !PT ;  /* 0x000000ff3c3c7812 */ /* 0x000fe400078ec0ff */
[----:B0-----:R-:W-:Y:S02]  /*1e80*/  PRMT R43, R62, 0x7604, R29 ;  /* 0x000076043e2b7816 */ /* 0x001fe4000000001d */
[----:B------:R-:W-:Y:S01]  /*1e90*/  IADD3.X R29, R19, UR7, RZ, P0, !PT ;  /* 0x00000007131d7c10 */ /* 0x000fe200087fe4ff */
[----:B------:R-:W-:Y:S01]  /*1ea0*/  IMAD.U32 R19, R50, 0x10000, RZ ;  /* 0x0001000032137824 */ /* 0x000fe200078e00ff */
[----:B------:R-:W-:Y:S02]  /*1eb0*/  LOP3.LUT R41, R62, 0xffff, RZ, 0xc0, !PT ;  /* 0x0000ffff3e297812 */ /* 0x000fe400078ec0ff */
[----:B------:R-:W-:-:S02]  /*1ec0*/  PRMT R50, R50, 0x7632, R50 ;  /* 0x0000763232327816 */ /* 0x000fc40000000032 */
[----:B------:R-:W-:Y:S02]  /*1ed0*/  PRMT R18, R13, 0x7604, R64 ;  /* 0x000076040d127816 */ /* 0x000fe40000000040 */
[--C-:B------:R-:W-:Y:S01]  /*1ee0*/  PRMT R13, R41, 0x7604, R60.reuse ;  /* 0x00007604290d7816 */ /* 0x100fe2000000003c */
[C---:B------:R-:W-:Y:S01]  /*1ef0*/  FMUL R41, R19.reuse, R19 ;  /* 0x0000001313297220 */ /* 0x040fe20000400000 */
[----:B------:R-:W-:Y:S01]  /*1f00*/  FSETP.GT.AND P0, PT, R19, RZ, PT ;  /* 0x000000ff1300720b */ /* 0x000fe20003f04000 */
[----:B------:R-:W-:Y:S01]  /*1f10*/  IMAD.U32 R50, R50, 0x10000, RZ ;  /* 0x0001000032327824 */ /* 0x000fe200078e00ff */
[C---:B------:R-:W-:Y:S01]  /*1f20*/  PRMT R60, R23.reuse, 0x7632, R60 ;  /* 0x00007632173c7816 */ /* 0x040fe2000000003c */
[----:B------:R-:W-:Y:S01]  /*1f30*/  IMAD.U32 R40, R23, 0x10000, RZ ;  /* 0x0001000017287824 */ /* 0x000fe200078e00ff */
[----:B------:R-:W-:Y:S01]  /*1f40*/  FSEL R41, R41, RZ, P0 ;  /* 0x000000ff29297208 */ /* 0x000fe20000000000 */
[C---:B------:R-:W-:Y:S01]  /*1f50*/  FMUL R23, R50.reuse, R50 ;  /* 0x0000003232177220 */ /* 0x040fe20000400000 */
[----:B------:R-:W-:Y:S01]  /*1f60*/  FADD R19, R19, R19 ;  /* 0x0000001313137221 */ /* 0x000fe20000000000 */
[----:B------:R-:W-:Y:S01]  /*1f70*/  FSETP.GT.AND P0, PT, R50, RZ, PT ;  /* 0x000000ff3200720b */ /* 0x000fe20003f04000 */
[----:B------:R-:W-:Y:S03]  /*1f80*/  STG.E.U16 desc[UR10][R8.64], R61 ;  /* 0x0000003d08007986 */ /* 0x000fe6000c10150a */
[----:B------:R-:W-:Y:S01]  /*1f90*/  FSEL R64, R23, RZ, P0 ;  /* 0x000000ff17407208 */ /* 0x000fe20000000000 */
[----:B------:R0:W-:Y:S01]  /*1fa0*/  STG.E.U16 desc[UR10][R28.64], R59 ;  /* 0x0000003b1c007986 */ /* 0x0001e2000c10150a */
[----:B------:R-:W-:Y:S01]  /*1fb0*/  FMNMX R19, RZ, R19, !PT ;  /* 0x00000013ff137209 */ /* 0x000fe20007800000 */
[----:B------:R-:W-:Y:S01]  /*1fc0*/  FMUL R66, R40, R41 ;  /* 0x0000002928427220 */ /* 0x000fe20000400000 */
[----:B------:R-:W-:-:S03]  /*1fd0*/  FADD R50, R50, R50 ;  /* 0x0000003232327221 */ /* 0x000fc60000000000 */
[----:B------:R-:W-:Y:S01]  /*1fe0*/  FMUL R23, R19, R40 ;  /* 0x0000002813177220 */ /* 0x000fe20000400000 */
[----:B0-----:R-:W-:Y:S02]  /*1ff0*/  IMAD.U32 R29, R60, 0x10000, RZ ;  /* 0x000100003c1d7824 */ /* 0x001fe400078e00ff */
[----:B------:R-:W-:Y:S02]  /*2000*/  FMUL R19, R66, UR8 ;  /* 0x0000000842137c20 */ /* 0x000fe40008400000 */
[----:B------:R-:W-:Y:S01]  /*2010*/  FMUL R64, R29, R64 ;  /* 0x000000401d407220 */ /* 0x000fe20000400000 */
[----:B------:R-:W-:-:S03]  /*2020*/  FMNMX R50, RZ, R50, !PT ;  /* 0x00000032ff327209 */ /* 0x000fc60007800000 */
[----:B------:R-:W-:Y:S01]  /*2030*/  FMUL R28, R64, UR8 ;  /* 0x00000008401c7c20 */ /* 0x000fe20008400000 */
[----:B------:R-:W-:Y:S01]  /*2040*/  F2FP.SATFINITE.E4M3.F32.PACK_AB_MERGE_C R19, RZ, R19, RZ ;  /* 0x00000013ff13723e */ /* 0x000fe200048070ff */
[----:B------:R-:W-:-:S03]  /*2050*/  FMUL R50, R50, R29 ;  /* 0x0000001d32327220 */ /* 0x000fc60000400000 */
[----:B------:R-:W-:Y:S02]  /*2060*/  F2FP.SATFINITE.E4M3.F32.PACK_AB_MERGE_C R28, RZ, R28, RZ ;  /* 0x0000001cff1c723e */ /* 0x000fe400048070ff */
[----:B------:R-:W-:Y:S01]  /*2070*/  LOP3.LUT R29, R19, 0xff, RZ, 0xc0, !PT ;  /* 0x000000ff131d7812 */ /* 0x000fe200078ec0ff */
[----:B------:R-:W-:Y:S01]  /*2080*/  IMAD.U32 R41, R56, 0x10000, RZ ;  /* 0x0001000038297824 */ /* 0x000fe200078e00ff */
[----:B------:R-:W-:Y:S02]  /*2090*/  LOP3.LUT R40, R28, 0xff, RZ, 0xc0, !PT ;  /* 0x000000ff1c287812 */ /* 0x000fe400078ec0ff */
[----:B------:R-:W-:Y:S02]  /*20a0*/  PRMT R18, R18, 0x5410, R29 ;  /* 0x0000541012127816 */ /* 0x000fe4000000001d */
[----:B------:R-:W-:Y:S02]  /*20b0*/  IADD3 R8, P0, R8, UR6, RZ ;  /* 0x0000000608087c10 */ /* 0x000fe4000ff1e0ff */
[----:B------:R-:W-:-:S02]  /*20c0*/  PRMT R29, R28, 0x7604, R19 ;  /* 0x000076041c1d7816 */ /* 0x000fc40000000013 */
[--C-:B------:R-:W-:Y:S01]  /*20d0*/  PRMT R28, R13, 0x5410, R40.reuse ;  /* 0x000054100d1c7816 */ /* 0x100fe20000000028 */
[----:B------:R-:W-:Y:S01]  /*20e0*/  FADD R13, R41, R41 ;  /* 0x00000029290d7221 */ /* 0x000fe20000000000 */
[----:B------:R-:W-:Y:S01]  /*20f0*/  IADD3.X R9, R9, UR7, RZ, P0, !PT ;  /* 0x0000000709097c10 */ /* 0x000fe200087fe4ff */
[C---:B------:R-:W-:Y:S01]  /*2100*/  FMUL R19, R41.reuse, R41 ;  /* 0x0000002929137220 */ /* 0x040fe20000400000 */
[----:B------:R-:W-:Y:S02]  /*2110*/  PRMT R40, R56, 0x7632, R40 ;  /* 0x0000763238287816 */ /* 0x000fe40000000028 */
[----:B------:R-:W-:Y:S01]  /*2120*/  FSETP.GT.AND P0, PT, R41, RZ, PT ;  /* 0x000000ff2900720b */ /* 0x000fe20003f04000 */
[----:B------:R-:W-:Y:S01]  /*2130*/  IMAD.U32 R60, R17, 0x10000, RZ ;  /* 0x00010000113c7824 */ /* 0x000fe200078e00ff */
[----:B------:R-:W-:Y:S01]  /*2140*/  FMNMX R13, RZ, R13, !PT ;  /* 0x0000000dff0d7209 */ /* 0x000fe20007800000 */
[----:B------:R-:W-:Y:S01]  /*2150*/  IMAD.U32 R40, R40, 0x10000, RZ ;  /* 0x0001000028287824 */ /* 0x000fe200078e00ff */
[----:B------:R-:W-:Y:S01]  /*2160*/  FSEL R19, R19, RZ, P0 ;  /* 0x000000ff13137208 */ /* 0x000fe20000000000 */
[----:B------:R0:W-:Y:S02]  /*2170*/  STG.E.U16 desc[UR10][R8.64], R57 ;  /* 0x0000003908007986 */ /* 0x0001e4000c10150a */
[----:B------:R-:W-:Y:S01]  /*2180*/  FMUL R68, R13, R60 ;  /* 0x0000003c0d447220 */ /* 0x000fe20000400000 */
[----:B------:R-:W-:Y:S01]  /*2190*/  PRMT R17, R17, 0x7632, R17 ;  /* 0x0000763211117816 */ /* 0x000fe20000000011 */
[----:B------:R-:W-:Y:S01]  /*21a0*/  FMUL R60, R60, R19 ;  /* 0x000000133c3c7220 */ /* 0x000fe20000400000 */
[----:B------:R-:W-:Y:S01]  /*21b0*/  FSETP.GT.AND P0, PT, R40, RZ, PT ;  /* 0x000000ff2800720b */ /* 0x000fe20003f04000 */
[----:B------:R-:W-:Y:S01]  /*21c0*/  IMAD.IADD R63, R63, 0x1, R7 ;  /* 0x000000013f3f7824 */ /* 0x000fe200078e0207 */
[----:B------:R-:W-:Y:S01]  /*21d0*/  PRMT R56, R53, 0x7632, R56 ;  /* 0x0000763235387816 */ /* 0x000fe20000000038 */
[----:B------:R-:W-:Y:S01]  /*21e0*/  FMUL R13, R60, UR8 ;  /* 0x000000083c0d7c20 */ /* 0x000fe20008400000 */
[----:B------:R-:W2:Y:S01]  /*21f0*/  LDG.E R59, desc[UR10][R14.64] ;  /* 0x0000000a0e3b7981 */ /* 0x000ea2000c1e1900 */
[C---:B0-----:R-:W-:Y:S01]  /*2200*/  FMUL R8, R40.reuse, R40 ;  /* 0x0000002828087220 */ /* 0x041fe20000400000 */
[----:B------:R-:W-:Y:S01]  /*2210*/  FADD R40, R40, R40 ;  /* 0x0000002828287221 */ /* 0x000fe20000000000 */
[----:B------:R-:W-:-:S03]  /*2220*/  IMAD.U32 R9, R17, 0x10000, RZ ;  /* 0x0001000011097824 */ /* 0x000fc600078e00ff */
[----:B------:R-:W-:Y:S02]  /*2230*/  FSEL R8, R8, RZ, P0 ;  /* 0x000000ff08087208 */ /* 0x000fe40000000000 */
[----:B------:R-:W-:Y:S02]  /*2240*/  FMNMX R40, RZ, R40, !PT ;  /* 0x00000028ff287209 */ /* 0x000fe40007800000 */
[----:B------:R-:W-:Y:S01]  /*2250*/  F2FP.SATFINITE.E4M3.F32.PACK_AB_MERGE_C R13, RZ, R13, RZ ;  /* 0x0000000dff0d723e */ /* 0x000fe200048070ff */
[----:B------:R-:W-:Y:S02]  /*2260*/  FMUL R61, R9, R8 ;  /* 0x00000008093d7220 */ /* 0x000fe40000400000 */
[----:B------:R-:W-:Y:S01]  /*2270*/  FMUL R62, R40, R9 ;  /* 0x00000009283e7220 */ /* 0x000fe20000400000 */
[----:B------:R-:W-:Y:S01]  /*2280*/  LOP3.LUT R8, R13, 0xffff, RZ, 0xc0, !PT ;  /* 0x0000ffff0d087812 */ /* 0x000fe200078ec0ff */
[----:B------:R-:W-:-:S04]  /*2290*/  FMUL R9, R61, UR8 ;  /* 0x000000083d097c20 */ /* 0x000fc80008400000 */
[----:B------:R-:W-:Y:S01]  /*22a0*/  IMAD.SHL.U32 R17, R8, 0x1000000, RZ ;  /* 0x0100000008117824 */ /* 0x000fe200078e00ff */
[----:B------:R-:W-:-:S04]  /*22b0*/  F2FP.SATFINITE.E4M3.F32.PACK_AB_MERGE_C R8, RZ, R9, RZ ;  /* 0x00000009ff08723e */ /* 0x000fc800048070ff */
[C---:B------:R-:W-:Y:S02]  /*22c0*/  PRMT R13, R8.reuse, 0x7604, R13 ;  /* 0x00007604080d7816 */ /* 0x040fe4000000000d */
[----:B------:R-:W-:Y:S01]  /*22d0*/  LOP3.LUT R8, R8, 0xffff, RZ, 0xc0, !PT ;  /* 0x0000ffff08087812 */ /* 0x000fe200078ec0ff */
[----:B------:R-:W-:-:S04]  /*22e0*/  IMAD.U32 R56, R56, 0x10000, RZ ;  /* 0x0001000038387824 */ /* 0x000fc800078e00ff */
[----:B------:R-:W-:Y:S02]  /*22f0*/  IMAD.SHL.U32 R9, R8, 0x1000000, RZ ;  /* 0x0100000008097824 */ /* 0x000fe400078e00ff */
[----:B------:R-:W-:Y:S01]  /*2300*/  IMAD.U32 R8, R53, 0x10000, RZ ;  /* 0x0001000035087824 */ /* 0x000fe200078e00ff */
[----:B------:R-:W-:Y:S01]  /*2310*/  FMNMX R40, R25, |R34|, !PT ;  /* 0x4000002219287209 */ /* 0x000fe20007800000 */
[----:B------:R-:W-:Y:S02]  /*2320*/  FMUL R56, R65, R56 ;  /* 0x0000003841387220 */ /* 0x000fe40000400000 */
[----:B------:R-:W-:Y:S01]  /*2330*/  FMUL R55, R55, R8 ;  /* 0x0000000837377220 */ /* 0x000fe20000400000 */
[----:B------:R-:W-:Y:S01]  /*2340*/  LOP3.LUT R28, R28, R9, RZ, 0xfc, !PT ;  /* 0x000000091c1c7212 */ /* 0x000fe200078efcff */
[----:B------:R-:W-:Y:S01]  /*2350*/  FMUL R9, R56, UR8 ;  /* 0x0000000838097c20 */ /* 0x000fe20008400000 */
[----:B------:R-:W-:Y:S01]  /*2360*/  FMNMX R40, |R51|, R40, !PT ;  /* 0x0000002833287209 */ /* 0x000fe20007800200 */
[----:B------:R-:W-:Y:S01]  /*2370*/  FMUL R8, R55, UR8 ;  /* 0x0000000837087c20 */ /* 0x000fe20008400000 */
[----:B------:R-:W-:Y:S01]  /*2380*/  FMUL R51, R51, UR8 ;  /* 0x0000000833337c20 */ /* 0x000fe20008400000 */
[----:B------:R-:W-:Y:S01]  /*2390*/  FMUL R34, R34, UR8 ;  /* 0x0000000822227c20 */ /* 0x000fe20008400000 */
[----:B------:R-:W-:-:S02]  /*23a0*/  F2FP.SATFINITE.E4M3.F32.PACK_AB_MERGE_C R9, RZ, R9, RZ ;  /* 0x00000009ff09723e */ /* 0x000fc400048070ff */
[----:B------:R-:W-:Y:S02]  /*23b0*/  F2FP.SATFINITE.E4M3.F32.PACK_AB_MERGE_C R8, RZ, R8, RZ ;  /* 0x00000008ff08723e */ /* 0x000fe400048070ff */
[----:B------:R-:W-:Y:S02]  /*23c0*/  F2FP.SATFINITE.E4M3.F32.PACK_AB_MERGE_C R51, RZ, R51, RZ ;  /* 0x00000033ff33723e */ /* 0x000fe400048070ff */
[----:B------:R-:W-:Y:S02]  /*23d0*/  LOP3.LUT R19, R8, 0xffff, RZ, 0xc0, !PT ;  /* 0x0000ffff08137812 */ /* 0x000fe400078ec0ff */
[----:B------:R-:W-:Y:S02]  /*23e0*/  PRMT R65, R9, 0x7604, R8 ;  /* 0x0000760409417816 */ /* 0x000fe40000000008 */
[----:B------:R-:W-:Y:S02]  /*23f0*/  LOP3.LUT R69, R51, 0xff, RZ, 0xc0, !PT ;  /* 0x000000ff33457812 */ /* 0x000fe400078ec0ff */
[----:B------:R-:W-:-:S02]  /*2400*/  LOP3.LUT R8, R9, 0xffff, RZ, 0xc0, !PT ;  /* 0x0000ffff09087812 */ /* 0x000fc400078ec0ff */
[----:B------:R-:W-:Y:S02]  /*2410*/  F2FP.SATFINITE.E4M3.F32.PACK_AB_MERGE_C R34, RZ, R34, RZ ;  /* 0x00000022ff22723e */ /* 0x000fe400048070ff */
[----:B------:R-:W-:Y:S02]  /*2420*/  PRMT R69, R8, 0x7604, R69 ;  /* 0x0000760408457816 */ /* 0x000fe40000000045 */
[----:B------:R-:W-:Y:S02]  /*2430*/  LOP3.LUT R70, R34, 0xff, RZ, 0xc0, !PT ;  /* 0x000000ff22467812 */ /* 0x000fe400078ec0ff */
[----:B------:R-:W-:Y:S02]  /*2440*/  IADD3 R8, P0, R52, R6, RZ ;  /* 0x0000000634087210 */ /* 0x000fe40007f1e0ff */
[----:B------:R-:W-:Y:S01]  /*2450*/  PRMT R70, R19, 0x7604, R70 ;  /* 0x0000760413467816 */ /* 0x000fe20000000046 */
[----:B------:R-:W-:Y:S02]  /*2460*/  IMAD.U32 R19, RZ, RZ, UR16 ;  /* 0x00000010ff137e24 */ /* 0x000fe4000f8e00ff */
[----:B------:R-:W-:Y:S01]  /*2470*/  IMAD.X R9, RZ, RZ, R63, P0 ;  /* 0x000000ffff097224 */ /* 0x000fe200000e063f */
[----:B------:R-:W-:Y:S01]  /*2480*/  LOP3.LUT R17, R18, R17, RZ, 0xfc, !PT ;  /* 0x0000001112117212 */ /* 0x000fe200078efcff */
[----:B------:R-:W-:Y:S01]  /*2490*/  IMAD.WIDE.U32 R18, R19, 0x5, R8 ;  /* 0x0000000513127825 */ /* 0x000fe200078e0008 */
[----:B------:R-:W-:-:S03]  /*24a0*/  IADD3 R41, P0, R8, UR6, RZ ;  /* 0x0000000608297c10 */ /* 0x000fc6000ff1e0ff */
[----:B------:R-:W-:Y:S01]  /*24b0*/  VIADD R7, R19, UR5 ;  /* 0x0000000513077c36 */ /* 0x000fe20008000000 */
[----:B------:R-:W-:Y:S01]  /*24c0*/  PRMT R67, R51, 0x7604, R34 ;  /* 0x0000760433437816 */ /* 0x000fe20000000022 */
[----:B------:R-:W-:-:S03]  /*24d0*/  IMAD.SHL.U32 R25, R18, 0x4, RZ ;  /* 0x0000000412197824 */ /* 0x000fc600078e00ff */
[----:B------:R-:W-:Y:S02]  /*24e0*/  SHF.L.U64.HI R34, R18, 0x2, R7 ;  /* 0x0000000212227819 */ /* 0x000fe40000010207 */
[----:B------:R-:W-:-:S04]  /*24f0*/  IADD3.X R18, R9, UR7, RZ, P0, !PT ;  /* 0x0000000709127c10 */ /* 0x000fc800087fe4ff */
[C---:B------:R-:W-:Y:S01]  /*2500*/  SHF.L.U64.HI R18, R41.reuse, 0x2, R18 ;  /* 0x0000000229127819 */ /* 0x040fe20000010212 */
[----:B------:R-:W-:-:S05]  /*2510*/  IMAD.SHL.U32 R41, R41, 0x4, RZ ;  /* 0x0000000429297824 */ /* 0x000fca00078e00ff */
[----:B------:R-:W-:-:S05]  /*2520*/  IADD3 R8, P0, R41, R36, RZ ;  /* 0x0000002429087210 */ /* 0x000fca0007f1e0ff */
[----:B------:R-:W-:Y:S01]  /*2530*/  IMAD.X R9, R18, 0x1, R37, P0 ;  /* 0x0000000112097824 */ /* 0x000fe200000e0625 */
[----:B------:R-:W-:-:S04]  /*2540*/  FMNMX R55, |R55|, R40, !PT ;  /* 0x0000002837377209 */ /* 0x000fc80007800200 */
[----:B------:R0:W3:Y:S01]  /*2550*/  LDG.E R53, desc[UR10][R8.64] ;  /* 0x0000000a08357981 */ /* 0x0000e2000c1e1900 */
[----:B------:R-:W-:-:S05]  /*2560*/  IADD3 R40, P0, R41, R44, RZ ;  /* 0x0000002c29287210 */ /* 0x000fca0007f1e0ff */
[----:B------:R-:W-:Y:S01]  /*2570*/  IMAD.X R41, R18, 0x1, R45, P0 ;  /* 0x0000000112297824 */ /* 0x000fe200000e062d */
[----:B------:R-:W-:Y:S01]  /*2580*/  FMNMX R56, |R56|, R55, !PT ;  /* 0x0000003738387209 */ /* 0x000fe20007800200 */
[----:B------:R-:W-:Y:S01]  /*2590*/  IMAD.U32 R19, R10, 0x10000, RZ ;  /* 0x000100000a137824 */ /* 0x000fe200078e00ff */
[C---:B------:R-:W-:Y:S02]  /*25a0*/  PRMT R7, R20.reuse, 0x7632, R7 ;  /* 0x0000763214077816 */ /* 0x040fe40000000007 */
[----:B------:R1:W4:Y:S01]  /*25b0*/  LDG.E R55, desc[UR10][R40.64] ;  /* 0x0000000a28377981 */ /* 0x000322000c1e1900 */
[----:B------:R-:W-:Y:S02]  /*25c0*/  IMAD.U32 R20, R20, 0x10000, RZ ;  /* 0x0001000014147824 */ /* 0x000fe400078e00ff */
[----:B------:R-:W-:Y:S01]  /*25d0*/  FMUL R68, R68, R19 ;  /* 0x0000001344447220 */ /* 0x000fe20000400000 */
[----:B------:R-:W-:Y:S01]  /*25e0*/  PRMT R19, R10, 0x7632, R19 ;  /* 0x000076320a137816 */ /* 0x000fe20000000013 */
[----:B------:R-:W-:-:S02]  /*25f0*/  IMAD.U32 R7, R7, 0x10000, RZ ;  /* 0x0001000007077824 */ /* 0x000fc400078e00ff */
[----:B------:R-:W-:Y:S01]  /*2600*/  FMUL R23, R23, R20 ;  /* 0x0000001417177220 */ /* 0x000fe20000400000 */
[----:B0-----:R-:W-:Y:S01]  /*2610*/  IADD3 R8, P0, R14, UR9, RZ ;  /* 0x000000090e087c10 */ /* 0x001fe2000ff1e0ff */
[----:B------:R-:W-:Y:S01]  /*2620*/  FMUL R7, R50, R7 ;  /* 0x0000000732077220 */ /* 0x000fe20000400000 */
[----:B------:R-:W-:Y:S02]  /*2630*/  IMAD.U32 R19, R19, 0x10000, RZ ;  /* 0x0001000013137824 */ /* 0x000fe400078e00ff */
[----:B------:R-:W-:Y:S02]  /*2640*/  IADD3.X R9, R15, UR4, RZ, P0, !PT ;  /* 0x000000040f097c10 */ /* 0x000fe400087fe4ff */
[----:B------:R-:W-:Y:S02]  /*2650*/  IADD3 R18, P0, R8, UR9, RZ ;  /* 0x0000000908127c10 */ /* 0x000fe4000ff1e0ff */
[----:B------:R-:W-:Y:S01]  /*2660*/  FMNMX R56, |R23|, R56, !PT ;  /* 0x0000003817387209 */ /* 0x000fe20007800200 */
[----:B------:R-:W-:Y:S01]  /*2670*/  FMUL R62, R62, R19 ;  /* 0x000000133e3e7220 */ /* 0x000fe20000400000 */
[----:B------:R-:W-:Y:S01]  /*2680*/  IADD3.X R19, R9, UR4, RZ, P0, !PT ;  /* 0x0000000409137c10 */ /* 0x000fe200087fe4ff */
[----:B------:R0:W5:Y:S01]  /*2690*/  LDG.E R10, desc[UR10][R8.64] ;  /* 0x0000000a080a7981 */ /* 0x000162000c1e1900 */
[----:B------:R-:W-:-:S02]  /*26a0*/  FMNMX R15, |R7|, R56, !PT ;  /* 0x00000038070f7209 */ /* 0x000fc40007800200 */
[----:B------:R-:W-:Y:S01]  /*26b0*/  IADD3 R14, P0, R18, UR9, RZ ;  /* 0x00000009120e7c10 */ /* 0x000fe2000ff1e0ff */
[----:B------:R0:W5:Y:S01]  /*26c0*/  LDG.E R40, desc[UR10][R18.64] ;  /* 0x0000000a12287981 */ /* 0x000162000c1e1900 */
[----:B-1----:R-:W-:Y:S02]  /*26d0*/  FMNMX R41, |R68|, R15, !PT ;  /* 0x0000000f44297209 */ /* 0x002fe40007800200 */
[----:B------:R-:W-:Y:S02]  /*26e0*/  IADD3.X R15, R19, UR4, RZ, P0, !PT ;  /* 0x00000004130f7c10 */ /* 0x000fe400087fe4ff */
[----:B0-----:R-:W-:Y:S02]  /*26f0*/  IADD3 R8, P0, R25, R36, RZ ;  /* 0x0000002419087210 */ /* 0x001fe40007f1e0ff */
[----:B------:R-:W-:Y:S01]  /*2700*/  FMNMX R50, |R62|, R41, !PT ;  /* 0x000000293e327209 */ /* 0x000fe20007800200 */
[----:B------:R-:W5:Y:S02]  /*2710*/  LDG.E R20, desc[UR10][R14.64] ;  /* 0x0000000a0e147981 */ /* 0x000f64000c1e1900 */
[----:B------:R-:W-:Y:S01]  /*2720*/  IMAD.X R9, R34, 0x1, R37, P0 ;  /* 0x0000000122097824 */ /* 0x000fe200000e0625 */
[----:B------:R-:W-:-:S04]  /*2730*/  FMNMX R50, |R47|, R50, !PT ;  /* 0x000000322f327209 */ /* 0x000fc80007800200 */
[----:B------:R0:W5:Y:S01]  /*2740*/  LDG.E R47, desc[UR10][R8.64] ;  /* 0x0000000a082f7981 */ /* 0x000162000c1e1900 */
[----:B------:R-:W-:-:S04]  /*2750*/  IADD3 R56, P0, R8, UR6, RZ ;  /* 0x0000000608387c10 */ /* 0x000fc8000ff1e0ff */
[----:B------:R-:W-:-:S05]  /*2760*/  IADD3.X R57, R9, UR7, RZ, P0, !PT ;  /* 0x0000000709397c10 */ /* 0x000fca00087fe4ff */
[----:B------:R1:W5:Y:S01]  /*2770*/  LDG.E R41, desc[UR10][R56.64] ;  /* 0x0000000a38297981 */ /* 0x000362000c1e1900 */
[----:B------:R-:W-:-:S05]  /*2780*/  IADD3 R18, P0, R25, R44, RZ ;  /* 0x0000002c19127210 */ /* 0x000fca0007f1e0ff */
[----:B------:R-:W-:-:S05]  /*2790*/  IMAD.X R19, R34, 0x1, R45, P0 ;  /* 0x0000000122137824 */ /* 0x000fca00000e062d */
[----:B------:R-:W5:Y:S01]  /*27a0*/  LDG.E R25, desc[UR10][R18.64] ;  /* 0x0000000a12197981 */ /* 0x000f62000c1e1900 */
[----:B------:R-:W-:Y:S02]  /*27b0*/  FMNMX R72, |R35|, R50, !PT ;  /* 0x0000003223487209 */ /* 0x000fe40007800200 */
[----:B------:R-:W-:-:S04]  /*27c0*/  IADD3 R50, P1, R56, UR6, RZ ;  /* 0x0000000638327c10 */ /* 0x000fc8000ff3e0ff */
[----:B------:R-:W-:Y:S02]  /*27d0*/  IADD3.X R51, R57, UR7, RZ, P1, !PT ;  /* 0x0000000739337c10 */ /* 0x000fe40008ffe4ff */
[----:B0-----:R-:W-:-:S03]  /*27e0*/  IADD3 R8, P0, R18, UR6, RZ ;  /* 0x0000000612087c10 */ /* 0x001fc6000ff1e0ff */
[----:B------:R-:W5:Y:S01]  /*27f0*/  LDG.E R34, desc[UR10][R50.64] ;  /* 0x0000000a32227981 */ /* 0x000f62000c1e1900 */
[----:B------:R-:W-:Y:S02]  /*2800*/  IADD3.X R9, R19, UR7, RZ, P0, !PT ;  /* 0x0000000713097c10 */ /* 0x000fe400087fe4ff */
[----:B------:R-:W-:-:S03]  /*2810*/  IADD3 R14, P0, R8, UR6, RZ ;  /* 0x00000006080e7c10 */ /* 0x000fc6000ff1e0ff */
[----:B------:R0:W5:Y:S01]  /*2820*/  LDG.E R35, desc[UR10][R8.64] ;  /* 0x0000000a08237981 */ /* 0x000162000c1e1900 */
[----:B------:R-:W-:Y:S02]  /*2830*/  IADD3.X R15, R9, UR7, RZ, P0, !PT ;  /* 0x00000007090f7c10 */ /* 0x000fe400087fe4ff */
[----:B------:R-:W-:-:S03]  /*2840*/  FMNMX R71, |R27|, R72, !PT ;  /* 0x000000481b477209 */ /* 0x000fc60007800200 */
[----:B------:R0:W5:Y:S01]  /*2850*/  LDG.E R27, desc[UR10][R14.64] ;  /* 0x0000000a0e1b7981 */ /* 0x000162000c1e1900 */
[----:B-1----:R-:W-:Y:S01]  /*2860*/  FMUL R57, R23, UR8 ;  /* 0x0000000817397c20 */ /* 0x002fe20008400000 */
[----:B------:R-:W-:Y:S02]  /*2870*/  IADD3 R56, P1, R42, R6, RZ ;  /* 0x000000062a387210 */ /* 0x000fe40007f3e0ff */
[----:B------:R-:W-:Y:S01]  /*2880*/  IADD3 R23, P0, R6, UR6, RZ ;  /* 0x0000000606177c10 */ /* 0x000fe2000ff1e0ff */
[----:B------:R-:W-:Y:S01]  /*2890*/  FMUL R6, R7, UR8 ;  /* 0x0000000807067c20 */ /* 0x000fe20008400000 */
[----:B------:R-:W-:Y:S01]  /*28a0*/  F2FP.SATFINITE.E4M3.F32.PACK_AB_MERGE_C R57, RZ, R57, RZ ;  /* 0x00000039ff39723e */ /* 0x000fe200048070ff */
[----:B------:R-:W-:Y:S01]  /*28b0*/  FMUL R68, R68, UR8 ;  /* 0x0000000844447c20 */ /* 0x000fe20008400000 */
[----:B------:R-:W-:Y:S02]  /*28c0*/  FMUL R62, R62, UR8 ;  /* 0x000000083e3e7c20 */ /* 0x000fe40008400000 */
[----:B------:R-:W-:-:S02]  /*28d0*/  F2FP.SATFINITE.E4M3.F32.PACK_AB_MERGE_C R6, RZ, R6, RZ ;  /* 0x00000006ff06723e */ /* 0x000fc400048070ff */
[----:B0-----:R-:W-:Y:S02]  /*28e0*/  F2FP.SATFINITE.E4M3.F32.PACK_AB_MERGE_C R8, RZ, R68, RZ ;  /* 0x00000044ff08723e */ /* 0x001fe400048070ff */
[C---:B------:R-:W-:Y:S02]  /*28f0*/  PRMT R9, R6.reuse, 0x7604, R57 ;  /* 0x0000760406097816 */ /* 0x040fe40000000039 */
[----:B------:R-:W-:Y:S02]  /*2900*/  LOP3.LUT R6, R6, 0xff, RZ, 0xc0, !PT ;  /* 0x000000ff06067812 */ /* 0x000fe400078ec0ff */
[----:B------:R-:W-:Y:S02]  /*2910*/  F2FP.SATFINITE.E4M3.F32.PACK_AB_MERGE_C R51, RZ, R62, RZ ;  /* 0x0000003eff33723e */ /* 0x000fe400048070ff */
[----:B------:R-:W-:Y:S02]  /*2920*/  LOP3.LUT R7, R57, 0xff, RZ, 0xc0, !PT ;  /* 0x000000ff39077812 */ /* 0x000fe400078ec0ff */
[----:B------:R-:W-:-:S02]  /*2930*/  FMNMX R71, |R12|, R71, !PT ;  /* 0x000000470c477209 */ /* 0x000fc40007800200 */
[----:B------:R-:W-:Y:S02]  /*2940*/  PRMT R57, R69, 0x5410, R6 ;  /* 0x0000541045397816 */ /* 0x000fe40000000006 */
[C---:B------:R-:W-:Y:S02]  /*2950*/  PRMT R69, R51.reuse, 0x7604, R8 ;  /* 0x0000760433457816 */ /* 0x040fe40000000008 */
[----:B------:R-:W-:Y:S01]  /*2960*/  LOP3.LUT R51, R51, 0xffff, RZ, 0xc0, !PT ;  /* 0x0000ffff33337812 */ /* 0x000fe200078ec0ff */
[----:B------:R-:W-:Y:S01]  /*2970*/  IMAD.X R15, RZ, RZ, R63, P1 ;  /* 0x000000ffff0f7224 */ /* 0x000fe200008e063f */
[----:B------:R-:W-:Y:S02]  /*2980*/  LOP3.LUT R12, R8, 0xffff, RZ, 0xc0, !PT ;  /* 0x0000ffff080c7812 */ /* 0x000fe400078ec0ff */
[----:B------:R-:W-:Y:S01]  /*2990*/  FMNMX R71, |R66|, R71, !PT ;  /* 0x0000004742477209 */ /* 0x000fe20007800200 */
[----:B------:R-:W-:Y:S02]  /*29a0*/  IMAD.SHL.U32 R66, R56, 0x2, RZ ;  /* 0x0000000238427824 */ /* 0x000fe400078e00ff */
[----:B------:R-:W-:Y:S01]  /*29b0*/  IMAD.SHL.U32 R8, R51, 0x1000000, RZ ;  /* 0x0100000033087824 */ /* 0x000fe200078e00ff */
[----:B------:R-:W-:Y:S01]  /*29c0*/  PRMT R7, R70, 0x5410, R7 ;  /* 0x0000541046077816 */ /* 0x000fe20000000007 */
[----:B------:R-:W-:Y:S01]  /*29d0*/  IMAD.SHL.U32 R12, R12, 0x1000000, RZ ;  /* 0x010000000c0c7824 */ /* 0x000fe200078e00ff */
[----:B------:R-:W-:-:S02]  /*29e0*/  SHF.L.U64.HI R15, R56, 0x1, R15 ;  /* 0x00000001380f7819 */ /* 0x000fc4000001020f */
[----:B------:R-:W-:Y:S02]  /*29f0*/  IADD3 R6, P1, R66, R54, RZ ;  /* 0x0000003642067210 */ /* 0x000fe40007f3e0ff */
[----:B------:R-:W-:Y:S02]  /*2a00*/  LOP3.LUT R57, R57, R8, RZ, 0xfc, !PT ;  /* 0x0000000839397212 */ /* 0x000fe400078efcff */
[----:B------:R-:W-:Y:S01]  /*2a10*/  LOP3.LUT R12, R7, R12, RZ, 0xfc, !PT ;  /* 0x0000000c070c7212 */ /* 0x000fe200078efcff */
[----:B------:R-:W-:Y:S01]  /*2a20*/  IMAD.X R7, R15, 0x1, R24, P1 ;  /* 0x000000010f077824 */ /* 0x000fe200008e0618 */
[----:B------:R-:W-:-:S04]  /*2a30*/  IADD3 R18, P1, R6, UR12, RZ ;  /* 0x0000000c06127c10 */ /* 0x000fc8000ff3e0ff */
[----:B------:R-:W-:Y:S02]  /*2a40*/  IADD3.X R19, R7, UR13, RZ, P1, !PT ;  /* 0x0000000d07137c10 */ /* 0x000fe40008ffe4ff */
[----:B------:R-:W-:-:S04]  /*2a50*/  FMNMX R71, |R64|, R71, !PT ;  /* 0x0000004740477209 */ /* 0x000fc80007800200 */
[----:B------:R-:W-:Y:S01]  /*2a60*/  FMNMX R56, |R60|, R71, !PT ;  /* 0x000000473c387209 */ /* 0x000fe20007800200 */
[----:B------:R-:W-:Y:S04]  /*2a70*/  STG.E.U16 desc[UR10][R6.64], R67 ;  /* 0x0000004306007986 */ /* 0x000fe8000c10150a */
[----:B------:R0:W-:Y:S01]  /*2a80*/  STG.E.U16 desc[UR10][R18.64], R65 ;  /* 0x0000004112007986 */ /* 0x0001e2000c10150a */
[----:B------:R-:W-:Y:S01]  /*2a90*/  FMNMX R56, |R61|, R56, !PT ;  /* 0x000000383d387209 */ /* 0x000fe20007800200 */
[----:B--2---:R-:W-:Y:S02]  /*2aa0*/  IMAD.U32 R51, R59, 0x10000, RZ ;  /* 0x000100003b337824 */ /* 0x004fe400078e00ff */
[----:B---3--:R-:W-:-:S04]  /*2ab0*/  IMAD.U32 R8, R53, 0x10000, RZ ;  /* 0x0001000035087824 */ /* 0x008fc800078e00ff */
[C---:B------:R-:W-:Y:S01]  /*2ac0*/  FADD R14, R8.reuse, R8 ;  /* 0x00000008080e7221 */ /* 0x040fe20000000000 */
[C---:B------:R-:W-:Y:S01]  /*2ad0*/  FSETP.GT.AND P1, PT, R8.reuse, RZ, PT ;  /* 0x000000ff0800720b */ /* 0x040fe20003f24000 */
[----:B------:R-:W-:Y:S01]  /*2ae0*/  FMUL R8, R8, R8 ;  /* 0x0000000808087220 */ /* 0x000fe20000400000 */
[----:B------:R-:W-:Y:S02]  /*2af0*/  PRMT R50, R53, 0x7632, R50 ;  /* 0x0000763235327816 */ /* 0x000fe40000000032 */
[----:B------:R-:W-:Y:S02]  /*2b00*/  FMNMX R14, RZ, R14, !PT ;  /* 0x0000000eff0e7209 */ /* 0x000fe40007800000 */
[----:B------:R-:W-:Y:S01]  /*2b10*/  FSEL R8, R8, RZ, P1 ;  /* 0x000000ff08087208 */ /* 0x000fe20000800000 */
[----:B----4-:R-:W-:Y:S02]  /*2b20*/  IMAD.U32 R53, R55, 0x10000, RZ ;  /* 0x0001000037357824 */ /* 0x010fe400078e00ff */
[----:B------:R-:W-:Y:S01]  /*2b30*/  FMUL R14, R14, R51 ;  /* 0x000000330e0e7220 */ /* 0x000fe20000400000 */
[----:B------:R-:W-:-:S02]  /*2b40*/  IMAD.U32 R50, R50, 0x10000, RZ ;  /* 0x0001000032327824 */ /* 0x000fc400078e00ff */
[----:B------:R-:W-:Y:S01]  /*2b50*/  FMUL R8, R51, R8 ;  /* 0x0000000833087220 */ /* 0x000fe20000400000 */
[----:B------:R-:W-:Y:S01]  /*2b60*/  FMUL R53, R14, R53 ;  /* 0x000000350e357220 */ /* 0x000fe20000400000 */
[C---:B------:R-:W-:Y:S01]  /*2b70*/  FADD R14, R50.reuse, R50 ;  /* 0x00000032320e7221 */ /* 0x040fe20000000000 */
[----:B------:R-:W-:Y:S02]  /*2b80*/  PRMT R51, R59, 0x7632, R51 ;  /* 0x000076323b337816 */ /* 0x000fe40000000033 */
[C---:B------:R-:W-:Y:S01]  /*2b90*/  FSETP.GT.AND P1, PT, R50.reuse, RZ, PT ;  /* 0x000000ff3200720b */ /* 0x040fe20003f24000 */
[----:B------:R-:W-:Y:S01]  /*2ba0*/  FMUL R50, R50, R50 ;  /* 0x0000003232327220 */ /* 0x000fe20000400000 */
[----:B------:R-:W-:Y:S01]  /*2bb0*/  PRMT R55, R55, 0x7632, R55 ;  /* 0x0000763237377816 */ /* 0x000fe20000000037 */
[----:B------:R-:W-:Y:S01]  /*2bc0*/  IMAD.U32 R51, R51, 0x10000, RZ ;  /* 0x0001000033337824 */ /* 0x000fe200078e00ff */
[----:B------:R-:W-:Y:S02]  /*2bd0*/  FMNMX R14, RZ, R14, !PT ;  /* 0x0000000eff0e7209 */ /* 0x000fe40007800000 */
[----:B------:R-:W-:Y:S01]  /*2be0*/  FSEL R60, R50, RZ, P1 ;  /* 0x000000ff323c7208 */ /* 0x000fe20000800000 */
[----:B------:R-:W-:-:S02]  /*2bf0*/  IMAD.U32 R50, R55, 0x10000, RZ ;  /* 0x0001000037327824 */ /* 0x000fc400078e00ff */
[----:B------:R-:W-:-:S04]  /*2c00*/  FMUL R55, R14, R51 ;  /* 0x000000330e377220 */ /* 0x000fc80000400000 */
[----:B------:R-:W-:Y:S01]  /*2c10*/  FMUL R55, R55, R50 ;  /* 0x0000003237377220 */ /* 0x000fe20000400000 */
[----:B------:R-:W-:Y:S01]  /*2c20*/  IADD3 R50, P1, R6, UR6, RZ ;  /* 0x0000000606327c10 */ /* 0x000fe2000ff3e0ff */
[----:B------:R-:W-:Y:S01]  /*2c30*/  FMUL R14, R51, R60 ;  /* 0x0000003c330e7220 */ /* 0x000fe20000400000 */
[----:B------:R-:W-:Y:S02]  /*2c40*/  IADD3 R60, P2, R18, UR6, RZ ;  /* 0x00000006123c7c10 */ /* 0x000fe4000ff5e0ff */
[----:B------:R-:W-:Y:S02]  /*2c50*/  IADD3.X R51, R7, UR7, RZ, P1, !PT ;  /* 0x0000000707337c10 */ /* 0x000fe40008ffe4ff */
[----:B0-----:R-:W-:Y:S02]  /*2c60*/  IADD3 R18, P1, R66, R21, RZ ;  /* 0x0000001542127210 */ /* 0x001fe40007f3e0ff */
[----:B------:R-:W-:-:S03]  /*2c70*/  IADD3.X R61, R19, UR7, RZ, P2, !PT ;  /* 0x00000007133d7c10 */ /* 0x000fc600097fe4ff */
[----:B------:R-:W-:Y:S01]  /*2c80*/  IMAD.X R19, R15, 0x1, R11, P1 ;  /* 0x000000010f137824 */ /* 0x000fe200008e060b */
[C---:B-----5:R-:W-:Y:S01]  /*2c90*/  PRMT R15, R47.reuse, 0x7632, R15 ;  /* 0x000076322f0f7816 */ /* 0x060fe2000000000f */
[----:B------:R-:W-:Y:S01]  /*2ca0*/  IMAD.U32 R47, R47, 0x10000, RZ ;  /* 0x000100002f2f7824 */ /* 0x000fe200078e00ff */
[----:B------:R0:W-:Y:S03]  /*2cb0*/  STG.E.U16 desc[UR10][R50.64], R9 ;  /* 0x0000000932007986 */ /* 0x0001e6000c10150a */
[----:B------:R-:W-:Y:S01]  /*2cc0*/  IMAD.U32 R15, R15, 0x10000, RZ ;  /* 0x000100000f0f7824 */ /* 0x000fe200078e00ff */
[C---:B------:R-:W-:Y:S01]  /*2cd0*/  FSETP.GT.AND P1, PT, R47.reuse, RZ, PT ;  /* 0x000000ff2f00720b */ /* 0x040fe20003f24000 */
[C---:B------:R-:W-:Y:S01]  /*2ce0*/  FADD R7, R47.reuse, R47 ;  /* 0x0000002f2f077221 */ /* 0x040fe20000000000 */
[----:B------:R-:W-:Y:S01]  /*2cf0*/  FMUL R47, R47, R47 ;  /* 0x0000002f2f2f7220 */ /* 0x000fe20000400000 */
[C---:B------:R-:W-:Y:S01]  /*2d00*/  PRMT R59, R10.reuse, 0x7632, R59 ;  /* 0x000076320a3b7816 */ /* 0x040fe2000000003b */
[----:B------:R-:W-:-:S02]  /*2d10*/  IMAD.U32 R10, R10, 0x10000, RZ ;  /* 0x000100000a0a7824 */ /* 0x000fc400078e00ff */
[----:B------:R-:W-:Y:S01]  /*2d20*/  FMNMX R7, RZ, R7, !PT ;  /* 0x00000007ff077209 */ /* 0x000fe20007800000 */
[----:B0-----:R-:W-:Y:S01]  /*2d30*/  FADD R9, R15, R15 ;  /* 0x0000000f0f097221 */ /* 0x001fe20000000000 */
[----:B------:R-:W-:Y:S02]  /*2d40*/  FSEL R47, R47, RZ, P1 ;  /* 0x000000ff2f2f7208 */ /* 0x000fe40000800000 */
[C---:B------:R-:W-:Y:S01]  /*2d50*/  FSETP.GT.AND P2, PT, R15.reuse, RZ, PT ;  /* 0x000000ff0f00720b */ /* 0x040fe20003f44000 */
[----:B------:R-:W-:Y:S01]  /*2d60*/  FMUL R15, R15, R15 ;  /* 0x0000000f0f0f7220 */ /* 0x000fe20000400000 */
[----:B------:R-:W-:Y:S01]  /*2d70*/  IMAD.U32 R50, R59, 0x10000, RZ ;  /* 0x000100003b327824 */ /* 0x000fe200078e00ff */
[----:B------:R-:W-:Y:S01]  /*2d80*/  FMNMX R9, RZ, R9, !PT ;  /* 0x00000009ff097209 */ /* 0x000fe20007800000 */
[----:B------:R-:W-:Y:S01]  /*2d90*/  FMUL R59, R7, R10 ;  /* 0x0000000a073b7220 */ /* 0x000fe20000400000 */
[----:B------:R-:W-:Y:S01]  /*2da0*/  FMUL R10, R10, R47 ;  /* 0x0000002f0a0a7220 */ /* 0x000fe20000400000 */
[----:B------:R-:W-:Y:S01]  /*2db0*/  FSEL R15, R15, RZ, P2 ;  /* 0x000000ff0f0f7208 */ /* 0x000fe20001000000 */
[----:B------:R0:W-:Y:S01]  /*2dc0*/  STG.E.U16 desc[UR10][R60.64], R69 ;  /* 0x000000453c007986 */ /* 0x0001e2000c10150a */
[----:B------:R-:W-:Y:S01]  /*2dd0*/  FMUL R47, R9, R50 ;  /* 0x00000032092f7220 */ /* 0x000fe20000400000 */
[----:B------:R-:W-:Y:S01]  /*2de0*/  FMUL R9, R8, UR8 ;  /* 0x0000000808097c20 */ /* 0x000fe20008400000 */
[----:B------:R-:W-:Y:S01]  /*2df0*/  IADD3 R6, P3, R18, UR12, RZ ;  /* 0x0000000c12067c10 */ /* 0x000fe2000ff7e0ff */
[----:B------:R-:W-:Y:S01]  /*2e00*/  FMUL R15, R50, R15 ;  /* 0x0000000f320f7220 */ /* 0x000fe20000400000 */
[----:B------:R-:W-:-:S02]  /*2e10*/  IADD3 R50, P1, R18, UR6, RZ ;  /* 0x0000000612327c10 */ /* 0x000fc4000ff3e0ff */
[----:B------:R-:W-:Y:S01]  /*2e20*/  F2FP.SATFINITE.E4M3.F32.PACK_AB_MERGE_C R9, RZ, R9, RZ ;  /* 0x00000009ff09723e */ /* 0x000fe200048070ff */
[----:B0-----:R-:W-:Y:S01]  /*2e30*/  FMUL R61, R10, UR8 ;  /* 0x000000080a3d7c20 */ /* 0x001fe20008400000 */
[----:B------:R-:W-:Y:S01]  /*2e40*/  FMUL R60, R14, UR8 ;  /* 0x000000080e3c7c20 */ /* 0x000fe20008400000 */
[----:B------:R-:W-:-:S03]  /*2e50*/  IADD3.X R7, R19, UR13, RZ, P3, !PT ;  /* 0x0000000d13077c10 */ /* 0x000fc60009ffe4ff */
[----:B------:R-:W-:Y:S01]  /*2e60*/  F2FP.SATFINITE.E4M3.F32.PACK_AB_MERGE_C R61, RZ, R61, RZ ;  /* 0x0000003dff3d723e */ /* 0x000fe200048070ff */
[----:B------:R0:W-:Y:S01]  /*2e70*/  STG.E.U16 desc[UR10][R18.64], R46 ;  /* 0x0000002e12007986 */ /* 0x0001e2000c10150a */
[----:B------:R-:W-:Y:S01]  /*2e80*/  IADD3.X R51, R19, UR7, RZ, P1, !PT ;  /* 0x0000000713337c10 */ /* 0x000fe20008ffe4ff */
[----:B------:R-:W-:Y:S01]  /*2e90*/  FMUL R64, R15, UR8 ;  /* 0x000000080f407c20 */ /* 0x000fe20008400000 */
[----:B------:R-:W-:Y:S01]  /*2ea0*/  F2FP.SATFINITE.E4M3.F32.PACK_AB_MERGE_C R62, RZ, R60, RZ ;  /* 0x0000003cff3e723e */ /* 0x000fe200048070ff */
[----:B------:R1:W-:Y:S03]  /*2eb0*/  STG.E.U16 desc[UR10][R6.64], R43 ;  /* 0x0000002b06007986 */ /* 0x0003e6000c10150a */
[----:B------:R-:W-:Y:S02]  /*2ec0*/  PRMT R60, R62, 0x7604, R9 ;  /* 0x000076043e3c7816 */ /* 0x000fe40000000009 */
[----:B0-----:R-:W-:-:S02]  /*2ed0*/  LOP3.LUT R46, R9, 0xff, RZ, 0xc0, !PT ;  /* 0x000000ff092e7812 */ /* 0x001fc400078ec0ff */
[----:B------:R-:W-:Y:S02]  /*2ee0*/  LOP3.LUT R19, R61, 0xffff, RZ, 0xc0, !PT ;  /* 0x0000ffff3d137812 */ /* 0x000fe400078ec0ff */
[C---:B------:R-:W-:Y:S01]  /*2ef0*/  PRMT R18, R41.reuse, 0x7632, R18 ;  /* 0x0000763229127816 */ /* 0x040fe20000000012 */
[----:B------:R-:W-:Y:S01]  /*2f00*/  IMAD.U32 R41, R41, 0x10000, RZ ;  /* 0x0001000029297824 */ /* 0x000fe200078e00ff */
[----:B-1----:R-:W-:Y:S02]  /*2f10*/  LOP3.LUT R43, R62, 0xff, RZ, 0xc0, !PT ;  /* 0x000000ff3e2b7812 */ /* 0x002fe400078ec0ff */
[----:B------:R-:W-:Y:S01]  /*2f20*/  PRMT R46, R19, 0x7604, R46 ;  /* 0x00007604132e7816 */ /* 0x000fe2000000002e */
[C---:B------:R-:W-:Y:S01]  /*2f30*/  IMAD.U32 R19, R40.reuse, 0x10000, RZ ;  /* 0x0001000028137824 */ /* 0x040fe200078e00ff */
[----:B------:R-:W-:Y:S02]  /*2f40*/  F2FP.SATFINITE.E4M3.F32.PACK_AB_MERGE_C R64, RZ, R64, RZ ;  /* 0x00000040ff40723e */ /* 0x000fe400048070ff */
[----:B------:R-:W-:Y:S01]  /*2f50*/  PRMT R62, R40, 0x7632, R62 ;  /* 0x00007632283e7816 */ /* 0x000fe2000000003e */
[----:B------:R-:W-:Y:S01]  /*2f60*/  IMAD.U32 R40, R18, 0x10000, RZ ;  /* 0x0001000012287824 */ /* 0x000fe200078e00ff */
[C---:B------:R-:W-:Y:S01]  /*2f70*/  FSETP.GT.AND P1, PT, R41.reuse, RZ, PT ;  /* 0x000000ff2900720b */ /* 0x040fe20003f24000 */
[C---:B------:R-:W-:Y:S01]  /*2f80*/  FADD R18, R41.reuse, R41 ;  /* 0x0000002929127221 */ /* 0x040fe20000000000 */
[----:B------:R-:W-:Y:S01]  /*2f90*/  PRMT R9, R64, 0x7604, R61 ;  /* 0x0000760440097816 */ /* 0x000fe2000000003d */
[----:B------:R0:W-:Y:S01]  /*2fa0*/  STG.E.U16 desc[UR10][R50.64], R29 ;  /* 0x0000001d32007986 */ /* 0x0001e2000c10150a */
[----:B------:R-:W-:Y:S01]  /*2fb0*/  FMUL R41, R41, R41 ;  /* 0x0000002929297220 */ /* 0x000fe20000400000 */
[C---:B------:R-:W-:Y:S01]  /*2fc0*/  FADD R61, R40.reuse, R40 ;  /* 0x00000028283d7221 */ /* 0x040fe20000000000 */
[----:B------:R-:W-:-:S02]  /*2fd0*/  FSETP.GT.AND P2, PT, R40, RZ, PT ;  /* 0x000000ff2800720b */ /* 0x000fc40003f44000 */
[----:B------:R-:W-:Y:S02]  /*2fe0*/  FMNMX R18, RZ, R18, !PT ;  /* 0x00000012ff127209 */ /* 0x000fe40007800000 */
[----:B------:R-:W-:Y:S01]  /*2ff0*/  FMNMX R61, RZ, R61, !PT ;  /* 0x0000003dff3d7209 */ /* 0x000fe20007800000 */
[----:B0-----:R-:W-:Y:S01]  /*3000*/  FMUL R29, R40, R40 ;  /* 0x00000028281d7220 */ /* 0x001fe20000400000 */
[----:B------:R-:W-:Y:S01]  /*3010*/  FSEL R40, R41, RZ, P1 ;  /* 0x000000ff29287208 */ /* 0x000fe20000800000 */
[----:B------:R-:W-:-:S03]  /*3020*/  IMAD.U32 R50, R62, 0x10000, RZ ;  /* 0x000100003e327824 */ /* 0x000fc600078e00ff */
[----:B------:R-:W-:Y:S01]  /*3030*/  FSEL R29, R29, RZ, P2 ;  /* 0x000000ff1d1d7208 */ /* 0x000fe20001000000 */
[----:B------:R-:W-:Y:S01]  /*3040*/  FMUL R41, R18, R19 ;  /* 0x0000001312297220 */ /* 0x000fe20000400000 */
[----:B------:R-:W-:Y:S01]  /*3050*/  FMUL R18, R19, R40 ;  /* 0x0000002813127220 */ /* 0x000fe20000400000 */
[----:B------:R-:W-:Y:S02]  /*3060*/  FMUL R40, R61, R50 ;  /* 0x000000323d287220 */ /* 0x000fe40000400000 */
[----:B------:R-:W-:Y:S01]  /*3070*/  FMUL R19, R50, R29 ;  /* 0x0000001d32137220 */ /* 0x000fe20000400000 */
[C---:B------:R-:W-:Y:S01]  /*3080*/  IMAD.U32 R50, R25.reuse, 0x10000, RZ ;  /* 0x0001000019327824 */ /* 0x040fe200078e00ff */
[----:B------:R-:W-:Y:S01]  /*3090*/  PRMT R29, R25, 0x7632, R29 ;  /* 0x00007632191d7816 */ /* 0x000fe2000000001d */
[----:B------:R-:W-:Y:S02]  /*30a0*/  FMUL R25, R18, UR8 ;  /* 0x0000000812197c20 */ /* 0x000fe40008400000 */
[----:B------:R-:W-:-:S02]  /*30b0*/  FMUL R59, R59, R50 ;  /* 0x000000323b3b7220 */ /* 0x000fc40000400000 */
[----:B------:R-:W-:Y:S01]  /*30c0*/  IMAD.U32 R50, R29, 0x10000, RZ ;  /* 0x000100001d327824 */ /* 0x000fe200078e00ff */
[----:B------:R-:W-:-:S03]  /*30d0*/  F2FP.SATFINITE.E4M3.F32.PACK_AB_MERGE_C R25, RZ, R25, RZ ;  /* 0x00000019ff19723e */ /* 0x000fc600048070ff */
[----:B------:R-:W-:Y:S01]  /*30e0*/  FMUL R47, R47, R50 ;  /* 0x000000322f2f7220 */ /* 0x000fe20000400000 */
[----:B------:R-:W-:Y:S01]  /*30f0*/  FMUL R50, R19, UR8 ;  /* 0x0000000813327c20 */ /* 0x000fe20008400000 */
[----:B------:R-:W-:Y:S02]  /*3100*/  IADD3 R6, P1, R6, UR6, RZ ;  /* 0x0000000606067c10 */ /* 0x000fe4000ff3e0ff */
[----:B------:R-:W-:Y:S02]  /*3110*/  LOP3.LUT R29, R25, 0xff, RZ, 0xc0, !PT ;  /* 0x000000ff191d7812 */ /* 0x000fe400078ec0ff */
[----:B------:R-:W-:Y:S02]  /*3120*/  FMNMX R56, R56, |R53|, !PT ;  /* 0x4000003538387209 */ /* 0x000fe40007800000 */
[----:B------:R-:W-:Y:S01]  /*3130*/  F2FP.SATFINITE.E4M3.F32.PACK_AB_MERGE_C R50, RZ, R50, RZ ;  /* 0x00000032ff32723e */ /* 0x000fe200048070ff */
[----:B------:R-:W-:Y:S01]  /*3140*/  FMUL R53, R53, UR8 ;  /* 0x0000000835357c20 */ /* 0x000fe20008400000 */
[----:B------:R-:W-:-:S02]  /*3150*/  IADD3.X R7, R7, UR7, RZ, P1, !PT ;  /* 0x0000000707077c10 */ /* 0x000fc40008ffe4ff */
[----:B------:R-:W-:Y:S01]  /*3160*/  PRMT R29, R46, 0x5410, R29 ;  /* 0x000054102e1d7816 */ /* 0x000fe2000000001d */
[----:B------:R-:W-:Y:S01]  /*3170*/  FMUL R46, R59, UR8 ;  /* 0x000000083b2e7c20 */ /* 0x000fe20008400000 */
[C---:B------:R-:W-:Y:S01]  /*3180*/  FMNMX R56, |R55|.reuse, R56, !PT ;  /* 0x0000003837387209 */ /* 0x040fe20007800200 */
[----:B------:R-:W-:Y:S01]  /*3190*/  FMUL R55, R55, UR8 ;  /* 0x0000000837377c20 */ /* 0x000fe20008400000 */
[C---:B------:R-:W-:Y:S02]  /*31a0*/  PRMT R25, R50.reuse, 0x7604, R25 ;  /* 0x0000760432197816 */ /* 0x040fe40000000019 */
[----:B------:R-:W-:Y:S01]  /*31b0*/  LOP3.LUT R62, R50, 0xff, RZ, 0xc0, !PT ;  /* 0x000000ff323e7812 */ /* 0x000fe200078ec0ff */
[----:B------:R-:W-:Y:S01]  /*31c0*/  FMUL R50, R47, UR8 ;  /* 0x000000082f327c20 */ /* 0x000fe20008400000 */
[----:B------:R-:W-:Y:S01]  /*31d0*/  LOP3.LUT R64, R64, 0xffff, RZ, 0xc0, !PT ;  /* 0x0000ffff40407812 */ /* 0x000fe200078ec0ff */
[----:B------:R0:W-:Y:S01]  /*31e0*/  STG.E.U16 desc[UR10][R6.64], R13 ;  /* 0x0000000d06007986 */ /* 0x0001e2000c10150a */
[----:B------:R-:W-:-:S02]  /*31f0*/  F2FP.SATFINITE.E4M3.F32.PACK_AB_MERGE_C R53, RZ, R53, RZ ;  /* 0x00000035ff35723e */ /* 0x000fc400048070ff */
[----:B------:R-:W-:Y:S02]  /*3200*/  F2FP.SATFINITE.E4M3.F32.PACK_AB_MERGE_C R46, RZ, R46, RZ ;  /* 0x0000002eff2e723e */ /* 0x000fe400048070ff */
[----:B------:R-:W-:Y:S02]  /*3210*/  PRMT R43, R64, 0x7604, R43 ;  /* 0x00007604402b7816 */ /* 0x000fe4000000002b */
[----:B------:R-:W-:Y:S02]  /*3220*/  LOP3.LUT R51, R53, 0xff, RZ, 0xc0, !PT ;  /* 0x000000ff35337812 */ /* 0x000fe400078ec0ff */
[----:B0-----:R-:W-:Y:S02]  /*3230*/  F2FP.SATFINITE.E4M3.F32.PACK_AB_MERGE_C R6, RZ, R55, RZ ;  /* 0x00000037ff06723e */ /* 0x001fe400048070ff */
[----:B------:R-:W-:Y:S02]  /*3240*/  F2FP.SATFINITE.E4M3.F32.PACK_AB_MERGE_C R7, RZ, R50, RZ ;  /* 0x00000032ff07723e */ /* 0x000fe400048070ff */
[----:B------:R-:W-:-:S02]  /*3250*/  LOP3.LUT R50, R46, 0xffff, RZ, 0xc0, !PT ;  /* 0x0000ffff2e327812 */ /* 0x000fc400078ec0ff */
[----:B------:R-:W-:Y:S01]  /*3260*/  PRMT R13, R6, 0x7604, R53 ;  /* 0x00007604060d7816 */ /* 0x000fe20000000035 */
[----:B------:R-:W-:Y:S01]  /*3270*/  IMAD.U32 R53, R34, 0x10000, RZ ;  /* 0x0001000022357824 */ /* 0x000fe200078e00ff */
[----:B------:R-:W-:Y:S02]  /*3280*/  PRMT R43, R43, 0x5410, R62 ;  /* 0x000054102b2b7816 */ /* 0x000fe4000000003e */
[----:B------:R-:W-:Y:S02]  /*3290*/  LOP3.LUT R55, R6, 0xff, RZ, 0xc0, !PT ;  /* 0x000000ff06377812 */ /* 0x000fe400078ec0ff */
[C---:B------:R-:W-:Y:S02]  /*32a0*/  PRMT R62, R7.reuse, 0x7604, R46 ;  /* 0x00007604073e7816 */ /* 0x040fe4000000002e */
[----:B------:R-:W-:Y:S01]  /*32b0*/  LOP3.LUT R46, R7, 0xffff, RZ, 0xc0, !PT ;  /* 0x0000ffff072e7812 */ /* 0x000fe200078ec0ff */
[----:B------:R-:W-:Y:S01]  /*32c0*/  FADD R7, R53, R53 ;  /* 0x0000003535077221 */ /* 0x000fe20000000000 */
[----:B------:R-:W-:-:S02]  /*32d0*/  PRMT R6, R50, 0x7604, R51 ;  /* 0x0000760432067816 */ /* 0x000fc40000000033 */
[----:B------:R-:W-:Y:S01]  /*32e0*/  FMNMX R50, |R59|, R56, !PT ;  /* 0x000000383b327209 */ /* 0x000fe20007800200 */
[----:B------:R-:W-:-:S03]  /*32f0*/  IMAD.U32 R56, R35, 0x10000, RZ ;  /* 0x0001000023387824 */ /* 0x000fc600078e00ff */
[----:B------:R-:W-:Y:S02]  /*3300*/  FMNMX R47, |R47|, R50, !PT ;  /* 0x000000322f2f7209 */ /* 0x000fe40007800200 */
[----:B------:R-:W-:Y:S02]  /*3310*/  FMNMX R50, RZ, R7, !PT ;  /* 0x00000007ff327209 */ /* 0x000fe40007800000 */
[----:B------:R-:W-:Y:S02]  /*3320*/  PRMT R7, R34, 0x7632, R7 ;  /* 0x0000763222077816 */ /* 0x000fe40000000007 */
[----:B------:R-:W-:-:S03]  /*3330*/  PRMT R35, R35, 0x7632, R35 ;  /* 0x0000763223237816 */ /* 0x000fc60000000023 */
[----:B------:R-:W-:Y:S01]  /*3340*/  IMAD.U32 R7, R7, 0x10000, RZ ;  /* 0x0001000007077824 */ /* 0x000fe200078e00ff */
[--C-:B------:R-:W-:Y:S01]  /*3350*/  PRMT R46, R46, 0x7604, R55.reuse ;  /* 0x000076042e2e7816 */ /* 0x100fe20000000037 */
[----:B------:R-:W-:Y:S02]  /*3360*/  IMAD.U32 R35, R35, 0x10000, RZ ;  /* 0x0001000023237824 */ /* 0x000fe400078e00ff */
[----:B------:R-:W-:Y:S01]  /*3370*/  FMUL R56, R41, R56 ;  /* 0x0000003829387220 */ /* 0x000fe20000400000 */
[C---:B------:R-:W-:Y:S01]  /*3380*/  IMAD.U32 R61, R20.reuse, 0x10000, RZ ;  /* 0x00010000143d7824 */ /* 0x040fe200078e00ff */
[----:B------:R-:W-:Y:S01]  /*3390*/  PRMT R55, R20, 0x7632, R55 ;  /* 0x0000763214377816 */ /* 0x000fe20000000037 */
[----:B------:R-:W-:Y:S01]  /*33a0*/  FADD R20, R7, R7 ;  /* 0x0000000707147221 */ /* 0x000fe20000000000 */
[C---:B------:R-:W-:Y:S02]  /*33b0*/  IMAD.U32 R41, R27.reuse, 0x10000, RZ ;  /* 0x000100001b297824 */ /* 0x040fe400078e00ff */
[----:B------:R-:W-:Y:S01]  /*33c0*/  FMUL R40, R40, R35 ;  /* 0x0000002328287220 */ /* 0x000fe20000400000 */
[----:B------:R-:W-:Y:S01]  /*33d0*/  PRMT R51, R27, 0x7632, R51 ;  /* 0x000076321b337816 */ /* 0x000fe20000000033 */
[----:B------:R-:W-:Y:S01]  /*33e0*/  FMUL R27, R56, UR8 ;  /* 0x00000008381b7c20 */ /* 0x000fe20008400000 */
[----:B------:R-:W-:Y:S01]  /*33f0*/  FMNMX R20, RZ, R20, !PT ;  /* 0x00000014ff147209 */ /* 0x000fe20007800000 */
[----:B------:R-:W-:Y:S01]  /*3400*/  FMUL R34, R40, UR8 ;  /* 0x0000000828227c20 */ /* 0x000fe20008400000 */
[----:B------:R-:W-:-:S02]  /*3410*/  IMAD.U32 R55, R55, 0x10000, RZ ;  /* 0x0001000037377824 */ /* 0x000fc400078e00ff */
[----:B------:R-:W-:Y:S01]  /*3420*/  FMUL R50, R50, R61 ;  /* 0x0000003d32327220 */ /* 0x000fe20000400000 */
[----:B------:R-:W-:Y:S01]  /*3430*/  F2FP.SATFINITE.E4M3.F32.PACK_AB_MERGE_C R27, RZ, R27, RZ ;  /* 0x0000001bff1b723e */ /* 0x000fe200048070ff */
[----:B------:R-:W-:Y:S02]  /*3440*/  IMAD.U32 R51, R51, 0x10000, RZ ;  /* 0x0001000033337824 */ /* 0x000fe400078e00ff */
[----:B------:R-:W-:Y:S01]  /*3450*/  FMUL R20, R20, R55 ;  /* 0x0000003714147220 */ /* 0x000fe20000400000 */
[----:B------:R-:W-:Y:S01]  /*3460*/  F2FP.SATFINITE.E4M3.F32.PACK_AB_MERGE_C R34, RZ, R34, RZ ;  /* 0x00000022ff22723e */ /* 0x000fe200048070ff */
[----:B------:R-:W-:Y:S01]  /*3470*/  FMUL R50, R50, R41 ;  /* 0x0000002932327220 */ /* 0x000fe20000400000 */
[----:B------:R-:W-:Y:S01]  /*3480*/  LOP3.LUT R35, R27, 0xff, RZ, 0xc0, !PT ;  /* 0x000000ff1b237812 */ /* 0x000fe200078ec0ff */
[----:B------:R-:W-:Y:S01]  /*3490*/  FMUL R51, R20, R51 ;  /* 0x0000003314337220 */ /* 0x000fe20000400000 */
[----:B------:R-:W-:Y:S02]  /*34a0*/  PRMT R64, R34, 0x7604, R27 ;  /* 0x0000760422407816 */ /* 0x000fe4000000001b */
[----:B------:R-:W-:Y:S01]  /*34b0*/  PRMT R27, R6, 0x5410, R35 ;  /* 0x00005410061b7816 */ /* 0x000fe20000000023 */
[----:B------:R-:W-:Y:S01]  /*34c0*/  FMUL R6, R50, UR8 ;  /* 0x0000000832067c20 */ /* 0x000fe20008400000 */
[----:B------:R-:W-:-:S04]  /*34d0*/  FMUL R20, R51, UR8 ;  /* 0x0000000833147c20 */ /* 0x000fc80008400000 */
[----:B------:R-:W-:Y:S02]  /*34e0*/  F2FP.SATFINITE.E4M3.F32.PACK_AB_MERGE_C R6, RZ, R6, RZ ;  /* 0x00000006ff06723e */ /* 0x000fe400048070ff */
[----:B------:R-:W-:Y:S02]  /*34f0*/  F2FP.SATFINITE.E4M3.F32.PACK_AB_MERGE_C R35, RZ, R20, RZ ;  /* 0x00000014ff23723e */ /* 0x000fe400048070ff */
[----:B------:R-:W-:Y:S02]  /*3500*/  LOP3.LUT R20, R6, 0xffff, RZ, 0xc0, !PT ;  /* 0x0000ffff06147812 */ /* 0x000fe400078ec0ff */
[C---:B------:R-:W-:Y:S02]  /*3510*/  PRMT R6, R35.reuse, 0x7604, R6 ;  /* 0x0000760423067816 */ /* 0x040fe40000000006 */
[----:B------:R-:W-:Y:S02]  /*3520*/  LOP3.LUT R41, R34, 0xff, RZ, 0xc0, !PT ;  /* 0x000000ff22297812 */ /* 0x000fe400078ec0ff */
[----:B------:R-:W-:-:S02]  /*3530*/  LOP3.LUT R35, R35, 0xffff, RZ, 0xc0, !PT ;  /* 0x0000ffff23237812 */ /* 0x000fc400078ec0ff */
[----:B------:R-:W-:Y:S02]  /*3540*/  IADD3.X R63, R63, UR7, RZ, P0, !PT ;  /* 0x000000073f3f7c10 */ /* 0x000fe400087fe4ff */
[----:B------:R-:W-:Y:S02]  /*3550*/  IADD3 R34, P0, R26, R23, RZ ;  /* 0x000000171a227210 */ /* 0x000fe40007f1e0ff */
[----:B------:R-:W-:Y:S01]  /*3560*/  FMNMX R47, |R56|, R47, !PT ;  /* 0x0000002f382f7209 */ /* 0x000fe20007800200 */
[----:B------:R-:W-:Y:S02]  /*3570*/  IMAD.SHL.U32 R56, R35, 0x1000000, RZ ;  /* 0x0100000023387824 */ /* 0x000fe400078e00ff */
[----:B------:R-:W-:Y:S01]  /*3580*/  IMAD.X R35, RZ, RZ, R63, P0 ;  /* 0x000000ffff237224 */ /* 0x000fe200000e063f */
[----:B------:R-:W-:Y:S01]  /*3590*/  FMNMX R47, |R40|, R47, !PT ;  /* 0x0000002f282f7209 */ /* 0x000fe20007800200 */
[----:B------:R-:W-:Y:S01]  /*35a0*/  IMAD.SHL.U32 R20, R20, 0x1000000, RZ ;  /* 0x0100000014147824 */ /* 0x000fe200078e00ff */
[----:B------:R-:W-:-:S02]  /*35b0*/  IADD3 R59, P0, R34, UR6, RZ ;  /* 0x00000006223b7c10 */ /* 0x000fc4000ff1e0ff */
[----:B------:R-:W-:Y:S02]  /*35c0*/  FMNMX R50, |R50|, R47, !PT ;  /* 0x0000002f32327209 */ /* 0x000fe40007800200 */
[----:B------:R-:W-:Y:S01]  /*35d0*/  LOP3.LUT R27, R27, R20, RZ, 0xfc, !PT ;  /* 0x000000141b1b7212 */ /* 0x000fe200078efcff */
[----:B------:R-:W-:Y:S01]  /*35e0*/  IMAD.SHL.U32 R47, R59, 0x4, RZ ;  /* 0x000000043b2f7824 */ /* 0x000fe200078e00ff */
[----:B------:R-:W-:Y:S02]  /*35f0*/  IADD3.X R20, R35, UR7, RZ, P0, !PT ;  /* 0x0000000723147c10 */ /* 0x000fe400087fe4ff */
[----:B------:R-:W-:Y:S02]  /*3600*/  PRMT R41, R46, 0x5410, R41 ;  /* 0x000054102e297816 */ /* 0x000fe40000000029 */
[----:B------:R-:W-:Y:S02]  /*3610*/  SHF.L.U64.HI R66, R59, 0x2, R20 ;  /* 0x000000023b427819 */ /* 0x000fe40000010214 */
[----:B------:R-:W-:Y:S01]  /*3620*/  IADD3 R40, P0, R47, R36, RZ ;  /* 0x000000242f287210 */ /* 0x000fe20007f1e0ff */
[----:B------:R-:W-:Y:S01]  /*3630*/  IMAD.U32 R67, RZ, RZ, UR16 ;  /* 0x00000010ff437e24 */ /* 0x000fe2000f8e00ff */
[----:B------:R-:W-:-:S03]  /*3640*/  LOP3.LUT R56, R41, R56, RZ, 0xfc, !PT ;  /* 0x0000003829387212 */ /* 0x000fc600078efcff */
[----:B------:R-:W-:Y:S02]  /*3650*/  IMAD.X R41, R66, 0x1, R37, P0 ;  /* 0x0000000142297824 */ /* 0x000fe400000e0625 */
[----:B------:R-:W-:-:S03]  /*3660*/  IMAD.WIDE.U32 R34, R67, 0x5, R34 ;  /* 0x0000000543227825 */ /* 0x000fc600078e0022 */
[----:B------:R0:W2:Y:S01]  /*3670*/  LDG.E R65, desc[UR10][R40.64] ;  /* 0x0000000a28417981 */ /* 0x0000a2000c1e1900 */
[----:B------:R-:W-:Y:S01]  /*3680*/  VIADD R35, R35, UR5 ;  /* 0x0000000523237c36 */ /* 0x000fe20008000000 */
[----:B------:R-:W-:-:S04]  /*3690*/  IADD3 R46, P0, R47, R44, RZ ;  /* 0x0000002c2f2e7210 */ /* 0x000fc80007f1e0ff */
[C---:B------:R-:W-:Y:S01]  /*36a0*/  SHF.L.U64.HI R68, R34.reuse, 0x2, R35 ;  /* 0x0000000222447819 */ /* 0x040fe20000010223 */
[----:B------:R-:W-:Y:S02]  /*36b0*/  IMAD.SHL.U32 R35, R34, 0x4, RZ ;  /* 0x0000000422237824 */ /* 0x000fe400078e00ff */
[----:B------:R-:W-:Y:S02]  /*36c0*/  IMAD.X R47, R66, 0x1, R45, P0 ;  /* 0x00000001422f7824 */ /* 0x000fe400000e062d */
[----:B------:R-:W3:Y:S01]  /*36d0*/  LDG.E R66, desc[UR10][R48.64] ;  /* 0x0000000a30427981 */ /* 0x000ee2000c1e1900 */
[----:B------:R-:W-:-:S03]  /*36e0*/  IADD3 R36, P1, R35, R36, RZ ;  /* 0x0000002423247210 */ /* 0x000fc60007f3e0ff */
[----:B------:R1:W4:Y:S02]  /*36f0*/  LDG.E R67, desc[UR10][R46.64] ;  /* 0x0000000a2e437981 */ /* 0x000324000c1e1900 */
[----:B------:R-:W-:Y:S01]  /*3700*/  IMAD.X R37, R68, 0x1, R37, P1 ;  /* 0x0000000144257824 */ /* 0x000fe200008e0625 */
[----:B------:R-:W-:Y:S02]  /*3710*/  IADD3 R34, P2, R35, R44, RZ ;  /* 0x0000002c23227210 */ /* 0x000fe40007f5e0ff */
[----:B------:R-:W-:Y:S02]  /*3720*/  IADD3 R44, P0, R48, UR9, RZ ;  /* 0x00000009302c7c10 */ /* 0x000fe4000ff1e0ff */
[----:B------:R-:W5:Y:S01]  /*3730*/  LDG.E R69, desc[UR10][R36.64] ;  /* 0x0000000a24457981 */ /* 0x000f62000c1e1900 */
[----:B------:R-:W-:Y:S01]  /*3740*/  IMAD.X R35, R68, 0x1, R45, P2 ;  /* 0x0000000144237824 */ /* 0x000fe200010e062d */
[----:B------:R-:W-:Y:S02]  /*3750*/  IADD3.X R45, R49, UR4, RZ, P0, !PT ;  /* 0x00000004312d7c10 */ /* 0x000fe400087fe4ff */
[----:B0-----:R-:W-:-:S03]  /*3760*/  IADD3 R40, P0, R44, UR9, RZ ;  /* 0x000000092c287c10 */ /* 0x001fc6000ff1e0ff */
[----:B------:R-:W5:Y:S01]  /*3770*/  LDG.E R44, desc[UR10][R44.64] ;  /* 0x0000000a2c2c7981 */ /* 0x000f62000c1e1900 */
[----:B------:R-:W-:-:S03]  /*3780*/  IADD3.X R41, R45, UR4, RZ, P0, !PT ;  /* 0x000000042d297c10 */ /* 0x000fc600087fe4ff */
[----:B------:R-:W5:Y:S01]  /*3790*/  LDG.E R45, desc[UR10][R34.64] ;  /* 0x0000000a222d7981 */ /* 0x000f62000c1e1900 */
[----:B-1----:R-:W-:Y:S02]  /*37a0*/  IADD3 R46, P0, R40, UR9, RZ ;  /* 0x00000009282e7c10 */ /* 0x002fe4000ff1e0ff */
[----:B------:R-:W-:Y:S01]  /*37b0*/  FMNMX R71, |R51|, R50, !PT ;  /* 0x0000003233477209 */ /* 0x000fe20007800200 */
[----:B------:R0:W5:Y:S01]  /*37c0*/  LDG.E R68, desc[UR10][R40.64] ;  /* 0x0000000a28447981 */ /* 0x000162000c1e1900 */
[----:B------:R-:W-:Y:S01]  /*37d0*/  IADD3.X R47, R41, UR4, RZ, P0, !PT ;  /* 0x00000004292f7c10 */ /* 0x000fe200087fe4ff */
[----:B------:R-:W-:Y:S01]  /*37e0*/  ULDC.64 UR4, c[0x0][0x228] ;  /* 0x00008a0000047ab9 */ /* 0x000fe20000000a00 */
[----:B------:R-:W-:-:S03]  /*37f0*/  IADD3 R48, P0, R36, UR6, RZ ;  /* 0x0000000624307c10 */ /* 0x000fc6000ff1e0ff */
[----:B------:R-:W5:Y:S01]  /*3800*/  LDG.E R46, desc[UR10][R46.64] ;  /* 0x0000000a2e2e7981 */ /* 0x000f62000c1e1900 */
[----:B------:R-:W-:Y:S02]  /*3810*/  IADD3.X R49, R37, UR7, RZ, P0, !PT ;  /* 0x0000000725317c10 */ /* 0x000fe400087fe4ff */
[----:B------:R-:W-:-:S03]  /*3820*/  IADD3 R50, P0, R48, UR6, RZ ;  /* 0x0000000630327c10 */ /* 0x000fc6000ff1e0ff */
[----:B------:R1:W5:Y:S01]  /*3830*/  LDG.E R48, desc[UR10][R48.64] ;  /* 0x0000000a30307981 */ /* 0x000362000c1e1900 */
[----:B------:R-:W-:-:S05]  /*3840*/  IADD3.X R51, R49, UR7, RZ, P0, !PT ;  /* 0x0000000731337c10 */ /* 0x000fca00087fe4ff */
[----:B------:R1:W5:Y:S01]  /*3850*/  LDG.E R50, desc[UR10][R50.64] ;  /* 0x0000000a32327981 */ /* 0x000362000c1e1900 */
[----:B0-----:R-:W-:-:S04]  /*3860*/  IADD3 R40, P0, R34, UR6, RZ ;  /* 0x0000000622287c10 */ /* 0x001fc8000ff1e0ff */
[----:B------:R-:W-:Y:S02]  /*3870*/  IADD3.X R41, R35, UR7, RZ, P0, !PT ;  /* 0x0000000723297c10 */ /* 0x000fe400087fe4ff */
[----:B------:R-:W-:-:S03]  /*3880*/  FMNMX R71, |R8|, R71, !PT ;  /* 0x0000004708477209 */ /* 0x000fc60007800200 */
[----:B------:R-:W5:Y:S01]  /*3890*/  LDG.E R8, desc[UR10][R40.64] ;  /* 0x0000000a28087981 */ /* 0x000f62000c1e1900 */
[----:B------:R-:W-:-:S04]  /*38a0*/  IADD3 R36, P0, R40, UR6, RZ ;  /* 0x0000000628247c10 */ /* 0x000fc8000ff1e0ff */
[----:B------:R-:W-:-:S05]  /*38b0*/  IADD3.X R37, R41, UR7, RZ, P0, !PT ;  /* 0x0000000729257c10 */ /* 0x000fca00087fe4ff */
[----:B------:R0:W5:Y:S01]  /*38c0*/  LDG.E R47, desc[UR10][R36.64] ;  /* 0x0000000a242f7981 */ /* 0x000162000c1e1900 */
[----:B------:R-:W-:-:S05]  /*38d0*/  IADD3 R23, P0, R52, R23, RZ ;  /* 0x0000001734177210 */ /* 0x000fca0007f1e0ff */
[----:B------:R-:W-:Y:S02]  /*38e0*/  IMAD.X R70, RZ, RZ, R63, P0 ;  /* 0x000000ffff467224 */ /* 0x000fe400000e063f */
[C---:B-1----:R-:W-:Y:S01]  /*38f0*/  IMAD.SHL.U32 R49, R23.reuse, 0x2, RZ ;  /* 0x0000000217317824 */ /* 0x042fe200078e00ff */
[----:B------:R-:W-:Y:S02]  /*3900*/  FMNMX R71, |R14|, R71, !PT ;  /* 0x000000470e477209 */ /* 0x000fe40007800200 */
[----:B------:R-:W-:Y:S02]  /*3910*/  SHF.L.U64.HI R51, R23, 0x1, R70 ;  /* 0x0000000117337819 */ /* 0x000fe40000010246 */
[----:B------:R-:W-:Y:S02]  /*3920*/  IADD3 R34, P0, R49, R54, RZ ;  /* 0x0000003631227210 */ /* 0x000fe40007f1e0ff */
[----:B------:R-:W-:-:S03]  /*3930*/  FMNMX R10, |R10|, R71, !PT ;  /* 0x000000470a0a7209 */ /* 0x000fc60007800200 */
[----:B------:R-:W-:Y:S01]  /*3940*/  IMAD.X R35, R51, 0x1, R24, P0 ;  /* 0x0000000133237824 */ /* 0x000fe200000e0618 */
[C---:B------:R-:W-:Y:S02]  /*3950*/  IADD3 R14, P0, R34.reuse, UR12, RZ ;  /* 0x0000000c220e7c10 */ /* 0x040fe4000ff1e0ff */
[----:B------:R-:W-:Y:S02]  /*3960*/  FMNMX R23, |R15|, R10, !PT ;  /* 0x0000000a0f177209 */ /* 0x000fe40007800200 */
[----:B------:R-:W-:Y:S02]  /*3970*/  IADD3.X R15, R35, UR13, RZ, P0, !PT ;  /* 0x0000000d230f7c10 */ /* 0x000fe400087fe4ff */
[----:B0-----:R-:W-:Y:S01]  /*3980*/  IADD3 R36, P0, R34, UR6, RZ ;  /* 0x0000000622247c10 */ /* 0x001fe2000ff1e0ff */
[----:B------:R-:W-:Y:S01]  /*3990*/  FMUL R10, R53, R53 ;  /* 0x00000035350a7220 */ /* 0x000fe20000400000 */
[----:B------:R0:W-:Y:S02]  /*39a0*/  STG.E.U16 desc[UR10][R34.64], R13 ;  /* 0x0000000d22007986 */ /* 0x0001e4000c10150a */
[----:B------:R-:W-:-:S02]  /*39b0*/  IADD3.X R37, R35, UR7, RZ, P0, !PT ;  /* 0x0000000723257c10 */ /* 0x000fc400087fe4ff */
[----:B------:R-:W-:Y:S01]  /*39c0*/  FSETP.GT.AND P0, PT, R53, RZ, PT ;  /* 0x000000ff3500720b */ /* 0x000fe20003f04000 */
[----:B------:R1:W-:Y:S01]  /*39d0*/  STG.E.U16 desc[UR10][R14.64], R62 ;  /* 0x0000003e0e007986 */ /* 0x0003e2000c10150a */
[----:B------:R-:W-:Y:S02]  /*39e0*/  IADD3 R40, P1, R14, UR6, RZ ;  /* 0x000000060e287c10 */ /* 0x000fe4000ff3e0ff */
[----:B------:R-:W-:Y:S02]  /*39f0*/  FSEL R10, R10, RZ, P0 ;  /* 0x000000ff0a0a7208 */ /* 0x000fe40000000000 */
[----:B0-----:R-:W-:-:S03]  /*3a00*/  IADD3 R34, P2, R49, R21, RZ ;  /* 0x0000001531227210 */ /* 0x001fc60007f5e0ff */
[----:B------:R-:W-:Y:S02]  /*3a10*/  FMUL R61, R61, R10 ;  /* 0x0000000a3d3d7220 */ /* 0x000fe40000400000 */
[----:B------:R-:W-:Y:S01]  /*3a20*/  IMAD.X R35, R51, 0x1, R11, P2 ;  /* 0x0000000133237824 */ /* 0x000fe200010e060b */
[----:B-1----:R-:W-:Y:S02]  /*3a30*/  IADD3 R14, P0, R34, UR12, RZ ;  /* 0x0000000c220e7c10 */ /* 0x002fe4000ff1e0ff */
[----:B------:R-:W-:Y:S02]  /*3a40*/  IADD3.X R41, R15, UR7, RZ, P1, !PT ;  /* 0x000000070f297c10 */ /* 0x000fe40008ffe4ff */
[----:B------:R-:W-:Y:S01]  /*3a50*/  IADD3.X R15, R35, UR13, RZ, P0, !PT ;  /* 0x0000000d230f7c10 */ /* 0x000fe200087fe4ff */
[----:B------:R0:W-:Y:S01]  /*3a60*/  STG.E.U16 desc[UR10][R36.64], R64 ;  /* 0x0000004024007986 */ /* 0x0001e2000c10150a */
[C---:B------:R-:W-:Y:S01]  /*3a70*/  FSETP.GT.AND P0, PT, R7.reuse, RZ, PT ;  /* 0x000000ff0700720b */ /* 0x040fe20003f04000 */
[----:B------:R-:W-:-:S02]  /*3a80*/  FMUL R7, R7, R7 ;  /* 0x0000000707077220 */ /* 0x000fc40000400000 */
[----:B------:R1:W-:Y:S03]  /*3a90*/  STG.E.U16 desc[UR10][R40.64], R6 ;  /* 0x0000000628007986 */ /* 0x0003e6000c10150a */
[----:B------:R-:W-:Y:S01]  /*3aa0*/  FSEL R62, R7, RZ, P0 ;  /* 0x000000ff073e7208 */ /* 0x000fe20000000000 */
[----:B------:R-:W-:Y:S01]  /*3ab0*/  STG.E.U16 desc[UR10][R34.64], R60 ;  /* 0x0000003c22007986 */ /* 0x000fe2000c10150a */
[----:B------:R-:W-:Y:S01]  /*3ac0*/  FMUL R51, R61, UR8 ;  /* 0x000000083d337c20 */ /* 0x000fe20008400000 */
[C---:B------:R-:W-:Y:S02]  /*3ad0*/  SHF.L.U64.HI R20, R59.reuse, 0x1, R20 ;  /* 0x000000013b147819 */ /* 0x040fe40000010214 */
[----:B------:R4:W-:Y:S01]  /*3ae0*/  STG.E.U16 desc[UR10][R14.64], R9 ;  /* 0x000000090e007986 */ /* 0x0009e2000c10150a */
[----:B------:R-:W-:Y:S01]  /*3af0*/  IMAD.SHL.U32 R59, R59, 0x2, RZ ;  /* 0x000000023b3b7824 */ /* 0x000fe200078e00ff */
[----:B------:R-:W-:Y:S01]  /*3b00*/  F2FP.SATFINITE.E4M3.F32.PACK_AB_MERGE_C R51, RZ, R51, RZ ;  /* 0x00000033ff33723e */ /* 0x000fe200048070ff */
[C---:B--2---:R-:W-:Y:S01]  /*3b10*/  IMAD.U32 R10, R65.reuse, 0x10000, RZ ;  /* 0x00010000410a7824 */ /* 0x044fe200078e00ff */
[----:B------:R-:W-:-:S03]  /*3b20*/  PRMT R13, R65, 0x7632, R13 ;  /* 0x00007632410d7816 */ /* 0x000fc6000000000d */
[----:B0-----:R-:W-:Y:S02]  /*3b30*/  FADD R36, R10, R10 ;  /* 0x0000000a0a247221 */ /* 0x001fe40000000000 */
[----:B------:R-:W-:-:S03]  /*3b40*/  IMAD.U32 R13, R13, 0x10000, RZ ;  /* 0x000100000d0d7824 */ /* 0x000fc600078e00ff */
[----:B------:R-:W-:Y:S01]  /*3b50*/  FMNMX R7, RZ, R36, !PT ;  /* 0x00000024ff077209 */ /* 0x000fe20007800000 */
[----:B-1----:R-:W-:Y:S01]  /*3b60*/  FADD R6, R13, R13 ;  /* 0x0000000d0d067221 */ /* 0x002fe20000000000 */
[C---:B---3--:R-:W-:Y:S01]  /*3b70*/  PRMT R37, R66.reuse, 0x7632, R37 ;  /* 0x0000763242257816 */ /* 0x048fe20000000025 */
[----:B------:R-:W-:Y:S02]  /*3b80*/  IMAD.U32 R66, R66, 0x10000, RZ ;  /* 0x0001000042427824 */ /* 0x000fe400078e00ff */
[----:B----4-:R-:W-:Y:S02]  /*3b90*/  IMAD.U32 R40, R67, 0x10000, RZ ;  /* 0x0001000043287824 */ /* 0x010fe400078e00ff */
[----:B------:R-:W-:Y:S01]  /*3ba0*/  FMUL R7, R7, R66 ;  /* 0x0000004207077220 */ /* 0x000fe20000400000 */
[----:B------:R-:W-:Y:S01]  /*3bb0*/  IMAD.U32 R36, R37, 0x10000, RZ ;  /* 0x0001000025247824 */ /* 0x000fe200078e00ff */
[----:B------:R-:W-:Y:S01]  /*3bc0*/  FMNMX R41, RZ, R6, !PT ;  /* 0x00000006ff297209 */ /* 0x000fe20007800000 */
[----:B------:R-:W-:Y:S01]  /*3bd0*/  FMUL R37, R55, R62 ;  /* 0x0000003e37257220 */ /* 0x000fe20000400000 */
[----:B------:R-:W-:-:S02]  /*3be0*/  PRMT R49, R67, 0x7632, R49 ;  /* 0x0000763243317816 */ /* 0x000fc40000000031 */
[----:B------:R-:W-:Y:S01]  /*3bf0*/  IADD3 R6, P0, R34, UR6, RZ ;  /* 0x0000000622067c10 */ /* 0x000fe2000ff1e0ff */
[----:B------:R-:W-:Y:S01]  /*3c00*/  FMUL R9, R7, R40 ;  /* 0x0000002807097220 */ /* 0x000fe20000400000 */
[----:B------:R-:W-:Y:S01]  /*3c10*/  FMUL R34, R37, UR8 ;  /* 0x0000000825227c20 */ /* 0x000fe20008400000 */
[----:B------:R-:W-:Y:S01]  /*3c20*/  IMAD.U32 R40, R49, 0x10000, RZ ;  /* 0x0001000031287824 */ /* 0x000fe200078e00ff */
[----:B------:R-:W-:Y:S02]  /*3c30*/  IADD3.X R7, R35, UR7, RZ, P0, !PT ;  /* 0x0000000723077c10 */ /* 0x000fe400087fe4ff */
[----:B------:R-:W-:Y:S02]  /*3c40*/  IADD3 R14, P0, R14, UR6, RZ ;  /* 0x000000060e0e7c10 */ /* 0x000fe4000ff1e0ff */
[C---:B-----5:R-:W-:Y:S01]  /*3c50*/  PRMT R49, R69.reuse, 0x7632, R49 ;  /* 0x0000763245317816 */ /* 0x060fe20000000031 */
[----:B------:R-:W-:Y:S01]  /*3c60*/  IMAD.U32 R69, R69, 0x10000, RZ ;  /* 0x0001000045457824 */ /* 0x000fe200078e00ff */
[----:B------:R-:W-:Y:S01]  /*3c70*/  F2FP.SATFINITE.E4M3.F32.PACK_AB_MERGE_C R34, RZ, R34, RZ ;  /* 0x00000022ff22723e */ /* 0x000fe200048070ff */
[----:B------:R0:W-:Y:S01]  /*3c80*/  STG.E.U16 desc[UR10][R6.64], R25 ;  /* 0x0000001906007986 */ /* 0x0001e2000c10150a */
[----:B------:R-:W-:-:S02]  /*3c90*/  IADD3.X R15, R15, UR7, RZ, P0, !PT ;  /* 0x000000070f0f7c10 */ /* 0x000fc400087fe4ff */
[----:B------:R-:W-:Y:S02]  /*3ca0*/  IADD3 R54, P0, R59, R54, RZ ;  /* 0x000000363b367210 */ /* 0x000fe40007f1e0ff */
[----:B------:R-:W-:Y:S01]  /*3cb0*/  PRMT R53, R34, 0x7604, R51 ;  /* 0x0000760422357816 */ /* 0x000fe20000000033 */
[----:B------:R-:W-:Y:S02]  /*3cc0*/  IMAD.U32 R49, R49, 0x10000, RZ ;  /* 0x0001000031317824 */ /* 0x000fe400078e00ff */
[--C-:B------:R-:W-:Y:S02]  /*3cd0*/  IMAD.X R55, R20, 0x1, R24.reuse, P0 ;  /* 0x0000000114377824 */ /* 0x100fe400000e0618 */
[----:B0-----:R-:W-:Y:S01]  /*3ce0*/  FADD R6, R69, R69 ;  /* 0x0000004545067221 */ /* 0x001fe20000000000 */
[C---:B------:R-:W-:Y:S01]  /*3cf0*/  PRMT R24, R44.reuse, 0x7632, R24 ;  /* 0x000076322c187816 */ /* 0x040fe20000000018 */
[----:B------:R-:W-:Y:S01]  /*3d00*/  IMAD.U32 R44, R44, 0x10000, RZ ;  /* 0x000100002c2c7824 */ /* 0x000fe200078e00ff */
[----:B------:R0:W-:Y:S02]  /*3d10*/  STG.E.U16 desc[UR10][R14.64], R53 ;  /* 0x000000350e007986 */ /* 0x0001e4000c10150a */
[----:B------:R-:W-:-:S02]  /*3d20*/  FMNMX R7, RZ, R6, !PT ;  /* 0x00000006ff077209 */ /* 0x000fc40007800000 */
[----:B------:R-:W-:Y:S02]  /*3d30*/  PRMT R6, R45, 0x7632, R6 ;  /* 0x000076322d067816 */ /* 0x000fe40000000006 */
[----:B------:R-:W-:Y:S01]  /*3d40*/  LOP3.LUT R51, R51, 0xffff, RZ, 0xc0, !PT ;  /* 0x0000ffff33337812 */ /* 0x000fe200078ec0ff */
[----:B------:R-:W-:Y:S01]  /*3d50*/  FMUL R7, R7, R44 ;  /* 0x0000002c07077220 */ /* 0x000fe20000400000 */
[----:B0-----:R-:W-:Y:S01]  /*3d60*/  FADD R15, R49, R49 ;  /* 0x00000031310f7221 */ /* 0x001fe20000000000 */
[----:B------:R-:W-:Y:S02]  /*3d70*/  IMAD.U32 R14, R45, 0x10000, RZ ;  /* 0x000100002d0e7824 */ /* 0x000fe400078e00ff */
[----:B------:R-:W-:Y:S02]  /*3d80*/  IMAD.U32 R45, R24, 0x10000, RZ ;  /* 0x00010000182d7824 */ /* 0x000fe400078e00ff */
[----:B------:R-:W-:Y:S01]  /*3d90*/  FMNMX R24, RZ, R15, !PT ;  /* 0x0000000fff187209 */ /* 0x000fe20007800000 */
[----:B------:R-:W-:Y:S01]  /*3da0*/  FMUL R15, R7, R14 ;  /* 0x0000000e070f7220 */ /* 0x000fe20000400000 */
[----:B------:R-:W-:-:S02]  /*3db0*/  IMAD.U32 R7, R6, 0x10000, RZ ;  /* 0x0001000006077824 */ /* 0x000fc400078e00ff */
[----:B------:R-:W-:Y:S01]  /*3dc0*/  FMUL R41, R41, R36 ;  /* 0x0000002429297220 */ /* 0x000fe20000400000 */
[----:B------:R-:W-:Y:S01]  /*3dd0*/  IMAD.SHL.U32 R6, R51, 0x1000000, RZ ;  /* 0x0100000033067824 */ /* 0x000fe200078e00ff */
[C---:B------:R-:W-:Y:S01]  /*3de0*/  FSETP.GT.AND P1, PT, R13.reuse, RZ, PT ;  /* 0x000000ff0d00720b */ /* 0x040fe20003f24000 */
[----:B------:R-:W-:Y:S01]  /*3df0*/  FMUL R13, R13, R13 ;  /* 0x0000000d0d0d7220 */ /* 0x000fe20000400000 */
[----:B------:R-:W-:Y:S01]  /*3e00*/  FMUL R35, R41, R40 ;  /* 0x0000002829237220 */ /* 0x000fe20000400000 */
[----:B------:R-:W-:Y:S01]  /*3e10*/  FMUL R14, R24, R45 ;  /* 0x0000002d180e7220 */ /* 0x000fe20000400000 */
[----:B------:R-:W-:Y:S02]  /*3e20*/  LOP3.LUT R29, R29, R6, RZ, 0xfc, !PT ;  /* 0x000000061d1d7212 */ /* 0x000fe400078efcff */
[----:B------:R-:W-:Y:S01]  /*3e30*/  IADD3 R6, P0, R54, UR12, RZ ;  /* 0x0000000c36067c10 */ /* 0x000fe2000ff1e0ff */
[----:B------:R-:W-:Y:S01]  /*3e40*/  FMUL R41, R9, UR8 ;  /* 0x0000000809297c20 */ /* 0x000fe20008400000 */
[----:B------:R-:W-:Y:S01]  /*3e50*/  FMUL R40, R35, UR8 ;  /* 0x0000000823287c20 */ /* 0x000fe20008400000 */
[----:B------:R-:W-:Y:S01]  /*3e60*/  FMUL R14, R14, R7 ;  /* 0x000000070e0e7220 */ /* 0x000fe20000400000 */
[----:B------:R-:W-:Y:S01]  /*3e70*/  FSEL R13, R13, RZ, P1 ;  /* 0x000000ff0d0d7208 */ /* 0x000fe20000800000 */
[----:B------:R-:W-:Y:S01]  /*3e80*/  FMUL R51, R10, R10 ;  /* 0x0000000a0a337220 */ /* 0x000fe20000400000 */
[----:B------:R-:W-:-:S02]  /*3e90*/  IADD3.X R7, R55, UR13, RZ, P0, !PT ;  /* 0x0000000d37077c10 */ /* 0x000fc400087fe4ff */
[----:B------:R-:W-:Y:S01]  /*3ea0*/  FSETP.GT.AND P0, PT, R10, RZ, PT ;  /* 0x000000ff0a00720b */ /* 0x000fe20003f04000 */
[----:B------:R-:W-:Y:S01]  /*3eb0*/  FMUL R36, R36, R13 ;  /* 0x0000000d24247220 */ /* 0x000fe20000400000 */
[----:B------:R-:W-:Y:S01]  /*3ec0*/  F2FP.SATFINITE.E4M3.F32.PACK_AB_MERGE_C R41, RZ, R41, RZ ;  /* 0x00000029ff29723e */ /* 0x000fe200048070ff */
[----:B------:R-:W-:Y:S01]  /*3ed0*/  FMUL R13, R69, R69 ;  /* 0x00000045450d7220 */ /* 0x000fe20000400000 */
[----:B------:R-:W-:Y:S02]  /*3ee0*/  F2FP.SATFINITE.E4M3.F32.PACK_AB_MERGE_C R40, RZ, R40, RZ ;  /* 0x00000028ff28723e */ /* 0x000fe400048070ff */
[----:B------:R-:W-:Y:S01]  /*3ef0*/  FMNMX R10, |R18|, R23, !PT ;  /* 0x00000017120a7209 */ /* 0x000fe20007800200 */
[----:B------:R-:W-:Y:S01]  /*3f00*/  IMAD.U32 R18, R48, 0x10000, RZ ;  /* 0x0001000030127824 */ /* 0x000fe200078e00ff */
[----:B------:R-:W-:Y:S02]  /*3f10*/  FSEL R51, R51, RZ, P0 ;  /* 0x000000ff33337208 */ /* 0x000fe40000000000 */
[----:B------:R-:W-:-:S02]  /*3f20*/  FSETP.GT.AND P0, PT, R69, RZ, PT ;  /* 0x000000ff4500720b */ /* 0x000fc40003f04000 */
[C---:B------:R-:W-:Y:S01]  /*3f30*/  FSETP.GT.AND P1, PT, R49.reuse, RZ, PT ;  /* 0x000000ff3100720b */ /* 0x040fe20003f24000 */
[----:B------:R-:W-:Y:S01]  /*3f40*/  FMUL R49, R49, R49 ;  /* 0x0000003131317220 */ /* 0x000fe20000400000 */
[----:B------:R-:W-:Y:S01]  /*3f50*/  PRMT R25, R40, 0x7604, R41 ;  /* 0x0000760428197816 */ /* 0x000fe20000000029 */
[----:B------:R-:W-:Y:S01]  /*3f60*/  FMUL R66, R66, R51 ;  /* 0x0000003342427220 */ /* 0x000fe20000400000 */
[----:B------:R-:W-:Y:S01]  /*3f70*/  FMNMX R10, |R19|, R10, !PT ;  /* 0x0000000a130a7209 */ /* 0x000fe20007800200 */
[C---:B------:R-:W-:Y:S01]  /*3f80*/  FADD R19, R18.reuse, R18 ;  /* 0x0000001212137221 */ /* 0x040fe20000000000 */
[----:B------:R-:W-:Y:S01]  /*3f90*/  FSEL R13, R13, RZ, P0 ;  /* 0x000000ff0d0d7208 */ /* 0x000fe20000000000 */
[C---:B------:R-:W-:Y:S01]  /*3fa0*/  FMUL R51, R18.reuse, R18 ;  /* 0x0000001212337220 */ /* 0x040fe20000400000 */
[----:B------:R-:W-:Y:S01]  /*3fb0*/  FSETP.GT.AND P0, PT, R18, RZ, PT ;  /* 0x000000ff1200720b */ /* 0x000fe20003f04000 */
[----:B------:R0:W-:Y:S01]  /*3fc0*/  STG.E.U16 desc[UR10][R54.64], R25 ;  /* 0x0000001936007986 */ /* 0x0001e2000c10150a */
[----:B------:R-:W-:Y:S01]  /*3fd0*/  FSEL R18, R49, RZ, P1 ;  /* 0x000000ff31127208 */ /* 0x000fe20000800000 */
[----:B------:R-:W-:Y:S01]  /*3fe0*/  FMUL R24, R14, UR8 ;  /* 0x000000080e187c20 */ /* 0x000fe20008400000 */
[----:B------:R-:W-:Y:S01]  /*3ff0*/  PRMT R48, R48, 0x7632, R48 ;  /* 0x0000763230307816 */ /* 0x000fe20000000030 */
[----:B------:R-:W-:Y:S01]  /*4000*/  FMUL R23, R44, R13 ;  /* 0x0000000d2c177220 */ /* 0x000fe20000400000 */
[----:B------:R-:W-:Y:S01]  /*4010*/  FMNMX R19, RZ, R19, !PT ;  /* 0x00000013ff137209 */ /* 0x000fe20007800000 */
[----:B------:R-:W-:Y:S01]  /*4020*/  FMUL R13, R45, R18 ;  /* 0x000000122d0d7220 */ /* 0x000fe20000400000 */
[----:B------:R-:W-:-:S02]  /*4030*/  IMAD.U32 R45, R50, 0x10000, RZ ;  /* 0x00010000322d7824 */ /* 0x000fc400078e00ff */
[----:B0-----:R-:W-:Y:S01]  /*4040*/  FMUL R25, R15, UR8 ;  /* 0x000000080f197c20 */ /* 0x001fe20008400000 */
[----:B------:R-:W-:Y:S01]  /*4050*/  F2FP.SATFINITE.E4M3.F32.PACK_AB_MERGE_C R24, RZ, R24, RZ ;  /* 0x00000018ff18723e */ /* 0x000fe200048070ff */
[----:B------:R-:W-:Y:S02]  /*4060*/  IMAD.U32 R44, R68, 0x10000, RZ ;  /* 0x00010000442c7824 */ /* 0x000fe400078e00ff */
[----:B------:R-:W-:Y:S01]  /*4070*/  IMAD.U32 R48, R48, 0x10000, RZ ;  /* 0x0001000030307824 */ /* 0x000fe200078e00ff */
[----:B------:R-:W-:Y:S01]  /*4080*/  F2FP.SATFINITE.E4M3.F32.PACK_AB_MERGE_C R25, RZ, R25, RZ ;  /* 0x00000019ff19723e */ /* 0x000fe200048070ff */
[----:B------:R-:W-:Y:S01]  /*4090*/  FMUL R18, R19, R44 ;  /* 0x0000002c13127220 */ /* 0x000fe20000400000 */
[----:B------:R-:W-:Y:S01]  /*40a0*/  FSEL R51, R51, RZ, P0 ;  /* 0x000000ff33337208 */ /* 0x000fe20000000000 */
[C---:B------:R-:W-:Y:S01]  /*40b0*/  FADD R49, R45.reuse, R45 ;  /* 0x0000002d2d317221 */ /* 0x040fe20000000000 */
[----:B------:R-:W-:Y:S01]  /*40c0*/  PRMT R53, R24, 0x7604, R25 ;  /* 0x0000760418357816 */ /* 0x000fe20000000019 */
[C---:B------:R-:W-:Y:S01]  /*40d0*/  FADD R19, R48.reuse, R48 ;  /* 0x0000003030137221 */ /* 0x040fe20000000000 */
[C---:B------:R-:W-:Y:S01]  /*40e0*/  FSETP.GT.AND P1, PT, R45.reuse, RZ, PT ;  /* 0x000000ff2d00720b */ /* 0x040fe20003f24000 */
[----:B------:R-:W-:Y:S01]  /*40f0*/  FMUL R45, R45, R45 ;  /* 0x0000002d2d2d7220 */ /* 0x000fe20000400000 */
[C---:B------:R-:W-:Y:S01]  /*4100*/  FSETP.GT.AND P0, PT, R48.reuse, RZ, PT ;  /* 0x000000ff3000720b */ /* 0x040fe20003f04000 */
[----:B------:R-:W-:Y:S01]  /*4110*/  FMUL R48, R48, R48 ;  /* 0x0000003030307220 */ /* 0x000fe20000400000 */
[----:B------:R-:W-:Y:S01]  /*4120*/  PRMT R68, R68, 0x7632, R68 ;  /* 0x0000763244447816 */ /* 0x000fe20000000044 */
[----:B------:R0:W-:Y:S01]  /*4130*/  STG.E.U16 desc[UR10][R6.64], R53 ;  /* 0x0000003506007986 */ /* 0x0001e2000c10150a */
[----:B------:R-:W-:-:S03]  /*4140*/  IMAD.U32 R60, R46, 0x10000, RZ ;  /* 0x000100002e3c7824 */ /* 0x000fc600078e00ff */
[----:B------:R-:W-:Y:S01]  /*4150*/  IMAD.U32 R68, R68, 0x10000, RZ ;  /* 0x0001000044447824 */ /* 0x000fe200078e00ff */
[----:B------:R-:W-:Y:S02]  /*4160*/  FMNMX R49, RZ, R49, !PT ;  /* 0x00000031ff317209 */ /* 0x000fe40007800000 */
[----:B------:R-:W-:Y:S02]  /*4170*/  FMNMX R19, RZ, R19, !PT ;  /* 0x00000013ff137209 */ /* 0x000fe40007800000 */
[----:B0-----:R-:W-:Y:S02]  /*4180*/  FSEL R53, R45, RZ, P1 ;  /* 0x000000ff2d357208 */ /* 0x001fe40000800000 */
[----:B------:R-:W-:Y:S01]  /*4190*/  FSEL R45, R48, RZ, P0 ;  /* 0x000000ff302d7208 */ /* 0x000fe20000000000 */
[----:B------:R-:W-:-:S04]  /*41a0*/  FMUL R44, R44, R51 ;  /* 0x000000332c2c7220 */ /* 0x000fc80000400000 */
[----:B------:R-:W-:Y:S01]  /*41b0*/  FMUL R48, R68, R45 ;  /* 0x0000002d44307220 */ /* 0x000fe20000400000 */
[----:B------:R-:W-:Y:S01]  /*41c0*/  FMUL R45, R60, R53 ;  /* 0x000000353c2d7220 */ /* 0x000fe20000400000 */
[----:B------:R-:W-:Y:S01]  /*41d0*/  PRMT R53, R50, 0x7632, R53 ;  /* 0x0000763232357816 */ /* 0x000fe20000000035 */
[----:B------:R-:W-:Y:S01]  /*41e0*/  FMUL R51, R19, R68 ;  /* 0x0000004413337220 */ /* 0x000fe20000400000 */
[----:B------:R-:W-:Y:S01]  /*41f0*/  FMUL R62, R49, R60 ;  /* 0x0000003c313e7220 */ /* 0x000fe20000400000 */
[C---:B------:R-:W-:Y:S01]  /*4200*/  IMAD.U32 R49, R8.reuse, 0x10000, RZ ;  /* 0x0001000008317824 */ /* 0x040fe200078e00ff */
[----:B------:R-:W-:Y:S01]  /*4210*/  PRMT R19, R8, 0x7632, R19 ;  /* 0x0000763208137816 */ /* 0x000fe20000000013 */
[----:B------:R-:W-:Y:S02]  /*4220*/  IMAD.U32 R53, R53, 0x10000, RZ ;  /* 0x0001000035357824 */ /* 0x000fe400078e00ff */
[----:B------:R-:W-:Y:S02]  /*4230*/  FMUL R8, R18, R49 ;  /* 0x0000003112087220 */ /* 0x000fe40000400000 */
[----:B------:R-:W-:-:S02]  /*4240*/  IMAD.U32 R18, R19, 0x10000, RZ ;  /* 0x0001000013127824 */ /* 0x000fc400078e00ff */
[----:B------:R-:W-:Y:S01]  /*4250*/  FADD R19, R53, R53 ;  /* 0x0000003535137221 */ /* 0x000fe20000000000 */
[----:B------:R-:W-:Y:S01]  /*4260*/  PRMT R60, R46, 0x7632, R60 ;  /* 0x000076322e3c7816 */ /* 0x000fe2000000003c */
[----:B------:R-:W-:Y:S01]  /*4270*/  FMUL R46, R51, R18 ;  /* 0x00000012332e7220 */ /* 0x000fe20000400000 */
[----:B------:R-:W-:Y:S02]  /*4280*/  PRMT R18, R47, 0x7632, R18 ;  /* 0x000076322f127816 */ /* 0x000fe40000000012 */
[----:B------:R-:W-:Y:S01]  /*4290*/  FMNMX R19, RZ, R19, !PT ;  /* 0x00000013ff137209 */ /* 0x000fe20007800000 */
[----:B------:R-:W-:Y:S02]  /*42a0*/  IMAD.U32 R60, R60, 0x10000, RZ ;  /* 0x000100003c3c7824 */ /* 0x000fe400078e00ff */
[----:B------:R-:W-:Y:S01]  /*42b0*/  FMUL R63, R8, UR8 ;  /* 0x00000008083f7c20 */ /* 0x000fe20008400000 */
[----:B------:R-:W-:Y:S02]  /*42c0*/  IMAD.U32 R18, R18, 0x10000, RZ ;  /* 0x0001000012127824 */ /* 0x000fe400078e00ff */
[----:B------:R-:W-:Y:S01]  /*42d0*/  FMUL R50, R46, UR8 ;  /* 0x000000082e327c20 */ /* 0x000fe20008400000 */
[----:B------:R-:W-:Y:S01]  /*42e0*/  FMUL R19, R19, R60 ;  /* 0x0000003c13137220 */ /* 0x000fe20000400000 */
[----:B------:R-:W-:Y:S01]  /*42f0*/  IMAD.U32 R49, R47, 0x10000, RZ ;  /* 0x000100002f317824 */ /* 0x000fe200078e00ff */
[----:B------:R-:W-:-:S02]  /*4300*/  F2FP.SATFINITE.E4M3.F32.PACK_AB_MERGE_C R63, RZ, R63, RZ ;  /* 0x0000003fff3f723e */ /* 0x000fc400048070ff */
[----:B------:R-:W-:Y:S01]  /*4310*/  FMUL R47, R19, R18 ;  /* 0x00000012132f7220 */ /* 0x000fe20000400000 */
[----:B------:R-:W-:Y:S02]  /*4320*/  IADD3 R18, P0, R54, UR6, RZ ;  /* 0x0000000636127c10 */ /* 0x000fe4000ff1e0ff */
[----:B------:R-:W-:Y:S01]  /*4330*/  F2FP.SATFINITE.E4M3.F32.PACK_AB_MERGE_C R50, RZ, R50, RZ ;  /* 0x00000032ff32723e */ /* 0x000fe200048070ff */
[----:B------:R-:W-:Y:S01]  /*4340*/  FMUL R49, R62, R49 ;  /* 0x000000313e317220 */ /* 0x000fe20000400000 */
[----:B------:R-:W-:Y:S02]  /*4350*/  IADD3.X R19, R55, UR7, RZ, P0, !PT ;  /* 0x0000000737137c10 */ /* 0x000fe400087fe4ff */
[----:B------:R-:W-:Y:S02]  /*4360*/  PRMT R65, R50, 0x7604, R63 ;  /* 0x0000760432417816 */ /* 0x000fe4000000003f */
[----:B------:R-:W-:Y:S01]  /*4370*/  IADD3 R6, P0, R6, UR6, RZ ;  /* 0x0000000606067c10 */ /* 0x000fe2000ff1e0ff */
[----:B------:R-:W-:Y:S01]  /*4380*/  FMUL R62, R49, UR8 ;  /* 0x00000008313e7c20 */ /* 0x000fe20008400000 */
[----:B------:R-:W-:Y:S01]  /*4390*/  FMUL R51, R47, UR8 ;  /* 0x000000082f337c20 */ /* 0x000fe20008400000 */
[----:B------:R0:W-:Y:S01]  /*43a0*/  STG.E.U16 desc[UR10][R18.64], R65 ;  /* 0x0000004112007986 */ /* 0x0001e2000c10150a */
[----:B------:R-:W-:-:S02]  /*43b0*/  IADD3.X R7, R7, UR7, RZ, P0, !PT ;  /* 0x0000000707077c10 */ /* 0x000fc400087fe4ff */
[----:B------:R-:W-:Y:S02]  /*43c0*/  F2FP.SATFINITE.E4M3.F32.PACK_AB_MERGE_C R62, RZ, R62, RZ ;  /* 0x0000003eff3e723e */ /* 0x000fe400048070ff */
[----:B------:R-:W-:Y:S02]  /*43d0*/  F2FP.SATFINITE.E4M3.F32.PACK_AB_MERGE_C R51, RZ, R51, RZ ;  /* 0x00000033ff33723e */ /* 0x000fe400048070ff */
[----:B0-----:R-:W-:Y:S02]  /*43e0*/  IADD3 R18, P0, R59, R21, RZ ;  /* 0x000000153b127210 */ /* 0x001fe40007f1e0ff */
[----:B------:R-:W-:-:S03]  /*43f0*/  PRMT R67, R51, 0x7604, R62 ;  /* 0x0000760433437816 */ /* 0x000fc6000000003e */
[----:B------:R-:W-:Y:S01]  /*4400*/  IMAD.X R19, R20, 0x1, R11, P0 ;  /* 0x0000000114137824 */ /* 0x000fe200000e060b */
[C---:B------:R-:W-:Y:S01]  /*4410*/  FSETP.GT.AND P0, PT, R53.reuse, RZ, PT ;  /* 0x000000ff3500720b */ /* 0x040fe20003f04000 */
[----:B------:R-:W-:Y:S01]  /*4420*/  FMUL R53, R53, R53 ;  /* 0x0000003535357220 */ /* 0x000fe20000400000 */
[----:B------:R0:W-:Y:S01]  /*4430*/  STG.E.U16 desc[UR10][R6.64], R67 ;  /* 0x0000004306007986 */ /* 0x0001e2000c10150a */
[----:B------:R-:W-:Y:S01]  /*4440*/  FMUL R54, R66, UR8 ;  /* 0x0000000842367c20 */ /* 0x000fe20008400000 */
[----:B------:R-:W-:Y:S02]  /*4450*/  FMUL R55, R36, UR8 ;  /* 0x0000000824377c20 */ /* 0x000fe40008400000 */
[----:B------:R-:W-:Y:S02]  /*4460*/  FSEL R53, R53, RZ, P0 ;  /* 0x000000ff35357208 */ /* 0x000fe40000000000 */
[----:B------:R-:W-:Y:S02]  /*4470*/  LOP3.LUT R41, R41, 0xff, RZ, 0xc0, !PT ;  /* 0x000000ff29297812 */ /* 0x000fe400078ec0ff */
[----:B------:R-:W-:Y:S01]  /*4480*/  LOP3.LUT R64, R25, 0xffff, RZ, 0xc0, !PT ;  /* 0x0000ffff19407812 */ /* 0x000fe200078ec0ff */
[----:B0-----:R-:W-:Y:S01]  /*4490*/  FMUL R6, R23, UR8 ;  /* 0x0000000817067c20 */ /* 0x001fe20008400000 */
[----:B------:R-:W-:Y:S01]  /*44a0*/  FMUL R7, R13, UR8 ;  /* 0x000000080d077c20 */ /* 0x000fe20008400000 */
[----:B------:R-:W-:Y:S01]  /*44b0*/  FMUL R20, R60, R53 ;  /* 0x000000353c147220 */ /* 0x000fe20000400000 */
[----:B------:R-:W-:-:S02]  /*44c0*/  F2FP.SATFINITE.E4M3.F32.PACK_AB_MERGE_C R54, RZ, R54, RZ ;  /* 0x00000036ff36723e */ /* 0x000fc400048070ff */
[----:B------:R-:W-:Y:S02]  /*44d0*/  F2FP.SATFINITE.E4M3.F32.PACK_AB_MERGE_C R21, RZ, R55, RZ ;  /* 0x00000037ff15723e */ /* 0x000fe400048070ff */
[----:B------:R-:W-:Y:S02]  /*44e0*/  F2FP.SATFINITE.E4M3.F32.PACK_AB_MERGE_C R60, RZ, R6, RZ ;  /* 0x00000006ff3c723e */ /* 0x000fe400048070ff */
[----:B------:R-:W-:Y:S02]  /*44f0*/  IADD3 R6, P0, R18, UR12, RZ ;  /* 0x0000000c12067c10 */ /* 0x000fe4000ff1e0ff */
[----:B------:R-:W-:Y:S02]  /*4500*/  F2FP.SATFINITE.E4M3.F32.PACK_AB_MERGE_C R53, RZ, R7, RZ ;  /* 0x00000007ff35723e */ /* 0x000fe400048070ff */
[----:B------:R-:W-:Y:S02]  /*4510*/  LOP3.LUT R62, R62, 0xffff, RZ, 0xc0, !PT ;  /* 0x0000ffff3e3e7812 */ /* 0x000fe400078ec0ff */
[----:B------:R-:W-:-:S02]  /*4520*/  PRMT R64, R64, 0x7604, R41 ;  /* 0x0000760440407816 */ /* 0x000fc40000000029 */
[----:B------:R-:W-:Y:S02]  /*4530*/  LOP3.LUT R63, R63, 0xff, RZ, 0xc0, !PT ;  /* 0x000000ff3f3f7812 */ /* 0x000fe400078ec0ff */
[----:B------:R-:W-:Y:S01]  /*4540*/  PRMT R11, R21, 0x7604, R54 ;  /* 0x00007604150b7816 */ /* 0x000fe20000000036 */
[----:B------:R-:W-:Y:S01]  /*4550*/  IMAD.SHL.U32 R62, R62, 0x1000000, RZ ;  /* 0x010000003e3e7824 */ /* 0x000fe200078e00ff */
[----:B------:R-:W-:Y:S02]  /*4560*/  IADD3.X R7, R19, UR13, RZ, P0, !PT ;  /* 0x0000000d13077c10 */ /* 0x000fe400087fe4ff */
[----:B------:R-:W-:Y:S02]  /*4570*/  PRMT R55, R53, 0x7604, R60 ;  /* 0x0000760435377816 */ /* 0x000fe4000000003c */
[----:B------:R-:W-:Y:S01]  /*4580*/  PRMT R63, R64, 0x5410, R63 ;  /* 0x00005410403f7816 */ /* 0x000fe2000000003f */
[----:B------:R0:W-:Y:S01]  /*4590*/  STG.E.U16 desc[UR10][R18.64], R11 ;  /* 0x0000000b12007986 */ /* 0x0001e2000c10150a */
[----:B------:R-:W-:-:S02]  /*45a0*/  FMUL R25, R48, UR8 ;  /* 0x0000000830197c20 */ /* 0x000fc40008400000 */
[----:B------:R-:W-:Y:S01]  /*45b0*/  LOP3.LUT R70, R63, R62, RZ, 0xfc, !PT ;  /* 0x0000003e3f467212 */ /* 0x000fe200078efcff */
[----:B------:R1:W-:Y:S01]  /*45c0*/  STG.E.U16 desc[UR10][R6.64], R55 ;  /* 0x0000003706007986 */ /* 0x0003e2000c10150a */
[----:B------:R-:W-:Y:S01]  /*45d0*/  FMUL R62, R44, UR8 ;  /* 0x000000082c3e7c20 */ /* 0x000fe20008400000 */
[----:B------:R-:W-:Y:S02]  /*45e0*/  F2FP.SATFINITE.E4M3.F32.PACK_AB_MERGE_C R25, RZ, R25, RZ ;  /* 0x00000019ff19723e */ /* 0x000fe400048070ff */
[----:B0-----:R-:W-:Y:S01]  /*45f0*/  IADD3 R18, P0, R18, UR6, RZ ;  /* 0x0000000612127c10 */ /* 0x001fe2000ff1e0ff */
[----:B-1----:R-:W0:Y:S03]  /*4600*/  S2R R55, SR_CgaCtaId ;  /* 0x0000000000377919 */ /* 0x002e260000008800 */
[----:B------:R-:W-:Y:S01]  /*4610*/  IADD3.X R19, R19, UR7, RZ, P0, !PT ;  /* 0x0000000713137c10 */ /* 0x000fe200087fe4ff */
[----:B------:R-:W-:Y:S01]  /*4620*/  FMUL R64, R45, UR8 ;  /* 0x000000082d407c20 */ /* 0x000fe20008400000 */
[----:B------:R-:W-:Y:S01]  /*4630*/  IADD3 R6, P0, R6, UR6, RZ ;  /* 0x0000000606067c10 */ /* 0x000fe2000ff1e0ff */
[----:B------:R-:W-:Y:S01]  /*4640*/  FMUL R41, R20, UR8 ;  /* 0x0000000814297c20 */ /* 0x000fe20008400000 */
[----:B------:R-:W-:-:S02]  /*4650*/  F2FP.SATFINITE.E4M3.F32.PACK_AB_MERGE_C R62, RZ, R62, RZ ;  /* 0x0000003eff3e723e */ /* 0x000fc400048070ff */
[----:B------:R-:W-:Y:S01]  /*4660*/  IADD3.X R7, R7, UR7, RZ, P0, !PT ;  /* 0x0000000707077c10 */ /* 0x000fe200087fe4ff */
[----:B------:R-:W-:Y:S01]  /*4670*/  ULDC.64 UR6, c[0x0][0x250] ;  /* 0x0000940000067ab9 */ /* 0x000fe20000000a00 */
[----:B------:R-:W-:Y:S01]  /*4680*/  PRMT R11, R25, 0x7604, R62 ;  /* 0x00007604190b7816 */ /* 0x000fe2000000003e */
[----:B------:R-:W-:Y:S01]  /*4690*/  IMAD R5, R5, UR6, RZ ;  /* 0x0000000605057c24 */ /* 0x000fe2000f8e02ff */
[----:B------:R-:W-:Y:S02]  /*46a0*/  F2FP.SATFINITE.E4M3.F32.PACK_AB_MERGE_C R64, RZ, R64, RZ ;  /* 0x00000040ff40723e */ /* 0x000fe400048070ff */
[----:B------:R-:W-:Y:S01]  /*46b0*/  F2FP.SATFINITE.E4M3.F32.PACK_AB_MERGE_C R41, RZ, R41, RZ ;  /* 0x00000029ff29723e */ /* 0x000fe200048070ff */
[----:B------:R1:W-:Y:S01]  /*46c0*/  STG.E.U16 desc[UR10][R18.64], R11 ;  /* 0x0000000b12007986 */ /* 0x0003e2000c10150a */
[----:B------:R-:W-:Y:S02]  /*46d0*/  IMAD R5, R22, UR7, R5 ;  /* 0x0000000716057c24 */ /* 0x000fe4000f8e0205 */
[----:B------:R-:W-:-:S05]  /*46e0*/  PRMT R59, R41, 0x7604, R64 ;  /* 0x00007604293b7816 */ /* 0x000fca0000000040 */
[----:B------:R2:W-:Y:S01]  /*46f0*/  STG.E.U16 desc[UR10][R6.64], R59 ;  /* 0x0000003b06007986 */ /* 0x0005e2000c10150a */
[----:B-1----:R-:W-:Y:S01]  /*4700*/  IMAD.WIDE.U32 R18, R22, UR6, RZ ;  /* 0x0000000616127c25 */ /* 0x002fe2000f8e00ff */
[----:B------:R-:W-:-:S03]  /*4710*/  MOV R22, 0x400 ;  /* 0x0000040000167802 */ /* 0x000fc60000000f00 */
[----:B------:R-:W-:Y:S01]  /*4720*/  IMAD.IADD R19, R19, 0x1, R5 ;  /* 0x0000000113137824 */ /* 0x000fe200078e0205 */
[----:B------:R-:W-:Y:S01]  /*4730*/  LOP3.LUT R5, R3, 0x1f, RZ, 0xc0, !PT ;  /* 0x0000001f03057812 */ /* 0x000fe200078ec0ff */
[C---:B------:R-:W-:Y:S01]  /*4740*/  IMAD.SHL.U32 R11, R18.reuse, 0x2, RZ ;  /* 0x00000002120b7824 */ /* 0x040fe200078e00ff */
[----:B--2---:R-:W-:Y:S02]  /*4750*/  SHF.R.U32.HI R6, RZ, 0x8, R3 ;  /* 0x00000008ff067819 */ /* 0x004fe40000011603 */
[----:B------:R-:W-:Y:S02]  /*4760*/  SHF.L.U64.HI R19, R18, 0x1, R19 ;  /* 0x0000000112137819 */ /* 0x000fe40000010213 */
[----:B------:R-:W-:Y:S01]  /*4770*/  LEA R11, P0, R38, R11, 0x2 ;  /* 0x0000000b260b7211 */ /* 0x000fe200078010ff */
[----:B------:R-:W-:Y:S02]  /*4780*/  IMAD R59, R6, 0x20, R5 ;  /* 0x00000020063b7824 */ /* 0x000fe400078e0205 */
[----:B------:R-:W-:Y:S01]  /*4790*/  VIADD R6, R22, 0x20 ;  /* 0x0000002016067836 */ /* 0x000fe20000000000 */
[----:B------:R-:W-:-:S04]  /*47a0*/  LEA.HI.X R18, R38, R19, R39, 0x2, P0 ;  /* 0x0000001326127211 */ /* 0x000fc800000f1427 */
[----:B0-----:R-:W-:Y:S02]  /*47b0*/  LEA R38, R55, R6, 0x18 ;  /* 0x0000000637267211 */ /* 0x001fe400078ec0ff */
[----:B------:R-:W-:Y:S01]  /*47c0*/  LOP3.LUT R6, R4, 0x1c, RZ, 0xc0, !PT ;  /* 0x0000001c04067812 */ /* 0x000fe200078ec0ff */
[C---:B------:R-:W-:Y:S02]  /*47d0*/  IMAD R39, R59.reuse, 0x21, R32 ;  /* 0x000000213b277824 */ /* 0x040fe400078e0220 */
[C---:B------:R-:W-:Y:S02]  /*47e0*/  IMAD R63, R59.reuse, 0x21, R42 ;  /* 0x000000213b3f7824 */ /* 0x040fe400078e022a */
[C---:B------:R-:W-:Y:S02]  /*47f0*/  IMAD R6, R59.reuse, 0x21, R6 ;  /* 0x000000213b067824 */ /* 0x040fe400078e0206 */
[C---:B------:R-:W-:Y:S02]  /*4800*/  IMAD R7, R59.reuse, 0x21, R52 ;  /* 0x000000213b077824 */ /* 0x040fe400078e0234 */
[----:B------:R-:W-:-:S02]  /*4810*/  IMAD R59, R59, 0x21, R26 ;  /* 0x000000213b3b7824 */ /* 0x000fc400078e021a */
[--C-:B------:R-:W-:Y:S02]  /*4820*/  IMAD R39, R39, 0x4, R38.reuse ;  /* 0x0000000427277824 */ /* 0x100fe400078e0226 */
[--C-:B------:R-:W-:Y:S02]  /*4830*/  IMAD R63, R63, 0x4, R38.reuse ;  /* 0x000000043f3f7824 */ /* 0x100fe400078e0226 */
[--C-:B------:R-:W-:Y:S02]  /*4840*/  IMAD R68, R7, 0x4, R38.reuse ;  /* 0x0000000407447824 */ /* 0x100fe400078e0226 */
[--C-:B------:R-:W-:Y:S01]  /*4850*/  IMAD R59, R59, 0x4, R38.reuse ;  /* 0x000000043b3b7824 */ /* 0x100fe200078e0226 */
[----:B------:R0:W-:Y:S04]  /*4860*/  STS [R39], R31 ;  /* 0x0000001f27007388 */ /* 0x0001e80000000800 */
[----:B------:R1:W-:Y:S04]  /*4870*/  STS [R63], R12 ;  /* 0x0000000c3f007388 */ /* 0x0003e80000000800 */
[----:B------:R2:W-:Y:S04]  /*4880*/  STS [R68], R27 ;  /* 0x0000001b44007388 */ /* 0x0005e80000000800 */
[----:B------:R-:W-:Y:S01]  /*4890*/  STS [R59], R70 ;  /* 0x000000463b007388 */ /* 0x000fe20000000800 */
[----:B------:R-:W-:Y:S01]  /*48a0*/  IMAD R38, R6, 0x4, R38 ;  /* 0x0000000406267824 */ /* 0x000fe200078e0226 */
[----:B------:R-:W-:Y:S01]  /*48b0*/  BAR.SYNC.DEFER_BLOCKING 0x0 ;  /* 0x0000000000007b1d */ /* 0x000fe20000010000 */
[----:B0-----:R-:W-:Y:S01]  /*48c0*/  IMAD.SHL.U32 R31, R2, 0x8, RZ ;  /* 0x00000008021f7824 */ /* 0x001fe200078e00ff */
[----:B------:R-:W-:-:S02]  /*48d0*/  USHF.R.U64 UR12, UR6, 0x2, UR7 ;  /* 0x00000002060c7899 */ /* 0x000fc40008001207 */
[----:B------:R-:W-:Y:S02]  /*48e0*/  USHF.R.U32.HI UR13, URZ, 0x2, UR7 ;  /* 0x000000023f0d7899 */ /* 0x000fe40008011607 */
[----:B------:R-:W-:Y:S01]  /*48f0*/  LOP3.LUT R31, R31, 0x38, RZ, 0xc0, !PT ;  /* 0x000000381f1f7812 */ /* 0x000fe200078ec0ff */
[----:B------:R-:W0:Y:S04]  /*4900*/  LDS R69, [R38] ;  /* 0x0000000026457984 */ /* 0x000e280000000800 */
[----:B------:R-:W-:Y:S01]  /*4910*/  IMAD.WIDE.U32 R6, R31, UR12, R32 ;  /* 0x0000000c1f067c25 */ /* 0x000fe2000f8e0020 */
[----:B-1----:R-:W-:Y:S02]  /*4920*/  FMNMX R12, |R61|, R10, !PT ;  /* 0x0000000a3d0c7209 */ /* 0x002fe40007800200 */
[----:B------:R-:W-:Y:S01]  /*4930*/  LOP3.LUT R54, R54, 0xff, RZ, 0xc0, !PT ;  /* 0x000000ff36367812 */ /* 0x000fe200078ec0ff */
[----:B------:R-:W-:Y:S01]  /*4940*/  IMAD R33, R31, UR13, RZ ;  /* 0x0000000d1f217c24 */ /* 0x000fe2000f8e02ff */
[----:B------:R-:W-:Y:S01]  /*4950*/  LEA R10, P0, R11, UR4, 0x5 ;  /* 0x000000040b0a7c11 */ /* 0x000fe2000f8028ff */
[----:B------:R-:W-:Y:S01]  /*4960*/  IMAD.SHL.U32 R65, R6, 0x4, RZ ;  /* 0x0000000406417824 */ /* 0x000fe200078e00ff */
[----:B------:R-:W-:Y:S01]  /*4970*/  LOP3.LUT R62, R62, 0xff, RZ, 0xc0, !PT ;  /* 0x000000ff3e3e7812 */ /* 0x000fe200078ec0ff */
[----:B------:R-:W-:Y:S01]  /*4980*/  IMAD.IADD R7, R7, 0x1, R33 ;  /* 0x0000000107077824 */ /* 0x000fe200078e0221 */
[----:B------:R-:W-:Y:S01]  /*4990*/  LEA.HI.X R11, R11, UR5, R18, 0x5, P0 ;  /* 0x000000050b0b7c11 */ /* 0x000fe200080f2c12 */
[----:B------:R-:W-:Y:S01]  /*49a0*/  LDS R77, [R38+0x8] ;  /* 0x00000800264d7984 */ /* 0x000fe20000000800 */
[----:B------:R-:W-:-:S02]  /*49b0*/  IADD3 R18, P0, R65, R10, RZ ;  /* 0x0000000a41127210 */ /* 0x000fc40007f1e0ff */
[----:B--2---:R-:W-:Y:S01]  /*49c0*/  SHF.L.U64.HI R27, R6, 0x2, R7 ;  /* 0x00000002061b7819 */ /* 0x004fe20000010207 */
[----:B------:R-:W-:Y:S02]  /*49d0*/  USHF.L.U32 UR5, UR12, 0x1, URZ ;  /* 0x000000010c057899 */ /* 0x000fe4000800063f */
[----:B------:R-:W-:Y:S02]  /*49e0*/  USHF.L.U64.HI UR9, UR12, 0x1, UR13 ;  /* 0x000000010c097899 */ /* 0x000fe4000801020d */
[----:B------:R-:W-:Y:S01]  /*49f0*/  IMAD.X R19, R27, 0x1, R11, P0 ;  /* 0x000000011b137824 */ /* 0x000fe200000e060b */
[----:B------:R-:W-:Y:S01]  /*4a00*/  LOP3.LUT R61, R60, 0xffff, RZ, 0xc0, !PT ;  /* 0x0000ffff3c3d7812 */ /* 0x000fe200078ec0ff */
[----:B------:R-:W-:Y:S02]  /*4a10*/  IMAD.U32 R6, RZ, RZ, UR5 ;  /* 0x00000005ff067e24 */ /* 0x000fe4000f8e00ff */
[----:B------:R-:W-:Y:S01]  /*4a20*/  IMAD.U32 R7, RZ, RZ, UR9 ;  /* 0x00000009ff077e24 */ /* 0x000fe2000f8e00ff */
[----:B------:R-:W-:-:S02]  /*4a30*/  PRMT R61, R61, 0x7604, R54 ;  /* 0x000076043d3d7816 */ /* 0x000fc40000000036 */
[----:B------:R-:W-:Y:S01]  /*4a40*/  LOP3.LUT R64, R64, 0xffff, RZ, 0xc0, !PT ;  /* 0x0000ffff40407812 */ /* 0x000fe200078ec0ff */
[----:B------:R-:W-:Y:S01]  /*4a50*/  IMAD.WIDE.U32 R6, R31, UR12, R6 ;  /* 0x0000000c1f067c25 */ /* 0x000fe2000f8e0006 */
[----:B------:R-:W-:-:S03]  /*4a60*/  PRMT R54, R61, 0x5410, R62 ;  /* 0x000054103d367816 */ /* 0x000fc6000000003e */
[----:B------:R-:W-:Y:S01]  /*4a70*/  IMAD.SHL.U32 R61, R64, 0x1000000, RZ ;  /* 0x01000000403d7824 */ /* 0x000fe200078e00ff */
[----:B0-----:R0:W-:Y:S04]  /*4a80*/  STG.E desc[UR10][R18.64], R69 ;  /* 0x0000004512007986 */ /* 0x0011e8000c10190a */
[----:B------:R-:W1:Y:S01]  /*4a90*/  LDS R19, [R38+0x4] ;  /* 0x0000040026137984 */ /* 0x000e620000000800 */
[----:B------:R-:W-:Y:S01]  /*4aa0*/  IMAD.IADD R60, R33, 0x1, R7 ;  /* 0x00000001213c7824 */ /* 0x000fe200078e0207 */
[----:B------:R-:W-:Y:S02]  /*4ab0*/  IADD3 R67, P0, R42, R6, RZ ;  /* 0x000000062a437210 */ /* 0x000fe40007f1e0ff */
[----:B------:R-:W-:Y:S02]  /*4ac0*/  LOP3.LUT R40, R40, 0xff, RZ, 0xc0, !PT ;  /* 0x000000ff28287812 */ /* 0x000fe400078ec0ff */
[----:B------:R-:W-:-:S02]  /*4ad0*/  LOP3.LUT R7, R24, 0xffff, RZ, 0xc0, !PT ;  /* 0x0000ffff18077812 */ /* 0x000fc400078ec0ff */
[----:B------:R-:W-:Y:S02]  /*4ae0*/  LOP3.LUT R51, R51, 0xffff, RZ, 0xc0, !PT ;  /* 0x0000ffff33337812 */ /* 0x000fe400078ec0ff */
[----:B0-----:R-:W-:Y:S01]  /*4af0*/  IADD3 R69, P1, R6, UR5, RZ ;  /* 0x0000000506457c10 */ /* 0x001fe2000ff3e0ff */
[----:B------:R-:W-:Y:S01]  /*4b00*/  IMAD.X R6, RZ, RZ, R60, P0 ;  /* 0x000000ffff067224 */ /* 0x000fe200000e063c */
[----:B------:R-:W-:Y:S01]  /*4b10*/  LOP3.LUT R54, R54, R61, RZ, 0xfc, !PT ;  /* 0x0000003d36367212 */ /* 0x000fe200078efcff */
[----:B------:R-:W-:Y:S01]  /*4b20*/  IMAD.SHL.U32 R75, R67, 0x4, RZ ;  /* 0x00000004434b7824 */ /* 0x000fe200078e00ff */
[----:B------:R-:W-:Y:S02]  /*4b30*/  PRMT R61, R7, 0x7604, R40 ;  /* 0x00007604073d7816 */ /* 0x000fe40000000028 */
[----:B------:R-:W-:Y:S01]  /*4b40*/  LOP3.LUT R50, R50, 0xff, RZ, 0xc0, !PT ;  /* 0x000000ff32327812 */ /* 0x000fe200078ec0ff */
[----:B------:R-:W-:Y:S01]  /*4b50*/  IMAD.SHL.U32 R51, R51, 0x1000000, RZ ;  /* 0x0100000033337824 */ /* 0x000fe200078e00ff */
[----:B------:R-:W-:-:S02]  /*4b60*/  SHF.L.U64.HI R67, R67, 0x2, R6 ;  /* 0x0000000243437819 */ /* 0x000fc40000010206 */
[----:B------:R-:W-:Y:S02]  /*4b70*/  PRMT R24, R61, 0x5410, R50 ;  /* 0x000054103d187816 */ /* 0x000fe40000000032 */
[----:B------:R-:W-:Y:S02]  /*4b80*/  IADD3 R6, P0, R75, R10, RZ ;  /* 0x0000000a4b067210 */ /* 0x000fe40007f1e0ff */
[----:B------:R-:W-:Y:S02]  /*4b90*/  LOP3.LUT R24, R24, R51, RZ, 0xfc, !PT ;  /* 0x0000003318187212 */ /* 0x000fe400078efcff */
[----:B------:R-:W0:Y:S01]  /*4ba0*/  LDS R51, [R38+0xc] ;  /* 0x00000c0026337984 */ /* 0x000e220000000800 */
[----:B------:R-:W-:Y:S01]  /*4bb0*/  IMAD.X R7, R67, 0x1, R11, P0 ;  /* 0x0000000143077824 */ /* 0x000fe200000e060b */
[----:B------:R-:W-:Y:S02]  /*4bc0*/  IADD3.X R60, R60, UR9, RZ, P1, !PT ;  /* 0x000000093c3c7c10 */ /* 0x000fe40008ffe4ff */
[----:B------:R-:W-:-:S05]  /*4bd0*/  IADD3 R61, P0, R52, R69, RZ ;  /* 0x00000045343d7210 */ /* 0x000fca0007f1e0ff */
[----:B------:R-:W-:Y:S02]  /*4be0*/  IMAD.X R18, RZ, RZ, R60, P0 ;  /* 0x000000ffff127224 */ /* 0x000fe400000e063c */
[----:B------:R-:W-:-:S03]  /*4bf0*/  IMAD.SHL.U32 R73, R61, 0x4, RZ ;  /* 0x000000043d497824 */ /* 0x000fc600078e00ff */
[----:B------:R-:W-:Y:S02]  /*4c00*/  SHF.L.U64.HI R61, R61, 0x2, R18 ;  /* 0x000000023d3d7819 */ /* 0x000fe40000010212 */
[----:B------:R-:W-:Y:S01]  /*4c10*/  IADD3 R18, P0, R73, R10, RZ ;  /* 0x0000000a49127210 */ /* 0x000fe20007f1e0ff */
[----:B-1----:R1:W-:Y:S04]  /*4c20*/  STG.E desc[UR10][R6.64], R19 ;  /* 0x0000001306007986 */ /* 0x0023e8000c10190a */
[----:B-1----:R-:W-:Y:S01]  /*4c30*/  IMAD.X R19, R61, 0x1, R11, P0 ;  /* 0x000000013d137824 */ /* 0x002fe200000e060b */
[----:B------:R-:W-:-:S04]  /*4c40*/  IADD3 R69, P0, P1, R26, UR5, R69 ;  /* 0x000000051a457c10 */ /* 0x000fc8000f91e045 */
[----:B------:R-:W-:Y:S01]  /*4c50*/  IADD3.X R6, RZ, UR9, R60, P0, P1 ;  /* 0x00000009ff067c10 */ /* 0x000fe200087e243c */
[----:B------:R-:W-:-:S03]  /*4c60*/  IMAD.SHL.U32 R71, R69, 0x4, RZ ;  /* 0x0000000445477824 */ /* 0x000fc600078e00ff */
[----:B------:R-:W-:Y:S02]  /*4c70*/  SHF.L.U64.HI R69, R69, 0x2, R6 ;  /* 0x0000000245457819 */ /* 0x000fe40000010206 */
[----:B------:R-:W-:Y:S01]  /*4c80*/  IADD3 R6, P0, R71, R10, RZ ;  /* 0x0000000a47067210 */ /* 0x000fe20007f1e0ff */
[----:B------:R1:W-:Y:S04]  /*4c90*/  STG.E desc[UR10][R18.64], R77 ;  /* 0x0000004d12007986 */ /* 0x0003e8000c10190a */
[----:B------:R-:W-:-:S05]  /*4ca0*/  IMAD.X R7, R69, 0x1, R11, P0 ;  /* 0x0000000145077824 */ /* 0x000fca00000e060b */
[----:B0-----:R0:W-:Y:S01]  /*4cb0*/  STG.E desc[UR10][R6.64], R51 ;  /* 0x0000003306007986 */ /* 0x0011e2000c10190a */
[----:B------:R-:W-:Y:S01]  /*4cc0*/  BAR.SYNC.DEFER_BLOCKING 0x0 ;  /* 0x0000000000007b1d */ /* 0x000fe20000010000 */
[----:B-1----:R-:W-:Y:S01]  /*4cd0*/  IMAD.U32 R19, RZ, RZ, UR6 ;  /* 0x00000006ff137e24 */ /* 0x002fe2000f8e00ff */
[----:B------:R-:W-:-:S04]  /*4ce0*/  UIMAD UR4, UR7, UR16, URZ ;  /* 0x00000010070472a4 */ /* 0x000fc8000f8e023f */
[----:B------:R1:W-:Y:S04]  /*4cf0*/  STS [R39], R16 ;  /* 0x0000001027007388 */ /* 0x0003e80000000800 */
[----:B------:R2:W-:Y:S04]  /*4d00*/  STS [R63], R17 ;  /* 0x000000113f007388 */ /* 0x0005e80000000800 */
[----:B------:R3:W-:Y:S04]  /*4d10*/  STS [R68], R29 ;  /* 0x0000001d44007388 */ /* 0x0007e80000000800 */
[----:B------:R-:W-:Y:S01]  /*4d20*/  STS [R59], R54 ;  /* 0x000000363b007388 */ /* 0x000fe20000000800 */
[----:B------:R-:W-:Y:S01]  /*4d30*/  BAR.SYNC.DEFER_BLOCKING 0x0 ;  /* 0x0000000000007b1d */ /* 0x000fe20000010000 */
[----:B0-----:R-:W-:Y:S01]  /*4d40*/  IMAD.WIDE.U32 R6, R19, UR16, R10 ;  /* 0x0000001013067c25 */ /* 0x001fe2000f8e000a */
[----:B------:R-:W-:-:S02]  /*4d50*/  UIMAD UR4, UR17, UR6, UR4 ;  /* 0x00000006110472a4 */ /* 0x000fc4000f8e0204 */
[----:B------:R-:W-:-:S04]  /*4d60*/  IADD3 R50, P0, R65, R6, RZ ;  /* 0x0000000641327210 */ /* 0x000fc80007f1e0ff */
[----:B------:R-:W-:Y:S01]  /*4d70*/  VIADD R40, R7, UR4 ;  /* 0x0000000407287c36 */ /* 0x000fe20008000000 */
[----:B------:R-:W0:Y:S04]  /*4d80*/  LDS R77, [R38] ;  /* 0x00000000264d7984 */ /* 0x000e280000000800 */
[----:B------:R-:W4:Y:S04]  /*4d90*/  LDS R60, [R38+0x4] ;  /* 0x00000400263c7984 */ /* 0x000f280000000800 */
[----:B------:R-:W5:Y:S04]  /*4da0*/  LDS R65, [R38+0x8] ;  /* 0x0000080026417984 */ /* 0x000f680000000800 */
[----:B------:R-:W5:Y:S01]  /*4db0*/  LDS R7, [R38+0xc] ;  /* 0x00000c0026077984 */ /* 0x000f620000000800 */
[----:B-1----:R-:W-:-:S02]  /*4dc0*/  IMAD.U32 R16, RZ, RZ, UR12 ;  /* 0x0000000cff107e24 */ /* 0x002fc4000f8e00ff */
[----:B--2---:R-:W-:Y:S02]  /*4dd0*/  IMAD.U32 R17, RZ, RZ, UR13 ;  /* 0x0000000dff117e24 */ /* 0x004fe4000f8e00ff */
[----:B------:R-:W-:Y:S01]  /*4de0*/  IMAD.X R51, R27, 0x1, R40, P0 ;  /* 0x000000011b337824 */ /* 0x000fe200000e0628 */
[----:B------:R-:W-:Y:S01]  /*4df0*/  IADD3 R18, P0, R75, R6, RZ ;  /* 0x000000064b127210 */ /* 0x000fe20007f1e0ff */
[----:B------:R-:W-:-:S04]  /*4e00*/  IMAD.WIDE.U32 R16, R31, UR12, R16 ;  /* 0x0000000c1f107c25 */ /* 0x000fc8000f8e0010 */
[--C-:B------:R-:W-:Y:S01]  /*4e10*/  IMAD.X R19, R67, 0x1, R40.reuse, P0 ;  /* 0x0000000143137824 */ /* 0x100fe200000e0628 */
[----:B---3--:R-:W-:Y:S01]  /*4e20*/  IADD3 R29, P0, R32, R16, RZ ;  /* 0x00000010201d7210 */ /* 0x008fe20007f1e0ff */
[----:B------:R-:W-:Y:S01]  /*4e30*/  IMAD.IADD R27, R33, 0x1, R17 ;  /* 0x00000001211b7824 */ /* 0x000fe200078e0211 */
[-C--:B------:R-:W-:Y:S02]  /*4e40*/  IADD3 R32, P3, R73, R6.reuse, RZ ;  /* 0x0000000649207210 */ /* 0x080fe40007f7e0ff */
[----:B------:R-:W-:Y:S02]  /*4e50*/  IADD3 R17, P1, R16, UR5, RZ ;  /* 0x0000000510117c10 */ /* 0x000fe4000ff3e0ff */
[----:B------:R-:W-:Y:S01]  /*4e60*/  IADD3 R16, P4, R71, R6, RZ ;  /* 0x0000000647107210 */ /* 0x000fe20007f9e0ff */
[--C-:B------:R-:W-:Y:S01]  /*4e70*/  IMAD.X R33, R61, 0x1, R40.reuse, P3 ;  /* 0x000000013d217824 */ /* 0x100fe200018e0628 */
[----:B------:R-:W-:Y:S02]  /*4e80*/  IADD3 R31, P2, R17, UR5, RZ ;  /* 0x00000005111f7c10 */ /* 0x000fe4000ff5e0ff */
[----:B------:R-:W-:Y:S01]  /*4e90*/  IADD3 R42, P3, R42, R17, RZ ;  /* 0x000000112a2a7210 */ /* 0x000fe20007f7e0ff */
[----:B------:R-:W-:Y:S01]  /*4ea0*/  IMAD.X R17, R69, 0x1, R40, P4 ;  /* 0x0000000145117824 */ /* 0x000fe200020e0628 */
[----:B0-----:R-:W-:Y:S04]  /*4eb0*/  STG.E desc[UR10][R50.64], R77 ;  /* 0x0000004d32007986 */ /* 0x001fe8000c10190a */
[----:B----4-:R0:W-:Y:S04]  /*4ec0*/  STG.E desc[UR10][R18.64], R60 ;  /* 0x0000003c12007986 */ /* 0x0101e8000c10190a */
[----:B-----5:R-:W-:Y:S04]  /*4ed0*/  STG.E desc[UR10][R32.64], R65 ;  /* 0x0000004120007986 */ /* 0x020fe8000c10190a */
[----:B------:R1:W-:Y:S01]  /*4ee0*/  STG.E desc[UR10][R16.64], R7 ;  /* 0x0000000710007986 */ /* 0x0003e2000c10190a */
[----:B------:R-:W-:Y:S06]  /*4ef0*/  BAR.SYNC.DEFER_BLOCKING 0x0 ;  /* 0x0000000000007b1d */ /* 0x000fec0000010000 */
[----:B------:R-:W-:Y:S04]  /*4f00*/  STS [R39], R58 ;  /* 0x0000003a27007388 */ /* 0x000fe80000000800 */
[----:B------:R-:W-:Y:S04]  /*4f10*/  STS [R63], R57 ;  /* 0x000000393f007388 */ /* 0x000fe80000000800 */
[----:B------:R-:W-:Y:S04]  /*4f20*/  STS [R68], R56 ;  /* 0x0000003844007388 */ /* 0x000fe80000000800 */
[----:B------:R2:W-:Y:S01]  /*4f30*/  STS [R59], R24 ;  /* 0x000000183b007388 */ /* 0x0005e20000000800 */
[----:B------:R-:W-:Y:S01]  /*4f40*/  BAR.SYNC.DEFER_BLOCKING 0x0 ;  /* 0x0000000000007b1d */ /* 0x000fe20000010000 */
[----:B------:R-:W-:-:S02]  /*4f50*/  IADD3 R52, P6, R52, R31, RZ ;  /* 0x0000001f34347210 */ /* 0x000fc40007fde0ff */
[----:B------:R-:W-:Y:S02]  /*4f60*/  IADD3 R26, P4, P5, R26, UR5, R31 ;  /* 0x000000051a1a7c10 */ /* 0x000fe4000fd9e01f */
[----:B------:R-:W-:Y:S02]  /*4f70*/  FMNMX R12, |R37|, R12, !PT ;  /* 0x0000000c250c7209 */ /* 0x000fe40007800200 */
[----:B------:R-:W-:Y:S01]  /*4f80*/  LOP3.LUT R21, R21, 0xff, RZ, 0xc0, !PT ;  /* 0x000000ff15157812 */ /* 0x000fe200078ec0ff */
[----:B0-----:R-:W-:Y:S01]  /*4f90*/  IMAD.X R18, RZ, RZ, R27, P0 ;  /* 0x000000ffff127224 */ /* 0x001fe200000e061b */
[----:B------:R-:W-:Y:S01]  /*4fa0*/  FMNMX R12, R12, |R9|, !PT ;  /* 0x400000090c0c7209 */ /* 0x000fe20007800000 */
[----:B------:R-:W-:Y:S01]  /*4fb0*/  ULDC.64 UR4, c[0x0][0x238] ;  /* 0x00008e0000047ab9 */ /* 0x000fe20000000a00 */
[----:B------:R-:W0:Y:S04]  /*4fc0*/  LDS R31, [R38] ;  /* 0x00000000261f7984 */ /* 0x000e280000000800 */
[----:B------:R-:W3:Y:S04]  /*4fd0*/  LDS R33, [R38+0x4] ;  /* 0x0000040026217984 */ /* 0x000ee80000000800 */
[----:B------:R-:W4:Y:S04]  /*4fe0*/  LDS R37, [R38+0x8] ;  /* 0x0000080026257984 */ /* 0x000f280000000800 */
[----:B------:R-:W5:Y:S01]  /*4ff0*/  LDS R51, [R38+0xc] ;  /* 0x00000c0026337984 */ /* 0x000f620000000800 */
[----:B-1----:R-:W-:-:S02]  /*5000*/  LOP3.LUT R16, R53, 0xffff, RZ, 0xc0, !PT ;  /* 0x0000ffff35107812 */ /* 0x002fc400078ec0ff */
[----:B------:R-:W-:Y:S02]  /*5010*/  IADD3.X R17, R27, UR9, RZ, P1, !PT ;  /* 0x000000091b117c10 */ /* 0x000fe40008ffe4ff */
[----:B------:R-:W-:Y:S01]  /*5020*/  FMNMX R12, |R35|, R12, !PT ;  /* 0x0000000c230c7209 */ /* 0x000fe20007800200 */
[----:B------:R-:W-:Y:S01]  /*5030*/  IMAD.SHL.U32 R35, R29, 0x4, RZ ;  /* 0x000000041d237824 */ /* 0x000fe200078e00ff */
[----:B------:R-:W-:Y:S02]  /*5040*/  PRMT R16, R16, 0x7604, R21 ;  /* 0x0000760410107816 */ /* 0x000fe40000000015 */
[----:B------:R-:W-:Y:S02]  /*5050*/  LOP3.LUT R25, R25, 0xff, RZ, 0xc0, !PT ;  /* 0x000000ff19197812 */ /* 0x000fe400078ec0ff */
[----:B------:R-:W-:Y:S02]  /*5060*/  IADD3.X R27, R17, UR9, RZ, P2, !PT ;  /* 0x00000009111b7c10 */ /* 0x000fe400097fe4ff */
[----:B------:R-:W-:-:S02]  /*5070*/  LOP3.LUT R41, R41, 0xffff, RZ, 0xc0, !PT ;  /* 0x0000ffff29297812 */ /* 0x000fc400078ec0ff */
[----:B------:R-:W-:Y:S01]  /*5080*/  PRMT R25, R16, 0x5410, R25 ;  /* 0x0000541010197816 */ /* 0x000fe20000000019 */
[----:B------:R-:W-:Y:S01]  /*5090*/  IMAD.X R21, RZ, RZ, R27, P6 ;  /* 0x000000ffff157224 */ /* 0x000fe200030e061b */
[----:B------:R-:W-:Y:S01]  /*50a0*/  SHF.L.U64.HI R7, R29, 0x2, R18 ;  /* 0x000000021d077819 */ /* 0x000fe20000010212 */
[----:B------:R-:W-:Y:S01]  /*50b0*/  IMAD.X R9, RZ, RZ, R17, P3 ;  /* 0x000000ffff097224 */ /* 0x000fe200018e0611 */
[----:B------:R-:W-:Y:S01]  /*50c0*/  IADD3 R16, P0, R35, R10, RZ ;  /* 0x0000000a23107210 */ /* 0x000fe20007f1e0ff */
[----:B------:R-:W-:Y:S01]  /*50d0*/  IMAD.SHL.U32 R29, R42, 0x4, RZ ;  /* 0x000000042a1d7824 */ /* 0x000fe200078e00ff */
[----:B------:R-:W-:Y:S01]  /*50e0*/  IADD3.X R27, RZ, UR9, R27, P4, P5 ;  /* 0x00000009ff1b7c10 */ /* 0x000fe2000a7ea41b */
[----:B--2---:R-:W-:Y:S02]  /*50f0*/  IMAD.SHL.U32 R24, R41, 0x1000000, RZ ;  /* 0x0100000029187824 */ /* 0x004fe400078e00ff */
[----:B------:R-:W-:Y:S02]  /*5100*/  IMAD.SHL.U32 R53, R52, 0x4, RZ ;  /* 0x0000000434357824 */ /* 0x000fe400078e00ff */
[C---:B------:R-:W-:Y:S01]  /*5110*/  IMAD.SHL.U32 R41, R26.reuse, 0x4, RZ ;  /* 0x000000041a297824 */ /* 0x040fe200078e00ff */
[----:B------:R-:W-:Y:S01]  /*5120*/  SHF.L.U64.HI R27, R26, 0x2, R27 ;  /* 0x000000021a1b7819 */ /* 0x000fe2000001021b */
[----:B------:R-:W-:Y:S01]  /*5130*/  IMAD.X R17, R7, 0x1, R11, P0 ;  /* 0x0000000107117824 */ /* 0x000fe200000e060b */
[----:B------:R-:W-:-:S02]  /*5140*/  SHF.L.U64.HI R9, R42, 0x2, R9 ;  /* 0x000000022a097819 */ /* 0x000fc40000010209 */
[----:B------:R-:W-:Y:S02]  /*5150*/  IADD3 R18, P0, R29, R10, RZ ;  /* 0x0000000a1d127210 */ /* 0x000fe40007f1e0ff */
[----:B------:R-:W-:Y:S02]  /*5160*/  LOP3.LUT R26, R25, R24, RZ, 0xfc, !PT ;  /* 0x00000018191a7212 */ /* 0x000fe400078efcff */
[----:B------:R-:W-:Y:S02]  /*5170*/  SHF.L.U64.HI R21, R52, 0x2, R21 ;  /* 0x0000000234157819 */ /* 0x000fe40000010215 */
[-C--:B------:R-:W-:Y:S02]  /*5180*/  IADD3 R24, P1, R53, R10.reuse, RZ ;  /* 0x0000000a35187210 */ /* 0x080fe40007f3e0ff */
[----:B------:R-:W-:Y:S01]  /*5190*/  IADD3 R10, P2, R41, R10, RZ ;  /* 0x0000000a290a7210 */ /* 0x000fe20007f5e0ff */
[--C-:B------:R-:W-:Y:S02]  /*51a0*/  IMAD.X R19, R9, 0x1, R11.reuse, P0 ;  /* 0x0000000109137824 */ /* 0x100fe400000e060b */
[----:B------:R-:W-:-:S02]  /*51b0*/  IMAD.X R25, R21, 0x1, R11, P1 ;  /* 0x0000000115197824 */ /* 0x000fc400008e060b */
[----:B------:R-:W-:Y:S01]  /*51c0*/  IMAD.X R11, R27, 0x1, R11, P2 ;  /* 0x000000011b0b7824 */ /* 0x000fe200010e060b */
[----:B0-----:R-:W-:Y:S04]  /*51d0*/  STG.E desc[UR10][R16.64], R31 ;  /* 0x0000001f10007986 */ /* 0x001fe8000c10190a */
[----:B---3--:R-:W-:Y:S04]  /*51e0*/  STG.E desc[UR10][R18.64], R33 ;  /* 0x0000002112007986 */ /* 0x008fe8000c10190a */
[----:B----4-:R-:W-:Y:S04]  /*51f0*/  STG.E desc[UR10][R24.64], R37 ;  /* 0x0000002518007986 */ /* 0x010fe8000c10190a */
[----:B-----5:R0:W-:Y:S01]  /*5200*/  STG.E desc[UR10][R10.64], R51 ;  /* 0x000000330a007986 */ /* 0x0201e2000c10190a */
[----:B------:R-:W-:Y:S01]  /*5210*/  BAR.SYNC.DEFER_BLOCKING 0x0 ;  /* 0x0000000000007b1d */ /* 0x000fe20000010000 */
[----:B------:R-:W-:-:S05]  /*5220*/  LOP3.LUT R34, R34, 0xffff, RZ, 0xc0, !PT ;  /* 0x0000ffff22227812 */ /* 0x000fca00078ec0ff */
[----:B------:R-:W-:-:S05]  /*5230*/  IMAD.SHL.U32 R34, R34, 0x1000000, RZ ;  /* 0x0100000022227824 */ /* 0x000fca00078e00ff */
[----:B------:R-:W-:Y:S01]  /*5240*/  LOP3.LUT R43, R43, R34, RZ, 0xfc, !PT ;  /* 0x000000222b2b7212 */ /* 0x000fe200078efcff */
[----:B------:R-:W-:Y:S04]  /*5250*/  STS [R39], R30 ;  /* 0x0000001e27007388 */ /* 0x000fe80000000800 */
[----:B------:R-:W-:Y:S04]  /*5260*/  STS [R63], R28 ;  /* 0x0000001c3f007388 */ /* 0x000fe80000000800 */
[----:B------:R-:W-:Y:S04]  /*5270*/  STS [R68], R43 ;  /* 0x0000002b44007388 */ /* 0x000fe80000000800 */
[----:B------:R-:W-:Y:S01]  /*5280*/  STS [R59], R26 ;  /* 0x0000001a3b007388 */ /* 0x000fe20000000800 */
[----:B------:R-:W-:Y:S01]  /*5290*/  BAR.SYNC.DEFER_BLOCKING 0x0 ;  /* 0x0000000000007b1d */ /* 0x000fe20000010000 */
[----:B------:R-:W-:-:S04]  /*52a0*/  FMNMX R15, |R15|, R12, !PT ;  /* 0x0000000c0f0f7209 */ /* 0x000fc80007800200 */
[----:B------:R-:W-:-:S04]  /*52b0*/  FMNMX R15, |R14|, R15, !PT ;  /* 0x0000000f0e0f7209 */ /* 0x000fc80007800200 */
[----:B------:R-:W-:-:S04]  /*52c0*/  FMNMX R15, |R8|, R15, !PT ;  /* 0x0000000f080f7209 */ /* 0x000fc80007800200 */
[----:B------:R-:W-:Y:S01]  /*52d0*/  FMNMX R46, |R46|, R15, !PT ;  /* 0x0000000f2e2e7209 */ /* 0x000fe20007800200 */
[----:B------:R-:W1:Y:S04]  /*52e0*/  LDS R17, [R38] ;  /* 0x0000000026117984 */ /* 0x000e680000000800 */
[----:B------:R-:W2:Y:S04]  /*52f0*/  LDS R31, [R38+0x4] ;  /* 0x00000400261f7984 */ /* 0x000ea80000000800 */
[----:B------:R-:W3:Y:S04]  /*5300*/  LDS R19, [R38+0x8] ;  /* 0x0000080026137984 */ /* 0x000ee80000000800 */
[----:B------:R-:W4:Y:S01]  /*5310*/  LDS R25, [R38+0xc] ;  /* 0x00000c0026197984 */ /* 0x000f220000000800 */
[----:B------:R-:W-:-:S04]  /*5320*/  FMNMX R46, |R49|, R46, !PT ;  /* 0x0000002e312e7209 */ /* 0x000fc80007800200 */
[----:B------:R-:W-:-:S04]  /*5330*/  FMNMX R47, |R47|, R46, !PT ;  /* 0x0000002e2f2f7209 */ /* 0x000fc80007800200 */
[----:B------:R-:W-:Y:S02]  /*5340*/  FMNMX R47, |R66|, R47, !PT ;  /* 0x0000002f422f7209 */ /* 0x000fe40007800200 */
[----:B0-----:R-:W-:Y:S02]  /*5350*/  IADD3 R10, P0, R35, R6, RZ ;  /* 0x00000006230a7210 */ /* 0x001fe40007f1e0ff */
[----:B------:R-:W-:-:S03]  /*5360*/  FMNMX R36, |R36|, R47, !PT ;  /* 0x0000002f24247209 */ /* 0x000fc60007800200 */
[----:B------:R-:W-:Y:S01]  /*5370*/  IMAD.X R11, R7, 0x1, R40, P0 ;  /* 0x00000001070b7824 */ /* 0x000fe200000e0628 */
[----:B------:R-:W-:Y:S02]  /*5380*/  FMNMX R36, |R23|, R36, !PT ;  /* 0x0000002417247209 */ /* 0x000fe40007800200 */
[----:B------:R-:W-:Y:S02]  /*5390*/  ISETP.NE.U32.AND P0, PT, RZ, UR4, PT ;  /* 0x00000004ff007c0c */ /* 0x000fe4000bf05070 */
[----:B------:R-:W-:Y:S02]  /*53a0*/  IADD3 R8, P1, R29, R6, RZ ;  /* 0x000000061d087210 */ /* 0x000fe40007f3e0ff */
[----:B------:R-:W-:Y:S02]  /*53b0*/  FMNMX R13, |R13|, R36, !PT ;  /* 0x000000240d0d7209 */ /* 0x000fe40007800200 */
[----:B------:R-:W-:Y:S02]  /*53c0*/  IADD3 R14, P2, R53, R6, RZ ;  /* 0x00000006350e7210 */ /* 0x000fe40007f5e0ff */
[----:B------:R-:W-:-:S02]  /*53d0*/  ISETP.NE.AND.EX P0, PT, RZ, UR5, PT, P0 ;  /* 0x00000005ff007c0c */ /* 0x000fc4000bf05300 */
[----:B------:R-:W-:Y:S01]  /*53e0*/  IADD3 R6, P3, R41, R6, RZ ;  /* 0x0000000629067210 */ /* 0x000fe20007f7e0ff */
[--C-:B------:R-:W-:Y:S01]  /*53f0*/  IMAD.X R9, R9, 0x1, R40.reuse, P1 ;  /* 0x0000000109097824 */ /* 0x100fe200008e0628 */
[----:B------:R-:W-:Y:S01]  /*5400*/  FMNMX R13, |R44|, R13, !PT ;  /* 0x0000000d2c0d7209 */ /* 0x000fe20007800200 */
[--C-:B------:R-:W-:Y:S02]  /*5410*/  IMAD.X R15, R21, 0x1, R40.reuse, P2 ;  /* 0x00000001150f7824 */ /* 0x100fe400010e0628 */
[----:B------:R-:W-:Y:S01]  /*5420*/  IMAD.X R7, R27, 0x1, R40, P3 ;  /* 0x000000011b077824 */ /* 0x000fe200018e0628 */
[----:B------:R-:W-:Y:S01]  /*5430*/  FMNMX R48, |R48|, R13, !PT ;  /* 0x0000000d30307209 */ /* 0x000fe20007800200 */
[----:B-1----:R0:W-:Y:S04]  /*5440*/  STG.E desc[UR10][R10.64], R17 ;  /* 0x000000110a007986 */ /* 0x0021e8000c10190a */
[----:B--2---:R0:W-:Y:S01]  /*5450*/  STG.E desc[UR10][R8.64], R31 ;  /* 0x0000001f08007986 */ /* 0x0041e2000c10190a */
[----:B------:R-:W-:-:S03]  /*5460*/  FMNMX R45, |R45|, R48, !PT ;  /* 0x000000302d2d7209 */ /* 0x000fc60007800200 */
[----:B---3--:R0:W-:Y:S04]  /*5470*/  STG.E desc[UR10][R14.64], R19 ;  /* 0x000000130e007986 */ /* 0x0081e8000c10190a */
[----:B----4-:R0:W-:Y:S01]  /*5480*/  STG.E desc[UR10][R6.64], R25 ;  /* 0x0000001906007986 */ /* 0x0101e2000c10190a */
[----:B------:R-:W-:Y:S01]  /*5490*/  FMNMX R45, |R20|, R45, !PT ;  /* 0x0000002d142d7209 */ /* 0x000fe20007800200 */
        /* <DEDUP_REMOVED lines=22> */
[----:B------:R-:W-:Y:S01]  /*5600*/  IMAD.MOV.U32 R2, RZ, RZ, RZ ;  /* 0x000000ffff027224 */ /* 0x000fe200078e00ff */
[----:B------:R-:W-:-:S11]  /*5610*/  UMOV UR4, 0xffffffff ;  /* 0xffffffff00047882 */ /* 0x000fd60000000000 */
[----:B------:R-:W-:-:S05]  /*5620*/  @!P0 LEA R4, R55, R22, 0x18 ;  /* 0x0000001637048211 */ /* 0x000fca00078ec0ff */
        /* <DEDUP_REMOVED lines=8> */
.L_x_4320:
[----:B-1----:R-:W-:-:S07]  /*56b0*/  FMNMX R7, R4, R7, !PT ;  /* 0x0000000704077209 */ /* 0x002fce0007800000 */
.L_x_4312:
[----:B------:R-:W-:Y:S05]  /*56c0*/  BSYNC B0 ;  /* 0x0000000000007941 */ /* 0x000fea0003800000 */
.L_x_4311:
[----:B------:R-:W-:Y:S01]  /*56d0*/  ISETP.NE.AND P0, PT, R3, RZ, PT ;  /* 0x000000ff0300720c */ /* 0x000fe20003f05270 */
[----:B------:R-:W-:-:S12]  /*56e0*/  BSSY B0, `(.L_x_4310) ;  /* 0x0000004000007945 */ /* 0x000fd80003800000 */
[----:B------:R-:W-:Y:S05]  /*56f0*/  @P0 BRA `(.L_x_4314) ;  /* 0x0000000000080947 */ /* 0x000fea0003800000 */
[----:B0-----:R-:W0:Y:S02]  /*5700*/  LDC.64 R4, c[0x0][0x238] ;  /* 0x00008e00ff047b82 */ /* 0x001e240000000a00 */
[----:B0-----:R1:W-:Y:S02]  /*5710*/  REDG.E.MAX.S32.STRONG.GPU desc[UR10][R4.64], R7 ;  /* 0x000000070400798e */ /* 0x0013e4000d10e38a */
.L_x_4314:
[----:B------:R-:W-:Y:S05]  /*5720*/  BSYNC B0 ;  /* 0x0000000000007941 */ /* 0x000fea0003800000 */
.L_x_4310:
        /* <DEDUP_REMOVED lines=11> */
[----:B01----:R-:W-:-:S07]  /*57e0*/  MOV R7, 0x5800 ;  /* 0x0000580000077802 */ /* 0x003fce0000000f00 */
[----:B------:R-:W-:Y:S05]  /*57f0*/  CALL.REL.NOINC `($__internal_63_$__cuda_sm20_rcp_rn_f32_slowpath) ;  /* 0x0000000400887944 */ /* 0x000fea0003c00000 */
[----:B------:R-:W-:Y:S05]  /*5800*/  BRA `(.L_x_4316) ;  /* 0x0000000000147947 */ /* 0x000fea0003800000 */
.L_x_4315:
[----:B-1----:R-:W1:Y:S01]  /*5810*/  MUFU.RCP R5, UR8 ;  /* 0x0000000800057d08 */ /* 0x002e620008001000 */
[----:B------:R-:W-:-:S04]  /*5820*/  IMAD.U32 R0, RZ, RZ, UR8 ;  /* 0x00000008ff007e24 */ /* 0x000fc8000f8e00ff */
[----:B-1----:R-:W-:-:S04]  /*5830*/  FFMA R0, R5, R0, -1 ;  /* 0xbf80000005007423 */ /* 0x002fc80000000000 */
[----:B------:R-:W-:-:S04]  /*5840*/  FADD.FTZ R0, -R0, -RZ ;  /* 0x800000ff00007221 */ /* 0x000fc80000010100 */
[----:B------:R-:W-:-:S07]  /*5850*/  FFMA R5, R5, R0, R5 ;  /* 0x0000000005057223 */ /* 0x000fce0000000005 */
.L_x_4316:
[----:B------:R-:W1:Y:S02]  /*5860*/  LDC.64 R2, c[0x0][0x240] ;  /* 0x00009000ff027b82 */ /* 0x000e640000000a00 */
[----:B-1----:R-:W-:Y:S01]  /*5870*/  STG.E desc[UR10][R2.64], R5 ;  /* 0x0000000502007986 */ /* 0x002fe2000c10190a */
[----:B------:R-:W-:Y:S05]  /*5880*/  EXIT ;  /* 0x000000000000794d */ /* 0x000fea0003800000 */
.L_x_4313:
[----:B------:R-:W-:Y:S02]  /*5890*/  IMAD.MOV.U32 R9, RZ, RZ, 0x4 ;  /* 0x00000004ff097424 */ /* 0x000fe400078e00ff */
[----:B------:R-:W-:Y:S02]  /*58a0*/  IMAD.MOV.U32 R11, RZ, RZ, 0x1f ;  /* 0x0000001fff0b7424 */ /* 0x000fe400078e00ff */
[----:B------:R-:W-:-:S07]  /*58b0*/  IMAD.MOV.U32 R6, RZ, RZ, -0x1 ;  /* 0xffffffffff067424 */ /* 0x000fce00078e00ff */
[----:B01----:R-:W-:Y:S05]  /*58c0*/  WARPSYNC.COLLECTIVE R6, `(.L_x_4317) ;  /* 0x0000000006087348 */ /* 0x003fea0003c00000 */
[----:B-1----:R1:W2:Y:S02]  /*58d0*/  SHFL.DOWN P0, R7, R2, R9, R11 ;  /* 0x0800000902077389 */ /* 0x0022a4000000000b */
[----:B012---:R-:W-:Y:S01]  /*58e0*/  ENDCOLLECTIVE ;  /* 0x000000000000791b */ /* 0x007fe20003800000 */
.L_x_4317:
[----:B------:R-:W-:Y:S02]  /*58f0*/  IMAD.MOV.U32 R9, RZ, RZ, 0x2 ;  /* 0x00000002ff097424 */ /* 0x000fe400078e00ff */
[----:B------:R-:W-:-:S05]  /*5900*/  IMAD.MOV.U32 R5, RZ, RZ, R7 ;  /* 0x000000ffff057224 */ /* 0x000fca00078e0007 */
[----:B------:R-:W-:-:S05]  /*5910*/  FMNMX R5, R5, R2, !PT ;  /* 0x0000000205057209 */ /* 0x000fca0007800000 */
[----:B------:R-:W-:-:S07]  /*5920*/  IMAD.MOV.U32 R2, RZ, RZ, R5 ;  /* 0x000000ffff027224 */ /* 0x000fce00078e0005 */
[----:B------:R-:W-:Y:S05]  /*5930*/  WARPSYNC.COLLECTIVE R6, `(.L_x_4318) ;  /* 0x0000000006087348 */ /* 0x000fea0003c00000 */
[----:B------:R0:W1:Y:S02]  /*5940*/  SHFL.DOWN P0, R7, R2, R9, R11 ;  /* 0x0800000902077389 */ /* 0x000064000000000b */
[----:B01----:R-:W-:Y:S01]  /*5950*/  ENDCOLLECTIVE ;  /* 0x000000000000791b */ /* 0x003fe20003800000 */
.L_x_4318:
[----:B------:R-:W-:Y:S02]  /*5960*/  IMAD.MOV.U32 R9, RZ, RZ, 0x1 ;  /* 0x00000001ff097424 */ /* 0x000fe400078e00ff */
[----:B------:R-:W-:-:S05]  /*5970*/  IMAD.MOV.U32 R4, RZ, RZ, R7 ;  /* 0x000000ffff047224 */ /* 0x000fca00078e0007 */
[----:B------:R-:W-:-:S05]  /*5980*/  FMNMX R4, R5, R4, !PT ;  /* 0x0000000405047209 */ /* 0x000fca0007800000 */
[----:B------:R-:W-:-:S07]  /*5990*/  IMAD.MOV.U32 R2, RZ, RZ, R4 ;  /* 0x000000ffff027224 */ /* 0x000fce00078e0004 */
[----:B------:R-:W-:Y:S05]  /*59a0*/  WARPSYNC.COLLECTIVE R6, `(.L_x_4319) ;  /* 0x0000000006087348 */ /* 0x000fea0003c00000 */
[----:B------:R0:W1:Y:S02]  /*59b0*/  SHFL.DOWN P0, R7, R2, R9, R11 ;  /* 0x0800000902077389 */ /* 0x000064000000000b */
[----:B01----:R-:W-:Y:S01]  /*59c0*/  ENDCOLLECTIVE ;  /* 0x000000000000791b */ /* 0x003fe20003800000 */
.L_x_4319:
[----:B------:R-:W-:Y:S05]  /*59d0*/  BRA `(.L_x_4320) ;  /* 0xfffffffc00347947 */ /* 0x000fea000383ffff */
        .weak           $__internal_62_$__cuda_sm20_div_u64
        .type           $__internal_62_$__cuda_sm20_div_u64,@function
        .size           $__internal_62_$__cuda_sm20_div_u64,($__internal_63_$__cuda_sm20_rcp_rn_f32_slowpath - $__internal_62_$__cuda_sm20_div_u64)
$__internal_62_$__cuda_sm20_div_u64:
        /* <DEDUP_REMOVED lines=60> */
[----:B------:R-:W-:Y:S02]  /*5da0*/  ISETP.NE.AND.EX P1, PT, R4, RZ, PT, P1 ;  /* 0x000000ff0400720c */ /* 0x000fe40003f25310 */
[----:B------:R-:W-:Y:S01]  /*5db0*/  ISETP.GE.U32.AND.EX P0, PT, R9, R4, PT, P0 ;  /* 0x000000040900720c */ /* 0x000fe20003f06100 */
[----:B------:R-:W-:-:S03]  /*5dc0*/  IMAD.MOV.U32 R9, RZ, RZ, 0x0 ;  /* 0x00000000ff097424 */ /* 0x000fc600078e00ff */
[----:B------:R-:W-:Y:S02]  /*5dd0*/  SEL R38, R38, R11, P0 ;  /* 0x0000000b26267207 */ /* 0x000fe40000000000 */
[----:B------:R-:W-:Y:S02]  /*5de0*/  SEL R39, R39, R6, P0 ;  /* 0x0000000627277207 */ /* 0x000fe40000000000 */
[----:B------:R-:W-:Y:S02]  /*5df0*/  SEL R38, R38, 0xffffffff, P1 ;  /* 0xffffffff26267807 */ /* 0x000fe40000800000 */
[----:B------:R-:W-:Y:S01]  /*5e00*/  SEL R39, R39, 0xffffffff, P1 ;  /* 0xffffffff27277807 */ /* 0x000fe20000800000 */
[----:B------:R-:W-:Y:S06]  /*5e10*/  RET.REL.NODEC R8 `(_ZN18transformer_engine6detail32dgated_act_cast_transpose_kernelILi2ELi4Ef13__nv_bfloat1613__nv_fp8_e4m3NS_5EmptyEXadL_ZNS_6dsreluIffEET_T0_RKS4_EEXadL_ZNS_5sreluIffEES6_S7_S9_EEEEvPKT2_SD_PT3_SF_PKT1_PSG_SJ_mmm) ;  /* 0xffffffa008787950 */ /* 0x000fec0003c3ffff */
        .weak           $__internal_63_$__cuda_sm20_rcp_rn_f32_slowpath
        .type           $__internal_63_$__cuda_sm20_rcp_rn_f32_slowpath,@function
        .size           $__internal_63_$__cuda_sm20_rcp_rn_f32_slowpath,(.L_x_34548 - $__internal_63_$__cuda_sm20_rcp_rn_f32_slowpath)
$__internal_63_$__cuda_sm20_rcp_rn_f32_slowpath:
        /* <DEDUP_REMOVED lines=15> */
.L_x_4321:
        /* <DEDUP_REMOVED lines=33> */
.L_x_4323:
[----:B------:R0:W1:Y:S02]  /*6120*/  MUFU.RCP R2, R0 ;  /* 0x0000000000027308 */ /* 0x0000640000001000 */
.L_x_4322:
[----:B-1-3--:R-:W-:Y:S02]  /*6130*/  IMAD.MOV.U32 R5, RZ, RZ, R2 ;  /* 0x000000ffff057224 */ /* 0x00afe400078e0002 */
[----:B------:R-:W-:Y:S02]  /*6140*/  IMAD.MOV.U32 R2, RZ, RZ, R7 ;  /* 0x000000ffff027224 */ /* 0x000fe400078e0007 */
[----:B------:R-:W-:-:S04]  /*6150*/  IMAD.MOV.U32 R3, RZ, RZ, 0x0 ;  /* 0x00000000ff037424 */ /* 0x000fc800078e00ff */
[----:B0-2---:R-:W-:Y:S05]  /*6160*/  RET.REL.NODEC R2 `(_ZN18transformer_engine6detail32dgated_act_cast_transpose_kernelILi2ELi4Ef13__nv_bfloat1613__nv_fp8_e4m3NS_5EmptyEXadL_ZNS_6dsreluIffEET_T0_RKS4_EEXadL_ZNS_5sreluIffEES6_S7_S9_EEEEvPKT2_SD_PT3_SF_PKT1_PSG_SJ_mmm) ;  /* 0xffffff9c02a47950 */ /* 0x005fea0003c3ffff */
.L_x_4324:
        /* <DEDUP_REMOVED lines=9> */
.L_x_34548:


//--------------------- .text._ZN18transformer_engine6detail43dgated_act_cast_transpose_kernel_notalignedILi2ELi4Ef13__nv_bfloat1613__nv_fp8_e5m2NS_5EmptyEXadL_ZNS_6dsreluIffEET_T0_RKS4_EEXadL_ZNS_5sreluIffEES6_S7_S9_EEEEvPKT2_SD_PT3_SF_PKT1_PSG_SJ_mmm --------------------------
	.section	.text._ZN18transformer_engine6detail43dgated_act_cast_transpose_kernel_notalignedILi2ELi4Ef13__nv_bfloat1613__nv_fp8_e5m2NS_5EmptyEXadL_ZNS_6dsreluIffEET_T0_RKS4_EEXadL_ZNS_5sreluIffEES6_S7_S9_EEEEvPKT2_SD_PT3_SF_PKT1_PSG_SJ_mmm,"ax",@progbits
	.align	128
        .global         _ZN18transformer_engine6detail43dgated_act_cast_transpose_kernel_notalignedILi2ELi4Ef13__nv_bfloat1613__nv_fp8_e5m2NS_5EmptyEXadL_ZNS_6dsreluIffEET_T0_RKS4_EEXadL_ZNS_5sreluIffEES6_S7_S9_EEEEvPKT2_SD_PT3_SF_PKT1_PSG_SJ_mmm
        .type           _ZN18transformer_engine6detail43dgated_act_cast_transpose_kernel_notalignedILi2ELi4Ef13__nv_bfloat1613__nv_fp8_e5m2NS_5EmptyEXadL_ZNS_6dsreluIffEET_T0_RKS4_EEXadL_ZNS_5sreluIffEES6_S7_S9_EEEEvPKT2_SD_PT3_SF_PKT1_PSG_SJ_mmm,@function
        .size           _ZN18transformer_engine6detail43dgated_act_cast_transpose_kernel_notalignedILi2ELi4Ef13__nv_bfloat1613__nv_fp8_e5m2NS_5EmptyEXadL_ZNS_6dsreluIffEET_T0_RKS4_EEXadL_ZNS_5sreluIffEES6_S7_S9_EEEEvPKT2_SD_PT3_SF_PKT1_PSG_SJ_mmm,(.L_x_34550 - _ZN18transformer_engine6detail43dgated_act_cast_transpose_kernel_notalignedILi2ELi4Ef13__nv_bfloat1613__nv_fp8_e5m2NS_5EmptyEXadL_ZNS_6dsreluIffEET_T0_RKS4_EEXadL_ZNS_5sreluIffEES6_S7_S9_EEEEvPKT2_SD_PT3_SF_PKT1_PSG_SJ_mmm)
        .other          _ZN18transformer_engine6detail43dgated_act_cast_transpose_kernel_notalignedILi2ELi4Ef13__nv_bfloat1613__nv_fp8_e5m2NS_5EmptyEXadL_ZNS_6dsreluIffEET_T0_RKS4_EEXadL_ZNS_5sreluIffEES6_S7_S9_EEEEvPKT2_SD_PT3_SF_PKT1_PSG_SJ_mmm,@"STO_CUDA_ENTRY STV_DEFAULT"
_ZN18transformer_engine6detail43dgated_act_cast_transpose_kernel_notalignedILi2ELi4Ef13__nv_bfloat1613__nv_fp8_e5m2NS_5EmptyEXadL_ZNS_6dsreluIffEET_T0_RKS4_EEXadL_ZNS_5sreluIffEES6_S7_S9_EEEEvPKT2_SD_PT3_SF_PKT1_PSG_SJ_mmm:
.text._ZN18transformer_engine6detail43dgated_act_cast_transpose_kernel_notalignedILi2ELi4Ef13__nv_bfloat1613__nv_fp8_e5m2NS_5EmptyEXadL_ZNS_6dsreluIffEET_T0_RKS4_EEXadL_ZNS_5sreluIffEES6_S7_S9_EEEEvPKT2_SD_PT3_SF_PKT1_PSG_SJ_mmm:
        /* <DEDUP_REMOVED lines=19> */
[----:B------:R-:W-:Y:S05]  /*0130*/  CALL.REL.NOINC `($__internal_64_$__cuda_sm20_div_u64) ;  /* 0x0000008c00bc7944 */ /* 0x000fea0003c00000 */
        /* <DEDUP_REMOVED lines=8> */
.L_x_4325:
        /* <DEDUP_REMOVED lines=22> */
.L_x_4326:
        /* <DEDUP_REMOVED lines=140> */
.L_x_4328:
[----:B------:R-:W-:Y:S05]  /*0be0*/  BSYNC B0 ;  /* 0x0000000000007941 */ /* 0x000fea0003800000 */
.L_x_4327:
        /* <DEDUP_REMOVED lines=33> */
.L_x_4330:
[----:B------:R-:W-:Y:S05]  /*0e00*/  BSYNC B0 ;  /* 0x0000000000007941 */ /* 0x000fea0003800000 */
.L_x_4329:
        /* <DEDUP_REMOVED lines=25> */
.L_x_4332:
[----:B------:R-:W-:Y:S05]  /*0fa0*/  BSYNC B0 ;  /* 0x0000000000007941 */ /* 0x000fea0003800000 */
.L_x_4331:
        /* <DEDUP_REMOVED lines=25> */
.L_x_4334:
[----:B------:R-:W-:Y:S05]  /*1140*/  BSYNC B0 ;  /* 0x0000000000007941 */ /* 0x000fea0003800000 */
.L_x_4333:
        /* <DEDUP_REMOVED lines=27> */
.L_x_4336:
[----:B------:R-:W-:Y:S05]  /*1300*/  BSYNC B0 ;  /* 0x0000000000007941 */ /* 0x000fea0003800000 */
.L_x_4335:
        /* <DEDUP_REMOVED lines=106> */
[----:B------:R-:W-:Y:S01]  /*19b0*/  F2FP.SATFINITE.E5M2.F32.PACK_AB_MERGE_C R49, RZ, R49, RZ ;  /* 0x00000031ff31723e */ /* 0x000fe200048060ff */
[----:B------:R-:W-:Y:S01]  /*19c0*/  FMUL R54, R33, UR12 ;  /* 0x0000000c21367c20 */ /* 0x000fe20008400000 */
[----:B------:R-:W-:Y:S01]  /*19d0*/  F2FP.SATFINITE.E5M2.F32.PACK_AB_MERGE_C R45, RZ, R45, RZ ;  /* 0x0000002dff2d723e */ /* 0x000fe200048060ff */
        /* <DEDUP_REMOVED lines=11> */
[----:B------:R-:W-:Y:S02]  /*1a90*/  F2FP.SATFINITE.E5M2.F32.PACK_AB_MERGE_C R54, RZ, R54, RZ ;  /* 0x00000036ff36723e */ /* 0x000fe400048060ff */
[----:B------:R-:W-:Y:S02]  /*1aa0*/  F2FP.SATFINITE.E5M2.F32.PACK_AB_MERGE_C R52, RZ, R52, RZ ;  /* 0x00000034ff34723e */ /* 0x000fe400048060ff */
[----:B------:R-:W-:-:S02]  /*1ab0*/  FMNMX R37, |R30|, R37, !PT ;  /* 0x000000251e257209 */ /* 0x000fc40007800200 */
[----:B------:R-:W-:Y:S02]  /*1ac0*/  LOP3.LUT R43, R54, 0xff, RZ, 0xc0, !PT ;  /* 0x000000ff362b7812 */ /* 0x000fe400078ec0ff */
[----:B------:R-:W-:Y:S02]  /*1ad0*/  LOP3.LUT R48, R52, 0xffff, RZ, 0xc0, !PT ;  /* 0x0000ffff34307812 */ /* 0x000fe400078ec0ff */
[----:B------:R-:W-:Y:S02]  /*1ae0*/  FMNMX R37, |R24|, R37, !PT ;  /* 0x0000002518257209 */ /* 0x000fe40007800200 */
[----:B------:R-:W-:Y:S02]  /*1af0*/  F2FP.SATFINITE.E5M2.F32.PACK_AB_MERGE_C R51, RZ, R51, RZ ;  /* 0x00000033ff33723e */ /* 0x000fe400048060ff */
[----:B------:R-:W-:Y:S02]  /*1b00*/  F2FP.SATFINITE.E5M2.F32.PACK_AB_MERGE_C R36, RZ, R36, RZ ;  /* 0x00000024ff24723e */ /* 0x000fe400048060ff */
[----:B------:R-:W-:-:S02]  /*1b10*/  F2FP.SATFINITE.E5M2.F32.PACK_AB_MERGE_C R42, RZ, R42, RZ ;  /* 0x0000002aff2a723e */ /* 0x000fc400048060ff */
[----:B------:R-:W-:Y:S02]  /*1b20*/  F2FP.SATFINITE.E5M2.F32.PACK_AB_MERGE_C R47, RZ, R47, RZ ;  /* 0x0000002fff2f723e */ /* 0x000fe400048060ff */
        /* <DEDUP_REMOVED lines=13> */
[----:B------:R-:W-:Y:S01]  /*1c00*/  F2FP.SATFINITE.E5M2.F32.PACK_AB_MERGE_C R34, RZ, R43, RZ ;  /* 0x0000002bff22723e */ /* 0x000fe200048060ff */
[----:B------:R-:W-:Y:S01]  /*1c10*/  FMUL R43, R28, UR12 ;  /* 0x0000000c1c2b7c20 */ /* 0x000fe20008400000 */
[----:B------:R-:W-:Y:S01]  /*1c20*/  PRMT R35, R44, 0x7604, R35 ;  /* 0x000076042c237816 */ /* 0x000fe20000000023 */
[----:B------:R-:W-:Y:S01]  /*1c30*/  FMUL R44, R21, UR12 ;  /* 0x0000000c152c7c20 */ /* 0x000fe20008400000 */
[----:B------:R-:W-:Y:S01]  /*1c40*/  FMNMX R46, |R19|, R46, !PT ;  /* 0x0000002e132e7209 */ /* 0x000fe20007800200 */
[----:B------:R-:W-:Y:S01]  /*1c50*/  IMAD.U32 R19, R34, 0x10000, RZ ;  /* 0x0001000022137824 */ /* 0x000fe200078e00ff */
[----:B------:R-:W-:-:S02]  /*1c60*/  F2FP.SATFINITE.E5M2.F32.PACK_AB_MERGE_C R48, RZ, R48, RZ ;  /* 0x00000030ff30723e */ /* 0x000fc400048060ff */
[----:B------:R-:W-:Y:S02]  /*1c70*/  LOP3.LUT R50, R35, 0xffff, RZ, 0xc0, !PT ;  /* 0x0000ffff23327812 */ /* 0x000fe400078ec0ff */
[----:B------:R-:W-:Y:S01]  /*1c80*/  F2FP.SATFINITE.E5M2.F32.PACK_AB_MERGE_C R37, RZ, R37, RZ ;  /* 0x00000025ff25723e */ /* 0x000fe200048060ff */
[----:B------:R-:W-:Y:S01]  /*1c90*/  IMAD.U32 R35, R48, 0x10000, RZ ;  /* 0x0001000030237824 */ /* 0x000fe200078e00ff */
[----:B------:R-:W-:Y:S02]  /*1ca0*/  F2FP.SATFINITE.E5M2.F32.PACK_AB_MERGE_C R31, RZ, R44, RZ ;  /* 0x0000002cff1f723e */ /* 0x000fe400048060ff */
[----:B------:R-:W-:Y:S02]  /*1cb0*/  LOP3.LUT R32, R32, 0xffff, RZ, 0xc0, !PT ;  /* 0x0000ffff20207812 */ /* 0x000fe400078ec0ff */
[----:B------:R-:W-:Y:S01]  /*1cc0*/  LOP3.LUT R24, R50, 0xff0000, R19, 0xf8, !PT ;  /* 0x00ff000032187812 */ /* 0x000fe200078ef813 */
[----:B------:R-:W-:Y:S01]  /*1cd0*/  IMAD.U32 R19, R37, 0x10000, RZ ;  /* 0x0001000025137824 */ /* 0x000fe200078e00ff */
[----:B------:R-:W-:Y:S01]  /*1ce0*/  LOP3.LUT R30, R30, 0xffff, RZ, 0xc0, !PT ;  /* 0x0000ffff1e1e7812 */ /* 0x000fe200078ec0ff */
[----:B------:R-:W-:Y:S01]  /*1cf0*/  IMAD.U32 R44, R31, 0x10000, RZ ;  /* 0x000100001f2c7824 */ /* 0x000fe200078e00ff */
[----:B------:R-:W-:Y:S01]  /*1d00*/  FMNMX R46, |R33|, R46, !PT ;  /* 0x0000002e212e7209 */ /* 0x000fe20007800200 */
[----:B------:R-:W-:Y:S01]  /*1d10*/  FMUL R50, R64, UR12 ;  /* 0x0000000c40327c20 */ /* 0x000fe20008400000 */
[----:B------:R-:W-:-:S02]  /*1d20*/  F2FP.SATFINITE.E5M2.F32.PACK_AB_MERGE_C R43, RZ, R43, RZ ;  /* 0x0000002bff2b723e */ /* 0x000fc400048060ff */
[----:B------:R-:W-:Y:S01]  /*1d30*/  LOP3.LUT R33, R32, 0xff0000, R35, 0xf8, !PT ;  /* 0x00ff000020217812 */ /* 0x000fe200078ef823 */
[----:B------:R-:W-:Y:S01]  /*1d40*/  FMUL R32, R22, UR12 ;  /* 0x0000000c16207c20 */ /* 0x000fe20008400000 */
[----:B------:R-:W-:Y:S01]  /*1d50*/  LOP3.LUT R30, R30, 0xff0000, R19, 0xf8, !PT ;  /* 0x00ff00001e1e7812 */ /* 0x000fe200078ef813 */
[----:B------:R-:W-:Y:S01]  /*1d60*/  FMUL R35, R20, UR12 ;  /* 0x0000000c14237c20 */ /* 0x000fe20008400000 */
[----:B------:R-:W-:Y:S02]  /*1d70*/  LOP3.LUT R44, R55, 0xff0000, R44, 0xf8, !PT ;  /* 0x00ff0000372c7812 */ /* 0x000fe400078ef82c */
[----:B------:R-:W-:Y:S02]  /*1d80*/  FMNMX R46, |R25|, R46, !PT ;  /* 0x0000002e192e7209 */ /* 0x000fe40007800200 */
[----:B------:R-:W-:Y:S02]  /*1d90*/  LOP3.LUT R19, R43, 0xffff, RZ, 0xc0, !PT ;  /* 0x0000ffff2b137812 */ /* 0x000fe400078ec0ff */
[----:B------:R-:W-:-:S02]  /*1da0*/  F2FP.SATFINITE.E5M2.F32.PACK_AB_MERGE_C R50, RZ, R50, RZ ;  /* 0x00000032ff32723e */ /* 0x000fc400048060ff */
[----:B------:R-:W-:Y:S01]  /*1db0*/  F2FP.SATFINITE.E5M2.F32.PACK_AB_MERGE_C R32, RZ, R32, RZ ;  /* 0x00000020ff20723e */ /* 0x000fe200048060ff */
[----:B------:R-:W-:Y:S01]  /*1dc0*/  IMAD R19, R19, 0x1000000, R44 ;  /* 0x0100000013137824 */ /* 0x000fe200078e022c */
[----:B------:R-:W-:Y:S02]  /*1dd0*/  FMNMX R22, |R23|, R46, !PT ;  /* 0x0000002e17167209 */ /* 0x000fe40007800200 */
[----:B------:R-:W-:Y:S02]  /*1de0*/  LOP3.LUT R44, R50, 0xffff, RZ, 0xc0, !PT ;  /* 0x0000ffff322c7812 */ /* 0x000fe400078ec0ff */
[----:B------:R-:W-:Y:S02]  /*1df0*/  LOP3.LUT R23, R32, 0xffff, RZ, 0xc0, !PT ;  /* 0x0000ffff20177812 */ /* 0x000fe400078ec0ff */
[----:B------:R-:W-:Y:S01]  /*1e00*/  FMNMX R22, |R21|, R22, !PT ;  /* 0x0000001615167209 */ /* 0x000fe20007800200 */
[----:B------:R-:W-:Y:S01]  /*1e10*/  IMAD R21, R44, 0x1000000, R33 ;  /* 0x010000002c157824 */ /* 0x000fe200078e0221 */
[----:B------:R-:W-:Y:S01]  /*1e20*/  F2FP.SATFINITE.E5M2.F32.PACK_AB_MERGE_C R35, RZ, R35, RZ ;  /* 0x00000023ff23723e */ /* 0x000fe200048060ff */
        /* <DEDUP_REMOVED lines=20> */
.L_x_4338:
[----:B------:R-:W-:Y:S05]  /*1f70*/  BSYNC B0 ;  /* 0x0000000000007941 */ /* 0x000fea0003800000 */
.L_x_4337:
        /* <DEDUP_REMOVED lines=20> */
.L_x_4340:
[----:B------:R-:W-:Y:S05]  /*20c0*/  BSYNC B0 ;  /* 0x0000000000007941 */ /* 0x000fea0003800000 */
.L_x_4339:
        /* <DEDUP_REMOVED lines=20> */
.L_x_4342:
[----:B------:R-:W-:Y:S05]  /*2210*/  BSYNC B0 ;  /* 0x0000000000007941 */ /* 0x000fea0003800000 */
.L_x_4341:
        /* <DEDUP_REMOVED lines=22> */
.L_x_4344:
[----:B------:R-:W-:Y:S05]  /*2380*/  BSYNC B0 ;  /* 0x0000000000007941 */ /* 0x000fea0003800000 */
.L_x_4343:
        /* <DEDUP_REMOVED lines=42> */
.L_x_4346:
[----:B------:R-:W-:Y:S05]  /*2630*/  BSYNC B0 ;  /* 0x0000000000007941 */ /* 0x000fea0003800000 */
.L_x_4345:
        /* <DEDUP_REMOVED lines=17> */
.L_x_4348:
[----:B------:R-:W-:Y:S05]  /*2750*/  BSYNC B0 ;  /* 0x0000000000007941 */ /* 0x000fea0003800000 */
.L_x_4347:
        /* <DEDUP_REMOVED lines=17> */
.L_x_4350:
[----:B------:R-:W-:Y:S05]  /*2870*/  BSYNC B0 ;  /* 0x0000000000007941 */ /* 0x000fea0003800000 */
.L_x_4349:
        /* <DEDUP_REMOVED lines=19> */
.L_x_4352:
[----:B------:R-:W-:Y:S05]  /*29b0*/  BSYNC B0 ;  /* 0x0000000000007941 */ /* 0x000fea0003800000 */
.L_x_4351:
        /* <DEDUP_REMOVED lines=27> */
.L_x_4354:
[----:B------:R-:W-:Y:S05]  /*2b70*/  BSYNC B0 ;  /* 0x0000000000007941 */ /* 0x000fea0003800000 */
.L_x_4353:
        /* <DEDUP_REMOVED lines=23> */
.L_x_4356:
[----:B------:R-:W-:Y:S05]  /*2cf0*/  BSYNC B0 ;  /* 0x0000000000007941 */ /* 0x000fea0003800000 */
.L_x_4355:
        /* <DEDUP_REMOVED lines=28> */
.L_x_4358:
[----:B------:R-:W-:Y:S05]  /*2ec0*/  BSYNC B0 ;  /* 0x0000000000007941 */ /* 0x000fea0003800000 */
.L_x_4357:
        /* <DEDUP_REMOVED lines=27> */
.L_x_4360:
[----:B------:R-:W-:Y:S05]  /*3080*/  BSYNC B0 ;  /* 0x0000000000007941 */ /* 0x000fea0003800000 */
.L_x_4359:
        /* <DEDUP_REMOVED lines=110> */
[----:B------:R-:W-:Y:S02]  /*3770*/  F2FP.SATFINITE.E5M2.F32.PACK_AB_MERGE_C R67, RZ, R67, RZ ;  /* 0x00000043ff43723e */ /* 0x000fe400048060ff */
[----:B------:R-:W-:Y:S01]  /*3780*/  F2FP.SATFINITE.E5M2.F32.PACK_AB_MERGE_C R64, RZ, R64, RZ ;  /* 0x00000040ff40723e */ /* 0x000fe200048060ff */
        /* <DEDUP_REMOVED lines=11> */
.L_x_4362:
[----:B------:R-:W-:Y:S05]  /*3840*/  BSYNC B0 ;  /* 0x0000000000007941 */ /* 0x000fea0003800000 */
.L_x_4361:
[C---:B0-----:R-:W-:Y:S01]  /*3850*/  FMNMX R43, |R69|.reuse, R72, !PT ;  /* 0x00000048452b7209 */ /* 0x041fe20007800200 */
[----:B------:R-:W-:Y:S01]  /*3860*/  FMUL R69, R69, UR12 ;  /* 0x0000000c45457c20 */ /* 0x000fe20008400000 */
[C---:B------:R-:W-:Y:S01]  /*3870*/  FMUL R66, R68.reuse, UR12 ;  /* 0x0000000c44427c20 */ /* 0x040fe20008400000 */
[----:B------:R-:W-:Y:S01]  /*3880*/  BSSY B0, `(.L_x_4363) ;  /* 0x0000022000007945 */ /* 0x000fe20003800000 */
[----:B------:R-:W-:Y:S02]  /*3890*/  FMNMX R73, |R68|, R43, !PT ;  /* 0x0000002b44497209 */ /* 0x000fe40007800200 */
[----:B------:R-:W-:Y:S02]  /*38a0*/  @!P0 IADD3 R43, P1, P2, R38, R36, R65 ;  /* 0x00000024262b8210 */ /* 0x000fe40007a3e041 */
[----:B------:R-:W-:Y:S02]  /*38b0*/  F2FP.SATFINITE.E5M2.F32.PACK_AB_MERGE_C R69, RZ, R69, RZ ;  /* 0x00000045ff45723e */ /* 0x000fe400048060ff */
[----:B------:R-:W-:-:S02]  /*38c0*/  @!P0 IADD3.X R68, R14, R29, RZ, P1, P2 ;  /* 0x0000001d0e448210 */ /* 0x000fc40000fe44ff */
[----:B------:R-:W-:Y:S02]  /*38d0*/  F2FP.SATFINITE.E5M2.F32.PACK_AB_MERGE_C R66, RZ, R66, RZ ;  /* 0x00000042ff42723e */ /* 0x000fe400048060ff */
        /* <DEDUP_REMOVED lines=14> */
[----:B------:R-:W-:Y:S02]  /*39c0*/  F2FP.SATFINITE.E5M2.F32.PACK_AB_MERGE_C R69, RZ, R69, RZ ;  /* 0x00000045ff45723e */ /* 0x000fe400048060ff */
[----:B------:R-:W-:Y:S02]  /*39d0*/  F2FP.SATFINITE.E5M2.F32.PACK_AB_MERGE_C R70, RZ, R45, RZ ;  /* 0x0000002dff46723e */ /* 0x000fe400048060ff */
[----:B------:R-:W-:-:S02]  /*39e0*/  F2FP.SATFINITE.E5M2.F32.PACK_AB_MERGE_C R71, RZ, R71, RZ ;  /* 0x00000047ff47723e */ /* 0x000fc400048060ff */
[----:B------:R-:W-:Y:S01]  /*39f0*/  F2FP.SATFINITE.E5M2.F32.PACK_AB_MERGE_C R72, RZ, R72, RZ ;  /* 0x00000048ff48723e */ /* 0x000fe200048060ff */
        /* <DEDUP_REMOVED lines=10> */
.L_x_4364:
[----:B------:R-:W-:Y:S05]  /*3aa0*/  BSYNC B0 ;  /* 0x0000000000007941 */ /* 0x000fea0003800000 */
.L_x_4363:
        /* <DEDUP_REMOVED lines=11> */
.L_x_4366:
[----:B------:R-:W-:Y:S05]  /*3b60*/  BSYNC B0 ;  /* 0x0000000000007941 */ /* 0x000fea0003800000 */
.L_x_4365:
        /* <DEDUP_REMOVED lines=8> */
[----:B------:R-:W-:Y:S02]  /*3bf0*/  F2FP.SATFINITE.E5M2.F32.PACK_AB_MERGE_C R73, RZ, R73, RZ ;  /* 0x00000049ff49723e */ /* 0x000fe400048060ff */
[----:B------:R-:W-:-:S02]  /*3c00*/  F2FP.SATFINITE.E5M2.F32.PACK_AB_MERGE_C R74, RZ, R74, RZ ;  /* 0x0000004aff4a723e */ /* 0x000fc400048060ff */
[----:B------:R-:W-:Y:S02]  /*3c10*/  @!P0 LEA.HI.X R43, R43, R30, R35, 0x1, P1 ;  /* 0x0000001e2b2b8211 */ /* 0x000fe400008f0c23 */
[----:B------:R-:W-:Y:S02]  /*3c20*/  @!P0 PRMT R77, R74, 0x7604, R73 ;  /* 0x000076044a4d8816 */ /* 0x000fe40000000049 */
[----:B------:R-:W-:Y:S02]  /*3c30*/  LOP3.LUT R35, R64, 0xff, RZ, 0xc0, !PT ;  /* 0x000000ff40237812 */ /* 0x000fe400078ec0ff */
[----:B------:R-:W-:Y:S01]  /*3c40*/  @!P0 IADD3 R45, P1, P2, R38, R36, R65 ;  /* 0x00000024262d8210 */ /* 0x000fe20007a3e041 */
[----:B------:R0:W-:Y:S01]  /*3c50*/  @!P0 STG.E.U16 desc[UR10][R42.64], R77 ;  /* 0x0000004d2a008986 */ /* 0x0001e2000c10150a */
[----:B------:R-:W-:Y:S01]  /*3c60*/  F2FP.SATFINITE.E5M2.F32.PACK_AB_MERGE_C R75, RZ, R75, RZ ;  /* 0x0000004bff4b723e */ /* 0x000fe200048060ff */
[----:B------:R-:W-:Y:S02]  /*3c70*/  IMAD R35, R66, 0x100, R35 ;  /* 0x0000010042237824 */ /* 0x000fe400078e0223 */
[----:B------:R-:W-:Y:S01]  /*3c80*/  FMUL R66, R57, UR12 ;  /* 0x0000000c39427c20 */ /* 0x000fe20008400000 */
[----:B------:R-:W-:-:S02]  /*3c90*/  @!P0 IADD3.X R64, R14, R29, RZ, P1, P2 ;  /* 0x0000001d0e408210 */ /* 0x000fc40000fe44ff */
[C---:B------:R-:W-:Y:S02]  /*3ca0*/  @!P0 LEA R44, P1, R45.reuse, R27, 0x1 ;  /* 0x0000001b2d2c8211 */ /* 0x040fe400078208ff */
[----:B------:R-:W-:Y:S02]  /*3cb0*/  F2FP.SATFINITE.E5M2.F32.PACK_AB_MERGE_C R66, RZ, R66, RZ ;  /* 0x00000042ff42723e */ /* 0x000fe400048060ff */
        /* <DEDUP_REMOVED lines=15> */
[----:B------:R-:W-:Y:S02]  /*3db0*/  F2FP.SATFINITE.E5M2.F32.PACK_AB_MERGE_C R43, RZ, R43, RZ ;  /* 0x0000002bff2b723e */ /* 0x000fe400048060ff */
[----:B0-----:R-:W-:Y:S01]  /*3dc0*/  FMNMX R44, |R62|, R61, !PT ;  /* 0x0000003d3e2c7209 */ /* 0x001fe20007800200 */
[----:B------:R-:W-:Y:S01]  /*3dd0*/  VIADD R45, R64, 0x3 ;  /* 0x00000003402d7836 */ /* 0x000fe20000000000 */
[----:B------:R-:W-:Y:S02]  /*3de0*/  F2FP.SATFINITE.E5M2.F32.PACK_AB_MERGE_C R42, RZ, R42, RZ ;  /* 0x0000002aff2a723e */ /* 0x000fe400048060ff */
[----:B------:R-:W-:Y:S01]  /*3df0*/  FMNMX R44, |R55|, R44, !PT ;  /* 0x0000002c372c7209 */ /* 0x000fe20007800200 */
[----:B------:R-:W-:Y:S01]  /*3e00*/  FMUL R55, R59, UR12 ;  /* 0x0000000c3b377c20 */ /* 0x000fe20008400000 */
[----:B------:R-:W-:Y:S02]  /*3e10*/  ISETP.GE.U32.AND P1, PT, R45, R6, PT ;  /* 0x000000062d00720c */ /* 0x000fe40003f26070 */
[----:B------:R-:W-:-:S02]  /*3e20*/  FMNMX R61, |R57|, R44, !PT ;  /* 0x0000002c393d7209 */ /* 0x000fc40007800200 */
[----:B------:R-:W-:Y:S02]  /*3e30*/  LOP3.LUT R44, R43, 0xffff, RZ, 0xc0, !PT ;  /* 0x0000ffff2b2c7812 */ /* 0x000fe400078ec0ff */
[----:B------:R-:W-:Y:S02]  /*3e40*/  LOP3.LUT R45, R42, 0xff, RZ, 0xc0, !PT ;  /* 0x000000ff2a2d7812 */ /* 0x000fe400078ec0ff */
[----:B------:R-:W-:Y:S01]  /*3e50*/  F2FP.SATFINITE.E5M2.F32.PACK_AB_MERGE_C R57, RZ, R55, RZ ;  /* 0x00000037ff39723e */ /* 0x000fe200048060ff */
        /* <DEDUP_REMOVED lines=18> */
.L_x_4368:
[----:B------:R-:W-:Y:S05]  /*3f80*/  BSYNC B0 ;  /* 0x0000000000007941 */ /* 0x000fea0003800000 */
.L_x_4367:
        /* <DEDUP_REMOVED lines=16> */
[----:B------:R-:W-:Y:S01]  /*4090*/  F2FP.SATFINITE.E5M2.F32.PACK_AB_MERGE_C R58, RZ, R44, RZ ;  /* 0x0000002cff3a723e */ /* 0x000fe200048060ff */
        /* <DEDUP_REMOVED lines=10> */
.L_x_4370:
[----:B------:R-:W-:Y:S05]  /*4140*/  BSYNC B0 ;  /* 0x0000000000007941 */ /* 0x000fea0003800000 */
.L_x_4369:
        /* <DEDUP_REMOVED lines=26> */
.L_x_4372:
[----:B------:R-:W-:Y:S05]  /*42f0*/  BSYNC B0 ;  /* 0x0000000000007941 */ /* 0x000fea0003800000 */
.L_x_4371:
        /* <DEDUP_REMOVED lines=25> */
.L_x_4374:
[----:B------:R-:W-:Y:S05]  /*4490*/  BSYNC B0 ;  /* 0x0000000000007941 */ /* 0x000fea0003800000 */
.L_x_4373:
        /* <DEDUP_REMOVED lines=30> */
.L_x_4376:
[----:B------:R-:W-:Y:S05]  /*4680*/  BSYNC B0 ;  /* 0x0000000000007941 */ /* 0x000fea0003800000 */
.L_x_4375:
        /* <DEDUP_REMOVED lines=30> */
.L_x_4378:
[----:B------:R-:W-:Y:S05]  /*4870*/  BSYNC B0 ;  /* 0x0000000000007941 */ /* 0x000fea0003800000 */
.L_x_4377:
        /* <DEDUP_REMOVED lines=150> */
[----:B------:R-:W-:Y:S01]  /*51e0*/  F2FP.SATFINITE.E5M2.F32.PACK_AB_MERGE_C R53, RZ, R53, RZ ;  /* 0x00000035ff35723e */ /* 0x000fe200048060ff */
[----:B------:R-:W-:Y:S01]  /*51f0*/  FMUL R54, R32, UR12 ;  /* 0x0000000c20367c20 */ /* 0x000fe20008400000 */
[----:B------:R-:W-:-:S02]  /*5200*/  F2FP.SATFINITE.E5M2.F32.PACK_AB_MERGE_C R50, RZ, R50, RZ ;  /* 0x00000032ff32723e */ /* 0x000fc400048060ff */
[----:B------:R-:W-:Y:S02]  /*5210*/  F2FP.SATFINITE.E5M2.F32.PACK_AB_MERGE_C R48, RZ, R48, RZ ;  /* 0x00000030ff30723e */ /* 0x000fe400048060ff */
[----:B------:R-:W-:Y:S02]  /*5220*/  F2FP.SATFINITE.E5M2.F32.PACK_AB_MERGE_C R71, RZ, R51, RZ ;  /* 0x00000033ff47723e */ /* 0x000fe400048060ff */
[----:B------:R-:W-:Y:S02]  /*5230*/  @!P0 PRMT R63, R50, 0x7604, R53 ;  /* 0x00007604323f8816 */ /* 0x000fe40000000035 */
[----:B------:R-:W-:Y:S02]  /*5240*/  F2FP.SATFINITE.E5M2.F32.PACK_AB_MERGE_C R73, RZ, R52, RZ ;  /* 0x00000034ff49723e */ /* 0x000fe400048060ff */
[----:B------:R-:W-:Y:S01]  /*5250*/  F2FP.SATFINITE.E5M2.F32.PACK_AB_MERGE_C R52, RZ, R54, RZ ;  /* 0x00000036ff34723e */ /* 0x000fe200048060ff */
        /* <DEDUP_REMOVED lines=13> */
[----:B------:R-:W-:Y:S02]  /*5330*/  F2FP.SATFINITE.E5M2.F32.PACK_AB_MERGE_C R52, RZ, R11, RZ ;  /* 0x0000000bff34723e */ /* 0x000fe400048060ff */
[----:B------:R-:W-:Y:S01]  /*5340*/  F2FP.SATFINITE.E5M2.F32.PACK_AB_MERGE_C R11, RZ, R9, RZ ;  /* 0x00000009ff0b723e */ /* 0x000fe200048060ff */
        /* <DEDUP_REMOVED lines=11> */
[----:B------:R-:W-:Y:S02]  /*5400*/  F2FP.SATFINITE.E5M2.F32.PACK_AB_MERGE_C R52, RZ, R52, RZ ;  /* 0x00000034ff34723e */ /* 0x000fe400048060ff */
        /* <DEDUP_REMOVED lines=10> */
[----:B------:R-:W-:Y:S01]  /*54b0*/  F2FP.SATFINITE.E5M2.F32.PACK_AB_MERGE_C R47, RZ, R47, RZ ;  /* 0x0000002fff2f723e */ /* 0x000fe200048060ff */
        /* <DEDUP_REMOVED lines=9> */
.L_x_4380:
[----:B------:R-:W-:Y:S05]  /*5550*/  BSYNC B0 ;  /* 0x0000000000007941 */ /* 0x000fea0003800000 */
.L_x_4379:
[----:B------:R-:W-:Y:S01]  /*5560*/  FMNMX R58, |R34|, R53, !PT ;  /* 0x00000035223a7209 */ /* 0x000fe20007800200 */
[----:B------:R-:W-:Y:S01]  /*5570*/  FMUL R53, R7, UR12 ;  /* 0x0000000c07357c20 */ /* 0x000fe20008400000 */
[----:B0-----:R-:W-:Y:S01]  /*5580*/  @!P1 LEA.HI.X R5, R38, R11, R39, 0x1, P3 ;  /* 0x0000000b26059211 */ /* 0x001fe200018f0c27 */
[----:B------:R-:W-:Y:S01]  /*5590*/  FMUL R52, R24, UR12 ;  /* 0x0000000c18347c20 */ /* 0x000fe20008400000 */
[C---:B------:R-:W-:Y:S01]  /*55a0*/  @!P1 LEA R4, P3, R35.reuse, R25, 0x1 ;  /* 0x0000001923049211 */ /* 0x040fe200078608ff */
[----:B------:R-:W-:Y:S01]  /*55b0*/  FMUL R46, R46, UR12 ;  /* 0x0000000c2e2e7c20 */ /* 0x000fe20008400000 */
[----:B------:R-:W-:Y:S01]  /*55c0*/  F2FP.SATFINITE.E5M2.F32.PACK_AB_MERGE_C R53, RZ, R53, RZ ;  /* 0x00000035ff35723e */ /* 0x000fe200048060ff */
[----:B------:R-:W-:Y:S01]  /*55d0*/  BSSY B0, `(.L_x_4381) ;  /* 0x0000026000007945 */ /* 0x000fe20003800000 */
[----:B------:R-:W-:Y:S02]  /*55e0*/  @!P1 LEA.HI.X R5, R35, R26, R5, 0x1, P3 ;  /* 0x0000001a23059211 */ /* 0x000fe400018f0c05 */
[----:B------:R-:W-:-:S02]  /*55f0*/  @!P0 LEA R34, P3, R36, R27, 0x1 ;  /* 0x0000001b24228211 */ /* 0x000fc400078608ff */
[----:B------:R-:W-:Y:S02]  /*5600*/  F2FP.SATFINITE.E5M2.F32.PACK_AB_MERGE_C R52, RZ, R52, RZ ;  /* 0x00000034ff34723e */ /* 0x000fe400048060ff */
        /* <DEDUP_REMOVED lines=22> */
[----:B------:R-:W-:Y:S02]  /*5770*/  F2FP.SATFINITE.E5M2.F32.PACK_AB_MERGE_C R24, RZ, R46, RZ ;  /* 0x0000002eff18723e */ /* 0x000fe400048060ff */
        /* <DEDUP_REMOVED lines=11> */
.L_x_4382:
[----:B------:R-:W-:Y:S05]  /*5830*/  BSYNC B0 ;  /* 0x0000000000007941 */ /* 0x000fea0003800000 */
.L_x_4381:
[----:B------:R1:W-:Y:S01]  /*5840*/  @!P0 STG.E.U16 desc[UR10][R34.64], R51 ;  /* 0x0000003322008986 */ /* 0x0003e2000c10150a */
[C---:B0-----:R-:W-:Y:S01]  /*5850*/  @!P1 LEA R47, P3, R38.reuse, R10, 0x1 ;  /* 0x0000000a262f9211 */ /* 0x041fe200078608ff */
[----:B------:R-:W-:Y:S01]  /*5860*/  FMUL R37, R45, UR12 ;  /* 0x0000000c2d257c20 */ /* 0x000fe20008400000 */
[----:B------:R-:W-:Y:S01]  /*5870*/  FMNMX R46, |R31|, R60, !PT ;  /* 0x0000003c1f2e7209 */ /* 0x000fe20007800200 */
[----:B------:R0:W-:Y:S01]  /*5880*/  @!P0 STG.E.U16 desc[UR10][R32.64], R49 ;  /* 0x0000003120008986 */ /* 0x0001e2000c10150a */
[----:B------:R-:W-:Y:S01]  /*5890*/  @!P1 LEA.HI.X R60, R38, R11, R39, 0x1, P3 ;  /* 0x0000000b263c9211 */ /* 0x000fe200018f0c27 */
[----:B------:R-:W-:Y:S01]  /*58a0*/  BSSY B0, `(.L_x_4383) ;  /* 0x0000014000007945 */ /* 0x000fe20003800000 */
[----:B------:R-:W-:Y:S02]  /*58b0*/  F2FP.SATFINITE.E5M2.F32.PACK_AB_MERGE_C R63, RZ, R58, RZ ;  /* 0x0000003aff3f723e */ /* 0x000fe400048060ff */
[----:B------:R-:W-:Y:S02]  /*58c0*/  @!P1 LEA R36, P3, R47, R27, 0x1 ;  /* 0x0000001b2f249211 */ /* 0x000fe400078608ff */
[----:B------:R-:W-:-:S02]  /*58d0*/  F2FP.SATFINITE.E5M2.F32.PACK_AB_MERGE_C R58, RZ, R37, RZ ;  /* 0x00000025ff3a723e */ /* 0x000fc400048060ff */
        /* <DEDUP_REMOVED lines=16> */
.L_x_4384:
[----:B------:R-:W-:Y:S05]  /*59e0*/  BSYNC B0 ;  /* 0x0000000000007941 */ /* 0x000fea0003800000 */
.L_x_4383:
        /* <DEDUP_REMOVED lines=11> */
.L_x_4386:
[----:B------:R-:W-:Y:S05]  /*5aa0*/  BSYNC B0 ;  /* 0x0000000000007941 */ /* 0x000fea0003800000 */
.L_x_4385:
        /* <DEDUP_REMOVED lines=108> */
[----:B------:R-:W-:Y:S01]  /*6170*/  F2FP.SATFINITE.E5M2.F32.PACK_AB_MERGE_C R60, RZ, R15, RZ ;  /* 0x0000000fff3c723e */ /* 0x000fe200048060ff */
[----:B------:R-:W-:Y:S01]  /*6180*/  FMUL R15, R34, UR12 ;  /* 0x0000000c220f7c20 */ /* 0x000fe20008400000 */
[----:B------:R-:W-:Y:S01]  /*6190*/  FMUL R53, R7, UR12 ;  /* 0x0000000c07357c20 */ /* 0x000fe20008400000 */
[----:B------:R-:W-:Y:S01]  /*61a0*/  FMNMX R52, R45, |R48|, !PT ;  /* 0x400000302d347209 */ /* 0x000fe20007800000 */
[----:B------:R-:W-:Y:S01]  /*61b0*/  FMUL R42, R42, R57 ;  /* 0x000000392a2a7220 */ /* 0x000fe20000400000 */
[----:B------:R-:W-:Y:S01]  /*61c0*/  F2FP.SATFINITE.E5M2.F32.PACK_AB_MERGE_C R68, RZ, R51, RZ ;  /* 0x00000033ff44723e */ /* 0x000fe200048060ff */
[----:B------:R-:W-:Y:S01]  /*61d0*/  FMUL R45, R28, UR12 ;  /* 0x0000000c1c2d7c20 */ /* 0x000fe20008400000 */
[----:B------:R-:W-:Y:S01]  /*61e0*/  F2FP.SATFINITE.E5M2.F32.PACK_AB_MERGE_C R51, RZ, R15, RZ ;  /* 0x0000000fff33723e */ /* 0x000fe200048060ff */
[----:B------:R-:W-:Y:S01]  /*61f0*/  FMUL R57, R48, UR12 ;  /* 0x0000000c30397c20 */ /* 0x000fe20008400000 */
[----:B------:R-:W-:Y:S01]  /*6200*/  LOP3.LUT R15, R60, 0xff, RZ, 0xc0, !PT ;  /* 0x000000ff3c0f7812 */ /* 0x000fe200078ec0ff */
[C---:B------:R-:W-:Y:S01]  /*6210*/  FMUL R58, R35.reuse, UR12 ;  /* 0x0000000c233a7c20 */ /* 0x040fe20008400000 */
[----:B------:R-:W-:Y:S01]  /*6220*/  F2FP.SATFINITE.E5M2.F32.PACK_AB_MERGE_C R53, RZ, R53, RZ ;  /* 0x00000035ff35723e */ /* 0x000fe200048060ff */
[----:B------:R-:W-:Y:S01]  /*6230*/  BSSY B0, `(.L_x_4387) ;  /* 0x000004e000007945 */ /* 0x000fe20003800000 */
[----:B------:R-:W-:Y:S01]  /*6240*/  FMNMX R63, |R35|, R52, !PT ;  /* 0x00000034233f7209 */ /* 0x000fe20007800200 */
[----:B------:R-:W-:Y:S01]  /*6250*/  IMAD R61, R68, 0x100, R15 ;  /* 0x00000100443d7824 */ /* 0x000fe200078e020f */
[----:B------:R-:W-:-:S02]  /*6260*/  LOP3.LUT R48, R53, 0xff, RZ, 0xc0, !PT ;  /* 0x000000ff35307812 */ /* 0x000fc400078ec0ff */
[C---:B------:R-:W-:Y:S02]  /*6270*/  @!P1 PRMT R35, R51.reuse, 0x7604, R60 ;  /* 0x0000760433239816 */ /* 0x040fe4000000003c */
[----:B------:R-:W-:Y:S02]  /*6280*/  F2FP.SATFINITE.E5M2.F32.PACK_AB_MERGE_C R52, RZ, R45, RZ ;  /* 0x0000002dff34723e */ /* 0x000fe400048060ff */
[----:B------:R-:W-:Y:S02]  /*6290*/  LOP3.LUT R51, R51, 0xff, RZ, 0xc0, !PT ;  /* 0x000000ff33337812 */ /* 0x000fe400078ec0ff */
[----:B------:R-:W-:Y:S01]  /*62a0*/  PRMT R48, R61, 0x5410, R48 ;  /* 0x000054103d307816 */ /* 0x000fe20000000030 */
[----:B------:R-:W-:Y:S01]  /*62b0*/  FMUL R61, R24, UR12 ;  /* 0x0000000c183d7c20 */ /* 0x000fe20008400000 */
[----:B------:R-:W-:Y:S01]  /*62c0*/  @!P1 LEA R14, P0, R10, R25, 0x1 ;  /* 0x000000190a0e9211 */ /* 0x000fe200078008ff */
[----:B------:R-:W-:Y:S01]  /*62d0*/  IMAD R51, R52, 0x100, R51 ;  /* 0x0000010034337824 */ /* 0x000fe200078e0233 */
[----:B------:R-:W-:-:S02]  /*62e0*/  F2FP.SATFINITE.E5M2.F32.PACK_AB_MERGE_C R57, RZ, R57, RZ ;  /* 0x00000039ff39723e */ /* 0x000fc400048060ff */
[----:B------:R-:W-:Y:S02]  /*62f0*/  F2FP.SATFINITE.E5M2.F32.PACK_AB_MERGE_C R58, RZ, R58, RZ ;  /* 0x0000003aff3a723e */ /* 0x000fe400048060ff */
[----:B------:R-:W-:Y:S01]  /*6300*/  @!P1 PRMT R45, R52, 0x7604, R68 ;  /* 0x00007604342d9816 */ /* 0x000fe20000000044 */
[C---:B------:R-:W-:Y:S01]  /*6310*/  FMUL R52, R46.reuse, UR12 ;  /* 0x0000000c2e347c20 */ /* 0x040fe20008400000 */
[----:B------:R-:W-:Y:S01]  /*6320*/  FMNMX R60, |R46|, R63, !PT ;  /* 0x0000003f2e3c7209 */ /* 0x000fe20007800200 */
[----:B------:R-:W-:Y:S01]  /*6330*/  FMUL R63, R17, UR12 ;  /* 0x0000000c113f7c20 */ /* 0x000fe20008400000 */
[----:B------:R-:W-:Y:S01]  /*6340*/  F2FP.SATFINITE.E5M2.F32.PACK_AB_MERGE_C R46, RZ, R61, RZ ;  /* 0x0000003dff2e723e */ /* 0x000fe200048060ff */
[----:B------:R-:W-:Y:S01]  /*6350*/  FMUL R61, R44, UR12 ;  /* 0x0000000c2c3d7c20 */ /* 0x000fe20008400000 */
[----:B------:R-:W-:Y:S02]  /*6360*/  @!P1 LEA.HI.X R15, R10, R26, R11, 0x1, P0 ;  /* 0x0000001a0a0f9211 */ /* 0x000fe400000f0c0b */
[----:B------:R-:W-:-:S02]  /*6370*/  @!P1 PRMT R65, R58, 0x7604, R57 ;  /* 0x000076043a419816 */ /* 0x000fc40000000039 */
[----:B------:R-:W-:Y:S02]  /*6380*/  F2FP.SATFINITE.E5M2.F32.PACK_AB_MERGE_C R68, RZ, R52, RZ ;  /* 0x00000034ff44723e */ /* 0x000fe400048060ff */
[----:B------:R-:W-:Y:S01]  /*6390*/  LOP3.LUT R57, R57, 0xff, RZ, 0xc0, !PT ;  /* 0x000000ff39397812 */ /* 0x000fe200078ec0ff */
[----:B------:R0:W-:Y:S01]  /*63a0*/  @!P1 STG.E.U16 desc[UR10][R14.64], R65 ;  /* 0x000000410e009986 */ /* 0x0001e2000c10150a */
[C---:B------:R-:W-:Y:S01]  /*63b0*/  FMNMX R69, |R49|.reuse, R60, !PT ;  /* 0x0000003c31457209 */ /* 0x040fe20007800200 */
[----:B------:R-:W-:Y:S01]  /*63c0*/  FMUL R49, R49, UR12 ;  /* 0x0000000c31317c20 */ /* 0x000fe20008400000 */
[----:B------:R-:W-:Y:S02]  /*63d0*/  F2FP.SATFINITE.E5M2.F32.PACK_AB_MERGE_C R52, RZ, R61, RZ ;  /* 0x0000003dff34723e */ /* 0x000fe400048060ff */
[----:B------:R-:W-:Y:S02]  /*63e0*/  F2FP.SATFINITE.E5M2.F32.PACK_AB_MERGE_C R60, RZ, R63, RZ ;  /* 0x0000003fff3c723e */ /* 0x000fe400048060ff */
[----:B------:R-:W-:-:S02]  /*63f0*/  F2FP.SATFINITE.E5M2.F32.PACK_AB_MERGE_C R61, RZ, R49, RZ ;  /* 0x00000031ff3d723e */ /* 0x000fc400048060ff */
        /* <DEDUP_REMOVED lines=19> */
[----:B------:R-:W-:-:S02]  /*6530*/  F2FP.SATFINITE.E5M2.F32.PACK_AB_MERGE_C R48, RZ, R51, RZ ;  /* 0x00000033ff30723e */ /* 0x000fc400048060ff */
[----:B------:R-:W-:Y:S02]  /*6540*/  F2FP.SATFINITE.E5M2.F32.PACK_AB_MERGE_C R51, RZ, R61, RZ ;  /* 0x0000003dff33723e */ /* 0x000fe400048060ff */
[----:B------:R-:W-:Y:S02]  /*6550*/  F2FP.SATFINITE.E5M2.F32.PACK_AB_MERGE_C R61, RZ, R58, RZ ;  /* 0x0000003aff3d723e */ /* 0x000fe400048060ff */
        /* <DEDUP_REMOVED lines=18> */
[----:B------:R-:W-:Y:S01]  /*6680*/  F2FP.SATFINITE.E5M2.F32.PACK_AB_MERGE_C R47, RZ, R47, RZ ;  /* 0x0000002fff2f723e */ /* 0x000fe200048060ff */
        /* <DEDUP_REMOVED lines=8> */
.L_x_4388:
[----:B------:R-:W-:Y:S05]  /*6710*/  BSYNC B0 ;  /* 0x0000000000007941 */ /* 0x000fea0003800000 */
.L_x_4387:
        /* <DEDUP_REMOVED lines=17> */
.L_x_4390:
[----:B------:R-:W-:Y:S05]  /*6830*/  BSYNC B0 ;  /* 0x0000000000007941 */ /* 0x000fea0003800000 */
.L_x_4389:
        /* <DEDUP_REMOVED lines=85> */
.L_x_4395:
        /* <DEDUP_REMOVED lines=51> */
.L_x_4394:
[----:B------:R-:W-:Y:S05]  /*70c0*/  BSYNC B1 ;  /* 0x0000000000017941 */ /* 0x000fea0003800000 */
.L_x_4393:
        /* <DEDUP_REMOVED lines=15> */
.L_x_4397:
[----:B------:R-:W-:Y:S05]  /*71c0*/  BSYNC B1 ;  /* 0x0000000000017941 */ /* 0x000fea0003800000 */
.L_x_4396:
        /* <DEDUP_REMOVED lines=25> */
.L_x_4392:
[----:B------:R-:W-:Y:S05]  /*7360*/  BSYNC B0 ;  /* 0x0000000000007941 */ /* 0x000fea0003800000 */
.L_x_4391:
        /* <DEDUP_REMOVED lines=26> */
.L_x_4402:
        /* <DEDUP_REMOVED lines=51> */
.L_x_4401:
[----:B------:R-:W-:Y:S05]  /*7840*/  BSYNC B1 ;  /* 0x0000000000017941 */ /* 0x000fea0003800000 */
.L_x_4400:
        /* <DEDUP_REMOVED lines=15> */
.L_x_4404:
[----:B------:R-:W-:Y:S05]  /*7940*/  BSYNC B1 ;  /* 0x0000000000017941 */ /* 0x000fea0003800000 */
.L_x_4403:
        /* <DEDUP_REMOVED lines=25> */
.L_x_4399:
[----:B------:R-:W-:Y:S05]  /*7ae0*/  BSYNC B0 ;  /* 0x0000000000007941 */ /* 0x000fea0003800000 */
.L_x_4398:
        /* <DEDUP_REMOVED lines=33> */
.L_x_4409:
        /* <DEDUP_REMOVED lines=51> */
.L_x_4408:
[----:B------:R-:W-:Y:S05]  /*8030*/  BSYNC B1 ;  /* 0x0000000000017941 */ /* 0x000fea0003800000 */
.L_x_4407:
        /* <DEDUP_REMOVED lines=15> */
.L_x_4411:
[----:B------:R-:W-:Y:S05]  /*8130*/  BSYNC B1 ;  /* 0x0000000000017941 */ /* 0x000fea0003800000 */
.L_x_4410:
        /* <DEDUP_REMOVED lines=25> */
.L_x_4406:
[----:B------:R-:W-:Y:S05]  /*82d0*/  BSYNC B0 ;  /* 0x0000000000007941 */ /* 0x000fea0003800000 */
.L_x_4405:
        /* <DEDUP_REMOVED lines=22> */
.L_x_4417:
        /* <DEDUP_REMOVED lines=53> */
.L_x_4416:
[----:B0-----:R-:W-:-:S07]  /*8790*/  VIADD R3, R24, 0x5 ;  /* 0x0000000518037836 */ /* 0x001fce0000000000 */
.L_x_4415:
[----:B------:R-:W-:Y:S05]  /*87a0*/  BSYNC B1 ;  /* 0x0000000000017941 */ /* 0x000fea0003800000 */
.L_x_4414:
        /* <DEDUP_REMOVED lines=17> */
.L_x_4419:
[----:B------:R-:W-:Y:S05]  /*88c0*/  BSYNC B1 ;  /* 0x0000000000017941 */ /* 0x000fea0003800000 */
.L_x_4418:
        /* <DEDUP_REMOVED lines=24> */
.L_x_4413:
[----:B------:R-:W-:Y:S05]  /*8a50*/  BSYNC B0 ;  /* 0x0000000000007941 */ /* 0x000fea0003800000 */
.L_x_4412:
        /* <DEDUP_REMOVED lines=41> */
.L_x_4430:
[----:B-1----:R-:W-:-:S07]  /*8cf0*/  FMNMX R5, R4, R5, !PT ;  /* 0x0000000504057209 */ /* 0x002fce0007800000 */
.L_x_4422:
[----:B------:R-:W-:Y:S05]  /*8d00*/  BSYNC B0 ;  /* 0x0000000000007941 */ /* 0x000fea0003800000 */
.L_x_4421:
[----:B------:R-:W-:Y:S01]  /*8d10*/  ISETP.NE.AND P0, PT, R0, RZ, PT ;  /* 0x000000ff0000720c */ /* 0x000fe20003f05270 */
[----:B------:R-:W-:-:S12]  /*8d20*/  BSSY B0, `(.L_x_4420) ;  /* 0x0000004000007945 */ /* 0x000fd80003800000 */
[----:B------:R-:W-:Y:S05]  /*8d30*/  @P0 BRA `(.L_x_4424) ;  /* 0x0000000000080947 */ /* 0x000fea0003800000 */
[----:B------:R-:W1:Y:S02]  /*8d40*/  LDC.64 R2, c[0x0][0x238] ;  /* 0x00008e00ff027b82 */ /* 0x000e640000000a00 */
[----:B-1----:R1:W-:Y:S02]  /*8d50*/  REDG.E.MAX.S32.STRONG.GPU desc[UR10][R2.64], R5 ;  /* 0x000000050200798e */ /* 0x0023e4000d10e38a */
.L_x_4424:
[----:B------:R-:W-:Y:S05]  /*8d60*/  BSYNC B0 ;  /* 0x0000000000007941 */ /* 0x000fea0003800000 */
.L_x_4420:
        /* <DEDUP_REMOVED lines=13> */
[----:B-1-3--:R-:W-:Y:S05]  /*8e40*/  CALL.REL.NOINC `($__internal_65_$__cuda_sm20_rcp_rn_f32_slowpath) ;  /* 0x0000000400887944 */ /* 0x00afea0003c00000 */
[----:B------:R-:W-:Y:S05]  /*8e50*/  BRA `(.L_x_4426) ;  /* 0x0000000000147947 */ /* 0x000fea0003800000 */
.L_x_4425:
[----:B-1----:R-:W1:Y:S01]  /*8e60*/  MUFU.RCP R5, UR12 ;  /* 0x0000000c00057d08 */ /* 0x002e620008001000 */
[----:B------:R-:W-:-:S04]  /*8e70*/  IMAD.U32 R0, RZ, RZ, UR12 ;  /* 0x0000000cff007e24 */ /* 0x000fc8000f8e00ff */
[----:B-1----:R-:W-:-:S04]  /*8e80*/  FFMA R0, R5, R0, -1 ;  /* 0xbf80000005007423 */ /* 0x002fc80000000000 */
[----:B------:R-:W-:-:S04]  /*8e90*/  FADD.FTZ R0, -R0, -RZ ;  /* 0x800000ff00007221 */ /* 0x000fc80000010100 */
[----:B------:R-:W-:-:S07]  /*8ea0*/  FFMA R5, R5, R0, R5 ;  /* 0x0000000005057223 */ /* 0x000fce0000000005 */
.L_x_4426:
[----:B0--3--:R-:W0:Y:S02]  /*8eb0*/  LDC.64 R2, c[0x0][0x240] ;  /* 0x00009000ff027b82 */ /* 0x009e240000000a00 */
[----:B0-----:R-:W-:Y:S01]  /*8ec0*/  STG.E desc[UR10][R2.64], R5 ;  /* 0x0000000502007986 */ /* 0x001fe2000c10190a */
[----:B------:R-:W-:Y:S05]  /*8ed0*/  EXIT ;  /* 0x000000000000794d */ /* 0x000fea0003800000 */
.L_x_4423:
[----:B------:R-:W-:Y:S02]  /*8ee0*/  IMAD.MOV.U32 R7, RZ, RZ, 0x4 ;  /* 0x00000004ff077424 */ /* 0x000fe400078e00ff */
[----:B------:R-:W-:Y:S02]  /*8ef0*/  IMAD.MOV.U32 R9, RZ, RZ, 0x1f ;  /* 0x0000001fff097424 */ /* 0x000fe400078e00ff */
[----:B------:R-:W-:-:S07]  /*8f00*/  IMAD.MOV.U32 R6, RZ, RZ, -0x1 ;  /* 0xffffffffff067424 */ /* 0x000fce00078e00ff */
[----:B01----:R-:W-:Y:S05]  /*8f10*/  WARPSYNC.COLLECTIVE R6, `(.L_x_4427) ;  /* 0x0000000006087348 */ /* 0x003fea0003c00000 */
[----:B-1----:R1:W2:Y:S02]  /*8f20*/  SHFL.DOWN P0, R5, R2, R7, R9 ;  /* 0x0800000702057389 */ /* 0x0022a40000000009 */
[----:B012---:R-:W-:Y:S01]  /*8f30*/  ENDCOLLECTIVE ;  /* 0x000000000000791b */ /* 0x007fe20003800000 */
.L_x_4427:
[----:B------:R-:W-:Y:S02]  /*8f40*/  IMAD.MOV.U32 R7, RZ, RZ, 0x2 ;  /* 0x00000002ff077424 */ /* 0x000fe400078e00ff */
[----:B------:R-:W-:-:S05]  /*8f50*/  IMAD.MOV.U32 R3, RZ, RZ, R5 ;  /* 0x000000ffff037224 */ /* 0x000fca00078e0005 */
[----:B------:R-:W-:-:S05]  /*8f60*/  FMNMX R3, R3, R2, !PT ;  /* 0x0000000203037209 */ /* 0x000fca0007800000 */
[----:B------:R-:W-:-:S07]  /*8f70*/  IMAD.MOV.U32 R2, RZ, RZ, R3 ;  /* 0x000000ffff027224 */ /* 0x000fce00078e0003 */
[----:B------:R-:W-:Y:S05]  /*8f80*/  WARPSYNC.COLLECTIVE R6, `(.L_x_4428) ;  /* 0x0000000006087348 */ /* 0x000fea0003c00000 */
[----:B------:R0:W1:Y:S02]  /*8f90*/  SHFL.DOWN P0, R5, R2, R7, R9 ;  /* 0x0800000702057389 */ /* 0x0000640000000009 */
[----:B01----:R-:W-:Y:S01]  /*8fa0*/  ENDCOLLECTIVE ;  /* 0x000000000000791b */ /* 0x003fe20003800000 */
.L_x_4428:
[----:B------:R-:W-:Y:S02]  /*8fb0*/  IMAD.MOV.U32 R7, RZ, RZ, 0x1 ;  /* 0x00000001ff077424 */ /* 0x000fe400078e00ff */
[----:B------:R-:W-:-:S05]  /*8fc0*/  IMAD.MOV.U32 R4, RZ, RZ, R5 ;  /* 0x000000ffff047224 */ /* 0x000fca00078e0005 */
[----:B------:R-:W-:-:S05]  /*8fd0*/  FMNMX R4, R3, R4, !PT ;  /* 0x0000000403047209 */ /* 0x000fca0007800000 */
[----:B------:R-:W-:-:S07]  /*8fe0*/  IMAD.MOV.U32 R2, RZ, RZ, R4 ;  /* 0x000000ffff027224 */ /* 0x000fce00078e0004 */
[----:B------:R-:W-:Y:S05]  /*8ff0*/  WARPSYNC.COLLECTIVE R6, `(.L_x_4429) ;  /* 0x0000000006087348 */ /* 0x000fea0003c00000 */
[----:B------:R0:W1:Y:S02]  /*9000*/  SHFL.DOWN P0, R5, R2, R7, R9 ;  /* 0x0800000702057389 */ /* 0x0000640000000009 */
[----:B01----:R-:W-:Y:S01]  /*9010*/  ENDCOLLECTIVE ;  /* 0x000000000000791b */ /* 0x003fe20003800000 */
.L_x_4429:
[----:B------:R-:W-:Y:S05]  /*9020*/  BRA `(.L_x_4430) ;  /* 0xfffffffc00307947 */ /* 0x000fea000383ffff */
        .weak           $__internal_64_$__cuda_sm20_div_u64
        .type           $__internal_64_$__cuda_sm20_div_u64,@function
        .size           $__internal_64_$__cuda_sm20_div_u64,($__internal_65_$__cuda_sm20_rcp_rn_f32_slowpath - $__internal_64_$__cuda_sm20_div_u64)
$__internal_64_$__cuda_sm20_div_u64:
        /* <DEDUP_REMOVED lines=67> */
[----:B------:R-:W-:Y:S06]  /*9460*/  RET.REL.NODEC R6 `(_ZN18transformer_engine6detail43dgated_act_cast_transpose_kernel_notalignedILi2ELi4Ef13__nv_bfloat1613__nv_fp8_e5m2NS_5EmptyEXadL_ZNS_6dsreluIffEET_T0_RKS4_EEXadL_ZNS_5sreluIffEES6_S7_S9_EEEEvPKT2_SD_PT3_SF_PKT1_PSG_SJ_mmm) ;  /* 0xffffff6806e47950 */ /* 0x000fec0003c3ffff */
        .weak           $__internal_65_$__cuda_sm20_rcp_rn_f32_slowpath
        .type           $__internal_65_$__cuda_sm20_rcp_rn_f32_slowpath,@function
        .size           $__internal_65_$__cuda_sm20_rcp_rn_f32_slowpath,(.L_x_34550 - $__internal_65_$__cuda_sm20_rcp_rn_f32_slowpath)
$__internal_65_$__cuda_sm20_rcp_rn_f32_slowpath:
        /* <DEDUP_REMOVED lines=15> */
.L_x_4431:
        /* <DEDUP_REMOVED lines=33> */
.L_x_4433:
[----:B------:R0:W1:Y:S02]  /*9770*/  MUFU.RCP R2, R0 ;  /* 0x0000000000027308 */ /* 0x0000640000001000 */
.L_x_4432:
[----:B-1-3--:R-:W-:Y:S02]  /*9780*/  IMAD.MOV.U32 R5, RZ, RZ, R2 ;  /* 0x000000ffff057224 */ /* 0x00afe400078e0002 */
[----:B------:R-:W-:Y:S02]  /*9790*/  IMAD.MOV.U32 R2, RZ, RZ, R7 ;  /* 0x000000ffff027224 */ /* 0x000fe400078e0007 */
[----:B------:R-:W-:-:S04]  /*97a0*/  IMAD.MOV.U32 R3, RZ, RZ, 0x0 ;  /* 0x00000000ff037424 */ /* 0x000fc800078e00ff */
[----:B0-2---:R-:W-:Y:S05]  /*97b0*/  RET.REL.NODEC R2 `(_ZN18transformer_engine6detail43dgated_act_cast_transpose_kernel_notalignedILi2ELi4Ef13__nv_bfloat1613__nv_fp8_e5m2NS_5EmptyEXadL_ZNS_6dsreluIffEET_T0_RKS4_EEXadL_ZNS_5sreluIffEES6_S7_S9_EEEEvPKT2_SD_PT3_SF_PKT1_PSG_SJ_mmm) ;  /* 0xffffff6802107950 */ /* 0x005fea0003c3ffff */
.L_x_4434:
        /* <DEDUP_REMOVED lines=12> */
.L_x_34550:


//--------------------- .text._ZN18transformer_engine6detail32dgated_act_cast_transpose_kernelILi2ELi4Ef13__nv_bfloat1613__nv_fp8_e5m2NS_5EmptyEXadL_ZNS_6dsreluIffEET_T0_RKS4_EEXadL_ZNS_5sreluIffEES6_S7_S9_EEEEvPKT2_SD_PT3_SF_PKT1_PSG_SJ_mmm --------------------------
	.section	.text._ZN18transformer_engine6detail32dgated_act_cast_transpose_kernelILi2ELi4Ef13__nv_bfloat1613__nv_fp8_e5m2NS_5EmptyEXadL_ZNS_6dsreluIffEET_T0_RKS4_EEXadL_ZNS_5sreluIffEES6_S7_S9_EEEEvPKT2_SD_PT3_SF_PKT1_PSG_SJ_mmm,"ax",@progbits
	.align	128
        .global         _ZN18transformer_engine6detail32dgated_act_cast_transpose_kernelILi2ELi4Ef13__nv_bfloat1613__nv_fp8_e5m2NS_5EmptyEXadL_ZNS_6dsreluIffEET_T0_RKS4_EEXadL_ZNS_5sreluIffEES6_S7_S9_EEEEvPKT2_SD_PT3_SF_PKT1_PSG_SJ_mmm
        .type           _ZN18transformer_engine6detail32dgated_act_cast_transpose_kernelILi2ELi4Ef13__nv_bfloat1613__nv_fp8_e5m2NS_5EmptyEXadL_ZNS_6dsreluIffEET_T0_RKS4_EEXadL_ZNS_5sreluIffEES6_S7_S9_EEEEvPKT2_SD_PT3_SF_PKT1_PSG_SJ_mmm,@function
        .size           _ZN18transformer_engine6detail32dgated_act_cast_transpose_kernelILi2ELi4Ef13__nv_bfloat1613__nv_fp8_e5m2NS_5EmptyEXadL_ZNS_6dsreluIffEET_T0_RKS4_EEXadL_ZNS_5sreluIffEES6_S7_S9_EEEEvPKT2_SD_PT3_SF_PKT1_PSG_SJ_mmm,(.L_x_34552 - _ZN18transformer_engine6detail32dgated_act_cast_transpose_kernelILi2ELi4Ef13__nv_bfloat1613__nv_fp8_e5m2NS_5EmptyEXadL_ZNS_6dsreluIffEET_T0_RKS4_EEXadL_ZNS_5sreluIffEES6_S7_S9_EEEEvPKT2_SD_PT3_SF_PKT1_PSG_SJ_mmm)
        .other          _ZN18transformer_engine6detail32dgated_act_cast_transpose_kernelILi2ELi4Ef13__nv_bfloat1613__nv_fp8_e5m2NS_5EmptyEXadL_ZNS_6dsreluIffEET_T0_RKS4_EEXadL_ZNS_5sreluIffEES6_S7_S9_EEEEvPKT2_SD_PT3_SF_PKT1_PSG_SJ_mmm,@"STO_CUDA_ENTRY STV_DEFAULT"
_ZN18transformer_engine6detail32dgated_act_cast_transpose_kernelILi2ELi4Ef13__nv_bfloat1613__nv_fp8_e5m2NS_5EmptyEXadL_ZNS_6dsreluIffEET_T0_RKS4_EEXadL_ZNS_5sreluIffEES6_S7_S9_EEEEvPKT2_SD_PT3_SF_PKT1_PSG_SJ_mmm:
.text._ZN18transformer_engine6detail32dgated_act_cast_transpose_kernelILi2ELi4Ef13__nv_bfloat1613__nv_fp8_e5m2NS_5EmptyEXadL_ZNS_6dsreluIffEET_T0_RKS4_EEXadL_ZNS_5sreluIffEES6_S7_S9_EEEEvPKT2_SD_PT3_SF_PKT1_PSG_SJ_mmm:
        /* <DEDUP_REMOVED lines=18> */
[----:B------:R-:W-:Y:S05]  /*0120*/  CALL.REL.NOINC `($__internal_66_$__cuda_sm20_div_u64) ;  /* 0x00000058002c7944 */ /* 0x000fea0003c00000 */
        /* <DEDUP_REMOVED lines=8> */
.L_x_4435:
        /* <DEDUP_REMOVED lines=22> */
.L_x_4436:
        /* <DEDUP_REMOVED lines=206> */
[----:B------:R-:W-:Y:S01]  /*0ff0*/  F2FP.SATFINITE.E5M2.F32.PACK_AB_MERGE_C R43, RZ, R43, RZ ;  /* 0x0000002bff2b723e */ /* 0x000fe200048060ff */
[----:B------:R-:W-:Y:S01]  /*1000*/  FMUL R51, R54, UR8 ;  /* 0x0000000836337c20 */ /* 0x000fe20008400000 */
[----:B------:R-:W-:-:S02]  /*1010*/  F2FP.SATFINITE.E5M2.F32.PACK_AB_MERGE_C R31, RZ, R7, RZ ;  /* 0x00000007ff1f723e */ /* 0x000fc400048060ff */
[----:B------:R-:W-:Y:S02]  /*1020*/  F2FP.SATFINITE.E5M2.F32.PACK_AB_MERGE_C R34, RZ, R34, RZ ;  /* 0x00000022ff22723e */ /* 0x000fe400048060ff */
[C---:B------:R-:W-:Y:S01]  /*1030*/  FMNMX R7, |R16|.reuse, R35, !PT ;  /* 0x0000002310077209 */ /* 0x040fe20007800200 */
[----:B------:R-:W-:Y:S01]  /*1040*/  FMUL R16, R16, UR8 ;  /* 0x0000000810107c20 */ /* 0x000fe20008400000 */
[----:B------:R-:W-:Y:S01]  /*1050*/  LOP3.LUT R15, R43, 0xff, RZ, 0xc0, !PT ;  /* 0x000000ff2b0f7812 */ /* 0x000fe200078ec0ff */
[----:B------:R-:W-:Y:S01]  /*1060*/  FMUL R52, R52, UR8 ;  /* 0x0000000834347c20 */ /* 0x000fe20008400000 */
[C---:B------:R-:W-:Y:S02]  /*1070*/  PRMT R43, R34.reuse, 0x7604, R43 ;  /* 0x00007604222b7816 */ /* 0x040fe4000000002b */
[----:B------:R-:W-:Y:S02]  /*1080*/  LOP3.LUT R60, R34, 0xff, RZ, 0xc0, !PT ;  /* 0x000000ff223c7812 */ /* 0x000fe400078ec0ff */
[----:B------:R-:W-:-:S02]  /*1090*/  F2FP.SATFINITE.E5M2.F32.PACK_AB_MERGE_C R6, RZ, R6, RZ ;  /* 0x00000006ff06723e */ /* 0x000fc400048060ff */
[----:B------:R-:W-:Y:S02]  /*10a0*/  F2FP.SATFINITE.E5M2.F32.PACK_AB_MERGE_C R34, RZ, R51, RZ ;  /* 0x00000033ff22723e */ /* 0x000fe400048060ff */
[----:B------:R-:W-:Y:S01]  /*10b0*/  F2FP.SATFINITE.E5M2.F32.PACK_AB_MERGE_C R51, RZ, R16, RZ ;  /* 0x00000010ff33723e */ /* 0x000fe200048060ff */
[----:B------:R-:W-:Y:S01]  /*10c0*/  FMUL R61, R30, UR8 ;  /* 0x000000081e3d7c20 */ /* 0x000fe20008400000 */
[----:B------:R-:W-:Y:S02]  /*10d0*/  F2FP.SATFINITE.E5M2.F32.PACK_AB_MERGE_C R52, RZ, R52, RZ ;  /* 0x00000034ff34723e */ /* 0x000fe400048060ff */
[C---:B------:R-:W-:Y:S02]  /*10e0*/  PRMT R35, R31.reuse, 0x7604, R6 ;  /* 0x000076041f237816 */ /* 0x040fe40000000006 */
[----:B------:R-:W-:Y:S02]  /*10f0*/  LOP3.LUT R31, R31, 0xff, RZ, 0xc0, !PT ;  /* 0x000000ff1f1f7812 */ /* 0x000fe400078ec0ff */
[----:B------:R-:W-:-:S02]  /*1100*/  LOP3.LUT R16, R51, 0xffff, RZ, 0xc0, !PT ;  /* 0x0000ffff33107812 */ /* 0x000fc400078ec0ff */
[----:B------:R-:W-:Y:S02]  /*1110*/  LOP3.LUT R55, R6, 0xff, RZ, 0xc0, !PT ;  /* 0x000000ff06377812 */ /* 0x000fe400078ec0ff */
[----:B------:R-:W-:Y:S02]  /*1120*/  LOP3.LUT R6, R52, 0xffff, RZ, 0xc0, !PT ;  /* 0x0000ffff34067812 */ /* 0x000fe400078ec0ff */
[----:B------:R-:W-:Y:S02]  /*1130*/  F2FP.SATFINITE.E5M2.F32.PACK_AB_MERGE_C R61, RZ, R61, RZ ;  /* 0x0000003dff3d723e */ /* 0x000fe400048060ff */
        /* <DEDUP_REMOVED lines=29> */
[----:B------:R-:W-:Y:S02]  /*1310*/  F2FP.SATFINITE.E5M2.F32.PACK_AB_MERGE_C R59, RZ, R16, RZ ;  /* 0x00000010ff3b723e */ /* 0x000fe400048060ff */
[----:B------:R-:W-:Y:S02]  /*1320*/  F2FP.SATFINITE.E5M2.F32.PACK_AB_MERGE_C R6, RZ, R6, RZ ;  /* 0x00000006ff06723e */ /* 0x000fe400048060ff */
        /* <DEDUP_REMOVED lines=22> */
[----:B------:R-:W-:Y:S01]  /*1490*/  F2FP.SATFINITE.E5M2.F32.PACK_AB_MERGE_C R66, RZ, R66, RZ ;  /* 0x00000042ff42723e */ /* 0x000fe200048060ff */
        /* <DEDUP_REMOVED lines=49> */
[----:B------:R-:W-:Y:S01]  /*17b0*/  F2FP.SATFINITE.E5M2.F32.PACK_AB_MERGE_C R62, RZ, R62, RZ ;  /* 0x0000003eff3e723e */ /* 0x000fe200048060ff */
[----:B------:R-:W-:Y:S01]  /*17c0*/  IMAD.U32 R7, RZ, RZ, UR7 ;  /* 0x00000007ff077e24 */ /* 0x000fe2000f8e00ff */
[----:B------:R-:W-:Y:S01]  /*17d0*/  F2FP.SATFINITE.E5M2.F32.PACK_AB_MERGE_C R67, RZ, R8, RZ ;  /* 0x00000008ff43723e */ /* 0x000fe200048060ff */
[----:B------:R-:W-:Y:S01]  /*17e0*/  FMUL R65, R65, UR8 ;  /* 0x0000000841417c20 */ /* 0x000fe20008400000 */
[----:B------:R-:W-:Y:S01]  /*17f0*/  FMNMX R25, |R54|, R25, !PT ;  /* 0x0000001936197209 */ /* 0x000fe20007800200 */
[----:B------:R-:W-:Y:S01]  /*1800*/  IMAD.WIDE.U32 R6, R13, UR16, R6 ;  /* 0x000000100d067c25 */ /* 0x000fe2000f8e0006 */
[----:B------:R-:W-:-:S02]  /*1810*/  LOP3.LUT R8, R62, 0xff, RZ, 0xc0, !PT ;  /* 0x000000ff3e087812 */ /* 0x000fc400078ec0ff */
[----:B------:R-:W-:Y:S02]  /*1820*/  F2FP.SATFINITE.E5M2.F32.PACK_AB_MERGE_C R13, RZ, R64, RZ ;  /* 0x00000040ff0d723e */ /* 0x000fe400048060ff */
[----:B------:R-:W-:Y:S01]  /*1830*/  FMNMX R12, |R58|, R25, !PT ;  /* 0x000000193a0c7209 */ /* 0x000fe20007800200 */
[----:B------:R-:W-:Y:S01]  /*1840*/  FMUL R41, R41, UR8 ;  /* 0x0000000829297c20 */ /* 0x000fe20008400000 */
[----:B------:R-:W-:Y:S02]  /*1850*/  PRMT R55, R55, 0x5410, R8 ;  /* 0x0000541037377816 */ /* 0x000fe40000000008 */
[----:B------:R-:W-:Y:S02]  /*1860*/  LEA R54, P0, R24, UR14, 0x5 ;  /* 0x0000000e18367c11 */ /* 0x000fe4000f8028ff */
[----:B------:R-:W-:Y:S02]  /*1870*/  LOP3.LUT R8, R13, 0xff, RZ, 0xc0, !PT ;  /* 0x000000ff0d087812 */ /* 0x000fe400078ec0ff */
[----:B------:R-:W-:-:S02]  /*1880*/  F2FP.SATFINITE.E5M2.F32.PACK_AB_MERGE_C R65, RZ, R65, RZ ;  /* 0x00000041ff41723e */ /* 0x000fc400048060ff */
[----:B------:R-:W-:Y:S02]  /*1890*/  FMNMX R47, |R47|, R12, !PT ;  /* 0x0000000c2f2f7209 */ /* 0x000fe40007800200 */
[----:B------:R-:W-:Y:S02]  /*18a0*/  LEA.HI.X R24, R24, UR15, R9, 0x5, P0 ;  /* 0x0000000f18187c11 */ /* 0x000fe400080f2c09 */
[----:B------:R-:W-:Y:S02]  /*18b0*/  PRMT R58, R31, 0x5410, R8 ;  /* 0x000054101f3a7816 */ /* 0x000fe40000000008 */
[----:B------:R-:W-:Y:S02]  /*18c0*/  LOP3.LUT R9, R65, 0xffff, RZ, 0xc0, !PT ;  /* 0x0000ffff41097812 */ /* 0x000fe400078ec0ff */
[----:B------:R-:W-:Y:S02]  /*18d0*/  F2FP.SATFINITE.E5M2.F32.PACK_AB_MERGE_C R8, RZ, R41, RZ ;  /* 0x00000029ff08723e */ /* 0x000fe400048060ff */
        /* <DEDUP_REMOVED lines=77> */
[----:B------:R-:W-:Y:S02]  /*1db0*/  F2FP.SATFINITE.E5M2.F32.PACK_AB_MERGE_C R13, RZ, R13, RZ ;  /* 0x0000000dff0d723e */ /* 0x000fe400048060ff */
[----:B------:R-:W-:Y:S02]  /*1dc0*/  F2FP.SATFINITE.E5M2.F32.PACK_AB_MERGE_C R60, RZ, R29, RZ ;  /* 0x0000001dff3c723e */ /* 0x000fe400048060ff */
[----:B------:R-:W-:-:S02]  /*1dd0*/  F2FP.SATFINITE.E5M2.F32.PACK_AB_MERGE_C R29, RZ, R46, RZ ;  /* 0x0000002eff1d723e */ /* 0x000fc400048060ff */
[----:B------:R-:W-:Y:S01]  /*1de0*/  F2FP.SATFINITE.E5M2.F32.PACK_AB_MERGE_C R62, RZ, R62, RZ ;  /* 0x0000003eff3e723e */ /* 0x000fe200048060ff */
        /* <DEDUP_REMOVED lines=37> */
[----:B------:R-:W-:Y:S01]  /*2040*/  F2FP.SATFINITE.E5M2.F32.PACK_AB_MERGE_C R19, RZ, R19, RZ ;  /* 0x00000013ff13723e */ /* 0x000fe200048060ff */
[----:B------:R-:W-:-:S03]  /*2050*/  FMUL R50, R50, R29 ;  /* 0x0000001d32327220 */ /* 0x000fc60000400000 */
[----:B------:R-:W-:Y:S02]  /*2060*/  F2FP.SATFINITE.E5M2.F32.PACK_AB_MERGE_C R28, RZ, R28, RZ ;  /* 0x0000001cff1c723e */ /* 0x000fe400048060ff */
        /* <DEDUP_REMOVED lines=30> */
[----:B------:R-:W-:Y:S01]  /*2250*/  F2FP.SATFINITE.E5M2.F32.PACK_AB_MERGE_C R13, RZ, R13, RZ ;  /* 0x0000000dff0d723e */ /* 0x000fe200048060ff */
[----:B------:R-:W-:Y:S02]  /*2260*/  FMUL R61, R9, R8 ;  /* 0x00000008093d7220 */ /* 0x000fe40000400000 */
[----:B------:R-:W-:Y:S01]  /*2270*/  FMUL R62, R40, R9 ;  /* 0x00000009283e7220 */ /* 0x000fe20000400000 */
[----:B------:R-:W-:Y:S01]  /*2280*/  LOP3.LUT R8, R13, 0xffff, RZ, 0xc0, !PT ;  /* 0x0000ffff0d087812 */ /* 0x000fe200078ec0ff */
[----:B------:R-:W-:-:S04]  /*2290*/  FMUL R9, R61, UR8 ;  /* 0x000000083d097c20 */ /* 0x000fc80008400000 */
[----:B------:R-:W-:Y:S01]  /*22a0*/  IMAD.SHL.U32 R17, R8, 0x1000000, RZ ;  /* 0x0100000008117824 */ /* 0x000fe200078e00ff */
[----:B------:R-:W-:-:S04]  /*22b0*/  F2FP.SATFINITE.E5M2.F32.PACK_AB_MERGE_C R8, RZ, R9, RZ ;  /* 0x00000009ff08723e */ /* 0x000fc800048060ff */
        /* <DEDUP_REMOVED lines=14> */
[----:B------:R-:W-:-:S02]  /*23a0*/  F2FP.SATFINITE.E5M2.F32.PACK_AB_MERGE_C R9, RZ, R9, RZ ;  /* 0x00000009ff09723e */ /* 0x000fc400048060ff */
[----:B------:R-:W-:Y:S02]  /*23b0*/  F2FP.SATFINITE.E5M2.F32.PACK_AB_MERGE_C R8, RZ, R8, RZ ;  /* 0x00000008ff08723e */ /* 0x000fe400048060ff */
[----:B------:R-:W-:Y:S02]  /*23c0*/  F2FP.SATFINITE.E5M2.F32.PACK_AB_MERGE_C R51, RZ, R51, RZ ;  /* 0x00000033ff33723e */ /* 0x000fe400048060ff */
[----:B------:R-:W-:Y:S02]  /*23d0*/  LOP3.LUT R19, R8, 0xffff, RZ, 0xc0, !PT ;  /* 0x0000ffff08137812 */ /* 0x000fe400078ec0ff */
[----:B------:R-:W-:Y:S02]  /*23e0*/  PRMT R65, R9, 0x7604, R8 ;  /* 0x0000760409417816 */ /* 0x000fe40000000008 */
[----:B------:R-:W-:Y:S02]  /*23f0*/  LOP3.LUT R69, R51, 0xff, RZ, 0xc0, !PT ;  /* 0x000000ff33457812 */ /* 0x000fe400078ec0ff */
[----:B------:R-:W-:-:S02]  /*2400*/  LOP3.LUT R8, R9, 0xffff, RZ, 0xc0, !PT ;  /* 0x0000ffff09087812 */ /* 0x000fc400078ec0ff */
[----:B------:R-:W-:Y:S02]  /*2410*/  F2FP.SATFINITE.E5M2.F32.PACK_AB_MERGE_C R34, RZ, R34, RZ ;  /* 0x00000022ff22723e */ /* 0x000fe400048060ff */
        /* <DEDUP_REMOVED lines=72> */
[----:B------:R-:W-:Y:S01]  /*28a0*/  F2FP.SATFINITE.E5M2.F32.PACK_AB_MERGE_C R57, RZ, R57, RZ ;  /* 0x00000039ff39723e */ /* 0x000fe200048060ff */
[----:B------:R-:W-:Y:S01]  /*28b0*/  FMUL R68, R68, UR8 ;  /* 0x0000000844447c20 */ /* 0x000fe20008400000 */
[----:B------:R-:W-:Y:S02]  /*28c0*/  FMUL R62, R62, UR8 ;  /* 0x000000083e3e7c20 */ /* 0x000fe40008400000 */
[----:B------:R-:W-:-:S02]  /*28d0*/  F2FP.SATFINITE.E5M2.F32.PACK_AB_MERGE_C R6, RZ, R6, RZ ;  /* 0x00000006ff06723e */ /* 0x000fc400048060ff */
[----:B0-----:R-:W-:Y:S02]  /*28e0*/  F2FP.SATFINITE.E5M2.F32.PACK_AB_MERGE_C R8, RZ, R68, RZ ;  /* 0x00000044ff08723e */ /* 0x001fe400048060ff */
[C---:B------:R-:W-:Y:S02]  /*28f0*/  PRMT R9, R6.reuse, 0x7604, R57 ;  /* 0x0000760406097816 */ /* 0x040fe40000000039 */
[----:B------:R-:W-:Y:S02]  /*2900*/  LOP3.LUT R6, R6, 0xff, RZ, 0xc0, !PT ;  /* 0x000000ff06067812 */ /* 0x000fe400078ec0ff */
[----:B------:R-:W-:Y:S02]  /*2910*/  F2FP.SATFINITE.E5M2.F32.PACK_AB_MERGE_C R51, RZ, R62, RZ ;  /* 0x0000003eff33723e */ /* 0x000fe400048060ff */
        /* <DEDUP_REMOVED lines=80> */
[----:B------:R-:W-:Y:S01]  /*2e20*/  F2FP.SATFINITE.E5M2.F32.PACK_AB_MERGE_C R9, RZ, R9, RZ ;  /* 0x00000009ff09723e */ /* 0x000fe200048060ff */
[----:B0-----:R-:W-:Y:S01]  /*2e30*/  FMUL R61, R10, UR8 ;  /* 0x000000080a3d7c20 */ /* 0x001fe20008400000 */
[----:B------:R-:W-:Y:S01]  /*2e40*/  FMUL R60, R14, UR8 ;  /* 0x000000080e3c7c20 */ /* 0x000fe20008400000 */
[----:B------:R-:W-:-:S03]  /*2e50*/  IADD3.X R7, R19, UR13, RZ, P3, !PT ;  /* 0x0000000d13077c10 */ /* 0x000fc60009ffe4ff */
[----:B------:R-:W-:Y:S01]  /*2e60*/  F2FP.SATFINITE.E5M2.F32.PACK_AB_MERGE_C R61, RZ, R61, RZ ;  /* 0x0000003dff3d723e */ /* 0x000fe200048060ff */
[----:B------:R0:W-:Y:S01]  /*2e70*/  STG.E.U16 desc[UR10][R18.64], R46 ;  /* 0x0000002e12007986 */ /* 0x0001e2000c10150a */
[----:B------:R-:W-:Y:S01]  /*2e80*/  IADD3.X R51, R19, UR7, RZ, P1, !PT ;  /* 0x0000000713337c10 */ /* 0x000fe20008ffe4ff */
[----:B------:R-:W-:Y:S01]  /*2e90*/  FMUL R64, R15, UR8 ;  /* 0x000000080f407c20 */ /* 0x000fe20008400000 */
[----:B------:R-:W-:Y:S01]  /*2ea0*/  F2FP.SATFINITE.E5M2.F32.PACK_AB_MERGE_C R62, RZ, R60, RZ ;  /* 0x0000003cff3e723e */ /* 0x000fe200048060ff */
        /* <DEDUP_REMOVED lines=9> */
[----:B------:R-:W-:Y:S02]  /*2f40*/  F2FP.SATFINITE.E5M2.F32.PACK_AB_MERGE_C R64, RZ, R64, RZ ;  /* 0x00000040ff40723e */ /* 0x000fe400048060ff */
        /* <DEDUP_REMOVED lines=24> */
[----:B------:R-:W-:-:S03]  /*30d0*/  F2FP.SATFINITE.E5M2.F32.PACK_AB_MERGE_C R25, RZ, R25, RZ ;  /* 0x00000019ff19723e */ /* 0x000fc600048060ff */
[----:B------:R-:W-:Y:S01]  /*30e0*/  FMUL R47, R47, R50 ;  /* 0x000000322f2f7220 */ /* 0x000fe20000400000 */
[----:B------:R-:W-:Y:S01]  /*30f0*/  FMUL R50, R19, UR8 ;  /* 0x0000000813327c20 */ /* 0x000fe20008400000 */
[----:B------:R-:W-:Y:S02]  /*3100*/  IADD3 R6, P1, R6, UR6, RZ ;  /* 0x0000000606067c10 */ /* 0x000fe4000ff3e0ff */
[----:B------:R-:W-:Y:S02]  /*3110*/  LOP3.LUT R29, R25, 0xff, RZ, 0xc0, !PT ;  /* 0x000000ff191d7812 */ /* 0x000fe400078ec0ff */
[----:B------:R-:W-:Y:S02]  /*3120*/  FMNMX R56, R56, |R53|, !PT ;  /* 0x4000003538387209 */ /* 0x000fe40007800000 */
[----:B------:R-:W-:Y:S01]  /*3130*/  F2FP.SATFINITE.E5M2.F32.PACK_AB_MERGE_C R50, RZ, R50, RZ ;  /* 0x00000032ff32723e */ /* 0x000fe200048060ff */
        /* <DEDUP_REMOVED lines=11> */
[----:B------:R-:W-:-:S02]  /*31f0*/  F2FP.SATFINITE.E5M2.F32.PACK_AB_MERGE_C R53, RZ, R53, RZ ;  /* 0x00000035ff35723e */ /* 0x000fc400048060ff */
[----:B------:R-:W-:Y:S02]  /*3200*/  F2FP.SATFINITE.E5M2.F32.PACK_AB_MERGE_C R46, RZ, R46, RZ ;  /* 0x0000002eff2e723e */ /* 0x000fe400048060ff */
[----:B------:R-:W-:Y:S02]  /*3210*/  PRMT R43, R64, 0x7604, R43 ;  /* 0x00007604402b7816 */ /* 0x000fe4000000002b */
[----:B------:R-:W-:Y:S02]  /*3220*/  LOP3.LUT R51, R53, 0xff, RZ, 0xc0, !PT ;  /* 0x000000ff35337812 */ /* 0x000fe400078ec0ff */
[----:B0-----:R-:W-:Y:S02]  /*3230*/  F2FP.SATFINITE.E5M2.F32.PACK_AB_MERGE_C R6, RZ, R55, RZ ;  /* 0x00000037ff06723e */ /* 0x001fe400048060ff */
[----:B------:R-:W-:Y:S02]  /*3240*/  F2FP.SATFINITE.E5M2.F32.PACK_AB_MERGE_C R7, RZ, R50, RZ ;  /* 0x00000032ff07723e */ /* 0x000fe400048060ff */
        /* <DEDUP_REMOVED lines=30> */
[----:B------:R-:W-:Y:S01]  /*3430*/  F2FP.SATFINITE.E5M2.F32.PACK_AB_MERGE_C R27, RZ, R27, RZ ;  /* 0x0000001bff1b723e */ /* 0x000fe200048060ff */
[----:B------:R-:W-:Y:S02]  /*3440*/  IMAD.U32 R51, R51, 0x10000, RZ ;  /* 0x0001000033337824 */ /* 0x000fe400078e00ff */
[----:B------:R-:W-:Y:S01]  /*3450*/  FMUL R20, R20, R55 ;  /* 0x0000003714147220 */ /* 0x000fe20000400000 */
[----:B------:R-:W-:Y:S01]  /*3460*/  F2FP.SATFINITE.E5M2.F32.PACK_AB_MERGE_C R34, RZ, R34, RZ ;  /* 0x00000022ff22723e */ /* 0x000fe200048060ff */
[----:B------:R-:W-:Y:S01]  /*3470*/  FMUL R50, R50, R41 ;  /* 0x0000002932327220 */ /* 0x000fe20000400000 */
[----:B------:R-:W-:Y:S01]  /*3480*/  LOP3.LUT R35, R27, 0xff, RZ, 0xc0, !PT ;  /* 0x000000ff1b237812 */ /* 0x000fe200078ec0ff */
[----:B------:R-:W-:Y:S01]  /*3490*/  FMUL R51, R20, R51 ;  /* 0x0000003314337220 */ /* 0x000fe20000400000 */
[----:B------:R-:W-:Y:S02]  /*34a0*/  PRMT R64, R34, 0x7604, R27 ;  /* 0x0000760422407816 */ /* 0x000fe4000000001b */
[----:B------:R-:W-:Y:S01]  /*34b0*/  PRMT R27, R6, 0x5410, R35 ;  /* 0x00005410061b7816 */ /* 0x000fe20000000023 */
[----:B------:R-:W-:Y:S01]  /*34c0*/  FMUL R6, R50, UR8 ;  /* 0x0000000832067c20 */ /* 0x000fe20008400000 */
[----:B------:R-:W-:-:S04]  /*34d0*/  FMUL R20, R51, UR8 ;  /* 0x0000000833147c20 */ /* 0x000fc80008400000 */
[----:B------:R-:W-:Y:S02]  /*34e0*/  F2FP.SATFINITE.E5M2.F32.PACK_AB_MERGE_C R6, RZ, R6, RZ ;  /* 0x00000006ff06723e */ /* 0x000fe400048060ff */
[----:B------:R-:W-:Y:S02]  /*34f0*/  F2FP.SATFINITE.E5M2.F32.PACK_AB_MERGE_C R35, RZ, R20, RZ ;  /* 0x00000014ff23723e */ /* 0x000fe400048060ff */
        /* <DEDUP_REMOVED lines=96> */
[----:B------:R-:W-:Y:S01]  /*3b00*/  F2FP.SATFINITE.E5M2.F32.PACK_AB_MERGE_C R51, RZ, R51, RZ ;  /* 0x00000033ff33723e */ /* 0x000fe200048060ff */
        /* <DEDUP_REMOVED lines=22> */
[----:B------:R-:W-:Y:S01]  /*3c70*/  F2FP.SATFINITE.E5M2.F32.PACK_AB_MERGE_C R34, RZ, R34, RZ ;  /* 0x00000022ff22723e */ /* 0x000fe200048060ff */
        /* <DEDUP_REMOVED lines=36> */
[----:B------:R-:W-:Y:S01]  /*3ec0*/  F2FP.SATFINITE.E5M2.F32.PACK_AB_MERGE_C R41, RZ, R41, RZ ;  /* 0x00000029ff29723e */ /* 0x000fe200048060ff */
[----:B------:R-:W-:Y:S01]  /*3ed0*/  FMUL R13, R69, R69 ;  /* 0x00000045450d7220 */ /* 0x000fe20000400000 */
[----:B------:R-:W-:Y:S02]  /*3ee0*/  F2FP.SATFINITE.E5M2.F32.PACK_AB_MERGE_C R40, RZ, R40, RZ ;  /* 0x00000028ff28723e */ /* 0x000fe400048060ff */
        /* <DEDUP_REMOVED lines=22> */
[----:B------:R-:W-:Y:S01]  /*4050*/  F2FP.SATFINITE.E5M2.F32.PACK_AB_MERGE_C R24, RZ, R24, RZ ;  /* 0x00000018ff18723e */ /* 0x000fe200048060ff */
[----:B------:R-:W-:Y:S02]  /*4060*/  IMAD.U32 R44, R68, 0x10000, RZ ;  /* 0x00010000442c7824 */ /* 0x000fe400078e00ff */
[----:B------:R-:W-:Y:S01]  /*4070*/  IMAD.U32 R48, R48, 0x10000, RZ ;  /* 0x0001000030307824 */ /* 0x000fe200078e00ff */
[----:B------:R-:W-:Y:S01]  /*4080*/  F2FP.SATFINITE.E5M2.F32.PACK_AB_MERGE_C R25, RZ, R25, RZ ;  /* 0x00000019ff19723e */ /* 0x000fe200048060ff */
        /* <DEDUP_REMOVED lines=39> */
[----:B------:R-:W-:-:S02]  /*4300*/  F2FP.SATFINITE.E5M2.F32.PACK_AB_MERGE_C R63, RZ, R63, RZ ;  /* 0x0000003fff3f723e */ /* 0x000fc400048060ff */
[----:B------:R-:W-:Y:S01]  /*4310*/  FMUL R47, R19, R18 ;  /* 0x00000012132f7220 */ /* 0x000fe20000400000 */
[----:B------:R-:W-:Y:S02]  /*4320*/  IADD3 R18, P0, R54, UR6, RZ ;  /* 0x0000000636127c10 */ /* 0x000fe4000ff1e0ff */
[----:B------:R-:W-:Y:S01]  /*4330*/  F2FP.SATFINITE.E5M2.F32.PACK_AB_MERGE_C R50, RZ, R50, RZ ;  /* 0x00000032ff32723e */ /* 0x000fe200048060ff */
        /* <DEDUP_REMOVED lines=8> */
[----:B------:R-:W-:Y:S02]  /*43c0*/  F2FP.SATFINITE.E5M2.F32.PACK_AB_MERGE_C R62, RZ, R62, RZ ;  /* 0x0000003eff3e723e */ /* 0x000fe400048060ff */
[----:B------:R-:W-:Y:S02]  /*43d0*/  F2FP.SATFINITE.E5M2.F32.PACK_AB_MERGE_C R51, RZ, R51, RZ ;  /* 0x00000033ff33723e */ /* 0x000fe400048060ff */
        /* <DEDUP_REMOVED lines=14> */
[----:B------:R-:W-:-:S02]  /*44c0*/  F2FP.SATFINITE.E5M2.F32.PACK_AB_MERGE_C R54, RZ, R54, RZ ;  /* 0x00000036ff36723e */ /* 0x000fc400048060ff */
[----:B------:R-:W-:Y:S02]  /*44d0*/  F2FP.SATFINITE.E5M2.F32.PACK_AB_MERGE_C R21, RZ, R55, RZ ;  /* 0x00000037ff15723e */ /* 0x000fe400048060ff */
[----:B------:R-:W-:Y:S02]  /*44e0*/  F2FP.SATFINITE.E5M2.F32.PACK_AB_MERGE_C R60, RZ, R6, RZ ;  /* 0x00000006ff3c723e */ /* 0x000fe400048060ff */
[----:B------:R-:W-:Y:S02]  /*44f0*/  IADD3 R6, P0, R18, UR12, RZ ;  /* 0x0000000c12067c10 */ /* 0x000fe4000ff1e0ff */
[----:B------:R-:W-:Y:S02]  /*4500*/  F2FP.SATFINITE.E5M2.F32.PACK_AB_MERGE_C R53, RZ, R7, RZ ;  /* 0x00000007ff35723e */ /* 0x000fe400048060ff */
        /* <DEDUP_REMOVED lines=13> */
[----:B------:R-:W-:Y:S02]  /*45e0*/  F2FP.SATFINITE.E5M2.F32.PACK_AB_MERGE_C R25, RZ, R25, RZ ;  /* 0x00000019ff19723e */ /* 0x000fe400048060ff */
[----:B0-----:R-:W-:Y:S01]  /*45f0*/  IADD3 R18, P0, R18, UR6, RZ ;  /* 0x0000000612127c10 */ /* 0x001fe2000ff1e0ff */
[----:B-1----:R-:W0:Y:S03]  /*4600*/  S2R R55, SR_CgaCtaId ;  /* 0x0000000000377919 */ /* 0x002e260000008800 */
[----:B------:R-:W-:Y:S01]  /*4610*/  IADD3.X R19, R19, UR7, RZ, P0, !PT ;  /* 0x0000000713137c10 */ /* 0x000fe200087fe4ff */
[----:B------:R-:W-:Y:S01]  /*4620*/  FMUL R64, R45, UR8 ;  /* 0x000000082d407c20 */ /* 0x000fe20008400000 */
[----:B------:R-:W-:Y:S01]  /*4630*/  IADD3 R6, P0, R6, UR6, RZ ;  /* 0x0000000606067c10 */ /* 0x000fe2000ff1e0ff */
[----:B------:R-:W-:Y:S01]  /*4640*/  FMUL R41, R20, UR8 ;  /* 0x0000000814297c20 */ /* 0x000fe20008400000 */
[----:B------:R-:W-:-:S02]  /*4650*/  F2FP.SATFINITE.E5M2.F32.PACK_AB_MERGE_C R62, RZ, R62, RZ ;  /* 0x0000003eff3e723e */ /* 0x000fc400048060ff */
[----:B------:R-:W-:Y:S01]  /*4660*/  IADD3.X R7, R7, UR7, RZ, P0, !PT ;  /* 0x0000000707077c10 */ /* 0x000fe200087fe4ff */
[----:B------:R-:W-:Y:S01]  /*4670*/  ULDC.64 UR6, c[0x0][0x250] ;  /* 0x0000940000067ab9 */ /* 0x000fe20000000a00 */
[----:B------:R-:W-:Y:S01]  /*4680*/  PRMT R11, R25, 0x7604, R62 ;  /* 0x00007604190b7816 */ /* 0x000fe2000000003e */
[----:B------:R-:W-:Y:S01]  /*4690*/  IMAD R5, R5, UR6, RZ ;  /* 0x0000000605057c24 */ /* 0x000fe2000f8e02ff */
[----:B------:R-:W-:Y:S02]  /*46a0*/  F2FP.SATFINITE.E5M2.F32.PACK_AB_MERGE_C R64, RZ, R64, RZ ;  /* 0x00000040ff40723e */ /* 0x000fe400048060ff */
[----:B------:R-:W-:Y:S01]  /*46b0*/  F2FP.SATFINITE.E5M2.F32.PACK_AB_MERGE_C R41, RZ, R41, RZ ;  /* 0x00000029ff29723e */ /* 0x000fe200048060ff */
        /* <DEDUP_REMOVED lines=255> */
.L_x_4447:
[----:B-1----:R-:W-:-:S07]  /*56b0*/  FMNMX R7, R4, R7, !PT ;  /* 0x0000000704077209 */ /* 0x002fce0007800000 */
.L_x_4439:
[----:B------:R-:W-:Y:S05]  /*56c0*/  BSYNC B0 ;  /* 0x0000000000007941 */ /* 0x000fea0003800000 */
.L_x_4438:
[----:B------:R-:W-:Y:S01]  /*56d0*/  ISETP.NE.AND P0, PT, R3, RZ, PT ;  /* 0x000000ff0300720c */ /* 0x000fe20003f05270 */
[----:B------:R-:W-:-:S12]  /*56e0*/  BSSY B0, `(.L_x_4437) ;  /* 0x0000004000007945 */ /* 0x000fd80003800000 */
[----:B------:R-:W-:Y:S05]  /*56f0*/  @P0 BRA `(.L_x_4441) ;  /* 0x0000000000080947 */ /* 0x000fea0003800000 */
[----:B0-----:R-:W0:Y:S02]  /*5700*/  LDC.64 R4, c[0x0][0x238] ;  /* 0x00008e00ff047b82 */ /* 0x001e240000000a00 */
[----:B0-----:R1:W-:Y:S02]  /*5710*/  REDG.E.MAX.S32.STRONG.GPU desc[UR10][R4.64], R7 ;  /* 0x000000070400798e */ /* 0x0013e4000d10e38a */
.L_x_4441:
[----:B------:R-:W-:Y:S05]  /*5720*/  BSYNC B0 ;  /* 0x0000000000007941 */ /* 0x000fea0003800000 */
.L_x_4437:
        /* <DEDUP_REMOVED lines=12> */
[----:B------:R-:W-:Y:S05]  /*57f0*/  CALL.REL.NOINC `($__internal_67_$__cuda_sm20_rcp_rn_f32_slowpath) ;  /* 0x0000000400887944 */ /* 0x000fea0003c00000 */
[----:B------:R-:W-:Y:S05]  /*5800*/  BRA `(.L_x_4443) ;  /* 0x0000000000147947 */ /* 0x000fea0003800000 */
.L_x_4442:
[----:B-1----:R-:W1:Y:S01]  /*5810*/  MUFU.RCP R5, UR8 ;  /* 0x0000000800057d08 */ /* 0x002e620008001000 */
[----:B------:R-:W-:-:S04]  /*5820*/  IMAD.U32 R0, RZ, RZ, UR8 ;  /* 0x00000008ff007e24 */ /* 0x000fc8000f8e00ff */
[----:B-1----:R-:W-:-:S04]  /*5830*/  FFMA R0, R5, R0, -1 ;  /* 0xbf80000005007423 */ /* 0x002fc80000000000 */
[----:B------:R-:W-:-:S04]  /*5840*/  FADD.FTZ R0, -R0, -RZ ;  /* 0x800000ff00007221 */ /* 0x000fc80000010100 */
[----:B------:R-:W-:-:S07]  /*5850*/  FFMA R5, R5, R0, R5 ;  /* 0x0000000005057223 */ /* 0x000fce0000000005 */
.L_x_4443:
[----:B------:R-:W1:Y:S02]  /*5860*/  LDC.64 R2, c[0x0][0x240] ;  /* 0x00009000ff027b82 */ /* 0x000e640000000a00 */
[----:B-1----:R-:W-:Y:S01]  /*5870*/  STG.E desc[UR10][R2.64], R5 ;  /* 0x0000000502007986 */ /* 0x002fe2000c10190a */
[----:B------:R-:W-:Y:S05]  /*5880*/  EXIT ;  /* 0x000000000000794d */ /* 0x000fea0003800000 */
.L_x_4440:
[----:B------:R-:W-:Y:S02]  /*5890*/  IMAD.MOV.U32 R9, RZ, RZ, 0x4 ;  /* 0x00000004ff097424 */ /* 0x000fe400078e00ff */
[----:B------:R-:W-:Y:S02]  /*58a0*/  IMAD.MOV.U32 R11, RZ, RZ, 0x1f ;  /* 0x0000001fff0b7424 */ /* 0x000fe400078e00ff */
[----:B------:R-:W-:-:S07]  /*58b0*/  IMAD.MOV.U32 R6, RZ, RZ, -0x1 ;  /* 0xffffffffff067424 */ /* 0x000fce00078e00ff */
[----:B01----:R-:W-:Y:S05]  /*58c0*/  WARPSYNC.COLLECTIVE R6, `(.L_x_4444) ;  /* 0x0000000006087348 */ /* 0x003fea0003c00000 */
[----:B-1----:R1:W2:Y:S02]  /*58d0*/  SHFL.DOWN P0, R7, R2, R9, R11 ;  /* 0x0800000902077389 */ /* 0x0022a4000000000b */
[----:B012---:R-:W-:Y:S01]  /*58e0*/  ENDCOLLECTIVE ;  /* 0x000000000000791b */ /* 0x007fe20003800000 */
.L_x_4444:
[----:B------:R-:W-:Y:S02]  /*58f0*/  IMAD.MOV.U32 R9, RZ, RZ, 0x2 ;  /* 0x00000002ff097424 */ /* 0x000fe400078e00ff */
[----:B------:R-:W-:-:S05]  /*5900*/  IMAD.MOV.U32 R5, RZ, RZ, R7 ;  /* 0x000000ffff057224 */ /* 0x000fca00078e0007 */
[----:B------:R-:W-:-:S05]  /*5910*/  FMNMX R5, R5, R2, !PT ;  /* 0x0000000205057209 */ /* 0x000fca0007800000 */
[----:B------:R-:W-:-:S07]  /*5920*/  IMAD.MOV.U32 R2, RZ, RZ, R5 ;  /* 0x000000ffff027224 */ /* 0x000fce00078e0005 */
[----:B------:R-:W-:Y:S05]  /*5930*/  WARPSYNC.COLLECTIVE R6, `(.L_x_4445) ;  /* 0x0000000006087348 */ /* 0x000fea0003c00000 */
[----:B------:R0:W1:Y:S02]  /*5940*/  SHFL.DOWN P0, R7, R2, R9, R11 ;  /* 0x0800000902077389 */ /* 0x000064000000000b */
[----:B01----:R-:W-:Y:S01]  /*5950*/  ENDCOLLECTIVE ;  /* 0x000000000000791b */ /* 0x003fe20003800000 */
.L_x_4445:
[----:B------:R-:W-:Y:S02]  /*5960*/  IMAD.MOV.U32 R9, RZ, RZ, 0x1 ;  /* 0x00000001ff097424 */ /* 0x000fe400078e00ff */
[----:B------:R-:W-:-:S05]  /*5970*/  IMAD.MOV.U32 R4, RZ, RZ, R7 ;  /* 0x000000ffff047224 */ /* 0x000fca00078e0007 */
[----:B------:R-:W-:-:S05]  /*5980*/  FMNMX R4, R5, R4, !PT ;  /* 0x0000000405047209 */ /* 0x000fca0007800000 */
[----:B------:R-:W-:-:S07]  /*5990*/  IMAD.MOV.U32 R2, RZ, RZ, R4 ;  /* 0x000000ffff027224 */ /* 0x000fce00078e0004 */
[----:B------:R-:W-:Y:S05]  /*59a0*/  WARPSYNC.COLLECTIVE R6, `(.L_x_4446) ;  /* 0x0000000006087348 */ /* 0x000fea0003c00000 */
[----:B------:R0:W1:Y:S02]  /*59b0*/  SHFL.DOWN P0, R7, R2, R9, R11 ;  /* 0x0800000902077389 */ /* 0x000064000000000b */
[----:B01----:R-:W-:Y:S01]  /*59c0*/  ENDCOLLECTIVE ;  /* 0x000000000000791b */ /* 0x003fe20003800000 */
.L_x_4446:
[----:B------:R-:W-:Y:S05]  /*59d0*/  BRA `(.L_x_4447) ;  /* 0xfffffffc00347947 */ /* 0x000fea000383ffff */
        .weak           $__internal_66_$__cuda_sm20_div_u64
        .type           $__internal_66_$__cuda_sm20_div_u64,@function
        .size           $__internal_66_$__cuda_sm20_div_u64,($__internal_67_$__cuda_sm20_rcp_rn_f32_slowpath - $__internal_66_$__cuda_sm20_div_u64)
$__internal_66_$__cuda_sm20_div_u64:
        /* <DEDUP_REMOVED lines=67> */
[----:B------:R-:W-:Y:S06]  /*5e10*/  RET.REL.NODEC R8 `(_ZN18transformer_engine6detail32dgated_act_cast_transpose_kernelILi2ELi4Ef13__nv_bfloat1613__nv_fp8_e5m2NS_5EmptyEXadL_ZNS_6dsreluIffEET_T0_RKS4_EEXadL_ZNS_5sreluIffEES6_S7_S9_EEEEvPKT2_SD_PT3_SF_PKT1_PSG_SJ_mmm) ;  /* 0xffffffa008787950 */ /* 0x000fec0003c3ffff */
        .weak           $__internal_67_$__cuda_sm20_rcp_rn_f32_slowpath
        .type           $__internal_67_$__cuda_sm20_rcp_rn_f32_slowpath,@function
        .size           $__internal_67_$__cuda_sm20_rcp_rn_f32_slowpath,(.L_x_34552 - $__internal_67_$__cuda_sm20_rcp_rn_f32_slowpath)
$__internal_67_$__cuda_sm20_rcp_rn_f32_slowpath:
        /* <DEDUP_REMOVED lines=15> */
.L_x_4448:
        /* <DEDUP_REMOVED lines=33> */
.L_x_4450:
[----:B------:R0:W1:Y:S02]  /*6120*/  MUFU.RCP R2, R0 ;  /* 0x0000000000027308 */ /* 0x0000640000001000 */
.L_x_4449:
[----:B-1-3--:R-:W-:Y:S02]  /*6130*/  IMAD.MOV.U32 R5, RZ, RZ, R2 ;  /* 0x000000ffff057224 */ /* 0x00afe400078e0002 */
[----:B------:R-:W-:Y:S02]  /*6140*/  IMAD.MOV.U32 R2, RZ, RZ, R7 ;  /* 0x000000ffff027224 */ /* 0x000fe400078e0007 */
[----:B------:R-:W-:-:S04]  /*6150*/  IMAD.MOV.U32 R3, RZ, RZ, 0x0 ;  /* 0x00000000ff037424 */ /* 0x000fc800078e00ff */
[----:B0-2---:R-:W-:Y:S05]  /*6160*/  RET.REL.NODEC R2 `(_ZN18transformer_engine6detail32dgated_act_cast_transpose_kernelILi2ELi4Ef13__nv_bfloat1613__nv_fp8_e5m2NS_5EmptyEXadL_ZNS_6dsreluIffEET_T0_RKS4_EEXadL_ZNS_5sreluIffEES6_S7_S9_EEEEvPKT2_SD_PT3_SF_PKT1_PSG_SJ_mmm) ;  /* 0xffffff9c02a47950 */ /* 0x005fea0003c3ffff */
.L_x_4451:
        /* <DEDUP_REMOVED lines=9> */
.L_x_34552:


//--------------------- .text._ZN18transformer_engine6detail43dgated_act_cast_transpose_kernel_notalignedILi2ELi2Ef13__nv_bfloat16S2_NS_5EmptyEXadL_ZNS_6dsreluIffEET_T0_RKS3_EEXadL_ZNS_5sreluIffEES5_S6_S8_EEEEvPKT2_SC_PT3_SE_PKT1_PSF_SI_mmm --------------------------
	.section	.text._ZN18transformer_engine6detail43dgated_act_cast_transpose_kernel_notalignedILi2ELi2Ef13__nv_bfloat16S2_NS_5EmptyEXadL_ZNS_6dsreluIffEET_T0_RKS3_EEXadL_ZNS_5sreluIffEES5_S6_S8_EEEEvPKT2_SC_PT3_SE_PKT1_PSF_SI_mmm,"ax",@progbits
	.align	128
        .global         _ZN18transformer_engine6detail43dgated_act_cast_transpose_kernel_notalignedILi2ELi2Ef13__nv_bfloat16S2_NS_5EmptyEXadL_ZNS_6dsreluIffEET_T0_RKS3_EEXadL_ZNS_5sreluIffEES5_S6_S8_EEEEvPKT2_SC_PT3_SE_PKT1_PSF_SI_mmm
        .type           _ZN18transformer_engine6detail43dgated_act_cast_transpose_kernel_notalignedILi2ELi2Ef13__nv_bfloat16S2_NS_5EmptyEXadL_ZNS_6dsreluIffEET_T0_RKS3_EEXadL_ZNS_5sreluIffEES5_S6_S8_EEEEvPKT2_SC_PT3_SE_PKT1_PSF_SI_mmm,@function
        .size           _ZN18transformer_engine6detail43dgated_act_cast_transpose_kernel_notalignedILi2ELi2Ef13__nv_bfloat16S2_NS_5EmptyEXadL_ZNS_6dsreluIffEET_T0_RKS3_EEXadL_ZNS_5sreluIffEES5_S6_S8_EEEEvPKT2_SC_PT3_SE_PKT1_PSF_SI_mmm,(.L_x_34554 - _ZN18transformer_engine6detail43dgated_act_cast_transpose_kernel_notalignedILi2ELi2Ef13__nv_bfloat16S2_NS_5EmptyEXadL_ZNS_6dsreluIffEET_T0_RKS3_EEXadL_ZNS_5sreluIffEES5_S6_S8_EEEEvPKT2_SC_PT3_SE_PKT1_PSF_SI_mmm)
        .other          _ZN18transformer_engine6detail43dgated_act_cast_transpose_kernel_notalignedILi2ELi2Ef13__nv_bfloat16S2_NS_5EmptyEXadL_ZNS_6dsreluIffEET_T0_RKS3_EEXadL_ZNS_5sreluIffEES5_S6_S8_EEEEvPKT2_SC_PT3_SE_PKT1_PSF_SI_mmm,@"STO_CUDA_ENTRY STV_DEFAULT"
_ZN18transformer_engine6detail43dgated_act_cast_transpose_kernel_notalignedILi2ELi2Ef13__nv_bfloat16S2_NS_5EmptyEXadL_ZNS_6dsreluIffEET_T0_RKS3_EEXadL_ZNS_5sreluIffEES5_S6_S8_EEEEvPKT2_SC_PT3_SE_PKT1_PSF_SI_mmm:
.text._ZN18transformer_engine6detail43dgated_act_cast_transpose_kernel_notalignedILi2ELi2Ef13__nv_bfloat16S2_NS_5EmptyEXadL_ZNS_6dsreluIffEET_T0_RKS3_EEXadL_ZNS_5sreluIffEES5_S6_S8_EEEEvPKT2_SC_PT3_SE_PKT1_PSF_SI_mmm:
        /* <DEDUP_REMOVED lines=20> */
[----:B------:R-:W-:Y:S05]  /*0140*/  CALL.REL.NOINC `($__internal_68_$__cuda_sm20_div_u64) ;  /* 0x0000005400907944 */ /* 0x000fea0003c00000 */
[----:B------:R-:W-:Y:S01]  /*0150*/  IADD3 R6, P0, RZ, -R30, RZ ;  /* 0x8000001eff067210 */ /* 0x000fe20007f1e0ff */
[----:B------:R-:W-:-:S04]  /*0160*/  IMAD.MOV.U32 R29, RZ, RZ, RZ ;  /* 0x000000ffff1d7224 */ /* 0x000fc800078e00ff */
[----:B------:R-:W-:-:S04]  /*0170*/  IMAD.X R4, RZ, RZ, ~R31, P0 ;  /* 0x000000ffff047224 */ /* 0x000fc800000e0e1f */
[----:B------:R-:W-:Y:S02]  /*0180*/  IMAD R3, R4, R27, RZ ;  /* 0x0000001b04037224 */ /* 0x000fe400078e02ff */
[----:B------:R-:W-:-:S04]  /*0190*/  IMAD.WIDE.U32 R4, R27, R6, R28 ;  /* 0x000000061b047225 */ /* 0x000fc800078e001c */
[----:B------:R-:W-:Y:S02]  /*01a0*/  IMAD R3, R2, R6, R3 ;  /* 0x0000000602037224 */ /* 0x000fe400078e0203 */
[----:B------:R-:W-:Y:S02]  /*01b0*/  IMAD.MOV.U32 R27, RZ, RZ, R4 ;  /* 0x000000ffff1b7224 */ /* 0x000fe400078e0004 */
[----:B------:R-:W-:Y:S01]  /*01c0*/  IMAD.IADD R46, R5, 0x1, R3 ;  /* 0x00000001052e7824 */ /* 0x000fe200078e0203 */
[----:B------:R-:W-:Y:S06]  /*01d0*/  BRA `(.L_x_4453) ;  /* 0x0000000000587947 */ /* 0x000fec0003800000 */
.L_x_4452:
        /* <DEDUP_REMOVED lines=22> */
.L_x_4453:
[----:B------:R-:W-:Y:S01]  /*0340*/  ULDC.64 UR4, c[0x0][0x250] ;  /* 0x0000940000047ab9 */ /* 0x000fe20000000a00 */
[----:B------:R-:W-:Y:S01]  /*0350*/  ULDC.64 UR6, c[0x0][0x248] ;  /* 0x0000920000067ab9 */ /* 0x000fe20000000a00 */
[----:B------:R-:W-:Y:S01]  /*0360*/  IMAD.U32 R26, RZ, RZ, UR5 ;  /* 0x00000005ff1a7e24 */ /* 0x000fe2000f8e00ff */
[----:B------:R-:W-:Y:S01]  /*0370*/  USHF.R.U64 UR16, UR6, 0x1, UR7 ;  /* 0x0000000106107899 */ /* 0x000fe20008001207 */
[----:B------:R-:W-:Y:S01]  /*0380*/  IMAD.U32 R25, RZ, RZ, UR4 ;  /* 0x00000004ff197e24 */ /* 0x000fe2000f8e00ff */
[----:B------:R-:W-:Y:S01]  /*0390*/  SHF.L.U64.HI R3, R30, 0x5, R31 ;  /* 0x000000051e037819 */ /* 0x000fe2000001021f */
[----:B------:R-:W-:Y:S01]  /*03a0*/  USHF.R.U32.HI UR17, URZ, 0x1, UR7 ;  /* 0x000000013f117899 */ /* 0x000fe20008011607 */
[--C-:B------:R-:W-:Y:S01]  /*03b0*/  SHF.R.U32.HI R24, RZ, 0x1, R26.reuse ;  /* 0x00000001ff187819 */ /* 0x100fe2000001161a */
[C---:B------:R-:W-:Y:S01]  /*03c0*/  IMAD.SHL.U32 R22, R0.reuse, 0x4, RZ ;  /* 0x0000000400167824 */ /* 0x040fe200078e00ff */
[----:B------:R-:W-:Y:S01]  /*03d0*/  SHF.R.U64 R25, R25, 0x1, R26 ;  /* 0x0000000119197819 */ /* 0x000fe2000000121a */
[----:B------:R-:W-:Y:S01]  /*03e0*/  IMAD R23, R0, -0x4, R23 ;  /* 0xfffffffc00177824 */ /* 0x000fe200078e0217 */
[----:B------:R-:W-:Y:S01]  /*03f0*/  SHF.L.U64.HI R4, R27, 0x5, R46 ;  /* 0x000000051b047819 */ /* 0x000fe2000001022e */
[----:B------:R-:W-:Y:S01]  /*0400*/  IMAD R7, R31, UR6, RZ ;  /* 0x000000061f077c24 */ /* 0x000fe2000f8e02ff */
[C---:B------:R-:W-:Y:S01]  /*0410*/  LEA R21, P1, -R30.reuse, R25, 0x5 ;  /* 0x000000191e157211 */ /* 0x040fe200078229ff */
[C---:B------:R-:W-:Y:S01]  /*0420*/  IMAD.SHL.U32 R9, R27.reuse, 0x2, RZ ;  /* 0x000000021b097824 */ /* 0x040fe200078e00ff */
[----:B------:R-:W-:Y:S01]  /*0430*/  LEA R39, P0, -R27, UR16, 0x5 ;  /* 0x000000101b277c11 */ /* 0x000fe2000f8029ff */
[----:B------:R-:W-:Y:S01]  /*0440*/  IMAD R11, R30, UR7, R7 ;  /* 0x000000071e0b7c24 */ /* 0x000fe2000f8e0207 */
[----:B------:R-:W-:Y:S01]  /*0450*/  LOP3.LUT R22, R22, 0x1c, RZ, 0xe2, !PT ;  /* 0x0000001c16167812 */ /* 0x000fe200078ee2ff */
[----:B------:R-:W-:Y:S01]  /*0460*/  IMAD.X R2, R24, 0x1, ~R3, P1 ;  /* 0x0000000118027824 */ /* 0x000fe200008e0e03 */
[----:B------:R-:W-:Y:S01]  /*0470*/  ISETP.LT.U32.AND P1, PT, R21, 0x20, PT ;  /* 0x000000201500780c */ /* 0x000fe20003f21070 */
[----:B------:R-:W-:Y:S01]  /*0480*/  ULDC.64 UR8, c[0x0][0x210] ;  /* 0x0000840000087ab9 */ /* 0x000fe20000000a00 */
[----:B------:R-:W-:Y:S01]  /*0490*/  IADD3.X R4, ~R4, UR17, RZ, P0, !PT ;  /* 0x0000001104047c10 */ /* 0x000fe200087fe5ff */
[----:B------:R-:W-:Y:S01]  /*04a0*/  ULDC.64 UR18, c[0x0][0x230] ;  /* 0x00008c0000127ab9 */ /* 0x000fe20000000a00 */
[----:B------:R-:W-:Y:S01]  /*04b0*/  ISETP.LT.U32.AND P0, PT, R39, 0x20, PT ;  /* 0x000000202700780c */ /* 0x000fe20003f01070 */
[----:B------:R-:W-:Y:S01]  /*04c0*/  ULOP3.LUT UR15, UR7, 0x7fffffff, URZ, 0xc0, !UPT ;  /* 0x7fffffff070f7892 */ /* 0x000fe2000f8ec03f */
[----:B------:R-:W-:Y:S01]  /*04d0*/  ISETP.LT.U32.AND.EX P1, PT, R2, RZ, PT, P1 ;  /* 0x000000ff0200720c */ /* 0x000fe20003f21110 */
[----:B------:R-:W-:Y:S01]  /*04e0*/  IMAD.SHL.U32 R2, R0, 0x8, RZ ;  /* 0x0000000800027824 */ /* 0x000fe200078e00ff */
[----:B------:R-:W-:Y:S01]  /*04f0*/  ISETP.LT.U32.AND.EX P0, PT, R4, RZ, PT, P0 ;  /* 0x000000ff0400720c */ /* 0x000fe20003f01100 */
[----:B------:R-:W-:Y:S01]  /*0500*/  VIADD R0, R23, 0xffffffff ;  /* 0xffffffff17007836 */ /* 0x000fe20000000000 */
[----:B------:R-:W-:Y:S01]  /*0510*/  SEL R21, R21, 0x20, P1 ;  /* 0x0000002015157807 */ /* 0x000fe20000800000 */
[----:B------:R-:W-:Y:S01]  /*0520*/  ULDC.64 UR10, c[0x0][0x218] ;  /* 0x00008600000a7ab9 */ /* 0x000fe20000000a00 */
[----:B------:R-:W-:Y:S01]  /*0530*/  SEL R39, R39, 0x20, P0 ;  /* 0x0000002027277807 */ /* 0x000fe20000000000 */
[----:B------:R-:W-:Y:S01]  /*0540*/  ULDC.64 UR20, c[0x0][0x220] ;  /* 0x0000880000147ab9 */ /* 0x000fe20000000a00 */
[----:B------:R-:W-:-:S02]  /*0550*/  LOP3.LUT R5, R23, 0x1f, RZ, 0xc0, !PT ;  /* 0x0000001f17057812 */ /* 0x000fc400078ec0ff */
[----:B------:R-:W-:Y:S02]  /*0560*/  ISETP.GE.U32.AND P0, PT, R22, R21, PT ;  /* 0x000000151600720c */ /* 0x000fe40003f06070 */
[----:B------:R-:W-:Y:S01]  /*0570*/  LOP3.LUT R16, R2, 0x38, RZ, 0xc0, !PT ;  /* 0x0000003802107812 */ /* 0x000fe200078ec0ff */
[----:B------:R-:W-:Y:S01]  /*0580*/  IMAD.WIDE.U32 R2, R30, UR6, RZ ;  /* 0x000000061e027c25 */ /* 0x000fe2000f8e00ff */
[----:B------:R-:W-:Y:S02]  /*0590*/  ISETP.LT.U32.AND P0, PT, R5, R39, !P0 ;  /* 0x000000270500720c */ /* 0x000fe40004701070 */
[C---:B------:R-:W-:Y:S01]  /*05a0*/  SHF.L.U64.HI R53, R27.reuse, 0x1, R46 ;  /* 0x000000011b357819 */ /* 0x040fe2000001022e */
[----:B------:R-:W-:Y:S01]  /*05b0*/  IMAD.WIDE.U32 R6, R16, UR16, RZ ;  /* 0x0000001010067c25 */ /* 0x000fe2000f8e00ff */
[----:B------:R-:W-:Y:S02]  /*05c0*/  IADD3 R51, P2, R27, R2, RZ ;  /* 0x000000021b337210 */ /* 0x000fe40007f5e0ff */
[----:B------:R-:W-:Y:S01]  /*05d0*/  LEA R54, P1, R2, R9, 0x2 ;  /* 0x0000000902367211 */ /* 0x000fe200078210ff */
[----:B------:R-:W-:Y:S01]  /*05e0*/  IMAD R13, R16, UR17, RZ ;  /* 0x00000011100d7c24 */ /* 0x000fe2000f8e02ff */
[----:B------:R-:W-:Y:S01]  /*05f0*/  IADD3 R14, P5, R5, R6, RZ ;  /* 0x00000006050e7210 */ /* 0x000fe20007fbe0ff */
[----:B------:R-:W-:Y:S01]  /*0600*/  IMAD.IADD R11, R3, 0x1, R11 ;  /* 0x00000001030b7824 */ /* 0x000fe200078e020b */
[----:B------:R-:W-:Y:S01]  /*0610*/  LEA R55, P4, R51, UR8, 0x7 ;  /* 0x0000000833377c11 */ /* 0x000fe2000f8838ff */
[----:B------:R-:W-:Y:S01]  /*0620*/  IMAD.IADD R7, R7, 0x1, R13 ;  /* 0x0000000107077824 */ /* 0x000fe200078e020d */
[----:B------:R-:W-:Y:S01]  /*0630*/  LOP3.LUT R0, R0, 0x1f, RZ, 0xc0, !PT ;  /* 0x0000001f00007812 */ /* 0x000fe200078ec0ff */
[--C-:B------:R-:W-:Y:S01]  /*0640*/  IMAD.X R4, R46, 0x1, R11.reuse, P2 ;  /* 0x000000012e047824 */ /* 0x100fe200010e060b */
[----:B------:R-:W-:Y:S01]  /*0650*/  LEA.HI.X R53, R2, R53, R11, 0x2, P1 ;  /* 0x0000003502357211 */ /* 0x000fe200008f140b */
[----:B------:R-:W-:Y:S01]  /*0660*/  IMAD.X R3, RZ, RZ, R7, P5 ;  /* 0x000000ffff037224 */ /* 0x000fe200028e0607 */
[----:B------:R-:W-:Y:S01]  /*0670*/  @P0 IADD3 R8, P1, R14, UR16, RZ ;  /* 0x000000100e080c10 */ /* 0x000fe2000ff3e0ff */
[----:B------:R-:W-:Y:S01]  /*0680*/  IMAD R43, R16, UR15, RZ ;  /* 0x0000000f102b7c24 */ /* 0x000fe2000f8e02ff */
[----:B------:R-:W-:Y:S01]  /*0690*/  LEA.HI.X R51, R51, UR9, R4, 0x7, P4 ;  /* 0x0000000933337c11 */ /* 0x000fe2000a0f3c04 */
[----:B------:R-:W-:Y:S01]  /*06a0*/  ULDC.64 UR8, c[0x0][0x208] ;  /* 0x0000820000087ab9 */ /* 0x000fe20000000a00 */
[----:B------:R-:W-:Y:S01]  /*06b0*/  @P0 LEA R2, P2, R14, R55, 0x2 ;  /* 0x000000370e020211 */ /* 0x000fe200078410ff */
[----:B------:R-:W-:Y:S01]  /*06c0*/  VIADD R4, R22, 0x1 ;  /* 0x0000000116047836 */ /* 0x000fe20000000000 */
[----:B------:R-:W-:Y:S01]  /*06d0*/  @P0 IADD3.X R10, R3, UR17, RZ, P1, !PT ;  /* 0x00000011030a0c10 */ /* 0x000fe20008ffe4ff */
[----:B------:R-:W-:Y:S01]  /*06e0*/  USHF.L.U32 UR13, UR6, 0x1, URZ ;  /* 0x00000001060d7899 */ /* 0x000fe2000800063f */
[----:B------:R-:W-:Y:S01]  /*06f0*/  @P0 LEA.HI.X R3, R14, R51, R3, 0x2, P2 ;  /* 0x000000330e030211 */ /* 0x000fe200010f1403 */
[----:B------:R-:W-:Y:S01]  /*0700*/  @!P0 IMAD.MOV.U32 R9, RZ, RZ, RZ ;  /* 0x000000ffff098224 */ /* 0x000fe200078e00ff */
[----:B------:R-:W-:-:S02]  /*0710*/  ISETP.NE.U32.AND P2, PT, RZ, UR18, PT ;  /* 0x00000012ff007c0c */ /* 0x000fc4000bf45070 */
[----:B------:R-:W-:Y:S02]  /*0720*/  ISETP.GE.U32.AND P1, PT, R4, R21, PT ;  /* 0x000000150400720c */ /* 0x000fe40003f26070 */
[----:B------:R-:W-:Y:S01]  /*0730*/  ISETP.NE.AND.EX P2, PT, RZ, UR19, PT, P2 ;  /* 0x00000013ff007c0c */ /* 0x000fe2000bf45320 */
[C---:B------:R-:W-:Y:S01]  /*0740*/  IMAD.SHL.U32 R11, R54.reuse, 0x20, RZ ;  /* 0x00000020360b7824 */ /* 0x040fe200078e00ff */
[----:B------:R-:W-:Y:S01]  /*0750*/  SHF.L.U64.HI R44, R54, 0x5, R53 ;  /* 0x00000005362c7819 */ /* 0x000fe20000010235 */
[----:B------:R-:W-:Y:S01]  /*0760*/  IMAD.WIDE.U32 R16, R16, UR6, RZ ;  /* 0x0000000610107c25 */ /* 0x000fe2000f8e00ff */
[----:B------:R-:W-:Y:S01]  /*0770*/  @P0 LEA R12, P4, R8, R55, 0x2 ;  /* 0x00000037080c0211 */ /* 0x000fe200078810ff */
[----:B------:R-:W-:Y:S01]  /*0780*/  USHF.L.U64.HI UR14, UR6, 0x1, UR7 ;  /* 0x00000001060e7899 */ /* 0x000fe20008010207 */
[----:B------:R0:W5:Y:S01]  /*0790*/  @P0 LDG.E R9, desc[UR8][R2.64] ;  /* 0x0000000802090981 */ /* 0x000162000c1e1900 */
[----:B------:R-:W-:-:S06]  /*07a0*/  IADD3 R6, P3, R0, R6, RZ ;  /* 0x0000000600067210 */ /* 0x000fcc0007f7e0ff */
[----:B------:R-:W1:Y:S01]  /*07b0*/  @P2 LDC.64 R18, c[0x0][0x230] ;  /* 0x00008c00ff122b82 */ /* 0x000e620000000a00 */
[----:B------:R-:W-:Y:S01]  /*07c0*/  ISETP.LT.U32.AND P1, PT, R0, R39, !P1 ;  /* 0x000000270000720c */ /* 0x000fe20004f21070 */
[C---:B------:R-:W-:Y:S01]  /*07d0*/  IMAD.SHL.U32 R42, R11.reuse, 0x2, RZ ;  /* 0x000000020b2a7824 */ /* 0x040fe200078e00ff */
[----:B------:R-:W-:Y:S02]  /*07e0*/  SHF.L.U64.HI R44, R11, 0x1, R44 ;  /* 0x000000010b2c7819 */ /* 0x000fe4000001022c */
[----:B------:R-:W-:Y:S01]  /*07f0*/  @P0 LEA.HI.X R13, R8, R51, R10, 0x2, P4 ;  /* 0x00000033080d0211 */ /* 0x000fe200020f140a */
[----:B-1----:R-:W5:Y:S01]  /*0800*/  @P2 LDG.E R40, desc[UR8][R18.64] ;  /* 0x0000000812282981 */ /* 0x002f62000c1e1900 */
[----:B------:R-:W-:Y:S01]  /*0810*/  IADD3 R41, P5, R42, UR10, RZ ;  /* 0x0000000a2a297c10 */ /* 0x000fe2000ffbe0ff */
[----:B------:R-:W-:Y:S01]  /*0820*/  IMAD.IADD R43, R17, 0x1, R43 ;  /* 0x00000001112b7824 */ /* 0x000fe200078e022b */
[----:B------:R-:W-:Y:S02]  /*0830*/  IADD3 R5, P4, R5, R16, RZ ;  /* 0x0000001005057210 */ /* 0x000fe40007f9e0ff */
[----:B------:R-:W-:-:S03]  /*0840*/  IADD3.X R38, R44, UR11, RZ, P5, !PT ;  /* 0x0000000b2c267c10 */ /* 0x000fc6000affe4ff */
[----:B------:R-:W-:Y:S01]  /*0850*/  @P1 IADD3 R34, P5, P6, R16, UR13, R0 ;  /* 0x0000000d10221c10 */ /* 0x000fe2000febe000 */
[----:B------:R-:W-:Y:S01]  /*0860*/  IMAD.X R4, RZ, RZ, R43, P4 ;  /* 0x000000ffff047224 */ /* 0x000fe200020e062b */
[----:B------:R-:W-:Y:S01]  /*0870*/  IADD3 R45, P4, R41, UR13, RZ ;  /* 0x0000000d292d7c10 */ /* 0x000fe2000ff9e0ff */
[----:B0-----:R-:W-:Y:S01]  /*0880*/  @P0 IMAD.SHL.U32 R2, R5, 0x4, RZ ;  /* 0x0000000405020824 */ /* 0x001fe200078e00ff */
[----:B------:R-:W-:Y:S01]  /*0890*/  @P1 IADD3.X R35, R43, UR14, RZ, P5, P6 ;  /* 0x0000000e2b231c10 */ /* 0x000fe2000afec4ff */
[----:B------:R-:W-:Y:S01]  /*08a0*/  @!P0 IMAD.MOV.U32 R8, RZ, RZ, RZ ;  /* 0x000000ffff088224 */ /* 0x000fe200078e00ff */
[----:B------:R-:W-:Y:S02]  /*08b0*/  IADD3.X R20, R38, UR14, RZ, P4, !PT ;  /* 0x0000000e26147c10 */ /* 0x000fe4000a7fe4ff */
[C---:B------:R-:W-:Y:S01]  /*08c0*/  @P1 SHF.L.U64.HI R35, R34.reuse, 0x2, R35 ;  /* 0x0000000222231819 */ /* 0x040fe20000010223 */
[----:B------:R-:W-:Y:S01]  /*08d0*/  @P1 IMAD.SHL.U32 R34, R34, 0x4, RZ ;  /* 0x0000000422221824 */ /* 0x000fe200078e00ff */
[----:B------:R-:W-:Y:S01]  /*08e0*/  @P0 SHF.L.U64.HI R3, R5, 0x2, R4 ;  /* 0x0000000205030819 */ /* 0x000fe20000010204 */
[----:B------:R-:W-:Y:S01]  /*08f0*/  VOTEU.ANY UP0, P1 ;  /* 0x00000000003f7886 */ /* 0x000fe20000800100 */
[C---:B------:R-:W-:Y:S01]  /*0900*/  @P0 IADD3 R32, P4, R2.reuse, R41, RZ ;  /* 0x0000002902200210 */ /* 0x040fe20007f9e0ff */
[----:B------:R0:W5:Y:S01]  /*0910*/  @P0 LDG.E R8, desc[UR8][R12.64] ;  /* 0x000000080c080981 */ /* 0x000162000c1e1900 */
[----:B------:R-:W-:Y:S01]  /*0920*/  @P0 IADD3 R2, P5, R2, R45, RZ ;  /* 0x0000002d02020210 */ /* 0x000fe20007fbe0ff */
[----:B------:R-:W-:Y:S01]  /*0930*/  @!P0 IMAD.MOV.U32 R11, RZ, RZ, RZ ;  /* 0x000000ffff0b8224 */ /* 0x000fe200078e00ff */
[----:B------:R-:W-:Y:S01]  /*0940*/  @P1 IADD3 R14, P6, R34, R41, RZ ;  /* 0x00000029220e1210 */ /* 0x000fe20007fde0ff */
[C---:B------:R-:W-:Y:S01]  /*0950*/  @P0 IMAD.X R33, R3.reuse, 0x1, R38, P4 ;  /* 0x0000000103210824 */ /* 0x040fe200020e0626 */
[----:B------:R-:W-:Y:S01]  /*0960*/  @UP0 ULOP3.LUT UR5, UR6, 0xfffffffe, URZ, 0xc0, !UPT ;  /* 0xfffffffe06050892 */ /* 0x000fe2000f8ec03f */
[----:B------:R-:W-:Y:S01]  /*0970*/  @P0 IMAD.X R3, R3, 0x1, R20, P5 ;  /* 0x0000000103030824 */ /* 0x000fe200028e0614 */
[----:B------:R-:W-:Y:S01]  /*0980*/  @P0 IADD3 R36, P4, R5, UR6, RZ ;  /* 0x0000000605240c10 */ /* 0x000fe2000ff9e0ff */
[----:B------:R-:W-:-:S02]  /*0990*/  IMAD.X R7, RZ, RZ, R7, P3 ;  /* 0x000000ffff077224 */ /* 0x000fc400018e0607 */
[----:B------:R-:W-:Y:S01]  /*09a0*/  @!P0 IMAD.MOV.U32 R13, RZ, RZ, RZ ;  /* 0x000000ffff0d8224 */ /* 0x000fe200078e00ff */
[----:B------:R-:W-:Y:S01]  /*09b0*/  @P1 IADD3 R34, P3, R34, R45, RZ ;  /* 0x0000002d22221210 */ /* 0x000fe20007f7e0ff */
[----:B------:R-:W-:Y:S01]  /*09c0*/  @!P1 IMAD.MOV.U32 R10, RZ, RZ, RZ ;  /* 0x000000ffff0a9224 */ /* 0x000fe200078e00ff */
[----:B------:R-:W-:Y:S01]  /*09d0*/  @UP0 ULOP3.LUT UR12, UR7, 0x3fffffff, URZ, 0xc0, !UPT ;  /* 0x3fffffff070c0892 */ /* 0x000fe2000f8ec03f */
[C---:B------:R-:W-:Y:S01]  /*09e0*/  @P1 IMAD.X R15, R35.reuse, 0x1, R38, P6 ;  /* 0x00000001230f1824 */ /* 0x040fe200030e0626 */
[----:B------:R1:W5:Y:S01]  /*09f0*/  @P0 LDG.E R11, desc[UR8][R2.64] ;  /* 0x00000008020b0981 */ /* 0x000362000c1e1900 */
[----:B------:R-:W-:Y:S01]  /*0a00*/  @P0 IADD3.X R37, R4, UR15, RZ, P4, !PT ;  /* 0x0000000f04250c10 */ /* 0x000fe2000a7fe4ff */
[----:B0-----:R-:W-:Y:S02]  /*0a10*/  @!P1 IMAD.MOV.U32 R12, RZ, RZ, RZ ;  /* 0x000000ffff0c9224 */ /* 0x001fe400078e00ff */
[----:B------:R0:W5:Y:S01]  /*0a20*/  @P0 LDG.E R13, desc[UR8][R32.64] ;  /* 0x00000008200d0981 */ /* 0x000162000c1e1900 */
[----:B------:R-:W-:-:S03]  /*0a30*/  @P1 IMAD.X R35, R35, 0x1, R20, P3 ;  /* 0x0000000123231824 */ /* 0x000fc600018e0614 */
[----:B------:R2:W5:Y:S01]  /*0a40*/  @P1 LDG.E R10, desc[UR8][R14.64] ;  /* 0x000000080e0a1981 */ /* 0x000562000c1e1900 */
[----:B-1----:R-:W-:-:S03]  /*0a50*/  @P1 IADD3 R2, P4, R6, UR5, RZ ;  /* 0x0000000506021c10 */ /* 0x002fc6000ff9e0ff */
[----:B------:R1:W5:Y:S01]  /*0a60*/  @P1 LDG.E R12, desc[UR8][R34.64] ;  /* 0x00000008220c1981 */ /* 0x000362000c1e1900 */
[C---:B0-----:R-:W-:Y:S01]  /*0a70*/  @P0 IMAD.SHL.U32 R32, R36.reuse, 0x4, RZ ;  /* 0x0000000424200824 */ /* 0x041fe200078e00ff */
[----:B------:R-:W-:Y:S02]  /*0a80*/  @P0 SHF.L.U64.HI R33, R36, 0x2, R37 ;  /* 0x0000000224210819 */ /* 0x000fe40000010225 */
[----:B--2---:R-:W-:Y:S02]  /*0a90*/  @P1 IADD3.X R15, R7, UR12, RZ, P4, !PT ;  /* 0x0000000c070f1c10 */ /* 0x004fe4000a7fe4ff */
[----:B------:R-:W-:Y:S02]  /*0aa0*/  @P1 LEA R14, P5, R2, R55, 0x2 ;  /* 0x00000037020e1211 */ /* 0x000fe400078a10ff */
[C---:B------:R-:W-:Y:S01]  /*0ab0*/  @P0 IADD3 R36, P3, R32.reuse, R41, RZ ;  /* 0x0000002920240210 */ /* 0x040fe20007f7e0ff */
[----:B------:R-:W-:Y:S01]  /*0ac0*/  @!P1 IMAD.MOV.U32 R34, RZ, RZ, RZ ;  /* 0x000000ffff229224 */ /* 0x000fe200078e00ff */
[----:B------:R-:W-:Y:S01]  /*0ad0*/  @P0 IADD3 R32, P4, R32, R45, RZ ;  /* 0x0000002d20200210 */ /* 0x000fe20007f9e0ff */
[----:B-1----:R-:W-:Y:S01]  /*0ae0*/  IMAD.U32 R35, RZ, RZ, UR20 ;  /* 0x00000014ff237e24 */ /* 0x002fe2000f8e00ff */
[----:B------:R-:W-:Y:S01]  /*0af0*/  @P1 LEA.HI.X R15, R2, R51, R15, 0x2, P5 ;  /* 0x00000033020f1211 */ /* 0x000fe200028f140f */
[C---:B------:R-:W-:Y:S01]  /*0b00*/  @P0 IMAD.X R37, R33.reuse, 0x1, R38, P3 ;  /* 0x0000000121250824 */ /* 0x040fe200018e0626 */
[----:B------:R-:W-:Y:S01]  /*0b10*/  @!P0 CS2R R2, SRZ ;  /* 0x0000000000028805 */ /* 0x000fe2000001ff00 */
[----:B------:R-:W-:Y:S01]  /*0b20*/  @P0 IMAD.X R33, R33, 0x1, R20, P4 ;  /* 0x0000000121210824 */ /* 0x000fe200020e0614 */
[----:B------:R-:W-:Y:S01]  /*0b30*/  IADD3 R42, P5, P6, R35, UR13, R42 ;  /* 0x0000000d232a7c10 */ /* 0x000fe2000febe02a */
[----:B------:R0:W5:Y:S01]  /*0b40*/  @P1 LDG.E R34, desc[UR8][R14.64] ;  /* 0x000000080e221981 */ /* 0x000162000c1e1900 */
[----:B------:R-:W-:-:S02]  /*0b50*/  IMAD R46, R46, UR4, RZ ;  /* 0x000000042e2e7c24 */ /* 0x000fc4000f8e02ff */
[----:B------:R-:W-:Y:S01]  /*0b60*/  IMAD.U32 R35, RZ, RZ, UR21 ;  /* 0x00000015ff237e24 */ /* 0x000fe2000f8e00ff */
[----:B------:R1:W5:Y:S01]  /*0b70*/  @P0 LDG.E R2, desc[UR8][R32.64] ;  /* 0x0000000820020981 */ /* 0x000362000c1e1900 */
[----:B------:R-:W-:Y:S01]  /*0b80*/  VIADD R48, R22, 0x2 ;  /* 0x0000000216307836 */ /* 0x000fe20000000000 */
[----:B------:R-:W-:Y:S02]  /*0b90*/  BSSY B0, `(.L_x_4454) ;  /* 0x0000022000007945 */ /* 0x000fe40003800000 */
[----:B------:R2:W5:Y:S01]  /*0ba0*/  @P0 LDG.E R3, desc[UR8][R36.64] ;  /* 0x0000000824030981 */ /* 0x000562000c1e1900 */
[----:B0-----:R-:W-:Y:S02]  /*0bb0*/  IMAD.MOV.U32 R14, RZ, RZ, R30 ;  /* 0x000000ffff0e7224 */ /* 0x001fe400078e001e */
[----:B------:R-:W-:Y:S02]  /*0bc0*/  IMAD.MOV.U32 R15, RZ, RZ, R31 ;  /* 0x000000ffff0f7224 */ /* 0x000fe400078e001f */
[----:B-1----:R-:W-:-:S02]  /*0bd0*/  IMAD R33, R27, R26, R46 ;  /* 0x0000001a1b217224 */ /* 0x002fc400078e022e */
[----:B------:R-:W-:Y:S01]  /*0be0*/  IMAD.WIDE.U32 R14, R27, UR4, R14 ;  /* 0x000000041b0e7c25 */ /* 0x000fe2000f8e000e */
[----:B------:R-:W-:Y:S02]  /*0bf0*/  IADD3.X R27, R35, UR14, R44, P5, P6 ;  /* 0x0000000e231b7c10 */ /* 0x000fe4000afec42c */
[----:B------:R-:W-:Y:S01]  /*0c00*/  ISETP.GE.U32.AND P3, PT, R48, R21, PT ;  /* 0x000000153000720c */ /* 0x000fe20003f66070 */
[----:B------:R-:W-:Y:S01]  /*0c10*/  @!P1 IMAD.MOV.U32 R35, RZ, RZ, RZ ;  /* 0x000000ffff239224 */ /* 0x000fe200078e00ff */
[----:B--2---:R-:W-:Y:S01]  /*0c20*/  @P0 IADD3 R36, P4, R5, UR6, RZ ;  /* 0x0000000605240c10 */ /* 0x004fe2000ff9e0ff */
[----:B------:R-:W-:Y:S02]  /*0c30*/  @!P1 IMAD.MOV.U32 R37, RZ, RZ, RZ ;  /* 0x000000ffff259224 */ /* 0x000fe400078e00ff */
[----:B------:R-:W-:Y:S01]  /*0c40*/  @!P1 IMAD.MOV.U32 R44, RZ, RZ, RZ ;  /* 0x000000ffff2c9224 */ /* 0x000fe200078e00ff */
[----:B------:R-:W-:Y:S09]  /*0c50*/  @!P1 BRA `(.L_x_4455) ;  /* 0x0000000000549947 */ /* 0x000ff20003800000 */
[----:B------:R-:W-:Y:S01]  /*0c60*/  IADD3 R16, P5, R0, R16, RZ ;  /* 0x0000001000107210 */ /* 0x000fe20007fbe0ff */
[----:B------:R-:W-:Y:S01]  /*0c70*/  IMAD.U32 R19, RZ, RZ, UR16 ;  /* 0x00000010ff137e24 */ /* 0x000fe2000f8e00ff */
[----:B------:R-:W-:Y:S01]  /*0c80*/  UIMAD UR5, UR17, 0x3, URZ ;  /* 0x00000003110578a4 */ /* 0x000fe2000f8e023f */
[----:B------:R-:W-:Y:S01]  /*0c90*/  IMAD.U32 R35, RZ, RZ, UR6 ;  /* 0x00000006ff237e24 */ /* 0x000fe2000f8e00ff */
[----:B------:R-:W-:Y:S01]  /*0ca0*/  UIMAD UR12, UR15, 0x3, URZ ;  /* 0x000000030f0c78a4 */ /* 0x000fe2000f8e023f */
[----:B------:R-:W-:Y:S02]  /*0cb0*/  IMAD.X R17, RZ, RZ, R43, P5 ;  /* 0x000000ffff117224 */ /* 0x000fe400028e062b */
[----:B------:R-:W-:-:S04]  /*0cc0*/  IMAD.WIDE.U32 R6, R19, 0x3, R6 ;  /* 0x0000000313067825 */ /* 0x000fc800078e0006 */
[----:B------:R-:W-:Y:S01]  /*0cd0*/  IMAD.WIDE.U32 R18, R35, 0x3, R16 ;  /* 0x0000000323127825 */ /* 0x000fe200078e0010 */
[----:B------:R-:W-:-:S03]  /*0ce0*/  LEA R16, P5, R6, R55, 0x2 ;  /* 0x0000003706107211 */ /* 0x000fc600078a10ff */
[----:B------:R-:W-:Y:S02]  /*0cf0*/  VIADD R7, R7, UR5 ;  /* 0x0000000507077c36 */ /* 0x000fe40008000000 */
[----:B------:R-:W-:Y:S02]  /*0d00*/  IMAD.SHL.U32 R44, R18, 0x4, RZ ;  /* 0x00000004122c7824 */ /* 0x000fe400078e00ff */
[----:B------:R-:W-:Y:S01]  /*0d10*/  VIADD R19, R19, UR12 ;  /* 0x0000000c13137c36 */ /* 0x000fe20008000000 */
[----:B------:R-:W-:Y:S02]  /*0d20*/  LEA.HI.X R17, R6, R51, R7, 0x2, P5 ;  /* 0x0000003306117211 */ /* 0x000fe400028f1407 */
[----:B------:R-:W-:Y:S02]  /*0d30*/  IADD3 R6, P5, R44, R41, RZ ;  /* 0x000000292c067210 */ /* 0x000fe40007fbe0ff */
[----:B------:R-:W-:Y:S01]  /*0d40*/  SHF.L.U64.HI R19, R18, 0x2, R19 ;  /* 0x0000000212137819 */ /* 0x000fe20000010213 */
[----:B------:R0:W5:Y:S01]  /*0d50*/  LDG.E R35, desc[UR8][R16.64] ;  /* 0x0000000810237981 */ /* 0x000162000c1e1900 */
[----:B------:R-:W-:-:S03]  /*0d60*/  IADD3 R44, P6, R44, R45, RZ ;  /* 0x0000002d2c2c7210 */ /* 0x000fc60007fde0ff */
[C---:B------:R-:W-:Y:S02]  /*0d70*/  IMAD.X R7, R19.reuse, 0x1, R38, P5 ;  /* 0x0000000113077824 */ /* 0x040fe400028e0626 */
[----:B------:R-:W-:-:S03]  /*0d80*/  IMAD.X R45, R19, 0x1, R20, P6 ;  /* 0x00000001132d7824 */ /* 0x000fc600030e0614 */
[----:B------:R0:W5:Y:S04]  /*0d90*/  LDG.E R37, desc[UR8][R6.64] ;  /* 0x0000000806257981 */ /* 0x000168000c1e1900 */
[----:B------:R0:W5:Y:S02]  /*0da0*/  LDG.E R44, desc[UR8][R44.64] ;  /* 0x000000082c2c7981 */ /* 0x000164000c1e1900 */
.L_x_4455:
[----:B------:R-:W-:Y:S05]  /*0db0*/  BSYNC B0 ;  /* 0x0000000000007941 */ /* 0x000fea0003800000 */
.L_x_4454:
[C---:B0----5:R-:W-:Y:S01]  /*0dc0*/  PRMT R6, R13.reuse, 0x7632, R6 ;  /* 0x000076320d067816 */ /* 0x061fe20000000006 */
[----:B------:R-:W-:Y:S01]  /*0dd0*/  IMAD.U32 R16, R13, 0x10000, RZ ;  /* 0x000100000d107824 */ /* 0x000fe200078e00ff */
[----:B------:R-:W-:Y:S01]  /*0de0*/  R2UR UR5, R26 ;  /* 0x000000001a0572ca */ /* 0x000fe200000e0000 */
[----:B------:R-:W-:Y:S01]  /*0df0*/  IMAD.IADD R33, R15, 0x1, R33 ;  /* 0x000000010f217824 */ /* 0x000fe200078e0221 */
[----:B------:R-:W-:Y:S01]  /*0e00*/  PRMT R15, R9, 0x7632, R15 ;  /* 0x00007632090f7816 */ /* 0x000fe2000000000f */
[----:B------:R-:W-:Y:S01]  /*0e10*/  IMAD.U32 R13, R6, 0x10000, RZ ;  /* 0x00010000060d7824 */ /* 0x000fe200078e00ff */
[----:B------:R-:W-:Y:S01]  /*0e20*/  ULDC.64 UR18, c[0x0][0x228] ;  /* 0x00008a0000127ab9 */ /* 0x000fe20000000a00 */
[----:B------:R-:W-:Y:S01]  /*0e30*/  @P0 IADD3.X R41, R4, UR7, RZ, P4, !PT ;  /* 0x0000000704290c10 */ /* 0x000fe2000a7fe4ff */
[----:B------:R-:W-:Y:S01]  /*0e40*/  FADD R7, R16, R16 ;  /* 0x0000001010077221 */ /* 0x000fe20000000000 */
[----:B------:R-:W-:Y:S01]  /*0e50*/  FADD R19, R13, R13 ;  /* 0x0000000d0d137221 */ /* 0x000fe20000000000 */
[----:B------:R-:W-:Y:S01]  /*0e60*/  PRMT R17, R11, 0x7632, R17 ;  /* 0x000076320b117816 */ /* 0x000fe20000000011 */
[----:B------:R-:W-:Y:S01]  /*0e70*/  IMAD.U32 R15, R15, 0x10000, RZ ;  /* 0x000100000f0f7824 */ /* 0x000fe200078e00ff */
[C---:B------:R-:W-:Y:S01]  /*0e80*/  LEA R20, P4, R14.reuse, UR18, 0x7 ;  /* 0x000000120e147c11 */ /* 0x040fe2000f8838ff */
[----:B------:R-:W-:Y:S01]  /*0e90*/  IMAD.U32 R9, R9, 0x10000, RZ ;  /* 0x0001000009097824 */ /* 0x000fe200078e00ff */
[----:B------:R-:W-:Y:S01]  /*0ea0*/  FMNMX R38, RZ, R19, !PT ;  /* 0x00000013ff267209 */ /* 0x000fe20007800000 */
[----:B------:R-:W-:Y:S01]  /*0eb0*/  IMAD.U32 R17, R17, 0x10000, RZ ;  /* 0x0001000011117824 */ /* 0x000fe200078e00ff */
[----:B------:R-:W-:Y:S01]  /*0ec0*/  FMNMX R18, RZ, R7, !PT ;  /* 0x00000007ff127209 */ /* 0x000fe20007800000 */
[----:B------:R-:W-:Y:S01]  /*0ed0*/  UIMAD UR5, UR5, UR6, URZ ;  /* 0x00000006050572a4 */ /* 0x000fe2000f8e023f */
[--C-:B------:R-:W-:Y:S01]  /*0ee0*/  LEA.HI.X R19, R14, UR19, R33.reuse, 0x7, P4 ;  /* 0x000000130e137c11 */ /* 0x100fe2000a0f3c21 */
[----:B------:R-:W-:Y:S01]  /*0ef0*/  FMUL R38, R38, R15 ;  /* 0x0000000f26267220 */ /* 0x000fe20000400000 */
[C---:B------:R-:W-:Y:S01]  /*0f00*/  PRMT R33, R3.reuse, 0x7632, R33 ;  /* 0x0000763203217816 */ /* 0x040fe20000000021 */
[----:B------:R-:W-:Y:S01]  /*0f10*/  IMAD.U32 R3, R3, 0x10000, RZ ;  /* 0x0001000003037824 */ /* 0x000fe200078e00ff */
[----:B------:R-:W-:Y:S01]  /*0f20*/  UIMAD.WIDE.U32 UR18, UR4, UR6, URZ ;  /* 0x00000006041272a5 */ /* 0x000fe2000f8e003f */
[----:B------:R-:W-:Y:S01]  /*0f30*/  IMAD.U32 R32, R11, 0x10000, RZ ;  /* 0x000100000b207824 */ /* 0x000fe200078e00ff */
[----:B------:R-:W-:Y:S01]  /*0f40*/  @P0 LEA R6, P5, R36, R42, 0x2 ;  /* 0x0000002a24060211 */ /* 0x000fe200078a10ff */
[----:B------:R-:W-:Y:S01]  /*0f50*/  FMUL R11, R18, R9 ;  /* 0x00000009120b7220 */ /* 0x000fe20000400000 */
[----:B------:R-:W-:Y:S01]  /*0f60*/  FMUL R14, R38, R17 ;  /* 0x00000011260e7220 */ /* 0x000fe20000400000 */
[----:B------:R-:W-:Y:S01]  /*0f70*/  UIMAD UR5, UR7, UR4, UR5 ;  /* 0x00000004070572a4 */ /* 0x000fe2000f8e0205 */
[----:B------:R-:W-:-:S02]  /*0f80*/  IMAD.U32 R33, R33, 0x10000, RZ ;  /* 0x0001000021217824 */ /* 0x000fc400078e00ff */
[----:B------:R-:W-:Y:S01]  /*0f90*/  FADD R17, R3, R3 ;  /* 0x0000000303117221 */ /* 0x000fe20000000000 */
[----:B------:R-:W-:Y:S01]  /*0fa0*/  @P0 LEA.HI.X R7, R36, R27, R41, 0x2, P5 ;  /* 0x0000001b24070211 */ /* 0x000fe200028f1429 */
[----:B------:R-:W-:Y:S01]  /*0fb0*/  FMUL R11, R11, R32 ;  /* 0x000000200b0b7220 */ /* 0x000fe20000400000 */
[----:B------:R-:W-:Y:S01]  /*0fc0*/  UIADD3 UR5, UR19, UR5, URZ ;  /* 0x0000000513057290 */ /* 0x000fe2000fffe03f */
[----:B------:R-:W-:Y:S02]  /*0fd0*/  IMAD.U32 R41, RZ, RZ, UR18 ;  /* 0x00000012ff297e24 */ /* 0x000fe4000f8e00ff */
[----:B------:R-:W-:Y:S01]  /*0fe0*/  FADD R32, R33, R33 ;  /* 0x0000002121207221 */ /* 0x000fe20000000000 */
[C---:B------:R-:W-:Y:S01]  /*0ff0*/  PRMT R36, R8.reuse, 0x7632, R36 ;  /* 0x0000763208247816 */ /* 0x040fe20000000024 */
[----:B------:R-:W-:Y:S01]  /*1000*/  IMAD.U32 R8, R8, 0x10000, RZ ;  /* 0x0001000008087824 */ /* 0x000fe200078e00ff */
[----:B------:R-:W-:Y:S01]  /*1010*/  FMNMX R17, RZ, R17, !PT ;  /* 0x00000011ff117209 */ /* 0x000fe20007800000 */
[----:B------:R-:W-:Y:S01]  /*1020*/  IMAD.U32 R46, RZ, RZ, UR18 ;  /* 0x00000012ff2e7e24 */ /* 0x000fe2000f8e00ff */
[----:B------:R-:W-:Y:S01]  /*1030*/  LEA R18, P4, R41, R20, 0x1 ;  /* 0x0000001429127211 */ /* 0x000fe200078808ff */
[----:B------:R-:W-:Y:S01]  /*1040*/  IMAD.U32 R45, RZ, RZ, UR5 ;  /* 0x00000005ff2d7e24 */ /* 0x000fe2000f8e00ff */
[----:B------:R-:W-:Y:S01]  /*1050*/  FMNMX R43, RZ, R32, !PT ;  /* 0x00000020ff2b7209 */ /* 0x000fe20007800000 */
[----:B------:R-:W-:-:S02]  /*1060*/  IMAD.U32 R41, R2, 0x10000, RZ ;  /* 0x0001000002297824 */ /* 0x000fc400078e00ff */
[----:B------:R-:W-:Y:S01]  /*1070*/  FMUL R32, R17, R8 ;  /* 0x0000000811207220 */ /* 0x000fe20000400000 */
[----:B------:R-:W-:Y:S01]  /*1080*/  PRMT R38, R2, 0x7632, R38 ;  /* 0x0000763202267816 */ /* 0x000fe20000000026 */
[----:B------:R-:W-:Y:S01]  /*1090*/  IMAD.U32 R36, R36, 0x10000, RZ ;  /* 0x0001000024247824 */ /* 0x000fe200078e00ff */
[----:B------:R-:W-:Y:S01]  /*10a0*/  LEA.HI.X R17, R46, R19, R45, 0x1, P4 ;  /* 0x000000132e117211 */ /* 0x000fe200020f0c2d */
[----:B------:R-:W-:Y:S01]  /*10b0*/  FMUL R32, R32, R41 ;  /* 0x0000002920207220 */ /* 0x000fe20000400000 */
[C---:B------:R-:W-:Y:S01]  /*10c0*/  FSETP.GT.AND P4, PT, R16.reuse, RZ, PT ;  /* 0x000000ff1000720b */ /* 0x040fe20003f84000 */
[----:B------:R-:W-:Y:S01]  /*10d0*/  FMUL R16, R16, R16 ;  /* 0x0000001010107220 */ /* 0x000fe20000400000 */
[----:B------:R-:W-:Y:S01]  /*10e0*/  FMNMX R41, RZ, |R11|, !PT ;  /* 0x4000000bff297209 */ /* 0x000fe20007800000 */
[----:B------:R-:W-:Y:S01]  /*10f0*/  IMAD.U32 R45, R38, 0x10000, RZ ;  /* 0x00010000262d7824 */ /* 0x000fe200078e00ff */
[----:B------:R-:W-:Y:S01]  /*1100*/  UMOV UR12, 0x3f800000 ;  /* 0x3f800000000c7882 */ /* 0x000fe20000000000 */
[----:B------:R-:W-:Y:S01]  /*1110*/  FMUL R38, R43, R36 ;  /* 0x000000242b267220 */ /* 0x000fe20000400000 */
[----:B------:R-:W-:Y:S01]  /*1120*/  @P2 R2UR UR12, R40 ;  /* 0x00000000280c22ca */ /* 0x000fe200000e0000 */
[----:B------:R-:W-:Y:S01]  /*1130*/  BSSY B0, `(.L_x_4456) ;  /* 0x0000039000007945 */ /* 0x000fe20003800000 */
[C---:B------:R-:W-:Y:S01]  /*1140*/  FSETP.GT.AND P2, PT, R13.reuse, RZ, PT ;  /* 0x000000ff0d00720b */ /* 0x040fe20003f44000 */
[----:B------:R-:W-:Y:S01]  /*1150*/  FMUL R13, R13, R13 ;  /* 0x0000000d0d0d7220 */ /* 0x000fe20000400000 */
[----:B------:R-:W-:Y:S01]  /*1160*/  FMNMX R41, |R14|, R41, !PT ;  /* 0x000000290e297209 */ /* 0x000fe20007800200 */
[----:B------:R-:W-:Y:S01]  /*1170*/  FMUL R38, R38, R45 ;  /* 0x0000002d26267220 */ /* 0x000fe20000400000 */
[----:B------:R-:W-:Y:S01]  /*1180*/  FSEL R16, R16, RZ, P4 ;  /* 0x000000ff10107208 */ /* 0x000fe20002000000 */
[----:B------:R-:W0:Y:S01]  /*1190*/  S2R R40, SR_TID.X ;  /* 0x0000000000287919 */ /* 0x000e220000002100 */
[----:B------:R-:W-:-:S02]  /*11a0*/  FMNMX R41, |R32|, R41, !PT ;  /* 0x0000002920297209 */ /* 0x000fc40007800200 */
[C---:B------:R-:W-:Y:S01]  /*11b0*/  FSETP.GT.AND P4, PT, R3.reuse, RZ, PT ;  /* 0x000000ff0300720b */ /* 0x040fe20003f84000 */
[----:B------:R-:W-:Y:S01]  /*11c0*/  FMUL R3, R3, R3 ;  /* 0x0000000303037220 */ /* 0x000fe20000400000 */
[----:B------:R-:W-:Y:S01]  /*11d0*/  FSEL R2, R13, RZ, P2 ;  /* 0x000000ff0d027208 */ /* 0x000fe20001000000 */
[----:B------:R-:W-:Y:S01]  /*11e0*/  FMUL R16, R9, R16 ;  /* 0x0000001009107220 */ /* 0x000fe20000400000 */
[C---:B------:R-:W-:Y:S01]  /*11f0*/  FMNMX R9, |R38|.reuse, R41, !PT ;  /* 0x0000002926097209 */ /* 0x040fe20007800200 */
[----:B------:R-:W-:Y:S01]  /*1200*/  FMUL R11, R11, UR12 ;  /* 0x0000000c0b0b7c20 */ /* 0x000fe20008400000 */
[C---:B------:R-:W-:Y:S01]  /*1210*/  FSETP.GT.AND P5, PT, R33.reuse, RZ, PT ;  /* 0x000000ff2100720b */ /* 0x040fe20003fa4000 */
[----:B------:R-:W-:Y:S01]  /*1220*/  FMUL R33, R33, R33 ;  /* 0x0000002121217220 */ /* 0x000fe20000400000 */
[----:B------:R-:W-:Y:S01]  /*1230*/  FMUL R46, R15, R2 ;  /* 0x000000020f2e7220 */ /* 0x000fe20000400000 */
[----:B------:R-:W-:Y:S01]  /*1240*/  FSEL R3, R3, RZ, P4 ;  /* 0x000000ff03037208 */ /* 0x000fe20002000000 */
[----:B------:R-:W-:Y:S01]  /*1250*/  FMUL R47, R38, UR12 ;  /* 0x0000000c262f7c20 */ /* 0x000fe20008400000 */
[----:B------:R-:W-:Y:S01]  /*1260*/  FMNMX R9, |R16|, R9, !PT ;  /* 0x0000000910097209 */ /* 0x000fe20007800200 */
[----:B------:R-:W-:Y:S01]  /*1270*/  FMUL R15, R46, UR12 ;  /* 0x0000000c2e0f7c20 */ /* 0x000fe20008400000 */
[----:B------:R-:W-:Y:S01]  /*1280*/  @P0 LEA R2, P2, R54, UR20, 0x6 ;  /* 0x0000001436020c11 */ /* 0x000fe2000f8430ff */
[----:B------:R-:W-:Y:S01]  /*1290*/  FMUL R8, R8, R3 ;  /* 0x0000000308087220 */ /* 0x000fe20000400000 */
[----:B------:R-:W-:Y:S01]  /*12a0*/  FSEL R33, R33, RZ, P5 ;  /* 0x000000ff21217208 */ /* 0x000fe20002800000 */
[----:B------:R-:W-:Y:S01]  /*12b0*/  FMUL R16, R16, UR12 ;  /* 0x0000000c10107c20 */ /* 0x000fe20008400000 */
[----:B------:R-:W-:Y:S01]  /*12c0*/  FMNMX R9, |R46|, R9, !PT ;  /* 0x000000092e097209 */ /* 0x000fe20007800200 */
[----:B------:R-:W-:Y:S01]  /*12d0*/  FMUL R46, R14, UR12 ;  /* 0x0000000c0e2e7c20 */ /* 0x000fe20008400000 */
[----:B------:R-:W-:Y:S01]  /*12e0*/  @P0 LEA R2, P4, R5, R2, 0x2 ;  /* 0x0000000205020211 */ /* 0x000fe200078810ff */
[----:B------:R-:W-:Y:S01]  /*12f0*/  FMUL R36, R36, R33 ;  /* 0x0000002124247220 */ /* 0x000fe20000400000 */
[----:B------:R-:W-:Y:S01]  /*1300*/  @P0 LEA.HI.X R3, R54, UR21, R53, 0x6, P2 ;  /* 0x0000001536030c11 */ /* 0x000fe200090f3435 */
[----:B------:R-:W-:Y:S01]  /*1310*/  FMUL R41, R8, UR12 ;  /* 0x0000000c08297c20 */ /* 0x000fe20008400000 */
[----:B------:R-:W-:-:S02]  /*1320*/  @P0 F2FP.BF16.F32.PACK_AB R33, R46, R11 ;  /* 0x0000000b2e21023e */ /* 0x000fc400000010ff */
[----:B------:R-:W-:Y:S02]  /*1330*/  @P0 LEA.HI.X R3, R5, R3, R4, 0x2, P4 ;  /* 0x0000000305030211 */ /* 0x000fe400020f1404 */
[----:B------:R-:W-:Y:S02]  /*1340*/  FMNMX R45, |R8|, R9, !PT ;  /* 0x00000009082d7209 */ /* 0x000fe40007800200 */
[-C--:B------:R-:W-:Y:S01]  /*1350*/  @P0 F2FP.BF16.F32.PACK_AB R43, R15, R16.reuse ;  /* 0x000000100f2b023e */ /* 0x080fe200000010ff */
[----:B------:R1:W-:Y:S01]  /*1360*/  @P0 STG.E desc[UR8][R2.64], R33 ;  /* 0x0000002102000986 */ /* 0x0003e2000c101908 */
[C---:B------:R-:W-:Y:S01]  /*1370*/  FMNMX R45, |R36|.reuse, R45, !PT ;  /* 0x0000002d242d7209 */ /* 0x040fe20007800200 */
[----:B------:R-:W-:Y:S01]  /*1380*/  FMUL R36, R36, UR12 ;  /* 0x0000000c24247c20 */ /* 0x000fe20008400000 */
[----:B------:R-:W-:Y:S02]  /*1390*/  F2FP.BF16.F32.PACK_AB R16, R41, R16 ;  /* 0x000000102910723e */ /* 0x000fe400000010ff */
[----:B------:R-:W-:-:S02]  /*13a0*/  @P0 LEA R8, P2, R5, R42, 0x2 ;  /* 0x0000002a05080211 */ /* 0x000fc400078410ff */
[C---:B------:R-:W-:Y:S02]  /*13b0*/  F2FP.BF16.F32.PACK_AB R15, R36.reuse, R15 ;  /* 0x0000000f240f723e */ /* 0x040fe400000010ff */
[----:B------:R-:W-:Y:S01]  /*13c0*/  @P0 F2FP.BF16.F32.PACK_AB R41, R36, R41 ;  /* 0x000000292429023e */ /* 0x000fe200000010ff */
[----:B------:R-:W-:Y:S01]  /*13d0*/  FMUL R36, R32, UR12 ;  /* 0x0000000c20247c20 */ /* 0x000fe20008400000 */
[----:B0-----:R-:W-:Y:S01]  /*13e0*/  SHF.R.U32.HI R40, RZ, 0x2, R40 ;  /* 0x00000002ff287819 */ /* 0x001fe20000011628 */
[----:B------:R-:W-:Y:S01]  /*13f0*/  VIADD R32, R23, 0x1e ;  /* 0x0000001e17207836 */ /* 0x000fe20000000000 */
[----:B------:R-:W-:Y:S02]  /*1400*/  @P0 LEA.HI.X R9, R5, R27, R4, 0x2, P2 ;  /* 0x0000001b05090211 */ /* 0x000fe400010f1404 */
[----:B------:R-:W-:Y:S02]  /*1410*/  F2FP.BF16.F32.PACK_AB R14, R36, R11 ;  /* 0x0000000b240e723e */ /* 0x000fe400000010ff */
[----:B------:R-:W-:Y:S01]  /*1420*/  F2FP.BF16.F32.PACK_AB R13, R47, R46 ;  /* 0x0000002e2f0d723e */ /* 0x000fe200000010ff */
[----:B-1----:R-:W-:Y:S06]  /*1430*/  @!P0 BRA `(.L_x_4457) ;  /* 0x0000000000208947 */ /* 0x002fec0003800000 */
[----:B------:R-:W-:Y:S02]  /*1440*/  IADD3 R5, P5, R5, UR6, RZ ;  /* 0x0000000605057c10 */ /* 0x000fe4000ffbe0ff */
[----:B------:R-:W-:Y:S02]  /*1450*/  LEA R2, P4, R54, UR20, 0x6 ;  /* 0x0000001436027c11 */ /* 0x000fe4000f8830ff */
[----:B------:R-:W-:Y:S02]  /*1460*/  IADD3.X R4, R4, UR7, RZ, P5, !PT ;  /* 0x0000000704047c10 */ /* 0x000fe4000affe4ff */
[----:B------:R-:W-:Y:S02]  /*1470*/  LEA R2, P2, R5, R2, 0x2 ;  /* 0x0000000205027211 */ /* 0x000fe400078410ff */
[----:B------:R-:W-:-:S04]  /*1480*/  LEA.HI.X R3, R54, UR21, R53, 0x6, P4 ;  /* 0x0000001536037c11 */ /* 0x000fc8000a0f3435 */
[----:B------:R-:W-:Y:S02]  /*1490*/  LEA.HI.X R3, R5, R3, R4, 0x2, P2 ;  /* 0x0000000305037211 */ /* 0x000fe400010f1404 */
[----:B------:R-:W-:-:S05]  /*14a0*/  F2FP.BF16.F32.PACK_AB R5, R47, R36 ;  /* 0x000000242f05723e */ /* 0x000fca00000010ff */
[----:B------:R0:W-:Y:S02]  /*14b0*/  STG.E desc[UR8][R2.64], R5 ;  /* 0x0000000502007986 */ /* 0x0001e4000c101908 */
.L_x_4457:
[----:B------:R-:W-:Y:S05]  /*14c0*/  BSYNC B0 ;  /* 0x0000000000007941 */ /* 0x000fea0003800000 */
.L_x_4456:
[----:B------:R1:W-:Y:S01]  /*14d0*/  @P0 STG.E desc[UR8][R8.64], R43 ;  /* 0x0000002b08000986 */ /* 0x0003e2000c101908 */
[----:B------:R-:W-:Y:S01]  /*14e0*/  LOP3.LUT R11, R32, 0x1f, RZ, 0xc0, !PT ;  /* 0x0000001f200b7812 */ /* 0x000fe200078ec0ff */
[----:B------:R-:W-:Y:S01]  /*14f0*/  ULOP3.LUT UR5, UR6, 0xfffffffe, URZ, 0xc0, !UPT ;  /* 0xfffffffe06057892 */ /* 0x000fe2000f8ec03f */
[----:B------:R-:W-:Y:S01]  /*1500*/  LOP3.LUT R33, R40, 0x38, RZ, 0xc0, !PT ;  /* 0x0000003828217812 */ /* 0x000fe200078ec0ff */
[----:B------:R1:W-:Y:S01]  /*1510*/  @P0 STG.E desc[UR8][R6.64], R41 ;  /* 0x0000002906000986 */ /* 0x0003e2000c101908 */
[----:B------:R-:W-:Y:S01]  /*1520*/  ISETP.LT.U32.AND P3, PT, R11, R39, !P3 ;  /* 0x000000270b00720c */ /* 0x000fe20005f61070 */
[----:B0-----:R-:W-:Y:S01]  /*1530*/  IMAD.U32 R2, RZ, RZ, UR13 ;  /* 0x0000000dff027e24 */ /* 0x001fe2000f8e00ff */
[----:B------:R-:W-:Y:S01]  /*1540*/  BSSY B0, `(.L_x_4458) ;  /* 0x0000020000007945 */ /* 0x000fe20003800000 */
[----:B------:R-:W-:Y:S02]  /*1550*/  IMAD.U32 R3, RZ, RZ, UR14 ;  /* 0x0000000eff037e24 */ /* 0x000fe4000f8e00ff */
[----:B------:R-:W-:-:S02]  /*1560*/  IMAD R47, R33, UR17, RZ ;  /* 0x00000011212f7c24 */ /* 0x000fc4000f8e02ff */
[----:B------:R-:W-:-:S04]  /*1570*/  IMAD.WIDE.U32 R4, R33, UR16, RZ ;  /* 0x0000001021047c25 */ /* 0x000fc8000f8e00ff */
[----:B------:R-:W-:Y:S01]  /*1580*/  IMAD.WIDE.U32 R2, R33, UR6, R2 ;  /* 0x0000000621027c25 */ /* 0x000fe2000f8e0002 */
[----:B------:R-:W-:-:S03]  /*1590*/  IADD3 R32, P2, R4, UR5, RZ ;  /* 0x0000000504207c10 */ /* 0x000fc6000ff5e0ff */
[----:B------:R-:W-:Y:S02]  /*15a0*/  IMAD R33, R33, UR15, RZ ;  /* 0x0000000f21217c24 */ /* 0x000fe4000f8e02ff */
[----:B------:R-:W-:Y:S02]  /*15b0*/  IMAD.IADD R46, R5, 0x1, R47 ;  /* 0x00000001052e7824 */ /* 0x000fe400078e022f */
[----:B------:R-:W-:Y:S02]  /*15c0*/  IMAD.IADD R36, R3, 0x1, R33 ;  /* 0x0000000103247824 */ /* 0x000fe400078e0221 */
[----:B------:R-:W-:Y:S01]  /*15d0*/  @!P3 IMAD.MOV.U32 R49, RZ, RZ, RZ ;  /* 0x000000ffff31b224 */ /* 0x000fe200078e00ff */
[----:B------:R-:W-:Y:S01]  /*15e0*/  IADD3.X R33, R46, UR7, RZ, P2, !PT ;  /* 0x000000072e217c10 */ /* 0x000fe200097fe4ff */
[----:B------:R-:W-:Y:S02]  /*15f0*/  @!P3 IMAD.MOV.U32 R50, RZ, RZ, RZ ;  /* 0x000000ffff32b224 */ /* 0x000fe400078e00ff */
[----:B------:R-:W-:Y:S01]  /*1600*/  @!P3 IMAD.MOV.U32 R38, RZ, RZ, RZ ;  /* 0x000000ffff26b224 */ /* 0x000fe200078e00ff */
[----:B-1----:R-:W-:Y:S06]  /*1610*/  @!P3 BRA `(.L_x_4459) ;  /* 0x000000000048b947 */ /* 0x002fec0003800000 */
[--C-:B------:R-:W-:Y:S01]  /*1620*/  IADD3 R7, P5, P6, R2, UR13, R11.reuse ;  /* 0x0000000d02077c10 */ /* 0x100fe2000febe00b */
[----:B------:R-:W-:Y:S01]  /*1630*/  ULOP3.LUT UR18, UR7, 0x3fffffff, URZ, 0xc0, !UPT ;  /* 0x3fffffff07127892 */ /* 0x000fe2000f8ec03f */
[----:B------:R-:W-:Y:S02]  /*1640*/  IADD3 R48, P2, P4, R32, UR5, R11 ;  /* 0x0000000520307c10 */ /* 0x000fe4000fc5e00b */
[----:B------:R-:W-:Y:S01]  /*1650*/  IADD3.X R38, R36, UR14, RZ, P5, P6 ;  /* 0x0000000e24267c10 */ /* 0x000fe2000afec4ff */
[----:B------:R-:W-:Y:S01]  /*1660*/  IMAD.SHL.U32 R6, R7, 0x4, RZ ;  /* 0x0000000407067824 */ /* 0x000fe200078e00ff */
[----:B------:R-:W-:Y:S02]  /*1670*/  LEA R41, P0, R54, UR10, 0x6 ;  /* 0x0000000a36297c11 */ /* 0x000fe4000f8030ff */
[----:B------:R-:W-:Y:S02]  /*1680*/  IADD3.X R9, R33, UR18, RZ, P2, P4 ;  /* 0x0000001221097c10 */ /* 0x000fe400097e84ff */
[----:B------:R-:W-:-:S02]  /*1690*/  SHF.L.U64.HI R7, R7, 0x2, R38 ;  /* 0x0000000207077819 */ /* 0x000fc40000010226 */
[----:B------:R-:W-:Y:S02]  /*16a0*/  IADD3 R8, P4, R6, R41, RZ ;  /* 0x0000002906087210 */ /* 0x000fe40007f9e0ff */
[----:B------:R-:W-:Y:S02]  /*16b0*/  LEA R40, P2, R48, R55, 0x2 ;  /* 0x0000003730287211 */ /* 0x000fe400078410ff */
[----:B------:R-:W-:Y:S02]  /*16c0*/  LEA.HI.X R38, R54, UR11, R53, 0x6, P0 ;  /* 0x0000000b36267c11 */ /* 0x000fe400080f3435 */
[----:B------:R-:W-:Y:S02]  /*16d0*/  IADD3 R6, P5, P6, R6, UR13, R41 ;  /* 0x0000000d06067c10 */ /* 0x000fe4000febe029 */
[----:B------:R-:W-:Y:S01]  /*16e0*/  LEA.HI.X R41, R48, R51, R9, 0x2, P2 ;  /* 0x0000003330297211 */ /* 0x000fe200010f1409 */
[C-C-:B------:R-:W-:Y:S01]  /*16f0*/  IMAD.X R9, R7.reuse, 0x1, R38.reuse, P4 ;  /* 0x0000000107097824 */ /* 0x140fe200020e0626 */
[----:B------:R-:W-:-:S03]  /*1700*/  IADD3.X R7, R7, UR14, R38, P5, P6 ;  /* 0x0000000e07077c10 */ /* 0x000fc6000afec426 */
[----:B------:R0:W5:Y:S04]  /*1710*/  LDG.E R49, desc[UR8][R40.64] ;  /* 0x0000000828317981 */ /* 0x000168000c1e1900 */
[----:B------:R0:W5:Y:S04]  /*1720*/  LDG.E R50, desc[UR8][R8.64] ;  /* 0x0000000808327981 */ /* 0x000168000c1e1900 */
[----:B------:R0:W5:Y:S02]  /*1730*/  LDG.E R38, desc[UR8][R6.64] ;  /* 0x0000000806267981 */ /* 0x000164000c1e1900 */
.L_x_4459:
[----:B------:R-:W-:Y:S05]  /*1740*/  BSYNC B0 ;  /* 0x0000000000007941 */ /* 0x000fea0003800000 */
.L_x_4458:
[----:B------:R-:W-:Y:S01]  /*1750*/  BSSY B0, `(.L_x_4460) ;  /* 0x0000023000007945 */ /* 0x000fe20003800000 */
[----:B0-----:R-:W-:Y:S01]  /*1760*/  @!P3 CS2R R40, SRZ ;  /* 0x000000000028b805 */ /* 0x001fe2000001ff00 */
[----:B------:R-:W-:Y:S02]  /*1770*/  @!P3 IMAD.MOV.U32 R43, RZ, RZ, RZ ;  /* 0x000000ffff2bb224 */ /* 0x000fe400078e00ff */
[----:B------:R-:W-:Y:S05]  /*1780*/  @!P3 BRA `(.L_x_4461) ;  /* 0x00000000007cb947 */ /* 0x000fea0003800000 */
[----:B------:R-:W-:Y:S01]  /*1790*/  ULOP3.LUT UR18, UR7, 0x3fffffff, URZ, 0xc0, !UPT ;  /* 0x3fffffff07127892 */ /* 0x000fe2000f8ec03f */
[----:B------:R-:W-:Y:S01]  /*17a0*/  IADD3 R4, P0, P2, R11, UR5, R4 ;  /* 0x000000050b047c10 */ /* 0x000fe2000fa1e004 */
[----:B------:R-:W-:Y:S02]  /*17b0*/  IMAD.U32 R7, RZ, RZ, UR16 ;  /* 0x00000010ff077e24 */ /* 0x000fe4000f8e00ff */
[----:B------:R-:W-:Y:S02]  /*17c0*/  IMAD.U32 R41, RZ, RZ, UR7 ;  /* 0x00000007ff297e24 */ /* 0x000fe4000f8e00ff */
[----:B------:R-:W-:Y:S01]  /*17d0*/  IADD3.X R5, RZ, UR18, R46, P0, P2 ;  /* 0x00000012ff057c10 */ /* 0x000fe200087e442e */
[----:B------:R-:W-:Y:S01]  /*17e0*/  UIMAD UR18, UR17, 0x3, URZ ;  /* 0x00000003111278a4 */ /* 0x000fe2000f8e023f */
[----:B------:R-:W-:Y:S01]  /*17f0*/  LEA R6, P2, R54, UR10, 0x6 ;  /* 0x0000000a36067c11 */ /* 0x000fe2000f8430ff */
[----:B------:R-:W-:Y:S02]  /*1800*/  IMAD.U32 R43, RZ, RZ, UR6 ;  /* 0x00000006ff2b7e24 */ /* 0x000fe4000f8e00ff */
[----:B------:R-:W-:-:S04]  /*1810*/  IMAD.WIDE.U32 R4, R7, 0x3, R4 ;  /* 0x0000000307047825 */ /* 0x000fc800078e0004 */
[----:B------:R-:W-:Y:S01]  /*1820*/  VIADD R5, R5, UR18 ;  /* 0x0000001205057c36 */ /* 0x000fe20008000000 */
[C---:B------:R-:W-:Y:S01]  /*1830*/  LEA R8, P0, R4.reuse, R55, 0x2 ;  /* 0x0000003704087211 */ /* 0x040fe200078010ff */
[----:B------:R-:W-:Y:S01]  /*1840*/  IMAD.U32 R7, RZ, RZ, UR6 ;  /* 0x00000006ff077e24 */ /* 0x000fe2000f8e00ff */
[----:B------:R-:W-:Y:S02]  /*1850*/  UIMAD UR18, UR15, 0x3, URZ ;  /* 0x000000030f1278a4 */ /* 0x000fe4000f8e023f */
[----:B------:R-:W-:Y:S01]  /*1860*/  LEA.HI.X R9, R4, R51, R5, 0x2, P0 ;  /* 0x0000003304097211 */ /* 0x000fe200000f1405 */
[----:B------:R-:W-:Y:S01]  /*1870*/  IMAD.U32 R4, RZ, RZ, UR6 ;  /* 0x00000006ff047e24 */ /* 0x000fe2000f8e00ff */
[----:B------:R-:W-:Y:S02]  /*1880*/  LEA R46, P0, R7, R6, 0x1 ;  /* 0x00000006072e7211 */ /* 0x000fe400078008ff */
[----:B------:R-:W-:-:S04]  /*1890*/  LEA.HI.X R7, R54, UR11, R53, 0x6, P2 ;  /* 0x0000000b36077c11 */ /* 0x000fc800090f3435 */
[----:B------:R-:W-:Y:S02]  /*18a0*/  LEA.HI.X R41, R4, R7, R41, 0x1, P0 ;  /* 0x0000000704297211 */ /* 0x000fe400000f0c29 */
[----:B------:R-:W-:-:S05]  /*18b0*/  IADD3 R4, P0, R11, R2, RZ ;  /* 0x000000020b047210 */ /* 0x000fca0007f1e0ff */
[----:B------:R-:W-:Y:S02]  /*18c0*/  IMAD.X R5, RZ, RZ, R36, P0 ;  /* 0x000000ffff057224 */ /* 0x000fe400000e0624 */
[----:B------:R-:W-:-:S04]  /*18d0*/  IMAD.WIDE.U32 R4, R43, 0x3, R4 ;  /* 0x000000032b047825 */ /* 0x000fc800078e0004 */
[----:B------:R-:W-:-:S05]  /*18e0*/  VIADD R5, R5, UR18 ;  /* 0x0000001205057c36 */ /* 0x000fca0008000000 */
[C---:B------:R-:W-:Y:S01]  /*18f0*/  SHF.L.U64.HI R40, R4.reuse, 0x2, R5 ;  /* 0x0000000204287819 */ /* 0x040fe20000010205 */
[----:B------:R-:W-:-:S05]  /*1900*/  IMAD.SHL.U32 R5, R4, 0x4, RZ ;  /* 0x0000000404057824 */ /* 0x000fca00078e00ff */
[C---:B------:R-:W-:Y:S02]  /*1910*/  IADD3 R6, P0, R5.reuse, R6, RZ ;  /* 0x0000000605067210 */ /* 0x040fe40007f1e0ff */
[----:B------:R-:W-:-:S03]  /*1920*/  IADD3 R4, P2, R5, R46, RZ ;  /* 0x0000002e05047210 */ /* 0x000fc60007f5e0ff */
[C---:B------:R-:W-:Y:S02]  /*1930*/  IMAD.X R7, R40.reuse, 0x1, R7, P0 ;  /* 0x0000000128077824 */ /* 0x040fe400000e0607 */
[----:B------:R-:W-:Y:S02]  /*1940*/  IMAD.X R5, R40, 0x1, R41, P2 ;  /* 0x0000000128057824 */ /* 0x000fe400010e0629 */
[----:B------:R0:W5:Y:S04]  /*1950*/  LDG.E R40, desc[UR8][R8.64] ;  /* 0x0000000808287981 */ /* 0x000168000c1e1900 */
[----:B------:R0:W5:Y:S04]  /*1960*/  LDG.E R41, desc[UR8][R6.64] ;  /* 0x0000000806297981 */ /* 0x000168000c1e1900 */
[----:B------:R0:W5:Y:S02]  /*1970*/  LDG.E R43, desc[UR8][R4.64] ;  /* 0x00000008042b7981 */ /* 0x000164000c1e1900 */
.L_x_4461:
[----:B------:R-:W-:Y:S05]  /*1980*/  BSYNC B0 ;  /* 0x0000000000007941 */ /* 0x000fea0003800000 */
.L_x_4460:
[C---:B0-----:R-:W-:Y:S01]  /*1990*/  IMAD.U32 R4, R10.reuse, 0x10000, RZ ;  /* 0x000100000a047824 */ /* 0x041fe200078e00ff */
[----:B------:R-:W-:Y:S01]  /*19a0*/  PRMT R10, R10, 0x7632, R10 ;  /* 0x000076320a0a7816 */ /* 0x000fe2000000000a */
[C---:B------:R-:W-:Y:S01]  /*19b0*/  IMAD.U32 R8, R34.reuse, 0x10000, RZ ;  /* 0x0001000022087824 */ /* 0x040fe200078e00ff */
[----:B------:R-:W-:Y:S01]  /*19c0*/  PRMT R34, R34, 0x7632, R34 ;  /* 0x0000763222227816 */ /* 0x000fe20000000022 */
[C---:B------:R-:W-:Y:S01]  /*19d0*/  FADD R5, R4.reuse, R4 ;  /* 0x0000000404057221 */ /* 0x040fe20000000000 */
[C---:B------:R-:W-:Y:S01]  /*19e0*/  FSETP.GT.AND P0, PT, R4.reuse, RZ, PT ;  /* 0x000000ff0400720b */ /* 0x040fe20003f04000 */
[----:B------:R-:W-:Y:S01]  /*19f0*/  FMUL R4, R4, R4 ;  /* 0x0000000404047220 */ /* 0x000fe20000400000 */
[----:B------:R-:W-:Y:S01]  /*1a00*/  IMAD.U32 R10, R10, 0x10000, RZ ;  /* 0x000100000a0a7824 */ /* 0x000fe200078e00ff */
[----:B------:R-:W-:Y:S01]  /*1a10*/  BSSY B0, `(.L_x_4462) ;  /* 0x0000045000007945 */ /* 0x000fe20003800000 */
[----:B------:R-:W-:Y:S01]  /*1a20*/  FMNMX R5, RZ, R5, !PT ;  /* 0x00000005ff057209 */ /* 0x000fe20007800000 */
[----:B------:R-:W-:Y:S01]  /*1a30*/  IMAD.U32 R6, R12, 0x10000, RZ ;  /* 0x000100000c067824 */ /* 0x000fe200078e00ff */
[----:B------:R-:W-:Y:S01]  /*1a40*/  FSEL R7, R4, RZ, P0 ;  /* 0x000000ff04077208 */ /* 0x000fe20000000000 */
[C---:B------:R-:W-:Y:S01]  /*1a50*/  FADD R4, R10.reuse, R10 ;  /* 0x0000000a0a047221 */ /* 0x040fe20000000000 */
[C---:B------:R-:W-:Y:S01]  /*1a60*/  FSETP.GT.AND P0, PT, R10.reuse, RZ, PT ;  /* 0x000000ff0a00720b */ /* 0x040fe20003f04000 */
[----:B------:R-:W-:Y:S01]  /*1a70*/  FMUL R10, R10, R10 ;  /* 0x0000000a0a0a7220 */ /* 0x000fe20000400000 */
[----:B------:R-:W-:Y:S01]  /*1a80*/  FMUL R5, R5, R8 ;  /* 0x0000000805057220 */ /* 0x000fe20000400000 */
[----:B------:R-:W-:Y:S01]  /*1a90*/  FMUL R8, R8, R7 ;  /* 0x0000000708087220 */ /* 0x000fe20000400000 */
        /* <DEDUP_REMOVED lines=8> */
[C---:B------:R-:W-:Y:S01]  /*1b20*/  IMAD.U32 R7, R37.reuse, 0x10000, RZ ;  /* 0x0001000025077824 */ /* 0x040fe200078e00ff */
[----:B------:R-:W-:Y:S01]  /*1b30*/  PRMT R37, R37, 0x7632, R37 ;  /* 0x0000763225257816 */ /* 0x000fe20000000025 */
[----:B------:R-:W-:Y:S01]  /*1b40*/  IMAD.U32 R5, R12, 0x10000, RZ ;  /* 0x000100000c057824 */ /* 0x000fe200078e00ff */
[----:B------:R-:W-:Y:S01]  /*1b50*/  PRMT R35, R35, 0x7632, R35 ;  /* 0x0000763223237816 */ /* 0x000fe20000000023 */
[C---:B------:R-:W-:Y:S01]  /*1b60*/  FADD R9, R7.reuse, R7 ;  /* 0x0000000707097221 */ /* 0x040fe20000000000 */
[C---:B------:R-:W-:Y:S01]  /*1b70*/  FSETP.GT.AND P0, PT, R7.reuse, RZ, PT ;  /* 0x000000ff0700720b */ /* 0x040fe20003f04000 */
[----:B------:R-:W-:Y:S01]  /*1b80*/  FMUL R7, R7, R7 ;  /* 0x0000000707077220 */ /* 0x000fe20000400000 */
[----:B------:R-:W-:Y:S01]  /*1b90*/  FMUL R12, R4, R5 ;  /* 0x00000005040c7220 */ /* 0x000fe20000400000 */
[C---:B------:R-:W-:Y:S01]  /*1ba0*/  IMAD.U32 R4, R44.reuse, 0x10000, RZ ;  /* 0x000100002c047824 */ /* 0x040fe200078e00ff */
[----:B------:R-:W-:Y:S01]  /*1bb0*/  FMNMX R9, RZ, R9, !PT ;  /* 0x00000009ff097209 */ /* 0x000fe20007800000 */
[----:B------:R-:W-:Y:S01]  /*1bc0*/  IMAD.U32 R37, R37, 0x10000, RZ ;  /* 0x0001000025257824 */ /* 0x000fe200078e00ff */
[----:B------:R-:W-:Y:S01]  /*1bd0*/  FSEL R5, R7, RZ, P0 ;  /* 0x000000ff07057208 */ /* 0x000fe20000000000 */
[----:B------:R-:W-:Y:S01]  /*1be0*/  IMAD.U32 R35, R35, 0x10000, RZ ;  /* 0x0001000023237824 */ /* 0x000fe200078e00ff */
[----:B------:R-:W-:Y:S01]  /*1bf0*/  PRMT R44, R44, 0x7632, R44 ;  /* 0x000076322c2c7816 */ /* 0x000fe2000000002c */
[----:B------:R-:W-:Y:S01]  /*1c00*/  FMUL R7, R9, R34 ;  /* 0x0000002209077220 */ /* 0x000fe20000400000 */
[----:B------:R-:W-:Y:S01]  /*1c10*/  FSETP.GT.AND P0, PT, R37, RZ, PT ;  /* 0x000000ff2500720b */ /* 0x000fe20003f04000 */
[----:B------:R-:W-:Y:S01]  /*1c20*/  FMUL R34, R34, R5 ;  /* 0x0000000522227220 */ /* 0x000fe20000400000 */
[----:B------:R-:W-:Y:S01]  /*1c30*/  FMNMX R45, R45, |R6|, !PT ;  /* 0x400000062d2d7209 */ /* 0x000fe20007800000 */
[----:B------:R-:W-:Y:S01]  /*1c40*/  FMUL R7, R7, R4 ;  /* 0x0000000407077220 */ /* 0x000fe20000400000 */
[C---:B------:R-:W-:Y:S01]  /*1c50*/  FADD R4, R37.reuse, R37 ;  /* 0x0000002525047221 */ /* 0x040fe20000000000 */
[----:B------:R-:W-:Y:S01]  /*1c60*/  FMUL R37, R37, R37 ;  /* 0x0000002525257220 */ /* 0x000fe20000400000 */
[----:B------:R-:W-:Y:S01]  /*1c70*/  IMAD.U32 R9, R44, 0x10000, RZ ;  /* 0x000100002c097824 */ /* 0x000fe200078e00ff */
[----:B------:R-:W-:Y:S01]  /*1c80*/  @P1 LEA R5, P4, R54, UR20, 0x6 ;  /* 0x0000001436051c11 */ /* 0x000fe2000f8830ff */
[----:B------:R-:W-:Y:S01]  /*1c90*/  FMUL R47, R6, UR12 ;  /* 0x0000000c062f7c20 */ /* 0x000fe20008400000 */
[----:B------:R-:W-:Y:S01]  /*1ca0*/  FMNMX R4, RZ, R4, !PT ;  /* 0x00000004ff047209 */ /* 0x000fe20007800000 */
[----:B------:R-:W-:Y:S01]  /*1cb0*/  FMUL R44, R7, UR12 ;  /* 0x0000000c072c7c20 */ /* 0x000fe20008400000 */
[----:B------:R-:W-:-:S02]  /*1cc0*/  FSEL R10, R37, RZ, P0 ;  /* 0x000000ff250a7208 */ /* 0x000fc40000000000 */
[----:B------:R-:W-:Y:S01]  /*1cd0*/  IADD3 R0, P0, R0, R2, RZ ;  /* 0x0000000200007210 */ /* 0x000fe20007f1e0ff */
[----:B------:R-:W-:Y:S01]  /*1ce0*/  FMUL R4, R4, R35 ;  /* 0x0000002304047220 */ /* 0x000fe20000400000 */
[C---:B------:R-:W-:Y:S01]  /*1cf0*/  FMNMX R6, |R12|.reuse, R45, !PT ;  /* 0x0000002d0c067209 */ /* 0x040fe20007800200 */
[----:B------:R-:W-:Y:S01]  /*1d00*/  FMUL R37, R35, R10 ;  /* 0x0000000a23257220 */ /* 0x000fe20000400000 */
[----:B------:R-:W-:Y:S01]  /*1d10*/  FMUL R12, R12, UR12 ;  /* 0x0000000c0c0c7c20 */ /* 0x000fe20008400000 */
[----:B------:R-:W-:Y:S01]  /*1d20*/  FMUL R9, R4, R9 ;  /* 0x0000000904097220 */ /* 0x000fe20000400000 */
[----:B------:R-:W-:Y:S01]  /*1d30*/  @P1 LEA R4, P2, R0, R5, 0x2 ;  /* 0x0000000500041211 */ /* 0x000fe200078410ff */
[----:B------:R-:W-:Y:S01]  /*1d40*/  IMAD.X R35, RZ, RZ, R36, P0 ;  /* 0x000000ffff237224 */ /* 0x000fe200000e0624 */
[----:B------:R-:W-:Y:S02]  /*1d50*/  @P1 LEA.HI.X R5, R54, UR21, R53, 0x6, P4 ;  /* 0x0000001536051c11 */ /* 0x000fe4000a0f3435 */
[----:B------:R-:W-:-:S02]  /*1d60*/  @P1 F2FP.BF16.F32.PACK_AB R45, R12, R47 ;  /* 0x0000002f0c2d123e */ /* 0x000fc400000010ff */
[----:B------:R-:W-:Y:S02]  /*1d70*/  @P1 LEA.HI.X R5, R0, R5, R35, 0x2, P2 ;  /* 0x0000000500051211 */ /* 0x000fe400010f1423 */
[----:B------:R-:W-:Y:S02]  /*1d80*/  FMNMX R6, |R7|, R6, !PT ;  /* 0x0000000607067209 */ /* 0x000fe40007800200 */
[----:B------:R-:W-:Y:S01]  /*1d90*/  F2FP.BF16.F32.PACK_AB R10, R44, R47 ;  /* 0x0000002f2c0a723e */ /* 0x000fe200000010ff */
[----:B------:R0:W-:Y:S01]  /*1da0*/  @P1 STG.E desc[UR8][R4.64], R45 ;  /* 0x0000002d04001986 */ /* 0x0001e2000c101908 */
[C---:B------:R-:W-:Y:S01]  /*1db0*/  FMNMX R57, |R9|.reuse, R6, !PT ;  /* 0x0000000609397209 */ /* 0x040fe20007800200 */
[----:B------:R-:W-:Y:S01]  /*1dc0*/  FMUL R9, R9, UR12 ;  /* 0x0000000c09097c20 */ /* 0x000fe20008400000 */
[----:B------:R-:W-:Y:S06]  /*1dd0*/  @!P1 BRA `(.L_x_4463) ;  /* 0x0000000000209947 */ /* 0x000fec0003800000 */
[----:B0-----:R-:W-:Y:S02]  /*1de0*/  LEA R4, P4, R54, UR20, 0x6 ;  /* 0x0000001436047c11 */ /* 0x001fe4000f8830ff */
[----:B------:R-:W-:Y:S02]  /*1df0*/  IADD3 R5, P0, R0, UR6, RZ ;  /* 0x0000000600057c10 */ /* 0x000fe4000ff1e0ff */
[----:B------:R-:W-:Y:S02]  /*1e00*/  LEA.HI.X R7, R54, UR21, R53, 0x6, P4 ;  /* 0x0000001536077c11 */ /* 0x000fe4000a0f3435 */
[----:B------:R-:W-:Y:S02]  /*1e10*/  LEA R4, P2, R5, R4, 0x2 ;  /* 0x0000000405047211 */ /* 0x000fe400078410ff */
[----:B------:R-:W-:-:S04]  /*1e20*/  IADD3.X R6, R35, UR7, RZ, P0, !PT ;  /* 0x0000000723067c10 */ /* 0x000fc800087fe4ff */
[----:B------:R-:W-:Y:S02]  /*1e30*/  LEA.HI.X R5, R5, R7, R6, 0x2, P2 ;  /* 0x0000000705057211 */ /* 0x000fe400010f1406 */
[----:B------:R-:W-:-:S05]  /*1e40*/  F2FP.BF16.F32.PACK_AB R7, R9, R44 ;  /* 0x0000002c0907723e */ /* 0x000fca00000010ff */
[----:B------:R1:W-:Y:S02]  /*1e50*/  STG.E desc[UR8][R4.64], R7 ;  /* 0x0000000704007986 */ /* 0x0003e4000c101908 */
.L_x_4463:
[----:B------:R-:W-:Y:S05]  /*1e60*/  BSYNC B0 ;  /* 0x0000000000007941 */ /* 0x000fea0003800000 */
.L_x_4462:
[----:B------:R-:W-:Y:S01]  /*1e70*/  @P1 LEA R6, P0, R0, R42, 0x2 ;  /* 0x0000002a00061211 */ /* 0x000fe200078010ff */
[----:B------:R-:W-:Y:S01]  /*1e80*/  FMUL R44, R8, UR12 ;  /* 0x0000000c082c7c20 */ /* 0x000fe20008400000 */
[----:B------:R-:W-:Y:S01]  /*1e90*/  FMUL R3, R46, UR12 ;  /* 0x0000000c2e037c20 */ /* 0x000fe20008400000 */
[----:B0-----:R-:W-:Y:S01]  /*1ea0*/  FMNMX R45, |R8|, R57, !PT ;  /* 0x00000039082d7209 */ /* 0x001fe20007800200 */
[----:B------:R-:W-:Y:S01]  /*1eb0*/  FMUL R57, R34, UR12 ;  /* 0x0000000c22397c20 */ /* 0x000fe20008400000 */
[C---:B-1----:R-:W-:Y:S01]  /*1ec0*/  @P1 LEA.HI.X R7, R0.reuse, R27, R35, 0x2, P0 ;  /* 0x0000001b00071211 */ /* 0x042fe200000f1423 */
[----:B------:R-:W-:Y:S01]  /*1ed0*/  VIADD R8, R23, 0x1d ;  /* 0x0000001d17087836 */ /* 0x000fe20000000000 */
[----:B------:R-:W-:Y:S01]  /*1ee0*/  @P1 IADD3 R0, P0, R0, UR6, RZ ;  /* 0x0000000600001c10 */ /* 0x000fe2000ff1e0ff */
[----:B------:R-:W-:Y:S01]  /*1ef0*/  BSSY B0, `(.L_x_4464) ;  /* 0x000002f000007945 */ /* 0x000fe20003800000 */
[----:B------:R-:W-:Y:S01]  /*1f00*/  FMNMX R45, |R46|, R45, !PT ;  /* 0x0000002d2e2d7209 */ /* 0x000fe20007800200 */
[----:B------:R-:W-:Y:S01]  /*1f10*/  FMUL R46, R37, UR12 ;  /* 0x0000000c252e7c20 */ /* 0x000fe20008400000 */
[----:B------:R-:W-:-:S02]  /*1f20*/  @P1 IADD3.X R35, R35, UR7, RZ, P0, !PT ;  /* 0x0000000723231c10 */ /* 0x000fc400087fe4ff */
[----:B------:R-:W-:Y:S02]  /*1f30*/  @P1 F2FP.BF16.F32.PACK_AB R47, R3, R44 ;  /* 0x0000002c032f123e */ /* 0x000fe400000010ff */
[----:B------:R-:W-:Y:S02]  /*1f40*/  @P1 LEA R4, P0, R0, R42, 0x2 ;  /* 0x0000002a00041211 */ /* 0x000fe400078010ff */
[----:B------:R-:W-:Y:S01]  /*1f50*/  LOP3.LUT R8, R8, 0x1f, RZ, 0xc0, !PT ;  /* 0x0000001f08087812 */ /* 0x000fe200078ec0ff */
[----:B------:R0:W-:Y:S01]  /*1f60*/  @P1 STG.E desc[UR8][R6.64], R47 ;  /* 0x0000002f06001986 */ /* 0x0001e2000c101908 */
[----:B------:R-:W-:Y:S02]  /*1f70*/  @P1 LEA.HI.X R5, R0, R27, R35, 0x2, P0 ;  /* 0x0000001b00051211 */ /* 0x000fe400000f1423 */
[----:B------:R-:W-:Y:S02]  /*1f80*/  @P1 F2FP.BF16.F32.PACK_AB R35, R46, R57 ;  /* 0x000000392e23123e */ /* 0x000fe400000010ff */
[----:B------:R-:W-:-:S03]  /*1f90*/  FMNMX R34, |R34|, R45, !PT ;  /* 0x0000002d22227209 */ /* 0x000fc60007800200 */
[----:B------:R1:W-:Y:S01]  /*1fa0*/  @P1 STG.E desc[UR8][R4.64], R35 ;  /* 0x0000002304001986 */ /* 0x0003e2000c101908 */
[----:B------:R-:W-:Y:S01]  /*1fb0*/  FMNMX R37, |R37|, R34, !PT ;  /* 0x0000002225257209 */ /* 0x000fe20007800200 */
[----:B0-----:R-:W-:Y:S01]  /*1fc0*/  IMAD.U32 R7, RZ, RZ, UR6 ;  /* 0x00000006ff077e24 */ /* 0x001fe2000f8e00ff */
[----:B------:R-:W-:-:S04]  /*1fd0*/  F2FP.BF16.F32.PACK_AB R6, R46, R3 ;  /* 0x000000032e06723e */ /* 0x000fc800000010ff */
[----:B------:R-:W-:Y:S01]  /*1fe0*/  LEA R0, P1, R7, R2, 0x1 ;  /* 0x0000000207007211 */ /* 0x000fe200078208ff */
[----:B------:R-:W-:-:S05]  /*1ff0*/  VIADD R2, R22, 0x3 ;  /* 0x0000000316027836 */ /* 0x000fca0000000000 */
[----:B------:R-:W-:Y:S01]  /*2000*/  ISETP.GE.U32.AND P0, PT, R2, R21, PT ;  /* 0x000000150200720c */ /* 0x000fe20003f06070 */
[----:B------:R-:W-:-:S03]  /*2010*/  IMAD.U32 R2, RZ, RZ, UR7 ;  /* 0x00000007ff027e24 */ /* 0x000fc6000f8e00ff */
[C---:B------:R-:W-:Y:S02]  /*2020*/  ISETP.LT.U32.AND P0, PT, R8.reuse, R39, !P0 ;  /* 0x000000270800720c */ /* 0x040fe40004701070 */
[----:B------:R-:W-:Y:S02]  /*2030*/  LEA.HI.X R36, R7, R36, R2, 0x1, P1 ;  /* 0x0000002407247211 */ /* 0x000fe400008f0c02 */
[C---:B------:R-:W-:Y:S02]  /*2040*/  IADD3 R2, P1, P2, R8.reuse, UR5, R32 ;  /* 0x0000000508027c10 */ /* 0x040fe4000fa3e020 */
[----:B------:R-:W-:Y:S02]  /*2050*/  IADD3 R32, P4, R8, R0, RZ ;  /* 0x0000000008207210 */ /* 0x000fe40007f9e0ff */
[----:B------:R-:W-:Y:S02]  /*2060*/  IADD3.X R3, RZ, UR7, R33, P1, P2 ;  /* 0x00000007ff037c10 */ /* 0x000fe40008fe4421 */
[----:B------:R-:W-:Y:S01]  /*2070*/  F2FP.BF16.F32.PACK_AB R7, R57, R44 ;  /* 0x0000002c3907723e */ /* 0x000fe200000010ff */
[----:B------:R-:W-:-:S02]  /*2080*/  IMAD.X R33, RZ, RZ, R36, P4 ;  /* 0x000000ffff217224 */ /* 0x000fc400020e0624 */
[----:B------:R-:W-:Y:S01]  /*2090*/  @!P0 CS2R R46, SRZ ;  /* 0x00000000002e8805 */ /* 0x000fe2000001ff00 */
[----:B------:R-:W-:Y:S01]  /*20a0*/  @!P0 IMAD.MOV.U32 R48, RZ, RZ, RZ ;  /* 0x000000ffff308224 */ /* 0x000fe200078e00ff */
[----:B-1----:R-:W-:Y:S06]  /*20b0*/  @!P0 BRA `(.L_x_4465) ;  /* 0x0000000000488947 */ /* 0x002fec0003800000 */
[----:B------:R-:W-:Y:S02]  /*20c0*/  IADD3 R5, P1, R32, UR13, RZ ;  /* 0x0000000d20057c10 */ /* 0x000fe4000ff3e0ff */
[----:B------:R-:W-:Y:S02]  /*20d0*/  LEA R35, P6, R54, UR10, 0x6 ;  /* 0x0000000a36237c11 */ /* 0x000fe4000f8c30ff */
[----:B------:R-:W-:Y:S01]  /*20e0*/  IADD3.X R34, R33, UR14, RZ, P1, !PT ;  /* 0x0000000e21227c10 */ /* 0x000fe20008ffe4ff */
[C---:B------:R-:W-:Y:S01]  /*20f0*/  IMAD.SHL.U32 R4, R5.reuse, 0x4, RZ ;  /* 0x0000000405047824 */ /* 0x040fe200078e00ff */
[----:B------:R-:W-:Y:S02]  /*2100*/  ULOP3.LUT UR15, UR7, 0x3fffffff, URZ, 0xc0, !UPT ;  /* 0x3fffffff070f7892 */ /* 0x000fe4000f8ec03f */
[----:B------:R-:W-:Y:S02]  /*2110*/  SHF.L.U64.HI R5, R5, 0x2, R34 ;  /* 0x0000000205057819 */ /* 0x000fe40000010222 */
[----:B------:R-:W-:-:S02]  /*2120*/  IADD3 R44, P2, R4, R35, RZ ;  /* 0x00000023042c7210 */ /* 0x000fc40007f5e0ff */
[----:B------:R-:W-:Y:S02]  /*2130*/  LEA.HI.X R34, R54, UR11, R53, 0x6, P6 ;  /* 0x0000000b36227c11 */ /* 0x000fe4000b0f3435 */
[----:B------:R-:W-:Y:S02]  /*2140*/  IADD3 R4, P4, P5, R4, UR13, R35 ;  /* 0x0000000d04047c10 */ /* 0x000fe4000fd9e023 */
[----:B------:R-:W-:Y:S01]  /*2150*/  IADD3 R46, P1, R2, UR5, RZ ;  /* 0x00000005022e7c10 */ /* 0x000fe2000ff3e0ff */
[C-C-:B------:R-:W-:Y:S01]  /*2160*/  IMAD.X R45, R5.reuse, 0x1, R34.reuse, P2 ;  /* 0x00000001052d7824 */ /* 0x140fe200010e0622 */
[----:B------:R-:W-:Y:S02]  /*2170*/  IADD3.X R5, R5, UR14, R34, P4, P5 ;  /* 0x0000000e05057c10 */ /* 0x000fe4000a7ea422 */
[----:B------:R-:W-:Y:S02]  /*2180*/  IADD3.X R35, R3, UR15, RZ, P1, !PT ;  /* 0x0000000f03237c10 */ /* 0x000fe40008ffe4ff */
[C---:B------:R-:W-:Y:S01]  /*2190*/  LEA R34, P1, R46.reuse, R55, 0x2 ;  /* 0x000000372e227211 */ /* 0x040fe200078210ff */
[----:B------:R0:W5:Y:S03]  /*21a0*/  LDG.E R48, desc[UR8][R44.64] ;  /* 0x000000082c307981 */ /* 0x000166000c1e1900 */
[----:B------:R-:W-:Y:S01]  /*21b0*/  LEA.HI.X R35, R46, R51, R35, 0x2, P1 ;  /* 0x000000332e237211 */ /* 0x000fe200008f1423 */
[----:B------:R0:W5:Y:S04]  /*21c0*/  LDG.E R47, desc[UR8][R4.64] ;  /* 0x00000008042f7981 */ /* 0x000168000c1e1900 */
[----:B------:R0:W5:Y:S04]  /*21d0*/  LDG.E R46, desc[UR8][R34.64] ;  /* 0x00000008222e7981 */ /* 0x000168000c1e1900 */
.L_x_4465:
[----:B------:R-:W-:Y:S05]  /*21e0*/  BSYNC B0 ;  /* 0x0000000000007941 */ /* 0x000fea0003800000 */
.L_x_4464:
[----:B------:R-:W-:Y:S01]  /*21f0*/  BSSY B0, `(.L_x_4466) ;  /* 0x000001e000007945 */ /* 0x000fe20003800000 */
[----:B0-----:R-:W-:Y:S01]  /*2200*/  @!P0 CS2R R44, SRZ ;  /* 0x00000000002c8805 */ /* 0x001fe2000001ff00 */
[----:B------:R-:W-:Y:S02]  /*2210*/  @!P0 IMAD.MOV.U32 R56, RZ, RZ, RZ ;  /* 0x000000ffff388224 */ /* 0x000fe400078e00ff */
[----:B------:R-:W-:Y:S05]  /*2220*/  @!P0 BRA `(.L_x_4467) ;  /* 0x0000000000688947 */ /* 0x000fea0003800000 */
[----:B------:R-:W-:Y:S01]  /*2230*/  IMAD.U32 R5, RZ, RZ, UR16 ;  /* 0x00000010ff057e24 */ /* 0x000fe2000f8e00ff */
[----:B------:R-:W-:Y:S01]  /*2240*/  UIMAD UR5, UR17, 0x3, URZ ;  /* 0x00000003110578a4 */ /* 0x000fe2000f8e023f */
[----:B------:R-:W-:Y:S02]  /*2250*/  IMAD.U32 R4, RZ, RZ, UR6 ;  /* 0x00000006ff047e24 */ /* 0x000fe4000f8e00ff */
[----:B------:R-:W-:Y:S01]  /*2260*/  IMAD.WIDE.U32 R2, R5, 0x3, R2 ;  /* 0x0000000305027825 */ /* 0x000fe200078e0002 */
[----:B------:R-:W-:-:S03]  /*2270*/  LEA R5, P4, R54, UR10, 0x6 ;  /* 0x0000000a36057c11 */ /* 0x000fc6000f8830ff */
[----:B------:R-:W-:Y:S01]  /*2280*/  VIADD R3, R3, UR5 ;  /* 0x0000000503037c36 */ /* 0x000fe20008000000 */
[----:B------:R-:W-:Y:S01]  /*2290*/  LEA R34, P1, R2, R55, 0x2 ;  /* 0x0000003702227211 */ /* 0x000fe200078210ff */
[----:B------:R-:W-:Y:S01]  /*22a0*/  UIMAD UR5, UR7, 0x3, URZ ;  /* 0x00000003070578a4 */ /* 0x000fe2000f8e023f */
[----:B------:R-:W-:Y:S02]  /*22b0*/  LEA R45, P5, R4, R5, 0x1 ;  /* 0x00000005042d7211 */ /* 0x000fe400078a08ff */
[----:B------:R-:W-:Y:S01]  /*22c0*/  LEA.HI.X R35, R2, R51, R3, 0x2, P1 ;  /* 0x0000003302237211 */ /* 0x000fe200008f1403 */
[----:B------:R-:W-:-:S04]  /*22d0*/  IMAD.U32 R3, RZ, RZ, UR6 ;  /* 0x00000006ff037e24 */ /* 0x000fc8000f8e00ff */
[----:B------:R-:W-:Y:S01]  /*22e0*/  IMAD.WIDE.U32 R2, R3, 0x3, R32 ;  /* 0x0000000303027825 */ /* 0x000fe200078e0020 */
[----:B------:R-:W-:Y:S01]  /*22f0*/  LEA.HI.X R52, R54, UR11, R53, 0x6, P4 ;  /* 0x0000000b36347c11 */ /* 0x000fe2000a0f3435 */
[----:B------:R0:W5:Y:S02]  /*2300*/  LDG.E R44, desc[UR8][R34.64] ;  /* 0x00000008222c7981 */ /* 0x000164000c1e1900 */
[----:B------:R-:W-:-:S05]  /*2310*/  VIADD R3, R3, UR5 ;  /* 0x0000000503037c36 */ /* 0x000fca0008000000 */
[C---:B------:R-:W-:Y:S01]  /*2320*/  SHF.L.U64.HI R3, R2.reuse, 0x2, R3 ;  /* 0x0000000202037819 */ /* 0x040fe20000010203 */
[----:B------:R-:W-:Y:S02]  /*2330*/  IMAD.SHL.U32 R2, R2, 0x4, RZ ;  /* 0x0000000402027824 */ /* 0x000fe400078e00ff */
[----:B------:R-:W-:-:S03]  /*2340*/  IMAD.U32 R56, RZ, RZ, UR7 ;  /* 0x00000007ff387e24 */ /* 0x000fc6000f8e00ff */
[C---:B------:R-:W-:Y:S01]  /*2350*/  IADD3 R4, P1, R2.reuse, R5, RZ ;  /* 0x0000000502047210 */ /* 0x040fe20007f3e0ff */
[----:B------:R-:W-:Y:S01]  /*2360*/  IMAD.U32 R5, RZ, RZ, UR6 ;  /* 0x00000006ff057e24 */ /* 0x000fe2000f8e00ff */
[----:B------:R-:W-:-:S04]  /*2370*/  IADD3 R2, P2, R2, R45, RZ ;  /* 0x0000002d02027210 */ /* 0x000fc80007f5e0ff */
[----:B------:R-:W-:Y:S01]  /*2380*/  LEA.HI.X R56, R5, R52, R56, 0x1, P5 ;  /* 0x0000003405387211 */ /* 0x000fe200028f0c38 */
[----:B------:R-:W-:-:S04]  /*2390*/  IMAD.X R5, R3, 0x1, R52, P1 ;  /* 0x0000000103057824 */ /* 0x000fc800008e0634 */
[----:B------:R-:W-:Y:S01]  /*23a0*/  IMAD.X R3, R3, 0x1, R56, P2 ;  /* 0x0000000103037824 */ /* 0x000fe200010e0638 */
[----:B------:R0:W5:Y:S04]  /*23b0*/  LDG.E R45, desc[UR8][R4.64] ;  /* 0x00000008042d7981 */ /* 0x000168000c1e1900 */
[----:B------:R0:W5:Y:S02]  /*23c0*/  LDG.E R56, desc[UR8][R2.64] ;  /* 0x0000000802387981 */ /* 0x000164000c1e1900 */
.L_x_4467:
[----:B------:R-:W-:Y:S05]  /*23d0*/  BSYNC B0 ;  /* 0x0000000000007941 */ /* 0x000fea0003800000 */
.L_x_4466:
[C---:B0----5:R-:W-:Y:S01]  /*23e0*/  PRMT R2, R50.reuse, 0x7632, R2 ;  /* 0x0000763232027816 */ /* 0x061fe20000000002 */
[----:B------:R-:W-:Y:S01]  /*23f0*/  IMAD.U32 R50, R50, 0x10000, RZ ;  /* 0x0001000032327824 */ /* 0x000fe200078e00ff */
[C---:B------:R-:W-:Y:S01]  /*2400*/  PRMT R3, R49.reuse, 0x7632, R3 ;  /* 0x0000763231037816 */ /* 0x040fe20000000003 */
[----:B------:R-:W-:Y:S01]  /*2410*/  IMAD.U32 R49, R49, 0x10000, RZ ;  /* 0x0001000031317824 */ /* 0x000fe200078e00ff */
[----:B------:R-:W-:Y:S01]  /*2420*/  BSSY B0, `(.L_x_4468) ;  /* 0x0000049000007945 */ /* 0x000fe20003800000 */
[----:B------:R-:W-:Y:S02]  /*2430*/  IMAD.U32 R4, R2, 0x10000, RZ ;  /* 0x0001000002047824 */ /* 0x000fe400078e00ff */
[C---:B------:R-:W-:Y:S01]  /*2440*/  FADD R2, R50.reuse, R50 ;  /* 0x0000003232027221 */ /* 0x040fe20000000000 */
[----:B------:R-:W-:Y:S01]  /*2450*/  IMAD.U32 R52, R3, 0x10000, RZ ;  /* 0x0001000003347824 */ /* 0x000fe200078e00ff */
[----:B------:R-:W-:Y:S01]  /*2460*/  FSETP.GT.AND P1, PT, R50, RZ, PT ;  /* 0x000000ff3200720b */ /* 0x000fe20003f24000 */
[C---:B------:R-:W-:Y:S01]  /*2470*/  FADD R5, R4.reuse, R4 ;  /* 0x0000000404057221 */ /* 0x040fe20000000000 */
[C---:B------:R-:W-:Y:S01]  /*2480*/  FSETP.GT.AND P2, PT, R4.reuse, RZ, PT ;  /* 0x000000ff0400720b */ /* 0x040fe20003f44000 */
[----:B------:R-:W-:Y:S01]  /*2490*/  FMUL R4, R4, R4 ;  /* 0x0000000404047220 */ /* 0x000fe20000400000 */
[----:B------:R-:W-:Y:S01]  /*24a0*/  FMNMX R2, RZ, R2, !PT ;  /* 0x00000002ff027209 */ /* 0x000fe20007800000 */
[----:B------:R-:W-:Y:S01]  /*24b0*/  FMUL R50, R50, R50 ;  /* 0x0000003232327220 */ /* 0x000fe20000400000 */
[----:B------:R-:W-:-:S02]  /*24c0*/  FMNMX R3, RZ, R5, !PT ;  /* 0x00000005ff037209 */ /* 0x000fc40007800000 */
[----:B------:R-:W-:Y:S01]  /*24d0*/  FSEL R5, R4, RZ, P2 ;  /* 0x000000ff04057208 */ /* 0x000fe20001000000 */
[----:B------:R-:W-:Y:S01]  /*24e0*/  FMUL R2, R2, R49 ;  /* 0x0000003102027220 */ /* 0x000fe20000400000 */
[----:B------:R-:W-:Y:S02]  /*24f0*/  IMAD.U32 R4, R41, 0x10000, RZ ;  /* 0x0001000029047824 */ /* 0x000fe400078e00ff */
[----:B------:R-:W-:Y:S01]  /*2500*/  FMUL R3, R3, R52 ;  /* 0x0000003403037220 */ /* 0x000fe20000400000 */
[----:B------:R-:W-:Y:S01]  /*2510*/  FSEL R50, R50, RZ, P1 ;  /* 0x000000ff32327208 */ /* 0x000fe20000800000 */
[----:B------:R-:W-:Y:S01]  /*2520*/  FMUL R52, R52, R5 ;  /* 0x0000000534347220 */ /* 0x000fe20000400000 */
[----:B------:R-:W-:Y:S01]  /*2530*/  IMAD.U32 R5, R38, 0x10000, RZ ;  /* 0x0001000026057824 */ /* 0x000fe200078e00ff */
[----:B------:R-:W-:Y:S02]  /*2540*/  FSETP.GT.AND P1, PT, R4, RZ, PT ;  /* 0x000000ff0400720b */ /* 0x000fe40003f24000 */
[----:B------:R-:W-:Y:S01]  /*2550*/  PRMT R38, R38, 0x7632, R38 ;  /* 0x0000763226267816 */ /* 0x000fe20000000026 */
[----:B------:R-:W-:Y:S01]  /*2560*/  FMUL R2, R2, R5 ;  /* 0x0000000502027220 */ /* 0x000fe20000400000 */
[C---:B------:R-:W-:Y:S01]  /*2570*/  FADD R5, R4.reuse, R4 ;  /* 0x0000000404057221 */ /* 0x040fe20000000000 */
[----:B------:R-:W-:Y:S01]  /*2580*/  FMUL R4, R4, R4 ;  /* 0x0000000404047220 */ /* 0x000fe20000400000 */
[----:B------:R-:W-:Y:S01]  /*2590*/  FMUL R49, R49, R50 ;  /* 0x0000003231317220 */ /* 0x000fe20000400000 */
[----:B------:R-:W-:-:S02]  /*25a0*/  IMAD.U32 R38, R38, 0x10000, RZ ;  /* 0x0001000026267824 */ /* 0x000fc400078e00ff */
[----:B------:R-:W-:Y:S02]  /*25b0*/  FMNMX R5, RZ, R5, !PT ;  /* 0x00000005ff057209 */ /* 0x000fe40007800000 */
[----:B------:R-:W-:Y:S01]  /*25c0*/  FSEL R35, R4, RZ, P1 ;  /* 0x000000ff04237208 */ /* 0x000fe20000800000 */
[C---:B------:R-:W-:Y:S01]  /*25d0*/  IMAD.U32 R4, R40.reuse, 0x10000, RZ ;  /* 0x0001000028047824 */ /* 0x040fe200078e00ff */
[----:B------:R-:W-:Y:S01]  /*25e0*/  PRMT R40, R40, 0x7632, R40 ;  /* 0x0000763228287816 */ /* 0x000fe20000000028 */
[----:B------:R-:W-:Y:S02]  /*25f0*/  FMUL R3, R3, R38 ;  /* 0x0000002603037220 */ /* 0x000fe40000400000 */
[----:B------:R-:W-:Y:S01]  /*2600*/  FMUL R34, R5, R4 ;  /* 0x0000000405227220 */ /* 0x000fe20000400000 */
[----:B------:R-:W-:Y:S01]  /*2610*/  FMUL R5, R4, R35 ;  /* 0x0000002304057220 */ /* 0x000fe20000400000 */
[----:B------:R-:W-:Y:S01]  /*2620*/  PRMT R4, R41, 0x7632, R4 ;  /* 0x0000763229047816 */ /* 0x000fe20000000004 */
[C---:B------:R-:W-:Y:S01]  /*2630*/  IMAD.U32 R35, R43.reuse, 0x10000, RZ ;  /* 0x000100002b237824 */ /* 0x040fe200078e00ff */
[----:B------:R-:W-:-:S03]  /*2640*/  PRMT R43, R43, 0x7632, R43 ;  /* 0x000076322b2b7816 */ /* 0x000fc6000000002b */
[----:B------:R-:W-:Y:S02]  /*2650*/  IMAD.U32 R4, R4, 0x10000, RZ ;  /* 0x0001000004047824 */ /* 0x000fe400078e00ff */
[----:B------:R-:W-:Y:S01]  /*2660*/  FMUL R41, R34, R35 ;  /* 0x0000002322297220 */ /* 0x000fe20000400000 */
[----:B------:R-:W-:Y:S02]  /*2670*/  IMAD.U32 R35, R40, 0x10000, RZ ;  /* 0x0001000028237824 */ /* 0x000fe400078e00ff */
[C---:B------:R-:W-:Y:S01]  /*2680*/  FADD R34, R4.reuse, R4 ;  /* 0x0000000404227221 */ /* 0x040fe20000000000 */
[C---:B------:R-:W-:Y:S01]  /*2690*/  FSETP.GT.AND P1, PT, R4.reuse, RZ, PT ;  /* 0x000000ff0400720b */ /* 0x040fe20003f24000 */
[----:B------:R-:W-:Y:S01]  /*26a0*/  FMUL R4, R4, R4 ;  /* 0x0000000404047220 */ /* 0x000fe20000400000 */
[----:B------:R-:W-:Y:S02]  /*26b0*/  IMAD.U32 R43, R43, 0x10000, RZ ;  /* 0x000100002b2b7824 */ /* 0x000fe400078e00ff */
[----:B------:R-:W-:-:S02]  /*26c0*/  FMNMX R34, RZ, R34, !PT ;  /* 0x00000022ff227209 */ /* 0x000fc40007800000 */
[----:B------:R-:W-:Y:S02]  /*26d0*/  FSEL R4, R4, RZ, P1 ;  /* 0x000000ff04047208 */ /* 0x000fe40000800000 */
[----:B------:R-:W-:Y:S01]  /*26e0*/  IADD3 R40, P1, R11, R0, RZ ;  /* 0x000000000b287210 */ /* 0x000fe20007f3e0ff */
[----:B------:R-:W-:Y:S01]  /*26f0*/  FMUL R34, R34, R35 ;  /* 0x0000002322227220 */ /* 0x000fe20000400000 */
[----:B------:R-:W-:Y:S01]  /*2700*/  FMNMX R0, R37, |R2|, !PT ;  /* 0x4000000225007209 */ /* 0x000fe20007800000 */
[----:B------:R-:W-:Y:S01]  /*2710*/  FMUL R4, R35, R4 ;  /* 0x0000000423047220 */ /* 0x000fe20000400000 */
[----:B------:R-:W-:Y:S01]  /*2720*/  @P3 LEA R35, P2, R54, UR20, 0x6 ;  /* 0x0000001436233c11 */ /* 0x000fe2000f8430ff */
[----:B------:R-:W-:Y:S01]  /*2730*/  FMUL R38, R34, R43 ;  /* 0x0000002b22267220 */ /* 0x000fe20000400000 */
[----:B------:R-:W-:Y:S01]  /*2740*/  IMAD.X R37, RZ, RZ, R36, P1 ;  /* 0x000000ffff257224 */ /* 0x000fe200008e0624 */
[C---:B------:R-:W-:Y:S01]  /*2750*/  FMNMX R0, |R3|.reuse, R0, !PT ;  /* 0x0000000003007209 */ /* 0x040fe20007800200 */
[----:B------:R-:W-:Y:S01]  /*2760*/  FMUL R2, R2, UR12 ;  /* 0x0000000c02027c20 */ /* 0x000fe20008400000 */
[----:B------:R-:W-:Y:S01]  /*2770*/  @P3 LEA R34, P1, R40, R35, 0x2 ;  /* 0x0000002328223211 */ /* 0x000fe200078210ff */
[----:B------:R-:W-:Y:S01]  /*2780*/  FMUL R3, R3, UR12 ;  /* 0x0000000c03037c20 */ /* 0x000fe20008400000 */
[----:B------:R-:W-:-:S02]  /*2790*/  @P3 LEA.HI.X R35, R54, UR21, R53, 0x6, P2 ;  /* 0x0000001536233c11 */ /* 0x000fc400090f3435 */
[C---:B------:R-:W-:Y:S01]  /*27a0*/  FMNMX R43, |R41|.reuse, R0, !PT ;  /* 0x00000000292b7209 */ /* 0x040fe20007800200 */
[----:B------:R-:W-:Y:S01]  /*27b0*/  FMUL R41, R41, UR12 ;  /* 0x0000000c29297c20 */ /* 0x000fe20008400000 */
[----:B------:R-:W-:Y:S01]  /*27c0*/  @P3 LEA.HI.X R35, R40, R35, R37, 0x2, P1 ;  /* 0x0000002328233211 */ /* 0x000fe200008f1425 */
[C---:B------:R-:W-:Y:S01]  /*27d0*/  FMUL R0, R38.reuse, UR12 ;  /* 0x0000000c26007c20 */ /* 0x040fe20008400000 */
[-C--:B------:R-:W-:Y:S02]  /*27e0*/  @P3 F2FP.BF16.F32.PACK_AB R51, R3, R2.reuse ;  /* 0x000000020333323e */ /* 0x080fe400000010ff */
[----:B------:R-:W-:Y:S02]  /*27f0*/  F2FP.BF16.F32.PACK_AB R2, R41, R2 ;  /* 0x000000022902723e */ /* 0x000fe400000010ff */
[----:B------:R-:W-:Y:S01]  /*2800*/  FMNMX R50, |R38|, R43, !PT ;  /* 0x0000002b26327209 */ /* 0x000fe20007800200 */
[----:B------:R0:W-:Y:S01]  /*2810*/  @P3 STG.E desc[UR8][R34.64], R51 ;  /* 0x0000003322003986 */ /* 0x0001e2000c101908 */
[----:B------:R-:W-:Y:S05]  /*2820*/  @!P3 BRA `(.L_x_4469) ;  /* 0x000000000020b947 */ /* 0x000fea0003800000 */
[----:B0-----:R-:W-:Y:S02]  /*2830*/  LEA R34, P4, R54, UR20, 0x6 ;  /* 0x0000001436227c11 */ /* 0x001fe4000f8830ff */
[----:B------:R-:W-:Y:S02]  /*2840*/  IADD3 R35, P1, R40, UR6, RZ ;  /* 0x0000000628237c10 */ /* 0x000fe4000ff3e0ff */
[----:B------:R-:W-:Y:S02]  /*2850*/  LEA.HI.X R38, R54, UR21, R53, 0x6, P4 ;  /* 0x0000001536267c11 */ /* 0x000fe4000a0f3435 */
[----:B------:R-:W-:Y:S02]  /*2860*/  LEA R34, P2, R35, R34, 0x2 ;  /* 0x0000002223227211 */ /* 0x000fe400078410ff */
[----:B------:R-:W-:Y:S02]  /*2870*/  IADD3.X R36, R37, UR7, RZ, P1, !PT ;  /* 0x0000000725247c10 */ /* 0x000fe40008ffe4ff */
[----:B------:R-:W-:-:S02]  /*2880*/  F2FP.BF16.F32.PACK_AB R41, R0, R41 ;  /* 0x000000290029723e */ /* 0x000fc400000010ff */
[----:B------:R-:W-:-:S05]  /*2890*/  LEA.HI.X R35, R35, R38, R36, 0x2, P2 ;  /* 0x0000002623237211 */ /* 0x000fca00010f1424 */
[----:B------:R1:W-:Y:S02]  /*28a0*/  STG.E desc[UR8][R34.64], R41 ;  /* 0x0000002922007986 */ /* 0x0003e4000c101908 */
.L_x_4469:
[----:B------:R-:W-:Y:S05]  /*28b0*/  BSYNC B0 ;  /* 0x0000000000007941 */ /* 0x000fea0003800000 */
.L_x_4468:
[----:B01----:R-:W-:Y:S01]  /*28c0*/  @P3 LEA R34, P1, R40, R42, 0x2 ;  /* 0x0000002a28223211 */ /* 0x003fe200078210ff */
[C---:B------:R-:W-:Y:S01]  /*28d0*/  FMUL R41, R49.reuse, UR12 ;  /* 0x0000000c31297c20 */ /* 0x040fe20008400000 */
[----:B------:R-:W-:Y:S01]  /*28e0*/  FMUL R38, R52, UR12 ;  /* 0x0000000c34267c20 */ /* 0x000fe20008400000 */
[----:B------:R-:W-:Y:S01]  /*28f0*/  FMNMX R49, |R49|, R50, !PT ;  /* 0x0000003231317209 */ /* 0x000fe20007800200 */
[----:B------:R-:W-:Y:S01]  /*2900*/  IMAD.U32 R50, R47, 0x10000, RZ ;  /* 0x000100002f327824 */ /* 0x000fe200078e00ff */
[----:B------:R-:W-:Y:S01]  /*2910*/  @P3 LEA.HI.X R35, R40, R27, R37, 0x2, P1 ;  /* 0x0000001b28233211 */ /* 0x000fe200008f1425 */
[----:B------:R-:W-:Y:S01]  /*2920*/  FMUL R43, R4, UR12 ;  /* 0x0000000c042b7c20 */ /* 0x000fe20008400000 */
[----:B------:R-:W-:Y:S01]  /*2930*/  @P3 IADD3 R55, P1, R40, UR6, RZ ;  /* 0x0000000628373c10 */ /* 0x000fe2000ff3e0ff */
[----:B------:R-:W-:Y:S01]  /*2940*/  FMUL R40, R5, UR12 ;  /* 0x0000000c05287c20 */ /* 0x000fe20008400000 */
[----:B------:R-:W-:Y:S01]  /*2950*/  @P3 F2FP.BF16.F32.PACK_AB R51, R38, R41 ;  /* 0x000000292633323e */ /* 0x000fe200000010ff */
[----:B------:R-:W-:Y:S01]  /*2960*/  BSSY B0, `(.L_x_4470) ;  /* 0x0000051000007945 */ /* 0x000fe20003800000 */
[----:B------:R-:W-:-:S02]  /*2970*/  @P3 IADD3.X R58, R37, UR7, RZ, P1, !PT ;  /* 0x00000007253a3c10 */ /* 0x000fc40008ffe4ff */
[C---:B------:R-:W-:Y:S01]  /*2980*/  @P3 LEA R36, P1, R55.reuse, R42, 0x2 ;  /* 0x0000002a37243211 */ /* 0x040fe200078210ff */
[----:B------:R0:W-:Y:S01]  /*2990*/  @P3 STG.E desc[UR8][R34.64], R51 ;  /* 0x0000003322003986 */ /* 0x0001e2000c101908 */
[----:B------:R-:W-:Y:S02]  /*29a0*/  FMNMX R52, |R52|, R49, !PT ;  /* 0x0000003134347209 */ /* 0x000fe40007800200 */
[----:B------:R-:W-:Y:S01]  /*29b0*/  @P3 LEA.HI.X R37, R55, R27, R58, 0x2, P1 ;  /* 0x0000001b37253211 */ /* 0x000fe200008f143a */
[----:B------:R-:W-:Y:S01]  /*29c0*/  IMAD.U32 R55, RZ, RZ, UR6 ;  /* 0x00000006ff377e24 */ /* 0x000fe2000f8e00ff */
[----:B------:R-:W-:Y:S02]  /*29d0*/  PRMT R47, R47, 0x7632, R47 ;  /* 0x000076322f2f7816 */ /* 0x000fe4000000002f */
[----:B------:R-:W-:Y:S02]  /*29e0*/  @P3 F2FP.BF16.F32.PACK_AB R57, R43, R40 ;  /* 0x000000282b39323e */ /* 0x000fe400000010ff */
[----:B------:R-:W-:Y:S01]  /*29f0*/  LEA R55, P1, R55, R32, 0x1 ;  /* 0x0000002037377211 */ /* 0x000fe200078208ff */
[----:B------:R-:W-:-:S02]  /*2a00*/  IMAD.U32 R32, RZ, RZ, UR6 ;  /* 0x00000006ff207e24 */ /* 0x000fc4000f8e00ff */
[----:B0-----:R-:W-:Y:S01]  /*2a10*/  IMAD.U32 R35, RZ, RZ, UR7 ;  /* 0x00000007ff237e24 */ /* 0x001fe2000f8e00ff */
[----:B------:R0:W-:Y:S01]  /*2a20*/  @P3 STG.E desc[UR8][R36.64], R57 ;  /* 0x0000003924003986 */ /* 0x0001e2000c101908 */
[----:B------:R-:W-:-:S03]  /*2a30*/  IMAD.U32 R47, R47, 0x10000, RZ ;  /* 0x000100002f2f7824 */ /* 0x000fc600078e00ff */
[----:B------:R-:W-:Y:S01]  /*2a40*/  LEA.HI.X R34, R32, R33, R35, 0x1, P1 ;  /* 0x0000002120227211 */ /* 0x000fe200008f0c23 */
[C---:B------:R-:W-:Y:S01]  /*2a50*/  IMAD.U32 R32, R48.reuse, 0x10000, RZ ;  /* 0x0001000030207824 */ /* 0x040fe200078e00ff */
[----:B------:R-:W-:-:S03]  /*2a60*/  PRMT R48, R48, 0x7632, R48 ;  /* 0x0000763230307816 */ /* 0x000fc60000000030 */
[C---:B------:R-:W-:Y:S01]  /*2a70*/  FADD R33, R32.reuse, R32 ;  /* 0x0000002020217221 */ /* 0x040fe20000000000 */
[C---:B------:R-:W-:Y:S01]  /*2a80*/  FSETP.GT.AND P1, PT, R32.reuse, RZ, PT ;  /* 0x000000ff2000720b */ /* 0x040fe20003f24000 */
[----:B------:R-:W-:Y:S01]  /*2a90*/  FMUL R32, R32, R32 ;  /* 0x0000002020207220 */ /* 0x000fe20000400000 */
[----:B------:R-:W-:Y:S02]  /*2aa0*/  IMAD.U32 R48, R48, 0x10000, RZ ;  /* 0x0001000030307824 */ /* 0x000fe400078e00ff */
[----:B------:R-:W-:Y:S02]  /*2ab0*/  FMNMX R33, RZ, R33, !PT ;  /* 0x00000021ff217209 */ /* 0x000fe40007800000 */
[----:B------:R-:W-:Y:S01]  /*2ac0*/  FSEL R51, R32, RZ, P1 ;  /* 0x000000ff20337208 */ /* 0x000fe20000800000 */
[C---:B------:R-:W-:Y:S01]  /*2ad0*/  IMAD.U32 R32, R46.reuse, 0x10000, RZ ;  /* 0x000100002e207824 */ /* 0x040fe200078e00ff */
[----:B------:R-:W-:Y:S02]  /*2ae0*/  PRMT R46, R46, 0x7632, R46 ;  /* 0x000076322e2e7816 */ /* 0x000fe4000000002e */
[----:B------:R-:W-:Y:S01]  /*2af0*/  FSETP.GT.AND P1, PT, R48, RZ, PT ;  /* 0x000000ff3000720b */ /* 0x000fe20003f24000 */
[----:B------:R-:W-:Y:S01]  /*2b00*/  FMUL R33, R33, R32 ;  /* 0x0000002021217220 */ /* 0x000fe20000400000 */
[----:B------:R-:W-:Y:S01]  /*2b10*/  FMUL R51, R32, R51 ;  /* 0x0000003320337220 */ /* 0x000fe20000400000 */
[C---:B------:R-:W-:Y:S01]  /*2b20*/  FADD R32, R48.reuse, R48 ;  /* 0x0000003030207221 */ /* 0x040fe20000000000 */
[----:B------:R-:W-:Y:S01]  /*2b30*/  FMUL R48, R48, R48 ;  /* 0x0000003030307220 */ /* 0x000fe20000400000 */
[----:B------:R-:W-:-:S02]  /*2b40*/  IMAD.U32 R49, R46, 0x10000, RZ ;  /* 0x000100002e317824 */ /* 0x000fc400078e00ff */
[----:B------:R-:W-:Y:S01]  /*2b50*/  FMUL R50, R33, R50 ;  /* 0x0000003221327220 */ /* 0x000fe20000400000 */
[----:B------:R-:W-:Y:S01]  /*2b60*/  IMAD.U32 R46, R56, 0x10000, RZ ;  /* 0x00010000382e7824 */ /* 0x000fe200078e00ff */
[----:B------:R-:W-:Y:S02]  /*2b70*/  FMNMX R32, RZ, R32, !PT ;  /* 0x00000020ff207209 */ /* 0x000fe40007800000 */
[----:B------:R-:W-:Y:S01]  /*2b80*/  FSEL R48, R48, RZ, P1 ;  /* 0x000000ff30307208 */ /* 0x000fe20000800000 */
[----:B0-----:R-:W-:Y:S01]  /*2b90*/  FMUL R37, R50, UR12 ;  /* 0x0000000c32257c20 */ /* 0x001fe20008400000 */
[----:B------:R-:W-:Y:S01]  /*2ba0*/  PRMT R56, R56, 0x7632, R56 ;  /* 0x0000763238387816 */ /* 0x000fe20000000038 */
[----:B------:R-:W-:Y:S02]  /*2bb0*/  FMUL R32, R32, R49 ;  /* 0x0000003120207220 */ /* 0x000fe40000400000 */
[----:B------:R-:W-:Y:S02]  /*2bc0*/  FMUL R49, R49, R48 ;  /* 0x0000003031317220 */ /* 0x000fe40000400000 */
[----:B------:R-:W-:Y:S01]  /*2bd0*/  FMUL R48, R32, R47 ;  /* 0x0000002f20307220 */ /* 0x000fe20000400000 */
        /* <DEDUP_REMOVED lines=13> */
[----:B------:R-:W-:-:S02]  /*2cb0*/  FADD R32, R45, R45 ;  /* 0x0000002d2d207221 */ /* 0x000fc40000000000 */
[----:B------:R-:W-:Y:S01]  /*2cc0*/  FMUL R46, R33, R46 ;  /* 0x0000002e212e7220 */ /* 0x000fe20000400000 */
[----:B------:R-:W-:Y:S01]  /*2cd0*/  FMUL R33, R45, R45 ;  /* 0x0000002d2d217220 */ /* 0x000fe20000400000 */
[----:B------:R-:W-:Y:S01]  /*2ce0*/  IMAD.U32 R45, R44, 0x10000, RZ ;  /* 0x000100002c2d7824 */ /* 0x000fe200078e00ff */
[----:B------:R-:W-:-:S03]  /*2cf0*/  FMNMX R32, RZ, R32, !PT ;  /* 0x00000020ff207209 */ /* 0x000fc60007800000 */
[----:B------:R-:W-:Y:S01]  /*2d00*/  FSEL R36, R33, RZ, P1 ;  /* 0x000000ff21247208 */ /* 0x000fe20000800000 */
[----:B------:R-:W-:Y:S02]  /*2d10*/  IMAD.U32 R33, R56, 0x10000, RZ ;  /* 0x0001000038217824 */ /* 0x000fe400078e00ff */
[----:B------:R-:W-:Y:S01]  /*2d20*/  FMUL R32, R32, R45 ;  /* 0x0000002d20207220 */ /* 0x000fe20000400000 */
[----:B------:R-:W-:Y:S01]  /*2d30*/  FMUL R56, R46, UR12 ;  /* 0x0000000c2e387c20 */ /* 0x000fe20008400000 */
[----:B------:R-:W-:Y:S02]  /*2d40*/  FMUL R45, R45, R36 ;  /* 0x000000242d2d7220 */ /* 0x000fe40000400000 */
[----:B------:R-:W-:Y:S01]  /*2d50*/  FMUL R44, R32, R33 ;  /* 0x00000021202c7220 */ /* 0x000fe20000400000 */
[----:B------:R-:W-:Y:S01]  /*2d60*/  @P0 LEA R32, P2, R54, UR20, 0x6 ;  /* 0x0000001436200c11 */ /* 0x000fe2000f8430ff */
[----:B------:R-:W-:Y:S02]  /*2d70*/  FMUL R36, R48, UR12 ;  /* 0x0000000c30247c20 */ /* 0x000fe40008400000 */
[----:B------:R-:W-:Y:S01]  /*2d80*/  FMUL R57, R44, UR12 ;  /* 0x0000000c2c397c20 */ /* 0x000fe20008400000 */
[----:B------:R-:W-:-:S02]  /*2d90*/  @P0 LEA R32, P1, R55, R32, 0x2 ;  /* 0x0000002037200211 */ /* 0x000fc400078210ff */
[----:B------:R-:W-:Y:S02]  /*2da0*/  @P0 LEA.HI.X R33, R54, UR21, R53, 0x6, P2 ;  /* 0x0000001536210c11 */ /* 0x000fe400090f3435 */
[----:B------:R-:W-:Y:S02]  /*2db0*/  @P0 F2FP.BF16.F32.PACK_AB R35, R36, R37 ;  /* 0x000000252423023e */ /* 0x000fe400000010ff */
[----:B------:R-:W-:-:S05]  /*2dc0*/  @P0 LEA.HI.X R33, R55, R33, R34, 0x2, P1 ;  /* 0x0000002137210211 */ /* 0x000fca00008f1422 */
[----:B------:R0:W-:Y:S01]  /*2dd0*/  @P0 STG.E desc[UR8][R32.64], R35 ;  /* 0x0000002320000986 */ /* 0x0001e2000c101908 */
[----:B------:R-:W-:Y:S05]  /*2de0*/  @!P0 BRA `(.L_x_4471) ;  /* 0x0000000000208947 */ /* 0x000fea0003800000 */
[C---:B0-----:R-:W-:Y:S02]  /*2df0*/  LEA R32, P1, R54.reuse, UR20, 0x6 ;  /* 0x0000001436207c11 */ /* 0x041fe4000f8230ff */
[----:B------:R-:W-:Y:S02]  /*2e00*/  F2FP.BF16.F32.PACK_AB R35, R57, R56 ;  /* 0x000000383923723e */ /* 0x000fe400000010ff */
[----:B------:R-:W-:Y:S02]  /*2e10*/  LEA.HI.X R53, R54, UR21, R53, 0x6, P1 ;  /* 0x0000001536357c11 */ /* 0x000fe400088f3435 */
[----:B------:R-:W-:-:S04]  /*2e20*/  IADD3 R33, P1, R55, UR6, RZ ;  /* 0x0000000637217c10 */ /* 0x000fc8000ff3e0ff */
[----:B------:R-:W-:Y:S02]  /*2e30*/  LEA R32, P2, R33, R32, 0x2 ;  /* 0x0000002021207211 */ /* 0x000fe400078410ff */
[----:B------:R-:W-:-:S04]  /*2e40*/  IADD3.X R54, R34, UR7, RZ, P1, !PT ;  /* 0x0000000722367c10 */ /* 0x000fc80008ffe4ff */
[----:B------:R-:W-:-:S05]  /*2e50*/  LEA.HI.X R33, R33, R53, R54, 0x2, P2 ;  /* 0x0000003521217211 */ /* 0x000fca00010f1436 */
[----:B------:R1:W-:Y:S02]  /*2e60*/  STG.E desc[UR8][R32.64], R35 ;  /* 0x0000002320007986 */ /* 0x0003e4000c101908 */
.L_x_4471:
[----:B------:R-:W-:Y:S05]  /*2e70*/  BSYNC B0 ;  /* 0x0000000000007941 */ /* 0x000fea0003800000 */
.L_x_4470:
[----:B01----:R-:W-:Y:S01]  /*2e80*/  @P0 LEA R32, P1, R55, R42, 0x2 ;  /* 0x0000002a37200211 */ /* 0x003fe200078210ff */
[----:B------:R-:W-:Y:S01]  /*2e90*/  FMUL R54, R51, UR12 ;  /* 0x0000000c33367c20 */ /* 0x000fe20008400000 */
[----:B------:R-:W-:Y:S01]  /*2ea0*/  FMUL R29, R49, UR12 ;  /* 0x0000000c311d7c20 */ /* 0x000fe20008400000 */
[----:B------:R-:W-:Y:S01]  /*2eb0*/  FMNMX R5, |R5|, R52, !PT ;  /* 0x0000003405057209 */ /* 0x000fe20007800200 */
[----:B------:R-:W-:Y:S01]  /*2ec0*/  ULOP3.LUT UR4, UR4, 0xfffffffe, URZ, 0xc0, !UPT ;  /* 0xfffffffe04047892 */ /* 0x000fe2000f8ec03f */
[CC--:B------:R-:W-:Y:S01]  /*2ed0*/  @P0 LEA.HI.X R33, R55.reuse, R27.reuse, R34, 0x2, P1 ;  /* 0x0000001b37210211 */ /* 0x0c0fe200008f1422 */
[----:B------:R-:W-:Y:S01]  /*2ee0*/  BSSY B0, `(.L_x_4472) ;  /* 0x00000c1000007945 */ /* 0x000fe20003800000 */
[----:B------:R-:W-:Y:S01]  /*2ef0*/  @P0 IADD3 R55, P1, R55, UR6, RZ ;  /* 0x0000000637370c10 */ /* 0x000fe2000ff3e0ff */
[----:B------:R-:W-:Y:S01]  /*2f00*/  UIADD3 UR6, UP0, UR6, 0x3f, URZ ;  /* 0x0000003f06067890 */ /* 0x000fe2000ff1e03f */
[----:B------:R-:W-:Y:S02]  /*2f10*/  @P0 F2FP.BF16.F32.PACK_AB R53, R29, R54 ;  /* 0x000000361d35023e */ /* 0x000fe400000010ff */
[----:B------:R-:W-:Y:S01]  /*2f20*/  @P0 IADD3.X R58, R34, UR7, RZ, P1, !PT ;  /* 0x00000007223a0c10 */ /* 0x000fe20008ffe4ff */
[----:B------:R-:W-:Y:S01]  /*2f30*/  UIADD3.X UR7, URZ, UR7, URZ, UP0, !UPT ;  /* 0x000000073f077290 */ /* 0x000fe200087fe43f */
[----:B------:R-:W-:Y:S01]  /*2f40*/  @P0 LEA R34, P1, R55, R42, 0x2 ;  /* 0x0000002a37220211 */ /* 0x000fe200078210ff */
[----:B------:R0:W-:Y:S01]  /*2f50*/  @P0 STG.E desc[UR8][R32.64], R53 ;  /* 0x0000003520000986 */ /* 0x0001e2000c101908 */
[----:B------:R-:W-:Y:S01]  /*2f60*/  FMUL R42, R45, UR12 ;  /* 0x0000000c2d2a7c20 */ /* 0x000fe20008400000 */
[----:B------:R-:W-:Y:S01]  /*2f70*/  USHF.R.U32.HI UR5, URZ, 0x6, UR7 ;  /* 0x000000063f057899 */ /* 0x000fe20008011607 */
[----:B------:R-:W-:Y:S01]  /*2f80*/  @P0 LEA.HI.X R35, R55, R27, R58, 0x2, P1 ;  /* 0x0000001b37230211 */ /* 0x000fe200008f143a */
[----:B------:R-:W-:Y:S01]  /*2f90*/  FMUL R27, R47, UR12 ;  /* 0x0000000c2f1b7c20 */ /* 0x000fe20008400000 */
[----:B------:R-:W-:Y:S01]  /*2fa0*/  USHF.R.U64 UR6, UR6, 0x6, UR7 ;  /* 0x0000000606067899 */ /* 0x000fe20008001207 */
[----:B------:R-:W-:-:S02]  /*2fb0*/  FMNMX R5, |R4|, R5, !PT ;  /* 0x0000000504057209 */ /* 0x000fc40007800200 */
[----:B------:R-:W-:Y:S02]  /*2fc0*/  ISETP.GE.U32.AND P1, PT, R22, R39, PT ;  /* 0x000000271600720c */ /* 0x000fe40003f26070 */
[----:B------:R-:W-:Y:S01]  /*2fd0*/  @P0 F2FP.BF16.F32.PACK_AB R55, R42, R27 ;  /* 0x0000001b2a37023e */ /* 0x000fe200000010ff */
[----:B0-----:R-:W0:Y:S01]  /*2fe0*/  S2R R32, SR_TID.X ;  /* 0x0000000000207919 */ /* 0x001e220000002100 */
[C---:B------:R-:W-:Y:S01]  /*2ff0*/  IMAD R33, R30.reuse, UR5, RZ ;  /* 0x000000051e217c24 */ /* 0x040fe2000f8e02ff */
[----:B------:R-:W-:Y:S01]  /*3000*/  FMNMX R39, R5, |R50|, !PT ;  /* 0x4000003205277209 */ /* 0x000fe20007800000 */
[----:B------:R-:W-:Y:S01]  /*3010*/  UMOV UR5, 0x400 ;  /* 0x0000040000057882 */ /* 0x000fe20000000000 */
[----:B------:R1:W-:Y:S01]  /*3020*/  @P0 STG.E desc[UR8][R34.64], R55 ;  /* 0x0000003722000986 */ /* 0x0003e2000c101908 */
[----:B------:R-:W-:Y:S01]  /*3030*/  IMAD R33, R31, UR6, R33 ;  /* 0x000000061f217c24 */ /* 0x000fe2000f8e0221 */
[----:B------:R-:W-:Y:S01]  /*3040*/  UIADD3 UR5, UR5, 0x20, URZ ;  /* 0x0000002005057890 */ /* 0x000fe2000fffe03f */
[----:B------:R-:W-:Y:S01]  /*3050*/  IMAD.WIDE.U32 R30, R30, UR6, RZ ;  /* 0x000000061e1e7c25 */ /* 0x000fe2000f8e00ff */
[----:B------:R-:W2:Y:S01]  /*3060*/  S2UR UR6, SR_CgaCtaId ;  /* 0x00000000000679c3 */ /* 0x000ea20000008800 */
[----:B------:R-:W-:-:S02]  /*3070*/  F2FP.BF16.F32.PACK_AB R0, R0, R3 ;  /* 0x000000030000723e */ /* 0x000fc400000010ff */
[----:B------:R-:W-:Y:S01]  /*3080*/  IMAD.IADD R33, R31, 0x1, R33 ;  /* 0x000000011f217824 */ /* 0x000fe200078e0221 */
[----:B------:R-:W-:Y:S02]  /*3090*/  LEA R31, P0, R30, UR16, 0x5 ;  /* 0x000000101e1f7c11 */ /* 0x000fe4000f8028ff */
[----:B------:R-:W-:Y:S01]  /*30a0*/  F2FP.BF16.F32.PACK_AB R37, R56, R37 ;  /* 0x000000253825723e */ /* 0x000fe200000010ff */
[----:B-1----:R-:W1:Y:S01]  /*30b0*/  S2R R35, SR_TID.X ;  /* 0x0000000000237919 */ /* 0x002e620000002100 */
[----:B------:R-:W-:Y:S02]  /*30c0*/  LEA.HI.X R30, R30, UR17, R33, 0x5, P0 ;  /* 0x000000111e1e7c11 */ /* 0x000fe400080f2c21 */
[----:B------:R-:W-:Y:S02]  /*30d0*/  LOP3.LUT R31, RZ, R31, RZ, 0x33, !PT ;  /* 0x0000001fff1f7212 */ /* 0x000fe400078e33ff */
[----:B------:R-:W-:Y:S02]  /*30e0*/  LOP3.LUT R30, RZ, R30, RZ, 0x33, !PT ;  /* 0x0000001eff1e7212 */ /* 0x000fe400078e33ff */
[----:B------:R-:W-:-:S02]  /*30f0*/  LEA R28, P2, R28, R31, 0x5 ;  /* 0x0000001f1c1c7211 */ /* 0x000fc400078428ff */
[----:B------:R-:W-:Y:S02]  /*3100*/  F2FP.BF16.F32.PACK_AB R12, R9, R12 ;  /* 0x0000000c090c723e */ /* 0x000fe400000010ff */
[----:B------:R-:W-:Y:S02]  /*3110*/  ISETP.GT.U32.AND P0, PT, R28, -0x21, PT ;  /* 0xffffffdf1c00780c */ /* 0x000fe40003f04070 */
[----:B------:R-:W-:Y:S02]  /*3120*/  F2FP.BF16.F32.PACK_AB R40, R40, R41 ;  /* 0x000000292828723e */ /* 0x000fe400000010ff */
[----:B------:R-:W-:Y:S01]  /*3130*/  F2FP.BF16.F32.PACK_AB R38, R43, R38 ;  /* 0x000000262b26723e */ /* 0x000fe200000010ff */
[----:B--2---:R-:W-:Y:S01]  /*3140*/  ULEA UR5, UR6, UR5, 0x18 ;  /* 0x0000000506057291 */ /* 0x004fe2000f8ec03f */
[----:B0-----:R-:W-:Y:S02]  /*3150*/  SHF.R.U32.HI R33, RZ, 0x8, R32 ;  /* 0x00000008ff217819 */ /* 0x001fe40000011620 */
[----:B------:R-:W-:-:S02]  /*3160*/  F2FP.BF16.F32.PACK_AB R27, R27, R54 ;  /* 0x000000361b1b723e */ /* 0x000fc400000010ff */
[----:B------:R-:W-:Y:S01]  /*3170*/  F2FP.BF16.F32.PACK_AB R9, R42, R29 ;  /* 0x0000001d2a09723e */ /* 0x000fe200000010ff */
[----:B------:R-:W-:Y:S01]  /*3180*/  IMAD.SHL.U32 R33, R33, 0x20, RZ ;  /* 0x0000002021217824 */ /* 0x000fe200078e00ff */
[----:B------:R-:W-:-:S04]  /*3190*/  F2FP.BF16.F32.PACK_AB R57, R57, R36 ;  /* 0x000000243939723e */ /* 0x000fc800000010ff */
[----:B------:R-:W-:Y:S02]  /*31a0*/  LOP3.LUT R32, R33, 0xffffffe0, R32, 0xe2, !PT ;  /* 0xffffffe021207812 */ /* 0x000fe400078ee220 */
[----:B-1----:R-:W-:-:S03]  /*31b0*/  SHF.R.U32.HI R33, RZ, 0x2, R35 ;  /* 0x00000002ff217819 */ /* 0x002fc60000011623 */
[C---:B------:R-:W-:Y:S02]  /*31c0*/  IMAD R11, R32.reuse, 0x21, R11 ;  /* 0x00000021200b7824 */ /* 0x040fe400078e020b */
[----:B------:R-:W-:Y:S01]  /*31d0*/  IMAD R8, R32, 0x21, R8 ;  /* 0x0000002120087824 */ /* 0x000fe200078e0208 */
[----:B------:R-:W-:Y:S02]  /*31e0*/  LOP3.LUT R33, R33, 0x38, RZ, 0xc0, !PT ;  /* 0x0000003821217812 */ /* 0x000fe400078ec0ff */
[----:B------:R-:W-:Y:S02]  /*31f0*/  LEA R11, R11, UR5, 0x2 ;  /* 0x000000050b0b7c11 */ /* 0x000fe4000f8e10ff */
[----:B------:R-:W-:Y:S01]  /*3200*/  LEA R8, R8, UR5, 0x2 ;  /* 0x0000000508087c11 */ /* 0x000fe2000f8e10ff */
[-C--:B------:R-:W-:Y:S01]  /*3210*/  IMAD R53, R24, R33.reuse, RZ ;  /* 0x0000002118357224 */ /* 0x080fe200078e02ff */
[----:B------:R-:W-:Y:S01]  /*3220*/  SHF.R.U32.HI R24, RZ, 0x3, R35 ;  /* 0x00000003ff187819 */ /* 0x000fe20000011623 */
[----:B------:R-:W-:-:S03]  /*3230*/  IMAD.WIDE.U32 R4, R25, R33, RZ ;  /* 0x0000002119047225 */ /* 0x000fc600078e00ff */
[----:B------:R-:W-:Y:S01]  /*3240*/  LOP3.LUT R24, R24, 0x1ffffffc, RZ, 0xc0, !PT ;  /* 0x1ffffffc18187812 */ /* 0x000fe200078ec0ff */
[----:B------:R-:W-:Y:S01]  /*3250*/  IMAD.IADD R5, R5, 0x1, R53 ;  /* 0x0000000105057824 */ /* 0x000fe200078e0235 */
[----:B------:R-:W-:-:S03]  /*3260*/  FMNMX R53, |R48|, R39, !PT ;  /* 0x0000002730357209 */ /* 0x000fc60007800200 */
[----:B------:R-:W-:-:S05]  /*3270*/  IMAD.IADD R35, R35, 0x1, -R24 ;  /* 0x0000000123237824 */ /* 0x000fca00078e0a18 */
[C---:B------:R-:W-:Y:S01]  /*3280*/  LOP3.LUT R25, R35.reuse, 0x1f, RZ, 0xc0, !PT ;  /* 0x0000001f23197812 */ /* 0x040fe200078ec0ff */
[----:B------:R-:W-:-:S04]  /*3290*/  VIADD R35, R35, 0xffffffff ;  /* 0xffffffff23237836 */ /* 0x000fc80000000000 */
[----:B------:R-:W-:Y:S01]  /*32a0*/  IMAD R25, R32, 0x21, R25 ;  /* 0x0000002120197824 */ /* 0x000fe200078e0219 */
[----:B------:R-:W-:Y:S02]  /*32b0*/  LOP3.LUT R39, R35, 0x1f, RZ, 0xc0, !PT ;  /* 0x0000001f23277812 */ /* 0x000fe400078ec0ff */
[----:B------:R-:W-:Y:S02]  /*32c0*/  FMNMX R35, |R46|, R53, !PT ;  /* 0x000000352e237209 */ /* 0x000fe40007800200 */
[----:B------:R-:W-:Y:S01]  /*32d0*/  LEA R25, R25, UR5, 0x2 ;  /* 0x0000000519197c11 */ /* 0x000fe2000f8e10ff */
[----:B------:R-:W-:Y:S01]  /*32e0*/  IMAD R39, R32, 0x21, R39 ;  /* 0x0000002120277824 */ /* 0x000fe200078e0227 */
[----:B------:R-:W-:-:S03]  /*32f0*/  FMNMX R44, |R44|, R35, !PT ;  /* 0x000000232c2c7209 */ /* 0x000fc60007800200 */
[----:B------:R0:W-:Y:S01]  /*3300*/  STS [R25], R14 ;  /* 0x0000000e19007388 */ /* 0x0001e20000000800 */
[----:B------:R-:W-:-:S05]  /*3310*/  LEA R35, R39, UR5, 0x2 ;  /* 0x0000000527237c11 */ /* 0x000fca000f8e10ff */
[----:B------:R1:W-:Y:S01]  /*3320*/  STS [R35], R10 ;  /* 0x0000000a23007388 */ /* 0x0003e20000000800 */
[----:B0-----:R-:W-:-:S03]  /*3330*/  IMAD.X R14, RZ, RZ, R30, P2 ;  /* 0x000000ffff0e7224 */ /* 0x001fc600010e061e */
[----:B------:R0:W-:Y:S02]  /*3340*/  STS [R11], R2 ;  /* 0x000000020b007388 */ /* 0x0001e40000000800 */
[----:B------:R-:W-:Y:S02]  /*3350*/  ISETP.GT.U32.AND.EX P0, PT, R14, -0x1, PT, P0 ;  /* 0xffffffff0e00780c */ /* 0x000fe40003f04100 */
[----:B------:R2:W-:Y:S01]  /*3360*/  STS [R8], R37 ;  /* 0x0000002508007388 */ /* 0x0005e20000000800 */
[----:B-1----:R-:W-:Y:S02]  /*3370*/  FMNMX R10, |R51|, R44, !PT ;  /* 0x0000002c330a7209 */ /* 0x002fe40007800200 */
[----:B------:R-:W-:Y:S02]  /*3380*/  SEL R3, R28, 0xffffffdf, P0 ;  /* 0xffffffdf1c037807 */ /* 0x000fe40000000000 */
[----:B0-----:R-:W-:Y:S02]  /*3390*/  FMNMX R2, |R49|, R10, !PT ;  /* 0x0000000a31027209 */ /* 0x001fe40007800200 */
[----:B------:R-:W-:-:S02]  /*33a0*/  LOP3.LUT R3, RZ, R3, RZ, 0x33, !PT ;  /* 0x00000003ff037212 */ /* 0x000fc400078e33ff */
[----:B------:R-:W-:-:S03]  /*33b0*/  FMNMX R2, |R47|, R2, !PT ;  /* 0x000000022f027209 */ /* 0x000fc60007800200 */
[----:B------:R-:W-:Y:S01]  /*33c0*/  IMAD.IADD R10, R3, 0x1, -R22 ;  /* 0x00000001030a7824 */ /* 0x000fe200078e0a16 */
[----:B------:R-:W-:Y:S01]  /*33d0*/  FMNMX R45, |R45|, R2, !PT ;  /* 0x000000022d2d7209 */ /* 0x000fe20007800200 */
[----:B------:R-:W-:Y:S06]  /*33e0*/  BAR.SYNC.DEFER_BLOCKING 0x0 ;  /* 0x0000000000007b1d */ /* 0x000fec0000010000 */
[----:B--2---:R-:W-:Y:S05]  /*33f0*/  @P1 BRA `(.L_x_4473) ;  /* 0x0000000400bc1947 */ /* 0x004fea0003800000 */
[C---:B------:R-:W-:Y:S01]  /*3400*/  VIADD R2, R10.reuse, 0xffffffff ;  /* 0xffffffff0a027836 */ /* 0x040fe20000000000 */
[----:B------:R-:W-:Y:S01]  /*3410*/  LOP3.LUT R37, R10, 0x3, RZ, 0xc0, !PT ;  /* 0x000000030a257812 */ /* 0x000fe200078ec0ff */
[----:B------:R-:W-:Y:S01]  /*3420*/  BSSY B1, `(.L_x_4474) ;  /* 0x0000043000017945 */ /* 0x000fe20003800000 */
[----:B------:R-:W-:Y:S02]  /*3430*/  IMAD.MOV.U32 R39, RZ, RZ, RZ ;  /* 0x000000ffff277224 */ /* 0x000fe400078e00ff */
[----:B------:R-:W-:Y:S01]  /*3440*/  ISETP.GE.U32.AND P2, PT, R2, 0x3, PT ;  /* 0x000000030200780c */ /* 0x000fe20003f46070 */
[----:B------:R-:W-:Y:S01]  /*3450*/  IMAD.MOV.U32 R47, RZ, RZ, R22 ;  /* 0x000000ffff2f7224 */ /* 0x000fe200078e0016 */
[----:B------:R-:W-:Y:S01]  /*3460*/  ISETP.NE.AND P0, PT, R37, RZ, PT ;  /* 0x000000ff2500720c */ /* 0x000fe20003f05270 */
[----:B------:R-:W-:Y:S02]  /*3470*/  IMAD.MOV.U32 R34, RZ, RZ, R23 ;  /* 0x000000ffff227224 */ /* 0x000fe400078e0017 */
[----:B------:R-:W-:-:S02]  /*3480*/  IMAD.MOV.U32 R36, RZ, RZ, R4 ;  /* 0x000000ffff247224 */ /* 0x000fc400078e0004 */
[----:B------:R-:W-:-:S06]  /*3490*/  IMAD.MOV.U32 R41, RZ, RZ, R5 ;  /* 0x000000ffff297224 */ /* 0x000fcc00078e0005 */
[----:B------:R-:W-:Y:S05]  /*34a0*/  @!P2 BRA `(.L_x_4475) ;  /* 0x0000000000e8a947 */ /* 0x000fea0003800000 */
[----:B------:R-:W0:Y:S01]  /*34b0*/  LDC R26, c[0x0][0x254] ;  /* 0x00009500ff1a7b82 */ /* 0x000e220000000800 */
[----:B------:R-:W-:Y:S02]  /*34c0*/  IMAD.IADD R14, R10, 0x1, -R37 ;  /* 0x000000010a0e7824 */ /* 0x000fe400078e0a25 */
[----:B------:R-:W-:Y:S02]  /*34d0*/  IMAD.MOV.U32 R39, RZ, RZ, RZ ;  /* 0x000000ffff277224 */ /* 0x000fe400078e00ff */
[----:B------:R-:W-:Y:S02]  /*34e0*/  IMAD.MOV.U32 R47, RZ, RZ, R22 ;  /* 0x000000ffff2f7224 */ /* 0x000fe400078e0016 */
[----:B------:R-:W-:Y:S02]  /*34f0*/  IMAD.MOV.U32 R34, RZ, RZ, R23 ;  /* 0x000000ffff227224 */ /* 0x000fe400078e0017 */
[----:B------:R-:W-:Y:S02]  /*3500*/  IMAD.MOV.U32 R36, RZ, RZ, R4 ;  /* 0x000000ffff247224 */ /* 0x000fe400078e0004 */
[----:B------:R-:W-:-:S07]  /*3510*/  IMAD.MOV.U32 R41, RZ, RZ, R5 ;  /* 0x000000ffff297224 */ /* 0x000fce00078e0005 */
.L_x_4476:
[----:B-1----:R-:W-:Y:S01]  /*3520*/  LOP3.LUT R29, R34, 0x1f, RZ, 0xc0, !PT ;  /* 0x0000001f221d7812 */ /* 0x002fe200078ec0ff */
[----:B------:R-:W-:Y:S02]  /*3530*/  IMAD R2, R32, 0x21, R47 ;  /* 0x0000002120027824 */ /* 0x000fe400078e022f */
[C---:B------:R-:W-:Y:S01]  /*3540*/  VIADD R3, R34.reuse, 0x1e ;  /* 0x0000001e22037836 */ /* 0x040fe20000000000 */
[----:B------:R-:W-:Y:S01]  /*3550*/  ISETP.GE.U32.AND P5, PT, R29, R21, PT ;  /* 0x000000151d00720c */ /* 0x000fe20003fa6070 */
[----:B------:R-:W-:Y:S01]  /*3560*/  VIADD R28, R34, 0x1d ;  /* 0x0000001d221c7836 */ /* 0x000fe20000000000 */
[----:B------:R-:W-:Y:S01]  /*3570*/  LEA R42, R2, UR5, 0x2 ;  /* 0x00000005022a7c11 */ /* 0x000fe2000f8e10ff */
[----:B------:R-:W-:Y:S01]  /*3580*/  VIADD R2, R34, 0xffffffff ;  /* 0xffffffff22027836 */ /* 0x000fe20000000000 */
[----:B------:R-:W-:Y:S01]  /*3590*/  LOP3.LUT R44, R3, 0x1f, RZ, 0xc0, !PT ;  /* 0x0000001f032c7812 */ /* 0x000fe200078ec0ff */
[----:B------:R-:W-:Y:S01]  /*35a0*/  VIADD R14, R14, 0xfffffffc ;  /* 0xfffffffc0e0e7836 */ /* 0x000fe20000000000 */
[----:B------:R-:W-:Y:S01]  /*35b0*/  LOP3.LUT R34, R28, 0x1f, RZ, 0xc0, !PT ;  /* 0x0000001f1c227812 */ /* 0x000fe200078ec0ff */
[----:B------:R-:W-:Y:S01]  /*35c0*/  VIADD R39, R39, 0x4 ;  /* 0x0000000427277836 */ /* 0x000fe20000000000 */
[----:B------:R-:W-:-:S02]  /*35d0*/  LOP3.LUT R30, R2, 0x1f, RZ, 0xc0, !PT ;  /* 0x0000001f021e7812 */ /* 0x000fc400078ec0ff */
[-C--:B------:R-:W-:Y:S02]  /*35e0*/  ISETP.GE.U32.AND P3, PT, R44, R21.reuse, PT ;  /* 0x000000152c00720c */ /* 0x080fe40003f66070 */
[-C--:B------:R-:W-:Y:S01]  /*35f0*/  ISETP.GE.U32.AND P4, PT, R30, R21.reuse, PT ;  /* 0x000000151e00720c */ /* 0x080fe20003f86070 */
[----:B------:R-:W1:Y:S01]  /*3600*/  @!P5 LDS R31, [R42] ;  /* 0x000000002a1fd984 */ /* 0x000e620000000800 */
[----:B------:R-:W-:Y:S02]  /*3610*/  @!P5 IADD3 R2, P6, R29, R36, RZ ;  /* 0x000000241d02d210 */ /* 0x000fe40007fde0ff */
[----:B------:R-:W-:-:S03]  /*3620*/  ISETP.GE.U32.AND P2, PT, R34, R21, PT ;  /* 0x000000152200720c */ /* 0x000fc60003f46070 */
[----:B------:R-:W-:Y:S01]  /*3630*/  @!P5 IMAD.X R3, RZ, RZ, R41, P6 ;  /* 0x000000ffff03d224 */ /* 0x000fe200030e0629 */
[----:B------:R-:W-:-:S03]  /*3640*/  @!P5 LEA R28, P6, R2, R20, 0x2 ;  /* 0x00000014021cd211 */ /* 0x000fc600078c10ff */
[----:B------:R-:W-:Y:S01]  /*3650*/  @!P3 LDS R49, [R42+0x8] ;  /* 0x000008002a31b984 */ /* 0x000fe20000000800 */
[----:B------:R-:W-:Y:S02]  /*3660*/  @!P5 LEA.HI.X R29, R2, R19, R3, 0x2, P6 ;  /* 0x00000013021dd211 */ /* 0x000fe400030f1403 */
[----:B------:R-:W-:Y:S01]  /*3670*/  IADD3 R36, P6, R36, UR4, RZ ;  /* 0x0000000424247c10 */ /* 0x000fe2000ffde0ff */
[----:B------:R-:W2:Y:S04]  /*3680*/  @!P4 LDS R43, [R42+0x4] ;  /* 0x000004002a2bc984 */ /* 0x000ea80000000800 */
[----:B------:R-:W3:Y:S01]  /*3690*/  @!P2 LDS R51, [R42+0xc] ;  /* 0x00000c002a33a984 */ /* 0x000ee20000000800 */
[----:B0-----:R-:W-:-:S03]  /*36a0*/  IMAD.X R41, R41, 0x1, R26, P6 ;  /* 0x0000000129297824 */ /* 0x001fc600030e061a */
[----:B-1----:R0:W-:Y:S01]  /*36b0*/  @!P5 STG.E desc[UR8][R28.64], R31 ;  /* 0x0000001f1c00d986 */ /* 0x0021e2000c101908 */
[----:B------:R-:W-:Y:S02]  /*36c0*/  @!P4 IADD3 R3, P5, R30, R36, RZ ;  /* 0x000000241e03c210 */ /* 0x000fe40007fbe0ff */
[----:B------:R-:W-:-:S03]  /*36d0*/  IADD3 R36, P6, R36, UR4, RZ ;  /* 0x0000000424247c10 */ /* 0x000fc6000ffde0ff */
[----:B------:R-:W-:Y:S01]  /*36e0*/  @!P4 IMAD.X R30, RZ, RZ, R41, P5 ;  /* 0x000000ffff1ec224 */ /* 0x000fe200028e0629 */
[----:B------:R-:W-:Y:S01]  /*36f0*/  @!P4 LEA R2, P5, R3, R20, 0x2 ;  /* 0x000000140302c211 */ /* 0x000fe200078a10ff */
[----:B------:R-:W-:Y:S01]  /*3700*/  IMAD.X R41, R41, 0x1, R26, P6 ;  /* 0x0000000129297824 */ /* 0x000fe200030e061a */
[----:B------:R-:W-:Y:S02]  /*3710*/  IADD3 R47, P6, R36, UR4, RZ ;  /* 0x00000004242f7c10 */ /* 0x000fe4000ffde0ff */
[----:B------:R-:W-:Y:S02]  /*3720*/  @!P4 LEA.HI.X R3, R3, R19, R30, 0x2, P5 ;  /* 0x000000130303c211 */ /* 0x000fe400028f141e */
[----:B------:R-:W-:-:S03]  /*3730*/  @!P3 IADD3 R30, P5, R44, R36, RZ ;  /* 0x000000242c1eb210 */ /* 0x000fc60007fbe0ff */
[----:B--2---:R1:W-:Y:S02]  /*3740*/  @!P4 STG.E desc[UR8][R2.64], R43 ;  /* 0x0000002b0200c986 */ /* 0x0043e4000c101908 */
[----:B0-----:R-:W-:Y:S01]  /*3750*/  @!P3 IMAD.X R29, RZ, RZ, R41, P5 ;  /* 0x000000ffff1db224 */ /* 0x001fe200028e0629 */
[----:B------:R-:W-:Y:S01]  /*3760*/  @!P3 LEA R28, P5, R30, R20, 0x2 ;  /* 0x000000141e1cb211 */ /* 0x000fe200078a10ff */
[----:B------:R-:W-:-:S03]  /*3770*/  IMAD.X R41, R41, 0x1, R26, P6 ;  /* 0x0000000129297824 */ /* 0x000fc600030e061a */
[----:B------:R-:W-:Y:S02]  /*3780*/  @!P3 LEA.HI.X R29, R30, R19, R29, 0x2, P5 ;  /* 0x000000131e1db211 */ /* 0x000fe400028f141d */
[C---:B------:R-:W-:Y:S01]  /*3790*/  @!P2 IADD3 R31, P5, R34.reuse, R47, RZ ;  /* 0x0000002f221fa210 */ /* 0x040fe20007fbe0ff */
[----:B------:R-:W-:Y:S02]  /*37a0*/  VIADD R34, R34, 0x1f ;  /* 0x0000001f22227836 */ /* 0x000fe40000000000 */
[----:B------:R1:W-:Y:S01]  /*37b0*/  @!P3 STG.E desc[UR8][R28.64], R49 ;  /* 0x000000311c00b986 */ /* 0x0003e2000c101908 */
[----:B------:R-:W-:Y:S01]  /*37c0*/  ISETP.NE.AND P3, PT, R14, RZ, PT ;  /* 0x000000ff0e00720c */ /* 0x000fe20003f65270 */
[----:B------:R-:W-:Y:S01]  /*37d0*/  @!P2 IMAD.X R36, RZ, RZ, R41, P5 ;  /* 0x000000ffff24a224 */ /* 0x000fe200028e0629 */
[----:B------:R-:W-:-:S04]  /*37e0*/  @!P2 LEA R30, P5, R31, R20, 0x2 ;  /* 0x000000141f1ea211 */ /* 0x000fc800078a10ff */
[----:B------:R-:W-:-:S05]  /*37f0*/  @!P2 LEA.HI.X R31, R31, R19, R36, 0x2, P5 ;  /* 0x000000131f1fa211 */ /* 0x000fca00028f1424 */
[----:B---3--:R1:W-:Y:S01]  /*3800*/  @!P2 STG.E desc[UR8][R30.64], R51 ;  /* 0x000000331e00a986 */ /* 0x0083e2000c101908 */
[----:B------:R-:W-:Y:S01]  /*3810*/  IADD3 R36, P2, R47, UR4, RZ ;  /* 0x000000042f247c10 */ /* 0x000fe2000ff5e0ff */
[----:B------:R-:W-:-:S04]  /*3820*/  IMAD.IADD R47, R22, 0x1, R39 ;  /* 0x00000001162f7824 */ /* 0x000fc800078e0227 */
[----:B------:R-:W-:Y:S01]  /*3830*/  IMAD.X R41, R41, 0x1, R26, P2 ;  /* 0x0000000129297824 */ /* 0x000fe200010e061a */
[----:B------:R-:W-:Y:S07]  /*3840*/  @P3 BRA `(.L_x_4476) ;  /* 0xfffffffc00343947 */ /* 0x000fee000383ffff */
.L_x_4475:
[----:B------:R-:W-:Y:S05]  /*3850*/  BSYNC B1 ;  /* 0x0000000000017941 */ /* 0x000fea0003800000 */
.L_x_4474:
[----:B------:R-:W-:Y:S05]  /*3860*/  @!P0 BRA `(.L_x_4473) ;  /* 0x0000000000a08947 */ /* 0x000fea0003800000 */
[----:B-1----:R-:W-:Y:S01]  /*3870*/  LOP3.LUT R3, R34, 0x1f, RZ, 0xc0, !PT ;  /* 0x0000001f22037812 */ /* 0x002fe200078ec0ff */
        /* <DEDUP_REMOVED lines=13> */
.L_x_4478:
[----:B------:R-:W-:Y:S05]  /*3950*/  BSYNC B1 ;  /* 0x0000000000017941 */ /* 0x000fea0003800000 */
.L_x_4477:
[----:B------:R-:W-:Y:S01]  /*3960*/  IMAD.X R31, R41, 0x1, R26, P3 ;  /* 0x00000001291f7824 */ /* 0x000fe200018e061a */
        /* <DEDUP_REMOVED lines=24> */
.L_x_4473:
[----:B------:R-:W-:Y:S05]  /*3af0*/  BSYNC B0 ;  /* 0x0000000000007941 */ /* 0x000fea0003800000 */
.L_x_4472:
        /* <DEDUP_REMOVED lines=8> */
[C---:B012---:R-:W-:Y:S01]  /*3b80*/  VIADD R2, R10.reuse, 0xffffffff ;  /* 0xffffffff0a027836 */ /* 0x047fe20000000000 */
[----:B---3--:R-:W-:Y:S01]  /*3b90*/  LOP3.LUT R7, R10, 0x3, RZ, 0xc0, !PT ;  /* 0x000000030a077812 */ /* 0x008fe200078ec0ff */
[----:B------:R-:W-:Y:S01]  /*3ba0*/  BSSY B1, `(.L_x_4481) ;  /* 0x000003f000017945 */ /* 0x000fe20003800000 */
[----:B------:R-:W-:Y:S02]  /*3bb0*/  IMAD.MOV.U32 R27, RZ, RZ, RZ ;  /* 0x000000ffff1b7224 */ /* 0x000fe400078e00ff */
[----:B------:R-:W-:Y:S01]  /*3bc0*/  ISETP.GE.U32.AND P2, PT, R2, 0x3, PT ;  /* 0x000000030200780c */ /* 0x000fe20003f46070 */
[----:B------:R-:W-:Y:S01]  /*3bd0*/  IMAD.MOV.U32 R39, RZ, RZ, R22 ;  /* 0x000000ffff277224 */ /* 0x000fe200078e0016 */
[----:B------:R-:W-:Y:S01]  /*3be0*/  ISETP.NE.AND P0, PT, R7, RZ, PT ;  /* 0x000000ff0700720c */ /* 0x000fe20003f05270 */
[----:B------:R-:W-:-:S10]  /*3bf0*/  IMAD.MOV.U32 R16, RZ, RZ, R23 ;  /* 0x000000ffff107224 */ /* 0x000fd400078e0017 */
[----:B------:R-:W-:Y:S05]  /*3c00*/  @!P2 BRA `(.L_x_4482) ;  /* 0x0000000000e0a947 */ /* 0x000fea0003800000 */
[----:B------:R-:W0:Y:S01]  /*3c10*/  LDC R26, c[0x0][0x254] ;  /* 0x00009500ff1a7b82 */ /* 0x000e220000000800 */
[----:B------:R-:W-:Y:S02]  /*3c20*/  IMAD.IADD R14, R10, 0x1, -R7 ;  /* 0x000000010a0e7824 */ /* 0x000fe400078e0a07 */
[----:B------:R-:W-:Y:S02]  /*3c30*/  IMAD.MOV.U32 R27, RZ, RZ, RZ ;  /* 0x000000ffff1b7224 */ /* 0x000fe400078e00ff */
[----:B------:R-:W-:Y:S02]  /*3c40*/  IMAD.MOV.U32 R39, RZ, RZ, R22 ;  /* 0x000000ffff277224 */ /* 0x000fe400078e0016 */
[----:B------:R-:W-:-:S07]  /*3c50*/  IMAD.MOV.U32 R16, RZ, RZ, R23 ;  /* 0x000000ffff107224 */ /* 0x000fce00078e0017 */
.L_x_4483:
[C---:B-1----:R-:W-:Y:S01]  /*3c60*/  LOP3.LUT R3, R16.reuse, 0x1f, RZ, 0xc0, !PT ;  /* 0x0000001f10037812 */ /* 0x042fe200078ec0ff */
[C---:B------:R-:W-:Y:S02]  /*3c70*/  VIADD R2, R16.reuse, 0xffffffff ;  /* 0xffffffff10027836 */ /* 0x040fe40000000000 */
[C---:B------:R-:W-:Y:S01]  /*3c80*/  VIADD R28, R16.reuse, 0x1e ;  /* 0x0000001e101c7836 */ /* 0x040fe20000000000 */
[-C--:B------:R-:W-:Y:S01]  /*3c90*/  ISETP.GE.U32.AND P2, PT, R3, R21.reuse, PT ;  /* 0x000000150300720c */ /* 0x080fe20003f46070 */
[----:B------:R-:W-:Y:S01]  /*3ca0*/  VIADD R16, R16, 0x1d ;  /* 0x0000001d10107836 */ /* 0x000fe20000000000 */
[----:B------:R-:W-:Y:S01]  /*3cb0*/  LOP3.LUT R29, R2, 0x1f, RZ, 0xc0, !PT ;  /* 0x0000001f021d7812 */ /* 0x000fe200078ec0ff */
[----:B------:R-:W-:Y:S01]  /*3cc0*/  VIADD R14, R14, 0xfffffffc ;  /* 0xfffffffc0e0e7836 */ /* 0x000fe20000000000 */
[----:B------:R-:W-:Y:S01]  /*3cd0*/  LOP3.LUT R36, R28, 0x1f, RZ, 0xc0, !PT ;  /* 0x0000001f1c247812 */ /* 0x000fe200078ec0ff */
[----:B------:R-:W-:Y:S01]  /*3ce0*/  VIADD R27, R27, 0x4 ;  /* 0x000000041b1b7836 */ /* 0x000fe20000000000 */
[----:B------:R-:W-:Y:S01]  /*3cf0*/  LOP3.LUT R40, R16, 0x1f, RZ, 0xc0, !PT ;  /* 0x0000001f10287812 */ /* 0x000fe200078ec0ff */
[----:B------:R-:W-:Y:S01]  /*3d00*/  IMAD R16, R32, 0x21, R39 ;  /* 0x0000002120107824 */ /* 0x000fe200078e0227 */
[----:B------:R-:W-:Y:S01]  /*3d10*/  ISETP.GE.U32.AND P5, PT, R36, R21, PT ;  /* 0x000000152400720c */ /* 0x000fe20003fa6070 */
[----:B------:R-:W-:-:S03]  /*3d20*/  IMAD.IADD R39, R22, 0x1, R27 ;  /* 0x0000000116277824 */ /* 0x000fc600078e021b */
[----:B------:R-:W-:Y:S02]  /*3d30*/  LEA R16, R16, UR5, 0x2 ;  /* 0x0000000510107c11 */ /* 0x000fe4000f8e10ff */
[----:B------:R-:W-:-:S03]  /*3d40*/  @!P2 IADD3 R3, P3, R3, R4, RZ ;  /* 0x000000040303a210 */ /* 0x000fc60007f7e0ff */
[----:B------:R-:W1:Y:S01]  /*3d50*/  @!P2 LDS R41, [R16] ;  /* 0x000000001029a984 */ /* 0x000e620000000800 */
[----:B------:R-:W-:Y:S01]  /*3d60*/  @!P2 LEA R2, P4, R3, R18, 0x2 ;  /* 0x000000120302a211 */ /* 0x000fe200078810ff */
[----:B------:R-:W-:Y:S01]  /*3d70*/  @!P2 IMAD.X R30, RZ, RZ, R5, P3 ;  /* 0x000000ffff1ea224 */ /* 0x000fe200018e0605 */
[----:B------:R-:W-:Y:S01]  /*3d80*/  ISETP.GE.U32.AND P3, PT, R29, R21, PT ;  /* 0x000000151d00720c */ /* 0x000fe20003f66070 */
[----:B------:R-:W-:Y:S03]  /*3d90*/  @!P5 LDS R47, [R16+0x8] ;  /* 0x00000800102fd984 */ /* 0x000fe60000000800 */
[----:B------:R-:W-:Y:S02]  /*3da0*/  @!P2 LEA.HI.X R3, R3, R17, R30, 0x2, P4 ;  /* 0x000000110303a211 */ /* 0x000fe400020f141e */
[----:B------:R-:W-:Y:S02]  /*3db0*/  IADD3 R30, P6, R4, UR4, RZ ;  /* 0x00000004041e7c10 */ /* 0x000fe4000ffde0ff */
[----:B------:R-:W-:-:S03]  /*3dc0*/  ISETP.GE.U32.AND P4, PT, R40, R21, PT ;  /* 0x000000152800720c */ /* 0x000fc60003f86070 */
[----:B0-----:R-:W-:Y:S02]  /*3dd0*/  IMAD.X R31, R5, 0x1, R26, P6 ;  /* 0x00000001051f7824 */ /* 0x001fe400030e061a */
[----:B------:R-:W-:Y:S01]  /*3de0*/  @!P3 IADD3 R4, P6, R29, R30, RZ ;  /* 0x0000001e1d04b210 */ /* 0x000fe20007fde0ff */
[----:B------:R-:W0:Y:S04]  /*3df0*/  @!P3 LDS R43, [R16+0x4] ;  /* 0x00000400102bb984 */ /* 0x000e280000000800 */
[----:B------:R-:W-:Y:S01]  /*3e00*/  @!P3 IMAD.X R5, RZ, RZ, R31, P6 ;  /* 0x000000ffff05b224 */ /* 0x000fe200030e061f */
[C---:B------:R-:W-:Y:S02]  /*3e10*/  @!P3 LEA R28, P6, R4.reuse, R18, 0x2 ;  /* 0x00000012041cb211 */ /* 0x040fe400078c10ff */
[----:B------:R2:W3:Y:S02]  /*3e20*/  @!P4 LDS R49, [R16+0xc] ;  /* 0x00000c001031c984 */ /* 0x0004e40000000800 */
[----:B------:R-:W-:-:S02]  /*3e30*/  @!P3 LEA.HI.X R29, R4, R17, R5, 0x2, P6 ;  /* 0x00000011041db211 */ /* 0x000fc400030f1405 */
[----:B------:R-:W-:Y:S01]  /*3e40*/  IADD3 R34, P6, R30, UR4, RZ ;  /* 0x000000041e227c10 */ /* 0x000fe2000ffde0ff */
[----:B--2---:R-:W-:-:S04]  /*3e50*/  VIADD R16, R40, 0x1f ;  /* 0x0000001f28107836 */ /* 0x004fc80000000000 */
[----:B------:R-:W-:Y:S01]  /*3e60*/  IMAD.X R37, R31, 0x1, R26, P6 ;  /* 0x000000011f257824 */ /* 0x000fe200030e061a */
[----:B------:R-:W-:-:S05]  /*3e70*/  @!P5 IADD3 R4, P6, R36, R34, RZ ;  /* 0x000000222404d210 */ /* 0x000fca0007fde0ff */
[----:B------:R-:W-:Y:S01]  /*3e80*/  @!P5 IMAD.X R5, RZ, RZ, R37, P6 ;  /* 0x000000ffff05d224 */ /* 0x000fe200030e0625 */
[C---:B------:R-:W-:Y:S01]  /*3e90*/  @!P5 LEA R30, P6, R4.reuse, R18, 0x2 ;  /* 0x00000012041ed211 */ /* 0x040fe200078c10ff */
[----:B-1----:R1:W-:Y:S03]  /*3ea0*/  @!P2 STG.E desc[UR8][R2.64], R41 ;  /* 0x000000290200a986 */ /* 0x0023e6000c101908 */
[----:B------:R-:W-:Y:S02]  /*3eb0*/  @!P5 LEA.HI.X R31, R4, R17, R5, 0x2, P6 ;  /* 0x00000011041fd211 */ /* 0x000fe400030f1405 */
[----:B------:R-:W-:-:S05]  /*3ec0*/  IADD3 R34, P6, R34, UR4, RZ ;  /* 0x0000000422227c10 */ /* 0x000fca000ffde0ff */
[----:B------:R-:W-:Y:S01]  /*3ed0*/  IMAD.X R51, R37, 0x1, R26, P6 ;  /* 0x0000000125337824 */ /* 0x000fe200030e061a */
[----:B------:R-:W-:Y:S01]  /*3ee0*/  @!P4 IADD3 R4, P6, R40, R34, RZ ;  /* 0x000000222804c210 */ /* 0x000fe20007fde0ff */
[----:B0-----:R1:W-:Y:S04]  /*3ef0*/  @!P3 STG.E desc[UR8][R28.64], R43 ;  /* 0x0000002b1c00b986 */ /* 0x0013e8000c101908 */
[----:B------:R-:W-:Y:S01]  /*3f00*/  @!P4 IMAD.X R5, RZ, RZ, R51, P6 ;  /* 0x000000ffff05c224 */ /* 0x000fe200030e0633 */
[----:B------:R-:W-:Y:S01]  /*3f10*/  @!P4 LEA R36, P6, R4, R18, 0x2 ;  /* 0x000000120424c211 */ /* 0x000fe200078c10ff */
[----:B------:R1:W-:Y:S01]  /*3f20*/  @!P5 STG.E desc[UR8][R30.64], R47 ;  /* 0x0000002f1e00d986 */ /* 0x0003e2000c101908 */
[----:B------:R-:W-:Y:S02]  /*3f30*/  ISETP.NE.AND P3, PT, R14, RZ, PT ;  /* 0x000000ff0e00720c */ /* 0x000fe40003f65270 */
[----:B------:R-:W-:-:S02]  /*3f40*/  @!P4 LEA.HI.X R37, R4, R17, R5, 0x2, P6 ;  /* 0x000000110425c211 */ /* 0x000fc400030f1405 */
[----:B------:R-:W-:-:S03]  /*3f50*/  IADD3 R4, P2, R34, UR4, RZ ;  /* 0x0000000422047c10 */ /* 0x000fc6000ff5e0ff */
[----:B---3--:R1:W-:Y:S02]  /*3f60*/  @!P4 STG.E desc[UR8][R36.64], R49 ;  /* 0x000000312400c986 */ /* 0x0083e4000c101908 */
[----:B------:R-:W-:-:S04]  /*3f70*/  IMAD.X R5, R51, 0x1, R26, P2 ;  /* 0x0000000133057824 */ /* 0x000fc800010e061a */
[----:B------:R-:W-:Y:S05]  /*3f80*/  @P3 BRA `(.L_x_4483) ;  /* 0xfffffffc00343947 */ /* 0x000fea000383ffff */
.L_x_4482:
[----:B------:R-:W-:Y:S05]  /*3f90*/  BSYNC B1 ;  /* 0x0000000000017941 */ /* 0x000fea0003800000 */
.L_x_4481:
        /* <DEDUP_REMOVED lines=15> */
.L_x_4485:
[----:B------:R-:W-:Y:S05]  /*4090*/  BSYNC B1 ;  /* 0x0000000000017941 */ /* 0x000fea0003800000 */
.L_x_4484:
[----:B0-----:R-:W-:Y:S01]  /*40a0*/  IMAD.X R29, R5, 0x1, R26, P3 ;  /* 0x00000001051d7824 */ /* 0x001fe200018e061a */
        /* <DEDUP_REMOVED lines=14> */
[----:B----4-:R-:W-:Y:S05]  /*4190*/  @!P0 BRA `(.L_x_4480) ;  /* 0x0000000000248947 */ /* 0x010fea0003800000 */
        /* <DEDUP_REMOVED lines=9> */
.L_x_4480:
[----:B------:R-:W-:Y:S05]  /*4230*/  BSYNC B0 ;  /* 0x0000000000007941 */ /* 0x000fea0003800000 */
.L_x_4479:
[----:B------:R-:W-:Y:S01]  /*4240*/  BAR.SYNC.DEFER_BLOCKING 0x0 ;  /* 0x0000000000007b1d */ /* 0x000fe20000010000 */
[----:B---3--:R-:W-:Y:S02]  /*4250*/  LOP3.LUT R7, R33, 0x1, RZ, 0xfc, !PT ;  /* 0x0000000121077812 */ /* 0x008fe400078efcff */
[----:B------:R-:W-:-:S03]  /*4260*/  SHF.R.U32.HI R4, RZ, 0x1, R26 ;  /* 0x00000001ff047819 */ /* 0x000fc6000001161a */
[----:B------:R-:W-:Y:S01]  /*4270*/  ULDC UR6, c[0x0][0x250] ;  /* 0x0000940000067ab9 */ /* 0x000fe20000000800 */
[----:B------:R-:W-:Y:S01]  /*4280*/  BSSY B0, `(.L_x_4486) ;  /* 0x000007b000007945 */ /* 0x000fe20003800000 */
[----:B012-4-:R-:W-:-:S05]  /*4290*/  IMAD.U32 R3, RZ, RZ, UR6 ;  /* 0x00000006ff037e24 */ /* 0x017fca000f8e00ff */
[----:B------:R-:W-:-:S05]  /*42a0*/  SHF.R.U64 R2, R3, 0x1, R26 ;  /* 0x0000000103027819 */ /* 0x000fca000000121a */
[----:B------:R-:W-:-:S04]  /*42b0*/  IMAD.WIDE.U32 R2, R7, R2, RZ ;  /* 0x0000000207027225 */ /* 0x000fc800078e00ff */
[----:B------:R-:W-:Y:S01]  /*42c0*/  IMAD R7, R7, R4, R3 ;  /* 0x0000000407077224 */ /* 0x000fe200078e0203 */
[----:B------:R0:W-:Y:S01]  /*42d0*/  STS [R25], R13 ;  /* 0x0000000d19007388 */ /* 0x0001e20000000800 */
[----:B------:R-:W-:-:S03]  /*42e0*/  IMAD.MOV.U32 R14, RZ, RZ, R2 ;  /* 0x000000ffff0e7224 */ /* 0x000fc600078e0002 */
[----:B------:R0:W-:Y:S04]  /*42f0*/  STS [R35], R12 ;  /* 0x0000000c23007388 */ /* 0x0001e80000000800 */
[----:B------:R0:W-:Y:S04]  /*4300*/  STS [R11], R0 ;  /* 0x000000000b007388 */ /* 0x0001e80000000800 */
[----:B------:R0:W-:Y:S01]  /*4310*/  STS [R8], R57 ;  /* 0x0000003908007388 */ /* 0x0001e20000000800 */
[----:B------:R-:W-:Y:S06]  /*4320*/  BAR.SYNC.DEFER_BLOCKING 0x0 ;  /* 0x0000000000007b1d */ /* 0x000fec0000010000 */
[----:B------:R-:W-:Y:S05]  /*4330*/  @P1 BRA `(.L_x_4487) ;  /* 0x0000000400bc1947 */ /* 0x000fea0003800000 */
[C---:B0-----:R-:W-:Y:S01]  /*4340*/  VIADD R0, R10.reuse, 0xffffffff ;  /* 0xffffffff0a007836 */ /* 0x041fe20000000000 */
        /* <DEDUP_REMOVED lines=17> */
.L_x_4490:
[C---:B----4-:R-:W-:Y:S01]  /*4460*/  LOP3.LUT R3, R16.reuse, 0x1f, RZ, 0xc0, !PT ;  /* 0x0000001f10037812 */ /* 0x050fe200078ec0ff */
[----:B------:R-:W-:Y:S01]  /*4470*/  VIADD R2, R16, 0xffffffff ;  /* 0xffffffff10027836 */ /* 0x000fe20000000000 */
[----:B------:R-:W-:Y:S01]  /*4480*/  IADD3 R13, P6, R30, UR4, RZ ;  /* 0x000000041e0d7c10 */ /* 0x000fe2000ffde0ff */
[C---:B------:R-:W-:Y:S01]  /*4490*/  VIADD R4, R16.reuse, 0x1e ;  /* 0x0000001e10047836 */ /* 0x040fe20000000000 */
[-C--:B------:R-:W-:Y:S01]  /*44a0*/  ISETP.GE.U32.AND P2, PT, R3, R21.reuse, PT ;  /* 0x000000150300720c */ /* 0x080fe20003f46070 */
[----:B------:R-:W-:Y:S01]  /*44b0*/  VIADD R5, R16, 0x1d ;  /* 0x0000001d10057836 */ /* 0x000fe20000000000 */
[----:B------:R-:W-:Y:S01]  /*44c0*/  LOP3.LUT R34, R2, 0x1f, RZ, 0xc0, !PT ;  /* 0x0000001f02227812 */ /* 0x000fe200078ec0ff */
[----:B0-----:R-:W-:Y:S01]  /*44d0*/  IMAD.X R29, R47, 0x1, R26, P6 ;  /* 0x000000012f1d7824 */ /* 0x001fe200030e061a */
[----:B------:R-:W-:Y:S01]  /*44e0*/  LOP3.LUT R16, R4, 0x1f, RZ, 0xc0, !PT ;  /* 0x0000001f04107812 */ /* 0x000fe200078ec0ff */
[----:B------:R-:W-:Y:S01]  /*44f0*/  IMAD R4, R32, 0x21, R33 ;  /* 0x0000002120047824 */ /* 0x000fe200078e0221 */
[----:B------:R-:W-:Y:S01]  /*4500*/  LOP3.LUT R36, R5, 0x1f, RZ, 0xc0, !PT ;  /* 0x0000001f05247812 */ /* 0x000fe200078ec0ff */
[----:B------:R-:W-:Y:S01]  /*4510*/  VIADD R0, R0, 0xfffffffc ;  /* 0xfffffffc00007836 */ /* 0x000fe20000000000 */
[----:B------:R-:W-:Y:S01]  /*4520*/  ISETP.GE.U32.AND P5, PT, R16, R21, PT ;  /* 0x000000151000720c */ /* 0x000fe20003fa6070 */
[----:B------:R-:W-:Y:S01]  /*4530*/  VIADD R31, R31, 0x4 ;  /* 0x000000041f1f7836 */ /* 0x000fe20000000000 */
[----:B------:R-:W-:-:S03]  /*4540*/  LEA R28, R4, UR5, 0x2 ;  /* 0x00000005041c7c11 */ /* 0x000fc6000f8e10ff */
[----:B------:R-:W-:Y:S01]  /*4550*/  @!P2 IADD3 R3, P3, R3, R30, RZ ;  /* 0x0000001e0303a210 */ /* 0x000fe20007f7e0ff */
[----:B------:R-:W-:Y:S01]  /*4560*/  IMAD.IADD R33, R22, 0x1, R31 ;  /* 0x0000000116217824 */ /* 0x000fe200078e021f */
[----:B------:R-:W0:Y:S02]  /*4570*/  @!P2 LDS R37, [R28] ;  /* 0x000000001c25a984 */ /* 0x000e240000000800 */
[C---:B------:R-:W-:Y:S01]  /*4580*/  @!P2 LEA R2, P4, R3.reuse, R20, 0x2 ;  /* 0x000000140302a211 */ /* 0x040fe200078810ff */
[----:B------:R-:W-:Y:S01]  /*4590*/  @!P2 IMAD.X R12, RZ, RZ, R47, P3 ;  /* 0x000000ffff0ca224 */ /* 0x000fe200018e062f */
[----:B------:R-:W-:Y:S02]  /*45a0*/  ISETP.GE.U32.AND P3, PT, R34, R21, PT ;  /* 0x000000152200720c */ /* 0x000fe40003f66070 */
[----:B------:R-:W-:Y:S02]  /*45b0*/  @!P5 LDS R41, [R28+0x8] ;  /* 0x000008001c29d984 */ /* 0x000fe40000000800 */
[----:B------:R-:W-:-:S02]  /*45c0*/  @!P2 LEA.HI.X R3, R3, R19, R12, 0x2, P4 ;  /* 0x000000130303a211 */ /* 0x000fc400020f140c */
[----:B------:R-:W-:-:S07]  /*45d0*/  ISETP.GE.U32.AND P4, PT, R36, R21, PT ;  /* 0x000000152400720c */ /* 0x000fce0003f86070 */
[----:B------:R-:W-:Y:S01]  /*45e0*/  @!P3 IADD3 R5, P6, R34, R13, RZ ;  /* 0x0000000d2205b210 */ /* 0x000fe20007fde0ff */
[----:B------:R-:W1:Y:S04]  /*45f0*/  @!P3 LDS R39, [R28+0x4] ;  /* 0x000004001c27b984 */ /* 0x000e680000000800 */
[----:B------:R-:W-:Y:S01]  /*4600*/  @!P3 IMAD.X R12, RZ, RZ, R29, P6 ;  /* 0x000000ffff0cb224 */ /* 0x000fe200030e061d */
        /* <DEDUP_REMOVED lines=10> */
[----:B------:R-:W-:-:S05]  /*46b0*/  IADD3 R30, P6, R30, UR4, RZ ;  /* 0x000000041e1e7c10 */ /* 0x000fca000ffde0ff */
[----:B------:R-:W-:Y:S01]  /*46c0*/  IMAD.X R47, R29, 0x1, R26, P6 ;  /* 0x000000011d2f7824 */ /* 0x000fe200030e061a */
[----:B------:R-:W-:Y:S02]  /*46d0*/  @!P4 IADD3 R16, P6, R36, R30, RZ ;  /* 0x0000001e2410c210 */ /* 0x000fe40007fde0ff */
[----:B------:R-:W-:-:S03]  /*46e0*/  IADD3 R30, P2, R30, UR4, RZ ;  /* 0x000000041e1e7c10 */ /* 0x000fc6000ff5e0ff */
[----:B------:R-:W-:Y:S01]  /*46f0*/  @!P4 IMAD.X R29, RZ, RZ, R47, P6 ;  /* 0x000000ffff1dc224 */ /* 0x000fe200030e062f */
[----:B--2---:R-:W-:Y:S01]  /*4700*/  @!P4 LEA R28, P6, R16, R20, 0x2 ;  /* 0x00000014101cc211 */ /* 0x004fe200078c10ff */
[----:B-1----:R4:W-:Y:S01]  /*4710*/  @!P3 STG.E desc[UR8][R4.64], R39 ;  /* 0x000000270400b986 */ /* 0x0029e2000c101908 */
[----:B------:R-:W-:Y:S01]  /*4720*/  ISETP.NE.AND P3, PT, R0, RZ, PT ;  /* 0x000000ff0000720c */ /* 0x000fe20003f65270 */
[----:B------:R-:W-:Y:S01]  /*4730*/  IMAD.X R47, R47, 0x1, R26, P2 ;  /* 0x000000012f2f7824 */ /* 0x000fe200010e061a */
[----:B------:R-:W-:Y:S01]  /*4740*/  @!P4 LEA.HI.X R29, R16, R19, R29, 0x2, P6 ;  /* 0x00000013101dc211 */ /* 0x000fe200030f141d */
[----:B------:R4:W-:Y:S01]  /*4750*/  @!P5 STG.E desc[UR8][R12.64], R41 ;  /* 0x000000290c00d986 */ /* 0x0009e2000c101908 */
[----:B------:R-:W-:-:S03]  /*4760*/  VIADD R16, R36, 0x1f ;  /* 0x0000001f24107836 */ /* 0x000fc60000000000 */
[----:B---3--:R4:W-:Y:S06]  /*4770*/  @!P4 STG.E desc[UR8][R28.64], R43 ;  /* 0x0000002b1c00c986 */ /* 0x0089ec000c101908 */
[----:B------:R-:W-:Y:S05]  /*4780*/  @P3 BRA `(.L_x_4490) ;  /* 0xfffffffc00343947 */ /* 0x000fea000383ffff */
.L_x_4489:
[----:B------:R-:W-:Y:S05]  /*4790*/  BSYNC B1 ;  /* 0x0000000000017941 */ /* 0x000fea0003800000 */
.L_x_4488:
        /* <DEDUP_REMOVED lines=15> */
.L_x_4492:
[----:B------:R-:W-:Y:S05]  /*4890*/  BSYNC B1 ;  /* 0x0000000000017941 */ /* 0x000fea0003800000 */
.L_x_4491:
[----:B------:R-:W-:Y:S01]  /*48a0*/  IMAD.X R13, R47, 0x1, R26, P3 ;  /* 0x000000012f0d7824 */ /* 0x000fe200018e061a */
[----:B------:R-:W-:Y:S06]  /*48b0*/  @!P2 BRA `(.L_x_4487) ;  /* 0x00000000005ca947 */ /* 0x000fec0003800000 */
[----:B------:R-:W-:Y:S02]  /*48c0*/  VIADD R0, R16, 0xffffffff ;  /* 0xffffffff10007836 */ /* 0x000fe40000000000 */
        /* <DEDUP_REMOVED lines=22> */
.L_x_4487:
[----:B------:R-:W-:Y:S05]  /*4a30*/  BSYNC B0 ;  /* 0x0000000000007941 */ /* 0x000fea0003800000 */
.L_x_4486:
        /* <DEDUP_REMOVED lines=10> */
[----:B-1--4-:R-:W-:Y:S01]  /*4ae0*/  LOP3.LUT R5, R10, 0x3, RZ, 0xc0, !PT ;  /* 0x000000030a057812 */ /* 0x012fe200078ec0ff */
[----:B--2---:R-:W-:Y:S02]  /*4af0*/  IMAD.MOV.U32 R9, RZ, RZ, 0x1 ;  /* 0x00000001ff097424 */ /* 0x004fe400078e00ff */
[----:B------:R-:W-:Y:S01]  /*4b00*/  ISETP.GE.U32.AND P0, PT, R0, 0x3, PT ;  /* 0x000000030000780c */ /* 0x000fe20003f06070 */
[----:B------:R-:W-:-:S12]  /*4b10*/  IMAD.MOV.U32 R15, RZ, RZ, R22 ;  /* 0x000000ffff0f7224 */ /* 0x000fd800078e0016 */
[----:B------:R-:W-:Y:S05]  /*4b20*/  @!P0 BRA `(.L_x_4496) ;  /* 0x0000000000ec8947 */ /* 0x000fea0003800000 */
[----:B------:R-:W0:Y:S01]  /*4b30*/  LDC R26, c[0x0][0x254] ;  /* 0x00009500ff1a7b82 */ /* 0x000e220000000800 */
[----:B------:R-:W-:Y:S01]  /*4b40*/  BSSY B2, `(.L_x_4497) ;  /* 0x0000038000027945 */ /* 0x000fe20003800000 */
[----:B------:R-:W-:Y:S02]  /*4b50*/  IMAD.IADD R0, R10, 0x1, -R5 ;  /* 0x000000010a007824 */ /* 0x000fe400078e0a05 */
[----:B------:R-:W-:Y:S02]  /*4b60*/  IMAD.MOV.U32 R19, RZ, RZ, RZ ;  /* 0x000000ffff137224 */ /* 0x000fe400078e00ff */
[----:B------:R-:W-:-:S07]  /*4b70*/  IMAD.MOV.U32 R15, RZ, RZ, R22 ;  /* 0x000000ffff0f7224 */ /* 0x000fce00078e0016 */
.L_x_4498:
[C---:B-1----:R-:W-:Y:S01]  /*4b80*/  VIADD R2, R23.reuse, 0xffffffff ;  /* 0xffffffff17027836 */ /* 0x042fe20000000000 */
[C---:B------:R-:W-:Y:S01]  /*4b90*/  LOP3.LUT R4, R23.reuse, 0x1f, RZ, 0xc0, !PT ;  /* 0x0000001f17047812 */ /* 0x040fe200078ec0ff */
[C---:B------:R-:W-:Y:S02]  /*4ba0*/  VIADD R3, R23.reuse, 0x1d ;  /* 0x0000001d17037836 */ /* 0x040fe40000000000 */
[----:B------:R-:W-:Y:S01]  /*4bb0*/  VIADD R23, R23, 0x1e ;  /* 0x0000001e17177836 */ /* 0x000fe20000000000 */
[----:B------:R-:W-:Y:S01]  /*4bc0*/  LOP3.LUT R9, R2, 0x1f, RZ, 0xc0, !PT ;  /* 0x0000001f02097812 */ /* 0x000fe200078ec0ff */
[----:B------:R-:W-:Y:S01]  /*4bd0*/  IMAD R2, R32, 0x21, R15 ;  /* 0x0000002120027824 */ /* 0x000fe200078e020f */
[-C--:B------:R-:W-:Y:S01]  /*4be0*/  ISETP.GE.U32.AND P3, PT, R4, R21.reuse, PT ;  /* 0x000000150400720c */ /* 0x080fe20003f66070 */
[----:B------:R-:W-:Y:S01]  /*4bf0*/  VIADD R0, R0, 0xfffffffc ;  /* 0xfffffffc00007836 */ /* 0x000fe20000000000 */
[----:B------:R-:W-:Y:S02]  /*4c00*/  LOP3.LUT R23, R23, 0x1f, RZ, 0xc0, !PT ;  /* 0x0000001f17177812 */ /* 0x000fe400078ec0ff */
[----:B------:R-:W-:-:S02]  /*4c10*/  ISETP.GE.U32.AND P2, PT, R9, R21, PT ;  /* 0x000000150900720c */ /* 0x000fc40003f46070 */
[-C--:B------:R-:W-:Y:S02]  /*4c20*/  ISETP.GE.U32.AND P1, PT, R23, R21.reuse, PT ;  /* 0x000000151700720c */ /* 0x080fe40003f26070 */
[----:B------:R-:W-:Y:S02]  /*4c30*/  LOP3.LUT R16, R3, 0x1f, RZ, 0xc0, !PT ;  /* 0x0000001f03107812 */ /* 0x000fe400078ec0ff */
[----:B------:R-:W-:Y:S02]  /*4c40*/  LEA R8, R2, UR5, 0x2 ;  /* 0x0000000502087c11 */ /* 0x000fe4000f8e10ff */
[----:B------:R-:W-:Y:S02]  /*4c50*/  ISETP.GE.U32.AND P0, PT, R16, R21, PT ;  /* 0x000000151000720c */ /* 0x000fe40003f06070 */
[----:B------:R-:W-:Y:S01]  /*4c60*/  @!P3 IADD3 R3, P4, R4, R14, RZ ;  /* 0x0000000e0403b210 */ /* 0x000fe20007f9e0ff */
[----:B------:R-:W1:Y:S01]  /*4c70*/  @!P3 LDS R25, [R8] ;  /* 0x000000000819b984 */ /* 0x000e620000000800 */
[----:B------:R-:W-:-:S03]  /*4c80*/  IADD3 R14, P5, R14, UR4, RZ ;  /* 0x000000040e0e7c10 */ /* 0x000fc6000ffbe0ff */
[----:B------:R-:W2:Y:S01]  /*4c90*/  @!P2 LDS R27, [R8+0x4] ;  /* 0x00000400081ba984 */ /* 0x000ea20000000800 */
[----:B------:R-:W-:Y:S01]  /*4ca0*/  @!P3 IMAD.X R6, RZ, RZ, R7, P4 ;  /* 0x000000ffff06b224 */ /* 0x000fe200020e0607 */
[----:B------:R-:W-:Y:S01]  /*4cb0*/  @!P3 LEA R2, P4, R3, R18, 0x2 ;  /* 0x000000120302b211 */ /* 0x000fe200078810ff */
[----:B0-----:R-:W-:Y:S01]  /*4cc0*/  IMAD.X R7, R7, 0x1, R26, P5 ;  /* 0x0000000107077824 */ /* 0x001fe200028e061a */
[----:B------:R-:W0:Y:S01]  /*4cd0*/  @!P1 LDS R29, [R8+0x8] ;  /* 0x00000800081d9984 */ /* 0x000e220000000800 */
[----:B------:R-:W-:Y:S02]  /*4ce0*/  @!P2 IADD3 R4, P5, R9, R14, RZ ;  /* 0x0000000e0904a210 */ /* 0x000fe40007fbe0ff */
[----:B------:R-:W-:Y:S01]  /*4cf0*/  @!P3 LEA.HI.X R3, R3, R17, R6, 0x2, P4 ;  /* 0x000000110303b211 */ /* 0x000fe200020f1406 */
[----:B------:R3:W4:Y:S01]  /*4d00*/  @!P0 LDS R31, [R8+0xc] ;  /* 0x00000c00081f8984 */ /* 0x0007220000000800 */
[----:B------:R-:W-:Y:S01]  /*4d10*/  IADD3 R14, P6, R14, UR4, RZ ;  /* 0x000000040e0e7c10 */ /* 0x000fe2000ffde0ff */
[----:B------:R-:W-:-:S03]  /*4d20*/  @!P2 IMAD.X R6, RZ, RZ, R7, P5 ;  /* 0x000000ffff06a224 */ /* 0x000fc600028e0607 */
[----:B------:R-:W-:Y:S01]  /*4d30*/  IADD3 R15, P5, R14, UR4, RZ ;  /* 0x000000040e0f7c10 */ /* 0x000fe2000ffbe0ff */
[----:B------:R-:W-:Y:S01]  /*4d40*/  IMAD.X R11, R7, 0x1, R26, P6 ;  /* 0x00000001070b7824 */ /* 0x000fe200030e061a */
[----:B---3--:R-:W-:-:S03]  /*4d50*/  @!P2 LEA R8, P4, R4, R18, 0x2 ;  /* 0x000000120408a211 */ /* 0x008fc600078810ff */
[----:B------:R-:W-:Y:S01]  /*4d60*/  IMAD.X R33, R11, 0x1, R26, P5 ;  /* 0x000000010b217824 */ /* 0x000fe200028e061a */
[----:B------:R-:W-:Y:S02]  /*4d70*/  @!P2 LEA.HI.X R9, R4, R17, R6, 0x2, P4 ;  /* 0x000000110409a211 */ /* 0x000fe400020f1406 */
[----:B------:R-:W-:Y:S01]  /*4d80*/  @!P1 IADD3 R7, P4, R23, R14, RZ ;  /* 0x0000000e17079210 */ /* 0x000fe20007f9e0ff */
[C---:B------:R-:W-:Y:S01]  /*4d90*/  VIADD R23, R16.reuse, 0x1f ;  /* 0x0000001f10177836 */ /* 0x040fe20000000000 */
[----:B------:R-:W-:-:S03]  /*4da0*/  @!P0 IADD3 R4, P5, R16, R15, RZ ;  /* 0x0000000f10048210 */ /* 0x000fc60007fbe0ff */
[----:B------:R-:W-:Y:S01]  /*4db0*/  @!P1 IMAD.X R14, RZ, RZ, R11, P4 ;  /* 0x000000ffff0e9224 */ /* 0x000fe200020e060b */
[CC--:B------:R-:W-:Y:S01]  /*4dc0*/  @!P1 LEA R10, P4, R7.reuse, R18.reuse, 0x2 ;  /* 0x00000012070a9211 */ /* 0x0c0fe200078810ff */
[----:B------:R-:W-:Y:S01]  /*4dd0*/  @!P0 IMAD.X R6, RZ, RZ, R33, P5 ;  /* 0x000000ffff068224 */ /* 0x000fe200028e0621 */
[C---:B------:R-:W-:Y:S02]  /*4de0*/  @!P0 LEA R12, P5, R4.reuse, R18, 0x2 ;  /* 0x00000012040c8211 */ /* 0x040fe400078a10ff */
[-C--:B------:R-:W-:Y:S02]  /*4df0*/  @!P1 LEA.HI.X R11, R7, R17.reuse, R14, 0x2, P4 ;  /* 0x00000011070b9211 */ /* 0x080fe400020f140e */
[----:B------:R-:W-:Y:S01]  /*4e00*/  @!P0 LEA.HI.X R13, R4, R17, R6, 0x2, P5 ;  /* 0x00000011040d8211 */ /* 0x000fe200028f1406 */
[----:B------:R-:W-:Y:S01]  /*4e10*/  IMAD.MOV.U32 R4, RZ, RZ, R19 ;  /* 0x000000ffff047224 */ /* 0x000fe200078e0013 */
[----:B-1----:R1:W-:Y:S01]  /*4e20*/  @!P3 STG.E desc[UR8][R2.64], R25 ;  /* 0x000000190200b986 */ /* 0x0023e2000c101908 */
[----:B------:R-:W-:-:S03]  /*4e30*/  VIADD R19, R19, 0x4 ;  /* 0x0000000413137836 */ /* 0x000fc60000000000 */
[----:B--2---:R1:W-:Y:S04]  /*4e40*/  @!P2 STG.E desc[UR8][R8.64], R27 ;  /* 0x0000001b0800a986 */ /* 0x0043e8000c101908 */
[----:B0-----:R1:W-:Y:S01]  /*4e50*/  @!P1 STG.E desc[UR8][R10.64], R29 ;  /* 0x0000001d0a009986 */ /* 0x0013e2000c101908 */
[----:B------:R-:W-:-:S03]  /*4e60*/  ISETP.NE.AND P1, PT, R0, RZ, PT ;  /* 0x000000ff0000720c */ /* 0x000fc60003f25270 */
[----:B----4-:R1:W-:Y:S01]  /*4e70*/  @!P0 STG.E desc[UR8][R12.64], R31 ;  /* 0x0000001f0c008986 */ /* 0x0103e2000c101908 */
[----:B------:R-:W-:Y:S01]  /*4e80*/  IADD3 R14, P0, R15, UR4, RZ ;  /* 0x000000040f0e7c10 */ /* 0x000fe2000ff1e0ff */
[----:B------:R-:W-:-:S04]  /*4e90*/  IMAD.IADD R15, R22, 0x1, R19 ;  /* 0x00000001160f7824 */ /* 0x000fc800078e0213 */
[----:B------:R-:W-:-:S04]  /*4ea0*/  IMAD.X R7, R33, 0x1, R26, P0 ;  /* 0x0000000121077824 */ /* 0x000fc800000e061a */
[----:B------:R-:W-:Y:S05]  /*4eb0*/  @P1 BRA `(.L_x_4498) ;  /* 0xfffffffc00301947 */ /* 0x000fea000383ffff */
[----:B------:R-:W-:Y:S05]  /*4ec0*/  BSYNC B2 ;  /* 0x0000000000027941 */ /* 0x000fea0003800000 */
.L_x_4497:
[----:B-1----:R-:W-:-:S07]  /*4ed0*/  VIADD R9, R4, 0x5 ;  /* 0x0000000504097836 */ /* 0x002fce0000000000 */
.L_x_4496:
[----:B------:R-:W-:Y:S05]  /*4ee0*/  BSYNC B1 ;  /* 0x0000000000017941 */ /* 0x000fea0003800000 */
.L_x_4495:
        /* <DEDUP_REMOVED lines=16> */
.L_x_4500:
[----:B------:R-:W-:Y:S05]  /*4ff0*/  BSYNC B1 ;  /* 0x0000000000017941 */ /* 0x000fea0003800000 */
.L_x_4499:
[----:B0-----:R-:W-:Y:S02]  /*5000*/  IMAD.IADD R3, R22, 0x1, R9 ;  /* 0x0000000116037824 */ /* 0x001fe400078e0209 */
[----:B------:R-:W-:Y:S01]  /*5010*/  IMAD.X R9, R7, 0x1, R26, P2 ;  /* 0x0000000107097824 */ /* 0x000fe200010e061a */
[----:B------:R-:W-:Y:S06]  /*5020*/  @!P1 BRA `(.L_x_4494) ;  /* 0x0000000000589947 */ /* 0x000fec0003800000 */
[----:B------:R-:W-:Y:S02]  /*5030*/  VIADD R0, R23, 0xffffffff ;  /* 0xffffffff17007836 */ /* 0x000fe40000000000 */
        /* <DEDUP_REMOVED lines=21> */
.L_x_4494:
[----:B------:R-:W-:Y:S05]  /*5190*/  BSYNC B0 ;  /* 0x0000000000007941 */ /* 0x000fea0003800000 */
.L_x_4493:
[----:B------:R-:W-:Y:S01]  /*51a0*/  ULDC.64 UR4, c[0x0][0x238] ;  /* 0x00008e0000047ab9 */ /* 0x000fe20000000a00 */
[----:B------:R-:W-:Y:S01]  /*51b0*/  BAR.SYNC.DEFER_BLOCKING 0x0 ;  /* 0x0000000000007b1d */ /* 0x000fe20000010000 */
[----:B------:R-:W-:-:S04]  /*51c0*/  ISETP.NE.U32.AND P0, PT, RZ, UR4, PT ;  /* 0x00000004ff007c0c */ /* 0x000fc8000bf05070 */
[----:B------:R-:W-:-:S13]  /*51d0*/  ISETP.NE.AND.EX P0, PT, RZ, UR5, PT, P0 ;  /* 0x00000005ff007c0c */ /* 0x000fda000bf05300 */
[----:B------:R-:W-:Y:S05]  /*51e0*/  @!P0 BRA `(.L_x_4501) ;  /* 0x0000000000b48947 */ /* 0x000fea0003800000 */
[----:B0-----:R-:W0:Y:S01]  /*51f0*/  SHFL.DOWN PT, R0, R45, 0x10, 0x1f ;  /* 0x0a001f002d007f89 */ /* 0x001e2200000e0000 */
[----:B------:R-:W-:Y:S01]  /*5200*/  BSSY B0, `(.L_x_4502) ;  /* 0x0000025000007945 */ /* 0x000fe20003800000 */
[----:B--2---:R-:W-:Y:S01]  /*5210*/  IMAD.MOV.U32 R9, RZ, RZ, RZ ;  /* 0x000000ffff097224 */ /* 0x004fe200078e00ff */
[----:B------:R-:W2:Y:S01]  /*5220*/  S2R R6, SR_TID.X ;  /* 0x0000000000067919 */ /* 0x000ea20000002100 */
[----:B0-----:R-:W-:-:S05]  /*5230*/  FMNMX R0, R45, R0, !PT ;  /* 0x000000002d007209 */ /* 0x001fca0007800000 */
[----:B-1-34-:R-:W0:Y:S01]  /*5240*/  SHFL.DOWN PT, R3, R0, 0x8, 0x1f ;  /* 0x09001f0000037f89 */ /* 0x01ae2200000e0000 */
[----:B--2---:R-:W-:-:S13]  /*5250*/  LOP3.LUT P0, RZ, R6, 0x1f, RZ, 0xc0, !PT ;  /* 0x0000001f06ff7812 */ /* 0x004fda000780c0ff */
[----:B------:R-:W1:Y:S01]  /*5260*/  @!P0 S2R R8, SR_CgaCtaId ;  /* 0x0000000000088919 */ /* 0x000e620000008800 */
[----:B------:R-:W-:Y:S02]  /*5270*/  @!P0 MOV R7, 0x400 ;  /* 0x0000040000078802 */ /* 0x000fe40000000f00 */
[----:B0-----:R-:W-:Y:S02]  /*5280*/  FMNMX R3, R0, R3, !PT ;  /* 0x0000000300037209 */ /* 0x001fe40007800000 */
[----:B------:R-:W-:-:S03]  /*5290*/  SHF.R.U32.HI R0, RZ, 0x5, R6 ;  /* 0x00000005ff007819 */ /* 0x000fc60000011606 */
[----:B------:R-:W0:Y:S01]  /*52a0*/  SHFL.DOWN PT, R2, R3, 0x4, 0x1f ;  /* 0x08801f0003027f89 */ /* 0x000e2200000e0000 */
[----:B-1----:R-:W-:Y:S02]  /*52b0*/  @!P0 LEA R7, R8, R7, 0x18 ;  /* 0x0000000708078211 */ /* 0x002fe400078ec0ff */
[----:B0-----:R-:W-:-:S03]  /*52c0*/  FMNMX R2, R3, R2, !PT ;  /* 0x0000000203027209 */ /* 0x001fc60007800000 */
[----:B------:R-:W-:Y:S02]  /*52d0*/  @!P0 IMAD.IADD R7, R24, 0x1, R7 ;  /* 0x0000000118078824 */ /* 0x000fe400078e0207 */
        /* <DEDUP_REMOVED lines=22> */
.L_x_4511:
[----:B-1----:R-:W-:-:S07]  /*5440*/  FMNMX R9, R2, R9, !PT ;  /* 0x0000000902097209 */ /* 0x002fce0007800000 */
.L_x_4503:
[----:B------:R-:W-:Y:S05]  /*5450*/  BSYNC B0 ;  /* 0x0000000000007941 */ /* 0x000fea0003800000 */
.L_x_4502:
[----:B------:R-:W-:Y:S01]  /*5460*/  ISETP.NE.AND P0, PT, R6, RZ, PT ;  /* 0x000000ff0600720c */ /* 0x000fe20003f05270 */
[----:B------:R-:W-:-:S12]  /*5470*/  BSSY B0, `(.L_x_4501) ;  /* 0x0000004000007945 */ /* 0x000fd80003800000 */
[----:B------:R-:W-:Y:S05]  /*5480*/  @P0 BRA `(.L_x_4505) ;  /* 0x0000000000080947 */ /* 0x000fea0003800000 */
[----:B0-----:R-:W0:Y:S02]  /*5490*/  LDC.64 R2, c[0x0][0x238] ;  /* 0x00008e00ff027b82 */ /* 0x001e240000000a00 */
[----:B0-----:R1:W-:Y:S02]  /*54a0*/  REDG.E.MAX.S32.STRONG.GPU desc[UR8][R2.64], R9 ;  /* 0x000000090200798e */ /* 0x0013e4000d10e388 */
.L_x_4505:
[----:B------:R-:W-:Y:S05]  /*54b0*/  BSYNC B0 ;  /* 0x0000000000007941 */ /* 0x000fea0003800000 */
.L_x_4501:
        /* <DEDUP_REMOVED lines=14> */
[----:B-1234-:R-:W-:Y:S05]  /*55a0*/  CALL.REL.NOINC `($__internal_69_$__cuda_sm20_rcp_rn_f32_slowpath) ;  /* 0x0000000400847944 */ /* 0x01efea0003c00000 */
[----:B------:R-:W-:Y:S05]  /*55b0*/  BRA `(.L_x_4507) ;  /* 0x0000000000147947 */ /* 0x000fea0003800000 */
.L_x_4506:
[----:B-1--4-:R-:W0:Y:S01]  /*55c0*/  MUFU.RCP R5, UR12 ;  /* 0x0000000c00057d08 */ /* 0x012e220008001000 */
[----:B------:R-:W-:-:S04]  /*55d0*/  IMAD.U32 R0, RZ, RZ, UR12 ;  /* 0x0000000cff007e24 */ /* 0x000fc8000f8e00ff */
[----:B0-----:R-:W-:-:S04]  /*55e0*/  FFMA R0, R5, R0, -1 ;  /* 0xbf80000005007423 */ /* 0x001fc80000000000 */
[----:B------:R-:W-:-:S04]  /*55f0*/  FADD.FTZ R0, -R0, -RZ ;  /* 0x800000ff00007221 */ /* 0x000fc80000010100 */
[----:B------:R-:W-:-:S07]  /*5600*/  FFMA R5, R5, R0, R5 ;  /* 0x0000000005057223 */ /* 0x000fce0000000005 */
.L_x_4507:
[----:B---3--:R-:W0:Y:S02]  /*5610*/  LDC.64 R2, c[0x0][0x240] ;  /* 0x00009000ff027b82 */ /* 0x008e240000000a00 */
[----:B0-----:R-:W-:Y:S01]  /*5620*/  STG.E desc[UR8][R2.64], R5 ;  /* 0x0000000502007986 */ /* 0x001fe2000c101908 */
[----:B------:R-:W-:Y:S05]  /*5630*/  EXIT ;  /* 0x000000000000794d */ /* 0x000fea0003800000 */
.L_x_4504:
[----:B------:R-:W-:Y:S02]  /*5640*/  IMAD.MOV.U32 R5, RZ, RZ, 0x4 ;  /* 0x00000004ff057424 */ /* 0x000fe400078e00ff */
[----:B------:R-:W-:Y:S02]  /*5650*/  IMAD.MOV.U32 R7, RZ, RZ, 0x1f ;  /* 0x0000001fff077424 */ /* 0x000fe400078e00ff */
[----:B------:R-:W-:-:S07]  /*5660*/  IMAD.MOV.U32 R4, RZ, RZ, -0x1 ;  /* 0xffffffffff047424 */ /* 0x000fce00078e00ff */
[----:B01----:R-:W-:Y:S05]  /*5670*/  WARPSYNC.COLLECTIVE R4, `(.L_x_4508) ;  /* 0x0000000004087348 */ /* 0x003fea0003c00000 */
[----:B-1----:R1:W2:Y:S02]  /*5680*/  SHFL.DOWN P0, R9, R0, R5, R7 ;  /* 0x0800000500097389 */ /* 0x0022a40000000007 */
[----:B012---:R-:W-:Y:S01]  /*5690*/  ENDCOLLECTIVE ;  /* 0x000000000000791b */ /* 0x007fe20003800000 */
.L_x_4508:
[----:B------:R-:W-:Y:S02]  /*56a0*/  IMAD.MOV.U32 R5, RZ, RZ, 0x2 ;  /* 0x00000002ff057424 */ /* 0x000fe400078e00ff */
[----:B------:R-:W-:-:S05]  /*56b0*/  IMAD.MOV.U32 R3, RZ, RZ, R9 ;  /* 0x000000ffff037224 */ /* 0x000fca00078e0009 */
[----:B------:R-:W-:-:S05]  /*56c0*/  FMNMX R3, R3, R0, !PT ;  /* 0x0000000003037209 */ /* 0x000fca0007800000 */
[----:B------:R-:W-:-:S07]  /*56d0*/  IMAD.MOV.U32 R0, RZ, RZ, R3 ;  /* 0x000000ffff007224 */ /* 0x000fce00078e0003 */
[----:B------:R-:W-:Y:S05]  /*56e0*/  WARPSYNC.COLLECTIVE R4, `(.L_x_4509) ;  /* 0x0000000004087348 */ /* 0x000fea0003c00000 */
[----:B------:R0:W1:Y:S02]  /*56f0*/  SHFL.DOWN P0, R9, R0, R5, R7 ;  /* 0x0800000500097389 */ /* 0x0000640000000007 */
[----:B01----:R-:W-:Y:S01]  /*5700*/  ENDCOLLECTIVE ;  /* 0x000000000000791b */ /* 0x003fe20003800000 */
.L_x_4509:
[----:B------:R-:W-:Y:S02]  /*5710*/  IMAD.MOV.U32 R5, RZ, RZ, 0x1 ;  /* 0x00000001ff057424 */ /* 0x000fe400078e00ff */
[----:B------:R-:W-:-:S05]  /*5720*/  IMAD.MOV.U32 R2, RZ, RZ, R9 ;  /* 0x000000ffff027224 */ /* 0x000fca00078e0009 */
[----:B------:R-:W-:-:S05]  /*5730*/  FMNMX R2, R3, R2, !PT ;  /* 0x0000000203027209 */ /* 0x000fca0007800000 */
[----:B------:R-:W-:-:S07]  /*5740*/  IMAD.MOV.U32 R0, RZ, RZ, R2 ;  /* 0x000000ffff007224 */ /* 0x000fce00078e0002 */
[----:B------:R-:W-:Y:S05]  /*5750*/  WARPSYNC.COLLECTIVE R4, `(.L_x_4510) ;  /* 0x0000000004087348 */ /* 0x000fea0003c00000 */
[----:B------:R0:W1:Y:S02]  /*5760*/  SHFL.DOWN P0, R9, R0, R5, R7 ;  /* 0x0800000500097389 */ /* 0x0000640000000007 */
[----:B01----:R-:W-:Y:S01]  /*5770*/  ENDCOLLECTIVE ;  /* 0x000000000000791b */ /* 0x003fe20003800000 */
.L_x_4510:
[----:B------:R-:W-:Y:S05]  /*5780*/  BRA `(.L_x_4511) ;  /* 0xfffffffc002c7947 */ /* 0x000fea000383ffff */
        .weak           $__internal_68_$__cuda_sm20_div_u64
        .type           $__internal_68_$__cuda_sm20_div_u64,@function
        .size           $__internal_68_$__cuda_sm20_div_u64,($__internal_69_$__cuda_sm20_rcp_rn_f32_slowpath - $__internal_68_$__cuda_sm20_div_u64)
$__internal_68_$__cuda_sm20_div_u64:
        /* <DEDUP_REMOVED lines=66> */
[----:B------:R-:W-:Y:S06]  /*5bb0*/  RET.REL.NODEC R4 `(_ZN18transformer_engine6detail43dgated_act_cast_transpose_kernel_notalignedILi2ELi2Ef13__nv_bfloat16S2_NS_5EmptyEXadL_ZNS_6dsreluIffEET_T0_RKS3_EEXadL_ZNS_5sreluIffEES5_S6_S8_EEEEvPKT2_SC_PT3_SE_PKT1_PSF_SI_mmm) ;  /* 0xffffffa404107950 */ /* 0x000fec0003c3ffff */
        .weak           $__internal_69_$__cuda_sm20_rcp_rn_f32_slowpath
        .type           $__internal_69_$__cuda_sm20_rcp_rn_f32_slowpath,@function
        .size           $__internal_69_$__cuda_sm20_rcp_rn_f32_slowpath,(.L_x_34554 - $__internal_69_$__cuda_sm20_rcp_rn_f32_slowpath)
$__internal_69_$__cuda_sm20_rcp_rn_f32_slowpath:
        /* <DEDUP_REMOVED lines=15> */
.L_x_4512:
        /* <DEDUP_REMOVED lines=33> */
.L_x_4514:
[----:B------:R0:W1:Y:S02]  /*5ec0*/  MUFU.RCP R2, R0 ;  /* 0x0000000000027308 */ /* 0x0000640000001000 */
.L_x_4513:
[----:B-1-3--:R-:W-:Y:S02]  /*5ed0*/  IMAD.MOV.U32 R5, RZ, RZ, R2 ;  /* 0x000000ffff057224 */ /* 0x00afe400078e0002 */
[----:B------:R-:W-:Y:S02]  /*5ee0*/  IMAD.MOV.U32 R2, RZ, RZ, R7 ;  /* 0x000000ffff027224 */ /* 0x000fe400078e0007 */
[----:B------:R-:W-:-:S04]  /*5ef0*/  IMAD.MOV.U32 R3, RZ, RZ, 0x0 ;  /* 0x00000000ff037424 */ /* 0x000fc800078e00ff */
[----:B0-2---:R-:W-:Y:S05]  /*5f00*/  RET.REL.NODEC R2 `(_ZN18transformer_engine6detail43dgated_act_cast_transpose_kernel_notalignedILi2ELi2Ef13__nv_bfloat16S2_NS_5EmptyEXadL_ZNS_6dsreluIffEET_T0_RKS3_EEXadL_ZNS_5sreluIffEES5_S6_S8_EEEEvPKT2_SC_PT3_SE_PKT1_PSF_SI_mmm) ;  /* 0xffffffa0023c7950 */ /* 0x005fea0003c3ffff */
.L_x_4515:
        /* <DEDUP_REMOVED lines=15> */
.L_x_34554:


//--------------------- .text._ZN18transformer_engine6detail32dgated_act_cast_transpose_kernelILi2ELi2Ef13__nv_bfloat16S2_NS_5EmptyEXadL_ZNS_6dsreluIffEET_T0_RKS3_EEXadL_ZNS_5sreluIffEES5_S6_S8_EEEEvPKT2_SC_PT3_SE_PKT1_PSF_SI_mmm --------------------------
	.section	.text._ZN18transformer_engine6detail32dgated_act_cast_transpose_kernelILi2ELi2Ef13__nv_bfloat16S2_NS_5EmptyEXadL_ZNS_6dsreluIffEET_T0_RKS3_EEXadL_ZNS_5sreluIffEES5_S6_S8_EEEEvPKT2_SC_PT3_SE_PKT1_PSF_SI_mmm,"ax",@progbits
	.align	128
        .global         _ZN18transformer_engine6detail32dgated_act_cast_transpose_kernelILi2ELi2Ef13__nv_bfloat16S2_NS_5EmptyEXadL_ZNS_6dsreluIffEET_T0_RKS3_EEXadL_ZNS_5sreluIffEES5_S6_S8_EEEEvPKT2_SC_PT3_SE_PKT1_PSF_SI_mmm
        .type           _ZN18transformer_engine6detail32dgated_act_cast_transpose_kernelILi2ELi2Ef13__nv_bfloat16S2_NS_5EmptyEXadL_ZNS_6dsreluIffEET_T0_RKS3_EEXadL_ZNS_5sreluIffEES5_S6_S8_EEEEvPKT2_SC_PT3_SE_PKT1_PSF_SI_mmm,@function
        .size           _ZN18transformer_engine6detail32dgated_act_cast_transpose_kernelILi2ELi2Ef13__nv_bfloat16S2_NS_5EmptyEXadL_ZNS_6dsreluIffEET_T0_RKS3_EEXadL_ZNS_5sreluIffEES5_S6_S8_EEEEvPKT2_SC_PT3_SE_PKT1_PSF_SI_mmm,(.L_x_34556 - _ZN18transformer_engine6detail32dgated_act_cast_transpose_kernelILi2ELi2Ef13__nv_bfloat16S2_NS_5EmptyEXadL_ZNS_6dsreluIffEET_T0_RKS3_EEXadL_ZNS_5sreluIffEES5_S6_S8_EEEEvPKT2_SC_PT3_SE_PKT1_PSF_SI_mmm)
        .other          _ZN18transformer_engine6detail32dgated_act_cast_transpose_kernelILi2ELi2Ef13__nv_bfloat16S2_NS_5EmptyEXadL_ZNS_6dsreluIffEET_T0_RKS3_EEXadL_ZNS_5sreluIffEES5_S6_S8_EEEEvPKT2_SC_PT3_SE_PKT1_PSF_SI_mmm,@"STO_CUDA_ENTRY STV_DEFAULT"
_ZN18transformer_engine6detail32dgated_act_cast_transpose_kernelILi2ELi2Ef13__nv_bfloat16S2_NS_5EmptyEXadL_ZNS_6dsreluIffEET_T0_RKS3_EEXadL_ZNS_5sreluIffEES5_S6_S8_EEEEvPKT2_SC_PT3_SE_PKT1_PSF_SI_mmm:
.text._ZN18transformer_engine6detail32dgated_act_cast_transpose_kernelILi2ELi2Ef13__nv_bfloat16S2_NS_5EmptyEXadL_ZNS_6dsreluIffEET_T0_RKS3_EEXadL_ZNS_5sreluIffEES5_S6_S8_EEEEvPKT2_SC_PT3_SE_PKT1_PSF_SI_mmm:
        /* <DEDUP_REMOVED lines=19> */
[----:B------:R-:W-:Y:S05]  /*0130*/  CALL.REL.NOINC `($__internal_70_$__cuda_sm20_div_u64) ;  /* 0x00000034009c7944 */ /* 0x000fea0003c00000 */
[----:B------:R-:W-:Y:S01]  /*0140*/  IADD3 R8, P0, RZ, -R12, RZ ;  /* 0x8000000cff087210 */ /* 0x000fe20007f1e0ff */
[----:B------:R-:W-:-:S04]  /*0150*/  IMAD.MOV.U32 R5, RZ, RZ, RZ ;  /* 0x000000ffff057224 */ /* 0x000fc800078e00ff */
[----:B------:R-:W-:Y:S02]  /*0160*/  IMAD.X R10, RZ, RZ, ~R7, P0 ;  /* 0x000000ffff0a7224 */ /* 0x000fe400000e0e07 */
[----:B------:R-:W-:-:S04]  /*0170*/  IMAD.WIDE.U32 R4, R15, R8, R4 ;  /* 0x000000080f047225 */ /* 0x000fc800078e0004 */
[----:B------:R-:W-:Y:S02]  /*0180*/  IMAD R11, R10, R15, RZ ;  /* 0x0000000f0a0b7224 */ /* 0x000fe400078e02ff */
[----:B------:R-:W-:Y:S02]  /*0190*/  IMAD.MOV.U32 R15, RZ, RZ, R4 ;  /* 0x000000ffff0f7224 */ /* 0x000fe400078e0004 */
[----:B------:R-:W-:Y:S02]  /*01a0*/  IMAD R11, R6, R8, R11 ;  /* 0x00000008060b7224 */ /* 0x000fe400078e020b */
[----:B------:R-:W-:Y:S02]  /*01b0*/  IMAD.MOV.U32 R6, RZ, RZ, R12 ;  /* 0x000000ffff067224 */ /* 0x000fe400078e000c */
[----:B------:R-:W-:Y:S01]  /*01c0*/  IMAD.IADD R36, R5, 0x1, R11 ;  /* 0x0000000105247824 */ /* 0x000fe200078e020b */
[----:B------:R-:W-:Y:S06]  /*01d0*/  BRA `(.L_x_4517) ;  /* 0x0000000000587947 */ /* 0x000fec0003800000 */
.L_x_4516:
        /* <DEDUP_REMOVED lines=22> */
.L_x_4517:
[----:B------:R-:W-:Y:S01]  /*0340*/  ULDC.64 UR4, c[0x0][0x248] ;  /* 0x0000920000047ab9 */ /* 0x000fe20000000a00 */
[----:B------:R-:W-:Y:S01]  /*0350*/  SHF.L.U32 R21, R15, 0x1, RZ ;  /* 0x000000010f157819 */ /* 0x000fe200000006ff */
[----:B------:R-:W-:Y:S01]  /*0360*/  IMAD R5, R7, UR4, RZ ;  /* 0x0000000407057c24 */ /* 0x000fe2000f8e02ff */
[----:B------:R-:W-:Y:S01]  /*0370*/  ULDC.64 UR6, c[0x0][0x210] ;  /* 0x0000840000067ab9 */ /* 0x000fe20000000a00 */
[C---:B------:R-:W-:Y:S01]  /*0380*/  IMAD.WIDE.U32 R10, R6.reuse, UR4, RZ ;  /* 0x00000004060a7c25 */ /* 0x040fe2000f8e00ff */
[----:B------:R-:W-:Y:S01]  /*0390*/  ULDC.64 UR8, c[0x0][0x230] ;  /* 0x00008c0000087ab9 */ /* 0x000fe20000000a00 */
[----:B------:R-:W-:Y:S02]  /*03a0*/  USHF.R.U64 UR16, UR4, 0x1, UR5 ;  /* 0x0000000104107899 */ /* 0x000fe40008001205 */
[----:B------:R-:W-:Y:S01]  /*03b0*/  IMAD R13, R6, UR5, R5 ;  /* 0x00000005060d7c24 */ /* 0x000fe2000f8e0205 */
[----:B------:R-:W-:Y:S01]  /*03c0*/  SHF.L.U64.HI R5, R15, 0x1, R36 ;  /* 0x000000010f057819 */ /* 0x000fe20000010224 */
[----:B------:R-:W-:Y:S01]  /*03d0*/  IMAD.SHL.U32 R4, R9, 0x4, RZ ;  /* 0x0000000409047824 */ /* 0x000fe200078e00ff */
[C---:B------:R-:W-:Y:S01]  /*03e0*/  LEA R21, P0, R10.reuse, R21, 0x2 ;  /* 0x000000150a157211 */ /* 0x040fe200078010ff */
[----:B------:R-:W-:Y:S01]  /*03f0*/  IMAD.IADD R11, R11, 0x1, R13 ;  /* 0x000000010b0b7824 */ /* 0x000fe200078e020d */
[----:B------:R-:W-:Y:S01]  /*0400*/  IADD3 R53, P1, R15, R10, RZ ;  /* 0x0000000a0f357210 */ /* 0x000fe20007f3e0ff */
[----:B------:R-:W-:Y:S01]  /*0410*/  IMAD.SHL.U32 R37, R9, 0x8, RZ ;  /* 0x0000000809257824 */ /* 0x000fe200078e00ff */
[----:B------:R-:W-:Y:S01]  /*0420*/  ULDC.64 UR10, c[0x0][0x218] ;  /* 0x00008600000a7ab9 */ /* 0x000fe20000000a00 */
[----:B------:R-:W-:Y:S01]  /*0430*/  IMAD.IADD R28, R3, 0x1, -R4 ;  /* 0x00000001031c7824 */ /* 0x000fe200078e0a04 */
[--C-:B------:R-:W-:Y:S01]  /*0440*/  LEA.HI.X R14, R10, R5, R11.reuse, 0x2, P0 ;  /* 0x000000050a0e7211 */ /* 0x100fe200000f140b */
[----:B------:R-:W-:Y:S01]  /*0450*/  IMAD.X R8, R36, 0x1, R11, P1 ;  /* 0x0000000124087824 */ /* 0x000fe200008e060b */
[----:B------:R-:W-:Y:S01]  /*0460*/  LEA R57, P0, R53, UR6, 0x7 ;  /* 0x0000000635397c11 */ /* 0x000fe2000f8038ff */
[----:B------:R-:W-:Y:S01]  /*0470*/  ULOP3.LUT UR6, UR5, 0x7fffffff, URZ, 0xc0, !UPT ;  /* 0x7fffffff05067892 */ /* 0x000fe2000f8ec03f */
[----:B------:R-:W-:Y:S01]  /*0480*/  LOP3.LUT R37, R37, 0x38, RZ, 0xc0, !PT ;  /* 0x0000003825257812 */ /* 0x000fe200078ec0ff */
[----:B------:R-:W-:Y:S01]  /*0490*/  IMAD.MOV.U32 R13, RZ, RZ, RZ ;  /* 0x000000ffff0d7224 */ /* 0x000fe200078e00ff */
[----:B------:R-:W-:Y:S01]  /*04a0*/  LOP3.LUT R12, R28, 0x1f, RZ, 0xc0, !PT ;  /* 0x0000001f1c0c7812 */ /* 0x000fe200078ec0ff */
[----:B------:R-:W-:Y:S01]  /*04b0*/  IMAD.U32 R19, RZ, RZ, UR16 ;  /* 0x00000010ff137e24 */ /* 0x000fe2000f8e00ff */
[----:B------:R-:W-:Y:S01]  /*04c0*/  LEA.HI.X R53, R53, UR7, R8, 0x7, P0 ;  /* 0x0000000735357c11 */ /* 0x000fe200080f3c08 */
[----:B------:R-:W-:Y:S01]  /*04d0*/  USHF.R.U32.HI UR7, URZ, 0x1, UR5 ;  /* 0x000000013f077899 */ /* 0x000fe20008011605 */
[----:B------:R-:W-:Y:S01]  /*04e0*/  IMAD R39, R37, UR6, RZ ;  /* 0x0000000625277c24 */ /* 0x000fe2000f8e02ff */
[----:B------:R-:W-:Y:S01]  /*04f0*/  SHF.L.U64.HI R43, R21, 0x6, R14 ;  /* 0x00000006152b7819 */ /* 0x000fe2000001020e */
[----:B------:R-:W-:Y:S01]  /*0500*/  IMAD.WIDE.U32 R10, R37, UR4, R12 ;  /* 0x00000004250a7c25 */ /* 0x000fe2000f8e000c */
[----:B------:R-:W-:Y:S01]  /*0510*/  ISETP.NE.U32.AND P0, PT, RZ, UR8, PT ;  /* 0x00000008ff007c0c */ /* 0x000fe2000bf05070 */
[----:B------:R-:W-:-:S02]  /*0520*/  USHF.L.U32 UR14, UR4, 0x1, URZ ;  /* 0x00000001040e7899 */ /* 0x000fc4000800063f */
[----:B------:R-:W-:Y:S01]  /*0530*/  IMAD.SHL.U32 R21, R21, 0x40, RZ ;  /* 0x0000004015157824 */ /* 0x000fe200078e00ff */
[----:B------:R-:W-:Y:S01]  /*0540*/  ISETP.NE.AND.EX P0, PT, RZ, UR9, PT, P0 ;  /* 0x00000009ff007c0c */ /* 0x000fe2000bf05300 */
[----:B------:R-:W-:Y:S01]  /*0550*/  IMAD.IADD R5, R11, 0x1, R39 ;  /* 0x000000010b057824 */ /* 0x000fe200078e0227 */
[----:B------:R-:W-:Y:S01]  /*0560*/  USHF.L.U32 UR9, UR4, 0x2, URZ ;  /* 0x0000000204097899 */ /* 0x000fe2000800063f */
[C---:B------:R-:W-:Y:S01]  /*0570*/  IMAD.SHL.U32 R16, R10.reuse, 0x4, RZ ;  /* 0x000000040a107824 */ /* 0x040fe200078e00ff */
[----:B------:R-:W-:Y:S01]  /*0580*/  IADD3 R8, P1, R21, UR10, RZ ;  /* 0x0000000a15087c10 */ /* 0x000fe2000ff3e0ff */
[C---:B------:R-:W-:Y:S01]  /*0590*/  IMAD R35, R37.reuse, UR7, RZ ;  /* 0x0000000725237c24 */ /* 0x040fe2000f8e02ff */
[----:B------:R-:W-:Y:S01]  /*05a0*/  SHF.L.U64.HI R14, R10, 0x2, R5 ;  /* 0x000000020a0e7819 */ /* 0x000fe20000010205 */
[----:B------:R-:W-:Y:S01]  /*05b0*/  IMAD.WIDE.U32 R12, R37, UR16, R12 ;  /* 0x00000010250c7c25 */ /* 0x000fe2000f8e000c */
[----:B------:R-:W-:Y:S01]  /*05c0*/  IADD3.X R51, R43, UR11, RZ, P1, !PT ;  /* 0x0000000b2b337c10 */ /* 0x000fe20008ffe4ff */
[----:B------:R-:W-:Y:S01]  /*05d0*/  USHF.L.U64.HI UR10, UR4, 0x2, UR5 ;  /* 0x00000002040a7899 */ /* 0x000fe20008010205 */
[----:B------:R-:W-:Y:S01]  /*05e0*/  IADD3 R10, P2, R16, R8, RZ ;  /* 0x00000008100a7210 */ /* 0x000fe20007f5e0ff */
[----:B------:R-:W-:Y:S01]  /*05f0*/  IMAD.IADD R5, R13, 0x1, R35 ;  /* 0x000000010d057824 */ /* 0x000fe200078e0223 */
[C---:B------:R-:W-:Y:S01]  /*0600*/  LEA R24, P1, R12.reuse, R57, 0x2 ;  /* 0x000000390c187211 */ /* 0x040fe200078210ff */
[----:B------:R-:W0:Y:S01]  /*0610*/  @P0 LDC.64 R32, c[0x0][0x230] ;  /* 0x00008c00ff200b82 */ /* 0x000e220000000a00 */
[----:B------:R-:W-:Y:S01]  /*0620*/  IMAD.U32 R13, RZ, RZ, UR16 ;  /* 0x00000010ff0d7e24 */ /* 0x000fe2000f8e00ff */
[----:B------:R-:W-:Y:S01]  /*0630*/  ULDC.64 UR12, c[0x0][0x208] ;  /* 0x00008200000c7ab9 */ /* 0x000fe20000000a00 */
[----:B------:R-:W-:Y:S01]  /*0640*/  LEA.HI.X R25, R12, R53, R5, 0x2, P1 ;  /* 0x000000350c197211 */ /* 0x000fe200008f1405 */
[----:B------:R-:W-:Y:S01]  /*0650*/  IMAD.X R11, R14, 0x1, R51, P2 ;  /* 0x000000010e0b7824 */ /* 0x000fe200010e0633 */
[----:B------:R-:W-:Y:S01]  /*0660*/  IADD3 R26, P1, R10, UR9, RZ ;  /* 0x000000090a1a7c10 */ /* 0x000fe2000ff3e0ff */
[----:B------:R-:W-:Y:S01]  /*0670*/  IMAD.U32 R5, RZ, RZ, UR7 ;  /* 0x00000007ff057e24 */ /* 0x000fe2000f8e00ff */
[----:B------:R-:W-:Y:S01]  /*0680*/  USHF.L.U64.HI UR15, UR4, 0x1, UR5 ;  /* 0x00000001040f7899 */ /* 0x000fe20008010205 */
[----:B------:R-:W-:Y:S01]  /*0690*/  LEA R18, P2, R19, R24, 0x2 ;  /* 0x0000001813127211 */ /* 0x000fe200078410ff */
[----:B------:R-:W2:Y:S01]  /*06a0*/  LDG.E R20, desc[UR12][R10.64] ;  /* 0x0000000c0a147981 */ /* 0x000ea2000c1e1900 */
[----:B------:R-:W-:Y:S01]  /*06b0*/  IADD3.X R27, R11, UR10, RZ, P1, !PT ;  /* 0x0000000a0b1b7c10 */ /* 0x000fe20008ffe4ff */
[----:B------:R-:W-:Y:S01]  /*06c0*/  IMAD.MOV.U32 R29, RZ, RZ, RZ ;  /* 0x000000ffff1d7224 */ /* 0x000fe200078e00ff */
[----:B------:R-:W-:Y:S01]  /*06d0*/  IADD3 R12, P1, R8, UR14, RZ ;  /* 0x0000000e080c7c10 */ /* 0x000fe2000ff3e0ff */
[----:B------:R-:W-:Y:S01]  /*06e0*/  ULDC.64 UR18, c[0x0][0x228] ;  /* 0x00008a0000127ab9 */ /* 0x000fe20000000a00 */
[----:B------:R-:W-:Y:S01]  /*06f0*/  LEA.HI.X R19, R13, R25, R5, 0x2, P2 ;  /* 0x000000190d137211 */ /* 0x000fe200010f1405 */
[----:B------:R-:W3:Y:S01]  /*0700*/  LDG.E R30, desc[UR12][R26.64] ;  /* 0x0000000c1a1e7981 */ /* 0x000ee2000c1e1900 */
[----:B------:R-:W-:-:S02]  /*0710*/  IADD3 R22, P2, R12, R16, RZ ;  /* 0x000000100c167210 */ /* 0x000fc40007f5e0ff */
[----:B------:R-:W-:Y:S01]  /*0720*/  IADD3.X R49, R51, UR15, RZ, P1, !PT ;  /* 0x0000000f33317c10 */ /* 0x000fe20008ffe4ff */
[----:B------:R1:W4:Y:S01]  /*0730*/  LDG.E R31, desc[UR12][R18.64] ;  /* 0x0000000c121f7981 */ /* 0x000322000c1e1900 */
[----:B------:R-:W-:Y:S02]  /*0740*/  IADD3 R40, P1, R22, UR9, RZ ;  /* 0x0000000916287c10 */ /* 0x000fe4000ff3e0ff */
[----:B------:R-:W-:Y:S01]  /*0750*/  IADD3.X R23, R49, R14, RZ, P2, !PT ;  /* 0x0000000e31177210 */ /* 0x000fe200017fe4ff */
[----:B------:R-:W-:Y:S01]  /*0760*/  VIADD R28, R28, 0xffffffff ;  /* 0xffffffff1c1c7836 */ /* 0x000fe20000000000 */
[----:B0-----:R0:W5:Y:S02]  /*0770*/  @P0 LDG.E R5, desc[UR12][R32.64] ;  /* 0x0000000c20050981 */ /* 0x001164000c1e1900 */
[----:B------:R-:W-:Y:S02]  /*0780*/  IADD3.X R41, R23, UR10, RZ, P1, !PT ;  /* 0x0000000a17297c10 */ /* 0x000fe40008ffe4ff */
[----:B------:R-:W2:Y:S04]  /*0790*/  LDG.E R13, desc[UR12][R24.64] ;  /* 0x0000000c180d7981 */ /* 0x000ea8000c1e1900 */
[----:B------:R-:W5:Y:S01]  /*07a0*/  LDG.E R27, desc[UR12][R40.64] ;  /* 0x0000000c281b7981 */ /* 0x000f62000c1e1900 */
[----:B------:R-:W-:-:S03]  /*07b0*/  LOP3.LUT R28, R28, 0x1f, RZ, 0xc0, !PT ;  /* 0x0000001f1c1c7812 */ /* 0x000fc600078ec0ff */
[----:B------:R0:W2:Y:S02]  /*07c0*/  LDG.E R17, desc[UR12][R22.64] ;  /* 0x0000000c16117981 */ /* 0x0000a4000c1e1900 */
[----:B-1----:R-:W-:-:S04]  /*07d0*/  IMAD.WIDE.U32 R18, R37, UR4, R28 ;  /* 0x0000000425127c25 */ /* 0x002fc8000f8e001c */
[----:B------:R-:W-:Y:S01]  /*07e0*/  IMAD.IADD R19, R39, 0x1, R19 ;  /* 0x0000000127137824 */ /* 0x000fe200078e0213 */
[----:B------:R-:W-:-:S04]  /*07f0*/  IADD3 R26, P1, R18, UR14, RZ ;  /* 0x0000000e121a7c10 */ /* 0x000fc8000ff3e0ff */
[----:B0-----:R-:W-:Y:S01]  /*0800*/  IADD3.X R33, R19, UR15, RZ, P1, !PT ;  /* 0x0000000f13217c10 */ /* 0x001fe20008ffe4ff */
[C---:B------:R-:W-:Y:S01]  /*0810*/  IMAD.SHL.U32 R39, R26.reuse, 0x4, RZ ;  /* 0x000000041a277824 */ /* 0x040fe200078e00ff */
[----:B------:R-:W-:Y:S01]  /*0820*/  ULOP3.LUT UR6, UR4, 0xfffffffe, URZ, 0xc0, !UPT ;  /* 0xfffffffe04067892 */ /* 0x000fe2000f8ec03f */
[----:B------:R-:W-:Y:S01]  /*0830*/  IMAD.WIDE.U32 R10, R37, UR16, R28 ;  /* 0x00000010250a7c25 */ /* 0x000fe2000f8e001c */
[----:B------:R-:W-:Y:S02]  /*0840*/  SHF.L.U64.HI R26, R26, 0x2, R33 ;  /* 0x000000021a1a7819 */ /* 0x000fe40000010221 */
[----:B------:R-:W-:Y:S01]  /*0850*/  IADD3 R32, P1, R39, R8, RZ ;  /* 0x0000000827207210 */ /* 0x000fe20007f3e0ff */
[----:B------:R-:W-:-:S04]  /*0860*/  IMAD.IADD R11, R35, 0x1, R11 ;  /* 0x00000001230b7824 */ /* 0x000fc800078e020b */
[----:B------:R-:W-:Y:S01]  /*0870*/  IMAD.X R33, R26, 0x1, R51, P1 ;  /* 0x000000011a217824 */ /* 0x000fe200008e0633 */
[----:B------:R-:W-:-:S04]  /*0880*/  IADD3 R22, P1, R10, UR6, RZ ;  /* 0x000000060a167c10 */ /* 0x000fc8000ff3e0ff */
[----:B------:R-:W2:Y:S01]  /*0890*/  LDG.E R40, desc[UR12][R32.64] ;  /* 0x0000000c20287981 */ /* 0x000ea2000c1e1900 */
[----:B------:R-:W-:Y:S02]  /*08a0*/  IADD3.X R23, R11, UR5, RZ, P1, !PT ;  /* 0x000000050b177c10 */ /* 0x000fe40008ffe4ff */
[----:B------:R-:W-:-:S04]  /*08b0*/  LEA R24, P1, R22, R57, 0x2 ;  /* 0x0000003916187211 */ /* 0x000fc800078210ff */
[----:B------:R-:W-:-:S05]  /*08c0*/  LEA.HI.X R25, R22, R53, R23, 0x2, P1 ;  /* 0x0000003516197211 */ /* 0x000fca00008f1417 */
[----:B------:R0:W2:Y:S01]  /*08d0*/  LDG.E R41, desc[UR12][R24.64] ;  /* 0x0000000c18297981 */ /* 0x0000a2000c1e1900 */
[----:B------:R-:W-:Y:S01]  /*08e0*/  ULOP3.LUT UR8, UR5, 0x7fffffff, URZ, 0xc0, !UPT ;  /* 0x7fffffff05087892 */ /* 0x000fe2000f8ec03f */
[----:B------:R-:W-:-:S03]  /*08f0*/  IMAD.U32 R23, RZ, RZ, UR4 ;  /* 0x00000004ff177e24 */ /* 0x000fc6000f8e00ff */
[----:B------:R-:W-:Y:S01]  /*0900*/  UIMAD UR6, UR8, 0x3, URZ ;  /* 0x00000003080678a4 */ /* 0x000fe2000f8e023f */
[----:B------:R-:W-:-:S04]  /*0910*/  IMAD.WIDE.U32 R18, R23, 0x3, R18 ;  /* 0x0000000317127825 */ /* 0x000fc800078e0012 */
[C---:B0-----:R-:W-:Y:S02]  /*0920*/  IMAD.SHL.U32 R25, R18.reuse, 0x4, RZ ;  /* 0x0000000412197824 */ /* 0x041fe400078e00ff */
[----:B------:R-:W-:Y:S01]  /*0930*/  VIADD R19, R19, UR6 ;  /* 0x0000000613137c36 */ /* 0x000fe20008000000 */
[----:B------:R-:W-:Y:S01]  /*0940*/  IADD3 R22, P1, R39, R12, RZ ;  /* 0x0000000c27167210 */ /* 0x000fe20007f3e0ff */
[----:B------:R-:W-:Y:S01]  /*0950*/  USHF.R.U32.HI UR20, URZ, 0x1, UR5 ;  /* 0x000000013f147899 */ /* 0x000fe20008011605 */
[----:B------:R-:W-:Y:S01]  /*0960*/  IMAD.U32 R29, RZ, RZ, UR16 ;  /* 0x00000010ff1d7e24 */ /* 0x000fe2000f8e00ff */
[----:B------:R-:W-:Y:S01]  /*0970*/  ULDC.64 UR6, c[0x0][0x250] ;  /* 0x0000940000067ab9 */ /* 0x000fe20000000a00 */
[----:B------:R-:W-:Y:S02]  /*0980*/  SHF.L.U64.HI R24, R18, 0x2, R19 ;  /* 0x0000000212187819 */ /* 0x000fe40000010213 */
[----:B------:R-:W-:Y:S01]  /*0990*/  IADD3 R18, P2, R25, R8, RZ ;  /* 0x0000000819127210 */ /* 0x000fe20007f5e0ff */
[----:B------:R-:W-:Y:S01]  /*09a0*/  UIMAD UR17, UR20, 0x3, URZ ;  /* 0x00000003141178a4 */ /* 0x000fe2000f8e023f */
[----:B------:R-:W-:-:S03]  /*09b0*/  IMAD.X R23, R26, 0x1, R49, P1 ;  /* 0x000000011a177824 */ /* 0x000fc600008e0631 */
[----:B------:R-:W-:Y:S02]  /*09c0*/  IMAD.X R19, R24, 0x1, R51, P2 ;  /* 0x0000000118137824 */ /* 0x000fe400010e0633 */
[----:B------:R-:W-:Y:S01]  /*09d0*/  IMAD.WIDE.U32 R10, R29, 0x3, R10 ;  /* 0x000000031d0a7825 */ /* 0x000fe200078e000a */
[----:B------:R-:W2:Y:S03]  /*09e0*/  LDG.E R23, desc[UR12][R22.64] ;  /* 0x0000000c16177981 */ /* 0x000ea6000c1e1900 */
[----:B------:R-:W-:Y:S01]  /*09f0*/  VIADD R11, R11, UR17 ;  /* 0x000000110b0b7c36 */ /* 0x000fe20008000000 */
[----:B------:R-:W2:Y:S01]  /*0a00*/  LDG.E R26, desc[UR12][R18.64] ;  /* 0x0000000c121a7981 */ /* 0x000ea2000c1e1900 */
[----:B------:R-:W-:-:S04]  /*0a10*/  LEA R34, P1, R10, R57, 0x2 ;  /* 0x000000390a227211 */ /* 0x000fc800078210ff */
[----:B------:R-:W-:-:S05]  /*0a20*/  LEA.HI.X R35, R10, R53, R11, 0x2, P1 ;  /* 0x000000350a237211 */ /* 0x000fca00008f140b */
[----:B------:R-:W2:Y:S01]  /*0a30*/  LDG.E R34, desc[UR12][R34.64] ;  /* 0x0000000c22227981 */ /* 0x000ea2000c1e1900 */
[----:B------:R-:W-:-:S05]  /*0a40*/  IADD3 R10, P1, R25, R12, RZ ;  /* 0x0000000c190a7210 */ /* 0x000fca0007f3e0ff */
[----:B------:R-:W-:-:S05]  /*0a50*/  IMAD.X R11, R24, 0x1, R49, P1 ;  /* 0x00000001180b7824 */ /* 0x000fca00008e0631 */
[----:B------:R0:W2:Y:S01]  /*0a60*/  LDG.E R24, desc[UR12][R10.64] ;  /* 0x0000000c0a187981 */ /* 0x0000a2000c1e1900 */
[----:B------:R-:W-:Y:S02]  /*0a70*/  IMAD R36, R36, UR6, RZ ;  /* 0x0000000624247c24 */ /* 0x000fe4000f8e02ff */
[----:B------:R-:W-:-:S04]  /*0a80*/  IMAD.WIDE.U32 R6, R15, UR6, R6 ;  /* 0x000000060f067c25 */ /* 0x000fc8000f8e0006 */
[----:B------:R-:W-:Y:S01]  /*0a90*/  IMAD R15, R15, UR7, R36 ;  /* 0x000000070f0f7c24 */ /* 0x000fe2000f8e0224 */
[----:B------:R-:W-:-:S04]  /*0aa0*/  LEA R25, P1, R6, UR18, 0x7 ;  /* 0x0000001206197c11 */ /* 0x000fc8000f8238ff */
[----:B------:R-:W-:-:S04]  /*0ab0*/  IADD3 R15, R7, R15, RZ ;  /* 0x0000000f070f7210 */ /* 0x000fc80007ffe0ff */
[----:B------:R-:W-:Y:S01]  /*0ac0*/  LEA.HI.X R15, R6, UR19, R15, 0x7, P1 ;  /* 0x00000013060f7c11 */ /* 0x000fe200088f3c0f */
[----:B------:R-:W-:Y:S01]  /*0ad0*/  UMOV UR11, 0x3f800000 ;  /* 0x3f800000000b7882 */ /* 0x000fe20000000000 */
[----:B------:R-:W-:Y:S02]  /*0ae0*/  ULDC.64 UR18, c[0x0][0x220] ;  /* 0x0000880000127ab9 */ /* 0x000fe40000000a00 */
[----:B------:R-:W-:-:S04]  /*0af0*/  IADD3 R21, P2, R21, UR18, RZ ;  /* 0x0000001215157c10 */ /* 0x000fc8000ff5e0ff */
[----:B------:R-:W-:Y:S01]  /*0b00*/  IADD3.X R43, R43, UR19, RZ, P2, !PT ;  /* 0x000000132b2b7c10 */ /* 0x000fe200097fe4ff */
[----:B------:R-:W-:Y:S01]  /*0b10*/  USHF.L.U64.HI UR18, UR4, 0x1, UR5 ;  /* 0x0000000104127899 */ /* 0x000fe20008010205 */
[----:B---3--:R-:W-:-:S04]  /*0b20*/  IMAD.U32 R7, R30, 0x10000, RZ ;  /* 0x000100001e077824 */ /* 0x008fc800078e00ff */
[C---:B------:R-:W-:Y:S01]  /*0b30*/  FADD R6, R7.reuse, R7 ;  /* 0x0000000707067221 */ /* 0x040fe20000000000 */
[C---:B0-----:R-:W-:Y:S01]  /*0b40*/  FMUL R10, R7.reuse, R7 ;  /* 0x00000007070a7220 */ /* 0x041fe20000400000 */
[----:B------:R-:W-:Y:S01]  /*0b50*/  FSETP.GT.AND P1, PT, R7, RZ, PT ;  /* 0x000000ff0700720b */ /* 0x000fe20003f24000 */
[----:B----4-:R-:W-:Y:S01]  /*0b60*/  IMAD.U32 R7, R31, 0x10000, RZ ;  /* 0x000100001f077824 */ /* 0x010fe200078e00ff */
[----:B------:R-:W-:Y:S02]  /*0b70*/  PRMT R30, R30, 0x7632, R30 ;  /* 0x000076321e1e7816 */ /* 0x000fe4000000001e */
[----:B------:R-:W-:Y:S02]  /*0b80*/  FMNMX R6, RZ, R6, !PT ;  /* 0x00000006ff067209 */ /* 0x000fe40007800000 */
[----:B------:R-:W-:Y:S01]  /*0b90*/  FSEL R10, R10, RZ, P1 ;  /* 0x000000ff0a0a7208 */ /* 0x000fe20000800000 */
[----:B------:R-:W-:Y:S02]  /*0ba0*/  IMAD.U32 R30, R30, 0x10000, RZ ;  /* 0x000100001e1e7824 */ /* 0x000fe400078e00ff */
[----:B------:R-:W-:Y:S01]  /*0bb0*/  FMUL R6, R6, R7 ;  /* 0x0000000706067220 */ /* 0x000fe20000400000 */
[----:B-----5:R-:W-:Y:S01]  /*0bc0*/  IMAD.U32 R35, R27, 0x10000, RZ ;  /* 0x000100001b237824 */ /* 0x020fe200078e00ff */
[----:B------:R-:W-:Y:S01]  /*0bd0*/  @P0 R2UR UR11, R5 ;  /* 0x00000000050b02ca */ /* 0x000fe200000e0000 */
[----:B------:R-:W-:Y:S01]  /*0be0*/  FMUL R5, R7, R10 ;  /* 0x0000000a07057220 */ /* 0x000fe20000400000 */
[----:B------:R-:W-:Y:S01]  /*0bf0*/  FADD R7, R30, R30 ;  /* 0x0000001e1e077221 */ /* 0x000fe20000000000 */
[----:B------:R-:W-:Y:S01]  /*0c00*/  FMUL R35, R6, R35 ;  /* 0x0000002306237220 */ /* 0x000fe20000400000 */
[----:B--2---:R-:W-:Y:S01]  /*0c10*/  IMAD.U32 R6, R20, 0x10000, RZ ;  /* 0x0001000014067824 */ /* 0x004fe200078e00ff */
[----:B------:R-:W-:-:S02]  /*0c20*/  PRMT R54, R31, 0x7632, R54 ;  /* 0x000076321f367816 */ /* 0x000fc40000000036 */
[----:B------:R-:W-:Y:S02]  /*0c30*/  PRMT R20, R20, 0x7632, R20 ;  /* 0x0000763214147816 */ /* 0x000fe40000000014 */
[C---:B------:R-:W-:Y:S01]  /*0c40*/  FSETP.GT.AND P0, PT, R30.reuse, RZ, PT ;  /* 0x000000ff1e00720b */ /* 0x040fe20003f04000 */
[----:B------:R-:W-:Y:S01]  /*0c50*/  FMUL R30, R30, R30 ;  /* 0x0000001e1e1e7220 */ /* 0x000fe20000400000 */
[----:B------:R-:W-:Y:S01]  /*0c60*/  FMNMX R7, RZ, R7, !PT ;  /* 0x00000007ff077209 */ /* 0x000fe20007800000 */
[----:B------:R-:W-:Y:S02]  /*0c70*/  IMAD.U32 R54, R54, 0x10000, RZ ;  /* 0x0001000036367824 */ /* 0x000fe400078e00ff */
[----:B------:R-:W-:Y:S01]  /*0c80*/  IMAD.U32 R20, R20, 0x10000, RZ ;  /* 0x0001000014147824 */ /* 0x000fe200078e00ff */
[----:B------:R-:W-:Y:S01]  /*0c90*/  FSEL R11, R30, RZ, P0 ;  /* 0x000000ff1e0b7208 */ /* 0x000fe20000000000 */
[----:B------:R-:W-:Y:S01]  /*0ca0*/  FMUL R30, R7, R54 ;  /* 0x00000036071e7220 */ /* 0x000fe20000400000 */
[----:B------:R-:W-:-:S02]  /*0cb0*/  IMAD.U32 R18, R13, 0x10000, RZ ;  /* 0x000100000d127824 */ /* 0x000fc400078e00ff */
[----:B------:R-:W-:Y:S01]  /*0cc0*/  FADD R10, R20, R20 ;  /* 0x00000014140a7221 */ /* 0x000fe20000000000 */
[C---:B------:R-:W-:Y:S01]  /*0cd0*/  FADD R7, R6.reuse, R6 ;  /* 0x0000000606077221 */ /* 0x040fe20000000000 */
[----:B------:R-:W-:Y:S01]  /*0ce0*/  PRMT R13, R13, 0x7632, R13 ;  /* 0x000076320d0d7816 */ /* 0x000fe2000000000d */
[C---:B------:R-:W-:Y:S01]  /*0cf0*/  IMAD.U32 R36, R17.reuse, 0x10000, RZ ;  /* 0x0001000011247824 */ /* 0x040fe200078e00ff */
[----:B------:R-:W-:Y:S02]  /*0d00*/  PRMT R17, R17, 0x7632, R17 ;  /* 0x0000763211117816 */ /* 0x000fe40000000011 */
[----:B------:R-:W-:Y:S01]  /*0d10*/  FMNMX R10, RZ, R10, !PT ;  /* 0x0000000aff0a7209 */ /* 0x000fe20007800000 */
[----:B------:R-:W-:Y:S01]  /*0d20*/  IMAD.U32 R13, R13, 0x10000, RZ ;  /* 0x000100000d0d7824 */ /* 0x000fe200078e00ff */
[----:B------:R-:W-:Y:S02]  /*0d30*/  FMNMX R7, RZ, R7, !PT ;  /* 0x00000007ff077209 */ /* 0x000fe40007800000 */
[C---:B------:R-:W-:Y:S01]  /*0d40*/  FSETP.GT.AND P0, PT, R6.reuse, RZ, PT ;  /* 0x000000ff0600720b */ /* 0x040fe20003f04000 */
[----:B------:R-:W-:Y:S01]  /*0d50*/  FMUL R6, R6, R6 ;  /* 0x0000000606067220 */ /* 0x000fe20000400000 */
[C---:B------:R-:W-:Y:S01]  /*0d60*/  FSETP.GT.AND P1, PT, R20.reuse, RZ, PT ;  /* 0x000000ff1400720b */ /* 0x040fe20003f24000 */
[----:B------:R-:W-:Y:S01]  /*0d70*/  FMUL R20, R20, R20 ;  /* 0x0000001414147220 */ /* 0x000fe20000400000 */
[----:B------:R-:W-:Y:S01]  /*0d80*/  PRMT R27, R27, 0x7632, R27 ;  /* 0x000076321b1b7816 */ /* 0x000fe2000000001b */
[----:B------:R-:W-:-:S02]  /*0d90*/  IMAD.U32 R17, R17, 0x10000, RZ ;  /* 0x0001000011117824 */ /* 0x000fc400078e00ff */
[----:B------:R-:W-:Y:S01]  /*0da0*/  FMUL R10, R10, R13 ;  /* 0x0000000d0a0a7220 */ /* 0x000fe20000400000 */
[----:B------:R-:W-:Y:S01]  /*0db0*/  FMUL R54, R54, R11 ;  /* 0x0000000b36367220 */ /* 0x000fe20000400000 */
[----:B------:R-:W-:Y:S01]  /*0dc0*/  FMUL R7, R7, R18 ;  /* 0x0000001207077220 */ /* 0x000fe20000400000 */
[----:B------:R-:W-:Y:S01]  /*0dd0*/  IMAD.U32 R27, R27, 0x10000, RZ ;  /* 0x000100001b1b7824 */ /* 0x000fe200078e00ff */
[----:B------:R-:W-:Y:S02]  /*0de0*/  FSEL R11, R6, RZ, P0 ;  /* 0x000000ff060b7208 */ /* 0x000fe40000000000 */
[----:B------:R-:W-:Y:S01]  /*0df0*/  FSEL R20, R20, RZ, P1 ;  /* 0x000000ff14147208 */ /* 0x000fe20000800000 */
[----:B------:R-:W-:Y:S01]  /*0e00*/  FMUL R37, R10, R17 ;  /* 0x000000110a257220 */ /* 0x000fe20000400000 */
[----:B------:R-:W-:Y:S01]  /*0e10*/  FMUL R36, R7, R36 ;  /* 0x0000002407247220 */ /* 0x000fe20000400000 */
[----:B------:R-:W-:Y:S01]  /*0e20*/  IADD3 R10, P0, R16, R21, RZ ;  /* 0x00000015100a7210 */ /* 0x000fe20007f1e0ff */
[----:B------:R-:W-:Y:S01]  /*0e30*/  FMUL R30, R30, R27 ;  /* 0x0000001b1e1e7220 */ /* 0x000fe20000400000 */
[----:B------:R-:W-:Y:S01]  /*0e40*/  FMUL R18, R18, R11 ;  /* 0x0000000b12127220 */ /* 0x000fe20000400000 */
[----:B------:R-:W-:Y:S01]  /*0e50*/  FMUL R19, R13, R20 ;  /* 0x000000140d137220 */ /* 0x000fe20000400000 */
[----:B------:R-:W-:Y:S01]  /*0e60*/  IADD3 R45, P1, R21, UR14, RZ ;  /* 0x0000000e152d7c10 */ /* 0x000fe2000ff3e0ff */
[----:B------:R-:W-:Y:S01]  /*0e70*/  FMUL R7, R36, UR11 ;  /* 0x0000000b24077c20 */ /* 0x000fe20008400000 */
[----:B------:R-:W-:Y:S01]  /*0e80*/  FMUL R42, R37, UR11 ;  /* 0x0000000b252a7c20 */ /* 0x000fe20008400000 */
[----:B------:R-:W-:-:S02]  /*0e90*/  IMAD.X R11, R14, 0x1, R43, P0 ;  /* 0x000000010e0b7824 */ /* 0x000fc400000e062b */
[----:B------:R-:W-:Y:S01]  /*0ea0*/  FMUL R22, R35, UR11 ;  /* 0x0000000b23167c20 */ /* 0x000fe20008400000 */
[----:B------:R-:W-:Y:S01]  /*0eb0*/  FMUL R29, R30, UR11 ;  /* 0x0000000b1e1d7c20 */ /* 0x000fe20008400000 */
[----:B------:R-:W-:Y:S01]  /*0ec0*/  IADD3 R32, P0, R10, UR9, RZ ;  /* 0x000000090a207c10 */ /* 0x000fe2000ff1e0ff */
[----:B------:R-:W-:Y:S01]  /*0ed0*/  FMUL R27, R18, UR11 ;  /* 0x0000000b121b7c20 */ /* 0x000fe20008400000 */
[----:B------:R-:W-:Y:S01]  /*0ee0*/  IADD3 R16, P2, R45, R16, RZ ;  /* 0x000000102d107210 */ /* 0x000fe20007f5e0ff */
[----:B------:R-:W-:Y:S01]  /*0ef0*/  FMUL R20, R19, UR11 ;  /* 0x0000000b13147c20 */ /* 0x000fe20008400000 */
[----:B------:R-:W-:Y:S02]  /*0f00*/  IADD3.X R6, R43, UR15, RZ, P1, !PT ;  /* 0x0000000f2b067c10 */ /* 0x000fe40008ffe4ff */
[----:B------:R-:W-:Y:S02]  /*0f10*/  F2FP.BF16.F32.PACK_AB R13, R42, R7 ;  /* 0x000000072a0d723e */ /* 0x000fe400000010ff */
[----:B------:R-:W-:Y:S01]  /*0f20*/  IADD3.X R33, R11, UR10, RZ, P0, !PT ;  /* 0x0000000a0b217c10 */ /* 0x000fe200087fe4ff */
[----:B------:R-:W-:Y:S01]  /*0f30*/  IMAD.X R17, R6, 0x1, R14, P2 ;  /* 0x0000000106117824 */ /* 0x000fe200010e060e */
[----:B------:R-:W-:-:S02]  /*0f40*/  F2FP.BF16.F32.PACK_AB R39, R29, R22 ;  /* 0x000000161d27723e */ /* 0x000fc400000010ff */
[----:B------:R-:W-:Y:S01]  /*0f50*/  F2FP.BF16.F32.PACK_AB R47, R20, R27 ;  /* 0x0000001b142f723e */ /* 0x000fe200000010ff */
[----:B------:R-:W-:Y:S01]  /*0f60*/  ULOP3.LUT UR14, UR4, 0xfffffffe, URZ, 0xc0, !UPT ;  /* 0xfffffffe040e7892 */ /* 0x000fe2000f8ec03f */
[----:B------:R0:W-:Y:S01]  /*0f70*/  STG.E desc[UR12][R10.64], R13 ;  /* 0x0000000d0a007986 */ /* 0x0001e2000c10190c */
[----:B------:R-:W-:Y:S01]  /*0f80*/  SHF.L.U32 R31, R9, 0x3, RZ ;  /* 0x00000003091f7819 */ /* 0x000fe200000006ff */
[----:B------:R-:W-:Y:S02]  /*0f90*/  IMAD.IADD R14, R3, 0x1, -R4 ;  /* 0x00000001030e7824 */ /* 0x000fe400078e0a04 */
[----:B------:R-:W-:Y:S01]  /*0fa0*/  FMUL R46, R5, UR11 ;  /* 0x0000000b052e7c20 */ /* 0x000fe20008400000 */
[----:B------:R1:W-:Y:S01]  /*0fb0*/  STG.E desc[UR12][R32.64], R39 ;  /* 0x0000002720007986 */ /* 0x0003e2000c10190c */
[----:B------:R-:W-:Y:S01]  /*0fc0*/  FMUL R9, R54, UR11 ;  /* 0x0000000b36097c20 */ /* 0x000fe20008400000 */
[----:B------:R-:W-:Y:S02]  /*0fd0*/  LOP3.LUT R31, R31, 0x38, RZ, 0xc0, !PT ;  /* 0x000000381f1f7812 */ /* 0x000fe400078ec0ff */
[----:B------:R2:W-:Y:S01]  /*0fe0*/  STG.E desc[UR12][R16.64], R47 ;  /* 0x0000002f10007986 */ /* 0x0005e2000c10190c */
[----:B0-----:R-:W-:Y:S01]  /*0ff0*/  IADD3 R10, P0, R16, UR9, RZ ;  /* 0x00000009100a7c10 */ /* 0x001fe2000ff1e0ff */
[----:B------:R-:W-:Y:S01]  /*1000*/  VIADD R13, R14, 0x1e ;  /* 0x0000001e0e0d7836 */ /* 0x000fe20000000000 */
[----:B------:R-:W-:Y:S01]  /*1010*/  F2FP.BF16.F32.PACK_AB R55, R9, R46 ;  /* 0x0000002e0937723e */ /* 0x000fe200000010ff */
[----:B-1----:R-:W-:Y:S01]  /*1020*/  IMAD.U32 R33, RZ, RZ, UR5 ;  /* 0x00000005ff217e24 */ /* 0x002fe2000f8e00ff */
[----:B------:R-:W-:Y:S01]  /*1030*/  IADD3.X R11, R17, UR10, RZ, P0, !PT ;  /* 0x0000000a110b7c10 */ /* 0x000fe200087fe4ff */
[----:B------:R-:W-:-:S02]  /*1040*/  IMAD.U32 R32, RZ, RZ, UR14 ;  /* 0x0000000eff207e24 */ /* 0x000fc4000f8e00ff */
[----:B--2---:R-:W-:Y:S01]  /*1050*/  IMAD.U32 R16, R40, 0x10000, RZ ;  /* 0x0001000028107824 */ /* 0x004fe200078e00ff */
[----:B------:R-:W-:Y:S01]  /*1060*/  LOP3.LUT R13, R13, 0x1f, RZ, 0xc0, !PT ;  /* 0x0000001f0d0d7812 */ /* 0x000fe200078ec0ff */
[----:B------:R-:W-:-:S04]  /*1070*/  IMAD.WIDE.U32 R32, R31, UR16, R32 ;  /* 0x000000101f207c25 */ /* 0x000fc8000f8e0020 */
[C---:B------:R-:W-:Y:S01]  /*1080*/  FADD R17, R16.reuse, R16 ;  /* 0x0000001010117221 */ /* 0x040fe20000000000 */
[C---:B------:R-:W-:Y:S01]  /*1090*/  FMUL R38, R16.reuse, R16 ;  /* 0x0000001010267220 */ /* 0x040fe20000400000 */
[----:B------:R-:W-:Y:S01]  /*10a0*/  FSETP.GT.AND P2, PT, R16, RZ, PT ;  /* 0x000000ff1000720b */ /* 0x000fe20003f44000 */
[----:B------:R-:W-:Y:S01]  /*10b0*/  IMAD R39, R31, UR20, RZ ;  /* 0x000000141f277c24 */ /* 0x000fe2000f8e02ff */
[----:B------:R0:W-:Y:S01]  /*10c0*/  STG.E desc[UR12][R10.64], R55 ;  /* 0x000000370a007986 */ /* 0x0001e2000c10190c */
[----:B------:R-:W-:Y:S01]  /*10d0*/  FMNMX R17, RZ, R17, !PT ;  /* 0x00000011ff117209 */ /* 0x000fe20007800000 */
[----:B------:R-:W-:Y:S01]  /*10e0*/  IMAD.U32 R50, R41, 0x10000, RZ ;  /* 0x0001000029327824 */ /* 0x000fe200078e00ff */
[----:B------:R-:W-:Y:S01]  /*10f0*/  IADD3 R16, P3, R13, R32, RZ ;  /* 0x000000200d107210 */ /* 0x000fe20007f7e0ff */
[----:B------:R-:W-:Y:S02]  /*1100*/  IMAD.IADD R33, R39, 0x1, R33 ;  /* 0x0000000127217824 */ /* 0x000fe400078e0221 */
[----:B------:R-:W-:Y:S01]  /*1110*/  FMUL R44, R17, R50 ;  /* 0x00000032112c7220 */ /* 0x000fe20000400000 */
[----:B0-----:R-:W-:Y:S01]  /*1120*/  FSEL R11, R38, RZ, P2 ;  /* 0x000000ff260b7208 */ /* 0x001fe20001000000 */
[----:B------:R-:W-:-:S04]  /*1130*/  IMAD.X R17, RZ, RZ, R33, P3 ;  /* 0x000000ffff117224 */ /* 0x000fc800018e0621 */
[----:B------:R-:W-:Y:S01]  /*1140*/  FMUL R50, R50, R11 ;  /* 0x0000000b32327220 */ /* 0x000fe20000400000 */
[----:B------:R-:W-:-:S04]  /*1150*/  IMAD.U32 R11, RZ, RZ, UR16 ;  /* 0x00000010ff0b7e24 */ /* 0x000fc8000f8e00ff */
[----:B------:R-:W-:-:S04]  /*1160*/  IMAD.WIDE.U32 R10, R11, 0x3, R16 ;  /* 0x000000030b0a7825 */ /* 0x000fc800078e0010 */
[----:B------:R-:W-:Y:S01]  /*1170*/  VIADD R11, R11, UR17 ;  /* 0x000000110b0b7c36 */ /* 0x000fe20008000000 */
[C---:B------:R-:W-:Y:S02]  /*1180*/  LEA R38, P2, R10.reuse, R57, 0x2 ;  /* 0x000000390a267211 */ /* 0x040fe400078410ff */
[----:B------:R-:W-:Y:S02]  /*1190*/  FMNMX R36, RZ, |R36|, !PT ;  /* 0x40000024ff247209 */ /* 0x000fe40007800000 */
[----:B------:R-:W-:Y:S02]  /*11a0*/  LEA.HI.X R39, R10, R53, R11, 0x2, P2 ;  /* 0x000000350a277211 */ /* 0x000fe400010f140b */
[----:B------:R-:W-:Y:S02]  /*11b0*/  PRMT R10, R40, 0x7632, R10 ;  /* 0x00007632280a7816 */ /* 0x000fe4000000000a */
[----:B------:R-:W-:Y:S02]  /*11c0*/  FMNMX R36, |R37|, R36, !PT ;  /* 0x0000002425247209 */ /* 0x000fe40007800200 */
[----:B------:R-:W-:Y:S01]  /*11d0*/  PRMT R48, R41, 0x7632, R48 ;  /* 0x0000763229307816 */ /* 0x000fe20000000030 */
[----:B------:R-:W-:Y:S01]  /*11e0*/  IMAD.U32 R10, R10, 0x10000, RZ ;  /* 0x000100000a0a7824 */ /* 0x000fe200078e00ff */
[----:B------:R-:W-:Y:S01]  /*11f0*/  FMNMX R11, |R35|, R36, !PT ;  /* 0x00000024230b7209 */ /* 0x000fe20007800200 */
[----:B------:R-:W-:Y:S01]  /*1200*/  IMAD.U32 R47, R34, 0x10000, RZ ;  /* 0x00010000222f7824 */ /* 0x000fe200078e00ff */
[----:B------:R-:W-:Y:S01]  /*1210*/  USHF.L.U32 UR15, UR4, 0x1, URZ ;  /* 0x00000001040f7899 */ /* 0x000fe2000800063f */
[C---:B------:R-:W-:Y:S01]  /*1220*/  FADD R35, R10.reuse, R10 ;  /* 0x0000000a0a237221 */ /* 0x040fe20000000000 */
[C---:B------:R-:W-:Y:S01]  /*1230*/  FSETP.GT.AND P2, PT, R10.reuse, RZ, PT ;  /* 0x000000ff0a00720b */ /* 0x040fe20003f44000 */
[----:B------:R-:W-:Y:S01]  /*1240*/  FMUL R10, R10, R10 ;  /* 0x0000000a0a0a7220 */ /* 0x000fe20000400000 */
[----:B------:R-:W-:Y:S01]  /*1250*/  FMNMX R11, |R30|, R11, !PT ;  /* 0x0000000b1e0b7209 */ /* 0x000fe20007800200 */
[----:B------:R-:W-:Y:S01]  /*1260*/  IMAD R55, R31, UR8, RZ ;  /* 0x000000081f377c24 */ /* 0x000fe2000f8e02ff */
[C---:B------:R-:W-:Y:S01]  /*1270*/  PRMT R30, R26.reuse, 0x7632, R30 ;  /* 0x000076321a1e7816 */ /* 0x040fe2000000001e */
[----:B------:R-:W-:Y:S01]  /*1280*/  IMAD.U32 R26, R26, 0x10000, RZ ;  /* 0x000100001a1a7824 */ /* 0x000fe200078e00ff */
[----:B------:R-:W-:Y:S01]  /*1290*/  FMNMX R35, RZ, R35, !PT ;  /* 0x00000023ff237209 */ /* 0x000fe20007800000 */
[----:B------:R-:W-:Y:S01]  /*12a0*/  IMAD.U32 R48, R48, 0x10000, RZ ;  /* 0x0001000030307824 */ /* 0x000fe200078e00ff */
[----:B------:R-:W-:Y:S01]  /*12b0*/  PRMT R40, R23, 0x7632, R40 ;  /* 0x0000763217287816 */ /* 0x000fe20000000028 */
[----:B------:R0:W2:Y:S01]  /*12c0*/  LDG.E R38, desc[UR12][R38.64] ;  /* 0x0000000c26267981 */ /* 0x0000a2000c1e1900 */
[----:B------:R-:W-:Y:S01]  /*12d0*/  FSEL R37, R10, RZ, P2 ;  /* 0x000000ff0a257208 */ /* 0x000fe20001000000 */
[----:B------:R-:W-:Y:S01]  /*12e0*/  FADD R10, R26, R26 ;  /* 0x0000001a1a0a7221 */ /* 0x000fe20000000000 */
[----:B------:R-:W-:Y:S01]  /*12f0*/  FMUL R35, R35, R48 ;  /* 0x0000003023237220 */ /* 0x000fe20000400000 */
[----:B------:R-:W-:Y:S01]  /*1300*/  IMAD.U32 R40, R40, 0x10000, RZ ;  /* 0x0001000028287824 */ /* 0x000fe200078e00ff */
[----:B------:R-:W-:Y:S01]  /*1310*/  SHF.L.U32 R23, R23, 0x10, RZ ;  /* 0x0000001017177819 */ /* 0x000fe200000006ff */
[----:B------:R-:W-:Y:S01]  /*1320*/  IMAD.U32 R30, R30, 0x10000, RZ ;  /* 0x000100001e1e7824 */ /* 0x000fe200078e00ff */
[----:B------:R-:W-:Y:S01]  /*1330*/  FMNMX R10, RZ, R10, !PT ;  /* 0x0000000aff0a7209 */ /* 0x000fe20007800000 */
[----:B------:R-:W-:Y:S01]  /*1340*/  FMUL R40, R35, R40 ;  /* 0x0000002823287220 */ /* 0x000fe20000400000 */
[----:B------:R-:W-:Y:S01]  /*1350*/  PRMT R35, R34, 0x7632, R35 ;  /* 0x0000763222237816 */ /* 0x000fe20000000023 */
[----:B------:R-:W-:Y:S01]  /*1360*/  FADD R34, R30, R30 ;  /* 0x0000001e1e227221 */ /* 0x000fe20000000000 */
[C---:B------:R-:W-:Y:S01]  /*1370*/  FSETP.GT.AND P2, PT, R26.reuse, RZ, PT ;  /* 0x000000ff1a00720b */ /* 0x040fe20003f44000 */
[----:B------:R-:W-:Y:S01]  /*1380*/  FMUL R26, R26, R26 ;  /* 0x0000001a1a1a7220 */ /* 0x000fe20000400000 */
[----:B------:R-:W-:Y:S01]  /*1390*/  FMNMX R18, |R18|, R11, !PT ;  /* 0x0000000b12127209 */ /* 0x000fe20007800200 */
[----:B------:R-:W-:Y:S01]  /*13a0*/  FMUL R23, R44, R23 ;  /* 0x000000172c177220 */ /* 0x000fe20000400000 */
[C---:B------:R-:W-:Y:S01]  /*13b0*/  FSETP.GT.AND P3, PT, R30.reuse, RZ, PT ;  /* 0x000000ff1e00720b */ /* 0x040fe20003f64000 */
[----:B------:R-:W-:Y:S01]  /*13c0*/  FMUL R30, R30, R30 ;  /* 0x0000001e1e1e7220 */ /* 0x000fe20000400000 */
[----:B------:R-:W-:Y:S01]  /*13d0*/  FMUL R44, R10, R47 ;  /* 0x0000002f0a2c7220 */ /* 0x000fe20000400000 */
[----:B------:R-:W-:Y:S01]  /*13e0*/  FMNMX R10, |R19|, R18, !PT ;  /* 0x00000012130a7209 */ /* 0x000fe20007800200 */
[----:B------:R-:W-:Y:S01]  /*13f0*/  IMAD.U32 R18, RZ, RZ, UR15 ;  /* 0x0000000fff127e24 */ /* 0x000fe2000f8e00ff */
[----:B------:R-:W-:Y:S01]  /*1400*/  FSEL R26, R26, RZ, P2 ;  /* 0x000000ff1a1a7208 */ /* 0x000fe20001000000 */
[----:B------:R-:W-:Y:S01]  /*1410*/  IMAD.U32 R19, RZ, RZ, UR18 ;  /* 0x00000012ff137e24 */ /* 0x000fe2000f8e00ff */
[----:B------:R-:W-:Y:S01]  /*1420*/  FMNMX R34, RZ, R34, !PT ;  /* 0x00000022ff227209 */ /* 0x000fe20007800000 */
[----:B------:R-:W-:Y:S01]  /*1430*/  IMAD.U32 R35, R35, 0x10000, RZ ;  /* 0x0001000023237824 */ /* 0x000fe200078e00ff */
[----:B------:R-:W-:Y:S01]  /*1440*/  FSEL R30, R30, RZ, P3 ;  /* 0x000000ff1e1e7208 */ /* 0x000fe20001800000 */
[----:B------:R-:W-:-:S04]  /*1450*/  IMAD.WIDE.U32 R18, R31, UR4, R18 ;  /* 0x000000041f127c25 */ /* 0x000fc8000f8e0012 */
[----:B------:R-:W-:Y:S01]  /*1460*/  FMUL R47, R47, R26 ;  /* 0x0000001a2f2f7220 */ /* 0x000fe20000400000 */
[----:B------:R-:W-:Y:S01]  /*1470*/  FMUL R41, R34, R35 ;  /* 0x0000002322297220 */ /* 0x000fe20000400000 */
[----:B------:R-:W-:Y:S01]  /*1480*/  FMUL R26, R35, R30 ;  /* 0x0000001e231a7220 */ /* 0x000fe20000400000 */
[----:B------:R-:W-:Y:S01]  /*1490*/  FMNMX R35, |R5|, R10, !PT ;  /* 0x0000000a05237209 */ /* 0x000fe20007800200 */
[----:B------:R-:W-:Y:S01]  /*14a0*/  IMAD.U32 R11, R24, 0x10000, RZ ;  /* 0x00010000180b7824 */ /* 0x000fe200078e00ff */
[----:B------:R-:W-:Y:S01]  /*14b0*/  IADD3 R10, P2, R13, R18, RZ ;  /* 0x000000120d0a7210 */ /* 0x000fe20007f5e0ff */
[----:B------:R-:W-:Y:S02]  /*14c0*/  IMAD.IADD R55, R55, 0x1, R19 ;  /* 0x0000000137377824 */ /* 0x000fe400078e0213 */
[----:B------:R-:W-:Y:S01]  /*14d0*/  FMUL R44, R44, R11 ;  /* 0x0000000b2c2c7220 */ /* 0x000fe20000400000 */
[----:B------:R-:W-:Y:S02]  /*14e0*/  IMAD.U32 R31, RZ, RZ, UR4 ;  /* 0x00000004ff1f7e24 */ /* 0x000fe4000f8e00ff */
[----:B------:R-:W-:Y:S01]  /*14f0*/  IMAD.X R11, RZ, RZ, R55, P2 ;  /* 0x000000ffff0b7224 */ /* 0x000fe200010e0637 */
[----:B------:R-:W-:Y:S01]  /*1500*/  UIMAD UR8, UR8, 0x3, URZ ;  /* 0x00000003080878a4 */ /* 0x000fe2000f8e023f */
[----:B------:R-:W-:-:S05]  /*1510*/  IMAD.WIDE.U32 R30, R31, 0x3, R10 ;  /* 0x000000031f1e7825 */ /* 0x000fca00078e000a */
[----:B------:R-:W-:Y:S01]  /*1520*/  VIADD R5, R31, UR8 ;  /* 0x000000081f057c36 */ /* 0x000fe20008000000 */
[----:B------:R-:W-:Y:S02]  /*1530*/  IADD3 R31, P5, R10, UR15, RZ ;  /* 0x0000000f0a1f7c10 */ /* 0x000fe4000ffbe0ff */
[----:B------:R-:W-:Y:S02]  /*1540*/  IADD3 R16, P4, R16, UR14, RZ ;  /* 0x0000000e10107c10 */ /* 0x000fe4000ff9e0ff */
[----:B------:R-:W-:Y:S02]  /*1550*/  IADD3.X R10, R11, UR18, RZ, P5, !PT ;  /* 0x000000120b0a7c10 */ /* 0x000fe4000affe4ff */
[----:B------:R-:W-:Y:S02]  /*1560*/  IADD3.X R17, R17, UR5, RZ, P4, !PT ;  /* 0x0000000511117c10 */ /* 0x000fe4000a7fe4ff */
[C---:B------:R-:W-:Y:S01]  /*1570*/  SHF.L.U64.HI R10, R31.reuse, 0x2, R10 ;  /* 0x000000021f0a7819 */ /* 0x040fe2000001020a */
[----:B------:R-:W-:Y:S01]  /*1580*/  IMAD.SHL.U32 R31, R31, 0x4, RZ ;  /* 0x000000041f1f7824 */ /* 0x000fe200078e00ff */
[----:B------:R-:W-:Y:S01]  /*1590*/  LEA R36, P4, R16, R57, 0x2 ;  /* 0x0000003910247211 */ /* 0x000fe200078810ff */
[----:B------:R-:W-:-:S03]  /*15a0*/  FMUL R48, R48, R37 ;  /* 0x0000002530307220 */ /* 0x000fc60000400000 */
[----:B------:R-:W-:Y:S02]  /*15b0*/  LEA.HI.X R37, R16, R53, R17, 0x2, P4 ;  /* 0x0000003510257211 */ /* 0x000fe400020f1411 */
[----:B------:R-:W-:Y:S02]  /*15c0*/  IADD3 R34, P4, R31, R8, RZ ;  /* 0x000000081f227210 */ /* 0x000fe40007f9e0ff */
[----:B------:R-:W-:Y:S02]  /*15d0*/  PRMT R24, R24, 0x7632, R24 ;  /* 0x0000763218187816 */ /* 0x000fe40000000018 */
[----:B------:R-:W-:Y:S01]  /*15e0*/  FMNMX R54, |R54|, R35, !PT ;  /* 0x0000002336367209 */ /* 0x000fe20007800200 */
[----:B------:R-:W-:Y:S01]  /*15f0*/  IMAD.X R35, R10, 0x1, R51, P4 ;  /* 0x000000010a237824 */ /* 0x000fe200020e0633 */
[----:B------:R-:W-:Y:S01]  /*1600*/  F2FP.BF16.F32.PACK_AB R22, R22, R7 ;  /* 0x000000071616723e */ /* 0x000fe200000010ff */
[----:B------:R-:W-:-:S03]  /*1610*/  IMAD.U32 R24, R24, 0x10000, RZ ;  /* 0x0001000018187824 */ /* 0x000fc600078e00ff */
[----:B------:R1:W3:Y:S01]  /*1620*/  LDG.E R7, desc[UR12][R34.64] ;  /* 0x0000000c22077981 */ /* 0x0002e2000c1e1900 */
[----:B------:R-:W-:Y:S01]  /*1630*/  FMUL R41, R41, R24 ;  /* 0x0000001829297220 */ /* 0x000fe20000400000 */
[C---:B------:R-:W-:Y:S02]  /*1640*/  SHF.L.U64.HI R24, R30.reuse, 0x2, R5 ;  /* 0x000000021e187819 */ /* 0x040fe40000010205 */
[----:B------:R-:W-:Y:S02]  /*1650*/  SHF.L.U32 R5, R30, 0x2, RZ ;  /* 0x000000021e057819 */ /* 0x000fe400000006ff */
[----:B------:R-:W-:Y:S02]  /*1660*/  IADD3 R30, P5, R31, R12, RZ ;  /* 0x0000000c1f1e7210 */ /* 0x000fe40007fbe0ff */
[----:B------:R-:W-:Y:S02]  /*1670*/  IADD3 R52, P3, R28, R18, RZ ;  /* 0x000000121c347210 */ /* 0x000fe40007f7e0ff */
[----:B------:R-:W-:Y:S01]  /*1680*/  IADD3 R19, P2, R18, UR15, RZ ;  /* 0x0000000f12137c10 */ /* 0x000fe2000ff5e0ff */
[----:B------:R-:W-:Y:S01]  /*1690*/  IMAD.X R31, R10, 0x1, R49, P5 ;  /* 0x000000010a1f7824 */ /* 0x000fe200028e0631 */
[----:B------:R4:W5:Y:S01]  /*16a0*/  LDG.E R18, desc[UR12][R36.64] ;  /* 0x0000000c24127981 */ /* 0x000962000c1e1900 */
[C---:B------:R-:W-:Y:S01]  /*16b0*/  IADD3 R10, P5, R5.reuse, R12, RZ ;  /* 0x0000000c050a7210 */ /* 0x040fe20007fbe0ff */
[----:B0-----:R-:W-:Y:S01]  /*16c0*/  IMAD.X R39, RZ, RZ, R55, P3 ;  /* 0x000000ffff277224 */ /* 0x001fe200018e0637 */
[----:B------:R-:W-:Y:S01]  /*16d0*/  F2FP.BF16.F32.PACK_AB R46, R46, R27 ;  /* 0x0000001b2e2e723e */ /* 0x000fe200000010ff */
[----:B-1----:R-:W-:Y:S01]  /*16e0*/  IMAD.SHL.U32 R34, R52, 0x4, RZ ;  /* 0x0000000434227824 */ /* 0x002fe200078e00ff */
[----:B------:R0:W5:Y:S01]  /*16f0*/  LDG.E R27, desc[UR12][R30.64] ;  /* 0x0000000c1e1b7981 */ /* 0x000162000c1e1900 */
[----:B------:R-:W-:Y:S01]  /*1700*/  IADD3 R16, P4, R5, R8, RZ ;  /* 0x0000000805107210 */ /* 0x000fe20007f9e0ff */
[----:B------:R-:W-:Y:S01]  /*1710*/  IMAD.X R11, R24, 0x1, R49, P5 ;  /* 0x00000001180b7824 */ /* 0x000fe200028e0631 */
[----:B----4-:R-:W-:-:S02]  /*1720*/  FMNMX R37, R54, |R23|, !PT ;  /* 0x4000001736257209 */ /* 0x010fc40007800000 */
[----:B------:R-:W-:Y:S02]  /*1730*/  SHF.L.U64.HI R54, R52, 0x2, R39 ;  /* 0x0000000234367819 */ /* 0x000fe40000010227 */
[----:B------:R-:W-:Y:S01]  /*1740*/  IADD3 R36, P3, R34, R21, RZ ;  /* 0x0000001522247210 */ /* 0x000fe20007f7e0ff */
[----:B------:R-:W-:Y:S01]  /*1750*/  IMAD.X R17, R24, 0x1, R51, P4 ;  /* 0x0000000118117824 */ /* 0x000fe200020e0633 */
[----:B0-----:R-:W-:Y:S01]  /*1760*/  FMNMX R31, |R40|, R37, !PT ;  /* 0x00000025281f7209 */ /* 0x001fe20007800200 */
[----:B------:R0:W4:Y:S01]  /*1770*/  LDG.E R5, desc[UR12][R10.64] ;  /* 0x0000000c0a057981 */ /* 0x000122000c1e1900 */
[----:B------:R-:W-:Y:S01]  /*1780*/  FMUL R23, R23, UR11 ;  /* 0x0000000b17177c20 */ /* 0x000fe20008400000 */
[----:B------:R-:W-:Y:S02]  /*1790*/  IMAD.X R37, R54, 0x1, R43, P3 ;  /* 0x0000000136257824 */ /* 0x000fe400018e062b */
[----:B------:R-:W-:Y:S01]  /*17a0*/  FMUL R40, R40, UR11 ;  /* 0x0000000b28287c20 */ /* 0x000fe20008400000 */
[----:B------:R-:W-:Y:S01]  /*17b0*/  IADD3 R30, P3, R36, UR9, RZ ;  /* 0x00000009241e7c10 */ /* 0x000fe2000ff7e0ff */
[----:B------:R-:W-:Y:S01]  /*17c0*/  VIADD R14, R14, 0x1d ;  /* 0x0000001d0e0e7836 */ /* 0x000fe20000000000 */
[----:B------:R1:W4:Y:S01]  /*17d0*/  LDG.E R24, desc[UR12][R16.64] ;  /* 0x0000000c10187981 */ /* 0x000322000c1e1900 */
[C---:B0-----:R-:W-:Y:S01]  /*17e0*/  FMNMX R10, |R44|.reuse, R31, !PT ;  /* 0x0000001f2c0a7209 */ /* 0x041fe20007800200 */
[----:B------:R-:W-:Y:S01]  /*17f0*/  FMUL R39, R44, UR11 ;  /* 0x0000000b2c277c20 */ /* 0x000fe20008400000 */
[----:B------:R-:W-:Y:S01]  /*1800*/  IADD3.X R31, R37, UR10, RZ, P3, !PT ;  /* 0x0000000a251f7c10 */ /* 0x000fe20009ffe4ff */
[----:B------:R-:W-:Y:S01]  /*1810*/  FMUL R11, R50, UR11 ;  /* 0x0000000b320b7c20 */ /* 0x000fe20008400000 */
[----:B------:R-:W-:Y:S01]  /*1820*/  IADD3 R34, P3, R34, R45, RZ ;  /* 0x0000002d22227210 */ /* 0x000fe20007f7e0ff */
[C---:B-1----:R-:W-:Y:S01]  /*1830*/  FMUL R16, R41.reuse, UR11 ;  /* 0x0000000b29107c20 */ /* 0x042fe20008400000 */
[----:B------:R-:W-:Y:S01]  /*1840*/  FMNMX R41, |R41|, R10, !PT ;  /* 0x0000000a29297209 */ /* 0x000fe20007800200 */
[----:B------:R-:W-:Y:S01]  /*1850*/  FMUL R10, R48, UR11 ;  /* 0x0000000b300a7c20 */ /* 0x000fe20008400000 */
[----:B------:R-:W-:-:S02]  /*1860*/  F2FP.BF16.F32.PACK_AB R17, R40, R23 ;  /* 0x000000172811723e */ /* 0x000fc400000010ff */
[----:B------:R-:W-:Y:S01]  /*1870*/  LOP3.LUT R14, R14, 0x1f, RZ, 0xc0, !PT ;  /* 0x0000001f0e0e7812 */ /* 0x000fe200078ec0ff */
[----:B------:R-:W-:Y:S01]  /*1880*/  IMAD.X R35, R54, 0x1, R6, P3 ;  /* 0x0000000136237824 */ /* 0x000fe200018e0606 */
[----:B------:R-:W-:Y:S01]  /*1890*/  F2FP.BF16.F32.PACK_AB R59, R16, R39 ;  /* 0x00000027103b723e */ /* 0x000fe200000010ff */
[----:B------:R0:W-:Y:S01]  /*18a0*/  STG.E desc[UR12][R36.64], R17 ;  /* 0x0000001124007986 */ /* 0x0001e2000c10190c */
[----:B------:R-:W-:Y:S02]  /*18b0*/  IADD3 R32, P1, P0, R14, UR14, R32 ;  /* 0x0000000e0e207c10 */ /* 0x000fe4000f83e020 */
[----:B------:R-:W-:Y:S01]  /*18c0*/  F2FP.BF16.F32.PACK_AB R61, R10, R11 ;  /* 0x0000000b0a3d723e */ /* 0x000fe200000010ff */
[----:B------:R-:W-:Y:S01]  /*18d0*/  STG.E desc[UR12][R30.64], R59 ;  /* 0x0000003b1e007986 */ /* 0x000fe2000c10190c */
[----:B------:R-:W-:Y:S02]  /*18e0*/  IADD3.X R33, RZ, UR5, R33, P1, P0 ;  /* 0x00000005ff217c10 */ /* 0x000fe40008fe0421 */
[----:B------:R-:W-:Y:S01]  /*18f0*/  IADD3 R52, P0, R32, UR14, RZ ;  /* 0x0000000e20347c10 */ /* 0x000fe2000ff1e0ff */
[----:B------:R1:W-:Y:S01]  /*1900*/  STG.E desc[UR12][R34.64], R61 ;  /* 0x0000003d22007986 */ /* 0x0003e2000c10190c */
[----:B0-----:R-:W-:-:S04]  /*1910*/  IADD3 R36, P3, R34, UR9, RZ ;  /* 0x0000000922247c10 */ /* 0x001fc8000ff7e0ff */
[----:B------:R-:W-:Y:S01]  /*1920*/  IADD3.X R37, R35, UR10, RZ, P3, !PT ;  /* 0x0000000a23257c10 */ /* 0x000fe20009ffe4ff */
[----:B-1----:R-:W-:Y:S01]  /*1930*/  IMAD.U32 R35, RZ, RZ, UR16 ;  /* 0x00000010ff237e24 */ /* 0x002fe2000f8e00ff */
[----:B------:R-:W-:Y:S02]  /*1940*/  IADD3.X R31, R33, UR5, RZ, P0, !PT ;  /* 0x00000005211f7c10 */ /* 0x000fe400087fe4ff */
[----:B------:R-:W-:Y:S01]  /*1950*/  LEA R30, P0, R52, R57, 0x2 ;  /* 0x00000039341e7211 */ /* 0x000fe200078010ff */
[----:B------:R-:W-:-:S03]  /*1960*/  IMAD.WIDE.U32 R32, R35, 0x3, R32 ;  /* 0x0000000323207825 */ /* 0x000fc600078e0020 */
[----:B------:R-:W-:Y:S01]  /*1970*/  LEA.HI.X R31, R52, R53, R31, 0x2, P0 ;  /* 0x00000035341f7211 */ /* 0x000fe200000f141f */
[----:B------:R-:W-:Y:S01]  /*1980*/  VIADD R33, R33, UR17 ;  /* 0x0000001121217c36 */ /* 0x000fe20008000000 */
[C---:B------:R-:W-:Y:S02]  /*1990*/  LEA R34, P0, R32.reuse, R57, 0x2 ;  /* 0x0000003920227211 */ /* 0x040fe400078010ff */
[----:B------:R-:W-:Y:S02]  /*19a0*/  IADD3.X R55, R55, UR18, RZ, P2, !PT ;  /* 0x0000001237377c10 */ /* 0x000fe400097fe4ff */
[----:B------:R-:W-:Y:S02]  /*19b0*/  LEA.HI.X R35, R32, R53, R33, 0x2, P0 ;  /* 0x0000003520237211 */ /* 0x000fe400000f1421 */
[----:B------:R-:W-:Y:S01]  /*19c0*/  IADD3 R32, P0, R14, R19, RZ ;  /* 0x000000130e207210 */ /* 0x000fe20007f1e0ff */
[----:B------:R-:W-:Y:S01]  /*19d0*/  FMUL R44, R47, UR11 ;  /* 0x0000000b2f2c7c20 */ /* 0x000fe20008400000 */
[----:B------:R-:W-:-:S03]  /*19e0*/  FMUL R17, R26, UR11 ;  /* 0x0000000b1a117c20 */ /* 0x000fc60008400000 */
[----:B------:R-:W-:Y:S01]  /*19f0*/  IMAD.X R33, RZ, RZ, R55, P0 ;  /* 0x000000ffff217224 */ /* 0x000fe200000e0637 */
[----:B------:R-:W-:Y:S02]  /*1a00*/  IADD3 R53, P0, R32, UR15, RZ ;  /* 0x0000000f20357c10 */ /* 0x000fe4000ff1e0ff */
[----:B------:R-:W-:Y:S02]  /*1a10*/  F2FP.BF16.F32.PACK_AB R59, R17, R44 ;  /* 0x0000002c113b723e */ /* 0x000fe400000010ff */
[----:B------:R-:W-:-:S03]  /*1a20*/  IADD3.X R56, R33, UR18, RZ, P0, !PT ;  /* 0x0000001221387c10 */ /* 0x000fc600087fe4ff */
[----:B------:R0:W-:Y:S01]  /*1a30*/  STG.E desc[UR12][R36.64], R59 ;  /* 0x0000003b24007986 */ /* 0x0001e2000c10190c */
[C---:B------:R-:W-:Y:S01]  /*1a40*/  SHF.L.U64.HI R56, R53.reuse, 0x2, R56 ;  /* 0x0000000235387819 */ /* 0x040fe20000010238 */
[----:B------:R-:W-:Y:S02]  /*1a50*/  IMAD.SHL.U32 R53, R53, 0x4, RZ ;  /* 0x0000000435357824 */ /* 0x000fe400078e00ff */
[----:B------:R1:W4:Y:S04]  /*1a60*/  LDG.E R52, desc[UR12][R30.64] ;  /* 0x0000000c1e347981 */ /* 0x000328000c1e1900 */
[----:B------:R0:W4:Y:S01]  /*1a70*/  LDG.E R54, desc[UR12][R34.64] ;  /* 0x0000000c22367981 */ /* 0x000122000c1e1900 */
[----:B-1----:R-:W-:Y:S01]  /*1a80*/  IMAD.U32 R31, RZ, RZ, UR4 ;  /* 0x00000004ff1f7e24 */ /* 0x002fe2000f8e00ff */
[----:B0-----:R-:W-:-:S03]  /*1a90*/  IADD3 R36, P0, R53, R8, RZ ;  /* 0x0000000835247210 */ /* 0x001fc60007f1e0ff */
[----:B------:R-:W-:Y:S01]  /*1aa0*/  IMAD.WIDE.U32 R32, R31, 0x3, R32 ;  /* 0x000000031f207825 */ /* 0x000fe200078e0020 */
[----:B------:R-:W-:-:S03]  /*1ab0*/  IADD3.X R37, R56, R51, RZ, P0, !PT ;  /* 0x0000003338257210 */ /* 0x000fc600007fe4ff */
[----:B------:R-:W-:Y:S02]  /*1ac0*/  VIADD R31, R33, UR8 ;  /* 0x00000008211f7c36 */ /* 0x000fe40008000000 */
[C---:B------:R-:W-:Y:S01]  /*1ad0*/  IMAD.SHL.U32 R35, R32.reuse, 0x4, RZ ;  /* 0x0000000420237824 */ /* 0x040fe200078e00ff */
[----:B------:R-:W4:Y:S02]  /*1ae0*/  LDG.E R36, desc[UR12][R36.64] ;  /* 0x0000000c24247981 */ /* 0x000f24000c1e1900 */
[----:B------:R-:W-:Y:S02]  /*1af0*/  SHF.L.U64.HI R58, R32, 0x2, R31 ;  /* 0x00000002203a7819 */ /* 0x000fe4000001021f */
[----:B------:R-:W-:-:S05]  /*1b00*/  IADD3 R30, P0, R35, R8, RZ ;  /* 0x00000008231e7210 */ /* 0x000fca0007f1e0ff */
[----:B------:R-:W-:Y:S01]  /*1b10*/  IMAD.X R31, R58, 0x1, R51, P0 ;  /* 0x000000013a1f7824 */ /* 0x000fe200000e0633 */
[----:B------:R-:W-:-:S04]  /*1b20*/  IADD3 R32, P0, R53, R12, RZ ;  /* 0x0000000c35207210 */ /* 0x000fc80007f1e0ff */
[----:B------:R-:W4:Y:S01]  /*1b30*/  LDG.E R30, desc[UR12][R30.64] ;  /* 0x0000000c1e1e7981 */ /* 0x000f22000c1e1900 */
[----:B------:R-:W-:-:S05]  /*1b40*/  IMAD.X R33, R56, 0x1, R49, P0 ;  /* 0x0000000138217824 */ /* 0x000fca00000e0631 */
[----:B------:R0:W4:Y:S01]  /*1b50*/  LDG.E R32, desc[UR12][R32.64] ;  /* 0x0000000c20207981 */ /* 0x000122000c1e1900 */
[----:B------:R-:W-:-:S05]  /*1b60*/  IADD3 R34, P0, R35, R12, RZ ;  /* 0x0000000c23227210 */ /* 0x000fca0007f1e0ff */
[----:B------:R-:W-:-:S05]  /*1b70*/  IMAD.X R35, R58, 0x1, R49, P0 ;  /* 0x000000013a237824 */ /* 0x000fca00000e0631 */
[----:B------:R1:W4:Y:S01]  /*1b80*/  LDG.E R34, desc[UR12][R34.64] ;  /* 0x0000000c22227981 */ /* 0x000322000c1e1900 */
[----:B------:R-:W-:-:S04]  /*1b90*/  FMNMX R41, |R50|, R41, !PT ;  /* 0x0000002932297209 */ /* 0x000fc80007800200 */
[----:B------:R-:W-:-:S04]  /*1ba0*/  FMNMX R48, |R48|, R41, !PT ;  /* 0x0000002930307209 */ /* 0x000fc80007800200 */
[----:B------:R-:W-:Y:S02]  /*1bb0*/  FMNMX R47, |R47|, R48, !PT ;  /* 0x000000302f2f7209 */ /* 0x000fe40007800200 */
[----:B------:R-:W-:Y:S02]  /*1bc0*/  IADD3 R48, P0, R13, R19, RZ ;  /* 0x000000130d307210 */ /* 0x000fe40007f1e0ff */
[----:B------:R-:W-:Y:S02]  /*1bd0*/  FMNMX R26, |R26|, R47, !PT ;  /* 0x0000002f1a1a7209 */ /* 0x000fe40007800200 */
[----:B------:R-:W-:Y:S02]  /*1be0*/  F2FP.BF16.F32.PACK_AB R11, R44, R11 ;  /* 0x0000000b2c0b723e */ /* 0x000fe400000010ff */
[----:B------:R-:W-:Y:S01]  /*1bf0*/  F2FP.BF16.F32.PACK_AB R23, R39, R23 ;  /* 0x000000172717723e */ /* 0x000fe200000010ff */
[C---:B--2---:R-:W-:Y:S01]  /*1c00*/  IMAD.U32 R39, R38.reuse, 0x10000, RZ ;  /* 0x0001000026277824 */ /* 0x044fe200078e00ff */
[----:B------:R-:W-:-:S05]  /*1c10*/  PRMT R38, R38, 0x7632, R38 ;  /* 0x0000763226267816 */ /* 0x000fca0000000026 */
[----:B------:R-:W-:Y:S02]  /*1c20*/  IMAD.U32 R38, R38, 0x10000, RZ ;  /* 0x0001000026267824 */ /* 0x000fe400078e00ff */
[C---:B---3--:R-:W-:Y:S01]  /*1c30*/  IMAD.U32 R41, R7.reuse, 0x10000, RZ ;  /* 0x0001000007297824 */ /* 0x048fe200078e00ff */
[----:B------:R-:W-:-:S03]  /*1c40*/  PRMT R7, R7, 0x7632, R7 ;  /* 0x0000763207077816 */ /* 0x000fc60000000007 */
[----:B------:R-:W-:Y:S02]  /*1c50*/  FADD R8, R41, R41 ;  /* 0x0000002929087221 */ /* 0x000fe40000000000 */
[----:B0-----:R-:W-:-:S03]  /*1c60*/  IMAD.U32 R33, R7, 0x10000, RZ ;  /* 0x0001000007217824 */ /* 0x001fc600078e00ff */
[----:B------:R-:W-:Y:S02]  /*1c70*/  FMNMX R31, RZ, R8, !PT ;  /* 0x00000008ff1f7209 */ /* 0x000fe40007800000 */
[C---:B-----5:R-:W-:Y:S01]  /*1c80*/  PRMT R7, R18.reuse, 0x7632, R7 ;  /* 0x0000763212077816 */ /* 0x060fe20000000007 */
[----:B------:R-:W-:Y:S02]  /*1c90*/  IMAD.U32 R50, R18, 0x10000, RZ ;  /* 0x0001000012327824 */ /* 0x000fe400078e00ff */
[----:B------:R-:W-:Y:S01]  /*1ca0*/  FADD R18, R33, R33 ;  /* 0x0000002121127221 */ /* 0x000fe20000000000 */
[C---:B------:R-:W-:Y:S01]  /*1cb0*/  PRMT R8, R27.reuse, 0x7632, R8 ;  /* 0x000076321b087816 */ /* 0x040fe20000000008 */
[----:B------:R-:W-:Y:S02]  /*1cc0*/  IMAD.U32 R12, R27, 0x10000, RZ ;  /* 0x000100001b0c7824 */ /* 0x000fe400078e00ff */
[----:B------:R-:W-:Y:S01]  /*1cd0*/  FMUL R31, R31, R50 ;  /* 0x000000321f1f7220 */ /* 0x000fe20000400000 */
[----:B------:R-:W-:Y:S01]  /*1ce0*/  FMNMX R18, RZ, R18, !PT ;  /* 0x00000012ff127209 */ /* 0x000fe20007800000 */
[----:B-1----:R-:W-:-:S02]  /*1cf0*/  IMAD.U32 R35, R7, 0x10000, RZ ;  /* 0x0001000007237824 */ /* 0x002fc400078e00ff */
[----:B------:R-:W-:Y:S01]  /*1d00*/  FMUL R7, R31, R12 ;  /* 0x0000000c1f077220 */ /* 0x000fe20000400000 */
[----:B------:R-:W-:Y:S02]  /*1d10*/  IMAD.U32 R27, R8, 0x10000, RZ ;  /* 0x00010000081b7824 */ /* 0x000fe400078e00ff */
[----:B------:R-:W-:Y:S01]  /*1d20*/  FMUL R18, R18, R35 ;  /* 0x0000002312127220 */ /* 0x000fe20000400000 */
[----:B------:R-:W-:Y:S01]  /*1d30*/  IMAD.X R31, RZ, RZ, R55, P0 ;  /* 0x000000ffff1f7224 */ /* 0x000fe200000e0637 */
[----:B------:R-:W-:Y:S02]  /*1d40*/  FMNMX R19, R26, |R7|, !PT ;  /* 0x400000071a137209 */ /* 0x000fe40007800000 */
[----:B------:R-:W-:Y:S02]  /*1d50*/  FMUL R18, R18, R27 ;  /* 0x0000001b12127220 */ /* 0x000fe40000400000 */
[C---:B------:R-:W-:Y:S02]  /*1d60*/  SHF.L.U64.HI R31, R48.reuse, 0x2, R31 ;  /* 0x00000002301f7819 */ /* 0x040fe4000001021f */
[----:B------:R-:W-:-:S02]  /*1d70*/  SHF.L.U32 R48, R48, 0x2, RZ ;  /* 0x0000000230307819 */ /* 0x000fc400000006ff */
[C---:B----4-:R-:W-:Y:S01]  /*1d80*/  PRMT R47, R24.reuse, 0x7632, R47 ;  /* 0x00007632182f7816 */ /* 0x050fe2000000002f */
[----:B------:R-:W-:Y:S01]  /*1d90*/  IMAD.U32 R44, R24, 0x10000, RZ ;  /* 0x00010000182c7824 */ /* 0x000fe200078e00ff */
[C---:B------:R-:W-:Y:S01]  /*1da0*/  FMNMX R12, |R18|.reuse, R19, !PT ;  /* 0x00000013120c7209 */ /* 0x040fe20007800200 */
[----:B------:R-:W-:Y:S01]  /*1db0*/  FMUL R8, R18, UR11 ;  /* 0x0000000b12087c20 */ /* 0x000fe20008400000 */
[----:B------:R-:W-:Y:S01]  /*1dc0*/  FMUL R7, R7, UR11 ;  /* 0x0000000b07077c20 */ /* 0x000fe20008400000 */
[----:B------:R-:W-:Y:S01]  /*1dd0*/  IADD3 R18, P0, R48, R21, RZ ;  /* 0x0000001530127210 */ /* 0x000fe20007f1e0ff */
[----:B------:R-:W-:Y:S01]  /*1de0*/  FADD R26, R44, R44 ;  /* 0x0000002c2c1a7221 */ /* 0x000fe20000000000 */
[----:B------:R-:W-:Y:S02]  /*1df0*/  IMAD.U32 R47, R47, 0x10000, RZ ;  /* 0x000100002f2f7824 */ /* 0x000fe400078e00ff */
[----:B------:R-:W-:Y:S01]  /*1e00*/  F2FP.BF16.F32.PACK_AB R37, R8, R7 ;  /* 0x000000070825723e */ /* 0x000fe200000010ff */
[----:B------:R-:W-:-:S02]  /*1e10*/  IMAD.X R19, R31, 0x1, R43, P0 ;  /* 0x000000011f137824 */ /* 0x000fc400000e062b */
[----:B------:R-:W-:Y:S01]  /*1e20*/  FADD R24, R47, R47 ;  /* 0x0000002f2f187221 */ /* 0x000fe20000000000 */
[----:B------:R-:W-:Y:S01]  /*1e30*/  FMNMX R26, RZ, R26, !PT ;  /* 0x0000001aff1a7209 */ /* 0x000fe20007800000 */
[C---:B------:R-:W-:Y:S01]  /*1e40*/  IMAD.U32 R27, R5.reuse, 0x10000, RZ ;  /* 0x00010000051b7824 */ /* 0x040fe200078e00ff */
[----:B------:R-:W-:Y:S01]  /*1e50*/  PRMT R5, R5, 0x7632, R5 ;  /* 0x0000763205057816 */ /* 0x000fe20000000005 */
[----:B------:R0:W-:Y:S02]  /*1e60*/  STG.E desc[UR12][R18.64], R37 ;  /* 0x0000002512007986 */ /* 0x0001e4000c10190c */
[----:B------:R-:W-:-:S04]  /*1e70*/  FMUL R26, R26, R39 ;  /* 0x000000271a1a7220 */ /* 0x000fc80000400000 */
[----:B------:R-:W-:Y:S01]  /*1e80*/  FMUL R27, R26, R27 ;  /* 0x0000001b1a1b7220 */ /* 0x000fe20000400000 */
[----:B0-----:R-:W-:Y:S01]  /*1e90*/  FMNMX R37, RZ, R24, !PT ;  /* 0x00000018ff257209 */ /* 0x001fe20007800000 */
[----:B------:R-:W-:Y:S01]  /*1ea0*/  IMAD.U32 R24, R5, 0x10000, RZ ;  /* 0x0001000005187824 */ /* 0x000fe200078e00ff */
[----:B------:R-:W-:-:S03]  /*1eb0*/  IADD3 R26, P0, R18, UR9, RZ ;  /* 0x00000009121a7c10 */ /* 0x000fc6000ff1e0ff */
[----:B------:R-:W-:-:S04]  /*1ec0*/  FMUL R37, R37, R38 ;  /* 0x0000002625257220 */ /* 0x000fc80000400000 */
[----:B------:R-:W-:Y:S01]  /*1ed0*/  FMUL R24, R37, R24 ;  /* 0x0000001825187220 */ /* 0x000fe20000400000 */
[C---:B------:R-:W-:Y:S01]  /*1ee0*/  FMNMX R37, |R27|.reuse, R12, !PT ;  /* 0x0000000c1b257209 */ /* 0x040fe20007800200 */
[----:B------:R-:W-:Y:S01]  /*1ef0*/  FMUL R12, R27, UR11 ;  /* 0x0000000b1b0c7c20 */ /* 0x000fe20008400000 */
[----:B------:R-:W-:Y:S02]  /*1f00*/  IADD3.X R27, R19, UR10, RZ, P0, !PT ;  /* 0x0000000a131b7c10 */ /* 0x000fe400087fe4ff */
[C---:B------:R-:W-:Y:S01]  /*1f10*/  FSETP.GT.AND P0, PT, R41.reuse, RZ, PT ;  /* 0x000000ff2900720b */ /* 0x040fe20003f04000 */
[----:B------:R-:W-:Y:S01]  /*1f20*/  FMUL R41, R41, R41 ;  /* 0x0000002929297220 */ /* 0x000fe20000400000 */
[C---:B------:R-:W-:Y:S01]  /*1f30*/  FSETP.GT.AND P1, PT, R33.reuse, RZ, PT ;  /* 0x000000ff2100720b */ /* 0x040fe20003f24000 */
[----:B------:R-:W-:-:S03]  /*1f40*/  FMUL R33, R33, R33 ;  /* 0x0000002121217220 */ /* 0x000fc60000400000 */
[----:B------:R-:W-:Y:S02]  /*1f50*/  FSEL R41, R41, RZ, P0 ;  /* 0x000000ff29297208 */ /* 0x000fe40000000000 */
[----:B------:R-:W-:-:S03]  /*1f60*/  FSEL R18, R33, RZ, P1 ;  /* 0x000000ff21127208 */ /* 0x000fc60000800000 */
[----:B------:R-:W-:Y:S02]  /*1f70*/  FMUL R50, R50, R41 ;  /* 0x0000002932327220 */ /* 0x000fe40000400000 */
[----:B------:R-:W-:Y:S01]  /*1f80*/  FMUL R41, R35, R18 ;  /* 0x0000001223297220 */ /* 0x000fe20000400000 */
[----:B------:R-:W-:Y:S02]  /*1f90*/  IADD3 R18, P0, R48, R45, RZ ;  /* 0x0000002d30127210 */ /* 0x000fe40007f1e0ff */
[C---:B------:R-:W-:Y:S01]  /*1fa0*/  FSETP.GT.AND P1, PT, R47.reuse, RZ, PT ;  /* 0x000000ff2f00720b */ /* 0x040fe20003f24000 */
[----:B------:R-:W-:Y:S02]  /*1fb0*/  FMUL R47, R47, R47 ;  /* 0x0000002f2f2f7220 */ /* 0x000fe40000400000 */
[----:B------:R-:W-:Y:S01]  /*1fc0*/  IMAD.X R19, R31, 0x1, R6, P0 ;  /* 0x000000011f137824 */ /* 0x000fe200000e0606 */
[C---:B------:R-:W-:Y:S01]  /*1fd0*/  FSETP.GT.AND P0, PT, R44.reuse, RZ, PT ;  /* 0x000000ff2c00720b */ /* 0x040fe20003f04000 */
[----:B------:R-:W-:Y:S01]  /*1fe0*/  FMUL R44, R44, R44 ;  /* 0x0000002c2c2c7220 */ /* 0x000fe20000400000 */
[C---:B------:R-:W-:Y:S01]  /*1ff0*/  FMNMX R37, |R24|.reuse, R37, !PT ;  /* 0x0000002518257209 */ /* 0x040fe20007800200 */
[----:B------:R-:W-:Y:S01]  /*2000*/  FMUL R5, R24, UR11 ;  /* 0x0000000b18057c20 */ /* 0x000fe20008400000 */
[----:B------:R-:W-:Y:S01]  /*2010*/  FMUL R33, R50, UR11 ;  /* 0x0000000b32217c20 */ /* 0x000fe20008400000 */
[----:B------:R-:W-:Y:S01]  /*2020*/  FMUL R24, R41, UR11 ;  /* 0x0000000b29187c20 */ /* 0x000fe20008400000 */
[----:B------:R-:W-:-:S02]  /*2030*/  FSEL R44, R44, RZ, P0 ;  /* 0x000000ff2c2c7208 */ /* 0x000fc40000000000 */
[----:B------:R-:W-:Y:S02]  /*2040*/  FSEL R35, R47, RZ, P1 ;  /* 0x000000ff2f237208 */ /* 0x000fe40000800000 */
[----:B------:R-:W-:Y:S02]  /*2050*/  F2FP.BF16.F32.PACK_AB R49, R5, R12 ;  /* 0x0000000c0531723e */ /* 0x000fe400000010ff */
[----:B------:R-:W-:Y:S01]  /*2060*/  F2FP.BF16.F32.PACK_AB R31, R24, R33 ;  /* 0x00000021181f723e */ /* 0x000fe200000010ff */
[----:B------:R-:W-:Y:S01]  /*2070*/  FMUL R39, R39, R44 ;  /* 0x0000002c27277220 */ /* 0x000fe20000400000 */
[----:B------:R-:W-:Y:S01]  /*2080*/  FMUL R35, R38, R35 ;  /* 0x0000002326237220 */ /* 0x000fe20000400000 */
[----:B------:R0:W-:Y:S02]  /*2090*/  STG.E desc[UR12][R26.64], R49 ;  /* 0x000000311a007986 */ /* 0x0001e4000c10190c */
[----:B------:R-:W-:Y:S02]  /*20a0*/  FMUL R38, R39, UR11 ;  /* 0x0000000b27267c20 */ /* 0x000fe40008400000 */
[----:B------:R1:W-:Y:S01]  /*20b0*/  STG.E desc[UR12][R18.64], R31 ;  /* 0x0000001f12007986 */ /* 0x0003e2000c10190c */
[----:B------:R-:W-:Y:S01]  /*20c0*/  IMAD.U32 R44, R52, 0x10000, RZ ;  /* 0x00010000342c7824 */ /* 0x000fe200078e00ff */
[----:B0-----:R-:W-:Y:S01]  /*20d0*/  IADD3 R26, P0, R18, UR9, RZ ;  /* 0x00000009121a7c10 */ /* 0x001fe2000ff1e0ff */
[C---:B------:R-:W-:Y:S01]  /*20e0*/  IMAD.U32 R47, R36.reuse, 0x10000, RZ ;  /* 0x00010000242f7824 */ /* 0x040fe200078e00ff */
[----:B------:R-:W-:Y:S01]  /*20f0*/  PRMT R48, R36, 0x7632, R48 ;  /* 0x0000763224307816 */ /* 0x000fe20000000030 */
[----:B-1----:R-:W-:-:S02]  /*2100*/  FMUL R31, R35, UR11 ;  /* 0x0000000b231f7c20 */ /* 0x002fc40008400000 */
[----:B------:R-:W-:Y:S02]  /*2110*/  FADD R18, R47, R47 ;  /* 0x0000002f2f127221 */ /* 0x000fe40000000000 */
[----:B------:R-:W-:Y:S01]  /*2120*/  IMAD.U32 R48, R48, 0x10000, RZ ;  /* 0x0001000030307824 */ /* 0x000fe200078e00ff */
[----:B------:R-:W-:Y:S02]  /*2130*/  IADD3.X R27, R19, UR10, RZ, P0, !PT ;  /* 0x0000000a131b7c10 */ /* 0x000fe400087fe4ff */
[----:B------:R-:W-:Y:S01]  /*2140*/  FMNMX R19, RZ, R18, !PT ;  /* 0x00000012ff137209 */ /* 0x000fe20007800000 */
[----:B------:R-:W-:Y:S01]  /*2150*/  FADD R18, R48, R48 ;  /* 0x0000003030127221 */ /* 0x000fe20000000000 */
[----:B------:R-:W-:Y:S02]  /*2160*/  F2FP.BF16.F32.PACK_AB R51, R31, R38 ;  /* 0x000000261f33723e */ /* 0x000fe400000010ff */
[----:B------:R-:W-:Y:S01]  /*2170*/  PRMT R49, R52, 0x7632, R49 ;  /* 0x0000763234317816 */ /* 0x000fe20000000031 */
[----:B------:R-:W-:Y:S01]  /*2180*/  FMUL R19, R19, R44 ;  /* 0x0000002c13137220 */ /* 0x000fe20000400000 */
[----:B------:R-:W-:Y:S01]  /*2190*/  FMNMX R18, RZ, R18, !PT ;  /* 0x00000012ff127209 */ /* 0x000fe20007800000 */
[----:B------:R0:W-:Y:S02]  /*21a0*/  STG.E desc[UR12][R26.64], R51 ;  /* 0x000000331a007986 */ /* 0x0001e4000c10190c */
[----:B------:R-:W-:-:S02]  /*21b0*/  IMAD.U32 R49, R49, 0x10000, RZ ;  /* 0x0001000031317824 */ /* 0x000fc400078e00ff */
[C---:B------:R-:W-:Y:S01]  /*21c0*/  IMAD.U32 R36, R32.reuse, 0x10000, RZ ;  /* 0x0001000020247824 */ /* 0x040fe200078e00ff */
[----:B------:R-:W-:Y:S01]  /*21d0*/  PRMT R32, R32, 0x7632, R32 ;  /* 0x0000763220207816 */ /* 0x000fe20000000020 */
[----:B------:R-:W-:Y:S02]  /*21e0*/  FMUL R18, R18, R49 ;  /* 0x0000003112127220 */ /* 0x000fe40000400000 */
[----:B------:R-:W-:Y:S01]  /*21f0*/  FMUL R36, R19, R36 ;  /* 0x0000002413247220 */ /* 0x000fe20000400000 */
[----:B------:R-:W-:Y:S02]  /*2200*/  SHF.L.U32 R19, R32, 0x10, RZ ;  /* 0x0000001020137819 */ /* 0x000fe400000006ff */
[----:B0-----:R-:W-:-:S03]  /*2210*/  IADD3 R26, P1, R53, R45, RZ ;  /* 0x0000002d351a7210 */ /* 0x001fc60007f3e0ff */
[----:B------:R-:W-:Y:S02]  /*2220*/  FMUL R32, R18, R19 ;  /* 0x0000001312207220 */ /* 0x000fe40000400000 */
[----:B------:R-:W-:Y:S02]  /*2230*/  IMAD.X R27, R56, 0x1, R6, P1 ;  /* 0x00000001381b7824 */ /* 0x000fe400008e0606 */
[----:B------:R-:W-:Y:S01]  /*2240*/  IMAD.U32 R6, R30, 0x10000, RZ ;  /* 0x000100001e067824 */ /* 0x000fe200078e00ff */
[----:B------:R-:W-:Y:S02]  /*2250*/  IADD3 R18, P0, R53, R21, RZ ;  /* 0x0000001535127210 */ /* 0x000fe40007f1e0ff */
[----:B------:R-:W-:Y:S01]  /*2260*/  FMNMX R52, |R50|, R37, !PT ;  /* 0x0000002532347209 */ /* 0x000fe20007800200 */
[----:B------:R-:W-:Y:S01]  /*2270*/  FADD R37, R6, R6 ;  /* 0x0000000606257221 */ /* 0x000fe20000000000 */
[----:B------:R-:W-:Y:S01]  /*2280*/  FMUL R50, R36, UR11 ;  /* 0x0000000b24327c20 */ /* 0x000fe20008400000 */
[----:B------:R-:W-:Y:S01]  /*2290*/  FMUL R21, R32, UR11 ;  /* 0x0000000b20157c20 */ /* 0x000fe20008400000 */
[----:B------:R-:W-:Y:S01]  /*22a0*/  IMAD.X R19, R56, 0x1, R43, P0 ;  /* 0x0000000138137824 */ /* 0x000fe200000e062b */
[----:B------:R-:W-:Y:S01]  /*22b0*/  FMNMX R52, |R41|, R52, !PT ;  /* 0x0000003429347209 */ /* 0x000fe20007800200 */
[----:B------:R-:W-:Y:S01]  /*22c0*/  IMAD.U32 R41, R54, 0x10000, RZ ;  /* 0x0001000036297824 */ /* 0x000fe200078e00ff */
[----:B------:R-:W-:-:S02]  /*22d0*/  FMNMX R56, RZ, R37, !PT ;  /* 0x00000025ff387209 */ /* 0x000fc40007800000 */
[----:B------:R-:W-:Y:S01]  /*22e0*/  PRMT R45, R30, 0x7632, R45 ;  /* 0x000076321e2d7816 */ /* 0x000fe2000000002d */
[----:B------:R-:W-:Y:S01]  /*22f0*/  IMAD.U32 R37, R34, 0x10000, RZ ;  /* 0x0001000022257824 */ /* 0x000fe200078e00ff */
[----:B------:R-:W-:Y:S01]  /*2300*/  F2FP.BF16.F32.PACK_AB R43, R21, R50 ;  /* 0x00000032152b723e */ /* 0x000fe200000010ff */
[----:B------:R-:W-:Y:S02]  /*2310*/  FMUL R30, R56, R41 ;  /* 0x00000029381e7220 */ /* 0x000fe40000400000 */
[----:B------:R-:W-:Y:S02]  /*2320*/  IMAD.U32 R45, R45, 0x10000, RZ ;  /* 0x000100002d2d7824 */ /* 0x000fe400078e00ff */
[----:B------:R0:W-:Y:S01]  /*2330*/  STG.E desc[UR12][R18.64], R43 ;  /* 0x0000002b12007986 */ /* 0x0001e2000c10190c */
[----:B------:R-:W-:Y:S01]  /*2340*/  FMUL R30, R30, R37 ;  /* 0x000000251e1e7220 */ /* 0x000fe20000400000 */
[----:B------:R-:W-:Y:S01]  /*2350*/  FADD R37, R45, R45 ;  /* 0x0000002d2d257221 */ /* 0x000fe20000000000 */
[----:B------:R-:W-:-:S02]  /*2360*/  PRMT R51, R54, 0x7632, R51 ;  /* 0x0000763236337816 */ /* 0x000fc40000000033 */
[----:B------:R-:W-:Y:S02]  /*2370*/  PRMT R34, R34, 0x7632, R34 ;  /* 0x0000763222227816 */ /* 0x000fe40000000022 */
[----:B------:R-:W-:Y:S02]  /*2380*/  FMNMX R54, RZ, R37, !PT ;  /* 0x00000025ff367209 */ /* 0x000fe40007800000 */
[----:B0-----:R-:W-:Y:S01]  /*2390*/  IADD3 R18, P0, R18, UR9, RZ ;  /* 0x0000000912127c10 */ /* 0x001fe2000ff1e0ff */
[----:B------:R-:W-:Y:S01]  /*23a0*/  IMAD.U32 R51, R51, 0x10000, RZ ;  /* 0x0001000033337824 */ /* 0x000fe200078e00ff */
[C---:B------:R-:W-:Y:S02]  /*23b0*/  FSETP.GT.AND P1, PT, R48.reuse, RZ, PT ;  /* 0x000000ff3000720b */ /* 0x040fe40003f24000 */
[----:B------:R-:W-:Y:S01]  /*23c0*/  IADD3.X R19, R19, UR10, RZ, P0, !PT ;  /* 0x0000000a13137c10 */ /* 0x000fe200087fe4ff */
[----:B------:R-:W-:Y:S01]  /*23d0*/  FMUL R48, R48, R48 ;  /* 0x0000003030307220 */ /* 0x000fe20000400000 */
[C---:B------:R-:W-:Y:S01]  /*23e0*/  FSETP.GT.AND P0, PT, R47.reuse, RZ, PT ;  /* 0x000000ff2f00720b */ /* 0x040fe20003f04000 */
[----:B------:R-:W-:Y:S01]  /*23f0*/  FMUL R47, R47, R47 ;  /* 0x0000002f2f2f7220 */ /* 0x000fe20000400000 */
[----:B------:R-:W-:-:S02]  /*2400*/  IMAD.U32 R37, R34, 0x10000, RZ ;  /* 0x0001000022257824 */ /* 0x000fc400078e00ff */
[----:B------:R-:W-:Y:S01]  /*2410*/  FMUL R34, R54, R51 ;  /* 0x0000003336227220 */ /* 0x000fe20000400000 */
[----:B------:R-:W-:Y:S02]  /*2420*/  FSEL R48, R48, RZ, P1 ;  /* 0x000000ff30307208 */ /* 0x000fe40000800000 */
[----:B------:R-:W-:Y:S01]  /*2430*/  FSEL R47, R47, RZ, P0 ;  /* 0x000000ff2f2f7208 */ /* 0x000fe20000000000 */
[----:B------:R-:W-:Y:S01]  /*2440*/  FMUL R34, R34, R37 ;  /* 0x0000002522227220 */ /* 0x000fe20000400000 */
[----:B------:R-:W0:Y:S01]  /*2450*/  S2UR UR15, SR_CgaCtaId ;  /* 0x00000000000f79c3 */ /* 0x000e220000008800 */
[----:B------:R-:W-:Y:S01]  /*2460*/  FMUL R49, R49, R48 ;  /* 0x0000003031317220 */ /* 0x000fe20000400000 */
[----:B------:R-:W-:Y:S01]  /*2470*/  FMNMX R54, |R39|, R52, !PT ;  /* 0x0000003427367209 */ /* 0x000fe20007800200 */
[----:B------:R-:W-:Y:S01]  /*2480*/  FMUL R44, R44, R47 ;  /* 0x0000002f2c2c7220 */ /* 0x000fe20000400000 */
[----:B------:R-:W-:Y:S01]  /*2490*/  FMUL R37, R30, UR11 ;  /* 0x0000000b1e257c20 */ /* 0x000fe20008400000 */
[----:B------:R-:W-:Y:S01]  /*24a0*/  FMUL R52, R34, UR11 ;  /* 0x0000000b22347c20 */ /* 0x000fe20008400000 */
[C---:B------:R-:W-:Y:S01]  /*24b0*/  FSETP.GT.AND P0, PT, R6.reuse, RZ, PT ;  /* 0x000000ff0600720b */ /* 0x040fe20003f04000 */
[----:B------:R-:W-:Y:S01]  /*24c0*/  FMUL R6, R6, R6 ;  /* 0x0000000606067220 */ /* 0x000fe20000400000 */
[----:B------:R-:W-:Y:S01]  /*24d0*/  FMUL R43, R44, UR11 ;  /* 0x0000000b2c2b7c20 */ /* 0x000fe20008400000 */
[----:B------:R-:W-:Y:S01]  /*24e0*/  FMUL R48, R49, UR11 ;  /* 0x0000000b31307c20 */ /* 0x000fe20008400000 */
[----:B------:R-:W-:-:S02]  /*24f0*/  F2FP.BF16.F32.PACK_AB R39, R52, R37 ;  /* 0x000000253427723e */ /* 0x000fc400000010ff */
[C---:B------:R-:W-:Y:S01]  /*2500*/  FSETP.GT.AND P1, PT, R45.reuse, RZ, PT ;  /* 0x000000ff2d00720b */ /* 0x040fe20003f24000 */
[----:B------:R-:W-:Y:S01]  /*2510*/  FMUL R45, R45, R45 ;  /* 0x0000002d2d2d7220 */ /* 0x000fe20000400000 */
[----:B------:R-:W-:Y:S02]  /*2520*/  FSEL R6, R6, RZ, P0 ;  /* 0x000000ff06067208 */ /* 0x000fe40000000000 */
[----:B------:R-:W-:Y:S01]  /*2530*/  F2FP.BF16.F32.PACK_AB R47, R48, R43 ;  /* 0x0000002b302f723e */ /* 0x000fe200000010ff */
[----:B------:R1:W-:Y:S02]  /*2540*/  STG.E desc[UR12][R18.64], R39 ;  /* 0x0000002712007986 */ /* 0x0003e4000c10190c */
[----:B------:R-:W-:Y:S01]  /*2550*/  FMUL R41, R41, R6 ;  /* 0x0000000629297220 */ /* 0x000fe20000400000 */
[----:B------:R-:W-:Y:S01]  /*2560*/  IMAD.IADD R6, R3, 0x1, -R4 ;  /* 0x0000000103067824 */ /* 0x000fe200078e0a04 */
[----:B------:R2:W-:Y:S01]  /*2570*/  STG.E desc[UR12][R26.64], R47 ;  /* 0x0000002f1a007986 */ /* 0x0005e2000c10190c */
[----:B------:R-:W-:Y:S01]  /*2580*/  UMOV UR14, 0x400 ;  /* 0x00000400000e7882 */ /* 0x000fe20000000000 */
[----:B-1----:R-:W-:-:S02]  /*2590*/  FSEL R18, R45, RZ, P1 ;  /* 0x000000ff2d127208 */ /* 0x002fc40000800000 */
[----:B--2---:R-:W-:-:S03]  /*25a0*/  SHF.R.U32.HI R47, RZ, 0x8, R3 ;  /* 0x00000008ff2f7819 */ /* 0x004fc60000011603 */
[----:B------:R-:W-:Y:S01]  /*25b0*/  FMUL R39, R51, R18 ;  /* 0x0000001233277220 */ /* 0x000fe20000400000 */
[----:B------:R-:W-:Y:S01]  /*25c0*/  IADD3 R18, P0, R26, UR9, RZ ;  /* 0x000000091a127c10 */ /* 0x000fe2000ff1e0ff */
[----:B------:R-:W-:Y:S01]  /*25d0*/  UIADD3 UR8, UR14, 0x20, URZ ;  /* 0x000000200e087890 */ /* 0x000fe2000fffe03f */
[----:B------:R-:W-:Y:S01]  /*25e0*/  LOP3.LUT R6, R6, 0x1f, RZ, 0xc0, !PT ;  /* 0x0000001f06067812 */ /* 0x000fe200078ec0ff */
[----:B------:R-:W-:Y:S01]  /*25f0*/  IMAD R47, R47, 0x20, R2 ;  /* 0x000000202f2f7824 */ /* 0x000fe200078e0202 */
[----:B------:R-:W-:Y:S01]  /*2600*/  IADD3.X R19, R27, UR10, RZ, P0, !PT ;  /* 0x0000000a1b137c10 */ /* 0x000fe200087fe4ff */
[----:B0-----:R-:W-:Y:S01]  /*2610*/  ULEA UR8, UR15, UR8, 0x18 ;  /* 0x000000080f087291 */ /* 0x001fe2000f8ec03f */
[----:B------:R-:W-:Y:S01]  /*2620*/  FMNMX R53, |R35|, R54, !PT ;  /* 0x0000003623357209 */ /* 0x000fe20007800200 */
[C---:B------:R-:W-:Y:S01]  /*2630*/  IMAD R27, R47.reuse, 0x21, R6 ;  /* 0x000000212f1b7824 */ /* 0x040fe200078e0206 */
[----:B------:R-:W-:Y:S01]  /*2640*/  F2FP.BF16.F32.PACK_AB R58, R12, R7 ;  /* 0x000000070c3a723e */ /* 0x000fe200000010ff */
[----:B------:R-:W-:-:S02]  /*2650*/  IMAD R56, R47, 0x21, R28 ;  /* 0x000000212f387824 */ /* 0x000fc400078e021c */
[----:B------:R-:W-:Y:S01]  /*2660*/  FMUL R26, R41, UR11 ;  /* 0x0000000b291a7c20 */ /* 0x000fe20008400000 */
[----:B------:R-:W-:Y:S02]  /*2670*/  IMAD R35, R47, 0x21, R13 ;  /* 0x000000212f237824 */ /* 0x000fe400078e020d */
[----:B------:R-:W-:Y:S01]  /*2680*/  FMUL R45, R39, UR11 ;  /* 0x0000000b272d7c20 */ /* 0x000fe20008400000 */
[----:B------:R-:W-:Y:S01]  /*2690*/  IMAD R12, R47, 0x21, R14 ;  /* 0x000000212f0c7824 */ /* 0x000fe200078e020e */
[----:B------:R-:W-:Y:S02]  /*26a0*/  LEA R27, R27, UR8, 0x2 ;  /* 0x000000081b1b7c11 */ /* 0x000fe4000f8e10ff */
[----:B------:R-:W-:Y:S02]  /*26b0*/  LEA R56, R56, UR8, 0x2 ;  /* 0x0000000838387c11 */ /* 0x000fe4000f8e10ff */
[----:B------:R-:W-:Y:S02]  /*26c0*/  LEA R35, R35, UR8, 0x2 ;  /* 0x0000000823237c11 */ /* 0x000fe4000f8e10ff */
[----:B------:R-:W-:-:S02]  /*26d0*/  F2FP.BF16.F32.PACK_AB R51, R45, R26 ;  /* 0x0000001a2d33723e */ /* 0x000fc400000010ff */
[----:B------:R-:W-:Y:S02]  /*26e0*/  F2FP.BF16.F32.PACK_AB R7, R37, R50 ;  /* 0x000000322507723e */ /* 0x000fe400000010ff */
[----:B------:R-:W-:Y:S01]  /*26f0*/  LEA R12, R12, UR8, 0x2 ;  /* 0x000000080c0c7c11 */ /* 0x000fe2000f8e10ff */
[----:B------:R-:W-:Y:S04]  /*2700*/  STS [R27], R22 ;  /* 0x000000161b007388 */ /* 0x000fe80000000800 */
[----:B------:R-:W-:Y:S04]  /*2710*/  STS [R56], R23 ;  /* 0x0000001738007388 */ /* 0x000fe80000000800 */
[----:B------:R-:W-:Y:S01]  /*2720*/  STS [R35], R58 ;  /* 0x0000003a23007388 */ /* 0x000fe20000000800 */
[----:B------:R-:W-:-:S03]  /*2730*/  FMNMX R53, R53, |R36|, !PT ;  /* 0x4000002435357209 */ /* 0x000fc60007800000 */
[----:B------:R0:W-:Y:S04]  /*2740*/  STG.E desc[UR12][R18.64], R51 ;  /* 0x0000003312007986 */ /* 0x0001e8000c10190c */
[----:B------:R1:W-:Y:S01]  /*2750*/  STS [R12], R7 ;  /* 0x000000070c007388 */ /* 0x0003e20000000800 */
[----:B------:R-:W-:Y:S01]  /*2760*/  SHF.R.U32.HI R36, RZ, 0x5, R3 ;  /* 0x00000005ff247819 */ /* 0x000fe20000011603 */
[----:B------:R-:W-:-:S04]  /*2770*/  USHF.R.U64 UR17, UR6, 0x1, UR7 ;  /* 0x0000000106117899 */ /* 0x000fc80008001207 */
[----:B------:R-:W-:Y:S01]  /*2780*/  IMAD.SHL.U32 R37, R36, 0x8, RZ ;  /* 0x0000000824257824 */ /* 0x000fe200078e00ff */
[----:B0-----:R-:W-:Y:S01]  /*2790*/  LOP3.LUT R18, R4, 0x1c, RZ, 0xc0, !PT ;  /* 0x0000001c04127812 */ /* 0x001fe200078ec0ff */
[----:B-1----:R-:W-:-:S03]  /*27a0*/  IMAD.MOV.U32 R7, RZ, RZ, RZ ;  /* 0x000000ffff077224 */ /* 0x002fc600078e00ff */
[----:B------:R-:W-:Y:S01]  /*27b0*/  LOP3.LUT R51, R37, 0x38, RZ, 0xc0, !PT ;  /* 0x0000003825337812 */ /* 0x000fe200078ec0ff */
[----:B------:R-:W-:-:S04]  /*27c0*/  IMAD R22, R47, 0x21, R18 ;  /* 0x000000212f167824 */ /* 0x000fc800078e0212 */
[----:B------:R-:W-:Y:S01]  /*27d0*/  IMAD.WIDE.U32 R18, R51, UR17, R6 ;  /* 0x0000001133127c25 */ /* 0x000fe2000f8e0006 */
[----:B------:R-:W-:Y:S01]  /*27e0*/  LEA R7, R22, UR8, 0x2 ;  /* 0x0000000816077c11 */ /* 0x000fe2000f8e10ff */
[----:B------:R-:W-:Y:S01]  /*27f0*/  BAR.SYNC.DEFER_BLOCKING 0x0 ;  /* 0x0000000000007b1d */ /* 0x000fe20000010000 */
[----:B------:R-:W-:-:S06]  /*2800*/  USHF.R.U32.HI UR9, URZ, 0x1, UR7 ;  /* 0x000000013f097899 */ /* 0x000fcc0008011607 */
[----:B------:R-:W-:-:S04]  /*2810*/  IMAD R47, R51, UR9, RZ ;  /* 0x00000009332f7c24 */ /* 0x000fc8000f8e02ff */
[----:B------:R-:W-:Y:S01]  /*2820*/  IMAD.IADD R19, R19, 0x1, R47 ;  /* 0x0000000113137824 */ /* 0x000fe200078e022f */
[----:B------:R-:W0:Y:S04]  /*2830*/  LDS R57, [R7] ;  /* 0x0000000007397984 */ /* 0x000e280000000800 */
[C---:B------:R-:W-:Y:S02]  /*2840*/  SHF.L.U64.HI R22, R18.reuse, 0x2, R19 ;  /* 0x0000000212167819 */ /* 0x040fe40000010213 */
[----:B------:R-:W-:Y:S01]  /*2850*/  SHF.L.U32 R18, R18, 0x2, RZ ;  /* 0x0000000212127819 */ /* 0x000fe200000006ff */
[----:B------:R-:W-:-:S03]  /*2860*/  ULOP3.LUT UR16, UR6, 0xfffffffe, URZ, 0xc0, !UPT ;  /* 0xfffffffe06107892 */ /* 0x000fc6000f8ec03f */
[----:B------:R-:W-:Y:S01]  /*2870*/  IADD3 R18, P0, R18, R25, RZ ;  /* 0x0000001912127210 */ /* 0x000fe20007f1e0ff */
[----:B------:R-:W-:-:S04]  /*2880*/  IMAD.U32 R23, RZ, RZ, UR7 ;  /* 0x00000007ff177e24 */ /* 0x000fc8000f8e00ff */
[----:B------:R-:W-:Y:S02]  /*2890*/  IMAD.X R19, R22, 0x1, R15, P0 ;  /* 0x0000000116137824 */ /* 0x000fe400000e060f */
[----:B------:R-:W-:Y:S01]  /*28a0*/  IMAD.U32 R22, RZ, RZ, UR16 ;  /* 0x00000010ff167e24 */ /* 0x000fe2000f8e00ff */
[----:B------:R-:W-:-:S03]  /*28b0*/  FMNMX R53, |R32|, R53, !PT ;  /* 0x0000003520357209 */ /* 0x000fc60007800200 */
[----:B------:R-:W-:Y:S01]  /*28c0*/  IMAD.WIDE.U32 R22, R51, UR17, R22 ;  /* 0x0000001133167c25 */ /* 0x000fe2000f8e0016 */
[----:B------:R-:W-:Y:S01]  /*28d0*/  FMNMX R55, |R30|, R53, !PT ;  /* 0x000000351e377209 */ /* 0x000fe20007800200 */
[----:B------:R-:W-:Y:S02]  /*28e0*/  LDS R51, [R7+0x8] ;  /* 0x0000080007337984 */ /* 0x000fe40000000800 */
[----:B------:R-:W-:Y:S01]  /*28f0*/  IMAD.IADD R54, R47, 0x1, R23 ;  /* 0x000000012f367824 */ /* 0x000fe200078e0217 */
[----:B------:R-:W-:Y:S01]  /*2900*/  IADD3 R30, P0, R28, R22, RZ ;  /* 0x000000161c1e7210 */ /* 0x000fe20007f1e0ff */
[----:B------:R-:W1:Y:S04]  /*2910*/  LDS R53, [R7+0x4] ;  /* 0x0000040007357984 */ /* 0x000e680000000800 */
[----:B0-----:R0:W-:Y:S02]  /*2920*/  STG.E desc[UR12][R18.64], R57 ;  /* 0x0000003912007986 */ /* 0x0011e4000c10190c */
[----:B0-----:R-:W-:-:S05]  /*2930*/  IMAD.X R19, RZ, RZ, R54, P0 ;  /* 0x000000ffff137224 */ /* 0x001fca00000e0636 */
[C---:B------:R-:W-:Y:S01]  /*2940*/  SHF.L.U64.HI R32, R30.reuse, 0x2, R19 ;  /* 0x000000021e207819 */ /* 0x040fe20000010213 */
[----:B------:R-:W-:-:S05]  /*2950*/  IMAD.SHL.U32 R30, R30, 0x4, RZ ;  /* 0x000000041e1e7824 */ /* 0x000fca00078e00ff */
[----:B------:R-:W-:Y:S02]  /*2960*/  IADD3 R18, P0, R30, R25, RZ ;  /* 0x000000191e127210 */ /* 0x000fe40007f1e0ff */
[----:B------:R-:W-:-:S03]  /*2970*/  FMNMX R55, |R34|, R55, !PT ;  /* 0x0000003722377209 */ /* 0x000fc60007800200 */
[----:B------:R-:W-:Y:S01]  /*2980*/  IMAD.X R19, R32, 0x1, R15, P0 ;  /* 0x0000000120137824 */ /* 0x000fe200000e060f */
[----:B------:R-:W-:Y:S02]  /*2990*/  IADD3 R58, P0, R22, UR16, RZ ;  /* 0x00000010163a7c10 */ /* 0x000fe4000ff1e0ff */
[----:B------:R-:W-:Y:S02]  /*29a0*/  FMNMX R34, |R44|, R55, !PT ;  /* 0x000000372c227209 */ /* 0x000fe40007800200 */
[----:B------:R-:W-:Y:S02]  /*29b0*/  IADD3.X R54, R54, UR7, RZ, P0, !PT ;  /* 0x0000000736367c10 */ /* 0x000fe400087fe4ff */
[----:B------:R-:W-:Y:S02]  /*29c0*/  IADD3 R44, P0, R13, R58, RZ ;  /* 0x0000003a0d2c7210 */ /* 0x000fe40007f1e0ff */
[----:B------:R-:W-:Y:S02]  /*29d0*/  FMNMX R34, |R49|, R34, !PT ;  /* 0x0000002231227209 */ /* 0x000fe40007800200 */
[----:B------:R-:W0:Y:S01]  /*29e0*/  LDS R49, [R7+0xc] ;  /* 0x00000c0007317984 */ /* 0x000e220000000800 */
[----:B------:R-:W-:-:S05]  /*29f0*/  IMAD.X R23, RZ, RZ, R54, P0 ;  /* 0x000000ffff177224 */ /* 0x000fca00000e0636 */
[C---:B------:R-:W-:Y:S01]  /*2a00*/  SHF.L.U64.HI R50, R44.reuse, 0x2, R23 ;  /* 0x000000022c327819 */ /* 0x040fe20000010217 */
[----:B------:R-:W-:-:S05]  /*2a10*/  IMAD.SHL.U32 R44, R44, 0x4, RZ ;  /* 0x000000042c2c7824 */ /* 0x000fca00078e00ff */
[----:B------:R-:W-:Y:S01]  /*2a20*/  IADD3 R22, P0, R44, R25, RZ ;  /* 0x000000192c167210 */ /* 0x000fe20007f1e0ff */
[----:B-1----:R1:W-:Y:S04]  /*2a30*/  STG.E desc[UR12][R18.64], R53 ;  /* 0x0000003512007986 */ /* 0x0023e8000c10190c */
[----:B------:R-:W-:Y:S01]  /*2a40*/  IMAD.X R23, R50, 0x1, R15, P0 ;  /* 0x0000000132177824 */ /* 0x000fe200000e060f */
[----:B------:R-:W-:-:S04]  /*2a50*/  IADD3 R58, P0, P1, R14, UR16, R58 ;  /* 0x000000100e3a7c10 */ /* 0x000fc8000f91e03a */
[----:B-1----:R-:W-:-:S04]  /*2a60*/  IADD3.X R19, RZ, UR7, R54, P0, P1 ;  /* 0x00000007ff137c10 */ /* 0x002fc800087e2436 */
[C---:B------:R-:W-:Y:S01]  /*2a70*/  SHF.L.U64.HI R54, R58.reuse, 0x2, R19 ;  /* 0x000000023a367819 */ /* 0x040fe20000010213 */
[----:B------:R-:W-:-:S05]  /*2a80*/  IMAD.SHL.U32 R58, R58, 0x4, RZ ;  /* 0x000000043a3a7824 */ /* 0x000fca00078e00ff */
[----:B------:R-:W-:Y:S01]  /*2a90*/  IADD3 R18, P0, R58, R25, RZ ;  /* 0x000000193a127210 */ /* 0x000fe20007f1e0ff */
[----:B------:R-:W-:Y:S04]  /*2aa0*/  STG.E desc[UR12][R22.64], R51 ;  /* 0x0000003316007986 */ /* 0x000fe8000c10190c */
[----:B------:R-:W-:-:S05]  /*2ab0*/  IMAD.X R19, R54, 0x1, R15, P0 ;  /* 0x0000000136137824 */ /* 0x000fca00000e060f */
[----:B0-----:R0:W-:Y:S01]  /*2ac0*/  STG.E desc[UR12][R18.64], R49 ;  /* 0x0000003112007986 */ /* 0x0011e2000c10190c */
[----:B------:R-:W-:Y:S01]  /*2ad0*/  BAR.SYNC.DEFER_BLOCKING 0x0 ;  /* 0x0000000000007b1d */ /* 0x000fe20000010000 */
[----:B------:R-:W-:Y:S02]  /*2ae0*/  F2FP.BF16.F32.PACK_AB R38, R38, R33 ;  /* 0x000000212626723e */ /* 0x000fe400000010ff */
[----:B------:R-:W-:-:S03]  /*2af0*/  F2FP.BF16.F32.PACK_AB R33, R26, R43 ;  /* 0x0000002b1a21723e */ /* 0x000fc600000010ff */
[----:B------:R-:W-:Y:S04]  /*2b00*/  STS [R27], R46 ;  /* 0x0000002e1b007388 */ /* 0x000fe80000000800 */
[----:B------:R-:W-:Y:S04]  /*2b10*/  STS [R56], R11 ;  /* 0x0000000b38007388 */ /* 0x000fe80000000800 */
[----:B------:R-:W-:Y:S04]  /*2b20*/  STS [R35], R38 ;  /* 0x0000002623007388 */ /* 0x000fe80000000800 */
[----:B------:R1:W-:Y:S01]  /*2b30*/  STS [R12], R33 ;  /* 0x000000210c007388 */ /* 0x0003e20000000800 */
[----:B------:R-:W-:Y:S01]  /*2b40*/  BAR.SYNC.DEFER_BLOCKING 0x0 ;  /* 0x0000000000007b1d */ /* 0x000fe20000010000 */
[----:B0-----:R-:W-:Y:S01]  /*2b50*/  HFMA2.MMA R19, -RZ, RZ, 0, 0 ;  /* 0x00000000ff137435 */ /* 0x001fe200000001ff */
[----:B------:R-:W-:Y:S01]  /*2b60*/  LOP3.LUT R43, R37, 0x38, RZ, 0xc0, !PT ;  /* 0x00000038252b7812 */ /* 0x000fe200078ec0ff */
[----:B------:R-:W-:Y:S01]  /*2b70*/  UIMAD UR10, UR7, UR4, URZ ;  /* 0x00000004070a72a4 */ /* 0x000fe2000f8e023f */
[----:B------:R-:W-:Y:S01]  /*2b80*/  IMAD.MOV.U32 R18, RZ, RZ, R6 ;  /* 0x000000ffff127224 */ /* 0x000fe200078e0006 */
[----:B------:R-:W-:-:S02]  /*2b90*/  UIMAD.WIDE.U32 UR8, UR6, UR4, URZ ;  /* 0x00000004060872a5 */ /* 0x000fc4000f8e003f */
[----:B------:R-:W-:Y:S01]  /*2ba0*/  UIMAD UR4, UR5, UR6, UR10 ;  /* 0x00000006050472a4 */ /* 0x000fe2000f8e020a */
[----:B------:R-:W0:Y:S04]  /*2bb0*/  LDS R53, [R7] ;  /* 0x0000000007357984 */ /* 0x000e280000000800 */
[----:B------:R-:W2:Y:S04]  /*2bc0*/  LDS R51, [R7+0x4] ;  /* 0x0000040007337984 */ /* 0x000ea80000000800 */
[----:B------:R-:W3:Y:S01]  /*2bd0*/  LDS R49, [R7+0x8] ;  /* 0x0000080007317984 */ /* 0x000ee20000000800 */
[----:B------:R-:W-:-:S03]  /*2be0*/  IMAD.WIDE.U32 R18, R43, UR17, R18 ;  /* 0x000000112b127c25 */ /* 0x000fc6000f8e0012 */
[----:B------:R-:W4:Y:S01]  /*2bf0*/  LDS R37, [R7+0xc] ;  /* 0x00000c0007257984 */ /* 0x000f220000000800 */
[----:B------:R-:W-:Y:S01]  /*2c00*/  UIADD3 UR4, UR9, UR4, URZ ;  /* 0x0000000409047290 */ /* 0x000fe2000fffe03f */
[----:B------:R-:W-:Y:S02]  /*2c10*/  IMAD.IADD R19, R19, 0x1, R47 ;  /* 0x0000000113137824 */ /* 0x000fe400078e022f */
[----:B------:R-:W-:-:S03]  /*2c20*/  IMAD.U32 R22, RZ, RZ, UR8 ;  /* 0x00000008ff167e24 */ /* 0x000fc6000f8e00ff */
[----:B------:R-:W-:Y:S01]  /*2c30*/  SHF.L.U64.HI R26, R18, 0x2, R19 ;  /* 0x00000002121a7819 */ /* 0x000fe20000010213 */
[----:B-1----:R-:W-:Y:S01]  /*2c40*/  IMAD.U32 R33, RZ, RZ, UR4 ;  /* 0x00000004ff217e24 */ /* 0x002fe2000f8e00ff */
[----:B------:R-:W-:Y:S01]  /*2c50*/  LEA R11, P0, R22, R25, 0x1 ;  /* 0x00000019160b7211 */ /* 0x000fe200078008ff */
[----:B------:R-:W-:Y:S01]  /*2c60*/  IMAD.SHL.U32 R18, R18, 0x4, RZ ;  /* 0x0000000412127824 */ /* 0x000fe200078e00ff */
[----:B------:R-:W-:Y:S02]  /*2c70*/  USHF.R.U32.HI UR4, URZ, 0x1, UR7 ;  /* 0x000000013f047899 */ /* 0x000fe40008011607 */
[----:B------:R-:W-:Y:S02]  /*2c80*/  LEA.HI.X R33, R22, R15, R33, 0x1, P0 ;  /* 0x0000000f16217211 */ /* 0x000fe400000f0c21 */
[----:B------:R-:W-:Y:S02]  /*2c90*/  IADD3 R22, P0, R11, R18, RZ ;  /* 0x000000120b167210 */ /* 0x000fe40007f1e0ff */
[----:B------:R-:W-:Y:S01]  /*2ca0*/  F2FP.BF16.F32.PACK_AB R55, R16, R40 ;  /* 0x000000281037723e */ /* 0x000fe200000010ff */
[----:B------:R-:W-:Y:S01]  /*2cb0*/  IMAD.U32 R18, RZ, RZ, UR17 ;  /* 0x00000011ff127e24 */ /* 0x000fe2000f8e00ff */
[----:B------:R-:W-:Y:S01]  /*2cc0*/  F2FP.BF16.F32.PACK_AB R16, R29, R42 ;  /* 0x0000002a1d10723e */ /* 0x000fe200000010ff */
[----:B------:R-:W-:Y:S01]  /*2cd0*/  IMAD.X R23, R33, 0x1, R26, P0 ;  /* 0x0000000121177824 */ /* 0x000fe200000e061a */
[----:B------:R-:W-:Y:S01]  /*2ce0*/  IADD3 R42, P0, R11, R30, RZ ;  /* 0x0000001e0b2a7210 */ /* 0x000fe20007f1e0ff */
[----:B------:R-:W-:Y:S01]  /*2cf0*/  IMAD.U32 R19, RZ, RZ, UR4 ;  /* 0x00000004ff137e24 */ /* 0x000fe2000f8e00ff */
[----:B------:R-:W-:Y:S01]  /*2d00*/  F2FP.BF16.F32.PACK_AB R8, R5, R8 ;  /* 0x000000080508723e */ /* 0x000fe200000010ff */
[----:B------:R-:W-:Y:S01]  /*2d10*/  ULDC.64 UR4, c[0x0][0x238] ;  /* 0x00008e0000047ab9 */ /* 0x000fe20000000a00 */
[----:B------:R-:W-:Y:S01]  /*2d20*/  IMAD.WIDE.U32 R18, R43, UR17, R18 ;  /* 0x000000112b127c25 */ /* 0x000fe2000f8e0012 */
[----:B0-----:R0:W-:Y:S03]  /*2d30*/  STG.E desc[UR12][R22.64], R53 ;  /* 0x0000003516007986 */ /* 0x0011e6000c10190c */
[----:B------:R-:W-:Y:S01]  /*2d40*/  IMAD.X R43, R33, 0x1, R32, P0 ;  /* 0x00000001212b7824 */ /* 0x000fe200000e0620 */
[----:B------:R-:W-:-:S02]  /*2d50*/  IADD3 R58, P0, R11, R58, RZ ;  /* 0x0000003a0b3a7210 */ /* 0x000fc40007f1e0ff */
[----:B0-----:R-:W-:-:S03]  /*2d60*/  IADD3 R22, P1, R11, R44, RZ ;  /* 0x0000002c0b167210 */ /* 0x001fc60007f3e0ff */
[C---:B------:R-:W-:Y:S02]  /*2d70*/  IMAD.X R59, R33.reuse, 0x1, R54, P0 ;  /* 0x00000001213b7824 */ /* 0x040fe400000e0636 */
[----:B------:R-:W-:Y:S01]  /*2d80*/  IMAD.X R23, R33, 0x1, R50, P1 ;  /* 0x0000000121177824 */ /* 0x000fe200008e0632 */
[----:B--2---:R0:W-:Y:S04]  /*2d90*/  STG.E desc[UR12][R42.64], R51 ;  /* 0x000000332a007986 */ /* 0x0041e8000c10190c */
[----:B---3--:R-:W-:Y:S04]  /*2da0*/  STG.E desc[UR12][R22.64], R49 ;  /* 0x0000003116007986 */ /* 0x008fe8000c10190c */
[----:B----4-:R-:W-:Y:S01]  /*2db0*/  STG.E desc[UR12][R58.64], R37 ;  /* 0x000000253a007986 */ /* 0x010fe2000c10190c */
[----:B------:R-:W-:Y:S01]  /*2dc0*/  BAR.SYNC.DEFER_BLOCKING 0x0 ;  /* 0x0000000000007b1d */ /* 0x000fe20000010000 */
[----:B------:R-:W-:-:S05]  /*2dd0*/  F2FP.BF16.F32.PACK_AB R53, R52, R21 ;  /* 0x000000153435723e */ /* 0x000fca00000010ff */
[----:B------:R1:W-:Y:S04]  /*2de0*/  STS [R27], R16 ;  /* 0x000000101b007388 */ /* 0x0003e80000000800 */
[----:B------:R-:W-:Y:S04]  /*2df0*/  STS [R56], R55 ;  /* 0x0000003738007388 */ /* 0x000fe80000000800 */
[----:B------:R2:W-:Y:S04]  /*2e00*/  STS [R35], R8 ;  /* 0x0000000823007388 */ /* 0x0005e80000000800 */
[----:B------:R-:W-:Y:S01]  /*2e10*/  STS [R12], R53 ;  /* 0x000000350c007388 */ /* 0x000fe20000000800 */
[----:B------:R-:W-:Y:S01]  /*2e20*/  BAR.SYNC.DEFER_BLOCKING 0x0 ;  /* 0x0000000000007b1d */ /* 0x000fe20000010000 */
[----:B------:R-:W-:Y:S01]  /*2e30*/  IMAD.IADD R19, R47, 0x1, R19 ;  /* 0x000000012f137824 */ /* 0x000fe200078e0213 */
[----:B0-----:R-:W-:-:S02]  /*2e40*/  IADD3 R43, P3, R18, UR16, RZ ;  /* 0x00000010122b7c10 */ /* 0x001fc4000ff7e0ff */
[----:B------:R-:W-:Y:S02]  /*2e50*/  IADD3 R18, P2, R6, R18, RZ ;  /* 0x0000001206127210 */ /* 0x000fe40007f5e0ff */
[----:B------:R-:W-:Y:S02]  /*2e60*/  IADD3 R28, P0, R28, R43, RZ ;  /* 0x0000002b1c1c7210 */ /* 0x000fe40007f1e0ff */
[----:B------:R-:W-:Y:S01]  /*2e70*/  IADD3.X R6, R19, UR7, RZ, P3, !PT ;  /* 0x0000000713067c10 */ /* 0x000fe20009ffe4ff */
[----:B------:R-:W0:Y:S04]  /*2e80*/  LDS R5, [R7] ;  /* 0x0000000007057984 */ /* 0x000e280000000800 */
[----:B------:R-:W3:Y:S04]  /*2e90*/  LDS R29, [R7+0x4] ;  /* 0x00000400071d7984 */ /* 0x000ee80000000800 */
[----:B------:R-:W4:Y:S04]  /*2ea0*/  LDS R23, [R7+0x8] ;  /* 0x0000080007177984 */ /* 0x000f280000000800 */
[----:B------:R-:W5:Y:S01]  /*2eb0*/  LDS R21, [R7+0xc] ;  /* 0x00000c0007157984 */ /* 0x000f620000000800 */
[----:B-1----:R-:W-:Y:S01]  /*2ec0*/  IADD3 R16, P1, R43, UR16, RZ ;  /* 0x000000102b107c10 */ /* 0x002fe2000ff3e0ff */
[----:B------:R-:W-:Y:S01]  /*2ed0*/  IMAD.X R19, RZ, RZ, R19, P2 ;  /* 0x000000ffff137224 */ /* 0x000fe200010e0613 */
[----:B------:R-:W-:Y:S01]  /*2ee0*/  F2FP.BF16.F32.PACK_AB R37, R17, R10 ;  /* 0x0000000a1125723e */ /* 0x000fe200000010ff */
[----:B------:R-:W-:Y:S01]  /*2ef0*/  IMAD.X R17, RZ, RZ, R6, P0 ;  /* 0x000000ffff117224 */ /* 0x000fe200000e0606 */
[----:B------:R-:W-:-:S02]  /*2f00*/  IADD3 R14, P4, P5, R14, UR16, R16 ;  /* 0x000000100e0e7c10 */ /* 0x000fc4000fd9e010 */
[----:B------:R-:W-:Y:S02]  /*2f10*/  IADD3.X R30, R6, UR7, RZ, P1, !PT ;  /* 0x00000007061e7c10 */ /* 0x000fe40008ffe4ff */
[----:B------:R-:W-:Y:S02]  /*2f20*/  SHF.L.U32 R38, R18, 0x2, RZ ;  /* 0x0000000212267819 */ /* 0x000fe400000006ff */
[----:B------:R-:W-:Y:S02]  /*2f30*/  IADD3 R13, P3, R13, R16, RZ ;  /* 0x000000100d0d7210 */ /* 0x000fe40007f7e0ff */
[----:B------:R-:W-:Y:S01]  /*2f40*/  F2FP.BF16.F32.PACK_AB R20, R9, R20 ;  /* 0x000000140914723e */ /* 0x000fe200000010ff */
[----:B------:R-:W-:Y:S01]  /*2f50*/  IMAD.SHL.U32 R10, R28, 0x4, RZ ;  /* 0x000000041c0a7824 */ /* 0x000fe200078e00ff */
[----:B------:R-:W-:Y:S02]  /*2f60*/  IADD3.X R9, RZ, UR7, R30, P4, P5 ;  /* 0x00000007ff097c10 */ /* 0x000fe4000a7ea41e */
[----:B------:R-:W-:-:S02]  /*2f70*/  SHF.L.U64.HI R6, R18, 0x2, R19 ;  /* 0x0000000212067819 */ /* 0x000fc40000010213 */
[-C--:B--2---:R-:W-:Y:S01]  /*2f80*/  IADD3 R8, P0, R38, R25.reuse, RZ ;  /* 0x0000001926087210 */ /* 0x084fe20007f1e0ff */
[----:B------:R-:W-:Y:S01]  /*2f90*/  IMAD.X R30, RZ, RZ, R30, P3 ;  /* 0x000000ffff1e7224 */ /* 0x000fe200018e061e */
[----:B------:R-:W-:Y:S01]  /*2fa0*/  SHF.L.U64.HI R32, R28, 0x2, R17 ;  /* 0x000000021c207819 */ /* 0x000fe20000010211 */
[C---:B------:R-:W-:Y:S01]  /*2fb0*/  IMAD.SHL.U32 R28, R13.reuse, 0x4, RZ ;  /* 0x000000040d1c7824 */ /* 0x040fe200078e00ff */
[C---:B------:R-:W-:Y:S01]  /*2fc0*/  SHF.L.U64.HI R26, R14.reuse, 0x2, R9 ;  /* 0x000000020e1a7819 */ /* 0x040fe20000010209 */
[----:B------:R-:W-:Y:S02]  /*2fd0*/  IMAD.SHL.U32 R22, R14, 0x4, RZ ;  /* 0x000000040e167824 */ /* 0x000fe400078e00ff */
[----:B------:R-:W-:Y:S01]  /*2fe0*/  IMAD.X R9, R6, 0x1, R15, P0 ;  /* 0x0000000106097824 */ /* 0x000fe200000e060f */
[----:B------:R-:W-:Y:S02]  /*2ff0*/  IADD3 R16, P0, R10, R25, RZ ;  /* 0x000000190a107210 */ /* 0x000fe40007f1e0ff */
[----:B------:R-:W-:-:S02]  /*3000*/  SHF.L.U64.HI R30, R13, 0x2, R30 ;  /* 0x000000020d1e7819 */ /* 0x000fc4000001021e */
[-C--:B------:R-:W-:Y:S02]  /*3010*/  IADD3 R18, P1, R28, R25.reuse, RZ ;  /* 0x000000191c127210 */ /* 0x080fe40007f3e0ff */
[----:B------:R-:W-:Y:S01]  /*3020*/  IADD3 R14, P2, R22, R25, RZ ;  /* 0x00000019160e7210 */ /* 0x000fe20007f5e0ff */
[--C-:B------:R-:W-:Y:S02]  /*3030*/  IMAD.X R17, R32, 0x1, R15.reuse, P0 ;  /* 0x0000000120117824 */ /* 0x100fe400000e060f */
[--C-:B------:R-:W-:Y:S02]  /*3040*/  IMAD.X R19, R30, 0x1, R15.reuse, P1 ;  /* 0x000000011e137824 */ /* 0x100fe400008e060f */
[----:B------:R-:W-:Y:S01]  /*3050*/  IMAD.X R15, R26, 0x1, R15, P2 ;  /* 0x000000011a0f7824 */ /* 0x000fe200010e060f */
[----:B0-----:R0:W-:Y:S04]  /*3060*/  STG.E desc[UR12][R8.64], R5 ;  /* 0x0000000508007986 */ /* 0x0011e8000c10190c */
[----:B---3--:R-:W-:Y:S04]  /*3070*/  STG.E desc[UR12][R16.64], R29 ;  /* 0x0000001d10007986 */ /* 0x008fe8000c10190c */
[----:B----4-:R-:W-:Y:S04]  /*3080*/  STG.E desc[UR12][R18.64], R23 ;  /* 0x0000001712007986 */ /* 0x010fe8000c10190c */
[----:B-----5:R1:W-:Y:S01]  /*3090*/  STG.E desc[UR12][R14.64], R21 ;  /* 0x000000150e007986 */ /* 0x0203e2000c10190c */
[----:B------:R-:W-:Y:S01]  /*30a0*/  BAR.SYNC.DEFER_BLOCKING 0x0 ;  /* 0x0000000000007b1d */ /* 0x000fe20000010000 */
[----:B------:R-:W-:-:S02]  /*30b0*/  F2FP.BF16.F32.PACK_AB R24, R31, R24 ;  /* 0x000000181f18723e */ /* 0x000fc400000010ff */
[----:B------:R-:W-:-:S03]  /*30c0*/  F2FP.BF16.F32.PACK_AB R45, R45, R48 ;  /* 0x000000302d2d723e */ /* 0x000fc600000010ff */
[----:B------:R-:W-:Y:S04]  /*30d0*/  STS [R27], R20 ;  /* 0x000000141b007388 */ /* 0x000fe80000000800 */
[----:B------:R-:W-:Y:S04]  /*30e0*/  STS [R56], R37 ;  /* 0x0000002538007388 */ /* 0x000fe80000000800 */
[----:B------:R-:W-:Y:S04]  /*30f0*/  STS [R35], R24 ;  /* 0x0000001823007388 */ /* 0x000fe80000000800 */
[----:B------:R-:W-:Y:S01]  /*3100*/  STS [R12], R45 ;  /* 0x0000002d0c007388 */ /* 0x000fe20000000800 */
[----:B------:R-:W-:Y:S01]  /*3110*/  BAR.SYNC.DEFER_BLOCKING 0x0 ;  /* 0x0000000000007b1d */ /* 0x000fe20000010000 */
[----:B0-----:R-:W-:-:S05]  /*3120*/  IADD3 R8, P0, R38, R11, RZ ;  /* 0x0000000b26087210 */ /* 0x001fca0007f1e0ff */
[----:B------:R-:W0:Y:S04]  /*3130*/  LDS R5, [R7] ;  /* 0x0000000007057984 */ /* 0x000e280000000800 */
[----:B------:R-:W2:Y:S04]  /*3140*/  LDS R13, [R7+0x4] ;  /* 0x00000400070d7984 */ /* 0x000ea80000000800 */
[----:B------:R-:W3:Y:S04]  /*3150*/  LDS R25, [R7+0x8] ;  /* 0x0000080007197984 */ /* 0x000ee80000000800 */
[----:B------:R-:W4:Y:S01]  /*3160*/  LDS R19, [R7+0xc] ;  /* 0x00000c0007137984 */ /* 0x000f220000000800 */
[----:B------:R-:W-:Y:S01]  /*3170*/  IMAD.X R9, R6, 0x1, R33, P0 ;  /* 0x0000000106097824 */ /* 0x000fe200000e0621 */
[----:B------:R-:W-:-:S02]  /*3180*/  ISETP.NE.U32.AND P0, PT, RZ, UR4, PT ;  /* 0x00000004ff007c0c */ /* 0x000fc4000bf05070 */
[-C--:B------:R-:W-:Y:S02]  /*3190*/  IADD3 R10, P1, R10, R11.reuse, RZ ;  /* 0x0000000b0a0a7210 */ /* 0x080fe40007f3e0ff */
[-C--:B-1----:R-:W-:Y:S02]  /*31a0*/  IADD3 R14, P2, R28, R11.reuse, RZ ;  /* 0x0000000b1c0e7210 */ /* 0x082fe40007f5e0ff */
[----:B------:R-:W-:Y:S02]  /*31b0*/  ISETP.NE.AND.EX P0, PT, RZ, UR5, PT, P0 ;  /* 0x00000005ff007c0c */ /* 0x000fe4000bf05300 */
[----:B------:R-:W-:Y:S01]  /*31c0*/  IADD3 R16, P3, R22, R11, RZ ;  /* 0x0000000b16107210 */ /* 0x000fe20007f7e0ff */
[--C-:B------:R-:W-:Y:S02]  /*31d0*/  IMAD.X R11, R32, 0x1, R33.reuse, P1 ;  /* 0x00000001200b7824 */ /* 0x100fe400008e0621 */
[--C-:B------:R-:W-:Y:S02]  /*31e0*/  IMAD.X R15, R30, 0x1, R33.reuse, P2 ;  /* 0x000000011e0f7824 */ /* 0x100fe400010e0621 */
[----:B------:R-:W-:Y:S01]  /*31f0*/  IMAD.X R17, R26, 0x1, R33, P3 ;  /* 0x000000011a117824 */ /* 0x000fe200018e0621 */
[----:B------:R-:W-:-:S04]  /*3200*/  FMNMX R34, |R41|, R34, !PT ;  /* 0x0000002229227209 */ /* 0x000fc80007800200 */
[----:B------:R-:W-:Y:S01]  /*3210*/  FMNMX R34, |R39|, R34, !PT ;  /* 0x0000002227227209 */ /* 0x000fe20007800200 */
[----:B0-----:R0:W-:Y:S04]  /*3220*/  STG.E desc[UR12][R8.64], R5 ;  /* 0x0000000508007986 */ /* 0x0011e8000c10190c */
[----:B--2---:R0:W-:Y:S04]  /*3230*/  STG.E desc[UR12][R10.64], R13 ;  /* 0x0000000d0a007986 */ /* 0x0041e8000c10190c */
[----:B---3--:R0:W-:Y:S04]  /*3240*/  STG.E desc[UR12][R14.64], R25 ;  /* 0x000000190e007986 */ /* 0x0081e8000c10190c */
[----:B----4-:R0:W-:Y:S01]  /*3250*/  STG.E desc[UR12][R16.64], R19 ;  /* 0x0000001310007986 */ /* 0x0101e2000c10190c */
[----:B------:R-:W-:Y:S06]  /*3260*/  BAR.SYNC.DEFER_BLOCKING 0x0 ;  /* 0x0000000000007b1d */ /* 0x000fec0000010000 */
[----:B------:R-:W-:Y:S05]  /*3270*/  @!P0 BRA `(.L_x_4518) ;  /* 0x0000000000a08947 */ /* 0x000fea0003800000 */
[----:B0-----:R-:W0:Y:S01]  /*3280*/  SHFL.DOWN PT, R5, R34, 0x10, 0x1f ;  /* 0x0a001f0022057f89 */ /* 0x001e2200000e0000 */
[----:B------:R-:W-:Y:S01]  /*3290*/  ISETP.NE.AND P0, PT, R2, RZ, PT ;  /* 0x000000ff0200720c */ /* 0x000fe20003f05270 */
[----:B------:R-:W-:-:S12]  /*32a0*/  BSSY B0, `(.L_x_4519) ;  /* 0x000001f000007945 */ /* 0x000fd80003800000 */
[----:B------:R-:W-:-:S05]  /*32b0*/  VOTEU.ALL UP0, P0 ;  /* 0x00000000003f7886 */ /* 0x000fca0000000000 */
[----:B------:R-:W-:Y:S01]  /*32c0*/  @!UP0 ULEA UR4, UR15, UR14, 0x18 ;  /* 0x0000000e0f048291 */ /* 0x000fe2000f8ec03f */
        /* <DEDUP_REMOVED lines=8> */
[----:B0-----:R-:W-:Y:S01]  /*3350*/  FMNMX R11, R8, R9, !PT ;  /* 0x00000009080b7209 */ /* 0x001fe20007800000 */
[----:B------:R-:W-:-:S04]  /*3360*/  IMAD.MOV.U32 R9, RZ, RZ, RZ ;  /* 0x000000ffff097224 */ /* 0x000fc800078e00ff */
        /* <DEDUP_REMOVED lines=17> */
.L_x_4528:
[----:B-1----:R-:W-:-:S07]  /*3480*/  FMNMX R9, R4, R9, !PT ;  /* 0x0000000904097209 */ /* 0x002fce0007800000 */
.L_x_4520:
[----:B------:R-:W-:Y:S05]  /*3490*/  BSYNC B0 ;  /* 0x0000000000007941 */ /* 0x000fea0003800000 */
.L_x_4519:
[----:B------:R-:W-:Y:S01]  /*34a0*/  ISETP.NE.AND P0, PT, R3, RZ, PT ;  /* 0x000000ff0300720c */ /* 0x000fe20003f05270 */
[----:B------:R-:W-:-:S12]  /*34b0*/  BSSY B0, `(.L_x_4518) ;  /* 0x0000004000007945 */ /* 0x000fd80003800000 */
[----:B------:R-:W-:Y:S05]  /*34c0*/  @P0 BRA `(.L_x_4522) ;  /* 0x0000000000080947 */ /* 0x000fea0003800000 */
[----:B0-----:R-:W0:Y:S02]  /*34d0*/  LDC.64 R4, c[0x0][0x238] ;  /* 0x00008e00ff047b82 */ /* 0x001e240000000a00 */
[----:B0-----:R1:W-:Y:S02]  /*34e0*/  REDG.E.MAX.S32.STRONG.GPU desc[UR12][R4.64], R9 ;  /* 0x000000090400798e */ /* 0x0013e4000d10e38c */
.L_x_4522:
[----:B------:R-:W-:Y:S05]  /*34f0*/  BSYNC B0 ;  /* 0x0000000000007941 */ /* 0x000fea0003800000 */
.L_x_4518:
        /* <DEDUP_REMOVED lines=12> */
[----:B01----:R-:W-:Y:S05]  /*35c0*/  CALL.REL.NOINC `($__internal_71_$__cuda_sm20_rcp_rn_f32_slowpath) ;  /* 0x0000000400887944 */ /* 0x003fea0003c00000 */
[----:B------:R-:W-:Y:S05]  /*35d0*/  BRA `(.L_x_4524) ;  /* 0x0000000000147947 */ /* 0x000fea0003800000 */
.L_x_4523:
[----:B01----:R-:W0:Y:S01]  /*35e0*/  MUFU.RCP R5, UR11 ;  /* 0x0000000b00057d08 */ /* 0x003e220008001000 */
[----:B------:R-:W-:-:S04]  /*35f0*/  IMAD.U32 R0, RZ, RZ, UR11 ;  /* 0x0000000bff007e24 */ /* 0x000fc8000f8e00ff */
[----:B0-----:R-:W-:-:S04]  /*3600*/  FFMA R0, R5, R0, -1 ;  /* 0xbf80000005007423 */ /* 0x001fc80000000000 */
[----:B------:R-:W-:-:S04]  /*3610*/  FADD.FTZ R0, -R0, -RZ ;  /* 0x800000ff00007221 */ /* 0x000fc80000010100 */
[----:B------:R-:W-:-:S07]  /*3620*/  FFMA R5, R5, R0, R5 ;  /* 0x0000000005057223 */ /* 0x000fce0000000005 */
.L_x_4524:
[----:B------:R-:W0:Y:S02]  /*3630*/  LDC.64 R2, c[0x0][0x240] ;  /* 0x00009000ff027b82 */ /* 0x000e240000000a00 */
[----:B0-----:R-:W-:Y:S01]  /*3640*/  STG.E desc[UR12][R2.64], R5 ;  /* 0x0000000502007986 */ /* 0x001fe2000c10190c */
[----:B------:R-:W-:Y:S05]  /*3650*/  EXIT ;  /* 0x000000000000794d */ /* 0x000fea0003800000 */
.L_x_4521:
[----:B------:R-:W-:Y:S02]  /*3660*/  IMAD.MOV.U32 R7, RZ, RZ, 0x4 ;  /* 0x00000004ff077424 */ /* 0x000fe400078e00ff */
[----:B------:R-:W-:Y:S02]  /*3670*/  IMAD.MOV.U32 R11, RZ, RZ, 0x1f ;  /* 0x0000001fff0b7424 */ /* 0x000fe400078e00ff */
[----:B------:R-:W-:-:S07]  /*3680*/  IMAD.MOV.U32 R6, RZ, RZ, -0x1 ;  /* 0xffffffffff067424 */ /* 0x000fce00078e00ff */
[----:B01----:R-:W-:Y:S05]  /*3690*/  WARPSYNC.COLLECTIVE R6, `(.L_x_4525) ;  /* 0x0000000006087348 */ /* 0x003fea0003c00000 */
[----:B-1----:R1:W2:Y:S02]  /*36a0*/  SHFL.DOWN P0, R9, R2, R7, R11 ;  /* 0x0800000702097389 */ /* 0x0022a4000000000b */
[----:B012---:R-:W-:Y:S01]  /*36b0*/  ENDCOLLECTIVE ;  /* 0x000000000000791b */ /* 0x007fe20003800000 */
.L_x_4525:
[----:B------:R-:W-:Y:S02]  /*36c0*/  IMAD.MOV.U32 R7, RZ, RZ, 0x2 ;  /* 0x00000002ff077424 */ /* 0x000fe400078e00ff */
[----:B------:R-:W-:-:S05]  /*36d0*/  IMAD.MOV.U32 R5, RZ, RZ, R9 ;  /* 0x000000ffff057224 */ /* 0x000fca00078e0009 */
[----:B------:R-:W-:-:S05]  /*36e0*/  FMNMX R5, R5, R2, !PT ;  /* 0x0000000205057209 */ /* 0x000fca0007800000 */
[----:B------:R-:W-:-:S07]  /*36f0*/  IMAD.MOV.U32 R2, RZ, RZ, R5 ;  /* 0x000000ffff027224 */ /* 0x000fce00078e0005 */
[----:B------:R-:W-:Y:S05]  /*3700*/  WARPSYNC.COLLECTIVE R6, `(.L_x_4526) ;  /* 0x0000000006087348 */ /* 0x000fea0003c00000 */
[----:B------:R0:W1:Y:S02]  /*3710*/  SHFL.DOWN P0, R9, R2, R7, R11 ;  /* 0x0800000702097389 */ /* 0x000064000000000b */
[----:B01----:R-:W-:Y:S01]  /*3720*/  ENDCOLLECTIVE ;  /* 0x000000000000791b */ /* 0x003fe20003800000 */
.L_x_4526:
[----:B------:R-:W-:Y:S02]  /*3730*/  IMAD.MOV.U32 R7, RZ, RZ, 0x1 ;  /* 0x00000001ff077424 */ /* 0x000fe400078e00ff */
[----:B------:R-:W-:-:S05]  /*3740*/  IMAD.MOV.U32 R4, RZ, RZ, R9 ;  /* 0x000000ffff047224 */ /* 0x000fca00078e0009 */
[----:B------:R-:W-:-:S05]  /*3750*/  FMNMX R4, R5, R4, !PT ;  /* 0x0000000405047209 */ /* 0x000fca0007800000 */
[----:B------:R-:W-:-:S07]  /*3760*/  IMAD.MOV.U32 R2, RZ, RZ, R4 ;  /* 0x000000ffff027224 */ /* 0x000fce00078e0004 */
[----:B------:R-:W-:Y:S05]  /*3770*/  WARPSYNC.COLLECTIVE R6, `(.L_x_4527) ;  /* 0x0000000006087348 */ /* 0x000fea0003c00000 */
[----:B------:R0:W1:Y:S02]  /*3780*/  SHFL.DOWN P0, R9, R2, R7, R11 ;  /* 0x0800000702097389 */ /* 0x000064000000000b */
[----:B01----:R-:W-:Y:S01]  /*3790*/  ENDCOLLECTIVE ;  /* 0x000000000000791b */ /* 0x003fe20003800000 */
.L_x_4527:
[----:B------:R-:W-:Y:S05]  /*37a0*/  BRA `(.L_x_4528) ;  /* 0xfffffffc00347947 */ /* 0x000fea000383ffff */
        .weak           $__internal_70_$__cuda_sm20_div_u64
        .type           $__internal_70_$__cuda_sm20_div_u64,@function
        .size           $__internal_70_$__cuda_sm20_div_u64,($__internal_71_$__cuda_sm20_rcp_rn_f32_slowpath - $__internal_70_$__cuda_sm20_div_u64)
$__internal_70_$__cuda_sm20_div_u64:
[----:B------:R-:W-:Y:S02]  /*37b0*/  IMAD.MOV.U32 R16, RZ, RZ, R15 ;  /* 0x000000ffff107224 */ /* 0x000fe400078e000f */
        /* <DEDUP_REMOVED lines=60> */
[----:B------:R-:W-:-:S03]  /*3b80*/  HFMA2.MMA R11, -RZ, RZ, 0, 0 ;  /* 0x00000000ff0b7435 */ /* 0x000fc600000001ff */
[----:B------:R-:W-:Y:S01]  /*3b90*/  SEL R7, R7, R10, P0 ;  /* 0x0000000a07077207 */ /* 0x000fe20000000000 */
[----:B------:R-:W-:Y:S01]  /*3ba0*/  IMAD.MOV.U32 R10, RZ, RZ, R8 ;  /* 0x000000ffff0a7224 */ /* 0x000fe200078e0008 */
[----:B------:R-:W-:Y:S02]  /*3bb0*/  SEL R12, R12, R13, P0 ;  /* 0x0000000d0c0c7207 */ /* 0x000fe40000000000 */
[----:B------:R-:W-:Y:S02]  /*3bc0*/  SEL R7, R7, 0xffffffff, P1 ;  /* 0xffffffff07077807 */ /* 0x000fe40000800000 */
[----:B------:R-:W-:Y:S01]  /*3bd0*/  SEL R12, R12, 0xffffffff, P1 ;  /* 0xffffffff0c0c7807 */ /* 0x000fe20000800000 */
[----:B------:R-:W-:Y:S06]  /*3be0*/  RET.REL.NODEC R10 `(_ZN18transformer_engine6detail32dgated_act_cast_transpose_kernelILi2ELi2Ef13__nv_bfloat16S2_NS_5EmptyEXadL_ZNS_6dsreluIffEET_T0_RKS3_EEXadL_ZNS_5sreluIffEES5_S6_S8_EEEEvPKT2_SC_PT3_SE_PKT1_PSF_SI_mmm) ;  /* 0xffffffc40a047950 */ /* 0x000fec0003c3ffff */
        .weak           $__internal_71_$__cuda_sm20_rcp_rn_f32_slowpath
        .type           $__internal_71_$__cuda_sm20_rcp_rn_f32_slowpath,@function
        .size           $__internal_71_$__cuda_sm20_rcp_rn_f32_slowpath,(.L_x_34556 - $__internal_71_$__cuda_sm20_rcp_rn_f32_slowpath)
$__internal_71_$__cuda_sm20_rcp_rn_f32_slowpath:
        /* <DEDUP_REMOVED lines=15> */
.L_x_4529:
        /* <DEDUP_REMOVED lines=33> */
.L_x_4531:
[----:B------:R0:W1:Y:S02]  /*3ef0*/  MUFU.RCP R2, R0 ;  /* 0x0000000000027308 */ /* 0x0000640000001000 */
.L_x_4530:
[----:B-1-3--:R-:W-:Y:S02]  /*3f00*/  IMAD.MOV.U32 R5, RZ, RZ, R2 ;  /* 0x000000ffff057224 */ /* 0x00afe400078e0002 */
[----:B------:R-:W-:Y:S02]  /*3f10*/  IMAD.MOV.U32 R2, RZ, RZ, R7 ;  /* 0x000000ffff027224 */ /* 0x000fe400078e0007 */
[----:B------:R-:W-:-:S04]  /*3f20*/  IMAD.MOV.U32 R3, RZ, RZ, 0x0 ;  /* 0x00000000ff037424 */ /* 0x000fc800078e00ff */
[----:B0-2---:R-:W-:Y:S05]  /*3f30*/  RET.REL.NODEC R2 `(_ZN18transformer_engine6detail32dgated_act_cast_transpose_kernelILi2ELi2Ef13__nv_bfloat16S2_NS_5EmptyEXadL_ZNS_6dsreluIffEET_T0_RKS3_EEXadL_ZNS_5sreluIffEES5_S6_S8_EEEEvPKT2_SC_PT3_SE_PKT1_PSF_SI_mmm) ;  /* 0xffffffc002307950 */ /* 0x005fea0003c3ffff */
.L_x_4532:
        /* <DEDUP_REMOVED lines=12> */
.L_x_34556:


//--------------------- .text._ZN18transformer_engine6detail43dgated_act_cast_transpose_kernel_notalignedILi2ELi2Ef13__nv_bfloat166__halfNS_5EmptyEXadL_ZNS_6dsreluIffEET_T0_RKS4_EEXadL_ZNS_5sreluIffEES6_S7_S9_EEEEvPKT2_SD_PT3_SF_PKT1_PSG_SJ_mmm --------------------------
	.section	.text._ZN18transformer_engine6detail43dgated_act_cast_transpose_kernel_notalignedILi2ELi2Ef13__nv_bfloat166__halfNS_5EmptyEXadL_ZNS_6dsreluIffEET_T0_RKS4_EEXadL_ZNS_5sreluIffEES6_S7_S9_EEEEvPKT2_SD_PT3_SF_PKT1_PSG_SJ_mmm,"ax",@progbits
	.align	128
        .global         _ZN18transformer_engine6detail43dgated_act_cast_transpose_kernel_notalignedILi2ELi2Ef13__nv_bfloat166__halfNS_5EmptyEXadL_ZNS_6dsreluIffEET_T0_RKS4_EEXadL_ZNS_5sreluIffEES6_S7_S9_EEEEvPKT2_SD_PT3_SF_PKT1_PSG_SJ_mmm
        .type           _ZN18transformer_engine6detail43dgated_act_cast_transpose_kernel_notalignedILi2ELi2Ef13__nv_bfloat166__halfNS_5EmptyEXadL_ZNS_6dsreluIffEET_T0_RKS4_EEXadL_ZNS_5sreluIffEES6_S7_S9_EEEEvPKT2_SD_PT3_SF_PKT1_PSG_SJ_mmm,@function
        .size           _ZN18transformer_engine6detail43dgated_act_cast_transpose_kernel_notalignedILi2ELi2Ef13__nv_bfloat166__halfNS_5EmptyEXadL_ZNS_6dsreluIffEET_T0_RKS4_EEXadL_ZNS_5sreluIffEES6_S7_S9_EEEEvPKT2_SD_PT3_SF_PKT1_PSG_SJ_mmm,(.L_x_34558 - _ZN18transformer_engine6detail43dgated_act_cast_transpose_kernel_notalignedILi2ELi2Ef13__nv_bfloat166__halfNS_5EmptyEXadL_ZNS_6dsreluIffEET_T0_RKS4_EEXadL_ZNS_5sreluIffEES6_S7_S9_EEEEvPKT2_SD_PT3_SF_PKT1_PSG_SJ_mmm)
        .other          _ZN18transformer_engine6detail43dgated_act_cast_transpose_kernel_notalignedILi2ELi2Ef13__nv_bfloat166__halfNS_5EmptyEXadL_ZNS_6dsreluIffEET_T0_RKS4_EEXadL_ZNS_5sreluIffEES6_S7_S9_EEEEvPKT2_SD_PT3_SF_PKT1_PSG_SJ_mmm,@"STO_CUDA_ENTRY STV_DEFAULT"
_ZN18transformer_engine6detail43dgated_act_cast_transpose_kernel_notalignedILi2ELi2Ef13__nv_bfloat166__halfNS_5EmptyEXadL_ZNS_6dsreluIffEET_T0_RKS4_EEXadL_ZNS_5sreluIffEES6_S7_S9_EEEEvPKT2_SD_PT3_SF_PKT1_PSG_SJ_mmm:
.text._ZN18transformer_engine6detail43dgated_act_cast_transpose_kernel_notalignedILi2ELi2Ef13__nv_bfloat166__halfNS_5EmptyEXadL_ZNS_6dsreluIffEET_T0_RKS4_EEXadL_ZNS_5sreluIffEES6_S7_S9_EEEEvPKT2_SD_PT3_SF_PKT1_PSG_SJ_mmm:
        /* <DEDUP_REMOVED lines=20> */
[----:B------:R-:W-:Y:S05]  /*0140*/  CALL.REL.NOINC `($__internal_72_$__cuda_sm20_div_u64) ;  /* 0x0000005400907944 */ /* 0x000fea0003c00000 */
        /* <DEDUP_REMOVED lines=9> */
.L_x_4533:
        /* <DEDUP_REMOVED lines=22> */
.L_x_4534:
        /* <DEDUP_REMOVED lines=167> */
.L_x_4536:
[----:B------:R-:W-:Y:S05]  /*0db0*/  BSYNC B0 ;  /* 0x0000000000007941 */ /* 0x000fea0003800000 */
.L_x_4535:
        /* <DEDUP_REMOVED lines=86> */
[----:B------:R-:W-:-:S02]  /*1320*/  @P0 F2FP.F16.F32.PACK_AB R33, R46, R11 ;  /* 0x0000000b2e21023e */ /* 0x000fc400000000ff */
[----:B------:R-:W-:Y:S02]  /*1330*/  @P0 LEA.HI.X R3, R5, R3, R4, 0x2, P4 ;  /* 0x0000000305030211 */ /* 0x000fe400020f1404 */
[----:B------:R-:W-:Y:S02]  /*1340*/  FMNMX R45, |R8|, R9, !PT ;  /* 0x00000009082d7209 */ /* 0x000fe40007800200 */
[-C--:B------:R-:W-:Y:S01]  /*1350*/  @P0 F2FP.F16.F32.PACK_AB R43, R15, R16.reuse ;  /* 0x000000100f2b023e */ /* 0x080fe200000000ff */
[----:B------:R1:W-:Y:S01]  /*1360*/  @P0 STG.E desc[UR8][R2.64], R33 ;  /* 0x0000002102000986 */ /* 0x0003e2000c101908 */
[C---:B------:R-:W-:Y:S01]  /*1370*/  FMNMX R45, |R36|.reuse, R45, !PT ;  /* 0x0000002d242d7209 */ /* 0x040fe20007800200 */
[----:B------:R-:W-:Y:S01]  /*1380*/  FMUL R36, R36, UR12 ;  /* 0x0000000c24247c20 */ /* 0x000fe20008400000 */
[----:B------:R-:W-:Y:S02]  /*1390*/  F2FP.F16.F32.PACK_AB R16, R41, R16 ;  /* 0x000000102910723e */ /* 0x000fe400000000ff */
[----:B------:R-:W-:-:S02]  /*13a0*/  @P0 LEA R8, P2, R5, R42, 0x2 ;  /* 0x0000002a05080211 */ /* 0x000fc400078410ff */
[C---:B------:R-:W-:Y:S02]  /*13b0*/  F2FP.F16.F32.PACK_AB R15, R36.reuse, R15 ;  /* 0x0000000f240f723e */ /* 0x040fe400000000ff */
[----:B------:R-:W-:Y:S01]  /*13c0*/  @P0 F2FP.F16.F32.PACK_AB R41, R36, R41 ;  /* 0x000000292429023e */ /* 0x000fe200000000ff */
[----:B------:R-:W-:Y:S01]  /*13d0*/  FMUL R36, R32, UR12 ;  /* 0x0000000c20247c20 */ /* 0x000fe20008400000 */
[----:B0-----:R-:W-:Y:S01]  /*13e0*/  SHF.R.U32.HI R40, RZ, 0x2, R40 ;  /* 0x00000002ff287819 */ /* 0x001fe20000011628 */
[----:B------:R-:W-:Y:S01]  /*13f0*/  VIADD R32, R23, 0x1e ;  /* 0x0000001e17207836 */ /* 0x000fe20000000000 */
[----:B------:R-:W-:Y:S02]  /*1400*/  @P0 LEA.HI.X R9, R5, R27, R4, 0x2, P2 ;  /* 0x0000001b05090211 */ /* 0x000fe400010f1404 */
[----:B------:R-:W-:Y:S02]  /*1410*/  F2FP.F16.F32.PACK_AB R14, R36, R11 ;  /* 0x0000000b240e723e */ /* 0x000fe400000000ff */
[----:B------:R-:W-:Y:S01]  /*1420*/  F2FP.F16.F32.PACK_AB R13, R47, R46 ;  /* 0x0000002e2f0d723e */ /* 0x000fe200000000ff */
[----:B-1----:R-:W-:Y:S06]  /*1430*/  @!P0 BRA `(.L_x_4538) ;  /* 0x0000000000208947 */ /* 0x002fec0003800000 */
[----:B------:R-:W-:Y:S02]  /*1440*/  IADD3 R5, P5, R5, UR6, RZ ;  /* 0x0000000605057c10 */ /* 0x000fe4000ffbe0ff */
[----:B------:R-:W-:Y:S02]  /*1450*/  LEA R2, P4, R54, UR20, 0x6 ;  /* 0x0000001436027c11 */ /* 0x000fe4000f8830ff */
[----:B------:R-:W-:Y:S02]  /*1460*/  IADD3.X R4, R4, UR7, RZ, P5, !PT ;  /* 0x0000000704047c10 */ /* 0x000fe4000affe4ff */
[----:B------:R-:W-:Y:S02]  /*1470*/  LEA R2, P2, R5, R2, 0x2 ;  /* 0x0000000205027211 */ /* 0x000fe400078410ff */
[----:B------:R-:W-:-:S04]  /*1480*/  LEA.HI.X R3, R54, UR21, R53, 0x6, P4 ;  /* 0x0000001536037c11 */ /* 0x000fc8000a0f3435 */
[----:B------:R-:W-:Y:S02]  /*1490*/  LEA.HI.X R3, R5, R3, R4, 0x2, P2 ;  /* 0x0000000305037211 */ /* 0x000fe400010f1404 */
[----:B------:R-:W-:-:S05]  /*14a0*/  F2FP.F16.F32.PACK_AB R5, R47, R36 ;  /* 0x000000242f05723e */ /* 0x000fca00000000ff */
[----:B------:R0:W-:Y:S02]  /*14b0*/  STG.E desc[UR8][R2.64], R5 ;  /* 0x0000000502007986 */ /* 0x0001e4000c101908 */
.L_x_4538:
[----:B------:R-:W-:Y:S05]  /*14c0*/  BSYNC B0 ;  /* 0x0000000000007941 */ /* 0x000fea0003800000 */
.L_x_4537:
        /* <DEDUP_REMOVED lines=39> */
.L_x_4540:
[----:B------:R-:W-:Y:S05]  /*1740*/  BSYNC B0 ;  /* 0x0000000000007941 */ /* 0x000fea0003800000 */
.L_x_4539:
        /* <DEDUP_REMOVED lines=35> */
.L_x_4542:
[----:B------:R-:W-:Y:S05]  /*1980*/  BSYNC B0 ;  /* 0x0000000000007941 */ /* 0x000fea0003800000 */
.L_x_4541:
        /* <DEDUP_REMOVED lines=61> */
[----:B------:R-:W-:-:S02]  /*1d60*/  @P1 F2FP.F16.F32.PACK_AB R45, R12, R47 ;  /* 0x0000002f0c2d123e */ /* 0x000fc400000000ff */
[----:B------:R-:W-:Y:S02]  /*1d70*/  @P1 LEA.HI.X R5, R0, R5, R35, 0x2, P2 ;  /* 0x0000000500051211 */ /* 0x000fe400010f1423 */
[----:B------:R-:W-:Y:S02]  /*1d80*/  FMNMX R6, |R7|, R6, !PT ;  /* 0x0000000607067209 */ /* 0x000fe40007800200 */
[----:B------:R-:W-:Y:S01]  /*1d90*/  F2FP.F16.F32.PACK_AB R10, R44, R47 ;  /* 0x0000002f2c0a723e */ /* 0x000fe200000000ff */
        /* <DEDUP_REMOVED lines=10> */
[----:B------:R-:W-:-:S05]  /*1e40*/  F2FP.F16.F32.PACK_AB R7, R9, R44 ;  /* 0x0000002c0907723e */ /* 0x000fca00000000ff */
[----:B------:R1:W-:Y:S02]  /*1e50*/  STG.E desc[UR8][R4.64], R7 ;  /* 0x0000000704007986 */ /* 0x0003e4000c101908 */
.L_x_4544:
[----:B------:R-:W-:Y:S05]  /*1e60*/  BSYNC B0 ;  /* 0x0000000000007941 */ /* 0x000fea0003800000 */
.L_x_4543:
        /* <DEDUP_REMOVED lines=12> */
[----:B------:R-:W-:Y:S02]  /*1f30*/  @P1 F2FP.F16.F32.PACK_AB R47, R3, R44 ;  /* 0x0000002c032f123e */ /* 0x000fe400000000ff */
[----:B------:R-:W-:Y:S02]  /*1f40*/  @P1 LEA R4, P0, R0, R42, 0x2 ;  /* 0x0000002a00041211 */ /* 0x000fe400078010ff */
[----:B------:R-:W-:Y:S01]  /*1f50*/  LOP3.LUT R8, R8, 0x1f, RZ, 0xc0, !PT ;  /* 0x0000001f08087812 */ /* 0x000fe200078ec0ff */
[----:B------:R0:W-:Y:S01]  /*1f60*/  @P1 STG.E desc[UR8][R6.64], R47 ;  /* 0x0000002f06001986 */ /* 0x0001e2000c101908 */
[----:B------:R-:W-:Y:S02]  /*1f70*/  @P1 LEA.HI.X R5, R0, R27, R35, 0x2, P0 ;  /* 0x0000001b00051211 */ /* 0x000fe400000f1423 */
[----:B------:R-:W-:Y:S02]  /*1f80*/  @P1 F2FP.F16.F32.PACK_AB R35, R46, R57 ;  /* 0x000000392e23123e */ /* 0x000fe400000000ff */
[----:B------:R-:W-:-:S03]  /*1f90*/  FMNMX R34, |R34|, R45, !PT ;  /* 0x0000002d22227209 */ /* 0x000fc60007800200 */
[----:B------:R1:W-:Y:S01]  /*1fa0*/  @P1 STG.E desc[UR8][R4.64], R35 ;  /* 0x0000002304001986 */ /* 0x0003e2000c101908 */
[----:B------:R-:W-:Y:S01]  /*1fb0*/  FMNMX R37, |R37|, R34, !PT ;  /* 0x0000002225257209 */ /* 0x000fe20007800200 */
[----:B0-----:R-:W-:Y:S01]  /*1fc0*/  IMAD.U32 R7, RZ, RZ, UR6 ;  /* 0x00000006ff077e24 */ /* 0x001fe2000f8e00ff */
[----:B------:R-:W-:-:S04]  /*1fd0*/  F2FP.F16.F32.PACK_AB R6, R46, R3 ;  /* 0x000000032e06723e */ /* 0x000fc800000000ff */
        /* <DEDUP_REMOVED lines=9> */
[----:B------:R-:W-:Y:S01]  /*2070*/  F2FP.F16.F32.PACK_AB R7, R57, R44 ;  /* 0x0000002c3907723e */ /* 0x000fe200000000ff */
        /* <DEDUP_REMOVED lines=22> */
.L_x_4546:
[----:B------:R-:W-:Y:S05]  /*21e0*/  BSYNC B0 ;  /* 0x0000000000007941 */ /* 0x000fea0003800000 */
.L_x_4545:
        /* <DEDUP_REMOVED lines=30> */
.L_x_4548:
[----:B------:R-:W-:Y:S05]  /*23d0*/  BSYNC B0 ;  /* 0x0000000000007941 */ /* 0x000fea0003800000 */
.L_x_4547:
        /* <DEDUP_REMOVED lines=64> */
[-C--:B------:R-:W-:Y:S02]  /*27e0*/  @P3 F2FP.F16.F32.PACK_AB R51, R3, R2.reuse ;  /* 0x000000020333323e */ /* 0x080fe400000000ff */
[----:B------:R-:W-:Y:S02]  /*27f0*/  F2FP.F16.F32.PACK_AB R2, R41, R2 ;  /* 0x000000022902723e */ /* 0x000fe400000000ff */
        /* <DEDUP_REMOVED lines=8> */
[----:B------:R-:W-:-:S02]  /*2880*/  F2FP.F16.F32.PACK_AB R41, R0, R41 ;  /* 0x000000290029723e */ /* 0x000fc400000000ff */
[----:B------:R-:W-:-:S05]  /*2890*/  LEA.HI.X R35, R35, R38, R36, 0x2, P2 ;  /* 0x0000002623237211 */ /* 0x000fca00010f1424 */
[----:B------:R1:W-:Y:S02]  /*28a0*/  STG.E desc[UR8][R34.64], R41 ;  /* 0x0000002922007986 */ /* 0x0003e4000c101908 */
.L_x_4550:
[----:B------:R-:W-:Y:S05]  /*28b0*/  BSYNC B0 ;  /* 0x0000000000007941 */ /* 0x000fea0003800000 */
.L_x_4549:
        /* <DEDUP_REMOVED lines=9> */
[----:B------:R-:W-:Y:S01]  /*2950*/  @P3 F2FP.F16.F32.PACK_AB R51, R38, R41 ;  /* 0x000000292633323e */ /* 0x000fe200000000ff */
        /* <DEDUP_REMOVED lines=8> */
[----:B------:R-:W-:Y:S02]  /*29e0*/  @P3 F2FP.F16.F32.PACK_AB R57, R43, R40 ;  /* 0x000000282b39323e */ /* 0x000fe400000000ff */
        /* <DEDUP_REMOVED lines=60> */
[----:B------:R-:W-:Y:S02]  /*2db0*/  @P0 F2FP.F16.F32.PACK_AB R35, R36, R37 ;  /* 0x000000252423023e */ /* 0x000fe400000000ff */
[----:B------:R-:W-:-:S05]  /*2dc0*/  @P0 LEA.HI.X R33, R55, R33, R34, 0x2, P1 ;  /* 0x0000002137210211 */ /* 0x000fca00008f1422 */
[----:B------:R0:W-:Y:S01]  /*2dd0*/  @P0 STG.E desc[UR8][R32.64], R35 ;  /* 0x0000002320000986 */ /* 0x0001e2000c101908 */
[----:B------:R-:W-:Y:S05]  /*2de0*/  @!P0 BRA `(.L_x_4552) ;  /* 0x0000000000208947 */ /* 0x000fea0003800000 */
[C---:B0-----:R-:W-:Y:S02]  /*2df0*/  LEA R32, P1, R54.reuse, UR20, 0x6 ;  /* 0x0000001436207c11 */ /* 0x041fe4000f8230ff */
[----:B------:R-:W-:Y:S02]  /*2e00*/  F2FP.F16.F32.PACK_AB R35, R57, R56 ;  /* 0x000000383923723e */ /* 0x000fe400000000ff */
[----:B------:R-:W-:Y:S02]  /*2e10*/  LEA.HI.X R53, R54, UR21, R53, 0x6, P1 ;  /* 0x0000001536357c11 */ /* 0x000fe400088f3435 */
[----:B------:R-:W-:-:S04]  /*2e20*/  IADD3 R33, P1, R55, UR6, RZ ;  /* 0x0000000637217c10 */ /* 0x000fc8000ff3e0ff */
[----:B------:R-:W-:Y:S02]  /*2e30*/  LEA R32, P2, R33, R32, 0x2 ;  /* 0x0000002021207211 */ /* 0x000fe400078410ff */
[----:B------:R-:W-:-:S04]  /*2e40*/  IADD3.X R54, R34, UR7, RZ, P1, !PT ;  /* 0x0000000722367c10 */ /* 0x000fc80008ffe4ff */
[----:B------:R-:W-:-:S05]  /*2e50*/  LEA.HI.X R33, R33, R53, R54, 0x2, P2 ;  /* 0x0000003521217211 */ /* 0x000fca00010f1436 */
[----:B------:R1:W-:Y:S02]  /*2e60*/  STG.E desc[UR8][R32.64], R35 ;  /* 0x0000002320007986 */ /* 0x0003e4000c101908 */
.L_x_4552:
[----:B------:R-:W-:Y:S05]  /*2e70*/  BSYNC B0 ;  /* 0x0000000000007941 */ /* 0x000fea0003800000 */
.L_x_4551:
        /* <DEDUP_REMOVED lines=9> */
[----:B------:R-:W-:Y:S02]  /*2f10*/  @P0 F2FP.F16.F32.PACK_AB R53, R29, R54 ;  /* 0x000000361d35023e */ /* 0x000fe400000000ff */
        /* <DEDUP_REMOVED lines=11> */
[----:B------:R-:W-:Y:S01]  /*2fd0*/  @P0 F2FP.F16.F32.PACK_AB R55, R42, R27 ;  /* 0x0000001b2a37023e */ /* 0x000fe200000000ff */
        /* <DEDUP_REMOVED lines=9> */
[----:B------:R-:W-:-:S02]  /*3070*/  F2FP.F16.F32.PACK_AB R0, R0, R3 ;  /* 0x000000030000723e */ /* 0x000fc400000000ff */
[----:B------:R-:W-:Y:S01]  /*3080*/  IMAD.IADD R33, R31, 0x1, R33 ;  /* 0x000000011f217824 */ /* 0x000fe200078e0221 */
[----:B------:R-:W-:Y:S02]  /*3090*/  LEA R31, P0, R30, UR16, 0x5 ;  /* 0x000000101e1f7c11 */ /* 0x000fe4000f8028ff */
[----:B------:R-:W-:Y:S01]  /*30a0*/  F2FP.F16.F32.PACK_AB R37, R56, R37 ;  /* 0x000000253825723e */ /* 0x000fe200000000ff */
[----:B-1----:R-:W1:Y:S01]  /*30b0*/  S2R R35, SR_TID.X ;  /* 0x0000000000237919 */ /* 0x002e620000002100 */
[----:B------:R-:W-:Y:S02]  /*30c0*/  LEA.HI.X R30, R30, UR17, R33, 0x5, P0 ;  /* 0x000000111e1e7c11 */ /* 0x000fe400080f2c21 */
[----:B------:R-:W-:Y:S02]  /*30d0*/  LOP3.LUT R31, RZ, R31, RZ, 0x33, !PT ;  /* 0x0000001fff1f7212 */ /* 0x000fe400078e33ff */
[----:B------:R-:W-:Y:S02]  /*30e0*/  LOP3.LUT R30, RZ, R30, RZ, 0x33, !PT ;  /* 0x0000001eff1e7212 */ /* 0x000fe400078e33ff */
[----:B------:R-:W-:-:S02]  /*30f0*/  LEA R28, P2, R28, R31, 0x5 ;  /* 0x0000001f1c1c7211 */ /* 0x000fc400078428ff */
[----:B------:R-:W-:Y:S02]  /*3100*/  F2FP.F16.F32.PACK_AB R12, R9, R12 ;  /* 0x0000000c090c723e */ /* 0x000fe400000000ff */
[----:B------:R-:W-:Y:S02]  /*3110*/  ISETP.GT.U32.AND P0, PT, R28, -0x21, PT ;  /* 0xffffffdf1c00780c */ /* 0x000fe40003f04070 */
[----:B------:R-:W-:Y:S02]  /*3120*/  F2FP.F16.F32.PACK_AB R40, R40, R41 ;  /* 0x000000292828723e */ /* 0x000fe400000000ff */
[----:B------:R-:W-:Y:S01]  /*3130*/  F2FP.F16.F32.PACK_AB R38, R43, R38 ;  /* 0x000000262b26723e */ /* 0x000fe200000000ff */
[----:B--2---:R-:W-:Y:S01]  /*3140*/  ULEA UR5, UR6, UR5, 0x18 ;  /* 0x0000000506057291 */ /* 0x004fe2000f8ec03f */
[----:B0-----:R-:W-:Y:S02]  /*3150*/  SHF.R.U32.HI R33, RZ, 0x8, R32 ;  /* 0x00000008ff217819 */ /* 0x001fe40000011620 */
[----:B------:R-:W-:-:S02]  /*3160*/  F2FP.F16.F32.PACK_AB R27, R27, R54 ;  /* 0x000000361b1b723e */ /* 0x000fc400000000ff */
[----:B------:R-:W-:Y:S01]  /*3170*/  F2FP.F16.F32.PACK_AB R9, R42, R29 ;  /* 0x0000001d2a09723e */ /* 0x000fe200000000ff */
[----:B------:R-:W-:Y:S01]  /*3180*/  IMAD.SHL.U32 R33, R33, 0x20, RZ ;  /* 0x0000002021217824 */ /* 0x000fe200078e00ff */
[----:B------:R-:W-:-:S04]  /*3190*/  F2FP.F16.F32.PACK_AB R57, R57, R36 ;  /* 0x000000243939723e */ /* 0x000fc800000000ff */
        /* <DEDUP_REMOVED lines=56> */
.L_x_4557:
        /* <DEDUP_REMOVED lines=51> */
.L_x_4556:
[----:B------:R-:W-:Y:S05]  /*3850*/  BSYNC B1 ;  /* 0x0000000000017941 */ /* 0x000fea0003800000 */
.L_x_4555:
        /* <DEDUP_REMOVED lines=15> */
.L_x_4559:
[----:B------:R-:W-:Y:S05]  /*3950*/  BSYNC B1 ;  /* 0x0000000000017941 */ /* 0x000fea0003800000 */
.L_x_4558:
        /* <DEDUP_REMOVED lines=25> */
.L_x_4554:
[----:B------:R-:W-:Y:S05]  /*3af0*/  BSYNC B0 ;  /* 0x0000000000007941 */ /* 0x000fea0003800000 */
.L_x_4553:
        /* <DEDUP_REMOVED lines=22> */
.L_x_4564:
        /* <DEDUP_REMOVED lines=51> */
.L_x_4563:
[----:B------:R-:W-:Y:S05]  /*3f90*/  BSYNC B1 ;  /* 0x0000000000017941 */ /* 0x000fea0003800000 */
.L_x_4562:
        /* <DEDUP_REMOVED lines=15> */
.L_x_4566:
[----:B------:R-:W-:Y:S05]  /*4090*/  BSYNC B1 ;  /* 0x0000000000017941 */ /* 0x000fea0003800000 */
.L_x_4565:
        /* <DEDUP_REMOVED lines=25> */
.L_x_4561:
[----:B------:R-:W-:Y:S05]  /*4230*/  BSYNC B0 ;  /* 0x0000000000007941 */ /* 0x000fea0003800000 */
.L_x_4560:
        /* <DEDUP_REMOVED lines=34> */
.L_x_4571:
        /* <DEDUP_REMOVED lines=51> */
.L_x_4570:
[----:B------:R-:W-:Y:S05]  /*4790*/  BSYNC B1 ;  /* 0x0000000000017941 */ /* 0x000fea0003800000 */
.L_x_4569:
        /* <DEDUP_REMOVED lines=15> */
.L_x_4573:
[----:B------:R-:W-:Y:S05]  /*4890*/  BSYNC B1 ;  /* 0x0000000000017941 */ /* 0x000fea0003800000 */
.L_x_4572:
        /* <DEDUP_REMOVED lines=25> */
.L_x_4568:
[----:B------:R-:W-:Y:S05]  /*4a30*/  BSYNC B0 ;  /* 0x0000000000007941 */ /* 0x000fea0003800000 */
.L_x_4567:
        /* <DEDUP_REMOVED lines=20> */
.L_x_4579:
        /* <DEDUP_REMOVED lines=53> */
.L_x_4578:
[----:B-1----:R-:W-:-:S07]  /*4ed0*/  VIADD R9, R4, 0x5 ;  /* 0x0000000504097836 */ /* 0x002fce0000000000 */
.L_x_4577:
[----:B------:R-:W-:Y:S05]  /*4ee0*/  BSYNC B1 ;  /* 0x0000000000017941 */ /* 0x000fea0003800000 */
.L_x_4576:
        /* <DEDUP_REMOVED lines=16> */
.L_x_4581:
[----:B------:R-:W-:Y:S05]  /*4ff0*/  BSYNC B1 ;  /* 0x0000000000017941 */ /* 0x000fea0003800000 */
.L_x_4580:
        /* <DEDUP_REMOVED lines=25> */
.L_x_4575:
[----:B------:R-:W-:Y:S05]  /*5190*/  BSYNC B0 ;  /* 0x0000000000007941 */ /* 0x000fea0003800000 */
.L_x_4574:
        /* <DEDUP_REMOVED lines=42> */
.L_x_4592:
[----:B-1----:R-:W-:-:S07]  /*5440*/  FMNMX R9, R2, R9, !PT ;  /* 0x0000000902097209 */ /* 0x002fce0007800000 */
.L_x_4584:
[----:B------:R-:W-:Y:S05]  /*5450*/  BSYNC B0 ;  /* 0x0000000000007941 */ /* 0x000fea0003800000 */
.L_x_4583:
[----:B------:R-:W-:Y:S01]  /*5460*/  ISETP.NE.AND P0, PT, R6, RZ, PT ;  /* 0x000000ff0600720c */ /* 0x000fe20003f05270 */
[----:B------:R-:W-:-:S12]  /*5470*/  BSSY B0, `(.L_x_4582) ;  /* 0x0000004000007945 */ /* 0x000fd80003800000 */
[----:B------:R-:W-:Y:S05]  /*5480*/  @P0 BRA `(.L_x_4586) ;  /* 0x0000000000080947 */ /* 0x000fea0003800000 */
[----:B0-----:R-:W0:Y:S02]  /*5490*/  LDC.64 R2, c[0x0][0x238] ;  /* 0x00008e00ff027b82 */ /* 0x001e240000000a00 */
[----:B0-----:R1:W-:Y:S02]  /*54a0*/  REDG.E.MAX.S32.STRONG.GPU desc[UR8][R2.64], R9 ;  /* 0x000000090200798e */ /* 0x0013e4000d10e388 */
.L_x_4586:
[----:B------:R-:W-:Y:S05]  /*54b0*/  BSYNC B0 ;  /* 0x0000000000007941 */ /* 0x000fea0003800000 */
.L_x_4582:
        /* <DEDUP_REMOVED lines=14> */
[----:B-1234-:R-:W-:Y:S05]  /*55a0*/  CALL.REL.NOINC `($__internal_73_$__cuda_sm20_rcp_rn_f32_slowpath) ;  /* 0x0000000400847944 */ /* 0x01efea0003c00000 */
[----:B------:R-:W-:Y:S05]  /*55b0*/  BRA `(.L_x_4588) ;  /* 0x0000000000147947 */ /* 0x000fea0003800000 */
.L_x_4587:
[----:B-1--4-:R-:W0:Y:S01]  /*55c0*/  MUFU.RCP R5, UR12 ;  /* 0x0000000c00057d08 */ /* 0x012e220008001000 */
[----:B------:R-:W-:-:S04]  /*55d0*/  IMAD.U32 R0, RZ, RZ, UR12 ;  /* 0x0000000cff007e24 */ /* 0x000fc8000f8e00ff */
[----:B0-----:R-:W-:-:S04]  /*55e0*/  FFMA R0, R5, R0, -1 ;  /* 0xbf80000005007423 */ /* 0x001fc80000000000 */
[----:B------:R-:W-:-:S04]  /*55f0*/  FADD.FTZ R0, -R0, -RZ ;  /* 0x800000ff00007221 */ /* 0x000fc80000010100 */
[----:B------:R-:W-:-:S07]  /*5600*/  FFMA R5, R5, R0, R5 ;  /* 0x0000000005057223 */ /* 0x000fce0000000005 */
.L_x_4588:
[----:B---3--:R-:W0:Y:S02]  /*5610*/  LDC.64 R2, c[0x0][0x240] ;  /* 0x00009000ff027b82 */ /* 0x008e240000000a00 */
[----:B0-----:R-:W-:Y:S01]  /*5620*/  STG.E desc[UR8][R2.64], R5 ;  /* 0x0000000502007986 */ /* 0x001fe2000c101908 */
[----:B------:R-:W-:Y:S05]  /*5630*/  EXIT ;  /* 0x000000000000794d */ /* 0x000fea0003800000 */
.L_x_4585:
[----:B------:R-:W-:Y:S02]  /*5640*/  IMAD.MOV.U32 R5, RZ, RZ, 0x4 ;  /* 0x00000004ff057424 */ /* 0x000fe400078e00ff */
[----:B------:R-:W-:Y:S02]  /*5650*/  IMAD.MOV.U32 R7, RZ, RZ, 0x1f ;  /* 0x0000001fff077424 */ /* 0x000fe400078e00ff */
[----:B------:R-:W-:-:S07]  /*5660*/  IMAD.MOV.U32 R4, RZ, RZ, -0x1 ;  /* 0xffffffffff047424 */ /* 0x000fce00078e00ff */
[----:B01----:R-:W-:Y:S05]  /*5670*/  WARPSYNC.COLLECTIVE R4, `(.L_x_4589) ;  /* 0x0000000004087348 */ /* 0x003fea0003c00000 */
[----:B-1----:R1:W2:Y:S02]  /*5680*/  SHFL.DOWN P0, R9, R0, R5, R7 ;  /* 0x0800000500097389 */ /* 0x0022a40000000007 */
[----:B012---:R-:W-:Y:S01]  /*5690*/  ENDCOLLECTIVE ;  /* 0x000000000000791b */ /* 0x007fe20003800000 */
.L_x_4589:
[----:B------:R-:W-:Y:S02]  /*56a0*/  IMAD.MOV.U32 R5, RZ, RZ, 0x2 ;  /* 0x00000002ff057424 */ /* 0x000fe400078e00ff */
[----:B------:R-:W-:-:S05]  /*56b0*/  IMAD.MOV.U32 R3, RZ, RZ, R9 ;  /* 0x000000ffff037224 */ /* 0x000fca00078e0009 */
[----:B------:R-:W-:-:S05]  /*56c0*/  FMNMX R3, R3, R0, !PT ;  /* 0x0000000003037209 */ /* 0x000fca0007800000 */
[----:B------:R-:W-:-:S07]  /*56d0*/  IMAD.MOV.U32 R0, RZ, RZ, R3 ;  /* 0x000000ffff007224 */ /* 0x000fce00078e0003 */
[----:B------:R-:W-:Y:S05]  /*56e0*/  WARPSYNC.COLLECTIVE R4, `(.L_x_4590) ;  /* 0x0000000004087348 */ /* 0x000fea0003c00000 */
[----:B------:R0:W1:Y:S02]  /*56f0*/  SHFL.DOWN P0, R9, R0, R5, R7 ;  /* 0x0800000500097389 */ /* 0x0000640000000007 */
[----:B01----:R-:W-:Y:S01]  /*5700*/  ENDCOLLECTIVE ;  /* 0x000000000000791b */ /* 0x003fe20003800000 */
.L_x_4590:
[----:B------:R-:W-:Y:S02]  /*5710*/  IMAD.MOV.U32 R5, RZ, RZ, 0x1 ;  /* 0x00000001ff057424 */ /* 0x000fe400078e00ff */
[----:B------:R-:W-:-:S05]  /*5720*/  IMAD.MOV.U32 R2, RZ, RZ, R9 ;  /* 0x000000ffff027224 */ /* 0x000fca00078e0009 */
[----:B------:R-:W-:-:S05]  /*5730*/  FMNMX R2, R3, R2, !PT ;  /* 0x0000000203027209 */ /* 0x000fca0007800000 */
[----:B------:R-:W-:-:S07]  /*5740*/  IMAD.MOV.U32 R0, RZ, RZ, R2 ;  /* 0x000000ffff007224 */ /* 0x000fce00078e0002 */
[----:B------:R-:W-:Y:S05]  /*5750*/  WARPSYNC.COLLECTIVE R4, `(.L_x_4591) ;  /* 0x0000000004087348 */ /* 0x000fea0003c00000 */
[----:B------:R0:W1:Y:S02]  /*5760*/  SHFL.DOWN P0, R9, R0, R5, R7 ;  /* 0x0800000500097389 */ /* 0x0000640000000007 */
[----:B01----:R-:W-:Y:S01]  /*5770*/  ENDCOLLECTIVE ;  /* 0x000000000000791b */ /* 0x003fe20003800000 */
.L_x_4591:
[----:B------:R-:W-:Y:S05]  /*5780*/  BRA `(.L_x_4592) ;  /* 0xfffffffc002c7947 */ /* 0x000fea000383ffff */
        .weak           $__internal_72_$__cuda_sm20_div_u64
        .type           $__internal_72_$__cuda_sm20_div_u64,@function
        .size           $__internal_72_$__cuda_sm20_div_u64,($__internal_73_$__cuda_sm20_rcp_rn_f32_slowpath - $__internal_72_$__cuda_sm20_div_u64)
$__internal_72_$__cuda_sm20_div_u64:
        /* <DEDUP_REMOVED lines=66> */
[----:B------:R-:W-:Y:S06]  /*5bb0*/  RET.REL.NODEC R4 `(_ZN18transformer_engine6detail43dgated_act_cast_transpose_kernel_notalignedILi2ELi2Ef13__nv_bfloat166__halfNS_5EmptyEXadL_ZNS_6dsreluIffEET_T0_RKS4_EEXadL_ZNS_5sreluIffEES6_S7_S9_EEEEvPKT2_SD_PT3_SF_PKT1_PSG_SJ_mmm) ;  /* 0xffffffa404107950 */ /* 0x000fec0003c3ffff */
        .weak           $__internal_73_$__cuda_sm20_rcp_rn_f32_slowpath
        .type           $__internal_73_$__cuda_sm20_rcp_rn_f32_slowpath,@function
        .size           $__internal_73_$__cuda_sm20_rcp_rn_f32_slowpath,(.L_x_34558 - $__internal_73_$__cuda_sm20_rcp_rn_f32_slowpath)
$__internal_73_$__cuda_sm20_rcp_rn_f32_slowpath:
        /* <DEDUP_REMOVED lines=15> */
.L_x_4593:
        /* <DEDUP_REMOVED lines=33> */
.L_x_4595:
[----:B------:R0:W1:Y:S02]  /*5ec0*/  MUFU.RCP R2, R0 ;  /* 0x0000000000027308 */ /* 0x0000640000001000 */
.L_x_4594:
[----:B-1-3--:R-:W-:Y:S02]  /*5ed0*/  IMAD.MOV.U32 R5, RZ, RZ, R2 ;  /* 0x000000ffff057224 */ /* 0x00afe400078e0002 */
[----:B------:R-:W-:Y:S02]  /*5ee0*/  IMAD.MOV.U32 R2, RZ, RZ, R7 ;  /* 0x000000ffff027224 */ /* 0x000fe400078e0007 */
[----:B------:R-:W-:-:S04]  /*5ef0*/  IMAD.MOV.U32 R3, RZ, RZ, 0x0 ;  /* 0x00000000ff037424 */ /* 0x000fc800078e00ff */
[----:B0-2---:R-:W-:Y:S05]  /*5f00*/  RET.REL.NODEC R2 `(_ZN18transformer_engine6detail43dgated_act_cast_transpose_kernel_notalignedILi2ELi2Ef13__nv_bfloat166__halfNS_5EmptyEXadL_ZNS_6dsreluIffEET_T0_RKS4_EEXadL_ZNS_5sreluIffEES6_S7_S9_EEEEvPKT2_SD_PT3_SF_PKT1_PSG_SJ_mmm) ;  /* 0xffffffa0023c7950 */ /* 0x005fea0003c3ffff */
.L_x_4596:
        /* <DEDUP_REMOVED lines=15> */
.L_x_34558:


//--------------------- .text._ZN18transformer_engine6detail32dgated_act_cast_transpose_kernelILi2ELi2Ef13__nv_bfloat166__halfNS_5EmptyEXadL_ZNS_6dsreluIffEET_T0_RKS4_EEXadL_ZNS_5sreluIffEES6_S7_S9_EEEEvPKT2_SD_PT3_SF_PKT1_PSG_SJ_mmm --------------------------
	.section	.text._ZN18transformer_engine6detail32dgated_act_cast_transpose_kernelILi2ELi2Ef13__nv_bfloat166__halfNS_5EmptyEXadL_ZNS_6dsreluIffEET_T0_RKS4_EEXadL_ZNS_5sreluIffEES6_S7_S9_EEEEvPKT2_SD_PT3_SF_PKT1_PSG_SJ_mmm,"ax",@progbits
	.align	128
        .global         _ZN18transformer_engine6detail32dgated_act_cast_transpose_kernelILi2ELi2Ef13__nv_bfloat166__halfNS_5EmptyEXadL_ZNS_6dsreluIffEET_T0_RKS4_EEXadL_ZNS_5sreluIffEES6_S7_S9_EEEEvPKT2_SD_PT3_SF_PKT1_PSG_SJ_mmm
        .type           _ZN18transformer_engine6detail32dgated_act_cast_transpose_kernelILi2ELi2Ef13__nv_bfloat166__halfNS_5EmptyEXadL_ZNS_6dsreluIffEET_T0_RKS4_EEXadL_ZNS_5sreluIffEES6_S7_S9_EEEEvPKT2_SD_PT3_SF_PKT1_PSG_SJ_mmm,@function
        .size           _ZN18transformer_engine6detail32dgated_act_cast_transpose_kernelILi2ELi2Ef13__nv_bfloat166__halfNS_5EmptyEXadL_ZNS_6dsreluIffEET_T0_RKS4_EEXadL_ZNS_5sreluIffEES6_S7_S9_EEEEvPKT2_SD_PT3_SF_PKT1_PSG_SJ_mmm,(.L_x_34560 - _ZN18transformer_engine6detail32dgated_act_cast_transpose_kernelILi2ELi2Ef13__nv_bfloat166__halfNS_5EmptyEXadL_ZNS_6dsreluIffEET_T0_RKS4_EEXadL_ZNS_5sreluIffEES6_S7_S9_EEEEvPKT2_SD_PT3_SF_PKT1_PSG_SJ_mmm)
        .other          _ZN18transformer_engine6detail32dgated_act_cast_transpose_kernelILi2ELi2Ef13__nv_bfloat166__halfNS_5EmptyEXadL_ZNS_6dsreluIffEET_T0_RKS4_EEXadL_ZNS_5sreluIffEES6_S7_S9_EEEEvPKT2_SD_PT3_SF_PKT1_PSG_SJ_mmm,@"STO_CUDA_ENTRY STV_DEFAULT"
_ZN18transformer_engine6detail32dgated_act_cast_transpose_kernelILi2ELi2Ef13__nv_bfloat166__halfNS_5EmptyEXadL_ZNS_6dsreluIffEET_T0_RKS4_EEXadL_ZNS_5sreluIffEES6_S7_S9_EEEEvPKT2_SD_PT3_SF_PKT1_PSG_SJ_mmm:
.text._ZN18transformer_engine6detail32dgated_act_cast_transpose_kernelILi2ELi2Ef13__nv_bfloat166__halfNS_5EmptyEXadL_ZNS_6dsreluIffEET_T0_RKS4_EEXadL_ZNS_5sreluIffEES6_S7_S9_EEEEvPKT2_SD_PT3_SF_PKT1_PSG_SJ_mmm:
        /* <DEDUP_REMOVED lines=19> */
[----:B------:R-:W-:Y:S05]  /*0130*/  CALL.REL.NOINC `($__internal_74_$__cuda_sm20_div_u64) ;  /* 0x00000034009c7944 */ /* 0x000fea0003c00000 */
        /* <DEDUP_REMOVED lines=10> */
.L_x_4597:
        /* <DEDUP_REMOVED lines=22> */
.L_x_4598:
        /* <DEDUP_REMOVED lines=189> */
[----:B------:R-:W-:Y:S02]  /*0f10*/  F2FP.F16.F32.PACK_AB R13, R42, R7 ;  /* 0x000000072a0d723e */ /* 0x000fe400000000ff */
[----:B------:R-:W-:Y:S01]  /*0f20*/  IADD3.X R33, R11, UR10, RZ, P0, !PT ;  /* 0x0000000a0b217c10 */ /* 0x000fe200087fe4ff */
[----:B------:R-:W-:Y:S01]  /*0f30*/  IMAD.X R17, R6, 0x1, R14, P2 ;  /* 0x0000000106117824 */ /* 0x000fe200010e060e */
[----:B------:R-:W-:-:S02]  /*0f40*/  F2FP.F16.F32.PACK_AB R39, R29, R22 ;  /* 0x000000161d27723e */ /* 0x000fc400000000ff */
[----:B------:R-:W-:Y:S01]  /*0f50*/  F2FP.F16.F32.PACK_AB R47, R20, R27 ;  /* 0x0000001b142f723e */ /* 0x000fe200000000ff */
        /* <DEDUP_REMOVED lines=11> */
[----:B------:R-:W-:Y:S01]  /*1010*/  F2FP.F16.F32.PACK_AB R55, R9, R46 ;  /* 0x0000002e0937723e */ /* 0x000fe200000000ff */
        /* <DEDUP_REMOVED lines=94> */
[----:B------:R-:W-:Y:S01]  /*1600*/  F2FP.F16.F32.PACK_AB R22, R22, R7 ;  /* 0x000000071616723e */ /* 0x000fe200000000ff */
        /* <DEDUP_REMOVED lines=12> */
[----:B------:R-:W-:Y:S01]  /*16d0*/  F2FP.F16.F32.PACK_AB R46, R46, R27 ;  /* 0x0000001b2e2e723e */ /* 0x000fe200000000ff */
        /* <DEDUP_REMOVED lines=24> */
[----:B------:R-:W-:-:S02]  /*1860*/  F2FP.F16.F32.PACK_AB R17, R40, R23 ;  /* 0x000000172811723e */ /* 0x000fc400000000ff */
[----:B------:R-:W-:Y:S01]  /*1870*/  LOP3.LUT R14, R14, 0x1f, RZ, 0xc0, !PT ;  /* 0x0000001f0e0e7812 */ /* 0x000fe200078ec0ff */
[----:B------:R-:W-:Y:S01]  /*1880*/  IMAD.X R35, R54, 0x1, R6, P3 ;  /* 0x0000000136237824 */ /* 0x000fe200018e0606 */
[----:B------:R-:W-:Y:S01]  /*1890*/  F2FP.F16.F32.PACK_AB R59, R16, R39 ;  /* 0x00000027103b723e */ /* 0x000fe200000000ff */
[----:B------:R0:W-:Y:S01]  /*18a0*/  STG.E desc[UR12][R36.64], R17 ;  /* 0x0000001124007986 */ /* 0x0001e2000c10190c */
[----:B------:R-:W-:Y:S02]  /*18b0*/  IADD3 R32, P1, P0, R14, UR14, R32 ;  /* 0x0000000e0e207c10 */ /* 0x000fe4000f83e020 */
[----:B------:R-:W-:Y:S01]  /*18c0*/  F2FP.F16.F32.PACK_AB R61, R10, R11 ;  /* 0x0000000b0a3d723e */ /* 0x000fe200000000ff */
        /* <DEDUP_REMOVED lines=20> */
[----:B------:R-:W-:Y:S02]  /*1a10*/  F2FP.F16.F32.PACK_AB R59, R17, R44 ;  /* 0x0000002c113b723e */ /* 0x000fe400000000ff */
        /* <DEDUP_REMOVED lines=28> */
[----:B------:R-:W-:Y:S02]  /*1be0*/  F2FP.F16.F32.PACK_AB R11, R44, R11 ;  /* 0x0000000b2c0b723e */ /* 0x000fe400000000ff */
[----:B------:R-:W-:Y:S01]  /*1bf0*/  F2FP.F16.F32.PACK_AB R23, R39, R23 ;  /* 0x000000172717723e */ /* 0x000fe200000000ff */
        /* <DEDUP_REMOVED lines=32> */
[----:B------:R-:W-:Y:S01]  /*1e00*/  F2FP.F16.F32.PACK_AB R37, R8, R7 ;  /* 0x000000070825723e */ /* 0x000fe200000000ff */
        /* <DEDUP_REMOVED lines=36> */
[----:B------:R-:W-:Y:S02]  /*2050*/  F2FP.F16.F32.PACK_AB R49, R5, R12 ;  /* 0x0000000c0531723e */ /* 0x000fe400000000ff */
[----:B------:R-:W-:Y:S01]  /*2060*/  F2FP.F16.F32.PACK_AB R31, R24, R33 ;  /* 0x00000021181f723e */ /* 0x000fe200000000ff */
        /* <DEDUP_REMOVED lines=15> */
[----:B------:R-:W-:Y:S02]  /*2160*/  F2FP.F16.F32.PACK_AB R51, R31, R38 ;  /* 0x000000261f33723e */ /* 0x000fe400000000ff */
        /* <DEDUP_REMOVED lines=25> */
[----:B------:R-:W-:Y:S01]  /*2300*/  F2FP.F16.F32.PACK_AB R43, R21, R50 ;  /* 0x00000032152b723e */ /* 0x000fe200000000ff */
        /* <DEDUP_REMOVED lines=30> */
[----:B------:R-:W-:-:S02]  /*24f0*/  F2FP.F16.F32.PACK_AB R39, R52, R37 ;  /* 0x000000253427723e */ /* 0x000fc400000000ff */
[C---:B------:R-:W-:Y:S01]  /*2500*/  FSETP.GT.AND P1, PT, R45.reuse, RZ, PT ;  /* 0x000000ff2d00720b */ /* 0x040fe20003f24000 */
[----:B------:R-:W-:Y:S01]  /*2510*/  FMUL R45, R45, R45 ;  /* 0x0000002d2d2d7220 */ /* 0x000fe20000400000 */
[----:B------:R-:W-:Y:S02]  /*2520*/  FSEL R6, R6, RZ, P0 ;  /* 0x000000ff06067208 */ /* 0x000fe40000000000 */
[----:B------:R-:W-:Y:S01]  /*2530*/  F2FP.F16.F32.PACK_AB R47, R48, R43 ;  /* 0x0000002b302f723e */ /* 0x000fe200000000ff */
        /* <DEDUP_REMOVED lines=16> */
[----:B------:R-:W-:Y:S01]  /*2640*/  F2FP.F16.F32.PACK_AB R58, R12, R7 ;  /* 0x000000070c3a723e */ /* 0x000fe200000000ff */
        /* <DEDUP_REMOVED lines=8> */
[----:B------:R-:W-:-:S02]  /*26d0*/  F2FP.F16.F32.PACK_AB R51, R45, R26 ;  /* 0x0000001a2d33723e */ /* 0x000fc400000000ff */
[----:B------:R-:W-:Y:S02]  /*26e0*/  F2FP.F16.F32.PACK_AB R7, R37, R50 ;  /* 0x000000322507723e */ /* 0x000fe400000000ff */
        /* <DEDUP_REMOVED lines=63> */
[----:B------:R-:W-:Y:S02]  /*2ae0*/  F2FP.F16.F32.PACK_AB R38, R38, R33 ;  /* 0x000000212626723e */ /* 0x000fe400000000ff */
[----:B------:R-:W-:-:S03]  /*2af0*/  F2FP.F16.F32.PACK_AB R33, R26, R43 ;  /* 0x0000002b1a21723e */ /* 0x000fc600000000ff */
        /* <DEDUP_REMOVED lines=26> */
[----:B------:R-:W-:Y:S01]  /*2ca0*/  F2FP.F16.F32.PACK_AB R55, R16, R40 ;  /* 0x000000281037723e */ /* 0x000fe200000000ff */
[----:B------:R-:W-:Y:S01]  /*2cb0*/  IMAD.U32 R18, RZ, RZ, UR17 ;  /* 0x00000011ff127e24 */ /* 0x000fe2000f8e00ff */
[----:B------:R-:W-:Y:S01]  /*2cc0*/  F2FP.F16.F32.PACK_AB R16, R29, R42 ;  /* 0x0000002a1d10723e */ /* 0x000fe200000000ff */
[----:B------:R-:W-:Y:S01]  /*2cd0*/  IMAD.X R23, R33, 0x1, R26, P0 ;  /* 0x0000000121177824 */ /* 0x000fe200000e061a */
[----:B------:R-:W-:Y:S01]  /*2ce0*/  IADD3 R42, P0, R11, R30, RZ ;  /* 0x0000001e0b2a7210 */ /* 0x000fe20007f1e0ff */
[----:B------:R-:W-:Y:S01]  /*2cf0*/  IMAD.U32 R19, RZ, RZ, UR4 ;  /* 0x00000004ff137e24 */ /* 0x000fe2000f8e00ff */
[----:B------:R-:W-:Y:S01]  /*2d00*/  F2FP.F16.F32.PACK_AB R8, R5, R8 ;  /* 0x000000080508723e */ /* 0x000fe200000000ff */
        /* <DEDUP_REMOVED lines=12> */
[----:B------:R-:W-:-:S05]  /*2dd0*/  F2FP.F16.F32.PACK_AB R53, R52, R21 ;  /* 0x000000153435723e */ /* 0x000fca00000000ff */
        /* <DEDUP_REMOVED lines=16> */
[----:B------:R-:W-:Y:S01]  /*2ee0*/  F2FP.F16.F32.PACK_AB R37, R17, R10 ;  /* 0x0000000a1125723e */ /* 0x000fe200000000ff */
[----:B------:R-:W-:Y:S01]  /*2ef0*/  IMAD.X R17, RZ, RZ, R6, P0 ;  /* 0x000000ffff117224 */ /* 0x000fe200000e0606 */
[----:B------:R-:W-:-:S02]  /*2f00*/  IADD3 R14, P4, P5, R14, UR16, R16 ;  /* 0x000000100e0e7c10 */ /* 0x000fc4000fd9e010 */
[----:B------:R-:W-:Y:S02]  /*2f10*/  IADD3.X R30, R6, UR7, RZ, P1, !PT ;  /* 0x00000007061e7c10 */ /* 0x000fe40008ffe4ff */
[----:B------:R-:W-:Y:S02]  /*2f20*/  SHF.L.U32 R38, R18, 0x2, RZ ;  /* 0x0000000212267819 */ /* 0x000fe400000006ff */
[----:B------:R-:W-:Y:S02]  /*2f30*/  IADD3 R13, P3, R13, R16, RZ ;  /* 0x000000100d0d7210 */ /* 0x000fe40007f7e0ff */
[----:B------:R-:W-:Y:S01]  /*2f40*/  F2FP.F16.F32.PACK_AB R20, R9, R20 ;  /* 0x000000140914723e */ /* 0x000fe200000000ff */
        /* <DEDUP_REMOVED lines=22> */
[----:B------:R-:W-:-:S02]  /*30b0*/  F2FP.F16.F32.PACK_AB R24, R31, R24 ;  /* 0x000000181f18723e */ /* 0x000fc400000000ff */
[----:B------:R-:W-:-:S03]  /*30c0*/  F2FP.F16.F32.PACK_AB R45, R45, R48 ;  /* 0x000000302d2d723e */ /* 0x000fc600000000ff */
        /* <DEDUP_REMOVED lines=59> */
.L_x_4609:
[----:B-1----:R-:W-:-:S07]  /*3480*/  FMNMX R9, R4, R9, !PT ;  /* 0x0000000904097209 */ /* 0x002fce0007800000 */
.L_x_4601:
[----:B------:R-:W-:Y:S05]  /*3490*/  BSYNC B0 ;  /* 0x0000000000007941 */ /* 0x000fea0003800000 */
.L_x_4600:
[----:B------:R-:W-:Y:S01]  /*34a0*/  ISETP.NE.AND P0, PT, R3, RZ, PT ;  /* 0x000000ff0300720c */ /* 0x000fe20003f05270 */
[----:B------:R-:W-:-:S12]  /*34b0*/  BSSY B0, `(.L_x_4599) ;  /* 0x0000004000007945 */ /* 0x000fd80003800000 */
[----:B------:R-:W-:Y:S05]  /*34c0*/  @P0 BRA `(.L_x_4603) ;  /* 0x0000000000080947 */ /* 0x000fea0003800000 */
[----:B0-----:R-:W0:Y:S02]  /*34d0*/  LDC.64 R4, c[0x0][0x238] ;  /* 0x00008e00ff047b82 */ /* 0x001e240000000a00 */
[----:B0-----:R1:W-:Y:S02]  /*34e0*/  REDG.E.MAX.S32.STRONG.GPU desc[UR12][R4.64], R9 ;  /* 0x000000090400798e */ /* 0x0013e4000d10e38c */
.L_x_4603:
[----:B------:R-:W-:Y:S05]  /*34f0*/  BSYNC B0 ;  /* 0x0000000000007941 */ /* 0x000fea0003800000 */
.L_x_4599:
        /* <DEDUP_REMOVED lines=12> */
[----:B01----:R-:W-:Y:S05]  /*35c0*/  CALL.REL.NOINC `($__internal_75_$__cuda_sm20_rcp_rn_f32_slowpath) ;  /* 0x0000000400887944 */ /* 0x003fea0003c00000 */
[----:B------:R-:W-:Y:S05]  /*35d0*/  BRA `(.L_x_4605) ;  /* 0x0000000000147947 */ /* 0x000fea0003800000 */
.L_x_4604:
[----:B01----:R-:W0:Y:S01]  /*35e0*/  MUFU.RCP R5, UR11 ;  /* 0x0000000b00057d08 */ /* 0x003e220008001000 */
[----:B------:R-:W-:-:S04]  /*35f0*/  IMAD.U32 R0, RZ, RZ, UR11 ;  /* 0x0000000bff007e24 */ /* 0x000fc8000f8e00ff */
[----:B0-----:R-:W-:-:S04]  /*3600*/  FFMA R0, R5, R0, -1 ;  /* 0xbf80000005007423 */ /* 0x001fc80000000000 */
[----:B------:R-:W-:-:S04]  /*3610*/  FADD.FTZ R0, -R0, -RZ ;  /* 0x800000ff00007221 */ /* 0x000fc80000010100 */
[----:B------:R-:W-:-:S07]  /*3620*/  FFMA R5, R5, R0, R5 ;  /* 0x0000000005057223 */ /* 0x000fce0000000005 */
.L_x_4605:
[----:B------:R-:W0:Y:S02]  /*3630*/  LDC.64 R2, c[0x0][0x240] ;  /* 0x00009000ff027b82 */ /* 0x000e240000000a00 */
[----:B0-----:R-:W-:Y:S01]  /*3640*/  STG.E desc[UR12][R2.64], R5 ;  /* 0x0000000502007986 */ /* 0x001fe2000c10190c */
[----:B------:R-:W-:Y:S05]  /*3650*/  EXIT ;  /* 0x000000000000794d */ /* 0x000fea0003800000 */
.L_x_4602:
[----:B------:R-:W-:Y:S02]  /*3660*/  IMAD.MOV.U32 R7, RZ, RZ, 0x4 ;  /* 0x00000004ff077424 */ /* 0x000fe400078e00ff */
[----:B------:R-:W-:Y:S02]  /*3670*/  IMAD.MOV.U32 R11, RZ, RZ, 0x1f ;  /* 0x0000001fff0b7424 */ /* 0x000fe400078e00ff */
[----:B------:R-:W-:-:S07]  /*3680*/  IMAD.MOV.U32 R6, RZ, RZ, -0x1 ;  /* 0xffffffffff067424 */ /* 0x000fce00078e00ff */
[----:B01----:R-:W-:Y:S05]  /*3690*/  WARPSYNC.COLLECTIVE R6, `(.L_x_4606) ;  /* 0x0000000006087348 */ /* 0x003fea0003c00000 */
[----:B-1----:R1:W2:Y:S02]  /*36a0*/  SHFL.DOWN P0, R9, R2, R7, R11 ;  /* 0x0800000702097389 */ /* 0x0022a4000000000b */
[----:B012---:R-:W-:Y:S01]  /*36b0*/  ENDCOLLECTIVE ;  /* 0x000000000000791b */ /* 0x007fe20003800000 */
.L_x_4606:
[----:B------:R-:W-:Y:S02]  /*36c0*/  IMAD.MOV.U32 R7, RZ, RZ, 0x2 ;  /* 0x00000002ff077424 */ /* 0x000fe400078e00ff */
[----:B------:R-:W-:-:S05]  /*36d0*/  IMAD.MOV.U32 R5, RZ, RZ, R9 ;  /* 0x000000ffff057224 */ /* 0x000fca00078e0009 */
[----:B------:R-:W-:-:S05]  /*36e0*/  FMNMX R5, R5, R2, !PT ;  /* 0x0000000205057209 */ /* 0x000fca0007800000 */
[----:B------:R-:W-:-:S07]  /*36f0*/  IMAD.MOV.U32 R2, RZ, RZ, R5 ;  /* 0x000000ffff027224 */ /* 0x000fce00078e0005 */
[----:B------:R-:W-:Y:S05]  /*3700*/  WARPSYNC.COLLECTIVE R6, `(.L_x_4607) ;  /* 0x0000000006087348 */ /* 0x000fea0003c00000 */
[----:B------:R0:W1:Y:S02]  /*3710*/  SHFL.DOWN P0, R9, R2, R7, R11 ;  /* 0x0800000702097389 */ /* 0x000064000000000b */
[----:B01----:R-:W-:Y:S01]  /*3720*/  ENDCOLLECTIVE ;  /* 0x000000000000791b */ /* 0x003fe20003800000 */
.L_x_4607:
[----:B------:R-:W-:Y:S02]  /*3730*/  IMAD.MOV.U32 R7, RZ, RZ, 0x1 ;  /* 0x00000001ff077424 */ /* 0x000fe400078e00ff */
[----:B------:R-:W-:-:S05]  /*3740*/  IMAD.MOV.U32 R4, RZ, RZ, R9 ;  /* 0x000000ffff047224 */ /* 0x000fca00078e0009 */
[----:B------:R-:W-:-:S05]  /*3750*/  FMNMX R4, R5, R4, !PT ;  /* 0x0000000405047209 */ /* 0x000fca0007800000 */
[----:B------:R-:W-:-:S07]  /*3760*/  IMAD.MOV.U32 R2, RZ, RZ, R4 ;  /* 0x000000ffff027224 */ /* 0x000fce00078e0004 */
[----:B------:R-:W-:Y:S05]  /*3770*/  WARPSYNC.COLLECTIVE R6, `(.L_x_4608) ;  /* 0x0000000006087348 */ /* 0x000fea0003c00000 */
[----:B------:R0:W1:Y:S02]  /*3780*/  SHFL.DOWN P0, R9, R2, R7, R11 ;  /* 0x0800000702097389 */ /* 0x000064000000000b */
[----:B01----:R-:W-:Y:S01]  /*3790*/  ENDCOLLECTIVE ;  /* 0x000000000000791b */ /* 0x003fe20003800000 */
.L_x_4608:
[----:B------:R-:W-:Y:S05]  /*37a0*/  BRA `(.L_x_4609) ;  /* 0xfffffffc00347947 */ /* 0x000fea000383ffff */
        .weak           $__internal_74_$__cuda_sm20_div_u64
        .type           $__internal_74_$__cuda_sm20_div_u64,@function
        .size           $__internal_74_$__cuda_sm20_div_u64,($__internal_75_$__cuda_sm20_rcp_rn_f32_slowpath - $__internal_74_$__cuda_sm20_div_u64)
$__internal_74_$__cuda_sm20_div_u64:
        /* <DEDUP_REMOVED lines=67> */
[----:B------:R-:W-:Y:S06]  /*3be0*/  RET.REL.NODEC R10 `(_ZN18transformer_engine6detail32dgated_act_cast_transpose_kernelILi2ELi2Ef13__nv_bfloat166__halfNS_5EmptyEXadL_ZNS_6dsreluIffEET_T0_RKS4_EEXadL_ZNS_5sreluIffEES6_S7_S9_EEEEvPKT2_SD_PT3_SF_PKT1_PSG_SJ_mmm) ;  /* 0xffffffc40a047950 */ /* 0x000fec0003c3ffff */
        .weak           $__internal_75_$__cuda_sm20_rcp_rn_f32_slowpath
        .type           $__internal_75_$__cuda_sm20_rcp_rn_f32_slowpath,@function
        .size           $__internal_75_$__cuda_sm20_rcp_rn_f32_slowpath,(.L_x_34560 - $__internal_75_$__cuda_sm20_rcp_rn_f32_slowpath)
$__internal_75_$__cuda_sm20_rcp_rn_f32_slowpath:
        /* <DEDUP_REMOVED lines=15> */
.L_x_4610:
        /* <DEDUP_REMOVED lines=33> */
.L_x_4612:
[----:B------:R0:W1:Y:S02]  /*3ef0*/  MUFU.RCP R2, R0 ;  /* 0x0000000000027308 */ /* 0x0000640000001000 */
.L_x_4611:
[----:B-1-3--:R-:W-:Y:S02]  /*3f00*/  IMAD.MOV.U32 R5, RZ, RZ, R2 ;  /* 0x000000ffff057224 */ /* 0x00afe400078e0002 */
[----:B------:R-:W-:Y:S02]  /*3f10*/  IMAD.MOV.U32 R2, RZ, RZ, R7 ;  /* 0x000000ffff027224 */ /* 0x000fe400078e0007 */
[----:B------:R-:W-:-:S04]  /*3f20*/  IMAD.MOV.U32 R3, RZ, RZ, 0x0 ;  /* 0x00000000ff037424 */ /* 0x000fc800078e00ff */
[----:B0-2---:R-:W-:Y:S05]  /*3f30*/  RET.REL.NODEC R2 `(_ZN18transformer_engine6detail32dgated_act_cast_transpose_kernelILi2ELi2Ef13__nv_bfloat166__halfNS_5EmptyEXadL_ZNS_6dsreluIffEET_T0_RKS4_EEXadL_ZNS_5sreluIffEES6_S7_S9_EEEEvPKT2_SD_PT3_SF_PKT1_PSG_SJ_mmm) ;  /* 0xffffffc002307950 */ /* 0x005fea0003c3ffff */
.L_x_4613:
        /* <DEDUP_REMOVED lines=12> */
.L_x_34560:


//--------------------- .text._ZN18transformer_engine6detail43dgated_act_cast_transpose_kernel_notalignedILi2ELi1Ef13__nv_bfloat16fNS_5EmptyEXadL_ZNS_6dsreluIffEET_T0_RKS3_EEXadL_ZNS_5sreluIffEES5_S6_S8_EEEEvPKT2_SC_PT3_SE_PKT1_PSF_SI_mmm --------------------------
	.section	.text._ZN18transformer_engine6detail43dgated_act_cast_transpose_kernel_notalignedILi2ELi1Ef13__nv_bfloat16fNS_5EmptyEXadL_ZNS_6dsreluIffEET_T0_RKS3_EEXadL_ZNS_5sreluIffEES5_S6_S8_EEEEvPKT2_SC_PT3_SE_PKT1_PSF_SI_mmm,"ax",@progbits
	.align	128
        .global         _ZN18transformer_engine6detail43dgated_act_cast_transpose_kernel_notalignedILi2ELi1Ef13__nv_bfloat16fNS_5EmptyEXadL_ZNS_6dsreluIffEET_T0_RKS3_EEXadL_ZNS_5sreluIffEES5_S6_S8_EEEEvPKT2_SC_PT3_SE_PKT1_PSF_SI_mmm
        .type           _ZN18transformer_engine6detail43dgated_act_cast_transpose_kernel_notalignedILi2ELi1Ef13__nv_bfloat16fNS_5EmptyEXadL_ZNS_6dsreluIffEET_T0_RKS3_EEXadL_ZNS_5sreluIffEES5_S6_S8_EEEEvPKT2_SC_PT3_SE_PKT1_PSF_SI_mmm,@function
        .size           _ZN18transformer_engine6detail43dgated_act_cast_transpose_kernel_notalignedILi2ELi1Ef13__nv_bfloat16fNS_5EmptyEXadL_ZNS_6dsreluIffEET_T0_RKS3_EEXadL_ZNS_5sreluIffEES5_S6_S8_EEEEvPKT2_SC_PT3_SE_PKT1_PSF_SI_mmm,(.L_x_34562 - _ZN18transformer_engine6detail43dgated_act_cast_transpose_kernel_notalignedILi2ELi1Ef13__nv_bfloat16fNS_5EmptyEXadL_ZNS_6dsreluIffEET_T0_RKS3_EEXadL_ZNS_5sreluIffEES5_S6_S8_EEEEvPKT2_SC_PT3_SE_PKT1_PSF_SI_mmm)
        .other          _ZN18transformer_engine6detail43dgated_act_cast_transpose_kernel_notalignedILi2ELi1Ef13__nv_bfloat16fNS_5EmptyEXadL_ZNS_6dsreluIffEET_T0_RKS3_EEXadL_ZNS_5sreluIffEES5_S6_S8_EEEEvPKT2_SC_PT3_SE_PKT1_PSF_SI_mmm,@"STO_CUDA_ENTRY STV_DEFAULT"
_ZN18transformer_engine6detail43dgated_act_cast_transpose_kernel_notalignedILi2ELi1Ef13__nv_bfloat16fNS_5EmptyEXadL_ZNS_6dsreluIffEET_T0_RKS3_EEXadL_ZNS_5sreluIffEES5_S6_S8_EEEEvPKT2_SC_PT3_SE_PKT1_PSF_SI_mmm:
.text._ZN18transformer_engine6detail43dgated_act_cast_transpose_kernel_notalignedILi2ELi1Ef13__nv_bfloat16fNS_5EmptyEXadL_ZNS_6dsreluIffEET_T0_RKS3_EEXadL_ZNS_5sreluIffEES5_S6_S8_EEEEvPKT2_SC_PT3_SE_PKT1_PSF_SI_mmm:
        /* <DEDUP_REMOVED lines=19> */
[----:B------:R-:W-:Y:S05]  /*0130*/  CALL.REL.NOINC `($__internal_76_$__cuda_sm20_div_u64) ;  /* 0x0000004400987944 */ /* 0x000fea0003c00000 */
        /* <DEDUP_REMOVED lines=9> */
.L_x_4614:
        /* <DEDUP_REMOVED lines=22> */
.L_x_4615:
[----:B------:R-:W-:Y:S01]  /*0330*/  ULDC.64 UR4, c[0x0][0x230] ;  /* 0x00008c0000047ab9 */ /* 0x000fe20000000a00 */
[----:B------:R-:W0:Y:S01]  /*0340*/  LDC.64 R24, c[0x0][0x248] ;  /* 0x00009200ff187b82 */ /* 0x000e220000000a00 */
[----:B------:R-:W-:Y:S01]  /*0350*/  ISETP.NE.U32.AND P0, PT, RZ, UR4, PT ;  /* 0x00000004ff007c0c */ /* 0x000fe2000bf05070 */
[----:B------:R-:W-:Y:S01]  /*0360*/  IMAD.MOV.U32 R8, RZ, RZ, 0x3f800000 ;  /* 0x3f800000ff087424 */ /* 0x000fe200078e00ff */
[----:B------:R-:W-:Y:S01]  /*0370*/  ULDC.64 UR10, c[0x0][0x250] ;  /* 0x00009400000a7ab9 */ /* 0x000fe20000000a00 */
[----:B------:R-:W-:Y:S01]  /*0380*/  ULDC.64 UR6, c[0x0][0x208] ;  /* 0x0000820000067ab9 */ /* 0x000fe20000000a00 */
[----:B------:R-:W-:Y:S02]  /*0390*/  ISETP.NE.AND.EX P0, PT, RZ, UR5, PT, P0 ;  /* 0x00000005ff007c0c */ /* 0x000fe4000bf05300 */
[----:B------:R-:W-:Y:S02]  /*03a0*/  SHF.L.U64.HI R0, R22, 0x5, R23 ;  /* 0x0000000516007819 */ /* 0x000fe40000010217 */
[----:B------:R-:W-:-:S02]  /*03b0*/  SHF.R.U32.HI R7, RZ, 0x3, R12 ;  /* 0x00000003ff077819 */ /* 0x000fc4000001160c */
[C-C-:B------:R-:W-:Y:S01]  /*03c0*/  SHF.L.U64.HI R13, R10.reuse, 0x5, R9.reuse ;  /* 0x000000050a0d7819 */ /* 0x140fe20000010209 */
[----:B------:R-:W-:Y:S01]  /*03d0*/  IMAD.SHL.U32 R48, R10, 0x2, RZ ;  /* 0x000000020a307824 */ /* 0x000fe200078e00ff */
[----:B------:R-:W-:Y:S02]  /*03e0*/  LEA R4, P1, -R22, UR10, 0x5 ;  /* 0x0000000a16047c11 */ /* 0x000fe4000f8229ff */
[----:B------:R-:W-:Y:S01]  /*03f0*/  SHF.L.U64.HI R49, R10, 0x1, R9 ;  /* 0x000000010a317819 */ /* 0x000fe20000010209 */
[----:B------:R-:W-:Y:S01]  /*0400*/  IMAD.MOV.U32 R14, RZ, RZ, R10 ;  /* 0x000000ffff0e7224 */ /* 0x000fe200078e000a */
[----:B------:R-:W-:Y:S01]  /*0410*/  ULDC.64 UR4, c[0x0][0x210] ;  /* 0x0000840000047ab9 */ /* 0x000fe20000000a00 */
[----:B------:R-:W1:Y:S01]  /*0420*/  @P0 LDC.64 R2, c[0x0][0x230] ;  /* 0x00008c00ff020b82 */ /* 0x000e620000000a00 */
[----:B------:R-:W-:Y:S02]  /*0430*/  IADD3.X R0, ~R0, UR11, RZ, P1, !PT ;  /* 0x0000000b00007c10 */ /* 0x000fe40008ffe5ff */
[----:B0-----:R-:W-:-:S02]  /*0440*/  SHF.R.U64 R26, R24, 0x1, R25 ;  /* 0x00000001181a7819 */ /* 0x001fc40000001219 */
[----:B------:R-:W-:Y:S02]  /*0450*/  SHF.R.U32.HI R27, RZ, 0x1, R25 ;  /* 0x00000001ff1b7819 */ /* 0x000fe40000011619 */
[----:B------:R-:W-:-:S04]  /*0460*/  ISETP.LT.U32.AND P1, PT, R4, 0x20, PT ;  /* 0x000000200400780c */ /* 0x000fc80003f21070 */
[----:B------:R-:W-:Y:S01]  /*0470*/  ISETP.LT.U32.AND.EX P1, PT, R0, RZ, PT, P1 ;  /* 0x000000ff0000720c */ /* 0x000fe20003f21110 */
[----:B-1----:R0:W5:Y:S01]  /*0480*/  @P0 LDG.E R8, desc[UR6][R2.64] ;  /* 0x0000000602080981 */ /* 0x002162000c1e1900 */
[----:B------:R-:W-:Y:S01]  /*0490*/  LEA R5, P0, -R10, R26, 0x5 ;  /* 0x0000001a0a057211 */ /* 0x000fe200078029ff */
[-C--:B------:R-:W-:Y:S01]  /*04a0*/  IMAD R0, R23, R24.reuse, RZ ;  /* 0x0000001817007224 */ /* 0x080fe200078e02ff */
[----:B------:R-:W-:Y:S01]  /*04b0*/  SEL R4, R4, 0x20, P1 ;  /* 0x0000002004047807 */ /* 0x000fe20000800000 */
[C---:B------:R-:W-:Y:S01]  /*04c0*/  IMAD.WIDE.U32 R48, R22.reuse, R24, R48 ;  /* 0x0000001816307225 */ /* 0x040fe200078e0030 */
[----:B------:R-:W-:Y:S03]  /*04d0*/  BSSY B0, `(.L_x_4616) ;  /* 0x0000036000007945 */ /* 0x000fe60003800000 */
[----:B------:R-:W-:Y:S01]  /*04e0*/  IMAD R17, R22, R25, R0 ;  /* 0x0000001916117224 */ /* 0x000fe200078e0200 */
[----:B0-----:R-:W-:Y:S01]  /*04f0*/  LOP3.LUT R3, R7, 0x1ffffffc, RZ, 0xc0, !PT ;  /* 0x1ffffffc07037812 */ /* 0x001fe200078ec0ff */
[----:B------:R-:W-:Y:S01]  /*0500*/  IMAD.X R2, R27, 0x1, ~R13, P0 ;  /* 0x000000011b027824 */ /* 0x000fe200000e0e0d */
[----:B------:R-:W-:Y:S01]  /*0510*/  ISETP.LT.U32.AND P0, PT, R5, 0x20, PT ;  /* 0x000000200500780c */ /* 0x000fe20003f01070 */
[----:B------:R-:W-:Y:S01]  /*0520*/  IMAD.MOV.U32 R15, RZ, RZ, R9 ;  /* 0x000000ffff0f7224 */ /* 0x000fe200078e0009 */
[----:B------:R-:W-:Y:S01]  /*0530*/  LOP3.LUT R7, R7, 0x1c, RZ, 0xc0, !PT ;  /* 0x0000001c07077812 */ /* 0x000fe200078ec0ff */
[----:B------:R-:W-:Y:S01]  /*0540*/  IMAD.IADD R6, R12, 0x1, -R3 ;  /* 0x000000010c067824 */ /* 0x000fe200078e0a03 */
[----:B------:R-:W-:Y:S01]  /*0550*/  ISETP.LT.U32.AND.EX P0, PT, R2, RZ, PT, P0 ;  /* 0x000000ff0200720c */ /* 0x000fe20003f01100 */
[----:B------:R-:W-:Y:S01]  /*0560*/  IMAD.IADD R13, R17, 0x1, R49 ;  /* 0x00000001110d7824 */ /* 0x000fe200078e0231 */
[C---:B------:R-:W-:Y:S01]  /*0570*/  ISETP.GE.U32.AND P1, PT, R7.reuse, R4, PT ;  /* 0x000000040700720c */ /* 0x040fe20003f26070 */
[----:B------:R-:W-:Y:S01]  /*0580*/  VIADD R3, R7, 0x1 ;  /* 0x0000000107037836 */ /* 0x000fe20000000000 */
[C---:B------:R-:W-:Y:S01]  /*0590*/  LOP3.LUT R34, R6.reuse, 0x1f, RZ, 0xc0, !PT ;  /* 0x0000001f06227812 */ /* 0x040fe200078ec0ff */
[----:B------:R-:W-:Y:S01]  /*05a0*/  VIADD R2, R6, 0xffffffff ;  /* 0xffffffff06027836 */ /* 0x000fe20000000000 */
[----:B------:R-:W-:Y:S01]  /*05b0*/  SEL R5, R5, 0x20, P0 ;  /* 0x0000002005057807 */ /* 0x000fe20000000000 */
[----:B------:R-:W-:Y:S01]  /*05c0*/  IMAD.WIDE.U32 R28, R22, R24, R14 ;  /* 0x00000018161c7225 */ /* 0x000fe200078e000e */
[----:B------:R-:W-:-:S02]  /*05d0*/  ISETP.GE.U32.AND P0, PT, R3, R4, PT ;  /* 0x000000040300720c */ /* 0x000fc40003f06070 */
[----:B------:R-:W-:Y:S01]  /*05e0*/  LOP3.LUT R2, R2, 0x1f, RZ, 0xc0, !PT ;  /* 0x0000001f02027812 */ /* 0x000fe200078ec0ff */
[----:B------:R-:W-:Y:S01]  /*05f0*/  IMAD.IADD R0, R29, 0x1, R17 ;  /* 0x000000011d007824 */ /* 0x000fe200078e0211 */
[-C--:B------:R-:W-:Y:S02]  /*0600*/  ISETP.LT.U32.AND P1, PT, R34, R5.reuse, !P1 ;  /* 0x000000052200720c */ /* 0x080fe40004f21070 */
[----:B------:R-:W-:Y:S02]  /*0610*/  ISETP.LT.U32.AND P0, PT, R2, R5, !P0 ;  /* 0x000000050200720c */ /* 0x000fe40004701070 */
[----:B------:R-:W-:-:S04]  /*0620*/  LEA R49, P2, R48, UR4, 0x6 ;  /* 0x0000000430317c11 */ /* 0x000fc8000f8430ff */
[----:B------:R-:W-:-:S05]  /*0630*/  LEA.HI.X R48, R48, UR5, R13, 0x6, P2 ;  /* 0x0000000530307c11 */ /* 0x000fca00090f340d */
[----:B------:R-:W-:Y:S02]  /*0640*/  @!P1 IMAD.MOV.U32 R14, RZ, RZ, RZ ;  /* 0x000000ffff0e9224 */ /* 0x000fe400078e00ff */
[----:B------:R-:W-:Y:S01]  /*0650*/  @!P1 IMAD.MOV.U32 R36, RZ, RZ, RZ ;  /* 0x000000ffff249224 */ /* 0x000fe200078e00ff */
[----:B------:R-:W-:Y:S01]  /*0660*/  @!P0 CS2R R16, SRZ ;  /* 0x0000000000108805 */ /* 0x000fe2000001ff00 */
[----:B------:R-:W-:Y:S02]  /*0670*/  @!P0 IMAD.MOV.U32 R15, RZ, RZ, RZ ;  /* 0x000000ffff0f8224 */ /* 0x000fe400078e00ff */
[----:B------:R-:W-:Y:S01]  /*0680*/  @!P1 IMAD.MOV.U32 R13, RZ, RZ, RZ ;  /* 0x000000ffff0d9224 */ /* 0x000fe200078e00ff */
[----:B------:R-:W-:Y:S06]  /*0690*/  @!P1 BRA `(.L_x_4617) ;  /* 0x0000000000649947 */ /* 0x000fec0003800000 */
[----:B------:R-:W-:Y:S01]  /*06a0*/  IMAD.MOV.U32 R35, RZ, RZ, RZ ;  /* 0x000000ffff237224 */ /* 0x000fe200078e00ff */
[----:B------:R-:W-:Y:S01]  /*06b0*/  ULDC.64 UR4, c[0x0][0x218] ;  /* 0x0000860000047ab9 */ /* 0x000fe20000000a00 */
[C---:B------:R-:W-:Y:S01]  /*06c0*/  IMAD.SHL.U32 R14, R28.reuse, 0x40, RZ ;  /* 0x000000401c0e7824 */ /* 0x040fe200078e00ff */
[----:B------:R-:W-:Y:S01]  /*06d0*/  SHF.L.U64.HI R39, R28, 0x6, R0 ;  /* 0x000000061c277819 */ /* 0x000fe20000010200 */
[----:B------:R-:W-:-:S03]  /*06e0*/  IMAD.WIDE.U32 R32, R7, R24, R34 ;  /* 0x0000001807207225 */ /* 0x000fc600078e0022 */
[----:B------:R-:W-:Y:S01]  /*06f0*/  LEA R38, P2, R14, UR4, 0x1 ;  /* 0x000000040e267c11 */ /* 0x000fe2000f8408ff */
[----:B------:R-:W-:Y:S02]  /*0700*/  IMAD R13, R7, R25, R33 ;  /* 0x00000019070d7224 */ /* 0x000fe400078e0221 */
[----:B------:R-:W-:Y:S01]  /*0710*/  IMAD.SHL.U32 R33, R32, 0x4, RZ ;  /* 0x0000000420217824 */ /* 0x000fe200078e00ff */
[----:B------:R-:W-:Y:S01]  /*0720*/  LEA.HI.X R39, R14, UR5, R39, 0x1, P2 ;  /* 0x000000050e277c11 */ /* 0x000fe200090f0c27 */
[----:B------:R-:W-:Y:S01]  /*0730*/  IMAD R41, R27, R7, RZ ;  /* 0x000000071b297224 */ /* 0x000fe200078e02ff */
[----:B------:R-:W-:Y:S01]  /*0740*/  SHF.L.U64.HI R14, R32, 0x2, R13 ;  /* 0x00000002200e7819 */ /* 0x000fe2000001020d */
[----:B------:R-:W-:Y:S01]  /*0750*/  IMAD.WIDE.U32 R18, R7, R26, R34 ;  /* 0x0000001a07127225 */ /* 0x000fe200078e0022 */
[----:B------:R-:W-:-:S03]  /*0760*/  IADD3 R36, P3, R33, R38, RZ ;  /* 0x0000002621247210 */ /* 0x000fc60007f7e0ff */
[----:B------:R-:W-:Y:S01]  /*0770*/  IMAD.SHL.U32 R37, R25, 0x2, RZ ;  /* 0x0000000219257824 */ /* 0x000fe200078e00ff */
[----:B------:R-:W-:Y:S01]  /*0780*/  LEA R32, P2, R18, R49, 0x2 ;  /* 0x0000003112207211 */ /* 0x000fe200078410ff */
[----:B------:R-:W-:-:S04]  /*0790*/  IMAD.WIDE.U32 R30, R24, 0x2, RZ ;  /* 0x00000002181e7825 */ /* 0x000fc800078e00ff */
[----:B------:R-:W-:Y:S01]  /*07a0*/  IMAD.IADD R19, R19, 0x1, R41 ;  /* 0x0000000113137824 */ /* 0x000fe200078e0229 */
[----:B------:R-:W-:Y:S01]  /*07b0*/  IADD3 R30, P4, P5, R33, R38, R30 ;  /* 0x00000026211e7210 */ /* 0x000fe20007d9e01e */
[----:B------:R-:W-:Y:S02]  /*07c0*/  IMAD.IADD R13, R31, 0x1, R37 ;  /* 0x000000011f0d7824 */ /* 0x000fe400078e0225 */
[----:B------:R-:W-:Y:S01]  /*07d0*/  IMAD.X R37, R14, 0x1, R39, P3 ;  /* 0x000000010e257824 */ /* 0x000fe200018e0627 */
[----:B------:R-:W-:Y:S02]  /*07e0*/  LEA.HI.X R33, R18, R48, R19, 0x2, P2 ;  /* 0x0000003012217211 */ /* 0x000fe400010f1413 */
[----:B------:R-:W-:Y:S02]  /*07f0*/  IADD3.X R31, R14, R39, R13, P4, P5 ;  /* 0x000000270e1f7210 */ /* 0x000fe400027ea40d */
[----:B------:R0:W5:Y:S04]  /*0800*/  LDG.E R36, desc[UR6][R36.64] ;  /* 0x0000000624247981 */ /* 0x000168000c1e1900 */
[----:B------:R0:W5:Y:S04]  /*0810*/  LDG.E R14, desc[UR6][R32.64] ;  /* 0x00000006200e7981 */ /* 0x000168000c1e1900 */
[----:B------:R0:W5:Y:S02]  /*0820*/  LDG.E R13, desc[UR6][R30.64] ;  /* 0x000000061e0d7981 */ /* 0x000164000c1e1900 */
.L_x_4617:
[----:B------:R-:W-:Y:S05]  /*0830*/  BSYNC B0 ;  /* 0x0000000000007941 */ /* 0x000fea0003800000 */
.L_x_4616:
[----:B------:R-:W-:Y:S04]  /*0840*/  BSSY B0, `(.L_x_4618) ;  /* 0x000001c000007945 */ /* 0x000fe80003800000 */
[----:B------:R-:W-:Y:S05]  /*0850*/  @!P0 BRA `(.L_x_4619) ;  /* 0x0000000000688947 */ /* 0x000fea0003800000 */
[----:B0-----:R-:W-:Y:S01]  /*0860*/  LOP3.LUT R31, R25, 0x7fffffff, RZ, 0xc0, !PT ;  /* 0x7fffffff191f7812 */ /* 0x001fe200078ec0ff */
[----:B------:R-:W-:Y:S01]  /*0870*/  IMAD.MOV.U32 R30, RZ, RZ, R24 ;  /* 0x000000ffff1e7224 */ /* 0x000fe200078e0018 */
[----:B------:R-:W-:Y:S01]  /*0880*/  ULDC.64 UR4, c[0x0][0x218] ;  /* 0x0000860000047ab9 */ /* 0x000fe20000000a00 */
[----:B------:R-:W-:-:S04]  /*0890*/  IMAD.WIDE.U32 R16, R7, R26, R26 ;  /* 0x0000001a07107225 */ /* 0x000fc800078e001a */
[----:B------:R-:W-:-:S04]  /*08a0*/  IMAD.WIDE.U32 R18, R7, R24, R30 ;  /* 0x0000001807127225 */ /* 0x000fc800078e001e */
[-C--:B------:R-:W-:Y:S01]  /*08b0*/  IMAD R15, R31, R7.reuse, RZ ;  /* 0x000000071f0f7224 */ /* 0x080fe200078e02ff */
[C---:B------:R-:W-:Y:S01]  /*08c0*/  IADD3 R33, P2, R2.reuse, R18, RZ ;  /* 0x0000001202217210 */ /* 0x040fe20007f5e0ff */
[----:B------:R-:W-:Y:S01]  /*08d0*/  IMAD R37, R27, R7, RZ ;  /* 0x000000071b257224 */ /* 0x000fe200078e02ff */
[----:B------:R-:W-:-:S03]  /*08e0*/  IADD3 R31, P0, R2, R16, RZ ;  /* 0x00000010021f7210 */ /* 0x000fc60007f1e0ff */
[----:B------:R-:W-:Y:S01]  /*08f0*/  IMAD.X R16, R19, 0x1, R15, P2 ;  /* 0x0000000113107824 */ /* 0x000fe200010e060f */
[----:B------:R-:W-:Y:S01]  /*0900*/  LEA R18, P2, R28, UR4, 0x7 ;  /* 0x000000041c127c11 */ /* 0x000fe2000f8438ff */
[----:B------:R-:W-:Y:S01]  /*0910*/  IMAD.X R19, R37, 0x1, R17, P0 ;  /* 0x0000000125137824 */ /* 0x000fe200000e0611 */
[----:B------:R-:W-:Y:S02]  /*0920*/  LEA R30, P0, R31, R49, 0x2 ;  /* 0x000000311f1e7211 */ /* 0x000fe400078010ff */
[C---:B------:R-:W-:Y:S01]  /*0930*/  SHF.L.U64.HI R16, R33.reuse, 0x2, R16 ;  /* 0x0000000221107819 */ /* 0x040fe20000010210 */
[----:B------:R-:W-:Y:S01]  /*0940*/  IMAD.SHL.U32 R33, R33, 0x4, RZ ;  /* 0x0000000421217824 */ /* 0x000fe200078e00ff */
[-C--:B------:R-:W-:Y:S02]  /*0950*/  LEA R32, P3, R24, R18.reuse, 0x1 ;  /* 0x0000001218207211 */ /* 0x080fe400078608ff */
[----:B------:R-:W-:Y:S02]  /*0960*/  LEA.HI.X R17, R28, UR5, R0, 0x7, P2 ;  /* 0x000000051c117c11 */ /* 0x000fe400090f3c00 */
[----:B------:R-:W-:-:S02]  /*0970*/  IADD3 R18, P2, R33, R18, RZ ;  /* 0x0000001221127210 */ /* 0x000fc40007f5e0ff */
[----:B------:R-:W-:Y:S02]  /*0980*/  IADD3 R32, P4, R32, R33, RZ ;  /* 0x0000002120207210 */ /* 0x000fe40007f9e0ff */
[----:B------:R-:W-:Y:S02]  /*0990*/  LEA.HI.X R15, R24, R17, R25, 0x1, P3 ;  /* 0x00000011180f7211 */ /* 0x000fe400018f0c19 */
[----:B------:R-:W-:Y:S01]  /*09a0*/  LEA.HI.X R31, R31, R48, R19, 0x2, P0 ;  /* 0x000000301f1f7211 */ /* 0x000fe200000f1413 */
[----:B------:R-:W-:Y:S02]  /*09b0*/  IMAD.X R19, R16, 0x1, R17, P2 ;  /* 0x0000000110137824 */ /* 0x000fe400010e0611 */
[----:B------:R-:W-:Y:S02]  /*09c0*/  IMAD.X R33, R15, 0x1, R16, P4 ;  /* 0x000000010f217824 */ /* 0x000fe400020e0610 */
[----:B------:R1:W5:Y:S04]  /*09d0*/  LDG.E R15, desc[UR6][R30.64] ;  /* 0x000000061e0f7981 */ /* 0x000368000c1e1900 */
[----:B------:R1:W5:Y:S04]  /*09e0*/  LDG.E R16, desc[UR6][R18.64] ;  /* 0x0000000612107981 */ /* 0x000368000c1e1900 */
[----:B------:R1:W5:Y:S02]  /*09f0*/  LDG.E R17, desc[UR6][R32.64] ;  /* 0x0000000620117981 */ /* 0x000364000c1e1900 */
.L_x_4619:
[----:B------:R-:W-:Y:S05]  /*0a00*/  BSYNC B0 ;  /* 0x0000000000007941 */ /* 0x000fea0003800000 */
.L_x_4618:
[C---:B01---5:R-:W-:Y:S01]  /*0a10*/  IMAD.U32 R30, R36.reuse, 0x10000, RZ ;  /* 0x00010000241e7824 */ /* 0x063fe200078e00ff */
[----:B------:R-:W-:Y:S01]  /*0a20*/  PRMT R36, R36, 0x7632, R36 ;  /* 0x0000763224247816 */ /* 0x000fe20000000024 */
[C---:B------:R-:W-:Y:S01]  /*0a30*/  IMAD.U32 R39, R14.reuse, 0x10000, RZ ;  /* 0x000100000e277824 */ /* 0x040fe200078e00ff */
[----:B------:R-:W-:Y:S01]  /*0a40*/  PRMT R14, R14, 0x7632, R14 ;  /* 0x000076320e0e7816 */ /* 0x000fe2000000000e */
[C---:B------:R-:W-:Y:S01]  /*0a50*/  FADD R18, R30.reuse, R30 ;  /* 0x0000001e1e127221 */ /* 0x040fe20000000000 */
[C---:B------:R-:W-:Y:S01]  /*0a60*/  FMUL R19, R30.reuse, R30 ;  /* 0x0000001e1e137220 */ /* 0x040fe20000400000 */
[----:B------:R-:W-:Y:S01]  /*0a70*/  FSETP.GT.AND P0, PT, R30, RZ, PT ;  /* 0x000000ff1e00720b */ /* 0x000fe20003f04000 */
[----:B------:R-:W-:Y:S01]  /*0a80*/  IMAD.U32 R36, R36, 0x10000, RZ ;  /* 0x0001000024247824 */ /* 0x000fe200078e00ff */
[C---:B------:R-:W-:Y:S01]  /*0a90*/  ISETP.GE.U32.AND P2, PT, R7.reuse, R4, PT ;  /* 0x000000040700720c */ /* 0x040fe20003f46070 */
[----:B------:R-:W-:Y:S01]  /*0aa0*/  IMAD.U32 R31, R14, 0x10000, RZ ;  /* 0x000100000e1f7824 */ /* 0x000fe200078e00ff */
[----:B------:R-:W-:Y:S01]  /*0ab0*/  FMNMX R18, RZ, R18, !PT ;  /* 0x00000012ff127209 */ /* 0x000fe20007800000 */
[----:B------:R-:W-:Y:S01]  /*0ac0*/  VIADD R43, R7, 0x2 ;  /* 0x00000002072b7836 */ /* 0x000fe20000000000 */
[----:B------:R-:W-:Y:S01]  /*0ad0*/  FSEL R30, R19, RZ, P0 ;  /* 0x000000ff131e7208 */ /* 0x000fe20000000000 */
[----:B------:R-:W-:Y:S01]  /*0ae0*/  BSSY B0, `(.L_x_4620) ;  /* 0x0000024000007945 */ /* 0x000fe20003800000 */
[----:B------:R-:W-:Y:S01]  /*0af0*/  FSETP.GT.AND P4, PT, R36, RZ, PT ;  /* 0x000000ff2400720b */ /* 0x000fe20003f84000 */
[----:B------:R-:W-:Y:S01]  /*0b00*/  FMUL R18, R18, R39 ;  /* 0x0000002712127220 */ /* 0x000fe20000400000 */
[----:B------:R-:W-:Y:S01]  /*0b10*/  PRMT R19, R13, 0x7632, R19 ;  /* 0x000076320d137816 */ /* 0x000fe20000000013 */
[----:B------:R-:W-:Y:S01]  /*0b20*/  FMUL R39, R39, R30 ;  /* 0x0000001e27277220 */ /* 0x000fe20000400000 */
[C---:B------:R-:W-:Y:S01]  /*0b30*/  FADD R30, R36.reuse, R36 ;  /* 0x00000024241e7221 */ /* 0x040fe20000000000 */
[----:B------:R-:W-:Y:S01]  /*0b40*/  FMUL R36, R36, R36 ;  /* 0x0000002424247220 */ /* 0x000fe20000400000 */
[-C--:B------:R-:W-:Y:S01]  /*0b50*/  ISETP.GE.U32.AND P0, PT, R3, R4.reuse, PT ;  /* 0x000000040300720c */ /* 0x080fe20003f06070 */
[----:B------:R-:W-:Y:S01]  /*0b60*/  VIADD R3, R6, 0x1e ;  /* 0x0000001e06037836 */ /* 0x000fe20000000000 */
[----:B------:R-:W-:Y:S01]  /*0b70*/  ISETP.GE.U32.AND P3, PT, R43, R4, PT ;  /* 0x000000042b00720c */ /* 0x000fe20003f66070 */
[----:B------:R-:W-:Y:S01]  /*0b80*/  IMAD.U32 R13, R13, 0x10000, RZ ;  /* 0x000100000d0d7824 */ /* 0x000fe200078e00ff */
[----:B------:R-:W-:Y:S01]  /*0b90*/  FMNMX R30, RZ, R30, !PT ;  /* 0x0000001eff1e7209 */ /* 0x000fe20007800000 */
[----:B------:R-:W-:Y:S01]  /*0ba0*/  IMAD.U32 R51, R19, 0x10000, RZ ;  /* 0x0001000013337824 */ /* 0x000fe200078e00ff */
[----:B------:R-:W-:Y:S01]  /*0bb0*/  FSEL R36, R36, RZ, P4 ;  /* 0x000000ff24247208 */ /* 0x000fe20002000000 */
[----:B------:R-:W-:Y:S01]  /*0bc0*/  FMUL R13, R18, R13 ;  /* 0x0000000d120d7220 */ /* 0x000fe20000400000 */
[----:B------:R-:W-:Y:S01]  /*0bd0*/  LOP3.LUT R3, R3, 0x1f, RZ, 0xc0, !PT ;  /* 0x0000001f03037812 */ /* 0x000fe200078ec0ff */
[----:B------:R-:W-:Y:S01]  /*0be0*/  FMUL R30, R30, R31 ;  /* 0x0000001f1e1e7220 */ /* 0x000fe20000400000 */
[-C--:B------:R-:W-:Y:S01]  /*0bf0*/  ISETP.GE.U32.OR P2, PT, R34, R5.reuse, P2 ;  /* 0x000000052200720c */ /* 0x080fe20001746470 */
[----:B------:R-:W-:Y:S01]  /*0c00*/  FMUL R19, R31, R36 ;  /* 0x000000241f137220 */ /* 0x000fe20000400000 */
[----:B------:R-:W-:Y:S01]  /*0c10*/  ISETP.LT.U32.AND P3, PT, R3, R5, !P3 ;  /* 0x000000050300720c */ /* 0x000fe20005f61070 */
[----:B------:R-:W-:Y:S01]  /*0c20*/  FMUL R51, R30, R51 ;  /* 0x000000331e337220 */ /* 0x000fe20000400000 */
[-C--:B------:R-:W-:Y:S01]  /*0c30*/  FMUL R30, R39, R8.reuse ;  /* 0x00000008271e7220 */ /* 0x080fe20000400000 */
[-C--:B------:R-:W-:Y:S01]  /*0c40*/  FMUL R32, R13, R8.reuse ;  /* 0x000000080d207220 */ /* 0x080fe20000400000 */
[-C--:B------:R-:W-:Y:S01]  /*0c50*/  FMUL R31, R19, R8.reuse ;  /* 0x00000008131f7220 */ /* 0x080fe20000400000 */
[----:B------:R-:W-:Y:S01]  /*0c60*/  FMUL R33, R51, R8 ;  /* 0x0000000833217220 */ /* 0x000fe20000400000 */
[----:B------:R-:W-:Y:S07]  /*0c70*/  @!P1 BRA `(.L_x_4621) ;  /* 0x0000000000289947 */ /* 0x000fee0003800000 */
[----:B------:R-:W-:Y:S01]  /*0c80*/  IMAD.MOV.U32 R36, RZ, RZ, R34 ;  /* 0x000000ffff247224 */ /* 0x000fe200078e0022 */
[----:B------:R-:W-:Y:S01]  /*0c90*/  ULDC.64 UR4, c[0x0][0x220] ;  /* 0x0000880000047ab9 */ /* 0x000fe20000000a00 */
[----:B------:R-:W-:Y:S01]  /*0ca0*/  IMAD.MOV.U32 R37, RZ, RZ, RZ ;  /* 0x000000ffff257224 */ /* 0x000fe200078e00ff */
[----:B------:R-:W-:Y:S01]  /*0cb0*/  LEA R41, P1, R28, UR4, 0x8 ;  /* 0x000000041c297c11 */ /* 0x000fe2000f8240ff */
[----:B------:R-:W-:-:S03]  /*0cc0*/  IMAD.WIDE.U32 R36, R7, R24, R36 ;  /* 0x0000001807247225 */ /* 0x000fc600078e0024 */
[----:B------:R-:W-:Y:S01]  /*0cd0*/  LEA.HI.X R45, R28, UR5, R0, 0x8, P1 ;  /* 0x000000051c2d7c11 */ /* 0x000fe200088f4400 */
[----:B------:R-:W-:Y:S01]  /*0ce0*/  IMAD R14, R7, R25, R37 ;  /* 0x00000019070e7224 */ /* 0x000fe200078e0225 */
[----:B------:R-:W-:-:S04]  /*0cf0*/  LEA R40, P1, R36, R41, 0x3 ;  /* 0x0000002924287211 */ /* 0x000fc800078218ff */
[----:B------:R-:W-:-:S05]  /*0d00*/  LEA.HI.X R41, R36, R45, R14, 0x3, P1 ;  /* 0x0000002d24297211 */ /* 0x000fca00008f1c0e */
[----:B------:R0:W-:Y:S04]  /*0d10*/  STG.E.64 desc[UR6][R40.64], R32 ;  /* 0x0000002028007986 */ /* 0x0001e8000c101b06 */
.L_x_4621:
[----:B------:R-:W-:Y:S05]  /*0d20*/  BSYNC B0 ;  /* 0x0000000000007941 */ /* 0x000fea0003800000 */
.L_x_4620:
[----:B------:R-:W-:Y:S04]  /*0d30*/  BSSY B0, `(.L_x_4622) ;  /* 0x000000f000007945 */ /* 0x000fe80003800000 */
[----:B------:R-:W-:Y:S05]  /*0d40*/  @P2 BRA `(.L_x_4623) ;  /* 0x0000000000342947 */ /* 0x000fea0003800000 */
[----:B------:R-:W-:Y:S01]  /*0d50*/  ULDC.64 UR4, c[0x0][0x220] ;  /* 0x0000880000047ab9 */ /* 0x000fe20000000a00 */
[----:B------:R-:W-:Y:S01]  /*0d60*/  IMAD.WIDE.U32 R36, R24, 0x4, RZ ;  /* 0x0000000418247825 */ /* 0x000fe200078e00ff */
[----:B0-----:R-:W-:-:S03]  /*0d70*/  LEA R41, P1, R28, UR4, 0x8 ;  /* 0x000000041c297c11 */ /* 0x001fc6000f8240ff */
[----:B------:R-:W-:Y:S01]  /*0d80*/  IMAD.MOV.U32 R35, RZ, RZ, RZ ;  /* 0x000000ffff237224 */ /* 0x000fe200078e00ff */
[----:B------:R-:W-:Y:S01]  /*0d90*/  LEA.HI.X R14, R28, UR5, R0, 0x8, P1 ;  /* 0x000000051c0e7c11 */ /* 0x000fe200088f4400 */
[----:B------:R-:W-:Y:S01]  /*0da0*/  IMAD.SHL.U32 R45, R25, 0x4, RZ ;  /* 0x00000004192d7824 */ /* 0x000fe200078e00ff */
[----:B------:R-:W-:Y:S01]  /*0db0*/  IADD3 R41, P1, R41, R36, RZ ;  /* 0x0000002429297210 */ /* 0x000fe20007f3e0ff */
[----:B------:R-:W-:-:S03]  /*0dc0*/  IMAD.WIDE.U32 R34, R7, R24, R34 ;  /* 0x0000001807227225 */ /* 0x000fc600078e0022 */
[----:B------:R-:W-:Y:S01]  /*0dd0*/  IADD3.X R37, R14, R37, R45, P1, !PT ;  /* 0x000000250e257210 */ /* 0x000fe20000ffe42d */
[----:B------:R-:W-:Y:S01]  /*0de0*/  IMAD R18, R7, R25, R35 ;  /* 0x0000001907127224 */ /* 0x000fe200078e0223 */
[----:B------:R-:W-:-:S04]  /*0df0*/  LEA R36, P1, R34, R41, 0x3 ;  /* 0x0000002922247211 */ /* 0x000fc800078218ff */
[----:B------:R-:W-:-:S05]  /*0e00*/  LEA.HI.X R37, R34, R37, R18, 0x3, P1 ;  /* 0x0000002522257211 */ /* 0x000fca00008f1c12 */
[----:B------:R1:W-:Y:S04]  /*0e10*/  STG.E.64 desc[UR6][R36.64], R30 ;  /* 0x0000001e24007986 */ /* 0x0003e8000c101b06 */
.L_x_4623:
[----:B------:R-:W-:Y:S05]  /*0e20*/  BSYNC B0 ;  /* 0x0000000000007941 */ /* 0x000fea0003800000 */
.L_x_4622:
[----:B------:R-:W-:Y:S01]  /*0e30*/  BSSY B0, `(.L_x_4624) ;  /* 0x0000022000007945 */ /* 0x000fe20003800000 */
[----:B------:R-:W-:Y:S01]  /*0e40*/  LOP3.LUT R35, R25, 0x7fffffff, RZ, 0xc0, !PT ;  /* 0x7fffffff19237812 */ /* 0x000fe200078ec0ff */
[----:B------:R-:W-:Y:S01]  /*0e50*/  VIADD R53, R7, 0x3 ;  /* 0x0000000307357836 */ /* 0x000fe20000000000 */
[----:B------:R-:W-:Y:S01]  /*0e60*/  @!P3 CS2R R44, SRZ ;  /* 0x00000000002cb805 */ /* 0x000fe2000001ff00 */
[----:B------:R-:W-:Y:S01]  /*0e70*/  @!P3 IMAD.MOV.U32 R46, RZ, RZ, RZ ;  /* 0x000000ffff2eb224 */ /* 0x000fe200078e00ff */
[----:B------:R-:W-:Y:S06]  /*0e80*/  @!P3 BRA `(.L_x_4625) ;  /* 0x000000000070b947 */ /* 0x000fec0003800000 */
[----:B-1----:R-:W-:Y:S01]  /*0e90*/  LOP3.LUT R37, R25, 0x7fffffff, RZ, 0xc0, !PT ;  /* 0x7fffffff19257812 */ /* 0x002fe200078ec0ff */
[----:B------:R-:W-:Y:S01]  /*0ea0*/  IMAD.MOV.U32 R36, RZ, RZ, R24 ;  /* 0x000000ffff247224 */ /* 0x000fe200078e0018 */
[----:B------:R-:W-:Y:S01]  /*0eb0*/  ULDC.64 UR4, c[0x0][0x218] ;  /* 0x0000860000047ab9 */ /* 0x000fe20000000a00 */
[-C--:B------:R-:W-:Y:S01]  /*0ec0*/  IMAD R45, R27, R7.reuse, RZ ;  /* 0x000000071b2d7224 */ /* 0x080fe200078e02ff */
[----:B------:R-:W-:Y:S01]  /*0ed0*/  LEA R55, P3, R28, UR4, 0x7 ;  /* 0x000000041c377c11 */ /* 0x000fe2000f8638ff */
[----:B------:R-:W-:Y:S02]  /*0ee0*/  IMAD R47, R37, R7, RZ ;  /* 0x00000007252f7224 */ /* 0x000fe400078e02ff */
[----:B0-----:R-:W-:-:S04]  /*0ef0*/  IMAD.WIDE.U32 R40, R7, R24, R36 ;  /* 0x0000001807287225 */ /* 0x001fc800078e0024 */
[----:B------:R-:W-:Y:S01]  /*0f00*/  IMAD.IADD R47, R41, 0x1, R47 ;  /* 0x00000001292f7824 */ /* 0x000fe200078e022f */
[----:B------:R-:W-:Y:S01]  /*0f10*/  IADD3 R46, P1, P2, R3, R40, R24 ;  /* 0x00000028032e7210 */ /* 0x000fe20007a3e018 */
[----:B------:R-:W-:-:S03]  /*0f20*/  IMAD.WIDE.U32 R40, R7, R26, R26 ;  /* 0x0000001a07287225 */ /* 0x000fc600078e001a */
[----:B------:R-:W-:Y:S01]  /*0f30*/  IADD3.X R37, RZ, R47, R37, P1, P2 ;  /* 0x0000002fff257210 */ /* 0x000fe20000fe4425 */
[----:B------:R-:W-:Y:S01]  /*0f40*/  IMAD.IADD R45, R45, 0x1, R41 ;  /* 0x000000012d2d7824 */ /* 0x000fe200078e0229 */
[----:B------:R-:W-:Y:S02]  /*0f50*/  IADD3 R41, P1, P2, R3, R40, R26 ;  /* 0x0000002803297210 */ /* 0x000fe40007a3e01a */
[C---:B------:R-:W-:Y:S01]  /*0f60*/  SHF.L.U64.HI R14, R46.reuse, 0x2, R37 ;  /* 0x000000022e0e7819 */ /* 0x040fe20000010225 */
[----:B------:R-:W-:Y:S01]  /*0f70*/  IMAD.SHL.U32 R46, R46, 0x4, RZ ;  /* 0x000000042e2e7824 */ /* 0x000fe200078e00ff */
[----:B------:R-:W-:Y:S02]  /*0f80*/  LEA.HI.X R47, R28, UR5, R0, 0x7, P3 ;  /* 0x000000051c2f7c11 */ /* 0x000fe400098f3c00 */
[----:B------:R-:W-:Y:S02]  /*0f90*/  LEA R37, P4, R24, R55, 0x1 ;  /* 0x0000003718257211 */ /* 0x000fe400078808ff */
[----:B------:R-:W-:-:S02]  /*0fa0*/  IADD3.X R18, RZ, R45, R27, P1, P2 ;  /* 0x0000002dff127210 */ /* 0x000fc40000fe441b */
[C---:B------:R-:W-:Y:S02]  /*0fb0*/  IADD3 R36, P2, R46.reuse, R55, RZ ;  /* 0x000000372e247210 */ /* 0x040fe40007f5e0ff */
[----:B------:R-:W-:Y:S02]  /*0fc0*/  IADD3 R46, P3, R46, R37, RZ ;  /* 0x000000252e2e7210 */ /* 0x000fe40007f7e0ff */
[----:B------:R-:W-:Y:S01]  /*0fd0*/  LEA.HI.X R45, R24, R47, R25, 0x1, P4 ;  /* 0x0000002f182d7211 */ /* 0x000fe200020f0c19 */
[----:B------:R-:W-:Y:S01]  /*0fe0*/  IMAD.X R37, R14, 0x1, R47, P2 ;  /* 0x000000010e257824 */ /* 0x000fe200010e062f */
[----:B------:R-:W-:-:S03]  /*0ff0*/  LEA R40, P1, R41, R49, 0x2 ;  /* 0x0000003129287211 */ /* 0x000fc600078210ff */
[----:B------:R-:W-:Y:S01]  /*1000*/  IMAD.X R47, R14, 0x1, R45, P3 ;  /* 0x000000010e2f7824 */ /* 0x000fe200018e062d */
[----:B------:R-:W-:Y:S01]  /*1010*/  LEA.HI.X R41, R41, R48, R18, 0x2, P1 ;  /* 0x0000003029297211 */ /* 0x000fe200008f1412 */
[----:B------:R2:W5:Y:S04]  /*1020*/  LDG.E R45, desc[UR6][R36.64] ;  /* 0x00000006242d7981 */ /* 0x000568000c1e1900 */
[----:B------:R2:W5:Y:S04]  /*1030*/  LDG.E R44, desc[UR6][R40.64] ;  /* 0x00000006282c7981 */ /* 0x000568000c1e1900 */
[----:B------:R2:W5:Y:S02]  /*1040*/  LDG.E R46, desc[UR6][R46.64] ;  /* 0x000000062e2e7981 */ /* 0x000564000c1e1900 */
.L_x_4625:
[----:B------:R-:W-:Y:S05]  /*1050*/  BSYNC B0 ;  /* 0x0000000000007941 */ /* 0x000fea0003800000 */
.L_x_4624:
[----:B------:R-:W-:Y:S01]  /*1060*/  IMAD.MOV.U32 R34, RZ, RZ, R24 ;  /* 0x000000ffff227224 */ /* 0x000fe200078e0018 */
[----:B------:R-:W-:Y:S01]  /*1070*/  FMNMX R14, RZ, |R13|, !PT ;  /* 0x4000000dff0e7209 */ /* 0x000fe20007800000 */
[----:B------:R-:W-:Y:S01]  /*1080*/  IMAD.U32 R18, R16, 0x10000, RZ ;  /* 0x0001000010127824 */ /* 0x000fe200078e00ff */
[----:B------:R-:W-:Y:S01]  /*1090*/  ISETP.GE.U32.AND P1, PT, R53, R4, PT ;  /* 0x000000043500720c */ /* 0x000fe20003f26070 */
[----:B-12---:R-:W-:Y:S01]  /*10a0*/  IMAD.WIDE.U32 R36, R7, R24, R34 ;  /* 0x0000001807247225 */ /* 0x006fe200078e0022 */
[----:B0-----:R-:W-:-:S03]  /*10b0*/  FMNMX R40, |R51|, R14, !PT ;  /* 0x0000000e33287209 */ /* 0x001fc60007800200 */
[----:B------:R-:W-:Y:S01]  /*10c0*/  FADD R38, R18, R18 ;  /* 0x0000001212267221 */ /* 0x000fe20000000000 */
[----:B------:R-:W-:Y:S01]  /*10d0*/  ISETP.GE.U32.OR P0, PT, R2, R5, P0 ;  /* 0x000000050200720c */ /* 0x000fe20000706470 */
[----:B------:R-:W-:Y:S01]  /*10e0*/  IMAD R41, R35, R7, RZ ;  /* 0x0000000723297224 */ /* 0x000fe200078e02ff */
[----:B------:R-:W-:Y:S01]  /*10f0*/  IADD3 R13, P3, R36, R24, RZ ;  /* 0x00000018240d7210 */ /* 0x000fe20007f7e0ff */
[----:B------:R-:W-:Y:S01]  /*1100*/  IMAD.U32 R36, R15, 0x10000, RZ ;  /* 0x000100000f247824 */ /* 0x000fe200078e00ff */
[----:B------:R-:W-:Y:S01]  /*1110*/  PRMT R15, R16, 0x7632, R15 ;  /* 0x00007632100f7816 */ /* 0x000fe2000000000f */
[----:B------:R-:W-:Y:S01]  /*1120*/  BSSY B0, `(.L_x_4626) ;  /* 0x0000037000007945 */ /* 0x000fe20003800000 */
[----:B------:R-:W-:Y:S02]  /*1130*/  IADD3.X R14, R35, R37, R41, P3, !PT ;  /* 0x00000025230e7210 */ /* 0x000fe40001ffe429 */
[----:B------:R-:W-:Y:S02]  /*1140*/  FMNMX R37, RZ, R38, !PT ;  /* 0x00000026ff257209 */ /* 0x000fe40007800000 */
[----:B------:R-:W-:Y:S01]  /*1150*/  FMNMX R38, |R39|, R40, !PT ;  /* 0x0000002827267209 */ /* 0x000fe20007800200 */
[----:B------:R-:W-:Y:S01]  /*1160*/  VIADD R39, R6, 0x1d ;  /* 0x0000001d06277836 */ /* 0x000fe20000000000 */
[----:B------:R-:W-:Y:S01]  /*1170*/  FSETP.GT.AND P3, PT, R18, RZ, PT ;  /* 0x000000ff1200720b */ /* 0x000fe20003f64000 */
[----:B------:R-:W-:Y:S01]  /*1180*/  IMAD.U32 R40, R17, 0x10000, RZ ;  /* 0x0001000011287824 */ /* 0x000fe200078e00ff */
[----:B------:R-:W-:Y:S01]  /*1190*/  FMNMX R42, |R19|, R38, !PT ;  /* 0x00000026132a7209 */ /* 0x000fe20007800200 */
[C---:B------:R-:W-:Y:S01]  /*11a0*/  IMAD.U32 R19, R15.reuse, 0x10000, RZ ;  /* 0x000100000f137824 */ /* 0x040fe200078e00ff */
[----:B------:R-:W-:Y:S01]  /*11b0*/  PRMT R15, R15, 0x7632, R15 ;  /* 0x000076320f0f7816 */ /* 0x000fe2000000000f */
[----:B------:R-:W-:Y:S01]  /*11c0*/  FMUL R37, R37, R36 ;  /* 0x0000002425257220 */ /* 0x000fe20000400000 */
[----:B------:R-:W-:Y:S01]  /*11d0*/  LOP3.LUT R16, R39, 0x1f, RZ, 0xc0, !PT ;  /* 0x0000001f27107812 */ /* 0x000fe200078ec0ff */
[----:B------:R-:W-:Y:S01]  /*11e0*/  FADD R38, R19, R19 ;  /* 0x0000001313267221 */ /* 0x000fe20000000000 */
[----:B------:R-:W-:Y:S01]  /*11f0*/  PRMT R17, R17, 0x7632, R17 ;  /* 0x0000763211117816 */ /* 0x000fe20000000011 */
[----:B------:R-:W-:-:S02]  /*1200*/  IMAD.U32 R39, R15, 0x10000, RZ ;  /* 0x000100000f277824 */ /* 0x000fc400078e00ff */
[----:B------:R-:W-:Y:S01]  /*1210*/  FMUL R18, R18, R18 ;  /* 0x0000001212127220 */ /* 0x000fe20000400000 */
[C---:B------:R-:W-:Y:S01]  /*1220*/  FSETP.GT.AND P4, PT, R19.reuse, RZ, PT ;  /* 0x000000ff1300720b */ /* 0x040fe20003f84000 */
[----:B------:R-:W-:Y:S01]  /*1230*/  FMUL R19, R19, R19 ;  /* 0x0000001313137220 */ /* 0x000fe20000400000 */
[----:B------:R-:W-:Y:S01]  /*1240*/  FMNMX R38, RZ, R38, !PT ;  /* 0x00000026ff267209 */ /* 0x000fe20007800000 */
[----:B------:R-:W-:Y:S01]  /*1250*/  FMUL R37, R37, R40 ;  /* 0x0000002825257220 */ /* 0x000fe20000400000 */
[----:B------:R-:W-:Y:S01]  /*1260*/  ISETP.LT.U32.AND P1, PT, R16, R5, !P1 ;  /* 0x000000051000720c */ /* 0x000fe20004f21070 */
[----:B------:R-:W-:Y:S01]  /*1270*/  IMAD.U32 R17, R17, 0x10000, RZ ;  /* 0x0001000011117824 */ /* 0x000fe200078e00ff */
[----:B------:R-:W-:Y:S01]  /*1280*/  FSEL R15, R18, RZ, P3 ;  /* 0x000000ff120f7208 */ /* 0x000fe20001800000 */
[----:B------:R-:W-:Y:S01]  /*1290*/  FMUL R38, R38, R39 ;  /* 0x0000002726267220 */ /* 0x000fe20000400000 */
[----:B------:R-:W-:Y:S02]  /*12a0*/  FSEL R18, R19, RZ, P4 ;  /* 0x000000ff13127208 */ /* 0x000fe40002000000 */
[----:B------:R-:W-:Y:S01]  /*12b0*/  IADD3 R40, R12, 0x1e, -R7 ;  /* 0x0000001e0c287810 */ /* 0x000fe20007ffe807 */
[----:B------:R-:W-:Y:S01]  /*12c0*/  FMUL R41, R38, R17 ;  /* 0x0000001126297220 */ /* 0x000fe20000400000 */
[----:B------:R-:W-:-:S02]  /*12d0*/  FMNMX R38, R42, |R37|, !PT ;  /* 0x400000252a267209 */ /* 0x000fc40007800000 */
[----:B------:R-:W-:Y:S01]  /*12e0*/  ISETP.GE.U32.AND P2, PT, R43, R4, PT ;  /* 0x000000042b00720c */ /* 0x000fe20003f46070 */
[----:B------:R-:W-:Y:S01]  /*12f0*/  FMUL R43, R36, R15 ;  /* 0x0000000f242b7220 */ /* 0x000fe20000400000 */
[----:B------:R-:W-:Y:S01]  /*1300*/  FMUL R15, R39, R18 ;  /* 0x00000012270f7220 */ /* 0x000fe20000400000 */
[----:B------:R-:W-:Y:S01]  /*1310*/  LOP3.LUT R40, R40, 0x1f, RZ, 0xc0, !PT ;  /* 0x0000001f28287812 */ /* 0x000fe200078ec0ff */
[----:B------:R-:W-:Y:S01]  /*1320*/  @!P1 IMAD.MOV.U32 R47, RZ, RZ, RZ ;  /* 0x000000ffff2f9224 */ /* 0x000fe200078e00ff */
[----:B------:R-:W-:Y:S01]  /*1330*/  FMNMX R18, |R41|, R38, !PT ;  /* 0x0000002629127209 */ /* 0x000fe20007800200 */
[----:B------:R-:W-:Y:S01]  /*1340*/  FMUL R38, R37, R8 ;  /* 0x0000000825267220 */ /* 0x000fe20000400000 */
[----:B------:R-:W-:Y:S01]  /*1350*/  ISETP.GE.U32.OR P2, PT, R40, R5, P2 ;  /* 0x000000052800720c */ /* 0x000fe20001746470 */
[----:B------:R-:W-:Y:S01]  /*1360*/  @!P1 IMAD.MOV.U32 R17, RZ, RZ, RZ ;  /* 0x000000ffff119224 */ /* 0x000fe200078e00ff */
[----:B------:R-:W-:Y:S01]  /*1370*/  FMNMX R18, |R43|, R18, !PT ;  /* 0x000000122b127209 */ /* 0x000fe20007800200 */
[----:B------:R-:W-:-:S02]  /*1380*/  @!P1 IMAD.MOV.U32 R19, RZ, RZ, RZ ;  /* 0x000000ffff139224 */ /* 0x000fc400078e00ff */
[-C--:B------:R-:W-:Y:S01]  /*1390*/  FMUL R36, R43, R8.reuse ;  /* 0x000000082b247220 */ /* 0x080fe20000400000 */
[-C--:B------:R-:W-:Y:S01]  /*13a0*/  FMUL R37, R15, R8.reuse ;  /* 0x000000080f257220 */ /* 0x080fe20000400000 */
[----:B------:R-:W-:Y:S01]  /*13b0*/  FMUL R39, R41, R8 ;  /* 0x0000000829277220 */ /* 0x000fe20000400000 */
[----:B------:R-:W-:Y:S06]  /*13c0*/  @P0 BRA `(.L_x_4627) ;  /* 0x0000000000300947 */ /* 0x000fec0003800000 */
[----:B------:R-:W-:Y:S01]  /*13d0*/  LOP3.LUT R41, R25, 0x7fffffff, RZ, 0xc0, !PT ;  /* 0x7fffffff19297812 */ /* 0x000fe200078ec0ff */
[----:B------:R-:W-:Y:S01]  /*13e0*/  IMAD.MOV.U32 R40, RZ, RZ, R24 ;  /* 0x000000ffff287224 */ /* 0x000fe200078e0018 */
[----:B------:R-:W-:-:S03]  /*13f0*/  ULDC.64 UR4, c[0x0][0x220] ;  /* 0x0000880000047ab9 */ /* 0x000fc60000000a00 */
[----:B------:R-:W-:Y:S01]  /*1400*/  IMAD.WIDE.U32 R42, R7, R24, R40 ;  /* 0x00000018072a7225 */ /* 0x000fe200078e0028 */
[----:B------:R-:W-:-:S03]  /*1410*/  LEA R40, P4, R28, UR4, 0x8 ;  /* 0x000000041c287c11 */ /* 0x000fc6000f8840ff */
[----:B------:R-:W-:Y:S01]  /*1420*/  IMAD R41, R41, R7, RZ ;  /* 0x0000000729297224 */ /* 0x000fe200078e02ff */
[----:B------:R-:W-:-:S05]  /*1430*/  IADD3 R42, P3, R2, R42, RZ ;  /* 0x0000002a022a7210 */ /* 0x000fca0007f7e0ff */
[----:B------:R-:W-:Y:S01]  /*1440*/  IMAD.X R43, R43, 0x1, R41, P3 ;  /* 0x000000012b2b7824 */ /* 0x000fe200018e0629 */
[----:B------:R-:W-:Y:S02]  /*1450*/  LEA R40, P3, R42, R40, 0x3 ;  /* 0x000000282a287211 */ /* 0x000fe400078618ff */
[----:B------:R-:W-:-:S04]  /*1460*/  LEA.HI.X R41, R28, UR5, R0, 0x8, P4 ;  /* 0x000000051c297c11 */ /* 0x000fc8000a0f4400 */
[----:B------:R-:W-:-:S05]  /*1470*/  LEA.HI.X R41, R42, R41, R43, 0x3, P3 ;  /* 0x000000292a297211 */ /* 0x000fca00018f1c2b */
[----:B------:R0:W-:Y:S02]  /*1480*/  STG.E.64 desc[UR6][R40.64], R38 ;  /* 0x0000002628007986 */ /* 0x0001e4000c101b06 */
.L_x_4627:
[----:B------:R-:W-:Y:S05]  /*1490*/  BSYNC B0 ;  /* 0x0000000000007941 */ /* 0x000fea0003800000 */
.L_x_4626:
[----:B------:R-:W-:Y:S04]  /*14a0*/  BSSY B0, `(.L_x_4628) ;  /* 0x0000010000007945 */ /* 0x000fe80003800000 */
[----:B------:R-:W-:Y:S05]  /*14b0*/  @P0 BRA `(.L_x_4629) ;  /* 0x0000000000380947 */ /* 0x000fea0003800000 */
[----:B0-----:R-:W-:Y:S01]  /*14c0*/  LOP3.LUT R41, R25, 0x7fffffff, RZ, 0xc0, !PT ;  /* 0x7fffffff19297812 */ /* 0x001fe200078ec0ff */
[----:B------:R-:W-:Y:S01]  /*14d0*/  IMAD.MOV.U32 R40, RZ, RZ, R24 ;  /* 0x000000ffff287224 */ /* 0x000fe200078e0018 */
[----:B------:R-:W-:-:S03]  /*14e0*/  ULDC.64 UR4, c[0x0][0x220] ;  /* 0x0000880000047ab9 */ /* 0x000fc60000000a00 */
[----:B------:R-:W-:-:S04]  /*14f0*/  IMAD.WIDE.U32 R42, R7, R24, R40 ;  /* 0x00000018072a7225 */ /* 0x000fc800078e0028 */
[----:B------:R-:W-:Y:S01]  /*1500*/  IMAD R41, R41, R7, RZ ;  /* 0x0000000729297224 */ /* 0x000fe200078e02ff */
[----:B------:R-:W-:-:S05]  /*1510*/  IADD3 R42, P0, R2, R42, RZ ;  /* 0x0000002a022a7210 */ /* 0x000fca0007f1e0ff */
[----:B------:R-:W-:Y:S01]  /*1520*/  IMAD.X R43, R43, 0x1, R41, P0 ;  /* 0x000000012b2b7824 */ /* 0x000fe200000e0629 */
[----:B------:R-:W-:-:S04]  /*1530*/  LEA R41, P3, R28, UR4, 0x8 ;  /* 0x000000041c297c11 */ /* 0x000fc8000f8640ff */
[----:B------:R-:W-:Y:S02]  /*1540*/  LEA R40, P0, R24, R41, 0x2 ;  /* 0x0000002918287211 */ /* 0x000fe400078010ff */
[----:B------:R-:W-:-:S04]  /*1550*/  LEA.HI.X R41, R28, UR5, R0, 0x8, P3 ;  /* 0x000000051c297c11 */ /* 0x000fc800098f4400 */
[----:B------:R-:W-:Y:S02]  /*1560*/  LEA.HI.X R41, R24, R41, R25, 0x2, P0 ;  /* 0x0000002918297211 */ /* 0x000fe400000f1419 */
[----:B------:R-:W-:-:S04]  /*1570*/  LEA R40, P0, R42, R40, 0x3 ;  /* 0x000000282a287211 */ /* 0x000fc800078018ff */
[----:B------:R-:W-:-:S05]  /*1580*/  LEA.HI.X R41, R42, R41, R43, 0x3, P0 ;  /* 0x000000292a297211 */ /* 0x000fca00000f1c2b */
[----:B------:R1:W-:Y:S04]  /*1590*/  STG.E.64 desc[UR6][R40.64], R36 ;  /* 0x0000002428007986 */ /* 0x0003e8000c101b06 */
.L_x_4629:
[----:B------:R-:W-:Y:S05]  /*15a0*/  BSYNC B0 ;  /* 0x0000000000007941 */ /* 0x000fea0003800000 */
.L_x_4628:
[----:B------:R-:W-:Y:S04]  /*15b0*/  BSSY B0, `(.L_x_4630) ;  /* 0x000001b000007945 */ /* 0x000fe80003800000 */
[----:B------:R-:W-:Y:S05]  /*15c0*/  @!P1 BRA `(.L_x_4631) ;  /* 0x0000000000649947 */ /* 0x000fea0003800000 */
[----:B------:R-:W-:Y:S01]  /*15d0*/  IMAD R19, R27, R7, RZ ;  /* 0x000000071b137224 */ /* 0x000fe200078e02ff */
[----:B------:R-:W-:Y:S01]  /*15e0*/  IADD3 R17, P4, P5, R16, R13, R24 ;  /* 0x0000000d10117210 */ /* 0x000fe20007d9e018 */
[----:B01----:R-:W-:Y:S01]  /*15f0*/  IMAD.WIDE.U32 R40, R7, R26, R26 ;  /* 0x0000001a07287225 */ /* 0x003fe200078e001a */
[----:B------:R-:W-:Y:S02]  /*1600*/  ULDC.64 UR4, c[0x0][0x218] ;  /* 0x0000860000047ab9 */ /* 0x000fe40000000a00 */
[----:B------:R-:W-:Y:S01]  /*1610*/  LEA R51, P6, R28, UR4, 0x7 ;  /* 0x000000041c337c11 */ /* 0x000fe2000f8c38ff */
[----:B------:R-:W-:Y:S01]  /*1620*/  IMAD.IADD R41, R19, 0x1, R41 ;  /* 0x0000000113297824 */ /* 0x000fe200078e0229 */
[----:B------:R-:W-:Y:S01]  /*1630*/  IADD3 R19, P0, P3, R26, R40, R26 ;  /* 0x000000281a137210 */ /* 0x000fe20007b1e01a */
[----:B------:R-:W-:Y:S01]  /*1640*/  IMAD.SHL.U32 R42, R17, 0x4, RZ ;  /* 0x00000004112a7824 */ /* 0x000fe200078e00ff */
[----:B------:R-:W-:Y:S02]  /*1650*/  IADD3.X R40, RZ, R14, R35, P4, P5 ;  /* 0x0000000eff287210 */ /* 0x000fe400027ea423 */
[----:B------:R-:W-:-:S02]  /*1660*/  LEA.HI.X R52, R28, UR5, R0, 0x7, P6 ;  /* 0x000000051c347c11 */ /* 0x000fc4000b0f3c00 */
[----:B------:R-:W-:Y:S02]  /*1670*/  IADD3 R50, P5, R42, R51, RZ ;  /* 0x000000332a327210 */ /* 0x000fe40007fbe0ff */
[----:B------:R-:W-:Y:S02]  /*1680*/  SHF.L.U64.HI R17, R17, 0x2, R40 ;  /* 0x0000000211117819 */ /* 0x000fe40000010228 */
[----:B------:R-:W-:Y:S02]  /*1690*/  IADD3.X R41, R27, R41, R27, P0, P3 ;  /* 0x000000291b297210 */ /* 0x000fe400007e641b */
[----:B------:R-:W-:Y:S02]  /*16a0*/  IADD3 R19, P0, R16, R19, RZ ;  /* 0x0000001310137210 */ /* 0x000fe40007f1e0ff */
[----:B------:R-:W-:Y:S01]  /*16b0*/  LEA R43, P4, R24, R51, 0x1 ;  /* 0x00000033182b7211 */ /* 0x000fe200078808ff */
[----:B------:R-:W-:Y:S02]  /*16c0*/  IMAD.X R51, R17, 0x1, R52, P5 ;  /* 0x0000000111337824 */ /* 0x000fe400028e0634 */
[----:B------:R-:W-:Y:S01]  /*16d0*/  IMAD.X R41, RZ, RZ, R41, P0 ;  /* 0x000000ffff297224 */ /* 0x000fe200000e0629 */
[----:B------:R-:W-:-:S02]  /*16e0*/  IADD3 R42, P6, R42, R43, RZ ;  /* 0x0000002b2a2a7210 */ /* 0x000fc40007fde0ff */
[----:B------:R-:W-:Y:S02]  /*16f0*/  LEA.HI.X R52, R24, R52, R25, 0x1, P4 ;  /* 0x0000003418347211 */ /* 0x000fe400020f0c19 */
[----:B------:R-:W-:-:S03]  /*1700*/  LEA R40, P0, R19, R49, 0x2 ;  /* 0x0000003113287211 */ /* 0x000fc600078010ff */
[----:B------:R-:W-:Y:S01]  /*1710*/  IMAD.X R43, R17, 0x1, R52, P6 ;  /* 0x00000001112b7824 */ /* 0x000fe200030e0634 */
[----:B------:R-:W-:Y:S01]  /*1720*/  LEA.HI.X R41, R19, R48, R41, 0x2, P0 ;  /* 0x0000003013297211 */ /* 0x000fe200000f1429 */
[----:B------:R2:W5:Y:S04]  /*1730*/  LDG.E R17, desc[UR6][R50.64] ;  /* 0x0000000632117981 */ /* 0x000568000c1e1900 */
[----:B------:R2:W5:Y:S04]  /*1740*/  LDG.E R19, desc[UR6][R42.64] ;  /* 0x000000062a137981 */ /* 0x000568000c1e1900 */
[----:B------:R2:W5:Y:S02]  /*1750*/  LDG.E R47, desc[UR6][R40.64] ;  /* 0x00000006282f7981 */ /* 0x000564000c1e1900 */
.L_x_4631:
[----:B------:R-:W-:Y:S05]  /*1760*/  BSYNC B0 ;  /* 0x0000000000007941 */ /* 0x000fea0003800000 */
.L_x_4630:
[----:B012---:R-:W0:Y:S01]  /*1770*/  @!P2 LDC.64 R40, c[0x0][0x220] ;  /* 0x00008800ff28ab82 */ /* 0x007e220000000a00 */
[C---:B-----5:R-:W-:Y:S01]  /*1780*/  IMAD.U32 R48, R45.reuse, 0x10000, RZ ;  /* 0x000100002d307824 */ /* 0x060fe200078e00ff */
[----:B------:R-:W-:Y:S01]  /*1790*/  PRMT R45, R45, 0x7632, R45 ;  /* 0x000076322d2d7816 */ /* 0x000fe2000000002d */
[C---:B------:R-:W-:Y:S01]  /*17a0*/  IMAD.U32 R49, R44.reuse, 0x10000, RZ ;  /* 0x000100002c317824 */ /* 0x040fe200078e00ff */
[----:B------:R-:W-:Y:S01]  /*17b0*/  PRMT R55, R44, 0x7632, R55 ;  /* 0x000076322c377816 */ /* 0x000fe20000000037 */
[C---:B------:R-:W-:Y:S01]  /*17c0*/  FMUL R43, R48.reuse, R48 ;  /* 0x00000030302b7220 */ /* 0x040fe20000400000 */
[C---:B------:R-:W-:Y:S01]  /*17d0*/  FSETP.GT.AND P0, PT, R48.reuse, RZ, PT ;  /* 0x000000ff3000720b */ /* 0x040fe20003f04000 */
[----:B------:R-:W-:Y:S02]  /*17e0*/  IMAD.U32 R45, R45, 0x10000, RZ ;  /* 0x000100002d2d7824 */ /* 0x000fe400078e00ff */
[----:B------:R-:W-:Y:S01]  /*17f0*/  FADD R42, R48, R48 ;  /* 0x00000030302a7221 */ /* 0x000fe20000000000 */
[----:B------:R-:W-:Y:S01]  /*1800*/  IMAD.U32 R55, R55, 0x10000, RZ ;  /* 0x0001000037377824 */ /* 0x000fe200078e00ff */
[----:B------:R-:W-:Y:S01]  /*1810*/  FSEL R48, R43, RZ, P0 ;  /* 0x000000ff2b307208 */ /* 0x000fe20000000000 */
[C---:B------:R-:W-:Y:S01]  /*1820*/  FADD R44, R45.reuse, R45 ;  /* 0x0000002d2d2c7221 */ /* 0x040fe20000000000 */
[C---:B------:R-:W-:Y:S01]  /*1830*/  PRMT R43, R46.reuse, 0x7632, R43 ;  /* 0x000076322e2b7816 */ /* 0x040fe2000000002b */
[----:B------:R-:W-:Y:S01]  /*1840*/  IMAD.U32 R51, R46, 0x10000, RZ ;  /* 0x000100002e337824 */ /* 0x000fe200078e00ff */
[C---:B------:R-:W-:Y:S01]  /*1850*/  FSETP.GT.AND P0, PT, R45.reuse, RZ, PT ;  /* 0x000000ff2d00720b */ /* 0x040fe20003f04000 */
[----:B------:R-:W-:Y:S01]  /*1860*/  FMUL R45, R45, R45 ;  /* 0x0000002d2d2d7220 */ /* 0x000fe20000400000 */
[----:B------:R-:W-:Y:S01]  /*1870*/  FMNMX R44, RZ, R44, !PT ;  /* 0x0000002cff2c7209 */ /* 0x000fe20007800000 */
[----:B------:R-:W-:Y:S01]  /*1880*/  IMAD.U32 R43, R43, 0x10000, RZ ;  /* 0x000100002b2b7824 */ /* 0x000fe200078e00ff */
[----:B------:R-:W-:Y:S01]  /*1890*/  FMNMX R42, RZ, R42, !PT ;  /* 0x0000002aff2a7209 */ /* 0x000fe20007800000 */
[----:B------:R-:W-:Y:S01]  /*18a0*/  BSSY B0, `(.L_x_4632) ;  /* 0x000001c000007945 */ /* 0x000fe20003800000 */
[----:B------:R-:W-:Y:S01]  /*18b0*/  IADD3 R46, P3, R3, R13, RZ ;  /* 0x0000000d032e7210 */ /* 0x000fe20007f7e0ff */
[----:B------:R-:W-:-:S02]  /*18c0*/  FMUL R44, R44, R55 ;  /* 0x000000372c2c7220 */ /* 0x000fc40000400000 */
[----:B------:R-:W-:Y:S01]  /*18d0*/  FMUL R42, R42, R49 ;  /* 0x000000312a2a7220 */ /* 0x000fe20000400000 */
[----:B0-----:R-:W-:Y:S01]  /*18e0*/  @!P2 LEA R57, P4, R28, R40, 0x8 ;  /* 0x000000281c39a211 */ /* 0x001fe200078840ff */
[----:B------:R-:W-:Y:S01]  /*18f0*/  FMUL R53, R44, R43 ;  /* 0x0000002b2c357220 */ /* 0x000fe20000400000 */
[----:B------:R-:W-:Y:S01]  /*1900*/  FSEL R40, R45, RZ, P0 ;  /* 0x000000ff2d287208 */ /* 0x000fe20000000000 */
[----:B------:R-:W-:Y:S01]  /*1910*/  FMUL R51, R42, R51 ;  /* 0x000000332a337220 */ /* 0x000fe20000400000 */
[----:B------:R-:W-:Y:S01]  /*1920*/  @!P2 LEA R44, P0, R46, R57, 0x3 ;  /* 0x000000392e2ca211 */ /* 0x000fe200078018ff */
[----:B------:R-:W-:Y:S01]  /*1930*/  IMAD.X R57, RZ, RZ, R14, P3 ;  /* 0x000000ffff397224 */ /* 0x000fe200018e060e */
[----:B------:R-:W-:Y:S01]  /*1940*/  @!P2 LEA.HI.X R41, R28, R41, R0, 0x8, P4 ;  /* 0x000000291c29a211 */ /* 0x000fe200020f4400 */
[----:B------:R-:W-:Y:S01]  /*1950*/  FMUL R55, R55, R40 ;  /* 0x0000002837377220 */ /* 0x000fe20000400000 */
[----:B------:R-:W-:Y:S01]  /*1960*/  FMUL R40, R51, R8 ;  /* 0x0000000833287220 */ /* 0x000fe20000400000 */
[----:B------:R-:W-:Y:S01]  /*1970*/  FMUL R49, R49, R48 ;  /* 0x0000003031317220 */ /* 0x000fe20000400000 */
[----:B------:R-:W-:Y:S01]  /*1980*/  @!P2 LEA.HI.X R45, R46, R41, R57, 0x3, P0 ;  /* 0x000000292e2da211 */ /* 0x000fe200000f1c39 */
[-C--:B------:R-:W-:Y:S01]  /*1990*/  FMUL R41, R53, R8.reuse ;  /* 0x0000000835297220 */ /* 0x080fe20000400000 */
[-C--:B------:R-:W-:Y:S01]  /*19a0*/  FMUL R43, R55, R8.reuse ;  /* 0x00000008372b7220 */ /* 0x080fe20000400000 */
[----:B------:R-:W-:-:S03]  /*19b0*/  FMUL R42, R49, R8 ;  /* 0x00000008312a7220 */ /* 0x000fc60000400000 */
[----:B------:R0:W-:Y:S01]  /*19c0*/  @!P2 STG.E.64 desc[UR6][R44.64], R40 ;  /* 0x000000282c00a986 */ /* 0x0001e2000c101b06 */
[----:B------:R-:W-:Y:S05]  /*19d0*/  @P2 BRA `(.L_x_4633) ;  /* 0x0000000000202947 */ /* 0x000fea0003800000 */
[----:B------:R-:W-:Y:S02]  /*19e0*/  ULDC.64 UR4, c[0x0][0x220] ;  /* 0x0000880000047ab9 */ /* 0x000fe40000000a00 */
[----:B0-----:R-:W-:-:S04]  /*19f0*/  LEA R45, P0, R28, UR4, 0x8 ;  /* 0x000000041c2d7c11 */ /* 0x001fc8000f8040ff */
[----:B------:R-:W-:Y:S02]  /*1a00*/  LEA R59, P2, R24, R45, 0x2 ;  /* 0x0000002d183b7211 */ /* 0x000fe400078410ff */
[----:B------:R-:W-:Y:S02]  /*1a10*/  LEA.HI.X R45, R28, UR5, R0, 0x8, P0 ;  /* 0x000000051c2d7c11 */ /* 0x000fe400080f4400 */
[----:B------:R-:W-:Y:S02]  /*1a20*/  LEA R44, P0, R46, R59, 0x3 ;  /* 0x0000003b2e2c7211 */ /* 0x000fe400078018ff */
[----:B------:R-:W-:-:S04]  /*1a30*/  LEA.HI.X R45, R24, R45, R25, 0x2, P2 ;  /* 0x0000002d182d7211 */ /* 0x000fc800010f1419 */
[----:B------:R-:W-:-:S05]  /*1a40*/  LEA.HI.X R45, R46, R45, R57, 0x3, P0 ;  /* 0x0000002d2e2d7211 */ /* 0x000fca00000f1c39 */
[----:B------:R1:W-:Y:S02]  /*1a50*/  STG.E.64 desc[UR6][R44.64], R42 ;  /* 0x0000002a2c007986 */ /* 0x0003e4000c101b06 */
.L_x_4633:
[----:B------:R-:W-:Y:S05]  /*1a60*/  BSYNC B0 ;  /* 0x0000000000007941 */ /* 0x000fea0003800000 */
.L_x_4632:
[----:B------:R-:W-:Y:S01]  /*1a70*/  IMAD.U32 R34, R17, 0x10000, RZ ;  /* 0x0001000011227824 */ /* 0x000fe200078e00ff */
[----:B------:R-:W-:Y:S01]  /*1a80*/  IADD3 R46, P2, P3, R16, R13, R24 ;  /* 0x0000000d102e7210 */ /* 0x000fe20007b5e018 */
[----:B------:R-:W-:Y:S01]  /*1a90*/  BSSY B0, `(.L_x_4634) ;  /* 0x000002e000007945 */ /* 0x000fe20003800000 */
[----:B------:R-:W-:Y:S01]  /*1aa0*/  FMNMX R48, |R15|, R18, !PT ;  /* 0x000000120f307209 */ /* 0x000fe20007800200 */
[C---:B------:R-:W-:Y:S01]  /*1ab0*/  FADD R13, R34.reuse, R34 ;  /* 0x00000022220d7221 */ /* 0x040fe20000000000 */
[C---:B------:R-:W-:Y:S01]  /*1ac0*/  FSETP.GT.AND P0, PT, R34.reuse, RZ, PT ;  /* 0x000000ff2200720b */ /* 0x040fe20003f04000 */
[----:B------:R-:W-:Y:S01]  /*1ad0*/  FMUL R34, R34, R34 ;  /* 0x0000002222227220 */ /* 0x000fe20000400000 */
[----:B------:R-:W-:Y:S01]  /*1ae0*/  IADD3.X R59, RZ, R14, R35, P2, P3 ;  /* 0x0000000eff3b7210 */ /* 0x000fe200017e6423 */
[----:B------:R-:W-:Y:S01]  /*1af0*/  IMAD.U32 R14, R47, 0x10000, RZ ;  /* 0x000100002f0e7824 */ /* 0x000fe200078e00ff */
[----:B------:R-:W-:Y:S02]  /*1b00*/  FMNMX R13, RZ, R13, !PT ;  /* 0x0000000dff0d7209 */ /* 0x000fe40007800000 */
[----:B------:R-:W-:-:S02]  /*1b10*/  FSEL R35, R34, RZ, P0 ;  /* 0x000000ff22237208 */ /* 0x000fc40000000000 */
[----:B------:R-:W-:Y:S01]  /*1b20*/  PRMT R47, R47, 0x7632, R47 ;  /* 0x000076322f2f7816 */ /* 0x000fe2000000002f */
[----:B------:R-:W-:Y:S02]  /*1b30*/  FMUL R34, R13, R14 ;  /* 0x0000000e0d227220 */ /* 0x000fe40000400000 */
[----:B------:R-:W-:Y:S01]  /*1b40*/  FMUL R13, R14, R35 ;  /* 0x000000230e0d7220 */ /* 0x000fe20000400000 */
[----:B------:R-:W-:Y:S01]  /*1b50*/  IMAD.U32 R35, R19, 0x10000, RZ ;  /* 0x0001000013237824 */ /* 0x000fe200078e00ff */
[----:B------:R-:W-:Y:S01]  /*1b60*/  PRMT R14, R17, 0x7632, R14 ;  /* 0x00007632110e7816 */ /* 0x000fe2000000000e */
[----:B------:R-:W-:Y:S01]  /*1b70*/  IMAD.U32 R57, R47, 0x10000, RZ ;  /* 0x000100002f397824 */ /* 0x000fe200078e00ff */
[----:B------:R-:W-:Y:S01]  /*1b80*/  PRMT R19, R19, 0x7632, R19 ;  /* 0x0000763213137816 */ /* 0x000fe20000000013 */
[----:B------:R-:W-:Y:S02]  /*1b90*/  FMUL R17, R34, R35 ;  /* 0x0000002322117220 */ /* 0x000fe40000400000 */
[----:B------:R-:W2:Y:S01]  /*1ba0*/  @P1 LDC.64 R34, c[0x0][0x220] ;  /* 0x00008800ff221b82 */ /* 0x000ea20000000a00 */
[----:B------:R-:W-:-:S02]  /*1bb0*/  IMAD.U32 R14, R14, 0x10000, RZ ;  /* 0x000100000e0e7824 */ /* 0x000fc400078e00ff */
[----:B------:R-:W-:Y:S02]  /*1bc0*/  IMAD.U32 R19, R19, 0x10000, RZ ;  /* 0x0001000013137824 */ /* 0x000fe400078e00ff */
[C---:B01----:R-:W-:Y:S01]  /*1bd0*/  FADD R44, R14.reuse, R14 ;  /* 0x0000000e0e2c7221 */ /* 0x043fe20000000000 */
[C---:B------:R-:W-:Y:S01]  /*1be0*/  FSETP.GT.AND P0, PT, R14.reuse, RZ, PT ;  /* 0x000000ff0e00720b */ /* 0x040fe20003f04000 */
[----:B------:R-:W-:-:S03]  /*1bf0*/  FMUL R14, R14, R14 ;  /* 0x0000000e0e0e7220 */ /* 0x000fc60000400000 */
[----:B------:R-:W-:Y:S02]  /*1c00*/  FMNMX R44, RZ, R44, !PT ;  /* 0x0000002cff2c7209 */ /* 0x000fe40007800000 */
[----:B------:R-:W-:-:S03]  /*1c10*/  FSEL R14, R14, RZ, P0 ;  /* 0x000000ff0e0e7208 */ /* 0x000fc60000000000 */
[----:B------:R-:W-:Y:S02]  /*1c20*/  FMUL R44, R44, R57 ;  /* 0x000000392c2c7220 */ /* 0x000fe40000400000 */
[----:B------:R-:W-:Y:S01]  /*1c30*/  FMUL R57, R57, R14 ;  /* 0x0000000e39397220 */ /* 0x000fe20000400000 */
[-C--:B------:R-:W-:Y:S01]  /*1c40*/  FMUL R14, R13, R8.reuse ;  /* 0x000000080d0e7220 */ /* 0x080fe20000400000 */
[----:B------:R-:W-:Y:S02]  /*1c50*/  FMUL R47, R44, R19 ;  /* 0x000000132c2f7220 */ /* 0x000fe40000400000 */
[----:B------:R-:W-:Y:S01]  /*1c60*/  FMUL R15, R57, R8 ;  /* 0x00000008390f7220 */ /* 0x000fe20000400000 */
[----:B--2---:R-:W-:Y:S01]  /*1c70*/  @P1 LEA R45, P2, R28, R34, 0x8 ;  /* 0x000000221c2d1211 */ /* 0x004fe200078440ff */
[----:B------:R-:W-:-:S03]  /*1c80*/  FMUL R34, R17, R8 ;  /* 0x0000000811227220 */ /* 0x000fc60000400000 */
[----:B------:R-:W-:Y:S02]  /*1c90*/  @P1 LEA.HI.X R35, R28, R35, R0, 0x8, P2 ;  /* 0x000000231c231211 */ /* 0x000fe400010f4400 */
[----:B------:R-:W-:-:S04]  /*1ca0*/  @P1 LEA R44, P0, R46, R45, 0x3 ;  /* 0x0000002d2e2c1211 */ /* 0x000fc800078018ff */
[----:B------:R-:W-:Y:S01]  /*1cb0*/  @P1 LEA.HI.X R45, R46, R35, R59, 0x3, P0 ;  /* 0x000000232e2d1211 */ /* 0x000fe200000f1c3b */
[----:B------:R-:W-:-:S05]  /*1cc0*/  FMUL R35, R47, R8 ;  /* 0x000000082f237220 */ /* 0x000fca0000400000 */
[----:B------:R0:W-:Y:S01]  /*1cd0*/  @P1 STG.E.64 desc[UR6][R44.64], R34 ;  /* 0x000000222c001986 */ /* 0x0001e2000c101b06 */
[----:B------:R-:W-:Y:S05]  /*1ce0*/  @!P1 BRA `(.L_x_4635) ;  /* 0x0000000000209947 */ /* 0x000fea0003800000 */
[----:B------:R-:W-:Y:S02]  /*1cf0*/  ULDC.64 UR4, c[0x0][0x220] ;  /* 0x0000880000047ab9 */ /* 0x000fe40000000a00 */
[----:B------:R-:W-:-:S04]  /*1d00*/  LEA R19, P0, R28, UR4, 0x8 ;  /* 0x000000041c137c11 */ /* 0x000fc8000f8040ff */
[----:B------:R-:W-:Y:S02]  /*1d10*/  LEA.HI.X R0, R28, UR5, R0, 0x8, P0 ;  /* 0x000000051c007c11 */ /* 0x000fe400080f4400 */
[----:B------:R-:W-:-:S04]  /*1d20*/  LEA R19, P0, R24, R19, 0x2 ;  /* 0x0000001318137211 */ /* 0x000fc800078010ff */
[----:B------:R-:W-:Y:S02]  /*1d30*/  LEA.HI.X R0, R24, R0, R25, 0x2, P0 ;  /* 0x0000000018007211 */ /* 0x000fe400000f1419 */
[----:B------:R-:W-:-:S04]  /*1d40*/  LEA R18, P0, R46, R19, 0x3 ;  /* 0x000000132e127211 */ /* 0x000fc800078018ff */
[----:B------:R-:W-:-:S05]  /*1d50*/  LEA.HI.X R19, R46, R0, R59, 0x3, P0 ;  /* 0x000000002e137211 */ /* 0x000fca00000f1c3b */
[----:B------:R1:W-:Y:S04]  /*1d60*/  STG.E.64 desc[UR6][R18.64], R14 ;  /* 0x0000000e12007986 */ /* 0x0003e8000c101b06 */
.L_x_4635:
[----:B------:R-:W-:Y:S05]  /*1d70*/  BSYNC B0 ;  /* 0x0000000000007941 */ /* 0x000fea0003800000 */
.L_x_4634:
[----:B------:R-:W-:Y:S01]  /*1d80*/  IADD3 R0, P0, R24, 0x3f, RZ ;  /* 0x0000003f18007810 */ /* 0x000fe20007f1e0ff */
[----:B------:R-:W-:Y:S01]  /*1d90*/  USHF.L.U64.HI UR9, UR10, 0x1, UR11 ;  /* 0x000000010a097899 */ /* 0x000fe2000801020b */
[----:B------:R-:W2:Y:S01]  /*1da0*/  S2UR UR5, SR_CgaCtaId ;  /* 0x00000000000579c3 */ /* 0x000ea20000008800 */
[----:B------:R-:W-:Y:S01]  /*1db0*/  USHF.L.U32 UR8, UR10, 0x1, URZ ;  /* 0x000000010a087899 */ /* 0x000fe2000800063f */
[----:B-1----:R-:W-:Y:S01]  /*1dc0*/  IMAD.MOV.U32 R18, RZ, RZ, R22 ;  /* 0x000000ffff127224 */ /* 0x002fe200078e0016 */
[----:B------:R-:W-:Y:S01]  /*1dd0*/  UMOV UR4, 0x400 ;  /* 0x0000040000047882 */ /* 0x000fe20000000000 */
[----:B------:R-:W-:Y:S01]  /*1de0*/  IMAD.X R19, RZ, RZ, R25, P0 ;  /* 0x000000ffff137224 */ /* 0x000fe200000e0619 */
[----:B------:R-:W-:Y:S01]  /*1df0*/  UIADD3 UR4, UR4, 0x20, URZ ;  /* 0x0000002004047890 */ /* 0x000fe2000fffe03f */
[----:B------:R-:W-:Y:S03]  /*1e00*/  BSSY B0, `(.L_x_4636) ;  /* 0x00000b4000007945 */ /* 0x000fe60003800000 */
[--C-:B------:R-:W-:Y:S01]  /*1e10*/  SHF.R.U64 R21, R0, 0x6, R19.reuse ;  /* 0x0000000600157819 */ /* 0x100fe20000001213 */
[----:B------:R-:W-:Y:S01]  /*1e20*/  IMAD R0, R10, UR9, RZ ;  /* 0x000000090a007c24 */ /* 0x000fe2000f8e02ff */
[----:B------:R-:W-:-:S03]  /*1e30*/  SHF.R.U32.HI R19, RZ, 0x6, R19 ;  /* 0x00000006ff137819 */ /* 0x000fc60000011613 */
[----:B------:R-:W-:Y:S01]  /*1e40*/  IMAD R29, R9, UR8, R0 ;  /* 0x00000008091d7c24 */ /* 0x000fe2000f8e0200 */
[----:B------:R-:W-:Y:S01]  /*1e50*/  FMNMX R0, R48, |R51|, !PT ;  /* 0x4000003330007209 */ /* 0x000fe20007800000 */
[-C--:B------:R-:W-:Y:S02]  /*1e60*/  IMAD R9, R19, R22.reuse, RZ ;  /* 0x0000001613097224 */ /* 0x080fe400078e02ff */
[----:B------:R-:W-:Y:S02]  /*1e70*/  IMAD.MOV.U32 R19, RZ, RZ, R23 ;  /* 0x000000ffff137224 */ /* 0x000fe400078e0017 */
[----:B------:R-:W-:Y:S02]  /*1e80*/  IMAD R9, R23, R21, R9 ;  /* 0x0000001517097224 */ /* 0x000fe400078e0209 */
[----:B------:R-:W-:Y:S01]  /*1e90*/  IMAD.WIDE.U32 R22, R21, R22, RZ ;  /* 0x0000001615167225 */ /* 0x000fe200078e00ff */
[----:B------:R-:W-:Y:S01]  /*1ea0*/  SHF.R.U32.HI R21, RZ, 0x3, R12 ;  /* 0x00000003ff157819 */ /* 0x000fe2000001160c */
[----:B--2---:R-:W-:-:S02]  /*1eb0*/  ULEA UR4, UR5, UR4, 0x18 ;  /* 0x0000000405047291 */ /* 0x004fc4000f8ec03f */
[----:B------:R-:W-:Y:S01]  /*1ec0*/  IMAD.WIDE.U32 R18, R10, UR8, R18 ;  /* 0x000000080a127c25 */ /* 0x000fe2000f8e0012 */
[----:B------:R-:W-:-:S03]  /*1ed0*/  LEA R10, P0, R22, R26, 0x5 ;  /* 0x0000001a160a7211 */ /* 0x000fc600078028ff */
[----:B------:R-:W-:Y:S01]  /*1ee0*/  IMAD.IADD R23, R23, 0x1, R9 ;  /* 0x0000000117177824 */ /* 0x000fe200078e0209 */
[----:B------:R-:W-:Y:S01]  /*1ef0*/  LOP3.LUT R9, R21, 0x1ffffffc, RZ, 0xc0, !PT ;  /* 0x1ffffffc15097812 */ /* 0x000fe200078ec0ff */
[----:B------:R-:W-:Y:S01]  /*1f00*/  IMAD.IADD R29, R19, 0x1, R29 ;  /* 0x00000001131d7824 */ /* 0x000fe200078e021d */
[----:B------:R-:W-:Y:S01]  /*1f10*/  LOP3.LUT R19, RZ, R10, RZ, 0x33, !PT ;  /* 0x0000000aff137212 */ /* 0x000fe200078e33ff */
[----:B------:R-:W-:Y:S01]  /*1f20*/  IMAD.SHL.U32 R21, R11, 0x20, RZ ;  /* 0x000000200b157824 */ /* 0x000fe200078e00ff */
[----:B------:R-:W-:Y:S01]  /*1f30*/  LEA.HI.X R23, R22, R27, R23, 0x5, P0 ;  /* 0x0000001b16177211 */ /* 0x000fe200000f2c17 */
[----:B------:R-:W-:Y:S01]  /*1f40*/  IMAD.IADD R22, R12, 0x1, -R9 ;  /* 0x000000010c167824 */ /* 0x000fe200078e0a09 */
[C---:B------:R-:W-:Y:S01]  /*1f50*/  SHF.L.U64.HI R11, R18.reuse, 0x5, R29 ;  /* 0x00000005120b7819 */ /* 0x040fe2000001021d */
[----:B------:R-:W-:Y:S01]  /*1f60*/  IMAD.SHL.U32 R10, R18, 0x20, RZ ;  /* 0x00000020120a7824 */ /* 0x000fe200078e00ff */
[----:B------:R-:W-:Y:S02]  /*1f70*/  LEA R20, P0, R20, R19, 0x5 ;  /* 0x0000001314147211 */ /* 0x000fe400078028ff */
[----:B------:R-:W-:-:S02]  /*1f80*/  FMNMX R18, |R53|, R0, !PT ;  /* 0x0000000035127209 */ /* 0x000fc40007800200 */
[----:B------:R-:W-:Y:S02]  /*1f90*/  LOP3.LUT R19, RZ, R23, RZ, 0x33, !PT ;  /* 0x00000017ff137212 */ /* 0x000fe400078e33ff */
[----:B------:R-:W-:Y:S02]  /*1fa0*/  LOP3.LUT R21, R21, 0xffffffe0, R12, 0xe2, !PT ;  /* 0xffffffe015157812 */ /* 0x000fe400078ee20c */
[----:B------:R-:W-:Y:S01]  /*1fb0*/  LOP3.LUT R26, R22, 0x1f, RZ, 0xc0, !PT ;  /* 0x0000001f161a7812 */ /* 0x000fe200078ec0ff */
[----:B------:R-:W-:Y:S01]  /*1fc0*/  IMAD.X R19, RZ, RZ, R19, P0 ;  /* 0x000000ffff137224 */ /* 0x000fe200000e0613 */
[----:B------:R-:W-:Y:S01]  /*1fd0*/  FMNMX R18, |R49|, R18, !PT ;  /* 0x0000001231127209 */ /* 0x000fe20007800200 */
[C---:B------:R-:W-:Y:S01]  /*1fe0*/  IMAD R2, R21.reuse, 0x21, R2 ;  /* 0x0000002115027824 */ /* 0x040fe200078e0202 */
[----:B------:R-:W-:Y:S01]  /*1ff0*/  ISETP.GT.U32.AND P1, PT, R20, -0x21, PT ;  /* 0xffffffdf1400780c */ /* 0x000fe20003f24070 */
[----:B------:R-:W-:Y:S01]  /*2000*/  IMAD R0, R21, 0x21, R26 ;  /* 0x0000002115007824 */ /* 0x000fe200078e021a */
[----:B------:R-:W-:Y:S01]  /*2010*/  FMNMX R18, |R55|, R18, !PT ;  /* 0x0000001237127209 */ /* 0x000fe20007800200 */
[----:B------:R-:W-:Y:S01]  /*2020*/  IMAD R3, R21, 0x21, R3 ;  /* 0x0000002115037824 */ /* 0x000fe200078e0203 */
[----:B------:R-:W-:Y:S01]  /*2030*/  ISETP.GE.U32.AND P0, PT, R7, R5, PT ;  /* 0x000000050700720c */ /* 0x000fe20003f06070 */
[----:B------:R-:W-:Y:S01]  /*2040*/  IMAD R16, R21, 0x21, R16 ;  /* 0x0000002115107824 */ /* 0x000fe200078e0210 */
[----:B------:R-:W-:Y:S01]  /*2050*/  ISETP.GT.U32.AND.EX P1, PT, R19, -0x1, PT, P1 ;  /* 0xffffffff1300780c */ /* 0x000fe20003f24110 */
[----:B------:R-:W-:Y:S01]  /*2060*/  IMAD R26, R24, UR11, RZ ;  /* 0x0000000b181a7c24 */ /* 0x000fe2000f8e02ff */
[----:B------:R-:W-:-:S02]  /*2070*/  LEA R0, R0, UR4, 0x2 ;  /* 0x0000000400007c11 */ /* 0x000fc4000f8e10ff */
[----:B------:R-:W-:Y:S01]  /*2080*/  FMNMX R18, R18, |R17|, !PT ;  /* 0x4000001112127209 */ /* 0x000fe20007800000 */
[----:B------:R-:W-:Y:S01]  /*2090*/  IMAD R17, R25, UR10, R26 ;  /* 0x0000000a19117c24 */ /* 0x000fe2000f8e021a */
[----:B------:R-:W-:Y:S01]  /*20a0*/  LEA R2, R2, UR4, 0x2 ;  /* 0x0000000402027c11 */ /* 0x000fe2000f8e10ff */
[----:B------:R1:W-:Y:S01]  /*20b0*/  STS [R0], R32 ;  /* 0x0000002000007388 */ /* 0x0003e20000000800 */
[----:B------:R-:W-:Y:S01]  /*20c0*/  LEA R3, R3, UR4, 0x2 ;  /* 0x0000000403037c11 */ /* 0x000fe2000f8e10ff */
[----:B------:R-:W-:Y:S01]  /*20d0*/  IMAD.WIDE.U32 R24, R24, UR10, R10 ;  /* 0x0000000a18187c25 */ /* 0x000fe2000f8e000a */
[----:B------:R-:W-:Y:S01]  /*20e0*/  LEA R16, R16, UR4, 0x2 ;  /* 0x0000000410107c11 */ /* 0x000fe2000f8e10ff */
[----:B------:R1:W-:Y:S01]  /*20f0*/  STS [R2], R38 ;  /* 0x0000002602007388 */ /* 0x0003e20000000800 */
[----:B------:R-:W-:Y:S02]  /*2100*/  SEL R20, R20, 0xffffffdf, P1 ;  /* 0xffffffdf14147807 */ /* 0x000fe40000800000 */
[----:B------:R-:W-:Y:S01]  /*2110*/  FMNMX R18, |R47|, R18, !PT ;  /* 0x000000122f127209 */ /* 0x000fe20007800200 */
[----:B------:R1:W-:Y:S01]  /*2120*/  STS [R3], R40 ;  /* 0x0000002803007388 */ /* 0x0003e20000000800 */
[----:B------:R-:W-:-:S02]  /*2130*/  LOP3.LUT R20, RZ, R20, RZ, 0x33, !PT ;  /* 0x00000014ff147212 */ /* 0x000fc400078e33ff */
[----:B------:R-:W-:Y:S01]  /*2140*/  FMNMX R18, |R13|, R18, !PT ;  /* 0x000000120d127209 */ /* 0x000fe20007800200 */
[----:B------:R1:W-:Y:S01]  /*2150*/  STS [R16], R34 ;  /* 0x0000002210007388 */ /* 0x0003e20000000800 */
[----:B------:R-:W-:Y:S01]  /*2160*/  SHF.R.U32.HI R5, RZ, 0x2, R12 ;  /* 0x00000002ff057819 */ /* 0x000fe2000001160c */
[----:B------:R-:W-:Y:S01]  /*2170*/  IMAD.IADD R13, R25, 0x1, R17 ;  /* 0x00000001190d7824 */ /* 0x000fe200078e0211 */
[----:B------:R-:W-:Y:S01]  /*2180*/  FMNMX R57, |R57|, R18, !PT ;  /* 0x0000001239397209 */ /* 0x000fe20007800200 */
[----:B------:R-:W-:Y:S01]  /*2190*/  IMAD.IADD R17, R20, 0x1, -R7 ;  /* 0x0000000114117824 */ /* 0x000fe200078e0a07 */
[----:B------:R-:W-:Y:S01]  /*21a0*/  LOP3.LUT R5, R5, 0x38, RZ, 0xc0, !PT ;  /* 0x0000003805057812 */ /* 0x000fe200078ec0ff */
[----:B------:R-:W-:Y:S06]  /*21b0*/  BAR.SYNC.DEFER_BLOCKING 0x0 ;  /* 0x0000000000007b1d */ /* 0x000fec0000010000 */
[----:B-1----:R-:W-:Y:S05]  /*21c0*/  @P0 BRA `(.L_x_4637) ;  /* 0x0000000400dc0947 */ /* 0x002fea0003800000 */
[----:B------:R-:W-:Y:S01]  /*21d0*/  VIADD R20, R17, 0xffffffff ;  /* 0xffffffff11147836 */ /* 0x000fe20000000000 */
[----:B------:R-:W-:Y:S01]  /*21e0*/  BSSY B1, `(.L_x_4638) ;  /* 0x0000046000017945 */ /* 0x000fe20003800000 */
[----:B------:R-:W-:Y:S01]  /*21f0*/  IMAD.WIDE.U32 R18, R5, UR10, RZ ;  /* 0x0000000a05127c25 */ /* 0x000fe2000f8e00ff */
[----:B0-----:R-:W-:Y:S02]  /*2200*/  LOP3.LUT P1, R34, R17, 0x3, RZ, 0xc0, !PT ;  /* 0x0000000311227812 */ /* 0x001fe4000782c0ff */
[----:B------:R-:W-:Y:S01]  /*2210*/  ISETP.GE.U32.AND P2, PT, R20, 0x3, PT ;  /* 0x000000031400780c */ /* 0x000fe20003f46070 */
[----:B------:R-:W-:Y:S02]  /*2220*/  IMAD R29, R5, UR11, R19 ;  /* 0x0000000b051d7c24 */ /* 0x000fe4000f8e0213 */
[----:B------:R-:W-:Y:S02]  /*2230*/  IMAD.MOV.U32 R49, RZ, RZ, R18 ;  /* 0x000000ffff317224 */ /* 0x000fe400078e0012 */
[----:B------:R-:W-:-:S02]  /*2240*/  IMAD.MOV.U32 R32, RZ, RZ, R22 ;  /* 0x000000ffff207224 */ /* 0x000fc400078e0016 */
[----:B------:R-:W-:Y:S02]  /*2250*/  IMAD.MOV.U32 R20, RZ, RZ, RZ ;  /* 0x000000ffff147224 */ /* 0x000fe400078e00ff */
[----:B------:R-:W-:-:S04]  /*2260*/  IMAD.MOV.U32 R38, RZ, RZ, R7 ;  /* 0x000000ffff267224 */ /* 0x000fc800078e0007 */
[----:B------:R-:W-:Y:S05]  /*2270*/  @!P2 BRA `(.L_x_4639) ;  /* 0x0000000000f0a947 */ /* 0x000fea0003800000 */
[C---:B------:R-:W-:Y:S01]  /*2280*/  LOP3.LUT R28, R17.reuse, 0x3, RZ, 0xc0, !PT ;  /* 0x00000003111c7812 */ /* 0x040fe200078ec0ff */
[----:B------:R-:W-:Y:S02]  /*2290*/  IMAD.MOV.U32 R32, RZ, RZ, R22 ;  /* 0x000000ffff207224 */ /* 0x000fe400078e0016 */
[----:B------:R-:W-:Y:S02]  /*22a0*/  IMAD.MOV.U32 R20, RZ, RZ, RZ ;  /* 0x000000ffff147224 */ /* 0x000fe400078e00ff */
[----:B------:R-:W-:Y:S02]  /*22b0*/  IMAD.MOV.U32 R38, RZ, RZ, R7 ;  /* 0x000000ffff267224 */ /* 0x000fe400078e0007 */
[----:B------:R-:W-:-:S07]  /*22c0*/  IMAD.IADD R28, R17, 0x1, -R28 ;  /* 0x00000001111c7824 */ /* 0x000fce00078e0a1c */
.L_x_4640:
[C---:B0-----:R-:W-:Y:S01]  /*22d0*/  LOP3.LUT R27, R32.reuse, 0x1f, RZ, 0xc0, !PT ;  /* 0x0000001f201b7812 */ /* 0x041fe200078ec0ff */
        /* <DEDUP_REMOVED lines=33> */
[----:B------:R-:W-:Y:S01]  /*24f0*/  IADD3 R49, P2, R49, UR8, RZ ;  /* 0x0000000831317c10 */ /* 0x000fe2000ff5e0ff */
[----:B--2---:R-:W-:-:S03]  /*2500*/  IMAD.IADD R38, R7, 0x1, R20 ;  /* 0x0000000107267824 */ /* 0x004fc600078e0214 */
[----:B------:R-:W-:Y:S02]  /*2510*/  IADD3.X R61, R61, UR9, RZ, P2, !PT ;  /* 0x000000093d3d7c10 */ /* 0x000fe400097fe4ff */
[----:B------:R-:W-:-:S04]  /*2520*/  @!P4 IADD3 R47, P2, P6, R47, R49, R10 ;  /* 0x000000312f2fc210 */ /* 0x000fc80007e5e00a */
[----:B------:R-:W-:Y:S02]  /*2530*/  @!P4 IADD3.X R32, RZ, R61, R11, P2, P6 ;  /* 0x0000003dff20c210 */ /* 0x000fe400017ec40b */
[----:B-1----:R-:W-:-:S04]  /*2540*/  @!P4 LEA R22, P2, R47, R22, 0x2 ;  /* 0x000000162f16c211 */ /* 0x002fc800078410ff */
[----:B------:R-:W-:Y:S02]  /*2550*/  @!P4 LEA.HI.X R23, R47, R23, R32, 0x2, P2 ;  /* 0x000000172f17c211 */ /* 0x000fe400010f1420 */
[----:B------:R-:W-:-:S04]  /*2560*/  IADD3 R49, P2, R49, UR8, RZ ;  /* 0x0000000831317c10 */ /* 0x000fc8000ff5e0ff */
[----:B------:R-:W-:Y:S02]  /*2570*/  IADD3.X R61, R61, UR9, RZ, P2, !PT ;  /* 0x000000093d3d7c10 */ /* 0x000fe400097fe4ff */
[----:B------:R-:W-:-:S04]  /*2580*/  @!P5 IADD3 R29, P2, P6, R45, R49, R10 ;  /* 0x000000312d1dd210 */ /* 0x000fc80007e5e00a */
[----:B------:R-:W-:Y:S02]  /*2590*/  @!P5 IADD3.X R32, RZ, R61, R11, P2, P6 ;  /* 0x0000003dff20d210 */ /* 0x000fe400017ec40b */
[C---:B0-----:R-:W-:Y:S01]  /*25a0*/  @!P5 LEA R26, P2, R29.reuse, R26, 0x2 ;  /* 0x0000001a1d1ad211 */ /* 0x041fe200078410ff */
        /* <DEDUP_REMOVED lines=9> */
.L_x_4639:
[----:B------:R-:W-:Y:S05]  /*2640*/  BSYNC B1 ;  /* 0x0000000000017941 */ /* 0x000fea0003800000 */
.L_x_4638:
        /* <DEDUP_REMOVED lines=16> */
.L_x_4642:
[----:B------:R-:W-:Y:S05]  /*2750*/  BSYNC B1 ;  /* 0x0000000000017941 */ /* 0x000fea0003800000 */
.L_x_4641:
        /* <DEDUP_REMOVED lines=30> */
.L_x_4637:
[----:B------:R-:W-:Y:S05]  /*2940*/  BSYNC B0 ;  /* 0x0000000000007941 */ /* 0x000fea0003800000 */
.L_x_4636:
        /* <DEDUP_REMOVED lines=8> */
[C---:B------:R-:W-:Y:S01]  /*29d0*/  VIADD R20, R17.reuse, 0xffffffff ;  /* 0xffffffff11147836 */ /* 0x040fe20000000000 */
[----:B------:R-:W-:Y:S01]  /*29e0*/  ULDC.64 UR10, c[0x0][0x250] ;  /* 0x00009400000a7ab9 */ /* 0x000fe20000000a00 */
[----:B--2---:R-:W-:Y:S01]  /*29f0*/  LOP3.LUT R14, R17, 0x3, RZ, 0xc0, !PT ;  /* 0x00000003110e7812 */ /* 0x004fe200078ec0ff */
[C---:B01----:R-:W-:Y:S01]  /*2a00*/  IMAD.WIDE.U32 R18, R5.reuse, UR10, RZ ;  /* 0x0000000a05127c25 */ /* 0x043fe2000f8e00ff */
[----:B------:R-:W-:Y:S01]  /*2a10*/  BSSY B1, `(.L_x_4645) ;  /* 0x0000045000017945 */ /* 0x000fe20003800000 */
[----:B------:R-:W-:Y:S02]  /*2a20*/  ISETP.GE.U32.AND P1, PT, R20, 0x3, PT ;  /* 0x000000031400780c */ /* 0x000fe40003f26070 */
[----:B------:R-:W-:Y:S01]  /*2a30*/  ISETP.NE.AND P2, PT, R14, RZ, PT ;  /* 0x000000ff0e00720c */ /* 0x000fe20003f45270 */
[----:B------:R-:W-:Y:S02]  /*2a40*/  IMAD R32, R5, UR11, R19 ;  /* 0x0000000b05207c24 */ /* 0x000fe4000f8e0213 */
[----:B------:R-:W-:Y:S01]  /*2a50*/  IMAD.IADD R45, R12, 0x1, -R9 ;  /* 0x000000010c2d7824 */ /* 0x000fe200078e0a09 */
[----:B------:R-:W-:Y:S01]  /*2a60*/  P2R R46, PR, RZ, 0x4 ;  /* 0x00000004ff2e7803 */ /* 0x000fe20000000000 */
[----:B------:R-:W-:-:S02]  /*2a70*/  IMAD.MOV.U32 R20, RZ, RZ, RZ ;  /* 0x000000ffff147224 */ /* 0x000fc400078e00ff */
[----:B------:R-:W-:Y:S02]  /*2a80*/  IMAD.MOV.U32 R44, RZ, RZ, R7 ;  /* 0x000000ffff2c7224 */ /* 0x000fe400078e0007 */
[----:B------:R-:W-:Y:S02]  /*2a90*/  IMAD.MOV.U32 R55, RZ, RZ, R18 ;  /* 0x000000ffff377224 */ /* 0x000fe400078e0012 */
[----:B------:R-:W-:Y:S05]  /*2aa0*/  @!P1 BRA `(.L_x_4646) ;  /* 0x0000000000ec9947 */ /* 0x000fea0003800000 */
[----:B------:R-:W-:Y:S02]  /*2ab0*/  IMAD.MOV.U32 R55, RZ, RZ, R18 ;  /* 0x000000ffff377224 */ /* 0x000fe400078e0012 */
[----:B------:R-:W-:Y:S02]  /*2ac0*/  IMAD.IADD R30, R17, 0x1, -R14 ;  /* 0x00000001111e7824 */ /* 0x000fe400078e0a0e */
[----:B------:R-:W-:Y:S02]  /*2ad0*/  IMAD.MOV.U32 R20, RZ, RZ, RZ ;  /* 0x000000ffff147224 */ /* 0x000fe400078e00ff */
[----:B------:R-:W-:-:S07]  /*2ae0*/  IMAD.MOV.U32 R44, RZ, RZ, R7 ;  /* 0x000000ffff2c7224 */ /* 0x000fce00078e0007 */
.L_x_4647:
[C---:B--2---:R-:W-:Y:S01]  /*2af0*/  VIADD R18, R45.reuse, 0xffffffff ;  /* 0xffffffff2d127836 */ /* 0x044fe20000000000 */
[----:B------:R-:W-:Y:S01]  /*2b00*/  LOP3.LUT R29, R45, 0x1f, RZ, 0xc0, !PT ;  /* 0x0000001f2d1d7812 */ /* 0x000fe200078ec0ff */
[----:B------:R-:W-:Y:S01]  /*2b10*/  VIADD R30, R30, 0xfffffffc ;  /* 0xfffffffc1e1e7836 */ /* 0x000fe20000000000 */
[----:B------:R-:W-:Y:S01]  /*2b20*/  IADD3 R19, P3, R55, UR8, RZ ;  /* 0x0000000837137c10 */ /* 0x000fe2000ff7e0ff */
[----:B------:R-:W-:Y:S01]  /*2b30*/  VIADD R20, R20, 0x4 ;  /* 0x0000000414147836 */ /* 0x000fe20000000000 */
[-C--:B------:R-:W-:Y:S02]  /*2b40*/  ISETP.GE.U32.AND P1, PT, R29, R4.reuse, PT ;  /* 0x000000041d00720c */ /* 0x080fe40003f26070 */
[----:B------:R-:W-:Y:S01]  /*2b50*/  LOP3.LUT R23, R18, 0x1f, RZ, 0xc0, !PT ;  /* 0x0000001f12177812 */ /* 0x000fe200078ec0ff */
[C---:B------:R-:W-:Y:S01]  /*2b60*/  VIADD R18, R45.reuse, 0x1e ;  /* 0x0000001e2d127836 */ /* 0x040fe20000000000 */
[----:B------:R-:W-:Y:S01]  /*2b70*/  IADD3.X R28, R32, UR9, RZ, P3, !PT ;  /* 0x00000009201c7c10 */ /* 0x000fe20009ffe4ff */
[----:B------:R-:W-:Y:S01]  /*2b80*/  VIADD R45, R45, 0x1d ;  /* 0x0000001d2d2d7836 */ /* 0x000fe20000000000 */
[----:B------:R-:W-:-:S02]  /*2b90*/  ISETP.GE.U32.AND P2, PT, R23, R4, PT ;  /* 0x000000041700720c */ /* 0x000fc40003f46070 */
[----:B------:R-:W-:Y:S02]  /*2ba0*/  LOP3.LUT R47, R18, 0x1f, RZ, 0xc0, !PT ;  /* 0x0000001f122f7812 */ /* 0x000fe400078ec0ff */
[----:B------:R-:W-:Y:S02]  /*2bb0*/  IADD3 R27, P4, R19, UR8, RZ ;  /* 0x00000008131b7c10 */ /* 0x000fe4000ff9e0ff */
[----:B------:R-:W-:Y:S02]  /*2bc0*/  ISETP.GE.U32.AND P3, PT, R47, R4, PT ;  /* 0x000000042f00720c */ /* 0x000fe40003f66070 */
[----:B------:R-:W-:Y:S02]  /*2bd0*/  IADD3.X R18, R28, UR9, RZ, P4, !PT ;  /* 0x000000091c127c10 */ /* 0x000fe4000a7fe4ff */
[----:B------:R-:W-:Y:S02]  /*2be0*/  @!P1 IADD3 R29, P4, P5, R29, R24, R55 ;  /* 0x000000181d1d9210 */ /* 0x000fe40007d9e037 */
[----:B------:R-:W-:-:S02]  /*2bf0*/  LOP3.LUT R45, R45, 0x1f, RZ, 0xc0, !PT ;  /* 0x0000001f2d2d7812 */ /* 0x000fc400078ec0ff */
[-C--:B------:R-:W-:Y:S02]  /*2c00*/  @!P1 IADD3.X R48, RZ, R13.reuse, R32, P4, P5 ;  /* 0x0000000dff309210 */ /* 0x080fe400027ea420 */
[-C--:B------:R-:W-:Y:S02]  /*2c10*/  @!P2 IADD3 R19, P4, P5, R23, R24.reuse, R19 ;  /* 0x000000181713a210 */ /* 0x080fe40007d9e013 */
[----:B------:R-:W0:Y:S02]  /*2c20*/  @!P2 LDC.64 R22, c[0x0][0x228] ;  /* 0x00008a00ff16ab82 */ /* 0x000e240000000a00 */
[----:B------:R-:W-:Y:S02]  /*2c30*/  @!P2 IADD3.X R28, RZ, R13, R28, P4, P5 ;  /* 0x0000000dff1ca210 */ /* 0x000fe400027ea41c */
[----:B------:R-:W-:-:S04]  /*2c40*/  @!P3 IADD3 R40, P4, P5, R47, R24, R27 ;  /* 0x000000182f28b210 */ /* 0x000fc80007d9e01b */
[----:B------:R-:W-:Y:S02]  /*2c50*/  @!P3 IADD3.X R42, RZ, R13, R18, P4, P5 ;  /* 0x0000000dff2ab210 */ /* 0x000fe400027ea412 */
[----:B------:R-:W-:Y:S02]  /*2c60*/  IADD3 R34, P5, R27, UR8, RZ ;  /* 0x000000081b227c10 */ /* 0x000fe4000ffbe0ff */
[----:B------:R-:W1:Y:S01]  /*2c70*/  @!P1 LDC.64 R26, c[0x0][0x228] ;  /* 0x00008a00ff1a9b82 */ /* 0x000e620000000a00 */
[----:B------:R-:W-:Y:S02]  /*2c80*/  ISETP.GE.U32.AND P4, PT, R45, R4, PT ;  /* 0x000000042d00720c */ /* 0x000fe40003f86070 */
[----:B------:R-:W-:Y:S01]  /*2c90*/  IADD3.X R32, R18, UR9, RZ, P5, !PT ;  /* 0x0000000912207c10 */ /* 0x000fe2000affe4ff */
[----:B------:R-:W-:-:S05]  /*2ca0*/  IMAD R18, R21, 0x21, R44 ;  /* 0x0000002115127824 */ /* 0x000fca00078e022c */
[----:B------:R-:W-:-:S05]  /*2cb0*/  LEA R44, R18, UR4, 0x2 ;  /* 0x00000004122c7c11 */ /* 0x000fca000f8e10ff */
[C---:B------:R-:W-:Y:S01]  /*2cc0*/  @!P4 IADD3 R36, P5, P6, R45.reuse, R24, R34 ;  /* 0x000000182d24c210 */ /* 0x040fe20007ebe022 */
[----:B------:R-:W2:Y:S01]  /*2cd0*/  @!P1 LDS R47, [R44] ;  /* 0x000000002c2f9984 */ /* 0x000ea20000000800 */
[----:B------:R-:W-:Y:S02]  /*2ce0*/  VIADD R45, R45, 0x1f ;  /* 0x0000001f2d2d7836 */ /* 0x000fe40000000000 */
[----:B------:R-:W-:Y:S01]  /*2cf0*/  @!P4 IADD3.X R38, RZ, R13, R32, P5, P6 ;  /* 0x0000000dff26c210 */ /* 0x000fe20002fec420 */
[----:B------:R-:W3:Y:S04]  /*2d00*/  @!P2 LDS R49, [R44+0x4] ;  /* 0x000004002c31a984 */ /* 0x000ee80000000800 */
[----:B------:R-:W4:Y:S01]  /*2d10*/  @!P3 LDS R51, [R44+0x8] ;  /* 0x000008002c33b984 */ /* 0x000f220000000800 */
[----:B-1----:R-:W-:-:S03]  /*2d20*/  @!P1 LEA R26, P5, R29, R26, 0x2 ;  /* 0x0000001a1d1a9211 */ /* 0x002fc600078a10ff */
[----:B------:R1:W5:Y:S01]  /*2d30*/  @!P4 LDS R53, [R44+0xc] ;  /* 0x00000c002c35c984 */ /* 0x0003620000000800 */
[----:B------:R-:W-:Y:S02]  /*2d40*/  @!P1 LEA.HI.X R27, R29, R27, R48, 0x2, P5 ;  /* 0x0000001b1d1b9211 */ /* 0x000fe400028f1430 */
[----:B0-----:R-:W-:-:S04]  /*2d50*/  @!P2 LEA R22, P5, R19, R22, 0x2 ;  /* 0x000000161316a211 */ /* 0x001fc800078a10ff */
[----:B------:R-:W-:Y:S01]  /*2d60*/  @!P2 LEA.HI.X R23, R19, R23, R28, 0x2, P5 ;  /* 0x000000171317a211 */ /* 0x000fe200028f141c */
[----:B-1----:R-:W-:Y:S01]  /*2d70*/  IMAD.IADD R44, R7, 0x1, R20 ;  /* 0x00000001072c7824 */ /* 0x002fe200078e0214 */
[----:B------:R-:W0:Y:S08]  /*2d80*/  @!P3 LDC.64 R18, c[0x0][0x228] ;  /* 0x00008a00ff12bb82 */ /* 0x000e300000000a00 */
        /* <DEDUP_REMOVED lines=9> */
[----:B----4-:R2:W-:Y:S03]  /*2e20*/  @!P3 STG.E desc[UR6][R18.64], R51 ;  /* 0x000000331200b986 */ /* 0x0105e6000c101906 */
[----:B------:R-:W-:-:S05]  /*2e30*/  @!P4 LEA.HI.X R29, R36, R29, R38, 0x2, P5 ;  /* 0x0000001d241dc211 */ /* 0x000fca00028f1426 */
[----:B-----5:R2:W-:Y:S01]  /*2e40*/  @!P4 STG.E desc[UR6][R28.64], R53 ;  /* 0x000000351c00c986 */ /* 0x0205e2000c101906 */
[----:B------:R-:W-:Y:S05]  /*2e50*/  @P2 BRA `(.L_x_4647) ;  /* 0xfffffffc00242947 */ /* 0x000fea000383ffff */
.L_x_4646:
[----:B------:R-:W-:Y:S05]  /*2e60*/  BSYNC B1 ;  /* 0x0000000000017941 */ /* 0x000fea0003800000 */
.L_x_4645:
        /* <DEDUP_REMOVED lines=17> */
.L_x_4649:
[----:B------:R-:W-:Y:S05]  /*2f80*/  BSYNC B1 ;  /* 0x0000000000017941 */ /* 0x000fea0003800000 */
.L_x_4648:
        /* <DEDUP_REMOVED lines=30> */
.L_x_4644:
[----:B------:R-:W-:Y:S05]  /*3170*/  BSYNC B0 ;  /* 0x0000000000007941 */ /* 0x000fea0003800000 */
.L_x_4643:
[----:B------:R-:W-:Y:S01]  /*3180*/  BAR.SYNC.DEFER_BLOCKING 0x0 ;  /* 0x0000000000007b1d */ /* 0x000fe20000010000 */
[----:B------:R-:W-:-:S05]  /*3190*/  LOP3.LUT R5, R5, 0x1, RZ, 0xfc, !PT ;  /* 0x0000000105057812 */ /* 0x000fca00078efcff */
[----:B------:R-:W-:Y:S01]  /*31a0*/  ULDC.64 UR10, c[0x0][0x250] ;  /* 0x00009400000a7ab9 */ /* 0x000fe20000000a00 */
[----:B------:R-:W-:Y:S01]  /*31b0*/  BSSY B0, `(.L_x_4650) ;  /* 0x0000083000007945 */ /* 0x000fe20003800000 */
[----:B0123--:R-:W-:-:S04]  /*31c0*/  IMAD.WIDE.U32 R18, R5, UR10, RZ ;  /* 0x0000000a05127c25 */ /* 0x00ffc8000f8e00ff */
[----:B------:R-:W-:Y:S02]  /*31d0*/  IMAD R14, R5, UR11, R19 ;  /* 0x0000000b050e7c24 */ /* 0x000fe4000f8e0213 */
[----:B------:R-:W-:Y:S01]  /*31e0*/  IMAD.MOV.U32 R5, RZ, RZ, R18 ;  /* 0x000000ffff057224 */ /* 0x000fe200078e0012 */
[----:B------:R0:W-:Y:S04]  /*31f0*/  STS [R0], R33 ;  /* 0x0000002100007388 */ /* 0x0001e80000000800 */
[----:B------:R0:W-:Y:S04]  /*3200*/  STS [R2], R39 ;  /* 0x0000002702007388 */ /* 0x0001e80000000800 */
[----:B------:R0:W-:Y:S04]  /*3210*/  STS [R3], R41 ;  /* 0x0000002903007388 */ /* 0x0001e80000000800 */
[----:B------:R0:W-:Y:S01]  /*3220*/  STS [R16], R35 ;  /* 0x0000002310007388 */ /* 0x0001e20000000800 */
[----:B------:R-:W-:Y:S06]  /*3230*/  BAR.SYNC.DEFER_BLOCKING 0x0 ;  /* 0x0000000000007b1d */ /* 0x000fec0000010000 */
[----:B------:R-:W-:Y:S05]  /*3240*/  @P0 BRA `(.L_x_4651) ;  /* 0x0000000400e40947 */ /* 0x000fea0003800000 */
[C---:B------:R-:W-:Y:S01]  /*3250*/  VIADD R18, R17.reuse, 0xffffffff ;  /* 0xffffffff11127836 */ /* 0x040fe20000000000 */
[----:B------:R-:W-:Y:S01]  /*3260*/  LOP3.LUT R20, R17, 0x3, RZ, 0xc0, !PT ;  /* 0x0000000311147812 */ /* 0x000fe200078ec0ff */
[----:B------:R-:W-:Y:S01]  /*3270*/  BSSY B1, `(.L_x_4652) ;  /* 0x0000046000017945 */ /* 0x000fe20003800000 */
[----:B0-----:R-:W-:Y:S02]  /*3280*/  IMAD.IADD R35, R12, 0x1, -R9 ;  /* 0x000000010c237824 */ /* 0x001fe400078e0a09 */
[----:B------:R-:W-:Y:S01]  /*3290*/  ISETP.GE.U32.AND P1, PT, R18, 0x3, PT ;  /* 0x000000031200780c */ /* 0x000fe20003f26070 */
[----:B------:R-:W-:Y:S01]  /*32a0*/  IMAD.MOV.U32 R30, RZ, RZ, RZ ;  /* 0x000000ffff1e7224 */ /* 0x000fe200078e00ff */
[----:B------:R-:W-:Y:S01]  /*32b0*/  ISETP.NE.AND P2, PT, R20, RZ, PT ;  /* 0x000000ff1400720c */ /* 0x000fe20003f45270 */
[----:B------:R-:W-:Y:S02]  /*32c0*/  IMAD.MOV.U32 R48, RZ, RZ, R7 ;  /* 0x000000ffff307224 */ /* 0x000fe400078e0007 */
[----:B------:R-:W-:Y:S01]  /*32d0*/  IMAD.MOV.U32 R39, RZ, RZ, R5 ;  /* 0x000000ffff277224 */ /* 0x000fe200078e0005 */
[----:B------:R-:W-:Y:S01]  /*32e0*/  P2R R49, PR, RZ, 0x4 ;  /* 0x00000004ff317803 */ /* 0x000fe20000000000 */
[----:B------:R-:W-:-:S06]  /*32f0*/  IMAD.MOV.U32 R33, RZ, RZ, R14 ;  /* 0x000000ffff217224 */ /* 0x000fcc00078e000e */
[----:B------:R-:W-:Y:S05]  /*3300*/  @!P1 BRA `(.L_x_4653) ;  /* 0x0000000000f09947 */ /* 0x000fea0003800000 */
[----:B------:R-:W-:Y:S02]  /*3310*/  IMAD.IADD R32, R17, 0x1, -R20 ;  /* 0x0000000111207824 */ /* 0x000fe400078e0a14 */
[----:B------:R-:W-:Y:S02]  /*3320*/  IMAD.MOV.U32 R30, RZ, RZ, RZ ;  /* 0x000000ffff1e7224 */ /* 0x000fe400078e00ff */
[----:B------:R-:W-:Y:S02]  /*3330*/  IMAD.MOV.U32 R48, RZ, RZ, R7 ;  /* 0x000000ffff307224 */ /* 0x000fe400078e0007 */
[----:B------:R-:W-:Y:S02]  /*3340*/  IMAD.MOV.U32 R39, RZ, RZ, R5 ;  /* 0x000000ffff277224 */ /* 0x000fe400078e0005 */
[----:B------:R-:W-:-:S07]  /*3350*/  IMAD.MOV.U32 R33, RZ, RZ, R14 ;  /* 0x000000ffff217224 */ /* 0x000fce00078e000e */
.L_x_4654:
[C---:B0-----:R-:W-:Y:S01]  /*3360*/  VIADD R18, R35.reuse, 0xffffffff ;  /* 0xffffffff23127836 */ /* 0x041fe20000000000 */
[----:B------:R-:W-:Y:S01]  /*3370*/  LOP3.LUT R19, R35, 0x1f, RZ, 0xc0, !PT ;  /* 0x0000001f23137812 */ /* 0x000fe200078ec0ff */
[----:B------:R-:W-:Y:S01]  /*3380*/  VIADD R32, R32, 0xfffffffc ;  /* 0xfffffffc20207836 */ /* 0x000fe20000000000 */
[----:B------:R-:W-:Y:S01]  /*3390*/  IADD3 R41, P3, R39, UR8, RZ ;  /* 0x0000000827297c10 */ /* 0x000fe2000ff7e0ff */
[----:B------:R-:W-:Y:S01]  /*33a0*/  VIADD R30, R30, 0x4 ;  /* 0x000000041e1e7836 */ /* 0x000fe20000000000 */
        /* <DEDUP_REMOVED lines=17> */
[--C-:B------:R-:W-:Y:S02]  /*34c0*/  @!P2 IADD3.X R46, RZ, R23, R11.reuse, P4, P5 ;  /* 0x00000017ff2ea210 */ /* 0x100fe400027ea40b */
[----:B------:R-:W-:Y:S01]  /*34d0*/  @!P3 IADD3 R42, P4, P5, R47, R29, R10 ;  /* 0x0000001d2f2ab210 */ /* 0x000fe20007d9e00a */
[----:B------:R-:W-:Y:S03]  /*34e0*/  @!P3 LDS R51, [R48+0x8] ;  /* 0x000008003033b984 */ /* 0x000fe60000000800 */
[----:B------:R-:W-:Y:S01]  /*34f0*/  @!P3 IADD3.X R44, RZ, R45, R11, P4, P5 ;  /* 0x0000002dff2cb210 */ /* 0x000fe200027ea40b */
[----:B------:R-:W1:Y:S01]  /*3500*/  @!P1 LDC.64 R22, c[0x0][0x228] ;  /* 0x00008a00ff169b82 */ /* 0x000e620000000a00 */
[----:B------:R-:W-:Y:S01]  /*3510*/  ISETP.GE.U32.AND P4, PT, R35, R4, PT ;  /* 0x000000042300720c */ /* 0x000fe20003f86070 */
[----:B------:R-:W-:Y:S01]  /*3520*/  @!P2 LDS R47, [R48+0x4] ;  /* 0x00000400302fa984 */ /* 0x000fe20000000800 */
[----:B------:R-:W-:-:S04]  /*3530*/  IADD3 R34, P5, R29, UR8, RZ ;  /* 0x000000081d227c10 */ /* 0x000fc8000ffbe0ff */
[----:B------:R-:W-:Y:S01]  /*3540*/  IADD3.X R33, R45, UR9, RZ, P5, !PT ;  /* 0x000000092d217c10 */ /* 0x000fe2000affe4ff */
[----:B------:R-:W2:Y:S01]  /*3550*/  @!P2 LDC.64 R28, c[0x0][0x228] ;  /* 0x00008a00ff1cab82 */ /* 0x000ea20000000a00 */
[----:B------:R-:W3:Y:S05]  /*3560*/  @!P1 LDS R45, [R48] ;  /* 0x00000000302d9984 */ /* 0x000eea0000000800 */
[----:B------:R4:W5:Y:S01]  /*3570*/  @!P4 LDS R53, [R48+0xc] ;  /* 0x00000c003035c984 */ /* 0x0009620000000800 */
[C---:B------:R-:W-:Y:S01]  /*3580*/  @!P4 IADD3 R39, P5, P6, R35.reuse, R34, R10 ;  /* 0x000000222327c210 */ /* 0x040fe20007ebe00a */
[----:B------:R-:W3:Y:S01]  /*3590*/  @!P4 LDC.64 R18, c[0x0][0x228] ;  /* 0x00008a00ff12cb82 */ /* 0x000ee20000000a00 */
[----:B------:R-:W-:-:S02]  /*35a0*/  VIADD R35, R35, 0x1f ;  /* 0x0000001f23237836 */ /* 0x000fc40000000000 */
[----:B------:R-:W-:Y:S01]  /*35b0*/  @!P4 IADD3.X R36, RZ, R33, R11, P5, P6 ;  /* 0x00000021ff24c210 */ /* 0x000fe20002fec40b */
[----:B----4-:R-:W-:Y:S01]  /*35c0*/  IMAD.IADD R48, R7, 0x1, R30 ;  /* 0x0000000107307824 */ /* 0x010fe200078e021e */
[----:B-1----:R-:W-:-:S04]  /*35d0*/  @!P1 LEA R22, P5, R38, R22, 0x2 ;  /* 0x0000001626169211 */ /* 0x002fc800078a10ff */
[----:B------:R-:W-:Y:S02]  /*35e0*/  @!P1 LEA.HI.X R23, R38, R23, R40, 0x2, P5 ;  /* 0x0000001726179211 */ /* 0x000fe400028f1428 */
[----:B--2---:R-:W-:-:S04]  /*35f0*/  @!P2 LEA R28, P5, R41, R28, 0x2 ;  /* 0x0000001c291ca211 */ /* 0x004fc800078a10ff */
[----:B------:R-:W-:Y:S02]  /*3600*/  @!P2 LEA.HI.X R29, R41, R29, R46, 0x2, P5 ;  /* 0x0000001d291da211 */ /* 0x000fe400028f142e */
[----:B0-----:R-:W-:-:S04]  /*3610*/  @!P3 LEA R26, P5, R42, R26, 0x2 ;  /* 0x0000001a2a1ab211 */ /* 0x001fc800078a10ff */
[----:B------:R-:W-:Y:S02]  /*3620*/  @!P3 LEA.HI.X R27, R42, R27, R44, 0x2, P5 ;  /* 0x0000001b2a1bb211 */ /* 0x000fe400028f142c */
[----:B---3--:R-:W-:-:S04]  /*3630*/  @!P4 LEA R18, P5, R39, R18, 0x2 ;  /* 0x000000122712c211 */ /* 0x008fc800078a10ff */
[----:B------:R-:W-:Y:S01]  /*3640*/  @!P4 LEA.HI.X R19, R39, R19, R36, 0x2, P5 ;  /* 0x000000132713c211 */ /* 0x000fe200028f1424 */
[----:B------:R0:W-:Y:S01]  /*3650*/  @!P1 STG.E desc[UR6][R22.64], R45 ;  /* 0x0000002d16009986 */ /* 0x0001e2000c101906 */
[----:B------:R-:W-:-:S03]  /*3660*/  IADD3 R39, P1, R34, UR8, RZ ;  /* 0x0000000822277c10 */ /* 0x000fc6000ff3e0ff */
[----:B------:R0:W-:Y:S01]  /*3670*/  @!P2 STG.E desc[UR6][R28.64], R47 ;  /* 0x0000002f1c00a986 */ /* 0x0001e2000c101906 */
[----:B------:R-:W-:Y:S02]  /*3680*/  ISETP.NE.AND P2, PT, R32, RZ, PT ;  /* 0x000000ff2000720c */ /* 0x000fe40003f45270 */
[----:B------:R-:W-:Y:S01]  /*3690*/  IADD3.X R33, R33, UR9, RZ, P1, !PT ;  /* 0x0000000921217c10 */ /* 0x000fe20008ffe4ff */
[----:B------:R0:W-:Y:S04]  /*36a0*/  @!P3 STG.E desc[UR6][R26.64], R51 ;  /* 0x000000331a00b986 */ /* 0x0001e8000c101906 */
[----:B-----5:R0:W-:Y:S06]  /*36b0*/  @!P4 STG.E desc[UR6][R18.64], R53 ;  /* 0x000000351200c986 */ /* 0x0201ec000c101906 */
[----:B------:R-:W-:Y:S05]  /*36c0*/  @P2 BRA `(.L_x_4654) ;  /* 0xfffffffc00242947 */ /* 0x000fea000383ffff */
.L_x_4653:
[----:B------:R-:W-:Y:S05]  /*36d0*/  BSYNC B1 ;  /* 0x0000000000017941 */ /* 0x000fea0003800000 */
.L_x_4652:
        /* <DEDUP_REMOVED lines=17> */
.L_x_4656:
[----:B------:R-:W-:Y:S05]  /*37f0*/  BSYNC B1 ;  /* 0x0000000000017941 */ /* 0x000fea0003800000 */
.L_x_4655:
        /* <DEDUP_REMOVED lines=30> */
.L_x_4651:
[----:B------:R-:W-:Y:S05]  /*39e0*/  BSYNC B0 ;  /* 0x0000000000007941 */ /* 0x000fea0003800000 */
.L_x_4650:
        /* <DEDUP_REMOVED lines=10> */
[----:B------:R-:W-:Y:S02]  /*3a90*/  IMAD.MOV.U32 R2, RZ, RZ, 0x1 ;  /* 0x00000001ff027424 */ /* 0x000fe400078e00ff */
[----:B------:R-:W-:Y:S01]  /*3aa0*/  IMAD.MOV.U32 R20, RZ, RZ, R7 ;  /* 0x000000ffff147224 */ /* 0x000fe200078e0007 */
[----:B------:R-:W-:Y:S02]  /*3ab0*/  ISETP.GE.U32.AND P0, PT, R0, 0x3, PT ;  /* 0x000000030000780c */ /* 0x000fe40003f06070 */
[----:B------:R-:W-:-:S11]  /*3ac0*/  LOP3.LUT R0, R17, 0x3, RZ, 0xc0, !PT ;  /* 0x0000000311007812 */ /* 0x000fd600078ec0ff */
[----:B------:R-:W-:Y:S05]  /*3ad0*/  @!P0 BRA `(.L_x_4660) ;  /* 0x0000000000fc8947 */ /* 0x000fea0003800000 */
[----:B------:R-:W-:Y:S01]  /*3ae0*/  BSSY B2, `(.L_x_4661) ;  /* 0x000003d000027945 */ /* 0x000fe20003800000 */
[----:B------:R-:W-:Y:S02]  /*3af0*/  IMAD.IADD R15, R17, 0x1, -R0 ;  /* 0x00000001110f7824 */ /* 0x000fe400078e0a00 */
[----:B------:R-:W-:Y:S02]  /*3b00*/  IMAD.IADD R6, R12, 0x1, -R9 ;  /* 0x000000010c067824 */ /* 0x000fe400078e0a09 */
[----:B------:R-:W-:Y:S02]  /*3b10*/  IMAD.MOV.U32 R22, RZ, RZ, RZ ;  /* 0x000000ffff167224 */ /* 0x000fe400078e00ff */
[----:B------:R-:W-:-:S07]  /*3b20*/  IMAD.MOV.U32 R20, RZ, RZ, R7 ;  /* 0x000000ffff147224 */ /* 0x000fce00078e0007 */
.L_x_4662:
[C---:B-1----:R-:W-:Y:S01]  /*3b30*/  LOP3.LUT R11, R6.reuse, 0x1f, RZ, 0xc0, !PT ;  /* 0x0000001f060b7812 */ /* 0x042fe200078ec0ff */
[C---:B------:R-:W-:Y:S01]  /*3b40*/  VIADD R2, R6.reuse, 0xffffffff ;  /* 0xffffffff06027836 */ /* 0x040fe20000000000 */
[----:B------:R-:W-:Y:S01]  /*3b50*/  IADD3 R33, P4, R5, UR8, RZ ;  /* 0x0000000805217c10 */ /* 0x000fe2000ff9e0ff */
[C---:B------:R-:W-:Y:S01]  /*3b60*/  VIADD R3, R6.reuse, 0x1d ;  /* 0x0000001d06037836 */ /* 0x040fe20000000000 */
[-C--:B------:R-:W-:Y:S01]  /*3b70*/  ISETP.GE.U32.AND P3, PT, R11, R4.reuse, PT ;  /* 0x000000040b00720c */ /* 0x080fe20003f66070 */
[----:B------:R-:W-:Y:S01]  /*3b80*/  VIADD R6, R6, 0x1e ;  /* 0x0000001e06067836 */ /* 0x000fe20000000000 */
[----:B------:R-:W-:Y:S01]  /*3b90*/  LOP3.LUT R35, R2, 0x1f, RZ, 0xc0, !PT ;  /* 0x0000001f02237812 */ /* 0x000fe200078ec0ff */
[----:B------:R-:W-:Y:S01]  /*3ba0*/  VIADD R15, R15, 0xfffffffc ;  /* 0xfffffffc0f0f7836 */ /* 0x000fe20000000000 */
[----:B------:R-:W-:Y:S02]  /*3bb0*/  LOP3.LUT R41, R3, 0x1f, RZ, 0xc0, !PT ;  /* 0x0000001f03297812 */ /* 0x000fe400078ec0ff */
[----:B------:R-:W-:Y:S01]  /*3bc0*/  LOP3.LUT R39, R6, 0x1f, RZ, 0xc0, !PT ;  /* 0x0000001f06277812 */ /* 0x000fe200078ec0ff */
[----:B------:R-:W-:Y:S01]  /*3bd0*/  IMAD R6, R21, 0x21, R20 ;  /* 0x0000002115067824 */ /* 0x000fe200078e0214 */
[----:B------:R-:W-:-:S02]  /*3be0*/  ISETP.GE.U32.AND P2, PT, R35, R4, PT ;  /* 0x000000042300720c */ /* 0x000fc40003f46070 */
[-C--:B------:R-:W-:Y:S02]  /*3bf0*/  ISETP.GE.U32.AND P1, PT, R39, R4.reuse, PT ;  /* 0x000000042700720c */ /* 0x080fe40003f26070 */
[----:B------:R-:W-:Y:S01]  /*3c00*/  LEA R20, R6, UR4, 0x2 ;  /* 0x0000000406147c11 */ /* 0x000fe2000f8e10ff */
[----:B------:R-:W0:Y:S01]  /*3c10*/  @!P3 LDC.64 R2, c[0x0][0x228] ;  /* 0x00008a00ff02bb82 */ /* 0x000e220000000a00 */
[----:B------:R-:W-:Y:S02]  /*3c20*/  ISETP.GE.U32.AND P0, PT, R41, R4, PT ;  /* 0x000000042900720c */ /* 0x000fe40003f06070 */
[----:B------:R-:W-:Y:S01]  /*3c30*/  @!P3 IADD3 R6, P5, P6, R11, R24, R5 ;  /* 0x000000180b06b210 */ /* 0x000fe20007ebe005 */
[----:B------:R-:W1:Y:S03]  /*3c40*/  @!P3 LDS R23, [R20] ;  /* 0x000000001417b984 */ /* 0x000e660000000800 */
[----:B------:R-:W-:Y:S01]  /*3c50*/  @!P3 IADD3.X R5, RZ, R13, R14, P5, P6 ;  /* 0x0000000dff05b210 */ /* 0x000fe20002fec40e */
[----:B------:R-:W2:Y:S01]  /*3c60*/  @!P2 LDS R27, [R20+0x4] ;  /* 0x00000400141ba984 */ /* 0x000ea20000000800 */
[----:B------:R-:W3:Y:S01]  /*3c70*/  @!P2 LDC.64 R16, c[0x0][0x228] ;  /* 0x00008a00ff10ab82 */ /* 0x000ee20000000a00 */
[----:B------:R-:W-:-:S02]  /*3c80*/  IADD3.X R14, R14, UR9, RZ, P4, !PT ;  /* 0x000000090e0e7c10 */ /* 0x000fc4000a7fe4ff */
[----:B------:R-:W4:Y:S01]  /*3c90*/  @!P1 LDS R29, [R20+0x8] ;  /* 0x00000800141d9984 */ /* 0x000f220000000800 */
[----:B------:R-:W-:-:S03]  /*3ca0*/  IADD3 R37, P6, R33, UR8, RZ ;  /* 0x0000000821257c10 */ /* 0x000fc6000ffde0ff */
[----:B------:R5:W4:Y:S01]  /*3cb0*/  @!P0 LDS R31, [R20+0xc] ;  /* 0x00000c00141f8984 */ /* 0x000b220000000800 */
[----:B------:R-:W2:Y:S01]  /*3cc0*/  @!P1 LDC.64 R18, c[0x0][0x228] ;  /* 0x00008a00ff129b82 */ /* 0x000ea20000000a00 */
[----:B0-----:R-:W-:-:S07]  /*3cd0*/  @!P3 LEA R2, P5, R6, R2, 0x2 ;  /* 0x000000020602b211 */ /* 0x001fce00078a10ff */
[----:B------:R-:W0:Y:S01]  /*3ce0*/  @!P0 LDC.64 R10, c[0x0][0x228] ;  /* 0x00008a00ff0a8b82 */ /* 0x000e220000000a00 */
[----:B-----5:R-:W-:Y:S02]  /*3cf0*/  IADD3.X R20, R14, UR9, RZ, P6, !PT ;  /* 0x000000090e147c10 */ /* 0x020fe4000b7fe4ff */
[----:B------:R-:W-:Y:S02]  /*3d00*/  @!P3 LEA.HI.X R3, R6, R3, R5, 0x2, P5 ;  /* 0x000000030603b211 */ /* 0x000fe400028f1405 */
[-C--:B------:R-:W-:Y:S02]  /*3d10*/  @!P2 IADD3 R26, P4, P5, R35, R24.reuse, R33 ;  /* 0x00000018231aa210 */ /* 0x080fe40007d9e021 */
[----:B------:R-:W-:Y:S02]  /*3d20*/  IADD3 R33, P6, R37, UR8, RZ ;  /* 0x0000000825217c10 */ /* 0x000fe4000ffde0ff */
[----:B------:R-:W-:Y:S02]  /*3d30*/  @!P2 IADD3.X R28, RZ, R13, R14, P4, P5 ;  /* 0x0000000dff1ca210 */ /* 0x000fe400027ea40e */
[----:B------:R-:W-:-:S02]  /*3d40*/  @!P1 IADD3 R14, P4, P5, R39, R24, R37 ;  /* 0x00000018270e9210 */ /* 0x000fc40007d9e025 */
[----:B------:R-:W-:Y:S02]  /*3d50*/  IADD3.X R30, R20, UR9, RZ, P6, !PT ;  /* 0x00000009141e7c10 */ /* 0x000fe4000b7fe4ff */
[-C--:B------:R-:W-:Y:S02]  /*3d60*/  @!P1 IADD3.X R20, RZ, R13.reuse, R20, P4, P5 ;  /* 0x0000000dff149210 */ /* 0x080fe400027ea414 */
[----:B------:R-:W-:Y:S01]  /*3d70*/  @!P0 IADD3 R5, P4, P5, R41, R24, R33 ;  /* 0x0000001829058210 */ /* 0x000fe20007d9e021 */
[----:B-1----:R1:W-:Y:S03]  /*3d80*/  @!P3 STG.E desc[UR6][R2.64], R23 ;  /* 0x000000170200b986 */ /* 0x0023e6000c101906 */
[----:B------:R-:W-:Y:S02]  /*3d90*/  @!P0 IADD3.X R6, RZ, R13, R30, P4, P5 ;  /* 0x0000000dff068210 */ /* 0x000fe400027ea41e */
[----:B---3--:R-:W-:-:S02]  /*3da0*/  @!P2 LEA R16, P4, R26, R16, 0x2 ;  /* 0x000000101a10a211 */ /* 0x008fc400078810ff */
[----:B--2---:R-:W-:Y:S02]  /*3db0*/  @!P1 LEA R18, P5, R14, R18, 0x2 ;  /* 0x000000120e129211 */ /* 0x004fe400078a10ff */
[----:B------:R-:W-:Y:S01]  /*3dc0*/  @!P2 LEA.HI.X R17, R26, R17, R28, 0x2, P4 ;  /* 0x000000111a11a211 */ /* 0x000fe200020f141c */
[----:B------:R-:W-:Y:S01]  /*3dd0*/  IMAD.MOV.U32 R26, RZ, RZ, R22 ;  /* 0x000000ffff1a7224 */ /* 0x000fe200078e0016 */
[----:B------:R-:W-:Y:S01]  /*3de0*/  @!P1 LEA.HI.X R19, R14, R19, R20, 0x2, P5 ;  /* 0x000000130e139211 */ /* 0x000fe200028f1414 */
[----:B------:R-:W-:Y:S01]  /*3df0*/  VIADD R22, R22, 0x4 ;  /* 0x0000000416167836 */ /* 0x000fe20000000000 */
[----:B0-----:R-:W-:Y:S01]  /*3e00*/  @!P0 LEA R10, P6, R5, R10, 0x2 ;  /* 0x0000000a050a8211 */ /* 0x001fe200078c10ff */
[----:B------:R1:W-:Y:S02]  /*3e10*/  @!P2 STG.E desc[UR6][R16.64], R27 ;  /* 0x0000001b1000a986 */ /* 0x0003e4000c101906 */
[----:B------:R-:W-:Y:S01]  /*3e20*/  IMAD.IADD R20, R7, 0x1, R22 ;  /* 0x0000000107147824 */ /* 0x000fe200078e0216 */
[----:B------:R-:W-:Y:S01]  /*3e30*/  @!P0 LEA.HI.X R11, R5, R11, R6, 0x2, P6 ;  /* 0x0000000b050b8211 */ /* 0x000fe200030f1406 */
[----:B----4-:R1:W-:Y:S01]  /*3e40*/  @!P1 STG.E desc[UR6][R18.64], R29 ;  /* 0x0000001d12009986 */ /* 0x0103e2000c101906 */
[----:B------:R-:W-:Y:S01]  /*3e50*/  ISETP.NE.AND P1, PT, R15, RZ, PT ;  /* 0x000000ff0f00720c */ /* 0x000fe20003f25270 */
[----:B------:R-:W-:-:S02]  /*3e60*/  VIADD R6, R41, 0x1f ;  /* 0x0000001f29067836 */ /* 0x000fc40000000000 */
[----:B------:R1:W-:Y:S01]  /*3e70*/  @!P0 STG.E desc[UR6][R10.64], R31 ;  /* 0x0000001f0a008986 */ /* 0x0003e2000c101906 */
[----:B------:R-:W-:-:S04]  /*3e80*/  IADD3 R5, P0, R33, UR8, RZ ;  /* 0x0000000821057c10 */ /* 0x000fc8000ff1e0ff */
[----:B------:R-:W-:-:S05]  /*3e90*/  IADD3.X R14, R30, UR9, RZ, P0, !PT ;  /* 0x000000091e0e7c10 */ /* 0x000fca00087fe4ff */
[----:B------:R-:W-:Y:S05]  /*3ea0*/  @P1 BRA `(.L_x_4662) ;  /* 0xfffffffc00201947 */ /* 0x000fea000383ffff */
[----:B------:R-:W-:Y:S05]  /*3eb0*/  BSYNC B2 ;  /* 0x0000000000027941 */ /* 0x000fea0003800000 */
.L_x_4661:
[----:B-1----:R-:W-:-:S07]  /*3ec0*/  VIADD R2, R26, 0x5 ;  /* 0x000000051a027836 */ /* 0x002fce0000000000 */
.L_x_4660:
[----:B------:R-:W-:Y:S05]  /*3ed0*/  BSYNC B1 ;  /* 0x0000000000017941 */ /* 0x000fea0003800000 */
.L_x_4659:
[----:B------:R-:W-:-:S13]  /*3ee0*/  ISETP.NE.AND P0, PT, R0, RZ, PT ;  /* 0x000000ff0000720c */ /* 0x000fda0003f05270 */
[----:B------:R-:W-:Y:S05]  /*3ef0*/  @!P0 BRA `(.L_x_4658) ;  /* 0x0000000000b88947 */ /* 0x000fea0003800000 */
[----:B------:R-:W-:Y:S01]  /*3f00*/  LOP3.LUT R3, R6, 0x1f, RZ, 0xc0, !PT ;  /* 0x0000001f06037812 */ /* 0x000fe200078ec0ff */
[----:B------:R-:W-:Y:S01]  /*3f10*/  BSSY B1, `(.L_x_4663) ;  /* 0x000000f000017945 */ /* 0x000fe20003800000 */
[----:B------:R-:W-:Y:S01]  /*3f20*/  ISETP.NE.AND P1, PT, R0, 0x1, PT ;  /* 0x000000010000780c */ /* 0x000fe20003f25270 */
[----:B------:R-:W-:Y:S01]  /*3f30*/  IMAD.IADD R16, R7, 0x1, R2 ;  /* 0x0000000107107824 */ /* 0x000fe200078e0202 */
[----:B------:R-:W-:Y:S02]  /*3f40*/  ISETP.GE.U32.AND P0, PT, R3, R4, PT ;  /* 0x000000040300720c */ /* 0x000fe40003f06070 */
[----:B-1----:R-:W-:-:S11]  /*3f50*/  IADD3 R11, P3, R5, UR8, RZ ;  /* 0x00000008050b7c10 */ /* 0x002fd6000ff7e0ff */
        /* <DEDUP_REMOVED lines=10> */
.L_x_4664:
[----:B------:R-:W-:Y:S05]  /*4000*/  BSYNC B1 ;  /* 0x0000000000017941 */ /* 0x000fea0003800000 */
.L_x_4663:
        /* <DEDUP_REMOVED lines=29> */
.L_x_4658:
[----:B------:R-:W-:Y:S05]  /*41e0*/  BSYNC B0 ;  /* 0x0000000000007941 */ /* 0x000fea0003800000 */
.L_x_4657:
[----:B------:R-:W-:Y:S01]  /*41f0*/  ULDC.64 UR4, c[0x0][0x238] ;  /* 0x00008e0000047ab9 */ /* 0x000fe20000000a00 */
[----:B------:R-:W-:Y:S01]  /*4200*/  BAR.SYNC.DEFER_BLOCKING 0x0 ;  /* 0x0000000000007b1d */ /* 0x000fe20000010000 */
[----:B------:R-:W-:-:S04]  /*4210*/  ISETP.NE.U32.AND P0, PT, RZ, UR4, PT ;  /* 0x00000004ff007c0c */ /* 0x000fc8000bf05070 */
[----:B------:R-:W-:-:S13]  /*4220*/  ISETP.NE.AND.EX P0, PT, RZ, UR5, PT, P0 ;  /* 0x00000005ff007c0c */ /* 0x000fda000bf05300 */
[----:B------:R-:W-:Y:S05]  /*4230*/  @!P0 BRA `(.L_x_4665) ;  /* 0x0000000000b08947 */ /* 0x000fea0003800000 */
[----:B0-2---:R-:W0:Y:S01]  /*4240*/  SHFL.DOWN PT, R0, R57, 0x10, 0x1f ;  /* 0x0a001f0039007f89 */ /* 0x005e2200000e0000 */
[----:B------:R-:W-:Y:S01]  /*4250*/  LOP3.LUT P0, RZ, R12, 0x1f, RZ, 0xc0, !PT ;  /* 0x0000001f0cff7812 */ /* 0x000fe2000780c0ff */
[----:B------:R-:W-:-:S12]  /*4260*/  BSSY B0, `(.L_x_4666) ;  /* 0x0000023000007945 */ /* 0x000fd80003800000 */
[----:B------:R-:W2:Y:S01]  /*4270*/  @!P0 S2R R7, SR_CgaCtaId ;  /* 0x0000000000078919 */ /* 0x000ea20000008800 */
[----:B------:R-:W-:Y:S02]  /*4280*/  @!P0 MOV R6, 0x400 ;  /* 0x0000040000068802 */ /* 0x000fe40000000f00 */
[----:B0-----:R-:W-:-:S05]  /*4290*/  FMNMX R0, R57, R0, !PT ;  /* 0x0000000039007209 */ /* 0x001fca0007800000 */
[----:B---3--:R-:W0:Y:S01]  /*42a0*/  SHFL.DOWN PT, R3, R0, 0x8, 0x1f ;  /* 0x09001f0000037f89 */ /* 0x008e2200000e0000 */
[----:B--2---:R-:W-:Y:S01]  /*42b0*/  @!P0 LEA R6, R7, R6, 0x18 ;  /* 0x0000000607068211 */ /* 0x004fe200078ec0ff */
[----:B------:R-:W-:-:S04]  /*42c0*/  IMAD.MOV.U32 R7, RZ, RZ, RZ ;  /* 0x000000ffff077224 */ /* 0x000fc800078e00ff */
[----:B------:R-:W-:Y:S01]  /*42d0*/  @!P0 IMAD.IADD R6, R9, 0x1, R6 ;  /* 0x0000000109068824 */ /* 0x000fe200078e0206 */
        /* <DEDUP_REMOVED lines=26> */
.L_x_4675:
[----:B--2---:R-:W-:-:S07]  /*4480*/  FMNMX R7, R2, R7, !PT ;  /* 0x0000000702077209 */ /* 0x004fce0007800000 */
.L_x_4667:
[----:B------:R-:W-:Y:S05]  /*4490*/  BSYNC B0 ;  /* 0x0000000000007941 */ /* 0x000fea0003800000 */
.L_x_4666:
[----:B------:R-:W-:Y:S01]  /*44a0*/  ISETP.NE.AND P0, PT, R12, RZ, PT ;  /* 0x000000ff0c00720c */ /* 0x000fe20003f05270 */
[----:B------:R-:W-:-:S12]  /*44b0*/  BSSY B0, `(.L_x_4665) ;  /* 0x0000004000007945 */ /* 0x000fd80003800000 */
[----:B------:R-:W-:Y:S05]  /*44c0*/  @P0 BRA `(.L_x_4669) ;  /* 0x0000000000080947 */ /* 0x000fea0003800000 */
[----:B0-----:R-:W0:Y:S02]  /*44d0*/  LDC.64 R2, c[0x0][0x238] ;  /* 0x00008e00ff027b82 */ /* 0x001e240000000a00 */
[----:B0-----:R2:W-:Y:S02]  /*44e0*/  REDG.E.MAX.S32.STRONG.GPU desc[UR6][R2.64], R7 ;  /* 0x000000070200798e */ /* 0x0015e4000d10e386 */
.L_x_4669:
[----:B------:R-:W-:Y:S05]  /*44f0*/  BSYNC B0 ;  /* 0x0000000000007941 */ /* 0x000fea0003800000 */
.L_x_4665:
[----:B------:R-:W4:Y:S01]  /*4500*/  S2UR UR8, SR_CTAID.X ;  /* 0x00000000000879c3 */ /* 0x000f220000002500 */
[----:B------:R-:W-:Y:S02]  /*4510*/  ULDC.64 UR4, c[0x0][0x240] ;  /* 0x0000900000047ab9 */ /* 0x000fe40000000a00 */
[----:B------:R-:W-:Y:S02]  /*4520*/  ISETP.EQ.U32.AND P1, PT, RZ, UR4, PT ;  /* 0x00000004ff007c0c */ /* 0x000fe4000bf22070 */
[----:B----4-:R-:W-:-:S04]  /*4530*/  LOP3.LUT P0, RZ, R12, UR8, RZ, 0xfc, !PT ;  /* 0x000000080cff7c12 */ /* 0x010fc8000f80fcff */
[----:B------:R-:W-:-:S13]  /*4540*/  ISETP.EQ.OR.EX P0, PT, RZ, UR5, P0, P1 ;  /* 0x00000005ff007c0c */ /* 0x000fda0008702710 */
[----:B------:R-:W-:Y:S05]  /*4550*/  @P0 EXIT ;  /* 0x000000000000094d */ /* 0x000fea0003800000 */
[----:B0-2---:R-:W-:-:S05]  /*4560*/  VIADD R0, R8, 0x1800000 ;  /* 0x0180000008007836 */ /* 0x005fca0000000000 */
[----:B------:R-:W-:-:S04]  /*4570*/  LOP3.LUT R0, R0, 0x7f800000, RZ, 0xc0, !PT ;  /* 0x7f80000000007812 */ /* 0x000fc800078ec0ff */
[----:B------:R-:W-:-:S13]  /*4580*/  ISETP.GT.U32.AND P0, PT, R0, 0x1ffffff, PT ;  /* 0x01ffffff0000780c */ /* 0x000fda0003f04070 */
[----:B------:R-:W-:Y:S05]  /*4590*/  @P0 BRA `(.L_x_4670) ;  /* 0x0000000000100947 */ /* 0x000fea0003800000 */
[----:B------:R-:W-:-:S07]  /*45a0*/  MOV R6, 0x45c0 ;  /* 0x000045c000067802 */ /* 0x000fce0000000f00 */
[----:B-1-3--:R-:W-:Y:S05]  /*45b0*/  CALL.REL.NOINC `($__internal_77_$__cuda_sm20_rcp_rn_f32_slowpath) ;  /* 0x0000000400887944 */ /* 0x00afea0003c00000 */
[----:B------:R-:W-:Y:S01]  /*45c0*/  IMAD.MOV.U32 R5, RZ, RZ, R0 ;  /* 0x000000ffff057224 */ /* 0x000fe200078e0000 */
[----:B------:R-:W-:Y:S06]  /*45d0*/  BRA `(.L_x_4671) ;  /* 0x0000000000107947 */ /* 0x000fec0003800000 */
.L_x_4670:
[----:B---3--:R-:W0:Y:S02]  /*45e0*/  MUFU.RCP R5, R8 ;  /* 0x0000000800057308 */ /* 0x008e240000001000 */
[----:B0-----:R-:W-:-:S04]  /*45f0*/  FFMA R0, R5, R8, -1 ;  /* 0xbf80000005007423 */ /* 0x001fc80000000008 */
[----:B------:R-:W-:-:S04]  /*4600*/  FADD.FTZ R0, -R0, -RZ ;  /* 0x800000ff00007221 */ /* 0x000fc80000010100 */
[----:B------:R-:W-:-:S07]  /*4610*/  FFMA R5, R5, R0, R5 ;  /* 0x0000000005057223 */ /* 0x000fce0000000005 */
.L_x_4671:
[----:B------:R-:W0:Y:S02]  /*4620*/  LDC.64 R2, c[0x0][0x240] ;  /* 0x00009000ff027b82 */ /* 0x000e240000000a00 */
[----:B0-----:R-:W-:Y:S01]  /*4630*/  STG.E desc[UR6][R2.64], R5 ;  /* 0x0000000502007986 */ /* 0x001fe2000c101906 */
[----:B------:R-:W-:Y:S05]  /*4640*/  EXIT ;  /* 0x000000000000794d */ /* 0x000fea0003800000 */
.L_x_4668:
[----:B------:R-:W-:Y:S02]  /*4650*/  IMAD.MOV.U32 R5, RZ, RZ, 0x4 ;  /* 0x00000004ff057424 */ /* 0x000fe400078e00ff */
[----:B------:R-:W-:Y:S02]  /*4660*/  IMAD.MOV.U32 R9, RZ, RZ, 0x1f ;  /* 0x0000001fff097424 */ /* 0x000fe400078e00ff */
[----:B------:R-:W-:-:S07]  /*4670*/  IMAD.MOV.U32 R4, RZ, RZ, -0x1 ;  /* 0xffffffffff047424 */ /* 0x000fce00078e00ff */
[----:B012---:R-:W-:Y:S05]  /*4680*/  WARPSYNC.COLLECTIVE R4, `(.L_x_4672) ;  /* 0x0000000004087348 */ /* 0x007fea0003c00000 */
[----:B--2---:R2:W3:Y:S02]  /*4690*/  SHFL.DOWN P0, R7, R0, R5, R9 ;  /* 0x0800000500077389 */ /* 0x0044e40000000009 */
[----:B0123--:R-:W-:Y:S01]  /*46a0*/  ENDCOLLECTIVE ;  /* 0x000000000000791b */ /* 0x00ffe20003800000 */
.L_x_4672:
[----:B------:R-:W-:Y:S02]  /*46b0*/  IMAD.MOV.U32 R5, RZ, RZ, 0x2 ;  /* 0x00000002ff057424 */ /* 0x000fe400078e00ff */
[----:B------:R-:W-:-:S05]  /*46c0*/  IMAD.MOV.U32 R3, RZ, RZ, R7 ;  /* 0x000000ffff037224 */ /* 0x000fca00078e0007 */
[----:B------:R-:W-:-:S05]  /*46d0*/  FMNMX R3, R3, R0, !PT ;  /* 0x0000000003037209 */ /* 0x000fca0007800000 */
[----:B------:R-:W-:-:S07]  /*46e0*/  IMAD.MOV.U32 R0, RZ, RZ, R3 ;  /* 0x000000ffff007224 */ /* 0x000fce00078e0003 */
[----:B------:R-:W-:Y:S05]  /*46f0*/  WARPSYNC.COLLECTIVE R4, `(.L_x_4673) ;  /* 0x0000000004087348 */ /* 0x000fea0003c00000 */
[----:B------:R0:W1:Y:S02]  /*4700*/  SHFL.DOWN P0, R7, R0, R5, R9 ;  /* 0x0800000500077389 */ /* 0x0000640000000009 */
[----:B01----:R-:W-:Y:S01]  /*4710*/  ENDCOLLECTIVE ;  /* 0x000000000000791b */ /* 0x003fe20003800000 */
.L_x_4673:
[----:B------:R-:W-:Y:S02]  /*4720*/  IMAD.MOV.U32 R5, RZ, RZ, 0x1 ;  /* 0x00000001ff057424 */ /* 0x000fe400078e00ff */
[----:B------:R-:W-:-:S05]  /*4730*/  IMAD.MOV.U32 R2, RZ, RZ, R7 ;  /* 0x000000ffff027224 */ /* 0x000fca00078e0007 */
[----:B------:R-:W-:-:S05]  /*4740*/  FMNMX R2, R3, R2, !PT ;  /* 0x0000000203027209 */ /* 0x000fca0007800000 */
[----:B------:R-:W-:-:S07]  /*4750*/  IMAD.MOV.U32 R0, RZ, RZ, R2 ;  /* 0x000000ffff007224 */ /* 0x000fce00078e0002 */
[----:B------:R-:W-:Y:S05]  /*4760*/  WARPSYNC.COLLECTIVE R4, `(.L_x_4674) ;  /* 0x0000000004087348 */ /* 0x000fea0003c00000 */
[----:B------:R0:W1:Y:S02]  /*4770*/  SHFL.DOWN P0, R7, R0, R5, R9 ;  /* 0x0800000500077389 */ /* 0x0000640000000009 */
[----:B01----:R-:W-:Y:S01]  /*4780*/  ENDCOLLECTIVE ;  /* 0x000000000000791b */ /* 0x003fe20003800000 */
.L_x_4674:
[----:B------:R-:W-:Y:S05]  /*4790*/  BRA `(.L_x_4675) ;  /* 0xfffffffc00387947 */ /* 0x000fea000383ffff */
        .weak           $__internal_76_$__cuda_sm20_div_u64
        .type           $__internal_76_$__cuda_sm20_div_u64,@function
        .size           $__internal_76_$__cuda_sm20_div_u64,($__internal_77_$__cuda_sm20_rcp_rn_f32_slowpath - $__internal_76_$__cuda_sm20_div_u64)
$__internal_76_$__cuda_sm20_div_u64:
        /* <DEDUP_REMOVED lines=67> */
[----:B------:R-:W-:Y:S06]  /*4bd0*/  RET.REL.NODEC R4 `(_ZN18transformer_engine6detail43dgated_act_cast_transpose_kernel_notalignedILi2ELi1Ef13__nv_bfloat16fNS_5EmptyEXadL_ZNS_6dsreluIffEET_T0_RKS3_EEXadL_ZNS_5sreluIffEES5_S6_S8_EEEEvPKT2_SC_PT3_SE_PKT1_PSF_SI_mmm) ;  /* 0xffffffb404087950 */ /* 0x000fec0003c3ffff */
        .weak           $__internal_77_$__cuda_sm20_rcp_rn_f32_slowpath
        .type           $__internal_77_$__cuda_sm20_rcp_rn_f32_slowpath,@function
        .size           $__internal_77_$__cuda_sm20_rcp_rn_f32_slowpath,(.L_x_34562 - $__internal_77_$__cuda_sm20_rcp_rn_f32_slowpath)
$__internal_77_$__cuda_sm20_rcp_rn_f32_slowpath:
        /* <DEDUP_REMOVED lines=8> */
[----:B--2---:R-:W-:-:S04]  /*4c60*/  FFMA R8, R8, 1.84467440737095516160e+19, RZ ;  /* 0x5f80000008087823 */ /* 0x004fc800000000ff */
[----:B------:R-:W3:Y:S02]  /*4c70*/  MUFU.RCP R3, R8 ;  /* 0x0000000800037308 */ /* 0x000ee40000001000 */
[----:B---3--:R-:W-:-:S04]  /*4c80*/  FFMA R0, R8, R3, -1 ;  /* 0xbf80000008007423 */ /* 0x008fc80000000003 */
[----:B------:R-:W-:-:S04]  /*4c90*/  FADD.FTZ R0, -R0, -RZ ;  /* 0x800000ff00007221 */ /* 0x000fc80000010100 */
[----:B------:R-:W-:-:S04]  /*4ca0*/  FFMA R0, R3, R0, R3 ;  /* 0x0000000003007223 */ /* 0x000fc80000000003 */
[----:B------:R-:W-:Y:S01]  /*4cb0*/  FFMA R0, R0, 1.84467440737095516160e+19, RZ ;  /* 0x5f80000000007823 */ /* 0x000fe200000000ff */
[----:B------:R-:W-:Y:S06]  /*4cc0*/  BRA `(.L_x_4677) ;  /* 0x0000000000887947 */ /* 0x000fec0003800000 */
.L_x_4676:
        /* <DEDUP_REMOVED lines=19> */
[--C-:B------:R-:W-:Y:S01]  /*4e00*/  LOP3.LUT P1, RZ, R3, R10, R2.reuse, 0xf8, !PT ;  /* 0x0000000a03ff7212 */ /* 0x100fe2000782f802 */
[----:B------:R-:W-:Y:S01]  /*4e10*/  VIADD R3, R7, 0xffffff04 ;  /* 0xffffff0407037836 */ /* 0x000fe20000000000 */
[C---:B------:R-:W-:Y:S02]  /*4e20*/  LOP3.LUT P0, RZ, R5.reuse, 0x1, RZ, 0xc0, !PT ;  /* 0x0000000105ff7812 */ /* 0x040fe4000780c0ff */
[----:B------:R-:W-:Y:S02]  /*4e30*/  LOP3.LUT P2, RZ, R5, 0x2, RZ, 0xc0, !PT ;  /* 0x0000000205ff7812 */ /* 0x000fe4000784c0ff */
[----:B------:R-:W-:Y:S02]  /*4e40*/  SHF.R.U32.HI R3, RZ, R3, R2 ;  /* 0x00000003ff037219 */ /* 0x000fe40000011602 */
[----:B------:R-:W-:Y:S02]  /*4e50*/  PLOP3.LUT P0, PT, P0, P1, P2, 0xe0, 0x0 ;  /* 0x000000000000781c */ /* 0x000fe40000703c20 */
[----:B------:R-:W-:-:S02]  /*4e60*/  LOP3.LUT P1, RZ, R8, 0x7fffff, RZ, 0xc0, !PT ;  /* 0x007fffff08ff7812 */ /* 0x000fc4000782c0ff */
[----:B------:R-:W-:-:S05]  /*4e70*/  SEL R0, RZ, 0x1, !P0 ;  /* 0x00000001ff007807 */ /* 0x000fca0004000000 */
[----:B------:R-:W-:-:S05]  /*4e80*/  IMAD.MOV R0, RZ, RZ, -R0 ;  /* 0x000000ffff007224 */ /* 0x000fca00078e0a00 */
[----:B------:R-:W-:-:S13]  /*4e90*/  ISETP.GE.AND P0, PT, R0, RZ, PT ;  /* 0x000000ff0000720c */ /* 0x000fda0003f06270 */
[----:B------:R-:W-:-:S04]  /*4ea0*/  @!P0 VIADD R3, R3, 0x1 ;  /* 0x0000000103038836 */ /* 0x000fc80000000000 */
[----:B------:R-:W-:-:S05]  /*4eb0*/  @!P1 IMAD.SHL.U32 R3, R3, 0x2, RZ ;  /* 0x0000000203039824 */ /* 0x000fca00078e00ff */
[----:B------:R-:W-:Y:S01]  /*4ec0*/  LOP3.LUT R0, R3, 0x80000000, R8, 0xf8, !PT ;  /* 0x8000000003007812 */ /* 0x000fe200078ef808 */
[----:B------:R-:W-:Y:S06]  /*4ed0*/  BRA `(.L_x_4677) ;  /* 0x0000000000047947 */ /* 0x000fec0003800000 */
.L_x_4678:
[----:B------:R0:W1:Y:S02]  /*4ee0*/  MUFU.RCP R0, R8 ;  /* 0x0000000800007308 */ /* 0x0000640000001000 */
.L_x_4677:
[----:B------:R-:W-:Y:S02]  /*4ef0*/  IMAD.MOV.U32 R2, RZ, RZ, R6 ;  /* 0x000000ffff027224 */ /* 0x000fe400078e0006 */
[----:B------:R-:W-:-:S04]  /*4f00*/  IMAD.MOV.U32 R3, RZ, RZ, 0x0 ;  /* 0x00000000ff037424 */ /* 0x000fc800078e00ff */
[----:B0123--:R-:W-:Y:S05]  /*4f10*/  RET.REL.NODEC R2 `(_ZN18transformer_engine6detail43dgated_act_cast_transpose_kernel_notalignedILi2ELi1Ef13__nv_bfloat16fNS_5EmptyEXadL_ZNS_6dsreluIffEET_T0_RKS3_EEXadL_ZNS_5sreluIffEES5_S6_S8_EEEEvPKT2_SC_PT3_SE_PKT1_PSF_SI_mmm) ;  /* 0xffffffb002387950 */ /* 0x00ffea0003c3ffff */
.L_x_4679:
        /* <DEDUP_REMOVED lines=14> */
.L_x_34562:


//--------------------- .text._ZN18transformer_engine6detail32dgated_act_cast_transpose_kernelILi2ELi1Ef13__nv_bfloat16fNS_5EmptyEXadL_ZNS_6dsreluIffEET_T0_RKS3_EEXadL_ZNS_5sreluIffEES5_S6_S8_EEEEvPKT2_SC_PT3_SE_PKT1_PSF_SI_mmm --------------------------
	.section	.text._ZN18transformer_engine6detail32dgated_act_cast_transpose_kernelILi2ELi1Ef13__nv_bfloat16fNS_5EmptyEXadL_ZNS_6dsreluIffEET_T0_RKS3_EEXadL_ZNS_5sreluIffEES5_S6_S8_EEEEvPKT2_SC_PT3_SE_PKT1_PSF_SI_mmm,"ax",@progbits
	.align	128
        .global         _ZN18transformer_engine6detail32dgated_act_cast_transpose_kernelILi2ELi1Ef13__nv_bfloat16fNS_5EmptyEXadL_ZNS_6dsreluIffEET_T0_RKS3_EEXadL_ZNS_5sreluIffEES5_S6_S8_EEEEvPKT2_SC_PT3_SE_PKT1_PSF_SI_mmm
        .type           _ZN18transformer_engine6detail32dgated_act_cast_transpose_kernelILi2ELi1Ef13__nv_bfloat16fNS_5EmptyEXadL_ZNS_6dsreluIffEET_T0_RKS3_EEXadL_ZNS_5sreluIffEES5_S6_S8_EEEEvPKT2_SC_PT3_SE_PKT1_PSF_SI_mmm,@function
        .size           _ZN18transformer_engine6detail32dgated_act_cast_transpose_kernelILi2ELi1Ef13__nv_bfloat16fNS_5EmptyEXadL_ZNS_6dsreluIffEET_T0_RKS3_EEXadL_ZNS_5sreluIffEES5_S6_S8_EEEEvPKT2_SC_PT3_SE_PKT1_PSF_SI_mmm,(.L_x_34564 - _ZN18transformer_engine6detail32dgated_act_cast_transpose_kernelILi2ELi1Ef13__nv_bfloat16fNS_5EmptyEXadL_ZNS_6dsreluIffEET_T0_RKS3_EEXadL_ZNS_5sreluIffEES5_S6_S8_EEEEvPKT2_SC_PT3_SE_PKT1_PSF_SI_mmm)
        .other          _ZN18transformer_engine6detail32dgated_act_cast_transpose_kernelILi2ELi1Ef13__nv_bfloat16fNS_5EmptyEXadL_ZNS_6dsreluIffEET_T0_RKS3_EEXadL_ZNS_5sreluIffEES5_S6_S8_EEEEvPKT2_SC_PT3_SE_PKT1_PSF_SI_mmm,@"STO_CUDA_ENTRY STV_DEFAULT"
_ZN18transformer_engine6detail32dgated_act_cast_transpose_kernelILi2ELi1Ef13__nv_bfloat16fNS_5EmptyEXadL_ZNS_6dsreluIffEET_T0_RKS3_EEXadL_ZNS_5sreluIffEES5_S6_S8_EEEEvPKT2_SC_PT3_SE_PKT1_PSF_SI_mmm:
.text._ZN18transformer_engine6detail32dgated_act_cast_transpose_kernelILi2ELi1Ef13__nv_bfloat16fNS_5EmptyEXadL_ZNS_6dsreluIffEET_T0_RKS3_EEXadL_ZNS_5sreluIffEES5_S6_S8_EEEEvPKT2_SC_PT3_SE_PKT1_PSF_SI_mmm:
        /* <DEDUP_REMOVED lines=18> */
[----:B------:R-:W-:Y:S05]  /*0120*/  CALL.REL.NOINC `($__internal_78_$__cuda_sm20_div_u64) ;  /* 0x0000002400687944 */ /* 0x000fea0003c00000 */
        /* <DEDUP_REMOVED lines=8> */
.L_x_4680:
        /* <DEDUP_REMOVED lines=9> */
[----:B------:R-:W-:-:S04]  /*0240*/  IMAD.HI.U32 R7, R7, R9, R6 ;  /* 0x0000000907077227 */ /* 0x000fc800078e0006 */
[----:B------:R-:W-:Y:S02]  /*0250*/  IMAD.MOV.U32 R9, RZ, RZ, RZ ;  /* 0x000000ffff097224 */ /* 0x000fe400078e00ff */
        /* <DEDUP_REMOVED lines=11> */
.L_x_4681:
[----:B------:R-:W-:Y:S01]  /*0310*/  ULDC.64 UR4, c[0x0][0x248] ;  /* 0x0000920000047ab9 */ /* 0x000fe20000000a00 */
[C---:B------:R-:W-:Y:S01]  /*0320*/  SHF.L.U64.HI R25, R40.reuse, 0x1, R41 ;  /* 0x0000000128197819 */ /* 0x040fe20000010229 */
[----:B------:R-:W-:Y:S01]  /*0330*/  IMAD.SHL.U32 R24, R40, 0x2, RZ ;  /* 0x0000000228187824 */ /* 0x000fe200078e00ff */
[----:B------:R-:W-:Y:S01]  /*0340*/  ULDC.64 UR6, c[0x0][0x230] ;  /* 0x00008c0000067ab9 */ /* 0x000fe20000000a00 */
[----:B------:R-:W-:Y:S01]  /*0350*/  IMAD R5, R9, UR4, RZ ;  /* 0x0000000409057c24 */ /* 0x000fe2000f8e02ff */
[----:B------:R-:W-:Y:S01]  /*0360*/  ULDC.64 UR8, c[0x0][0x210] ;  /* 0x0000840000087ab9 */ /* 0x000fe20000000a00 */
[----:B------:R-:W-:Y:S01]  /*0370*/  IMAD.SHL.U32 R30, R2, 0x4, RZ ;  /* 0x00000004021e7824 */ /* 0x000fe200078e00ff */
[----:B------:R-:W-:Y:S01]  /*0380*/  ISETP.NE.U32.AND P0, PT, RZ, UR6, PT ;  /* 0x00000006ff007c0c */ /* 0x000fe2000bf05070 */
[C---:B------:R-:W-:Y:S01]  /*0390*/  IMAD R11, R8.reuse, UR5, R5 ;  /* 0x00000005080b7c24 */ /* 0x040fe2000f8e0205 */
[----:B------:R-:W-:Y:S01]  /*03a0*/  ULOP3.LUT UR6, UR5, 0x7fffffff, URZ, 0xc0, !UPT ;  /* 0x7fffffff05067892 */ /* 0x000fe2000f8ec03f */
[----:B------:R-:W-:Y:S01]  /*03b0*/  IMAD.WIDE.U32 R24, R8, UR4, R24 ;  /* 0x0000000408187c25 */ /* 0x000fe2000f8e0018 */
[----:B------:R-:W-:Y:S01]  /*03c0*/  LOP3.LUT R39, R30, 0x1c, RZ, 0xc0, !PT ;  /* 0x0000001c1e277812 */ /* 0x000fe200078ec0ff */
[----:B------:R-:W-:Y:S01]  /*03d0*/  ULDC.64 UR10, c[0x0][0x218] ;  /* 0x00008600000a7ab9 */ /* 0x000fe20000000a00 */
[----:B------:R-:W-:Y:S01]  /*03e0*/  ISETP.NE.AND.EX P0, PT, RZ, UR7, PT, P0 ;  /* 0x00000007ff007c0c */ /* 0x000fe2000bf05300 */
[----:B------:R-:W-:Y:S01]  /*03f0*/  IMAD.IADD R27, R3, 0x1, -R30 ;  /* 0x00000001031b7824 */ /* 0x000fe200078e0a1e */
[----:B------:R-:W-:Y:S01]  /*0400*/  USHF.R.U64 UR7, UR4, 0x1, UR5 ;  /* 0x0000000104077899 */ /* 0x000fe20008001205 */
[----:B------:R-:W-:Y:S01]  /*0410*/  IMAD.IADD R5, R11, 0x1, R25 ;  /* 0x000000010b057824 */ /* 0x000fe200078e0219 */
[----:B------:R-:W-:Y:S01]  /*0420*/  LEA R25, P1, R24, UR8, 0x6 ;  /* 0x0000000818197c11 */ /* 0x000fe2000f8230ff */
[----:B------:R-:W-:Y:S01]  /*0430*/  IMAD.WIDE.U32 R6, R8, UR4, R40 ;  /* 0x0000000408067c25 */ /* 0x000fe2000f8e0028 */
[----:B------:R-:W-:Y:S01]  /*0440*/  LOP3.LUT R14, R27, 0x1f, RZ, 0xc0, !PT ;  /* 0x0000001f1b0e7812 */ /* 0x000fe200078ec0ff */
[----:B------:R-:W-:Y:S01]  /*0450*/  ULDC.64 UR14, c[0x0][0x250] ;  /* 0x00009400000e7ab9 */ /* 0x000fe20000000a00 */
[----:B------:R-:W-:Y:S01]  /*0460*/  LEA.HI.X R24, R24, UR9, R5, 0x6, P1 ;  /* 0x0000000918187c11 */ /* 0x000fe200088f3405 */
[----:B------:R-:W-:Y:S01]  /*0470*/  IMAD.MOV.U32 R15, RZ, RZ, RZ ;  /* 0x000000ffff0f7224 */ /* 0x000fe200078e00ff */
[C---:B------:R-:W-:Y:S01]  /*0480*/  LEA R26, P1, R6.reuse, UR10, 0x7 ;  /* 0x0000000a061a7c11 */ /* 0x040fe2000f8238ff */
[----:B------:R-:W-:Y:S01]  /*0490*/  IMAD.IADD R5, R7, 0x1, R11 ;  /* 0x0000000107057824 */ /* 0x000fe200078e020b */
[----:B------:R-:W-:Y:S01]  /*04a0*/  USHF.R.U32.HI UR10, URZ, 0x1, UR5 ;  /* 0x000000013f0a7899 */ /* 0x000fe20008011605 */
[C---:B------:R-:W-:Y:S01]  /*04b0*/  IMAD R7, R39.reuse, UR6, RZ ;  /* 0x0000000627077c24 */ /* 0x040fe2000f8e02ff */
[----:B------:R-:W0:Y:S01]  /*04c0*/  @P0 LDC.64 R22, c[0x0][0x230] ;  /* 0x00008c00ff160b82 */ /* 0x000e220000000a00 */
[----:B------:R-:W-:Y:S01]  /*04d0*/  IMAD.WIDE.U32 R20, R39, UR4, R14 ;  /* 0x0000000427147c25 */ /* 0x000fe2000f8e000e */
[----:B------:R-:W-:Y:S01]  /*04e0*/  LEA.HI.X R11, R6, UR11, R5, 0x7, P1 ;  /* 0x0000000b060b7c11 */ /* 0x000fe200088f3c05 */
[----:B------:R-:W-:Y:S01]  /*04f0*/  ULDC.64 UR8, c[0x0][0x208] ;  /* 0x0000820000087ab9 */ /* 0x000fe20000000a00 */
[----:B------:R-:W-:Y:S01]  /*0500*/  MOV R18, UR5 ;  /* 0x0000000500127c02 */ /* 0x000fe20008000f00 */
[----:B------:R-:W-:Y:S01]  /*0510*/  IMAD.IADD R7, R21, 0x1, R7 ;  /* 0x0000000115077824 */ /* 0x000fe200078e0207 */
[----:B------:R-:W-:Y:S01]  /*0520*/  ULDC.64 UR12, c[0x0][0x220] ;  /* 0x00008800000c7ab9 */ /* 0x000fe20000000a00 */
[----:B------:R-:W-:-:S02]  /*0530*/  IMAD.SHL.U32 R29, R20, 0x4, RZ ;  /* 0x00000004141d7824 */ /* 0x000fc400078e00ff */
[C---:B------:R-:W-:Y:S01]  /*0540*/  IMAD.SHL.U32 R35, R20.reuse, 0x4, RZ ;  /* 0x0000000414237824 */ /* 0x040fe200078e00ff */
[----:B------:R-:W-:Y:S01]  /*0550*/  SHF.L.U64.HI R7, R20, 0x2, R7 ;  /* 0x0000000214077819 */ /* 0x000fe20000010207 */
[----:B------:R-:W-:Y:S01]  /*0560*/  IMAD R13, R39, UR10, RZ ;  /* 0x0000000a270d7c24 */ /* 0x000fe2000f8e02ff */
[----:B------:R-:W-:Y:S01]  /*0570*/  IADD3 RZ, P1, R29, R26, RZ ;  /* 0x0000001a1dff7210 */ /* 0x000fe20007f3e0ff */
[----:B------:R-:W-:-:S04]  /*0580*/  IMAD.WIDE.U32 R16, R39, UR7, R14 ;  /* 0x0000000727107c25 */ /* 0x000fc8000f8e000e */
[----:B------:R-:W-:Y:S02]  /*0590*/  IMAD.IADD R34, R35, 0x1, R26 ;  /* 0x0000000123227824 */ /* 0x000fe400078e021a */
[----:B------:R-:W-:Y:S02]  /*05a0*/  IMAD.U32 R19, RZ, RZ, UR4 ;  /* 0x00000004ff137e24 */ /* 0x000fe4000f8e00ff */
[----:B------:R-:W-:Y:S01]  /*05b0*/  IMAD.X R35, R7, 0x1, R11, P1 ;  /* 0x0000000107237824 */ /* 0x000fe200008e060b */
[C---:B------:R-:W-:Y:S01]  /*05c0*/  LEA R32, P1, R16.reuse, R25, 0x2 ;  /* 0x0000001910207211 */ /* 0x040fe200078210ff */
[----:B------:R-:W-:Y:S01]  /*05d0*/  IMAD.IADD R15, R17, 0x1, R13 ;  /* 0x00000001110f7824 */ /* 0x000fe200078e020d */
[----:B------:R-:W-:Y:S01]  /*05e0*/  LEA R10, P2, R19, R26, 0x1 ;  /* 0x0000001a130a7211 */ /* 0x000fe200078408ff */
[----:B------:R-:W-:Y:S01]  /*05f0*/  IMAD.U32 R4, RZ, RZ, UR4 ;  /* 0x00000004ff047e24 */ /* 0x000fe2000f8e00ff */
[----:B------:R1:W2:Y:S02]  /*0600*/  LDG.E R12, desc[UR8][R34.64] ;  /* 0x00000008220c7981 */ /* 0x0002a4000c1e1900 */
[----:B------:R-:W-:-:S02]  /*0610*/  LEA.HI.X R33, R16, R24, R15, 0x2, P1 ;  /* 0x0000001810217211 */ /* 0x000fc400008f140f */
[----:B------:R-:W-:Y:S01]  /*0620*/  LEA.HI.X R4, R4, R11, R18, 0x1, P2 ;  /* 0x0000000b04047211 */ /* 0x000fe200010f0c12 */
[----:B0-----:R-:W3:Y:S01]  /*0630*/  @P0 LDG.E R20, desc[UR8][R22.64] ;  /* 0x0000000816140981 */ /* 0x001ee2000c1e1900 */
[----:B------:R-:W-:-:S03]  /*0640*/  IADD3 R28, P1, R10, R29, RZ ;  /* 0x0000001d0a1c7210 */ /* 0x000fc60007f3e0ff */
[----:B------:R0:W4:Y:S02]  /*0650*/  LDG.E R17, desc[UR8][R32.64] ;  /* 0x0000000820117981 */ /* 0x000124000c1e1900 */
[----:B------:R-:W-:Y:S01]  /*0660*/  IMAD.X R29, R4, 0x1, R7, P1 ;  /* 0x00000001041d7824 */ /* 0x000fe200008e0607 */
[----:B------:R-:W-:-:S04]  /*0670*/  ULOP3.LUT UR16, UR5, 0x7fffffff, URZ, 0xc0, !UPT ;  /* 0x7fffffff05107892 */ /* 0x000fc8000f8ec03f */
[----:B------:R5:W3:Y:S01]  /*0680*/  LDG.E R16, desc[UR8][R28.64] ;  /* 0x000000081c107981 */ /* 0x000ae2000c1e1900 */
[----:B------:R-:W-:Y:S01]  /*0690*/  LOP3.LUT R15, R30, 0x1c, RZ, 0xc0, !PT ;  /* 0x0000001c1e0f7812 */ /* 0x000fe200078ec0ff */
[----:B------:R-:W-:Y:S02]  /*06a0*/  IMAD.U32 R18, RZ, RZ, UR4 ;  /* 0x00000004ff127e24 */ /* 0x000fe4000f8e00ff */
[----:B------:R-:W-:Y:S02]  /*06b0*/  IMAD.U32 R19, RZ, RZ, UR16 ;  /* 0x00000010ff137e24 */ /* 0x000fe4000f8e00ff */
[----:B------:R-:W-:Y:S02]  /*06c0*/  VIADD R7, R27, 0xffffffff ;  /* 0xffffffff1b077836 */ /* 0x000fe40000000000 */
[----:B------:R-:W-:-:S03]  /*06d0*/  IMAD.WIDE.U32 R18, R15, UR4, R18 ;  /* 0x000000040f127c25 */ /* 0x000fc6000f8e0012 */
[----:B------:R-:W-:Y:S01]  /*06e0*/  LOP3.LUT R7, R7, 0x1f, RZ, 0xc0, !PT ;  /* 0x0000001f07077812 */ /* 0x000fe200078ec0ff */
[----:B-1----:R-:W-:-:S03]  /*06f0*/  IMAD R35, R39, UR6, RZ ;  /* 0x0000000627237c24 */ /* 0x002fc6000f8e02ff */
[----:B0-----:R-:W-:Y:S01]  /*0700*/  IADD3 R32, P1, R7, R18, RZ ;  /* 0x0000001207207210 */ /* 0x001fe20007f3e0ff */
[----:B------:R-:W-:-:S04]  /*0710*/  IMAD.IADD R44, R35, 0x1, R19 ;  /* 0x00000001232c7824 */ /* 0x000fc800078e0213 */
[----:B------:R-:W-:Y:S02]  /*0720*/  IMAD.X R27, RZ, RZ, R44, P1 ;  /* 0x000000ffff1b7224 */ /* 0x000fe400008e062c */
[C---:B------:R-:W-:Y:S02]  /*0730*/  IMAD.SHL.U32 R33, R32.reuse, 0x4, RZ ;  /* 0x0000000420217824 */ /* 0x040fe400078e00ff */
[----:B------:R-:W-:Y:S02]  /*0740*/  IMAD.U32 R22, RZ, RZ, UR7 ;  /* 0x00000007ff167e24 */ /* 0x000fe4000f8e00ff */
[----:B------:R-:W-:Y:S01]  /*0750*/  IMAD.U32 R23, RZ, RZ, UR10 ;  /* 0x0000000aff177e24 */ /* 0x000fe2000f8e00ff */
[----:B------:R-:W-:Y:S02]  /*0760*/  SHF.L.U64.HI R15, R32, 0x2, R27 ;  /* 0x00000002200f7819 */ /* 0x000fe4000001021b */
[----:B------:R-:W-:Y:S01]  /*0770*/  IADD3 R36, P1, R33, R26, RZ ;  /* 0x0000001a21247210 */ /* 0x000fe20007f3e0ff */
[----:B------:R-:W-:-:S04]  /*0780*/  IMAD.WIDE.U32 R22, R39, UR7, R22 ;  /* 0x0000000727167c25 */ /* 0x000fc8000f8e0016 */
[----:B------:R-:W-:Y:S01]  /*0790*/  IMAD.X R37, R15, 0x1, R11, P1 ;  /* 0x000000010f257824 */ /* 0x000fe200008e060b */
[----:B------:R-:W-:Y:S01]  /*07a0*/  IADD3 R22, P1, R7, R22, RZ ;  /* 0x0000001607167210 */ /* 0x000fe20007f3e0ff */
[----:B------:R-:W-:-:S03]  /*07b0*/  IMAD.IADD R19, R13, 0x1, R23 ;  /* 0x000000010d137824 */ /* 0x000fc600078e0217 */
[----:B------:R0:W3:Y:S01]  /*07c0*/  LDG.E R13, desc[UR8][R36.64] ;  /* 0x00000008240d7981 */ /* 0x0000e2000c1e1900 */
[----:B------:R-:W-:Y:S01]  /*07d0*/  IMAD.X R23, RZ, RZ, R19, P1 ;  /* 0x000000ffff177224 */ /* 0x000fe200008e0613 */
[----:B-----5:R-:W-:-:S04]  /*07e0*/  LEA R28, P1, R22, R25, 0x2 ;  /* 0x00000019161c7211 */ /* 0x020fc800078210ff */
[----:B------:R-:W-:Y:S02]  /*07f0*/  LEA.HI.X R29, R22, R24, R23, 0x2, P1 ;  /* 0x00000018161d7211 */ /* 0x000fe400008f1417 */
[----:B------:R-:W-:-:S03]  /*0800*/  IADD3 R22, P1, R33, R10, RZ ;  /* 0x0000000a21167210 */ /* 0x000fc60007f3e0ff */
[----:B------:R-:W5:Y:S02]  /*0810*/  LDG.E R31, desc[UR8][R28.64] ;  /* 0x000000081c1f7981 */ /* 0x000f64000c1e1900 */
[----:B------:R-:W-:-:S05]  /*0820*/  IMAD.X R23, R15, 0x1, R4, P1 ;  /* 0x000000010f177824 */ /* 0x000fca00008e0604 */
[----:B------:R1:W5:Y:S01]  /*0830*/  LDG.E R33, desc[UR8][R22.64] ;  /* 0x0000000816217981 */ /* 0x000362000c1e1900 */
[----:B------:R-:W-:Y:S02]  /*0840*/  USHF.L.U64.HI UR11, UR14, 0x1, UR15 ;  /* 0x000000010e0b7899 */ /* 0x000fe4000801020f */
[----:B------:R-:W-:-:S04]  /*0850*/  USHF.L.U32 UR10, UR14, 0x1, URZ ;  /* 0x000000010e0a7899 */ /* 0x000fc8000800063f */
[C---:B------:R-:W-:Y:S02]  /*0860*/  IMAD R34, R40.reuse, UR11, RZ ;  /* 0x0000000b28227c24 */ /* 0x040fe4000f8e02ff */
[----:B------:R-:W-:-:S04]  /*0870*/  IMAD.WIDE.U32 R8, R40, UR10, R8 ;  /* 0x0000000a28087c25 */ /* 0x000fc8000f8e0008 */
[----:B------:R-:W-:Y:S02]  /*0880*/  IMAD R41, R41, UR10, R34 ;  /* 0x0000000a29297c24 */ /* 0x000fe4000f8e0222 */
[----:B0-----:R-:W-:Y:S02]  /*0890*/  IMAD.U32 R36, RZ, RZ, UR7 ;  /* 0x00000007ff247e24 */ /* 0x001fe4000f8e00ff */
[----:B------:R-:W-:Y:S02]  /*08a0*/  IMAD.IADD R9, R9, 0x1, R41 ;  /* 0x0000000109097824 */ /* 0x000fe400078e0229 */
[C---:B-1----:R-:W-:Y:S02]  /*08b0*/  IMAD R22, R39.reuse, UR7, R36 ;  /* 0x0000000727167c24 */ /* 0x042fe4000f8e0224 */
[----:B------:R-:W-:Y:S02]  /*08c0*/  IMAD R29, R39, UR4, R14 ;  /* 0x00000004271d7c24 */ /* 0x000fe4000f8e020e */
[----:B------:R-:W-:Y:S01]  /*08d0*/  IMAD.IADD R39, R3, 0x1, -R30 ;  /* 0x0000000103277824 */ /* 0x000fe200078e0a1e */
[----:B------:R-:W-:Y:S01]  /*08e0*/  LEA R40, P1, R6, UR12, 0x8 ;  /* 0x0000000c06287c11 */ /* 0x000fe2000f8240ff */
[----:B------:R-:W-:Y:S01]  /*08f0*/  USHF.R.U64 UR6, UR4, 0x1, UR5 ;  /* 0x0000000104067899 */ /* 0x000fe20008001205 */
[C---:B------:R-:W-:Y:S01]  /*0900*/  SHF.L.U64.HI R15, R8.reuse, 0x5, R9 ;  /* 0x00000005080f7819 */ /* 0x040fe20000010209 */
[----:B------:R-:W-:Y:S01]  /*0910*/  IMAD.U32 R9, RZ, RZ, UR4 ;  /* 0x00000004ff097e24 */ /* 0x000fe2000f8e00ff */
[----:B------:R-:W-:Y:S01]  /*0920*/  SHF.L.U32 R14, R8, 0x5, RZ ;  /* 0x00000005080e7819 */ /* 0x000fe200000006ff */
[----:B------:R-:W-:Y:S01]  /*0930*/  VIADD R8, R39, 0x1e ;  /* 0x0000001e27087836 */ /* 0x000fe20000000000 */
[----:B------:R-:W-:Y:S01]  /*0940*/  LEA.HI.X R5, R6, UR13, R5, 0x8, P1 ;  /* 0x0000000d06057c11 */ /* 0x000fe200088f4405 */
[----:B------:R-:W-:Y:S01]  /*0950*/  IMAD.U32 R6, RZ, RZ, UR4 ;  /* 0x00000004ff067e24 */ /* 0x000fe2000f8e00ff */
[----:B------:R-:W-:-:S02]  /*0960*/  USHF.R.U32.HI UR7, URZ, 0x1, UR5 ;  /* 0x000000013f077899 */ /* 0x000fc40008011605 */
[----:B------:R-:W-:Y:S01]  /*0970*/  IMAD.U32 R23, RZ, RZ, UR5 ;  /* 0x00000005ff177e24 */ /* 0x000fe2000f8e00ff */
[----:B------:R-:W-:Y:S01]  /*0980*/  LEA R9, P1, R9, R40, 0x2 ;  /* 0x0000002809097211 */ /* 0x000fe200078210ff */
[----:B------:R-:W-:Y:S01]  /*0990*/  VIADD R39, R39, 0x1d ;  /* 0x0000001d27277836 */ /* 0x000fe20000000000 */
[----:B------:R-:W-:Y:S01]  /*09a0*/  LOP3.LUT R8, R8, 0x1f, RZ, 0xc0, !PT ;  /* 0x0000001f08087812 */ /* 0x000fe200078ec0ff */
[----:B------:R-:W-:Y:S01]  /*09b0*/  IMAD.IADD R30, R21, 0x1, R35 ;  /* 0x00000001151e7824 */ /* 0x000fe200078e0223 */
[----:B------:R-:W-:Y:S01]  /*09c0*/  IADD3 R22, P2, R22, UR6, RZ ;  /* 0x0000000616167c10 */ /* 0x000fe2000ff5e0ff */
[----:B------:R-:W-:Y:S01]  /*09d0*/  ULDC.64 UR12, c[0x0][0x228] ;  /* 0x00008a00000c7ab9 */ /* 0x000fe20000000a00 */
[----:B------:R-:W-:Y:S02]  /*09e0*/  LEA.HI.X R6, R6, R5, R23, 0x2, P1 ;  /* 0x0000000506067211 */ /* 0x000fe400008f1417 */
[----:B------:R-:W-:Y:S02]  /*09f0*/  IADD3 R41, P1, R18, UR4, RZ ;  /* 0x0000000412297c10 */ /* 0x000fe4000ff3e0ff */
[----:B------:R-:W-:-:S02]  /*0a00*/  IADD3 R21, P3, R8, R22, RZ ;  /* 0x0000001608157210 */ /* 0x000fc40007f7e0ff */
[----:B------:R-:W-:Y:S02]  /*0a10*/  IADD3.X R34, R19, UR7, RZ, P2, !PT ;  /* 0x0000000713227c10 */ /* 0x000fe400097fe4ff */
[----:B------:R-:W-:-:S03]  /*0a20*/  LOP3.LUT R39, R39, 0x1f, RZ, 0xc0, !PT ;  /* 0x0000001f27277812 */ /* 0x000fc600078ec0ff */
[----:B------:R-:W-:Y:S01]  /*0a30*/  IMAD.X R23, RZ, RZ, R34, P3 ;  /* 0x000000ffff177224 */ /* 0x000fe200018e0622 */
[----:B------:R-:W-:Y:S02]  /*0a40*/  IADD3 R19, P4, P5, R39, UR6, R22 ;  /* 0x0000000627137c10 */ /* 0x000fe4000fd9e016 */
[----:B------:R-:W-:-:S04]  /*0a50*/  LEA R22, P2, R21, R25, 0x2 ;  /* 0x0000001915167211 */ /* 0x000fc800078410ff */
[----:B------:R-:W-:Y:S01]  /*0a60*/  LEA.HI.X R23, R21, R24, R23, 0x2, P2 ;  /* 0x0000001815177211 */ /* 0x000fe200010f1417 */
[C---:B------:R-:W-:Y:S01]  /*0a70*/  IMAD.SHL.U32 R21, R29.reuse, 0x8, RZ ;  /* 0x000000081d157824 */ /* 0x040fe200078e00ff */
[----:B------:R-:W-:Y:S01]  /*0a80*/  UMOV UR6, 0x3f800000 ;  /* 0x3f80000000067882 */ /* 0x000fe20000000000 */
[----:B------:R-:W-:Y:S02]  /*0a90*/  SHF.L.U64.HI R30, R29, 0x3, R30 ;  /* 0x000000031d1e7819 */ /* 0x000fe4000001021e */
[----:B------:R-:W-:Y:S02]  /*0aa0*/  IADD3.X R44, R44, UR16, RZ, P1, !PT ;  /* 0x000000102c2c7c10 */ /* 0x000fe40008ffe4ff */
[C---:B------:R-:W-:Y:S01]  /*0ab0*/  SHF.L.U64.HI R27, R32.reuse, 0x3, R27 ;  /* 0x00000003201b7819 */ /* 0x040fe2000001021b */
[----:B------:R-:W-:Y:S02]  /*0ac0*/  IMAD.SHL.U32 R32, R32, 0x8, RZ ;  /* 0x0000000820207824 */ /* 0x000fe400078e00ff */
[----:B--2---:R-:W-:-:S04]  /*0ad0*/  IMAD.U32 R28, R12, 0x10000, RZ ;  /* 0x000100000c1c7824 */ /* 0x004fc800078e00ff */
[----:B------:R-:W-:-:S05]  /*0ae0*/  FADD R18, R28, R28 ;  /* 0x0000001c1c127221 */ /* 0x000fca0000000000 */
[----:B------:R-:W-:Y:S01]  /*0af0*/  FMNMX R35, RZ, R18, !PT ;  /* 0x00000012ff237209 */ /* 0x000fe20007800000 */
[----:B----4-:R-:W-:Y:S01]  /*0b00*/  IMAD.U32 R36, R17, 0x10000, RZ ;  /* 0x0001000011247824 */ /* 0x010fe200078e00ff */
[----:B------:R-:W-:Y:S02]  /*0b10*/  LEA R18, P3, R19, R25, 0x2 ;  /* 0x0000001913127211 */ /* 0x000fe400078610ff */
[----:B------:R-:W-:Y:S01]  /*0b20*/  IADD3.X R25, RZ, UR7, R34, P4, P5 ;  /* 0x00000007ff197c10 */ /* 0x000fe2000a7ea422 */
[----:B------:R-:W-:Y:S01]  /*0b30*/  FMUL R35, R35, R36 ;  /* 0x0000002423237220 */ /* 0x000fe20000400000 */
[----:B---3--:R-:W-:Y:S02]  /*0b40*/  IMAD.U32 R34, R16, 0x10000, RZ ;  /* 0x0001000010227824 */ /* 0x008fe400078e00ff */
[----:B------:R-:W-:Y:S02]  /*0b50*/  LEA.HI.X R19, R19, R24, R25, 0x2, P3 ;  /* 0x0000001813137211 */ /* 0x000fe400018f1419 */
[----:B------:R-:W-:Y:S01]  /*0b60*/  @P0 R2UR UR6, R20 ;  /* 0x00000000140602ca */ /* 0x000fe200000e0000 */
[----:B------:R-:W-:Y:S01]  /*0b70*/  FMUL R24, R35, R34 ;  /* 0x0000002223187220 */ /* 0x000fe20000400000 */
[----:B------:R-:W-:-:S02]  /*0b80*/  IADD3 R34, P3, R21, R40, RZ ;  /* 0x0000002815227210 */ /* 0x000fc40007f7e0ff */
[----:B------:R-:W-:-:S03]  /*0b90*/  IADD3 R20, P4, R9, R21, RZ ;  /* 0x0000001509147210 */ /* 0x000fc60007f9e0ff */
[----:B------:R-:W-:Y:S02]  /*0ba0*/  IMAD.X R35, R30, 0x1, R5, P3 ;  /* 0x000000011e237824 */ /* 0x000fe400018e0605 */
[--C-:B------:R-:W-:Y:S01]  /*0bb0*/  IMAD.X R21, R6, 0x1, R30.reuse, P4 ;  /* 0x0000000106157824 */ /* 0x100fe200020e061e */
[----:B------:R-:W-:Y:S01]  /*0bc0*/  PRMT R30, R12, 0x7632, R30 ;  /* 0x000076320c1e7816 */ /* 0x000fe2000000001e */
[C---:B------:R-:W-:Y:S01]  /*0bd0*/  FMUL R29, R28.reuse, R28 ;  /* 0x0000001c1c1d7220 */ /* 0x040fe20000400000 */
[----:B------:R-:W-:-:S03]  /*0be0*/  FSETP.GT.AND P5, PT, R28, RZ, PT ;  /* 0x000000ff1c00720b */ /* 0x000fc60003fa4000 */
[----:B------:R-:W-:Y:S01]  /*0bf0*/  IMAD.U32 R30, R30, 0x10000, RZ ;  /* 0x000100001e1e7824 */ /* 0x000fe200078e00ff */
[----:B------:R-:W-:Y:S02]  /*0c00*/  IADD3 R42, P0, R8, R41, RZ ;  /* 0x00000029082a7210 */ /* 0x000fe40007f1e0ff */
[----:B------:R-:W-:Y:S01]  /*0c10*/  IADD3 R41, P1, P2, R39, UR4, R41 ;  /* 0x0000000427297c10 */ /* 0x000fe2000fa3e029 */
[----:B------:R-:W-:Y:S01]  /*0c20*/  FADD R38, R30, R30 ;  /* 0x0000001e1e267221 */ /* 0x000fe20000000000 */
[----:B------:R-:W-:Y:S02]  /*0c30*/  PRMT R43, R17, 0x7632, R43 ;  /* 0x00007632112b7816 */ /* 0x000fe4000000002b */
[----:B------:R-:W-:Y:S01]  /*0c40*/  FSEL R29, R29, RZ, P5 ;  /* 0x000000ff1d1d7208 */ /* 0x000fe20002800000 */
[----:B------:R-:W-:Y:S01]  /*0c50*/  IMAD.SHL.U32 R25, R42, 0x4, RZ ;  /* 0x000000042a197824 */ /* 0x000fe200078e00ff */
[C---:B------:R-:W-:Y:S01]  /*0c60*/  FSETP.GT.AND P5, PT, R30.reuse, RZ, PT ;  /* 0x000000ff1e00720b */ /* 0x040fe20003fa4000 */
[----:B------:R-:W-:Y:S01]  /*0c70*/  FMUL R30, R30, R30 ;  /* 0x0000001e1e1e7220 */ /* 0x000fe20000400000 */
[----:B------:R-:W-:Y:S01]  /*0c80*/  IMAD.SHL.U32 R17, R41, 0x4, RZ ;  /* 0x0000000429117824 */ /* 0x000fe200078e00ff */
[----:B------:R-:W-:Y:S01]  /*0c90*/  PRMT R16, R16, 0x7632, R16 ;  /* 0x0000763210107816 */ /* 0x000fe20000000010 */
[----:B------:R-:W-:Y:S01]  /*0ca0*/  IMAD.U32 R43, R43, 0x10000, RZ ;  /* 0x000100002b2b7824 */ /* 0x000fe200078e00ff */
[----:B------:R-:W-:-:S02]  /*0cb0*/  FMNMX R38, RZ, R38, !PT ;  /* 0x00000026ff267209 */ /* 0x000fc40007800000 */
[C---:B------:R-:W-:Y:S02]  /*0cc0*/  IADD3 R28, P3, R25.reuse, R26, RZ ;  /* 0x0000001a191c7210 */ /* 0x040fe40007f7e0ff */
[----:B------:R-:W-:Y:S02]  /*0cd0*/  IADD3 R12, P4, R25, R10, RZ ;  /* 0x0000000a190c7210 */ /* 0x000fe40007f9e0ff */
[----:B------:R-:W-:Y:S01]  /*0ce0*/  FSEL R30, R30, RZ, P5 ;  /* 0x000000ff1e1e7208 */ /* 0x000fe20002800000 */
[----:B------:R-:W-:Y:S01]  /*0cf0*/  IMAD.U32 R16, R16, 0x10000, RZ ;  /* 0x0001000010107824 */ /* 0x000fe200078e00ff */
[C---:B------:R-:W-:Y:S02]  /*0d00*/  IADD3 R26, P6, R17.reuse, R26, RZ ;  /* 0x0000001a111a7210 */ /* 0x040fe40007fde0ff */
[----:B------:R-:W-:Y:S01]  /*0d10*/  IADD3 R10, P5, R17, R10, RZ ;  /* 0x0000000a110a7210 */ /* 0x000fe20007fbe0ff */
[----:B------:R-:W-:-:S04]  /*0d20*/  FMUL R17, R38, R43 ;  /* 0x0000002b26117220 */ /* 0x000fc80000400000 */
[----:B------:R-:W-:Y:S01]  /*0d30*/  FMUL R16, R17, R16 ;  /* 0x0000001011107220 */ /* 0x000fe20000400000 */
[----:B------:R-:W-:Y:S01]  /*0d40*/  FMNMX R17, RZ, |R24|, !PT ;  /* 0x40000018ff117209 */ /* 0x000fe20007800000 */
[----:B------:R-:W-:Y:S01]  /*0d50*/  FMUL R29, R36, R29 ;  /* 0x0000001d241d7220 */ /* 0x000fe20000400000 */
[----:B------:R-:W-:Y:S01]  /*0d60*/  FMUL R43, R43, R30 ;  /* 0x0000001e2b2b7220 */ /* 0x000fe20000400000 */
[----:B------:R-:W-:Y:S02]  /*0d70*/  SHF.L.U32 R37, R13, 0x10, RZ ;  /* 0x000000100d257819 */ /* 0x000fe400000006ff */
[C---:B------:R-:W-:Y:S01]  /*0d80*/  FMNMX R30, |R16|.reuse, R17, !PT ;  /* 0x00000011101e7209 */ /* 0x040fe20007800200 */
[----:B------:R-:W-:Y:S02]  /*0d90*/  IMAD.X R45, RZ, RZ, R44, P0 ;  /* 0x000000ffff2d7224 */ /* 0x000fe400000e062c */
[----:B------:R-:W-:Y:S01]  /*0da0*/  FMUL R25, R16, UR6 ;  /* 0x0000000610197c20 */ /* 0x000fe20008400000 */
[C---:B------:R-:W-:Y:S01]  /*0db0*/  FMUL R16, R29.reuse, UR6 ;  /* 0x000000061d107c20 */ /* 0x040fe20008400000 */
[----:B------:R-:W-:Y:S01]  /*0dc0*/  FMNMX R30, |R29|, R30, !PT ;  /* 0x0000001e1d1e7209 */ /* 0x000fe20007800200 */
[----:B------:R-:W-:Y:S01]  /*0dd0*/  FMUL R24, R24, UR6 ;  /* 0x0000000618187c20 */ /* 0x000fe20008400000 */
[C---:B------:R-:W-:Y:S01]  /*0de0*/  FSETP.GT.AND P0, PT, R37.reuse, RZ, PT ;  /* 0x000000ff2500720b */ /* 0x040fe20003f04000 */
[C---:B------:R-:W-:Y:S01]  /*0df0*/  FADD R29, R37.reuse, R37 ;  /* 0x00000025251d7221 */ /* 0x040fe20000000000 */
[----:B------:R-:W-:Y:S01]  /*0e00*/  FMUL R37, R37, R37 ;  /* 0x0000002525257220 */ /* 0x000fe20000400000 */
[----:B------:R-:W-:Y:S01]  /*0e10*/  SHF.L.U64.HI R36, R42, 0x2, R45 ;  /* 0x000000022a247819 */ /* 0x000fe2000001022d */
[C---:B------:R-:W-:Y:S01]  /*0e20*/  FMUL R17, R43.reuse, UR6 ;  /* 0x000000062b117c20 */ /* 0x040fe20008400000 */
[----:B------:R0:W-:Y:S01]  /*0e30*/  STG.E.64 desc[UR8][R34.64], R24 ;  /* 0x0000001822007986 */ /* 0x0001e2000c101b08 */
[----:B------:R-:W-:-:S02]  /*0e40*/  FMNMX R43, |R43|, R30, !PT ;  /* 0x0000001e2b2b7209 */ /* 0x000fc40007800200 */
[----:B------:R-:W-:Y:S01]  /*0e50*/  FMNMX R30, RZ, R29, !PT ;  /* 0x0000001dff1e7209 */ /* 0x000fe20007800000 */
[----:B------:R-:W-:Y:S01]  /*0e60*/  IMAD.X R29, R36, 0x1, R11, P3 ;  /* 0x00000001241d7824 */ /* 0x000fe200018e060b */
[----:B------:R1:W-:Y:S01]  /*0e70*/  STG.E.64 desc[UR8][R20.64], R16 ;  /* 0x0000001014007986 */ /* 0x0003e2000c101b08 */
[----:B0-----:R-:W-:Y:S01]  /*0e80*/  FSEL R34, R37, RZ, P0 ;  /* 0x000000ff25227208 */ /* 0x001fe20000000000 */
[----:B-----5:R-:W-:-:S04]  /*0e90*/  IMAD.U32 R35, R31, 0x10000, RZ ;  /* 0x000100001f237824 */ /* 0x020fc800078e00ff */
[----:B-1----:R-:W-:Y:S01]  /*0ea0*/  FMUL R21, R35, R34 ;  /* 0x0000002223157220 */ /* 0x002fe20000400000 */
[----:B------:R0:W2:Y:S01]  /*0eb0*/  LDG.E R20, desc[UR8][R28.64] ;  /* 0x000000081c147981 */ /* 0x0000a2000c1e1900 */
[----:B------:R-:W-:Y:S01]  /*0ec0*/  PRMT R34, R13, 0x7632, R34 ;  /* 0x000076320d227816 */ /* 0x000fe20000000022 */
[----:B------:R-:W-:Y:S01]  /*0ed0*/  IMAD.U32 R38, R33, 0x10000, RZ ;  /* 0x0001000021267824 */ /* 0x000fe200078e00ff */
[----:B------:R-:W-:-:S03]  /*0ee0*/  PRMT R33, R31, 0x7632, R33 ;  /* 0x000076321f217816 */ /* 0x000fc60000000021 */
[----:B------:R-:W-:Y:S02]  /*0ef0*/  IMAD.U32 R34, R34, 0x10000, RZ ;  /* 0x0001000022227824 */ /* 0x000fe400078e00ff */
[----:B------:R-:W-:Y:S01]  /*0f00*/  FMUL R37, R30, R35 ;  /* 0x000000231e257220 */ /* 0x000fe20000400000 */
[----:B------:R-:W-:Y:S01]  /*0f10*/  IMAD.X R13, R36, 0x1, R4, P4 ;  /* 0x00000001240d7824 */ /* 0x000fe200020e0604 */
[----:B------:R1:W3:Y:S01]  /*0f20*/  LDG.E R30, desc[UR8][R22.64] ;  /* 0x00000008161e7981 */ /* 0x0002e2000c1e1900 */
[C---:B0-----:R-:W-:Y:S01]  /*0f30*/  FADD R29, R34.reuse, R34 ;  /* 0x00000022221d7221 */ /* 0x041fe20000000000 */
[C---:B------:R-:W-:Y:S01]  /*0f40*/  FSETP.GT.AND P0, PT, R34.reuse, RZ, PT ;  /* 0x000000ff2200720b */ /* 0x040fe20003f04000 */
[----:B------:R-:W-:Y:S01]  /*0f50*/  FMUL R34, R34, R34 ;  /* 0x0000002222227220 */ /* 0x000fe20000400000 */
[C---:B------:R-:W-:Y:S01]  /*0f60*/  IMAD.U32 R28, R33.reuse, 0x10000, RZ ;  /* 0x00010000211c7824 */ /* 0x040fe200078e00ff */
[----:B------:R0:W4:Y:S01]  /*0f70*/  LDG.E R31, desc[UR8][R12.64] ;  /* 0x000000080c1f7981 */ /* 0x000122000c1e1900 */
[----:B------:R-:W-:-:S02]  /*0f80*/  PRMT R33, R33, 0x7632, R33 ;  /* 0x0000763221217816 */ /* 0x000fc40000000021 */
[----:B------:R-:W-:Y:S02]  /*0f90*/  FMNMX R29, RZ, R29, !PT ;  /* 0x0000001dff1d7209 */ /* 0x000fe40007800000 */
[----:B-1----:R-:W-:Y:S01]  /*0fa0*/  FSEL R23, R34, RZ, P0 ;  /* 0x000000ff22177208 */ /* 0x002fe20000000000 */
[----:B------:R-:W-:Y:S01]  /*0fb0*/  FMUL R35, R37, R38 ;  /* 0x0000002625237220 */ /* 0x000fe20000400000 */
[C---:B------:R-:W-:Y:S01]  /*0fc0*/  IADD3 R36, P0, R32.reuse, R40, RZ ;  /* 0x0000002820247210 */ /* 0x040fe20007f1e0ff */
[----:B------:R-:W-:Y:S02]  /*0fd0*/  IMAD.U32 R38, R33, 0x10000, RZ ;  /* 0x0001000021267824 */ /* 0x000fe400078e00ff */
[----:B------:R-:W-:Y:S01]  /*0fe0*/  FMUL R29, R29, R28 ;  /* 0x0000001c1d1d7220 */ /* 0x000fe20000400000 */
[----:B------:R-:W-:Y:S01]  /*0ff0*/  IADD3.X R44, RZ, UR16, R44, P1, P2 ;  /* 0x00000010ff2c7c10 */ /* 0x000fe20008fe442c */
[----:B------:R-:W-:Y:S02]  /*1000*/  IMAD.X R37, R27, 0x1, R5, P0 ;  /* 0x000000011b257824 */ /* 0x000fe400000e0605 */
[----:B------:R-:W-:Y:S01]  /*1010*/  FMUL R38, R29, R38 ;  /* 0x000000261d267220 */ /* 0x000fe20000400000 */
[----:B------:R-:W-:Y:S01]  /*1020*/  IADD3 R32, P0, R32, R9, RZ ;  /* 0x0000000920207210 */ /* 0x000fe20007f1e0ff */
[----:B------:R-:W-:Y:S01]  /*1030*/  FMUL R34, R28, R23 ;  /* 0x000000171c227220 */ /* 0x000fe20000400000 */
[----:B------:R-:W-:Y:S01]  /*1040*/  SHF.L.U64.HI R29, R41, 0x2, R44 ;  /* 0x00000002291d7819 */ /* 0x000fe2000001022c */
[----:B------:R-:W-:Y:S01]  /*1050*/  FMUL R22, R35, UR6 ;  /* 0x0000000623167c20 */ /* 0x000fe20008400000 */
[----:B------:R-:W-:Y:S01]  /*1060*/  FMUL R23, R38, UR6 ;  /* 0x0000000626177c20 */ /* 0x000fe20008400000 */
[----:B------:R-:W-:-:S02]  /*1070*/  IMAD.X R33, R27, 0x1, R6, P0 ;  /* 0x000000011b217824 */ /* 0x000fc400000e0606 */
[----:B0-----:R-:W-:Y:S01]  /*1080*/  FMUL R12, R21, UR6 ;  /* 0x00000006150c7c20 */ /* 0x001fe20008400000 */
[----:B------:R-:W-:Y:S01]  /*1090*/  FMUL R13, R34, UR6 ;  /* 0x00000006220d7c20 */ /* 0x000fe20008400000 */
[C---:B------:R-:W-:Y:S01]  /*10a0*/  IMAD.X R27, R29.reuse, 0x1, R11, P6 ;  /* 0x000000011d1b7824 */ /* 0x040fe200030e060b */
[----:B------:R0:W-:Y:S04]  /*10b0*/  STG.E.64 desc[UR8][R36.64], R22 ;  /* 0x0000001624007986 */ /* 0x0001e8000c101b08 */
[----:B------:R1:W-:Y:S04]  /*10c0*/  STG.E.64 desc[UR8][R32.64], R12 ;  /* 0x0000000c20007986 */ /* 0x0003e8000c101b08 */
[----:B------:R5:W4:Y:S01]  /*10d0*/  LDG.E R28, desc[UR8][R26.64] ;  /* 0x000000081a1c7981 */ /* 0x000b22000c1e1900 */
[----:B------:R-:W-:-:S03]  /*10e0*/  IMAD.X R11, R29, 0x1, R4, P5 ;  /* 0x000000011d0b7824 */ /* 0x000fc600028e0604 */
[----:B------:R1:W4:Y:S01]  /*10f0*/  LDG.E R29, desc[UR8][R18.64] ;  /* 0x00000008121d7981 */ /* 0x000322000c1e1900 */
[----:B------:R-:W-:-:S03]  /*1100*/  FMNMX R43, R43, |R35|, !PT ;  /* 0x400000232b2b7209 */ /* 0x000fc60007800000 */
[----:B------:R1:W4:Y:S01]  /*1110*/  LDG.E R35, desc[UR8][R10.64] ;  /* 0x000000080a237981 */ /* 0x000322000c1e1900 */
[----:B------:R-:W1:Y:S01]  /*1120*/  S2R R4, SR_CgaCtaId ;  /* 0x0000000000047919 */ /* 0x000e620000008800 */
[----:B0-----:R-:W-:Y:S02]  /*1130*/  LOP3.LUT R36, R3, 0x1f, RZ, 0xc0, !PT ;  /* 0x0000001f03247812 */ /* 0x001fe400078ec0ff */
[----:B------:R-:W-:Y:S01]  /*1140*/  SHF.R.U32.HI R37, RZ, 0x8, R3 ;  /* 0x00000008ff257819 */ /* 0x000fe20000011603 */
[----:B-----5:R-:W-:-:S04]  /*1150*/  IMAD.SHL.U32 R26, R41, 0x8, RZ ;  /* 0x00000008291a7824 */ /* 0x020fc800078e00ff */
[----:B------:R-:W-:Y:S02]  /*1160*/  IMAD R36, R37, 0x20, R36 ;  /* 0x0000002025247824 */ /* 0x000fe400078e0224 */
[C---:B------:R-:W-:Y:S01]  /*1170*/  IMAD.SHL.U32 R37, R42.reuse, 0x8, RZ ;  /* 0x000000082a257824 */ /* 0x040fe200078e00ff */
[----:B------:R-:W-:Y:S02]  /*1180*/  SHF.L.U64.HI R45, R42, 0x3, R45 ;  /* 0x000000032a2d7819 */ /* 0x000fe4000001022d */
[----:B------:R-:W-:Y:S02]  /*1190*/  SHF.L.U64.HI R44, R41, 0x3, R44 ;  /* 0x00000003292c7819 */ /* 0x000fe4000001022c */
[-C--:B-1----:R-:W-:Y:S02]  /*11a0*/  IADD3 R18, P0, R37, R40.reuse, RZ ;  /* 0x0000002825127210 */ /* 0x082fe40007f1e0ff */
[----:B------:R-:W-:Y:S01]  /*11b0*/  IADD3 R32, P2, R26, R40, RZ ;  /* 0x000000281a207210 */ /* 0x000fe20007f5e0ff */
[----:B------:R-:W-:-:S02]  /*11c0*/  IMAD.SHL.U32 R42, R2, 0x4, RZ ;  /* 0x00000004022a7824 */ /* 0x000fc400078e00ff */
[--C-:B------:R-:W-:Y:S02]  /*11d0*/  IMAD.X R19, R45, 0x1, R5.reuse, P0 ;  /* 0x000000012d137824 */ /* 0x100fe400000e0605 */
[----:B------:R-:W-:Y:S01]  /*11e0*/  IMAD.X R33, R44, 0x1, R5, P2 ;  /* 0x000000012c217824 */ /* 0x000fe200010e0605 */
[----:B------:R-:W-:Y:S01]  /*11f0*/  MOV R5, 0x400 ;  /* 0x0000040000057802 */ /* 0x000fe20000000f00 */
[----:B------:R-:W-:Y:S01]  /*1200*/  IMAD.IADD R41, R3, 0x1, -R42 ;  /* 0x0000000103297824 */ /* 0x000fe200078e0a2a */
[-C--:B------:R-:W-:Y:S02]  /*1210*/  IADD3 R10, P1, R37, R9.reuse, RZ ;  /* 0x00000009250a7210 */ /* 0x080fe40007f3e0ff */
[----:B------:R-:W-:Y:S01]  /*1220*/  IADD3 R26, P3, R26, R9, RZ ;  /* 0x000000091a1a7210 */ /* 0x000fe20007f7e0ff */
[----:B------:R-:W-:Y:S01]  /*1230*/  VIADD R5, R5, 0x20 ;  /* 0x0000002005057836 */ /* 0x000fe20000000000 */
[----:B------:R-:W-:Y:S02]  /*1240*/  LOP3.LUT R9, R42, 0x1c, RZ, 0xc0, !PT ;  /* 0x0000001c2a097812 */ /* 0x000fe400078ec0ff */
[----:B------:R-:W-:Y:S01]  /*1250*/  IADD3.X R11, R45, R6, RZ, P1, !PT ;  /* 0x000000062d0b7210 */ /* 0x000fe20000ffe4ff */
[----:B------:R-:W-:Y:S01]  /*1260*/  IMAD.X R27, R44, 0x1, R6, P3 ;  /* 0x000000012c1b7824 */ /* 0x000fe200018e0606 */
[----:B------:R-:W-:Y:S01]  /*1270*/  LOP3.LUT R41, R41, 0x1f, RZ, 0xc0, !PT ;  /* 0x0000001f29297812 */ /* 0x000fe200078ec0ff */
[----:B------:R-:W-:Y:S01]  /*1280*/  IMAD R6, R36, 0x21, R9 ;  /* 0x0000002124067824 */ /* 0x000fe200078e0209 */
[----:B------:R-:W-:Y:S01]  /*1290*/  LEA R9, R4, R5, 0x18 ;  /* 0x0000000504097211 */ /* 0x000fe200078ec0ff */
[----:B------:R-:W-:-:S02]  /*12a0*/  IMAD R5, R36, 0x21, R7 ;  /* 0x0000002124057824 */ /* 0x000fc400078e0207 */
[C---:B------:R-:W-:Y:S02]  /*12b0*/  IMAD R40, R36.reuse, 0x21, R8 ;  /* 0x0000002124287824 */ /* 0x040fe400078e0208 */
[C---:B------:R-:W-:Y:S02]  /*12c0*/  IMAD R44, R36.reuse, 0x21, R41 ;  /* 0x00000021242c7824 */ /* 0x040fe400078e0229 */
[----:B------:R-:W-:Y:S02]  /*12d0*/  IMAD R42, R36, 0x21, R39 ;  /* 0x00000021242a7824 */ /* 0x000fe400078e0227 */
[--C-:B------:R-:W-:Y:S02]  /*12e0*/  IMAD R36, R5, 0x4, R9.reuse ;  /* 0x0000000405247824 */ /* 0x100fe400078e0209 */
[--C-:B------:R-:W-:Y:S01]  /*12f0*/  IMAD R5, R40, 0x4, R9.reuse ;  /* 0x0000000428057824 */ /* 0x100fe200078e0209 */
[----:B------:R-:W-:Y:S01]  /*1300*/  FMNMX R40, |R38|, R43, !PT ;  /* 0x0000002b26287209 */ /* 0x000fe20007800200 */
[----:B------:R-:W-:-:S03]  /*1310*/  IMAD R37, R44, 0x4, R9 ;  /* 0x000000042c257824 */ /* 0x000fc600078e0209 */
[----:B------:R-:W-:Y:S01]  /*1320*/  FMNMX R21, |R21|, R40, !PT ;  /* 0x0000002815157209 */ /* 0x000fe20007800200 */
[--C-:B------:R-:W-:Y:S02]  /*1330*/  IMAD R6, R6, 0x4, R9.reuse ;  /* 0x0000000406067824 */ /* 0x100fe400078e0209 */
[----:B------:R-:W-:Y:S01]  /*1340*/  IMAD R9, R42, 0x4, R9 ;  /* 0x000000042a097824 */ /* 0x000fe200078e0209 */
[----:B------:R-:W-:Y:S01]  /*1350*/  FMNMX R42, |R34|, R21, !PT ;  /* 0x00000015222a7209 */ /* 0x000fe20007800200 */
[----:B------:R-:W-:Y:S04]  /*1360*/  STS [R37], R24 ;  /* 0x0000001825007388 */ /* 0x000fe80000000800 */
[----:B------:R0:W-:Y:S01]  /*1370*/  STS [R36], R22 ;  /* 0x0000001624007388 */ /* 0x0001e20000000800 */
[----:B--2---:R-:W-:-:S04]  /*1380*/  IMAD.U32 R38, R20, 0x10000, RZ ;  /* 0x0001000014267824 */ /* 0x004fc800078e00ff */
[----:B------:R-:W-:Y:S01]  /*1390*/  FADD R43, R38, R38 ;  /* 0x00000026262b7221 */ /* 0x000fe20000000000 */
[----:B------:R-:W-:-:S04]  /*13a0*/  PRMT R20, R20, 0x7632, R20 ;  /* 0x0000763214147816 */ /* 0x000fc80000000014 */
[----:B------:R-:W-:Y:S01]  /*13b0*/  FMNMX R43, RZ, R43, !PT ;  /* 0x0000002bff2b7209 */ /* 0x000fe20007800000 */
[----:B---3--:R-:W-:Y:S02]  /*13c0*/  IMAD.U32 R40, R30, 0x10000, RZ ;  /* 0x000100001e287824 */ /* 0x008fe400078e00ff */
[----:B------:R-:W-:Y:S02]  /*13d0*/  IMAD.U32 R20, R20, 0x10000, RZ ;  /* 0x0001000014147824 */ /* 0x000fe400078e00ff */
[----:B----4-:R-:W-:Y:S02]  /*13e0*/  IMAD.U32 R34, R31, 0x10000, RZ ;  /* 0x000100001f227824 */ /* 0x010fe400078e00ff */
[----:B------:R-:W-:Y:S01]  /*13f0*/  FMUL R43, R43, R40 ;  /* 0x000000282b2b7220 */ /* 0x000fe20000400000 */
[----:B------:R-:W-:-:S03]  /*1400*/  FADD R21, R20, R20 ;  /* 0x0000001414157221 */ /* 0x000fc60000000000 */
[----:B------:R-:W-:Y:S01]  /*1410*/  FMUL R43, R43, R34 ;  /* 0x000000222b2b7220 */ /* 0x000fe20000400000 */
[----:B------:R-:W-:Y:S02]  /*1420*/  PRMT R34, R30, 0x7632, R34 ;  /* 0x000076321e227816 */ /* 0x000fe40000000022 */
[C---:B------:R-:W-:Y:S01]  /*1430*/  FSETP.GT.AND P0, PT, R38.reuse, RZ, PT ;  /* 0x000000ff2600720b */ /* 0x040fe20003f04000 */
[----:B------:R-:W-:Y:S01]  /*1440*/  FMUL R38, R38, R38 ;  /* 0x0000002626267220 */ /* 0x000fe20000400000 */
[----:B------:R-:W-:Y:S01]  /*1450*/  PRMT R31, R31, 0x7632, R31 ;  /* 0x000076321f1f7816 */ /* 0x000fe2000000001f */
[----:B------:R-:W-:Y:S01]  /*1460*/  IMAD.U32 R34, R34, 0x10000, RZ ;  /* 0x0001000022227824 */ /* 0x000fe200078e00ff */
[----:B------:R-:W-:Y:S02]  /*1470*/  FMNMX R45, RZ, R21, !PT ;  /* 0x00000015ff2d7209 */ /* 0x000fe40007800000 */
[----:B------:R-:W-:Y:S01]  /*1480*/  FSEL R21, R38, RZ, P0 ;  /* 0x000000ff26157208 */ /* 0x000fe20000000000 */
[----:B------:R-:W-:Y:S01]  /*1490*/  IMAD.U32 R31, R31, 0x10000, RZ ;  /* 0x000100001f1f7824 */ /* 0x000fe200078e00ff */
[C---:B------:R-:W-:Y:S01]  /*14a0*/  FSETP.GT.AND P0, PT, R20.reuse, RZ, PT ;  /* 0x000000ff1400720b */ /* 0x040fe20003f04000 */
[----:B------:R-:W-:Y:S01]  /*14b0*/  FMUL R38, R45, R34 ;  /* 0x000000222d267220 */ /* 0x000fe20000400000 */
[----:B------:R-:W-:-:S03]  /*14c0*/  FMUL R20, R20, R20 ;  /* 0x0000001414147220 */ /* 0x000fc60000400000 */
[----:B------:R-:W-:Y:S01]  /*14d0*/  FMUL R38, R38, R31 ;  /* 0x0000001f26267220 */ /* 0x000fe20000400000 */
[----:B------:R-:W-:Y:S01]  /*14e0*/  FMUL R40, R40, R21 ;  /* 0x0000001528287220 */ /* 0x000fe20000400000 */
[----:B------:R-:W-:Y:S01]  /*14f0*/  FSEL R31, R20, RZ, P0 ;  /* 0x000000ff141f7208 */ /* 0x000fe20000000000 */
[----:B------:R-:W-:Y:S01]  /*1500*/  FMUL R20, R43, UR6 ;  /* 0x000000062b147c20 */ /* 0x000fe20008400000 */
[----:B------:R-:W-:Y:S01]  /*1510*/  FMUL R21, R38, UR6 ;  /* 0x0000000626157c20 */ /* 0x000fe20008400000 */
[C---:B0-----:R-:W-:Y:S01]  /*1520*/  PRMT R22, R28.reuse, 0x7632, R22 ;  /* 0x000076321c167816 */ /* 0x041fe20000000016 */
[----:B------:R-:W-:-:S03]  /*1530*/  IMAD.U32 R28, R28, 0x10000, RZ ;  /* 0x000100001c1c7824 */ /* 0x000fc600078e00ff */
[----:B------:R0:W-:Y:S01]  /*1540*/  STG.E.64 desc[UR8][R18.64], R20 ;  /* 0x0000001412007986 */ /* 0x0001e2000c101b08 */
[----:B------:R-:W-:Y:S01]  /*1550*/  FMNMX R42, R42, |R43|, !PT ;  /* 0x4000002b2a2a7209 */ /* 0x000fe20007800000 */
[----:B------:R-:W-:Y:S02]  /*1560*/  IMAD.U32 R22, R22, 0x10000, RZ ;  /* 0x0001000016167824 */ /* 0x000fe400078e00ff */
[----:B------:R-:W-:Y:S01]  /*1570*/  FMUL R34, R34, R31 ;  /* 0x0000001f22227220 */ /* 0x000fe20000400000 */
[C---:B------:R-:W-:Y:S01]  /*1580*/  PRMT R43, R29.reuse, 0x7632, R43 ;  /* 0x000076321d2b7816 */ /* 0x040fe2000000002b */
[----:B------:R-:W-:Y:S02]  /*1590*/  IMAD.U32 R24, R29, 0x10000, RZ ;  /* 0x000100001d187824 */ /* 0x000fe400078e00ff */
[----:B------:R-:W-:Y:S01]  /*15a0*/  FADD R29, R22, R22 ;  /* 0x00000016161d7221 */ /* 0x000fe20000000000 */
[----:B------:R-:W-:Y:S01]  /*15b0*/  FMUL R30, R40, UR6 ;  /* 0x00000006281e7c20 */ /* 0x000fe20008400000 */
[----:B------:R-:W-:Y:S01]  /*15c0*/  FMUL R31, R34, UR6 ;  /* 0x00000006221f7c20 */ /* 0x000fe20008400000 */
[----:B0-----:R-:W-:Y:S01]  /*15d0*/  FADD R19, R28, R28 ;  /* 0x0000001c1c137221 */ /* 0x001fe20000000000 */
[----:B------:R0:W-:Y:S01]  /*15e0*/  STS [R5], R20 ;  /* 0x0000001405007388 */ /* 0x0001e20000000800 */
[----:B------:R-:W-:-:S02]  /*15f0*/  PRMT R18, R35, 0x7632, R18 ;  /* 0x0000763223127816 */ /* 0x000fc40000000012 */
[----:B------:R-:W-:Y:S02]  /*1600*/  FMNMX R29, RZ, R29, !PT ;  /* 0x0000001dff1d7209 */ /* 0x000fe40007800000 */
[----:B------:R-:W-:Y:S01]  /*1610*/  FMNMX R19, RZ, R19, !PT ;  /* 0x00000013ff137209 */ /* 0x000fe20007800000 */
[----:B------:R1:W-:Y:S01]  /*1620*/  STG.E.64 desc[UR8][R10.64], R30 ;  /* 0x0000001e0a007986 */ /* 0x0003e2000c101b08 */
[----:B------:R-:W-:Y:S01]  /*1630*/  FSETP.GT.AND P0, PT, R28, RZ, PT ;  /* 0x000000ff1c00720b */ /* 0x000fe20003f04000 */
[----:B0-----:R-:W-:Y:S01]  /*1640*/  IMAD.U32 R20, R43, 0x10000, RZ ;  /* 0x000100002b147824 */ /* 0x001fe200078e00ff */
[----:B------:R-:W-:Y:S01]  /*1650*/  SHF.L.U32 R18, R18, 0x10, RZ ;  /* 0x0000001012127819 */ /* 0x000fe200000006ff */
[----:B------:R-:W-:Y:S01]  /*1660*/  FMUL R28, R28, R28 ;  /* 0x0000001c1c1c7220 */ /* 0x000fe20000400000 */
[C---:B------:R-:W-:Y:S01]  /*1670*/  FSETP.GT.AND P1, PT, R22.reuse, RZ, PT ;  /* 0x000000ff1600720b */ /* 0x040fe20003f24000 */
[----:B------:R-:W-:Y:S01]  /*1680*/  FMUL R29, R29, R20 ;  /* 0x000000141d1d7220 */ /* 0x000fe20000400000 */
[----:B-1----:R-:W-:Y:S01]  /*1690*/  FMUL R10, R19, R24 ;  /* 0x00000018130a7220 */ /* 0x002fe20000400000 */
[----:B------:R-:W-:-:S02]  /*16a0*/  FMUL R19, R22, R22 ;  /* 0x0000001616137220 */ /* 0x000fc40000400000 */
[----:B------:R-:W-:Y:S01]  /*16b0*/  FMUL R22, R29, R18 ;  /* 0x000000121d167220 */ /* 0x000fe20000400000 */
[----:B------:R-:W-:Y:S01]  /*16c0*/  IMAD.U32 R35, R35, 0x10000, RZ ;  /* 0x0001000023237824 */ /* 0x000fe200078e00ff */
[----:B------:R-:W-:Y:S02]  /*16d0*/  FSEL R11, R28, RZ, P0 ;  /* 0x000000ff1c0b7208 */ /* 0x000fe40000000000 */
[----:B------:R-:W-:Y:S01]  /*16e0*/  FSEL R29, R19, RZ, P1 ;  /* 0x000000ff131d7208 */ /* 0x000fe20000800000 */
[----:B------:R-:W-:Y:S02]  /*16f0*/  FMUL R35, R10, R35 ;  /* 0x000000230a237220 */ /* 0x000fe40000400000 */
[----:B------:R-:W-:Y:S02]  /*1700*/  FMUL R24, R24, R11 ;  /* 0x0000000b18187220 */ /* 0x000fe40000400000 */
[----:B------:R-:W-:Y:S01]  /*1710*/  FMUL R20, R20, R29 ;  /* 0x0000001d14147220 */ /* 0x000fe20000400000 */
[----:B------:R-:W-:Y:S01]  /*1720*/  FMUL R18, R35, UR6 ;  /* 0x0000000623127c20 */ /* 0x000fe20008400000 */
[----:B------:R-:W-:Y:S01]  /*1730*/  FMUL R19, R22, UR6 ;  /* 0x0000000616137c20 */ /* 0x000fe20008400000 */
[----:B------:R-:W-:Y:S01]  /*1740*/  FMUL R28, R24, UR6 ;  /* 0x00000006181c7c20 */ /* 0x000fe20008400000 */
[----:B------:R-:W-:-:S02]  /*1750*/  FMUL R29, R20, UR6 ;  /* 0x00000006141d7c20 */ /* 0x000fc40008400000 */
[----:B------:R-:W-:Y:S04]  /*1760*/  STS [R9], R18 ;  /* 0x0000001209007388 */ /* 0x000fe80000000800 */
[----:B------:R0:W-:Y:S04]  /*1770*/  STG.E.64 desc[UR8][R32.64], R18 ;  /* 0x0000001220007986 */ /* 0x0001e8000c101b08 */
[----:B------:R1:W-:Y:S01]  /*1780*/  STG.E.64 desc[UR8][R26.64], R28 ;  /* 0x0000001c1a007986 */ /* 0x0003e2000c101b08 */
[----:B------:R-:W-:Y:S01]  /*1790*/  BAR.SYNC.DEFER_BLOCKING 0x0 ;  /* 0x0000000000007b1d */ /* 0x000fe20000010000 */
[----:B------:R-:W-:-:S05]  /*17a0*/  IMAD.SHL.U32 R43, R2, 0x8, RZ ;  /* 0x00000008022b7824 */ /* 0x000fca00078e00ff */
[----:B------:R-:W-:-:S05]  /*17b0*/  LOP3.LUT R43, R43, 0x38, RZ, 0xc0, !PT ;  /* 0x000000382b2b7812 */ /* 0x000fca00078ec0ff */
[----:B------:R-:W-:-:S04]  /*17c0*/  IMAD.WIDE.U32 R10, R43, UR14, R14 ;  /* 0x0000000e2b0a7c25 */ /* 0x000fc8000f8e000e */
[----:B------:R-:W-:Y:S01]  /*17d0*/  IMAD R45, R43, UR15, RZ ;  /* 0x0000000f2b2d7c24 */ /* 0x000fe2000f8e02ff */
[----:B------:R-:W-:-:S05]  /*17e0*/  IADD3 R10, P0, R41, R10, RZ ;  /* 0x0000000a290a7210 */ /* 0x000fca0007f1e0ff */
[----:B------:R-:W-:Y:S01]  /*17f0*/  IMAD.X R11, R11, 0x1, R45, P0 ;  /* 0x000000010b0b7824 */ /* 0x000fe200000e062d */
[C---:B0-----:R-:W-:Y:S01]  /*1800*/  LEA R32, P0, R10.reuse, UR12, 0x2 ;  /* 0x0000000c0a207c11 */ /* 0x041fe2000f8010ff */
[----:B------:R-:W0:Y:S03]  /*1810*/  LDS R44, [R6] ;  /* 0x00000000062c7984 */ /* 0x000e260000000800 */
[----:B------:R-:W-:Y:S02]  /*1820*/  LEA.HI.X R33, R10, UR13, R11, 0x2, P0 ;  /* 0x0000000d0a217c11 */ /* 0x000fe400080f140b */
[----:B------:R-:W-:-:S04]  /*1830*/  FMNMX R11, |R38|, R42, !PT ;  /* 0x0000002a260b7209 */ /* 0x000fc80007800200 */
[----:B-1----:R-:W-:Y:S02]  /*1840*/  FMNMX R27, |R40|, R11, !PT ;  /* 0x0000000b281b7209 */ /* 0x002fe40007800200 */
[----:B------:R-:W1:Y:S01]  /*1850*/  LDS R40, [R6+0x4] ;  /* 0x0000040006287984 */ /* 0x000e620000000800 */
[----:B------:R-:W-:Y:S01]  /*1860*/  IMAD.U32 R10, RZ, RZ, UR10 ;  /* 0x0000000aff0a7e24 */ /* 0x000fe2000f8e00ff */
[----:B------:R-:W-:Y:S01]  /*1870*/  FMNMX R34, |R34|, R27, !PT ;  /* 0x0000001b22227209 */ /* 0x000fe20007800200 */
[----:B------:R-:W-:-:S03]  /*1880*/  IMAD.U32 R11, RZ, RZ, UR11 ;  /* 0x0000000bff0b7e24 */ /* 0x000fc6000f8e00ff */
[----:B------:R-:W-:Y:S01]  /*1890*/  FMNMX R35, R34, |R35|, !PT ;  /* 0x4000002322237209 */ /* 0x000fe20007800000 */
[----:B------:R-:W-:-:S03]  /*18a0*/  IMAD.WIDE.U32 R26, R43, UR14, R10 ;  /* 0x0000000e2b1a7c25 */ /* 0x000fc6000f8e000a */
[----:B------:R-:W-:Y:S01]  /*18b0*/  FMNMX R18, |R22|, R35, !PT ;  /* 0x0000002316127209 */ /* 0x000fe20007800200 */
[----:B------:R-:W-:Y:S01]  /*18c0*/  IMAD.IADD R22, R45, 0x1, R27 ;  /* 0x000000012d167824 */ /* 0x000fe200078e021b */
[----:B------:R-:W-:Y:S01]  /*18d0*/  IADD3 R27, P0, P1, R7, R26, R14 ;  /* 0x0000001a071b7210 */ /* 0x000fe2000791e00e */
[----:B0-----:R0:W-:Y:S03]  /*18e0*/  STG.E desc[UR8][R32.64], R44 ;  /* 0x0000002c20007986 */ /* 0x0011e6000c101908 */
[----:B0-----:R-:W-:Y:S02]  /*18f0*/  IADD3.X R32, RZ, R22, R15, P0, P1 ;  /* 0x00000016ff207210 */ /* 0x001fe400007e240f */
[----:B------:R-:W-:-:S04]  /*1900*/  LEA R34, P0, R27, UR12, 0x2 ;  /* 0x0000000c1b227c11 */ /* 0x000fc8000f8010ff */
[----:B------:R-:W-:-:S05]  /*1910*/  LEA.HI.X R35, R27, UR13, R32, 0x2, P0 ;  /* 0x0000000d1b237c11 */ /* 0x000fca00080f1420 */
[----:B-1----:R0:W-:Y:S04]  /*1920*/  STG.E desc[UR8][R34.64], R40 ;  /* 0x0000002822007986 */ /* 0x0021e8000c101908 */
[----:B------:R-:W1:Y:S01]  /*1930*/  LDS R40, [R6+0x8] ;  /* 0x0000080006287984 */ /* 0x000e620000000800 */
[----:B------:R-:W-:Y:S02]  /*1940*/  FMNMX R27, |R24|, R18, !PT ;  /* 0x00000012181b7209 */ /* 0x000fe40007800200 */
[----:B------:R-:W-:Y:S01]  /*1950*/  IADD3 R38, P0, R26, UR10, RZ ;  /* 0x0000000a1a267c10 */ /* 0x000fe2000ff1e0ff */
[----:B------:R-:W-:Y:S01]  /*1960*/  IMAD.U32 R33, RZ, RZ, UR14 ;  /* 0x0000000eff217e24 */ /* 0x000fe2000f8e00ff */
[----:B------:R-:W-:Y:S02]  /*1970*/  FMNMX R18, |R20|, R27, !PT ;  /* 0x0000001b14127209 */ /* 0x000fe40007800200 */
[----:B------:R-:W-:-:S02]  /*1980*/  IADD3.X R27, R22, UR11, RZ, P0, !PT ;  /* 0x0000000b161b7c10 */ /* 0x000fc400087fe4ff */
[--C-:B------:R-:W-:Y:S01]  /*1990*/  IADD3 R20, P0, P1, R8, R38, R14.reuse ;  /* 0x0000002608147210 */ /* 0x100fe2000791e00e */
[----:B0-----:R-:W-:-:S03]  /*19a0*/  IMAD.WIDE.U32 R34, R33, UR4, R14 ;  /* 0x0000000421227c25 */ /* 0x001fc6000f8e000e */
[----:B------:R-:W-:Y:S02]  /*19b0*/  IADD3.X R33, RZ, R27, R15, P0, P1 ;  /* 0x0000001bff217210 */ /* 0x000fe400007e240f */
[----:B------:R-:W-:-:S04]  /*19c0*/  LEA R32, P0, R20, UR12, 0x2 ;  /* 0x0000000c14207c11 */ /* 0x000fc8000f8010ff */
[----:B------:R-:W-:Y:S02]  /*19d0*/  LEA.HI.X R33, R20, UR13, R33, 0x2, P0 ;  /* 0x0000000d14217c11 */ /* 0x000fe400080f1421 */
[----:B------:R-:W-:-:S04]  /*19e0*/  IADD3 R20, P0, R38, UR10, RZ ;  /* 0x0000000a26147c10 */ /* 0x000fc8000ff1e0ff */
[----:B------:R-:W-:Y:S02]  /*19f0*/  IADD3.X R24, R27, UR11, RZ, P0, !PT ;  /* 0x0000000b1b187c10 */ /* 0x000fe400087fe4ff */
[----:B------:R-:W-:-:S04]  /*1a00*/  IADD3 R42, P0, P1, R39, R20, R14 ;  /* 0x00000014272a7210 */ /* 0x000fc8000791e00e */
[----:B------:R-:W-:Y:S01]  /*1a10*/  IADD3.X R44, RZ, R24, R15, P0, P1 ;  /* 0x00000018ff2c7210 */ /* 0x000fe200007e240f */
[----:B-1----:R0:W-:Y:S02]  /*1a20*/  STG.E desc[UR8][R32.64], R40 ;  /* 0x0000002820007986 */ /* 0x0021e4000c101908 */
[----:B0-----:R-:W-:-:S04]  /*1a30*/  LEA R32, P0, R42, UR12, 0x2 ;  /* 0x0000000c2a207c11 */ /* 0x001fc8000f8010ff */
[----:B------:R-:W-:Y:S02]  /*1a40*/  LEA.HI.X R33, R42, UR13, R44, 0x2, P0 ;  /* 0x0000000d2a217c11 */ /* 0x000fe400080f142c */
[----:B------:R-:W0:Y:S01]  /*1a50*/  LDS R42, [R6+0xc] ;  /* 0x00000c00062a7984 */ /* 0x000e220000000800 */
[----:B------:R-:W-:-:S03]  /*1a60*/  UIMAD UR4, UR15, UR4, URZ ;  /* 0x000000040f0472a4 */ /* 0x000fc6000f8e023f */
[----:B0-----:R0:W-:Y:S01]  /*1a70*/  STG.E desc[UR8][R32.64], R42 ;  /* 0x0000002a20007986 */ /* 0x0011e2000c101908 */
[----:B------:R-:W-:Y:S01]  /*1a80*/  BAR.SYNC.DEFER_BLOCKING 0x0 ;  /* 0x0000000000007b1d */ /* 0x000fe20000010000 */
[----:B------:R-:W-:-:S05]  /*1a90*/  UIMAD UR4, UR5, UR14, UR4 ;  /* 0x0000000e050472a4 */ /* 0x000fca000f8e0204 */
[----:B------:R-:W-:Y:S04]  /*1aa0*/  STS [R37], R16 ;  /* 0x0000001025007388 */ /* 0x000fe80000000800 */
[----:B------:R-:W-:Y:S04]  /*1ab0*/  STS [R36], R12 ;  /* 0x0000000c24007388 */ /* 0x000fe80000000800 */
[----:B------:R-:W-:Y:S04]  /*1ac0*/  STS [R5], R30 ;  /* 0x0000001e05007388 */ /* 0x000fe80000000800 */
[----:B------:R-:W-:Y:S01]  /*1ad0*/  STS [R9], R28 ;  /* 0x0000001c09007388 */ /* 0x000fe20000000800 */
[----:B------:R-:W-:Y:S01]  /*1ae0*/  BAR.SYNC.DEFER_BLOCKING 0x0 ;  /* 0x0000000000007b1d */ /* 0x000fe20000010000 */
[----:B------:R-:W-:-:S02]  /*1af0*/  VIADD R35, R35, UR4 ;  /* 0x0000000423237c36 */ /* 0x000fc40008000000 */
[----:B0-----:R-:W-:Y:S01]  /*1b00*/  IMAD.WIDE.U32 R32, R43, UR14, R34 ;  /* 0x0000000e2b207c25 */ /* 0x001fe2000f8e0022 */
[----:B------:R-:W-:Y:S02]  /*1b10*/  IADD3 R20, P3, P4, R39, R34, R20 ;  /* 0x0000002227147210 */ /* 0x000fe40007c7e014 */
[----:B------:R-:W-:Y:S01]  /*1b20*/  ULDC.64 UR4, c[0x0][0x238] ;  /* 0x00008e0000047ab9 */ /* 0x000fe20000000a00 */
[----:B------:R-:W-:-:S05]  /*1b30*/  IADD3 R41, P0, R41, R32, RZ ;  /* 0x0000002029297210 */ /* 0x000fca0007f1e0ff */
[----:B------:R-:W-:Y:S01]  /*1b40*/  IMAD.X R40, R45, 0x1, R33, P0 ;  /* 0x000000012d287824 */ /* 0x000fe200000e0621 */
[----:B------:R-:W0:Y:S04]  /*1b50*/  LDS R42, [R6] ;  /* 0x00000000062a7984 */ /* 0x000e280000000800 */
[----:B------:R-:W1:Y:S04]  /*1b60*/  LDS R16, [R6+0x4] ;  /* 0x0000040006107984 */ /* 0x000e680000000800 */
[----:B------:R-:W2:Y:S04]  /*1b70*/  LDS R45, [R6+0x8] ;  /* 0x00000800062d7984 */ /* 0x000ea80000000800 */
[----:B------:R-:W3:Y:S01]  /*1b80*/  LDS R12, [R6+0xc] ;  /* 0x00000c00060c7984 */ /* 0x000ee20000000800 */
[----:B------:R-:W-:-:S04]  /*1b90*/  LEA R32, P0, R41, UR12, 0x2 ;  /* 0x0000000c29207c11 */ /* 0x000fc8000f8010ff */
[----:B------:R-:W-:Y:S02]  /*1ba0*/  LEA.HI.X R33, R41, UR13, R40, 0x2, P0 ;  /* 0x0000000d29217c11 */ /* 0x000fe400080f1428 */
[----:B------:R-:W-:-:S04]  /*1bb0*/  IADD3 R26, P0, P1, R7, R34, R26 ;  /* 0x00000022071a7210 */ /* 0x000fc8000791e01a */
[-C--:B------:R-:W-:Y:S02]  /*1bc0*/  IADD3.X R41, RZ, R35.reuse, R22, P0, P1 ;  /* 0x00000023ff297210 */ /* 0x080fe400007e2416 */
[----:B------:R-:W-:Y:S02]  /*1bd0*/  LEA R40, P0, R26, UR12, 0x2 ;  /* 0x0000000c1a287c11 */ /* 0x000fe4000f8010ff */
[----:B------:R-:W-:Y:S02]  /*1be0*/  IADD3 R38, P1, P2, R8, R34, R38 ;  /* 0x0000002208267210 */ /* 0x000fe40007a3e026 */
[----:B------:R-:W-:Y:S02]  /*1bf0*/  LEA.HI.X R41, R26, UR13, R41, 0x2, P0 ;  /* 0x0000000d1a297c11 */ /* 0x000fe400080f1429 */
[----:B------:R-:W-:Y:S02]  /*1c00*/  IADD3.X R27, RZ, R35, R27, P1, P2 ;  /* 0x00000023ff1b7210 */ /* 0x000fe40000fe441b */
[----:B------:R-:W-:-:S04]  /*1c10*/  LEA R26, P0, R38, UR12, 0x2 ;  /* 0x0000000c261a7c11 */ /* 0x000fc8000f8010ff */
[----:B------:R-:W-:Y:S01]  /*1c20*/  LEA.HI.X R27, R38, UR13, R27, 0x2, P0 ;  /* 0x0000000d261b7c11 */ /* 0x000fe200080f141b */
[----:B0-----:R0:W-:Y:S04]  /*1c30*/  STG.E desc[UR8][R32.64], R42 ;  /* 0x0000002a20007986 */ /* 0x0011e8000c101908 */
[----:B-1----:R-:W-:Y:S01]  /*1c40*/  STG.E desc[UR8][R40.64], R16 ;  /* 0x0000001028007986 */ /* 0x002fe2000c101908 */
[----:B0-----:R-:W-:Y:S02]  /*1c50*/  IADD3.X R33, RZ, R35, R24, P3, P4 ;  /* 0x00000023ff217210 */ /* 0x001fe40001fe8418 */
[----:B------:R-:W-:-:S04]  /*1c60*/  LEA R32, P0, R20, UR12, 0x2 ;  /* 0x0000000c14207c11 */ /* 0x000fc8000f8010ff */
[----:B------:R-:W-:Y:S01]  /*1c70*/  LEA.HI.X R33, R20, UR13, R33, 0x2, P0 ;  /* 0x0000000d14217c11 */ /* 0x000fe200080f1421 */
[----:B--2---:R0:W-:Y:S04]  /*1c80*/  STG.E desc[UR8][R26.64], R45 ;  /* 0x0000002d1a007986 */ /* 0x0041e8000c101908 */
[----:B---3--:R-:W-:Y:S01]  /*1c90*/  STG.E desc[UR8][R32.64], R12 ;  /* 0x0000000c20007986 */ /* 0x008fe2000c101908 */
[----:B------:R-:W-:Y:S06]  /*1ca0*/  BAR.SYNC.DEFER_BLOCKING 0x0 ;  /* 0x0000000000007b1d */ /* 0x000fec0000010000 */
[----:B------:R1:W-:Y:S04]  /*1cb0*/  STS [R37], R25 ;  /* 0x0000001925007388 */ /* 0x0003e80000000800 */
[----:B------:R-:W-:Y:S04]  /*1cc0*/  STS [R36], R23 ;  /* 0x0000001724007388 */ /* 0x000fe80000000800 */
[----:B------:R2:W-:Y:S04]  /*1cd0*/  STS [R5], R21 ;  /* 0x0000001505007388 */ /* 0x0005e80000000800 */
[----:B------:R3:W-:Y:S01]  /*1ce0*/  STS [R9], R19 ;  /* 0x0000001309007388 */ /* 0x0007e20000000800 */
[----:B------:R-:W-:Y:S01]  /*1cf0*/  BAR.SYNC.DEFER_BLOCKING 0x0 ;  /* 0x0000000000007b1d */ /* 0x000fe20000010000 */
[----:B------:R-:W-:Y:S01]  /*1d00*/  IMAD.SHL.U32 R28, R2, 0x4, RZ ;  /* 0x00000004021c7824 */ /* 0x000fe200078e00ff */
[----:B------:R-:W-:Y:S01]  /*1d10*/  LOP3.LUT R43, R43, 0x1, RZ, 0xfc, !PT ;  /* 0x000000012b2b7812 */ /* 0x000fe200078efcff */
[----:B------:R-:W-:-:S02]  /*1d20*/  IMAD.MOV.U32 R24, RZ, RZ, R14 ;  /* 0x000000ffff187224 */ /* 0x000fc400078e000e */
[----:B0-----:R-:W-:Y:S02]  /*1d30*/  IMAD.IADD R27, R3, 0x1, -R28 ;  /* 0x00000001031b7824 */ /* 0x001fe400078e0a1c */
[----:B-1----:R-:W-:-:S03]  /*1d40*/  IMAD.MOV.U32 R25, RZ, RZ, R15 ;  /* 0x000000ffff197224 */ /* 0x002fc600078e000f */
[----:B------:R-:W-:Y:S01]  /*1d50*/  LOP3.LUT R27, R27, 0x1f, RZ, 0xc0, !PT ;  /* 0x0000001f1b1b7812 */ /* 0x000fe200078ec0ff */
[----:B------:R-:W-:Y:S01]  /*1d60*/  IMAD.WIDE.U32 R24, R43, UR14, R24 ;  /* 0x0000000e2b187c25 */ /* 0x000fe2000f8e0018 */
[----:B------:R-:W0:Y:S02]  /*1d70*/  LDS R30, [R6] ;  /* 0x00000000061e7984 */ /* 0x000e240000000800 */
[----:B------:R-:W-:Y:S01]  /*1d80*/  IADD3 R12, P0, R27, R24, RZ ;  /* 0x000000181b0c7210 */ /* 0x000fe20007f1e0ff */
[----:B------:R-:W-:Y:S01]  /*1d90*/  IMAD R33, R43, UR15, RZ ;  /* 0x0000000f2b217c24 */ /* 0x000fe2000f8e02ff */
[----:B------:R-:W1:Y:S04]  /*1da0*/  LDS R41, [R6+0x4] ;  /* 0x0000040006297984 */ /* 0x000e680000000800 */
[----:B------:R-:W4:Y:S04]  /*1db0*/  LDS R16, [R6+0x8] ;  /* 0x0000080006107984 */ /* 0x000f280000000800 */
[----:B------:R-:W5:Y:S01]  /*1dc0*/  LDS R24, [R6+0xc] ;  /* 0x00000c0006187984 */ /* 0x000f620000000800 */
[----:B------:R-:W-:Y:S01]  /*1dd0*/  IMAD.X R25, R25, 0x1, R33, P0 ;  /* 0x0000000119197824 */ /* 0x000fe200000e0621 */
[----:B------:R-:W-:Y:S01]  /*1de0*/  LEA R20, P0, R12, UR12, 0x2 ;  /* 0x0000000c0c147c11 */ /* 0x000fe2000f8010ff */
[----:B------:R-:W-:-:S03]  /*1df0*/  IMAD.WIDE.U32 R10, R43, UR14, R10 ;  /* 0x0000000e2b0a7c25 */ /* 0x000fc6000f8e000a */
[----:B--2---:R-:W-:Y:S01]  /*1e00*/  LEA.HI.X R21, R12, UR13, R25, 0x2, P0 ;  /* 0x0000000d0c157c11 */ /* 0x004fe200080f1419 */
[----:B------:R-:W-:Y:S01]  /*1e10*/  IMAD.IADD R11, R33, 0x1, R11 ;  /* 0x00000001210b7824 */ /* 0x000fe200078e020b */
[----:B------:R-:W-:-:S04]  /*1e20*/  IADD3 R12, P0, P1, R7, R10, R14 ;  /* 0x0000000a070c7210 */ /* 0x000fc8000791e00e */
[----:B---3--:R-:W-:Y:S02]  /*1e30*/  IADD3.X R19, RZ, R11, R15, P0, P1 ;  /* 0x0000000bff137210 */ /* 0x008fe400007e240f */
[----:B------:R-:W-:Y:S02]  /*1e40*/  LEA R22, P0, R12, UR12, 0x2 ;  /* 0x0000000c0c167c11 */ /* 0x000fe4000f8010ff */
[----:B------:R-:W-:Y:S02]  /*1e50*/  IADD3 R25, P1, R10, UR10, RZ ;  /* 0x0000000a0a197c10 */ /* 0x000fe4000ff3e0ff */
[----:B------:R-:W-:Y:S02]  /*1e60*/  LEA.HI.X R23, R12, UR13, R19, 0x2, P0 ;  /* 0x0000000d0c177c11 */ /* 0x000fe400080f1413 */
[----:B------:R-:W-:Y:S02]  /*1e70*/  IADD3.X R19, R11, UR11, RZ, P1, !PT ;  /* 0x0000000b0b137c10 */ /* 0x000fe40008ffe4ff */
[----:B------:R-:W-:-:S02]  /*1e80*/  IADD3 R12, P2, R25, UR10, RZ ;  /* 0x0000000a190c7c10 */ /* 0x000fc4000ff5e0ff */
[--C-:B------:R-:W-:Y:S02]  /*1e90*/  IADD3 R32, P0, P1, R8, R25, R14.reuse ;  /* 0x0000001908207210 */ /* 0x100fe4000791e00e */
[----:B------:R-:W-:Y:S01]  /*1ea0*/  IADD3 R26, P3, P4, R39, R12, R14 ;  /* 0x0000000c271a7210 */ /* 0x000fe20007c7e00e */
[----:B0-----:R0:W-:Y:S01]  /*1eb0*/  STG.E desc[UR8][R20.64], R30 ;  /* 0x0000001e14007986 */ /* 0x0011e2000c101908 */
[----:B------:R-:W-:Y:S02]  /*1ec0*/  IADD3.X R14, RZ, R19, R15, P0, P1 ;  /* 0x00000013ff0e7210 */ /* 0x000fe400007e240f */
[----:B------:R-:W-:-:S04]  /*1ed0*/  IADD3.X R45, R19, UR11, RZ, P2, !PT ;  /* 0x0000000b132d7c10 */ /* 0x000fc800097fe4ff */
[----:B------:R-:W-:Y:S02]  /*1ee0*/  IADD3.X R15, RZ, R45, R15, P3, P4 ;  /* 0x0000002dff0f7210 */ /* 0x000fe40001fe840f */
[----:B0-----:R-:W-:-:S04]  /*1ef0*/  LEA R20, P0, R32, UR12, 0x2 ;  /* 0x0000000c20147c11 */ /* 0x001fc8000f8010ff */
[----:B------:R-:W-:Y:S02]  /*1f00*/  LEA.HI.X R21, R32, UR13, R14, 0x2, P0 ;  /* 0x0000000d20157c11 */ /* 0x000fe400080f140e */
[C---:B------:R-:W-:Y:S01]  /*1f10*/  LEA R14, P0, R26.reuse, UR12, 0x2 ;  /* 0x0000000c1a0e7c11 */ /* 0x040fe2000f8010ff */
[----:B-1----:R-:W-:Y:S03]  /*1f20*/  STG.E desc[UR8][R22.64], R41 ;  /* 0x0000002916007986 */ /* 0x002fe6000c101908 */
[----:B------:R-:W-:Y:S01]  /*1f30*/  LEA.HI.X R15, R26, UR13, R15, 0x2, P0 ;  /* 0x0000000d1a0f7c11 */ /* 0x000fe200080f140f */
[----:B----4-:R-:W-:Y:S04]  /*1f40*/  STG.E desc[UR8][R20.64], R16 ;  /* 0x0000001014007986 */ /* 0x010fe8000c101908 */
[----:B-----5:R0:W-:Y:S01]  /*1f50*/  STG.E desc[UR8][R14.64], R24 ;  /* 0x000000180e007986 */ /* 0x0201e2000c101908 */
[----:B------:R-:W-:Y:S06]  /*1f60*/  BAR.SYNC.DEFER_BLOCKING 0x0 ;  /* 0x0000000000007b1d */ /* 0x000fec0000010000 */
[----:B------:R-:W-:Y:S04]  /*1f70*/  STS [R37], R17 ;  /* 0x0000001125007388 */ /* 0x000fe80000000800 */
[----:B------:R-:W-:Y:S04]  /*1f80*/  STS [R36], R13 ;  /* 0x0000000d24007388 */ /* 0x000fe80000000800 */
[----:B------:R-:W-:Y:S04]  /*1f90*/  STS [R5], R31 ;  /* 0x0000001f05007388 */ /* 0x000fe80000000800 */
[----:B------:R-:W-:Y:S01]  /*1fa0*/  STS [R9], R29 ;  /* 0x0000001d09007388 */ /* 0x000fe20000000800 */
[----:B------:R-:W-:Y:S01]  /*1fb0*/  BAR.SYNC.DEFER_BLOCKING 0x0 ;  /* 0x0000000000007b1d */ /* 0x000fe20000010000 */
[----:B0-----:R-:W-:Y:S01]  /*1fc0*/  IMAD.WIDE.U32 R14, R43, UR14, R34 ;  /* 0x0000000e2b0e7c25 */ /* 0x001fe2000f8e0022 */
[----:B------:R-:W-:-:S02]  /*1fd0*/  IADD3 R7, P4, P5, R7, R34, R10 ;  /* 0x0000002207077210 */ /* 0x000fc40007d9e00a */
[-C--:B------:R-:W-:Y:S02]  /*1fe0*/  IADD3 R25, P2, P3, R8, R34.reuse, R25 ;  /* 0x0000002208197210 */ /* 0x080fe40007b5e019 */
[----:B------:R-:W-:Y:S01]  /*1ff0*/  IADD3 R34, P0, P1, R39, R34, R12 ;  /* 0x0000002227227210 */ /* 0x000fe2000791e00c */
[----:B------:R-:W0:Y:S04]  /*2000*/  LDS R41, [R6] ;  /* 0x0000000006297984 */ /* 0x000e280000000800 */
[----:B------:R-:W1:Y:S04]  /*2010*/  LDS R23, [R6+0x4] ;  /* 0x0000040006177984 */ /* 0x000e680000000800 */
[----:B------:R-:W2:Y:S04]  /*2020*/  LDS R22, [R6+0x8] ;  /* 0x0000080006167984 */ /* 0x000ea80000000800 */
[----:B------:R3:W4:Y:S01]  /*2030*/  LDS R21, [R6+0xc] ;  /* 0x00000c0006157984 */ /* 0x0007220000000800 */
[----:B------:R-:W-:-:S02]  /*2040*/  IADD3 R27, P6, R27, R14, RZ ;  /* 0x0000000e1b1b7210 */ /* 0x000fc40007fde0ff */
[-C--:B------:R-:W-:Y:S02]  /*2050*/  IADD3.X R16, RZ, R35.reuse, R11, P4, P5 ;  /* 0x00000023ff107210 */ /* 0x080fe400027ea40b */
[-C--:B------:R-:W-:Y:S02]  /*2060*/  IADD3.X R14, RZ, R35.reuse, R19, P2, P3 ;  /* 0x00000023ff0e7210 */ /* 0x080fe400017e6413 */
[----:B------:R-:W-:Y:S02]  /*2070*/  IADD3.X R35, RZ, R35, R45, P0, P1 ;  /* 0x00000023ff237210 */ /* 0x000fe400007e242d */
[----:B---3--:R-:W-:Y:S01]  /*2080*/  LEA R6, P0, R7, UR12, 0x2 ;  /* 0x0000000c07067c11 */ /* 0x008fe2000f8010ff */
[----:B------:R-:W-:Y:S01]  /*2090*/  IMAD.X R10, R33, 0x1, R15, P6 ;  /* 0x00000001210a7824 */ /* 0x000fe200030e060f */
[----:B------:R-:W-:Y:S02]  /*20a0*/  LEA R8, P6, R27, UR12, 0x2 ;  /* 0x0000000c1b087c11 */ /* 0x000fe4000f8c10ff */
[----:B------:R-:W-:-:S02]  /*20b0*/  LEA.HI.X R7, R7, UR13, R16, 0x2, P0 ;  /* 0x0000000d07077c11 */ /* 0x000fc400080f1410 */
[----:B------:R-:W-:Y:S02]  /*20c0*/  ISETP.NE.U32.AND P0, PT, RZ, UR4, PT ;  /* 0x00000004ff007c0c */ /* 0x000fe4000bf05070 */
[----:B------:R-:W-:Y:S02]  /*20d0*/  LEA.HI.X R9, R27, UR13, R10, 0x2, P6 ;  /* 0x0000000d1b097c11 */ /* 0x000fe4000b0f140a */
[----:B------:R-:W-:Y:S02]  /*20e0*/  ISETP.NE.AND.EX P0, PT, RZ, UR5, PT, P0 ;  /* 0x00000005ff007c0c */ /* 0x000fe4000bf05300 */
[C---:B------:R-:W-:Y:S02]  /*20f0*/  LEA R10, P1, R25.reuse, UR12, 0x2 ;  /* 0x0000000c190a7c11 */ /* 0x040fe4000f8210ff */
[----:B------:R-:W-:Y:S02]  /*2100*/  LEA R12, P2, R34, UR12, 0x2 ;  /* 0x0000000c220c7c11 */ /* 0x000fe4000f8410ff */
[----:B------:R-:W-:-:S02]  /*2110*/  LEA.HI.X R11, R25, UR13, R14, 0x2, P1 ;  /* 0x0000000d190b7c11 */ /* 0x000fc400088f140e */
[----:B------:R-:W-:Y:S01]  /*2120*/  LEA.HI.X R13, R34, UR13, R35, 0x2, P2 ;  /* 0x0000000d220d7c11 */ /* 0x000fe200090f1423 */
[----:B0-----:R0:W-:Y:S04]  /*2130*/  STG.E desc[UR8][R8.64], R41 ;  /* 0x0000002908007986 */ /* 0x0011e8000c101908 */
[----:B-1----:R0:W-:Y:S04]  /*2140*/  STG.E desc[UR8][R6.64], R23 ;  /* 0x0000001706007986 */ /* 0x0021e8000c101908 */
[----:B--2---:R0:W-:Y:S04]  /*2150*/  STG.E desc[UR8][R10.64], R22 ;  /* 0x000000160a007986 */ /* 0x0041e8000c101908 */
[----:B----4-:R0:W-:Y:S01]  /*2160*/  STG.E desc[UR8][R12.64], R21 ;  /* 0x000000150c007986 */ /* 0x0101e2000c101908 */
[----:B------:R-:W-:Y:S06]  /*2170*/  BAR.SYNC.DEFER_BLOCKING 0x0 ;  /* 0x0000000000007b1d */ /* 0x000fec0000010000 */
[----:B------:R-:W-:Y:S05]  /*2180*/  @!P0 BRA `(.L_x_4682) ;  /* 0x0000000000a48947 */ /* 0x000fea0003800000 */
[----:B------:R-:W1:Y:S01]  /*2190*/  SHFL.DOWN PT, R5, R18, 0x10, 0x1f ;  /* 0x0a001f0012057f89 */ /* 0x000e6200000e0000 */
[----:B0-----:R-:W-:Y:S01]  /*21a0*/  LOP3.LUT R10, R3, 0x1f, RZ, 0xc0, !PT ;  /* 0x0000001f030a7812 */ /* 0x001fe200078ec0ff */
[----:B------:R-:W-:Y:S01]  /*21b0*/  BSSY B0, `(.L_x_4683) ;  /* 0x0000020000007945 */ /* 0x000fe20003800000 */
[----:B------:R-:W-:Y:S02]  /*21c0*/  MOV R13, 0x400 ;  /* 0x00000400000d7802 */ /* 0x000fe40000000f00 */
[----:B------:R-:W-:-:S13]  /*21d0*/  ISETP.NE.AND P0, PT, R10, RZ, PT ;  /* 0x000000ff0a00720c */ /* 0x000fda0003f05270 */
[----:B------:R-:W-:-:S05]  /*21e0*/  @!P0 LEA R11, R4, R13, 0x18 ;  /* 0x0000000d040b8211 */ /* 0x000fca00078ec0ff */
[----:B------:R-:W-:Y:S01]  /*21f0*/  @!P0 IMAD.IADD R11, R28, 0x1, R11 ;  /* 0x000000011c0b8824 */ /* 0x000fe200078e020b */
[----:B-1----:R-:W-:-:S05]  /*2200*/  FMNMX R5, R18, R5, !PT ;  /* 0x0000000512057209 */ /* 0x002fca0007800000 */
[----:B------:R-:W0:Y:S02]  /*2210*/  SHFL.DOWN PT, R6, R5, 0x8, 0x1f ;  /* 0x09001f0005067f89 */ /* 0x000e2400000e0000 */
        /* <DEDUP_REMOVED lines=24> */
.L_x_4692:
[----:B-1----:R-:W-:-:S07]  /*23a0*/  FMNMX R7, R4, R7, !PT ;  /* 0x0000000704077209 */ /* 0x002fce0007800000 */
.L_x_4684:
[----:B------:R-:W-:Y:S05]  /*23b0*/  BSYNC B0 ;  /* 0x0000000000007941 */ /* 0x000fea0003800000 */
.L_x_4683:
[----:B------:R-:W-:Y:S01]  /*23c0*/  ISETP.NE.AND P0, PT, R3, RZ, PT ;  /* 0x000000ff0300720c */ /* 0x000fe20003f05270 */
[----:B------:R-:W-:-:S12]  /*23d0*/  BSSY B0, `(.L_x_4682) ;  /* 0x0000004000007945 */ /* 0x000fd80003800000 */
[----:B------:R-:W-:Y:S05]  /*23e0*/  @P0 BRA `(.L_x_4686) ;  /* 0x0000000000080947 */ /* 0x000fea0003800000 */
[----:B0-----:R-:W0:Y:S02]  /*23f0*/  LDC.64 R4, c[0x0][0x238] ;  /* 0x00008e00ff047b82 */ /* 0x001e240000000a00 */
[----:B0-----:R1:W-:Y:S02]  /*2400*/  REDG.E.MAX.S32.STRONG.GPU desc[UR8][R4.64], R7 ;  /* 0x000000070400798e */ /* 0x0013e4000d10e388 */
.L_x_4686:
[----:B------:R-:W-:Y:S05]  /*2410*/  BSYNC B0 ;  /* 0x0000000000007941 */ /* 0x000fea0003800000 */
.L_x_4682:
        /* <DEDUP_REMOVED lines=11> */
[----:B01----:R-:W-:-:S07]  /*24d0*/  MOV R7, 0x24f0 ;  /* 0x000024f000077802 */ /* 0x003fce0000000f00 */
[----:B------:R-:W-:Y:S05]  /*24e0*/  CALL.REL.NOINC `($__internal_79_$__cuda_sm20_rcp_rn_f32_slowpath) ;  /* 0x0000000400847944 */ /* 0x000fea0003c00000 */
[----:B------:R-:W-:Y:S05]  /*24f0*/  BRA `(.L_x_4688) ;  /* 0x0000000000147947 */ /* 0x000fea0003800000 */
.L_x_4687:
[----:B-1----:R-:W1:Y:S01]  /*2500*/  MUFU.RCP R5, UR6 ;  /* 0x0000000600057d08 */ /* 0x002e620008001000 */
[----:B------:R-:W-:-:S04]  /*2510*/  IMAD.U32 R0, RZ, RZ, UR6 ;  /* 0x00000006ff007e24 */ /* 0x000fc8000f8e00ff */
[----:B-1----:R-:W-:-:S04]  /*2520*/  FFMA R0, R5, R0, -1 ;  /* 0xbf80000005007423 */ /* 0x002fc80000000000 */
[----:B------:R-:W-:-:S04]  /*2530*/  FADD.FTZ R0, -R0, -RZ ;  /* 0x800000ff00007221 */ /* 0x000fc80000010100 */
[----:B------:R-:W-:-:S07]  /*2540*/  FFMA R5, R5, R0, R5 ;  /* 0x0000000005057223 */ /* 0x000fce0000000005 */
.L_x_4688:
[----:B------:R-:W1:Y:S02]  /*2550*/  LDC.64 R2, c[0x0][0x240] ;  /* 0x00009000ff027b82 */ /* 0x000e640000000a00 */
[----:B-1----:R-:W-:Y:S01]  /*2560*/  STG.E desc[UR8][R2.64], R5 ;  /* 0x0000000502007986 */ /* 0x002fe2000c101908 */
[----:B------:R-:W-:Y:S05]  /*2570*/  EXIT ;  /* 0x000000000000794d */ /* 0x000fea0003800000 */
.L_x_4685:
[----:B------:R-:W-:Y:S02]  /*2580*/  IMAD.MOV.U32 R9, RZ, RZ, 0x4 ;  /* 0x00000004ff097424 */ /* 0x000fe400078e00ff */
[----:B------:R-:W-:Y:S02]  /*2590*/  IMAD.MOV.U32 R11, RZ, RZ, 0x1f ;  /* 0x0000001fff0b7424 */ /* 0x000fe400078e00ff */
[----:B------:R-:W-:-:S07]  /*25a0*/  IMAD.MOV.U32 R6, RZ, RZ, -0x1 ;  /* 0xffffffffff067424 */ /* 0x000fce00078e00ff */
[----:B01----:R-:W-:Y:S05]  /*25b0*/  WARPSYNC.COLLECTIVE R6, `(.L_x_4689) ;  /* 0x0000000006087348 */ /* 0x003fea0003c00000 */
[----:B-1----:R1:W2:Y:S02]  /*25c0*/  SHFL.DOWN P0, R7, R2, R9, R11 ;  /* 0x0800000902077389 */ /* 0x0022a4000000000b */
[----:B012---:R-:W-:Y:S01]  /*25d0*/  ENDCOLLECTIVE ;  /* 0x000000000000791b */ /* 0x007fe20003800000 */
.L_x_4689:
[----:B------:R-:W-:Y:S02]  /*25e0*/  IMAD.MOV.U32 R9, RZ, RZ, 0x2 ;  /* 0x00000002ff097424 */ /* 0x000fe400078e00ff */
[----:B------:R-:W-:-:S05]  /*25f0*/  IMAD.MOV.U32 R5, RZ, RZ, R7 ;  /* 0x000000ffff057224 */ /* 0x000fca00078e0007 */
[----:B------:R-:W-:-:S05]  /*2600*/  FMNMX R5, R5, R2, !PT ;  /* 0x0000000205057209 */ /* 0x000fca0007800000 */
[----:B------:R-:W-:-:S07]  /*2610*/  IMAD.MOV.U32 R2, RZ, RZ, R5 ;  /* 0x000000ffff027224 */ /* 0x000fce00078e0005 */
[----:B------:R-:W-:Y:S05]  /*2620*/  WARPSYNC.COLLECTIVE R6, `(.L_x_4690) ;  /* 0x0000000006087348 */ /* 0x000fea0003c00000 */
[----:B------:R0:W1:Y:S02]  /*2630*/  SHFL.DOWN P0, R7, R2, R9, R11 ;  /* 0x0800000902077389 */ /* 0x000064000000000b */
[----:B01----:R-:W-:Y:S01]  /*2640*/  ENDCOLLECTIVE ;  /* 0x000000000000791b */ /* 0x003fe20003800000 */
.L_x_4690:
[----:B------:R-:W-:Y:S02]  /*2650*/  IMAD.MOV.U32 R9, RZ, RZ, 0x1 ;  /* 0x00000001ff097424 */ /* 0x000fe400078e00ff */
[----:B------:R-:W-:-:S05]  /*2660*/  IMAD.MOV.U32 R4, RZ, RZ, R7 ;  /* 0x000000ffff047224 */ /* 0x000fca00078e0007 */
[----:B------:R-:W-:-:S05]  /*2670*/  FMNMX R4, R5, R4, !PT ;  /* 0x0000000405047209 */ /* 0x000fca0007800000 */
[----:B------:R-:W-:-:S07]  /*2680*/  IMAD.MOV.U32 R2, RZ, RZ, R4 ;  /* 0x000000ffff027224 */ /* 0x000fce00078e0004 */
[----:B------:R-:W-:Y:S05]  /*2690*/  WARPSYNC.COLLECTIVE R6, `(.L_x_4691) ;  /* 0x0000000006087348 */ /* 0x000fea0003c00000 */
[----:B------:R0:W1:Y:S02]  /*26a0*/  SHFL.DOWN P0, R7, R2, R9, R11 ;  /* 0x0800000902077389 */ /* 0x000064000000000b */
[----:B01----:R-:W-:Y:S01]  /*26b0*/  ENDCOLLECTIVE ;  /* 0x000000000000791b */ /* 0x003fe20003800000 */
.L_x_4691:
[----:B------:R-:W-:Y:S05]  /*26c0*/  BRA `(.L_x_4692) ;  /* 0xfffffffc00347947 */ /* 0x000fea000383ffff */
        .weak           $__internal_78_$__cuda_sm20_div_u64
        .type           $__internal_78_$__cuda_sm20_div_u64,@function
        .size           $__internal_78_$__cuda_sm20_div_u64,($__internal_79_$__cuda_sm20_rcp_rn_f32_slowpath - $__internal_78_$__cuda_sm20_div_u64)
$__internal_78_$__cuda_sm20_div_u64:
        /* <DEDUP_REMOVED lines=55> */
[----:B------:R-:W-:Y:S01]  /*2a40*/  SEL R10, R7, R10, P0 ;  /* 0x0000000a070a7207 */ /* 0x000fe20000000000 */
[----:B------:R-:W-:Y:S01]  /*2a50*/  IMAD.MOV.U32 R7, RZ, RZ, 0x0 ;  /* 0x00000000ff077424 */ /* 0x000fe200078e00ff */
[----:B------:R-:W-:-:S02]  /*2a60*/  ISETP.GE.U32.AND P0, PT, R12, R5, PT ;  /* 0x000000050c00720c */ /* 0x000fc40003f06070 */
[----:B------:R-:W-:Y:S02]  /*2a70*/  IADD3 R8, P2, R11, 0x1, RZ ;  /* 0x000000010b087810 */ /* 0x000fe40007f5e0ff */
[----:B------:R-:W-:Y:S02]  /*2a80*/  ISETP.GE.U32.AND.EX P0, PT, R9, R4, PT, P0 ;  /* 0x000000040900720c */ /* 0x000fe40003f06100 */
[----:B------:R-:W-:Y:S01]  /*2a90*/  ISETP.NE.AND.EX P1, PT, R4, RZ, PT, P1 ;  /* 0x000000ff0400720c */ /* 0x000fe20003f25310 */
[----:B------:R-:W-:Y:S01]  /*2aa0*/  IMAD.X R9, RZ, RZ, R10, P2 ;  /* 0x000000ffff097224 */ /* 0x000fe200010e060a */
[----:B------:R-:W-:-:S04]  /*2ab0*/  SEL R8, R8, R11, P0 ;  /* 0x0000000b08087207 */ /* 0x000fc80000000000 */
[----:B------:R-:W-:Y:S02]  /*2ac0*/  SEL R9, R9, R10, P0 ;  /* 0x0000000a09097207 */ /* 0x000fe40000000000 */
[----:B------:R-:W-:Y:S02]  /*2ad0*/  SEL R8, R8, 0xffffffff, P1 ;  /* 0xffffffff08087807 */ /* 0x000fe40000800000 */
[----:B------:R-:W-:Y:S01]  /*2ae0*/  SEL R9, R9, 0xffffffff, P1 ;  /* 0xffffffff09097807 */ /* 0x000fe20000800000 */
[----:B------:R-:W-:Y:S06]  /*2af0*/  RET.REL.NODEC R6 `(_ZN18transformer_engine6detail32dgated_act_cast_transpose_kernelILi2ELi1Ef13__nv_bfloat16fNS_5EmptyEXadL_ZNS_6dsreluIffEET_T0_RKS3_EEXadL_ZNS_5sreluIffEES5_S6_S8_EEEEvPKT2_SC_PT3_SE_PKT1_PSF_SI_mmm) ;  /* 0xffffffd406407950 */ /* 0x000fec0003c3ffff */
        .weak           $__internal_79_$__cuda_sm20_rcp_rn_f32_slowpath
        .type           $__internal_79_$__cuda_sm20_rcp_rn_f32_slowpath,@function
        .size           $__internal_79_$__cuda_sm20_rcp_rn_f32_slowpath,(.L_x_34564 - $__internal_79_$__cuda_sm20_rcp_rn_f32_slowpath)
$__internal_79_$__cuda_sm20_rcp_rn_f32_slowpath:
        /* <DEDUP_REMOVED lines=15> */
.L_x_4693:
        /* <DEDUP_REMOVED lines=33> */
.L_x_4695:
[----:B------:R0:W1:Y:S02]  /*2e00*/  MUFU.RCP R2, R0 ;  /* 0x0000000000027308 */ /* 0x0000640000001000 */
.L_x_4694:
[----:B-1-3--:R-:W-:Y:S02]  /*2e10*/  IMAD.MOV.U32 R5, RZ, RZ, R2 ;  /* 0x000000ffff057224 */ /* 0x00afe400078e0002 */
[----:B------:R-:W-:Y:S02]  /*2e20*/  IMAD.MOV.U32 R2, RZ, RZ, R7 ;  /* 0x000000ffff027224 */ /* 0x000fe400078e0007 */
[----:B------:R-:W-:-:S04]  /*2e30*/  IMAD.MOV.U32 R3, RZ, RZ, 0x0 ;  /* 0x00000000ff037424 */ /* 0x000fc800078e00ff */
[----:B0-2---:R-:W-:Y:S05]  /*2e40*/  RET.REL.NODEC R2 `(_ZN18transformer_engine6detail32dgated_act_cast_transpose_kernelILi2ELi1Ef13__nv_bfloat16fNS_5EmptyEXadL_ZNS_6dsreluIffEET_T0_RKS3_EEXadL_ZNS_5sreluIffEES5_S6_S8_EEEEvPKT2_SC_PT3_SE_PKT1_PSF_SI_mmm) ;  /* 0xffffffd0026c7950 */ /* 0x005fea0003c3ffff */
.L_x_4696:
        /* <DEDUP_REMOVED lines=11> */
.L_x_34564:


//--------------------- .text._ZN18transformer_engine6detail43dgated_act_cast_transpose_kernel_notalignedILi2ELi4Ef6__half13__nv_fp8_e4m3NS_5EmptyEXadL_ZNS_6dsreluIffEET_T0_RKS4_EEXadL_ZNS_5sreluIffEES6_S7_S9_EEEEvPKT2_SD_PT3_SF_PKT1_PSG_SJ_mmm --------------------------
	.section	.text._ZN18transformer_engine6detail43dgated_act_cast_transpose_kernel_notalignedILi2ELi4Ef6__half13__nv_fp8_e4m3NS_5EmptyEXadL_ZNS_6dsreluIffEET_T0_RKS4_EEXadL_ZNS_5sreluIffEES6_S7_S9_EEEEvPKT2_SD_PT3_SF_PKT1_PSG_SJ_mmm,"ax",@progbits
	.align	128
        .global         _ZN18transformer_engine6detail43dgated_act_cast_transpose_kernel_notalignedILi2ELi4Ef6__half13__nv_fp8_e4m3NS_5EmptyEXadL_ZNS_6dsreluIffEET_T0_RKS4_EEXadL_ZNS_5sreluIffEES6_S7_S9_EEEEvPKT2_SD_PT3_SF_PKT1_PSG_SJ_mmm
        .type           _ZN18transformer_engine6detail43dgated_act_cast_transpose_kernel_notalignedILi2ELi4Ef6__half13__nv_fp8_e4m3NS_5EmptyEXadL_ZNS_6dsreluIffEET_T0_RKS4_EEXadL_ZNS_5sreluIffEES6_S7_S9_EEEEvPKT2_SD_PT3_SF_PKT1_PSG_SJ_mmm,@function
        .size           _ZN18transformer_engine6detail43dgated_act_cast_transpose_kernel_notalignedILi2ELi4Ef6__half13__nv_fp8_e4m3NS_5EmptyEXadL_ZNS_6dsreluIffEET_T0_RKS4_EEXadL_ZNS_5sreluIffEES6_S7_S9_EEEEvPKT2_SD_PT3_SF_PKT1_PSG_SJ_mmm,(.L_x_34566 - _ZN18transformer_engine6detail43dgated_act_cast_transpose_kernel_notalignedILi2ELi4Ef6__half13__nv_fp8_e4m3NS_5EmptyEXadL_ZNS_6dsreluIffEET_T0_RKS4_EEXadL_ZNS_5sreluIffEES6_S7_S9_EEEEvPKT2_SD_PT3_SF_PKT1_PSG_SJ_mmm)
        .other          _ZN18transformer_engine6detail43dgated_act_cast_transpose_kernel_notalignedILi2ELi4Ef6__half13__nv_fp8_e4m3NS_5EmptyEXadL_ZNS_6dsreluIffEET_T0_RKS4_EEXadL_ZNS_5sreluIffEES6_S7_S9_EEEEvPKT2_SD_PT3_SF_PKT1_PSG_SJ_mmm,@"STO_CUDA_ENTRY STV_DEFAULT"
_ZN18transformer_engine6detail43dgated_act_cast_transpose_kernel_notalignedILi2ELi4Ef6__half13__nv_fp8_e4m3NS_5EmptyEXadL_ZNS_6dsreluIffEET_T0_RKS4_EEXadL_ZNS_5sreluIffEES6_S7_S9_EEEEvPKT2_SD_PT3_SF_PKT1_PSG_SJ_mmm:
.text._ZN18transformer_engine6detail43dgated_act_cast_transpose_kernel_notalignedILi2ELi4Ef6__half13__nv_fp8_e4m3NS_5EmptyEXadL_ZNS_6dsreluIffEET_T0_RKS4_EEXadL_ZNS_5sreluIffEES6_S7_S9_EEEEvPKT2_SD_PT3_SF_PKT1_PSG_SJ_mmm:
        /* <DEDUP_REMOVED lines=19> */
[----:B------:R-:W-:Y:S05]  /*0130*/  CALL.REL.NOINC `($__internal_80_$__cuda_sm20_div_u64) ;  /* 0x0000008c00007944 */ /* 0x000fea0003c00000 */
        /* <DEDUP_REMOVED lines=9> */
.L_x_4697:
        /* <DEDUP_REMOVED lines=22> */
.L_x_4698:
[----:B------:R-:W0:Y:S01]  /*0330*/  LDC.64 R32, c[0x0][0x248] ;  /* 0x00009200ff207b82 */ /* 0x000e220000000a00 */
[----:B------:R-:W-:Y:S01]  /*0340*/  ULDC.64 UR4, c[0x0][0x250] ;  /* 0x0000940000047ab9 */ /* 0x000fe20000000a00 */
[C---:B------:R-:W-:Y:S01]  /*0350*/  SHF.L.U64.HI R0, R34.reuse, 0x5, R35 ;  /* 0x0000000522007819 */ /* 0x040fe20000010223 */
        /* <DEDUP_REMOVED lines=11> */
[----:B------:R-:W-:-:S02]  /*0410*/  ISETP.LT.U32.AND P1, PT, R52, 0x20, PT ;  /* 0x000000203400780c */ /* 0x000fc40003f21070 */
[----:B------:R-:W-:Y:S02]  /*0420*/  LOP3.LUT R13, R20, 0x1f, RZ, 0xc0, !PT ;  /* 0x0000001f140d7812 */ /* 0x000fe400078ec0ff */
[----:B------:R-:W-:Y:S01]  /*0430*/  ISETP.LT.U32.AND.EX P1, PT, R0, RZ, PT, P1 ;  /* 0x000000ff0000720c */ /* 0x000fe20003f21110 */
[C---:B------:R-:W-:Y:S02]  /*0440*/  IMAD.SHL.U32 R0, R57.reuse, 0x10, RZ ;  /* 0x0000001039007824 */ /* 0x040fe400078e00ff */
[----:B------:R-:W-:Y:S01]  /*0450*/  IMAD.SHL.U32 R57, R57, 0x4, RZ ;  /* 0x0000000439397824 */ /* 0x000fe200078e00ff */
[----:B------:R-:W-:Y:S01]  /*0460*/  SEL R52, R52, 0x20, P1 ;  /* 0x0000002034347807 */ /* 0x000fe20000800000 */
[----:B0-----:R-:W-:Y:S01]  /*0470*/  IMAD.WIDE.U32 R4, R34, R32, RZ ;  /* 0x0000002022047225 */ /* 0x001fe200078e00ff */
[--C-:B------:R-:W-:Y:S02]  /*0480*/  SHF.R.U64 R54, R32, 0x1, R33.reuse ;  /* 0x0000000120367819 */ /* 0x100fe40000001221 */
[----:B------:R-:W-:Y:S01]  /*0490*/  SHF.R.U32.HI R53, RZ, 0x1, R33 ;  /* 0x00000001ff357819 */ /* 0x000fe20000011621 */
[----:B------:R-:W-:Y:S01]  /*04a0*/  IMAD.SHL.U32 R48, R4, 0x4, RZ ;  /* 0x0000000404307824 */ /* 0x000fe200078e00ff */
[----:B------:R-:W-:-:S02]  /*04b0*/  LEA R50, P0, -R55, R54, 0x5 ;  /* 0x0000003637327211 */ /* 0x000fc400078029ff */
[----:B------:R-:W-:Y:S01]  /*04c0*/  LOP3.LUT R29, R33, 0x7fffffff, RZ, 0xc0, !PT ;  /* 0x7fffffff211d7812 */ /* 0x000fe200078ec0ff */
[----:B------:R-:W-:Y:S01]  /*04d0*/  IMAD R21, R53, R0, RZ ;  /* 0x0000000035157224 */ /* 0x000fe200078e02ff */
[----:B------:R-:W-:Y:S01]  /*04e0*/  LEA R49, P1, R55, R48, 0x1 ;  /* 0x0000003037317211 */ /* 0x000fe200078208ff */
[----:B------:R-:W-:Y:S01]  /*04f0*/  IMAD.X R2, R53, 0x1, ~R2, P0 ;  /* 0x0000000135027824 */ /* 0x000fe200000e0e02 */
[----:B------:R-:W-:Y:S02]  /*0500*/  ISETP.LT.U32.AND P0, PT, R50, 0x20, PT ;  /* 0x000000203200780c */ /* 0x000fe40003f01070 */
[----:B------:R-:W-:Y:S02]  /*0510*/  LEA R47, P2, R49, UR4, 0x6 ;  /* 0x00000004312f7c11 */ /* 0x000fe4000f8430ff */
[----:B------:R-:W-:Y:S01]  /*0520*/  ISETP.LT.U32.AND.EX P0, PT, R2, RZ, PT, P0 ;  /* 0x000000ff0200720c */ /* 0x000fe20003f01100 */
[----:B------:R-:W-:-:S03]  /*0530*/  IMAD R2, R35, R32, RZ ;  /* 0x0000002023027224 */ /* 0x000fc600078e02ff */
[----:B------:R-:W-:Y:S01]  /*0540*/  SEL R50, R50, 0x20, P0 ;  /* 0x0000002032327807 */ /* 0x000fe20000000000 */
[----:B------:R-:W-:Y:S01]  /*0550*/  IMAD R51, R34, R33, R2 ;  /* 0x0000002122337224 */ /* 0x000fe200078e0202 */
[----:B------:R-:W-:Y:S01]  /*0560*/  ISETP.GE.U32.AND P0, PT, R57, R52, PT ;  /* 0x000000343900720c */ /* 0x000fe20003f06070 */
[----:B------:R-:W-:-:S03]  /*0570*/  IMAD.WIDE.U32 R2, R54, R0, RZ ;  /* 0x0000000036027225 */ /* 0x000fc600078e00ff */
[----:B------:R-:W-:Y:S01]  /*0580*/  ISETP.LT.U32.AND P0, PT, R13, R50, !P0 ;  /* 0x000000320d00720c */ /* 0x000fe20004701070 */
[----:B------:R-:W-:Y:S01]  /*0590*/  IMAD.IADD R51, R5, 0x1, R51 ;  /* 0x0000000105337824 */ /* 0x000fe200078e0233 */
[----:B------:R-:W-:Y:S01]  /*05a0*/  IADD3 R8, P3, R13, R2, RZ ;  /* 0x000000020d087210 */ /* 0x000fe20007f7e0ff */
[----:B------:R-:W-:-:S03]  /*05b0*/  IMAD.IADD R21, R3, 0x1, R21 ;  /* 0x0000000103157824 */ /* 0x000fc600078e0215 */
[----:B------:R-:W-:Y:S01]  /*05c0*/  SHF.L.U64.HI R51, R4, 0x2, R51 ;  /* 0x0000000204337819 */ /* 0x000fe20000010233 */
[----:B------:R-:W-:-:S03]  /*05d0*/  IMAD.X R9, RZ, RZ, R21, P3 ;  /* 0x000000ffff097224 */ /* 0x000fc600018e0615 */
[----:B------:R-:W-:-:S03]  /*05e0*/  LEA.HI.X R46, R55, R51, R56, 0x1, P1 ;  /* 0x00000033372e7211 */ /* 0x000fc600008f0c38 */
[----:B------:R-:W-:Y:S02]  /*05f0*/  @P0 IADD3 R4, P1, R8, R54, RZ ;  /* 0x0000003608040210 */ /* 0x000fe40007f3e0ff */
[----:B------:R-:W-:Y:S02]  /*0600*/  @!P0 CS2R R24, SRZ ;  /* 0x0000000000188805 */ /* 0x000fe4000001ff00 */
[----:B------:R-:W-:Y:S01]  /*0610*/  LEA.HI.X R31, R49, UR5, R46, 0x6, P2 ;  /* 0x00000005311f7c11 */ /* 0x000fe200090f342e */
[----:B------:R-:W-:Y:S01]  /*0620*/  ULDC.64 UR4, c[0x0][0x230] ;  /* 0x00008c0000047ab9 */ /* 0x000fe20000000a00 */
[----:B------:R-:W-:Y:S01]  /*0630*/  @P0 LEA R10, P2, R4, R47, 0x2 ;  /* 0x0000002f040a0211 */ /* 0x000fe200078410ff */
[----:B------:R-:W-:Y:S01]  /*0640*/  @P0 IMAD.X R7, R9, 0x1, R53, P1 ;  /* 0x0000000109070824 */ /* 0x000fe200008e0635 */
[----:B------:R-:W-:Y:S02]  /*0650*/  @P0 LOP3.LUT R5, R32, 0xfffffffe, RZ, 0xc0, !PT ;  /* 0xfffffffe20050812 */ /* 0x000fe400078ec0ff */
[----:B------:R-:W-:-:S02]  /*0660*/  @P0 LOP3.LUT R15, R33, 0x3fffffff, RZ, 0xc0, !PT ;  /* 0x3fffffff210f0812 */ /* 0x000fc400078ec0ff */
[----:B------:R-:W-:Y:S02]  /*0670*/  @P0 LEA.HI.X R11, R4, R31, R7, 0x2, P2 ;  /* 0x0000001f040b0211 */ /* 0x000fe400010f1407 */
[----:B------:R-:W-:Y:S02]  /*0680*/  @P0 IADD3 R4, P2, R5, R8, RZ ;  /* 0x0000000805040210 */ /* 0x000fe40007f5e0ff */
[----:B------:R-:W-:-:S03]  /*0690*/  @P0 LEA R6, P1, R8, R47, 0x2 ;  /* 0x0000002f08060211 */ /* 0x000fc600078210ff */
[--C-:B------:R-:W-:Y:S01]  /*06a0*/  @P0 IMAD.X R5, R15, 0x1, R9.reuse, P2 ;  /* 0x000000010f050824 */ /* 0x100fe200010e0609 */
[----:B------:R-:W-:Y:S02]  /*06b0*/  @P0 LEA.HI.X R7, R8, R31, R9, 0x2, P1 ;  /* 0x0000001f08070211 */ /* 0x000fe400008f1409 */
[C---:B------:R-:W-:Y:S01]  /*06c0*/  @P0 LEA R42, P1, R4.reuse, R47, 0x2 ;  /* 0x0000002f042a0211 */ /* 0x040fe200078210ff */
[----:B------:R-:W-:Y:S02]  /*06d0*/  IMAD R15, R29, R0, RZ ;  /* 0x000000001d0f7224 */ /* 0x000fe400078e02ff */
[----:B------:R0:W5:Y:S01]  /*06e0*/  @P0 LDG.E R25, desc[UR10][R6.64] ;  /* 0x0000000a06190981 */ /* 0x000162000c1e1900 */
[----:B------:R-:W-:Y:S01]  /*06f0*/  @P0 LEA.HI.X R43, R4, R31, R5, 0x2, P1 ;  /* 0x0000001f042b0211 */ /* 0x000fe200008f1405 */
[----:B------:R-:W-:Y:S01]  /*0700*/  IMAD.WIDE.U32 R4, R0, R32, RZ ;  /* 0x0000002000047225 */ /* 0x000fe200078e00ff */
[----:B------:R-:W-:Y:S02]  /*0710*/  IADD3 R30, P1, R49, R48, RZ ;  /* 0x00000030311e7210 */ /* 0x000fe40007f3e0ff */
[----:B------:R-:W-:Y:S01]  /*0720*/  ISETP.NE.U32.AND P2, PT, RZ, UR4, PT ;  /* 0x00000004ff007c0c */ /* 0x000fe2000bf45070 */
[----:B------:R-:W-:Y:S01]  /*0730*/  IMAD.IADD R38, R5, 0x1, R15 ;  /* 0x0000000105267824 */ /* 0x000fe200078e020f */
[----:B------:R-:W-:Y:S01]  /*0740*/  SHF.L.U64.HI R28, R32, 0x1, R33 ;  /* 0x00000001201c7819 */ /* 0x000fe20000010221 */
[----:B------:R-:W-:Y:S01]  /*0750*/  IMAD.SHL.U32 R19, R30, 0x20, RZ ;  /* 0x000000201e137824 */ /* 0x000fe200078e00ff */
[----:B------:R-:W-:Y:S01]  /*0760*/  ISETP.NE.AND.EX P2, PT, RZ, UR5, PT, P2 ;  /* 0x00000005ff007c0c */ /* 0x000fe2000bf45320 */
[----:B------:R-:W-:Y:S01]  /*0770*/  IMAD.X R27, R46, 0x1, R51, P1 ;  /* 0x000000012e1b7824 */ /* 0x000fe200008e0633 */
[----:B0-----:R-:W-:Y:S01]  /*0780*/  IADD3 R6, P3, R13, R4, RZ ;  /* 0x000000040d067210 */ /* 0x001fe20007f7e0ff */
[----:B------:R-:W-:Y:S01]  /*0790*/  IMAD.SHL.U32 R26, R32, 0x2, RZ ;  /* 0x00000002201a7824 */ /* 0x000fe200078e00ff */
[C---:B------:R-:W-:Y:S01]  /*07a0*/  LEA R63, P1, R19.reuse, UR6, 0x1 ;  /* 0x00000006133f7c11 */ /* 0x040fe2000f8208ff */
[----:B------:R-:W-:Y:S01]  /*07b0*/  @!P0 IMAD.MOV.U32 R23, RZ, RZ, RZ ;  /* 0x000000ffff178224 */ /* 0x000fe200078e00ff */
[----:B------:R-:W-:Y:S01]  /*07c0*/  SHF.L.U64.HI R18, R30, 0x5, R27 ;  /* 0x000000051e127819 */ /* 0x000fe2000001021b */
[----:B------:R-:W-:Y:S01]  /*07d0*/  IMAD.X R7, RZ, RZ, R38, P3 ;  /* 0x000000ffff077224 */ /* 0x000fe200018e0626 */
[----:B------:R-:W-:Y:S01]  /*07e0*/  IADD3 R62, P3, R26, R63, RZ ;  /* 0x0000003f1a3e7210 */ /* 0x000fe20007f7e0ff */
[----:B------:R-:W-:Y:S01]  /*07f0*/  @P0 IMAD.SHL.U32 R12, R6, 0x4, RZ ;  /* 0x00000004060c0824 */ /* 0x000fe200078e00ff */
[----:B------:R-:W-:-:S02]  /*0800*/  LEA.HI.X R59, R19, UR7, R18, 0x1, P1 ;  /* 0x00000007133b7c11 */ /* 0x000fc400088f0c12 */
[----:B------:R-:W-:Y:S02]  /*0810*/  @P0 SHF.L.U64.HI R13, R6, 0x2, R7 ;  /* 0x00000002060d0819 */ /* 0x000fe40000010207 */
[----:B------:R-:W-:Y:S01]  /*0820*/  @P0 IADD3 R14, P1, R12, R63, RZ ;  /* 0x0000003f0c0e0210 */ /* 0x000fe20007f3e0ff */
[----:B------:R-:W-:Y:S01]  /*0830*/  IMAD.X R0, R28, 0x1, R59, P3 ;  /* 0x000000011c007824 */ /* 0x000fe200018e063b */
[----:B------:R-:W-:-:S03]  /*0840*/  @P0 IADD3 R12, P4, R12, R62, RZ ;  /* 0x0000003e0c0c0210 */ /* 0x000fc60007f9e0ff */
[C---:B------:R-:W-:Y:S01]  /*0850*/  @P0 IMAD.X R15, R13.reuse, 0x1, R59, P1 ;  /* 0x000000010d0f0824 */ /* 0x040fe200008e063b */
[C---:B------:R-:W-:Y:S01]  /*0860*/  @P0 IADD3 R40, P1, R6.reuse, R32, RZ ;  /* 0x0000002006280210 */ /* 0x040fe20007f3e0ff */
[----:B------:R-:W0:Y:S01]  /*0870*/  @P2 LDC.64 R44, c[0x0][0x230] ;  /* 0x00008c00ff2c2b82 */ /* 0x000e220000000a00 */
[----:B------:R-:W-:Y:S01]  /*0880*/  @P0 IADD3 R16, P3, R6, R26, RZ ;  /* 0x0000001a06100210 */ /* 0x000fe20007f7e0ff */
[----:B------:R-:W-:Y:S01]  /*0890*/  @P0 IMAD.X R13, R13, 0x1, R0, P4 ;  /* 0x000000010d0d0824 */ /* 0x000fe200020e0600 */
[----:B------:R1:W5:Y:S01]  /*08a0*/  @P0 LDG.E R24, desc[UR10][R14.64] ;  /* 0x0000000a0e180981 */ /* 0x000362000c1e1900 */
[----:B------:R-:W-:Y:S02]  /*08b0*/  @P0 IMAD.X R37, R7, 0x1, R29, P1 ;  /* 0x0000000107250824 */ /* 0x000fe400008e061d */
[----:B------:R-:W-:Y:S01]  /*08c0*/  @!P0 IMAD.MOV.U32 R17, RZ, RZ, RZ ;  /* 0x000000ffff118224 */ /* 0x000fe200078e00ff */
[----:B------:R2:W5:Y:S02]  /*08d0*/  @P0 LDG.E R23, desc[UR10][R12.64] ;  /* 0x0000000a0c170981 */ /* 0x000564000c1e1900 */
[C---:B------:R-:W-:Y:S01]  /*08e0*/  @P0 SHF.L.U64.HI R22, R40.reuse, 0x2, R37 ;  /* 0x0000000228160819 */ /* 0x040fe20000010225 */
[----:B------:R-:W-:-:S02]  /*08f0*/  @P0 IMAD.SHL.U32 R40, R40, 0x4, RZ ;  /* 0x0000000428280824 */ /* 0x000fc400078e00ff */
[----:B------:R3:W5:Y:S01]  /*0900*/  @P0 LDG.E R17, desc[UR10][R10.64] ;  /* 0x0000000a0a110981 */ /* 0x000762000c1e1900 */
[----:B-1----:R-:W-:Y:S01]  /*0910*/  @P0 IMAD.X R15, R7, 0x1, R28, P3 ;  /* 0x00000001070f0824 */ /* 0x002fe200018e061c */
[----:B------:R-:W-:Y:S02]  /*0920*/  @!P0 CS2R R36, SRZ ;  /* 0x0000000000248805 */ /* 0x000fe4000001ff00 */
[-C--:B------:R-:W-:Y:S01]  /*0930*/  @P0 IADD3 R60, P1, R40, R63.reuse, RZ ;  /* 0x0000003f283c0210 */ /* 0x080fe20007f3e0ff */
[----:B------:R-:W-:Y:S01]  /*0940*/  VIADD R39, R20, 0xffffffff ;  /* 0xffffffff14277836 */ /* 0x000fe20000000000 */
[-C--:B------:R-:W-:Y:S01]  /*0950*/  @P0 IADD3 R40, P3, R40, R62.reuse, RZ ;  /* 0x0000003e28280210 */ /* 0x080fe20007f7e0ff */
[C---:B--2---:R-:W-:Y:S01]  /*0960*/  @P0 IMAD.SHL.U32 R13, R16.reuse, 0x4, RZ ;  /* 0x00000004100d0824 */ /* 0x044fe200078e00ff */
[----:B------:R-:W-:Y:S01]  /*0970*/  @P0 SHF.L.U64.HI R15, R16, 0x2, R15 ;  /* 0x00000002100f0819 */ /* 0x000fe2000001020f */
[C---:B------:R-:W-:Y:S02]  /*0980*/  @P0 IMAD.X R61, R22.reuse, 0x1, R59, P1 ;  /* 0x00000001163d0824 */ /* 0x040fe400008e063b */
[----:B------:R-:W-:Y:S01]  /*0990*/  @P0 IMAD.X R41, R22, 0x1, R0, P3 ;  /* 0x0000000116290824 */ /* 0x000fe200018e0600 */
[C---:B------:R-:W-:Y:S01]  /*09a0*/  @P0 IADD3 R12, P1, R13.reuse, R63, RZ ;  /* 0x0000003f0d0c0210 */ /* 0x040fe20007f3e0ff */
[----:B------:R-:W-:Y:S01]  /*09b0*/  @!P0 IMAD.MOV.U32 R16, RZ, RZ, RZ ;  /* 0x000000ffff108224 */ /* 0x000fe200078e00ff */
[----:B---3--:R-:W-:Y:S01]  /*09c0*/  @P0 IADD3 R10, P3, R13, R62, RZ ;  /* 0x0000003e0d0a0210 */ /* 0x008fe20007f7e0ff */
[----:B------:R1:W5:Y:S01]  /*09d0*/  @P0 LDG.E R36, desc[UR10][R60.64] ;  /* 0x0000000a3c240981 */ /* 0x000362000c1e1900 */
[----:B------:R-:W-:-:S02]  /*09e0*/  VIADD R65, R57, 0x1 ;  /* 0x0000000139417836 */ /* 0x000fc40000000000 */
[C---:B------:R-:W-:Y:S01]  /*09f0*/  @P0 IMAD.X R13, R15.reuse, 0x1, R59, P1 ;  /* 0x000000010f0d0824 */ /* 0x040fe200008e063b */
[----:B------:R1:W5:Y:S01]  /*0a00*/  @P0 LDG.E R16, desc[UR10][R42.64] ;  /* 0x0000000a2a100981 */ /* 0x000362000c1e1900 */
[----:B------:R-:W-:Y:S02]  /*0a10*/  @P0 IMAD.X R11, R15, 0x1, R0, P3 ;  /* 0x000000010f0b0824 */ /* 0x000fe400018e0600 */
[----:B------:R-:W-:Y:S01]  /*0a20*/  @!P0 IMAD.MOV.U32 R15, RZ, RZ, RZ ;  /* 0x000000ffff0f8224 */ /* 0x000fe200078e00ff */
[----:B------:R1:W5:Y:S01]  /*0a30*/  @P0 LDG.E R37, desc[UR10][R12.64] ;  /* 0x0000000a0c250981 */ /* 0x000362000c1e1900 */
[----:B------:R-:W-:-:S03]  /*0a40*/  @!P0 IMAD.MOV.U32 R14, RZ, RZ, RZ ;  /* 0x000000ffff0e8224 */ /* 0x000fc600078e00ff */
[----:B0-----:R1:W5:Y:S04]  /*0a50*/  @P2 LDG.E R22, desc[UR10][R44.64] ;  /* 0x0000000a2c162981 */ /* 0x001368000c1e1900 */
[----:B------:R1:W5:Y:S01]  /*0a60*/  @P0 LDG.E R15, desc[UR10][R10.64] ;  /* 0x0000000a0a0f0981 */ /* 0x000362000c1e1900 */
[----:B------:R-:W-:Y:S01]  /*0a70*/  LOP3.LUT R39, R39, 0x1f, RZ, 0xc0, !PT ;  /* 0x0000001f27277812 */ /* 0x000fe200078ec0ff */
[----:B------:R-:W-:Y:S01]  /*0a80*/  BSSY B0, `(.L_x_4699) ;  /* 0x0000018000007945 */ /* 0x000fe20003800000 */
[----:B------:R-:W-:Y:S01]  /*0a90*/  ISETP.GE.U32.AND P1, PT, R65, R52, PT ;  /* 0x000000344100720c */ /* 0x000fe20003f26070 */
[----:B------:R1:W5:Y:S01]  /*0aa0*/  @P0 LDG.E R14, desc[UR10][R40.64] ;  /* 0x0000000a280e0981 */ /* 0x000362000c1e1900 */
[----:B------:R-:W-:Y:S02]  /*0ab0*/  @!P0 IMAD.MOV.U32 R20, RZ, RZ, RZ ;  /* 0x000000ffff148224 */ /* 0x000fe400078e00ff */
[----:B------:R-:W-:-:S02]  /*0ac0*/  ISETP.LT.U32.AND P1, PT, R39, R50, !P1 ;  /* 0x000000322700720c */ /* 0x000fc40004f21070 */
[----:B------:R-:W-:Y:S01]  /*0ad0*/  @!P0 CS2R R40, SRZ ;  /* 0x0000000000288805 */ /* 0x000fe2000001ff00 */
[----:B-1----:R-:W-:Y:S10]  /*0ae0*/  @!P0 BRA `(.L_x_4700) ;  /* 0x0000000000448947 */ /* 0x002ff40003800000 */
[----:B------:R-:W-:Y:S02]  /*0af0*/  IMAD R41, R29, 0x3, RZ ;  /* 0x000000031d297824 */ /* 0x000fe400078e02ff */
[----:B------:R-:W-:-:S04]  /*0b00*/  IMAD.WIDE.U32 R6, R32, 0x3, R6 ;  /* 0x0000000320067825 */ /* 0x000fc800078e0006 */
[----:B------:R-:W-:-:S04]  /*0b10*/  IMAD.WIDE.U32 R12, R54, 0x3, R8 ;  /* 0x00000003360c7825 */ /* 0x000fc800078e0008 */
[----:B------:R-:W-:Y:S01]  /*0b20*/  IMAD R11, R53, 0x3, RZ ;  /* 0x00000003350b7824 */ /* 0x000fe200078e02ff */
[----:B------:R-:W-:Y:S01]  /*0b30*/  LEA R10, P3, R12, R47, 0x2 ;  /* 0x0000002f0c0a7211 */ /* 0x000fe200078610ff */
[----:B------:R-:W-:Y:S02]  /*0b40*/  IMAD.IADD R9, R7, 0x1, R41 ;  /* 0x0000000107097824 */ /* 0x000fe400078e0229 */
[C---:B------:R-:W-:Y:S02]  /*0b50*/  IMAD.SHL.U32 R7, R6.reuse, 0x4, RZ ;  /* 0x0000000406077824 */ /* 0x040fe400078e00ff */
[----:B------:R-:W-:Y:S01]  /*0b60*/  IMAD.IADD R11, R13, 0x1, R11 ;  /* 0x000000010d0b7824 */ /* 0x000fe200078e020b */
[----:B------:R-:W-:Y:S02]  /*0b70*/  SHF.L.U64.HI R13, R6, 0x2, R9 ;  /* 0x00000002060d7819 */ /* 0x000fe40000010209 */
[C---:B------:R-:W-:Y:S02]  /*0b80*/  IADD3 R8, P4, R7.reuse, R63, RZ ;  /* 0x0000003f07087210 */ /* 0x040fe40007f9e0ff */
[----:B------:R-:W-:-:S02]  /*0b90*/  IADD3 R6, P5, R7, R62, RZ ;  /* 0x0000003e07067210 */ /* 0x000fc40007fbe0ff */
[----:B------:R-:W-:Y:S01]  /*0ba0*/  LEA.HI.X R11, R12, R31, R11, 0x2, P3 ;  /* 0x0000001f0c0b7211 */ /* 0x000fe200018f140b */
[C---:B------:R-:W-:Y:S02]  /*0bb0*/  IMAD.X R9, R13.reuse, 0x1, R59, P4 ;  /* 0x000000010d097824 */ /* 0x040fe400020e063b */
[----:B------:R-:W-:Y:S02]  /*0bc0*/  IMAD.X R7, R13, 0x1, R0, P5 ;  /* 0x000000010d077824 */ /* 0x000fe400028e0600 */
[----:B------:R0:W5:Y:S04]  /*0bd0*/  LDG.E R40, desc[UR10][R10.64] ;  /* 0x0000000a0a287981 */ /* 0x000168000c1e1900 */
[----:B------:R0:W5:Y:S04]  /*0be0*/  LDG.E R41, desc[UR10][R8.64] ;  /* 0x0000000a08297981 */ /* 0x000168000c1e1900 */
[----:B------:R0:W5:Y:S02]  /*0bf0*/  LDG.E R20, desc[UR10][R6.64] ;  /* 0x0000000a06147981 */ /* 0x000164000c1e1900 */
.L_x_4700:
[----:B------:R-:W-:Y:S05]  /*0c00*/  BSYNC B0 ;  /* 0x0000000000007941 */ /* 0x000fea0003800000 */
.L_x_4699:
[----:B------:R-:W-:Y:S01]  /*0c10*/  BSSY B0, `(.L_x_4701) ;  /* 0x0000021000007945 */ /* 0x000fe20003800000 */
[----:B------:R-:W-:Y:S01]  /*0c20*/  VIADD R43, R57, 0x2 ;  /* 0x00000002392b7836 */ /* 0x000fe20000000000 */
[----:B------:R-:W-:Y:S01]  /*0c30*/  @!P1 CS2R R66, SRZ ;  /* 0x0000000000429805 */ /* 0x000fe2000001ff00 */
[----:B------:R-:W-:Y:S01]  /*0c40*/  @!P1 IMAD.MOV.U32 R0, RZ, RZ, RZ ;  /* 0x000000ffff009224 */ /* 0x000fe200078e00ff */
[----:B------:R-:W-:Y:S01]  /*0c50*/  @!P1 CS2R R70, SRZ ;  /* 0x0000000000469805 */ /* 0x000fe2000001ff00 */
[----:B------:R-:W-:Y:S01]  /*0c60*/  @!P1 IMAD.MOV.U32 R64, RZ, RZ, RZ ;  /* 0x000000ffff409224 */ /* 0x000fe200078e00ff */
[----:B------:R-:W-:Y:S01]  /*0c70*/  @!P1 CS2R R68, SRZ ;  /* 0x0000000000449805 */ /* 0x000fe2000001ff00 */
[----:B------:R-:W-:Y:S01]  /*0c80*/  @!P1 IMAD.MOV.U32 R60, RZ, RZ, RZ ;  /* 0x000000ffff3c9224 */ /* 0x000fe200078e00ff */
[----:B------:R-:W-:Y:S01]  /*0c90*/  @!P1 CS2R R62, SRZ ;  /* 0x00000000003e9805 */ /* 0x000fe2000001ff00 */
[----:B------:R-:W-:Y:S01]  /*0ca0*/  @!P1 IMAD.MOV.U32 R45, RZ, RZ, RZ ;  /* 0x000000ffff2d9224 */ /* 0x000fe200078e00ff */
[----:B------:R-:W-:Y:S06]  /*0cb0*/  @!P1 BRA `(.L_x_4702) ;  /* 0x0000000000589947 */ /* 0x000fec0003800000 */
[----:B0-----:R-:W-:Y:S01]  /*0cc0*/  IMAD.WIDE.U32 R6, R32, 0x4, RZ ;  /* 0x0000000420067825 */ /* 0x001fe200078e00ff */
[----:B------:R-:W-:-:S03]  /*0cd0*/  IADD3 R11, P3, R39, R2, RZ ;  /* 0x00000002270b7210 */ /* 0x000fc60007f7e0ff */
[----:B------:R-:W-:-:S04]  /*0ce0*/  IMAD.SHL.U32 R9, R33, 0x4, RZ ;  /* 0x0000000421097824 */ /* 0x000fc800078e00ff */
[----:B------:R-:W-:Y:S01]  /*0cf0*/  IMAD.IADD R9, R7, 0x1, R9 ;  /* 0x0000000107097824 */ /* 0x000fe200078e0209 */
[----:B------:R-:W-:Y:S01]  /*0d00*/  IADD3 R7, P4, P5, R6, R4, R39 ;  /* 0x0000000406077210 */ /* 0x000fe20007d9e027 */
[----:B------:R-:W-:-:S03]  /*0d10*/  IMAD.X R6, RZ, RZ, R21, P3 ;  /* 0x000000ffff067224 */ /* 0x000fc600018e0615 */
[----:B------:R-:W-:Y:S02]  /*0d20*/  IADD3.X R0, R9, R38, RZ, P4, P5 ;  /* 0x0000002609007210 */ /* 0x000fe400027ea4ff */
[----:B------:R-:W-:Y:S02]  /*0d30*/  LEA R42, P4, R30, UR6, 0x6 ;  /* 0x000000061e2a7c11 */ /* 0x000fe4000f8830ff */
[C---:B------:R-:W-:Y:S01]  /*0d40*/  SHF.L.U64.HI R13, R7.reuse, 0x2, R0 ;  /* 0x00000002070d7819 */ /* 0x040fe20000010200 */
[----:B------:R-:W-:Y:S01]  /*0d50*/  IMAD.SHL.U32 R7, R7, 0x4, RZ ;  /* 0x0000000407077824 */ /* 0x000fe200078e00ff */
[----:B------:R-:W-:Y:S02]  /*0d60*/  LEA R12, P5, R54, R11, 0x2 ;  /* 0x0000000b360c7211 */ /* 0x000fe400078a10ff */
[----:B------:R-:W-:Y:S02]  /*0d70*/  LEA.HI.X R44, R30, UR7, R27, 0x6, P4 ;  /* 0x000000071e2c7c11 */ /* 0x000fe4000a0f341b */
[----:B------:R-:W-:-:S02]  /*0d80*/  LEA.HI.X R0, R54, R6, R53, 0x2, P5 ;  /* 0x0000000636007211 */ /* 0x000fc400028f1435 */
[CC--:B------:R-:W-:Y:S02]  /*0d90*/  IADD3 R8, P4, R7.reuse, R42.reuse, RZ ;  /* 0x0000002a07087210 */ /* 0x0c0fe40007f9e0ff */
[C---:B------:R-:W-:Y:S02]  /*0da0*/  LEA R10, P3, R12.reuse, R47, 0x2 ;  /* 0x0000002f0c0a7211 */ /* 0x040fe400078610ff */
[----:B------:R-:W-:Y:S01]  /*0db0*/  IADD3 R6, P5, P6, R7, R42, R26 ;  /* 0x0000002a07067210 */ /* 0x000fe20007ebe01a */
[C---:B------:R-:W-:Y:S01]  /*0dc0*/  IMAD.X R9, R13.reuse, 0x1, R44, P4 ;  /* 0x000000010d097824 */ /* 0x040fe200020e062c */
[----:B------:R-:W-:Y:S02]  /*0dd0*/  LEA.HI.X R11, R12, R31, R0, 0x2, P3 ;  /* 0x0000001f0c0b7211 */ /* 0x000fe400018f1400 */
[----:B------:R-:W-:Y:S02]  /*0de0*/  IADD3.X R7, R13, R44, R28, P5, P6 ;  /* 0x0000002c0d077210 */ /* 0x000fe40002fec41c */
[----:B------:R1:W5:Y:S04]  /*0df0*/  LDG.E R67, desc[UR10][R8.64] ;  /* 0x0000000a08437981 */ /* 0x000368000c1e1900 */
[----:B------:R1:W5:Y:S04]  /*0e00*/  LDG.E R0, desc[UR10][R10.64] ;  /* 0x0000000a0a007981 */ /* 0x000368000c1e1900 */
[----:B------:R1:W5:Y:S02]  /*0e10*/  LDG.E R45, desc[UR10][R6.64] ;  /* 0x0000000a062d7981 */ /* 0x000364000c1e1900 */
.L_x_4702:
[----:B------:R-:W-:Y:S05]  /*0e20*/  BSYNC B0 ;  /* 0x0000000000007941 */ /* 0x000fea0003800000 */
.L_x_4701:
[----:B------:R-:W-:Y:S04]  /*0e30*/  BSSY B0, `(.L_x_4703) ;  /* 0x0000019000007945 */ /* 0x000fe80003800000 */
[----:B------:R-:W-:Y:S05]  /*0e40*/  @!P1 BRA `(.L_x_4704) ;  /* 0x00000000005c9947 */ /* 0x000fea0003800000 */
[----:B01----:R-:W-:Y:S01]  /*0e50*/  IADD3 R6, P3, R39, R4, RZ ;  /* 0x0000000427067210 */ /* 0x003fe20007f7e0ff */
        /* <DEDUP_REMOVED lines=8> */
[----:B------:R-:W-:Y:S02]  /*0ee0*/  IMAD.IADD R57, R7, 0x1, R57 ;  /* 0x0000000107397824 */ /* 0x000fe400078e0239 */
[----:B------:R-:W-:-:S03]  /*0ef0*/  IMAD.WIDE.U32 R10, R54, 0x5, R10 ;  /* 0x00000005360a7825 */ /* 0x000fc600078e000a */
[C---:B------:R-:W-:Y:S01]  /*0f00*/  SHF.L.U64.HI R57, R6.reuse, 0x2, R57 ;  /* 0x0000000206397819 */ /* 0x040fe20000010239 */
[----:B------:R-:W-:Y:S01]  /*0f10*/  IMAD.SHL.U32 R7, R6, 0x4, RZ ;  /* 0x0000000406077824 */ /* 0x000fe200078e00ff */
[----:B------:R-:W-:Y:S01]  /*0f20*/  LEA R12, P3, R10, R47, 0x2 ;  /* 0x0000002f0a0c7211 */ /* 0x000fe200078610ff */
[----:B------:R-:W-:-:S03]  /*0f30*/  IMAD.IADD R9, R11, 0x1, R9 ;  /* 0x000000010b097824 */ /* 0x000fc600078e0209 */
        /* <DEDUP_REMOVED lines=8> */
.L_x_4704:
[----:B------:R-:W-:Y:S05]  /*0fc0*/  BSYNC B0 ;  /* 0x0000000000007941 */ /* 0x000fea0003800000 */
.L_x_4703:
[----:B------:R-:W-:Y:S04]  /*0fd0*/  BSSY B0, `(.L_x_4705) ;  /* 0x0000019000007945 */ /* 0x000fe80003800000 */
[----:B------:R-:W-:Y:S05]  /*0fe0*/  @!P1 BRA `(.L_x_4706) ;  /* 0x00000000005c9947 */ /* 0x000fea0003800000 */
[----:B012---:R-:W-:Y:S01]  /*0ff0*/  IADD3 R6, P4, R39, R4, RZ ;  /* 0x0000000427067210 */ /* 0x007fe20007f9e0ff */
[----:B------:R-:W-:Y:S01]  /*1000*/  IMAD R13, R29, 0x6, RZ ;  /* 0x000000061d0d7824 */ /* 0x000fe200078e02ff */
[----:B------:R-:W-:Y:S01]  /*1010*/  IADD3 R10, P3, R39, R2, RZ ;  /* 0x00000002270a7210 */ /* 0x000fe20007f7e0ff */
[----:B------:R-:W-:Y:S02]  /*1020*/  IMAD R9, R53, 0x6, RZ ;  /* 0x0000000635097824 */ /* 0x000fe400078e02ff */
[----:B------:R-:W-:Y:S01]  /*1030*/  IMAD.X R7, RZ, RZ, R38, P4 ;  /* 0x000000ffff077224 */ /* 0x000fe200020e0626 */
[----:B------:R-:W-:Y:S01]  /*1040*/  LEA R12, P4, R30, UR6, 0x6 ;  /* 0x000000061e0c7c11 */ /* 0x000fe2000f8830ff */
[----:B------:R-:W-:Y:S02]  /*1050*/  IMAD.X R11, RZ, RZ, R21, P3 ;  /* 0x000000ffff0b7224 */ /* 0x000fe400018e0615 */
[----:B------:R-:W-:Y:S01]  /*1060*/  IMAD.WIDE.U32 R6, R32, 0x6, R6 ;  /* 0x0000000620067825 */ /* 0x000fe200078e0006 */
[----:B------:R-:W-:-:S03]  /*1070*/  LEA.HI.X R42, R30, UR7, R27, 0x6, P4 ;  /* 0x000000071e2a7c11 */ /* 0x000fc6000a0f341b */
        /* <DEDUP_REMOVED lines=14> */
.L_x_4706:
[----:B------:R-:W-:Y:S05]  /*1160*/  BSYNC B0 ;  /* 0x0000000000007941 */ /* 0x000fea0003800000 */
.L_x_4705:
[----:B------:R-:W-:Y:S04]  /*1170*/  BSSY B0, `(.L_x_4707) ;  /* 0x000001b000007945 */ /* 0x000fe80003800000 */
[----:B------:R-:W-:Y:S05]  /*1180*/  @!P1 BRA `(.L_x_4708) ;  /* 0x0000000000649947 */ /* 0x000fea0003800000 */
[----:B------:R-:W-:Y:S01]  /*1190*/  IADD3 R4, P3, R39, R4, RZ ;  /* 0x0000000427047210 */ /* 0x000fe20007f7e0ff */
[----:B0123--:R-:W-:Y:S01]  /*11a0*/  IMAD R7, R29, 0x7, RZ ;  /* 0x000000071d077824 */ /* 0x00ffe200078e02ff */
[C---:B------:R-:W-:Y:S01]  /*11b0*/  LEA R13, P4, R30.reuse, UR6, 0x6 ;  /* 0x000000061e0d7c11 */ /* 0x040fe2000f8830ff */
[----:B------:R-:W-:Y:S02]  /*11c0*/  IMAD R11, R53, 0x7, RZ ;  /* 0x00000007350b7824 */ /* 0x000fe400078e02ff */
[----:B------:R-:W-:Y:S01]  /*11d0*/  IMAD.X R5, RZ, RZ, R38, P3 ;  /* 0x000000ffff057224 */ /* 0x000fe200018e0626 */
[----:B------:R-:W-:Y:S02]  /*11e0*/  IADD3 R2, P3, R39, R2, RZ ;  /* 0x0000000227027210 */ /* 0x000fe40007f7e0ff */
[----:B------:R-:W-:Y:S01]  /*11f0*/  LEA.HI.X R12, R30, UR7, R27, 0x6, P4 ;  /* 0x000000071e0c7c11 */ /* 0x000fe2000a0f341b */
[----:B------:R-:W-:-:S04]  /*1200*/  IMAD.WIDE.U32 R4, R32, 0x7, R4 ;  /* 0x0000000720047825 */ /* 0x000fc800078e0004 */
[----:B------:R-:W-:Y:S01]  /*1210*/  IMAD.X R3, RZ, RZ, R21, P3 ;  /* 0x000000ffff037224 */ /* 0x000fe200018e0615 */
[----:B------:R-:W-:Y:S01]  /*1220*/  LEA R9, P3, R32, R13, 0x1 ;  /* 0x0000000d20097211 */ /* 0x000fe200078608ff */
        /* <DEDUP_REMOVED lines=15> */
.L_x_4708:
[----:B------:R-:W-:Y:S05]  /*1320*/  BSYNC B0 ;  /* 0x0000000000007941 */ /* 0x000fea0003800000 */
.L_x_4707:
[--C-:B----45:R-:W-:Y:S01]  /*1330*/  HADD2.F32 R2, -RZ, R41.reuse.H0_H0 ;  /* 0x20000029ff027230 */ /* 0x130fe20000004100 */
[----:B------:R-:W-:Y:S01]  /*1340*/  UMOV UR12, 0x3f800000 ;  /* 0x3f800000000c7882 */ /* 0x000fe20000000000 */
[----:B------:R-:W-:Y:S01]  /*1350*/  HADD2.F32 R4, -RZ, R40.H0_H0 ;  /* 0x20000028ff047230 */ /* 0x000fe20000004100 */
[----:B------:R-:W-:Y:S01]  /*1360*/  @P2 R2UR UR12, R22 ;  /* 0x00000000160c22ca */ /* 0x000fe200000e0000 */
[----:B------:R-:W-:Y:S02]  /*1370*/  HADD2.F32 R41, -RZ, R41.H1_H1 ;  /* 0x30000029ff297230 */ /* 0x000fe40000004100 */
[C---:B------:R-:W-:Y:S01]  /*1380*/  FADD R3, R2.reuse, R2 ;  /* 0x0000000202037221 */ /* 0x040fe20000000000 */
[C---:B------:R-:W-:Y:S01]  /*1390*/  FSETP.GT.AND P4, PT, R2.reuse, RZ, PT ;  /* 0x000000ff0200720b */ /* 0x040fe20003f84000 */
[----:B------:R-:W-:Y:S01]  /*13a0*/  FMUL R2, R2, R2 ;  /* 0x0000000202027220 */ /* 0x000fe20000400000 */
[----:B0123--:R-:W-:Y:S01]  /*13b0*/  HADD2.F32 R6, -RZ, R20.H0_H0 ;  /* 0x20000014ff067230 */ /* 0x00ffe20000004100 */
[C---:B------:R-:W-:Y:S01]  /*13c0*/  FSETP.GT.AND P5, PT, R41.reuse, RZ, PT ;  /* 0x000000ff2900720b */ /* 0x040fe20003fa4000 */
[C---:B------:R-:W-:Y:S01]  /*13d0*/  FADD R7, R41.reuse, R41 ;  /* 0x0000002929077221 */ /* 0x040fe20000000000 */
[----:B------:R-:W-:Y:S01]  /*13e0*/  FMNMX R3, RZ, R3, !PT ;  /* 0x00000003ff037209 */ /* 0x000fe20007800000 */
[----:B------:R-:W-:Y:S01]  /*13f0*/  FMUL R41, R41, R41 ;  /* 0x0000002929297220 */ /* 0x000fe20000400000 */
[----:B------:R-:W-:Y:S01]  /*1400*/  FSEL R5, R2, RZ, P4 ;  /* 0x000000ff02057208 */ /* 0x000fe20002000000 */
[----:B------:R-:W-:Y:S01]  /*1410*/  HADD2.F32 R40, -RZ, R40.H1_H1 ;  /* 0x30000028ff287230 */ /* 0x000fe20000004100 */
[----:B------:R-:W-:Y:S01]  /*1420*/  FMNMX R7, RZ, R7, !PT ;  /* 0x00000007ff077209 */ /* 0x000fe20007800000 */
[----:B------:R-:W-:Y:S01]  /*1430*/  FMUL R3, R3, R4 ;  /* 0x0000000403037220 */ /* 0x000fe20000400000 */
[----:B------:R-:W-:Y:S01]  /*1440*/  FSEL R41, R41, RZ, P5 ;  /* 0x000000ff29297208 */ /* 0x000fe20002800000 */
[----:B------:R-:W-:Y:S01]  /*1450*/  FMUL R2, R4, R5 ;  /* 0x0000000504027220 */ /* 0x000fe20000400000 */
[----:B------:R-:W-:-:S02]  /*1460*/  HADD2.F32 R20, -RZ, R20.H1_H1 ;  /* 0x30000014ff147230 */ /* 0x000fc40000004100 */
[----:B------:R-:W-:Y:S01]  /*1470*/  FMUL R21, R3, R6 ;  /* 0x0000000603157220 */ /* 0x000fe20000400000 */
[--C-:B------:R-:W-:Y:S02]  /*1480*/  HADD2.F32 R3, -RZ, R37.reuse.H0_H0 ;  /* 0x20000025ff037230 */ /* 0x100fe40000004100 */
[----:B------:R-:W-:Y:S01]  /*1490*/  FMUL R7, R7, R40 ;  /* 0x0000002807077220 */ /* 0x000fe20000400000 */
[----:B------:R-:W-:Y:S01]  /*14a0*/  HADD2.F32 R37, -RZ, R37.H1_H1 ;  /* 0x30000025ff257230 */ /* 0x000fe20000004100 */
[----:B------:R-:W-:Y:S01]  /*14b0*/  ISETP.GE.U32.AND P3, PT, R43, R52, PT ;  /* 0x000000342b00720c */ /* 0x000fe20003f66070 */
[--C-:B------:R-:W-:Y:S01]  /*14c0*/  HADD2.F32 R9, -RZ, R15.reuse.H1_H1 ;  /* 0x3000000fff097230 */ /* 0x100fe20000004100 */
[C---:B------:R-:W-:Y:S01]  /*14d0*/  FSETP.GT.AND P4, PT, R3.reuse, RZ, PT ;  /* 0x000000ff0300720b */ /* 0x040fe20003f84000 */
[C---:B------:R-:W-:Y:S01]  /*14e0*/  FADD R4, R3.reuse, R3 ;  /* 0x0000000303047221 */ /* 0x040fe20000000000 */
[----:B------:R-:W-:Y:S01]  /*14f0*/  FMUL R3, R3, R3 ;  /* 0x0000000303037220 */ /* 0x000fe20000400000 */
[C---:B------:R-:W-:Y:S01]  /*1500*/  FSETP.GT.AND P5, PT, R37.reuse, RZ, PT ;  /* 0x000000ff2500720b */ /* 0x040fe20003fa4000 */
[C---:B------:R-:W-:Y:S01]  /*1510*/  FADD R8, R37.reuse, R37 ;  /* 0x0000002525087221 */ /* 0x040fe20000000000 */
[----:B------:R-:W-:Y:S01]  /*1520*/  FMUL R37, R37, R37 ;  /* 0x0000002525257220 */ /* 0x000fe20000400000 */
[----:B------:R-:W-:Y:S01]  /*1530*/  FMUL R20, R7, R20 ;  /* 0x0000001407147220 */ /* 0x000fe20000400000 */
[----:B------:R-:W-:Y:S01]  /*1540*/  FSEL R6, R3, RZ, P4 ;  /* 0x000000ff03067208 */ /* 0x000fe20002000000 */
[--C-:B------:R-:W-:Y:S01]  /*1550*/  HADD2.F32 R3, -RZ, R16.reuse.H1_H1 ;  /* 0x30000010ff037230 */ /* 0x100fe20000004100 */
[----:B------:R-:W-:Y:S01]  /*1560*/  FMNMX R8, RZ, R8, !PT ;  /* 0x00000008ff087209 */ /* 0x000fe20007800000 */
[----:B------:R-:W-:Y:S01]  /*1570*/  HADD2.F32 R7, -RZ, R15.H0_H0 ;  /* 0x2000000fff077230 */ /* 0x000fe20000004100 */
[----:B------:R-:W-:Y:S01]  /*1580*/  FSEL R10, R37, RZ, P5 ;  /* 0x000000ff250a7208 */ /* 0x000fe20002800000 */
[----:B------:R-:W-:Y:S01]  /*1590*/  HADD2.F32 R5, -RZ, R16.H0_H0 ;  /* 0x20000010ff057230 */ /* 0x000fe20000004100 */
[----:B------:R-:W-:Y:S01]  /*15a0*/  FMNMX R4, RZ, R4, !PT ;  /* 0x00000004ff047209 */ /* 0x000fe20007800000 */
[----:B------:R-:W-:Y:S01]  /*15b0*/  FMUL R8, R8, R3 ;  /* 0x0000000308087220 */ /* 0x000fe20000400000 */
[----:B------:R-:W-:-:S02]  /*15c0*/  HADD2.F32 R13, -RZ, R17.H0_H0 ;  /* 0x20000011ff0d7230 */ /* 0x000fc40000004100 */
[----:B------:R-:W-:Y:S01]  /*15d0*/  FMUL R15, R3, R10 ;  /* 0x0000000a030f7220 */ /* 0x000fe20000400000 */
[--C-:B------:R-:W-:Y:S02]  /*15e0*/  HADD2.F32 R3, -RZ, R36.reuse.H0_H0 ;  /* 0x20000024ff037230 */ /* 0x100fe40000004100 */
[----:B------:R-:W-:Y:S01]  /*15f0*/  FMUL R16, R5, R6 ;  /* 0x0000000605107220 */ /* 0x000fe20000400000 */
[----:B------:R-:W-:Y:S01]  /*1600*/  FMUL R4, R4, R5 ;  /* 0x0000000504047220 */ /* 0x000fe20000400000 */
[----:B------:R-:W-:Y:S02]  /*1610*/  HADD2.F32 R36, -RZ, R36.H1_H1 ;  /* 0x30000024ff247230 */ /* 0x000fe40000004100 */
[----:B------:R-:W-:Y:S01]  /*1620*/  FMUL R59, R40, R41 ;  /* 0x00000029283b7220 */ /* 0x000fe20000400000 */
[C---:B------:R-:W-:Y:S01]  /*1630*/  FADD R6, R3.reuse, R3 ;  /* 0x0000000303067221 */ /* 0x040fe20000000000 */
[C---:B------:R-:W-:Y:S01]  /*1640*/  FSETP.GT.AND P4, PT, R3.reuse, RZ, PT ;  /* 0x000000ff0300720b */ /* 0x040fe20003f84000 */
[----:B------:R-:W-:Y:S01]  /*1650*/  FMUL R3, R3, R3 ;  /* 0x0000000303037220 */ /* 0x000fe20000400000 */
[----:B------:R-:W-:Y:S01]  /*1660*/  FMUL R5, R4, R7 ;  /* 0x0000000704057220 */ /* 0x000fe20000400000 */
[----:B------:R-:W-:Y:S01]  /*1670*/  FMUL R4, R8, R9 ;  /* 0x0000000908047220 */ /* 0x000fe20000400000 */
[----:B------:R-:W-:Y:S01]  /*1680*/  FMNMX R6, RZ, R6, !PT ;  /* 0x00000006ff067209 */ /* 0x000fe20007800000 */
[----:B------:R-:W-:Y:S01]  /*1690*/  HADD2.F32 R7, -RZ, R14.H0_H0 ;  /* 0x2000000eff077230 */ /* 0x000fe20000004100 */
[----:B------:R-:W-:Y:S01]  /*16a0*/  FSEL R8, R3, RZ, P4 ;  /* 0x000000ff03087208 */ /* 0x000fe20002000000 */
[--C-:B------:R-:W-:Y:S01]  /*16b0*/  HADD2.F32 R3, -RZ, R24.reuse.H0_H0 ;  /* 0x20000018ff037230 */ /* 0x100fe20000004100 */
[----:B------:R-:W-:Y:S01]  /*16c0*/  FSETP.GT.AND P5, PT, R36, RZ, PT ;  /* 0x000000ff2400720b */ /* 0x000fe20003fa4000 */
[----:B------:R-:W-:Y:S01]  /*16d0*/  FMUL R6, R6, R13 ;  /* 0x0000000d06067220 */ /* 0x000fe20000400000 */
[C---:B------:R-:W-:Y:S01]  /*16e0*/  FADD R9, R36.reuse, R36 ;  /* 0x0000002424097221 */ /* 0x040fe20000000000 */
[----:B------:R-:W-:Y:S01]  /*16f0*/  FMUL R36, R36, R36 ;  /* 0x0000002424247220 */ /* 0x000fe20000400000 */
[----:B------:R-:W-:Y:S01]  /*1700*/  FMUL R13, R13, R8 ;  /* 0x000000080d0d7220 */ /* 0x000fe20000400000 */
[----:B------:R-:W-:Y:S01]  /*1710*/  FMUL R7, R6, R7 ;  /* 0x0000000706077220 */ /* 0x000fe20000400000 */
[C---:B------:R-:W-:Y:S01]  /*1720*/  FADD R6, R3.reuse, R3 ;  /* 0x0000000303067221 */ /* 0x040fe20000000000 */
[C---:B------:R-:W-:Y:S01]  /*1730*/  FMUL R8, R3.reuse, R3 ;  /* 0x0000000303087220 */ /* 0x040fe20000400000 */
[----:B------:R-:W-:Y:S01]  /*1740*/  FSETP.GT.AND P4, PT, R3, RZ, PT ;  /* 0x000000ff0300720b */ /* 0x000fe20003f84000 */
[----:B------:R-:W-:Y:S01]  /*1750*/  HADD2.F32 R24, -RZ, R24.H1_H1 ;  /* 0x30000018ff187230 */ /* 0x000fe20000004100 */
[----:B------:R-:W-:Y:S01]  /*1760*/  FMNMX R9, RZ, R9, !PT ;  /* 0x00000009ff097209 */ /* 0x000fe20007800000 */
[----:B------:R-:W-:Y:S01]  /*1770*/  HADD2.F32 R10, -RZ, R17.H1_H1 ;  /* 0x30000011ff0a7230 */ /* 0x000fe20000004100 */
[----:B------:R-:W-:Y:S01]  /*1780*/  FSEL R17, R36, RZ, P5 ;  /* 0x000000ff24117208 */ /* 0x000fe20002800000 */
[--C-:B------:R-:W-:Y:S01]  /*1790*/  HADD2.F32 R3, -RZ, R25.reuse.H0_H0 ;  /* 0x20000019ff037230 */ /* 0x100fe20000004100 */
[----:B------:R-:W-:Y:S01]  /*17a0*/  FMNMX R6, RZ, R6, !PT ;  /* 0x00000006ff067209 */ /* 0x000fe20007800000 */
[----:B------:R-:W-:Y:S01]  /*17b0*/  FADD R11, R24, R24 ;  /* 0x00000018180b7221 */ /* 0x000fe20000000000 */
[----:B------:R-:W-:Y:S01]  /*17c0*/  FSEL R8, R8, RZ, P4 ;  /* 0x000000ff08087208 */ /* 0x000fe20002000000 */
[----:B------:R-:W-:Y:S01]  /*17d0*/  FMUL R9, R9, R10 ;  /* 0x0000000a09097220 */ /* 0x000fe20000400000 */
[----:B------:R-:W-:Y:S01]  /*17e0*/  FMUL R17, R10, R17 ;  /* 0x000000110a117220 */ /* 0x000fe20000400000 */
[----:B------:R-:W-:Y:S01]  /*17f0*/  FMUL R10, R6, R3 ;  /* 0x00000003060a7220 */ /* 0x000fe20000400000 */
[C---:B------:R-:W-:Y:S01]  /*1800*/  FSETP.GT.AND P2, PT, R24.reuse, RZ, PT ;  /* 0x000000ff1800720b */ /* 0x040fe20003f44000 */
[----:B------:R-:W-:Y:S01]  /*1810*/  FMUL R6, R3, R8 ;  /* 0x0000000803067220 */ /* 0x000fe20000400000 */
[----:B------:R-:W-:Y:S01]  /*1820*/  FMUL R24, R24, R24 ;  /* 0x0000001818187220 */ /* 0x000fe20000400000 */
[----:B------:R-:W-:Y:S01]  /*1830*/  FMNMX R3, RZ, R11, !PT ;  /* 0x0000000bff037209 */ /* 0x000fe20007800000 */
[----:B------:R-:W-:-:S02]  /*1840*/  HADD2.F32 R38, -RZ, R25.H1_H1 ;  /* 0x30000019ff267230 */ /* 0x000fc40000004100 */
[----:B------:R-:W-:Y:S01]  /*1850*/  FMUL R8, R6, UR12 ;  /* 0x0000000c06087c20 */ /* 0x000fe20008400000 */
[--C-:B------:R-:W-:Y:S01]  /*1860*/  HADD2.F32 R11, -RZ, R23.reuse.H0_H0 ;  /* 0x20000017ff0b7230 */ /* 0x100fe20000004100 */
[----:B------:R-:W-:Y:S01]  /*1870*/  FSEL R25, R24, RZ, P2 ;  /* 0x000000ff18197208 */ /* 0x000fe20001000000 */
[----:B------:R-:W-:Y:S01]  /*1880*/  FMUL R22, R13, UR12 ;  /* 0x0000000c0d167c20 */ /* 0x000fe20008400000 */
[----:B------:R-:W-:Y:S02]  /*1890*/  HADD2.F32 R23, -RZ, R23.H1_H1 ;  /* 0x30000017ff177230 */ /* 0x000fe40000004100 */
[----:B------:R-:W-:Y:S01]  /*18a0*/  FMUL R12, R3, R38 ;  /* 0x00000026030c7220 */ /* 0x000fe20000400000 */
[----:B------:R-:W-:Y:S01]  /*18b0*/  FMUL R10, R10, R11 ;  /* 0x0000000b0a0a7220 */ /* 0x000fe20000400000 */
[----:B------:R-:W-:Y:S01]  /*18c0*/  HADD2.F32 R14, -RZ, R14.H1_H1 ;  /* 0x3000000eff0e7230 */ /* 0x000fe20000004100 */
[----:B------:R-:W-:Y:S01]  /*18d0*/  F2FP.SATFINITE.E4M3.F32.PACK_AB_MERGE_C R3, RZ, R8, RZ ;  /* 0x00000008ff03723e */ /* 0x000fe200048070ff */
[----:B------:R-:W-:Y:S01]  /*18e0*/  FMUL R38, R38, R25 ;  /* 0x0000001926267220 */ /* 0x000fe20000400000 */
[----:B------:R-:W-:Y:S01]  /*18f0*/  F2FP.SATFINITE.E4M3.F32.PACK_AB_MERGE_C R8, RZ, R22, RZ ;  /* 0x00000016ff08723e */ /* 0x000fe200048070ff */
[----:B------:R-:W-:Y:S01]  /*1900*/  FMUL R23, R12, R23 ;  /* 0x000000170c177220 */ /* 0x000fe20000400000 */
[----:B------:R-:W-:Y:S01]  /*1910*/  FMNMX R22, RZ, |R10|, !PT ;  /* 0x4000000aff167209 */ /* 0x000fe20007800000 */
[----:B------:R-:W-:Y:S01]  /*1920*/  FMUL R25, R9, R14 ;  /* 0x0000000e09197220 */ /* 0x000fe20000400000 */
[----:B------:R-:W-:Y:S01]  /*1930*/  FMUL R43, R10, UR12 ;  /* 0x0000000c0a2b7c20 */ /* 0x000fe20008400000 */
[----:B------:R-:W-:Y:S01]  /*1940*/  FMUL R41, R7, UR12 ;  /* 0x0000000c07297c20 */ /* 0x000fe20008400000 */
[C---:B------:R-:W-:Y:S01]  /*1950*/  FMNMX R22, |R23|.reuse, R22, !PT ;  /* 0x0000001617167209 */ /* 0x040fe20007800200 */
[----:B------:R-:W-:Y:S01]  /*1960*/  FMUL R42, R23, UR12 ;  /* 0x0000000c172a7c20 */ /* 0x000fe20008400000 */
[----:B------:R-:W-:Y:S01]  /*1970*/  FMUL R40, R25, UR12 ;  /* 0x0000000c19287c20 */ /* 0x000fe20008400000 */
[----:B------:R-:W-:Y:S01]  /*1980*/  FMUL R9, R38, UR12 ;  /* 0x0000000c26097c20 */ /* 0x000fe20008400000 */
[----:B------:R-:W-:Y:S01]  /*1990*/  FMUL R14, R17, UR12 ;  /* 0x0000000c110e7c20 */ /* 0x000fe20008400000 */
[----:B------:R-:W-:Y:S01]  /*19a0*/  LOP3.LUT R11, R3, 0xff, RZ, 0xc0, !PT ;  /* 0x000000ff030b7812 */ /* 0x000fe200078ec0ff */
[----:B------:R-:W-:Y:S01]  /*19b0*/  FMUL R37, R4, UR12 ;  /* 0x0000000c04257c20 */ /* 0x000fe20008400000 */
[----:B------:R-:W-:Y:S01]  /*19c0*/  LOP3.LUT R24, R8, 0xffff, RZ, 0xc0, !PT ;  /* 0x0000ffff08187812 */ /* 0x000fe200078ec0ff */
[----:B------:R-:W-:Y:S01]  /*19d0*/  FMUL R39, R15, UR12 ;  /* 0x0000000c0f277c20 */ /* 0x000fe20008400000 */
[----:B------:R-:W-:Y:S01]  /*19e0*/  FMNMX R22, |R7|, R22, !PT ;  /* 0x0000001607167209 */ /* 0x000fe20007800200 */
[----:B------:R-:W-:Y:S01]  /*19f0*/  BSSY B0, `(.L_x_4709) ;  /* 0x000003d000007945 */ /* 0x000fe20003800000 */
[----:B------:R-:W-:-:S02]  /*1a00*/  F2FP.SATFINITE.E4M3.F32.PACK_AB_MERGE_C R43, RZ, R43, RZ ;  /* 0x0000002bff2b723e */ /* 0x000fc400048070ff */
[----:B------:R-:W-:Y:S02]  /*1a10*/  F2FP.SATFINITE.E4M3.F32.PACK_AB_MERGE_C R41, RZ, R41, RZ ;  /* 0x00000029ff29723e */ /* 0x000fe400048070ff */
[----:B------:R-:W-:Y:S02]  /*1a20*/  F2FP.SATFINITE.E4M3.F32.PACK_AB_MERGE_C R42, RZ, R42, RZ ;  /* 0x0000002aff2a723e */ /* 0x000fe400048070ff */
[----:B------:R-:W-:Y:S02]  /*1a30*/  F2FP.SATFINITE.E4M3.F32.PACK_AB_MERGE_C R40, RZ, R40, RZ ;  /* 0x00000028ff28723e */ /* 0x000fe400048070ff */
[----:B------:R-:W-:Y:S02]  /*1a40*/  F2FP.SATFINITE.E4M3.F32.PACK_AB_MERGE_C R10, RZ, R9, RZ ;  /* 0x00000009ff0a723e */ /* 0x000fe400048070ff */
[----:B------:R-:W-:Y:S02]  /*1a50*/  F2FP.SATFINITE.E4M3.F32.PACK_AB_MERGE_C R9, RZ, R14, RZ ;  /* 0x0000000eff09723e */ /* 0x000fe400048070ff */
[----:B------:R-:W-:Y:S01]  /*1a60*/  PRMT R12, R24, 0x7604, R11 ;  /* 0x00007604180c7816 */ /* 0x000fe2000000000b */
[----:B------:R-:W-:Y:S01]  /*1a70*/  FMUL R11, R16, UR12 ;  /* 0x0000000c100b7c20 */ /* 0x000fe20008400000 */
[----:B------:R-:W-:-:S02]  /*1a80*/  FMNMX R22, |R25|, R22, !PT ;  /* 0x0000001619167209 */ /* 0x000fc40007800200 */
[----:B------:R-:W-:Y:S02]  /*1a90*/  LOP3.LUT R14, R43, 0xff, RZ, 0xc0, !PT ;  /* 0x000000ff2b0e7812 */ /* 0x000fe400078ec0ff */
[----:B------:R-:W-:Y:S02]  /*1aa0*/  LOP3.LUT R23, R41, 0xffff, RZ, 0xc0, !PT ;  /* 0x0000ffff29177812 */ /* 0x000fe400078ec0ff */
[----:B------:R-:W-:Y:S02]  /*1ab0*/  LOP3.LUT R24, R42, 0xff, RZ, 0xc0, !PT ;  /* 0x000000ff2a187812 */ /* 0x000fe400078ec0ff */
[----:B------:R-:W-:Y:S02]  /*1ac0*/  LOP3.LUT R25, R40, 0xffff, RZ, 0xc0, !PT ;  /* 0x0000ffff28197812 */ /* 0x000fe400078ec0ff */
[----:B------:R-:W-:Y:S02]  /*1ad0*/  PRMT R14, R23, 0x7604, R14 ;  /* 0x00007604170e7816 */ /* 0x000fe4000000000e */
[----:B------:R-:W-:-:S02]  /*1ae0*/  PRMT R23, R25, 0x7604, R24 ;  /* 0x0000760419177816 */ /* 0x000fc40000000018 */
[----:B------:R-:W-:Y:S02]  /*1af0*/  LOP3.LUT R7, R10, 0xff, RZ, 0xc0, !PT ;  /* 0x000000ff0a077812 */ /* 0x000fe400078ec0ff */
[----:B------:R-:W-:Y:S02]  /*1b00*/  LOP3.LUT R36, R9, 0xffff, RZ, 0xc0, !PT ;  /* 0x0000ffff09247812 */ /* 0x000fe400078ec0ff */
[C---:B------:R-:W-:Y:S02]  /*1b10*/  FMNMX R25, |R5|.reuse, R22, !PT ;  /* 0x0000001605197209 */ /* 0x040fe40007800200 */
[----:B------:R-:W-:Y:S01]  /*1b20*/  PRMT R7, R36, 0x7604, R7 ;  /* 0x0000760424077816 */ /* 0x000fe20000000007 */
[----:B------:R-:W-:Y:S01]  /*1b30*/  FMUL R36, R5, UR12 ;  /* 0x0000000c05247c20 */ /* 0x000fe20008400000 */
[----:B------:R-:W-:Y:S02]  /*1b40*/  F2FP.SATFINITE.E4M3.F32.PACK_AB_MERGE_C R11, RZ, R11, RZ ;  /* 0x0000000bff0b723e */ /* 0x000fe400048070ff */
[----:B------:R-:W-:-:S02]  /*1b50*/  FMNMX R4, |R4|, R25, !PT ;  /* 0x0000001904047209 */ /* 0x000fc40007800200 */
[----:B------:R-:W-:Y:S01]  /*1b60*/  LOP3.LUT R57, R12, 0xffff, RZ, 0xc0, !PT ;  /* 0x0000ffff0c397812 */ /* 0x000fe200078ec0ff */
[----:B------:R-:W-:Y:S01]  /*1b70*/  IMAD.U32 R24, R11, 0x10000, RZ ;  /* 0x000100000b187824 */ /* 0x000fe200078e00ff */
[----:B------:R-:W-:Y:S02]  /*1b80*/  FMNMX R5, |R21|, R4, !PT ;  /* 0x0000000415057209 */ /* 0x000fe40007800200 */
[----:B------:R-:W-:Y:S02]  /*1b90*/  F2FP.SATFINITE.E4M3.F32.PACK_AB_MERGE_C R37, RZ, R37, RZ ;  /* 0x00000025ff25723e */ /* 0x000fe400048070ff */
[----:B------:R-:W-:Y:S02]  /*1ba0*/  F2FP.SATFINITE.E4M3.F32.PACK_AB_MERGE_C R12, RZ, R39, RZ ;  /* 0x00000027ff0c723e */ /* 0x000fe400048070ff */
[----:B------:R-:W-:Y:S01]  /*1bb0*/  F2FP.SATFINITE.E4M3.F32.PACK_AB_MERGE_C R36, RZ, R36, RZ ;  /* 0x00000024ff24723e */ /* 0x000fe200048070ff */
[----:B------:R-:W-:Y:S01]  /*1bc0*/  IMAD.U32 R22, R37, 0x10000, RZ ;  /* 0x0001000025167824 */ /* 0x000fe200078e00ff */
[----:B------:R-:W-:-:S02]  /*1bd0*/  FMNMX R5, |R20|, R5, !PT ;  /* 0x0000000514057209 */ /* 0x000fc40007800200 */
[----:B------:R-:W-:Y:S01]  /*1be0*/  LOP3.LUT R25, R57, 0xff0000, R24, 0xf8, !PT ;  /* 0x00ff000039197812 */ /* 0x000fe200078ef818 */
[----:B------:R-:W-:Y:S01]  /*1bf0*/  IMAD.U32 R24, R12, 0x10000, RZ ;  /* 0x000100000c187824 */ /* 0x000fe200078e00ff */
[----:B------:R-:W-:Y:S01]  /*1c00*/  LOP3.LUT R57, R7, 0xffff, RZ, 0xc0, !PT ;  /* 0x0000ffff07397812 */ /* 0x000fe200078ec0ff */
[----:B------:R-:W-:Y:S01]  /*1c10*/  IMAD.U32 R4, R36, 0x10000, RZ ;  /* 0x0001000024047824 */ /* 0x000fe200078e00ff */
[----:B------:R-:W-:Y:S02]  /*1c20*/  LOP3.LUT R39, R23, 0xffff, RZ, 0xc0, !PT ;  /* 0x0000ffff17277812 */ /* 0x000fe400078ec0ff */
[----:B------:R-:W-:Y:S01]  /*1c30*/  LOP3.LUT R7, R14, 0xffff, RZ, 0xc0, !PT ;  /* 0x0000ffff0e077812 */ /* 0x000fe200078ec0ff */
[----:B------:R-:W-:Y:S01]  /*1c40*/  FMUL R14, R59, UR12 ;  /* 0x0000000c3b0e7c20 */ /* 0x000fe20008400000 */
[----:B------:R-:W-:Y:S02]  /*1c50*/  FMNMX R5, |R6|, R5, !PT ;  /* 0x0000000506057209 */ /* 0x000fe40007800200 */
[----:B------:R-:W-:Y:S01]  /*1c60*/  LOP3.LUT R22, R39, 0xff0000, R22, 0xf8, !PT ;  /* 0x00ff000027167812 */ /* 0x000fe200078ef816 */
[----:B------:R-:W-:Y:S01]  /*1c70*/  FMUL R39, R2, UR12 ;  /* 0x0000000c02277c20 */ /* 0x000fe20008400000 */
[----:B------:R-:W-:-:S02]  /*1c80*/  LOP3.LUT R24, R57, 0xff0000, R24, 0xf8, !PT ;  /* 0x00ff000039187812 */ /* 0x000fc400078ef818 */
[----:B------:R-:W-:Y:S02]  /*1c90*/  LOP3.LUT R23, R7, 0xff0000, R4, 0xf8, !PT ;  /* 0x00ff000007177812 */ /* 0x000fe400078ef804 */
[----:B------:R-:W-:Y:S01]  /*1ca0*/  FMNMX R38, |R38|, R5, !PT ;  /* 0x0000000526267209 */ /* 0x000fe20007800200 */
[----:B------:R-:W-:Y:S06]  /*1cb0*/  @!P0 BRA `(.L_x_4710) ;  /* 0x0000000000408947 */ /* 0x000fec0003800000 */
[----:B------:R-:W-:Y:S01]  /*1cc0*/  SHF.R.U32.HI R4, RZ, 0x3, R58 ;  /* 0x00000003ff047819 */ /* 0x000fe2000001163a */
        /* <DEDUP_REMOVED lines=12> */
[----:B------:R-:W-:-:S04]  /*1d90*/  IADD3.X R5, R18, UR5, RZ, P2, !PT ;  /* 0x0000000512057c10 */ /* 0x000fc800097fe4ff */
[----:B------:R-:W-:-:S05]  /*1da0*/  LEA.HI.X R7, R4, R5, R7, 0x1, P4 ;  /* 0x0000000504077211 */ /* 0x000fca00020f0c07 */
[----:B------:R0:W-:Y:S02]  /*1db0*/  STG.E.U16 desc[UR10][R6.64], R43 ;  /* 0x0000002b06007986 */ /* 0x0001e4000c10150a */
.L_x_4710:
[----:B------:R-:W-:Y:S05]  /*1dc0*/  BSYNC B0 ;  /* 0x0000000000007941 */ /* 0x000fea0003800000 */
.L_x_4709:
[----:B------:R-:W-:Y:S04]  /*1dd0*/  BSSY B0, `(.L_x_4711) ;  /* 0x0000014000007945 */ /* 0x000fe80003800000 */
[----:B------:R-:W-:Y:S05]  /*1de0*/  @!P0 BRA `(.L_x_4712) ;  /* 0x0000000000488947 */ /* 0x000fea0003800000 */
[----:B------:R-:W-:Y:S01]  /*1df0*/  SHF.R.U32.HI R4, RZ, 0x3, R58 ;  /* 0x00000003ff047819 */ /* 0x000fe2000001163a */
[----:B------:R-:W-:Y:S01]  /*1e00*/  ULDC.64 UR4, c[0x0][0x220] ;  /* 0x0000880000047ab9 */ /* 0x000fe20000000a00 */
[----:B------:R-:W-:Y:S02]  /*1e10*/  PRMT R41, R40, 0x7604, R41 ;  /* 0x0000760428297816 */ /* 0x000fe40000000029 */
[----:B------:R-:W-:Y:S02]  /*1e20*/  LOP3.LUT R5, R4, 0x1c, RZ, 0xc0, !PT ;  /* 0x0000001c04057812 */ /* 0x000fe400078ec0ff */
[----:B0-----:R-:W-:-:S03]  /*1e30*/  IADD3 R43, P4, R19, UR4, RZ ;  /* 0x00000004132b7c10 */ /* 0x001fc6000ff9e0ff */
        /* <DEDUP_REMOVED lines=13> */
.L_x_4712:
[----:B------:R-:W-:Y:S05]  /*1f10*/  BSYNC B0 ;  /* 0x0000000000007941 */ /* 0x000fea0003800000 */
.L_x_4711:
[----:B------:R-:W-:Y:S04]  /*1f20*/  BSSY B0, `(.L_x_4713) ;  /* 0x0000014000007945 */ /* 0x000fe80003800000 */
[----:B------:R-:W-:Y:S05]  /*1f30*/  @!P0 BRA `(.L_x_4714) ;  /* 0x0000000000488947 */ /* 0x000fea0003800000 */
[----:B-1----:R-:W-:Y:S01]  /*1f40*/  SHF.R.U32.HI R4, RZ, 0x3, R58 ;  /* 0x00000003ff047819 */ /* 0x002fe2000001163a */
[----:B------:R-:W-:Y:S01]  /*1f50*/  ULDC.64 UR4, c[0x0][0x220] ;  /* 0x0000880000047ab9 */ /* 0x000fe20000000a00 */
[----:B------:R-:W-:Y:S02]  /*1f60*/  PRMT R37, R37, 0x7604, R36 ;  /* 0x0000760425257816 */ /* 0x000fe40000000024 */
[----:B------:R-:W-:Y:S02]  /*1f70*/  LOP3.LUT R5, R4, 0x1c, RZ, 0xc0, !PT ;  /* 0x0000001c04057812 */ /* 0x000fe400078ec0ff */
[----:B------:R-:W-:-:S03]  /*1f80*/  IADD3 R40, P4, R19, UR4, RZ ;  /* 0x0000000413287c10 */ /* 0x000fc6000ff9e0ff */
[----:B------:R-:W-:Y:S01]  /*1f90*/  IMAD.IADD R4, R58, 0x1, -R5 ;  /* 0x000000013a047824 */ /* 0x000fe200078e0a05 */
[----:B------:R-:W-:-:S04]  /*1fa0*/  SHF.R.U32.HI R5, RZ, 0x1, R58 ;  /* 0x00000001ff057819 */ /* 0x000fc8000001163a */
[----:B------:R-:W-:Y:S02]  /*1fb0*/  LOP3.LUT R4, R4, 0x1f, RZ, 0xc0, !PT ;  /* 0x0000001f04047812 */ /* 0x000fe400078ec0ff */
[----:B0-----:R-:W-:Y:S01]  /*1fc0*/  LOP3.LUT R7, R5, 0x70, RZ, 0xc0, !PT ;  /* 0x0000007005077812 */ /* 0x001fe200078ec0ff */
        /* <DEDUP_REMOVED lines=9> */
.L_x_4714:
[----:B------:R-:W-:Y:S05]  /*2060*/  BSYNC B0 ;  /* 0x0000000000007941 */ /* 0x000fea0003800000 */
.L_x_4713:
[----:B------:R-:W-:Y:S01]  /*2070*/  FMNMX R38, |R13|, R38, !PT ;  /* 0x000000260d267209 */ /* 0x000fe20007800200 */
[----:B------:R-:W-:Y:S01]  /*2080*/  FMUL R21, R21, UR12 ;  /* 0x0000000c15157c20 */ /* 0x000fe20008400000 */
[----:B------:R-:W-:Y:S01]  /*2090*/  F2FP.SATFINITE.E4M3.F32.PACK_AB_MERGE_C R13, RZ, R39, RZ ;  /* 0x00000027ff0d723e */ /* 0x000fe200048070ff */
[----:B-12---:R-:W-:Y:S01]  /*20a0*/  FMUL R4, R20, UR12 ;  /* 0x0000000c14047c20 */ /* 0x006fe20008400000 */
[----:B------:R-:W-:Y:S01]  /*20b0*/  F2FP.SATFINITE.E4M3.F32.PACK_AB_MERGE_C R14, RZ, R14, RZ ;  /* 0x0000000eff0e723e */ /* 0x000fe200048070ff */
[----:B------:R-:W-:Y:S01]  /*20c0*/  BSSY B0, `(.L_x_4715) ;  /* 0x000001f000007945 */ /* 0x000fe20003800000 */
[----:B0-----:R-:W-:Y:S02]  /*20d0*/  FMNMX R7, |R17|, R38, !PT ;  /* 0x0000002611077209 */ /* 0x001fe40007800200 */
[----:B------:R-:W-:Y:S02]  /*20e0*/  LOP3.LUT R6, R13, 0xffff, RZ, 0xc0, !PT ;  /* 0x0000ffff0d067812 */ /* 0x000fe400078ec0ff */
[----:B------:R-:W-:-:S02]  /*20f0*/  LOP3.LUT R5, R14, 0xffff, RZ, 0xc0, !PT ;  /* 0x0000ffff0e057812 */ /* 0x000fc400078ec0ff */
[----:B------:R-:W-:Y:S01]  /*2100*/  F2FP.SATFINITE.E4M3.F32.PACK_AB_MERGE_C R17, RZ, R21, RZ ;  /* 0x00000015ff11723e */ /* 0x000fe200048070ff */
[----:B------:R-:W-:Y:S01]  /*2110*/  IMAD R25, R6, 0x1000000, R25 ;  /* 0x0100000006197824 */ /* 0x000fe200078e0219 */
[----:B------:R-:W-:Y:S01]  /*2120*/  FMNMX R20, |R16|, R7, !PT ;  /* 0x0000000710147209 */ /* 0x000fe20007800200 */
[----:B------:R-:W-:Y:S01]  /*2130*/  IMAD R24, R5, 0x1000000, R24 ;  /* 0x0100000005187824 */ /* 0x000fe200078e0218 */
[----:B------:R-:W-:Y:S02]  /*2140*/  LOP3.LUT R16, R17, 0xffff, RZ, 0xc0, !PT ;  /* 0x0000ffff11107812 */ /* 0x000fe400078ec0ff */
[----:B------:R-:W-:Y:S01]  /*2150*/  F2FP.SATFINITE.E4M3.F32.PACK_AB_MERGE_C R36, RZ, R4, RZ ;  /* 0x00000004ff24723e */ /* 0x000fe200048070ff */
[----:B------:R-:W-:Y:S06]  /*2160*/  @!P0 BRA `(.L_x_4716) ;  /* 0x0000000000508947 */ /* 0x000fec0003800000 */
[--C-:B------:R-:W-:Y:S01]  /*2170*/  SHF.R.U32.HI R4, RZ, 0x3, R58.reuse ;  /* 0x00000003ff047819 */ /* 0x100fe2000001163a */
        /* <DEDUP_REMOVED lines=19> */
.L_x_4716:
[----:B------:R-:W-:Y:S05]  /*22b0*/  BSYNC B0 ;  /* 0x0000000000007941 */ /* 0x000fea0003800000 */
.L_x_4715:
[--C-:B------:R-:W-:Y:S01]  /*22c0*/  SHF.R.U32.HI R57, RZ, 0x3, R58.reuse ;  /* 0x00000003ff397819 */ /* 0x100fe2000001163a */
[----:B------:R-:W-:Y:S01]  /*22d0*/  ULDC.64 UR4, c[0x0][0x220] ;  /* 0x0000880000047ab9 */ /* 0x000fe20000000a00 */
[----:B------:R-:W-:Y:S01]  /*22e0*/  FMNMX R15, |R15|, R20, !PT ;  /* 0x000000140f0f7209 */ /* 0x000fe20007800200 */
[----:B------:R-:W-:Y:S01]  /*22f0*/  IMAD.SHL.U32 R38, R54, 0x4, RZ ;  /* 0x0000000436267824 */ /* 0x000fe200078e00ff */
[----:B------:R-:W-:Y:S01]  /*2300*/  SHF.R.U32.HI R20, RZ, 0x1, R58 ;  /* 0x00000001ff147819 */ /* 0x000fe2000001163a */
[----:B------:R-:W-:Y:S01]  /*2310*/  BSSY B0, `(.L_x_4717) ;  /* 0x0000028000007945 */ /* 0x000fe20003800000 */
[----:B------:R-:W-:Y:S01]  /*2320*/  LOP3.LUT R21, R57, 0x1ffffffc, RZ, 0xc0, !PT ;  /* 0x1ffffffc39157812 */ /* 0x000fe200078ec0ff */
[----:B------:R-:W-:Y:S01]  /*2330*/  IMAD R23, R16, 0x1000000, R23 ;  /* 0x0100000010177824 */ /* 0x000fe200078e0217 */
[----:B0-----:R-:W-:Y:S01]  /*2340*/  LOP3.LUT R5, R36, 0xffff, RZ, 0xc0, !PT ;  /* 0x0000ffff24057812 */ /* 0x001fe200078ec0ff */
[----:B------:R-:W-:Y:S01]  /*2350*/  IMAD.SHL.U32 R36, R32, 0x4, RZ ;  /* 0x0000000420247824 */ /* 0x000fe200078e00ff */
[----:B------:R-:W-:-:S02]  /*2360*/  FMNMX R4, |R2|, R15, !PT ;  /* 0x0000000f02047209 */ /* 0x000fc40007800200 */
[----:B------:R-:W-:Y:S01]  /*2370*/  SHF.L.U64.HI R37, R32, 0x2, R33 ;  /* 0x0000000220257819 */ /* 0x000fe20000010221 */
[----:B------:R-:W-:Y:S01]  /*2380*/  IMAD R22, R5, 0x1000000, R22 ;  /* 0x0100000005167824 */ /* 0x000fe200078e0216 */
[----:B------:R-:W-:Y:S02]  /*2390*/  LOP3.LUT R20, R20, 0x70, RZ, 0xc0, !PT ;  /* 0x0000007014147812 */ /* 0x000fe400078ec0ff */
[----:B------:R-:W-:Y:S02]  /*23a0*/  SHF.L.U64.HI R39, R54, 0x2, R53 ;  /* 0x0000000236277819 */ /* 0x000fe40000010235 */
[----:B------:R-:W-:Y:S01]  /*23b0*/  IADD3 R19, P5, R19, UR4, RZ ;  /* 0x0000000413137c10 */ /* 0x000fe2000ffbe0ff */
[----:B------:R-:W-:Y:S01]  /*23c0*/  IMAD.WIDE.U32 R36, R20, R32, R36 ;  /* 0x0000002014247225 */ /* 0x000fe200078e0024 */
[----:B------:R-:W-:Y:S02]  /*23d0*/  IADD3 R2, R58, 0x1e, -R21 ;  /* 0x0000001e3a027810 */ /* 0x000fe40007ffe815 */
[----:B------:R-:W-:Y:S01]  /*23e0*/  IADD3.X R18, R18, UR5, RZ, P5, !PT ;  /* 0x0000000512127c10 */ /* 0x000fe2000affe4ff */
[----:B------:R-:W-:Y:S01]  /*23f0*/  IMAD.WIDE.U32 R38, R20, R54, R38 ;  /* 0x0000003614267225 */ /* 0x000fe200078e0026 */
[----:B------:R-:W-:-:S02]  /*2400*/  LOP3.LUT R41, R2, 0x1f, RZ, 0xc0, !PT ;  /* 0x0000001f02297812 */ /* 0x000fc400078ec0ff */
[----:B------:R-:W-:Y:S01]  /*2410*/  IADD3 R17, P5, R19, R32, RZ ;  /* 0x0000002013117210 */ /* 0x000fe20007fbe0ff */
[----:B------:R-:W-:Y:S01]  /*2420*/  IMAD R5, R29, R20, RZ ;  /* 0x000000141d057224 */ /* 0x000fe200078e02ff */
[----:B------:R-:W-:Y:S01]  /*2430*/  ISETP.LT.U32.AND P2, PT, R41, R50, !P3 ;  /* 0x000000322900720c */ /* 0x000fe20005f41070 */
[----:B------:R-:W-:Y:S01]  /*2440*/  IMAD R61, R53, R20, RZ ;  /* 0x00000014353d7224 */ /* 0x000fe200078e02ff */
[----:B------:R-:W-:Y:S01]  /*2450*/  IADD3 R2, P4, R41, R36, RZ ;  /* 0x0000002429027210 */ /* 0x000fe20007f9e0ff */
[----:B------:R-:W-:Y:S01]  /*2460*/  IMAD.IADD R44, R5, 0x1, R37 ;  /* 0x00000001052c7824 */ /* 0x000fe200078e0225 */
[----:B------:R-:W-:Y:S01]  /*2470*/  IADD3 R40, P3, R41, R38, RZ ;  /* 0x0000002629287210 */ /* 0x000fe20007f7e0ff */
[----:B------:R-:W-:Y:S01]  /*2480*/  IMAD.IADD R61, R39, 0x1, R61 ;  /* 0x00000001273d7824 */ /* 0x000fe200078e023d */
[----:B------:R-:W-:Y:S01]  /*2490*/  FMNMX R59, |R59|, R4, !PT ;  /* 0x000000043b3b7209 */ /* 0x000fe20007800200 */
[----:B------:R-:W-:Y:S01]  /*24a0*/  IMAD.X R16, R18, 0x1, R33, P5 ;  /* 0x0000000112107824 */ /* 0x000fe200028e0621 */
[----:B------:R-:W-:Y:S09]  /*24b0*/  @!P0 BRA `(.L_x_4718) ;  /* 0x0000000000348947 */ /* 0x000ff20003800000 */
[----:B------:R-:W-:-:S04]  /*24c0*/  SHF.R.U32.HI R4, RZ, 0x3, R58 ;  /* 0x00000003ff047819 */ /* 0x000fc8000001163a */
        /* <DEDUP_REMOVED lines=9> */
[----:B------:R-:W-:Y:S02]  /*2560*/  PRMT R5, R10, 0x7604, R3 ;  /* 0x000076040a057816 */ /* 0x000fe40000000003 */
[----:B------:R-:W-:-:S05]  /*2570*/  LEA.HI.X R7, R4, R16, R7, 0x1, P5 ;  /* 0x0000001004077211 */ /* 0x000fca00028f0c07 */
[----:B------:R0:W-:Y:S04]  /*2580*/  STG.E.U16 desc[UR10][R6.64], R5 ;  /* 0x0000000506007986 */ /* 0x0001e8000c10150a */
.L_x_4718:
[----:B------:R-:W-:Y:S05]  /*2590*/  BSYNC B0 ;  /* 0x0000000000007941 */ /* 0x000fea0003800000 */
.L_x_4717:
[----:B------:R-:W-:Y:S04]  /*25a0*/  BSSY B0, `(.L_x_4719) ;  /* 0x0000011000007945 */ /* 0x000fe80003800000 */
[----:B------:R-:W-:Y:S05]  /*25b0*/  @!P0 BRA `(.L_x_4720) ;  /* 0x00000000003c8947 */ /* 0x000fea0003800000 */
[----:B------:R-:W-:Y:S02]  /*25c0*/  SHF.R.U32.HI R4, RZ, 0x3, R58 ;  /* 0x00000003ff047819 */ /* 0x000fe4000001163a */
[----:B------:R-:W-:Y:S02]  /*25d0*/  PRMT R9, R9, 0x7604, R8 ;  /* 0x0000760409097816 */ /* 0x000fe40000000008 */
[----:B0-----:R-:W-:-:S05]  /*25e0*/  LOP3.LUT R5, R4, 0x1c, RZ, 0xc0, !PT ;  /* 0x0000001c04057812 */ /* 0x001fca00078ec0ff */
[----:B------:R-:W-:Y:S01]  /*25f0*/  IMAD.IADD R4, R58, 0x1, -R5 ;  /* 0x000000013a047824 */ /* 0x000fe200078e0a05 */
[----:B------:R-:W-:-:S04]  /*2600*/  SHF.R.U32.HI R5, RZ, 0x1, R58 ;  /* 0x00000001ff057819 */ /* 0x000fc8000001163a */
        /* <DEDUP_REMOVED lines=10> */
.L_x_4720:
[----:B------:R-:W-:Y:S05]  /*26b0*/  BSYNC B0 ;  /* 0x0000000000007941 */ /* 0x000fea0003800000 */
.L_x_4719:
[----:B------:R-:W-:Y:S04]  /*26c0*/  BSSY B0, `(.L_x_4721) ;  /* 0x0000011000007945 */ /* 0x000fe80003800000 */
[----:B------:R-:W-:Y:S05]  /*26d0*/  @!P0 BRA `(.L_x_4722) ;  /* 0x00000000003c8947 */ /* 0x000fea0003800000 */
[----:B-1----:R-:W-:Y:S02]  /*26e0*/  SHF.R.U32.HI R4, RZ, 0x3, R58 ;  /* 0x00000003ff047819 */ /* 0x002fe4000001163a */
        /* <DEDUP_REMOVED lines=14> */
.L_x_4722:
[----:B------:R-:W-:Y:S05]  /*27d0*/  BSYNC B0 ;  /* 0x0000000000007941 */ /* 0x000fea0003800000 */
.L_x_4721:
[----:B------:R-:W-:Y:S04]  /*27e0*/  BSSY B0, `(.L_x_4723) ;  /* 0x0000013000007945 */ /* 0x000fe80003800000 */
[----:B------:R-:W-:Y:S05]  /*27f0*/  @!P0 BRA `(.L_x_4724) ;  /* 0x0000000000448947 */ /* 0x000fea0003800000 */
[--C-:B-12---:R-:W-:Y:S02]  /*2800*/  SHF.R.U32.HI R4, RZ, 0x3, R58.reuse ;  /* 0x00000003ff047819 */ /* 0x106fe4000001163a */
[----:B------:R-:W-:Y:S02]  /*2810*/  PRMT R13, R14, 0x7604, R13 ;  /* 0x000076040e0d7816 */ /* 0x000fe4000000000d */
[----:B0-----:R-:W-:Y:S02]  /*2820*/  LOP3.LUT R5, R4, 0x1c, RZ, 0xc0, !PT ;  /* 0x0000001c04057812 */ /* 0x001fe400078ec0ff */
[----:B------:R-:W-:-:S03]  /*2830*/  SHF.R.U32.HI R4, RZ, 0x1, R58 ;  /* 0x00000001ff047819 */ /* 0x000fc6000001163a */
[----:B------:R-:W-:Y:S01]  /*2840*/  IMAD.IADD R5, R58, 0x1, -R5 ;  /* 0x000000013a057824 */ /* 0x000fe200078e0a05 */
[----:B------:R-:W-:-:S04]  /*2850*/  LOP3.LUT R7, R4, 0x70, RZ, 0xc0, !PT ;  /* 0x0000007004077812 */ /* 0x000fc800078ec0ff */
[----:B------:R-:W-:Y:S01]  /*2860*/  LOP3.LUT R4, R5, 0x1f, RZ, 0xc0, !PT ;  /* 0x0000001f05047812 */ /* 0x000fe200078ec0ff */
[----:B------:R-:W-:Y:S02]  /*2870*/  IMAD.MOV.U32 R5, RZ, RZ, RZ ;  /* 0x000000ffff057224 */ /* 0x000fe400078e00ff */
[----:B------:R-:W-:Y:S02]  /*2880*/  IMAD R9, R29, R7, RZ ;  /* 0x000000071d097224 */ /* 0x000fe400078e02ff */
[----:B------:R-:W-:-:S04]  /*2890*/  IMAD.WIDE.U32 R4, R7, R32, R4 ;  /* 0x0000002007047225 */ /* 0x000fc800078e0004 */
[----:B------:R-:W-:Y:S02]  /*28a0*/  IMAD.IADD R5, R5, 0x1, R9 ;  /* 0x0000000105057824 */ /* 0x000fe400078e0209 */
[----:B------:R-:W-:Y:S02]  /*28b0*/  IMAD R7, R29, 0x3, RZ ;  /* 0x000000031d077824 */ /* 0x000fe400078e02ff */
[----:B------:R-:W-:-:S04]  /*28c0*/  IMAD.WIDE.U32 R4, R32, 0x3, R4 ;  /* 0x0000000320047825 */ /* 0x000fc800078e0004 */
[----:B------:R-:W-:Y:S01]  /*28d0*/  IMAD.IADD R7, R7, 0x1, R5 ;  /* 0x0000000107077824 */ /* 0x000fe200078e0205 */
[----:B------:R-:W-:-:S04]  /*28e0*/  LEA R6, P0, R4, R17, 0x1 ;  /* 0x0000001104067211 */ /* 0x000fc800078008ff */
[----:B------:R-:W-:-:S05]  /*28f0*/  LEA.HI.X R7, R4, R16, R7, 0x1, P0 ;  /* 0x0000001004077211 */ /* 0x000fca00000f0c07 */
[----:B------:R3:W-:Y:S04]  /*2900*/  STG.E.U16 desc[UR10][R6.64], R13 ;  /* 0x0000000d06007986 */ /* 0x0007e8000c10150a */
.L_x_4724:
[----:B------:R-:W-:Y:S05]  /*2910*/  BSYNC B0 ;  /* 0x0000000000007941 */ /* 0x000fea0003800000 */
.L_x_4723:
[----:B------:R-:W-:Y:S01]  /*2920*/  BSSY B0, `(.L_x_4725) ;  /* 0x000001b000007945 */ /* 0x000fe20003800000 */
[----:B------:R-:W-:Y:S01]  /*2930*/  IMAD.X R3, RZ, RZ, R44, P4 ;  /* 0x000000ffff037224 */ /* 0x000fe200020e062c */
[----:B------:R-:W-:Y:S01]  /*2940*/  @!P2 CS2R R14, SRZ ;  /* 0x00000000000ea805 */ /* 0x000fe2000001ff00 */
[----:B------:R-:W-:Y:S01]  /*2950*/  IMAD.X R41, RZ, RZ, R61, P3 ;  /* 0x000000ffff297224 */ /* 0x000fe200018e063d */
[----:B---3--:R-:W-:Y:S02]  /*2960*/  @!P2 CS2R R12, SRZ ;  /* 0x00000000000ca805 */ /* 0x008fe4000001ff00 */
[----:B--2---:R-:W-:Y:S01]  /*2970*/  @!P2 CS2R R10, SRZ ;  /* 0x00000000000aa805 */ /* 0x004fe2000001ff00 */
[----:B-1----:R-:W-:Y:S01]  /*2980*/  @!P2 IMAD.MOV.U32 R9, RZ, RZ, RZ ;  /* 0x000000ffff09a224 */ /* 0x002fe200078e00ff */
[----:B------:R-:W-:Y:S06]  /*2990*/  @!P2 BRA `(.L_x_4726) ;  /* 0x00000000004ca947 */ /* 0x000fec0003800000 */
[----:B0-----:R-:W-:Y:S02]  /*29a0*/  LEA R5, P0, R32, R2, 0x2 ;  /* 0x0000000220057211 */ /* 0x001fe400078010ff */
[----:B------:R-:W-:Y:S02]  /*29b0*/  LOP3.LUT R9, R26, 0xfffffffc, RZ, 0xc0, !PT ;  /* 0xfffffffc1a097812 */ /* 0x000fe400078ec0ff */
[----:B------:R-:W-:Y:S01]  /*29c0*/  LEA.HI.X R4, R32, R3, R33, 0x2, P0 ;  /* 0x0000000320047211 */ /* 0x000fe200000f1421 */
[----:B------:R-:W-:Y:S01]  /*29d0*/  IMAD.SHL.U32 R7, R5, 0x4, RZ ;  /* 0x0000000405077824 */ /* 0x000fe200078e00ff */
[----:B------:R-:W-:Y:S02]  /*29e0*/  LEA R6, P6, R30, UR6, 0x6 ;  /* 0x000000061e067c11 */ /* 0x000fe4000f8c30ff */
[----:B------:R-:W-:Y:S02]  /*29f0*/  LOP3.LUT R15, R28, 0x3fffffff, RZ, 0xc0, !PT ;  /* 0x3fffffff1c0f7812 */ /* 0x000fe400078ec0ff */
[----:B------:R-:W-:-:S02]  /*2a00*/  IADD3 R8, P5, R9, R40, RZ ;  /* 0x0000002809087210 */ /* 0x000fc40007fbe0ff */
[----:B------:R-:W-:Y:S02]  /*2a10*/  SHF.L.U64.HI R5, R5, 0x2, R4 ;  /* 0x0000000205057819 */ /* 0x000fe40000010204 */
[-C--:B------:R-:W-:Y:S01]  /*2a20*/  IADD3 R42, P0, R7, R6.reuse, RZ ;  /* 0x00000006072a7210 */ /* 0x080fe20007f1e0ff */
[----:B------:R-:W-:Y:S01]  /*2a30*/  IMAD.X R9, R15, 0x1, R41, P5 ;  /* 0x000000010f097824 */ /* 0x000fe200028e0629 */
[----:B------:R-:W-:Y:S02]  /*2a40*/  LEA.HI.X R14, R30, UR7, R27, 0x6, P6 ;  /* 0x000000071e0e7c11 */ /* 0x000fe4000b0f341b */
[----:B------:R-:W-:Y:S02]  /*2a50*/  IADD3 R6, P3, P4, R7, R6, R26 ;  /* 0x0000000607067210 */ /* 0x000fe40007c7e01a */
[----:B------:R-:W-:Y:S01]  /*2a60*/  LEA R4, P5, R8, R47, 0x2 ;  /* 0x0000002f08047211 */ /* 0x000fe200078a10ff */
[C---:B------:R-:W-:Y:S01]  /*2a70*/  IMAD.X R43, R5.reuse, 0x1, R14, P0 ;  /* 0x00000001052b7824 */ /* 0x040fe200000e060e */
[----:B------:R-:W-:-:S02]  /*2a80*/  IADD3.X R7, R5, R14, R28, P3, P4 ;  /* 0x0000000e05077210 */ /* 0x000fc40001fe841c */
[----:B------:R-:W-:Y:S02]  /*2a90*/  LEA.HI.X R5, R8, R31, R9, 0x2, P5 ;  /* 0x0000001f08057211 */ /* 0x000fe400028f1409 */
[----:B------:R1:W5:Y:S04]  /*2aa0*/  LDG.E R14, desc[UR10][R42.64] ;  /* 0x0000000a2a0e7981 */ /* 0x000368000c1e1900 */
[----:B------:R1:W5:Y:S04]  /*2ab0*/  LDG.E R9, desc[UR10][R6.64] ;  /* 0x0000000a06097981 */ /* 0x000368000c1e1900 */
[----:B------:R1:W5:Y:S02]  /*2ac0*/  LDG.E R15, desc[UR10][R4.64] ;  /* 0x0000000a040f7981 */ /* 0x000364000c1e1900 */
.L_x_4726:
[----:B------:R-:W-:Y:S05]  /*2ad0*/  BSYNC B0 ;  /* 0x0000000000007941 */ /* 0x000fea0003800000 */
.L_x_4725:
[----:B------:R-:W-:Y:S04]  /*2ae0*/  BSSY B0, `(.L_x_4727) ;  /* 0x0000017000007945 */ /* 0x000fe80003800000 */
[----:B------:R-:W-:Y:S05]  /*2af0*/  @!P2 BRA `(.L_x_4728) ;  /* 0x000000000054a947 */ /* 0x000fea0003800000 */
[----:B------:R-:W-:Y:S02]  /*2b00*/  IMAD R11, R33, 0x5, RZ ;  /* 0x00000005210b7824 */ /* 0x000fe400078e02ff */
[----:B01----:R-:W-:-:S04]  /*2b10*/  IMAD.WIDE.U32 R4, R32, 0x5, R2 ;  /* 0x0000000520047825 */ /* 0x003fc800078e0002 */
[----:B------:R-:W-:Y:S02]  /*2b20*/  IMAD R13, R53, 0x5, RZ ;  /* 0x00000005350d7824 */ /* 0x000fe400078e02ff */
[----:B------:R-:W-:-:S04]  /*2b30*/  IMAD.WIDE.U32 R6, R54, 0x5, R40 ;  /* 0x0000000536067825 */ /* 0x000fc800078e0028 */
[----:B------:R-:W-:Y:S01]  /*2b40*/  IMAD.IADD R5, R5, 0x1, R11 ;  /* 0x0000000105057824 */ /* 0x000fe200078e020b */
[----:B------:R-:W-:Y:S01]  /*2b50*/  LEA R42, P0, R6, R47, 0x2 ;  /* 0x0000002f062a7211 */ /* 0x000fe200078010ff */
[----:B------:R-:W-:Y:S01]  /*2b60*/  IMAD.IADD R7, R13, 0x1, R7 ;  /* 0x000000010d077824 */ /* 0x000fe200078e0207 */
[----:B------:R-:W-:Y:S02]  /*2b70*/  LEA R11, P3, R30, UR6, 0x6 ;  /* 0x000000061e0b7c11 */ /* 0x000fe4000f8630ff */
[C---:B------:R-:W-:Y:S01]  /*2b80*/  SHF.L.U64.HI R5, R4.reuse, 0x2, R5 ;  /* 0x0000000204057819 */ /* 0x040fe20000010205 */
[----:B------:R-:W-:Y:S01]  /*2b90*/  IMAD.SHL.U32 R4, R4, 0x4, RZ ;  /* 0x0000000404047824 */ /* 0x000fe200078e00ff */
[----:B------:R-:W-:Y:S02]  /*2ba0*/  LEA.HI.X R43, R6, R31, R7, 0x2, P0 ;  /* 0x0000001f062b7211 */ /* 0x000fe400000f1407 */
[-C--:B------:R-:W-:Y:S02]  /*2bb0*/  LEA R7, P4, R32, R11.reuse, 0x1 ;  /* 0x0000000b20077211 */ /* 0x080fe400078808ff */
[----:B------:R-:W-:Y:S01]  /*2bc0*/  LEA.HI.X R8, R30, UR7, R27, 0x6, P3 ;  /* 0x000000071e087c11 */ /* 0x000fe200098f341b */
[----:B------:R2:W5:Y:S01]  /*2bd0*/  LDG.E R13, desc[UR10][R42.64] ;  /* 0x0000000a2a0d7981 */ /* 0x000562000c1e1900 */
[----:B------:R-:W-:-:S02]  /*2be0*/  IADD3 R6, P0, R4, R11, RZ ;  /* 0x0000000b04067210 */ /* 0x000fc40007f1e0ff */
[----:B------:R-:W-:Y:S02]  /*2bf0*/  IADD3 R4, P3, R4, R7, RZ ;  /* 0x0000000704047210 */ /* 0x000fe40007f7e0ff */
[----:B------:R-:W-:Y:S01]  /*2c00*/  LEA.HI.X R12, R32, R8, R33, 0x1, P4 ;  /* 0x00000008200c7211 */ /* 0x000fe200020f0c21 */
[----:B------:R-:W-:-:S04]  /*2c10*/  IMAD.X R7, R5, 0x1, R8, P0 ;  /* 0x0000000105077824 */ /* 0x000fc800000e0608 */
[----:B------:R-:W-:Y:S02]  /*2c20*/  IMAD.X R5, R5, 0x1, R12, P3 ;  /* 0x0000000105057824 */ /* 0x000fe400018e060c */
[----:B------:R2:W5:Y:S04]  /*2c30*/  LDG.E R12, desc[UR10][R6.64] ;  /* 0x0000000a060c7981 */ /* 0x000568000c1e1900 */
[----:B------:R2:W5:Y:S02]  /*2c40*/  LDG.E R11, desc[UR10][R4.64] ;  /* 0x0000000a040b7981 */ /* 0x000564000c1e1900 */
.L_x_4728:
[----:B------:R-:W-:Y:S05]  /*2c50*/  BSYNC B0 ;  /* 0x0000000000007941 */ /* 0x000fea0003800000 */
.L_x_4727:
[----:B------:R-:W-:Y:S01]  /*2c60*/  BSSY B0, `(.L_x_4729) ;  /* 0x000001d000007945 */ /* 0x000fe20003800000 */
[----:B------:R-:W-:Y:S02]  /*2c70*/  @!P2 IMAD.MOV.U32 R8, RZ, RZ, RZ ;  /* 0x000000ffff08a224 */ /* 0x000fe400078e00ff */
[----:B012---:R-:W-:Y:S01]  /*2c80*/  @!P2 IMAD.MOV.U32 R7, RZ, RZ, RZ ;  /* 0x000000ffff07a224 */ /* 0x007fe200078e00ff */
[----:B------:R-:W-:Y:S06]  /*2c90*/  @!P2 BRA `(.L_x_4730) ;  /* 0x000000000064a947 */ /* 0x000fec0003800000 */
        /* <DEDUP_REMOVED lines=12> */
[----:B------:R-:W-:Y:S01]  /*2d60*/  LEA R43, P4, R30, UR6, 0x6 ;  /* 0x000000061e2b7c11 */ /* 0x000fe2000f8830ff */
[----:B------:R0:W5:Y:S03]  /*2d70*/  LDG.E R10, desc[UR10][R72.64] ;  /* 0x0000000a480a7981 */ /* 0x000166000c1e1900 */
        /* <DEDUP_REMOVED lines=10> */
[----:B------:R0:W5:Y:S02]  /*2e20*/  LDG.E R7, desc[UR10][R4.64] ;  /* 0x0000000a04077981 */ /* 0x000164000c1e1900 */
.L_x_4730:
[----:B------:R-:W-:Y:S05]  /*2e30*/  BSYNC B0 ;  /* 0x0000000000007941 */ /* 0x000fea0003800000 */
.L_x_4729:
[----:B------:R-:W-:Y:S01]  /*2e40*/  BSSY B0, `(.L_x_4731) ;  /* 0x000001b000007945 */ /* 0x000fe20003800000 */
[----:B------:R-:W-:Y:S01]  /*2e50*/  @!P2 IMAD.MOV.U32 R6, RZ, RZ, RZ ;  /* 0x000000ffff06a224 */ /* 0x000fe200078e00ff */
[----:B0-----:R-:W-:Y:S02]  /*2e60*/  @!P2 CS2R R4, SRZ ;  /* 0x000000000004a805 */ /* 0x001fe4000001ff00 */
        /* <DEDUP_REMOVED lines=11> */
[----:B------:R-:W-:Y:S02]  /*2f20*/  LEA R41, P0, R30, UR6, 0x6 ;  /* 0x000000061e297c11 */ /* 0x000fe4000f8030ff */
        /* <DEDUP_REMOVED lines=8> */
[----:B------:R-:W-:Y:S01]  /*2fb0*/  IMAD.X R3, R3, 0x1, R6, P2 ;  /* 0x0000000103037824 */ /* 0x000fe200010e0606 */
[----:B------:R0:W5:Y:S04]  /*2fc0*/  LDG.E R5, desc[UR10][R40.64] ;  /* 0x0000000a28057981 */ /* 0x000168000c1e1900 */
[----:B------:R0:W5:Y:S04]  /*2fd0*/  LDG.E R6, desc[UR10][R42.64] ;  /* 0x0000000a2a067981 */ /* 0x000168000c1e1900 */
[----:B------:R0:W5:Y:S02]  /*2fe0*/  LDG.E R4, desc[UR10][R2.64] ;  /* 0x0000000a02047981 */ /* 0x000164000c1e1900 */
.L_x_4732:
[----:B------:R-:W-:Y:S05]  /*2ff0*/  BSYNC B0 ;  /* 0x0000000000007941 */ /* 0x000fea0003800000 */
.L_x_4731:
[--C-:B0-----:R-:W-:Y:S01]  /*3000*/  HADD2.F32 R3, -RZ, R71.reuse.H0_H0 ;  /* 0x20000047ff037230 */ /* 0x101fe20000004100 */
[----:B------:R-:W-:Y:S01]  /*3010*/  BSSY B0, `(.L_x_4733) ;  /* 0x000006e000007945 */ /* 0x000fe20003800000 */
[----:B------:R-:W-:-:S03]  /*3020*/  HADD2.F32 R71, -RZ, R71.H1_H1 ;  /* 0x30000047ff477230 */ /* 0x000fc60000004100 */
[C---:B------:R-:W-:Y:S01]  /*3030*/  FADD R2, R3.reuse, R3 ;  /* 0x0000000303027221 */ /* 0x040fe20000000000 */
[C---:B------:R-:W-:Y:S01]  /*3040*/  FMUL R40, R3.reuse, R3 ;  /* 0x0000000303287220 */ /* 0x040fe20000400000 */
[----:B------:R-:W-:Y:S01]  /*3050*/  FSETP.GT.AND P0, PT, R3, RZ, PT ;  /* 0x000000ff0300720b */ /* 0x000fe20003f04000 */
[----:B------:R-:W-:Y:S01]  /*3060*/  HADD2.F32 R3, -RZ, R64.H0_H0 ;  /* 0x20000040ff037230 */ /* 0x000fe20000004100 */
[----:B------:R-:W-:Y:S02]  /*3070*/  FSETP.GT.AND P2, PT, R71, RZ, PT ;  /* 0x000000ff4700720b */ /* 0x000fe40003f44000 */
[----:B------:R-:W-:Y:S02]  /*3080*/  FMNMX R2, RZ, R2, !PT ;  /* 0x00000002ff027209 */ /* 0x000fe40007800000 */
[----:B------:R-:W-:Y:S02]  /*3090*/  FSEL R40, R40, RZ, P0 ;  /* 0x000000ff28287208 */ /* 0x000fe40000000000 */
[----:B------:R-:W-:Y:S01]  /*30a0*/  ISETP.GE.U32.AND P0, PT, R65, R52, PT ;  /* 0x000000344100720c */ /* 0x000fe20003f06070 */
[----:B------:R-:W-:Y:S01]  /*30b0*/  FMUL R41, R2, R3 ;  /* 0x0000000302297220 */ /* 0x000fe20000400000 */
[----:B------:R-:W-:Y:S01]  /*30c0*/  FADD R2, R71, R71 ;  /* 0x0000004747027221 */ /* 0x000fe20000000000 */
[----:B------:R-:W-:Y:S01]  /*30d0*/  FMUL R65, R3, R40 ;  /* 0x0000002803417220 */ /* 0x000fe20000400000 */
[----:B------:R-:W-:Y:S01]  /*30e0*/  FMUL R71, R71, R71 ;  /* 0x0000004747477220 */ /* 0x000fe20000400000 */
[----:B------:R-:W-:-:S02]  /*30f0*/  HADD2.F32 R40, -RZ, R63.H0_H0 ;  /* 0x2000003fff287230 */ /* 0x000fc40000004100 */
[----:B------:R-:W-:Y:S01]  /*3100*/  HADD2.F32 R3, -RZ, R64.H1_H1 ;  /* 0x30000040ff037230 */ /* 0x000fe20000004100 */
[----:B------:R-:W-:Y:S02]  /*3110*/  FMNMX R2, RZ, R2, !PT ;  /* 0x00000002ff027209 */ /* 0x000fe40007800000 */
[----:B------:R-:W-:Y:S01]  /*3120*/  FSEL R64, R71, RZ, P2 ;  /* 0x000000ff47407208 */ /* 0x000fe20001000000 */
        /* <DEDUP_REMOVED lines=8> */
[----:B------:R-:W-:-:S02]  /*31b0*/  HADD2.F32 R2, -RZ, R63.H1_H1 ;  /* 0x3000003fff027230 */ /* 0x000fc40000004100 */
[----:B------:R-:W-:Y:S02]  /*31c0*/  HADD2.F32 R60, -RZ, R60.H1_H1 ;  /* 0x3000003cff3c7230 */ /* 0x000fe40000004100 */
[----:B------:R-:W-:Y:S01]  /*31d0*/  FMUL R42, R42, R3 ;  /* 0x000000032a2a7220 */ /* 0x000fe20000400000 */
[----:B------:R-:W-:Y:S01]  /*31e0*/  FMUL R63, R3, R40 ;  /* 0x00000028033f7220 */ /* 0x000fe20000400000 */
[C---:B------:R-:W-:Y:S01]  /*31f0*/  FSETP.GT.AND P2, PT, R2.reuse, RZ, PT ;  /* 0x000000ff0200720b */ /* 0x040fe20003f44000 */
[C---:B------:R-:W-:Y:S01]  /*3200*/  FADD R3, R2.reuse, R2 ;  /* 0x0000000202037221 */ /* 0x040fe20000000000 */
[----:B------:R-:W-:Y:S01]  /*3210*/  FMUL R2, R2, R2 ;  /* 0x0000000202027220 */ /* 0x000fe20000400000 */
[--C-:B------:R-:W-:Y:S02]  /*3220*/  HADD2.F32 R40, -RZ, R70.reuse.H0_H0 ;  /* 0x20000046ff287230 */ /* 0x100fe40000004100 */
[----:B------:R-:W-:Y:S01]  /*3230*/  HADD2.F32 R70, -RZ, R70.H1_H1 ;  /* 0x30000046ff467230 */ /* 0x000fe20000004100 */
[----:B------:R-:W-:-:S02]  /*3240*/  FMNMX R3, RZ, R3, !PT ;  /* 0x00000003ff037209 */ /* 0x000fc40007800000 */
[----:B------:R-:W-:Y:S01]  /*3250*/  FSEL R73, R2, RZ, P2 ;  /* 0x000000ff02497208 */ /* 0x000fe20001000000 */
[C---:B------:R-:W-:Y:S01]  /*3260*/  FADD R2, R40.reuse, R40 ;  /* 0x0000002828027221 */ /* 0x040fe20000000000 */
[C---:B------:R-:W-:Y:S01]  /*3270*/  FSETP.GT.AND P3, PT, R40.reuse, RZ, PT ;  /* 0x000000ff2800720b */ /* 0x040fe20003f64000 */
[----:B------:R-:W-:Y:S01]  /*3280*/  FMUL R40, R40, R40 ;  /* 0x0000002828287220 */ /* 0x000fe20000400000 */
[----:B------:R-:W-:Y:S01]  /*3290*/  FMUL R71, R3, R60 ;  /* 0x0000003c03477220 */ /* 0x000fe20000400000 */
[--C-:B------:R-:W-:Y:S01]  /*32a0*/  HADD2.F32 R3, -RZ, R69.reuse.H0_H0 ;  /* 0x20000045ff037230 */ /* 0x100fe20000004100 */
[----:B------:R-:W-:Y:S01]  /*32b0*/  FMNMX R2, RZ, R2, !PT ;  /* 0x00000002ff027209 */ /* 0x000fe20007800000 */
[----:B------:R-:W-:Y:S01]  /*32c0*/  FMUL R60, R60, R73 ;  /* 0x000000493c3c7220 */ /* 0x000fe20000400000 */
[----:B------:R-:W-:Y:S01]  /*32d0*/  FSEL R72, R40, RZ, P3 ;  /* 0x000000ff28487208 */ /* 0x000fe20001800000 */
[----:B------:R-:W-:Y:S01]  /*32e0*/  HADD2.F32 R73, -RZ, R69.H1_H1 ;  /* 0x30000045ff497230 */ /* 0x000fe20000004100 */
[----:B------:R-:W-:Y:S01]  /*32f0*/  FSETP.GT.AND P2, PT, R70, RZ, PT ;  /* 0x000000ff4600720b */ /* 0x000fe20003f44000 */
[----:B------:R-:W-:Y:S01]  /*3300*/  FMUL R40, R2, R3 ;  /* 0x0000000302287220 */ /* 0x000fe20000400000 */
[C---:B------:R-:W-:Y:S01]  /*3310*/  FADD R2, R70.reuse, R70 ;  /* 0x0000004646027221 */ /* 0x040fe20000000000 */
[----:B------:R-:W-:Y:S01]  /*3320*/  FMUL R70, R70, R70 ;  /* 0x0000004646467220 */ /* 0x000fe20000400000 */
[----:B------:R-:W-:-:S03]  /*3330*/  FMUL R3, R3, R72 ;  /* 0x0000004803037220 */ /* 0x000fc60000400000 */
[----:B------:R-:W-:Y:S02]  /*3340*/  FMNMX R2, RZ, R2, !PT ;  /* 0x00000002ff027209 */ /* 0x000fe40007800000 */
[----:B------:R-:W-:Y:S01]  /*3350*/  FSEL R72, R70, RZ, P2 ;  /* 0x000000ff46487208 */ /* 0x000fe20001000000 */
[--C-:B------:R-:W-:Y:S02]  /*3360*/  HADD2.F32 R70, -RZ, R68.reuse.H0_H0 ;  /* 0x20000044ff467230 */ /* 0x100fe40000004100 */
[----:B------:R-:W-:Y:S02]  /*3370*/  HADD2.F32 R68, -RZ, R68.H1_H1 ;  /* 0x30000044ff447230 */ /* 0x000fe40000004100 */
[----:B------:R-:W-:Y:S01]  /*3380*/  FMUL R69, R2, R73 ;  /* 0x0000004902457220 */ /* 0x000fe20000400000 */
[----:B------:R-:W-:Y:S01]  /*3390*/  FMUL R2, R73, R72 ;  /* 0x0000004849027220 */ /* 0x000fe20000400000 */
[----:B------:R-:W-:Y:S01]  /*33a0*/  FMUL R70, R41, R70 ;  /* 0x0000004629467220 */ /* 0x000fe20000400000 */
[----:B------:R-:W-:-:S02]  /*33b0*/  HADD2.F32 R41, -RZ, R67.H0_H0 ;  /* 0x20000043ff297230 */ /* 0x000fc40000004100 */
[----:B------:R-:W-:Y:S01]  /*33c0*/  FMUL R43, R43, R68 ;  /* 0x000000442b2b7220 */ /* 0x000fe20000400000 */
[----:B------:R-:W-:Y:S02]  /*33d0*/  HADD2.F32 R73, -RZ, R66.H0_H0 ;  /* 0x20000042ff497230 */ /* 0x000fe40000004100 */
[----:B------:R-:W-:Y:S02]  /*33e0*/  HADD2.F32 R67, -RZ, R67.H1_H1 ;  /* 0x30000043ff437230 */ /* 0x000fe40000004100 */
[C---:B------:R-:W-:Y:S01]  /*33f0*/  FADD R68, R41.reuse, R41 ;  /* 0x0000002929447221 */ /* 0x040fe20000000000 */
[C---:B------:R-:W-:Y:S01]  /*3400*/  FMUL R72, R41.reuse, R41 ;  /* 0x0000002929487220 */ /* 0x040fe20000400000 */
[----:B------:R-:W-:Y:S01]  /*3410*/  FSETP.GT.AND P2, PT, R41, RZ, PT ;  /* 0x000000ff2900720b */ /* 0x000fe20003f44000 */
[----:B------:R-:W-:Y:S02]  /*3420*/  FMUL R42, R42, R73 ;  /* 0x000000492a2a7220 */ /* 0x000fe40000400000 */
[----:B------:R-:W-:Y:S01]  /*3430*/  FMNMX R41, RZ, R68, !PT ;  /* 0x00000044ff297209 */ /* 0x000fe20007800000 */
[----:B------:R-:W-:Y:S01]  /*3440*/  HADD2.F32 R68, -RZ, R0.H0_H0 ;  /* 0x20000000ff447230 */ /* 0x000fe20000004100 */
[----:B------:R-:W-:Y:S01]  /*3450*/  FSEL R73, R72, RZ, P2 ;  /* 0x000000ff48497208 */ /* 0x000fe20001000000 */
[----:B------:R-:W-:Y:S01]  /*3460*/  HADD2.F32 R72, -RZ, R66.H1_H1 ;  /* 0x30000042ff487230 */ /* 0x000fe20000004100 */
[----:B------:R-:W-:-:S02]  /*3470*/  FSETP.GT.AND P2, PT, R67, RZ, PT ;  /* 0x000000ff4300720b */ /* 0x000fc40003f44000 */
[----:B------:R-:W-:Y:S01]  /*3480*/  FMUL R41, R41, R68 ;  /* 0x0000004429297220 */ /* 0x000fe20000400000 */
[----:B------:R-:W-:Y:S01]  /*3490*/  FMUL R66, R68, R73 ;  /* 0x0000004944427220 */ /* 0x000fe20000400000 */
[----:B------:R-:W-:Y:S01]  /*34a0*/  FMUL R71, R71, R72 ;  /* 0x0000004847477220 */ /* 0x000fe20000400000 */
[C---:B------:R-:W-:Y:S01]  /*34b0*/  FADD R68, R67.reuse, R67 ;  /* 0x0000004343447221 */ /* 0x040fe20000000000 */
[----:B------:R-:W-:Y:S01]  /*34c0*/  FMUL R72, R67, R67 ;  /* 0x0000004343487220 */ /* 0x000fe20000400000 */
[----:B------:R-:W-:Y:S02]  /*34d0*/  HADD2.F32 R67, -RZ, R0.H1_H1 ;  /* 0x30000000ff437230 */ /* 0x000fe40000004100 */
[--C-:B------:R-:W-:Y:S01]  /*34e0*/  HADD2.F32 R0, -RZ, R62.reuse.H1_H1 ;  /* 0x3000003eff007230 */ /* 0x100fe20000004100 */
[----:B------:R-:W-:Y:S01]  /*34f0*/  FMNMX R68, RZ, R68, !PT ;  /* 0x00000044ff447209 */ /* 0x000fe20007800000 */
[----:B------:R-:W-:Y:S01]  /*3500*/  HADD2.F32 R73, -RZ, R62.H0_H0 ;  /* 0x2000003eff497230 */ /* 0x000fe20000004100 */
[----:B------:R-:W-:-:S02]  /*3510*/  FSEL R72, R72, RZ, P2 ;  /* 0x000000ff48487208 */ /* 0x000fc40001000000 */
[----:B------:R-:W-:Y:S01]  /*3520*/  FMUL R69, R69, R0 ;  /* 0x0000000045457220 */ /* 0x000fe20000400000 */
[--C-:B------:R-:W-:Y:S02]  /*3530*/  HADD2.F32 R0, -RZ, R45.reuse.H0_H0 ;  /* 0x2000002dff007230 */ /* 0x100fe40000004100 */
[----:B------:R-:W-:Y:S01]  /*3540*/  FMUL R62, R68, R67 ;  /* 0x00000043443e7220 */ /* 0x000fe20000400000 */
[----:B------:R-:W-:Y:S01]  /*3550*/  FMUL R68, R40, R73 ;  /* 0x0000004928447220 */ /* 0x000fe20000400000 */
[----:B------:R-:W-:Y:S01]  /*3560*/  FMUL R67, R67, R72 ;  /* 0x0000004843437220 */ /* 0x000fe20000400000 */
[----:B------:R-:W-:Y:S01]  /*3570*/  FMUL R40, R41, R0 ;  /* 0x0000000029287220 */ /* 0x000fe20000400000 */
[----:B------:R-:W-:Y:S01]  /*3580*/  HADD2.F32 R41, -RZ, R45.H1_H1 ;  /* 0x3000002dff297230 */ /* 0x000fe20000004100 */
[----:B------:R-:W-:-:S04]  /*3590*/  LOP3.LUT R0, R57, 0x1c, RZ, 0xc0, !PT ;  /* 0x0000001c39007812 */ /* 0x000fc800078ec0ff */
[----:B------:R-:W-:Y:S01]  /*35a0*/  FMUL R41, R62, R41 ;  /* 0x000000293e297220 */ /* 0x000fe20000400000 */
[----:B------:R-:W-:Y:S02]  /*35b0*/  IADD3 R72, R58, -0x1, -R0 ;  /* 0xffffffff3a487810 */ /* 0x000fe40007ffe800 */
[----:B------:R-:W-:Y:S01]  /*35c0*/  FMNMX R62, R59, |R40|, !PT ;  /* 0x400000283b3e7209 */ /* 0x000fe20007800000 */
[----:B------:R-:W-:Y:S01]  /*35d0*/  FMUL R59, R40, UR12 ;  /* 0x0000000c283b7c20 */ /* 0x000fe20008400000 */
[C---:B------:R-:W-:Y:S01]  /*35e0*/  FMUL R40, R41.reuse, UR12 ;  /* 0x0000000c29287c20 */ /* 0x040fe20008400000 */
[----:B------:R-:W-:Y:S02]  /*35f0*/  LOP3.LUT R45, R72, 0x1f, RZ, 0xc0, !PT ;  /* 0x0000001f482d7812 */ /* 0x000fe400078ec0ff */
[----:B------:R-:W-:Y:S02]  /*3600*/  FMNMX R73, |R41|, R62, !PT ;  /* 0x0000003e29497209 */ /* 0x000fe40007800200 */
[----:B------:R-:W-:-:S02]  /*3610*/  ISETP.GE.U32.OR P0, PT, R45, R50, P0 ;  /* 0x000000322d00720c */ /* 0x000fc40000706470 */
[----:B------:R-:W-:Y:S02]  /*3620*/  F2FP.SATFINITE.E4M3.F32.PACK_AB_MERGE_C R59, RZ, R59, RZ ;  /* 0x0000003bff3b723e */ /* 0x000fe400048070ff */
[----:B------:R-:W-:Y:S01]  /*3630*/  F2FP.SATFINITE.E4M3.F32.PACK_AB_MERGE_C R62, RZ, R40, RZ ;  /* 0x00000028ff3e723e */ /* 0x000fe200048070ff */
[----:B------:R-:W-:Y:S08]  /*3640*/  @!P1 BRA `(.L_x_4734) ;  /* 0x0000000000289947 */ /* 0x000ff00003800000 */
[----:B------:R-:W-:-:S04]  /*3650*/  LOP3.LUT R57, R57, 0x1c, RZ, 0xc0, !PT ;  /* 0x0000001c39397812 */ /* 0x000fc800078ec0ff */
[----:B------:R-:W-:Y:S01]  /*3660*/  IADD3 R40, R58, -0x1, -R57 ;  /* 0xffffffff3a287810 */ /* 0x000fe20007ffe839 */
[----:B------:R-:W-:-:S03]  /*3670*/  IMAD R57, R20, R33, R37 ;  /* 0x0000002114397224 */ /* 0x000fc600078e0225 */
[----:B------:R-:W-:-:S04]  /*3680*/  LOP3.LUT R41, R40, 0x1f, RZ, 0xc0, !PT ;  /* 0x0000001f28297812 */ /* 0x000fc800078ec0ff */
[----:B------:R-:W-:-:S05]  /*3690*/  IADD3 R41, P1, R41, R36, RZ ;  /* 0x0000002429297210 */ /* 0x000fca0007f3e0ff */
[----:B------:R-:W-:Y:S01]  /*36a0*/  IMAD.X R57, RZ, RZ, R57, P1 ;  /* 0x000000ffff397224 */ /* 0x000fe200008e0639 */
[----:B------:R-:W-:-:S04]  /*36b0*/  LEA R40, P1, R41, R19, 0x1 ;  /* 0x0000001329287211 */ /* 0x000fc800078208ff */
[----:B------:R-:W-:Y:S02]  /*36c0*/  LEA.HI.X R41, R41, R18, R57, 0x1, P1 ;  /* 0x0000001229297211 */ /* 0x000fe400008f0c39 */
[----:B------:R-:W-:-:S05]  /*36d0*/  PRMT R57, R62, 0x7604, R59 ;  /* 0x000076043e397816 */ /* 0x000fca000000003b */
[----:B------:R0:W-:Y:S02]  /*36e0*/  STG.E.U16 desc[UR10][R40.64], R57 ;  /* 0x0000003928007986 */ /* 0x0001e4000c10150a */
.L_x_4734:
[----:B------:R-:W-:Y:S05]  /*36f0*/  BSYNC B0 ;  /* 0x0000000000007941 */ /* 0x000fea0003800000 */
.L_x_4733:
[C---:B0-----:R-:W-:Y:S01]  /*3700*/  FMNMX R40, |R70|.reuse, R73, !PT ;  /* 0x0000004946287209 */ /* 0x041fe20007800200 */
[----:B------:R-:W-:Y:S01]  /*3710*/  FMUL R70, R70, UR12 ;  /* 0x0000000c46467c20 */ /* 0x000fe20008400000 */
[----:B------:R-:W-:Y:S01]  /*3720*/  @!P0 IADD3 R41, P1, P2, R32, R36, R45 ;  /* 0x0000002420298210 */ /* 0x000fe20007a3e02d */
[----:B------:R-:W-:Y:S01]  /*3730*/  FMUL R72, R71, UR12 ;  /* 0x0000000c47487c20 */ /* 0x000fe20008400000 */
[C---:B------:R-:W-:Y:S01]  /*3740*/  FMNMX R57, |R43|.reuse, R40, !PT ;  /* 0x000000282b397209 */ /* 0x040fe20007800200 */
[----:B------:R-:W-:Y:S01]  /*3750*/  FMUL R43, R43, UR12 ;  /* 0x0000000c2b2b7c20 */ /* 0x000fe20008400000 */
[----:B------:R-:W-:Y:S01]  /*3760*/  F2FP.SATFINITE.E4M3.F32.PACK_AB_MERGE_C R73, RZ, R70, RZ ;  /* 0x00000046ff49723e */ /* 0x000fe200048070ff */
[----:B------:R-:W-:Y:S01]  /*3770*/  BSSY B0, `(.L_x_4735) ;  /* 0x000001e000007945 */ /* 0x000fe20003800000 */
[----:B------:R-:W-:Y:S02]  /*3780*/  LOP3.LUT R59, R59, 0xff, RZ, 0xc0, !PT ;  /* 0x000000ff3b3b7812 */ /* 0x000fe400078ec0ff */
[----:B------:R-:W-:-:S02]  /*3790*/  F2FP.SATFINITE.E4M3.F32.PACK_AB_MERGE_C R70, RZ, R43, RZ ;  /* 0x0000002bff46723e */ /* 0x000fc400048070ff */
[----:B------:R-:W-:Y:S02]  /*37a0*/  @!P0 IADD3.X R43, R29, R44, RZ, P1, P2 ;  /* 0x0000002c1d2b8210 */ /* 0x000fe40000fe44ff */
[----:B------:R-:W-:Y:S02]  /*37b0*/  @!P0 LEA R40, P1, R41, R19, 0x1 ;  /* 0x0000001329288211 */ /* 0x000fe400078208ff */
[----:B------:R-:W-:Y:S01]  /*37c0*/  @!P0 PRMT R75, R70, 0x7604, R73 ;  /* 0x00007604464b8816 */ /* 0x000fe20000000049 */
[----:B------:R-:W-:Y:S01]  /*37d0*/  IMAD R73, R73, 0x100, R59 ;  /* 0x0000010049497824 */ /* 0x000fe200078e023b */
[----:B------:R-:W-:Y:S01]  /*37e0*/  @!P0 LEA.HI.X R41, R41, R18, R43, 0x1, P1 ;  /* 0x0000001229298211 */ /* 0x000fe200008f0c2b */
[----:B------:R-:W-:Y:S01]  /*37f0*/  FMUL R43, R42, UR12 ;  /* 0x0000000c2a2b7c20 */ /* 0x000fe20008400000 */
[----:B------:R-:W-:Y:S02]  /*3800*/  LOP3.LUT R59, R62, 0xff, RZ, 0xc0, !PT ;  /* 0x000000ff3e3b7812 */ /* 0x000fe400078ec0ff */
[----:B------:R-:W-:Y:S01]  /*3810*/  FMNMX R42, |R42|, R57, !PT ;  /* 0x000000392a2a7209 */ /* 0x000fe20007800200 */
[----:B------:R0:W-:Y:S01]  /*3820*/  @!P0 STG.E.U16 desc[UR10][R40.64], R75 ;  /* 0x0000004b28008986 */ /* 0x0001e2000c10150a */
[----:B------:R-:W-:Y:S01]  /*3830*/  F2FP.SATFINITE.E4M3.F32.PACK_AB_MERGE_C R43, RZ, R43, RZ ;  /* 0x0000002bff2b723e */ /* 0x000fe200048070ff */
[----:B------:R-:W-:Y:S01]  /*3840*/  IMAD R59, R70, 0x100, R59 ;  /* 0x00000100463b7824 */ /* 0x000fe200078e023b */
[----:B------:R-:W-:Y:S01]  /*3850*/  FMNMX R71, |R71|, R42, !PT ;  /* 0x0000002a47477209 */ /* 0x000fe20007800200 */
[----:B------:R-:W-:Y:S01]  /*3860*/  FMUL R70, R68, UR12 ;  /* 0x0000000c44467c20 */ /* 0x000fe20008400000 */
[----:B------:R-:W-:Y:S01]  /*3870*/  LOP3.LUT R62, R43, 0xff, RZ, 0xc0, !PT ;  /* 0x000000ff2b3e7812 */ /* 0x000fe200078ec0ff */
[----:B------:R-:W-:Y:S01]  /*3880*/  FMUL R57, R69, UR12 ;  /* 0x0000000c45397c20 */ /* 0x000fe20008400000 */
[----:B------:R-:W-:-:S02]  /*3890*/  F2FP.SATFINITE.E4M3.F32.PACK_AB_MERGE_C R72, RZ, R72, RZ ;  /* 0x00000048ff48723e */ /* 0x000fc400048070ff */
[----:B------:R-:W-:Y:S01]  /*38a0*/  PRMT R62, R73, 0x5410, R62 ;  /* 0x00005410493e7816 */ /* 0x000fe2000000003e */
[----:B------:R-:W-:Y:S06]  /*38b0*/  @P0 BRA `(.L_x_4736) ;  /* 0x0000000000240947 */ /* 0x000fec0003800000 */
[----:B0-----:R-:W-:Y:S01]  /*38c0*/  IADD3 R41, P2, R45, R36, RZ ;  /* 0x000000242d297210 */ /* 0x001fe20007f5e0ff */
        /* <DEDUP_REMOVED lines=8> */
.L_x_4736:
[----:B------:R-:W-:Y:S05]  /*3950*/  BSYNC B0 ;  /* 0x0000000000007941 */ /* 0x000fea0003800000 */
.L_x_4735:
[----:B------:R-:W-:Y:S01]  /*3960*/  BSSY B0, `(.L_x_4737) ;  /* 0x000000d000007945 */ /* 0x000fe20003800000 */
[----:B------:R-:W-:Y:S02]  /*3970*/  F2FP.SATFINITE.E4M3.F32.PACK_AB_MERGE_C R70, RZ, R70, RZ ;  /* 0x00000046ff46723e */ /* 0x000fe400048070ff */
[----:B------:R-:W-:Y:S01]  /*3980*/  F2FP.SATFINITE.E4M3.F32.PACK_AB_MERGE_C R57, RZ, R57, RZ ;  /* 0x00000039ff39723e */ /* 0x000fe200048070ff */
[----:B------:R-:W-:Y:S06]  /*3990*/  @P0 BRA `(.L_x_4738) ;  /* 0x0000000000240947 */ /* 0x000fec0003800000 */
[----:B01----:R-:W-:Y:S01]  /*39a0*/  IADD3 R40, P1, R45, R36, RZ ;  /* 0x000000242d287210 */ /* 0x003fe20007f3e0ff */
        /* <DEDUP_REMOVED lines=8> */
.L_x_4738:
[----:B------:R-:W-:Y:S05]  /*3a30*/  BSYNC B0 ;  /* 0x0000000000007941 */ /* 0x000fea0003800000 */
.L_x_4737:
[----:B012---:R-:W-:Y:S01]  /*3a40*/  @!P0 IADD3 R41, P1, R45, R36, RZ ;  /* 0x000000242d298210 */ /* 0x007fe20007f3e0ff */
[----:B------:R-:W-:Y:S02]  /*3a50*/  @!P0 IMAD R40, R20, R33, R37 ;  /* 0x0000002114288224 */ /* 0x000fe400078e0225 */
[----:B------:R-:W-:Y:S01]  /*3a60*/  FMUL R74, R66, UR12 ;  /* 0x0000000c424a7c20 */ /* 0x000fe20008400000 */
[----:B------:R-:W-:Y:S01]  /*3a70*/  FMUL R39, R67, UR12 ;  /* 0x0000000c43277c20 */ /* 0x000fe20008400000 */
[----:B------:R-:W-:Y:S01]  /*3a80*/  LOP3.LUT R72, R72, 0xff, RZ, 0xc0, !PT ;  /* 0x000000ff48487812 */ /* 0x000fe200078ec0ff */
[----:B------:R-:W-:Y:S01]  /*3a90*/  @!P0 IMAD.X R42, RZ, RZ, R40, P1 ;  /* 0x000000ffff2a8224 */ /* 0x000fe200008e0628 */
[----:B------:R-:W-:Y:S01]  /*3aa0*/  @!P0 LEA R40, P1, R41, R17, 0x1 ;  /* 0x0000001129288211 */ /* 0x000fe200078208ff */
[----:B------:R-:W-:Y:S01]  /*3ab0*/  FMUL R73, R64, UR12 ;  /* 0x0000000c40497c20 */ /* 0x000fe20008400000 */
[----:B------:R-:W-:Y:S01]  /*3ac0*/  F2FP.SATFINITE.E4M3.F32.PACK_AB_MERGE_C R74, RZ, R74, RZ ;  /* 0x0000004aff4a723e */ /* 0x000fe200048070ff */
[----:B------:R-:W-:Y:S01]  /*3ad0*/  BSSY B0, `(.L_x_4739) ;  /* 0x0000048000007945 */ /* 0x000fe20003800000 */
[----:B------:R-:W-:-:S02]  /*3ae0*/  F2FP.SATFINITE.E4M3.F32.PACK_AB_MERGE_C R39, RZ, R39, RZ ;  /* 0x00000027ff27723e */ /* 0x000fc400048070ff */
[----:B------:R-:W-:Y:S02]  /*3af0*/  @!P0 LEA.HI.X R41, R41, R16, R42, 0x1, P1 ;  /* 0x0000001029298211 */ /* 0x000fe400008f0c2a */
[----:B------:R-:W-:Y:S02]  /*3b00*/  @!P0 IADD3 R43, P1, P2, R32, R36, R45 ;  /* 0x00000024202b8210 */ /* 0x000fe40007a3e02d */
[----:B------:R-:W-:Y:S02]  /*3b10*/  @!P0 PRMT R75, R39, 0x7604, R74 ;  /* 0x00007604274b8816 */ /* 0x000fe4000000004a */
[----:B------:R-:W-:Y:S01]  /*3b20*/  PRMT R59, R59, 0x5410, R72 ;  /* 0x000054103b3b7816 */ /* 0x000fe20000000048 */
[----:B------:R-:W-:Y:S01]  /*3b30*/  FMUL R72, R65, UR12 ;  /* 0x0000000c41487c20 */ /* 0x000fe20008400000 */
[----:B------:R-:W-:Y:S01]  /*3b40*/  FMNMX R68, |R68|, R71, !PT ;  /* 0x0000004744447209 */ /* 0x000fe20007800200 */
[----:B------:R0:W-:Y:S01]  /*3b50*/  @!P0 STG.E.U16 desc[UR10][R40.64], R75 ;  /* 0x0000004b28008986 */ /* 0x0001e2000c10150a */
[----:B------:R-:W-:-:S02]  /*3b60*/  @!P0 IADD3.X R71, R29, R44, RZ, P1, P2 ;  /* 0x0000002c1d478210 */ /* 0x000fc40000fe44ff */
[C---:B------:R-:W-:Y:S02]  /*3b70*/  @!P0 LEA R42, P1, R43.reuse, R17, 0x1 ;  /* 0x000000112b2a8211 */ /* 0x040fe400078208ff */
[----:B------:R-:W-:Y:S02]  /*3b80*/  F2FP.SATFINITE.E4M3.F32.PACK_AB_MERGE_C R72, RZ, R72, RZ ;  /* 0x00000048ff48723e */ /* 0x000fe400048070ff */
[----:B------:R-:W-:Y:S02]  /*3b90*/  F2FP.SATFINITE.E4M3.F32.PACK_AB_MERGE_C R73, RZ, R73, RZ ;  /* 0x00000049ff49723e */ /* 0x000fe400048070ff */
[----:B------:R-:W-:Y:S02]  /*3ba0*/  @!P0 LEA.HI.X R43, R43, R16, R71, 0x1, P1 ;  /* 0x000000102b2b8211 */ /* 0x000fe400008f0c47 */
[----:B------:R-:W-:Y:S02]  /*3bb0*/  LEA R71, P4, R54, R38, 0x2 ;  /* 0x0000002636477211 */ /* 0x000fe400078810ff */
[----:B0-----:R-:W-:-:S02]  /*3bc0*/  LOP3.LUT R41, R74, 0xff, RZ, 0xc0, !PT ;  /* 0x000000ff4a297812 */ /* 0x001fc400078ec0ff */
[----:B------:R-:W-:Y:S02]  /*3bd0*/  @!P0 PRMT R75, R73, 0x7604, R72 ;  /* 0x00007604494b8816 */ /* 0x000fe40000000048 */
[----:B------:R-:W-:Y:S01]  /*3be0*/  LOP3.LUT R38, R39, 0xff, RZ, 0xc0, !PT ;  /* 0x000000ff27267812 */ /* 0x000fe200078ec0ff */
[----:B------:R-:W-:Y:S02]  /*3bf0*/  IMAD R72, R72, 0x100, R41 ;  /* 0x0000010048487824 */ /* 0x000fe400078e0229 */
[----:B------:R-:W-:Y:S01]  /*3c00*/  FMUL R39, R3, UR12 ;  /* 0x0000000c03277c20 */ /* 0x000fe20008400000 */
[----:B------:R-:W-:Y:S01]  /*3c10*/  FMUL R41, R63, UR12 ;  /* 0x0000000c3f297c20 */ /* 0x000fe20008400000 */
[----:B------:R-:W-:Y:S01]  /*3c20*/  FMNMX R69, |R69|, R68, !PT ;  /* 0x0000004445457209 */ /* 0x000fe20007800200 */
[----:B------:R0:W-:Y:S01]  /*3c30*/  @!P0 STG.E.U16 desc[UR10][R42.64], R75 ;  /* 0x0000004b2a008986 */ /* 0x0001e2000c10150a */
[----:B------:R-:W-:Y:S01]  /*3c40*/  IMAD R38, R73, 0x100, R38 ;  /* 0x0000010049267824 */ /* 0x000fe200078e0226 */
[----:B------:R-:W-:-:S02]  /*3c50*/  F2FP.SATFINITE.E4M3.F32.PACK_AB_MERGE_C R68, RZ, R39, RZ ;  /* 0x00000027ff44723e */ /* 0x000fc400048070ff */
[----:B------:R-:W-:Y:S02]  /*3c60*/  F2FP.SATFINITE.E4M3.F32.PACK_AB_MERGE_C R41, RZ, R41, RZ ;  /* 0x00000029ff29723e */ /* 0x000fe400048070ff */
[----:B------:R-:W-:Y:S02]  /*3c70*/  FMNMX R40, |R66|, R69, !PT ;  /* 0x0000004542287209 */ /* 0x000fe40007800200 */
[----:B------:R-:W-:Y:S02]  /*3c80*/  LOP3.LUT R39, R41, 0xff, RZ, 0xc0, !PT ;  /* 0x000000ff29277812 */ /* 0x000fe400078ec0ff */
[----:B------:R-:W-:Y:S02]  /*3c90*/  FMNMX R40, |R67|, R40, !PT ;  /* 0x0000002843287209 */ /* 0x000fe40007800200 */
[----:B0-----:R-:W-:Y:S02]  /*3ca0*/  LOP3.LUT R42, R68, 0xffff, RZ, 0xc0, !PT ;  /* 0x0000ffff442a7812 */ /* 0x001fe400078ec0ff */
[----:B------:R-:W-:Y:S01]  /*3cb0*/  PRMT R39, R72, 0x5410, R39 ;  /* 0x0000541048277816 */ /* 0x000fe20000000027 */
[----:B------:R-:W-:Y:S01]  /*3cc0*/  FMUL R72, R60, UR12 ;  /* 0x0000000c3c487c20 */ /* 0x000fe20008400000 */
[----:B------:R-:W-:Y:S01]  /*3cd0*/  FMNMX R43, |R65|, R40, !PT ;  /* 0x00000028412b7209 */ /* 0x000fe20007800200 */
[----:B------:R-:W-:Y:S01]  /*3ce0*/  IMAD.SHL.U32 R42, R42, 0x1000000, RZ ;  /* 0x010000002a2a7824 */ /* 0x000fe200078e00ff */
[----:B------:R-:W-:-:S02]  /*3cf0*/  SHF.R.U32.HI R40, RZ, 0x5, R58 ;  /* 0x00000005ff287819 */ /* 0x000fc4000001163a */
[----:B------:R-:W-:Y:S02]  /*3d00*/  F2FP.SATFINITE.E4M3.F32.PACK_AB_MERGE_C R72, RZ, R72, RZ ;  /* 0x00000048ff48723e */ /* 0x000fe400048070ff */
[----:B------:R-:W-:Y:S01]  /*3d10*/  LOP3.LUT R66, R39, R42, RZ, 0xfc, !PT ;  /* 0x0000002a27427212 */ /* 0x000fe200078efcff */
[----:B------:R-:W-:Y:S01]  /*3d20*/  FMUL R39, R2, UR12 ;  /* 0x0000000c02277c20 */ /* 0x000fe20008400000 */
[----:B------:R-:W-:Y:S02]  /*3d30*/  LOP3.LUT R65, R72, 0xff, RZ, 0xc0, !PT ;  /* 0x000000ff48417812 */ /* 0x000fe400078ec0ff */
[----:B------:R-:W-:Y:S02]  /*3d40*/  LOP3.LUT R40, R40, 0x7, RZ, 0xc0, !PT ;  /* 0x0000000728287812 */ /* 0x000fe400078ec0ff */
[----:B------:R-:W-:Y:S02]  /*3d50*/  F2FP.SATFINITE.E4M3.F32.PACK_AB_MERGE_C R39, RZ, R39, RZ ;  /* 0x00000027ff27723e */ /* 0x000fe400048070ff */
[----:B------:R-:W-:Y:S01]  /*3d60*/  PRMT R65, R38, 0x5410, R65 ;  /* 0x0000541026417816 */ /* 0x000fe20000000041 */
[----:B------:R-:W-:Y:S01]  /*3d70*/  IMAD.SHL.U32 R67, R40, 0x4, RZ ;  /* 0x0000000428437824 */ /* 0x000fe200078e00ff */
[----:B------:R-:W-:-:S02]  /*3d80*/  LOP3.LUT R38, R39, 0xffff, RZ, 0xc0, !PT ;  /* 0x0000ffff27267812 */ /* 0x000fc400078ec0ff */
[----:B------:R-:W-:Y:S02]  /*3d90*/  LOP3.LUT R70, R70, 0xffff, RZ, 0xc0, !PT ;  /* 0x0000ffff46467812 */ /* 0x000fe400078ec0ff */
[----:B------:R-:W-:Y:S01]  /*3da0*/  LEA.HI.X R61, R54, R61, R53, 0x2, P4 ;  /* 0x0000003d363d7211 */ /* 0x000fe200020f1435 */
[----:B------:R-:W-:-:S05]  /*3db0*/  IMAD.SHL.U32 R38, R38, 0x1000000, RZ ;  /* 0x0100000026267824 */ /* 0x000fca00078e00ff */
[----:B------:R-:W-:Y:S02]  /*3dc0*/  LOP3.LUT R65, R65, R38, RZ, 0xfc, !PT ;  /* 0x0000002641417212 */ /* 0x000fe400078efcff */
[----:B------:R-:W-:Y:S01]  /*3dd0*/  FMNMX R38, |R64|, R43, !PT ;  /* 0x0000002b40267209 */ /* 0x000fe20007800200 */
[----:B------:R-:W-:Y:S01]  /*3de0*/  VIADD R43, R67, 0x3 ;  /* 0x00000003432b7836 */ /* 0x000fe20000000000 */
[----:B------:R-:W-:Y:S02]  /*3df0*/  IADD3 R64, R58, 0x1d, -R21 ;  /* 0x0000001d3a407810 */ /* 0x000fe40007ffe815 */
[----:B------:R-:W-:Y:S02]  /*3e00*/  FMNMX R69, |R63|, R38, !PT ;  /* 0x000000263f457209 */ /* 0x000fe40007800200 */
[----:B------:R-:W-:Y:S01]  /*3e10*/  ISETP.GE.U32.AND P1, PT, R43, R52, PT ;  /* 0x000000342b00720c */ /* 0x000fe20003f26070 */
[----:B------:R-:W-:Y:S01]  /*3e20*/  IMAD.SHL.U32 R43, R70, 0x1000000, RZ ;  /* 0x01000000462b7824 */ /* 0x000fe200078e00ff */
[----:B------:R-:W-:-:S02]  /*3e30*/  LOP3.LUT R64, R64, 0x1f, RZ, 0xc0, !PT ;  /* 0x0000001f40407812 */ /* 0x000fc400078ec0ff */
[----:B------:R-:W-:Y:S02]  /*3e40*/  LEA R63, P5, R32, R36, 0x2 ;  /* 0x00000024203f7211 */ /* 0x000fe400078a10ff */
[C---:B------:R-:W-:Y:S02]  /*3e50*/  IADD3 R38, P2, R64.reuse, R71, RZ ;  /* 0x0000004740267210 */ /* 0x040fe40007f5e0ff */
[C---:B------:R-:W-:Y:S02]  /*3e60*/  ISETP.LT.U32.AND P1, PT, R64.reuse, R50, !P1 ;  /* 0x000000324000720c */ /* 0x040fe40004f21070 */
[----:B------:R-:W-:Y:S02]  /*3e70*/  IADD3 R40, P3, R64, R63, RZ ;  /* 0x0000003f40287210 */ /* 0x000fe40007f7e0ff */
[----:B------:R-:W-:Y:S02]  /*3e80*/  LOP3.LUT R62, R62, R43, RZ, 0xfc, !PT ;  /* 0x0000002b3e3e7212 */ /* 0x000fe400078efcff */
[----:B------:R-:W-:-:S02]  /*3e90*/  FMNMX R60, |R60|, R69, !PT ;  /* 0x000000453c3c7209 */ /* 0x000fc40007800200 */
[----:B------:R-:W-:Y:S01]  /*3ea0*/  LEA.HI.X R70, R32, R44, R33, 0x2, P5 ;  /* 0x0000002c20467211 */ /* 0x000fe200028f1421 */
[----:B------:R-:W-:Y:S06]  /*3eb0*/  @P0 BRA `(.L_x_4740) ;  /* 0x0000000000240947 */ /* 0x000fec0003800000 */
[----:B------:R-:W-:Y:S01]  /*3ec0*/  IADD3 R43, P4, R45, R36, RZ ;  /* 0x000000242d2b7210 */ /* 0x000fe20007f9e0ff */
[----:B------:R-:W-:-:S03]  /*3ed0*/  IMAD R42, R20, R33, R37 ;  /* 0x00000021142a7224 */ /* 0x000fc600078e0225 */
[----:B------:R-:W-:Y:S01]  /*3ee0*/  LEA R43, P5, R32, R43, 0x1 ;  /* 0x0000002b202b7211 */ /* 0x000fe200078a08ff */
[----:B------:R-:W-:-:S05]  /*3ef0*/  IMAD.X R42, RZ, RZ, R42, P4 ;  /* 0x000000ffff2a7224 */ /* 0x000fca00020e062a */
[----:B------:R-:W-:Y:S02]  /*3f00*/  LEA.HI.X R69, R32, R42, R33, 0x1, P5 ;  /* 0x0000002a20457211 */ /* 0x000fe400028f0c21 */
[----:B------:R-:W-:-:S04]  /*3f10*/  LEA R42, P4, R43, R17, 0x1 ;  /* 0x000000112b2a7211 */ /* 0x000fc800078808ff */
[----:B------:R-:W-:Y:S02]  /*3f20*/  LEA.HI.X R43, R43, R16, R69, 0x1, P4 ;  /* 0x000000102b2b7211 */ /* 0x000fe400020f0c45 */
[----:B------:R-:W-:-:S05]  /*3f30*/  PRMT R69, R72, 0x7604, R41 ;  /* 0x0000760448457816 */ /* 0x000fca0000000029 */
[----:B------:R0:W-:Y:S02]  /*3f40*/  STG.E.U16 desc[UR10][R42.64], R69 ;  /* 0x000000452a007986 */ /* 0x0001e4000c10150a */
.L_x_4740:
[----:B------:R-:W-:Y:S05]  /*3f50*/  BSYNC B0 ;  /* 0x0000000000007941 */ /* 0x000fea0003800000 */
.L_x_4739:
[----:B------:R-:W-:Y:S04]  /*3f60*/  BSSY B0, `(.L_x_4741) ;  /* 0x000000b000007945 */ /* 0x000fe80003800000 */
[----:B------:R-:W-:Y:S05]  /*3f70*/  @P0 BRA `(.L_x_4742) ;  /* 0x0000000000240947 */ /* 0x000fea0003800000 */
[----:B0-----:R-:W-:Y:S01]  /*3f80*/  IADD3 R42, P0, R45, R36, RZ ;  /* 0x000000242d2a7210 */ /* 0x001fe20007f1e0ff */
[----:B------:R-:W-:-:S04]  /*3f90*/  IMAD R45, R29, 0x3, RZ ;  /* 0x000000031d2d7824 */ /* 0x000fc800078e02ff */
[----:B------:R-:W-:Y:S02]  /*3fa0*/  IMAD.X R43, RZ, RZ, R44, P0 ;  /* 0x000000ffff2b7224 */ /* 0x000fe400000e062c */
[----:B------:R-:W-:-:S04]  /*3fb0*/  IMAD.WIDE.U32 R42, R32, 0x3, R42 ;  /* 0x00000003202a7825 */ /* 0x000fc800078e002a */
[----:B------:R-:W-:Y:S01]  /*3fc0*/  IMAD.IADD R45, R45, 0x1, R43 ;  /* 0x000000012d2d7824 */ /* 0x000fe200078e022b */
[C---:B------:R-:W-:Y:S02]  /*3fd0*/  LEA R44, P0, R42.reuse, R17, 0x1 ;  /* 0x000000112a2c7211 */ /* 0x040fe400078008ff */
[----:B------:R-:W-:Y:S02]  /*3fe0*/  PRMT R43, R39, 0x7604, R68 ;  /* 0x00007604272b7816 */ /* 0x000fe40000000044 */
[----:B------:R-:W-:-:S05]  /*3ff0*/  LEA.HI.X R45, R42, R16, R45, 0x1, P0 ;  /* 0x000000102a2d7211 */ /* 0x000fca00000f0c2d */
[----:B------:R1:W-:Y:S04]  /*4000*/  STG.E.U16 desc[UR10][R44.64], R43 ;  /* 0x0000002b2c007986 */ /* 0x0003e8000c10150a */
.L_x_4742:
[----:B------:R-:W-:Y:S05]  /*4010*/  BSYNC B0 ;  /* 0x0000000000007941 */ /* 0x000fea0003800000 */
.L_x_4741:
[----:B------:R-:W-:Y:S01]  /*4020*/  BSSY B0, `(.L_x_4743) ;  /* 0x000001a000007945 */ /* 0x000fe20003800000 */
[----:B------:R-:W-:Y:S02]  /*4030*/  IMAD.X R39, RZ, RZ, R61, P2 ;  /* 0x000000ffff277224 */ /* 0x000fe400010e063d */
[----:B------:R-:W-:Y:S02]  /*4040*/  IMAD.X R41, RZ, RZ, R70, P3 ;  /* 0x000000ffff297224 */ /* 0x000fe400018e0646 */
[----:B------:R-:W-:Y:S02]  /*4050*/  @!P1 IMAD.MOV.U32 R72, RZ, RZ, RZ ;  /* 0x000000ffff489224 */ /* 0x000fe400078e00ff */
[----:B------:R-:W-:Y:S02]  /*4060*/  @!P1 IMAD.MOV.U32 R71, RZ, RZ, RZ ;  /* 0x000000ffff479224 */ /* 0x000fe400078e00ff */
[----:B------:R-:W-:Y:S01]  /*4070*/  @!P1 IMAD.MOV.U32 R61, RZ, RZ, RZ ;  /* 0x000000ffff3d9224 */ /* 0x000fe200078e00ff */
[----:B------:R-:W-:Y:S06]  /*4080*/  @!P1 BRA `(.L_x_4744) ;  /* 0x00000000004c9947 */ /* 0x000fec0003800000 */
[----:B------:R-:W-:Y:S02]  /*4090*/  LEA R61, P2, R32, R40, 0x2 ;  /* 0x00000028203d7211 */ /* 0x000fe400078410ff */
[----:B01----:R-:W-:Y:S02]  /*40a0*/  LOP3.LUT R43, R26, 0xfffffffc, RZ, 0xc0, !PT ;  /* 0xfffffffc1a2b7812 */ /* 0x003fe400078ec0ff */
[----:B------:R-:W-:Y:S01]  /*40b0*/  LEA.HI.X R42, R32, R41, R33, 0x2, P2 ;  /* 0x00000029202a7211 */ /* 0x000fe200010f1421 */
[----:B------:R-:W-:Y:S01]  /*40c0*/  IMAD.SHL.U32 R45, R61, 0x4, RZ ;  /* 0x000000043d2d7824 */ /* 0x000fe200078e00ff */
[----:B------:R-:W-:Y:S02]  /*40d0*/  IADD3 R68, P2, R38, R43, RZ ;  /* 0x0000002b26447210 */ /* 0x000fe40007f5e0ff */
[----:B------:R-:W-:Y:S02]  /*40e0*/  LEA R44, P0, R30, UR6, 0x6 ;  /* 0x000000061e2c7c11 */ /* 0x000fe4000f8030ff */
[----:B------:R-:W-:-:S02]  /*40f0*/  LOP3.LUT R43, R28, 0x3fffffff, RZ, 0xc0, !PT ;  /* 0x3fffffff1c2b7812 */ /* 0x000fc400078ec0ff */
[----:B------:R-:W-:Y:S02]  /*4100*/  SHF.L.U64.HI R61, R61, 0x2, R42 ;  /* 0x000000023d3d7819 */ /* 0x000fe4000001022a */
[-C--:B------:R-:W-:Y:S01]  /*4110*/  IADD3 R42, P4, P5, R45, R44.reuse, R26 ;  /* 0x0000002c2d2a7210 */ /* 0x080fe20007d9e01a */
[----:B------:R-:W-:Y:S01]  /*4120*/  IMAD.X R26, R39, 0x1, R43, P2 ;  /* 0x00000001271a7824 */ /* 0x000fe200010e062b */
[----:B------:R-:W-:Y:S02]  /*4130*/  IADD3 R44, P3, R45, R44, RZ ;  /* 0x0000002c2d2c7210 */ /* 0x000fe40007f7e0ff */
[----:B------:R-:W-:Y:S02]  /*4140*/  LEA.HI.X R74, R30, UR7, R27, 0x6, P0 ;  /* 0x000000071e4a7c11 */ /* 0x000fe400080f341b */
[C---:B------:R-:W-:Y:S02]  /*4150*/  LEA R72, P2, R68.reuse, R47, 0x2 ;  /* 0x0000002f44487211 */ /* 0x040fe400078410ff */
[C---:B------:R-:W-:Y:S01]  /*4160*/  IADD3.X R43, R61.reuse, R74, R28, P4, P5 ;  /* 0x0000004a3d2b7210 */ /* 0x040fe200027ea41c */
[----:B------:R-:W-:Y:S01]  /*4170*/  IMAD.X R45, R61, 0x1, R74, P3 ;  /* 0x000000013d2d7824 */ /* 0x000fe200018e064a */
[----:B------:R-:W-:-:S03]  /*4180*/  LEA.HI.X R73, R68, R31, R26, 0x2, P2 ;  /* 0x0000001f44497211 */ /* 0x000fc600010f141a */
[----:B------:R2:W5:Y:S04]  /*4190*/  LDG.E R61, desc[UR10][R42.64] ;  /* 0x0000000a2a3d7981 */ /* 0x000568000c1e1900 */
[----:B------:R2:W5:Y:S04]  /*41a0*/  LDG.E R72, desc[UR10][R72.64] ;  /* 0x0000000a48487981 */ /* 0x000568000c1e1900 */
[----:B------:R2:W5:Y:S02]  /*41b0*/  LDG.E R71, desc[UR10][R44.64] ;  /* 0x0000000a2c477981 */ /* 0x000564000c1e1900 */
.L_x_4744:
[----:B------:R-:W-:Y:S05]  /*41c0*/  BSYNC B0 ;  /* 0x0000000000007941 */ /* 0x000fea0003800000 */
.L_x_4743:
[----:B------:R-:W-:Y:S01]  /*41d0*/  BSSY B0, `(.L_x_4745) ;  /* 0x000001a000007945 */ /* 0x000fe20003800000 */
[----:B------:R-:W-:Y:S02]  /*41e0*/  @!P1 IMAD.MOV.U32 R28, RZ, RZ, RZ ;  /* 0x000000ffff1c9224 */ /* 0x000fe400078e00ff */
[----:B--2---:R-:W-:Y:S02]  /*41f0*/  @!P1 IMAD.MOV.U32 R73, RZ, RZ, RZ ;  /* 0x000000ffff499224 */ /* 0x004fe400078e00ff */
[----:B------:R-:W-:Y:S01]  /*4200*/  @!P1 IMAD.MOV.U32 R74, RZ, RZ, RZ ;  /* 0x000000ffff4a9224 */ /* 0x000fe200078e00ff */
[----:B------:R-:W-:Y:S06]  /*4210*/  @!P1 BRA `(.L_x_4746) ;  /* 0x0000000000549947 */ /* 0x000fec0003800000 */
[----:B-1----:R-:W-:Y:S02]  /*4220*/  IMAD R45, R53, 0x5, RZ ;  /* 0x00000005352d7824 */ /* 0x002fe400078e02ff */
[----:B0-----:R-:W-:-:S04]  /*4230*/  IMAD.WIDE.U32 R42, R54, 0x5, R38 ;  /* 0x00000005362a7825 */ /* 0x001fc800078e0026 */
[----:B------:R-:W-:Y:S01]  /*4240*/  IMAD.IADD R26, R45, 0x1, R43 ;  /* 0x000000012d1a7824 */ /* 0x000fe200078e022b */
[----:B------:R-:W-:Y:S01]  /*4250*/  LEA R44, P0, R42, R47, 0x2 ;  /* 0x0000002f2a2c7211 */ /* 0x000fe200078010ff */
[----:B------:R-:W-:-:S03]  /*4260*/  IMAD R69, R33, 0x5, RZ ;  /* 0x0000000521457824 */ /* 0x000fc600078e02ff */
[----:B------:R-:W-:Y:S01]  /*4270*/  LEA.HI.X R45, R42, R31, R26, 0x2, P0 ;  /* 0x0000001f2a2d7211 */ /* 0x000fe200000f141a */
[----:B------:R-:W-:-:S04]  /*4280*/  IMAD.WIDE.U32 R42, R32, 0x5, R40 ;  /* 0x00000005202a7825 */ /* 0x000fc800078e0028 */
[----:B------:R-:W-:Y:S01]  /*4290*/  IMAD.IADD R43, R69, 0x1, R43 ;  /* 0x00000001452b7824 */ /* 0x000fe200078e022b */
[----:B------:R2:W5:Y:S04]  /*42a0*/  LDG.E R28, desc[UR10][R44.64] ;  /* 0x0000000a2c1c7981 */ /* 0x000568000c1e1900 */
[C---:B------:R-:W-:Y:S01]  /*42b0*/  SHF.L.U64.HI R26, R42.reuse, 0x2, R43 ;  /* 0x000000022a1a7819 */ /* 0x040fe2000001022b */
[----:B------:R-:W-:Y:S01]  /*42c0*/  IMAD.SHL.U32 R43, R42, 0x4, RZ ;  /* 0x000000042a2b7824 */ /* 0x000fe200078e00ff */
[----:B------:R-:W-:-:S04]  /*42d0*/  LEA R42, P3, R30, UR6, 0x6 ;  /* 0x000000061e2a7c11 */ /* 0x000fc8000f8630ff */
[-C--:B------:R-:W-:Y:S02]  /*42e0*/  LEA R74, P4, R32, R42.reuse, 0x1 ;  /* 0x0000002a204a7211 */ /* 0x080fe400078808ff */
[C---:B------:R-:W-:Y:S02]  /*42f0*/  IADD3 R42, P0, R43.reuse, R42, RZ ;  /* 0x0000002a2b2a7210 */ /* 0x040fe40007f1e0ff */
[----:B------:R-:W-:Y:S02]  /*4300*/  IADD3 R74, P2, R43, R74, RZ ;  /* 0x0000004a2b4a7210 */ /* 0x000fe40007f5e0ff */
[----:B------:R-:W-:-:S04]  /*4310*/  LEA.HI.X R43, R30, UR7, R27, 0x6, P3 ;  /* 0x000000071e2b7c11 */ /* 0x000fc800098f341b */
[----:B------:R-:W-:Y:S01]  /*4320*/  LEA.HI.X R69, R32, R43, R33, 0x1, P4 ;  /* 0x0000002b20457211 */ /* 0x000fe200020f0c21 */
[----:B------:R-:W-:-:S04]  /*4330*/  IMAD.X R43, R26, 0x1, R43, P0 ;  /* 0x000000011a2b7824 */ /* 0x000fc800000e062b */
[----:B------:R-:W-:Y:S01]  /*4340*/  IMAD.X R75, R26, 0x1, R69, P2 ;  /* 0x000000011a4b7824 */ /* 0x000fe200010e0645 */
[----:B------:R2:W5:Y:S04]  /*4350*/  LDG.E R73, desc[UR10][R42.64] ;  /* 0x0000000a2a497981 */ /* 0x000568000c1e1900 */
[----:B------:R2:W5:Y:S02]  /*4360*/  LDG.E R74, desc[UR10][R74.64] ;  /* 0x0000000a4a4a7981 */ /* 0x000564000c1e1900 */
.L_x_4746:
[----:B------:R-:W-:Y:S05]  /*4370*/  BSYNC B0 ;  /* 0x0000000000007941 */ /* 0x000fea0003800000 */
.L_x_4745:
[----:B------:R-:W-:Y:S01]  /*4380*/  BSSY B0, `(.L_x_4747) ;  /* 0x000001e000007945 */ /* 0x000fe20003800000 */
[----:B-12---:R-:W-:Y:S02]  /*4390*/  @!P1 IMAD.MOV.U32 R44, RZ, RZ, RZ ;  /* 0x000000ffff2c9224 */ /* 0x006fe400078e00ff */
[----:B0-----:R-:W-:Y:S02]  /*43a0*/  @!P1 IMAD.MOV.U32 R42, RZ, RZ, RZ ;  /* 0x000000ffff2a9224 */ /* 0x001fe400078e00ff */
[----:B------:R-:W-:Y:S01]  /*43b0*/  @!P1 IMAD.MOV.U32 R68, RZ, RZ, RZ ;  /* 0x000000ffff449224 */ /* 0x000fe200078e00ff */
[----:B------:R-:W-:Y:S06]  /*43c0*/  @!P1 BRA `(.L_x_4748) ;  /* 0x0000000000649947 */ /* 0x000fec0003800000 */
[----:B------:R-:W-:Y:S02]  /*43d0*/  IMAD.MOV.U32 R42, RZ, RZ, R40 ;  /* 0x000000ffff2a7224 */ /* 0x000fe400078e0028 */
[----:B------:R-:W-:Y:S02]  /*43e0*/  IMAD.MOV.U32 R43, RZ, RZ, R41 ;  /* 0x000000ffff2b7224 */ /* 0x000fe400078e0029 */
[----:B------:R-:W-:Y:S02]  /*43f0*/  IMAD R45, R33, 0x6, RZ ;  /* 0x00000006212d7824 */ /* 0x000fe400078e02ff */
[----:B------:R-:W-:-:S04]  /*4400*/  IMAD.WIDE.U32 R42, R32, 0x6, R42 ;  /* 0x00000006202a7825 */ /* 0x000fc800078e002a */
[----:B------:R-:W-:Y:S02]  /*4410*/  IMAD.IADD R43, R45, 0x1, R43 ;  /* 0x000000012d2b7824 */ /* 0x000fe400078e022b */
[C---:B------:R-:W-:Y:S02]  /*4420*/  IMAD.SHL.U32 R26, R42.reuse, 0x4, RZ ;  /* 0x000000042a1a7824 */ /* 0x040fe400078e00ff */
[----:B------:R-:W-:Y:S01]  /*4430*/  IMAD.MOV.U32 R68, RZ, RZ, R38 ;  /* 0x000000ffff447224 */ /* 0x000fe200078e0026 */
[----:B------:R-:W-:Y:S01]  /*4440*/  SHF.L.U64.HI R44, R42, 0x2, R43 ;  /* 0x000000022a2c7819 */ /* 0x000fe2000001022b */
[----:B------:R-:W-:Y:S01]  /*4450*/  IMAD.MOV.U32 R69, RZ, RZ, R39 ;  /* 0x000000ffff457224 */ /* 0x000fe200078e0027 */
[----:B------:R-:W-:Y:S01]  /*4460*/  LEA R43, P0, R30, UR6, 0x6 ;  /* 0x000000061e2b7c11 */ /* 0x000fe2000f8030ff */
[----:B------:R-:W-:-:S03]  /*4470*/  IMAD.WIDE.U32 R68, R54, 0x6, R68 ;  /* 0x0000000636447825 */ /* 0x000fc600078e0044 */
[-C--:B------:R-:W-:Y:S02]  /*4480*/  LEA R45, P3, R32, R43.reuse, 0x1 ;  /* 0x0000002b202d7211 */ /* 0x080fe400078608ff */
[----:B------:R-:W-:Y:S02]  /*4490*/  LEA.HI.X R27, R30, UR7, R27, 0x6, P0 ;  /* 0x000000071e1b7c11 */ /* 0x000fe400080f341b */
[C---:B------:R-:W-:Y:S02]  /*44a0*/  IADD3 R42, P0, R26.reuse, R43, RZ ;  /* 0x0000002b1a2a7210 */ /* 0x040fe40007f1e0ff */
[----:B------:R-:W-:Y:S02]  /*44b0*/  IADD3 R26, P2, R26, R45, RZ ;  /* 0x0000002d1a1a7210 */ /* 0x000fe40007f5e0ff */
[----:B------:R-:W-:Y:S01]  /*44c0*/  LEA.HI.X R45, R32, R27, R33, 0x1, P3 ;  /* 0x0000001b202d7211 */ /* 0x000fe200018f0c21 */
[----:B------:R-:W-:-:S04]  /*44d0*/  IMAD.X R43, R44, 0x1, R27, P0 ;  /* 0x000000012c2b7824 */ /* 0x000fc800000e061b */
[----:B------:R-:W-:Y:S01]  /*44e0*/  IMAD.X R27, R44, 0x1, R45, P2 ;  /* 0x000000012c1b7824 */ /* 0x000fe200010e062d */
[----:B------:R-:W-:Y:S01]  /*44f0*/  LEA R44, P0, R68, R47, 0x2 ;  /* 0x0000002f442c7211 */ /* 0x000fe200078010ff */
[----:B------:R-:W-:Y:S01]  /*4500*/  IMAD R45, R53, 0x6, RZ ;  /* 0x00000006352d7824 */ /* 0x000fe200078e02ff */
[----:B------:R0:W5:Y:S03]  /*4510*/  LDG.E R42, desc[UR10][R42.64] ;  /* 0x0000000a2a2a7981 */ /* 0x000166000c1e1900 */
[----:B------:R-:W-:-:S05]  /*4520*/  IMAD.IADD R30, R45, 0x1, R69 ;  /* 0x000000012d1e7824 */ /* 0x000fca00078e0245 */
[----:B------:R-:W-:Y:S02]  /*4530*/  LEA.HI.X R45, R68, R31, R30, 0x2, P0 ;  /* 0x0000001f442d7211 */ /* 0x000fe400000f141e */
[----:B------:R0:W5:Y:S04]  /*4540*/  LDG.E R68, desc[UR10][R26.64] ;  /* 0x0000000a1a447981 */ /* 0x000168000c1e1900 */
[----:B------:R0:W5:Y:S02]  /*4550*/  LDG.E R44, desc[UR10][R44.64] ;  /* 0x0000000a2c2c7981 */ /* 0x000164000c1e1900 */
.L_x_4748:
[----:B------:R-:W-:Y:S05]  /*4560*/  BSYNC B0 ;  /* 0x0000000000007941 */ /* 0x000fea0003800000 */
.L_x_4747:
[----:B------:R-:W-:Y:S01]  /*4570*/  BSSY B0, `(.L_x_4749) ;  /* 0x000001e000007945 */ /* 0x000fe20003800000 */
[----:B0-----:R-:W-:Y:S02]  /*4580*/  @!P1 IMAD.MOV.U32 R43, RZ, RZ, RZ ;  /* 0x000000ffff2b9224 */ /* 0x001fe400078e00ff */
[----:B------:R-:W-:Y:S02]  /*4590*/  @!P1 IMAD.MOV.U32 R45, RZ, RZ, RZ ;  /* 0x000000ffff2d9224 */ /* 0x000fe400078e00ff */
[----:B------:R-:W-:Y:S01]  /*45a0*/  @!P1 IMAD.MOV.U32 R30, RZ, RZ, RZ ;  /* 0x000000ffff1e9224 */ /* 0x000fe200078e00ff */
[----:B------:R-:W-:Y:S06]  /*45b0*/  @!P1 BRA `(.L_x_4750) ;  /* 0x0000000000649947 */ /* 0x000fec0003800000 */
[----:B------:R-:W-:Y:S01]  /*45c0*/  IADD3 R48, P0, R48, R49, RZ ;  /* 0x0000003130307210 */ /* 0x000fe20007f1e0ff */
[----:B------:R-:W-:Y:S02]  /*45d0*/  IMAD R45, R33, 0x7, RZ ;  /* 0x00000007212d7824 */ /* 0x000fe400078e02ff */
[----:B------:R-:W-:-:S04]  /*45e0*/  IMAD.WIDE.U32 R40, R32, 0x7, R40 ;  /* 0x0000000720287825 */ /* 0x000fc800078e0028 */
[----:B------:R-:W-:Y:S01]  /*45f0*/  IMAD.X R51, R51, 0x1, R46, P0 ;  /* 0x0000000133337824 */ /* 0x000fe200000e062e */
[C---:B------:R-:W-:Y:S01]  /*4600*/  LEA R43, P0, R48.reuse, UR6, 0x6 ;  /* 0x00000006302b7c11 */ /* 0x040fe2000f8030ff */
[----:B------:R-:W-:Y:S02]  /*4610*/  IMAD.IADD R41, R41, 0x1, R45 ;  /* 0x0000000129297824 */ /* 0x000fe400078e022d */
[----:B------:R-:W-:Y:S02]  /*4620*/  IMAD.MOV.U32 R26, RZ, RZ, R38 ;  /* 0x000000ffff1a7224 */ /* 0x000fe400078e0026 */
[----:B------:R-:W-:Y:S01]  /*4630*/  IMAD.MOV.U32 R27, RZ, RZ, R39 ;  /* 0x000000ffff1b7224 */ /* 0x000fe200078e0027 */
[----:B------:R-:W-:Y:S01]  /*4640*/  LEA.HI.X R39, R48, UR7, R51, 0x6, P0 ;  /* 0x0000000730277c11 */ /* 0x000fe200080f3433 */
[C---:B------:R-:W-:Y:S01]  /*4650*/  IMAD.SHL.U32 R30, R40.reuse, 0x4, RZ ;  /* 0x00000004281e7824 */ /* 0x040fe200078e00ff */
[----:B------:R-:W-:Y:S01]  /*4660*/  SHF.L.U64.HI R46, R40, 0x2, R41 ;  /* 0x00000002282e7819 */ /* 0x000fe20000010229 */
[----:B------:R-:W-:Y:S01]  /*4670*/  IMAD.WIDE.U32 R26, R54, 0x7, R26 ;  /* 0x00000007361a7825 */ /* 0x000fe200078e001a */
[----:B------:R-:W-:-:S02]  /*4680*/  LEA R41, P0, R32, R43, 0x1 ;  /* 0x0000002b20297211 */ /* 0x000fc400078008ff */
[----:B------:R-:W-:Y:S01]  /*4690*/  IADD3 R38, P2, R30, R43, RZ ;  /* 0x0000002b1e267210 */ /* 0x000fe20007f5e0ff */
[----:B------:R-:W-:Y:S01]  /*46a0*/  IMAD R45, R53, 0x7, RZ ;  /* 0x00000007352d7824 */ /* 0x000fe200078e02ff */
[----:B------:R-:W-:Y:S02]  /*46b0*/  LEA R40, P1, R26, R47, 0x2 ;  /* 0x0000002f1a287211 */ /* 0x000fe400078210ff */
[----:B------:R-:W-:Y:S01]  /*46c0*/  IADD3 R30, P3, R30, R41, RZ ;  /* 0x000000291e1e7210 */ /* 0x000fe20007f7e0ff */
[----:B------:R-:W-:Y:S01]  /*46d0*/  IMAD.IADD R27, R45, 0x1, R27 ;  /* 0x000000012d1b7824 */ /* 0x000fe200078e021b */
[----:B------:R-:W-:Y:S01]  /*46e0*/  LEA.HI.X R43, R32, R39, R33, 0x1, P0 ;  /* 0x00000027202b7211 */ /* 0x000fe200000f0c21 */
[----:B------:R-:W-:-:S03]  /*46f0*/  IMAD.X R39, R46, 0x1, R39, P2 ;  /* 0x000000012e277824 */ /* 0x000fc600010e0627 */
[----:B------:R-:W-:Y:S01]  /*4700*/  LEA.HI.X R41, R26, R31, R27, 0x2, P1 ;  /* 0x0000001f1a297211 */ /* 0x000fe200008f141b */
[----:B------:R-:W-:Y:S01]  /*4710*/  IMAD.X R31, R46, 0x1, R43, P3 ;  /* 0x000000012e1f7824 */ /* 0x000fe200018e062b */
[----:B------:R0:W5:Y:S04]  /*4720*/  LDG.E R45, desc[UR10][R38.64] ;  /* 0x0000000a262d7981 */ /* 0x000168000c1e1900 */
[----:B------:R0:W5:Y:S04]  /*4730*/  LDG.E R43, desc[UR10][R40.64] ;  /* 0x0000000a282b7981 */ /* 0x000168000c1e1900 */
[----:B------:R0:W5:Y:S02]  /*4740*/  LDG.E R30, desc[UR10][R30.64] ;  /* 0x0000000a1e1e7981 */ /* 0x000164000c1e1900 */
.L_x_4750:
[----:B------:R-:W-:Y:S05]  /*4750*/  BSYNC B0 ;  /* 0x0000000000007941 */ /* 0x000fea0003800000 */
.L_x_4749:
[----:B------:R-:W-:Y:S01]  /*4760*/  IADD3 R26, P0, R32, 0x3f, RZ ;  /* 0x0000003f201a7810 */ /* 0x000fe20007f1e0ff */
[----:B0-----:R-:W-:Y:S01]  /*4770*/  VIADD R41, R67, 0x2 ;  /* 0x0000000243297836 */ /* 0x001fe20000000000 */
[C-C-:B------:R-:W-:Y:S01]  /*4780*/  IADD3 R38, R58.reuse, 0x1e, -R0.reuse ;  /* 0x0000001e3a267810 */ /* 0x140fe20007ffe800 */
[--C-:B-----5:R-:W-:Y:S01]  /*4790*/  HADD2.F32 R48, -RZ, R15.reuse.H0_H0 ;  /* 0x2000000fff307230 */ /* 0x120fe20000004100 */
[----:B------:R-:W-:Y:S01]  /*47a0*/  IADD3 R0, R58, 0x1d, -R0 ;  /* 0x0000001d3a007810 */ /* 0x000fe20007ffe800 */
[----:B------:R-:W-:Y:S01]  /*47b0*/  IMAD.X R27, RZ, RZ, R33, P0 ;  /* 0x000000ffff1b7224 */ /* 0x000fe200000e0621 */
[----:B------:R-:W-:Y:S01]  /*47c0*/  ISETP.GE.U32.AND P0, PT, R41, R52, PT ;  /* 0x000000342900720c */ /* 0x000fe20003f06070 */
[----:B------:R-:W-:Y:S01]  /*47d0*/  HADD2.F32 R15, -RZ, R15.H1_H1 ;  /* 0x3000000fff0f7230 */ /* 0x000fe20000004100 */
[----:B------:R-:W-:Y:S01]  /*47e0*/  LOP3.LUT R38, R38, 0x1f, RZ, 0xc0, !PT ;  /* 0x0000001f26267812 */ /* 0x000fe200078ec0ff */
[----:B------:R-:W-:Y:S01]  /*47f0*/  HADD2.F32 R49, -RZ, R8.H1_H1 ;  /* 0x30000008ff317230 */ /* 0x000fe20000004100 */
[--C-:B------:R-:W-:Y:S01]  /*4800*/  SHF.R.U32.HI R31, RZ, 0x6, R27.reuse ;  /* 0x00000006ff1f7819 */ /* 0x100fe2000001161b */
[----:B------:R-:W-:Y:S01]  /*4810*/  BSSY B0, `(.L_x_4751) ;  /* 0x00000b1000007945 */ /* 0x000fe20003800000 */
[----:B------:R-:W-:-:S02]  /*4820*/  SHF.R.U64 R39, R26, 0x6, R27 ;  /* 0x000000061a277819 */ /* 0x000fc4000000121b */
[----:B------:R-:W-:Y:S01]  /*4830*/  ISETP.GE.U32.OR P0, PT, R38, R50, P0 ;  /* 0x000000322600720c */ /* 0x000fe20000706470 */
[-C--:B------:R-:W-:Y:S01]  /*4840*/  IMAD R31, R31, R34.reuse, RZ ;  /* 0x000000221f1f7224 */ /* 0x080fe200078e02ff */
[----:B------:R-:W-:Y:S01]  /*4850*/  LOP3.LUT R57, R57, 0xffff, RZ, 0xc0, !PT ;  /* 0x0000ffff39397812 */ /* 0x000fe200078ec0ff */
[----:B------:R-:W-:-:S04]  /*4860*/  IMAD.WIDE.U32 R26, R39, R34, RZ ;  /* 0x00000022271a7225 */ /* 0x000fc800078e00ff */
[----:B------:R-:W-:Y:S01]  /*4870*/  IMAD R31, R35, R39, R31 ;  /* 0x00000027231f7224 */ /* 0x000fe200078e021f */
[----:B------:R-:W-:Y:S01]  /*4880*/  LEA R54, P2, R26, R54, 0x5 ;  /* 0x000000361a367211 */ /* 0x000fe200078428ff */
[----:B------:R-:W-:Y:S02]  /*4890*/  VIADD R39, R67, 0x3 ;  /* 0x0000000343277836 */ /* 0x000fe40000000000 */
[----:B------:R-:W-:Y:S02]  /*48a0*/  IMAD.IADD R27, R27, 0x1, R31 ;  /* 0x000000011b1b7824 */ /* 0x000fe400078e021f */
[----:B------:R-:W-:Y:S01]  /*48b0*/  IMAD.SHL.U32 R31, R32, 0x4, RZ ;  /* 0x00000004201f7824 */ /* 0x000fe200078e00ff */
[----:B------:R-:W-:Y:S01]  /*48c0*/  ISETP.GE.U32.AND P1, PT, R39, R52, PT ;  /* 0x000000342700720c */ /* 0x000fe20003f26070 */
[----:B------:R-:W-:Y:S01]  /*48d0*/  @!P0 IMAD R41, R20, R33, R37 ;  /* 0x0000002114298224 */ /* 0x000fe200078e0225 */
[----:B------:R-:W-:Y:S01]  /*48e0*/  LEA.HI.X R53, R26, R53, R27, 0x5, P2 ;  /* 0x000000351a357211 */ /* 0x000fe200010f2c1b */
[----:B------:R-:W-:Y:S01]  /*48f0*/  @!P0 IMAD R27, R20, R33, R37 ;  /* 0x00000021141b8224 */ /* 0x000fe200078e0225 */
[----:B------:R-:W-:-:S02]  /*4900*/  @!P0 IADD3 R37, P3, P4, R38, R36, R31 ;  /* 0x0000002426258210 */ /* 0x000fc40007c7e01f */
[----:B------:R-:W-:Y:S01]  /*4910*/  @!P0 IADD3 R36, P5, P6, R38, R36, R31 ;  /* 0x0000002426248210 */ /* 0x000fe20007ebe01f */
[--C-:B------:R-:W-:Y:S01]  /*4920*/  HADD2.F32 R31, -RZ, R14.reuse.H0_H0 ;  /* 0x2000000eff1f7230 */ /* 0x100fe20000004100 */
[----:B------:R-:W-:Y:S01]  /*4930*/  FMNMX R39, |R3|, R60, !PT ;  /* 0x0000003c03277209 */ /* 0x000fe20007800200 */
[----:B------:R-:W-:Y:S01]  /*4940*/  HADD2.F32 R14, -RZ, R14.H1_H1 ;  /* 0x3000000eff0e7230 */ /* 0x000fe20000004100 */
[----:B------:R-:W-:Y:S01]  /*4950*/  LOP3.LUT R26, R0, 0x1f, RZ, 0xc0, !PT ;  /* 0x0000001f001a7812 */ /* 0x000fe200078ec0ff */
[----:B------:R-:W-:Y:S02]  /*4960*/  HADD2.F32 R60, -RZ, R11.H1_H1 ;  /* 0x3000000bff3c7230 */ /* 0x000fe40000004100 */
[C---:B------:R-:W-:Y:S01]  /*4970*/  FADD R3, R31.reuse, R31 ;  /* 0x0000001f1f037221 */ /* 0x040fe20000000000 */
[----:B------:R-:W-:Y:S01]  /*4980*/  SHF.L.U64.HI R0, R32, 0x2, R33 ;  /* 0x0000000220007819 */ /* 0x000fe20000010221 */
[----:B------:R-:W-:Y:S01]  /*4990*/  FMUL R20, R31, R31 ;  /* 0x0000001f1f147220 */ /* 0x000fe20000400000 */
[----:B------:R-:W-:-:S02]  /*49a0*/  FMNMX R39, |R2|, R39, !PT ;  /* 0x0000002702277209 */ /* 0x000fc40007800200 */
[----:B------:R-:W-:Y:S02]  /*49b0*/  FMNMX R3, RZ, R3, !PT ;  /* 0x00000003ff037209 */ /* 0x000fe40007800000 */
[--C-:B------:R-:W-:Y:S02]  /*49c0*/  @!P0 IADD3.X R41, RZ, R41, R0.reuse, P3, P4 ;  /* 0x00000029ff298210 */ /* 0x100fe40001fe8400 */
[----:B------:R-:W-:Y:S01]  /*49d0*/  @!P0 IADD3.X R27, RZ, R27, R0, P5, P6 ;  /* 0x0000001bff1b8210 */ /* 0x000fe20002fec400 */
[----:B------:R-:W-:Y:S01]  /*49e0*/  IMAD.SHL.U32 R0, R57, 0x1000000, RZ ;  /* 0x0100000039007824 */ /* 0x000fe200078e00ff */
[----:B------:R-:W-:Y:S01]  /*49f0*/  FSETP.GT.AND P3, PT, R31, RZ, PT ;  /* 0x000000ff1f00720b */ /* 0x000fe20003f64000 */
[----:B------:R-:W-:Y:S01]  /*4a00*/  FMUL R2, R3, R48 ;  /* 0x0000003003027220 */ /* 0x000fe20000400000 */
[----:B------:R-:W-:Y:S01]  /*4a10*/  HADD2.F32 R3, -RZ, R12.H0_H0 ;  /* 0x2000000cff037230 */ /* 0x000fe20000004100 */
[----:B------:R-:W-:Y:S02]  /*4a20*/  ISETP.GE.U32.AND P2, PT, R67, R50, PT ;  /* 0x000000324300720c */ /* 0x000fe40003f46070 */
[----:B------:R-:W-:-:S02]  /*4a30*/  FSEL R31, R20, RZ, P3 ;  /* 0x000000ff141f7208 */ /* 0x000fc40001800000 */
[----:B------:R-:W-:Y:S01]  /*4a40*/  LOP3.LUT R59, R59, R0, RZ, 0xfc, !PT ;  /* 0x000000003b3b7212 */ /* 0x000fe200078efcff */
[C---:B------:R-:W-:Y:S01]  /*4a50*/  FADD R0, R14.reuse, R14 ;  /* 0x0000000e0e007221 */ /* 0x040fe20000000000 */
[C---:B------:R-:W-:Y:S01]  /*4a60*/  FADD R20, R3.reuse, R3 ;  /* 0x0000000303147221 */ /* 0x040fe20000000000 */
[----:B------:R-:W-:Y:S01]  /*4a70*/  FSETP.GT.AND P3, PT, R14, RZ, PT ;  /* 0x000000ff0e00720b */ /* 0x000fe20003f64000 */
[----:B------:R-:W-:Y:S01]  /*4a80*/  FMUL R48, R48, R31 ;  /* 0x0000001f30307220 */ /* 0x000fe20000400000 */
[----:B------:R-:W-:Y:S01]  /*4a90*/  FMUL R14, R14, R14 ;  /* 0x0000000e0e0e7220 */ /* 0x000fe20000400000 */
[C---:B------:R-:W-:Y:S01]  /*4aa0*/  FMUL R31, R3.reuse, R3 ;  /* 0x00000003031f7220 */ /* 0x040fe20000400000 */
[----:B------:R-:W-:Y:S02]  /*4ab0*/  FMNMX R0, RZ, R0, !PT ;  /* 0x00000000ff007209 */ /* 0x000fe40007800000 */
[----:B------:R-:W-:Y:S01]  /*4ac0*/  FSETP.GT.AND P4, PT, R3, RZ, PT ;  /* 0x000000ff0300720b */ /* 0x000fe20003f84000 */
[--C-:B------:R-:W-:Y:S01]  /*4ad0*/  HADD2.F32 R3, -RZ, R13.reuse.H0_H0 ;  /* 0x2000000dff037230 */ /* 0x100fe20000004100 */
[----:B------:R-:W-:Y:S01]  /*4ae0*/  FMNMX R20, RZ, R20, !PT ;  /* 0x00000014ff147209 */ /* 0x000fe20007800000 */
[----:B------:R-:W-:Y:S01]  /*4af0*/  FMUL R46, R0, R15 ;  /* 0x0000000f002e7220 */ /* 0x000fe20000400000 */
[----:B------:R-:W-:Y:S01]  /*4b00*/  ISETP.GE.U32.OR P1, PT, R26, R50, P1 ;  /* 0x000000321a00720c */ /* 0x000fe20000f26470 */
[----:B------:R-:W-:Y:S01]  /*4b10*/  HADD2.F32 R0, -RZ, R12.H1_H1 ;  /* 0x3000000cff007230 */ /* 0x000fe20000004100 */
[----:B------:R-:W-:Y:S01]  /*4b20*/  FSEL R14, R14, RZ, P3 ;  /* 0x000000ff0e0e7208 */ /* 0x000fe20001800000 */
[----:B------:R-:W-:Y:S01]  /*4b30*/  FMUL R12, R20, R3 ;  /* 0x00000003140c7220 */ /* 0x000fe20000400000 */
[----:B------:R-:W-:Y:S01]  /*4b40*/  FSEL R50, R31, RZ, P4 ;  /* 0x000000ff1f327208 */ /* 0x000fe20002000000 */
[----:B------:R-:W-:Y:S01]  /*4b50*/  HADD2.F32 R20, -RZ, R8.H0_H0 ;  /* 0x20000008ff147230 */ /* 0x000fe20000004100 */
[----:B------:R-:W-:Y:S01]  /*4b60*/  FSETP.GT.AND P3, PT, R0, RZ, PT ;  /* 0x000000ff0000720b */ /* 0x000fe20003f64000 */
[----:B------:R-:W-:Y:S01]  /*4b70*/  FMUL R40, R15, R14 ;  /* 0x0000000e0f287220 */ /* 0x000fe20000400000 */
[----:B------:R-:W-:-:S02]  /*4b80*/  HADD2.F32 R14, -RZ, R13.H1_H1 ;  /* 0x3000000dff0e7230 */ /* 0x000fc40000004100 */
[----:B------:R-:W-:Y:S01]  /*4b90*/  FMUL R15, R3, R50 ;  /* 0x00000032030f7220 */ /* 0x000fe20000400000 */
[C---:B------:R-:W-:Y:S01]  /*4ba0*/  FADD R3, R0.reuse, R0 ;  /* 0x0000000000037221 */ /* 0x040fe20000000000 */
[----:B------:R-:W-:Y:S01]  /*4bb0*/  FMUL R0, R0, R0 ;  /* 0x0000000000007220 */ /* 0x000fe20000400000 */
[C---:B------:R-:W-:Y:S01]  /*4bc0*/  FADD R13, R20.reuse, R20 ;  /* 0x00000014140d7221 */ /* 0x040fe20000000000 */
[C---:B------:R-:W-:Y:S01]  /*4bd0*/  FSETP.GT.AND P4, PT, R20.reuse, RZ, PT ;  /* 0x000000ff1400720b */ /* 0x040fe20003f84000 */
[----:B------:R-:W-:Y:S01]  /*4be0*/  FMUL R20, R20, R20 ;  /* 0x0000001414147220 */ /* 0x000fe20000400000 */
[----:B------:R-:W-:Y:S01]  /*4bf0*/  HADD2.F32 R31, -RZ, R10.H0_H0 ;  /* 0x2000000aff1f7230 */ /* 0x000fe20000004100 */
[----:B------:R-:W-:Y:S01]  /*4c00*/  FSEL R47, R0, RZ, P3 ;  /* 0x000000ff002f7208 */ /* 0x000fe20001800000 */
[--C-:B------:R-:W-:Y:S01]  /*4c10*/  HADD2.F32 R50, -RZ, R5.reuse.H1_H1 ;  /* 0x30000005ff327230 */ /* 0x100fe20000004100 */
[----:B------:R-:W-:Y:S02]  /*4c20*/  FMNMX R0, RZ, R13, !PT ;  /* 0x0000000dff007209 */ /* 0x000fe40007800000 */
[----:B------:R-:W-:Y:S01]  /*4c30*/  FMNMX R3, RZ, R3, !PT ;  /* 0x00000003ff037209 */ /* 0x000fe20007800000 */
[----:B------:R-:W-:Y:S01]  /*4c40*/  FMUL R47, R14, R47 ;  /* 0x0000002f0e2f7220 */ /* 0x000fe20000400000 */
[----:B------:R-:W-:Y:S01]  /*4c50*/  FSEL R20, R20, RZ, P4 ;  /* 0x000000ff14147208 */ /* 0x000fe20002000000 */
[----:B------:R-:W-:Y:S01]  /*4c60*/  FMUL R8, R0, R31 ;  /* 0x0000001f00087220 */ /* 0x000fe20000400000 */
[----:B------:R-:W-:Y:S01]  /*4c70*/  FSETP.GT.AND P3, PT, R49, RZ, PT ;  /* 0x000000ff3100720b */ /* 0x000fe20003f64000 */
[----:B------:R-:W-:Y:S01]  /*4c80*/  FMUL R13, R3, R14 ;  /* 0x0000000e030d7220 */ /* 0x000fe20000400000 */
[C---:B------:R-:W-:Y:S01]  /*4c90*/  FADD R0, R49.reuse, R49 ;  /* 0x0000003131007221 */ /* 0x040fe20000000000 */
[----:B------:R-:W-:Y:S01]  /*4ca0*/  FMUL R49, R49, R49 ;  /* 0x0000003131317220 */ /* 0x000fe20000400000 */
[----:B------:R-:W-:-:S02]  /*4cb0*/  HADD2.F32 R3, -RZ, R5.H0_H0 ;  /* 0x20000005ff037230 */ /* 0x000fc40000004100 */
[----:B------:R-:W-:Y:S01]  /*4cc0*/  FMUL R14, R31, R20 ;  /* 0x000000141f0e7220 */ /* 0x000fe20000400000 */
        /* <DEDUP_REMOVED lines=8> */
[--C-:B------:R-:W-:Y:S01]  /*4d50*/  HADD2.F32 R0, -RZ, R6.reuse.H0_H0 ;  /* 0x20000006ff007230 */ /* 0x100fe20000004100 */
[----:B------:R-:W-:Y:S01]  /*4d60*/  FMNMX R5, RZ, R5, !PT ;  /* 0x00000005ff057209 */ /* 0x000fe20007800000 */
[C---:B------:R-:W-:Y:S01]  /*4d70*/  FADD R20, R50.reuse, R50 ;  /* 0x0000003232147221 */ /* 0x040fe20000000000 */
[----:B------:R-:W-:Y:S01]  /*4d80*/  FSEL R3, R3, RZ, P3 ;  /* 0x000000ff03037208 */ /* 0x000fe20001800000 */
[C---:B------:R-:W-:Y:S01]  /*4d90*/  FMUL R49, R50.reuse, R50 ;  /* 0x0000003232317220 */ /* 0x040fe20000400000 */
[----:B------:R-:W-:Y:S01]  /*4da0*/  FSETP.GT.AND P3, PT, R50, RZ, PT ;  /* 0x000000ff3200720b */ /* 0x000fe20003f64000 */
[----:B------:R-:W-:Y:S01]  /*4db0*/  FMUL R50, R5, R0 ;  /* 0x0000000005327220 */ /* 0x000fe20000400000 */
[----:B------:R-:W-:Y:S01]  /*4dc0*/  HADD2.F32 R5, -RZ, R6.H1_H1 ;  /* 0x30000006ff057230 */ /* 0x000fe20000004100 */
[----:B------:R-:W-:Y:S01]  /*4dd0*/  FMNMX R20, RZ, R20, !PT ;  /* 0x00000014ff147209 */ /* 0x000fe20007800000 */
[----:B------:R-:W-:Y:S01]  /*4de0*/  FMUL R0, R0, R3 ;  /* 0x0000000300007220 */ /* 0x000fe20000400000 */
[----:B------:R-:W-:Y:S01]  /*4df0*/  FSEL R6, R49, RZ, P3 ;  /* 0x000000ff31067208 */ /* 0x000fe20001800000 */
[----:B------:R-:W-:-:S02]  /*4e00*/  HADD2.F32 R3, -RZ, R9.H0_H0 ;  /* 0x20000009ff037230 */ /* 0x000fc40000004100 */
[----:B------:R-:W-:Y:S02]  /*4e10*/  HADD2.F32 R9, -RZ, R9.H1_H1 ;  /* 0x30000009ff097230 */ /* 0x000fe40000004100 */
[----:B------:R-:W-:Y:S01]  /*4e20*/  FMUL R49, R20, R5 ;  /* 0x0000000514317220 */ /* 0x000fe20000400000 */
[----:B------:R-:W-:Y:S01]  /*4e30*/  FMUL R20, R5, R6 ;  /* 0x0000000605147220 */ /* 0x000fe20000400000 */
[----:B------:R-:W-:Y:S01]  /*4e40*/  FMUL R6, R2, R3 ;  /* 0x0000000302067220 */ /* 0x000fe20000400000 */
[----:B------:R-:W-:Y:S01]  /*4e50*/  HADD2.F32 R5, -RZ, R11.H0_H0 ;  /* 0x2000000bff057230 */ /* 0x000fe20000004100 */
[----:B------:R-:W-:Y:S01]  /*4e60*/  @!P0 LEA R2, P3, R37, R19, 0x1 ;  /* 0x0000001325028211 */ /* 0x000fe200078608ff */
[----:B------:R-:W-:Y:S01]  /*4e70*/  FMUL R46, R46, R9 ;  /* 0x000000092e2e7220 */ /* 0x000fe20000400000 */
[----:B------:R-:W-:Y:S02]  /*4e80*/  HADD2.F32 R11, -RZ, R7.H0_H0 ;  /* 0x20000007ff0b7230 */ /* 0x000fe40000004100 */
[----:B------:R-:W-:Y:S01]  /*4e90*/  FMUL R9, R13, R60 ;  /* 0x0000003c0d097220 */ /* 0x000fe20000400000 */
[----:B------:R-:W-:Y:S01]  /*4ea0*/  @!P0 LEA.HI.X R3, R37, R18, R41, 0x1, P3 ;  /* 0x0000001225038211 */ /* 0x000fe200018f0c29 */
[----:B------:R-:W-:Y:S01]  /*4eb0*/  FMUL R5, R12, R5 ;  /* 0x000000050c057220 */ /* 0x000fe20000400000 */
[----:B------:R-:W-:Y:S01]  /*4ec0*/  FMUL R12, R6, UR12 ;  /* 0x0000000c060c7c20 */ /* 0x000fe20008400000 */
[----:B------:R-:W-:Y:S01]  /*4ed0*/  FMUL R37, R46, UR12 ;  /* 0x0000000c2e257c20 */ /* 0x000fe20008400000 */
[----:B------:R-:W-:-:S02]  /*4ee0*/  HADD2.F32 R13, -RZ, R4.H0_H0 ;  /* 0x20000004ff0d7230 */ /* 0x000fc40000004100 */
[----:B------:R-:W-:Y:S01]  /*4ef0*/  FMUL R8, R8, R11 ;  /* 0x0000000b08087220 */ /* 0x000fe20000400000 */
[----:B------:R-:W-:Y:S01]  /*4f00*/  HADD2.F32 R4, -RZ, R4.H1_H1 ;  /* 0x30000004ff047230 */ /* 0x000fe20000004100 */
[----:B------:R-:W-:Y:S01]  /*4f10*/  F2FP.SATFINITE.E4M3.F32.PACK_AB_MERGE_C R12, RZ, R12, RZ ;  /* 0x0000000cff0c723e */ /* 0x000fe200048070ff */
[----:B------:R-:W-:Y:S01]  /*4f20*/  HADD2.F32 R11, -RZ, R7.H1_H1 ;  /* 0x30000007ff0b7230 */ /* 0x000fe20000004100 */
[----:B------:R-:W-:Y:S01]  /*4f30*/  F2FP.SATFINITE.E4M3.F32.PACK_AB_MERGE_C R7, RZ, R37, RZ ;  /* 0x00000025ff07723e */ /* 0x000fe200048070ff */
[----:B------:R-:W-:Y:S01]  /*4f40*/  FMUL R37, R47, UR12 ;  /* 0x0000000c2f257c20 */ /* 0x000fe20008400000 */
[----:B------:R-:W-:Y:S01]  /*4f50*/  FMNMX R39, R39, |R6|, !PT ;  /* 0x4000000627277209 */ /* 0x000fe20007800000 */
[----:B------:R-:W-:Y:S01]  /*4f60*/  FMUL R6, R40, UR12 ;  /* 0x0000000c28067c20 */ /* 0x000fe20008400000 */
[----:B------:R-:W-:Y:S01]  /*4f70*/  FMUL R49, R49, R4 ;  /* 0x0000000431317220 */ /* 0x000fe20000400000 */
[----:B------:R-:W-:Y:S01]  /*4f80*/  @!P0 PRMT R41, R7, 0x7604, R12 ;  /* 0x0000760407298816 */ /* 0x000fe2000000000c */
[----:B------:R-:W-:Y:S01]  /*4f90*/  FMUL R4, R48, UR12 ;  /* 0x0000000c30047c20 */ /* 0x000fe20008400000 */
[----:B------:R-:W-:Y:S01]  /*4fa0*/  FMUL R50, R50, R13 ;  /* 0x0000000d32327220 */ /* 0x000fe20000400000 */
[----:B------:R-:W-:Y:S01]  /*4fb0*/  FMNMX R46, |R46|, R39, !PT ;  /* 0x000000272e2e7209 */ /* 0x000fe20007800200 */
[----:B------:R-:W-:Y:S01]  /*4fc0*/  FMUL R13, R15, UR12 ;  /* 0x0000000c0f0d7c20 */ /* 0x000fe20008400000 */
[----:B------:R-:W-:Y:S01]  /*4fd0*/  F2FP.SATFINITE.E4M3.F32.PACK_AB_MERGE_C R39, RZ, R6, RZ ;  /* 0x00000006ff27723e */ /* 0x000fe200048070ff */
[----:B------:R0:W-:Y:S01]  /*4fe0*/  @!P0 STG.E.U16 desc[UR10][R2.64], R41 ;  /* 0x0000002902008986 */ /* 0x0001e2000c10150a */
[----:B------:R-:W-:Y:S01]  /*4ff0*/  F2FP.SATFINITE.E4M3.F32.PACK_AB_MERGE_C R4, RZ, R4, RZ ;  /* 0x00000004ff04723e */ /* 0x000fe200048070ff */
[----:B------:R-:W-:Y:S01]  /*5000*/  FMUL R10, R10, R11 ;  /* 0x0000000b0a0a7220 */ /* 0x000fe20000400000 */
[----:B------:R-:W-:-:S02]  /*5010*/  F2FP.SATFINITE.E4M3.F32.PACK_AB_MERGE_C R13, RZ, R13, RZ ;  /* 0x0000000dff0d723e */ /* 0x000fc400048070ff */
[----:B------:R-:W-:Y:S02]  /*5020*/  @!P0 IADD3 R11, P3, P4, R32, R63, R38 ;  /* 0x0000003f200b8210 */ /* 0x000fe40007c7e026 */
[C---:B------:R-:W-:Y:S01]  /*5030*/  FMNMX R46, |R5|.reuse, R46, !PT ;  /* 0x0000002e052e7209 */ /* 0x040fe20007800200 */
[----:B------:R-:W-:Y:S01]  /*5040*/  FMUL R5, R5, UR12 ;  /* 0x0000000c05057c20 */ /* 0x000fe20008400000 */
[----:B------:R-:W-:Y:S02]  /*5050*/  LOP3.LUT R6, R4, 0xff, RZ, 0xc0, !PT ;  /* 0x000000ff04067812 */ /* 0x000fe400078ec0ff */
[----:B------:R-:W-:Y:S01]  /*5060*/  LOP3.LUT R12, R12, 0xff, RZ, 0xc0, !PT ;  /* 0x000000ff0c0c7812 */ /* 0x000fe200078ec0ff */
[----:B0-----:R-:W-:Y:S01]  /*5070*/  FMUL R3, R9, UR12 ;  /* 0x0000000c09037c20 */ /* 0x001fe20008400000 */
[----:B------:R-:W-:Y:S01]  /*5080*/  F2FP.SATFINITE.E4M3.F32.PACK_AB_MERGE_C R2, RZ, R37, RZ ;  /* 0x00000025ff02723e */ /* 0x000fe200048070ff */
[----:B------:R-:W-:Y:S01]  /*5090*/  IMAD R6, R13, 0x100, R6 ;  /* 0x000001000d067824 */ /* 0x000fe200078e0206 */
[----:B------:R-:W-:-:S02]  /*50a0*/  LOP3.LUT R37, R39, 0xff, RZ, 0xc0, !PT ;  /* 0x000000ff27257812 */ /* 0x000fc400078ec0ff */
[----:B------:R-:W-:Y:S02]  /*50b0*/  @!P0 PRMT R41, R39, 0x7604, R4 ;  /* 0x0000760427298816 */ /* 0x000fe40000000004 */
[C---:B------:R-:W-:Y:S01]  /*50c0*/  @!P0 PRMT R39, R2.reuse, 0x7604, R13 ;  /* 0x0000760402278816 */ /* 0x040fe2000000000d */
[----:B------:R-:W-:Y:S01]  /*50d0*/  IMAD R37, R2, 0x100, R37 ;  /* 0x0000010002257824 */ /* 0x000fe200078e0225 */
[----:B------:R-:W-:Y:S02]  /*50e0*/  @!P0 IADD3.X R2, R29, R70, RZ, P3, P4 ;  /* 0x000000461d028210 */ /* 0x000fe40001fe84ff */
[----:B------:R-:W-:Y:S02]  /*50f0*/  @!P0 LEA R4, P3, R11, R19, 0x1 ;  /* 0x000000130b048211 */ /* 0x000fe400078608ff */
[----:B------:R-:W-:Y:S02]  /*5100*/  F2FP.SATFINITE.E4M3.F32.PACK_AB_MERGE_C R13, RZ, R5, RZ ;  /* 0x00000005ff0d723e */ /* 0x000fe400048070ff */
[----:B------:R-:W-:-:S02]  /*5110*/  F2FP.SATFINITE.E4M3.F32.PACK_AB_MERGE_C R3, RZ, R3, RZ ;  /* 0x00000003ff03723e */ /* 0x000fc400048070ff */
[----:B------:R-:W-:Y:S02]  /*5120*/  @!P0 LEA.HI.X R5, R11, R18, R2, 0x1, P3 ;  /* 0x000000120b058211 */ /* 0x000fe400018f0c02 */
[----:B------:R-:W-:Y:S01]  /*5130*/  FMNMX R11, |R9|, R46, !PT ;  /* 0x0000002e090b7209 */ /* 0x000fe20007800200 */
[----:B------:R-:W-:Y:S01]  /*5140*/  IMAD R46, R13, 0x100, R12 ;  /* 0x000001000d2e7824 */ /* 0x000fe200078e020c */
[----:B------:R-:W-:Y:S01]  /*5150*/  @!P0 PRMT R57, R3, 0x7604, R13 ;  /* 0x0000760403398816 */ /* 0x000fe2000000000d */
[C---:B------:R-:W-:Y:S01]  /*5160*/  FMUL R13, R8.reuse, UR12 ;  /* 0x0000000c080d7c20 */ /* 0x040fe20008400000 */
[----:B------:R-:W-:Y:S02]  /*5170*/  FMNMX R11, |R8|, R11, !PT ;  /* 0x0000000b080b7209 */ /* 0x000fe40007800200 */
[----:B------:R-:W-:Y:S01]  /*5180*/  IADD3 R9, P3, R26, R63, RZ ;  /* 0x0000003f1a097210 */ /* 0x000fe20007f7e0ff */
[----:B------:R0:W-:Y:S01]  /*5190*/  @!P0 STG.E.U16 desc[UR10][R4.64], R57 ;  /* 0x0000003904008986 */ /* 0x0001e2000c10150a */
[----:B------:R-:W-:-:S02]  /*51a0*/  F2FP.SATFINITE.E4M3.F32.PACK_AB_MERGE_C R13, RZ, R13, RZ ;  /* 0x0000000dff0d723e */ /* 0x000fc400048070ff */
[----:B------:R-:W-:Y:S01]  /*51b0*/  LOP3.LUT R8, R7, 0xff, RZ, 0xc0, !PT ;  /* 0x000000ff07087812 */ /* 0x000fe200078ec0ff */
[----:B------:R-:W-:Y:S01]  /*51c0*/  IMAD.X R12, RZ, RZ, R70, P3 ;  /* 0x000000ffff0c7224 */ /* 0x000fe200018e0646 */
[C---:B------:R-:W-:Y:S01]  /*51d0*/  FMNMX R7, |R10|.reuse, R11, !PT ;  /* 0x0000000b0a077209 */ /* 0x040fe20007800200 */
[----:B------:R-:W-:Y:S01]  /*51e0*/  FMUL R10, R10, UR12 ;  /* 0x0000000c0a0a7c20 */ /* 0x000fe20008400000 */
[----:B------:R-:W-:Y:S02]  /*51f0*/  LOP3.LUT R51, R13, 0xff, RZ, 0xc0, !PT ;  /* 0x000000ff0d337812 */ /* 0x000fe400078ec0ff */
[----:B------:R-:W-:Y:S02]  /*5200*/  LEA R2, P5, R32, R9, 0x2 ;  /* 0x0000000920027211 */ /* 0x000fe400078a10ff */
[----:B------:R-:W-:Y:S02]  /*5210*/  PRMT R46, R46, 0x5410, R51 ;  /* 0x000054102e2e7816 */ /* 0x000fe40000000033 */
[----:B0-----:R-:W-:Y:S01]  /*5220*/  FMNMX R4, |R50|, R7, !PT ;  /* 0x0000000732047209 */ /* 0x001fe20007800200 */
[----:B------:R-:W-:Y:S01]  /*5230*/  IMAD R7, R3, 0x100, R8 ;  /* 0x0000010003077824 */ /* 0x000fe200078e0208 */
[----:B------:R-:W-:-:S02]  /*5240*/  @!P1 IADD3 R9, P3, R2, R32, RZ ;  /* 0x0000002002099210 */ /* 0x000fc40007f7e0ff */
[C---:B------:R-:W-:Y:S02]  /*5250*/  @!P1 LEA R11, P4, R32.reuse, R2, 0x1 ;  /* 0x00000002200b9211 */ /* 0x040fe400078808ff */
[----:B------:R-:W-:Y:S02]  /*5260*/  LEA.HI.X R3, R32, R12, R33, 0x2, P5 ;  /* 0x0000000c20037211 */ /* 0x000fe400028f1421 */
[----:B------:R-:W-:Y:S02]  /*5270*/  FMNMX R51, |R49|, R4, !PT ;  /* 0x0000000431337209 */ /* 0x000fe40007800200 */
[----:B------:R-:W-:Y:S01]  /*5280*/  F2FP.SATFINITE.E4M3.F32.PACK_AB_MERGE_C R10, RZ, R10, RZ ;  /* 0x0000000aff0a723e */ /* 0x000fe200048070ff */
[----:B------:R-:W-:Y:S06]  /*5290*/  @P0 BRA `(.L_x_4752) ;  /* 0x0000000000200947 */ /* 0x000fec0003800000 */
[----:B------:R-:W-:Y:S02]  /*52a0*/  IADD3 R5, P5, R38, R63, RZ ;  /* 0x0000003f26057210 */ /* 0x000fe40007fbe0ff */
[----:B------:R-:W-:Y:S02]  /*52b0*/  PRMT R13, R10, 0x7604, R13 ;  /* 0x000076040a0d7816 */ /* 0x000fe4000000000d */
[----:B------:R-:W-:Y:S01]  /*52c0*/  LEA R5, P6, R32, R5, 0x1 ;  /* 0x0000000520057211 */ /* 0x000fe200078c08ff */
[----:B------:R-:W-:-:S03]  /*52d0*/  IMAD.X R8, RZ, RZ, R70, P5 ;  /* 0x000000ffff087224 */ /* 0x000fc600028e0646 */
[----:B------:R-:W-:Y:S02]  /*52e0*/  LEA R4, P5, R5, R19, 0x1 ;  /* 0x0000001305047211 */ /* 0x000fe400078a08ff */
[----:B------:R-:W-:-:S04]  /*52f0*/  LEA.HI.X R8, R32, R8, R33, 0x1, P6 ;  /* 0x0000000820087211 */ /* 0x000fc800030f0c21 */
[----:B------:R-:W-:-:S05]  /*5300*/  LEA.HI.X R5, R5, R18, R8, 0x1, P5 ;  /* 0x0000001205057211 */ /* 0x000fca00028f0c08 */
[----:B------:R0:W-:Y:S02]  /*5310*/  STG.E.U16 desc[UR10][R4.64], R13 ;  /* 0x0000000d04007986 */ /* 0x0001e4000c10150a */
.L_x_4752:
[----:B------:R-:W-:Y:S05]  /*5320*/  BSYNC B0 ;  /* 0x0000000000007941 */ /* 0x000fea0003800000 */
.L_x_4751:
[----:B0-----:R-:W-:Y:S01]  /*5330*/  FMNMX R13, |R48|, R51, !PT ;  /* 0x00000033300d7209 */ /* 0x001fe20007800200 */
[----:B------:R-:W-:Y:S01]  /*5340*/  FMUL R26, R0, UR12 ;  /* 0x0000000c001a7c20 */ /* 0x000fe20008400000 */
[----:B------:R-:W-:Y:S01]  /*5350*/  FMUL R48, R14, UR12 ;  /* 0x0000000c0e307c20 */ /* 0x000fe20008400000 */
[--C-:B------:R-:W-:Y:S01]  /*5360*/  @!P1 IMAD.X R12, R3, 0x1, R33.reuse, P3 ;  /* 0x00000001030c9824 */ /* 0x100fe200018e0621 */
[----:B------:R-:W-:Y:S01]  /*5370*/  FMNMX R60, |R40|, R13, !PT ;  /* 0x0000000d283c7209 */ /* 0x000fe20007800200 */
[----:B------:R-:W-:Y:S01]  /*5380*/  FMUL R50, R50, UR12 ;  /* 0x0000000c32327c20 */ /* 0x000fe20008400000 */
[----:B------:R-:W-:Y:S01]  /*5390*/  @!P1 LEA.HI.X R5, R32, R3, R33, 0x1, P4 ;  /* 0x0000000320059211 */ /* 0x000fe200020f0c21 */
[----:B------:R-:W-:Y:S01]  /*53a0*/  BSSY B0, `(.L_x_4753) ;  /* 0x0000029000007945 */ /* 0x000fe20003800000 */
[----:B------:R-:W-:Y:S02]  /*53b0*/  @!P1 LEA R8, P3, R9, R19, 0x1 ;  /* 0x0000001309089211 */ /* 0x000fe400078608ff */
[----:B------:R-:W-:-:S02]  /*53c0*/  F2FP.SATFINITE.E4M3.F32.PACK_AB_MERGE_C R40, RZ, R26, RZ ;  /* 0x0000001aff28723e */ /* 0x000fc400048070ff */
[----:B------:R-:W-:Y:S02]  /*53d0*/  @!P1 LEA R4, P4, R11, R19, 0x1 ;  /* 0x000000130b049211 */ /* 0x000fe400078808ff */
[----:B------:R-:W-:Y:S02]  /*53e0*/  F2FP.SATFINITE.E4M3.F32.PACK_AB_MERGE_C R48, RZ, R48, RZ ;  /* 0x00000030ff30723e */ /* 0x000fe400048070ff */
[-C--:B------:R-:W-:Y:S02]  /*53f0*/  @!P1 LEA.HI.X R9, R9, R18.reuse, R12, 0x1, P3 ;  /* 0x0000001209099211 */ /* 0x080fe400018f0c0c */
[----:B------:R-:W-:Y:S02]  /*5400*/  LOP3.LUT R26, R40, 0xffff, RZ, 0xc0, !PT ;  /* 0x0000ffff281a7812 */ /* 0x000fe400078ec0ff */
[----:B------:R-:W-:Y:S02]  /*5410*/  @!P1 LEA.HI.X R5, R11, R18, R5, 0x1, P4 ;  /* 0x000000120b059211 */ /* 0x000fe400020f0c05 */
[----:B------:R-:W-:Y:S01]  /*5420*/  @!P0 LEA R12, P3, R36, R17, 0x1 ;  /* 0x00000011240c8211 */ /* 0x000fe200078608ff */
[----:B------:R-:W-:Y:S01]  /*5430*/  IMAD.SHL.U32 R26, R26, 0x1000000, RZ ;  /* 0x010000001a1a7824 */ /* 0x000fe200078e00ff */
[----:B------:R-:W-:-:S02]  /*5440*/  LOP3.LUT R11, R48, 0xff, RZ, 0xc0, !PT ;  /* 0x000000ff300b7812 */ /* 0x000fc400078ec0ff */
[----:B------:R-:W-:Y:S02]  /*5450*/  LOP3.LUT R10, R10, 0xff, RZ, 0xc0, !PT ;  /* 0x000000ff0a0a7812 */ /* 0x000fe400078ec0ff */
[----:B------:R-:W-:Y:S02]  /*5460*/  @!P0 LEA.HI.X R13, R36, R16, R27, 0x1, P3 ;  /* 0x00000010240d8211 */ /* 0x000fe400018f0c1b */
[----:B------:R-:W-:Y:S02]  /*5470*/  PRMT R11, R6, 0x5410, R11 ;  /* 0x00005410060b7816 */ /* 0x000fe4000000000b */
[----:B------:R-:W-:Y:S02]  /*5480*/  PRMT R36, R7, 0x5410, R10 ;  /* 0x0000541007247816 */ /* 0x000fe4000000000a */
[----:B------:R-:W-:Y:S02]  /*5490*/  FMNMX R6, |R15|, R60, !PT ;  /* 0x0000003c0f067209 */ /* 0x000fe40007800200 */
[----:B------:R-:W-:-:S02]  /*54a0*/  @!P0 IADD3 R7, P3, P4, R32, R63, R38 ;  /* 0x0000003f20078210 */ /* 0x000fc40007c7e026 */
[----:B------:R-:W-:Y:S02]  /*54b0*/  @!P1 IADD3 R27, P5, R2, R32, RZ ;  /* 0x00000020021b9210 */ /* 0x000fe40007fbe0ff */
[----:B------:R-:W-:Y:S02]  /*54c0*/  LOP3.LUT R51, R11, R26, RZ, 0xfc, !PT ;  /* 0x0000001a0b337212 */ /* 0x000fe400078efcff */
[----:B------:R-:W-:Y:S01]  /*54d0*/  FMNMX R15, |R47|, R6, !PT ;  /* 0x000000062f0f7209 */ /* 0x000fe20007800200 */
[----:B------:R-:W-:Y:S01]  /*54e0*/  @!P1 IMAD.X R26, R3, 0x1, R33, P5 ;  /* 0x00000001031a9824 */ /* 0x000fe200028e0621 */
[----:B------:R-:W-:Y:S01]  /*54f0*/  @!P0 IADD3.X R11, R29, R70, RZ, P3, P4 ;  /* 0x000000461d0b8210 */ /* 0x000fe20001fe84ff */
[----:B------:R-:W-:Y:S01]  /*5500*/  FMUL R47, R49, UR12 ;  /* 0x0000000c312f7c20 */ /* 0x000fe20008400000 */
[-C--:B------:R-:W-:Y:S01]  /*5510*/  @!P0 LEA R10, P3, R7, R17.reuse, 0x1 ;  /* 0x00000011070a8211 */ /* 0x080fe200078608ff */
[----:B------:R-:W-:Y:S01]  /*5520*/  FMUL R49, R31, UR12 ;  /* 0x0000000c1f317c20 */ /* 0x000fe20008400000 */
[----:B------:R-:W-:-:S02]  /*5530*/  @!P1 LEA R6, P4, R27, R17, 0x1 ;  /* 0x000000111b069211 */ /* 0x000fc400078808ff */
[-C--:B------:R-:W-:Y:S02]  /*5540*/  @!P0 LEA.HI.X R11, R7, R16.reuse, R11, 0x1, P3 ;  /* 0x00000010070b8211 */ /* 0x080fe400018f0c0b */
[----:B------:R-:W-:Y:S02]  /*5550*/  @!P1 LEA.HI.X R7, R27, R16, R26, 0x1, P4 ;  /* 0x000000101b079211 */ /* 0x000fe400020f0c1a */
[----:B------:R-:W-:Y:S02]  /*5560*/  FMNMX R60, |R14|, R15, !PT ;  /* 0x0000000f0e3c7209 */ /* 0x000fe40007800200 */
        /* <DEDUP_REMOVED lines=12> */
.L_x_4754:
[----:B------:R-:W-:Y:S05]  /*5630*/  BSYNC B0 ;  /* 0x0000000000007941 */ /* 0x000fea0003800000 */
.L_x_4753:
[----:B------:R1:W-:Y:S01]  /*5640*/  @!P0 STG.E.U16 desc[UR10][R12.64], R41 ;  /* 0x000000290c008986 */ /* 0x0003e2000c10150a */
[----:B0-----:R-:W-:Y:S01]  /*5650*/  @!P1 LEA R15, P3, R32, R2, 0x1 ;  /* 0x00000002200f9211 */ /* 0x001fe200078608ff */
[----:B------:R-:W-:Y:S01]  /*5660*/  FMUL R27, R20, UR12 ;  /* 0x0000000c141b7c20 */ /* 0x000fe20008400000 */
[----:B------:R-:W-:Y:S01]  /*5670*/  F2FP.SATFINITE.E4M3.F32.PACK_AB_MERGE_C R49, RZ, R49, RZ ;  /* 0x00000031ff31723e */ /* 0x000fe200048070ff */
[----:B------:R0:W-:Y:S01]  /*5680*/  @!P0 STG.E.U16 desc[UR10][R10.64], R39 ;  /* 0x000000270a008986 */ /* 0x0001e2000c10150a */
[----:B------:R-:W-:Y:S01]  /*5690*/  @!P1 LEA.HI.X R57, R32, R3, R33, 0x1, P3 ;  /* 0x0000000320399211 */ /* 0x000fe200018f0c21 */
[----:B------:R-:W-:Y:S01]  /*56a0*/  BSSY B0, `(.L_x_4755) ;  /* 0x0000014000007945 */ /* 0x000fe20003800000 */
[C---:B------:R-:W-:Y:S02]  /*56b0*/  @!P1 LEA R14, P3, R15.reuse, R17, 0x1 ;  /* 0x000000110f0e9211 */ /* 0x040fe400078608ff */
[----:B------:R-:W-:Y:S02]  /*56c0*/  F2FP.SATFINITE.E4M3.F32.PACK_AB_MERGE_C R27, RZ, R27, RZ ;  /* 0x0000001bff1b723e */ /* 0x000fe400048070ff */
[----:B------:R-:W-:-:S02]  /*56d0*/  @!P1 LEA.HI.X R15, R15, R16, R57, 0x1, P3 ;  /* 0x000000100f0f9211 */ /* 0x000fc400018f0c39 */
[----:B------:R-:W-:Y:S02]  /*56e0*/  LOP3.LUT R26, R49, 0xff, RZ, 0xc0, !PT ;  /* 0x000000ff311a7812 */ /* 0x000fe400078ec0ff */
[----:B------:R-:W-:Y:S02]  /*56f0*/  LOP3.LUT R57, R27, 0xffff, RZ, 0xc0, !PT ;  /* 0x0000ffff1b397812 */ /* 0x000fe400078ec0ff */
[----:B------:R-:W-:Y:S02]  /*5700*/  LOP3.LUT R50, R50, 0xffff, RZ, 0xc0, !PT ;  /* 0x0000ffff32327812 */ /* 0x000fe400078ec0ff */
[----:B-1----:R-:W-:Y:S01]  /*5710*/  PRMT R12, R37, 0x5410, R26 ;  /* 0x00005410250c7816 */ /* 0x002fe2000000001a */
[----:B------:R-:W-:Y:S01]  /*5720*/  IMAD.SHL.U32 R13, R57, 0x1000000, RZ ;  /* 0x01000000390d7824 */ /* 0x000fe200078e00ff */
[----:B------:R-:W-:Y:S01]  /*5730*/  FMNMX R31, |R31|, R60, !PT ;  /* 0x0000003c1f1f7209 */ /* 0x000fe20007800200 */
        /* <DEDUP_REMOVED lines=10> */
.L_x_4756:
[----:B------:R-:W-:Y:S05]  /*57e0*/  BSYNC B0 ;  /* 0x0000000000007941 */ /* 0x000fea0003800000 */
.L_x_4755:
[----:B------:R-:W-:Y:S04]  /*57f0*/  BSSY B0, `(.L_x_4757) ;  /* 0x000000b000007945 */ /* 0x000fe80003800000 */
[----:B------:R-:W-:Y:S05]  /*5800*/  @P0 BRA `(.L_x_4758) ;  /* 0x0000000000240947 */ /* 0x000fea0003800000 */
[----:B------:R-:W-:Y:S01]  /*5810*/  IADD3 R38, P0, R38, R63, RZ ;  /* 0x0000003f26267210 */ /* 0x000fe20007f1e0ff */
[----:B------:R-:W-:Y:S01]  /*5820*/  IMAD R29, R29, 0x3, RZ ;  /* 0x000000031d1d7824 */ /* 0x000fe200078e02ff */
[----:B------:R-:W-:-:S03]  /*5830*/  PRMT R27, R27, 0x7604, R40 ;  /* 0x000076041b1b7816 */ /* 0x000fc60000000028 */
[----:B------:R-:W-:Y:S02]  /*5840*/  IMAD.X R39, RZ, RZ, R70, P0 ;  /* 0x000000ffff277224 */ /* 0x000fe400000e0646 */
[----:B------:R-:W-:-:S04]  /*5850*/  IMAD.WIDE.U32 R38, R32, 0x3, R38 ;  /* 0x0000000320267825 */ /* 0x000fc800078e0026 */
[----:B------:R-:W-:Y:S01]  /*5860*/  IMAD.IADD R29, R29, 0x1, R39 ;  /* 0x000000011d1d7824 */ /* 0x000fe200078e0227 */
[----:B0-----:R-:W-:-:S04]  /*5870*/  LEA R10, P0, R38, R17, 0x1 ;  /* 0x00000011260a7211 */ /* 0x001fc800078008ff */
[----:B------:R-:W-:-:S05]  /*5880*/  LEA.HI.X R11, R38, R16, R29, 0x1, P0 ;  /* 0x00000010260b7211 */ /* 0x000fca00000f0c1d */
[----:B------:R1:W-:Y:S04]  /*5890*/  STG.E.U16 desc[UR10][R10.64], R27 ;  /* 0x0000001b0a007986 */ /* 0x0003e8000c10150a */
.L_x_4758:
[----:B------:R-:W-:Y:S05]  /*58a0*/  BSYNC B0 ;  /* 0x0000000000007941 */ /* 0x000fea0003800000 */
.L_x_4757:
[--C-:B01----:R-:W-:Y:S01]  /*58b0*/  HADD2.F32 R11, -RZ, R71.reuse.H0_H0 ;  /* 0x20000047ff0b7230 */ /* 0x103fe20000004100 */
[----:B------:R-:W-:Y:S01]  /*58c0*/  FMNMX R31, |R0|, R31, !PT ;  /* 0x0000001f001f7209 */ /* 0x000fe20007800200 */
[----:B------:R-:W-:Y:S01]  /*58d0*/  HADD2.F32 R71, -RZ, R71.H1_H1 ;  /* 0x30000047ff477230 */ /* 0x000fe20000004100 */
[----:B------:R-:W-:Y:S01]  /*58e0*/  LOP3.LUT R46, R46, R37, RZ, 0xfc, !PT ;  /* 0x000000252e2e7212 */ /* 0x000fe200078efcff */
[--C-:B------:R-:W-:Y:S02]  /*58f0*/  HADD2.F32 R29, -RZ, R72.reuse.H1_H1 ;  /* 0x30000048ff1d7230 */ /* 0x100fe40000004100 */
[C---:B------:R-:W-:Y:S01]  /*5900*/  FADD R0, R11.reuse, R11 ;  /* 0x0000000b0b007221 */ /* 0x040fe20000000000 */
[C---:B------:R-:W-:Y:S01]  /*5910*/  FMUL R10, R11.reuse, R11 ;  /* 0x0000000b0b0a7220 */ /* 0x040fe20000400000 */
[----:B------:R-:W-:Y:S01]  /*5920*/  FSETP.GT.AND P0, PT, R11, RZ, PT ;  /* 0x000000ff0b00720b */ /* 0x000fe20003f04000 */
[----:B------:R-:W-:Y:S01]  /*5930*/  HADD2.F32 R11, -RZ, R72.H0_H0 ;  /* 0x20000048ff0b7230 */ /* 0x000fe20000004100 */
[----:B------:R-:W-:Y:S01]  /*5940*/  FMNMX R37, |R20|, R31, !PT ;  /* 0x0000001f14257209 */ /* 0x000fe20007800200 */
[----:B------:R-:W-:Y:S01]  /*5950*/  HADD2.F32 R41, -RZ, R44.H0_H0 ;  /* 0x2000002cff297230 */ /* 0x000fe20000004100 */
[----:B------:R-:W-:Y:S01]  /*5960*/  FMNMX R0, RZ, R0, !PT ;  /* 0x00000000ff007209 */ /* 0x000fe20007800000 */
[--C-:B------:R-:W-:Y:S01]  /*5970*/  HADD2.F32 R49, -RZ, R74.reuse.H0_H0 ;  /* 0x2000004aff317230 */ /* 0x100fe20000004100 */
[----:B------:R-:W-:Y:S01]  /*5980*/  FSEL R26, R10, RZ, P0 ;  /* 0x000000ff0a1a7208 */ /* 0x000fe20000000000 */
[----:B------:R-:W-:Y:S01]  /*5990*/  HADD2.F32 R74, -RZ, R74.H1_H1 ;  /* 0x3000004aff4a7230 */ /* 0x000fe20000004100 */
[C---:B------:R-:W-:Y:S01]  /*59a0*/  FSETP.GT.AND P0, PT, R71.reuse, RZ, PT ;  /* 0x000000ff4700720b */ /* 0x040fe20003f04000 */
[----:B------:R-:W-:Y:S01]  /*59b0*/  FMUL R10, R0, R11 ;  /* 0x0000000b000a7220 */ /* 0x000fe20000400000 */
[----:B------:R-:W-:Y:S01]  /*59c0*/  FADD R0, R71, R71 ;  /* 0x0000004747007221 */ /* 0x000fe20000000000 */
[----:B------:R-:W-:Y:S01]  /*59d0*/  FMUL R31, R11, R26 ;  /* 0x0000001a0b1f7220 */ /* 0x000fe20000400000 */
[----:B------:R-:W-:-:S02]  /*59e0*/  HADD2.F32 R11, -RZ, R73.H0_H0 ;  /* 0x20000049ff0b7230 */ /* 0x000fc40000004100 */
[----:B------:R-:W-:Y:S01]  /*59f0*/  FMUL R71, R71, R71 ;  /* 0x0000004747477220 */ /* 0x000fe20000400000 */
[----:B------:R-:W-:Y:S01]  /*5a00*/  LOP3.LUT R12, R12, R13, RZ, 0xfc, !PT ;  /* 0x0000000d0c0c7212 */ /* 0x000fe200078efcff */
[----:B------:R-:W-:Y:S01]  /*5a10*/  HADD2.F32 R26, -RZ, R28.H0_H0 ;  /* 0x2000001cff1a7230 */ /* 0x000fe20000004100 */
[----:B------:R-:W-:Y:S01]  /*5a20*/  FMNMX R0, RZ, R0, !PT ;  /* 0x00000000ff007209 */ /* 0x000fe20007800000 */
[C---:B------:R-:W-:Y:S01]  /*5a30*/  FADD R13, R11.reuse, R11 ;  /* 0x0000000b0b0d7221 */ /* 0x040fe20000000000 */
[C---:B------:R-:W-:Y:S01]  /*5a40*/  FSETP.GT.AND P3, PT, R11.reuse, RZ, PT ;  /* 0x000000ff0b00720b */ /* 0x040fe20003f64000 */
[----:B------:R-:W-:Y:S01]  /*5a50*/  FMUL R11, R11, R11 ;  /* 0x0000000b0b0b7220 */ /* 0x000fe20000400000 */
[----:B------:R-:W-:Y:S01]  /*5a60*/  FSEL R20, R71, RZ, P0 ;  /* 0x000000ff47147208 */ /* 0x000fe20000000000 */
[----:B------:R-:W-:Y:S01]  /*5a70*/  HADD2.F32 R73, -RZ, R73.H1_H1 ;  /* 0x30000049ff497230 */ /* 0x000fe20000004100 */
[----:B------:R-:W-:Y:S01]  /*5a80*/  FMNMX R13, RZ, R13, !PT ;  /* 0x0000000dff0d7209 */ /* 0x000fe20007800000 */
[----:B------:R-:W-:Y:S01]  /*5a90*/  BSSY B0, `(.L_x_4759) ;  /* 0x000009b000007945 */ /* 0x000fe20003800000 */
[----:B------:R-:W-:Y:S01]  /*5aa0*/  FSEL R27, R11, RZ, P3 ;  /* 0x000000ff0b1b7208 */ /* 0x000fe20001800000 */
[----:B------:R-:W-:Y:S01]  /*5ab0*/  FMUL R11, R0, R29 ;  /* 0x0000001d000b7220 */ /* 0x000fe20000400000 */
[----:B------:R-:W-:Y:S01]  /*5ac0*/  FMUL R29, R29, R20 ;  /* 0x000000141d1d7220 */ /* 0x000fe20000400000 */
[----:B------:R-:W-:-:S02]  /*5ad0*/  HADD2.F32 R20, -RZ, R42.H0_H0 ;  /* 0x2000002aff147230 */ /* 0x000fc40000004100 */
[----:B------:R-:W-:Y:S01]  /*5ae0*/  FMUL R38, R13, R26 ;  /* 0x0000001a0d267220 */ /* 0x000fe20000400000 */
[----:B------:R-:W-:Y:S01]  /*5af0*/  FMUL R13, R26, R27 ;  /* 0x0000001b1a0d7220 */ /* 0x000fe20000400000 */
[C---:B------:R-:W-:Y:S01]  /*5b00*/  FADD R0, R73.reuse, R73 ;  /* 0x0000004949007221 */ /* 0x040fe20000000000 */
[----:B------:R-:W-:Y:S02]  /*5b10*/  HADD2.F32 R27, -RZ, R28.H1_H1 ;  /* 0x3000001cff1b7230 */ /* 0x000fe40000004100 */
[C---:B------:R-:W-:Y:S01]  /*5b20*/  FADD R26, R20.reuse, R20 ;  /* 0x00000014141a7221 */ /* 0x040fe20000000000 */
[C---:B------:R-:W-:Y:S01]  /*5b30*/  FMUL R28, R20.reuse, R20 ;  /* 0x00000014141c7220 */ /* 0x040fe20000400000 */
[----:B------:R-:W-:Y:S01]  /*5b40*/  FSETP.GT.AND P3, PT, R20, RZ, PT ;  /* 0x000000ff1400720b */ /* 0x000fe20003f64000 */
[----:B------:R-:W-:Y:S01]  /*5b50*/  HADD2.F32 R42, -RZ, R42.H1_H1 ;  /* 0x3000002aff2a7230 */ /* 0x000fe20000004100 */
[C---:B------:R-:W-:Y:S01]  /*5b60*/  FSETP.GT.AND P0, PT, R73.reuse, RZ, PT ;  /* 0x000000ff4900720b */ /* 0x040fe20003f04000 */
[----:B------:R-:W-:Y:S01]  /*5b70*/  FMUL R73, R73, R73 ;  /* 0x0000004949497220 */ /* 0x000fe20000400000 */
[----:B------:R-:W-:-:S02]  /*5b80*/  FMNMX R0, RZ, R0, !PT ;  /* 0x00000000ff007209 */ /* 0x000fc40007800000 */
[----:B------:R-:W-:Y:S02]  /*5b90*/  FMNMX R26, RZ, R26, !PT ;  /* 0x0000001aff1a7209 */ /* 0x000fe40007800000 */
[----:B------:R-:W-:Y:S01]  /*5ba0*/  LOP3.LUT R47, R47, 0xffff, RZ, 0xc0, !PT ;  /* 0x0000ffff2f2f7812 */ /* 0x000fe200078ec0ff */
[----:B------:R-:W-:Y:S01]  /*5bb0*/  FMUL R39, R0, R27 ;  /* 0x0000001b00277220 */ /* 0x000fe20000400000 */
[----:B------:R-:W-:Y:S01]  /*5bc0*/  FSEL R28, R28, RZ, P3 ;  /* 0x000000ff1c1c7208 */ /* 0x000fe20001800000 */
[----:B------:R-:W-:Y:S01]  /*5bd0*/  FMUL R40, R26, R41 ;  /* 0x000000291a287220 */ /* 0x000fe20000400000 */
[----:B------:R-:W-:Y:S01]  /*5be0*/  FSEL R20, R73, RZ, P0 ;  /* 0x000000ff49147208 */ /* 0x000fe20000000000 */
[C---:B------:R-:W-:Y:S01]  /*5bf0*/  FADD R0, R42.reuse, R42 ;  /* 0x0000002a2a007221 */ /* 0x040fe20000000000 */
[C---:B------:R-:W-:Y:S01]  /*5c00*/  FSETP.GT.AND P0, PT, R42.reuse, RZ, PT ;  /* 0x000000ff2a00720b */ /* 0x040fe20003f04000 */
[----:B------:R-:W-:Y:S02]  /*5c10*/  IMAD.SHL.U32 R47, R47, 0x1000000, RZ ;  /* 0x010000002f2f7824 */ /* 0x000fe400078e00ff */
[----:B------:R-:W-:Y:S01]  /*5c20*/  FMUL R26, R41, R28 ;  /* 0x0000001c291a7220 */ /* 0x000fe20000400000 */
[----:B------:R-:W-:Y:S01]  /*5c30*/  FMUL R42, R42, R42 ;  /* 0x0000002a2a2a7220 */ /* 0x000fe20000400000 */
[----:B------:R-:W-:-:S02]  /*5c40*/  HADD2.F32 R28, -RZ, R45.H0_H0 ;  /* 0x2000002dff1c7230 */ /* 0x000fc40000004100 */
[----:B------:R-:W-:Y:S01]  /*5c50*/  FMUL R20, R27, R20 ;  /* 0x000000141b147220 */ /* 0x000fe20000400000 */
[----:B------:R-:W-:Y:S01]  /*5c60*/  HADD2.F32 R27, -RZ, R44.H1_H1 ;  /* 0x3000002cff1b7230 */ /* 0x000fe20000004100 */
[----:B------:R-:W-:Y:S02]  /*5c70*/  FMNMX R0, RZ, R0, !PT ;  /* 0x00000000ff007209 */ /* 0x000fe40007800000 */
[----:B------:R-:W-:Y:S01]  /*5c80*/  LOP3.LUT R36, R36, R47, RZ, 0xfc, !PT ;  /* 0x0000002f24247212 */ /* 0x000fe200078efcff */
[----:B------:R-:W-:Y:S01]  /*5c90*/  HADD2.F32 R47, -RZ, R45.H1_H1 ;  /* 0x3000002dff2f7230 */ /* 0x000fe20000004100 */
[----:B------:R-:W-:Y:S01]  /*5ca0*/  FSEL R42, R42, RZ, P0 ;  /* 0x000000ff2a2a7208 */ /* 0x000fe20000000000 */
[C---:B------:R-:W-:Y:S01]  /*5cb0*/  FADD R44, R28.reuse, R28 ;  /* 0x0000001c1c2c7221 */ /* 0x040fe20000000000 */
[C---:B------:R-:W-:Y:S01]  /*5cc0*/  FSETP.GT.AND P0, PT, R28.reuse, RZ, PT ;  /* 0x000000ff1c00720b */ /* 0x040fe20003f04000 */
[----:B------:R-:W-:Y:S01]  /*5cd0*/  FMUL R28, R28, R28 ;  /* 0x0000001c1c1c7220 */ /* 0x000fe20000400000 */
[----:B------:R-:W-:Y:S01]  /*5ce0*/  FMUL R41, R0, R27 ;  /* 0x0000001b00297220 */ /* 0x000fe20000400000 */
[----:B------:R-:W-:Y:S01]  /*5cf0*/  FMUL R27, R27, R42 ;  /* 0x0000002a1b1b7220 */ /* 0x000fe20000400000 */
[----:B------:R-:W-:Y:S01]  /*5d00*/  FMNMX R42, RZ, R44, !PT ;  /* 0x0000002cff2a7209 */ /* 0x000fe20007800000 */
[C---:B------:R-:W-:Y:S01]  /*5d10*/  FADD R0, R47.reuse, R47 ;  /* 0x0000002f2f007221 */ /* 0x040fe20000000000 */
[--C-:B------:R-:W-:Y:S01]  /*5d20*/  HADD2.F32 R45, -RZ, R43.reuse.H0_H0 ;  /* 0x2000002bff2d7230 */ /* 0x100fe20000004100 */
[----:B------:R-:W-:Y:S01]  /*5d30*/  FSEL R28, R28, RZ, P0 ;  /* 0x000000ff1c1c7208 */ /* 0x000fe20000000000 */
[C---:B------:R-:W-:Y:S01]  /*5d40*/  FMUL R44, R47.reuse, R47 ;  /* 0x0000002f2f2c7220 */ /* 0x040fe20000400000 */
[----:B------:R-:W-:Y:S01]  /*5d50*/  FSETP.GT.AND P0, PT, R47, RZ, PT ;  /* 0x000000ff2f00720b */ /* 0x000fe20003f04000 */
[----:B------:R-:W-:Y:S01]  /*5d60*/  HADD2.F32 R47, -RZ, R43.H1_H1 ;  /* 0x3000002bff2f7230 */ /* 0x000fe20000004100 */
[----:B------:R-:W-:Y:S01]  /*5d70*/  FMNMX R0, RZ, R0, !PT ;  /* 0x00000000ff007209 */ /* 0x000fe20007800000 */
[----:B------:R-:W-:Y:S01]  /*5d80*/  FMUL R42, R42, R45 ;  /* 0x0000002d2a2a7220 */ /* 0x000fe20000400000 */
[----:B------:R-:W-:Y:S01]  /*5d90*/  FMUL R28, R45, R28 ;  /* 0x0000001c2d1c7220 */ /* 0x000fe20000400000 */
[----:B------:R-:W-:Y:S01]  /*5da0*/  FSEL R48, R44, RZ, P0 ;  /* 0x000000ff2c307208 */ /* 0x000fe20000000000 */
[----:B------:R-:W-:-:S02]  /*5db0*/  HADD2.F32 R45, -RZ, R61.H0_H0 ;  /* 0x2000003dff2d7230 */ /* 0x000fc40000004100 */
[----:B------:R-:W-:Y:S01]  /*5dc0*/  FMUL R43, R0, R47 ;  /* 0x0000002f002b7220 */ /* 0x000fe20000400000 */
[----:B------:R-:W-:Y:S02]  /*5dd0*/  HADD2.F32 R44, -RZ, R61.H1_H1 ;  /* 0x3000003dff2c7230 */ /* 0x000fe40000004100 */
[----:B------:R-:W-:Y:S01]  /*5de0*/  FMUL R0, R47, R48 ;  /* 0x000000302f007220 */ /* 0x000fe20000400000 */
[----:B------:R-:W-:Y:S01]  /*5df0*/  FMUL R48, R10, R45 ;  /* 0x0000002d0a307220 */ /* 0x000fe20000400000 */
[----:B------:R-:W-:Y:S01]  /*5e00*/  FMUL R45, R39, R74 ;  /* 0x0000004a272d7220 */ /* 0x000fe20000400000 */
[----:B------:R-:W-:Y:S01]  /*5e10*/  FMUL R47, R11, R44 ;  /* 0x0000002c0b2f7220 */ /* 0x000fe20000400000 */
[--C-:B------:R-:W-:Y:S02]  /*5e20*/  HADD2.F32 R11, -RZ, R68.reuse.H0_H0 ;  /* 0x20000044ff0b7230 */ /* 0x100fe40000004100 */
[----:B------:R-:W-:Y:S01]  /*5e30*/  FMUL R44, R38, R49 ;  /* 0x00000031262c7220 */ /* 0x000fe20000400000 */
[----:B------:R-:W-:Y:S01]  /*5e40*/  HADD2.F32 R68, -RZ, R68.H1_H1 ;  /* 0x30000044ff447230 */ /* 0x000fe20000004100 */
[----:B------:R-:W-:Y:S01]  /*5e50*/  FMNMX R50, R37, |R48|, !PT ;  /* 0x4000003025327209 */ /* 0x000fe20007800000 */
[----:B------:R-:W-:-:S02]  /*5e60*/  HADD2.F32 R39, -RZ, R30.H0_H0 ;  /* 0x2000001eff277230 */ /* 0x000fc40000004100 */
[----:B------:R-:W-:Y:S01]  /*5e70*/  FMUL R37, R13, UR12 ;  /* 0x0000000c0d257c20 */ /* 0x000fe20008400000 */
[----:B------:R-:W-:Y:S02]  /*5e80*/  HADD2.F32 R38, -RZ, R30.H1_H1 ;  /* 0x3000001eff267230 */ /* 0x000fe40000004100 */
[----:B------:R-:W-:Y:S01]  /*5e90*/  FMUL R30, R41, R68 ;  /* 0x00000044291e7220 */ /* 0x000fe20000400000 */
[----:B------:R-:W-:Y:S01]  /*5ea0*/  FMUL R41, R29, UR12 ;  /* 0x0000000c1d297c20 */ /* 0x000fe20008400000 */
[----:B------:R-:W-:Y:S01]  /*5eb0*/  FMUL R42, R42, R39 ;  /* 0x000000272a2a7220 */ /* 0x000fe20000400000 */
[----:B------:R-:W-:Y:S01]  /*5ec0*/  FMUL R39, R31, UR12 ;  /* 0x0000000c1f277c20 */ /* 0x000fe20008400000 */
[----:B------:R-:W-:Y:S01]  /*5ed0*/  FMUL R38, R43, R38 ;  /* 0x000000262b267220 */ /* 0x000fe20000400000 */
[----:B------:R-:W-:Y:S01]  /*5ee0*/  FMUL R49, R20, UR12 ;  /* 0x0000000c14317c20 */ /* 0x000fe20008400000 */
[----:B------:R-:W-:Y:S01]  /*5ef0*/  FMUL R43, R48, UR12 ;  /* 0x0000000c302b7c20 */ /* 0x000fe20008400000 */
[C---:B------:R-:W-:Y:S01]  /*5f00*/  FMNMX R57, |R47|.reuse, R50, !PT ;  /* 0x000000322f397209 */ /* 0x040fe20007800200 */
[----:B------:R-:W-:Y:S01]  /*5f10*/  FMUL R48, R47, UR12 ;  /* 0x0000000c2f307c20 */ /* 0x000fe20008400000 */
[----:B------:R-:W-:Y:S01]  /*5f20*/  F2FP.SATFINITE.E4M3.F32.PACK_AB_MERGE_C R39, RZ, R39, RZ ;  /* 0x00000027ff27723e */ /* 0x000fe200048070ff */
[----:B------:R-:W-:Y:S01]  /*5f30*/  FMUL R40, R40, R11 ;  /* 0x0000000b28287220 */ /* 0x000fe20000400000 */
[----:B------:R-:W-:-:S02]  /*5f40*/  F2FP.SATFINITE.E4M3.F32.PACK_AB_MERGE_C R50, RZ, R41, RZ ;  /* 0x00000029ff32723e */ /* 0x000fc400048070ff */
[----:B------:R-:W-:Y:S02]  /*5f50*/  F2FP.SATFINITE.E4M3.F32.PACK_AB_MERGE_C R60, RZ, R37, RZ ;  /* 0x00000025ff3c723e */ /* 0x000fe400048070ff */
[----:B------:R-:W-:Y:S02]  /*5f60*/  F2FP.SATFINITE.E4M3.F32.PACK_AB_MERGE_C R49, RZ, R49, RZ ;  /* 0x00000031ff31723e */ /* 0x000fe400048070ff */
[----:B------:R-:W-:Y:S02]  /*5f70*/  LOP3.LUT R37, R39, 0xff, RZ, 0xc0, !PT ;  /* 0x000000ff27257812 */ /* 0x000fe400078ec0ff */
[----:B------:R-:W-:Y:S02]  /*5f80*/  LOP3.LUT R47, R50, 0xff, RZ, 0xc0, !PT ;  /* 0x000000ff322f7812 */ /* 0x000fe400078ec0ff */
[----:B------:R-:W-:Y:S01]  /*5f90*/  @!P1 LEA R10, P0, R2, R19, 0x1 ;  /* 0x00000013020a9211 */ /* 0x000fe200078008ff */
[----:B------:R-:W-:Y:S01]  /*5fa0*/  IMAD R37, R60, 0x100, R37 ;  /* 0x000001003c257824 */ /* 0x000fe200078e0225 */
[----:B------:R-:W-:Y:S01]  /*5fb0*/  F2FP.SATFINITE.E4M3.F32.PACK_AB_MERGE_C R43, RZ, R43, RZ ;  /* 0x0000002bff2b723e */ /* 0x000fe200048070ff */
[----:B------:R-:W-:Y:S01]  /*5fc0*/  IMAD R47, R49, 0x100, R47 ;  /* 0x00000100312f7824 */ /* 0x000fe200078e022f */
[----:B------:R-:W-:-:S02]  /*5fd0*/  F2FP.SATFINITE.E4M3.F32.PACK_AB_MERGE_C R48, RZ, R48, RZ ;  /* 0x00000030ff30723e */ /* 0x000fc400048070ff */
[----:B------:R-:W-:Y:S02]  /*5fe0*/  @!P1 PRMT R39, R50, 0x7604, R39 ;  /* 0x0000760432279816 */ /* 0x000fe40000000027 */
[----:B------:R-:W-:Y:S01]  /*5ff0*/  FMNMX R50, |R44|, R57, !PT ;  /* 0x000000392c327209 */ /* 0x000fe20007800200 */
[----:B------:R-:W-:Y:S01]  /*6000*/  FMUL R57, R26, UR12 ;  /* 0x0000000c1a397c20 */ /* 0x000fe20008400000 */
[----:B------:R-:W-:Y:S01]  /*6010*/  @!P1 LEA.HI.X R11, R2, R18, R3, 0x1, P0 ;  /* 0x00000012020b9211 */ /* 0x000fe200000f0c03 */
[----:B------:R-:W-:Y:S01]  /*6020*/  FMUL R44, R44, UR12 ;  /* 0x0000000c2c2c7c20 */ /* 0x000fe20008400000 */
[----:B------:R-:W-:Y:S02]  /*6030*/  @!P1 PRMT R61, R48, 0x7604, R43 ;  /* 0x00007604303d9816 */ /* 0x000fe4000000002b */
[----:B------:R-:W-:Y:S01]  /*6040*/  @!P1 PRMT R41, R49, 0x7604, R60 ;  /* 0x0000760431299816 */ /* 0x000fe2000000003c */
[----:B------:R-:W-:Y:S01]  /*6050*/  FMUL R60, R27, UR12 ;  /* 0x0000000c1b3c7c20 */ /* 0x000fe20008400000 */
[C---:B------:R-:W-:Y:S01]  /*6060*/  FMNMX R49, |R45|.reuse, R50, !PT ;  /* 0x000000322d317209 */ /* 0x040fe20007800200 */
[----:B------:R-:W-:Y:S01]  /*6070*/  FMUL R45, R45, UR12 ;  /* 0x0000000c2d2d7c20 */ /* 0x000fe20008400000 */
[----:B------:R0:W-:Y:S01]  /*6080*/  @!P1 STG.E.U16 desc[UR10][R10.64], R61 ;  /* 0x0000003d0a009986 */ /* 0x0001e2000c10150a */
[----:B------:R-:W-:Y:S01]  /*6090*/  F2FP.SATFINITE.E4M3.F32.PACK_AB_MERGE_C R63, RZ, R57, RZ ;  /* 0x00000039ff3f723e */ /* 0x000fe200048070ff */
[----:B------:R-:W-:Y:S01]  /*60a0*/  FMUL R50, R40, UR12 ;  /* 0x0000000c28327c20 */ /* 0x000fe20008400000 */
[----:B------:R-:W-:-:S02]  /*60b0*/  F2FP.SATFINITE.E4M3.F32.PACK_AB_MERGE_C R57, RZ, R44, RZ ;  /* 0x0000002cff39723e */ /* 0x000fc400048070ff */
[----:B------:R-:W-:Y:S02]  /*60c0*/  F2FP.SATFINITE.E4M3.F32.PACK_AB_MERGE_C R45, RZ, R45, RZ ;  /* 0x0000002dff2d723e */ /* 0x000fe400048070ff */
[----:B------:R-:W-:Y:S02]  /*60d0*/  LOP3.LUT R48, R48, 0xff, RZ, 0xc0, !PT ;  /* 0x000000ff30307812 */ /* 0x000fe400078ec0ff */
[----:B------:R-:W-:Y:S02]  /*60e0*/  F2FP.SATFINITE.E4M3.F32.PACK_AB_MERGE_C R68, RZ, R60, RZ ;  /* 0x0000003cff44723e */ /* 0x000fe400048070ff */
[----:B------:R-:W-:Y:S01]  /*60f0*/  F2FP.SATFINITE.E4M3.F32.PACK_AB_MERGE_C R50, RZ, R50, RZ ;  /* 0x00000032ff32723e */ /* 0x000fe200048070ff */
[----:B------:R-:W-:Y:S01]  /*6100*/  IMAD R48, R45, 0x100, R48 ;  /* 0x000001002d307824 */ /* 0x000fe200078e0230 */
[----:B0-----:R-:W-:Y:S02]  /*6110*/  LOP3.LUT R10, R43, 0xff, RZ, 0xc0, !PT ;  /* 0x000000ff2b0a7812 */ /* 0x001fe400078ec0ff */
[----:B------:R-:W-:-:S02]  /*6120*/  @!P1 PRMT R43, R68, 0x7604, R63 ;  /* 0x00007604442b9816 */ /* 0x000fc4000000003f */
[----:B------:R-:W-:Y:S01]  /*6130*/  LOP3.LUT R68, R68, 0xff, RZ, 0xc0, !PT ;  /* 0x000000ff44447812 */ /* 0x000fe200078ec0ff */
[----:B------:R-:W-:Y:S01]  /*6140*/  IMAD R44, R57, 0x100, R10 ;  /* 0x00000100392c7824 */ /* 0x000fe200078e020a */
[----:B------:R-:W-:Y:S01]  /*6150*/  @!P1 PRMT R57, R45, 0x7604, R57 ;  /* 0x000076042d399816 */ /* 0x000fe20000000039 */
[----:B------:R-:W-:Y:S01]  /*6160*/  FMUL R45, R30, UR12 ;  /* 0x0000000c1e2d7c20 */ /* 0x000fe20008400000 */
[----:B------:R-:W-:Y:S01]  /*6170*/  PRMT R10, R47, 0x5410, R68 ;  /* 0x000054102f0a7816 */ /* 0x000fe20000000044 */
[----:B------:R-:W-:Y:S01]  /*6180*/  FMUL R47, R28, UR12 ;  /* 0x0000000c1c2f7c20 */ /* 0x000fe20008400000 */
[----:B------:R-:W-:Y:S01]  /*6190*/  LOP3.LUT R11, R50, 0xff, RZ, 0xc0, !PT ;  /* 0x000000ff320b7812 */ /* 0x000fe200078ec0ff */
[----:B------:R0:W-:Y:S01]  /*61a0*/  @!P1 STG.E.U16 desc[UR10][R8.64], R57 ;  /* 0x0000003908009986 */ /* 0x0001e2000c10150a */
[----:B------:R-:W-:Y:S01]  /*61b0*/  F2FP.SATFINITE.E4M3.F32.PACK_AB_MERGE_C R61, RZ, R45, RZ ;  /* 0x0000002dff3d723e */ /* 0x000fe200048070ff */
[----:B------:R-:W-:Y:S01]  /*61c0*/  FMUL R45, R0, UR12 ;  /* 0x0000000c002d7c20 */ /* 0x000fe20008400000 */
[----:B------:R-:W-:-:S02]  /*61d0*/  FMNMX R49, |R40|, R49, !PT ;  /* 0x0000003128317209 */ /* 0x000fc40007800200 */
[----:B------:R-:W1:Y:S01]  /*61e0*/  S2R R40, SR_CTAID.X ;  /* 0x0000000000287919 */ /* 0x000e620000002500 */
[----:B------:R-:W-:Y:S02]  /*61f0*/  LOP3.LUT R60, R63, 0xff, RZ, 0xc0, !PT ;  /* 0x000000ff3f3c7812 */ /* 0x000fe400078ec0ff */
[----:B------:R-:W-:Y:S02]  /*6200*/  F2FP.SATFINITE.E4M3.F32.PACK_AB_MERGE_C R45, RZ, R45, RZ ;  /* 0x0000002dff2d723e */ /* 0x000fe400048070ff */
[----:B------:R-:W-:Y:S02]  /*6210*/  FMNMX R49, |R30|, R49, !PT ;  /* 0x000000311e317209 */ /* 0x000fe40007800200 */
[----:B0-----:R-:W-:Y:S01]  /*6220*/  PRMT R9, R44, 0x5410, R11 ;  /* 0x000054102c097816 */ /* 0x001fe2000000000b */
[----:B------:R-:W-:Y:S01]  /*6230*/  FMUL R8, R42, UR12 ;  /* 0x0000000c2a087c20 */ /* 0x000fe20008400000 */
[----:B------:R-:W-:Y:S02]  /*6240*/  @!P1 PRMT R11, R61, 0x7604, R50 ;  /* 0x000076043d0b9816 */ /* 0x000fe40000000032 */
[----:B------:R-:W-:-:S02]  /*6250*/  F2FP.SATFINITE.E4M3.F32.PACK_AB_MERGE_C R44, RZ, R47, RZ ;  /* 0x0000002fff2c723e */ /* 0x000fc400048070ff */
[----:B------:R-:W-:Y:S01]  /*6260*/  LOP3.LUT R47, R61, 0xff, RZ, 0xc0, !PT ;  /* 0x000000ff3d2f7812 */ /* 0x000fe200078ec0ff */
[----:B------:R0:W-:Y:S01]  /*6270*/  @!P1 STG.E.U16 desc[UR10][R4.64], R11 ;  /* 0x0000000b04009986 */ /* 0x0001e2000c10150a */
[----:B------:R-:W-:Y:S02]  /*6280*/  LOP3.LUT R30, R44, 0xffff, RZ, 0xc0, !PT ;  /* 0x0000ffff2c1e7812 */ /* 0x000fe400078ec0ff */
[----:B------:R-:W-:Y:S02]  /*6290*/  PRMT R47, R48, 0x5410, R47 ;  /* 0x00005410302f7816 */ /* 0x000fe4000000002f */
[----:B------:R-:W-:Y:S01]  /*62a0*/  LOP3.LUT R48, R45, 0xffff, RZ, 0xc0, !PT ;  /* 0x0000ffff2d307812 */ /* 0x000fe200078ec0ff */
[----:B------:R-:W-:Y:S01]  /*62b0*/  IMAD.SHL.U32 R30, R30, 0x1000000, RZ ;  /* 0x010000001e1e7824 */ /* 0x000fe200078e00ff */
[----:B------:R-:W-:Y:S02]  /*62c0*/  FMNMX R49, |R42|, R49, !PT ;  /* 0x000000312a317209 */ /* 0x000fe40007800200 */
[----:B------:R-:W-:Y:S01]  /*62d0*/  F2FP.SATFINITE.E4M3.F32.PACK_AB_MERGE_C R42, RZ, R8, RZ ;  /* 0x00000008ff2a723e */ /* 0x000fe200048070ff */
[----:B------:R-:W-:Y:S01]  /*62e0*/  IMAD.SHL.U32 R57, R48, 0x1000000, RZ ;  /* 0x0100000030397824 */ /* 0x000fe200078e00ff */
[----:B------:R-:W-:-:S02]  /*62f0*/  PRMT R37, R37, 0x5410, R60 ;  /* 0x0000541025257816 */ /* 0x000fc4000000003c */
[----:B------:R-:W-:Y:S02]  /*6300*/  LOP3.LUT R48, R42, 0xffff, RZ, 0xc0, !PT ;  /* 0x0000ffff2a307812 */ /* 0x000fe400078ec0ff */
[C---:B------:R-:W-:Y:S01]  /*6310*/  FMNMX R8, |R38|.reuse, R49, !PT ;  /* 0x0000003126087209 */ /* 0x040fe20007800200 */
[----:B------:R-:W-:Y:S01]  /*6320*/  FMUL R38, R38, UR12 ;  /* 0x0000000c26267c20 */ /* 0x000fe20008400000 */
[----:B------:R-:W-:Y:S01]  /*6330*/  LOP3.LUT R37, R37, R30, RZ, 0xfc, !PT ;  /* 0x0000001e25257212 */ /* 0x000fe200078efcff */
[----:B------:R-:W-:Y:S01]  /*6340*/  IMAD.SHL.U32 R48, R48, 0x1000000, RZ ;  /* 0x0100000030307824 */ /* 0x000fe200078e00ff */
[----:B------:R-:W-:Y:S02]  /*6350*/  LOP3.LUT R30, R10, R57, RZ, 0xfc, !PT ;  /* 0x000000390a1e7212 */ /* 0x000fe400078efcff */
[----:B------:R-:W-:Y:S02]  /*6360*/  FMNMX R10, |R31|, R8, !PT ;  /* 0x000000081f0a7209 */ /* 0x000fe40007800200 */
[----:B------:R-:W-:-:S02]  /*6370*/  @!P1 LEA R8, P0, R2, R17, 0x1 ;  /* 0x0000001102089211 */ /* 0x000fc400078008ff */
[----:B------:R-:W-:Y:S02]  /*6380*/  LOP3.LUT R31, R9, R48, RZ, 0xfc, !PT ;  /* 0x00000030091f7212 */ /* 0x000fe400078efcff */
[----:B------:R-:W-:Y:S02]  /*6390*/  FMNMX R48, |R29|, R10, !PT ;  /* 0x0000000a1d307209 */ /* 0x000fe40007800200 */
[----:B------:R-:W-:Y:S02]  /*63a0*/  @!P1 LEA.HI.X R9, R2, R16, R3, 0x1, P0 ;  /* 0x0000001002099211 */ /* 0x000fe400000f0c03 */
[----:B------:R-:W-:Y:S01]  /*63b0*/  F2FP.SATFINITE.E4M3.F32.PACK_AB_MERGE_C R29, RZ, R38, RZ ;  /* 0x00000026ff1d723e */ /* 0x000fe200048070ff */
[----:B01----:R-:W-:Y:S06]  /*63c0*/  @P1 BRA `(.L_x_4760) ;  /* 0x00000000001c1947 */ /* 0x003fec0003800000 */
[----:B------:R-:W-:-:S04]  /*63d0*/  IMAD.WIDE.U32 R4, R32, 0x3, R2 ;  /* 0x0000000320047825 */ /* 0x000fc800078e0002 */
[----:B------:R-:W-:Y:S01]  /*63e0*/  IMAD R11, R33, 0x3, RZ ;  /* 0x00000003210b7824 */ /* 0x000fe200078e02ff */
[----:B------:R-:W-:-:S03]  /*63f0*/  LEA R10, P0, R4, R19, 0x1 ;  /* 0x00000013040a7211 */ /* 0x000fc600078008ff */
[----:B------:R-:W-:-:S05]  /*6400*/  IMAD.IADD R5, R5, 0x1, R11 ;  /* 0x0000000105057824 */ /* 0x000fca00078e020b */
[----:B------:R-:W-:Y:S02]  /*6410*/  LEA.HI.X R11, R4, R18, R5, 0x1, P0 ;  /* 0x00000012040b7211 */ /* 0x000fe400000f0c05 */
[----:B------:R-:W-:-:S05]  /*6420*/  PRMT R5, R29, 0x7604, R42 ;  /* 0x000076041d057816 */ /* 0x000fca000000002a */
[----:B------:R0:W-:Y:S02]  /*6430*/  STG.E.U16 desc[UR10][R10.64], R5 ;  /* 0x000000050a007986 */ /* 0x0001e4000c10150a */
.L_x_4760:
[----:B------:R-:W-:Y:S05]  /*6440*/  BSYNC B0 ;  /* 0x0000000000007941 */ /* 0x000fea0003800000 */
.L_x_4759:
[----:B------:R1:W-:Y:S01]  /*6450*/  @!P1 STG.E.U16 desc[UR10][R8.64], R39 ;  /* 0x0000002708009986 */ /* 0x0003e2000c10150a */
[----:B------:R-:W-:Y:S01]  /*6460*/  FMNMX R13, |R13|, R48, !PT ;  /* 0x000000300d0d7209 */ /* 0x000fe20007800200 */
[----:B------:R-:W-:Y:S01]  /*6470*/  BSSY B0, `(.L_x_4761) ;  /* 0x000000d000007945 */ /* 0x000fe20003800000 */
[----:B0-----:R-:W-:Y:S01]  /*6480*/  LOP3.LUT R10, R29, 0xffff, RZ, 0xc0, !PT ;  /* 0x0000ffff1d0a7812 */ /* 0x001fe200078ec0ff */
[----:B------:R1:W-:Y:S01]  /*6490*/  @!P1 STG.E.U16 desc[UR10][R6.64], R41 ;  /* 0x0000002906009986 */ /* 0x0003e2000c10150a */
[----:B------:R-:W-:-:S03]  /*64a0*/  FMNMX R13, |R20|, R13, !PT ;  /* 0x0000000d140d7209 */ /* 0x000fc60007800200 */
[----:B------:R1:W-:Y:S01]  /*64b0*/  @!P1 STG.E.U16 desc[UR10][R14.64], R43 ;  /* 0x0000002b0e009986 */ /* 0x0003e2000c10150a */
[----:B------:R-:W-:Y:S05]  /*64c0*/  @P1 BRA `(.L_x_4762) ;  /* 0x00000000001c1947 */ /* 0x000fea0003800000 */
[----:B------:R-:W-:Y:S01]  /*64d0*/  IMAD.WIDE.U32 R2, R32, 0x3, R2 ;  /* 0x0000000320027825 */ /* 0x000fe200078e0002 */
[----:B------:R-:W-:-:S03]  /*64e0*/  PRMT R45, R45, 0x7604, R44 ;  /* 0x000076042d2d7816 */ /* 0x000fc6000000002c */
[----:B------:R-:W-:Y:S01]  /*64f0*/  IMAD R33, R33, 0x3, RZ ;  /* 0x0000000321217824 */ /* 0x000fe200078e02ff */
[----:B------:R-:W-:-:S03]  /*6500*/  LEA R4, P0, R2, R17, 0x1 ;  /* 0x0000001102047211 */ /* 0x000fc600078008ff */
[----:B------:R-:W-:-:S05]  /*6510*/  IMAD.IADD R33, R3, 0x1, R33 ;  /* 0x0000000103217824 */ /* 0x000fca00078e0221 */
[----:B------:R-:W-:-:S05]  /*6520*/  LEA.HI.X R5, R2, R16, R33, 0x1, P0 ;  /* 0x0000001002057211 */ /* 0x000fca00000f0c21 */
[----:B------:R0:W-:Y:S02]  /*6530*/  STG.E.U16 desc[UR10][R4.64], R45 ;  /* 0x0000002d04007986 */ /* 0x0001e4000c10150a */
.L_x_4762:
[----:B------:R-:W-:Y:S05]  /*6540*/  BSYNC B0 ;  /* 0x0000000000007941 */ /* 0x000fea0003800000 */
.L_x_4761:
[----:B------:R-:W-:Y:S01]  /*6550*/  ULDC UR4, c[0x0][0x0] ;  /* 0x0000000000047ab9 */ /* 0x000fe20000000800 */
[----:B------:R-:W-:Y:S01]  /*6560*/  IMAD.SHL.U32 R10, R10, 0x1000000, RZ ;  /* 0x010000000a0a7824 */ /* 0x000fe200078e00ff */
[--C-:B------:R-:W-:Y:S01]  /*6570*/  SHF.R.U32.HI R3, RZ, 0x8, R58.reuse ;  /* 0x00000008ff037819 */ /* 0x100fe2000001163a */
[----:B------:R-:W-:Y:S01]  /*6580*/  IMAD R40, R40, UR4, RZ ;  /* 0x0000000428287c24 */ /* 0x000fe2000f8e02ff */
[----:B------:R-:W-:Y:S01]  /*6590*/  SHF.R.U32.HI R2, RZ, 0x8, R58 ;  /* 0x00000008ff027819 */ /* 0x000fe2000001163a */
[----:B------:R-:W2:Y:S01]  /*65a0*/  S2UR UR5, SR_CgaCtaId ;  /* 0x00000000000579c3 */ /* 0x000ea20000008800 */
[----:B-1----:R-:W-:Y:S01]  /*65b0*/  LOP3.LUT R9, R47, R10, RZ, 0xfc, !PT ;  /* 0x0000000a2f097212 */ /* 0x002fe200078efcff */
[----:B------:R-:W-:Y:S01]  /*65c0*/  IMAD.IADD R10, R58, 0x1, -R21 ;  /* 0x000000013a0a7824 */ /* 0x000fe200078e0a15 */
[----:B------:R-:W-:Y:S01]  /*65d0*/  LEA.HI R40, R40, R3, RZ, 0x18 ;  /* 0x0000000328287211 */ /* 0x000fe200078fc0ff */
[----:B0-----:R-:W-:Y:S01]  /*65e0*/  IMAD.SHL.U32 R5, R2, 0x20, RZ ;  /* 0x0000002002057824 */ /* 0x001fe200078e00ff */
[----:B------:R-:W-:Y:S01]  /*65f0*/  LOP3.LUT R3, RZ, R54, RZ, 0x33, !PT ;  /* 0x00000036ff037212 */ /* 0x000fe200078e33ff */
[----:B------:R-:W-:Y:S01]  /*6600*/  VIADD R2, R10, 0x1e ;  /* 0x0000001e0a027836 */ /* 0x000fe20000000000 */
[----:B------:R-:W-:Y:S01]  /*6610*/  ULDC.64 UR6, c[0x0][0x250] ;  /* 0x0000940000067ab9 */ /* 0x000fe20000000a00 */
[----:B------:R-:W-:Y:S01]  /*6620*/  FMNMX R26, |R26|, R13, !PT ;  /* 0x0000000d1a1a7209 */ /* 0x000fe20007800200 */
[----:B------:R-:W-:Y:S01]  /*6630*/  IMAD R56, R56, UR6, RZ ;  /* 0x0000000638387c24 */ /* 0x000fe2000f8e02ff */
[----:B------:R-:W-:Y:S01]  /*6640*/  LEA R40, P0, R40, R3, 0x5 ;  /* 0x0000000328287211 */ /* 0x000fe200078028ff */
[----:B------:R-:W-:Y:S01]  /*6650*/  VIADD R3, R10, 0xffffffff ;  /* 0xffffffff0a037836 */ /* 0x000fe20000000000 */
[----:B------:R-:W-:Y:S01]  /*6660*/  LOP3.LUT R4, R2, 0x1f, RZ, 0xc0, !PT ;  /* 0x0000001f02047812 */ /* 0x000fe200078ec0ff */
[----:B------:R-:W-:Y:S01]  /*6670*/  IMAD R15, R55, UR7, R56 ;  /* 0x00000007370f7c24 */ /* 0x000fe2000f8e0238 */
[----:B------:R-:W-:Y:S01]  /*6680*/  UMOV UR4, 0x400 ;  /* 0x0000040000047882 */ /* 0x000fe20000000000 */
[--C-:B------:R-:W-:Y:S01]  /*6690*/  LOP3.LUT R5, R5, 0xffffffe0, R58.reuse, 0xe2, !PT ;  /* 0xffffffe005057812 */ /* 0x100fe200078ee23a */
[----:B------:R-:W-:Y:S01]  /*66a0*/  UIADD3 UR4, UR4, 0x20, URZ ;  /* 0x0000002004047890 */ /* 0x000fe2000fffe03f */
[----:B------:R-:W-:Y:S01]  /*66b0*/  LOP3.LUT R6, R3, 0x1f, RZ, 0xc0, !PT ;  /* 0x0000001f03067812 */ /* 0x000fe200078ec0ff */
[----:B------:R-:W-:Y:S01]  /*66c0*/  IMAD.WIDE.U32 R2, R55, UR6, RZ ;  /* 0x0000000637027c25 */ /* 0x000fe2000f8e00ff */
[----:B------:R-:W-:Y:S01]  /*66d0*/  LOP3.LUT R8, R10, 0x1f, RZ, 0xc0, !PT ;  /* 0x0000001f0a087812 */ /* 0x000fe200078ec0ff */
[----:B------:R-:W-:Y:S01]  /*66e0*/  ULDC.64 UR8, c[0x0][0x228] ;  /* 0x00008a0000087ab9 */ /* 0x000fe20000000a00 */
[----:B------:R-:W-:Y:S01]  /*66f0*/  SHF.R.U32.HI R14, RZ, 0x2, R58 ;  /* 0x00000002ff0e7819 */ /* 0x000fe2000001163a */
[----:B------:R-:W-:Y:S01]  /*6700*/  IMAD.IADD R15, R3, 0x1, R15 ;  /* 0x00000001030f7824 */ /* 0x000fe200078e020f */
[----:B------:R-:W-:Y:S01]  /*6710*/  FMNMX R11, |R27|, R26, !PT ;  /* 0x0000001a1b0b7209 */ /* 0x000fe20007800200 */
[C---:B------:R-:W-:Y:S01]  /*6720*/  IMAD.SHL.U32 R13, R2.reuse, 0x2, RZ ;  /* 0x00000002020d7824 */ /* 0x040fe200078e00ff */
[----:B--2---:R-:W-:Y:S01]  /*6730*/  ULEA UR4, UR5, UR4, 0x18 ;  /* 0x0000000405047291 */ /* 0x004fe2000f8ec03f */
[C---:B------:R-:W-:Y:S01]  /*6740*/  IMAD R8, R5.reuse, 0x21, R8 ;  /* 0x0000002105087824 */ /* 0x040fe200078e0208 */
[----:B------:R-:W-:Y:S01]  /*6750*/  SHF.L.U64.HI R15, R2, 0x1, R15 ;  /* 0x00000001020f7819 */ /* 0x000fe2000001020f */
[C---:B------:R-:W-:Y:S01]  /*6760*/  IMAD R6, R5.reuse, 0x21, R6 ;  /* 0x0000002105067824 */ /* 0x040fe200078e0206 */
[----:B------:R-:W-:Y:S01]  /*6770*/  LOP3.LUT R2, RZ, R53, RZ, 0x33, !PT ;  /* 0x00000035ff027212 */ /* 0x000fe200078e33ff */
[C---:B------:R-:W-:Y:S01]  /*6780*/  IMAD R7, R5.reuse, 0x21, R4 ;  /* 0x0000002105077824 */ /* 0x040fe200078e0204 */
[----:B------:R-:W-:Y:S01]  /*6790*/  LEA R4, R8, UR4, 0x2 ;  /* 0x0000000408047c11 */ /* 0x000fe2000f8e10ff */
[----:B------:R-:W-:Y:S01]  /*67a0*/  IMAD R64, R5, 0x21, R64 ;  /* 0x0000002105407824 */ /* 0x000fe200078e0240 */
[----:B------:R-:W-:Y:S01]  /*67b0*/  USHF.R.U64 UR5, UR6, 0x2, UR7 ;  /* 0x0000000206057899 */ /* 0x000fe20008001207 */
[----:B------:R-:W-:Y:S01]  /*67c0*/  IMAD.X R2, RZ, RZ, R2, P0 ;  /* 0x000000ffff027224 */ /* 0x000fe200000e0602 */
[----:B------:R-:W-:Y:S01]  /*67d0*/  ISETP.GT.U32.AND P0, PT, R40, -0x21, PT ;  /* 0xffffffdf2800780c */ /* 0x000fe20003f04070 */
[----:B------:R-:W-:Y:S01]  /*67e0*/  USHF.R.U32.HI UR6, URZ, 0x2, UR7 ;  /* 0x000000023f067899 */ /* 0x000fe20008011607 */
[----:B------:R-:W-:Y:S01]  /*67f0*/  LEA R6, R6, UR4, 0x2 ;  /* 0x0000000406067c11 */ /* 0x000fe2000f8e10ff */
[----:B------:R0:W-:Y:S01]  /*6800*/  STS [R4], R23 ;  /* 0x0000001704007388 */ /* 0x0001e20000000800 */
[----:B------:R-:W-:Y:S01]  /*6810*/  ISETP.GT.U32.AND.EX P0, PT, R2, -0x1, PT, P0 ;  /* 0xffffffff0200780c */ /* 0x000fe20003f04100 */
[----:B------:R-:W-:Y:S01]  /*6820*/  BSSY B0, `(.L_x_4763) ;  /* 0x0000085000007945 */ /* 0x000fe20003800000 */
[----:B------:R-:W-:Y:S01]  /*6830*/  LEA R3, P1, R34, R13, 0x2 ;  /* 0x0000000d22037211 */ /* 0x000fe200078210ff */
[----:B------:R0:W-:Y:S01]  /*6840*/  STS [R6], R62 ;  /* 0x0000003e06007388 */ /* 0x0001e20000000800 */
[----:B------:R-:W-:-:S02]  /*6850*/  LEA R7, R7, UR4, 0x2 ;  /* 0x0000000407077c11 */ /* 0x000fc4000f8e10ff */
[----:B------:R-:W-:Y:S02]  /*6860*/  LOP3.LUT R14, R14, 0x38, RZ, 0xc0, !PT ;  /* 0x000000380e0e7812 */ /* 0x000fe400078ec0ff */
        /* <DEDUP_REMOVED lines=11> */
[----:B------:R-:W-:Y:S01]  /*6920*/  FMNMX R11, |R28|, R11, !PT ;  /* 0x0000000b1c0b7209 */ /* 0x000fe20007800200 */
[----:B------:R-:W-:Y:S01]  /*6930*/  USHF.L.U32 UR5, UR5, 0x1, URZ ;  /* 0x0000000105057899 */ /* 0x000fe2000800063f */
[----:B------:R-:W-:Y:S01]  /*6940*/  LEA.HI.X R3, R3, UR9, R34, 0x5, P0 ;  /* 0x0000000903037c11 */ /* 0x000fe200080f2c22 */
[----:B------:R-:W-:Y:S01]  /*6950*/  IMAD.IADD R15, R19, 0x1, R15 ;  /* 0x00000001130f7824 */ /* 0x000fe200078e020f */
[----:B------:R-:W-:Y:S01]  /*6960*/  FMNMX R0, |R0|, R11, !PT ;  /* 0x0000000b00007209 */ /* 0x000fe20007800200 */
[----:B------:R-:W-:Y:S01]  /*6970*/  IMAD.IADD R13, R16, 0x1, -R67 ;  /* 0x00000001100d7824 */ /* 0x000fe200078e0a43 */
[----:B0-----:R-:W-:Y:S07]  /*6980*/  @P2 BRA `(.L_x_4764) ;  /* 0x0000000400b82947 */ /* 0x001fee0003800000 */
        /* <DEDUP_REMOVED lines=17> */
.L_x_4767:
        /* <DEDUP_REMOVED lines=12> */
[----:B------:R-:W-:Y:S02]  /*6b60*/  IADD3 R19, P6, R38, UR5, RZ ;  /* 0x0000000526137c10 */ /* 0x000fe4000ffde0ff */
        /* <DEDUP_REMOVED lines=29> */
[----:B------:R-:W-:Y:S01]  /*6d40*/  @!P4 IMAD.X R29, RZ, RZ, R40, P6 ;  /* 0x000000ffff1dc224 */ /* 0x000fe200030e0628 */
[----:B---3--:R-:W-:Y:S01]  /*6d50*/  @!P4 LEA R28, P6, R19, R2, 0x2 ;  /* 0x00000002131cc211 */ /* 0x008fe200078c10ff */
[----:B--2---:R0:W-:Y:S01]  /*6d60*/  @!P5 STG.E desc[UR10][R16.64], R35 ;  /* 0x000000231000d986 */ /* 0x0041e2000c10190a */
[----:B------:R-:W-:Y:S01]  /*6d70*/  IMAD.IADD R34, R67, 0x1, R32 ;  /* 0x0000000143227824 */ /* 0x000fe200078e0220 */
[----:B------:R-:W-:Y:S02]  /*6d80*/  IADD3.X R40, R40, UR6, RZ, P1, !PT ;  /* 0x0000000628287c10 */ /* 0x000fe40008ffe4ff */
[----:B------:R-:W-:Y:S01]  /*6d90*/  @!P4 LEA.HI.X R29, R19, R3, R29, 0x2, P6 ;  /* 0x00000003131dc211 */ /* 0x000fe200030f141d */
[----:B------:R-:W-:-:S04]  /*6da0*/  VIADD R19, R43, 0x1f ;  /* 0x0000001f2b137836 */ /* 0x000fc80000000000 */
[----:B----4-:R0:W-:Y:S01]  /*6db0*/  @!P4 STG.E desc[UR10][R28.64], R39 ;  /* 0x000000271c00c986 */ /* 0x0101e2000c10190a */
[----:B------:R-:W-:Y:S05]  /*6dc0*/  @P3 BRA `(.L_x_4767) ;  /* 0xfffffffc00343947 */ /* 0x000fea000383ffff */
.L_x_4766:
[----:B------:R-:W-:Y:S05]  /*6dd0*/  BSYNC B1 ;  /* 0x0000000000017941 */ /* 0x000fea0003800000 */
.L_x_4765:
        /* <DEDUP_REMOVED lines=15> */
.L_x_4769:
[----:B------:R-:W-:Y:S05]  /*6ed0*/  BSYNC B1 ;  /* 0x0000000000017941 */ /* 0x000fea0003800000 */
.L_x_4768:
        /* <DEDUP_REMOVED lines=25> */
.L_x_4764:
[----:B------:R-:W-:Y:S05]  /*7070*/  BSYNC B0 ;  /* 0x0000000000007941 */ /* 0x000fea0003800000 */
.L_x_4763:
        /* <DEDUP_REMOVED lines=14> */
[C---:B------:R-:W-:Y:S01]  /*7160*/  VIADD R17, R13.reuse, 0xffffffff ;  /* 0xffffffff0d117836 */ /* 0x040fe20000000000 */
[----:B------:R-:W-:Y:S01]  /*7170*/  LOP3.LUT R20, R13, 0x3, RZ, 0xc0, !PT ;  /* 0x000000030d147812 */ /* 0x000fe200078ec0ff */
[----:B------:R-:W-:Y:S01]  /*7180*/  BSSY B1, `(.L_x_4772) ;  /* 0x000003d000017945 */ /* 0x000fe20003800000 */
[----:B------:R-:W-:Y:S02]  /*7190*/  IMAD.MOV.U32 R38, RZ, RZ, RZ ;  /* 0x000000ffff267224 */ /* 0x000fe400078e00ff */
[----:B------:R-:W-:Y:S01]  /*71a0*/  ISETP.GE.U32.AND P1, PT, R17, 0x3, PT ;  /* 0x000000031100780c */ /* 0x000fe20003f26070 */
[----:B------:R-:W-:Y:S01]  /*71b0*/  IMAD.IADD R17, R58, 0x1, -R21 ;  /* 0x000000013a117824 */ /* 0x000fe200078e0a15 */
[----:B------:R-:W-:Y:S01]  /*71c0*/  ISETP.NE.AND P0, PT, R20, RZ, PT ;  /* 0x000000ff1400720c */ /* 0x000fe20003f05270 */
[----:B------:R-:W-:-:S10]  /*71d0*/  IMAD.MOV.U32 R40, RZ, RZ, R67 ;  /* 0x000000ffff287224 */ /* 0x000fd400078e0043 */
[----:B------:R-:W-:Y:S05]  /*71e0*/  @!P1 BRA `(.L_x_4773) ;  /* 0x0000000000d89947 */ /* 0x000fea0003800000 */
[----:B------:R-:W-:Y:S02]  /*71f0*/  IMAD.IADD R19, R13, 0x1, -R20 ;  /* 0x000000010d137824 */ /* 0x000fe400078e0a14 */
[----:B------:R-:W-:Y:S02]  /*7200*/  IMAD.MOV.U32 R38, RZ, RZ, RZ ;  /* 0x000000ffff267224 */ /* 0x000fe400078e00ff */
[----:B------:R-:W-:-:S07]  /*7210*/  IMAD.MOV.U32 R40, RZ, RZ, R67 ;  /* 0x000000ffff287224 */ /* 0x000fce00078e0043 */
.L_x_4774:
[C---:B0-----:R-:W-:Y:S01]  /*7220*/  LOP3.LUT R25, R17.reuse, 0x1f, RZ, 0xc0, !PT ;  /* 0x0000001f11197812 */ /* 0x041fe200078ec0ff */
[----:B------:R-:W-:Y:S01]  /*7230*/  VIADD R23, R17, 0xffffffff ;  /* 0xffffffff11177836 */ /* 0x000fe20000000000 */
[----:B------:R-:W-:Y:S01]  /*7240*/  IADD3 R32, P6, R18, UR5, RZ ;  /* 0x0000000512207c10 */ /* 0x000fe2000ffde0ff */
[----:B------:R-:W-:Y:S01]  /*7250*/  VIADD R19, R19, 0xfffffffc ;  /* 0xfffffffc13137836 */ /* 0x000fe20000000000 */
[-C--:B------:R-:W-:Y:S01]  /*7260*/  ISETP.GE.U32.AND P1, PT, R25, R52.reuse, PT ;  /* 0x000000341900720c */ /* 0x080fe20003f26070 */
[----:B------:R-:W-:Y:S01]  /*7270*/  VIADD R38, R38, 0x4 ;  /* 0x0000000426267836 */ /* 0x000fe20000000000 */
[----:B------:R-:W-:Y:S01]  /*7280*/  LOP3.LUT R29, R23, 0x1f, RZ, 0xc0, !PT ;  /* 0x0000001f171d7812 */ /* 0x000fe200078ec0ff */
[----:B------:R-:W-:Y:S01]  /*7290*/  VIADD R23, R17, 0x1d ;  /* 0x0000001d11177836 */ /* 0x000fe20000000000 */
[----:B------:R-:W-:Y:S01]  /*72a0*/  IADD3.X R33, R15, UR6, RZ, P6, !PT ;  /* 0x000000060f217c10 */ /* 0x000fe2000b7fe4ff */
[----:B------:R-:W-:Y:S01]  /*72b0*/  VIADD R17, R17, 0x1e ;  /* 0x0000001e11117836 */ /* 0x000fe20000000000 */
[----:B------:R-:W-:-:S02]  /*72c0*/  ISETP.GE.U32.AND P3, PT, R29, R52, PT ;  /* 0x000000341d00720c */ /* 0x000fc40003f66070 */
[----:B------:R-:W-:Y:S02]  /*72d0*/  LOP3.LUT R42, R23, 0x1f, RZ, 0xc0, !PT ;  /* 0x0000001f172a7812 */ /* 0x000fe400078ec0ff */
[----:B------:R-:W-:Y:S01]  /*72e0*/  LOP3.LUT R39, R17, 0x1f, RZ, 0xc0, !PT ;  /* 0x0000001f11277812 */ /* 0x000fe200078ec0ff */
[----:B------:R-:W-:Y:S02]  /*72f0*/  IMAD R17, R5, 0x21, R40 ;  /* 0x0000002105117824 */ /* 0x000fe400078e0228 */
[----:B------:R-:W-:Y:S01]  /*7300*/  @!P1 IADD3 R25, P4, R25, R18, RZ ;  /* 0x0000001219199210 */ /* 0x000fe20007f9e0ff */
[----:B------:R-:W-:Y:S01]  /*7310*/  IMAD.IADD R40, R67, 0x1, R38 ;  /* 0x0000000143287824 */ /* 0x000fe200078e0226 */
[----:B------:R-:W-:Y:S02]  /*7320*/  ISETP.GE.U32.AND P5, PT, R39, R52, PT ;  /* 0x000000342700720c */ /* 0x000fe40003fa6070 */
[----:B------:R-:W-:Y:S01]  /*7330*/  LEA R18, R17, UR4, 0x2 ;  /* 0x0000000411127c11 */ /* 0x000fe2000f8e10ff */
[----:B------:R-:W-:Y:S01]  /*7340*/  @!P1 IMAD.X R27, RZ, RZ, R15, P4 ;  /* 0x000000ffff1b9224 */ /* 0x000fe200020e060f */
[----:B------:R-:W-:-:S02]  /*7350*/  @!P1 LEA R26, P4, R25, R10, 0x2 ;  /* 0x0000000a191a9211 */ /* 0x000fc400078810ff */
[----:B------:R-:W-:Y:S01]  /*7360*/  @!P3 IADD3 R15, P6, R29, R32, RZ ;  /* 0x000000201d0fb210 */ /* 0x000fe20007fde0ff */
[----:B------:R-:W0:Y:S01]  /*7370*/  @!P1 LDS R23, [R18] ;  /* 0x0000000012179984 */ /* 0x000e220000000800 */
[----:B------:R-:W-:Y:S02]  /*7380*/  @!P1 LEA.HI.X R27, R25, R16, R27, 0x2, P4 ;  /* 0x00000010191b9211 */ /* 0x000fe400020f141b */
[----:B------:R-:W-:Y:S01]  /*7390*/  ISETP.GE.U32.AND P4, PT, R42, R52, PT ;  /* 0x000000342a00720c */ /* 0x000fe20003f86070 */
[----:B------:R-:W1:Y:S01]  /*73a0*/  @!P3 LDS R25, [R18+0x4] ;  /* 0x000004001219b984 */ /* 0x000e620000000800 */
[----:B------:R-:W-:Y:S01]  /*73b0*/  @!P3 IMAD.X R17, RZ, RZ, R33, P6 ;  /* 0x000000ffff11b224 */ /* 0x000fe200030e0621 */
[C---:B------:R-:W-:Y:S02]  /*73c0*/  @!P3 LEA R28, P6, R15.reuse, R10, 0x2 ;  /* 0x0000000a0f1cb211 */ /* 0x040fe400078c10ff */
[----:B------:R-:W2:Y:S02]  /*73d0*/  @!P5 LDS R31, [R18+0x8] ;  /* 0x00000800121fd984 */ /* 0x000ea40000000800 */
[----:B------:R-:W-:-:S02]  /*73e0*/  @!P3 LEA.HI.X R29, R15, R16, R17, 0x2, P6 ;  /* 0x000000100f1db211 */ /* 0x000fc400030f1411 */
[----:B------:R-:W-:-:S04]  /*73f0*/  IADD3 R34, P6, R32, UR5, RZ ;  /* 0x0000000520227c10 */ /* 0x000fc8000ffde0ff */
[----:B------:R3:W4:Y:S01]  /*7400*/  @!P4 LDS R37, [R18+0xc] ;  /* 0x00000c001225c984 */ /* 0x0007220000000800 */
[----:B------:R-:W-:Y:S02]  /*7410*/  IADD3.X R35, R33, UR6, RZ, P6, !PT ;  /* 0x0000000621237c10 */ /* 0x000fe4000b7fe4ff */
        /* <DEDUP_REMOVED lines=10> */
[----:B------:R-:W-:Y:S01]  /*74c0*/  @!P4 LEA R34, P6, R15, R10, 0x2 ;  /* 0x0000000a0f22c211 */ /* 0x000fe200078c10ff */
[----:B-1----:R0:W-:Y:S01]  /*74d0*/  @!P3 STG.E desc[UR10][R28.64], R25 ;  /* 0x000000191c00b986 */ /* 0x0021e2000c10190a */
[----:B------:R-:W-:Y:S02]  /*74e0*/  ISETP.NE.AND P3, PT, R19, RZ, PT ;  /* 0x000000ff1300720c */ /* 0x000fe40003f65270 */
[----:B------:R-:W-:Y:S01]  /*74f0*/  @!P4 LEA.HI.X R35, R15, R16, R17, 0x2, P6 ;  /* 0x000000100f23c211 */ /* 0x000fe200030f1411 */
[----:B--2---:R0:W-:Y:S01]  /*7500*/  @!P5 STG.E desc[UR10][R32.64], R31 ;  /* 0x0000001f2000d986 */ /* 0x0041e2000c10190a */
[----:B------:R-:W-:Y:S01]  /*7510*/  VIADD R17, R42, 0x1f ;  /* 0x0000001f2a117836 */ /* 0x000fe20000000000 */
[----:B------:R-:W-:Y:S02]  /*7520*/  IADD3.X R15, R41, UR6, RZ, P1, !PT ;  /* 0x00000006290f7c10 */ /* 0x000fe40008ffe4ff */
[----:B----4-:R0:W-:Y:S06]  /*7530*/  @!P4 STG.E desc[UR10][R34.64], R37 ;  /* 0x000000252200c986 */ /* 0x0101ec000c10190a */
[----:B------:R-:W-:Y:S05]  /*7540*/  @P3 BRA `(.L_x_4774) ;  /* 0xfffffffc00343947 */ /* 0x000fea000383ffff */
.L_x_4773:
[----:B------:R-:W-:Y:S05]  /*7550*/  BSYNC B1 ;  /* 0x0000000000017941 */ /* 0x000fea0003800000 */
.L_x_4772:
[----:B------:R-:W-:Y:S05]  /*7560*/  @!P0 BRA `(.L_x_4771) ;  /* 0x0000000000a08947 */ /* 0x000fea0003800000 */
[----:B0-----:R-:W-:Y:S01]  /*7570*/  LOP3.LUT R25, R17, 0x1f, RZ, 0xc0, !PT ;  /* 0x0000001f11197812 */ /* 0x001fe200078ec0ff */
[----:B------:R-:W-:Y:S01]  /*7580*/  BSSY B1, `(.L_x_4775) ;  /* 0x000000d000017945 */ /* 0x000fe20003800000 */
[----:B------:R-:W-:Y:S02]  /*7590*/  ISETP.NE.AND P1, PT, R20, 0x1, PT ;  /* 0x000000011400780c */ /* 0x000fe40003f25270 */
[----:B------:R-:W-:Y:S02]  /*75a0*/  ISETP.GE.U32.AND P0, PT, R25, R52, PT ;  /* 0x000000341900720c */ /* 0x000fe40003f06070 */
[----:B------:R-:W-:-:S11]  /*75b0*/  IADD3 R26, P3, R18, UR5, RZ ;  /* 0x00000005121a7c10 */ /* 0x000fd6000ff7e0ff */
[----:B------:R-:W-:Y:S05]  /*75c0*/  @P0 BRA `(.L_x_4776) ;  /* 0x0000000000200947 */ /* 0x000fea0003800000 */
[----:B------:R-:W-:-:S05]  /*75d0*/  IMAD R19, R5, 0x21, R40 ;  /* 0x0000002105137824 */ /* 0x000fca00078e0228 */
[----:B------:R-:W-:Y:S02]  /*75e0*/  LEA R23, R19, UR4, 0x2 ;  /* 0x0000000413177c11 */ /* 0x000fe4000f8e10ff */
[----:B------:R-:W-:-:S04]  /*75f0*/  IADD3 R19, P0, R25, R18, RZ ;  /* 0x0000001219137210 */ /* 0x000fc80007f1e0ff */
[----:B------:R-:W0:Y:S01]  /*7600*/  LDS R23, [R23] ;  /* 0x0000000017177984 */ /* 0x000e220000000800 */
[----:B------:R-:W-:Y:S01]  /*7610*/  IMAD.X R25, RZ, RZ, R15, P0 ;  /* 0x000000ffff197224 */ /* 0x000fe200000e060f */
[----:B------:R-:W-:-:S04]  /*7620*/  LEA R18, P0, R19, R10, 0x2 ;  /* 0x0000000a13127211 */ /* 0x000fc800078010ff */
[----:B------:R-:W-:-:S05]  /*7630*/  LEA.HI.X R19, R19, R16, R25, 0x2, P0 ;  /* 0x0000001013137211 */ /* 0x000fca00000f1419 */
[----:B0-----:R0:W-:Y:S04]  /*7640*/  STG.E desc[UR10][R18.64], R23 ;  /* 0x0000001712007986 */ /* 0x0011e8000c10190a */
.L_x_4776:
[----:B------:R-:W-:Y:S05]  /*7650*/  BSYNC B1 ;  /* 0x0000000000017941 */ /* 0x000fea0003800000 */
.L_x_4775:
        /* <DEDUP_REMOVED lines=25> */
.L_x_4771:
[----:B------:R-:W-:Y:S05]  /*77f0*/  BSYNC B0 ;  /* 0x0000000000007941 */ /* 0x000fea0003800000 */
.L_x_4770:
        /* <DEDUP_REMOVED lines=33> */
.L_x_4781:
        /* <DEDUP_REMOVED lines=14> */
[----:B------:R-:W-:Y:S02]  /*7af0*/  @!P1 IADD3 R19, P4, R19, R35, RZ ;  /* 0x0000002313139210 */ /* 0x000fe40007f9e0ff */
[----:B------:R-:W-:Y:S02]  /*7b00*/  ISETP.GE.U32.AND P5, PT, R38, R52, PT ;  /* 0x000000342600720c */ /* 0x000fe40003fa6070 */
[----:B------:R-:W-:Y:S01]  /*7b10*/  LEA R32, R9, UR4, 0x2 ;  /* 0x0000000409207c11 */ /* 0x000fe2000f8e10ff */
[----:B------:R-:W-:Y:S01]  /*7b20*/  @!P1 IMAD.X R23, RZ, RZ, R37, P4 ;  /* 0x000000ffff179224 */ /* 0x000fe200020e0625 */
[----:B------:R-:W-:-:S02]  /*7b30*/  @!P1 LEA R22, P4, R19, R2, 0x2 ;  /* 0x0000000213169211 */ /* 0x000fc400078810ff */
[----:B------:R-:W-:Y:S01]  /*7b40*/  @!P3 IADD3 R9, P6, R25, R28, RZ ;  /* 0x0000001c1909b210 */ /* 0x000fe20007fde0ff */
[----:B------:R-:W0:Y:S01]  /*7b50*/  @!P1 LDS R17, [R32] ;  /* 0x0000000020119984 */ /* 0x000e220000000800 */
[-C--:B------:R-:W-:Y:S02]  /*7b60*/  @!P1 LEA.HI.X R23, R19, R3.reuse, R23, 0x2, P4 ;  /* 0x0000000313179211 */ /* 0x080fe400020f1417 */
        /* <DEDUP_REMOVED lines=17> */
[----:B------:R-:W-:-:S03]  /*7c80*/  IADD3 R35, P1, R36, UR5, RZ ;  /* 0x0000000524237c10 */ /* 0x000fc6000ff3e0ff */
[----:B------:R-:W-:Y:S01]  /*7c90*/  @!P4 IMAD.X R33, RZ, RZ, R37, P6 ;  /* 0x000000ffff21c224 */ /* 0x000fe200030e0625 */
[----:B---3--:R-:W-:Y:S01]  /*7ca0*/  @!P4 LEA R32, P6, R9, R2, 0x2 ;  /* 0x000000020920c211 */ /* 0x008fe200078c10ff */
[----:B-1----:R0:W-:Y:S01]  /*7cb0*/  @!P3 STG.E desc[UR10][R26.64], R19 ;  /* 0x000000131a00b986 */ /* 0x0021e2000c10190a */
[----:B------:R-:W-:Y:S01]  /*7cc0*/  ISETP.NE.AND P3, PT, R15, RZ, PT ;  /* 0x000000ff0f00720c */ /* 0x000fe20003f65270 */
[----:B------:R-:W-:Y:S01]  /*7cd0*/  IMAD.IADD R36, R67, 0x1, R34 ;  /* 0x0000000143247824 */ /* 0x000fe200078e0222 */
[----:B------:R-:W-:Y:S01]  /*7ce0*/  @!P4 LEA.HI.X R33, R9, R3, R33, 0x2, P6 ;  /* 0x000000030921c211 */ /* 0x000fe200030f1421 */
[----:B--2---:R0:W-:Y:S01]  /*7cf0*/  @!P5 STG.E desc[UR10][R28.64], R25 ;  /* 0x000000191c00d986 */ /* 0x0041e2000c10190a */
[----:B------:R-:W-:Y:S01]  /*7d00*/  VIADD R9, R39, 0x1f ;  /* 0x0000001f27097836 */ /* 0x000fe20000000000 */
[----:B------:R-:W-:Y:S02]  /*7d10*/  IADD3.X R37, R37, UR6, RZ, P1, !PT ;  /* 0x0000000625257c10 */ /* 0x000fe40008ffe4ff */
[----:B----4-:R0:W-:Y:S06]  /*7d20*/  @!P4 STG.E desc[UR10][R32.64], R31 ;  /* 0x0000001f2000c986 */ /* 0x0101ec000c10190a */
[----:B------:R-:W-:Y:S05]  /*7d30*/  @P3 BRA `(.L_x_4781) ;  /* 0xfffffffc00343947 */ /* 0x000fea000383ffff */
.L_x_4780:
[----:B------:R-:W-:Y:S05]  /*7d40*/  BSYNC B1 ;  /* 0x0000000000017941 */ /* 0x000fea0003800000 */
.L_x_4779:
        /* <DEDUP_REMOVED lines=15> */
.L_x_4783:
[----:B------:R-:W-:Y:S05]  /*7e40*/  BSYNC B1 ;  /* 0x0000000000017941 */ /* 0x000fea0003800000 */
.L_x_4782:
        /* <DEDUP_REMOVED lines=25> */
.L_x_4778:
[----:B------:R-:W-:Y:S05]  /*7fe0*/  BSYNC B0 ;  /* 0x0000000000007941 */ /* 0x000fea0003800000 */
.L_x_4777:
        /* <DEDUP_REMOVED lines=12> */
[----:B------:R-:W-:Y:S01]  /*80b0*/  IMAD.MOV.U32 R20, RZ, RZ, R67 ;  /* 0x000000ffff147224 */ /* 0x000fe200078e0043 */
[----:B------:R-:W-:Y:S01]  /*80c0*/  ISETP.GE.U32.AND P0, PT, R2, 0x3, PT ;  /* 0x000000030200780c */ /* 0x000fe20003f06070 */
[----:B------:R-:W-:Y:S01]  /*80d0*/  IMAD.MOV.U32 R2, RZ, RZ, 0x1 ;  /* 0x00000001ff027424 */ /* 0x000fe200078e00ff */
[----:B------:R-:W-:-:S05]  /*80e0*/  LOP3.LUT R21, R21, 0x1ffffffc, RZ, 0xc0, !PT ;  /* 0x1ffffffc15157812 */ /* 0x000fca00078ec0ff */
[----:B--2---:R-:W-:-:S06]  /*80f0*/  IMAD.IADD R4, R58, 0x1, -R21 ;  /* 0x000000013a047824 */ /* 0x004fcc00078e0a15 */
[----:B------:R-:W-:Y:S05]  /*8100*/  @!P0 BRA `(.L_x_4787) ;  /* 0x0000000000e88947 */ /* 0x000fea0003800000 */
[----:B------:R-:W-:Y:S01]  /*8110*/  BSSY B2, `(.L_x_4788) ;  /* 0x0000038000027945 */ /* 0x000fe20003800000 */
[----:B------:R-:W-:Y:S02]  /*8120*/  IMAD.IADD R15, R13, 0x1, -R28 ;  /* 0x000000010d0f7824 */ /* 0x000fe400078e0a1c */
[----:B------:R-:W-:Y:S02]  /*8130*/  IMAD.MOV.U32 R22, RZ, RZ, RZ ;  /* 0x000000ffff167224 */ /* 0x000fe400078e00ff */
[----:B------:R-:W-:-:S07]  /*8140*/  IMAD.MOV.U32 R20, RZ, RZ, R67 ;  /* 0x000000ffff147224 */ /* 0x000fce00078e0043 */
.L_x_4789:
        /* <DEDUP_REMOVED lines=13> */
[----:B------:R-:W-:Y:S01]  /*8220*/  LEA R8, R2, UR4, 0x2 ;  /* 0x0000000402087c11 */ /* 0x000fe2000f8e10ff */
[----:B------:R-:W-:Y:S01]  /*8230*/  IMAD.IADD R20, R67, 0x1, R22 ;  /* 0x0000000143147824 */ /* 0x000fe200078e0216 */
        /* <DEDUP_REMOVED lines=9> */
[----:B------:R-:W-:Y:S02]  /*82d0*/  @!P3 LEA R2, P4, R3, R10, 0x2 ;  /* 0x0000000a0302b211 */ /* 0x000fe400078810ff */
[----:B------:R3:W4:Y:S01]  /*82e0*/  @!P0 LDS R25, [R8+0xc] ;  /* 0x00000c0008198984 */ /* 0x0007220000000800 */
[----:B------:R-:W-:Y:S02]  /*82f0*/  @!P2 IADD3 R7, P5, R9, R18, RZ ;  /* 0x000000120907a210 */ /* 0x000fe40007fbe0ff */
[----:B------:R-:W-:Y:S02]  /*8300*/  @!P3 LEA.HI.X R3, R3, R16, R4, 0x2, P4 ;  /* 0x000000100303b211 */ /* 0x000fe400020f1404 */
[----:B------:R-:W-:Y:S01]  /*8310*/  IADD3 R9, P6, R18, UR5, RZ ;  /* 0x0000000512097c10 */ /* 0x000fe2000ffde0ff */
[----:B------:R-:W-:Y:S01]  /*8320*/  @!P2 IMAD.X R4, RZ, RZ, R14, P5 ;  /* 0x000000ffff04a224 */ /* 0x000fe200028e060e */
[----:B------:R-:W-:-:S02]  /*8330*/  @!P2 LEA R6, P4, R7, R10, 0x2 ;  /* 0x0000000a0706a211 */ /* 0x000fc400078810ff */
[----:B------:R-:W-:Y:S02]  /*8340*/  IADD3 R18, P5, R9, UR5, RZ ;  /* 0x0000000509127c10 */ /* 0x000fe4000ffbe0ff */
[----:B------:R-:W-:Y:S02]  /*8350*/  @!P2 LEA.HI.X R7, R7, R16, R4, 0x2, P4 ;  /* 0x000000100707a211 */ /* 0x000fe400020f1404 */
[----:B------:R-:W-:Y:S02]  /*8360*/  IADD3.X R14, R14, UR6, RZ, P6, !PT ;  /* 0x000000060e0e7c10 */ /* 0x000fe4000b7fe4ff */
[----:B------:R-:W-:Y:S02]  /*8370*/  @!P1 IADD3 R9, P4, R12, R9, RZ ;  /* 0x000000090c099210 */ /* 0x000fe40007f9e0ff */
        /* <DEDUP_REMOVED lines=14> */
[----:B------:R-:W-:-:S04]  /*8460*/  IADD3 R18, P0, R18, UR5, RZ ;  /* 0x0000000512127c10 */ /* 0x000fc8000ff1e0ff */
[----:B------:R-:W-:-:S05]  /*8470*/  IADD3.X R14, R26, UR6, RZ, P0, !PT ;  /* 0x000000061a0e7c10 */ /* 0x000fca00087fe4ff */
[----:B------:R-:W-:Y:S05]  /*8480*/  @P1 BRA `(.L_x_4789) ;  /* 0xfffffffc00301947 */ /* 0x000fea000383ffff */
[----:B------:R-:W-:Y:S05]  /*8490*/  BSYNC B2 ;  /* 0x0000000000027941 */ /* 0x000fea0003800000 */
.L_x_4788:
[----:B0-----:R-:W-:-:S07]  /*84a0*/  VIADD R2, R24, 0x5 ;  /* 0x0000000518027836 */ /* 0x001fce0000000000 */
.L_x_4787:
[----:B------:R-:W-:Y:S05]  /*84b0*/  BSYNC B1 ;  /* 0x0000000000017941 */ /* 0x000fea0003800000 */
.L_x_4786:
        /* <DEDUP_REMOVED lines=17> */
.L_x_4791:
[----:B------:R-:W-:Y:S05]  /*85d0*/  BSYNC B1 ;  /* 0x0000000000017941 */ /* 0x000fea0003800000 */
.L_x_4790:
        /* <DEDUP_REMOVED lines=24> */
.L_x_4785:
[----:B------:R-:W-:Y:S05]  /*8760*/  BSYNC B0 ;  /* 0x0000000000007941 */ /* 0x000fea0003800000 */
.L_x_4784:
        /* <DEDUP_REMOVED lines=8> */
[----:B------:R-:W1:Y:S01]  /*87f0*/  @!P0 S2R R9, SR_CgaCtaId ;  /* 0x0000000000098919 */ /* 0x000e620000008800 */
[----:B0-----:R-:W-:Y:S02]  /*8800*/  FMNMX R3, R0, R3, !PT ;  /* 0x0000000300037209 */ /* 0x001fe40007800000 */
[----:B------:R-:W-:-:S03]  /*8810*/  @!P0 MOV R0, 0x400 ;  /* 0x0000040000008802 */ /* 0x000fc60000000f00 */
[----:B------:R-:W0:Y:S01]  /*8820*/  SHFL.DOWN PT, R2, R3, 0x8, 0x1f ;  /* 0x09001f0003027f89 */ /* 0x000e2200000e0000 */
[----:B-1----:R-:W-:-:S05]  /*8830*/  @!P0 LEA R0, R9, R0, 0x18 ;  /* 0x0000000009008211 */ /* 0x002fca00078ec0ff */
[----:B------:R-:W-:Y:S01]  /*8840*/  @!P0 IMAD.IADD R0, R21, 0x1, R0 ;  /* 0x0000000115008824 */ /* 0x000fe200078e0200 */
[----:B0-----:R-:W-:-:S05]  /*8850*/  FMNMX R2, R3, R2, !PT ;  /* 0x0000000203027209 */ /* 0x001fca0007800000 */
[----:B------:R-:W0:Y:S02]  /*8860*/  SHFL.DOWN PT, R5, R2, 0x4, 0x1f ;  /* 0x08801f0002057f89 */ /* 0x000e2400000e0000 */
[----:B0-----:R-:W-:Y:S02]  /*8870*/  FMNMX R5, R2, R5, !PT ;  /* 0x0000000502057209 */ /* 0x001fe40007800000 */
[----:B------:R-:W-:-:S03]  /*8880*/  SHF.R.U32.HI R2, RZ, 0x5, R58 ;  /* 0x00000005ff027819 */ /* 0x000fc6000001163a */
[----:B--2---:R-:W0:Y:S02]  /*8890*/  SHFL.DOWN PT, R4, R5, 0x2, 0x1f ;  /* 0x08401f0005047f89 */ /* 0x004e2400000e0000 */
        /* <DEDUP_REMOVED lines=22> */
.L_x_4802:
[----:B-1----:R-:W-:-:S07]  /*8a00*/  FMNMX R5, R2, R5, !PT ;  /* 0x0000000502057209 */ /* 0x002fce0007800000 */
.L_x_4794:
[----:B------:R-:W-:Y:S05]  /*8a10*/  BSYNC B0 ;  /* 0x0000000000007941 */ /* 0x000fea0003800000 */
.L_x_4793:
[----:B------:R-:W-:Y:S01]  /*8a20*/  ISETP.NE.AND P0, PT, R58, RZ, PT ;  /* 0x000000ff3a00720c */ /* 0x000fe20003f05270 */
[----:B------:R-:W-:-:S12]  /*8a30*/  BSSY B0, `(.L_x_4792) ;  /* 0x0000004000007945 */ /* 0x000fd80003800000 */
[----:B------:R-:W-:Y:S05]  /*8a40*/  @P0 BRA `(.L_x_4796) ;  /* 0x0000000000080947 */ /* 0x000fea0003800000 */
[----:B0-----:R-:W0:Y:S02]  /*8a50*/  LDC.64 R2, c[0x0][0x238] ;  /* 0x00008e00ff027b82 */ /* 0x001e240000000a00 */
[----:B0-----:R1:W-:Y:S02]  /*8a60*/  REDG.E.MAX.S32.STRONG.GPU desc[UR10][R2.64], R5 ;  /* 0x000000050200798e */ /* 0x0013e4000d10e38a */
.L_x_4796:
[----:B------:R-:W-:Y:S05]  /*8a70*/  BSYNC B0 ;  /* 0x0000000000007941 */ /* 0x000fea0003800000 */
.L_x_4792:
        /* <DEDUP_REMOVED lines=13> */
[----:B-1-3--:R-:W-:Y:S05]  /*8b50*/  CALL.REL.NOINC `($__internal_81_$__cuda_sm20_rcp_rn_f32_slowpath) ;  /* 0x0000000400887944 */ /* 0x00afea0003c00000 */
[----:B------:R-:W-:Y:S05]  /*8b60*/  BRA `(.L_x_4798) ;  /* 0x0000000000147947 */ /* 0x000fea0003800000 */
.L_x_4797:
[----:B-1----:R-:W1:Y:S01]  /*8b70*/  MUFU.RCP R5, UR12 ;  /* 0x0000000c00057d08 */ /* 0x002e620008001000 */
[----:B------:R-:W-:-:S04]  /*8b80*/  IMAD.U32 R0, RZ, RZ, UR12 ;  /* 0x0000000cff007e24 */ /* 0x000fc8000f8e00ff */
[----:B-1----:R-:W-:-:S04]  /*8b90*/  FFMA R0, R5, R0, -1 ;  /* 0xbf80000005007423 */ /* 0x002fc80000000000 */
[----:B------:R-:W-:-:S04]  /*8ba0*/  FADD.FTZ R0, -R0, -RZ ;  /* 0x800000ff00007221 */ /* 0x000fc80000010100 */
[----:B------:R-:W-:-:S07]  /*8bb0*/  FFMA R5, R5, R0, R5 ;  /* 0x0000000005057223 */ /* 0x000fce0000000005 */
.L_x_4798:
[----:B0--3--:R-:W0:Y:S02]  /*8bc0*/  LDC.64 R2, c[0x0][0x240] ;  /* 0x00009000ff027b82 */ /* 0x009e240000000a00 */
[----:B0-----:R-:W-:Y:S01]  /*8bd0*/  STG.E desc[UR10][R2.64], R5 ;  /* 0x0000000502007986 */ /* 0x001fe2000c10190a */
[----:B------:R-:W-:Y:S05]  /*8be0*/  EXIT ;  /* 0x000000000000794d */ /* 0x000fea0003800000 */
.L_x_4795:
[----:B------:R-:W-:Y:S02]  /*8bf0*/  IMAD.MOV.U32 R7, RZ, RZ, 0x4 ;  /* 0x00000004ff077424 */ /* 0x000fe400078e00ff */
[----:B------:R-:W-:Y:S02]  /*8c00*/  IMAD.MOV.U32 R9, RZ, RZ, 0x1f ;  /* 0x0000001fff097424 */ /* 0x000fe400078e00ff */
[----:B------:R-:W-:-:S07]  /*8c10*/  IMAD.MOV.U32 R4, RZ, RZ, -0x1 ;  /* 0xffffffffff047424 */ /* 0x000fce00078e00ff */
[----:B01----:R-:W-:Y:S05]  /*8c20*/  WARPSYNC.COLLECTIVE R4, `(.L_x_4799) ;  /* 0x0000000004087348 */ /* 0x003fea0003c00000 */
[----:B-1----:R1:W2:Y:S02]  /*8c30*/  SHFL.DOWN P0, R5, R0, R7, R9 ;  /* 0x0800000700057389 */ /* 0x0022a40000000009 */
[----:B012---:R-:W-:Y:S01]  /*8c40*/  ENDCOLLECTIVE ;  /* 0x000000000000791b */ /* 0x007fe20003800000 */
.L_x_4799:
[----:B------:R-:W-:Y:S02]  /*8c50*/  IMAD.MOV.U32 R7, RZ, RZ, 0x2 ;  /* 0x00000002ff077424 */ /* 0x000fe400078e00ff */
[----:B------:R-:W-:-:S05]  /*8c60*/  IMAD.MOV.U32 R3, RZ, RZ, R5 ;  /* 0x000000ffff037224 */ /* 0x000fca00078e0005 */
[----:B------:R-:W-:-:S05]  /*8c70*/  FMNMX R3, R3, R0, !PT ;  /* 0x0000000003037209 */ /* 0x000fca0007800000 */
[----:B------:R-:W-:-:S07]  /*8c80*/  IMAD.MOV.U32 R0, RZ, RZ, R3 ;  /* 0x000000ffff007224 */ /* 0x000fce00078e0003 */
[----:B------:R-:W-:Y:S05]  /*8c90*/  WARPSYNC.COLLECTIVE R4, `(.L_x_4800) ;  /* 0x0000000004087348 */ /* 0x000fea0003c00000 */
[----:B------:R0:W1:Y:S02]  /*8ca0*/  SHFL.DOWN P0, R5, R0, R7, R9 ;  /* 0x0800000700057389 */ /* 0x0000640000000009 */
[----:B01----:R-:W-:Y:S01]  /*8cb0*/  ENDCOLLECTIVE ;  /* 0x000000000000791b */ /* 0x003fe20003800000 */
.L_x_4800:
[----:B------:R-:W-:Y:S02]  /*8cc0*/  IMAD.MOV.U32 R7, RZ, RZ, 0x1 ;  /* 0x00000001ff077424 */ /* 0x000fe400078e00ff */
[----:B------:R-:W-:-:S05]  /*8cd0*/  IMAD.MOV.U32 R2, RZ, RZ, R5 ;  /* 0x000000ffff027224 */ /* 0x000fca00078e0005 */
[----:B------:R-:W-:-:S05]  /*8ce0*/  FMNMX R2, R3, R2, !PT ;  /* 0x0000000203027209 */ /* 0x000fca0007800000 */
[----:B------:R-:W-:-:S07]  /*8cf0*/  IMAD.MOV.U32 R0, RZ, RZ, R2 ;  /* 0x000000ffff007224 */ /* 0x000fce00078e0002 */
[----:B------:R-:W-:Y:S05]  /*8d00*/  WARPSYNC.COLLECTIVE R4, `(.L_x_4801) ;  /* 0x0000000004087348 */ /* 0x000fea0003c00000 */
[----:B------:R0:W1:Y:S02]  /*8d10*/  SHFL.DOWN P0, R5, R0, R7, R9 ;  /* 0x0800000700057389 */ /* 0x0000640000000009 */
[----:B01----:R-:W-:Y:S01]  /*8d20*/  ENDCOLLECTIVE ;  /* 0x000000000000791b */ /* 0x003fe20003800000 */
.L_x_4801:
[----:B------:R-:W-:Y:S05]  /*8d30*/  BRA `(.L_x_4802) ;  /* 0xfffffffc00307947 */ /* 0x000fea000383ffff */
        .weak           $__internal_80_$__cuda_sm20_div_u64
        .type           $__internal_80_$__cuda_sm20_div_u64,@function
        .size           $__internal_80_$__cuda_sm20_div_u64,($__internal_81_$__cuda_sm20_rcp_rn_f32_slowpath - $__internal_80_$__cuda_sm20_div_u64)
$__internal_80_$__cuda_sm20_div_u64:
        /* <DEDUP_REMOVED lines=67> */
[----:B------:R-:W-:Y:S06]  /*9170*/  RET.REL.NODEC R4 `(_ZN18transformer_engine6detail43dgated_act_cast_transpose_kernel_notalignedILi2ELi4Ef6__half13__nv_fp8_e4m3NS_5EmptyEXadL_ZNS_6dsreluIffEET_T0_RKS4_EEXadL_ZNS_5sreluIffEES6_S7_S9_EEEEvPKT2_SD_PT3_SF_PKT1_PSG_SJ_mmm) ;  /* 0xffffff6c04a07950 */ /* 0x000fec0003c3ffff */
        .weak           $__internal_81_$__cuda_sm20_rcp_rn_f32_slowpath
        .type           $__internal_81_$__cuda_sm20_rcp_rn_f32_slowpath,@function
        .size           $__internal_81_$__cuda_sm20_rcp_rn_f32_slowpath,(.L_x_34566 - $__internal_81_$__cuda_sm20_rcp_rn_f32_slowpath)
$__internal_81_$__cuda_sm20_rcp_rn_f32_slowpath:
        /* <DEDUP_REMOVED lines=15> */
.L_x_4803:
        /* <DEDUP_REMOVED lines=33> */
.L_x_4805:
[----:B------:R0:W1:Y:S02]  /*9480*/  MUFU.RCP R2, R0 ;  /* 0x0000000000027308 */ /* 0x0000640000001000 */
.L_x_4804:
[----:B-1-3--:R-:W-:Y:S02]  /*9490*/  IMAD.MOV.U32 R5, RZ, RZ, R2 ;  /* 0x000000ffff057224 */ /* 0x00afe400078e0002 */
[----:B------:R-:W-:Y:S02]  /*94a0*/  IMAD.MOV.U32 R2, RZ, RZ, R7 ;  /* 0x000000ffff027224 */ /* 0x000fe400078e0007 */
[----:B------:R-:W-:-:S04]  /*94b0*/  IMAD.MOV.U32 R3, RZ, RZ, 0x0 ;  /* 0x00000000ff037424 */ /* 0x000fc800078e00ff */
[----:B0-2---:R-:W-:Y:S05]  /*94c0*/  RET.REL.NODEC R2 `(_ZN18transformer_engine6detail43dgated_act_cast_transpose_kernel_notalignedILi2ELi4Ef6__half13__nv_fp8_e4m3NS_5EmptyEXadL_ZNS_6dsreluIffEET_T0_RKS4_EEXadL_ZNS_5sreluIffEES6_S7_S9_EEEEvPKT2_SD_PT3_SF_PKT1_PSG_SJ_mmm) ;  /* 0xffffff6802cc7950 */ /* 0x005fea0003c3ffff */
.L_x_4806:
        /* <DEDUP_REMOVED lines=11> */
.L_x_34566:


//--------------------- .text._ZN18transformer_engine6detail32dgated_act_cast_transpose_kernelILi2ELi4Ef6__half13__nv_fp8_e4m3NS_5EmptyEXadL_ZNS_6dsreluIffEET_T0_RKS4_EEXadL_ZNS_5sreluIffEES6_S7_S9_EEEEvPKT2_SD_PT3_SF_PKT1_PSG_SJ_mmm --------------------------
	.section	.text._ZN18transformer_engine6detail32dgated_act_cast_transpose_kernelILi2ELi4Ef6__half13__nv_fp8_e4m3NS_5EmptyEXadL_ZNS_6dsreluIffEET_T0_RKS4_EEXadL_ZNS_5sreluIffEES6_S7_S9_EEEEvPKT2_SD_PT3_SF_PKT1_PSG_SJ_mmm,"ax",@progbits
	.align	128
        .global         _ZN18transformer_engine6detail32dgated_act_cast_transpose_kernelILi2ELi4Ef6__half13__nv_fp8_e4m3NS_5EmptyEXadL_ZNS_6dsreluIffEET_T0_RKS4_EEXadL_ZNS_5sreluIffEES6_S7_S9_EEEEvPKT2_SD_PT3_SF_PKT1_PSG_SJ_mmm
        .type           _ZN18transformer_engine6detail32dgated_act_cast_transpose_kernelILi2ELi4Ef6__half13__nv_fp8_e4m3NS_5EmptyEXadL_ZNS_6dsreluIffEET_T0_RKS4_EEXadL_ZNS_5sreluIffEES6_S7_S9_EEEEvPKT2_SD_PT3_SF_PKT1_PSG_SJ_mmm,@function
        .size           _ZN18transformer_engine6detail32dgated_act_cast_transpose_kernelILi2ELi4Ef6__half13__nv_fp8_e4m3NS_5EmptyEXadL_ZNS_6dsreluIffEET_T0_RKS4_EEXadL_ZNS_5sreluIffEES6_S7_S9_EEEEvPKT2_SD_PT3_SF_PKT1_PSG_SJ_mmm,(.L_x_34568 - _ZN18transformer_engine6detail32dgated_act_cast_transpose_kernelILi2ELi4Ef6__half13__nv_fp8_e4m3NS_5EmptyEXadL_ZNS_6dsreluIffEET_T0_RKS4_EEXadL_ZNS_5sreluIffEES6_S7_S9_EEEEvPKT2_SD_PT3_SF_PKT1_PSG_SJ_mmm)
        .other          _ZN18transformer_engine6detail32dgated_act_cast_transpose_kernelILi2ELi4Ef6__half13__nv_fp8_e4m3NS_5EmptyEXadL_ZNS_6dsreluIffEET_T0_RKS4_EEXadL_ZNS_5sreluIffEES6_S7_S9_EEEEvPKT2_SD_PT3_SF_PKT1_PSG_SJ_mmm,@"STO_CUDA_ENTRY STV_DEFAULT"
_ZN18transformer_engine6detail32dgated_act_cast_transpose_kernelILi2ELi4Ef6__half13__nv_fp8_e4m3NS_5EmptyEXadL_ZNS_6dsreluIffEET_T0_RKS4_EEXadL_ZNS_5sreluIffEES6_S7_S9_EEEEvPKT2_SD_PT3_SF_PKT1_PSG_SJ_mmm:
.text._ZN18transformer_engine6detail32dgated_act_cast_transpose_kernelILi2ELi4Ef6__half13__nv_fp8_e4m3NS_5EmptyEXadL_ZNS_6dsreluIffEET_T0_RKS4_EEXadL_ZNS_5sreluIffEES6_S7_S9_EEEEvPKT2_SD_PT3_SF_PKT1_PSG_SJ_mmm:
        /* <DEDUP_REMOVED lines=18> */
[----:B------:R-:W-:Y:S05]  /*0120*/  CALL.REL.NOINC `($__internal_82_$__cuda_sm20_div_u64) ;  /* 0x0000005400b47944 */ /* 0x000fea0003c00000 */
        /* <DEDUP_REMOVED lines=8> */
.L_x_4807:
        /* <DEDUP_REMOVED lines=22> */
.L_x_4808:
[----:B------:R-:W-:Y:S01]  /*0310*/  ULDC.64 UR16, c[0x0][0x248] ;  /* 0x0000920000107ab9 */ /* 0x000fe20000000a00 */
[----:B------:R-:W-:Y:S01]  /*0320*/  IMAD.SHL.U32 R33, R19, 0x4, RZ ;  /* 0x0000000413217824 */ /* 0x000fe200078e00ff */
[----:B------:R-:W-:Y:S01]  /*0330*/  ULDC.64 UR4, c[0x0][0x230] ;  /* 0x00008c0000047ab9 */ /* 0x000fe20000000a00 */
[----:B------:R-:W-:Y:S01]  /*0340*/  IMAD R5, R29, UR16, RZ ;  /* 0x000000101d057c24 */ /* 0x000fe2000f8e02ff */
[----:B------:R-:W-:Y:S01]  /*0350*/  ISETP.NE.U32.AND P0, PT, RZ, UR4, PT ;  /* 0x00000004ff007c0c */ /* 0x000fe2000bf05070 */
[C---:B------:R-:W-:Y:S01]  /*0360*/  IMAD.WIDE.U32 R2, R28.reuse, UR16, RZ ;  /* 0x000000101c027c25 */ /* 0x040fe2000f8e00ff */
[----:B------:R-:W-:Y:S01]  /*0370*/  ULDC.64 UR6, c[0x0][0x218] ;  /* 0x0000860000067ab9 */ /* 0x000fe20000000a00 */
[----:B------:R-:W-:Y:S01]  /*0380*/  USHF.R.U64 UR14, UR16, 0x1, UR17 ;  /* 0x00000001100e7899 */ /* 0x000fe20008001211 */
[----:B------:R-:W-:Y:S01]  /*0390*/  ISETP.NE.AND.EX P0, PT, RZ, UR5, PT, P0 ;  /* 0x00000005ff007c0c */ /* 0x000fe2000bf05300 */
[----:B------:R-:W-:Y:S01]  /*03a0*/  IMAD R5, R28, UR17, R5 ;  /* 0x000000111c057c24 */ /* 0x000fe2000f8e0205 */
[----:B------:R-:W-:Y:S01]  /*03b0*/  ULOP3.LUT UR5, UR17, 0x7fffffff, URZ, 0xc0, !UPT ;  /* 0x7fffffff11057892 */ /* 0x000fe2000f8ec03f */
[----:B------:R-:W-:Y:S01]  /*03c0*/  IMAD.SHL.U32 R35, R19, 0x10, RZ ;  /* 0x0000001013237824 */ /* 0x000fe200078e00ff */
[----:B------:R-:W-:Y:S01]  /*03d0*/  USHF.R.U32.HI UR4, URZ, 0x1, UR17 ;  /* 0x000000013f047899 */ /* 0x000fe20008011611 */
[----:B------:R-:W-:Y:S01]  /*03e0*/  IMAD.IADD R27, R3, 0x1, R5 ;  /* 0x00000001031b7824 */ /* 0x000fe200078e0205 */
[----:B------:R-:W-:Y:S01]  /*03f0*/  ULDC.64 UR8, c[0x0][0x210] ;  /* 0x0000840000087ab9 */ /* 0x000fe20000000a00 */
[----:B------:R-:W-:Y:S01]  /*0400*/  IMAD.SHL.U32 R3, R2, 0x4, RZ ;  /* 0x0000000402037824 */ /* 0x000fe200078e00ff */
[----:B------:R-:W-:Y:S01]  /*0410*/  LOP3.LUT R35, R35, 0x70, RZ, 0xc0, !PT ;  /* 0x0000007023237812 */ /* 0x000fe200078ec0ff */
[----:B------:R-:W-:Y:S01]  /*0420*/  IMAD.IADD R6, R48, 0x1, -R33 ;  /* 0x0000000130067824 */ /* 0x000fe200078e0a21 */
[----:B------:R-:W-:Y:S01]  /*0430*/  SHF.L.U64.HI R27, R2, 0x2, R27 ;  /* 0x00000002021b7819 */ /* 0x000fe2000001021b */
[----:B------:R-:W-:Y:S01]  /*0440*/  IMAD.MOV.U32 R9, RZ, RZ, RZ ;  /* 0x000000ffff097224 */ /* 0x000fe200078e00ff */
[-C--:B------:R-:W-:Y:S01]  /*0450*/  LEA R38, P1, R32, R3.reuse, 0x1 ;  /* 0x0000000320267211 */ /* 0x080fe200078208ff */
[C---:B------:R-:W-:Y:S01]  /*0460*/  IMAD R23, R35.reuse, UR5, RZ ;  /* 0x0000000523177c24 */ /* 0x040fe2000f8e02ff */
[----:B------:R-:W-:Y:S01]  /*0470*/  LOP3.LUT R8, R6, 0x1f, RZ, 0xc0, !PT ;  /* 0x0000001f06087812 */ /* 0x000fe200078ec0ff */
[----:B------:R-:W0:Y:S01]  /*0480*/  @P0 LDC.64 R16, c[0x0][0x230] ;  /* 0x00008c00ff100b82 */ /* 0x000e220000000a00 */
[----:B------:R-:W-:Y:S01]  /*0490*/  IADD3 R24, P2, R38, R3, RZ ;  /* 0x0000000326187210 */ /* 0x000fe20007f5e0ff */
[C---:B------:R-:W-:Y:S01]  /*04a0*/  IMAD R11, R35.reuse, UR4, RZ ;  /* 0x00000004230b7c24 */ /* 0x040fe2000f8e02ff */
[----:B------:R-:W-:Y:S01]  /*04b0*/  LEA.HI.X R3, R32, R27, R30, 0x1, P1 ;  /* 0x0000001b20037211 */ /* 0x000fe200008f0c1e */
[----:B------:R-:W-:Y:S01]  /*04c0*/  IMAD.WIDE.U32 R12, R35, UR16, R8 ;  /* 0x00000010230c7c25 */ /* 0x000fe2000f8e0008 */
[----:B------:R-:W-:-:S03]  /*04d0*/  LEA R64, P1, R24, UR6, 0x6 ;  /* 0x0000000618407c11 */ /* 0x000fc6000f8230ff */
[----:B------:R-:W-:Y:S02]  /*04e0*/  IMAD.X R27, R3, 0x1, R27, P2 ;  /* 0x00000001031b7824 */ /* 0x000fe400010e061b */
[----:B------:R-:W-:Y:S02]  /*04f0*/  IMAD.IADD R13, R13, 0x1, R23 ;  /* 0x000000010d0d7824 */ /* 0x000fe400078e0217 */
[----:B------:R-:W-:Y:S01]  /*0500*/  IMAD.SHL.U32 R5, R12, 0x4, RZ ;  /* 0x000000040c057824 */ /* 0x000fe200078e00ff */
[----:B------:R-:W-:Y:S01]  /*0510*/  LEA.HI.X R0, R24, UR7, R27, 0x6, P1 ;  /* 0x0000000718007c11 */ /* 0x000fe200088f341b */
[----:B------:R-:W-:Y:S01]  /*0520*/  IMAD.WIDE.U32 R8, R35, UR14, R8 ;  /* 0x0000000e23087c25 */ /* 0x000fe2000f8e0008 */
[----:B------:R-:W-:Y:S02]  /*0530*/  LEA R72, P1, R38, UR8, 0x6 ;  /* 0x0000000826487c11 */ /* 0x000fe4000f8230ff */
[----:B------:R-:W-:Y:S02]  /*0540*/  SHF.L.U64.HI R18, R12, 0x2, R13 ;  /* 0x000000020c127819 */ /* 0x000fe4000001020d */
[----:B------:R-:W-:Y:S01]  /*0550*/  IADD3 R14, P2, R5, R64, RZ ;  /* 0x00000040050e7210 */ /* 0x000fe20007f5e0ff */
[----:B------:R-:W-:Y:S01]  /*0560*/  USHF.L.U32 UR12, UR16, 0x1, URZ ;  /* 0x00000001100c7899 */ /* 0x000fe2000800063f */
[----:B------:R-:W-:Y:S01]  /*0570*/  LEA.HI.X R38, R38, UR9, R3, 0x6, P1 ;  /* 0x0000000926267c11 */ /* 0x000fe200088f3403 */
[----:B------:R-:W-:Y:S01]  /*0580*/  IMAD.IADD R3, R9, 0x1, R11 ;  /* 0x0000000109037824 */ /* 0x000fe200078e020b */
[----:B------:R-:W-:Y:S01]  /*0590*/  LEA R2, P1, R8, R72, 0x2 ;  /* 0x0000004808027211 */ /* 0x000fe200078210ff */
[----:B------:R-:W-:Y:S01]  /*05a0*/  IMAD.X R15, R18, 0x1, R0, P2 ;  /* 0x00000001120f7824 */ /* 0x000fe200010e0600 */
[----:B------:R-:W-:Y:S01]  /*05b0*/  ULDC.64 UR8, c[0x0][0x208] ;  /* 0x0000820000087ab9 */ /* 0x000fe20000000a00 */
[----:B------:R-:W-:Y:S01]  /*05c0*/  USHF.L.U64.HI UR13, UR16, 0x1, UR17 ;  /* 0x00000001100d7899 */ /* 0x000fe20008010211 */
[----:B------:R-:W-:Y:S01]  /*05d0*/  LEA.HI.X R3, R8, R38, R3, 0x2, P1 ;  /* 0x0000002608037211 */ /* 0x000fe200008f1403 */
[----:B------:R-:W-:Y:S01]  /*05e0*/  USHF.L.U32 UR6, UR16, 0x2, URZ ;  /* 0x0000000210067899 */ /* 0x000fe2000800063f */
[----:B------:R-:W-:Y:S01]  /*05f0*/  IADD3 R10, P1, R64, UR12, RZ ;  /* 0x0000000c400a7c10 */ /* 0x000fe2000ff3e0ff */
[----:B------:R-:W2:Y:S01]  /*0600*/  LDG.E R4, desc[UR8][R14.64] ;  /* 0x000000080e047981 */ /* 0x000ea2000c1e1900 */
[----:B------:R-:W-:-:S02]  /*0610*/  USHF.L.U64.HI UR7, UR16, 0x2, UR17 ;  /* 0x0000000210077899 */ /* 0x000fc40008010211 */
[----:B------:R-:W-:Y:S01]  /*0620*/  IADD3 R8, P2, R10, R5, RZ ;  /* 0x000000050a087210 */ /* 0x000fe20007f5e0ff */
[----:B------:R1:W3:Y:S01]  /*0630*/  LDG.E R39, desc[UR8][R2.64] ;  /* 0x0000000802277981 */ /* 0x0002e2000c1e1900 */
[----:B------:R-:W-:Y:S02]  /*0640*/  IADD3.X R5, R0, UR13, RZ, P1, !PT ;  /* 0x0000000d00057c10 */ /* 0x000fe40008ffe4ff */
[----:B------:R-:W-:Y:S01]  /*0650*/  IADD3 R20, P1, R14, UR6, RZ ;  /* 0x000000060e147c10 */ /* 0x000fe2000ff3e0ff */
[----:B------:R-:W-:Y:S01]  /*0660*/  USHF.L.U32 UR11, UR14, 0x2, URZ ;  /* 0x000000020e0b7899 */ /* 0x000fe2000800063f */
[----:B0-----:R0:W4:Y:S01]  /*0670*/  @P0 LDG.E R53, desc[UR8][R16.64] ;  /* 0x0000000810350981 */ /* 0x001122000c1e1900 */
[----:B------:R-:W-:Y:S01]  /*0680*/  IMAD.X R9, R5, 0x1, R18, P2 ;  /* 0x0000000105097824 */ /* 0x000fe200010e0612 */
[----:B------:R-:W-:Y:S01]  /*0690*/  IADD3.X R21, R15, UR7, RZ, P1, !PT ;  /* 0x000000070f157c10 */ /* 0x000fe20008ffe4ff */
[----:B------:R-:W-:Y:S01]  /*06a0*/  USHF.L.U64.HI UR4, UR14, 0x2, UR4 ;  /* 0x000000020e047899 */ /* 0x000fe20008010204 */
[----:B------:R-:W-:-:S02]  /*06b0*/  IMAD.U32 R37, RZ, RZ, UR16 ;  /* 0x00000010ff257e24 */ /* 0x000fc4000f8e00ff */
[----:B------:R5:W4:Y:S01]  /*06c0*/  LDG.E R54, desc[UR8][R8.64] ;  /* 0x0000000808367981 */ /* 0x000b22000c1e1900 */
[----:B-1----:R-:W-:-:S03]  /*06d0*/  IADD3 R2, P1, R2, UR11, RZ ;  /* 0x0000000b02027c10 */ /* 0x002fc6000ff3e0ff */
[----:B------:R-:W4:Y:S01]  /*06e0*/  LDG.E R52, desc[UR8][R20.64] ;  /* 0x0000000814347981 */ /* 0x000f22000c1e1900 */
[----:B------:R-:W-:Y:S01]  /*06f0*/  IADD3.X R3, R3, UR4, RZ, P1, !PT ;  /* 0x0000000403037c10 */ /* 0x000fe20008ffe4ff */
[----:B0-----:R-:W-:Y:S01]  /*0700*/  IMAD.U32 R17, RZ, RZ, UR17 ;  /* 0x00000011ff117e24 */ /* 0x001fe2000f8e00ff */
[----:B------:R-:W-:Y:S01]  /*0710*/  LEA R36, P1, R37, R14, 0x3 ;  /* 0x0000000e25247211 */ /* 0x000fe200078218ff */
[----:B------:R-:W-:Y:S02]  /*0720*/  IMAD.U32 R14, RZ, RZ, UR16 ;  /* 0x00000010ff0e7e24 */ /* 0x000fe4000f8e00ff */
[----:B------:R0:W4:Y:S03]  /*0730*/  LDG.E R31, desc[UR8][R2.64] ;  /* 0x00000008021f7981 */ /* 0x000126000c1e1900 */
[----:B------:R-:W-:Y:S02]  /*0740*/  LEA.HI.X R37, R14, R15, R17, 0x3, P1 ;  /* 0x0000000f0e257211 */ /* 0x000fe400008f1c11 */
[----:B------:R-:W-:-:S03]  /*0750*/  IADD3 R16, P1, R8, UR6, RZ ;  /* 0x0000000608107c10 */ /* 0x000fc6000ff3e0ff */
[----:B------:R-:W4:Y:S01]  /*0760*/  LDG.E R36, desc[UR8][R36.64] ;  /* 0x0000000824247981 */ /* 0x000f22000c1e1900 */
[----:B------:R-:W-:Y:S02]  /*0770*/  IADD3.X R17, R9, UR7, RZ, P1, !PT ;  /* 0x0000000709117c10 */ /* 0x000fe40008ffe4ff */
[----:B-----5:R-:W-:-:S03]  /*0780*/  IADD3 R8, P2, R2, UR11, RZ ;  /* 0x0000000b02087c10 */ /* 0x020fc6000ff5e0ff */
[----:B------:R1:W5:Y:S01]  /*0790*/  LDG.E R43, desc[UR8][R16.64] ;  /* 0x00000008102b7981 */ /* 0x000362000c1e1900 */
[----:B------:R-:W-:Y:S02]  /*07a0*/  IADD3 R15, P3, R12, UR12, RZ ;  /* 0x0000000c0c0f7c10 */ /* 0x000fe4000ff7e0ff */
[----:B------:R-:W-:Y:S02]  /*07b0*/  IADD3.X R9, R3, UR4, RZ, P2, !PT ;  /* 0x0000000403097c10 */ /* 0x000fe400097fe4ff */
[----:B------:R-:W-:Y:S02]  /*07c0*/  IADD3.X R14, R13, UR13, RZ, P3, !PT ;  /* 0x0000000d0d0e7c10 */ /* 0x000fe40009ffe4ff */
[C---:B0-----:R-:W-:Y:S01]  /*07d0*/  LEA R2, P1, R15.reuse, R10, 0x2 ;  /* 0x0000000a0f027211 */ /* 0x041fe200078210ff */
[----:B------:R0:W5:Y:S03]  /*07e0*/  LDG.E R49, desc[UR8][R8.64] ;  /* 0x0000000808317981 */ /* 0x000166000c1e1900 */
[----:B------:R-:W-:-:S05]  /*07f0*/  LEA.HI.X R3, R15, R5, R14, 0x2, P1 ;  /* 0x000000050f037211 */ /* 0x000fca00008f140e */
[----:B------:R-:W5:Y:S01]  /*0800*/  LDG.E R50, desc[UR8][R2.64] ;  /* 0x0000000802327981 */ /* 0x000f62000c1e1900 */
[----:B------:R-:W-:-:S04]  /*0810*/  IADD3 R15, P1, R15, UR16, RZ ;  /* 0x000000100f0f7c10 */ /* 0x000fc8000ff3e0ff */
[----:B------:R-:W-:Y:S02]  /*0820*/  IADD3.X R14, R14, UR5, RZ, P1, !PT ;  /* 0x000000050e0e7c10 */ /* 0x000fe40008ffe4ff */
[----:B------:R-:W-:-:S04]  /*0830*/  LEA R20, P1, R15, R64, 0x2 ;  /* 0x000000400f147211 */ /* 0x000fc800078210ff */
[----:B------:R-:W-:Y:S02]  /*0840*/  LEA.HI.X R21, R15, R0, R14, 0x2, P1 ;  /* 0x000000000f157211 */ /* 0x000fe400008f140e */
[----:B------:R-:W-:-:S03]  /*0850*/  IADD3 R14, P1, R8, UR11, RZ ;  /* 0x0000000b080e7c10 */ /* 0x000fc6000ff3e0ff */
[----:B------:R0:W5:Y:S01]  /*0860*/  LDG.E R25, desc[UR8][R20.64] ;  /* 0x0000000814197981 */ /* 0x000162000c1e1900 */
[----:B------:R-:W-:-:S06]  /*0870*/  IADD3.X R15, R9, UR4, RZ, P1, !PT ;  /* 0x00000004090f7c10 */ /* 0x000fcc0008ffe4ff */
[----:B------:R-:W5:Y:S01]  /*0880*/  LDG.E R15, desc[UR8][R14.64] ;  /* 0x000000080e0f7981 */ /* 0x000f62000c1e1900 */
[----:B-1----:R-:W-:-:S04]  /*0890*/  IADD3 R16, P1, R2, UR6, RZ ;  /* 0x0000000602107c10 */ /* 0x002fc8000ff3e0ff */
[----:B------:R-:W-:Y:S01]  /*08a0*/  IADD3.X R17, R3, UR7, RZ, P1, !PT ;  /* 0x0000000703117c10 */ /* 0x000fe20008ffe4ff */
[----:B------:R-:W-:Y:S01]  /*08b0*/  VIADD R6, R6, 0xffffffff ;  /* 0xffffffff06067836 */ /* 0x000fe20000000000 */
[----:B------:R-:W-:Y:S01]  /*08c0*/  USHF.L.U32 UR15, UR16, 0x2, URZ ;  /* 0x00000002100f7899 */ /* 0x000fe2000800063f */
[----:B0-----:R-:W-:Y:S02]  /*08d0*/  IMAD.MOV.U32 R9, RZ, RZ, RZ ;  /* 0x000000ffff097224 */ /* 0x001fe400078e00ff */
[----:B------:R-:W-:Y:S01]  /*08e0*/  IMAD.IADD R48, R48, 0x1, -R33 ;  /* 0x0000000130307824 */ /* 0x000fe200078e0a21 */
[----:B------:R-:W5:Y:S01]  /*08f0*/  LDG.E R17, desc[UR8][R16.64] ;  /* 0x0000000810117981 */ /* 0x000f62000c1e1900 */
[----:B------:R-:W-:Y:S01]  /*0900*/  LOP3.LUT R8, R6, 0x1f, RZ, 0xc0, !PT ;  /* 0x0000001f06087812 */ /* 0x000fe200078ec0ff */
[C---:B------:R-:W-:Y:S01]  /*0910*/  IMAD.SHL.U32 R20, R12.reuse, 0x2, RZ ;  /* 0x000000020c147824 */ /* 0x040fe200078e00ff */
[----:B------:R-:W-:Y:S01]  /*0920*/  SHF.L.U64.HI R21, R12, 0x1, R13 ;  /* 0x000000010c157819 */ /* 0x000fe2000001020d */
[----:B------:R-:W-:-:S02]  /*0930*/  USHF.L.U64.HI UR18, UR16, 0x2, UR17 ;  /* 0x0000000210127899 */ /* 0x000fc40008010211 */
[----:B------:R-:W-:Y:S01]  /*0940*/  IMAD.WIDE.U32 R2, R35, UR14, R8 ;  /* 0x0000000e23027c25 */ /* 0x000fe2000f8e0008 */
[----:B------:R-:W-:-:S03]  /*0950*/  ULDC.64 UR6, c[0x0][0x220] ;  /* 0x0000880000067ab9 */ /* 0x000fc60000000a00 */
[----:B------:R-:W-:Y:S01]  /*0960*/  IMAD.WIDE.U32 R8, R35, UR16, R8 ;  /* 0x0000001023087c25 */ /* 0x000fe2000f8e0008 */
[----:B------:R-:W-:-:S03]  /*0970*/  IADD3 R33, P1, R2, UR11, RZ ;  /* 0x0000000b02217c10 */ /* 0x000fc6000ff3e0ff */
[----:B------:R-:W-:Y:S01]  /*0980*/  IMAD.IADD R9, R23, 0x1, R9 ;  /* 0x0000000117097824 */ /* 0x000fe200078e0209 */
[----:B------:R-:W-:Y:S01]  /*0990*/  IADD3.X R12, R11, UR4, R3, P1, !PT ;  /* 0x000000040b0c7c10 */ /* 0x000fe20008ffe403 */
[----:B------:R-:W-:Y:S01]  /*09a0*/  IMAD.U32 R3, RZ, RZ, UR16 ;  /* 0x00000010ff037e24 */ /* 0x000fe2000f8e00ff */
[----:B------:R-:W-:-:S03]  /*09b0*/  IADD3 R6, P1, R8, UR15, RZ ;  /* 0x0000000f08067c10 */ /* 0x000fc6000ff3e0ff */
[----:B------:R-:W-:Y:S01]  /*09c0*/  IMAD.WIDE.U32 R2, R3, 0x5, R8 ;  /* 0x0000000503027825 */ /* 0x000fe200078e0008 */
[----:B------:R-:W-:Y:S02]  /*09d0*/  IADD3.X R13, R9, UR18, RZ, P1, !PT ;  /* 0x00000012090d7c10 */ /* 0x000fe40008ffe4ff */
[C---:B------:R-:W-:Y:S01]  /*09e0*/  LEA R40, P1, R33.reuse, R72, 0x2 ;  /* 0x0000004821287211 */ /* 0x040fe200078210ff */
[----:B------:R-:W-:Y:S01]  /*09f0*/  IMAD.SHL.U32 R9, R6, 0x4, RZ ;  /* 0x0000000406097824 */ /* 0x000fe200078e00ff */
[----:B------:R-:W-:Y:S01]  /*0a00*/  LEA R23, P2, R24, UR6, 0x5 ;  /* 0x0000000618177c11 */ /* 0x000fe2000f8428ff */
[----:B------:R-:W-:Y:S01]  /*0a10*/  UIMAD UR5, UR5, 0x5, URZ ;  /* 0x00000005050578a4 */ /* 0x000fe2000f8e023f */
[----:B------:R-:W-:Y:S02]  /*0a20*/  LEA.HI.X R41, R33, R38, R12, 0x2, P1 ;  /* 0x0000002621297211 */ /* 0x000fe400008f140c */
[----:B------:R-:W-:Y:S02]  /*0a30*/  SHF.L.U64.HI R6, R6, 0x2, R13 ;  /* 0x0000000206067819 */ /* 0x000fe4000001020d */
[----:B------:R-:W-:-:S02]  /*0a40*/  IADD3 R34, P1, R9, R64, RZ ;  /* 0x0000004009227210 */ /* 0x000fc40007f3e0ff */
[----:B------:R-:W-:Y:S02]  /*0a50*/  IADD3 R12, P3, R40, UR11, RZ ;  /* 0x0000000b280c7c10 */ /* 0x000fe4000ff7e0ff */
[----:B------:R-:W-:Y:S01]  /*0a60*/  LEA.HI.X R24, R24, UR7, R27, 0x5, P2 ;  /* 0x0000000718187c11 */ /* 0x000fe200090f2c1b */
[----:B------:R-:W-:Y:S01]  /*0a70*/  IMAD.X R35, R6, 0x1, R0, P1 ;  /* 0x0000000106237824 */ /* 0x000fe200008e0600 */
[----:B------:R-:W-:Y:S01]  /*0a80*/  IADD3 R8, P2, R9, R10, RZ ;  /* 0x0000000a09087210 */ /* 0x000fe20007f5e0ff */
[----:B------:R-:W-:Y:S01]  /*0a90*/  VIADD R3, R3, UR5 ;  /* 0x0000000503037c36 */ /* 0x000fe20008000000 */
[----:B------:R-:W-:Y:S01]  /*0aa0*/  IADD3.X R13, R41, UR4, RZ, P3, !PT ;  /* 0x00000004290d7c10 */ /* 0x000fe20009ffe4ff */
[----:B------:R-:W-:Y:S01]  /*0ab0*/  IMAD.SHL.U32 R27, R2, 0x4, RZ ;  /* 0x00000004021b7824 */ /* 0x000fe200078e00ff */
[----:B------:R-:W-:Y:S01]  /*0ac0*/  IADD3 R46, P1, R12, UR11, RZ ;  /* 0x0000000b0c2e7c10 */ /* 0x000fe2000ff3e0ff */
[----:B------:R-:W-:Y:S01]  /*0ad0*/  IMAD.X R9, R6, 0x1, R5, P2 ;  /* 0x0000000106097824 */ /* 0x000fe200010e0605 */
[----:B------:R-:W-:Y:S01]  /*0ae0*/  SHF.L.U64.HI R2, R2, 0x2, R3 ;  /* 0x0000000202027819 */ /* 0x000fe20000010203 */
[----:B------:R-:W5:Y:S01]  /*0af0*/  LDG.E R51, desc[UR8][R34.64] ;  /* 0x0000000822337981 */ /* 0x000f62000c1e1900 */
[----:B------:R-:W-:-:S02]  /*0b00*/  IADD3.X R47, R13, UR4, RZ, P1, !PT ;  /* 0x000000040d2f7c10 */ /* 0x000fc40008ffe4ff */
[----:B------:R-:W-:Y:S01]  /*0b10*/  IADD3 R44, P2, R46, UR11, RZ ;  /* 0x0000000b2e2c7c10 */ /* 0x000fe2000ff5e0ff */
[----:B------:R0:W5:Y:S01]  /*0b20*/  LDG.E R3, desc[UR8][R40.64] ;  /* 0x0000000828037981 */ /* 0x000162000c1e1900 */
[----:B------:R-:W-:Y:S02]  /*0b30*/  IADD3 R26, P1, R27, R64, RZ ;  /* 0x000000401b1a7210 */ /* 0x000fe40007f3e0ff */
[----:B------:R-:W-:Y:S01]  /*0b40*/  IADD3.X R45, R47, UR4, RZ, P2, !PT ;  /* 0x000000042f2d7c10 */ /* 0x000fe200097fe4ff */
[----:B------:R1:W5:Y:S04]  /*0b50*/  LDG.E R6, desc[UR8][R12.64] ;  /* 0x000000080c067981 */ /* 0x000368000c1e1900 */
[----:B------:R1:W5:Y:S01]  /*0b60*/  LDG.E R16, desc[UR8][R8.64] ;  /* 0x0000000808107981 */ /* 0x000362000c1e1900 */
[----:B0-----:R-:W-:Y:S01]  /*0b70*/  IADD3 R40, P2, R27, R10, RZ ;  /* 0x0000000a1b287210 */ /* 0x001fe20007f5e0ff */
[----:B------:R-:W-:Y:S01]  /*0b80*/  IMAD.X R27, R2, 0x1, R0, P1 ;  /* 0x00000001021b7824 */ /* 0x000fe200008e0600 */
[----:B------:R-:W-:Y:S01]  /*0b90*/  IADD3 R34, P1, R26, UR15, RZ ;  /* 0x0000000f1a227c10 */ /* 0x000fe2000ff3e0ff */
[----:B------:R-:W5:Y:S03]  /*0ba0*/  LDG.E R22, desc[UR8][R46.64] ;  /* 0x000000082e167981 */ /* 0x000f66000c1e1900 */
[----:B------:R-:W-:Y:S01]  /*0bb0*/  IADD3.X R35, R27, UR18, RZ, P1, !PT ;  /* 0x000000121b237c10 */ /* 0x000fe20008ffe4ff */
[----:B------:R0:W5:Y:S01]  /*0bc0*/  LDG.E R42, desc[UR8][R26.64] ;  /* 0x000000081a2a7981 */ /* 0x000162000c1e1900 */
[----:B-1----:R-:W-:-:S03]  /*0bd0*/  IADD3 R12, P1, R34, UR15, RZ ;  /* 0x0000000f220c7c10 */ /* 0x002fc6000ff3e0ff */
[----:B------:R-:W5:Y:S01]  /*0be0*/  LDG.E R33, desc[UR8][R34.64] ;  /* 0x0000000822217981 */ /* 0x000f62000c1e1900 */
[----:B------:R-:W-:-:S03]  /*0bf0*/  IADD3.X R13, R35, UR18, RZ, P1, !PT ;  /* 0x00000012230d7c10 */ /* 0x000fc60008ffe4ff */
[----:B------:R2:W5:Y:S04]  /*0c00*/  LDG.E R18, desc[UR8][R44.64] ;  /* 0x000000082c127981 */ /* 0x000568000c1e1900 */
[----:B------:R-:W5:Y:S01]  /*0c10*/  LDG.E R37, desc[UR8][R12.64] ;  /* 0x000000080c257981 */ /* 0x000f62000c1e1900 */
[----:B------:R-:W-:Y:S01]  /*0c20*/  IMAD.X R41, R2, 0x1, R5, P2 ;  /* 0x0000000102297824 */ /* 0x000fe200010e0605 */
[----:B------:R-:W-:-:S04]  /*0c30*/  IADD3 R8, P2, R40, UR15, RZ ;  /* 0x0000000f28087c10 */ /* 0x000fc8000ff5e0ff */
[----:B------:R1:W5:Y:S01]  /*0c40*/  LDG.E R14, desc[UR8][R40.64] ;  /* 0x00000008280e7981 */ /* 0x000362000c1e1900 */
[----:B------:R-:W-:Y:S02]  /*0c50*/  IADD3.X R9, R41, UR18, RZ, P2, !PT ;  /* 0x0000001229097c10 */ /* 0x000fe400097fe4ff */
[----:B0-----:R-:W-:-:S03]  /*0c60*/  IADD3 R26, P2, R8, UR15, RZ ;  /* 0x0000000f081a7c10 */ /* 0x001fc6000ff5e0ff */
[----:B------:R0:W5:Y:S01]  /*0c70*/  LDG.E R2, desc[UR8][R8.64] ;  /* 0x0000000808027981 */ /* 0x000162000c1e1900 */
[----:B------:R-:W-:Y:S01]  /*0c80*/  UMOV UR10, 0x3f800000 ;  /* 0x3f800000000a7882 */ /* 0x000fe20000000000 */
[----:B------:R-:W-:Y:S01]  /*0c90*/  IADD3.X R27, R9, UR18, RZ, P2, !PT ;  /* 0x00000012091b7c10 */ /* 0x000fe200097fe4ff */
[--C-:B--2---:R-:W-:Y:S02]  /*0ca0*/  HADD2.F32 R44, -RZ, R4.reuse.H0_H0 ;  /* 0x20000004ff2c7230 */ /* 0x104fe40000004100 */
[----:B-1----:R-:W-:Y:S02]  /*0cb0*/  HADD2.F32 R41, -RZ, R4.H1_H1 ;  /* 0x30000004ff297230 */ /* 0x002fe40000004100 */
[----:B---3--:R-:W-:Y:S02]  /*0cc0*/  HADD2.F32 R40, -RZ, R39.H0_H0 ;  /* 0x20000027ff287230 */ /* 0x008fe40000004100 */
[C---:B------:R-:W-:Y:S01]  /*0cd0*/  FADD R45, R44.reuse, R44 ;  /* 0x0000002c2c2d7221 */ /* 0x040fe20000000000 */
[----:B------:R-:W-:Y:S01]  /*0ce0*/  FMUL R46, R44, R44 ;  /* 0x0000002c2c2e7220 */ /* 0x000fe20000400000 */
[----:B0-----:R-:W-:Y:S01]  /*0cf0*/  FADD R8, R41, R41 ;  /* 0x0000002929087221 */ /* 0x001fe20000000000 */
[----:B----4-:R-:W-:Y:S01]  /*0d00*/  @P0 R2UR UR10, R53 ;  /* 0x00000000350a02ca */ /* 0x010fe200000e0000 */
[----:B------:R0:W2:Y:S01]  /*0d10*/  LDG.E R4, desc[UR8][R26.64] ;  /* 0x000000081a047981 */ /* 0x0000a2000c1e1900 */
[----:B------:R-:W-:-:S02]  /*0d20*/  FMNMX R45, RZ, R45, !PT ;  /* 0x0000002dff2d7209 */ /* 0x000fc40007800000 */
[----:B------:R-:W-:Y:S02]  /*0d30*/  FMNMX R9, RZ, R8, !PT ;  /* 0x00000008ff097209 */ /* 0x000fe40007800000 */
[----:B------:R-:W-:Y:S01]  /*0d40*/  FSETP.GT.AND P1, PT, R44, RZ, PT ;  /* 0x000000ff2c00720b */ /* 0x000fe20003f24000 */
[----:B------:R-:W-:Y:S02]  /*0d50*/  HADD2.F32 R8, -RZ, R54.H0_H0 ;  /* 0x20000036ff087230 */ /* 0x000fe40000004100 */
[----:B------:R-:W-:Y:S01]  /*0d60*/  FMUL R45, R45, R40 ;  /* 0x000000282d2d7220 */ /* 0x000fe20000400000 */
[--C-:B------:R-:W-:Y:S01]  /*0d70*/  HADD2.F32 R13, -RZ, R52.reuse.H0_H0 ;  /* 0x20000034ff0d7230 */ /* 0x100fe20000004100 */
[----:B------:R-:W-:Y:S02]  /*0d80*/  FSEL R35, R46, RZ, P1 ;  /* 0x000000ff2e237208 */ /* 0x000fe40000800000 */
[----:B------:R-:W-:Y:S02]  /*0d90*/  FMUL R8, R45, R8 ;  /* 0x000000082d087220 */ /* 0x000fe40000400000 */
[C---:B------:R-:W-:Y:S01]  /*0da0*/  FSETP.GT.AND P0, PT, R13.reuse, RZ, PT ;  /* 0x000000ff0d00720b */ /* 0x040fe20003f04000 */
[C---:B0-----:R-:W-:Y:S01]  /*0db0*/  FADD R26, R13.reuse, R13 ;  /* 0x0000000d0d1a7221 */ /* 0x041fe20000000000 */
[----:B------:R-:W-:Y:S01]  /*0dc0*/  FMUL R13, R13, R13 ;  /* 0x0000000d0d0d7220 */ /* 0x000fe20000400000 */
[----:B------:R-:W-:Y:S01]  /*0dd0*/  FMUL R34, R40, R35 ;  /* 0x0000002328227220 */ /* 0x000fe20000400000 */
[----:B------:R-:W-:Y:S01]  /*0de0*/  FMNMX R40, RZ, |R8|, !PT ;  /* 0x40000008ff287209 */ /* 0x000fe20007800000 */
[----:B------:R-:W-:Y:S01]  /*0df0*/  FMUL R45, R8, UR10 ;  /* 0x0000000a082d7c20 */ /* 0x000fe20008400000 */
[----:B------:R-:W-:Y:S01]  /*0e00*/  HADD2.F32 R12, -RZ, R39.H1_H1 ;  /* 0x30000027ff0c7230 */ /* 0x000fe20000004100 */
[----:B------:R-:W-:Y:S01]  /*0e10*/  FMNMX R53, RZ, R26, !PT ;  /* 0x0000001aff357209 */ /* 0x000fe20007800000 */
[----:B------:R-:W-:Y:S01]  /*0e20*/  HADD2.F32 R8, -RZ, R31.H0_H0 ;  /* 0x2000001fff087230 */ /* 0x000fe20000004100 */
[----:B------:R-:W-:Y:S01]  /*0e30*/  FSEL R27, R13, RZ, P0 ;  /* 0x000000ff0d1b7208 */ /* 0x000fe20000000000 */
[----:B------:R-:W-:Y:S01]  /*0e40*/  HADD2.F32 R26, -RZ, R52.H1_H1 ;  /* 0x30000034ff1a7230 */ /* 0x000fe20000004100 */
[----:B------:R-:W-:Y:S01]  /*0e50*/  FSETP.GT.AND P1, PT, R41, RZ, PT ;  /* 0x000000ff2900720b */ /* 0x000fe20003f24000 */
[----:B------:R-:W-:-:S02]  /*0e60*/  HADD2.F32 R54, -RZ, R54.H1_H1 ;  /* 0x30000036ff367230 */ /* 0x000fc40000004100 */
[----:B------:R-:W-:Y:S01]  /*0e70*/  FMUL R9, R9, R12 ;  /* 0x0000000c09097220 */ /* 0x000fe20000400000 */
[----:B------:R-:W-:Y:S01]  /*0e80*/  FMUL R53, R53, R8 ;  /* 0x0000000835357220 */ /* 0x000fe20000400000 */
[----:B------:R-:W-:Y:S01]  /*0e90*/  FMUL R27, R8, R27 ;  /* 0x0000001b081b7220 */ /* 0x000fe20000400000 */
[----:B------:R-:W-:Y:S01]  /*0ea0*/  FMUL R41, R41, R41 ;  /* 0x0000002929297220 */ /* 0x000fe20000400000 */
[----:B------:R-:W-:Y:S01]  /*0eb0*/  FADD R8, R26, R26 ;  /* 0x0000001a1a087221 */ /* 0x000fe20000000000 */
[----:B------:R-:W-:Y:S01]  /*0ec0*/  FMUL R9, R9, R54 ;  /* 0x0000003609097220 */ /* 0x000fe20000400000 */
[--C-:B------:R-:W-:Y:S02]  /*0ed0*/  HADD2.F32 R35, -RZ, R36.reuse.H0_H0 ;  /* 0x20000024ff237230 */ /* 0x100fe40000004100 */
[----:B------:R-:W-:Y:S01]  /*0ee0*/  HADD2.F32 R52, -RZ, R36.H1_H1 ;  /* 0x30000024ff347230 */ /* 0x000fe20000004100 */
[----:B------:R-:W-:Y:S02]  /*0ef0*/  FSEL R39, R41, RZ, P1 ;  /* 0x000000ff29277208 */ /* 0x000fe40000800000 */
[----:B------:R-:W-:Y:S01]  /*0f00*/  FMNMX R36, RZ, R8, !PT ;  /* 0x00000008ff247209 */ /* 0x000fe20007800000 */
[----:B-----5:R-:W-:-:S02]  /*0f10*/  HADD2.F32 R8, -RZ, R43.H0_H0 ;  /* 0x2000002bff087230 */ /* 0x020fc40000004100 */
[C---:B------:R-:W-:Y:S01]  /*0f20*/  FMUL R44, R9.reuse, UR10 ;  /* 0x0000000a092c7c20 */ /* 0x040fe20008400000 */
[----:B------:R-:W-:Y:S01]  /*0f30*/  FMUL R39, R12, R39 ;  /* 0x000000270c277220 */ /* 0x000fe20000400000 */
[----:B------:R-:W-:Y:S01]  /*0f40*/  IADD3 R12, P1, R20, R23, RZ ;  /* 0x00000017140c7210 */ /* 0x000fe20007f3e0ff */
[----:B------:R-:W-:Y:S01]  /*0f50*/  HADD2.F32 R31, -RZ, R31.H1_H1 ;  /* 0x3000001fff1f7230 */ /* 0x000fe20000004100 */
[----:B------:R-:W-:Y:S01]  /*0f60*/  FMNMX R40, |R9|, R40, !PT ;  /* 0x0000002809287209 */ /* 0x000fe20007800200 */
[----:B------:R-:W-:Y:S01]  /*0f70*/  FMUL R53, R53, R8 ;  /* 0x0000000835357220 */ /* 0x000fe20000400000 */
[----:B------:R-:W-:Y:S01]  /*0f80*/  F2FP.SATFINITE.E4M3.F32.PACK_AB_MERGE_C R45, RZ, R45, RZ ;  /* 0x0000002dff2d723e */ /* 0x000fe200048070ff */
[----:B------:R-:W-:Y:S01]  /*0f90*/  FADD R9, R35, R35 ;  /* 0x0000002323097221 */ /* 0x000fe20000000000 */
[----:B------:R-:W-:Y:S01]  /*0fa0*/  F2FP.SATFINITE.E4M3.F32.PACK_AB_MERGE_C R44, RZ, R44, RZ ;  /* 0x0000002cff2c723e */ /* 0x000fe200048070ff */
[----:B------:R-:W-:Y:S01]  /*0fb0*/  FADD R8, R52, R52 ;  /* 0x0000003434087221 */ /* 0x000fe20000000000 */
[----:B------:R-:W-:-:S02]  /*0fc0*/  HADD2.F32 R43, -RZ, R43.H1_H1 ;  /* 0x3000002bff2b7230 */ /* 0x000fc40000004100 */
[----:B------:R-:W-:Y:S01]  /*0fd0*/  FMUL R36, R36, R31 ;  /* 0x0000001f24247220 */ /* 0x000fe20000400000 */
[----:B------:R-:W-:Y:S01]  /*0fe0*/  IMAD.X R13, R21, 0x1, R24, P1 ;  /* 0x00000001150d7824 */ /* 0x000fe200008e0618 */
[----:B------:R-:W-:Y:S01]  /*0ff0*/  PRMT R41, R44, 0x7604, R45 ;  /* 0x000076042c297816 */ /* 0x000fe2000000002d */
[--C-:B------:R-:W-:Y:S01]  /*1000*/  HADD2.F32 R58, -RZ, R49.reuse.H0_H0 ;  /* 0x20000031ff3a7230 */ /* 0x100fe20000004100 */
[----:B------:R-:W-:Y:S01]  /*1010*/  FMNMX R9, RZ, R9, !PT ;  /* 0x00000009ff097209 */ /* 0x000fe20007800000 */
[----:B------:R-:W-:Y:S01]  /*1020*/  HADD2.F32 R49, -RZ, R49.H1_H1 ;  /* 0x30000031ff317230 */ /* 0x000fe20000004100 */
[----:B------:R-:W-:Y:S01]  /*1030*/  FMNMX R8, RZ, R8, !PT ;  /* 0x00000008ff087209 */ /* 0x000fe20007800000 */
[----:B------:R-:W-:Y:S01]  /*1040*/  FMUL R43, R36, R43 ;  /* 0x0000002b242b7220 */ /* 0x000fe20000400000 */
[----:B------:R0:W-:Y:S01]  /*1050*/  STG.E.U16 desc[UR8][R12.64], R41 ;  /* 0x000000290c007986 */ /* 0x0001e2000c101508 */
[----:B------:R-:W-:Y:S02]  /*1060*/  HADD2.F32 R36, -RZ, R50.H0_H0 ;  /* 0x20000032ff247230 */ /* 0x000fe40000004100 */
[----:B------:R-:W-:-:S04]  /*1070*/  FMUL R9, R9, R58 ;  /* 0x0000003a09097220 */ /* 0x000fc80000400000 */
[----:B------:R-:W-:Y:S01]  /*1080*/  FMUL R36, R9, R36 ;  /* 0x0000002409247220 */ /* 0x000fe20000400000 */
[----:B0-----:R-:W-:Y:S01]  /*1090*/  FMUL R41, R8, R49 ;  /* 0x0000003108297220 */ /* 0x001fe20000400000 */
[----:B------:R-:W-:-:S04]  /*10a0*/  IADD3 R8, P0, R12, UR12, RZ ;  /* 0x0000000c0c087c10 */ /* 0x000fc8000ff1e0ff */
[----:B------:R-:W-:Y:S02]  /*10b0*/  IADD3.X R9, R13, UR13, RZ, P0, !PT ;  /* 0x0000000d0d097c10 */ /* 0x000fe400087fe4ff */
[C---:B------:R-:W-:Y:S01]  /*10c0*/  FSETP.GT.AND P0, PT, R26.reuse, RZ, PT ;  /* 0x000000ff1a00720b */ /* 0x040fe20003f04000 */
[----:B------:R-:W-:Y:S01]  /*10d0*/  FMUL R26, R26, R26 ;  /* 0x0000001a1a1a7220 */ /* 0x000fe20000400000 */
[----:B------:R-:W-:Y:S02]  /*10e0*/  HADD2.F32 R50, -RZ, R50.H1_H1 ;  /* 0x30000032ff327230 */ /* 0x000fe40000004100 */
[----:B------:R-:W-:Y:S01]  /*10f0*/  FMUL R46, R53, UR10 ;  /* 0x0000000a352e7c20 */ /* 0x000fe20008400000 */
[----:B------:R-:W-:Y:S01]  /*1100*/  FMUL R47, R43, UR10 ;  /* 0x0000000a2b2f7c20 */ /* 0x000fe20008400000 */
[----:B------:R-:W-:Y:S01]  /*1110*/  FSEL R26, R26, RZ, P0 ;  /* 0x000000ff1a1a7208 */ /* 0x000fe20000000000 */
[----:B------:R-:W-:Y:S02]  /*1120*/  FMUL R41, R41, R50 ;  /* 0x0000003229297220 */ /* 0x000fe40000400000 */
[----:B------:R-:W-:Y:S01]  /*1130*/  F2FP.SATFINITE.E4M3.F32.PACK_AB_MERGE_C R46, RZ, R46, RZ ;  /* 0x0000002eff2e723e */ /* 0x000fe200048070ff */
[----:B------:R-:W-:Y:S01]  /*1140*/  FMUL R61, R34, UR10 ;  /* 0x0000000a223d7c20 */ /* 0x000fe20008400000 */
[----:B------:R-:W-:Y:S01]  /*1150*/  F2FP.SATFINITE.E4M3.F32.PACK_AB_MERGE_C R47, RZ, R47, RZ ;  /* 0x0000002fff2f723e */ /* 0x000fe200048070ff */
[----:B------:R-:W-:Y:S01]  /*1160*/  FMUL R26, R31, R26 ;  /* 0x0000001a1f1a7220 */ /* 0x000fe20000400000 */
[----:B------:R-:W-:Y:S01]  /*1170*/  FMNMX R50, |R53|, R40, !PT ;  /* 0x0000002835327209 */ /* 0x000fe20007800200 */
[----:B------:R-:W-:Y:S01]  /*1180*/  FMUL R40, R36, UR10 ;  /* 0x0000000a24287c20 */ /* 0x000fe20008400000 */
[----:B------:R-:W-:Y:S01]  /*1190*/  FMUL R31, R41, UR10 ;  /* 0x0000000a291f7c20 */ /* 0x000fe20008400000 */
[----:B------:R-:W-:Y:S01]  /*11a0*/  FMUL R63, R27, UR10 ;  /* 0x0000000a1b3f7c20 */ /* 0x000fe20008400000 */
[----:B------:R-:W-:-:S02]  /*11b0*/  PRMT R55, R47, 0x7604, R46 ;  /* 0x000076042f377816 */ /* 0x000fc4000000002e */
[----:B------:R-:W-:Y:S02]  /*11c0*/  IADD3 R12, P0, R12, UR15, RZ ;  /* 0x0000000f0c0c7c10 */ /* 0x000fe4000ff1e0ff */
[----:B------:R-:W-:Y:S02]  /*11d0*/  F2FP.SATFINITE.E4M3.F32.PACK_AB_MERGE_C R40, RZ, R40, RZ ;  /* 0x00000028ff28723e */ /* 0x000fe400048070ff */
[----:B------:R-:W-:Y:S02]  /*11e0*/  F2FP.SATFINITE.E4M3.F32.PACK_AB_MERGE_C R31, RZ, R31, RZ ;  /* 0x0000001fff1f723e */ /* 0x000fe400048070ff */
[----:B------:R-:W-:Y:S02]  /*11f0*/  F2FP.SATFINITE.E4M3.F32.PACK_AB_MERGE_C R61, RZ, R61, RZ ;  /* 0x0000003dff3d723e */ /* 0x000fe400048070ff */
[----:B------:R-:W-:Y:S01]  /*1200*/  F2FP.SATFINITE.E4M3.F32.PACK_AB_MERGE_C R63, RZ, R63, RZ ;  /* 0x0000003fff3f723e */ /* 0x000fe200048070ff */
[----:B------:R0:W-:Y:S01]  /*1210*/  STG.E.U16 desc[UR8][R8.64], R55 ;  /* 0x0000003708007986 */ /* 0x0001e2000c101508 */
[----:B------:R-:W-:-:S02]  /*1220*/  FMNMX R43, |R43|, R50, !PT ;  /* 0x000000322b2b7209 */ /* 0x000fc40007800200 */
[----:B------:R-:W-:Y:S02]  /*1230*/  IADD3.X R13, R13, UR18, RZ, P0, !PT ;  /* 0x000000120d0d7c10 */ /* 0x000fe400087fe4ff */
[----:B------:R-:W-:Y:S02]  /*1240*/  LOP3.LUT R50, R61, 0xff, RZ, 0xc0, !PT ;  /* 0x000000ff3d327812 */ /* 0x000fe400078ec0ff */
[----:B------:R-:W-:Y:S02]  /*1250*/  LOP3.LUT R53, R63, 0xffff, RZ, 0xc0, !PT ;  /* 0x0000ffff3f357812 */ /* 0x000fe400078ec0ff */
[----:B0-----:R-:W-:Y:S02]  /*1260*/  PRMT R55, R31, 0x7604, R40 ;  /* 0x000076041f377816 */ /* 0x001fe40000000028 */
[----:B------:R-:W-:Y:S01]  /*1270*/  PRMT R50, R53, 0x7604, R50 ;  /* 0x0000760435327816 */ /* 0x000fe20000000032 */
[----:B------:R-:W-:Y:S01]  /*1280*/  FMUL R53, R39, UR10 ;  /* 0x0000000a27357c20 */ /* 0x000fe20008400000 */
[C---:B------:R-:W-:Y:S01]  /*1290*/  FSETP.GT.AND P0, PT, R35.reuse, RZ, PT ;  /* 0x000000ff2300720b */ /* 0x040fe20003f04000 */
[----:B------:R0:W-:Y:S01]  /*12a0*/  STG.E.U16 desc[UR8][R12.64], R55 ;  /* 0x000000370c007986 */ /* 0x0001e2000c101508 */
[----:B------:R-:W-:Y:S01]  /*12b0*/  FMUL R35, R35, R35 ;  /* 0x0000002323237220 */ /* 0x000fe20000400000 */
[C---:B------:R-:W-:Y:S01]  /*12c0*/  FSETP.GT.AND P1, PT, R52.reuse, RZ, PT ;  /* 0x000000ff3400720b */ /* 0x040fe20003f24000 */
[----:B------:R-:W-:Y:S01]  /*12d0*/  FMUL R52, R52, R52 ;  /* 0x0000003434347220 */ /* 0x000fe20000400000 */
[----:B0-----:R-:W-:Y:S01]  /*12e0*/  FMUL R13, R26, UR10 ;  /* 0x0000000a1a0d7c20 */ /* 0x001fe20008400000 */
[----:B------:R-:W-:-:S04]  /*12f0*/  F2FP.SATFINITE.E4M3.F32.PACK_AB_MERGE_C R12, RZ, R53, RZ ;  /* 0x00000035ff0c723e */ /* 0x000fc800048070ff */
[----:B------:R-:W-:Y:S02]  /*1300*/  F2FP.SATFINITE.E4M3.F32.PACK_AB_MERGE_C R54, RZ, R13, RZ ;  /* 0x0000000dff36723e */ /* 0x000fe400048070ff */
[----:B------:R-:W-:Y:S02]  /*1310*/  FSEL R13, R35, RZ, P0 ;  /* 0x000000ff230d7208 */ /* 0x000fe40000000000 */
[C---:B------:R-:W-:Y:S02]  /*1320*/  PRMT R61, R12.reuse, 0x7604, R61 ;  /* 0x000076040c3d7816 */ /* 0x040fe4000000003d */
[----:B------:R-:W-:Y:S02]  /*1330*/  LOP3.LUT R12, R12, 0xff, RZ, 0xc0, !PT ;  /* 0x000000ff0c0c7812 */ /* 0x000fe400078ec0ff */
[----:B------:R-:W-:Y:S02]  /*1340*/  LOP3.LUT R35, R54, 0xffff, RZ, 0xc0, !PT ;  /* 0x0000ffff36237812 */ /* 0x000fe400078ec0ff */
[----:B------:R-:W-:Y:S01]  /*1350*/  FSEL R52, R52, RZ, P1 ;  /* 0x000000ff34347208 */ /* 0x000fe20000800000 */
[----:B------:R-:W-:Y:S01]  /*1360*/  FMUL R58, R58, R13 ;  /* 0x0000000d3a3a7220 */ /* 0x000fe20000400000 */
[----:B------:R-:W-:-:S02]  /*1370*/  PRMT R12, R35, 0x7604, R12 ;  /* 0x00007604230c7816 */ /* 0x000fc4000000000c */
[----:B------:R-:W-:Y:S01]  /*1380*/  LOP3.LUT R45, R45, 0xff, RZ, 0xc0, !PT ;  /* 0x000000ff2d2d7812 */ /* 0x000fe200078ec0ff */
[----:B------:R-:W-:Y:S01]  /*1390*/  FMUL R35, R49, R52 ;  /* 0x0000003431237220 */ /* 0x000fe20000400000 */
[----:B------:R-:W-:Y:S01]  /*13a0*/  LOP3.LUT R46, R46, 0xffff, RZ, 0xc0, !PT ;  /* 0x0000ffff2e2e7812 */ /* 0x000fe200078ec0ff */
[----:B------:R-:W-:Y:S01]  /*13b0*/  FMUL R49, R58, UR10 ;  /* 0x0000000a3a317c20 */ /* 0x000fe20008400000 */
[----:B------:R-:W-:Y:S02]  /*13c0*/  LOP3.LUT R13, R44, 0xff, RZ, 0xc0, !PT ;  /* 0x000000ff2c0d7812 */ /* 0x000fe400078ec0ff */
[----:B------:R-:W-:Y:S01]  /*13d0*/  PRMT R44, R46, 0x7604, R45 ;  /* 0x000076042e2c7816 */ /* 0x000fe2000000002d */
[----:B------:R-:W-:Y:S01]  /*13e0*/  FMUL R46, R35, UR10 ;  /* 0x0000000a232e7c20 */ /* 0x000fe20008400000 */
[----:B------:R-:W-:Y:S02]  /*13f0*/  LOP3.LUT R52, R47, 0xffff, RZ, 0xc0, !PT ;  /* 0x0000ffff2f347812 */ /* 0x000fe400078ec0ff */
[----:B------:R-:W-:-:S02]  /*1400*/  F2FP.SATFINITE.E4M3.F32.PACK_AB_MERGE_C R49, RZ, R49, RZ ;  /* 0x00000031ff31723e */ /* 0x000fc400048070ff */
[----:B------:R-:W-:Y:S01]  /*1410*/  PRMT R45, R52, 0x7604, R13 ;  /* 0x00007604342d7816 */ /* 0x000fe2000000000d */
[--C-:B------:R-:W-:Y:S01]  /*1420*/  HADD2.F32 R13, -RZ, R25.reuse.H0_H0 ;  /* 0x20000019ff0d7230 */ /* 0x100fe20000004100 */
[----:B------:R-:W-:Y:S02]  /*1430*/  LOP3.LUT R47, R49, 0xff, RZ, 0xc0, !PT ;  /* 0x000000ff312f7812 */ /* 0x000fe400078ec0ff */
[----:B------:R-:W-:Y:S02]  /*1440*/  F2FP.SATFINITE.E4M3.F32.PACK_AB_MERGE_C R46, RZ, R46, RZ ;  /* 0x0000002eff2e723e */ /* 0x000fe400048070ff */
[----:B------:R-:W-:Y:S02]  /*1450*/  PRMT R50, R50, 0x5410, R47 ;  /* 0x0000541032327816 */ /* 0x000fe4000000002f */
[C---:B------:R-:W-:Y:S02]  /*1460*/  PRMT R57, R46.reuse, 0x7604, R49 ;  /* 0x000076042e397816 */ /* 0x040fe40000000031 */
[----:B------:R-:W-:Y:S01]  /*1470*/  LOP3.LUT R47, R46, 0xff, RZ, 0xc0, !PT ;  /* 0x000000ff2e2f7812 */ /* 0x000fe200078ec0ff */
[C---:B------:R-:W-:Y:S01]  /*1480*/  FADD R46, R13.reuse, R13 ;  /* 0x0000000d0d2e7221 */ /* 0x040fe20000000000 */
[C---:B------:R-:W-:Y:S01]  /*1490*/  FSETP.GT.AND P0, PT, R13.reuse, RZ, PT ;  /* 0x000000ff0d00720b */ /* 0x040fe20003f04000 */
[----:B------:R-:W-:Y:S01]  /*14a0*/  FMUL R13, R13, R13 ;  /* 0x0000000d0d0d7220 */ /* 0x000fe20000400000 */
[----:B------:R-:W-:-:S02]  /*14b0*/  HADD2.F32 R49, -RZ, R25.H1_H1 ;  /* 0x30000019ff317230 */ /* 0x000fc40000004100 */
[----:B------:R-:W-:Y:S02]  /*14c0*/  FMNMX R46, RZ, R46, !PT ;  /* 0x0000002eff2e7209 */ /* 0x000fe40007800000 */
[----:B------:R-:W-:Y:S01]  /*14d0*/  FSEL R52, R13, RZ, P0 ;  /* 0x000000ff0d347208 */ /* 0x000fe20000000000 */
[----:B------:R-:W-:Y:S01]  /*14e0*/  HADD2.F32 R13, -RZ, R15.H0_H0 ;  /* 0x2000000fff0d7230 */ /* 0x000fe20000004100 */
[----:B------:R-:W-:Y:S02]  /*14f0*/  PRMT R12, R12, 0x5410, R47 ;  /* 0x000054100c0c7816 */ /* 0x000fe4000000002f */
[----:B------:R-:W-:Y:S02]  /*1500*/  FSETP.GT.AND P0, PT, R49, RZ, PT ;  /* 0x000000ff3100720b */ /* 0x000fe40003f04000 */
[----:B------:R-:W-:Y:S01]  /*1510*/  FMUL R47, R46, R13 ;  /* 0x0000000d2e2f7220 */ /* 0x000fe20000400000 */
[----:B------:R-:W-:Y:S01]  /*1520*/  FMUL R25, R13, R52 ;  /* 0x000000340d197220 */ /* 0x000fe20000400000 */
[C---:B------:R-:W-:Y:S01]  /*1530*/  FMUL R13, R49.reuse, R49 ;  /* 0x00000031310d7220 */ /* 0x040fe20000400000 */
[----:B------:R-:W-:Y:S01]  /*1540*/  FMNMX R52, |R36|, R43, !PT ;  /* 0x0000002b24347209 */ /* 0x000fe20007800200 */
[----:B------:R-:W-:-:S03]  /*1550*/  FADD R49, R49, R49 ;  /* 0x0000003131317221 */ /* 0x000fc60000000000 */
[----:B------:R-:W-:Y:S01]  /*1560*/  FSEL R36, R13, RZ, P0 ;  /* 0x000000ff0d247208 */ /* 0x000fe20000000000 */
[----:B------:R-:W-:Y:S01]  /*1570*/  HADD2.F32 R13, -RZ, R15.H1_H1 ;  /* 0x3000000fff0d7230 */ /* 0x000fe20000004100 */
[----:B------:R-:W-:-:S04]  /*1580*/  FMNMX R46, RZ, R49, !PT ;  /* 0x00000031ff2e7209 */ /* 0x000fc80007800000 */
[----:B------:R-:W-:Y:S01]  /*1590*/  FMUL R15, R13, R36 ;  /* 0x000000240d0f7220 */ /* 0x000fe20000400000 */
[----:B------:R-:W-:Y:S01]  /*15a0*/  FMUL R46, R46, R13 ;  /* 0x0000000d2e2e7220 */ /* 0x000fe20000400000 */
[----:B------:R-:W-:Y:S02]  /*15b0*/  FMUL R13, R25, UR10 ;  /* 0x0000000a190d7c20 */ /* 0x000fe40008400000 */
[----:B------:R-:W-:Y:S01]  /*15c0*/  FMUL R36, R15, UR10 ;  /* 0x0000000a0f247c20 */ /* 0x000fe20008400000 */
[----:B------:R-:W-:Y:S02]  /*15d0*/  PRMT R63, R54, 0x7604, R63 ;  /* 0x00007604363f7816 */ /* 0x000fe4000000003f */
[----:B------:R-:W-:Y:S02]  /*15e0*/  F2FP.SATFINITE.E4M3.F32.PACK_AB_MERGE_C R13, RZ, R13, RZ ;  /* 0x0000000dff0d723e */ /* 0x000fe400048070ff */
[----:B------:R-:W-:-:S04]  /*15f0*/  F2FP.SATFINITE.E4M3.F32.PACK_AB_MERGE_C R54, RZ, R36, RZ ;  /* 0x00000024ff36723e */ /* 0x000fc800048070ff */
[C---:B------:R-:W-:Y:S02]  /*1600*/  PRMT R55, R54.reuse, 0x7604, R13 ;  /* 0x0000760436377816 */ /* 0x040fe4000000000d */
[----:B------:R-:W-:Y:S02]  /*1610*/  LOP3.LUT R54, R54, 0xffff, RZ, 0xc0, !PT ;  /* 0x0000ffff36367812 */ /* 0x000fe400078ec0ff */
[----:B------:R-:W-:-:S03]  /*1620*/  LOP3.LUT R36, R13, 0xffff, RZ, 0xc0, !PT ;  /* 0x0000ffff0d247812 */ /* 0x000fc600078ec0ff */
[----:B------:R-:W-:Y:S02]  /*1630*/  IMAD.SHL.U32 R13, R54, 0x1000000, RZ ;  /* 0x01000000360d7824 */ /* 0x000fe400078e00ff */
[----:B------:R-:W-:Y:S02]  /*1640*/  IMAD.SHL.U32 R43, R36, 0x1000000, RZ ;  /* 0x01000000242b7824 */ /* 0x000fe400078e00ff */
[----:B------:R-:W-:Y:S01]  /*1650*/  IMAD.SHL.U32 R53, R19, 0x10, RZ ;  /* 0x0000001013357824 */ /* 0x000fe200078e00ff */
[----:B------:R-:W-:Y:S01]  /*1660*/  LOP3.LUT R36, R12, R13, RZ, 0xfc, !PT ;  /* 0x0000000d0c247212 */ /* 0x000fe200078efcff */
[--C-:B------:R-:W-:Y:S01]  /*1670*/  HADD2.F32 R12, -RZ, R17.reuse.H0_H0 ;  /* 0x20000011ff0c7230 */ /* 0x100fe20000004100 */
[----:B------:R-:W-:Y:S02]  /*1680*/  LOP3.LUT R43, R50, R43, RZ, 0xfc, !PT ;  /* 0x0000002b322b7212 */ /* 0x000fe400078efcff */
[----:B------:R-:W-:Y:S01]  /*1690*/  FMNMX R50, |R41|, R52, !PT ;  /* 0x0000003429327209 */ /* 0x000fe20007800200 */
[----:B------:R-:W-:-:S02]  /*16a0*/  HADD2.F32 R41, -RZ, R17.H1_H1 ;  /* 0x30000011ff297230 */ /* 0x000fc40000004100 */
[----:B------:R-:W-:Y:S01]  /*16b0*/  FMUL R47, R47, R12 ;  /* 0x0000000c2f2f7220 */ /* 0x000fe20000400000 */
[----:B------:R-:W-:Y:S01]  /*16c0*/  LOP3.LUT R53, R53, 0x70, RZ, 0xc0, !PT ;  /* 0x0000007035357812 */ /* 0x000fe200078ec0ff */
[----:B------:R-:W-:Y:S02]  /*16d0*/  IMAD.U32 R12, RZ, RZ, UR11 ;  /* 0x0000000bff0c7e24 */ /* 0x000fe4000f8e00ff */
[----:B------:R-:W-:Y:S02]  /*16e0*/  IMAD.U32 R13, RZ, RZ, UR4 ;  /* 0x00000004ff0d7e24 */ /* 0x000fe4000f8e00ff */
[C---:B------:R-:W-:Y:S02]  /*16f0*/  VIADD R19, R48.reuse, 0x1e ;  /* 0x0000001e30137836 */ /* 0x040fe40000000000 */
[----:B------:R-:W-:Y:S02]  /*1700*/  VIADD R17, R48, 0x1d ;  /* 0x0000001d30117836 */ /* 0x000fe40000000000 */
[----:B------:R-:W-:Y:S01]  /*1710*/  IMAD.WIDE.U32 R12, R53, UR14, R12 ;  /* 0x0000000e350c7c25 */ /* 0x000fe2000f8e000c */
[----:B------:R-:W-:-:S02]  /*1720*/  LOP3.LUT R19, R19, 0x1f, RZ, 0xc0, !PT ;  /* 0x0000001f13137812 */ /* 0x000fc400078ec0ff */
[----:B------:R-:W-:Y:S01]  /*1730*/  LOP3.LUT R17, R17, 0x1f, RZ, 0xc0, !PT ;  /* 0x0000001f11117812 */ /* 0x000fe200078ec0ff */
[----:B------:R-:W-:Y:S01]  /*1740*/  FMUL R41, R46, R41 ;  /* 0x000000292e297220 */ /* 0x000fe20000400000 */
[----:B------:R-:W-:Y:S01]  /*1750*/  IMAD.IADD R46, R11, 0x1, R13 ;  /* 0x000000010b2e7824 */ /* 0x000fe200078e020d */
[----:B------:R-:W-:Y:S02]  /*1760*/  IADD3 R11, P0, P3, R12, UR11, R19 ;  /* 0x0000000b0c0b7c10 */ /* 0x000fe4000fb1e013 */
[----:B------:R-:W-:Y:S01]  /*1770*/  IADD3 R49, P1, P2, R17, UR11, R12 ;  /* 0x0000000b11317c10 */ /* 0x000fe2000fa3e00c */
[C---:B------:R-:W-:Y:S01]  /*1780*/  FMUL R12, R47.reuse, UR10 ;  /* 0x0000000a2f0c7c20 */ /* 0x040fe20008400000 */
[----:B------:R-:W-:Y:S02]  /*1790*/  FMNMX R50, |R47|, R50, !PT ;  /* 0x000000322f327209 */ /* 0x000fe40007800200 */
[----:B------:R-:W-:Y:S02]  /*17a0*/  LOP3.LUT R13, R40, 0xff, RZ, 0xc0, !PT ;  /* 0x000000ff280d7812 */ /* 0x000fe400078ec0ff */
[----:B------:R-:W-:-:S02]  /*17b0*/  F2FP.SATFINITE.E4M3.F32.PACK_AB_MERGE_C R12, RZ, R12, RZ ;  /* 0x0000000cff0c723e */ /* 0x000fc400048070ff */
[----:B------:R-:W-:Y:S02]  /*17c0*/  FMNMX R59, |R41|, R50, !PT ;  /* 0x00000032293b7209 */ /* 0x000fe40007800200 */
[----:B------:R-:W-:Y:S02]  /*17d0*/  PRMT R44, R44, 0x5410, R13 ;  /* 0x000054102c2c7816 */ /* 0x000fe4000000000d */
[----:B------:R-:W-:Y:S02]  /*17e0*/  LOP3.LUT R13, R12, 0xffff, RZ, 0xc0, !PT ;  /* 0x0000ffff0c0d7812 */ /* 0x000fe400078ec0ff */
[----:B------:R-:W-:-:S03]  /*17f0*/  FMNMX R34, |R34|, R59, !PT ;  /* 0x0000003b22227209 */ /* 0x000fc60007800200 */
[----:B------:R-:W-:Y:S01]  /*1800*/  IMAD.SHL.U32 R13, R13, 0x1000000, RZ ;  /* 0x010000000d0d7824 */ /* 0x000fe200078e00ff */
[----:B------:R-:W-:Y:S01]  /*1810*/  FMNMX R40, |R39|, R34, !PT ;  /* 0x0000002227287209 */ /* 0x000fe20007800200 */
[----:B------:R-:W-:Y:S01]  /*1820*/  FMUL R39, R41, UR10 ;  /* 0x0000000a29277c20 */ /* 0x000fe20008400000 */
[----:B------:R-:W-:Y:S02]  /*1830*/  LOP3.LUT R34, R31, 0xff, RZ, 0xc0, !PT ;  /* 0x000000ff1f227812 */ /* 0x000fe400078ec0ff */
[----:B------:R-:W-:Y:S02]  /*1840*/  IADD3 R47, P6, R23, UR16, RZ ;  /* 0x00000010172f7c10 */ /* 0x000fe4000ffde0ff */
[----:B------:R-:W-:Y:S02]  /*1850*/  LOP3.LUT R59, R44, R13, RZ, 0xfc, !PT ;  /* 0x0000000d2c3b7212 */ /* 0x000fe400078efcff */
[----:B------:R-:W-:Y:S02]  /*1860*/  PRMT R31, R45, 0x5410, R34 ;  /* 0x000054102d1f7816 */ /* 0x000fe40000000022 */
[----:B------:R-:W-:-:S02]  /*1870*/  IADD3 R44, P5, R8, UR15, RZ ;  /* 0x0000000f082c7c10 */ /* 0x000fc4000ffbe0ff */
[----:B------:R-:W-:Y:S02]  /*1880*/  F2FP.SATFINITE.E4M3.F32.PACK_AB_MERGE_C R39, RZ, R39, RZ ;  /* 0x00000027ff27723e */ /* 0x000fe400048070ff */
[----:B------:R-:W-:Y:S02]  /*1890*/  IADD3 R8, P4, R47, R20, RZ ;  /* 0x000000142f087210 */ /* 0x000fe40007f9e0ff */
[----:B------:R-:W-:Y:S02]  /*18a0*/  IADD3.X R34, R24, UR17, RZ, P6, !PT ;  /* 0x0000001118227c10 */ /* 0x000fe4000b7fe4ff */
[----:B------:R-:W-:Y:S02]  /*18b0*/  IADD3.X R45, R9, UR18, RZ, P5, !PT ;  /* 0x00000012092d7c10 */ /* 0x000fe4000affe4ff */
[----:B------:R-:W-:Y:S01]  /*18c0*/  PRMT R65, R39, 0x7604, R12 ;  /* 0x0000760427417816 */ /* 0x000fe2000000000c */
[----:B------:R-:W-:Y:S01]  /*18d0*/  IMAD.X R9, R34, 0x1, R21, P4 ;  /* 0x0000000122097824 */ /* 0x000fe200020e0615 */
[----:B------:R-:W-:-:S02]  /*18e0*/  FMNMX R27, |R27|, R40, !PT ;  /* 0x000000281b1b7209 */ /* 0x000fc40007800200 */
[C---:B------:R-:W-:Y:S02]  /*18f0*/  IADD3 R12, P5, R8.reuse, UR12, RZ ;  /* 0x0000000c080c7c10 */ /* 0x040fe4000ffbe0ff */
[----:B------:R-:W-:Y:S01]  /*1900*/  IADD3 R20, P4, R8, UR15, RZ ;  /* 0x0000000f08147c10 */ /* 0x000fe2000ff9e0ff */
[----:B------:R0:W-:Y:S01]  /*1910*/  STG.E.U16 desc[UR8][R44.64], R65 ;  /* 0x000000412c007986 */ /* 0x0001e2000c101508 */
[----:B------:R-:W-:Y:S01]  /*1920*/  FMNMX R27, |R26|, R27, !PT ;  /* 0x0000001b1a1b7209 */ /* 0x000fe20007800200 */
[----:B------:R-:W-:Y:S01]  /*1930*/  ULOP3.LUT UR6, UR17, 0x7fffffff, URZ, 0xc0, !UPT ;  /* 0x7fffffff11067892 */ /* 0x000fe2000f8ec03f */
[C---:B------:R-:W-:Y:S01]  /*1940*/  IADD3.X R13, R9.reuse, UR13, RZ, P5, !PT ;  /* 0x0000000d090d7c10 */ /* 0x040fe2000affe4ff */
[----:B------:R-:W-:Y:S01]  /*1950*/  IMAD.U32 R40, RZ, RZ, UR15 ;  /* 0x0000000fff287e24 */ /* 0x000fe2000f8e00ff */
[----:B------:R-:W-:Y:S01]  /*1960*/  IADD3 R26, P5, R12, UR15, RZ ;  /* 0x0000000f0c1a7c10 */ /* 0x000fe2000ffbe0ff */
[----:B------:R-:W-:Y:S01]  /*1970*/  IMAD.U32 R41, RZ, RZ, UR18 ;  /* 0x00000012ff297e24 */ /* 0x000fe2000f8e00ff */
[----:B------:R-:W-:Y:S01]  /*1980*/  IADD3.X R21, R9, UR18, RZ, P4, !PT ;  /* 0x0000001209157c10 */ /* 0x000fe2000a7fe4ff */
[----:B------:R1:W-:Y:S01]  /*1990*/  STG.E.U16 desc[UR8][R8.64], R61 ;  /* 0x0000003d08007986 */ /* 0x0003e2000c101508 */
[----:B0-----:R-:W-:-:S02]  /*19a0*/  HADD2.F32 R45, -RZ, R51.H0_H0 ;  /* 0x20000033ff2d7230 */ /* 0x001fc40000004100 */
[----:B------:R-:W-:Y:S01]  /*19b0*/  HADD2.F32 R51, -RZ, R51.H1_H1 ;  /* 0x30000033ff337230 */ /* 0x000fe20000004100 */
[----:B------:R-:W-:Y:S01]  /*19c0*/  FMNMX R58, |R58|, R27, !PT ;  /* 0x0000001b3a3a7209 */ /* 0x000fe20007800200 */
[----:B------:R-:W-:Y:S01]  /*19d0*/  VIADD R48, R48, 0xffffffff ;  /* 0xffffffff30307836 */ /* 0x000fe20000000000 */
[----:B------:R0:W-:Y:S01]  /*19e0*/  STG.E.U16 desc[UR8][R12.64], R63 ;  /* 0x0000003f0c007986 */ /* 0x0001e2000c101508 */
[----:B------:R-:W-:Y:S01]  /*19f0*/  IADD3.X R27, R13, UR18, RZ, P5, !PT ;  /* 0x000000120d1b7c10 */ /* 0x000fe2000affe4ff */
[----:B------:R-:W-:-:S04]  /*1a00*/  IMAD.WIDE.U32 R40, R53, UR16, R40 ;  /* 0x0000001035287c25 */ /* 0x000fc8000f8e0028 */
[C---:B-1----:R-:W-:Y:S01]  /*1a10*/  FMUL R9, R51.reuse, R51 ;  /* 0x0000003333097220 */ /* 0x042fe20000400000 */
[----:B------:R1:W-:Y:S01]  /*1a20*/  STG.E.U16 desc[UR8][R20.64], R57 ;  /* 0x0000003914007986 */ /* 0x0003e2000c101508 */
[----:B------:R-:W-:Y:S01]  /*1a30*/  FSETP.GT.AND P5, PT, R51, RZ, PT ;  /* 0x000000ff3300720b */ /* 0x000fe20003fa4000 */
[----:B0-----:R-:W-:Y:S01]  /*1a40*/  IMAD R13, R53, UR6, RZ ;  /* 0x00000006350d7c24 */ /* 0x001fe2000f8e02ff */
[----:B------:R-:W-:Y:S01]  /*1a50*/  LOP3.LUT R53, R48, 0x1f, RZ, 0xc0, !PT ;  /* 0x0000001f30357812 */ /* 0x000fe200078ec0ff */
[----:B-1----:R-:W-:Y:S02]  /*1a60*/  HADD2.F32 R20, -RZ, R42.H0_H0 ;  /* 0x2000002aff147230 */ /* 0x002fe40000004100 */
[----:B------:R-:W-:Y:S01]  /*1a70*/  FADD R51, R51, R51 ;  /* 0x0000003333337221 */ /* 0x000fe20000000000 */
[----:B------:R-:W-:Y:S01]  /*1a80*/  IMAD.IADD R48, R13, 0x1, R41 ;  /* 0x000000010d307824 */ /* 0x000fe200078e0229 */
[----:B------:R-:W-:Y:S01]  /*1a90*/  FSEL R41, R9, RZ, P5 ;  /* 0x000000ff09297208 */ /* 0x000fe20002800000 */
[----:B------:R-:W-:-:S02]  /*1aa0*/  HADD2.F32 R13, -RZ, R33.H0_H0 ;  /* 0x20000021ff0d7230 */ /* 0x000fc40000004100 */
[C---:B------:R-:W-:Y:S01]  /*1ab0*/  FMUL R9, R20.reuse, R20 ;  /* 0x0000001414097220 */ /* 0x040fe20000400000 */
[----:B------:R-:W-:Y:S01]  /*1ac0*/  HADD2.F32 R33, -RZ, R33.H1_H1 ;  /* 0x30000021ff217230 */ /* 0x000fe20000004100 */
[----:B------:R-:W-:Y:S01]  /*1ad0*/  FSETP.GT.AND P5, PT, R20, RZ, PT ;  /* 0x000000ff1400720b */ /* 0x000fe20003fa4000 */
[----:B------:R0:W-:Y:S01]  /*1ae0*/  STG.E.U16 desc[UR8][R26.64], R55 ;  /* 0x000000371a007986 */ /* 0x0001e2000c101508 */
[C---:B------:R-:W-:Y:S01]  /*1af0*/  FSETP.GT.AND P4, PT, R45.reuse, RZ, PT ;  /* 0x000000ff2d00720b */ /* 0x040fe20003f84000 */
[----:B------:R-:W-:Y:S01]  /*1b00*/  FMUL R8, R45, R45 ;  /* 0x0000002d2d087220 */ /* 0x000fe20000400000 */
[----:B------:R-:W-:Y:S01]  /*1b10*/  HADD2.F32 R21, -RZ, R42.H1_H1 ;  /* 0x3000002aff157230 */ /* 0x000fe20000004100 */
[----:B------:R-:W-:Y:S01]  /*1b20*/  FSEL R9, R9, RZ, P5 ;  /* 0x000000ff09097208 */ /* 0x000fe20002800000 */
[----:B------:R-:W-:Y:S01]  /*1b30*/  FMUL R56, R13, R13 ;  /* 0x0000000d0d387220 */ /* 0x000fe20000400000 */
[----:B------:R-:W-:Y:S01]  /*1b40*/  FMUL R54, R33, R33 ;  /* 0x0000002121367220 */ /* 0x000fe20000400000 */
[----:B------:R-:W-:Y:S01]  /*1b50*/  FMNMX R58, |R35|, R58, !PT ;  /* 0x0000003a233a7209 */ /* 0x000fe20007800200 */
[----:B------:R-:W-:Y:S01]  /*1b60*/  FADD R45, R45, R45 ;  /* 0x0000002d2d2d7221 */ /* 0x000fe20000000000 */
[----:B------:R-:W-:Y:S01]  /*1b70*/  FSETP.GT.AND P5, PT, R13, RZ, PT ;  /* 0x000000ff0d00720b */ /* 0x000fe20003fa4000 */
[----:B------:R-:W-:Y:S01]  /*1b80*/  HADD2.F32 R60, -RZ, R3.H1_H1 ;  /* 0x30000003ff3c7230 */ /* 0x000fe20000004100 */
[----:B------:R-:W-:Y:S01]  /*1b90*/  FSETP.GT.AND P6, PT, R33, RZ, PT ;  /* 0x000000ff2100720b */ /* 0x000fe20003fc4000 */
[--C-:B0-----:R-:W-:Y:S01]  /*1ba0*/  HADD2.F32 R26, -RZ, R37.reuse.H0_H0 ;  /* 0x20000025ff1a7230 */ /* 0x101fe20000004100 */
[----:B------:R-:W-:Y:S01]  /*1bb0*/  LOP3.LUT R39, R39, 0xffff, RZ, 0xc0, !PT ;  /* 0x0000ffff27277812 */ /* 0x000fe200078ec0ff */
[----:B------:R-:W-:Y:S01]  /*1bc0*/  HADD2.F32 R27, -RZ, R37.H1_H1 ;  /* 0x30000025ff1b7230 */ /* 0x000fe20000004100 */
[----:B------:R-:W-:Y:S01]  /*1bd0*/  FMNMX R51, RZ, R51, !PT ;  /* 0x00000033ff337209 */ /* 0x000fe20007800000 */
[----:B------:R-:W-:Y:S01]  /*1be0*/  FMUL R12, R21, R21 ;  /* 0x00000015150c7220 */ /* 0x000fe20000400000 */
[----:B------:R-:W-:Y:S01]  /*1bf0*/  FMNMX R58, |R25|, R58, !PT ;  /* 0x0000003a193a7209 */ /* 0x000fe20007800200 */
[----:B------:R-:W-:Y:S01]  /*1c00*/  FMUL R50, R26, R26 ;  /* 0x0000001a1a327220 */ /* 0x000fe20000400000 */
[----:B------:R-:W-:Y:S01]  /*1c10*/  FSEL R8, R8, RZ, P4 ;  /* 0x000000ff08087208 */ /* 0x000fe20002000000 */
[----:B------:R-:W-:Y:S01]  /*1c20*/  FMUL R44, R27, R27 ;  /* 0x0000001b1b2c7220 */ /* 0x000fe20000400000 */
[----:B------:R-:W-:Y:S01]  /*1c30*/  FSEL R56, R56, RZ, P5 ;  /* 0x000000ff38387208 */ /* 0x000fe20002800000 */
[----:B------:R-:W-:Y:S01]  /*1c40*/  HADD2.F32 R25, -RZ, R3.H0_H0 ;  /* 0x20000003ff197230 */ /* 0x000fe20000004100 */
[----:B------:R-:W-:Y:S01]  /*1c50*/  FSEL R54, R54, RZ, P6 ;  /* 0x000000ff36367208 */ /* 0x000fe20003000000 */
[----:B------:R-:W-:Y:S01]  /*1c60*/  HADD2.F32 R62, -RZ, R16.H1_H1 ;  /* 0x30000010ff3e7230 */ /* 0x000fe20000004100 */
[----:B------:R-:W-:Y:S01]  /*1c70*/  FMNMX R45, RZ, R45, !PT ;  /* 0x0000002dff2d7209 */ /* 0x000fe20007800000 */
[----:B------:R-:W-:Y:S01]  /*1c80*/  ULDC.64 UR6, c[0x0][0x250] ;  /* 0x0000940000067ab9 */ /* 0x000fe20000000a00 */
[----:B------:R-:W-:-:S02]  /*1c90*/  FSETP.GT.AND P4, PT, R21, RZ, PT ;  /* 0x000000ff1500720b */ /* 0x000fc40003f84000 */
[----:B------:R-:W-:Y:S02]  /*1ca0*/  FSETP.GT.AND P5, PT, R26, RZ, PT ;  /* 0x000000ff1a00720b */ /* 0x000fe40003fa4000 */
[----:B------:R-:W-:Y:S01]  /*1cb0*/  FSETP.GT.AND P6, PT, R27, RZ, PT ;  /* 0x000000ff1b00720b */ /* 0x000fe20003fc4000 */
[----:B------:R-:W-:Y:S01]  /*1cc0*/  FMUL R51, R51, R60 ;  /* 0x0000003c33337220 */ /* 0x000fe20000400000 */
[----:B------:R-:W-:Y:S01]  /*1cd0*/  FMUL R3, R60, R41 ;  /* 0x000000293c037220 */ /* 0x000fe20000400000 */
[----:B------:R-:W-:Y:S01]  /*1ce0*/  HADD2.F32 R60, -RZ, R16.H0_H0 ;  /* 0x20000010ff3c7230 */ /* 0x000fe20000004100 */
[----:B------:R-:W-:Y:S01]  /*1cf0*/  FSEL R37, R12, RZ, P4 ;  /* 0x000000ff0c257208 */ /* 0x000fe20002000000 */
[----:B------:R-:W-:Y:S01]  /*1d00*/  FMUL R45, R45, R25 ;  /* 0x000000192d2d7220 */ /* 0x000fe20000400000 */
[----:B------:R-:W-:Y:S02]  /*1d10*/  FSEL R50, R50, RZ, P5 ;  /* 0x000000ff32327208 */ /* 0x000fe40002800000 */
[----:B------:R-:W-:-:S02]  /*1d20*/  FSEL R44, R44, RZ, P6 ;  /* 0x000000ff2c2c7208 */ /* 0x000fc40003000000 */
[-C--:B------:R-:W-:Y:S02]  /*1d30*/  IADD3 R52, P4, R53, R40.reuse, RZ ;  /* 0x0000002835347210 */ /* 0x080fe40007f9e0ff */
[----:B------:R-:W-:Y:S02]  /*1d40*/  IADD3 R12, P6, R19, R40, RZ ;  /* 0x00000028130c7210 */ /* 0x000fe40007fde0ff */
[----:B------:R-:W-:Y:S01]  /*1d50*/  IADD3 R42, P5, R40, UR15, RZ ;  /* 0x0000000f282a7c10 */ /* 0x000fe2000ffbe0ff */
[----:B------:R-:W-:Y:S01]  /*1d60*/  IMAD.SHL.U32 R40, R39, 0x1000000, RZ ;  /* 0x0100000027287824 */ /* 0x000fe200078e00ff */
[----:B------:R-:W-:Y:S01]  /*1d70*/  FMNMX R15, |R15|, R58, !PT ;  /* 0x0000003a0f0f7209 */ /* 0x000fe20007800200 */
[----:B------:R-:W-:Y:S01]  /*1d80*/  FMUL R16, R45, R60 ;  /* 0x0000003c2d107220 */ /* 0x000fe20000400000 */
[--C-:B------:R-:W-:Y:S02]  /*1d90*/  HADD2.F32 R58, -RZ, R6.reuse.H0_H0 ;  /* 0x20000006ff3a7230 */ /* 0x100fe40000004100 */
[----:B------:R-:W-:Y:S01]  /*1da0*/  HADD2.F32 R60, -RZ, R6.H1_H1 ;  /* 0x30000006ff3c7230 */ /* 0x000fe20000004100 */
[----:B------:R-:W-:Y:S01]  /*1db0*/  LOP3.LUT R40, R31, R40, RZ, 0xfc, !PT ;  /* 0x000000281f287212 */ /* 0x000fe200078efcff */
[----:B------:R-:W-:Y:S01]  /*1dc0*/  FADD R31, R21, R21 ;  /* 0x00000015151f7221 */ /* 0x000fe20000000000 */
[----:B------:R-:W-:Y:S01]  /*1dd0*/  FMUL R8, R25, R8 ;  /* 0x0000000819087220 */ /* 0x000fe20000400000 */
[----:B------:R-:W-:Y:S01]  /*1de0*/  FMUL R9, R58, R9 ;  /* 0x000000093a097220 */ /* 0x000fe20000400000 */
[----:B------:R-:W-:Y:S01]  /*1df0*/  FMUL R6, R60, R37 ;  /* 0x000000253c067220 */ /* 0x000fe20000400000 */
[----:B------:R-:W-:Y:S01]  /*1e00*/  FADD R25, R20, R20 ;  /* 0x0000001414197221 */ /* 0x000fe20000000000 */
[----:B------:R-:W-:Y:S01]  /*1e10*/  FMNMX R31, RZ, R31, !PT ;  /* 0x0000001fff1f7209 */ /* 0x000fe20007800000 */
[----:B------:R-:W-:Y:S01]  /*1e20*/  FMUL R35, R8, UR10 ;  /* 0x0000000a08237c20 */ /* 0x000fe20008400000 */
[----:B------:R-:W-:Y:S01]  /*1e30*/  FMUL R39, R9, UR10 ;  /* 0x0000000a09277c20 */ /* 0x000fe20008400000 */
[----:B------:R-:W-:Y:S01]  /*1e40*/  FMUL R41, R6, UR10 ;  /* 0x0000000a06297c20 */ /* 0x000fe20008400000 */
[----:B------:R-:W-:Y:S01]  /*1e50*/  FMNMX R21, RZ, R25, !PT ;  /* 0x00000019ff157209 */ /* 0x000fe20007800000 */
[----:B------:R-:W-:Y:S01]  /*1e60*/  FADD R13, R13, R13 ;  /* 0x0000000d0d0d7221 */ /* 0x000fe20000000000 */
[----:B------:R-:W-:Y:S01]  /*1e70*/  FMUL R31, R31, R60 ;  /* 0x0000003c1f1f7220 */ /* 0x000fe20000400000 */
[----:B------:R-:W-:Y:S01]  /*1e80*/  FADD R33, R33, R33 ;  /* 0x0000002121217221 */ /* 0x000fe20000000000 */
[----:B------:R-:W-:-:S02]  /*1e90*/  F2FP.SATFINITE.E4M3.F32.PACK_AB_MERGE_C R25, RZ, R35, RZ ;  /* 0x00000023ff19723e */ /* 0x000fc400048070ff */
[----:B------:R-:W-:Y:S02]  /*1ea0*/  F2FP.SATFINITE.E4M3.F32.PACK_AB_MERGE_C R39, RZ, R39, RZ ;  /* 0x00000027ff27723e */ /* 0x000fe400048070ff */
[----:B------:R-:W-:Y:S01]  /*1eb0*/  F2FP.SATFINITE.E4M3.F32.PACK_AB_MERGE_C R60, RZ, R41, RZ ;  /* 0x00000029ff3c723e */ /* 0x000fe200048070ff */
[--C-:B------:R-:W-:Y:S02]  /*1ec0*/  HADD2.F32 R41, -RZ, R22.reuse.H0_H0 ;  /* 0x20000016ff297230 */ /* 0x100fe40000004100 */
[----:B------:R-:W-:Y:S01]  /*1ed0*/  FMUL R21, R21, R58 ;  /* 0x0000003a15157220 */ /* 0x000fe20000400000 */
[----:B------:R-:W-:Y:S01]  /*1ee0*/  HADD2.F32 R45, -RZ, R22.H1_H1 ;  /* 0x30000016ff2d7230 */ /* 0x000fe20000004100 */
[----:B------:R-:W-:Y:S01]  /*1ef0*/  FMNMX R13, RZ, R13, !PT ;  /* 0x0000000dff0d7209 */ /* 0x000fe20007800000 */
[----:B------:R-:W-:Y:S01]  /*1f00*/  FMUL R37, R3, UR10 ;  /* 0x0000000a03257c20 */ /* 0x000fe20008400000 */
[----:B------:R-:W-:Y:S02]  /*1f10*/  LOP3.LUT R35, R25, 0xff, RZ, 0xc0, !PT ;  /* 0x000000ff19237812 */ /* 0x000fe400078ec0ff */
[----:B------:R-:W-:-:S02]  /*1f20*/  LOP3.LUT R58, R39, 0xffff, RZ, 0xc0, !PT ;  /* 0x0000ffff273a7812 */ /* 0x000fc400078ec0ff */
[----:B------:R-:W-:Y:S01]  /*1f30*/  FMNMX R22, RZ, R33, !PT ;  /* 0x00000021ff167209 */ /* 0x000fe20007800000 */
[----:B------:R-:W-:Y:S01]  /*1f40*/  FMUL R56, R41, R56 ;  /* 0x0000003829387220 */ /* 0x000fe20000400000 */
[----:B------:R-:W-:Y:S01]  /*1f50*/  FMUL R54, R45, R54 ;  /* 0x000000362d367220 */ /* 0x000fe20000400000 */
[----:B------:R-:W-:Y:S01]  /*1f60*/  PRMT R35, R58, 0x7604, R35 ;  /* 0x000076043a237816 */ /* 0x000fe20000000023 */
[----:B------:R-:W-:Y:S01]  /*1f70*/  FMUL R33, R13, R41 ;  /* 0x000000290d217220 */ /* 0x000fe20000400000 */
[----:B------:R-:W-:Y:S01]  /*1f80*/  F2FP.SATFINITE.E4M3.F32.PACK_AB_MERGE_C R58, RZ, R37, RZ ;  /* 0x00000025ff3a723e */ /* 0x000fe200048070ff */
[----:B------:R-:W-:Y:S01]  /*1f90*/  FMUL R13, R22, R45 ;  /* 0x0000002d160d7220 */ /* 0x000fe20000400000 */
[----:B------:R-:W-:Y:S01]  /*1fa0*/  FMUL R22, R56, UR10 ;  /* 0x0000000a38167c20 */ /* 0x000fe20008400000 */
[----:B------:R-:W-:Y:S01]  /*1fb0*/  FMUL R41, R54, UR10 ;  /* 0x0000000a36297c20 */ /* 0x000fe20008400000 */
[----:B------:R-:W-:Y:S02]  /*1fc0*/  PRMT R25, R58, 0x7604, R25 ;  /* 0x000076043a197816 */ /* 0x000fe40000000019 */
[----:B------:R-:W-:-:S02]  /*1fd0*/  PRMT R37, R60, 0x7604, R39 ;  /* 0x000076043c257816 */ /* 0x000fc40000000027 */
[----:B------:R-:W-:Y:S02]  /*1fe0*/  LOP3.LUT R58, R58, 0xff, RZ, 0xc0, !PT ;  /* 0x000000ff3a3a7812 */ /* 0x000fe400078ec0ff */
[----:B------:R-:W-:Y:S02]  /*1ff0*/  LOP3.LUT R39, R60, 0xffff, RZ, 0xc0, !PT ;  /* 0x0000ffff3c277812 */ /* 0x000fe400078ec0ff */
[----:B------:R-:W-:Y:S02]  /*2000*/  F2FP.SATFINITE.E4M3.F32.PACK_AB_MERGE_C R22, RZ, R22, RZ ;  /* 0x00000016ff16723e */ /* 0x000fe400048070ff */
[----:B------:R-:W-:Y:S02]  /*2010*/  F2FP.SATFINITE.E4M3.F32.PACK_AB_MERGE_C R41, RZ, R41, RZ ;  /* 0x00000029ff29723e */ /* 0x000fe400048070ff */
[----:B------:R-:W-:Y:S02]  /*2020*/  PRMT R39, R39, 0x7604, R58 ;  /* 0x0000760427277816 */ /* 0x000fe4000000003a */
[----:B------:R-:W-:Y:S01]  /*2030*/  LOP3.LUT R58, R22, 0xff, RZ, 0xc0, !PT ;  /* 0x000000ff163a7812 */ /* 0x000fe200078ec0ff */
[----:B------:R-:W-:Y:S01]  /*2040*/  FADD R26, R26, R26 ;  /* 0x0000001a1a1a7221 */ /* 0x000fe20000000000 */
[----:B------:R-:W-:-:S02]  /*2050*/  PRMT R22, R41, 0x7604, R22 ;  /* 0x0000760429167816 */ /* 0x000fc40000000016 */
[----:B------:R-:W-:Y:S01]  /*2060*/  LOP3.LUT R60, R41, 0xff, RZ, 0xc0, !PT ;  /* 0x000000ff293c7812 */ /* 0x000fe200078ec0ff */
[--C-:B------:R-:W-:Y:S02]  /*2070*/  HADD2.F32 R41, -RZ, R18.reuse.H0_H0 ;  /* 0x20000012ff297230 */ /* 0x100fe40000004100 */
[----:B------:R-:W-:Y:S01]  /*2080*/  HADD2.F32 R45, -RZ, R18.H1_H1 ;  /* 0x30000012ff2d7230 */ /* 0x000fe20000004100 */
[----:B------:R-:W-:Y:S01]  /*2090*/  FMNMX R26, RZ, R26, !PT ;  /* 0x0000001aff1a7209 */ /* 0x000fe20007800000 */
[----:B------:R-:W-:Y:S01]  /*20a0*/  FADD R27, R27, R27 ;  /* 0x0000001b1b1b7221 */ /* 0x000fe20000000000 */
[----:B------:R-:W-:Y:S02]  /*20b0*/  FMUL R50, R41, R50 ;  /* 0x0000003229327220 */ /* 0x000fe40000400000 */
[----:B------:R-:W-:Y:S01]  /*20c0*/  FMUL R44, R45, R44 ;  /* 0x0000002c2d2c7220 */ /* 0x000fe20000400000 */
[----:B------:R-:W-:Y:S01]  /*20d0*/  FMUL R55, R26, R41 ;  /* 0x000000291a377220 */ /* 0x000fe20000400000 */
[----:B------:R-:W-:Y:S01]  /*20e0*/  FMUL R18, R50, UR10 ;  /* 0x0000000a32127c20 */ /* 0x000fe20008400000 */
[----:B------:R-:W-:Y:S01]  /*20f0*/  FMNMX R26, RZ, R27, !PT ;  /* 0x0000001bff1a7209 */ /* 0x000fe20007800000 */
[----:B------:R-:W-:-:S03]  /*2100*/  FMUL R27, R44, UR10 ;  /* 0x0000000a2c1b7c20 */ /* 0x000fc60008400000 */
[----:B------:R-:W-:Y:S02]  /*2110*/  F2FP.SATFINITE.E4M3.F32.PACK_AB_MERGE_C R18, RZ, R18, RZ ;  /* 0x00000012ff12723e */ /* 0x000fe400048070ff */
[----:B------:R-:W-:Y:S02]  /*2120*/  F2FP.SATFINITE.E4M3.F32.PACK_AB_MERGE_C R41, RZ, R27, RZ ;  /* 0x0000001bff29723e */ /* 0x000fe400048070ff */
[----:B------:R-:W-:Y:S02]  /*2130*/  LOP3.LUT R27, R18, 0xffff, RZ, 0xc0, !PT ;  /* 0x0000ffff121b7812 */ /* 0x000fe400078ec0ff */
[----:B------:R-:W-:-:S03]  /*2140*/  PRMT R35, R35, 0x5410, R58 ;  /* 0x0000541023237816 */ /* 0x000fc6000000003a */
[----:B------:R-:W-:Y:S01]  /*2150*/  IMAD.SHL.U32 R58, R27, 0x1000000, RZ ;  /* 0x010000001b3a7824 */ /* 0x000fe200078e00ff */
[C---:B------:R-:W-:Y:S02]  /*2160*/  PRMT R18, R41.reuse, 0x7604, R18 ;  /* 0x0000760429127816 */ /* 0x040fe40000000012 */
[----:B------:R-:W-:Y:S02]  /*2170*/  LOP3.LUT R27, R41, 0xffff, RZ, 0xc0, !PT ;  /* 0x0000ffff291b7812 */ /* 0x000fe400078ec0ff */
[----:B------:R-:W-:Y:S01]  /*2180*/  LOP3.LUT R41, R35, R58, RZ, 0xfc, !PT ;  /* 0x0000003a23297212 */ /* 0x000fe200078efcff */
[--C-:B------:R-:W-:Y:S02]  /*2190*/  HADD2.F32 R58, -RZ, R14.reuse.H0_H0 ;  /* 0x2000000eff3a7230 */ /* 0x100fe40000004100 */
[----:B------:R-:W-:Y:S01]  /*21a0*/  FMUL R20, R51, R62 ;  /* 0x0000003e33147220 */ /* 0x000fe20000400000 */
[----:B------:R-:W-:Y:S01]  /*21b0*/  HADD2.F32 R14, -RZ, R14.H1_H1 ;  /* 0x3000000eff0e7230 */ /* 0x000fe20000004100 */
[----:B------:R-:W-:Y:S01]  /*21c0*/  FMNMX R15, R15, |R16|, !PT ;  /* 0x400000100f0f7209 */ /* 0x000fe20007800000 */
[----:B------:R-:W-:Y:S01]  /*21d0*/  FMUL R53, R16, UR10 ;  /* 0x0000000a10357c20 */ /* 0x000fe20008400000 */
[----:B------:R-:W-:-:S02]  /*21e0*/  FMUL R21, R21, R58 ;  /* 0x0000003a15157220 */ /* 0x000fc40000400000 */
[----:B------:R-:W-:Y:S01]  /*21f0*/  FMUL R31, R31, R14 ;  /* 0x0000000e1f1f7220 */ /* 0x000fe20000400000 */
[C---:B------:R-:W-:Y:S01]  /*2200*/  FMNMX R16, |R20|.reuse, R15, !PT ;  /* 0x0000000f14107209 */ /* 0x040fe20007800200 */
[----:B------:R-:W-:Y:S02]  /*2210*/  HADD2.F32 R14, -RZ, R2.H0_H0 ;  /* 0x20000002ff0e7230 */ /* 0x000fe40000004100 */
[----:B------:R-:W-:Y:S01]  /*2220*/  FMUL R20, R20, UR10 ;  /* 0x0000000a14147c20 */ /* 0x000fe20008400000 */
[----:B------:R-:W-:Y:S01]  /*2230*/  PRMT R39, R39, 0x5410, R60 ;  /* 0x0000541027277816 */ /* 0x000fe2000000003c */
[----:B------:R-:W-:Y:S01]  /*2240*/  IMAD.SHL.U32 R60, R27, 0x1000000, RZ ;  /* 0x010000001b3c7824 */ /* 0x000fe200078e00ff */
[----:B------:R-:W-:Y:S01]  /*2250*/  F2FP.SATFINITE.E4M3.F32.PACK_AB_MERGE_C R53, RZ, R53, RZ ;  /* 0x00000035ff35723e */ /* 0x000fe200048070ff */
[----:B------:R-:W-:Y:S01]  /*2260*/  FMUL R51, R21, UR10 ;  /* 0x0000000a15337c20 */ /* 0x000fe20008400000 */
[----:B------:R-:W-:Y:S01]  /*2270*/  FMUL R33, R33, R14 ;  /* 0x0000000e21217220 */ /* 0x000fe20000400000 */
[----:B------:R-:W-:Y:S01]  /*2280*/  F2FP.SATFINITE.E4M3.F32.PACK_AB_MERGE_C R20, RZ, R20, RZ ;  /* 0x00000014ff14723e */ /* 0x000fe200048070ff */
[----:B------:R-:W-:Y:S01]  /*2290*/  FMUL R14, R31, UR10 ;  /* 0x0000000a1f0e7c20 */ /* 0x000fe20008400000 */
[----:B------:R-:W-:Y:S01]  /*22a0*/  LOP3.LUT R27, R39, R60, RZ, 0xfc, !PT ;  /* 0x0000003c271b7212 */ /* 0x000fe200078efcff */
[----:B------:R-:W-:Y:S01]  /*22b0*/  FMUL R35, R33, UR10 ;  /* 0x0000000a21237c20 */ /* 0x000fe20008400000 */
[----:B------:R-:W-:-:S02]  /*22c0*/  LOP3.LUT R57, R53, 0xff, RZ, 0xc0, !PT ;  /* 0x000000ff35397812 */ /* 0x000fc400078ec0ff */
[C---:B------:R-:W-:Y:S02]  /*22d0*/  PRMT R53, R20.reuse, 0x7604, R53 ;  /* 0x0000760414357816 */ /* 0x040fe40000000035 */
[----:B------:R-:W-:Y:S01]  /*22e0*/  LOP3.LUT R39, R20, 0xff, RZ, 0xc0, !PT ;  /* 0x000000ff14277812 */ /* 0x000fe200078ec0ff */
[----:B------:R-:W-:Y:S01]  /*22f0*/  HADD2.F32 R20, -RZ, R2.H1_H1 ;  /* 0x30000002ff147230 */ /* 0x000fe20000004100 */
[----:B------:R-:W-:Y:S02]  /*2300*/  F2FP.SATFINITE.E4M3.F32.PACK_AB_MERGE_C R51, RZ, R51, RZ ;  /* 0x00000033ff33723e */ /* 0x000fe400048070ff */
[----:B------:R-:W-:Y:S02]  /*2310*/  FMNMX R16, |R21|, R16, !PT ;  /* 0x0000001015107209 */ /* 0x000fe40007800200 */
[----:B------:R-:W-:Y:S01]  /*2320*/  F2FP.SATFINITE.E4M3.F32.PACK_AB_MERGE_C R14, RZ, R14, RZ ;  /* 0x0000000eff0e723e */ /* 0x000fe200048070ff */
[----:B------:R-:W-:Y:S01]  /*2330*/  FMUL R20, R13, R20 ;  /* 0x000000140d147220 */ /* 0x000fe20000400000 */
[----:B------:R-:W-:-:S02]  /*2340*/  LOP3.LUT R58, R51, 0xffff, RZ, 0xc0, !PT ;  /* 0x0000ffff333a7812 */ /* 0x000fc400078ec0ff */
[----:B------:R-:W-:Y:S01]  /*2350*/  F2FP.SATFINITE.E4M3.F32.PACK_AB_MERGE_C R35, RZ, R35, RZ ;  /* 0x00000023ff23723e */ /* 0x000fe200048070ff */
[----:B------:R-:W-:Y:S01]  /*2360*/  IMAD.X R13, RZ, RZ, R48, P6 ;  /* 0x000000ffff0d7224 */ /* 0x000fe200030e0630 */
[----:B------:R-:W-:Y:S02]  /*2370*/  FMNMX R16, |R31|, R16, !PT ;  /* 0x000000101f107209 */ /* 0x000fe40007800200 */
[----:B------:R-:W-:Y:S02]  /*2380*/  PRMT R51, R14, 0x7604, R51 ;  /* 0x000076040e337816 */ /* 0x000fe40000000033 */
[----:B------:R-:W-:Y:S01]  /*2390*/  IADD3 R21, P6, R12, UR15, RZ ;  /* 0x0000000f0c157c10 */ /* 0x000fe2000ffde0ff */
[----:B------:R-:W-:Y:S01]  /*23a0*/  IMAD.U32 R15, RZ, RZ, UR16 ;  /* 0x00000010ff0f7e24 */ /* 0x000fe2000f8e00ff */
[----:B------:R-:W-:Y:S02]  /*23b0*/  PRMT R57, R58, 0x7604, R57 ;  /* 0x000076043a397816 */ /* 0x000fe40000000039 */
[----:B------:R-:W-:-:S02]  /*23c0*/  LOP3.LUT R14, R14, 0xffff, RZ, 0xc0, !PT ;  /* 0x0000ffff0e0e7812 */ /* 0x000fc400078ec0ff */
[----:B------:R-:W-:Y:S02]  /*23d0*/  LOP3.LUT R2, R35, 0xff, RZ, 0xc0, !PT ;  /* 0x000000ff23027812 */ /* 0x000fe400078ec0ff */
[----:B------:R-:W-:Y:S02]  /*23e0*/  FMNMX R33, |R33|, R16, !PT ;  /* 0x0000001021217209 */ /* 0x000fe40007800200 */
[----:B------:R-:W-:Y:S02]  /*23f0*/  IADD3.X R16, R13, UR18, RZ, P6, !PT ;  /* 0x000000120d107c10 */ /* 0x000fe4000b7fe4ff */
[----:B------:R-:W-:Y:S01]  /*2400*/  PRMT R39, R14, 0x7604, R39 ;  /* 0x000076040e277816 */ /* 0x000fe20000000027 */
[----:B------:R-:W-:Y:S01]  /*2410*/  IMAD.WIDE.U32 R14, R15, 0x5, R12 ;  /* 0x000000050f0e7825 */ /* 0x000fe200078e000c */
[----:B------:R-:W-:-:S03]  /*2420*/  PRMT R57, R57, 0x5410, R2 ;  /* 0x0000541039397816 */ /* 0x000fc60000000002 */
[----:B------:R-:W-:Y:S01]  /*2430*/  FMUL R2, R20, UR10 ;  /* 0x0000000a14027c20 */ /* 0x000fe20008400000 */
[--C-:B--2---:R-:W-:Y:S02]  /*2440*/  HADD2.F32 R12, -RZ, R4.reuse.H0_H0 ;  /* 0x20000004ff0c7230 */ /* 0x104fe40000004100 */
[----:B------:R-:W-:Y:S01]  /*2450*/  HADD2.F32 R13, -RZ, R4.H1_H1 ;  /* 0x30000004ff0d7230 */ /* 0x000fe20000004100 */
[C---:B------:R-:W-:Y:S01]  /*2460*/  SHF.L.U64.HI R4, R21.reuse, 0x2, R16 ;  /* 0x0000000215047819 */ /* 0x040fe20000010210 */
[----:B------:R-:W-:Y:S01]  /*2470*/  IMAD.SHL.U32 R21, R21, 0x4, RZ ;  /* 0x0000000415157824 */ /* 0x000fe200078e00ff */
[----:B------:R-:W-:Y:S01]  /*2480*/  F2FP.SATFINITE.E4M3.F32.PACK_AB_MERGE_C R2, RZ, R2, RZ ;  /* 0x00000002ff02723e */ /* 0x000fe200048070ff */
[----:B------:R-:W-:Y:S01]  /*2490*/  VIADD R15, R15, UR5 ;  /* 0x000000050f0f7c36 */ /* 0x000fe20008000000 */
[----:B------:R-:W-:Y:S02]  /*24a0*/  IADD3.X R16, R46, UR4, RZ, P0, P3 ;  /* 0x000000042e107c10 */ /* 0x000fe400087e64ff */
[----:B------:R-:W-:-:S02]  /*24b0*/  IADD3 R62, P6, R21, R64, RZ ;  /* 0x00000040153e7210 */ /* 0x000fc40007fde0ff */
[----:B------:R-:W-:Y:S02]  /*24c0*/  LEA R60, P0, R11, R72, 0x2 ;  /* 0x000000480b3c7211 */ /* 0x000fe400078010ff */
[C---:B------:R-:W-:Y:S02]  /*24d0*/  PRMT R35, R2.reuse, 0x7604, R35 ;  /* 0x0000760402237816 */ /* 0x040fe40000000023 */
[----:B------:R-:W-:Y:S01]  /*24e0*/  LOP3.LUT R58, R2, 0xff, RZ, 0xc0, !PT ;  /* 0x000000ff023a7812 */ /* 0x000fe200078ec0ff */
[----:B------:R-:W-:Y:S01]  /*24f0*/  FMUL R55, R55, R12 ;  /* 0x0000000c37377220 */ /* 0x000fe20000400000 */
[C---:B------:R-:W-:Y:S01]  /*2500*/  SHF.L.U64.HI R2, R14.reuse, 0x2, R15 ;  /* 0x000000020e027819 */ /* 0x040fe2000001020f */
[----:B------:R-:W-:Y:S02]  /*2510*/  IMAD.SHL.U32 R15, R14, 0x4, RZ ;  /* 0x000000040e0f7824 */ /* 0x000fe400078e00ff */
[----:B------:R-:W-:Y:S01]  /*2520*/  FMUL R26, R26, R45 ;  /* 0x0000002d1a1a7220 */ /* 0x000fe20000400000 */
[----:B------:R-:W-:Y:S01]  /*2530*/  FMNMX R14, |R20|, R33, !PT ;  /* 0x00000021140e7209 */ /* 0x000fe20007800200 */
[----:B------:R-:W-:Y:S01]  /*2540*/  IMAD.X R63, R4, 0x1, R0, P6 ;  /* 0x00000001043f7824 */ /* 0x000fe200030e0600 */
[----:B------:R-:W-:-:S02]  /*2550*/  IADD3 R12, P3, R21, R10, RZ ;  /* 0x0000000a150c7210 */ /* 0x000fc40007f7e0ff */
[----:B------:R-:W-:Y:S02]  /*2560*/  LEA.HI.X R61, R11, R38, R16, 0x2, P0 ;  /* 0x000000260b3d7211 */ /* 0x000fe400000f1410 */
[----:B------:R-:W-:Y:S01]  /*2570*/  IADD3 R20, P0, R60, UR11, RZ ;  /* 0x0000000b3c147c10 */ /* 0x000fe2000ff1e0ff */
[----:B------:R-:W-:Y:S01]  /*2580*/  FMUL R26, R26, R13 ;  /* 0x0000000d1a1a7220 */ /* 0x000fe20000400000 */
[----:B------:R-:W-:Y:S01]  /*2590*/  IMAD.X R13, R4, 0x1, R5, P3 ;  /* 0x00000001040d7824 */ /* 0x000fe200018e0605 */
[----:B------:R-:W2:Y:S01]  /*25a0*/  LDG.E R31, desc[UR8][R60.64] ;  /* 0x000000083c1f7981 */ /* 0x000ea2000c1e1900 */
[----:B------:R-:W-:Y:S02]  /*25b0*/  IADD3.X R21, R61, UR4, RZ, P0, !PT ;  /* 0x000000043d157c10 */ /* 0x000fe400087fe4ff */
[----:B------:R-:W-:Y:S01]  /*25c0*/  IADD3 R70, P0, R20, UR11, RZ ;  /* 0x0000000b14467c10 */ /* 0x000fe2000ff1e0ff */
[----:B------:R0:W3:Y:S03]  /*25d0*/  LDG.E R4, desc[UR8][R62.64] ;  /* 0x000000083e047981 */ /* 0x0000e6000c1e1900 */
[----:B------:R-:W-:Y:S01]  /*25e0*/  IADD3.X R71, R21, UR4, RZ, P0, !PT ;  /* 0x0000000415477c10 */ /* 0x000fe200087fe4ff */
[----:B------:R-:W4:Y:S01]  /*25f0*/  LDG.E R12, desc[UR8][R12.64] ;  /* 0x000000080c0c7981 */ /* 0x000f22000c1e1900 */
[----:B------:R-:W-:-:S03]  /*2600*/  IADD3 R68, P0, R70, UR11, RZ ;  /* 0x0000000b46447c10 */ /* 0x000fc6000ff1e0ff */
[----:B------:R-:W5:Y:S01]  /*2610*/  LDG.E R20, desc[UR8][R20.64] ;  /* 0x0000000814147981 */ /* 0x000f62000c1e1900 */
[----:B------:R-:W-:Y:S02]  /*2620*/  IADD3.X R69, R71, UR4, RZ, P0, !PT ;  /* 0x0000000447457c10 */ /* 0x000fe400087fe4ff */
[----:B------:R-:W-:Y:S01]  /*2630*/  IADD3 R66, P0, R15, R64, RZ ;  /* 0x000000400f427210 */ /* 0x000fe20007f1e0ff */
[----:B------:R-:W5:Y:S04]  /*2640*/  LDG.E R16, desc[UR8][R70.64] ;  /* 0x0000000846107981 */ /* 0x000f68000c1e1900 */
[----:B------:R-:W-:Y:S01]  /*2650*/  IMAD.X R67, R2, 0x1, R0, P0 ;  /* 0x0000000102437824 */ /* 0x000fe200000e0600 */
[----:B------:R-:W-:Y:S01]  /*2660*/  FMNMX R11, |R55|, R14, !PT ;  /* 0x0000000e370b7209 */ /* 0x000fe20007800200 */
[----:B------:R-:W5:Y:S04]  /*2670*/  LDG.E R45, desc[UR8][R68.64] ;  /* 0x00000008442d7981 */ /* 0x000f68000c1e1900 */
[----:B------:R-:W5:Y:S01]  /*2680*/  LDG.E R33, desc[UR8][R66.64] ;  /* 0x0000000842217981 */ /* 0x000f62000c1e1900 */
[----:B0-----:R-:W-:-:S04]  /*2690*/  IADD3 R62, P0, R66, UR15, RZ ;  /* 0x0000000f423e7c10 */ /* 0x001fc8000ff1e0ff */
[----:B------:R-:W-:-:S05]  /*26a0*/  IADD3.X R63, R67, UR18, RZ, P0, !PT ;  /* 0x00000012433f7c10 */ /* 0x000fca00087fe4ff */
[----:B------:R-:W5:Y:S01]  /*26b0*/  LDG.E R13, desc[UR8][R62.64] ;  /* 0x000000083e0d7981 */ /* 0x000f62000c1e1900 */
[----:B------:R-:W-:Y:S02]  /*26c0*/  IADD3 R14, P0, R15, R10, RZ ;  /* 0x0000000a0f0e7210 */ /* 0x000fe40007f1e0ff */
[----:B------:R-:W-:-:S03]  /*26d0*/  FMNMX R11, |R26|, R11, !PT ;  /* 0x0000000b1a0b7209 */ /* 0x000fc60007800200 */
[----:B------:R-:W-:Y:S01]  /*26e0*/  IMAD.X R15, R2, 0x1, R5, P0 ;  /* 0x00000001020f7824 */ /* 0x000fe200000e0605 */
[----:B------:R-:W-:-:S04]  /*26f0*/  FMNMX R8, |R8|, R11, !PT ;  /* 0x0000000b08087209 */ /* 0x000fc80007800200 */
[----:B------:R0:W5:Y:S01]  /*2700*/  LDG.E R11, desc[UR8][R14.64] ;  /* 0x000000080e0b7981 */ /* 0x000162000c1e1900 */
[----:B------:R-:W-:Y:S02]  /*2710*/  IADD3 R2, P0, R14, UR15, RZ ;  /* 0x0000000f0e027c10 */ /* 0x000fe4000ff1e0ff */
[----:B------:R-:W-:Y:S02]  /*2720*/  FMNMX R8, |R3|, R8, !PT ;  /* 0x0000000803087209 */ /* 0x000fe40007800200 */
[----:B------:R-:W-:Y:S02]  /*2730*/  IADD3.X R3, R15, UR18, RZ, P0, !PT ;  /* 0x000000120f037c10 */ /* 0x000fe400087fe4ff */
[----:B------:R-:W-:-:S03]  /*2740*/  IADD3 R60, P3, R62, UR15, RZ ;  /* 0x0000000f3e3c7c10 */ /* 0x000fc6000ff7e0ff */
[----:B------:R1:W5:Y:S01]  /*2750*/  LDG.E R21, desc[UR8][R2.64] ;  /* 0x0000000802157981 */ /* 0x000362000c1e1900 */
[----:B------:R-:W-:Y:S02]  /*2760*/  IADD3.X R61, R63, UR18, RZ, P3, !PT ;  /* 0x000000123f3d7c10 */ /* 0x000fe40009ffe4ff */
[----:B------:R-:W-:Y:S02]  /*2770*/  PRMT R39, R39, 0x5410, R58 ;  /* 0x0000541027277816 */ /* 0x000fe4000000003a */
[----:B------:R-:W-:Y:S01]  /*2780*/  FMNMX R9, |R9|, R8, !PT ;  /* 0x0000000809097209 */ /* 0x000fe20007800200 */
[----:B------:R-:W5:Y:S01]  /*2790*/  LDG.E R58, desc[UR8][R60.64] ;  /* 0x000000083c3a7981 */ /* 0x000f62000c1e1900 */
[----:B------:R-:W-:Y:S02]  /*27a0*/  IADD3 R8, P0, R2, UR15, RZ ;  /* 0x0000000f02087c10 */ /* 0x000fe4000ff1e0ff */
[----:B------:R-:W-:Y:S02]  /*27b0*/  FMNMX R65, |R6|, R9, !PT ;  /* 0x0000000906417209 */ /* 0x000fe40007800200 */
[----:B------:R-:W-:-:S05]  /*27c0*/  IADD3.X R9, R3, UR18, RZ, P0, !PT ;  /* 0x0000001203097c10 */ /* 0x000fca00087fe4ff */
[----:B------:R1:W5:Y:S01]  /*27d0*/  LDG.E R6, desc[UR8][R8.64] ;  /* 0x0000000808067981 */ /* 0x000362000c1e1900 */
[----:B------:R-:W-:-:S05]  /*27e0*/  FMUL R55, R55, UR10 ;  /* 0x0000000a37377c20 */ /* 0x000fca0008400000 */
[----:B------:R-:W-:-:S04]  /*27f0*/  F2FP.SATFINITE.E4M3.F32.PACK_AB_MERGE_C R55, RZ, R55, RZ ;  /* 0x00000037ff37723e */ /* 0x000fc800048070ff */
[----:B0-----:R-:W-:-:S05]  /*2800*/  LOP3.LUT R14, R55, 0xffff, RZ, 0xc0, !PT ;  /* 0x0000ffff370e7812 */ /* 0x001fca00078ec0ff */
[----:B------:R-:W-:Y:S02]  /*2810*/  IMAD.SHL.U32 R14, R14, 0x1000000, RZ ;  /* 0x010000000e0e7824 */ /* 0x000fe400078e00ff */
[----:B------:R-:W-:-:S03]  /*2820*/  IMAD.X R15, RZ, RZ, R48, P4 ;  /* 0x000000ffff0f7224 */ /* 0x000fc600020e0630 */
[----:B------:R-:W-:Y:S01]  /*2830*/  LOP3.LUT R57, R57, R14, RZ, 0xfc, !PT ;  /* 0x0000000e39397212 */ /* 0x000fe200078efcff */
[C---:B------:R-:W-:Y:S01]  /*2840*/  IMAD.SHL.U32 R14, R52.reuse, 0x2, RZ ;  /* 0x00000002340e7824 */ /* 0x040fe200078e00ff */
[----:B------:R-:W-:-:S04]  /*2850*/  SHF.L.U64.HI R15, R52, 0x1, R15 ;  /* 0x00000001340f7819 */ /* 0x000fc8000001020f */
[----:B-1----:R-:W-:-:S05]  /*2860*/  IADD3 R2, P0, R14, R23, RZ ;  /* 0x000000170e027210 */ /* 0x002fca0007f1e0ff */
[----:B------:R-:W-:Y:S01]  /*2870*/  IMAD.X R3, R15, 0x1, R24, P0 ;  /* 0x000000010f037824 */ /* 0x000fe200000e0618 */
[----:B------:R-:W-:Y:S01]  /*2880*/  IADD3 R8, P0, R2, UR12, RZ ;  /* 0x0000000c02087c10 */ /* 0x000fe2000ff1e0ff */
[----:B------:R-:W-:Y:S01]  /*2890*/  FMUL R26, R26, UR10 ;  /* 0x0000000a1a1a7c20 */ /* 0x000fe20008400000 */
[----:B------:R-:W-:Y:S02]  /*28a0*/  FMNMX R65, |R56|, R65, !PT ;  /* 0x0000004138417209 */ /* 0x000fe40007800200 */
[----:B------:R-:W-:Y:S02]  /*28b0*/  IADD3.X R9, R3, UR13, RZ, P0, !PT ;  /* 0x0000000d03097c10 */ /* 0x000fe400087fe4ff */
[----:B------:R-:W-:Y:S02]  /*28c0*/  IADD3.X R46, RZ, UR4, R46, P1, P2 ;  /* 0x00000004ff2e7c10 */ /* 0x000fe40008fe442e */
[----:B------:R-:W-:Y:S01]  /*28d0*/  IADD3 R49, P0, R49, UR11, RZ ;  /* 0x0000000b31317c10 */ /* 0x000fe2000ff1e0ff */
[----:B------:R-:W-:Y:S01]  /*28e0*/  STG.E.U16 desc[UR8][R2.64], R53 ;  /* 0x0000003502007986 */ /* 0x000fe2000c101508 */
[----:B------:R-:W-:-:S02]  /*28f0*/  FMNMX R61, |R54|, R65, !PT ;  /* 0x00000041363d7209 */ /* 0x000fc40007800200 */
[----:B------:R-:W-:Y:S02]  /*2900*/  IADD3.X R46, R46, UR4, RZ, P0, !PT ;  /* 0x000000042e2e7c10 */ /* 0x000fe400087fe4ff */
[----:B------:R-:W-:Y:S02]  /*2910*/  F2FP.SATFINITE.E4M3.F32.PACK_AB_MERGE_C R56, RZ, R26, RZ ;  /* 0x0000001aff38723e */ /* 0x000fe400048070ff */
[----:B------:R-:W-:Y:S02]  /*2920*/  IADD3 R54, P0, R2, UR15, RZ ;  /* 0x0000000f02367c10 */ /* 0x000fe4000ff1e0ff */
[----:B------:R-:W-:Y:S02]  /*2930*/  LEA R72, P1, R49, R72, 0x2 ;  /* 0x0000004831487211 */ /* 0x000fe400078210ff */
[----:B------:R-:W-:Y:S02]  /*2940*/  FMNMX R61, |R50|, R61, !PT ;  /* 0x0000003d323d7209 */ /* 0x000fe40007800200 */
[----:B------:R-:W-:-:S02]  /*2950*/  PRMT R26, R56, 0x7604, R55 ;  /* 0x00007604381a7816 */ /* 0x000fc40000000037 */
[----:B------:R-:W-:Y:S02]  /*2960*/  IADD3.X R55, R3, UR18, RZ, P0, !PT ;  /* 0x0000001203377c10 */ /* 0x000fe400087fe4ff */
[----:B------:R-:W-:Y:S02]  /*2970*/  LEA.HI.X R73, R49, R38, R46, 0x2, P1 ;  /* 0x0000002631497211 */ /* 0x000fe400008f142e */
[----:B------:R-:W-:Y:S01]  /*2980*/  FMNMX R38, |R44|, R61, !PT ;  /* 0x0000003d2c267209 */ /* 0x000fe20007800200 */
[----:B------:R0:W-:Y:S04]  /*2990*/  STG.E.U16 desc[UR8][R8.64], R51 ;  /* 0x0000003308007986 */ /* 0x0001e8000c101508 */
[----:B------:R1:W-:Y:S01]  /*29a0*/  STG.E.U16 desc[UR8][R54.64], R35 ;  /* 0x0000002336007986 */ /* 0x0003e2000c101508 */
[----:B------:R-:W-:-:S05]  /*29b0*/  LOP3.LUT R56, R56, 0xffff, RZ, 0xc0, !PT ;  /* 0x0000ffff38387812 */ /* 0x000fca00078ec0ff */
[----:B------:R-:W-:Y:S01]  /*29c0*/  IMAD.SHL.U32 R56, R56, 0x1000000, RZ ;  /* 0x0100000038387824 */ /* 0x000fe200078e00ff */
[----:B------:R-:W-:-:S04]  /*29d0*/  IADD3 R14, P2, R14, R47, RZ ;  /* 0x0000002f0e0e7210 */ /* 0x000fc80007f5e0ff */
[----:B------:R-:W-:Y:S02]  /*29e0*/  LOP3.LUT R39, R39, R56, RZ, 0xfc, !PT ;  /* 0x0000003827277212 */ /* 0x000fe400078efcff */
[----:B0-----:R-:W-:Y:S01]  /*29f0*/  IADD3 R8, P1, R8, UR15, RZ ;  /* 0x0000000f08087c10 */ /* 0x001fe2000ff3e0ff */
[----:B------:R-:W-:-:S03]  /*2a00*/  IMAD.X R15, R15, 0x1, R34, P2 ;  /* 0x000000010f0f7824 */ /* 0x000fc600010e0622 */
[----:B------:R-:W-:-:S05]  /*2a10*/  IADD3.X R9, R9, UR18, RZ, P1, !PT ;  /* 0x0000001209097c10 */ /* 0x000fca0008ffe4ff */
[----:B------:R0:W-:Y:S04]  /*2a20*/  STG.E.U16 desc[UR8][R8.64], R26 ;  /* 0x0000001a08007986 */ /* 0x0001e8000c101508 */
[----:B------:R0:W-:Y:S01]  /*2a30*/  STG.E.U16 desc[UR8][R14.64], R25 ;  /* 0x000000190e007986 */ /* 0x0001e2000c101508 */
[----:B------:R-:W-:Y:S01]  /*2a40*/  IADD3.X R48, R48, UR18, RZ, P5, !PT ;  /* 0x0000001230307c10 */ /* 0x000fe2000affe4ff */
[--C-:B---3--:R-:W-:Y:S02]  /*2a50*/  HADD2.F32 R2, -RZ, R4.reuse.H0_H0 ;  /* 0x20000004ff027230 */ /* 0x108fe40000004100 */
[----:B------:R-:W-:-:S03]  /*2a60*/  HADD2.F32 R44, -RZ, R4.H1_H1 ;  /* 0x30000004ff2c7230 */ /* 0x000fc60000004100 */
[C---:B------:R-:W-:Y:S01]  /*2a70*/  FSETP.GT.AND P0, PT, R2.reuse, RZ, PT ;  /* 0x000000ff0200720b */ /* 0x040fe20003f04000 */
[C---:B------:R-:W-:Y:S01]  /*2a80*/  FADD R3, R2.reuse, R2 ;  /* 0x0000000202037221 */ /* 0x040fe20000000000 */
[----:B------:R-:W-:Y:S01]  /*2a90*/  FMUL R2, R2, R2 ;  /* 0x0000000202027220 */ /* 0x000fe20000400000 */
[----:B--2---:R-:W-:-:S04]  /*2aa0*/  HADD2.F32 R4, -RZ, R31.H0_H0 ;  /* 0x2000001fff047230 */ /* 0x004fc80000004100 */
[----:B------:R-:W-:Y:S01]  /*2ab0*/  FSEL R49, R2, RZ, P0 ;  /* 0x000000ff02317208 */ /* 0x000fe20000000000 */
[C---:B------:R-:W-:Y:S01]  /*2ac0*/  FADD R2, R44.reuse, R44 ;  /* 0x0000002c2c027221 */ /* 0x040fe20000000000 */
[C---:B------:R-:W-:Y:S01]  /*2ad0*/  FSETP.GT.AND P0, PT, R44.reuse, RZ, PT ;  /* 0x000000ff2c00720b */ /* 0x040fe20003f04000 */
[----:B------:R-:W-:Y:S01]  /*2ae0*/  FMUL R44, R44, R44 ;  /* 0x0000002c2c2c7220 */ /* 0x000fe20000400000 */
[----:B------:R-:W-:Y:S01]  /*2af0*/  FMNMX R3, RZ, R3, !PT ;  /* 0x00000003ff037209 */ /* 0x000fe20007800000 */
[----:B------:R-:W-:Y:S01]  /*2b00*/  HADD2.F32 R31, -RZ, R31.H1_H1 ;  /* 0x3000001fff1f7230 */ /* 0x000fe20000004100 */
[----:B------:R-:W-:Y:S02]  /*2b10*/  FMNMX R2, RZ, R2, !PT ;  /* 0x00000002ff027209 */ /* 0x000fe40007800000 */
[----:B------:R-:W-:Y:S01]  /*2b20*/  FSEL R46, R44, RZ, P0 ;  /* 0x000000ff2c2e7208 */ /* 0x000fe20000000000 */
[----:B------:R-:W-:Y:S01]  /*2b30*/  FMUL R3, R3, R4 ;  /* 0x0000000403037220 */ /* 0x000fe20000400000 */
[----:B------:R-:W-:Y:S01]  /*2b40*/  FMUL R4, R4, R49 ;  /* 0x0000003104047220 */ /* 0x000fe20000400000 */
[----:B----4-:R-:W-:-:S02]  /*2b50*/  HADD2.F32 R44, -RZ, R12.H0_H0 ;  /* 0x2000000cff2c7230 */ /* 0x010fc40000004100 */
[--C-:B-----5:R-:W-:Y:S02]  /*2b60*/  HADD2.F32 R49, -RZ, R33.reuse.H0_H0 ;  /* 0x20000021ff317230 */ /* 0x120fe40000004100 */
[----:B------:R-:W-:Y:S01]  /*2b70*/  FMUL R2, R2, R31 ;  /* 0x0000001f02027220 */ /* 0x000fe20000400000 */
[----:B------:R-:W-:Y:S01]  /*2b80*/  FMUL R31, R31, R46 ;  /* 0x0000002e1f1f7220 */ /* 0x000fe20000400000 */
[----:B-1----:R-:W-:Y:S01]  /*2b90*/  FMUL R35, R3, R44 ;  /* 0x0000002c03237220 */ /* 0x002fe20000400000 */
[----:B------:R-:W-:Y:S02]  /*2ba0*/  HADD2.F32 R3, -RZ, R12.H1_H1 ;  /* 0x3000000cff037230 */ /* 0x000fe40000004100 */
[C---:B------:R-:W-:Y:S01]  /*2bb0*/  FMUL R46, R49.reuse, R49 ;  /* 0x00000031312e7220 */ /* 0x040fe20000400000 */
[----:B------:R-:W-:Y:S01]  /*2bc0*/  FSETP.GT.AND P0, PT, R49, RZ, PT ;  /* 0x000000ff3100720b */ /* 0x000fe20003f04000 */
[----:B------:R-:W-:Y:S02]  /*2bd0*/  HADD2.F32 R33, -RZ, R33.H1_H1 ;  /* 0x30000021ff217230 */ /* 0x000fe40000004100 */
[----:B------:R-:W-:Y:S01]  /*2be0*/  FMUL R12, R2, R3 ;  /* 0x00000003020c7220 */ /* 0x000fe20000400000 */
[----:B------:R-:W-:-:S02]  /*2bf0*/  FSEL R46, R46, RZ, P0 ;  /* 0x000000ff2e2e7208 */ /* 0x000fc40000000000 */
[C---:B------:R-:W-:Y:S01]  /*2c00*/  FSETP.GT.AND P0, PT, R33.reuse, RZ, PT ;  /* 0x000000ff2100720b */ /* 0x040fe20003f04000 */
[C---:B------:R-:W-:Y:S01]  /*2c10*/  FADD R3, R33.reuse, R33 ;  /* 0x0000002121037221 */ /* 0x040fe20000000000 */
[----:B------:R-:W-:Y:S01]  /*2c20*/  FMUL R33, R33, R33 ;  /* 0x0000002121217220 */ /* 0x000fe20000400000 */
[----:B------:R-:W-:Y:S01]  /*2c30*/  FADD R44, R49, R49 ;  /* 0x00000031312c7221 */ /* 0x000fe20000000000 */
[--C-:B------:R-:W-:Y:S02]  /*2c40*/  HADD2.F32 R49, -RZ, R20.reuse.H0_H0 ;  /* 0x20000014ff317230 */ /* 0x100fe40000004100 */
[----:B------:R-:W-:Y:S01]  /*2c50*/  HADD2.F32 R20, -RZ, R20.H1_H1 ;  /* 0x30000014ff147230 */ /* 0x000fe20000004100 */
[----:B------:R-:W-:Y:S02]  /*2c60*/  FMNMX R3, RZ, R3, !PT ;  /* 0x00000003ff037209 */ /* 0x000fe40007800000 */
[----:B------:R-:W-:Y:S01]  /*2c70*/  FSEL R33, R33, RZ, P0 ;  /* 0x000000ff21217208 */ /* 0x000fe20000000000 */
[----:B------:R-:W-:Y:S01]  /*2c80*/  FMUL R56, R49, R46 ;  /* 0x0000002e31387220 */ /* 0x000fe20000400000 */
[----:B------:R-:W-:Y:S01]  /*2c90*/  FMNMX R44, RZ, R44, !PT ;  /* 0x0000002cff2c7209 */ /* 0x000fe20007800000 */
[----:B------:R-:W-:-:S02]  /*2ca0*/  FMUL R46, R3, R20 ;  /* 0x00000014032e7220 */ /* 0x000fc40000400000 */
[----:B------:R-:W-:Y:S01]  /*2cb0*/  FMUL R33, R20, R33 ;  /* 0x0000002114217220 */ /* 0x000fe20000400000 */
[----:B------:R-:W-:Y:S02]  /*2cc0*/  HADD2.F32 R20, -RZ, R13.H0_H0 ;  /* 0x2000000dff147230 */ /* 0x000fe40000004100 */
[----:B------:R-:W-:Y:S01]  /*2cd0*/  FMUL R44, R44, R49 ;  /* 0x000000312c2c7220 */ /* 0x000fe20000400000 */
[----:B------:R-:W-:Y:S02]  /*2ce0*/  IADD3 R2, P3, R14, UR12, RZ ;  /* 0x0000000c0e027c10 */ /* 0x000fe4000ff7e0ff */
[C---:B------:R-:W-:Y:S01]  /*2cf0*/  FSETP.GT.AND P0, PT, R20.reuse, RZ, PT ;  /* 0x000000ff1400720b */ /* 0x040fe20003f04000 */
[C---:B------:R-:W-:Y:S01]  /*2d00*/  FADD R49, R20.reuse, R20 ;  /* 0x0000001414317221 */ /* 0x040fe20000000000 */
[----:B------:R-:W-:Y:S01]  /*2d10*/  FMUL R20, R20, R20 ;  /* 0x0000001414147220 */ /* 0x000fe20000400000 */
[----:B------:R-:W-:Y:S01]  /*2d20*/  FMUL R52, R4, UR10 ;  /* 0x0000000a04347c20 */ /* 0x000fe20008400000 */
[----:B------:R-:W-:Y:S01]  /*2d30*/  FMUL R53, R56, UR10 ;  /* 0x0000000a38357c20 */ /* 0x000fe20008400000 */
[----:B------:R-:W-:Y:S01]  /*2d40*/  IADD3.X R3, R15, UR13, RZ, P3, !PT ;  /* 0x0000000d0f037c10 */ /* 0x000fe20009ffe4ff */
[----:B------:R-:W-:Y:S01]  /*2d50*/  HADD2.F32 R50, -RZ, R16.H0_H0 ;  /* 0x20000010ff327230 */ /* 0x000fe20000004100 */
[----:B------:R-:W-:-:S02]  /*2d60*/  FMNMX R49, RZ, R49, !PT ;  /* 0x00000031ff317209 */ /* 0x000fc40007800000 */
[----:B------:R-:W-:Y:S01]  /*2d70*/  FSEL R51, R20, RZ, P0 ;  /* 0x000000ff14337208 */ /* 0x000fe20000000000 */
[----:B------:R1:W-:Y:S01]  /*2d80*/  STG.E.U16 desc[UR8][R2.64], R37 ;  /* 0x0000002502007986 */ /* 0x0003e2000c101508 */
[----:B------:R-:W-:Y:S01]  /*2d90*/  F2FP.SATFINITE.E4M3.F32.PACK_AB_MERGE_C R20, RZ, R52, RZ ;  /* 0x00000034ff14723e */ /* 0x000fe200048070ff */
[----:B0-----:R-:W-:Y:S01]  /*2da0*/  FMUL R26, R31, UR10 ;  /* 0x0000000a1f1a7c20 */ /* 0x001fe20008400000 */
[----:B------:R-:W-:Y:S01]  /*2db0*/  F2FP.SATFINITE.E4M3.F32.PACK_AB_MERGE_C R25, RZ, R53, RZ ;  /* 0x00000035ff19723e */ /* 0x000fe200048070ff */
[----:B------:R-:W-:Y:S01]  /*2dc0*/  FMUL R9, R49, R50 ;  /* 0x0000003231097220 */ /* 0x000fe20000400000 */
[----:B------:R-:W-:Y:S01]  /*2dd0*/  HADD2.F32 R13, -RZ, R13.H1_H1 ;  /* 0x3000000dff0d7230 */ /* 0x000fe20000004100 */
[----:B------:R-:W-:Y:S02]  /*2de0*/  LOP3.LUT R8, R20, 0xff, RZ, 0xc0, !PT ;  /* 0x000000ff14087812 */ /* 0x000fe400078ec0ff */
[----:B------:R-:W-:Y:S01]  /*2df0*/  LOP3.LUT R49, R25, 0xffff, RZ, 0xc0, !PT ;  /* 0x0000ffff19317812 */ /* 0x000fe200078ec0ff */
[----:B-1----:R-:W-:Y:S01]  /*2e00*/  FMUL R37, R50, R51 ;  /* 0x0000003332257220 */ /* 0x002fe20000400000 */
[----:B------:R-:W-:Y:S01]  /*2e10*/  FMUL R50, R33, UR10 ;  /* 0x0000000a21327c20 */ /* 0x000fe20008400000 */
[----:B------:R-:W-:Y:S01]  /*2e20*/  F2FP.SATFINITE.E4M3.F32.PACK_AB_MERGE_C R51, RZ, R26, RZ ;  /* 0x0000001aff33723e */ /* 0x000fe200048070ff */
[----:B------:R-:W-:Y:S01]  /*2e30*/  FMUL R26, R13, R13 ;  /* 0x0000000d0d1a7220 */ /* 0x000fe20000400000 */
[----:B------:R-:W-:Y:S01]  /*2e40*/  PRMT R8, R49, 0x7604, R8 ;  /* 0x0000760431087816 */ /* 0x000fe20000000008 */
[C---:B------:R-:W-:Y:S01]  /*2e50*/  FADD R49, R13.reuse, R13 ;  /* 0x0000000d0d317221 */ /* 0x040fe20000000000 */
[----:B------:R-:W-:-:S02]  /*2e60*/  FSETP.GT.AND P0, PT, R13, RZ, PT ;  /* 0x000000ff0d00720b */ /* 0x000fc40003f04000 */
[----:B------:R-:W-:Y:S02]  /*2e70*/  F2FP.SATFINITE.E4M3.F32.PACK_AB_MERGE_C R50, RZ, R50, RZ ;  /* 0x00000032ff32723e */ /* 0x000fe400048070ff */
[C---:B------:R-:W-:Y:S01]  /*2e80*/  PRMT R13, R51.reuse, 0x7604, R20 ;  /* 0x00007604330d7816 */ /* 0x040fe20000000014 */
[----:B------:R-:W-:Y:S01]  /*2e90*/  HADD2.F32 R16, -RZ, R16.H1_H1 ;  /* 0x30000010ff107230 */ /* 0x000fe20000004100 */
[----:B------:R-:W-:Y:S02]  /*2ea0*/  LOP3.LUT R20, R51, 0xff, RZ, 0xc0, !PT ;  /* 0x000000ff33147812 */ /* 0x000fe400078ec0ff */
[----:B------:R-:W-:Y:S02]  /*2eb0*/  LOP3.LUT R53, R50, 0xffff, RZ, 0xc0, !PT ;  /* 0x0000ffff32357812 */ /* 0x000fe400078ec0ff */
[----:B------:R-:W-:Y:S02]  /*2ec0*/  FSEL R51, R26, RZ, P0 ;  /* 0x000000ff1a337208 */ /* 0x000fe40000000000 */
[----:B------:R-:W-:-:S02]  /*2ed0*/  PRMT R26, R53, 0x7604, R20 ;  /* 0x00007604351a7816 */ /* 0x000fc40000000014 */
[----:B------:R-:W-:Y:S01]  /*2ee0*/  FMNMX R49, RZ, R49, !PT ;  /* 0x00000031ff317209 */ /* 0x000fe20007800000 */
[----:B------:R-:W-:Y:S01]  /*2ef0*/  FMUL R20, R16, R51 ;  /* 0x0000003310147220 */ /* 0x000fe20000400000 */
[--C-:B------:R-:W-:Y:S01]  /*2f00*/  HADD2.F32 R51, -RZ, R11.reuse.H0_H0 ;  /* 0x2000000bff337230 */ /* 0x100fe20000004100 */
[----:B------:R-:W-:Y:S01]  /*2f10*/  PRMT R25, R50, 0x7604, R25 ;  /* 0x0000760432197816 */ /* 0x000fe20000000019 */
[----:B------:R-:W-:Y:S02]  /*2f20*/  HADD2.F32 R11, -RZ, R11.H1_H1 ;  /* 0x3000000bff0b7230 */ /* 0x000fe40000004100 */
[----:B------:R-:W-:Y:S01]  /*2f30*/  FMUL R50, R37, UR10 ;  /* 0x0000000a25327c20 */ /* 0x000fe20008400000 */
[----:B------:R-:W-:Y:S02]  /*2f40*/  FMUL R49, R49, R16 ;  /* 0x0000001031317220 */ /* 0x000fe40000400000 */
[----:B------:R-:W-:Y:S02]  /*2f50*/  FMUL R16, R46, R11 ;  /* 0x0000000b2e107220 */ /* 0x000fe40000400000 */
[----:B------:R-:W-:Y:S01]  /*2f60*/  F2FP.SATFINITE.E4M3.F32.PACK_AB_MERGE_C R50, RZ, R50, RZ ;  /* 0x00000032ff32723e */ /* 0x000fe200048070ff */
[----:B------:R-:W-:Y:S01]  /*2f70*/  FMUL R46, R20, UR10 ;  /* 0x0000000a142e7c20 */ /* 0x000fe20008400000 */
[----:B------:R-:W-:-:S02]  /*2f80*/  FMUL R44, R44, R51 ;  /* 0x000000332c2c7220 */ /* 0x000fc40000400000 */
[----:B------:R-:W-:Y:S02]  /*2f90*/  LOP3.LUT R11, R50, 0xff, RZ, 0xc0, !PT ;  /* 0x000000ff320b7812 */ /* 0x000fe400078ec0ff */
[----:B------:R-:W-:Y:S01]  /*2fa0*/  F2FP.SATFINITE.E4M3.F32.PACK_AB_MERGE_C R51, RZ, R46, RZ ;  /* 0x0000002eff33723e */ /* 0x000fe200048070ff */
[--C-:B------:R-:W-:Y:S01]  /*2fb0*/  HADD2.F32 R46, -RZ, R21.reuse.H0_H0 ;  /* 0x20000015ff2e7230 */ /* 0x100fe20000004100 */
[----:B------:R-:W-:Y:S02]  /*2fc0*/  PRMT R8, R8, 0x5410, R11 ;  /* 0x0000541008087816 */ /* 0x000fe4000000000b */
[----:B------:R-:W-:Y:S01]  /*2fd0*/  PRMT R11, R51, 0x7604, R50 ;  /* 0x00007604330b7816 */ /* 0x000fe20000000032 */
[----:B------:R-:W-:Y:S02]  /*2fe0*/  HADD2.F32 R50, -RZ, R21.H1_H1 ;  /* 0x30000015ff327230 */ /* 0x000fe40000004100 */
[----:B------:R-:W-:Y:S01]  /*2ff0*/  FMUL R21, R9, R46 ;  /* 0x0000002e09157220 */ /* 0x000fe20000400000 */
[----:B------:R-:W-:-:S02]  /*3000*/  LOP3.LUT R51, R51, 0xff, RZ, 0xc0, !PT ;  /* 0x000000ff33337812 */ /* 0x000fc400078ec0ff */
[----:B------:R-:W-:Y:S01]  /*3010*/  FMUL R9, R49, R50 ;  /* 0x0000003231097220 */ /* 0x000fe20000400000 */
[----:B------:R-:W-:Y:S01]  /*3020*/  FMNMX R49, R38, |R35|, !PT ;  /* 0x4000002326317209 */ /* 0x000fe20007800000 */
[--C-:B------:R-:W-:Y:S01]  /*3030*/  HADD2.F32 R38, -RZ, R58.reuse.H0_H0 ;  /* 0x2000003aff267230 */ /* 0x100fe20000004100 */
[----:B------:R-:W-:Y:S02]  /*3040*/  IADD3 R14, P0, R14, UR15, RZ ;  /* 0x0000000f0e0e7c10 */ /* 0x000fe4000ff1e0ff */
[----:B------:R-:W-:Y:S02]  /*3050*/  FMNMX R49, |R12|, R49, !PT ;  /* 0x000000310c317209 */ /* 0x000fe40007800200 */
[----:B------:R-:W-:Y:S02]  /*3060*/  IADD3 R2, P1, R2, UR15, RZ ;  /* 0x0000000f02027c10 */ /* 0x000fe4000ff3e0ff */
[----:B------:R-:W-:Y:S01]  /*3070*/  PRMT R26, R26, 0x5410, R51 ;  /* 0x000054101a1a7816 */ /* 0x000fe20000000033 */
[----:B------:R-:W-:Y:S01]  /*3080*/  FMUL R51, R35, UR10 ;  /* 0x0000000a23337c20 */ /* 0x000fe20008400000 */
[----:B------:R-:W-:Y:S01]  /*3090*/  IADD3.X R15, R15, UR18, RZ, P0, !PT ;  /* 0x000000120f0f7c10 */ /* 0x000fe200087fe4ff */
[C---:B------:R-:W-:Y:S01]  /*30a0*/  FMUL R53, R44.reuse, UR10 ;  /* 0x0000000a2c357c20 */ /* 0x040fe20008400000 */
[----:B------:R-:W-:Y:S01]  /*30b0*/  FMNMX R35, |R44|, R49, !PT ;  /* 0x000000312c237209 */ /* 0x000fe20007800200 */
[----:B------:R-:W-:Y:S01]  /*30c0*/  HADD2.F32 R58, -RZ, R58.H1_H1 ;  /* 0x3000003aff3a7230 */ /* 0x000fe20000004100 */
[----:B------:R-:W-:Y:S01]  /*30d0*/  IADD3.X R3, R3, UR18, RZ, P1, !PT ;  /* 0x0000001203037c10 */ /* 0x000fe20008ffe4ff */
[----:B------:R-:W-:Y:S01]  /*30e0*/  FADD R44, R38, R38 ;  /* 0x00000026262c7221 */ /* 0x000fe20000000000 */
[----:B------:R0:W-:Y:S01]  /*30f0*/  STG.E.U16 desc[UR8][R14.64], R22 ;  /* 0x000000160e007986 */ /* 0x0001e2000c101508 */
[----:B------:R-:W-:-:S02]  /*3100*/  HADD2.F32 R60, -RZ, R45.H0_H0 ;  /* 0x2000002dff3c7230 */ /* 0x000fc40000004100 */
[--C-:B------:R-:W-:Y:S01]  /*3110*/  HADD2.F32 R46, -RZ, R6.reuse.H0_H0 ;  /* 0x20000006ff2e7230 */ /* 0x100fe20000004100 */
[----:B------:R1:W-:Y:S01]  /*3120*/  STG.E.U16 desc[UR8][R2.64], R18 ;  /* 0x0000001202007986 */ /* 0x0003e2000c101508 */
[----:B------:R-:W-:Y:S02]  /*3130*/  HADD2.F32 R45, -RZ, R45.H1_H1 ;  /* 0x3000002dff2d7230 */ /* 0x000fe40000004100 */
[----:B0-----:R-:W-:Y:S01]  /*3140*/  FADD R14, R58, R58 ;  /* 0x0000003a3a0e7221 */ /* 0x001fe20000000000 */
[----:B------:R-:W-:Y:S01]  /*3150*/  FMNMX R15, RZ, R44, !PT ;  /* 0x0000002cff0f7209 */ /* 0x000fe20007800000 */
[----:B-1----:R-:W-:Y:S01]  /*3160*/  HADD2.F32 R3, -RZ, R6.H1_H1 ;  /* 0x30000006ff037230 */ /* 0x002fe20000004100 */
[----:B------:R-:W-:-:S03]  /*3170*/  FMNMX R6, |R16|, R35, !PT ;  /* 0x0000002310067209 */ /* 0x000fc60007800200 */
[----:B------:R-:W-:Y:S01]  /*3180*/  FMUL R15, R15, R60 ;  /* 0x0000003c0f0f7220 */ /* 0x000fe20000400000 */
[----:B------:R-:W-:Y:S01]  /*3190*/  FMNMX R14, RZ, R14, !PT ;  /* 0x0000000eff0e7209 */ /* 0x000fe20007800000 */
[----:B------:R-:W-:Y:S01]  /*31a0*/  FMUL R12, R12, UR10 ;  /* 0x0000000a0c0c7c20 */ /* 0x000fe20008400000 */
[----:B------:R-:W-:Y:S01]  /*31b0*/  FMNMX R6, |R21|, R6, !PT ;  /* 0x0000000615067209 */ /* 0x000fe20007800200 */
[----:B------:R-:W-:Y:S01]  /*31c0*/  FMUL R16, R16, UR10 ;  /* 0x0000000a10107c20 */ /* 0x000fe20008400000 */
[----:B------:R-:W-:Y:S01]  /*31d0*/  FMUL R46, R15, R46 ;  /* 0x0000002e0f2e7220 */ /* 0x000fe20000400000 */
[----:B------:R-:W-:Y:S01]  /*31e0*/  FMUL R14, R14, R45 ;  /* 0x0000002d0e0e7220 */ /* 0x000fe20000400000 */
[----:B------:R-:W-:Y:S01]  /*31f0*/  IADD3 R2, P0, R17, R42, RZ ;  /* 0x0000002a11027210 */ /* 0x000fe20007f1e0ff */
[----:B------:R-:W2:Y:S01]  /*3200*/  LDG.E R18, desc[UR8][R72.64] ;  /* 0x0000000848127981 */ /* 0x000ea2000c1e1900 */
[----:B------:R-:W-:Y:S02]  /*3210*/  FMNMX R15, |R9|, R6, !PT ;  /* 0x00000006090f7209 */ /* 0x000fe40007800200 */
[----:B------:R-:W-:-:S02]  /*3220*/  F2FP.SATFINITE.E4M3.F32.PACK_AB_MERGE_C R12, RZ, R12, RZ ;  /* 0x0000000cff0c723e */ /* 0x000fc400048070ff */
[----:B------:R-:W-:Y:S01]  /*3230*/  F2FP.SATFINITE.E4M3.F32.PACK_AB_MERGE_C R16, RZ, R16, RZ ;  /* 0x00000010ff10723e */ /* 0x000fe200048070ff */
[----:B------:R-:W-:Y:S01]  /*3240*/  FMUL R52, R14, R3 ;  /* 0x000000030e347220 */ /* 0x000fe20000400000 */
[----:B------:R-:W-:Y:S01]  /*3250*/  IMAD.X R3, RZ, RZ, R48, P0 ;  /* 0x000000ffff037224 */ /* 0x000fe200000e0630 */
[----:B------:R-:W-:Y:S02]  /*3260*/  FMNMX R35, |R46|, R15, !PT ;  /* 0x0000000f2e237209 */ /* 0x000fe40007800200 */
[----:B------:R-:W-:Y:S02]  /*3270*/  LOP3.LUT R54, R12, 0xff, RZ, 0xc0, !PT ;  /* 0x000000ff0c367812 */ /* 0x000fe400078ec0ff */
[----:B------:R-:W-:Y:S02]  /*3280*/  LOP3.LUT R15, R16, 0xffff, RZ, 0xc0, !PT ;  /* 0x0000ffff100f7812 */ /* 0x000fe400078ec0ff */
[----:B------:R-:W-:Y:S02]  /*3290*/  IADD3 R50, P0, R2, UR15, RZ ;  /* 0x0000000f02327c10 */ /* 0x000fe4000ff1e0ff */
[----:B------:R-:W-:-:S02]  /*32a0*/  PRMT R54, R15, 0x7604, R54 ;  /* 0x000076040f367816 */ /* 0x000fc40000000036 */
[----:B------:R-:W-:Y:S01]  /*32b0*/  IADD3.X R49, R3, UR18, RZ, P0, !PT ;  /* 0x0000001203317c10 */ /* 0x000fe200087fe4ff */
[----:B------:R-:W-:Y:S01]  /*32c0*/  IMAD.SHL.U32 R15, R50, 0x4, RZ ;  /* 0x00000004320f7824 */ /* 0x000fe200078e00ff */
[----:B------:R-:W-:Y:S02]  /*32d0*/  FMNMX R35, |R52|, R35, !PT ;  /* 0x0000002334237209 */ /* 0x000fe40007800200 */
[----:B------:R-:W-:Y:S02]  /*32e0*/  SHF.L.U64.HI R6, R50, 0x2, R49 ;  /* 0x0000000232067819 */ /* 0x000fe40000010231 */
[----:B------:R-:W-:Y:S02]  /*32f0*/  IADD3 R62, P0, R15, R64, RZ ;  /* 0x000000400f3e7210 */ /* 0x000fe40007f1e0ff */
[----:B------:R-:W-:Y:S01]  /*3300*/  FMNMX R4, |R4|, R35, !PT ;  /* 0x0000002304047209 */ /* 0x000fe20007800200 */
[----:B------:R-:W-:Y:S01]  /*3310*/  IMAD.U32 R35, RZ, RZ, UR16 ;  /* 0x00000010ff237e24 */ /* 0x000fe2000f8e00ff */
[----:B------:R-:W-:Y:S01]  /*3320*/  F2FP.SATFINITE.E4M3.F32.PACK_AB_MERGE_C R53, RZ, R53, RZ ;  /* 0x00000035ff35723e */ /* 0x000fe200048070ff */
[----:B------:R-:W-:-:S02]  /*3330*/  IMAD.X R63, R6, 0x1, R0, P0 ;  /* 0x00000001063f7824 */ /* 0x000fc400000e0600 */
[----:B------:R-:W-:Y:S01]  /*3340*/  IMAD.WIDE.U32 R2, R35, 0x5, R2 ;  /* 0x0000000523027825 */ /* 0x000fe200078e0002 */
[----:B------:R-:W-:Y:S02]  /*3350*/  LOP3.LUT R22, R53, 0xffff, RZ, 0xc0, !PT ;  /* 0x0000ffff35167812 */ /* 0x000fe400078ec0ff */
[----:B------:R-:W-:Y:S02]  /*3360*/  PRMT R53, R16, 0x7604, R53 ;  /* 0x0000760410357816 */ /* 0x000fe40000000035 */
[----:B------:R0:W3:Y:S01]  /*3370*/  LDG.E R16, desc[UR8][R62.64] ;  /* 0x000000083e107981 */ /* 0x0000e2000c1e1900 */
[----:B------:R-:W-:Y:S02]  /*3380*/  VIADD R3, R3, UR5 ;  /* 0x0000000503037c36 */ /* 0x000fe40008000000 */
[C---:B------:R-:W-:Y:S01]  /*3390*/  IMAD.SHL.U32 R35, R2.reuse, 0x4, RZ ;  /* 0x0000000402237824 */ /* 0x040fe200078e00ff */
[----:B------:R-:W-:Y:S02]  /*33a0*/  IADD3 R14, P0, R15, R10, RZ ;  /* 0x0000000a0f0e7210 */ /* 0x000fe40007f1e0ff */
[----:B------:R-:W-:-:S02]  /*33b0*/  SHF.L.U64.HI R3, R2, 0x2, R3 ;  /* 0x0000000202037819 */ /* 0x000fc40000010203 */
[----:B------:R-:W-:Y:S01]  /*33c0*/  IADD3 R64, P1, R35, R64, RZ ;  /* 0x0000004023407210 */ /* 0x000fe20007f3e0ff */
[----:B------:R-:W-:-:S04]  /*33d0*/  IMAD.X R15, R6, 0x1, R5, P0 ;  /* 0x00000001060f7824 */ /* 0x000fc800000e0605 */
[----:B------:R-:W-:Y:S02]  /*33e0*/  IMAD.X R65, R3, 0x1, R0, P1 ;  /* 0x0000000103417824 */ /* 0x000fe400008e0600 */
[----:B------:R-:W4:Y:S01]  /*33f0*/  LDG.E R0, desc[UR8][R14.64] ;  /* 0x000000080e007981 */ /* 0x000f22000c1e1900 */
[----:B------:R-:W-:Y:S02]  /*3400*/  IADD3 R70, P0, R72, UR11, RZ ;  /* 0x0000000b48467c10 */ /* 0x000fe4000ff1e0ff */
[----:B------:R-:W-:Y:S02]  /*3410*/  F2FP.SATFINITE.E4M3.F32.PACK_AB_MERGE_C R51, RZ, R51, RZ ;  /* 0x00000033ff33723e */ /* 0x000fe400048070ff */
[----:B------:R-:W-:Y:S01]  /*3420*/  IADD3 R2, P2, R35, R10, RZ ;  /* 0x0000000a23027210 */ /* 0x000fe20007f5e0ff */
[----:B------:R-:W5:Y:S01]  /*3430*/  LDG.E R15, desc[UR8][R64.64] ;  /* 0x00000008400f7981 */ /* 0x000f62000c1e1900 */
[----:B------:R-:W-:-:S03]  /*3440*/  IADD3.X R71, R73, UR4, RZ, P0, !PT ;  /* 0x0000000449477c10 */ /* 0x000fc600087fe4ff */
[----:B------:R-:W-:Y:S01]  /*3450*/  IMAD.X R3, R3, 0x1, R5, P2 ;  /* 0x0000000103037824 */ /* 0x000fe200010e0605 */
[----:B------:R-:W-:Y:S02]  /*3460*/  LOP3.LUT R55, R51, 0xff, RZ, 0xc0, !PT ;  /* 0x000000ff33377812 */ /* 0x000fe400078ec0ff */
[----:B------:R-:W-:Y:S02]  /*3470*/  PRMT R51, R12, 0x7604, R51 ;  /* 0x000076040c337816 */ /* 0x000fe40000000033 */
[----:B------:R-:W5:Y:S01]  /*3480*/  LDG.E R12, desc[UR8][R70.64] ;  /* 0x00000008460c7981 */ /* 0x000f62000c1e1900 */
[----:B------:R-:W-:-:S03]  /*3490*/  IADD3 R68, P0, R70, UR11, RZ ;  /* 0x0000000b46447c10 */ /* 0x000fc6000ff1e0ff */
[----:B------:R1:W5:Y:S01]  /*34a0*/  LDG.E R14, desc[UR8][R2.64] ;  /* 0x00000008020e7981 */ /* 0x000362000c1e1900 */
[----:B------:R-:W-:Y:S02]  /*34b0*/  IADD3.X R69, R71, UR4, RZ, P0, !PT ;  /* 0x0000000447457c10 */ /* 0x000fe400087fe4ff */
[----:B------:R-:W-:Y:S02]  /*34c0*/  IADD3 R66, P0, R68, UR11, RZ ;  /* 0x0000000b44427c10 */ /* 0x000fe4000ff1e0ff */
[----:B------:R-:W-:Y:S01]  /*34d0*/  FMNMX R31, |R31|, R4, !PT ;  /* 0x000000041f1f7209 */ /* 0x000fe20007800200 */
[----:B------:R-:W-:Y:S01]  /*34e0*/  FMUL R21, R21, UR10 ;  /* 0x0000000a15157c20 */ /* 0x000fe20008400000 */
[----:B------:R-:W-:Y:S01]  /*34f0*/  IADD3.X R67, R69, UR4, RZ, P0, !PT ;  /* 0x0000000445437c10 */ /* 0x000fe200087fe4ff */
[----:B------:R-:W5:Y:S01]  /*3500*/  LDG.E R35, desc[UR8][R68.64] ;  /* 0x0000000844237981 */ /* 0x000f62000c1e1900 */
[----:B0-----:R-:W-:Y:S02]  /*3510*/  IADD3 R62, P0, R64, UR15, RZ ;  /* 0x0000000f403e7c10 */ /* 0x001fe4000ff1e0ff */
[----:B------:R-:W-:Y:S01]  /*3520*/  FMNMX R56, |R56|, R31, !PT ;  /* 0x0000001f38387209 */ /* 0x000fe20007800200 */
[----:B------:R-:W5:Y:S01]  /*3530*/  LDG.E R44, desc[UR8][R66.64] ;  /* 0x00000008422c7981 */ /* 0x000f62000c1e1900 */
[----:B------:R-:W-:-:S02]  /*3540*/  IADD3.X R63, R65, UR18, RZ, P0, !PT ;  /* 0x00000012413f7c10 */ /* 0x000fc400087fe4ff */
[----:B------:R-:W-:-:S03]  /*3550*/  IADD3 R4, P0, R62, UR15, RZ ;  /* 0x0000000f3e047c10 */ /* 0x000fc6000ff1e0ff */
[----:B------:R-:W5:Y:S01]  /*3560*/  LDG.E R10, desc[UR8][R62.64] ;  /* 0x000000083e0a7981 */ /* 0x000f62000c1e1900 */
[----:B------:R-:W-:Y:S02]  /*3570*/  IADD3.X R5, R63, UR18, RZ, P0, !PT ;  /* 0x000000123f057c10 */ /* 0x000fe400087fe4ff */
[----:B------:R-:W-:Y:S02]  /*3580*/  F2FP.SATFINITE.E4M3.F32.PACK_AB_MERGE_C R31, RZ, R21, RZ ;  /* 0x00000015ff1f723e */ /* 0x000fe400048070ff */
[----:B-1----:R-:W-:Y:S01]  /*3590*/  IADD3 R2, P0, R2, UR15, RZ ;  /* 0x0000000f02027c10 */ /* 0x002fe2000ff1e0ff */
[----:B------:R0:W5:Y:S01]  /*35a0*/  LDG.E R6, desc[UR8][R4.64] ;  /* 0x0000000804067981 */ /* 0x000162000c1e1900 */
[----:B------:R-:W-:Y:S02]  /*35b0*/  PRMT R55, R22, 0x7604, R55 ;  /* 0x0000760416377816 */ /* 0x000fe40000000037 */
[----:B------:R-:W-:Y:S02]  /*35c0*/  LOP3.LUT R22, R31, 0xff, RZ, 0xc0, !PT ;  /* 0x000000ff1f167812 */ /* 0x000fe400078ec0ff */
[----:B------:R-:W-:-:S02]  /*35d0*/  IADD3.X R3, R3, UR18, RZ, P0, !PT ;  /* 0x0000001203037c10 */ /* 0x000fc400087fe4ff */
[----:B------:R-:W-:Y:S02]  /*35e0*/  PRMT R55, R55, 0x5410, R22 ;  /* 0x0000541037377816 */ /* 0x000fe40000000016 */
[----:B0-----:R-:W-:Y:S01]  /*35f0*/  IADD3 R4, P0, R2, UR15, RZ ;  /* 0x0000000f02047c10 */ /* 0x001fe2000ff1e0ff */
[----:B------:R0:W5:Y:S03]  /*3600*/  LDG.E R22, desc[UR8][R2.64] ;  /* 0x0000000802167981 */ /* 0x000166000c1e1900 */
[----:B------:R-:W-:-:S05]  /*3610*/  IADD3.X R5, R3, UR18, RZ, P0, !PT ;  /* 0x0000001203057c10 */ /* 0x000fca00087fe4ff */
[----:B------:R1:W5:Y:S01]  /*3620*/  LDG.E R21, desc[UR8][R4.64] ;  /* 0x0000000804157981 */ /* 0x000362000c1e1900 */
[C---:B------:R-:W-:Y:S01]  /*3630*/  FSETP.GT.AND P0, PT, R38.reuse, RZ, PT ;  /* 0x000000ff2600720b */ /* 0x040fe20003f04000 */
[----:B------:R-:W-:Y:S01]  /*3640*/  FMUL R38, R38, R38 ;  /* 0x0000002626267220 */ /* 0x000fe20000400000 */
[C---:B------:R-:W-:Y:S01]  /*3650*/  FSETP.GT.AND P1, PT, R58.reuse, RZ, PT ;  /* 0x000000ff3a00720b */ /* 0x040fe20003f24000 */
[----:B------:R-:W-:-:S03]  /*3660*/  FMUL R58, R58, R58 ;  /* 0x0000003a3a3a7220 */ /* 0x000fc60000400000 */
[----:B------:R-:W-:Y:S02]  /*3670*/  FSEL R61, R38, RZ, P0 ;  /* 0x000000ff263d7208 */ /* 0x000fe40000000000 */
[----:B------:R-:W-:-:S03]  /*3680*/  FSEL R58, R58, RZ, P1 ;  /* 0x000000ff3a3a7208 */ /* 0x000fc60000800000 */
[----:B------:R-:W-:Y:S02]  /*3690*/  FMUL R38, R60, R61 ;  /* 0x0000003d3c267220 */ /* 0x000fe40000400000 */
[----:B------:R-:W-:Y:S02]  /*36a0*/  FMUL R45, R45, R58 ;  /* 0x0000003a2d2d7220 */ /* 0x000fe40000400000 */
[----:B0-----:R-:W-:Y:S02]  /*36b0*/  FMUL R2, R38, UR10 ;  /* 0x0000000a26027c20 */ /* 0x001fe40008400000 */
[----:B------:R-:W-:-:S03]  /*36c0*/  FMUL R58, R45, UR10 ;  /* 0x0000000a2d3a7c20 */ /* 0x000fc60008400000 */
[----:B------:R-:W-:Y:S02]  /*36d0*/  F2FP.SATFINITE.E4M3.F32.PACK_AB_MERGE_C R3, RZ, R2, RZ ;  /* 0x00000002ff03723e */ /* 0x000fe400048070ff */
[----:B------:R-:W-:Y:S02]  /*36e0*/  F2FP.SATFINITE.E4M3.F32.PACK_AB_MERGE_C R58, RZ, R58, RZ ;  /* 0x0000003aff3a723e */ /* 0x000fe400048070ff */
[----:B-1----:R-:W-:Y:S01]  /*36f0*/  LOP3.LUT R4, R3, 0xffff, RZ, 0xc0, !PT ;  /* 0x0000ffff03047812 */ /* 0x002fe200078ec0ff */
[----:B------:R-:W-:Y:S01]  /*3700*/  FMUL R2, R9, UR10 ;  /* 0x0000000a09027c20 */ /* 0x000fe20008400000 */
[C---:B------:R-:W-:Y:S02]  /*3710*/  PRMT R9, R58.reuse, 0x7604, R3 ;  /* 0x000076043a097816 */ /* 0x040fe40000000003 */
[----:B------:R-:W-:Y:S01]  /*3720*/  LOP3.LUT R58, R58, 0xffff, RZ, 0xc0, !PT ;  /* 0x0000ffff3a3a7812 */ /* 0x000fe200078ec0ff */
[----:B------:R-:W-:Y:S01]  /*3730*/  IMAD.SHL.U32 R3, R4, 0x1000000, RZ ;  /* 0x0100000004037824 */ /* 0x000fe200078e00ff */
[----:B------:R-:W-:-:S04]  /*3740*/  IADD3 R42, P0, R19, R42, RZ ;  /* 0x0000002a132a7210 */ /* 0x000fc80007f1e0ff */
[----:B------:R-:W-:Y:S01]  /*3750*/  LOP3.LUT R8, R8, R3, RZ, 0xfc, !PT ;  /* 0x0000000308087212 */ /* 0x000fe200078efcff */
[----:B------:R-:W-:Y:S01]  /*3760*/  IMAD.SHL.U32 R3, R58, 0x1000000, RZ ;  /* 0x010000003a037824 */ /* 0x000fe200078e00ff */
[----:B------:R-:W-:Y:S01]  /*3770*/  F2FP.SATFINITE.E4M3.F32.PACK_AB_MERGE_C R2, RZ, R2, RZ ;  /* 0x00000002ff02723e */ /* 0x000fe200048070ff */
[----:B------:R-:W-:Y:S01]  /*3780*/  FMUL R46, R46, UR10 ;  /* 0x0000000a2e2e7c20 */ /* 0x000fe20008400000 */
[----:B------:R-:W-:Y:S01]  /*3790*/  FMNMX R56, |R33|, R56, !PT ;  /* 0x0000003821387209 */ /* 0x000fe20007800200 */
[----:B------:R-:W-:Y:S01]  /*37a0*/  IMAD.X R33, RZ, RZ, R48, P0 ;  /* 0x000000ffff217224 */ /* 0x000fe200000e0630 */
[----:B------:R-:W-:Y:S01]  /*37b0*/  LOP3.LUT R26, R26, R3, RZ, 0xfc, !PT ;  /* 0x000000031a1a7212 */ /* 0x000fe200078efcff */
[----:B------:R-:W-:Y:S01]  /*37c0*/  FMUL R52, R52, UR10 ;  /* 0x0000000a34347c20 */ /* 0x000fe20008400000 */
[----:B------:R-:W-:Y:S02]  /*37d0*/  LOP3.LUT R3, R2, 0xff, RZ, 0xc0, !PT ;  /* 0x000000ff02037812 */ /* 0x000fe400078ec0ff */
[----:B------:R-:W-:-:S02]  /*37e0*/  FMNMX R37, |R37|, R56, !PT ;  /* 0x0000003825257209 */ /* 0x000fc40007800200 */
[----:B------:R-:W-:Y:S02]  /*37f0*/  PRMT R54, R54, 0x5410, R3 ;  /* 0x0000541036367816 */ /* 0x000fe40000000003 */
[C---:B------:R-:W-:Y:S01]  /*3800*/  SHF.L.U64.HI R33, R42.reuse, 0x1, R33 ;  /* 0x000000012a217819 */ /* 0x040fe20000010221 */
[----:B------:R-:W-:Y:S01]  /*3810*/  IMAD.SHL.U32 R42, R42, 0x2, RZ ;  /* 0x000000022a2a7824 */ /* 0x000fe200078e00ff */
[----:B------:R-:W-:Y:S02]  /*3820*/  F2FP.SATFINITE.E4M3.F32.PACK_AB_MERGE_C R46, RZ, R46, RZ ;  /* 0x0000002eff2e723e */ /* 0x000fe400048070ff */
[----:B------:R-:W-:Y:S02]  /*3830*/  F2FP.SATFINITE.E4M3.F32.PACK_AB_MERGE_C R3, RZ, R52, RZ ;  /* 0x00000034ff03723e */ /* 0x000fe400048070ff */
[----:B------:R-:W-:Y:S02]  /*3840*/  FMNMX R5, |R20|, R37, !PT ;  /* 0x0000002514057209 */ /* 0x000fe40007800200 */
[----:B------:R-:W-:-:S02]  /*3850*/  PRMT R31, R2, 0x7604, R31 ;  /* 0x00007604021f7816 */ /* 0x000fc4000000001f */
[C---:B------:R-:W-:Y:S02]  /*3860*/  PRMT R37, R3.reuse, 0x7604, R46 ;  /* 0x0000760403257816 */ /* 0x040fe4000000002e */
[----:B------:R-:W-:Y:S02]  /*3870*/  LOP3.LUT R2, R46, 0xffff, RZ, 0xc0, !PT ;  /* 0x0000ffff2e027812 */ /* 0x000fe400078ec0ff */
[----:B------:R-:W-:Y:S02]  /*3880*/  LOP3.LUT R3, R3, 0xffff, RZ, 0xc0, !PT ;  /* 0x0000ffff03037812 */ /* 0x000fe400078ec0ff */
[----:B------:R-:W-:Y:S02]  /*3890*/  IADD3 R4, P0, R42, R23, RZ ;  /* 0x000000172a047210 */ /* 0x000fe40007f1e0ff */
[----:B------:R-:W-:Y:S01]  /*38a0*/  FMNMX R46, |R38|, R5, !PT ;  /* 0x00000005262e7209 */ /* 0x000fe20007800200 */
[----:B------:R-:W-:Y:S02]  /*38b0*/  IMAD.SHL.U32 R3, R3, 0x1000000, RZ ;  /* 0x0100000003037824 */ /* 0x000fe400078e00ff */
[----:B------:R-:W-:Y:S01]  /*38c0*/  IMAD.X R5, R33, 0x1, R24, P0 ;  /* 0x0000000121057824 */ /* 0x000fe200000e0618 */
[----:B------:R-:W-:Y:S01]  /*38d0*/  FMNMX R45, |R45|, R46, !PT ;  /* 0x0000002e2d2d7209 */ /* 0x000fe20007800200 */
[----:B------:R-:W-:Y:S01]  /*38e0*/  IMAD.SHL.U32 R20, R2, 0x1000000, RZ ;  /* 0x0100000002147824 */ /* 0x000fe200078e00ff */
[----:B------:R-:W-:-:S02]  /*38f0*/  IADD3 R2, P0, R4, UR12, RZ ;  /* 0x0000000c04027c10 */ /* 0x000fc4000ff1e0ff */
[----:B------:R-:W-:Y:S02]  /*3900*/  LOP3.LUT R38, R54, R3, RZ, 0xfc, !PT ;  /* 0x0000000336267212 */ /* 0x000fe400078efcff */
[----:B------:R-:W-:Y:S01]  /*3910*/  IADD3.X R3, R5, UR13, RZ, P0, !PT ;  /* 0x0000000d05037c10 */ /* 0x000fe200087fe4ff */
[----:B------:R-:W-:Y:S01]  /*3920*/  STG.E.U16 desc[UR8][R4.64], R51 ;  /* 0x0000003304007986 */ /* 0x000fe2000c101508 */
[----:B------:R-:W-:-:S03]  /*3930*/  LOP3.LUT R55, R55, R20, RZ, 0xfc, !PT ;  /* 0x0000001437377212 */ /* 0x000fc600078efcff */
[----:B------:R0:W-:Y:S01]  /*3940*/  STG.E.U16 desc[UR8][R2.64], R53 ;  /* 0x0000003502007986 */ /* 0x0001e2000c101508 */
[C---:B------:R-:W-:Y:S01]  /*3950*/  SHF.L.U64.HI R49, R50.reuse, 0x1, R49 ;  /* 0x0000000132317819 */ /* 0x040fe20000010231 */
[----:B------:R-:W-:Y:S01]  /*3960*/  IMAD.SHL.U32 R50, R50, 0x2, RZ ;  /* 0x0000000232327824 */ /* 0x000fe200078e00ff */
[----:B------:R-:W-:Y:S02]  /*3970*/  USHF.L.U32 UR4, UR16, 0x2, URZ ;  /* 0x0000000210047899 */ /* 0x000fe4000800063f */
[----:B------:R-:W-:Y:S01]  /*3980*/  USHF.L.U64.HI UR5, UR16, 0x2, UR17 ;  /* 0x0000000210057899 */ /* 0x000fe20008010211 */
[--C-:B--2---:R-:W-:Y:S02]  /*3990*/  HADD2.F32 R20, -RZ, R18.reuse.H0_H0 ;  /* 0x20000012ff147230 */ /* 0x104fe40000004100 */
[----:B0-----:R-:W-:Y:S02]  /*39a0*/  HADD2.F32 R53, -RZ, R18.H1_H1 ;  /* 0x30000012ff357230 */ /* 0x001fe40000004100 */
[----:B---3--:R-:W-:-:S02]  /*39b0*/  HADD2.F32 R46, -RZ, R16.H0_H0 ;  /* 0x20000010ff2e7230 */ /* 0x008fc40000004100 */
[----:B------:R-:W-:-:S03]  /*39c0*/  HADD2.F32 R48, -RZ, R16.H1_H1 ;  /* 0x30000010ff307230 */ /* 0x000fc60000004100 */
[----:B------:R-:W-:Y:S02]  /*39d0*/  FADD R16, R46, R46 ;  /* 0x0000002e2e107221 */ /* 0x000fe40000000000 */
[C---:B------:R-:W-:Y:S01]  /*39e0*/  FSETP.GT.AND P1, PT, R48.reuse, RZ, PT ;  /* 0x000000ff3000720b */ /* 0x040fe20003f24000 */
[C---:B------:R-:W-:Y:S01]  /*39f0*/  FADD R52, R48.reuse, R48 ;  /* 0x0000003030347221 */ /* 0x040fe20000000000 */
[----:B------:R-:W-:Y:S01]  /*3a00*/  FMUL R48, R48, R48 ;  /* 0x0000003030307220 */ /* 0x000fe20000400000 */
[C---:B------:R-:W-:Y:S01]  /*3a10*/  FSETP.GT.AND P0, PT, R46.reuse, RZ, PT ;  /* 0x000000ff2e00720b */ /* 0x040fe20003f04000 */
[----:B------:R-:W-:Y:S01]  /*3a20*/  FMUL R46, R46, R46 ;  /* 0x0000002e2e2e7220 */ /* 0x000fe20000400000 */
[----:B------:R-:W-:Y:S02]  /*3a30*/  FMNMX R51, RZ, R16, !PT ;  /* 0x00000010ff337209 */ /* 0x000fe40007800000 */
[----:B------:R-:W-:Y:S02]  /*3a40*/  FMNMX R52, RZ, R52, !PT ;  /* 0x00000034ff347209 */ /* 0x000fe40007800000 */
[----:B------:R-:W-:Y:S01]  /*3a50*/  FSEL R18, R48, RZ, P1 ;  /* 0x000000ff30127208 */ /* 0x000fe20000800000 */
[----:B----4-:R-:W-:-:S02]  /*3a60*/  HADD2.F32 R16, -RZ, R0.H0_H0 ;  /* 0x20000000ff107230 */ /* 0x010fc40000004100 */
[----:B------:R-:W-:Y:S01]  /*3a70*/  FMUL R51, R51, R20 ;  /* 0x0000001433337220 */ /* 0x000fe20000400000 */
[----:B------:R-:W-:Y:S01]  /*3a80*/  FSEL R61, R46, RZ, P0 ;  /* 0x000000ff2e3d7208 */ /* 0x000fe20000000000 */
[----:B------:R-:W-:Y:S01]  /*3a90*/  FMUL R48, R52, R53 ;  /* 0x0000003534307220 */ /* 0x000fe20000400000 */
[----:B------:R-:W-:Y:S01]  /*3aa0*/  FMUL R18, R53, R18 ;  /* 0x0000001235127220 */ /* 0x000fe20000400000 */
[----:B------:R-:W-:Y:S02]  /*3ab0*/  HADD2.F32 R53, -RZ, R0.H1_H1 ;  /* 0x30000000ff357230 */ /* 0x000fe40000004100 */
[----:B------:R-:W-:Y:S01]  /*3ac0*/  FMUL R0, R51, R16 ;  /* 0x0000001033007220 */ /* 0x000fe20000400000 */
[--C-:B-----5:R-:W-:Y:S02]  /*3ad0*/  HADD2.F32 R46, -RZ, R15.reuse.H0_H0 ;  /* 0x2000000fff2e7230 */ /* 0x120fe40000004100 */
[----:B------:R-:W-:-:S03]  /*3ae0*/  HADD2.F32 R16, -RZ, R15.H1_H1 ;  /* 0x3000000fff107230 */ /* 0x000fc60000004100 */
[----:B------:R-:W-:Y:S02]  /*3af0*/  FADD R15, R46, R46 ;  /* 0x0000002e2e0f7221 */ /* 0x000fe40000000000 */
[C---:B------:R-:W-:Y:S01]  /*3b00*/  FADD R52, R16.reuse, R16 ;  /* 0x0000001010347221 */ /* 0x040fe20000000000 */
[C---:B------:R-:W-:Y:S01]  /*3b10*/  FSETP.GT.AND P1, PT, R16.reuse, RZ, PT ;  /* 0x000000ff1000720b */ /* 0x040fe20003f24000 */
[----:B------:R-:W-:Y:S01]  /*3b20*/  FMUL R54, R16, R16 ;  /* 0x0000001010367220 */ /* 0x000fe20000400000 */
[C---:B------:R-:W-:Y:S01]  /*3b30*/  FSETP.GT.AND P0, PT, R46.reuse, RZ, PT ;  /* 0x000000ff2e00720b */ /* 0x040fe20003f04000 */
[----:B------:R-:W-:Y:S01]  /*3b40*/  HADD2.F32 R16, -RZ, R12.H0_H0 ;  /* 0x2000000cff107230 */ /* 0x000fe20000004100 */
[----:B------:R-:W-:Y:S01]  /*3b50*/  FMNMX R15, RZ, R15, !PT ;  /* 0x0000000fff0f7209 */ /* 0x000fe20007800000 */
[----:B------:R-:W-:Y:S01]  /*3b60*/  FMUL R46, R46, R46 ;  /* 0x0000002e2e2e7220 */ /* 0x000fe20000400000 */
[----:B------:R-:W-:Y:S01]  /*3b70*/  FMUL R48, R48, R53 ;  /* 0x0000003530307220 */ /* 0x000fe20000400000 */
[----:B------:R-:W-:Y:S01]  /*3b80*/  FMNMX R53, RZ, R52, !PT ;  /* 0x00000034ff357209 */ /* 0x000fe20007800000 */
[----:B------:R-:W-:-:S02]  /*3b90*/  HADD2.F32 R52, -RZ, R14.H0_H0 ;  /* 0x2000000eff347230 */ /* 0x000fc40000004100 */
[----:B------:R-:W-:Y:S01]  /*3ba0*/  FMUL R15, R15, R16 ;  /* 0x000000100f0f7220 */ /* 0x000fe20000400000 */
[----:B------:R-:W-:Y:S01]  /*3bb0*/  FSEL R51, R46, RZ, P0 ;  /* 0x000000ff2e337208 */ /* 0x000fe20000000000 */
[----:B------:R-:W-:Y:S01]  /*3bc0*/  FMUL R20, R20, R61 ;  /* 0x0000003d14147220 */ /* 0x000fe20000400000 */
[----:B------:R-:W-:Y:S01]  /*3bd0*/  IADD3 R4, P0, R4, UR15, RZ ;  /* 0x0000000f04047c10 */ /* 0x000fe2000ff1e0ff */
[----:B------:R-:W-:Y:S01]  /*3be0*/  HADD2.F32 R12, -RZ, R12.H1_H1 ;  /* 0x3000000cff0c7230 */ /* 0x000fe20000004100 */
[----:B------:R-:W-:Y:S01]  /*3bf0*/  FSEL R61, R54, RZ, P1 ;  /* 0x000000ff363d7208 */ /* 0x000fe20000800000 */
[----:B------:R-:W-:Y:S01]  /*3c00*/  FMUL R15, R15, R52 ;  /* 0x000000340f0f7220 */ /* 0x000fe20000400000 */
[----:B------:R-:W-:Y:S02]  /*3c10*/  IADD3 R52, P1, R42, R47, RZ ;  /* 0x0000002f2a347210 */ /* 0x000fe40007f3e0ff */
[----:B------:R-:W-:Y:S02]  /*3c20*/  IADD3.X R5, R5, UR18, RZ, P0, !PT ;  /* 0x0000001205057c10 */ /* 0x000fe400087fe4ff */
[----:B------:R-:W-:Y:S01]  /*3c30*/  IADD3 R2, P0, R2, UR15, RZ ;  /* 0x0000000f02027c10 */ /* 0x000fe2000ff1e0ff */
[----:B------:R-:W-:Y:S01]  /*3c40*/  FMUL R46, R53, R12 ;  /* 0x0000000c352e7220 */ /* 0x000fe20000400000 */
[----:B------:R-:W-:Y:S01]  /*3c50*/  IMAD.X R53, R33, 0x1, R34, P1 ;  /* 0x0000000121357824 */ /* 0x000fe200008e0622 */
[----:B------:R-:W-:-:S02]  /*3c60*/  IADD3 R62, P1, R52, UR15, RZ ;  /* 0x0000000f343e7c10 */ /* 0x000fc4000ff3e0ff */
[----:B------:R-:W-:Y:S02]  /*3c70*/  IADD3.X R3, R3, UR18, RZ, P0, !PT ;  /* 0x0000001203037c10 */ /* 0x000fe400087fe4ff */
[----:B------:R-:W-:Y:S01]  /*3c80*/  IADD3 R60, P0, R52, UR12, RZ ;  /* 0x0000000c343c7c10 */ /* 0x000fe2000ff1e0ff */
[----:B------:R-:W-:Y:S01]  /*3c90*/  FMUL R16, R16, R51 ;  /* 0x0000003310107220 */ /* 0x000fe20000400000 */
[----:B------:R-:W-:Y:S01]  /*3ca0*/  FMUL R12, R12, R61 ;  /* 0x0000003d0c0c7220 */ /* 0x000fe20000400000 */
[----:B------:R-:W-:Y:S01]  /*3cb0*/  HADD2.F32 R51, -RZ, R14.H1_H1 ;  /* 0x3000000eff337230 */ /* 0x000fe20000004100 */
[----:B------:R0:W-:Y:S01]  /*3cc0*/  STG.E.U16 desc[UR8][R4.64], R31 ;  /* 0x0000001f04007986 */ /* 0x0001e2000c101508 */
[C---:B------:R-:W-:Y:S02]  /*3cd0*/  IADD3.X R63, R53.reuse, UR18, RZ, P1, !PT ;  /* 0x00000012353f7c10 */ /* 0x040fe40008ffe4ff */
[----:B------:R-:W-:Y:S01]  /*3ce0*/  IADD3.X R61, R53, UR13, RZ, P0, !PT ;  /* 0x0000000d353d7c10 */ /* 0x000fe200087fe4ff */
[----:B------:R1:W-:Y:S01]  /*3cf0*/  STG.E.U16 desc[UR8][R2.64], R37 ;  /* 0x0000002502007986 */ /* 0x0003e2000c101508 */
[----:B------:R-:W-:Y:S01]  /*3d00*/  FMUL R14, R46, R51 ;  /* 0x000000332e0e7220 */ /* 0x000fe20000400000 */
[----:B------:R-:W-:Y:S01]  /*3d10*/  IADD3 R64, P0, R60, UR15, RZ ;  /* 0x0000000f3c407c10 */ /* 0x000fe2000ff1e0ff */
[--C-:B------:R-:W-:Y:S01]  /*3d20*/  HADD2.F32 R46, -RZ, R10.reuse.H0_H0 ;  /* 0x2000000aff2e7230 */ /* 0x100fe20000004100 */
[----:B------:R2:W-:Y:S01]  /*3d30*/  STG.E.U16 desc[UR8][R52.64], R13 ;  /* 0x0000000d34007986 */ /* 0x0005e2000c101508 */
[----:B0-----:R-:W-:Y:S01]  /*3d40*/  IADD3 R4, P1, R50, R23, RZ ;  /* 0x0000001732047210 */ /* 0x001fe20007f3e0ff */
[----:B------:R-:W-:Y:S01]  /*3d50*/  FMUL R23, R48, UR10 ;  /* 0x0000000a30177c20 */ /* 0x000fe20008400000 */
[----:B-1----:R-:W-:Y:S01]  /*3d60*/  FMUL R3, R0, UR10 ;  /* 0x0000000a00037c20 */ /* 0x002fe20008400000 */
[----:B------:R0:W-:Y:S01]  /*3d70*/  STG.E.U16 desc[UR8][R60.64], R25 ;  /* 0x000000193c007986 */ /* 0x0001e2000c101508 */
[----:B------:R-:W-:-:S03]  /*3d80*/  HADD2.F32 R10, -RZ, R10.H1_H1 ;  /* 0x3000000aff0a7230 */ /* 0x000fc60000004100 */
[----:B--2---:R-:W-:Y:S01]  /*3d90*/  F2FP.SATFINITE.E4M3.F32.PACK_AB_MERGE_C R52, RZ, R3, RZ ;  /* 0x00000003ff34723e */ /* 0x004fe200048070ff */
[----:B------:R-:W-:Y:S01]  /*3da0*/  IMAD.X R5, R49, 0x1, R24, P1 ;  /* 0x0000000131057824 */ /* 0x000fe200008e0618 */
[----:B------:R-:W-:Y:S01]  /*3db0*/  IADD3.X R65, R61, UR18, RZ, P0, !PT ;  /* 0x000000123d417c10 */ /* 0x000fe200087fe4ff */
[----:B------:R-:W-:Y:S01]  /*3dc0*/  FMUL R24, R15, UR10 ;  /* 0x0000000a0f187c20 */ /* 0x000fe20008400000 */
[----:B0-----:R-:W-:Y:S01]  /*3dd0*/  F2FP.SATFINITE.E4M3.F32.PACK_AB_MERGE_C R25, RZ, R23, RZ ;  /* 0x00000017ff19723e */ /* 0x001fe200048070ff */
[----:B------:R-:W-:Y:S01]  /*3de0*/  FADD R23, R46, R46 ;  /* 0x0000002e2e177221 */ /* 0x000fe20000000000 */
[----:B------:R-:W-:Y:S02]  /*3df0*/  HADD2.F32 R33, -RZ, R6.H0_H0 ;  /* 0x20000006ff217230 */ /* 0x000fe40000004100 */
[----:B------:R-:W-:Y:S01]  /*3e00*/  FADD R31, R10, R10 ;  /* 0x0000000a0a1f7221 */ /* 0x000fe20000000000 */
[----:B------:R-:W-:Y:S01]  /*3e10*/  PRMT R37, R25, 0x7604, R52 ;  /* 0x0000760419257816 */ /* 0x000fe20000000034 */
[----:B------:R0:W-:Y:S01]  /*3e20*/  STG.E.U16 desc[UR8][R62.64], R11 ;  /* 0x0000000b3e007986 */ /* 0x0001e2000c101508 */
[----:B------:R-:W-:-:S02]  /*3e30*/  F2FP.SATFINITE.E4M3.F32.PACK_AB_MERGE_C R53, RZ, R24, RZ ;  /* 0x00000018ff35723e */ /* 0x000fc400048070ff */
[----:B------:R-:W-:Y:S01]  /*3e40*/  FMNMX R24, RZ, R23, !PT ;  /* 0x00000017ff187209 */ /* 0x000fe20007800000 */
[----:B------:R-:W-:Y:S01]  /*3e50*/  STG.E.U16 desc[UR8][R64.64], R9 ;  /* 0x0000000940007986 */ /* 0x000fe2000c101508 */
[----:B------:R-:W-:-:S03]  /*3e60*/  FMNMX R42, RZ, R31, !PT ;  /* 0x0000001fff2a7209 */ /* 0x000fc60007800000 */
[----:B------:R1:W-:Y:S01]  /*3e70*/  STG.E.U16 desc[UR8][R4.64], R37 ;  /* 0x0000002504007986 */ /* 0x0003e2000c101508 */
[--C-:B0-----:R-:W-:Y:S02]  /*3e80*/  HADD2.F32 R11, -RZ, R35.reuse.H0_H0 ;  /* 0x20000023ff0b7230 */ /* 0x101fe40000004100 */
[----:B------:R-:W-:Y:S02]  /*3e90*/  HADD2.F32 R35, -RZ, R35.H1_H1 ;  /* 0x30000023ff237230 */ /* 0x000fe40000004100 */
[--C-:B------:R-:W-:Y:S02]  /*3ea0*/  HADD2.F32 R23, -RZ, R22.reuse.H0_H0 ;  /* 0x20000016ff177230 */ /* 0x100fe40000004100 */
[----:B-1----:R-:W-:Y:S01]  /*3eb0*/  FADD R37, R33, R33 ;  /* 0x0000002121257221 */ /* 0x002fe20000000000 */
[----:B------:R-:W-:Y:S01]  /*3ec0*/  FMUL R24, R24, R11 ;  /* 0x0000000b18187220 */ /* 0x000fe20000400000 */
[----:B------:R-:W-:Y:S02]  /*3ed0*/  HADD2.F32 R31, -RZ, R22.H1_H1 ;  /* 0x30000016ff1f7230 */ /* 0x000fe40000004100 */
[----:B------:R-:W-:Y:S01]  /*3ee0*/  FMUL R42, R42, R35 ;  /* 0x000000232a2a7220 */ /* 0x000fe20000400000 */
[----:B------:R-:W-:Y:S01]  /*3ef0*/  HADD2.F32 R9, -RZ, R44.H0_H0 ;  /* 0x2000002cff097230 */ /* 0x000fe20000004100 */
[----:B------:R-:W-:Y:S01]  /*3f00*/  FMNMX R54, RZ, R37, !PT ;  /* 0x00000025ff367209 */ /* 0x000fe20007800000 */
[----:B------:R-:W-:-:S02]  /*3f10*/  HADD2.F32 R6, -RZ, R6.H1_H1 ;  /* 0x30000006ff067230 */ /* 0x000fc40000004100 */
[----:B------:R-:W-:Y:S01]  /*3f20*/  FMUL R24, R24, R23 ;  /* 0x0000001718187220 */ /* 0x000fe20000400000 */
[--C-:B------:R-:W-:Y:S02]  /*3f30*/  HADD2.F32 R37, -RZ, R21.reuse.H0_H0 ;  /* 0x20000015ff257230 */ /* 0x100fe40000004100 */
[----:B------:R-:W-:Y:S01]  /*3f40*/  FMUL R23, R42, R31 ;  /* 0x0000001f2a177220 */ /* 0x000fe20000400000 */
[----:B------:R-:W-:Y:S01]  /*3f50*/  FMUL R13, R14, UR10 ;  /* 0x0000000a0e0d7c20 */ /* 0x000fe20008400000 */
[----:B------:R-:W-:Y:S01]  /*3f60*/  FMUL R22, R54, R9 ;  /* 0x0000000936167220 */ /* 0x000fe20000400000 */
[----:B------:R-:W-:Y:S01]  /*3f70*/  FADD R31, R6, R6 ;  /* 0x00000006061f7221 */ /* 0x000fe20000000000 */
[----:B------:R-:W-:Y:S01]  /*3f80*/  IADD3 R2, P1, R4, UR12, RZ ;  /* 0x0000000c04027c10 */ /* 0x000fe2000ff3e0ff */
[----:B------:R-:W-:Y:S02]  /*3f90*/  HADD2.F32 R44, -RZ, R44.H1_H1 ;  /* 0x3000002cff2c7230 */ /* 0x000fe40000004100 */
[----:B------:R-:W-:Y:S01]  /*3fa0*/  FMUL R22, R22, R37 ;  /* 0x0000002516167220 */ /* 0x000fe20000400000 */
[----:B------:R-:W-:Y:S01]  /*3fb0*/  F2FP.SATFINITE.E4M3.F32.PACK_AB_MERGE_C R13, RZ, R13, RZ ;  /* 0x0000000dff0d723e */ /* 0x000fe200048070ff */
[----:B------:R-:W-:Y:S01]  /*3fc0*/  FMUL R60, R24, UR10 ;  /* 0x0000000a183c7c20 */ /* 0x000fe20008400000 */
[----:B------:R-:W-:Y:S01]  /*3fd0*/  FMNMX R31, RZ, R31, !PT ;  /* 0x0000001fff1f7209 */ /* 0x000fe20007800000 */
[----:B------:R-:W-:Y:S01]  /*3fe0*/  FMUL R37, R23, UR10 ;  /* 0x0000000a17257c20 */ /* 0x000fe20008400000 */
[----:B------:R-:W-:Y:S01]  /*3ff0*/  IADD3.X R3, R5, UR13, RZ, P1, !PT ;  /* 0x0000000d05037c10 */ /* 0x000fe20008ffe4ff */
[----:B------:R-:W-:Y:S01]  /*4000*/  HADD2.F32 R42, -RZ, R21.H1_H1 ;  /* 0x30000015ff2a7230 */ /* 0x000fe20000004100 */
[----:B------:R-:W-:Y:S01]  /*4010*/  PRMT R51, R13, 0x7604, R53 ;  /* 0x000076040d337816 */ /* 0x000fe20000000035 */
[----:B------:R-:W-:Y:S01]  /*4020*/  FMUL R21, R31, R44 ;  /* 0x0000002c1f157220 */ /* 0x000fe20000400000 */
[----:B------:R-:W-:-:S02]  /*4030*/  IADD3 R4, P0, R4, UR4, RZ ;  /* 0x0000000404047c10 */ /* 0x000fc4000ff1e0ff */
[----:B------:R-:W-:Y:S02]  /*4040*/  F2FP.SATFINITE.E4M3.F32.PACK_AB_MERGE_C R60, RZ, R60, RZ ;  /* 0x0000003cff3c723e */ /* 0x000fe400048070ff */
[----:B------:R-:W-:Y:S01]  /*4050*/  F2FP.SATFINITE.E4M3.F32.PACK_AB_MERGE_C R37, RZ, R37, RZ ;  /* 0x00000025ff25723e */ /* 0x000fe200048070ff */
[----:B------:R0:W-:Y:S01]  /*4060*/  STG.E.U16 desc[UR8][R2.64], R51 ;  /* 0x0000003302007986 */ /* 0x0001e2000c101508 */
[----:B------:R-:W-:Y:S01]  /*4070*/  FMUL R21, R21, R42 ;  /* 0x0000002a15157220 */ /* 0x000fe20000400000 */
[----:B------:R-:W-:Y:S02]  /*4080*/  IADD3.X R5, R5, UR5, RZ, P0, !PT ;  /* 0x0000000505057c10 */ /* 0x000fe400087fe4ff */
[----:B------:R-:W-:Y:S01]  /*4090*/  PRMT R61, R37, 0x7604, R60 ;  /* 0x00007604253d7816 */ /* 0x000fe2000000003c */
[----:B------:R-:W-:Y:S01]  /*40a0*/  FMUL R31, R22, UR10 ;  /* 0x0000000a161f7c20 */ /* 0x000fe20008400000 */
[----:B------:R-:W-:Y:S01]  /*40b0*/  FMUL R42, R21, UR10 ;  /* 0x0000000a152a7c20 */ /* 0x000fe20008400000 */
[----:B0-----:R-:W-:-:S02]  /*40c0*/  IADD3 R2, P0, R2, UR4, RZ ;  /* 0x0000000402027c10 */ /* 0x001fc4000ff1e0ff */
[----:B------:R0:W-:Y:S02]  /*40d0*/  STG.E.U16 desc[UR8][R4.64], R61 ;  /* 0x0000003d04007986 */ /* 0x0001e4000c101508 */
[----:B------:R-:W-:Y:S02]  /*40e0*/  IADD3.X R3, R3, UR5, RZ, P0, !PT ;  /* 0x0000000503037c10 */ /* 0x000fe400087fe4ff */
[----:B------:R-:W-:Y:S02]  /*40f0*/  F2FP.SATFINITE.E4M3.F32.PACK_AB_MERGE_C R31, RZ, R31, RZ ;  /* 0x0000001fff1f723e */ /* 0x000fe400048070ff */
[----:B------:R-:W-:Y:S02]  /*4100*/  F2FP.SATFINITE.E4M3.F32.PACK_AB_MERGE_C R42, RZ, R42, RZ ;  /* 0x0000002aff2a723e */ /* 0x000fe400048070ff */
[----:B0-----:R-:W-:Y:S02]  /*4110*/  IADD3 R4, P0, R50, R47, RZ ;  /* 0x0000002f32047210 */ /* 0x001fe40007f1e0ff */
[----:B------:R-:W-:-:S03]  /*4120*/  PRMT R63, R42, 0x7604, R31 ;  /* 0x000076042a3f7816 */ /* 0x000fc6000000001f */
[----:B------:R-:W-:Y:S01]  /*4130*/  IMAD.X R5, R49, 0x1, R34, P0 ;  /* 0x0000000131057824 */ /* 0x000fe200000e0622 */
[C---:B------:R-:W-:Y:S01]  /*4140*/  FSETP.GT.AND P0, PT, R46.reuse, RZ, PT ;  /* 0x000000ff2e00720b */ /* 0x040fe20003f04000 */
[----:B------:R-:W-:Y:S01]  /*4150*/  FMUL R46, R46, R46 ;  /* 0x0000002e2e2e7220 */ /* 0x000fe20000400000 */
[----:B------:R0:W-:Y:S04]  /*4160*/  STG.E.U16 desc[UR8][R2.64], R63 ;  /* 0x0000003f02007986 */ /* 0x0001e8000c101508 */
[----:B------:R-:W-:Y:S01]  /*4170*/  FSEL R46, R46, RZ, P0 ;  /* 0x000000ff2e2e7208 */ /* 0x000fe20000000000 */
[----:B------:R-:W-:Y:S01]  /*4180*/  FMUL R51, R20, UR10 ;  /* 0x0000000a14337c20 */ /* 0x000fe20008400000 */
[----:B------:R-:W-:Y:S01]  /*4190*/  FMUL R54, R18, UR10 ;  /* 0x0000000a12367c20 */ /* 0x000fe20008400000 */
[----:B0-----:R-:W-:-:S04]  /*41a0*/  IADD3 R2, P0, R4, UR12, RZ ;  /* 0x0000000c04027c10 */ /* 0x001fc8000ff1e0ff */
[----:B------:R-:W-:Y:S02]  /*41b0*/  IADD3.X R3, R5, UR13, RZ, P0, !PT ;  /* 0x0000000d05037c10 */ /* 0x000fe400087fe4ff */
[C---:B------:R-:W-:Y:S01]  /*41c0*/  FSETP.GT.AND P0, PT, R10.reuse, RZ, PT ;  /* 0x000000ff0a00720b */ /* 0x040fe20003f04000 */
[----:B------:R-:W-:Y:S01]  /*41d0*/  FMUL R10, R10, R10 ;  /* 0x0000000a0a0a7220 */ /* 0x000fe20000400000 */
[----:B------:R-:W-:Y:S01]  /*41e0*/  F2FP.SATFINITE.E4M3.F32.PACK_AB_MERGE_C R47, RZ, R51, RZ ;  /* 0x00000033ff2f723e */ /* 0x000fe200048070ff */
[----:B------:R-:W-:Y:S01]  /*41f0*/  FMUL R49, R16, UR10 ;  /* 0x0000000a10317c20 */ /* 0x000fe20008400000 */
[----:B------:R-:W-:Y:S01]  /*4200*/  F2FP.SATFINITE.E4M3.F32.PACK_AB_MERGE_C R54, RZ, R54, RZ ;  /* 0x00000036ff36723e */ /* 0x000fe200048070ff */
[----:B------:R-:W-:Y:S01]  /*4210*/  FMUL R34, R12, UR10 ;  /* 0x0000000a0c227c20 */ /* 0x000fe20008400000 */
[C---:B------:R-:W-:Y:S01]  /*4220*/  FSETP.GT.AND P1, PT, R33.reuse, RZ, PT ;  /* 0x000000ff2100720b */ /* 0x040fe20003f24000 */
[----:B------:R-:W-:Y:S01]  /*4230*/  FMUL R33, R33, R33 ;  /* 0x0000002121217220 */ /* 0x000fe20000400000 */
[----:B------:R-:W-:-:S02]  /*4240*/  FSEL R10, R10, RZ, P0 ;  /* 0x000000ff0a0a7208 */ /* 0x000fc40000000000 */
[C---:B------:R-:W-:Y:S01]  /*4250*/  FSETP.GT.AND P0, PT, R6.reuse, RZ, PT ;  /* 0x000000ff0600720b */ /* 0x040fe20003f04000 */
[----:B------:R-:W-:Y:S01]  /*4260*/  FMUL R6, R6, R6 ;  /* 0x0000000606067220 */ /* 0x000fe20000400000 */
[----:B------:R-:W-:Y:S01]  /*4270*/  PRMT R51, R54, 0x7604, R47 ;  /* 0x0000760436337816 */ /* 0x000fe2000000002f */
[----:B------:R-:W-:Y:S01]  /*4280*/  FMUL R11, R11, R46 ;  /* 0x0000002e0b0b7220 */ /* 0x000fe20000400000 */
[----:B------:R-:W-:Y:S02]  /*4290*/  F2FP.SATFINITE.E4M3.F32.PACK_AB_MERGE_C R49, RZ, R49, RZ ;  /* 0x00000031ff31723e */ /* 0x000fe400048070ff */
[----:B------:R-:W-:Y:S02]  /*42a0*/  F2FP.SATFINITE.E4M3.F32.PACK_AB_MERGE_C R34, RZ, R34, RZ ;  /* 0x00000022ff22723e */ /* 0x000fe400048070ff */
[----:B------:R-:W-:Y:S02]  /*42b0*/  FSEL R46, R33, RZ, P1 ;  /* 0x000000ff212e7208 */ /* 0x000fe40000800000 */
[----:B------:R-:W-:Y:S01]  /*42c0*/  FSEL R33, R6, RZ, P0 ;  /* 0x000000ff06217208 */ /* 0x000fe20000000000 */
[----:B------:R0:W-:Y:S01]  /*42d0*/  STG.E.U16 desc[UR8][R4.64], R51 ;  /* 0x0000003304007986 */ /* 0x0001e2000c101508 */
[----:B------:R-:W1:Y:S01]  /*42e0*/  S2R R6, SR_TID.X ;  /* 0x0000000000067919 */ /* 0x000e620000002100 */
[----:B------:R-:W-:-:S02]  /*42f0*/  IADD3 R50, P0, R4, UR4, RZ ;  /* 0x0000000404327c10 */ /* 0x000fc4000ff1e0ff */
[----:B0-----:R-:W-:Y:S01]  /*4300*/  PRMT R51, R34, 0x7604, R49 ;  /* 0x0000760422337816 */ /* 0x001fe20000000031 */
[----:B------:R-:W-:-:S04]  /*4310*/  FMUL R10, R35, R10 ;  /* 0x0000000a230a7220 */ /* 0x000fc80000400000 */
[----:B------:R0:W-:Y:S01]  /*4320*/  STG.E.U16 desc[UR8][R2.64], R51 ;  /* 0x0000003302007986 */ /* 0x0001e2000c101508 */
[----:B------:R-:W-:Y:S01]  /*4330*/  FMUL R44, R44, R33 ;  /* 0x000000212c2c7220 */ /* 0x000fe20000400000 */
[----:B------:R-:W-:Y:S01]  /*4340*/  FMUL R35, R11, UR10 ;  /* 0x0000000a0b237c20 */ /* 0x000fe20008400000 */
[----:B------:R-:W-:Y:S01]  /*4350*/  FMUL R58, R10, UR10 ;  /* 0x0000000a0a3a7c20 */ /* 0x000fe20008400000 */
[----:B0-----:R-:W-:Y:S01]  /*4360*/  IADD3.X R51, R5, UR5, RZ, P0, !PT ;  /* 0x0000000505337c10 */ /* 0x001fe200087fe4ff */
[----:B------:R-:W-:-:S04]  /*4370*/  IMAD R5, R30, UR6, RZ ;  /* 0x000000061e057c24 */ /* 0x000fc8000f8e02ff */
[C---:B------:R-:W-:Y:S02]  /*4380*/  IMAD R5, R32.reuse, UR7, R5 ;  /* 0x0000000720057c24 */ /* 0x040fe4000f8e0205 */
[----:B------:R-:W-:Y:S01]  /*4390*/  IMAD.WIDE.U32 R32, R32, UR6, RZ ;  /* 0x0000000620207c25 */ /* 0x000fe2000f8e00ff */
[----:B------:R-:W-:-:S03]  /*43a0*/  F2FP.SATFINITE.E4M3.F32.PACK_AB_MERGE_C R35, RZ, R35, RZ ;  /* 0x00000023ff23723e */ /* 0x000fc600048070ff */
[----:B------:R-:W-:Y:S01]  /*43b0*/  IMAD.IADD R63, R33, 0x1, R5 ;  /* 0x00000001213f7824 */ /* 0x000fe200078e0205 */
[----:B------:R-:W-:Y:S01]  /*43c0*/  F2FP.SATFINITE.E4M3.F32.PACK_AB_MERGE_C R58, RZ, R58, RZ ;  /* 0x0000003aff3a723e */ /* 0x000fe200048070ff */
[----:B------:R-:W0:Y:S01]  /*43d0*/  S2R R5, SR_CgaCtaId ;  /* 0x0000000000057919 */ /* 0x000e220000008800 */
[----:B------:R-:W-:Y:S01]  /*43e0*/  FMUL R9, R9, R46 ;  /* 0x0000002e09097220 */ /* 0x000fe20000400000 */
[----:B------:R-:W-:Y:S01]  /*43f0*/  IMAD.SHL.U32 R33, R32, 0x2, RZ ;  /* 0x0000000220217824 */ /* 0x000fe200078e00ff */
[----:B------:R-:W-:Y:S02]  /*4400*/  PRMT R61, R58, 0x7604, R35 ;  /* 0x000076043a3d7816 */ /* 0x000fe40000000023 */
[----:B------:R-:W-:Y:S01]  /*4410*/  FMUL R4, R9, UR10 ;  /* 0x0000000a09047c20 */ /* 0x000fe20008400000 */
[----:B------:R-:W-:Y:S02]  /*4420*/  SHF.L.U64.HI R63, R32, 0x1, R63 ;  /* 0x00000001203f7819 */ /* 0x000fe4000001023f */
[C---:B------:R-:W-:Y:S01]  /*4430*/  LEA R33, P0, R28.reuse, R33, 0x2 ;  /* 0x000000211c217211 */ /* 0x040fe200078010ff */
[----:B------:R2:W-:Y:S03]  /*4440*/  STG.E.U16 desc[UR8][R50.64], R61 ;  /* 0x0000003d32007986 */ /* 0x0005e6000c101508 */
[----:B------:R-:W-:-:S02]  /*4450*/  LEA.HI.X R32, R28, R63, R29, 0x2, P0 ;  /* 0x0000003f1c207211 */ /* 0x000fc400000f141d */
[----:B------:R-:W-:Y:S02]  /*4460*/  IADD3 R28, P0, R2, UR4, RZ ;  /* 0x00000004021c7c10 */ /* 0x000fe4000ff1e0ff */
[----:B--2---:R-:W-:Y:S02]  /*4470*/  FMNMX R51, R45, |R0|, !PT ;  /* 0x400000002d337209 */ /* 0x004fe40007800000 */
[----:B------:R-:W-:Y:S02]  /*4480*/  F2FP.SATFINITE.E4M3.F32.PACK_AB_MERGE_C R45, RZ, R4, RZ ;  /* 0x00000004ff2d723e */ /* 0x000fe400048070ff */
[----:B-1----:R-:W-:Y:S01]  /*4490*/  SHF.R.U32.HI R4, RZ, 0x5, R6 ;  /* 0x00000005ff047819 */ /* 0x002fe20000011606 */
[----:B------:R-:W-:Y:S01]  /*44a0*/  FMUL R46, R44, UR10 ;  /* 0x0000000a2c2e7c20 */ /* 0x000fe20008400000 */
[----:B------:R-:W-:Y:S02]  /*44b0*/  IADD3.X R29, R3, UR5, RZ, P0, !PT ;  /* 0x00000005031d7c10 */ /* 0x000fe400087fe4ff */
[----:B------:R-:W-:Y:S01]  /*44c0*/  LOP3.LUT R31, R31, 0xffff, RZ, 0xc0, !PT ;  /* 0x0000ffff1f1f7812 */ /* 0x000fe200078ec0ff */
[----:B------:R-:W-:Y:S01]  /*44d0*/  IMAD.SHL.U32 R3, R4, 0x4, RZ ;  /* 0x0000000404037824 */ /* 0x000fe200078e00ff */
[----:B------:R-:W-:-:S02]  /*44e0*/  LOP3.LUT R56, R47, 0xff, RZ, 0xc0, !PT ;  /* 0x000000ff2f387812 */ /* 0x000fc400078ec0ff */
[----:B------:R-:W-:Y:S01]  /*44f0*/  LOP3.LUT R60, R60, 0xff, RZ, 0xc0, !PT ;  /* 0x000000ff3c3c7812 */ /* 0x000fe200078ec0ff */
[----:B------:R-:W-:Y:S01]  /*4500*/  USHF.R.U64 UR12, UR6, 0x2, UR7 ;  /* 0x00000002060c7899 */ /* 0x000fe20008001207 */
[----:B------:R-:W-:Y:S01]  /*4510*/  LOP3.LUT R49, R49, 0xffff, RZ, 0xc0, !PT ;  /* 0x0000ffff31317812 */ /* 0x000fe200078ec0ff */
[----:B------:R-:W-:Y:S01]  /*4520*/  USHF.R.U32.HI UR13, URZ, 0x2, UR7 ;  /* 0x000000023f0d7899 */ /* 0x000fe20008011607 */
[----:B------:R-:W-:Y:S01]  /*4530*/  MOV R0, 0x400 ;  /* 0x0000040000007802 */ /* 0x000fe20000000f00 */
[----:B------:R-:W-:Y:S01]  /*4540*/  ULDC.64 UR4, c[0x0][0x228] ;  /* 0x00008a0000047ab9 */ /* 0x000fe20000000a00 */
[----:B------:R-:W-:Y:S01]  /*4550*/  PRMT R56, R49, 0x7604, R56 ;  /* 0x0000760431387816 */ /* 0x000fe20000000038 */
[----:B------:R-:W-:Y:S01]  /*4560*/  IMAD.IADD R49, R6, 0x1, -R3 ;  /* 0x0000000106317824 */ /* 0x000fe200078e0a03 */
[----:B------:R-:W-:Y:S02]  /*4570*/  F2FP.SATFINITE.E4M3.F32.PACK_AB_MERGE_C R46, RZ, R46, RZ ;  /* 0x0000002eff2e723e */ /* 0x000fe400048070ff */
[----:B------:R-:W-:-:S02]  /*4580*/  FMNMX R48, |R48|, R51, !PT ;  /* 0x0000003330307209 */ /* 0x000fc40007800200 */
[----:B------:R-:W-:Y:S02]  /*4590*/  LOP3.LUT R2, R6, 0x1f, RZ, 0xc0, !PT ;  /* 0x0000001f06027812 */ /* 0x000fe400078ec0ff */
[----:B------:R-:W-:Y:S01]  /*45a0*/  SHF.R.U32.HI R51, RZ, 0x8, R6 ;  /* 0x00000008ff337819 */ /* 0x000fe20000011606 */
[----:B------:R-:W-:Y:S01]  /*45b0*/  VIADD R50, R0, 0x20 ;  /* 0x0000002000327836 */ /* 0x000fe20000000000 */
[----:B------:R-:W-:Y:S02]  /*45c0*/  PRMT R47, R46, 0x7604, R45 ;  /* 0x000076042e2f7816 */ /* 0x000fe4000000002d */
[C---:B------:R-:W-:Y:S01]  /*45d0*/  LOP3.LUT R30, R49.reuse, 0x1f, RZ, 0xc0, !PT ;  /* 0x0000001f311e7812 */ /* 0x040fe200078ec0ff */
[----:B------:R-:W-:Y:S02]  /*45e0*/  VIADD R49, R49, 0xffffffff ;  /* 0xffffffff31317836 */ /* 0x000fe40000000000 */
[----:B------:R-:W-:Y:S01]  /*45f0*/  IMAD R62, R51, 0x20, R2 ;  /* 0x00000020333e7824 */ /* 0x000fe200078e0202 */
[----:B------:R1:W-:Y:S01]  /*4600*/  STG.E.U16 desc[UR8][R28.64], R47 ;  /* 0x0000002f1c007986 */ /* 0x0003e2000c101508 */
[----:B0-----:R-:W-:-:S02]  /*4610*/  LEA R61, R5, R50, 0x18 ;  /* 0x00000032053d7211 */ /* 0x001fc400078ec0ff */
[C---:B------:R-:W-:Y:S01]  /*4620*/  IMAD R50, R62.reuse, 0x21, R30 ;  /* 0x000000213e327824 */ /* 0x040fe200078e021e */
[----:B------:R-:W-:Y:S01]  /*4630*/  LOP3.LUT R49, R49, 0x1f, RZ, 0xc0, !PT ;  /* 0x0000001f31317812 */ /* 0x000fe200078ec0ff */
[C---:B------:R-:W-:Y:S02]  /*4640*/  IMAD R64, R62.reuse, 0x21, R17 ;  /* 0x000000213e407824 */ /* 0x040fe400078e0211 */
[----:B-1----:R-:W-:Y:S01]  /*4650*/  IMAD R28, R62, 0x21, R19 ;  /* 0x000000213e1c7824 */ /* 0x002fe200078e0213 */
[----:B------:R-:W-:Y:S01]  /*4660*/  LOP3.LUT R29, R3, 0x1c, RZ, 0xc0, !PT ;  /* 0x0000001c031d7812 */ /* 0x000fe200078ec0ff */
[--C-:B------:R-:W-:Y:S02]  /*4670*/  IMAD R47, R50, 0x4, R61.reuse ;  /* 0x00000004322f7824 */ /* 0x100fe400078e023d */
[----:B------:R-:W-:Y:S02]  /*4680*/  IMAD R51, R28, 0x4, R61 ;  /* 0x000000041c337824 */ /* 0x000fe400078e023d */
[----:B------:R-:W-:-:S02]  /*4690*/  IMAD R50, R62, 0x21, R49 ;  /* 0x000000213e327824 */ /* 0x000fc400078e0231 */
[----:B------:R-:W-:Y:S01]  /*46a0*/  IMAD R28, R62, 0x21, R29 ;  /* 0x000000213e1c7824 */ /* 0x000fe200078e021d */
[----:B------:R-:W-:Y:S02]  /*46b0*/  LOP3.LUT R29, R52, 0xff, RZ, 0xc0, !PT ;  /* 0x000000ff341d7812 */ /* 0x000fe400078ec0ff */
[----:B------:R-:W-:Y:S01]  /*46c0*/  LOP3.LUT R62, R53, 0xffff, RZ, 0xc0, !PT ;  /* 0x0000ffff353e7812 */ /* 0x000fe200078ec0ff */
[----:B------:R-:W-:-:S03]  /*46d0*/  IMAD R53, R28, 0x4, R61 ;  /* 0x000000041c357824 */ /* 0x000fc600078e023d */
[----:B------:R-:W-:Y:S01]  /*46e0*/  PRMT R29, R62, 0x7604, R29 ;  /* 0x000076043e1d7816 */ /* 0x000fe2000000001d */
[----:B------:R-:W-:-:S03]  /*46f0*/  IMAD.SHL.U32 R28, R31, 0x1000000, RZ ;  /* 0x010000001f1c7824 */ /* 0x000fc600078e00ff */
[----:B------:R-:W-:Y:S01]  /*4700*/  PRMT R29, R29, 0x5410, R60 ;  /* 0x000054101d1d7816 */ /* 0x000fe2000000003c */
[--C-:B------:R-:W-:Y:S02]  /*4710*/  IMAD R50, R50, 0x4, R61.reuse ;  /* 0x0000000432327824 */ /* 0x100fe400078e023d */
[----:B------:R-:W-:Y:S01]  /*4720*/  IMAD R52, R64, 0x4, R61 ;  /* 0x0000000440347824 */ /* 0x000fe200078e023d */
[----:B------:R-:W-:Y:S01]  /*4730*/  LOP3.LUT R63, R29, R28, RZ, 0xfc, !PT ;  /* 0x0000001c1d3f7212 */ /* 0x000fe200078efcff */
[----:B------:R-:W-:Y:S04]  /*4740*/  STS [R47], R59 ;  /* 0x0000003b2f007388 */ /* 0x000fe80000000800 */
[----:B------:R-:W-:Y:S04]  /*4750*/  STS [R50], R57 ;  /* 0x0000003932007388 */ /* 0x000fe80000000800 */
[----:B------:R0:W-:Y:S04]  /*4760*/  STS [R51], R55 ;  /* 0x0000003733007388 */ /* 0x0001e80000000800 */
[----:B------:R1:W-:Y:S01]  /*4770*/  STS [R52], R63 ;  /* 0x0000003f34007388 */ /* 0x0003e20000000800 */
[----:B------:R-:W-:Y:S01]  /*4780*/  BAR.SYNC.DEFER_BLOCKING 0x0 ;  /* 0x0000000000007b1d */ /* 0x000fe20000010000 */
[----:B0-----:R-:W-:-:S02]  /*4790*/  IMAD.SHL.U32 R55, R4, 0x8, RZ ;  /* 0x0000000804377824 */ /* 0x001fc400078e00ff */
[----:B------:R-:W-:-:S03]  /*47a0*/  IMAD.MOV.U32 R31, RZ, RZ, RZ ;  /* 0x000000ffff1f7224 */ /* 0x000fc600078e00ff */
[----:B------:R-:W-:Y:S01]  /*47b0*/  LOP3.LUT R55, R55, 0x38, RZ, 0xc0, !PT ;  /* 0x0000003837377812 */ /* 0x000fe200078ec0ff */
[----:B------:R-:W0:Y:S04]  /*47c0*/  LDS R61, [R53] ;  /* 0x00000000353d7984 */ /* 0x000e280000000800 */
[----:B------:R-:W-:Y:S01]  /*47d0*/  IMAD.WIDE.U32 R28, R55, UR12, R30 ;  /* 0x0000000c371c7c25 */ /* 0x000fe2000f8e001e */
[----:B------:R-:W-:Y:S01]  /*47e0*/  LOP3.LUT R54, R54, 0xff, RZ, 0xc0, !PT ;  /* 0x000000ff36367812 */ /* 0x000fe200078ec0ff */
[----:B------:R-:W-:Y:S01]  /*47f0*/  USHF.L.U64.HI UR11, UR12, 0x1, UR13 ;  /* 0x000000010c0b7899 */ /* 0x000fe2000801020d */
[----:B------:R-:W-:Y:S01]  /*4800*/  LOP3.LUT R35, R35, 0xff, RZ, 0xc0, !PT ;  /* 0x000000ff23237812 */ /* 0x000fe200078ec0ff */
[----:B------:R-:W-:Y:S01]  /*4810*/  IMAD R31, R55, UR13, RZ ;  /* 0x0000000d371f7c24 */ /* 0x000fe2000f8e02ff */
[----:B-1----:R-:W-:Y:S01]  /*4820*/  LOP3.LUT R63, R58, 0xff, RZ, 0xc0, !PT ;  /* 0x000000ff3a3f7812 */ /* 0x002fe200078ec0ff */
[----:B------:R-:W-:Y:S02]  /*4830*/  LDS R71, [R53+0x8] ;  /* 0x0000080035477984 */ /* 0x000fe40000000800 */
[----:B------:R-:W-:Y:S01]  /*4840*/  IMAD.IADD R57, R29, 0x1, R31 ;  /* 0x000000011d397824 */ /* 0x000fe200078e021f */
[----:B------:R-:W-:Y:S01]  /*4850*/  LOP3.LUT R29, R34, 0xffff, RZ, 0xc0, !PT ;  /* 0x0000ffff221d7812 */ /* 0x000fe200078ec0ff */
[----:B------:R-:W-:Y:S01]  /*4860*/  IMAD.SHL.U32 R59, R28, 0x4, RZ ;  /* 0x000000041c3b7824 */ /* 0x000fe200078e00ff */
[----:B------:R-:W-:Y:S01]  /*4870*/  LOP3.LUT R42, R42, 0xffff, RZ, 0xc0, !PT ;  /* 0x0000ffff2a2a7812 */ /* 0x000fe200078ec0ff */
[----:B------:R-:W-:Y:S01]  /*4880*/  LDS R73, [R53+0xc] ;  /* 0x00000c0035497984 */ /* 0x000fe20000000800 */
[----:B------:R-:W-:-:S02]  /*4890*/  SHF.L.U64.HI R57, R28, 0x2, R57 ;  /* 0x000000021c397819 */ /* 0x000fc40000010239 */
[----:B------:R-:W-:Y:S02]  /*48a0*/  LEA R28, P0, R33, UR4, 0x5 ;  /* 0x00000004211c7c11 */ /* 0x000fe4000f8028ff */
[----:B------:R-:W-:Y:S02]  /*48b0*/  PRMT R54, R29, 0x7604, R54 ;  /* 0x000076041d367816 */ /* 0x000fe40000000036 */
[----:B------:R-:W-:Y:S02]  /*48c0*/  LEA.HI.X R29, R33, UR5, R32, 0x5, P0 ;  /* 0x00000005211d7c11 */ /* 0x000fe400080f2c20 */
[----:B------:R-:W-:-:S05]  /*48d0*/  IADD3 R32, P0, R59, R28, RZ ;  /* 0x0000001c3b207210 */ /* 0x000fca0007f1e0ff */
[----:B------:R-:W-:Y:S01]  /*48e0*/  IMAD.X R33, R57, 0x1, R29, P0 ;  /* 0x0000000139217824 */ /* 0x000fe200000e061d */
[----:B------:R-:W-:Y:S01]  /*48f0*/  USHF.L.U32 UR5, UR12, 0x1, URZ ;  /* 0x000000010c057899 */ /* 0x000fe2000800063f */
[----:B------:R-:W-:Y:S01]  /*4900*/  PRMT R56, R56, 0x5410, R35 ;  /* 0x0000541038387816 */ /* 0x000fe20000000023 */
[----:B------:R-:W-:Y:S02]  /*4910*/  IMAD.U32 R35, RZ, RZ, UR11 ;  /* 0x0000000bff237e24 */ /* 0x000fe4000f8e00ff */
[----:B0-----:R0:W-:Y:S04]  /*4920*/  STG.E desc[UR8][R32.64], R61 ;  /* 0x0000003d20007986 */ /* 0x0011e8000c101908 */
[----:B------:R-:W1:Y:S01]  /*4930*/  LDS R61, [R53+0x4] ;  /* 0x00000400353d7984 */ /* 0x000e620000000800 */
[----:B------:R-:W-:-:S04]  /*4940*/  IMAD.U32 R34, RZ, RZ, UR5 ;  /* 0x00000005ff227e24 */ /* 0x000fc8000f8e00ff */
[----:B------:R-:W-:Y:S01]  /*4950*/  IMAD.WIDE.U32 R34, R55, UR12, R34 ;  /* 0x0000000c37227c25 */ /* 0x000fe2000f8e0022 */
[----:B0-----:R-:W-:Y:S02]  /*4960*/  LOP3.LUT R33, R46, 0xffff, RZ, 0xc0, !PT ;  /* 0x0000ffff2e217812 */ /* 0x001fe400078ec0ff */
[----:B------:R-:W-:Y:S02]  /*4970*/  PRMT R32, R54, 0x5410, R63 ;  /* 0x0000541036207816 */ /* 0x000fe4000000003f */
[----:B------:R-:W-:Y:S01]  /*4980*/  LOP3.LUT R46, R25, 0xff, RZ, 0xc0, !PT ;  /* 0x000000ff192e7812 */ /* 0x000fe200078ec0ff */
[----:B------:R-:W-:Y:S01]  /*4990*/  IMAD.IADD R35, R31, 0x1, R35 ;  /* 0x000000011f237824 */ /* 0x000fe200078e0223 */
[----:B------:R-:W-:Y:S02]  /*49a0*/  IADD3 R54, P0, R49, R34, RZ ;  /* 0x0000002231367210 */ /* 0x000fe40007f1e0ff */
[----:B------:R-:W-:Y:S01]  /*49b0*/  LOP3.LUT R25, R13, 0xffff, RZ, 0xc0, !PT ;  /* 0x0000ffff0d197812 */ /* 0x000fe200078ec0ff */
[----:B------:R-:W-:-:S02]  /*49c0*/  IMAD.SHL.U32 R33, R33, 0x1000000, RZ ;  /* 0x0100000021217824 */ /* 0x000fc400078e00ff */
[----:B------:R-:W-:Y:S01]  /*49d0*/  IMAD.X R63, RZ, RZ, R35, P0 ;  /* 0x000000ffff3f7224 */ /* 0x000fe200000e0623 */
[----:B------:R-:W-:Y:S01]  /*49e0*/  PRMT R46, R25, 0x7604, R46 ;  /* 0x00007604192e7816 */ /* 0x000fe2000000002e */
[----:B------:R-:W-:Y:S01]  /*49f0*/  IMAD.SHL.U32 R25, R54, 0x4, RZ ;  /* 0x0000000436197824 */ /* 0x000fe200078e00ff */
[----:B------:R-:W-:Y:S01]  /*4a00*/  LOP3.LUT R37, R37, 0xff, RZ, 0xc0, !PT ;  /* 0x000000ff25257812 */ /* 0x000fe200078ec0ff */
[----:B------:R-:W-:Y:S01]  /*4a10*/  IMAD.SHL.U32 R42, R42, 0x1000000, RZ ;  /* 0x010000002a2a7824 */ /* 0x000fe200078e00ff */
[----:B------:R-:W-:Y:S02]  /*4a20*/  LOP3.LUT R13, R32, R33, RZ, 0xfc, !PT ;  /* 0x00000021200d7212 */ /* 0x000fe400078efcff */
[----:B------:R-:W-:Y:S02]  /*4a30*/  SHF.L.U64.HI R63, R54, 0x2, R63 ;  /* 0x00000002363f7819 */ /* 0x000fe4000001023f */
[----:B------:R-:W-:Y:S02]  /*4a40*/  IADD3 R32, P0, R25, R28, RZ ;  /* 0x0000001c19207210 */ /* 0x000fe40007f1e0ff */
[----:B------:R-:W-:-:S02]  /*4a50*/  PRMT R37, R46, 0x5410, R37 ;  /* 0x000054102e257816 */ /* 0x000fc40000000025 */
[----:B------:R-:W-:Y:S01]  /*4a60*/  IADD3 R34, P1, R34, UR5, RZ ;  /* 0x0000000522227c10 */ /* 0x000fe2000ff3e0ff */
[----:B------:R-:W-:Y:S01]  /*4a70*/  IMAD.X R33, R63, 0x1, R29, P0 ;  /* 0x000000013f217824 */ /* 0x000fe200000e061d */
[----:B------:R-:W-:Y:S02]  /*4a80*/  LOP3.LUT R37, R37, R42, RZ, 0xfc, !PT ;  /* 0x0000002a25257212 */ /* 0x000fe400078efcff */
[----:B------:R-:W-:Y:S02]  /*4a90*/  IADD3.X R35, R35, UR11, RZ, P1, !PT ;  /* 0x0000000b23237c10 */ /* 0x000fe40008ffe4ff */
[----:B------:R-:W-:-:S05]  /*4aa0*/  IADD3 R42, P0, R19, R34, RZ ;  /* 0x00000022132a7210 */ /* 0x000fca0007f1e0ff */
[----:B------:R-:W-:Y:S02]  /*4ab0*/  IMAD.X R67, RZ, RZ, R35, P0 ;  /* 0x000000ffff437224 */ /* 0x000fe400000e0623 */
[C---:B------:R-:W-:Y:S01]  /*4ac0*/  IMAD.SHL.U32 R65, R42.reuse, 0x4, RZ ;  /* 0x000000042a417824 */ /* 0x040fe200078e00ff */
[----:B-1----:R0:W-:Y:S02]  /*4ad0*/  STG.E desc[UR8][R32.64], R61 ;  /* 0x0000003d20007986 */ /* 0x0021e4000c101908 */
[----:B0-----:R-:W-:Y:S02]  /*4ae0*/  SHF.L.U64.HI R61, R42, 0x2, R67 ;  /* 0x000000022a3d7819 */ /* 0x001fe40000010243 */
[----:B------:R-:W-:-:S05]  /*4af0*/  IADD3 R32, P0, R65, R28, RZ ;  /* 0x0000001c41207210 */ /* 0x000fca0007f1e0ff */
[----:B------:R-:W-:Y:S01]  /*4b00*/  IMAD.X R33, R61, 0x1, R29, P0 ;  /* 0x000000013d217824 */ /* 0x000fe200000e061d */
[----:B------:R-:W-:-:S04]  /*4b10*/  IADD3 R34, P0, P1, R17, UR5, R34 ;  /* 0x0000000511227c10 */ /* 0x000fc8000f91e022 */
[----:B------:R-:W-:Y:S01]  /*4b20*/  IADD3.X R69, RZ, UR11, R35, P0, P1 ;  /* 0x0000000bff457c10 */ /* 0x000fe200087e2423 */
[----:B------:R-:W-:-:S03]  /*4b30*/  IMAD.SHL.U32 R67, R34, 0x4, RZ ;  /* 0x0000000422437824 */ /* 0x000fc600078e00ff */
[----:B------:R-:W-:Y:S02]  /*4b40*/  SHF.L.U64.HI R69, R34, 0x2, R69 ;  /* 0x0000000222457819 */ /* 0x000fe40000010245 */
[----:B------:R-:W-:Y:S01]  /*4b50*/  IADD3 R34, P0, R67, R28, RZ ;  /* 0x0000001c43227210 */ /* 0x000fe20007f1e0ff */
[----:B------:R0:W-:Y:S04]  /*4b60*/  STG.E desc[UR8][R32.64], R71 ;  /* 0x0000004720007986 */ /* 0x0001e8000c101908 */
[----:B------:R-:W-:-:S05]  /*4b70*/  IMAD.X R35, R69, 0x1, R29, P0 ;  /* 0x0000000145237824 */ /* 0x000fca00000e061d */
[----:B------:R1:W-:Y:S01]  /*4b80*/  STG.E desc[UR8][R34.64], R73 ;  /* 0x0000004922007986 */ /* 0x0003e2000c101908 */
[----:B------:R-:W-:Y:S01]  /*4b90*/  BAR.SYNC.DEFER_BLOCKING 0x0 ;  /* 0x0000000000007b1d */ /* 0x000fe20000010000 */
[----:B------:R-:W-:-:S05]  /*4ba0*/  LOP3.LUT R45, R45, 0xffff, RZ, 0xc0, !PT ;  /* 0x0000ffff2d2d7812 */ /* 0x000fca00078ec0ff */
[----:B------:R-:W-:-:S05]  /*4bb0*/  IMAD.SHL.U32 R45, R45, 0x1000000, RZ ;  /* 0x010000002d2d7824 */ /* 0x000fca00078e00ff */
[----:B------:R-:W-:Y:S01]  /*4bc0*/  LOP3.LUT R45, R56, R45, RZ, 0xfc, !PT ;  /* 0x0000002d382d7212 */ /* 0x000fe200078efcff */
[----:B------:R-:W-:Y:S04]  /*4bd0*/  STS [R47], R43 ;  /* 0x0000002b2f007388 */ /* 0x000fe80000000800 */
[----:B------:R-:W-:Y:S04]  /*4be0*/  STS [R50], R41 ;  /* 0x0000002932007388 */ /* 0x000fe80000000800 */
[----:B------:R2:W-:Y:S04]  /*4bf0*/  STS [R51], R8 ;  /* 0x0000000833007388 */ /* 0x0005e80000000800 */
[----:B------:R-:W-:Y:S01]  /*4c00*/  STS [R52], R45 ;  /* 0x0000002d34007388 */ /* 0x000fe20000000800 */
[----:B------:R-:W-:Y:S01]  /*4c10*/  BAR.SYNC.DEFER_BLOCKING 0x0 ;  /* 0x0000000000007b1d */ /* 0x000fe20000010000 */
[----:B0-----:R-:W-:Y:S01]  /*4c20*/  IMAD.U32 R33, RZ, RZ, UR6 ;  /* 0x00000006ff217e24 */ /* 0x001fe2000f8e00ff */
[----:B------:R-:W-:-:S04]  /*4c30*/  UIMAD UR4, UR7, UR16, URZ ;  /* 0x00000010070472a4 */ /* 0x000fc8000f8e023f */
[----:B------:R-:W0:Y:S04]  /*4c40*/  LDS R75, [R53] ;  /* 0x00000000354b7984 */ /* 0x000e280000000800 */
[----:B------:R-:W3:Y:S04]  /*4c50*/  LDS R71, [R53+0x4] ;  /* 0x0000040035477984 */ /* 0x000ee80000000800 */
[----:B------:R-:W4:Y:S04]  /*4c60*/  LDS R54, [R53+0x8] ;  /* 0x0000080035367984 */ /* 0x000f280000000800 */
[----:B------:R-:W5:Y:S01]  /*4c70*/  LDS R46, [R53+0xc] ;  /* 0x00000c00352e7984 */ /* 0x000f620000000800 */
[----:B------:R-:W-:Y:S01]  /*4c80*/  IMAD.WIDE.U32 R32, R33, UR16, R28 ;  /* 0x0000001021207c25 */ /* 0x000fe2000f8e001c */
[----:B------:R-:W-:-:S02]  /*4c90*/  UIMAD UR4, UR17, UR6, UR4 ;  /* 0x00000006110472a4 */ /* 0x000fc4000f8e0204 */
[----:B-1----:R-:W-:-:S04]  /*4ca0*/  IADD3 R34, P0, R59, R32, RZ ;  /* 0x000000203b227210 */ /* 0x002fc80007f1e0ff */
[----:B--2---:R-:W-:Y:S01]  /*4cb0*/  VIADD R8, R33, UR4 ;  /* 0x0000000421087c36 */ /* 0x004fe20008000000 */
[----:B------:R-:W-:-:S03]  /*4cc0*/  IADD3 R56, P1, R65, R32, RZ ;  /* 0x0000002041387210 */ /* 0x000fc60007f3e0ff */
[--C-:B------:R-:W-:Y:S01]  /*4cd0*/  IMAD.X R35, R57, 0x1, R8.reuse, P0 ;  /* 0x0000000139237824 */ /* 0x100fe200000e0608 */
        /* <DEDUP_REMOVED lines=8> */
[----:B-----5:R-:W-:Y:S01]  /*4d60*/  STG.E desc[UR8][R58.64], R46 ;  /* 0x0000002e3a007986 */ /* 0x020fe2000c101908 */
[----:B------:R-:W-:Y:S06]  /*4d70*/  BAR.SYNC.DEFER_BLOCKING 0x0 ;  /* 0x0000000000007b1d */ /* 0x000fec0000010000 */
[----:B------:R1:W-:Y:S04]  /*4d80*/  STS [R47], R40 ;  /* 0x000000282f007388 */ /* 0x0003e80000000800 */
[----:B------:R-:W-:Y:S04]  /*4d90*/  STS [R50], R39 ;  /* 0x0000002732007388 */ /* 0x000fe80000000800 */
[----:B------:R2:W-:Y:S04]  /*4da0*/  STS [R51], R38 ;  /* 0x0000002633007388 */ /* 0x0005e80000000800 */
[----:B------:R3:W-:Y:S01]  /*4db0*/  STS [R52], R37 ;  /* 0x0000002534007388 */ /* 0x0007e20000000800 */
[----:B------:R-:W-:Y:S01]  /*4dc0*/  BAR.SYNC.DEFER_BLOCKING 0x0 ;  /* 0x0000000000007b1d */ /* 0x000fe20000010000 */
[----:B0-----:R-:W-:-:S02]  /*4dd0*/  IMAD.U32 R34, RZ, RZ, UR12 ;  /* 0x0000000cff227e24 */ /* 0x001fc4000f8e00ff */
[----:B------:R-:W-:Y:S02]  /*4de0*/  IMAD.U32 R35, RZ, RZ, UR13 ;  /* 0x0000000dff237e24 */ /* 0x000fe4000f8e00ff */
[----:B------:R-:W-:-:S04]  /*4df0*/  IMAD.WIDE.U32 R34, R55, UR12, R34 ;  /* 0x0000000c37227c25 */ /* 0x000fc8000f8e0022 */
[----:B------:R-:W-:Y:S01]  /*4e00*/  IMAD.IADD R31, R31, 0x1, R35 ;  /* 0x000000011f1f7824 */ /* 0x000fe200078e0223 */
[----:B-1----:R-:W-:Y:S02]  /*4e10*/  IADD3 R40, P1, R34, UR5, RZ ;  /* 0x0000000522287c10 */ /* 0x002fe4000ff3e0ff */
[----:B------:R-:W-:Y:S01]  /*4e20*/  IADD3 R35, P0, R30, R34, RZ ;  /* 0x000000221e237210 */ /* 0x000fe20007f1e0ff */
[----:B------:R-:W0:Y:S04]  /*4e30*/  LDS R25, [R53] ;  /* 0x0000000035197984 */ /* 0x000e280000000800 */
[----:B------:R-:W1:Y:S04]  /*4e40*/  LDS R33, [R53+0x4] ;  /* 0x0000040035217984 */ /* 0x000e680000000800 */
[----:B------:R-:W4:Y:S04]  /*4e50*/  LDS R43, [R53+0x8] ;  /* 0x00000800352b7984 */ /* 0x000f280000000800 */
[----:B------:R-:W5:Y:S01]  /*4e60*/  LDS R41, [R53+0xc] ;  /* 0x00000c0035297984 */ /* 0x000f620000000800 */
[----:B------:R-:W-:-:S02]  /*4e70*/  IADD3 R30, P3, R40, UR5, RZ ;  /* 0x00000005281e7c10 */ /* 0x000fc4000ff7e0ff */
[----:B------:R-:W-:Y:S01]  /*4e80*/  IADD3.X R34, R31, UR11, RZ, P1, !PT ;  /* 0x0000000b1f227c10 */ /* 0x000fe20008ffe4ff */
[----:B--2---:R-:W-:Y:S01]  /*4e90*/  IMAD.X R38, RZ, RZ, R31, P0 ;  /* 0x000000ffff267224 */ /* 0x004fe200000e061f */
[----:B------:R-:W-:Y:S02]  /*4ea0*/  IADD3 R55, P0, R19, R30, RZ ;  /* 0x0000001e13377210 */ /* 0x000fe40007f1e0ff */
[----:B------:R-:W-:Y:S02]  /*4eb0*/  IADD3.X R31, R34, UR11, RZ, P3, !PT ;  /* 0x0000000b221f7c10 */ /* 0x000fe40009ffe4ff */
[----:B------:R-:W-:Y:S01]  /*4ec0*/  IADD3 R49, P2, R49, R40, RZ ;  /* 0x0000002831317210 */ /* 0x000fe20007f5e0ff */
[----:B------:R-:W-:Y:S01]  /*4ed0*/  IMAD.SHL.U32 R59, R35, 0x4, RZ ;  /* 0x00000004233b7824 */ /* 0x000fe200078e00ff */
[----:B------:R-:W-:Y:S01]  /*4ee0*/  IADD3 R17, P1, P4, R17, UR5, R30 ;  /* 0x0000000511117c10 */ /* 0x000fe2000fc3e01e */
[--C-:B------:R-:W-:Y:S01]  /*4ef0*/  IMAD.X R30, RZ, RZ, R31.reuse, P0 ;  /* 0x000000ffff1e7224 */ /* 0x100fe200000e061f */
[----:B------:R-:W-:Y:S01]  /*4f00*/  SHF.L.U64.HI R19, R35, 0x2, R38 ;  /* 0x0000000223137819 */ /* 0x000fe20000010226 */
[----:B------:R-:W-:Y:S01]  /*4f10*/  IMAD.X R34, RZ, RZ, R34, P2 ;  /* 0x000000ffff227224 */ /* 0x000fe200010e0622 */
[-C--:B------:R-:W-:Y:S01]  /*4f20*/  IADD3 R38, P0, R59, R28.reuse, RZ ;  /* 0x0000001c3b267210 */ /* 0x080fe20007f1e0ff */
[----:B------:R-:W-:Y:S01]  /*4f30*/  IMAD.SHL.U32 R57, R49, 0x4, RZ ;  /* 0x0000000431397824 */ /* 0x000fe200078e00ff */
[C---:B---3--:R-:W-:Y:S01]  /*4f40*/  SHF.L.U64.HI R37, R55.reuse, 0x2, R30 ;  /* 0x0000000237257819 */ /* 0x048fe2000001021e */
[----:B------:R-:W-:Y:S01]  /*4f50*/  IMAD.SHL.U32 R55, R55, 0x4, RZ ;  /* 0x0000000437377824 */ /* 0x000fe200078e00ff */
[----:B------:R-:W-:Y:S01]  /*4f60*/  SHF.L.U64.HI R45, R49, 0x2, R34 ;  /* 0x00000002312d7819 */ /* 0x000fe20000010222 */
[----:B------:R-:W-:Y:S01]  /*4f70*/  IMAD.SHL.U32 R49, R17, 0x4, RZ ;  /* 0x0000000411317824 */ /* 0x000fe200078e00ff */
[----:B------:R-:W-:Y:S01]  /*4f80*/  IADD3.X R30, RZ, UR11, R31, P1, P4 ;  /* 0x0000000bff1e7c10 */ /* 0x000fe20008fe841f */
[----:B------:R-:W-:Y:S01]  /*4f90*/  IMAD.X R39, R19, 0x1, R29, P0 ;  /* 0x0000000113277824 */ /* 0x000fe200000e061d */
[----:B------:R-:W-:Y:S01]  /*4fa0*/  IADD3 R34, P0, R57, R28, RZ ;  /* 0x0000001c39227210 */ /* 0x000fe20007f1e0ff */
[----:B------:R-:W-:Y:S01]  /*4fb0*/  ULDC.64 UR4, c[0x0][0x238] ;  /* 0x00008e0000047ab9 */ /* 0x000fe20000000a00 */
[----:B------:R-:W-:-:S02]  /*4fc0*/  SHF.L.U64.HI R17, R17, 0x2, R30 ;  /* 0x0000000211117819 */ /* 0x000fc4000001021e */
[-C--:B------:R-:W-:Y:S02]  /*4fd0*/  IADD3 R30, P1, R55, R28.reuse, RZ ;  /* 0x0000001c371e7210 */ /* 0x080fe40007f3e0ff */
[----:B------:R-:W-:Y:S01]  /*4fe0*/  IADD3 R28, P2, R49, R28, RZ ;  /* 0x0000001c311c7210 */ /* 0x000fe20007f5e0ff */
[--C-:B------:R-:W-:Y:S02]  /*4ff0*/  IMAD.X R35, R45, 0x1, R29.reuse, P0 ;  /* 0x000000012d237824 */ /* 0x100fe400000e061d */
[--C-:B------:R-:W-:Y:S02]  /*5000*/  IMAD.X R31, R37, 0x1, R29.reuse, P1 ;  /* 0x00000001251f7824 */ /* 0x100fe400008e061d */
[----:B------:R-:W-:Y:S01]  /*5010*/  IMAD.X R29, R17, 0x1, R29, P2 ;  /* 0x00000001111d7824 */ /* 0x000fe200010e061d */
[----:B0-----:R-:W-:Y:S04]  /*5020*/  STG.E desc[UR8][R38.64], R25 ;  /* 0x0000001926007986 */ /* 0x001fe8000c101908 */
[----:B-1----:R-:W-:Y:S04]  /*5030*/  STG.E desc[UR8][R34.64], R33 ;  /* 0x0000002122007986 */ /* 0x002fe8000c101908 */
[----:B----4-:R-:W-:Y:S04]  /*5040*/  STG.E desc[UR8][R30.64], R43 ;  /* 0x0000002b1e007986 */ /* 0x010fe8000c101908 */
[----:B-----5:R-:W-:Y:S01]  /*5050*/  STG.E desc[UR8][R28.64], R41 ;  /* 0x000000291c007986 */ /* 0x020fe2000c101908 */
[----:B------:R-:W-:Y:S01]  /*5060*/  BAR.SYNC.DEFER_BLOCKING 0x0 ;  /* 0x0000000000007b1d */ /* 0x000fe20000010000 */
[----:B------:R-:W-:-:S05]  /*5070*/  FMNMX R15, |R15|, R48, !PT ;  /* 0x000000300f0f7209 */ /* 0x000fca0007800200 */
[----:B------:R-:W-:Y:S04]  /*5080*/  STS [R47], R36 ;  /* 0x000000242f007388 */ /* 0x000fe80000000800 */
[----:B------:R-:W-:Y:S04]  /*5090*/  STS [R50], R27 ;  /* 0x0000001b32007388 */ /* 0x000fe80000000800 */
[----:B------:R-:W-:Y:S04]  /*50a0*/  STS [R51], R26 ;  /* 0x0000001a33007388 */ /* 0x000fe80000000800 */
[----:B------:R0:W-:Y:S01]  /*50b0*/  STS [R52], R13 ;  /* 0x0000000d34007388 */ /* 0x0001e20000000800 */
        /* <DEDUP_REMOVED lines=10> */
[----:B------:R-:W-:Y:S02]  /*5160*/  FMNMX R21, |R20|, R21, !PT ;  /* 0x0000001514157209 */ /* 0x000fe40007800200 */
[----:B------:R-:W-:Y:S02]  /*5170*/  IADD3 R14, P0, R59, R32, RZ ;  /* 0x000000203b0e7210 */ /* 0x000fe40007f1e0ff */
[----:B0-----:R-:W-:-:S03]  /*5180*/  FMNMX R13, |R18|, R21, !PT ;  /* 0x00000015120d7209 */ /* 0x001fc60007800200 */
[----:B------:R-:W-:Y:S01]  /*5190*/  IMAD.X R15, R19, 0x1, R8, P0 ;  /* 0x00000001130f7824 */ /* 0x000fe200000e0608 */
[----:B------:R-:W-:Y:S02]  /*51a0*/  FMNMX R13, |R16|, R13, !PT ;  /* 0x0000000d100d7209 */ /* 0x000fe40007800200 */
[----:B------:R-:W-:Y:S02]  /*51b0*/  ISETP.NE.U32.AND P0, PT, RZ, UR4, PT ;  /* 0x00000004ff007c0c */ /* 0x000fe4000bf05070 */
[-C--:B------:R-:W-:Y:S02]  /*51c0*/  IADD3 R20, P1, R57, R32.reuse, RZ ;  /* 0x0000002039147210 */ /* 0x080fe40007f3e0ff */
        /* <DEDUP_REMOVED lines=38> */
[----:B------:R-:W-:Y:S01]  /*5430*/  @!P0 LEA R5, R5, R0, 0x18 ;  /* 0x0000000005058211 */ /* 0x000fe200078ec0ff */
        /* <DEDUP_REMOVED lines=9> */
.L_x_4819:
[----:B--2---:R-:W-:-:S07]  /*54d0*/  FMNMX R9, R2, R9, !PT ;  /* 0x0000000902097209 */ /* 0x004fce0007800000 */
.L_x_4811:
[----:B------:R-:W-:Y:S05]  /*54e0*/  BSYNC B0 ;  /* 0x0000000000007941 */ /* 0x000fea0003800000 */
.L_x_4810:
[----:B------:R-:W-:Y:S01]  /*54f0*/  ISETP.NE.AND P0, PT, R6, RZ, PT ;  /* 0x000000ff0600720c */ /* 0x000fe20003f05270 */
[----:B------:R-:W-:-:S12]  /*5500*/  BSSY B0, `(.L_x_4809) ;  /* 0x0000004000007945 */ /* 0x000fd80003800000 */
[----:B------:R-:W-:Y:S05]  /*5510*/  @P0 BRA `(.L_x_4813) ;  /* 0x0000000000080947 */ /* 0x000fea0003800000 */
[----:B-1----:R-:W1:Y:S02]  /*5520*/  LDC.64 R2, c[0x0][0x238] ;  /* 0x00008e00ff027b82 */ /* 0x002e640000000a00 */
[----:B-1----:R2:W-:Y:S02]  /*5530*/  REDG.E.MAX.S32.STRONG.GPU desc[UR8][R2.64], R9 ;  /* 0x000000090200798e */ /* 0x0025e4000d10e388 */
.L_x_4813:
[----:B------:R-:W-:Y:S05]  /*5540*/  BSYNC B0 ;  /* 0x0000000000007941 */ /* 0x000fea0003800000 */
.L_x_4809:
        /* <DEDUP_REMOVED lines=12> */
[----:B012---:R-:W-:Y:S05]  /*5610*/  CALL.REL.NOINC `($__internal_83_$__cuda_sm20_rcp_rn_f32_slowpath) ;  /* 0x0000000400887944 */ /* 0x007fea0003c00000 */
[----:B------:R-:W-:Y:S05]  /*5620*/  BRA `(.L_x_4815) ;  /* 0x0000000000147947 */ /* 0x000fea0003800000 */
.L_x_4814:
[----:B------:R-:W3:Y:S01]  /*5630*/  MUFU.RCP R5, UR10 ;  /* 0x0000000a00057d08 */ /* 0x000ee20008001000 */
[----:B------:R-:W-:-:S04]  /*5640*/  IMAD.U32 R0, RZ, RZ, UR10 ;  /* 0x0000000aff007e24 */ /* 0x000fc8000f8e00ff */
[----:B---3--:R-:W-:-:S04]  /*5650*/  FFMA R0, R5, R0, -1 ;  /* 0xbf80000005007423 */ /* 0x008fc80000000000 */
[----:B------:R-:W-:-:S04]  /*5660*/  FADD.FTZ R0, -R0, -RZ ;  /* 0x800000ff00007221 */ /* 0x000fc80000010100 */
[----:B------:R-:W-:-:S07]  /*5670*/  FFMA R5, R5, R0, R5 ;  /* 0x0000000005057223 */ /* 0x000fce0000000005 */
.L_x_4815:
[----:B-12---:R-:W1:Y:S02]  /*5680*/  LDC.64 R2, c[0x0][0x240] ;  /* 0x00009000ff027b82 */ /* 0x006e640000000a00 */
[----:B-1----:R-:W-:Y:S01]  /*5690*/  STG.E desc[UR8][R2.64], R5 ;  /* 0x0000000502007986 */ /* 0x002fe2000c101908 */
[----:B------:R-:W-:Y:S05]  /*56a0*/  EXIT ;  /* 0x000000000000794d */ /* 0x000fea0003800000 */
.L_x_4812:
[----:B------:R-:W-:Y:S02]  /*56b0*/  IMAD.MOV.U32 R5, RZ, RZ, 0x4 ;  /* 0x00000004ff057424 */ /* 0x000fe400078e00ff */
[----:B------:R-:W-:Y:S02]  /*56c0*/  IMAD.MOV.U32 R11, RZ, RZ, 0x1f ;  /* 0x0000001fff0b7424 */ /* 0x000fe400078e00ff */
[----:B------:R-:W-:-:S07]  /*56d0*/  IMAD.MOV.U32 R4, RZ, RZ, -0x1 ;  /* 0xffffffffff047424 */ /* 0x000fce00078e00ff */
[----:B012---:R-:W-:Y:S05]  /*56e0*/  WARPSYNC.COLLECTIVE R4, `(.L_x_4816) ;  /* 0x0000000004087348 */ /* 0x007fea0003c00000 */
[----:B--2---:R2:W3:Y:S02]  /*56f0*/  SHFL.DOWN P0, R9, R0, R5, R11 ;  /* 0x0800000500097389 */ /* 0x0044e4000000000b */
[----:B0123--:R-:W-:Y:S01]  /*5700*/  ENDCOLLECTIVE ;  /* 0x000000000000791b */ /* 0x00ffe20003800000 */
.L_x_4816:
[----:B------:R-:W-:Y:S02]  /*5710*/  IMAD.MOV.U32 R5, RZ, RZ, 0x2 ;  /* 0x00000002ff057424 */ /* 0x000fe400078e00ff */
[----:B------:R-:W-:-:S05]  /*5720*/  IMAD.MOV.U32 R3, RZ, RZ, R9 ;  /* 0x000000ffff037224 */ /* 0x000fca00078e0009 */
[----:B------:R-:W-:-:S05]  /*5730*/  FMNMX R3, R3, R0, !PT ;  /* 0x0000000003037209 */ /* 0x000fca0007800000 */
[----:B------:R-:W-:-:S07]  /*5740*/  IMAD.MOV.U32 R0, RZ, RZ, R3 ;  /* 0x000000ffff007224 */ /* 0x000fce00078e0003 */
[----:B------:R-:W-:Y:S05]  /*5750*/  WARPSYNC.COLLECTIVE R4, `(.L_x_4817) ;  /* 0x0000000004087348 */ /* 0x000fea0003c00000 */
[----:B------:R0:W1:Y:S02]  /*5760*/  SHFL.DOWN P0, R9, R0, R5, R11 ;  /* 0x0800000500097389 */ /* 0x000064000000000b */
[----:B01----:R-:W-:Y:S01]  /*5770*/  ENDCOLLECTIVE ;  /* 0x000000000000791b */ /* 0x003fe20003800000 */
.L_x_4817:
[----:B------:R-:W-:Y:S02]  /*5780*/  IMAD.MOV.U32 R5, RZ, RZ, 0x1 ;  /* 0x00000001ff057424 */ /* 0x000fe400078e00ff */
[----:B------:R-:W-:-:S05]  /*5790*/  IMAD.MOV.U32 R2, RZ, RZ, R9 ;  /* 0x000000ffff027224 */ /* 0x000fca00078e0009 */
[----:B------:R-:W-:-:S05]  /*57a0*/  FMNMX R2, R3, R2, !PT ;  /* 0x0000000203027209 */ /* 0x000fca0007800000 */
[----:B------:R-:W-:-:S07]  /*57b0*/  IMAD.MOV.U32 R0, RZ, RZ, R2 ;  /* 0x000000ffff007224 */ /* 0x000fce00078e0002 */
[----:B------:R-:W-:Y:S05]  /*57c0*/  WARPSYNC.COLLECTIVE R4, `(.L_x_4818) ;  /* 0x0000000004087348 */ /* 0x000fea0003c00000 */
[----:B------:R0:W1:Y:S02]  /*57d0*/  SHFL.DOWN P0, R9, R0, R5, R11 ;  /* 0x0800000500097389 */ /* 0x000064000000000b */
[----:B01----:R-:W-:Y:S01]  /*57e0*/  ENDCOLLECTIVE ;  /* 0x000000000000791b */ /* 0x003fe20003800000 */
.L_x_4818:
[----:B------:R-:W-:Y:S05]  /*57f0*/  BRA `(.L_x_4819) ;  /* 0xfffffffc00347947 */ /* 0x000fea000383ffff */
        .weak           $__internal_82_$__cuda_sm20_div_u64
        .type           $__internal_82_$__cuda_sm20_div_u64,@function
        .size           $__internal_82_$__cuda_sm20_div_u64,($__internal_83_$__cuda_sm20_rcp_rn_f32_slowpath - $__internal_82_$__cuda_sm20_div_u64)
$__internal_82_$__cuda_sm20_div_u64:
        /* <DEDUP_REMOVED lines=67> */
[----:B------:R-:W-:Y:S06]  /*5c30*/  RET.REL.NODEC R4 `(_ZN18transformer_engine6detail32dgated_act_cast_transpose_kernelILi2ELi4Ef6__half13__nv_fp8_e4m3NS_5EmptyEXadL_ZNS_6dsreluIffEET_T0_RKS4_EEXadL_ZNS_5sreluIffEES6_S7_S9_EEEEvPKT2_SD_PT3_SF_PKT1_PSG_SJ_mmm) ;  /* 0xffffffa004f07950 */ /* 0x000fec0003c3ffff */
        .weak           $__internal_83_$__cuda_sm20_rcp_rn_f32_slowpath
        .type           $__internal_83_$__cuda_sm20_rcp_rn_f32_slowpath,@function
        .size           $__internal_83_$__cuda_sm20_rcp_rn_f32_slowpath,(.L_x_34568 - $__internal_83_$__cuda_sm20_rcp_rn_f32_slowpath)
$__internal_83_$__cuda_sm20_rcp_rn_f32_slowpath:
        /* <DEDUP_REMOVED lines=15> */
.L_x_4820:
        /* <DEDUP_REMOVED lines=33> */
.L_x_4822:
[----:B------:R0:W1:Y:S02]  /*5f40*/  MUFU.RCP R2, R0 ;  /* 0x0000000000027308 */ /* 0x0000640000001000 */
.L_x_4821:
[----:B-1-3--:R-:W-:Y:S02]  /*5f50*/  IMAD.MOV.U32 R5, RZ, RZ, R2 ;  /* 0x000000ffff057224 */ /* 0x00afe400078e0002 */
[----:B------:R-:W-:Y:S02]  /*5f60*/  IMAD.MOV.U32 R2, RZ, RZ, R7 ;  /* 0x000000ffff027224 */ /* 0x000fe400078e0007 */
[----:B------:R-:W-:-:S04]  /*5f70*/  IMAD.MOV.U32 R3, RZ, RZ, 0x0 ;  /* 0x00000000ff037424 */ /* 0x000fc800078e00ff */
[----:B0-2---:R-:W-:Y:S05]  /*5f80*/  RET.REL.NODEC R2 `(_ZN18transformer_engine6detail32dgated_act_cast_transpose_kernelILi2ELi4Ef6__half13__nv_fp8_e4m3NS_5EmptyEXadL_ZNS_6dsreluIffEET_T0_RKS4_EEXadL_ZNS_5sreluIffEES6_S7_S9_EEEEvPKT2_SD_PT3_SF_PKT1_PSG_SJ_mmm) ;  /* 0xffffffa0021c7950 */ /* 0x005fea0003c3ffff */
.L_x_4823:
        /* <DEDUP_REMOVED lines=15> */
.L_x_34568:


//--------------------- .text._ZN18transformer_engine6detail43dgated_act_cast_transpose_kernel_notalignedILi2ELi4Ef6__half13__nv_fp8_e5m2NS_5EmptyEXadL_ZNS_6dsreluIffEET_T0_RKS4_EEXadL_ZNS_5sreluIffEES6_S7_S9_EEEEvPKT2_SD_PT3_SF_PKT1_PSG_SJ_mmm --------------------------
	.section	.text._ZN18transformer_engine6detail43dgated_act_cast_transpose_kernel_notalignedILi2ELi4Ef6__half13__nv_fp8_e5m2NS_5EmptyEXadL_ZNS_6dsreluIffEET_T0_RKS4_EEXadL_ZNS_5sreluIffEES6_S7_S9_EEEEvPKT2_SD_PT3_SF_PKT1_PSG_SJ_mmm,"ax",@progbits
	.align	128
        .global         _ZN18transformer_engine6detail43dgated_act_cast_transpose_kernel_notalignedILi2ELi4Ef6__half13__nv_fp8_e5m2NS_5EmptyEXadL_ZNS_6dsreluIffEET_T0_RKS4_EEXadL_ZNS_5sreluIffEES6_S7_S9_EEEEvPKT2_SD_PT3_SF_PKT1_PSG_SJ_mmm
        .type           _ZN18transformer_engine6detail43dgated_act_cast_transpose_kernel_notalignedILi2ELi4Ef6__half13__nv_fp8_e5m2NS_5EmptyEXadL_ZNS_6dsreluIffEET_T0_RKS4_EEXadL_ZNS_5sreluIffEES6_S7_S9_EEEEvPKT2_SD_PT3_SF_PKT1_PSG_SJ_mmm,@function
        .size           _ZN18transformer_engine6detail43dgated_act_cast_transpose_kernel_notalignedILi2ELi4Ef6__half13__nv_fp8_e5m2NS_5EmptyEXadL_ZNS_6dsreluIffEET_T0_RKS4_EEXadL_ZNS_5sreluIffEES6_S7_S9_EEEEvPKT2_SD_PT3_SF_PKT1_PSG_SJ_mmm,(.L_x_34570 - _ZN18transformer_engine6detail43dgated_act_cast_transpose_kernel_notalignedILi2ELi4Ef6__half13__nv_fp8_e5m2NS_5EmptyEXadL_ZNS_6dsreluIffEET_T0_RKS4_EEXadL_ZNS_5sreluIffEES6_S7_S9_EEEEvPKT2_SD_PT3_SF_PKT1_PSG_SJ_mmm)
        .other          _ZN18transformer_engine6detail43dgated_act_cast_transpose_kernel_notalignedILi2ELi4Ef6__half13__nv_fp8_e5m2NS_5EmptyEXadL_ZNS_6dsreluIffEET_T0_RKS4_EEXadL_ZNS_5sreluIffEES6_S7_S9_EEEEvPKT2_SD_PT3_SF_PKT1_PSG_SJ_mmm,@"STO_CUDA_ENTRY STV_DEFAULT"
_ZN18transformer_engine6detail43dgated_act_cast_transpose_kernel_notalignedILi2ELi4Ef6__half13__nv_fp8_e5m2NS_5EmptyEXadL_ZNS_6dsreluIffEET_T0_RKS4_EEXadL_ZNS_5sreluIffEES6_S7_S9_EEEEvPKT2_SD_PT3_SF_PKT1_PSG_SJ_mmm:
.text._ZN18transformer_engine6detail43dgated_act_cast_transpose_kernel_notalignedILi2ELi4Ef6__half13__nv_fp8_e5m2NS_5EmptyEXadL_ZNS_6dsreluIffEET_T0_RKS4_EEXadL_ZNS_5sreluIffEES6_S7_S9_EEEEvPKT2_SD_PT3_SF_PKT1_PSG_SJ_mmm:
        /* <DEDUP_REMOVED lines=19> */
[----:B------:R-:W-:Y:S05]  /*0130*/  CALL.REL.NOINC `($__internal_84_$__cuda_sm20_div_u64) ;  /* 0x0000008c00007944 */ /* 0x000fea0003c00000 */
        /* <DEDUP_REMOVED lines=9> */
.L_x_4824:
        /* <DEDUP_REMOVED lines=22> */
.L_x_4825:
        /* <DEDUP_REMOVED lines=141> */
.L_x_4827:
[----:B------:R-:W-:Y:S05]  /*0c00*/  BSYNC B0 ;  /* 0x0000000000007941 */ /* 0x000fea0003800000 */
.L_x_4826:
        /* <DEDUP_REMOVED lines=33> */
.L_x_4829:
[----:B------:R-:W-:Y:S05]  /*0e20*/  BSYNC B0 ;  /* 0x0000000000007941 */ /* 0x000fea0003800000 */
.L_x_4828:
        /* <DEDUP_REMOVED lines=25> */
.L_x_4831:
[----:B------:R-:W-:Y:S05]  /*0fc0*/  BSYNC B0 ;  /* 0x0000000000007941 */ /* 0x000fea0003800000 */
.L_x_4830:
        /* <DEDUP_REMOVED lines=25> */
.L_x_4833:
[----:B------:R-:W-:Y:S05]  /*1160*/  BSYNC B0 ;  /* 0x0000000000007941 */ /* 0x000fea0003800000 */
.L_x_4832:
        /* <DEDUP_REMOVED lines=27> */
.L_x_4835:
[----:B------:R-:W-:Y:S05]  /*1320*/  BSYNC B0 ;  /* 0x0000000000007941 */ /* 0x000fea0003800000 */
.L_x_4834:
        /* <DEDUP_REMOVED lines=90> */
[----:B------:R-:W-:Y:S01]  /*18d0*/  F2FP.SATFINITE.E5M2.F32.PACK_AB_MERGE_C R3, RZ, R8, RZ ;  /* 0x00000008ff03723e */ /* 0x000fe200048060ff */
[----:B------:R-:W-:Y:S01]  /*18e0*/  FMUL R38, R38, R25 ;  /* 0x0000001926267220 */ /* 0x000fe20000400000 */
[----:B------:R-:W-:Y:S01]  /*18f0*/  F2FP.SATFINITE.E5M2.F32.PACK_AB_MERGE_C R8, RZ, R22, RZ ;  /* 0x00000016ff08723e */ /* 0x000fe200048060ff */
        /* <DEDUP_REMOVED lines=16> */
[----:B------:R-:W-:-:S02]  /*1a00*/  F2FP.SATFINITE.E5M2.F32.PACK_AB_MERGE_C R43, RZ, R43, RZ ;  /* 0x0000002bff2b723e */ /* 0x000fc400048060ff */
[----:B------:R-:W-:Y:S02]  /*1a10*/  F2FP.SATFINITE.E5M2.F32.PACK_AB_MERGE_C R41, RZ, R41, RZ ;  /* 0x00000029ff29723e */ /* 0x000fe400048060ff */
[----:B------:R-:W-:Y:S02]  /*1a20*/  F2FP.SATFINITE.E5M2.F32.PACK_AB_MERGE_C R42, RZ, R42, RZ ;  /* 0x0000002aff2a723e */ /* 0x000fe400048060ff */
[----:B------:R-:W-:Y:S02]  /*1a30*/  F2FP.SATFINITE.E5M2.F32.PACK_AB_MERGE_C R40, RZ, R40, RZ ;  /* 0x00000028ff28723e */ /* 0x000fe400048060ff */
[----:B------:R-:W-:Y:S02]  /*1a40*/  F2FP.SATFINITE.E5M2.F32.PACK_AB_MERGE_C R10, RZ, R9, RZ ;  /* 0x00000009ff0a723e */ /* 0x000fe400048060ff */
[----:B------:R-:W-:Y:S02]  /*1a50*/  F2FP.SATFINITE.E5M2.F32.PACK_AB_MERGE_C R9, RZ, R14, RZ ;  /* 0x0000000eff09723e */ /* 0x000fe400048060ff */
        /* <DEDUP_REMOVED lines=14> */
[----:B------:R-:W-:Y:S02]  /*1b40*/  F2FP.SATFINITE.E5M2.F32.PACK_AB_MERGE_C R11, RZ, R11, RZ ;  /* 0x0000000bff0b723e */ /* 0x000fe400048060ff */
[----:B------:R-:W-:-:S02]  /*1b50*/  FMNMX R4, |R4|, R25, !PT ;  /* 0x0000001904047209 */ /* 0x000fc40007800200 */
[----:B------:R-:W-:Y:S01]  /*1b60*/  LOP3.LUT R57, R12, 0xffff, RZ, 0xc0, !PT ;  /* 0x0000ffff0c397812 */ /* 0x000fe200078ec0ff */
[----:B------:R-:W-:Y:S01]  /*1b70*/  IMAD.U32 R24, R11, 0x10000, RZ ;  /* 0x000100000b187824 */ /* 0x000fe200078e00ff */
[----:B------:R-:W-:Y:S02]  /*1b80*/  FMNMX R5, |R21|, R4, !PT ;  /* 0x0000000415057209 */ /* 0x000fe40007800200 */
[----:B------:R-:W-:Y:S02]  /*1b90*/  F2FP.SATFINITE.E5M2.F32.PACK_AB_MERGE_C R37, RZ, R37, RZ ;  /* 0x00000025ff25723e */ /* 0x000fe400048060ff */
[----:B------:R-:W-:Y:S02]  /*1ba0*/  F2FP.SATFINITE.E5M2.F32.PACK_AB_MERGE_C R12, RZ, R39, RZ ;  /* 0x00000027ff0c723e */ /* 0x000fe400048060ff */
[----:B------:R-:W-:Y:S01]  /*1bb0*/  F2FP.SATFINITE.E5M2.F32.PACK_AB_MERGE_C R36, RZ, R36, RZ ;  /* 0x00000024ff24723e */ /* 0x000fe200048060ff */
        /* <DEDUP_REMOVED lines=32> */
.L_x_4837:
[----:B------:R-:W-:Y:S05]  /*1dc0*/  BSYNC B0 ;  /* 0x0000000000007941 */ /* 0x000fea0003800000 */
.L_x_4836:
        /* <DEDUP_REMOVED lines=20> */
.L_x_4839:
[----:B------:R-:W-:Y:S05]  /*1f10*/  BSYNC B0 ;  /* 0x0000000000007941 */ /* 0x000fea0003800000 */
.L_x_4838:
        /* <DEDUP_REMOVED lines=20> */
.L_x_4841:
[----:B------:R-:W-:Y:S05]  /*2060*/  BSYNC B0 ;  /* 0x0000000000007941 */ /* 0x000fea0003800000 */
.L_x_4840:
[----:B------:R-:W-:Y:S01]  /*2070*/  FMNMX R38, |R13|, R38, !PT ;  /* 0x000000260d267209 */ /* 0x000fe20007800200 */
[----:B------:R-:W-:Y:S01]  /*2080*/  FMUL R21, R21, UR12 ;  /* 0x0000000c15157c20 */ /* 0x000fe20008400000 */
[----:B------:R-:W-:Y:S01]  /*2090*/  F2FP.SATFINITE.E5M2.F32.PACK_AB_MERGE_C R13, RZ, R39, RZ ;  /* 0x00000027ff0d723e */ /* 0x000fe200048060ff */
[----:B-12---:R-:W-:Y:S01]  /*20a0*/  FMUL R4, R20, UR12 ;  /* 0x0000000c14047c20 */ /* 0x006fe20008400000 */
[----:B------:R-:W-:Y:S01]  /*20b0*/  F2FP.SATFINITE.E5M2.F32.PACK_AB_MERGE_C R14, RZ, R14, RZ ;  /* 0x0000000eff0e723e */ /* 0x000fe200048060ff */
[----:B------:R-:W-:Y:S01]  /*20c0*/  BSSY B0, `(.L_x_4842) ;  /* 0x000001f000007945 */ /* 0x000fe20003800000 */
[----:B0-----:R-:W-:Y:S02]  /*20d0*/  FMNMX R7, |R17|, R38, !PT ;  /* 0x0000002611077209 */ /* 0x001fe40007800200 */
[----:B------:R-:W-:Y:S02]  /*20e0*/  LOP3.LUT R6, R13, 0xffff, RZ, 0xc0, !PT ;  /* 0x0000ffff0d067812 */ /* 0x000fe400078ec0ff */
[----:B------:R-:W-:-:S02]  /*20f0*/  LOP3.LUT R5, R14, 0xffff, RZ, 0xc0, !PT ;  /* 0x0000ffff0e057812 */ /* 0x000fc400078ec0ff */
[----:B------:R-:W-:Y:S01]  /*2100*/  F2FP.SATFINITE.E5M2.F32.PACK_AB_MERGE_C R17, RZ, R21, RZ ;  /* 0x00000015ff11723e */ /* 0x000fe200048060ff */
[----:B------:R-:W-:Y:S01]  /*2110*/  IMAD R25, R6, 0x1000000, R25 ;  /* 0x0100000006197824 */ /* 0x000fe200078e0219 */
[----:B------:R-:W-:Y:S01]  /*2120*/  FMNMX R20, |R16|, R7, !PT ;  /* 0x0000000710147209 */ /* 0x000fe20007800200 */
[----:B------:R-:W-:Y:S01]  /*2130*/  IMAD R24, R5, 0x1000000, R24 ;  /* 0x0100000005187824 */ /* 0x000fe200078e0218 */
[----:B------:R-:W-:Y:S02]  /*2140*/  LOP3.LUT R16, R17, 0xffff, RZ, 0xc0, !PT ;  /* 0x0000ffff11107812 */ /* 0x000fe400078ec0ff */
[----:B------:R-:W-:Y:S01]  /*2150*/  F2FP.SATFINITE.E5M2.F32.PACK_AB_MERGE_C R36, RZ, R4, RZ ;  /* 0x00000004ff24723e */ /* 0x000fe200048060ff */
        /* <DEDUP_REMOVED lines=21> */
.L_x_4843:
[----:B------:R-:W-:Y:S05]  /*22b0*/  BSYNC B0 ;  /* 0x0000000000007941 */ /* 0x000fea0003800000 */
.L_x_4842:
        /* <DEDUP_REMOVED lines=45> */
.L_x_4845:
[----:B------:R-:W-:Y:S05]  /*2590*/  BSYNC B0 ;  /* 0x0000000000007941 */ /* 0x000fea0003800000 */
.L_x_4844:
        /* <DEDUP_REMOVED lines=17> */
.L_x_4847:
[----:B------:R-:W-:Y:S05]  /*26b0*/  BSYNC B0 ;  /* 0x0000000000007941 */ /* 0x000fea0003800000 */
.L_x_4846:
        /* <DEDUP_REMOVED lines=17> */
.L_x_4849:
[----:B------:R-:W-:Y:S05]  /*27d0*/  BSYNC B0 ;  /* 0x0000000000007941 */ /* 0x000fea0003800000 */
.L_x_4848:
        /* <DEDUP_REMOVED lines=19> */
.L_x_4851:
[----:B------:R-:W-:Y:S05]  /*2910*/  BSYNC B0 ;  /* 0x0000000000007941 */ /* 0x000fea0003800000 */
.L_x_4850:
        /* <DEDUP_REMOVED lines=27> */
.L_x_4853:
[----:B------:R-:W-:Y:S05]  /*2ad0*/  BSYNC B0 ;  /* 0x0000000000007941 */ /* 0x000fea0003800000 */
.L_x_4852:
        /* <DEDUP_REMOVED lines=23> */
.L_x_4855:
[----:B------:R-:W-:Y:S05]  /*2c50*/  BSYNC B0 ;  /* 0x0000000000007941 */ /* 0x000fea0003800000 */
.L_x_4854:
        /* <DEDUP_REMOVED lines=29> */
.L_x_4857:
[----:B------:R-:W-:Y:S05]  /*2e30*/  BSYNC B0 ;  /* 0x0000000000007941 */ /* 0x000fea0003800000 */
.L_x_4856:
        /* <DEDUP_REMOVED lines=27> */
.L_x_4859:
[----:B------:R-:W-:Y:S05]  /*2ff0*/  BSYNC B0 ;  /* 0x0000000000007941 */ /* 0x000fea0003800000 */
.L_x_4858:
        /* <DEDUP_REMOVED lines=98> */
[----:B------:R-:W-:Y:S02]  /*3620*/  F2FP.SATFINITE.E5M2.F32.PACK_AB_MERGE_C R59, RZ, R59, RZ ;  /* 0x0000003bff3b723e */ /* 0x000fe400048060ff */
[----:B------:R-:W-:Y:S01]  /*3630*/  F2FP.SATFINITE.E5M2.F32.PACK_AB_MERGE_C R62, RZ, R40, RZ ;  /* 0x00000028ff3e723e */ /* 0x000fe200048060ff */
        /* <DEDUP_REMOVED lines=11> */
.L_x_4861:
[----:B------:R-:W-:Y:S05]  /*36f0*/  BSYNC B0 ;  /* 0x0000000000007941 */ /* 0x000fea0003800000 */
.L_x_4860:
[C---:B0-----:R-:W-:Y:S01]  /*3700*/  FMNMX R40, |R70|.reuse, R73, !PT ;  /* 0x0000004946287209 */ /* 0x041fe20007800200 */
[----:B------:R-:W-:Y:S01]  /*3710*/  FMUL R70, R70, UR12 ;  /* 0x0000000c46467c20 */ /* 0x000fe20008400000 */
[----:B------:R-:W-:Y:S01]  /*3720*/  @!P0 IADD3 R41, P1, P2, R32, R36, R45 ;  /* 0x0000002420298210 */ /* 0x000fe20007a3e02d */
[----:B------:R-:W-:Y:S01]  /*3730*/  FMUL R72, R71, UR12 ;  /* 0x0000000c47487c20 */ /* 0x000fe20008400000 */
[C---:B------:R-:W-:Y:S01]  /*3740*/  FMNMX R57, |R43|.reuse, R40, !PT ;  /* 0x000000282b397209 */ /* 0x040fe20007800200 */
[----:B------:R-:W-:Y:S01]  /*3750*/  FMUL R43, R43, UR12 ;  /* 0x0000000c2b2b7c20 */ /* 0x000fe20008400000 */
[----:B------:R-:W-:Y:S01]  /*3760*/  F2FP.SATFINITE.E5M2.F32.PACK_AB_MERGE_C R73, RZ, R70, RZ ;  /* 0x00000046ff49723e */ /* 0x000fe200048060ff */
[----:B------:R-:W-:Y:S01]  /*3770*/  BSSY B0, `(.L_x_4862) ;  /* 0x000001e000007945 */ /* 0x000fe20003800000 */
[----:B------:R-:W-:Y:S02]  /*3780*/  LOP3.LUT R59, R59, 0xff, RZ, 0xc0, !PT ;  /* 0x000000ff3b3b7812 */ /* 0x000fe400078ec0ff */
[----:B------:R-:W-:-:S02]  /*3790*/  F2FP.SATFINITE.E5M2.F32.PACK_AB_MERGE_C R70, RZ, R43, RZ ;  /* 0x0000002bff46723e */ /* 0x000fc400048060ff */
        /* <DEDUP_REMOVED lines=9> */
[----:B------:R-:W-:Y:S01]  /*3830*/  F2FP.SATFINITE.E5M2.F32.PACK_AB_MERGE_C R43, RZ, R43, RZ ;  /* 0x0000002bff2b723e */ /* 0x000fe200048060ff */
[----:B------:R-:W-:Y:S01]  /*3840*/  IMAD R59, R70, 0x100, R59 ;  /* 0x00000100463b7824 */ /* 0x000fe200078e023b */
[----:B------:R-:W-:Y:S01]  /*3850*/  FMNMX R71, |R71|, R42, !PT ;  /* 0x0000002a47477209 */ /* 0x000fe20007800200 */
[----:B------:R-:W-:Y:S01]  /*3860*/  FMUL R70, R68, UR12 ;  /* 0x0000000c44467c20 */ /* 0x000fe20008400000 */
[----:B------:R-:W-:Y:S01]  /*3870*/  LOP3.LUT R62, R43, 0xff, RZ, 0xc0, !PT ;  /* 0x000000ff2b3e7812 */ /* 0x000fe200078ec0ff */
[----:B------:R-:W-:Y:S01]  /*3880*/  FMUL R57, R69, UR12 ;  /* 0x0000000c45397c20 */ /* 0x000fe20008400000 */
[----:B------:R-:W-:-:S02]  /*3890*/  F2FP.SATFINITE.E5M2.F32.PACK_AB_MERGE_C R72, RZ, R72, RZ ;  /* 0x00000048ff48723e */ /* 0x000fc400048060ff */
        /* <DEDUP_REMOVED lines=11> */
.L_x_4863:
[----:B------:R-:W-:Y:S05]  /*3950*/  BSYNC B0 ;  /* 0x0000000000007941 */ /* 0x000fea0003800000 */
.L_x_4862:
[----:B------:R-:W-:Y:S01]  /*3960*/  BSSY B0, `(.L_x_4864) ;  /* 0x000000d000007945 */ /* 0x000fe20003800000 */
[----:B------:R-:W-:Y:S02]  /*3970*/  F2FP.SATFINITE.E5M2.F32.PACK_AB_MERGE_C R70, RZ, R70, RZ ;  /* 0x00000046ff46723e */ /* 0x000fe400048060ff */
[----:B------:R-:W-:Y:S01]  /*3980*/  F2FP.SATFINITE.E5M2.F32.PACK_AB_MERGE_C R57, RZ, R57, RZ ;  /* 0x00000039ff39723e */ /* 0x000fe200048060ff */
        /* <DEDUP_REMOVED lines=10> */
.L_x_4865:
[----:B------:R-:W-:Y:S05]  /*3a30*/  BSYNC B0 ;  /* 0x0000000000007941 */ /* 0x000fea0003800000 */
.L_x_4864:
        /* <DEDUP_REMOVED lines=8> */
[----:B------:R-:W-:Y:S01]  /*3ac0*/  F2FP.SATFINITE.E5M2.F32.PACK_AB_MERGE_C R74, RZ, R74, RZ ;  /* 0x0000004aff4a723e */ /* 0x000fe200048060ff */
[----:B------:R-:W-:Y:S01]  /*3ad0*/  BSSY B0, `(.L_x_4866) ;  /* 0x0000048000007945 */ /* 0x000fe20003800000 */
[----:B------:R-:W-:-:S02]  /*3ae0*/  F2FP.SATFINITE.E5M2.F32.PACK_AB_MERGE_C R39, RZ, R39, RZ ;  /* 0x00000027ff27723e */ /* 0x000fc400048060ff */
        /* <DEDUP_REMOVED lines=9> */
[----:B------:R-:W-:Y:S02]  /*3b80*/  F2FP.SATFINITE.E5M2.F32.PACK_AB_MERGE_C R72, RZ, R72, RZ ;  /* 0x00000048ff48723e */ /* 0x000fe400048060ff */
[----:B------:R-:W-:Y:S02]  /*3b90*/  F2FP.SATFINITE.E5M2.F32.PACK_AB_MERGE_C R73, RZ, R73, RZ ;  /* 0x00000049ff49723e */ /* 0x000fe400048060ff */
        /* <DEDUP_REMOVED lines=11> */
[----:B------:R-:W-:-:S02]  /*3c50*/  F2FP.SATFINITE.E5M2.F32.PACK_AB_MERGE_C R68, RZ, R39, RZ ;  /* 0x00000027ff44723e */ /* 0x000fc400048060ff */
[----:B------:R-:W-:Y:S02]  /*3c60*/  F2FP.SATFINITE.E5M2.F32.PACK_AB_MERGE_C R41, RZ, R41, RZ ;  /* 0x00000029ff29723e */ /* 0x000fe400048060ff */
        /* <DEDUP_REMOVED lines=9> */
[----:B------:R-:W-:Y:S02]  /*3d00*/  F2FP.SATFINITE.E5M2.F32.PACK_AB_MERGE_C R72, RZ, R72, RZ ;  /* 0x00000048ff48723e */ /* 0x000fe400048060ff */
[----:B------:R-:W-:Y:S01]  /*3d10*/  LOP3.LUT R66, R39, R42, RZ, 0xfc, !PT ;  /* 0x0000002a27427212 */ /* 0x000fe200078efcff */
[----:B------:R-:W-:Y:S01]  /*3d20*/  FMUL R39, R2, UR12 ;  /* 0x0000000c02277c20 */ /* 0x000fe20008400000 */
[----:B------:R-:W-:Y:S02]  /*3d30*/  LOP3.LUT R65, R72, 0xff, RZ, 0xc0, !PT ;  /* 0x000000ff48417812 */ /* 0x000fe400078ec0ff */
[----:B------:R-:W-:Y:S02]  /*3d40*/  LOP3.LUT R40, R40, 0x7, RZ, 0xc0, !PT ;  /* 0x0000000728287812 */ /* 0x000fe400078ec0ff */
[----:B------:R-:W-:Y:S02]  /*3d50*/  F2FP.SATFINITE.E5M2.F32.PACK_AB_MERGE_C R39, RZ, R39, RZ ;  /* 0x00000027ff27723e */ /* 0x000fe400048060ff */
        /* <DEDUP_REMOVED lines=31> */
.L_x_4867:
[----:B------:R-:W-:Y:S05]  /*3f50*/  BSYNC B0 ;  /* 0x0000000000007941 */ /* 0x000fea0003800000 */
.L_x_4866:
        /* <DEDUP_REMOVED lines=11> */
.L_x_4869:
[----:B------:R-:W-:Y:S05]  /*4010*/  BSYNC B0 ;  /* 0x0000000000007941 */ /* 0x000fea0003800000 */
.L_x_4868:
        /* <DEDUP_REMOVED lines=26> */
.L_x_4871:
[----:B------:R-:W-:Y:S05]  /*41c0*/  BSYNC B0 ;  /* 0x0000000000007941 */ /* 0x000fea0003800000 */
.L_x_4870:
        /* <DEDUP_REMOVED lines=26> */
.L_x_4873:
[----:B------:R-:W-:Y:S05]  /*4370*/  BSYNC B0 ;  /* 0x0000000000007941 */ /* 0x000fea0003800000 */
.L_x_4872:
        /* <DEDUP_REMOVED lines=30> */
.L_x_4875:
[----:B------:R-:W-:Y:S05]  /*4560*/  BSYNC B0 ;  /* 0x0000000000007941 */ /* 0x000fea0003800000 */
.L_x_4874:
        /* <DEDUP_REMOVED lines=30> */
.L_x_4877:
[----:B------:R-:W-:Y:S05]  /*4750*/  BSYNC B0 ;  /* 0x0000000000007941 */ /* 0x000fea0003800000 */
.L_x_4876:
        /* <DEDUP_REMOVED lines=123> */
[----:B------:R-:W-:Y:S01]  /*4f10*/  F2FP.SATFINITE.E5M2.F32.PACK_AB_MERGE_C R12, RZ, R12, RZ ;  /* 0x0000000cff0c723e */ /* 0x000fe200048060ff */
[----:B------:R-:W-:Y:S01]  /*4f20*/  HADD2.F32 R11, -RZ, R7.H1_H1 ;  /* 0x30000007ff0b7230 */ /* 0x000fe20000004100 */
[----:B------:R-:W-:Y:S01]  /*4f30*/  F2FP.SATFINITE.E5M2.F32.PACK_AB_MERGE_C R7, RZ, R37, RZ ;  /* 0x00000025ff07723e */ /* 0x000fe200048060ff */
        /* <DEDUP_REMOVED lines=9> */
[----:B------:R-:W-:Y:S01]  /*4fd0*/  F2FP.SATFINITE.E5M2.F32.PACK_AB_MERGE_C R39, RZ, R6, RZ ;  /* 0x00000006ff27723e */ /* 0x000fe200048060ff */
[----:B------:R0:W-:Y:S01]  /*4fe0*/  @!P0 STG.E.U16 desc[UR10][R2.64], R41 ;  /* 0x0000002902008986 */ /* 0x0001e2000c10150a */
[----:B------:R-:W-:Y:S01]  /*4ff0*/  F2FP.SATFINITE.E5M2.F32.PACK_AB_MERGE_C R4, RZ, R4, RZ ;  /* 0x00000004ff04723e */ /* 0x000fe200048060ff */
[----:B------:R-:W-:Y:S01]  /*5000*/  FMUL R10, R10, R11 ;  /* 0x0000000b0a0a7220 */ /* 0x000fe20000400000 */
[----:B------:R-:W-:-:S02]  /*5010*/  F2FP.SATFINITE.E5M2.F32.PACK_AB_MERGE_C R13, RZ, R13, RZ ;  /* 0x0000000dff0d723e */ /* 0x000fc400048060ff */
[----:B------:R-:W-:Y:S02]  /*5020*/  @!P0 IADD3 R11, P3, P4, R32, R63, R38 ;  /* 0x0000003f200b8210 */ /* 0x000fe40007c7e026 */
[C---:B------:R-:W-:Y:S01]  /*5030*/  FMNMX R46, |R5|.reuse, R46, !PT ;  /* 0x0000002e052e7209 */ /* 0x040fe20007800200 */
[----:B------:R-:W-:Y:S01]  /*5040*/  FMUL R5, R5, UR12 ;  /* 0x0000000c05057c20 */ /* 0x000fe20008400000 */
[----:B------:R-:W-:Y:S02]  /*5050*/  LOP3.LUT R6, R4, 0xff, RZ, 0xc0, !PT ;  /* 0x000000ff04067812 */ /* 0x000fe400078ec0ff */
[----:B------:R-:W-:Y:S01]  /*5060*/  LOP3.LUT R12, R12, 0xff, RZ, 0xc0, !PT ;  /* 0x000000ff0c0c7812 */ /* 0x000fe200078ec0ff */
[----:B0-----:R-:W-:Y:S01]  /*5070*/  FMUL R3, R9, UR12 ;  /* 0x0000000c09037c20 */ /* 0x001fe20008400000 */
[----:B------:R-:W-:Y:S01]  /*5080*/  F2FP.SATFINITE.E5M2.F32.PACK_AB_MERGE_C R2, RZ, R37, RZ ;  /* 0x00000025ff02723e */ /* 0x000fe200048060ff */
[----:B------:R-:W-:Y:S01]  /*5090*/  IMAD R6, R13, 0x100, R6 ;  /* 0x000001000d067824 */ /* 0x000fe200078e0206 */
[----:B------:R-:W-:-:S02]  /*50a0*/  LOP3.LUT R37, R39, 0xff, RZ, 0xc0, !PT ;  /* 0x000000ff27257812 */ /* 0x000fc400078ec0ff */
[----:B------:R-:W-:Y:S02]  /*50b0*/  @!P0 PRMT R41, R39, 0x7604, R4 ;  /* 0x0000760427298816 */ /* 0x000fe40000000004 */
[C---:B------:R-:W-:Y:S01]  /*50c0*/  @!P0 PRMT R39, R2.reuse, 0x7604, R13 ;  /* 0x0000760402278816 */ /* 0x040fe2000000000d */
[----:B------:R-:W-:Y:S01]  /*50d0*/  IMAD R37, R2, 0x100, R37 ;  /* 0x0000010002257824 */ /* 0x000fe200078e0225 */
[----:B------:R-:W-:Y:S02]  /*50e0*/  @!P0 IADD3.X R2, R29, R70, RZ, P3, P4 ;  /* 0x000000461d028210 */ /* 0x000fe40001fe84ff */
[----:B------:R-:W-:Y:S02]  /*50f0*/  @!P0 LEA R4, P3, R11, R19, 0x1 ;  /* 0x000000130b048211 */ /* 0x000fe400078608ff */
[----:B------:R-:W-:Y:S02]  /*5100*/  F2FP.SATFINITE.E5M2.F32.PACK_AB_MERGE_C R13, RZ, R5, RZ ;  /* 0x00000005ff0d723e */ /* 0x000fe400048060ff */
[----:B------:R-:W-:-:S02]  /*5110*/  F2FP.SATFINITE.E5M2.F32.PACK_AB_MERGE_C R3, RZ, R3, RZ ;  /* 0x00000003ff03723e */ /* 0x000fc400048060ff */
        /* <DEDUP_REMOVED lines=8> */
[----:B------:R-:W-:-:S02]  /*51a0*/  F2FP.SATFINITE.E5M2.F32.PACK_AB_MERGE_C R13, RZ, R13, RZ ;  /* 0x0000000dff0d723e */ /* 0x000fc400048060ff */
        /* <DEDUP_REMOVED lines=13> */
[----:B------:R-:W-:Y:S01]  /*5280*/  F2FP.SATFINITE.E5M2.F32.PACK_AB_MERGE_C R10, RZ, R10, RZ ;  /* 0x0000000aff0a723e */ /* 0x000fe200048060ff */
        /* <DEDUP_REMOVED lines=9> */
.L_x_4879:
[----:B------:R-:W-:Y:S05]  /*5320*/  BSYNC B0 ;  /* 0x0000000000007941 */ /* 0x000fea0003800000 */
.L_x_4878:
        /* <DEDUP_REMOVED lines=9> */
[----:B------:R-:W-:-:S02]  /*53c0*/  F2FP.SATFINITE.E5M2.F32.PACK_AB_MERGE_C R40, RZ, R26, RZ ;  /* 0x0000001aff28723e */ /* 0x000fc400048060ff */
[----:B------:R-:W-:Y:S02]  /*53d0*/  @!P1 LEA R4, P4, R11, R19, 0x1 ;  /* 0x000000130b049211 */ /* 0x000fe400078808ff */
[----:B------:R-:W-:Y:S02]  /*53e0*/  F2FP.SATFINITE.E5M2.F32.PACK_AB_MERGE_C R48, RZ, R48, RZ ;  /* 0x00000030ff30723e */ /* 0x000fe400048060ff */
        /* <DEDUP_REMOVED lines=36> */
.L_x_4881:
[----:B------:R-:W-:Y:S05]  /*5630*/  BSYNC B0 ;  /* 0x0000000000007941 */ /* 0x000fea0003800000 */
.L_x_4880:
[----:B------:R1:W-:Y:S01]  /*5640*/  @!P0 STG.E.U16 desc[UR10][R12.64], R41 ;  /* 0x000000290c008986 */ /* 0x0003e2000c10150a */
[----:B0-----:R-:W-:Y:S01]  /*5650*/  @!P1 LEA R15, P3, R32, R2, 0x1 ;  /* 0x00000002200f9211 */ /* 0x001fe200078608ff */
[----:B------:R-:W-:Y:S01]  /*5660*/  FMUL R27, R20, UR12 ;  /* 0x0000000c141b7c20 */ /* 0x000fe20008400000 */
[----:B------:R-:W-:Y:S01]  /*5670*/  F2FP.SATFINITE.E5M2.F32.PACK_AB_MERGE_C R49, RZ, R49, RZ ;  /* 0x00000031ff31723e */ /* 0x000fe200048060ff */
[----:B------:R0:W-:Y:S01]  /*5680*/  @!P0 STG.E.U16 desc[UR10][R10.64], R39 ;  /* 0x000000270a008986 */ /* 0x0001e2000c10150a */
[----:B------:R-:W-:Y:S01]  /*5690*/  @!P1 LEA.HI.X R57, R32, R3, R33, 0x1, P3 ;  /* 0x0000000320399211 */ /* 0x000fe200018f0c21 */
[----:B------:R-:W-:Y:S01]  /*56a0*/  BSSY B0, `(.L_x_4882) ;  /* 0x0000014000007945 */ /* 0x000fe20003800000 */
[C---:B------:R-:W-:Y:S02]  /*56b0*/  @!P1 LEA R14, P3, R15.reuse, R17, 0x1 ;  /* 0x000000110f0e9211 */ /* 0x040fe400078608ff */
[----:B------:R-:W-:Y:S02]  /*56c0*/  F2FP.SATFINITE.E5M2.F32.PACK_AB_MERGE_C R27, RZ, R27, RZ ;  /* 0x0000001bff1b723e */ /* 0x000fe400048060ff */
        /* <DEDUP_REMOVED lines=17> */
.L_x_4883:
[----:B------:R-:W-:Y:S05]  /*57e0*/  BSYNC B0 ;  /* 0x0000000000007941 */ /* 0x000fea0003800000 */
.L_x_4882:
        /* <DEDUP_REMOVED lines=11> */
.L_x_4885:
[----:B------:R-:W-:Y:S05]  /*58a0*/  BSYNC B0 ;  /* 0x0000000000007941 */ /* 0x000fea0003800000 */
.L_x_4884:
        /* <DEDUP_REMOVED lines=103> */
[----:B------:R-:W-:Y:S01]  /*5f20*/  F2FP.SATFINITE.E5M2.F32.PACK_AB_MERGE_C R39, RZ, R39, RZ ;  /* 0x00000027ff27723e */ /* 0x000fe200048060ff */
[----:B------:R-:W-:Y:S01]  /*5f30*/  FMUL R40, R40, R11 ;  /* 0x0000000b28287220 */ /* 0x000fe20000400000 */
[----:B------:R-:W-:-:S02]  /*5f40*/  F2FP.SATFINITE.E5M2.F32.PACK_AB_MERGE_C R50, RZ, R41, RZ ;  /* 0x00000029ff32723e */ /* 0x000fc400048060ff */
[----:B------:R-:W-:Y:S02]  /*5f50*/  F2FP.SATFINITE.E5M2.F32.PACK_AB_MERGE_C R60, RZ, R37, RZ ;  /* 0x00000025ff3c723e */ /* 0x000fe400048060ff */
[----:B------:R-:W-:Y:S02]  /*5f60*/  F2FP.SATFINITE.E5M2.F32.PACK_AB_MERGE_C R49, RZ, R49, RZ ;  /* 0x00000031ff31723e */ /* 0x000fe400048060ff */
[----:B------:R-:W-:Y:S02]  /*5f70*/  LOP3.LUT R37, R39, 0xff, RZ, 0xc0, !PT ;  /* 0x000000ff27257812 */ /* 0x000fe400078ec0ff */
[----:B------:R-:W-:Y:S02]  /*5f80*/  LOP3.LUT R47, R50, 0xff, RZ, 0xc0, !PT ;  /* 0x000000ff322f7812 */ /* 0x000fe400078ec0ff */
[----:B------:R-:W-:Y:S01]  /*5f90*/  @!P1 LEA R10, P0, R2, R19, 0x1 ;  /* 0x00000013020a9211 */ /* 0x000fe200078008ff */
[----:B------:R-:W-:Y:S01]  /*5fa0*/  IMAD R37, R60, 0x100, R37 ;  /* 0x000001003c257824 */ /* 0x000fe200078e0225 */
[----:B------:R-:W-:Y:S01]  /*5fb0*/  F2FP.SATFINITE.E5M2.F32.PACK_AB_MERGE_C R43, RZ, R43, RZ ;  /* 0x0000002bff2b723e */ /* 0x000fe200048060ff */
[----:B------:R-:W-:Y:S01]  /*5fc0*/  IMAD R47, R49, 0x100, R47 ;  /* 0x00000100312f7824 */ /* 0x000fe200078e022f */
[----:B------:R-:W-:-:S02]  /*5fd0*/  F2FP.SATFINITE.E5M2.F32.PACK_AB_MERGE_C R48, RZ, R48, RZ ;  /* 0x00000030ff30723e */ /* 0x000fc400048060ff */
        /* <DEDUP_REMOVED lines=11> */
[----:B------:R-:W-:Y:S01]  /*6090*/  F2FP.SATFINITE.E5M2.F32.PACK_AB_MERGE_C R63, RZ, R57, RZ ;  /* 0x00000039ff3f723e */ /* 0x000fe200048060ff */
[----:B------:R-:W-:Y:S01]  /*60a0*/  FMUL R50, R40, UR12 ;  /* 0x0000000c28327c20 */ /* 0x000fe20008400000 */
[----:B------:R-:W-:-:S02]  /*60b0*/  F2FP.SATFINITE.E5M2.F32.PACK_AB_MERGE_C R57, RZ, R44, RZ ;  /* 0x0000002cff39723e */ /* 0x000fc400048060ff */
[----:B------:R-:W-:Y:S02]  /*60c0*/  F2FP.SATFINITE.E5M2.F32.PACK_AB_MERGE_C R45, RZ, R45, RZ ;  /* 0x0000002dff2d723e */ /* 0x000fe400048060ff */
[----:B------:R-:W-:Y:S02]  /*60d0*/  LOP3.LUT R48, R48, 0xff, RZ, 0xc0, !PT ;  /* 0x000000ff30307812 */ /* 0x000fe400078ec0ff */
[----:B------:R-:W-:Y:S02]  /*60e0*/  F2FP.SATFINITE.E5M2.F32.PACK_AB_MERGE_C R68, RZ, R60, RZ ;  /* 0x0000003cff44723e */ /* 0x000fe400048060ff */
[----:B------:R-:W-:Y:S01]  /*60f0*/  F2FP.SATFINITE.E5M2.F32.PACK_AB_MERGE_C R50, RZ, R50, RZ ;  /* 0x00000032ff32723e */ /* 0x000fe200048060ff */
        /* <DEDUP_REMOVED lines=11> */
[----:B------:R-:W-:Y:S01]  /*61b0*/  F2FP.SATFINITE.E5M2.F32.PACK_AB_MERGE_C R61, RZ, R45, RZ ;  /* 0x0000002dff3d723e */ /* 0x000fe200048060ff */
[----:B------:R-:W-:Y:S01]  /*61c0*/  FMUL R45, R0, UR12 ;  /* 0x0000000c002d7c20 */ /* 0x000fe20008400000 */
[----:B------:R-:W-:-:S02]  /*61d0*/  FMNMX R49, |R40|, R49, !PT ;  /* 0x0000003128317209 */ /* 0x000fc40007800200 */
[----:B------:R-:W1:Y:S01]  /*61e0*/  S2R R40, SR_CTAID.X ;  /* 0x0000000000287919 */ /* 0x000e620000002500 */
[----:B------:R-:W-:Y:S02]  /*61f0*/  LOP3.LUT R60, R63, 0xff, RZ, 0xc0, !PT ;  /* 0x000000ff3f3c7812 */ /* 0x000fe400078ec0ff */
[----:B------:R-:W-:Y:S02]  /*6200*/  F2FP.SATFINITE.E5M2.F32.PACK_AB_MERGE_C R45, RZ, R45, RZ ;  /* 0x0000002dff2d723e */ /* 0x000fe400048060ff */
[----:B------:R-:W-:Y:S02]  /*6210*/  FMNMX R49, |R30|, R49, !PT ;  /* 0x000000311e317209 */ /* 0x000fe40007800200 */
[----:B0-----:R-:W-:Y:S01]  /*6220*/  PRMT R9, R44, 0x5410, R11 ;  /* 0x000054102c097816 */ /* 0x001fe2000000000b */
[----:B------:R-:W-:Y:S01]  /*6230*/  FMUL R8, R42, UR12 ;  /* 0x0000000c2a087c20 */ /* 0x000fe20008400000 */
[----:B------:R-:W-:Y:S02]  /*6240*/  @!P1 PRMT R11, R61, 0x7604, R50 ;  /* 0x000076043d0b9816 */ /* 0x000fe40000000032 */
[----:B------:R-:W-:-:S02]  /*6250*/  F2FP.SATFINITE.E5M2.F32.PACK_AB_MERGE_C R44, RZ, R47, RZ ;  /* 0x0000002fff2c723e */ /* 0x000fc400048060ff */
[----:B------:R-:W-:Y:S01]  /*6260*/  LOP3.LUT R47, R61, 0xff, RZ, 0xc0, !PT ;  /* 0x000000ff3d2f7812 */ /* 0x000fe200078ec0ff */
[----:B------:R0:W-:Y:S01]  /*6270*/  @!P1 STG.E.U16 desc[UR10][R4.64], R11 ;  /* 0x0000000b04009986 */ /* 0x0001e2000c10150a */
[----:B------:R-:W-:Y:S02]  /*6280*/  LOP3.LUT R30, R44, 0xffff, RZ, 0xc0, !PT ;  /* 0x0000ffff2c1e7812 */ /* 0x000fe400078ec0ff */
[----:B------:R-:W-:Y:S02]  /*6290*/  PRMT R47, R48, 0x5410, R47 ;  /* 0x00005410302f7816 */ /* 0x000fe4000000002f */
[----:B------:R-:W-:Y:S01]  /*62a0*/  LOP3.LUT R48, R45, 0xffff, RZ, 0xc0, !PT ;  /* 0x0000ffff2d307812 */ /* 0x000fe200078ec0ff */
[----:B------:R-:W-:Y:S01]  /*62b0*/  IMAD.SHL.U32 R30, R30, 0x1000000, RZ ;  /* 0x010000001e1e7824 */ /* 0x000fe200078e00ff */
[----:B------:R-:W-:Y:S02]  /*62c0*/  FMNMX R49, |R42|, R49, !PT ;  /* 0x000000312a317209 */ /* 0x000fe40007800200 */
[----:B------:R-:W-:Y:S01]  /*62d0*/  F2FP.SATFINITE.E5M2.F32.PACK_AB_MERGE_C R42, RZ, R8, RZ ;  /* 0x00000008ff2a723e */ /* 0x000fe200048060ff */
        /* <DEDUP_REMOVED lines=13> */
[----:B------:R-:W-:Y:S01]  /*63b0*/  F2FP.SATFINITE.E5M2.F32.PACK_AB_MERGE_C R29, RZ, R38, RZ ;  /* 0x00000026ff1d723e */ /* 0x000fe200048060ff */
        /* <DEDUP_REMOVED lines=8> */
.L_x_4887:
[----:B------:R-:W-:Y:S05]  /*6440*/  BSYNC B0 ;  /* 0x0000000000007941 */ /* 0x000fea0003800000 */
.L_x_4886:
        /* <DEDUP_REMOVED lines=15> */
.L_x_4889:
[----:B------:R-:W-:Y:S05]  /*6540*/  BSYNC B0 ;  /* 0x0000000000007941 */ /* 0x000fea0003800000 */
.L_x_4888:
        /* <DEDUP_REMOVED lines=85> */
.L_x_4894:
        /* <DEDUP_REMOVED lines=51> */
.L_x_4893:
[----:B------:R-:W-:Y:S05]  /*6dd0*/  BSYNC B1 ;  /* 0x0000000000017941 */ /* 0x000fea0003800000 */
.L_x_4892:
        /* <DEDUP_REMOVED lines=15> */
.L_x_4896:
[----:B------:R-:W-:Y:S05]  /*6ed0*/  BSYNC B1 ;  /* 0x0000000000017941 */ /* 0x000fea0003800000 */
.L_x_4895:
        /* <DEDUP_REMOVED lines=25> */
.L_x_4891:
[----:B------:R-:W-:Y:S05]  /*7070*/  BSYNC B0 ;  /* 0x0000000000007941 */ /* 0x000fea0003800000 */
.L_x_4890:
        /* <DEDUP_REMOVED lines=26> */
.L_x_4901:
        /* <DEDUP_REMOVED lines=51> */
.L_x_4900:
[----:B------:R-:W-:Y:S05]  /*7550*/  BSYNC B1 ;  /* 0x0000000000017941 */ /* 0x000fea0003800000 */
.L_x_4899:
        /* <DEDUP_REMOVED lines=15> */
.L_x_4903:
[----:B------:R-:W-:Y:S05]  /*7650*/  BSYNC B1 ;  /* 0x0000000000017941 */ /* 0x000fea0003800000 */
.L_x_4902:
        /* <DEDUP_REMOVED lines=25> */
.L_x_4898:
[----:B------:R-:W-:Y:S05]  /*77f0*/  BSYNC B0 ;  /* 0x0000000000007941 */ /* 0x000fea0003800000 */
.L_x_4897:
        /* <DEDUP_REMOVED lines=33> */
.L_x_4908:
        /* <DEDUP_REMOVED lines=51> */
.L_x_4907:
[----:B------:R-:W-:Y:S05]  /*7d40*/  BSYNC B1 ;  /* 0x0000000000017941 */ /* 0x000fea0003800000 */
.L_x_4906:
        /* <DEDUP_REMOVED lines=15> */
.L_x_4910:
[----:B------:R-:W-:Y:S05]  /*7e40*/  BSYNC B1 ;  /* 0x0000000000017941 */ /* 0x000fea0003800000 */
.L_x_4909:
        /* <DEDUP_REMOVED lines=25> */
.L_x_4905:
[----:B------:R-:W-:Y:S05]  /*7fe0*/  BSYNC B0 ;  /* 0x0000000000007941 */ /* 0x000fea0003800000 */
.L_x_4904:
        /* <DEDUP_REMOVED lines=22> */
.L_x_4916:
        /* <DEDUP_REMOVED lines=53> */
.L_x_4915:
[----:B0-----:R-:W-:-:S07]  /*84a0*/  VIADD R2, R24, 0x5 ;  /* 0x0000000518027836 */ /* 0x001fce0000000000 */
.L_x_4914:
[----:B------:R-:W-:Y:S05]  /*84b0*/  BSYNC B1 ;  /* 0x0000000000017941 */ /* 0x000fea0003800000 */
.L_x_4913:
        /* <DEDUP_REMOVED lines=17> */
.L_x_4918:
[----:B------:R-:W-:Y:S05]  /*85d0*/  BSYNC B1 ;  /* 0x0000000000017941 */ /* 0x000fea0003800000 */
.L_x_4917:
        /* <DEDUP_REMOVED lines=24> */
.L_x_4912:
[----:B------:R-:W-:Y:S05]  /*8760*/  BSYNC B0 ;  /* 0x0000000000007941 */ /* 0x000fea0003800000 */
.L_x_4911:
        /* <DEDUP_REMOVED lines=41> */
.L_x_4929:
[----:B-1----:R-:W-:-:S07]  /*8a00*/  FMNMX R5, R2, R5, !PT ;  /* 0x0000000502057209 */ /* 0x002fce0007800000 */
.L_x_4921:
[----:B------:R-:W-:Y:S05]  /*8a10*/  BSYNC B0 ;  /* 0x0000000000007941 */ /* 0x000fea0003800000 */
.L_x_4920:
[----:B------:R-:W-:Y:S01]  /*8a20*/  ISETP.NE.AND P0, PT, R58, RZ, PT ;  /* 0x000000ff3a00720c */ /* 0x000fe20003f05270 */
[----:B------:R-:W-:-:S12]  /*8a30*/  BSSY B0, `(.L_x_4919) ;  /* 0x0000004000007945 */ /* 0x000fd80003800000 */
[----:B------:R-:W-:Y:S05]  /*8a40*/  @P0 BRA `(.L_x_4923) ;  /* 0x0000000000080947 */ /* 0x000fea0003800000 */
[----:B0-----:R-:W0:Y:S02]  /*8a50*/  LDC.64 R2, c[0x0][0x238] ;  /* 0x00008e00ff027b82 */ /* 0x001e240000000a00 */
[----:B0-----:R1:W-:Y:S02]  /*8a60*/  REDG.E.MAX.S32.STRONG.GPU desc[UR10][R2.64], R5 ;  /* 0x000000050200798e */ /* 0x0013e4000d10e38a */
.L_x_4923:
[----:B------:R-:W-:Y:S05]  /*8a70*/  BSYNC B0 ;  /* 0x0000000000007941 */ /* 0x000fea0003800000 */
.L_x_4919:
        /* <DEDUP_REMOVED lines=13> */
[----:B-1-3--:R-:W-:Y:S05]  /*8b50*/  CALL.REL.NOINC `($__internal_85_$__cuda_sm20_rcp_rn_f32_slowpath) ;  /* 0x0000000400887944 */ /* 0x00afea0003c00000 */
[----:B------:R-:W-:Y:S05]  /*8b60*/  BRA `(.L_x_4925) ;  /* 0x0000000000147947 */ /* 0x000fea0003800000 */
.L_x_4924:
[----:B-1----:R-:W1:Y:S01]  /*8b70*/  MUFU.RCP R5, UR12 ;  /* 0x0000000c00057d08 */ /* 0x002e620008001000 */
[----:B------:R-:W-:-:S04]  /*8b80*/  IMAD.U32 R0, RZ, RZ, UR12 ;  /* 0x0000000cff007e24 */ /* 0x000fc8000f8e00ff */
[----:B-1----:R-:W-:-:S04]  /*8b90*/  FFMA R0, R5, R0, -1 ;  /* 0xbf80000005007423 */ /* 0x002fc80000000000 */
[----:B------:R-:W-:-:S04]  /*8ba0*/  FADD.FTZ R0, -R0, -RZ ;  /* 0x800000ff00007221 */ /* 0x000fc80000010100 */
[----:B------:R-:W-:-:S07]  /*8bb0*/  FFMA R5, R5, R0, R5 ;  /* 0x0000000005057223 */ /* 0x000fce0000000005 */
.L_x_4925:
[----:B0--3--:R-:W0:Y:S02]  /*8bc0*/  LDC.64 R2, c[0x0][0x240] ;  /* 0x00009000ff027b82 */ /* 0x009e240000000a00 */
[----:B0-----:R-:W-:Y:S01]  /*8bd0*/  STG.E desc[UR10][R2.64], R5 ;  /* 0x0000000502007986 */ /* 0x001fe2000c10190a */
[----:B------:R-:W-:Y:S05]  /*8be0*/  EXIT ;  /* 0x000000000000794d */ /* 0x000fea0003800000 */
.L_x_4922:
[----:B------:R-:W-:Y:S02]  /*8bf0*/  IMAD.MOV.U32 R7, RZ, RZ, 0x4 ;  /* 0x00000004ff077424 */ /* 0x000fe400078e00ff */
[----:B------:R-:W-:Y:S02]  /*8c00*/  IMAD.MOV.U32 R9, RZ, RZ, 0x1f ;  /* 0x0000001fff097424 */ /* 0x000fe400078e00ff */
[----:B------:R-:W-:-:S07]  /*8c10*/  IMAD.MOV.U32 R4, RZ, RZ, -0x1 ;  /* 0xffffffffff047424 */ /* 0x000fce00078e00ff */
[----:B01----:R-:W-:Y:S05]  /*8c20*/  WARPSYNC.COLLECTIVE R4, `(.L_x_4926) ;  /* 0x0000000004087348 */ /* 0x003fea0003c00000 */
[----:B-1----:R1:W2:Y:S02]  /*8c30*/  SHFL.DOWN P0, R5, R0, R7, R9 ;  /* 0x0800000700057389 */ /* 0x0022a40000000009 */
[----:B012---:R-:W-:Y:S01]  /*8c40*/  ENDCOLLECTIVE ;  /* 0x000000000000791b */ /* 0x007fe20003800000 */
.L_x_4926:
[----:B------:R-:W-:Y:S02]  /*8c50*/  IMAD.MOV.U32 R7, RZ, RZ, 0x2 ;  /* 0x00000002ff077424 */ /* 0x000fe400078e00ff */
[----:B------:R-:W-:-:S05]  /*8c60*/  IMAD.MOV.U32 R3, RZ, RZ, R5 ;  /* 0x000000ffff037224 */ /* 0x000fca00078e0005 */
[----:B------:R-:W-:-:S05]  /*8c70*/  FMNMX R3, R3, R0, !PT ;  /* 0x0000000003037209 */ /* 0x000fca0007800000 */
[----:B------:R-:W-:-:S07]  /*8c80*/  IMAD.MOV.U32 R0, RZ, RZ, R3 ;  /* 0x000000ffff007224 */ /* 0x000fce00078e0003 */
[----:B------:R-:W-:Y:S05]  /*8c90*/  WARPSYNC.COLLECTIVE R4, `(.L_x_4927) ;  /* 0x0000000004087348 */ /* 0x000fea0003c00000 */
[----:B------:R0:W1:Y:S02]  /*8ca0*/  SHFL.DOWN P0, R5, R0, R7, R9 ;  /* 0x0800000700057389 */ /* 0x0000640000000009 */
[----:B01----:R-:W-:Y:S01]  /*8cb0*/  ENDCOLLECTIVE ;  /* 0x000000000000791b */ /* 0x003fe20003800000 */
.L_x_4927:
[----:B------:R-:W-:Y:S02]  /*8cc0*/  IMAD.MOV.U32 R7, RZ, RZ, 0x1 ;  /* 0x00000001ff077424 */ /* 0x000fe400078e00ff */
[----:B------:R-:W-:-:S05]  /*8cd0*/  IMAD.MOV.U32 R2, RZ, RZ, R5 ;  /* 0x000000ffff027224 */ /* 0x000fca00078e0005 */
[----:B------:R-:W-:-:S05]  /*8ce0*/  FMNMX R2, R3, R2, !PT ;  /* 0x0000000203027209 */ /* 0x000fca0007800000 */
[----:B------:R-:W-:-:S07]  /*8cf0*/  IMAD.MOV.U32 R0, RZ, RZ, R2 ;  /* 0x000000ffff007224 */ /* 0x000fce00078e0002 */
[----:B------:R-:W-:Y:S05]  /*8d00*/  WARPSYNC.COLLECTIVE R4, `(.L_x_4928) ;  /* 0x0000000004087348 */ /* 0x000fea0003c00000 */
[----:B------:R0:W1:Y:S02]  /*8d10*/  SHFL.DOWN P0, R5, R0, R7, R9 ;  /* 0x0800000700057389 */ /* 0x0000640000000009 */
[----:B01----:R-:W-:Y:S01]  /*8d20*/  ENDCOLLECTIVE ;  /* 0x000000000000791b */ /* 0x003fe20003800000 */
.L_x_4928:
[----:B------:R-:W-:Y:S05]  /*8d30*/  BRA `(.L_x_4929) ;  /* 0xfffffffc00307947 */ /* 0x000fea000383ffff */
        .weak           $__internal_84_$__cuda_sm20_div_u64
        .type           $__internal_84_$__cuda_sm20_div_u64,@function
        .size           $__internal_84_$__cuda_sm20_div_u64,($__internal_85_$__cuda_sm20_rcp_rn_f32_slowpath - $__internal_84_$__cuda_sm20_div_u64)
$__internal_84_$__cuda_sm20_div_u64:
        /* <DEDUP_REMOVED lines=67> */
[----:B------:R-:W-:Y:S06]  /*9170*/  RET.REL.NODEC R4 `(_ZN18transformer_engine6detail43dgated_act_cast_transpose_kernel_notalignedILi2ELi4Ef6__half13__nv_fp8_e5m2NS_5EmptyEXadL_ZNS_6dsreluIffEET_T0_RKS4_EEXadL_ZNS_5sreluIffEES6_S7_S9_EEEEvPKT2_SD_PT3_SF_PKT1_PSG_SJ_mmm) ;  /* 0xffffff6c04a07950 */ /* 0x000fec0003c3ffff */
        .weak           $__internal_85_$__cuda_sm20_rcp_rn_f32_slowpath
        .type           $__internal_85_$__cuda_sm20_rcp_rn_f32_slowpath,@function
        .size           $__internal_85_$__cuda_sm20_rcp_rn_f32_slowpath,(.L_x_34570 - $__internal_85_$__cuda_sm20_rcp_rn_f32_slowpath)
$__internal_85_$__cuda_sm20_rcp_rn_f32_slowpath:
        /* <DEDUP_REMOVED lines=15> */
.L_x_4930:
        /* <DEDUP_REMOVED lines=33> */
.L_x_4932:
[----:B------:R0:W1:Y:S02]  /*9480*/  MUFU.RCP R2, R0 ;  /* 0x0000000000027308 */ /* 0x0000640000001000 */
.L_x_4931:
[----:B-1-3--:R-:W-:Y:S02]  /*9490*/  IMAD.MOV.U32 R5, RZ, RZ, R2 ;  /* 0x000000ffff057224 */ /* 0x00afe400078e0002 */
[----:B------:R-:W-:Y:S02]  /*94a0*/  IMAD.MOV.U32 R2, RZ, RZ, R7 ;  /* 0x000000ffff027224 */ /* 0x000fe400078e0007 */
[----:B------:R-:W-:-:S04]  /*94b0*/  IMAD.MOV.U32 R3, RZ, RZ, 0x0 ;  /* 0x00000000ff037424 */ /* 0x000fc800078e00ff */
[----:B0-2---:R-:W-:Y:S05]  /*94c0*/  RET.REL.NODEC R2 `(_ZN18transformer_engine6detail43dgated_act_cast_transpose_kernel_notalignedILi2ELi4Ef6__half13__nv_fp8_e5m2NS_5EmptyEXadL_ZNS_6dsreluIffEET_T0_RKS4_EEXadL_ZNS_5sreluIffEES6_S7_S9_EEEEvPKT2_SD_PT3_SF_PKT1_PSG_SJ_mmm) ;  /* 0xffffff6802cc7950 */ /* 0x005fea0003c3ffff */
.L_x_4933:
        /* <DEDUP_REMOVED lines=11> */
.L_x_34570:


//--------------------- .text._ZN18transformer_engine6detail32dgated_act_cast_transpose_kernelILi2ELi4Ef6__half13__nv_fp8_e5m2NS_5EmptyEXadL_ZNS_6dsreluIffEET_T0_RKS4_EEXadL_ZNS_5sreluIffEES6_S7_S9_EEEEvPKT2_SD_PT3_SF_PKT1_PSG_SJ_mmm --------------------------
	.section	.text._ZN18transformer_engine6detail32dgated_act_cast_transpose_kernelILi2ELi4Ef6__half13__nv_fp8_e5m2NS_5EmptyEXadL_ZNS_6dsreluIffEET_T0_RKS4_EEXadL_ZNS_5sreluIffEES6_S7_S9_EEEEvPKT2_SD_PT3_SF_PKT1_PSG_SJ_mmm,"ax",@progbits
	.align	128
        .global         _ZN18transformer_engine6detail32dgated_act_cast_transpose_kernelILi2ELi4Ef6__half13__nv_fp8_e5m2NS_5EmptyEXadL_ZNS_6dsreluIffEET_T0_RKS4_EEXadL_ZNS_5sreluIffEES6_S7_S9_EEEEvPKT2_SD_PT3_SF_PKT1_PSG_SJ_mmm
        .type           _ZN18transformer_engine6detail32dgated_act_cast_transpose_kernelILi2ELi4Ef6__half13__nv_fp8_e5m2NS_5EmptyEXadL_ZNS_6dsreluIffEET_T0_RKS4_EEXadL_ZNS_5sreluIffEES6_S7_S9_EEEEvPKT2_SD_PT3_SF_PKT1_PSG_SJ_mmm,@function
        .size           _ZN18transformer_engine6detail32dgated_act_cast_transpose_kernelILi2ELi4Ef6__half13__nv_fp8_e5m2NS_5EmptyEXadL_ZNS_6dsreluIffEET_T0_RKS4_EEXadL_ZNS_5sreluIffEES6_S7_S9_EEEEvPKT2_SD_PT3_SF_PKT1_PSG_SJ_mmm,(.L_x_34572 - _ZN18transformer_engine6detail32dgated_act_cast_transpose_kernelILi2ELi4Ef6__half13__nv_fp8_e5m2NS_5EmptyEXadL_ZNS_6dsreluIffEET_T0_RKS4_EEXadL_ZNS_5sreluIffEES6_S7_S9_EEEEvPKT2_SD_PT3_SF_PKT1_PSG_SJ_mmm)
        .other          _ZN18transformer_engine6detail32dgated_act_cast_transpose_kernelILi2ELi4Ef6__half13__nv_fp8_e5m2NS_5EmptyEXadL_ZNS_6dsreluIffEET_T0_RKS4_EEXadL_ZNS_5sreluIffEES6_S7_S9_EEEEvPKT2_SD_PT3_SF_PKT1_PSG_SJ_mmm,@"STO_CUDA_ENTRY STV_DEFAULT"
_ZN18transformer_engine6detail32dgated_act_cast_transpose_kernelILi2ELi4Ef6__half13__nv_fp8_e5m2NS_5EmptyEXadL_ZNS_6dsreluIffEET_T0_RKS4_EEXadL_ZNS_5sreluIffEES6_S7_S9_EEEEvPKT2_SD_PT3_SF_PKT1_PSG_SJ_mmm:
.text._ZN18transformer_engine6detail32dgated_act_cast_transpose_kernelILi2ELi4Ef6__half13__nv_fp8_e5m2NS_5EmptyEXadL_ZNS_6dsreluIffEET_T0_RKS4_EEXadL_ZNS_5sreluIffEES6_S7_S9_EEEEvPKT2_SD_PT3_SF_PKT1_PSG_SJ_mmm:
        /* <DEDUP_REMOVED lines=18> */
[----:B------:R-:W-:Y:S05]  /*0120*/  CALL.REL.NOINC `($__internal_86_$__cuda_sm20_div_u64) ;  /* 0x0000005400b47944 */ /* 0x000fea0003c00000 */
        /* <DEDUP_REMOVED lines=8> */
.L_x_4934:
        /* <DEDUP_REMOVED lines=22> */
.L_x_4935:
        /* <DEDUP_REMOVED lines=199> */
[----:B------:R-:W-:Y:S01]  /*0f80*/  F2FP.SATFINITE.E5M2.F32.PACK_AB_MERGE_C R45, RZ, R45, RZ ;  /* 0x0000002dff2d723e */ /* 0x000fe200048060ff */
[----:B------:R-:W-:Y:S01]  /*0f90*/  FADD R9, R35, R35 ;  /* 0x0000002323097221 */ /* 0x000fe20000000000 */
[----:B------:R-:W-:Y:S01]  /*0fa0*/  F2FP.SATFINITE.E5M2.F32.PACK_AB_MERGE_C R44, RZ, R44, RZ ;  /* 0x0000002cff2c723e */ /* 0x000fe200048060ff */
        /* <DEDUP_REMOVED lines=24> */
[----:B------:R-:W-:Y:S01]  /*1130*/  F2FP.SATFINITE.E5M2.F32.PACK_AB_MERGE_C R46, RZ, R46, RZ ;  /* 0x0000002eff2e723e */ /* 0x000fe200048060ff */
[----:B------:R-:W-:Y:S01]  /*1140*/  FMUL R61, R34, UR10 ;  /* 0x0000000a223d7c20 */ /* 0x000fe20008400000 */
[----:B------:R-:W-:Y:S01]  /*1150*/  F2FP.SATFINITE.E5M2.F32.PACK_AB_MERGE_C R47, RZ, R47, RZ ;  /* 0x0000002fff2f723e */ /* 0x000fe200048060ff */
[----:B------:R-:W-:Y:S01]  /*1160*/  FMUL R26, R31, R26 ;  /* 0x0000001a1f1a7220 */ /* 0x000fe20000400000 */
[----:B------:R-:W-:Y:S01]  /*1170*/  FMNMX R50, |R53|, R40, !PT ;  /* 0x0000002835327209 */ /* 0x000fe20007800200 */
[----:B------:R-:W-:Y:S01]  /*1180*/  FMUL R40, R36, UR10 ;  /* 0x0000000a24287c20 */ /* 0x000fe20008400000 */
[----:B------:R-:W-:Y:S01]  /*1190*/  FMUL R31, R41, UR10 ;  /* 0x0000000a291f7c20 */ /* 0x000fe20008400000 */
[----:B------:R-:W-:Y:S01]  /*11a0*/  FMUL R63, R27, UR10 ;  /* 0x0000000a1b3f7c20 */ /* 0x000fe20008400000 */
[----:B------:R-:W-:-:S02]  /*11b0*/  PRMT R55, R47, 0x7604, R46 ;  /* 0x000076042f377816 */ /* 0x000fc4000000002e */
[----:B------:R-:W-:Y:S02]  /*11c0*/  IADD3 R12, P0, R12, UR15, RZ ;  /* 0x0000000f0c0c7c10 */ /* 0x000fe4000ff1e0ff */
[----:B------:R-:W-:Y:S02]  /*11d0*/  F2FP.SATFINITE.E5M2.F32.PACK_AB_MERGE_C R40, RZ, R40, RZ ;  /* 0x00000028ff28723e */ /* 0x000fe400048060ff */
[----:B------:R-:W-:Y:S02]  /*11e0*/  F2FP.SATFINITE.E5M2.F32.PACK_AB_MERGE_C R31, RZ, R31, RZ ;  /* 0x0000001fff1f723e */ /* 0x000fe400048060ff */
[----:B------:R-:W-:Y:S02]  /*11f0*/  F2FP.SATFINITE.E5M2.F32.PACK_AB_MERGE_C R61, RZ, R61, RZ ;  /* 0x0000003dff3d723e */ /* 0x000fe400048060ff */
[----:B------:R-:W-:Y:S01]  /*1200*/  F2FP.SATFINITE.E5M2.F32.PACK_AB_MERGE_C R63, RZ, R63, RZ ;  /* 0x0000003fff3f723e */ /* 0x000fe200048060ff */
        /* <DEDUP_REMOVED lines=14> */
[----:B------:R-:W-:-:S04]  /*12f0*/  F2FP.SATFINITE.E5M2.F32.PACK_AB_MERGE_C R12, RZ, R53, RZ ;  /* 0x00000035ff0c723e */ /* 0x000fc800048060ff */
[----:B------:R-:W-:Y:S02]  /*1300*/  F2FP.SATFINITE.E5M2.F32.PACK_AB_MERGE_C R54, RZ, R13, RZ ;  /* 0x0000000dff36723e */ /* 0x000fe400048060ff */
        /* <DEDUP_REMOVED lines=15> */
[----:B------:R-:W-:-:S02]  /*1400*/  F2FP.SATFINITE.E5M2.F32.PACK_AB_MERGE_C R49, RZ, R49, RZ ;  /* 0x00000031ff31723e */ /* 0x000fc400048060ff */
[----:B------:R-:W-:Y:S01]  /*1410*/  PRMT R45, R52, 0x7604, R13 ;  /* 0x00007604342d7816 */ /* 0x000fe2000000000d */
[--C-:B------:R-:W-:Y:S01]  /*1420*/  HADD2.F32 R13, -RZ, R25.reuse.H0_H0 ;  /* 0x20000019ff0d7230 */ /* 0x100fe20000004100 */
[----:B------:R-:W-:Y:S02]  /*1430*/  LOP3.LUT R47, R49, 0xff, RZ, 0xc0, !PT ;  /* 0x000000ff312f7812 */ /* 0x000fe400078ec0ff */
[----:B------:R-:W-:Y:S02]  /*1440*/  F2FP.SATFINITE.E5M2.F32.PACK_AB_MERGE_C R46, RZ, R46, RZ ;  /* 0x0000002eff2e723e */ /* 0x000fe400048060ff */
        /* <DEDUP_REMOVED lines=25> */
[----:B------:R-:W-:Y:S02]  /*15e0*/  F2FP.SATFINITE.E5M2.F32.PACK_AB_MERGE_C R13, RZ, R13, RZ ;  /* 0x0000000dff0d723e */ /* 0x000fe400048060ff */
[----:B------:R-:W-:-:S04]  /*15f0*/  F2FP.SATFINITE.E5M2.F32.PACK_AB_MERGE_C R54, RZ, R36, RZ ;  /* 0x00000024ff36723e */ /* 0x000fc800048060ff */
        /* <DEDUP_REMOVED lines=27> */
[----:B------:R-:W-:-:S02]  /*17b0*/  F2FP.SATFINITE.E5M2.F32.PACK_AB_MERGE_C R12, RZ, R12, RZ ;  /* 0x0000000cff0c723e */ /* 0x000fc400048060ff */
        /* <DEDUP_REMOVED lines=12> */
[----:B------:R-:W-:Y:S02]  /*1880*/  F2FP.SATFINITE.E5M2.F32.PACK_AB_MERGE_C R39, RZ, R39, RZ ;  /* 0x00000027ff27723e */ /* 0x000fe400048060ff */
        /* <DEDUP_REMOVED lines=96> */
[----:B------:R-:W-:-:S02]  /*1e90*/  F2FP.SATFINITE.E5M2.F32.PACK_AB_MERGE_C R25, RZ, R35, RZ ;  /* 0x00000023ff19723e */ /* 0x000fc400048060ff */
[----:B------:R-:W-:Y:S02]  /*1ea0*/  F2FP.SATFINITE.E5M2.F32.PACK_AB_MERGE_C R39, RZ, R39, RZ ;  /* 0x00000027ff27723e */ /* 0x000fe400048060ff */
[----:B------:R-:W-:Y:S01]  /*1eb0*/  F2FP.SATFINITE.E5M2.F32.PACK_AB_MERGE_C R60, RZ, R41, RZ ;  /* 0x00000029ff3c723e */ /* 0x000fe200048060ff */
        /* <DEDUP_REMOVED lines=12> */
[----:B------:R-:W-:Y:S01]  /*1f80*/  F2FP.SATFINITE.E5M2.F32.PACK_AB_MERGE_C R58, RZ, R37, RZ ;  /* 0x00000025ff3a723e */ /* 0x000fe200048060ff */
[----:B------:R-:W-:Y:S01]  /*1f90*/  FMUL R13, R22, R45 ;  /* 0x0000002d160d7220 */ /* 0x000fe20000400000 */
[----:B------:R-:W-:Y:S01]  /*1fa0*/  FMUL R22, R56, UR10 ;  /* 0x0000000a38167c20 */ /* 0x000fe20008400000 */
[----:B------:R-:W-:Y:S01]  /*1fb0*/  FMUL R41, R54, UR10 ;  /* 0x0000000a36297c20 */ /* 0x000fe20008400000 */
[----:B------:R-:W-:Y:S02]  /*1fc0*/  PRMT R25, R58, 0x7604, R25 ;  /* 0x000076043a197816 */ /* 0x000fe40000000019 */
[----:B------:R-:W-:-:S02]  /*1fd0*/  PRMT R37, R60, 0x7604, R39 ;  /* 0x000076043c257816 */ /* 0x000fc40000000027 */
[----:B------:R-:W-:Y:S02]  /*1fe0*/  LOP3.LUT R58, R58, 0xff, RZ, 0xc0, !PT ;  /* 0x000000ff3a3a7812 */ /* 0x000fe400078ec0ff */
[----:B------:R-:W-:Y:S02]  /*1ff0*/  LOP3.LUT R39, R60, 0xffff, RZ, 0xc0, !PT ;  /* 0x0000ffff3c277812 */ /* 0x000fe400078ec0ff */
[----:B------:R-:W-:Y:S02]  /*2000*/  F2FP.SATFINITE.E5M2.F32.PACK_AB_MERGE_C R22, RZ, R22, RZ ;  /* 0x00000016ff16723e */ /* 0x000fe400048060ff */
[----:B------:R-:W-:Y:S02]  /*2010*/  F2FP.SATFINITE.E5M2.F32.PACK_AB_MERGE_C R41, RZ, R41, RZ ;  /* 0x00000029ff29723e */ /* 0x000fe400048060ff */
        /* <DEDUP_REMOVED lines=15> */
[----:B------:R-:W-:Y:S02]  /*2110*/  F2FP.SATFINITE.E5M2.F32.PACK_AB_MERGE_C R18, RZ, R18, RZ ;  /* 0x00000012ff12723e */ /* 0x000fe400048060ff */
[----:B------:R-:W-:Y:S02]  /*2120*/  F2FP.SATFINITE.E5M2.F32.PACK_AB_MERGE_C R41, RZ, R27, RZ ;  /* 0x0000001bff29723e */ /* 0x000fe400048060ff */
        /* <DEDUP_REMOVED lines=18> */
[----:B------:R-:W-:Y:S01]  /*2250*/  F2FP.SATFINITE.E5M2.F32.PACK_AB_MERGE_C R53, RZ, R53, RZ ;  /* 0x00000035ff35723e */ /* 0x000fe200048060ff */
[----:B------:R-:W-:Y:S01]  /*2260*/  FMUL R51, R21, UR10 ;  /* 0x0000000a15337c20 */ /* 0x000fe20008400000 */
[----:B------:R-:W-:Y:S01]  /*2270*/  FMUL R33, R33, R14 ;  /* 0x0000000e21217220 */ /* 0x000fe20000400000 */
[----:B------:R-:W-:Y:S01]  /*2280*/  F2FP.SATFINITE.E5M2.F32.PACK_AB_MERGE_C R20, RZ, R20, RZ ;  /* 0x00000014ff14723e */ /* 0x000fe200048060ff */
[----:B------:R-:W-:Y:S01]  /*2290*/  FMUL R14, R31, UR10 ;  /* 0x0000000a1f0e7c20 */ /* 0x000fe20008400000 */
[----:B------:R-:W-:Y:S01]  /*22a0*/  LOP3.LUT R27, R39, R60, RZ, 0xfc, !PT ;  /* 0x0000003c271b7212 */ /* 0x000fe200078efcff */
[----:B------:R-:W-:Y:S01]  /*22b0*/  FMUL R35, R33, UR10 ;  /* 0x0000000a21237c20 */ /* 0x000fe20008400000 */
[----:B------:R-:W-:-:S02]  /*22c0*/  LOP3.LUT R57, R53, 0xff, RZ, 0xc0, !PT ;  /* 0x000000ff35397812 */ /* 0x000fc400078ec0ff */
[C---:B------:R-:W-:Y:S02]  /*22d0*/  PRMT R53, R20.reuse, 0x7604, R53 ;  /* 0x0000760414357816 */ /* 0x040fe40000000035 */
[----:B------:R-:W-:Y:S01]  /*22e0*/  LOP3.LUT R39, R20, 0xff, RZ, 0xc0, !PT ;  /* 0x000000ff14277812 */ /* 0x000fe200078ec0ff */
[----:B------:R-:W-:Y:S01]  /*22f0*/  HADD2.F32 R20, -RZ, R2.H1_H1 ;  /* 0x30000002ff147230 */ /* 0x000fe20000004100 */
[----:B------:R-:W-:Y:S02]  /*2300*/  F2FP.SATFINITE.E5M2.F32.PACK_AB_MERGE_C R51, RZ, R51, RZ ;  /* 0x00000033ff33723e */ /* 0x000fe400048060ff */
[----:B------:R-:W-:Y:S02]  /*2310*/  FMNMX R16, |R21|, R16, !PT ;  /* 0x0000001015107209 */ /* 0x000fe40007800200 */
[----:B------:R-:W-:Y:S01]  /*2320*/  F2FP.SATFINITE.E5M2.F32.PACK_AB_MERGE_C R14, RZ, R14, RZ ;  /* 0x0000000eff0e723e */ /* 0x000fe200048060ff */
[----:B------:R-:W-:Y:S01]  /*2330*/  FMUL R20, R13, R20 ;  /* 0x000000140d147220 */ /* 0x000fe20000400000 */
[----:B------:R-:W-:-:S02]  /*2340*/  LOP3.LUT R58, R51, 0xffff, RZ, 0xc0, !PT ;  /* 0x0000ffff333a7812 */ /* 0x000fc400078ec0ff */
[----:B------:R-:W-:Y:S01]  /*2350*/  F2FP.SATFINITE.E5M2.F32.PACK_AB_MERGE_C R35, RZ, R35, RZ ;  /* 0x00000023ff23723e */ /* 0x000fe200048060ff */
        /* <DEDUP_REMOVED lines=18> */
[----:B------:R-:W-:Y:S01]  /*2480*/  F2FP.SATFINITE.E5M2.F32.PACK_AB_MERGE_C R2, RZ, R2, RZ ;  /* 0x00000002ff02723e */ /* 0x000fe200048060ff */
        /* <DEDUP_REMOVED lines=54> */
[----:B------:R-:W-:-:S04]  /*27f0*/  F2FP.SATFINITE.E5M2.F32.PACK_AB_MERGE_C R55, RZ, R55, RZ ;  /* 0x00000037ff37723e */ /* 0x000fc800048060ff */
        /* <DEDUP_REMOVED lines=17> */
[----:B------:R-:W-:Y:S02]  /*2910*/  F2FP.SATFINITE.E5M2.F32.PACK_AB_MERGE_C R56, RZ, R26, RZ ;  /* 0x0000001aff38723e */ /* 0x000fe400048060ff */
        /* <DEDUP_REMOVED lines=71> */
[----:B------:R-:W-:Y:S01]  /*2d90*/  F2FP.SATFINITE.E5M2.F32.PACK_AB_MERGE_C R20, RZ, R52, RZ ;  /* 0x00000034ff14723e */ /* 0x000fe200048060ff */
[----:B0-----:R-:W-:Y:S01]  /*2da0*/  FMUL R26, R31, UR10 ;  /* 0x0000000a1f1a7c20 */ /* 0x001fe20008400000 */
[----:B------:R-:W-:Y:S01]  /*2db0*/  F2FP.SATFINITE.E5M2.F32.PACK_AB_MERGE_C R25, RZ, R53, RZ ;  /* 0x00000035ff19723e */ /* 0x000fe200048060ff */
[----:B------:R-:W-:Y:S01]  /*2dc0*/  FMUL R9, R49, R50 ;  /* 0x0000003231097220 */ /* 0x000fe20000400000 */
[----:B------:R-:W-:Y:S01]  /*2dd0*/  HADD2.F32 R13, -RZ, R13.H1_H1 ;  /* 0x3000000dff0d7230 */ /* 0x000fe20000004100 */
[----:B------:R-:W-:Y:S02]  /*2de0*/  LOP3.LUT R8, R20, 0xff, RZ, 0xc0, !PT ;  /* 0x000000ff14087812 */ /* 0x000fe400078ec0ff */
[----:B------:R-:W-:Y:S01]  /*2df0*/  LOP3.LUT R49, R25, 0xffff, RZ, 0xc0, !PT ;  /* 0x0000ffff19317812 */ /* 0x000fe200078ec0ff */
[----:B-1----:R-:W-:Y:S01]  /*2e00*/  FMUL R37, R50, R51 ;  /* 0x0000003332257220 */ /* 0x002fe20000400000 */
[----:B------:R-:W-:Y:S01]  /*2e10*/  FMUL R50, R33, UR10 ;  /* 0x0000000a21327c20 */ /* 0x000fe20008400000 */
[----:B------:R-:W-:Y:S01]  /*2e20*/  F2FP.SATFINITE.E5M2.F32.PACK_AB_MERGE_C R51, RZ, R26, RZ ;  /* 0x0000001aff33723e */ /* 0x000fe200048060ff */
[----:B------:R-:W-:Y:S01]  /*2e30*/  FMUL R26, R13, R13 ;  /* 0x0000000d0d1a7220 */ /* 0x000fe20000400000 */
[----:B------:R-:W-:Y:S01]  /*2e40*/  PRMT R8, R49, 0x7604, R8 ;  /* 0x0000760431087816 */ /* 0x000fe20000000008 */
[C---:B------:R-:W-:Y:S01]  /*2e50*/  FADD R49, R13.reuse, R13 ;  /* 0x0000000d0d317221 */ /* 0x040fe20000000000 */
[----:B------:R-:W-:-:S02]  /*2e60*/  FSETP.GT.AND P0, PT, R13, RZ, PT ;  /* 0x000000ff0d00720b */ /* 0x000fc40003f04000 */
[----:B------:R-:W-:Y:S02]  /*2e70*/  F2FP.SATFINITE.E5M2.F32.PACK_AB_MERGE_C R50, RZ, R50, RZ ;  /* 0x00000032ff32723e */ /* 0x000fe400048060ff */
        /* <DEDUP_REMOVED lines=14> */
[----:B------:R-:W-:Y:S01]  /*2f60*/  F2FP.SATFINITE.E5M2.F32.PACK_AB_MERGE_C R50, RZ, R50, RZ ;  /* 0x00000032ff32723e */ /* 0x000fe200048060ff */
[----:B------:R-:W-:Y:S01]  /*2f70*/  FMUL R46, R20, UR10 ;  /* 0x0000000a142e7c20 */ /* 0x000fe20008400000 */
[----:B------:R-:W-:-:S02]  /*2f80*/  FMUL R44, R44, R51 ;  /* 0x000000332c2c7220 */ /* 0x000fc40000400000 */
[----:B------:R-:W-:Y:S02]  /*2f90*/  LOP3.LUT R11, R50, 0xff, RZ, 0xc0, !PT ;  /* 0x000000ff320b7812 */ /* 0x000fe400078ec0ff */
[----:B------:R-:W-:Y:S01]  /*2fa0*/  F2FP.SATFINITE.E5M2.F32.PACK_AB_MERGE_C R51, RZ, R46, RZ ;  /* 0x0000002eff33723e */ /* 0x000fe200048060ff */
        /* <DEDUP_REMOVED lines=39> */
[----:B------:R-:W-:-:S02]  /*3220*/  F2FP.SATFINITE.E5M2.F32.PACK_AB_MERGE_C R12, RZ, R12, RZ ;  /* 0x0000000cff0c723e */ /* 0x000fc400048060ff */
[----:B------:R-:W-:Y:S01]  /*3230*/  F2FP.SATFINITE.E5M2.F32.PACK_AB_MERGE_C R16, RZ, R16, RZ ;  /* 0x00000010ff10723e */ /* 0x000fe200048060ff */
        /* <DEDUP_REMOVED lines=14> */
[----:B------:R-:W-:Y:S01]  /*3320*/  F2FP.SATFINITE.E5M2.F32.PACK_AB_MERGE_C R53, RZ, R53, RZ ;  /* 0x00000035ff35723e */ /* 0x000fe200048060ff */
        /* <DEDUP_REMOVED lines=14> */
[----:B------:R-:W-:Y:S02]  /*3410*/  F2FP.SATFINITE.E5M2.F32.PACK_AB_MERGE_C R51, RZ, R51, RZ ;  /* 0x00000033ff33723e */ /* 0x000fe400048060ff */
        /* <DEDUP_REMOVED lines=22> */
[----:B------:R-:W-:Y:S02]  /*3580*/  F2FP.SATFINITE.E5M2.F32.PACK_AB_MERGE_C R31, RZ, R21, RZ ;  /* 0x00000015ff1f723e */ /* 0x000fe400048060ff */
        /* <DEDUP_REMOVED lines=20> */
[----:B------:R-:W-:Y:S02]  /*36d0*/  F2FP.SATFINITE.E5M2.F32.PACK_AB_MERGE_C R3, RZ, R2, RZ ;  /* 0x00000002ff03723e */ /* 0x000fe400048060ff */
[----:B------:R-:W-:Y:S02]  /*36e0*/  F2FP.SATFINITE.E5M2.F32.PACK_AB_MERGE_C R58, RZ, R58, RZ ;  /* 0x0000003aff3a723e */ /* 0x000fe400048060ff */
        /* <DEDUP_REMOVED lines=8> */
[----:B------:R-:W-:Y:S01]  /*3770*/  F2FP.SATFINITE.E5M2.F32.PACK_AB_MERGE_C R2, RZ, R2, RZ ;  /* 0x00000002ff02723e */ /* 0x000fe200048060ff */
        /* <DEDUP_REMOVED lines=10> */
[----:B------:R-:W-:Y:S02]  /*3820*/  F2FP.SATFINITE.E5M2.F32.PACK_AB_MERGE_C R46, RZ, R46, RZ ;  /* 0x0000002eff2e723e */ /* 0x000fe400048060ff */
[----:B------:R-:W-:Y:S02]  /*3830*/  F2FP.SATFINITE.E5M2.F32.PACK_AB_MERGE_C R3, RZ, R52, RZ ;  /* 0x00000034ff03723e */ /* 0x000fe400048060ff */
        /* <DEDUP_REMOVED lines=85> */
[----:B--2---:R-:W-:Y:S01]  /*3d90*/  F2FP.SATFINITE.E5M2.F32.PACK_AB_MERGE_C R52, RZ, R3, RZ ;  /* 0x00000003ff34723e */ /* 0x004fe200048060ff */
[----:B------:R-:W-:Y:S01]  /*3da0*/  IMAD.X R5, R49, 0x1, R24, P1 ;  /* 0x0000000131057824 */ /* 0x000fe200008e0618 */
[----:B------:R-:W-:Y:S01]  /*3db0*/  IADD3.X R65, R61, UR18, RZ, P0, !PT ;  /* 0x000000123d417c10 */ /* 0x000fe200087fe4ff */
[----:B------:R-:W-:Y:S01]  /*3dc0*/  FMUL R24, R15, UR10 ;  /* 0x0000000a0f187c20 */ /* 0x000fe20008400000 */
[----:B0-----:R-:W-:Y:S01]  /*3dd0*/  F2FP.SATFINITE.E5M2.F32.PACK_AB_MERGE_C R25, RZ, R23, RZ ;  /* 0x00000017ff19723e */ /* 0x001fe200048060ff */
[----:B------:R-:W-:Y:S01]  /*3de0*/  FADD R23, R46, R46 ;  /* 0x0000002e2e177221 */ /* 0x000fe20000000000 */
[----:B------:R-:W-:Y:S02]  /*3df0*/  HADD2.F32 R33, -RZ, R6.H0_H0 ;  /* 0x20000006ff217230 */ /* 0x000fe40000004100 */
[----:B------:R-:W-:Y:S01]  /*3e00*/  FADD R31, R10, R10 ;  /* 0x0000000a0a1f7221 */ /* 0x000fe20000000000 */
[----:B------:R-:W-:Y:S01]  /*3e10*/  PRMT R37, R25, 0x7604, R52 ;  /* 0x0000760419257816 */ /* 0x000fe20000000034 */
[----:B------:R0:W-:Y:S01]  /*3e20*/  STG.E.U16 desc[UR8][R62.64], R11 ;  /* 0x0000000b3e007986 */ /* 0x0001e2000c101508 */
[----:B------:R-:W-:-:S02]  /*3e30*/  F2FP.SATFINITE.E5M2.F32.PACK_AB_MERGE_C R53, RZ, R24, RZ ;  /* 0x00000018ff35723e */ /* 0x000fc400048060ff */
        /* <DEDUP_REMOVED lines=23> */
[----:B------:R-:W-:Y:S01]  /*3fb0*/  F2FP.SATFINITE.E5M2.F32.PACK_AB_MERGE_C R13, RZ, R13, RZ ;  /* 0x0000000dff0d723e */ /* 0x000fe200048060ff */
        /* <DEDUP_REMOVED lines=8> */
[----:B------:R-:W-:Y:S02]  /*4040*/  F2FP.SATFINITE.E5M2.F32.PACK_AB_MERGE_C R60, RZ, R60, RZ ;  /* 0x0000003cff3c723e */ /* 0x000fe400048060ff */
[----:B------:R-:W-:Y:S01]  /*4050*/  F2FP.SATFINITE.E5M2.F32.PACK_AB_MERGE_C R37, RZ, R37, RZ ;  /* 0x00000025ff25723e */ /* 0x000fe200048060ff */
        /* <DEDUP_REMOVED lines=9> */
[----:B------:R-:W-:Y:S02]  /*40f0*/  F2FP.SATFINITE.E5M2.F32.PACK_AB_MERGE_C R31, RZ, R31, RZ ;  /* 0x0000001fff1f723e */ /* 0x000fe400048060ff */
[----:B------:R-:W-:Y:S02]  /*4100*/  F2FP.SATFINITE.E5M2.F32.PACK_AB_MERGE_C R42, RZ, R42, RZ ;  /* 0x0000002aff2a723e */ /* 0x000fe400048060ff */
        /* <DEDUP_REMOVED lines=13> */
[----:B------:R-:W-:Y:S01]  /*41e0*/  F2FP.SATFINITE.E5M2.F32.PACK_AB_MERGE_C R47, RZ, R51, RZ ;  /* 0x00000033ff2f723e */ /* 0x000fe200048060ff */
[----:B------:R-:W-:Y:S01]  /*41f0*/  FMUL R49, R16, UR10 ;  /* 0x0000000a10317c20 */ /* 0x000fe20008400000 */
[----:B------:R-:W-:Y:S01]  /*4200*/  F2FP.SATFINITE.E5M2.F32.PACK_AB_MERGE_C R54, RZ, R54, RZ ;  /* 0x00000036ff36723e */ /* 0x000fe200048060ff */
        /* <DEDUP_REMOVED lines=8> */
[----:B------:R-:W-:Y:S02]  /*4290*/  F2FP.SATFINITE.E5M2.F32.PACK_AB_MERGE_C R49, RZ, R49, RZ ;  /* 0x00000031ff31723e */ /* 0x000fe400048060ff */
[----:B------:R-:W-:Y:S02]  /*42a0*/  F2FP.SATFINITE.E5M2.F32.PACK_AB_MERGE_C R34, RZ, R34, RZ ;  /* 0x00000022ff22723e */ /* 0x000fe400048060ff */
        /* <DEDUP_REMOVED lines=15> */
[----:B------:R-:W-:-:S03]  /*43a0*/  F2FP.SATFINITE.E5M2.F32.PACK_AB_MERGE_C R35, RZ, R35, RZ ;  /* 0x00000023ff23723e */ /* 0x000fc600048060ff */
[----:B------:R-:W-:Y:S01]  /*43b0*/  IMAD.IADD R63, R33, 0x1, R5 ;  /* 0x00000001213f7824 */ /* 0x000fe200078e0205 */
[----:B------:R-:W-:Y:S01]  /*43c0*/  F2FP.SATFINITE.E5M2.F32.PACK_AB_MERGE_C R58, RZ, R58, RZ ;  /* 0x0000003aff3a723e */ /* 0x000fe200048060ff */
        /* <DEDUP_REMOVED lines=11> */
[----:B------:R-:W-:Y:S02]  /*4480*/  F2FP.SATFINITE.E5M2.F32.PACK_AB_MERGE_C R45, RZ, R4, RZ ;  /* 0x00000004ff2d723e */ /* 0x000fe400048060ff */
        /* <DEDUP_REMOVED lines=14> */
[----:B------:R-:W-:Y:S02]  /*4570*/  F2FP.SATFINITE.E5M2.F32.PACK_AB_MERGE_C R46, RZ, R46, RZ ;  /* 0x0000002eff2e723e */ /* 0x000fe400048060ff */
        /* <DEDUP_REMOVED lines=245> */
.L_x_4946:
[----:B--2---:R-:W-:-:S07]  /*54d0*/  FMNMX R9, R2, R9, !PT ;  /* 0x0000000902097209 */ /* 0x004fce0007800000 */
.L_x_4938:
[----:B------:R-:W-:Y:S05]  /*54e0*/  BSYNC B0 ;  /* 0x0000000000007941 */ /* 0x000fea0003800000 */
.L_x_4937:
[----:B------:R-:W-:Y:S01]  /*54f0*/  ISETP.NE.AND P0, PT, R6, RZ, PT ;  /* 0x000000ff0600720c */ /* 0x000fe20003f05270 */
[----:B------:R-:W-:-:S12]  /*5500*/  BSSY B0, `(.L_x_4936) ;  /* 0x0000004000007945 */ /* 0x000fd80003800000 */
[----:B------:R-:W-:Y:S05]  /*5510*/  @P0 BRA `(.L_x_4940) ;  /* 0x0000000000080947 */ /* 0x000fea0003800000 */
[----:B-1----:R-:W1:Y:S02]  /*5520*/  LDC.64 R2, c[0x0][0x238] ;  /* 0x00008e00ff027b82 */ /* 0x002e640000000a00 */
[----:B-1----:R2:W-:Y:S02]  /*5530*/  REDG.E.MAX.S32.STRONG.GPU desc[UR8][R2.64], R9 ;  /* 0x000000090200798e */ /* 0x0025e4000d10e388 */
.L_x_4940:
[----:B------:R-:W-:Y:S05]  /*5540*/  BSYNC B0 ;  /* 0x0000000000007941 */ /* 0x000fea0003800000 */
.L_x_4936:
        /* <DEDUP_REMOVED lines=12> */
[----:B012---:R-:W-:Y:S05]  /*5610*/  CALL.REL.NOINC `($__internal_87_$__cuda_sm20_rcp_rn_f32_slowpath) ;  /* 0x0000000400887944 */ /* 0x007fea0003c00000 */
[----:B------:R-:W-:Y:S05]  /*5620*/  BRA `(.L_x_4942) ;  /* 0x0000000000147947 */ /* 0x000fea0003800000 */
.L_x_4941:
[----:B------:R-:W3:Y:S01]  /*5630*/  MUFU.RCP R5, UR10 ;  /* 0x0000000a00057d08 */ /* 0x000ee20008001000 */
[----:B------:R-:W-:-:S04]  /*5640*/  IMAD.U32 R0, RZ, RZ, UR10 ;  /* 0x0000000aff007e24 */ /* 0x000fc8000f8e00ff */
[----:B---3--:R-:W-:-:S04]  /*5650*/  FFMA R0, R5, R0, -1 ;  /* 0xbf80000005007423 */ /* 0x008fc80000000000 */
[----:B------:R-:W-:-:S04]  /*5660*/  FADD.FTZ R0, -R0, -RZ ;  /* 0x800000ff00007221 */ /* 0x000fc80000010100 */
[----:B------:R-:W-:-:S07]  /*5670*/  FFMA R5, R5, R0, R5 ;  /* 0x0000000005057223 */ /* 0x000fce0000000005 */
.L_x_4942:
[----:B-12---:R-:W1:Y:S02]  /*5680*/  LDC.64 R2, c[0x0][0x240] ;  /* 0x00009000ff027b82 */ /* 0x006e640000000a00 */
[----:B-1----:R-:W-:Y:S01]  /*5690*/  STG.E desc[UR8][R2.64], R5 ;  /* 0x0000000502007986 */ /* 0x002fe2000c101908 */
[----:B------:R-:W-:Y:S05]  /*56a0*/  EXIT ;  /* 0x000000000000794d */ /* 0x000fea0003800000 */
.L_x_4939:
[----:B------:R-:W-:Y:S02]  /*56b0*/  IMAD.MOV.U32 R5, RZ, RZ, 0x4 ;  /* 0x00000004ff057424 */ /* 0x000fe400078e00ff */
[----:B------:R-:W-:Y:S02]  /*56c0*/  IMAD.MOV.U32 R11, RZ, RZ, 0x1f ;  /* 0x0000001fff0b7424 */ /* 0x000fe400078e00ff */
[----:B------:R-:W-:-:S07]  /*56d0*/  IMAD.MOV.U32 R4, RZ, RZ, -0x1 ;  /* 0xffffffffff047424 */ /* 0x000fce00078e00ff */
[----:B012---:R-:W-:Y:S05]  /*56e0*/  WARPSYNC.COLLECTIVE R4, `(.L_x_4943) ;  /* 0x0000000004087348 */ /* 0x007fea0003c00000 */
[----:B--2---:R2:W3:Y:S02]  /*56f0*/  SHFL.DOWN P0, R9, R0, R5, R11 ;  /* 0x0800000500097389 */ /* 0x0044e4000000000b */
[----:B0123--:R-:W-:Y:S01]  /*5700*/  ENDCOLLECTIVE ;  /* 0x000000000000791b */ /* 0x00ffe20003800000 */
.L_x_4943:
[----:B------:R-:W-:Y:S02]  /*5710*/  IMAD.MOV.U32 R5, RZ, RZ, 0x2 ;  /* 0x00000002ff057424 */ /* 0x000fe400078e00ff */
[----:B------:R-:W-:-:S05]  /*5720*/  IMAD.MOV.U32 R3, RZ, RZ, R9 ;  /* 0x000000ffff037224 */ /* 0x000fca00078e0009 */
[----:B------:R-:W-:-:S05]  /*5730*/  FMNMX R3, R3, R0, !PT ;  /* 0x0000000003037209 */ /* 0x000fca0007800000 */
[----:B------:R-:W-:-:S07]  /*5740*/  IMAD.MOV.U32 R0, RZ, RZ, R3 ;  /* 0x000000ffff007224 */ /* 0x000fce00078e0003 */
[----:B------:R-:W-:Y:S05]  /*5750*/  WARPSYNC.COLLECTIVE R4, `(.L_x_4944) ;  /* 0x0000000004087348 */ /* 0x000fea0003c00000 */
[----:B------:R0:W1:Y:S02]  /*5760*/  SHFL.DOWN P0, R9, R0, R5, R11 ;  /* 0x0800000500097389 */ /* 0x000064000000000b */
[----:B01----:R-:W-:Y:S01]  /*5770*/  ENDCOLLECTIVE ;  /* 0x000000000000791b */ /* 0x003fe20003800000 */
.L_x_4944:
[----:B------:R-:W-:Y:S02]  /*5780*/  IMAD.MOV.U32 R5, RZ, RZ, 0x1 ;  /* 0x00000001ff057424 */ /* 0x000fe400078e00ff */
[----:B------:R-:W-:-:S05]  /*5790*/  IMAD.MOV.U32 R2, RZ, RZ, R9 ;  /* 0x000000ffff027224 */ /* 0x000fca00078e0009 */
[----:B------:R-:W-:-:S05]  /*57a0*/  FMNMX R2, R3, R2, !PT ;  /* 0x0000000203027209 */ /* 0x000fca0007800000 */
[----:B------:R-:W-:-:S07]  /*57b0*/  IMAD.MOV.U32 R0, RZ, RZ, R2 ;  /* 0x000000ffff007224 */ /* 0x000fce00078e0002 */
[----:B------:R-:W-:Y:S05]  /*57c0*/  WARPSYNC.COLLECTIVE R4, `(.L_x_4945) ;  /* 0x0000000004087348 */ /* 0x000fea0003c00000 */
[----:B------:R0:W1:Y:S02]  /*57d0*/  SHFL.DOWN P0, R9, R0, R5, R11 ;  /* 0x0800000500097389 */ /* 0x000064000000000b */
[----:B01----:R-:W-:Y:S01]  /*57e0*/  ENDCOLLECTIVE ;  /* 0x000000000000791b */ /* 0x003fe20003800000 */
.L_x_4945:
[----:B------:R-:W-:Y:S05]  /*57f0*/  BRA `(.L_x_4946) ;  /* 0xfffffffc00347947 */ /* 0x000fea000383ffff */
        .weak           $__internal_86_$__cuda_sm20_div_u64
        .type           $__internal_86_$__cuda_sm20_div_u64,@function
        .size           $__internal_86_$__cuda_sm20_div_u64,($__internal_87_$__cuda_sm20_rcp_rn_f32_slowpath - $__internal_86_$__cuda_sm20_div_u64)
$__internal_86_$__cuda_sm20_div_u64:
        /* <DEDUP_REMOVED lines=67> */
[----:B------:R-:W-:Y:S06]  /*5c30*/  RET.REL.NODEC R4 `(_ZN18transformer_engine6detail32dgated_act_cast_transpose_kernelILi2ELi4Ef6__half13__nv_fp8_e5m2NS_5EmptyEXadL_ZNS_6dsreluIffEET_T0_RKS4_EEXadL_ZNS_5sreluIffEES6_S7_S9_EEEEvPKT2_SD_PT3_SF_PKT1_PSG_SJ_mmm) ;  /* 0xffffffa004f07950 */ /* 0x000fec0003c3ffff */
        .weak           $__internal_87_$__cuda_sm20_rcp_rn_f32_slowpath
        .type           $__internal_87_$__cuda_sm20_rcp_rn_f32_slowpath,@function
        .size           $__internal_87_$__cuda_sm20_rcp_rn_f32_slowpath,(.L_x_34572 - $__internal_87_$__cuda_sm20_rcp_rn_f32_slowpath)
$__internal_87_$__cuda_sm20_rcp_rn_f32_slowpath:
        /* <DEDUP_REMOVED lines=15> */
.L_x_4947:
        /* <DEDUP_REMOVED lines=33> */
.L_x_4949:
[----:B------:R0:W1:Y:S02]  /*5f40*/  MUFU.RCP R2, R0 ;  /* 0x0000000000027308 */ /* 0x0000640000001000 */
.L_x_4948:
[----:B-1-3--:R-:W-:Y:S02]  /*5f50*/  IMAD.MOV.U32 R5, RZ, RZ, R2 ;  /* 0x000000ffff057224 */ /* 0x00afe400078e0002 */
[----:B------:R-:W-:Y:S02]  /*5f60*/  IMAD.MOV.U32 R2, RZ, RZ, R7 ;  /* 0x000000ffff027224 */ /* 0x000fe400078e0007 */
[----:B------:R-:W-:-:S04]  /*5f70*/  IMAD.MOV.U32 R3, RZ, RZ, 0x0 ;  /* 0x00000000ff037424 */ /* 0x000fc800078e00ff */
[----:B0-2---:R-:W-:Y:S05]  /*5f80*/  RET.REL.NODEC R2 `(_ZN18transformer_engine6detail32dgated_act_cast_transpose_kernelILi2ELi4Ef6__half13__nv_fp8_e5m2NS_5EmptyEXadL_ZNS_6dsreluIffEET_T0_RKS4_EEXadL_ZNS_5sreluIffEES6_S7_S9_EEEEvPKT2_SD_PT3_SF_PKT1_PSG_SJ_mmm) ;  /* 0xffffffa0021c7950 */ /* 0x005fea0003c3ffff */
.L_x_4950:
        /* <DEDUP_REMOVED lines=15> */
.L_x_34572:


//--------------------- .text._ZN18transformer_engine6detail43dgated_act_cast_transpose_kernel_notalignedILi2ELi2Ef6__half13__nv_bfloat16NS_5EmptyEXadL_ZNS_6dsreluIffEET_T0_RKS4_EEXadL_ZNS_5sreluIffEES6_S7_S9_EEEEvPKT2_SD_PT3_SF_PKT1_PSG_SJ_mmm --------------------------
	.section	.text._ZN18transformer_engine6detail43dgated_act_cast_transpose_kernel_notalignedILi2ELi2Ef6__half13__nv_bfloat16NS_5EmptyEXadL_ZNS_6dsreluIffEET_T0_RKS4_EEXadL_ZNS_5sreluIffEES6_S7_S9_EEEEvPKT2_SD_PT3_SF_PKT1_PSG_SJ_mmm,"ax",@progbits
	.align	128
        .global         _ZN18transformer_engine6detail43dgated_act_cast_transpose_kernel_notalignedILi2ELi2Ef6__half13__nv_bfloat16NS_5EmptyEXadL_ZNS_6dsreluIffEET_T0_RKS4_EEXadL_ZNS_5sreluIffEES6_S7_S9_EEEEvPKT2_SD_PT3_SF_PKT1_PSG_SJ_mmm
        .type           _ZN18transformer_engine6detail43dgated_act_cast_transpose_kernel_notalignedILi2ELi2Ef6__half13__nv_bfloat16NS_5EmptyEXadL_ZNS_6dsreluIffEET_T0_RKS4_EEXadL_ZNS_5sreluIffEES6_S7_S9_EEEEvPKT2_SD_PT3_SF_PKT1_PSG_SJ_mmm,@function
        .size           _ZN18transformer_engine6detail43dgated_act_cast_transpose_kernel_notalignedILi2ELi2Ef6__half13__nv_bfloat16NS_5EmptyEXadL_ZNS_6dsreluIffEET_T0_RKS4_EEXadL_ZNS_5sreluIffEES6_S7_S9_EEEEvPKT2_SD_PT3_SF_PKT1_PSG_SJ_mmm,(.L_x_34574 - _ZN18transformer_engine6detail43dgated_act_cast_transpose_kernel_notalignedILi2ELi2Ef6__half13__nv_bfloat16NS_5EmptyEXadL_ZNS_6dsreluIffEET_T0_RKS4_EEXadL_ZNS_5sreluIffEES6_S7_S9_EEEEvPKT2_SD_PT3_SF_PKT1_PSG_SJ_mmm)
        .other          _ZN18transformer_engine6detail43dgated_act_cast_transpose_kernel_notalignedILi2ELi2Ef6__half13__nv_bfloat16NS_5EmptyEXadL_ZNS_6dsreluIffEET_T0_RKS4_EEXadL_ZNS_5sreluIffEES6_S7_S9_EEEEvPKT2_SD_PT3_SF_PKT1_PSG_SJ_mmm,@"STO_CUDA_ENTRY STV_DEFAULT"
_ZN18transformer_engine6detail43dgated_act_cast_transpose_kernel_notalignedILi2ELi2Ef6__half13__nv_bfloat16NS_5EmptyEXadL_ZNS_6dsreluIffEET_T0_RKS4_EEXadL_ZNS_5sreluIffEES6_S7_S9_EEEEvPKT2_SD_PT3_SF_PKT1_PSG_SJ_mmm:
.text._ZN18transformer_engine6detail43dgated_act_cast_transpose_kernel_notalignedILi2ELi2Ef6__half13__nv_bfloat16NS_5EmptyEXadL_ZNS_6dsreluIffEET_T0_RKS4_EEXadL_ZNS_5sreluIffEES6_S7_S9_EEEEvPKT2_SD_PT3_SF_PKT1_PSG_SJ_mmm:
        /* <DEDUP_REMOVED lines=20> */
[----:B------:R-:W-:Y:S05]  /*0140*/  CALL.REL.NOINC `($__internal_88_$__cuda_sm20_div_u64) ;  /* 0x0000005400387944 */ /* 0x000fea0003c00000 */
        /* <DEDUP_REMOVED lines=9> */
.L_x_4951:
        /* <DEDUP_REMOVED lines=22> */
.L_x_4952:
        /* <DEDUP_REMOVED lines=22> */
[----:B------:R-:W-:Y:S01]  /*04a0*/  ULOP3.LUT UR15, UR7, 0x7fffffff, URZ, 0xc0, !UPT ;  /* 0x7fffffff070f7892 */ /* 0x000fe2000f8ec03f */
[----:B------:R-:W-:Y:S01]  /*04b0*/  ISETP.LT.U32.AND P0, PT, R39, 0x20, PT ;  /* 0x000000202700780c */ /* 0x000fe20003f01070 */
[----:B------:R-:W-:Y:S01]  /*04c0*/  ULDC.64 UR18, c[0x0][0x230] ;  /* 0x00008c0000127ab9 */ /* 0x000fe20000000a00 */
        /* <DEDUP_REMOVED lines=27> */
[----:B------:R-:W-:Y:S01]  /*0680*/  VIADD R2, R22, 0x1 ;  /* 0x0000000116027836 */ /* 0x000fe20000000000 */
[----:B------:R-:W-:Y:S01]  /*0690*/  LEA.HI.X R51, R51, UR9, R4, 0x7, P4 ;  /* 0x0000000933337c11 */ /* 0x000fe2000a0f3c04 */
[----:B------:R-:W-:Y:S01]  /*06a0*/  @!P0 IMAD.MOV.U32 R9, RZ, RZ, RZ ;  /* 0x000000ffff098224 */ /* 0x000fe200078e00ff */
[----:B------:R-:W-:Y:S01]  /*06b0*/  @P0 IADD3.X R7, R5, UR17, RZ, P1, !PT ;  /* 0x0000001105070c10 */ /* 0x000fe20008ffe4ff */
[----:B------:R-:W-:Y:S01]  /*06c0*/  IMAD R43, R16, UR15, RZ ;  /* 0x0000000f102b7c24 */ /* 0x000fe2000f8e02ff */
[----:B------:R-:W-:Y:S01]  /*06d0*/  @P0 LEA R12, P4, R8, R55, 0x2 ;  /* 0x00000037080c0211 */ /* 0x000fe200078810ff */
[----:B------:R-:W-:Y:S01]  /*06e0*/  ULDC.64 UR8, c[0x0][0x208] ;  /* 0x0000820000087ab9 */ /* 0x000fe20000000a00 */
[----:B------:R-:W-:-:S02]  /*06f0*/  ISETP.GE.U32.AND P1, PT, R2, R21, PT ;  /* 0x000000150200720c */ /* 0x000fc40003f26070 */
[----:B------:R-:W-:Y:S02]  /*0700*/  @P0 LEA R4, P2, R10, R55, 0x2 ;  /* 0x000000370a040211 */ /* 0x000fe400078410ff */
[----:B------:R-:W-:Y:S01]  /*0710*/  @P0 LEA.HI.X R13, R8, R51, R7, 0x2, P4 ;  /* 0x00000033080d0211 */ /* 0x000fe200020f1407 */
[----:B------:R-:W-:Y:S01]  /*0720*/  IMAD.SHL.U32 R7, R54, 0x20, RZ ;  /* 0x0000002036077824 */ /* 0x000fe200078e00ff */
[----:B------:R-:W-:Y:S01]  /*0730*/  ISETP.LT.U32.AND P1, PT, R0, R39, !P1 ;  /* 0x000000270000720c */ /* 0x000fe20004f21070 */
[----:B------:R-:W-:Y:S01]  /*0740*/  IMAD.WIDE.U32 R16, R16, UR6, RZ ;  /* 0x0000000610107c25 */ /* 0x000fe2000f8e00ff */
[----:B------:R-:W-:Y:S02]  /*0750*/  @P0 LEA.HI.X R5, R10, R51, R5, 0x2, P2 ;  /* 0x000000330a050211 */ /* 0x000fe400010f1405 */
[----:B------:R-:W-:Y:S01]  /*0760*/  SHF.L.U64.HI R44, R54, 0x5, R53 ;  /* 0x00000005362c7819 */ /* 0x000fe20000010235 */
[C---:B------:R-:W-:Y:S01]  /*0770*/  IMAD.SHL.U32 R42, R7.reuse, 0x2, RZ ;  /* 0x00000002072a7824 */ /* 0x040fe200078e00ff */
[----:B------:R-:W-:Y:S01]  /*0780*/  ISETP.NE.U32.AND P2, PT, RZ, UR18, PT ;  /* 0x00000012ff007c0c */ /* 0x000fe2000bf45070 */
[----:B------:R0:W5:Y:S01]  /*0790*/  @P0 LDG.E R9, desc[UR8][R4.64] ;  /* 0x0000000804090981 */ /* 0x000162000c1e1900 */
[----:B------:R-:W-:Y:S01]  /*07a0*/  USHF.L.U32 UR13, UR6, 0x1, URZ ;  /* 0x00000001060d7899 */ /* 0x000fe2000800063f */
[----:B------:R-:W-:Y:S01]  /*07b0*/  SHF.L.U64.HI R44, R7, 0x1, R44 ;  /* 0x00000001072c7819 */ /* 0x000fe2000001022c */
[----:B------:R-:W-:Y:S01]  /*07c0*/  IMAD.IADD R43, R17, 0x1, R43 ;  /* 0x00000001112b7824 */ /* 0x000fe200078e022b */
[----:B------:R-:W-:Y:S01]  /*07d0*/  IADD3 R41, P5, R42, UR10, RZ ;  /* 0x0000000a2a297c10 */ /* 0x000fe2000ffbe0ff */
[----:B------:R-:W-:Y:S01]  /*07e0*/  USHF.L.U64.HI UR14, UR6, 0x1, UR7 ;  /* 0x00000001060e7899 */ /* 0x000fe20008010207 */
[----:B------:R-:W-:-:S02]  /*07f0*/  ISETP.NE.AND.EX P2, PT, RZ, UR19, PT, P2 ;  /* 0x00000013ff007c0c */ /* 0x000fc4000bf45320 */
[----:B------:R-:W-:Y:S02]  /*0800*/  IADD3 R6, P3, R0, R6, RZ ;  /* 0x0000000600067210 */ /* 0x000fe40007f7e0ff */
[----:B0-----:R-:W-:Y:S02]  /*0810*/  IADD3 R5, P4, R11, R16, RZ ;  /* 0x000000100b057210 */ /* 0x001fe40007f9e0ff */
[----:B------:R-:W-:Y:S02]  /*0820*/  IADD3.X R38, R44, UR11, RZ, P5, !PT ;  /* 0x0000000b2c267c10 */ /* 0x000fe4000affe4ff */
[----:B------:R-:W-:Y:S01]  /*0830*/  @P1 IADD3 R34, P5, P6, R16, UR13, R0 ;  /* 0x0000000d10221c10 */ /* 0x000fe2000febe000 */
[----:B------:R-:W-:Y:S01]  /*0840*/  IMAD.X R4, RZ, RZ, R43, P4 ;  /* 0x000000ffff047224 */ /* 0x000fe200020e062b */
[----:B------:R-:W-:Y:S01]  /*0850*/  IADD3 R45, P4, R41, UR13, RZ ;  /* 0x0000000d292d7c10 */ /* 0x000fe2000ff9e0ff */
[----:B------:R-:W-:Y:S01]  /*0860*/  @P0 IMAD.SHL.U32 R14, R5, 0x4, RZ ;  /* 0x00000004050e0824 */ /* 0x000fe200078e00ff */
[----:B------:R-:W-:-:S02]  /*0870*/  @P1 IADD3.X R35, R43, UR14, RZ, P5, P6 ;  /* 0x0000000e2b231c10 */ /* 0x000fc4000afec4ff */
[----:B------:R-:W-:Y:S02]  /*0880*/  IADD3.X R20, R38, UR14, RZ, P4, !PT ;  /* 0x0000000e26147c10 */ /* 0x000fe4000a7fe4ff */
[----:B------:R-:W-:Y:S02]  /*0890*/  @P0 SHF.L.U64.HI R7, R5, 0x2, R4 ;  /* 0x0000000205070819 */ /* 0x000fe40000010204 */
[----:B------:R-:W-:Y:S02]  /*08a0*/  @P0 IADD3 R36, P4, R14, R41, RZ ;  /* 0x000000290e240210 */ /* 0x000fe40007f9e0ff */
[C---:B------:R-:W-:Y:S01]  /*08b0*/  @P1 SHF.L.U64.HI R35, R34.reuse, 0x2, R35 ;  /* 0x0000000222231819 */ /* 0x040fe20000010223 */
[----:B------:R-:W-:Y:S01]  /*08c0*/  @P1 IMAD.SHL.U32 R34, R34, 0x4, RZ ;  /* 0x0000000422221824 */ /* 0x000fe200078e00ff */
[----:B------:R-:W-:Y:S01]  /*08d0*/  @P0 IADD3 R14, P5, R14, R45, RZ ;  /* 0x0000002d0e0e0210 */ /* 0x000fe20007fbe0ff */
[----:B------:R-:W-:Y:S01]  /*08e0*/  VOTEU.ANY UP0, P1 ;  /* 0x00000000003f7886 */ /* 0x000fe20000800100 */
[----:B------:R-:W0:Y:S01]  /*08f0*/  @P2 LDC.64 R18, c[0x0][0x230] ;  /* 0x00008c00ff122b82 */ /* 0x000e220000000a00 */
[----:B------:R-:W-:Y:S01]  /*0900*/  @P0 IMAD.X R37, R7, 0x1, R38, P4 ;  /* 0x0000000107250824 */ /* 0x000fe200020e0626 */
[----:B------:R-:W-:Y:S01]  /*0910*/  @P0 IADD3 R8, P4, R5, UR6, RZ ;  /* 0x0000000605080c10 */ /* 0x000fe2000ff9e0ff */
[----:B------:R-:W-:Y:S01]  /*0920*/  @!P0 IMAD.MOV.U32 R11, RZ, RZ, RZ ;  /* 0x000000ffff0b8224 */ /* 0x000fe200078e00ff */
[----:B------:R-:W-:Y:S01]  /*0930*/  @P1 IADD3 R32, P6, R34, R41, RZ ;  /* 0x0000002922201210 */ /* 0x000fe20007fde0ff */
[----:B------:R-:W-:Y:S01]  /*0940*/  @!P0 IMAD.MOV.U32 R2, RZ, RZ, RZ ;  /* 0x000000ffff028224 */ /* 0x000fe200078e00ff */
[----:B------:R-:W-:Y:S01]  /*0950*/  @UP0 ULOP3.LUT UR5, UR6, 0xfffffffe, URZ, 0xc0, !UPT ;  /* 0xfffffffe06050892 */ /* 0x000fe2000f8ec03f */
[----:B------:R-:W-:Y:S01]  /*0960*/  @P0 IMAD.X R15, R7, 0x1, R20, P5 ;  /* 0x00000001070f0824 */ /* 0x000fe200028e0614 */
[----:B------:R-:W-:Y:S01]  /*0970*/  @P0 IADD3.X R47, R4, UR15, RZ, P4, !PT ;  /* 0x0000000f042f0c10 */ /* 0x000fe2000a7fe4ff */
[----:B------:R-:W-:Y:S01]  /*0980*/  IMAD.X R7, RZ, RZ, R3, P3 ;  /* 0x000000ffff077224 */ /* 0x000fe200018e0603 */
[----:B------:R-:W-:Y:S01]  /*0990*/  @P1 IADD3 R34, P3, R34, R45, RZ ;  /* 0x0000002d22221210 */ /* 0x000fe20007f7e0ff */
[----:B------:R-:W-:Y:S01]  /*09a0*/  @!P1 IMAD.MOV.U32 R10, RZ, RZ, RZ ;  /* 0x000000ffff0a9224 */ /* 0x000fe200078e00ff */
[----:B------:R1:W5:Y:S01]  /*09b0*/  @P0 LDG.E R11, desc[UR8][R14.64] ;  /* 0x000000080e0b0981 */ /* 0x000362000c1e1900 */
[C---:B------:R-:W-:Y:S01]  /*09c0*/  @P1 IMAD.X R33, R35.reuse, 0x1, R38, P6 ;  /* 0x0000000123211824 */ /* 0x040fe200030e0626 */
[----:B------:R-:W-:Y:S01]  /*09d0*/  @UP0 ULOP3.LUT UR12, UR7, 0x3fffffff, URZ, 0xc0, !UPT ;  /* 0x3fffffff070c0892 */ /* 0x000fe2000f8ec03f */
[----:B------:R-:W-:Y:S01]  /*09e0*/  @P0 SHF.L.U64.HI R47, R8, 0x2, R47 ;  /* 0x00000002082f0819 */ /* 0x000fe2000001022f */
[----:B------:R2:W5:Y:S01]  /*09f0*/  @P0 LDG.E R2, desc[UR8][R12.64] ;  /* 0x000000080c020981 */ /* 0x000562000c1e1900 */
[----:B------:R-:W-:-:S03]  /*0a00*/  @P1 IMAD.X R35, R35, 0x1, R20, P3 ;  /* 0x0000000123231824 */ /* 0x000fc600018e0614 */
[----:B------:R3:W5:Y:S01]  /*0a10*/  @P1 LDG.E R10, desc[UR8][R32.64] ;  /* 0x00000008200a1981 */ /* 0x000762000c1e1900 */
[----:B-1----:R-:W-:Y:S01]  /*0a20*/  @P0 IMAD.SHL.U32 R14, R8, 0x4, RZ ;  /* 0x00000004080e0824 */ /* 0x002fe200078e00ff */
[----:B------:R-:W-:Y:S02]  /*0a30*/  @P1 IADD3 R8, P4, R6, UR5, RZ ;  /* 0x0000000506081c10 */ /* 0x000fe4000ff9e0ff */
[----:B0-----:R-:W5:Y:S01]  /*0a40*/  @P2 LDG.E R40, desc[UR8][R18.64] ;  /* 0x0000000812282981 */ /* 0x001f62000c1e1900 */
[----:B--2---:R-:W-:Y:S01]  /*0a50*/  @!P1 IMAD.MOV.U32 R12, RZ, RZ, RZ ;  /* 0x000000ffff0c9224 */ /* 0x004fe200078e00ff */
[----:B------:R-:W-:Y:S02]  /*0a60*/  @P1 IADD3.X R15, R7, UR12, RZ, P4, !PT ;  /* 0x0000000c070f1c10 */ /* 0x000fe4000a7fe4ff */
[----:B---3--:R-:W-:-:S03]  /*0a70*/  @P1 LEA R32, P5, R8, R55, 0x2 ;  /* 0x0000003708201211 */ /* 0x008fc600078a10ff */
[----:B------:R0:W5:Y:S01]  /*0a80*/  @P1 LDG.E R12, desc[UR8][R34.64] ;  /* 0x00000008220c1981 */ /* 0x000162000c1e1900 */
[----:B------:R-:W-:Y:S01]  /*0a90*/  @P1 LEA.HI.X R33, R8, R51, R15, 0x2, P5 ;  /* 0x0000003308211211 */ /* 0x000fe200028f140f */
[----:B------:R-:W-:-:S06]  /*0aa0*/  @!P1 IMAD.MOV.U32 R34, RZ, RZ, RZ ;  /* 0x000000ffff229224 */ /* 0x000fcc00078e00ff */
[----:B------:R-:W5:Y:S01]  /*0ab0*/  @P1 LDG.E R34, desc[UR8][R32.64] ;  /* 0x0000000820221981 */ /* 0x000f62000c1e1900 */
[----:B------:R-:W-:-:S06]  /*0ac0*/  @!P0 IMAD.MOV.U32 R13, RZ, RZ, RZ ;  /* 0x000000ffff0d8224 */ /* 0x000fcc00078e00ff */
[----:B------:R1:W5:Y:S01]  /*0ad0*/  @P0 LDG.E R13, desc[UR8][R36.64] ;  /* 0x00000008240d0981 */ /* 0x000362000c1e1900 */
[----:B------:R-:W-:Y:S02]  /*0ae0*/  @!P0 IMAD.MOV.U32 R8, RZ, RZ, RZ ;  /* 0x000000ffff088224 */ /* 0x000fe400078e00ff */
[----:B0-----:R-:W-:Y:S01]  /*0af0*/  IMAD.U32 R35, RZ, RZ, UR20 ;  /* 0x00000014ff237e24 */ /* 0x001fe2000f8e00ff */
[C---:B-1----:R-:W-:Y:S02]  /*0b00*/  @P0 IADD3 R36, P3, R14.reuse, R41, RZ ;  /* 0x000000290e240210 */ /* 0x042fe40007f7e0ff */
[----:B------:R-:W-:-:S05]  /*0b10*/  @P0 IADD3 R14, P4, R14, R45, RZ ;  /* 0x0000002d0e0e0210 */ /* 0x000fca0007f9e0ff */
[----:B------:R-:W-:Y:S01]  /*0b20*/  @P0 IMAD.X R15, R47, 0x1, R20, P4 ;  /* 0x000000012f0f0824 */ /* 0x000fe200020e0614 */
[----:B------:R-:W-:Y:S01]  /*0b30*/  IADD3 R42, P4, P5, R35, UR13, R42 ;  /* 0x0000000d232a7c10 */ /* 0x000fe2000fd9e02a */
[----:B------:R-:W-:Y:S02]  /*0b40*/  @P0 IMAD.X R37, R47, 0x1, R38, P3 ;  /* 0x000000012f250824 */ /* 0x000fe400018e0626 */
[----:B------:R-:W-:Y:S01]  /*0b50*/  @!P0 IMAD.MOV.U32 R3, RZ, RZ, RZ ;  /* 0x000000ffff038224 */ /* 0x000fe200078e00ff */
[----:B------:R0:W5:Y:S01]  /*0b60*/  @P0 LDG.E R8, desc[UR8][R14.64] ;  /* 0x000000080e080981 */ /* 0x000162000c1e1900 */
[----:B------:R-:W-:Y:S02]  /*0b70*/  IMAD R47, R46, UR4, RZ ;  /* 0x000000042e2f7c24 */ /* 0x000fe4000f8e02ff */
[----:B------:R-:W-:Y:S02]  /*0b80*/  IMAD.U32 R35, RZ, RZ, UR21 ;  /* 0x00000015ff237e24 */ /* 0x000fe4000f8e00ff */
[----:B------:R-:W-:Y:S01]  /*0b90*/  VIADD R48, R22, 0x2 ;  /* 0x0000000216307836 */ /* 0x000fe20000000000 */
[----:B------:R-:W-:Y:S01]  /*0ba0*/  BSSY B0, `(.L_x_4953) ;  /* 0x0000021000007945 */ /* 0x000fe20003800000 */
[----:B------:R1:W5:Y:S01]  /*0bb0*/  @P0 LDG.E R3, desc[UR8][R36.64] ;  /* 0x0000000824030981 */ /* 0x000362000c1e1900 */
[----:B0-----:R-:W-:-:S02]  /*0bc0*/  IMAD.MOV.U32 R14, RZ, RZ, R30 ;  /* 0x000000ffff0e7224 */ /* 0x001fc400078e001e */
[----:B------:R-:W-:Y:S02]  /*0bd0*/  IMAD.MOV.U32 R15, RZ, RZ, R31 ;  /* 0x000000ffff0f7224 */ /* 0x000fe400078e001f */
[C---:B------:R-:W-:Y:S02]  /*0be0*/  IMAD R47, R27.reuse, R26, R47 ;  /* 0x0000001a1b2f7224 */ /* 0x040fe400078e022f */
[----:B------:R-:W-:Y:S01]  /*0bf0*/  IMAD.WIDE.U32 R14, R27, UR4, R14 ;  /* 0x000000041b0e7c25 */ /* 0x000fe2000f8e000e */
[----:B------:R-:W-:Y:S02]  /*0c00*/  IADD3.X R27, R35, UR14, R44, P4, P5 ;  /* 0x0000000e231b7c10 */ /* 0x000fe4000a7ea42c */
[----:B------:R-:W-:Y:S01]  /*0c10*/  ISETP.GE.U32.AND P3, PT, R48, R21, PT ;  /* 0x000000153000720c */ /* 0x000fe20003f66070 */
[----:B------:R-:W-:Y:S02]  /*0c20*/  @!P1 IMAD.MOV.U32 R35, RZ, RZ, RZ ;  /* 0x000000ffff239224 */ /* 0x000fe400078e00ff */
[----:B-1----:R-:W-:-:S02]  /*0c30*/  @!P1 IMAD.MOV.U32 R37, RZ, RZ, RZ ;  /* 0x000000ffff259224 */ /* 0x002fc400078e00ff */
[----:B------:R-:W-:Y:S01]  /*0c40*/  @!P1 IMAD.MOV.U32 R44, RZ, RZ, RZ ;  /* 0x000000ffff2c9224 */ /* 0x000fe200078e00ff */
[----:B------:R-:W-:Y:S07]  /*0c50*/  @!P1 BRA `(.L_x_4954) ;  /* 0x0000000000549947 */ /* 0x000fee0003800000 */
        /* <DEDUP_REMOVED lines=9> */
[----:B------:R-:W-:Y:S02]  /*0cf0*/  IMAD.SHL.U32 R44, R32, 0x4, RZ ;  /* 0x00000004202c7824 */ /* 0x000fe400078e00ff */
[----:B------:R-:W-:Y:S02]  /*0d00*/  VIADD R33, R33, UR12 ;  /* 0x0000000c21217c36 */ /* 0x000fe40008000000 */
[----:B------:R-:W-:Y:S01]  /*0d10*/  VIADD R7, R17, UR5 ;  /* 0x0000000511077c36 */ /* 0x000fe20008000000 */
[----:B------:R-:W-:Y:S02]  /*0d20*/  IADD3 R6, P5, R44, R41, RZ ;  /* 0x000000292c067210 */ /* 0x000fe40007fbe0ff */
[----:B------:R-:W-:Y:S02]  /*0d30*/  SHF.L.U64.HI R33, R32, 0x2, R33 ;  /* 0x0000000220217819 */ /* 0x000fe40000010221 */
[----:B------:R-:W-:Y:S02]  /*0d40*/  IADD3 R44, P6, R44, R45, RZ ;  /* 0x0000002d2c2c7210 */ /* 0x000fe40007fde0ff */
[----:B------:R-:W-:Y:S01]  /*0d50*/  LEA.HI.X R19, R16, R51, R7, 0x2, P4 ;  /* 0x0000003310137211 */ /* 0x000fe200020f1407 */
[----:B------:R-:W-:-:S02]  /*0d60*/  IMAD.X R7, R33, 0x1, R38, P5 ;  /* 0x0000000121077824 */ /* 0x000fc400028e0626 */
[----:B------:R-:W-:Y:S02]  /*0d70*/  IMAD.X R45, R33, 0x1, R20, P6 ;  /* 0x00000001212d7824 */ /* 0x000fe400030e0614 */
[----:B------:R0:W5:Y:S04]  /*0d80*/  LDG.E R35, desc[UR8][R18.64] ;  /* 0x0000000812237981 */ /* 0x000168000c1e1900 */
[----:B------:R0:W5:Y:S04]  /*0d90*/  LDG.E R37, desc[UR8][R6.64] ;  /* 0x0000000806257981 */ /* 0x000168000c1e1900 */
[----:B------:R0:W5:Y:S02]  /*0da0*/  LDG.E R44, desc[UR8][R44.64] ;  /* 0x000000082c2c7981 */ /* 0x000164000c1e1900 */
.L_x_4954:
[----:B------:R-:W-:Y:S05]  /*0db0*/  BSYNC B0 ;  /* 0x0000000000007941 */ /* 0x000fea0003800000 */
.L_x_4953:
[----:B0-----:R-:W-:Y:S01]  /*0dc0*/  IMAD.IADD R19, R15, 0x1, R47 ;  /* 0x000000010f137824 */ /* 0x001fe200078e022f */
[----:B------:R-:W-:Y:S01]  /*0dd0*/  R2UR UR5, R26 ;  /* 0x000000001a0572ca */ /* 0x000fe200000e0000 */
[--C-:B-----5:R-:W-:Y:S01]  /*0de0*/  HADD2.F32 R15, -RZ, R13.reuse.H1_H1 ;  /* 0x3000000dff0f7230 */ /* 0x120fe20000004100 */
[----:B------:R-:W-:Y:S01]  /*0df0*/  @P0 IADD3 R33, P4, R5, UR6, RZ ;  /* 0x0000000605210c10 */ /* 0x000fe2000ff9e0ff */
[----:B------:R-:W-:Y:S01]  /*0e00*/  HADD2.F32 R16, -RZ, R13.H0_H0 ;  /* 0x2000000dff107230 */ /* 0x000fe20000004100 */
[----:B------:R-:W-:Y:S01]  /*0e10*/  ULDC.64 UR18, c[0x0][0x228] ;  /* 0x00008a0000127ab9 */ /* 0x000fe20000000a00 */
[--C-:B------:R-:W-:Y:S02]  /*0e20*/  HADD2.F32 R13, -RZ, R9.reuse.H0_H0 ;  /* 0x20000009ff0d7230 */ /* 0x100fe40000004100 */
[----:B------:R-:W-:Y:S01]  /*0e30*/  FADD R17, R15, R15 ;  /* 0x0000000f0f117221 */ /* 0x000fe20000000000 */
[----:B------:R-:W-:Y:S02]  /*0e40*/  HADD2.F32 R9, -RZ, R9.H1_H1 ;  /* 0x30000009ff097230 */ /* 0x000fe40000004100 */
[----:B------:R-:W-:Y:S01]  /*0e50*/  FADD R7, R16, R16 ;  /* 0x0000001010077221 */ /* 0x000fe20000000000 */
[----:B------:R-:W-:Y:S01]  /*0e60*/  @P0 IADD3.X R38, R4, UR7, RZ, P4, !PT ;  /* 0x0000000704260c10 */ /* 0x000fe2000a7fe4ff */
[----:B------:R-:W-:Y:S01]  /*0e70*/  HADD2.F32 R41, -RZ, R3.H0_H0 ;  /* 0x20000003ff297230 */ /* 0x000fe20000004100 */
[----:B------:R-:W-:Y:S01]  /*0e80*/  FMNMX R36, RZ, R17, !PT ;  /* 0x00000011ff247209 */ /* 0x000fe20007800000 */
[----:B------:R-:W-:Y:S01]  /*0e90*/  HADD2.F32 R17, -RZ, R11.H1_H1 ;  /* 0x3000000bff117230 */ /* 0x000fe20000004100 */
[----:B------:R-:W-:Y:S01]  /*0ea0*/  LEA R20, P4, R14, UR18, 0x7 ;  /* 0x000000120e147c11 */ /* 0x000fe2000f8838ff */
[----:B------:R-:W-:Y:S01]  /*0eb0*/  HADD2.F32 R3, -RZ, R3.H1_H1 ;  /* 0x30000003ff037230 */ /* 0x000fe20000004100 */
[----:B------:R-:W-:Y:S01]  /*0ec0*/  FMNMX R18, RZ, R7, !PT ;  /* 0x00000007ff127209 */ /* 0x000fe20007800000 */
[----:B------:R-:W-:Y:S01]  /*0ed0*/  FMUL R36, R36, R9 ;  /* 0x0000000924247220 */ /* 0x000fe20000400000 */
[----:B------:R-:W-:Y:S01]  /*0ee0*/  LEA.HI.X R19, R14, UR19, R19, 0x7, P4 ;  /* 0x000000130e137c11 */ /* 0x000fe2000a0f3c13 */
[----:B------:R-:W-:Y:S01]  /*0ef0*/  UIMAD.WIDE.U32 UR18, UR4, UR6, URZ ;  /* 0x00000006041272a5 */ /* 0x000fe2000f8e003f */
[----:B------:R-:W-:Y:S01]  /*0f00*/  @P0 LEA R6, P5, R33, R42, 0x2 ;  /* 0x0000002a21060211 */ /* 0x000fe200078a10ff */
[----:B------:R-:W-:-:S02]  /*0f10*/  HADD2.F32 R32, -RZ, R11.H0_H0 ;  /* 0x2000000bff207230 */ /* 0x000fc40000004100 */
[----:B------:R-:W-:Y:S01]  /*0f20*/  FMUL R14, R36, R17 ;  /* 0x00000011240e7220 */ /* 0x000fe20000400000 */
[----:B------:R-:W-:Y:S01]  /*0f30*/  FMUL R11, R18, R13 ;  /* 0x0000000d120b7220 */ /* 0x000fe20000400000 */
[----:B------:R-:W-:Y:S01]  /*0f40*/  UIMAD UR5, UR5, UR6, URZ ;  /* 0x00000006050572a4 */ /* 0x000fe2000f8e023f */
[----:B------:R-:W-:Y:S01]  /*0f50*/  FADD R17, R41, R41 ;  /* 0x0000002929117221 */ /* 0x000fe20000000000 */
[----:B------:R-:W-:Y:S01]  /*0f60*/  FADD R18, R3, R3 ;  /* 0x0000000303127221 */ /* 0x000fe20000000000 */
[----:B------:R-:W-:Y:S01]  /*0f70*/  @P0 LEA.HI.X R7, R33, R27, R38, 0x2, P5 ;  /* 0x0000001b21070211 */ /* 0x000fe200028f1426 */
[----:B------:R-:W-:Y:S01]  /*0f80*/  FMUL R11, R11, R32 ;  /* 0x000000200b0b7220 */ /* 0x000fe20000400000 */
[----:B------:R-:W-:Y:S01]  /*0f90*/  UIMAD UR5, UR7, UR4, UR5 ;  /* 0x00000004070572a4 */ /* 0x000fe2000f8e0205 */
[----:B------:R-:W-:Y:S01]  /*0fa0*/  IMAD.U32 R33, RZ, RZ, UR18 ;  /* 0x00000012ff217e24 */ /* 0x000fe2000f8e00ff */
[----:B------:R-:W-:Y:S01]  /*0fb0*/  FMNMX R17, RZ, R17, !PT ;  /* 0x00000011ff117209 */ /* 0x000fe20007800000 */
[--C-:B------:R-:W-:Y:S01]  /*0fc0*/  HADD2.F32 R32, -RZ, R2.reuse.H0_H0 ;  /* 0x20000002ff207230 */ /* 0x100fe20000004100 */
[----:B------:R-:W-:Y:S01]  /*0fd0*/  FMNMX R43, RZ, R18, !PT ;  /* 0x00000012ff2b7209 */ /* 0x000fe20007800000 */
[----:B------:R-:W-:Y:S01]  /*0fe0*/  HADD2.F32 R2, -RZ, R2.H1_H1 ;  /* 0x30000002ff027230 */ /* 0x000fe20000004100 */
[----:B------:R-:W-:Y:S01]  /*0ff0*/  UIADD3 UR5, UR19, UR5, URZ ;  /* 0x0000000513057290 */ /* 0x000fe2000fffe03f */
[--C-:B------:R-:W-:Y:S01]  /*1000*/  HADD2.F32 R36, -RZ, R8.reuse.H0_H0 ;  /* 0x20000008ff247230 */ /* 0x100fe20000004100 */
[----:B------:R-:W-:Y:S01]  /*1010*/  LEA R18, P4, R33, R20, 0x1 ;  /* 0x0000001421127211 */ /* 0x000fe200078808ff */
[----:B------:R-:W-:-:S02]  /*1020*/  HADD2.F32 R8, -RZ, R8.H1_H1 ;  /* 0x30000008ff087230 */ /* 0x000fc40000004100 */
[----:B------:R-:W-:Y:S01]  /*1030*/  FMUL R33, R17, R32 ;  /* 0x0000002011217220 */ /* 0x000fe20000400000 */
[----:B------:R-:W-:Y:S01]  /*1040*/  FMUL R43, R43, R2 ;  /* 0x000000022b2b7220 */ /* 0x000fe20000400000 */
[----:B------:R-:W-:Y:S01]  /*1050*/  UMOV UR12, 0x3f800000 ;  /* 0x3f800000000c7882 */ /* 0x000fe20000000000 */
[----:B------:R-:W-:Y:S01]  /*1060*/  @P2 R2UR UR12, R40 ;  /* 0x00000000280c22ca */ /* 0x000fe200000e0000 */
[----:B------:R-:W-:Y:S02]  /*1070*/  IMAD.U32 R38, RZ, RZ, UR18 ;  /* 0x00000012ff267e24 */ /* 0x000fe4000f8e00ff */
[----:B------:R-:W-:Y:S01]  /*1080*/  FMUL R33, R33, R36 ;  /* 0x0000002421217220 */ /* 0x000fe20000400000 */
[----:B------:R-:W-:Y:S01]  /*1090*/  IMAD.U32 R45, RZ, RZ, UR5 ;  /* 0x00000005ff2d7e24 */ /* 0x000fe2000f8e00ff */
[C---:B------:R-:W-:Y:S01]  /*10a0*/  FSETP.GT.AND P2, PT, R16.reuse, RZ, PT ;  /* 0x000000ff1000720b */ /* 0x040fe20003f44000 */
[----:B------:R-:W-:Y:S01]  /*10b0*/  FMUL R36, R43, R8 ;  /* 0x000000082b247220 */ /* 0x000fe20000400000 */
[----:B------:R-:W-:Y:S01]  /*10c0*/  FMUL R16, R16, R16 ;  /* 0x0000001010107220 */ /* 0x000fe20000400000 */
[----:B------:R-:W-:Y:S01]  /*10d0*/  FMNMX R43, RZ, |R11|, !PT ;  /* 0x4000000bff2b7209 */ /* 0x000fe20007800000 */
[----:B------:R-:W-:Y:S01]  /*10e0*/  BSSY B0, `(.L_x_4955) ;  /* 0x0000039000007945 */ /* 0x000fe20003800000 */
[----:B------:R-:W-:-:S02]  /*10f0*/  LEA.HI.X R17, R38, R19, R45, 0x1, P4 ;  /* 0x0000001326117211 */ /* 0x000fc400020f0c2d */
[C---:B------:R-:W-:Y:S01]  /*1100*/  FSETP.GT.AND P4, PT, R15.reuse, RZ, PT ;  /* 0x000000ff0f00720b */ /* 0x040fe20003f84000 */
[----:B------:R-:W-:Y:S01]  /*1110*/  FMUL R15, R15, R15 ;  /* 0x0000000f0f0f7220 */ /* 0x000fe20000400000 */
[----:B------:R-:W-:Y:S01]  /*1120*/  FSEL R16, R16, RZ, P2 ;  /* 0x000000ff10107208 */ /* 0x000fe20001000000 */
[----:B------:R-:W0:Y:S01]  /*1130*/  S2R R38, SR_TID.X ;  /* 0x0000000000267919 */ /* 0x000e220000002100 */
[----:B------:R-:W-:Y:S02]  /*1140*/  FMNMX R8, |R14|, R43, !PT ;  /* 0x0000002b0e087209 */ /* 0x000fe40007800200 */
[C---:B------:R-:W-:Y:S01]  /*1150*/  FSETP.GT.AND P2, PT, R41.reuse, RZ, PT ;  /* 0x000000ff2900720b */ /* 0x040fe20003f44000 */
[----:B------:R-:W-:Y:S01]  /*1160*/  FMUL R41, R41, R41 ;  /* 0x0000002929297220 */ /* 0x000fe20000400000 */
[C---:B------:R-:W-:Y:S01]  /*1170*/  FSETP.GT.AND P5, PT, R3.reuse, RZ, PT ;  /* 0x000000ff0300720b */ /* 0x040fe20003fa4000 */
[----:B------:R-:W-:Y:S01]  /*1180*/  FMUL R3, R3, R3 ;  /* 0x0000000303037220 */ /* 0x000fe20000400000 */
[----:B------:R-:W-:Y:S01]  /*1190*/  FMNMX R43, |R33|, R8, !PT ;  /* 0x00000008212b7209 */ /* 0x000fe20007800200 */
[----:B------:R-:W-:Y:S01]  /*11a0*/  FMUL R13, R13, R16 ;  /* 0x000000100d0d7220 */ /* 0x000fe20000400000 */
[----:B------:R-:W-:-:S02]  /*11b0*/  FSEL R8, R15, RZ, P4 ;  /* 0x000000ff0f087208 */ /* 0x000fc40002000000 */
[----:B------:R-:W-:Y:S02]  /*11c0*/  FSEL R41, R41, RZ, P2 ;  /* 0x000000ff29297208 */ /* 0x000fe40001000000 */
[----:B------:R-:W-:Y:S01]  /*11d0*/  FMNMX R40, |R36|, R43, !PT ;  /* 0x0000002b24287209 */ /* 0x000fe20007800200 */
[----:B------:R-:W-:Y:S01]  /*11e0*/  FMUL R9, R9, R8 ;  /* 0x0000000809097220 */ /* 0x000fe20000400000 */
[----:B------:R-:W-:Y:S01]  /*11f0*/  FSEL R3, R3, RZ, P5 ;  /* 0x000000ff03037208 */ /* 0x000fe20002800000 */
[----:B------:R-:W-:Y:S01]  /*1200*/  FMUL R41, R32, R41 ;  /* 0x0000002920297220 */ /* 0x000fe20000400000 */
[----:B------:R-:W-:Y:S01]  /*1210*/  @P0 LEA R16, P2, R54, UR20, 0x6 ;  /* 0x0000001436100c11 */ /* 0x000fe2000f8430ff */
[----:B------:R-:W-:Y:S01]  /*1220*/  FMUL R15, R9, UR12 ;  /* 0x0000000c090f7c20 */ /* 0x000fe20008400000 */
[----:B------:R-:W-:Y:S01]  /*1230*/  FMNMX R8, |R13|, R40, !PT ;  /* 0x000000280d087209 */ /* 0x000fe20007800200 */
[----:B------:R-:W-:Y:S01]  /*1240*/  FMUL R32, R2, R3 ;  /* 0x0000000302207220 */ /* 0x000fe20000400000 */
[----:B------:R-:W-:Y:S01]  /*1250*/  @P0 LEA R2, P4, R5, R16, 0x2 ;  /* 0x0000001005020211 */ /* 0x000fe200078810ff */
[----:B------:R-:W-:Y:S01]  /*1260*/  FMUL R16, R13, UR12 ;  /* 0x0000000c0d107c20 */ /* 0x000fe20008400000 */
[----:B------:R-:W-:Y:S01]  /*1270*/  FMNMX R8, |R9|, R8, !PT ;  /* 0x0000000809087209 */ /* 0x000fe20007800200 */
[----:B------:R-:W-:Y:S01]  /*1280*/  FMUL R13, R11, UR12 ;  /* 0x0000000c0b0d7c20 */ /* 0x000fe20008400000 */
[----:B------:R-:W-:Y:S01]  /*1290*/  FMUL R40, R14, UR12 ;  /* 0x0000000c0e287c20 */ /* 0x000fe20008400000 */
[----:B------:R-:W-:Y:S01]  /*12a0*/  @P0 LEA.HI.X R3, R54, UR21, R53, 0x6, P2 ;  /* 0x0000001536030c11 */ /* 0x000fe200090f3435 */
[C---:B------:R-:W-:Y:S01]  /*12b0*/  FMUL R43, R41.reuse, UR12 ;  /* 0x0000000c292b7c20 */ /* 0x040fe20008400000 */
[----:B------:R-:W-:Y:S01]  /*12c0*/  FMNMX R45, |R41|, R8, !PT ;  /* 0x00000008292d7209 */ /* 0x000fe20007800200 */
[----:B------:R-:W-:Y:S01]  /*12d0*/  VIADD R11, R23, 0x1e ;  /* 0x0000001e170b7836 */ /* 0x000fe20000000000 */
[----:B------:R-:W-:-:S02]  /*12e0*/  @P0 LEA.HI.X R3, R5, R3, R4, 0x2, P4 ;  /* 0x0000000305030211 */ /* 0x000fc400020f1404 */
[----:B------:R-:W-:Y:S02]  /*12f0*/  @P0 F2FP.BF16.F32.PACK_AB R41, R40, R13 ;  /* 0x0000000d2829023e */ /* 0x000fe400000010ff */
[C---:B------:R-:W-:Y:S01]  /*1300*/  FMNMX R45, |R32|.reuse, R45, !PT ;  /* 0x0000002d202d7209 */ /* 0x040fe20007800200 */
[----:B------:R-:W-:Y:S01]  /*1310*/  FMUL R32, R32, UR12 ;  /* 0x0000000c20207c20 */ /* 0x000fe20008400000 */
[-C--:B------:R-:W-:Y:S01]  /*1320*/  @P0 F2FP.BF16.F32.PACK_AB R47, R15, R16.reuse ;  /* 0x000000100f2f023e */ /* 0x080fe200000010ff */
[----:B------:R1:W-:Y:S01]  /*1330*/  @P0 STG.E desc[UR8][R2.64], R41 ;  /* 0x0000002902000986 */ /* 0x0003e2000c101908 */
[----:B------:R-:W-:Y:S02]  /*1340*/  F2FP.BF16.F32.PACK_AB R16, R43, R16 ;  /* 0x000000102b10723e */ /* 0x000fe400000010ff */
[C---:B------:R-:W-:Y:S02]  /*1350*/  F2FP.BF16.F32.PACK_AB R15, R32.reuse, R15 ;  /* 0x0000000f200f723e */ /* 0x040fe400000010ff */
[----:B------:R-:W-:Y:S01]  /*1360*/  @P0 F2FP.BF16.F32.PACK_AB R43, R32, R43 ;  /* 0x0000002b202b023e */ /* 0x000fe200000010ff */
[----:B------:R-:W-:Y:S01]  /*1370*/  FMUL R32, R33, UR12 ;  /* 0x0000000c21207c20 */ /* 0x000fe20008400000 */
[----:B------:R-:W-:Y:S01]  /*1380*/  FMUL R33, R36, UR12 ;  /* 0x0000000c24217c20 */ /* 0x000fe20008400000 */
[----:B------:R-:W-:-:S02]  /*1390*/  @P0 LEA R8, P2, R5, R42, 0x2 ;  /* 0x0000002a05080211 */ /* 0x000fc400078410ff */
[----:B0-----:R-:W-:Y:S02]  /*13a0*/  SHF.R.U32.HI R38, RZ, 0x2, R38 ;  /* 0x00000002ff267819 */ /* 0x001fe40000011626 */
[----:B------:R-:W-:Y:S02]  /*13b0*/  F2FP.BF16.F32.PACK_AB R14, R32, R13 ;  /* 0x0000000d200e723e */ /* 0x000fe400000010ff */
[----:B------:R-:W-:Y:S02]  /*13c0*/  @P0 LEA.HI.X R9, R5, R27, R4, 0x2, P2 ;  /* 0x0000001b05090211 */ /* 0x000fe400010f1404 */
        /* <DEDUP_REMOVED lines=10> */
.L_x_4956:
[----:B------:R-:W-:Y:S05]  /*1470*/  BSYNC B0 ;  /* 0x0000000000007941 */ /* 0x000fea0003800000 */
.L_x_4955:
        /* <DEDUP_REMOVED lines=39> */
.L_x_4958:
[----:B------:R-:W-:Y:S05]  /*16f0*/  BSYNC B0 ;  /* 0x0000000000007941 */ /* 0x000fea0003800000 */
.L_x_4957:
[----:B------:R-:W-:Y:S01]  /*1700*/  BSSY B0, `(.L_x_4959) ;  /* 0x0000024000007945 */ /* 0x000fe20003800000 */
[----:B------:R-:W-:Y:S02]  /*1710*/  @!P3 IMAD.MOV.U32 R38, RZ, RZ, RZ ;  /* 0x000000ffff26b224 */ /* 0x000fe400078e00ff */
[----:B------:R-:W-:Y:S02]  /*1720*/  @!P3 IMAD.MOV.U32 R43, RZ, RZ, RZ ;  /* 0x000000ffff2bb224 */ /* 0x000fe400078e00ff */
[----:B------:R-:W-:Y:S01]  /*1730*/  @!P3 IMAD.MOV.U32 R40, RZ, RZ, RZ ;  /* 0x000000ffff28b224 */ /* 0x000fe200078e00ff */
[----:B------:R-:W-:Y:S06]  /*1740*/  @!P3 BRA `(.L_x_4960) ;  /* 0x00000000007cb947 */ /* 0x000fec0003800000 */
[----:B------:R-:W-:Y:S01]  /*1750*/  ULOP3.LUT UR18, UR7, 0x3fffffff, URZ, 0xc0, !UPT ;  /* 0x3fffffff07127892 */ /* 0x000fe2000f8ec03f */
[----:B------:R-:W-:Y:S01]  /*1760*/  IADD3 R4, P0, P2, R11, UR5, R4 ;  /* 0x000000050b047c10 */ /* 0x000fe2000fa1e004 */
[----:B0-----:R-:W-:Y:S02]  /*1770*/  IMAD.U32 R7, RZ, RZ, UR16 ;  /* 0x00000010ff077e24 */ /* 0x001fe4000f8e00ff */
        /* <DEDUP_REMOVED lines=28> */
.L_x_4960:
[----:B------:R-:W-:Y:S05]  /*1940*/  BSYNC B0 ;  /* 0x0000000000007941 */ /* 0x000fea0003800000 */
.L_x_4959:
[--C-:B-1----:R-:W-:Y:S01]  /*1950*/  HADD2.F32 R4, -RZ, R10.reuse.H0_H0 ;  /* 0x2000000aff047230 */ /* 0x102fe20000004100 */
[----:B------:R-:W-:Y:S01]  /*1960*/  BSSY B0, `(.L_x_4961) ;  /* 0x0000046000007945 */ /* 0x000fe20003800000 */
[----:B------:R-:W-:Y:S02]  /*1970*/  HADD2.F32 R10, -RZ, R10.H1_H1 ;  /* 0x3000000aff0a7230 */ /* 0x000fe40000004100 */
[--C-:B0-----:R-:W-:Y:S01]  /*1980*/  HADD2.F32 R46, -RZ, R34.reuse.H0_H0 ;  /* 0x20000022ff2e7230 */ /* 0x101fe20000004100 */
[C---:B------:R-:W-:Y:S01]  /*1990*/  FSETP.GT.AND P0, PT, R4.reuse, RZ, PT ;  /* 0x000000ff0400720b */ /* 0x040fe20003f04000 */
[----:B------:R-:W-:Y:S01]  /*19a0*/  FADD R5, R4, R4 ;  /* 0x0000000404057221 */ /* 0x000fe20000000000 */
[----:B------:R-:W-:Y:S01]  /*19b0*/  FADD R6, R10, R10 ;  /* 0x0000000a0a067221 */ /* 0x000fe20000000000 */
[----:B------:R-:W-:Y:S01]  /*19c0*/  FMUL R4, R4, R4 ;  /* 0x0000000404047220 */ /* 0x000fe20000400000 */
[C---:B------:R-:W-:Y:S01]  /*19d0*/  FSETP.GT.AND P2, PT, R10.reuse, RZ, PT ;  /* 0x000000ff0a00720b */ /* 0x040fe20003f44000 */
[----:B------:R-:W-:Y:S01]  /*19e0*/  HADD2.F32 R9, -RZ, R34.H1_H1 ;  /* 0x30000022ff097230 */ /* 0x000fe20000004100 */
[----:B------:R-:W-:Y:S01]  /*19f0*/  FMNMX R5, RZ, R5, !PT ;  /* 0x00000005ff057209 */ /* 0x000fe20007800000 */
[----:B------:R-:W-:Y:S01]  /*1a00*/  FMUL R10, R10, R10 ;  /* 0x0000000a0a0a7220 */ /* 0x000fe20000400000 */
[----:B------:R-:W-:Y:S01]  /*1a10*/  FMNMX R6, RZ, R6, !PT ;  /* 0x00000006ff067209 */ /* 0x000fe20007800000 */
[----:B------:R-:W-:Y:S01]  /*1a20*/  HADD2.F32 R34, -RZ, R35.H0_H0 ;  /* 0x20000023ff227230 */ /* 0x000fe20000004100 */
[----:B------:R-:W-:Y:S01]  /*1a30*/  FSEL R7, R4, RZ, P0 ;  /* 0x000000ff04077208 */ /* 0x000fe20000000000 */
[----:B------:R-:W-:Y:S01]  /*1a40*/  FMUL R5, R5, R46 ;  /* 0x0000002e05057220 */ /* 0x000fe20000400000 */
[----:B------:R-:W-:Y:S01]  /*1a50*/  FSEL R8, R10, RZ, P2 ;  /* 0x000000ff0a087208 */ /* 0x000fe20001000000 */
[----:B------:R-:W-:Y:S01]  /*1a60*/  FMUL R4, R6, R9 ;  /* 0x0000000906047220 */ /* 0x000fe20000400000 */
[----:B------:R-:W-:-:S02]  /*1a70*/  HADD2.F32 R6, -RZ, R12.H0_H0 ;  /* 0x2000000cff067230 */ /* 0x000fc40000004100 */
[----:B------:R-:W-:Y:S01]  /*1a80*/  FMUL R46, R46, R7 ;  /* 0x000000072e2e7220 */ /* 0x000fe20000400000 */
[--C-:B------:R-:W-:Y:S02]  /*1a90*/  HADD2.F32 R7, -RZ, R37.reuse.H0_H0 ;  /* 0x20000025ff077230 */ /* 0x100fe40000004100 */
[----:B------:R-:W-:Y:S01]  /*1aa0*/  FMUL R8, R9, R8 ;  /* 0x0000000809087220 */ /* 0x000fe20000400000 */
[----:B------:R-:W-:Y:S02]  /*1ab0*/  HADD2.F32 R37, -RZ, R37.H1_H1 ;  /* 0x30000025ff257230 */ /* 0x000fe40000004100 */
[----:B------:R-:W-:Y:S01]  /*1ac0*/  FMUL R6, R5, R6 ;  /* 0x0000000605067220 */ /* 0x000fe20000400000 */
[----:B------:R-:W-:Y:S01]  /*1ad0*/  HADD2.F32 R5, -RZ, R12.H1_H1 ;  /* 0x3000000cff057230 */ /* 0x000fe20000004100 */
[C---:B------:R-:W-:Y:S01]  /*1ae0*/  FSETP.GT.AND P0, PT, R7.reuse, RZ, PT ;  /* 0x000000ff0700720b */ /* 0x040fe20003f04000 */
[C---:B------:R-:W-:Y:S01]  /*1af0*/  FADD R9, R7.reuse, R7 ;  /* 0x0000000707097221 */ /* 0x040fe20000000000 */
[----:B------:R-:W-:Y:S01]  /*1b00*/  FMUL R7, R7, R7 ;  /* 0x0000000707077220 */ /* 0x000fe20000400000 */
[----:B------:R-:W-:-:S02]  /*1b10*/  HADD2.F32 R10, -RZ, R35.H1_H1 ;  /* 0x30000023ff0a7230 */ /* 0x000fc40000004100 */
[----:B------:R-:W-:Y:S01]  /*1b20*/  FMUL R12, R4, R5 ;  /* 0x00000005040c7220 */ /* 0x000fe20000400000 */
[----:B------:R-:W-:Y:S01]  /*1b30*/  FADD R4, R37, R37 ;  /* 0x0000002525047221 */ /* 0x000fe20000000000 */
[----:B------:R-:W-:Y:S01]  /*1b40*/  FMNMX R9, RZ, R9, !PT ;  /* 0x00000009ff097209 */ /* 0x000fe20007800000 */
[----:B------:R-:W-:Y:S01]  /*1b50*/  FMUL R47, R6, UR12 ;  /* 0x0000000c062f7c20 */ /* 0x000fe20008400000 */
[----:B------:R-:W-:Y:S02]  /*1b60*/  FSEL R7, R7, RZ, P0 ;  /* 0x000000ff07077208 */ /* 0x000fe40000000000 */
[C---:B------:R-:W-:Y:S01]  /*1b70*/  FSETP.GT.AND P0, PT, R37.reuse, RZ, PT ;  /* 0x000000ff2500720b */ /* 0x040fe20003f04000 */
[----:B------:R-:W-:Y:S01]  /*1b80*/  FMUL R37, R37, R37 ;  /* 0x0000002525257220 */ /* 0x000fe20000400000 */
[----:B------:R-:W-:Y:S01]  /*1b90*/  FMNMX R5, RZ, R4, !PT ;  /* 0x00000004ff057209 */ /* 0x000fe20007800000 */
[--C-:B------:R-:W-:Y:S02]  /*1ba0*/  HADD2.F32 R4, -RZ, R44.reuse.H0_H0 ;  /* 0x2000002cff047230 */ /* 0x100fe40000004100 */
[----:B------:R-:W-:Y:S01]  /*1bb0*/  FMUL R9, R9, R34 ;  /* 0x0000002209097220 */ /* 0x000fe20000400000 */
[----:B------:R-:W-:Y:S01]  /*1bc0*/  HADD2.F32 R44, -RZ, R44.H1_H1 ;  /* 0x3000002cff2c7230 */ /* 0x000fe20000004100 */
[----:B------:R-:W-:Y:S01]  /*1bd0*/  FSEL R37, R37, RZ, P0 ;  /* 0x000000ff25257208 */ /* 0x000fe20000000000 */
[----:B------:R-:W-:Y:S01]  /*1be0*/  FMUL R5, R5, R10 ;  /* 0x0000000a05057220 */ /* 0x000fe20000400000 */
[----:B------:R-:W-:Y:S01]  /*1bf0*/  IADD3 R0, P0, R0, R2, RZ ;  /* 0x0000000200007210 */ /* 0x000fe20007f1e0ff */
[----:B------:R-:W-:Y:S01]  /*1c00*/  FMUL R34, R34, R7 ;  /* 0x0000000722227220 */ /* 0x000fe20000400000 */
[----:B------:R-:W-:Y:S01]  /*1c10*/  FMNMX R45, R45, |R6|, !PT ;  /* 0x400000062d2d7209 */ /* 0x000fe20007800000 */
[----:B------:R-:W-:Y:S01]  /*1c20*/  FMUL R37, R10, R37 ;  /* 0x000000250a257220 */ /* 0x000fe20000400000 */
[----:B------:R-:W-:Y:S01]  /*1c30*/  FMUL R10, R9, R4 ;  /* 0x00000004090a7220 */ /* 0x000fe20000400000 */
[----:B------:R-:W-:Y:S01]  /*1c40*/  FMUL R9, R5, R44 ;  /* 0x0000002c05097220 */ /* 0x000fe20000400000 */
[----:B------:R-:W-:Y:S01]  /*1c50*/  @P1 LEA R5, P4, R54, UR20, 0x6 ;  /* 0x0000001436051c11 */ /* 0x000fe2000f8830ff */
[----:B------:R-:W-:Y:S01]  /*1c60*/  IMAD.X R35, RZ, RZ, R36, P0 ;  /* 0x000000ffff237224 */ /* 0x000fe200000e0624 */
[C---:B------:R-:W-:Y:S01]  /*1c70*/  FMNMX R45, |R12|.reuse, R45, !PT ;  /* 0x0000002d0c2d7209 */ /* 0x040fe20007800200 */
[----:B------:R-:W-:Y:S01]  /*1c80*/  FMUL R12, R12, UR12 ;  /* 0x0000000c0c0c7c20 */ /* 0x000fe20008400000 */
[----:B------:R-:W-:Y:S01]  /*1c90*/  @P1 LEA R4, P2, R0, R5, 0x2 ;  /* 0x0000000500041211 */ /* 0x000fe200078410ff */
[----:B------:R-:W-:Y:S01]  /*1ca0*/  FMUL R44, R10, UR12 ;  /* 0x0000000c0a2c7c20 */ /* 0x000fe20008400000 */
[----:B------:R-:W-:-:S02]  /*1cb0*/  @P1 LEA.HI.X R5, R54, UR21, R53, 0x6, P4 ;  /* 0x0000001536051c11 */ /* 0x000fc4000a0f3435 */
[----:B------:R-:W-:Y:S02]  /*1cc0*/  @P1 F2FP.BF16.F32.PACK_AB R7, R12, R47 ;  /* 0x0000002f0c07123e */ /* 0x000fe400000010ff */
        /* <DEDUP_REMOVED lines=15> */
.L_x_4962:
[----:B------:R-:W-:Y:S05]  /*1dc0*/  BSYNC B0 ;  /* 0x0000000000007941 */ /* 0x000fea0003800000 */
.L_x_4961:
[----:B------:R-:W-:Y:S01]  /*1dd0*/  @P1 LEA R6, P0, R0, R42, 0x2 ;  /* 0x0000002a00061211 */ /* 0x000fe200078010ff */
[----:B------:R-:W-:Y:S01]  /*1de0*/  FMUL R44, R46, UR12 ;  /* 0x0000000c2e2c7c20 */ /* 0x000fe20008400000 */
[----:B------:R-:W-:Y:S01]  /*1df0*/  FMUL R3, R8, UR12 ;  /* 0x0000000c08037c20 */ /* 0x000fe20008400000 */
[----:B------:R-:W-:Y:S01]  /*1e00*/  FMNMX R45, |R46|, R45, !PT ;  /* 0x0000002d2e2d7209 */ /* 0x000fe20007800200 */
[----:B------:R-:W-:Y:S01]  /*1e10*/  FMUL R57, R34, UR12 ;  /* 0x0000000c22397c20 */ /* 0x000fe20008400000 */
[C---:B01----:R-:W-:Y:S01]  /*1e20*/  @P1 LEA.HI.X R7, R0.reuse, R27, R35, 0x2, P0 ;  /* 0x0000001b00071211 */ /* 0x043fe200000f1423 */
[----:B------:R-:W-:Y:S01]  /*1e30*/  FMUL R46, R37, UR12 ;  /* 0x0000000c252e7c20 */ /* 0x000fe20008400000 */
[----:B------:R-:W-:Y:S01]  /*1e40*/  @P1 IADD3 R0, P0, R0, UR6, RZ ;  /* 0x0000000600001c10 */ /* 0x000fe2000ff1e0ff */
[----:B------:R-:W-:Y:S01]  /*1e50*/  BSSY B0, `(.L_x_4963) ;  /* 0x000002f000007945 */ /* 0x000fe20003800000 */
[----:B------:R-:W-:Y:S02]  /*1e60*/  @P1 F2FP.BF16.F32.PACK_AB R47, R3, R44 ;  /* 0x0000002c032f123e */ /* 0x000fe400000010ff */
[----:B------:R-:W-:-:S02]  /*1e70*/  @P1 IADD3.X R35, R35, UR7, RZ, P0, !PT ;  /* 0x0000000723231c10 */ /* 0x000fc400087fe4ff */
[----:B------:R-:W-:Y:S01]  /*1e80*/  @P1 LEA R4, P0, R0, R42, 0x2 ;  /* 0x0000002a00041211 */ /* 0x000fe200078010ff */
[----:B------:R0:W-:Y:S01]  /*1e90*/  @P1 STG.E desc[UR8][R6.64], R47 ;  /* 0x0000002f06001986 */ /* 0x0001e2000c101908 */
[----:B------:R-:W-:Y:S01]  /*1ea0*/  FMNMX R45, |R8|, R45, !PT ;  /* 0x0000002d082d7209 */ /* 0x000fe20007800200 */
[----:B------:R-:W-:Y:S01]  /*1eb0*/  VIADD R8, R23, 0x1d ;  /* 0x0000001d17087836 */ /* 0x000fe20000000000 */
[----:B------:R-:W-:Y:S02]  /*1ec0*/  @P1 LEA.HI.X R5, R0, R27, R35, 0x2, P0 ;  /* 0x0000001b00051211 */ /* 0x000fe400000f1423 */
[----:B------:R-:W-:Y:S02]  /*1ed0*/  @P1 F2FP.BF16.F32.PACK_AB R35, R46, R57 ;  /* 0x000000392e23123e */ /* 0x000fe400000010ff */
[----:B------:R-:W-:Y:S02]  /*1ee0*/  LOP3.LUT R8, R8, 0x1f, RZ, 0xc0, !PT ;  /* 0x0000001f08087812 */ /* 0x000fe400078ec0ff */
[----:B------:R-:W-:Y:S01]  /*1ef0*/  FMNMX R34, |R34|, R45, !PT ;  /* 0x0000002d22227209 */ /* 0x000fe20007800200 */
[----:B------:R1:W-:Y:S01]  /*1f00*/  @P1 STG.E desc[UR8][R4.64], R35 ;  /* 0x0000002304001986 */ /* 0x0003e2000c101908 */
[----:B0-----:R-:W-:Y:S01]  /*1f10*/  IMAD.U32 R7, RZ, RZ, UR6 ;  /* 0x00000006ff077e24 */ /* 0x001fe2000f8e00ff */
[----:B------:R-:W-:-:S02]  /*1f20*/  F2FP.BF16.F32.PACK_AB R6, R46, R3 ;  /* 0x000000032e06723e */ /* 0x000fc400000010ff */
[----:B------:R-:W-:Y:S02]  /*1f30*/  FMNMX R37, |R37|, R34, !PT ;  /* 0x0000002225257209 */ /* 0x000fe40007800200 */
        /* <DEDUP_REMOVED lines=32> */
.L_x_4964:
[----:B------:R-:W-:Y:S05]  /*2140*/  BSYNC B0 ;  /* 0x0000000000007941 */ /* 0x000fea0003800000 */
.L_x_4963:
        /* <DEDUP_REMOVED lines=30> */
.L_x_4966:
[----:B------:R-:W-:Y:S05]  /*2330*/  BSYNC B0 ;  /* 0x0000000000007941 */ /* 0x000fea0003800000 */
.L_x_4965:
[--C-:B0----5:R-:W-:Y:S01]  /*2340*/  HADD2.F32 R2, -RZ, R50.reuse.H0_H0 ;  /* 0x20000032ff027230 */ /* 0x121fe20000004100 */
[----:B------:R-:W-:Y:S01]  /*2350*/  BSSY B0, `(.L_x_4967) ;  /* 0x0000046000007945 */ /* 0x000fe20003800000 */
[----:B------:R-:W-:Y:S02]  /*2360*/  HADD2.F32 R50, -RZ, R50.H1_H1 ;  /* 0x30000032ff327230 */ /* 0x000fe40000004100 */
[--C-:B------:R-:W-:Y:S02]  /*2370*/  HADD2.F32 R52, -RZ, R49.reuse.H1_H1 ;  /* 0x30000031ff347230 */ /* 0x100fe40000004100 */
[C---:B------:R-:W-:Y:S01]  /*2380*/  FADD R3, R2.reuse, R2 ;  /* 0x0000000202037221 */ /* 0x040fe20000000000 */
[----:B------:R-:W-:Y:S01]  /*2390*/  FSETP.GT.AND P1, PT, R2, RZ, PT ;  /* 0x000000ff0200720b */ /* 0x000fe20003f24000 */
[----:B------:R-:W-:Y:S01]  /*23a0*/  FADD R5, R50, R50 ;  /* 0x0000003232057221 */ /* 0x000fe20000000000 */
[----:B------:R-:W-:Y:S01]  /*23b0*/  FMUL R4, R2, R2 ;  /* 0x0000000202047220 */ /* 0x000fe20000400000 */
[----:B------:R-:W-:Y:S01]  /*23c0*/  HADD2.F32 R2, -RZ, R49.H0_H0 ;  /* 0x20000031ff027230 */ /* 0x000fe20000004100 */
[----:B------:R-:W-:Y:S01]  /*23d0*/  FMNMX R3, RZ, R3, !PT ;  /* 0x00000003ff037209 */ /* 0x000fe20007800000 */
[--C-:B------:R-:W-:Y:S01]  /*23e0*/  HADD2.F32 R34, -RZ, R43.reuse.H0_H0 ;  /* 0x2000002bff227230 */ /* 0x100fe20000004100 */
[----:B------:R-:W-:Y:S01]  /*23f0*/  FMNMX R5, RZ, R5, !PT ;  /* 0x00000005ff057209 */ /* 0x000fe20007800000 */
[----:B------:R-:W-:Y:S01]  /*2400*/  HADD2.F32 R43, -RZ, R43.H1_H1 ;  /* 0x3000002bff2b7230 */ /* 0x000fe20000004100 */
[----:B------:R-:W-:Y:S01]  /*2410*/  FSEL R49, R4, RZ, P1 ;  /* 0x000000ff04317208 */ /* 0x000fe20000800000 */
[----:B------:R-:W-:Y:S01]  /*2420*/  FMUL R4, R3, R2 ;  /* 0x0000000203047220 */ /* 0x000fe20000400000 */
[----:B------:R-:W-:Y:S01]  /*2430*/  FSETP.GT.AND P2, PT, R50, RZ, PT ;  /* 0x000000ff3200720b */ /* 0x000fe20003f44000 */
[----:B------:R-:W-:Y:S01]  /*2440*/  FMUL R3, R5, R52 ;  /* 0x0000003405037220 */ /* 0x000fe20000400000 */
[----:B------:R-:W-:-:S02]  /*2450*/  HADD2.F32 R5, -RZ, R41.H0_H0 ;  /* 0x20000029ff057230 */ /* 0x000fc40000004100 */
[----:B------:R-:W-:Y:S01]  /*2460*/  FMUL R49, R2, R49 ;  /* 0x0000003102317220 */ /* 0x000fe20000400000 */
[----:B------:R-:W-:Y:S01]  /*2470*/  FMUL R50, R50, R50 ;  /* 0x0000003232327220 */ /* 0x000fe20000400000 */
[----:B------:R-:W-:Y:S01]  /*2480*/  FSETP.GT.AND P1, PT, R34, RZ, PT ;  /* 0x000000ff2200720b */ /* 0x000fe20003f24000 */
[----:B------:R-:W-:Y:S01]  /*2490*/  FMUL R2, R4, R5 ;  /* 0x0000000504027220 */ /* 0x000fe20000400000 */
[C---:B------:R-:W-:Y:S01]  /*24a0*/  FADD R4, R34.reuse, R34 ;  /* 0x0000002222047221 */ /* 0x040fe20000000000 */
[----:B------:R-:W-:Y:S01]  /*24b0*/  FMUL R5, R34, R34 ;  /* 0x0000002222057220 */ /* 0x000fe20000400000 */
[----:B------:R-:W-:-:S03]  /*24c0*/  FSEL R35, R50, RZ, P2 ;  /* 0x000000ff32237208 */ /* 0x000fc60001000000 */
[----:B------:R-:W-:Y:S01]  /*24d0*/  FMNMX R34, RZ, R4, !PT ;  /* 0x00000004ff227209 */ /* 0x000fe20007800000 */
[----:B------:R-:W-:Y:S01]  /*24e0*/  HADD2.F32 R4, -RZ, R41.H1_H1 ;  /* 0x30000029ff047230 */ /* 0x000fe20000004100 */
[----:B------:R-:W-:Y:S01]  /*24f0*/  FSEL R50, R5, RZ, P1 ;  /* 0x000000ff05327208 */ /* 0x000fe20000800000 */
[--C-:B------:R-:W-:Y:S01]  /*2500*/  HADD2.F32 R5, -RZ, R38.reuse.H0_H0 ;  /* 0x20000026ff057230 */ /* 0x100fe20000004100 */
[----:B------:R-:W-:Y:S01]  /*2510*/  FSETP.GT.AND P1, PT, R43, RZ, PT ;  /* 0x000000ff2b00720b */ /* 0x000fe20003f24000 */
[----:B------:R-:W-:Y:S01]  /*2520*/  FMUL R52, R52, R35 ;  /* 0x0000002334347220 */ /* 0x000fe20000400000 */
[----:B------:R-:W-:Y:S01]  /*2530*/  FMUL R3, R3, R4 ;  /* 0x0000000403037220 */ /* 0x000fe20000400000 */
[C---:B------:R-:W-:Y:S01]  /*2540*/  FADD R4, R43.reuse, R43 ;  /* 0x0000002b2b047221 */ /* 0x040fe20000000000 */
[----:B------:R-:W-:Y:S01]  /*2550*/  FMUL R43, R43, R43 ;  /* 0x0000002b2b2b7220 */ /* 0x000fe20000400000 */
[----:B------:R-:W-:Y:S01]  /*2560*/  FMUL R34, R34, R5 ;  /* 0x0000000522227220 */ /* 0x000fe20000400000 */
[----:B------:R-:W-:Y:S01]  /*2570*/  FMUL R5, R5, R50 ;  /* 0x0000003205057220 */ /* 0x000fe20000400000 */
[----:B------:R-:W-:Y:S01]  /*2580*/  HADD2.F32 R35, -RZ, R38.H1_H1 ;  /* 0x30000026ff237230 */ /* 0x000fe20000004100 */
[----:B------:R-:W-:Y:S01]  /*2590*/  FMNMX R4, RZ, R4, !PT ;  /* 0x00000004ff047209 */ /* 0x000fe20007800000 */
[--C-:B------:R-:W-:Y:S01]  /*25a0*/  HADD2.F32 R41, -RZ, R40.reuse.H0_H0 ;  /* 0x20000028ff297230 */ /* 0x100fe20000004100 */
[----:B------:R-:W-:Y:S01]  /*25b0*/  FSEL R50, R43, RZ, P1 ;  /* 0x000000ff2b327208 */ /* 0x000fe20000800000 */
[----:B------:R-:W-:Y:S01]  /*25c0*/  HADD2.F32 R43, -RZ, R40.H1_H1 ;  /* 0x30000028ff2b7230 */ /* 0x000fe20000004100 */
        /* <DEDUP_REMOVED lines=11> */
[----:B------:R-:W-:Y:S01]  /*2680*/  @P3 LEA.HI.X R35, R54, UR21, R53, 0x6, P2 ;  /* 0x0000001536233c11 */ /* 0x000fe200090f3435 */
[----:B------:R-:W-:Y:S01]  /*2690*/  FMUL R38, R38, R43 ;  /* 0x0000002b26267220 */ /* 0x000fe20000400000 */
[C---:B------:R-:W-:Y:S01]  /*26a0*/  FMNMX R43, |R41|.reuse, R0, !PT ;  /* 0x00000000292b7209 */ /* 0x040fe20007800200 */
[----:B------:R-:W-:Y:S01]  /*26b0*/  FMUL R41, R41, UR12 ;  /* 0x0000000c29297c20 */ /* 0x000fe20008400000 */
[----:B------:R-:W-:Y:S01]  /*26c0*/  @P3 LEA.HI.X R35, R40, R35, R37, 0x2, P1 ;  /* 0x0000002328233211 */ /* 0x000fe200008f1425 */
[----:B------:R-:W-:Y:S01]  /*26d0*/  FMUL R0, R38, UR12 ;  /* 0x0000000c26007c20 */ /* 0x000fe20008400000 */
[----:B------:R-:W-:-:S02]  /*26e0*/  @P3 F2FP.BF16.F32.PACK_AB R51, R3, R2 ;  /* 0x000000020333323e */ /* 0x000fc400000010ff */
        /* <DEDUP_REMOVED lines=12> */
.L_x_4968:
[----:B------:R-:W-:Y:S05]  /*27b0*/  BSYNC B0 ;  /* 0x0000000000007941 */ /* 0x000fea0003800000 */
.L_x_4967:
[----:B01----:R-:W-:Y:S01]  /*27c0*/  @P3 LEA R34, P1, R40, R42, 0x2 ;  /* 0x0000002a28223211 */ /* 0x003fe200078210ff */
[----:B------:R-:W-:Y:S01]  /*27d0*/  FMUL R41, R49, UR12 ;  /* 0x0000000c31297c20 */ /* 0x000fe20008400000 */
[----:B------:R-:W-:Y:S01]  /*27e0*/  FMUL R38, R52, UR12 ;  /* 0x0000000c34267c20 */ /* 0x000fe20008400000 */
[----:B------:R-:W-:Y:S01]  /*27f0*/  FMUL R43, R4, UR12 ;  /* 0x0000000c042b7c20 */ /* 0x000fe20008400000 */
[C---:B------:R-:W-:Y:S01]  /*2800*/  @P3 LEA.HI.X R35, R40.reuse, R27, R37, 0x2, P1 ;  /* 0x0000001b28233211 */ /* 0x040fe200008f1425 */
[----:B------:R-:W-:Y:S01]  /*2810*/  BSSY B0, `(.L_x_4969) ;  /* 0x0000050000007945 */ /* 0x000fe20003800000 */
[----:B------:R-:W-:Y:S01]  /*2820*/  @P3 IADD3 R55, P1, R40, UR6, RZ ;  /* 0x0000000628373c10 */ /* 0x000fe2000ff3e0ff */
[----:B------:R-:W-:Y:S01]  /*2830*/  FMUL R40, R5, UR12 ;  /* 0x0000000c05287c20 */ /* 0x000fe20008400000 */
[----:B------:R-:W-:Y:S02]  /*2840*/  @P3 F2FP.BF16.F32.PACK_AB R51, R38, R41 ;  /* 0x000000292633323e */ /* 0x000fe400000010ff */
[----:B------:R-:W-:-:S02]  /*2850*/  @P3 IADD3.X R58, R37, UR7, RZ, P1, !PT ;  /* 0x00000007253a3c10 */ /* 0x000fc40008ffe4ff */
[----:B------:R-:W-:Y:S01]  /*2860*/  @P3 LEA R36, P1, R55, R42, 0x2 ;  /* 0x0000002a37243211 */ /* 0x000fe200078210ff */
[----:B------:R0:W-:Y:S01]  /*2870*/  @P3 STG.E desc[UR8][R34.64], R51 ;  /* 0x0000003322003986 */ /* 0x0001e2000c101908 */
[----:B------:R-:W-:Y:S02]  /*2880*/  FMNMX R49, |R49|, R50, !PT ;  /* 0x0000003231317209 */ /* 0x000fe40007800200 */
[----:B------:R-:W-:Y:S01]  /*2890*/  @P3 LEA.HI.X R37, R55, R27, R58, 0x2, P1 ;  /* 0x0000001b37253211 */ /* 0x000fe200008f143a */
[----:B------:R-:W-:Y:S01]  /*28a0*/  IMAD.U32 R55, RZ, RZ, UR6 ;  /* 0x00000006ff377e24 */ /* 0x000fe2000f8e00ff */
[----:B------:R-:W-:Y:S02]  /*28b0*/  @P3 F2FP.BF16.F32.PACK_AB R57, R43, R40 ;  /* 0x000000282b39323e */ /* 0x000fe400000010ff */
[----:B------:R-:W-:Y:S02]  /*28c0*/  FMNMX R52, |R52|, R49, !PT ;  /* 0x0000003134347209 */ /* 0x000fe40007800200 */
[----:B------:R-:W-:Y:S01]  /*28d0*/  LEA R55, P1, R55, R32, 0x1 ;  /* 0x0000002037377211 */ /* 0x000fe200078208ff */
[----:B------:R-:W-:Y:S01]  /*28e0*/  IMAD.U32 R32, RZ, RZ, UR6 ;  /* 0x00000006ff207e24 */ /* 0x000fe2000f8e00ff */
[----:B------:R1:W-:Y:S01]  /*28f0*/  @P3 STG.E desc[UR8][R36.64], R57 ;  /* 0x0000003924003986 */ /* 0x0003e2000c101908 */
[----:B0-----:R-:W-:-:S05]  /*2900*/  IMAD.U32 R35, RZ, RZ, UR7 ;  /* 0x00000007ff237e24 */ /* 0x001fca000f8e00ff */
[----:B------:R-:W-:Y:S01]  /*2910*/  LEA.HI.X R34, R32, R33, R35, 0x1, P1 ;  /* 0x0000002120227211 */ /* 0x000fe200008f0c23 */
[--C-:B------:R-:W-:Y:S02]  /*2920*/  HADD2.F32 R32, -RZ, R48.reuse.H0_H0 ;  /* 0x20000030ff207230 */ /* 0x100fe40000004100 */
[----:B------:R-:W-:-:S03]  /*2930*/  HADD2.F32 R48, -RZ, R48.H1_H1 ;  /* 0x30000030ff307230 */ /* 0x000fc60000004100 */
[C---:B------:R-:W-:Y:S01]  /*2940*/  FSETP.GT.AND P1, PT, R32.reuse, RZ, PT ;  /* 0x000000ff2000720b */ /* 0x040fe20003f24000 */
[C---:B------:R-:W-:Y:S01]  /*2950*/  FADD R33, R32.reuse, R32 ;  /* 0x0000002020217221 */ /* 0x040fe20000000000 */
[----:B------:R-:W-:-:S04]  /*2960*/  FMUL R32, R32, R32 ;  /* 0x0000002020207220 */ /* 0x000fc80000400000 */
[----:B------:R-:W-:Y:S02]  /*2970*/  FMNMX R33, RZ, R33, !PT ;  /* 0x00000021ff217209 */ /* 0x000fe40007800000 */
[----:B------:R-:W-:Y:S01]  /*2980*/  FSEL R51, R32, RZ, P1 ;  /* 0x000000ff20337208 */ /* 0x000fe20000800000 */
[--C-:B------:R-:W-:Y:S01]  /*2990*/  HADD2.F32 R32, -RZ, R46.reuse.H0_H0 ;  /* 0x2000002eff207230 */ /* 0x100fe20000004100 */
[----:B------:R-:W-:Y:S01]  /*29a0*/  FSETP.GT.AND P1, PT, R48, RZ, PT ;  /* 0x000000ff3000720b */ /* 0x000fe20003f24000 */
[----:B------:R-:W-:-:S03]  /*29b0*/  HADD2.F32 R46, -RZ, R46.H1_H1 ;  /* 0x3000002eff2e7230 */ /* 0x000fc60000004100 */
[----:B------:R-:W-:Y:S01]  /*29c0*/  FMUL R33, R33, R32 ;  /* 0x0000002021217220 */ /* 0x000fe20000400000 */
[----:B------:R-:W-:Y:S01]  /*29d0*/  FMUL R51, R32, R51 ;  /* 0x0000003320337220 */ /* 0x000fe20000400000 */
[C---:B------:R-:W-:Y:S01]  /*29e0*/  FADD R32, R48.reuse, R48 ;  /* 0x0000003030207221 */ /* 0x040fe20000000000 */
[----:B------:R-:W-:-:S04]  /*29f0*/  FMUL R48, R48, R48 ;  /* 0x0000003030307220 */ /* 0x000fc80000400000 */
[----:B------:R-:W-:Y:S01]  /*2a00*/  FMNMX R35, RZ, R32, !PT ;  /* 0x00000020ff237209 */ /* 0x000fe20007800000 */
[--C-:B------:R-:W-:Y:S01]  /*2a10*/  HADD2.F32 R32, -RZ, R47.reuse.H0_H0 ;  /* 0x2000002fff207230 */ /* 0x100fe20000004100 */
[----:B-1----:R-:W-:Y:S01]  /*2a20*/  FSEL R37, R48, RZ, P1 ;  /* 0x000000ff30257208 */ /* 0x002fe20000800000 */
[----:B------:R-:W-:Y:S02]  /*2a30*/  HADD2.F32 R48, -RZ, R47.H1_H1 ;  /* 0x3000002fff307230 */ /* 0x000fe40000004100 */
[----:B------:R-:W-:Y:S01]  /*2a40*/  FMUL R35, R35, R46 ;  /* 0x0000002e23237220 */ /* 0x000fe20000400000 */
[----:B------:R-:W-:Y:S01]  /*2a50*/  FMUL R49, R33, R32 ;  /* 0x0000002021317220 */ /* 0x000fe20000400000 */
[--C-:B------:R-:W-:Y:S02]  /*2a60*/  HADD2.F32 R32, -RZ, R45.reuse.H0_H0 ;  /* 0x2000002dff207230 */ /* 0x100fe40000004100 */
[----:B------:R-:W-:Y:S01]  /*2a70*/  FMUL R50, R46, R37 ;  /* 0x000000252e327220 */ /* 0x000fe20000400000 */
[----:B------:R-:W-:-:S02]  /*2a80*/  HADD2.F32 R45, -RZ, R45.H1_H1 ;  /* 0x3000002dff2d7230 */ /* 0x000fc40000004100 */
[----:B------:R-:W-:Y:S01]  /*2a90*/  FMUL R48, R35, R48 ;  /* 0x0000003023307220 */ /* 0x000fe20000400000 */
[----:B------:R-:W-:Y:S01]  /*2aa0*/  HADD2.F32 R46, -RZ, R56.H0_H0 ;  /* 0x20000038ff2e7230 */ /* 0x000fe20000004100 */
[C---:B------:R-:W-:Y:S01]  /*2ab0*/  FSETP.GT.AND P1, PT, R32.reuse, RZ, PT ;  /* 0x000000ff2000720b */ /* 0x040fe20003f24000 */
[C---:B------:R-:W-:Y:S01]  /*2ac0*/  FADD R33, R32.reuse, R32 ;  /* 0x0000002020217221 */ /* 0x040fe20000000000 */
[----:B------:R-:W-:Y:S01]  /*2ad0*/  FMUL R32, R32, R32 ;  /* 0x0000002020207220 */ /* 0x000fe20000400000 */
[----:B------:R-:W-:-:S03]  /*2ae0*/  FMUL R37, R49, UR12 ;  /* 0x0000000c31257c20 */ /* 0x000fc60008400000 */
[----:B------:R-:W-:Y:S02]  /*2af0*/  FMNMX R33, RZ, R33, !PT ;  /* 0x00000021ff217209 */ /* 0x000fe40007800000 */
[----:B------:R-:W-:Y:S01]  /*2b00*/  FSEL R47, R32, RZ, P1 ;  /* 0x000000ff202f7208 */ /* 0x000fe20000800000 */
[----:B------:R-:W-:Y:S01]  /*2b10*/  HADD2.F32 R32, -RZ, R44.H0_H0 ;  /* 0x2000002cff207230 */ /* 0x000fe20000004100 */
[----:B------:R-:W-:-:S04]  /*2b20*/  FSETP.GT.AND P1, PT, R45, RZ, PT ;  /* 0x000000ff2d00720b */ /* 0x000fc80003f24000 */
[----:B------:R-:W-:Y:S01]  /*2b30*/  FMUL R33, R33, R32 ;  /* 0x0000002021217220 */ /* 0x000fe20000400000 */
[----:B------:R-:W-:Y:S01]  /*2b40*/  FMUL R47, R32, R47 ;  /* 0x0000002f202f7220 */ /* 0x000fe20000400000 */
[----:B------:R-:W-:Y:S02]  /*2b50*/  FADD R32, R45, R45 ;  /* 0x0000002d2d207221 */ /* 0x000fe40000000000 */
[----:B------:R-:W-:Y:S01]  /*2b60*/  FMUL R46, R33, R46 ;  /* 0x0000002e212e7220 */ /* 0x000fe20000400000 */
[----:B------:R-:W-:Y:S01]  /*2b70*/  FMUL R33, R45, R45 ;  /* 0x0000002d2d217220 */ /* 0x000fe20000400000 */
[----:B------:R-:W-:Y:S01]  /*2b80*/  HADD2.F32 R45, -RZ, R44.H1_H1 ;  /* 0x3000002cff2d7230 */ /* 0x000fe20000004100 */
[----:B------:R-:W-:-:S03]  /*2b90*/  FMNMX R32, RZ, R32, !PT ;  /* 0x00000020ff207209 */ /* 0x000fc60007800000 */
[----:B------:R-:W-:Y:S01]  /*2ba0*/  FSEL R36, R33, RZ, P1 ;  /* 0x000000ff21247208 */ /* 0x000fe20000800000 */
[----:B------:R-:W-:Y:S02]  /*2bb0*/  HADD2.F32 R33, -RZ, R56.H1_H1 ;  /* 0x30000038ff217230 */ /* 0x000fe40000004100 */
        /* <DEDUP_REMOVED lines=21> */
.L_x_4970:
[----:B------:R-:W-:Y:S05]  /*2d10*/  BSYNC B0 ;  /* 0x0000000000007941 */ /* 0x000fea0003800000 */
.L_x_4969:
        /* <DEDUP_REMOVED lines=19> */
[----:B------:R-:W-:-:S02]  /*2e50*/  ISETP.GE.U32.AND P1, PT, R22, R39, PT ;  /* 0x000000271600720c */ /* 0x000fc40003f26070 */
[----:B------:R-:W-:Y:S02]  /*2e60*/  FMNMX R4, |R4|, R5, !PT ;  /* 0x0000000504047209 */ /* 0x000fe40007800200 */
[----:B------:R-:W-:Y:S01]  /*2e70*/  @P0 F2FP.BF16.F32.PACK_AB R55, R42, R27 ;  /* 0x0000001b2a37023e */ /* 0x000fe200000010ff */
[----:B0-----:R-:W0:Y:S01]  /*2e80*/  S2R R32, SR_TID.X ;  /* 0x0000000000207919 */ /* 0x001e220000002100 */
[----:B------:R-:W-:Y:S01]  /*2e90*/  IMAD R33, R30, UR5, RZ ;  /* 0x000000051e217c24 */ /* 0x000fe2000f8e02ff */
[----:B------:R-:W-:Y:S01]  /*2ea0*/  FMNMX R49, R4, |R49|, !PT ;  /* 0x4000003104317209 */ /* 0x000fe20007800000 */
[----:B------:R-:W-:Y:S01]  /*2eb0*/  UMOV UR5, 0x400 ;  /* 0x0000040000057882 */ /* 0x000fe20000000000 */
[----:B------:R1:W-:Y:S01]  /*2ec0*/  @P0 STG.E desc[UR8][R34.64], R55 ;  /* 0x0000003722000986 */ /* 0x0003e2000c101908 */
[----:B------:R-:W-:Y:S01]  /*2ed0*/  IMAD R33, R31, UR6, R33 ;  /* 0x000000061f217c24 */ /* 0x000fe2000f8e0221 */
[----:B------:R-:W-:Y:S01]  /*2ee0*/  UIADD3 UR5, UR5, 0x20, URZ ;  /* 0x0000002005057890 */ /* 0x000fe2000fffe03f */
[----:B------:R-:W-:Y:S01]  /*2ef0*/  IMAD.WIDE.U32 R30, R30, UR6, RZ ;  /* 0x000000061e1e7c25 */ /* 0x000fe2000f8e00ff */
[----:B------:R-:W2:Y:S01]  /*2f00*/  S2UR UR6, SR_CgaCtaId ;  /* 0x00000000000679c3 */ /* 0x000ea20000008800 */
[----:B------:R-:W-:-:S02]  /*2f10*/  FMNMX R49, |R48|, R49, !PT ;  /* 0x0000003130317209 */ /* 0x000fc40007800200 */
        /* <DEDUP_REMOVED lines=17> */
[----:B------:R-:W-:Y:S02]  /*3030*/  F2FP.BF16.F32.PACK_AB R9, R42, R29 ;  /* 0x0000001d2a09723e */ /* 0x000fe400000010ff */
[----:B------:R-:W-:Y:S02]  /*3040*/  F2FP.BF16.F32.PACK_AB R57, R57, R36 ;  /* 0x000000243939723e */ /* 0x000fe400000010ff */
        /* <DEDUP_REMOVED lines=11> */
[----:B------:R-:W-:-:S04]  /*3100*/  IMAD.IADD R5, R5, 0x1, R39 ;  /* 0x0000000105057824 */ /* 0x000fc800078e0227 */
        /* <DEDUP_REMOVED lines=9> */
[----:B------:R-:W-:Y:S01]  /*31a0*/  STS [R25], R14 ;  /* 0x0000000e19007388 */ /* 0x000fe20000000800 */
[----:B------:R-:W-:Y:S02]  /*31b0*/  LEA R35, R39, UR5, 0x2 ;  /* 0x0000000527237c11 */ /* 0x000fe4000f8e10ff */
[----:B------:R-:W-:-:S03]  /*31c0*/  FMNMX R51, |R51|, R44, !PT ;  /* 0x0000002c33337209 */ /* 0x000fc60007800200 */
[----:B------:R0:W-:Y:S04]  /*31d0*/  STS [R35], R10 ;  /* 0x0000000a23007388 */ /* 0x0001e80000000800 */
[----:B------:R1:W-:Y:S04]  /*31e0*/  STS [R11], R2 ;  /* 0x000000020b007388 */ /* 0x0003e80000000800 */
[----:B------:R2:W-:Y:S01]  /*31f0*/  STS [R8], R37 ;  /* 0x0000002508007388 */ /* 0x0005e20000000800 */
[----:B0-----:R-:W-:Y:S01]  /*3200*/  IMAD.X R10, RZ, RZ, R30, P2 ;  /* 0x000000ffff0a7224 */ /* 0x001fe200010e061e */
[----:B-1----:R-:W-:Y:S01]  /*3210*/  FMNMX R2, |R50|, R51, !PT ;  /* 0x0000003332027209 */ /* 0x002fe20007800200 */
[----:B------:R-:W-:Y:S03]  /*3220*/  BAR.SYNC.DEFER_BLOCKING 0x0 ;  /* 0x0000000000007b1d */ /* 0x000fe60000010000 */
[----:B------:R-:W-:-:S02]  /*3230*/  ISETP.GT.U32.AND.EX P0, PT, R10, -0x1, PT, P0 ;  /* 0xffffffff0a00780c */ /* 0x000fc40003f04100 */
[----:B------:R-:W-:Y:S02]  /*3240*/  FMNMX R2, |R47|, R2, !PT ;  /* 0x000000022f027209 */ /* 0x000fe40007800200 */
[----:B------:R-:W-:Y:S02]  /*3250*/  SEL R3, R28, 0xffffffdf, P0 ;  /* 0xffffffdf1c037807 */ /* 0x000fe40000000000 */
[----:B------:R-:W-:Y:S02]  /*3260*/  FMNMX R45, |R45|, R2, !PT ;  /* 0x000000022d2d7209 */ /* 0x000fe40007800200 */
[----:B------:R-:W-:-:S05]  /*3270*/  LOP3.LUT R3, RZ, R3, RZ, 0x33, !PT ;  /* 0x00000003ff037212 */ /* 0x000fca00078e33ff */
[----:B------:R-:W-:Y:S01]  /*3280*/  IMAD.IADD R10, R3, 0x1, -R22 ;  /* 0x00000001030a7824 */ /* 0x000fe200078e0a16 */
[----:B--2---:R-:W-:Y:S06]  /*3290*/  @P1 BRA `(.L_x_4972) ;  /* 0x0000000400bc1947 */ /* 0x004fec0003800000 */
        /* <DEDUP_REMOVED lines=18> */
.L_x_4975:
        /* <DEDUP_REMOVED lines=51> */
.L_x_4974:
[----:B------:R-:W-:Y:S05]  /*36f0*/  BSYNC B1 ;  /* 0x0000000000017941 */ /* 0x000fea0003800000 */
.L_x_4973:
        /* <DEDUP_REMOVED lines=15> */
.L_x_4977:
[----:B------:R-:W-:Y:S05]  /*37f0*/  BSYNC B1 ;  /* 0x0000000000017941 */ /* 0x000fea0003800000 */
.L_x_4976:
        /* <DEDUP_REMOVED lines=25> */
.L_x_4972:
[----:B------:R-:W-:Y:S05]  /*3990*/  BSYNC B0 ;  /* 0x0000000000007941 */ /* 0x000fea0003800000 */
.L_x_4971:
        /* <DEDUP_REMOVED lines=22> */
.L_x_4982:
        /* <DEDUP_REMOVED lines=51> */
.L_x_4981:
[----:B------:R-:W-:Y:S05]  /*3e30*/  BSYNC B1 ;  /* 0x0000000000017941 */ /* 0x000fea0003800000 */
.L_x_4980:
        /* <DEDUP_REMOVED lines=15> */
.L_x_4984:
[----:B------:R-:W-:Y:S05]  /*3f30*/  BSYNC B1 ;  /* 0x0000000000017941 */ /* 0x000fea0003800000 */
.L_x_4983:
        /* <DEDUP_REMOVED lines=25> */
.L_x_4979:
[----:B------:R-:W-:Y:S05]  /*40d0*/  BSYNC B0 ;  /* 0x0000000000007941 */ /* 0x000fea0003800000 */
.L_x_4978:
        /* <DEDUP_REMOVED lines=34> */
.L_x_4989:
        /* <DEDUP_REMOVED lines=51> */
.L_x_4988:
[----:B------:R-:W-:Y:S05]  /*4630*/  BSYNC B1 ;  /* 0x0000000000017941 */ /* 0x000fea0003800000 */
.L_x_4987:
        /* <DEDUP_REMOVED lines=15> */
.L_x_4991:
[----:B------:R-:W-:Y:S05]  /*4730*/  BSYNC B1 ;  /* 0x0000000000017941 */ /* 0x000fea0003800000 */
.L_x_4990:
        /* <DEDUP_REMOVED lines=25> */
.L_x_4986:
[----:B------:R-:W-:Y:S05]  /*48d0*/  BSYNC B0 ;  /* 0x0000000000007941 */ /* 0x000fea0003800000 */
.L_x_4985:
        /* <DEDUP_REMOVED lines=20> */
.L_x_4997:
        /* <DEDUP_REMOVED lines=53> */
.L_x_4996:
[----:B-1----:R-:W-:-:S07]  /*4d70*/  VIADD R9, R4, 0x5 ;  /* 0x0000000504097836 */ /* 0x002fce0000000000 */
.L_x_4995:
[----:B------:R-:W-:Y:S05]  /*4d80*/  BSYNC B1 ;  /* 0x0000000000017941 */ /* 0x000fea0003800000 */
.L_x_4994:
        /* <DEDUP_REMOVED lines=16> */
.L_x_4999:
[----:B------:R-:W-:Y:S05]  /*4e90*/  BSYNC B1 ;  /* 0x0000000000017941 */ /* 0x000fea0003800000 */
.L_x_4998:
        /* <DEDUP_REMOVED lines=25> */
.L_x_4993:
[----:B------:R-:W-:Y:S05]  /*5030*/  BSYNC B0 ;  /* 0x0000000000007941 */ /* 0x000fea0003800000 */
.L_x_4992:
        /* <DEDUP_REMOVED lines=42> */
.L_x_5010:
[----:B-1----:R-:W-:-:S07]  /*52e0*/  FMNMX R9, R2, R9, !PT ;  /* 0x0000000902097209 */ /* 0x002fce0007800000 */
.L_x_5002:
[----:B------:R-:W-:Y:S05]  /*52f0*/  BSYNC B0 ;  /* 0x0000000000007941 */ /* 0x000fea0003800000 */
.L_x_5001:
[----:B------:R-:W-:Y:S01]  /*5300*/  ISETP.NE.AND P0, PT, R6, RZ, PT ;  /* 0x000000ff0600720c */ /* 0x000fe20003f05270 */
[----:B------:R-:W-:-:S12]  /*5310*/  BSSY B0, `(.L_x_5000) ;  /* 0x0000004000007945 */ /* 0x000fd80003800000 */
[----:B------:R-:W-:Y:S05]  /*5320*/  @P0 BRA `(.L_x_5004) ;  /* 0x0000000000080947 */ /* 0x000fea0003800000 */
[----:B0-----:R-:W0:Y:S02]  /*5330*/  LDC.64 R2, c[0x0][0x238] ;  /* 0x00008e00ff027b82 */ /* 0x001e240000000a00 */
[----:B0-----:R1:W-:Y:S02]  /*5340*/  REDG.E.MAX.S32.STRONG.GPU desc[UR8][R2.64], R9 ;  /* 0x000000090200798e */ /* 0x0013e4000d10e388 */
.L_x_5004:
[----:B------:R-:W-:Y:S05]  /*5350*/  BSYNC B0 ;  /* 0x0000000000007941 */ /* 0x000fea0003800000 */
.L_x_5000:
        /* <DEDUP_REMOVED lines=14> */
[----:B-1234-:R-:W-:Y:S05]  /*5440*/  CALL.REL.NOINC `($__internal_89_$__cuda_sm20_rcp_rn_f32_slowpath) ;  /* 0x0000000400847944 */ /* 0x01efea0003c00000 */
[----:B------:R-:W-:Y:S05]  /*5450*/  BRA `(.L_x_5006) ;  /* 0x0000000000147947 */ /* 0x000fea0003800000 */
.L_x_5005:
[----:B-1--4-:R-:W0:Y:S01]  /*5460*/  MUFU.RCP R5, UR12 ;  /* 0x0000000c00057d08 */ /* 0x012e220008001000 */
[----:B------:R-:W-:-:S04]  /*5470*/  IMAD.U32 R0, RZ, RZ, UR12 ;  /* 0x0000000cff007e24 */ /* 0x000fc8000f8e00ff */
[----:B0-----:R-:W-:-:S04]  /*5480*/  FFMA R0, R5, R0, -1 ;  /* 0xbf80000005007423 */ /* 0x001fc80000000000 */
[----:B------:R-:W-:-:S04]  /*5490*/  FADD.FTZ R0, -R0, -RZ ;  /* 0x800000ff00007221 */ /* 0x000fc80000010100 */
[----:B------:R-:W-:-:S07]  /*54a0*/  FFMA R5, R5, R0, R5 ;  /* 0x0000000005057223 */ /* 0x000fce0000000005 */
.L_x_5006:
[----:B---3--:R-:W0:Y:S02]  /*54b0*/  LDC.64 R2, c[0x0][0x240] ;  /* 0x00009000ff027b82 */ /* 0x008e240000000a00 */
[----:B0-----:R-:W-:Y:S01]  /*54c0*/  STG.E desc[UR8][R2.64], R5 ;  /* 0x0000000502007986 */ /* 0x001fe2000c101908 */
[----:B------:R-:W-:Y:S05]  /*54d0*/  EXIT ;  /* 0x000000000000794d */ /* 0x000fea0003800000 */
.L_x_5003:
[----:B------:R-:W-:Y:S02]  /*54e0*/  IMAD.MOV.U32 R5, RZ, RZ, 0x4 ;  /* 0x00000004ff057424 */ /* 0x000fe400078e00ff */
[----:B------:R-:W-:Y:S02]  /*54f0*/  IMAD.MOV.U32 R7, RZ, RZ, 0x1f ;  /* 0x0000001fff077424 */ /* 0x000fe400078e00ff */
[----:B------:R-:W-:-:S07]  /*5500*/  IMAD.MOV.U32 R4, RZ, RZ, -0x1 ;  /* 0xffffffffff047424 */ /* 0x000fce00078e00ff */
[----:B01----:R-:W-:Y:S05]  /*5510*/  WARPSYNC.COLLECTIVE R4, `(.L_x_5007) ;  /* 0x0000000004087348 */ /* 0x003fea0003c00000 */
[----:B-1----:R1:W2:Y:S02]  /*5520*/  SHFL.DOWN P0, R9, R0, R5, R7 ;  /* 0x0800000500097389 */ /* 0x0022a40000000007 */
[----:B012---:R-:W-:Y:S01]  /*5530*/  ENDCOLLECTIVE ;  /* 0x000000000000791b */ /* 0x007fe20003800000 */
.L_x_5007:
[----:B------:R-:W-:Y:S02]  /*5540*/  IMAD.MOV.U32 R5, RZ, RZ, 0x2 ;  /* 0x00000002ff057424 */ /* 0x000fe400078e00ff */
[----:B------:R-:W-:-:S05]  /*5550*/  IMAD.MOV.U32 R3, RZ, RZ, R9 ;  /* 0x000000ffff037224 */ /* 0x000fca00078e0009 */
[----:B------:R-:W-:-:S05]  /*5560*/  FMNMX R3, R3, R0, !PT ;  /* 0x0000000003037209 */ /* 0x000fca0007800000 */
[----:B------:R-:W-:-:S07]  /*5570*/  IMAD.MOV.U32 R0, RZ, RZ, R3 ;  /* 0x000000ffff007224 */ /* 0x000fce00078e0003 */
[----:B------:R-:W-:Y:S05]  /*5580*/  WARPSYNC.COLLECTIVE R4, `(.L_x_5008) ;  /* 0x0000000004087348 */ /* 0x000fea0003c00000 */
[----:B------:R0:W1:Y:S02]  /*5590*/  SHFL.DOWN P0, R9, R0, R5, R7 ;  /* 0x0800000500097389 */ /* 0x0000640000000007 */
[----:B01----:R-:W-:Y:S01]  /*55a0*/  ENDCOLLECTIVE ;  /* 0x000000000000791b */ /* 0x003fe20003800000 */
.L_x_5008:
[----:B------:R-:W-:Y:S02]  /*55b0*/  IMAD.MOV.U32 R5, RZ, RZ, 0x1 ;  /* 0x00000001ff057424 */ /* 0x000fe400078e00ff */
[----:B------:R-:W-:-:S05]  /*55c0*/  IMAD.MOV.U32 R2, RZ, RZ, R9 ;  /* 0x000000ffff027224 */ /* 0x000fca00078e0009 */
[----:B------:R-:W-:-:S05]  /*55d0*/  FMNMX R2, R3, R2, !PT ;  /* 0x0000000203027209 */ /* 0x000fca0007800000 */
[----:B------:R-:W-:-:S07]  /*55e0*/  IMAD.MOV.U32 R0, RZ, RZ, R2 ;  /* 0x000000ffff007224 */ /* 0x000fce00078e0002 */
[----:B------:R-:W-:Y:S05]  /*55f0*/  WARPSYNC.COLLECTIVE R4, `(.L_x_5009) ;  /* 0x0000000004087348 */ /* 0x000fea0003c00000 */
[----:B------:R0:W1:Y:S02]  /*5600*/  SHFL.DOWN P0, R9, R0, R5, R7 ;  /* 0x0800000500097389 */ /* 0x0000640000000007 */
[----:B01----:R-:W-:Y:S01]  /*5610*/  ENDCOLLECTIVE ;  /* 0x000000000000791b */ /* 0x003fe20003800000 */
.L_x_5009:
[----:B------:R-:W-:Y:S05]  /*5620*/  BRA `(.L_x_5010) ;  /* 0xfffffffc002c7947 */ /* 0x000fea000383ffff */
        .weak           $__internal_88_$__cuda_sm20_div_u64
        .type           $__internal_88_$__cuda_sm20_div_u64,@function
        .size           $__internal_88_$__cuda_sm20_div_u64,($__internal_89_$__cuda_sm20_rcp_rn_f32_slowpath - $__internal_88_$__cuda_sm20_div_u64)
$__internal_88_$__cuda_sm20_div_u64:
        /* <DEDUP_REMOVED lines=66> */
[----:B------:R-:W-:Y:S06]  /*5a50*/  RET.REL.NODEC R4 `(_ZN18transformer_engine6detail43dgated_act_cast_transpose_kernel_notalignedILi2ELi2Ef6__half13__nv_bfloat16NS_5EmptyEXadL_ZNS_6dsreluIffEET_T0_RKS4_EEXadL_ZNS_5sreluIffEES6_S7_S9_EEEEvPKT2_SD_PT3_SF_PKT1_PSG_SJ_mmm) ;  /* 0xffffffa404687950 */ /* 0x000fec0003c3ffff */
        .weak           $__internal_89_$__cuda_sm20_rcp_rn_f32_slowpath
        .type           $__internal_89_$__cuda_sm20_rcp_rn_f32_slowpath,@function
        .size           $__internal_89_$__cuda_sm20_rcp_rn_f32_slowpath,(.L_x_34574 - $__internal_89_$__cuda_sm20_rcp_rn_f32_slowpath)
$__internal_89_$__cuda_sm20_rcp_rn_f32_slowpath:
        /* <DEDUP_REMOVED lines=15> */
.L_x_5011:
        /* <DEDUP_REMOVED lines=33> */
.L_x_5013:
[----:B------:R0:W1:Y:S02]  /*5d60*/  MUFU.RCP R2, R0 ;  /* 0x0000000000027308 */ /* 0x0000640000001000 */
.L_x_5012:
[----:B-1-3--:R-:W-:Y:S02]  /*5d70*/  IMAD.MOV.U32 R5, RZ, RZ, R2 ;  /* 0x000000ffff057224 */ /* 0x00afe400078e0002 */
[----:B------:R-:W-:Y:S02]  /*5d80*/  IMAD.MOV.U32 R2, RZ, RZ, R7 ;  /* 0x000000ffff027224 */ /* 0x000fe400078e0007 */
[----:B------:R-:W-:-:S04]  /*5d90*/  IMAD.MOV.U32 R3, RZ, RZ, 0x0 ;  /* 0x00000000ff037424 */ /* 0x000fc800078e00ff */
[----:B0-2---:R-:W-:Y:S05]  /*5da0*/  RET.REL.NODEC R2 `(_ZN18transformer_engine6detail43dgated_act_cast_transpose_kernel_notalignedILi2ELi2Ef6__half13__nv_bfloat16NS_5EmptyEXadL_ZNS_6dsreluIffEET_T0_RKS4_EEXadL_ZNS_5sreluIffEES6_S7_S9_EEEEvPKT2_SD_PT3_SF_PKT1_PSG_SJ_mmm) ;  /* 0xffffffa002947950 */ /* 0x005fea0003c3ffff */
.L_x_5014:
        /* <DEDUP_REMOVED lines=13> */
.L_x_34574:


//--------------------- .text._ZN18transformer_engine6detail32dgated_act_cast_transpose_kernelILi2ELi2Ef6__half13__nv_bfloat16NS_5EmptyEXadL_ZNS_6dsreluIffEET_T0_RKS4_EEXadL_ZNS_5sreluIffEES6_S7_S9_EEEEvPKT2_SD_PT3_SF_PKT1_PSG_SJ_mmm --------------------------
	.section	.text._ZN18transformer_engine6detail32dgated_act_cast_transpose_kernelILi2ELi2Ef6__half13__nv_bfloat16NS_5EmptyEXadL_ZNS_6dsreluIffEET_T0_RKS4_EEXadL_ZNS_5sreluIffEES6_S7_S9_EEEEvPKT2_SD_PT3_SF_PKT1_PSG_SJ_mmm,"ax",@progbits
	.align	128
        .global         _ZN18transformer_engine6detail32dgated_act_cast_transpose_kernelILi2ELi2Ef6__half13__nv_bfloat16NS_5EmptyEXadL_ZNS_6dsreluIffEET_T0_RKS4_EEXadL_ZNS_5sreluIffEES6_S7_S9_EEEEvPKT2_SD_PT3_SF_PKT1_PSG_SJ_mmm
        .type           _ZN18transformer_engine6detail32dgated_act_cast_transpose_kernelILi2ELi2Ef6__half13__nv_bfloat16NS_5EmptyEXadL_ZNS_6dsreluIffEET_T0_RKS4_EEXadL_ZNS_5sreluIffEES6_S7_S9_EEEEvPKT2_SD_PT3_SF_PKT1_PSG_SJ_mmm,@function
        .size           _ZN18transformer_engine6detail32dgated_act_cast_transpose_kernelILi2ELi2Ef6__half13__nv_bfloat16NS_5EmptyEXadL_ZNS_6dsreluIffEET_T0_RKS4_EEXadL_ZNS_5sreluIffEES6_S7_S9_EEEEvPKT2_SD_PT3_SF_PKT1_PSG_SJ_mmm,(.L_x_34576 - _ZN18transformer_engine6detail32dgated_act_cast_transpose_kernelILi2ELi2Ef6__half13__nv_bfloat16NS_5EmptyEXadL_ZNS_6dsreluIffEET_T0_RKS4_EEXadL_ZNS_5sreluIffEES6_S7_S9_EEEEvPKT2_SD_PT3_SF_PKT1_PSG_SJ_mmm)
        .other          _ZN18transformer_engine6detail32dgated_act_cast_transpose_kernelILi2ELi2Ef6__half13__nv_bfloat16NS_5EmptyEXadL_ZNS_6dsreluIffEET_T0_RKS4_EEXadL_ZNS_5sreluIffEES6_S7_S9_EEEEvPKT2_SD_PT3_SF_PKT1_PSG_SJ_mmm,@"STO_CUDA_ENTRY STV_DEFAULT"
_ZN18transformer_engine6detail32dgated_act_cast_transpose_kernelILi2ELi2Ef6__half13__nv_bfloat16NS_5EmptyEXadL_ZNS_6dsreluIffEET_T0_RKS4_EEXadL_ZNS_5sreluIffEES6_S7_S9_EEEEvPKT2_SD_PT3_SF_PKT1_PSG_SJ_mmm:
.text._ZN18transformer_engine6detail32dgated_act_cast_transpose_kernelILi2ELi2Ef6__half13__nv_bfloat16NS_5EmptyEXadL_ZNS_6dsreluIffEET_T0_RKS4_EEXadL_ZNS_5sreluIffEES6_S7_S9_EEEEvPKT2_SD_PT3_SF_PKT1_PSG_SJ_mmm:
        /* <DEDUP_REMOVED lines=18> */
[----:B------:R-:W-:Y:S05]  /*0120*/  CALL.REL.NOINC `($__internal_90_$__cuda_sm20_div_u64) ;  /* 0x00000034001c7944 */ /* 0x000fea0003c00000 */
        /* <DEDUP_REMOVED lines=9> */
.L_x_5015:
[----:B------:R-:W0:Y:S01]  /*01c0*/  I2F.U32.RP R3, R47 ;  /* 0x0000002f00037306 */ /* 0x000e220000209000 */
[----:B------:R-:W-:Y:S01]  /*01d0*/  ISETP.NE.U32.AND P2, PT, R47, RZ, PT ;  /* 0x000000ff2f00720c */ /* 0x000fe20003f45070 */
[----:B------:R-:W-:Y:S01]  /*01e0*/  IMAD.MOV.U32 R22, RZ, RZ, RZ ;  /* 0x000000ffff167224 */ /* 0x000fe200078e00ff */
[----:B------:R-:W-:-:S05]  /*01f0*/  MOV R29, RZ ;  /* 0x000000ff001d7202 */ /* 0x000fca0000000f00 */
[----:B0-----:R-:W0:Y:S02]  /*0200*/  MUFU.RCP R3, R3 ;  /* 0x0000000300037308 */ /* 0x001e240000001000 */
[----:B0-----:R-:W-:-:S06]  /*0210*/  VIADD R6, R3, 0xffffffe ;  /* 0x0ffffffe03067836 */ /* 0x001fcc0000000000 */
        /* <DEDUP_REMOVED lines=16> */
.L_x_5016:
[----:B------:R-:W-:Y:S01]  /*0320*/  ULDC.64 UR4, c[0x0][0x248] ;  /* 0x0000920000047ab9 */ /* 0x000fe20000000a00 */
[----:B------:R-:W-:Y:S01]  /*0330*/  IMAD.SHL.U32 R2, R4, 0x4, RZ ;  /* 0x0000000404027824 */ /* 0x000fe200078e00ff */
[----:B------:R-:W-:Y:S01]  /*0340*/  SHF.L.U64.HI R43, R47, 0x1, R22 ;  /* 0x000000012f2b7819 */ /* 0x000fe20000010216 */
[----:B------:R-:W-:Y:S01]  /*0350*/  IMAD R7, R29, UR4, RZ ;  /* 0x000000041d077c24 */ /* 0x000fe2000f8e02ff */
[----:B------:R-:W-:Y:S01]  /*0360*/  ULOP3.LUT UR6, UR5, 0x7fffffff, URZ, 0xc0, !UPT ;  /* 0x7fffffff05067892 */ /* 0x000fe2000f8ec03f */
[----:B------:R-:W-:Y:S01]  /*0370*/  IMAD.IADD R11, R11, 0x1, -R2 ;  /* 0x000000010b0b7824 */ /* 0x000fe200078e0a02 */
[----:B------:R-:W-:Y:S01]  /*0380*/  USHF.R.U64 UR16, UR4, 0x1, UR5 ;  /* 0x0000000104107899 */ /* 0x000fe20008001205 */
[----:B------:R-:W-:Y:S01]  /*0390*/  IMAD.SHL.U32 R5, R47, 0x2, RZ ;  /* 0x000000022f057824 */ /* 0x000fe200078e00ff */
[----:B------:R-:W-:Y:S01]  /*03a0*/  USHF.R.U32.HI UR7, URZ, 0x1, UR5 ;  /* 0x000000013f077899 */ /* 0x000fe20008011605 */
[C---:B------:R-:W-:Y:S01]  /*03b0*/  IMAD.WIDE.U32 R2, R28.reuse, UR4, RZ ;  /* 0x000000041c027c25 */ /* 0x040fe2000f8e00ff */
[----:B------:R-:W-:Y:S01]  /*03c0*/  ULDC.64 UR8, c[0x0][0x218] ;  /* 0x0000860000087ab9 */ /* 0x000fe20000000a00 */
[----:B------:R-:W-:Y:S01]  /*03d0*/  ULDC.64 UR10, c[0x0][0x210] ;  /* 0x00008400000a7ab9 */ /* 0x000fe20000000a00 */
[----:B------:R-:W-:Y:S01]  /*03e0*/  USHF.L.U32 UR14, UR4, 0x2, URZ ;  /* 0x00000002040e7899 */ /* 0x000fe2000800063f */
[----:B------:R-:W-:Y:S01]  /*03f0*/  IMAD R7, R28, UR5, R7 ;  /* 0x000000051c077c24 */ /* 0x000fe2000f8e0207 */
[----:B------:R-:W-:Y:S01]  /*0400*/  LEA R24, P0, R2, R5, 0x2 ;  /* 0x0000000502187211 */ /* 0x000fe200078010ff */
[----:B------:R-:W-:Y:S01]  /*0410*/  IMAD.SHL.U32 R33, R4, 0x8, RZ ;  /* 0x0000000804217824 */ /* 0x000fe200078e00ff */
[----:B------:R-:W-:Y:S01]  /*0420*/  LOP3.LUT R4, R11, 0x1f, RZ, 0xc0, !PT ;  /* 0x0000001f0b047812 */ /* 0x000fe200078ec0ff */
[----:B------:R-:W-:Y:S01]  /*0430*/  IMAD.IADD R3, R3, 0x1, R7 ;  /* 0x0000000103037824 */ /* 0x000fe200078e0207 */
[----:B------:R-:W-:Y:S01]  /*0440*/  IADD3 R61, P1, R47, R2, RZ ;  /* 0x000000022f3d7210 */ /* 0x000fe20007f3e0ff */
[----:B------:R-:W-:Y:S01]  /*0450*/  IMAD.MOV.U32 R5, RZ, RZ, RZ ;  /* 0x000000ffff057224 */ /* 0x000fe200078e00ff */
[----:B------:R-:W-:Y:S01]  /*0460*/  LOP3.LUT R33, R33, 0x38, RZ, 0xc0, !PT ;  /* 0x0000003821217812 */ /* 0x000fe200078ec0ff */
[----:B------:R-:W-:Y:S01]  /*0470*/  USHF.L.U64.HI UR15, UR4, 0x2, UR5 ;  /* 0x00000002040f7899 */ /* 0x000fe20008010205 */
[--C-:B------:R-:W-:Y:S01]  /*0480*/  LEA.HI.X R43, R2, R43, R3.reuse, 0x2, P0 ;  /* 0x0000002b022b7211 */ /* 0x100fe200000f1403 */
[----:B------:R-:W-:Y:S01]  /*0490*/  IMAD.X R6, R22, 0x1, R3, P1 ;  /* 0x0000000116067824 */ /* 0x000fe200008e0603 */
[----:B------:R-:W-:Y:S01]  /*04a0*/  LEA R50, P2, R61, UR10, 0x7 ;  /* 0x0000000a3d327c11 */ /* 0x000fe2000f8438ff */
[C---:B------:R-:W-:Y:S01]  /*04b0*/  IMAD R53, R33.reuse, UR6, RZ ;  /* 0x0000000621357c24 */ /* 0x040fe2000f8e02ff */
[C---:B------:R-:W-:Y:S01]  /*04c0*/  SHF.L.U64.HI R43, R24.reuse, 0x6, R43 ;  /* 0x00000006182b7819 */ /* 0x040fe2000001022b */
[----:B------:R-:W-:Y:S01]  /*04d0*/  IMAD.WIDE.U32 R30, R33, UR4, R4 ;  /* 0x00000004211e7c25 */ /* 0x000fe2000f8e0004 */
[----:B------:R-:W-:Y:S01]  /*04e0*/  SHF.L.U32 R24, R24, 0x6, RZ ;  /* 0x0000000618187819 */ /* 0x000fe200000006ff */
[----:B------:R-:W-:Y:S01]  /*04f0*/  ULDC.64 UR12, c[0x0][0x208] ;  /* 0x00008200000c7ab9 */ /* 0x000fe20000000a00 */
[----:B------:R-:W-:Y:S01]  /*0500*/  LEA.HI.X R61, R61, UR11, R6, 0x7, P2 ;  /* 0x0000000b3d3d7c11 */ /* 0x000fe200090f3c06 */
[----:B------:R-:W-:Y:S01]  /*0510*/  IMAD.WIDE.U32 R2, R33, UR16, R4 ;  /* 0x0000001021027c25 */ /* 0x000fe2000f8e0004 */
[----:B------:R-:W-:Y:S01]  /*0520*/  IADD3 R55, P0, R24, UR8, RZ ;  /* 0x0000000818377c10 */ /* 0x000fe2000ff1e0ff */
[----:B------:R-:W-:-:S02]  /*0530*/  ULDC.64 UR18, c[0x0][0x220] ;  /* 0x0000880000127ab9 */ /* 0x000fc40000000a00 */
[----:B------:R-:W-:Y:S01]  /*0540*/  IMAD.IADD R5, R31, 0x1, R53 ;  /* 0x000000011f057824 */ /* 0x000fe200078e0235 */
[----:B------:R-:W-:Y:S01]  /*0550*/  IADD3.X R51, R43, UR9, RZ, P0, !PT ;  /* 0x000000092b337c10 */ /* 0x000fe200087fe4ff */
[----:B------:R-:W-:Y:S01]  /*0560*/  IMAD.SHL.U32 R26, R30, 0x4, RZ ;  /* 0x000000041e1a7824 */ /* 0x000fe200078e00ff */
[----:B------:R-:W-:Y:S01]  /*0570*/  LEA R4, P0, R2, R50, 0x2 ;  /* 0x0000003202047211 */ /* 0x000fe200078010ff */
[----:B------:R-:W-:Y:S01]  /*0580*/  IMAD R45, R33, UR7, RZ ;  /* 0x00000007212d7c24 */ /* 0x000fe2000f8e02ff */
[----:B------:R-:W-:Y:S01]  /*0590*/  SHF.L.U64.HI R30, R30, 0x2, R5 ;  /* 0x000000021e1e7819 */ /* 0x000fe20000010205 */
[----:B------:R-:W-:Y:S01]  /*05a0*/  ULDC.64 UR8, c[0x0][0x230] ;  /* 0x00008c0000087ab9 */ /* 0x000fe20000000a00 */
[----:B------:R-:W-:Y:S01]  /*05b0*/  IADD3 R14, P1, R26, R55, RZ ;  /* 0x000000371a0e7210 */ /* 0x000fe20007f3e0ff */
[----:B------:R-:W-:Y:S02]  /*05c0*/  IMAD.IADD R3, R3, 0x1, R45 ;  /* 0x0000000103037824 */ /* 0x000fe400078e022d */
[----:B------:R-:W-:-:S02]  /*05d0*/  IMAD.U32 R7, RZ, RZ, UR16 ;  /* 0x00000010ff077e24 */ /* 0x000fc4000f8e00ff */
[----:B------:R-:W-:Y:S01]  /*05e0*/  IMAD.X R15, R30, 0x1, R51, P1 ;  /* 0x000000011e0f7824 */ /* 0x000fe200008e0633 */
[----:B------:R-:W-:Y:S01]  /*05f0*/  LEA.HI.X R5, R2, R61, R3, 0x2, P0 ;  /* 0x0000003d02057211 */ /* 0x000fe200000f1403 */
[----:B------:R-:W-:Y:S01]  /*0600*/  IMAD.U32 R2, RZ, RZ, UR7 ;  /* 0x00000007ff027e24 */ /* 0x000fe2000f8e00ff */
[----:B------:R-:W-:Y:S02]  /*0610*/  IADD3 R12, P0, R14, UR14, RZ ;  /* 0x0000000e0e0c7c10 */ /* 0x000fe4000ff1e0ff */
[----:B------:R-:W-:Y:S01]  /*0620*/  MOV R3, UR16 ;  /* 0x0000001000037c02 */ /* 0x000fe20008000f00 */
[----:B------:R0:W2:Y:S01]  /*0630*/  LDG.E R25, desc[UR12][R14.64] ;  /* 0x0000000c0e197981 */ /* 0x0000a2000c1e1900 */
[----:B------:R-:W-:Y:S02]  /*0640*/  IADD3.X R13, R15, UR15, RZ, P0, !PT ;  /* 0x0000000f0f0d7c10 */ /* 0x000fe400087fe4ff */
[----:B------:R-:W-:Y:S01]  /*0650*/  ISETP.NE.U32.AND P0, PT, RZ, UR8, PT ;  /* 0x00000008ff007c0c */ /* 0x000fe2000bf05070 */
[----:B------:R-:W-:Y:S01]  /*0660*/  USHF.L.U32 UR10, UR4, 0x1, URZ ;  /* 0x00000001040a7899 */ /* 0x000fe2000800063f */
[----:B------:R-:W-:Y:S01]  /*0670*/  LEA R6, P1, R7, R4, 0x2 ;  /* 0x0000000407067211 */ /* 0x000fe200078210ff */
[----:B------:R1:W3:Y:S01]  /*0680*/  LDG.E R27, desc[UR12][R12.64] ;  /* 0x0000000c0c1b7981 */ /* 0x0002e2000c1e1900 */
[----:B------:R-:W-:-:S02]  /*0690*/  ISETP.NE.AND.EX P0, PT, RZ, UR9, PT, P0 ;  /* 0x00000009ff007c0c */ /* 0x000fc4000bf05300 */
[----:B------:R-:W-:Y:S01]  /*06a0*/  LEA.HI.X R7, R3, R5, R2, 0x2, P1 ;  /* 0x0000000503077211 */ /* 0x000fe200008f1402 */
[----:B------:R-:W-:Y:S01]  /*06b0*/  USHF.L.U64.HI UR11, UR4, 0x1, UR5 ;  /* 0x00000001040b7899 */ /* 0x000fe20008010205 */
[----:B------:R4:W5:Y:S04]  /*06c0*/  LDG.E R23, desc[UR12][R4.64] ;  /* 0x0000000c04177981 */ /* 0x000968000c1e1900 */
[----:B------:R-:W5:Y:S05]  /*06d0*/  LDG.E R6, desc[UR12][R6.64] ;  /* 0x0000000c06067981 */ /* 0x000f6a000c1e1900 */
[----:B------:R-:W4:Y:S01]  /*06e0*/  @P0 LDC.64 R2, c[0x0][0x230] ;  /* 0x00008c00ff020b82 */ /* 0x000f220000000a00 */
[----:B------:R-:W-:Y:S01]  /*06f0*/  IADD3 R49, P1, R55, UR10, RZ ;  /* 0x0000000a37317c10 */ /* 0x000fe2000ff3e0ff */
[----:B0-----:R-:W-:-:S03]  /*0700*/  VIADD R14, R11, 0xffffffff ;  /* 0xffffffff0b0e7836 */ /* 0x001fc60000000000 */
[----:B------:R-:W-:Y:S02]  /*0710*/  IADD3 R8, P2, R49, R26, RZ ;  /* 0x0000001a31087210 */ /* 0x000fe40007f5e0ff */
[----:B------:R-:W-:Y:S02]  /*0720*/  IADD3.X R18, R51, UR11, RZ, P1, !PT ;  /* 0x0000000b33127c10 */ /* 0x000fe40008ffe4ff */
[----:B-1----:R-:W-:-:S03]  /*0730*/  IADD3 R12, P1, R8, UR14, RZ ;  /* 0x0000000e080c7c10 */ /* 0x002fc6000ff3e0ff */
[----:B------:R-:W-:Y:S01]  /*0740*/  IMAD.X R9, R18, 0x1, R30, P2 ;  /* 0x0000000112097824 */ /* 0x000fe200010e061e */
[----:B------:R-:W-:Y:S01]  /*0750*/  LOP3.LUT R14, R14, 0x1f, RZ, 0xc0, !PT ;  /* 0x0000001f0e0e7812 */ /* 0x000fe200078ec0ff */
[----:B------:R-:W-:-:S03]  /*0760*/  IMAD.MOV.U32 R15, RZ, RZ, RZ ;  /* 0x000000ffff0f7224 */ /* 0x000fc600078e00ff */
[----:B------:R-:W5:Y:S01]  /*0770*/  LDG.E R20, desc[UR12][R8.64] ;  /* 0x0000000c08147981 */ /* 0x000f62000c1e1900 */
[----:B------:R-:W-:-:S03]  /*0780*/  IADD3.X R13, R9, UR15, RZ, P1, !PT ;  /* 0x0000000f090d7c10 */ /* 0x000fc60008ffe4ff */
[----:B----4-:R0:W4:Y:S01]  /*0790*/  @P0 LDG.E R10, desc[UR12][R2.64] ;  /* 0x0000000c020a0981 */ /* 0x010122000c1e1900 */
[----:B------:R-:W-:-:S03]  /*07a0*/  IMAD.WIDE.U32 R4, R33, UR4, R14 ;  /* 0x0000000421047c25 */ /* 0x000fc6000f8e000e */
[----:B------:R1:W4:Y:S01]  /*07b0*/  LDG.E R7, desc[UR12][R12.64] ;  /* 0x0000000c0c077981 */ /* 0x000322000c1e1900 */
[----:B------:R-:W-:Y:S01]  /*07c0*/  IMAD.IADD R5, R53, 0x1, R5 ;  /* 0x0000000135057824 */ /* 0x000fe200078e0205 */
[----:B------:R-:W-:-:S04]  /*07d0*/  IADD3 R16, P1, R4, UR10, RZ ;  /* 0x0000000a04107c10 */ /* 0x000fc8000ff3e0ff */
[----:B0-----:R-:W-:Y:S01]  /*07e0*/  IADD3.X R3, R5, UR11, RZ, P1, !PT ;  /* 0x0000000b05037c10 */ /* 0x001fe20008ffe4ff */
[C---:B------:R-:W-:Y:S01]  /*07f0*/  IMAD.SHL.U32 R32, R16.reuse, 0x4, RZ ;  /* 0x0000000410207824 */ /* 0x040fe200078e00ff */
[----:B------:R-:W-:Y:S02]  /*0800*/  ULOP3.LUT UR8, UR4, 0xfffffffe, URZ, 0xc0, !UPT ;  /* 0xfffffffe04087892 */ /* 0x000fe4000f8ec03f */
[----:B------:R-:W-:Y:S01]  /*0810*/  SHF.L.U64.HI R9, R16, 0x2, R3 ;  /* 0x0000000210097819 */ /* 0x000fe20000010203 */
[----:B------:R-:W-:Y:S01]  /*0820*/  IMAD.WIDE.U32 R2, R33, UR16, R14 ;  /* 0x0000001021027c25 */ /* 0x000fe2000f8e000e */
[----:B------:R-:W-:-:S03]  /*0830*/  IADD3 R16, P1, R32, R55, RZ ;  /* 0x0000003720107210 */ /* 0x000fc60007f3e0ff */
[----:B------:R-:W-:Y:S01]  /*0840*/  IMAD.IADD R3, R45, 0x1, R3 ;  /* 0x000000012d037824 */ /* 0x000fe200078e0203 */
[----:B------:R-:W-:Y:S02]  /*0850*/  IADD3.X R17, R9, R51, RZ, P1, !PT ;  /* 0x0000003309117210 */ /* 0x000fe40000ffe4ff */
[----:B------:R-:W-:-:S03]  /*0860*/  IADD3 R8, P1, R2, UR8, RZ ;  /* 0x0000000802087c10 */ /* 0x000fc6000ff3e0ff */
[----:B------:R0:W4:Y:S01]  /*0870*/  LDG.E R34, desc[UR12][R16.64] ;  /* 0x0000000c10227981 */ /* 0x000122000c1e1900 */
[----:B-1----:R-:W-:Y:S02]  /*0880*/  IADD3.X R13, R3, UR5, RZ, P1, !PT ;  /* 0x00000005030d7c10 */ /* 0x002fe40008ffe4ff */
[----:B------:R-:W-:-:S04]  /*0890*/  LEA R12, P1, R8, R50, 0x2 ;  /* 0x00000032080c7211 */ /* 0x000fc800078210ff */
[----:B------:R-:W-:-:S05]  /*08a0*/  LEA.HI.X R13, R8, R61, R13, 0x2, P1 ;  /* 0x0000003d080d7211 */ /* 0x000fca00008f140d */
[----:B------:R1:W4:Y:S01]  /*08b0*/  LDG.E R35, desc[UR12][R12.64] ;  /* 0x0000000c0c237981 */ /* 0x000322000c1e1900 */
[----:B------:R-:W-:Y:S01]  /*08c0*/  IMAD.U32 R15, RZ, RZ, UR4 ;  /* 0x00000004ff0f7e24 */ /* 0x000fe2000f8e00ff */
[----:B------:R-:W-:Y:S01]  /*08d0*/  UIMAD UR6, UR6, 0x3, URZ ;  /* 0x00000003060678a4 */ /* 0x000fe2000f8e023f */
[----:B------:R-:W-:Y:S02]  /*08e0*/  IADD3 R8, P1, R32, R49, RZ ;  /* 0x0000003120087210 */ /* 0x000fe40007f3e0ff */
[----:B------:R-:W-:-:S04]  /*08f0*/  IMAD.WIDE.U32 R4, R15, 0x3, R4 ;  /* 0x000000030f047825 */ /* 0x000fc800078e0004 */
[----:B------:R-:W-:Y:S02]  /*0900*/  VIADD R15, R5, UR6 ;  /* 0x00000006050f7c36 */ /* 0x000fe40008000000 */
[C---:B0-----:R-:W-:Y:S02]  /*0910*/  IMAD.SHL.U32 R16, R4.reuse, 0x4, RZ ;  /* 0x0000000404107824 */ /* 0x041fe400078e00ff */
[----:B------:R-:W-:Y:S01]  /*0920*/  IMAD.X R9, R9, 0x1, R18, P1 ;  /* 0x0000000109097824 */ /* 0x000fe200008e0612 */
[----:B------:R-:W-:Y:S01]  /*0930*/  SHF.L.U64.HI R15, R4, 0x2, R15 ;  /* 0x00000002040f7819 */ /* 0x000fe2000001020f */
[----:B------:R-:W-:Y:S01]  /*0940*/  IMAD.U32 R5, RZ, RZ, UR16 ;  /* 0x00000010ff057e24 */ /* 0x000fe2000f8e00ff */
[----:B-1----:R-:W-:Y:S02]  /*0950*/  IADD3 R12, P1, R16, R55, RZ ;  /* 0x00000037100c7210 */ /* 0x002fe40007f3e0ff */
[----:B------:R3:W4:Y:S01]  /*0960*/  LDG.E R8, desc[UR12][R8.64] ;  /* 0x0000000c08087981 */ /* 0x000722000c1e1900 */
[----:B------:R-:W-:Y:S01]  /*0970*/  UIMAD UR7, UR7, 0x3, URZ ;  /* 0x00000003070778a4 */ /* 0x000fe2000f8e023f */
[----:B------:R-:W-:Y:S01]  /*0980*/  IADD3.X R13, R15, R51, RZ, P1, !PT ;  /* 0x000000330f0d7210 */ /* 0x000fe20000ffe4ff */
[----:B------:R-:W-:-:S04]  /*0990*/  IMAD.WIDE.U32 R2, R5, 0x3, R2 ;  /* 0x0000000305027825 */ /* 0x000fc800078e0002 */
[----:B------:R5:W4:Y:S01]  /*09a0*/  LDG.E R19, desc[UR12][R12.64] ;  /* 0x0000000c0c137981 */ /* 0x000b22000c1e1900 */
[----:B------:R-:W-:Y:S01]  /*09b0*/  VIADD R3, R3, UR7 ;  /* 0x0000000703037c36 */ /* 0x000fe20008000000 */
[----:B------:R-:W-:-:S04]  /*09c0*/  LEA R4, P1, R2, R50, 0x2 ;  /* 0x0000003202047211 */ /* 0x000fc800078210ff */
[----:B------:R-:W-:-:S06]  /*09d0*/  LEA.HI.X R5, R2, R61, R3, 0x2, P1 ;  /* 0x0000003d02057211 */ /* 0x000fcc00008f1403 */
[----:B------:R-:W4:Y:S01]  /*09e0*/  LDG.E R5, desc[UR12][R4.64] ;  /* 0x0000000c04057981 */ /* 0x000f22000c1e1900 */
[----:B------:R-:W-:-:S05]  /*09f0*/  IADD3 R2, P1, R16, R49, RZ ;  /* 0x0000003110027210 */ /* 0x000fca0007f3e0ff */
[----:B------:R-:W-:-:S05]  /*0a00*/  IMAD.X R3, R15, 0x1, R18, P1 ;  /* 0x000000010f037824 */ /* 0x000fca00008e0612 */
[----:B------:R0:W4:Y:S01]  /*0a10*/  LDG.E R21, desc[UR12][R2.64] ;  /* 0x0000000c02157981 */ /* 0x000122000c1e1900 */
[----:B------:R-:W-:Y:S01]  /*0a20*/  UMOV UR9, 0x3f800000 ;  /* 0x3f80000000097882 */ /* 0x000fe20000000000 */
[----:B------:R-:W-:Y:S02]  /*0a30*/  IMAD.U32 R31, RZ, RZ, UR5 ;  /* 0x00000005ff1f7e24 */ /* 0x000fe4000f8e00ff */
[----:B---3--:R-:W-:-:S05]  /*0a40*/  HADD2.F32 R9, -RZ, R27.H0_H0 ;  /* 0x2000001bff097230 */ /* 0x008fca0000004100 */
[C---:B------:R-:W-:Y:S01]  /*0a50*/  FADD R15, R9.reuse, R9 ;  /* 0x00000009090f7221 */ /* 0x040fe20000000000 */
[C---:B------:R-:W-:Y:S01]  /*0a60*/  FMUL R16, R9.reuse, R9 ;  /* 0x0000000909107220 */ /* 0x040fe20000400000 */
[----:B------:R-:W-:Y:S01]  /*0a70*/  FSETP.GT.AND P1, PT, R9, RZ, PT ;  /* 0x000000ff0900720b */ /* 0x000fe20003f24000 */
[----:B--2---:R-:W-:Y:S02]  /*0a80*/  HADD2.F32 R9, -RZ, R25.H0_H0 ;  /* 0x20000019ff097230 */ /* 0x004fe40000004100 */
[--C-:B-----5:R-:W-:Y:S01]  /*0a90*/  HADD2.F32 R12, -RZ, R6.reuse.H0_H0 ;  /* 0x20000006ff0c7230 */ /* 0x120fe20000004100 */
[----:B------:R-:W-:Y:S02]  /*0aa0*/  FSEL R13, R16, RZ, P1 ;  /* 0x000000ff100d7208 */ /* 0x000fe40000800000 */
[C---:B------:R-:W-:Y:S01]  /*0ab0*/  FSETP.GT.AND P1, PT, R9.reuse, RZ, PT ;  /* 0x000000ff0900720b */ /* 0x040fe20003f24000 */
[C---:B0-----:R-:W-:Y:S01]  /*0ac0*/  FADD R2, R9.reuse, R9 ;  /* 0x0000000909027221 */ /* 0x041fe20000000000 */
[----:B------:R-:W-:Y:S01]  /*0ad0*/  FMUL R9, R9, R9 ;  /* 0x0000000909097220 */ /* 0x000fe20000400000 */
[----:B------:R-:W-:Y:S01]  /*0ae0*/  FMUL R4, R12, R13 ;  /* 0x0000000d0c047220 */ /* 0x000fe20000400000 */
[----:B------:R-:W-:-:S02]  /*0af0*/  HADD2.F32 R13, -RZ, R6.H1_H1 ;  /* 0x30000006ff0d7230 */ /* 0x000fc40000004100 */
[----:B------:R-:W-:Y:S01]  /*0b00*/  HADD2.F32 R3, -RZ, R23.H0_H0 ;  /* 0x20000017ff037230 */ /* 0x000fe20000004100 */
[----:B------:R-:W-:Y:S02]  /*0b10*/  FMNMX R2, RZ, R2, !PT ;  /* 0x00000002ff027209 */ /* 0x000fe40007800000 */
[----:B------:R-:W-:Y:S01]  /*0b20*/  FSEL R6, R9, RZ, P1 ;  /* 0x000000ff09067208 */ /* 0x000fe20000800000 */
[----:B------:R-:W-:Y:S01]  /*0b30*/  HADD2.F32 R9, -RZ, R25.H1_H1 ;  /* 0x30000019ff097230 */ /* 0x000fe20000004100 */
[----:B------:R-:W-:Y:S01]  /*0b40*/  FMNMX R15, RZ, R15, !PT ;  /* 0x0000000fff0f7209 */ /* 0x000fe20007800000 */
[----:B------:R-:W-:Y:S02]  /*0b50*/  HADD2.F32 R27, -RZ, R27.H1_H1 ;  /* 0x3000001bff1b7230 */ /* 0x000fe40000004100 */
[----:B------:R-:W-:Y:S01]  /*0b60*/  FMUL R2, R2, R3 ;  /* 0x0000000302027220 */ /* 0x000fe20000400000 */
[----:B------:R-:W-:Y:S01]  /*0b70*/  FMUL R6, R3, R6 ;  /* 0x0000000603067220 */ /* 0x000fe20000400000 */
[----:B------:R-:W-:Y:S01]  /*0b80*/  FADD R3, R9, R9 ;  /* 0x0000000909037221 */ /* 0x000fe20000000000 */
[----:B------:R-:W-:Y:S01]  /*0b90*/  FMUL R36, R15, R12 ;  /* 0x0000000c0f247220 */ /* 0x000fe20000400000 */
[C---:B------:R-:W-:Y:S01]  /*0ba0*/  FSETP.GT.AND P2, PT, R27.reuse, RZ, PT ;  /* 0x000000ff1b00720b */ /* 0x040fe20003f44000 */
[C---:B------:R-:W-:Y:S01]  /*0bb0*/  FADD R12, R27.reuse, R27 ;  /* 0x0000001b1b0c7221 */ /* 0x040fe20000000000 */
[----:B------:R-:W-:Y:S01]  /*0bc0*/  FMUL R27, R27, R27 ;  /* 0x0000001b1b1b7220 */ /* 0x000fe20000400000 */
[----:B------:R-:W-:-:S02]  /*0bd0*/  FMNMX R3, RZ, R3, !PT ;  /* 0x00000003ff037209 */ /* 0x000fc40007800000 */
[----:B----4-:R-:W-:Y:S01]  /*0be0*/  @P0 R2UR UR9, R10 ;  /* 0x000000000a0902ca */ /* 0x010fe200000e0000 */
[----:B------:R-:W-:Y:S01]  /*0bf0*/  HADD2.F32 R10, -RZ, R23.H1_H1 ;  /* 0x30000017ff0a7230 */ /* 0x000fe20000004100 */
[----:B------:R-:W-:Y:S01]  /*0c00*/  FSEL R16, R27, RZ, P2 ;  /* 0x000000ff1b107208 */ /* 0x000fe20001000000 */
[--C-:B------:R-:W-:Y:S01]  /*0c10*/  HADD2.F32 R40, -RZ, R20.reuse.H1_H1 ;  /* 0x30000014ff287230 */ /* 0x100fe20000004100 */
[----:B------:R-:W-:Y:S02]  /*0c20*/  FMNMX R12, RZ, R12, !PT ;  /* 0x0000000cff0c7209 */ /* 0x000fe40007800000 */
[----:B------:R-:W-:Y:S01]  /*0c30*/  FMUL R3, R3, R10 ;  /* 0x0000000a03037220 */ /* 0x000fe20000400000 */
[C---:B------:R-:W-:Y:S01]  /*0c40*/  FSETP.GT.AND P1, PT, R9.reuse, RZ, PT ;  /* 0x000000ff0900720b */ /* 0x040fe20003f24000 */
[----:B------:R-:W-:Y:S01]  /*0c50*/  FMUL R9, R9, R9 ;  /* 0x0000000909097220 */ /* 0x000fe20000400000 */
[----:B------:R-:W-:Y:S01]  /*0c60*/  FMUL R25, R13, R16 ;  /* 0x000000100d197220 */ /* 0x000fe20000400000 */
[----:B------:R-:W-:Y:S01]  /*0c70*/  FMUL R40, R3, R40 ;  /* 0x0000002803287220 */ /* 0x000fe20000400000 */
[----:B------:R-:W-:Y:S01]  /*0c80*/  HADD2.F32 R41, -RZ, R20.H0_H0 ;  /* 0x20000014ff297230 */ /* 0x000fe20000004100 */
[----:B------:R-:W-:Y:S01]  /*0c90*/  IADD3 R16, P0, R24, UR18, RZ ;  /* 0x0000001218107c10 */ /* 0x000fe2000ff1e0ff */
[----:B------:R-:W-:-:S02]  /*0ca0*/  HADD2.F32 R3, -RZ, R7.H0_H0 ;  /* 0x20000007ff037230 */ /* 0x000fc40000004100 */
[----:B------:R-:W-:Y:S01]  /*0cb0*/  FMUL R32, R12, R13 ;  /* 0x0000000d0c207220 */ /* 0x000fe20000400000 */
[----:B------:R-:W-:Y:S01]  /*0cc0*/  HADD2.F32 R7, -RZ, R7.H1_H1 ;  /* 0x30000007ff077230 */ /* 0x000fe20000004100 */
[----:B------:R-:W-:Y:S01]  /*0cd0*/  FSEL R9, R9, RZ, P1 ;  /* 0x000000ff09097208 */ /* 0x000fe20000800000 */
[----:B------:R-:W-:Y:S01]  /*0ce0*/  FMUL R41, R2, R41 ;  /* 0x0000002902297220 */ /* 0x000fe20000400000 */
[----:B------:R-:W-:Y:S01]  /*0cf0*/  IADD3.X R43, R43, UR19, RZ, P0, !PT ;  /* 0x000000132b2b7c10 */ /* 0x000fe200087fe4ff */
[----:B------:R-:W-:Y:S01]  /*0d00*/  FMUL R36, R36, R3 ;  /* 0x0000000324247220 */ /* 0x000fe20000400000 */
[----:B------:R-:W-:Y:S01]  /*0d10*/  IADD3 R12, P0, R26, R16, RZ ;  /* 0x000000101a0c7210 */ /* 0x000fe20007f1e0ff */
[----:B------:R-:W-:Y:S01]  /*0d20*/  FMUL R32, R32, R7 ;  /* 0x0000000720207220 */ /* 0x000fe20000400000 */
[----:B------:R-:W-:Y:S01]  /*0d30*/  FMUL R24, R10, R9 ;  /* 0x000000090a187220 */ /* 0x000fe20000400000 */
[----:B------:R-:W-:Y:S01]  /*0d40*/  FMUL R10, R41, UR9 ;  /* 0x00000009290a7c20 */ /* 0x000fe20008400000 */
[----:B------:R-:W-:Y:S01]  /*0d50*/  FMUL R17, R40, UR9 ;  /* 0x0000000928117c20 */ /* 0x000fe20008400000 */
[----:B------:R-:W-:-:S02]  /*0d60*/  IMAD.X R13, R30, 0x1, R43, P0 ;  /* 0x000000011e0d7824 */ /* 0x000fc400000e062b */
[----:B------:R-:W-:Y:S01]  /*0d70*/  FMUL R23, R36, UR9 ;  /* 0x0000000924177c20 */ /* 0x000fe20008400000 */
[----:B------:R-:W-:Y:S01]  /*0d80*/  FMUL R42, R32, UR9 ;  /* 0x00000009202a7c20 */ /* 0x000fe20008400000 */
[----:B------:R-:W-:Y:S02]  /*0d90*/  IADD3 R9, P1, R16, UR10, RZ ;  /* 0x0000000a10097c10 */ /* 0x000fe4000ff3e0ff */
[----:B------:R-:W-:Y:S01]  /*0da0*/  IADD3 R38, P0, R12, UR14, RZ ;  /* 0x0000000e0c267c10 */ /* 0x000fe2000ff1e0ff */
[----:B------:R-:W-:Y:S01]  /*0db0*/  FMUL R20, R6, UR9 ;  /* 0x0000000906147c20 */ /* 0x000fe20008400000 */
[----:B------:R-:W-:Y:S01]  /*0dc0*/  F2FP.BF16.F32.PACK_AB R15, R17, R10 ;  /* 0x0000000a110f723e */ /* 0x000fe200000010ff */
[----:B------:R-:W-:Y:S01]  /*0dd0*/  FMUL R7, R24, UR9 ;  /* 0x0000000918077c20 */ /* 0x000fe20008400000 */
[----:B------:R-:W-:Y:S02]  /*0de0*/  IADD3 R26, P2, R9, R26, RZ ;  /* 0x0000001a091a7210 */ /* 0x000fe40007f5e0ff */
[----:B------:R-:W-:-:S02]  /*0df0*/  IADD3.X R39, R13, UR15, RZ, P0, !PT ;  /* 0x0000000f0d277c10 */ /* 0x000fc400087fe4ff */
[----:B------:R-:W-:Y:S02]  /*0e00*/  F2FP.BF16.F32.PACK_AB R57, R42, R23 ;  /* 0x000000172a39723e */ /* 0x000fe400000010ff */
[----:B------:R-:W-:Y:S01]  /*0e10*/  IADD3.X R37, R43, UR11, RZ, P1, !PT ;  /* 0x0000000b2b257c10 */ /* 0x000fe20008ffe4ff */
[----:B------:R0:W-:Y:S01]  /*0e20*/  STG.E desc[UR12][R12.64], R15 ;  /* 0x0000000f0c007986 */ /* 0x0001e2000c10190c */
[----:B------:R-:W-:Y:S02]  /*0e30*/  F2FP.BF16.F32.PACK_AB R59, R7, R20 ;  /* 0x00000014073b723e */ /* 0x000fe400000010ff */
[----:B------:R-:W-:Y:S01]  /*0e40*/  IADD3 R2, P0, R26, UR14, RZ ;  /* 0x0000000e1a027c10 */ /* 0x000fe2000ff1e0ff */
[----:B------:R1:W-:Y:S01]  /*0e50*/  STG.E desc[UR12][R38.64], R57 ;  /* 0x0000003926007986 */ /* 0x0003e2000c10190c */
[----:B------:R-:W-:Y:S02]  /*0e60*/  IMAD.X R27, R37, 0x1, R30, P2 ;  /* 0x00000001251b7824 */ /* 0x000fe400010e061e */
[----:B------:R-:W-:-:S02]  /*0e70*/  IMAD.U32 R30, RZ, RZ, UR8 ;  /* 0x00000008ff1e7e24 */ /* 0x000fc4000f8e00ff */
[----:B0-----:R-:W-:Y:S01]  /*0e80*/  FMUL R15, R4, UR9 ;  /* 0x00000009040f7c20 */ /* 0x001fe20008400000 */
[----:B------:R-:W-:Y:S01]  /*0e90*/  FMUL R12, R25, UR9 ;  /* 0x00000009190c7c20 */ /* 0x000fe20008400000 */
[----:B-1----:R-:W-:Y:S01]  /*0ea0*/  HADD2.F32 R38, -RZ, R34.H0_H0 ;  /* 0x20000022ff267230 */ /* 0x002fe20000004100 */
[----:B------:R0:W-:Y:S01]  /*0eb0*/  STG.E desc[UR12][R26.64], R59 ;  /* 0x0000003b1a007986 */ /* 0x0001e2000c10190c */
[----:B------:R-:W-:Y:S02]  /*0ec0*/  IADD3.X R3, R27, UR15, RZ, P0, !PT ;  /* 0x0000000f1b037c10 */ /* 0x000fe400087fe4ff */
[C---:B------:R-:W-:Y:S02]  /*0ed0*/  IADD3 R13, R11.reuse, 0x1e, RZ ;  /* 0x0000001e0b0d7810 */ /* 0x040fe40007ffe0ff */
[----:B------:R-:W-:Y:S02]  /*0ee0*/  F2FP.BF16.F32.PACK_AB R44, R12, R15 ;  /* 0x0000000f0c2c723e */ /* 0x000fe400000010ff */
[----:B------:R-:W-:Y:S01]  /*0ef0*/  FSETP.GT.AND P2, PT, R38, RZ, PT ;  /* 0x000000ff2600720b */ /* 0x000fe20003f44000 */
[----:B------:R-:W-:Y:S01]  /*0f00*/  VIADD R39, R11, 0x1d ;  /* 0x0000001d0b277836 */ /* 0x000fe20000000000 */
[----:B------:R-:W-:Y:S01]  /*0f10*/  LOP3.LUT R11, R13, 0x1f, RZ, 0xc0, !PT ;  /* 0x0000001f0d0b7812 */ /* 0x000fe200078ec0ff */
[----:B------:R-:W-:-:S04]  /*0f20*/  IMAD.WIDE.U32 R30, R33, UR16, R30 ;  /* 0x00000010211e7c25 */ /* 0x000fc8000f8e001e */
[C---:B0-----:R-:W-:Y:S01]  /*0f30*/  FMUL R27, R38.reuse, R38 ;  /* 0x00000026261b7220 */ /* 0x041fe20000400000 */
[----:B------:R-:W-:Y:S01]  /*0f40*/  FADD R38, R38, R38 ;  /* 0x0000002626267221 */ /* 0x000fe20000000000 */
[----:B------:R0:W-:Y:S01]  /*0f50*/  STG.E desc[UR12][R2.64], R44 ;  /* 0x0000002c02007986 */ /* 0x0001e2000c10190c */
[----:B------:R-:W-:Y:S02]  /*0f60*/  IADD3 R26, P3, R11, R30, RZ ;  /* 0x0000001e0b1a7210 */ /* 0x000fe40007f7e0ff */
[----:B------:R-:W-:Y:S02]  /*0f70*/  FSEL R48, R27, RZ, P2 ;  /* 0x000000ff1b307208 */ /* 0x000fe40001000000 */
[----:B------:R-:W-:Y:S01]  /*0f80*/  FMNMX R38, RZ, R38, !PT ;  /* 0x00000026ff267209 */ /* 0x000fe20007800000 */
[----:B------:R-:W-:Y:S02]  /*0f90*/  IMAD.IADD R31, R45, 0x1, R31 ;  /* 0x000000012d1f7824 */ /* 0x000fe400078e021f */
[----:B0-----:R-:W-:-:S02]  /*0fa0*/  HADD2.F32 R3, -RZ, R35.H0_H0 ;  /* 0x20000023ff037230 */ /* 0x001fc40000004100 */
[----:B------:R-:W-:-:S03]  /*0fb0*/  IMAD.X R27, RZ, RZ, R31, P3 ;  /* 0x000000ffff1b7224 */ /* 0x000fc600018e061f */
[----:B------:R-:W-:Y:S01]  /*0fc0*/  FMUL R44, R38, R3 ;  /* 0x00000003262c7220 */ /* 0x000fe20000400000 */
[----:B------:R-:W-:Y:S01]  /*0fd0*/  FMUL R48, R3, R48 ;  /* 0x0000003003307220 */ /* 0x000fe20000400000 */
[----:B------:R-:W-:-:S04]  /*0fe0*/  IMAD.U32 R3, RZ, RZ, UR16 ;  /* 0x00000010ff037e24 */ /* 0x000fc8000f8e00ff */
[----:B------:R-:W-:Y:S01]  /*0ff0*/  IMAD.WIDE.U32 R2, R3, 0x3, R26 ;  /* 0x0000000303027825 */ /* 0x000fe200078e001a */
[----:B------:R-:W-:-:S03]  /*1000*/  FMNMX R41, RZ, |R41|, !PT ;  /* 0x40000029ff297209 */ /* 0x000fc60007800000 */
[----:B------:R-:W-:Y:S01]  /*1010*/  VIADD R3, R3, UR7 ;  /* 0x0000000703037c36 */ /* 0x000fe20008000000 */
[C---:B------:R-:W-:Y:S01]  /*1020*/  LEA R38, P2, R2.reuse, R50, 0x2 ;  /* 0x0000003202267211 */ /* 0x040fe200078410ff */
[----:B------:R-:W-:Y:S01]  /*1030*/  HADD2.F32 R34, -RZ, R34.H1_H1 ;  /* 0x30000022ff227230 */ /* 0x000fe20000004100 */
[----:B------:R-:W-:Y:S01]  /*1040*/  LOP3.LUT R13, R39, 0x1f, RZ, 0xc0, !PT ;  /* 0x0000001f270d7812 */ /* 0x000fe200078ec0ff */
[----:B------:R-:W-:Y:S01]  /*1050*/  HADD2.F32 R46, -RZ, R35.H1_H1 ;  /* 0x30000023ff2e7230 */ /* 0x000fe20000004100 */
[----:B------:R-:W-:Y:S02]  /*1060*/  LEA.HI.X R39, R2, R61, R3, 0x2, P2 ;  /* 0x0000003d02277211 */ /* 0x000fe400010f1403 */
[----:B------:R-:W-:Y:S01]  /*1070*/  FMNMX R41, |R40|, R41, !PT ;  /* 0x0000002928297209 */ /* 0x000fe20007800200 */
[----:B------:R-:W-:Y:S01]  /*1080*/  FADD R35, R34, R34 ;  /* 0x0000002222237221 */ /* 0x000fe20000000000 */
[----:B------:R-:W-:Y:S01]  /*1090*/  MOV R3, UR11 ;  /* 0x0000000b00037c02 */ /* 0x000fe20008000f00 */
[----:B------:R-:W-:Y:S01]  /*10a0*/  IMAD.U32 R2, RZ, RZ, UR10 ;  /* 0x0000000aff027e24 */ /* 0x000fe2000f8e00ff */
[----:B------:R-:W-:-:S02]  /*10b0*/  FMNMX R41, |R36|, R41, !PT ;  /* 0x0000002924297209 */ /* 0x000fc40007800200 */
[----:B------:R-:W-:Y:S01]  /*10c0*/  FMNMX R35, RZ, R35, !PT ;  /* 0x00000023ff237209 */ /* 0x000fe20007800000 */
[----:B------:R-:W-:Y:S01]  /*10d0*/  IMAD.WIDE.U32 R2, R33, UR4, R2 ;  /* 0x0000000421027c25 */ /* 0x000fe2000f8e0002 */
[----:B------:R-:W-:-:S03]  /*10e0*/  FMNMX R41, |R32|, R41, !PT ;  /* 0x0000002920297209 */ /* 0x000fc60007800200 */
[--C-:B------:R-:W-:Y:S02]  /*10f0*/  HADD2.F32 R33, -RZ, R8.reuse.H0_H0 ;  /* 0x20000008ff217230 */ /* 0x100fe40000004100 */
[----:B------:R-:W-:Y:S01]  /*1100*/  FMUL R35, R35, R46 ;  /* 0x0000002e23237220 */ /* 0x000fe20000400000 */
[----:B------:R-:W-:Y:S01]  /*1110*/  HADD2.F32 R32, -RZ, R8.H1_H1 ;  /* 0x30000008ff207230 */ /* 0x000fe20000004100 */
[----:B------:R-:W-:Y:S01]  /*1120*/  FSETP.GT.AND P2, PT, R34, RZ, PT ;  /* 0x000000ff2200720b */ /* 0x000fe20003f44000 */
[----:B------:R-:W-:Y:S01]  /*1130*/  FMUL R8, R44, R33 ;  /* 0x000000212c087220 */ /* 0x000fe20000400000 */
[----:B------:R-:W-:Y:S01]  /*1140*/  FMNMX R33, |R6|, R41, !PT ;  /* 0x0000002906217209 */ /* 0x000fe20007800200 */
[----:B------:R-:W-:Y:S01]  /*1150*/  FMUL R34, R34, R34 ;  /* 0x0000002222227220 */ /* 0x000fe20000400000 */
[----:B------:R-:W-:Y:S01]  /*1160*/  FMUL R6, R35, R32 ;  /* 0x0000002023067220 */ /* 0x000fe20000400000 */
[--C-:B------:R-:W-:Y:S01]  /*1170*/  HADD2.F32 R32, -RZ, R19.reuse.H0_H0 ;  /* 0x20000013ff207230 */ /* 0x100fe20000004100 */
[----:B------:R-:W-:Y:S01]  /*1180*/  FMNMX R33, |R24|, R33, !PT ;  /* 0x0000002118217209 */ /* 0x000fe20007800200 */
[----:B------:R-:W-:Y:S01]  /*1190*/  HADD2.F32 R24, -RZ, R19.H1_H1 ;  /* 0x30000013ff187230 */ /* 0x000fe20000004100 */
[----:B------:R-:W-:-:S02]  /*11a0*/  FSEL R45, R34, RZ, P2 ;  /* 0x000000ff222d7208 */ /* 0x000fc40001000000 */
[C---:B------:R-:W-:Y:S01]  /*11b0*/  FSETP.GT.AND P2, PT, R32.reuse, RZ, PT ;  /* 0x000000ff2000720b */ /* 0x040fe20003f44000 */
[C---:B------:R-:W-:Y:S01]  /*11c0*/  FMUL R19, R32.reuse, R32 ;  /* 0x0000002020137220 */ /* 0x040fe20000400000 */
[----:B------:R-:W-:Y:S01]  /*11d0*/  FADD R32, R32, R32 ;  /* 0x0000002020207221 */ /* 0x000fe20000000000 */
[C---:B------:R-:W-:Y:S01]  /*11e0*/  FMUL R35, R24.reuse, R24 ;  /* 0x0000001818237220 */ /* 0x040fe20000400000 */
[----:B------:R-:W-:Y:S01]  /*11f0*/  FSETP.GT.AND P3, PT, R24, RZ, PT ;  /* 0x000000ff1800720b */ /* 0x000fe20003f64000 */
[----:B------:R-:W-:Y:S01]  /*1200*/  FMUL R46, R46, R45 ;  /* 0x0000002d2e2e7220 */ /* 0x000fe20000400000 */
[----:B------:R-:W-:Y:S01]  /*1210*/  FADD R34, R24, R24 ;  /* 0x0000001818227221 */ /* 0x000fe20000000000 */
[--C-:B------:R-:W-:Y:S01]  /*1220*/  HADD2.F32 R45, -RZ, R5.reuse.H0_H0 ;  /* 0x20000005ff2d7230 */ /* 0x100fe20000004100 */
[----:B------:R-:W-:Y:S01]  /*1230*/  FMNMX R32, RZ, R32, !PT ;  /* 0x00000020ff207209 */ /* 0x000fe20007800000 */
[----:B------:R-:W-:Y:S01]  /*1240*/  HADD2.F32 R5, -RZ, R5.H1_H1 ;  /* 0x30000005ff057230 */ /* 0x000fe20000004100 */
[----:B------:R-:W-:-:S02]  /*1250*/  FSEL R24, R19, RZ, P2 ;  /* 0x000000ff13187208 */ /* 0x000fc40001000000 */
[----:B------:R-:W-:Y:S01]  /*1260*/  FSEL R36, R35, RZ, P3 ;  /* 0x000000ff23247208 */ /* 0x000fe20001800000 */
[----:B------:R-:W-:Y:S02]  /*1270*/  FMUL R40, R32, R45 ;  /* 0x0000002d20287220 */ /* 0x000fe40000400000 */
[----:B------:R-:W-:Y:S01]  /*1280*/  FMUL R45, R45, R24 ;  /* 0x000000182d2d7220 */ /* 0x000fe20000400000 */
[----:B------:R-:W-:Y:S01]  /*1290*/  FMNMX R34, RZ, R34, !PT ;  /* 0x00000022ff227209 */ /* 0x000fe20007800000 */
[----:B------:R-:W-:Y:S01]  /*12a0*/  FMUL R24, R5, R36 ;  /* 0x0000002405187220 */ /* 0x000fe20000400000 */
[----:B------:R-:W-:Y:S01]  /*12b0*/  FMNMX R36, |R4|, R33, !PT ;  /* 0x0000002104247209 */ /* 0x000fe20007800200 */
[----:B------:R-:W-:Y:S01]  /*12c0*/  IMAD.IADD R53, R53, 0x1, R3 ;  /* 0x0000000135357824 */ /* 0x000fe200078e0203 */
[----:B------:R-:W-:Y:S01]  /*12d0*/  IADD3 R4, P2, R11, R2, RZ ;  /* 0x000000020b047210 */ /* 0x000fe20007f5e0ff */
[----:B------:R-:W-:Y:S01]  /*12e0*/  FMUL R34, R34, R5 ;  /* 0x0000000522227220 */ /* 0x000fe20000400000 */
[----:B------:R-:W-:-:S03]  /*12f0*/  IMAD.U32 R33, RZ, RZ, UR4 ;  /* 0x00000004ff217e24 */ /* 0x000fc6000f8e00ff */
[----:B------:R-:W-:Y:S02]  /*1300*/  IMAD.X R5, RZ, RZ, R53, P2 ;  /* 0x000000ffff057224 */ /* 0x000fe400010e0635 */
[----:B------:R-:W-:Y:S02]  /*1310*/  HADD2.F32 R3, -RZ, R21.H0_H0 ;  /* 0x20000015ff037230 */ /* 0x000fe40000004100 */
[----:B------:R-:W-:Y:S01]  /*1320*/  IMAD.WIDE.U32 R32, R33, 0x3, R4 ;  /* 0x0000000321207825 */ /* 0x000fe200078e0004 */
[----:B------:R-:W-:-:S03]  /*1330*/  IADD3 R4, P5, R4, UR10, RZ ;  /* 0x0000000a04047c10 */ /* 0x000fc6000ffbe0ff */
[----:B------:R-:W-:Y:S01]  /*1340*/  FMUL R40, R40, R3 ;  /* 0x0000000328287220 */ /* 0x000fe20000400000 */
[----:B------:R-:W-:Y:S01]  /*1350*/  VIADD R19, R33, UR6 ;  /* 0x0000000621137c36 */ /* 0x000fe20008000000 */
[----:B------:R-:W-:Y:S01]  /*1360*/  IADD3 R3, P4, R26, UR8, RZ ;  /* 0x000000081a037c10 */ /* 0x000fe2000ff9e0ff */
[----:B------:R-:W-:Y:S01]  /*1370*/  HADD2.F32 R33, -RZ, R21.H1_H1 ;  /* 0x30000015ff217230 */ /* 0x000fe20000004100 */
[----:B------:R-:W-:Y:S02]  /*1380*/  IADD3.X R5, R5, UR11, RZ, P5, !PT ;  /* 0x0000000b05057c10 */ /* 0x000fe4000affe4ff */
[----:B------:R-:W-:Y:S02]  /*1390*/  IADD3 R21, P3, R14, R2, RZ ;  /* 0x000000020e157210 */ /* 0x000fe40007f7e0ff */
[----:B------:R-:W-:Y:S01]  /*13a0*/  FMUL R14, R34, R33 ;  /* 0x00000021220e7220 */ /* 0x000fe20000400000 */
[----:B------:R-:W-:Y:S02]  /*13b0*/  IADD3.X R26, R27, UR5, RZ, P4, !PT ;  /* 0x000000051b1a7c10 */ /* 0x000fe4000a7fe4ff */
[C---:B------:R-:W-:Y:S01]  /*13c0*/  SHF.L.U64.HI R5, R4.reuse, 0x2, R5 ;  /* 0x0000000204057819 */ /* 0x040fe20000010205 */
[----:B------:R-:W-:Y:S01]  /*13d0*/  IMAD.SHL.U32 R4, R4, 0x4, RZ ;  /* 0x0000000404047824 */ /* 0x000fe200078e00ff */
[----:B------:R-:W-:-:S04]  /*13e0*/  LEA R34, P4, R3, R50, 0x2 ;  /* 0x0000003203227211 */ /* 0x000fc800078810ff */
[----:B------:R-:W-:Y:S02]  /*13f0*/  LEA.HI.X R35, R3, R61, R26, 0x2, P4 ;  /* 0x0000003d03237211 */ /* 0x000fe400020f141a */
[----:B------:R-:W-:Y:S02]  /*1400*/  IADD3 R26, P4, R4, R55, RZ ;  /* 0x00000037041a7210 */ /* 0x000fe40007f9e0ff */
[C---:B------:R-:W-:Y:S01]  /*1410*/  SHF.L.U64.HI R19, R32.reuse, 0x2, R19 ;  /* 0x0000000220137819 */ /* 0x040fe20000010213 */
[----:B------:R0:W2:Y:S01]  /*1420*/  LDG.E R41, desc[UR12][R34.64] ;  /* 0x0000000c22297981 */ /* 0x0000a2000c1e1900 */
[----:B------:R-:W-:Y:S01]  /*1430*/  IADD3.X R27, R5, R51, RZ, P4, !PT ;  /* 0x00000033051b7210 */ /* 0x000fe200027fe4ff */
[----:B------:R-:W-:Y:S02]  /*1440*/  IMAD.SHL.U32 R32, R32, 0x4, RZ ;  /* 0x0000000420207824 */ /* 0x000fe400078e00ff */
[----:B------:R-:W-:Y:S01]  /*1450*/  IMAD.X R52, RZ, RZ, R53, P3 ;  /* 0x000000ffff347224 */ /* 0x000fe200018e0635 */
[----:B------:R1:W3:Y:S04]  /*1460*/  LDG.E R3, desc[UR12][R38.64] ;  /* 0x0000000c26037981 */ /* 0x0002e8000c1e1900 */
[----:B------:R-:W4:Y:S01]  /*1470*/  LDG.E R26, desc[UR12][R26.64] ;  /* 0x0000000c1a1a7981 */ /* 0x000f22000c1e1900 */
[----:B------:R-:W-:-:S02]  /*1480*/  IADD3 R4, P5, R4, R49, RZ ;  /* 0x0000003104047210 */ /* 0x000fc40007fbe0ff */
[----:B------:R-:W-:-:S03]  /*1490*/  IADD3 R56, P4, R32, R55, RZ ;  /* 0x0000003720387210 */ /* 0x000fc60007f9e0ff */
[--C-:B------:R-:W-:Y:S01]  /*14a0*/  IMAD.X R5, R5, 0x1, R18.reuse, P5 ;  /* 0x0000000105057824 */ /* 0x100fe200028e0612 */
[----:B------:R-:W-:Y:S01]  /*14b0*/  IADD3 R32, P5, R32, R49, RZ ;  /* 0x0000003120207210 */ /* 0x000fe20007fbe0ff */
[----:B------:R-:W-:Y:S02]  /*14c0*/  IMAD.X R57, R19, 0x1, R51, P4 ;  /* 0x0000000113397824 */ /* 0x000fe400020e0633 */
[----:B------:R-:W-:Y:S01]  /*14d0*/  IMAD.SHL.U32 R44, R21, 0x4, RZ ;  /* 0x00000004152c7824 */ /* 0x000fe200078e00ff */
[----:B------:R-:W5:Y:S01]  /*14e0*/  LDG.E R4, desc[UR12][R4.64] ;  /* 0x0000000c04047981 */ /* 0x000f62000c1e1900 */
[----:B------:R-:W-:-:S03]  /*14f0*/  IMAD.X R33, R19, 0x1, R18, P5 ;  /* 0x0000000113217824 */ /* 0x000fc600028e0612 */
[----:B------:R1:W3:Y:S01]  /*1500*/  LDG.E R19, desc[UR12][R56.64] ;  /* 0x0000000c38137981 */ /* 0x0002e2000c1e1900 */
[----:B------:R-:W-:Y:S02]  /*1510*/  SHF.L.U64.HI R52, R21, 0x2, R52 ;  /* 0x0000000215347819 */ /* 0x000fe40000010234 */
[----:B0-----:R-:W-:Y:S02]  /*1520*/  IADD3 R34, P3, R44, R16, RZ ;  /* 0x000000102c227210 */ /* 0x001fe40007f7e0ff */
[----:B------:R-:W-:Y:S01]  /*1530*/  FMNMX R25, |R25|, R36, !PT ;  /* 0x0000002419197209 */ /* 0x000fe20007800200 */
[----:B-1----:R-:W-:Y:S01]  /*1540*/  FMUL R39, R6, UR9 ;  /* 0x0000000906277c20 */ /* 0x002fe20008400000 */
[----:B------:R0:W5:Y:S01]  /*1550*/  LDG.E R36, desc[UR12][R32.64] ;  /* 0x0000000c20247981 */ /* 0x000162000c1e1900 */
[----:B------:R-:W-:Y:S01]  /*1560*/  IMAD.X R35, R52, 0x1, R43, P3 ;  /* 0x0000000134237824 */ /* 0x000fe200018e062b */
[----:B------:R-:W-:Y:S01]  /*1570*/  FMNMX R21, R25, |R8|, !PT ;  /* 0x4000000819157209 */ /* 0x000fe20007800000 */
[----:B------:R-:W-:Y:S01]  /*1580*/  FMUL R8, R8, UR9 ;  /* 0x0000000908087c20 */ /* 0x000fe20008400000 */
[----:B------:R-:W-:Y:S01]  /*1590*/  IADD3 R56, P3, R34, UR14, RZ ;  /* 0x0000000e22387c10 */ /* 0x000fe2000ff7e0ff */
[----:B------:R-:W-:Y:S01]  /*15a0*/  FMUL R25, R40, UR9 ;  /* 0x0000000928197c20 */ /* 0x000fe20008400000 */
[----:B------:R-:W-:Y:S01]  /*15b0*/  FMUL R38, R14, UR9 ;  /* 0x000000090e267c20 */ /* 0x000fe20008400000 */
[----:B------:R-:W-:-:S02]  /*15c0*/  FMNMX R5, |R6|, R21, !PT ;  /* 0x0000001506057209 */ /* 0x000fc40007800200 */
[----:B------:R-:W-:Y:S01]  /*15d0*/  IADD3.X R57, R35, UR15, RZ, P3, !PT ;  /* 0x0000000f23397c10 */ /* 0x000fe20009ffe4ff */
[----:B------:R-:W-:Y:S01]  /*15e0*/  FMUL R21, R46, UR9 ;  /* 0x000000092e157c20 */ /* 0x000fe20008400000 */
[----:B0-----:R-:W-:Y:S01]  /*15f0*/  IADD3 R32, P3, R44, R9, RZ ;  /* 0x000000092c207210 */ /* 0x001fe20007f7e0ff */
[----:B------:R-:W-:Y:S01]  /*1600*/  FMUL R44, R48, UR9 ;  /* 0x00000009302c7c20 */ /* 0x000fe20008400000 */
[----:B------:R-:W-:Y:S02]  /*1610*/  F2FP.BF16.F32.PACK_AB R27, R39, R8 ;  /* 0x00000008271b723e */ /* 0x000fe400000010ff */
[----:B------:R-:W-:Y:S02]  /*1620*/  F2FP.BF16.F32.PACK_AB R59, R38, R25 ;  /* 0x00000019263b723e */ /* 0x000fe400000010ff */
[----:B------:R-:W-:Y:S01]  /*1630*/  IADD3.X R33, R52, R37, RZ, P3, !PT ;  /* 0x0000002534217210 */ /* 0x000fe20001ffe4ff */
[----:B------:R0:W-:Y:S01]  /*1640*/  STG.E desc[UR12][R34.64], R27 ;  /* 0x0000001b22007986 */ /* 0x0001e2000c10190c */
[----:B------:R-:W-:-:S02]  /*1650*/  IADD3 R30, P1, P0, R13, UR8, R30 ;  /* 0x000000080d1e7c10 */ /* 0x000fc4000f83e01e */
        /* <DEDUP_REMOVED lines=9> */
[-C--:B------:R-:W-:Y:S01]  /*16f0*/  LEA R58, P0, R54, R50.reuse, 0x2 ;  /* 0x00000032363a7211 */ /* 0x080fe200078010ff */
[----:B------:R-:W-:Y:S01]  /*1700*/  IMAD.WIDE.U32 R30, R33, 0x3, R30 ;  /* 0x00000003211e7825 */ /* 0x000fe200078e001e */
[----:B------:R-:W-:Y:S02]  /*1710*/  IADD3 R2, P2, R2, UR10, RZ ;  /* 0x0000000a02027c10 */ /* 0x000fe4000ff5e0ff */
[----:B------:R-:W-:Y:S01]  /*1720*/  LEA.HI.X R59, R54, R61, R56, 0x2, P0 ;  /* 0x0000003d363b7211 */ /* 0x000fe200000f1438 */
[----:B------:R-:W-:Y:S01]  /*1730*/  VIADD R31, R31, UR7 ;  /* 0x000000071f1f7c36 */ /* 0x000fe20008000000 */
[----:B------:R-:W-:Y:S01]  /*1740*/  LEA R32, P0, R30, R50, 0x2 ;  /* 0x000000321e207211 */ /* 0x000fe200078010ff */
[----:B------:R-:W-:Y:S01]  /*1750*/  FMUL R27, R45, UR9 ;  /* 0x000000092d1b7c20 */ /* 0x000fe20008400000 */
[----:B------:R-:W-:Y:S01]  /*1760*/  FMUL R6, R24, UR9 ;  /* 0x0000000918067c20 */ /* 0x000fe20008400000 */
[----:B------:R-:W-:-:S02]  /*1770*/  IADD3.X R53, R53, UR11, RZ, P2, !PT ;  /* 0x0000000b35357c10 */ /* 0x000fc400097fe4ff */
[----:B------:R-:W-:Y:S02]  /*1780*/  LEA.HI.X R33, R30, R61, R31, 0x2, P0 ;  /* 0x0000003d1e217211 */ /* 0x000fe400000f141f */
[----:B------:R-:W-:Y:S02]  /*1790*/  IADD3 R30, P0, R13, R2, RZ ;  /* 0x000000020d1e7210 */ /* 0x000fe40007f1e0ff */
[----:B------:R-:W-:-:S03]  /*17a0*/  F2FP.BF16.F32.PACK_AB R57, R6, R27 ;  /* 0x0000001b0639723e */ /* 0x000fc600000010ff */
[----:B------:R-:W-:Y:S01]  /*17b0*/  IMAD.X R31, RZ, RZ, R53, P0 ;  /* 0x000000ffff1f7224 */ /* 0x000fe200000e0635 */
[----:B------:R-:W-:Y:S01]  /*17c0*/  IADD3 R56, P0, R30, UR10, RZ ;  /* 0x0000000a1e387c10 */ /* 0x000fe2000ff1e0ff */
[----:B------:R0:W-:Y:S04]  /*17d0*/  STG.E desc[UR12][R34.64], R57 ;  /* 0x0000003922007986 */ /* 0x0001e8000c10190c */
[----:B------:R1:W5:Y:S04]  /*17e0*/  LDG.E R52, desc[UR12][R32.64] ;  /* 0x0000000c20347981 */ /* 0x000368000c1e1900 */
[----:B------:R1:W5:Y:S01]  /*17f0*/  LDG.E R50, desc[UR12][R58.64] ;  /* 0x0000000c3a327981 */ /* 0x000362000c1e1900 */
[----:B0-----:R-:W-:Y:S01]  /*1800*/  IADD3.X R35, R31, UR11, RZ, P0, !PT ;  /* 0x0000000b1f237c10 */ /* 0x001fe200087fe4ff */
[----:B------:R-:W-:Y:S01]  /*1810*/  ULDC.64 UR10, c[0x0][0x250] ;  /* 0x00009400000a7ab9 */ /* 0x000fe20000000a00 */
[----:B-1----:R-:W-:-:S02]  /*1820*/  IMAD.U32 R33, RZ, RZ, UR4 ;  /* 0x00000004ff217e24 */ /* 0x002fc4000f8e00ff */
[C---:B------:R-:W-:Y:S01]  /*1830*/  SHF.L.U64.HI R54, R56.reuse, 0x2, R35 ;  /* 0x0000000238367819 */ /* 0x040fe20000010223 */
[----:B------:R-:W-:Y:S02]  /*1840*/  IMAD.SHL.U32 R56, R56, 0x4, RZ ;  /* 0x0000000438387824 */ /* 0x000fe400078e00ff */
[----:B------:R-:W-:-:S03]  /*1850*/  IMAD.WIDE.U32 R30, R33, 0x3, R30 ;  /* 0x00000003211e7825 */ /* 0x000fc600078e001e */
[----:B------:R-:W-:Y:S01]  /*1860*/  IADD3 R34, P0, R56, R55, RZ ;  /* 0x0000003738227210 */ /* 0x000fe20007f1e0ff */
[----:B------:R-:W-:Y:S01]  /*1870*/  IMAD.SHL.U32 R60, R30, 0x4, RZ ;  /* 0x000000041e3c7824 */ /* 0x000fe200078e00ff */
[----:B------:R-:W-:Y:S02]  /*1880*/  IADD3 R31, R31, UR6, RZ ;  /* 0x000000061f1f7c10 */ /* 0x000fe4000fffe0ff */
[----:B------:R-:W-:Y:S01]  /*1890*/  FMNMX R5, |R40|, R5, !PT ;  /* 0x0000000528057209 */ /* 0x000fe20007800200 */
[----:B------:R-:W-:Y:S01]  /*18a0*/  IMAD.X R35, R54, 0x1, R51, P0 ;  /* 0x0000000136237824 */ /* 0x000fe200000e0633 */
[----:B------:R-:W-:Y:S01]  /*18b0*/  SHF.L.U64.HI R58, R30, 0x2, R31 ;  /* 0x000000021e3a7819 */ /* 0x000fe2000001021f */
[----:B------:R-:W-:Y:S01]  /*18c0*/  IMAD R22, R22, UR10, RZ ;  /* 0x0000000a16167c24 */ /* 0x000fe2000f8e02ff */
[----:B------:R-:W-:Y:S01]  /*18d0*/  IADD3 R30, P0, R60, R55, RZ ;  /* 0x000000373c1e7210 */ /* 0x000fe20007f1e0ff */
[----:B------:R-:W-:Y:S01]  /*18e0*/  IMAD.WIDE.U32 R28, R47, UR10, R28 ;  /* 0x0000000a2f1c7c25 */ /* 0x000fe2000f8e001c */
[----:B------:R0:W5:Y:S01]  /*18f0*/  LDG.E R57, desc[UR12][R34.64] ;  /* 0x0000000c22397981 */ /* 0x000162000c1e1900 */
[----:B------:R-:W-:-:S02]  /*1900*/  ULDC.64 UR6, c[0x0][0x228] ;  /* 0x00008a0000067ab9 */ /* 0x000fc40000000a00 */
[----:B------:R-:W-:Y:S01]  /*1910*/  IMAD.X R31, R58, 0x1, R51, P0 ;  /* 0x000000013a1f7824 */ /* 0x000fe200000e0633 */
[----:B------:R-:W-:-:S04]  /*1920*/  IADD3 R32, P0, R56, R49, RZ ;  /* 0x0000003138207210 */ /* 0x000fc80007f1e0ff */
[----:B------:R2:W5:Y:S01]  /*1930*/  LDG.E R30, desc[UR12][R30.64] ;  /* 0x0000000c1e1e7981 */ /* 0x000562000c1e1900 */
[----:B------:R-:W-:-:S05]  /*1940*/  IMAD.X R33, R54, 0x1, R18, P0 ;  /* 0x0000000136217824 */ /* 0x000fca00000e0612 */
[----:B------:R1:W5:Y:S01]  /*1950*/  LDG.E R32, desc[UR12][R32.64] ;  /* 0x0000000c20207981 */ /* 0x000362000c1e1900 */
[----:B0-----:R-:W-:-:S05]  /*1960*/  IADD3 R34, P0, R60, R49, RZ ;  /* 0x000000313c227210 */ /* 0x001fca0007f1e0ff */
[----:B------:R-:W-:-:S05]  /*1970*/  IMAD.X R35, R58, 0x1, R18, P0 ;  /* 0x000000013a237824 */ /* 0x000fca00000e0612 */
[----:B------:R0:W5:Y:S01]  /*1980*/  LDG.E R34, desc[UR12][R34.64] ;  /* 0x0000000c22227981 */ /* 0x000162000c1e1900 */
[----:B------:R-:W-:Y:S01]  /*1990*/  FMNMX R5, |R14|, R5, !PT ;  /* 0x000000050e057209 */ /* 0x000fe20007800200 */
[----:B------:R-:W-:-:S03]  /*19a0*/  IMAD R47, R47, UR11, R22 ;  /* 0x0000000b2f2f7c24 */ /* 0x000fc6000f8e0216 */
[----:B------:R-:W-:Y:S02]  /*19b0*/  FMNMX R5, |R48|, R5, !PT ;  /* 0x0000000530057209 */ /* 0x000fe40007800200 */
[----:B------:R-:W-:Y:S02]  /*19c0*/  LEA R14, P0, R28, UR6, 0x7 ;  /* 0x000000061c0e7c11 */ /* 0x000fe4000f8038ff */
[----:B------:R-:W-:Y:S01]  /*19d0*/  FMNMX R46, |R46|, R5, !PT ;  /* 0x000000052e2e7209 */ /* 0x000fe20007800200 */
[----:B------:R-:W-:Y:S02]  /*19e0*/  IMAD.IADD R5, R29, 0x1, R47 ;  /* 0x000000011d057824 */ /* 0x000fe400078e022f */
[----:B------:R-:W0:Y:S03]  /*19f0*/  S2R R29, SR_TID.X ;  /* 0x00000000001d7919 */ /* 0x000e260000002100 */
[----:B------:R-:W-:-:S02]  /*1a00*/  LEA.HI.X R28, R28, UR7, R5, 0x7, P0 ;  /* 0x000000071c1c7c11 */ /* 0x000fc400080f3c05 */
[----:B------:R-:W-:Y:S02]  /*1a10*/  FMNMX R45, |R45|, R46, !PT ;  /* 0x0000002e2d2d7209 */ /* 0x000fe40007800200 */
[----:B------:R-:W-:Y:S02]  /*1a20*/  IADD3 RZ, P2, R11, R2, RZ ;  /* 0x000000020bff7210 */ /* 0x000fe40007f5e0ff */
[----:B------:R-:W-:Y:S01]  /*1a30*/  FMNMX R2, |R24|, R45, !PT ;  /* 0x0000002d18027209 */ /* 0x000fe20007800200 */
[----:B------:R-:W-:Y:S02]  /*1a40*/  USHF.L.U32 UR6, UR4, 0x1, URZ ;  /* 0x0000000104067899 */ /* 0x000fe4000800063f */
[----:B------:R-:W-:Y:S02]  /*1a50*/  IMAD.X R58, RZ, RZ, R53, P2 ;  /* 0x000000ffff3a7224 */ /* 0x000fe400010e0635 */
[--C-:B----4-:R-:W-:Y:S02]  /*1a60*/  HADD2.F32 R5, -RZ, R26.reuse.H0_H0 ;  /* 0x2000001aff057230 */ /* 0x110fe40000004100 */
[----:B------:R-:W-:-:S03]  /*1a70*/  HADD2.F32 R26, -RZ, R26.H1_H1 ;  /* 0x3000001aff1a7230 */ /* 0x000fc60000004100 */
[C---:B------:R-:W-:Y:S01]  /*1a80*/  FSETP.GT.AND P0, PT, R5.reuse, RZ, PT ;  /* 0x000000ff0500720b */ /* 0x040fe20003f04000 */
[C---:B------:R-:W-:Y:S01]  /*1a90*/  FADD R18, R5.reuse, R5 ;  /* 0x0000000505127221 */ /* 0x040fe20000000000 */
[----:B------:R-:W-:Y:S01]  /*1aa0*/  FMUL R5, R5, R5 ;  /* 0x0000000505057220 */ /* 0x000fe20000400000 */
[C---:B------:R-:W-:Y:S01]  /*1ab0*/  FSETP.GT.AND P1, PT, R26.reuse, RZ, PT ;  /* 0x000000ff1a00720b */ /* 0x040fe20003f24000 */
[C---:B------:R-:W-:Y:S01]  /*1ac0*/  FADD R22, R26.reuse, R26 ;  /* 0x0000001a1a167221 */ /* 0x040fe20000000000 */
[--C-:B--2---:R-:W-:Y:S02]  /*1ad0*/  HADD2.F32 R31, -RZ, R41.reuse.H0_H0 ;  /* 0x20000029ff1f7230 */ /* 0x104fe40000004100 */
[----:B------:R-:W-:Y:S01]  /*1ae0*/  FMUL R26, R26, R26 ;  /* 0x0000001a1a1a7220 */ /* 0x000fe20000400000 */
[----:B------:R-:W-:Y:S02]  /*1af0*/  FMNMX R18, RZ, R18, !PT ;  /* 0x00000012ff127209 */ /* 0x000fe40007800000 */
[----:B------:R-:W-:Y:S01]  /*1b00*/  FSEL R24, R5, RZ, P0 ;  /* 0x000000ff05187208 */ /* 0x000fe20000000000 */
[----:B------:R-:W-:Y:S01]  /*1b10*/  HADD2.F32 R41, -RZ, R41.H1_H1 ;  /* 0x30000029ff297230 */ /* 0x000fe20000004100 */
[----:B------:R-:W-:Y:S01]  /*1b20*/  FMNMX R22, RZ, R22, !PT ;  /* 0x00000016ff167209 */ /* 0x000fe20007800000 */
[----:B------:R-:W-:Y:S01]  /*1b30*/  FMUL R5, R18, R31 ;  /* 0x0000001f12057220 */ /* 0x000fe20000400000 */
[----:B------:R-:W-:Y:S01]  /*1b40*/  FSEL R40, R26, RZ, P1 ;  /* 0x000000ff1a287208 */ /* 0x000fe20000800000 */
[----:B------:R-:W-:Y:S01]  /*1b50*/  FMUL R24, R31, R24 ;  /* 0x000000181f187220 */ /* 0x000fe20000400000 */
[----:B---3--:R-:W-:-:S02]  /*1b60*/  HADD2.F32 R31, -RZ, R19.H0_H0 ;  /* 0x20000013ff1f7230 */ /* 0x008fc40000004100 */
[----:B------:R-:W-:Y:S01]  /*1b70*/  FMUL R26, R22, R41 ;  /* 0x00000029161a7220 */ /* 0x000fe20000400000 */
[----:B------:R-:W-:Y:S01]  /*1b80*/  FMUL R22, R41, R40 ;  /* 0x0000002829167220 */ /* 0x000fe20000400000 */
[--C-:B-----5:R-:W-:Y:S02]  /*1b90*/  HADD2.F32 R41, -RZ, R4.reuse.H1_H1 ;  /* 0x30000004ff297230 */ /* 0x120fe40000004100 */
[----:B-1----:R-:W-:Y:S01]  /*1ba0*/  FADD R33, R31, R31 ;  /* 0x0000001f1f217221 */ /* 0x002fe20000000000 */
[----:B------:R-:W-:Y:S02]  /*1bb0*/  HADD2.F32 R18, -RZ, R4.H0_H0 ;  /* 0x20000004ff127230 */ /* 0x000fe40000004100 */
[----:B------:R-:W-:Y:S02]  /*1bc0*/  HADD2.F32 R4, -RZ, R3.H0_H0 ;  /* 0x20000003ff047230 */ /* 0x000fe40000004100 */
[----:B------:R-:W-:Y:S01]  /*1bd0*/  FMUL R41, R26, R41 ;  /* 0x000000291a297220 */ /* 0x000fe20000400000 */
[----:B------:R-:W-:-:S02]  /*1be0*/  FMNMX R33, RZ, R33, !PT ;  /* 0x00000021ff217209 */ /* 0x000fc40007800000 */
[----:B0-----:R-:W-:Y:S01]  /*1bf0*/  SHF.R.U32.HI R26, RZ, 0x5, R29 ;  /* 0x00000005ff1a7819 */ /* 0x001fe2000001161d */
[----:B------:R-:W-:Y:S02]  /*1c00*/  HADD2.F32 R19, -RZ, R19.H1_H1 ;  /* 0x30000013ff137230 */ /* 0x000fe40000004100 */
[----:B------:R-:W-:Y:S02]  /*1c10*/  FMUL R45, R33, R4 ;  /* 0x00000004212d7220 */ /* 0x000fe40000400000 */
[----:B------:R-:W-:Y:S02]  /*1c20*/  IMAD.SHL.U32 R33, R26, 0x8, RZ ;  /* 0x000000081a217824 */ /* 0x000fe400078e00ff */
[----:B------:R-:W-:Y:S02]  /*1c30*/  HADD2.F32 R49, -RZ, R3.H1_H1 ;  /* 0x30000003ff317230 */ /* 0x000fe40000004100 */
[----:B------:R-:W-:Y:S01]  /*1c40*/  FADD R3, R19, R19 ;  /* 0x0000001313037221 */ /* 0x000fe20000000000 */
[----:B------:R-:W-:-:S02]  /*1c50*/  MOV R40, UR6 ;  /* 0x0000000600287c02 */ /* 0x000fc40008000f00 */
[----:B------:R-:W-:Y:S01]  /*1c60*/  LOP3.LUT R33, R33, 0x38, RZ, 0xc0, !PT ;  /* 0x0000003821217812 */ /* 0x000fe200078ec0ff */
[----:B------:R-:W-:Y:S01]  /*1c70*/  FMUL R5, R5, R18 ;  /* 0x0000001205057220 */ /* 0x000fe20000400000 */
[----:B------:R-:W-:Y:S02]  /*1c80*/  FMNMX R18, RZ, R3, !PT ;  /* 0x00000003ff127209 */ /* 0x000fe40007800000 */
[C---:B------:R-:W-:Y:S01]  /*1c90*/  FSETP.GT.AND P0, PT, R31.reuse, RZ, PT ;  /* 0x000000ff1f00720b */ /* 0x040fe20003f04000 */
[----:B------:R-:W-:Y:S01]  /*1ca0*/  FMUL R31, R31, R31 ;  /* 0x0000001f1f1f7220 */ /* 0x000fe20000400000 */
[----:B------:R-:W-:Y:S02]  /*1cb0*/  IMAD R40, R33, UR4, R40 ;  /* 0x0000000421287c24 */ /* 0x000fe4000f8e0228 */
[----:B------:R-:W-:Y:S01]  /*1cc0*/  FMUL R18, R18, R49 ;  /* 0x0000003112127220 */ /* 0x000fe20000400000 */
[----:B------:R-:W-:Y:S02]  /*1cd0*/  HADD2.F32 R3, -RZ, R36.H1_H1 ;  /* 0x30000024ff037230 */ /* 0x000fe40000004100 */
[----:B------:R-:W-:Y:S01]  /*1ce0*/  VIADD R40, R40, UR6 ;  /* 0x0000000628287c36 */ /* 0x000fe20008000000 */
[----:B------:R-:W-:-:S02]  /*1cf0*/  FSEL R31, R31, RZ, P0 ;  /* 0x000000ff1f1f7208 */ /* 0x000fc40000000000 */
[----:B------:R-:W-:Y:S01]  /*1d00*/  FMUL R18, R18, R3 ;  /* 0x0000000312127220 */ /* 0x000fe20000400000 */
[----:B------:R-:W-:Y:S02]  /*1d10*/  IMAD.IADD R3, R11, 0x1, R40 ;  /* 0x000000010b037824 */ /* 0x000fe400078e0228 */
[----:B------:R-:W-:Y:S01]  /*1d20*/  FMUL R31, R4, R31 ;  /* 0x0000001f041f7220 */ /* 0x000fe20000400000 */
[----:B------:R-:W-:Y:S02]  /*1d30*/  HADD2.F32 R4, -RZ, R36.H0_H0 ;  /* 0x20000024ff047230 */ /* 0x000fe40000004100 */
[C---:B------:R-:W-:Y:S01]  /*1d40*/  IMAD.SHL.U32 R46, R3.reuse, 0x4, RZ ;  /* 0x00000004032e7824 */ /* 0x040fe200078e00ff */
[----:B------:R-:W-:Y:S02]  /*1d50*/  SHF.L.U64.HI R58, R3, 0x2, R58 ;  /* 0x00000002033a7819 */ /* 0x000fe4000001023a */
[----:B------:R-:W-:Y:S01]  /*1d60*/  FMUL R45, R45, R4 ;  /* 0x000000042d2d7220 */ /* 0x000fe20000400000 */
[----:B------:R-:W-:-:S02]  /*1d70*/  FMNMX R2, R2, |R5|, !PT ;  /* 0x4000000502027209 */ /* 0x000fc40007800000 */
[----:B------:R-:W-:Y:S01]  /*1d80*/  IADD3 R4, P0, R46, R16, RZ ;  /* 0x000000102e047210 */ /* 0x000fe20007f1e0ff */
[----:B------:R-:W-:Y:S01]  /*1d90*/  FMUL R36, R5, UR9 ;  /* 0x0000000905247c20 */ /* 0x000fe20008400000 */
[----:B------:R-:W-:-:S03]  /*1da0*/  FMNMX R60, |R41|, R2, !PT ;  /* 0x00000002293c7209 */ /* 0x000fc60007800200 */
[----:B------:R-:W-:Y:S01]  /*1db0*/  IMAD.X R5, R58, 0x1, R43, P0 ;  /* 0x000000013a057824 */ /* 0x000fe200000e062b */
[----:B------:R-:W-:Y:S01]  /*1dc0*/  IADD3 R2, P0, R4, UR14, RZ ;  /* 0x0000000e04027c10 */ /* 0x000fe2000ff1e0ff */
[----:B------:R-:W-:-:S03]  /*1dd0*/  FMUL R41, R41, UR9 ;  /* 0x0000000929297c20 */ /* 0x000fc60008400000 */
[----:B------:R-:W-:Y:S02]  /*1de0*/  IADD3.X R3, R5, UR15, RZ, P0, !PT ;  /* 0x0000000f05037c10 */ /* 0x000fe400087fe4ff */
[C---:B------:R-:W-:Y:S01]  /*1df0*/  FSETP.GT.AND P0, PT, R19.reuse, RZ, PT ;  /* 0x000000ff1300720b */ /* 0x040fe20003f04000 */
[----:B------:R-:W-:Y:S01]  /*1e00*/  FMUL R19, R19, R19 ;  /* 0x0000001313137220 */ /* 0x000fe20000400000 */
[----:B------:R-:W-:Y:S01]  /*1e10*/  F2FP.BF16.F32.PACK_AB R47, R41, R36 ;  /* 0x00000024292f723e */ /* 0x000fe200000010ff */
[----:B------:R-:W-:Y:S01]  /*1e20*/  FMUL R35, R45, UR9 ;  /* 0x000000092d237c20 */ /* 0x000fe20008400000 */
[----:B------:R-:W-:Y:S02]  /*1e30*/  FMUL R40, R18, UR9 ;  /* 0x0000000912287c20 */ /* 0x000fe40008400000 */
[----:B------:R-:W-:Y:S01]  /*1e40*/  FSEL R48, R19, RZ, P0 ;  /* 0x000000ff13307208 */ /* 0x000fe20000000000 */
[----:B------:R0:W-:Y:S02]  /*1e50*/  STG.E desc[UR12][R4.64], R47 ;  /* 0x0000002f04007986 */ /* 0x0001e4000c10190c */
[----:B------:R-:W-:-:S02]  /*1e60*/  F2FP.BF16.F32.PACK_AB R51, R40, R35 ;  /* 0x000000232833723e */ /* 0x000fc400000010ff */
[----:B------:R-:W-:Y:S01]  /*1e70*/  FMUL R49, R49, R48 ;  /* 0x0000003031317220 */ /* 0x000fe20000400000 */
[----:B------:R-:W-:Y:S01]  /*1e80*/  FMUL R48, R24, UR9 ;  /* 0x0000000918307c20 */ /* 0x000fe20008400000 */
[----:B0-----:R-:W-:Y:S01]  /*1e90*/  IADD3 R4, P0, R46, R9, RZ ;  /* 0x000000092e047210 */ /* 0x001fe20007f1e0ff */
[----:B------:R-:W-:Y:S01]  /*1ea0*/  FMUL R46, R22, UR9 ;  /* 0x00000009162e7c20 */ /* 0x000fe20008400000 */
[----:B------:R0:W-:Y:S03]  /*1eb0*/  STG.E desc[UR12][R2.64], R51 ;  /* 0x0000003302007986 */ /* 0x0001e6000c10190c */
[----:B------:R-:W-:Y:S01]  /*1ec0*/  IMAD.X R5, R58, 0x1, R37, P0 ;  /* 0x000000013a057824 */ /* 0x000fe200000e0625 */
[----:B------:R-:W-:Y:S02]  /*1ed0*/  F2FP.BF16.F32.PACK_AB R53, R46, R48 ;  /* 0x000000302e35723e */ /* 0x000fe400000010ff */
[----:B------:R-:W-:-:S02]  /*1ee0*/  FMNMX R19, |R45|, R60, !PT ;  /* 0x0000003c2d137209 */ /* 0x000fc40007800200 */
[----:B0-----:R-:W-:Y:S01]  /*1ef0*/  IADD3 R2, P0, R4, UR14, RZ ;  /* 0x0000000e04027c10 */ /* 0x001fe2000ff1e0ff */
[----:B------:R0:W-:Y:S03]  /*1f00*/  STG.E desc[UR12][R4.64], R53 ;  /* 0x0000003504007986 */ /* 0x0001e6000c10190c */
[----:B------:R-:W-:Y:S01]  /*1f10*/  IADD3.X R3, R5, UR15, RZ, P0, !PT ;  /* 0x0000000f05037c10 */ /* 0x000fe200087fe4ff */
[----:B------:R-:W-:Y:S01]  /*1f20*/  FMUL R45, R31, UR9 ;  /* 0x000000091f2d7c20 */ /* 0x000fe20008400000 */
[----:B------:R-:W-:Y:S01]  /*1f30*/  FMUL R47, R49, UR9 ;  /* 0x00000009312f7c20 */ /* 0x000fe20008400000 */
[----:B------:R-:W-:Y:S01]  /*1f40*/  FMNMX R19, |R18|, R19, !PT ;  /* 0x0000001312137209 */ /* 0x000fe20007800200 */
[----:B0-----:R-:W-:-:S03]  /*1f50*/  HADD2.F32 R5, -RZ, R57.H0_H0 ;  /* 0x20000039ff057230 */ /* 0x001fc60000004100 */
[----:B------:R-:W-:Y:S02]  /*1f60*/  F2FP.BF16.F32.PACK_AB R55, R47, R45 ;  /* 0x0000002d2f37723e */ /* 0x000fe400000010ff */
[----:B------:R-:W-:Y:S01]  /*1f70*/  FADD R4, R5, R5 ;  /* 0x0000000505047221 */ /* 0x000fe20000000000 */
[C---:B------:R-:W-:Y:S02]  /*1f80*/  IADD3 R18, P0, R56.reuse, R16, RZ ;  /* 0x0000001038127210 */ /* 0x040fe40007f1e0ff */
[----:B------:R-:W-:Y:S01]  /*1f90*/  IADD3 R56, P1, R56, R9, RZ ;  /* 0x0000000938387210 */ /* 0x000fe20007f3e0ff */
[----:B------:R-:W-:Y:S01]  /*1fa0*/  HADD2.F32 R9, -RZ, R50.H0_H0 ;  /* 0x20000032ff097230 */ /* 0x000fe20000004100 */
[----:B------:R-:W-:Y:S01]  /*1fb0*/  FMNMX R51, |R24|, R19, !PT ;  /* 0x0000001318337209 */ /* 0x000fe20007800200 */
[----:B------:R-:W-:Y:S01]  /*1fc0*/  HADD2.F32 R24, -RZ, R57.H1_H1 ;  /* 0x30000039ff187230 */ /* 0x000fe20000004100 */
[----:B------:R-:W-:Y:S01]  /*1fd0*/  FMNMX R4, RZ, R4, !PT ;  /* 0x00000004ff047209 */ /* 0x000fe20007800000 */
[----:B------:R0:W-:Y:S01]  /*1fe0*/  STG.E desc[UR12][R2.64], R55 ;  /* 0x0000003702007986 */ /* 0x0001e2000c10190c */
[----:B------:R-:W-:-:S03]  /*1ff0*/  HADD2.F32 R16, -RZ, R32.H1_H1 ;  /* 0x30000020ff107230 */ /* 0x000fc60000004100 */
[----:B------:R-:W-:Y:S01]  /*2000*/  FMUL R4, R4, R9 ;  /* 0x0000000904047220 */ /* 0x000fe20000400000 */
[----:B------:R-:W-:Y:S02]  /*2010*/  HADD2.F32 R50, -RZ, R50.H1_H1 ;  /* 0x30000032ff327230 */ /* 0x000fe40000004100 */
[----:B0-----:R-:W-:Y:S02]  /*2020*/  HADD2.F32 R3, -RZ, R32.H0_H0 ;  /* 0x20000020ff037230 */ /* 0x001fe40000004100 */
[----:B------:R-:W-:Y:S01]  /*2030*/  FADD R2, R24, R24 ;  /* 0x0000001818027221 */ /* 0x000fe20000000000 */
[----:B------:R-:W-:Y:S01]  /*2040*/  FMNMX R32, |R22|, R51, !PT ;  /* 0x0000003316207209 */ /* 0x000fe20007800200 */
[----:B------:R-:W-:Y:S02]  /*2050*/  HADD2.F32 R51, -RZ, R30.H0_H0 ;  /* 0x2000001eff337230 */ /* 0x000fe40000004100 */
[----:B------:R-:W-:Y:S01]  /*2060*/  FMUL R4, R4, R3 ;  /* 0x0000000304047220 */ /* 0x000fe20000400000 */
[----:B------:R-:W-:-:S02]  /*2070*/  FMNMX R3, RZ, R2, !PT ;  /* 0x00000002ff037209 */ /* 0x000fc40007800000 */
[----:B------:R-:W-:Y:S01]  /*2080*/  FADD R2, R51, R51 ;  /* 0x0000003333027221 */ /* 0x000fe20000000000 */
[----:B------:R-:W-:Y:S01]  /*2090*/  IADD3.X R19, R54, R43, RZ, P0, !PT ;  /* 0x0000002b36137210 */ /* 0x000fe200007fe4ff */
[----:B------:R-:W-:Y:S02]  /*20a0*/  HADD2.F32 R43, -RZ, R52.H0_H0 ;  /* 0x20000034ff2b7230 */ /* 0x000fe40000004100 */
[----:B------:R-:W-:Y:S01]  /*20b0*/  FMUL R3, R3, R50 ;  /* 0x0000003203037220 */ /* 0x000fe20000400000 */
[----:B------:R-:W-:-:S03]  /*20c0*/  FMNMX R2, RZ, R2, !PT ;  /* 0x00000002ff027209 */ /* 0x000fc60007800000 */
[----:B------:R-:W-:Y:S01]  /*20d0*/  FMUL R16, R3, R16 ;  /* 0x0000001003107220 */ /* 0x000fe20000400000 */
[----:B------:R-:W-:Y:S02]  /*20e0*/  HADD2.F32 R3, -RZ, R34.H0_H0 ;  /* 0x20000022ff037230 */ /* 0x000fe40000004100 */
[----:B------:R-:W-:Y:S02]  /*20f0*/  HADD2.F32 R53, -RZ, R30.H1_H1 ;  /* 0x3000001eff357230 */ /* 0x000fe40000004100 */
[----:B------:R-:W-:-:S04]  /*2100*/  FMUL R2, R2, R43 ;  /* 0x0000002b02027220 */ /* 0x000fc80000400000 */
[----:B------:R-:W-:Y:S01]  /*2110*/  FMUL R30, R2, R3 ;  /* 0x00000003021e7220 */ /* 0x000fe20000400000 */
[----:B------:R-:W-:Y:S01]  /*2120*/  FADD R2, R53, R53 ;  /* 0x0000003535027221 */ /* 0x000fe20000000000 */
[----:B------:R-:W-:-:S04]  /*2130*/  HADD2.F32 R52, -RZ, R52.H1_H1 ;  /* 0x30000034ff347230 */ /* 0x000fc80000004100 */
[----:B------:R-:W-:Y:S01]  /*2140*/  FMNMX R3, RZ, R2, !PT ;  /* 0x00000002ff037209 */ /* 0x000fe20007800000 */
[----:B------:R-:W-:Y:S01]  /*2150*/  HADD2.F32 R34, -RZ, R34.H1_H1 ;  /* 0x30000022ff227230 */ /* 0x000fe20000004100 */
[----:B------:R-:W-:-:S03]  /*2160*/  IADD3 R2, P0, R18, UR14, RZ ;  /* 0x0000000e12027c10 */ /* 0x000fc6000ff1e0ff */
[----:B------:R-:W-:Y:S01]  /*2170*/  FMUL R3, R3, R52 ;  /* 0x0000003403037220 */ /* 0x000fe20000400000 */
[----:B------:R-:W-:Y:S01]  /*2180*/  IMAD.X R57, R54, 0x1, R37, P1 ;  /* 0x0000000136397824 */ /* 0x000fe200008e0625 */
[----:B------:R-:W-:Y:S01]  /*2190*/  FMNMX R32, |R31|, R32, !PT ;  /* 0x000000201f207209 */ /* 0x000fe20007800200 */
[----:B------:R-:W-:Y:S01]  /*21a0*/  FMUL R37, R4, UR9 ;  /* 0x0000000904257c20 */ /* 0x000fe20008400000 */
[----:B------:R-:W-:Y:S01]  /*21b0*/  FMUL R22, R16, UR9 ;  /* 0x0000000910167c20 */ /* 0x000fe20008400000 */
[----:B------:R-:W-:Y:S01]  /*21c0*/  FMUL R31, R3, R34 ;  /* 0x00000022031f7220 */ /* 0x000fe20000400000 */
[----:B------:R-:W-:Y:S02]  /*21d0*/  IADD3.X R3, R19, UR15, RZ, P0, !PT ;  /* 0x0000000f13037c10 */ /* 0x000fe400087fe4ff */
[C---:B------:R-:W-:Y:S01]  /*21e0*/  FSETP.GT.AND P0, PT, R5.reuse, RZ, PT ;  /* 0x000000ff0500720b */ /* 0x040fe20003f04000 */
[----:B------:R-:W-:Y:S01]  /*21f0*/  FMUL R5, R5, R5 ;  /* 0x0000000505057220 */ /* 0x000fe20000400000 */
[----:B------:R-:W-:-:S04]  /*2200*/  F2FP.BF16.F32.PACK_AB R55, R22, R37 ;  /* 0x000000251637723e */ /* 0x000fc800000010ff */
[----:B------:R-:W-:Y:S01]  /*2210*/  FSEL R34, R5, RZ, P0 ;  /* 0x000000ff05227208 */ /* 0x000fe20000000000 */
[----:B------:R0:W-:Y:S01]  /*2220*/  STG.E desc[UR12][R18.64], R55 ;  /* 0x0000003712007986 */ /* 0x0001e2000c10190c */
[C---:B------:R-:W-:Y:S01]  /*2230*/  FSETP.GT.AND P0, PT, R24.reuse, RZ, PT ;  /* 0x000000ff1800720b */ /* 0x040fe20003f04000 */
[----:B------:R-:W-:-:S05]  /*2240*/  FMUL R24, R24, R24 ;  /* 0x0000001818187220 */ /* 0x000fca0000400000 */
[----:B------:R-:W-:Y:S01]  /*2250*/  FSEL R5, R24, RZ, P0 ;  /* 0x000000ff18057208 */ /* 0x000fe20000000000 */
[----:B0-----:R-:W-:Y:S01]  /*2260*/  FMUL R18, R30, UR9 ;  /* 0x000000091e127c20 */ /* 0x001fe20008400000 */
[----:B------:R-:W-:Y:S01]  /*2270*/  FMUL R19, R31, UR9 ;  /* 0x000000091f137c20 */ /* 0x000fe20008400000 */
[C---:B------:R-:W-:Y:S01]  /*2280*/  FSETP.GT.AND P0, PT, R51.reuse, RZ, PT ;  /* 0x000000ff3300720b */ /* 0x040fe20003f04000 */
[----:B------:R-:W-:-:S03]  /*2290*/  FMUL R51, R51, R51 ;  /* 0x0000003333337220 */ /* 0x000fc60000400000 */
[----:B------:R-:W-:-:S05]  /*22a0*/  F2FP.BF16.F32.PACK_AB R59, R19, R18 ;  /* 0x00000012133b723e */ /* 0x000fca00000010ff */
[----:B------:R0:W-:Y:S01]  /*22b0*/  STG.E desc[UR12][R2.64], R59 ;  /* 0x0000003b02007986 */ /* 0x0001e2000c10190c */
[----:B------:R-:W-:Y:S01]  /*22c0*/  FMUL R9, R9, R34 ;  /* 0x0000002209097220 */ /* 0x000fe20000400000 */
[----:B------:R-:W-:Y:S01]  /*22d0*/  FMUL R50, R50, R5 ;  /* 0x0000000532327220 */ /* 0x000fe20000400000 */
[----:B0-----:R-:W-:Y:S02]  /*22e0*/  FSEL R2, R51, RZ, P0 ;  /* 0x000000ff33027208 */ /* 0x001fe40000000000 */
[C---:B------:R-:W-:Y:S01]  /*22f0*/  FSETP.GT.AND P0, PT, R53.reuse, RZ, PT ;  /* 0x000000ff3500720b */ /* 0x040fe20003f04000 */
[----:B------:R-:W-:Y:S01]  /*2300*/  FMUL R53, R53, R53 ;  /* 0x0000003535357220 */ /* 0x000fe20000400000 */
[----:B------:R-:W-:Y:S01]  /*2310*/  FMUL R55, R9, UR9 ;  /* 0x0000000909377c20 */ /* 0x000fe20008400000 */
[----:B------:R-:W-:-:S03]  /*2320*/  FMUL R43, R43, R2 ;  /* 0x000000022b2b7220 */ /* 0x000fc60000400000 */
[----:B------:R-:W-:Y:S01]  /*2330*/  FSEL R53, R53, RZ, P0 ;  /* 0x000000ff35357208 */ /* 0x000fe20000000000 */
[----:B------:R-:W-:Y:S01]  /*2340*/  FMUL R24, R50, UR9 ;  /* 0x0000000932187c20 */ /* 0x000fe20008400000 */
[----:B------:R-:W-:-:S03]  /*2350*/  IADD3 R2, P0, R56, UR14, RZ ;  /* 0x0000000e38027c10 */ /* 0x000fc6000ff1e0ff */
[----:B------:R-:W-:Y:S01]  /*2360*/  FMUL R52, R52, R53 ;  /* 0x0000003534347220 */ /* 0x000fe20000400000 */
[----:B------:R-:W-:Y:S01]  /*2370*/  IADD3.X R3, R57, UR15, RZ, P0, !PT ;  /* 0x0000000f39037c10 */ /* 0x000fe200087fe4ff */
[----:B------:R-:W0:Y:S01]  /*2380*/  S2UR UR15, SR_CgaCtaId ;  /* 0x00000000000f79c3 */ /* 0x000e220000008800 */
[----:B------:R-:W-:Y:S01]  /*2390*/  F2FP.BF16.F32.PACK_AB R5, R24, R55 ;  /* 0x000000371805723e */ /* 0x000fe200000010ff */
[----:B------:R-:W-:Y:S01]  /*23a0*/  FMUL R34, R43, UR9 ;  /* 0x000000092b227c20 */ /* 0x000fe20008400000 */
[----:B------:R-:W-:-:S03]  /*23b0*/  FMUL R51, R52, UR9 ;  /* 0x0000000934337c20 */ /* 0x000fc60008400000 */
[----:B------:R1:W-:Y:S02]  /*23c0*/  STG.E desc[UR12][R56.64], R5 ;  /* 0x0000000538007986 */ /* 0x0003e4000c10190c */
[----:B------:R-:W-:-:S05]  /*23d0*/  F2FP.BF16.F32.PACK_AB R53, R51, R34 ;  /* 0x000000223335723e */ /* 0x000fca00000010ff */
[----:B------:R2:W-:Y:S01]  /*23e0*/  STG.E desc[UR12][R2.64], R53 ;  /* 0x0000003502007986 */ /* 0x0005e2000c10190c */
[----:B-1----:R-:W-:Y:S02]  /*23f0*/  FMNMX R5, |R49|, R32, !PT ;  /* 0x0000002031057209 */ /* 0x002fe40007800200 */
[----:B------:R-:W-:Y:S01]  /*2400*/  F2FP.BF16.F32.PACK_AB R32, R25, R8 ;  /* 0x000000081920723e */ /* 0x000fe200000010ff */
[----:B------:R-:W-:Y:S01]  /*2410*/  IMAD.SHL.U32 R8, R26, 0x4, RZ ;  /* 0x000000041a087824 */ /* 0x000fe200078e00ff */
[----:B------:R-:W-:-:S03]  /*2420*/  F2FP.BF16.F32.PACK_AB R54, R23, R10 ;  /* 0x0000000a1736723e */ /* 0x000fc600000010ff */
[----:B--2---:R-:W-:Y:S01]  /*2430*/  IMAD.IADD R3, R29, 0x1, -R8 ;  /* 0x000000011d037824 */ /* 0x004fe200078e0a08 */
[----:B------:R-:W-:Y:S02]  /*2440*/  F2FP.BF16.F32.PACK_AB R49, R35, R36 ;  /* 0x000000242331723e */ /* 0x000fe400000010ff */
[----:B------:R-:W-:Y:S01]  /*2450*/  LOP3.LUT R10, R29, 0x1f, RZ, 0xc0, !PT ;  /* 0x0000001f1d0a7812 */ /* 0x000fe200078ec0ff */
[----:B------:R-:W-:Y:S01]  /*2460*/  VIADD R35, R3, 0xffffffff ;  /* 0xffffffff03237836 */ /* 0x000fe20000000000 */
[----:B------:R-:W-:Y:S01]  /*2470*/  SHF.R.U32.HI R23, RZ, 0x8, R29 ;  /* 0x00000008ff177819 */ /* 0x000fe2000001161d */
[----:B------:R-:W-:Y:S01]  /*2480*/  UMOV UR14, 0x400 ;  /* 0x00000400000e7882 */ /* 0x000fe20000000000 */
[----:B------:R-:W-:Y:S01]  /*2490*/  FMNMX R5, R5, |R4|, !PT ;  /* 0x4000000405057209 */ /* 0x000fe20007800000 */
[----:B------:R-:W-:Y:S01]  /*24a0*/  UIADD3 UR6, UR14, 0x20, URZ ;  /* 0x000000200e067890 */ /* 0x000fe2000fffe03f */
[----:B------:R-:W-:Y:S01]  /*24b0*/  LOP3.LUT R2, R3, 0x1f, RZ, 0xc0, !PT ;  /* 0x0000001f03027812 */ /* 0x000fe200078ec0ff */
[----:B------:R-:W-:Y:S01]  /*24c0*/  IMAD R4, R23, 0x20, R10 ;  /* 0x0000002017047824 */ /* 0x000fe200078e020a */
[----:B------:R-:W-:Y:S01]  /*24d0*/  LOP3.LUT R35, R35, 0x1f, RZ, 0xc0, !PT ;  /* 0x0000001f23237812 */ /* 0x000fe200078ec0ff */
[----:B0-----:R-:W-:Y:S01]  /*24e0*/  ULEA UR6, UR15, UR6, 0x18 ;  /* 0x000000060f067291 */ /* 0x001fe2000f8ec03f */
[----:B------:R-:W-:Y:S01]  /*24f0*/  F2FP.BF16.F32.PACK_AB R53, R18, R37 ;  /* 0x000000251235723e */ /* 0x000fe200000010ff */
[----:B------:R-:W-:Y:S01]  /*2500*/  IMAD R25, R4, 0x21, R2 ;  /* 0x0000002104197824 */ /* 0x000fe200078e0202 */
[----:B------:R-:W-:Y:S01]  /*2510*/  FMNMX R5, |R16|, R5, !PT ;  /* 0x0000000510057209 */ /* 0x000fe20007800200 */
[----:B------:R-:W-:-:S02]  /*2520*/  IMAD R23, R4, 0x21, R35 ;  /* 0x0000002104177824 */ /* 0x000fc400078e0223 */
[C---:B------:R-:W-:Y:S02]  /*2530*/  IMAD R18, R4.reuse, 0x21, R11 ;  /* 0x0000002104127824 */ /* 0x040fe400078e020b */
[----:B------:R-:W-:Y:S01]  /*2540*/  IMAD R16, R4, 0x21, R13 ;  /* 0x0000002104107824 */ /* 0x000fe200078e020d */
[----:B------:R-:W-:Y:S02]  /*2550*/  LEA R25, R25, UR6, 0x2 ;  /* 0x0000000619197c11 */ /* 0x000fe4000f8e10ff */
[----:B------:R-:W-:Y:S02]  /*2560*/  LEA R23, R23, UR6, 0x2 ;  /* 0x0000000617177c11 */ /* 0x000fe4000f8e10ff */
[----:B------:R-:W-:Y:S02]  /*2570*/  LEA R18, R18, UR6, 0x2 ;  /* 0x0000000612127c11 */ /* 0x000fe4000f8e10ff */
[----:B------:R-:W-:Y:S01]  /*2580*/  LEA R16, R16, UR6, 0x2 ;  /* 0x0000000610107c11 */ /* 0x000fe2000f8e10ff */
[----:B------:R-:W-:Y:S04]  /*2590*/  STS [R25], R54 ;  /* 0x0000003619007388 */ /* 0x000fe80000000800 */
[----:B------:R0:W-:Y:S04]  /*25a0*/  STS [R23], R32 ;  /* 0x0000002017007388 */ /* 0x0001e80000000800 */
[----:B------:R-:W-:Y:S04]  /*25b0*/  STS [R18], R49 ;  /* 0x0000003112007388 */ /* 0x000fe80000000800 */
[----:B------:R1:W-:Y:S01]  /*25c0*/  STS [R16], R53 ;  /* 0x0000003510007388 */ /* 0x0003e20000000800 */
[----:B------:R-:W-:Y:S01]  /*25d0*/  LOP3.LUT R3, R8, 0x1c, RZ, 0xc0, !PT ;  /* 0x0000001c08037812 */ /* 0x000fe200078ec0ff */
[----:B------:R-:W-:-:S04]  /*25e0*/  USHF.R.U64 UR7, UR10, 0x1, UR11 ;  /* 0x000000010a077899 */ /* 0x000fc8000800120b */
[----:B0-----:R-:W-:Y:S02]  /*25f0*/  IMAD R32, R4, 0x21, R3 ;  /* 0x0000002104207824 */ /* 0x001fe400078e0203 */
[----:B------:R-:W-:Y:S01]  /*2600*/  IMAD.MOV.U32 R3, RZ, RZ, RZ ;  /* 0x000000ffff037224 */ /* 0x000fe200078e00ff */
[----:B------:R-:W-:Y:S01]  /*2610*/  FMNMX R30, |R30|, R5, !PT ;  /* 0x000000051e1e7209 */ /* 0x000fe20007800200 */
[----:B------:R-:W-:Y:S01]  /*2620*/  IMAD.WIDE.U32 R4, R33, UR7, R2 ;  /* 0x0000000721047c25 */ /* 0x000fe2000f8e0002 */
[----:B------:R-:W-:Y:S01]  /*2630*/  LEA R3, R32, UR6, 0x2 ;  /* 0x0000000620037c11 */ /* 0x000fe2000f8e10ff */
[----:B------:R-:W-:Y:S01]  /*2640*/  BAR.SYNC.DEFER_BLOCKING 0x0 ;  /* 0x0000000000007b1d */ /* 0x000fe20000010000 */
[----:B------:R-:W-:Y:S02]  /*2650*/  USHF.R.U32.HI UR8, URZ, 0x1, UR11 ;  /* 0x000000013f087899 */ /* 0x000fe4000801160b */
[----:B------:R-:W-:-:S03]  /*2660*/  ULOP3.LUT UR16, UR10, 0xfffffffe, URZ, 0xc0, !UPT ;  /* 0xfffffffe0a107892 */ /* 0x000fc6000f8ec03f */
[----:B------:R-:W0:Y:S01]  /*2670*/  LDS R57, [R3] ;  /* 0x0000000003397984 */ /* 0x000e220000000800 */
[----:B------:R-:W-:Y:S01]  /*2680*/  IMAD R37, R33, UR8, RZ ;  /* 0x0000000821257c24 */ /* 0x000fe2000f8e02ff */
[----:B------:R-:W-:Y:S01]  /*2690*/  FMNMX R32, |R31|, R30, !PT ;  /* 0x0000001e1f207209 */ /* 0x000fe20007800200 */
[C---:B-1----:R-:W-:Y:S01]  /*26a0*/  IMAD.SHL.U32 R53, R4.reuse, 0x4, RZ ;  /* 0x0000000404357824 */ /* 0x042fe200078e00ff */
[----:B------:R-:W-:Y:S01]  /*26b0*/  F2FP.BF16.F32.PACK_AB R20, R15, R20 ;  /* 0x000000140f14723e */ /* 0x000fe200000010ff */
[----:B------:R-:W1:Y:S01]  /*26c0*/  LDS R59, [R3+0x4] ;  /* 0x00000400033b7984 */ /* 0x000e620000000800 */
[----:B------:R-:W-:Y:S01]  /*26d0*/  IADD3 R5, R5, R37, RZ ;  /* 0x0000002505057210 */ /* 0x000fe20007ffe0ff */
[----:B------:R-:W-:Y:S02]  /*26e0*/  IMAD.U32 R31, RZ, RZ, UR11 ;  /* 0x0000000bff1f7e24 */ /* 0x000fe4000f8e00ff */
[----:B------:R-:W-:Y:S01]  /*26f0*/  IMAD.U32 R30, RZ, RZ, UR16 ;  /* 0x00000010ff1e7e24 */ /* 0x000fe2000f8e00ff */
[----:B------:R-:W-:Y:S01]  /*2700*/  SHF.L.U64.HI R49, R4, 0x2, R5 ;  /* 0x0000000204317819 */ /* 0x000fe20000010205 */
[----:B------:R-:W2:Y:S01]  /*2710*/  LDS R36, [R3+0x8] ;  /* 0x0000080003247984 */ /* 0x000ea20000000800 */
[----:B------:R-:W-:Y:S01]  /*2720*/  IADD3 R4, P0, R53, R14, RZ ;  /* 0x0000000e35047210 */ /* 0x000fe20007f1e0ff */
[----:B------:R-:W-:-:S04]  /*2730*/  IMAD.WIDE.U32 R30, R33, UR7, R30 ;  /* 0x00000007211e7c25 */ /* 0x000fc8000f8e001e */
[----:B------:R-:W-:Y:S01]  /*2740*/  IMAD.X R5, R49, 0x1, R28, P0 ;  /* 0x0000000131057824 */ /* 0x000fe200000e061c */
[----:B------:R-:W-:Y:S01]  /*2750*/  IADD3 R15, P0, R35, R30, RZ ;  /* 0x0000001e230f7210 */ /* 0x000fe20007f1e0ff */
[----:B------:R-:W-:Y:S01]  /*2760*/  IMAD.IADD R31, R37, 0x1, R31 ;  /* 0x00000001251f7824 */ /* 0x000fe200078e021f */
[----:B------:R-:W-:-:S04]  /*2770*/  FMNMX R9, |R9|, R32, !PT ;  /* 0x0000002009097209 */ /* 0x000fc80007800200 */
[----:B------:R-:W-:Y:S02]  /*2780*/  FMNMX R50, |R50|, R9, !PT ;  /* 0x0000000932327209 */ /* 0x000fe40007800200 */
[----:B------:R-:W-:Y:S02]  /*2790*/  IADD3 R32, P1, R30, UR16, RZ ;  /* 0x000000101e207c10 */ /* 0x000fe4000ff3e0ff */
[----:B------:R-:W-:Y:S01]  /*27a0*/  FMNMX R43, |R43|, R50, !PT ;  /* 0x000000322b2b7209 */ /* 0x000fe20007800200 */
[----:B0-----:R0:W-:Y:S01]  /*27b0*/  STG.E desc[UR12][R4.64], R57 ;  /* 0x0000003904007986 */ /* 0x0011e2000c10190c */
[----:B------:R-:W-:-:S03]  /*27c0*/  IADD3.X R54, R31, UR11, RZ, P1, !PT ;  /* 0x0000000b1f367c10 */ /* 0x000fc60008ffe4ff */
[----:B------:R-:W3:Y:S01]  /*27d0*/  LDS R50, [R3+0xc] ;  /* 0x00000c0003327984 */ /* 0x000ee20000000800 */
[----:B0-----:R-:W-:-:S05]  /*27e0*/  IMAD.X R4, RZ, RZ, R31, P0 ;  /* 0x000000ffff047224 */ /* 0x001fca00000e061f */
[C---:B------:R-:W-:Y:S02]  /*27f0*/  SHF.L.U64.HI R9, R15.reuse, 0x2, R4 ;  /* 0x000000020f097819 */ /* 0x040fe40000010204 */
[----:B------:R-:W-:-:S04]  /*2800*/  SHF.L.U32 R15, R15, 0x2, RZ ;  /* 0x000000020f0f7819 */ /* 0x000fc800000006ff */
[----:B------:R-:W-:Y:S02]  /*2810*/  IADD3 R4, P0, R15, R14, RZ ;  /* 0x0000000e0f047210 */ /* 0x000fe40007f1e0ff */
[----:B------:R-:W-:-:S03]  /*2820*/  FMNMX R52, |R52|, R43, !PT ;  /* 0x0000002b34347209 */ /* 0x000fc60007800200 */
[----:B------:R-:W-:Y:S01]  /*2830*/  IMAD.X R5, R9, 0x1, R28, P0 ;  /* 0x0000000109057824 */ /* 0x000fe200000e061c */
[----:B------:R-:W-:-:S05]  /*2840*/  IADD3 R43, P0, R11, R32, RZ ;  /* 0x000000200b2b7210 */ /* 0x000fca0007f1e0ff */
[----:B------:R-:W-:-:S05]  /*2850*/  IMAD.X R30, RZ, RZ, R54, P0 ;  /* 0x000000ffff1e7224 */ /* 0x000fca00000e0636 */
[C---:B------:R-:W-:Y:S01]  /*2860*/  SHF.L.U64.HI R57, R43.reuse, 0x2, R30 ;  /* 0x000000022b397819 */ /* 0x040fe2000001021e */
[----:B------:R-:W-:-:S05]  /*2870*/  IMAD.SHL.U32 R43, R43, 0x4, RZ ;  /* 0x000000042b2b7824 */ /* 0x000fca00078e00ff */
[----:B------:R-:W-:-:S05]  /*2880*/  IADD3 R30, P0, R43, R14, RZ ;  /* 0x0000000e2b1e7210 */ /* 0x000fca0007f1e0ff */
[----:B------:R-:W-:Y:S01]  /*2890*/  IMAD.X R31, R57, 0x1, R28, P0 ;  /* 0x00000001391f7824 */ /* 0x000fe200000e061c */
[----:B------:R-:W-:Y:S01]  /*28a0*/  IADD3 R32, P0, P1, R13, UR16, R32 ;  /* 0x000000100d207c10 */ /* 0x000fe2000f91e020 */
[----:B-1----:R0:W-:Y:S04]  /*28b0*/  STG.E desc[UR12][R4.64], R59 ;  /* 0x0000003b04007986 */ /* 0x0021e8000c10190c */
[----:B------:R-:W-:Y:S01]  /*28c0*/  IMAD.SHL.U32 R61, R32, 0x4, RZ ;  /* 0x00000004203d7824 */ /* 0x000fe200078e00ff */
[----:B0-----:R-:W-:-:S04]  /*28d0*/  IADD3.X R59, RZ, UR11, R54, P0, P1 ;  /* 0x0000000bff3b7c10 */ /* 0x001fc800087e2436 */
[----:B------:R-:W-:Y:S02]  /*28e0*/  IADD3 R4, P0, R61, R14, RZ ;  /* 0x0000000e3d047210 */ /* 0x000fe40007f1e0ff */
[----:B------:R-:W-:Y:S01]  /*28f0*/  SHF.L.U64.HI R59, R32, 0x2, R59 ;  /* 0x00000002203b7819 */ /* 0x000fe2000001023b */
[----:B--2---:R0:W-:Y:S04]  /*2900*/  STG.E desc[UR12][R30.64], R36 ;  /* 0x000000241e007986 */ /* 0x0041e8000c10190c */
[----:B------:R-:W-:-:S05]  /*2910*/  IMAD.X R5, R59, 0x1, R28, P0 ;  /* 0x000000013b057824 */ /* 0x000fca00000e061c */
[----:B---3--:R1:W-:Y:S01]  /*2920*/  STG.E desc[UR12][R4.64], R50 ;  /* 0x0000003204007986 */ /* 0x0083e2000c10190c */
[----:B------:R-:W-:Y:S01]  /*2930*/  BAR.SYNC.DEFER_BLOCKING 0x0 ;  /* 0x0000000000007b1d */ /* 0x000fe20000010000 */
[----:B------:R-:W-:Y:S02]  /*2940*/  F2FP.BF16.F32.PACK_AB R44, R27, R44 ;  /* 0x0000002c1b2c723e */ /* 0x000fe400000010ff */
[----:B------:R-:W-:Y:S02]  /*2950*/  F2FP.BF16.F32.PACK_AB R48, R45, R48 ;  /* 0x000000302d30723e */ /* 0x000fe400000010ff */
[----:B------:R-:W-:Y:S01]  /*2960*/  F2FP.BF16.F32.PACK_AB R32, R34, R55 ;  /* 0x000000372220723e */ /* 0x000fe200000010ff */
[----:B------:R-:W-:Y:S04]  /*2970*/  STS [R25], R20 ;  /* 0x0000001419007388 */ /* 0x000fe80000000800 */
[----:B------:R-:W-:Y:S04]  /*2980*/  STS [R23], R44 ;  /* 0x0000002c17007388 */ /* 0x000fe80000000800 */
[----:B------:R2:W-:Y:S04]  /*2990*/  STS [R18], R48 ;  /* 0x0000003012007388 */ /* 0x0005e80000000800 */
[----:B------:R3:W-:Y:S01]  /*29a0*/  STS [R16], R32 ;  /* 0x0000002010007388 */ /* 0x0007e20000000800 */
[----:B------:R-:W-:Y:S01]  /*29b0*/  BAR.SYNC.DEFER_BLOCKING 0x0 ;  /* 0x0000000000007b1d */ /* 0x000fe20000010000 */
[----:B------:R-:W-:Y:S01]  /*29c0*/  USHF.R.U32.HI UR6, URZ, 0x1, UR11 ;  /* 0x000000013f067899 */ /* 0x000fe2000801160b */
[----:B0-----:R-:W-:Y:S01]  /*29d0*/  MOV R30, UR7 ;  /* 0x00000007001e7c02 */ /* 0x001fe20008000f00 */
[----:B------:R-:W-:-:S04]  /*29e0*/  UIMAD UR8, UR11, UR4, URZ ;  /* 0x000000040b0872a4 */ /* 0x000fc8000f8e023f */
[----:B------:R-:W-:Y:S02]  /*29f0*/  IMAD.U32 R31, RZ, RZ, UR6 ;  /* 0x00000006ff1f7e24 */ /* 0x000fe4000f8e00ff */
[----:B------:R-:W-:Y:S01]  /*2a00*/  IMAD.WIDE.U32 R30, R33, UR7, R30 ;  /* 0x00000007211e7c25 */ /* 0x000fe2000f8e001e */
[----:B------:R-:W-:Y:S01]  /*2a10*/  UIMAD.WIDE.U32 UR6, UR10, UR4, URZ ;  /* 0x000000040a0672a5 */ /* 0x000fe2000f8e003f */
[----:B------:R-:W0:Y:S04]  /*2a20*/  LDS R27, [R3] ;  /* 0x00000000031b7984 */ /* 0x000e280000000800 */
[----:B------:R-:W4:Y:S04]  /*2a30*/  LDS R45, [R3+0x4] ;  /* 0x00000400032d7984 */ /* 0x000f280000000800 */
[----:B------:R-:W5:Y:S04]  /*2a40*/  LDS R34, [R3+0x8] ;  /* 0x0000080003227984 */ /* 0x000f680000000800 */
[----:B------:R-:W5:Y:S01]  /*2a50*/  LDS R55, [R3+0xc] ;  /* 0x00000c0003377984 */ /* 0x000f620000000800 */
[----:B------:R-:W-:Y:S01]  /*2a60*/  UIMAD UR4, UR5, UR10, UR8 ;  /* 0x0000000a050472a4 */ /* 0x000fe2000f8e0208 */
[----:B-1----:R-:W-:-:S03]  /*2a70*/  IMAD.U32 R5, RZ, RZ, UR6 ;  /* 0x00000006ff057e24 */ /* 0x002fc6000f8e00ff */
[----:B------:R-:W-:Y:S01]  /*2a80*/  UIADD3 UR4, UR7, UR4, URZ ;  /* 0x0000000407047290 */ /* 0x000fe2000fffe03f */
[----:B------:R-:W-:Y:S01]  /*2a90*/  F2FP.BF16.F32.PACK_AB R42, R42, R17 ;  /* 0x000000112a2a723e */ /* 0x000fe200000010ff */
[----:B------:R-:W-:Y:S01]  /*2aa0*/  IMAD.U32 R17, RZ, RZ, UR6 ;  /* 0x00000006ff117e24 */ /* 0x000fe2000f8e00ff */
[----:B--2---:R-:W-:Y:S02]  /*2ab0*/  F2FP.BF16.F32.PACK_AB R48, R19, R22 ;  /* 0x000000161330723e */ /* 0x004fe400000010ff */
[----:B------:R-:W-:Y:S01]  /*2ac0*/  LEA R20, P0, R5, R14, 0x1 ;  /* 0x0000000e05147211 */ /* 0x000fe200078008ff */
[----:B------:R-:W-:Y:S01]  /*2ad0*/  IMAD.U32 R22, RZ, RZ, UR4 ;  /* 0x00000004ff167e24 */ /* 0x000fe2000f8e00ff */
[----:B------:R-:W-:Y:S02]  /*2ae0*/  F2FP.BF16.F32.PACK_AB R36, R38, R39 ;  /* 0x000000272624723e */ /* 0x000fe400000010ff */
[----:B------:R-:W-:Y:S01]  /*2af0*/  F2FP.BF16.F32.PACK_AB R44, R40, R41 ;  /* 0x00000029282c723e */ /* 0x000fe200000010ff */
[----:B------:R-:W-:Y:S01]  /*2b00*/  IMAD.IADD R37, R37, 0x1, R31 ;  /* 0x0000000125257824 */ /* 0x000fe200078e021f */
[----:B------:R-:W-:Y:S01]  /*2b10*/  LEA.HI.X R22, R17, R28, R22, 0x1, P0 ;  /* 0x0000001c11167211 */ /* 0x000fe200000f0c16 */
[----:B------:R-:W-:Y:S01]  /*2b20*/  ULDC.64 UR4, c[0x0][0x238] ;  /* 0x00008e0000047ab9 */ /* 0x000fe20000000a00 */
[----:B------:R-:W-:-:S02]  /*2b30*/  IADD3 R4, P0, R20, R53, RZ ;  /* 0x0000003514047210 */ /* 0x000fc40007f1e0ff */
[C---:B---3--:R-:W-:Y:S02]  /*2b40*/  IADD3 R32, P1, R20.reuse, R15, RZ ;  /* 0x0000000f14207210 */ /* 0x048fe40007f3e0ff */
[----:B------:R-:W-:Y:S01]  /*2b50*/  IADD3 R38, P2, R20, R43, RZ ;  /* 0x0000002b14267210 */ /* 0x000fe20007f5e0ff */
[----:B------:R-:W-:Y:S01]  /*2b60*/  IMAD.X R5, R22, 0x1, R49, P0 ;  /* 0x0000000116057824 */ /* 0x000fe200000e0631 */
[----:B------:R-:W-:Y:S01]  /*2b70*/  IADD3 R40, P0, R20, R61, RZ ;  /* 0x0000003d14287210 */ /* 0x000fe20007f1e0ff */
[C---:B------:R-:W-:Y:S01]  /*2b80*/  IMAD.X R33, R22.reuse, 0x1, R9, P1 ;  /* 0x0000000116217824 */ /* 0x040fe200008e0609 */
[----:B------:R-:W-:-:S03]  /*2b90*/  IADD3.X R39, R22, R57, RZ, P2, !PT ;  /* 0x0000003916277210 */ /* 0x000fc600017fe4ff */
        /* <DEDUP_REMOVED lines=9> */
[----:B------:R-:W-:Y:S01]  /*2c30*/  STS [R16], R48 ;  /* 0x0000003010007388 */ /* 0x000fe20000000800 */
[----:B------:R-:W-:Y:S01]  /*2c40*/  BAR.SYNC.DEFER_BLOCKING 0x0 ;  /* 0x0000000000007b1d */ /* 0x000fe20000010000 */
[----:B0-----:R-:W-:-:S02]  /*2c50*/  IADD3 R32, P3, R30, UR16, RZ ;  /* 0x000000101e207c10 */ /* 0x001fc4000ff7e0ff */
[----:B------:R-:W-:Y:S02]  /*2c60*/  IADD3 R31, P2, R2, R30, RZ ;  /* 0x0000001e021f7210 */ /* 0x000fe40007f5e0ff */
[----:B------:R-:W-:Y:S02]  /*2c70*/  IADD3 R4, P1, R32, UR16, RZ ;  /* 0x0000001020047c10 */ /* 0x000fe4000ff3e0ff */
[----:B------:R-:W-:Y:S02]  /*2c80*/  IADD3 R35, P0, R35, R32, RZ ;  /* 0x0000002023237210 */ /* 0x000fe40007f1e0ff */
[----:B------:R-:W-:Y:S01]  /*2c90*/  IADD3.X R5, R37, UR11, RZ, P3, !PT ;  /* 0x0000000b25057c10 */ /* 0x000fe20009ffe4ff */
[----:B------:R-:W0:Y:S04]  /*2ca0*/  LDS R9, [R3] ;  /* 0x0000000003097984 */ /* 0x000e280000000800 */
[----:B------:R-:W2:Y:S04]  /*2cb0*/  LDS R17, [R3+0x4] ;  /* 0x0000040003117984 */ /* 0x000ea80000000800 */
[----:B------:R-:W3:Y:S04]  /*2cc0*/  LDS R19, [R3+0x8] ;  /* 0x0000080003137984 */ /* 0x000ee80000000800 */
[----:B------:R-:W4:Y:S01]  /*2cd0*/  LDS R27, [R3+0xc] ;  /* 0x00000c00031b7984 */ /* 0x000f220000000800 */
[----:B------:R-:W-:-:S02]  /*2ce0*/  IADD3 R11, P3, R11, R4, RZ ;  /* 0x000000040b0b7210 */ /* 0x000fc40007f7e0ff */
[----:B------:R-:W-:Y:S01]  /*2cf0*/  IADD3 R13, P4, P5, R13, UR16, R4 ;  /* 0x000000100d0d7c10 */ /* 0x000fe2000fd9e004 */
[----:B------:R-:W-:Y:S01]  /*2d00*/  IMAD.X R4, RZ, RZ, R5, P0 ;  /* 0x000000ffff047224 */ /* 0x000fe200000e0605 */
[----:B------:R-:W-:Y:S01]  /*2d10*/  F2FP.BF16.F32.PACK_AB R2, R12, R7 ;  /* 0x000000070c02723e */ /* 0x000fe200000010ff */
[----:B------:R-:W-:Y:S02]  /*2d20*/  IMAD.X R32, RZ, RZ, R37, P2 ;  /* 0x000000ffff207224 */ /* 0x000fe400010e0625 */
[----:B-1----:R-:W-:Y:S01]  /*2d30*/  IMAD.SHL.U32 R41, R31, 0x4, RZ ;  /* 0x000000041f297824 */ /* 0x002fe200078e00ff */
[----:B------:R-:W-:Y:S02]  /*2d40*/  IADD3.X R12, R5, UR11, RZ, P1, !PT ;  /* 0x0000000b050c7c10 */ /* 0x000fe40008ffe4ff */
[C---:B------:R-:W-:Y:S01]  /*2d50*/  SHF.L.U64.HI R39, R35.reuse, 0x2, R4 ;  /* 0x0000000223277819 */ /* 0x040fe20000010204 */
[----:B------:R-:W-:Y:S01]  /*2d60*/  IMAD.SHL.U32 R37, R35, 0x4, RZ ;  /* 0x0000000423257824 */ /* 0x000fe200078e00ff */
[----:B------:R-:W-:-:S02]  /*2d70*/  F2FP.BF16.F32.PACK_AB R30, R6, R21 ;  /* 0x00000015061e723e */ /* 0x000fc400000010ff */
[----:B------:R-:W-:Y:S02]  /*2d80*/  SHF.L.U64.HI R43, R31, 0x2, R32 ;  /* 0x000000021f2b7819 */ /* 0x000fe40000010220 */
[----:B------:R-:W-:Y:S01]  /*2d90*/  IADD3 R4, P0, R41, R14, RZ ;  /* 0x0000000e29047210 */ /* 0x000fe20007f1e0ff */
[----:B------:R-:W-:Y:S01]  /*2da0*/  IMAD.SHL.U32 R33, R11, 0x4, RZ ;  /* 0x000000040b217824 */ /* 0x000fe200078e00ff */
[----:B------:R-:W-:Y:S01]  /*2db0*/  IADD3.X R6, RZ, UR11, R12, P4, P5 ;  /* 0x0000000bff067c10 */ /* 0x000fe2000a7ea40c */
[----:B------:R-:W-:Y:S01]  /*2dc0*/  IMAD.SHL.U32 R21, R13, 0x4, RZ ;  /* 0x000000040d157824 */ /* 0x000fe200078e00ff */
[----:B------:R-:W-:Y:S01]  /*2dd0*/  IADD3.X R12, RZ, R12, RZ, P3, !PT ;  /* 0x0000000cff0c7210 */ /* 0x000fe20001ffe4ff */
[----:B------:R-:W-:Y:S01]  /*2de0*/  IMAD.X R5, R43, 0x1, R28, P0 ;  /* 0x000000012b057824 */ /* 0x000fe200000e061c */
[----:B------:R-:W-:Y:S02]  /*2df0*/  SHF.L.U64.HI R31, R13, 0x2, R6 ;  /* 0x000000020d1f7819 */ /* 0x000fe40000010206 */
[----:B------:R-:W-:-:S02]  /*2e00*/  SHF.L.U64.HI R35, R11, 0x2, R12 ;  /* 0x000000020b237819 */ /* 0x000fc4000001020c */
[-C--:B------:R-:W-:Y:S02]  /*2e10*/  IADD3 R6, P0, R37, R14.reuse, RZ ;  /* 0x0000000e25067210 */ /* 0x080fe40007f1e0ff */
[-C--:B------:R-:W-:Y:S02]  /*2e20*/  IADD3 R12, P1, R33, R14.reuse, RZ ;  /* 0x0000000e210c7210 */ /* 0x080fe40007f3e0ff */
[----:B------:R-:W-:Y:S01]  /*2e30*/  IADD3 R14, P2, R21, R14, RZ ;  /* 0x0000000e150e7210 */ /* 0x000fe20007f5e0ff */
[--C-:B------:R-:W-:Y:S01]  /*2e40*/  IMAD.X R7, R39, 0x1, R28.reuse, P0 ;  /* 0x0000000127077824 */ /* 0x100fe200000e061c */
[----:B------:R-:W-:Y:S01]  /*2e50*/  IADD3.X R13, R35, R28, RZ, P1, !PT ;  /* 0x0000001c230d7210 */ /* 0x000fe20000ffe4ff */
[----:B0-----:R0:W-:Y:S02]  /*2e60*/  STG.E desc[UR12][R4.64], R9 ;  /* 0x0000000904007986 */ /* 0x0011e4000c10190c */
[----:B------:R-:W-:Y:S02]  /*2e70*/  IMAD.X R15, R31, 0x1, R28, P2 ;  /* 0x000000011f0f7824 */ /* 0x000fe400010e061c */
[----:B--2---:R1:W-:Y:S04]  /*2e80*/  STG.E desc[UR12][R6.64], R17 ;  /* 0x0000001106007986 */ /* 0x0043e8000c10190c */
[----:B---3--:R2:W-:Y:S04]  /*2e90*/  STG.E desc[UR12][R12.64], R19 ;  /* 0x000000130c007986 */ /* 0x0085e8000c10190c */
[----:B----4-:R-:W-:Y:S01]  /*2ea0*/  STG.E desc[UR12][R14.64], R27 ;  /* 0x0000001b0e007986 */ /* 0x010fe2000c10190c */
        /* <DEDUP_REMOVED lines=10> */
[----:B------:R-:W3:Y:S04]  /*2f50*/  LDS R11, [R3+0x4] ;  /* 0x00000400030b7984 */ /* 0x000ee80000000800 */
[----:B------:R-:W4:Y:S04]  /*2f60*/  LDS R17, [R3+0x8] ;  /* 0x0000080003117984 */ /* 0x000f280000000800 */
[----:B------:R-:W5:Y:S01]  /*2f70*/  LDS R19, [R3+0xc] ;  /* 0x00000c0003137984 */ /* 0x000f620000000800 */
[----:B------:R-:W-:Y:S01]  /*2f80*/  IMAD.X R5, R43, 0x1, R22, P0 ;  /* 0x000000012b057824 */ /* 0x000fe200000e0616 */
[----:B------:R-:W-:-:S02]  /*2f90*/  ISETP.NE.U32.AND P0, PT, RZ, UR4, PT ;  /* 0x00000004ff007c0c */ /* 0x000fc4000bf05070 */
[-C--:B-1----:R-:W-:Y:S02]  /*2fa0*/  IADD3 R6, P1, R37, R20.reuse, RZ ;  /* 0x0000001425067210 */ /* 0x082fe40007f3e0ff */
[-C--:B--2---:R-:W-:Y:S02]  /*2fb0*/  IADD3 R12, P2, R33, R20.reuse, RZ ;  /* 0x00000014210c7210 */ /* 0x084fe40007f5e0ff */
[----:B------:R-:W-:Y:S02]  /*2fc0*/  ISETP.NE.AND.EX P0, PT, RZ, UR5, PT, P0 ;  /* 0x00000005ff007c0c */ /* 0x000fe4000bf05300 */
[----:B------:R-:W-:Y:S01]  /*2fd0*/  IADD3 R20, P3, R21, R20, RZ ;  /* 0x0000001415147210 */ /* 0x000fe20007f7e0ff */
[--C-:B------:R-:W-:Y:S02]  /*2fe0*/  IMAD.X R7, R39, 0x1, R22.reuse, P1 ;  /* 0x0000000127077824 */ /* 0x100fe400008e0616 */
[--C-:B------:R-:W-:Y:S02]  /*2ff0*/  IMAD.X R13, R35, 0x1, R22.reuse, P2 ;  /* 0x00000001230d7824 */ /* 0x100fe400010e0616 */
[----:B------:R-:W-:Y:S01]  /*3000*/  IMAD.X R21, R31, 0x1, R22, P3 ;  /* 0x000000011f157824 */ /* 0x000fe200018e0616 */
[----:B0-----:R0:W-:Y:S04]  /*3010*/  STG.E desc[UR12][R4.64], R9 ;  /* 0x0000000904007986 */ /* 0x0011e8000c10190c */
[----:B---3--:R0:W-:Y:S04]  /*3020*/  STG.E desc[UR12][R6.64], R11 ;  /* 0x0000000b06007986 */ /* 0x0081e8000c10190c */
[----:B----4-:R0:W-:Y:S04]  /*3030*/  STG.E desc[UR12][R12.64], R17 ;  /* 0x000000110c007986 */ /* 0x0101e8000c10190c */
[----:B-----5:R0:W-:Y:S01]  /*3040*/  STG.E desc[UR12][R20.64], R19 ;  /* 0x0000001314007986 */ /* 0x0201e2000c10190c */
        /* <DEDUP_REMOVED lines=8> */
[----:B------:R-:W1:Y:S02]  /*30d0*/  SHFL.DOWN PT, R2, R3, 0x8, 0x1f ;  /* 0x09001f0003027f89 */ /* 0x000e6400000e0000 */
[----:B-1----:R-:W-:-:S05]  /*30e0*/  FMNMX R2, R3, R2, !PT ;  /* 0x0000000203027209 */ /* 0x002fca0007800000 */
[----:B0-----:R-:W0:Y:S02]  /*30f0*/  SHFL.DOWN PT, R5, R2, 0x4, 0x1f ;  /* 0x08801f0002057f89 */ /* 0x001e2400000e0000 */
[----:B0-----:R-:W-:-:S05]  /*3100*/  FMNMX R5, R2, R5, !PT ;  /* 0x0000000502057209 */ /* 0x001fca0007800000 */
[----:B------:R-:W0:Y:S02]  /*3110*/  SHFL.DOWN PT, R4, R5, 0x2, 0x1f ;  /* 0x08401f0005047f89 */ /* 0x000e2400000e0000 */
[----:B0-----:R-:W-:-:S05]  /*3120*/  FMNMX R4, R5, R4, !PT ;  /* 0x0000000405047209 */ /* 0x001fca0007800000 */
[----:B------:R-:W0:Y:S02]  /*3130*/  SHFL.DOWN PT, R7, R4, 0x1, 0x1f ;  /* 0x08201f0004077f89 */ /* 0x000e2400000e0000 */
[----:B0-----:R-:W-:Y:S01]  /*3140*/  FMNMX R9, R4, R7, !PT ;  /* 0x0000000704097209 */ /* 0x001fe20007800000 */
[----:B------:R-:W-:-:S04]  /*3150*/  HFMA2.MMA R7, -RZ, RZ, 0, 0 ;  /* 0x00000000ff077435 */ /* 0x000fc800000001ff */
[----:B------:R0:W-:Y:S01]  /*3160*/  @!P0 STS [R8+UR4], R9 ;  /* 0x0000000908008988 */ /* 0x0001e20008000804 */
[----:B------:R-:W-:Y:S01]  /*3170*/  BAR.SYNC.DEFER_BLOCKING 0x0 ;  /* 0x0000000000007b1d */ /* 0x000fe20000010000 */
[----:B------:R-:W-:-:S13]  /*3180*/  ISETP.NE.AND P0, PT, R26, RZ, PT ;  /* 0x000000ff1a00720c */ /* 0x000fda0003f05270 */
[----:B0-----:R-:W-:Y:S05]  /*3190*/  @P0 BRA `(.L_x_5019) ;  /* 0x0000000000380947 */ /* 0x001fea0003800000 */
[----:B------:R-:W-:Y:S01]  /*31a0*/  ISETP.GT.U32.AND P0, PT, R29, 0x7, PT ;  /* 0x000000071d00780c */ /* 0x000fe20003f04070 */
[----:B------:R-:W-:-:S12]  /*31b0*/  IMAD.MOV.U32 R2, RZ, RZ, RZ ;  /* 0x000000ffff027224 */ /* 0x000fd800078e00ff */
[----:B------:R-:W-:-:S05]  /*31c0*/  VOTEU.ALL UP0, P0 ;  /* 0x00000000003f7886 */ /* 0x000fca0000000000 */
[----:B------:R-:W-:-:S06]  /*31d0*/  @!UP0 ULEA UR4, UR15, UR14, 0x18 ;  /* 0x0000000e0f048291 */ /* 0x000fcc000f8ec03f */
[----:B------:R-:W-:Y:S01]  /*31e0*/  @!P0 LEA R3, R29, UR4, 0x2 ;  /* 0x000000041d038c11 */ /* 0x000fe2000f8e10ff */
[----:B------:R-:W-:-:S04]  /*31f0*/  UMOV UR4, 0xffffffff ;  /* 0xffffffff00047882 */ /* 0x000fc80000000000 */
[----:B------:R0:W1:Y:S01]  /*3200*/  @!P0 LDS R2, [R3] ;  /* 0x0000000003028984 */ /* 0x0000620000000800 */
[----:B------:R-:W-:Y:S05]  /*3210*/  BRA.DIV UR4, `(.L_x_5020) ;  /* 0x00000002048c7947 */ /* 0x000fea000b800000 */
[----:B01----:R-:W0:Y:S02]  /*3220*/  SHFL.DOWN PT, R3, R2, 0x4, 0x1f ;  /* 0x08801f0002037f89 */ /* 0x003e2400000e0000 */
[----:B0-----:R-:W-:-:S05]  /*3230*/  FMNMX R3, R3, R2, !PT ;  /* 0x0000000203037209 */ /* 0x001fca0007800000 */
[----:B------:R-:W0:Y:S02]  /*3240*/  SHFL.DOWN PT, R4, R3, 0x2, 0x1f ;  /* 0x08401f0003047f89 */ /* 0x000e2400000e0000 */
[----:B0-----:R-:W-:-:S05]  /*3250*/  FMNMX R4, R3, R4, !PT ;  /* 0x0000000403047209 */ /* 0x001fca0007800000 */
[----:B------:R0:W1:Y:S02]  /*3260*/  SHFL.DOWN PT, R7, R4, 0x1, 0x1f ;  /* 0x08201f0004077f89 */ /* 0x00006400000e0000 */
.L_x_5027:
[----:B-1----:R-:W-:-:S07]  /*3270*/  FMNMX R7, R4, R7, !PT ;  /* 0x0000000704077209 */ /* 0x002fce0007800000 */
.L_x_5019:
[----:B------:R-:W-:Y:S05]  /*3280*/  BSYNC B0 ;  /* 0x0000000000007941 */ /* 0x000fea0003800000 */
.L_x_5018:
[----:B------:R-:W-:Y:S01]  /*3290*/  ISETP.NE.AND P0, PT, R29, RZ, PT ;  /* 0x000000ff1d00720c */ /* 0x000fe20003f05270 */
[----:B------:R-:W-:-:S12]  /*32a0*/  BSSY B0, `(.L_x_5017) ;  /* 0x0000004000007945 */ /* 0x000fd80003800000 */
[----:B------:R-:W-:Y:S05]  /*32b0*/  @P0 BRA `(.L_x_5021) ;  /* 0x0000000000080947 */ /* 0x000fea0003800000 */
[----:B------:R-:W1:Y:S02]  /*32c0*/  LDC.64 R2, c[0x0][0x238] ;  /* 0x00008e00ff027b82 */ /* 0x000e640000000a00 */
[----:B-1----:R1:W-:Y:S02]  /*32d0*/  REDG.E.MAX.S32.STRONG.GPU desc[UR12][R2.64], R7 ;  /* 0x000000070200798e */ /* 0x0023e4000d10e38c */
.L_x_5021:
[----:B------:R-:W-:Y:S05]  /*32e0*/  BSYNC B0 ;  /* 0x0000000000007941 */ /* 0x000fea0003800000 */
.L_x_5017:
        /* <DEDUP_REMOVED lines=12> */
[----:B------:R-:W-:Y:S05]  /*33b0*/  CALL.REL.NOINC `($__internal_91_$__cuda_sm20_rcp_rn_f32_slowpath) ;  /* 0x0000000400847944 */ /* 0x000fea0003c00000 */
[----:B------:R-:W-:Y:S05]  /*33c0*/  BRA `(.L_x_5023) ;  /* 0x0000000000147947 */ /* 0x000fea0003800000 */
.L_x_5022:
[----:B0-----:R-:W0:Y:S01]  /*33d0*/  MUFU.RCP R5, UR9 ;  /* 0x0000000900057d08 */ /* 0x001e220008001000 */
[----:B------:R-:W-:-:S04]  /*33e0*/  IMAD.U32 R0, RZ, RZ, UR9 ;  /* 0x00000009ff007e24 */ /* 0x000fc8000f8e00ff */
[----:B0-----:R-:W-:-:S04]  /*33f0*/  FFMA R0, R5, R0, -1 ;  /* 0xbf80000005007423 */ /* 0x001fc80000000000 */
[----:B------:R-:W-:-:S04]  /*3400*/  FADD.FTZ R0, -R0, -RZ ;  /* 0x800000ff00007221 */ /* 0x000fc80000010100 */
[----:B------:R-:W-:-:S07]  /*3410*/  FFMA R5, R5, R0, R5 ;  /* 0x0000000005057223 */ /* 0x000fce0000000005 */
.L_x_5023:
[----:B-1----:R-:W0:Y:S02]  /*3420*/  LDC.64 R2, c[0x0][0x240] ;  /* 0x00009000ff027b82 */ /* 0x002e240000000a00 */
[----:B0-----:R-:W-:Y:S01]  /*3430*/  STG.E desc[UR12][R2.64], R5 ;  /* 0x0000000502007986 */ /* 0x001fe2000c10190c */
[----:B------:R-:W-:Y:S05]  /*3440*/  EXIT ;  /* 0x000000000000794d */ /* 0x000fea0003800000 */
.L_x_5020:
[----:B------:R-:W-:Y:S01]  /*3450*/  IMAD.MOV.U32 R6, RZ, RZ, 0x4 ;  /* 0x00000004ff067424 */ /* 0x000fe200078e00ff */
[----:B------:R-:W-:Y:S01]  /*3460*/  MOV R5, 0xffffffff ;  /* 0xffffffff00057802 */ /* 0x000fe20000000f00 */
[----:B------:R-:W-:-:S07]  /*3470*/  IMAD.MOV.U32 R9, RZ, RZ, 0x1f ;  /* 0x0000001fff097424 */ /* 0x000fce00078e00ff */
[----:B01----:R-:W-:Y:S05]  /*3480*/  WARPSYNC.COLLECTIVE R5, `(.L_x_5024) ;  /* 0x0000000005087348 */ /* 0x003fea0003c00000 */
[----:B-1----:R1:W2:Y:S02]  /*3490*/  SHFL.DOWN P0, R7, R2, R6, R9 ;  /* 0x0800000602077389 */ /* 0x0022a40000000009 */
[----:B012---:R-:W-:Y:S01]  /*34a0*/  ENDCOLLECTIVE ;  /* 0x000000000000791b */ /* 0x007fe20003800000 */
.L_x_5024:
[----:B------:R-:W-:Y:S02]  /*34b0*/  IMAD.MOV.U32 R6, RZ, RZ, 0x2 ;  /* 0x00000002ff067424 */ /* 0x000fe400078e00ff */
[----:B------:R-:W-:-:S05]  /*34c0*/  IMAD.MOV.U32 R3, RZ, RZ, R7 ;  /* 0x000000ffff037224 */ /* 0x000fca00078e0007 */
[----:B------:R-:W-:-:S05]  /*34d0*/  FMNMX R3, R3, R2, !PT ;  /* 0x0000000203037209 */ /* 0x000fca0007800000 */
[----:B------:R-:W-:-:S07]  /*34e0*/  IMAD.MOV.U32 R2, RZ, RZ, R3 ;  /* 0x000000ffff027224 */ /* 0x000fce00078e0003 */
[----:B------:R-:W-:Y:S05]  /*34f0*/  WARPSYNC.COLLECTIVE R5, `(.L_x_5025) ;  /* 0x0000000005087348 */ /* 0x000fea0003c00000 */
[----:B------:R0:W1:Y:S02]  /*3500*/  SHFL.DOWN P0, R7, R2, R6, R9 ;  /* 0x0800000602077389 */ /* 0x0000640000000009 */
[----:B01----:R-:W-:Y:S01]  /*3510*/  ENDCOLLECTIVE ;  /* 0x000000000000791b */ /* 0x003fe20003800000 */
.L_x_5025:
[----:B------:R-:W-:Y:S01]  /*3520*/  HFMA2.MMA R6, -RZ, RZ, 0, 5.9604644775390625e-08 ;  /* 0x00000001ff067435 */ /* 0x000fe200000001ff */
[----:B------:R-:W-:-:S05]  /*3530*/  IMAD.MOV.U32 R4, RZ, RZ, R7 ;  /* 0x000000ffff047224 */ /* 0x000fca00078e0007 */
[----:B------:R-:W-:-:S05]  /*3540*/  FMNMX R4, R3, R4, !PT ;  /* 0x0000000403047209 */ /* 0x000fca0007800000 */
[----:B------:R-:W-:-:S07]  /*3550*/  IMAD.MOV.U32 R2, RZ, RZ, R4 ;  /* 0x000000ffff027224 */ /* 0x000fce00078e0004 */
[----:B------:R-:W-:Y:S05]  /*3560*/  WARPSYNC.COLLECTIVE R5, `(.L_x_5026) ;  /* 0x0000000005087348 */ /* 0x000fea0003c00000 */
[----:B------:R0:W1:Y:S02]  /*3570*/  SHFL.DOWN P0, R7, R2, R6, R9 ;  /* 0x0800000602077389 */ /* 0x0000640000000009 */
[----:B01----:R-:W-:Y:S01]  /*3580*/  ENDCOLLECTIVE ;  /* 0x000000000000791b */ /* 0x003fe20003800000 */
.L_x_5026:
[----:B------:R-:W-:Y:S05]  /*3590*/  BRA `(.L_x_5027) ;  /* 0xfffffffc00347947 */ /* 0x000fea000383ffff */
        .weak           $__internal_90_$__cuda_sm20_div_u64
        .type           $__internal_90_$__cuda_sm20_div_u64,@function
        .size           $__internal_90_$__cuda_sm20_div_u64,($__internal_91_$__cuda_sm20_rcp_rn_f32_slowpath - $__internal_90_$__cuda_sm20_div_u64)
$__internal_90_$__cuda_sm20_div_u64:
        /* <DEDUP_REMOVED lines=42> */
[----:B------:R-:W-:-:S03]  /*3840*/  IMAD R7, R10, R5, R9 ;  /* 0x000000050a077224 */ /* 0x000fc600078e0209 */
[-C--:B------:R-:W-:Y:S01]  /*3850*/  ISETP.GE.U32.AND P0, PT, R14, R47.reuse, PT ;  /* 0x0000002f0e00720c */ /* 0x080fe20003f06070 */
[----:B------:R-:W-:-:S05]  /*3860*/  IMAD R7, R12, R47, R7 ;  /* 0x0000002f0c077224 */ /* 0x000fca00078e0207 */
[----:B------:R-:W-:Y:S02]  /*3870*/  IADD3.X R16, RZ, ~R7, RZ, P1, !PT ;  /* 0x80000007ff107210 */ /* 0x000fe40000ffe4ff */
[CC--:B------:R-:W-:Y:S02]  /*3880*/  IADD3 R8, P1, -R47.reuse, R14.reuse, RZ ;  /* 0x0000000e2f087210 */ /* 0x0c0fe40007f3e1ff */
[----:B------:R-:W-:Y:S02]  /*3890*/  IADD3 R7, P2, R10, 0x1, RZ ;  /* 0x000000010a077810 */ /* 0x000fe40007f5e0ff */
[C---:B------:R-:W-:Y:S01]  /*38a0*/  ISETP.GE.U32.AND.EX P0, PT, R16.reuse, R5, PT, P0 ;  /* 0x000000051000720c */ /* 0x040fe20003f06100 */
[----:B------:R-:W-:Y:S01]  /*38b0*/  IMAD.X R13, R16, 0x1, ~R5, P1 ;  /* 0x00000001100d7824 */ /* 0x000fe200008e0e05 */
[----:B------:R-:W-:Y:S01]  /*38c0*/  ISETP.NE.U32.AND P1, PT, R47, RZ, PT ;  /* 0x000000ff2f00720c */ /* 0x000fe20003f25070 */
[----:B------:R-:W-:Y:S01]  /*38d0*/  IMAD.X R9, RZ, RZ, R12, P2 ;  /* 0x000000ffff097224 */ /* 0x000fe200010e060c */
[----:B------:R-:W-:-:S02]  /*38e0*/  SEL R8, R8, R14, P0 ;  /* 0x0000000e08087207 */ /* 0x000fc40000000000 */
[----:B------:R-:W-:Y:S02]  /*38f0*/  SEL R7, R7, R10, P0 ;  /* 0x0000000a07077207 */ /* 0x000fe40000000000 */
[----:B------:R-:W-:Y:S02]  /*3900*/  SEL R10, R13, R16, P0 ;  /* 0x000000100d0a7207 */ /* 0x000fe40000000000 */
[----:B------:R-:W-:Y:S02]  /*3910*/  SEL R12, R9, R12, P0 ;  /* 0x0000000c090c7207 */ /* 0x000fe40000000000 */
[----:B------:R-:W-:Y:S02]  /*3920*/  ISETP.GE.U32.AND P0, PT, R8, R47, PT ;  /* 0x0000002f0800720c */ /* 0x000fe40003f06070 */
[----:B------:R-:W-:Y:S02]  /*3930*/  IADD3 R28, P2, R7, 0x1, RZ ;  /* 0x00000001071c7810 */ /* 0x000fe40007f5e0ff */
[----:B------:R-:W-:-:S02]  /*3940*/  ISETP.GE.U32.AND.EX P0, PT, R10, R5, PT, P0 ;  /* 0x000000050a00720c */ /* 0x000fc40003f06100 */
[----:B------:R-:W-:Y:S01]  /*3950*/  ISETP.NE.AND.EX P1, PT, R5, RZ, PT, P1 ;  /* 0x000000ff0500720c */ /* 0x000fe20003f25310 */
[----:B------:R-:W-:Y:S01]  /*3960*/  IMAD.X R29, RZ, RZ, R12, P2 ;  /* 0x000000ffff1d7224 */ /* 0x000fe200010e060c */
[----:B------:R-:W-:Y:S01]  /*3970*/  SEL R28, R28, R7, P0 ;  /* 0x000000071c1c7207 */ /* 0x000fe20000000000 */
[----:B------:R-:W-:-:S03]  /*3980*/  IMAD.MOV.U32 R7, RZ, RZ, 0x0 ;  /* 0x00000000ff077424 */ /* 0x000fc600078e00ff */
[----:B------:R-:W-:Y:S02]  /*3990*/  SEL R29, R29, R12, P0 ;  /* 0x0000000c1d1d7207 */ /* 0x000fe40000000000 */
[----:B------:R-:W-:Y:S02]  /*39a0*/  SEL R28, R28, 0xffffffff, P1 ;  /* 0xffffffff1c1c7807 */ /* 0x000fe40000800000 */
[----:B------:R-:W-:Y:S01]  /*39b0*/  SEL R29, R29, 0xffffffff, P1 ;  /* 0xffffffff1d1d7807 */ /* 0x000fe20000800000 */
[----:B------:R-:W-:Y:S06]  /*39c0*/  RET.REL.NODEC R6 `(_ZN18transformer_engine6detail32dgated_act_cast_transpose_kernelILi2ELi2Ef6__half13__nv_bfloat16NS_5EmptyEXadL_ZNS_6dsreluIffEET_T0_RKS4_EEXadL_ZNS_5sreluIffEES6_S7_S9_EEEEvPKT2_SD_PT3_SF_PKT1_PSG_SJ_mmm) ;  /* 0xffffffc4068c7950 */ /* 0x000fec0003c3ffff */
        .weak           $__internal_91_$__cuda_sm20_rcp_rn_f32_slowpath
        .type           $__internal_91_$__cuda_sm20_rcp_rn_f32_slowpath,@function
        .size           $__internal_91_$__cuda_sm20_rcp_rn_f32_slowpath,(.L_x_34576 - $__internal_91_$__cuda_sm20_rcp_rn_f32_slowpath)
$__internal_91_$__cuda_sm20_rcp_rn_f32_slowpath:
[----:B------:R-:W-:-:S05]  /*39d0*/  IMAD.SHL.U32 R2, R0, 0x2, RZ ;  /* 0x0000000200027824 */ /* 0x000fca00078e00ff */
[----:B------:R-:W-:-:S04]  /*39e0*/  SHF.R.U32.HI R8, RZ, 0x18, R2 ;  /* 0x00000018ff087819 */ /* 0x000fc80000011602 */
[----:B------:R-:W-:-:S13]  /*39f0*/  ISETP.NE.U32.AND P0, PT, R8, RZ, PT ;  /* 0x000000ff0800720c */ /* 0x000fda0003f05070 */
[----:B------:R-:W-:Y:S05]  /*3a00*/  @P0 BRA `(.L_x_5028) ;  /* 0x00000000002c0947 */ /* 0x000fea0003800000 */
[----:B------:R-:W-:-:S04]  /*3a10*/  SHF.L.U32 R2, R0, 0x1, RZ ;  /* 0x0000000100027819 */ /* 0x000fc800000006ff */
        /* <DEDUP_REMOVED lines=10> */
.L_x_5028:
        /* <DEDUP_REMOVED lines=29> */
[----:B------:R-:W-:-:S05]  /*3c90*/  @!P0 IADD3 R3, R3, 0x1, RZ ;  /* 0x0000000103038810 */ /* 0x000fca0007ffe0ff */
[----:B------:R-:W-:-:S05]  /*3ca0*/  @!P1 IMAD.SHL.U32 R3, R3, 0x2, RZ ;  /* 0x0000000203039824 */ /* 0x000fca00078e00ff */
[----:B------:R-:W-:Y:S01]  /*3cb0*/  LOP3.LUT R2, R3, 0x80000000, R0, 0xf8, !PT ;  /* 0x8000000003027812 */ /* 0x000fe200078ef800 */
[----:B------:R-:W-:Y:S06]  /*3cc0*/  BRA `(.L_x_5029) ;  /* 0x0000000000047947 */ /* 0x000fec0003800000 */
.L_x_5030:
[----:B------:R0:W1:Y:S02]  /*3cd0*/  MUFU.RCP R2, R0 ;  /* 0x0000000000027308 */ /* 0x0000640000001000 */
.L_x_5029:
[----:B-1-3--:R-:W-:Y:S02]  /*3ce0*/  IMAD.MOV.U32 R5, RZ, RZ, R2 ;  /* 0x000000ffff057224 */ /* 0x00afe400078e0002 */
[----:B------:R-:W-:Y:S02]  /*3cf0*/  IMAD.MOV.U32 R2, RZ, RZ, R7 ;  /* 0x000000ffff027224 */ /* 0x000fe400078e0007 */
[----:B------:R-:W-:-:S04]  /*3d00*/  IMAD.MOV.U32 R3, RZ, RZ, 0x0 ;  /* 0x00000000ff037424 */ /* 0x000fc800078e00ff */
[----:B0-2---:R-:W-:Y:S05]  /*3d10*/  RET.REL.NODEC R2 `(_ZN18transformer_engine6detail32dgated_act_cast_transpose_kernelILi2ELi2Ef6__half13__nv_bfloat16NS_5EmptyEXadL_ZNS_6dsreluIffEET_T0_RKS4_EEXadL_ZNS_5sreluIffEES6_S7_S9_EEEEvPKT2_SD_PT3_SF_PKT1_PSG_SJ_mmm) ;  /* 0xffffffc002b87950 */ /* 0x005fea0003c3ffff */
.L_x_5031:
        /* <DEDUP_REMOVED lines=14> */
.L_x_34576:


//--------------------- .text._ZN18transformer_engine6detail43dgated_act_cast_transpose_kernel_notalignedILi2ELi2Ef6__halfS2_NS_5EmptyEXadL_ZNS_6dsreluIffEET_T0_RKS3_EEXadL_ZNS_5sreluIffEES5_S6_S8_EEEEvPKT2_SC_PT3_SE_PKT1_PSF_SI_mmm --------------------------
	.section	.text._ZN18transformer_engine6detail43dgated_act_cast_transpose_kernel_notalignedILi2ELi2Ef6__halfS2_NS_5EmptyEXadL_ZNS_6dsreluIffEET_T0_RKS3_EEXadL_ZNS_5sreluIffEES5_S6_S8_EEEEvPKT2_SC_PT3_SE_PKT1_PSF_SI_mmm,"ax",@progbits
	.align	128
        .global         _ZN18transformer_engine6detail43dgated_act_cast_transpose_kernel_notalignedILi2ELi2Ef6__halfS2_NS_5EmptyEXadL_ZNS_6dsreluIffEET_T0_RKS3_EEXadL_ZNS_5sreluIffEES5_S6_S8_EEEEvPKT2_SC_PT3_SE_PKT1_PSF_SI_mmm
        .type           _ZN18transformer_engine6detail43dgated_act_cast_transpose_kernel_notalignedILi2ELi2Ef6__halfS2_NS_5EmptyEXadL_ZNS_6dsreluIffEET_T0_RKS3_EEXadL_ZNS_5sreluIffEES5_S6_S8_EEEEvPKT2_SC_PT3_SE_PKT1_PSF_SI_mmm,@function
        .size           _ZN18transformer_engine6detail43dgated_act_cast_transpose_kernel_notalignedILi2ELi2Ef6__halfS2_NS_5EmptyEXadL_ZNS_6dsreluIffEET_T0_RKS3_EEXadL_ZNS_5sreluIffEES5_S6_S8_EEEEvPKT2_SC_PT3_SE_PKT1_PSF_SI_mmm,(.L_x_34578 - _ZN18transformer_engine6detail43dgated_act_cast_transpose_kernel_notalignedILi2ELi2Ef6__halfS2_NS_5EmptyEXadL_ZNS_6dsreluIffEET_T0_RKS3_EEXadL_ZNS_5sreluIffEES5_S6_S8_EEEEvPKT2_SC_PT3_SE_PKT1_PSF_SI_mmm)
        .other          _ZN18transformer_engine6detail43dgated_act_cast_transpose_kernel_notalignedILi2ELi2Ef6__halfS2_NS_5EmptyEXadL_ZNS_6dsreluIffEET_T0_RKS3_EEXadL_ZNS_5sreluIffEES5_S6_S8_EEEEvPKT2_SC_PT3_SE_PKT1_PSF_SI_mmm,@"STO_CUDA_ENTRY STV_DEFAULT"
_ZN18transformer_engine6detail43dgated_act_cast_transpose_kernel_notalignedILi2ELi2Ef6__halfS2_NS_5EmptyEXadL_ZNS_6dsreluIffEET_T0_RKS3_EEXadL_ZNS_5sreluIffEES5_S6_S8_EEEEvPKT2_SC_PT3_SE_PKT1_PSF_SI_mmm:
.text._ZN18transformer_engine6detail43dgated_act_cast_transpose_kernel_notalignedILi2ELi2Ef6__halfS2_NS_5EmptyEXadL_ZNS_6dsreluIffEET_T0_RKS3_EEXadL_ZNS_5sreluIffEES5_S6_S8_EEEEvPKT2_SC_PT3_SE_PKT1_PSF_SI_mmm:
        /* <DEDUP_REMOVED lines=20> */
[----:B------:R-:W-:Y:S05]  /*0140*/  CALL.REL.NOINC `($__internal_92_$__cuda_sm20_div_u64) ;  /* 0x0000005400387944 */ /* 0x000fea0003c00000 */
        /* <DEDUP_REMOVED lines=9> */
.L_x_5032:
        /* <DEDUP_REMOVED lines=22> */
.L_x_5033:
        /* <DEDUP_REMOVED lines=167> */
.L_x_5035:
[----:B------:R-:W-:Y:S05]  /*0db0*/  BSYNC B0 ;  /* 0x0000000000007941 */ /* 0x000fea0003800000 */
.L_x_5034:
        /* <DEDUP_REMOVED lines=83> */
[----:B------:R-:W-:Y:S02]  /*12f0*/  @P0 F2FP.F16.F32.PACK_AB R41, R40, R13 ;  /* 0x0000000d2829023e */ /* 0x000fe400000000ff */
[C---:B------:R-:W-:Y:S01]  /*1300*/  FMNMX R45, |R32|.reuse, R45, !PT ;  /* 0x0000002d202d7209 */ /* 0x040fe20007800200 */
[----:B------:R-:W-:Y:S01]  /*1310*/  FMUL R32, R32, UR12 ;  /* 0x0000000c20207c20 */ /* 0x000fe20008400000 */
[-C--:B------:R-:W-:Y:S01]  /*1320*/  @P0 F2FP.F16.F32.PACK_AB R47, R15, R16.reuse ;  /* 0x000000100f2f023e */ /* 0x080fe200000000ff */
[----:B------:R1:W-:Y:S01]  /*1330*/  @P0 STG.E desc[UR8][R2.64], R41 ;  /* 0x0000002902000986 */ /* 0x0003e2000c101908 */
[----:B------:R-:W-:Y:S02]  /*1340*/  F2FP.F16.F32.PACK_AB R16, R43, R16 ;  /* 0x000000102b10723e */ /* 0x000fe400000000ff */
[C---:B------:R-:W-:Y:S02]  /*1350*/  F2FP.F16.F32.PACK_AB R15, R32.reuse, R15 ;  /* 0x0000000f200f723e */ /* 0x040fe400000000ff */
[----:B------:R-:W-:Y:S01]  /*1360*/  @P0 F2FP.F16.F32.PACK_AB R43, R32, R43 ;  /* 0x0000002b202b023e */ /* 0x000fe200000000ff */
[----:B------:R-:W-:Y:S01]  /*1370*/  FMUL R32, R33, UR12 ;  /* 0x0000000c21207c20 */ /* 0x000fe20008400000 */
[----:B------:R-:W-:Y:S01]  /*1380*/  FMUL R33, R36, UR12 ;  /* 0x0000000c24217c20 */ /* 0x000fe20008400000 */
[----:B------:R-:W-:-:S02]  /*1390*/  @P0 LEA R8, P2, R5, R42, 0x2 ;  /* 0x0000002a05080211 */ /* 0x000fc400078410ff */
[----:B0-----:R-:W-:Y:S02]  /*13a0*/  SHF.R.U32.HI R38, RZ, 0x2, R38 ;  /* 0x00000002ff267819 */ /* 0x001fe40000011626 */
[----:B------:R-:W-:Y:S02]  /*13b0*/  F2FP.F16.F32.PACK_AB R14, R32, R13 ;  /* 0x0000000d200e723e */ /* 0x000fe400000000ff */
[----:B------:R-:W-:Y:S02]  /*13c0*/  @P0 LEA.HI.X R9, R5, R27, R4, 0x2, P2 ;  /* 0x0000001b05090211 */ /* 0x000fe400010f1404 */
        /* <DEDUP_REMOVED lines=10> */
.L_x_5037:
[----:B------:R-:W-:Y:S05]  /*1470*/  BSYNC B0 ;  /* 0x0000000000007941 */ /* 0x000fea0003800000 */
.L_x_5036:
        /* <DEDUP_REMOVED lines=39> */
.L_x_5039:
[----:B------:R-:W-:Y:S05]  /*16f0*/  BSYNC B0 ;  /* 0x0000000000007941 */ /* 0x000fea0003800000 */
.L_x_5038:
        /* <DEDUP_REMOVED lines=36> */
.L_x_5041:
[----:B------:R-:W-:Y:S05]  /*1940*/  BSYNC B0 ;  /* 0x0000000000007941 */ /* 0x000fea0003800000 */
.L_x_5040:
        /* <DEDUP_REMOVED lines=55> */
[----:B------:R-:W-:Y:S02]  /*1cc0*/  @P1 F2FP.F16.F32.PACK_AB R7, R12, R47 ;  /* 0x0000002f0c07123e */ /* 0x000fe400000000ff */
        /* <DEDUP_REMOVED lines=15> */
.L_x_5043:
[----:B------:R-:W-:Y:S05]  /*1dc0*/  BSYNC B0 ;  /* 0x0000000000007941 */ /* 0x000fea0003800000 */
.L_x_5042:
        /* <DEDUP_REMOVED lines=9> */
[----:B------:R-:W-:Y:S02]  /*1e60*/  @P1 F2FP.F16.F32.PACK_AB R47, R3, R44 ;  /* 0x0000002c032f123e */ /* 0x000fe400000000ff */
[----:B------:R-:W-:-:S02]  /*1e70*/  @P1 IADD3.X R35, R35, UR7, RZ, P0, !PT ;  /* 0x0000000723231c10 */ /* 0x000fc400087fe4ff */
[----:B------:R-:W-:Y:S01]  /*1e80*/  @P1 LEA R4, P0, R0, R42, 0x2 ;  /* 0x0000002a00041211 */ /* 0x000fe200078010ff */
[----:B------:R0:W-:Y:S01]  /*1e90*/  @P1 STG.E desc[UR8][R6.64], R47 ;  /* 0x0000002f06001986 */ /* 0x0001e2000c101908 */
[----:B------:R-:W-:Y:S01]  /*1ea0*/  FMNMX R45, |R8|, R45, !PT ;  /* 0x0000002d082d7209 */ /* 0x000fe20007800200 */
[----:B------:R-:W-:Y:S01]  /*1eb0*/  VIADD R8, R23, 0x1d ;  /* 0x0000001d17087836 */ /* 0x000fe20000000000 */
[----:B------:R-:W-:Y:S02]  /*1ec0*/  @P1 LEA.HI.X R5, R0, R27, R35, 0x2, P0 ;  /* 0x0000001b00051211 */ /* 0x000fe400000f1423 */
[----:B------:R-:W-:Y:S02]  /*1ed0*/  @P1 F2FP.F16.F32.PACK_AB R35, R46, R57 ;  /* 0x000000392e23123e */ /* 0x000fe400000000ff */
[----:B------:R-:W-:Y:S02]  /*1ee0*/  LOP3.LUT R8, R8, 0x1f, RZ, 0xc0, !PT ;  /* 0x0000001f08087812 */ /* 0x000fe400078ec0ff */
[----:B------:R-:W-:Y:S01]  /*1ef0*/  FMNMX R34, |R34|, R45, !PT ;  /* 0x0000002d22227209 */ /* 0x000fe20007800200 */
[----:B------:R1:W-:Y:S01]  /*1f00*/  @P1 STG.E desc[UR8][R4.64], R35 ;  /* 0x0000002304001986 */ /* 0x0003e2000c101908 */
[----:B0-----:R-:W-:Y:S01]  /*1f10*/  IMAD.U32 R7, RZ, RZ, UR6 ;  /* 0x00000006ff077e24 */ /* 0x001fe2000f8e00ff */
[----:B------:R-:W-:-:S02]  /*1f20*/  F2FP.F16.F32.PACK_AB R6, R46, R3 ;  /* 0x000000032e06723e */ /* 0x000fc400000000ff */
        /* <DEDUP_REMOVED lines=33> */
.L_x_5045:
[----:B------:R-:W-:Y:S05]  /*2140*/  BSYNC B0 ;  /* 0x0000000000007941 */ /* 0x000fea0003800000 */
.L_x_5044:
        /* <DEDUP_REMOVED lines=30> */
.L_x_5047:
[----:B------:R-:W-:Y:S05]  /*2330*/  BSYNC B0 ;  /* 0x0000000000007941 */ /* 0x000fea0003800000 */
.L_x_5046:
        /* <DEDUP_REMOVED lines=58> */
[----:B------:R-:W-:-:S02]  /*26e0*/  @P3 F2FP.F16.F32.PACK_AB R51, R3, R2 ;  /* 0x000000020333323e */ /* 0x000fc400000000ff */
        /* <DEDUP_REMOVED lines=12> */
.L_x_5049:
[----:B------:R-:W-:Y:S05]  /*27b0*/  BSYNC B0 ;  /* 0x0000000000007941 */ /* 0x000fea0003800000 */
.L_x_5048:
        /* <DEDUP_REMOVED lines=8> */
[----:B------:R-:W-:Y:S02]  /*2840*/  @P3 F2FP.F16.F32.PACK_AB R51, R38, R41 ;  /* 0x000000292633323e */ /* 0x000fe400000000ff */
[----:B------:R-:W-:-:S02]  /*2850*/  @P3 IADD3.X R58, R37, UR7, RZ, P1, !PT ;  /* 0x00000007253a3c10 */ /* 0x000fc40008ffe4ff */
[----:B------:R-:W-:Y:S01]  /*2860*/  @P3 LEA R36, P1, R55, R42, 0x2 ;  /* 0x0000002a37243211 */ /* 0x000fe200078210ff */
[----:B------:R0:W-:Y:S01]  /*2870*/  @P3 STG.E desc[UR8][R34.64], R51 ;  /* 0x0000003322003986 */ /* 0x0001e2000c101908 */
[----:B------:R-:W-:Y:S02]  /*2880*/  FMNMX R49, |R49|, R50, !PT ;  /* 0x0000003231317209 */ /* 0x000fe40007800200 */
[----:B------:R-:W-:Y:S01]  /*2890*/  @P3 LEA.HI.X R37, R55, R27, R58, 0x2, P1 ;  /* 0x0000001b37253211 */ /* 0x000fe200008f143a */
[----:B------:R-:W-:Y:S01]  /*28a0*/  IMAD.U32 R55, RZ, RZ, UR6 ;  /* 0x00000006ff377e24 */ /* 0x000fe2000f8e00ff */
[----:B------:R-:W-:Y:S02]  /*28b0*/  @P3 F2FP.F16.F32.PACK_AB R57, R43, R40 ;  /* 0x000000282b39323e */ /* 0x000fe400000000ff */
        /* <DEDUP_REMOVED lines=69> */
.L_x_5051:
[----:B------:R-:W-:Y:S05]  /*2d10*/  BSYNC B0 ;  /* 0x0000000000007941 */ /* 0x000fea0003800000 */
.L_x_5050:
        /* <DEDUP_REMOVED lines=21> */
[----:B------:R-:W-:Y:S01]  /*2e70*/  @P0 F2FP.F16.F32.PACK_AB R55, R42, R27 ;  /* 0x0000001b2a37023e */ /* 0x000fe200000000ff */
        /* <DEDUP_REMOVED lines=27> */
[----:B------:R-:W-:Y:S02]  /*3030*/  F2FP.F16.F32.PACK_AB R9, R42, R29 ;  /* 0x0000001d2a09723e */ /* 0x000fe400000000ff */
[----:B------:R-:W-:Y:S02]  /*3040*/  F2FP.F16.F32.PACK_AB R57, R57, R36 ;  /* 0x000000243939723e */ /* 0x000fe400000000ff */
        /* <DEDUP_REMOVED lines=55> */
.L_x_5056:
        /* <DEDUP_REMOVED lines=51> */
.L_x_5055:
[----:B------:R-:W-:Y:S05]  /*36f0*/  BSYNC B1 ;  /* 0x0000000000017941 */ /* 0x000fea0003800000 */
.L_x_5054:
        /* <DEDUP_REMOVED lines=15> */
.L_x_5058:
[----:B------:R-:W-:Y:S05]  /*37f0*/  BSYNC B1 ;  /* 0x0000000000017941 */ /* 0x000fea0003800000 */
.L_x_5057:
        /* <DEDUP_REMOVED lines=25> */
.L_x_5053:
[----:B------:R-:W-:Y:S05]  /*3990*/  BSYNC B0 ;  /* 0x0000000000007941 */ /* 0x000fea0003800000 */
.L_x_5052:
        /* <DEDUP_REMOVED lines=22> */
.L_x_5063:
        /* <DEDUP_REMOVED lines=51> */
.L_x_5062:
[----:B------:R-:W-:Y:S05]  /*3e30*/  BSYNC B1 ;  /* 0x0000000000017941 */ /* 0x000fea0003800000 */
.L_x_5061:
        /* <DEDUP_REMOVED lines=15> */
.L_x_5065:
[----:B------:R-:W-:Y:S05]  /*3f30*/  BSYNC B1 ;  /* 0x0000000000017941 */ /* 0x000fea0003800000 */
.L_x_5064:
        /* <DEDUP_REMOVED lines=25> */
.L_x_5060:
[----:B------:R-:W-:Y:S05]  /*40d0*/  BSYNC B0 ;  /* 0x0000000000007941 */ /* 0x000fea0003800000 */
.L_x_5059:
        /* <DEDUP_REMOVED lines=34> */
.L_x_5070:
        /* <DEDUP_REMOVED lines=51> */
.L_x_5069:
[----:B------:R-:W-:Y:S05]  /*4630*/  BSYNC B1 ;  /* 0x0000000000017941 */ /* 0x000fea0003800000 */
.L_x_5068:
        /* <DEDUP_REMOVED lines=15> */
.L_x_5072:
[----:B------:R-:W-:Y:S05]  /*4730*/  BSYNC B1 ;  /* 0x0000000000017941 */ /* 0x000fea0003800000 */
.L_x_5071:
        /* <DEDUP_REMOVED lines=25> */
.L_x_5067:
[----:B------:R-:W-:Y:S05]  /*48d0*/  BSYNC B0 ;  /* 0x0000000000007941 */ /* 0x000fea0003800000 */
.L_x_5066:
        /* <DEDUP_REMOVED lines=20> */
.L_x_5078:
        /* <DEDUP_REMOVED lines=53> */
.L_x_5077:
[----:B-1----:R-:W-:-:S07]  /*4d70*/  VIADD R9, R4, 0x5 ;  /* 0x0000000504097836 */ /* 0x002fce0000000000 */
.L_x_5076:
[----:B------:R-:W-:Y:S05]  /*4d80*/  BSYNC B1 ;  /* 0x0000000000017941 */ /* 0x000fea0003800000 */
.L_x_5075:
        /* <DEDUP_REMOVED lines=16> */
.L_x_5080:
[----:B------:R-:W-:Y:S05]  /*4e90*/  BSYNC B1 ;  /* 0x0000000000017941 */ /* 0x000fea0003800000 */
.L_x_5079:
        /* <DEDUP_REMOVED lines=25> */
.L_x_5074:
[----:B------:R-:W-:Y:S05]  /*5030*/  BSYNC B0 ;  /* 0x0000000000007941 */ /* 0x000fea0003800000 */
.L_x_5073:
        /* <DEDUP_REMOVED lines=42> */
.L_x_5091:
[----:B-1----:R-:W-:-:S07]  /*52e0*/  FMNMX R9, R2, R9, !PT ;  /* 0x0000000902097209 */ /* 0x002fce0007800000 */
.L_x_5083:
[----:B------:R-:W-:Y:S05]  /*52f0*/  BSYNC B0 ;  /* 0x0000000000007941 */ /* 0x000fea0003800000 */
.L_x_5082:
[----:B------:R-:W-:Y:S01]  /*5300*/  ISETP.NE.AND P0, PT, R6, RZ, PT ;  /* 0x000000ff0600720c */ /* 0x000fe20003f05270 */
[----:B------:R-:W-:-:S12]  /*5310*/  BSSY B0, `(.L_x_5081) ;  /* 0x0000004000007945 */ /* 0x000fd80003800000 */
[----:B------:R-:W-:Y:S05]  /*5320*/  @P0 BRA `(.L_x_5085) ;  /* 0x0000000000080947 */ /* 0x000fea0003800000 */
[----:B0-----:R-:W0:Y:S02]  /*5330*/  LDC.64 R2, c[0x0][0x238] ;  /* 0x00008e00ff027b82 */ /* 0x001e240000000a00 */
[----:B0-----:R1:W-:Y:S02]  /*5340*/  REDG.E.MAX.S32.STRONG.GPU desc[UR8][R2.64], R9 ;  /* 0x000000090200798e */ /* 0x0013e4000d10e388 */
.L_x_5085:
[----:B------:R-:W-:Y:S05]  /*5350*/  BSYNC B0 ;  /* 0x0000000000007941 */ /* 0x000fea0003800000 */
.L_x_5081:
        /* <DEDUP_REMOVED lines=14> */
[----:B-1234-:R-:W-:Y:S05]  /*5440*/  CALL.REL.NOINC `($__internal_93_$__cuda_sm20_rcp_rn_f32_slowpath) ;  /* 0x0000000400847944 */ /* 0x01efea0003c00000 */
[----:B------:R-:W-:Y:S05]  /*5450*/  BRA `(.L_x_5087) ;  /* 0x0000000000147947 */ /* 0x000fea0003800000 */
.L_x_5086:
[----:B-1--4-:R-:W0:Y:S01]  /*5460*/  MUFU.RCP R5, UR12 ;  /* 0x0000000c00057d08 */ /* 0x012e220008001000 */
[----:B------:R-:W-:-:S04]  /*5470*/  IMAD.U32 R0, RZ, RZ, UR12 ;  /* 0x0000000cff007e24 */ /* 0x000fc8000f8e00ff */
[----:B0-----:R-:W-:-:S04]  /*5480*/  FFMA R0, R5, R0, -1 ;  /* 0xbf80000005007423 */ /* 0x001fc80000000000 */
[----:B------:R-:W-:-:S04]  /*5490*/  FADD.FTZ R0, -R0, -RZ ;  /* 0x800000ff00007221 */ /* 0x000fc80000010100 */
[----:B------:R-:W-:-:S07]  /*54a0*/  FFMA R5, R5, R0, R5 ;  /* 0x0000000005057223 */ /* 0x000fce0000000005 */
.L_x_5087:
[----:B---3--:R-:W0:Y:S02]  /*54b0*/  LDC.64 R2, c[0x0][0x240] ;  /* 0x00009000ff027b82 */ /* 0x008e240000000a00 */
[----:B0-----:R-:W-:Y:S01]  /*54c0*/  STG.E desc[UR8][R2.64], R5 ;  /* 0x0000000502007986 */ /* 0x001fe2000c101908 */
[----:B------:R-:W-:Y:S05]  /*54d0*/  EXIT ;  /* 0x000000000000794d */ /* 0x000fea0003800000 */
.L_x_5084:
[----:B------:R-:W-:Y:S02]  /*54e0*/  IMAD.MOV.U32 R5, RZ, RZ, 0x4 ;  /* 0x00000004ff057424 */ /* 0x000fe400078e00ff */
[----:B------:R-:W-:Y:S02]  /*54f0*/  IMAD.MOV.U32 R7, RZ, RZ, 0x1f ;  /* 0x0000001fff077424 */ /* 0x000fe400078e00ff */
[----:B------:R-:W-:-:S07]  /*5500*/  IMAD.MOV.U32 R4, RZ, RZ, -0x1 ;  /* 0xffffffffff047424 */ /* 0x000fce00078e00ff */
[----:B01----:R-:W-:Y:S05]  /*5510*/  WARPSYNC.COLLECTIVE R4, `(.L_x_5088) ;  /* 0x0000000004087348 */ /* 0x003fea0003c00000 */
[----:B-1----:R1:W2:Y:S02]  /*5520*/  SHFL.DOWN P0, R9, R0, R5, R7 ;  /* 0x0800000500097389 */ /* 0x0022a40000000007 */
[----:B012---:R-:W-:Y:S01]  /*5530*/  ENDCOLLECTIVE ;  /* 0x000000000000791b */ /* 0x007fe20003800000 */
.L_x_5088:
[----:B------:R-:W-:Y:S02]  /*5540*/  IMAD.MOV.U32 R5, RZ, RZ, 0x2 ;  /* 0x00000002ff057424 */ /* 0x000fe400078e00ff */
[----:B------:R-:W-:-:S05]  /*5550*/  IMAD.MOV.U32 R3, RZ, RZ, R9 ;  /* 0x000000ffff037224 */ /* 0x000fca00078e0009 */
[----:B------:R-:W-:-:S05]  /*5560*/  FMNMX R3, R3, R0, !PT ;  /* 0x0000000003037209 */ /* 0x000fca0007800000 */
[----:B------:R-:W-:-:S07]  /*5570*/  IMAD.MOV.U32 R0, RZ, RZ, R3 ;  /* 0x000000ffff007224 */ /* 0x000fce00078e0003 */
[----:B------:R-:W-:Y:S05]  /*5580*/  WARPSYNC.COLLECTIVE R4, `(.L_x_5089) ;  /* 0x0000000004087348 */ /* 0x000fea0003c00000 */
[----:B------:R0:W1:Y:S02]  /*5590*/  SHFL.DOWN P0, R9, R0, R5, R7 ;  /* 0x0800000500097389 */ /* 0x0000640000000007 */
[----:B01----:R-:W-:Y:S01]  /*55a0*/  ENDCOLLECTIVE ;  /* 0x000000000000791b */ /* 0x003fe20003800000 */
.L_x_5089:
[----:B------:R-:W-:Y:S02]  /*55b0*/  IMAD.MOV.U32 R5, RZ, RZ, 0x1 ;  /* 0x00000001ff057424 */ /* 0x000fe400078e00ff */
[----:B------:R-:W-:-:S05]  /*55c0*/  IMAD.MOV.U32 R2, RZ, RZ, R9 ;  /* 0x000000ffff027224 */ /* 0x000fca00078e0009 */
[----:B------:R-:W-:-:S05]  /*55d0*/  FMNMX R2, R3, R2, !PT ;  /* 0x0000000203027209 */ /* 0x000fca0007800000 */
[----:B------:R-:W-:-:S07]  /*55e0*/  IMAD.MOV.U32 R0, RZ, RZ, R2 ;  /* 0x000000ffff007224 */ /* 0x000fce00078e0002 */
[----:B------:R-:W-:Y:S05]  /*55f0*/  WARPSYNC.COLLECTIVE R4, `(.L_x_5090) ;  /* 0x0000000004087348 */ /* 0x000fea0003c00000 */
[----:B------:R0:W1:Y:S02]  /*5600*/  SHFL.DOWN P0, R9, R0, R5, R7 ;  /* 0x0800000500097389 */ /* 0x0000640000000007 */
[----:B01----:R-:W-:Y:S01]  /*5610*/  ENDCOLLECTIVE ;  /* 0x000000000000791b */ /* 0x003fe20003800000 */
.L_x_5090:
[----:B------:R-:W-:Y:S05]  /*5620*/  BRA `(.L_x_5091) ;  /* 0xfffffffc002c7947 */ /* 0x000fea000383ffff */
        .weak           $__internal_92_$__cuda_sm20_div_u64
        .type           $__internal_92_$__cuda_sm20_div_u64,@function
        .size           $__internal_92_$__cuda_sm20_div_u64,($__internal_93_$__cuda_sm20_rcp_rn_f32_slowpath - $__internal_92_$__cuda_sm20_div_u64)
$__internal_92_$__cuda_sm20_div_u64:
        /* <DEDUP_REMOVED lines=66> */
[----:B------:R-:W-:Y:S06]  /*5a50*/  RET.REL.NODEC R4 `(_ZN18transformer_engine6detail43dgated_act_cast_transpose_kernel_notalignedILi2ELi2Ef6__halfS2_NS_5EmptyEXadL_ZNS_6dsreluIffEET_T0_RKS3_EEXadL_ZNS_5sreluIffEES5_S6_S8_EEEEvPKT2_SC_PT3_SE_PKT1_PSF_SI_mmm) ;  /* 0xffffffa404687950 */ /* 0x000fec0003c3ffff */
        .weak           $__internal_93_$__cuda_sm20_rcp_rn_f32_slowpath
        .type           $__internal_93_$__cuda_sm20_rcp_rn_f32_slowpath,@function
        .size           $__internal_93_$__cuda_sm20_rcp_rn_f32_slowpath,(.L_x_34578 - $__internal_93_$__cuda_sm20_rcp_rn_f32_slowpath)
$__internal_93_$__cuda_sm20_rcp_rn_f32_slowpath:
        /* <DEDUP_REMOVED lines=15> */
.L_x_5092:
        /* <DEDUP_REMOVED lines=33> */
.L_x_5094:
[----:B------:R0:W1:Y:S02]  /*5d60*/  MUFU.RCP R2, R0 ;  /* 0x0000000000027308 */ /* 0x0000640000001000 */
.L_x_5093:
[----:B-1-3--:R-:W-:Y:S02]  /*5d70*/  IMAD.MOV.U32 R5, RZ, RZ, R2 ;  /* 0x000000ffff057224 */ /* 0x00afe400078e0002 */
[----:B------:R-:W-:Y:S02]  /*5d80*/  IMAD.MOV.U32 R2, RZ, RZ, R7 ;  /* 0x000000ffff027224 */ /* 0x000fe400078e0007 */
[----:B------:R-:W-:-:S04]  /*5d90*/  IMAD.MOV.U32 R3, RZ, RZ, 0x0 ;  /* 0x00000000ff037424 */ /* 0x000fc800078e00ff */
[----:B0-2---:R-:W-:Y:S05]  /*5da0*/  RET.REL.NODEC R2 `(_ZN18transformer_engine6detail43dgated_act_cast_transpose_kernel_notalignedILi2ELi2Ef6__halfS2_NS_5EmptyEXadL_ZNS_6dsreluIffEET_T0_RKS3_EEXadL_ZNS_5sreluIffEES5_S6_S8_EEEEvPKT2_SC_PT3_SE_PKT1_PSF_SI_mmm) ;  /* 0xffffffa002947950 */ /* 0x005fea0003c3ffff */
.L_x_5095:
        /* <DEDUP_REMOVED lines=13> */
.L_x_34578:


//--------------------- .text._ZN18transformer_engine6detail32dgated_act_cast_transpose_kernelILi2ELi2Ef6__halfS2_NS_5EmptyEXadL_ZNS_6dsreluIffEET_T0_RKS3_EEXadL_ZNS_5sreluIffEES5_S6_S8_EEEEvPKT2_SC_PT3_SE_PKT1_PSF_SI_mmm --------------------------
	.section	.text._ZN18transformer_engine6detail32dgated_act_cast_transpose_kernelILi2ELi2Ef6__halfS2_NS_5EmptyEXadL_ZNS_6dsreluIffEET_T0_RKS3_EEXadL_ZNS_5sreluIffEES5_S6_S8_EEEEvPKT2_SC_PT3_SE_PKT1_PSF_SI_mmm,"ax",@progbits
	.align	128
        .global         _ZN18transformer_engine6detail32dgated_act_cast_transpose_kernelILi2ELi2Ef6__halfS2_NS_5EmptyEXadL_ZNS_6dsreluIffEET_T0_RKS3_EEXadL_ZNS_5sreluIffEES5_S6_S8_EEEEvPKT2_SC_PT3_SE_PKT1_PSF_SI_mmm
        .type           _ZN18transformer_engine6detail32dgated_act_cast_transpose_kernelILi2ELi2Ef6__halfS2_NS_5EmptyEXadL_ZNS_6dsreluIffEET_T0_RKS3_EEXadL_ZNS_5sreluIffEES5_S6_S8_EEEEvPKT2_SC_PT3_SE_PKT1_PSF_SI_mmm,@function
        .size           _ZN18transformer_engine6detail32dgated_act_cast_transpose_kernelILi2ELi2Ef6__halfS2_NS_5EmptyEXadL_ZNS_6dsreluIffEET_T0_RKS3_EEXadL_ZNS_5sreluIffEES5_S6_S8_EEEEvPKT2_SC_PT3_SE_PKT1_PSF_SI_mmm,(.L_x_34580 - _ZN18transformer_engine6detail32dgated_act_cast_transpose_kernelILi2ELi2Ef6__halfS2_NS_5EmptyEXadL_ZNS_6dsreluIffEET_T0_RKS3_EEXadL_ZNS_5sreluIffEES5_S6_S8_EEEEvPKT2_SC_PT3_SE_PKT1_PSF_SI_mmm)
        .other          _ZN18transformer_engine6detail32dgated_act_cast_transpose_kernelILi2ELi2Ef6__halfS2_NS_5EmptyEXadL_ZNS_6dsreluIffEET_T0_RKS3_EEXadL_ZNS_5sreluIffEES5_S6_S8_EEEEvPKT2_SC_PT3_SE_PKT1_PSF_SI_mmm,@"STO_CUDA_ENTRY STV_DEFAULT"
_ZN18transformer_engine6detail32dgated_act_cast_transpose_kernelILi2ELi2Ef6__halfS2_NS_5EmptyEXadL_ZNS_6dsreluIffEET_T0_RKS3_EEXadL_ZNS_5sreluIffEES5_S6_S8_EEEEvPKT2_SC_PT3_SE_PKT1_PSF_SI_mmm:
.text._ZN18transformer_engine6detail32dgated_act_cast_transpose_kernelILi2ELi2Ef6__halfS2_NS_5EmptyEXadL_ZNS_6dsreluIffEET_T0_RKS3_EEXadL_ZNS_5sreluIffEES5_S6_S8_EEEEvPKT2_SC_PT3_SE_PKT1_PSF_SI_mmm:
        /* <DEDUP_REMOVED lines=18> */
[----:B------:R-:W-:Y:S05]  /*0120*/  CALL.REL.NOINC `($__internal_94_$__cuda_sm20_div_u64) ;  /* 0x00000034001c7944 */ /* 0x000fea0003c00000 */
        /* <DEDUP_REMOVED lines=9> */
.L_x_5096:
        /* <DEDUP_REMOVED lines=22> */
.L_x_5097:
        /* <DEDUP_REMOVED lines=170> */
[----:B------:R-:W-:Y:S01]  /*0dc0*/  F2FP.F16.F32.PACK_AB R15, R17, R10 ;  /* 0x0000000a110f723e */ /* 0x000fe200000000ff */
[----:B------:R-:W-:Y:S01]  /*0dd0*/  FMUL R7, R24, UR9 ;  /* 0x0000000918077c20 */ /* 0x000fe20008400000 */
[----:B------:R-:W-:Y:S02]  /*0de0*/  IADD3 R26, P2, R9, R26, RZ ;  /* 0x0000001a091a7210 */ /* 0x000fe40007f5e0ff */
[----:B------:R-:W-:-:S02]  /*0df0*/  IADD3.X R39, R13, UR15, RZ, P0, !PT ;  /* 0x0000000f0d277c10 */ /* 0x000fc400087fe4ff */
[----:B------:R-:W-:Y:S02]  /*0e00*/  F2FP.F16.F32.PACK_AB R57, R42, R23 ;  /* 0x000000172a39723e */ /* 0x000fe400000000ff */
[----:B------:R-:W-:Y:S01]  /*0e10*/  IADD3.X R37, R43, UR11, RZ, P1, !PT ;  /* 0x0000000b2b257c10 */ /* 0x000fe20008ffe4ff */
[----:B------:R0:W-:Y:S01]  /*0e20*/  STG.E desc[UR12][R12.64], R15 ;  /* 0x0000000f0c007986 */ /* 0x0001e2000c10190c */
[----:B------:R-:W-:Y:S02]  /*0e30*/  F2FP.F16.F32.PACK_AB R59, R7, R20 ;  /* 0x00000014073b723e */ /* 0x000fe400000000ff */
        /* <DEDUP_REMOVED lines=10> */
[----:B------:R-:W-:Y:S02]  /*0ee0*/  F2FP.F16.F32.PACK_AB R44, R12, R15 ;  /* 0x0000000f0c2c723e */ /* 0x000fe400000000ff */
        /* <DEDUP_REMOVED lines=114> */
[----:B------:R-:W-:Y:S02]  /*1610*/  F2FP.F16.F32.PACK_AB R27, R39, R8 ;  /* 0x00000008271b723e */ /* 0x000fe400000000ff */
[----:B------:R-:W-:Y:S02]  /*1620*/  F2FP.F16.F32.PACK_AB R59, R38, R25 ;  /* 0x00000019263b723e */ /* 0x000fe400000000ff */
[----:B------:R-:W-:Y:S01]  /*1630*/  IADD3.X R33, R52, R37, RZ, P3, !PT ;  /* 0x0000002534217210 */ /* 0x000fe20001ffe4ff */
[----:B------:R0:W-:Y:S01]  /*1640*/  STG.E desc[UR12][R34.64], R27 ;  /* 0x0000001b22007986 */ /* 0x0001e2000c10190c */
[----:B------:R-:W-:-:S02]  /*1650*/  IADD3 R30, P1, P0, R13, UR8, R30 ;  /* 0x000000080d1e7c10 */ /* 0x000fc4000f83e01e */
        /* <DEDUP_REMOVED lines=20> */
[----:B------:R-:W-:-:S03]  /*17a0*/  F2FP.F16.F32.PACK_AB R57, R6, R27 ;  /* 0x0000001b0639723e */ /* 0x000fc600000000ff */
        /* <DEDUP_REMOVED lines=102> */
[----:B------:R-:W-:Y:S01]  /*1e10*/  F2FP.F16.F32.PACK_AB R47, R41, R36 ;  /* 0x00000024292f723e */ /* 0x000fe200000000ff */
[----:B------:R-:W-:Y:S01]  /*1e20*/  FMUL R35, R45, UR9 ;  /* 0x000000092d237c20 */ /* 0x000fe20008400000 */
[----:B------:R-:W-:Y:S02]  /*1e30*/  FMUL R40, R18, UR9 ;  /* 0x0000000912287c20 */ /* 0x000fe40008400000 */
[----:B------:R-:W-:Y:S01]  /*1e40*/  FSEL R48, R19, RZ, P0 ;  /* 0x000000ff13307208 */ /* 0x000fe20000000000 */
[----:B------:R0:W-:Y:S02]  /*1e50*/  STG.E desc[UR12][R4.64], R47 ;  /* 0x0000002f04007986 */ /* 0x0001e4000c10190c */
[----:B------:R-:W-:-:S02]  /*1e60*/  F2FP.F16.F32.PACK_AB R51, R40, R35 ;  /* 0x000000232833723e */ /* 0x000fc400000000ff */
[----:B------:R-:W-:Y:S01]  /*1e70*/  FMUL R49, R49, R48 ;  /* 0x0000003031317220 */ /* 0x000fe20000400000 */
[----:B------:R-:W-:Y:S01]  /*1e80*/  FMUL R48, R24, UR9 ;  /* 0x0000000918307c20 */ /* 0x000fe20008400000 */
[----:B0-----:R-:W-:Y:S01]  /*1e90*/  IADD3 R4, P0, R46, R9, RZ ;  /* 0x000000092e047210 */ /* 0x001fe20007f1e0ff */
[----:B------:R-:W-:Y:S01]  /*1ea0*/  FMUL R46, R22, UR9 ;  /* 0x00000009162e7c20 */ /* 0x000fe20008400000 */
[----:B------:R0:W-:Y:S03]  /*1eb0*/  STG.E desc[UR12][R2.64], R51 ;  /* 0x0000003302007986 */ /* 0x0001e6000c10190c */
[----:B------:R-:W-:Y:S01]  /*1ec0*/  IMAD.X R5, R58, 0x1, R37, P0 ;  /* 0x000000013a057824 */ /* 0x000fe200000e0625 */
[----:B------:R-:W-:Y:S02]  /*1ed0*/  F2FP.F16.F32.PACK_AB R53, R46, R48 ;  /* 0x000000302e35723e */ /* 0x000fe400000000ff */
        /* <DEDUP_REMOVED lines=8> */
[----:B------:R-:W-:Y:S02]  /*1f60*/  F2FP.F16.F32.PACK_AB R55, R47, R45 ;  /* 0x0000002d2f37723e */ /* 0x000fe400000000ff */
        /* <DEDUP_REMOVED lines=41> */
[----:B------:R-:W-:-:S04]  /*2200*/  F2FP.F16.F32.PACK_AB R55, R22, R37 ;  /* 0x000000251637723e */ /* 0x000fc800000000ff */
        /* <DEDUP_REMOVED lines=9> */
[----:B------:R-:W-:-:S05]  /*22a0*/  F2FP.F16.F32.PACK_AB R59, R19, R18 ;  /* 0x00000012133b723e */ /* 0x000fca00000000ff */
        /* <DEDUP_REMOVED lines=14> */
[----:B------:R-:W-:Y:S01]  /*2390*/  F2FP.F16.F32.PACK_AB R5, R24, R55 ;  /* 0x000000371805723e */ /* 0x000fe200000000ff */
[----:B------:R-:W-:Y:S01]  /*23a0*/  FMUL R34, R43, UR9 ;  /* 0x000000092b227c20 */ /* 0x000fe20008400000 */
[----:B------:R-:W-:-:S03]  /*23b0*/  FMUL R51, R52, UR9 ;  /* 0x0000000934337c20 */ /* 0x000fc60008400000 */
[----:B------:R1:W-:Y:S02]  /*23c0*/  STG.E desc[UR12][R56.64], R5 ;  /* 0x0000000538007986 */ /* 0x0003e4000c10190c */
[----:B------:R-:W-:-:S05]  /*23d0*/  F2FP.F16.F32.PACK_AB R53, R51, R34 ;  /* 0x000000223335723e */ /* 0x000fca00000000ff */
[----:B------:R2:W-:Y:S01]  /*23e0*/  STG.E desc[UR12][R2.64], R53 ;  /* 0x0000003502007986 */ /* 0x0005e2000c10190c */
[----:B-1----:R-:W-:Y:S02]  /*23f0*/  FMNMX R5, |R49|, R32, !PT ;  /* 0x0000002031057209 */ /* 0x002fe40007800200 */
[----:B------:R-:W-:Y:S01]  /*2400*/  F2FP.F16.F32.PACK_AB R32, R25, R8 ;  /* 0x000000081920723e */ /* 0x000fe200000000ff */
[----:B------:R-:W-:Y:S01]  /*2410*/  IMAD.SHL.U32 R8, R26, 0x4, RZ ;  /* 0x000000041a087824 */ /* 0x000fe200078e00ff */
[----:B------:R-:W-:-:S03]  /*2420*/  F2FP.F16.F32.PACK_AB R54, R23, R10 ;  /* 0x0000000a1736723e */ /* 0x000fc600000000ff */
[----:B--2---:R-:W-:Y:S01]  /*2430*/  IMAD.IADD R3, R29, 0x1, -R8 ;  /* 0x000000011d037824 */ /* 0x004fe200078e0a08 */
[----:B------:R-:W-:Y:S02]  /*2440*/  F2FP.F16.F32.PACK_AB R49, R35, R36 ;  /* 0x000000242331723e */ /* 0x000fe400000000ff */
        /* <DEDUP_REMOVED lines=10> */
[----:B------:R-:W-:Y:S01]  /*24f0*/  F2FP.F16.F32.PACK_AB R53, R18, R37 ;  /* 0x000000251235723e */ /* 0x000fe200000000ff */
        /* <DEDUP_REMOVED lines=27> */
[----:B------:R-:W-:Y:S01]  /*26b0*/  F2FP.F16.F32.PACK_AB R20, R15, R20 ;  /* 0x000000140f14723e */ /* 0x000fe200000000ff */
        /* <DEDUP_REMOVED lines=40> */
[----:B------:R-:W-:Y:S02]  /*2940*/  F2FP.F16.F32.PACK_AB R44, R27, R44 ;  /* 0x0000002c1b2c723e */ /* 0x000fe400000000ff */
[----:B------:R-:W-:Y:S02]  /*2950*/  F2FP.F16.F32.PACK_AB R48, R45, R48 ;  /* 0x000000302d30723e */ /* 0x000fe400000000ff */
[----:B------:R-:W-:Y:S01]  /*2960*/  F2FP.F16.F32.PACK_AB R32, R34, R55 ;  /* 0x000000372220723e */ /* 0x000fe200000000ff */
        /* <DEDUP_REMOVED lines=18> */
[----:B------:R-:W-:Y:S01]  /*2a90*/  F2FP.F16.F32.PACK_AB R42, R42, R17 ;  /* 0x000000112a2a723e */ /* 0x000fe200000000ff */
[----:B------:R-:W-:Y:S01]  /*2aa0*/  IMAD.U32 R17, RZ, RZ, UR6 ;  /* 0x00000006ff117e24 */ /* 0x000fe2000f8e00ff */
[----:B--2---:R-:W-:Y:S02]  /*2ab0*/  F2FP.F16.F32.PACK_AB R48, R19, R22 ;  /* 0x000000161330723e */ /* 0x004fe400000000ff */
[----:B------:R-:W-:Y:S01]  /*2ac0*/  LEA R20, P0, R5, R14, 0x1 ;  /* 0x0000000e05147211 */ /* 0x000fe200078008ff */
[----:B------:R-:W-:Y:S01]  /*2ad0*/  IMAD.U32 R22, RZ, RZ, UR4 ;  /* 0x00000004ff167e24 */ /* 0x000fe2000f8e00ff */
[----:B------:R-:W-:Y:S02]  /*2ae0*/  F2FP.F16.F32.PACK_AB R36, R38, R39 ;  /* 0x000000272624723e */ /* 0x000fe400000000ff */
[----:B------:R-:W-:Y:S01]  /*2af0*/  F2FP.F16.F32.PACK_AB R44, R40, R41 ;  /* 0x00000029282c723e */ /* 0x000fe200000000ff */
        /* <DEDUP_REMOVED lines=33> */
[----:B------:R-:W-:Y:S01]  /*2d10*/  F2FP.F16.F32.PACK_AB R2, R12, R7 ;  /* 0x000000070c02723e */ /* 0x000fe200000000ff */
[----:B------:R-:W-:Y:S02]  /*2d20*/  IMAD.X R32, RZ, RZ, R37, P2 ;  /* 0x000000ffff207224 */ /* 0x000fe400010e0625 */
[----:B-1----:R-:W-:Y:S01]  /*2d30*/  IMAD.SHL.U32 R41, R31, 0x4, RZ ;  /* 0x000000041f297824 */ /* 0x002fe200078e00ff */
[----:B------:R-:W-:Y:S02]  /*2d40*/  IADD3.X R12, R5, UR11, RZ, P1, !PT ;  /* 0x0000000b050c7c10 */ /* 0x000fe40008ffe4ff */
[C---:B------:R-:W-:Y:S01]  /*2d50*/  SHF.L.U64.HI R39, R35.reuse, 0x2, R4 ;  /* 0x0000000223277819 */ /* 0x040fe20000010204 */
[----:B------:R-:W-:Y:S01]  /*2d60*/  IMAD.SHL.U32 R37, R35, 0x4, RZ ;  /* 0x0000000423257824 */ /* 0x000fe200078e00ff */
[----:B------:R-:W-:-:S02]  /*2d70*/  F2FP.F16.F32.PACK_AB R30, R6, R21 ;  /* 0x00000015061e723e */ /* 0x000fc400000000ff */
        /* <DEDUP_REMOVED lines=79> */
.L_x_5108:
[----:B-1----:R-:W-:-:S07]  /*3270*/  FMNMX R7, R4, R7, !PT ;  /* 0x0000000704077209 */ /* 0x002fce0007800000 */
.L_x_5100:
[----:B------:R-:W-:Y:S05]  /*3280*/  BSYNC B0 ;  /* 0x0000000000007941 */ /* 0x000fea0003800000 */
.L_x_5099:
[----:B------:R-:W-:Y:S01]  /*3290*/  ISETP.NE.AND P0, PT, R29, RZ, PT ;  /* 0x000000ff1d00720c */ /* 0x000fe20003f05270 */
[----:B------:R-:W-:-:S12]  /*32a0*/  BSSY B0, `(.L_x_5098) ;  /* 0x0000004000007945 */ /* 0x000fd80003800000 */
[----:B------:R-:W-:Y:S05]  /*32b0*/  @P0 BRA `(.L_x_5102) ;  /* 0x0000000000080947 */ /* 0x000fea0003800000 */
[----:B------:R-:W1:Y:S02]  /*32c0*/  LDC.64 R2, c[0x0][0x238] ;  /* 0x00008e00ff027b82 */ /* 0x000e640000000a00 */
[----:B-1----:R1:W-:Y:S02]  /*32d0*/  REDG.E.MAX.S32.STRONG.GPU desc[UR12][R2.64], R7 ;  /* 0x000000070200798e */ /* 0x0023e4000d10e38c */
.L_x_5102:
[----:B------:R-:W-:Y:S05]  /*32e0*/  BSYNC B0 ;  /* 0x0000000000007941 */ /* 0x000fea0003800000 */
.L_x_5098:
        /* <DEDUP_REMOVED lines=12> */
[----:B------:R-:W-:Y:S05]  /*33b0*/  CALL.REL.NOINC `($__internal_95_$__cuda_sm20_rcp_rn_f32_slowpath) ;  /* 0x0000000400847944 */ /* 0x000fea0003c00000 */
[----:B------:R-:W-:Y:S05]  /*33c0*/  BRA `(.L_x_5104) ;  /* 0x0000000000147947 */ /* 0x000fea0003800000 */
.L_x_5103:
[----:B0-----:R-:W0:Y:S01]  /*33d0*/  MUFU.RCP R5, UR9 ;  /* 0x0000000900057d08 */ /* 0x001e220008001000 */
[----:B------:R-:W-:-:S04]  /*33e0*/  IMAD.U32 R0, RZ, RZ, UR9 ;  /* 0x00000009ff007e24 */ /* 0x000fc8000f8e00ff */
[----:B0-----:R-:W-:-:S04]  /*33f0*/  FFMA R0, R5, R0, -1 ;  /* 0xbf80000005007423 */ /* 0x001fc80000000000 */
[----:B------:R-:W-:-:S04]  /*3400*/  FADD.FTZ R0, -R0, -RZ ;  /* 0x800000ff00007221 */ /* 0x000fc80000010100 */
[----:B------:R-:W-:-:S07]  /*3410*/  FFMA R5, R5, R0, R5 ;  /* 0x0000000005057223 */ /* 0x000fce0000000005 */
.L_x_5104:
[----:B-1----:R-:W0:Y:S02]  /*3420*/  LDC.64 R2, c[0x0][0x240] ;  /* 0x00009000ff027b82 */ /* 0x002e240000000a00 */
[----:B0-----:R-:W-:Y:S01]  /*3430*/  STG.E desc[UR12][R2.64], R5 ;  /* 0x0000000502007986 */ /* 0x001fe2000c10190c */
[----:B------:R-:W-:Y:S05]  /*3440*/  EXIT ;  /* 0x000000000000794d */ /* 0x000fea0003800000 */
.L_x_5101:
[----:B------:R-:W-:Y:S01]  /*3450*/  IMAD.MOV.U32 R6, RZ, RZ, 0x4 ;  /* 0x00000004ff067424 */ /* 0x000fe200078e00ff */
[----:B------:R-:W-:Y:S01]  /*3460*/  MOV R5, 0xffffffff ;  /* 0xffffffff00057802 */ /* 0x000fe20000000f00 */
[----:B------:R-:W-:-:S07]  /*3470*/  IMAD.MOV.U32 R9, RZ, RZ, 0x1f ;  /* 0x0000001fff097424 */ /* 0x000fce00078e00ff */
[----:B01----:R-:W-:Y:S05]  /*3480*/  WARPSYNC.COLLECTIVE R5, `(.L_x_5105) ;  /* 0x0000000005087348 */ /* 0x003fea0003c00000 */
[----:B-1----:R1:W2:Y:S02]  /*3490*/  SHFL.DOWN P0, R7, R2, R6, R9 ;  /* 0x0800000602077389 */ /* 0x0022a40000000009 */
[----:B012---:R-:W-:Y:S01]  /*34a0*/  ENDCOLLECTIVE ;  /* 0x000000000000791b */ /* 0x007fe20003800000 */
.L_x_5105:
[----:B------:R-:W-:Y:S02]  /*34b0*/  IMAD.MOV.U32 R6, RZ, RZ, 0x2 ;  /* 0x00000002ff067424 */ /* 0x000fe400078e00ff */
[----:B------:R-:W-:-:S05]  /*34c0*/  IMAD.MOV.U32 R3, RZ, RZ, R7 ;  /* 0x000000ffff037224 */ /* 0x000fca00078e0007 */
[----:B------:R-:W-:-:S05]  /*34d0*/  FMNMX R3, R3, R2, !PT ;  /* 0x0000000203037209 */ /* 0x000fca0007800000 */
[----:B------:R-:W-:-:S07]  /*34e0*/  IMAD.MOV.U32 R2, RZ, RZ, R3 ;  /* 0x000000ffff027224 */ /* 0x000fce00078e0003 */
[----:B------:R-:W-:Y:S05]  /*34f0*/  WARPSYNC.COLLECTIVE R5, `(.L_x_5106) ;  /* 0x0000000005087348 */ /* 0x000fea0003c00000 */
[----:B------:R0:W1:Y:S02]  /*3500*/  SHFL.DOWN P0, R7, R2, R6, R9 ;  /* 0x0800000602077389 */ /* 0x0000640000000009 */
[----:B01----:R-:W-:Y:S01]  /*3510*/  ENDCOLLECTIVE ;  /* 0x000000000000791b */ /* 0x003fe20003800000 */
.L_x_5106:
[----:B------:R-:W-:Y:S01]  /*3520*/  HFMA2.MMA R6, -RZ, RZ, 0, 5.9604644775390625e-08 ;  /* 0x00000001ff067435 */ /* 0x000fe200000001ff */
[----:B------:R-:W-:-:S05]  /*3530*/  IMAD.MOV.U32 R4, RZ, RZ, R7 ;  /* 0x000000ffff047224 */ /* 0x000fca00078e0007 */
[----:B------:R-:W-:-:S05]  /*3540*/  FMNMX R4, R3, R4, !PT ;  /* 0x0000000403047209 */ /* 0x000fca0007800000 */
[----:B------:R-:W-:-:S07]  /*3550*/  IMAD.MOV.U32 R2, RZ, RZ, R4 ;  /* 0x000000ffff027224 */ /* 0x000fce00078e0004 */
[----:B------:R-:W-:Y:S05]  /*3560*/  WARPSYNC.COLLECTIVE R5, `(.L_x_5107) ;  /* 0x0000000005087348 */ /* 0x000fea0003c00000 */
[----:B------:R0:W1:Y:S02]  /*3570*/  SHFL.DOWN P0, R7, R2, R6, R9 ;  /* 0x0800000602077389 */ /* 0x0000640000000009 */
[----:B01----:R-:W-:Y:S01]  /*3580*/  ENDCOLLECTIVE ;  /* 0x000000000000791b */ /* 0x003fe20003800000 */
.L_x_5107:
[----:B------:R-:W-:Y:S05]  /*3590*/  BRA `(.L_x_5108) ;  /* 0xfffffffc00347947 */ /* 0x000fea000383ffff */
        .weak           $__internal_94_$__cuda_sm20_div_u64
        .type           $__internal_94_$__cuda_sm20_div_u64,@function
        .size           $__internal_94_$__cuda_sm20_div_u64,($__internal_95_$__cuda_sm20_rcp_rn_f32_slowpath - $__internal_94_$__cuda_sm20_div_u64)
$__internal_94_$__cuda_sm20_div_u64:
        /* <DEDUP_REMOVED lines=66> */
[----:B------:R-:W-:Y:S06]  /*39c0*/  RET.REL.NODEC R6 `(_ZN18transformer_engine6detail32dgated_act_cast_transpose_kernelILi2ELi2Ef6__halfS2_NS_5EmptyEXadL_ZNS_6dsreluIffEET_T0_RKS3_EEXadL_ZNS_5sreluIffEES5_S6_S8_EEEEvPKT2_SC_PT3_SE_PKT1_PSF_SI_mmm) ;  /* 0xffffffc4068c7950 */ /* 0x000fec0003c3ffff */
        .weak           $__internal_95_$__cuda_sm20_rcp_rn_f32_slowpath
        .type           $__internal_95_$__cuda_sm20_rcp_rn_f32_slowpath,@function
        .size           $__internal_95_$__cuda_sm20_rcp_rn_f32_slowpath,(.L_x_34580 - $__internal_95_$__cuda_sm20_rcp_rn_f32_slowpath)
$__internal_95_$__cuda_sm20_rcp_rn_f32_slowpath:
        /* <DEDUP_REMOVED lines=15> */
.L_x_5109:
        /* <DEDUP_REMOVED lines=33> */
.L_x_5111:
[----:B------:R0:W1:Y:S02]  /*3cd0*/  MUFU.RCP R2, R0 ;  /* 0x0000000000027308 */ /* 0x0000640000001000 */
.L_x_5110:
[----:B-1-3--:R-:W-:Y:S02]  /*3ce0*/  IMAD.MOV.U32 R5, RZ, RZ, R2 ;  /* 0x000000ffff057224 */ /* 0x00afe400078e0002 */
[----:B------:R-:W-:Y:S02]  /*3cf0*/  IMAD.MOV.U32 R2, RZ, RZ, R7 ;  /* 0x000000ffff027224 */ /* 0x000fe400078e0007 */
[----:B------:R-:W-:-:S04]  /*3d00*/  IMAD.MOV.U32 R3, RZ, RZ, 0x0 ;  /* 0x00000000ff037424 */ /* 0x000fc800078e00ff */
[----:B0-2---:R-:W-:Y:S05]  /*3d10*/  RET.REL.NODEC R2 `(_ZN18transformer_engine6detail32dgated_act_cast_transpose_kernelILi2ELi2Ef6__halfS2_NS_5EmptyEXadL_ZNS_6dsreluIffEET_T0_RKS3_EEXadL_ZNS_5sreluIffEES5_S6_S8_EEEEvPKT2_SC_PT3_SE_PKT1_PSF_SI_mmm) ;  /* 0xffffffc002b87950 */ /* 0x005fea0003c3ffff */
.L_x_5112:
        /* <DEDUP_REMOVED lines=14> */
.L_x_34580:


//--------------------- .text._ZN18transformer_engine6detail43dgated_act_cast_transpose_kernel_notalignedILi2ELi1Ef6__halffNS_5EmptyEXadL_ZNS_6dsreluIffEET_T0_RKS3_EEXadL_ZNS_5sreluIffEES5_S6_S8_EEEEvPKT2_SC_PT3_SE_PKT1_PSF_SI_mmm --------------------------
	.section	.text._ZN18transformer_engine6detail43dgated_act_cast_transpose_kernel_notalignedILi2ELi1Ef6__halffNS_5EmptyEXadL_ZNS_6dsreluIffEET_T0_RKS3_EEXadL_ZNS_5sreluIffEES5_S6_S8_EEEEvPKT2_SC_PT3_SE_PKT1_PSF_SI_mmm,"ax",@progbits
	.align	128
        .global         _ZN18transformer_engine6detail43dgated_act_cast_transpose_kernel_notalignedILi2ELi1Ef6__halffNS_5EmptyEXadL_ZNS_6dsreluIffEET_T0_RKS3_EEXadL_ZNS_5sreluIffEES5_S6_S8_EEEEvPKT2_SC_PT3_SE_PKT1_PSF_SI_mmm
        .type           _ZN18transformer_engine6detail43dgated_act_cast_transpose_kernel_notalignedILi2ELi1Ef6__halffNS_5EmptyEXadL_ZNS_6dsreluIffEET_T0_RKS3_EEXadL_ZNS_5sreluIffEES5_S6_S8_EEEEvPKT2_SC_PT3_SE_PKT1_PSF_SI_mmm,@function
        .size           _ZN18transformer_engine6detail43dgated_act_cast_transpose_kernel_notalignedILi2ELi1Ef6__halffNS_5EmptyEXadL_ZNS_6dsreluIffEET_T0_RKS3_EEXadL_ZNS_5sreluIffEES5_S6_S8_EEEEvPKT2_SC_PT3_SE_PKT1_PSF_SI_mmm,(.L_x_34582 - _ZN18transformer_engine6detail43dgated_act_cast_transpose_kernel_notalignedILi2ELi1Ef6__halffNS_5EmptyEXadL_ZNS_6dsreluIffEET_T0_RKS3_EEXadL_ZNS_5sreluIffEES5_S6_S8_EEEEvPKT2_SC_PT3_SE_PKT1_PSF_SI_mmm)
        .other          _ZN18transformer_engine6detail43dgated_act_cast_transpose_kernel_notalignedILi2ELi1Ef6__halffNS_5EmptyEXadL_ZNS_6dsreluIffEET_T0_RKS3_EEXadL_ZNS_5sreluIffEES5_S6_S8_EEEEvPKT2_SC_PT3_SE_PKT1_PSF_SI_mmm,@"STO_CUDA_ENTRY STV_DEFAULT"
_ZN18transformer_engine6detail43dgated_act_cast_transpose_kernel_notalignedILi2ELi1Ef6__halffNS_5EmptyEXadL_ZNS_6dsreluIffEET_T0_RKS3_EEXadL_ZNS_5sreluIffEES5_S6_S8_EEEEvPKT2_SC_PT3_SE_PKT1_PSF_SI_mmm:
.text._ZN18transformer_engine6detail43dgated_act_cast_transpose_kernel_notalignedILi2ELi1Ef6__halffNS_5EmptyEXadL_ZNS_6dsreluIffEET_T0_RKS3_EEXadL_ZNS_5sreluIffEES5_S6_S8_EEEEvPKT2_SC_PT3_SE_PKT1_PSF_SI_mmm:
        /* <DEDUP_REMOVED lines=19> */
[----:B------:R-:W-:Y:S05]  /*0130*/  CALL.REL.NOINC `($__internal_96_$__cuda_sm20_div_u64) ;  /* 0x0000004400687944 */ /* 0x000fea0003c00000 */
        /* <DEDUP_REMOVED lines=9> */
.L_x_5113:
        /* <DEDUP_REMOVED lines=22> */
.L_x_5114:
        /* <DEDUP_REMOVED lines=80> */
.L_x_5116:
[----:B------:R-:W-:Y:S05]  /*0830*/  BSYNC B0 ;  /* 0x0000000000007941 */ /* 0x000fea0003800000 */
.L_x_5115:
[----:B------:R-:W-:Y:S04]  /*0840*/  BSSY B0, `(.L_x_5117) ;  /* 0x000001c000007945 */ /* 0x000fe80003800000 */
[----:B------:R-:W-:Y:S05]  /*0850*/  @!P0 BRA `(.L_x_5118) ;  /* 0x0000000000688947 */ /* 0x000fea0003800000 */
[----:B0-----:R-:W-:Y:S01]  /*0860*/  LOP3.LUT R33, R25, 0x7fffffff, RZ, 0xc0, !PT ;  /* 0x7fffffff19217812 */ /* 0x001fe200078ec0ff */
[----:B------:R-:W-:Y:S01]  /*0870*/  IMAD.MOV.U32 R32, RZ, RZ, R24 ;  /* 0x000000ffff207224 */ /* 0x000fe200078e0018 */
[----:B------:R-:W-:Y:S01]  /*0880*/  ULDC.64 UR4, c[0x0][0x218] ;  /* 0x0000860000047ab9 */ /* 0x000fe20000000a00 */
[----:B------:R-:W-:-:S04]  /*0890*/  IMAD.WIDE.U32 R16, R7, R26, R26 ;  /* 0x0000001a07107225 */ /* 0x000fc800078e001a */
[----:B------:R-:W-:Y:S01]  /*08a0*/  IMAD.WIDE.U32 R30, R7, R24, R32 ;  /* 0x00000018071e7225 */ /* 0x000fe200078e0020 */
[----:B------:R-:W-:-:S03]  /*08b0*/  IADD3 R19, P0, R2, R16, RZ ;  /* 0x0000001002137210 */ /* 0x000fc60007f1e0ff */
[-C--:B------:R-:W-:Y:S01]  /*08c0*/  IMAD R15, R33, R7.reuse, RZ ;  /* 0x00000007210f7224 */ /* 0x080fe200078e02ff */
[----:B------:R-:W-:Y:S01]  /*08d0*/  IADD3 R37, P2, R2, R30, RZ ;  /* 0x0000001e02257210 */ /* 0x000fe20007f5e0ff */
[----:B------:R-:W-:-:S04]  /*08e0*/  IMAD R33, R27, R7, RZ ;  /* 0x000000071b217224 */ /* 0x000fc800078e02ff */
        /* <DEDUP_REMOVED lines=17> */
.L_x_5118:
[----:B------:R-:W-:Y:S05]  /*0a00*/  BSYNC B0 ;  /* 0x0000000000007941 */ /* 0x000fea0003800000 */
.L_x_5117:
[--C-:B01---5:R-:W-:Y:S01]  /*0a10*/  HADD2.F32 R30, -RZ, R13.reuse.H0_H0 ;  /* 0x2000000dff1e7230 */ /* 0x123fe20000004100 */
[-C--:B------:R-:W-:Y:S01]  /*0a20*/  ISETP.GE.U32.AND P0, PT, R3, R4.reuse, PT ;  /* 0x000000040300720c */ /* 0x080fe20003f06070 */
[C---:B------:R-:W-:Y:S01]  /*0a30*/  VIADD R31, R7.reuse, 0x3 ;  /* 0x00000003071f7836 */ /* 0x040fe20000000000 */
[----:B------:R-:W-:Y:S01]  /*0a40*/  ISETP.GE.U32.AND P3, PT, R7, R4, PT ;  /* 0x000000040700720c */ /* 0x000fe20003f66070 */
[----:B------:R-:W-:Y:S02]  /*0a50*/  VIADD R32, R6, 0x1e ;  /* 0x0000001e06207836 */ /* 0x000fe40000000000 */
[C---:B------:R-:W-:Y:S01]  /*0a60*/  FMUL R19, R30.reuse, R30 ;  /* 0x0000001e1e137220 */ /* 0x040fe20000400000 */
[C---:B------:R-:W-:Y:S01]  /*0a70*/  FADD R3, R30.reuse, R30 ;  /* 0x0000001e1e037221 */ /* 0x040fe20000000000 */
[----:B------:R-:W-:Y:S01]  /*0a80*/  FSETP.GT.AND P2, PT, R30, RZ, PT ;  /* 0x000000ff1e00720b */ /* 0x000fe20003f44000 */
[--C-:B------:R-:W-:Y:S01]  /*0a90*/  HADD2.F32 R30, -RZ, R18.reuse.H0_H0 ;  /* 0x20000012ff1e7230 */ /* 0x100fe20000004100 */
[----:B------:R-:W-:Y:S01]  /*0aa0*/  BSSY B0, `(.L_x_5119) ;  /* 0x0000027000007945 */ /* 0x000fe20003800000 */
[----:B------:R-:W-:Y:S01]  /*0ab0*/  HADD2.F32 R39, -RZ, R18.H1_H1 ;  /* 0x30000012ff277230 */ /* 0x000fe20000004100 */
[----:B------:R-:W-:Y:S01]  /*0ac0*/  FSEL R19, R19, RZ, P2 ;  /* 0x000000ff13137208 */ /* 0x000fe20001000000 */
[--C-:B------:R-:W-:Y:S01]  /*0ad0*/  HADD2.F32 R18, -RZ, R14.reuse.H0_H0 ;  /* 0x2000000eff127230 */ /* 0x100fe20000004100 */
[----:B------:R-:W-:Y:S01]  /*0ae0*/  FMNMX R3, RZ, R3, !PT ;  /* 0x00000003ff037209 */ /* 0x000fe20007800000 */
[----:B------:R-:W-:Y:S01]  /*0af0*/  HADD2.F32 R43, -RZ, R14.H1_H1 ;  /* 0x3000000eff2b7230 */ /* 0x000fe20000004100 */
[----:B------:R-:W-:Y:S01]  /*0b00*/  ISETP.GE.U32.AND P2, PT, R31, R4, PT ;  /* 0x000000041f00720c */ /* 0x000fe20003f46070 */
[----:B------:R-:W-:-:S02]  /*0b10*/  HADD2.F32 R31, -RZ, R13.H1_H1 ;  /* 0x3000000dff1f7230 */ /* 0x000fc40000004100 */
[----:B------:R-:W-:Y:S01]  /*0b20*/  FMUL R19, R30, R19 ;  /* 0x000000131e137220 */ /* 0x000fe20000400000 */
[----:B------:R-:W-:Y:S01]  /*0b30*/  FMUL R51, R3, R30 ;  /* 0x0000001e03337220 */ /* 0x000fe20000400000 */
[----:B------:R-:W-:Y:S01]  /*0b40*/  LOP3.LUT R3, R32, 0x1f, RZ, 0xc0, !PT ;  /* 0x0000001f20037812 */ /* 0x000fe200078ec0ff */
[----:B------:R-:W-:Y:S02]  /*0b50*/  VIADD R13, R7, 0x2 ;  /* 0x00000002070d7836 */ /* 0x000fe40000000000 */
[C---:B------:R-:W-:Y:S01]  /*0b60*/  FADD R30, R31.reuse, R31 ;  /* 0x0000001f1f1e7221 */ /* 0x040fe20000000000 */
[C---:B------:R-:W-:Y:S01]  /*0b70*/  FSETP.GT.AND P5, PT, R31.reuse, RZ, PT ;  /* 0x000000ff1f00720b */ /* 0x040fe20003fa4000 */
[----:B------:R-:W-:Y:S01]  /*0b80*/  FMUL R31, R31, R31 ;  /* 0x0000001f1f1f7220 */ /* 0x000fe20000400000 */
[----:B------:R-:W-:Y:S01]  /*0b90*/  FMUL R51, R51, R18 ;  /* 0x0000001233337220 */ /* 0x000fe20000400000 */
[----:B------:R-:W-:Y:S02]  /*0ba0*/  ISETP.GE.U32.AND P4, PT, R13, R4, PT ;  /* 0x000000040d00720c */ /* 0x000fe40003f86070 */
[----:B------:R-:W-:-:S02]  /*0bb0*/  FMNMX R30, RZ, R30, !PT ;  /* 0x0000001eff1e7209 */ /* 0x000fc40007800000 */
[----:B------:R-:W-:Y:S02]  /*0bc0*/  FSEL R32, R31, RZ, P5 ;  /* 0x000000ff1f207208 */ /* 0x000fe40002800000 */
[----:B------:R-:W-:Y:S01]  /*0bd0*/  ISETP.GE.U32.OR P3, PT, R34, R5, P3 ;  /* 0x000000052200720c */ /* 0x000fe20001f66470 */
[----:B------:R-:W-:Y:S01]  /*0be0*/  FMUL R30, R30, R39 ;  /* 0x000000271e1e7220 */ /* 0x000fe20000400000 */
[----:B------:R-:W-:Y:S01]  /*0bf0*/  ISETP.LT.U32.AND P4, PT, R3, R5, !P4 ;  /* 0x000000050300720c */ /* 0x000fe20006781070 */
[----:B------:R-:W-:Y:S01]  /*0c00*/  FMUL R39, R39, R32 ;  /* 0x0000002027277220 */ /* 0x000fe20000400000 */
[-C--:B------:R-:W-:Y:S01]  /*0c10*/  FMUL R32, R51, R8.reuse ;  /* 0x0000000833207220 */ /* 0x080fe20000400000 */
[----:B------:R-:W-:Y:S01]  /*0c20*/  FMUL R43, R30, R43 ;  /* 0x0000002b1e2b7220 */ /* 0x000fe20000400000 */
[-C--:B------:R-:W-:Y:S01]  /*0c30*/  FMUL R30, R19, R8.reuse ;  /* 0x00000008131e7220 */ /* 0x080fe20000400000 */
[-C--:B------:R-:W-:Y:S02]  /*0c40*/  FMUL R31, R39, R8.reuse ;  /* 0x00000008271f7220 */ /* 0x080fe40000400000 */
[----:B------:R-:W-:Y:S01]  /*0c50*/  FMUL R33, R43, R8 ;  /* 0x000000082b217220 */ /* 0x000fe20000400000 */
[----:B------:R-:W-:Y:S06]  /*0c60*/  @!P1 BRA `(.L_x_5120) ;  /* 0x0000000000289947 */ /* 0x000fec0003800000 */
        /* <DEDUP_REMOVED lines=10> */
.L_x_5120:
[----:B------:R-:W-:Y:S05]  /*0d10*/  BSYNC B0 ;  /* 0x0000000000007941 */ /* 0x000fea0003800000 */
.L_x_5119:
        /* <DEDUP_REMOVED lines=15> */
.L_x_5122:
[----:B------:R-:W-:Y:S05]  /*0e10*/  BSYNC B0 ;  /* 0x0000000000007941 */ /* 0x000fea0003800000 */
.L_x_5121:
[----:B------:R-:W-:Y:S01]  /*0e20*/  BSSY B0, `(.L_x_5123) ;  /* 0x0000021000007945 */ /* 0x000fe20003800000 */
[----:B------:R-:W-:Y:S02]  /*0e30*/  LOP3.LUT R35, R25, 0x7fffffff, RZ, 0xc0, !PT ;  /* 0x7fffffff19237812 */ /* 0x000fe400078ec0ff */
        /* <DEDUP_REMOVED lines=31> */
.L_x_5124:
[----:B------:R-:W-:Y:S05]  /*1030*/  BSYNC B0 ;  /* 0x0000000000007941 */ /* 0x000fea0003800000 */
.L_x_5123:
[----:B------:R-:W-:Y:S01]  /*1040*/  IMAD.MOV.U32 R34, RZ, RZ, R24 ;  /* 0x000000ffff227224 */ /* 0x000fe200078e0018 */
[----:B------:R-:W-:Y:S01]  /*1050*/  FMNMX R14, RZ, |R51|, !PT ;  /* 0x40000033ff0e7209 */ /* 0x000fe20007800000 */
[----:B------:R-:W-:Y:S01]  /*1060*/  HADD2.F32 R38, -RZ, R16.H0_H0 ;  /* 0x20000010ff267230 */ /* 0x000fe20000004100 */
[----:B------:R-:W-:Y:S01]  /*1070*/  ISETP.GE.U32.AND P1, PT, R13, R4, PT ;  /* 0x000000040d00720c */ /* 0x000fe20003f26070 */
[-C--:B-12---:R-:W-:Y:S01]  /*1080*/  IMAD.WIDE.U32 R36, R7, R24.reuse, R34 ;  /* 0x0000001807247225 */ /* 0x086fe200078e0022 */
[----:B------:R-:W-:Y:S01]  /*1090*/  ISETP.GE.U32.OR P0, PT, R2, R5, P0 ;  /* 0x000000050200720c */ /* 0x000fe20000706470 */
[----:B------:R-:W-:Y:S02]  /*10a0*/  BSSY B0, `(.L_x_5125) ;  /* 0x0000039000007945 */ /* 0x000fe40003800000 */
[----:B0-----:R-:W-:Y:S01]  /*10b0*/  FADD R40, R38, R38 ;  /* 0x0000002626287221 */ /* 0x001fe20000000000 */
[----:B------:R-:W-:Y:S01]  /*10c0*/  IMAD R47, R35, R7, RZ ;  /* 0x00000007232f7224 */ /* 0x000fe200078e02ff */
[----:B------:R-:W-:Y:S01]  /*10d0*/  IADD3 R13, P3, R36, R24, RZ ;  /* 0x00000018240d7210 */ /* 0x000fe20007f7e0ff */
[----:B------:R-:W-:Y:S01]  /*10e0*/  HADD2.F32 R18, -RZ, R15.H0_H0 ;  /* 0x2000000fff127230 */ /* 0x000fe20000004100 */
[----:B------:R-:W-:-:S02]  /*10f0*/  FMNMX R36, |R43|, R14, !PT ;  /* 0x0000000e2b247209 */ /* 0x000fc40007800200 */
[----:B------:R-:W-:Y:S01]  /*1100*/  IADD3.X R14, R35, R37, R47, P3, !PT ;  /* 0x00000025230e7210 */ /* 0x000fe20001ffe42f */
[----:B------:R-:W-:Y:S01]  /*1110*/  VIADD R37, R6, 0x1d ;  /* 0x0000001d06257836 */ /* 0x000fe20000000000 */
[----:B------:R-:W-:Y:S01]  /*1120*/  FMNMX R36, |R19|, R36, !PT ;  /* 0x0000002413247209 */ /* 0x000fe20007800200 */
[----:B------:R-:W-:Y:S01]  /*1130*/  HADD2.F32 R19, -RZ, R16.H1_H1 ;  /* 0x30000010ff137230 */ /* 0x000fe20000004100 */
[----:B------:R-:W-:Y:S01]  /*1140*/  FMNMX R41, RZ, R40, !PT ;  /* 0x00000028ff297209 */ /* 0x000fe20007800000 */
[--C-:B------:R-:W-:Y:S01]  /*1150*/  HADD2.F32 R40, -RZ, R17.reuse.H0_H0 ;  /* 0x20000011ff287230 */ /* 0x100fe20000004100 */
[----:B------:R-:W-:Y:S01]  /*1160*/  FMNMX R42, |R39|, R36, !PT ;  /* 0x00000024272a7209 */ /* 0x000fe20007800200 */
[----:B------:R-:W-:Y:S02]  /*1170*/  HADD2.F32 R17, -RZ, R17.H1_H1 ;  /* 0x30000011ff117230 */ /* 0x000fe40000004100 */
[----:B------:R-:W-:Y:S01]  /*1180*/  FADD R36, R19, R19 ;  /* 0x0000001313247221 */ /* 0x000fe20000000000 */
[----:B------:R-:W-:Y:S01]  /*1190*/  LOP3.LUT R16, R37, 0x1f, RZ, 0xc0, !PT ;  /* 0x0000001f25107812 */ /* 0x000fe200078ec0ff */
[----:B------:R-:W-:-:S02]  /*11a0*/  HADD2.F32 R37, -RZ, R15.H1_H1 ;  /* 0x3000000fff257230 */ /* 0x000fc40000004100 */
[----:B------:R-:W-:Y:S01]  /*11b0*/  FMUL R41, R41, R18 ;  /* 0x0000001229297220 */ /* 0x000fe20000400000 */
[C---:B------:R-:W-:Y:S01]  /*11c0*/  FSETP.GT.AND P3, PT, R38.reuse, RZ, PT ;  /* 0x000000ff2600720b */ /* 0x040fe20003f64000 */
[----:B------:R-:W-:Y:S01]  /*11d0*/  FMUL R38, R38, R38 ;  /* 0x0000002626267220 */ /* 0x000fe20000400000 */
[----:B------:R-:W-:Y:S01]  /*11e0*/  FMNMX R36, RZ, R36, !PT ;  /* 0x00000024ff247209 */ /* 0x000fe20007800000 */
[----:B------:R-:W-:Y:S01]  /*11f0*/  FMUL R39, R41, R40 ;  /* 0x0000002829277220 */ /* 0x000fe20000400000 */
[C---:B------:R-:W-:Y:S01]  /*1200*/  FSETP.GT.AND P4, PT, R19.reuse, RZ, PT ;  /* 0x000000ff1300720b */ /* 0x040fe20003f84000 */
[----:B------:R-:W-:Y:S01]  /*1210*/  FMUL R19, R19, R19 ;  /* 0x0000001313137220 */ /* 0x000fe20000400000 */
[----:B------:R-:W-:Y:S01]  /*1220*/  ISETP.LT.U32.AND P2, PT, R16, R5, !P2 ;  /* 0x000000051000720c */ /* 0x000fe20005741070 */
[----:B------:R-:W-:Y:S01]  /*1230*/  FMUL R36, R36, R37 ;  /* 0x0000002524247220 */ /* 0x000fe20000400000 */
[----:B------:R-:W-:Y:S02]  /*1240*/  FSEL R15, R38, RZ, P3 ;  /* 0x000000ff260f7208 */ /* 0x000fe40001800000 */
[----:B------:R-:W-:Y:S01]  /*1250*/  FSEL R38, R19, RZ, P4 ;  /* 0x000000ff13267208 */ /* 0x000fe20002000000 */
[----:B------:R-:W-:Y:S01]  /*1260*/  FMUL R41, R36, R17 ;  /* 0x0000001124297220 */ /* 0x000fe20000400000 */
[----:B------:R-:W-:Y:S01]  /*1270*/  IADD3 R40, R12, 0x1e, -R7 ;  /* 0x0000001e0c287810 */ /* 0x000fe20007ffe807 */
[----:B------:R-:W-:Y:S01]  /*1280*/  FMUL R43, R18, R15 ;  /* 0x0000000f122b7220 */ /* 0x000fe20000400000 */
[----:B------:R-:W-:Y:S01]  /*1290*/  FMNMX R36, R42, |R39|, !PT ;  /* 0x400000272a247209 */ /* 0x000fe20007800000 */
[----:B------:R-:W-:Y:S01]  /*12a0*/  FMUL R15, R37, R38 ;  /* 0x00000026250f7220 */ /* 0x000fe20000400000 */
[----:B------:R-:W-:Y:S01]  /*12b0*/  LOP3.LUT R40, R40, 0x1f, RZ, 0xc0, !PT ;  /* 0x0000001f28287812 */ /* 0x000fe200078ec0ff */
[----:B------:R-:W-:Y:S01]  /*12c0*/  FMUL R38, R39, R8 ;  /* 0x0000000827267220 */ /* 0x000fe20000400000 */
[----:B------:R-:W-:Y:S01]  /*12d0*/  FMNMX R18, |R41|, R36, !PT ;  /* 0x0000002429127209 */ /* 0x000fe20007800200 */
[----:B------:R-:W-:Y:S01]  /*12e0*/  @!P2 IMAD.MOV.U32 R47, RZ, RZ, RZ ;  /* 0x000000ffff2fa224 */ /* 0x000fe200078e00ff */
        /* <DEDUP_REMOVED lines=20> */
.L_x_5126:
[----:B------:R-:W-:Y:S05]  /*1430*/  BSYNC B0 ;  /* 0x0000000000007941 */ /* 0x000fea0003800000 */
.L_x_5125:
        /* <DEDUP_REMOVED lines=16> */
.L_x_5128:
[----:B------:R-:W-:Y:S05]  /*1540*/  BSYNC B0 ;  /* 0x0000000000007941 */ /* 0x000fea0003800000 */
.L_x_5127:
        /* <DEDUP_REMOVED lines=27> */
.L_x_5130:
[----:B------:R-:W-:Y:S05]  /*1700*/  BSYNC B0 ;  /* 0x0000000000007941 */ /* 0x000fea0003800000 */
.L_x_5129:
[----:B012---:R-:W0:Y:S01]  /*1710*/  @!P1 LDC.64 R40, c[0x0][0x220] ;  /* 0x00008800ff289b82 */ /* 0x007e220000000a00 */
[--C-:B-----5:R-:W-:Y:S01]  /*1720*/  HADD2.F32 R48, -RZ, R45.reuse.H0_H0 ;  /* 0x2000002dff307230 */ /* 0x120fe20000004100 */
[----:B------:R-:W-:Y:S01]  /*1730*/  BSSY B0, `(.L_x_5131) ;  /* 0x000002a000007945 */ /* 0x000fe20003800000 */
[----:B------:R-:W-:Y:S02]  /*1740*/  HADD2.F32 R45, -RZ, R45.H1_H1 ;  /* 0x3000002dff2d7230 */ /* 0x000fe40000004100 */
[--C-:B------:R-:W-:Y:S02]  /*1750*/  HADD2.F32 R49, -RZ, R44.reuse.H0_H0 ;  /* 0x2000002cff317230 */ /* 0x100fe40000004100 */
[C---:B------:R-:W-:Y:S01]  /*1760*/  FMUL R43, R48.reuse, R48 ;  /* 0x00000030302b7220 */ /* 0x040fe20000400000 */
[C---:B------:R-:W-:Y:S01]  /*1770*/  FSETP.GT.AND P0, PT, R48.reuse, RZ, PT ;  /* 0x000000ff3000720b */ /* 0x040fe20003f04000 */
[----:B------:R-:W-:Y:S01]  /*1780*/  FADD R42, R48, R48 ;  /* 0x00000030302a7221 */ /* 0x000fe20000000000 */
[----:B------:R-:W-:-:S02]  /*1790*/  HADD2.F32 R55, -RZ, R44.H1_H1 ;  /* 0x3000002cff377230 */ /* 0x000fc40000004100 */
[----:B------:R-:W-:Y:S01]  /*17a0*/  FSEL R48, R43, RZ, P0 ;  /* 0x000000ff2b307208 */ /* 0x000fe20000000000 */
[C---:B------:R-:W-:Y:S01]  /*17b0*/  FADD R43, R45.reuse, R45 ;  /* 0x0000002d2d2b7221 */ /* 0x040fe20000000000 */
[----:B------:R-:W-:Y:S01]  /*17c0*/  FMNMX R42, RZ, R42, !PT ;  /* 0x0000002aff2a7209 */ /* 0x000fe20007800000 */
[--C-:B------:R-:W-:Y:S01]  /*17d0*/  HADD2.F32 R51, -RZ, R46.reuse.H0_H0 ;  /* 0x2000002eff337230 */ /* 0x100fe20000004100 */
[C---:B------:R-:W-:Y:S01]  /*17e0*/  FSETP.GT.AND P0, PT, R45.reuse, RZ, PT ;  /* 0x000000ff2d00720b */ /* 0x040fe20003f04000 */
[----:B------:R-:W-:Y:S01]  /*17f0*/  HADD2.F32 R53, -RZ, R46.H1_H1 ;  /* 0x3000002eff357230 */ /* 0x000fe20000004100 */
[----:B------:R-:W-:Y:S01]  /*1800*/  FMNMX R44, RZ, R43, !PT ;  /* 0x0000002bff2c7209 */ /* 0x000fe20007800000 */
[----:B------:R-:W-:Y:S01]  /*1810*/  FMUL R45, R45, R45 ;  /* 0x0000002d2d2d7220 */ /* 0x000fe20000400000 */
[----:B------:R-:W-:Y:S01]  /*1820*/  IADD3 R46, P3, R3, R13, RZ ;  /* 0x0000000d032e7210 */ /* 0x000fe20007f7e0ff */
[----:B------:R-:W-:Y:S01]  /*1830*/  FMUL R42, R42, R49 ;  /* 0x000000312a2a7220 */ /* 0x000fe20000400000 */
[----:B------:R-:W-:Y:S01]  /*1840*/  FMUL R49, R49, R48 ;  /* 0x0000003031317220 */ /* 0x000fe20000400000 */
[----:B------:R-:W-:Y:S01]  /*1850*/  FMUL R44, R44, R55 ;  /* 0x000000372c2c7220 */ /* 0x000fe20000400000 */
[----:B0-----:R-:W-:Y:S01]  /*1860*/  @!P1 LEA R43, P4, R28, R40, 0x8 ;  /* 0x000000281c2b9211 */ /* 0x001fe200078840ff */
[----:B------:R-:W-:-:S02]  /*1870*/  IMAD.X R57, RZ, RZ, R14, P3 ;  /* 0x000000ffff397224 */ /* 0x000fc400018e060e */
[----:B------:R-:W-:Y:S01]  /*1880*/  FMUL R53, R44, R53 ;  /* 0x000000352c357220 */ /* 0x000fe20000400000 */
[----:B------:R-:W-:Y:S01]  /*1890*/  FSEL R40, R45, RZ, P0 ;  /* 0x000000ff2d287208 */ /* 0x000fe20000000000 */
[----:B------:R-:W-:Y:S01]  /*18a0*/  FMUL R51, R42, R51 ;  /* 0x000000332a337220 */ /* 0x000fe20000400000 */
[----:B------:R-:W-:Y:S01]  /*18b0*/  @!P1 LEA.HI.X R41, R28, R41, R0, 0x8, P4 ;  /* 0x000000291c299211 */ /* 0x000fe200020f4400 */
[----:B------:R-:W-:Y:S01]  /*18c0*/  FMUL R42, R49, R8 ;  /* 0x00000008312a7220 */ /* 0x000fe20000400000 */
[C---:B------:R-:W-:Y:S01]  /*18d0*/  @!P1 LEA R44, P0, R46.reuse, R43, 0x3 ;  /* 0x0000002b2e2c9211 */ /* 0x040fe200078018ff */
[----:B------:R-:W-:Y:S01]  /*18e0*/  FMUL R55, R55, R40 ;  /* 0x0000002837377220 */ /* 0x000fe20000400000 */
[-C--:B------:R-:W-:Y:S02]  /*18f0*/  FMUL R40, R51, R8.reuse ;  /* 0x0000000833287220 */ /* 0x080fe40000400000 */
[----:B------:R-:W-:Y:S01]  /*1900*/  @!P1 LEA.HI.X R45, R46, R41, R57, 0x3, P0 ;  /* 0x000000292e2d9211 */ /* 0x000fe200000f1c39 */
[-C--:B------:R-:W-:Y:S01]  /*1910*/  FMUL R41, R53, R8.reuse ;  /* 0x0000000835297220 */ /* 0x080fe20000400000 */
[----:B------:R-:W-:-:S04]  /*1920*/  FMUL R43, R55, R8 ;  /* 0x00000008372b7220 */ /* 0x000fc80000400000 */
        /* <DEDUP_REMOVED lines=10> */
.L_x_5132:
[----:B------:R-:W-:Y:S05]  /*19d0*/  BSYNC B0 ;  /* 0x0000000000007941 */ /* 0x000fea0003800000 */
.L_x_5131:
[----:B------:R-:W-:Y:S01]  /*19e0*/  HADD2.F32 R34, -RZ, R17.H0_H0 ;  /* 0x20000011ff227230 */ /* 0x000fe20000004100 */
[----:B------:R-:W-:Y:S01]  /*19f0*/  IADD3 R46, P1, P3, R16, R13, R24 ;  /* 0x0000000d102e7210 */ /* 0x000fe20007b3e018 */
[----:B------:R-:W-:Y:S01]  /*1a00*/  HADD2.F32 R48, -RZ, R47.H1_H1 ;  /* 0x3000002fff307230 */ /* 0x000fe20000004100 */
[----:B------:R-:W-:Y:S01]  /*1a10*/  BSSY B0, `(.L_x_5133) ;  /* 0x000002a000007945 */ /* 0x000fe20003800000 */
[----:B01----:R-:W-:Y:S01]  /*1a20*/  HADD2.F32 R44, -RZ, R19.H1_H1 ;  /* 0x30000013ff2c7230 */ /* 0x003fe20000004100 */
[C---:B------:R-:W-:Y:S01]  /*1a30*/  FSETP.GT.AND P0, PT, R34.reuse, RZ, PT ;  /* 0x000000ff2200720b */ /* 0x040fe20003f04000 */
[C---:B------:R-:W-:Y:S01]  /*1a40*/  FADD R13, R34.reuse, R34 ;  /* 0x00000022220d7221 */ /* 0x040fe20000000000 */
[----:B------:R-:W-:Y:S01]  /*1a50*/  FMUL R34, R34, R34 ;  /* 0x0000002222227220 */ /* 0x000fe20000400000 */
[----:B------:R-:W-:Y:S01]  /*1a60*/  IADD3.X R59, RZ, R14, R35, P1, P3 ;  /* 0x0000000eff3b7210 */ /* 0x000fe20000fe6423 */
[----:B------:R-:W-:Y:S02]  /*1a70*/  HADD2.F32 R14, -RZ, R47.H0_H0 ;  /* 0x2000002fff0e7230 */ /* 0x000fe40000004100 */
[----:B------:R-:W-:-:S02]  /*1a80*/  FMNMX R13, RZ, R13, !PT ;  /* 0x0000000dff0d7209 */ /* 0x000fc40007800000 */
[----:B------:R-:W-:-:S03]  /*1a90*/  FSEL R35, R34, RZ, P0 ;  /* 0x000000ff22237208 */ /* 0x000fc60000000000 */
[----:B------:R-:W-:Y:S02]  /*1aa0*/  FMUL R57, R13, R14 ;  /* 0x0000000e0d397220 */ /* 0x000fe40000400000 */
[----:B------:R-:W-:Y:S01]  /*1ab0*/  FMUL R13, R14, R35 ;  /* 0x000000230e0d7220 */ /* 0x000fe20000400000 */
[----:B------:R-:W-:Y:S01]  /*1ac0*/  HADD2.F32 R14, -RZ, R19.H0_H0 ;  /* 0x20000013ff0e7230 */ /* 0x000fe20000004100 */
[----:B------:R-:W0:Y:S04]  /*1ad0*/  @P2 LDC.64 R34, c[0x0][0x220] ;  /* 0x00008800ff222b82 */ /* 0x000e280000000a00 */
[----:B------:R-:W-:Y:S01]  /*1ae0*/  FMUL R57, R57, R14 ;  /* 0x0000000e39397220 */ /* 0x000fe20000400000 */
[----:B------:R-:W-:-:S05]  /*1af0*/  HADD2.F32 R14, -RZ, R17.H1_H1 ;  /* 0x30000011ff0e7230 */ /* 0x000fca0000004100 */
[C---:B------:R-:W-:Y:S01]  /*1b00*/  FADD R17, R14.reuse, R14 ;  /* 0x0000000e0e117221 */ /* 0x040fe20000000000 */
[C---:B------:R-:W-:Y:S01]  /*1b10*/  FSETP.GT.AND P0, PT, R14.reuse, RZ, PT ;  /* 0x000000ff0e00720b */ /* 0x040fe20003f04000 */
[----:B------:R-:W-:-:S03]  /*1b20*/  FMUL R14, R14, R14 ;  /* 0x0000000e0e0e7220 */ /* 0x000fc60000400000 */
[----:B------:R-:W-:Y:S02]  /*1b30*/  FMNMX R17, RZ, R17, !PT ;  /* 0x00000011ff117209 */ /* 0x000fe40007800000 */
[----:B------:R-:W-:Y:S01]  /*1b40*/  FSEL R47, R14, RZ, P0 ;  /* 0x000000ff0e2f7208 */ /* 0x000fe20000000000 */
[----:B------:R-:W-:Y:S02]  /*1b50*/  FMUL R14, R13, R8 ;  /* 0x000000080d0e7220 */ /* 0x000fe40000400000 */
[----:B------:R-:W-:Y:S02]  /*1b60*/  FMUL R17, R17, R48 ;  /* 0x0000003011117220 */ /* 0x000fe40000400000 */
[----:B------:R-:W-:Y:S01]  /*1b70*/  FMUL R47, R48, R47 ;  /* 0x0000002f302f7220 */ /* 0x000fe20000400000 */
[----:B------:R-:W-:Y:S01]  /*1b80*/  FMNMX R48, |R15|, R18, !PT ;  /* 0x000000120f307209 */ /* 0x000fe20007800200 */
[----:B------:R-:W-:Y:S01]  /*1b90*/  FMUL R17, R17, R44 ;  /* 0x0000002c11117220 */ /* 0x000fe20000400000 */
[----:B0-----:R-:W-:Y:S01]  /*1ba0*/  @P2 LEA R45, P1, R28, R34, 0x8 ;  /* 0x000000221c2d2211 */ /* 0x001fe200078240ff */
[-C--:B------:R-:W-:Y:S01]  /*1bb0*/  FMUL R34, R57, R8.reuse ;  /* 0x0000000839227220 */ /* 0x080fe20000400000 */
[----:B------:R-:W-:-:S02]  /*1bc0*/  FMUL R15, R47, R8 ;  /* 0x000000082f0f7220 */ /* 0x000fc40000400000 */
        /* <DEDUP_REMOVED lines=14> */
.L_x_5134:
[----:B------:R-:W-:Y:S05]  /*1cb0*/  BSYNC B0 ;  /* 0x0000000000007941 */ /* 0x000fea0003800000 */
.L_x_5133:
        /* <DEDUP_REMOVED lines=85> */
.L_x_5139:
        /* <DEDUP_REMOVED lines=55> */
.L_x_5138:
[----:B------:R-:W-:Y:S05]  /*2580*/  BSYNC B1 ;  /* 0x0000000000017941 */ /* 0x000fea0003800000 */
.L_x_5137:
        /* <DEDUP_REMOVED lines=16> */
.L_x_5141:
[----:B------:R-:W-:Y:S05]  /*2690*/  BSYNC B1 ;  /* 0x0000000000017941 */ /* 0x000fea0003800000 */
.L_x_5140:
        /* <DEDUP_REMOVED lines=30> */
.L_x_5136:
[----:B------:R-:W-:Y:S05]  /*2880*/  BSYNC B0 ;  /* 0x0000000000007941 */ /* 0x000fea0003800000 */
.L_x_5135:
        /* <DEDUP_REMOVED lines=26> */
.L_x_5146:
        /* <DEDUP_REMOVED lines=55> */
.L_x_5145:
[----:B------:R-:W-:Y:S05]  /*2da0*/  BSYNC B1 ;  /* 0x0000000000017941 */ /* 0x000fea0003800000 */
.L_x_5144:
        /* <DEDUP_REMOVED lines=17> */
.L_x_5148:
[----:B------:R-:W-:Y:S05]  /*2ec0*/  BSYNC B1 ;  /* 0x0000000000017941 */ /* 0x000fea0003800000 */
.L_x_5147:
        /* <DEDUP_REMOVED lines=30> */
.L_x_5143:
[----:B------:R-:W-:Y:S05]  /*30b0*/  BSYNC B0 ;  /* 0x0000000000007941 */ /* 0x000fea0003800000 */
.L_x_5142:
        /* <DEDUP_REMOVED lines=30> */
.L_x_5153:
        /* <DEDUP_REMOVED lines=55> */
.L_x_5152:
[----:B------:R-:W-:Y:S05]  /*3610*/  BSYNC B1 ;  /* 0x0000000000017941 */ /* 0x000fea0003800000 */
.L_x_5151:
        /* <DEDUP_REMOVED lines=17> */
.L_x_5155:
[----:B------:R-:W-:Y:S05]  /*3730*/  BSYNC B1 ;  /* 0x0000000000017941 */ /* 0x000fea0003800000 */
.L_x_5154:
        /* <DEDUP_REMOVED lines=30> */
.L_x_5150:
[----:B------:R-:W-:Y:S05]  /*3920*/  BSYNC B0 ;  /* 0x0000000000007941 */ /* 0x000fea0003800000 */
.L_x_5149:
        /* <DEDUP_REMOVED lines=20> */
.L_x_5161:
        /* <DEDUP_REMOVED lines=57> */
.L_x_5160:
[----:B-1----:R-:W-:-:S07]  /*3e00*/  VIADD R2, R26, 0x5 ;  /* 0x000000051a027836 */ /* 0x002fce0000000000 */
.L_x_5159:
[----:B------:R-:W-:Y:S05]  /*3e10*/  BSYNC B1 ;  /* 0x0000000000017941 */ /* 0x000fea0003800000 */
.L_x_5158:
        /* <DEDUP_REMOVED lines=18> */
.L_x_5163:
[----:B------:R-:W-:Y:S05]  /*3f40*/  BSYNC B1 ;  /* 0x0000000000017941 */ /* 0x000fea0003800000 */
.L_x_5162:
        /* <DEDUP_REMOVED lines=29> */
.L_x_5157:
[----:B------:R-:W-:Y:S05]  /*4120*/  BSYNC B0 ;  /* 0x0000000000007941 */ /* 0x000fea0003800000 */
.L_x_5156:
        /* <DEDUP_REMOVED lines=41> */
.L_x_5174:
[----:B--2---:R-:W-:-:S07]  /*43c0*/  FMNMX R7, R2, R7, !PT ;  /* 0x0000000702077209 */ /* 0x004fce0007800000 */
.L_x_5166:
[----:B------:R-:W-:Y:S05]  /*43d0*/  BSYNC B0 ;  /* 0x0000000000007941 */ /* 0x000fea0003800000 */
.L_x_5165:
[----:B------:R-:W-:Y:S01]  /*43e0*/  ISETP.NE.AND P0, PT, R12, RZ, PT ;  /* 0x000000ff0c00720c */ /* 0x000fe20003f05270 */
[----:B------:R-:W-:-:S12]  /*43f0*/  BSSY B0, `(.L_x_5164) ;  /* 0x0000004000007945 */ /* 0x000fd80003800000 */
[----:B------:R-:W-:Y:S05]  /*4400*/  @P0 BRA `(.L_x_5168) ;  /* 0x0000000000080947 */ /* 0x000fea0003800000 */
[----:B0-----:R-:W0:Y:S02]  /*4410*/  LDC.64 R2, c[0x0][0x238] ;  /* 0x00008e00ff027b82 */ /* 0x001e240000000a00 */
[----:B0-----:R2:W-:Y:S02]  /*4420*/  REDG.E.MAX.S32.STRONG.GPU desc[UR6][R2.64], R7 ;  /* 0x000000070200798e */ /* 0x0015e4000d10e386 */
.L_x_5168:
[----:B------:R-:W-:Y:S05]  /*4430*/  BSYNC B0 ;  /* 0x0000000000007941 */ /* 0x000fea0003800000 */
.L_x_5164:
        /* <DEDUP_REMOVED lines=11> */
[----:B-1-3--:R-:W-:Y:S05]  /*44f0*/  CALL.REL.NOINC `($__internal_97_$__cuda_sm20_rcp_rn_f32_slowpath) ;  /* 0x0000000400887944 */ /* 0x00afea0003c00000 */
[----:B------:R-:W-:Y:S01]  /*4500*/  IMAD.MOV.U32 R5, RZ, RZ, R0 ;  /* 0x000000ffff057224 */ /* 0x000fe200078e0000 */
[----:B------:R-:W-:Y:S06]  /*4510*/  BRA `(.L_x_5170) ;  /* 0x0000000000107947 */ /* 0x000fec0003800000 */
.L_x_5169:
[----:B---3--:R-:W0:Y:S02]  /*4520*/  MUFU.RCP R5, R8 ;  /* 0x0000000800057308 */ /* 0x008e240000001000 */
[----:B0-----:R-:W-:-:S04]  /*4530*/  FFMA R0, R5, R8, -1 ;  /* 0xbf80000005007423 */ /* 0x001fc80000000008 */
[----:B------:R-:W-:-:S04]  /*4540*/  FADD.FTZ R0, -R0, -RZ ;  /* 0x800000ff00007221 */ /* 0x000fc80000010100 */
[----:B------:R-:W-:-:S07]  /*4550*/  FFMA R5, R5, R0, R5 ;  /* 0x0000000005057223 */ /* 0x000fce0000000005 */
.L_x_5170:
[----:B------:R-:W0:Y:S02]  /*4560*/  LDC.64 R2, c[0x0][0x240] ;  /* 0x00009000ff027b82 */ /* 0x000e240000000a00 */
[----:B0-----:R-:W-:Y:S01]  /*4570*/  STG.E desc[UR6][R2.64], R5 ;  /* 0x0000000502007986 */ /* 0x001fe2000c101906 */
[----:B------:R-:W-:Y:S05]  /*4580*/  EXIT ;  /* 0x000000000000794d */ /* 0x000fea0003800000 */
.L_x_5167:
[----:B------:R-:W-:Y:S02]  /*4590*/  IMAD.MOV.U32 R5, RZ, RZ, 0x4 ;  /* 0x00000004ff057424 */ /* 0x000fe400078e00ff */
[----:B------:R-:W-:Y:S02]  /*45a0*/  IMAD.MOV.U32 R9, RZ, RZ, 0x1f ;  /* 0x0000001fff097424 */ /* 0x000fe400078e00ff */
[----:B------:R-:W-:-:S07]  /*45b0*/  IMAD.MOV.U32 R4, RZ, RZ, -0x1 ;  /* 0xffffffffff047424 */ /* 0x000fce00078e00ff */
[----:B012---:R-:W-:Y:S05]  /*45c0*/  WARPSYNC.COLLECTIVE R4, `(.L_x_5171) ;  /* 0x0000000004087348 */ /* 0x007fea0003c00000 */
[----:B--2---:R2:W3:Y:S02]  /*45d0*/  SHFL.DOWN P0, R7, R0, R5, R9 ;  /* 0x0800000500077389 */ /* 0x0044e40000000009 */
[----:B0123--:R-:W-:Y:S01]  /*45e0*/  ENDCOLLECTIVE ;  /* 0x000000000000791b */ /* 0x00ffe20003800000 */
.L_x_5171:
[----:B------:R-:W-:Y:S02]  /*45f0*/  IMAD.MOV.U32 R5, RZ, RZ, 0x2 ;  /* 0x00000002ff057424 */ /* 0x000fe400078e00ff */
[----:B------:R-:W-:-:S05]  /*4600*/  IMAD.MOV.U32 R3, RZ, RZ, R7 ;  /* 0x000000ffff037224 */ /* 0x000fca00078e0007 */
[----:B------:R-:W-:-:S05]  /*4610*/  FMNMX R3, R3, R0, !PT ;  /* 0x0000000003037209 */ /* 0x000fca0007800000 */
[----:B------:R-:W-:-:S07]  /*4620*/  IMAD.MOV.U32 R0, RZ, RZ, R3 ;  /* 0x000000ffff007224 */ /* 0x000fce00078e0003 */
[----:B------:R-:W-:Y:S05]  /*4630*/  WARPSYNC.COLLECTIVE R4, `(.L_x_5172) ;  /* 0x0000000004087348 */ /* 0x000fea0003c00000 */
[----:B------:R0:W1:Y:S02]  /*4640*/  SHFL.DOWN P0, R7, R0, R5, R9 ;  /* 0x0800000500077389 */ /* 0x0000640000000009 */
[----:B01----:R-:W-:Y:S01]  /*4650*/  ENDCOLLECTIVE ;  /* 0x000000000000791b */ /* 0x003fe20003800000 */
.L_x_5172:
[----:B------:R-:W-:Y:S02]  /*4660*/  IMAD.MOV.U32 R5, RZ, RZ, 0x1 ;  /* 0x00000001ff057424 */ /* 0x000fe400078e00ff */
[----:B------:R-:W-:-:S05]  /*4670*/  IMAD.MOV.U32 R2, RZ, RZ, R7 ;  /* 0x000000ffff027224 */ /* 0x000fca00078e0007 */
[----:B------:R-:W-:-:S05]  /*4680*/  FMNMX R2, R3, R2, !PT ;  /* 0x0000000203027209 */ /* 0x000fca0007800000 */
[----:B------:R-:W-:-:S07]  /*4690*/  IMAD.MOV.U32 R0, RZ, RZ, R2 ;  /* 0x000000ffff007224 */ /* 0x000fce00078e0002 */
[----:B------:R-:W-:Y:S05]  /*46a0*/  WARPSYNC.COLLECTIVE R4, `(.L_x_5173) ;  /* 0x0000000004087348 */ /* 0x000fea0003c00000 */
[----:B------:R0:W1:Y:S02]  /*46b0*/  SHFL.DOWN P0, R7, R0, R5, R9 ;  /* 0x0800000500077389 */ /* 0x0000640000000009 */
[----:B01----:R-:W-:Y:S01]  /*46c0*/  ENDCOLLECTIVE ;  /* 0x000000000000791b */ /* 0x003fe20003800000 */
.L_x_5173:
[----:B------:R-:W-:Y:S05]  /*46d0*/  BRA `(.L_x_5174) ;  /* 0xfffffffc00387947 */ /* 0x000fea000383ffff */
        .weak           $__internal_96_$__cuda_sm20_div_u64
        .type           $__internal_96_$__cuda_sm20_div_u64,@function
        .size           $__internal_96_$__cuda_sm20_div_u64,($__internal_97_$__cuda_sm20_rcp_rn_f32_slowpath - $__internal_96_$__cuda_sm20_div_u64)
$__internal_96_$__cuda_sm20_div_u64:
        /* <DEDUP_REMOVED lines=67> */
[----:B------:R-:W-:Y:S06]  /*4b10*/  RET.REL.NODEC R4 `(_ZN18transformer_engine6detail43dgated_act_cast_transpose_kernel_notalignedILi2ELi1Ef6__halffNS_5EmptyEXadL_ZNS_6dsreluIffEET_T0_RKS3_EEXadL_ZNS_5sreluIffEES5_S6_S8_EEEEvPKT2_SC_PT3_SE_PKT1_PSF_SI_mmm) ;  /* 0xffffffb404387950 */ /* 0x000fec0003c3ffff */
        .weak           $__internal_97_$__cuda_sm20_rcp_rn_f32_slowpath
        .type           $__internal_97_$__cuda_sm20_rcp_rn_f32_slowpath,@function
        .size           $__internal_97_$__cuda_sm20_rcp_rn_f32_slowpath,(.L_x_34582 - $__internal_97_$__cuda_sm20_rcp_rn_f32_slowpath)
$__internal_97_$__cuda_sm20_rcp_rn_f32_slowpath:
        /* <DEDUP_REMOVED lines=15> */
.L_x_5175:
        /* <DEDUP_REMOVED lines=33> */
.L_x_5177:
[----:B------:R0:W1:Y:S02]  /*4e20*/  MUFU.RCP R0, R8 ;  /* 0x0000000800007308 */ /* 0x0000640000001000 */
.L_x_5176:
[----:B------:R-:W-:Y:S02]  /*4e30*/  IMAD.MOV.U32 R2, RZ, RZ, R6 ;  /* 0x000000ffff027224 */ /* 0x000fe400078e0006 */
[----:B------:R-:W-:-:S04]  /*4e40*/  IMAD.MOV.U32 R3, RZ, RZ, 0x0 ;  /* 0x00000000ff037424 */ /* 0x000fc800078e00ff */
[----:B0123--:R-:W-:Y:S05]  /*4e50*/  RET.REL.NODEC R2 `(_ZN18transformer_engine6detail43dgated_act_cast_transpose_kernel_notalignedILi2ELi1Ef6__halffNS_5EmptyEXadL_ZNS_6dsreluIffEET_T0_RKS3_EEXadL_ZNS_5sreluIffEES5_S6_S8_EEEEvPKT2_SC_PT3_SE_PKT1_PSF_SI_mmm) ;  /* 0xffffffb002687950 */ /* 0x00ffea0003c3ffff */
.L_x_5178:
        /* <DEDUP_REMOVED lines=10> */
.L_x_34582:


//--------------------- .text._ZN18transformer_engine6detail32dgated_act_cast_transpose_kernelILi2ELi1Ef6__halffNS_5EmptyEXadL_ZNS_6dsreluIffEET_T0_RKS3_EEXadL_ZNS_5sreluIffEES5_S6_S8_EEEEvPKT2_SC_PT3_SE_PKT1_PSF_SI_mmm --------------------------
	.section	.text._ZN18transformer_engine6detail32dgated_act_cast_transpose_kernelILi2ELi1Ef6__halffNS_5EmptyEXadL_ZNS_6dsreluIffEET_T0_RKS3_EEXadL_ZNS_5sreluIffEES5_S6_S8_EEEEvPKT2_SC_PT3_SE_PKT1_PSF_SI_mmm,"ax",@progbits
	.align	128
        .global         _ZN18transformer_engine6detail32dgated_act_cast_transpose_kernelILi2ELi1Ef6__halffNS_5EmptyEXadL_ZNS_6dsreluIffEET_T0_RKS3_EEXadL_ZNS_5sreluIffEES5_S6_S8_EEEEvPKT2_SC_PT3_SE_PKT1_PSF_SI_mmm
        .type           _ZN18transformer_engine6detail32dgated_act_cast_transpose_kernelILi2ELi1Ef6__halffNS_5EmptyEXadL_ZNS_6dsreluIffEET_T0_RKS3_EEXadL_ZNS_5sreluIffEES5_S6_S8_EEEEvPKT2_SC_PT3_SE_PKT1_PSF_SI_mmm,@function
        .size           _ZN18transformer_engine6detail32dgated_act_cast_transpose_kernelILi2ELi1Ef6__halffNS_5EmptyEXadL_ZNS_6dsreluIffEET_T0_RKS3_EEXadL_ZNS_5sreluIffEES5_S6_S8_EEEEvPKT2_SC_PT3_SE_PKT1_PSF_SI_mmm,(.L_x_34584 - _ZN18transformer_engine6detail32dgated_act_cast_transpose_kernelILi2ELi1Ef6__halffNS_5EmptyEXadL_ZNS_6dsreluIffEET_T0_RKS3_EEXadL_ZNS_5sreluIffEES5_S6_S8_EEEEvPKT2_SC_PT3_SE_PKT1_PSF_SI_mmm)
        .other          _ZN18transformer_engine6detail32dgated_act_cast_transpose_kernelILi2ELi1Ef6__halffNS_5EmptyEXadL_ZNS_6dsreluIffEET_T0_RKS3_EEXadL_ZNS_5sreluIffEES5_S6_S8_EEEEvPKT2_SC_PT3_SE_PKT1_PSF_SI_mmm,@"STO_CUDA_ENTRY STV_DEFAULT"
_ZN18transformer_engine6detail32dgated_act_cast_transpose_kernelILi2ELi1Ef6__halffNS_5EmptyEXadL_ZNS_6dsreluIffEET_T0_RKS3_EEXadL_ZNS_5sreluIffEES5_S6_S8_EEEEvPKT2_SC_PT3_SE_PKT1_PSF_SI_mmm:
.text._ZN18transformer_engine6detail32dgated_act_cast_transpose_kernelILi2ELi1Ef6__halffNS_5EmptyEXadL_ZNS_6dsreluIffEET_T0_RKS3_EEXadL_ZNS_5sreluIffEES5_S6_S8_EEEEvPKT2_SC_PT3_SE_PKT1_PSF_SI_mmm:
        /* <DEDUP_REMOVED lines=18> */
[----:B------:R-:W-:Y:S05]  /*0120*/  CALL.REL.NOINC `($__internal_98_$__cuda_sm20_div_u64) ;  /* 0x0000002400047944 */ /* 0x000fea0003c00000 */
        /* <DEDUP_REMOVED lines=10> */
.L_x_5179:
        /* <DEDUP_REMOVED lines=20> */
[----:B------:R-:W-:Y:S02]  /*0310*/  IMAD R46, R3, R4, R46 ;  /* 0x00000004032e7224 */ /* 0x000fe400078e022e */
[----:B------:R-:W-:-:S07]  /*0320*/  IMAD.MOV.U32 R3, RZ, RZ, RZ ;  /* 0x000000ffff037224 */ /* 0x000fce00078e00ff */
.L_x_5180:
[----:B------:R-:W0:Y:S01]  /*0330*/  LDC.64 R22, c[0x0][0x248] ;  /* 0x00009200ff167b82 */ /* 0x000e220000000a00 */
[C---:B------:R-:W-:Y:S01]  /*0340*/  SHF.L.U64.HI R5, R46.reuse, 0x1, R25 ;  /* 0x000000012e057819 */ /* 0x040fe20000010219 */
[----:B------:R-:W-:Y:S01]  /*0350*/  IMAD.SHL.U32 R4, R46, 0x2, RZ ;  /* 0x000000022e047824 */ /* 0x000fe200078e00ff */
[----:B------:R-:W-:Y:S01]  /*0360*/  ULDC.64 UR6, c[0x0][0x210] ;  /* 0x0000840000067ab9 */ /* 0x000fe20000000a00 */
[----:B------:R-:W-:Y:S01]  /*0370*/  IMAD.MOV.U32 R24, RZ, RZ, R46 ;  /* 0x000000ffff187224 */ /* 0x000fe200078e002e */
[----:B------:R-:W-:Y:S01]  /*0380*/  ULDC.64 UR4, c[0x0][0x218] ;  /* 0x0000860000047ab9 */ /* 0x000fe20000000a00 */
[----:B------:R-:W-:Y:S01]  /*0390*/  IMAD.SHL.U32 R6, R38, 0x4, RZ ;  /* 0x0000000426067824 */ /* 0x000fe200078e00ff */
[----:B------:R-:W-:Y:S01]  /*03a0*/  ULDC.64 UR10, c[0x0][0x250] ;  /* 0x00009400000a7ab9 */ /* 0x000fe20000000a00 */
[----:B------:R-:W-:Y:S02]  /*03b0*/  IMAD.MOV.U32 R15, RZ, RZ, RZ ;  /* 0x000000ffff0f7224 */ /* 0x000fe400078e00ff */
[----:B------:R-:W-:-:S05]  /*03c0*/  IMAD.IADD R35, R33, 0x1, -R6 ;  /* 0x0000000121237824 */ /* 0x000fca00078e0a06 */
[----:B------:R-:W-:Y:S01]  /*03d0*/  LOP3.LUT R14, R35, 0x1f, RZ, 0xc0, !PT ;  /* 0x0000001f230e7812 */ /* 0x000fe200078ec0ff */
[-C--:B0-----:R-:W-:Y:S01]  /*03e0*/  IMAD R7, R3, R22.reuse, RZ ;  /* 0x0000001603077224 */ /* 0x081fe200078e02ff */
[----:B------:R-:W-:Y:S01]  /*03f0*/  SHF.R.U32.HI R11, RZ, 0x1, R23 ;  /* 0x00000001ff0b7819 */ /* 0x000fe20000011617 */
[----:B------:R-:W-:Y:S01]  /*0400*/  IMAD.WIDE.U32 R4, R2, R22, R4 ;  /* 0x0000001602047225 */ /* 0x000fe200078e0004 */
[----:B------:R-:W-:-:S03]  /*0410*/  SHF.R.U64 R10, R22, 0x1, R23 ;  /* 0x00000001160a7819 */ /* 0x000fc60000001217 */
[----:B------:R-:W-:Y:S01]  /*0420*/  IMAD R7, R2, R23, R7 ;  /* 0x0000001702077224 */ /* 0x000fe200078e0207 */
[----:B------:R-:W-:Y:S01]  /*0430*/  LEA R40, P1, R4, UR6, 0x6 ;  /* 0x0000000604287c11 */ /* 0x000fe2000f8230ff */
[----:B------:R-:W-:-:S04]  /*0440*/  IMAD.WIDE.U32 R16, R2, R22, R24 ;  /* 0x0000001602107225 */ /* 0x000fc800078e0018 */
[----:B------:R-:W-:Y:S01]  /*0450*/  IMAD.IADD R5, R7, 0x1, R5 ;  /* 0x0000000107057824 */ /* 0x000fe200078e0205 */
[----:B------:R-:W-:Y:S01]  /*0460*/  LEA R39, P0, R16, UR4, 0x7 ;  /* 0x0000000410277c11 */ /* 0x000fe2000f8038ff */
[----:B------:R-:W-:Y:S01]  /*0470*/  IMAD.IADD R47, R17, 0x1, R7 ;  /* 0x00000001112f7824 */ /* 0x000fe200078e0207 */
[----:B------:R-:W-:Y:S02]  /*0480*/  LOP3.LUT R7, R23, 0x7fffffff, RZ, 0xc0, !PT ;  /* 0x7fffffff17077812 */ /* 0x000fe400078ec0ff */
[----:B------:R-:W-:Y:S01]  /*0490*/  LEA.HI.X R17, R4, UR7, R5, 0x6, P1 ;  /* 0x0000000704117c11 */ /* 0x000fe200088f3405 */
[----:B------:R-:W-:Y:S01]  /*04a0*/  VIADD R4, R35, 0xffffffff ;  /* 0xffffffff23047836 */ /* 0x000fe20000000000 */
[----:B------:R-:W-:Y:S01]  /*04b0*/  LOP3.LUT R5, R6, 0x1c, RZ, 0xc0, !PT ;  /* 0x0000001c06057812 */ /* 0x000fe200078ec0ff */
[----:B------:R-:W-:Y:S01]  /*04c0*/  IMAD.MOV.U32 R6, RZ, RZ, R22 ;  /* 0x000000ffff067224 */ /* 0x000fe200078e0016 */
[----:B------:R-:W-:Y:S01]  /*04d0*/  LEA.HI.X R21, R16, UR5, R47, 0x7, P0 ;  /* 0x0000000510157c11 */ /* 0x000fe200080f3c2f */
[----:B------:R-:W-:Y:S01]  /*04e0*/  ULDC.64 UR6, c[0x0][0x208] ;  /* 0x0000820000067ab9 */ /* 0x000fe20000000a00 */
[----:B------:R-:W-:Y:S01]  /*04f0*/  LOP3.LUT R27, R4, 0x1f, RZ, 0xc0, !PT ;  /* 0x0000001f041b7812 */ /* 0x000fe200078ec0ff */
[----:B------:R-:W-:Y:S01]  /*0500*/  IMAD R31, R7, R5, RZ ;  /* 0x00000005071f7224 */ /* 0x000fe200078e02ff */
[----:B------:R-:W-:Y:S01]  /*0510*/  ULDC.64 UR4, c[0x0][0x230] ;  /* 0x00008c0000047ab9 */ /* 0x000fe20000000a00 */
[----:B------:R-:W-:-:S04]  /*0520*/  IMAD.WIDE.U32 R8, R5, R22, R14 ;  /* 0x0000001605087225 */ /* 0x000fc800078e000e */
[----:B------:R-:W-:Y:S02]  /*0530*/  IMAD R19, R11, R5, RZ ;  /* 0x000000050b137224 */ /* 0x000fe400078e02ff */
[----:B------:R-:W-:-:S04]  /*0540*/  IMAD.WIDE.U32 R12, R5, R10, R10 ;  /* 0x0000000a050c7225 */ /* 0x000fc800078e000a */
[----:B------:R-:W-:Y:S01]  /*0550*/  IMAD.WIDE.U32 R14, R5, R10, R14 ;  /* 0x0000000a050e7225 */ /* 0x000fe200078e000e */
[----:B------:R-:W-:-:S03]  /*0560*/  IADD3 R20, P2, R27, R12, RZ ;  /* 0x0000000c1b147210 */ /* 0x000fc60007f5e0ff */
[----:B------:R-:W-:Y:S01]  /*0570*/  IMAD.IADD R9, R9, 0x1, R31 ;  /* 0x0000000109097824 */ /* 0x000fe200078e021f */
[----:B------:R-:W-:Y:S01]  /*0580*/  LEA R18, P0, R14, R40, 0x2 ;  /* 0x000000280e127211 */ /* 0x000fe200078010ff */
[C---:B------:R-:W-:Y:S02]  /*0590*/  IMAD.SHL.U32 R26, R8.reuse, 0x4, RZ ;  /* 0x00000004081a7824 */ /* 0x040fe400078e00ff */
[----:B------:R-:W-:Y:S01]  /*05a0*/  IMAD.IADD R13, R19, 0x1, R13 ;  /* 0x00000001130d7824 */ /* 0x000fe200078e020d */
[----:B------:R-:W-:Y:S01]  /*05b0*/  SHF.L.U64.HI R30, R8, 0x2, R9 ;  /* 0x00000002081e7819 */ /* 0x000fe20000010209 */
[----:B------:R-:W-:Y:S01]  /*05c0*/  IMAD.IADD R19, R15, 0x1, R19 ;  /* 0x000000010f137824 */ /* 0x000fe200078e0213 */
[----:B------:R-:W-:Y:S01]  /*05d0*/  IADD3 R28, P1, R26, R39, RZ ;  /* 0x000000271a1c7210 */ /* 0x000fe20007f3e0ff */
[----:B------:R-:W-:-:S03]  /*05e0*/  IMAD.WIDE.U32 R4, R5, R22, R6 ;  /* 0x0000001605047225 */ /* 0x000fc600078e0006 */
[-C--:B------:R-:W-:Y:S01]  /*05f0*/  LEA.HI.X R19, R14, R17.reuse, R19, 0x2, P0 ;  /* 0x000000110e137211 */ /* 0x080fe200000f1413 */
[----:B------:R-:W-:Y:S01]  /*0600*/  IMAD.X R15, RZ, RZ, R13, P2 ;  /* 0x000000ffff0f7224 */ /* 0x000fe200010e060d */
[----:B------:R-:W-:Y:S01]  /*0610*/  LEA R44, P2, R20, R40, 0x2 ;  /* 0x00000028142c7211 */ /* 0x000fe200078410ff */
[----:B------:R-:W-:Y:S01]  /*0620*/  IMAD.X R29, R30, 0x1, R21, P1 ;  /* 0x000000011e1d7824 */ /* 0x000fe200008e0615 */
[----:B------:R-:W-:Y:S01]  /*0630*/  IADD3 R14, P0, R27, R4, RZ ;  /* 0x000000041b0e7210 */ /* 0x000fe20007f1e0ff */
[----:B------:R-:W-:Y:S01]  /*0640*/  IMAD.IADD R6, R31, 0x1, R5 ;  /* 0x000000011f067824 */ /* 0x000fe200078e0205 */
[----:B------:R-:W-:Y:S01]  /*0650*/  LEA.HI.X R45, R20, R17, R15, 0x2, P2 ;  /* 0x00000011142d7211 */ /* 0x000fe200010f140f */
[----:B------:R-:W2:Y:S01]  /*0660*/  LDG.E R27, desc[UR6][R18.64] ;  /* 0x00000006121b7981 */ /* 0x000ea2000c1e1900 */
[----:B------:R-:W-:Y:S01]  /*0670*/  SHF.L.U32 R36, R14, 0x2, RZ ;  /* 0x000000020e247819 */ /* 0x000fe200000006ff */
[----:B------:R-:W-:Y:S01]  /*0680*/  IMAD.X R15, RZ, RZ, R6, P0 ;  /* 0x000000ffff0f7224 */ /* 0x000fe200000e0606 */
[----:B------:R-:W-:Y:S01]  /*0690*/  ISETP.NE.U32.AND P0, PT, RZ, UR4, PT ;  /* 0x00000004ff007c0c */ /* 0x000fe2000bf05070 */
[----:B------:R0:W3:Y:S01]  /*06a0*/  LDG.E R20, desc[UR6][R28.64] ;  /* 0x000000061c147981 */ /* 0x0000e2000c1e1900 */
[----:B------:R-:W-:-:S02]  /*06b0*/  IADD3 R42, P2, R36, R39, RZ ;  /* 0x00000027242a7210 */ /* 0x000fc40007f5e0ff */
[----:B------:R-:W-:Y:S02]  /*06c0*/  SHF.L.U64.HI R5, R14, 0x2, R15 ;  /* 0x000000020e057819 */ /* 0x000fe4000001020f */
[----:B------:R-:W-:Y:S01]  /*06d0*/  ISETP.NE.AND.EX P0, PT, RZ, UR5, PT, P0 ;  /* 0x00000005ff007c0c */ /* 0x000fe2000bf05300 */
[----:B------:R-:W4:Y:S01]  /*06e0*/  LDG.E R19, desc[UR6][R44.64] ;  /* 0x000000062c137981 */ /* 0x000f22000c1e1900 */
[C---:B------:R-:W-:Y:S01]  /*06f0*/  LEA R24, P1, R22.reuse, R39, 0x1 ;  /* 0x0000002716187211 */ /* 0x040fe200078208ff */
[----:B------:R-:W-:Y:S02]  /*0700*/  IMAD.X R43, R5, 0x1, R21, P2 ;  /* 0x00000001052b7824 */ /* 0x000fe400010e0615 */
[----:B------:R-:W-:Y:S01]  /*0710*/  IMAD.MOV.U32 R32, RZ, RZ, 0x3f800000 ;  /* 0x3f800000ff207424 */ /* 0x000fe200078e00ff */
[----:B------:R-:W-:Y:S01]  /*0720*/  LEA.HI.X R34, R22, R21, R23, 0x1, P1 ;  /* 0x0000001516227211 */ /* 0x000fe200008f0c17 */
[----:B------:R-:W-:Y:S01]  /*0730*/  USHF.L.U64.HI UR9, UR10, 0x1, UR11 ;  /* 0x000000010a097899 */ /* 0x000fe2000801020b */
[----:B0-----:R-:W-:Y:S01]  /*0740*/  IADD3 R28, P1, R24, R26, RZ ;  /* 0x0000001a181c7210 */ /* 0x001fe20007f3e0ff */
[----:B------:R-:W-:Y:S01]  /*0750*/  USHF.L.U32 UR8, UR10, 0x1, URZ ;  /* 0x000000010a087899 */ /* 0x000fe2000800063f */
[----:B------:R0:W5:Y:S01]  /*0760*/  LDG.E R26, desc[UR6][R42.64] ;  /* 0x000000062a1a7981 */ /* 0x000162000c1e1900 */
[----:B------:R-:W-:-:S02]  /*0770*/  ULDC.64 UR4, c[0x0][0x220] ;  /* 0x0000880000047ab9 */ /* 0x000fc40000000a00 */
[----:B------:R-:W-:Y:S02]  /*0780*/  IMAD.X R29, R34, 0x1, R30, P1 ;  /* 0x00000001221d7824 */ /* 0x000fe400008e061e */
[----:B------:R-:W1:Y:S03]  /*0790*/  @P0 LDC.64 R30, c[0x0][0x230] ;  /* 0x00008c00ff1e0b82 */ /* 0x000e660000000a00 */
[----:B------:R0:W4:Y:S04]  /*07a0*/  LDG.E R41, desc[UR6][R28.64] ;  /* 0x000000061c297981 */ /* 0x000128000c1e1900 */
[----:B-1----:R-:W4:Y:S01]  /*07b0*/  @P0 LDG.E R32, desc[UR6][R30.64] ;  /* 0x000000061e200981 */ /* 0x002f22000c1e1900 */
[----:B------:R-:W-:-:S05]  /*07c0*/  IADD3 R36, P0, R36, R24, RZ ;  /* 0x0000001824247210 */ /* 0x000fca0007f1e0ff */
[----:B------:R-:W-:-:S05]  /*07d0*/  IMAD.X R37, R5, 0x1, R34, P0 ;  /* 0x0000000105257824 */ /* 0x000fca00000e0622 */
[----:B------:R1:W4:Y:S01]  /*07e0*/  LDG.E R18, desc[UR6][R36.64] ;  /* 0x0000000624127981 */ /* 0x000322000c1e1900 */
[----:B0-----:R-:W-:Y:S02]  /*07f0*/  IMAD R42, R46, UR9, RZ ;  /* 0x000000092e2a7c24 */ /* 0x001fe4000f8e02ff */
[----:B------:R-:W-:Y:S02]  /*0800*/  IMAD.MOV.U32 R28, RZ, RZ, R2 ;  /* 0x000000ffff1c7224 */ /* 0x000fe400078e0002 */
[----:B------:R-:W-:Y:S01]  /*0810*/  IMAD.MOV.U32 R29, RZ, RZ, R3 ;  /* 0x000000ffff1d7224 */ /* 0x000fe200078e0003 */
[----:B------:R-:W-:Y:S01]  /*0820*/  IADD3 R12, P1, R10, R12, RZ ;  /* 0x0000000c0a0c7210 */ /* 0x000fe20007f3e0ff */
[C---:B-1----:R-:W-:Y:S02]  /*0830*/  VIADD R37, R35.reuse, 0x1d ;  /* 0x0000001d23257836 */ /* 0x042fe40000000000 */
[----:B------:R-:W-:Y:S02]  /*0840*/  VIADD R35, R35, 0x1e ;  /* 0x0000001e23237836 */ /* 0x000fe40000000000 */
[----:B------:R-:W-:Y:S01]  /*0850*/  IMAD.WIDE.U32 R28, R46, UR8, R28 ;  /* 0x000000082e1c7c25 */ /* 0x000fe2000f8e001c */
[----:B------:R-:W-:-:S03]  /*0860*/  LOP3.LUT R37, R37, 0x1f, RZ, 0xc0, !PT ;  /* 0x0000001f25257812 */ /* 0x000fc600078ec0ff */
[----:B------:R-:W-:Y:S01]  /*0870*/  IMAD R3, R25, UR8, R42 ;  /* 0x0000000819037c24 */ /* 0x000fe2000f8e022a */
[----:B------:R-:W-:-:S03]  /*0880*/  LOP3.LUT R35, R35, 0x1f, RZ, 0xc0, !PT ;  /* 0x0000001f23237812 */ /* 0x000fc600078ec0ff */
[----:B------:R-:W-:Y:S02]  /*0890*/  IMAD.IADD R3, R29, 0x1, R3 ;  /* 0x000000011d037824 */ /* 0x000fe400078e0203 */
[----:B------:R-:W-:Y:S01]  /*08a0*/  IMAD.X R29, R13, 0x1, R11, P1 ;  /* 0x000000010d1d7824 */ /* 0x000fe200008e060b */
[-C--:B------:R-:W-:Y:S02]  /*08b0*/  IADD3 R31, P1, R35, R12.reuse, RZ ;  /* 0x0000000c231f7210 */ /* 0x080fe40007f3e0ff */
[----:B------:R-:W-:Y:S02]  /*08c0*/  IADD3 R13, P2, P3, R37, R12, R10 ;  /* 0x0000000c250d7210 */ /* 0x000fe40007b5e00a */
[C---:B------:R-:W-:Y:S01]  /*08d0*/  LEA R25, P0, R16.reuse, UR4, 0x8 ;  /* 0x0000000410197c11 */ /* 0x040fe2000f8040ff */
[----:B------:R-:W-:Y:S01]  /*08e0*/  IMAD.X R44, RZ, RZ, R29, P1 ;  /* 0x000000ffff2c7224 */ /* 0x000fe200008e061d */
[----:B------:R-:W-:Y:S02]  /*08f0*/  IADD3.X R42, RZ, R29, R11, P2, P3 ;  /* 0x0000001dff2a7210 */ /* 0x000fe400017e640b */
[----:B------:R-:W-:-:S02]  /*0900*/  LEA.HI.X R16, R16, UR5, R47, 0x8, P0 ;  /* 0x0000000510107c11 */ /* 0x000fc400080f442f */
[----:B------:R-:W-:Y:S02]  /*0910*/  IADD3 R10, P0, R4, R22, RZ ;  /* 0x00000016040a7210 */ /* 0x000fe40007f1e0ff */
[-C--:B------:R-:W-:Y:S02]  /*0920*/  LEA R4, P2, R31, R40.reuse, 0x2 ;  /* 0x000000281f047211 */ /* 0x080fe400078410ff */
[C---:B------:R-:W-:Y:S02]  /*0930*/  LEA R12, P3, R13.reuse, R40, 0x2 ;  /* 0x000000280d0c7211 */ /* 0x040fe400078610ff */
[----:B------:R-:W-:Y:S02]  /*0940*/  SHF.L.U64.HI R30, R8, 0x3, R9 ;  /* 0x00000003081e7819 */ /* 0x000fe40000010209 */
[----:B------:R-:W-:Y:S01]  /*0950*/  LEA.HI.X R13, R13, R17, R42, 0x2, P3 ;  /* 0x000000110d0d7211 */ /* 0x000fe200018f142a */
[C---:B------:R-:W-:Y:S01]  /*0960*/  IMAD.SHL.U32 R2, R28.reuse, 0x20, RZ ;  /* 0x000000201c027824 */ /* 0x040fe200078e00ff */
[----:B------:R-:W-:Y:S01]  /*0970*/  SHF.L.U64.HI R3, R28, 0x5, R3 ;  /* 0x000000051c037819 */ /* 0x000fe20000010203 */
[----:B------:R-:W-:-:S02]  /*0980*/  IMAD.SHL.U32 R28, R8, 0x8, RZ ;  /* 0x00000008081c7824 */ /* 0x000fc400078e00ff */
[----:B------:R-:W-:Y:S01]  /*0990*/  IMAD.X R43, R6, 0x1, R7, P0 ;  /* 0x00000001062b7824 */ /* 0x000fe200000e0607 */
[----:B------:R-:W-:Y:S01]  /*09a0*/  SHF.L.U64.HI R47, R14, 0x3, R15 ;  /* 0x000000030e2f7819 */ /* 0x000fe2000001020f */
[--C-:B---3--:R-:W-:Y:S02]  /*09b0*/  HADD2.F32 R5, -RZ, R20.reuse.H0_H0 ;  /* 0x20000014ff057230 */ /* 0x108fe40000004100 */
[----:B------:R-:W-:-:S03]  /*09c0*/  HADD2.F32 R20, -RZ, R20.H1_H1 ;  /* 0x30000014ff147230 */ /* 0x000fc60000004100 */
[C---:B------:R-:W-:Y:S01]  /*09d0*/  FSETP.GT.AND P1, PT, R5.reuse, RZ, PT ;  /* 0x000000ff0500720b */ /* 0x040fe20003f24000 */
[C---:B------:R-:W-:Y:S01]  /*09e0*/  FADD R11, R5.reuse, R5 ;  /* 0x00000005050b7221 */ /* 0x040fe20000000000 */
[----:B------:R-:W-:Y:S01]  /*09f0*/  FMUL R5, R5, R5 ;  /* 0x0000000505057220 */ /* 0x000fe20000400000 */
[--C-:B--2---:R-:W-:Y:S02]  /*0a00*/  HADD2.F32 R36, -RZ, R27.reuse.H0_H0 ;  /* 0x2000001bff247230 */ /* 0x104fe40000004100 */
[C---:B------:R-:W-:Y:S01]  /*0a10*/  FADD R9, R20.reuse, R20 ;  /* 0x0000001414097221 */ /* 0x040fe20000000000 */
[----:B------:R-:W-:Y:S02]  /*0a20*/  FMNMX R11, RZ, R11, !PT ;  /* 0x0000000bff0b7209 */ /* 0x000fe40007800000 */
[----:B------:R-:W-:Y:S02]  /*0a30*/  FSEL R29, R5, RZ, P1 ;  /* 0x000000ff051d7208 */ /* 0x000fe40000800000 */
[----:B------:R-:W-:Y:S01]  /*0a40*/  LEA.HI.X R5, R31, R17, R44, 0x2, P2 ;  /* 0x000000111f057211 */ /* 0x000fe200010f142c */
[----:B-----5:R-:W-:Y:S01]  /*0a50*/  HADD2.F32 R17, -RZ, R26.H0_H0 ;  /* 0x2000001aff117230 */ /* 0x020fe20000004100 */
[C---:B------:R-:W-:Y:S01]  /*0a60*/  FSETP.GT.AND P1, PT, R20.reuse, RZ, PT ;  /* 0x000000ff1400720b */ /* 0x040fe20003f24000 */
[----:B------:R-:W-:Y:S01]  /*0a70*/  FMUL R20, R20, R20 ;  /* 0x0000001414147220 */ /* 0x000fe20000400000 */
[----:B------:R-:W-:Y:S01]  /*0a80*/  FMUL R11, R11, R36 ;  /* 0x000000240b0b7220 */ /* 0x000fe20000400000 */
[----:B------:R-:W-:Y:S01]  /*0a90*/  FMUL R29, R36, R29 ;  /* 0x0000001d241d7220 */ /* 0x000fe20000400000 */
[----:B------:R-:W-:Y:S01]  /*0aa0*/  HADD2.F32 R36, -RZ, R27.H1_H1 ;  /* 0x3000001bff247230 */ /* 0x000fe20000004100 */
[----:B------:R-:W-:Y:S01]  /*0ab0*/  FMNMX R9, RZ, R9, !PT ;  /* 0x00000009ff097209 */ /* 0x000fe20007800000 */
[C---:B------:R-:W-:Y:S01]  /*0ac0*/  FADD R31, R17.reuse, R17 ;  /* 0x00000011111f7221 */ /* 0x040fe20000000000 */
[C---:B------:R-:W-:Y:S01]  /*0ad0*/  FSETP.GT.AND P2, PT, R17.reuse, RZ, PT ;  /* 0x000000ff1100720b */ /* 0x040fe20003f44000 */
[----:B------:R-:W-:Y:S01]  /*0ae0*/  FMUL R17, R17, R17 ;  /* 0x0000001111117220 */ /* 0x000fe20000400000 */
[----:B------:R-:W-:Y:S01]  /*0af0*/  FSEL R27, R20, RZ, P1 ;  /* 0x000000ff141b7208 */ /* 0x000fe20000800000 */
[----:B----4-:R-:W-:-:S02]  /*0b00*/  HADD2.F32 R20, -RZ, R41.H1_H1 ;  /* 0x30000029ff147230 */ /* 0x010fc40000004100 */
[----:B------:R-:W-:Y:S01]  /*0b10*/  FMUL R9, R9, R36 ;  /* 0x0000002409097220 */ /* 0x000fe20000400000 */
[----:B------:R-:W-:Y:S01]  /*0b20*/  HADD2.F32 R40, -RZ, R19.H0_H0 ;  /* 0x20000013ff287230 */ /* 0x000fe20000004100 */
[----:B------:R-:W-:Y:S01]  /*0b30*/  FSEL R17, R17, RZ, P2 ;  /* 0x000000ff11117208 */ /* 0x000fe20001000000 */
[----:B------:R-:W-:Y:S02]  /*0b40*/  HADD2.F32 R8, -RZ, R41.H0_H0 ;  /* 0x20000029ff087230 */ /* 0x000fe40000004100 */
[----:B------:R-:W-:Y:S01]  /*0b50*/  FMUL R9, R9, R20 ;  /* 0x0000001409097220 */ /* 0x000fe20000400000 */
[----:B------:R-:W-:Y:S01]  /*0b60*/  LEA R20, P1, R22, R25, 0x2 ;  /* 0x0000001916147211 */ /* 0x000fe200078210ff */
[----:B------:R-:W-:Y:S01]  /*0b70*/  FMUL R27, R36, R27 ;  /* 0x0000001b241b7220 */ /* 0x000fe20000400000 */
[----:B------:R-:W-:Y:S01]  /*0b80*/  FMUL R55, R40, R17 ;  /* 0x0000001128377220 */ /* 0x000fe20000400000 */
[----:B------:R-:W-:Y:S01]  /*0b90*/  FMNMX R45, RZ, R31, !PT ;  /* 0x0000001fff2d7209 */ /* 0x000fe20007800000 */
[----:B------:R-:W-:Y:S01]  /*0ba0*/  FMUL R31, R11, R8 ;  /* 0x000000080b1f7220 */ /* 0x000fe20000400000 */
[----:B------:R-:W-:-:S02]  /*0bb0*/  IADD3 R36, P2, R35, R10, RZ ;  /* 0x0000000a23247210 */ /* 0x000fc40007f5e0ff */
[----:B------:R-:W-:Y:S02]  /*0bc0*/  IADD3 R41, P3, P4, R37, R10, R22 ;  /* 0x0000000a25297210 */ /* 0x000fe40007c7e016 */
[----:B------:R-:W-:Y:S01]  /*0bd0*/  LEA.HI.X R17, R22, R16, R23, 0x2, P1 ;  /* 0x0000001016117211 */ /* 0x000fe200008f1417 */
[----:B------:R-:W-:Y:S01]  /*0be0*/  HADD2.F32 R26, -RZ, R26.H1_H1 ;  /* 0x3000001aff1a7230 */ /* 0x000fe20000004100 */
[----:B------:R-:W-:Y:S02]  /*0bf0*/  IADD3 R10, P0, R28, R25, RZ ;  /* 0x000000191c0a7210 */ /* 0x000fe40007f1e0ff */
[----:B------:R-:W-:Y:S02]  /*0c00*/  IADD3 R6, P1, R20, R28, RZ ;  /* 0x0000001c14067210 */ /* 0x000fe40007f3e0ff */
[----:B------:R-:W-:Y:S01]  /*0c10*/  IADD3.X R42, RZ, R43, R7, P3, P4 ;  /* 0x0000002bff2a7210 */ /* 0x000fe20001fe8407 */
[----:B------:R-:W-:Y:S01]  /*0c20*/  IMAD.X R11, R30, 0x1, R16, P0 ;  /* 0x000000011e0b7824 */ /* 0x000fe200000e0610 */
[----:B------:R-:W-:Y:S01]  /*0c30*/  FMNMX R8, RZ, |R31|, !PT ;  /* 0x4000001fff087209 */ /* 0x000fe20007800000 */
[----:B------:R-:W-:-:S02]  /*0c40*/  IMAD.X R7, R17, 0x1, R30, P1 ;  /* 0x0000000111077824 */ /* 0x000fc400008e061e */
[C---:B------:R-:W-:Y:S01]  /*0c50*/  FADD R30, R26.reuse, R26 ;  /* 0x0000001a1a1e7221 */ /* 0x040fe20000000000 */
[----:B------:R-:W-:Y:S01]  /*0c60*/  FMNMX R28, |R9|, R8, !PT ;  /* 0x00000008091c7209 */ /* 0x000fe20007800200 */
[----:B------:R-:W-:Y:S01]  /*0c70*/  FMUL R8, R31, R32 ;  /* 0x000000201f087220 */ /* 0x000fe20000400000 */
[C---:B------:R-:W-:Y:S01]  /*0c80*/  FMUL R31, R26.reuse, R26 ;  /* 0x0000001a1a1f7220 */ /* 0x040fe20000400000 */
[----:B------:R-:W-:Y:S01]  /*0c90*/  HADD2.F32 R19, -RZ, R19.H1_H1 ;  /* 0x30000013ff137230 */ /* 0x000fe20000004100 */
[----:B------:R-:W-:Y:S01]  /*0ca0*/  FMNMX R30, RZ, R30, !PT ;  /* 0x0000001eff1e7209 */ /* 0x000fe20007800000 */
[----:B------:R-:W-:Y:S01]  /*0cb0*/  IMAD.X R43, RZ, RZ, R43, P2 ;  /* 0x000000ffff2b7224 */ /* 0x000fe200010e062b */
[----:B------:R-:W-:Y:S01]  /*0cc0*/  FSETP.GT.AND P0, PT, R26, RZ, PT ;  /* 0x000000ff1a00720b */ /* 0x000fe20003f04000 */
[----:B------:R-:W-:Y:S02]  /*0cd0*/  IMAD.SHL.U32 R44, R36, 0x4, RZ ;  /* 0x00000004242c7824 */ /* 0x000fe400078e00ff */
[----:B------:R-:W-:Y:S01]  /*0ce0*/  FMUL R45, R45, R40 ;  /* 0x000000282d2d7220 */ /* 0x000fe20000400000 */
[----:B------:R-:W-:Y:S01]  /*0cf0*/  FMUL R9, R9, R32 ;  /* 0x0000002009097220 */ /* 0x000fe20000400000 */
[----:B------:R-:W-:Y:S01]  /*0d00*/  FSEL R40, R31, RZ, P0 ;  /* 0x000000ff1f287208 */ /* 0x000fe20000000000 */
[----:B------:R-:W-:Y:S01]  /*0d10*/  FMUL R61, R30, R19 ;  /* 0x000000131e3d7220 */ /* 0x000fe20000400000 */
[----:B------:R-:W-:-:S02]  /*0d20*/  SHF.L.U64.HI R46, R36, 0x2, R43 ;  /* 0x00000002242e7819 */ /* 0x000fc4000001022b */
[C---:B------:R-:W-:Y:S02]  /*0d30*/  IADD3 R26, P1, R44.reuse, R39, RZ ;  /* 0x000000272c1a7210 */ /* 0x040fe40007f3e0ff */
[----:B------:R-:W-:Y:S02]  /*0d40*/  FMNMX R28, |R29|, R28, !PT ;  /* 0x0000001c1d1c7209 */ /* 0x000fe40007800200 */
[----:B------:R-:W-:Y:S01]  /*0d50*/  IADD3 R30, P0, R44, R24, RZ ;  /* 0x000000182c1e7210 */ /* 0x000fe20007f1e0ff */
[----:B------:R0:W-:Y:S01]  /*0d60*/  STG.E.64 desc[UR6][R10.64], R8 ;  /* 0x000000080a007986 */ /* 0x0001e2000c101b06 */
[----:B------:R-:W-:-:S03]  /*0d70*/  FMNMX R28, |R27|, R28, !PT ;  /* 0x0000001c1b1c7209 */ /* 0x000fc60007800200 */
[C---:B------:R-:W-:Y:S02]  /*0d80*/  IMAD.X R31, R46.reuse, 0x1, R34, P0 ;  /* 0x000000012e1f7824 */ /* 0x040fe400000e0622 */
[--C-:B------:R-:W-:Y:S02]  /*0d90*/  HADD2.F32 R48, -RZ, R18.reuse.H1_H1 ;  /* 0x30000012ff307230 */ /* 0x100fe40000004100 */
[-C--:B0-----:R-:W-:Y:S01]  /*0da0*/  FMUL R11, R27, R32.reuse ;  /* 0x000000201b0b7220 */ /* 0x081fe20000400000 */
[----:B------:R-:W-:Y:S01]  /*0db0*/  FMUL R10, R29, R32 ;  /* 0x000000201d0a7220 */ /* 0x000fe20000400000 */
[----:B------:R-:W-:Y:S02]  /*0dc0*/  IMAD.X R27, R46, 0x1, R21, P1 ;  /* 0x000000012e1b7824 */ /* 0x000fe400008e0615 */
[----:B------:R-:W-:Y:S01]  /*0dd0*/  FMUL R29, R19, R40 ;  /* 0x00000028131d7220 */ /* 0x000fe20000400000 */
[----:B------:R-:W-:Y:S02]  /*0de0*/  HADD2.F32 R46, -RZ, R18.H0_H0 ;  /* 0x20000012ff2e7230 */ /* 0x000fe40000004100 */
[----:B------:R-:W-:-:S03]  /*0df0*/  IMAD.SHL.U32 R19, R14, 0x8, RZ ;  /* 0x000000080e137824 */ /* 0x000fc600078e00ff */
[----:B------:R-:W-:Y:S01]  /*0e00*/  FMUL R45, R45, R46 ;  /* 0x0000002e2d2d7220 */ /* 0x000fe20000400000 */
[----:B------:R-:W-:Y:S01]  /*0e10*/  IMAD.SHL.U32 R46, R41, 0x4, RZ ;  /* 0x00000004292e7824 */ /* 0x000fe200078e00ff */
[C---:B------:R-:W-:Y:S01]  /*0e20*/  IADD3 R14, P0, R19.reuse, R25, RZ ;  /* 0x00000019130e7210 */ /* 0x040fe20007f1e0ff */
[----:B------:R0:W-:Y:S01]  /*0e30*/  STG.E.64 desc[UR6][R6.64], R10 ;  /* 0x0000000a06007986 */ /* 0x0001e2000c101b06 */
[----:B------:R-:W-:Y:S01]  /*0e40*/  IADD3 R18, P1, R19, R20, RZ ;  /* 0x0000001413127210 */ /* 0x000fe20007f3e0ff */
[----:B------:R-:W-:Y:S02]  /*0e50*/  FMUL R61, R61, R48 ;  /* 0x000000303d3d7220 */ /* 0x000fe40000400000 */
[----:B------:R1:W2:Y:S01]  /*0e60*/  LDG.E R40, desc[UR6][R26.64] ;  /* 0x000000061a287981 */ /* 0x0002a2000c1e1900 */
[C---:B------:R-:W-:Y:S02]  /*0e70*/  IMAD.X R15, R47.reuse, 0x1, R16, P0 ;  /* 0x000000012f0f7824 */ /* 0x040fe400000e0610 */
[----:B------:R-:W-:Y:S01]  /*0e80*/  IMAD.X R19, R47, 0x1, R17, P1 ;  /* 0x000000012f137824 */ /* 0x000fe200008e0611 */
[----:B------:R3:W4:Y:S01]  /*0e90*/  LDG.E R44, desc[UR6][R4.64] ;  /* 0x00000006042c7981 */ /* 0x000722000c1e1900 */
[----:B------:R-:W-:-:S03]  /*0ea0*/  FMNMX R28, R28, |R45|, !PT ;  /* 0x4000002d1c1c7209 */ /* 0x000fc60007800000 */
[----:B------:R-:W5:Y:S01]  /*0eb0*/  LDG.E R30, desc[UR6][R30.64] ;  /* 0x000000061e1e7981 */ /* 0x000f62000c1e1900 */
[C---:B-1----:R-:W-:Y:S02]  /*0ec0*/  IADD3 R26, P0, R46.reuse, R39, RZ ;  /* 0x000000272e1a7210 */ /* 0x042fe40007f1e0ff */
[----:B------:R-:W-:Y:S01]  /*0ed0*/  SHF.L.U64.HI R39, R41, 0x2, R42 ;  /* 0x0000000229277819 */ /* 0x000fe2000001022a */
[-C--:B0-----:R-:W-:Y:S01]  /*0ee0*/  FMUL R6, R45, R32.reuse ;  /* 0x000000202d067220 */ /* 0x081fe20000400000 */
[-C--:B------:R-:W-:Y:S01]  /*0ef0*/  FMUL R7, R61, R32.reuse ;  /* 0x000000203d077220 */ /* 0x080fe20000400000 */
[-C--:B---3--:R-:W-:Y:S01]  /*0f00*/  FMUL R5, R29, R32.reuse ;  /* 0x000000201d057220 */ /* 0x088fe20000400000 */
[----:B------:R-:W-:Y:S01]  /*0f10*/  FMUL R4, R55, R32 ;  /* 0x0000002037047220 */ /* 0x000fe20000400000 */
[----:B------:R-:W-:Y:S02]  /*0f20*/  IADD3.X R27, R39, R21, RZ, P0, !PT ;  /* 0x00000015271b7210 */ /* 0x000fe400007fe4ff */
[----:B------:R-:W-:Y:S04]  /*0f30*/  STG.E.64 desc[UR6][R14.64], R6 ;  /* 0x000000060e007986 */ /* 0x000fe8000c101b06 */
[----:B------:R0:W-:Y:S04]  /*0f40*/  STG.E.64 desc[UR6][R18.64], R4 ;  /* 0x0000000412007986 */ /* 0x0001e8000c101b06 */
[----:B------:R1:W3:Y:S01]  /*0f50*/  LDG.E R45, desc[UR6][R26.64] ;  /* 0x000000061a2d7981 */ /* 0x0002e2000c1e1900 */
[----:B------:R-:W-:-:S03]  /*0f60*/  IADD3 R46, P0, R46, R24, RZ ;  /* 0x000000182e2e7210 */ /* 0x000fc60007f1e0ff */
[----:B------:R2:W5:Y:S02]  /*0f70*/  LDG.E R48, desc[UR6][R12.64] ;  /* 0x000000060c307981 */ /* 0x000564000c1e1900 */
[----:B------:R-:W-:-:S05]  /*0f80*/  IMAD.X R47, R39, 0x1, R34, P0 ;  /* 0x00000001272f7824 */ /* 0x000fca00000e0622 */
[----:B------:R-:W5:Y:S01]  /*0f90*/  LDG.E R46, desc[UR6][R46.64] ;  /* 0x000000062e2e7981 */ /* 0x000f62000c1e1900 */
[----:B------:R-:W0:Y:S01]  /*0fa0*/  S2UR UR5, SR_CgaCtaId ;  /* 0x00000000000579c3 */ /* 0x000e220000008800 */
[----:B------:R-:W-:Y:S02]  /*0fb0*/  LOP3.LUT R21, R33, 0x1f, RZ, 0xc0, !PT ;  /* 0x0000001f21157812 */ /* 0x000fe400078ec0ff */
[----:B------:R-:W-:Y:S01]  /*0fc0*/  SHF.R.U32.HI R24, RZ, 0x8, R33 ;  /* 0x00000008ff187819 */ /* 0x000fe20000011621 */
[----:B------:R-:W-:Y:S02]  /*0fd0*/  IMAD.SHL.U32 R50, R38, 0x4, RZ ;  /* 0x0000000426327824 */ /* 0x000fe400078e00ff */
[----:B-1----:R-:W-:Y:S02]  /*0fe0*/  IMAD.SHL.U32 R26, R36, 0x8, RZ ;  /* 0x00000008241a7824 */ /* 0x002fe400078e00ff */
[----:B0-----:R-:W-:Y:S02]  /*0ff0*/  IMAD R18, R24, 0x20, R21 ;  /* 0x0000002018127824 */ /* 0x001fe400078e0215 */
[----:B------:R-:W-:-:S02]  /*1000*/  IMAD.SHL.U32 R21, R41, 0x8, RZ ;  /* 0x0000000829157824 */ /* 0x000fc400078e00ff */
[----:B------:R-:W-:Y:S01]  /*1010*/  IMAD.IADD R31, R33, 0x1, -R50 ;  /* 0x00000001211f7824 */ /* 0x000fe200078e0a32 */
[CC--:B------:R-:W-:Y:S01]  /*1020*/  IADD3 R14, P0, R26.reuse, R25.reuse, RZ ;  /* 0x000000191a0e7210 */ /* 0x0c0fe20007f1e0ff */
[----:B------:R-:W-:Y:S01]  /*1030*/  UMOV UR4, 0x400 ;  /* 0x0000040000047882 */ /* 0x000fe20000000000 */
[-C--:B------:R-:W-:Y:S01]  /*1040*/  IADD3 R26, P1, R26, R20.reuse, RZ ;  /* 0x000000141a1a7210 */ /* 0x080fe20007f3e0ff */
[----:B------:R-:W-:Y:S01]  /*1050*/  VIADD R39, R31, 0xffffffff ;  /* 0xffffffff1f277836 */ /* 0x000fe20000000000 */
[----:B------:R-:W-:Y:S01]  /*1060*/  SHF.L.U64.HI R43, R36, 0x3, R43 ;  /* 0x00000003242b7819 */ /* 0x000fe2000001022b */
[----:B------:R-:W-:Y:S01]  /*1070*/  UIADD3 UR4, UR4, 0x20, URZ ;  /* 0x0000002004047890 */ /* 0x000fe2000fffe03f */
[----:B------:R-:W-:Y:S02]  /*1080*/  SHF.L.U64.HI R42, R41, 0x3, R42 ;  /* 0x00000003292a7819 */ /* 0x000fe4000001022a */
[----:B------:R-:W-:Y:S02]  /*1090*/  IADD3 R20, P3, R21, R20, RZ ;  /* 0x0000001415147210 */ /* 0x000fe40007f7e0ff */
[----:B------:R-:W-:Y:S01]  /*10a0*/  LOP3.LUT R31, R31, 0x1f, RZ, 0xc0, !PT ;  /* 0x0000001f1f1f7812 */ /* 0x000fe200078ec0ff */
[----:B------:R-:W-:Y:S01]  /*10b0*/  ULEA UR4, UR5, UR4, 0x18 ;  /* 0x0000000405047291 */ /* 0x000fe2000f8ec03f */
[----:B------:R-:W-:Y:S01]  /*10c0*/  IADD3 R24, P2, R21, R25, RZ ;  /* 0x0000001915187210 */ /* 0x000fe20007f5e0ff */
[----:B------:R-:W-:-:S02]  /*10d0*/  IMAD.X R27, R43, 0x1, R17, P1 ;  /* 0x000000012b1b7824 */ /* 0x000fc400008e0611 */
[----:B------:R-:W-:Y:S02]  /*10e0*/  IMAD.X R21, R42, 0x1, R17, P3 ;  /* 0x000000012a157824 */ /* 0x000fe400018e0611 */
[----:B------:R-:W-:Y:S02]  /*10f0*/  IMAD R34, R18, 0x21, R31 ;  /* 0x0000002112227824 */ /* 0x000fe400078e021f */
[----:B------:R-:W-:-:S03]  /*1100*/  IMAD.X R15, R43, 0x1, R16, P0 ;  /* 0x000000012b0f7824 */ /* 0x000fc600000e0610 */
[----:B------:R-:W-:Y:S01]  /*1110*/  LEA R34, R34, UR4, 0x2 ;  /* 0x0000000422227c11 */ /* 0x000fe2000f8e10ff */
[----:B------:R-:W-:Y:S01]  /*1120*/  IMAD.X R25, R42, 0x1, R16, P2 ;  /* 0x000000012a197824 */ /* 0x000fe200010e0610 */
[----:B------:R-:W-:-:S03]  /*1130*/  LOP3.LUT R39, R39, 0x1f, RZ, 0xc0, !PT ;  /* 0x0000001f27277812 */ /* 0x000fc600078ec0ff */
[----:B------:R-:W-:Y:S02]  /*1140*/  STS [R34], R8 ;  /* 0x0000000822007388 */ /* 0x000fe40000000800 */
[----:B------:R-:W-:-:S05]  /*1150*/  IMAD R36, R18, 0x21, R39 ;  /* 0x0000002112247824 */ /* 0x000fca00078e0227 */
[----:B------:R-:W-:-:S05]  /*1160*/  LEA R36, R36, UR4, 0x2 ;  /* 0x0000000424247c11 */ /* 0x000fca000f8e10ff */
[----:B------:R0:W-:Y:S02]  /*1170*/  STS [R36], R6 ;  /* 0x0000000624007388 */ /* 0x0001e40000000800 */
[----:B0-----:R-:W-:-:S05]  /*1180*/  IMAD R6, R18, 0x21, R35 ;  /* 0x0000002112067824 */ /* 0x001fca00078e0223 */
[----:B------:R-:W-:Y:S02]  /*1190*/  LEA R6, R6, UR4, 0x2 ;  /* 0x0000000406067c11 */ /* 0x000fe4000f8e10ff */
[----:B------:R-:W-:-:S04]  /*11a0*/  FMNMX R28, |R61|, R28, !PT ;  /* 0x0000001c3d1c7209 */ /* 0x000fc80007800200 */
[----:B------:R-:W-:-:S04]  /*11b0*/  FMNMX R28, |R55|, R28, !PT ;  /* 0x0000001c371c7209 */ /* 0x000fc80007800200 */
[----:B------:R-:W-:Y:S01]  /*11c0*/  FMNMX R28, |R29|, R28, !PT ;  /* 0x0000001c1d1c7209 */ /* 0x000fe20007800200 */
[--C-:B--2---:R-:W-:Y:S02]  /*11d0*/  HADD2.F32 R12, -RZ, R40.reuse.H0_H0 ;  /* 0x20000028ff0c7230 */ /* 0x104fe40000004100 */
[----:B------:R-:W-:-:S03]  /*11e0*/  HADD2.F32 R17, -RZ, R40.H1_H1 ;  /* 0x30000028ff117230 */ /* 0x000fc60000004100 */
[C---:B------:R-:W-:Y:S01]  /*11f0*/  FADD R13, R12.reuse, R12 ;  /* 0x0000000c0c0d7221 */ /* 0x040fe20000000000 */
[C---:B------:R-:W-:Y:S01]  /*1200*/  FSETP.GT.AND P0, PT, R12.reuse, RZ, PT ;  /* 0x000000ff0c00720b */ /* 0x040fe20003f04000 */
[C---:B------:R-:W-:Y:S01]  /*1210*/  FADD R19, R17.reuse, R17 ;  /* 0x0000001111137221 */ /* 0x040fe20000000000 */
[C---:B------:R-:W-:Y:S01]  /*1220*/  FSETP.GT.AND P1, PT, R17.reuse, RZ, PT ;  /* 0x000000ff1100720b */ /* 0x040fe20003f24000 */
[----:B------:R-:W-:Y:S01]  /*1230*/  FMUL R12, R12, R12 ;  /* 0x0000000c0c0c7220 */ /* 0x000fe20000400000 */
[----:B------:R-:W-:Y:S01]  /*1240*/  FMUL R17, R17, R17 ;  /* 0x0000001111117220 */ /* 0x000fe20000400000 */
[--C-:B----4-:R-:W-:Y:S01]  /*1250*/  HADD2.F32 R16, -RZ, R44.reuse.H0_H0 ;  /* 0x2000002cff107230 */ /* 0x110fe20000004100 */
[----:B------:R-:W-:Y:S01]  /*1260*/  FMNMX R13, RZ, R13, !PT ;  /* 0x0000000dff0d7209 */ /* 0x000fe20007800000 */
[----:B------:R-:W-:Y:S01]  /*1270*/  HADD2.F32 R44, -RZ, R44.H1_H1 ;  /* 0x3000002cff2c7230 */ /* 0x000fe20000004100 */
[----:B------:R-:W-:Y:S02]  /*1280*/  FSEL R51, R12, RZ, P0 ;  /* 0x000000ff0c337208 */ /* 0x000fe40000000000 */
[----:B------:R-:W-:Y:S01]  /*1290*/  FSEL R17, R17, RZ, P1 ;  /* 0x000000ff11117208 */ /* 0x000fe20000800000 */
[----:B------:R-:W-:Y:S01]  /*12a0*/  FMUL R13, R13, R16 ;  /* 0x000000100d0d7220 */ /* 0x000fe20000400000 */
[----:B------:R-:W-:Y:S01]  /*12b0*/  FMNMX R19, RZ, R19, !PT ;  /* 0x00000013ff137209 */ /* 0x000fe20007800000 */
[----:B------:R-:W-:-:S02]  /*12c0*/  FMUL R51, R16, R51 ;  /* 0x0000003310337220 */ /* 0x000fc40000400000 */
[----:B------:R-:W-:Y:S01]  /*12d0*/  FMUL R41, R44, R17 ;  /* 0x000000112c297220 */ /* 0x000fe20000400000 */
[--C-:B---3--:R-:W-:Y:S02]  /*12e0*/  HADD2.F32 R8, -RZ, R45.reuse.H0_H0 ;  /* 0x2000002dff087230 */ /* 0x108fe40000004100 */
[----:B------:R-:W-:Y:S02]  /*12f0*/  HADD2.F32 R45, -RZ, R45.H1_H1 ;  /* 0x3000002dff2d7230 */ /* 0x000fe40000004100 */
[--C-:B-----5:R-:W-:Y:S02]  /*1300*/  HADD2.F32 R40, -RZ, R30.reuse.H0_H0 ;  /* 0x2000001eff287230 */ /* 0x120fe40000004100 */
[C---:B------:R-:W-:Y:S01]  /*1310*/  FADD R16, R8.reuse, R8 ;  /* 0x0000000808107221 */ /* 0x040fe20000000000 */
[----:B------:R-:W-:Y:S01]  /*1320*/  FADD R17, R45, R45 ;  /* 0x0000002d2d117221 */ /* 0x000fe20000000000 */
[----:B------:R-:W-:Y:S01]  /*1330*/  HADD2.F32 R30, -RZ, R30.H1_H1 ;  /* 0x3000001eff1e7230 */ /* 0x000fe20000004100 */
[C---:B------:R-:W-:Y:S01]  /*1340*/  FSETP.GT.AND P0, PT, R8.reuse, RZ, PT ;  /* 0x000000ff0800720b */ /* 0x040fe20003f04000 */
[----:B------:R-:W-:Y:S01]  /*1350*/  FMUL R19, R19, R44 ;  /* 0x0000002c13137220 */ /* 0x000fe20000400000 */
[----:B------:R-:W-:Y:S01]  /*1360*/  FMUL R8, R8, R8 ;  /* 0x0000000808087220 */ /* 0x000fe20000400000 */
[--C-:B------:R-:W-:Y:S01]  /*1370*/  HADD2.F32 R43, -RZ, R48.reuse.H0_H0 ;  /* 0x20000030ff2b7230 */ /* 0x100fe20000004100 */
[C---:B------:R-:W-:Y:S01]  /*1380*/  FSETP.GT.AND P1, PT, R45.reuse, RZ, PT ;  /* 0x000000ff2d00720b */ /* 0x040fe20003f24000 */
[----:B------:R-:W-:Y:S01]  /*1390*/  FMUL R45, R45, R45 ;  /* 0x0000002d2d2d7220 */ /* 0x000fe20000400000 */
[----:B------:R-:W-:Y:S01]  /*13a0*/  FMNMX R16, RZ, R16, !PT ;  /* 0x00000010ff107209 */ /* 0x000fe20007800000 */
[----:B------:R-:W-:Y:S01]  /*13b0*/  HADD2.F32 R48, -RZ, R48.H1_H1 ;  /* 0x30000030ff307230 */ /* 0x000fe20000004100 */
[----:B------:R-:W-:Y:S01]  /*13c0*/  FMNMX R17, RZ, R17, !PT ;  /* 0x00000011ff117209 */ /* 0x000fe20007800000 */
[----:B------:R-:W-:Y:S01]  /*13d0*/  FMUL R57, R13, R40 ;  /* 0x000000280d397220 */ /* 0x000fe20000400000 */
[----:B------:R-:W-:Y:S01]  /*13e0*/  FMUL R53, R19, R30 ;  /* 0x0000001e13357220 */ /* 0x000fe20000400000 */
[----:B------:R-:W-:Y:S01]  /*13f0*/  FSEL R8, R8, RZ, P0 ;  /* 0x000000ff08087208 */ /* 0x000fe20000000000 */
[--C-:B------:R-:W-:Y:S01]  /*1400*/  HADD2.F32 R47, -RZ, R46.reuse.H0_H0 ;  /* 0x2000002eff2f7230 */ /* 0x100fe20000004100 */
[----:B------:R-:W-:Y:S01]  /*1410*/  FSEL R45, R45, RZ, P1 ;  /* 0x000000ff2d2d7208 */ /* 0x000fe20000800000 */
[----:B------:R-:W-:-:S02]  /*1420*/  HADD2.F32 R46, -RZ, R46.H1_H1 ;  /* 0x3000002eff2e7230 */ /* 0x000fc40000004100 */
[----:B------:R-:W-:Y:S01]  /*1430*/  FMUL R16, R16, R43 ;  /* 0x0000002b10107220 */ /* 0x000fe20000400000 */
[----:B------:R-:W-:Y:S01]  /*1440*/  FMUL R17, R17, R48 ;  /* 0x0000003011117220 */ /* 0x000fe20000400000 */
[-C--:B------:R-:W-:Y:S01]  /*1450*/  FMUL R12, R57, R32.reuse ;  /* 0x00000020390c7220 */ /* 0x080fe20000400000 */
[----:B------:R-:W-:Y:S01]  /*1460*/  FMUL R13, R53, R32 ;  /* 0x00000020350d7220 */ /* 0x000fe20000400000 */
[----:B------:R-:W-:Y:S01]  /*1470*/  FMUL R43, R43, R8 ;  /* 0x000000082b2b7220 */ /* 0x000fe20000400000 */
[----:B------:R-:W-:Y:S01]  /*1480*/  LOP3.LUT R19, R50, 0x1c, RZ, 0xc0, !PT ;  /* 0x0000001c32137812 */ /* 0x000fe200078ec0ff */
[----:B------:R-:W-:Y:S01]  /*1490*/  FMUL R47, R16, R47 ;  /* 0x0000002f102f7220 */ /* 0x000fe20000400000 */
[----:B------:R-:W-:Y:S01]  /*14a0*/  FMUL R49, R17, R46 ;  /* 0x0000002e11317220 */ /* 0x000fe20000400000 */
[----:B------:R-:W-:Y:S02]  /*14b0*/  IMAD R8, R18, 0x21, R37 ;  /* 0x0000002112087824 */ /* 0x000fe400078e0225 */
[----:B------:R-:W-:Y:S01]  /*14c0*/  FMUL R45, R48, R45 ;  /* 0x0000002d302d7220 */ /* 0x000fe20000400000 */
[----:B------:R0:W-:Y:S01]  /*14d0*/  STG.E.64 desc[UR6][R14.64], R12 ;  /* 0x0000000c0e007986 */ /* 0x0001e2000c101b06 */
[-C--:B------:R-:W-:Y:S01]  /*14e0*/  FMUL R16, R47, R32.reuse ;  /* 0x000000202f107220 */ /* 0x080fe20000400000 */
[----:B------:R-:W-:-:S02]  /*14f0*/  FMUL R17, R49, R32 ;  /* 0x0000002031117220 */ /* 0x000fc40000400000 */
[----:B------:R1:W-:Y:S01]  /*1500*/  STS [R6], R12 ;  /* 0x0000000c06007388 */ /* 0x0003e20000000800 */
[----:B------:R-:W-:Y:S01]  /*1510*/  LEA R8, R8, UR4, 0x2 ;  /* 0x0000000408087c11 */ /* 0x000fe2000f8e10ff */
[-C--:B0-----:R-:W-:Y:S01]  /*1520*/  FMUL R14, R51, R32.reuse ;  /* 0x00000020330e7220 */ /* 0x081fe20000400000 */
[-C--:B------:R-:W-:Y:S01]  /*1530*/  FMUL R15, R41, R32.reuse ;  /* 0x00000020290f7220 */ /* 0x080fe20000400000 */
[----:B-1----:R-:W-:Y:S02]  /*1540*/  IMAD R12, R18, 0x21, R19 ;  /* 0x00000021120c7824 */ /* 0x002fe400078e0213 */
[-C--:B------:R-:W-:Y:S01]  /*1550*/  FMUL R18, R43, R32.reuse ;  /* 0x000000202b127220 */ /* 0x080fe20000400000 */
[----:B------:R-:W-:Y:S01]  /*1560*/  FMUL R19, R45, R32 ;  /* 0x000000202d137220 */ /* 0x000fe20000400000 */
[----:B------:R0:W-:Y:S04]  /*1570*/  STG.E.64 desc[UR6][R26.64], R14 ;  /* 0x0000000e1a007986 */ /* 0x0001e8000c101b06 */
[----:B------:R-:W-:Y:S04]  /*1580*/  STG.E.64 desc[UR6][R24.64], R16 ;  /* 0x0000001018007986 */ /* 0x000fe8000c101b06 */
[----:B------:R-:W-:Y:S04]  /*1590*/  STS [R8], R16 ;  /* 0x0000001008007388 */ /* 0x000fe80000000800 */
[----:B------:R1:W-:Y:S01]  /*15a0*/  STG.E.64 desc[UR6][R20.64], R18 ;  /* 0x0000001214007986 */ /* 0x0003e2000c101b06 */
[----:B------:R-:W-:Y:S01]  /*15b0*/  LEA R12, R12, UR4, 0x2 ;  /* 0x000000040c0c7c11 */ /* 0x000fe2000f8e10ff */
[----:B0-----:R-:W-:Y:S01]  /*15c0*/  IMAD.SHL.U32 R26, R38, 0x8, RZ ;  /* 0x00000008261a7824 */ /* 0x001fe200078e00ff */
[----:B------:R-:W-:Y:S01]  /*15d0*/  ULDC.64 UR4, c[0x0][0x228] ;  /* 0x00008a0000047ab9 */ /* 0x000fe20000000a00 */
[----:B------:R-:W-:Y:S03]  /*15e0*/  BAR.SYNC.DEFER_BLOCKING 0x0 ;  /* 0x0000000000007b1d */ /* 0x000fe60000010000 */
[----:B------:R-:W-:-:S05]  /*15f0*/  LOP3.LUT R59, R26, 0x38, RZ, 0xc0, !PT ;  /* 0x000000381a3b7812 */ /* 0x000fca00078ec0ff */
[----:B------:R-:W-:-:S04]  /*1600*/  IMAD.WIDE.U32 R26, R59, UR10, R2 ;  /* 0x0000000a3b1a7c25 */ /* 0x000fc8000f8e0002 */
[----:B------:R-:W-:Y:S01]  /*1610*/  IMAD R59, R59, UR11, RZ ;  /* 0x0000000b3b3b7c24 */ /* 0x000fe2000f8e02ff */
[----:B------:R-:W-:Y:S01]  /*1620*/  IADD3 R30, P0, R31, R26, RZ ;  /* 0x0000001a1f1e7210 */ /* 0x000fe20007f1e0ff */
[----:B------:R-:W0:Y:S04]  /*1630*/  LDS R40, [R12] ;  /* 0x000000000c287984 */ /* 0x000e280000000800 */
[----:B------:R-:W2:Y:S01]  /*1640*/  LDS R61, [R12+0x4] ;  /* 0x000004000c3d7984 */ /* 0x000ea20000000800 */
[----:B------:R-:W-:Y:S01]  /*1650*/  IMAD.X R27, R27, 0x1, R59, P0 ;  /* 0x000000011b1b7824 */ /* 0x000fe200000e063b */
[----:B------:R-:W-:-:S04]  /*1660*/  LEA R26, P0, R30, UR4, 0x2 ;  /* 0x000000041e1a7c11 */ /* 0x000fc8000f8010ff */
[----:B------:R-:W-:Y:S01]  /*1670*/  LEA.HI.X R27, R30, UR5, R27, 0x2, P0 ;  /* 0x000000051e1b7c11 */ /* 0x000fe200080f141b */
[----:B------:R-:W-:Y:S02]  /*1680*/  IMAD.SHL.U32 R30, R38, 0x8, RZ ;  /* 0x00000008261e7824 */ /* 0x000fe400078e00ff */
[----:B-1----:R-:W-:Y:S02]  /*1690*/  IMAD.U32 R20, RZ, RZ, UR8 ;  /* 0x00000008ff147e24 */ /* 0x002fe4000f8e00ff */
[----:B------:R-:W-:Y:S01]  /*16a0*/  IMAD.U32 R21, RZ, RZ, UR9 ;  /* 0x00000009ff157e24 */ /* 0x000fe2000f8e00ff */
[----:B------:R-:W-:-:S05]  /*16b0*/  LOP3.LUT R30, R30, 0x38, RZ, 0xc0, !PT ;  /* 0x000000381e1e7812 */ /* 0x000fca00078ec0ff */
[----:B------:R-:W-:-:S04]  /*16c0*/  IMAD.WIDE.U32 R24, R30, UR10, R20 ;  /* 0x0000000a1e187c25 */ /* 0x000fc8000f8e0014 */
[----:B------:R-:W-:Y:S01]  /*16d0*/  IMAD.IADD R25, R59, 0x1, R25 ;  /* 0x000000013b197824 */ /* 0x000fe200078e0219 */
[----:B------:R-:W-:Y:S01]  /*16e0*/  IADD3 R16, P0, P1, R39, R24, R2 ;  /* 0x0000001827107210 */ /* 0x000fe2000791e002 */
[----:B0-----:R0:W-:Y:S03]  /*16f0*/  STG.E desc[UR6][R26.64], R40 ;  /* 0x000000281a007986 */ /* 0x0011e6000c101906 */
[----:B0-----:R-:W-:Y:S02]  /*1700*/  IADD3.X R27, RZ, R25, R3, P0, P1 ;  /* 0x00000019ff1b7210 */ /* 0x001fe400007e2403 */
[----:B------:R-:W-:-:S04]  /*1710*/  LEA R26, P0, R16, UR4, 0x2 ;  /* 0x00000004101a7c11 */ /* 0x000fc8000f8010ff */
[----:B------:R-:W-:Y:S02]  /*1720*/  LEA.HI.X R27, R16, UR5, R27, 0x2, P0 ;  /* 0x00000005101b7c11 */ /* 0x000fe400080f141b */
[----:B------:R-:W-:Y:S02]  /*1730*/  FMNMX R16, R28, |R57|, !PT ;  /* 0x400000391c107209 */ /* 0x000fe40007800000 */
[----:B------:R-:W0:Y:S04]  /*1740*/  LDS R57, [R12+0x8] ;  /* 0x000008000c397984 */ /* 0x000e280000000800 */
[----:B--2---:R1:W-:Y:S04]  /*1750*/  STG.E desc[UR6][R26.64], R61 ;  /* 0x0000003d1a007986 */ /* 0x0043e8000c101906 */
[----:B------:R-:W2:Y:S01]  /*1760*/  LDS R61, [R12+0xc] ;  /* 0x00000c000c3d7984 */ /* 0x000ea20000000800 */
[----:B------:R-:W-:-:S04]  /*1770*/  IADD3 R40, P0, R24, UR8, RZ ;  /* 0x0000000818287c10 */ /* 0x000fc8000ff1e0ff */
[----:B------:R-:W-:Y:S02]  /*1780*/  IADD3.X R55, R25, UR9, RZ, P0, !PT ;  /* 0x0000000919377c10 */ /* 0x000fe400087fe4ff */
[----:B------:R-:W-:-:S04]  /*1790*/  IADD3 R29, P0, P1, R35, R40, R2 ;  /* 0x00000028231d7210 */ /* 0x000fc8000791e002 */
[----:B------:R-:W-:Y:S02]  /*17a0*/  IADD3.X R44, RZ, R55, R3, P0, P1 ;  /* 0x00000037ff2c7210 */ /* 0x000fe400007e2403 */
[----:B------:R-:W-:Y:S02]  /*17b0*/  LEA R28, P0, R29, UR4, 0x2 ;  /* 0x000000041d1c7c11 */ /* 0x000fe4000f8010ff */
[----:B------:R-:W-:Y:S02]  /*17c0*/  FMNMX R16, |R53|, R16, !PT ;  /* 0x0000001035107209 */ /* 0x000fe40007800200 */
[----:B------:R-:W-:Y:S02]  /*17d0*/  LEA.HI.X R29, R29, UR5, R44, 0x2, P0 ;  /* 0x000000051d1d7c11 */ /* 0x000fe400080f142c */
[----:B------:R-:W-:Y:S02]  /*17e0*/  IADD3 R44, P0, R40, UR8, RZ ;  /* 0x00000008282c7c10 */ /* 0x000fe4000ff1e0ff */
[----:B------:R-:W-:-:S02]  /*17f0*/  FMNMX R16, |R51|, R16, !PT ;  /* 0x0000001033107209 */ /* 0x000fc40007800200 */
[----:B------:R-:W-:Y:S02]  /*1800*/  IADD3.X R51, R55, UR9, RZ, P0, !PT ;  /* 0x0000000937337c10 */ /* 0x000fe400087fe4ff */
[----:B-1----:R-:W-:-:S04]  /*1810*/  IADD3 R27, P0, P1, R37, R44, R2 ;  /* 0x0000002c251b7210 */ /* 0x002fc8000791e002 */
[----:B------:R-:W-:Y:S02]  /*1820*/  IADD3.X R46, RZ, R51, R3, P0, P1 ;  /* 0x00000033ff2e7210 */ /* 0x000fe400007e2403 */
[----:B------:R-:W-:-:S04]  /*1830*/  LEA R26, P0, R27, UR4, 0x2 ;  /* 0x000000041b1a7c11 */ /* 0x000fc8000f8010ff */
[----:B------:R-:W-:Y:S01]  /*1840*/  LEA.HI.X R27, R27, UR5, R46, 0x2, P0 ;  /* 0x000000051b1b7c11 */ /* 0x000fe200080f142e */
[----:B0-----:R-:W-:Y:S04]  /*1850*/  STG.E desc[UR6][R28.64], R57 ;  /* 0x000000391c007986 */ /* 0x001fe8000c101906 */
[----:B--2---:R0:W-:Y:S01]  /*1860*/  STG.E desc[UR6][R26.64], R61 ;  /* 0x0000003d1a007986 */ /* 0x0041e2000c101906 */
[----:B------:R-:W-:Y:S01]  /*1870*/  BAR.SYNC.DEFER_BLOCKING 0x0 ;  /* 0x0000000000007b1d */ /* 0x000fe20000010000 */
[----:B------:R-:W-:-:S05]  /*1880*/  IMAD R42, R22, UR11, RZ ;  /* 0x0000000b162a7c24 */ /* 0x000fca000f8e02ff */
[----:B------:R-:W-:Y:S04]  /*1890*/  STS [R34], R10 ;  /* 0x0000000a22007388 */ /* 0x000fe80000000800 */
[----:B------:R1:W-:Y:S04]  /*18a0*/  STS [R36], R4 ;  /* 0x0000000424007388 */ /* 0x0003e80000000800 */
[----:B------:R-:W-:Y:S04]  /*18b0*/  STS [R6], R14 ;  /* 0x0000000e06007388 */ /* 0x000fe80000000800 */
[----:B------:R-:W-:Y:S01]  /*18c0*/  STS [R8], R18 ;  /* 0x0000001208007388 */ /* 0x000fe20000000800 */
[----:B------:R-:W-:Y:S01]  /*18d0*/  BAR.SYNC.DEFER_BLOCKING 0x0 ;  /* 0x0000000000007b1d */ /* 0x000fe20000010000 */
[----:B------:R-:W-:-:S02]  /*18e0*/  IMAD R42, R23, UR10, R42 ;  /* 0x0000000a172a7c24 */ /* 0x000fc4000f8e022a */
[----:B------:R-:W-:-:S04]  /*18f0*/  IMAD.WIDE.U32 R22, R22, UR10, R2 ;  /* 0x0000000a16167c25 */ /* 0x000fc8000f8e0002 */
[----:B------:R-:W-:Y:S02]  /*1900*/  IMAD.IADD R23, R23, 0x1, R42 ;  /* 0x0000000117177824 */ /* 0x000fe400078e022a */
[----:B0-----:R-:W-:Y:S01]  /*1910*/  IMAD.WIDE.U32 R26, R30, UR10, R22 ;  /* 0x0000000a1e1a7c25 */ /* 0x001fe2000f8e0016 */
[----:B------:R-:W0:Y:S04]  /*1920*/  LDS R46, [R12] ;  /* 0x000000000c2e7984 */ /* 0x000e280000000800 */
[----:B------:R-:W2:Y:S04]  /*1930*/  LDS R57, [R12+0x4] ;  /* 0x000004000c397984 */ /* 0x000ea80000000800 */
[----:B------:R-:W3:Y:S04]  /*1940*/  LDS R53, [R12+0x8] ;  /* 0x000008000c357984 */ /* 0x000ee80000000800 */
[----:B------:R-:W4:Y:S01]  /*1950*/  LDS R61, [R12+0xc] ;  /* 0x00000c000c3d7984 */ /* 0x000f220000000800 */
[----:B------:R-:W-:-:S05]  /*1960*/  IADD3 R31, P0, R31, R26, RZ ;  /* 0x0000001a1f1f7210 */ /* 0x000fca0007f1e0ff */
[----:B------:R-:W-:Y:S01]  /*1970*/  IMAD.X R26, R59, 0x1, R27, P0 ;  /* 0x000000013b1a7824 */ /* 0x000fe200000e061b */
[----:B------:R-:W-:-:S04]  /*1980*/  LEA R30, P0, R31, UR4, 0x2 ;  /* 0x000000041f1e7c11 */ /* 0x000fc8000f8010ff */
[----:B------:R-:W-:Y:S02]  /*1990*/  LEA.HI.X R31, R31, UR5, R26, 0x2, P0 ;  /* 0x000000051f1f7c11 */ /* 0x000fe400080f141a */
[----:B-1----:R-:W-:-:S04]  /*19a0*/  IADD3 R4, P0, P1, R39, R22, R24 ;  /* 0x0000001627047210 */ /* 0x002fc8000791e018 */
[-C--:B------:R-:W-:Y:S02]  /*19b0*/  IADD3.X R25, RZ, R23.reuse, R25, P0, P1 ;  /* 0x00000017ff197210 */ /* 0x080fe400007e2419 */
[C---:B------:R-:W-:Y:S02]  /*19c0*/  LEA R24, P0, R4.reuse, UR4, 0x2 ;  /* 0x0000000404187c11 */ /* 0x040fe4000f8010ff */
[-C--:B------:R-:W-:Y:S02]  /*19d0*/  IADD3 R40, P1, P2, R35, R22.reuse, R40 ;  /* 0x0000001623287210 */ /* 0x080fe40007a3e028 */
[----:B------:R-:W-:Y:S02]  /*19e0*/  IADD3 R44, P3, P4, R37, R22, R44 ;  /* 0x00000016252c7210 */ /* 0x000fe40007c7e02c */
[----:B------:R-:W-:Y:S02]  /*19f0*/  LEA.HI.X R25, R4, UR5, R25, 0x2, P0 ;  /* 0x0000000504197c11 */ /* 0x000fe400080f1419 */
[----:B------:R-:W-:-:S02]  /*1a00*/  IADD3.X R55, RZ, R23, R55, P1, P2 ;  /* 0x00000017ff377210 */ /* 0x000fc40000fe4437 */
[----:B------:R-:W-:Y:S02]  /*1a10*/  LEA R26, P0, R40, UR4, 0x2 ;  /* 0x00000004281a7c11 */ /* 0x000fe4000f8010ff */
[----:B------:R-:W-:Y:S02]  /*1a20*/  IADD3.X R51, RZ, R23, R51, P3, P4 ;  /* 0x00000017ff337210 */ /* 0x000fe40001fe8433 */
[----:B------:R-:W-:Y:S02]  /*1a30*/  LEA R28, P1, R44, UR4, 0x2 ;  /* 0x000000042c1c7c11 */ /* 0x000fe4000f8210ff */
[----:B------:R-:W-:Y:S02]  /*1a40*/  LEA.HI.X R27, R40, UR5, R55, 0x2, P0 ;  /* 0x00000005281b7c11 */ /* 0x000fe400080f1437 */
[----:B------:R-:W-:Y:S01]  /*1a50*/  LEA.HI.X R29, R44, UR5, R51, 0x2, P1 ;  /* 0x000000052c1d7c11 */ /* 0x000fe200088f1433 */
[----:B0-----:R0:W-:Y:S04]  /*1a60*/  STG.E desc[UR6][R30.64], R46 ;  /* 0x0000002e1e007986 */ /* 0x0011e8000c101906 */
[----:B--2---:R1:W-:Y:S04]  /*1a70*/  STG.E desc[UR6][R24.64], R57 ;  /* 0x0000003918007986 */ /* 0x0043e8000c101906 */
[----:B---3--:R-:W-:Y:S04]  /*1a80*/  STG.E desc[UR6][R26.64], R53 ;  /* 0x000000351a007986 */ /* 0x008fe8000c101906 */
[----:B----4-:R-:W-:Y:S01]  /*1a90*/  STG.E desc[UR6][R28.64], R61 ;  /* 0x0000003d1c007986 */ /* 0x010fe2000c101906 */
[----:B------:R-:W-:Y:S01]  /*1aa0*/  BAR.SYNC.DEFER_BLOCKING 0x0 ;  /* 0x0000000000007b1d */ /* 0x000fe20000010000 */
[----:B------:R-:W-:-:S05]  /*1ab0*/  IMAD.SHL.U32 R4, R38, 0x8, RZ ;  /* 0x0000000826047824 */ /* 0x000fca00078e00ff */
[----:B------:R-:W-:Y:S04]  /*1ac0*/  STS [R34], R9 ;  /* 0x0000000922007388 */ /* 0x000fe80000000800 */
[----:B------:R2:W-:Y:S04]  /*1ad0*/  STS [R36], R7 ;  /* 0x0000000724007388 */ /* 0x0005e80000000800 */
[----:B------:R3:W-:Y:S04]  /*1ae0*/  STS [R6], R13 ;  /* 0x0000000d06007388 */ /* 0x0007e80000000800 */
[----:B------:R4:W-:Y:S01]  /*1af0*/  STS [R8], R17 ;  /* 0x0000001108007388 */ /* 0x0009e20000000800 */
[----:B------:R-:W-:Y:S01]  /*1b00*/  BAR.SYNC.DEFER_BLOCKING 0x0 ;  /* 0x0000000000007b1d */ /* 0x000fe20000010000 */
[----:B0-----:R-:W-:Y:S01]  /*1b10*/  LOP3.LUT R31, R4, 0x38, RZ, 0xc0, !PT ;  /* 0x00000038041f7812 */ /* 0x001fe200078ec0ff */
[----:B------:R-:W-:Y:S01]  /*1b20*/  IMAD.SHL.U32 R4, R38, 0x4, RZ ;  /* 0x0000000426047824 */ /* 0x000fe200078e00ff */
[----:B-1----:R-:W-:Y:S01]  /*1b30*/  MOV R25, R3 ;  /* 0x0000000300197202 */ /* 0x002fe20000000f00 */
[----:B------:R-:W-:Y:S01]  /*1b40*/  IMAD.MOV.U32 R24, RZ, RZ, R2 ;  /* 0x000000ffff187224 */ /* 0x000fe200078e0002 */
[----:B------:R-:W-:Y:S01]  /*1b50*/  LOP3.LUT R31, R31, 0x1, RZ, 0xfc, !PT ;  /* 0x000000011f1f7812 */ /* 0x000fe200078efcff */
[----:B------:R-:W-:-:S04]  /*1b60*/  IMAD.IADD R51, R33, 0x1, -R4 ;  /* 0x0000000121337824 */ /* 0x000fc800078e0a04 */
[----:B------:R-:W-:Y:S01]  /*1b70*/  IMAD.WIDE.U32 R24, R31, UR10, R24 ;  /* 0x0000000a1f187c25 */ /* 0x000fe2000f8e0018 */
[----:B------:R-:W-:-:S03]  /*1b80*/  LOP3.LUT R51, R51, 0x1f, RZ, 0xc0, !PT ;  /* 0x0000001f33337812 */ /* 0x000fc600078ec0ff */
[----:B--2---:R-:W-:Y:S01]  /*1b90*/  IMAD R7, R31, UR11, RZ ;  /* 0x0000000b1f077c24 */ /* 0x004fe2000f8e02ff */
[----:B------:R-:W-:Y:S01]  /*1ba0*/  IADD3 R9, P0, R51, R24, RZ ;  /* 0x0000001833097210 */ /* 0x000fe20007f1e0ff */
[----:B------:R-:W0:Y:S04]  /*1bb0*/  LDS R59, [R12] ;  /* 0x000000000c3b7984 */ /* 0x000e280000000800 */
[----:B------:R-:W1:Y:S04]  /*1bc0*/  LDS R53, [R12+0x4] ;  /* 0x000004000c357984 */ /* 0x000e680000000800 */
[----:B------:R-:W2:Y:S04]  /*1bd0*/  LDS R55, [R12+0x8] ;  /* 0x000008000c377984 */ /* 0x000ea80000000800 */
[----:B------:R-:W5:Y:S01]  /*1be0*/  LDS R57, [R12+0xc] ;  /* 0x00000c000c397984 */ /* 0x000f620000000800 */
[----:B------:R-:W-:Y:S01]  /*1bf0*/  IMAD.X R24, R25, 0x1, R7, P0 ;  /* 0x0000000119187824 */ /* 0x000fe200000e0607 */
[----:B------:R-:W-:Y:S01]  /*1c00*/  LEA R28, P0, R9, UR4, 0x2 ;  /* 0x00000004091c7c11 */ /* 0x000fe2000f8010ff */
[----:B------:R-:W-:-:S03]  /*1c10*/  IMAD.WIDE.U32 R20, R31, UR10, R20 ;  /* 0x0000000a1f147c25 */ /* 0x000fc6000f8e0014 */
[----:B------:R-:W-:Y:S01]  /*1c20*/  LEA.HI.X R29, R9, UR5, R24, 0x2, P0 ;  /* 0x00000005091d7c11 */ /* 0x000fe200080f1418 */
[----:B------:R-:W-:Y:S01]  /*1c30*/  IMAD.IADD R9, R7, 0x1, R21 ;  /* 0x0000000107097824 */ /* 0x000fe200078e0215 */
[----:B---3--:R-:W-:Y:S02]  /*1c40*/  IADD3 R13, P0, P1, R39, R20, R2 ;  /* 0x00000014270d7210 */ /* 0x008fe4000791e002 */
[----:B------:R-:W-:Y:S02]  /*1c50*/  IADD3 R10, P2, R20, UR8, RZ ;  /* 0x00000008140a7c10 */ /* 0x000fe4000ff5e0ff */
[----:B------:R-:W-:Y:S02]  /*1c60*/  IADD3.X R18, RZ, R9, R3, P0, P1 ;  /* 0x00000009ff127210 */ /* 0x000fe400007e2403 */
[----:B------:R-:W-:Y:S02]  /*1c70*/  LEA R24, P0, R13, UR4, 0x2 ;  /* 0x000000040d187c11 */ /* 0x000fe4000f8010ff */
[----:B----4-:R-:W-:-:S02]  /*1c80*/  IADD3.X R17, R9, UR9, RZ, P2, !PT ;  /* 0x0000000909117c10 */ /* 0x010fc400097fe4ff */
[----:B------:R-:W-:Y:S02]  /*1c90*/  IADD3 R14, P3, R10, UR8, RZ ;  /* 0x000000080a0e7c10 */ /* 0x000fe4000ff7e0ff */
[----:B------:R-:W-:Y:S02]  /*1ca0*/  IADD3 R21, P1, P2, R35, R10, R2 ;  /* 0x0000000a23157210 */ /* 0x000fe40007a3e002 */
[----:B------:R-:W-:Y:S02]  /*1cb0*/  LEA.HI.X R25, R13, UR5, R18, 0x2, P0 ;  /* 0x000000050d197c11 */ /* 0x000fe400080f1412 */
[----:B------:R-:W-:Y:S02]  /*1cc0*/  IADD3 R18, P4, P5, R37, R14, R2 ;  /* 0x0000000e25127210 */ /* 0x000fe40007d9e002 */
[----:B------:R-:W-:Y:S02]  /*1cd0*/  IADD3.X R2, RZ, R17, R3, P1, P2 ;  /* 0x00000011ff027210 */ /* 0x000fe40000fe4403 */
[----:B------:R-:W-:-:S02]  /*1ce0*/  LEA R26, P0, R21, UR4, 0x2 ;  /* 0x00000004151a7c11 */ /* 0x000fc4000f8010ff */
[----:B------:R-:W-:Y:S02]  /*1cf0*/  IADD3.X R13, R17, UR9, RZ, P3, !PT ;  /* 0x00000009110d7c10 */ /* 0x000fe40009ffe4ff */
[----:B------:R-:W-:Y:S02]  /*1d00*/  LEA.HI.X R27, R21, UR5, R2, 0x2, P0 ;  /* 0x00000005151b7c11 */ /* 0x000fe400080f1402 */
[----:B------:R-:W-:Y:S02]  /*1d10*/  IADD3.X R3, RZ, R13, R3, P4, P5 ;  /* 0x0000000dff037210 */ /* 0x000fe400027ea403 */
[C---:B------:R-:W-:Y:S01]  /*1d20*/  LEA R2, P0, R18.reuse, UR4, 0x2 ;  /* 0x0000000412027c11 */ /* 0x040fe2000f8010ff */
[----:B0-----:R-:W-:Y:S03]  /*1d30*/  STG.E desc[UR6][R28.64], R59 ;  /* 0x0000003b1c007986 */ /* 0x001fe6000c101906 */
[----:B------:R-:W-:Y:S01]  /*1d40*/  LEA.HI.X R3, R18, UR5, R3, 0x2, P0 ;  /* 0x0000000512037c11 */ /* 0x000fe200080f1403 */
[----:B-1----:R-:W-:Y:S04]  /*1d50*/  STG.E desc[UR6][R24.64], R53 ;  /* 0x0000003518007986 */ /* 0x002fe8000c101906 */
[----:B--2---:R-:W-:Y:S04]  /*1d60*/  STG.E desc[UR6][R26.64], R55 ;  /* 0x000000371a007986 */ /* 0x004fe8000c101906 */
[----:B-----5:R0:W-:Y:S01]  /*1d70*/  STG.E desc[UR6][R2.64], R57 ;  /* 0x0000003902007986 */ /* 0x0201e2000c101906 */
[----:B------:R-:W-:Y:S06]  /*1d80*/  BAR.SYNC.DEFER_BLOCKING 0x0 ;  /* 0x0000000000007b1d */ /* 0x000fec0000010000 */
[----:B------:R-:W-:Y:S04]  /*1d90*/  STS [R34], R11 ;  /* 0x0000000b22007388 */ /* 0x000fe80000000800 */
[----:B------:R-:W-:Y:S04]  /*1da0*/  STS [R36], R5 ;  /* 0x0000000524007388 */ /* 0x000fe80000000800 */
[----:B------:R1:W-:Y:S04]  /*1db0*/  STS [R6], R15 ;  /* 0x0000000f06007388 */ /* 0x0003e80000000800 */
[----:B------:R2:W-:Y:S01]  /*1dc0*/  STS [R8], R19 ;  /* 0x0000001308007388 */ /* 0x0005e20000000800 */
[----:B------:R-:W-:Y:S01]  /*1dd0*/  BAR.SYNC.DEFER_BLOCKING 0x0 ;  /* 0x0000000000007b1d */ /* 0x000fe20000010000 */
[----:B0-----:R-:W-:-:S03]  /*1de0*/  IMAD.WIDE.U32 R2, R31, UR10, R22 ;  /* 0x0000000a1f027c25 */ /* 0x001fc6000f8e0016 */
[----:B------:R-:W-:Y:S02]  /*1df0*/  IADD3 R51, P6, R51, R2, RZ ;  /* 0x0000000233337210 */ /* 0x000fe40007fde0ff */
[----:B------:R-:W-:Y:S01]  /*1e00*/  IADD3 R14, P0, P1, R37, R22, R14 ;  /* 0x00000016250e7210 */ /* 0x000fe2000791e00e */
[----:B------:R-:W0:Y:S04]  /*1e10*/  LDS R21, [R12] ;  /* 0x000000000c157984 */ /* 0x000e280000000800 */
[----:B------:R-:W3:Y:S04]  /*1e20*/  LDS R29, [R12+0x4] ;  /* 0x000004000c1d7984 */ /* 0x000ee80000000800 */
[----:B------:R-:W4:Y:S04]  /*1e30*/  LDS R25, [R12+0x8] ;  /* 0x000008000c197984 */ /* 0x000f280000000800 */
[----:B------:R-:W5:Y:S01]  /*1e40*/  LDS R27, [R12+0xc] ;  /* 0x00000c000c1b7984 */ /* 0x000f620000000800 */
[----:B-1----:R-:W-:Y:S01]  /*1e50*/  IMAD.X R6, R7, 0x1, R3, P6 ;  /* 0x0000000107067824 */ /* 0x002fe200030e0603 */
[----:B------:R-:W-:-:S02]  /*1e60*/  LEA R2, P6, R51, UR4, 0x2 ;  /* 0x0000000433027c11 */ /* 0x000fc4000f8c10ff */
[-C--:B------:R-:W-:Y:S02]  /*1e70*/  IADD3 R20, P4, P5, R39, R22.reuse, R20 ;  /* 0x0000001627147210 */ /* 0x080fe40007d9e014 */
[----:B------:R-:W-:Y:S02]  /*1e80*/  IADD3 R35, P2, P3, R35, R22, R10 ;  /* 0x0000001623237210 */ /* 0x000fe40007b5e00a */
[-C--:B------:R-:W-:Y:S02]  /*1e90*/  IADD3.X R13, RZ, R23.reuse, R13, P0, P1 ;  /* 0x00000017ff0d7210 */ /* 0x080fe400007e240d */
[----:B------:R-:W-:Y:S02]  /*1ea0*/  LEA.HI.X R3, R51, UR5, R6, 0x2, P6 ;  /* 0x0000000533037c11 */ /* 0x000fe4000b0f1406 */
[-C--:B------:R-:W-:Y:S02]  /*1eb0*/  IADD3.X R9, RZ, R23.reuse, R9, P4, P5 ;  /* 0x00000017ff097210 */ /* 0x080fe400027ea409 */
[----:B------:R-:W-:-:S02]  /*1ec0*/  IADD3.X R18, RZ, R23, R17, P2, P3 ;  /* 0x00000017ff127210 */ /* 0x000fc400017e6411 */
[----:B------:R-:W-:Y:S02]  /*1ed0*/  LEA R6, P0, R20, UR4, 0x2 ;  /* 0x0000000414067c11 */ /* 0x000fe4000f8010ff */
[C---:B--2---:R-:W-:Y:S02]  /*1ee0*/  LEA R8, P1, R35.reuse, UR4, 0x2 ;  /* 0x0000000423087c11 */ /* 0x044fe4000f8210ff */
[----:B------:R-:W-:Y:S02]  /*1ef0*/  LEA R10, P2, R14, UR4, 0x2 ;  /* 0x000000040e0a7c11 */ /* 0x000fe4000f8410ff */
[----:B------:R-:W-:Y:S02]  /*1f00*/  LEA.HI.X R7, R20, UR5, R9, 0x2, P0 ;  /* 0x0000000514077c11 */ /* 0x000fe400080f1409 */
[----:B------:R-:W-:Y:S02]  /*1f10*/  LEA.HI.X R9, R35, UR5, R18, 0x2, P1 ;  /* 0x0000000523097c11 */ /* 0x000fe400088f1412 */
[----:B------:R-:W-:Y:S01]  /*1f20*/  LEA.HI.X R11, R14, UR5, R13, 0x2, P2 ;  /* 0x000000050e0b7c11 */ /* 0x000fe200090f140d */
[----:B------:R-:W-:-:S02]  /*1f30*/  ULDC.64 UR4, c[0x0][0x238] ;  /* 0x00008e0000047ab9 */ /* 0x000fc40000000a00 */
[----:B------:R-:W-:Y:S02]  /*1f40*/  ISETP.NE.U32.AND P0, PT, RZ, UR4, PT ;  /* 0x00000004ff007c0c */ /* 0x000fe4000bf05070 */
[----:B------:R-:W-:Y:S02]  /*1f50*/  FMNMX R16, |R41|, R16, !PT ;  /* 0x0000001029107209 */ /* 0x000fe40007800200 */
[----:B------:R-:W-:Y:S02]  /*1f60*/  ISETP.NE.AND.EX P0, PT, RZ, UR5, PT, P0 ;  /* 0x00000005ff007c0c */ /* 0x000fe4000bf05300 */
[----:B------:R-:W-:Y:S01]  /*1f70*/  FMNMX R16, R16, |R47|, !PT ;  /* 0x4000002f10107209 */ /* 0x000fe20007800000 */
[----:B0-----:R0:W-:Y:S03]  /*1f80*/  STG.E desc[UR6][R2.64], R21 ;  /* 0x0000001502007986 */ /* 0x0011e6000c101906 */
[----:B------:R-:W-:Y:S01]  /*1f90*/  FMNMX R16, |R49|, R16, !PT ;  /* 0x0000001031107209 */ /* 0x000fe20007800200 */
[----:B---3--:R0:W-:Y:S03]  /*1fa0*/  STG.E desc[UR6][R6.64], R29 ;  /* 0x0000001d06007986 */ /* 0x0081e6000c101906 */
[----:B------:R-:W-:Y:S01]  /*1fb0*/  FMNMX R16, |R43|, R16, !PT ;  /* 0x000000102b107209 */ /* 0x000fe20007800200 */
[----:B----4-:R0:W-:Y:S04]  /*1fc0*/  STG.E desc[UR6][R8.64], R25 ;  /* 0x0000001908007986 */ /* 0x0101e8000c101906 */
[----:B-----5:R0:W-:Y:S01]  /*1fd0*/  STG.E desc[UR6][R10.64], R27 ;  /* 0x0000001b0a007986 */ /* 0x0201e2000c101906 */
[----:B------:R-:W-:Y:S01]  /*1fe0*/  FMNMX R45, |R45|, R16, !PT ;  /* 0x000000102d2d7209 */ /* 0x000fe20007800200 */
[----:B------:R-:W-:Y:S06]  /*1ff0*/  BAR.SYNC.DEFER_BLOCKING 0x0 ;  /* 0x0000000000007b1d */ /* 0x000fec0000010000 */
[----:B------:R-:W-:Y:S05]  /*2000*/  @!P0 BRA `(.L_x_5181) ;  /* 0x0000000000a88947 */ /* 0x000fea0003800000 */
[----:B0-----:R-:W0:Y:S01]  /*2010*/  SHFL.DOWN PT, R2, R45, 0x10, 0x1f ;  /* 0x0a001f002d027f89 */ /* 0x001e2200000e0000 */
[----:B------:R-:W-:Y:S01]  /*2020*/  LOP3.LUT R7, R33, 0x1f, RZ, 0xc0, !PT ;  /* 0x0000001f21077812 */ /* 0x000fe200078ec0ff */
[----:B------:R-:W-:Y:S01]  /*2030*/  BSSY B0, `(.L_x_5182) ;  /* 0x0000021000007945 */ /* 0x000fe20003800000 */
[----:B------:R-:W-:Y:S01]  /*2040*/  MOV R11, 0x400 ;  /* 0x00000400000b7802 */ /* 0x000fe20000000f00 */
[----:B------:R-:W1:Y:S01]  /*2050*/  S2R R10, SR_CgaCtaId ;  /* 0x00000000000a7919 */ /* 0x000e620000008800 */
[----:B------:R-:W-:Y:S01]  /*2060*/  ISETP.NE.AND P0, PT, R7, RZ, PT ;  /* 0x000000ff0700720c */ /* 0x000fe20003f05270 */
[----:B------:R-:W-:Y:S01]  /*2070*/  IMAD.MOV.U32 R9, RZ, RZ, RZ ;  /* 0x000000ffff097224 */ /* 0x000fe200078e00ff */
[----:B0-----:R-:W-:-:S05]  /*2080*/  FMNMX R2, R45, R2, !PT ;  /* 0x000000022d027209 */ /* 0x001fca0007800000 */
[----:B------:R-:W0:Y:S06]  /*2090*/  SHFL.DOWN PT, R3, R2, 0x8, 0x1f ;  /* 0x09001f0002037f89 */ /* 0x000e2c00000e0000 */
[----:B-1----:R-:W-:-:S05]  /*20a0*/  @!P0 LEA R7, R10, R11, 0x18 ;  /* 0x0000000b0a078211 */ /* 0x002fca00078ec0ff */
        /* <DEDUP_REMOVED lines=24> */
.L_x_5191:
[----:B-1----:R-:W-:-:S07]  /*2230*/  FMNMX R9, R4, R9, !PT ;  /* 0x0000000904097209 */ /* 0x002fce0007800000 */
.L_x_5183:
[----:B------:R-:W-:Y:S05]  /*2240*/  BSYNC B0 ;  /* 0x0000000000007941 */ /* 0x000fea0003800000 */
.L_x_5182:
[----:B------:R-:W-:Y:S01]  /*2250*/  ISETP.NE.AND P0, PT, R33, RZ, PT ;  /* 0x000000ff2100720c */ /* 0x000fe20003f05270 */
[----:B------:R-:W-:-:S12]  /*2260*/  BSSY B0, `(.L_x_5181) ;  /* 0x0000004000007945 */ /* 0x000fd80003800000 */
[----:B------:R-:W-:Y:S05]  /*2270*/  @P0 BRA `(.L_x_5185) ;  /* 0x0000000000080947 */ /* 0x000fea0003800000 */
[----:B------:R-:W1:Y:S02]  /*2280*/  LDC.64 R2, c[0x0][0x238] ;  /* 0x00008e00ff027b82 */ /* 0x000e640000000a00 */
[----:B-1----:R1:W-:Y:S02]  /*2290*/  REDG.E.MAX.S32.STRONG.GPU desc[UR6][R2.64], R9 ;  /* 0x000000090200798e */ /* 0x0023e4000d10e386 */
.L_x_5185:
[----:B------:R-:W-:Y:S05]  /*22a0*/  BSYNC B0 ;  /* 0x0000000000007941 */ /* 0x000fea0003800000 */
.L_x_5181:
        /* <DEDUP_REMOVED lines=11> */
[----:B-1----:R-:W-:Y:S05]  /*2360*/  CALL.REL.NOINC `($__internal_99_$__cuda_sm20_rcp_rn_f32_slowpath) ;  /* 0x0000000400807944 */ /* 0x002fea0003c00000 */
[----:B------:R-:W-:Y:S05]  /*2370*/  BRA `(.L_x_5187) ;  /* 0x0000000000107947 */ /* 0x000fea0003800000 */
.L_x_5186:
[----:B------:R-:W2:Y:S02]  /*2380*/  MUFU.RCP R5, R32 ;  /* 0x0000002000057308 */ /* 0x000ea40000001000 */
[----:B--2---:R-:W-:-:S04]  /*2390*/  FFMA R0, R5, R32, -1 ;  /* 0xbf80000005007423 */ /* 0x004fc80000000020 */
[----:B------:R-:W-:-:S04]  /*23a0*/  FADD.FTZ R0, -R0, -RZ ;  /* 0x800000ff00007221 */ /* 0x000fc80000010100 */
[----:B------:R-:W-:-:S07]  /*23b0*/  FFMA R5, R5, R0, R5 ;  /* 0x0000000005057223 */ /* 0x000fce0000000005 */
.L_x_5187:
[----:B01----:R-:W0:Y:S02]  /*23c0*/  LDC.64 R2, c[0x0][0x240] ;  /* 0x00009000ff027b82 */ /* 0x003e240000000a00 */
[----:B0-----:R-:W-:Y:S01]  /*23d0*/  STG.E desc[UR6][R2.64], R5 ;  /* 0x0000000502007986 */ /* 0x001fe2000c101906 */
[----:B------:R-:W-:Y:S05]  /*23e0*/  EXIT ;  /* 0x000000000000794d */ /* 0x000fea0003800000 */
.L_x_5184:
[----:B------:R-:W-:Y:S02]  /*23f0*/  IMAD.MOV.U32 R6, RZ, RZ, 0x4 ;  /* 0x00000004ff067424 */ /* 0x000fe400078e00ff */
[----:B------:R-:W-:Y:S02]  /*2400*/  IMAD.MOV.U32 R7, RZ, RZ, 0x1f ;  /* 0x0000001fff077424 */ /* 0x000fe400078e00ff */
[----:B------:R-:W-:-:S07]  /*2410*/  IMAD.MOV.U32 R5, RZ, RZ, -0x1 ;  /* 0xffffffffff057424 */ /* 0x000fce00078e00ff */
[----:B01----:R-:W-:Y:S05]  /*2420*/  WARPSYNC.COLLECTIVE R5, `(.L_x_5188) ;  /* 0x0000000005087348 */ /* 0x003fea0003c00000 */
[----:B-1----:R1:W2:Y:S02]  /*2430*/  SHFL.DOWN P0, R9, R2, R6, R7 ;  /* 0x0800000602097389 */ /* 0x0022a40000000007 */
[----:B012---:R-:W-:Y:S01]  /*2440*/  ENDCOLLECTIVE ;  /* 0x000000000000791b */ /* 0x007fe20003800000 */
.L_x_5188:
[----:B------:R-:W-:Y:S02]  /*2450*/  IMAD.MOV.U32 R6, RZ, RZ, 0x2 ;  /* 0x00000002ff067424 */ /* 0x000fe400078e00ff */
[----:B------:R-:W-:-:S05]  /*2460*/  IMAD.MOV.U32 R3, RZ, RZ, R9 ;  /* 0x000000ffff037224 */ /* 0x000fca00078e0009 */
[----:B------:R-:W-:-:S05]  /*2470*/  FMNMX R3, R3, R2, !PT ;  /* 0x0000000203037209 */ /* 0x000fca0007800000 */
[----:B------:R-:W-:-:S07]  /*2480*/  IMAD.MOV.U32 R2, RZ, RZ, R3 ;  /* 0x000000ffff027224 */ /* 0x000fce00078e0003 */
[----:B------:R-:W-:Y:S05]  /*2490*/  WARPSYNC.COLLECTIVE R5, `(.L_x_5189) ;  /* 0x0000000005087348 */ /* 0x000fea0003c00000 */
[----:B------:R0:W1:Y:S02]  /*24a0*/  SHFL.DOWN P0, R9, R2, R6, R7 ;  /* 0x0800000602097389 */ /* 0x0000640000000007 */
[----:B01----:R-:W-:Y:S01]  /*24b0*/  ENDCOLLECTIVE ;  /* 0x000000000000791b */ /* 0x003fe20003800000 */
.L_x_5189:
[----:B------:R-:W-:Y:S02]  /*24c0*/  IMAD.MOV.U32 R6, RZ, RZ, 0x1 ;  /* 0x00000001ff067424 */ /* 0x000fe400078e00ff */
[----:B------:R-:W-:-:S05]  /*24d0*/  IMAD.MOV.U32 R4, RZ, RZ, R9 ;  /* 0x000000ffff047224 */ /* 0x000fca00078e0009 */
[----:B------:R-:W-:-:S05]  /*24e0*/  FMNMX R4, R3, R4, !PT ;  /* 0x0000000403047209 */ /* 0x000fca0007800000 */
[----:B------:R-:W-:-:S07]  /*24f0*/  IMAD.MOV.U32 R2, RZ, RZ, R4 ;  /* 0x000000ffff027224 */ /* 0x000fce00078e0004 */
[----:B------:R-:W-:Y:S05]  /*2500*/  WARPSYNC.COLLECTIVE R5, `(.L_x_5190) ;  /* 0x0000000005087348 */ /* 0x000fea0003c00000 */
[----:B------:R0:W1:Y:S02]  /*2510*/  SHFL.DOWN P0, R9, R2, R6, R7 ;  /* 0x0800000602097389 */ /* 0x0000640000000007 */
[----:B01----:R-:W-:Y:S01]  /*2520*/  ENDCOLLECTIVE ;  /* 0x000000000000791b */ /* 0x003fe20003800000 */
.L_x_5190:
[----:B------:R-:W-:Y:S05]  /*2530*/  BRA `(.L_x_5191) ;  /* 0xfffffffc003c7947 */ /* 0x000fea000383ffff */
        .weak           $__internal_98_$__cuda_sm20_div_u64
        .type           $__internal_98_$__cuda_sm20_div_u64,@function
        .size           $__internal_98_$__cuda_sm20_div_u64,($__internal_99_$__cuda_sm20_rcp_rn_f32_slowpath - $__internal_98_$__cuda_sm20_div_u64)
$__internal_98_$__cuda_sm20_div_u64:
        /* <DEDUP_REMOVED lines=66> */
[----:B------:R-:W-:Y:S06]  /*2960*/  RET.REL.NODEC R4 `(_ZN18transformer_engine6detail32dgated_act_cast_transpose_kernelILi2ELi1Ef6__halffNS_5EmptyEXadL_ZNS_6dsreluIffEET_T0_RKS3_EEXadL_ZNS_5sreluIffEES5_S6_S8_EEEEvPKT2_SC_PT3_SE_PKT1_PSF_SI_mmm) ;  /* 0xffffffd404a47950 */ /* 0x000fec0003c3ffff */
        .weak           $__internal_99_$__cuda_sm20_rcp_rn_f32_slowpath
        .type           $__internal_99_$__cuda_sm20_rcp_rn_f32_slowpath,@function
        .size           $__internal_99_$__cuda_sm20_rcp_rn_f32_slowpath,(.L_x_34584 - $__internal_99_$__cuda_sm20_rcp_rn_f32_slowpath)
$__internal_99_$__cuda_sm20_rcp_rn_f32_slowpath:
        /* <DEDUP_REMOVED lines=15> */
.L_x_5192:
        /* <DEDUP_REMOVED lines=33> */
.L_x_5194:
[----:B------:R0:W1:Y:S02]  /*2c70*/  MUFU.RCP R2, R0 ;  /* 0x0000000000027308 */ /* 0x0000640000001000 */
.L_x_5193:
[----:B-1-3--:R-:W-:Y:S02]  /*2c80*/  IMAD.MOV.U32 R5, RZ, RZ, R2 ;  /* 0x000000ffff057224 */ /* 0x00afe400078e0002 */
[----:B------:R-:W-:Y:S02]  /*2c90*/  IMAD.MOV.U32 R2, RZ, RZ, R7 ;  /* 0x000000ffff027224 */ /* 0x000fe400078e0007 */
[----:B------:R-:W-:-:S04]  /*2ca0*/  IMAD.MOV.U32 R3, RZ, RZ, 0x0 ;  /* 0x00000000ff037424 */ /* 0x000fc800078e00ff */
[----:B0-2---:R-:W-:Y:S05]  /*2cb0*/  RET.REL.NODEC R2 `(_ZN18transformer_engine6detail32dgated_act_cast_transpose_kernelILi2ELi1Ef6__halffNS_5EmptyEXadL_ZNS_6dsreluIffEET_T0_RKS3_EEXadL_ZNS_5sreluIffEES5_S6_S8_EEEEvPKT2_SC_PT3_SE_PKT1_PSF_SI_mmm) ;  /* 0xffffffd002d07950 */ /* 0x005fea0003c3ffff */
.L_x_5195:
        /* <DEDUP_REMOVED lines=12> */
.L_x_34584:


//--------------------- .text._ZN18transformer_engine6detail43dgated_act_cast_transpose_kernel_notalignedILi1ELi4Eff13__nv_fp8_e4m3NS_5EmptyEXadL_ZNS_6dsreluIffEET_T0_RKS3_EEXadL_ZNS_5sreluIffEES5_S6_S8_EEEEvPKT2_SC_PT3_SE_PKT1_PSF_SI_mmm --------------------------
	.section	.text._ZN18transformer_engine6detail43dgated_act_cast_transpose_kernel_notalignedILi1ELi4Eff13__nv_fp8_e4m3NS_5EmptyEXadL_ZNS_6dsreluIffEET_T0_RKS3_EEXadL_ZNS_5sreluIffEES5_S6_S8_EEEEvPKT2_SC_PT3_SE_PKT1_PSF_SI_mmm,"ax",@progbits
	.align	128
        .global         _ZN18transformer_engine6detail43dgated_act_cast_transpose_kernel_notalignedILi1ELi4Eff13__nv_fp8_e4m3NS_5EmptyEXadL_ZNS_6dsreluIffEET_T0_RKS3_EEXadL_ZNS_5sreluIffEES5_S6_S8_EEEEvPKT2_SC_PT3_SE_PKT1_PSF_SI_mmm
        .type           _ZN18transformer_engine6detail43dgated_act_cast_transpose_kernel_notalignedILi1ELi4Eff13__nv_fp8_e4m3NS_5EmptyEXadL_ZNS_6dsreluIffEET_T0_RKS3_EEXadL_ZNS_5sreluIffEES5_S6_S8_EEEEvPKT2_SC_PT3_SE_PKT1_PSF_SI_mmm,@function
        .size           _ZN18transformer_engine6detail43dgated_act_cast_transpose_kernel_notalignedILi1ELi4Eff13__nv_fp8_e4m3NS_5EmptyEXadL_ZNS_6dsreluIffEET_T0_RKS3_EEXadL_ZNS_5sreluIffEES5_S6_S8_EEEEvPKT2_SC_PT3_SE_PKT1_PSF_SI_mmm,(.L_x_34586 - _ZN18transformer_engine6detail43dgated_act_cast_transpose_kernel_notalignedILi1ELi4Eff13__nv_fp8_e4m3NS_5EmptyEXadL_ZNS_6dsreluIffEET_T0_RKS3_EEXadL_ZNS_5sreluIffEES5_S6_S8_EEEEvPKT2_SC_PT3_SE_PKT1_PSF_SI_mmm)
        .other          _ZN18transformer_engine6detail43dgated_act_cast_transpose_kernel_notalignedILi1ELi4Eff13__nv_fp8_e4m3NS_5EmptyEXadL_ZNS_6dsreluIffEET_T0_RKS3_EEXadL_ZNS_5sreluIffEES5_S6_S8_EEEEvPKT2_SC_PT3_SE_PKT1_PSF_SI_mmm,@"STO_CUDA_ENTRY STV_DEFAULT"
_ZN18transformer_engine6detail43dgated_act_cast_transpose_kernel_notalignedILi1ELi4Eff13__nv_fp8_e4m3NS_5EmptyEXadL_ZNS_6dsreluIffEET_T0_RKS3_EEXadL_ZNS_5sreluIffEES5_S6_S8_EEEEvPKT2_SC_PT3_SE_PKT1_PSF_SI_mmm:
.text._ZN18transformer_engine6detail43dgated_act_cast_transpose_kernel_notalignedILi1ELi4Eff13__nv_fp8_e4m3NS_5EmptyEXadL_ZNS_6dsreluIffEET_T0_RKS3_EEXadL_ZNS_5sreluIffEES5_S6_S8_EEEEvPKT2_SC_PT3_SE_PKT1_PSF_SI_mmm:
        /* <DEDUP_REMOVED lines=19> */
[----:B------:R-:W-:Y:S05]  /*0130*/  CALL.REL.NOINC `($__internal_100_$__cuda_sm20_div_u64) ;  /* 0x0000005400c47944 */ /* 0x000fea0003c00000 */
        /* <DEDUP_REMOVED lines=9> */
.L_x_5196:
        /* <DEDUP_REMOVED lines=22> */
.L_x_5197:
        /* <DEDUP_REMOVED lines=8> */
[--C-:B------:R-:W-:Y:S02]  /*03b0*/  SHF.R.U32.HI R65, RZ, 0x1, R6.reuse ;  /* 0x00000001ff417819 */ /* 0x100fe40000011606 */
[----:B------:R-:W-:Y:S01]  /*03c0*/  LEA R7, P1, -R28, UR8, 0x5 ;  /* 0x000000081c077c11 */ /* 0x000fe2000f8229ff */
[----:B------:R-:W-:Y:S01]  /*03d0*/  IMAD.SHL.U32 R9, R5, 0x4, RZ ;  /* 0x0000000405097824 */ /* 0x000fe200078e00ff */
[----:B------:R-:W-:Y:S01]  /*03e0*/  LOP3.LUT R65, R65, 0x70, RZ, 0xc0, !PT ;  /* 0x0000007041417812 */ /* 0x000fe200078ec0ff */
[----:B------:R-:W-:Y:S01]  /*03f0*/  IMAD R5, R5, -0x4, R6 ;  /* 0xfffffffc05057824 */ /* 0x000fe200078e0206 */
[----:B------:R-:W-:-:S02]  /*0400*/  IADD3.X R8, ~R8, UR9, RZ, P1, !PT ;  /* 0x0000000908087c10 */ /* 0x000fc40008ffe5ff */
[----:B------:R-:W-:Y:S02]  /*0410*/  ISETP.LT.U32.AND P1, PT, R7, 0x20, PT ;  /* 0x000000200700780c */ /* 0x000fe40003f21070 */
[----:B------:R-:W-:Y:S02]  /*0420*/  LOP3.LUT R6, R9, 0x1c, RZ, 0xe2, !PT ;  /* 0x0000001c09067812 */ /* 0x000fe400078ee2ff */
[----:B------:R-:W-:Y:S02]  /*0430*/  ISETP.LT.U32.AND.EX P1, PT, R8, RZ, PT, P1 ;  /* 0x000000ff0800720c */ /* 0x000fe40003f21110 */
[----:B------:R-:W-:Y:S02]  /*0440*/  LOP3.LUT R8, R5, 0x1f, RZ, 0xc0, !PT ;  /* 0x0000001f05087812 */ /* 0x000fe400078ec0ff */
[-C--:B0-----:R-:W-:Y:S01]  /*0450*/  LEA R2, P0, -R0, R36.reuse, 0x5 ;  /* 0x0000002400027211 */ /* 0x081fe200078029ff */
[-C--:B------:R-:W-:Y:S01]  /*0460*/  IMAD R9, R29, R36.reuse, RZ ;  /* 0x000000241d097224 */ /* 0x080fe200078e02ff */
[----:B------:R-:W-:Y:S01]  /*0470*/  SEL R7, R7, 0x20, P1 ;  /* 0x0000002007077807 */ /* 0x000fe20000800000 */
[----:B------:R-:W-:Y:S01]  /*0480*/  IMAD.WIDE.U32 R10, R28, R36, RZ ;  /* 0x000000241c0a7225 */ /* 0x000fe200078e00ff */
[----:B------:R-:W-:-:S02]  /*0490*/  SHF.L.U64.HI R23, R36, 0x1, R37 ;  /* 0x0000000124177819 */ /* 0x000fc40000010225 */
[----:B------:R-:W-:Y:S01]  /*04a0*/  ISETP.GE.U32.AND P1, PT, R6, R7, PT ;  /* 0x000000070600720c */ /* 0x000fe20003f26070 */
[----:B------:R-:W-:Y:S01]  /*04b0*/  IMAD.X R4, R37, 0x1, ~R4, P0 ;  /* 0x0000000125047824 */ /* 0x000fe200000e0e04 */
[----:B------:R-:W-:Y:S01]  /*04c0*/  ISETP.LT.U32.AND P0, PT, R2, 0x20, PT ;  /* 0x000000200200780c */ /* 0x000fe20003f01070 */
[----:B------:R-:W-:Y:S02]  /*04d0*/  IMAD R9, R28, R37, R9 ;  /* 0x000000251c097224 */ /* 0x000fe400078e0209 */
[----:B------:R-:W-:Y:S01]  /*04e0*/  IMAD.SHL.U32 R31, R10, 0x4, RZ ;  /* 0x000000040a1f7824 */ /* 0x000fe200078e00ff */
[----:B------:R-:W-:Y:S01]  /*04f0*/  ISETP.LT.U32.AND.EX P0, PT, R4, RZ, PT, P0 ;  /* 0x000000ff0400720c */ /* 0x000fe20003f01100 */
[----:B------:R-:W-:Y:S02]  /*0500*/  IMAD.IADD R9, R11, 0x1, R9 ;  /* 0x000000010b097824 */ /* 0x000fe400078e0209 */
[----:B------:R-:W-:Y:S01]  /*0510*/  IMAD.SHL.U32 R25, R36, 0x2, RZ ;  /* 0x0000000224197824 */ /* 0x000fe200078e00ff */
[----:B------:R-:W-:Y:S01]  /*0520*/  SEL R34, R2, 0x20, P0 ;  /* 0x0000002002227807 */ /* 0x000fe20000000000 */
[-C--:B------:R-:W-:Y:S01]  /*0530*/  IMAD R15, R23, R65.reuse, RZ ;  /* 0x00000041170f7224 */ /* 0x080fe200078e02ff */
[----:B------:R-:W-:Y:S01]  /*0540*/  ISETP.NE.U32.AND P0, PT, RZ, UR6, PT ;  /* 0x00000006ff007c0c */ /* 0x000fe2000bf05070 */
[----:B------:R-:W-:Y:S01]  /*0550*/  IMAD.WIDE.U32 R26, R25, R65, RZ ;  /* 0x00000041191a7225 */ /* 0x000fe200078e00ff */
[----:B------:R-:W-:-:S02]  /*0560*/  ISETP.LT.U32.AND P1, PT, R8, R34, !P1 ;  /* 0x000000220800720c */ /* 0x000fc40004f21070 */
[----:B------:R-:W-:Y:S01]  /*0570*/  ISETP.NE.AND.EX P0, PT, RZ, UR7, PT, P0 ;  /* 0x00000007ff007c0c */ /* 0x000fe2000bf05300 */
[----:B------:R-:W-:Y:S01]  /*0580*/  IMAD.IADD R24, R27, 0x1, R15 ;  /* 0x000000011b187824 */ /* 0x000fe200078e020f */
[----:B------:R-:W-:Y:S01]  /*0590*/  SHF.L.U64.HI R30, R10, 0x2, R9 ;  /* 0x000000020a1e7819 */ /* 0x000fe20000010209 */
[----:B------:R-:W-:Y:S01]  /*05a0*/  IMAD.MOV.U32 R9, RZ, RZ, RZ ;  /* 0x000000ffff097224 */ /* 0x000fe200078e00ff */
[----:B------:R-:W-:Y:S01]  /*05b0*/  IADD3 R11, P2, R0, R31, RZ ;  /* 0x0000001f000b7210 */ /* 0x000fe20007f5e0ff */
[C---:B------:R-:W-:Y:S01]  /*05c0*/  IMAD R63, R65.reuse, R37, RZ ;  /* 0x00000025413f7224 */ /* 0x040fe200078e02ff */
[----:B------:R-:W-:Y:S01]  /*05d0*/  IADD3 R10, P4, R8, R26, RZ ;  /* 0x0000001a080a7210 */ /* 0x000fe20007f9e0ff */
[----:B------:R-:W-:Y:S01]  /*05e0*/  IMAD.WIDE.U32 R8, R65, R36, R8 ;  /* 0x0000002441087225 */ /* 0x000fe200078e0008 */
[----:B------:R-:W-:Y:S01]  /*05f0*/  IADD3 R31, P3, R11, R31, RZ ;  /* 0x0000001f0b1f7210 */ /* 0x000fe20007f7e0ff */
[----:B------:R-:W-:Y:S02]  /*0600*/  ULDC.64 UR6, c[0x0][0x208] ;  /* 0x0000820000067ab9 */ /* 0x000fe40000000a00 */
[----:B------:R-:W0:Y:S01]  /*0610*/  @P1 LDC.64 R32, c[0x0][0x218] ;  /* 0x00008600ff201b82 */ /* 0x000e220000000a00 */
[----:B------:R-:W-:-:S02]  /*0620*/  IMAD.X R14, R3, 0x1, R30, P2 ;  /* 0x00000001030e7824 */ /* 0x000fc400010e061e */
[----:B------:R-:W-:Y:S02]  /*0630*/  IMAD.SHL.U32 R51, R31, 0x20, RZ ;  /* 0x000000201f337824 */ /* 0x000fe400078e00ff */
[----:B------:R-:W-:Y:S01]  /*0640*/  IMAD.X R30, R14, 0x1, R30, P3 ;  /* 0x000000010e1e7824 */ /* 0x000fe200018e061e */
[C---:B------:R-:W-:Y:S01]  /*0650*/  SHF.L.U64.HI R15, R11.reuse, 0x5, R14 ;  /* 0x000000050b0f7819 */ /* 0x040fe2000001020e */
[----:B------:R-:W-:Y:S01]  /*0660*/  IMAD.SHL.U32 R14, R11, 0x20, RZ ;  /* 0x000000200b0e7824 */ /* 0x000fe200078e00ff */
[----:B------:R-:W1:Y:S01]  /*0670*/  @P1 LDC.64 R12, c[0x0][0x210] ;  /* 0x00008400ff0c1b82 */ /* 0x000e620000000a00 */
[----:B------:R-:W-:Y:S01]  /*0680*/  IADD3 R52, P2, R51, R36, RZ ;  /* 0x0000002433347210 */ /* 0x000fe20007f5e0ff */
[----:B------:R-:W-:Y:S01]  /*0690*/  IMAD.X R11, RZ, RZ, R24, P4 ;  /* 0x000000ffff0b7224 */ /* 0x000fe200020e0618 */
[----:B------:R-:W-:Y:S02]  /*06a0*/  SHF.L.U64.HI R22, R31, 0x5, R30 ;  /* 0x000000051f167819 */ /* 0x000fe4000001021e */
[----:B------:R-:W-:-:S02]  /*06b0*/  @P1 IADD3 R19, P3, R10, R51, RZ ;  /* 0x000000330a131210 */ /* 0x000fc40007f7e0ff */
[----:B------:R-:W-:Y:S01]  /*06c0*/  @P1 IADD3 R18, P4, R10, R52, RZ ;  /* 0x000000340a121210 */ /* 0x000fe20007f9e0ff */
[----:B------:R-:W2:Y:S01]  /*06d0*/  @P0 LDC.64 R20, c[0x0][0x230] ;  /* 0x00008c00ff140b82 */ /* 0x000ea20000000a00 */
[----:B------:R-:W-:Y:S01]  /*06e0*/  IMAD.X R53, R22, 0x1, R37, P2 ;  /* 0x0000000116357824 */ /* 0x000fe200010e0625 */
[----:B------:R-:W-:Y:S01]  /*06f0*/  IADD3 R16, P2, R14, R8, RZ ;  /* 0x000000080e107210 */ /* 0x000fe20007f5e0ff */
[C---:B------:R-:W-:Y:S02]  /*0700*/  @P1 IMAD.X R38, R11.reuse, 0x1, R22, P3 ;  /* 0x000000010b261824 */ /* 0x040fe400018e0616 */
[----:B------:R-:W-:Y:S01]  /*0710*/  @P1 IMAD.X R8, R11, 0x1, R53, P4 ;  /* 0x000000010b081824 */ /* 0x000fe200020e0635 */
[----:B------:R-:W-:Y:S02]  /*0720*/  IADD3.X R17, R15, R9, R63, P2, !PT ;  /* 0x000000090f117210 */ /* 0x000fe400017fe43f */
[-C--:B0-----:R-:W-:Y:S02]  /*0730*/  @P1 LEA R40, P3, R19, R32.reuse, 0x2 ;  /* 0x0000002013281211 */ /* 0x081fe400078610ff */
[----:B------:R-:W-:-:S02]  /*0740*/  @P1 LEA R32, P4, R18, R32, 0x2 ;  /* 0x0000002012201211 */ /* 0x000fc400078810ff */
[-C--:B------:R-:W-:Y:S02]  /*0750*/  @P1 LEA.HI.X R41, R19, R33.reuse, R38, 0x2, P3 ;  /* 0x0000002113291211 */ /* 0x080fe400018f1426 */
[----:B------:R-:W-:Y:S02]  /*0760*/  CS2R R38, SRZ ;  /* 0x0000000000267805 */ /* 0x000fe4000001ff00 */
[----:B------:R-:W-:Y:S02]  /*0770*/  @P1 LEA.HI.X R33, R18, R33, R8, 0x2, P4 ;  /* 0x0000002112211211 */ /* 0x000fe400020f1408 */
[C---:B-1----:R-:W-:Y:S01]  /*0780*/  @P1 LEA R12, P2, R16.reuse, R12, 0x2 ;  /* 0x0000000c100c1211 */ /* 0x042fe200078410ff */
[----:B------:R-:W-:Y:S02]  /*0790*/  IMAD.MOV.U32 R8, RZ, RZ, 0x3f800000 ;  /* 0x3f800000ff087424 */ /* 0x000fe400078e00ff */
[----:B------:R-:W-:Y:S01]  /*07a0*/  IMAD.MOV.U32 R47, RZ, RZ, RZ ;  /* 0x000000ffff2f7224 */ /* 0x000fe200078e00ff */
[----:B------:R-:W-:Y:S01]  /*07b0*/  @P1 LEA.HI.X R13, R16, R13, R17, 0x2, P2 ;  /* 0x0000000d100d1211 */ /* 0x000fe200010f1411 */
[----:B------:R-:W5:Y:S01]  /*07c0*/  @P1 LDG.E R39, desc[UR6][R32.64] ;  /* 0x0000000620271981 */ /* 0x000f62000c1e1900 */
[----:B------:R-:W-:-:S03]  /*07d0*/  IMAD.MOV.U32 R19, RZ, RZ, RZ ;  /* 0x000000ffff137224 */ /* 0x000fc600078e00ff */
[----:B--2---:R-:W5:Y:S04]  /*07e0*/  @P0 LDG.E R8, desc[UR6][R20.64] ;  /* 0x0000000614080981 */ /* 0x004f68000c1e1900 */
[----:B------:R-:W5:Y:S01]  /*07f0*/  @P1 LDG.E R47, desc[UR6][R12.64] ;  /* 0x000000060c2f1981 */ /* 0x000f62000c1e1900 */
[C---:B------:R-:W-:Y:S01]  /*0800*/  SHF.L.U64.HI R29, R28.reuse, 0x2, R29 ;  /* 0x000000021c1d7819 */ /* 0x040fe2000001021d */
[----:B------:R-:W-:Y:S02]  /*0810*/  IMAD.SHL.U32 R28, R28, 0x4, RZ ;  /* 0x000000041c1c7824 */ /* 0x000fe400078e00ff */
[----:B------:R-:W-:Y:S01]  /*0820*/  IMAD R9, R3, UR4, RZ ;  /* 0x0000000403097c24 */ /* 0x000fe2000f8e02ff */
[----:B------:R0:W5:Y:S03]  /*0830*/  @P1 LDG.E R19, desc[UR6][R40.64] ;  /* 0x0000000628131981 */ /* 0x000166000c1e1900 */
[----:B------:R-:W-:-:S02]  /*0840*/  IMAD R9, R0, UR5, R9 ;  /* 0x0000000500097c24 */ /* 0x000fc4000f8e0209 */
[----:B------:R-:W-:Y:S02]  /*0850*/  VIADD R18, R6, 0x1 ;  /* 0x0000000106127836 */ /* 0x000fe40000000000 */
[----:B0-----:R-:W-:Y:S01]  /*0860*/  IMAD.WIDE.U32 R40, R0, UR4, R28 ;  /* 0x0000000400287c25 */ /* 0x001fe2000f8e001c */
[----:B------:R-:W-:Y:S03]  /*0870*/  BSSY B0, `(.L_x_5198) ;  /* 0x000001f000007945 */ /* 0x000fe60003800000 */
[----:B------:R-:W-:Y:S01]  /*0880*/  IMAD.IADD R9, R41, 0x1, R9 ;  /* 0x0000000129097824 */ /* 0x000fe200078e0209 */
[----:B------:R-:W-:Y:S01]  /*0890*/  ISETP.GE.U32.AND P3, PT, R18, R7, PT ;  /* 0x000000071200720c */ /* 0x000fe20003f66070 */
[C---:B------:R-:W-:Y:S02]  /*08a0*/  IMAD.SHL.U32 R28, R40.reuse, 0x20, RZ ;  /* 0x00000020281c7824 */ /* 0x040fe400078e00ff */
[----:B------:R-:W-:Y:S01]  /*08b0*/  IMAD.MOV.U32 R42, RZ, RZ, RZ ;  /* 0x000000ffff2a7224 */ /* 0x000fe200078e00ff */
[----:B------:R-:W-:Y:S01]  /*08c0*/  SHF.L.U64.HI R29, R40, 0x5, R9 ;  /* 0x00000005281d7819 */ /* 0x000fe20000010209 */
[----:B------:R-:W-:-:S02]  /*08d0*/  IMAD.MOV.U32 R18, RZ, RZ, RZ ;  /* 0x000000ffff127224 */ /* 0x000fc400078e00ff */
[----:B------:R-:W-:Y:S02]  /*08e0*/  IMAD.MOV.U32 R35, RZ, RZ, RZ ;  /* 0x000000ffff237224 */ /* 0x000fe400078e00ff */
[----:B------:R-:W-:Y:S02]  /*08f0*/  IMAD.MOV.U32 R57, RZ, RZ, RZ ;  /* 0x000000ffff397224 */ /* 0x000fe400078e00ff */
[----:B------:R-:W-:Y:S02]  /*0900*/  IMAD.MOV.U32 R50, RZ, RZ, RZ ;  /* 0x000000ffff327224 */ /* 0x000fe400078e00ff */
[----:B------:R-:W-:Y:S01]  /*0910*/  IMAD.MOV.U32 R9, RZ, RZ, RZ ;  /* 0x000000ffff097224 */ /* 0x000fe200078e00ff */
[----:B------:R-:W-:Y:S06]  /*0920*/  @!P1 BRA `(.L_x_5199) ;  /* 0x00000000004c9947 */ /* 0x000fec0003800000 */
[----:B------:R-:W-:Y:S01]  /*0930*/  IADD3 R9, P2, R10, R25, RZ ;  /* 0x000000190a097210 */ /* 0x000fe20007f5e0ff */
[----:B------:R-:W-:Y:S01]  /*0940*/  ULDC.64 UR10, c[0x0][0x218] ;  /* 0x00008600000a7ab9 */ /* 0x000fe20000000a00 */
[----:B------:R-:W-:Y:S01]  /*0950*/  IADD3 R21, P0, R16, R36, RZ ;  /* 0x0000002410157210 */ /* 0x000fe20007f1e0ff */
[----:B------:R-:W-:Y:S01]  /*0960*/  ULDC.64 UR4, c[0x0][0x210] ;  /* 0x0000840000047ab9 */ /* 0x000fe20000000a00 */
[----:B------:R-:W-:Y:S01]  /*0970*/  IADD3 R13, P4, R9, R51, RZ ;  /* 0x00000033090d7210 */ /* 0x000fe20007f9e0ff */
        /* <DEDUP_REMOVED lines=14> */
.L_x_5199:
[----:B------:R-:W-:Y:S05]  /*0a60*/  BSYNC B0 ;  /* 0x0000000000007941 */ /* 0x000fea0003800000 */
.L_x_5198:
[----:B------:R-:W-:Y:S04]  /*0a70*/  BSSY B0, `(.L_x_5200) ;  /* 0x0000017000007945 */ /* 0x000fe80003800000 */
[----:B------:R-:W-:Y:S05]  /*0a80*/  @!P1 BRA `(.L_x_5201) ;  /* 0x0000000000549947 */ /* 0x000fea0003800000 */
[----:B0-----:R-:W-:Y:S01]  /*0a90*/  IMAD.WIDE.U32 R12, R36, 0x4, RZ ;  /* 0x00000004240c7825 */ /* 0x001fe200078e00ff */
[----:B------:R-:W-:Y:S01]  /*0aa0*/  IADD3 R25, P0, R16, R25, RZ ;  /* 0x0000001910197210 */ /* 0x000fe20007f1e0ff */
[----:B------:R-:W-:Y:S01]  /*0ab0*/  ULDC.64 UR4, c[0x0][0x210] ;  /* 0x0000840000047ab9 */ /* 0x000fe20000000a00 */
[----:B------:R-:W-:Y:S01]  /*0ac0*/  ULDC.64 UR10, c[0x0][0x218] ;  /* 0x00008600000a7ab9 */ /* 0x000fe20000000a00 */
[----:B------:R-:W-:Y:S01]  /*0ad0*/  IMAD.SHL.U32 R21, R37, 0x4, RZ ;  /* 0x0000000425157824 */ /* 0x000fe200078e00ff */
[----:B------:R-:W-:Y:S01]  /*0ae0*/  IADD3 R12, P2, R10, R12, RZ ;  /* 0x0000000c0a0c7210 */ /* 0x000fe20007f5e0ff */
[----:B------:R-:W-:Y:S01]  /*0af0*/  IMAD.X R46, R17, 0x1, R23, P0 ;  /* 0x00000001112e7824 */ /* 0x000fe200000e0617 */
[----:B------:R-:W-:Y:S02]  /*0b00*/  LEA R32, P0, R25, UR4, 0x2 ;  /* 0x0000000419207c11 */ /* 0x000fe4000f8010ff */
[----:B------:R-:W-:Y:S02]  /*0b10*/  IADD3.X R40, R11, R13, R21, P2, !PT ;  /* 0x0000000d0b287210 */ /* 0x000fe400017fe415 */
[----:B------:R-:W-:-:S02]  /*0b20*/  IADD3 R21, P2, R12, R51, RZ ;  /* 0x000000330c157210 */ /* 0x000fc40007f5e0ff */
[----:B------:R-:W-:Y:S02]  /*0b30*/  IADD3 R13, P4, R12, R52, RZ ;  /* 0x000000340c0d7210 */ /* 0x000fe40007f9e0ff */
[----:B------:R-:W-:Y:S01]  /*0b40*/  LEA.HI.X R33, R25, UR5, R46, 0x2, P0 ;  /* 0x0000000519217c11 */ /* 0x000fe200080f142e */
[C---:B------:R-:W-:Y:S01]  /*0b50*/  IMAD.X R44, R40.reuse, 0x1, R22, P2 ;  /* 0x00000001282c7824 */ /* 0x040fe200010e0616 */
[----:B------:R-:W-:Y:S01]  /*0b60*/  LEA R20, P2, R21, UR10, 0x2 ;  /* 0x0000000a15147c11 */ /* 0x000fe2000f8410ff */
[----:B------:R-:W-:Y:S01]  /*0b70*/  IMAD.X R40, R40, 0x1, R53, P4 ;  /* 0x0000000128287824 */ /* 0x000fe200020e0635 */
[----:B------:R-:W-:Y:S01]  /*0b80*/  LEA R12, P4, R13, UR10, 0x2 ;  /* 0x0000000a0d0c7c11 */ /* 0x000fe2000f8810ff */
[----:B------:R1:W5:Y:S01]  /*0b90*/  LDG.E R50, desc[UR6][R32.64] ;  /* 0x0000000620327981 */ /* 0x000362000c1e1900 */
[----:B------:R-:W-:Y:S02]  /*0ba0*/  LEA.HI.X R21, R21, UR11, R44, 0x2, P2 ;  /* 0x0000000b15157c11 */ /* 0x000fe400090f142c */
[----:B------:R-:W-:-:S03]  /*0bb0*/  LEA.HI.X R13, R13, UR11, R40, 0x2, P4 ;  /* 0x0000000b0d0d7c11 */ /* 0x000fc6000a0f1428 */
[----:B------:R1:W5:Y:S04]  /*0bc0*/  LDG.E R35, desc[UR6][R20.64] ;  /* 0x0000000614237981 */ /* 0x000368000c1e1900 */
[----:B------:R1:W5:Y:S02]  /*0bd0*/  LDG.E R57, desc[UR6][R12.64] ;  /* 0x000000060c397981 */ /* 0x000364000c1e1900 */
.L_x_5201:
[----:B------:R-:W-:Y:S05]  /*0be0*/  BSYNC B0 ;  /* 0x0000000000007941 */ /* 0x000fea0003800000 */
.L_x_5200:
[----:B------:R-:W-:Y:S01]  /*0bf0*/  BSSY B0, `(.L_x_5202) ;  /* 0x000001a000007945 */ /* 0x000fe20003800000 */
[----:B01----:R-:W-:Y:S02]  /*0c00*/  IMAD.MOV.U32 R21, RZ, RZ, RZ ;  /* 0x000000ffff157224 */ /* 0x003fe400078e00ff */
[----:B------:R-:W-:Y:S02]  /*0c10*/  VIADD R23, R5, 0xffffffff ;  /* 0xffffffff05177836 */ /* 0x000fe40000000000 */
        /* <DEDUP_REMOVED lines=8> */
[----:B------:R-:W-:Y:S01]  /*0ca0*/  IMAD.WIDE.U32 R20, R36, 0x3, R16 ;  /* 0x0000000324147825 */ /* 0x000fe200078e0010 */
[----:B------:R-:W-:-:S03]  /*0cb0*/  IADD3 R17, P4, R52, R12, RZ ;  /* 0x0000000c34117210 */ /* 0x000fc60007f9e0ff */
[----:B------:R-:W-:Y:S01]  /*0cc0*/  IMAD R33, R37, 0x3, RZ ;  /* 0x0000000325217824 */ /* 0x000fe200078e02ff */
[----:B------:R-:W-:Y:S01]  /*0cd0*/  LEA R12, P0, R20, UR4, 0x2 ;  /* 0x00000004140c7c11 */ /* 0x000fe2000f8010ff */
[C---:B------:R-:W-:Y:S01]  /*0ce0*/  IMAD.X R40, R18.reuse, 0x1, R22, P2 ;  /* 0x0000000112287824 */ /* 0x040fe200010e0616 */
[----:B------:R-:W-:Y:S01]  /*0cf0*/  LEA R32, P2, R25, UR10, 0x2 ;  /* 0x0000000a19207c11 */ /* 0x000fe2000f8410ff */
[----:B------:R-:W-:Y:S02]  /*0d00*/  IMAD.IADD R13, R21, 0x1, R33 ;  /* 0x00000001150d7824 */ /* 0x000fe400078e0221 */
[----:B------:R-:W-:Y:S01]  /*0d10*/  IMAD.X R18, R18, 0x1, R53, P4 ;  /* 0x0000000112127824 */ /* 0x000fe200020e0635 */
[----:B------:R-:W-:Y:S02]  /*0d20*/  LEA R16, P4, R17, UR10, 0x2 ;  /* 0x0000000a11107c11 */ /* 0x000fe4000f8810ff */
[----:B------:R-:W-:Y:S02]  /*0d30*/  LEA.HI.X R13, R20, UR5, R13, 0x2, P0 ;  /* 0x00000005140d7c11 */ /* 0x000fe400080f140d */
[----:B------:R-:W-:-:S02]  /*0d40*/  LEA.HI.X R33, R25, UR11, R40, 0x2, P2 ;  /* 0x0000000b19217c11 */ /* 0x000fc400090f1428 */
[----:B------:R-:W-:Y:S02]  /*0d50*/  LEA.HI.X R17, R17, UR11, R18, 0x2, P4 ;  /* 0x0000000b11117c11 */ /* 0x000fe4000a0f1412 */
[----:B------:R0:W5:Y:S04]  /*0d60*/  LDG.E R13, desc[UR6][R12.64] ;  /* 0x000000060c0d7981 */ /* 0x000168000c1e1900 */
[----:B------:R0:W5:Y:S04]  /*0d70*/  LDG.E R18, desc[UR6][R32.64] ;  /* 0x0000000620127981 */ /* 0x000168000c1e1900 */
[----:B------:R0:W5:Y:S02]  /*0d80*/  LDG.E R21, desc[UR6][R16.64] ;  /* 0x0000000610157981 */ /* 0x000164000c1e1900 */
.L_x_5203:
[----:B------:R-:W-:Y:S05]  /*0d90*/  BSYNC B0 ;  /* 0x0000000000007941 */ /* 0x000fea0003800000 */
.L_x_5202:
[----:B------:R-:W-:Y:S01]  /*0da0*/  LOP3.LUT R23, R23, 0x1f, RZ, 0xc0, !PT ;  /* 0x0000001f17177812 */ /* 0x000fe200078ec0ff */
[----:B------:R-:W-:Y:S01]  /*0db0*/  IMAD.WIDE.U32 R14, R65, R36, R14 ;  /* 0x00000024410e7225 */ /* 0x000fe200078e000e */
[----:B------:R-:W-:Y:S01]  /*0dc0*/  BSSY B0, `(.L_x_5204) ;  /* 0x0000020000007945 */ /* 0x000fe20003800000 */
[----:B0-----:R-:W-:Y:S02]  /*0dd0*/  CS2R R32, SRZ ;  /* 0x0000000000207805 */ /* 0x001fe4000001ff00 */
[----:B------:R-:W-:Y:S01]  /*0de0*/  ISETP.LT.U32.AND P3, PT, R23, R34, !P3 ;  /* 0x000000221700720c */ /* 0x000fe20005f61070 */
[----:B------:R-:W-:Y:S01]  /*0df0*/  IMAD.IADD R20, R63, 0x1, R15 ;  /* 0x000000013f147824 */ /* 0x000fe200078e020f */
[C---:B------:R-:W-:Y:S01]  /*0e00*/  IADD3 R16, P2, R23.reuse, R26, RZ ;  /* 0x0000001a17107210 */ /* 0x040fe20007f5e0ff */
[----:B------:R-:W-:Y:S01]  /*0e10*/  IMAD.MOV.U32 R12, RZ, RZ, RZ ;  /* 0x000000ffff0c7224 */ /* 0x000fe200078e00ff */
[----:B------:R-:W-:Y:S01]  /*0e20*/  IADD3 R48, P0, R23, R14, RZ ;  /* 0x0000000e17307210 */ /* 0x000fe20007f1e0ff */
[----:B------:R-:W-:-:S02]  /*0e30*/  IMAD.MOV.U32 R25, RZ, RZ, RZ ;  /* 0x000000ffff197224 */ /* 0x000fc400078e00ff */
[----:B------:R-:W-:Y:S02]  /*0e40*/  IMAD.X R17, RZ, RZ, R24, P2 ;  /* 0x000000ffff117224 */ /* 0x000fe400010e0618 */
[----:B------:R-:W-:-:S04]  /*0e50*/  IMAD.X R49, RZ, RZ, R20, P0 ;  /* 0x000000ffff317224 */ /* 0x000fc800000e0614 */
[----:B------:R-:W-:Y:S05]  /*0e60*/  @!P3 BRA `(.L_x_5205) ;  /* 0x000000000054b947 */ /* 0x000fea0003800000 */
        /* <DEDUP_REMOVED lines=13> */
[----:B------:R-:W-:Y:S01]  /*0f40*/  LEA R44, P0, R32, UR4, 0x2 ;  /* 0x00000004202c7c11 */ /* 0x000fe2000f8010ff */
[----:B------:R-:W-:Y:S01]  /*0f50*/  IMAD.X R25, R25, 0x1, R53, P4 ;  /* 0x0000000119197824 */ /* 0x000fe200020e0635 */
[----:B------:R-:W-:Y:S02]  /*0f60*/  LEA R40, P2, R12, UR4, 0x2 ;  /* 0x000000040c287c11 */ /* 0x000fe4000f8410ff */
[----:B------:R-:W-:-:S02]  /*0f70*/  LEA.HI.X R45, R32, UR5, R41, 0x2, P0 ;  /* 0x00000005202d7c11 */ /* 0x000fc400080f1429 */
[----:B------:R-:W-:Y:S01]  /*0f80*/  LEA.HI.X R41, R12, UR5, R25, 0x2, P2 ;  /* 0x000000050c297c11 */ /* 0x000fe200090f1419 */
[----:B------:R0:W5:Y:S04]  /*0f90*/  LDG.E R32, desc[UR6][R54.64] ;  /* 0x0000000636207981 */ /* 0x000168000c1e1900 */
[----:B------:R0:W5:Y:S04]  /*0fa0*/  LDG.E R12, desc[UR6][R44.64] ;  /* 0x000000062c0c7981 */ /* 0x000168000c1e1900 */
[----:B------:R0:W5:Y:S02]  /*0fb0*/  LDG.E R25, desc[UR6][R40.64] ;  /* 0x0000000628197981 */ /* 0x000164000c1e1900 */
.L_x_5205:
[----:B------:R-:W-:Y:S05]  /*0fc0*/  BSYNC B0 ;  /* 0x0000000000007941 */ /* 0x000fea0003800000 */
.L_x_5204:
[----:B------:R-:W-:Y:S01]  /*0fd0*/  BSSY B0, `(.L_x_5206) ;  /* 0x0000018000007945 */ /* 0x000fe20003800000 */
[----:B0-----:R-:W-:-:S03]  /*0fe0*/  CS2R R40, SRZ ;  /* 0x0000000000287805 */ /* 0x001fc6000001ff00 */
[----:B------:R-:W-:Y:S05]  /*0ff0*/  @!P3 BRA `(.L_x_5207) ;  /* 0x000000000054b947 */ /* 0x000fea0003800000 */
[----:B------:R-:W-:Y:S01]  /*1000*/  IMAD R33, R37, 0x5, RZ ;  /* 0x0000000525217824 */ /* 0x000fe200078e02ff */
[----:B------:R-:W-:Y:S01]  /*1010*/  ULDC.64 UR4, c[0x0][0x210] ;  /* 0x0000840000047ab9 */ /* 0x000fe20000000a00 */
        /* <DEDUP_REMOVED lines=9> */
[----:B------:R-:W-:-:S04]  /*10b0*/  IMAD.IADD R41, R41, 0x1, R43 ;  /* 0x0000000129297824 */ /* 0x000fc800078e022b */
[----:B------:R-:W-:Y:S01]  /*10c0*/  IMAD.X R44, R41, 0x1, R22, P0 ;  /* 0x00000001292c7824 */ /* 0x000fe200000e0616 */
[----:B------:R-:W-:-:S04]  /*10d0*/  LEA R54, P0, R33, UR4, 0x2 ;  /* 0x0000000421367c11 */ /* 0x000fc8000f8010ff */
[----:B------:R-:W-:Y:S01]  /*10e0*/  LEA.HI.X R55, R33, UR5, R44, 0x2, P0 ;  /* 0x0000000521377c11 */ /* 0x000fe200080f142c */
[----:B------:R-:W-:Y:S01]  /*10f0*/  IMAD.X R33, R41, 0x1, R53, P2 ;  /* 0x0000000129217824 */ /* 0x000fe200010e0635 */
[C---:B------:R-:W-:Y:S01]  /*1100*/  LEA R44, P0, R40.reuse, UR4, 0x2 ;  /* 0x00000004282c7c11 */ /* 0x040fe2000f8010ff */
[----:B------:R0:W5:Y:S03]  /*1110*/  LDG.E R41, desc[UR6][R58.64] ;  /* 0x000000063a297981 */ /* 0x000166000c1e1900 */
[----:B------:R-:W-:Y:S02]  /*1120*/  LEA.HI.X R45, R40, UR5, R33, 0x2, P0 ;  /* 0x00000005282d7c11 */ /* 0x000fe400080f1421 */
[----:B------:R0:W5:Y:S04]  /*1130*/  LDG.E R33, desc[UR6][R54.64] ;  /* 0x0000000636217981 */ /* 0x000168000c1e1900 */
[----:B------:R0:W5:Y:S03]  /*1140*/  LDG.E R40, desc[UR6][R44.64] ;  /* 0x000000062c287981 */ /* 0x000166000c1e1900 */
.L_x_5207:
[----:B------:R-:W-:Y:S05]  /*1150*/  BSYNC B0 ;  /* 0x0000000000007941 */ /* 0x000fea0003800000 */
.L_x_5206:
[----:B------:R-:W-:Y:S01]  /*1160*/  BSSY B0, `(.L_x_5208) ;  /* 0x000001b000007945 */ /* 0x000fe20003800000 */
[----:B------:R-:W-:Y:S01]  /*1170*/  IMAD.MOV.U32 R43, RZ, RZ, RZ ;  /* 0x000000ffff2b7224 */ /* 0x000fe200078e00ff */
[----:B0-----:R-:W-:Y:S02]  /*1180*/  CS2R R44, SRZ ;  /* 0x00000000002c7805 */ /* 0x001fe4000001ff00 */
[----:B------:R-:W-:Y:S05]  /*1190*/  @!P3 BRA `(.L_x_5209) ;  /* 0x00000000005cb947 */ /* 0x000fea0003800000 */
[----:B------:R-:W-:Y:S01]  /*11a0*/  IMAD R43, R37, 0x6, RZ ;  /* 0x00000006252b7824 */ /* 0x000fe200078e02ff */
[----:B------:R-:W-:Y:S01]  /*11b0*/  ULDC.64 UR4, c[0x0][0x210] ;  /* 0x0000840000047ab9 */ /* 0x000fe20000000a00 */
[----:B------:R-:W-:-:S04]  /*11c0*/  IMAD.WIDE.U32 R48, R36, 0x6, R48 ;  /* 0x0000000624307825 */ /* 0x000fc800078e0030 */
[----:B------:R-:W-:Y:S01]  /*11d0*/  IMAD.MOV.U32 R44, RZ, RZ, R16 ;  /* 0x000000ffff2c7224 */ /* 0x000fe200078e0010 */
[----:B------:R-:W-:Y:S01]  /*11e0*/  LEA R58, P0, R48, UR4, 0x2 ;  /* 0x00000004303a7c11 */ /* 0x000fe2000f8010ff */
[----:B------:R-:W-:Y:S02]  /*11f0*/  IMAD.MOV.U32 R45, RZ, RZ, R17 ;  /* 0x000000ffff2d7224 */ /* 0x000fe400078e0011 */
[----:B------:R-:W-:Y:S02]  /*1200*/  IMAD.IADD R43, R43, 0x1, R49 ;  /* 0x000000012b2b7824 */ /* 0x000fe400078e0231 */
        /* <DEDUP_REMOVED lines=16> */
.L_x_5209:
[----:B------:R-:W-:Y:S05]  /*1310*/  BSYNC B0 ;  /* 0x0000000000007941 */ /* 0x000fea0003800000 */
.L_x_5208:
[----:B------:R-:W-:Y:S01]  /*1320*/  BSSY B0, `(.L_x_5210) ;  /* 0x000001c000007945 */ /* 0x000fe20003800000 */
[----:B------:R-:W-:Y:S01]  /*1330*/  IMAD.MOV.U32 R46, RZ, RZ, RZ ;  /* 0x000000ffff2e7224 */ /* 0x000fe200078e00ff */
[----:B0-----:R-:W-:Y:S02]  /*1340*/  CS2R R48, SRZ ;  /* 0x0000000000307805 */ /* 0x001fe4000001ff00 */
[----:B------:R-:W-:Y:S05]  /*1350*/  @!P3 BRA `(.L_x_5211) ;  /* 0x000000000060b947 */ /* 0x000fea0003800000 */
[C---:B------:R-:W-:Y:S01]  /*1360*/  IADD3 R48, P0, R23.reuse, R14, RZ ;  /* 0x0000000e17307210 */ /* 0x040fe20007f1e0ff */
[----:B------:R-:W-:Y:S01]  /*1370*/  IMAD.IADD R16, R23, 0x1, R26 ;  /* 0x0000000117107824 */ /* 0x000fe200078e021a */
[----:B------:R-:W-:Y:S01]  /*1380*/  ULDC.64 UR4, c[0x0][0x210] ;  /* 0x0000840000047ab9 */ /* 0x000fe20000000a00 */
[----:B------:R-:W-:Y:S02]  /*1390*/  IMAD R55, R37, 0x7, RZ ;  /* 0x0000000725377824 */ /* 0x000fe400078e02ff */
[----:B------:R-:W-:Y:S02]  /*13a0*/  IMAD.X R49, RZ, RZ, R20, P0 ;  /* 0x000000ffff317224 */ /* 0x000fe400000e0614 */
[----:B------:R-:W-:-:S04]  /*13b0*/  IMAD.WIDE.U32 R26, R36, 0xe, R16 ;  /* 0x0000000e241a7825 */ /* 0x000fc800078e0010 */
[----:B------:R-:W-:-:S04]  /*13c0*/  IMAD.WIDE.U32 R48, R36, 0x7, R48 ;  /* 0x0000000724307825 */ /* 0x000fc800078e0030 */
[----:B------:R-:W-:Y:S01]  /*13d0*/  IMAD.IADD R17, R49, 0x1, R55 ;  /* 0x0000000131117824 */ /* 0x000fe200078e0237 */
[----:B------:R-:W-:Y:S01]  /*13e0*/  LEA R16, P0, R48, UR4, 0x2 ;  /* 0x0000000430107c11 */ /* 0x000fe2000f8010ff */
[----:B------:R-:W-:-:S03]  /*13f0*/  IMAD R49, R37, 0xe, RZ ;  /* 0x0000000e25317824 */ /* 0x000fc600078e02ff */
[----:B------:R-:W-:Y:S01]  /*1400*/  LEA.HI.X R17, R48, UR5, R17, 0x2, P0 ;  /* 0x0000000530117c11 */ /* 0x000fe200080f1411 */
[----:B------:R-:W-:Y:S01]  /*1410*/  IMAD.IADD R48, R27, 0x1, R49 ;  /* 0x000000011b307824 */ /* 0x000fe200078e0231 */
[-C--:B------:R-:W-:Y:S01]  /*1420*/  IADD3 R46, P0, R51, R26.reuse, RZ ;  /* 0x0000001a332e7210 */ /* 0x080fe20007f1e0ff */
[----:B------:R-:W-:Y:S01]  /*1430*/  ULDC.64 UR4, c[0x0][0x218] ;  /* 0x0000860000047ab9 */ /* 0x000fe20000000a00 */
[----:B------:R-:W-:-:S03]  /*1440*/  IADD3 R27, P2, R52, R26, RZ ;  /* 0x0000001a341b7210 */ /* 0x000fc60007f5e0ff */
        /* <DEDUP_REMOVED lines=9> */
.L_x_5211:
[----:B------:R-:W-:Y:S05]  /*14e0*/  BSYNC B0 ;  /* 0x0000000000007941 */ /* 0x000fea0003800000 */
.L_x_5210:
[----:B-----5:R-:W-:Y:S01]  /*14f0*/  FADD R15, R19, R19 ;  /* 0x00000013130f7221 */ /* 0x020fe20000000000 */
[----:B------:R-:W-:Y:S01]  /*1500*/  ULDC.64 UR4, c[0x0][0x220] ;  /* 0x0000880000047ab9 */ /* 0x000fe20000000a00 */
[----:B------:R-:W-:Y:S03]  /*1510*/  BSSY B0, `(.L_x_5212) ;  /* 0x0000098000007945 */ /* 0x000fe60003800000 */
[----:B0-----:R-:W-:Y:S01]  /*1520*/  FMNMX R16, RZ, R15, !PT ;  /* 0x0000000fff107209 */ /* 0x001fe20007800000 */
[----:B------:R-:W-:-:S04]  /*1530*/  FADD R15, R42, R42 ;  /* 0x0000002a2a0f7221 */ /* 0x000fc80000000000 */
[----:B------:R-:W-:Y:S01]  /*1540*/  FMUL R16, R16, R47 ;  /* 0x0000002f10107220 */ /* 0x000fe20000400000 */
[----:B------:R-:W-:-:S03]  /*1550*/  FMNMX R54, RZ, R15, !PT ;  /* 0x0000000fff367209 */ /* 0x000fc60007800000 */
[----:B------:R-:W-:Y:S01]  /*1560*/  FMUL R27, R16, R39 ;  /* 0x00000027101b7220 */ /* 0x000fe20000400000 */
[----:B------:R-:W-:Y:S01]  /*1570*/  IADD3 R39, P0, R51, UR4, RZ ;  /* 0x0000000433277c10 */ /* 0x000fe2000ff1e0ff */
[----:B------:R-:W-:Y:S02]  /*1580*/  FMUL R15, R54, R9 ;  /* 0x00000009360f7220 */ /* 0x000fe40000400000 */
[----:B------:R-:W-:Y:S01]  /*1590*/  FMUL R26, R27, R8 ;  /* 0x000000081b1a7220 */ /* 0x000fe20000400000 */
[----:B------:R-:W-:Y:S01]  /*15a0*/  IADD3.X R61, R22, UR5, RZ, P0, !PT ;  /* 0x00000005163d7c10 */ /* 0x000fe200087fe4ff */
[----:B------:R-:W-:Y:S01]  /*15b0*/  FMUL R15, R15, R38 ;  /* 0x000000260f0f7220 */ /* 0x000fe20000400000 */
[----:B------:R-:W-:Y:S02]  /*15c0*/  @P1 IADD3 R16, P0, R39, R10, RZ ;  /* 0x0000000a27101210 */ /* 0x000fe40007f1e0ff */
[----:B------:R-:W-:Y:S01]  /*15d0*/  F2FP.SATFINITE.E4M3.F32.PACK_AB_MERGE_C R26, RZ, R26, RZ ;  /* 0x0000001aff1a723e */ /* 0x000fe200048070ff */
[----:B------:R-:W-:-:S02]  /*15e0*/  FMUL R38, R15, R8 ;  /* 0x000000080f267220 */ /* 0x000fc40000400000 */
[----:B------:R-:W-:Y:S01]  /*15f0*/  @P1 IMAD.X R17, R61, 0x1, R11, P0 ;  /* 0x000000013d111824 */ /* 0x000fe200000e060b */
[C---:B------:R-:W-:Y:S02]  /*1600*/  @P1 LEA R54, P0, R36.reuse, R10, 0x1 ;  /* 0x0000000a24361211 */ /* 0x040fe400078008ff */
[----:B------:R-:W-:Y:S02]  /*1610*/  F2FP.SATFINITE.E4M3.F32.PACK_AB_MERGE_C R38, RZ, R38, RZ ;  /* 0x00000026ff26723e */ /* 0x000fe400048070ff */
[----:B------:R0:W-:Y:S01]  /*1620*/  @P1 STG.E.U8 desc[UR6][R16.64], R26 ;  /* 0x0000001a10001986 */ /* 0x0001e2000c101106 */
[----:B------:R-:W-:Y:S02]  /*1630*/  @P1 LEA.HI.X R56, R36, R11, R37, 0x1, P0 ;  /* 0x0000000b24381211 */ /* 0x000fe400000f0c25 */
[----:B------:R-:W-:Y:S01]  /*1640*/  @P1 IADD3 R54, P2, R54, R39, RZ ;  /* 0x0000002736361210 */ /* 0x000fe20007f5e0ff */
[----:B------:R-:W-:Y:S01]  /*1650*/  IMAD.SHL.U32 R69, R38, 0x100, RZ ;  /* 0x0000010026457824 */ /* 0x000fe200078e00ff */
[C---:B------:R-:W-:Y:S01]  /*1660*/  FSETP.GT.AND P0, PT, R42.reuse, RZ, PT ;  /* 0x000000ff2a00720b */ /* 0x040fe20003f04000 */
[----:B------:R-:W-:-:S02]  /*1670*/  FMUL R42, R42, R42 ;  /* 0x0000002a2a2a7220 */ /* 0x000fc40000400000 */
[----:B------:R-:W-:-:S03]  /*1680*/  @P1 IMAD.X R55, R56, 0x1, R61, P2 ;  /* 0x0000000138371824 */ /* 0x000fc600010e063d */
[----:B------:R-:W-:Y:S01]  /*1690*/  FSEL R42, R42, RZ, P0 ;  /* 0x000000ff2a2a7208 */ /* 0x000fe20000000000 */
[----:B0-----:R-:W-:Y:S01]  /*16a0*/  FADD R16, R35, R35 ;  /* 0x0000002323107221 */ /* 0x001fe20000000000 */
[----:B------:R0:W-:Y:S03]  /*16b0*/  @P1 STG.E.U8 desc[UR6][R54.64], R38 ;  /* 0x0000002636001986 */ /* 0x0001e6000c101106 */
[----:B------:R-:W-:Y:S01]  /*16c0*/  FMUL R9, R42, R9 ;  /* 0x000000092a097220 */ /* 0x000fe20000400000 */
[----:B------:R-:W-:-:S05]  /*16d0*/  FMNMX R17, RZ, R16, !PT ;  /* 0x00000010ff117209 */ /* 0x000fca0007800000 */
[----:B------:R-:W-:-:S04]  /*16e0*/  FMUL R16, R17, R50 ;  /* 0x0000003211107220 */ /* 0x000fc80000400000 */
[----:B------:R-:W-:Y:S01]  /*16f0*/  FMUL R57, R16, R57 ;  /* 0x0000003910397220 */ /* 0x000fe20000400000 */
[----:B------:R-:W-:-:S03]  /*1700*/  @P1 LEA R16, P0, R36, R10, 0x2 ;  /* 0x0000000a24101211 */ /* 0x000fc600078010ff */
[----:B------:R-:W-:Y:S01]  /*1710*/  FMUL R42, R57, R8 ;  /* 0x00000008392a7220 */ /* 0x000fe20000400000 */
[----:B0-----:R-:W-:Y:S02]  /*1720*/  @P1 LEA.HI.X R54, R36, R11, R37, 0x2, P0 ;  /* 0x0000000b24361211 */ /* 0x001fe400000f1425 */
[C---:B------:R-:W-:Y:S01]  /*1730*/  FSETP.GT.AND P0, PT, R35.reuse, RZ, PT ;  /* 0x000000ff2300720b */ /* 0x040fe20003f04000 */
[----:B------:R-:W-:Y:S01]  /*1740*/  FMUL R35, R35, R35 ;  /* 0x0000002323237220 */ /* 0x000fe20000400000 */
[----:B------:R-:W-:Y:S02]  /*1750*/  @P1 IADD3 R16, P2, R16, R39, RZ ;  /* 0x0000002710101210 */ /* 0x000fe40007f5e0ff */
[----:B------:R-:W-:Y:S02]  /*1760*/  F2FP.SATFINITE.E4M3.F32.PACK_AB_MERGE_C R42, RZ, R42, RZ ;  /* 0x0000002aff2a723e */ /* 0x000fe400048070ff */
[----:B------:R-:W-:Y:S01]  /*1770*/  FSEL R35, R35, RZ, P0 ;  /* 0x000000ff23237208 */ /* 0x000fe20000000000 */
[----:B------:R-:W-:Y:S01]  /*1780*/  @P1 IMAD.X R17, R54, 0x1, R61, P2 ;  /* 0x0000000136111824 */ /* 0x000fe200010e063d */
[----:B------:R-:W-:-:S03]  /*1790*/  FSETP.GT.AND P0, PT, R19, RZ, PT ;  /* 0x000000ff1300720b */ /* 0x000fc60003f04000 */
[----:B------:R-:W-:Y:S01]  /*17a0*/  FMUL R35, R35, R50 ;  /* 0x0000003223237220 */ /* 0x000fe20000400000 */
[----:B------:R-:W-:Y:S01]  /*17b0*/  FADD R50, R18, R18 ;  /* 0x0000001212327221 */ /* 0x000fe20000000000 */
[----:B------:R0:W-:Y:S02]  /*17c0*/  @P1 STG.E.U8 desc[UR6][R16.64], R42 ;  /* 0x0000002a10001986 */ /* 0x0001e4000c101106 */
[----:B------:R-:W-:Y:S02]  /*17d0*/  FMUL R67, R35, R8 ;  /* 0x0000000823437220 */ /* 0x000fe40000400000 */
[----:B------:R-:W-:Y:S01]  /*17e0*/  FMNMX R54, RZ, R50, !PT ;  /* 0x00000032ff367209 */ /* 0x000fe20007800000 */
[----:B------:R-:W-:Y:S02]  /*17f0*/  FMUL R50, R19, R19 ;  /* 0x0000001313327220 */ /* 0x000fe40000400000 */
[----:B------:R-:W-:Y:S02]  /*1800*/  F2FP.SATFINITE.E4M3.F32.PACK_AB_MERGE_C R67, RZ, R67, RZ ;  /* 0x00000043ff43723e */ /* 0x000fe400048070ff */
[----:B------:R-:W-:Y:S01]  /*1810*/  FMUL R54, R54, R13 ;  /* 0x0000000d36367220 */ /* 0x000fe20000400000 */
[----:B------:R-:W-:Y:S01]  /*1820*/  FSEL R50, R50, RZ, P0 ;  /* 0x000000ff32327208 */ /* 0x000fe20000000000 */
[----:B0-----:R-:W-:-:S02]  /*1830*/  @P1 IMAD.MOV.U32 R16, RZ, RZ, R10 ;  /* 0x000000ffff101224 */ /* 0x001fc400078e000a */
[----:B------:R-:W-:Y:S01]  /*1840*/  FMUL R19, R54, R21 ;  /* 0x0000001536137220 */ /* 0x000fe20000400000 */
[----:B------:R-:W-:Y:S02]  /*1850*/  @P1 IMAD.MOV.U32 R17, RZ, RZ, R11 ;  /* 0x000000ffff111224 */ /* 0x000fe400078e000b */
[----:B------:R-:W-:Y:S01]  /*1860*/  FMUL R47, R50, R47 ;  /* 0x0000002f322f7220 */ /* 0x000fe20000400000 */
[----:B------:R-:W-:Y:S02]  /*1870*/  @P1 IMAD R21, R37, 0x6, RZ ;  /* 0x0000000625151824 */ /* 0x000fe400078e02ff */
[----:B------:R-:W-:Y:S01]  /*1880*/  FMUL R50, R19, R8 ;  /* 0x0000000813327220 */ /* 0x000fe20000400000 */
[----:B------:R-:W-:-:S04]  /*1890*/  @P1 IMAD.WIDE.U32 R16, R36, 0x6, R16 ;  /* 0x0000000624101825 */ /* 0x000fc800078e0010 */
[----:B------:R-:W-:Y:S01]  /*18a0*/  FMUL R55, R47, R8 ;  /* 0x000000082f377220 */ /* 0x000fe20000400000 */
[----:B------:R-:W-:Y:S02]  /*18b0*/  F2FP.SATFINITE.E4M3.F32.PACK_AB_MERGE_C R50, RZ, R50, RZ ;  /* 0x00000032ff32723e */ /* 0x000fe400048070ff */
[----:B------:R-:W-:Y:S02]  /*18c0*/  @P1 IADD3 R16, P0, R39, R16, RZ ;  /* 0x0000001027101210 */ /* 0x000fe40007f1e0ff */
[----:B------:R-:W-:Y:S02]  /*18d0*/  F2FP.SATFINITE.E4M3.F32.PACK_AB_MERGE_C R55, RZ, R55, RZ ;  /* 0x00000037ff37723e */ /* 0x000fe400048070ff */
[----:B------:R-:W-:Y:S02]  /*18e0*/  @P1 IADD3.X R17, R61, R17, R21, P0, !PT ;  /* 0x000000113d111210 */ /* 0x000fe400007fe415 */
[----:B------:R-:W-:Y:S02]  /*18f0*/  LEA R21, P2, R36, R14, 0x2 ;  /* 0x0000000e24157211 */ /* 0x000fe400078410ff */
[----:B------:R-:W-:Y:S01]  /*1900*/  FMNMX R14, RZ, |R27|, !PT ;  /* 0x4000001bff0e7209 */ /* 0x000fe20007800000 */
[----:B------:R0:W-:Y:S01]  /*1910*/  @P1 STG.E.U8 desc[UR6][R16.64], R50 ;  /* 0x0000003210001986 */ /* 0x0001e2000c101106 */
[----:B------:R-:W-:-:S02]  /*1920*/  IADD3 R27, P0, R39, R36, RZ ;  /* 0x00000024271b7210 */ /* 0x000fc40007f1e0ff */
[----:B------:R-:W-:Y:S02]  /*1930*/  FMNMX R54, |R15|, R14, !PT ;  /* 0x0000000e0f367209 */ /* 0x000fe40007800200 */
[C-C-:B------:R-:W-:Y:S01]  /*1940*/  LEA.HI.X R20, R36.reuse, R20, R37.reuse, 0x2, P2 ;  /* 0x0000001424147211 */ /* 0x140fe200010f1425 */
[----:B------:R-:W-:Y:S01]  /*1950*/  IMAD.X R59, R61, 0x1, R37, P0 ;  /* 0x000000013d3b7824 */ /* 0x000fe200000e0625 */
[----:B------:R-:W-:Y:S02]  /*1960*/  @P1 IADD3 R14, P0, R27, R10, RZ ;  /* 0x0000000a1b0e1210 */ /* 0x000fe40007f1e0ff */
[----:B------:R-:W-:Y:S01]  /*1970*/  FMNMX R54, |R57|, R54, !PT ;  /* 0x0000003639367209 */ /* 0x000fe20007800200 */
[----:B------:R-:W-:Y:S01]  /*1980*/  FMUL R57, R9, R8 ;  /* 0x0000000809397220 */ /* 0x000fe20000400000 */
[----:B0-----:R-:W-:Y:S01]  /*1990*/  @P1 LEA R16, P4, R36, R10, 0x1 ;  /* 0x0000000a24101211 */ /* 0x001fe200078808ff */
[----:B------:R-:W-:-:S03]  /*19a0*/  @P1 IMAD.X R15, R59, 0x1, R11, P0 ;  /* 0x000000013b0f1824 */ /* 0x000fc600000e060b */
[----:B------:R-:W-:Y:S02]  /*19b0*/  F2FP.SATFINITE.E4M3.F32.PACK_AB_MERGE_C R57, RZ, R57, RZ ;  /* 0x00000039ff39723e */ /* 0x000fe400048070ff */
[----:B------:R-:W-:Y:S01]  /*19c0*/  @P1 IADD3 R16, P0, R27, R16, RZ ;  /* 0x000000101b101210 */ /* 0x000fe20007f1e0ff */
[----:B------:R0:W-:Y:S01]  /*19d0*/  @P1 STG.E.U8 desc[UR6][R14.64], R55 ;  /* 0x000000370e001986 */ /* 0x0001e2000c101106 */
[----:B------:R-:W-:-:S05]  /*19e0*/  @P1 LEA.HI.X R56, R36, R11, R37, 0x1, P4 ;  /* 0x0000000b24381211 */ /* 0x000fca00020f0c25 */
[----:B------:R-:W-:Y:S01]  /*19f0*/  @P1 IMAD.X R17, R59, 0x1, R56, P0 ;  /* 0x000000013b111824 */ /* 0x000fe200000e0638 */
[----:B------:R-:W-:Y:S01]  /*1a00*/  FSETP.GT.AND P0, PT, R18, RZ, PT ;  /* 0x000000ff1200720b */ /* 0x000fe20003f04000 */
[----:B------:R-:W-:Y:S01]  /*1a10*/  IMAD.U32 R56, R42, 0x10000, RZ ;  /* 0x000100002a387824 */ /* 0x000fe200078e00ff */
[----:B------:R-:W-:Y:S02]  /*1a20*/  LOP3.LUT R42, R50, 0xffff, RZ, 0xc0, !PT ;  /* 0x0000ffff322a7812 */ /* 0x000fe400078ec0ff */
[----:B------:R-:W-:Y:S01]  /*1a30*/  FMNMX R50, |R19|, R54, !PT ;  /* 0x0000003613327209 */ /* 0x000fe20007800200 */
[----:B0-----:R-:W-:Y:S01]  /*1a40*/  @P1 IMAD.MOV.U32 R14, RZ, RZ, R10 ;  /* 0x000000ffff0e1224 */ /* 0x001fe200078e000a */
[----:B------:R-:W-:Y:S01]  /*1a50*/  LOP3.LUT R15, R56, 0xff0000, RZ, 0xc0, !PT ;  /* 0x00ff0000380f7812 */ /* 0x000fe200078ec0ff */
[----:B------:R-:W-:Y:S01]  /*1a60*/  FMUL R54, R18, R18 ;  /* 0x0000001212367220 */ /* 0x000fe20000400000 */
[----:B------:R-:W-:Y:S01]  /*1a70*/  @P1 IMAD R19, R37, 0x6, RZ ;  /* 0x0000000625131824 */ /* 0x000fe200078e02ff */
[----:B------:R0:W-:Y:S01]  /*1a80*/  @P1 STG.E.U8 desc[UR6][R16.64], R57 ;  /* 0x0000003910001986 */ /* 0x0001e2000c101106 */
[----:B------:R-:W-:Y:S01]  /*1a90*/  FMNMX R50, |R47|, R50, !PT ;  /* 0x000000322f327209 */ /* 0x000fe20007800200 */
[----:B------:R-:W-:Y:S01]  /*1aa0*/  IMAD R42, R42, 0x1000000, R15 ;  /* 0x010000002a2a7824 */ /* 0x000fe200078e020f */
[----:B------:R-:W-:Y:S01]  /*1ab0*/  FSEL R54, R54, RZ, P0 ;  /* 0x000000ff36367208 */ /* 0x000fe20000000000 */
[----:B------:R-:W-:Y:S01]  /*1ac0*/  @P1 IMAD.MOV.U32 R15, RZ, RZ, R11 ;  /* 0x000000ffff0f1224 */ /* 0x000fe200078e000b */
[----:B------:R-:W-:Y:S01]  /*1ad0*/  FMNMX R50, |R9|, R50, !PT ;  /* 0x0000003209327209 */ /* 0x000fe20007800200 */
[----:B------:R-:W-:Y:S01]  /*1ae0*/  IMAD.MOV.U32 R47, RZ, RZ, RZ ;  /* 0x000000ffff2f7224 */ /* 0x000fe200078e00ff */
[----:B------:R-:W-:Y:S01]  /*1af0*/  LOP3.LUT R69, R42, 0xffff, R69, 0xf8, !PT ;  /* 0x0000ffff2a457812 */ /* 0x000fe200078ef845 */
[----:B------:R-:W-:Y:S01]  /*1b00*/  @P1 IMAD.WIDE.U32 R14, R36, 0x6, R14 ;  /* 0x00000006240e1825 */ /* 0x000fe200078e000e */
[----:B------:R-:W-:-:S03]  /*1b10*/  FMNMX R50, |R35|, R50, !PT ;  /* 0x0000003223327209 */ /* 0x000fc60007800200 */
[----:B0-----:R-:W-:Y:S01]  /*1b20*/  IMAD.SHL.U32 R16, R36, 0x2, RZ ;  /* 0x0000000224107824 */ /* 0x001fe200078e00ff */
[----:B------:R-:W-:Y:S01]  /*1b30*/  @P1 IADD3 R18, P4, R27, R14, RZ ;  /* 0x0000000e1b121210 */ /* 0x000fe20007f9e0ff */
[----:B------:R-:W-:Y:S02]  /*1b40*/  VIADD R14, R6, 0x2 ;  /* 0x00000002060e7836 */ /* 0x000fe40000000000 */
[----:B------:R-:W-:Y:S01]  /*1b50*/  IMAD.SHL.U32 R57, R57, 0x100, RZ ;  /* 0x0000010039397824 */ /* 0x000fe200078e00ff */
[----:B------:R-:W-:Y:S01]  /*1b60*/  @P1 IADD3.X R19, R59, R15, R19, P4, !PT ;  /* 0x0000000f3b131210 */ /* 0x000fe200027fe413 */
[----:B------:R-:W-:Y:S01]  /*1b70*/  FMUL R15, R54, R13 ;  /* 0x0000000d360f7220 */ /* 0x000fe20000400000 */
[----:B------:R-:W-:Y:S01]  /*1b80*/  IMAD.U32 R13, R67, 0x10000, RZ ;  /* 0x00010000430d7824 */ /* 0x000fe200078e00ff */
[----:B------:R-:W-:Y:S01]  /*1b90*/  ISETP.GE.U32.AND P0, PT, R14, R7, PT ;  /* 0x000000070e00720c */ /* 0x000fe20003f06070 */
[----:B------:R-:W-:Y:S02]  /*1ba0*/  IMAD.MOV.U32 R42, RZ, RZ, RZ ;  /* 0x000000ffff2a7224 */ /* 0x000fe400078e00ff */
[----:B------:R-:W-:Y:S01]  /*1bb0*/  FMUL R17, R15, R8 ;  /* 0x000000080f117220 */ /* 0x000fe20000400000 */
[----:B------:R-:W-:-:S02]  /*1bc0*/  @P1 LEA R56, P4, R36, R10, 0x2 ;  /* 0x0000000a24381211 */ /* 0x000fc400078810ff */
[----:B------:R-:W-:Y:S02]  /*1bd0*/  LOP3.LUT R14, R13, 0xff0000, RZ, 0xc0, !PT ;  /* 0x00ff00000d0e7812 */ /* 0x000fe400078ec0ff */
[----:B------:R-:W-:Y:S02]  /*1be0*/  F2FP.SATFINITE.E4M3.F32.PACK_AB_MERGE_C R17, RZ, R17, RZ ;  /* 0x00000011ff11723e */ /* 0x000fe400048070ff */
[----:B------:R-:W-:Y:S01]  /*1bf0*/  @P1 LEA.HI.X R10, R36, R11, R37, 0x2, P4 ;  /* 0x0000000b240a1211 */ /* 0x000fe200020f1425 */
[----:B------:R-:W-:Y:S01]  /*1c00*/  IMAD R11, R16, R65, RZ ;  /* 0x00000041100b7224 */ /* 0x000fe200078e02ff */
[----:B------:R-:W-:Y:S02]  /*1c10*/  LOP3.LUT R13, R17, 0xffff, RZ, 0xc0, !PT ;  /* 0x0000ffff110d7812 */ /* 0x000fe400078ec0ff */
[----:B------:R-:W-:Y:S02]  /*1c20*/  @P1 IADD3 R56, P4, R27, R56, RZ ;  /* 0x000000381b381210 */ /* 0x000fe40007f9e0ff */
[----:B------:R-:W-:Y:S01]  /*1c30*/  FMNMX R50, |R15|, R50, !PT ;  /* 0x000000320f327209 */ /* 0x000fe20007800200 */
[----:B------:R-:W-:-:S02]  /*1c40*/  IMAD R14, R13, 0x1000000, R14 ;  /* 0x010000000d0e7824 */ /* 0x000fc400078e020e */
[----:B------:R-:W-:-:S03]  /*1c50*/  VIADD R13, R5, 0x1e ;  /* 0x0000001e050d7836 */ /* 0x000fc60000000000 */
[----:B------:R-:W-:Y:S01]  /*1c60*/  LOP3.LUT R14, R14, 0xffff, R57, 0xf8, !PT ;  /* 0x0000ffff0e0e7812 */ /* 0x000fe200078ef839 */
[----:B------:R-:W-:Y:S01]  /*1c70*/  @P1 IMAD.X R57, R59, 0x1, R10, P4 ;  /* 0x000000013b391824 */ /* 0x000fe200020e060a */
[----:B------:R-:W-:Y:S02]  /*1c80*/  LOP3.LUT R13, R13, 0x1f, RZ, 0xc0, !PT ;  /* 0x0000001f0d0d7812 */ /* 0x000fe400078ec0ff */
[----:B------:R-:W-:Y:S02]  /*1c90*/  LOP3.LUT R9, R14, 0xff, R55, 0xf8, !PT ;  /* 0x000000ff0e097812 */ /* 0x000fe400078ef837 */
[----:B------:R-:W-:Y:S01]  /*1ca0*/  ISETP.LT.U32.AND P0, PT, R13, R34, !P0 ;  /* 0x000000220d00720c */ /* 0x000fe20004701070 */
[----:B------:R0:W-:Y:S01]  /*1cb0*/  @P1 STG.E.U8 desc[UR6][R56.64], R67 ;  /* 0x0000004338001986 */ /* 0x0001e2000c101106 */
[C---:B------:R-:W-:Y:S02]  /*1cc0*/  LEA R34, P4, R36.reuse, R11, 0x3 ;  /* 0x0000000b24227211 */ /* 0x040fe400078818ff */
[----:B------:R-:W-:Y:S01]  /*1cd0*/  LOP3.LUT R14, R69, 0xff, R26, 0xf8, !PT ;  /* 0x000000ff450e7812 */ /* 0x000fe200078ef81a */
[----:B------:R0:W-:Y:S01]  /*1ce0*/  @P1 STG.E.U8 desc[UR6][R18.64], R17 ;  /* 0x0000001112001986 */ /* 0x0001e2000c101106 */
[----:B------:R-:W-:Y:S01]  /*1cf0*/  LEA.HI.X R16, R36, R24, R37, 0x3, P4 ;  /* 0x0000001824107211 */ /* 0x000fe200020f1c25 */
[----:B------:R-:W-:Y:S01]  /*1d00*/  IMAD.MOV.U32 R26, RZ, RZ, RZ ;  /* 0x000000ffff1a7224 */ /* 0x000fe200078e00ff */
[----:B------:R-:W-:-:S02]  /*1d10*/  IADD3 R15, P4, R13, R34, RZ ;  /* 0x000000220d0f7210 */ /* 0x000fc40007f9e0ff */
[----:B------:R-:W-:-:S03]  /*1d20*/  IADD3 R10, P1, R13, R21, RZ ;  /* 0x000000150d0a7210 */ /* 0x000fc60007f3e0ff */
[----:B------:R-:W-:Y:S02]  /*1d30*/  IMAD.X R24, RZ, RZ, R16, P4 ;  /* 0x000000ffff187224 */ /* 0x000fe400020e0610 */
[----:B------:R-:W-:Y:S01]  /*1d40*/  IMAD.X R11, RZ, RZ, R20, P1 ;  /* 0x000000ffff0b7224 */ /* 0x000fe200008e0614 */
[----:B------:R-:W-:Y:S07]  /*1d50*/  @!P0 BRA `(.L_x_5213) ;  /* 0x00000000004c8947 */ /* 0x000fee0003800000 */
[C---:B0-----:R-:W-:Y:S01]  /*1d60*/  LEA R18, P1, R36.reuse, R10, 0x2 ;  /* 0x0000000a24127211 */ /* 0x041fe200078210ff */
[----:B------:R-:W-:Y:S01]  /*1d70*/  ULDC.64 UR4, c[0x0][0x210] ;  /* 0x0000840000047ab9 */ /* 0x000fe20000000a00 */
[C---:B------:R-:W-:Y:S02]  /*1d80*/  LEA R15, P2, R36.reuse, R15, 0x3 ;  /* 0x0000000f240f7211 */ /* 0x040fe400078418ff */
[C-C-:B------:R-:W-:Y:S02]  /*1d90*/  LEA.HI.X R19, R36.reuse, R11, R37.reuse, 0x2, P1 ;  /* 0x0000000b24137211 */ /* 0x140fe400008f1425 */
[----:B------:R-:W-:Y:S02]  /*1da0*/  LEA.HI.X R24, R36, R24, R37, 0x3, P2 ;  /* 0x0000001824187211 */ /* 0x000fe400010f1c25 */
[----:B------:R-:W-:Y:S02]  /*1db0*/  LEA R56, P1, R18, UR4, 0x2 ;  /* 0x0000000412387c11 */ /* 0x000fe4000f8210ff */
[----:B------:R-:W-:-:S02]  /*1dc0*/  IADD3 R17, P2, R15, R51, RZ ;  /* 0x000000330f117210 */ /* 0x000fc40007f5e0ff */
[----:B------:R-:W-:Y:S02]  /*1dd0*/  IADD3 R15, P4, R15, R52, RZ ;  /* 0x000000340f0f7210 */ /* 0x000fe40007f9e0ff */
[----:B------:R-:W-:Y:S01]  /*1de0*/  LEA.HI.X R57, R18, UR5, R19, 0x2, P1 ;  /* 0x0000000512397c11 */ /* 0x000fe200088f1413 */
[----:B------:R-:W-:Y:S01]  /*1df0*/  ULDC.64 UR4, c[0x0][0x218] ;  /* 0x0000860000047ab9 */ /* 0x000fe20000000a00 */
        /* <DEDUP_REMOVED lines=9> */
.L_x_5213:
[----:B------:R-:W-:Y:S05]  /*1e90*/  BSYNC B0 ;  /* 0x0000000000007941 */ /* 0x000fea0003800000 */
.L_x_5212:
[----:B------:R-:W-:Y:S01]  /*1ea0*/  BSSY B0, `(.L_x_5214) ;  /* 0x000001c000007945 */ /* 0x000fe20003800000 */
[----:B------:R-:W-:Y:S02]  /*1eb0*/  IMAD.MOV.U32 R35, RZ, RZ, RZ ;  /* 0x000000ffff237224 */ /* 0x000fe400078e00ff */
[----:B------:R-:W-:Y:S02]  /*1ec0*/  IMAD.MOV.U32 R24, RZ, RZ, RZ ;  /* 0x000000ffff187224 */ /* 0x000fe400078e00ff */
[----:B-1----:R-:W-:Y:S01]  /*1ed0*/  IMAD.MOV.U32 R55, RZ, RZ, RZ ;  /* 0x000000ffff377224 */ /* 0x002fe200078e00ff */
[----:B------:R-:W-:Y:S06]  /*1ee0*/  @!P0 BRA `(.L_x_5215) ;  /* 0x00000000005c8947 */ /* 0x000fec0003800000 */
[----:B0-----:R-:W-:Y:S01]  /*1ef0*/  IADD3 R18, P1, R13, R34, RZ ;  /* 0x000000220d127210 */ /* 0x001fe20007f3e0ff */
[----:B------:R-:W-:Y:S01]  /*1f00*/  IMAD R15, R37, 0xa, RZ ;  /* 0x0000000a250f7824 */ /* 0x000fe200078e02ff */
[----:B------:R-:W-:Y:S01]  /*1f10*/  ULDC.64 UR4, c[0x0][0x218] ;  /* 0x0000860000047ab9 */ /* 0x000fe20000000a00 */
[----:B------:R-:W-:-:S04]  /*1f20*/  IMAD.WIDE.U32 R66, R36, 0x5, R10 ;  /* 0x0000000524427825 */ /* 0x000fc800078e000a */
[----:B------:R-:W-:Y:S02]  /*1f30*/  IMAD.X R19, RZ, RZ, R16, P1 ;  /* 0x000000ffff137224 */ /* 0x000fe400008e0610 */
[----:B------:R-:W-:-:S04]  /*1f40*/  IMAD.WIDE.U32 R18, R36, 0xa, R18 ;  /* 0x0000000a24127825 */ /* 0x000fc800078e0012 */
[----:B------:R-:W-:Y:S01]  /*1f50*/  IMAD.IADD R24, R15, 0x1, R19 ;  /* 0x000000010f187824 */ /* 0x000fe200078e0213 */
[-C--:B------:R-:W-:Y:S02]  /*1f60*/  IADD3 R15, P1, R51, R18.reuse, RZ ;  /* 0x00000012330f7210 */ /* 0x080fe40007f3e0ff */
[----:B------:R-:W-:-:S03]  /*1f70*/  IADD3 R19, P2, R52, R18, RZ ;  /* 0x0000001234137210 */ /* 0x000fc60007f5e0ff */
[C---:B------:R-:W-:Y:S01]  /*1f80*/  IMAD.X R38, R24.reuse, 0x1, R22, P1 ;  /* 0x0000000118267824 */ /* 0x040fe200008e0616 */
[----:B------:R-:W-:Y:S01]  /*1f90*/  LEA R56, P1, R15, UR4, 0x2 ;  /* 0x000000040f387c11 */ /* 0x000fe2000f8210ff */
[----:B------:R-:W-:Y:S01]  /*1fa0*/  IMAD.X R24, R24, 0x1, R53, P2 ;  /* 0x0000000118187824 */ /* 0x000fe200010e0635 */
[----:B------:R-:W-:Y:S02]  /*1fb0*/  LEA R18, P2, R19, UR4, 0x2 ;  /* 0x0000000413127c11 */ /* 0x000fe4000f8410ff */
[----:B------:R-:W-:Y:S01]  /*1fc0*/  LEA.HI.X R57, R15, UR5, R38, 0x2, P1 ;  /* 0x000000050f397c11 */ /* 0x000fe200088f1426 */
[----:B------:R-:W-:Y:S01]  /*1fd0*/  IMAD R15, R37, 0x5, RZ ;  /* 0x00000005250f7824 */ /* 0x000fe200078e02ff */
[----:B------:R-:W-:Y:S01]  /*1fe0*/  LEA.HI.X R19, R19, UR5, R24, 0x2, P2 ;  /* 0x0000000513137c11 */ /* 0x000fe200090f1418 */
[----:B------:R-:W-:Y:S02]  /*1ff0*/  ULDC.64 UR4, c[0x0][0x210] ;  /* 0x0000840000047ab9 */ /* 0x000fe40000000a00 */
[----:B------:R-:W-:Y:S01]  /*2000*/  IMAD.IADD R15, R15, 0x1, R67 ;  /* 0x000000010f0f7824 */ /* 0x000fe200078e0243 */
[C---:B------:R-:W-:Y:S01]  /*2010*/  LEA R54, P1, R66.reuse, UR4, 0x2 ;  /* 0x0000000442367c11 */ /* 0x040fe2000f8210ff */
[----:B------:R1:W5:Y:S03]  /*2020*/  LDG.E R35, desc[UR6][R56.64] ;  /* 0x0000000638237981 */ /* 0x000366000c1e1900 */
[----:B------:R-:W-:Y:S01]  /*2030*/  LEA.HI.X R55, R66, UR5, R15, 0x2, P1 ;  /* 0x0000000542377c11 */ /* 0x000fe200088f140f */
[----:B------:R1:W5:Y:S05]  /*2040*/  LDG.E R24, desc[UR6][R18.64] ;  /* 0x0000000612187981 */ /* 0x00036a000c1e1900 */
[----:B------:R1:W5:Y:S03]  /*2050*/  LDG.E R55, desc[UR6][R54.64] ;  /* 0x0000000636377981 */ /* 0x000366000c1e1900 */
.L_x_5215:
[----:B------:R-:W-:Y:S05]  /*2060*/  BSYNC B0 ;  /* 0x0000000000007941 */ /* 0x000fea0003800000 */
.L_x_5214:
[----:B------:R-:W-:Y:S01]  /*2070*/  BSSY B0, `(.L_x_5216) ;  /* 0x0000024000007945 */ /* 0x000fe20003800000 */
[----:B------:R-:W-:Y:S02]  /*2080*/  IMAD.MOV.U32 R38, RZ, RZ, RZ ;  /* 0x000000ffff267224 */ /* 0x000fe400078e00ff */
[----:B------:R-:W-:Y:S02]  /*2090*/  IMAD.MOV.U32 R15, RZ, RZ, RZ ;  /* 0x000000ffff0f7224 */ /* 0x000fe400078e00ff */
[----:B0-----:R-:W-:Y:S01]  /*20a0*/  IMAD.MOV.U32 R17, RZ, RZ, RZ ;  /* 0x000000ffff117224 */ /* 0x001fe200078e00ff */
[----:B------:R-:W-:Y:S06]  /*20b0*/  @!P0 BRA `(.L_x_5217) ;  /* 0x00000000007c8947 */ /* 0x000fec0003800000 */
[----:B-1----:R-:W-:Y:S01]  /*20c0*/  IMAD.WIDE.U32 R18, R65, R36, RZ ;  /* 0x0000002441127225 */ /* 0x002fe200078e00ff */
[----:B------:R-:W-:-:S03]  /*20d0*/  ULDC.64 UR4, c[0x0][0x218] ;  /* 0x0000860000047ab9 */ /* 0x000fc60000000a00 */
[----:B------:R-:W-:Y:S02]  /*20e0*/  IMAD.SHL.U32 R15, R36, 0x8, RZ ;  /* 0x00000008240f7824 */ /* 0x000fe400078e00ff */
[----:B------:R-:W-:-:S03]  /*20f0*/  IMAD.IADD R19, R63, 0x1, R19 ;  /* 0x000000013f137824 */ /* 0x000fc600078e0213 */
[----:B------:R-:W-:Y:S02]  /*2100*/  LEA R38, P1, R18, R15, 0x1 ;  /* 0x0000000f12267211 */ /* 0x000fe400078208ff */
[----:B------:R-:W-:-:S04]  /*2110*/  SHF.L.U64.HI R15, R36, 0x3, R37 ;  /* 0x00000003240f7819 */ /* 0x000fc80000010225 */
[----:B------:R-:W-:Y:S01]  /*2120*/  LEA.HI.X R19, R18, R15, R19, 0x1, P1 ;  /* 0x0000000f12137211 */ /* 0x000fe200008f0c13 */
[----:B------:R-:W-:Y:S01]  /*2130*/  IMAD R15, R37, 0xc, RZ ;  /* 0x0000000c250f7824 */ /* 0x000fe200078e02ff */
[----:B------:R-:W-:-:S05]  /*2140*/  IADD3 R18, P1, R13, R38, RZ ;  /* 0x000000260d127210 */ /* 0x000fca0007f3e0ff */
[----:B------:R-:W-:Y:S02]  /*2150*/  IMAD.X R19, RZ, RZ, R19, P1 ;  /* 0x000000ffff137224 */ /* 0x000fe400008e0613 */
[----:B------:R-:W-:-:S04]  /*2160*/  IMAD.WIDE.U32 R18, R36, 0xc, R18 ;  /* 0x0000000c24127825 */ /* 0x000fc800078e0012 */
[----:B------:R-:W-:Y:S01]  /*2170*/  IMAD.IADD R15, R15, 0x1, R19 ;  /* 0x000000010f0f7824 */ /* 0x000fe200078e0213 */
[----:B------:R-:W-:-:S05]  /*2180*/  IADD3 R51, P1, R51, R18, RZ ;  /* 0x0000001233337210 */ /* 0x000fca0007f3e0ff */
[----:B------:R-:W-:Y:S01]  /*2190*/  IMAD.X R22, R15, 0x1, R22, P1 ;  /* 0x000000010f167824 */ /* 0x000fe200008e0616 */
[----:B------:R-:W-:-:S04]  /*21a0*/  LEA R68, P1, R51, UR4, 0x2 ;  /* 0x0000000433447c11 */ /* 0x000fc8000f8210ff */
[----:B------:R-:W-:Y:S02]  /*21b0*/  LEA.HI.X R69, R51, UR5, R22, 0x2, P1 ;  /* 0x0000000533457c11 */ /* 0x000fe400088f1416 */
[----:B------:R-:W-:Y:S01]  /*21c0*/  IADD3 R19, P1, R52, R18, RZ ;  /* 0x0000001234137210 */ /* 0x000fe20007f3e0ff */
[----:B------:R-:W-:Y:S02]  /*21d0*/  IMAD.MOV.U32 R66, RZ, RZ, R10 ;  /* 0x000000ffff427224 */ /* 0x000fe400078e000a */
[----:B------:R-:W-:Y:S01]  /*21e0*/  IMAD.MOV.U32 R67, RZ, RZ, R11 ;  /* 0x000000ffff437224 */ /* 0x000fe200078e000b */
[----:B------:R0:W5:Y:S01]  /*21f0*/  LDG.E R38, desc[UR6][R68.64] ;  /* 0x0000000644267981 */ /* 0x000162000c1e1900 */
[----:B------:R-:W-:Y:S01]  /*2200*/  IMAD.X R22, R15, 0x1, R53, P1 ;  /* 0x000000010f167824 */ /* 0x000fe200008e0635 */
[----:B------:R-:W-:Y:S01]  /*2210*/  LEA R18, P1, R19, UR4, 0x2 ;  /* 0x0000000413127c11 */ /* 0x000fe2000f8210ff */
[----:B------:R-:W-:-:S03]  /*2220*/  IMAD.WIDE.U32 R66, R36, 0x6, R66 ;  /* 0x0000000624427825 */ /* 0x000fc600078e0042 */
[----:B------:R-:W-:Y:S01]  /*2230*/  LEA.HI.X R19, R19, UR5, R22, 0x2, P1 ;  /* 0x0000000513137c11 */ /* 0x000fe200088f1416 */
[----:B------:R-:W-:Y:S01]  /*2240*/  IMAD R15, R37, 0x6, RZ ;  /* 0x00000006250f7824 */ /* 0x000fe200078e02ff */
[----:B------:R-:W-:Y:S02]  /*2250*/  ULDC.64 UR4, c[0x0][0x210] ;  /* 0x0000840000047ab9 */ /* 0x000fe40000000a00 */
[----:B------:R-:W-:Y:S01]  /*2260*/  LEA R56, P1, R66, UR4, 0x2 ;  /* 0x0000000442387c11 */ /* 0x000fe2000f8210ff */
[----:B------:R-:W-:-:S05]  /*2270*/  IMAD.IADD R15, R15, 0x1, R67 ;  /* 0x000000010f0f7824 */ /* 0x000fca00078e0243 */
[----:B------:R-:W-:Y:S02]  /*2280*/  LEA.HI.X R57, R66, UR5, R15, 0x2, P1 ;  /* 0x0000000542397c11 */ /* 0x000fe400088f140f */
[----:B------:R0:W5:Y:S04]  /*2290*/  LDG.E R15, desc[UR6][R18.64] ;  /* 0x00000006120f7981 */ /* 0x000168000c1e1900 */
[----:B------:R0:W5:Y:S02]  /*22a0*/  LDG.E R17, desc[UR6][R56.64] ;  /* 0x0000000638117981 */ /* 0x000164000c1e1900 */
.L_x_5217:
[----:B------:R-:W-:Y:S05]  /*22b0*/  BSYNC B0 ;  /* 0x0000000000007941 */ /* 0x000fea0003800000 */
.L_x_5216:
[----:B------:R-:W-:Y:S01]  /*22c0*/  BSSY B0, `(.L_x_5218) ;  /* 0x0000029000007945 */ /* 0x000fe20003800000 */
[----:B------:R-:W-:Y:S02]  /*22d0*/  IMAD.MOV.U32 R22, RZ, RZ, RZ ;  /* 0x000000ffff167224 */ /* 0x000fe400078e00ff */
[----:B01----:R-:W-:Y:S02]  /*22e0*/  IMAD.MOV.U32 R57, RZ, RZ, RZ ;  /* 0x000000ffff397224 */ /* 0x003fe400078e00ff */
[----:B------:R-:W-:Y:S01]  /*22f0*/  IMAD.MOV.U32 R51, RZ, RZ, RZ ;  /* 0x000000ffff337224 */ /* 0x000fe200078e00ff */
[----:B------:R-:W-:Y:S06]  /*2300*/  @!P0 BRA `(.L_x_5219) ;  /* 0x0000000000908947 */ /* 0x000fec0003800000 */
[----:B------:R-:W0:Y:S01]  /*2310*/  S2R R22, SR_TID.X ;  /* 0x0000000000167919 */ /* 0x000e220000002100 */
[----:B------:R-:W-:Y:S01]  /*2320*/  IMAD.MOV.U32 R18, RZ, RZ, R10 ;  /* 0x000000ffff127224 */ /* 0x000fe200078e000a */
[----:B------:R-:W-:Y:S01]  /*2330*/  ULDC.64 UR4, c[0x0][0x210] ;  /* 0x0000840000047ab9 */ /* 0x000fe20000000a00 */
[----:B------:R-:W-:Y:S02]  /*2340*/  IMAD.MOV.U32 R19, RZ, RZ, R11 ;  /* 0x000000ffff137224 */ /* 0x000fe400078e000b */
[----:B------:R-:W-:Y:S02]  /*2350*/  IMAD R11, R37, 0x7, RZ ;  /* 0x00000007250b7824 */ /* 0x000fe400078e02ff */
[----:B------:R-:W-:-:S04]  /*2360*/  IMAD.WIDE.U32 R18, R36, 0x7, R18 ;  /* 0x0000000724127825 */ /* 0x000fc800078e0012 */
[----:B------:R-:W-:Y:S01]  /*2370*/  IMAD.IADD R11, R11, 0x1, R19 ;  /* 0x000000010b0b7824 */ /* 0x000fe200078e0213 */
[----:B------:R-:W-:Y:S01]  /*2380*/  LEA R10, P1, R18, UR4, 0x2 ;  /* 0x00000004120a7c11 */ /* 0x000fe2000f8210ff */
[----:B------:R-:W-:-:S03]  /*2390*/  IMAD.SHL.U32 R51, R36, 0x8, RZ ;  /* 0x0000000824337824 */ /* 0x000fc600078e00ff */
[----:B------:R-:W-:Y:S01]  /*23a0*/  LEA.HI.X R11, R18, UR5, R11, 0x2, P1 ;  /* 0x00000005120b7c11 */ /* 0x000fe200088f140b */
[----:B------:R-:W-:Y:S01]  /*23b0*/  IMAD.WIDE.U32 R18, R65, R36, RZ ;  /* 0x0000002441127225 */ /* 0x000fe200078e00ff */
[----:B------:R-:W-:-:S03]  /*23c0*/  ULDC.64 UR4, c[0x0][0x218] ;  /* 0x0000860000047ab9 */ /* 0x000fc60000000a00 */
[----:B------:R-:W-:Y:S01]  /*23d0*/  IMAD.IADD R63, R63, 0x1, R19 ;  /* 0x000000013f3f7824 */ /* 0x000fe200078e0213 */
[----:B------:R-:W-:Y:S02]  /*23e0*/  LEA R19, P1, R18, R51, 0x1 ;  /* 0x0000003312137211 */ /* 0x000fe400078208ff */
[----:B------:R-:W-:-:S04]  /*23f0*/  SHF.L.U64.HI R51, R36, 0x3, R37 ;  /* 0x0000000324337819 */ /* 0x000fc80000010225 */
[----:B------:R-:W-:Y:S02]  /*2400*/  LEA.HI.X R63, R18, R51, R63, 0x1, P1 ;  /* 0x00000033123f7211 */ /* 0x000fe400008f0c3f */
[----:B0-----:R-:W-:-:S04]  /*2410*/  SHF.R.U32.HI R18, RZ, 0x3, R22 ;  /* 0x00000003ff127819 */ /* 0x001fc80000011616 */
[----:B------:R-:W-:-:S04]  /*2420*/  LOP3.LUT R51, R18, 0x1ffffffc, RZ, 0xc0, !PT ;  /* 0x1ffffffc12337812 */ /* 0x000fc800078ec0ff */
[----:B------:R-:W-:-:S04]  /*2430*/  IADD3 R51, R22, 0x1e, -R51 ;  /* 0x0000001e16337810 */ /* 0x000fc80007ffe833 */
[----:B------:R-:W-:Y:S01]  /*2440*/  LOP3.LUT R18, R51, 0x1f, RZ, 0xc0, !PT ;  /* 0x0000001f33127812 */ /* 0x000fe200078ec0ff */
[----:B------:R-:W-:-:S03]  /*2450*/  IMAD R51, R37, 0xe, RZ ;  /* 0x0000000e25337824 */ /* 0x000fc600078e02ff */
[----:B------:R-:W-:-:S05]  /*2460*/  IADD3 R18, P1, R18, R19, RZ ;  /* 0x0000001312127210 */ /* 0x000fca0007f3e0ff */
[----:B------:R-:W-:Y:S02]  /*2470*/  IMAD.X R19, RZ, RZ, R63, P1 ;  /* 0x000000ffff137224 */ /* 0x000fe400008e063f */
        /* <DEDUP_REMOVED lines=13> */
.L_x_5219:
[----:B------:R-:W-:Y:S05]  /*2550*/  BSYNC B0 ;  /* 0x0000000000007941 */ /* 0x000fea0003800000 */
.L_x_5218:
[----:B0-----:R-:W-:Y:S01]  /*2560*/  FADD R10, R12, R12 ;  /* 0x0000000c0c0a7221 */ /* 0x001fe20000000000 */
[----:B------:R-:W-:Y:S01]  /*2570*/  FADD R52, R33, R33 ;  /* 0x0000002121347221 */ /* 0x000fe20000000000 */
[----:B------:R-:W-:Y:S03]  /*2580*/  BSSY B0, `(.L_x_5220) ;  /* 0x000009a000007945 */ /* 0x000fe60003800000 */
[----:B------:R-:W-:Y:S02]  /*2590*/  FMNMX R11, RZ, R10, !PT ;  /* 0x0000000aff0b7209 */ /* 0x000fe40007800000 */
[----:B------:R-:W-:-:S03]  /*25a0*/  FMNMX R52, RZ, R52, !PT ;  /* 0x00000034ff347209 */ /* 0x000fc60007800000 */
[----:B------:R-:W-:Y:S02]  /*25b0*/  FMUL R10, R11, R32 ;  /* 0x000000200b0a7220 */ /* 0x000fe40000400000 */
[----:B------:R-:W-:Y:S02]  /*25c0*/  FMUL R65, R52, R41 ;  /* 0x0000002934417220 */ /* 0x000fe40000400000 */
[----:B------:R-:W-:Y:S01]  /*25d0*/  FMUL R25, R10, R25 ;  /* 0x000000190a197220 */ /* 0x000fe20000400000 */
[----:B------:R-:W-:Y:S01]  /*25e0*/  IADD3 R10, P1, R23, R34, RZ ;  /* 0x00000022170a7210 */ /* 0x000fe20007f3e0ff */
[----:B------:R-:W-:Y:S02]  /*25f0*/  FMUL R65, R65, R40 ;  /* 0x0000002841417220 */ /* 0x000fe40000400000 */
[-C--:B------:R-:W-:Y:S01]  /*2600*/  FMUL R23, R25, R8.reuse ;  /* 0x0000000819177220 */ /* 0x080fe20000400000 */
[----:B------:R-:W-:Y:S01]  /*2610*/  FMNMX R50, R50, |R25|, !PT ;  /* 0x4000001932327209 */ /* 0x000fe20007800000 */
[----:B------:R-:W-:Y:S01]  /*2620*/  IMAD.X R11, RZ, RZ, R16, P1 ;  /* 0x000000ffff0b7224 */ /* 0x000fe200008e0610 */
[----:B------:R-:W-:Y:S01]  /*2630*/  @P3 IADD3 R18, P1, R10, R39, RZ ;  /* 0x000000270a123210 */ /* 0x000fe20007f3e0ff */
[----:B------:R-:W-:Y:S01]  /*2640*/  FMUL R63, R65, R8 ;  /* 0x00000008413f7220 */ /* 0x000fe20000400000 */
[----:B------:R-:W-:Y:S01]  /*2650*/  F2FP.SATFINITE.E4M3.F32.PACK_AB_MERGE_C R23, RZ, R23, RZ ;  /* 0x00000017ff17723e */ /* 0x000fe200048070ff */
[----:B------:R-:W-:Y:S01]  /*2660*/  VIADD R25, R5, 0x1d ;  /* 0x0000001d05197836 */ /* 0x000fe20000000000 */
[----:B------:R-:W-:Y:S01]  /*2670*/  FMNMX R50, |R65|, R50, !PT ;  /* 0x0000003241327209 */ /* 0x000fe20007800200 */
[----:B------:R-:W-:Y:S01]  /*2680*/  @P3 IMAD.X R19, R11, 0x1, R61, P1 ;  /* 0x000000010b133824 */ /* 0x000fe200008e063d */
[----:B------:R-:W-:-:S02]  /*2690*/  @P3 LEA R52, P1, R36, R10, 0x1 ;  /* 0x0000000a24343211 */ /* 0x000fc400078208ff */
[----:B------:R-:W-:Y:S02]  /*26a0*/  F2FP.SATFINITE.E4M3.F32.PACK_AB_MERGE_C R63, RZ, R63, RZ ;  /* 0x0000003fff3f723e */ /* 0x000fe400048070ff */
[----:B------:R-:W-:Y:S01]  /*26b0*/  @P3 IADD3 R52, P2, R52, R39, RZ ;  /* 0x0000002734343210 */ /* 0x000fe20007f5e0ff */
[----:B------:R0:W-:Y:S01]  /*26c0*/  @P3 STG.E.U8 desc[UR6][R18.64], R23 ;  /* 0x0000001712003986 */ /* 0x0001e2000c101106 */
[----:B------:R-:W-:Y:S02]  /*26d0*/  @P3 LEA.HI.X R40, R36, R11, R37, 0x1, P1 ;  /* 0x0000000b24283211 */ /* 0x000fe400008f0c25 */
[----:B------:R-:W-:-:S03]  /*26e0*/  LOP3.LUT R25, R25, 0x1f, RZ, 0xc0, !PT ;  /* 0x0000001f19197812 */ /* 0x000fc600078ec0ff */
[----:B------:R-:W-:Y:S02]  /*26f0*/  @P3 IMAD.X R53, R40, 0x1, R61, P2 ;  /* 0x0000000128353824 */ /* 0x000fe400010e063d */
[----:B------:R-:W-:-:S03]  /*2700*/  FADD R40, R43, R43 ;  /* 0x0000002b2b287221 */ /* 0x000fc60000000000 */
[----:B------:R1:W-:Y:S02]  /*2710*/  @P3 STG.E.U8 desc[UR6][R52.64], R63 ;  /* 0x0000003f34003986 */ /* 0x0003e4000c101106 */
[----:B------:R-:W-:Y:S02]  /*2720*/  FMNMX R40, RZ, R40, !PT ;  /* 0x00000028ff287209 */ /* 0x000fe40007800000 */
[----:B0-----:R-:W-:-:S03]  /*2730*/  @P3 LEA R18, P1, R36, R10, 0x2 ;  /* 0x0000000a24123211 */ /* 0x001fc600078210ff */
[----:B------:R-:W-:Y:S01]  /*2740*/  FMUL R69, R40, R45 ;  /* 0x0000002d28457220 */ /* 0x000fe20000400000 */
[----:B------:R-:W-:Y:S02]  /*2750*/  @P3 LEA.HI.X R40, R36, R11, R37, 0x2, P1 ;  /* 0x0000000b24283211 */ /* 0x000fe400008f1425 */
[C---:B------:R-:W-:Y:S01]  /*2760*/  FSETP.GT.AND P1, PT, R12.reuse, RZ, PT ;  /* 0x000000ff0c00720b */ /* 0x040fe20003f24000 */
[----:B------:R-:W-:Y:S01]  /*2770*/  FMUL R12, R12, R12 ;  /* 0x0000000c0c0c7220 */ /* 0x000fe20000400000 */
[----:B------:R-:W-:Y:S01]  /*2780*/  FMUL R69, R69, R44 ;  /* 0x0000002c45457220 */ /* 0x000fe20000400000 */
[----:B------:R-:W-:Y:S01]  /*2790*/  @P3 IADD3 R18, P2, R18, R39, RZ ;  /* 0x0000002712123210 */ /* 0x000fe20007f5e0ff */
[----:B-1----:R-:W-:Y:S02]  /*27a0*/  IMAD.SHL.U32 R63, R63, 0x100, RZ ;  /* 0x000001003f3f7824 */ /* 0x002fe400078e00ff */
[----:B------:R-:W-:Y:S01]  /*27b0*/  FSEL R53, R12, RZ, P1 ;  /* 0x000000ff0c357208 */ /* 0x000fe20000800000 */
[C---:B------:R-:W-:Y:S01]  /*27c0*/  FMUL R12, R33.reuse, R33 ;  /* 0x00000021210c7220 */ /* 0x040fe20000400000 */
[----:B------:R-:W-:Y:S01]  /*27d0*/  FSETP.GT.AND P1, PT, R33, RZ, PT ;  /* 0x000000ff2100720b */ /* 0x000fe20003f24000 */
[----:B------:R-:W-:Y:S01]  /*27e0*/  FMUL R67, R69, R8 ;  /* 0x0000000845437220 */ /* 0x000fe20000400000 */
[----:B------:R-:W-:-:S02]  /*27f0*/  @P3 IMAD.X R19, R40, 0x1, R61, P2 ;  /* 0x0000000128133824 */ /* 0x000fc400010e063d */
[----:B------:R-:W-:Y:S01]  /*2800*/  FMUL R53, R53, R32 ;  /* 0x0000002035357220 */ /* 0x000fe20000400000 */
[----:B------:R-:W-:Y:S01]  /*2810*/  FSEL R12, R12, RZ, P1 ;  /* 0x000000ff0c0c7208 */ /* 0x000fe20000800000 */
[----:B------:R-:W-:Y:S01]  /*2820*/  @P3 IMAD.WIDE.U32 R32, R36, 0x6, R10 ;  /* 0x0000000624203825 */ /* 0x000fe200078e000a */
[----:B------:R-:W-:Y:S02]  /*2830*/  F2FP.SATFINITE.E4M3.F32.PACK_AB_MERGE_C R67, RZ, R67, RZ ;  /* 0x00000043ff43723e */ /* 0x000fe400048070ff */
[----:B------:R-:W-:Y:S01]  /*2840*/  FMNMX R50, |R69|, R50, !PT ;  /* 0x0000003245327209 */ /* 0x000fe20007800200 */
[----:B------:R-:W-:Y:S01]  /*2850*/  FMUL R41, R12, R41 ;  /* 0x000000290c297220 */ /* 0x000fe20000400000 */
[----:B------:R-:W-:Y:S01]  /*2860*/  FADD R12, R46, R46 ;  /* 0x0000002e2e0c7221 */ /* 0x000fe20000000000 */
[----:B------:R-:W-:Y:S01]  /*2870*/  @P3 IMAD R40, R37, 0x6, RZ ;  /* 0x0000000625283824 */ /* 0x000fe200078e02ff */
[----:B------:R0:W-:Y:S01]  /*2880*/  @P3 STG.E.U8 desc[UR6][R18.64], R67 ;  /* 0x0000004312003986 */ /* 0x0001e2000c101106 */
[----:B------:R-:W-:-:S04]  /*2890*/  @P3 IADD3 R32, P1, R39, R32, RZ ;  /* 0x0000002027203210 */ /* 0x000fc80007f3e0ff */
[----:B------:R-:W-:Y:S02]  /*28a0*/  @P3 IADD3.X R33, R61, R40, R33, P1, !PT ;  /* 0x000000283d213210 */ /* 0x000fe40000ffe421 */
[C---:B------:R-:W-:Y:S01]  /*28b0*/  FSETP.GT.AND P1, PT, R43.reuse, RZ, PT ;  /* 0x000000ff2b00720b */ /* 0x040fe20003f24000 */
[----:B------:R-:W-:Y:S01]  /*28c0*/  FMUL R43, R43, R43 ;  /* 0x0000002b2b2b7220 */ /* 0x000fe20000400000 */
[----:B0-----:R-:W-:Y:S01]  /*28d0*/  FMNMX R18, RZ, R12, !PT ;  /* 0x0000000cff127209 */ /* 0x001fe20007800000 */
[----:B------:R-:W-:-:S03]  /*28e0*/  @P3 IMAD.MOV.U32 R19, RZ, RZ, R11 ;  /* 0x000000ffff133224 */ /* 0x000fc600078e000b */
[----:B------:R-:W-:Y:S01]  /*28f0*/  FSEL R12, R43, RZ, P1 ;  /* 0x000000ff2b0c7208 */ /* 0x000fe20000800000 */
[----:B------:R-:W-:Y:S01]  /*2900*/  IMAD.U32 R67, R67, 0x10000, RZ ;  /* 0x0001000043437824 */ /* 0x000fe200078e00ff */
[----:B------:R-:W-:Y:S01]  /*2910*/  FSETP.GT.AND P1, PT, R46, RZ, PT ;  /* 0x000000ff2e00720b */ /* 0x000fe20003f24000 */
[----:B------:R-:W-:Y:S01]  /*2920*/  FMUL R71, R18, R49 ;  /* 0x0000003112477220 */ /* 0x000fe20000400000 */
[----:B------:R-:W-:Y:S02]  /*2930*/  @P3 IMAD.MOV.U32 R18, RZ, RZ, R10 ;  /* 0x000000ffff123224 */ /* 0x000fe400078e000a */
[----:B------:R-:W-:Y:S01]  /*2940*/  FMUL R46, R46, R46 ;  /* 0x0000002e2e2e7220 */ /* 0x000fe20000400000 */
[----:B------:R-:W-:Y:S01]  /*2950*/  FMUL R43, R12, R45 ;  /* 0x0000002d0c2b7220 */ /* 0x000fe20000400000 */
[----:B------:R-:W-:Y:S01]  /*2960*/  FMUL R71, R71, R48 ;  /* 0x0000003047477220 */ /* 0x000fe20000400000 */
[C---:B------:R-:W-:Y:S01]  /*2970*/  @P3 IMAD.WIDE.U32 R18, R36.reuse, 0x6, R18 ;  /* 0x0000000624123825 */ /* 0x040fe200078e0012 */
[----:B------:R-:W-:-:S03]  /*2980*/  @P3 LEA R48, P5, R36, R10, 0x2 ;  /* 0x0000000a24303211 */ /* 0x000fc600078a10ff */
[----:B------:R-:W-:Y:S01]  /*2990*/  FMUL R75, R71, R8 ;  /* 0x00000008474b7220 */ /* 0x000fe20000400000 */
[----:B------:R-:W-:Y:S01]  /*29a0*/  FSEL R46, R46, RZ, P1 ;  /* 0x000000ff2e2e7208 */ /* 0x000fe20000800000 */
[----:B------:R-:W-:Y:S01]  /*29b0*/  @P3 IMAD R12, R37, 0x6, RZ ;  /* 0x00000006250c3824 */ /* 0x000fe200078e02ff */
[----:B------:R-:W-:Y:S02]  /*29c0*/  @P3 IADD3 R44, P1, R27, R18, RZ ;  /* 0x000000121b2c3210 */ /* 0x000fe40007f3e0ff */
[----:B------:R-:W-:Y:S01]  /*29d0*/  F2FP.SATFINITE.E4M3.F32.PACK_AB_MERGE_C R75, RZ, R75, RZ ;  /* 0x0000004bff4b723e */ /* 0x000fe200048070ff */
[----:B------:R-:W-:Y:S01]  /*29e0*/  FMUL R73, R46, R49 ;  /* 0x000000312e497220 */ /* 0x000fe20000400000 */
[----:B------:R-:W-:Y:S01]  /*29f0*/  @P3 IADD3.X R45, R59, R12, R19, P1, !PT ;  /* 0x0000000c3b2d3210 */ /* 0x000fe20000ffe413 */
[----:B------:R-:W-:Y:S01]  /*2a00*/  FMUL R49, R53, R8 ;  /* 0x0000000835317220 */ /* 0x000fe20000400000 */
[----:B------:R-:W-:Y:S01]  /*2a10*/  @P3 IADD3 R18, P1, R10, R27, RZ ;  /* 0x0000001b0a123210 */ /* 0x000fe20007f3e0ff */
[----:B------:R0:W-:Y:S01]  /*2a20*/  @P3 STG.E.U8 desc[UR6][R32.64], R75 ;  /* 0x0000004b20003986 */ /* 0x0001e2000c101106 */
[----:B------:R-:W-:-:S02]  /*2a30*/  VIADD R12, R6, 0x3 ;  /* 0x00000003060c7836 */ /* 0x000fc40000000000 */
[----:B------:R-:W-:Y:S01]  /*2a40*/  FMUL R65, R73, R8 ;  /* 0x0000000849417220 */ /* 0x000fe20000400000 */
[----:B------:R-:W-:Y:S01]  /*2a50*/  F2FP.SATFINITE.E4M3.F32.PACK_AB_MERGE_C R49, RZ, R49, RZ ;  /* 0x00000031ff31723e */ /* 0x000fe200048070ff */
[----:B------:R-:W-:Y:S01]  /*2a60*/  @P3 IMAD.X R19, R11, 0x1, R59, P1 ;  /* 0x000000010b133824 */ /* 0x000fe200008e063b */
[----:B------:R-:W-:Y:S02]  /*2a70*/  ISETP.LT.U32.AND P1, PT, R2, 0x20, PT ;  /* 0x000000200200780c */ /* 0x000fe40003f21070 */
[----:B------:R-:W-:Y:S02]  /*2a80*/  ISETP.GE.U32.AND P2, PT, R12, R7, PT ;  /* 0x000000070c00720c */ /* 0x000fe40003f46070 */
[----:B------:R1:W-:Y:S01]  /*2a90*/  @P3 STG.E.U8 desc[UR6][R18.64], R49 ;  /* 0x0000003112003986 */ /* 0x0003e2000c101106 */
[----:B------:R-:W-:Y:S01]  /*2aa0*/  FMNMX R12, |R71|, R50, !PT ;  /* 0x00000032470c7209 */ /* 0x000fe20007800200 */
[----:B0-----:R-:W-:Y:S01]  /*2ab0*/  FMUL R33, R43, R8 ;  /* 0x000000082b217220 */ /* 0x001fe20000400000 */
[----:B------:R-:W-:-:S02]  /*2ac0*/  LOP3.LUT R75, R75, 0xffff, RZ, 0xc0, !PT ;  /* 0x0000ffff4b4b7812 */ /* 0x000fc400078ec0ff */
[----:B------:R-:W-:Y:S02]  /*2ad0*/  LOP3.LUT R32, R67, 0xff0000, RZ, 0xc0, !PT ;  /* 0x00ff000043207812 */ /* 0x000fe400078ec0ff */
[----:B------:R-:W-:Y:S02]  /*2ae0*/  F2FP.SATFINITE.E4M3.F32.PACK_AB_MERGE_C R33, RZ, R33, RZ ;  /* 0x00000021ff21723e */ /* 0x000fe400048070ff */
[----:B------:R-:W-:Y:S01]  /*2af0*/  F2FP.SATFINITE.E4M3.F32.PACK_AB_MERGE_C R65, RZ, R65, RZ ;  /* 0x00000041ff41723e */ /* 0x000fe200048070ff */
[----:B-1----:R-:W-:Y:S01]  /*2b00*/  IMAD R18, R75, 0x1000000, R32 ;  /* 0x010000004b127824 */ /* 0x002fe200078e0220 */
[----:B------:R-:W-:Y:S01]  /*2b10*/  FMNMX R32, |R53|, R12, !PT ;  /* 0x0000000c35207209 */ /* 0x000fe20007800200 */
[----:B------:R-:W-:Y:S02]  /*2b20*/  IMAD.U32 R19, R33, 0x10000, RZ ;  /* 0x0001000021137824 */ /* 0x000fe400078e00ff */
[----:B------:R-:W-:Y:S01]  /*2b30*/  FMUL R53, R41, R8 ;  /* 0x0000000829357220 */ /* 0x000fe20000400000 */
[----:B------:R-:W-:-:S02]  /*2b40*/  ISETP.LT.U32.AND.EX P4, PT, R4, RZ, PT, P1 ;  /* 0x000000ff0400720c */ /* 0x000fc40003f81110 */
[----:B------:R-:W-:Y:S02]  /*2b50*/  @P3 LEA.HI.X R46, R36, R11, R37, 0x2, P5 ;  /* 0x0000000b242e3211 */ /* 0x000fe400028f1425 */
[----:B------:R-:W-:Y:S02]  /*2b60*/  LOP3.LUT R12, R19, 0xff0000, RZ, 0xc0, !PT ;  /* 0x00ff0000130c7812 */ /* 0x000fe400078ec0ff */
[----:B------:R-:W-:Y:S02]  /*2b70*/  LOP3.LUT R19, R65, 0xffff, RZ, 0xc0, !PT ;  /* 0x0000ffff41137812 */ /* 0x000fe400078ec0ff */
[----:B------:R-:W-:Y:S02]  /*2b80*/  SEL R40, R2, 0x20, P4 ;  /* 0x0000002002287807 */ /* 0x000fe40002000000 */
[----:B------:R-:W-:Y:S01]  /*2b90*/  F2FP.SATFINITE.E4M3.F32.PACK_AB_MERGE_C R53, RZ, R53, RZ ;  /* 0x00000035ff35723e */ /* 0x000fe200048070ff */
[----:B------:R-:W-:Y:S01]  /*2ba0*/  IMAD R19, R19, 0x1000000, R12 ;  /* 0x0100000013137824 */ /* 0x000fe200078e020c */
[----:B------:R-:W-:-:S02]  /*2bb0*/  LOP3.LUT R12, R18, 0xffff, R63, 0xf8, !PT ;  /* 0x0000ffff120c7812 */ /* 0x000fc400078ef83f */
[C---:B------:R-:W-:Y:S02]  /*2bc0*/  @P3 LEA R18, P4, R36.reuse, R10, 0x1 ;  /* 0x0000000a24123211 */ /* 0x040fe400078808ff */
[----:B------:R-:W-:Y:S01]  /*2bd0*/  ISETP.LT.U32.AND P2, PT, R25, R40, !P2 ;  /* 0x000000281900720c */ /* 0x000fe20005741070 */
[----:B------:R-:W-:Y:S01]  /*2be0*/  IMAD.SHL.U32 R40, R53, 0x100, RZ ;  /* 0x0000010035287824 */ /* 0x000fe200078e00ff */
[----:B------:R-:W-:Y:S02]  /*2bf0*/  @P3 LEA.HI.X R10, R36, R11, R37, 0x1, P4 ;  /* 0x0000000b240a3211 */ /* 0x000fe400020f0c25 */
[-C--:B------:R-:W-:Y:S02]  /*2c00*/  @P3 IADD3 R18, P4, R18, R27.reuse, RZ ;  /* 0x0000001b12123210 */ /* 0x080fe40007f9e0ff */
[----:B------:R-:W-:Y:S02]  /*2c10*/  LOP3.LUT R40, R19, 0xffff, R40, 0xf8, !PT ;  /* 0x0000ffff13287812 */ /* 0x000fe400078ef828 */
[----:B------:R-:W-:Y:S01]  /*2c20*/  @P3 IADD3 R48, P5, R48, R27, RZ ;  /* 0x0000001b30303210 */ /* 0x000fe20007fbe0ff */
[----:B------:R-:W-:Y:S01]  /*2c30*/  @P3 IMAD.X R19, R10, 0x1, R59, P4 ;  /* 0x000000010a133824 */ /* 0x000fe200020e063b */
[----:B------:R-:W-:-:S02]  /*2c40*/  LOP3.LUT R10, R40, 0xff, R49, 0xf8, !PT ;  /* 0x000000ff280a7812 */ /* 0x000fc400078ef831 */
[----:B------:R-:W-:Y:S01]  /*2c50*/  FMNMX R32, |R41|, R32, !PT ;  /* 0x0000002029207209 */ /* 0x000fe20007800200 */
[----:B------:R-:W-:Y:S01]  /*2c60*/  @P3 IMAD.X R49, R46, 0x1, R59, P5 ;  /* 0x000000012e313824 */ /* 0x000fe200028e063b */
[----:B------:R0:W-:Y:S01]  /*2c70*/  @P3 STG.E.U8 desc[UR6][R18.64], R53 ;  /* 0x0000003512003986 */ /* 0x0001e2000c101106 */
[----:B------:R-:W-:Y:S02]  /*2c80*/  LEA R40, P4, R36, R21, 0x2 ;  /* 0x0000001524287211 */ /* 0x000fe400078810ff */
[----:B------:R-:W-:Y:S01]  /*2c90*/  LOP3.LUT R11, R12, 0xff, R23, 0xf8, !PT ;  /* 0x000000ff0c0b7812 */ /* 0x000fe200078ef817 */
[----:B------:R1:W-:Y:S01]  /*2ca0*/  @P3 STG.E.U8 desc[UR6][R48.64], R33 ;  /* 0x0000002130003986 */ /* 0x0003e2000c101106 */
[----:B------:R-:W-:Y:S01]  /*2cb0*/  FMNMX R32, |R43|, R32, !PT ;  /* 0x000000202b207209 */ /* 0x000fe20007800200 */
[----:B------:R-:W-:Y:S01]  /*2cc0*/  IMAD.MOV.U32 R43, RZ, RZ, RZ ;  /* 0x000000ffff2b7224 */ /* 0x000fe200078e00ff */
[----:B------:R-:W-:Y:S01]  /*2cd0*/  IADD3 R40, P5, R25, R40, RZ ;  /* 0x0000002819287210 */ /* 0x000fe20007fbe0ff */
[----:B------:R1:W-:Y:S01]  /*2ce0*/  @P3 STG.E.U8 desc[UR6][R44.64], R65 ;  /* 0x000000412c003986 */ /* 0x0003e2000c101106 */
[----:B------:R-:W-:-:S02]  /*2cf0*/  LEA R62, P3, R36, R34, 0x3 ;  /* 0x00000022243e7211 */ /* 0x000fc400078618ff */
[C-C-:B------:R-:W-:Y:S01]  /*2d00*/  LEA.HI.X R23, R36.reuse, R20, R37.reuse, 0x2, P4 ;  /* 0x0000001424177211 */ /* 0x140fe200020f1425 */
[----:B0-----:R-:W-:Y:S01]  /*2d10*/  IMAD.MOV.U32 R53, RZ, RZ, RZ ;  /* 0x000000ffff357224 */ /* 0x001fe200078e00ff */
[----:B------:R-:W-:Y:S01]  /*2d20*/  LEA.HI.X R34, R36, R16, R37, 0x3, P3 ;  /* 0x0000001024227211 */ /* 0x000fe200018f1c25 */
[----:B------:R-:W-:Y:S01]  /*2d30*/  IMAD.MOV.U32 R16, RZ, RZ, RZ ;  /* 0x000000ffff107224 */ /* 0x000fe200078e00ff */
[----:B------:R-:W-:Y:S01]  /*2d40*/  IADD3 R18, P6, R25, R62, RZ ;  /* 0x0000003e19127210 */ /* 0x000fe20007fde0ff */
[----:B------:R-:W-:Y:S01]  /*2d50*/  IMAD.MOV.U32 R25, RZ, RZ, RZ ;  /* 0x000000ffff197224 */ /* 0x000fe200078e00ff */
[----:B------:R-:W-:Y:S01]  /*2d60*/  FMNMX R12, |R73|, R32, !PT ;  /* 0x00000020490c7209 */ /* 0x000fe20007800200 */
[----:B------:R-:W-:Y:S01]  /*2d70*/  IMAD.MOV.U32 R32, RZ, RZ, RZ ;  /* 0x000000ffff207224 */ /* 0x000fe200078e00ff */
[----:B------:R-:W-:Y:S02]  /*2d80*/  IADD3 R62, P3, R13, R62, RZ ;  /* 0x0000003e0d3e7210 */ /* 0x000fe40007f7e0ff */
[----:B------:R-:W-:Y:S01]  /*2d90*/  CS2R R20, SRZ ;  /* 0x0000000000147805 */ /* 0x000fe2000001ff00 */
[----:B------:R-:W-:-:S02]  /*2da0*/  IMAD.X R19, RZ, RZ, R34, P6 ;  /* 0x000000ffff137224 */ /* 0x000fc400030e0622 */
[----:B------:R-:W-:Y:S01]  /*2db0*/  IMAD.X R41, RZ, RZ, R23, P5 ;  /* 0x000000ffff297224 */ /* 0x000fe200028e0617 */
[----:B-1----:R-:W-:Y:S07]  /*2dc0*/  @!P2 BRA `(.L_x_5221) ;  /* 0x000000000054a947 */ /* 0x002fee0003800000 */
[C---:B------:R-:W-:Y:S01]  /*2dd0*/  LEA R32, P5, R36.reuse, R18, 0x3 ;  /* 0x0000001224207211 */ /* 0x040fe200078a18ff */
[----:B------:R-:W-:Y:S01]  /*2de0*/  ULDC.64 UR4, c[0x0][0x210] ;  /* 0x0000840000047ab9 */ /* 0x000fe20000000a00 */
[C---:B------:R-:W-:Y:S01]  /*2df0*/  LEA R23, P6, R31.reuse, R36, 0x5 ;  /* 0x000000241f177211 */ /* 0x040fe200078c28ff */
[----:B------:R-:W-:Y:S01]  /*2e00*/  ULDC.64 UR10, c[0x0][0x218] ;  /* 0x00008600000a7ab9 */ /* 0x000fe20000000a00 */
[----:B------:R-:W-:Y:S02]  /*2e10*/  LEA.HI.X R50, R36, R19, R37, 0x3, P5 ;  /* 0x0000001324327211 */ /* 0x000fe400028f1c25 */
[----:B------:R-:W-:Y:S02]  /*2e20*/  IADD3 R23, P5, R32, R23, RZ ;  /* 0x0000001720177210 */ /* 0x000fe40007fbe0ff */
[----:B------:R-:W-:Y:S02]  /*2e30*/  LEA.HI.X R43, R31, R37, R30, 0x5, P6 ;  /* 0x000000251f2b7211 */ /* 0x000fe400030f2c1e */
[----:B------:R-:W-:-:S02]  /*2e40*/  LEA R21, P4, R36, R40, 0x2 ;  /* 0x0000002824157211 */ /* 0x000fc400078810ff */
[C---:B------:R-:W-:Y:S01]  /*2e50*/  LEA R33, P6, R31.reuse, R32, 0x5 ;  /* 0x000000201f217211 */ /* 0x040fe200078c28ff */
[----:B------:R-:W-:Y:S01]  /*2e60*/  IMAD.X R46, R50, 0x1, R43, P5 ;  /* 0x00000001322e7824 */ /* 0x000fe200028e062b */
[----:B------:R-:W-:Y:S02]  /*2e70*/  LEA.HI.X R52, R36, R41, R37, 0x2, P4 ;  /* 0x0000002924347211 */ /* 0x000fe400020f1425 */
[----:B------:R-:W-:Y:S02]  /*2e80*/  LEA.HI.X R50, R31, R50, R30, 0x5, P6 ;  /* 0x000000321f327211 */ /* 0x000fe400030f2c1e */
[----:B------:R-:W-:Y:S02]  /*2e90*/  LEA R48, P4, R21, UR4, 0x2 ;  /* 0x0000000415307c11 */ /* 0x000fe4000f8810ff */
[----:B------:R-:W-:Y:S02]  /*2ea0*/  LEA R32, P5, R33, UR10, 0x2 ;  /* 0x0000000a21207c11 */ /* 0x000fe4000f8a10ff */
[----:B------:R-:W-:-:S02]  /*2eb0*/  LEA R44, P6, R23, UR10, 0x2 ;  /* 0x0000000a172c7c11 */ /* 0x000fc4000f8c10ff */
[----:B------:R-:W-:Y:S02]  /*2ec0*/  LEA.HI.X R49, R21, UR5, R52, 0x2, P4 ;  /* 0x0000000515317c11 */ /* 0x000fe4000a0f1434 */
[----:B------:R-:W-:Y:S02]  /*2ed0*/  LEA.HI.X R33, R33, UR11, R50, 0x2, P5 ;  /* 0x0000000b21217c11 */ /* 0x000fe4000a8f1432 */
[----:B------:R-:W-:Y:S01]  /*2ee0*/  LEA.HI.X R45, R23, UR11, R46, 0x2, P6 ;  /* 0x0000000b172d7c11 */ /* 0x000fe2000b0f142e */
[----:B------:R0:W5:Y:S04]  /*2ef0*/  LDG.E R43, desc[UR6][R48.64] ;  /* 0x00000006302b7981 */ /* 0x000168000c1e1900 */
[----:B------:R0:W5:Y:S04]  /*2f00*/  LDG.E R32, desc[UR6][R32.64] ;  /* 0x0000000620207981 */ /* 0x000168000c1e1900 */
[----:B------:R0:W5:Y:S02]  /*2f10*/  LDG.E R21, desc[UR6][R44.64] ;  /* 0x000000062c157981 */ /* 0x000164000c1e1900 */
.L_x_5221:
[----:B------:R-:W-:Y:S05]  /*2f20*/  BSYNC B0 ;  /* 0x0000000000007941 */ /* 0x000fea0003800000 */
.L_x_5220:
[----:B------:R-:W-:Y:S04]  /*2f30*/  BSSY B0, `(.L_x_5222) ;  /* 0x0000019000007945 */ /* 0x000fe80003800000 */
[----:B------:R-:W-:Y:S05]  /*2f40*/  @!P2 BRA `(.L_x_5223) ;  /* 0x00000000005ca947 */ /* 0x000fea0003800000 */
[----:B------:R-:W-:Y:S01]  /*2f50*/  IMAD R23, R37, 0x5, RZ ;  /* 0x0000000525177824 */ /* 0x000fe200078e02ff */
[----:B------:R-:W-:Y:S01]  /*2f60*/  LEA R25, P6, R31, R36, 0x5 ;  /* 0x000000241f197211 */ /* 0x000fe200078c28ff */
[----:B0-----:R-:W-:Y:S01]  /*2f70*/  IMAD.WIDE.U32 R44, R36, 0xa, R18 ;  /* 0x0000000a242c7825 */ /* 0x001fe200078e0012 */
[----:B------:R-:W-:-:S03]  /*2f80*/  ULDC.64 UR4, c[0x0][0x210] ;  /* 0x0000840000047ab9 */ /* 0x000fc60000000a00 */
[----:B------:R-:W-:Y:S01]  /*2f90*/  IMAD.WIDE.U32 R48, R36, 0x5, R40 ;  /* 0x0000000524307825 */ /* 0x000fe200078e0028 */
[-C--:B------:R-:W-:Y:S02]  /*2fa0*/  IADD3 R16, P5, R25, R44.reuse, RZ ;  /* 0x0000002c19107210 */ /* 0x080fe40007fbe0ff */
[--C-:B------:R-:W-:Y:S01]  /*2fb0*/  LEA.HI.X R25, R31, R37, R30.reuse, 0x5, P6 ;  /* 0x000000251f197211 */ /* 0x100fe200030f2c1e */
[----:B------:R-:W-:Y:S01]  /*2fc0*/  IMAD R33, R37, 0xa, RZ ;  /* 0x0000000a25217824 */ /* 0x000fe200078e02ff */
[C---:B------:R-:W-:Y:S01]  /*2fd0*/  LEA R64, P4, R48.reuse, UR4, 0x2 ;  /* 0x0000000430407c11 */ /* 0x040fe2000f8810ff */
[----:B------:R-:W-:Y:S02]  /*2fe0*/  IMAD.IADD R23, R23, 0x1, R49 ;  /* 0x0000000117177824 */ /* 0x000fe400078e0231 */
[----:B------:R-:W-:Y:S01]  /*2ff0*/  IMAD.IADD R46, R33, 0x1, R45 ;  /* 0x00000001212e7824 */ /* 0x000fe200078e022d */
[C---:B------:R-:W-:Y:S02]  /*3000*/  LEA R45, P6, R31.reuse, R44, 0x5 ;  /* 0x0000002c1f2d7211 */ /* 0x040fe400078c28ff */
[----:B------:R-:W-:Y:S01]  /*3010*/  LEA.HI.X R65, R48, UR5, R23, 0x2, P4 ;  /* 0x0000000530417c11 */ /* 0x000fe2000a0f1417 */
[----:B------:R-:W-:Y:S01]  /*3020*/  ULDC.64 UR4, c[0x0][0x218] ;  /* 0x0000860000047ab9 */ /* 0x000fe20000000a00 */
[----:B------:R-:W-:Y:S01]  /*3030*/  IMAD.X R23, R46, 0x1, R25, P5 ;  /* 0x000000012e177824 */ /* 0x000fe200028e0619 */
[----:B------:R-:W-:-:S02]  /*3040*/  LEA.HI.X R46, R31, R46, R30, 0x5, P6 ;  /* 0x0000002e1f2e7211 */ /* 0x000fc400030f2c1e */
[C---:B------:R-:W-:Y:S01]  /*3050*/  LEA R48, P4, R45.reuse, UR4, 0x2 ;  /* 0x000000042d307c11 */ /* 0x040fe2000f8810ff */
[----:B------:R1:W5:Y:S01]  /*3060*/  LDG.E R25, desc[UR6][R64.64] ;  /* 0x0000000640197981 */ /* 0x000362000c1e1900 */
[C---:B------:R-:W-:Y:S02]  /*3070*/  LEA R44, P5, R16.reuse, UR4, 0x2 ;  /* 0x00000004102c7c11 */ /* 0x040fe4000f8a10ff */
[----:B------:R-:W-:Y:S02]  /*3080*/  LEA.HI.X R49, R45, UR5, R46, 0x2, P4 ;  /* 0x000000052d317c11 */ /* 0x000fe4000a0f142e */
[----:B------:R-:W-:-:S03]  /*3090*/  LEA.HI.X R45, R16, UR5, R23, 0x2, P5 ;  /* 0x00000005102d7c11 */ /* 0x000fc6000a8f1417 */
[----:B------:R1:W5:Y:S04]  /*30a0*/  LDG.E R16, desc[UR6][R48.64] ;  /* 0x0000000630107981 */ /* 0x000368000c1e1900 */
[----:B------:R1:W5:Y:S02]  /*30b0*/  LDG.E R53, desc[UR6][R44.64] ;  /* 0x000000062c357981 */ /* 0x000364000c1e1900 */
.L_x_5223:
[----:B------:R-:W-:Y:S05]  /*30c0*/  BSYNC B0 ;  /* 0x0000000000007941 */ /* 0x000fea0003800000 */
.L_x_5222:
[----:B------:R-:W-:Y:S01]  /*30d0*/  BSSY B0, `(.L_x_5224) ;  /* 0x000001f000007945 */ /* 0x000fe20003800000 */
[----:B01----:R-:W-:Y:S02]  /*30e0*/  IMAD.MOV.U32 R49, RZ, RZ, RZ ;  /* 0x000000ffff317224 */ /* 0x003fe400078e00ff */
[----:B------:R-:W-:Y:S01]  /*30f0*/  IMAD.MOV.U32 R23, RZ, RZ, RZ ;  /* 0x000000ffff177224 */ /* 0x000fe200078e00ff */
[----:B------:R-:W-:Y:S06]  /*3100*/  @!P2 BRA `(.L_x_5225) ;  /* 0x00000000006ca947 */ /* 0x000fec0003800000 */
[----:B------:R-:W-:Y:S01]  /*3110*/  IMAD.MOV.U32 R44, RZ, RZ, R40 ;  /* 0x000000ffff2c7224 */ /* 0x000fe200078e0028 */
[----:B------:R-:W-:Y:S01]  /*3120*/  ULDC.64 UR4, c[0x0][0x210] ;  /* 0x0000840000047ab9 */ /* 0x000fe20000000a00 */
[----:B------:R-:W-:Y:S02]  /*3130*/  IMAD.MOV.U32 R45, RZ, RZ, R41 ;  /* 0x000000ffff2d7224 */ /* 0x000fe400078e0029 */
[----:B------:R-:W-:Y:S02]  /*3140*/  IMAD R23, R37, 0x6, RZ ;  /* 0x0000000625177824 */ /* 0x000fe400078e02ff */
[----:B------:R-:W-:-:S04]  /*3150*/  IMAD.WIDE.U32 R44, R36, 0x6, R44 ;  /* 0x00000006242c7825 */ /* 0x000fc800078e002c */
[----:B------:R-:W-:Y:S01]  /*3160*/  IMAD.IADD R23, R23, 0x1, R45 ;  /* 0x0000000117177824 */ /* 0x000fe200078e022d */
[C---:B------:R-:W-:Y:S01]  /*3170*/  LEA R66, P4, R44.reuse, UR4, 0x2 ;  /* 0x000000042c427c11 */ /* 0x040fe2000f8810ff */
[----:B------:R-:W-:Y:S02]  /*3180*/  IMAD.MOV.U32 R45, RZ, RZ, R19 ;  /* 0x000000ffff2d7224 */ /* 0x000fe400078e0013 */
[----:B------:R-:W-:Y:S01]  /*3190*/  IMAD R33, R37, 0xc, RZ ;  /* 0x0000000c25217824 */ /* 0x000fe200078e02ff */
[----:B------:R-:W-:Y:S01]  /*31a0*/  LEA.HI.X R67, R44, UR5, R23, 0x2, P4 ;  /* 0x000000052c437c11 */ /* 0x000fe2000a0f1417 */
[----:B------:R-:W-:Y:S01]  /*31b0*/  IMAD.MOV.U32 R44, RZ, RZ, R18 ;  /* 0x000000ffff2c7224 */ /* 0x000fe200078e0012 */
[----:B------:R-:W-:Y:S01]  /*31c0*/  LEA R23, P4, R31, R36, 0x5 ;  /* 0x000000241f177211 */ /* 0x000fe200078828ff */
[----:B------:R-:W-:Y:S02]  /*31d0*/  ULDC.64 UR4, c[0x0][0x218] ;  /* 0x0000860000047ab9 */ /* 0x000fe40000000a00 */
[----:B------:R-:W-:-:S04]  /*31e0*/  IMAD.WIDE.U32 R44, R36, 0xc, R44 ;  /* 0x0000000c242c7825 */ /* 0x000fc800078e002c */
[----:B------:R-:W-:Y:S01]  /*31f0*/  IMAD.IADD R46, R33, 0x1, R45 ;  /* 0x00000001212e7824 */ /* 0x000fe200078e022d */
[-C--:B------:R-:W-:Y:S02]  /*3200*/  IADD3 R20, P5, R23, R44.reuse, RZ ;  /* 0x0000002c17147210 */ /* 0x080fe40007fbe0ff */
[C---:B------:R-:W-:Y:S02]  /*3210*/  LEA.HI.X R23, R31.reuse, R37, R30, 0x5, P4 ;  /* 0x000000251f177211 */ /* 0x040fe400020f2c1e */
[----:B------:R-:W-:-:S03]  /*3220*/  LEA R45, P4, R31, R44, 0x5 ;  /* 0x0000002c1f2d7211 */ /* 0x000fc600078828ff */
[----:B------:R-:W-:Y:S01]  /*3230*/  IMAD.X R23, R46, 0x1, R23, P5 ;  /* 0x000000012e177824 */ /* 0x000fe200028e0617 */
[----:B------:R-:W-:Y:S02]  /*3240*/  LEA.HI.X R46, R31, R46, R30, 0x5, P4 ;  /* 0x0000002e1f2e7211 */ /* 0x000fe400020f2c1e */
[C---:B------:R-:W-:Y:S02]  /*3250*/  LEA R64, P4, R45.reuse, UR4, 0x2 ;  /* 0x000000042d407c11 */ /* 0x040fe4000f8810ff */
[C---:B------:R-:W-:Y:S02]  /*3260*/  LEA R44, P5, R20.reuse, UR4, 0x2 ;  /* 0x00000004142c7c11 */ /* 0x040fe4000f8a10ff */
[----:B------:R-:W-:Y:S02]  /*3270*/  LEA.HI.X R65, R45, UR5, R46, 0x2, P4 ;  /* 0x000000052d417c11 */ /* 0x000fe4000a0f142e */
[----:B------:R-:W-:Y:S02]  /*3280*/  LEA.HI.X R45, R20, UR5, R23, 0x2, P5 ;  /* 0x00000005142d7c11 */ /* 0x000fe4000a8f1417 */
[----:B------:R0:W5:Y:S04]  /*3290*/  LDG.E R23, desc[UR6][R66.64] ;  /* 0x0000000642177981 */ /* 0x000168000c1e1900 */
[----:B------:R0:W5:Y:S04]  /*32a0*/  LDG.E R20, desc[UR6][R64.64] ;  /* 0x0000000640147981 */ /* 0x000168000c1e1900 */
[----:B------:R0:W5:Y:S02]  /*32b0*/  LDG.E R49, desc[UR6][R44.64] ;  /* 0x000000062c317981 */ /* 0x000164000c1e1900 */
.L_x_5225:
[----:B------:R-:W-:Y:S05]  /*32c0*/  BSYNC B0 ;  /* 0x0000000000007941 */ /* 0x000fea0003800000 */
.L_x_5224:
[----:B------:R-:W-:Y:S01]  /*32d0*/  BSSY B0, `(.L_x_5226) ;  /* 0x0000021000007945 */ /* 0x000fe20003800000 */
[----:B------:R-:W-:Y:S02]  /*32e0*/  IMAD.X R63, RZ, RZ, R34, P3 ;  /* 0x000000ffff3f7224 */ /* 0x000fe400018e0622 */
[----:B------:R-:W-:Y:S02]  /*32f0*/  IMAD.MOV.U32 R33, RZ, RZ, RZ ;  /* 0x000000ffff217224 */ /* 0x000fe400078e00ff */
[----:B0-----:R-:W-:Y:S02]  /*3300*/  IMAD.MOV.U32 R45, RZ, RZ, RZ ;  /* 0x000000ffff2d7224 */ /* 0x001fe400078e00ff */
        /* <DEDUP_REMOVED lines=18> */
[C---:B------:R-:W-:Y:S02]  /*3430*/  LEA R44, P3, R31.reuse, R44, 0x5 ;  /* 0x0000002c1f2c7211 */ /* 0x040fe400078628ff */
[C-C-:B------:R-:W-:Y:S02]  /*3440*/  LEA.HI.X R45, R31.reuse, R37, R30.reuse, 0x5, P5 ;  /* 0x000000251f2d7211 */ /* 0x140fe400028f2c1e */
[----:B------:R-:W-:Y:S02]  /*3450*/  LEA.HI.X R31, R31, R34, R30, 0x5, P3 ;  /* 0x000000221f1f7211 */ /* 0x000fe400018f2c1e */
[----:B------:R-:W-:Y:S01]  /*3460*/  LEA R64, P3, R44, UR4, 0x2 ;  /* 0x000000042c407c11 */ /* 0x000fe2000f8610ff */
[----:B------:R-:W-:Y:S01]  /*3470*/  IMAD.X R34, R34, 0x1, R45, P4 ;  /* 0x0000000122227824 */ /* 0x000fe200020e062d */
[----:B------:R-:W-:-:S02]  /*3480*/  LEA R30, P4, R33, UR4, 0x2 ;  /* 0x00000004211e7c11 */ /* 0x000fc4000f8810ff */
[----:B------:R-:W-:Y:S02]  /*3490*/  LEA.HI.X R65, R44, UR5, R31, 0x2, P3 ;  /* 0x000000052c417c11 */ /* 0x000fe400098f141f */
[----:B------:R-:W-:Y:S02]  /*34a0*/  LEA.HI.X R31, R33, UR5, R34, 0x2, P4 ;  /* 0x00000005211f7c11 */ /* 0x000fe4000a0f1422 */
[----:B------:R0:W5:Y:S04]  /*34b0*/  LDG.E R34, desc[UR6][R40.64] ;  /* 0x0000000628227981 */ /* 0x000168000c1e1900 */
[----:B------:R0:W5:Y:S04]  /*34c0*/  LDG.E R33, desc[UR6][R64.64] ;  /* 0x0000000640217981 */ /* 0x000168000c1e1900 */
[----:B------:R0:W5:Y:S02]  /*34d0*/  LDG.E R45, desc[UR6][R30.64] ;  /* 0x000000061e2d7981 */ /* 0x000164000c1e1900 */
.L_x_5227:
[----:B------:R-:W-:Y:S05]  /*34e0*/  BSYNC B0 ;  /* 0x0000000000007941 */ /* 0x000fea0003800000 */
.L_x_5226:
[----:B0-----:R-:W-:Y:S01]  /*34f0*/  @P0 IMAD.WIDE.U32 R40, R36, 0x6, R62 ;  /* 0x0000000624280825 */ /* 0x001fe200078e003e */
[----:B-----5:R-:W-:-:S03]  /*3500*/  FSETP.GT.AND P4, PT, R38, RZ, PT ;  /* 0x000000ff2600720b */ /* 0x020fc60003f84000 */
[----:B------:R-:W-:Y:S01]  /*3510*/  FMUL R46, R38, R38 ;  /* 0x00000026262e7220 */ /* 0x000fe20000400000 */
[----:B------:R-:W0:Y:S01]  /*3520*/  S2R R54, SR_TID.X ;  /* 0x0000000000367919 */ /* 0x000e220000002100 */
[----:B------:R-:W-:Y:S01]  /*3530*/  @P0 IMAD.MOV.U32 R30, RZ, RZ, R62 ;  /* 0x000000ffff1e0224 */ /* 0x000fe200078e003e */
[----:B------:R-:W-:Y:S01]  /*3540*/  @P0 IADD3 R40, P3, R39, R40, RZ ;  /* 0x0000002827280210 */ /* 0x000fe20007f7e0ff */
[----:B------:R-:W-:Y:S01]  /*3550*/  @P0 IMAD.MOV.U32 R31, RZ, RZ, R63 ;  /* 0x000000ffff1f0224 */ /* 0x000fe200078e003f */
[----:B------:R-:W-:Y:S01]  /*3560*/  FSEL R46, R46, RZ, P4 ;  /* 0x000000ff2e2e7208 */ /* 0x000fe20002000000 */
[----:B------:R-:W-:Y:S01]  /*3570*/  @P0 IMAD R44, R37, 0x6, RZ ;  /* 0x00000006252c0824 */ /* 0x000fe200078e02ff */
[----:B------:R-:W-:Y:S01]  /*3580*/  FSETP.GT.AND P4, PT, R32, RZ, PT ;  /* 0x000000ff2000720b */ /* 0x000fe20003f84000 */
[----:B------:R-:W-:Y:S01]  /*3590*/  @P0 IMAD.WIDE.U32 R30, R36, 0x6, R30 ;  /* 0x00000006241e0825 */ /* 0x000fe200078e001e */
[----:B------:R-:W1:Y:S01]  /*35a0*/  S2R R56, SR_TID.X ;  /* 0x0000000000387919 */ /* 0x000e620000002100 */
[----:B------:R-:W2:Y:S01]  /*35b0*/  S2UR UR5, SR_CgaCtaId ;  /* 0x00000000000579c3 */ /* 0x000ea20000008800 */
[----:B------:R-:W-:Y:S01]  /*35c0*/  @P0 IADD3.X R41, R61, R44, R41, P3, !PT ;  /* 0x0000002c3d290210 */ /* 0x000fe20001ffe429 */
[----:B------:R-:W-:Y:S01]  /*35d0*/  UMOV UR4, 0x400 ;  /* 0x0000040000047882 */ /* 0x000fe20000000000 */
[----:B------:R-:W-:Y:S01]  /*35e0*/  @P0 IADD3 R30, P3, R27, R30, RZ ;  /* 0x0000001e1b1e0210 */ /* 0x000fe20007f7e0ff */
[----:B------:R-:W-:Y:S01]  /*35f0*/  UIADD3 UR4, UR4, 0x20, URZ ;  /* 0x0000002004047890 */ /* 0x000fe2000fffe03f */
[----:B------:R-:W-:Y:S01]  /*3600*/  ISETP.LT.U32.AND.EX P1, PT, R4, RZ, PT, P1 ;  /* 0x000000ff0400720c */ /* 0x000fe20003f21110 */
[----:B------:R-:W-:Y:S01]  /*3610*/  BSSY B0, `(.L_x_5228) ;  /* 0x0000155000007945 */ /* 0x000fe20003800000 */
[----:B------:R-:W-:Y:S01]  /*3620*/  @P0 IADD3.X R31, R59, R44, R31, P3, !PT ;  /* 0x0000002c3b1f0210 */ /* 0x000fe20001ffe41f */
[C---:B------:R-:W-:Y:S01]  /*3630*/  FADD R44, R42.reuse, R42 ;  /* 0x0000002a2a2c7221 */ /* 0x040fe20000000000 */
[C---:B------:R-:W-:Y:S01]  /*3640*/  FSETP.GT.AND P3, PT, R42.reuse, RZ, PT ;  /* 0x000000ff2a00720b */ /* 0x040fe20003f64000 */
[----:B------:R-:W-:-:S03]  /*3650*/  FMUL R42, R42, R42 ;  /* 0x0000002a2a2a7220 */ /* 0x000fc60000400000 */
[----:B------:R-:W-:Y:S02]  /*3660*/  FMNMX R44, RZ, R44, !PT ;  /* 0x0000002cff2c7209 */ /* 0x000fe40007800000 */
[----:B------:R-:W-:Y:S02]  /*3670*/  FSEL R42, R42, RZ, P3 ;  /* 0x000000ff2a2a7208 */ /* 0x000fe40001800000 */
[C---:B------:R-:W-:Y:S01]  /*3680*/  FSETP.GT.AND P3, PT, R35.reuse, RZ, PT ;  /* 0x000000ff2300720b */ /* 0x040fe20003f64000 */
[-C--:B------:R-:W-:Y:S01]  /*3690*/  FMUL R65, R44, R47.reuse ;  /* 0x0000002f2c417220 */ /* 0x080fe20000400000 */
[----:B------:R-:W-:Y:S01]  /*36a0*/  FADD R44, R38, R38 ;  /* 0x00000026262c7221 */ /* 0x000fe20000000000 */
[----:B------:R-:W-:Y:S01]  /*36b0*/  FMUL R47, R42, R47 ;  /* 0x0000002f2a2f7220 */ /* 0x000fe20000400000 */
[C---:B------:R-:W-:Y:S01]  /*36c0*/  FADD R42, R35.reuse, R35 ;  /* 0x00000023232a7221 */ /* 0x040fe20000000000 */
[----:B------:R-:W-:Y:S01]  /*36d0*/  FMUL R35, R35, R35 ;  /* 0x0000002323237220 */ /* 0x000fe20000400000 */
[----:B------:R-:W-:Y:S01]  /*36e0*/  FMUL R65, R65, R26 ;  /* 0x0000001a41417220 */ /* 0x000fe20000400000 */
[----:B------:R-:W-:Y:S01]  /*36f0*/  FMNMX R44, RZ, R44, !PT ;  /* 0x0000002cff2c7209 */ /* 0x000fe20007800000 */
[----:B--2---:R-:W-:Y:S01]  /*3700*/  ULEA UR4, UR5, UR4, 0x18 ;  /* 0x0000000405047291 */ /* 0x004fe2000f8ec03f */
[----:B------:R-:W-:-:S02]  /*3710*/  FMNMX R42, RZ, R42, !PT ;  /* 0x0000002aff2a7209 */ /* 0x000fc40007800000 */
[----:B------:R-:W-:Y:S01]  /*3720*/  FSEL R38, R35, RZ, P3 ;  /* 0x000000ff23267208 */ /* 0x000fe20001800000 */
[C---:B------:R-:W-:Y:S01]  /*3730*/  FADD R35, R22.reuse, R22 ;  /* 0x0000001616237221 */ /* 0x040fe20000000000 */
[----:B------:R-:W-:Y:S01]  /*3740*/  FSETP.GT.AND P3, PT, R22, RZ, PT ;  /* 0x000000ff1600720b */ /* 0x000fe20003f64000 */
[-C--:B------:R-:W-:Y:S01]  /*3750*/  FMUL R67, R42, R55.reuse ;  /* 0x000000372a437220 */ /* 0x080fe20000400000 */
[----:B------:R-:W-:Y:S01]  /*3760*/  FMUL R22, R22, R22 ;  /* 0x0000001616167220 */ /* 0x000fe20000400000 */
[----:B------:R-:W-:Y:S01]  /*3770*/  FMUL R55, R38, R55 ;  /* 0x0000003726377220 */ /* 0x000fe20000400000 */
[----:B------:R-:W-:Y:S01]  /*3780*/  FMUL R38, R44, R17 ;  /* 0x000000112c267220 */ /* 0x000fe20000400000 */
[C---:B------:R-:W-:Y:S01]  /*3790*/  FADD R44, R32.reuse, R32 ;  /* 0x00000020202c7221 */ /* 0x040fe20000000000 */
[----:B------:R-:W-:Y:S01]  /*37a0*/  FMUL R32, R32, R32 ;  /* 0x0000002020207220 */ /* 0x000fe20000400000 */
[----:B------:R-:W-:Y:S01]  /*37b0*/  FMNMX R42, RZ, R35, !PT ;  /* 0x00000023ff2a7209 */ /* 0x000fe20007800000 */
[----:B------:R-:W-:Y:S01]  /*37c0*/  FADD R35, R20, R20 ;  /* 0x0000001414237221 */ /* 0x000fe20000000000 */
[----:B------:R-:W-:Y:S01]  /*37d0*/  FSEL R22, R22, RZ, P3 ;  /* 0x000000ff16167208 */ /* 0x000fe20001800000 */
[----:B------:R-:W-:Y:S01]  /*37e0*/  FMUL R67, R67, R24 ;  /* 0x0000001843437220 */ /* 0x000fe20000400000 */
[----:B------:R-:W-:Y:S01]  /*37f0*/  FMNMX R44, RZ, R44, !PT ;  /* 0x0000002cff2c7209 */ /* 0x000fe20007800000 */
[-C--:B------:R-:W-:Y:S01]  /*3800*/  FMUL R42, R42, R51.reuse ;  /* 0x000000332a2a7220 */ /* 0x080fe20000400000 */
[----:B------:R-:W-:Y:S01]  /*3810*/  FSEL R32, R32, RZ, P4 ;  /* 0x000000ff20207208 */ /* 0x000fe20002000000 */
[----:B------:R-:W-:Y:S01]  /*3820*/  FMUL R51, R22, R51 ;  /* 0x0000003316337220 */ /* 0x000fe20000400000 */
[----:B------:R-:W-:Y:S01]  /*3830*/  FSETP.GT.AND P3, PT, R16, RZ, PT ;  /* 0x000000ff1000720b */ /* 0x000fe20003f64000 */
[-C--:B------:R-:W-:Y:S01]  /*3840*/  FMUL R22, R44, R43.reuse ;  /* 0x0000002b2c167220 */ /* 0x080fe20000400000 */
[----:B------:R-:W-:Y:S01]  /*3850*/  FSETP.GT.AND P4, PT, R20, RZ, PT ;  /* 0x000000ff1400720b */ /* 0x000fe20003f84000 */
[----:B------:R-:W-:Y:S01]  /*3860*/  FMUL R43, R32, R43 ;  /* 0x0000002b202b7220 */ /* 0x000fe20000400000 */
[C---:B------:R-:W-:Y:S01]  /*3870*/  FADD R32, R16.reuse, R16 ;  /* 0x0000001010207221 */ /* 0x040fe20000000000 */
[----:B------:R-:W-:Y:S01]  /*3880*/  FMUL R16, R16, R16 ;  /* 0x0000001010107220 */ /* 0x000fe20000400000 */
[----:B------:R-:W-:Y:S01]  /*3890*/  FMUL R44, R20, R20 ;  /* 0x00000014142c7220 */ /* 0x000fe20000400000 */
[----:B------:R-:W-:Y:S01]  /*38a0*/  FMUL R24, R65, R8 ;  /* 0x0000000841187220 */ /* 0x000fe20000400000 */
[----:B------:R-:W-:Y:S01]  /*38b0*/  FMUL R15, R38, R15 ;  /* 0x0000000f260f7220 */ /* 0x000fe20000400000 */
[----:B------:R-:W-:Y:S01]  /*38c0*/  FMNMX R20, RZ, R32, !PT ;  /* 0x00000020ff147209 */ /* 0x000fe20007800000 */
[----:B------:R-:W-:Y:S01]  /*38d0*/  FMUL R57, R42, R57 ;  /* 0x000000392a397220 */ /* 0x000fe20000400000 */
[----:B------:R-:W-:Y:S01]  /*38e0*/  FSEL R16, R16, RZ, P3 ;  /* 0x000000ff10107208 */ /* 0x000fe20001800000 */
[----:B------:R-:W-:Y:S01]  /*38f0*/  FMUL R21, R22, R21 ;  /* 0x0000001516157220 */ /* 0x000fe20000400000 */
[----:B------:R-:W-:Y:S01]  /*3900*/  FMNMX R32, RZ, R35, !PT ;  /* 0x00000023ff207209 */ /* 0x000fe20007800000 */
[-C--:B------:R-:W-:Y:S01]  /*3910*/  FMUL R20, R20, R25.reuse ;  /* 0x0000001914147220 */ /* 0x080fe20000400000 */
[----:B------:R-:W-:Y:S01]  /*3920*/  FSEL R44, R44, RZ, P4 ;  /* 0x000000ff2c2c7208 */ /* 0x000fe20002000000 */
[----:B------:R-:W-:Y:S01]  /*3930*/  FMUL R25, R16, R25 ;  /* 0x0000001910197220 */ /* 0x000fe20000400000 */
[C---:B------:R-:W-:Y:S01]  /*3940*/  FMUL R35, R33.reuse, R33 ;  /* 0x0000002121237220 */ /* 0x040fe20000400000 */
[----:B------:R-:W-:Y:S01]  /*3950*/  FMUL R16, R32, R23 ;  /* 0x0000001720107220 */ /* 0x000fe20000400000 */
[----:B------:R-:W-:Y:S01]  /*3960*/  LEA R32, P4, R36, R18, 0x3 ;  /* 0x0000001224207211 */ /* 0x000fe200078818ff */
[C---:B------:R-:W-:Y:S01]  /*3970*/  FADD R18, R33.reuse, R33 ;  /* 0x0000002121127221 */ /* 0x040fe20000000000 */
[----:B------:R-:W-:Y:S01]  /*3980*/  FSETP.GT.AND P3, PT, R33, RZ, PT ;  /* 0x000000ff2100720b */ /* 0x000fe20003f64000 */
[----:B------:R-:W-:Y:S01]  /*3990*/  FMUL R49, R16, R49 ;  /* 0x0000003110317220 */ /* 0x000fe20000400000 */
[----:B------:R-:W-:Y:S01]  /*39a0*/  LEA.HI.X R33, R36, R19, R37, 0x3, P4 ;  /* 0x0000001324217211 */ /* 0x000fe200020f1c25 */
[----:B------:R-:W-:Y:S01]  /*39b0*/  FMUL R53, R20, R53 ;  /* 0x0000003514357220 */ /* 0x000fe20000400000 */
[----:B------:R-:W-:Y:S01]  /*39c0*/  FMNMX R19, RZ, R18, !PT ;  /* 0x00000012ff137209 */ /* 0x000fe20007800000 */
[----:B------:R-:W-:Y:S01]  /*39d0*/  FMUL R20, R67, R8 ;  /* 0x0000000843147220 */ /* 0x000fe20000400000 */
[----:B------:R-:W-:Y:S01]  /*39e0*/  FSEL R35, R35, RZ, P3 ;  /* 0x000000ff23237208 */ /* 0x000fe20001800000 */
[C---:B------:R-:W-:Y:S01]  /*39f0*/  @P2 IMAD.WIDE.U32 R68, R36.reuse, 0x6, R32 ;  /* 0x0000000624442825 */ /* 0x040fe200078e0020 */
[----:B------:R-:W-:-:S03]  /*3a00*/  @P0 LEA R70, P4, R36, R62, 0x2 ;  /* 0x0000003e24460211 */ /* 0x000fc600078810ff */
[----:B------:R-:W-:Y:S01]  /*3a10*/  FMUL R18, R19, R34 ;  /* 0x0000002213127220 */ /* 0x000fe20000400000 */
[----:B------:R-:W-:Y:S01]  /*3a20*/  FMUL R42, R15, R8 ;  /* 0x000000080f2a7220 */ /* 0x000fe20000400000 */
[----:B------:R-:W-:Y:S01]  /*3a30*/  FMUL R19, R35, R34 ;  /* 0x0000002223137220 */ /* 0x000fe20000400000 */
[----:B------:R-:W-:Y:S01]  /*3a40*/  @P2 IMAD R35, R37, 0x6, RZ ;  /* 0x0000000625232824 */ /* 0x000fe200078e02ff */
[----:B------:R-:W-:Y:S01]  /*3a50*/  @P2 IADD3 R34, P3, R39, R68, RZ ;  /* 0x0000004427222210 */ /* 0x000fe20007f7e0ff */
[----:B------:R-:W-:Y:S01]  /*3a60*/  FMUL R45, R18, R45 ;  /* 0x0000002d122d7220 */ /* 0x000fe20000400000 */
[----:B------:R-:W-:Y:S01]  /*3a70*/  FMNMX R18, R12, |R65|, !PT ;  /* 0x400000410c127209 */ /* 0x000fe20007800000 */
[----:B------:R-:W-:Y:S01]  /*3a80*/  FMUL R23, R44, R23 ;  /* 0x000000172c177220 */ /* 0x000fe20000400000 */
[----:B------:R-:W-:Y:S01]  /*3a90*/  @P2 IADD3.X R35, R61, R35, R69, P3, !PT ;  /* 0x000000233d232210 */ /* 0x000fe20001ffe445 */
[----:B------:R-:W-:Y:S01]  /*3aa0*/  FMUL R17, R46, R17 ;  /* 0x000000112e117220 */ /* 0x000fe20000400000 */
[----:B------:R-:W-:-:S02]  /*3ab0*/  @P0 IADD3 R68, P3, R62, R39, RZ ;  /* 0x000000273e440210 */ /* 0x000fc40007f7e0ff */
[----:B------:R-:W-:Y:S02]  /*3ac0*/  @P0 LEA.HI.X R12, R36, R63, R37, 0x2, P4 ;  /* 0x0000003f240c0211 */ /* 0x000fe400020f1425 */
[----:B------:R-:W-:Y:S01]  /*3ad0*/  @P0 IADD3 R70, P4, R70, R39, RZ ;  /* 0x0000002746460210 */ /* 0x000fe20007f9e0ff */
[--C-:B------:R-:W-:Y:S01]  /*3ae0*/  @P0 IMAD.X R69, R63, 0x1, R61.reuse, P3 ;  /* 0x000000013f450824 */ /* 0x100fe200018e063d */
[----:B------:R-:W-:Y:S02]  /*3af0*/  @P0 LEA R64, P3, R36, R62, 0x1 ;  /* 0x0000003e24400211 */ /* 0x000fe400078608ff */
[----:B------:R-:W-:Y:S01]  /*3b00*/  FMNMX R18, |R67|, R18, !PT ;  /* 0x0000001243127209 */ /* 0x000fe20007800200 */
[----:B------:R-:W-:Y:S01]  /*3b10*/  @P0 IMAD.X R71, R12, 0x1, R61, P4 ;  /* 0x000000010c470824 */ /* 0x000fe200020e063d */
[----:B------:R-:W-:Y:S01]  /*3b20*/  @P0 LEA.HI.X R16, R36, R63, R37, 0x1, P3 ;  /* 0x0000003f24100211 */ /* 0x000fe200018f0c25 */
[----:B------:R-:W-:Y:S01]  /*3b30*/  FMUL R12, R57, R8 ;  /* 0x00000008390c7220 */ /* 0x000fe20000400000 */
[----:B------:R-:W-:-:S02]  /*3b40*/  @P0 IADD3 R64, P3, R64, R39, RZ ;  /* 0x0000002740400210 */ /* 0x000fc40007f7e0ff */
[----:B------:R-:W-:Y:S02]  /*3b50*/  @P0 LEA R26, P4, R36, R62, 0x2 ;  /* 0x0000003e241a0211 */ /* 0x000fe400078810ff */
[----:B------:R-:W-:Y:S01]  /*3b60*/  F2FP.SATFINITE.E4M3.F32.PACK_AB_MERGE_C R24, RZ, R24, RZ ;  /* 0x00000018ff18723e */ /* 0x000fe200048070ff */
[----:B------:R-:W-:Y:S01]  /*3b70*/  @P0 IMAD.X R65, R16, 0x1, R61, P3 ;  /* 0x0000000110410824 */ /* 0x000fe200018e063d */
[C---:B------:R-:W-:Y:S01]  /*3b80*/  @P0 LEA R66, P3, R36.reuse, R62, 0x1 ;  /* 0x0000003e24420211 */ /* 0x040fe200078608ff */
[----:B------:R-:W-:Y:S01]  /*3b90*/  FMUL R16, R47, R8 ;  /* 0x000000082f107220 */ /* 0x000fe20000400000 */
[----:B------:R-:W-:Y:S01]  /*3ba0*/  F2FP.SATFINITE.E4M3.F32.PACK_AB_MERGE_C R20, RZ, R20, RZ ;  /* 0x00000014ff14723e */ /* 0x000fe200048070ff */
[----:B------:R-:W-:Y:S01]  /*3bb0*/  @P0 STG.E.U8 desc[UR6][R68.64], R24 ;  /* 0x0000001844000986 */ /* 0x000fe2000c101106 */
[----:B------:R-:W-:Y:S02]  /*3bc0*/  @P0 LEA.HI.X R22, R36, R63, R37, 0x1, P3 ;  /* 0x0000003f24160211 */ /* 0x000fe400018f0c25 */
[----:B------:R-:W-:Y:S01]  /*3bd0*/  @P0 IADD3 R62, P3, R62, R27, RZ ;  /* 0x0000001b3e3e0210 */ /* 0x000fe20007f7e0ff */
[----:B------:R2:W-:Y:S01]  /*3be0*/  @P0 STG.E.U8 desc[UR6][R64.64], R20 ;  /* 0x0000001440000986 */ /* 0x0005e2000c101106 */
[----:B------:R-:W-:Y:S01]  /*3bf0*/  FMNMX R44, |R15|, R18, !PT ;  /* 0x000000120f2c7209 */ /* 0x000fe20007800200 */
[----:B------:R-:W-:Y:S01]  /*3c00*/  FMUL R15, R55, R8 ;  /* 0x00000008370f7220 */ /* 0x000fe20000400000 */
[----:B------:R-:W-:-:S02]  /*3c10*/  F2FP.SATFINITE.E4M3.F32.PACK_AB_MERGE_C R42, RZ, R42, RZ ;  /* 0x0000002aff2a723e */ /* 0x000fc400048070ff */
[----:B------:R-:W-:Y:S02]  /*3c20*/  F2FP.SATFINITE.E4M3.F32.PACK_AB_MERGE_C R12, RZ, R12, RZ ;  /* 0x0000000cff0c723e */ /* 0x000fe400048070ff */
[----:B------:R-:W-:Y:S01]  /*3c30*/  @P0 LEA.HI.X R18, R36, R63, R37, 0x2, P4 ;  /* 0x0000003f24120211 */ /* 0x000fe200020f1425 */
[--C-:B------:R-:W-:Y:S01]  /*3c40*/  @P0 IMAD.X R63, R63, 0x1, R59.reuse, P3 ;  /* 0x000000013f3f0824 */ /* 0x100fe200018e063b */
[----:B------:R-:W-:Y:S01]  /*3c50*/  F2FP.SATFINITE.E4M3.F32.PACK_AB_MERGE_C R16, RZ, R16, RZ ;  /* 0x00000010ff10723e */ /* 0x000fe200048070ff */
[----:B------:R-:W-:Y:S01]  /*3c60*/  @P0 STG.E.U8 desc[UR6][R70.64], R42 ;  /* 0x0000002a46000986 */ /* 0x000fe2000c101106 */
[-C--:B------:R-:W-:Y:S02]  /*3c70*/  @P0 IADD3 R66, P4, R66, R27.reuse, RZ ;  /* 0x0000001b42420210 */ /* 0x080fe40007f9e0ff */
[----:B--2---:R-:W-:Y:S01]  /*3c80*/  @P0 IADD3 R64, P5, R26, R27, RZ ;  /* 0x0000001b1a400210 */ /* 0x004fe20007fbe0ff */
[----:B------:R2:W-:Y:S01]  /*3c90*/  @P0 STG.E.U8 desc[UR6][R40.64], R12 ;  /* 0x0000000c28000986 */ /* 0x0005e2000c101106 */
[----:B------:R-:W-:Y:S01]  /*3ca0*/  @P2 LEA R38, P3, R36, R32, 0x1 ;  /* 0x0000002024262211 */ /* 0x000fe200078608ff */
[--C-:B------:R-:W-:Y:S01]  /*3cb0*/  @P0 IMAD.X R67, R22, 0x1, R59.reuse, P4 ;  /* 0x0000000116430824 */ /* 0x100fe200020e063b */
[----:B------:R-:W-:Y:S01]  /*3cc0*/  FMNMX R44, |R57|, R44, !PT ;  /* 0x0000002c392c7209 */ /* 0x000fe20007800200 */
[----:B------:R3:W-:Y:S01]  /*3cd0*/  @P0 STG.E.U8 desc[UR6][R62.64], R16 ;  /* 0x000000103e000986 */ /* 0x0007e2000c101106 */
[----:B------:R-:W-:Y:S01]  /*3ce0*/  @P0 IMAD.X R65, R18, 0x1, R59, P5 ;  /* 0x0000000112410824 */ /* 0x000fe200028e063b */
[C---:B------:R-:W-:Y:S01]  /*3cf0*/  @P2 LEA.HI.X R22, R36.reuse, R33, R37, 0x1, P3 ;  /* 0x0000002124162211 */ /* 0x040fe200018f0c25 */
[----:B------:R-:W-:Y:S01]  /*3d00*/  FMUL R26, R17, R8 ;  /* 0x00000008111a7220 */ /* 0x000fe20000400000 */
[----:B------:R-:W-:-:S02]  /*3d10*/  @P2 LEA R18, P5, R36, R32, 0x1 ;  /* 0x0000002024122211 */ /* 0x000fc400078a08ff */
[CC--:B------:R-:W-:Y:S02]  /*3d20*/  @P2 LEA R48, P3, R36.reuse, R32.reuse, 0x2 ;  /* 0x0000002024302211 */ /* 0x0c0fe400078610ff */
[C---:B--2---:R-:W-:Y:S02]  /*3d30*/  @P2 LEA R40, P4, R36.reuse, R32, 0x2 ;  /* 0x0000002024282211 */ /* 0x044fe400078810ff */
[CCC-:B------:R-:W-:Y:S01]  /*3d40*/  @P2 LEA.HI.X R46, R36.reuse, R33.reuse, R37.reuse, 0x1, P5 ;  /* 0x00000021242e2211 */ /* 0x1c0fe200028f0c25 */
[----:B---3--:R-:W-:Y:S01]  /*3d50*/  @P2 IMAD.MOV.U32 R62, RZ, RZ, R32 ;  /* 0x000000ffff3e2224 */ /* 0x008fe200078e0020 */
[CC--:B------:R-:W-:Y:S01]  /*3d60*/  @P2 LEA.HI.X R50, R36.reuse, R33.reuse, R37, 0x2, P4 ;  /* 0x0000002124322211 */ /* 0x0c0fe200020f1425 */
[----:B------:R-:W-:Y:S01]  /*3d70*/  @P2 IMAD.MOV.U32 R63, RZ, RZ, R33 ;  /* 0x000000ffff3f2224 */ /* 0x000fe200078e0021 */
[----:B------:R-:W-:Y:S01]  /*3d80*/  @P2 LEA.HI.X R52, R36, R33, R37, 0x2, P3 ;  /* 0x0000002124342211 */ /* 0x000fe200018f1425 */
[----:B------:R-:W-:Y:S01]  /*3d90*/  @P2 IMAD R37, R37, 0x6, RZ ;  /* 0x0000000625252824 */ /* 0x000fe200078e02ff */
[-C--:B------:R-:W-:Y:S01]  /*3da0*/  @P2 IADD3 R38, P4, R38, R39.reuse, RZ ;  /* 0x0000002726262210 */ /* 0x080fe20007f9e0ff */
[----:B------:R-:W-:Y:S01]  /*3db0*/  @P2 IMAD.WIDE.U32 R62, R36, 0x6, R62 ;  /* 0x00000006243e2825 */ /* 0x000fe200078e003e */
[----:B------:R-:W-:-:S02]  /*3dc0*/  @P2 IADD3 R40, P5, R40, R39, RZ ;  /* 0x0000002728282210 */ /* 0x000fc40007fbe0ff */
[----:B------:R-:W-:Y:S02]  /*3dd0*/  FMNMX R44, |R47|, R44, !PT ;  /* 0x0000002c2f2c7209 */ /* 0x000fe40007800200 */
[----:B------:R-:W-:Y:S01]  /*3de0*/  @P2 IADD3 R36, P3, R27, R62, RZ ;  /* 0x0000003e1b242210 */ /* 0x000fe20007f7e0ff */
[----:B------:R-:W-:Y:S01]  /*3df0*/  @P2 IMAD.X R41, R50, 0x1, R61, P5 ;  /* 0x0000000132292824 */ /* 0x000fe200028e063d */
[----:B------:R-:W-:Y:S02]  /*3e00*/  @P2 IADD3 R58, P5, R48, R27, RZ ;  /* 0x0000001b303a2210 */ /* 0x000fe40007fbe0ff */
[----:B------:R-:W-:Y:S02]  /*3e10*/  @P2 IADD3.X R37, R59, R37, R63, P3, !PT ;  /* 0x000000253b252210 */ /* 0x000fe40001ffe43f */
[----:B------:R-:W-:Y:S01]  /*3e20*/  @P2 IADD3 R60, P3, R32, R39, RZ ;  /* 0x00000027203c2210 */ /* 0x000fe20007f7e0ff */
[----:B------:R-:W-:Y:S01]  /*3e30*/  @P2 IMAD.X R39, R22, 0x1, R61, P4 ;  /* 0x0000000116272824 */ /* 0x000fe200020e063d */
[----:B------:R-:W-:-:S02]  /*3e40*/  @P2 IADD3 R62, P4, R18, R27, RZ ;  /* 0x0000001b123e2210 */ /* 0x000fc40007f9e0ff */
[--C-:B0-----:R-:W-:Y:S01]  /*3e50*/  SHF.R.U32.HI R18, RZ, 0x8, R54.reuse ;  /* 0x00000008ff127819 */ /* 0x101fe20000011636 */
[C---:B------:R-:W-:Y:S01]  /*3e60*/  @P2 IMAD.X R61, R33.reuse, 0x1, R61, P3 ;  /* 0x00000001213d2824 */ /* 0x040fe200018e063d */
[----:B------:R-:W-:Y:S01]  /*3e70*/  @P2 IADD3 R32, P3, R32, R27, RZ ;  /* 0x0000001b20202210 */ /* 0x000fe20007f7e0ff */
[--C-:B------:R-:W-:Y:S01]  /*3e80*/  @P2 IMAD.X R63, R46, 0x1, R59.reuse, P4 ;  /* 0x000000012e3f2824 */ /* 0x100fe200020e063b */
[----:B------:R-:W-:Y:S01]  /*3e90*/  SHF.R.U32.HI R27, RZ, 0x5, R54 ;  /* 0x00000005ff1b7819 */ /* 0x000fe20000011636 */
[----:B------:R-:W-:Y:S01]  /*3ea0*/  IMAD.SHL.U32 R57, R18, 0x20, RZ ;  /* 0x0000002012397824 */ /* 0x000fe200078e00ff */
[----:B-1----:R-:W-:Y:S01]  /*3eb0*/  SHF.R.U32.HI R22, RZ, 0x3, R56 ;  /* 0x00000003ff167819 */ /* 0x002fe20000011638 */
[--C-:B------:R-:W-:Y:S01]  /*3ec0*/  @P2 IMAD.X R33, R33, 0x1, R59.reuse, P3 ;  /* 0x0000000121212824 */ /* 0x100fe200018e063b */
[----:B------:R-:W-:Y:S01]  /*3ed0*/  LOP3.LUT R12, R12, 0xffff, RZ, 0xc0, !PT ;  /* 0x0000ffff0c0c7812 */ /* 0x000fe200078ec0ff */
[----:B------:R-:W-:Y:S01]  /*3ee0*/  @P2 IMAD.X R59, R52, 0x1, R59, P5 ;  /* 0x00000001343b2824 */ /* 0x000fe200028e063b */
[--C-:B------:R-:W-:Y:S01]  /*3ef0*/  LOP3.LUT R18, R57, 0xffffffe0, R54.reuse, 0xe2, !PT ;  /* 0xffffffe039127812 */ /* 0x100fe200078ee236 */
[----:B------:R-:W-:Y:S01]  /*3f00*/  IMAD R54, R27, -0x4, R54 ;  /* 0xfffffffc1b367824 */ /* 0x000fe200078e0236 */
[----:B------:R-:W-:-:S02]  /*3f10*/  LOP3.LUT R27, R22, 0x1c, RZ, 0xc0, !PT ;  /* 0x0000001c161b7812 */ /* 0x000fc400078ec0ff */
[----:B------:R-:W-:Y:S01]  /*3f20*/  FMNMX R44, |R55|, R44, !PT ;  /* 0x0000002c372c7209 */ /* 0x000fe20007800200 */
[----:B------:R-:W-:Y:S01]  /*3f30*/  VIADD R46, R54, 0xffffffff ;  /* 0xffffffff362e7836 */ /* 0x000fe20000000000 */
[----:B------:R-:W-:Y:S01]  /*3f40*/  F2FP.SATFINITE.E4M3.F32.PACK_AB_MERGE_C R15, RZ, R15, RZ ;  /* 0x0000000fff0f723e */ /* 0x000fe200048070ff */
[----:B------:R-:W-:Y:S01]  /*3f50*/  IMAD.IADD R27, R56, 0x1, -R27 ;  /* 0x00000001381b7824 */ /* 0x000fe200078e0a1b */
[----:B------:R-:W-:Y:S01]  /*3f60*/  F2FP.SATFINITE.E4M3.F32.PACK_AB_MERGE_C R26, RZ, R26, RZ ;  /* 0x0000001aff1a723e */ /* 0x000fe200048070ff */
[----:B------:R-:W-:Y:S01]  /*3f70*/  VIADD R54, R54, 0x1d ;  /* 0x0000001d36367836 */ /* 0x000fe20000000000 */
[----:B------:R-:W-:Y:S01]  /*3f80*/  LOP3.LUT R57, R46, 0x1f, RZ, 0xc0, !PT ;  /* 0x0000001f2e397812 */ /* 0x000fe200078ec0ff */
[----:B------:R-:W-:Y:S01]  /*3f90*/  IMAD.U32 R46, R42, 0x10000, RZ ;  /* 0x000100002a2e7824 */ /* 0x000fe200078e00ff */
[----:B------:R-:W-:Y:S01]  /*3fa0*/  LOP3.LUT R27, R27, 0x1f, RZ, 0xc0, !PT ;  /* 0x0000001f1b1b7812 */ /* 0x000fe200078ec0ff */
[----:B------:R-:W-:Y:S02]  /*3fb0*/  @P0 STG.E.U8 desc[UR6][R66.64], R15 ;  /* 0x0000000f42000986 */ /* 0x000fe4000c101106 */
[----:B------:R-:W-:Y:S01]  /*3fc0*/  IMAD R57, R18, 0x21, R57 ;  /* 0x0000002112397824 */ /* 0x000fe200078e0239 */
[----:B------:R-:W-:Y:S01]  /*3fd0*/  LOP3.LUT R47, R46, 0xff0000, RZ, 0xc0, !PT ;  /* 0x00ff00002e2f7812 */ /* 0x000fe200078ec0ff */
[----:B------:R-:W-:Y:S01]  /*3fe0*/  IMAD R27, R18, 0x21, R27 ;  /* 0x00000021121b7824 */ /* 0x000fe200078e021b */
[----:B------:R0:W-:Y:S02]  /*3ff0*/  @P0 STG.E.U8 desc[UR6][R64.64], R26 ;  /* 0x0000001a40000986 */ /* 0x0001e4000c101106 */
[----:B------:R-:W-:Y:S01]  /*4000*/  LEA R42, R57, UR4, 0x2 ;  /* 0x00000004392a7c11 */ /* 0x000fe2000f8e10ff */
[----:B------:R-:W-:Y:S01]  /*4010*/  IMAD R12, R12, 0x1000000, R47 ;  /* 0x010000000c0c7824 */ /* 0x000fe200078e022f */
[----:B------:R-:W-:Y:S01]  /*4020*/  LEA R27, R27, UR4, 0x2 ;  /* 0x000000041b1b7c11 */ /* 0x000fe2000f8e10ff */
[----:B------:R-:W-:-:S02]  /*4030*/  IMAD.SHL.U32 R47, R20, 0x100, RZ ;  /* 0x00000100142f7824 */ /* 0x000fc400078e00ff */
[-C--:B------:R-:W-:Y:S01]  /*4040*/  FMUL R20, R45, R8.reuse ;  /* 0x000000082d147220 */ /* 0x080fe20000400000 */
[----:B------:R-:W-:Y:S01]  /*4050*/  FMUL R57, R53, R8 ;  /* 0x0000000835397220 */ /* 0x000fe20000400000 */
[----:B------:R1:W-:Y:S01]  /*4060*/  STS [R27], R14 ;  /* 0x0000000e1b007388 */ /* 0x0003e20000000800 */
[----:B------:R-:W-:Y:S02]  /*4070*/  LOP3.LUT R55, R12, 0xffff, R47, 0xf8, !PT ;  /* 0x0000ffff0c377812 */ /* 0x000fe400078ef82f */
[----:B------:R-:W-:Y:S01]  /*4080*/  FMNMX R12, |R17|, R44, !PT ;  /* 0x0000002c110c7209 */ /* 0x000fe20007800200 */
[----:B------:R2:W-:Y:S01]  /*4090*/  STS [R42], R11 ;  /* 0x0000000b2a007388 */ /* 0x0005e20000000800 */
[----:B------:R-:W-:Y:S01]  /*40a0*/  F2FP.SATFINITE.E4M3.F32.PACK_AB_MERGE_C R17, RZ, R20, RZ ;  /* 0x00000014ff11723e */ /* 0x000fe200048070ff */
[----:B0-----:R-:W-:Y:S01]  /*40b0*/  IMAD.U32 R26, R26, 0x10000, RZ ;  /* 0x000100001a1a7824 */ /* 0x001fe200078e00ff */
[----:B------:R-:W-:Y:S02]  /*40c0*/  F2FP.SATFINITE.E4M3.F32.PACK_AB_MERGE_C R57, RZ, R57, RZ ;  /* 0x00000039ff39723e */ /* 0x000fe400048070ff */
[----:B------:R-:W-:Y:S01]  /*40d0*/  FMNMX R20, |R51|, R12, !PT ;  /* 0x0000000c33147209 */ /* 0x000fe20007800200 */
[-C--:B-1----:R-:W-:Y:S01]  /*40e0*/  FMUL R14, R49, R8.reuse ;  /* 0x00000008310e7220 */ /* 0x082fe20000400000 */
[----:B------:R-:W-:Y:S01]  /*40f0*/  FMUL R51, R51, R8 ;  /* 0x0000000833337220 */ /* 0x000fe20000400000 */
[----:B------:R-:W-:Y:S01]  /*4100*/  IMAD R12, R18, 0x21, R13 ;  /* 0x00000021120c7824 */ /* 0x000fe200078e020d */
[----:B------:R-:W-:-:S02]  /*4110*/  FMNMX R20, R20, |R21|, !PT ;  /* 0x4000001514147209 */ /* 0x000fc40007800000 */
[----:B------:R-:W-:Y:S02]  /*4120*/  F2FP.SATFINITE.E4M3.F32.PACK_AB_MERGE_C R47, RZ, R14, RZ ;  /* 0x0000000eff2f723e */ /* 0x000fe400048070ff */
[----:B--2---:R-:W-:Y:S02]  /*4130*/  LOP3.LUT R11, R17, 0xffff, RZ, 0xc0, !PT ;  /* 0x0000ffff110b7812 */ /* 0x004fe400078ec0ff */
[----:B------:R-:W-:Y:S01]  /*4140*/  FMNMX R20, |R53|, R20, !PT ;  /* 0x0000001435147209 */ /* 0x000fe20007800200 */
[----:B------:R-:W-:Y:S01]  /*4150*/  IMAD.U32 R14, R47, 0x10000, RZ ;  /* 0x000100002f0e7824 */ /* 0x000fe200078e00ff */
[----:B------:R-:W-:Y:S02]  /*4160*/  LOP3.LUT R26, R26, 0xff0000, RZ, 0xc0, !PT ;  /* 0x00ff00001a1a7812 */ /* 0x000fe400078ec0ff */
[----:B------:R-:W-:Y:S02]  /*4170*/  FMNMX R20, |R49|, R20, !PT ;  /* 0x0000001431147209 */ /* 0x000fe40007800200 */
[----:B------:R-:W-:-:S02]  /*4180*/  LOP3.LUT R14, R14, 0xff0000, RZ, 0xc0, !PT ;  /* 0x00ff00000e0e7812 */ /* 0x000fc400078ec0ff */
[----:B------:R-:W-:Y:S02]  /*4190*/  LOP3.LUT R55, R55, 0xff, R24, 0xf8, !PT ;  /* 0x000000ff37377812 */ /* 0x000fe400078ef818 */
[----:B------:R-:W-:Y:S01]  /*41a0*/  FMNMX R20, |R45|, R20, !PT ;  /* 0x000000142d147209 */ /* 0x000fe20007800200 */
[----:B------:R-:W-:Y:S01]  /*41b0*/  IMAD R14, R11, 0x1000000, R14 ;  /* 0x010000000b0e7824 */ /* 0x000fe200078e020e */
[----:B------:R-:W-:Y:S01]  /*41c0*/  LOP3.LUT R65, R54, 0x1f, RZ, 0xc0, !PT ;  /* 0x0000001f36417812 */ /* 0x000fe200078ec0ff */
[----:B------:R-:W-:Y:S01]  /*41d0*/  IMAD.SHL.U32 R11, R57, 0x100, RZ ;  /* 0x00000100390b7824 */ /* 0x000fe200078e00ff */
[----:B------:R-:W-:-:S03]  /*41e0*/  LEA R12, R12, UR4, 0x2 ;  /* 0x000000040c0c7c11 */ /* 0x000fc6000f8e10ff */
[----:B------:R-:W-:Y:S01]  /*41f0*/  IMAD R65, R18, 0x21, R65 ;  /* 0x0000002112417824 */ /* 0x000fe200078e0241 */
[----:B------:R-:W-:Y:S01]  /*4200*/  LOP3.LUT R14, R14, 0xffff, R11, 0xf8, !PT ;  /* 0x0000ffff0e0e7812 */ /* 0x000fe200078ef80b */
[-C--:B------:R-:W-:Y:S01]  /*4210*/  FMUL R11, R21, R8.reuse ;  /* 0x00000008150b7220 */ /* 0x080fe20000400000 */
[----:B------:R-:W-:Y:S01]  /*4220*/  F2FP.SATFINITE.E4M3.F32.PACK_AB_MERGE_C R21, RZ, R51, RZ ;  /* 0x00000033ff15723e */ /* 0x000fe200048070ff */
[----:B------:R-:W-:Y:S03]  /*4230*/  STS [R12], R55 ;  /* 0x000000370c007388 */ /* 0x000fe60000000800 */
[----:B------:R-:W-:Y:S01]  /*4240*/  F2FP.SATFINITE.E4M3.F32.PACK_AB_MERGE_C R51, RZ, R11, RZ ;  /* 0x0000000bff33723e */ /* 0x000fe200048070ff */
[----:B------:R0:W-:Y:S01]  /*4250*/  @P0 STG.E.U8 desc[UR6][R30.64], R21 ;  /* 0x000000151e000986 */ /* 0x0001e2000c101106 */
[----:B------:R-:W-:Y:S02]  /*4260*/  LOP3.LUT R13, R21, 0xffff, RZ, 0xc0, !PT ;  /* 0x0000ffff150d7812 */ /* 0x000fe400078ec0ff */
[----:B------:R-:W-:Y:S01]  /*4270*/  LOP3.LUT R24, R14, 0xff, R51, 0xf8, !PT ;  /* 0x000000ff0e187812 */ /* 0x000fe200078ef833 */
[----:B------:R-:W-:Y:S01]  /*4280*/  FMUL R14, R43, R8 ;  /* 0x000000082b0e7220 */ /* 0x000fe20000400000 */
[----:B------:R-:W-:Y:S01]  /*4290*/  @P2 STG.E.U8 desc[UR6][R60.64], R51 ;  /* 0x000000333c002986 */ /* 0x000fe2000c101106 */
[----:B------:R-:W-:Y:S01]  /*42a0*/  IMAD R13, R13, 0x1000000, R26 ;  /* 0x010000000d0d7824 */ /* 0x000fe200078e021a */
[----:B------:R-:W-:Y:S01]  /*42b0*/  FMNMX R26, |R43|, R20, !PT ;  /* 0x000000142b1a7209 */ /* 0x000fe20007800200 */
[----:B------:R-:W-:Y:S01]  /*42c0*/  FMUL R20, R25, R8 ;  /* 0x0000000819147220 */ /* 0x000fe20000400000 */
[----:B------:R-:W-:Y:S01]  /*42d0*/  F2FP.SATFINITE.E4M3.F32.PACK_AB_MERGE_C R43, RZ, R14, RZ ;  /* 0x0000000eff2b723e */ /* 0x000fe200048070ff */
[----:B------:R-:W-:Y:S01]  /*42e0*/  FMUL R14, R23, R8 ;  /* 0x00000008170e7220 */ /* 0x000fe20000400000 */
[----:B------:R1:W-:Y:S01]  /*42f0*/  @P2 STG.E.U8 desc[UR6][R38.64], R57 ;  /* 0x0000003926002986 */ /* 0x0003e2000c101106 */
[----:B------:R-:W-:-:S02]  /*4300*/  LEA R11, R65, UR4, 0x2 ;  /* 0x00000004410b7c11 */ /* 0x000fc4000f8e10ff */
[----:B0-----:R-:W-:Y:S01]  /*4310*/  F2FP.SATFINITE.E4M3.F32.PACK_AB_MERGE_C R31, RZ, R20, RZ ;  /* 0x00000014ff1f723e */ /* 0x001fe200048070ff */
[----:B------:R-:W-:Y:S01]  /*4320*/  FMUL R20, R19, R8 ;  /* 0x0000000813147220 */ /* 0x000fe20000400000 */
[----:B------:R0:W-:Y:S01]  /*4330*/  @P2 STG.E.U8 desc[UR6][R40.64], R47 ;  /* 0x0000002f28002986 */ /* 0x0001e2000c101106 */
[----:B------:R-:W-:Y:S01]  /*4340*/  FMNMX R26, |R25|, R26, !PT ;  /* 0x0000001a191a7209 */ /* 0x000fe20007800200 */
[----:B------:R-:W-:Y:S02]  /*4350*/  IMAD R25, R6, UR9, RZ ;  /* 0x0000000906197c24 */ /* 0x000fe4000f8e02ff */
[----:B------:R2:W-:Y:S01]  /*4360*/  @P2 STG.E.U8 desc[UR6][R34.64], R17 ;  /* 0x0000001122002986 */ /* 0x0005e2000c101106 */
[----:B-1----:R-:W-:-:S03]  /*4370*/  F2FP.SATFINITE.E4M3.F32.PACK_AB_MERGE_C R39, RZ, R14, RZ ;  /* 0x0000000eff27723e */ /* 0x002fc600048070ff */
[----:B------:R1:W-:Y:S01]  /*4380*/  STS [R11], R24 ;  /* 0x000000180b007388 */ /* 0x0003e20000000800 */
[----:B0-----:R-:W-:Y:S01]  /*4390*/  F2FP.SATFINITE.E4M3.F32.PACK_AB_MERGE_C R41, RZ, R20, RZ ;  /* 0x00000014ff29723e */ /* 0x001fe200048070ff */
[----:B------:R-:W-:Y:S02]  /*43a0*/  IMAD.U32 R20, R39, 0x10000, RZ ;  /* 0x0001000027147824 */ /* 0x000fe400078e00ff */
[----:B------:R0:W-:Y:S01]  /*43b0*/  @P2 STG.E.U8 desc[UR6][R32.64], R43 ;  /* 0x0000002b20002986 */ /* 0x0001e2000c101106 */
[----:B------:R-:W-:Y:S02]  /*43c0*/  LOP3.LUT R14, R41, 0xffff, RZ, 0xc0, !PT ;  /* 0x0000ffff290e7812 */ /* 0x000fe400078ec0ff */
[----:B--2---:R-:W-:Y:S01]  /*43d0*/  LOP3.LUT R17, R20, 0xff0000, RZ, 0xc0, !PT ;  /* 0x00ff000014117812 */ /* 0x004fe200078ec0ff */
[----:B------:R-:W-:Y:S01]  /*43e0*/  IMAD.SHL.U32 R20, R15, 0x100, RZ ;  /* 0x000001000f147824 */ /* 0x000fe200078e00ff */
[----:B------:R0:W-:Y:S01]  /*43f0*/  @P2 STG.E.U8 desc[UR6][R62.64], R31 ;  /* 0x0000001f3e002986 */ /* 0x0001e2000c101106 */
[----:B-1----:R-:W-:-:S02]  /*4400*/  IMAD.SHL.U32 R24, R31, 0x100, RZ ;  /* 0x000001001f187824 */ /* 0x002fc400078e00ff */
[----:B------:R-:W-:Y:S01]  /*4410*/  IMAD R21, R14, 0x1000000, R17 ;  /* 0x010000000e157824 */ /* 0x000fe200078e0211 */
[----:B------:R-:W-:Y:S01]  /*4420*/  SEL R17, R2, 0x20, P1 ;  /* 0x0000002002117807 */ /* 0x000fe20000800000 */
[----:B------:R0:W-:Y:S01]  /*4430*/  @P2 STG.E.U8 desc[UR6][R58.64], R39 ;  /* 0x000000273a002986 */ /* 0x0001e2000c101106 */
[C---:B------:R-:W-:Y:S02]  /*4440*/  IMAD.WIDE.U32 R14, R6.reuse, UR8, RZ ;  /* 0x00000008060e7c25 */ /* 0x040fe4000f8e00ff */
[----:B------:R-:W-:Y:S01]  /*4450*/  ISETP.GE.U32.AND P1, PT, R6, R17, PT ;  /* 0x000000110600720c */ /* 0x000fe20003f26070 */
[----:B------:R0:W-:Y:S01]  /*4460*/  @P2 STG.E.U8 desc[UR6][R36.64], R41 ;  /* 0x0000002924002986 */ /* 0x0001e2000c101106 */
[----:B------:R-:W-:Y:S01]  /*4470*/  LOP3.LUT R17, R13, 0xffff, R20, 0xf8, !PT ;  /* 0x0000ffff0d117812 */ /* 0x000fe200078ef814 */
[----:B------:R-:W-:Y:S01]  /*4480*/  IMAD.IADD R13, R15, 0x1, R25 ;  /* 0x000000010f0d7824 */ /* 0x000fe200078e0219 */
[----:B------:R-:W-:Y:S02]  /*4490*/  LOP3.LUT R21, R21, 0xffff, R24, 0xf8, !PT ;  /* 0x0000ffff15157812 */ /* 0x000fe400078ef818 */
[----:B------:R-:W-:Y:S01]  /*44a0*/  FMNMX R20, |R23|, R26, !PT ;  /* 0x0000001a17147209 */ /* 0x000fe20007800200 */
[----:B------:R-:W-:Y:S01]  /*44b0*/  IMAD.MOV.U32 R26, RZ, RZ, R14 ;  /* 0x000000ffff1a7224 */ /* 0x000fe200078e000e */
[----:B------:R-:W-:-:S02]  /*44c0*/  LOP3.LUT R23, R17, 0xff, R16, 0xf8, !PT ;  /* 0x000000ff11177812 */ /* 0x000fc400078ef810 */
[----:B------:R-:W-:Y:S02]  /*44d0*/  LOP3.LUT R30, R21, 0xff, R43, 0xf8, !PT ;  /* 0x000000ff151e7812 */ /* 0x000fe400078ef82b */
[----:B------:R-:W-:Y:S01]  /*44e0*/  FMNMX R19, |R19|, R20, !PT ;  /* 0x0000001413137209 */ /* 0x000fe20007800200 */
[----:B------:R-:W-:Y:S06]  /*44f0*/  BAR.SYNC.DEFER_BLOCKING 0x0 ;  /* 0x0000000000007b1d */ /* 0x000fec0000010000 */
[----:B0-----:R-:W-:Y:S05]  /*4500*/  @P1 BRA `(.L_x_5229) ;  /* 0x0000000400941947 */ /* 0x001fea0003800000 */
[----:B------:R-:W-:Y:S01]  /*4510*/  LOP3.LUT R2, RZ, R2, RZ, 0x33, !PT ;  /* 0x00000002ff027212 */ /* 0x000fe200078e33ff */
[----:B------:R-:W-:Y:S01]  /*4520*/  ULDC.64 UR10, c[0x0][0x228] ;  /* 0x00008a00000a7ab9 */ /* 0x000fe20000000a00 */
[----:B------:R-:W-:Y:S01]  /*4530*/  LOP3.LUT R4, RZ, R4, RZ, 0x33, !PT ;  /* 0x00000004ff047212 */ /* 0x000fe200078e33ff */
[----:B------:R-:W-:Y:S01]  /*4540*/  BSSY B1, `(.L_x_5230) ;  /* 0x000004b000017945 */ /* 0x000fe20003800000 */
[----:B------:R-:W-:Y:S01]  /*4550*/  ISETP.GT.U32.AND P0, PT, R2, -0x21, PT ;  /* 0xffffffdf0200780c */ /* 0x000fe20003f04070 */
[----:B------:R-:W-:Y:S02]  /*4560*/  IMAD.MOV.U32 R33, RZ, RZ, RZ ;  /* 0x000000ffff217224 */ /* 0x000fe400078e00ff */
[----:B------:R-:W-:Y:S01]  /*4570*/  IMAD.MOV.U32 R35, RZ, RZ, R6 ;  /* 0x000000ffff237224 */ /* 0x000fe200078e0006 */
[----:B------:R-:W-:Y:S01]  /*4580*/  ISETP.GT.U32.AND.EX P0, PT, R4, -0x1, PT, P0 ;  /* 0xffffffff0400780c */ /* 0x000fe20003f04100 */
[----:B------:R-:W-:Y:S02]  /*4590*/  IMAD.MOV.U32 R34, RZ, RZ, R5 ;  /* 0x000000ffff227224 */ /* 0x000fe400078e0005 */
[----:B------:R-:W-:Y:S01]  /*45a0*/  IMAD.MOV.U32 R36, RZ, RZ, R26 ;  /* 0x000000ffff247224 */ /* 0x000fe200078e001a */
[----:B------:R-:W-:Y:S01]  /*45b0*/  SEL R17, R2, 0xffffffdf, P0 ;  /* 0xffffffdf02117807 */ /* 0x000fe20000000000 */
[----:B------:R-:W-:Y:S01]  /*45c0*/  IMAD.MOV.U32 R38, RZ, RZ, R13 ;  /* 0x000000ffff267224 */ /* 0x000fe200078e000d */
[----:B------:R-:W-:-:S02]  /*45d0*/  IADD3 R2, P3, R28, UR10, RZ ;  /* 0x0000000a1c027c10 */ /* 0x000fc4000ff7e0ff */
[----:B------:R-:W-:Y:S02]  /*45e0*/  IADD3 R14, -R6, -0x2, -R17 ;  /* 0xfffffffe060e7810 */ /* 0x000fe40007ffe911 */
[----:B------:R-:W-:Y:S02]  /*45f0*/  LOP3.LUT R15, RZ, R17, RZ, 0x33, !PT ;  /* 0x00000011ff0f7212 */ /* 0x000fe400078e33ff */
[----:B------:R-:W-:Y:S02]  /*4600*/  ISETP.GE.U32.AND P2, PT, R14, 0x3, PT ;  /* 0x000000030e00780c */ /* 0x000fe40003f46070 */
[----:B------:R-:W-:Y:S01]  /*4610*/  IADD3.X R31, R29, UR11, RZ, P3, !PT ;  /* 0x0000000b1d1f7c10 */ /* 0x000fe20009ffe4ff */
        /* <DEDUP_REMOVED lines=8> */
[----:B------:R-:W-:Y:S02]  /*46a0*/  IMAD.MOV.U32 R36, RZ, RZ, R26 ;  /* 0x000000ffff247224 */ /* 0x000fe400078e001a */
[----:B------:R-:W-:-:S07]  /*46b0*/  IMAD.MOV.U32 R38, RZ, RZ, R13 ;  /* 0x000000ffff267224 */ /* 0x000fce00078e000d */
.L_x_5232:
[C---:B0-----:R-:W-:Y:S01]  /*46c0*/  LOP3.LUT R17, R34.reuse, 0x1f, RZ, 0xc0, !PT ;  /* 0x0000001f22117812 */ /* 0x041fe200078ec0ff */
[----:B------:R-:W-:Y:S01]  /*46d0*/  VIADD R14, R34, 0xffffffff ;  /* 0xffffffff220e7836 */ /* 0x000fe20000000000 */
[----:B------:R-:W-:Y:S01]  /*46e0*/  IADD3 R21, P6, R36, UR8, RZ ;  /* 0x0000000824157c10 */ /* 0x000fe2000ffde0ff */
[C---:B------:R-:W-:Y:S01]  /*46f0*/  VIADD R15, R34.reuse, 0x1e ;  /* 0x0000001e220f7836 */ /* 0x040fe20000000000 */
        /* <DEDUP_REMOVED lines=14> */
[CC--:B------:R-:W-:Y:S01]  /*47e0*/  @!P2 LEA R14, P4, R17.reuse, R2.reuse, 0x2 ;  /* 0x00000002110ea211 */ /* 0x0c0fe200078810ff */
        /* <DEDUP_REMOVED lines=22> */
[----:B------:R-:W-:-:S02]  /*4950*/  ISETP.NE.AND P3, PT, R32, RZ, PT ;  /* 0x000000ff2000720c */ /* 0x000fc40003f65270 */
[----:B------:R-:W-:Y:S01]  /*4960*/  IADD3 R36, P2, R36, UR8, RZ ;  /* 0x0000000824247c10 */ /* 0x000fe2000ff5e0ff */
[----:B---3--:R-:W-:Y:S01]  /*4970*/  @!P4 IMAD.X R34, RZ, RZ, R38, P6 ;  /* 0x000000ffff22c224 */ /* 0x008fe200030e0626 */
[C---:B------:R-:W-:Y:S01]  /*4980*/  @!P4 LEA R24, P6, R25.reuse, R2, 0x2 ;  /* 0x000000021918c211 */ /* 0x040fe200078c10ff */
[----:B--2---:R0:W-:Y:S01]  /*4990*/  @!P5 STG.E desc[UR6][R20.64], R41 ;  /* 0x000000291400d986 */ /* 0x0041e2000c101906 */
[----:B------:R-:W-:Y:S02]  /*49a0*/  IADD3.X R38, R38, UR9, RZ, P2, !PT ;  /* 0x0000000926267c10 */ /* 0x000fe400097fe4ff */
[----:B------:R-:W-:Y:S01]  /*49b0*/  @!P4 LEA.HI.X R25, R25, R31, R34, 0x2, P6 ;  /* 0x0000001f1919c211 */ /* 0x000fe200030f1422 */
[----:B------:R-:W-:-:S04]  /*49c0*/  VIADD R34, R45, 0x1f ;  /* 0x0000001f2d227836 */ /* 0x000fc80000000000 */
[----:B----4-:R0:W-:Y:S01]  /*49d0*/  @!P4 STG.E desc[UR6][R24.64], R43 ;  /* 0x0000002b1800c986 */ /* 0x0101e2000c101906 */
[----:B------:R-:W-:Y:S05]  /*49e0*/  @P3 BRA `(.L_x_5232) ;  /* 0xfffffffc00343947 */ /* 0x000fea000383ffff */
.L_x_5231:
[----:B------:R-:W-:Y:S05]  /*49f0*/  BSYNC B1 ;  /* 0x0000000000017941 */ /* 0x000fea0003800000 */
.L_x_5230:
[----:B------:R-:W-:Y:S05]  /*4a00*/  @!P0 BRA `(.L_x_5229) ;  /* 0x0000000000548947 */ /* 0x000fea0003800000 */
.L_x_5235:
        /* <DEDUP_REMOVED lines=14> */
.L_x_5234:
[----:B------:R-:W-:Y:S05]  /*4af0*/  BSYNC B1 ;  /* 0x0000000000017941 */ /* 0x000fea0003800000 */
.L_x_5233:
[----:B------:R-:W-:Y:S01]  /*4b00*/  IADD3 R36, P0, R36, UR8, RZ ;  /* 0x0000000824247c10 */ /* 0x000fe2000ff1e0ff */
[----:B------:R-:W-:Y:S02]  /*4b10*/  VIADD R33, R33, 0x1 ;  /* 0x0000000121217836 */ /* 0x000fe40000000000 */
[----:B------:R-:W-:Y:S01]  /*4b20*/  VIADD R34, R34, 0x1f ;  /* 0x0000001f22227836 */ /* 0x000fe20000000000 */
[----:B------:R-:W-:Y:S01]  /*4b30*/  IADD3.X R38, R38, UR9, RZ, P0, !PT ;  /* 0x0000000926267c10 */ /* 0x000fe200087fe4ff */
[----:B------:R-:W-:Y:S01]  /*4b40*/  IMAD.IADD R35, R6, 0x1, R33 ;  /* 0x0000000106237824 */ /* 0x000fe200078e0221 */
[----:B------:R-:W-:Y:S07]  /*4b50*/  @P2 BRA `(.L_x_5235) ;  /* 0xfffffffc00ac2947 */ /* 0x000fee000383ffff */
.L_x_5229:
[----:B------:R-:W-:Y:S05]  /*4b60*/  BSYNC B0 ;  /* 0x0000000000007941 */ /* 0x000fea0003800000 */
.L_x_5228:
        /* <DEDUP_REMOVED lines=8> */
[----:B------:R-:W-:Y:S01]  /*4bf0*/  ULDC.64 UR10, c[0x0][0x248] ;  /* 0x00009200000a7ab9 */ /* 0x000fe20000000a00 */
[C---:B------:R-:W-:Y:S01]  /*4c00*/  SHF.L.U64.HI R3, R0.reuse, 0x5, R3 ;  /* 0x0000000500037819 */ /* 0x040fe20000010203 */
[----:B--2---:R-:W2:Y:S01]  /*4c10*/  LDC.64 R10, c[0x0][0x250] ;  /* 0x00009400ff0a7b82 */ /* 0x004ea20000000a00 */
[----:B------:R-:W-:Y:S01]  /*4c20*/  LEA R0, P0, -R0, UR10, 0x5 ;  /* 0x0000000a00007c11 */ /* 0x000fe2000f8029ff */
[----:B------:R-:W-:Y:S01]  /*4c30*/  BSSY B1, `(.L_x_5238) ;  /* 0x000004c000017945 */ /* 0x000fe20003800000 */
[----:B0-----:R-:W-:Y:S02]  /*4c40*/  IMAD.MOV.U32 R21, RZ, RZ, R6 ;  /* 0x000000ffff157224 */ /* 0x001fe400078e0006 */
[----:B------:R-:W-:Y:S02]  /*4c50*/  IADD3.X R3, ~R3, UR11, RZ, P0, !PT ;  /* 0x0000000b03037c10 */ /* 0x000fe400087fe5ff */
[----:B------:R-:W-:Y:S02]  /*4c60*/  LOP3.LUT R0, RZ, R0, RZ, 0x33, !PT ;  /* 0x00000000ff007212 */ /* 0x000fe400078e33ff */
[----:B------:R-:W-:-:S02]  /*4c70*/  LOP3.LUT R3, RZ, R3, RZ, 0x33, !PT ;  /* 0x00000003ff037212 */ /* 0x000fc400078e33ff */
[----:B------:R-:W-:-:S04]  /*4c80*/  ISETP.GT.U32.AND P0, PT, R0, -0x21, PT ;  /* 0xffffffdf0000780c */ /* 0x000fc80003f04070 */
[----:B------:R-:W-:-:S04]  /*4c90*/  ISETP.GT.U32.AND.EX P0, PT, R3, -0x1, PT, P0 ;  /* 0xffffffff0300780c */ /* 0x000fc80003f04100 */
[----:B------:R-:W-:-:S04]  /*4ca0*/  SEL R3, R0, 0xffffffdf, P0 ;  /* 0xffffffdf00037807 */ /* 0x000fc80000000000 */
[----:B------:R-:W-:Y:S01]  /*4cb0*/  IADD3 R2, -R6, -0x2, -R3 ;  /* 0xfffffffe06027810 */ /* 0x000fe20007ffe903 */
[----:B--2---:R-:W-:Y:S01]  /*4cc0*/  IMAD.WIDE.U32 R28, R10, UR10, R28 ;  /* 0x0000000a0a1c7c25 */ /* 0x004fe2000f8e001c */
[----:B------:R-:W-:Y:S02]  /*4cd0*/  LOP3.LUT R9, RZ, R3, RZ, 0x33, !PT ;  /* 0x00000003ff097212 */ /* 0x000fe400078e33ff */
[----:B------:R-:W-:Y:S01]  /*4ce0*/  ISETP.GE.U32.AND P2, PT, R2, 0x3, PT ;  /* 0x000000030200780c */ /* 0x000fe20003f46070 */
[----:B------:R-:W-:Y:S02]  /*4cf0*/  IMAD R3, R11, UR10, RZ ;  /* 0x0000000a0b037c24 */ /* 0x000fe4000f8e02ff */
[----:B-1----:R-:W-:Y:S02]  /*4d00*/  IMAD.IADD R15, R9, 0x1, -R6 ;  /* 0x00000001090f7824 */ /* 0x002fe400078e0a06 */
[----:B------:R-:W-:Y:S01]  /*4d10*/  IMAD R3, R10, UR11, R3 ;  /* 0x0000000b0a037c24 */ /* 0x000fe2000f8e0203 */
[----:B------:R-:W-:Y:S01]  /*4d20*/  ULDC.64 UR10, c[0x0][0x228] ;  /* 0x00008a00000a7ab9 */ /* 0x000fe20000000a00 */
[----:B------:R-:W-:Y:S01]  /*4d30*/  IMAD.MOV.U32 R9, RZ, RZ, RZ ;  /* 0x000000ffff097224 */ /* 0x000fe200078e00ff */
[----:B------:R-:W-:-:S02]  /*4d40*/  IADD3 R4, P1, R28, UR10, RZ ;  /* 0x0000000a1c047c10 */ /* 0x000fc4000ff3e0ff */
[----:B------:R-:W-:Y:S02]  /*4d50*/  LOP3.LUT R0, R15, 0x3, RZ, 0xc0, !PT ;  /* 0x000000030f007812 */ /* 0x000fe400078ec0ff */
[----:B------:R-:W-:Y:S02]  /*4d60*/  IADD3.X R28, R29, UR11, R3, P1, !PT ;  /* 0x0000000b1d1c7c10 */ /* 0x000fe40008ffe403 */
[----:B------:R-:W-:Y:S01]  /*4d70*/  ISETP.NE.AND P0, PT, R0, RZ, PT ;  /* 0x000000ff0000720c */ /* 0x000fe20003f05270 */
[----:B------:R-:W-:-:S12]  /*4d80*/  @!P2 BRA `(.L_x_5239) ;  /* 0x0000000000d8a947 */ /* 0x000fd80003800000 */
[----:B------:R-:W-:Y:S02]  /*4d90*/  IMAD.IADD R12, R15, 0x1, -R0 ;  /* 0x000000010f0c7824 */ /* 0x000fe400078e0a00 */
[----:B------:R-:W-:Y:S02]  /*4da0*/  IMAD.MOV.U32 R9, RZ, RZ, RZ ;  /* 0x000000ffff097224 */ /* 0x000fe400078e00ff */
[----:B------:R-:W-:-:S07]  /*4db0*/  IMAD.MOV.U32 R21, RZ, RZ, R6 ;  /* 0x000000ffff157224 */ /* 0x000fce00078e0006 */
.L_x_5240:
        /* <DEDUP_REMOVED lines=18> */
[----:B------:R-:W-:-:S03]  /*4ee0*/  IADD3 R26, P5, R26, UR8, RZ ;  /* 0x000000081a1a7c10 */ /* 0x000fc6000ffbe0ff */
[----:B------:R-:W1:Y:S01]  /*4ef0*/  @!P3 LDS R25, [R17+0x4] ;  /* 0x000004001119b984 */ /* 0x000e620000000800 */
[----:B------:R-:W-:Y:S01]  /*4f00*/  @!P4 IMAD.X R10, RZ, RZ, R13, P6 ;  /* 0x000000ffff0ac224 */ /* 0x000fe200030e060d */
[----:B------:R-:W-:Y:S02]  /*4f10*/  IADD3.X R13, R13, UR9, RZ, P5, !PT ;  /* 0x000000090d0d7c10 */ /* 0x000fe4000affe4ff */
[----:B------:R-:W2:Y:S01]  /*4f20*/  @!P2 LDS R27, [R17+0x8] ;  /* 0x00000800111ba984 */ /* 0x000ea20000000800 */
[----:B------:R-:W-:Y:S02]  /*4f30*/  @!P3 IADD3 R5, P5, R11, R26, RZ ;  /* 0x0000001a0b05b210 */ /* 0x000fe40007fbe0ff */
[C---:B------:R-:W-:Y:S01]  /*4f40*/  @!P4 LEA R2, P6, R3.reuse, R4, 0x2 ;  /* 0x000000040302c211 */ /* 0x040fe200078c10ff */
[----:B------:R3:W4:Y:S02]  /*4f50*/  @!P1 LDS R29, [R17+0xc] ;  /* 0x00000c00111d9984 */ /* 0x0007240000000800 */
[----:B------:R-:W-:Y:S01]  /*4f60*/  @!P3 IMAD.X R14, RZ, RZ, R13, P5 ;  /* 0x000000ffff0eb224 */ /* 0x000fe200028e060d */
[----:B------:R-:W-:-:S02]  /*4f70*/  @!P4 LEA.HI.X R3, R3, R28, R10, 0x2, P6 ;  /* 0x0000001c0303c211 */ /* 0x000fc400030f140a */
[C---:B------:R-:W-:Y:S02]  /*4f80*/  @!P3 LEA R10, P5, R5.reuse, R4, 0x2 ;  /* 0x00000004050ab211 */ /* 0x040fe400078a10ff */
[----:B------:R-:W-:Y:S02]  /*4f90*/  IADD3 R26, P6, R26, UR8, RZ ;  /* 0x000000081a1a7c10 */ /* 0x000fe4000ffde0ff */
[----:B------:R-:W-:Y:S02]  /*4fa0*/  @!P3 LEA.HI.X R11, R5, R28, R14, 0x2, P5 ;  /* 0x0000001c050bb211 */ /* 0x000fe400028f140e */
[----:B------:R-:W-:Y:S02]  /*4fb0*/  IADD3.X R13, R13, UR9, RZ, P6, !PT ;  /* 0x000000090d0d7c10 */ /* 0x000fe4000b7fe4ff */
[----:B------:R-:W-:Y:S02]  /*4fc0*/  @!P2 IADD3 R5, P5, R15, R26, RZ ;  /* 0x0000001a0f05a210 */ /* 0x000fe40007fbe0ff */
[----:B------:R-:W-:-:S03]  /*4fd0*/  IADD3 R26, P6, R26, UR8, RZ ;  /* 0x000000081a1a7c10 */ /* 0x000fc6000ffde0ff */
[----:B------:R-:W-:Y:S01]  /*4fe0*/  @!P2 IMAD.X R16, RZ, RZ, R13, P5 ;  /* 0x000000ffff10a224 */ /* 0x000fe200028e060d */
[----:B------:R-:W-:Y:S02]  /*4ff0*/  @!P2 LEA R14, P5, R5, R4, 0x2 ;  /* 0x00000004050ea211 */ /* 0x000fe400078a10ff */
[----:B------:R-:W-:Y:S02]  /*5000*/  IADD3.X R13, R13, UR9, RZ, P6, !PT ;  /* 0x000000090d0d7c10 */ /* 0x000fe4000b7fe4ff */
[----:B------:R-:W-:Y:S02]  /*5010*/  @!P2 LEA.HI.X R15, R5, R28, R16, 0x2, P5 ;  /* 0x0000001c050fa211 */ /* 0x000fe400028f1410 */
[----:B------:R-:W-:Y:S01]  /*5020*/  @!P1 IADD3 R5, P5, R24, R26, RZ ;  /* 0x0000001a18059210 */ /* 0x000fe20007fbe0ff */
[----:B0-----:R0:W-:Y:S04]  /*5030*/  @!P4 STG.E desc[UR6][R2.64], R23 ;  /* 0x000000170200c986 */ /* 0x0011e8000c101906 */
[----:B------:R-:W-:Y:S01]  /*5040*/  @!P1 IMAD.X R20, RZ, RZ, R13, P5 ;  /* 0x000000ffff149224 */ /* 0x000fe200028e060d */
[C---:B------:R-:W-:Y:S01]  /*5050*/  @!P1 LEA R16, P5, R5.reuse, R4, 0x2 ;  /* 0x0000000405109211 */ /* 0x040fe200078a10ff */
[----:B-1----:R0:W-:Y:S03]  /*5060*/  @!P3 STG.E desc[UR6][R10.64], R25 ;  /* 0x000000190a00b986 */ /* 0x0021e6000c101906 */
[----:B---3--:R-:W-:Y:S01]  /*5070*/  @!P1 LEA.HI.X R17, R5, R28, R20, 0x2, P5 ;  /* 0x0000001c05119211 */ /* 0x008fe200028f1414 */
[----:B--2---:R0:W-:Y:S01]  /*5080*/  @!P2 STG.E desc[UR6][R14.64], R27 ;  /* 0x0000001b0e00a986 */ /* 0x0041e2000c101906 */
[----:B------:R-:W-:Y:S01]  /*5090*/  ISETP.NE.AND P2, PT, R12, RZ, PT ;  /* 0x000000ff0c00720c */ /* 0x000fe20003f45270 */
[----:B------:R-:W-:-:S02]  /*50a0*/  VIADD R5, R24, 0x1f ;  /* 0x0000001f18057836 */ /* 0x000fc40000000000 */
[----:B----4-:R0:W-:Y:S01]  /*50b0*/  @!P1 STG.E desc[UR6][R16.64], R29 ;  /* 0x0000001d10009986 */ /* 0x0101e2000c101906 */
[----:B------:R-:W-:-:S04]  /*50c0*/  IADD3 R26, P1, R26, UR8, RZ ;  /* 0x000000081a1a7c10 */ /* 0x000fc8000ff3e0ff */
[----:B------:R-:W-:-:S05]  /*50d0*/  IADD3.X R13, R13, UR9, RZ, P1, !PT ;  /* 0x000000090d0d7c10 */ /* 0x000fca0008ffe4ff */
[----:B------:R-:W-:Y:S05]  /*50e0*/  @P2 BRA `(.L_x_5240) ;  /* 0xfffffffc00342947 */ /* 0x000fea000383ffff */
.L_x_5239:
[----:B------:R-:W-:Y:S05]  /*50f0*/  BSYNC B1 ;  /* 0x0000000000017941 */ /* 0x000fea0003800000 */
.L_x_5238:
[----:B------:R-:W-:Y:S05]  /*5100*/  @!P0 BRA `(.L_x_5237) ;  /* 0x0000000000548947 */ /* 0x000fea0003800000 */
.L_x_5243:
[----:B0-----:R-:W-:Y:S01]  /*5110*/  LOP3.LUT R11, R5, 0x1f, RZ, 0xc0, !PT ;  /* 0x0000001f050b7812 */ /* 0x001fe200078ec0ff */
        /* <DEDUP_REMOVED lines=14> */
.L_x_5242:
[----:B------:R-:W-:Y:S05]  /*5200*/  BSYNC B1 ;  /* 0x0000000000017941 */ /* 0x000fea0003800000 */
.L_x_5241:
[----:B------:R-:W-:Y:S01]  /*5210*/  IADD3 R26, P0, R26, UR8, RZ ;  /* 0x000000081a1a7c10 */ /* 0x000fe2000ff1e0ff */
[----:B0-----:R-:W-:Y:S02]  /*5220*/  VIADD R5, R11, 0x1f ;  /* 0x0000001f0b057836 */ /* 0x001fe40000000000 */
[----:B------:R-:W-:Y:S01]  /*5230*/  IMAD.IADD R21, R6, 0x1, R9 ;  /* 0x0000000106157824 */ /* 0x000fe200078e0209 */
[----:B------:R-:W-:Y:S01]  /*5240*/  IADD3.X R13, R13, UR9, RZ, P0, !PT ;  /* 0x000000090d0d7c10 */ /* 0x000fe200087fe4ff */
[----:B------:R-:W-:Y:S08]  /*5250*/  @P1 BRA `(.L_x_5243) ;  /* 0xfffffffc00ac1947 */ /* 0x000ff0000383ffff */
.L_x_5237:
[----:B------:R-:W-:Y:S05]  /*5260*/  BSYNC B0 ;  /* 0x0000000000007941 */ /* 0x000fea0003800000 */
.L_x_5236:
[----:B------:R-:W-:Y:S01]  /*5270*/  ULDC.64 UR4, c[0x0][0x238] ;  /* 0x00008e0000047ab9 */ /* 0x000fe20000000a00 */
[----:B------:R-:W-:Y:S01]  /*5280*/  BAR.SYNC.DEFER_BLOCKING 0x0 ;  /* 0x0000000000007b1d */ /* 0x000fe20000010000 */
[----:B------:R-:W-:-:S04]  /*5290*/  ISETP.NE.U32.AND P0, PT, RZ, UR4, PT ;  /* 0x00000004ff007c0c */ /* 0x000fc8000bf05070 */
[----:B------:R-:W-:-:S13]  /*52a0*/  ISETP.NE.AND.EX P0, PT, RZ, UR5, PT, P0 ;  /* 0x00000005ff007c0c */ /* 0x000fda000bf05300 */
[----:B------:R-:W-:Y:S05]  /*52b0*/  @!P0 BRA `(.L_x_5244) ;  /* 0x0000000000b88947 */ /* 0x000fea0003800000 */
[----:B------:R-:W3:Y:S01]  /*52c0*/  SHFL.DOWN PT, R0, R19, 0x10, 0x1f ;  /* 0x0a001f0013007f89 */ /* 0x000ee200000e0000 */
[----:B------:R-:W-:Y:S01]  /*52d0*/  BSSY B0, `(.L_x_5245) ;  /* 0x0000026000007945 */ /* 0x000fe20003800000 */
[----:B------:R-:W4:Y:S01]  /*52e0*/  S2R R6, SR_TID.X ;  /* 0x0000000000067919 */ /* 0x000f220000002100 */
[----:B---3--:R-:W-:-:S05]  /*52f0*/  FMNMX R0, R19, R0, !PT ;  /* 0x0000000013007209 */ /* 0x008fca0007800000 */
[----:B0-----:R-:W0:Y:S01]  /*5300*/  SHFL.DOWN PT, R3, R0, 0x8, 0x1f ;  /* 0x09001f0000037f89 */ /* 0x001e2200000e0000 */
[----:B----4-:R-:W-:-:S13]  /*5310*/  LOP3.LUT P0, RZ, R6, 0x1f, RZ, 0xc0, !PT ;  /* 0x0000001f06ff7812 */ /* 0x010fda000780c0ff */
[----:B--2---:R-:W2:Y:S01]  /*5320*/  @!P0 S2R R10, SR_CgaCtaId ;  /* 0x00000000000a8919 */ /* 0x004ea20000008800 */
[----:B------:R-:W-:Y:S02]  /*5330*/  @!P0 MOV R9, 0x400 ;  /* 0x0000040000098802 */ /* 0x000fe40000000f00 */
[----:B------:R-:W-:Y:S02]  /*5340*/  @!P0 LOP3.LUT R7, R22, 0x1ffffffc, RZ, 0xc0, !PT ;  /* 0x1ffffffc16078812 */ /* 0x000fe400078ec0ff */
[----:B0-----:R-:W-:-:S05]  /*5350*/  FMNMX R3, R0, R3, !PT ;  /* 0x0000000300037209 */ /* 0x001fca0007800000 */
[----:B------:R-:W0:Y:S01]  /*5360*/  SHFL.DOWN PT, R2, R3, 0x4, 0x1f ;  /* 0x08801f0003027f89 */ /* 0x000e2200000e0000 */
[----:B--2---:R-:W-:Y:S02]  /*5370*/  @!P0 LEA R0, R10, R9, 0x18 ;  /* 0x000000090a008211 */ /* 0x004fe400078ec0ff */
[----:B0-----:R-:W-:-:S03]  /*5380*/  FMNMX R2, R3, R2, !PT ;  /* 0x0000000203027209 */ /* 0x001fc60007800000 */
[----:B------:R-:W-:Y:S02]  /*5390*/  @!P0 IMAD.IADD R0, R7, 0x1, R0 ;  /* 0x0000000107008824 */ /* 0x000fe400078e0200 */
[----:B------:R-:W0:Y:S01]  /*53a0*/  SHFL.DOWN PT, R5, R2, 0x2, 0x1f ;  /* 0x08401f0002057f89 */ /* 0x000e2200000e0000 */
[----:B------:R-:W-:Y:S01]  /*53b0*/  IMAD.MOV.U32 R7, RZ, RZ, RZ ;  /* 0x000000ffff077224 */ /* 0x000fe200078e00ff */
[----:B0-----:R-:W-:Y:S02]  /*53c0*/  FMNMX R5, R2, R5, !PT ;  /* 0x0000000502057209 */ /* 0x001fe40007800000 */
[----:B------:R-:W-:-:S03]  /*53d0*/  SHF.R.U32.HI R2, RZ, 0x5, R6 ;  /* 0x00000005ff027819 */ /* 0x000fc60000011606 */
        /* <DEDUP_REMOVED lines=20> */
.L_x_5254:
[----:B--2---:R-:W-:-:S07]  /*5520*/  FMNMX R7, R2, R7, !PT ;  /* 0x0000000702077209 */ /* 0x004fce0007800000 */
.L_x_5246:
[----:B------:R-:W-:Y:S05]  /*5530*/  BSYNC B0 ;  /* 0x0000000000007941 */ /* 0x000fea0003800000 */
.L_x_5245:
[----:B------:R-:W-:Y:S01]  /*5540*/  ISETP.NE.AND P0, PT, R6, RZ, PT ;  /* 0x000000ff0600720c */ /* 0x000fe20003f05270 */
[----:B------:R-:W-:-:S12]  /*5550*/  BSSY B0, `(.L_x_5244) ;  /* 0x0000004000007945 */ /* 0x000fd80003800000 */
[----:B------:R-:W-:Y:S05]  /*5560*/  @P0 BRA `(.L_x_5248) ;  /* 0x0000000000080947 */ /* 0x000fea0003800000 */
[----:B0-----:R-:W0:Y:S02]  /*5570*/  LDC.64 R2, c[0x0][0x238] ;  /* 0x00008e00ff027b82 */ /* 0x001e240000000a00 */
[----:B0-----:R2:W-:Y:S02]  /*5580*/  REDG.E.MAX.S32.STRONG.GPU desc[UR6][R2.64], R7 ;  /* 0x000000070200798e */ /* 0x0015e4000d10e386 */
.L_x_5248:
[----:B------:R-:W-:Y:S05]  /*5590*/  BSYNC B0 ;  /* 0x0000000000007941 */ /* 0x000fea0003800000 */
.L_x_5244:
        /* <DEDUP_REMOVED lines=11> */
[----:B------:R-:W-:-:S07]  /*5650*/  MOV R6, 0x5670 ;  /* 0x0000567000067802 */ /* 0x000fce0000000f00 */
[----:B012---:R-:W-:Y:S05]  /*5660*/  CALL.REL.NOINC `($__internal_101_$__cuda_sm20_rcp_rn_f32_slowpath) ;  /* 0x0000000400887944 */ /* 0x007fea0003c00000 */
[----:B------:R-:W-:Y:S01]  /*5670*/  IMAD.MOV.U32 R5, RZ, RZ, R0 ;  /* 0x000000ffff057224 */ /* 0x000fe200078e0000 */
[----:B------:R-:W-:Y:S06]  /*5680*/  BRA `(.L_x_5250) ;  /* 0x0000000000107947 */ /* 0x000fec0003800000 */
.L_x_5249:
[----:B------:R-:W3:Y:S02]  /*5690*/  MUFU.RCP R5, R8 ;  /* 0x0000000800057308 */ /* 0x000ee40000001000 */
[----:B---3--:R-:W-:-:S04]  /*56a0*/  FFMA R0, R5, R8, -1 ;  /* 0xbf80000005007423 */ /* 0x008fc80000000008 */
[----:B------:R-:W-:-:S04]  /*56b0*/  FADD.FTZ R0, -R0, -RZ ;  /* 0x800000ff00007221 */ /* 0x000fc80000010100 */
[----:B------:R-:W-:-:S07]  /*56c0*/  FFMA R5, R5, R0, R5 ;  /* 0x0000000005057223 */ /* 0x000fce0000000005 */
.L_x_5250:
[----:B0-2---:R-:W0:Y:S02]  /*56d0*/  LDC.64 R2, c[0x0][0x240] ;  /* 0x00009000ff027b82 */ /* 0x005e240000000a00 */
[----:B0-----:R-:W-:Y:S01]  /*56e0*/  STG.E desc[UR6][R2.64], R5 ;  /* 0x0000000502007986 */ /* 0x001fe2000c101906 */
[----:B------:R-:W-:Y:S05]  /*56f0*/  EXIT ;  /* 0x000000000000794d */ /* 0x000fea0003800000 */
.L_x_5247:
[----:B------:R-:W-:Y:S02]  /*5700*/  IMAD.MOV.U32 R5, RZ, RZ, 0x4 ;  /* 0x00000004ff057424 */ /* 0x000fe400078e00ff */
[----:B------:R-:W-:Y:S02]  /*5710*/  IMAD.MOV.U32 R9, RZ, RZ, 0x1f ;  /* 0x0000001fff097424 */ /* 0x000fe400078e00ff */
[----:B------:R-:W-:-:S07]  /*5720*/  IMAD.MOV.U32 R4, RZ, RZ, -0x1 ;  /* 0xffffffffff047424 */ /* 0x000fce00078e00ff */
[----:B012---:R-:W-:Y:S05]  /*5730*/  WARPSYNC.COLLECTIVE R4, `(.L_x_5251) ;  /* 0x0000000004087348 */ /* 0x007fea0003c00000 */
[----:B--2---:R2:W3:Y:S02]  /*5740*/  SHFL.DOWN P0, R7, R0, R5, R9 ;  /* 0x0800000500077389 */ /* 0x0044e40000000009 */
[----:B0123--:R-:W-:Y:S01]  /*5750*/  ENDCOLLECTIVE ;  /* 0x000000000000791b */ /* 0x00ffe20003800000 */
.L_x_5251:
[----:B------:R-:W-:Y:S02]  /*5760*/  IMAD.MOV.U32 R5, RZ, RZ, 0x2 ;  /* 0x00000002ff057424 */ /* 0x000fe400078e00ff */
[----:B------:R-:W-:-:S05]  /*5770*/  IMAD.MOV.U32 R3, RZ, RZ, R7 ;  /* 0x000000ffff037224 */ /* 0x000fca00078e0007 */
[----:B------:R-:W-:-:S05]  /*5780*/  FMNMX R3, R3, R0, !PT ;  /* 0x0000000003037209 */ /* 0x000fca0007800000 */
[----:B------:R-:W-:-:S07]  /*5790*/  IMAD.MOV.U32 R0, RZ, RZ, R3 ;  /* 0x000000ffff007224 */ /* 0x000fce00078e0003 */
[----:B------:R-:W-:Y:S05]  /*57a0*/  WARPSYNC.COLLECTIVE R4, `(.L_x_5252) ;  /* 0x0000000004087348 */ /* 0x000fea0003c00000 */
[----:B------:R0:W1:Y:S02]  /*57b0*/  SHFL.DOWN P0, R7, R0, R5, R9 ;  /* 0x0800000500077389 */ /* 0x0000640000000009 */
[----:B01----:R-:W-:Y:S01]  /*57c0*/  ENDCOLLECTIVE ;  /* 0x000000000000791b */ /* 0x003fe20003800000 */
.L_x_5252:
[----:B------:R-:W-:Y:S02]  /*57d0*/  IMAD.MOV.U32 R5, RZ, RZ, 0x1 ;  /* 0x00000001ff057424 */ /* 0x000fe400078e00ff */
[----:B------:R-:W-:-:S05]  /*57e0*/  IMAD.MOV.U32 R2, RZ, RZ, R7 ;  /* 0x000000ffff027224 */ /* 0x000fca00078e0007 */
[----:B------:R-:W-:-:S05]  /*57f0*/  FMNMX R2, R3, R2, !PT ;  /* 0x0000000203027209 */ /* 0x000fca0007800000 */
[----:B------:R-:W-:-:S07]  /*5800*/  IMAD.MOV.U32 R0, RZ, RZ, R2 ;  /* 0x000000ffff007224 */ /* 0x000fce00078e0002 */
[----:B------:R-:W-:Y:S05]  /*5810*/  WARPSYNC.COLLECTIVE R4, `(.L_x_5253) ;  /* 0x0000000004087348 */ /* 0x000fea0003c00000 */
[----:B------:R0:W1:Y:S02]  /*5820*/  SHFL.DOWN P0, R7, R0, R5, R9 ;  /* 0x0800000500077389 */ /* 0x0000640000000009 */
[----:B01----:R-:W-:Y:S01]  /*5830*/  ENDCOLLECTIVE ;  /* 0x000000000000791b */ /* 0x003fe20003800000 */
.L_x_5253:
[----:B------:R-:W-:Y:S05]  /*5840*/  BRA `(.L_x_5254) ;  /* 0xfffffffc00347947 */ /* 0x000fea000383ffff */
        .weak           $__internal_100_$__cuda_sm20_div_u64
        .type           $__internal_100_$__cuda_sm20_div_u64,@function
        .size           $__internal_100_$__cuda_sm20_div_u64,($__internal_101_$__cuda_sm20_rcp_rn_f32_slowpath - $__internal_100_$__cuda_sm20_div_u64)
$__internal_100_$__cuda_sm20_div_u64:
        /* <DEDUP_REMOVED lines=67> */
[----:B------:R-:W-:Y:S06]  /*5c80*/  RET.REL.NODEC R8 `(_ZN18transformer_engine6detail43dgated_act_cast_transpose_kernel_notalignedILi1ELi4Eff13__nv_fp8_e4m3NS_5EmptyEXadL_ZNS_6dsreluIffEET_T0_RKS3_EEXadL_ZNS_5sreluIffEES5_S6_S8_EEEEvPKT2_SC_PT3_SE_PKT1_PSF_SI_mmm) ;  /* 0xffffffa008dc7950 */ /* 0x000fec0003c3ffff */
        .weak           $__internal_101_$__cuda_sm20_rcp_rn_f32_slowpath
        .type           $__internal_101_$__cuda_sm20_rcp_rn_f32_slowpath,@function
        .size           $__internal_101_$__cuda_sm20_rcp_rn_f32_slowpath,(.L_x_34586 - $__internal_101_$__cuda_sm20_rcp_rn_f32_slowpath)
$__internal_101_$__cuda_sm20_rcp_rn_f32_slowpath:
[----:B------:R-:W-:-:S05]  /*5c90*/  IMAD.SHL.U32 R0, R8, 0x2, RZ ;  /* 0x0000000208007824 */ /* 0x000fca00078e00ff */
[----:B------:R-:W-:-:S04]  /*5ca0*/  SHF.R.U32.HI R7, RZ, 0x18, R0 ;  /* 0x00000018ff077819 */ /* 0x000fc80000011600 */
[----:B------:R-:W-:-:S13]  /*5cb0*/  ISETP.NE.U32.AND P0, PT, R7, RZ, PT ;  /* 0x000000ff0700720c */ /* 0x000fda0003f05070 */
[----:B------:R-:W-:Y:S05]  /*5cc0*/  @P0 BRA `(.L_x_5255) ;  /* 0x00000000002c0947 */ /* 0x000fea0003800000 */
[----:B------:R-:W-:-:S05]  /*5cd0*/  IMAD.SHL.U32 R0, R8, 0x2, RZ ;  /* 0x0000000208007824 */ /* 0x000fca00078e00ff */
[----:B------:R-:W-:-:S13]  /*5ce0*/  ISETP.NE.AND P0, PT, R0, RZ, PT ;  /* 0x000000ff0000720c */ /* 0x000fda0003f05270 */
[----:B------:R0:W1:Y:S01]  /*5cf0*/  @!P0 MUFU.RCP R0, R8 ;  /* 0x0000000800008308 */ /* 0x0000620000001000 */
[----:B------:R-:W-:Y:S05]  /*5d00*/  @!P0 BRA `(.L_x_5256) ;  /* 0x0000000000a48947 */ /* 0x000fea0003800000 */
[----:B0-----:R-:W-:-:S04]  /*5d10*/  FFMA R8, R8, 1.84467440737095516160e+19, RZ ;  /* 0x5f80000008087823 */ /* 0x001fc800000000ff */
[----:B------:R-:W1:Y:S02]  /*5d20*/  MUFU.RCP R3, R8 ;  /* 0x0000000800037308 */ /* 0x000e640000001000 */
[----:B-1----:R-:W-:-:S04]  /*5d30*/  FFMA R0, R8, R3, -1 ;  /* 0xbf80000008007423 */ /* 0x002fc80000000003 */
[----:B------:R-:W-:-:S04]  /*5d40*/  FADD.FTZ R0, -R0, -RZ ;  /* 0x800000ff00007221 */ /* 0x000fc80000010100 */
[----:B------:R-:W-:-:S04]  /*5d50*/  FFMA R0, R3, R0, R3 ;  /* 0x0000000003007223 */ /* 0x000fc80000000003 */
[----:B------:R-:W-:Y:S01]  /*5d60*/  FFMA R0, R0, 1.84467440737095516160e+19, RZ ;  /* 0x5f80000000007823 */ /* 0x000fe200000000ff */
[----:B------:R-:W-:Y:S06]  /*5d70*/  BRA `(.L_x_5256) ;  /* 0x0000000000887947 */ /* 0x000fec0003800000 */
.L_x_5255:
        /* <DEDUP_REMOVED lines=33> */
.L_x_5257:
[----:B------:R2:W3:Y:S02]  /*5f90*/  MUFU.RCP R0, R8 ;  /* 0x0000000800007308 */ /* 0x0004e40000001000 */
.L_x_5256:
[----:B------:R-:W-:Y:S02]  /*5fa0*/  IMAD.MOV.U32 R2, RZ, RZ, R6 ;  /* 0x000000ffff027224 */ /* 0x000fe400078e0006 */
[----:B------:R-:W-:-:S04]  /*5fb0*/  IMAD.MOV.U32 R3, RZ, RZ, 0x0 ;  /* 0x00000000ff037424 */ /* 0x000fc800078e00ff */
[----:B0123--:R-:W-:Y:S05]  /*5fc0*/  RET.REL.NODEC R2 `(_ZN18transformer_engine6detail43dgated_act_cast_transpose_kernel_notalignedILi1ELi4Eff13__nv_fp8_e4m3NS_5EmptyEXadL_ZNS_6dsreluIffEET_T0_RKS3_EEXadL_ZNS_5sreluIffEES5_S6_S8_EEEEvPKT2_SC_PT3_SE_PKT1_PSF_SI_mmm) ;  /* 0xffffffa0020c7950 */ /* 0x00ffea0003c3ffff */
.L_x_5258:
        /* <DEDUP_REMOVED lines=11> */
.L_x_34586:


//--------------------- .text._ZN18transformer_engine6detail32dgated_act_cast_transpose_kernelILi1ELi4Eff13__nv_fp8_e4m3NS_5EmptyEXadL_ZNS_6dsreluIffEET_T0_RKS3_EEXadL_ZNS_5sreluIffEES5_S6_S8_EEEEvPKT2_SC_PT3_SE_PKT1_PSF_SI_mmm --------------------------
	.section	.text._ZN18transformer_engine6detail32dgated_act_cast_transpose_kernelILi1ELi4Eff13__nv_fp8_e4m3NS_5EmptyEXadL_ZNS_6dsreluIffEET_T0_RKS3_EEXadL_ZNS_5sreluIffEES5_S6_S8_EEEEvPKT2_SC_PT3_SE_PKT1_PSF_SI_mmm,"ax",@progbits
	.align	128
        .global         _ZN18transformer_engine6detail32dgated_act_cast_transpose_kernelILi1ELi4Eff13__nv_fp8_e4m3NS_5EmptyEXadL_ZNS_6dsreluIffEET_T0_RKS3_EEXadL_ZNS_5sreluIffEES5_S6_S8_EEEEvPKT2_SC_PT3_SE_PKT1_PSF_SI_mmm
        .type           _ZN18transformer_engine6detail32dgated_act_cast_transpose_kernelILi1ELi4Eff13__nv_fp8_e4m3NS_5EmptyEXadL_ZNS_6dsreluIffEET_T0_RKS3_EEXadL_ZNS_5sreluIffEES5_S6_S8_EEEEvPKT2_SC_PT3_SE_PKT1_PSF_SI_mmm,@function
        .size           _ZN18transformer_engine6detail32dgated_act_cast_transpose_kernelILi1ELi4Eff13__nv_fp8_e4m3NS_5EmptyEXadL_ZNS_6dsreluIffEET_T0_RKS3_EEXadL_ZNS_5sreluIffEES5_S6_S8_EEEEvPKT2_SC_PT3_SE_PKT1_PSF_SI_mmm,(.L_x_34588 - _ZN18transformer_engine6detail32dgated_act_cast_transpose_kernelILi1ELi4Eff13__nv_fp8_e4m3NS_5EmptyEXadL_ZNS_6dsreluIffEET_T0_RKS3_EEXadL_ZNS_5sreluIffEES5_S6_S8_EEEEvPKT2_SC_PT3_SE_PKT1_PSF_SI_mmm)
        .other          _ZN18transformer_engine6detail32dgated_act_cast_transpose_kernelILi1ELi4Eff13__nv_fp8_e4m3NS_5EmptyEXadL_ZNS_6dsreluIffEET_T0_RKS3_EEXadL_ZNS_5sreluIffEES5_S6_S8_EEEEvPKT2_SC_PT3_SE_PKT1_PSF_SI_mmm,@"STO_CUDA_ENTRY STV_DEFAULT"
_ZN18transformer_engine6detail32dgated_act_cast_transpose_kernelILi1ELi4Eff13__nv_fp8_e4m3NS_5EmptyEXadL_ZNS_6dsreluIffEET_T0_RKS3_EEXadL_ZNS_5sreluIffEES5_S6_S8_EEEEvPKT2_SC_PT3_SE_PKT1_PSF_SI_mmm:
.text._ZN18transformer_engine6detail32dgated_act_cast_transpose_kernelILi1ELi4Eff13__nv_fp8_e4m3NS_5EmptyEXadL_ZNS_6dsreluIffEET_T0_RKS3_EEXadL_ZNS_5sreluIffEES5_S6_S8_EEEEvPKT2_SC_PT3_SE_PKT1_PSF_SI_mmm:
        /* <DEDUP_REMOVED lines=11> */
[----:B------:R-:W0:Y:S02]  /*00b0*/  LDC.64 R4, c[0x0][0x248] ;  /* 0x00009200ff047b82 */ /* 0x000e240000000a00 */
[--C-:B0-----:R-:W-:Y:S02]  /*00c0*/  SHF.R.U32.HI R2, RZ, 0x5, R5.reuse ;  /* 0x00000005ff027819 */ /* 0x101fe40000011605 */
[----:B------:R-:W-:Y:S02]  /*00d0*/  SHF.R.U64 R3, R4, 0x5, R5 ;  /* 0x0000000504037819 */ /* 0x000fe40000001205 */
[----:B------:R-:W-:-:S13]  /*00e0*/  LOP3.LUT P0, RZ, R2, 0x7ffffff, RZ, 0xc0, !PT ;  /* 0x07ffffff02ff7812 */ /* 0x000fda000780c0ff */
[----:B------:R-:W-:Y:S05]  /*00f0*/  @!P0 BRA `(.L_x_5259) ;  /* 0x0000000000288947 */ /* 0x000fea0003800000 */
[----:B------:R-:W-:-:S07]  /*0100*/  MOV R4, 0x120 ;  /* 0x0000012000047802 */ /* 0x000fce0000000f00 */
[----:B------:R-:W-:Y:S05]  /*0110*/  CALL.REL.NOINC `($__internal_102_$__cuda_sm20_div_u64) ;  /* 0x0000003400407944 */ /* 0x000fea0003c00000 */
        /* <DEDUP_REMOVED lines=8> */
.L_x_5259:
        /* <DEDUP_REMOVED lines=22> */
.L_x_5260:
[----:B------:R-:W-:Y:S01]  /*0300*/  ULDC.64 UR18, c[0x0][0x248] ;  /* 0x0000920000127ab9 */ /* 0x000fe20000000a00 */
[--C-:B------:R-:W-:Y:S01]  /*0310*/  SHF.R.U32.HI R2, RZ, 0x3, R0.reuse ;  /* 0x00000003ff027819 */ /* 0x100fe20000011600 */
[----:B------:R-:W-:Y:S01]  /*0320*/  IMAD R3, R35, UR18, RZ ;  /* 0x0000001223037c24 */ /* 0x000fe2000f8e02ff */
[----:B------:R-:W-:Y:S02]  /*0330*/  USHF.L.U32 UR10, UR18, 0x1, URZ ;  /* 0x00000001120a7899 */ /* 0x000fe4000800063f */
[----:B------:R-:W-:Y:S01]  /*0340*/  IMAD.WIDE.U32 R4, R34, UR18, RZ ;  /* 0x0000001222047c25 */ /* 0x000fe2000f8e00ff */
[----:B------:R-:W-:Y:S01]  /*0350*/  LOP3.LUT R7, R2, 0x1ffffffc, RZ, 0xc0, !PT ;  /* 0x1ffffffc02077812 */ /* 0x000fe200078ec0ff */
[----:B------:R-:W-:Y:S02]  /*0360*/  USHF.L.U64.HI UR4, UR18, 0x1, UR19 ;  /* 0x0000000112047899 */ /* 0x000fe40008010213 */
[----:B------:R-:W-:Y:S01]  /*0370*/  IMAD R3, R34, UR19, R3 ;  /* 0x0000001322037c24 */ /* 0x000fe2000f8e0203 */
[----:B------:R-:W-:Y:S01]  /*0380*/  USHF.L.U32 UR6, UR18, 0x3, URZ ;  /* 0x0000000312067899 */ /* 0x000fe2000800063f */
[----:B------:R-:W-:Y:S01]  /*0390*/  IMAD.IADD R12, R0, 0x1, -R7 ;  /* 0x00000001000c7824 */ /* 0x000fe200078e0a07 */
[----:B------:R-:W-:Y:S01]  /*03a0*/  ULDC.64 UR14, c[0x0][0x210] ;  /* 0x00008400000e7ab9 */ /* 0x000fe20000000a00 */
[----:B------:R-:W-:Y:S01]  /*03b0*/  IMAD.IADD R5, R5, 0x1, R3 ;  /* 0x0000000105057824 */ /* 0x000fe200078e0203 */
[----:B------:R-:W-:Y:S01]  /*03c0*/  SHF.R.U32.HI R3, RZ, 0x1, R0 ;  /* 0x00000001ff037819 */ /* 0x000fe20000011600 */
[----:B------:R-:W-:Y:S01]  /*03d0*/  IMAD.SHL.U32 R7, R4, 0x4, RZ ;  /* 0x0000000404077824 */ /* 0x000fe200078e00ff */
[----:B------:R-:W-:Y:S01]  /*03e0*/  USHF.L.U64.HI UR7, UR18, 0x3, UR19 ;  /* 0x0000000312077899 */ /* 0x000fe20008010213 */
[----:B------:R-:W-:Y:S01]  /*03f0*/  VIADD R19, R12, 0xffffffff ;  /* 0xffffffff0c137836 */ /* 0x000fe20000000000 */
[----:B------:R-:W-:Y:S01]  /*0400*/  SHF.L.U64.HI R10, R4, 0x2, R5 ;  /* 0x00000002040a7819 */ /* 0x000fe20000010205 */
[----:B------:R-:W-:Y:S01]  /*0410*/  IMAD.MOV.U32 R5, RZ, RZ, RZ ;  /* 0x000000ffff057224 */ /* 0x000fe200078e00ff */
[-C--:B------:R-:W-:Y:S01]  /*0420*/  IADD3 R6, P0, R20, R7.reuse, RZ ;  /* 0x0000000714067210 */ /* 0x080fe20007f1e0ff */
[----:B------:R-:W-:Y:S01]  /*0430*/  USHF.L.U32 UR8, UR18, 0x2, URZ ;  /* 0x0000000212087899 */ /* 0x000fe2000800063f */
[----:B------:R-:W-:Y:S01]  /*0440*/  LOP3.LUT R4, R12, 0x1f, RZ, 0xc0, !PT ;  /* 0x0000001f0c047812 */ /* 0x000fe200078ec0ff */
[----:B------:R-:W-:Y:S01]  /*0450*/  ULDC.64 UR16, c[0x0][0x218] ;  /* 0x0000860000107ab9 */ /* 0x000fe20000000a00 */
[----:B------:R-:W-:Y:S01]  /*0460*/  LOP3.LUT R3, R3, 0x70, RZ, 0xc0, !PT ;  /* 0x0000007003037812 */ /* 0x000fe200078ec0ff */
[----:B------:R-:W-:Y:S01]  /*0470*/  IMAD.X R25, R47, 0x1, R10, P0 ;  /* 0x000000012f197824 */ /* 0x000fe200000e060a */
[C---:B------:R-:W-:Y:S01]  /*0480*/  IADD3 R8, P0, R6.reuse, R7, RZ ;  /* 0x0000000706087210 */ /* 0x040fe20007f1e0ff */
[C---:B------:R-:W-:Y:S01]  /*0490*/  IMAD.SHL.U32 R14, R6.reuse, 0x20, RZ ;  /* 0x00000020060e7824 */ /* 0x040fe200078e00ff */
[----:B------:R-:W-:Y:S01]  /*04a0*/  LOP3.LUT R19, R19, 0x1f, RZ, 0xc0, !PT ;  /* 0x0000001f13137812 */ /* 0x000fe200078ec0ff */
[----:B------:R-:W-:Y:S01]  /*04b0*/  IMAD.WIDE.U32 R4, R3, UR18, R4 ;  /* 0x0000001203047c25 */ /* 0x000fe2000f8e0004 */
[----:B------:R-:W-:Y:S01]  /*04c0*/  SHF.L.U64.HI R15, R6, 0x5, R25 ;  /* 0x00000005060f7819 */ /* 0x000fe20000010219 */
[----:B------:R-:W-:-:S02]  /*04d0*/  USHF.L.U64.HI UR9, UR18, 0x2, UR19 ;  /* 0x0000000212097899 */ /* 0x000fc40008010213 */
[----:B------:R-:W-:Y:S01]  /*04e0*/  IMAD.X R25, R25, 0x1, R10, P0 ;  /* 0x0000000119197824 */ /* 0x000fe200000e060a */
[----:B------:R-:W-:Y:S01]  /*04f0*/  IADD3 R4, P1, R14, R4, RZ ;  /* 0x000000040e047210 */ /* 0x000fe20007f3e0ff */
[C---:B------:R-:W-:Y:S01]  /*0500*/  IMAD R9, R3.reuse, UR19, RZ ;  /* 0x0000001303097c24 */ /* 0x040fe2000f8e02ff */
[----:B------:R-:W-:Y:S01]  /*0510*/  ULDC.64 UR12, c[0x0][0x230] ;  /* 0x00008c00000c7ab9 */ /* 0x000fe20000000a00 */
[----:B------:R-:W-:Y:S01]  /*0520*/  IMAD.WIDE.U32 R40, R3, UR10, RZ ;  /* 0x0000000a03287c25 */ /* 0x000fe2000f8e00ff */
[C---:B------:R-:W-:Y:S02]  /*0530*/  SHF.L.U64.HI R25, R8.reuse, 0x5, R25 ;  /* 0x0000000508197819 */ /* 0x040fe40000010219 */
[----:B------:R-:W-:Y:S01]  /*0540*/  IADD3.X R5, R15, R5, R9, P1, !PT ;  /* 0x000000050f057210 */ /* 0x000fe20000ffe409 */
[----:B------:R-:W-:Y:S01]  /*0550*/  IMAD.SHL.U32 R8, R8, 0x20, RZ ;  /* 0x0000002008087824 */ /* 0x000fe200078e00ff */
[----:B------:R-:W-:Y:S01]  /*0560*/  LOP3.LUT R37, R40, 0x1f, R12, 0xf8, !PT ;  /* 0x0000001f28257812 */ /* 0x000fe200078ef80c */
[C---:B------:R-:W-:Y:S01]  /*0570*/  IMAD R7, R3.reuse, UR4, RZ ;  /* 0x0000000403077c24 */ /* 0x040fe2000f8e02ff */
[----:B------:R-:W-:Y:S01]  /*0580*/  LEA R28, P0, R4, UR14, 0x2 ;  /* 0x0000000e041c7c11 */ /* 0x000fe2000f8010ff */
[----:B------:R-:W-:Y:S01]  /*0590*/  IMAD.WIDE.U32 R14, R3, UR18, R14 ;  /* 0x00000012030e7c25 */ /* 0x000fe2000f8e000e */
[----:B------:R-:W-:Y:S01]  /*05a0*/  LOP3.LUT R3, R40, R19, RZ, 0xfc, !PT ;  /* 0x0000001328037212 */ /* 0x000fe200078efcff */
[----:B------:R-:W-:Y:S01]  /*05b0*/  ULDC.64 UR4, c[0x0][0x208] ;  /* 0x0000820000047ab9 */ /* 0x000fe20000000a00 */
[----:B------:R-:W-:Y:S01]  /*05c0*/  IADD3 R44, P2, R37, R8, RZ ;  /* 0x00000008252c7210 */ /* 0x000fe20007f5e0ff */
[----:B------:R-:W-:Y:S01]  /*05d0*/  IMAD.IADD R38, R41, 0x1, R7 ;  /* 0x0000000129267824 */ /* 0x000fe200078e0207 */
[----:B------:R-:W-:Y:S01]  /*05e0*/  IADD3 R3, P3, P4, R8, UR6, R3 ;  /* 0x0000000608037c10 */ /* 0x000fe2000fc7e003 */
[----:B------:R-:W-:Y:S01]  /*05f0*/  IMAD.IADD R7, R9, 0x1, R15 ;  /* 0x0000000109077824 */ /* 0x000fe200078e020f */
[----:B------:R-:W-:Y:S01]  /*0600*/  LEA.HI.X R29, R4, UR15, R5, 0x2, P0 ;  /* 0x0000000f041d7c11 */ /* 0x000fe200080f1405 */
[----:B------:R-:W-:Y:S01]  /*0610*/  IMAD.X R45, R38, 0x1, R25, P2 ;  /* 0x00000001262d7824 */ /* 0x000fe200010e0619 */
[----:B------:R-:W-:-:S02]  /*0620*/  LEA R22, P0, R3, UR16, 0x2 ;  /* 0x0000001003167c11 */ /* 0x000fc4000f8010ff */
[----:B------:R-:W-:Y:S01]  /*0630*/  IADD3.X R4, R25, UR7, R38, P3, P4 ;  /* 0x0000000719047c10 */ /* 0x000fe20009fe8426 */
[----:B------:R-:W2:Y:S01]  /*0640*/  LDG.E R42, desc[UR4][R28.64] ;  /* 0x000000041c2a7981 */ /* 0x000ea2000c1e1900 */
[----:B------:R-:W-:Y:S02]  /*0650*/  IADD3 R5, P2, P3, R14, UR8, R19 ;  /* 0x000000080e057c10 */ /* 0x000fe4000fb5e013 */
[C---:B------:R-:W-:Y:S02]  /*0660*/  LEA R6, P1, R44.reuse, UR16, 0x2 ;  /* 0x000000102c067c11 */ /* 0x040fe4000f8210ff */
[----:B------:R-:W-:Y:S01]  /*0670*/  LEA.HI.X R23, R3, UR17, R4, 0x2, P0 ;  /* 0x0000001103177c11 */ /* 0x000fe200080f1404 */
[----:B------:R-:W-:Y:S01]  /*0680*/  IMAD.IADD R3, R37, 0x1, R8 ;  /* 0x0000000125037824 */ /* 0x000fe200078e0208 */
[----:B------:R-:W-:Y:S02]  /*0690*/  IADD3.X R4, R7, UR9, RZ, P2, P3 ;  /* 0x0000000907047c10 */ /* 0x000fe400097e64ff */
[----:B------:R-:W-:Y:S01]  /*06a0*/  LEA R26, P0, R5, UR14, 0x2 ;  /* 0x0000000e051a7c11 */ /* 0x000fe2000f8010ff */
[----:B------:R-:W3:Y:S01]  /*06b0*/  LDG.E R36, desc[UR4][R22.64] ;  /* 0x0000000416247981 */ /* 0x000ee2000c1e1900 */
[----:B------:R-:W-:-:S02]  /*06c0*/  LEA.HI.X R45, R44, UR17, R45, 0x2, P1 ;  /* 0x000000112c2d7c11 */ /* 0x000fc400088f142d */
[----:B------:R-:W-:Y:S02]  /*06d0*/  IADD3 R30, P1, R22, UR8, RZ ;  /* 0x00000008161e7c10 */ /* 0x000fe4000ff3e0ff */
[----:B------:R-:W-:Y:S02]  /*06e0*/  LEA.HI.X R27, R5, UR15, R4, 0x2, P0 ;  /* 0x0000000f051b7c11 */ /* 0x000fe400080f1404 */
[----:B------:R-:W-:Y:S02]  /*06f0*/  IADD3 R5, P0, R6, UR8, RZ ;  /* 0x0000000806057c10 */ /* 0x000fe4000ff1e0ff */
[----:B------:R-:W-:Y:S01]  /*0700*/  IADD3.X R31, R23, UR9, RZ, P1, !PT ;  /* 0x00000009171f7c10 */ /* 0x000fe20008ffe4ff */
[----:B------:R-:W4:Y:S01]  /*0710*/  LDG.E R55, desc[UR4][R26.64] ;  /* 0x000000041a377981 */ /* 0x000f22000c1e1900 */
[----:B------:R-:W-:Y:S02]  /*0720*/  IADD3 R32, P1, R30, UR8, RZ ;  /* 0x000000081e207c10 */ /* 0x000fe4000ff3e0ff */
[----:B------:R-:W-:Y:S01]  /*0730*/  LEA R44, R3, UR16, 0x2 ;  /* 0x00000010032c7c11 */ /* 0x000fe2000f8e10ff */
[----:B------:R-:W5:Y:S01]  /*0740*/  LDG.E R4, desc[UR4][R30.64] ;  /* 0x000000041e047981 */ /* 0x000f62000c1e1900 */
[----:B------:R-:W-:-:S02]  /*0750*/  IADD3.X R51, R45, UR9, RZ, P0, !PT ;  /* 0x000000092d337c10 */ /* 0x000fc400087fe4ff */
[----:B------:R-:W-:Y:S02]  /*0760*/  IADD3 R5, P0, R5, UR8, RZ ;  /* 0x0000000805057c10 */ /* 0x000fe4000ff1e0ff */
[----:B------:R-:W-:Y:S01]  /*0770*/  IADD3.X R33, R31, UR9, RZ, P1, !PT ;  /* 0x000000091f217c10 */ /* 0x000fe20008ffe4ff */
[----:B------:R-:W-:Y:S01]  /*0780*/  VIADD R50, R44, UR8 ;  /* 0x000000082c327c36 */ /* 0x000fe20008000000 */
[----:B------:R0:W2:Y:S01]  /*0790*/  LDG.E R21, desc[UR4][R44.64] ;  /* 0x000000042c157981 */ /* 0x0000a2000c1e1900 */
[----:B------:R-:W-:Y:S02]  /*07a0*/  IADD3.X R11, R51, UR9, RZ, P0, !PT ;  /* 0x00000009330b7c10 */ /* 0x000fe400087fe4ff */
[----:B------:R-:W-:Y:S01]  /*07b0*/  IADD3 R48, P1, R26, UR8, RZ ;  /* 0x000000081a307c10 */ /* 0x000fe2000ff3e0ff */
[----:B------:R-:W2:Y:S01]  /*07c0*/  LDG.E R39, desc[UR4][R32.64] ;  /* 0x0000000420277981 */ /* 0x000ea2000c1e1900 */
[----:B------:R-:W-:Y:S01]  /*07d0*/  LEA R3, R3, UR16, 0x2 ;  /* 0x0000001003037c11 */ /* 0x000fe2000f8e10ff */
[----:B------:R-:W-:-:S02]  /*07e0*/  VIADD R10, R50, UR8 ;  /* 0x00000008320a7c36 */ /* 0x000fc40008000000 */
[----:B------:R-:W2:Y:S01]  /*07f0*/  LDG.E R16, desc[UR4][R50.64] ;  /* 0x0000000432107981 */ /* 0x000ea2000c1e1900 */
[----:B0-----:R-:W-:Y:S02]  /*0800*/  IADD3 R44, P0, R32, UR8, RZ ;  /* 0x00000008202c7c10 */ /* 0x001fe4000ff1e0ff */
[----:B------:R-:W-:Y:S01]  /*0810*/  IADD3.X R49, R27, UR9, RZ, P1, !PT ;  /* 0x000000091b317c10 */ /* 0x000fe20008ffe4ff */
[----:B------:R-:W-:Y:S01]  /*0820*/  VIADD R3, R3, UR8 ;  /* 0x0000000803037c36 */ /* 0x000fe20008000000 */
[----:B------:R-:W-:Y:S01]  /*0830*/  IADD3 R30, P2, R44, UR8, RZ ;  /* 0x000000082c1e7c10 */ /* 0x000fe2000ff5e0ff */
[----:B------:R-:W-:Y:S01]  /*0840*/  VIADD R52, R10, UR8 ;  /* 0x000000080a347c36 */ /* 0x000fe20008000000 */
[----:B------:R-:W-:Y:S01]  /*0850*/  IADD3.X R45, R33, UR9, RZ, P0, !PT ;  /* 0x00000009212d7c10 */ /* 0x000fe200087fe4ff */
[----:B------:R0:W2:Y:S01]  /*0860*/  LDG.E R59, desc[UR4][R48.64] ;  /* 0x00000004303b7981 */ /* 0x0000a2000c1e1900 */
[----:B------:R-:W-:Y:S02]  /*0870*/  ISETP.NE.U32.AND P0, PT, RZ, UR12, PT ;  /* 0x0000000cff007c0c */ /* 0x000fe4000bf05070 */
[----:B------:R-:W-:Y:S01]  /*0880*/  IADD3.X R31, R45, UR9, RZ, P2, !PT ;  /* 0x000000092d1f7c10 */ /* 0x000fe200097fe4ff */
[----:B------:R-:W2:Y:S01]  /*0890*/  LDG.E R17, desc[UR4][R10.64] ;  /* 0x000000040a117981 */ /* 0x000ea2000c1e1900 */
[----:B------:R-:W-:-:S02]  /*08a0*/  ISETP.NE.AND.EX P0, PT, RZ, UR13, PT, P0 ;  /* 0x0000000dff007c0c */ /* 0x000fc4000bf05300 */
[----:B------:R-:W-:Y:S01]  /*08b0*/  IADD3 R22, P1, R48, UR8, RZ ;  /* 0x0000000830167c10 */ /* 0x000fe2000ff3e0ff */
[----:B------:R-:W2:Y:S01]  /*08c0*/  LDG.E R33, desc[UR4][R30.64] ;  /* 0x000000041e217981 */ /* 0x000ea2000c1e1900 */
[----:B------:R-:W-:Y:S01]  /*08d0*/  IADD3 R26, P3, R30, UR8, RZ ;  /* 0x000000081e1a7c10 */ /* 0x000fe2000ff7e0ff */
[----:B------:R-:W-:Y:S01]  /*08e0*/  VIADD R3, R3, UR8 ;  /* 0x0000000803037c36 */ /* 0x000fe20008000000 */
[----:B------:R-:W-:Y:S01]  /*08f0*/  IADD3.X R23, R49, UR9, RZ, P1, !PT ;  /* 0x0000000931177c10 */ /* 0x000fe20008ffe4ff */
[----:B------:R1:W2:Y:S01]  /*0900*/  LDG.E R32, desc[UR4][R44.64] ;  /* 0x000000042c207981 */ /* 0x0002a2000c1e1900 */
[----:B------:R-:W-:Y:S01]  /*0910*/  IADD3 R5, P2, R5, UR8, RZ ;  /* 0x0000000805057c10 */ /* 0x000fe2000ff5e0ff */
[----:B------:R-:W-:Y:S01]  /*0920*/  ULDC.64 UR12, c[0x0][0x220] ;  /* 0x00008800000c7ab9 */ /* 0x000fe20000000a00 */
[----:B0-----:R-:W-:Y:S02]  /*0930*/  IADD3 R48, P1, R28, UR8, RZ ;  /* 0x000000081c307c10 */ /* 0x001fe4000ff3e0ff */
[----:B------:R-:W-:Y:S01]  /*0940*/  IADD3.X R27, R31, UR9, RZ, P3, !PT ;  /* 0x000000091f1b7c10 */ /* 0x000fe20009ffe4ff */
[----:B------:R-:W0:Y:S01]  /*0950*/  @P0 LDC.64 R50, c[0x0][0x230] ;  /* 0x00008c00ff320b82 */ /* 0x000e220000000a00 */
[----:B------:R-:W-:Y:S01]  /*0960*/  IADD3 R5, P3, R5, UR8, RZ ;  /* 0x0000000805057c10 */ /* 0x000fe2000ff7e0ff */
[----:B------:R-:W-:Y:S01]  /*0970*/  VIADD R3, R3, UR8 ;  /* 0x0000000803037c36 */ /* 0x000fe20008000000 */
[----:B------:R-:W-:Y:S01]  /*0980*/  IADD3.X R53, R11, UR9, RZ, P2, !PT ;  /* 0x000000090b357c10 */ /* 0x000fe200097fe4ff */
[----:B-1----:R-:W-:Y:S01]  /*0990*/  VIADD R44, R52, UR8 ;  /* 0x00000008342c7c36 */ /* 0x002fe20008000000 */
[----:B------:R-:W-:Y:S01]  /*09a0*/  IADD3.X R49, R29, UR9, RZ, P1, !PT ;  /* 0x000000091d317c10 */ /* 0x000fe20008ffe4ff */
[----:B------:R-:W2:Y:S01]  /*09b0*/  LDG.E R54, desc[UR4][R22.64] ;  /* 0x0000000416367981 */ /* 0x000ea2000c1e1900 */
[----:B------:R-:W-:-:S02]  /*09c0*/  IADD3 R30, P1, R48, UR8, RZ ;  /* 0x00000008301e7c10 */ /* 0x000fc4000ff3e0ff */
[----:B------:R-:W-:Y:S01]  /*09d0*/  IADD3.X R45, R53, UR9, RZ, P3, !PT ;  /* 0x00000009352d7c10 */ /* 0x000fe20009ffe4ff */
[----:B------:R-:W-:Y:S01]  /*09e0*/  VIADD R3, R3, UR8 ;  /* 0x0000000803037c36 */ /* 0x000fe20008000000 */
[----:B------:R-:W-:Y:S01]  /*09f0*/  IADD3.X R31, R49, UR9, RZ, P1, !PT ;  /* 0x00000009311f7c10 */ /* 0x000fe20008ffe4ff */
[----:B------:R-:W2:Y:S01]  /*0a00*/  LDG.E R48, desc[UR4][R48.64] ;  /* 0x0000000430307981 */ /* 0x000ea2000c1e1900 */
[----:B------:R-:W-:Y:S01]  /*0a10*/  IADD3 R5, P1, R5, UR8, RZ ;  /* 0x0000000805057c10 */ /* 0x000fe2000ff3e0ff */
[----:B------:R-:W-:Y:S02]  /*0a20*/  VIADD R3, R3, UR8 ;  /* 0x0000000803037c36 */ /* 0x000fe40008000000 */
[----:B------:R1:W2:Y:S01]  /*0a30*/  LDG.E R13, desc[UR4][R44.64] ;  /* 0x000000042c0d7981 */ /* 0x0002a2000c1e1900 */
[----:B------:R-:W-:Y:S02]  /*0a40*/  IADD3 R5, P2, R5, UR8, RZ ;  /* 0x0000000805057c10 */ /* 0x000fe4000ff5e0ff */
[----:B------:R-:W-:Y:S01]  /*0a50*/  IADD3.X R57, R45, UR9, RZ, P1, !PT ;  /* 0x000000092d397c10 */ /* 0x000fe20008ffe4ff */
[----:B------:R-:W-:Y:S01]  /*0a60*/  VIADD R28, R3, UR8 ;  /* 0x00000008031c7c36 */ /* 0x000fe20008000000 */
[----:B------:R-:W2:Y:S02]  /*0a70*/  LDG.E R46, desc[UR4][R30.64] ;  /* 0x000000041e2e7981 */ /* 0x000ea4000c1e1900 */
[----:B------:R-:W-:Y:S01]  /*0a80*/  IADD3.X R29, R57, UR9, RZ, P2, !PT ;  /* 0x00000009391d7c10 */ /* 0x000fe200097fe4ff */
[----:B------:R-:W-:Y:S01]  /*0a90*/  IMAD.MOV.U32 R3, RZ, RZ, 0x3f800000 ;  /* 0x3f800000ff037424 */ /* 0x000fe200078e00ff */
[----:B------:R0:W2:Y:S01]  /*0aa0*/  LDG.E R10, desc[UR4][R52.64] ;  /* 0x00000004340a7981 */ /* 0x0000a2000c1e1900 */
[----:B------:R-:W-:Y:S01]  /*0ab0*/  VIADD R56, R44, UR8 ;  /* 0x000000082c387c36 */ /* 0x000fe20008000000 */
[----:B-1----:R-:W-:-:S02]  /*0ac0*/  IADD3 R44, P1, R30, UR8, RZ ;  /* 0x000000081e2c7c10 */ /* 0x002fc4000ff3e0ff */
[----:B------:R1:W2:Y:S02]  /*0ad0*/  LDG.E R9, desc[UR4][R28.64] ;  /* 0x000000041c097981 */ /* 0x0002a4000c1e1900 */
[----:B------:R-:W-:Y:S02]  /*0ae0*/  IADD3.X R45, R31, UR9, RZ, P1, !PT ;  /* 0x000000091f2d7c10 */ /* 0x000fe40008ffe4ff */
[----:B------:R-:W2:Y:S04]  /*0af0*/  LDG.E R11, desc[UR4][R56.64] ;  /* 0x00000004380b7981 */ /* 0x000ea8000c1e1900 */
[----:B0-----:R-:W2:Y:S01]  /*0b00*/  @P0 LDG.E R3, desc[UR4][R50.64] ;  /* 0x0000000432030981 */ /* 0x001ea2000c1e1900 */
[----:B------:R-:W-:Y:S01]  /*0b10*/  IADD3 RZ, P0, R5, UR8, RZ ;  /* 0x0000000805ff7c10 */ /* 0x000fe2000ff1e0ff */
[----:B------:R-:W-:-:S02]  /*0b20*/  VIADD R52, R28, UR8 ;  /* 0x000000081c347c36 */ /* 0x000fc40008000000 */
[----:B------:R-:W2:Y:S01]  /*0b30*/  LDG.E R6, desc[UR4][R44.64] ;  /* 0x000000042c067981 */ /* 0x000ea2000c1e1900 */
[----:B------:R-:W-:-:S03]  /*0b40*/  IADD3.X R53, R29, UR9, RZ, P0, !PT ;  /* 0x000000091d357c10 */ /* 0x000fc600087fe4ff */
[----:B------:R0:W2:Y:S04]  /*0b50*/  LDG.E R18, desc[UR4][R26.64] ;  /* 0x000000041a127981 */ /* 0x0000a8000c1e1900 */
[----:B------:R-:W2:Y:S01]  /*0b60*/  LDG.E R5, desc[UR4][R52.64] ;  /* 0x0000000434057981 */ /* 0x000ea2000c1e1900 */
[----:B------:R-:W-:-:S04]  /*0b70*/  IADD3 R30, P0, R26, UR8, RZ ;  /* 0x000000081a1e7c10 */ /* 0x000fc8000ff1e0ff */
[----:B------:R-:W-:Y:S02]  /*0b80*/  IADD3.X R31, R27, UR9, RZ, P0, !PT ;  /* 0x000000091b1f7c10 */ /* 0x000fe400087fe4ff */
[----:B-1----:R-:W-:-:S03]  /*0b90*/  IADD3 R28, P0, R22, UR8, RZ ;  /* 0x00000008161c7c10 */ /* 0x002fc6000ff1e0ff */
[----:B------:R1:W2:Y:S01]  /*0ba0*/  LDG.E R15, desc[UR4][R30.64] ;  /* 0x000000041e0f7981 */ /* 0x0002a2000c1e1900 */
[----:B------:R-:W-:Y:S02]  /*0bb0*/  IADD3.X R29, R23, UR9, RZ, P0, !PT ;  /* 0x00000009171d7c10 */ /* 0x000fe400087fe4ff */
[----:B0-----:R-:W-:-:S03]  /*0bc0*/  IADD3 R26, P0, R30, UR8, RZ ;  /* 0x000000081e1a7c10 */ /* 0x001fc6000ff1e0ff */
[----:B------:R0:W2:Y:S01]  /*0bd0*/  LDG.E R24, desc[UR4][R28.64] ;  /* 0x000000041c187981 */ /* 0x0000a2000c1e1900 */
[----:B------:R-:W-:-:S05]  /*0be0*/  IADD3.X R27, R31, UR9, RZ, P0, !PT ;  /* 0x000000091f1b7c10 */ /* 0x000fca00087fe4ff */
[----:B------:R4:W2:Y:S01]  /*0bf0*/  LDG.E R41, desc[UR4][R26.64] ;  /* 0x000000041a297981 */ /* 0x0008a2000c1e1900 */
[----:B------:R-:W-:Y:S01]  /*0c00*/  VIADD R23, R12, 0x1e ;  /* 0x0000001e0c177836 */ /* 0x000fe20000000000 */
[----:B------:R-:W-:-:S04]  /*0c10*/  IADD3 R40, P0, R40, UR6, RZ ;  /* 0x0000000628287c10 */ /* 0x000fc8000ff1e0ff */
[----:B------:R-:W-:Y:S02]  /*0c20*/  LOP3.LUT R23, R23, 0x1f, RZ, 0xc0, !PT ;  /* 0x0000001f17177812 */ /* 0x000fe400078ec0ff */
[----:B------:R-:W-:Y:S02]  /*0c30*/  IADD3.X R60, R38, UR7, RZ, P0, !PT ;  /* 0x00000007263c7c10 */ /* 0x000fe400087fe4ff */
[----:B------:R-:W-:Y:S02]  /*0c40*/  IADD3 R45, P1, P2, R40, UR6, R23 ;  /* 0x00000006282d7c10 */ /* 0x000fe4000fa3e017 */
[----:B------:R-:W-:Y:S02]  /*0c50*/  IADD3 R14, P0, R14, UR8, RZ ;  /* 0x000000080e0e7c10 */ /* 0x000fe4000ff1e0ff */
[----:B-1----:R-:W-:Y:S02]  /*0c60*/  IADD3 R30, P3, R45, R8, RZ ;  /* 0x000000082d1e7210 */ /* 0x002fe40007f7e0ff */
[----:B------:R-:W-:-:S02]  /*0c70*/  IADD3.X R22, R60, UR7, RZ, P1, P2 ;  /* 0x000000073c167c10 */ /* 0x000fc40008fe44ff */
[----:B------:R-:W-:Y:S02]  /*0c80*/  LEA R44, P2, R30, UR16, 0x2 ;  /* 0x000000101e2c7c11 */ /* 0x000fe4000f8410ff */
[----:B------:R-:W-:Y:S01]  /*0c90*/  IADD3.X R7, R7, UR9, RZ, P0, !PT ;  /* 0x0000000907077c10 */ /* 0x000fe200087fe4ff */
[----:B0-----:R-:W-:Y:S01]  /*0ca0*/  IMAD.X R29, R22, 0x1, R25, P3 ;  /* 0x00000001161d7824 */ /* 0x001fe200018e0619 */
[----:B------:R-:W-:-:S04]  /*0cb0*/  IADD3 R28, P0, P1, R14, UR8, R23 ;  /* 0x000000080e1c7c10 */ /* 0x000fc8000f91e017 */
[----:B------:R-:W-:Y:S02]  /*0cc0*/  LEA.HI.X R45, R30, UR17, R29, 0x2, P2 ;  /* 0x000000111e2d7c11 */ /* 0x000fe400090f141d */
[----:B------:R-:W-:Y:S02]  /*0cd0*/  IADD3.X R29, R7, UR9, RZ, P0, P1 ;  /* 0x00000009071d7c10 */ /* 0x000fe400087e24ff */
[----:B------:R-:W-:-:S04]  /*0ce0*/  LEA R30, P2, R28, UR14, 0x2 ;  /* 0x0000000e1c1e7c11 */ /* 0x000fc8000f8410ff */
[----:B------:R-:W-:Y:S01]  /*0cf0*/  LEA.HI.X R31, R28, UR15, R29, 0x2, P2 ;  /* 0x0000000f1c1f7c11 */ /* 0x000fe200090f141d */
[----:B------:R-:W-:Y:S01]  /*0d00*/  USHF.L.U64.HI UR7, UR18, 0x1, UR19 ;  /* 0x0000000112077899 */ /* 0x000fe20008010213 */
[----:B---3--:R-:W-:-:S05]  /*0d10*/  FADD R22, R36, R36 ;  /* 0x0000002424167221 */ /* 0x008fca0000000000 */
[----:B------:R-:W-:-:S05]  /*0d20*/  FMNMX R22, RZ, R22, !PT ;  /* 0x00000016ff167209 */ /* 0x000fca0007800000 */
[----:B----4-:R-:W-:Y:S01]  /*0d30*/  FMUL R27, R55, R22 ;  /* 0x00000016371b7220 */ /* 0x010fe20000400000 */
[C---:B------:R-:W-:Y:S01]  /*0d40*/  FSETP.GT.AND P0, PT, R36.reuse, RZ, PT ;  /* 0x000000ff2400720b */ /* 0x040fe20003f04000 */
[----:B------:R-:W-:Y:S02]  /*0d50*/  FMUL R36, R36, R36 ;  /* 0x0000002424247220 */ /* 0x000fe40000400000 */
[----:B-----5:R-:W-:Y:S01]  /*0d60*/  FMUL R4, R4, R27 ;  /* 0x0000001b04047220 */ /* 0x020fe20000400000 */
[C---:B--2---:R-:W-:Y:S01]  /*0d70*/  FADD R26, R39.reuse, R39 ;  /* 0x00000027271a7221 */ /* 0x044fe20000000000 */
[C---:B------:R-:W-:Y:S01]  /*0d80*/  FSETP.GT.AND P1, PT, R39.reuse, RZ, PT ;  /* 0x000000ff2700720b */ /* 0x040fe20003f24000 */
[----:B------:R-:W-:-:S03]  /*0d90*/  FMUL R39, R39, R39 ;  /* 0x0000002727277220 */ /* 0x000fc60000400000 */
[----:B------:R-:W-:Y:S02]  /*0da0*/  FMNMX R26, RZ, R26, !PT ;  /* 0x0000001aff1a7209 */ /* 0x000fe40007800000 */
[----:B------:R-:W-:-:S03]  /*0db0*/  FSEL R22, R39, RZ, P1 ;  /* 0x000000ff27167208 */ /* 0x000fc60000800000 */
[C---:B------:R-:W-:Y:S02]  /*0dc0*/  FMUL R27, R59.reuse, R26 ;  /* 0x0000001a3b1b7220 */ /* 0x040fe40000400000 */
[----:B------:R-:W-:Y:S01]  /*0dd0*/  FMUL R59, R59, R22 ;  /* 0x000000163b3b7220 */ /* 0x000fe20000400000 */
[----:B------:R-:W-:Y:S01]  /*0de0*/  FADD R22, R21, R21 ;  /* 0x0000001515167221 */ /* 0x000fe20000000000 */
[----:B------:R-:W-:Y:S01]  /*0df0*/  FSEL R36, R36, RZ, P0 ;  /* 0x000000ff24247208 */ /* 0x000fe20000000000 */
[----:B------:R-:W-:Y:S01]  /*0e00*/  FADD R26, R33, R33 ;  /* 0x00000021211a7221 */ /* 0x000fe20000000000 */
[----:B------:R-:W-:-:S04]  /*0e10*/  FSETP.GT.AND P0, PT, R21, RZ, PT ;  /* 0x000000ff1500720b */ /* 0x000fc80003f04000 */
[----:B------:R-:W-:Y:S01]  /*0e20*/  FMNMX R29, RZ, R26, !PT ;  /* 0x0000001aff1d7209 */ /* 0x000fe20007800000 */
[----:B------:R-:W-:Y:S01]  /*0e30*/  FMUL R26, R21, R21 ;  /* 0x00000015151a7220 */ /* 0x000fe20000400000 */
[----:B------:R-:W-:Y:S01]  /*0e40*/  FMNMX R21, RZ, R22, !PT ;  /* 0x00000016ff157209 */ /* 0x000fe20007800000 */
[----:B------:R-:W-:-:S03]  /*0e50*/  FMUL R22, R32, R27 ;  /* 0x0000001b20167220 */ /* 0x000fc60000400000 */
[----:B------:R-:W-:Y:S01]  /*0e60*/  FSEL R27, R26, RZ, P0 ;  /* 0x000000ff1a1b7208 */ /* 0x000fe20000000000 */
[----:B------:R-:W-:Y:S01]  /*0e70*/  FMUL R21, R21, R42 ;  /* 0x0000002a15157220 */ /* 0x000fe20000400000 */
[----:B------:R-:W-:Y:S01]  /*0e80*/  FADD R26, R17, R17 ;  /* 0x00000011111a7221 */ /* 0x000fe20000000000 */
[C---:B------:R-:W-:Y:S01]  /*0e90*/  FSETP.GT.AND P1, PT, R33.reuse, RZ, PT ;  /* 0x000000ff2100720b */ /* 0x040fe20003f24000 */
[----:B------:R-:W-:Y:S01]  /*0ea0*/  FMUL R33, R33, R33 ;  /* 0x0000002121217220 */ /* 0x000fe20000400000 */
[----:B------:R-:W-:Y:S01]  /*0eb0*/  FMUL R16, R21, R16 ;  /* 0x0000001015107220 */ /* 0x000fe20000400000 */
[C---:B------:R-:W-:Y:S01]  /*0ec0*/  FSETP.GT.AND P0, PT, R17.reuse, RZ, PT ;  /* 0x000000ff1100720b */ /* 0x040fe20003f04000 */
[----:B------:R-:W-:Y:S01]  /*0ed0*/  FMUL R21, R17, R17 ;  /* 0x0000001111157220 */ /* 0x000fe20000400000 */
[----:B------:R-:W-:Y:S01]  /*0ee0*/  FMNMX R17, RZ, R26, !PT ;  /* 0x0000001aff117209 */ /* 0x000fe20007800000 */
[----:B------:R-:W-:Y:S01]  /*0ef0*/  FMUL R42, R42, R27 ;  /* 0x0000001b2a2a7220 */ /* 0x000fe20000400000 */
[----:B------:R-:W-:Y:S01]  /*0f00*/  FSEL R33, R33, RZ, P1 ;  /* 0x000000ff21217208 */ /* 0x000fe20000800000 */
[C---:B------:R-:W-:Y:S01]  /*0f10*/  FADD R26, R13.reuse, R13 ;  /* 0x0000000d0d1a7221 */ /* 0x040fe20000000000 */
[C---:B------:R-:W-:Y:S01]  /*0f20*/  FSETP.GT.AND P1, PT, R13.reuse, RZ, PT ;  /* 0x000000ff0d00720b */ /* 0x040fe20003f24000 */
[----:B------:R-:W-:Y:S01]  /*0f30*/  FMUL R27, R13, R13 ;  /* 0x0000000d0d1b7220 */ /* 0x000fe20000400000 */
[----:B------:R-:W-:Y:S01]  /*0f40*/  FSEL R21, R21, RZ, P0 ;  /* 0x000000ff15157208 */ /* 0x000fe20000000000 */
[----:B------:R-:W-:Y:S01]  /*0f50*/  FMUL R17, R17, R48 ;  /* 0x0000003011117220 */ /* 0x000fe20000400000 */
[----:B------:R-:W-:-:S02]  /*0f60*/  FMNMX R13, RZ, R26, !PT ;  /* 0x0000001aff0d7209 */ /* 0x000fc40007800000 */
[----:B------:R-:W-:Y:S01]  /*0f70*/  IADD3 R28, P0, R8, UR12, RZ ;  /* 0x0000000c081c7c10 */ /* 0x000fe2000ff1e0ff */
[----:B------:R-:W-:Y:S01]  /*0f80*/  FMUL R55, R55, R36 ;  /* 0x0000002437377220 */ /* 0x000fe20000400000 */
[----:B------:R-:W-:Y:S01]  /*0f90*/  FSEL R27, R27, RZ, P1 ;  /* 0x000000ff1b1b7208 */ /* 0x000fe20000800000 */
[----:B------:R-:W-:Y:S01]  /*0fa0*/  FMUL R48, R48, R21 ;  /* 0x0000001530307220 */ /* 0x000fe20000400000 */
[----:B------:R-:W-:Y:S01]  /*0fb0*/  FMUL R26, R13, R46 ;  /* 0x0000002e0d1a7220 */ /* 0x000fe20000400000 */
[----:B------:R-:W-:Y:S01]  /*0fc0*/  FMUL R36, R17, R10 ;  /* 0x0000000a11247220 */ /* 0x000fe20000400000 */
[----:B------:R-:W-:Y:S01]  /*0fd0*/  IADD3 R10, P1, R28, R37, RZ ;  /* 0x000000251c0a7210 */ /* 0x000fe20007f3e0ff */
[----:B------:R-:W-:Y:S01]  /*0fe0*/  FADD R13, R9, R9 ;  /* 0x00000009090d7221 */ /* 0x000fe20000000000 */
[----:B------:R-:W-:Y:S02]  /*0ff0*/  IADD3.X R21, R25, UR13, RZ, P0, !PT ;  /* 0x0000000d19157c10 */ /* 0x000fe400087fe4ff */
[----:B------:R-:W-:Y:S01]  /*1000*/  FMNMX R17, RZ, |R16|, !PT ;  /* 0x40000010ff117209 */ /* 0x000fe20007800000 */
[----:B------:R-:W-:Y:S01]  /*1010*/  FMUL R26, R26, R11 ;  /* 0x0000000b1a1a7220 */ /* 0x000fe20000400000 */
[C---:B------:R-:W-:Y:S01]  /*1020*/  FSETP.GT.AND P0, PT, R9.reuse, RZ, PT ;  /* 0x000000ff0900720b */ /* 0x040fe20003f04000 */
[----:B------:R-:W-:Y:S01]  /*1030*/  FMUL R9, R9, R9 ;  /* 0x0000000909097220 */ /* 0x000fe20000400000 */
[----:B------:R-:W-:Y:S01]  /*1040*/  FMUL R56, R16, R3 ;  /* 0x0000000310387220 */ /* 0x000fe20000400000 */
[----:B------:R-:W-:Y:S01]  /*1050*/  IMAD.X R11, R21, 0x1, R38, P1 ;  /* 0x00000001150b7824 */ /* 0x000fe200008e0626 */
[----:B------:R-:W-:-:S02]  /*1060*/  FMNMX R13, RZ, R13, !PT ;  /* 0x0000000dff0d7209 */ /* 0x000fc40007800000 */
[----:B------:R-:W-:Y:S02]  /*1070*/  FMNMX R17, |R36|, R17, !PT ;  /* 0x0000001124117209 */ /* 0x000fe40007800200 */
[----:B------:R-:W-:Y:S01]  /*1080*/  IADD3 R32, P2, R10, UR10, RZ ;  /* 0x0000000a0a207c10 */ /* 0x000fe2000ff5e0ff */
[C---:B------:R-:W-:Y:S01]  /*1090*/  FMUL R29, R54.reuse, R29 ;  /* 0x0000001d361d7220 */ /* 0x040fe20000400000 */
[----:B------:R-:W-:Y:S01]  /*10a0*/  FMUL R54, R54, R33 ;  /* 0x0000002136367220 */ /* 0x000fe20000400000 */
[----:B------:R-:W-:Y:S01]  /*10b0*/  FSEL R9, R9, RZ, P0 ;  /* 0x000000ff09097208 */ /* 0x000fe20000000000 */
[----:B------:R-:W-:Y:S01]  /*10c0*/  FMUL R50, R13, R6 ;  /* 0x000000060d327220 */ /* 0x000fe20000400000 */
[----:B------:R-:W-:Y:S02]  /*10d0*/  F2FP.SATFINITE.E4M3.F32.PACK_AB_MERGE_C R56, RZ, R56, RZ ;  /* 0x00000038ff38723e */ /* 0x000fe400048070ff */
[C---:B------:R-:W-:Y:S01]  /*10e0*/  FMNMX R39, |R26|.reuse, R17, !PT ;  /* 0x000000111a277209 */ /* 0x040fe20007800200 */
[----:B------:R-:W-:Y:S01]  /*10f0*/  FMUL R26, R26, R3 ;  /* 0x000000031a1a7220 */ /* 0x000fe20000400000 */
[----:B------:R-:W-:-:S02]  /*1100*/  IADD3.X R33, R11, UR7, RZ, P2, !PT ;  /* 0x000000070b217c10 */ /* 0x000fc400097fe4ff */
[----:B------:R-:W-:Y:S01]  /*1110*/  IADD3 R16, P0, R32, UR10, RZ ;  /* 0x0000000a20107c10 */ /* 0x000fe2000ff1e0ff */
[----:B------:R-:W-:Y:S01]  /*1120*/  FMUL R46, R46, R27 ;  /* 0x0000001b2e2e7220 */ /* 0x000fe20000400000 */
[----:B------:R-:W-:Y:S01]  /*1130*/  FMUL R36, R36, R3 ;  /* 0x0000000324247220 */ /* 0x000fe20000400000 */
[----:B------:R0:W-:Y:S01]  /*1140*/  STG.E.U8 desc[UR4][R10.64], R56 ;  /* 0x000000380a007986 */ /* 0x0001e2000c101104 */
[----:B------:R-:W-:Y:S01]  /*1150*/  FMUL R50, R50, R5 ;  /* 0x0000000532327220 */ /* 0x000fe20000400000 */
[----:B------:R-:W-:Y:S02]  /*1160*/  IADD3.X R17, R33, UR7, RZ, P0, !PT ;  /* 0x0000000721117c10 */ /* 0x000fe400087fe4ff */
[----:B------:R-:W-:Y:S02]  /*1170*/  F2FP.SATFINITE.E4M3.F32.PACK_AB_MERGE_C R5, RZ, R26, RZ ;  /* 0x0000001aff05723e */ /* 0x000fe400048070ff */
[----:B------:R-:W-:Y:S01]  /*1180*/  IADD3 R26, P1, R28, UR18, RZ ;  /* 0x000000121c1a7c10 */ /* 0x000fe2000ff3e0ff */
[----:B------:R-:W-:Y:S01]  /*1190*/  FMUL R6, R6, R9 ;  /* 0x0000000906067220 */ /* 0x000fe20000400000 */
[----:B------:R-:W-:Y:S01]  /*11a0*/  FMUL R57, R46, R3 ;  /* 0x000000032e397220 */ /* 0x000fe20000400000 */
[----:B0-----:R-:W-:Y:S01]  /*11b0*/  IADD3 R10, P0, R16, UR10, RZ ;  /* 0x0000000a100a7c10 */ /* 0x001fe2000ff1e0ff */
[----:B------:R-:W-:Y:S01]  /*11c0*/  FMUL R18, R18, R29 ;  /* 0x0000001d12127220 */ /* 0x000fe20000400000 */
[----:B------:R-:W-:-:S02]  /*11d0*/  F2FP.SATFINITE.E4M3.F32.PACK_AB_MERGE_C R9, RZ, R36, RZ ;  /* 0x00000024ff09723e */ /* 0x000fc400048070ff */
[----:B------:R-:W-:Y:S01]  /*11e0*/  IADD3.X R11, R17, UR7, RZ, P0, !PT ;  /* 0x00000007110b7c10 */ /* 0x000fe200087fe4ff */
[----:B------:R-:W-:Y:S01]  /*11f0*/  FMUL R29, R50, R3 ;  /* 0x00000003321d7220 */ /* 0x000fe20000400000 */
[----:B------:R-:W-:Y:S02]  /*1200*/  IADD3 R36, P0, R26, R37, RZ ;  /* 0x000000251a247210 */ /* 0x000fe40007f1e0ff */
[----:B------:R-:W-:Y:S01]  /*1210*/  IADD3.X R27, R21, UR19, RZ, P1, !PT ;  /* 0x00000013151b7c10 */ /* 0x000fe20008ffe4ff */
[----:B------:R-:W-:Y:S01]  /*1220*/  FMUL R13, R42, R3 ;  /* 0x000000032a0d7220 */ /* 0x000fe20000400000 */
[----:B------:R-:W-:Y:S01]  /*1230*/  F2FP.SATFINITE.E4M3.F32.PACK_AB_MERGE_C R57, RZ, R57, RZ ;  /* 0x00000039ff39723e */ /* 0x000fe200048070ff */
[----:B------:R0:W-:Y:S01]  /*1240*/  STG.E.U8 desc[UR4][R32.64], R9 ;  /* 0x0000000920007986 */ /* 0x0001e2000c101104 */
[----:B------:R-:W-:Y:S01]  /*1250*/  FMUL R51, R6, R3 ;  /* 0x0000000306337220 */ /* 0x000fe20000400000 */
[----:B------:R-:W-:Y:S01]  /*1260*/  IMAD.X R37, R27, 0x1, R38, P0 ;  /* 0x000000011b257824 */ /* 0x000fe200000e0626 */
[----:B------:R-:W-:Y:S01]  /*1270*/  F2FP.SATFINITE.E4M3.F32.PACK_AB_MERGE_C R29, RZ, R29, RZ ;  /* 0x0000001dff1d723e */ /* 0x000fe200048070ff */
[----:B------:R1:W-:Y:S01]  /*1280*/  STG.E.U8 desc[UR4][R16.64], R5 ;  /* 0x0000000510007986 */ /* 0x0003e2000c101104 */
[----:B------:R-:W-:-:S02]  /*1290*/  F2FP.SATFINITE.E4M3.F32.PACK_AB_MERGE_C R13, RZ, R13, RZ ;  /* 0x0000000dff0d723e */ /* 0x000fc400048070ff */
[----:B------:R-:W-:Y:S02]  /*12a0*/  F2FP.SATFINITE.E4M3.F32.PACK_AB_MERGE_C R51, RZ, R51, RZ ;  /* 0x00000033ff33723e */ /* 0x000fe400048070ff */
[----:B0-----:R-:W-:Y:S01]  /*12b0*/  IADD3 R32, P0, R36, UR10, RZ ;  /* 0x0000000a24207c10 */ /* 0x001fe2000ff1e0ff */
[----:B------:R0:W-:Y:S01]  /*12c0*/  STG.E.U8 desc[UR4][R10.64], R29 ;  /* 0x0000001d0a007986 */ /* 0x0001e2000c101104 */
[----:B-1----:R-:W-:Y:S02]  /*12d0*/  IMAD.U32 R17, R57, 0x10000, RZ ;  /* 0x0001000039117824 */ /* 0x002fe400078e00ff */
[----:B------:R-:W-:Y:S02]  /*12e0*/  IADD3 R16, P1, R32, UR10, RZ ;  /* 0x0000000a20107c10 */ /* 0x000fe4000ff3e0ff */
[----:B------:R-:W-:Y:S01]  /*12f0*/  IADD3.X R33, R37, UR7, RZ, P0, !PT ;  /* 0x0000000725217c10 */ /* 0x000fe200087fe4ff */
[----:B------:R1:W-:Y:S01]  /*1300*/  STG.E.U8 desc[UR4][R36.64], R13 ;  /* 0x0000000d24007986 */ /* 0x0003e2000c101104 */
[----:B------:R-:W-:Y:S01]  /*1310*/  FMUL R53, R48, R3 ;  /* 0x0000000330357220 */ /* 0x000fe20000400000 */
[----:B------:R-:W-:-:S02]  /*1320*/  LOP3.LUT R38, R17, 0xff0000, RZ, 0xc0, !PT ;  /* 0x00ff000011267812 */ /* 0x000fc400078ec0ff */
[----:B------:R-:W-:Y:S02]  /*1330*/  LOP3.LUT R49, R51, 0xffff, RZ, 0xc0, !PT ;  /* 0x0000ffff33317812 */ /* 0x000fe400078ec0ff */
[----:B0-----:R-:W-:Y:S02]  /*1340*/  IADD3 R10, P0, R16, UR10, RZ ;  /* 0x0000000a100a7c10 */ /* 0x001fe4000ff1e0ff */
[----:B------:R-:W-:Y:S01]  /*1350*/  IADD3.X R17, R33, UR7, RZ, P1, !PT ;  /* 0x0000000721117c10 */ /* 0x000fe20008ffe4ff */
[----:B-1----:R-:W-:Y:S01]  /*1360*/  FADD R37, R15, R15 ;  /* 0x0000000f0f257221 */ /* 0x002fe20000000000 */
[----:B------:R-:W-:Y:S02]  /*1370*/  IADD3 R36, P1, R44, UR8, RZ ;  /* 0x000000082c247c10 */ /* 0x000fe4000ff3e0ff */
[----:B------:R-:W-:Y:S02]  /*1380*/  F2FP.SATFINITE.E4M3.F32.PACK_AB_MERGE_C R53, RZ, R53, RZ ;  /* 0x00000035ff35723e */ /* 0x000fe400048070ff */
[----:B------:R-:W-:Y:S01]  /*1390*/  FMNMX R61, |R50|, R39, !PT ;  /* 0x00000027323d7209 */ /* 0x000fe20007800200 */
[----:B------:R-:W-:Y:S01]  /*13a0*/  IMAD R49, R49, 0x1000000, R38 ;  /* 0x0100000031317824 */ /* 0x000fe200078e0226 */
[----:B------:R-:W-:-:S02]  /*13b0*/  IADD3.X R11, R17, UR7, RZ, P0, !PT ;  /* 0x00000007110b7c10 */ /* 0x000fc400087fe4ff */
[----:B------:R-:W-:Y:S02]  /*13c0*/  FMNMX R39, RZ, R37, !PT ;  /* 0x00000025ff277209 */ /* 0x000fe40007800000 */
[C---:B------:R-:W-:Y:S01]  /*13d0*/  FSETP.GT.AND P0, PT, R15.reuse, RZ, PT ;  /* 0x000000ff0f00720b */ /* 0x040fe20003f04000 */
[----:B------:R-:W-:Y:S01]  /*13e0*/  FMUL R15, R15, R15 ;  /* 0x0000000f0f0f7220 */ /* 0x000fe20000400000 */
[----:B------:R-:W-:Y:S02]  /*13f0*/  IADD3 R38, P2, R36, UR8, RZ ;  /* 0x0000000824267c10 */ /* 0x000fe4000ff5e0ff */
[----:B------:R-:W-:Y:S01]  /*1400*/  IADD3.X R37, R45, UR9, RZ, P1, !PT ;  /* 0x000000092d257c10 */ /* 0x000fe20008ffe4ff */
[----:B------:R0:W-:Y:S01]  /*1410*/  STG.E.U8 desc[UR4][R32.64], R53 ;  /* 0x0000003520007986 */ /* 0x0001e2000c101104 */
[----:B------:R-:W-:-:S03]  /*1420*/  FSEL R63, R15, RZ, P0 ;  /* 0x000000ff0f3f7208 */ /* 0x000fc60000000000 */
[----:B------:R1:W-:Y:S04]  /*1430*/  STG.E.U8 desc[UR4][R16.64], R57 ;  /* 0x0000003910007986 */ /* 0x0003e8000c101104 */
[----:B------:R2:W-:Y:S01]  /*1440*/  STG.E.U8 desc[UR4][R10.64], R51 ;  /* 0x000000330a007986 */ /* 0x0005e2000c101104 */
[----:B0-----:R-:W-:Y:S01]  /*1450*/  FMUL R32, R24, R39 ;  /* 0x0000002718207220 */ /* 0x001fe20000400000 */
[----:B------:R-:W-:Y:S02]  /*1460*/  IADD3.X R39, R37, UR9, RZ, P2, !PT ;  /* 0x0000000925277c10 */ /* 0x000fe400097fe4ff */
[----:B------:R0:W3:Y:S04]  /*1470*/  LDG.E R15, desc[UR4][R44.64] ;  /* 0x000000042c0f7981 */ /* 0x0000e8000c1e1900 */
[----:B-1----:R-:W4:Y:S01]  /*1480*/  LDG.E R17, desc[UR4][R38.64] ;  /* 0x0000000426117981 */ /* 0x002f22000c1e1900 */
[----:B--2---:R-:W-:Y:S01]  /*1490*/  IADD3 R10, P0, R30, UR8, RZ ;  /* 0x000000081e0a7c10 */ /* 0x004fe2000ff1e0ff */
[----:B------:R-:W-:Y:S01]  /*14a0*/  FMUL R41, R41, R32 ;  /* 0x0000002029297220 */ /* 0x000fe20000400000 */
[----:B------:R-:W-:Y:S01]  /*14b0*/  IMAD.SHL.U32 R16, R53, 0x100, RZ ;  /* 0x0000010035107824 */ /* 0x000fe200078e00ff */
[----:B------:R-:W-:-:S02]  /*14c0*/  IADD3 R32, P1, R38, UR8, RZ ;  /* 0x0000000826207c10 */ /* 0x000fc4000ff3e0ff */
[----:B------:R-:W-:Y:S02]  /*14d0*/  IADD3.X R11, R31, UR9, RZ, P0, !PT ;  /* 0x000000091f0b7c10 */ /* 0x000fe400087fe4ff */
[----:B------:R-:W-:Y:S02]  /*14e0*/  FMNMX R61, |R42|, R61, !PT ;  /* 0x0000003d2a3d7209 */ /* 0x000fe40007800200 */
[----:B------:R1:W2:Y:S01]  /*14f0*/  LDG.E R42, desc[UR4][R30.64] ;  /* 0x000000041e2a7981 */ /* 0x0002a2000c1e1900 */
[----:B------:R-:W-:Y:S01]  /*1500*/  IADD3.X R33, R39, UR9, RZ, P1, !PT ;  /* 0x0000000927217c10 */ /* 0x000fe20008ffe4ff */
[----:B0-----:R-:W-:Y:S01]  /*1510*/  IMAD.U32 R44, R5, 0x10000, RZ ;  /* 0x00010000052c7824 */ /* 0x001fe200078e00ff */
[----:B------:R-:W-:Y:S01]  /*1520*/  LOP3.LUT R50, R49, 0xffff, R16, 0xf8, !PT ;  /* 0x0000ffff31327812 */ /* 0x000fe200078ef810 */
[----:B------:R-:W5:Y:S04]  /*1530*/  LDG.E R5, desc[UR4][R10.64] ;  /* 0x000000040a057981 */ /* 0x000f68000c1e1900 */
[----:B------:R-:W5:Y:S04]  /*1540*/  LDG.E R16, desc[UR4][R36.64] ;  /* 0x0000000424107981 */ /* 0x000f68000c1e1900 */
[----:B------:R0:W5:Y:S01]  /*1550*/  LDG.E R38, desc[UR4][R32.64] ;  /* 0x0000000420267981 */ /* 0x000162000c1e1900 */
[----:B------:R-:W-:-:S02]  /*1560*/  LOP3.LUT R44, R44, 0xff0000, RZ, 0xc0, !PT ;  /* 0x00ff00002c2c7812 */ /* 0x000fc400078ec0ff */
[----:B------:R-:W-:Y:S02]  /*1570*/  LOP3.LUT R29, R29, 0xffff, RZ, 0xc0, !PT ;  /* 0x0000ffff1d1d7812 */ /* 0x000fe400078ec0ff */
[----:B------:R-:W-:Y:S02]  /*1580*/  LOP3.LUT R45, R50, 0xff, R13, 0xf8, !PT ;  /* 0x000000ff322d7812 */ /* 0x000fe400078ef80d */
[----:B------:R-:W-:Y:S02]  /*1590*/  FMNMX R61, |R48|, R61, !PT ;  /* 0x0000003d303d7209 */ /* 0x000fe40007800200 */
[----:B------:R-:W-:Y:S02]  /*15a0*/  IADD3 R50, P0, R10, UR8, RZ ;  /* 0x000000080a327c10 */ /* 0x000fe4000ff1e0ff */
[----:B-1----:R-:W-:Y:S01]  /*15b0*/  IADD3 R30, P1, R32, UR8, RZ ;  /* 0x00000008201e7c10 */ /* 0x002fe2000ff3e0ff */
[----:B------:R-:W-:Y:S01]  /*15c0*/  IMAD R29, R29, 0x1000000, R44 ;  /* 0x010000001d1d7824 */ /* 0x000fe200078e022c */
[----:B------:R-:W-:Y:S01]  /*15d0*/  FMNMX R61, |R46|, R61, !PT ;  /* 0x0000003d2e3d7209 */ /* 0x000fe20007800200 */
[----:B------:R-:W-:Y:S01]  /*15e0*/  IMAD.SHL.U32 R44, R9, 0x100, RZ ;  /* 0x00000100092c7824 */ /* 0x000fe200078e00ff */
[----:B------:R-:W-:-:S02]  /*15f0*/  IADD3.X R51, R11, UR9, RZ, P0, !PT ;  /* 0x000000090b337c10 */ /* 0x000fc400087fe4ff */
[----:B------:R-:W-:Y:S02]  /*1600*/  IADD3.X R31, R33, UR9, RZ, P1, !PT ;  /* 0x00000009211f7c10 */ /* 0x000fe40008ffe4ff */
[----:B0-----:R-:W-:Y:S02]  /*1610*/  IADD3 R32, P0, R30, UR8, RZ ;  /* 0x000000081e207c10 */ /* 0x001fe4000ff1e0ff */
[----:B------:R-:W-:Y:S01]  /*1620*/  IADD3 R48, P1, R50, UR8, RZ ;  /* 0x0000000832307c10 */ /* 0x000fe2000ff3e0ff */
[----:B------:R0:W5:Y:S01]  /*1630*/  LDG.E R37, desc[UR4][R30.64] ;  /* 0x000000041e257981 */ /* 0x000162000c1e1900 */
[----:B------:R-:W-:Y:S02]  /*1640*/  FMNMX R61, |R6|, R61, !PT ;  /* 0x0000003d063d7209 */ /* 0x000fe40007800200 */
[----:B------:R-:W-:Y:S01]  /*1650*/  IADD3.X R33, R31, UR9, RZ, P0, !PT ;  /* 0x000000091f217c10 */ /* 0x000fe200087fe4ff */
[----:B------:R-:W-:Y:S01]  /*1660*/  USHF.L.U32 UR7, UR18, 0x1, URZ ;  /* 0x0000000112077899 */ /* 0x000fe2000800063f */
[----:B------:R-:W-:Y:S01]  /*1670*/  LOP3.LUT R53, R29, 0xffff, R44, 0xf8, !PT ;  /* 0x0000ffff1d357812 */ /* 0x000fe200078ef82c */
[----:B------:R-:W-:Y:S01]  /*1680*/  IMAD.IADD R29, R19, 0x1, R40 ;  /* 0x00000001131d7824 */ /* 0x000fe200078e0228 */
[----:B------:R-:W-:Y:S01]  /*1690*/  IADD3.X R49, R51, UR9, RZ, P1, !PT ;  /* 0x0000000933317c10 */ /* 0x000fe20008ffe4ff */
[----:B------:R-:W-:Y:S01]  /*16a0*/  FMUL R24, R24, R63 ;  /* 0x0000003f18187220 */ /* 0x000fe20000400000 */
[----:B------:R-:W-:Y:S01]  /*16b0*/  IADD3 RZ, P0, R19, R40, RZ ;  /* 0x0000002813ff7210 */ /* 0x000fe20007f1e0ff */
[----:B------:R-:W-:Y:S01]  /*16c0*/  FMUL R39, R4, R3 ;  /* 0x0000000304277220 */ /* 0x000fe20000400000 */
[----:B------:R-:W-:Y:S01]  /*16d0*/  IADD3 R10, P1, R32, UR8, RZ ;  /* 0x00000008200a7c10 */ /* 0x000fe2000ff3e0ff */
[----:B------:R-:W-:Y:S01]  /*16e0*/  USHF.L.U64.HI UR10, UR18, 0x1, UR19 ;  /* 0x00000001120a7899 */ /* 0x000fe20008010213 */
[----:B------:R-:W-:Y:S01]  /*16f0*/  FMNMX R61, R61, |R4|, !PT ;  /* 0x400000043d3d7209 */ /* 0x000fe20007800000 */
[----:B------:R-:W-:Y:S01]  /*1700*/  IMAD.X R36, RZ, RZ, R60, P0 ;  /* 0x000000ffff247224 */ /* 0x000fe200000e063c */
[----:B------:R-:W-:Y:S01]  /*1710*/  IADD3.X R11, R33, UR9, RZ, P1, !PT ;  /* 0x00000009210b7c10 */ /* 0x000fe20008ffe4ff */
[----:B------:R1:W5:Y:S01]  /*1720*/  LDG.E R52, desc[UR4][R48.64] ;  /* 0x0000000430347981 */ /* 0x000362000c1e1900 */
[----:B------:R-:W-:-:S02]  /*1730*/  IADD3 R62, P1, R10, UR8, RZ ;  /* 0x000000080a3e7c10 */ /* 0x000fc4000ff3e0ff */
[----:B0-----:R-:W-:Y:S01]  /*1740*/  IADD3 R30, P0, R29, R28, RZ ;  /* 0x0000001c1d1e7210 */ /* 0x001fe20007f1e0ff */
[C---:B------:R-:W-:Y:S01]  /*1750*/  FMUL R57, R22.reuse, R3 ;  /* 0x0000000316397220 */ /* 0x040fe20000400000 */
[----:B------:R-:W-:Y:S01]  /*1760*/  FMNMX R9, |R22|, R61, !PT ;  /* 0x0000003d16097209 */ /* 0x000fe20007800200 */
[----:B------:R-:W-:Y:S01]  /*1770*/  FMUL R75, R54, R3 ;  /* 0x00000003364b7220 */ /* 0x000fe20000400000 */
[----:B------:R-:W-:Y:S01]  /*1780*/  IADD3.X R63, R11, UR9, RZ, P1, !PT ;  /* 0x000000090b3f7c10 */ /* 0x000fe20008ffe4ff */
[----:B------:R-:W-:Y:S01]  /*1790*/  IMAD.X R31, R36, 0x1, R21, P0 ;  /* 0x00000001241f7824 */ /* 0x000fe200000e0615 */
[C---:B------:R-:W-:Y:S01]  /*17a0*/  FMNMX R9, |R18|.reuse, R9, !PT ;  /* 0x0000000912097209 */ /* 0x040fe20007800200 */
[----:B------:R-:W-:Y:S01]  /*17b0*/  FMUL R18, R18, R3 ;  /* 0x0000000312127220 */ /* 0x000fe20000400000 */
[----:B-1----:R-:W-:Y:S01]  /*17c0*/  IADD3 R48, P0, R30, UR7, RZ ;  /* 0x000000071e307c10 */ /* 0x002fe2000ff1e0ff */
[----:B------:R0:W5:Y:S01]  /*17d0*/  LDG.E R4, desc[UR4][R62.64] ;  /* 0x000000043e047981 */ /* 0x000162000c1e1900 */
[----:B------:R-:W-:-:S02]  /*17e0*/  F2FP.SATFINITE.E4M3.F32.PACK_AB_MERGE_C R39, RZ, R39, RZ ;  /* 0x00000027ff27723e */ /* 0x000fc400048070ff */
[----:B------:R-:W-:Y:S01]  /*17f0*/  IADD3.X R49, R31, UR10, RZ, P0, !PT ;  /* 0x0000000a1f317c10 */ /* 0x000fe200087fe4ff */
[----:B------:R1:W5:Y:S01]  /*1800*/  LDG.E R13, desc[UR4][R32.64] ;  /* 0x00000004200d7981 */ /* 0x000362000c1e1900 */
[----:B------:R-:W-:Y:S02]  /*1810*/  F2FP.SATFINITE.E4M3.F32.PACK_AB_MERGE_C R57, RZ, R57, RZ ;  /* 0x00000039ff39723e */ /* 0x000fe400048070ff */
[----:B------:R-:W-:Y:S01]  /*1820*/  F2FP.SATFINITE.E4M3.F32.PACK_AB_MERGE_C R75, RZ, R75, RZ ;  /* 0x0000004bff4b723e */ /* 0x000fe200048070ff */
[----:B------:R-:W5:Y:S01]  /*1830*/  LDG.E R6, desc[UR4][R50.64] ;  /* 0x0000000432067981 */ /* 0x000f62000c1e1900 */
[----:B0-----:R-:W-:Y:S01]  /*1840*/  F2FP.SATFINITE.E4M3.F32.PACK_AB_MERGE_C R63, RZ, R18, RZ ;  /* 0x00000012ff3f723e */ /* 0x001fe200048070ff */
[-C--:B------:R-:W-:Y:S01]  /*1850*/  FMUL R18, R55, R3.reuse ;  /* 0x0000000337127220 */ /* 0x080fe20000400000 */
[-C--:B------:R-:W-:Y:S01]  /*1860*/  FMUL R61, R24, R3.reuse ;  /* 0x00000003183d7220 */ /* 0x080fe20000400000 */
[----:B-1----:R-:W-:Y:S01]  /*1870*/  IADD3 R32, P1, R48, UR7, RZ ;  /* 0x0000000730207c10 */ /* 0x002fe2000ff3e0ff */
[----:B------:R-:W-:Y:S01]  /*1880*/  FMUL R65, R41, R3 ;  /* 0x0000000329417220 */ /* 0x000fe20000400000 */
[----:B------:R0:W5:Y:S02]  /*1890*/  LDG.E R51, desc[UR4][R10.64] ;  /* 0x000000040a337981 */ /* 0x000164000c1e1900 */
[----:B------:R-:W-:Y:S01]  /*18a0*/  IADD3.X R33, R49, UR10, RZ, P1, !PT ;  /* 0x0000000a31217c10 */ /* 0x000fe20008ffe4ff */
[----:B------:R-:W-:Y:S01]  /*18b0*/  IMAD.U32 R22, R75, 0x10000, RZ ;  /* 0x000100004b167824 */ /* 0x000fe200078e00ff */
[----:B------:R1:W-:Y:S01]  /*18c0*/  STG.E.U8 desc[UR4][R30.64], R39 ;  /* 0x000000271e007986 */ /* 0x0003e2000c101104 */
[----:B------:R-:W-:-:S03]  /*18d0*/  F2FP.SATFINITE.E4M3.F32.PACK_AB_MERGE_C R61, RZ, R61, RZ ;  /* 0x0000003dff3d723e */ /* 0x000fc600048070ff */
[----:B------:R1:W-:Y:S01]  /*18e0*/  STG.E.U8 desc[UR4][R48.64], R57 ;  /* 0x0000003930007986 */ /* 0x0003e2000c101104 */
[----:B0-----:R-:W-:-:S03]  /*18f0*/  IADD3 R10, P0, R32, UR7, RZ ;  /* 0x00000007200a7c10 */ /* 0x001fc6000ff1e0ff */
[----:B------:R0:W-:Y:S01]  /*1900*/  STG.E.U8 desc[UR4][R32.64], R63 ;  /* 0x0000003f20007986 */ /* 0x0001e2000c101104 */
[----:B------:R-:W-:Y:S02]  /*1910*/  IADD3.X R11, R33, UR10, RZ, P0, !PT ;  /* 0x0000000a210b7c10 */ /* 0x000fe400087fe4ff */
[----:B-1----:R-:W-:Y:S02]  /*1920*/  IADD3 R30, P0, R29, R26, RZ ;  /* 0x0000001a1d1e7210 */ /* 0x002fe40007f1e0ff */
[----:B------:R-:W-:Y:S01]  /*1930*/  F2FP.SATFINITE.E4M3.F32.PACK_AB_MERGE_C R49, RZ, R18, RZ ;  /* 0x00000012ff31723e */ /* 0x000fe200048070ff */
[----:B------:R-:W-:Y:S01]  /*1940*/  FMUL R18, R59, R3 ;  /* 0x000000033b127220 */ /* 0x000fe20000400000 */
[----:B------:R-:W-:Y:S02]  /*1950*/  F2FP.SATFINITE.E4M3.F32.PACK_AB_MERGE_C R65, RZ, R65, RZ ;  /* 0x00000041ff41723e */ /* 0x000fe400048070ff */
[----:B------:R-:W-:Y:S02]  /*1960*/  LOP3.LUT R29, R22, 0xff0000, RZ, 0xc0, !PT ;  /* 0x00ff0000161d7812 */ /* 0x000fe400078ec0ff */
[----:B------:R-:W-:-:S02]  /*1970*/  LOP3.LUT R22, R61, 0xffff, RZ, 0xc0, !PT ;  /* 0x0000ffff3d167812 */ /* 0x000fc400078ec0ff */
[----:B0-----:R-:W-:Y:S01]  /*1980*/  F2FP.SATFINITE.E4M3.F32.PACK_AB_MERGE_C R33, RZ, R18, RZ ;  /* 0x00000012ff21723e */ /* 0x001fe200048070ff */
[----:B------:R0:W-:Y:S01]  /*1990*/  STG.E.U8 desc[UR4][R10.64], R65 ;  /* 0x000000410a007986 */ /* 0x0001e2000c101104 */
[----:B------:R-:W-:Y:S02]  /*19a0*/  IMAD.U32 R63, R63, 0x10000, RZ ;  /* 0x000100003f3f7824 */ /* 0x000fe400078e00ff */
[----:B------:R-:W-:Y:S02]  /*19b0*/  IMAD.X R31, R36, 0x1, R27, P0 ;  /* 0x00000001241f7824 */ /* 0x000fe400000e061b */
[----:B------:R-:W-:Y:S02]  /*19c0*/  IMAD R22, R22, 0x1000000, R29 ;  /* 0x0100000016167824 */ /* 0x000fe400078e021d */
[----:B------:R-:W-:Y:S01]  /*19d0*/  VIADD R18, R12, 0x1d ;  /* 0x0000001d0c127836 */ /* 0x000fe20000000000 */
[----:B------:R-:W-:Y:S01]  /*19e0*/  USHF.L.U64.HI UR11, UR18, 0x3, UR19 ;  /* 0x00000003120b7899 */ /* 0x000fe20008010213 */
[----:B0-----:R-:W-:Y:S01]  /*19f0*/  IMAD.SHL.U32 R11, R33, 0x100, RZ ;  /* 0x00000100210b7824 */ /* 0x001fe200078e00ff */
[----:B------:R-:W-:Y:S01]  /*1a00*/  LOP3.LUT R10, R63, 0xff0000, RZ, 0xc0, !PT ;  /* 0x00ff00003f0a7812 */ /* 0x000fe200078ec0ff */
[----:B------:R0:W-:Y:S01]  /*1a10*/  STG.E.U8 desc[UR4][R30.64], R49 ;  /* 0x000000311e007986 */ /* 0x0001e2000c101104 */
[----:B------:R-:W-:-:S02]  /*1a20*/  LOP3.LUT R65, R65, 0xffff, RZ, 0xc0, !PT ;  /* 0x0000ffff41417812 */ /* 0x000fc400078ec0ff */
[----:B------:R-:W-:Y:S02]  /*1a30*/  LOP3.LUT R22, R22, 0xffff, R11, 0xf8, !PT ;  /* 0x0000ffff16167812 */ /* 0x000fe400078ef80b */
[----:B------:R-:W-:Y:S02]  /*1a40*/  LOP3.LUT R11, R18, 0x1f, RZ, 0xc0, !PT ;  /* 0x0000001f120b7812 */ /* 0x000fe400078ec0ff */
[----:B------:R-:W-:Y:S01]  /*1a50*/  IADD3 R40, P1, R40, UR6, RZ ;  /* 0x0000000628287c10 */ /* 0x000fe2000ff3e0ff */
[----:B------:R-:W-:Y:S01]  /*1a60*/  IMAD R10, R65, 0x1000000, R10 ;  /* 0x01000000410a7824 */ /* 0x000fe200078e020a */
[----:B0-----:R-:W-:Y:S01]  /*1a70*/  IADD3 R30, P0, R30, UR7, RZ ;  /* 0x000000071e1e7c10 */ /* 0x001fe2000ff1e0ff */
[----:B------:R-:W-:Y:S01]  /*1a80*/  IMAD.SHL.U32 R57, R57, 0x100, RZ ;  /* 0x0000010039397824 */ /* 0x000fe200078e00ff */
[----:B------:R-:W-:Y:S02]  /*1a90*/  IADD3 R29, P3, P4, R40, UR6, R11 ;  /* 0x00000006281d7c10 */ /* 0x000fe4000fc7e00b */
[----:B------:R-:W-:-:S02]  /*1aa0*/  IADD3.X R31, R31, UR10, RZ, P0, !PT ;  /* 0x0000000a1f1f7c10 */ /* 0x000fc400087fe4ff */
[----:B------:R-:W-:Y:S02]  /*1ab0*/  IADD3.X R60, R60, UR11, RZ, P1, !PT ;  /* 0x0000000b3c3c7c10 */ /* 0x000fe40008ffe4ff */
[----:B------:R-:W-:Y:S02]  /*1ac0*/  IADD3 R14, P2, P0, R11, UR8, R14 ;  /* 0x000000080b0e7c10 */ /* 0x000fe4000f85e00e */
[----:B------:R-:W-:Y:S02]  /*1ad0*/  LOP3.LUT R57, R10, 0xffff, R57, 0xf8, !PT ;  /* 0x0000ffff0a397812 */ /* 0x000fe400078ef839 */
[----:B------:R-:W-:Y:S02]  /*1ae0*/  IADD3 R8, P1, R29, R8, RZ ;  /* 0x000000081d087210 */ /* 0x000fe40007f3e0ff */
[----:B------:R-:W-:Y:S02]  /*1af0*/  IADD3.X R58, R60, UR11, RZ, P3, P4 ;  /* 0x0000000b3c3a7c10 */ /* 0x000fe40009fe84ff */
[----:B------:R-:W-:-:S02]  /*1b00*/  IADD3.X R10, RZ, UR9, R7, P2, P0 ;  /* 0x00000009ff0a7c10 */ /* 0x000fc400097e0407 */
[----:B------:R-:W-:Y:S02]  /*1b10*/  IADD3 R64, P4, R30, UR7, RZ ;  /* 0x000000071e407c10 */ /* 0x000fe4000ff9e0ff */
[----:B------:R-:W-:Y:S01]  /*1b20*/  IADD3 R7, P2, R14, UR8, RZ ;  /* 0x000000080e077c10 */ /* 0x000fe2000ff5e0ff */
[----:B------:R-:W-:Y:S01]  /*1b30*/  IMAD.X R25, R58, 0x1, R25, P1 ;  /* 0x000000013a197824 */ /* 0x000fe200008e0619 */
[----:B------:R-:W-:Y:S02]  /*1b40*/  IADD3 R62, P0, R64, UR7, RZ ;  /* 0x00000007403e7c10 */ /* 0x000fe4000ff1e0ff */
[----:B------:R-:W-:Y:S02]  /*1b50*/  IADD3.X R65, R31, UR10, RZ, P4, !PT ;  /* 0x0000000a1f417c10 */ /* 0x000fe4000a7fe4ff */
[----:B------:R-:W-:Y:S02]  /*1b60*/  IADD3.X R10, R10, UR9, RZ, P2, !PT ;  /* 0x000000090a0a7c10 */ /* 0x000fe400097fe4ff */
[----:B------:R-:W-:-:S02]  /*1b70*/  LEA R32, P1, R7, UR14, 0x2 ;  /* 0x0000000e07207c11 */ /* 0x000fc4000f8210ff */
[C---:B------:R-:W-:Y:S01]  /*1b80*/  LEA R70, P3, R8.reuse, UR16, 0x2 ;  /* 0x0000001008467c11 */ /* 0x040fe2000f8610ff */
[----:B------:R0:W-:Y:S01]  /*1b90*/  STG.E.U8 desc[UR4][R30.64], R33 ;  /* 0x000000211e007986 */ /* 0x0001e2000c101104 */
[----:B------:R-:W-:Y:S02]  /*1ba0*/  IADD3.X R63, R65, UR10, RZ, P0, !PT ;  /* 0x0000000a413f7c10 */ /* 0x000fe400087fe4ff */
[----:B------:R-:W-:Y:S02]  /*1bb0*/  LEA.HI.X R71, R8, UR17, R25, 0x2, P3 ;  /* 0x0000001108477c11 */ /* 0x000fe400098f1419 */
[----:B------:R-:W-:Y:S01]  /*1bc0*/  IADD3 R68, P0, R70, UR8, RZ ;  /* 0x0000000846447c10 */ /* 0x000fe2000ff1e0ff */
[----:B------:R-:W-:Y:S01]  /*1bd0*/  STG.E.U8 desc[UR4][R64.64], R75 ;  /* 0x0000004b40007986 */ /* 0x000fe2000c101104 */
[----:B0-----:R-:W-:Y:S02]  /*1be0*/  LEA.HI.X R33, R7, UR15, R10, 0x2, P1 ;  /* 0x0000000f07217c11 */ /* 0x001fe400088f140a */
[----:B------:R-:W-:Y:S01]  /*1bf0*/  IADD3 R72, P1, R32, UR8, RZ ;  /* 0x0000000820487c10 */ /* 0x000fe2000ff3e0ff */
[----:B------:R0:W-:Y:S01]  /*1c00*/  STG.E.U8 desc[UR4][R62.64], R61 ;  /* 0x0000003d3e007986 */ /* 0x0001e2000c101104 */
[----:B------:R-:W-:-:S02]  /*1c10*/  IADD3.X R69, R71, UR9, RZ, P0, !PT ;  /* 0x0000000947457c10 */ /* 0x000fc400087fe4ff */
[----:B------:R-:W-:Y:S01]  /*1c20*/  IADD3.X R73, R33, UR9, RZ, P1, !PT ;  /* 0x0000000921497c10 */ /* 0x000fe20008ffe4ff */
[----:B------:R-:W5:Y:S01]  /*1c30*/  LDG.E R10, desc[UR4][R70.64] ;  /* 0x00000004460a7981 */ /* 0x000f62000c1e1900 */
[----:B------:R-:W-:Y:S02]  /*1c40*/  IADD3 R66, P1, R68, UR8, RZ ;  /* 0x0000000844427c10 */ /* 0x000fe4000ff3e0ff */
[----:B------:R-:W-:Y:S01]  /*1c50*/  IADD3 R30, P2, R72, UR8, RZ ;  /* 0x00000008481e7c10 */ /* 0x000fe2000ff5e0ff */
[----:B------:R-:W5:Y:S01]  /*1c60*/  LDG.E R48, desc[UR4][R72.64] ;  /* 0x0000000448307981 */ /* 0x000f62000c1e1900 */
[----:B------:R-:W-:Y:S02]  /*1c70*/  IADD3.X R67, R69, UR9, RZ, P1, !PT ;  /* 0x0000000945437c10 */ /* 0x000fe40008ffe4ff */
[----:B0-----:R-:W-:Y:S01]  /*1c80*/  IADD3 R62, P0, R66, UR8, RZ ;  /* 0x00000008423e7c10 */ /* 0x001fe2000ff1e0ff */
[----:B------:R-:W5:Y:S01]  /*1c90*/  LDG.E R50, desc[UR4][R68.64] ;  /* 0x0000000444327981 */ /* 0x000f62000c1e1900 */
[----:B------:R-:W-:-:S02]  /*1ca0*/  LOP3.LUT R44, R22, 0xff, R49, 0xf8, !PT ;  /* 0x000000ff162c7812 */ /* 0x000fc400078ef831 */
[----:B------:R-:W-:Y:S01]  /*1cb0*/  IADD3.X R31, R73, UR9, RZ, P2, !PT ;  /* 0x00000009491f7c10 */ /* 0x000fe200097fe4ff */
[----:B------:R0:W5:Y:S01]  /*1cc0*/  LDG.E R49, desc[UR4][R32.64] ;  /* 0x0000000420317981 */ /* 0x000162000c1e1900 */
[----:B------:R-:W-:Y:S02]  /*1cd0*/  IADD3.X R63, R67, UR9, RZ, P0, !PT ;  /* 0x00000009433f7c10 */ /* 0x000fe400087fe4ff */
[----:B------:R-:W-:Y:S01]  /*1ce0*/  IADD3 R64, P1, R30, UR8, RZ ;  /* 0x000000081e407c10 */ /* 0x000fe2000ff3e0ff */
[----:B------:R1:W5:Y:S04]  /*1cf0*/  LDG.E R14, desc[UR4][R30.64] ;  /* 0x000000041e0e7981 */ /* 0x000368000c1e1900 */
[----:B------:R-:W5:Y:S01]  /*1d00*/  LDG.E R22, desc[UR4][R66.64] ;  /* 0x0000000442167981 */ /* 0x000f62000c1e1900 */
[----:B0-----:R-:W-:-:S03]  /*1d10*/  IADD3 R32, P0, R62, UR8, RZ ;  /* 0x000000083e207c10 */ /* 0x001fc6000ff1e0ff */
[----:B------:R-:W5:Y:S01]  /*1d20*/  LDG.E R8, desc[UR4][R62.64] ;  /* 0x000000043e087981 */ /* 0x000f62000c1e1900 */
[----:B------:R-:W-:Y:S02]  /*1d30*/  IADD3.X R33, R63, UR9, RZ, P0, !PT ;  /* 0x000000093f217c10 */ /* 0x000fe400087fe4ff */
[----:B-1----:R-:W-:Y:S02]  /*1d40*/  IADD3 R30, P0, R32, UR8, RZ ;  /* 0x00000008201e7c10 */ /* 0x002fe4000ff1e0ff */
[----:B------:R-:W-:Y:S01]  /*1d50*/  IADD3.X R65, R31, UR9, RZ, P1, !PT ;  /* 0x000000091f417c10 */ /* 0x000fe20008ffe4ff */
[----:B------:R0:W5:Y:S01]  /*1d60*/  LDG.E R25, desc[UR4][R32.64] ;  /* 0x0000000420197981 */ /* 0x000162000c1e1900 */
[----:B------:R-:W-:-:S03]  /*1d70*/  IADD3.X R31, R33, UR9, RZ, P0, !PT ;  /* 0x00000009211f7c10 */ /* 0x000fc600087fe4ff */
[----:B------:R-:W5:Y:S04]  /*1d80*/  LDG.E R7, desc[UR4][R64.64] ;  /* 0x0000000440077981 */ /* 0x000f68000c1e1900 */
[----:B------:R1:W5:Y:S01]  /*1d90*/  LDG.E R46, desc[UR4][R30.64] ;  /* 0x000000041e2e7981 */ /* 0x000362000c1e1900 */
[----:B0-----:R-:W-:-:S04]  /*1da0*/  IADD3 R32, P0, R30, UR8, RZ ;  /* 0x000000081e207c10 */ /* 0x001fc8000ff1e0ff */
[----:B------:R-:W-:-:S05]  /*1db0*/  IADD3.X R33, R31, UR9, RZ, P0, !PT ;  /* 0x000000091f217c10 */ /* 0x000fca00087fe4ff */
[----:B------:R-:W5:Y:S01]  /*1dc0*/  LDG.E R18, desc[UR4][R32.64] ;  /* 0x0000000420127981 */ /* 0x000f62000c1e1900 */
[----:B-1----:R-:W-:-:S04]  /*1dd0*/  IADD3 R30, P0, R32, UR8, RZ ;  /* 0x00000008201e7c10 */ /* 0x002fc8000ff1e0ff */
[----:B------:R-:W-:-:S05]  /*1de0*/  IADD3.X R31, R33, UR9, RZ, P0, !PT ;  /* 0x00000009211f7c10 */ /* 0x000fca00087fe4ff */
[----:B------:R0:W5:Y:S01]  /*1df0*/  LDG.E R36, desc[UR4][R30.64] ;  /* 0x000000041e247981 */ /* 0x000162000c1e1900 */
[----:B------:R-:W-:Y:S02]  /*1e00*/  FMNMX R62, |R41|, R9, !PT ;  /* 0x00000009293e7209 */ /* 0x000fe40007800200 */
[----:B------:R-:W-:Y:S02]  /*1e10*/  LOP3.LUT R39, R57, 0xff, R39, 0xf8, !PT ;  /* 0x000000ff39277812 */ /* 0x000fe400078ef827 */
[----:B------:R-:W-:-:S04]  /*1e20*/  FMNMX R55, |R55|, R62, !PT ;  /* 0x0000003e37377209 */ /* 0x000fc80007800200 */
[----:B------:R-:W-:Y:S02]  /*1e30*/  FMNMX R59, |R59|, R55, !PT ;  /* 0x000000373b3b7209 */ /* 0x000fe40007800200 */
[----:B0-----:R-:W-:Y:S01]  /*1e40*/  IADD3 R31, P0, R23, R40, RZ ;  /* 0x00000028171f7210 */ /* 0x001fe20007f1e0ff */
[----:B------:R-:W0:Y:S04]  /*1e50*/  S2R R55, SR_CgaCtaId ;  /* 0x0000000000377919 */ /* 0x000e280000008800 */
[----:B------:R-:W-:Y:S01]  /*1e60*/  IMAD.X R60, RZ, RZ, R60, P0 ;  /* 0x000000ffff3c7224 */ /* 0x000fe200000e063c */
[----:B------:R-:W-:-:S05]  /*1e70*/  IADD3 R40, P0, R31, R28, RZ ;  /* 0x0000001c1f287210 */ /* 0x000fca0007f1e0ff */
[----:B------:R-:W-:Y:S02]  /*1e80*/  IMAD.X R41, R60, 0x1, R21, P0 ;  /* 0x000000013c297824 */ /* 0x000fe400000e0615 */
[----:B---3--:R-:W-:Y:S01]  /*1e90*/  FADD R57, R15, R15 ;  /* 0x0000000f0f397221 */ /* 0x008fe20000000000 */
[----:B----4-:R-:W-:-:S04]  /*1ea0*/  FADD R9, R17, R17 ;  /* 0x0000001111097221 */ /* 0x010fc80000000000 */
[----:B------:R-:W-:Y:S02]  /*1eb0*/  FMNMX R57, RZ, R57, !PT ;  /* 0x00000039ff397209 */ /* 0x000fe40007800000 */
[----:B------:R-:W-:-:S03]  /*1ec0*/  FMNMX R64, RZ, R9, !PT ;  /* 0x00000009ff407209 */ /* 0x000fc60007800000 */
[----:B--2---:R-:W-:Y:S02]  /*1ed0*/  FMUL R57, R42, R57 ;  /* 0x000000392a397220 */ /* 0x004fe40000400000 */
[----:B-----5:R-:W-:Y:S02]  /*1ee0*/  FMUL R9, R5, R64 ;  /* 0x0000004005097220 */ /* 0x020fe40000400000 */
[----:B------:R-:W-:Y:S01]  /*1ef0*/  FMUL R16, R16, R57 ;  /* 0x0000003910107220 */ /* 0x000fe20000400000 */
[----:B------:R-:W-:Y:S01]  /*1f00*/  IADD3 R32, P0, R40, UR7, RZ ;  /* 0x0000000728207c10 */ /* 0x000fe2000ff1e0ff */
[----:B------:R-:W-:Y:S02]  /*1f10*/  FMUL R38, R38, R9 ;  /* 0x0000000926267220 */ /* 0x000fe40000400000 */
[----:B------:R-:W-:Y:S01]  /*1f20*/  FMUL R9, R16, R3 ;  /* 0x0000000310097220 */ /* 0x000fe20000400000 */
[----:B------:R-:W-:Y:S02]  /*1f30*/  IADD3.X R33, R41, UR10, RZ, P0, !PT ;  /* 0x0000000a29217c10 */ /* 0x000fe400087fe4ff */
[----:B------:R-:W-:-:S02]  /*1f40*/  IADD3 R30, P1, R29, R28, RZ ;  /* 0x0000001c1d1e7210 */ /* 0x000fc40007f3e0ff */
[----:B------:R-:W-:Y:S02]  /*1f50*/  F2FP.SATFINITE.E4M3.F32.PACK_AB_MERGE_C R9, RZ, R9, RZ ;  /* 0x00000009ff09723e */ /* 0x000fe400048070ff */
[-C--:B------:R-:W-:Y:S02]  /*1f60*/  IADD3 R28, P0, R31, R26.reuse, RZ ;  /* 0x0000001a1f1c7210 */ /* 0x080fe40007f1e0ff */
[----:B------:R-:W-:Y:S01]  /*1f70*/  IADD3 R26, P2, R29, R26, RZ ;  /* 0x0000001a1d1a7210 */ /* 0x000fe20007f5e0ff */
[----:B------:R1:W-:Y:S01]  /*1f80*/  STG.E.U8 desc[UR4][R40.64], R9 ;  /* 0x0000000928007986 */ /* 0x0003e2000c101104 */
[----:B------:R-:W-:Y:S02]  /*1f90*/  IMAD.X R31, R58, 0x1, R21, P1 ;  /* 0x000000013a1f7824 */ /* 0x000fe400008e0615 */
[--C-:B------:R-:W-:Y:S02]  /*1fa0*/  IMAD.X R29, R60, 0x1, R27.reuse, P0 ;  /* 0x000000013c1d7824 */ /* 0x100fe400000e061b */
[----:B------:R-:W-:Y:S01]  /*1fb0*/  IMAD.X R27, R58, 0x1, R27, P2 ;  /* 0x000000013a1b7824 */ /* 0x000fe200010e061b */
[----:B------:R-:W-:Y:S01]  /*1fc0*/  LOP3.LUT R21, R0, 0x1f, RZ, 0xc0, !PT ;  /* 0x0000001f00157812 */ /* 0x000fe200078ec0ff */
[----:B------:R-:W-:Y:S01]  /*1fd0*/  IMAD.SHL.U32 R58, R43, 0x20, RZ ;  /* 0x000000202b3a7824 */ /* 0x000fe200078e00ff */
[----:B------:R-:W-:-:S02]  /*1fe0*/  LOP3.LUT R53, R53, 0xff, R56, 0xf8, !PT ;  /* 0x000000ff35357812 */ /* 0x000fc400078ef838 */
[----:B-1----:R-:W-:Y:S02]  /*1ff0*/  MOV R40, 0x400 ;  /* 0x0000040000287802 */ /* 0x002fe40000000f00 */
[----:B------:R-:W-:Y:S02]  /*2000*/  LOP3.LUT R58, R58, 0xffffffe0, R21, 0xe2, !PT ;  /* 0xffffffe03a3a7812 */ /* 0x000fe400078ee215 */
[----:B------:R-:W-:Y:S01]  /*2010*/  LOP3.LUT R12, R12, 0x1f, RZ, 0xc0, !PT ;  /* 0x0000001f0c0c7812 */ /* 0x000fe200078ec0ff */
[----:B------:R-:W-:Y:S02]  /*2020*/  VIADD R56, R40, 0x20 ;  /* 0x0000002028387836 */ /* 0x000fe40000000000 */
[C---:B------:R-:W-:Y:S02]  /*2030*/  IMAD R43, R58.reuse, 0x21, R19 ;  /* 0x000000213a2b7824 */ /* 0x040fe400078e0213 */
[----:B------:R-:W-:Y:S01]  /*2040*/  IMAD R41, R58, 0x21, R12 ;  /* 0x000000213a297824 */ /* 0x000fe200078e020c */
[----:B0-----:R-:W-:-:S02]  /*2050*/  LEA R56, R55, R56, 0x18 ;  /* 0x0000003837387211 */ /* 0x001fc400078ec0ff */
[----:B------:R-:W-:-:S03]  /*2060*/  FMNMX R59, |R54|, R59, !PT ;  /* 0x0000003b363b7209 */ /* 0x000fc60007800200 */
[--C-:B------:R-:W-:Y:S02]  /*2070*/  IMAD R54, R41, 0x4, R56.reuse ;  /* 0x0000000429367824 */ /* 0x100fe400078e0238 */
[----:B------:R-:W-:Y:S01]  /*2080*/  IMAD R41, R43, 0x4, R56 ;  /* 0x000000042b297824 */ /* 0x000fe200078e0238 */
[----:B------:R-:W-:Y:S01]  /*2090*/  LOP3.LUT R43, R2, 0x1c, RZ, 0xc0, !PT ;  /* 0x0000001c022b7812 */ /* 0x000fe200078ec0ff */
[C---:B------:R-:W-:Y:S01]  /*20a0*/  FMUL R65, R15.reuse, R15 ;  /* 0x0000000f0f417220 */ /* 0x040fe20000400000 */
[----:B------:R-:W-:Y:S01]  /*20b0*/  STS [R54], R53 ;  /* 0x0000003536007388 */ /* 0x000fe20000000800 */
[----:B------:R-:W-:-:S03]  /*20c0*/  FSETP.GT.AND P0, PT, R15, RZ, PT ;  /* 0x000000ff0f00720b */ /* 0x000fc60003f04000 */
[----:B------:R0:W-:Y:S01]  /*20d0*/  STS [R41], R39 ;  /* 0x0000002729007388 */ /* 0x0001e20000000800 */
[C---:B------:R-:W-:Y:S02]  /*20e0*/  IMAD R15, R58.reuse, 0x21, R43 ;  /* 0x000000213a0f7824 */ /* 0x040fe400078e022b */
[C---:B------:R-:W-:Y:S02]  /*20f0*/  IMAD R61, R58.reuse, 0x21, R23 ;  /* 0x000000213a3d7824 */ /* 0x040fe400078e0217 */
[----:B------:R-:W-:Y:S01]  /*2100*/  IMAD R63, R58, 0x21, R11 ;  /* 0x000000213a3f7824 */ /* 0x000fe200078e020b */
[----:B------:R-:W-:Y:S01]  /*2110*/  FSEL R65, R65, RZ, P0 ;  /* 0x000000ff41417208 */ /* 0x000fe20000000000 */
[----:B0-----:R-:W-:Y:S01]  /*2120*/  FADD R39, R37, R37 ;  /* 0x0000002525277221 */ /* 0x001fe20000000000 */
[----:B------:R-:W-:Y:S01]  /*2130*/  FMNMX R59, |R24|, R59, !PT ;  /* 0x0000003b183b7209 */ /* 0x000fe20007800200 */
[--C-:B------:R-:W-:Y:S01]  /*2140*/  IMAD R15, R15, 0x4, R56.reuse ;  /* 0x000000040f0f7824 */ /* 0x100fe200078e0238 */
[----:B------:R-:W-:Y:S01]  /*2150*/  FSETP.GT.AND P0, PT, R17, RZ, PT ;  /* 0x000000ff1100720b */ /* 0x000fe20003f04000 */
[--C-:B------:R-:W-:Y:S01]  /*2160*/  IMAD R53, R61, 0x4, R56.reuse ;  /* 0x000000043d357824 */ /* 0x100fe200078e0238 */
[----:B------:R-:W-:Y:S01]  /*2170*/  FMNMX R39, RZ, R39, !PT ;  /* 0x00000027ff277209 */ /* 0x000fe20007800000 */
[----:B------:R-:W-:-:S02]  /*2180*/  IMAD R24, R63, 0x4, R56 ;  /* 0x000000043f187824 */ /* 0x000fc400078e0238 */
[----:B------:R-:W-:Y:S01]  /*2190*/  FMUL R17, R17, R17 ;  /* 0x0000001111117220 */ /* 0x000fe20000400000 */
[----:B------:R-:W-:Y:S01]  /*21a0*/  FMNMX R59, R59, |R16|, !PT ;  /* 0x400000103b3b7209 */ /* 0x000fe20007800000 */
[----:B------:R-:W-:Y:S01]  /*21b0*/  FADD R56, R51, R51 ;  /* 0x0000003333387221 */ /* 0x000fe20000000000 */
[----:B------:R-:W-:Y:S02]  /*21c0*/  FMUL R58, R6, R39 ;  /* 0x00000027063a7220 */ /* 0x000fe40000400000 */
[----:B------:R-:W-:Y:S02]  /*21d0*/  FSEL R16, R17, RZ, P0 ;  /* 0x000000ff11107208 */ /* 0x000fe40000000000 */
[----:B------:R-:W-:Y:S01]  /*21e0*/  FMNMX R17, RZ, R56, !PT ;  /* 0x00000038ff117209 */ /* 0x000fe20007800000 */
[----:B------:R-:W-:-:S04]  /*21f0*/  FMUL R58, R13, R58 ;  /* 0x0000003a0d3a7220 */ /* 0x000fc80000400000 */
[----:B------:R-:W-:Y:S01]  /*2200*/  FMUL R17, R52, R17 ;  /* 0x0000001134117220 */ /* 0x000fe20000400000 */
[----:B------:R-:W-:Y:S01]  /*2210*/  FMUL R13, R58, R3 ;  /* 0x000000033a0d7220 */ /* 0x000fe20000400000 */
[C---:B------:R-:W-:Y:S02]  /*2220*/  FSETP.GT.AND P0, PT, R37.reuse, RZ, PT ;  /* 0x000000ff2500720b */ /* 0x040fe40003f04000 */
[----:B------:R-:W-:Y:S01]  /*2230*/  FMUL R56, R4, R17 ;  /* 0x0000001104387220 */ /* 0x000fe20000400000 */
[----:B------:R-:W-:Y:S01]  /*2240*/  FMUL R4, R37, R37 ;  /* 0x0000002525047220 */ /* 0x000fe20000400000 */
[----:B------:R-:W-:Y:S01]  /*2250*/  F2FP.SATFINITE.E4M3.F32.PACK_AB_MERGE_C R13, RZ, R13, RZ ;  /* 0x0000000dff0d723e */ /* 0x000fe200048070ff */
[----:B------:R-:W-:Y:S01]  /*2260*/  FMUL R16, R5, R16 ;  /* 0x0000001005107220 */ /* 0x000fe20000400000 */
[-C--:B------:R-:W-:Y:S01]  /*2270*/  FMUL R17, R56, R3.reuse ;  /* 0x0000000338117220 */ /* 0x080fe20000400000 */
[----:B------:R-:W-:Y:S01]  /*2280*/  FMUL R57, R38, R3 ;  /* 0x0000000326397220 */ /* 0x000fe20000400000 */
[----:B------:R-:W-:Y:S01]  /*2290*/  FSEL R5, R4, RZ, P0 ;  /* 0x000000ff04057208 */ /* 0x000fe20000000000 */
[----:B------:R-:W-:-:S02]  /*22a0*/  IMAD.U32 R4, R13, 0x10000, RZ ;  /* 0x000100000d047824 */ /* 0x000fc400078e00ff */
[----:B------:R-:W-:Y:S02]  /*22b0*/  F2FP.SATFINITE.E4M3.F32.PACK_AB_MERGE_C R17, RZ, R17, RZ ;  /* 0x00000011ff11723e */ /* 0x000fe400048070ff */
[----:B------:R-:W-:Y:S01]  /*22c0*/  FMUL R6, R6, R5 ;  /* 0x0000000506067220 */ /* 0x000fe20000400000 */
[----:B------:R-:W-:Y:S02]  /*22d0*/  F2FP.SATFINITE.E4M3.F32.PACK_AB_MERGE_C R57, RZ, R57, RZ ;  /* 0x00000039ff39723e */ /* 0x000fe400048070ff */
[----:B------:R-:W-:Y:S02]  /*22e0*/  LOP3.LUT R5, R4, 0xff0000, RZ, 0xc0, !PT ;  /* 0x00ff000004057812 */ /* 0x000fe400078ec0ff */
[----:B------:R-:W-:Y:S01]  /*22f0*/  LOP3.LUT R4, R17, 0xffff, RZ, 0xc0, !PT ;  /* 0x0000ffff11047812 */ /* 0x000fe200078ec0ff */
[----:B------:R0:W-:Y:S04]  /*2300*/  STG.E.U8 desc[UR4][R32.64], R57 ;  /* 0x0000003920007986 */ /* 0x0001e8000c101104 */
[----:B------:R-:W-:Y:S01]  /*2310*/  IMAD R4, R4, 0x1000000, R5 ;  /* 0x0100000004047824 */ /* 0x000fe200078e0205 */
[C---:B------:R-:W-:Y:S01]  /*2320*/  FSETP.GT.AND P0, PT, R51.reuse, RZ, PT ;  /* 0x000000ff3300720b */ /* 0x040fe20003f04000 */
[----:B------:R-:W-:Y:S01]  /*2330*/  FMUL R51, R51, R51 ;  /* 0x0000003333337220 */ /* 0x000fe20000400000 */
[----:B------:R-:W-:Y:S01]  /*2340*/  FMNMX R37, |R38|, R59, !PT ;  /* 0x0000003b26257209 */ /* 0x000fe20007800200 */
[----:B0-----:R-:W-:-:S02]  /*2350*/  IMAD.SHL.U32 R57, R57, 0x100, RZ ;  /* 0x0000010039397824 */ /* 0x001fc400078e00ff */
[----:B------:R-:W-:-:S03]  /*2360*/  FMUL R38, R6, R3 ;  /* 0x0000000306267220 */ /* 0x000fc60000400000 */
[----:B------:R-:W-:Y:S02]  /*2370*/  LOP3.LUT R4, R4, 0xffff, R57, 0xf8, !PT ;  /* 0x0000ffff04047812 */ /* 0x000fe400078ef839 */
[----:B------:R-:W-:Y:S02]  /*2380*/  FSEL R51, R51, RZ, P0 ;  /* 0x000000ff33337208 */ /* 0x000fe40000000000 */
[----:B------:R-:W-:Y:S02]  /*2390*/  LOP3.LUT R4, R4, 0xff, R9, 0xf8, !PT ;  /* 0x000000ff04047812 */ /* 0x000fe400078ef809 */
[----:B------:R-:W-:Y:S02]  /*23a0*/  F2FP.SATFINITE.E4M3.F32.PACK_AB_MERGE_C R38, RZ, R38, RZ ;  /* 0x00000026ff26723e */ /* 0x000fe400048070ff */
[----:B------:R-:W-:Y:S01]  /*23b0*/  FMNMX R37, |R58|, R37, !PT ;  /* 0x000000253a257209 */ /* 0x000fe20007800200 */
[----:B------:R-:W-:Y:S01]  /*23c0*/  FMUL R52, R52, R51 ;  /* 0x0000003334347220 */ /* 0x000fe20000400000 */
[----:B------:R0:W-:Y:S03]  /*23d0*/  STS [R53], R4 ;  /* 0x0000000435007388 */ /* 0x0001e60000000800 */
[----:B------:R-:W-:-:S05]  /*23e0*/  FMUL R39, R52, R3 ;  /* 0x0000000334277220 */ /* 0x000fca0000400000 */
[----:B------:R-:W-:Y:S01]  /*23f0*/  F2FP.SATFINITE.E4M3.F32.PACK_AB_MERGE_C R39, RZ, R39, RZ ;  /* 0x00000027ff27723e */ /* 0x000fe200048070ff */
[----:B------:R-:W-:Y:S01]  /*2400*/  FMUL R42, R42, R65 ;  /* 0x000000412a2a7220 */ /* 0x000fe20000400000 */
[C---:B------:R-:W-:Y:S01]  /*2410*/  FADD R5, R10.reuse, R10 ;  /* 0x0000000a0a057221 */ /* 0x040fe20000000000 */
[C---:B------:R-:W-:Y:S01]  /*2420*/  FMUL R9, R10.reuse, R10 ;  /* 0x0000000a0a097220 */ /* 0x040fe20000400000 */
[----:B------:R-:W-:-:S03]  /*2430*/  FSETP.GT.AND P0, PT, R10, RZ, PT ;  /* 0x000000ff0a00720b */ /* 0x000fc60003f04000 */
[----:B------:R-:W-:Y:S01]  /*2440*/  FMNMX R10, RZ, R5, !PT ;  /* 0x00000005ff0a7209 */ /* 0x000fe20007800000 */
[----:B------:R-:W-:Y:S01]  /*2450*/  IMAD.U32 R5, R38, 0x10000, RZ ;  /* 0x0001000026057824 */ /* 0x000fe200078e00ff */
[----:B------:R-:W-:-:S03]  /*2460*/  FSEL R58, R9, RZ, P0 ;  /* 0x000000ff093a7208 */ /* 0x000fc60000000000 */
[C---:B------:R-:W-:Y:S02]  /*2470*/  FMUL R9, R49.reuse, R10 ;  /* 0x0000000a31097220 */ /* 0x040fe40000400000 */
[----:B------:R-:W-:Y:S01]  /*2480*/  FMUL R10, R49, R58 ;  /* 0x0000003a310a7220 */ /* 0x000fe20000400000 */
[----:B------:R-:W-:Y:S01]  /*2490*/  LOP3.LUT R58, R5, 0xff0000, RZ, 0xc0, !PT ;  /* 0x00ff0000053a7812 */ /* 0x000fe200078ec0ff */
[C---:B------:R-:W-:Y:S01]  /*24a0*/  FADD R5, R22.reuse, R22 ;  /* 0x0000001616057221 */ /* 0x040fe20000000000 */
[C---:B------:R-:W-:Y:S01]  /*24b0*/  FSETP.GT.AND P0, PT, R22.reuse, RZ, PT ;  /* 0x000000ff1600720b */ /* 0x040fe20003f04000 */
[----:B------:R-:W-:-:S03]  /*24c0*/  FMUL R22, R22, R22 ;  /* 0x0000001616167220 */ /* 0x000fc60000400000 */
[----:B------:R-:W-:Y:S02]  /*24d0*/  FMNMX R5, RZ, R5, !PT ;  /* 0x00000005ff057209 */ /* 0x000fe40007800000 */
[C---:B------:R-:W-:Y:S01]  /*24e0*/  FSETP.GT.AND P1, PT, R25.reuse, RZ, PT ;  /* 0x000000ff1900720b */ /* 0x040fe20003f24000 */
[C---:B0-----:R-:W-:Y:S01]  /*24f0*/  FADD R4, R25.reuse, R25 ;  /* 0x0000001919047221 */ /* 0x041fe20000000000 */
[----:B------:R-:W-:Y:S01]  /*2500*/  FMUL R51, R25, R25 ;  /* 0x0000001919337220 */ /* 0x000fe20000400000 */
[----:B------:R-:W-:Y:S01]  /*2510*/  FSEL R25, R22, RZ, P0 ;  /* 0x000000ff16197208 */ /* 0x000fe20000000000 */
[C---:B------:R-:W-:Y:S02]  /*2520*/  FMUL R5, R48.reuse, R5 ;  /* 0x0000000530057220 */ /* 0x040fe40000400000 */
[----:B------:R-:W-:Y:S02]  /*2530*/  FMNMX R49, RZ, R4, !PT ;  /* 0x00000004ff317209 */ /* 0x000fe40007800000 */
[----:B------:R-:W-:Y:S01]  /*2540*/  FSEL R51, R51, RZ, P1 ;  /* 0x000000ff33337208 */ /* 0x000fe20000800000 */
[----:B------:R-:W-:Y:S01]  /*2550*/  FMUL R48, R48, R25 ;  /* 0x0000001930307220 */ /* 0x000fe20000400000 */
[----:B------:R-:W-:Y:S01]  /*2560*/  FMUL R22, R8, R5 ;  /* 0x0000000508167220 */ /* 0x000fe20000400000 */
[----:B------:R-:W-:Y:S01]  /*2570*/  FMUL R25, R16, R3 ;  /* 0x0000000310197220 */ /* 0x000fe20000400000 */
[----:B------:R-:W-:Y:S01]  /*2580*/  IADD3 R4, P1, R32, UR7, RZ ;  /* 0x0000000720047c10 */ /* 0x000fe2000ff3e0ff */
[----:B------:R-:W-:Y:S01]  /*2590*/  FMUL R50, R50, R9 ;  /* 0x0000000932327220 */ /* 0x000fe20000400000 */
[----:B------:R-:W-:Y:S01]  /*25a0*/  LOP3.LUT R9, R39, 0xffff, RZ, 0xc0, !PT ;  /* 0x0000ffff27097812 */ /* 0x000fe200078ec0ff */
[C---:B------:R-:W-:Y:S01]  /*25b0*/  FADD R8, R18.reuse, R18 ;  /* 0x0000001212087221 */ /* 0x040fe20000000000 */
[C---:B------:R-:W-:Y:S01]  /*25c0*/  FMUL R32, R18.reuse, R18 ;  /* 0x0000001212207220 */ /* 0x040fe20000400000 */
[----:B------:R-:W-:Y:S01]  /*25d0*/  FSETP.GT.AND P0, PT, R18, RZ, PT ;  /* 0x000000ff1200720b */ /* 0x000fe20003f04000 */
[----:B------:R-:W-:Y:S01]  /*25e0*/  FMUL R49, R14, R49 ;  /* 0x000000310e317220 */ /* 0x000fe20000400000 */
[----:B------:R-:W-:-:S02]  /*25f0*/  F2FP.SATFINITE.E4M3.F32.PACK_AB_MERGE_C R25, RZ, R25, RZ ;  /* 0x00000019ff19723e */ /* 0x000fc400048070ff */
[----:B------:R-:W-:Y:S01]  /*2600*/  FMNMX R18, RZ, R8, !PT ;  /* 0x00000008ff127209 */ /* 0x000fe20007800000 */
[----:B------:R-:W-:Y:S01]  /*2610*/  FMUL R14, R14, R51 ;  /* 0x000000330e0e7220 */ /* 0x000fe20000400000 */
[----:B------:R-:W-:Y:S01]  /*2620*/  FSEL R32, R32, RZ, P0 ;  /* 0x000000ff20207208 */ /* 0x000fe20000000000 */
[----:B------:R-:W-:Y:S02]  /*2630*/  IMAD R9, R9, 0x1000000, R58 ;  /* 0x0100000009097824 */ /* 0x000fe400078e023a */
[----:B------:R-:W-:Y:S01]  /*2640*/  FMUL R46, R46, R49 ;  /* 0x000000312e2e7220 */ /* 0x000fe20000400000 */
[----:B------:R-:W-:Y:S02]  /*2650*/  IMAD.SHL.U32 R58, R25, 0x100, RZ ;  /* 0x00000100193a7824 */ /* 0x000fe400078e00ff */
[----:B------:R-:W-:Y:S01]  /*2660*/  FMUL R49, R7, R18 ;  /* 0x0000001207317220 */ /* 0x000fe20000400000 */
[----:B------:R-:W-:Y:S01]  /*2670*/  IADD3.X R5, R33, UR10, RZ, P1, !PT ;  /* 0x0000000a21057c10 */ /* 0x000fe20008ffe4ff */
[----:B------:R-:W-:Y:S01]  /*2680*/  FMUL R18, R7, R32 ;  /* 0x0000002007127220 */ /* 0x000fe20000400000 */
[-C--:B------:R-:W-:Y:S01]  /*2690*/  FMUL R57, R14, R3.reuse ;  /* 0x000000030e397220 */ /* 0x080fe20000400000 */
[----:B------:R-:W-:Y:S01]  /*26a0*/  IADD3 R8, P1, R4, UR7, RZ ;  /* 0x0000000704087c10 */ /* 0x000fe2000ff3e0ff */
[-C--:B------:R-:W-:Y:S01]  /*26b0*/  FMUL R7, R42, R3.reuse ;  /* 0x000000032a077220 */ /* 0x080fe20000400000 */
[----:B------:R-:W-:Y:S01]  /*26c0*/  LOP3.LUT R58, R9, 0xffff, R58, 0xf8, !PT ;  /* 0x0000ffff093a7812 */ /* 0x000fe200078ef83a */
[----:B------:R-:W-:Y:S01]  /*26d0*/  FMUL R51, R18, R3 ;  /* 0x0000000312337220 */ /* 0x000fe20000400000 */
[----:B------:R-:W-:-:S02]  /*26e0*/  IADD3.X R9, R5, UR10, RZ, P1, !PT ;  /* 0x0000000a05097c10 */ /* 0x000fc40008ffe4ff */
[----:B------:R-:W-:Y:S02]  /*26f0*/  F2FP.SATFINITE.E4M3.F32.PACK_AB_MERGE_C R57, RZ, R57, RZ ;  /* 0x00000039ff39723e */ /* 0x000fe400048070ff */
[----:B------:R-:W-:Y:S01]  /*2700*/  F2FP.SATFINITE.E4M3.F32.PACK_AB_MERGE_C R59, RZ, R7, RZ ;  /* 0x00000007ff3b723e */ /* 0x000fe200048070ff */
[----:B------:R0:W-:Y:S01]  /*2710*/  STG.E.U8 desc[UR4][R4.64], R13 ;  /* 0x0000000d04007986 */ /* 0x0001e2000c101104 */
[----:B------:R-:W-:Y:S01]  /*2720*/  FMUL R7, R48, R3 ;  /* 0x0000000330077220 */ /* 0x000fe20000400000 */
[----:B------:R-:W-:Y:S01]  /*2730*/  IMAD.U32 R33, R57, 0x10000, RZ ;  /* 0x0001000039217824 */ /* 0x000fe200078e00ff */
[----:B------:R-:W-:Y:S01]  /*2740*/  LOP3.LUT R58, R58, 0xff, R59, 0xf8, !PT ;  /* 0x000000ff3a3a7812 */ /* 0x000fe200078ef83b */
[----:B------:R-:W-:Y:S01]  /*2750*/  STG.E.U8 desc[UR4][R8.64], R17 ;  /* 0x0000001108007986 */ /* 0x000fe2000c101104 */
[----:B------:R-:W-:-:S03]  /*2760*/  F2FP.SATFINITE.E4M3.F32.PACK_AB_MERGE_C R51, RZ, R51, RZ ;  /* 0x00000033ff33723e */ /* 0x000fc600048070ff */
[----:B------:R1:W-:Y:S01]  /*2770*/  STG.E.U8 desc[UR4][R28.64], R59 ;  /* 0x0000003b1c007986 */ /* 0x0003e2000c101104 */
[----:B------:R-:W-:Y:S01]  /*2780*/  IADD3 R32, P0, R28, UR7, RZ ;  /* 0x000000071c207c10 */ /* 0x000fe2000ff1e0ff */
[----:B------:R-:W-:Y:S01]  /*2790*/  FMUL R36, R36, R49 ;  /* 0x0000003124247220 */ /* 0x000fe20000400000 */
[----:B------:R-:W-:Y:S02]  /*27a0*/  F2FP.SATFINITE.E4M3.F32.PACK_AB_MERGE_C R7, RZ, R7, RZ ;  /* 0x00000007ff07723e */ /* 0x000fe400048070ff */
[----:B0-----:R-:W-:Y:S02]  /*27b0*/  LOP3.LUT R4, R51, 0xffff, RZ, 0xc0, !PT ;  /* 0x0000ffff33047812 */ /* 0x001fe400078ec0ff */
[----:B------:R-:W-:Y:S01]  /*27c0*/  LOP3.LUT R5, R33, 0xff0000, RZ, 0xc0, !PT ;  /* 0x00ff000021057812 */ /* 0x000fe200078ec0ff */
[-C--:B-1----:R-:W-:Y:S01]  /*27d0*/  FMUL R59, R46, R3.reuse ;  /* 0x000000032e3b7220 */ /* 0x082fe20000400000 */
[----:B------:R-:W-:Y:S01]  /*27e0*/  IADD3 R8, P1, R32, UR7, RZ ;  /* 0x0000000720087c10 */ /* 0x000fe2000ff3e0ff */
[----:B------:R-:W-:Y:S01]  /*27f0*/  FMUL R49, R36, R3 ;  /* 0x0000000324317220 */ /* 0x000fe20000400000 */
[----:B------:R-:W-:-:S02]  /*2800*/  IADD3.X R33, R29, UR10, RZ, P0, !PT ;  /* 0x0000000a1d217c10 */ /* 0x000fc400087fe4ff */
[----:B------:R-:W-:Y:S01]  /*2810*/  F2FP.SATFINITE.E4M3.F32.PACK_AB_MERGE_C R59, RZ, R59, RZ ;  /* 0x0000003bff3b723e */ /* 0x000fe200048070ff */
[----:B------:R-:W-:Y:S01]  /*2820*/  IMAD R5, R4, 0x1000000, R5 ;  /* 0x0100000004057824 */ /* 0x000fe200078e0205 */
[----:B------:R-:W-:Y:S01]  /*2830*/  IADD3.X R9, R33, UR10, RZ, P1, !PT ;  /* 0x0000000a21097c10 */ /* 0x000fe20008ffe4ff */
[----:B------:R-:W-:Y:S01]  /*2840*/  IMAD.SHL.U32 R60, R7, 0x100, RZ ;  /* 0x00000100073c7824 */ /* 0x000fe200078e00ff */
[----:B------:R-:W-:Y:S01]  /*2850*/  IADD3 R4, P0, R8, UR7, RZ ;  /* 0x0000000708047c10 */ /* 0x000fe2000ff1e0ff */
[----:B------:R-:W-:Y:S01]  /*2860*/  FMUL R28, R22, R3 ;  /* 0x00000003161c7220 */ /* 0x000fe20000400000 */
[----:B------:R-:W-:Y:S01]  /*2870*/  IMAD.U32 R29, R59, 0x10000, RZ ;  /* 0x000100003b1d7824 */ /* 0x000fe200078e00ff */
[----:B------:R-:W-:Y:S01]  /*2880*/  F2FP.SATFINITE.E4M3.F32.PACK_AB_MERGE_C R49, RZ, R49, RZ ;  /* 0x00000031ff31723e */ /* 0x000fe200048070ff */
[----:B------:R-:W-:Y:S01]  /*2890*/  STG.E.U8 desc[UR4][R32.64], R25 ;  /* 0x0000001920007986 */ /* 0x000fe2000c101104 */
[----:B------:R-:W-:Y:S02]  /*28a0*/  LOP3.LUT R13, R5, 0xffff, R60, 0xf8, !PT ;  /* 0x0000ffff050d7812 */ /* 0x000fe400078ef83c */
[----:B------:R-:W-:Y:S01]  /*28b0*/  IADD3.X R5, R9, UR10, RZ, P0, !PT ;  /* 0x0000000a09057c10 */ /* 0x000fe200087fe4ff */
[----:B------:R0:W-:Y:S01]  /*28c0*/  STG.E.U8 desc[UR4][R8.64], R38 ;  /* 0x0000002608007986 */ /* 0x0001e2000c101104 */
[----:B------:R-:W-:-:S02]  /*28d0*/  IADD3 R62, P0, R30, UR7, RZ ;  /* 0x000000071e3e7c10 */ /* 0x000fc4000ff1e0ff */
[----:B------:R-:W-:Y:S01]  /*28e0*/  LOP3.LUT R29, R29, 0xff0000, RZ, 0xc0, !PT ;  /* 0x00ff00001d1d7812 */ /* 0x000fe200078ec0ff */
[----:B------:R1:W-:Y:S01]  /*28f0*/  STG.E.U8 desc[UR4][R4.64], R39 ;  /* 0x0000002704007986 */ /* 0x0003e2000c101104 */
[----:B------:R-:W-:Y:S01]  /*2900*/  FMUL R17, R50, R3 ;  /* 0x0000000332117220 */ /* 0x000fe20000400000 */
[----:B------:R-:W-:Y:S02]  /*2910*/  IADD3.X R63, R31, UR10, RZ, P0, !PT ;  /* 0x0000000a1f3f7c10 */ /* 0x000fe400087fe4ff */
[----:B0-----:R-:W-:Y:S02]  /*2920*/  LOP3.LUT R8, R49, 0xffff, RZ, 0xc0, !PT ;  /* 0x0000ffff31087812 */ /* 0x001fe400078ec0ff */
[----:B------:R-:W-:Y:S02]  /*2930*/  F2FP.SATFINITE.E4M3.F32.PACK_AB_MERGE_C R9, RZ, R28, RZ ;  /* 0x0000001cff09723e */ /* 0x000fe400048070ff */
[----:B------:R-:W-:Y:S01]  /*2940*/  IADD3 R60, P0, R62, UR7, RZ ;  /* 0x000000073e3c7c10 */ /* 0x000fe2000ff1e0ff */
[----:B------:R-:W-:-:S02]  /*2950*/  IMAD R8, R8, 0x1000000, R29 ;  /* 0x0100000008087824 */ /* 0x000fc400078e021d */
[----:B-1----:R-:W-:Y:S01]  /*2960*/  IMAD.SHL.U32 R5, R9, 0x100, RZ ;  /* 0x0000010009057824 */ /* 0x002fe200078e00ff */
[----:B------:R-:W-:Y:S02]  /*2970*/  F2FP.SATFINITE.E4M3.F32.PACK_AB_MERGE_C R17, RZ, R17, RZ ;  /* 0x00000011ff11723e */ /* 0x000fe400048070ff */
[----:B------:R-:W-:Y:S02]  /*2980*/  IADD3.X R61, R63, UR10, RZ, P0, !PT ;  /* 0x0000000a3f3d7c10 */ /* 0x000fe400087fe4ff */
[----:B------:R-:W-:Y:S02]  /*2990*/  LOP3.LUT R8, R8, 0xffff, R5, 0xf8, !PT ;  /* 0x0000ffff08087812 */ /* 0x000fe400078ef805 */
[----:B------:R-:W-:Y:S02]  /*29a0*/  IADD3 R38, P0, R60, UR7, RZ ;  /* 0x000000073c267c10 */ /* 0x000fe4000ff1e0ff */
[----:B------:R-:W-:Y:S01]  /*29b0*/  IADD3 R32, P1, R26, UR7, RZ ;  /* 0x000000071a207c10 */ /* 0x000fe2000ff3e0ff */
[----:B------:R0:W-:Y:S01]  /*29c0*/  STG.E.U8 desc[UR4][R30.64], R17 ;  /* 0x000000111e007986 */ /* 0x0001e2000c101104 */
[----:B------:R-:W-:Y:S01]  /*29d0*/  IADD3.X R39, R61, UR10, RZ, P0, !PT ;  /* 0x0000000a3d277c10 */ /* 0x000fe200087fe4ff */
[----:B------:R-:W1:Y:S01]  /*29e0*/  LDC.64 R4, c[0x0][0x250] ;  /* 0x00009400ff047b82 */ /* 0x000e620000000a00 */
[----:B------:R-:W-:-:S02]  /*29f0*/  LOP3.LUT R25, R8, 0xff, R17, 0xf8, !PT ;  /* 0x000000ff08197812 */ /* 0x000fc400078ef811 */
[----:B------:R-:W-:Y:S02]  /*2a00*/  IADD3 R28, P0, R32, UR7, RZ ;  /* 0x00000007201c7c10 */ /* 0x000fe4000ff1e0ff */
[----:B------:R-:W-:Y:S01]  /*2a10*/  IADD3.X R33, R27, UR10, RZ, P1, !PT ;  /* 0x0000000a1b217c10 */ /* 0x000fe20008ffe4ff */
[----:B0-----:R-:W-:Y:S01]  /*2a20*/  FMUL R17, R10, R3 ;  /* 0x000000030a117220 */ /* 0x001fe20000400000 */
[----:B------:R-:W-:Y:S01]  /*2a30*/  IADD3 R8, P1, R28, UR7, RZ ;  /* 0x000000071c087c10 */ /* 0x000fe2000ff3e0ff */
[----:B------:R0:W-:Y:S01]  /*2a40*/  STG.E.U8 desc[UR4][R62.64], R9 ;  /* 0x000000093e007986 */ /* 0x0001e2000c101104 */
[----:B------:R-:W-:Y:S01]  /*2a50*/  IADD3.X R29, R33, UR10, RZ, P0, !PT ;  /* 0x0000000a211d7c10 */ /* 0x000fe200087fe4ff */
[----:B------:R-:W-:Y:S01]  /*2a60*/  ULDC.64 UR6, c[0x0][0x228] ;  /* 0x00008a0000067ab9 */ /* 0x000fe20000000a00 */
[----:B------:R-:W-:Y:S01]  /*2a70*/  F2FP.SATFINITE.E4M3.F32.PACK_AB_MERGE_C R17, RZ, R17, RZ ;  /* 0x00000011ff11723e */ /* 0x000fe200048070ff */
[----:B------:R-:W-:Y:S04]  /*2a80*/  STG.E.U8 desc[UR4][R60.64], R59 ;  /* 0x0000003b3c007986 */ /* 0x000fe8000c101104 */
[----:B------:R-:W-:Y:S01]  /*2a90*/  STG.E.U8 desc[UR4][R38.64], R49 ;  /* 0x0000003126007986 */ /* 0x000fe2000c101104 */
[----:B0-----:R-:W-:-:S03]  /*2aa0*/  IADD3.X R9, R29, UR10, RZ, P1, !PT ;  /* 0x0000000a1d097c10 */ /* 0x001fc60008ffe4ff */
[----:B------:R-:W-:Y:S04]  /*2ab0*/  STG.E.U8 desc[UR4][R26.64], R17 ;  /* 0x000000111a007986 */ /* 0x000fe8000c101104 */
[----:B------:R-:W-:Y:S04]  /*2ac0*/  STG.E.U8 desc[UR4][R32.64], R7 ;  /* 0x0000000720007986 */ /* 0x000fe8000c101104 */
[----:B------:R0:W-:Y:S04]  /*2ad0*/  STG.E.U8 desc[UR4][R28.64], R57 ;  /* 0x000000391c007986 */ /* 0x0001e8000c101104 */
[----:B------:R-:W-:Y:S04]  /*2ae0*/  STS [R24], R25 ;  /* 0x0000001918007388 */ /* 0x000fe80000000800 */
[----:B------:R2:W-:Y:S01]  /*2af0*/  STG.E.U8 desc[UR4][R8.64], R51 ;  /* 0x0000003308007986 */ /* 0x0005e2000c101104 */
[----:B------:R-:W-:Y:S01]  /*2b00*/  BAR.SYNC.DEFER_BLOCKING 0x0 ;  /* 0x0000000000007b1d */ /* 0x000fe20000010000 */
[C---:B------:R-:W-:Y:S01]  /*2b10*/  SHF.L.U64.HI R35, R34.reuse, 0x2, R35 ;  /* 0x0000000222237819 */ /* 0x040fe20000010223 */
[----:B------:R-:W-:-:S02]  /*2b20*/  IMAD.SHL.U32 R34, R34, 0x4, RZ ;  /* 0x0000000422227824 */ /* 0x000fc400078e00ff */
[-C--:B-1----:R-:W-:Y:S02]  /*2b30*/  IMAD R47, R47, R4.reuse, RZ ;  /* 0x000000042f2f7224 */ /* 0x082fe400078e02ff */
[----:B------:R-:W-:Y:S01]  /*2b40*/  IMAD.WIDE.U32 R34, R20, R4, R34 ;  /* 0x0000000414227225 */ /* 0x000fe200078e0022 */
[----:B------:R-:W-:-:S03]  /*2b50*/  SHF.R.U64 R30, R4, 0x2, R5 ;  /* 0x00000002041e7819 */ /* 0x000fc60000001205 */
[----:B------:R-:W-:Y:S01]  /*2b60*/  IMAD R47, R20, R5, R47 ;  /* 0x00000005142f7224 */ /* 0x000fe200078e022f */
[----:B------:R-:W-:-:S03]  /*2b70*/  SHF.R.U32.HI R31, RZ, 0x2, R5 ;  /* 0x00000002ff1f7819 */ /* 0x000fc60000011605 */
[----:B0-----:R-:W-:Y:S01]  /*2b80*/  IMAD.IADD R29, R35, 0x1, R47 ;  /* 0x00000001231d7824 */ /* 0x001fe200078e022f */
[C---:B--2---:R-:W-:Y:S01]  /*2b90*/  LEA R8, P0, R34.reuse, UR6, 0x5 ;  /* 0x0000000622087c11 */ /* 0x044fe2000f8028ff */
[----:B------:R-:W-:Y:S01]  /*2ba0*/  IMAD.WIDE.U32 R26, R43, R30, R30 ;  /* 0x0000001e2b1a7225 */ /* 0x000fe200078e001e */
[----:B------:R-:W0:Y:S04]  /*2bb0*/  LDS R25, [R15] ;  /* 0x000000000f197984 */ /* 0x000e280000000800 */
[----:B------:R-:W1:Y:S04]  /*2bc0*/  LDS R33, [R15+0x4] ;  /* 0x000004000f217984 */ /* 0x000e680000000800 */
[----:B------:R-:W2:Y:S04]  /*2bd0*/  LDS R35, [R15+0x8] ;  /* 0x000008000f237984 */ /* 0x000ea80000000800 */
[----:B------:R-:W3:Y:S01]  /*2be0*/  LDS R7, [R15+0xc] ;  /* 0x00000c000f077984 */ /* 0x000ee20000000800 */
[----:B------:R-:W-:Y:S01]  /*2bf0*/  IMAD R39, R31, R43, RZ ;  /* 0x0000002b1f277224 */ /* 0x000fe200078e02ff */
[----:B------:R-:W-:Y:S01]  /*2c00*/  LOP3.LUT R17, R13, 0xff, R17, 0xf8, !PT ;  /* 0x000000ff0d117812 */ /* 0x000fe200078ef811 */
[----:B------:R-:W-:Y:S01]  /*2c10*/  IMAD.MOV.U32 R13, RZ, RZ, RZ ;  /* 0x000000ffff0d7224 */ /* 0x000fe200078e00ff */
[----:B------:R-:W-:Y:S01]  /*2c20*/  LEA.HI.X R9, R34, UR7, R29, 0x5, P0 ;  /* 0x0000000722097c11 */ /* 0x000fe200080f2c1d */
[----:B------:R-:W-:Y:S01]  /*2c30*/  IMAD.IADD R29, R39, 0x1, R27 ;  /* 0x00000001271d7824 */ /* 0x000fe200078e021b */
[----:B------:R-:W-:Y:S01]  /*2c40*/  IADD3 R20, P1, R30, R26, RZ ;  /* 0x0000001a1e147210 */ /* 0x000fe20007f3e0ff */
[----:B------:R-:W-:Y:S01]  /*2c50*/  IMAD.WIDE.U32 R12, R43, R30, R12 ;  /* 0x0000001e2b0c7225 */ /* 0x000fe200078e000c */
[----:B------:R-:W-:Y:S01]  /*2c60*/  FMNMX R37, |R56|, R37, !PT ;  /* 0x0000002538257209 */ /* 0x000fe20007800200 */
[----:B------:R-:W-:Y:S01]  /*2c70*/  ULDC.64 UR6, c[0x0][0x238] ;  /* 0x00008e0000067ab9 */ /* 0x000fe20000000a00 */
[-C--:B------:R-:W-:Y:S01]  /*2c80*/  IADD3 R43, P2, P3, R11, R20.reuse, R30 ;  /* 0x000000140b2b7210 */ /* 0x080fe20007b5e01e */
[----:B------:R-:W-:Y:S01]  /*2c90*/  IMAD.X R11, R29, 0x1, R31, P1 ;  /* 0x000000011d0b7824 */ /* 0x000fe200008e061f */
[----:B------:R-:W-:-:S02]  /*2ca0*/  IADD3 R47, P1, R23, R20, RZ ;  /* 0x00000014172f7210 */ /* 0x000fc40007f3e0ff */
[----:B------:R-:W-:Y:S01]  /*2cb0*/  IADD3 R27, P0, R19, R26, RZ ;  /* 0x0000001a131b7210 */ /* 0x000fe20007f1e0ff */
[----:B------:R-:W-:Y:S02]  /*2cc0*/  IMAD.IADD R19, R13, 0x1, R39 ;  /* 0x000000010d137824 */ /* 0x000fe400078e0227 */
[----:B------:R-:W-:Y:S02]  /*2cd0*/  IMAD.X R26, RZ, RZ, R11, P1 ;  /* 0x000000ffff1a7224 */ /* 0x000fe400008e060b */
[C---:B------:R-:W-:Y:S02]  /*2ce0*/  IMAD.SHL.U32 R51, R12.reuse, 0x4, RZ ;  /* 0x000000040c337824 */ /* 0x040fe400078e00ff */
[----:B------:R-:W-:Y:S01]  /*2cf0*/  IMAD.X R28, RZ, RZ, R29, P0 ;  /* 0x000000ffff1c7224 */ /* 0x000fe200000e061d */
[----:B------:R-:W-:Y:S01]  /*2d00*/  SHF.L.U64.HI R23, R47, 0x2, R26 ;  /* 0x000000022f177819 */ /* 0x000fe2000001021a */
[----:B------:R-:W-:Y:S01]  /*2d10*/  IMAD.SHL.U32 R49, R27, 0x4, RZ ;  /* 0x000000041b317824 */ /* 0x000fe200078e00ff */
[----:B------:R-:W-:Y:S01]  /*2d20*/  SHF.L.U64.HI R19, R12, 0x2, R19 ;  /* 0x000000020c137819 */ /* 0x000fe20000010213 */
[----:B------:R-:W-:Y:S01]  /*2d30*/  IMAD.SHL.U32 R47, R47, 0x4, RZ ;  /* 0x000000042f2f7824 */ /* 0x000fe200078e00ff */
[----:B------:R-:W-:Y:S01]  /*2d40*/  IADD3 R30, P0, R51, R8, RZ ;  /* 0x00000008331e7210 */ /* 0x000fe20007f1e0ff */
[----:B------:R-:W-:Y:S01]  /*2d50*/  IMAD.SHL.U32 R39, R43, 0x4, RZ ;  /* 0x000000042b277824 */ /* 0x000fe200078e00ff */
[----:B------:R-:W-:-:S02]  /*2d60*/  IADD3.X R20, RZ, R11, R31, P2, P3 ;  /* 0x0000000bff147210 */ /* 0x000fc400017e641f */
[----:B------:R-:W-:Y:S01]  /*2d70*/  SHF.L.U64.HI R11, R27, 0x2, R28 ;  /* 0x000000021b0b7819 */ /* 0x000fe2000001021c */
[--C-:B------:R-:W-:Y:S01]  /*2d80*/  IMAD.X R31, R19, 0x1, R9.reuse, P0 ;  /* 0x00000001131f7824 */ /* 0x100fe200000e0609 */
[-C--:B------:R-:W-:Y:S02]  /*2d90*/  IADD3 R28, P1, R49, R8.reuse, RZ ;  /* 0x00000008311c7210 */ /* 0x080fe40007f3e0ff */
[-C--:B------:R-:W-:Y:S02]  /*2da0*/  IADD3 R26, P2, R47, R8.reuse, RZ ;  /* 0x000000082f1a7210 */ /* 0x080fe40007f5e0ff */
[----:B------:R-:W-:Y:S02]  /*2db0*/  SHF.L.U64.HI R43, R43, 0x2, R20 ;  /* 0x000000022b2b7819 */ /* 0x000fe40000010214 */
[----:B------:R-:W-:Y:S01]  /*2dc0*/  IADD3 R12, P0, R39, R8, RZ ;  /* 0x00000008270c7210 */ /* 0x000fe20007f1e0ff */
[--C-:B------:R-:W-:Y:S02]  /*2dd0*/  IMAD.X R29, R11, 0x1, R9.reuse, P1 ;  /* 0x000000010b1d7824 */ /* 0x100fe400008e0609 */
[----:B------:R-:W-:-:S02]  /*2de0*/  IMAD.X R27, R23, 0x1, R9, P2 ;  /* 0x00000001171b7824 */ /* 0x000fc400010e0609 */
[----:B------:R-:W-:Y:S01]  /*2df0*/  IMAD.X R13, R43, 0x1, R9, P0 ;  /* 0x000000012b0d7824 */ /* 0x000fe200000e0609 */
[----:B0-----:R-:W-:Y:S04]  /*2e00*/  STG.E desc[UR4][R30.64], R25 ;  /* 0x000000191e007986 */ /* 0x001fe8000c101904 */
[----:B-1----:R-:W-:Y:S04]  /*2e10*/  STG.E desc[UR4][R28.64], R33 ;  /* 0x000000211c007986 */ /* 0x002fe8000c101904 */
[----:B--2---:R-:W-:Y:S04]  /*2e20*/  STG.E desc[UR4][R26.64], R35 ;  /* 0x000000231a007986 */ /* 0x004fe8000c101904 */
[----:B---3--:R0:W-:Y:S01]  /*2e30*/  STG.E desc[UR4][R12.64], R7 ;  /* 0x000000070c007986 */ /* 0x0081e2000c101904 */
[----:B------:R-:W-:Y:S06]  /*2e40*/  BAR.SYNC.DEFER_BLOCKING 0x0 ;  /* 0x0000000000007b1d */ /* 0x000fec0000010000 */
[----:B------:R-:W-:Y:S04]  /*2e50*/  STS [R54], R45 ;  /* 0x0000002d36007388 */ /* 0x000fe80000000800 */
[----:B------:R-:W-:Y:S04]  /*2e60*/  STS [R41], R44 ;  /* 0x0000002c29007388 */ /* 0x000fe80000000800 */
[----:B------:R-:W-:Y:S04]  /*2e70*/  STS [R53], R58 ;  /* 0x0000003a35007388 */ /* 0x000fe80000000800 */
[----:B------:R-:W-:Y:S01]  /*2e80*/  STS [R24], R17 ;  /* 0x0000001118007388 */ /* 0x000fe20000000800 */
[----:B------:R-:W-:Y:S01]  /*2e90*/  BAR.SYNC.DEFER_BLOCKING 0x0 ;  /* 0x0000000000007b1d */ /* 0x000fe20000010000 */
[----:B------:R-:W-:-:S04]  /*2ea0*/  FMNMX R37, |R42|, R37, !PT ;  /* 0x000000252a257209 */ /* 0x000fc80007800200 */
[----:B------:R-:W-:Y:S01]  /*2eb0*/  FMNMX R37, |R16|, R37, !PT ;  /* 0x0000002510257209 */ /* 0x000fe20007800200 */
[----:B------:R-:W-:-:S03]  /*2ec0*/  IMAD R5, R5, UR18, RZ ;  /* 0x0000001205057c24 */ /* 0x000fc6000f8e02ff */
[----:B------:R-:W-:Y:S01]  /*2ed0*/  FMNMX R37, |R6|, R37, !PT ;  /* 0x0000002506257209 */ /* 0x000fe20007800200 */
[----:B------:R-:W1:Y:S04]  /*2ee0*/  LDS R25, [R15] ;  /* 0x000000000f197984 */ /* 0x000e680000000800 */
[----:B------:R-:W2:Y:S04]  /*2ef0*/  LDS R29, [R15+0x4] ;  /* 0x000004000f1d7984 */ /* 0x000ea80000000800 */
[----:B------:R-:W3:Y:S04]  /*2f00*/  LDS R27, [R15+0x8] ;  /* 0x000008000f1b7984 */ /* 0x000ee80000000800 */
[----:B------:R-:W4:Y:S01]  /*2f10*/  LDS R31, [R15+0xc] ;  /* 0x00000c000f1f7984 */ /* 0x000f220000000800 */
[----:B------:R-:W-:Y:S01]  /*2f20*/  FMNMX R37, |R52|, R37, !PT ;  /* 0x0000002534257209 */ /* 0x000fe20007800200 */
[----:B0-----:R-:W-:-:S02]  /*2f30*/  IMAD R7, R4, UR19, R5 ;  /* 0x0000001304077c24 */ /* 0x001fc4000f8e0205 */
[----:B------:R-:W-:Y:S01]  /*2f40*/  IMAD.WIDE.U32 R4, R4, UR18, R8 ;  /* 0x0000001204047c25 */ /* 0x000fe2000f8e0008 */
[----:B------:R-:W-:-:S03]  /*2f50*/  FMNMX R37, R37, |R50|, !PT ;  /* 0x4000003225257209 */ /* 0x000fc60007800000 */
[----:B------:R-:W-:Y:S01]  /*2f60*/  IMAD.IADD R16, R5, 0x1, R7 ;  /* 0x0000000105107824 */ /* 0x000fe200078e0207 */
[----:B------:R-:W-:Y:S02]  /*2f70*/  IADD3 R6, P0, R51, R4, RZ ;  /* 0x0000000433067210 */ /* 0x000fe40007f1e0ff */
[----:B------:R-:W-:-:S03]  /*2f80*/  FMNMX R37, |R22|, R37, !PT ;  /* 0x0000002516257209 */ /* 0x000fc60007800200 */
        /* <DEDUP_REMOVED lines=8> */
[----:B------:R-:W-:Y:S01]  /*3010*/  IMAD.X R9, R16, 0x1, R11, P1 ;  /* 0x0000000110097824 */ /* 0x000fe200008e060b */
[----:B------:R-:W-:Y:S01]  /*3020*/  FMNMX R37, |R10|, R37, !PT ;  /* 0x000000250a257209 */ /* 0x000fe20007800200 */
[C---:B------:R-:W-:Y:S02]  /*3030*/  IMAD.X R13, R16.reuse, 0x1, R23, P2 ;  /* 0x00000001100d7824 */ /* 0x040fe400010e0617 */
        /* <DEDUP_REMOVED lines=12> */
[----:B------:R-:W-:Y:S01]  /*3100*/  BSSY B0, `(.L_x_5262) ;  /* 0x0000021000007945 */ /* 0x000fe20003800000 */
[----:B------:R-:W-:-:S11]  /*3110*/  LOP3.LUT R9, R2, 0x1ffffffc, RZ, 0xc0, !PT ;  /* 0x1ffffffc02097812 */ /* 0x000fd600078ec0ff */
[----:B------:R-:W1:Y:S01]  /*3120*/  @!P0 S2R R0, SR_TID.X ;  /* 0x0000000000008919 */ /* 0x000e620000002100 */
[----:B------:R-:W-:-:S05]  /*3130*/  @!P0 LEA R2, R55, R40, 0x18 ;  /* 0x0000002837028211 */ /* 0x000fca00078ec0ff */
[----:B------:R-:W-:Y:S02]  /*3140*/  @!P0 IMAD.IADD R2, R9, 0x1, R2 ;  /* 0x0000000109028824 */ /* 0x000fe400078e0202 */
[----:B------:R-:W-:Y:S01]  /*3150*/  IMAD.MOV.U32 R9, RZ, RZ, RZ ;  /* 0x000000ffff097224 */ /* 0x000fe200078e00ff */
[----:B0-----:R-:W-:-:S05]  /*3160*/  FMNMX R4, R37, R4, !PT ;  /* 0x0000000425047209 */ /* 0x001fca0007800000 */
[----:B------:R-:W0:Y:S02]  /*3170*/  SHFL.DOWN PT, R5, R4, 0x8, 0x1f ;  /* 0x09001f0004057f89 */ /* 0x000e2400000e0000 */
[----:B0-----:R-:W-:Y:S02]  /*3180*/  FMNMX R5, R4, R5, !PT ;  /* 0x0000000504057209 */ /* 0x001fe40007800000 */
[----:B-1----:R-:W-:-:S03]  /*3190*/  SHF.R.U32.HI R4, RZ, 0x5, R0 ;  /* 0x00000005ff047819 */ /* 0x002fc60000011600 */
        /* <DEDUP_REMOVED lines=22> */
.L_x_5271:
[----:B-1----:R-:W-:-:S07]  /*3300*/  FMNMX R9, R4, R9, !PT ;  /* 0x0000000904097209 */ /* 0x002fce0007800000 */
.L_x_5263:
[----:B------:R-:W-:Y:S05]  /*3310*/  BSYNC B0 ;  /* 0x0000000000007941 */ /* 0x000fea0003800000 */
.L_x_5262:
[----:B------:R-:W-:Y:S01]  /*3320*/  ISETP.NE.AND P0, PT, R0, RZ, PT ;  /* 0x000000ff0000720c */ /* 0x000fe20003f05270 */
[----:B------:R-:W-:-:S12]  /*3330*/  BSSY B0, `(.L_x_5261) ;  /* 0x0000004000007945 */ /* 0x000fd80003800000 */
[----:B------:R-:W-:Y:S05]  /*3340*/  @P0 BRA `(.L_x_5265) ;  /* 0x0000000000080947 */ /* 0x000fea0003800000 */
[----:B0-----:R-:W0:Y:S02]  /*3350*/  LDC.64 R4, c[0x0][0x238] ;  /* 0x00008e00ff047b82 */ /* 0x001e240000000a00 */
[----:B0-----:R1:W-:Y:S02]  /*3360*/  REDG.E.MAX.S32.STRONG.GPU desc[UR4][R4.64], R9 ;  /* 0x000000090400798e */ /* 0x0013e4000d10e384 */
.L_x_5265:
[----:B------:R-:W-:Y:S05]  /*3370*/  BSYNC B0 ;  /* 0x0000000000007941 */ /* 0x000fea0003800000 */
.L_x_5261:
        /* <DEDUP_REMOVED lines=10> */
[----:B0-----:R-:W-:-:S07]  /*3420*/  MOV R6, 0x3440 ;  /* 0x0000344000067802 */ /* 0x001fce0000000f00 */
[----:B-1----:R-:W-:Y:S05]  /*3430*/  CALL.REL.NOINC `($__internal_103_$__cuda_sm20_rcp_rn_f32_slowpath) ;  /* 0x0000000400847944 */ /* 0x002fea0003c00000 */
[----:B------:R-:W-:Y:S01]  /*3440*/  IMAD.MOV.U32 R5, RZ, RZ, R0 ;  /* 0x000000ffff057224 */ /* 0x000fe200078e0000 */
[----:B------:R-:W-:Y:S06]  /*3450*/  BRA `(.L_x_5267) ;  /* 0x0000000000107947 */ /* 0x000fec0003800000 */
.L_x_5266:
[----:B------:R-:W2:Y:S02]  /*3460*/  MUFU.RCP R0, R3 ;  /* 0x0000000300007308 */ /* 0x000ea40000001000 */
[----:B--2---:R-:W-:-:S04]  /*3470*/  FFMA R2, R0, R3, -1 ;  /* 0xbf80000000027423 */ /* 0x004fc80000000003 */
[----:B01----:R-:W-:-:S04]  /*3480*/  FADD.FTZ R5, -R2, -RZ ;  /* 0x800000ff02057221 */ /* 0x003fc80000010100 */
[----:B------:R-:W-:-:S07]  /*3490*/  FFMA R5, R0, R5, R0 ;  /* 0x0000000500057223 */ /* 0x000fce0000000000 */
.L_x_5267:
[----:B------:R-:W0:Y:S02]  /*34a0*/  LDC.64 R2, c[0x0][0x240] ;  /* 0x00009000ff027b82 */ /* 0x000e240000000a00 */
[----:B0-----:R-:W-:Y:S01]  /*34b0*/  STG.E desc[UR4][R2.64], R5 ;  /* 0x0000000502007986 */ /* 0x001fe2000c101904 */
[----:B------:R-:W-:Y:S05]  /*34c0*/  EXIT ;  /* 0x000000000000794d */ /* 0x000fea0003800000 */
.L_x_5264:
[----:B------:R-:W-:Y:S02]  /*34d0*/  IMAD.MOV.U32 R7, RZ, RZ, 0x4 ;  /* 0x00000004ff077424 */ /* 0x000fe400078e00ff */
[----:B------:R-:W-:Y:S02]  /*34e0*/  IMAD.MOV.U32 R11, RZ, RZ, 0x1f ;  /* 0x0000001fff0b7424 */ /* 0x000fe400078e00ff */
[----:B------:R-:W-:-:S07]  /*34f0*/  IMAD.MOV.U32 R6, RZ, RZ, -0x1 ;  /* 0xffffffffff067424 */ /* 0x000fce00078e00ff */
[----:B01----:R-:W-:Y:S05]  /*3500*/  WARPSYNC.COLLECTIVE R6, `(.L_x_5268) ;  /* 0x0000000006087348 */ /* 0x003fea0003c00000 */
[----:B-1----:R1:W2:Y:S02]  /*3510*/  SHFL.DOWN P0, R9, R2, R7, R11 ;  /* 0x0800000702097389 */ /* 0x0022a4000000000b */
[----:B012---:R-:W-:Y:S01]  /*3520*/  ENDCOLLECTIVE ;  /* 0x000000000000791b */ /* 0x007fe20003800000 */
.L_x_5268:
[----:B------:R-:W-:Y:S02]  /*3530*/  IMAD.MOV.U32 R7, RZ, RZ, 0x2 ;  /* 0x00000002ff077424 */ /* 0x000fe400078e00ff */
[----:B------:R-:W-:-:S05]  /*3540*/  IMAD.MOV.U32 R5, RZ, RZ, R9 ;  /* 0x000000ffff057224 */ /* 0x000fca00078e0009 */
[----:B------:R-:W-:-:S05]  /*3550*/  FMNMX R5, R5, R2, !PT ;  /* 0x0000000205057209 */ /* 0x000fca0007800000 */
[----:B------:R-:W-:-:S07]  /*3560*/  IMAD.MOV.U32 R2, RZ, RZ, R5 ;  /* 0x000000ffff027224 */ /* 0x000fce00078e0005 */
[----:B------:R-:W-:Y:S05]  /*3570*/  WARPSYNC.COLLECTIVE R6, `(.L_x_5269) ;  /* 0x0000000006087348 */ /* 0x000fea0003c00000 */
[----:B------:R0:W1:Y:S02]  /*3580*/  SHFL.DOWN P0, R9, R2, R7, R11 ;  /* 0x0800000702097389 */ /* 0x000064000000000b */
[----:B01----:R-:W-:Y:S01]  /*3590*/  ENDCOLLECTIVE ;  /* 0x000000000000791b */ /* 0x003fe20003800000 */
.L_x_5269:
[----:B------:R-:W-:Y:S02]  /*35a0*/  IMAD.MOV.U32 R7, RZ, RZ, 0x1 ;  /* 0x00000001ff077424 */ /* 0x000fe400078e00ff */
[----:B------:R-:W-:-:S05]  /*35b0*/  IMAD.MOV.U32 R4, RZ, RZ, R9 ;  /* 0x000000ffff047224 */ /* 0x000fca00078e0009 */
[----:B------:R-:W-:-:S05]  /*35c0*/  FMNMX R4, R5, R4, !PT ;  /* 0x0000000405047209 */ /* 0x000fca0007800000 */
[----:B------:R-:W-:-:S07]  /*35d0*/  IMAD.MOV.U32 R2, RZ, RZ, R4 ;  /* 0x000000ffff027224 */ /* 0x000fce00078e0004 */
[----:B------:R-:W-:Y:S05]  /*35e0*/  WARPSYNC.COLLECTIVE R6, `(.L_x_5270) ;  /* 0x0000000006087348 */ /* 0x000fea0003c00000 */
[----:B------:R0:W1:Y:S02]  /*35f0*/  SHFL.DOWN P0, R9, R2, R7, R11 ;  /* 0x0800000702097389 */ /* 0x000064000000000b */
[----:B01----:R-:W-:Y:S01]  /*3600*/  ENDCOLLECTIVE ;  /* 0x000000000000791b */ /* 0x003fe20003800000 */
.L_x_5270:
[----:B------:R-:W-:Y:S05]  /*3610*/  BRA `(.L_x_5271) ;  /* 0xfffffffc00387947 */ /* 0x000fea000383ffff */
        .weak           $__internal_102_$__cuda_sm20_div_u64
        .type           $__internal_102_$__cuda_sm20_div_u64,@function
        .size           $__internal_102_$__cuda_sm20_div_u64,($__internal_103_$__cuda_sm20_rcp_rn_f32_slowpath - $__internal_102_$__cuda_sm20_div_u64)
$__internal_102_$__cuda_sm20_div_u64:
        /* <DEDUP_REMOVED lines=66> */
[----:B------:R-:W-:Y:S06]  /*3a40*/  RET.REL.NODEC R4 `(_ZN18transformer_engine6detail32dgated_act_cast_transpose_kernelILi1ELi4Eff13__nv_fp8_e4m3NS_5EmptyEXadL_ZNS_6dsreluIffEET_T0_RKS3_EEXadL_ZNS_5sreluIffEES5_S6_S8_EEEEvPKT2_SC_PT3_SE_PKT1_PSF_SI_mmm) ;  /* 0xffffffc4046c7950 */ /* 0x000fec0003c3ffff */
        .weak           $__internal_103_$__cuda_sm20_rcp_rn_f32_slowpath
        .type           $__internal_103_$__cuda_sm20_rcp_rn_f32_slowpath,@function
        .size           $__internal_103_$__cuda_sm20_rcp_rn_f32_slowpath,(.L_x_34588 - $__internal_103_$__cuda_sm20_rcp_rn_f32_slowpath)
$__internal_103_$__cuda_sm20_rcp_rn_f32_slowpath:
        /* <DEDUP_REMOVED lines=9> */
[----:B---3--:R-:W0:Y:S02]  /*3ae0*/  MUFU.RCP R0, R3 ;  /* 0x0000000300007308 */ /* 0x008e240000001000 */
[----:B0-----:R-:W-:-:S04]  /*3af0*/  FFMA R2, R3, R0, -1 ;  /* 0xbf80000003027423 */ /* 0x001fc80000000000 */
[----:B------:R-:W-:-:S04]  /*3b00*/  FADD.FTZ R5, -R2, -RZ ;  /* 0x800000ff02057221 */ /* 0x000fc80000010100 */
[----:B------:R-:W-:-:S04]  /*3b10*/  FFMA R0, R0, R5, R0 ;  /* 0x0000000500007223 */ /* 0x000fc80000000000 */
[----:B------:R-:W-:Y:S01]  /*3b20*/  FFMA R0, R0, 1.84467440737095516160e+19, RZ ;  /* 0x5f80000000007823 */ /* 0x000fe200000000ff */
[----:B------:R-:W-:Y:S06]  /*3b30*/  BRA `(.L_x_5273) ;  /* 0x0000000000887947 */ /* 0x000fec0003800000 */
.L_x_5272:
        /* <DEDUP_REMOVED lines=29> */
[----:B------:R-:W-:-:S04]  /*3d10*/  @!P0 VIADD R0, R0, 0x1 ;  /* 0x0000000100008836 */ /* 0x000fc80000000000 */
[----:B------:R-:W-:-:S05]  /*3d20*/  @!P1 IMAD.SHL.U32 R0, R0, 0x2, RZ ;  /* 0x0000000200009824 */ /* 0x000fca00078e00ff */
[----:B------:R-:W-:Y:S01]  /*3d30*/  LOP3.LUT R0, R0, 0x80000000, R3, 0xf8, !PT ;  /* 0x8000000000007812 */ /* 0x000fe200078ef803 */
[----:B------:R-:W-:Y:S06]  /*3d40*/  BRA `(.L_x_5273) ;  /* 0x0000000000047947 */ /* 0x000fec0003800000 */
.L_x_5274:
[----:B------:R0:W1:Y:S02]  /*3d50*/  MUFU.RCP R0, R3 ;  /* 0x0000000300007308 */ /* 0x0000640000001000 */
.L_x_5273:
[----:B------:R-:W-:Y:S02]  /*3d60*/  IMAD.MOV.U32 R2, RZ, RZ, R6 ;  /* 0x000000ffff027224 */ /* 0x000fe400078e0006 */
[----:B0-2---:R-:W-:-:S04]  /*3d70*/  IMAD.MOV.U32 R3, RZ, RZ, 0x0 ;  /* 0x00000000ff037424 */ /* 0x005fc800078e00ff */
[----:B-1-3--:R-:W-:Y:S05]  /*3d80*/  RET.REL.NODEC R2 `(_ZN18transformer_engine6detail32dgated_act_cast_transpose_kernelILi1ELi4Eff13__nv_fp8_e4m3NS_5EmptyEXadL_ZNS_6dsreluIffEET_T0_RKS3_EEXadL_ZNS_5sreluIffEES5_S6_S8_EEEEvPKT2_SC_PT3_SE_PKT1_PSF_SI_mmm) ;  /* 0xffffffc0029c7950 */ /* 0x00afea0003c3ffff */
.L_x_5275:
        /* <DEDUP_REMOVED lines=15> */
.L_x_34588:


//--------------------- .text._ZN18transformer_engine6detail43dgated_act_cast_transpose_kernel_notalignedILi1ELi4Eff13__nv_fp8_e5m2NS_5EmptyEXadL_ZNS_6dsreluIffEET_T0_RKS3_EEXadL_ZNS_5sreluIffEES5_S6_S8_EEEEvPKT2_SC_PT3_SE_PKT1_PSF_SI_mmm --------------------------
	.section	.text._ZN18transformer_engine6detail43dgated_act_cast_transpose_kernel_notalignedILi1ELi4Eff13__nv_fp8_e5m2NS_5EmptyEXadL_ZNS_6dsreluIffEET_T0_RKS3_EEXadL_ZNS_5sreluIffEES5_S6_S8_EEEEvPKT2_SC_PT3_SE_PKT1_PSF_SI_mmm,"ax",@progbits
	.align	128
        .global         _ZN18transformer_engine6detail43dgated_act_cast_transpose_kernel_notalignedILi1ELi4Eff13__nv_fp8_e5m2NS_5EmptyEXadL_ZNS_6dsreluIffEET_T0_RKS3_EEXadL_ZNS_5sreluIffEES5_S6_S8_EEEEvPKT2_SC_PT3_SE_PKT1_PSF_SI_mmm
        .type           _ZN18transformer_engine6detail43dgated_act_cast_transpose_kernel_notalignedILi1ELi4Eff13__nv_fp8_e5m2NS_5EmptyEXadL_ZNS_6dsreluIffEET_T0_RKS3_EEXadL_ZNS_5sreluIffEES5_S6_S8_EEEEvPKT2_SC_PT3_SE_PKT1_PSF_SI_mmm,@function
        .size           _ZN18transformer_engine6detail43dgated_act_cast_transpose_kernel_notalignedILi1ELi4Eff13__nv_fp8_e5m2NS_5EmptyEXadL_ZNS_6dsreluIffEET_T0_RKS3_EEXadL_ZNS_5sreluIffEES5_S6_S8_EEEEvPKT2_SC_PT3_SE_PKT1_PSF_SI_mmm,(.L_x_34590 - _ZN18transformer_engine6detail43dgated_act_cast_transpose_kernel_notalignedILi1ELi4Eff13__nv_fp8_e5m2NS_5EmptyEXadL_ZNS_6dsreluIffEET_T0_RKS3_EEXadL_ZNS_5sreluIffEES5_S6_S8_EEEEvPKT2_SC_PT3_SE_PKT1_PSF_SI_mmm)
        .other          _ZN18transformer_engine6detail43dgated_act_cast_transpose_kernel_notalignedILi1ELi4Eff13__nv_fp8_e5m2NS_5EmptyEXadL_ZNS_6dsreluIffEET_T0_RKS3_EEXadL_ZNS_5sreluIffEES5_S6_S8_EEEEvPKT2_SC_PT3_SE_PKT1_PSF_SI_mmm,@"STO_CUDA_ENTRY STV_DEFAULT"
_ZN18transformer_engine6detail43dgated_act_cast_transpose_kernel_notalignedILi1ELi4Eff13__nv_fp8_e5m2NS_5EmptyEXadL_ZNS_6dsreluIffEET_T0_RKS3_EEXadL_ZNS_5sreluIffEES5_S6_S8_EEEEvPKT2_SC_PT3_SE_PKT1_PSF_SI_mmm:
.text._ZN18transformer_engine6detail43dgated_act_cast_transpose_kernel_notalignedILi1ELi4Eff13__nv_fp8_e5m2NS_5EmptyEXadL_ZNS_6dsreluIffEET_T0_RKS3_EEXadL_ZNS_5sreluIffEES5_S6_S8_EEEEvPKT2_SC_PT3_SE_PKT1_PSF_SI_mmm:
        /* <DEDUP_REMOVED lines=19> */
[----:B------:R-:W-:Y:S05]  /*0130*/  CALL.REL.NOINC `($__internal_104_$__cuda_sm20_div_u64) ;  /* 0x0000005400c47944 */ /* 0x000fea0003c00000 */
        /* <DEDUP_REMOVED lines=9> */
.L_x_5276:
        /* <DEDUP_REMOVED lines=22> */
.L_x_5277:
        /* <DEDUP_REMOVED lines=115> */
.L_x_5279:
[----:B------:R-:W-:Y:S05]  /*0a60*/  BSYNC B0 ;  /* 0x0000000000007941 */ /* 0x000fea0003800000 */
.L_x_5278:
        /* <DEDUP_REMOVED lines=23> */
.L_x_5281:
[----:B------:R-:W-:Y:S05]  /*0be0*/  BSYNC B0 ;  /* 0x0000000000007941 */ /* 0x000fea0003800000 */
.L_x_5280:
        /* <DEDUP_REMOVED lines=26> */
.L_x_5283:
[----:B------:R-:W-:Y:S05]  /*0d90*/  BSYNC B0 ;  /* 0x0000000000007941 */ /* 0x000fea0003800000 */
.L_x_5282:
        /* <DEDUP_REMOVED lines=34> */
.L_x_5285:
[----:B------:R-:W-:Y:S05]  /*0fc0*/  BSYNC B0 ;  /* 0x0000000000007941 */ /* 0x000fea0003800000 */
.L_x_5284:
        /* <DEDUP_REMOVED lines=24> */
.L_x_5287:
[----:B------:R-:W-:Y:S05]  /*1150*/  BSYNC B0 ;  /* 0x0000000000007941 */ /* 0x000fea0003800000 */
.L_x_5286:
        /* <DEDUP_REMOVED lines=27> */
.L_x_5289:
[----:B------:R-:W-:Y:S05]  /*1310*/  BSYNC B0 ;  /* 0x0000000000007941 */ /* 0x000fea0003800000 */
.L_x_5288:
        /* <DEDUP_REMOVED lines=28> */
.L_x_5291:
[----:B------:R-:W-:Y:S05]  /*14e0*/  BSYNC B0 ;  /* 0x0000000000007941 */ /* 0x000fea0003800000 */
.L_x_5290:
        /* <DEDUP_REMOVED lines=14> */
[----:B------:R-:W-:Y:S01]  /*15d0*/  F2FP.SATFINITE.E5M2.F32.PACK_AB_MERGE_C R26, RZ, R26, RZ ;  /* 0x0000001aff1a723e */ /* 0x000fe200048060ff */
[----:B------:R-:W-:-:S02]  /*15e0*/  FMUL R38, R15, R8 ;  /* 0x000000080f267220 */ /* 0x000fc40000400000 */
[----:B------:R-:W-:Y:S01]  /*15f0*/  @P1 IMAD.X R17, R61, 0x1, R11, P0 ;  /* 0x000000013d111824 */ /* 0x000fe200000e060b */
[C---:B------:R-:W-:Y:S02]  /*1600*/  @P1 LEA R54, P0, R36.reuse, R10, 0x1 ;  /* 0x0000000a24361211 */ /* 0x040fe400078008ff */
[----:B------:R-:W-:Y:S02]  /*1610*/  F2FP.SATFINITE.E5M2.F32.PACK_AB_MERGE_C R38, RZ, R38, RZ ;  /* 0x00000026ff26723e */ /* 0x000fe400048060ff */
        /* <DEDUP_REMOVED lines=20> */
[----:B------:R-:W-:Y:S02]  /*1760*/  F2FP.SATFINITE.E5M2.F32.PACK_AB_MERGE_C R42, RZ, R42, RZ ;  /* 0x0000002aff2a723e */ /* 0x000fe400048060ff */
        /* <DEDUP_REMOVED lines=9> */
[----:B------:R-:W-:Y:S02]  /*1800*/  F2FP.SATFINITE.E5M2.F32.PACK_AB_MERGE_C R67, RZ, R67, RZ ;  /* 0x00000043ff43723e */ /* 0x000fe400048060ff */
        /* <DEDUP_REMOVED lines=10> */
[----:B------:R-:W-:Y:S02]  /*18b0*/  F2FP.SATFINITE.E5M2.F32.PACK_AB_MERGE_C R50, RZ, R50, RZ ;  /* 0x00000032ff32723e */ /* 0x000fe400048060ff */
[----:B------:R-:W-:Y:S02]  /*18c0*/  @P1 IADD3 R16, P0, R39, R16, RZ ;  /* 0x0000001027101210 */ /* 0x000fe40007f1e0ff */
[----:B------:R-:W-:Y:S02]  /*18d0*/  F2FP.SATFINITE.E5M2.F32.PACK_AB_MERGE_C R55, RZ, R55, RZ ;  /* 0x00000037ff37723e */ /* 0x000fe400048060ff */
        /* <DEDUP_REMOVED lines=13> */
[----:B------:R-:W-:Y:S02]  /*19b0*/  F2FP.SATFINITE.E5M2.F32.PACK_AB_MERGE_C R57, RZ, R57, RZ ;  /* 0x00000039ff39723e */ /* 0x000fe400048060ff */
        /* <DEDUP_REMOVED lines=34> */
[----:B------:R-:W-:Y:S02]  /*1be0*/  F2FP.SATFINITE.E5M2.F32.PACK_AB_MERGE_C R17, RZ, R17, RZ ;  /* 0x00000011ff11723e */ /* 0x000fe400048060ff */
        /* <DEDUP_REMOVED lines=42> */
.L_x_5293:
[----:B------:R-:W-:Y:S05]  /*1e90*/  BSYNC B0 ;  /* 0x0000000000007941 */ /* 0x000fea0003800000 */
.L_x_5292:
        /* <DEDUP_REMOVED lines=28> */
.L_x_5295:
[----:B------:R-:W-:Y:S05]  /*2060*/  BSYNC B0 ;  /* 0x0000000000007941 */ /* 0x000fea0003800000 */
.L_x_5294:
        /* <DEDUP_REMOVED lines=36> */
.L_x_5297:
[----:B------:R-:W-:Y:S05]  /*22b0*/  BSYNC B0 ;  /* 0x0000000000007941 */ /* 0x000fea0003800000 */
.L_x_5296:
        /* <DEDUP_REMOVED lines=41> */
.L_x_5299:
[----:B------:R-:W-:Y:S05]  /*2550*/  BSYNC B0 ;  /* 0x0000000000007941 */ /* 0x000fea0003800000 */
.L_x_5298:
        /* <DEDUP_REMOVED lines=15> */
[----:B------:R-:W-:Y:S01]  /*2650*/  F2FP.SATFINITE.E5M2.F32.PACK_AB_MERGE_C R23, RZ, R23, RZ ;  /* 0x00000017ff17723e */ /* 0x000fe200048060ff */
[----:B------:R-:W-:Y:S01]  /*2660*/  VIADD R25, R5, 0x1d ;  /* 0x0000001d05197836 */ /* 0x000fe20000000000 */
[----:B------:R-:W-:Y:S01]  /*2670*/  FMNMX R50, |R65|, R50, !PT ;  /* 0x0000003241327209 */ /* 0x000fe20007800200 */
[----:B------:R-:W-:Y:S01]  /*2680*/  @P3 IMAD.X R19, R11, 0x1, R61, P1 ;  /* 0x000000010b133824 */ /* 0x000fe200008e063d */
[----:B------:R-:W-:-:S02]  /*2690*/  @P3 LEA R52, P1, R36, R10, 0x1 ;  /* 0x0000000a24343211 */ /* 0x000fc400078208ff */
[----:B------:R-:W-:Y:S02]  /*26a0*/  F2FP.SATFINITE.E5M2.F32.PACK_AB_MERGE_C R63, RZ, R63, RZ ;  /* 0x0000003fff3f723e */ /* 0x000fe400048060ff */
        /* <DEDUP_REMOVED lines=24> */
[----:B------:R-:W-:Y:S02]  /*2830*/  F2FP.SATFINITE.E5M2.F32.PACK_AB_MERGE_C R67, RZ, R67, RZ ;  /* 0x00000043ff43723e */ /* 0x000fe400048060ff */
        /* <DEDUP_REMOVED lines=25> */
[----:B------:R-:W-:Y:S01]  /*29d0*/  F2FP.SATFINITE.E5M2.F32.PACK_AB_MERGE_C R75, RZ, R75, RZ ;  /* 0x0000004bff4b723e */ /* 0x000fe200048060ff */
[----:B------:R-:W-:Y:S01]  /*29e0*/  FMUL R73, R46, R49 ;  /* 0x000000312e497220 */ /* 0x000fe20000400000 */
[----:B------:R-:W-:Y:S01]  /*29f0*/  @P3 IADD3.X R45, R59, R12, R19, P1, !PT ;  /* 0x0000000c3b2d3210 */ /* 0x000fe20000ffe413 */
[----:B------:R-:W-:Y:S01]  /*2a00*/  FMUL R49, R53, R8 ;  /* 0x0000000835317220 */ /* 0x000fe20000400000 */
[----:B------:R-:W-:Y:S01]  /*2a10*/  @P3 IADD3 R18, P1, R10, R27, RZ ;  /* 0x0000001b0a123210 */ /* 0x000fe20007f3e0ff */
[----:B------:R0:W-:Y:S01]  /*2a20*/  @P3 STG.E.U8 desc[UR6][R32.64], R75 ;  /* 0x0000004b20003986 */ /* 0x0001e2000c101106 */
[----:B------:R-:W-:-:S02]  /*2a30*/  VIADD R12, R6, 0x3 ;  /* 0x00000003060c7836 */ /* 0x000fc40000000000 */
[----:B------:R-:W-:Y:S01]  /*2a40*/  FMUL R65, R73, R8 ;  /* 0x0000000849417220 */ /* 0x000fe20000400000 */
[----:B------:R-:W-:Y:S01]  /*2a50*/  F2FP.SATFINITE.E5M2.F32.PACK_AB_MERGE_C R49, RZ, R49, RZ ;  /* 0x00000031ff31723e */ /* 0x000fe200048060ff */
        /* <DEDUP_REMOVED lines=8> */
[----:B------:R-:W-:Y:S02]  /*2ae0*/  F2FP.SATFINITE.E5M2.F32.PACK_AB_MERGE_C R33, RZ, R33, RZ ;  /* 0x00000021ff21723e */ /* 0x000fe400048060ff */
[----:B------:R-:W-:Y:S01]  /*2af0*/  F2FP.SATFINITE.E5M2.F32.PACK_AB_MERGE_C R65, RZ, R65, RZ ;  /* 0x00000041ff41723e */ /* 0x000fe200048060ff */
        /* <DEDUP_REMOVED lines=9> */
[----:B------:R-:W-:Y:S01]  /*2b90*/  F2FP.SATFINITE.E5M2.F32.PACK_AB_MERGE_C R53, RZ, R53, RZ ;  /* 0x00000035ff35723e */ /* 0x000fe200048060ff */
        /* <DEDUP_REMOVED lines=56> */
.L_x_5301:
[----:B------:R-:W-:Y:S05]  /*2f20*/  BSYNC B0 ;  /* 0x0000000000007941 */ /* 0x000fea0003800000 */
.L_x_5300:
        /* <DEDUP_REMOVED lines=25> */
.L_x_5303:
[----:B------:R-:W-:Y:S05]  /*30c0*/  BSYNC B0 ;  /* 0x0000000000007941 */ /* 0x000fea0003800000 */
.L_x_5302:
        /* <DEDUP_REMOVED lines=31> */
.L_x_5305:
[----:B------:R-:W-:Y:S05]  /*32c0*/  BSYNC B0 ;  /* 0x0000000000007941 */ /* 0x000fea0003800000 */
.L_x_5304:
        /* <DEDUP_REMOVED lines=33> */
.L_x_5307:
[----:B------:R-:W-:Y:S05]  /*34e0*/  BSYNC B0 ;  /* 0x0000000000007941 */ /* 0x000fea0003800000 */
.L_x_5306:
        /* <DEDUP_REMOVED lines=103> */
[----:B------:R-:W-:Y:S01]  /*3b60*/  F2FP.SATFINITE.E5M2.F32.PACK_AB_MERGE_C R24, RZ, R24, RZ ;  /* 0x00000018ff18723e */ /* 0x000fe200048060ff */
[----:B------:R-:W-:Y:S01]  /*3b70*/  @P0 IMAD.X R65, R16, 0x1, R61, P3 ;  /* 0x0000000110410824 */ /* 0x000fe200018e063d */
[C---:B------:R-:W-:Y:S01]  /*3b80*/  @P0 LEA R66, P3, R36.reuse, R62, 0x1 ;  /* 0x0000003e24420211 */ /* 0x040fe200078608ff */
[----:B------:R-:W-:Y:S01]  /*3b90*/  FMUL R16, R47, R8 ;  /* 0x000000082f107220 */ /* 0x000fe20000400000 */
[----:B------:R-:W-:Y:S01]  /*3ba0*/  F2FP.SATFINITE.E5M2.F32.PACK_AB_MERGE_C R20, RZ, R20, RZ ;  /* 0x00000014ff14723e */ /* 0x000fe200048060ff */
[----:B------:R-:W-:Y:S01]  /*3bb0*/  @P0 STG.E.U8 desc[UR6][R68.64], R24 ;  /* 0x0000001844000986 */ /* 0x000fe2000c101106 */
[----:B------:R-:W-:Y:S02]  /*3bc0*/  @P0 LEA.HI.X R22, R36, R63, R37, 0x1, P3 ;  /* 0x0000003f24160211 */ /* 0x000fe400018f0c25 */
[----:B------:R-:W-:Y:S01]  /*3bd0*/  @P0 IADD3 R62, P3, R62, R27, RZ ;  /* 0x0000001b3e3e0210 */ /* 0x000fe20007f7e0ff */
[----:B------:R2:W-:Y:S01]  /*3be0*/  @P0 STG.E.U8 desc[UR6][R64.64], R20 ;  /* 0x0000001440000986 */ /* 0x0005e2000c101106 */
[----:B------:R-:W-:Y:S01]  /*3bf0*/  FMNMX R44, |R15|, R18, !PT ;  /* 0x000000120f2c7209 */ /* 0x000fe20007800200 */
[----:B------:R-:W-:Y:S01]  /*3c00*/  FMUL R15, R55, R8 ;  /* 0x00000008370f7220 */ /* 0x000fe20000400000 */
[----:B------:R-:W-:-:S02]  /*3c10*/  F2FP.SATFINITE.E5M2.F32.PACK_AB_MERGE_C R42, RZ, R42, RZ ;  /* 0x0000002aff2a723e */ /* 0x000fc400048060ff */
[----:B------:R-:W-:Y:S02]  /*3c20*/  F2FP.SATFINITE.E5M2.F32.PACK_AB_MERGE_C R12, RZ, R12, RZ ;  /* 0x0000000cff0c723e */ /* 0x000fe400048060ff */
[----:B------:R-:W-:Y:S01]  /*3c30*/  @P0 LEA.HI.X R18, R36, R63, R37, 0x2, P4 ;  /* 0x0000003f24120211 */ /* 0x000fe200020f1425 */
[--C-:B------:R-:W-:Y:S01]  /*3c40*/  @P0 IMAD.X R63, R63, 0x1, R59.reuse, P3 ;  /* 0x000000013f3f0824 */ /* 0x100fe200018e063b */
[----:B------:R-:W-:Y:S01]  /*3c50*/  F2FP.SATFINITE.E5M2.F32.PACK_AB_MERGE_C R16, RZ, R16, RZ ;  /* 0x00000010ff10723e */ /* 0x000fe200048060ff */
        /* <DEDUP_REMOVED lines=46> */
[----:B------:R-:W-:Y:S01]  /*3f40*/  F2FP.SATFINITE.E5M2.F32.PACK_AB_MERGE_C R15, RZ, R15, RZ ;  /* 0x0000000fff0f723e */ /* 0x000fe200048060ff */
[----:B------:R-:W-:Y:S01]  /*3f50*/  IMAD.IADD R27, R56, 0x1, -R27 ;  /* 0x00000001381b7824 */ /* 0x000fe200078e0a1b */
[----:B------:R-:W-:Y:S01]  /*3f60*/  F2FP.SATFINITE.E5M2.F32.PACK_AB_MERGE_C R26, RZ, R26, RZ ;  /* 0x0000001aff1a723e */ /* 0x000fe200048060ff */
        /* <DEDUP_REMOVED lines=19> */
[----:B------:R-:W-:Y:S01]  /*40a0*/  F2FP.SATFINITE.E5M2.F32.PACK_AB_MERGE_C R17, RZ, R20, RZ ;  /* 0x00000014ff11723e */ /* 0x000fe200048060ff */
[----:B0-----:R-:W-:Y:S01]  /*40b0*/  IMAD.U32 R26, R26, 0x10000, RZ ;  /* 0x000100001a1a7824 */ /* 0x001fe200078e00ff */
[----:B------:R-:W-:Y:S02]  /*40c0*/  F2FP.SATFINITE.E5M2.F32.PACK_AB_MERGE_C R57, RZ, R57, RZ ;  /* 0x00000039ff39723e */ /* 0x000fe400048060ff */
[----:B------:R-:W-:Y:S01]  /*40d0*/  FMNMX R20, |R51|, R12, !PT ;  /* 0x0000000c33147209 */ /* 0x000fe20007800200 */
[-C--:B-1----:R-:W-:Y:S01]  /*40e0*/  FMUL R14, R49, R8.reuse ;  /* 0x00000008310e7220 */ /* 0x082fe20000400000 */
[----:B------:R-:W-:Y:S01]  /*40f0*/  FMUL R51, R51, R8 ;  /* 0x0000000833337220 */ /* 0x000fe20000400000 */
[----:B------:R-:W-:Y:S01]  /*4100*/  IMAD R12, R18, 0x21, R13 ;  /* 0x00000021120c7824 */ /* 0x000fe200078e020d */
[----:B------:R-:W-:-:S02]  /*4110*/  FMNMX R20, R20, |R21|, !PT ;  /* 0x4000001514147209 */ /* 0x000fc40007800000 */
[----:B------:R-:W-:Y:S02]  /*4120*/  F2FP.SATFINITE.E5M2.F32.PACK_AB_MERGE_C R47, RZ, R14, RZ ;  /* 0x0000000eff2f723e */ /* 0x000fe400048060ff */
        /* <DEDUP_REMOVED lines=15> */
[----:B------:R-:W-:Y:S01]  /*4220*/  F2FP.SATFINITE.E5M2.F32.PACK_AB_MERGE_C R21, RZ, R51, RZ ;  /* 0x00000033ff15723e */ /* 0x000fe200048060ff */
[----:B------:R-:W-:Y:S03]  /*4230*/  STS [R12], R55 ;  /* 0x000000370c007388 */ /* 0x000fe60000000800 */
[----:B------:R-:W-:Y:S01]  /*4240*/  F2FP.SATFINITE.E5M2.F32.PACK_AB_MERGE_C R51, RZ, R11, RZ ;  /* 0x0000000bff33723e */ /* 0x000fe200048060ff */
        /* <DEDUP_REMOVED lines=8> */
[----:B------:R-:W-:Y:S01]  /*42d0*/  F2FP.SATFINITE.E5M2.F32.PACK_AB_MERGE_C R43, RZ, R14, RZ ;  /* 0x0000000eff2b723e */ /* 0x000fe200048060ff */
[----:B------:R-:W-:Y:S01]  /*42e0*/  FMUL R14, R23, R8 ;  /* 0x00000008170e7220 */ /* 0x000fe20000400000 */
[----:B------:R1:W-:Y:S01]  /*42f0*/  @P2 STG.E.U8 desc[UR6][R38.64], R57 ;  /* 0x0000003926002986 */ /* 0x0003e2000c101106 */
[----:B------:R-:W-:-:S02]  /*4300*/  LEA R11, R65, UR4, 0x2 ;  /* 0x00000004410b7c11 */ /* 0x000fc4000f8e10ff */
[----:B0-----:R-:W-:Y:S01]  /*4310*/  F2FP.SATFINITE.E5M2.F32.PACK_AB_MERGE_C R31, RZ, R20, RZ ;  /* 0x00000014ff1f723e */ /* 0x001fe200048060ff */
[----:B------:R-:W-:Y:S01]  /*4320*/  FMUL R20, R19, R8 ;  /* 0x0000000813147220 */ /* 0x000fe20000400000 */
[----:B------:R0:W-:Y:S01]  /*4330*/  @P2 STG.E.U8 desc[UR6][R40.64], R47 ;  /* 0x0000002f28002986 */ /* 0x0001e2000c101106 */
[----:B------:R-:W-:Y:S01]  /*4340*/  FMNMX R26, |R25|, R26, !PT ;  /* 0x0000001a191a7209 */ /* 0x000fe20007800200 */
[----:B------:R-:W-:Y:S02]  /*4350*/  IMAD R25, R6, UR9, RZ ;  /* 0x0000000906197c24 */ /* 0x000fe4000f8e02ff */
[----:B------:R2:W-:Y:S01]  /*4360*/  @P2 STG.E.U8 desc[UR6][R34.64], R17 ;  /* 0x0000001122002986 */ /* 0x0005e2000c101106 */
[----:B-1----:R-:W-:-:S03]  /*4370*/  F2FP.SATFINITE.E5M2.F32.PACK_AB_MERGE_C R39, RZ, R14, RZ ;  /* 0x0000000eff27723e */ /* 0x002fc600048060ff */
[----:B------:R1:W-:Y:S01]  /*4380*/  STS [R11], R24 ;  /* 0x000000180b007388 */ /* 0x0003e20000000800 */
[----:B0-----:R-:W-:Y:S01]  /*4390*/  F2FP.SATFINITE.E5M2.F32.PACK_AB_MERGE_C R41, RZ, R20, RZ ;  /* 0x00000014ff29723e */ /* 0x001fe200048060ff */
        /* <DEDUP_REMOVED lines=50> */
.L_x_5312:
        /* <DEDUP_REMOVED lines=51> */
.L_x_5311:
[----:B------:R-:W-:Y:S05]  /*49f0*/  BSYNC B1 ;  /* 0x0000000000017941 */ /* 0x000fea0003800000 */
.L_x_5310:
[----:B------:R-:W-:Y:S05]  /*4a00*/  @!P0 BRA `(.L_x_5309) ;  /* 0x0000000000548947 */ /* 0x000fea0003800000 */
.L_x_5315:
        /* <DEDUP_REMOVED lines=14> */
.L_x_5314:
[----:B------:R-:W-:Y:S05]  /*4af0*/  BSYNC B1 ;  /* 0x0000000000017941 */ /* 0x000fea0003800000 */
.L_x_5313:
[----:B------:R-:W-:Y:S01]  /*4b00*/  IADD3 R36, P0, R36, UR8, RZ ;  /* 0x0000000824247c10 */ /* 0x000fe2000ff1e0ff */
[----:B------:R-:W-:Y:S02]  /*4b10*/  VIADD R33, R33, 0x1 ;  /* 0x0000000121217836 */ /* 0x000fe40000000000 */
[----:B------:R-:W-:Y:S01]  /*4b20*/  VIADD R34, R34, 0x1f ;  /* 0x0000001f22227836 */ /* 0x000fe20000000000 */
[----:B------:R-:W-:Y:S01]  /*4b30*/  IADD3.X R38, R38, UR9, RZ, P0, !PT ;  /* 0x0000000926267c10 */ /* 0x000fe200087fe4ff */
[----:B------:R-:W-:Y:S01]  /*4b40*/  IMAD.IADD R35, R6, 0x1, R33 ;  /* 0x0000000106237824 */ /* 0x000fe200078e0221 */
[----:B------:R-:W-:Y:S07]  /*4b50*/  @P2 BRA `(.L_x_5315) ;  /* 0xfffffffc00ac2947 */ /* 0x000fee000383ffff */
.L_x_5309:
[----:B------:R-:W-:Y:S05]  /*4b60*/  BSYNC B0 ;  /* 0x0000000000007941 */ /* 0x000fea0003800000 */
.L_x_5308:
        /* <DEDUP_REMOVED lines=37> */
.L_x_5320:
        /* <DEDUP_REMOVED lines=51> */
.L_x_5319:
[----:B------:R-:W-:Y:S05]  /*50f0*/  BSYNC B1 ;  /* 0x0000000000017941 */ /* 0x000fea0003800000 */
.L_x_5318:
[----:B------:R-:W-:Y:S05]  /*5100*/  @!P0 BRA `(.L_x_5317) ;  /* 0x0000000000548947 */ /* 0x000fea0003800000 */
.L_x_5323:
        /* <DEDUP_REMOVED lines=15> */
.L_x_5322:
[----:B------:R-:W-:Y:S05]  /*5200*/  BSYNC B1 ;  /* 0x0000000000017941 */ /* 0x000fea0003800000 */
.L_x_5321:
[----:B------:R-:W-:Y:S01]  /*5210*/  IADD3 R26, P0, R26, UR8, RZ ;  /* 0x000000081a1a7c10 */ /* 0x000fe2000ff1e0ff */
[----:B0-----:R-:W-:Y:S02]  /*5220*/  VIADD R5, R11, 0x1f ;  /* 0x0000001f0b057836 */ /* 0x001fe40000000000 */
[----:B------:R-:W-:Y:S01]  /*5230*/  IMAD.IADD R21, R6, 0x1, R9 ;  /* 0x0000000106157824 */ /* 0x000fe200078e0209 */
[----:B------:R-:W-:Y:S01]  /*5240*/  IADD3.X R13, R13, UR9, RZ, P0, !PT ;  /* 0x000000090d0d7c10 */ /* 0x000fe200087fe4ff */
[----:B------:R-:W-:Y:S08]  /*5250*/  @P1 BRA `(.L_x_5323) ;  /* 0xfffffffc00ac1947 */ /* 0x000ff0000383ffff */
.L_x_5317:
[----:B------:R-:W-:Y:S05]  /*5260*/  BSYNC B0 ;  /* 0x0000000000007941 */ /* 0x000fea0003800000 */
.L_x_5316:
        /* <DEDUP_REMOVED lines=43> */
.L_x_5334:
[----:B--2---:R-:W-:-:S07]  /*5520*/  FMNMX R7, R2, R7, !PT ;  /* 0x0000000702077209 */ /* 0x004fce0007800000 */
.L_x_5326:
[----:B------:R-:W-:Y:S05]  /*5530*/  BSYNC B0 ;  /* 0x0000000000007941 */ /* 0x000fea0003800000 */
.L_x_5325:
[----:B------:R-:W-:Y:S01]  /*5540*/  ISETP.NE.AND P0, PT, R6, RZ, PT ;  /* 0x000000ff0600720c */ /* 0x000fe20003f05270 */
[----:B------:R-:W-:-:S12]  /*5550*/  BSSY B0, `(.L_x_5324) ;  /* 0x0000004000007945 */ /* 0x000fd80003800000 */
[----:B------:R-:W-:Y:S05]  /*5560*/  @P0 BRA `(.L_x_5328) ;  /* 0x0000000000080947 */ /* 0x000fea0003800000 */
[----:B0-----:R-:W0:Y:S02]  /*5570*/  LDC.64 R2, c[0x0][0x238] ;  /* 0x00008e00ff027b82 */ /* 0x001e240000000a00 */
[----:B0-----:R2:W-:Y:S02]  /*5580*/  REDG.E.MAX.S32.STRONG.GPU desc[UR6][R2.64], R7 ;  /* 0x000000070200798e */ /* 0x0015e4000d10e386 */
.L_x_5328:
[----:B------:R-:W-:Y:S05]  /*5590*/  BSYNC B0 ;  /* 0x0000000000007941 */ /* 0x000fea0003800000 */
.L_x_5324:
        /* <DEDUP_REMOVED lines=12> */
[----:B012---:R-:W-:Y:S05]  /*5660*/  CALL.REL.NOINC `($__internal_105_$__cuda_sm20_rcp_rn_f32_slowpath) ;  /* 0x0000000400887944 */ /* 0x007fea0003c00000 */
[----:B------:R-:W-:Y:S01]  /*5670*/  IMAD.MOV.U32 R5, RZ, RZ, R0 ;  /* 0x000000ffff057224 */ /* 0x000fe200078e0000 */
[----:B------:R-:W-:Y:S06]  /*5680*/  BRA `(.L_x_5330) ;  /* 0x0000000000107947 */ /* 0x000fec0003800000 */
.L_x_5329:
[----:B------:R-:W3:Y:S02]  /*5690*/  MUFU.RCP R5, R8 ;  /* 0x0000000800057308 */ /* 0x000ee40000001000 */
[----:B---3--:R-:W-:-:S04]  /*56a0*/  FFMA R0, R5, R8, -1 ;  /* 0xbf80000005007423 */ /* 0x008fc80000000008 */
[----:B------:R-:W-:-:S04]  /*56b0*/  FADD.FTZ R0, -R0, -RZ ;  /* 0x800000ff00007221 */ /* 0x000fc80000010100 */
[----:B------:R-:W-:-:S07]  /*56c0*/  FFMA R5, R5, R0, R5 ;  /* 0x0000000005057223 */ /* 0x000fce0000000005 */
.L_x_5330:
[----:B0-2---:R-:W0:Y:S02]  /*56d0*/  LDC.64 R2, c[0x0][0x240] ;  /* 0x00009000ff027b82 */ /* 0x005e240000000a00 */
[----:B0-----:R-:W-:Y:S01]  /*56e0*/  STG.E desc[UR6][R2.64], R5 ;  /* 0x0000000502007986 */ /* 0x001fe2000c101906 */
[----:B------:R-:W-:Y:S05]  /*56f0*/  EXIT ;  /* 0x000000000000794d */ /* 0x000fea0003800000 */
.L_x_5327:
[----:B------:R-:W-:Y:S02]  /*5700*/  IMAD.MOV.U32 R5, RZ, RZ, 0x4 ;  /* 0x00000004ff057424 */ /* 0x000fe400078e00ff */
[----:B------:R-:W-:Y:S02]  /*5710*/  IMAD.MOV.U32 R9, RZ, RZ, 0x1f ;  /* 0x0000001fff097424 */ /* 0x000fe400078e00ff */
[----:B------:R-:W-:-:S07]  /*5720*/  IMAD.MOV.U32 R4, RZ, RZ, -0x1 ;  /* 0xffffffffff047424 */ /* 0x000fce00078e00ff */
[----:B012---:R-:W-:Y:S05]  /*5730*/  WARPSYNC.COLLECTIVE R4, `(.L_x_5331) ;  /* 0x0000000004087348 */ /* 0x007fea0003c00000 */
[----:B--2---:R2:W3:Y:S02]  /*5740*/  SHFL.DOWN P0, R7, R0, R5, R9 ;  /* 0x0800000500077389 */ /* 0x0044e40000000009 */
[----:B0123--:R-:W-:Y:S01]  /*5750*/  ENDCOLLECTIVE ;  /* 0x000000000000791b */ /* 0x00ffe20003800000 */
.L_x_5331:
[----:B------:R-:W-:Y:S02]  /*5760*/  IMAD.MOV.U32 R5, RZ, RZ, 0x2 ;  /* 0x00000002ff057424 */ /* 0x000fe400078e00ff */
[----:B------:R-:W-:-:S05]  /*5770*/  IMAD.MOV.U32 R3, RZ, RZ, R7 ;  /* 0x000000ffff037224 */ /* 0x000fca00078e0007 */
[----:B------:R-:W-:-:S05]  /*5780*/  FMNMX R3, R3, R0, !PT ;  /* 0x0000000003037209 */ /* 0x000fca0007800000 */
[----:B------:R-:W-:-:S07]  /*5790*/  IMAD.MOV.U32 R0, RZ, RZ, R3 ;  /* 0x000000ffff007224 */ /* 0x000fce00078e0003 */
[----:B------:R-:W-:Y:S05]  /*57a0*/  WARPSYNC.COLLECTIVE R4, `(.L_x_5332) ;  /* 0x0000000004087348 */ /* 0x000fea0003c00000 */
[----:B------:R0:W1:Y:S02]  /*57b0*/  SHFL.DOWN P0, R7, R0, R5, R9 ;  /* 0x0800000500077389 */ /* 0x0000640000000009 */
[----:B01----:R-:W-:Y:S01]  /*57c0*/  ENDCOLLECTIVE ;  /* 0x000000000000791b */ /* 0x003fe20003800000 */
.L_x_5332:
[----:B------:R-:W-:Y:S02]  /*57d0*/  IMAD.MOV.U32 R5, RZ, RZ, 0x1 ;  /* 0x00000001ff057424 */ /* 0x000fe400078e00ff */
[----:B------:R-:W-:-:S05]  /*57e0*/  IMAD.MOV.U32 R2, RZ, RZ, R7 ;  /* 0x000000ffff027224 */ /* 0x000fca00078e0007 */
[----:B------:R-:W-:-:S05]  /*57f0*/  FMNMX R2, R3, R2, !PT ;  /* 0x0000000203027209 */ /* 0x000fca0007800000 */
[----:B------:R-:W-:-:S07]  /*5800*/  IMAD.MOV.U32 R0, RZ, RZ, R2 ;  /* 0x000000ffff007224 */ /* 0x000fce00078e0002 */
[----:B------:R-:W-:Y:S05]  /*5810*/  WARPSYNC.COLLECTIVE R4, `(.L_x_5333) ;  /* 0x0000000004087348 */ /* 0x000fea0003c00000 */
[----:B------:R0:W1:Y:S02]  /*5820*/  SHFL.DOWN P0, R7, R0, R5, R9 ;  /* 0x0800000500077389 */ /* 0x0000640000000009 */
[----:B01----:R-:W-:Y:S01]  /*5830*/  ENDCOLLECTIVE ;  /* 0x000000000000791b */ /* 0x003fe20003800000 */
.L_x_5333:
[----:B------:R-:W-:Y:S05]  /*5840*/  BRA `(.L_x_5334) ;  /* 0xfffffffc00347947 */ /* 0x000fea000383ffff */
        .weak           $__internal_104_$__cuda_sm20_div_u64
        .type           $__internal_104_$__cuda_sm20_div_u64,@function
        .size           $__internal_104_$__cuda_sm20_div_u64,($__internal_105_$__cuda_sm20_rcp_rn_f32_slowpath - $__internal_104_$__cuda_sm20_div_u64)
$__internal_104_$__cuda_sm20_div_u64:
        /* <DEDUP_REMOVED lines=67> */
[----:B------:R-:W-:Y:S06]  /*5c80*/  RET.REL.NODEC R8 `(_ZN18transformer_engine6detail43dgated_act_cast_transpose_kernel_notalignedILi1ELi4Eff13__nv_fp8_e5m2NS_5EmptyEXadL_ZNS_6dsreluIffEET_T0_RKS3_EEXadL_ZNS_5sreluIffEES5_S6_S8_EEEEvPKT2_SC_PT3_SE_PKT1_PSF_SI_mmm) ;  /* 0xffffffa008dc7950 */ /* 0x000fec0003c3ffff */
        .weak           $__internal_105_$__cuda_sm20_rcp_rn_f32_slowpath
        .type           $__internal_105_$__cuda_sm20_rcp_rn_f32_slowpath,@function
        .size           $__internal_105_$__cuda_sm20_rcp_rn_f32_slowpath,(.L_x_34590 - $__internal_105_$__cuda_sm20_rcp_rn_f32_slowpath)
$__internal_105_$__cuda_sm20_rcp_rn_f32_slowpath:
        /* <DEDUP_REMOVED lines=15> */
.L_x_5335:
        /* <DEDUP_REMOVED lines=33> */
.L_x_5337:
[----:B------:R2:W3:Y:S02]  /*5f90*/  MUFU.RCP R0, R8 ;  /* 0x0000000800007308 */ /* 0x0004e40000001000 */
.L_x_5336:
[----:B------:R-:W-:Y:S02]  /*5fa0*/  IMAD.MOV.U32 R2, RZ, RZ, R6 ;  /* 0x000000ffff027224 */ /* 0x000fe400078e0006 */
[----:B------:R-:W-:-:S04]  /*5fb0*/  IMAD.MOV.U32 R3, RZ, RZ, 0x0 ;  /* 0x00000000ff037424 */ /* 0x000fc800078e00ff */
[----:B0123--:R-:W-:Y:S05]  /*5fc0*/  RET.REL.NODEC R2 `(_ZN18transformer_engine6detail43dgated_act_cast_transpose_kernel_notalignedILi1ELi4Eff13__nv_fp8_e5m2NS_5EmptyEXadL_ZNS_6dsreluIffEET_T0_RKS3_EEXadL_ZNS_5sreluIffEES5_S6_S8_EEEEvPKT2_SC_PT3_SE_PKT1_PSF_SI_mmm) ;  /* 0xffffffa0020c7950 */ /* 0x00ffea0003c3ffff */
.L_x_5338:
        /* <DEDUP_REMOVED lines=11> */
.L_x_34590:


//--------------------- .text._ZN18transformer_engine6detail32dgated_act_cast_transpose_kernelILi1ELi4Eff13__nv_fp8_e5m2NS_5EmptyEXadL_ZNS_6dsreluIffEET_T0_RKS3_EEXadL_ZNS_5sreluIffEES5_S6_S8_EEEEvPKT2_SC_PT3_SE_PKT1_PSF_SI_mmm --------------------------
	.section	.text._ZN18transformer_engine6detail32dgated_act_cast_transpose_kernelILi1ELi4Eff13__nv_fp8_e5m2NS_5EmptyEXadL_ZNS_6dsreluIffEET_T0_RKS3_EEXadL_ZNS_5sreluIffEES5_S6_S8_EEEEvPKT2_SC_PT3_SE_PKT1_PSF_SI_mmm,"ax",@progbits
	.align	128
        .global         _ZN18transformer_engine6detail32dgated_act_cast_transpose_kernelILi1ELi4Eff13__nv_fp8_e5m2NS_5EmptyEXadL_ZNS_6dsreluIffEET_T0_RKS3_EEXadL_ZNS_5sreluIffEES5_S6_S8_EEEEvPKT2_SC_PT3_SE_PKT1_PSF_SI_mmm
        .type           _ZN18transformer_engine6detail32dgated_act_cast_transpose_kernelILi1ELi4Eff13__nv_fp8_e5m2NS_5EmptyEXadL_ZNS_6dsreluIffEET_T0_RKS3_EEXadL_ZNS_5sreluIffEES5_S6_S8_EEEEvPKT2_SC_PT3_SE_PKT1_PSF_SI_mmm,@function
        .size           _ZN18transformer_engine6detail32dgated_act_cast_transpose_kernelILi1ELi4Eff13__nv_fp8_e5m2NS_5EmptyEXadL_ZNS_6dsreluIffEET_T0_RKS3_EEXadL_ZNS_5sreluIffEES5_S6_S8_EEEEvPKT2_SC_PT3_SE_PKT1_PSF_SI_mmm,(.L_x_34592 - _ZN18transformer_engine6detail32dgated_act_cast_transpose_kernelILi1ELi4Eff13__nv_fp8_e5m2NS_5EmptyEXadL_ZNS_6dsreluIffEET_T0_RKS3_EEXadL_ZNS_5sreluIffEES5_S6_S8_EEEEvPKT2_SC_PT3_SE_PKT1_PSF_SI_mmm)
        .other          _ZN18transformer_engine6detail32dgated_act_cast_transpose_kernelILi1ELi4Eff13__nv_fp8_e5m2NS_5EmptyEXadL_ZNS_6dsreluIffEET_T0_RKS3_EEXadL_ZNS_5sreluIffEES5_S6_S8_EEEEvPKT2_SC_PT3_SE_PKT1_PSF_SI_mmm,@"STO_CUDA_ENTRY STV_DEFAULT"
_ZN18transformer_engine6detail32dgated_act_cast_transpose_kernelILi1ELi4Eff13__nv_fp8_e5m2NS_5EmptyEXadL_ZNS_6dsreluIffEET_T0_RKS3_EEXadL_ZNS_5sreluIffEES5_S6_S8_EEEEvPKT2_SC_PT3_SE_PKT1_PSF_SI_mmm:
.text._ZN18transformer_engine6detail32dgated_act_cast_transpose_kernelILi1ELi4Eff13__nv_fp8_e5m2NS_5EmptyEXadL_ZNS_6dsreluIffEET_T0_RKS3_EEXadL_ZNS_5sreluIffEES5_S6_S8_EEEEvPKT2_SC_PT3_SE_PKT1_PSF_SI_mmm:
        /* <DEDUP_REMOVED lines=17> */
[----:B------:R-:W-:Y:S05]  /*0110*/  CALL.REL.NOINC `($__internal_106_$__cuda_sm20_div_u64) ;  /* 0x0000003400407944 */ /* 0x000fea0003c00000 */
        /* <DEDUP_REMOVED lines=8> */
.L_x_5339:
        /* <DEDUP_REMOVED lines=22> */
.L_x_5340:
        /* <DEDUP_REMOVED lines=221> */
[----:B------:R-:W-:Y:S02]  /*10d0*/  F2FP.SATFINITE.E5M2.F32.PACK_AB_MERGE_C R56, RZ, R56, RZ ;  /* 0x00000038ff38723e */ /* 0x000fe400048060ff */
        /* <DEDUP_REMOVED lines=9> */
[----:B------:R-:W-:Y:S02]  /*1170*/  F2FP.SATFINITE.E5M2.F32.PACK_AB_MERGE_C R5, RZ, R26, RZ ;  /* 0x0000001aff05723e */ /* 0x000fe400048060ff */
[----:B------:R-:W-:Y:S01]  /*1180*/  IADD3 R26, P1, R28, UR18, RZ ;  /* 0x000000121c1a7c10 */ /* 0x000fe2000ff3e0ff */
[----:B------:R-:W-:Y:S01]  /*1190*/  FMUL R6, R6, R9 ;  /* 0x0000000906067220 */ /* 0x000fe20000400000 */
[----:B------:R-:W-:Y:S01]  /*11a0*/  FMUL R57, R46, R3 ;  /* 0x000000032e397220 */ /* 0x000fe20000400000 */
[----:B0-----:R-:W-:Y:S01]  /*11b0*/  IADD3 R10, P0, R16, UR10, RZ ;  /* 0x0000000a100a7c10 */ /* 0x001fe2000ff1e0ff */
[----:B------:R-:W-:Y:S01]  /*11c0*/  FMUL R18, R18, R29 ;  /* 0x0000001d12127220 */ /* 0x000fe20000400000 */
[----:B------:R-:W-:-:S02]  /*11d0*/  F2FP.SATFINITE.E5M2.F32.PACK_AB_MERGE_C R9, RZ, R36, RZ ;  /* 0x00000024ff09723e */ /* 0x000fc400048060ff */
[----:B------:R-:W-:Y:S01]  /*11e0*/  IADD3.X R11, R17, UR7, RZ, P0, !PT ;  /* 0x00000007110b7c10 */ /* 0x000fe200087fe4ff */
[----:B------:R-:W-:Y:S01]  /*11f0*/  FMUL R29, R50, R3 ;  /* 0x00000003321d7220 */ /* 0x000fe20000400000 */
[----:B------:R-:W-:Y:S02]  /*1200*/  IADD3 R36, P0, R26, R37, RZ ;  /* 0x000000251a247210 */ /* 0x000fe40007f1e0ff */
[----:B------:R-:W-:Y:S01]  /*1210*/  IADD3.X R27, R21, UR19, RZ, P1, !PT ;  /* 0x00000013151b7c10 */ /* 0x000fe20008ffe4ff */
[----:B------:R-:W-:Y:S01]  /*1220*/  FMUL R13, R42, R3 ;  /* 0x000000032a0d7220 */ /* 0x000fe20000400000 */
[----:B------:R-:W-:Y:S01]  /*1230*/  F2FP.SATFINITE.E5M2.F32.PACK_AB_MERGE_C R57, RZ, R57, RZ ;  /* 0x00000039ff39723e */ /* 0x000fe200048060ff */
[----:B------:R0:W-:Y:S01]  /*1240*/  STG.E.U8 desc[UR4][R32.64], R9 ;  /* 0x0000000920007986 */ /* 0x0001e2000c101104 */
[----:B------:R-:W-:Y:S01]  /*1250*/  FMUL R51, R6, R3 ;  /* 0x0000000306337220 */ /* 0x000fe20000400000 */
[----:B------:R-:W-:Y:S01]  /*1260*/  IMAD.X R37, R27, 0x1, R38, P0 ;  /* 0x000000011b257824 */ /* 0x000fe200000e0626 */
[----:B------:R-:W-:Y:S01]  /*1270*/  F2FP.SATFINITE.E5M2.F32.PACK_AB_MERGE_C R29, RZ, R29, RZ ;  /* 0x0000001dff1d723e */ /* 0x000fe200048060ff */
[----:B------:R1:W-:Y:S01]  /*1280*/  STG.E.U8 desc[UR4][R16.64], R5 ;  /* 0x0000000510007986 */ /* 0x0003e2000c101104 */
[----:B------:R-:W-:-:S02]  /*1290*/  F2FP.SATFINITE.E5M2.F32.PACK_AB_MERGE_C R13, RZ, R13, RZ ;  /* 0x0000000dff0d723e */ /* 0x000fc400048060ff */
[----:B------:R-:W-:Y:S02]  /*12a0*/  F2FP.SATFINITE.E5M2.F32.PACK_AB_MERGE_C R51, RZ, R51, RZ ;  /* 0x00000033ff33723e */ /* 0x000fe400048060ff */
        /* <DEDUP_REMOVED lines=13> */
[----:B------:R-:W-:Y:S02]  /*1380*/  F2FP.SATFINITE.E5M2.F32.PACK_AB_MERGE_C R53, RZ, R53, RZ ;  /* 0x00000035ff35723e */ /* 0x000fe400048060ff */
        /* <DEDUP_REMOVED lines=69> */
[----:B------:R-:W-:-:S02]  /*17e0*/  F2FP.SATFINITE.E5M2.F32.PACK_AB_MERGE_C R39, RZ, R39, RZ ;  /* 0x00000027ff27723e */ /* 0x000fc400048060ff */
[----:B------:R-:W-:Y:S01]  /*17f0*/  IADD3.X R49, R31, UR10, RZ, P0, !PT ;  /* 0x0000000a1f317c10 */ /* 0x000fe200087fe4ff */
[----:B------:R1:W5:Y:S01]  /*1800*/  LDG.E R13, desc[UR4][R32.64] ;  /* 0x00000004200d7981 */ /* 0x000362000c1e1900 */
[----:B------:R-:W-:Y:S02]  /*1810*/  F2FP.SATFINITE.E5M2.F32.PACK_AB_MERGE_C R57, RZ, R57, RZ ;  /* 0x00000039ff39723e */ /* 0x000fe400048060ff */
[----:B------:R-:W-:Y:S01]  /*1820*/  F2FP.SATFINITE.E5M2.F32.PACK_AB_MERGE_C R75, RZ, R75, RZ ;  /* 0x0000004bff4b723e */ /* 0x000fe200048060ff */
[----:B------:R-:W5:Y:S01]  /*1830*/  LDG.E R6, desc[UR4][R50.64] ;  /* 0x0000000432067981 */ /* 0x000f62000c1e1900 */
[----:B0-----:R-:W-:Y:S01]  /*1840*/  F2FP.SATFINITE.E5M2.F32.PACK_AB_MERGE_C R63, RZ, R18, RZ ;  /* 0x00000012ff3f723e */ /* 0x001fe200048060ff */
        /* <DEDUP_REMOVED lines=8> */
[----:B------:R-:W-:-:S03]  /*18d0*/  F2FP.SATFINITE.E5M2.F32.PACK_AB_MERGE_C R61, RZ, R61, RZ ;  /* 0x0000003dff3d723e */ /* 0x000fc600048060ff */
[----:B------:R1:W-:Y:S01]  /*18e0*/  STG.E.U8 desc[UR4][R48.64], R57 ;  /* 0x0000003930007986 */ /* 0x0003e2000c101104 */
[----:B0-----:R-:W-:-:S03]  /*18f0*/  IADD3 R10, P0, R32, UR7, RZ ;  /* 0x00000007200a7c10 */ /* 0x001fc6000ff1e0ff */
[----:B------:R0:W-:Y:S01]  /*1900*/  STG.E.U8 desc[UR4][R32.64], R63 ;  /* 0x0000003f20007986 */ /* 0x0001e2000c101104 */
[----:B------:R-:W-:Y:S02]  /*1910*/  IADD3.X R11, R33, UR10, RZ, P0, !PT ;  /* 0x0000000a210b7c10 */ /* 0x000fe400087fe4ff */
[----:B-1----:R-:W-:Y:S02]  /*1920*/  IADD3 R30, P0, R29, R26, RZ ;  /* 0x0000001a1d1e7210 */ /* 0x002fe40007f1e0ff */
[----:B------:R-:W-:Y:S01]  /*1930*/  F2FP.SATFINITE.E5M2.F32.PACK_AB_MERGE_C R49, RZ, R18, RZ ;  /* 0x00000012ff31723e */ /* 0x000fe200048060ff */
[----:B------:R-:W-:Y:S01]  /*1940*/  FMUL R18, R59, R3 ;  /* 0x000000033b127220 */ /* 0x000fe20000400000 */
[----:B------:R-:W-:Y:S02]  /*1950*/  F2FP.SATFINITE.E5M2.F32.PACK_AB_MERGE_C R65, RZ, R65, RZ ;  /* 0x00000041ff41723e */ /* 0x000fe400048060ff */
[----:B------:R-:W-:Y:S02]  /*1960*/  LOP3.LUT R29, R22, 0xff0000, RZ, 0xc0, !PT ;  /* 0x00ff0000161d7812 */ /* 0x000fe400078ec0ff */
[----:B------:R-:W-:-:S02]  /*1970*/  LOP3.LUT R22, R61, 0xffff, RZ, 0xc0, !PT ;  /* 0x0000ffff3d167812 */ /* 0x000fc400078ec0ff */
[----:B0-----:R-:W-:Y:S01]  /*1980*/  F2FP.SATFINITE.E5M2.F32.PACK_AB_MERGE_C R33, RZ, R18, RZ ;  /* 0x00000012ff21723e */ /* 0x001fe200048060ff */
        /* <DEDUP_REMOVED lines=92> */
[----:B------:R-:W-:Y:S02]  /*1f50*/  F2FP.SATFINITE.E5M2.F32.PACK_AB_MERGE_C R9, RZ, R9, RZ ;  /* 0x00000009ff09723e */ /* 0x000fe400048060ff */
        /* <DEDUP_REMOVED lines=47> */
[----:B------:R-:W-:Y:S01]  /*2250*/  F2FP.SATFINITE.E5M2.F32.PACK_AB_MERGE_C R13, RZ, R13, RZ ;  /* 0x0000000dff0d723e */ /* 0x000fe200048060ff */
[----:B------:R-:W-:Y:S01]  /*2260*/  FMUL R16, R5, R16 ;  /* 0x0000001005107220 */ /* 0x000fe20000400000 */
[-C--:B------:R-:W-:Y:S01]  /*2270*/  FMUL R17, R56, R3.reuse ;  /* 0x0000000338117220 */ /* 0x080fe20000400000 */
[----:B------:R-:W-:Y:S01]  /*2280*/  FMUL R57, R38, R3 ;  /* 0x0000000326397220 */ /* 0x000fe20000400000 */
[----:B------:R-:W-:Y:S01]  /*2290*/  FSEL R5, R4, RZ, P0 ;  /* 0x000000ff04057208 */ /* 0x000fe20000000000 */
[----:B------:R-:W-:-:S02]  /*22a0*/  IMAD.U32 R4, R13, 0x10000, RZ ;  /* 0x000100000d047824 */ /* 0x000fc400078e00ff */
[----:B------:R-:W-:Y:S02]  /*22b0*/  F2FP.SATFINITE.E5M2.F32.PACK_AB_MERGE_C R17, RZ, R17, RZ ;  /* 0x00000011ff11723e */ /* 0x000fe400048060ff */
[----:B------:R-:W-:Y:S01]  /*22c0*/  FMUL R6, R6, R5 ;  /* 0x0000000506067220 */ /* 0x000fe20000400000 */
[----:B------:R-:W-:Y:S02]  /*22d0*/  F2FP.SATFINITE.E5M2.F32.PACK_AB_MERGE_C R57, RZ, R57, RZ ;  /* 0x00000039ff39723e */ /* 0x000fe400048060ff */
        /* <DEDUP_REMOVED lines=12> */
[----:B------:R-:W-:Y:S02]  /*23a0*/  F2FP.SATFINITE.E5M2.F32.PACK_AB_MERGE_C R38, RZ, R38, RZ ;  /* 0x00000026ff26723e */ /* 0x000fe400048060ff */
[----:B------:R-:W-:Y:S01]  /*23b0*/  FMNMX R37, |R58|, R37, !PT ;  /* 0x000000253a257209 */ /* 0x000fe20007800200 */
[----:B------:R-:W-:Y:S01]  /*23c0*/  FMUL R52, R52, R51 ;  /* 0x0000003334347220 */ /* 0x000fe20000400000 */
[----:B------:R0:W-:Y:S03]  /*23d0*/  STS [R53], R4 ;  /* 0x0000000435007388 */ /* 0x0001e60000000800 */
[----:B------:R-:W-:-:S05]  /*23e0*/  FMUL R39, R52, R3 ;  /* 0x0000000334277220 */ /* 0x000fca0000400000 */
[----:B------:R-:W-:Y:S01]  /*23f0*/  F2FP.SATFINITE.E5M2.F32.PACK_AB_MERGE_C R39, RZ, R39, RZ ;  /* 0x00000027ff27723e */ /* 0x000fe200048060ff */
        /* <DEDUP_REMOVED lines=31> */
[----:B------:R-:W-:-:S02]  /*25f0*/  F2FP.SATFINITE.E5M2.F32.PACK_AB_MERGE_C R25, RZ, R25, RZ ;  /* 0x00000019ff19723e */ /* 0x000fc400048060ff */
        /* <DEDUP_REMOVED lines=15> */
[----:B------:R-:W-:Y:S02]  /*26f0*/  F2FP.SATFINITE.E5M2.F32.PACK_AB_MERGE_C R57, RZ, R57, RZ ;  /* 0x00000039ff39723e */ /* 0x000fe400048060ff */
[----:B------:R-:W-:Y:S01]  /*2700*/  F2FP.SATFINITE.E5M2.F32.PACK_AB_MERGE_C R59, RZ, R7, RZ ;  /* 0x00000007ff3b723e */ /* 0x000fe200048060ff */
[----:B------:R0:W-:Y:S01]  /*2710*/  STG.E.U8 desc[UR4][R4.64], R13 ;  /* 0x0000000d04007986 */ /* 0x0001e2000c101104 */
[----:B------:R-:W-:Y:S01]  /*2720*/  FMUL R7, R48, R3 ;  /* 0x0000000330077220 */ /* 0x000fe20000400000 */
[----:B------:R-:W-:Y:S01]  /*2730*/  IMAD.U32 R33, R57, 0x10000, RZ ;  /* 0x0001000039217824 */ /* 0x000fe200078e00ff */
[----:B------:R-:W-:Y:S01]  /*2740*/  LOP3.LUT R58, R58, 0xff, R59, 0xf8, !PT ;  /* 0x000000ff3a3a7812 */ /* 0x000fe200078ef83b */
[----:B------:R-:W-:Y:S01]  /*2750*/  STG.E.U8 desc[UR4][R8.64], R17 ;  /* 0x0000001108007986 */ /* 0x000fe2000c101104 */
[----:B------:R-:W-:-:S03]  /*2760*/  F2FP.SATFINITE.E5M2.F32.PACK_AB_MERGE_C R51, RZ, R51, RZ ;  /* 0x00000033ff33723e */ /* 0x000fc600048060ff */
[----:B------:R1:W-:Y:S01]  /*2770*/  STG.E.U8 desc[UR4][R28.64], R59 ;  /* 0x0000003b1c007986 */ /* 0x0003e2000c101104 */
[----:B------:R-:W-:Y:S01]  /*2780*/  IADD3 R32, P0, R28, UR7, RZ ;  /* 0x000000071c207c10 */ /* 0x000fe2000ff1e0ff */
[----:B------:R-:W-:Y:S01]  /*2790*/  FMUL R36, R36, R49 ;  /* 0x0000003124247220 */ /* 0x000fe20000400000 */
[----:B------:R-:W-:Y:S02]  /*27a0*/  F2FP.SATFINITE.E5M2.F32.PACK_AB_MERGE_C R7, RZ, R7, RZ ;  /* 0x00000007ff07723e */ /* 0x000fe400048060ff */
[----:B0-----:R-:W-:Y:S02]  /*27b0*/  LOP3.LUT R4, R51, 0xffff, RZ, 0xc0, !PT ;  /* 0x0000ffff33047812 */ /* 0x001fe400078ec0ff */
[----:B------:R-:W-:Y:S01]  /*27c0*/  LOP3.LUT R5, R33, 0xff0000, RZ, 0xc0, !PT ;  /* 0x00ff000021057812 */ /* 0x000fe200078ec0ff */
[-C--:B-1----:R-:W-:Y:S01]  /*27d0*/  FMUL R59, R46, R3.reuse ;  /* 0x000000032e3b7220 */ /* 0x082fe20000400000 */
[----:B------:R-:W-:Y:S01]  /*27e0*/  IADD3 R8, P1, R32, UR7, RZ ;  /* 0x0000000720087c10 */ /* 0x000fe2000ff3e0ff */
[----:B------:R-:W-:Y:S01]  /*27f0*/  FMUL R49, R36, R3 ;  /* 0x0000000324317220 */ /* 0x000fe20000400000 */
[----:B------:R-:W-:-:S02]  /*2800*/  IADD3.X R33, R29, UR10, RZ, P0, !PT ;  /* 0x0000000a1d217c10 */ /* 0x000fc400087fe4ff */
[----:B------:R-:W-:Y:S01]  /*2810*/  F2FP.SATFINITE.E5M2.F32.PACK_AB_MERGE_C R59, RZ, R59, RZ ;  /* 0x0000003bff3b723e */ /* 0x000fe200048060ff */
[----:B------:R-:W-:Y:S01]  /*2820*/  IMAD R5, R4, 0x1000000, R5 ;  /* 0x0100000004057824 */ /* 0x000fe200078e0205 */
[----:B------:R-:W-:Y:S01]  /*2830*/  IADD3.X R9, R33, UR10, RZ, P1, !PT ;  /* 0x0000000a21097c10 */ /* 0x000fe20008ffe4ff */
[----:B------:R-:W-:Y:S01]  /*2840*/  IMAD.SHL.U32 R60, R7, 0x100, RZ ;  /* 0x00000100073c7824 */ /* 0x000fe200078e00ff */
[----:B------:R-:W-:Y:S01]  /*2850*/  IADD3 R4, P0, R8, UR7, RZ ;  /* 0x0000000708047c10 */ /* 0x000fe2000ff1e0ff */
[----:B------:R-:W-:Y:S01]  /*2860*/  FMUL R28, R22, R3 ;  /* 0x00000003161c7220 */ /* 0x000fe20000400000 */
[----:B------:R-:W-:Y:S01]  /*2870*/  IMAD.U32 R29, R59, 0x10000, RZ ;  /* 0x000100003b1d7824 */ /* 0x000fe200078e00ff */
[----:B------:R-:W-:Y:S01]  /*2880*/  F2FP.SATFINITE.E5M2.F32.PACK_AB_MERGE_C R49, RZ, R49, RZ ;  /* 0x00000031ff31723e */ /* 0x000fe200048060ff */
        /* <DEDUP_REMOVED lines=10> */
[----:B------:R-:W-:Y:S02]  /*2930*/  F2FP.SATFINITE.E5M2.F32.PACK_AB_MERGE_C R9, RZ, R28, RZ ;  /* 0x0000001cff09723e */ /* 0x000fe400048060ff */
[----:B------:R-:W-:Y:S01]  /*2940*/  IADD3 R60, P0, R62, UR7, RZ ;  /* 0x000000073e3c7c10 */ /* 0x000fe2000ff1e0ff */
[----:B------:R-:W-:-:S02]  /*2950*/  IMAD R8, R8, 0x1000000, R29 ;  /* 0x0100000008087824 */ /* 0x000fc400078e021d */
[----:B-1----:R-:W-:Y:S01]  /*2960*/  IMAD.SHL.U32 R5, R9, 0x100, RZ ;  /* 0x0000010009057824 */ /* 0x002fe200078e00ff */
[----:B------:R-:W-:Y:S02]  /*2970*/  F2FP.SATFINITE.E5M2.F32.PACK_AB_MERGE_C R17, RZ, R17, RZ ;  /* 0x00000011ff11723e */ /* 0x000fe400048060ff */
        /* <DEDUP_REMOVED lines=15> */
[----:B------:R-:W-:Y:S01]  /*2a70*/  F2FP.SATFINITE.E5M2.F32.PACK_AB_MERGE_C R17, RZ, R17, RZ ;  /* 0x00000011ff11723e */ /* 0x000fe200048060ff */
        /* <DEDUP_REMOVED lines=136> */
.L_x_5351:
[----:B-1----:R-:W-:-:S07]  /*3300*/  FMNMX R9, R4, R9, !PT ;  /* 0x0000000904097209 */ /* 0x002fce0007800000 */
.L_x_5343:
[----:B------:R-:W-:Y:S05]  /*3310*/  BSYNC B0 ;  /* 0x0000000000007941 */ /* 0x000fea0003800000 */
.L_x_5342:
[----:B------:R-:W-:Y:S01]  /*3320*/  ISETP.NE.AND P0, PT, R0, RZ, PT ;  /* 0x000000ff0000720c */ /* 0x000fe20003f05270 */
[----:B------:R-:W-:-:S12]  /*3330*/  BSSY B0, `(.L_x_5341) ;  /* 0x0000004000007945 */ /* 0x000fd80003800000 */
[----:B------:R-:W-:Y:S05]  /*3340*/  @P0 BRA `(.L_x_5345) ;  /* 0x0000000000080947 */ /* 0x000fea0003800000 */
[----:B0-----:R-:W0:Y:S02]  /*3350*/  LDC.64 R4, c[0x0][0x238] ;  /* 0x00008e00ff047b82 */ /* 0x001e240000000a00 */
[----:B0-----:R1:W-:Y:S02]  /*3360*/  REDG.E.MAX.S32.STRONG.GPU desc[UR4][R4.64], R9 ;  /* 0x000000090400798e */ /* 0x0013e4000d10e384 */
.L_x_5345:
[----:B------:R-:W-:Y:S05]  /*3370*/  BSYNC B0 ;  /* 0x0000000000007941 */ /* 0x000fea0003800000 */
.L_x_5341:
        /* <DEDUP_REMOVED lines=11> */
[----:B-1----:R-:W-:Y:S05]  /*3430*/  CALL.REL.NOINC `($__internal_107_$__cuda_sm20_rcp_rn_f32_slowpath) ;  /* 0x0000000400847944 */ /* 0x002fea0003c00000 */
[----:B------:R-:W-:Y:S01]  /*3440*/  IMAD.MOV.U32 R5, RZ, RZ, R0 ;  /* 0x000000ffff057224 */ /* 0x000fe200078e0000 */
[----:B------:R-:W-:Y:S06]  /*3450*/  BRA `(.L_x_5347) ;  /* 0x0000000000107947 */ /* 0x000fec0003800000 */
.L_x_5346:
[----:B------:R-:W2:Y:S02]  /*3460*/  MUFU.RCP R0, R3 ;  /* 0x0000000300007308 */ /* 0x000ea40000001000 */
[----:B--2---:R-:W-:-:S04]  /*3470*/  FFMA R2, R0, R3, -1 ;  /* 0xbf80000000027423 */ /* 0x004fc80000000003 */
[----:B01----:R-:W-:-:S04]  /*3480*/  FADD.FTZ R5, -R2, -RZ ;  /* 0x800000ff02057221 */ /* 0x003fc80000010100 */
[----:B------:R-:W-:-:S07]  /*3490*/  FFMA R5, R0, R5, R0 ;  /* 0x0000000500057223 */ /* 0x000fce0000000000 */
.L_x_5347:
[----:B------:R-:W0:Y:S02]  /*34a0*/  LDC.64 R2, c[0x0][0x240] ;  /* 0x00009000ff027b82 */ /* 0x000e240000000a00 */
[----:B0-----:R-:W-:Y:S01]  /*34b0*/  STG.E desc[UR4][R2.64], R5 ;  /* 0x0000000502007986 */ /* 0x001fe2000c101904 */
[----:B------:R-:W-:Y:S05]  /*34c0*/  EXIT ;  /* 0x000000000000794d */ /* 0x000fea0003800000 */
.L_x_5344:
[----:B------:R-:W-:Y:S02]  /*34d0*/  IMAD.MOV.U32 R7, RZ, RZ, 0x4 ;  /* 0x00000004ff077424 */ /* 0x000fe400078e00ff */
[----:B------:R-:W-:Y:S02]  /*34e0*/  IMAD.MOV.U32 R11, RZ, RZ, 0x1f ;  /* 0x0000001fff0b7424 */ /* 0x000fe400078e00ff */
[----:B------:R-:W-:-:S07]  /*34f0*/  IMAD.MOV.U32 R6, RZ, RZ, -0x1 ;  /* 0xffffffffff067424 */ /* 0x000fce00078e00ff */
[----:B01----:R-:W-:Y:S05]  /*3500*/  WARPSYNC.COLLECTIVE R6, `(.L_x_5348) ;  /* 0x0000000006087348 */ /* 0x003fea0003c00000 */
[----:B-1----:R1:W2:Y:S02]  /*3510*/  SHFL.DOWN P0, R9, R2, R7, R11 ;  /* 0x0800000702097389 */ /* 0x0022a4000000000b */
[----:B012---:R-:W-:Y:S01]  /*3520*/  ENDCOLLECTIVE ;  /* 0x000000000000791b */ /* 0x007fe20003800000 */
.L_x_5348:
[----:B------:R-:W-:Y:S02]  /*3530*/  IMAD.MOV.U32 R7, RZ, RZ, 0x2 ;  /* 0x00000002ff077424 */ /* 0x000fe400078e00ff */
[----:B------:R-:W-:-:S05]  /*3540*/  IMAD.MOV.U32 R5, RZ, RZ, R9 ;  /* 0x000000ffff057224 */ /* 0x000fca00078e0009 */
[----:B------:R-:W-:-:S05]  /*3550*/  FMNMX R5, R5, R2, !PT ;  /* 0x0000000205057209 */ /* 0x000fca0007800000 */
[----:B------:R-:W-:-:S07]  /*3560*/  IMAD.MOV.U32 R2, RZ, RZ, R5 ;  /* 0x000000ffff027224 */ /* 0x000fce00078e0005 */
[----:B------:R-:W-:Y:S05]  /*3570*/  WARPSYNC.COLLECTIVE R6, `(.L_x_5349) ;  /* 0x0000000006087348 */ /* 0x000fea0003c00000 */
[----:B------:R0:W1:Y:S02]  /*3580*/  SHFL.DOWN P0, R9, R2, R7, R11 ;  /* 0x0800000702097389 */ /* 0x000064000000000b */
[----:B01----:R-:W-:Y:S01]  /*3590*/  ENDCOLLECTIVE ;  /* 0x000000000000791b */ /* 0x003fe20003800000 */
.L_x_5349:
[----:B------:R-:W-:Y:S02]  /*35a0*/  IMAD.MOV.U32 R7, RZ, RZ, 0x1 ;  /* 0x00000001ff077424 */ /* 0x000fe400078e00ff */
[----:B------:R-:W-:-:S05]  /*35b0*/  IMAD.MOV.U32 R4, RZ, RZ, R9 ;  /* 0x000000ffff047224 */ /* 0x000fca00078e0009 */
[----:B------:R-:W-:-:S05]  /*35c0*/  FMNMX R4, R5, R4, !PT ;  /* 0x0000000405047209 */ /* 0x000fca0007800000 */
[----:B------:R-:W-:-:S07]  /*35d0*/  IMAD.MOV.U32 R2, RZ, RZ, R4 ;  /* 0x000000ffff027224 */ /* 0x000fce00078e0004 */
[----:B------:R-:W-:Y:S05]  /*35e0*/  WARPSYNC.COLLECTIVE R6, `(.L_x_5350) ;  /* 0x0000000006087348 */ /* 0x000fea0003c00000 */
[----:B------:R0:W1:Y:S02]  /*35f0*/  SHFL.DOWN P0, R9, R2, R7, R11 ;  /* 0x0800000702097389 */ /* 0x000064000000000b */
[----:B01----:R-:W-:Y:S01]  /*3600*/  ENDCOLLECTIVE ;  /* 0x000000000000791b */ /* 0x003fe20003800000 */
.L_x_5350:
[----:B------:R-:W-:Y:S05]  /*3610*/  BRA `(.L_x_5351) ;  /* 0xfffffffc00387947 */ /* 0x000fea000383ffff */
        .weak           $__internal_106_$__cuda_sm20_div_u64
        .type           $__internal_106_$__cuda_sm20_div_u64,@function
        .size           $__internal_106_$__cuda_sm20_div_u64,($__internal_107_$__cuda_sm20_rcp_rn_f32_slowpath - $__internal_106_$__cuda_sm20_div_u64)
$__internal_106_$__cuda_sm20_div_u64:
        /* <DEDUP_REMOVED lines=66> */
[----:B------:R-:W-:Y:S06]  /*3a40*/  RET.REL.NODEC R4 `(_ZN18transformer_engine6detail32dgated_act_cast_transpose_kernelILi1ELi4Eff13__nv_fp8_e5m2NS_5EmptyEXadL_ZNS_6dsreluIffEET_T0_RKS3_EEXadL_ZNS_5sreluIffEES5_S6_S8_EEEEvPKT2_SC_PT3_SE_PKT1_PSF_SI_mmm) ;  /* 0xffffffc4046c7950 */ /* 0x000fec0003c3ffff */
        .weak           $__internal_107_$__cuda_sm20_rcp_rn_f32_slowpath
        .type           $__internal_107_$__cuda_sm20_rcp_rn_f32_slowpath,@function
        .size           $__internal_107_$__cuda_sm20_rcp_rn_f32_slowpath,(.L_x_34592 - $__internal_107_$__cuda_sm20_rcp_rn_f32_slowpath)
$__internal_107_$__cuda_sm20_rcp_rn_f32_slowpath:
        /* <DEDUP_REMOVED lines=15> */
.L_x_5352:
        /* <DEDUP_REMOVED lines=33> */
.L_x_5354:
[----:B------:R0:W1:Y:S02]  /*3d50*/  MUFU.RCP R0, R3 ;  /* 0x0000000300007308 */ /* 0x0000640000001000 */
.L_x_5353:
[----:B------:R-:W-:Y:S02]  /*3d60*/  IMAD.MOV.U32 R2, RZ, RZ, R6 ;  /* 0x000000ffff027224 */ /* 0x000fe400078e0006 */
[----:B0-2---:R-:W-:-:S04]  /*3d70*/  IMAD.MOV.U32 R3, RZ, RZ, 0x0 ;  /* 0x00000000ff037424 */ /* 0x005fc800078e00ff */
[----:B-1-3--:R-:W-:Y:S05]  /*3d80*/  RET.REL.NODEC R2 `(_ZN18transformer_engine6detail32dgated_act_cast_transpose_kernelILi1ELi4Eff13__nv_fp8_e5m2NS_5EmptyEXadL_ZNS_6dsreluIffEET_T0_RKS3_EEXadL_ZNS_5sreluIffEES5_S6_S8_EEEEvPKT2_SC_PT3_SE_PKT1_PSF_SI_mmm) ;  /* 0xffffffc0029c7950 */ /* 0x00afea0003c3ffff */
.L_x_5355:
        /* <DEDUP_REMOVED lines=15> */
.L_x_34592:


//--------------------- .text._ZN18transformer_engine6detail43dgated_act_cast_transpose_kernel_notalignedILi1ELi2Eff13__nv_bfloat16NS_5EmptyEXadL_ZNS_6dsreluIffEET_T0_RKS3_EEXadL_ZNS_5sreluIffEES5_S6_S8_EEEEvPKT2_SC_PT3_SE_PKT1_PSF_SI_mmm --------------------------
	.section	.text._ZN18transformer_engine6detail43dgated_act_cast_transpose_kernel_notalignedILi1ELi2Eff13__nv_bfloat16NS_5EmptyEXadL_ZNS_6dsreluIffEET_T0_RKS3_EEXadL_ZNS_5sreluIffEES5_S6_S8_EEEEvPKT2_SC_PT3_SE_PKT1_PSF_SI_mmm,"ax",@progbits
	.align	128
        .global         _ZN18transformer_engine6detail43dgated_act_cast_transpose_kernel_notalignedILi1ELi2Eff13__nv_bfloat16NS_5EmptyEXadL_ZNS_6dsreluIffEET_T0_RKS3_EEXadL_ZNS_5sreluIffEES5_S6_S8_EEEEvPKT2_SC_PT3_SE_PKT1_PSF_SI_mmm
        .type           _ZN18transformer_engine6detail43dgated_act_cast_transpose_kernel_notalignedILi1ELi2Eff13__nv_bfloat16NS_5EmptyEXadL_ZNS_6dsreluIffEET_T0_RKS3_EEXadL_ZNS_5sreluIffEES5_S6_S8_EEEEvPKT2_SC_PT3_SE_PKT1_PSF_SI_mmm,@function
        .size           _ZN18transformer_engine6detail43dgated_act_cast_transpose_kernel_notalignedILi1ELi2Eff13__nv_bfloat16NS_5EmptyEXadL_ZNS_6dsreluIffEET_T0_RKS3_EEXadL_ZNS_5sreluIffEES5_S6_S8_EEEEvPKT2_SC_PT3_SE_PKT1_PSF_SI_mmm,(.L_x_34594 - _ZN18transformer_engine6detail43dgated_act_cast_transpose_kernel_notalignedILi1ELi2Eff13__nv_bfloat16NS_5EmptyEXadL_ZNS_6dsreluIffEET_T0_RKS3_EEXadL_ZNS_5sreluIffEES5_S6_S8_EEEEvPKT2_SC_PT3_SE_PKT1_PSF_SI_mmm)
        .other          _ZN18transformer_engine6detail43dgated_act_cast_transpose_kernel_notalignedILi1ELi2Eff13__nv_bfloat16NS_5EmptyEXadL_ZNS_6dsreluIffEET_T0_RKS3_EEXadL_ZNS_5sreluIffEES5_S6_S8_EEEEvPKT2_SC_PT3_SE_PKT1_PSF_SI_mmm,@"STO_CUDA_ENTRY STV_DEFAULT"
_ZN18transformer_engine6detail43dgated_act_cast_transpose_kernel_notalignedILi1ELi2Eff13__nv_bfloat16NS_5EmptyEXadL_ZNS_6dsreluIffEET_T0_RKS3_EEXadL_ZNS_5sreluIffEES5_S6_S8_EEEEvPKT2_SC_PT3_SE_PKT1_PSF_SI_mmm:
.text._ZN18transformer_engine6detail43dgated_act_cast_transpose_kernel_notalignedILi1ELi2Eff13__nv_bfloat16NS_5EmptyEXadL_ZNS_6dsreluIffEET_T0_RKS3_EEXadL_ZNS_5sreluIffEES5_S6_S8_EEEEvPKT2_SC_PT3_SE_PKT1_PSF_SI_mmm:
        /* <DEDUP_REMOVED lines=20> */
[----:B------:R-:W-:Y:S05]  /*0140*/  CALL.REL.NOINC `($__internal_108_$__cuda_sm20_div_u64) ;  /* 0x0000003c00047944 */ /* 0x000fea0003c00000 */
        /* <DEDUP_REMOVED lines=8> */
.L_x_5356:
        /* <DEDUP_REMOVED lines=22> */
.L_x_5357:
[----:B------:R-:W-:Y:S01]  /*0330*/  ULDC.64 UR6, c[0x0][0x250] ;  /* 0x0000940000067ab9 */ /* 0x000fe20000000a00 */
[----:B------:R-:W-:Y:S01]  /*0340*/  SHF.L.U64.HI R3, R20, 0x5, R21 ;  /* 0x0000000514037819 */ /* 0x000fe20000010215 */
[----:B------:R-:W-:Y:S01]  /*0350*/  USHF.R.U64 UR12, UR6, 0x1, UR7 ;  /* 0x00000001060c7899 */ /* 0x000fe20008001207 */
[----:B------:R-:W-:Y:S01]  /*0360*/  SHF.L.U64.HI R4, R14, 0x5, R13 ;  /* 0x000000050e047819 */ /* 0x000fe2000001020d */
[----:B------:R-:W-:Y:S01]  /*0370*/  USHF.R.U32.HI UR13, URZ, 0x1, UR7 ;  /* 0x000000013f0d7899 */ /* 0x000fe20008011607 */
[C---:B------:R-:W-:Y:S01]  /*0380*/  IMAD.SHL.U32 R7, R5.reuse, 0x4, RZ ;  /* 0x0000000405077824 */ /* 0x040fe200078e00ff */
[----:B------:R-:W-:Y:S01]  /*0390*/  ULDC.64 UR10, c[0x0][0x248] ;  /* 0x00009200000a7ab9 */ /* 0x000fe20000000a00 */
[----:B------:R-:W-:Y:S01]  /*03a0*/  IMAD.SHL.U32 R15, R5, 0x8, RZ ;  /* 0x00000008050f7824 */ /* 0x000fe200078e00ff */
[C---:B------:R-:W-:Y:S01]  /*03b0*/  LEA R6, P0, -R20.reuse, UR12, 0x5 ;  /* 0x0000000c14067c11 */ /* 0x040fe2000f8029ff */
[----:B------:R-:W-:Y:S01]  /*03c0*/  IMAD.WIDE.U32 R10, R20, UR10, RZ ;  /* 0x0000000a140a7c25 */ /* 0x000fe2000f8e00ff */
[----:B------:R-:W-:Y:S01]  /*03d0*/  ULDC.64 UR4, c[0x0][0x230] ;  /* 0x00008c0000047ab9 */ /* 0x000fe20000000a00 */
[----:B------:R-:W-:Y:S01]  /*03e0*/  USHF.L.U32 UR15, UR10, 0x1, URZ ;  /* 0x000000010a0f7899 */ /* 0x000fe2000800063f */
[----:B------:R-:W-:Y:S01]  /*03f0*/  IADD3.X R3, ~R3, UR13, RZ, P0, !PT ;  /* 0x0000000d03037c10 */ /* 0x000fe200087fe5ff */
[----:B------:R-:W-:Y:S01]  /*0400*/  USHF.L.U64.HI UR14, UR10, 0x1, UR11 ;  /* 0x000000010a0e7899 */ /* 0x000fe2000801020b */
[----:B------:R-:W-:Y:S01]  /*0410*/  ISETP.LT.U32.AND P1, PT, R6, 0x20, PT ;  /* 0x000000200600780c */ /* 0x000fe20003f21070 */
[----:B------:R-:W-:Y:S01]  /*0420*/  IMAD.MOV.U32 R31, RZ, RZ, RZ ;  /* 0x000000ffff1f7224 */ /* 0x000fe200078e00ff */
[----:B------:R-:W-:Y:S01]  /*0430*/  LEA R2, P0, -R14, UR10, 0x5 ;  /* 0x0000000a0e027c11 */ /* 0x000fe2000f8029ff */
[----:B------:R-:W-:Y:S01]  /*0440*/  ULDC.64 UR8, c[0x0][0x208] ;  /* 0x0000820000087ab9 */ /* 0x000fe20000000a00 */
[----:B------:R-:W-:-:S02]  /*0450*/  ISETP.LT.U32.AND.EX P1, PT, R3, RZ, PT, P1 ;  /* 0x000000ff0300720c */ /* 0x000fc40003f21110 */
[----:B------:R-:W-:Y:S01]  /*0460*/  IADD3.X R3, ~R4, UR11, RZ, P0, !PT ;  /* 0x0000000b04037c10 */ /* 0x000fe200087fe5ff */
[----:B------:R-:W-:Y:S01]  /*0470*/  IMAD R4, R5, -0x4, R0 ;  /* 0xfffffffc05047824 */ /* 0x000fe200078e0200 */
[----:B------:R-:W-:Y:S02]  /*0480*/  ISETP.LT.U32.AND P0, PT, R2, 0x20, PT ;  /* 0x000000200200780c */ /* 0x000fe40003f01070 */
[----:B------:R-:W-:Y:S01]  /*0490*/  LOP3.LUT R5, R7, 0x1c, RZ, 0xe2, !PT ;  /* 0x0000001c07057812 */ /* 0x000fe200078ee2ff */
[----:B------:R-:W-:Y:S01]  /*04a0*/  IMAD R7, R21, UR10, RZ ;  /* 0x0000000a15077c24 */ /* 0x000fe2000f8e02ff */
[----:B------:R-:W-:Y:S02]  /*04b0*/  ISETP.LT.U32.AND.EX P0, PT, R3, RZ, PT, P0 ;  /* 0x000000ff0300720c */ /* 0x000fe40003f01100 */
[----:B------:R-:W-:Y:S01]  /*04c0*/  SEL R6, R6, 0x20, P1 ;  /* 0x0000002006067807 */ /* 0x000fe20000800000 */
[----:B------:R-:W-:Y:S01]  /*04d0*/  IMAD R7, R20, UR11, R7 ;  /* 0x0000000b14077c24 */ /* 0x000fe2000f8e0207 */
[----:B------:R-:W-:-:S02]  /*04e0*/  SEL R8, R2, 0x20, P0 ;  /* 0x0000002002087807 */ /* 0x000fc40000000000 */
[----:B------:R-:W-:Y:S01]  /*04f0*/  LOP3.LUT R30, R4, 0x1f, RZ, 0xc0, !PT ;  /* 0x0000001f041e7812 */ /* 0x000fe200078ec0ff */
[----:B------:R-:W-:Y:S01]  /*0500*/  IMAD.IADD R9, R11, 0x1, R7 ;  /* 0x000000010b097824 */ /* 0x000fe200078e0207 */
[----:B------:R-:W-:Y:S01]  /*0510*/  ISETP.GE.U32.AND P0, PT, R5, R6, PT ;  /* 0x000000060500720c */ /* 0x000fe20003f06070 */
[----:B------:R-:W-:Y:S01]  /*0520*/  IMAD.SHL.U32 R7, R10, 0x2, RZ ;  /* 0x000000020a077824 */ /* 0x000fe200078e00ff */
[----:B------:R-:W-:Y:S02]  /*0530*/  ISETP.NE.U32.AND P1, PT, RZ, UR4, PT ;  /* 0x00000004ff007c0c */ /* 0x000fe4000bf25070 */
[----:B------:R-:W-:Y:S02]  /*0540*/  ISETP.LT.U32.AND P0, PT, R30, R8, !P0 ;  /* 0x000000081e00720c */ /* 0x000fe40004701070 */
[----:B------:R-:W-:Y:S02]  /*0550*/  SHF.L.U64.HI R9, R10, 0x1, R9 ;  /* 0x000000010a097819 */ /* 0x000fe40000010209 */
[----:B------:R-:W-:-:S02]  /*0560*/  IADD3 R11, P2, R14, R7, RZ ;  /* 0x000000070e0b7210 */ /* 0x000fc40007f5e0ff */
[----:B------:R-:W-:Y:S02]  /*0570*/  ISETP.NE.AND.EX P1, PT, RZ, UR5, PT, P1 ;  /* 0x00000005ff007c0c */ /* 0x000fe4000bf25310 */
[----:B------:R-:W-:Y:S01]  /*0580*/  IADD3 R10, P3, R11, R7, RZ ;  /* 0x000000070b0a7210 */ /* 0x000fe20007f7e0ff */
[----:B------:R-:W-:Y:S01]  /*0590*/  IMAD.X R16, R13, 0x1, R9, P2 ;  /* 0x000000010d107824 */ /* 0x000fe200010e0609 */
[----:B------:R-:W-:-:S03]  /*05a0*/  LOP3.LUT R15, R15, 0x38, RZ, 0xc0, !PT ;  /* 0x000000380f0f7812 */ /* 0x000fc600078ec0ff */
[----:B------:R-:W0:Y:S01]  /*05b0*/  @P0 LDC.64 R26, c[0x0][0x218] ;  /* 0x00008600ff1a0b82 */ /* 0x000e220000000a00 */
[----:B------:R-:W-:Y:S02]  /*05c0*/  IMAD.X R7, R16, 0x1, R9, P3 ;  /* 0x0000000110077824 */ /* 0x000fe400018e0609 */
[----:B------:R-:W-:-:S03]  /*05d0*/  IMAD.WIDE.U32 R22, R15, UR15, RZ ;  /* 0x0000000f0f167c25 */ /* 0x000fc6000f8e00ff */
[C---:B------:R-:W-:Y:S01]  /*05e0*/  SHF.L.U64.HI R7, R10.reuse, 0x5, R7 ;  /* 0x000000050a077819 */ /* 0x040fe20000010207 */
[----:B------:R-:W-:Y:S01]  /*05f0*/  IMAD R17, R15, UR14, RZ ;  /* 0x0000000e0f117c24 */ /* 0x000fe2000f8e02ff */
[----:B------:R-:W1:Y:S01]  /*0600*/  @P0 LDC.64 R28, c[0x0][0x210] ;  /* 0x00008400ff1c0b82 */ /* 0x000e620000000a00 */
[----:B------:R-:W-:Y:S01]  /*0610*/  IMAD.SHL.U32 R10, R10, 0x20, RZ ;  /* 0x000000200a0a7824 */ /* 0x000fe200078e00ff */
[----:B------:R-:W-:Y:S01]  /*0620*/  IADD3 R35, P3, R30, R22, RZ ;  /* 0x000000161e237210 */ /* 0x000fe20007f7e0ff */
[----:B------:R-:W-:Y:S01]  /*0630*/  IMAD.IADD R12, R23, 0x1, R17 ;  /* 0x00000001170c7824 */ /* 0x000fe200078e0211 */
[----:B------:R-:W-:Y:S01]  /*0640*/  SHF.L.U64.HI R17, R11, 0x5, R16 ;  /* 0x000000050b117819 */ /* 0x000fe20000010210 */
[----:B------:R-:W-:Y:S01]  /*0650*/  IMAD.WIDE.U32 R18, R15, UR10, R30 ;  /* 0x0000000a0f127c25 */ /* 0x000fe2000f8e001e */
[----:B------:R-:W-:Y:S02]  /*0660*/  IADD3 R9, P2, R10, UR10, RZ ;  /* 0x0000000a0a097c10 */ /* 0x000fe4000ff5e0ff */
[----:B------:R-:W2:Y:S01]  /*0670*/  @P1 LDC.64 R24, c[0x0][0x230] ;  /* 0x00008c00ff181b82 */ /* 0x000ea20000000a00 */
[----:B------:R-:W-:Y:S01]  /*0680*/  IMAD.SHL.U32 R16, R11, 0x20, RZ ;  /* 0x000000200b107824 */ /* 0x000fe200078e00ff */
[----:B------:R-:W-:Y:S01]  /*0690*/  IADD3.X R11, R7, UR11, RZ, P2, !PT ;  /* 0x0000000b070b7c10 */ /* 0x000fe200097fe4ff */
[----:B------:R-:W-:Y:S01]  /*06a0*/  IMAD.X R36, RZ, RZ, R12, P3 ;  /* 0x000000ffff247224 */ /* 0x000fe200018e060c */
[----:B------:R-:W-:Y:S01]  /*06b0*/  @P0 IADD3 R33, P3, R35, R10, RZ ;  /* 0x0000000a23210210 */ /* 0x000fe20007f7e0ff */
[----:B------:R-:W-:Y:S01]  /*06c0*/  IMAD R41, R15, UR11, RZ ;  /* 0x0000000b0f297c24 */ /* 0x000fe2000f8e02ff */
[----:B------:R-:W-:-:S02]  /*06d0*/  @P0 IADD3 R37, P4, R35, R9, RZ ;  /* 0x0000000923250210 */ /* 0x000fc40007f9e0ff */
[----:B------:R-:W-:Y:S01]  /*06e0*/  IADD3 R43, P2, R16, R18, RZ ;  /* 0x00000012102b7210 */ /* 0x000fe20007f5e0ff */
[C---:B------:R-:W-:Y:S01]  /*06f0*/  @P0 IMAD.X R38, R36.reuse, 0x1, R7, P3 ;  /* 0x0000000124260824 */ /* 0x040fe200018e0607 */
[-C--:B0-----:R-:W-:Y:S01]  /*0700*/  @P0 LEA R32, P3, R33, R26.reuse, 0x2 ;  /* 0x0000001a21200211 */ /* 0x081fe200078610ff */
[----:B------:R-:W-:Y:S01]  /*0710*/  @P0 IMAD.X R18, R36, 0x1, R11, P4 ;  /* 0x0000000124120824 */ /* 0x000fe200020e060b */
[----:B------:R-:W-:Y:S02]  /*0720*/  @P0 LEA R26, P4, R37, R26, 0x2 ;  /* 0x0000001a251a0211 */ /* 0x000fe400078810ff */
[----:B------:R-:W-:Y:S01]  /*0730*/  IADD3.X R34, R17, R19, R41, P2, !PT ;  /* 0x0000001311227210 */ /* 0x000fe200017fe429 */
[----:B------:R-:W-:Y:S01]  /*0740*/  IMAD.MOV.U32 R19, RZ, RZ, RZ ;  /* 0x000000ffff137224 */ /* 0x000fe200078e00ff */
[----:B-1----:R-:W-:Y:S02]  /*0750*/  @P0 LEA R28, P2, R43, R28, 0x2 ;  /* 0x0000001c2b1c0211 */ /* 0x002fe400078410ff */
[-C--:B------:R-:W-:Y:S01]  /*0760*/  @P0 LEA.HI.X R33, R33, R27.reuse, R38, 0x2, P3 ;  /* 0x0000001b21210211 */ /* 0x080fe200018f1426 */
[----:B------:R-:W-:Y:S01]  /*0770*/  IMAD.MOV.U32 R52, RZ, RZ, RZ ;  /* 0x000000ffff347224 */ /* 0x000fe200078e00ff */
[----:B------:R-:W-:Y:S01]  /*0780*/  @P0 LEA.HI.X R27, R37, R27, R18, 0x2, P4 ;  /* 0x0000001b251b0211 */ /* 0x000fe200020f1412 */
[----:B------:R-:W-:Y:S01]  /*0790*/  IMAD.MOV.U32 R37, RZ, RZ, RZ ;  /* 0x000000ffff257224 */ /* 0x000fe200078e00ff */
[----:B------:R-:W-:Y:S01]  /*07a0*/  @P0 LEA.HI.X R29, R43, R29, R34, 0x2, P2 ;  /* 0x0000001d2b1d0211 */ /* 0x000fe200010f1422 */
[----:B------:R0:W5:Y:S04]  /*07b0*/  @P0 LDG.E R19, desc[UR8][R32.64] ;  /* 0x0000000820130981 */ /* 0x000168000c1e1900 */
[----:B------:R0:W5:Y:S04]  /*07c0*/  @P0 LDG.E R37, desc[UR8][R26.64] ;  /* 0x000000081a250981 */ /* 0x000168000c1e1900 */
[----:B--2---:R0:W5:Y:S04]  /*07d0*/  @P1 LDG.E R18, desc[UR8][R24.64] ;  /* 0x0000000818121981 */ /* 0x004168000c1e1900 */
[----:B------:R0:W5:Y:S01]  /*07e0*/  @P0 LDG.E R52, desc[UR8][R28.64] ;  /* 0x000000081c340981 */ /* 0x000162000c1e1900 */
[----:B------:R-:W-:Y:S01]  /*07f0*/  VIADD R39, R5, 0x1 ;  /* 0x0000000105277836 */ /* 0x000fe20000000000 */
[C---:B------:R-:W-:Y:S01]  /*0800*/  SHF.L.U64.HI R21, R20.reuse, 0x1, R21 ;  /* 0x0000000114157819 */ /* 0x040fe20000010215 */
[----:B------:R-:W-:Y:S01]  /*0810*/  IMAD R13, R13, UR6, RZ ;  /* 0x000000060d0d7c24 */ /* 0x000fe2000f8e02ff */
[----:B------:R-:W-:Y:S01]  /*0820*/  BSSY B0, `(.L_x_5358) ;  /* 0x000001d000007945 */ /* 0x000fe20003800000 */
[----:B------:R-:W-:Y:S01]  /*0830*/  IMAD.SHL.U32 R20, R20, 0x2, RZ ;  /* 0x0000000214147824 */ /* 0x000fe200078e00ff */
[----:B------:R-:W-:Y:S01]  /*0840*/  ISETP.GE.U32.AND P2, PT, R39, R6, PT ;  /* 0x000000062700720c */ /* 0x000fe20003f46070 */
[----:B------:R-:W-:-:S02]  /*0850*/  IMAD R39, R14, UR7, R13 ;  /* 0x000000070e277c24 */ /* 0x000fc4000f8e020d */
[----:B------:R-:W-:-:S04]  /*0860*/  IMAD.WIDE.U32 R20, R14, UR6, R20 ;  /* 0x000000060e147c25 */ /* 0x000fc8000f8e0014 */
[----:B------:R-:W-:Y:S02]  /*0870*/  IMAD.MOV.U32 R38, RZ, RZ, RZ ;  /* 0x000000ffff267224 */ /* 0x000fe400078e00ff */
[----:B------:R-:W-:Y:S02]  /*0880*/  IMAD.MOV.U32 R40, RZ, RZ, RZ ;  /* 0x000000ffff287224 */ /* 0x000fe400078e00ff */
[----:B------:R-:W-:Y:S02]  /*0890*/  VIADD R13, R4, 0xffffffff ;  /* 0xffffffff040d7836 */ /* 0x000fe40000000000 */
[----:B------:R-:W-:Y:S01]  /*08a0*/  IMAD.MOV.U32 R48, RZ, RZ, RZ ;  /* 0x000000ffff307224 */ /* 0x000fe200078e00ff */
[----:B0-----:R-:W-:Y:S06]  /*08b0*/  @!P0 BRA `(.L_x_5359) ;  /* 0x00000000004c8947 */ /* 0x001fec0003800000 */
[----:B------:R-:W-:Y:S01]  /*08c0*/  IADD3 R14, P5, R35, UR15, RZ ;  /* 0x0000000f230e7c10 */ /* 0x000fe2000ffbe0ff */
[----:B------:R-:W-:Y:S01]  /*08d0*/  ULDC.64 UR4, c[0x0][0x210] ;  /* 0x0000840000047ab9 */ /* 0x000fe20000000a00 */
[----:B------:R-:W-:Y:S01]  /*08e0*/  IADD3 R43, P4, R43, UR10, RZ ;  /* 0x0000000a2b2b7c10 */ /* 0x000fe2000ff9e0ff */
[----:B------:R-:W-:Y:S01]  /*08f0*/  ULDC.64 UR16, c[0x0][0x218] ;  /* 0x0000860000107ab9 */ /* 0x000fe20000000a00 */
[----:B------:R-:W-:Y:S02]  /*0900*/  IADD3 R27, P3, R14, R10, RZ ;  /* 0x0000000a0e1b7210 */ /* 0x000fe40007f7e0ff */
[----:B------:R-:W-:Y:S02]  /*0910*/  IADD3.X R24, R36, UR14, RZ, P5, !PT ;  /* 0x0000000e24187c10 */ /* 0x000fe4000affe4ff */
[----:B------:R-:W-:Y:S02]  /*0920*/  IADD3 R14, P5, R14, R9, RZ ;  /* 0x000000090e0e7210 */ /* 0x000fe40007fbe0ff */
[----:B------:R-:W-:Y:S01]  /*0930*/  IADD3.X R34, R34, UR11, RZ, P4, !PT ;  /* 0x0000000b22227c10 */ /* 0x000fe2000a7fe4ff */
[C---:B------:R-:W-:Y:S01]  /*0940*/  IMAD.X R28, R24.reuse, 0x1, R7, P3 ;  /* 0x00000001181c7824 */ /* 0x040fe200018e0607 */
[----:B------:R-:W-:Y:S01]  /*0950*/  LEA R48, P4, R43, UR4, 0x2 ;  /* 0x000000042b307c11 */ /* 0x000fe2000f8810ff */
[----:B------:R-:W-:Y:S01]  /*0960*/  IMAD.X R25, R24, 0x1, R11, P5 ;  /* 0x0000000118197824 */ /* 0x000fe200028e060b */
[----:B------:R-:W-:-:S02]  /*0970*/  LEA R26, P3, R27, UR16, 0x2 ;  /* 0x000000101b1a7c11 */ /* 0x000fc4000f8610ff */
[C---:B------:R-:W-:Y:S02]  /*0980*/  LEA R24, P5, R14.reuse, UR16, 0x2 ;  /* 0x000000100e187c11 */ /* 0x040fe4000f8a10ff */
[----:B------:R-:W-:Y:S02]  /*0990*/  LEA.HI.X R49, R43, UR5, R34, 0x2, P4 ;  /* 0x000000052b317c11 */ /* 0x000fe4000a0f1422 */
[----:B------:R-:W-:Y:S02]  /*09a0*/  LEA.HI.X R27, R27, UR17, R28, 0x2, P3 ;  /* 0x000000111b1b7c11 */ /* 0x000fe400098f141c */
[----:B------:R-:W-:Y:S01]  /*09b0*/  LEA.HI.X R25, R14, UR17, R25, 0x2, P5 ;  /* 0x000000110e197c11 */ /* 0x000fe2000a8f1419 */
[----:B------:R0:W5:Y:S04]  /*09c0*/  LDG.E R48, desc[UR8][R48.64] ;  /* 0x0000000830307981 */ /* 0x000168000c1e1900 */
[----:B------:R0:W5:Y:S04]  /*09d0*/  LDG.E R40, desc[UR8][R26.64] ;  /* 0x000000081a287981 */ /* 0x000168000c1e1900 */
[----:B------:R0:W5:Y:S02]  /*09e0*/  LDG.E R38, desc[UR8][R24.64] ;  /* 0x0000000818267981 */ /* 0x000164000c1e1900 */
.L_x_5359:
[----:B------:R-:W-:Y:S05]  /*09f0*/  BSYNC B0 ;  /* 0x0000000000007941 */ /* 0x000fea0003800000 */
.L_x_5358:
[----:B------:R-:W-:Y:S01]  /*0a00*/  LOP3.LUT R13, R13, 0x1f, RZ, 0xc0, !PT ;  /* 0x0000001f0d0d7812 */ /* 0x000fe200078ec0ff */
[----:B------:R-:W-:Y:S01]  /*0a10*/  IMAD.WIDE.U32 R16, R15, UR10, R16 ;  /* 0x0000000a0f107c25 */ /* 0x000fe2000f8e0010 */
[----:B------:R-:W-:Y:S01]  /*0a20*/  BSSY B0, `(.L_x_5360) ;  /* 0x0000020000007945 */ /* 0x000fe20003800000 */
[----:B------:R-:W-:Y:S02]  /*0a30*/  CS2R R44, SRZ ;  /* 0x00000000002c7805 */ /* 0x000fe4000001ff00 */
[----:B------:R-:W-:Y:S01]  /*0a40*/  ISETP.LT.U32.AND P2, PT, R13, R8, !P2 ;  /* 0x000000080d00720c */ /* 0x000fe20005741070 */
[----:B------:R-:W-:Y:S01]  /*0a50*/  IMAD.IADD R34, R41, 0x1, R17 ;  /* 0x0000000129227824 */ /* 0x000fe200078e0211 */
[----:B0-----:R-:W-:Y:S02]  /*0a60*/  IADD3 R24, P3, R13, R16, RZ ;  /* 0x000000100d187210 */ /* 0x001fe40007f7e0ff */
[----:B------:R-:W-:Y:S02]  /*0a70*/  CS2R R46, SRZ ;  /* 0x00000000002e7805 */ /* 0x000fe4000001ff00 */
[----:B------:R-:W-:Y:S01]  /*0a80*/  CS2R R42, SRZ ;  /* 0x00000000002a7805 */ /* 0x000fe2000001ff00 */
[----:B------:R-:W-:-:S04]  /*0a90*/  @P0 IMAD.WIDE.U32 R14, R15, UR10, RZ ;  /* 0x0000000a0f0e0c25 */ /* 0x000fc8000f8e00ff */
[----:B------:R-:W-:Y:S02]  /*0aa0*/  IMAD.X R25, RZ, RZ, R34, P3 ;  /* 0x000000ffff197224 */ /* 0x000fe400018e0622 */
[----:B------:R-:W-:Y:S05]  /*0ab0*/  @!P2 BRA `(.L_x_5361) ;  /* 0x000000000058a947 */ /* 0x000fea0003800000 */
[----:B------:R-:W-:Y:S01]  /*0ac0*/  USHF.L.U32 UR4, UR11, 0x2, URZ ;  /* 0x000000020b047899 */ /* 0x000fe2000800063f */
[----:B------:R-:W-:Y:S01]  /*0ad0*/  IADD3 R26, P3, R24, UR15, RZ ;  /* 0x0000000f181a7c10 */ /* 0x000fe2000ff7e0ff */
[----:B------:R-:W-:-:S03]  /*0ae0*/  UIMAD.WIDE.U32 UR16, UR10, 0x4, URZ ;  /* 0x000000040a1078a5 */ /* 0x000fc6000f8e003f */
[----:B------:R-:W-:Y:S01]  /*0af0*/  IADD3.X R33, R25, UR14, RZ, P3, !PT ;  /* 0x0000000e19217c10 */ /* 0x000fe20009ffe4ff */
[----:B------:R-:W-:Y:S02]  /*0b00*/  UIADD3 UR4, UR17, UR4, URZ ;  /* 0x0000000411047290 */ /* 0x000fe4000fffe03f */
[----:B------:R-:W-:Y:S01]  /*0b10*/  IADD3 R27, P4, P5, R22, UR16, R13 ;  /* 0x00000010161b7c10 */ /* 0x000fe2000fd9e00d */
[----:B------:R-:W-:Y:S02]  /*0b20*/  ULDC.64 UR16, c[0x0][0x210] ;  /* 0x0000840000107ab9 */ /* 0x000fe40000000a00 */
[----:B------:R-:W-:Y:S02]  /*0b30*/  LEA R32, P3, R26, UR16, 0x2 ;  /* 0x000000101a207c11 */ /* 0x000fe4000f8610ff */
[----:B------:R-:W-:Y:S01]  /*0b40*/  IADD3.X R44, R12, UR4, RZ, P4, P5 ;  /* 0x000000040c2c7c10 */ /* 0x000fe2000a7ea4ff */
[----:B------:R-:W-:Y:S01]  /*0b50*/  ULDC.64 UR4, c[0x0][0x218] ;  /* 0x0000860000047ab9 */ /* 0x000fe20000000a00 */
        /* <DEDUP_REMOVED lines=12> */
.L_x_5361:
[----:B------:R-:W-:Y:S05]  /*0c20*/  BSYNC B0 ;  /* 0x0000000000007941 */ /* 0x000fea0003800000 */
.L_x_5360:
[----:B------:R-:W-:Y:S04]  /*0c30*/  BSSY B0, `(.L_x_5362) ;  /* 0x000001b000007945 */ /* 0x000fe80003800000 */
[----:B------:R-:W-:Y:S05]  /*0c40*/  @!P2 BRA `(.L_x_5363) ;  /* 0x000000000064a947 */ /* 0x000fea0003800000 */
[----:B------:R-:W-:Y:S01]  /*0c50*/  IADD3 R22, P3, R13, R22, RZ ;  /* 0x000000160d167210 */ /* 0x000fe20007f7e0ff */
[----:B0-----:R-:W-:Y:S01]  /*0c60*/  IMAD.U32 R29, RZ, RZ, UR10 ;  /* 0x0000000aff1d7e24 */ /* 0x001fe2000f8e00ff */
[----:B------:R-:W-:Y:S01]  /*0c70*/  UIMAD UR5, UR11, 0x6, URZ ;  /* 0x000000060b0578a4 */ /* 0x000fe2000f8e023f */
[----:B------:R-:W-:Y:S01]  /*0c80*/  IMAD.U32 R27, RZ, RZ, UR10 ;  /* 0x0000000aff1b7e24 */ /* 0x000fe2000f8e00ff */
[----:B------:R-:W-:Y:S01]  /*0c90*/  UIMAD UR4, UR11, 0x3, URZ ;  /* 0x000000030b0478a4 */ /* 0x000fe2000f8e023f */
[----:B------:R-:W-:Y:S01]  /*0ca0*/  IMAD.X R23, RZ, RZ, R12, P3 ;  /* 0x000000ffff177224 */ /* 0x000fe200018e060c */
[----:B------:R-:W-:Y:S01]  /*0cb0*/  ULDC.64 UR16, c[0x0][0x210] ;  /* 0x0000840000107ab9 */ /* 0x000fe20000000a00 */
[----:B------:R-:W-:Y:S01]  /*0cc0*/  IMAD.WIDE.U32 R26, R27, 0x3, R24 ;  /* 0x000000031b1a7825 */ /* 0x000fe200078e0018 */
[----:B------:R-:W-:-:S03]  /*0cd0*/  ULDC.64 UR18, c[0x0][0x218] ;  /* 0x0000860000127ab9 */ /* 0x000fc60000000a00 */
[----:B------:R-:W-:Y:S01]  /*0ce0*/  IMAD.WIDE.U32 R22, R29, 0x6, R22 ;  /* 0x000000061d167825 */ /* 0x000fe200078e0016 */
[----:B------:R-:W-:-:S03]  /*0cf0*/  LEA R28, P3, R26, UR16, 0x2 ;  /* 0x000000101a1c7c11 */ /* 0x000fc6000f8610ff */
[----:B------:R-:W-:Y:S01]  /*0d00*/  VIADD R12, R23, UR5 ;  /* 0x00000005170c7c36 */ /* 0x000fe20008000000 */
[-C--:B------:R-:W-:Y:S01]  /*0d10*/  IADD3 R25, P4, R10, R22.reuse, RZ ;  /* 0x000000160a197210 */ /* 0x080fe20007f9e0ff */
[----:B------:R-:W-:Y:S01]  /*0d20*/  VIADD R27, R27, UR4 ;  /* 0x000000041b1b7c36 */ /* 0x000fe20008000000 */
[----:B------:R-:W-:-:S03]  /*0d30*/  IADD3 R23, P5, R9, R22, RZ ;  /* 0x0000001609177210 */ /* 0x000fc60007fbe0ff */
        /* <DEDUP_REMOVED lines=10> */
.L_x_5363:
[----:B------:R-:W-:Y:S05]  /*0de0*/  BSYNC B0 ;  /* 0x0000000000007941 */ /* 0x000fea0003800000 */
.L_x_5362:
[----:B-1----:R-:W-:Y:S01]  /*0df0*/  @P0 IMAD.IADD R23, R41, 0x1, R15 ;  /* 0x0000000129170824 */ /* 0x002fe200078e020f */
[----:B------:R-:W-:Y:S01]  /*0e00*/  ULDC.64 UR4, c[0x0][0x220] ;  /* 0x0000880000047ab9 */ /* 0x000fe20000000a00 */
[----:B------:R-:W-:Y:S01]  /*0e10*/  @P0 LEA R22, P5, R14, R30, 0x1 ;  /* 0x0000001e0e160211 */ /* 0x000fe200078a08ff */
[----:B------:R-:W-:Y:S01]  /*0e20*/  VIADD R17, R5, 0x2 ;  /* 0x0000000205117836 */ /* 0x000fe20000000000 */
[----:B------:R-:W-:Y:S01]  /*0e30*/  LEA R12, P4, R10, UR4, 0x1 ;  /* 0x000000040a0c7c11 */ /* 0x000fe2000f8808ff */
[----:B-----5:R-:W-:Y:S01]  /*0e40*/  FMUL R15, R40, R40 ;  /* 0x00000028280f7220 */ /* 0x020fe20000400000 */
[----:B------:R-:W-:Y:S01]  /*0e50*/  @P0 LEA.HI.X R23, R14, RZ, R23, 0x1, P5 ;  /* 0x000000ff0e170211 */ /* 0x000fe200028f0c17 */
[----:B------:R-:W-:Y:S01]  /*0e60*/  UMOV UR16, 0x3f800000 ;  /* 0x3f80000000107882 */ /* 0x000fe20000000000 */
[----:B------:R-:W-:Y:S01]  /*0e70*/  LEA.HI.X R14, R10, UR5, R7, 0x1, P4 ;  /* 0x000000050a0e7c11 */ /* 0x000fe2000a0f0c07 */
[----:B------:R-:W-:Y:S01]  /*0e80*/  ULDC.64 UR4, c[0x0][0x228] ;  /* 0x00008a0000047ab9 */ /* 0x000fe20000000a00 */
[C---:B------:R-:W-:Y:S01]  /*0e90*/  FSETP.GT.AND P4, PT, R40.reuse, RZ, PT ;  /* 0x000000ff2800720b */ /* 0x040fe20003f84000 */
[----:B------:R-:W-:Y:S01]  /*0ea0*/  FADD R40, R40, R40 ;  /* 0x0000002828287221 */ /* 0x000fe20000000000 */
[----:B------:R-:W-:Y:S01]  /*0eb0*/  ISETP.GE.U32.AND P3, PT, R17, R6, PT ;  /* 0x000000061100720c */ /* 0x000fe20003f66070 */
[----:B------:R-:W-:Y:S01]  /*0ec0*/  IMAD.IADD R17, R21, 0x1, R39 ;  /* 0x0000000115117824 */ /* 0x000fe200078e0227 */
[----:B0-----:R-:W-:Y:S01]  /*0ed0*/  FSEL R27, R15, RZ, P4 ;  /* 0x000000ff0f1b7208 */ /* 0x001fe20002000000 */
[----:B------:R-:W-:Y:S01]  /*0ee0*/  UIMAD.WIDE.U32 UR18, UR6, UR10, URZ ;  /* 0x0000000a061272a5 */ /* 0x000fe2000f8e003f */
[C---:B------:R-:W-:Y:S01]  /*0ef0*/  LEA R15, P5, R20.reuse, UR4, 0x6 ;  /* 0x00000004140f7c11 */ /* 0x040fe2000f8a30ff */
[----:B------:R-:W-:Y:S01]  /*0f00*/  UIMAD UR4, UR7, UR10, URZ ;  /* 0x0000000a070472a4 */ /* 0x000fe2000f8e023f */
[----:B------:R-:W-:Y:S01]  /*0f10*/  @P0 IADD3 R29, P6, R35, UR15, RZ ;  /* 0x0000000f231d0c10 */ /* 0x000fe2000ffde0ff */
[----:B------:R-:W-:Y:S01]  /*0f20*/  BSSY B0, `(.L_x_5364) ;  /* 0x000005a000007945 */ /* 0x000fe20003800000 */
[----:B------:R-:W-:Y:S01]  /*0f30*/  FMNMX R21, RZ, R40, !PT ;  /* 0x00000028ff157209 */ /* 0x000fe20007800000 */
[----:B------:R-:W-:Y:S01]  /*0f40*/  UIMAD UR4, UR11, UR6, UR4 ;  /* 0x000000060b0472a4 */ /* 0x000fe2000f8e0204 */
[----:B------:R-:W-:Y:S01]  /*0f50*/  LEA.HI.X R17, R20, UR5, R17, 0x6, P5 ;  /* 0x0000000514117c11 */ /* 0x000fe2000a8f3411 */
[----:B------:R-:W-:Y:S01]  /*0f60*/  FADD R20, R19, R19 ;  /* 0x0000001313147221 */ /* 0x000fe20000000000 */
[----:B------:R-:W-:Y:S01]  /*0f70*/  @P0 IADD3.X R24, R36, UR14, RZ, P6, !PT ;  /* 0x0000000e24180c10 */ /* 0x000fe2000b7fe4ff */
[----:B------:R-:W-:Y:S01]  /*0f80*/  FMUL R25, R21, R48 ;  /* 0x0000003015197220 */ /* 0x000fe20000400000 */
[----:B------:R-:W-:Y:S01]  /*0f90*/  @P0 LEA R26, P5, R29, R12, 0x1 ;  /* 0x0000000c1d1a0211 */ /* 0x000fe200078a08ff */
[----:B------:R-:W-:Y:S01]  /*0fa0*/  FMUL R48, R27, R48 ;  /* 0x000000301b307220 */ /* 0x000fe20000400000 */
[----:B------:R-:W-:Y:S01]  /*0fb0*/  @P1 R2UR UR16, R18 ;  /* 0x00000000121012ca */ /* 0x000fe200000e0000 */
[----:B------:R-:W-:Y:S01]  /*0fc0*/  FMUL R25, R25, R38 ;  /* 0x0000002619197220 */ /* 0x000fe20000400000 */
[----:B------:R-:W-:Y:S01]  /*0fd0*/  FMNMX R21, RZ, R20, !PT ;  /* 0x00000014ff157209 */ /* 0x000fe20007800000 */
[----:B------:R-:W-:Y:S01]  /*0fe0*/  UIADD3 UR4, UR19, UR4, URZ ;  /* 0x0000000413047290 */ /* 0x000fe2000fffe03f */
[----:B------:R-:W-:Y:S01]  /*0ff0*/  @P0 LEA.HI.X R27, R29, R14, R24, 0x1, P5 ;  /* 0x0000000e1d1b0211 */ /* 0x000fe200028f0c18 */
[----:B------:R-:W-:Y:S01]  /*1000*/  FMUL R24, R19, R19 ;  /* 0x0000001313187220 */ /* 0x000fe20000400000 */
[----:B------:R-:W-:Y:S01]  /*1010*/  IADD3 R18, P5, R12, UR15, RZ ;  /* 0x0000000f0c127c10 */ /* 0x000fe2000ffbe0ff */
[----:B------:R-:W-:Y:S01]  /*1020*/  FMUL R20, R21, R52 ;  /* 0x0000003415147220 */ /* 0x000fe20000400000 */
[----:B------:R-:W-:-:S02]  /*1030*/  FSETP.GT.AND P1, PT, R19, RZ, PT ;  /* 0x000000ff1300720b */ /* 0x000fc40003f24000 */
[----:B------:R-:W-:Y:S01]  /*1040*/  IADD3.X R19, R14, UR14, RZ, P5, !PT ;  /* 0x0000000e0e137c10 */ /* 0x000fe2000affe4ff */
[----:B------:R-:W-:Y:S01]  /*1050*/  FMUL R37, R20, R37 ;  /* 0x0000002514257220 */ /* 0x000fe20000400000 */
[----:B------:R-:W-:Y:S02]  /*1060*/  @P0 LEA R28, P5, R22, R18, 0x1 ;  /* 0x00000012161c0211 */ /* 0x000fe400078a08ff */
[----:B------:R-:W-:Y:S01]  /*1070*/  FSEL R21, R24, RZ, P1 ;  /* 0x000000ff18157208 */ /* 0x000fe20000800000 */
[----:B------:R-:W-:Y:S01]  /*1080*/  FMUL R20, R37, UR16 ;  /* 0x0000001025147c20 */ /* 0x000fe20008400000 */
[----:B------:R-:W-:Y:S02]  /*1090*/  @P0 LEA.HI.X R29, R22, R19, R23, 0x1, P5 ;  /* 0x00000013161d0211 */ /* 0x000fe400028f0c17 */
[----:B------:R-:W-:Y:S01]  /*10a0*/  @P0 LEA R32, P1, R35, R12, 0x1 ;  /* 0x0000000c23200211 */ /* 0x000fe200078208ff */
[----:B------:R-:W-:Y:S01]  /*10b0*/  FMUL R52, R21, R52 ;  /* 0x0000003415347220 */ /* 0x000fe20000400000 */
[----:B------:R-:W-:Y:S01]  /*10c0*/  @P0 IADD3 R38, P5, R35, UR15, RZ ;  /* 0x0000000f23260c10 */ /* 0x000fe2000ffbe0ff */
[----:B------:R-:W-:Y:S01]  /*10d0*/  FMUL R21, R25, UR16 ;  /* 0x0000001019157c20 */ /* 0x000fe20008400000 */
[----:B------:R-:W-:Y:S01]  /*10e0*/  @P0 LEA.HI.X R33, R35, R14, R36, 0x1, P1 ;  /* 0x0000000e23210211 */ /* 0x000fe200008f0c24 */
[----:B------:R-:W-:Y:S01]  /*10f0*/  FMUL R22, R52, UR16 ;  /* 0x0000001034167c20 */ /* 0x000fe20008400000 */
[----:B------:R-:W-:-:S02]  /*1100*/  @P0 IADD3.X R35, R36, UR14, RZ, P5, !PT ;  /* 0x0000000e24230c10 */ /* 0x000fc4000affe4ff */
[C---:B------:R-:W-:Y:S02]  /*1110*/  @P0 LEA R36, P1, R38.reuse, R18, 0x1 ;  /* 0x0000001226240211 */ /* 0x040fe400078208ff */
[----:B------:R-:W-:Y:S02]  /*1120*/  FMNMX R24, RZ, |R37|, !PT ;  /* 0x40000025ff187209 */ /* 0x000fe40007800000 */
[----:B------:R-:W-:Y:S02]  /*1130*/  F2FP.BF16.F32.PACK_AB R23, RZ, R20 ;  /* 0x00000014ff17723e */ /* 0x000fe400000010ff */
[--C-:B------:R-:W-:Y:S02]  /*1140*/  @P0 LEA.HI.X R37, R38, R19, R35.reuse, 0x1, P1 ;  /* 0x0000001326250211 */ /* 0x100fe400008f0c23 */
[----:B------:R-:W-:Y:S02]  /*1150*/  FMNMX R49, |R25|, R24, !PT ;  /* 0x0000001819317209 */ /* 0x000fe40007800200 */
[----:B------:R-:W-:Y:S01]  /*1160*/  PRMT R35, R23, 0x7610, R35 ;  /* 0x0000761017237816 */ /* 0x000fe20000000023 */
[----:B------:R-:W-:Y:S01]  /*1170*/  FMUL R23, R48, UR16 ;  /* 0x0000001030177c20 */ /* 0x000fe20008400000 */
[----:B------:R-:W-:-:S02]  /*1180*/  F2FP.BF16.F32.PACK_AB R24, RZ, R21 ;  /* 0x00000015ff18723e */ /* 0x000fc400000010ff */
[----:B------:R-:W-:Y:S01]  /*1190*/  F2FP.BF16.F32.PACK_AB R25, RZ, R22 ;  /* 0x00000016ff19723e */ /* 0x000fe200000010ff */
[----:B------:R0:W-:Y:S01]  /*11a0*/  @P0 STG.E.U16 desc[UR8][R32.64], R35 ;  /* 0x0000002320000986 */ /* 0x0001e2000c101508 */
[----:B------:R-:W-:Y:S02]  /*11b0*/  PRMT R38, R24, 0x7610, R38 ;  /* 0x0000761018267816 */ /* 0x000fe40000000026 */
[----:B------:R-:W-:Y:S02]  /*11c0*/  F2FP.BF16.F32.PACK_AB R24, RZ, R23 ;  /* 0x00000017ff18723e */ /* 0x000fe400000010ff */
[----:B------:R-:W-:Y:S01]  /*11d0*/  IADD3 R16, P4, R16, UR15, RZ ;  /* 0x0000000f10107c10 */ /* 0x000fe2000ff9e0ff */
[----:B------:R1:W-:Y:S01]  /*11e0*/  @P0 STG.E.U16 desc[UR8][R26.64], R38 ;  /* 0x000000261a000986 */ /* 0x0003e2000c101508 */
[----:B0-----:R-:W-:Y:S01]  /*11f0*/  PRMT R33, R25, 0x7610, R33 ;  /* 0x0000761019217816 */ /* 0x001fe20000000021 */
[----:B------:R-:W-:-:S04]  /*1200*/  VIADD R25, R4, 0x1e ;  /* 0x0000001e04197836 */ /* 0x000fc80000000000 */
[----:B------:R0:W-:Y:S01]  /*1210*/  @P0 STG.E.U16 desc[UR8][R28.64], R33 ;  /* 0x000000211c000986 */ /* 0x0001e2000c101508 */
[----:B------:R-:W-:Y:S01]  /*1220*/  LOP3.LUT R25, R25, 0x1f, RZ, 0xc0, !PT ;  /* 0x0000001f19197812 */ /* 0x000fe200078ec0ff */
[----:B-1----:R-:W-:Y:S01]  /*1230*/  IMAD.MOV.U32 R27, RZ, RZ, RZ ;  /* 0x000000ffff1b7224 */ /* 0x002fe200078e00ff */
[----:B------:R-:W-:Y:S01]  /*1240*/  IADD3.X R26, R34, UR14, RZ, P4, !PT ;  /* 0x0000000e221a7c10 */ /* 0x000fe2000a7fe4ff */
[----:B------:R-:W-:Y:S01]  /*1250*/  IMAD.U32 R34, RZ, RZ, UR18 ;  /* 0x00000012ff227e24 */ /* 0x000fe2000f8e00ff */
[----:B------:R-:W-:Y:S02]  /*1260*/  IADD3 R32, P1, R25, R16, RZ ;  /* 0x0000001019207210 */ /* 0x000fe40007f3e0ff */
[----:B0-----:R-:W-:Y:S01]  /*1270*/  PRMT R29, R24, 0x7610, R29 ;  /* 0x00007610181d7816 */ /* 0x001fe2000000001d */
[----:B------:R-:W-:Y:S02]  /*1280*/  IMAD.MOV.U32 R24, RZ, RZ, RZ ;  /* 0x000000ffff187224 */ /* 0x000fe400078e00ff */
[----:B------:R-:W-:-:S02]  /*1290*/  IMAD.MOV.U32 R28, RZ, RZ, RZ ;  /* 0x000000ffff1c7224 */ /* 0x000fc400078e00ff */
[----:B------:R0:W-:Y:S01]  /*12a0*/  @P0 STG.E.U16 desc[UR8][R36.64], R29 ;  /* 0x0000001d24000986 */ /* 0x0001e2000c101508 */
[----:B------:R-:W-:Y:S01]  /*12b0*/  ISETP.LT.U32.AND P0, PT, R25, R8, !P3 ;  /* 0x000000081900720c */ /* 0x000fe20005f01070 */
[----:B------:R-:W-:Y:S02]  /*12c0*/  IMAD.X R33, RZ, RZ, R26, P1 ;  /* 0x000000ffff217224 */ /* 0x000fe400008e061a */
[----:B0-----:R-:W-:Y:S02]  /*12d0*/  IMAD.U32 R36, RZ, RZ, UR18 ;  /* 0x00000012ff247e24 */ /* 0x001fe4000f8e00ff */
[----:B------:R-:W-:-:S08]  /*12e0*/  IMAD.U32 R29, RZ, RZ, UR4 ;  /* 0x00000004ff1d7e24 */ /* 0x000fd0000f8e00ff */
[----:B------:R-:W-:Y:S05]  /*12f0*/  @!P0 BRA `(.L_x_5365) ;  /* 0x0000000000708947 */ /* 0x000fea0003800000 */
[----:B------:R-:W-:Y:S01]  /*1300*/  USHF.L.U32 UR4, UR10, 0x2, URZ ;  /* 0x000000020a047899 */ /* 0x000fe2000800063f */
[----:B------:R-:W-:Y:S01]  /*1310*/  SHF.R.U32.HI R24, RZ, 0x2, R0 ;  /* 0x00000002ff187819 */ /* 0x000fe20000011600 */
[----:B------:R-:W-:Y:S01]  /*1320*/  USHF.L.U64.HI UR5, UR10, 0x2, UR11 ;  /* 0x000000020a057899 */ /* 0x000fe2000801020b */
[----:B------:R-:W-:Y:S01]  /*1330*/  IADD3 R35, P1, R32, UR15, RZ ;  /* 0x0000000f20237c10 */ /* 0x000fe2000ff3e0ff */
[----:B------:R-:W-:Y:S01]  /*1340*/  ULDC.64 UR6, c[0x0][0x210] ;  /* 0x0000840000067ab9 */ /* 0x000fe20000000a00 */
[----:B------:R-:W-:Y:S01]  /*1350*/  LOP3.LUT R27, R24, 0x38, RZ, 0xc0, !PT ;  /* 0x00000038181b7812 */ /* 0x000fe200078ec0ff */
[----:B------:R-:W-:Y:S01]  /*1360*/  IMAD.U32 R38, RZ, RZ, UR4 ;  /* 0x00000004ff267e24 */ /* 0x000fe2000f8e00ff */
[----:B------:R-:W-:Y:S01]  /*1370*/  IADD3.X R40, R33, UR14, RZ, P1, !PT ;  /* 0x0000000e21287c10 */ /* 0x000fe20008ffe4ff */
[----:B------:R-:W-:Y:S01]  /*1380*/  IMAD.U32 R39, RZ, RZ, UR5 ;  /* 0x00000005ff277e24 */ /* 0x000fe2000f8e00ff */
[----:B------:R-:W-:Y:S01]  /*1390*/  LEA R50, P1, R35, UR6, 0x2 ;  /* 0x0000000623327c11 */ /* 0x000fe2000f8210ff */
[----:B------:R-:W-:-:S02]  /*13a0*/  IMAD R37, R27, UR14, RZ ;  /* 0x0000000e1b257c24 */ /* 0x000fc4000f8e02ff */
[----:B------:R-:W-:Y:S01]  /*13b0*/  IMAD.WIDE.U32 R38, R27, UR15, R38 ;  /* 0x0000000f1b267c25 */ /* 0x000fe2000f8e0026 */
[----:B------:R-:W-:-:S03]  /*13c0*/  LEA.HI.X R51, R35, UR7, R40, 0x2, P1 ;  /* 0x0000000723337c11 */ /* 0x000fc600088f1428 */
[----:B------:R-:W-:Y:S01]  /*13d0*/  IMAD.IADD R27, R39, 0x1, R37 ;  /* 0x00000001271b7824 */ /* 0x000fe200078e0225 */
[----:B------:R-:W-:-:S04]  /*13e0*/  IADD3 R24, P3, P4, R38, UR4, R25 ;  /* 0x0000000426187c10 */ /* 0x000fc8000fc7e019 */
[----:B------:R-:W-:Y:S01]  /*13f0*/  IADD3.X R38, R27, UR5, RZ, P3, P4 ;  /* 0x000000051b267c10 */ /* 0x000fe20009fe84ff */
[----:B------:R-:W-:Y:S01]  /*1400*/  ULDC.64 UR4, c[0x0][0x218] ;  /* 0x0000860000047ab9 */ /* 0x000fe20000000a00 */
[C---:B------:R-:W-:Y:S02]  /*1410*/  IADD3 R28, P3, R24.reuse, R10, RZ ;  /* 0x0000000a181c7210 */ /* 0x040fe40007f7e0ff */
[----:B------:R-:W-:Y:S02]  /*1420*/  IADD3 R24, P4, R24, R9, RZ ;  /* 0x0000000918187210 */ /* 0x000fe40007f9e0ff */
[----:B------:R-:W-:Y:S01]  /*1430*/  LEA R40, P1, R28, UR4, 0x2 ;  /* 0x000000041c287c11 */ /* 0x000fe2000f8210ff */
[C---:B------:R-:W-:Y:S02]  /*1440*/  IMAD.X R35, R38.reuse, 0x1, R7, P3 ;  /* 0x0000000126237824 */ /* 0x040fe400018e0607 */
[----:B------:R-:W-:Y:S01]  /*1450*/  IMAD.X R27, R38, 0x1, R11, P4 ;  /* 0x00000001261b7824 */ /* 0x000fe200020e060b */
[----:B------:R-:W-:-:S02]  /*1460*/  LEA R38, P3, R24, UR4, 0x2 ;  /* 0x0000000418267c11 */ /* 0x000fc4000f8610ff */
[----:B------:R-:W-:Y:S02]  /*1470*/  LEA.HI.X R41, R28, UR5, R35, 0x2, P1 ;  /* 0x000000051c297c11 */ /* 0x000fe400088f1423 */
[----:B------:R-:W-:Y:S01]  /*1480*/  LEA.HI.X R39, R24, UR5, R27, 0x2, P3 ;  /* 0x0000000518277c11 */ /* 0x000fe200098f141b */
[----:B------:R0:W5:Y:S04]  /*1490*/  LDG.E R28, desc[UR8][R50.64] ;  /* 0x00000008321c7981 */ /* 0x000168000c1e1900 */
[----:B------:R0:W5:Y:S04]  /*14a0*/  LDG.E R27, desc[UR8][R40.64] ;  /* 0x00000008281b7981 */ /* 0x000168000c1e1900 */
[----:B------:R0:W5:Y:S02]  /*14b0*/  LDG.E R24, desc[UR8][R38.64] ;  /* 0x0000000826187981 */ /* 0x000164000c1e1900 */
.L_x_5365:
[----:B------:R-:W-:Y:S05]  /*14c0*/  BSYNC B0 ;  /* 0x0000000000007941 */ /* 0x000fea0003800000 */
.L_x_5364:
[----:B------:R-:W-:Y:S01]  /*14d0*/  BSSY B0, `(.L_x_5366) ;  /* 0x0000027000007945 */ /* 0x000fe20003800000 */
[----:B------:R-:W-:Y:S01]  /*14e0*/  IMAD.MOV.U32 R35, RZ, RZ, RZ ;  /* 0x000000ffff237224 */ /* 0x000fe200078e00ff */
[----:B------:R-:W-:Y:S01]  /*14f0*/  FMNMX R49, |R52|, R49, !PT ;  /* 0x0000003134317209 */ /* 0x000fe20007800200 */
[----:B------:R-:W-:Y:S02]  /*1500*/  IMAD.MOV.U32 R37, RZ, RZ, RZ ;  /* 0x000000ffff257224 */ /* 0x000fe400078e00ff */
[----:B0-----:R-:W-:Y:S01]  /*1510*/  IMAD.MOV.U32 R38, RZ, RZ, RZ ;  /* 0x000000ffff267224 */ /* 0x001fe200078e00ff */
[----:B------:R-:W-:Y:S06]  /*1520*/  @!P0 BRA `(.L_x_5367) ;  /* 0x0000000000848947 */ /* 0x000fec0003800000 */
[----:B------:R-:W-:Y:S01]  /*1530*/  SHF.R.U32.HI R35, RZ, 0x2, R0 ;  /* 0x00000002ff237819 */ /* 0x000fe20000011600 */
[----:B------:R-:W-:Y:S02]  /*1540*/  USHF.L.U32 UR5, UR10, 0x2, URZ ;  /* 0x000000020a057899 */ /* 0x000fe4000800063f */
[----:B------:R-:W-:Y:S01]  /*1550*/  IMAD.U32 R37, RZ, RZ, UR10 ;  /* 0x0000000aff257e24 */ /* 0x000fe2000f8e00ff */
[----:B------:R-:W-:Y:S01]  /*1560*/  USHF.L.U64.HI UR4, UR10, 0x2, UR11 ;  /* 0x000000020a047899 */ /* 0x000fe2000801020b */
[----:B------:R-:W-:Y:S01]  /*1570*/  LOP3.LUT R35, R35, 0x38, RZ, 0xc0, !PT ;  /* 0x0000003823237812 */ /* 0x000fe200078ec0ff */
[----:B------:R-:W-:-:S04]  /*1580*/  ULDC.64 UR6, c[0x0][0x210] ;  /* 0x0000840000067ab9 */ /* 0x000fc80000000a00 */
[----:B------:R-:W-:-:S04]  /*1590*/  IMAD.WIDE.U32 R38, R35, UR10, RZ ;  /* 0x0000000a23267c25 */ /* 0x000fc8000f8e00ff */
[----:B------:R-:W-:Y:S01]  /*15a0*/  IMAD R39, R35, UR11, R39 ;  /* 0x0000000b23277c24 */ /* 0x000fe2000f8e0227 */
[C---:B------:R-:W-:Y:S01]  /*15b0*/  LEA R40, P1, R38.reuse, UR5, 0x1 ;  /* 0x0000000526287c11 */ /* 0x040fe2000f8208ff */
[----:B------:R-:W-:Y:S01]  /*15c0*/  IMAD.U32 R35, RZ, RZ, UR10 ;  /* 0x0000000aff237e24 */ /* 0x000fe2000f8e00ff */
[----:B------:R-:W-:Y:S02]  /*15d0*/  UIMAD UR5, UR11, 0x6, URZ ;  /* 0x000000060b0578a4 */ /* 0x000fe4000f8e023f */
[----:B------:R-:W-:Y:S01]  /*15e0*/  LEA.HI.X R39, R38, UR4, R39, 0x1, P1 ;  /* 0x0000000426277c11 */ /* 0x000fe200088f0c27 */
[----:B------:R-:W-:Y:S01]  /*15f0*/  UIMAD UR4, UR11, 0x3, URZ ;  /* 0x000000030b0478a4 */ /* 0x000fe2000f8e023f */
[----:B------:R-:W-:Y:S01]  /*1600*/  IADD3 R38, P1, R25, R40, RZ ;  /* 0x0000002819267210 */ /* 0x000fe20007f3e0ff */
[----:B------:R-:W-:-:S04]  /*1610*/  IMAD.WIDE.U32 R32, R35, 0x3, R32 ;  /* 0x0000000323207825 */ /* 0x000fc800078e0020 */
[----:B------:R-:W-:Y:S02]  /*1620*/  IMAD.X R39, RZ, RZ, R39, P1 ;  /* 0x000000ffff277224 */ /* 0x000fe400008e0627 */
[----:B------:R-:W-:Y:S02]  /*1630*/  VIADD R33, R33, UR4 ;  /* 0x0000000421217c36 */ /* 0x000fe40008000000 */
[----:B------:R-:W-:-:S04]  /*1640*/  IMAD.WIDE.U32 R38, R37, 0x6, R38 ;  /* 0x0000000625267825 */ /* 0x000fc800078e0026 */
[----:B------:R-:W-:Y:S01]  /*1650*/  VIADD R50, R39, UR5 ;  /* 0x0000000527327c36 */ /* 0x000fe20008000000 */
[-C--:B------:R-:W-:Y:S01]  /*1660*/  IADD3 R37, P3, R10, R38.reuse, RZ ;  /* 0x000000260a257210 */ /* 0x080fe20007f7e0ff */
[----:B------:R-:W-:Y:S01]  /*1670*/  ULDC.64 UR4, c[0x0][0x218] ;  /* 0x0000860000047ab9 */ /* 0x000fe20000000a00 */
[----:B------:R-:W-:Y:S02]  /*1680*/  IADD3 R35, P4, R9, R38, RZ ;  /* 0x0000002609237210 */ /* 0x000fe40007f9e0ff */
[----:B------:R-:W-:Y:S01]  /*1690*/  LEA R38, P1, R32, UR6, 0x2 ;  /* 0x0000000620267c11 */ /* 0x000fe2000f8210ff */
[C---:B------:R-:W-:Y:S02]  /*16a0*/  IMAD.X R52, R50.reuse, 0x1, R7, P3 ;  /* 0x0000000132347824 */ /* 0x040fe400018e0607 */
[----:B------:R-:W-:Y:S01]  /*16b0*/  IMAD.X R50, R50, 0x1, R11, P4 ;  /* 0x0000000132327824 */ /* 0x000fe200020e060b */
[----:B------:R-:W-:Y:S02]  /*16c0*/  LEA.HI.X R39, R32, UR7, R33, 0x2, P1 ;  /* 0x0000000720277c11 */ /* 0x000fe400088f1421 */
[----:B------:R-:W-:-:S02]  /*16d0*/  LEA R40, P1, R37, UR4, 0x2 ;  /* 0x0000000425287c11 */ /* 0x000fc4000f8210ff */
[----:B------:R-:W-:Y:S01]  /*16e0*/  LEA R32, P3, R35, UR4, 0x2 ;  /* 0x0000000423207c11 */ /* 0x000fe2000f8610ff */
[----:B------:R0:W5:Y:S01]  /*16f0*/  LDG.E R38, desc[UR8][R38.64] ;  /* 0x0000000826267981 */ /* 0x000162000c1e1900 */
[----:B------:R-:W-:Y:S02]  /*1700*/  LEA.HI.X R41, R37, UR5, R52, 0x2, P1 ;  /* 0x0000000525297c11 */ /* 0x000fe400088f1434 */
[----:B------:R-:W-:-:S03]  /*1710*/  LEA.HI.X R33, R35, UR5, R50, 0x2, P3 ;  /* 0x0000000523217c11 */ /* 0x000fc600098f1432 */
[----:B------:R0:W5:Y:S04]  /*1720*/  LDG.E R37, desc[UR8][R40.64] ;  /* 0x0000000828257981 */ /* 0x000168000c1e1900 */
[----:B------:R0:W5:Y:S02]  /*1730*/  LDG.E R35, desc[UR8][R32.64] ;  /* 0x0000000820237981 */ /* 0x000164000c1e1900 */
.L_x_5367:
[----:B------:R-:W-:Y:S05]  /*1740*/  BSYNC B0 ;  /* 0x0000000000007941 */ /* 0x000fea0003800000 */
.L_x_5366:
[C---:B0-----:R-:W-:Y:S01]  /*1750*/  FADD R33, R47.reuse, R47 ;  /* 0x0000002f2f217221 */ /* 0x041fe20000000000 */
[C---:B------:R-:W-:Y:S01]  /*1760*/  FADD R32, R46.reuse, R46 ;  /* 0x0000002e2e207221 */ /* 0x040fe20000000000 */
[C---:B------:R-:W-:Y:S01]  /*1770*/  FSETP.GT.AND P1, PT, R46.reuse, RZ, PT ;  /* 0x000000ff2e00720b */ /* 0x040fe20003f24000 */
[----:B------:R-:W-:Y:S01]  /*1780*/  FMUL R46, R46, R46 ;  /* 0x0000002e2e2e7220 */ /* 0x000fe20000400000 */
[C---:B------:R-:W-:Y:S01]  /*1790*/  FMUL R39, R47.reuse, R47 ;  /* 0x0000002f2f277220 */ /* 0x040fe20000400000 */
[----:B------:R-:W-:Y:S01]  /*17a0*/  FSETP.GT.AND P3, PT, R47, RZ, PT ;  /* 0x000000ff2f00720b */ /* 0x000fe20003f64000 */
[----:B------:R-:W-:Y:S01]  /*17b0*/  BSSY B0, `(.L_x_5368) ;  /* 0x000001f000007945 */ /* 0x000fe20003800000 */
[----:B------:R-:W-:Y:S02]  /*17c0*/  FMNMX R50, RZ, R33, !PT ;  /* 0x00000021ff327209 */ /* 0x000fe40007800000 */
[----:B------:R-:W-:Y:S02]  /*17d0*/  FMNMX R32, RZ, R32, !PT ;  /* 0x00000020ff207209 */ /* 0x000fe40007800000 */
[----:B------:R-:W-:Y:S01]  /*17e0*/  FSEL R40, R46, RZ, P1 ;  /* 0x000000ff2e287208 */ /* 0x000fe20000800000 */
[----:B------:R-:W-:Y:S01]  /*17f0*/  FMUL R47, R50, R43 ;  /* 0x0000002b322f7220 */ /* 0x000fe20000400000 */
[----:B------:R-:W-:Y:S01]  /*1800*/  FSEL R46, R39, RZ, P3 ;  /* 0x000000ff272e7208 */ /* 0x000fe20001800000 */
[----:B------:R-:W-:Y:S01]  /*1810*/  FMUL R33, R32, R45 ;  /* 0x0000002d20217220 */ /* 0x000fe20000400000 */
[----:B------:R-:W-:Y:S01]  /*1820*/  FMNMX R39, |R48|, R49, !PT ;  /* 0x0000003130277209 */ /* 0x000fe20007800200 */
[----:B------:R-:W-:Y:S01]  /*1830*/  FMUL R40, R40, R45 ;  /* 0x0000002d28287220 */ /* 0x000fe20000400000 */
[----:B------:R-:W-:Y:S01]  /*1840*/  FMUL R42, R47, R42 ;  /* 0x0000002a2f2a7220 */ /* 0x000fe20000400000 */
[----:B------:R-:W-:Y:S01]  /*1850*/  FMUL R41, R46, R43 ;  /* 0x0000002b2e297220 */ /* 0x000fe20000400000 */
[----:B------:R-:W-:Y:S01]  /*1860*/  FMUL R44, R33, R44 ;  /* 0x0000002c212c7220 */ /* 0x000fe20000400000 */
[----:B------:R-:W-:Y:S01]  /*1870*/  FMUL R43, R40, UR16 ;  /* 0x00000010282b7c20 */ /* 0x000fe20008400000 */
[----:B------:R-:W-:Y:S01]  /*1880*/  FMUL R45, R42, UR16 ;  /* 0x000000102a2d7c20 */ /* 0x000fe20008400000 */
[----:B------:R-:W-:Y:S01]  /*1890*/  FMUL R46, R41, UR16 ;  /* 0x00000010292e7c20 */ /* 0x000fe20008400000 */
[----:B------:R-:W-:Y:S01]  /*18a0*/  FMUL R48, R44, UR16 ;  /* 0x000000102c307c20 */ /* 0x000fe20008400000 */
[----:B------:R-:W-:Y:S06]  /*18b0*/  @!P2 BRA `(.L_x_5369) ;  /* 0x000000000038a947 */ /* 0x000fec0003800000 */
[----:B------:R-:W-:Y:S01]  /*18c0*/  SHF.R.U32.HI R32, RZ, 0x2, R0 ;  /* 0x00000002ff207819 */ /* 0x000fe20000011600 */
[----:B------:R-:W-:Y:S01]  /*18d0*/  USHF.L.U32 UR5, UR10, 0x2, URZ ;  /* 0x000000020a057899 */ /* 0x000fe2000800063f */
[----:B------:R-:W-:Y:S01]  /*18e0*/  F2FP.BF16.F32.PACK_AB R49, RZ, R48 ;  /* 0x00000030ff31723e */ /* 0x000fe200000010ff */
[----:B------:R-:W-:Y:S01]  /*18f0*/  USHF.L.U64.HI UR4, UR10, 0x2, UR11 ;  /* 0x000000020a047899 */ /* 0x000fe2000801020b */
[----:B------:R-:W-:-:S05]  /*1900*/  LOP3.LUT R47, R32, 0x38, RZ, 0xc0, !PT ;  /* 0x00000038202f7812 */ /* 0x000fca00078ec0ff */
[----:B------:R-:W-:-:S04]  /*1910*/  IMAD.WIDE.U32 R32, R47, UR10, RZ ;  /* 0x0000000a2f207c25 */ /* 0x000fc8000f8e00ff */
[----:B------:R-:W-:Y:S01]  /*1920*/  IMAD R47, R47, UR11, R33 ;  /* 0x0000000b2f2f7c24 */ /* 0x000fe2000f8e0221 */
[----:B------:R-:W-:-:S04]  /*1930*/  LEA R50, P1, R32, UR5, 0x1 ;  /* 0x0000000520327c11 */ /* 0x000fc8000f8208ff */
[----:B------:R-:W-:Y:S02]  /*1940*/  LEA.HI.X R47, R32, UR4, R47, 0x1, P1 ;  /* 0x00000004202f7c11 */ /* 0x000fe400088f0c2f */
[----:B------:R-:W-:-:S05]  /*1950*/  IADD3 R33, P1, R13, R50, RZ ;  /* 0x000000320d217210 */ /* 0x000fca0007f3e0ff */
[----:B------:R-:W-:Y:S01]  /*1960*/  IMAD.X R47, RZ, RZ, R47, P1 ;  /* 0x000000ffff2f7224 */ /* 0x000fe200008e062f */
[----:B------:R-:W-:-:S04]  /*1970*/  LEA R32, P1, R33, R12, 0x1 ;  /* 0x0000000c21207211 */ /* 0x000fc800078208ff */
[----:B------:R-:W-:-:S05]  /*1980*/  LEA.HI.X R33, R33, R14, R47, 0x1, P1 ;  /* 0x0000000e21217211 */ /* 0x000fca00008f0c2f */
[----:B------:R0:W-:Y:S04]  /*1990*/  STG.E.U16 desc[UR8][R32.64], R49 ;  /* 0x0000003120007986 */ /* 0x0001e8000c101508 */
.L_x_5369:
[----:B------:R-:W-:Y:S05]  /*19a0*/  BSYNC B0 ;  /* 0x0000000000007941 */ /* 0x000fea0003800000 */
.L_x_5368:
[----:B------:R-:W-:Y:S04]  /*19b0*/  BSSY B0, `(.L_x_5370) ;  /* 0x0000011000007945 */ /* 0x000fe80003800000 */
[----:B------:R-:W-:Y:S05]  /*19c0*/  @!P2 BRA `(.L_x_5371) ;  /* 0x00000000003ca947 */ /* 0x000fea0003800000 */
[----:B------:R-:W-:Y:S01]  /*19d0*/  USHF.L.U32 UR5, UR10, 0x2, URZ ;  /* 0x000000020a057899 */ /* 0x000fe2000800063f */
[----:B------:R-:W-:Y:S01]  /*19e0*/  SHF.R.U32.HI R47, RZ, 0x2, R0 ;  /* 0x00000002ff2f7819 */ /* 0x000fe20000011600 */
[----:B------:R-:W-:Y:S01]  /*19f0*/  USHF.L.U64.HI UR4, UR10, 0x2, UR11 ;  /* 0x000000020a047899 */ /* 0x000fe2000801020b */
[----:B0-----:R-:W-:Y:S02]  /*1a00*/  F2FP.BF16.F32.PACK_AB R49, RZ, R45 ;  /* 0x0000002dff31723e */ /* 0x001fe400000010ff */
[----:B------:R-:W-:Y:S01]  /*1a10*/  LOP3.LUT R47, R47, 0x38, RZ, 0xc0, !PT ;  /* 0x000000382f2f7812 */ /* 0x000fe200078ec0ff */
[----:B------:R-:W-:Y:S02]  /*1a20*/  IMAD.U32 R32, RZ, RZ, UR5 ;  /* 0x00000005ff207e24 */ /* 0x000fe4000f8e00ff */
[----:B------:R-:W-:Y:S02]  /*1a30*/  IMAD.U32 R33, RZ, RZ, UR4 ;  /* 0x00000004ff217e24 */ /* 0x000fe4000f8e00ff */
[----:B------:R-:W-:-:S04]  /*1a40*/  IMAD.WIDE.U32 R32, R47, UR15, R32 ;  /* 0x0000000f2f207c25 */ /* 0x000fc8000f8e0020 */
[----:B------:R-:W-:-:S04]  /*1a50*/  IMAD R47, R47, UR14, RZ ;  /* 0x0000000e2f2f7c24 */ /* 0x000fc8000f8e02ff */
[----:B------:R-:W-:Y:S01]  /*1a60*/  IMAD.IADD R47, R33, 0x1, R47 ;  /* 0x00000001212f7824 */ /* 0x000fe200078e022f */
[----:B------:R-:W-:-:S04]  /*1a70*/  IADD3 R33, P1, P3, R32, UR15, R13 ;  /* 0x0000000f20217c10 */ /* 0x000fc8000fb3e00d */
[----:B------:R-:W-:Y:S02]  /*1a80*/  IADD3.X R47, R47, UR14, RZ, P1, P3 ;  /* 0x0000000e2f2f7c10 */ /* 0x000fe40008fe64ff */
[----:B------:R-:W-:-:S04]  /*1a90*/  LEA R32, P1, R33, R12, 0x1 ;  /* 0x0000000c21207211 */ /* 0x000fc800078208ff */
[----:B------:R-:W-:-:S05]  /*1aa0*/  LEA.HI.X R33, R33, R14, R47, 0x1, P1 ;  /* 0x0000000e21217211 */ /* 0x000fca00008f0c2f */
[----:B------:R1:W-:Y:S04]  /*1ab0*/  STG.E.U16 desc[UR8][R32.64], R49 ;  /* 0x0000003120007986 */ /* 0x0003e8000c101508 */
.L_x_5371:
[----:B------:R-:W-:Y:S05]  /*1ac0*/  BSYNC B0 ;  /* 0x0000000000007941 */ /* 0x000fea0003800000 */
.L_x_5370:
[----:B------:R-:W-:Y:S04]  /*1ad0*/  BSSY B0, `(.L_x_5372) ;  /* 0x0000010000007945 */ /* 0x000fe80003800000 */
[----:B------:R-:W-:Y:S05]  /*1ae0*/  @!P2 BRA `(.L_x_5373) ;  /* 0x000000000038a947 */ /* 0x000fea0003800000 */
[----:B01----:R-:W-:Y:S01]  /*1af0*/  SHF.R.U32.HI R32, RZ, 0x2, R0 ;  /* 0x00000002ff207819 */ /* 0x003fe20000011600 */
[----:B------:R-:W-:Y:S02]  /*1b00*/  USHF.L.U32 UR5, UR10, 0x2, URZ ;  /* 0x000000020a057899 */ /* 0x000fe4000800063f */
[----:B------:R-:W-:Y:S01]  /*1b10*/  USHF.L.U64.HI UR4, UR10, 0x2, UR11 ;  /* 0x000000020a047899 */ /* 0x000fe2000801020b */
[----:B------:R-:W-:-:S05]  /*1b20*/  LOP3.LUT R47, R32, 0x38, RZ, 0xc0, !PT ;  /* 0x00000038202f7812 */ /* 0x000fca00078ec0ff */
[----:B------:R-:W-:-:S04]  /*1b30*/  IMAD.WIDE.U32 R32, R47, UR10, RZ ;  /* 0x0000000a2f207c25 */ /* 0x000fc8000f8e00ff */
[----:B------:R-:W-:Y:S01]  /*1b40*/  IMAD R47, R47, UR11, R33 ;  /* 0x0000000b2f2f7c24 */ /* 0x000fe2000f8e0221 */
[----:B------:R-:W-:-:S04]  /*1b50*/  LEA R50, P1, R32, UR5, 0x1 ;  /* 0x0000000520327c11 */ /* 0x000fc8000f8208ff */
[----:B------:R-:W-:Y:S02]  /*1b60*/  LEA.HI.X R32, R32, UR4, R47, 0x1, P1 ;  /* 0x0000000420207c11 */ /* 0x000fe400088f0c2f */
[----:B------:R-:W-:Y:S02]  /*1b70*/  IADD3 R50, P1, R13, R50, RZ ;  /* 0x000000320d327210 */ /* 0x000fe40007f3e0ff */
[----:B------:R-:W-:-:S03]  /*1b80*/  F2FP.BF16.F32.PACK_AB R47, RZ, R43 ;  /* 0x0000002bff2f723e */ /* 0x000fc600000010ff */
[----:B------:R-:W-:Y:S01]  /*1b90*/  IMAD.X R33, RZ, RZ, R32, P1 ;  /* 0x000000ffff217224 */ /* 0x000fe200008e0620 */
[----:B------:R-:W-:-:S04]  /*1ba0*/  LEA R32, P1, R50, R18, 0x1 ;  /* 0x0000001232207211 */ /* 0x000fc800078208ff */
[----:B------:R-:W-:-:S05]  /*1bb0*/  LEA.HI.X R33, R50, R19, R33, 0x1, P1 ;  /* 0x0000001332217211 */ /* 0x000fca00008f0c21 */
[----:B------:R2:W-:Y:S04]  /*1bc0*/  STG.E.U16 desc[UR8][R32.64], R47 ;  /* 0x0000002f20007986 */ /* 0x0005e8000c101508 */
.L_x_5373:
[----:B------:R-:W-:Y:S05]  /*1bd0*/  BSYNC B0 ;  /* 0x0000000000007941 */ /* 0x000fea0003800000 */
.L_x_5372:
[----:B------:R-:W-:Y:S04]  /*1be0*/  BSSY B0, `(.L_x_5374) ;  /* 0x0000011000007945 */ /* 0x000fe80003800000 */
[----:B------:R-:W-:Y:S05]  /*1bf0*/  @!P2 BRA `(.L_x_5375) ;  /* 0x00000000003ca947 */ /* 0x000fea0003800000 */
[----:B------:R-:W-:Y:S01]  /*1c00*/  USHF.L.U32 UR5, UR10, 0x2, URZ ;  /* 0x000000020a057899 */ /* 0x000fe2000800063f */
[----:B--2---:R-:W-:Y:S01]  /*1c10*/  SHF.R.U32.HI R47, RZ, 0x2, R0 ;  /* 0x00000002ff2f7819 */ /* 0x004fe20000011600 */
[----:B------:R-:W-:-:S03]  /*1c20*/  USHF.L.U64.HI UR4, UR10, 0x2, UR11 ;  /* 0x000000020a047899 */ /* 0x000fc6000801020b */
[----:B------:R-:W-:Y:S01]  /*1c30*/  LOP3.LUT R47, R47, 0x38, RZ, 0xc0, !PT ;  /* 0x000000382f2f7812 */ /* 0x000fe200078ec0ff */
[----:B01----:R-:W-:Y:S02]  /*1c40*/  IMAD.U32 R32, RZ, RZ, UR5 ;  /* 0x00000005ff207e24 */ /* 0x003fe4000f8e00ff */
[----:B------:R-:W-:Y:S02]  /*1c50*/  IMAD.U32 R33, RZ, RZ, UR4 ;  /* 0x00000004ff217e24 */ /* 0x000fe4000f8e00ff */
[----:B------:R-:W-:-:S04]  /*1c60*/  IMAD.WIDE.U32 R32, R47, UR15, R32 ;  /* 0x0000000f2f207c25 */ /* 0x000fc8000f8e0020 */
[----:B------:R-:W-:Y:S01]  /*1c70*/  IMAD R47, R47, UR14, RZ ;  /* 0x0000000e2f2f7c24 */ /* 0x000fe2000f8e02ff */
[----:B------:R-:W-:-:S03]  /*1c80*/  IADD3 R49, P1, P2, R32, UR15, R13 ;  /* 0x0000000f20317c10 */ /* 0x000fc6000fa3e00d */
[----:B------:R-:W-:Y:S01]  /*1c90*/  IMAD.IADD R33, R33, 0x1, R47 ;  /* 0x0000000121217824 */ /* 0x000fe200078e022f */
[----:B------:R-:W-:-:S04]  /*1ca0*/  F2FP.BF16.F32.PACK_AB R47, RZ, R46 ;  /* 0x0000002eff2f723e */ /* 0x000fc800000010ff */
[----:B------:R-:W-:Y:S02]  /*1cb0*/  IADD3.X R50, R33, UR14, RZ, P1, P2 ;  /* 0x0000000e21327c10 */ /* 0x000fe40008fe44ff */
[----:B------:R-:W-:-:S04]  /*1cc0*/  LEA R32, P1, R49, R18, 0x1 ;  /* 0x0000001231207211 */ /* 0x000fc800078208ff */
[----:B------:R-:W-:-:S05]  /*1cd0*/  LEA.HI.X R33, R49, R19, R50, 0x1, P1 ;  /* 0x0000001331217211 */ /* 0x000fca00008f0c32 */
[----:B------:R3:W-:Y:S04]  /*1ce0*/  STG.E.U16 desc[UR8][R32.64], R47 ;  /* 0x0000002f20007986 */ /* 0x0007e8000c101508 */
.L_x_5375:
[----:B------:R-:W-:Y:S05]  /*1cf0*/  BSYNC B0 ;  /* 0x0000000000007941 */ /* 0x000fea0003800000 */
.L_x_5374:
[----:B--23--:R-:W-:Y:S01]  /*1d00*/  FMNMX R47, R39, |R44|, !PT ;  /* 0x4000002c272f7209 */ /* 0x00cfe20007800000 */
[----:B------:R-:W-:Y:S01]  /*1d10*/  VIADD R39, R5, 0x3 ;  /* 0x0000000305277836 */ /* 0x000fe20000000000 */
[----:B------:R-:W-:Y:S01]  /*1d20*/  USHF.L.U32 UR5, UR10, 0x2, URZ ;  /* 0x000000020a057899 */ /* 0x000fe2000800063f */
[----:B------:R-:W-:Y:S01]  /*1d30*/  SHF.R.U32.HI R0, RZ, 0x2, R0 ;  /* 0x00000002ff007819 */ /* 0x000fe20000011600 */
[----:B------:R-:W-:Y:S01]  /*1d40*/  USHF.L.U64.HI UR4, UR10, 0x2, UR11 ;  /* 0x000000020a047899 */ /* 0x000fe2000801020b */
[----:B------:R-:W-:Y:S01]  /*1d50*/  FMNMX R47, |R42|, R47, !PT ;  /* 0x0000002f2a2f7209 */ /* 0x000fe20007800200 */
[----:B------:R-:W-:Y:S01]  /*1d60*/  BSSY B0, `(.L_x_5376) ;  /* 0x0000031000007945 */ /* 0x000fe20003800000 */
[----:B------:R-:W-:Y:S01]  /*1d70*/  ISETP.GE.U32.AND P1, PT, R39, R6, PT ;  /* 0x000000062700720c */ /* 0x000fe20003f26070 */
[----:B------:R-:W-:Y:S01]  /*1d80*/  VIADD R39, R4, 0x1d ;  /* 0x0000001d04277836 */ /* 0x000fe20000000000 */
[----:B01----:R-:W-:Y:S01]  /*1d90*/  LOP3.LUT R49, R0, 0x38, RZ, 0xc0, !PT ;  /* 0x0000003800317812 */ /* 0x003fe200078ec0ff */
[----:B------:R-:W-:Y:S01]  /*1da0*/  IMAD.U32 R32, RZ, RZ, UR5 ;  /* 0x00000005ff207e24 */ /* 0x000fe2000f8e00ff */
[----:B------:R-:W-:Y:S01]  /*1db0*/  LEA R34, P2, R34, R15, 0x1 ;  /* 0x0000000f22227211 */ /* 0x000fe200078408ff */
[----:B------:R-:W-:Y:S01]  /*1dc0*/  IMAD.U32 R33, RZ, RZ, UR4 ;  /* 0x00000004ff217e24 */ /* 0x000fe2000f8e00ff */
[----:B------:R-:W-:Y:S01]  /*1dd0*/  LOP3.LUT R39, R39, 0x1f, RZ, 0xc0, !PT ;  /* 0x0000001f27277812 */ /* 0x000fe200078ec0ff */
[----:B------:R-:W-:Y:S01]  /*1de0*/  IMAD.MOV.U32 R44, RZ, RZ, RZ ;  /* 0x000000ffff2c7224 */ /* 0x000fe200078e00ff */
[----:B------:R-:W-:Y:S01]  /*1df0*/  FMNMX R42, |R40|, R47, !PT ;  /* 0x0000002f282a7209 */ /* 0x000fe20007800200 */
[----:B------:R-:W-:Y:S01]  /*1e00*/  IMAD.WIDE.U32 R32, R49, UR15, R32 ;  /* 0x0000000f31207c25 */ /* 0x000fe2000f8e0020 */
[----:B------:R-:W-:-:S02]  /*1e10*/  ISETP.LT.U32.AND P1, PT, R39, R8, !P1 ;  /* 0x000000082700720c */ /* 0x000fc40004f21070 */
[----:B------:R-:W-:Y:S01]  /*1e20*/  LEA.HI.X R29, R36, R17, R29, 0x1, P2 ;  /* 0x00000011241d7211 */ /* 0x000fe200010f0c1d */
[----:B------:R-:W-:Y:S01]  /*1e30*/  IMAD R47, R49, UR14, RZ ;  /* 0x0000000e312f7c24 */ /* 0x000fe2000f8e02ff */
[----:B------:R-:W-:Y:S01]  /*1e40*/  IADD3 R32, P2, R32, UR5, RZ ;  /* 0x0000000520207c10 */ /* 0x000fe2000ff5e0ff */
[----:B------:R-:W-:Y:S01]  /*1e50*/  IMAD.MOV.U32 R49, RZ, RZ, RZ ;  /* 0x000000ffff317224 */ /* 0x000fe200078e00ff */
[----:B------:R-:W-:Y:S01]  /*1e60*/  F2FP.BF16.F32.PACK_AB R36, R21, R20 ;  /* 0x000000141524723e */ /* 0x000fe200000010ff */
[----:B------:R-:W-:Y:S01]  /*1e70*/  IMAD.MOV.U32 R50, RZ, RZ, RZ ;  /* 0x000000ffff327224 */ /* 0x000fe200078e00ff */
[----:B------:R-:W-:Y:S02]  /*1e80*/  F2FP.BF16.F32.PACK_AB R0, R23, R22 ;  /* 0x000000161700723e */ /* 0x000fe400000010ff */
[----:B------:R-:W-:Y:S02]  /*1e90*/  IADD3.X R47, R33, UR4, R47, P2, !PT ;  /* 0x00000004212f7c10 */ /* 0x000fe400097fe42f */
[----:B------:R-:W-:-:S02]  /*1ea0*/  IADD3 R20, P5, R39, R32, RZ ;  /* 0x0000002027147210 */ /* 0x000fc40007fbe0ff */
[----:B------:R-:W-:Y:S02]  /*1eb0*/  IADD3 R22, P3, P4, R39, UR15, R16 ;  /* 0x0000000f27167c10 */ /* 0x000fe4000fc7e010 */
[----:B------:R-:W-:Y:S01]  /*1ec0*/  FMNMX R42, |R41|, R42, !PT ;  /* 0x0000002a292a7209 */ /* 0x000fe20007800200 */
[----:B------:R-:W-:Y:S01]  /*1ed0*/  IMAD.X R21, RZ, RZ, R47, P5 ;  /* 0x000000ffff157224 */ /* 0x000fe200028e062f */
[----:B------:R-:W-:Y:S02]  /*1ee0*/  IADD3 R25, P2, R25, R32, RZ ;  /* 0x0000002019197210 */ /* 0x000fe40007f5e0ff */
[----:B------:R-:W-:Y:S01]  /*1ef0*/  IADD3.X R23, RZ, UR14, R26, P3, P4 ;  /* 0x0000000eff177c10 */ /* 0x000fe20009fe841a */
[----:B------:R-:W-:Y:S10]  /*1f00*/  @!P1 BRA `(.L_x_5377) ;  /* 0x0000000000589947 */ /* 0x000ff40003800000 */
[----:B------:R-:W-:Y:S01]  /*1f10*/  IMAD.U32 R41, RZ, RZ, UR10 ;  /* 0x0000000aff297e24 */ /* 0x000fe2000f8e00ff */
[----:B------:R-:W-:Y:S01]  /*1f20*/  IADD3 R33, P3, R22, UR15, RZ ;  /* 0x0000000f16217c10 */ /* 0x000fe2000ff7e0ff */
[----:B------:R-:W-:Y:S01]  /*1f30*/  IMAD.U32 R49, RZ, RZ, UR10 ;  /* 0x0000000aff317e24 */ /* 0x000fe2000f8e00ff */
[----:B------:R-:W-:Y:S01]  /*1f40*/  ULDC.64 UR4, c[0x0][0x210] ;  /* 0x0000840000047ab9 */ /* 0x000fe20000000a00 */
[----:B------:R-:W-:Y:S01]  /*1f50*/  IMAD.U32 R32, RZ, RZ, UR11 ;  /* 0x0000000bff207e24 */ /* 0x000fe2000f8e00ff */
[----:B------:R-:W-:Y:S02]  /*1f60*/  LEA R16, P4, R41, R20, 0x2 ;  /* 0x0000001429107211 */ /* 0x000fe400078810ff */
[----:B------:R-:W-:Y:S02]  /*1f70*/  IADD3.X R40, R23, UR14, RZ, P3, !PT ;  /* 0x0000000e17287c10 */ /* 0x000fe40009ffe4ff */
[----:B------:R-:W-:Y:S02]  /*1f80*/  LEA.HI.X R32, R49, R21, R32, 0x2, P4 ;  /* 0x0000001531207211 */ /* 0x000fe400020f1420 */
[----:B------:R-:W-:-:S02]  /*1f90*/  LEA R50, P3, R33, UR4, 0x2 ;  /* 0x0000000421327c11 */ /* 0x000fc4000f8610ff */
        /* <DEDUP_REMOVED lines=13> */
.L_x_5377:
[----:B------:R-:W-:Y:S05]  /*2070*/  BSYNC B0 ;  /* 0x0000000000007941 */ /* 0x000fea0003800000 */
.L_x_5376:
[----:B------:R-:W-:Y:S01]  /*2080*/  BSSY B0, `(.L_x_5378) ;  /* 0x000001c000007945 */ /* 0x000fe20003800000 */
[----:B------:R-:W-:Y:S02]  /*2090*/  IMAD.MOV.U32 R16, RZ, RZ, RZ ;  /* 0x000000ffff107224 */ /* 0x000fe400078e00ff */
[----:B0-----:R-:W-:Y:S02]  /*20a0*/  IMAD.MOV.U32 R40, RZ, RZ, RZ ;  /* 0x000000ffff287224 */ /* 0x001fe400078e00ff */
[----:B------:R-:W-:Y:S01]  /*20b0*/  IMAD.MOV.U32 R26, RZ, RZ, RZ ;  /* 0x000000ffff1a7224 */ /* 0x000fe200078e00ff */
[----:B------:R-:W-:Y:S06]  /*20c0*/  @!P1 BRA `(.L_x_5379) ;  /* 0x00000000005c9947 */ /* 0x000fec0003800000 */
[----:B------:R-:W-:Y:S01]  /*20d0*/  IMAD.U32 R33, RZ, RZ, UR10 ;  /* 0x0000000aff217e24 */ /* 0x000fe2000f8e00ff */
[----:B------:R-:W-:Y:S01]  /*20e0*/  UIMAD UR5, UR11, 0x6, URZ ;  /* 0x000000060b0578a4 */ /* 0x000fe2000f8e023f */
[----:B------:R-:W-:Y:S01]  /*20f0*/  IMAD.U32 R41, RZ, RZ, UR10 ;  /* 0x0000000aff297e24 */ /* 0x000fe2000f8e00ff */
[----:B------:R-:W-:Y:S01]  /*2100*/  UIMAD UR4, UR11, 0x3, URZ ;  /* 0x000000030b0478a4 */ /* 0x000fe2000f8e023f */
[----:B------:R-:W-:Y:S01]  /*2110*/  IMAD.WIDE.U32 R32, R33, 0x6, R20 ;  /* 0x0000000621207825 */ /* 0x000fe200078e0014 */
[----:B------:R-:W-:Y:S01]  /*2120*/  ULDC.64 UR6, c[0x0][0x210] ;  /* 0x0000840000067ab9 */ /* 0x000fe20000000a00 */
[----:B------:R-:W-:Y:S02]  /*2130*/  ULDC.64 UR18, c[0x0][0x218] ;  /* 0x0000860000127ab9 */ /* 0x000fe40000000a00 */
[----:B------:R-:W-:Y:S01]  /*2140*/  VIADD R16, R33, UR5 ;  /* 0x0000000521107c36 */ /* 0x000fe20008000000 */
[-C--:B------:R-:W-:Y:S01]  /*2150*/  IADD3 R26, P4, R10, R32.reuse, RZ ;  /* 0x000000200a1a7210 */ /* 0x080fe20007f9e0ff */
[----:B------:R-:W-:Y:S01]  /*2160*/  IMAD.WIDE.U32 R22, R41, 0x3, R22 ;  /* 0x0000000329167825 */ /* 0x000fe200078e0016 */
[----:B------:R-:W-:-:S03]  /*2170*/  IADD3 R9, P5, R9, R32, RZ ;  /* 0x0000002009097210 */ /* 0x000fc60007fbe0ff */
[----:B------:R-:W-:Y:S01]  /*2180*/  IMAD.X R7, R16, 0x1, R7, P4 ;  /* 0x0000000110077824 */ /* 0x000fe200020e0607 */
[----:B------:R-:W-:Y:S01]  /*2190*/  LEA R10, P3, R22, UR6, 0x2 ;  /* 0x00000006160a7c11 */ /* 0x000fe2000f8610ff */
[----:B------:R-:W-:Y:S01]  /*21a0*/  VIADD R23, R23, UR4 ;  /* 0x0000000417177c36 */ /* 0x000fe20008000000 */
[----:B------:R-:W-:Y:S01]  /*21b0*/  LEA R40, P4, R26, UR18, 0x2 ;  /* 0x000000121a287c11 */ /* 0x000fe2000f8810ff */
[----:B------:R-:W-:Y:S01]  /*21c0*/  IMAD.X R16, R16, 0x1, R11, P5 ;  /* 0x0000000110107824 */ /* 0x000fe200028e060b */
[C---:B------:R-:W-:Y:S02]  /*21d0*/  LEA R32, P5, R9.reuse, UR18, 0x2 ;  /* 0x0000001209207c11 */ /* 0x040fe4000f8a10ff */
[----:B------:R-:W-:Y:S02]  /*21e0*/  LEA.HI.X R11, R22, UR7, R23, 0x2, P3 ;  /* 0x00000007160b7c11 */ /* 0x000fe400098f1417 */
[----:B------:R-:W-:Y:S02]  /*21f0*/  LEA.HI.X R41, R26, UR19, R7, 0x2, P4 ;  /* 0x000000131a297c11 */ /* 0x000fe4000a0f1407 */
[----:B------:R-:W-:Y:S01]  /*2200*/  LEA.HI.X R33, R9, UR19, R16, 0x2, P5 ;  /* 0x0000001309217c11 */ /* 0x000fe2000a8f1410 */
[----:B------:R0:W5:Y:S04]  /*2210*/  LDG.E R26, desc[UR8][R10.64] ;  /* 0x000000080a1a7981 */ /* 0x000168000c1e1900 */
[----:B------:R0:W5:Y:S04]  /*2220*/  LDG.E R40, desc[UR8][R40.64] ;  /* 0x0000000828287981 */ /* 0x000168000c1e1900 */
[----:B------:R0:W5:Y:S02]  /*2230*/  LDG.E R16, desc[UR8][R32.64] ;  /* 0x0000000820107981 */ /* 0x000164000c1e1900 */
.L_x_5379:
[----:B------:R-:W-:Y:S05]  /*2240*/  BSYNC B0 ;  /* 0x0000000000007941 */ /* 0x000fea0003800000 */
.L_x_5378:
[----:B------:R-:W-:Y:S02]  /*2250*/  IMAD.U32 R7, RZ, RZ, UR10 ;  /* 0x0000000aff077e24 */ /* 0x000fe4000f8e00ff */
[C---:B0----5:R-:W-:Y:S01]  /*2260*/  FADD R10, R37.reuse, R37 ;  /* 0x00000025250a7221 */ /* 0x061fe20000000000 */
[----:B------:R-:W-:Y:S01]  /*2270*/  FSETP.GT.AND P4, PT, R37, RZ, PT ;  /* 0x000000ff2500720b */ /* 0x000fe20003f84000 */
[C---:B------:R-:W-:Y:S01]  /*2280*/  FADD R9, R27.reuse, R27 ;  /* 0x0000001b1b097221 */ /* 0x040fe20000000000 */
[----:B------:R-:W-:Y:S01]  /*2290*/  FSETP.GT.AND P3, PT, R27, RZ, PT ;  /* 0x000000ff1b00720b */ /* 0x000fe20003f64000 */
[----:B------:R-:W-:Y:S01]  /*22a0*/  FMUL R37, R37, R37 ;  /* 0x0000002525257220 */ /* 0x000fe20000400000 */
[----:B------:R-:W-:Y:S01]  /*22b0*/  LEA R7, P5, R7, R20, 0x2 ;  /* 0x0000001407077211 */ /* 0x000fe200078a10ff */
[----:B------:R-:W-:Y:S01]  /*22c0*/  IMAD.U32 R20, RZ, RZ, UR10 ;  /* 0x0000000aff147e24 */ /* 0x000fe2000f8e00ff */
[----:B------:R-:W-:Y:S01]  /*22d0*/  FMNMX R11, RZ, R10, !PT ;  /* 0x0000000aff0b7209 */ /* 0x000fe20007800000 */
[----:B------:R-:W-:Y:S01]  /*22e0*/  FMUL R27, R27, R27 ;  /* 0x0000001b1b1b7220 */ /* 0x000fe20000400000 */
[----:B------:R-:W-:Y:S01]  /*22f0*/  IMAD.U32 R23, RZ, RZ, UR11 ;  /* 0x0000000bff177e24 */ /* 0x000fe2000f8e00ff */
[----:B------:R-:W-:Y:S01]  /*2300*/  FSEL R37, R37, RZ, P4 ;  /* 0x000000ff25257208 */ /* 0x000fe20002000000 */
[----:B------:R-:W0:Y:S01]  /*2310*/  S2R R41, SR_TID.X ;  /* 0x0000000000297919 */ /* 0x000e220000002100 */
[-C--:B------:R-:W-:Y:S01]  /*2320*/  FMUL R52, R11, R38.reuse ;  /* 0x000000260b347220 */ /* 0x080fe20000400000 */
[----:B------:R-:W-:Y:S01]  /*2330*/  FSEL R27, R27, RZ, P3 ;  /* 0x000000ff1b1b7208 */ /* 0x000fe20001800000 */
[C---:B------:R-:W-:Y:S01]  /*2340*/  FMUL R11, R49.reuse, R49 ;  /* 0x00000031310b7220 */ /* 0x040fe20000400000 */
[----:B------:R-:W-:Y:S01]  /*2350*/  LEA.HI.X R54, R20, R21, R23, 0x2, P5 ;  /* 0x0000001514367211 */ /* 0x000fe200028f1417 */
[C---:B------:R-:W-:Y:S01]  /*2360*/  FADD R20, R40.reuse, R40 ;  /* 0x0000002828147221 */ /* 0x040fe20000000000 */
[----:B------:R-:W-:Y:S01]  /*2370*/  FSETP.GT.AND P3, PT, R49, RZ, PT ;  /* 0x000000ff3100720b */ /* 0x000fe20003f64000 */
[----:B------:R-:W-:Y:S01]  /*2380*/  FMUL R38, R37, R38 ;  /* 0x0000002625267220 */ /* 0x000fe20000400000 */
[C---:B------:R-:W-:Y:S01]  /*2390*/  FSETP.GT.AND P4, PT, R40.reuse, RZ, PT ;  /* 0x000000ff2800720b */ /* 0x040fe20003f84000 */
[----:B------:R-:W-:Y:S01]  /*23a0*/  FMUL R40, R40, R40 ;  /* 0x0000002828287220 */ /* 0x000fe20000400000 */
[----:B------:R-:W-:Y:S01]  /*23b0*/  FSEL R11, R11, RZ, P3 ;  /* 0x000000ff0b0b7208 */ /* 0x000fe20001800000 */
[----:B------:R-:W-:Y:S01]  /*23c0*/  FADD R10, R49, R49 ;  /* 0x00000031310a7221 */ /* 0x000fe20000000000 */
[----:B------:R-:W-:Y:S01]  /*23d0*/  IMAD.X R32, RZ, RZ, R47, P2 ;  /* 0x000000ffff207224 */ /* 0x000fe200010e062f */
[----:B------:R-:W-:Y:S01]  /*23e0*/  FMNMX R47, RZ, R20, !PT ;  /* 0x00000014ff2f7209 */ /* 0x000fe20007800000 */
[----:B------:R-:W1:Y:S01]  /*23f0*/  S2UR UR5, SR_CgaCtaId ;  /* 0x00000000000579c3 */ /* 0x000e620000008800 */
[----:B------:R-:W-:Y:S01]  /*2400*/  FSEL R37, R40, RZ, P4 ;  /* 0x000000ff28257208 */ /* 0x000fe20002000000 */
[----:B------:R-:W-:Y:S01]  /*2410*/  FMUL R31, R11, R50 ;  /* 0x000000320b1f7220 */ /* 0x000fe20000400000 */
[----:B------:R-:W-:Y:S01]  /*2420*/  @P0 IADD3 R21, P2, R25, UR15, RZ ;  /* 0x0000000f19150c10 */ /* 0x000fe2000ff5e0ff */
[----:B------:R-:W-:Y:S01]  /*2430*/  FMUL R47, R47, R26 ;  /* 0x0000001a2f2f7220 */ /* 0x000fe20000400000 */
[----:B------:R-:W-:Y:S01]  /*2440*/  FMNMX R49, RZ, R10, !PT ;  /* 0x0000000aff317209 */ /* 0x000fe20007800000 */
[----:B------:R-:W-:Y:S01]  /*2450*/  FMUL R37, R37, R26 ;  /* 0x0000001a25257220 */ /* 0x000fe20000400000 */
[----:B------:R-:W-:Y:S01]  /*2460*/  @P0 IADD3.X R11, R32, UR14, RZ, P2, !PT ;  /* 0x0000000e200b0c10 */ /* 0x000fe200097fe4ff */
[----:B------:R-:W-:Y:S01]  /*2470*/  UMOV UR4, 0x400 ;  /* 0x0000040000047882 */ /* 0x000fe20000000000 */
[----:B------:R-:W-:Y:S01]  /*2480*/  @P0 LEA R22, P3, R21, R12, 0x1 ;  /* 0x0000000c15160211 */ /* 0x000fe200078608ff */
[----:B------:R-:W-:Y:S01]  /*2490*/  FMUL R49, R49, R50 ;  /* 0x0000003231317220 */ /* 0x000fe20000400000 */
[C---:B------:R-:W-:Y:S01]  /*24a0*/  @P0 LEA R20, P2, R25.reuse, R12, 0x1 ;  /* 0x0000000c19140211 */ /* 0x040fe200078408ff */
[----:B------:R-:W-:Y:S01]  /*24b0*/  UIADD3 UR4, UR4, 0x20, URZ ;  /* 0x0000002004047890 */ /* 0x000fe2000fffe03f */
[C---:B------:R-:W-:Y:S01]  /*24c0*/  @P0 LEA R10, P4, R25.reuse, R18, 0x1 ;  /* 0x00000012190a0211 */ /* 0x040fe200078808ff */
[----:B------:R-:W-:Y:S01]  /*24d0*/  FMUL R35, R52, R35 ;  /* 0x0000002334237220 */ /* 0x000fe20000400000 */
[----:B------:R-:W-:Y:S01]  /*24e0*/  @P0 IADD3 R26, P5, R25, UR15, RZ ;  /* 0x0000000f191a0c10 */ /* 0x000fe2000ffbe0ff */
[----:B------:R-:W-:Y:S01]  /*24f0*/  FMUL R44, R49, R44 ;  /* 0x0000002c312c7220 */ /* 0x000fe20000400000 */
[----:B------:R-:W-:Y:S01]  /*2500*/  @P0 LEA.HI.X R23, R21, R14, R11, 0x1, P3 ;  /* 0x0000000e15170211 */ /* 0x000fe200018f0c0b */
[----:B------:R-:W-:Y:S01]  /*2510*/  FMUL R16, R47, R16 ;  /* 0x000000102f107220 */ /* 0x000fe20000400000 */
[C-C-:B------:R-:W-:Y:S01]  /*2520*/  @P0 LEA.HI.X R21, R25.reuse, R14, R32.reuse, 0x1, P2 ;  /* 0x0000000e19150211 */ /* 0x140fe200010f0c20 */
[----:B------:R-:W-:Y:S01]  /*2530*/  BSSY B0, `(.L_x_5380) ;  /* 0x00000ba000007945 */ /* 0x000fe20003800000 */
[----:B------:R-:W-:Y:S01]  /*2540*/  @P0 LEA.HI.X R11, R25, R19, R32, 0x1, P4 ;  /* 0x00000013190b0211 */ /* 0x000fe200020f0c20 */
[----:B------:R-:W-:Y:S01]  /*2550*/  FMUL R47, R16, UR16 ;  /* 0x00000010102f7c20 */ /* 0x000fe20008400000 */
[----:B------:R-:W-:Y:S01]  /*2560*/  @P0 IADD3.X R25, R32, UR14, RZ, P5, !PT ;  /* 0x0000000e20190c10 */ /* 0x000fe2000affe4ff */
[----:B-1----:R-:W-:Y:S01]  /*2570*/  ULEA UR4, UR5, UR4, 0x18 ;  /* 0x0000000405047291 */ /* 0x002fe2000f8ec03f */
[----:B------:R-:W-:-:S02]  /*2580*/  @P0 LEA R32, P2, R26, R18, 0x1 ;  /* 0x000000121a200211 */ /* 0x000fc400078408ff */
[----:B------:R-:W-:Y:S02]  /*2590*/  FMNMX R9, RZ, R9, !PT ;  /* 0x00000009ff097209 */ /* 0x000fe40007800000 */
[----:B------:R-:W-:Y:S02]  /*25a0*/  @P0 LEA.HI.X R33, R26, R19, R25, 0x1, P2 ;  /* 0x000000131a210211 */ /* 0x000fe400010f0c19 */
[----:B------:R-:W-:Y:S01]  /*25b0*/  @P1 IADD3 R25, P2, R7, UR15, RZ ;  /* 0x0000000f07191c10 */ /* 0x000fe2000ff5e0ff */
[-C--:B------:R-:W-:Y:S01]  /*25c0*/  FMUL R9, R9, R28.reuse ;  /* 0x0000001c09097220 */ /* 0x080fe20000400000 */
[----:B------:R-:W-:Y:S01]  /*25d0*/  FMUL R28, R27, R28 ;  /* 0x0000001c1b1c7220 */ /* 0x000fe20000400000 */
[----:B0-----:R-:W-:Y:S02]  /*25e0*/  SHF.R.U32.HI R40, RZ, 0x5, R41 ;  /* 0x00000005ff287819 */ /* 0x001fe40000011629 */
[----:B------:R-:W-:Y:S01]  /*25f0*/  @P1 IADD3.X R27, R54, UR14, RZ, P2, !PT ;  /* 0x0000000e361b1c10 */ /* 0x000fe200097fe4ff */
[----:B------:R-:W-:Y:S01]  /*2600*/  FMUL R9, R9, R24 ;  /* 0x0000001809097220 */ /* 0x000fe20000400000 */
[----:B------:R-:W-:Y:S01]  /*2610*/  @P1 LEA R26, P2, R25, R12, 0x1 ;  /* 0x0000000c191a1211 */ /* 0x000fe200078408ff */
[----:B------:R-:W-:Y:S01]  /*2620*/  FMUL R24, R28, UR16 ;  /* 0x000000101c187c20 */ /* 0x000fe20008400000 */
[----:B------:R-:W-:-:S02]  /*2630*/  F2FP.BF16.F32.PACK_AB R45, R45, R48 ;  /* 0x000000302d2d723e */ /* 0x000fc400000010ff */
[----:B------:R-:W-:Y:S02]  /*2640*/  @P1 LEA.HI.X R27, R25, R14, R27, 0x1, P2 ;  /* 0x0000000e191b1211 */ /* 0x000fe400010f0c1b */
[--C-:B------:R-:W-:Y:S02]  /*2650*/  SHF.R.U32.HI R25, RZ, 0x8, R41.reuse ;  /* 0x00000008ff197819 */ /* 0x100fe40000011629 */
[C---:B------:R-:W-:Y:S02]  /*2660*/  @P1 LEA R50, P2, R7.reuse, R12, 0x1 ;  /* 0x0000000c07321211 */ /* 0x040fe400078408ff */
[----:B------:R-:W-:Y:S01]  /*2670*/  @P1 IADD3 R12, P4, R7, UR15, RZ ;  /* 0x0000000f070c1c10 */ /* 0x000fe2000ff9e0ff */
[----:B------:R-:W-:Y:S01]  /*2680*/  IMAD.SHL.U32 R56, R25, 0x20, RZ ;  /* 0x0000002019387824 */ /* 0x000fe200078e00ff */
[C---:B------:R-:W-:Y:S01]  /*2690*/  @P1 LEA.HI.X R51, R7.reuse, R14, R54, 0x1, P2 ;  /* 0x0000000e07331211 */ /* 0x040fe200010f0c36 */
[----:B------:R-:W-:Y:S01]  /*26a0*/  IMAD R25, R40, -0x4, R41 ;  /* 0xfffffffc28197824 */ /* 0x000fe200078e0229 */
[----:B------:R-:W-:-:S02]  /*26b0*/  @P1 LEA R40, P3, R7, R18, 0x1 ;  /* 0x0000001207281211 */ /* 0x000fc400078608ff */
[----:B------:R-:W-:Y:S01]  /*26c0*/  LOP3.LUT R56, R56, 0xffffffe0, R41, 0xe2, !PT ;  /* 0xffffffe038387812 */ /* 0x000fe200078ee229 */
[----:B------:R-:W-:Y:S01]  /*26d0*/  VIADD R25, R25, 0x1e ;  /* 0x0000001e19197836 */ /* 0x000fe20000000000 */
[-C--:B------:R-:W-:Y:S02]  /*26e0*/  @P1 LEA.HI.X R41, R7, R19.reuse, R54, 0x1, P3 ;  /* 0x0000001307291211 */ /* 0x080fe400018f0c36 */
[----:B------:R-:W-:Y:S01]  /*26f0*/  @P1 IADD3.X R54, R54, UR14, RZ, P4, !PT ;  /* 0x0000000e36361c10 */ /* 0x000fe2000a7fe4ff */
[----:B------:R-:W-:Y:S01]  /*2700*/  IMAD R7, R56, 0x21, R30 ;  /* 0x0000002138077824 */ /* 0x000fe200078e021e */
[C---:B------:R-:W-:Y:S01]  /*2710*/  @P1 LEA R18, P2, R12.reuse, R18, 0x1 ;  /* 0x000000120c121211 */ /* 0x040fe200078408ff */
[----:B------:R-:W-:Y:S01]  /*2720*/  FMUL R30, R35, UR16 ;  /* 0x00000010231e7c20 */ /* 0x000fe20008400000 */
[----:B------:R-:W-:Y:S02]  /*2730*/  LOP3.LUT R25, R25, 0x1f, RZ, 0xc0, !PT ;  /* 0x0000001f19197812 */ /* 0x000fe400078ec0ff */
[----:B------:R-:W-:Y:S01]  /*2740*/  @P1 LEA.HI.X R19, R12, R19, R54, 0x1, P2 ;  /* 0x000000130c131211 */ /* 0x000fe200010f0c36 */
[----:B------:R-:W-:-:S02]  /*2750*/  IMAD R12, R56, 0x21, R13 ;  /* 0x00000021380c7824 */ /* 0x000fc400078e020d */
[----:B------:R-:W-:Y:S01]  /*2760*/  FMUL R13, R9, UR16 ;  /* 0x00000010090d7c20 */ /* 0x000fe20008400000 */
[----:B------:R-:W-:Y:S01]  /*2770*/  FMNMX R42, R42, |R9|, !PT ;  /* 0x400000092a2a7209 */ /* 0x000fe20007800000 */
[----:B------:R-:W-:Y:S01]  /*2780*/  IMAD R25, R56, 0x21, R25 ;  /* 0x0000002138197824 */ /* 0x000fe200078e0219 */
[----:B------:R-:W-:Y:S02]  /*2790*/  LEA R7, R7, UR4, 0x2 ;  /* 0x0000000407077c11 */ /* 0x000fe4000f8e10ff */
[----:B------:R-:W-:Y:S02]  /*27a0*/  F2FP.BF16.F32.PACK_AB R14, RZ, R13 ;  /* 0x0000000dff0e723e */ /* 0x000fe400000010ff */
[----:B------:R-:W-:Y:S01]  /*27b0*/  FMNMX R35, |R35|, R42, !PT ;  /* 0x0000002a23237209 */ /* 0x000fe20007800200 */
[----:B------:R-:W-:Y:S01]  /*27c0*/  FMUL R42, R44, UR16 ;  /* 0x000000102c2a7c20 */ /* 0x000fe20008400000 */
[----:B------:R-:W-:Y:S01]  /*27d0*/  LEA R9, R25, UR4, 0x2 ;  /* 0x0000000419097c11 */ /* 0x000fe2000f8e10ff */
[----:B------:R-:W-:Y:S01]  /*27e0*/  STS [R7], R36 ;  /* 0x0000002407007388 */ /* 0x000fe20000000800 */
[----:B------:R-:W-:-:S02]  /*27f0*/  PRMT R49, R14, 0x7610, R49 ;  /* 0x000076100e317816 */ /* 0x000fc40000000031 */
[----:B------:R-:W-:Y:S01]  /*2800*/  FMNMX R25, |R28|, R35, !PT ;  /* 0x000000231c197209 */ /* 0x000fe20007800200 */
[----:B------:R-:W-:Y:S01]  /*2810*/  FMUL R35, R38, UR16 ;  /* 0x0000001026237c20 */ /* 0x000fe20008400000 */
[----:B------:R-:W-:Y:S01]  /*2820*/  F2FP.BF16.F32.PACK_AB R14, RZ, R24 ;  /* 0x00000018ff0e723e */ /* 0x000fe200000010ff */
[----:B------:R0:W-:Y:S01]  /*2830*/  @P0 STG.E.U16 desc[UR8][R20.64], R49 ;  /* 0x0000003114000986 */ /* 0x0001e2000c101508 */
[----:B------:R-:W-:Y:S01]  /*2840*/  F2FP.BF16.F32.PACK_AB R48, R30, R13 ;  /* 0x0000000d1e30723e */ /* 0x000fe200000010ff */
[----:B------:R-:W-:Y:S01]  /*2850*/  IMAD R13, R56, 0x21, R39 ;  /* 0x00000021380d7824 */ /* 0x000fe200078e0227 */
[----:B------:R-:W-:Y:S02]  /*2860*/  F2FP.BF16.F32.PACK_AB R30, RZ, R30 ;  /* 0x0000001eff1e723e */ /* 0x000fe400000010ff */
[----:B------:R-:W-:Y:S01]  /*2870*/  FMNMX R39, |R38|, R25, !PT ;  /* 0x0000001926277209 */ /* 0x000fe20007800200 */
[----:B------:R-:W-:Y:S01]  /*2880*/  FMUL R25, R37, UR16 ;  /* 0x0000001025197c20 */ /* 0x000fe20008400000 */
[-C--:B------:R-:W-:Y:S01]  /*2890*/  F2FP.BF16.F32.PACK_AB R28, R47, R42.reuse ;  /* 0x0000002a2f1c723e */ /* 0x080fe200000010ff */
[----:B------:R1:W-:Y:S01]  /*28a0*/  @P0 STG.E.U16 desc[UR8][R22.64], R30 ;  /* 0x0000001e16000986 */ /* 0x0003e2000c101508 */
[----:B------:R-:W-:-:S02]  /*28b0*/  F2FP.BF16.F32.PACK_AB R42, RZ, R42 ;  /* 0x0000002aff2a723e */ /* 0x000fc400000010ff */
[----:B------:R-:W-:Y:S02]  /*28c0*/  F2FP.BF16.F32.PACK_AB R47, RZ, R47 ;  /* 0x0000002fff2f723e */ /* 0x000fe400000010ff */
[----:B0-----:R-:W-:Y:S02]  /*28d0*/  PRMT R21, R14, 0x7610, R21 ;  /* 0x000076100e157816 */ /* 0x001fe40000000015 */
[----:B------:R-:W-:Y:S02]  /*28e0*/  F2FP.BF16.F32.PACK_AB R14, RZ, R35 ;  /* 0x00000023ff0e723e */ /* 0x000fe400000010ff */
[----:B------:R-:W-:Y:S01]  /*28f0*/  F2FP.BF16.F32.PACK_AB R20, RZ, R25 ;  /* 0x00000019ff14723e */ /* 0x000fe200000010ff */
[----:B------:R0:W-:Y:S01]  /*2900*/  @P0 STG.E.U16 desc[UR8][R10.64], R21 ;  /* 0x000000150a000986 */ /* 0x0001e2000c101508 */
[----:B------:R-:W-:Y:S02]  /*2910*/  FMNMX R39, R39, |R44|, !PT ;  /* 0x4000002c27277209 */ /* 0x000fe40007800000 */
[----:B-1----:R-:W-:Y:S01]  /*2920*/  PRMT R23, R14, 0x7610, R23 ;  /* 0x000076100e177816 */ /* 0x002fe20000000017 */
[----:B------:R-:W-:Y:S01]  /*2930*/  FMUL R14, R31, UR16 ;  /* 0x000000101f0e7c20 */ /* 0x000fe20008400000 */
[----:B------:R-:W-:-:S02]  /*2940*/  PRMT R22, R20, 0x7610, R22 ;  /* 0x0000761014167816 */ /* 0x000fc40000000016 */
[----:B------:R-:W-:Y:S01]  /*2950*/  LEA R12, R12, UR4, 0x2 ;  /* 0x000000040c0c7c11 */ /* 0x000fe2000f8e10ff */
[----:B------:R-:W-:Y:S01]  /*2960*/  @P0 STG.E.U16 desc[UR8][R32.64], R23 ;  /* 0x0000001720000986 */ /* 0x000fe2000c101508 */
[----:B------:R-:W-:Y:S02]  /*2970*/  LEA R13, R13, UR4, 0x2 ;  /* 0x000000040d0d7c11 */ /* 0x000fe4000f8e10ff */
[----:B------:R-:W-:Y:S01]  /*2980*/  FMNMX R16, |R16|, R39, !PT ;  /* 0x0000002710107209 */ /* 0x000fe20007800200 */
[----:B------:R-:W-:Y:S01]  /*2990*/  @P1 STG.E.U16 desc[UR8][R50.64], R42 ;  /* 0x0000002a32001986 */ /* 0x000fe2000c101508 */
[----:B0-----:R-:W-:Y:S01]  /*29a0*/  F2FP.BF16.F32.PACK_AB R11, RZ, R14 ;  /* 0x0000000eff0b723e */ /* 0x001fe200000010ff */
[----:B------:R-:W-:Y:S01]  /*29b0*/  IMAD R21, R5, UR13, RZ ;  /* 0x0000000d05157c24 */ /* 0x000fe2000f8e02ff */
[----:B------:R-:W-:Y:S01]  /*29c0*/  FMNMX R20, |R31|, R16, !PT ;  /* 0x000000101f147209 */ /* 0x000fe20007800200 */
[----:B------:R-:W-:Y:S01]  /*29d0*/  @P1 STG.E.U16 desc[UR8][R26.64], R47 ;  /* 0x0000002f1a001986 */ /* 0x000fe2000c101508 */
[----:B------:R-:W-:-:S02]  /*29e0*/  F2FP.BF16.F32.PACK_AB R24, R35, R24 ;  /* 0x000000182318723e */ /* 0x000fc400000010ff */
[----:B------:R-:W-:Y:S01]  /*29f0*/  FMNMX R37, |R37|, R20, !PT ;  /* 0x0000001425257209 */ /* 0x000fe20007800200 */
[----:B------:R0:W-:Y:S04]  /*2a00*/  @P1 STG.E.U16 desc[UR8][R40.64], R11 ;  /* 0x0000000b28001986 */ /* 0x0001e8000c101508 */
[----:B------:R1:W-:Y:S01]  /*2a10*/  @P1 STG.E.U16 desc[UR8][R18.64], R22 ;  /* 0x0000001612001986 */ /* 0x0003e2000c101508 */
[----:B------:R-:W-:-:S03]  /*2a20*/  ISETP.GE.U32.AND P1, PT, R5, R8, PT ;  /* 0x000000080500720c */ /* 0x000fc60003f26070 */
[----:B------:R1:W-:Y:S04]  /*2a30*/  STS [R12], R45 ;  /* 0x0000002d0c007388 */ /* 0x0003e80000000800 */
[----:B------:R1:W-:Y:S01]  /*2a40*/  STS [R9], R48 ;  /* 0x0000003009007388 */ /* 0x0003e20000000800 */
[----:B0-----:R-:W-:-:S03]  /*2a50*/  IMAD.WIDE.U32 R10, R5, UR12, RZ ;  /* 0x0000000c050a7c25 */ /* 0x001fc6000f8e00ff */
[----:B------:R1:W-:Y:S01]  /*2a60*/  STS [R13], R28 ;  /* 0x0000001c0d007388 */ /* 0x0003e20000000800 */
[----:B------:R-:W-:Y:S02]  /*2a70*/  IMAD.IADD R8, R11, 0x1, R21 ;  /* 0x000000010b087824 */ /* 0x000fe400078e0215 */
[----:B------:R-:W-:Y:S01]  /*2a80*/  IMAD.MOV.U32 R16, RZ, RZ, R10 ;  /* 0x000000ffff107224 */ /* 0x000fe200078e000a */
        /* <DEDUP_REMOVED lines=20> */
[----:B------:R-:W-:Y:S02]  /*2bd0*/  IMAD.IADD R27, R27, 0x1, -R26 ;  /* 0x000000011b1b7824 */ /* 0x000fe400078e0a1a */
[----:B------:R-:W-:Y:S02]  /*2be0*/  IMAD.MOV.U32 R28, RZ, RZ, RZ ;  /* 0x000000ffff1c7224 */ /* 0x000fe400078e00ff */
[----:B------:R-:W-:Y:S02]  /*2bf0*/  IMAD.MOV.U32 R31, RZ, RZ, R5 ;  /* 0x000000ffff1f7224 */ /* 0x000fe400078e0005 */
[----:B------:R-:W-:Y:S02]  /*2c00*/  IMAD.MOV.U32 R30, RZ, RZ, R4 ;  /* 0x000000ffff1e7224 */ /* 0x000fe400078e0004 */
[----:B------:R-:W-:Y:S02]  /*2c10*/  IMAD.MOV.U32 R32, RZ, RZ, R16 ;  /* 0x000000ffff207224 */ /* 0x000fe400078e0010 */
[----:B------:R-:W-:-:S07]  /*2c20*/  IMAD.MOV.U32 R36, RZ, RZ, R8 ;  /* 0x000000ffff247224 */ /* 0x000fce00078e0008 */
.L_x_5384:
        /* <DEDUP_REMOVED lines=8> */
[----:B------:R-:W-:Y:S01]  /*2cb0*/  LOP3.LUT R47, R18, 0x1f, RZ, 0xc0, !PT ;  /* 0x0000001f122f7812 */ /* 0x000fe200078ec0ff */
[----:B------:R-:W-:Y:S01]  /*2cc0*/  IMAD R18, R56, 0x21, R31 ;  /* 0x0000002138127824 */ /* 0x000fe200078e021f */
[----:B------:R-:W-:-:S02]  /*2cd0*/  ISETP.GE.U32.AND P3, PT, R33, R6, PT ;  /* 0x000000062100720c */ /* 0x000fc40003f66070 */
[----:B------:R-:W-:Y:S02]  /*2ce0*/  IADD3.X R22, R36, UR13, RZ, P6, !PT ;  /* 0x0000000d24167c10 */ /* 0x000fe4000b7fe4ff */
[----:B------:R-:W-:-:S03]  /*2cf0*/  LEA R23, R18, UR4, 0x2 ;  /* 0x0000000412177c11 */ /* 0x000fc6000f8e10ff */
[----:B------:R-:W-:Y:S01]  /*2d00*/  @!P2 IADD3 R20, P4, R11, R32, RZ ;  /* 0x000000200b14a210 */ /* 0x000fe20007f9e0ff */
[----:B------:R-:W-:-:S04]  /*2d10*/  VIADD R11, R30, 0x1e ;  /* 0x0000001e1e0b7836 */ /* 0x000fc80000000000 */
[----:B------:R-:W-:Y:S01]  /*2d20*/  @!P2 IMAD.X R19, RZ, RZ, R36, P4 ;  /* 0x000000ffff13a224 */ /* 0x000fe200020e0624 */
[C---:B------:R-:W-:Y:S01]  /*2d30*/  @!P2 LEA R10, P4, R20.reuse, R15, 0x2 ;  /* 0x0000000f140aa211 */ /* 0x040fe200078810ff */
[----:B------:R-:W-:Y:S01]  /*2d40*/  @!P3 LDS R35, [R23+0x4] ;  /* 0x000004001723b984 */ /* 0x000fe20000000800 */
[----:B------:R-:W-:Y:S02]  /*2d50*/  LOP3.LUT R45, R11, 0x1f, RZ, 0xc0, !PT ;  /* 0x0000001f0b2d7812 */ /* 0x000fe400078ec0ff */
[----:B------:R-:W-:Y:S02]  /*2d60*/  @!P2 LEA.HI.X R11, R20, R17, R19, 0x2, P4 ;  /* 0x00000011140ba211 */ /* 0x000fe400020f1413 */
[-C--:B------:R-:W-:Y:S02]  /*2d70*/  ISETP.GE.U32.AND P5, PT, R45, R6.reuse, PT ;  /* 0x000000062d00720c */ /* 0x080fe40003fa6070 */
[----:B------:R-:W-:Y:S02]  /*2d80*/  ISETP.GE.U32.AND P4, PT, R47, R6, PT ;  /* 0x000000062f00720c */ /* 0x000fe40003f86070 */
[----:B------:R-:W-:-:S02]  /*2d90*/  @!P3 IADD3 R20, P6, R33, R21, RZ ;  /* 0x000000152114b210 */ /* 0x000fc40007fde0ff */
[----:B------:R-:W0:Y:S03]  /*2da0*/  @!P2 LDS R33, [R23] ;  /* 0x000000001721a984 */ /* 0x000e260000000800 */
[----:B------:R-:W-:Y:S01]  /*2db0*/  @!P3 IMAD.X R19, RZ, RZ, R22, P6 ;  /* 0x000000ffff13b224 */ /* 0x000fe200030e0616 */
[----:B------:R-:W-:-:S03]  /*2dc0*/  @!P3 LEA R18, P6, R20, R15, 0x2 ;  /* 0x0000000f1412b211 */ /* 0x000fc600078c10ff */
[----:B------:R-:W1:Y:S01]  /*2dd0*/  @!P5 LDS R39, [R23+0x8] ;  /* 0x000008001727d984 */ /* 0x000e620000000800 */
[----:B------:R-:W-:Y:S02]  /*2de0*/  @!P3 LEA.HI.X R19, R20, R17, R19, 0x2, P6 ;  /* 0x000000111413b211 */ /* 0x000fe400030f1413 */
[----:B------:R-:W-:Y:S01]  /*2df0*/  IADD3 R30, P6, R21, UR12, RZ ;  /* 0x0000000c151e7c10 */ /* 0x000fe2000ffde0ff */
[----:B------:R2:W3:Y:S03]  /*2e00*/  @!P4 LDS R41, [R23+0xc] ;  /* 0x00000c001729c984 */ /* 0x0004e60000000800 */
[----:B------:R-:W-:Y:S02]  /*2e10*/  IADD3.X R31, R22, UR13, RZ, P6, !PT ;  /* 0x0000000d161f7c10 */ /* 0x000fe4000b7fe4ff */
[----:B------:R-:W-:-:S05]  /*2e20*/  @!P5 IADD3 R22, P6, R45, R30, RZ ;  /* 0x0000001e2d16d210 */ /* 0x000fca0007fde0ff */
[----:B------:R-:W-:Y:S01]  /*2e30*/  @!P5 IMAD.X R21, RZ, RZ, R31, P6 ;  /* 0x000000ffff15d224 */ /* 0x000fe200030e061f */
[----:B------:R-:W-:-:S04]  /*2e40*/  @!P5 LEA R20, P6, R22, R15, 0x2 ;  /* 0x0000000f1614d211 */ /* 0x000fc800078c10ff */
[----:B------:R-:W-:Y:S02]  /*2e50*/  @!P5 LEA.HI.X R21, R22, R17, R21, 0x2, P6 ;  /* 0x000000111615d211 */ /* 0x000fe400030f1415 */
[----:B------:R-:W-:-:S04]  /*2e60*/  IADD3 R32, P6, R30, UR12, RZ ;  /* 0x0000000c1e207c10 */ /* 0x000fc8000ffde0ff */
[----:B------:R-:W-:Y:S01]  /*2e70*/  IADD3.X R36, R31, UR13, RZ, P6, !PT ;  /* 0x0000000d1f247c10 */ /* 0x000fe2000b7fe4ff */
[----:B------:R-:W-:Y:S01]  /*2e80*/  IMAD.IADD R31, R5, 0x1, R28 ;  /* 0x00000001051f7824 */ /* 0x000fe200078e021c */
[----:B------:R-:W-:-:S05]  /*2e90*/  @!P4 IADD3 R30, P6, R47, R32, RZ ;  /* 0x000000202f1ec210 */ /* 0x000fca0007fde0ff */
[----:B--2---:R-:W-:Y:S01]  /*2ea0*/  @!P4 IMAD.X R23, RZ, RZ, R36, P6 ;  /* 0x000000ffff17c224 */ /* 0x004fe200030e0624 */
[----:B------:R-:W-:Y:S01]  /*2eb0*/  @!P4 LEA R22, P6, R30, R15, 0x2 ;  /* 0x0000000f1e16c211 */ /* 0x000fe200078c10ff */
[----:B0-----:R0:W-:Y:S01]  /*2ec0*/  @!P2 STG.E desc[UR8][R10.64], R33 ;  /* 0x000000210a00a986 */ /* 0x0011e2000c101908 */
[----:B------:R-:W-:Y:S02]  /*2ed0*/  IADD3 R32, P2, R32, UR12, RZ ;  /* 0x0000000c20207c10 */ /* 0x000fe4000ff5e0ff */
[----:B------:R-:W-:Y:S01]  /*2ee0*/  @!P4 LEA.HI.X R23, R30, R17, R23, 0x2, P6 ;  /* 0x000000111e17c211 */ /* 0x000fe200030f1417 */
[----:B------:R0:W-:Y:S01]  /*2ef0*/  @!P3 STG.E desc[UR8][R18.64], R35 ;  /* 0x000000231200b986 */ /* 0x0001e2000c101908 */
[----:B------:R-:W-:Y:S01]  /*2f00*/  ISETP.NE.AND P3, PT, R27, RZ, PT ;  /* 0x000000ff1b00720c */ /* 0x000fe20003f65270 */
[----:B------:R-:W-:Y:S01]  /*2f10*/  VIADD R30, R47, 0x1f ;  /* 0x0000001f2f1e7836 */ /* 0x000fe20000000000 */
[----:B------:R-:W-:Y:S01]  /*2f20*/  IADD3.X R36, R36, UR13, RZ, P2, !PT ;  /* 0x0000000d24247c10 */ /* 0x000fe200097fe4ff */
[----:B-1----:R0:W-:Y:S04]  /*2f30*/  @!P5 STG.E desc[UR8][R20.64], R39 ;  /* 0x000000271400d986 */ /* 0x0021e8000c101908 */
[----:B---3--:R0:W-:Y:S06]  /*2f40*/  @!P4 STG.E desc[UR8][R22.64], R41 ;  /* 0x000000291600c986 */ /* 0x0081ec000c101908 */
[----:B------:R-:W-:Y:S05]  /*2f50*/  @P3 BRA `(.L_x_5384) ;  /* 0xfffffffc00343947 */ /* 0x000fea000383ffff */
.L_x_5383:
[----:B------:R-:W-:Y:S05]  /*2f60*/  BSYNC B1 ;  /* 0x0000000000017941 */ /* 0x000fea0003800000 */
.L_x_5382:
[----:B------:R-:W-:Y:S05]  /*2f70*/  @!P0 BRA `(.L_x_5381) ;  /* 0x0000000000548947 */ /* 0x000fea0003800000 */
.L_x_5387:
[----:B0-----:R-:W-:Y:S01]  /*2f80*/  LOP3.LUT R21, R30, 0x1f, RZ, 0xc0, !PT ;  /* 0x0000001f1e157812 */ /* 0x001fe200078ec0ff */
[----:B------:R-:W-:Y:S01]  /*2f90*/  VIADD R26, R26, 0xffffffff ;  /* 0xffffffff1a1a7836 */ /* 0x000fe20000000000 */
[----:B------:R-:W-:Y:S02]  /*2fa0*/  BSSY B1, `(.L_x_5385) ;  /* 0x000000c000017945 */ /* 0x000fe40003800000 */
        /* <DEDUP_REMOVED lines=11> */
.L_x_5386:
[----:B------:R-:W-:Y:S05]  /*3060*/  BSYNC B1 ;  /* 0x0000000000017941 */ /* 0x000fea0003800000 */
.L_x_5385:
[----:B------:R-:W-:Y:S01]  /*3070*/  IADD3 R32, P0, R32, UR12, RZ ;  /* 0x0000000c20207c10 */ /* 0x000fe2000ff1e0ff */
[----:B------:R-:W-:Y:S02]  /*3080*/  VIADD R28, R28, 0x1 ;  /* 0x000000011c1c7836 */ /* 0x000fe40000000000 */
[----:B------:R-:W-:Y:S01]  /*3090*/  VIADD R30, R21, 0x1f ;  /* 0x0000001f151e7836 */ /* 0x000fe20000000000 */
[----:B------:R-:W-:Y:S01]  /*30a0*/  IADD3.X R36, R36, UR13, RZ, P0, !PT ;  /* 0x0000000d24247c10 */ /* 0x000fe200087fe4ff */
[----:B------:R-:W-:Y:S01]  /*30b0*/  IMAD.IADD R31, R5, 0x1, R28 ;  /* 0x00000001051f7824 */ /* 0x000fe200078e021c */
[----:B------:R-:W-:Y:S07]  /*30c0*/  @P2 BRA `(.L_x_5387) ;  /* 0xfffffffc00ac2947 */ /* 0x000fee000383ffff */
.L_x_5381:
[----:B------:R-:W-:Y:S05]  /*30d0*/  BSYNC B0 ;  /* 0x0000000000007941 */ /* 0x000fea0003800000 */
.L_x_5380:
[----:B------:R-:W-:Y:S01]  /*30e0*/  BAR.SYNC.DEFER_BLOCKING 0x0 ;  /* 0x0000000000007b1d */ /* 0x000fe20000010000 */
[----:B------:R-:W-:Y:S02]  /*30f0*/  F2FP.BF16.F32.PACK_AB R43, R46, R43 ;  /* 0x0000002b2e2b723e */ /* 0x000fe400000010ff */
[----:B------:R-:W-:-:S03]  /*3100*/  F2FP.BF16.F32.PACK_AB R14, R25, R14 ;  /* 0x0000000e190e723e */ /* 0x000fc600000010ff */
        /* <DEDUP_REMOVED lines=12> */
[----:B-1----:R-:W-:-:S03]  /*31d0*/  IMAD.MOV.U32 R7, RZ, RZ, R5 ;  /* 0x000000ffff077224 */ /* 0x002fc600078e0005 */
        /* <DEDUP_REMOVED lines=12> */
.L_x_5392:
        /* <DEDUP_REMOVED lines=17> */
[----:B------:R-:W-:-:S03]  /*33b0*/  IADD3 R16, P5, R16, UR12, RZ ;  /* 0x0000000c10107c10 */ /* 0x000fc6000ffbe0ff */
[----:B------:R-:W1:Y:S01]  /*33c0*/  @!P3 LDS R19, [R14+0x4] ;  /* 0x000004000e13b984 */ /* 0x000e620000000800 */
[----:B------:R-:W-:Y:S01]  /*33d0*/  @!P4 IMAD.X R4, RZ, RZ, R8, P6 ;  /* 0x000000ffff04c224 */ /* 0x000fe200030e0608 */
[C---:B------:R-:W-:Y:S02]  /*33e0*/  @!P4 LEA R2, P6, R3.reuse, R34, 0x2 ;  /* 0x000000220302c211 */ /* 0x040fe400078c10ff */
[----:B------:R-:W2:Y:S01]  /*33f0*/  @!P2 LDS R21, [R14+0x8] ;  /* 0x000008000e15a984 */ /* 0x000ea20000000800 */
[----:B------:R-:W-:Y:S02]  /*3400*/  IADD3.X R8, R8, UR13, RZ, P5, !PT ;  /* 0x0000000d08087c10 */ /* 0x000fe4000affe4ff */
[----:B------:R-:W-:Y:S01]  /*3410*/  @!P4 LEA.HI.X R3, R3, R29, R4, 0x2, P6 ;  /* 0x0000001d0303c211 */ /* 0x000fe200030f1404 */
[----:B------:R3:W4:Y:S01]  /*3420*/  @!P1 LDS R23, [R14+0xc] ;  /* 0x00000c000e179984 */ /* 0x0007220000000800 */
[----:B------:R-:W-:Y:S02]  /*3430*/  @!P3 IADD3 R4, P5, R13, R16, RZ ;  /* 0x000000100d04b210 */ /* 0x000fe40007fbe0ff */
        /* <DEDUP_REMOVED lines=17> */
[----:B--2---:R0:W-:Y:S01]  /*3550*/  @!P2 STG.E desc[UR8][R12.64], R21 ;  /* 0x000000150c00a986 */ /* 0x0041e2000c101908 */
[----:B------:R-:W-:Y:S01]  /*3560*/  ISETP.NE.AND P2, PT, R9, RZ, PT ;  /* 0x000000ff0900720c */ /* 0x000fe20003f45270 */
[----:B------:R-:W-:-:S02]  /*3570*/  IMAD.IADD R7, R5, 0x1, R18 ;  /* 0x0000000105077824 */ /* 0x000fc400078e0212 */
[----:B----4-:R0:W-:Y:S01]  /*3580*/  @!P1 STG.E desc[UR8][R14.64], R23 ;  /* 0x000000170e009986 */ /* 0x0101e2000c101908 */
[----:B------:R-:W-:Y:S01]  /*3590*/  IADD3 R16, P1, R16, UR12, RZ ;  /* 0x0000000c10107c10 */ /* 0x000fe2000ff3e0ff */
[----:B------:R-:W-:-:S03]  /*35a0*/  VIADD R4, R25, 0x1f ;  /* 0x0000001f19047836 */ /* 0x000fc60000000000 */
[----:B------:R-:W-:-:S05]  /*35b0*/  IADD3.X R8, R8, UR13, RZ, P1, !PT ;  /* 0x0000000d08087c10 */ /* 0x000fca0008ffe4ff */
[----:B------:R-:W-:Y:S05]  /*35c0*/  @P2 BRA `(.L_x_5392) ;  /* 0xfffffffc00342947 */ /* 0x000fea000383ffff */
.L_x_5391:
[----:B------:R-:W-:Y:S05]  /*35d0*/  BSYNC B1 ;  /* 0x0000000000017941 */ /* 0x000fea0003800000 */
.L_x_5390:
[----:B------:R-:W-:Y:S05]  /*35e0*/  @!P0 BRA `(.L_x_5389) ;  /* 0x0000000000548947 */ /* 0x000fea0003800000 */
.L_x_5395:
[----:B------:R-:W-:Y:S01]  /*35f0*/  LOP3.LUT R9, R4, 0x1f, RZ, 0xc0, !PT ;  /* 0x0000001f04097812 */ /* 0x000fe200078ec0ff */
[----:B------:R-:W-:Y:S01]  /*3600*/  VIADD R0, R0, 0xffffffff ;  /* 0xffffffff00007836 */ /* 0x000fe20000000000 */
[----:B------:R-:W-:Y:S01]  /*3610*/  BSSY B1, `(.L_x_5393) ;  /* 0x000000d000017945 */ /* 0x000fe20003800000 */
[----:B------:R-:W-:Y:S01]  /*3620*/  VIADD R18, R18, 0x1 ;  /* 0x0000000112127836 */ /* 0x000fe20000000000 */
[----:B------:R-:W-:Y:S02]  /*3630*/  ISETP.GE.U32.AND P0, PT, R9, R6, PT ;  /* 0x000000060900720c */ /* 0x000fe40003f06070 */
[----:B------:R-:W-:-:S11]  /*3640*/  ISETP.NE.AND P1, PT, R0, RZ, PT ;  /* 0x000000ff0000720c */ /* 0x000fd60003f25270 */
[----:B------:R-:W-:Y:S05]  /*3650*/  @P0 BRA `(.L_x_5394) ;  /* 0x0000000000200947 */ /* 0x000fea0003800000 */
        /* <DEDUP_REMOVED lines=8> */
.L_x_5394:
[----:B------:R-:W-:Y:S05]  /*36e0*/  BSYNC B1 ;  /* 0x0000000000017941 */ /* 0x000fea0003800000 */
.L_x_5393:
[----:B------:R-:W-:Y:S01]  /*36f0*/  IADD3 R16, P0, R16, UR12, RZ ;  /* 0x0000000c10107c10 */ /* 0x000fe2000ff1e0ff */
[----:B------:R-:W-:Y:S02]  /*3700*/  VIADD R4, R9, 0x1f ;  /* 0x0000001f09047836 */ /* 0x000fe40000000000 */
[----:B-1----:R-:W-:Y:S01]  /*3710*/  IMAD.IADD R7, R5, 0x1, R18 ;  /* 0x0000000105077824 */ /* 0x002fe200078e0212 */
[----:B------:R-:W-:Y:S01]  /*3720*/  IADD3.X R8, R8, UR13, RZ, P0, !PT ;  /* 0x0000000d08087c10 */ /* 0x000fe200087fe4ff */
[----:B------:R-:W-:Y:S08]  /*3730*/  @P1 BRA `(.L_x_5395) ;  /* 0xfffffffc00ac1947 */ /* 0x000ff0000383ffff */
.L_x_5389:
[----:B------:R-:W-:Y:S05]  /*3740*/  BSYNC B0 ;  /* 0x0000000000007941 */ /* 0x000fea0003800000 */
.L_x_5388:
[----:B------:R-:W-:Y:S01]  /*3750*/  ULDC.64 UR4, c[0x0][0x238] ;  /* 0x00008e0000047ab9 */ /* 0x000fe20000000a00 */
[----:B------:R-:W-:Y:S01]  /*3760*/  BAR.SYNC.DEFER_BLOCKING 0x0 ;  /* 0x0000000000007b1d */ /* 0x000fe20000010000 */
[----:B------:R-:W-:-:S04]  /*3770*/  ISETP.NE.U32.AND P0, PT, RZ, UR4, PT ;  /* 0x00000004ff007c0c */ /* 0x000fc8000bf05070 */
[----:B------:R-:W-:-:S13]  /*3780*/  ISETP.NE.AND.EX P0, PT, RZ, UR5, PT, P0 ;  /* 0x00000005ff007c0c */ /* 0x000fda000bf05300 */
[----:B------:R-:W-:Y:S05]  /*3790*/  @!P0 BRA `(.L_x_5396) ;  /* 0x0000000000bc8947 */ /* 0x000fea0003800000 */
[----:B-1----:R-:W1:Y:S01]  /*37a0*/  SHFL.DOWN PT, R0, R37, 0x10, 0x1f ;  /* 0x0a001f0025007f89 */ /* 0x002e6200000e0000 */
[----:B------:R-:W-:Y:S01]  /*37b0*/  BSSY B0, `(.L_x_5397) ;  /* 0x0000027000007945 */ /* 0x000fe20003800000 */
[----:B------:R-:W2:Y:S01]  /*37c0*/  S2R R6, SR_TID.X ;  /* 0x0000000000067919 */ /* 0x000ea20000002100 */
[----:B-1----:R-:W-:-:S05]  /*37d0*/  FMNMX R0, R37, R0, !PT ;  /* 0x0000000025007209 */ /* 0x002fca0007800000 */
[----:B0-----:R-:W0:Y:S01]  /*37e0*/  SHFL.DOWN PT, R3, R0, 0x8, 0x1f ;  /* 0x09001f0000037f89 */ /* 0x001e2200000e0000 */
[----:B--2---:R-:W-:-:S13]  /*37f0*/  LOP3.LUT P0, RZ, R6, 0x1f, RZ, 0xc0, !PT ;  /* 0x0000001f06ff7812 */ /* 0x004fda000780c0ff */
[----:B------:R-:W1:Y:S01]  /*3800*/  @!P0 S2R R8, SR_CgaCtaId ;  /* 0x0000000000088919 */ /* 0x000e620000008800 */
[----:B------:R-:W-:Y:S02]  /*3810*/  @!P0 MOV R7, 0x400 ;  /* 0x0000040000078802 */ /* 0x000fe40000000f00 */
[----:B0-----:R-:W-:Y:S02]  /*3820*/  FMNMX R3, R0, R3, !PT ;  /* 0x0000000300037209 */ /* 0x001fe40007800000 */
[----:B------:R-:W-:-:S03]  /*3830*/  @!P0 SHF.R.U32.HI R0, RZ, 0x3, R6 ;  /* 0x00000003ff008819 */ /* 0x000fc60000011606 */
[----:B------:R-:W0:Y:S01]  /*3840*/  SHFL.DOWN PT, R2, R3, 0x4, 0x1f ;  /* 0x08801f0003027f89 */ /* 0x000e2200000e0000 */
[----:B------:R-:W-:Y:S02]  /*3850*/  @!P0 LOP3.LUT R0, R0, 0x1ffffffc, RZ, 0xc0, !PT ;  /* 0x1ffffffc00008812 */ /* 0x000fe400078ec0ff */
[----:B-1----:R-:W-:Y:S02]  /*3860*/  @!P0 LEA R7, R8, R7, 0x18 ;  /* 0x0000000708078211 */ /* 0x002fe400078ec0ff */
[----:B0-----:R-:W-:-:S03]  /*3870*/  FMNMX R2, R3, R2, !PT ;  /* 0x0000000203027209 */ /* 0x001fc60007800000 */
[----:B------:R-:W-:Y:S02]  /*3880*/  @!P0 IMAD.IADD R0, R0, 0x1, R7 ;  /* 0x0000000100008824 */ /* 0x000fe400078e0207 */
[----:B------:R-:W0:Y:S02]  /*3890*/  SHFL.DOWN PT, R5, R2, 0x2, 0x1f ;  /* 0x08401f0002057f89 */ /* 0x000e2400000e0000 */
        /* <DEDUP_REMOVED lines=23> */
.L_x_5406:
[----:B-1----:R-:W-:-:S07]  /*3a10*/  FMNMX R5, R2, R5, !PT ;  /* 0x0000000502057209 */ /* 0x002fce0007800000 */
.L_x_5398:
[----:B------:R-:W-:Y:S05]  /*3a20*/  BSYNC B0 ;  /* 0x0000000000007941 */ /* 0x000fea0003800000 */
.L_x_5397:
[----:B------:R-:W-:Y:S01]  /*3a30*/  ISETP.NE.AND P0, PT, R6, RZ, PT ;  /* 0x000000ff0600720c */ /* 0x000fe20003f05270 */
[----:B------:R-:W-:-:S12]  /*3a40*/  BSSY B0, `(.L_x_5396) ;  /* 0x0000004000007945 */ /* 0x000fd80003800000 */
[----:B------:R-:W-:Y:S05]  /*3a50*/  @P0 BRA `(.L_x_5400) ;  /* 0x0000000000080947 */ /* 0x000fea0003800000 */
[----:B0-----:R-:W0:Y:S02]  /*3a60*/  LDC.64 R2, c[0x0][0x238] ;  /* 0x00008e00ff027b82 */ /* 0x001e240000000a00 */
[----:B0-----:R1:W-:Y:S02]  /*3a70*/  REDG.E.MAX.S32.STRONG.GPU desc[UR8][R2.64], R5 ;  /* 0x000000050200798e */ /* 0x0013e4000d10e388 */
.L_x_5400:
[----:B------:R-:W-:Y:S05]  /*3a80*/  BSYNC B0 ;  /* 0x0000000000007941 */ /* 0x000fea0003800000 */
.L_x_5396:
[----:B-1----:R-:W1:Y:S01]  /*3a90*/  S2R R0, SR_TID.X ;  /* 0x0000000000007919 */ /* 0x002e620000002100 */
[----:B------:R-:W1:Y:S01]  /*3aa0*/  S2UR UR6, SR_CTAID.X ;  /* 0x00000000000679c3 */ /* 0x000e620000002500 */
[----:B------:R-:W-:Y:S02]  /*3ab0*/  ULDC.64 UR4, c[0x0][0x240] ;  /* 0x0000900000047ab9 */ /* 0x000fe40000000a00 */
[----:B------:R-:W-:Y:S02]  /*3ac0*/  ISETP.EQ.U32.AND P1, PT, RZ, UR4, PT ;  /* 0x00000004ff007c0c */ /* 0x000fe4000bf22070 */
[----:B-1----:R-:W-:-:S04]  /*3ad0*/  LOP3.LUT P0, RZ, R0, UR6, RZ, 0xfc, !PT ;  /* 0x0000000600ff7c12 */ /* 0x002fc8000f80fcff */
        /* <DEDUP_REMOVED lines=9> */
[----:B0-----:R-:W-:Y:S05]  /*3b70*/  CALL.REL.NOINC `($__internal_109_$__cuda_sm20_rcp_rn_f32_slowpath) ;  /* 0x0000000400887944 */ /* 0x001fea0003c00000 */
[----:B------:R-:W-:Y:S05]  /*3b80*/  BRA `(.L_x_5402) ;  /* 0x0000000000147947 */ /* 0x000fea0003800000 */
.L_x_5401:
[----:B------:R-:W1:Y:S01]  /*3b90*/  MUFU.RCP R5, UR16 ;  /* 0x0000001000057d08 */ /* 0x000e620008001000 */
[----:B------:R-:W-:-:S04]  /*3ba0*/  IMAD.U32 R0, RZ, RZ, UR16 ;  /* 0x00000010ff007e24 */ /* 0x000fc8000f8e00ff */
[----:B-1----:R-:W-:-:S04]  /*3bb0*/  FFMA R0, R5, R0, -1 ;  /* 0xbf80000005007423 */ /* 0x002fc80000000000 */
[----:B------:R-:W-:-:S04]  /*3bc0*/  FADD.FTZ R0, -R0, -RZ ;  /* 0x800000ff00007221 */ /* 0x000fc80000010100 */
[----:B------:R-:W-:-:S07]  /*3bd0*/  FFMA R5, R5, R0, R5 ;  /* 0x0000000005057223 */ /* 0x000fce0000000005 */
.L_x_5402:
[----:B0-----:R-:W0:Y:S02]  /*3be0*/  LDC.64 R2, c[0x0][0x240] ;  /* 0x00009000ff027b82 */ /* 0x001e240000000a00 */
[----:B0-----:R-:W-:Y:S01]  /*3bf0*/  STG.E desc[UR8][R2.64], R5 ;  /* 0x0000000502007986 */ /* 0x001fe2000c101908 */
[----:B------:R-:W-:Y:S05]  /*3c00*/  EXIT ;  /* 0x000000000000794d */ /* 0x000fea0003800000 */
.L_x_5399:
[----:B------:R-:W-:Y:S02]  /*3c10*/  IMAD.MOV.U32 R7, RZ, RZ, 0x4 ;  /* 0x00000004ff077424 */ /* 0x000fe400078e00ff */
[----:B------:R-:W-:Y:S02]  /*3c20*/  IMAD.MOV.U32 R9, RZ, RZ, 0x1f ;  /* 0x0000001fff097424 */ /* 0x000fe400078e00ff */
[----:B------:R-:W-:-:S07]  /*3c30*/  IMAD.MOV.U32 R4, RZ, RZ, -0x1 ;  /* 0xffffffffff047424 */ /* 0x000fce00078e00ff */
[----:B01----:R-:W-:Y:S05]  /*3c40*/  WARPSYNC.COLLECTIVE R4, `(.L_x_5403) ;  /* 0x0000000004087348 */ /* 0x003fea0003c00000 */
[----:B-1----:R1:W2:Y:S02]  /*3c50*/  SHFL.DOWN P0, R5, R0, R7, R9 ;  /* 0x0800000700057389 */ /* 0x0022a40000000009 */
[----:B012---:R-:W-:Y:S01]  /*3c60*/  ENDCOLLECTIVE ;  /* 0x000000000000791b */ /* 0x007fe20003800000 */
.L_x_5403:
[----:B------:R-:W-:Y:S02]  /*3c70*/  IMAD.MOV.U32 R7, RZ, RZ, 0x2 ;  /* 0x00000002ff077424 */ /* 0x000fe400078e00ff */
[----:B------:R-:W-:-:S05]  /*3c80*/  IMAD.MOV.U32 R3, RZ, RZ, R5 ;  /* 0x000000ffff037224 */ /* 0x000fca00078e0005 */
[----:B------:R-:W-:-:S05]  /*3c90*/  FMNMX R3, R3, R0, !PT ;  /* 0x0000000003037209 */ /* 0x000fca0007800000 */
[----:B------:R-:W-:-:S07]  /*3ca0*/  IMAD.MOV.U32 R0, RZ, RZ, R3 ;  /* 0x000000ffff007224 */ /* 0x000fce00078e0003 */
[----:B------:R-:W-:Y:S05]  /*3cb0*/  WARPSYNC.COLLECTIVE R4, `(.L_x_5404) ;  /* 0x0000000004087348 */ /* 0x000fea0003c00000 */
[----:B------:R0:W1:Y:S02]  /*3cc0*/  SHFL.DOWN P0, R5, R0, R7, R9 ;  /* 0x0800000700057389 */ /* 0x0000640000000009 */
[----:B01----:R-:W-:Y:S01]  /*3cd0*/  ENDCOLLECTIVE ;  /* 0x000000000000791b */ /* 0x003fe20003800000 */
.L_x_5404:
[----:B------:R-:W-:Y:S02]  /*3ce0*/  IMAD.MOV.U32 R7, RZ, RZ, 0x1 ;  /* 0x00000001ff077424 */ /* 0x000fe400078e00ff */
[----:B------:R-:W-:-:S05]  /*3cf0*/  IMAD.MOV.U32 R2, RZ, RZ, R5 ;  /* 0x000000ffff027224 */ /* 0x000fca00078e0005 */
[----:B------:R-:W-:-:S05]  /*3d00*/  FMNMX R2, R3, R2, !PT ;  /* 0x0000000203027209 */ /* 0x000fca0007800000 */
[----:B------:R-:W-:-:S07]  /*3d10*/  IMAD.MOV.U32 R0, RZ, RZ, R2 ;  /* 0x000000ffff007224 */ /* 0x000fce00078e0002 */
[----:B------:R-:W-:Y:S05]  /*3d20*/  WARPSYNC.COLLECTIVE R4, `(.L_x_5405) ;  /* 0x0000000004087348 */ /* 0x000fea0003c00000 */
[----:B------:R0:W1:Y:S02]  /*3d30*/  SHFL.DOWN P0, R5, R0, R7, R9 ;  /* 0x0800000700057389 */ /* 0x0000640000000009 */
[----:B01----:R-:W-:Y:S01]  /*3d40*/  ENDCOLLECTIVE ;  /* 0x000000000000791b */ /* 0x003fe20003800000 */
.L_x_5405:
[----:B------:R-:W-:Y:S05]  /*3d50*/  BRA `(.L_x_5406) ;  /* 0xfffffffc002c7947 */ /* 0x000fea000383ffff */
        .weak           $__internal_108_$__cuda_sm20_div_u64
        .type           $__internal_108_$__cuda_sm20_div_u64,@function
        .size           $__internal_108_$__cuda_sm20_div_u64,($__internal_109_$__cuda_sm20_rcp_rn_f32_slowpath - $__internal_108_$__cuda_sm20_div_u64)
$__internal_108_$__cuda_sm20_div_u64:
        /* <DEDUP_REMOVED lines=67> */
[----:B------:R-:W-:Y:S06]  /*4190*/  RET.REL.NODEC R8 `(_ZN18transformer_engine6detail43dgated_act_cast_transpose_kernel_notalignedILi1ELi2Eff13__nv_bfloat16NS_5EmptyEXadL_ZNS_6dsreluIffEET_T0_RKS3_EEXadL_ZNS_5sreluIffEES5_S6_S8_EEEEvPKT2_SC_PT3_SE_PKT1_PSF_SI_mmm) ;  /* 0xffffffbc08987950 */ /* 0x000fec0003c3ffff */
        .weak           $__internal_109_$__cuda_sm20_rcp_rn_f32_slowpath
        .type           $__internal_109_$__cuda_sm20_rcp_rn_f32_slowpath,@function
        .size           $__internal_109_$__cuda_sm20_rcp_rn_f32_slowpath,(.L_x_34594 - $__internal_109_$__cuda_sm20_rcp_rn_f32_slowpath)
$__internal_109_$__cuda_sm20_rcp_rn_f32_slowpath:
        /* <DEDUP_REMOVED lines=15> */
.L_x_5407:
        /* <DEDUP_REMOVED lines=33> */
.L_x_5409:
[----:B------:R0:W1:Y:S02]  /*44a0*/  MUFU.RCP R2, R0 ;  /* 0x0000000000027308 */ /* 0x0000640000001000 */
.L_x_5408:
[----:B-1-3--:R-:W-:Y:S02]  /*44b0*/  IMAD.MOV.U32 R5, RZ, RZ, R2 ;  /* 0x000000ffff057224 */ /* 0x00afe400078e0002 */
[----:B------:R-:W-:Y:S02]  /*44c0*/  IMAD.MOV.U32 R2, RZ, RZ, R7 ;  /* 0x000000ffff027224 */ /* 0x000fe400078e0007 */
[----:B------:R-:W-:-:S04]  /*44d0*/  IMAD.MOV.U32 R3, RZ, RZ, 0x0 ;  /* 0x00000000ff037424 */ /* 0x000fc800078e00ff */
[----:B0-2---:R-:W-:Y:S05]  /*44e0*/  RET.REL.NODEC R2 `(_ZN18transformer_engine6detail43dgated_act_cast_transpose_kernel_notalignedILi1ELi2Eff13__nv_bfloat16NS_5EmptyEXadL_ZNS_6dsreluIffEET_T0_RKS3_EEXadL_ZNS_5sreluIffEES5_S6_S8_EEEEvPKT2_SC_PT3_SE_PKT1_PSF_SI_mmm) ;  /* 0xffffffb802c47950 */ /* 0x005fea0003c3ffff */
.L_x_5410:
        /* <DEDUP_REMOVED lines=9> */
.L_x_34594:


//--------------------- .text._ZN18transformer_engine6detail32dgated_act_cast_transpose_kernelILi1ELi2Eff13__nv_bfloat16NS_5EmptyEXadL_ZNS_6dsreluIffEET_T0_RKS3_EEXadL_ZNS_5sreluIffEES5_S6_S8_EEEEvPKT2_SC_PT3_SE_PKT1_PSF_SI_mmm --------------------------
	.section	.text._ZN18transformer_engine6detail32dgated_act_cast_transpose_kernelILi1ELi2Eff13__nv_bfloat16NS_5EmptyEXadL_ZNS_6dsreluIffEET_T0_RKS3_EEXadL_ZNS_5sreluIffEES5_S6_S8_EEEEvPKT2_SC_PT3_SE_PKT1_PSF_SI_mmm,"ax",@progbits
	.align	128
        .global         _ZN18transformer_engine6detail32dgated_act_cast_transpose_kernelILi1ELi2Eff13__nv_bfloat16NS_5EmptyEXadL_ZNS_6dsreluIffEET_T0_RKS3_EEXadL_ZNS_5sreluIffEES5_S6_S8_EEEEvPKT2_SC_PT3_SE_PKT1_PSF_SI_mmm
        .type           _ZN18transformer_engine6detail32dgated_act_cast_transpose_kernelILi1ELi2Eff13__nv_bfloat16NS_5EmptyEXadL_ZNS_6dsreluIffEET_T0_RKS3_EEXadL_ZNS_5sreluIffEES5_S6_S8_EEEEvPKT2_SC_PT3_SE_PKT1_PSF_SI_mmm,@function
        .size           _ZN18transformer_engine6detail32dgated_act_cast_transpose_kernelILi1ELi2Eff13__nv_bfloat16NS_5EmptyEXadL_ZNS_6dsreluIffEET_T0_RKS3_EEXadL_ZNS_5sreluIffEES5_S6_S8_EEEEvPKT2_SC_PT3_SE_PKT1_PSF_SI_mmm,(.L_x_34596 - _ZN18transformer_engine6detail32dgated_act_cast_transpose_kernelILi1ELi2Eff13__nv_bfloat16NS_5EmptyEXadL_ZNS_6dsreluIffEET_T0_RKS3_EEXadL_ZNS_5sreluIffEES5_S6_S8_EEEEvPKT2_SC_PT3_SE_PKT1_PSF_SI_mmm)
        .other          _ZN18transformer_engine6detail32dgated_act_cast_transpose_kernelILi1ELi2Eff13__nv_bfloat16NS_5EmptyEXadL_ZNS_6dsreluIffEET_T0_RKS3_EEXadL_ZNS_5sreluIffEES5_S6_S8_EEEEvPKT2_SC_PT3_SE_PKT1_PSF_SI_mmm,@"STO_CUDA_ENTRY STV_DEFAULT"
_ZN18transformer_engine6detail32dgated_act_cast_transpose_kernelILi1ELi2Eff13__nv_bfloat16NS_5EmptyEXadL_ZNS_6dsreluIffEET_T0_RKS3_EEXadL_ZNS_5sreluIffEES5_S6_S8_EEEEvPKT2_SC_PT3_SE_PKT1_PSF_SI_mmm:
.text._ZN18transformer_engine6detail32dgated_act_cast_transpose_kernelILi1ELi2Eff13__nv_bfloat16NS_5EmptyEXadL_ZNS_6dsreluIffEET_T0_RKS3_EEXadL_ZNS_5sreluIffEES5_S6_S8_EEEEvPKT2_SC_PT3_SE_PKT1_PSF_SI_mmm:
        /* <DEDUP_REMOVED lines=18> */
[----:B------:R-:W-:Y:S05]  /*0120*/  CALL.REL.NOINC `($__internal_110_$__cuda_sm20_div_u64) ;  /* 0x0000002400087944 */ /* 0x000fea0003c00000 */
        /* <DEDUP_REMOVED lines=9> */
.L_x_5411:
        /* <DEDUP_REMOVED lines=22> */
.L_x_5412:
[----:B------:R-:W-:Y:S01]  /*0320*/  ULDC.64 UR10, c[0x0][0x248] ;  /* 0x00009200000a7ab9 */ /* 0x000fe20000000a00 */
[----:B------:R-:W-:Y:S01]  /*0330*/  IMAD.SHL.U32 R2, R4, 0x4, RZ ;  /* 0x0000000404027824 */ /* 0x000fe200078e00ff */
[----:B------:R-:W-:Y:S01]  /*0340*/  ULDC.64 UR4, c[0x0][0x230] ;  /* 0x00008c0000047ab9 */ /* 0x000fe20000000a00 */
[----:B------:R-:W-:Y:S01]  /*0350*/  IMAD R7, R25, UR10, RZ ;  /* 0x0000000a19077c24 */ /* 0x000fe2000f8e02ff */
[----:B------:R-:W-:Y:S01]  /*0360*/  ISETP.NE.U32.AND P0, PT, RZ, UR4, PT ;  /* 0x00000004ff007c0c */ /* 0x000fe2000bf05070 */
[----:B------:R-:W-:Y:S01]  /*0370*/  IMAD.IADD R5, R5, 0x1, -R2 ;  /* 0x0000000105057824 */ /* 0x000fe200078e0a02 */
[----:B------:R-:W-:Y:S02]  /*0380*/  USHF.L.U32 UR6, UR10, 0x1, URZ ;  /* 0x000000010a067899 */ /* 0x000fe4000800063f */
[C---:B------:R-:W-:Y:S01]  /*0390*/  IMAD.WIDE.U32 R2, R24.reuse, UR10, RZ ;  /* 0x0000000a18027c25 */ /* 0x040fe2000f8e00ff */
[----:B------:R-:W-:Y:S01]  /*03a0*/  ISETP.NE.AND.EX P0, PT, RZ, UR5, PT, P0 ;  /* 0x00000005ff007c0c */ /* 0x000fe2000bf05300 */
[----:B------:R-:W-:Y:S01]  /*03b0*/  USHF.L.U64.HI UR12, UR10, 0x1, UR11 ;  /* 0x000000010a0c7899 */ /* 0x000fe2000801020b */
[----:B------:R-:W-:Y:S01]  /*03c0*/  LOP3.LUT R10, R5, 0x1f, RZ, 0xc0, !PT ;  /* 0x0000001f050a7812 */ /* 0x000fe200078ec0ff */
[----:B------:R-:W-:Y:S01]  /*03d0*/  IMAD R7, R24, UR11, R7 ;  /* 0x0000000b18077c24 */ /* 0x000fe2000f8e0207 */
[----:B------:R-:W-:Y:S01]  /*03e0*/  ULDC.64 UR20, c[0x0][0x218] ;  /* 0x0000860000147ab9 */ /* 0x000fe20000000a00 */
[----:B------:R-:W-:Y:S01]  /*03f0*/  IMAD.SHL.U32 R32, R4, 0x8, RZ ;  /* 0x0000000804207824 */ /* 0x000fe200078e00ff */
[----:B------:R-:W-:Y:S01]  /*0400*/  ULDC.64 UR18, c[0x0][0x210] ;  /* 0x0000840000127ab9 */ /* 0x000fe20000000a00 */
[----:B------:R-:W-:Y:S01]  /*0410*/  IMAD.SHL.U32 R4, R2, 0x2, RZ ;  /* 0x0000000202047824 */ /* 0x000fe200078e00ff */
[----:B------:R-:W-:Y:S01]  /*0420*/  USHF.L.U32 UR4, UR10, 0x2, URZ ;  /* 0x000000020a047899 */ /* 0x000fe2000800063f */
[----:B------:R-:W-:Y:S01]  /*0430*/  IMAD.IADD R3, R3, 0x1, R7 ;  /* 0x0000000103037824 */ /* 0x000fe200078e0207 */
[----:B------:R-:W-:Y:S01]  /*0440*/  LOP3.LUT R32, R32, 0x38, RZ, 0xc0, !PT ;  /* 0x0000003820207812 */ /* 0x000fe200078ec0ff */
[----:B------:R-:W-:Y:S01]  /*0450*/  IMAD.MOV.U32 R11, RZ, RZ, RZ ;  /* 0x000000ffff0b7224 */ /* 0x000fe200078e00ff */
[-C--:B------:R-:W-:Y:S01]  /*0460*/  IADD3 R9, P1, R27, R4.reuse, RZ ;  /* 0x000000041b097210 */ /* 0x080fe20007f3e0ff */
[----:B------:R-:W0:Y:S01]  /*0470*/  @P0 LDC.64 R14, c[0x0][0x230] ;  /* 0x00008c00ff0e0b82 */ /* 0x000e220000000a00 */
[----:B------:R-:W-:Y:S01]  /*0480*/  SHF.L.U64.HI R3, R2, 0x1, R3 ;  /* 0x0000000102037819 */ /* 0x000fe20000010203 */
[----:B------:R-:W-:Y:S01]  /*0490*/  IMAD.WIDE.U32 R16, R32, UR6, R10 ;  /* 0x0000000620107c25 */ /* 0x000fe2000f8e000a */
[----:B------:R-:W-:Y:S01]  /*04a0*/  IADD3 R31, P2, R9, R4, RZ ;  /* 0x00000004091f7210 */ /* 0x000fe20007f5e0ff */
[----:B------:R-:W-:Y:S01]  /*04b0*/  ULDC.64 UR14, c[0x0][0x208] ;  /* 0x00008200000e7ab9 */ /* 0x000fe20000000a00 */
[----:B------:R-:W-:Y:S01]  /*04c0*/  UMOV UR7, 0x3f800000 ;  /* 0x3f80000000077882 */ /* 0x000fe20000000000 */
[--C-:B------:R-:W-:Y:S01]  /*04d0*/  IMAD.X R18, R22, 0x1, R3.reuse, P1 ;  /* 0x0000000116127824 */ /* 0x100fe200008e0603 */
[----:B------:R-:W-:Y:S01]  /*04e0*/  ULDC.64 UR8, c[0x0][0x250] ;  /* 0x0000940000087ab9 */ /* 0x000fe20000000a00 */
[----:B------:R-:W-:Y:S01]  /*04f0*/  IMAD.SHL.U32 R7, R31, 0x20, RZ ;  /* 0x000000201f077824 */ /* 0x000fe200078e00ff */
[----:B------:R-:W-:Y:S01]  /*0500*/  ULDC.64 UR16, c[0x0][0x228] ;  /* 0x00008a0000107ab9 */ /* 0x000fe20000000a00 */
[----:B------:R-:W-:-:S02]  /*0510*/  IMAD.X R33, R18, 0x1, R3, P2 ;  /* 0x0000000112217824 */ /* 0x000fc400010e0603 */
[C---:B------:R-:W-:Y:S01]  /*0520*/  IMAD R21, R32.reuse, UR12, RZ ;  /* 0x0000000c20157c24 */ /* 0x040fe2000f8e02ff */
[----:B------:R-:W-:Y:S01]  /*0530*/  IADD3 R3, P1, R7, R16, RZ ;  /* 0x0000001007037210 */ /* 0x000fe20007f3e0ff */
[----:B------:R-:W-:Y:S01]  /*0540*/  IMAD.WIDE.U32 R10, R32, UR10, R10 ;  /* 0x0000000a200a7c25 */ /* 0x000fe2000f8e000a */
[----:B------:R-:W-:Y:S02]  /*0550*/  SHF.L.U64.HI R12, R31, 0x5, R33 ;  /* 0x000000051f0c7819 */ /* 0x000fe40000010221 */
[----:B------:R-:W-:Y:S01]  /*0560*/  LEA R2, P2, R3, UR20, 0x2 ;  /* 0x0000001403027c11 */ /* 0x000fe2000f8410ff */
[----:B------:R-:W-:Y:S02]  /*0570*/  IMAD.IADD R6, R17, 0x1, R21 ;  /* 0x0000000111067824 */ /* 0x000fe400078e0215 */
[C---:B------:R-:W-:Y:S01]  /*0580*/  IMAD.SHL.U32 R8, R9.reuse, 0x20, RZ ;  /* 0x0000002009087824 */ /* 0x040fe200078e00ff */
[----:B------:R-:W-:Y:S01]  /*0590*/  SHF.L.U64.HI R9, R9, 0x5, R18 ;  /* 0x0000000509097819 */ /* 0x000fe20000010212 */
[----:B------:R-:W-:-:S02]  /*05a0*/  IMAD.X R4, R6, 0x1, R12, P1 ;  /* 0x0000000106047824 */ /* 0x000fc400008e060c */
[----:B------:R-:W-:Y:S01]  /*05b0*/  IMAD R20, R32, UR11, RZ ;  /* 0x0000000b20147c24 */ /* 0x000fe2000f8e02ff */
[----:B------:R-:W-:Y:S01]  /*05c0*/  IADD3 R13, P1, R8, R10, RZ ;  /* 0x0000000a080d7210 */ /* 0x000fe20007f3e0ff */
[----:B------:R-:W-:Y:S01]  /*05d0*/  USHF.L.U64.HI UR5, UR10, 0x2, UR11 ;  /* 0x000000020a057899 */ /* 0x000fe2000801020b */
[----:B------:R-:W-:Y:S01]  /*05e0*/  LEA.HI.X R3, R3, UR21, R4, 0x2, P2 ;  /* 0x0000001503037c11 */ /* 0x000fe200090f1404 */
[----:B0-----:R-:W2:Y:S01]  /*05f0*/  @P0 LDG.E R14, desc[UR14][R14.64] ;  /* 0x0000000e0e0e0981 */ /* 0x001ea2000c1e1900 */
[----:B------:R-:W-:Y:S02]  /*0600*/  IADD3.X R4, R9, R11, R20, P1, !PT ;  /* 0x0000000b09047210 */ /* 0x000fe40000ffe414 */
[C---:B------:R-:W-:Y:S01]  /*0610*/  LEA R10, P1, R13.reuse, UR18, 0x2 ;  /* 0x000000120d0a7c11 */ /* 0x040fe2000f8210ff */
[----:B------:R0:W3:Y:S03]  /*0620*/  LDG.E R30, desc[UR14][R2.64] ;  /* 0x0000000e021e7981 */ /* 0x0000e6000c1e1900 */
[----:B------:R-:W-:-:S02]  /*0630*/  LEA.HI.X R11, R13, UR19, R4, 0x2, P1 ;  /* 0x000000130d0b7c11 */ /* 0x000fc400088f1404 */
[----:B------:R-:W-:-:S03]  /*0640*/  IADD3 R18, P1, R2, UR4, RZ ;  /* 0x0000000402127c10 */ /* 0x000fc6000ff3e0ff */
[----:B------:R1:W4:Y:S01]  /*0650*/  LDG.E R13, desc[UR14][R10.64] ;  /* 0x0000000e0a0d7981 */ /* 0x000322000c1e1900 */
[----:B------:R-:W-:Y:S02]  /*0660*/  IADD3.X R19, R3, UR5, RZ, P1, !PT ;  /* 0x0000000503137c10 */ /* 0x000fe40008ffe4ff */
[----:B0-----:R-:W-:-:S03]  /*0670*/  IADD3 R2, P1, R18, UR4, RZ ;  /* 0x0000000412027c10 */ /* 0x001fc6000ff3e0ff */
[----:B------:R-:W5:Y:S01]  /*0680*/  LDG.E R26, desc[UR14][R18.64] ;  /* 0x0000000e121a7981 */ /* 0x000f62000c1e1900 */
[----:B------:R-:W-:Y:S02]  /*0690*/  IADD3.X R3, R19, UR5, RZ, P1, !PT ;  /* 0x0000000513037c10 */ /* 0x000fe40008ffe4ff */
[----:B-1----:R-:W-:-:S03]  /*06a0*/  IADD3 R10, P1, R10, UR4, RZ ;  /* 0x000000040a0a7c10 */ /* 0x002fc6000ff3e0ff */
[----:B------:R0:W5:Y:S01]  /*06b0*/  LDG.E R28, desc[UR14][R2.64] ;  /* 0x0000000e021c7981 */ /* 0x000162000c1e1900 */
[----:B------:R-:W-:Y:S01]  /*06c0*/  IADD3.X R11, R11, UR5, RZ, P1, !PT ;  /* 0x000000050b0b7c10 */ /* 0x000fe20008ffe4ff */
[----:B------:R-:W-:-:S04]  /*06d0*/  VIADD R4, R5, 0xffffffff ;  /* 0xffffffff05047836 */ /* 0x000fc80000000000 */
[----:B------:R-:W5:Y:S01]  /*06e0*/  LDG.E R23, desc[UR14][R10.64] ;  /* 0x0000000e0a177981 */ /* 0x000f62000c1e1900 */
[----:B0-----:R-:W-:-:S04]  /*06f0*/  IADD3 R2, P1, R2, UR4, RZ ;  /* 0x0000000402027c10 */ /* 0x001fc8000ff3e0ff */
[----:B------:R-:W-:Y:S01]  /*0700*/  IADD3.X R3, R3, UR5, RZ, P1, !PT ;  /* 0x0000000503037c10 */ /* 0x000fe20008ffe4ff */
[----:B------:R-:W-:Y:S01]  /*0710*/  IMAD.MOV.U32 R19, RZ, RZ, RZ ;  /* 0x000000ffff137224 */ /* 0x000fe200078e00ff */
[----:B------:R-:W-:-:S03]  /*0720*/  LOP3.LUT R18, R4, 0x1f, RZ, 0xc0, !PT ;  /* 0x0000001f04127812 */ /* 0x000fc600078ec0ff */
[----:B------:R0:W5:Y:S01]  /*0730*/  LDG.E R29, desc[UR14][R2.64] ;  /* 0x0000000e021d7981 */ /* 0x000162000c1e1900 */
[----:B------:R-:W-:-:S04]  /*0740*/  IMAD.WIDE.U32 R8, R32, UR10, R8 ;  /* 0x0000000a20087c25 */ /* 0x000fc8000f8e0008 */
[----:B0-----:R-:W-:-:S04]  /*0750*/  IMAD.WIDE.U32 R2, R32, UR6, R18 ;  /* 0x0000000620027c25 */ /* 0x001fc8000f8e0012 */
[----:B------:R-:W-:Y:S01]  /*0760*/  IMAD.IADD R15, R21, 0x1, R3 ;  /* 0x00000001150f7824 */ /* 0x000fe200078e0203 */
[----:B------:R-:W-:-:S04]  /*0770*/  IADD3 R4, P1, P2, R7, UR4, R2 ;  /* 0x0000000407047c10 */ /* 0x000fc8000fa3e002 */
[----:B------:R-:W-:Y:S02]  /*0780*/  LEA R2, P3, R4, UR20, 0x2 ;  /* 0x0000001404027c11 */ /* 0x000fe4000f8610ff */
[----:B------:R-:W-:Y:S01]  /*0790*/  IADD3.X R15, R12, UR5, R15, P1, P2 ;  /* 0x000000050c0f7c10 */ /* 0x000fe20008fe440f */
[----:B------:R-:W-:Y:S01]  /*07a0*/  IMAD.IADD R20, R20, 0x1, R9 ;  /* 0x0000000114147824 */ /* 0x000fe200078e0209 */
[----:B------:R-:W-:Y:S02]  /*07b0*/  IADD3 R9, P1, P2, R8, UR6, R18 ;  /* 0x0000000608097c10 */ /* 0x000fe4000fa3e012 */
[----:B------:R-:W-:Y:S02]  /*07c0*/  LEA.HI.X R3, R4, UR21, R15, 0x2, P3 ;  /* 0x0000001504037c11 */ /* 0x000fe400098f140f */
[----:B------:R-:W-:Y:S02]  /*07d0*/  IADD3.X R10, R20, UR12, RZ, P1, P2 ;  /* 0x0000000c140a7c10 */ /* 0x000fe40008fe44ff */
[C---:B------:R-:W-:Y:S01]  /*07e0*/  LEA R34, P1, R9.reuse, UR18, 0x2 ;  /* 0x0000001209227c11 */ /* 0x040fe2000f8210ff */
[----:B------:R-:W5:Y:S03]  /*07f0*/  LDG.E R4, desc[UR14][R2.64] ;  /* 0x0000000e02047981 */ /* 0x000f66000c1e1900 */
[----:B------:R-:W-:-:S02]  /*0800*/  LEA.HI.X R35, R9, UR19, R10, 0x2, P1 ;  /* 0x0000001309237c11 */ /* 0x000fc400088f140a */
[----:B------:R-:W-:-:S03]  /*0810*/  IADD3 R10, P1, R2, UR4, RZ ;  /* 0x00000004020a7c10 */ /* 0x000fc6000ff3e0ff */
[----:B------:R-:W5:Y:S01]  /*0820*/  LDG.E R15, desc[UR14][R34.64] ;  /* 0x0000000e220f7981 */ /* 0x000f62000c1e1900 */
[----:B------:R-:W-:-:S05]  /*0830*/  IADD3.X R11, R3, UR5, RZ, P1, !PT ;  /* 0x00000005030b7c10 */ /* 0x000fca0008ffe4ff */
[----:B------:R0:W5:Y:S02]  /*0840*/  LDG.E R2, desc[UR14][R10.64] ;  /* 0x0000000e0a027981 */ /* 0x000164000c1e1900 */
[----:B0-----:R-:W-:-:S04]  /*0850*/  IADD3 R10, P1, R10, UR4, RZ ;  /* 0x000000040a0a7c10 */ /* 0x001fc8000ff3e0ff */
[----:B------:R-:W-:Y:S02]  /*0860*/  IADD3.X R11, R11, UR5, RZ, P1, !PT ;  /* 0x000000050b0b7c10 */ /* 0x000fe40008ffe4ff */
[----:B------:R-:W-:-:S03]  /*0870*/  IADD3 R34, P1, R34, UR4, RZ ;  /* 0x0000000422227c10 */ /* 0x000fc6000ff3e0ff */
[----:B------:R0:W5:Y:S01]  /*0880*/  LDG.E R3, desc[UR14][R10.64] ;  /* 0x0000000e0a037981 */ /* 0x000162000c1e1900 */
[----:B------:R-:W-:-:S05]  /*0890*/  IADD3.X R35, R35, UR5, RZ, P1, !PT ;  /* 0x0000000523237c10 */ /* 0x000fca0008ffe4ff */
[----:B------:R-:W5:Y:S01]  /*08a0*/  LDG.E R19, desc[UR14][R34.64] ;  /* 0x0000000e22137981 */ /* 0x000f62000c1e1900 */
[----:B0-----:R-:W-:-:S04]  /*08b0*/  IADD3 R10, P1, R10, UR4, RZ ;  /* 0x000000040a0a7c10 */ /* 0x001fc8000ff3e0ff */
[----:B------:R-:W-:-:S06]  /*08c0*/  IADD3.X R11, R11, UR5, RZ, P1, !PT ;  /* 0x000000050b0b7c10 */ /* 0x000fcc0008ffe4ff */
[----:B------:R0:W5:Y:S01]  /*08d0*/  LDG.E R11, desc[UR14][R10.64] ;  /* 0x0000000e0a0b7981 */ /* 0x000162000c1e1900 */
[C---:B------:R-:W-:Y:S01]  /*08e0*/  SHF.L.U64.HI R25, R24.reuse, 0x1, R25 ;  /* 0x0000000118197819 */ /* 0x040fe20000010219 */
[----:B------:R-:W-:Y:S02]  /*08f0*/  IMAD.SHL.U32 R24, R24, 0x2, RZ ;  /* 0x0000000218187824 */ /* 0x000fe400078e00ff */
[----:B------:R-:W-:Y:S02]  /*0900*/  IMAD R22, R22, UR8, RZ ;  /* 0x0000000816167c24 */ /* 0x000fe4000f8e02ff */
[----:B------:R-:W-:-:S04]  /*0910*/  IMAD.WIDE.U32 R24, R27, UR8, R24 ;  /* 0x000000081b187c25 */ /* 0x000fc8000f8e0018 */
[----:B------:R-:W-:Y:S02]  /*0920*/  IMAD R17, R27, UR9, R22 ;  /* 0x000000091b117c24 */ /* 0x000fe4000f8e0216 */
[----:B------:R-:W-:Y:S02]  /*0930*/  IMAD.SHL.U32 R22, R16, 0x2, RZ ;  /* 0x0000000210167824 */ /* 0x000fe400078e00ff */
[----:B------:R-:W-:Y:S01]  /*0940*/  IMAD.IADD R17, R25, 0x1, R17 ;  /* 0x0000000119117824 */ /* 0x000fe200078e0211 */
[----:B--2---:R-:W-:Y:S01]  /*0950*/  @P0 R2UR UR7, R14 ;  /* 0x000000000e0702ca */ /* 0x004fe200000e0000 */
[----:B---3--:R-:W-:-:S05]  /*0960*/  FADD R9, R30, R30 ;  /* 0x0000001e1e097221 */ /* 0x008fca0000000000 */
[----:B------:R-:W-:-:S05]  /*0970*/  FMNMX R14, RZ, R9, !PT ;  /* 0x00000009ff0e7209 */ /* 0x000fca0007800000 */
[----:B----4-:R-:W-:Y:S01]  /*0980*/  FMUL R9, R14, R13 ;  /* 0x0000000d0e097220 */ /* 0x010fe20000400000 */
[----:B0-----:R-:W-:-:S03]  /*0990*/  LEA R10, P0, R24, UR16, 0x6 ;  /* 0x00000010180a7c11 */ /* 0x001fc6000f8030ff */
[----:B-----5:R-:W-:Y:S01]  /*09a0*/  FMUL R26, R9, R26 ;  /* 0x0000001a091a7220 */ /* 0x020fe20000400000 */
[----:B------:R-:W-:Y:S02]  /*09b0*/  SHF.L.U64.HI R9, R16, 0x1, R6 ;  /* 0x0000000110097819 */ /* 0x000fe40000010206 */
[----:B------:R-:W-:Y:S01]  /*09c0*/  LEA.HI.X R14, R24, UR17, R17, 0x6, P0 ;  /* 0x00000011180e7c11 */ /* 0x000fe200080f3411 */
[----:B------:R-:W-:Y:S01]  /*09d0*/  ULDC.64 UR16, c[0x0][0x220] ;  /* 0x0000880000107ab9 */ /* 0x000fe20000000a00 */
[----:B------:R-:W-:Y:S01]  /*09e0*/  FADD R16, R28, R28 ;  /* 0x0000001c1c107221 */ /* 0x000fe20000000000 */
[----:B------:R-:W-:Y:S01]  /*09f0*/  LEA R6, P0, R31, UR16, 0x6 ;  /* 0x000000101f067c11 */ /* 0x000fe2000f8030ff */
[----:B------:R-:W-:-:S03]  /*0a00*/  FMUL R27, R26, UR7 ;  /* 0x000000071a1b7c20 */ /* 0x000fc60008400000 */
[----:B------:R-:W-:Y:S02]  /*0a10*/  FMNMX R16, RZ, R16, !PT ;  /* 0x00000010ff107209 */ /* 0x000fe40007800000 */
[----:B------:R-:W-:Y:S02]  /*0a20*/  LEA.HI.X R31, R31, UR17, R33, 0x6, P0 ;  /* 0x000000111f1f7c11 */ /* 0x000fe400080f3421 */
[----:B------:R-:W-:Y:S01]  /*0a30*/  IADD3 R17, P2, R8, UR6, RZ ;  /* 0x0000000608117c10 */ /* 0x000fe2000ff5e0ff */
[----:B------:R-:W-:Y:S01]  /*0a40*/  FMUL R16, R16, R23 ;  /* 0x0000001710107220 */ /* 0x000fe20000400000 */
[C---:B------:R-:W-:Y:S01]  /*0a50*/  FSETP.GT.AND P0, PT, R30.reuse, RZ, PT ;  /* 0x000000ff1e00720b */ /* 0x040fe20003f04000 */
[----:B------:R-:W-:Y:S01]  /*0a60*/  FMUL R30, R30, R30 ;  /* 0x0000001e1e1e7220 */ /* 0x000fe20000400000 */
[----:B------:R-:W-:Y:S02]  /*0a70*/  F2FP.BF16.F32.PACK_AB R8, RZ, R27 ;  /* 0x0000001bff08723e */ /* 0x000fe400000010ff */
[----:B------:R-:W-:-:S02]  /*0a80*/  IADD3 R24, P1, R22, R6, RZ ;  /* 0x0000000616187210 */ /* 0x000fc40007f3e0ff */
[----:B------:R-:W-:Y:S01]  /*0a90*/  PRMT R33, R8, 0x7610, R33 ;  /* 0x0000761008217816 */ /* 0x000fe20000000021 */
[----:B------:R-:W-:Y:S02]  /*0aa0*/  FMUL R29, R16, R29 ;  /* 0x0000001d101d7220 */ /* 0x000fe40000400000 */
[----:B------:R-:W-:Y:S01]  /*0ab0*/  IMAD.X R25, R9, 0x1, R31, P1 ;  /* 0x0000000109197824 */ /* 0x000fe200008e061f */
[----:B------:R-:W-:Y:S01]  /*0ac0*/  FSEL R8, R30, RZ, P0 ;  /* 0x000000ff1e087208 */ /* 0x000fe20000000000 */
[----:B------:R-:W-:-:S03]  /*0ad0*/  FMUL R30, R29, UR7 ;  /* 0x000000071d1e7c20 */ /* 0x000fc60008400000 */
[----:B------:R0:W-:Y:S01]  /*0ae0*/  STG.E.U16 desc[UR14][R24.64], R33 ;  /* 0x0000002118007986 */ /* 0x0001e2000c10150e */
[----:B------:R-:W-:Y:S01]  /*0af0*/  FMUL R8, R13, R8 ;  /* 0x000000080d087220 */ /* 0x000fe20000400000 */
[----:B------:R-:W-:-:S04]  /*0b00*/  F2FP.BF16.F32.PACK_AB R13, RZ, R30 ;  /* 0x0000001eff0d723e */ /* 0x000fc800000010ff */
[----:B------:R-:W-:Y:S02]  /*0b10*/  PRMT R34, R13, 0x7610, R34 ;  /* 0x000076100d227816 */ /* 0x000fe40000000022 */
[----:B0-----:R-:W-:-:S04]  /*0b20*/  IADD3 R24, P0, R24, UR4, RZ ;  /* 0x0000000418187c10 */ /* 0x001fc8000ff1e0ff */
[----:B------:R-:W-:Y:S02]  /*0b30*/  IADD3.X R25, R25, UR5, RZ, P0, !PT ;  /* 0x0000000519197c10 */ /* 0x000fe400087fe4ff */
[C---:B------:R-:W-:Y:S01]  /*0b40*/  FSETP.GT.AND P0, PT, R28.reuse, RZ, PT ;  /* 0x000000ff1c00720b */ /* 0x040fe20003f04000 */
[----:B------:R-:W-:Y:S02]  /*0b50*/  FMUL R28, R28, R28 ;  /* 0x0000001c1c1c7220 */ /* 0x000fe40000400000 */
[----:B------:R0:W-:Y:S01]  /*0b60*/  STG.E.U16 desc[UR14][R24.64], R34 ;  /* 0x0000002218007986 */ /* 0x0001e2000c10150e */
[----:B------:R-:W-:Y:S02]  /*0b70*/  FMNMX R26, RZ, |R26|, !PT ;  /* 0x4000001aff1a7209 */ /* 0x000fe40007800000 */
[----:B------:R-:W-:Y:S02]  /*0b80*/  FSEL R28, R28, RZ, P0 ;  /* 0x000000ff1c1c7208 */ /* 0x000fe40000000000 */
[----:B------:R-:W-:Y:S01]  /*0b90*/  FMNMX R29, |R29|, R26, !PT ;  /* 0x0000001a1d1d7209 */ /* 0x000fe20007800200 */
[----:B0-----:R-:W-:-:S02]  /*0ba0*/  IMAD.U32 R24, RZ, RZ, UR4 ;  /* 0x00000004ff187e24 */ /* 0x001fc4000f8e00ff */
[----:B------:R-:W-:Y:S02]  /*0bb0*/  IMAD.U32 R25, RZ, RZ, UR5 ;  /* 0x00000005ff197e24 */ /* 0x000fe4000f8e00ff */
[----:B------:R-:W-:-:S04]  /*0bc0*/  IMAD.WIDE.U32 R32, R32, UR6, R24 ;  /* 0x0000000620207c25 */ /* 0x000fc8000f8e0018 */
[----:B------:R-:W-:Y:S01]  /*0bd0*/  FADD R25, R4, R4 ;  /* 0x0000000404197221 */ /* 0x000fe20000000000 */
[----:B------:R-:W-:Y:S01]  /*0be0*/  FMUL R23, R23, R28 ;  /* 0x0000001c17177220 */ /* 0x000fe20000400000 */
[----:B------:R-:W-:Y:S01]  /*0bf0*/  F2FP.BF16.F32.PACK_AB R26, R30, R27 ;  /* 0x0000001b1e1a723e */ /* 0x000fe200000010ff */
[----:B------:R-:W-:Y:S02]  /*0c00*/  IMAD.IADD R16, R21, 0x1, R33 ;  /* 0x0000000115107824 */ /* 0x000fe400078e0221 */
[----:B------:R-:W-:Y:S01]  /*0c10*/  FMUL R33, R4, R4 ;  /* 0x0000000404217220 */ /* 0x000fe20000400000 */
[----:B------:R-:W-:Y:S02]  /*0c20*/  FMNMX R30, RZ, R25, !PT ;  /* 0x00000019ff1e7209 */ /* 0x000fe40007800000 */
[----:B------:R-:W-:Y:S02]  /*0c30*/  FMNMX R28, |R8|, R29, !PT ;  /* 0x0000001d081c7209 */ /* 0x000fe40007800200 */
[----:B------:R-:W-:-:S02]  /*0c40*/  FSETP.GT.AND P6, PT, R4, RZ, PT ;  /* 0x000000ff0400720b */ /* 0x000fc40003fc4000 */
[----:B------:R-:W-:Y:S01]  /*0c50*/  IADD3 R27, P5, R6, UR6, RZ ;  /* 0x00000006061b7c10 */ /* 0x000fe2000ffbe0ff */
[----:B------:R-:W-:Y:S01]  /*0c60*/  FMUL R4, R8, UR7 ;  /* 0x0000000708047c20 */ /* 0x000fe20008400000 */
[----:B------:R-:W-:Y:S01]  /*0c70*/  FMNMX R29, |R23|, R28, !PT ;  /* 0x0000001c171d7209 */ /* 0x000fe20007800200 */
[----:B------:R-:W-:Y:S01]  /*0c80*/  FMUL R25, R15, R30 ;  /* 0x0000001e0f197220 */ /* 0x000fe20000400000 */
[----:B------:R-:W-:Y:S01]  /*0c90*/  FSEL R34, R33, RZ, P6 ;  /* 0x000000ff21227208 */ /* 0x000fe20003000000 */
[----:B------:R-:W-:Y:S01]  /*0ca0*/  FMUL R23, R23, UR7 ;  /* 0x0000000717177c20 */ /* 0x000fe20008400000 */
[----:B------:R-:W-:Y:S02]  /*0cb0*/  IADD3 R22, P6, R27, R22, RZ ;  /* 0x000000161b167210 */ /* 0x000fe40007fde0ff */
[----:B------:R-:W-:Y:S02]  /*0cc0*/  IADD3.X R30, R31, UR12, RZ, P5, !PT ;  /* 0x0000000c1f1e7c10 */ /* 0x000fe4000affe4ff */
[----:B------:R-:W-:-:S02]  /*0cd0*/  F2FP.BF16.F32.PACK_AB R28, RZ, R4 ;  /* 0x00000004ff1c723e */ /* 0x000fc400000010ff */
[----:B------:R-:W-:Y:S02]  /*0ce0*/  F2FP.BF16.F32.PACK_AB R4, R23, R4 ;  /* 0x000000041704723e */ /* 0x000fe400000010ff */
[----:B------:R-:W-:Y:S01]  /*0cf0*/  F2FP.BF16.F32.PACK_AB R33, RZ, R23 ;  /* 0x00000017ff21723e */ /* 0x000fe200000010ff */
[----:B------:R-:W-:Y:S01]  /*0d00*/  IMAD.X R23, R30, 0x1, R9, P6 ;  /* 0x000000011e177824 */ /* 0x000fe200030e0609 */
[----:B------:R-:W-:Y:S01]  /*0d10*/  IADD3 R8, P5, R22, UR4, RZ ;  /* 0x0000000416087c10 */ /* 0x000fe2000ffbe0ff */
[----:B------:R-:W-:Y:S01]  /*0d20*/  VIADD R13, R5, 0x1e ;  /* 0x0000001e050d7836 */ /* 0x000fe20000000000 */
[----:B------:R-:W-:Y:S02]  /*0d30*/  PRMT R37, R28, 0x7610, R37 ;  /* 0x000076101c257816 */ /* 0x000fe40000000025 */
[----:B------:R-:W-:Y:S02]  /*0d40*/  IADD3.X R9, R23, UR5, RZ, P5, !PT ;  /* 0x0000000517097c10 */ /* 0x000fe4000affe4ff */
[----:B------:R-:W-:Y:S01]  /*0d50*/  LOP3.LUT R13, R13, 0x1f, RZ, 0xc0, !PT ;  /* 0x0000001f0d0d7812 */ /* 0x000fe200078ec0ff */
[----:B------:R-:W-:Y:S03]  /*0d60*/  STG.E.U16 desc[UR14][R22.64], R37 ;  /* 0x0000002516007986 */ /* 0x000fe6000c10150e */
[----:B------:R-:W-:Y:S01]  /*0d70*/  IADD3 R24, P3, P4, R32, UR4, R13 ;  /* 0x0000000420187c10 */ /* 0x000fe2000fc7e00d */
[----:B------:R0:W-:Y:S01]  /*0d80*/  STG.E.U16 desc[UR14][R8.64], R33 ;  /* 0x0000002108007986 */ /* 0x0001e2000c10150e */
[----:B------:R-:W-:Y:S01]  /*0d90*/  FMUL R2, R2, R25 ;  /* 0x0000001902027220 */ /* 0x000fe20000400000 */
[----:B------:R-:W-:Y:S01]  /*0da0*/  IADD3.X R20, R20, UR12, RZ, P2, !PT ;  /* 0x0000000c14147c10 */ /* 0x000fe200097fe4ff */
[----:B------:R-:W-:Y:S01]  /*0db0*/  FMUL R36, R3, R3 ;  /* 0x0000000303247220 */ /* 0x000fe20000400000 */
[----:B------:R-:W-:-:S02]  /*0dc0*/  IADD3.X R35, R16, UR5, RZ, P3, P4 ;  /* 0x0000000510237c10 */ /* 0x000fc40009fe84ff */
[----:B------:R-:W-:Y:S02]  /*0dd0*/  IADD3 R28, P5, R24, R7, RZ ;  /* 0x00000007181c7210 */ /* 0x000fe40007fbe0ff */
[----:B------:R-:W-:Y:S01]  /*0de0*/  IADD3 R25, P3, P4, R17, UR6, R13 ;  /* 0x0000000611197c10 */ /* 0x000fe2000fc7e00d */
[C---:B0-----:R-:W-:Y:S01]  /*0df0*/  FADD R33, R3.reuse, R3 ;  /* 0x0000000303217221 */ /* 0x041fe20000000000 */
[----:B------:R-:W-:Y:S01]  /*0e00*/  FSETP.GT.AND P2, PT, R3, RZ, PT ;  /* 0x000000ff0300720b */ /* 0x000fe20003f44000 */
[----:B------:R-:W-:-:S03]  /*0e10*/  FMUL R15, R15, R34 ;  /* 0x000000220f0f7220 */ /* 0x000fc60000400000 */
[----:B------:R-:W-:Y:S01]  /*0e20*/  FMNMX R22, RZ, R33, !PT ;  /* 0x00000021ff167209 */ /* 0x000fe20007800000 */
[----:B------:R-:W-:Y:S01]  /*0e30*/  IMAD.X R3, R35, 0x1, R12, P5 ;  /* 0x0000000123037824 */ /* 0x000fe200028e060c */
[----:B------:R-:W-:Y:S02]  /*0e40*/  IADD3.X R34, R20, UR12, RZ, P3, P4 ;  /* 0x0000000c14227c10 */ /* 0x000fe40009fe84ff */
[----:B------:R-:W-:Y:S01]  /*0e50*/  LEA R24, P3, R25, UR18, 0x2 ;  /* 0x0000001219187c11 */ /* 0x000fe2000f8610ff */
[----:B------:R-:W-:Y:S01]  /*0e60*/  FMUL R22, R19, R22 ;  /* 0x0000001613167220 */ /* 0x000fe20000400000 */
[----:B------:R-:W-:Y:S02]  /*0e70*/  FSEL R36, R36, RZ, P2 ;  /* 0x000000ff24247208 */ /* 0x000fe40001000000 */
[----:B------:R-:W-:Y:S01]  /*0e80*/  LEA R8, P2, R28, UR20, 0x2 ;  /* 0x000000141c087c11 */ /* 0x000fe2000f8410ff */
[----:B------:R-:W-:Y:S01]  /*0e90*/  FMUL R11, R11, R22 ;  /* 0x000000160b0b7220 */ /* 0x000fe20000400000 */
[----:B------:R-:W-:-:S02]  /*0ea0*/  LEA.HI.X R25, R25, UR19, R34, 0x2, P3 ;  /* 0x0000001319197c11 */ /* 0x000fc400098f1422 */
[----:B------:R-:W-:Y:S02]  /*0eb0*/  IADD3 R34, P3, R24, UR4, RZ ;  /* 0x0000000418227c10 */ /* 0x000fe4000ff7e0ff */
[----:B------:R-:W-:Y:S02]  /*0ec0*/  LEA.HI.X R9, R28, UR21, R3, 0x2, P2 ;  /* 0x000000151c097c11 */ /* 0x000fe400090f1403 */
[----:B------:R-:W-:Y:S01]  /*0ed0*/  IADD3 R22, P2, R8, UR4, RZ ;  /* 0x0000000408167c10 */ /* 0x000fe2000ff5e0ff */
[----:B------:R0:W2:Y:S01]  /*0ee0*/  LDG.E R28, desc[UR14][R24.64] ;  /* 0x0000000e181c7981 */ /* 0x0000a2000c1e1900 */
[----:B------:R-:W-:Y:S02]  /*0ef0*/  IADD3.X R35, R25, UR5, RZ, P3, !PT ;  /* 0x0000000519237c10 */ /* 0x000fe40009ffe4ff */
[----:B------:R-:W-:Y:S01]  /*0f00*/  IADD3.X R23, R9, UR5, RZ, P2, !PT ;  /* 0x0000000509177c10 */ /* 0x000fe200097fe4ff */
[----:B------:R1:W3:Y:S01]  /*0f10*/  LDG.E R3, desc[UR14][R8.64] ;  /* 0x0000000e08037981 */ /* 0x0002e2000c1e1900 */
[----:B------:R-:W-:Y:S01]  /*0f20*/  IADD3 R21, P1, R18, R32, RZ ;  /* 0x0000002012157210 */ /* 0x000fe20007f3e0ff */
[----:B------:R-:W-:Y:S01]  /*0f30*/  FMUL R19, R19, R36 ;  /* 0x0000002413137220 */ /* 0x000fe20000400000 */
[----:B0-----:R-:W-:-:S03]  /*0f40*/  IADD3 R24, P3, R22, UR4, RZ ;  /* 0x0000000416187c10 */ /* 0x001fc6000ff7e0ff */
[----:B------:R-:W-:Y:S01]  /*0f50*/  IMAD.X R37, RZ, RZ, R16, P1 ;  /* 0x000000ffff257224 */ /* 0x000fe200008e0610 */
[----:B------:R0:W4:Y:S01]  /*0f60*/  LDG.E R22, desc[UR14][R22.64] ;  /* 0x0000000e16167981 */ /* 0x000122000c1e1900 */
[----:B-1----:R-:W-:Y:S02]  /*0f70*/  IADD3 R8, P2, R24, UR4, RZ ;  /* 0x0000000418087c10 */ /* 0x002fe4000ff5e0ff */
[----:B------:R-:W-:Y:S01]  /*0f80*/  IADD3.X R25, R23, UR5, RZ, P3, !PT ;  /* 0x0000000517197c10 */ /* 0x000fe20009ffe4ff */
[----:B------:R-:W5:Y:S01]  /*0f90*/  LDG.E R34, desc[UR14][R34.64] ;  /* 0x0000000e22227981 */ /* 0x000f62000c1e1900 */
[----:B------:R-:W-:Y:S01]  /*0fa0*/  FMNMX R36, R29, |R2|, !PT ;  /* 0x400000021d247209 */ /* 0x000fe20007800000 */
[----:B------:R-:W-:Y:S01]  /*0fb0*/  FMUL R2, R2, UR7 ;  /* 0x0000000702027c20 */ /* 0x000fe20008400000 */
[----:B------:R-:W-:Y:S01]  /*0fc0*/  IADD3.X R9, R25, UR5, RZ, P2, !PT ;  /* 0x0000000519097c10 */ /* 0x000fe200097fe4ff */
[C---:B0-----:R-:W-:Y:S01]  /*0fd0*/  IMAD.SHL.U32 R23, R21.reuse, 0x2, RZ ;  /* 0x0000000215177824 */ /* 0x041fe200078e00ff */
[----:B------:R-:W-:Y:S01]  /*0fe0*/  SHF.L.U64.HI R21, R21, 0x1, R37 ;  /* 0x0000000115157819 */ /* 0x000fe20000010225 */
[----:B------:R-:W4:Y:S04]  /*0ff0*/  LDG.E R25, desc[UR14][R24.64] ;  /* 0x0000000e18197981 */ /* 0x000f28000c1e1900 */
[----:B------:R0:W5:Y:S02]  /*1000*/  LDG.E R33, desc[UR14][R8.64] ;  /* 0x0000000e08217981 */ /* 0x000164000c1e1900 */
[----:B0-----:R-:W-:-:S02]  /*1010*/  F2FP.BF16.F32.PACK_AB R9, RZ, R2 ;  /* 0x00000002ff09723e */ /* 0x001fc400000010ff */
[----:B------:R-:W-:Y:S02]  /*1020*/  IADD3 R8, P1, R23, R6, RZ ;  /* 0x0000000617087210 */ /* 0x000fe40007f3e0ff */
[----:B------:R-:W-:-:S03]  /*1030*/  PRMT R35, R9, 0x7610, R35 ;  /* 0x0000761009237816 */ /* 0x000fc60000000023 */
[----:B------:R-:W-:Y:S01]  /*1040*/  IMAD.X R9, R21, 0x1, R31, P1 ;  /* 0x0000000115097824 */ /* 0x000fe200008e061f */
[C---:B------:R-:W-:Y:S01]  /*1050*/  FMNMX R24, |R11|.reuse, R36, !PT ;  /* 0x000000240b187209 */ /* 0x040fe20007800200 */
[----:B------:R-:W-:-:S03]  /*1060*/  FMUL R11, R11, UR7 ;  /* 0x000000070b0b7c20 */ /* 0x000fc60008400000 */
[----:B------:R0:W-:Y:S02]  /*1070*/  STG.E.U16 desc[UR14][R8.64], R35 ;  /* 0x0000002308007986 */ /* 0x0001e4000c10150e */
[----:B------:R-:W-:Y:S02]  /*1080*/  F2FP.BF16.F32.PACK_AB R29, RZ, R11 ;  /* 0x0000000bff1d723e */ /* 0x000fe400000010ff */
[----:B0-----:R-:W-:-:S04]  /*1090*/  IADD3 R8, P1, R8, UR4, RZ ;  /* 0x0000000408087c10 */ /* 0x001fc8000ff3e0ff */
[----:B------:R-:W-:Y:S02]  /*10a0*/  IADD3.X R9, R9, UR5, RZ, P1, !PT ;  /* 0x0000000509097c10 */ /* 0x000fe40008ffe4ff */
[----:B------:R-:W-:-:S03]  /*10b0*/  FMNMX R24, |R15|, R24, !PT ;  /* 0x000000180f187209 */ /* 0x000fc60007800200 */
[----:B------:R0:W-:Y:S01]  /*10c0*/  STG.E.U16 desc[UR14][R8.64], R29 ;  /* 0x0000001d08007986 */ /* 0x0001e2000c10150e */
[----:B------:R-:W-:Y:S01]  /*10d0*/  FMUL R15, R15, UR7 ;  /* 0x000000070f0f7c20 */ /* 0x000fe20008400000 */
[----:B0-----:R-:W-:-:S04]  /*10e0*/  IADD3 R8, P1, R23, R27, RZ ;  /* 0x0000001b17087210 */ /* 0x001fc80007f3e0ff */
[----:B------:R-:W-:Y:S01]  /*10f0*/  F2FP.BF16.F32.PACK_AB R23, RZ, R15 ;  /* 0x0000000fff17723e */ /* 0x000fe200000010ff */
[----:B------:R-:W-:Y:S02]  /*1100*/  IMAD.X R9, R21, 0x1, R30, P1 ;  /* 0x0000000115097824 */ /* 0x000fe400008e061e */
[----:B------:R-:W-:Y:S01]  /*1110*/  VIADD R21, R5, 0x1d ;  /* 0x0000001d05157836 */ /* 0x000fe20000000000 */
[C---:B------:R-:W-:Y:S01]  /*1120*/  FMNMX R5, |R19|.reuse, R24, !PT ;  /* 0x0000001813057209 */ /* 0x040fe20007800200 */
[----:B------:R-:W-:Y:S01]  /*1130*/  FMUL R19, R19, UR7 ;  /* 0x0000000713137c20 */ /* 0x000fe20008400000 */
[----:B------:R0:W-:Y:S02]  /*1140*/  STG.E.U16 desc[UR14][R8.64], R23 ;  /* 0x0000001708007986 */ /* 0x0001e4000c10150e */
[----:B------:R-:W-:-:S04]  /*1150*/  LOP3.LUT R24, R21, 0x1f, RZ, 0xc0, !PT ;  /* 0x0000001f15187812 */ /* 0x000fc800078ec0ff */
[----:B------:R-:W-:Y:S02]  /*1160*/  IADD3 R17, P2, P3, R24, UR6, R17 ;  /* 0x0000000618117c10 */ /* 0x000fe4000fb5e011 */
[----:B------:R-:W-:Y:S02]  /*1170*/  F2FP.BF16.F32.PACK_AB R21, RZ, R19 ;  /* 0x00000013ff15723e */ /* 0x000fe400000010ff */
[----:B0-----:R-:W-:Y:S02]  /*1180*/  IADD3 R8, P1, R8, UR4, RZ ;  /* 0x0000000408087c10 */ /* 0x001fe4000ff3e0ff */
[----:B------:R-:W-:Y:S02]  /*1190*/  IADD3.X R36, RZ, UR12, R20, P2, P3 ;  /* 0x0000000cff247c10 */ /* 0x000fe400097e6414 */
[----:B------:R-:W-:Y:S02]  /*11a0*/  IADD3.X R9, R9, UR5, RZ, P1, !PT ;  /* 0x0000000509097c10 */ /* 0x000fe40008ffe4ff */
[----:B------:R-:W-:-:S02]  /*11b0*/  IADD3 R17, P1, R17, UR6, RZ ;  /* 0x0000000611117c10 */ /* 0x000fc4000ff3e0ff */
[----:B------:R-:W-:Y:S01]  /*11c0*/  IADD3 R32, P0, R32, UR4, RZ ;  /* 0x0000000420207c10 */ /* 0x000fe2000ff1e0ff */
[----:B------:R0:W-:Y:S01]  /*11d0*/  STG.E.U16 desc[UR14][R8.64], R21 ;  /* 0x0000001508007986 */ /* 0x0001e2000c10150e */
[----:B------:R-:W-:Y:S02]  /*11e0*/  IADD3.X R36, R36, UR12, RZ, P1, !PT ;  /* 0x0000000c24247c10 */ /* 0x000fe40008ffe4ff */
[C---:B------:R-:W-:Y:S02]  /*11f0*/  LEA R20, P1, R17.reuse, UR18, 0x2 ;  /* 0x0000001211147c11 */ /* 0x040fe4000f8210ff */
[----:B------:R-:W-:Y:S02]  /*1200*/  IADD3 R29, P2, P3, R32, UR4, R24 ;  /* 0x00000004201d7c10 */ /* 0x000fe4000fb5e018 */
[----:B0-----:R-:W-:Y:S02]  /*1210*/  IADD3.X R8, R16, UR5, RZ, P0, !PT ;  /* 0x0000000510087c10 */ /* 0x001fe400087fe4ff */
[----:B------:R-:W-:-:S02]  /*1220*/  LEA.HI.X R21, R17, UR19, R36, 0x2, P1 ;  /* 0x0000001311157c11 */ /* 0x000fc400088f1424 */
[----:B------:R-:W-:Y:S02]  /*1230*/  IADD3 R35, P0, R29, R7, RZ ;  /* 0x000000071d237210 */ /* 0x000fe40007f1e0ff */
[----:B------:R-:W-:Y:S01]  /*1240*/  IADD3.X R23, R8, UR5, RZ, P2, P3 ;  /* 0x0000000508177c10 */ /* 0x000fe200097e64ff */
[----:B------:R0:W5:Y:S01]  /*1250*/  LDG.E R7, desc[UR14][R20.64] ;  /* 0x0000000e14077981 */ /* 0x000162000c1e1900 */
[----:B------:R-:W-:-:S03]  /*1260*/  IADD3 R16, P1, R20, UR4, RZ ;  /* 0x0000000414107c10 */ /* 0x000fc6000ff3e0ff */
[----:B------:R-:W-:Y:S01]  /*1270*/  IMAD.X R12, R23, 0x1, R12, P0 ;  /* 0x00000001170c7824 */ /* 0x000fe200000e060c */
[----:B------:R-:W-:Y:S02]  /*1280*/  IADD3.X R17, R21, UR5, RZ, P1, !PT ;  /* 0x0000000515117c10 */ /* 0x000fe40008ffe4ff */
[----:B0-----:R-:W-:-:S04]  /*1290*/  LEA R20, P0, R35, UR20, 0x2 ;  /* 0x0000001423147c11 */ /* 0x001fc8000f8010ff */
[----:B------:R-:W-:Y:S02]  /*12a0*/  LEA.HI.X R21, R35, UR21, R12, 0x2, P0 ;  /* 0x0000001523157c11 */ /* 0x000fe400080f140c */
[----:B------:R0:W5:Y:S04]  /*12b0*/  LDG.E R12, desc[UR14][R16.64] ;  /* 0x0000000e100c7981 */ /* 0x000168000c1e1900 */
[----:B------:R1:W5:Y:S01]  /*12c0*/  LDG.E R9, desc[UR14][R20.64] ;  /* 0x0000000e14097981 */ /* 0x000362000c1e1900 */
[----:B0-----:R-:W-:-:S04]  /*12d0*/  IADD3 R16, P0, R20, UR4, RZ ;  /* 0x0000000414107c10 */ /* 0x001fc8000ff1e0ff */
[----:B------:R-:W-:Y:S02]  /*12e0*/  IADD3.X R17, R21, UR5, RZ, P0, !PT ;  /* 0x0000000515117c10 */ /* 0x000fe400087fe4ff */
[----:B-1----:R-:W-:-:S03]  /*12f0*/  IADD3 R20, P0, R16, UR4, RZ ;  /* 0x0000000410147c10 */ /* 0x002fc6000ff1e0ff */
[----:B------:R0:W5:Y:S01]  /*1300*/  LDG.E R35, desc[UR14][R16.64] ;  /* 0x0000000e10237981 */ /* 0x000162000c1e1900 */
[----:B------:R-:W-:-:S05]  /*1310*/  IADD3.X R21, R17, UR5, RZ, P0, !PT ;  /* 0x0000000511157c10 */ /* 0x000fca00087fe4ff */
[----:B------:R1:W5:Y:S01]  /*1320*/  LDG.E R36, desc[UR14][R20.64] ;  /* 0x0000000e14247981 */ /* 0x000362000c1e1900 */
[----:B0-----:R-:W-:-:S04]  /*1330*/  IADD3 R16, P0, R20, UR4, RZ ;  /* 0x0000000414107c10 */ /* 0x001fc8000ff1e0ff */
[----:B------:R-:W-:-:S05]  /*1340*/  IADD3.X R17, R21, UR5, RZ, P0, !PT ;  /* 0x0000000515117c10 */ /* 0x000fca00087fe4ff */
[----:B------:R5:W5:Y:S01]  /*1350*/  LDG.E R20, desc[UR14][R16.64] ;  /* 0x0000000e10147981 */ /* 0x000b62000c1e1900 */
[----:B------:R-:W0:Y:S01]  /*1360*/  S2UR UR13, SR_CgaCtaId ;  /* 0x00000000000d79c3 */ /* 0x000e220000008800 */
[----:B------:R-:W-:Y:S01]  /*1370*/  UMOV UR12, 0x400 ;  /* 0x00000400000c7882 */ /* 0x000fe20000000000 */
[C---:B---3--:R-:W-:Y:S01]  /*1380*/  FADD R37, R3.reuse, R3 ;  /* 0x0000000303257221 */ /* 0x048fe20000000000 */
[C---:B-1----:R-:W-:Y:S01]  /*1390*/  FMUL R21, R3.reuse, R3 ;  /* 0x0000000303157220 */ /* 0x042fe20000400000 */
[----:B------:R-:W-:-:S03]  /*13a0*/  FSETP.GT.AND P0, PT, R3, RZ, PT ;  /* 0x000000ff0300720b */ /* 0x000fc60003f04000 */
[----:B------:R-:W-:Y:S02]  /*13b0*/  FMNMX R3, RZ, R37, !PT ;  /* 0x00000025ff037209 */ /* 0x000fe40007800000 */
[----:B------:R-:W-:-:S03]  /*13c0*/  FSEL R37, R21, RZ, P0 ;  /* 0x000000ff15257208 */ /* 0x000fc60000000000 */
[----:B--2---:R-:W-:Y:S01]  /*13d0*/  FMUL R3, R28, R3 ;  /* 0x000000031c037220 */ /* 0x004fe20000400000 */
[C---:B----4-:R-:W-:Y:S01]  /*13e0*/  FSETP.GT.AND P0, PT, R25.reuse, RZ, PT ;  /* 0x000000ff1900720b */ /* 0x050fe20003f04000 */
[C---:B------:R-:W-:Y:S01]  /*13f0*/  FADD R21, R25.reuse, R25 ;  /* 0x0000001919157221 */ /* 0x040fe20000000000 */
[----:B------:R-:W-:Y:S01]  /*1400*/  FMUL R25, R25, R25 ;  /* 0x0000001919197220 */ /* 0x000fe20000400000 */
[----:B------:R-:W-:-:S04]  /*1410*/  FMUL R22, R22, R3 ;  /* 0x0000000316167220 */ /* 0x000fc80000400000 */
[----:B------:R-:W-:Y:S02]  /*1420*/  FSEL R25, R25, RZ, P0 ;  /* 0x000000ff19197208 */ /* 0x000fe40000000000 */
[----:B------:R-:W-:Y:S02]  /*1430*/  IADD3 R32, P0, R13, R32, RZ ;  /* 0x000000200d207210 */ /* 0x000fe40007f1e0ff */
[----:B------:R-:W-:-:S03]  /*1440*/  FMNMX R21, RZ, R21, !PT ;  /* 0x00000015ff157209 */ /* 0x000fc60007800000 */
[----:B------:R-:W-:Y:S01]  /*1450*/  IMAD.X R3, RZ, RZ, R8, P0 ;  /* 0x000000ffff037224 */ /* 0x000fe200000e0608 */
[----:B------:R-:W-:Y:S01]  /*1460*/  FMNMX R8, R5, |R22|, !PT ;  /* 0x4000001605087209 */ /* 0x000fe20007800000 */
[----:B------:R-:W-:Y:S01]  /*1470*/  FMUL R5, R22, UR7 ;  /* 0x0000000716057c20 */ /* 0x000fe20008400000 */
[----:B-----5:R-:W-:Y:S01]  /*1480*/  FMUL R16, R34, R21 ;  /* 0x0000001522107220 */ /* 0x020fe20000400000 */
[C---:B------:R-:W-:Y:S01]  /*1490*/  IMAD.SHL.U32 R22, R32.reuse, 0x2, RZ ;  /* 0x0000000220167824 */ /* 0x040fe200078e00ff */
[----:B------:R-:W-:Y:S02]  /*14a0*/  SHF.L.U64.HI R3, R32, 0x1, R3 ;  /* 0x0000000120037819 */ /* 0x000fe40000010203 */
[----:B------:R-:W-:Y:S01]  /*14b0*/  FMUL R33, R33, R16 ;  /* 0x0000001021217220 */ /* 0x000fe20000400000 */
[----:B------:R-:W-:Y:S02]  /*14c0*/  F2FP.BF16.F32.PACK_AB R17, RZ, R5 ;  /* 0x00000005ff11723e */ /* 0x000fe400000010ff */
[----:B------:R-:W-:-:S02]  /*14d0*/  IADD3 R16, P0, R22, R6, RZ ;  /* 0x0000000616107210 */ /* 0x000fc40007f1e0ff */
[----:B------:R-:W-:Y:S01]  /*14e0*/  PRMT R32, R17, 0x7610, R32 ;  /* 0x0000761011207816 */ /* 0x000fe20000000020 */
[----:B------:R-:W-:Y:S02]  /*14f0*/  FMUL R21, R33, UR7 ;  /* 0x0000000721157c20 */ /* 0x000fe40008400000 */
[----:B------:R-:W-:Y:S02]  /*1500*/  IMAD.X R17, R3, 0x1, R31, P0 ;  /* 0x0000000103117824 */ /* 0x000fe400000e061f */
[----:B------:R-:W-:Y:S01]  /*1510*/  FMUL R34, R34, R25 ;  /* 0x0000001922227220 */ /* 0x000fe20000400000 */
[----:B------:R-:W-:Y:S02]  /*1520*/  F2FP.BF16.F32.PACK_AB R25, RZ, R21 ;  /* 0x00000015ff19723e */ /* 0x000fe400000010ff */
[----:B------:R1:W-:Y:S01]  /*1530*/  STG.E.U16 desc[UR14][R16.64], R32 ;  /* 0x0000002010007986 */ /* 0x0003e2000c10150e */
[----:B------:R-:W-:Y:S02]  /*1540*/  FMNMX R8, |R33|, R8, !PT ;  /* 0x0000000821087209 */ /* 0x000fe40007800200 */
[----:B------:R-:W-:-:S02]  /*1550*/  PRMT R33, R25, 0x7610, R33 ;  /* 0x0000761019217816 */ /* 0x000fc40000000021 */
[C---:B------:R-:W-:Y:S01]  /*1560*/  SHF.L.U64.HI R25, R29.reuse, 0x1, R23 ;  /* 0x000000011d197819 */ /* 0x040fe20000010217 */
[----:B------:R-:W-:Y:S01]  /*1570*/  IMAD.SHL.U32 R29, R29, 0x2, RZ ;  /* 0x000000021d1d7824 */ /* 0x000fe200078e00ff */
[----:B-1----:R-:W-:-:S04]  /*1580*/  IADD3 R16, P0, R16, UR4, RZ ;  /* 0x0000000410107c10 */ /* 0x002fc8000ff1e0ff */
[----:B------:R-:W-:Y:S01]  /*1590*/  IADD3.X R17, R17, UR5, RZ, P0, !PT ;  /* 0x0000000511117c10 */ /* 0x000fe200087fe4ff */
[----:B------:R-:W-:-:S04]  /*15a0*/  FMUL R28, R28, R37 ;  /* 0x000000251c1c7220 */ /* 0x000fc80000400000 */
[----:B------:R1:W-:Y:S01]  /*15b0*/  STG.E.U16 desc[UR14][R16.64], R33 ;  /* 0x0000002110007986 */ /* 0x0003e2000c10150e */
[CC--:B------:R-:W-:Y:S02]  /*15c0*/  IADD3 R32, P2, R29.reuse, R27.reuse, RZ ;  /* 0x0000001b1d207210 */ /* 0x0c0fe40007f5e0ff */
[----:B-1----:R-:W-:Y:S02]  /*15d0*/  IADD3 R16, P0, R22, R27, RZ ;  /* 0x0000001b16107210 */ /* 0x002fe40007f1e0ff */
[----:B------:R-:W-:-:S03]  /*15e0*/  IADD3 R22, P1, R29, R6, RZ ;  /* 0x000000061d167210 */ /* 0x000fc60007f3e0ff */
[--C-:B------:R-:W-:Y:S01]  /*15f0*/  IMAD.X R17, R3, 0x1, R30.reuse, P0 ;  /* 0x0000000103117824 */ /* 0x100fe200000e061e */
[C---:B------:R-:W-:Y:S01]  /*1600*/  FMNMX R3, |R28|.reuse, R8, !PT ;  /* 0x000000081c037209 */ /* 0x040fe20007800200 */
[----:B------:R-:W-:Y:S01]  /*1610*/  FMUL R28, R28, UR7 ;  /* 0x000000071c1c7c20 */ /* 0x000fe20008400000 */
[C---:B------:R-:W-:Y:S02]  /*1620*/  IMAD.X R23, R25.reuse, 0x1, R31, P1 ;  /* 0x0000000119177824 */ /* 0x040fe400008e061f */
[----:B------:R-:W-:Y:S01]  /*1630*/  IMAD.X R33, R25, 0x1, R30, P2 ;  /* 0x0000000119217824 */ /* 0x000fe200010e061e */
[C---:B------:R-:W-:Y:S01]  /*1640*/  FMNMX R3, |R34|.reuse, R3, !PT ;  /* 0x0000000322037209 */ /* 0x040fe20007800200 */
[----:B------:R-:W-:Y:S01]  /*1650*/  FMUL R34, R34, UR7 ;  /* 0x0000000722227c20 */ /* 0x000fe20008400000 */
[----:B------:R-:W-:-:S05]  /*1660*/  FADD R6, R9, R9 ;  /* 0x0000000909067221 */ /* 0x000fca0000000000 */
[----:B------:R-:W-:Y:S01]  /*1670*/  FMNMX R6, RZ, R6, !PT ;  /* 0x00000006ff067209 */ /* 0x000fe20007800000 */
[C---:B------:R-:W-:Y:S01]  /*1680*/  FMUL R25, R9.reuse, R9 ;  /* 0x0000000909197220 */ /* 0x040fe20000400000 */
[----:B------:R-:W-:-:S03]  /*1690*/  FSETP.GT.AND P0, PT, R9, RZ, PT ;  /* 0x000000ff0900720b */ /* 0x000fc60003f04000 */
[----:B------:R-:W-:Y:S01]  /*16a0*/  FMUL R8, R7, R6 ;  /* 0x0000000607087220 */ /* 0x000fe20000400000 */
[----:B------:R-:W-:-:S04]  /*16b0*/  F2FP.BF16.F32.PACK_AB R6, RZ, R28 ;  /* 0x0000001cff06723e */ /* 0x000fc800000010ff */
[----:B------:R-:W-:Y:S01]  /*16c0*/  PRMT R27, R6, 0x7610, R27 ;  /* 0x00007610061b7816 */ /* 0x000fe2000000001b */
[----:B------:R-:W-:Y:S01]  /*16d0*/  FADD R9, R36, R36 ;  /* 0x0000002424097221 */ /* 0x000fe20000000000 */
[----:B------:R-:W1:Y:S04]  /*16e0*/  S2R R6, SR_TID.X ;  /* 0x0000000000067919 */ /* 0x000e680000002100 */
[----:B------:R-:W-:-:S05]  /*16f0*/  FMNMX R9, RZ, R9, !PT ;  /* 0x00000009ff097209 */ /* 0x000fca0007800000 */
[----:B------:R-:W-:Y:S01]  /*1700*/  FMUL R9, R12, R9 ;  /* 0x000000090c097220 */ /* 0x000fe20000400000 */
[----:B------:R-:W-:Y:S01]  /*1710*/  FSEL R30, R25, RZ, P0 ;  /* 0x000000ff191e7208 */ /* 0x000fe20000000000 */
[----:B------:R-:W-:Y:S01]  /*1720*/  FMUL R35, R35, R8 ;  /* 0x0000000823237220 */ /* 0x000fe20000400000 */
[----:B------:R-:W-:Y:S01]  /*1730*/  FSETP.GT.AND P0, PT, R36, RZ, PT ;  /* 0x000000ff2400720b */ /* 0x000fe20003f04000 */
[----:B------:R-:W-:Y:S01]  /*1740*/  FMUL R20, R20, R9 ;  /* 0x0000000914147220 */ /* 0x000fe20000400000 */
[----:B------:R2:W-:Y:S01]  /*1750*/  STG.E.U16 desc[UR14][R16.64], R27 ;  /* 0x0000001b10007986 */ /* 0x0005e2000c10150e */
[----:B------:R-:W-:Y:S01]  /*1760*/  FMUL R36, R36, R36 ;  /* 0x0000002424247220 */ /* 0x000fe20000400000 */
[----:B------:R-:W-:Y:S01]  /*1770*/  F2FP.BF16.F32.PACK_AB R8, RZ, R34 ;  /* 0x00000022ff08723e */ /* 0x000fe200000010ff */
[----:B------:R-:W-:Y:S01]  /*1780*/  FMUL R9, R35, UR7 ;  /* 0x0000000723097c20 */ /* 0x000fe20008400000 */
[----:B------:R-:W-:Y:S02]  /*1790*/  FMUL R7, R7, R30 ;  /* 0x0000001e07077220 */ /* 0x000fe40000400000 */
[----:B------:R-:W-:-:S02]  /*17a0*/  FSEL R25, R36, RZ, P0 ;  /* 0x000000ff24197208 */ /* 0x000fc40000000000 */
[----:B------:R-:W-:Y:S02]  /*17b0*/  PRMT R31, R8, 0x7610, R31 ;  /* 0x00007610081f7816 */ /* 0x000fe4000000001f */
[----:B--2---:R-:W-:Y:S01]  /*17c0*/  IADD3 R16, P1, R16, UR4, RZ ;  /* 0x0000000410107c10 */ /* 0x004fe2000ff3e0ff */
[----:B------:R-:W-:Y:S01]  /*17d0*/  FMUL R27, R20, UR7 ;  /* 0x00000007141b7c20 */ /* 0x000fe20008400000 */
[----:B------:R-:W-:Y:S02]  /*17e0*/  IADD3 R30, P0, R22, UR4, RZ ;  /* 0x00000004161e7c10 */ /* 0x000fe4000ff1e0ff */
[----:B------:R-:W-:Y:S02]  /*17f0*/  IADD3.X R17, R17, UR5, RZ, P1, !PT ;  /* 0x0000000511117c10 */ /* 0x000fe40008ffe4ff */
[----:B------:R-:W-:Y:S01]  /*1800*/  F2FP.BF16.F32.PACK_AB R8, RZ, R27 ;  /* 0x0000001bff08723e */ /* 0x000fe200000010ff */
[----:B------:R-:W-:Y:S01]  /*1810*/  FMUL R12, R12, R25 ;  /* 0x000000190c0c7220 */ /* 0x000fe20000400000 */
[----:B------:R-:W-:Y:S01]  /*1820*/  F2FP.BF16.F32.PACK_AB R29, RZ, R9 ;  /* 0x00000009ff1d723e */ /* 0x000fe200000010ff */
[----:B------:R2:W-:Y:S01]  /*1830*/  STG.E.U16 desc[UR14][R16.64], R31 ;  /* 0x0000001f10007986 */ /* 0x0005e2000c10150e */
[----:B------:R-:W-:-:S03]  /*1840*/  PRMT R25, R8, 0x7610, R25 ;  /* 0x0000761008197816 */ /* 0x000fc60000000019 */
[----:B------:R3:W-:Y:S01]  /*1850*/  STG.E.U16 desc[UR14][R22.64], R29 ;  /* 0x0000001d16007986 */ /* 0x0007e2000c10150e */
[----:B--2---:R-:W-:Y:S01]  /*1860*/  IADD3.X R31, R23, UR5, RZ, P0, !PT ;  /* 0x00000005171f7c10 */ /* 0x004fe200087fe4ff */
[----:B------:R-:W-:Y:S01]  /*1870*/  FMUL R16, R7, UR7 ;  /* 0x0000000707107c20 */ /* 0x000fe20008400000 */
[----:B------:R-:W-:-:S03]  /*1880*/  FMUL R17, R12, UR7 ;  /* 0x000000070c117c20 */ /* 0x000fc60008400000 */
[----:B------:R2:W-:Y:S01]  /*1890*/  STG.E.U16 desc[UR14][R30.64], R25 ;  /* 0x000000191e007986 */ /* 0x0005e2000c10150e */
[----:B------:R-:W-:Y:S02]  /*18a0*/  F2FP.BF16.F32.PACK_AB R8, RZ, R16 ;  /* 0x00000010ff08723e */ /* 0x000fe400000010ff */
[----:B---3--:R-:W-:Y:S02]  /*18b0*/  F2FP.BF16.F32.PACK_AB R23, RZ, R17 ;  /* 0x00000011ff17723e */ /* 0x008fe400000010ff */
[----:B------:R-:W-:Y:S02]  /*18c0*/  PRMT R37, R8, 0x7610, R37 ;  /* 0x0000761008257816 */ /* 0x000fe40000000025 */
[----:B-1----:R-:W-:Y:S02]  /*18d0*/  SHF.R.U32.HI R22, RZ, 0x5, R6 ;  /* 0x00000005ff167819 */ /* 0x002fe40000011606 */
[----:B--2---:R-:W-:-:S04]  /*18e0*/  IADD3 R30, P0, R32, UR4, RZ ;  /* 0x00000004201e7c10 */ /* 0x004fc8000ff1e0ff */
[----:B------:R-:W-:Y:S01]  /*18f0*/  IADD3.X R31, R33, UR5, RZ, P0, !PT ;  /* 0x00000005211f7c10 */ /* 0x000fe200087fe4ff */
[----:B------:R-:W-:Y:S04]  /*1900*/  STG.E.U16 desc[UR14][R32.64], R37 ;  /* 0x0000002520007986 */ /* 0x000fe8000c10150e */
[----:B------:R1:W-:Y:S01]  /*1910*/  STG.E.U16 desc[UR14][R30.64], R23 ;  /* 0x000000171e007986 */ /* 0x0003e2000c10150e */
[----:B------:R-:W-:Y:S02]  /*1920*/  LOP3.LUT R25, R6, 0x1f, RZ, 0xc0, !PT ;  /* 0x0000001f06197812 */ /* 0x000fe400078ec0ff */
[----:B------:R-:W-:Y:S01]  /*1930*/  SHF.R.U32.HI R8, RZ, 0x8, R6 ;  /* 0x00000008ff087819 */ /* 0x000fe20000011606 */
[----:B-1----:R-:W-:-:S04]  /*1940*/  IMAD.SHL.U32 R23, R22, 0x4, RZ ;  /* 0x0000000416177824 */ /* 0x002fc800078e00ff */
[----:B------:R-:W-:Y:S01]  /*1950*/  IMAD.IADD R36, R6, 0x1, -R23 ;  /* 0x0000000106247824 */ /* 0x000fe200078e0a17 */
[----:B------:R-:W-:Y:S01]  /*1960*/  UIADD3 UR4, UR12, 0x20, URZ ;  /* 0x000000200c047890 */ /* 0x000fe2000fffe03f */
[----:B------:R-:W-:-:S03]  /*1970*/  IMAD R29, R8, 0x20, R25 ;  /* 0x00000020081d7824 */ /* 0x000fc600078e0219 */
[----:B------:R-:W-:Y:S01]  /*1980*/  LOP3.LUT R8, R36, 0x1f, RZ, 0xc0, !PT ;  /* 0x0000001f24087812 */ /* 0x000fe200078ec0ff */
[----:B0-----:R-:W-:Y:S01]  /*1990*/  ULEA UR4, UR13, UR4, 0x18 ;  /* 0x000000040d047291 */ /* 0x001fe2000f8ec03f */
[----:B------:R-:W-:Y:S01]  /*19a0*/  F2FP.BF16.F32.PACK_AB R36, R11, R2 ;  /* 0x000000020b24723e */ /* 0x000fe200000010ff */
[----:B------:R-:W-:Y:S01]  /*19b0*/  IMAD R11, R29, 0x21, R18 ;  /* 0x000000211d0b7824 */ /* 0x000fe200078e0212 */
[----:B------:R-:W-:Y:S01]  /*19c0*/  F2FP.BF16.F32.PACK_AB R32, R21, R5 ;  /* 0x000000051520723e */ /* 0x000fe200000010ff */
[----:B------:R-:W-:Y:S01]  /*19d0*/  IMAD R2, R29, 0x21, R8 ;  /* 0x000000211d027824 */ /* 0x000fe200078e0208 */
[----:B------:R-:W-:Y:S02]  /*19e0*/  LOP3.LUT R5, R23, 0x1c, RZ, 0xc0, !PT ;  /* 0x0000001c17057812 */ /* 0x000fe400078ec0ff */
[----:B------:R-:W-:Y:S01]  /*19f0*/  F2FP.BF16.F32.PACK_AB R33, R27, R9 ;  /* 0x000000091b21723e */ /* 0x000fe200000010ff */
[C---:B------:R-:W-:Y:S02]  /*1a00*/  IMAD R9, R29.reuse, 0x21, R13 ;  /* 0x000000211d097824 */ /* 0x040fe400078e020d */
[C---:B------:R-:W-:Y:S01]  /*1a10*/  IMAD R27, R29.reuse, 0x21, R24 ;  /* 0x000000211d1b7824 */ /* 0x040fe200078e0218 */
[----:B------:R-:W-:Y:S01]  /*1a20*/  LEA R2, R2, UR4, 0x2 ;  /* 0x0000000402027c11 */ /* 0x000fe2000f8e10ff */
[----:B------:R-:W-:Y:S01]  /*1a30*/  IMAD R21, R29, 0x21, R5 ;  /* 0x000000211d157824 */ /* 0x000fe200078e0205 */
[----:B------:R-:W-:-:S02]  /*1a40*/  LEA R11, R11, UR4, 0x2 ;  /* 0x000000040b0b7c11 */ /* 0x000fc4000f8e10ff */
[----:B------:R-:W-:Y:S02]  /*1a50*/  LEA R29, R9, UR4, 0x2 ;  /* 0x00000004091d7c11 */ /* 0x000fe4000f8e10ff */
[----:B------:R-:W-:Y:S01]  /*1a60*/  LEA R27, R27, UR4, 0x2 ;  /* 0x000000041b1b7c11 */ /* 0x000fe2000f8e10ff */
[----:B------:R0:W-:Y:S04]  /*1a70*/  STS [R2], R26 ;  /* 0x0000001a02007388 */ /* 0x0001e80000000800 */
[----:B------:R-:W-:Y:S04]  /*1a80*/  STS [R11], R36 ;  /* 0x000000240b007388 */ /* 0x000fe80000000800 */
[----:B------:R1:W-:Y:S04]  /*1a90*/  STS [R29], R32 ;  /* 0x000000201d007388 */ /* 0x0003e80000000800 */
[----:B------:R-:W-:Y:S01]  /*1aa0*/  STS [R27], R33 ;  /* 0x000000211b007388 */ /* 0x000fe20000000800 */
[----:B0-----:R-:W-:Y:S01]  /*1ab0*/  LEA R26, R21, UR4, 0x2 ;  /* 0x00000004151a7c11 */ /* 0x001fe2000f8e10ff */
[----:B------:R-:W-:Y:S01]  /*1ac0*/  BAR.SYNC.DEFER_BLOCKING 0x0 ;  /* 0x0000000000007b1d */ /* 0x000fe20000010000 */
[----:B------:R-:W-:-:S02]  /*1ad0*/  USHF.R.U64 UR4, UR8, 0x1, UR9 ;  /* 0x0000000108047899 */ /* 0x000fc40008001209 */
[----:B------:R-:W-:Y:S01]  /*1ae0*/  USHF.R.U32.HI UR5, URZ, 0x1, UR9 ;  /* 0x000000013f057899 */ /* 0x000fe20008011609 */
[----:B------:R-:W-:Y:S02]  /*1af0*/  IMAD.MOV.U32 R9, RZ, RZ, RZ ;  /* 0x000000ffff097224 */ /* 0x000fe400078e00ff */
[----:B------:R-:W0:Y:S01]  /*1b00*/  LDS R21, [R26] ;  /* 0x000000001a157984 */ /* 0x000e220000000800 */
[----:B------:R-:W-:-:S04]  /*1b10*/  IMAD.WIDE.U32 R8, R5, UR4, R8 ;  /* 0x0000000405087c25 */ /* 0x000fc8000f8e0008 */
[----:B------:R-:W-:Y:S02]  /*1b20*/  IMAD R30, R5, UR5, RZ ;  /* 0x00000005051e7c24 */ /* 0x000fe4000f8e02ff */
[----:B------:R-:W-:Y:S02]  /*1b30*/  IMAD.SHL.U32 R31, R8, 0x4, RZ ;  /* 0x00000004081f7824 */ /* 0x000fe400078e00ff */
[----:B------:R-:W-:-:S05]  /*1b40*/  IMAD.IADD R9, R9, 0x1, R30 ;  /* 0x0000000109097824 */ /* 0x000fca00078e021e */
[----:B-1----:R-:W-:Y:S02]  /*1b50*/  SHF.L.U64.HI R32, R8, 0x2, R9 ;  /* 0x0000000208207819 */ /* 0x002fe40000010209 */
[----:B------:R-:W-:-:S05]  /*1b60*/  IADD3 R8, P0, R31, R10, RZ ;  /* 0x0000000a1f087210 */ /* 0x000fca0007f1e0ff */
[----:B------:R-:W-:-:S05]  /*1b70*/  IMAD.X R9, R32, 0x1, R14, P0 ;  /* 0x0000000120097824 */ /* 0x000fca00000e060e */
[----:B0-----:R0:W-:Y:S04]  /*1b80*/  STG.E desc[UR14][R8.64], R21 ;  /* 0x0000001508007986 */ /* 0x0011e8000c10190e */
[----:B------:R-:W1:Y:S01]  /*1b90*/  LDS R21, [R26+0x4] ;  /* 0x000004001a157984 */ /* 0x000e620000000800 */
[----:B0-----:R-:W-:Y:S02]  /*1ba0*/  IMAD.U32 R8, RZ, RZ, UR4 ;  /* 0x00000004ff087e24 */ /* 0x001fe4000f8e00ff */
[----:B------:R-:W-:Y:S02]  /*1bb0*/  IMAD.U32 R9, RZ, RZ, UR5 ;  /* 0x00000005ff097e24 */ /* 0x000fe4000f8e00ff */
[----:B------:R-:W-:-:S04]  /*1bc0*/  IMAD.WIDE.U32 R8, R5, UR4, R8 ;  /* 0x0000000405087c25 */ /* 0x000fc8000f8e0008 */
[----:B------:R-:W-:Y:S01]  /*1bd0*/  IMAD.IADD R30, R30, 0x1, R9 ;  /* 0x000000011e1e7824 */ /* 0x000fe200078e0209 */
[----:B------:R-:W-:-:S05]  /*1be0*/  IADD3 R18, P0, R18, R8, RZ ;  /* 0x0000000812127210 */ /* 0x000fca0007f1e0ff */
[----:B------:R-:W-:Y:S02]  /*1bf0*/  IMAD.X R5, RZ, RZ, R30, P0 ;  /* 0x000000ffff057224 */ /* 0x000fe400000e061e */
[----:B------:R-:W-:-:S03]  /*1c00*/  IMAD.SHL.U32 R9, R18, 0x4, RZ ;  /* 0x0000000412097824 */ /* 0x000fc600078e00ff */
[----:B------:R-:W-:Y:S02]  /*1c10*/  SHF.L.U64.HI R5, R18, 0x2, R5 ;  /* 0x0000000212057819 */ /* 0x000fe40000010205 */
[----:B------:R-:W-:Y:S01]  /*1c20*/  IADD3 R36, P0, R9, R10, RZ ;  /* 0x0000000a09247210 */ /* 0x000fe20007f1e0ff */
[----:B------:R-:W0:Y:S04]  /*1c30*/  LDS R18, [R26+0x8] ;  /* 0x000008001a127984 */ /* 0x000e280000000800 */
[----:B------:R-:W-:Y:S01]  /*1c40*/  IMAD.X R37, R5, 0x1, R14, P0 ;  /* 0x0000000105257824 */ /* 0x000fe200000e060e */
[----:B------:R-:W-:-:S04]  /*1c50*/  IADD3 R33, P0, R8, UR4, RZ ;  /* 0x0000000408217c10 */ /* 0x000fc8000ff1e0ff */
[----:B------:R-:W-:Y:S01]  /*1c60*/  IADD3.X R30, R30, UR5, RZ, P0, !PT ;  /* 0x000000051e1e7c10 */ /* 0x000fe200087fe4ff */
[----:B-1----:R1:W-:Y:S01]  /*1c70*/  STG.E desc[UR14][R36.64], R21 ;  /* 0x0000001524007986 */ /* 0x0023e2000c10190e */
[----:B------:R-:W-:-:S03]  /*1c80*/  IADD3 R8, P0, R13, R33, RZ ;  /* 0x000000210d087210 */ /* 0x000fc60007f1e0ff */
[----:B------:R-:W2:Y:S02]  /*1c90*/  LDS R21, [R26+0xc] ;  /* 0x00000c001a157984 */ /* 0x000ea40000000800 */
[----:B------:R-:W-:-:S05]  /*1ca0*/  IMAD.X R13, RZ, RZ, R30, P0 ;  /* 0x000000ffff0d7224 */ /* 0x000fca00000e061e */
[C---:B------:R-:W-:Y:S01]  /*1cb0*/  SHF.L.U64.HI R13, R8.reuse, 0x2, R13 ;  /* 0x00000002080d7819 */ /* 0x040fe2000001020d */
[----:B------:R-:W-:-:S05]  /*1cc0*/  IMAD.SHL.U32 R8, R8, 0x4, RZ ;  /* 0x0000000408087824 */ /* 0x000fca00078e00ff */
[----:B-1----:R-:W-:-:S05]  /*1cd0*/  IADD3 R36, P0, R8, R10, RZ ;  /* 0x0000000a08247210 */ /* 0x002fca0007f1e0ff */
[----:B------:R-:W-:Y:S01]  /*1ce0*/  IMAD.X R37, R13, 0x1, R14, P0 ;  /* 0x000000010d257824 */ /* 0x000fe200000e060e */
[----:B------:R-:W-:-:S04]  /*1cf0*/  IADD3 R33, P0, P1, R24, UR4, R33 ;  /* 0x0000000418217c10 */ /* 0x000fc8000f91e021 */
[----:B------:R-:W-:Y:S01]  /*1d00*/  IADD3.X R30, RZ, UR5, R30, P0, P1 ;  /* 0x00000005ff1e7c10 */ /* 0x000fe200087e241e */
[C---:B------:R-:W-:Y:S01]  /*1d10*/  IMAD.SHL.U32 R24, R33.reuse, 0x4, RZ ;  /* 0x0000000421187824 */ /* 0x040fe200078e00ff */
[----:B0-----:R0:W-:Y:S02]  /*1d20*/  STG.E desc[UR14][R36.64], R18 ;  /* 0x0000001224007986 */ /* 0x0011e4000c10190e */
[----:B------:R-:W-:Y:S02]  /*1d30*/  SHF.L.U64.HI R33, R33, 0x2, R30 ;  /* 0x0000000221217819 */ /* 0x000fe4000001021e */
[----:B0-----:R-:W-:-:S05]  /*1d40*/  IADD3 R36, P0, R24, R10, RZ ;  /* 0x0000000a18247210 */ /* 0x001fca0007f1e0ff */
[----:B------:R-:W-:-:S05]  /*1d50*/  IMAD.X R37, R33, 0x1, R14, P0 ;  /* 0x0000000121257824 */ /* 0x000fca00000e060e */
[----:B--2---:R-:W-:Y:S01]  /*1d60*/  STG.E desc[UR14][R36.64], R21 ;  /* 0x0000001524007986 */ /* 0x004fe2000c10190e */
[----:B------:R-:W-:Y:S01]  /*1d70*/  BAR.SYNC.DEFER_BLOCKING 0x0 ;  /* 0x0000000000007b1d */ /* 0x000fe20000010000 */
[----:B------:R-:W-:Y:S02]  /*1d80*/  F2FP.BF16.F32.PACK_AB R30, R19, R15 ;  /* 0x0000000f131e723e */ /* 0x000fe400000010ff */
[----:B------:R-:W-:Y:S02]  /*1d90*/  F2FP.BF16.F32.PACK_AB R28, R34, R28 ;  /* 0x0000001c221c723e */ /* 0x000fe400000010ff */
[----:B------:R-:W-:Y:S01]  /*1da0*/  F2FP.BF16.F32.PACK_AB R34, R17, R16 ;  /* 0x000000101122723e */ /* 0x000fe200000010ff */
[----:B------:R-:W-:Y:S04]  /*1db0*/  STS [R2], R4 ;  /* 0x0000000402007388 */ /* 0x000fe80000000800 */
[----:B------:R0:W-:Y:S04]  /*1dc0*/  STS [R11], R30 ;  /* 0x0000001e0b007388 */ /* 0x0001e80000000800 */
[----:B------:R-:W-:Y:S04]  /*1dd0*/  STS [R29], R28 ;  /* 0x0000001c1d007388 */ /* 0x000fe80000000800 */
[----:B------:R-:W-:Y:S01]  /*1de0*/  STS [R27], R34 ;  /* 0x000000221b007388 */ /* 0x000fe20000000800 */
[----:B------:R-:W-:Y:S01]  /*1df0*/  BAR.SYNC.DEFER_BLOCKING 0x0 ;  /* 0x0000000000007b1d */ /* 0x000fe20000010000 */
[----:B------:R-:W-:-:S02]  /*1e00*/  UIMAD UR6, UR9, UR10, URZ ;  /* 0x0000000a090672a4 */ /* 0x000fc4000f8e023f */
[----:B------:R-:W-:Y:S02]  /*1e10*/  UIMAD.WIDE.U32 UR4, UR8, UR10, URZ ;  /* 0x0000000a080472a5 */ /* 0x000fe4000f8e003f */
[----:B------:R-:W-:-:S04]  /*1e20*/  UIMAD UR6, UR11, UR8, UR6 ;  /* 0x000000080b0672a4 */ /* 0x000fc8000f8e0206 */
[----:B------:R-:W-:Y:S01]  /*1e30*/  UIADD3 UR6, UR5, UR6, URZ ;  /* 0x0000000605067290 */ /* 0x000fe2000fffe03f */
[----:B------:R-:W-:Y:S01]  /*1e40*/  IMAD.U32 R16, RZ, RZ, UR4 ;  /* 0x00000004ff107e24 */ /* 0x000fe2000f8e00ff */
[----:B------:R-:W1:Y:S04]  /*1e50*/  LDS R18, [R26] ;  /* 0x000000001a127984 */ /* 0x000e680000000800 */
[----:B------:R-:W2:Y:S04]  /*1e60*/  LDS R21, [R26+0x4] ;  /* 0x000004001a157984 */ /* 0x000ea80000000800 */
[----:B------:R-:W3:Y:S04]  /*1e70*/  LDS R19, [R26+0x8] ;  /* 0x000008001a137984 */ /* 0x000ee80000000800 */
[----:B------:R-:W4:Y:S01]  /*1e80*/  LDS R37, [R26+0xc] ;  /* 0x00000c001a257984 */ /* 0x000f220000000800 */
[----:B0-----:R-:W-:Y:S01]  /*1e90*/  IMAD.U32 R11, RZ, RZ, UR6 ;  /* 0x00000006ff0b7e24 */ /* 0x001fe2000f8e00ff */
[----:B------:R-:W-:-:S04]  /*1ea0*/  LEA R15, P0, R16, R10, 0x1 ;  /* 0x0000000a100f7211 */ /* 0x000fc800078008ff */
[----:B------:R-:W-:Y:S02]  /*1eb0*/  LEA.HI.X R16, R16, R14, R11, 0x1, P0 ;  /* 0x0000000e10107211 */ /* 0x000fe400000f0c0b */
[----:B------:R-:W-:Y:S01]  /*1ec0*/  IADD3 R10, P0, R15, R31, RZ ;  /* 0x0000001f0f0a7210 */ /* 0x000fe20007f1e0ff */
[----:B------:R-:W-:Y:S01]  /*1ed0*/  IMAD.U32 R17, RZ, RZ, UR5 ;  /* 0x00000005ff117e24 */ /* 0x000fe2000f8e00ff */
[----:B------:R-:W-:-:S03]  /*1ee0*/  ULDC.64 UR4, c[0x0][0x238] ;  /* 0x00008e0000047ab9 */ /* 0x000fc60000000a00 */
[C---:B------:R-:W-:Y:S01]  /*1ef0*/  IMAD.X R11, R16.reuse, 0x1, R32, P0 ;  /* 0x00000001100b7824 */ /* 0x040fe200000e0620 */
[----:B------:R-:W-:Y:S02]  /*1f00*/  ISETP.NE.U32.AND P0, PT, RZ, UR4, PT ;  /* 0x00000004ff007c0c */ /* 0x000fe4000bf05070 */
[C---:B------:R-:W-:Y:S02]  /*1f10*/  IADD3 R4, P1, R15.reuse, R9, RZ ;  /* 0x000000090f047210 */ /* 0x040fe40007f3e0ff */
[C---:B------:R-:W-:Y:S02]  /*1f20*/  IADD3 R8, P2, R15.reuse, R8, RZ ;  /* 0x000000080f087210 */ /* 0x040fe40007f5e0ff */
[----:B------:R-:W-:Y:S02]  /*1f30*/  ISETP.NE.AND.EX P0, PT, RZ, UR5, PT, P0 ;  /* 0x00000005ff007c0c */ /* 0x000fe4000bf05300 */
[----:B------:R-:W-:Y:S01]  /*1f40*/  IADD3 R14, P3, R15, R24, RZ ;  /* 0x000000180f0e7210 */ /* 0x000fe20007f7e0ff */
[C---:B------:R-:W-:Y:S01]  /*1f50*/  IMAD.X R5, R16.reuse, 0x1, R5, P1 ;  /* 0x0000000110057824 */ /* 0x040fe200008e0605 */
[----:B------:R-:W-:Y:S01]  /*1f60*/  FMNMX R3, R3, |R35|, !PT ;  /* 0x4000002303037209 */ /* 0x000fe20007800000 */
[----:B------:R-:W-:-:S02]  /*1f70*/  IMAD.X R9, R16, 0x1, R13, P2 ;  /* 0x0000000110097824 */ /* 0x000fc400010e060d */
        /* <DEDUP_REMOVED lines=13> */
[----:B------:R-:W-:-:S05]  /*2050*/  VOTEU.ALL UP0, P0 ;  /* 0x00000000003f7886 */ /* 0x000fca0000000000 */
[----:B------:R-:W-:Y:S01]  /*2060*/  @!UP0 ULEA UR4, UR13, UR12, 0x18 ;  /* 0x0000000c0d048291 */ /* 0x000fe2000f8ec03f */
[----:B-1----:R-:W-:Y:S01]  /*2070*/  FMNMX R2, R7, R2, !PT ;  /* 0x0000000207027209 */ /* 0x002fe20007800000 */
[----:B------:R-:W-:-:S04]  /*2080*/  IMAD.MOV.U32 R7, RZ, RZ, RZ ;  /* 0x000000ffff077224 */ /* 0x000fc800078e00ff */
[----:B------:R-:W1:Y:S02]  /*2090*/  SHFL.DOWN PT, R3, R2, 0x8, 0x1f ;  /* 0x09001f0002037f89 */ /* 0x000e6400000e0000 */
[----:B-1----:R-:W-:-:S05]  /*20a0*/  FMNMX R3, R2, R3, !PT ;  /* 0x0000000302037209 */ /* 0x002fca0007800000 */
[----:B0-----:R-:W0:Y:S02]  /*20b0*/  SHFL.DOWN PT, R4, R3, 0x4, 0x1f ;  /* 0x08801f0003047f89 */ /* 0x001e2400000e0000 */
[----:B0-----:R-:W-:-:S05]  /*20c0*/  FMNMX R4, R3, R4, !PT ;  /* 0x0000000403047209 */ /* 0x001fca0007800000 */
        /* <DEDUP_REMOVED lines=21> */
.L_x_5423:
[----:B-1----:R-:W-:-:S07]  /*2220*/  FMNMX R7, R4, R7, !PT ;  /* 0x0000000704077209 */ /* 0x002fce0007800000 */
.L_x_5415:
[----:B------:R-:W-:Y:S05]  /*2230*/  BSYNC B0 ;  /* 0x0000000000007941 */ /* 0x000fea0003800000 */
.L_x_5414:
[----:B------:R-:W-:Y:S01]  /*2240*/  ISETP.NE.AND P0, PT, R6, RZ, PT ;  /* 0x000000ff0600720c */ /* 0x000fe20003f05270 */
[----:B------:R-:W-:-:S12]  /*2250*/  BSSY B0, `(.L_x_5413) ;  /* 0x0000004000007945 */ /* 0x000fd80003800000 */
[----:B------:R-:W-:Y:S05]  /*2260*/  @P0 BRA `(.L_x_5417) ;  /* 0x0000000000080947 */ /* 0x000fea0003800000 */
[----:B------:R-:W1:Y:S02]  /*2270*/  LDC.64 R2, c[0x0][0x238] ;  /* 0x00008e00ff027b82 */ /* 0x000e640000000a00 */
[----:B-1----:R1:W-:Y:S02]  /*2280*/  REDG.E.MAX.S32.STRONG.GPU desc[UR14][R2.64], R7 ;  /* 0x000000070200798e */ /* 0x0023e4000d10e38e */
.L_x_5417:
[----:B------:R-:W-:Y:S05]  /*2290*/  BSYNC B0 ;  /* 0x0000000000007941 */ /* 0x000fea0003800000 */
.L_x_5413:
        /* <DEDUP_REMOVED lines=11> */
[----:B-1----:R-:W-:-:S07]  /*2350*/  MOV R7, 0x2370 ;  /* 0x0000237000077802 */ /* 0x002fce0000000f00 */
[----:B0-----:R-:W-:Y:S05]  /*2360*/  CALL.REL.NOINC `($__internal_111_$__cuda_sm20_rcp_rn_f32_slowpath) ;  /* 0x0000000400847944 */ /* 0x001fea0003c00000 */
[----:B------:R-:W-:Y:S05]  /*2370*/  BRA `(.L_x_5419) ;  /* 0x0000000000147947 */ /* 0x000fea0003800000 */
.L_x_5418:
[----:B0-----:R-:W0:Y:S01]  /*2380*/  MUFU.RCP R5, UR7 ;  /* 0x0000000700057d08 */ /* 0x001e220008001000 */
[----:B------:R-:W-:-:S04]  /*2390*/  IMAD.U32 R0, RZ, RZ, UR7 ;  /* 0x00000007ff007e24 */ /* 0x000fc8000f8e00ff */
[----:B0-----:R-:W-:-:S04]  /*23a0*/  FFMA R0, R5, R0, -1 ;  /* 0xbf80000005007423 */ /* 0x001fc80000000000 */
[----:B------:R-:W-:-:S04]  /*23b0*/  FADD.FTZ R0, -R0, -RZ ;  /* 0x800000ff00007221 */ /* 0x000fc80000010100 */
[----:B------:R-:W-:-:S07]  /*23c0*/  FFMA R5, R5, R0, R5 ;  /* 0x0000000005057223 */ /* 0x000fce0000000005 */
.L_x_5419:
[----:B-1----:R-:W0:Y:S02]  /*23d0*/  LDC.64 R2, c[0x0][0x240] ;  /* 0x00009000ff027b82 */ /* 0x002e240000000a00 */
[----:B0-----:R-:W-:Y:S01]  /*23e0*/  STG.E desc[UR14][R2.64], R5 ;  /* 0x0000000502007986 */ /* 0x001fe2000c10190e */
[----:B------:R-:W-:Y:S05]  /*23f0*/  EXIT ;  /* 0x000000000000794d */ /* 0x000fea0003800000 */
.L_x_5416:
[----:B------:R-:W-:Y:S02]  /*2400*/  IMAD.MOV.U32 R8, RZ, RZ, 0x4 ;  /* 0x00000004ff087424 */ /* 0x000fe400078e00ff */
[----:B------:R-:W-:Y:S02]  /*2410*/  IMAD.MOV.U32 R9, RZ, RZ, 0x1f ;  /* 0x0000001fff097424 */ /* 0x000fe400078e00ff */
[----:B------:R-:W-:-:S07]  /*2420*/  IMAD.MOV.U32 R5, RZ, RZ, -0x1 ;  /* 0xffffffffff057424 */ /* 0x000fce00078e00ff */
[----:B01----:R-:W-:Y:S05]  /*2430*/  WARPSYNC.COLLECTIVE R5, `(.L_x_5420) ;  /* 0x0000000005087348 */ /* 0x003fea0003c00000 */
[----:B-1----:R1:W2:Y:S02]  /*2440*/  SHFL.DOWN P0, R7, R2, R8, R9 ;  /* 0x0800000802077389 */ /* 0x0022a40000000009 */
[----:B012---:R-:W-:Y:S01]  /*2450*/  ENDCOLLECTIVE ;  /* 0x000000000000791b */ /* 0x007fe20003800000 */
.L_x_5420:
[----:B------:R-:W-:Y:S02]  /*2460*/  IMAD.MOV.U32 R8, RZ, RZ, 0x2 ;  /* 0x00000002ff087424 */ /* 0x000fe400078e00ff */
[----:B------:R-:W-:-:S05]  /*2470*/  IMAD.MOV.U32 R3, RZ, RZ, R7 ;  /* 0x000000ffff037224 */ /* 0x000fca00078e0007 */
[----:B------:R-:W-:-:S05]  /*2480*/  FMNMX R3, R3, R2, !PT ;  /* 0x0000000203037209 */ /* 0x000fca0007800000 */
[----:B------:R-:W-:-:S07]  /*2490*/  IMAD.MOV.U32 R2, RZ, RZ, R3 ;  /* 0x000000ffff027224 */ /* 0x000fce00078e0003 */
[----:B------:R-:W-:Y:S05]  /*24a0*/  WARPSYNC.COLLECTIVE R5, `(.L_x_5421) ;  /* 0x0000000005087348 */ /* 0x000fea0003c00000 */
[----:B------:R0:W1:Y:S02]  /*24b0*/  SHFL.DOWN P0, R7, R2, R8, R9 ;  /* 0x0800000802077389 */ /* 0x0000640000000009 */
[----:B01----:R-:W-:Y:S01]  /*24c0*/  ENDCOLLECTIVE ;  /* 0x000000000000791b */ /* 0x003fe20003800000 */
.L_x_5421:
[----:B------:R-:W-:Y:S02]  /*24d0*/  IMAD.MOV.U32 R8, RZ, RZ, 0x1 ;  /* 0x00000001ff087424 */ /* 0x000fe400078e00ff */
[----:B------:R-:W-:-:S05]  /*24e0*/  IMAD.MOV.U32 R4, RZ, RZ, R7 ;  /* 0x000000ffff047224 */ /* 0x000fca00078e0007 */
[----:B------:R-:W-:-:S05]  /*24f0*/  FMNMX R4, R3, R4, !PT ;  /* 0x0000000403047209 */ /* 0x000fca0007800000 */
[----:B------:R-:W-:-:S07]  /*2500*/  IMAD.MOV.U32 R2, RZ, RZ, R4 ;  /* 0x000000ffff027224 */ /* 0x000fce00078e0004 */
[----:B------:R-:W-:Y:S05]  /*2510*/  WARPSYNC.COLLECTIVE R5, `(.L_x_5422) ;  /* 0x0000000005087348 */ /* 0x000fea0003c00000 */
[----:B------:R0:W1:Y:S02]  /*2520*/  SHFL.DOWN P0, R7, R2, R8, R9 ;  /* 0x0800000802077389 */ /* 0x0000640000000009 */
[----:B01----:R-:W-:Y:S01]  /*2530*/  ENDCOLLECTIVE ;  /* 0x000000000000791b */ /* 0x003fe20003800000 */
.L_x_5422:
[----:B------:R-:W-:Y:S05]  /*2540*/  BRA `(.L_x_5423) ;  /* 0xfffffffc00347947 */ /* 0x000fea000383ffff */
        .weak           $__internal_110_$__cuda_sm20_div_u64
        .type           $__internal_110_$__cuda_sm20_div_u64,@function
        .size           $__internal_110_$__cuda_sm20_div_u64,($__internal_111_$__cuda_sm20_rcp_rn_f32_slowpath - $__internal_110_$__cuda_sm20_div_u64)
$__internal_110_$__cuda_sm20_div_u64:
        /* <DEDUP_REMOVED lines=66> */
[----:B------:R-:W-:Y:S06]  /*2970*/  RET.REL.NODEC R8 `(_ZN18transformer_engine6detail32dgated_act_cast_transpose_kernelILi1ELi2Eff13__nv_bfloat16NS_5EmptyEXadL_ZNS_6dsreluIffEET_T0_RKS3_EEXadL_ZNS_5sreluIffEES5_S6_S8_EEEEvPKT2_SC_PT3_SE_PKT1_PSF_SI_mmm) ;  /* 0xffffffd408a07950 */ /* 0x000fec0003c3ffff */
        .weak           $__internal_111_$__cuda_sm20_rcp_rn_f32_slowpath
        .type           $__internal_111_$__cuda_sm20_rcp_rn_f32_slowpath,@function
        .size           $__internal_111_$__cuda_sm20_rcp_rn_f32_slowpath,(.L_x_34596 - $__internal_111_$__cuda_sm20_rcp_rn_f32_slowpath)
$__internal_111_$__cuda_sm20_rcp_rn_f32_slowpath:
        /* <DEDUP_REMOVED lines=15> */
.L_x_5424:
        /* <DEDUP_REMOVED lines=33> */
.L_x_5426:
[----:B------:R0:W1:Y:S02]  /*2c80*/  MUFU.RCP R2, R0 ;  /* 0x0000000000027308 */ /* 0x0000640000001000 */
.L_x_5425:
[----:B-1-3--:R-:W-:Y:S02]  /*2c90*/  IMAD.MOV.U32 R5, RZ, RZ, R2 ;  /* 0x000000ffff057224 */ /* 0x00afe400078e0002 */
[----:B------:R-:W-:Y:S02]  /*2ca0*/  IMAD.MOV.U32 R2, RZ, RZ, R7 ;  /* 0x000000ffff027224 */ /* 0x000fe400078e0007 */
[----:B------:R-:W-:-:S04]  /*2cb0*/  IMAD.MOV.U32 R3, RZ, RZ, 0x0 ;  /* 0x00000000ff037424 */ /* 0x000fc800078e00ff */
[----:B0-2---:R-:W-:Y:S05]  /*2cc0*/  RET.REL.NODEC R2 `(_ZN18transformer_engine6detail32dgated_act_cast_transpose_kernelILi1ELi2Eff13__nv_bfloat16NS_5EmptyEXadL_ZNS_6dsreluIffEET_T0_RKS3_EEXadL_ZNS_5sreluIffEES5_S6_S8_EEEEvPKT2_SC_PT3_SE_PKT1_PSF_SI_mmm) ;  /* 0xffffffd002cc7950 */ /* 0x005fea0003c3ffff */
.L_x_5427:
        /* <DEDUP_REMOVED lines=11> */
.L_x_34596:


//--------------------- .text._ZN18transformer_engine6detail43dgated_act_cast_transpose_kernel_notalignedILi1ELi2Eff6__halfNS_5EmptyEXadL_ZNS_6dsreluIffEET_T0_RKS3_EEXadL_ZNS_5sreluIffEES5_S6_S8_EEEEvPKT2_SC_PT3_SE_PKT1_PSF_SI_mmm --------------------------
	.section	.text._ZN18transformer_engine6detail43dgated_act_cast_transpose_kernel_notalignedILi1ELi2Eff6__halfNS_5EmptyEXadL_ZNS_6dsreluIffEET_T0_RKS3_EEXadL_ZNS_5sreluIffEES5_S6_S8_EEEEvPKT2_SC_PT3_SE_PKT1_PSF_SI_mmm,"ax",@progbits
	.align	128
        .global         _ZN18transformer_engine6detail43dgated_act_cast_transpose_kernel_notalignedILi1ELi2Eff6__halfNS_5EmptyEXadL_ZNS_6dsreluIffEET_T0_RKS3_EEXadL_ZNS_5sreluIffEES5_S6_S8_EEEEvPKT2_SC_PT3_SE_PKT1_PSF_SI_mmm
        .type           _ZN18transformer_engine6detail43dgated_act_cast_transpose_kernel_notalignedILi1ELi2Eff6__halfNS_5EmptyEXadL_ZNS_6dsreluIffEET_T0_RKS3_EEXadL_ZNS_5sreluIffEES5_S6_S8_EEEEvPKT2_SC_PT3_SE_PKT1_PSF_SI_mmm,@function
        .size           _ZN18transformer_engine6detail43dgated_act_cast_transpose_kernel_notalignedILi1ELi2Eff6__halfNS_5EmptyEXadL_ZNS_6dsreluIffEET_T0_RKS3_EEXadL_ZNS_5sreluIffEES5_S6_S8_EEEEvPKT2_SC_PT3_SE_PKT1_PSF_SI_mmm,(.L_x_34598 - _ZN18transformer_engine6detail43dgated_act_cast_transpose_kernel_notalignedILi1ELi2Eff6__halfNS_5EmptyEXadL_ZNS_6dsreluIffEET_T0_RKS3_EEXadL_ZNS_5sreluIffEES5_S6_S8_EEEEvPKT2_SC_PT3_SE_PKT1_PSF_SI_mmm)
        .other          _ZN18transformer_engine6detail43dgated_act_cast_transpose_kernel_notalignedILi1ELi2Eff6__halfNS_5EmptyEXadL_ZNS_6dsreluIffEET_T0_RKS3_EEXadL_ZNS_5sreluIffEES5_S6_S8_EEEEvPKT2_SC_PT3_SE_PKT1_PSF_SI_mmm,@"STO_CUDA_ENTRY STV_DEFAULT"
_ZN18transformer_engine6detail43dgated_act_cast_transpose_kernel_notalignedILi1ELi2Eff6__halfNS_5EmptyEXadL_ZNS_6dsreluIffEET_T0_RKS3_EEXadL_ZNS_5sreluIffEES5_S6_S8_EEEEvPKT2_SC_PT3_SE_PKT1_PSF_SI_mmm:
.text._ZN18transformer_engine6detail43dgated_act_cast_transpose_kernel_notalignedILi1ELi2Eff6__halfNS_5EmptyEXadL_ZNS_6dsreluIffEET_T0_RKS3_EEXadL_ZNS_5sreluIffEES5_S6_S8_EEEEvPKT2_SC_PT3_SE_PKT1_PSF_SI_mmm:
        /* <DEDUP_REMOVED lines=20> */
[----:B------:R-:W-:Y:S05]  /*0140*/  CALL.REL.NOINC `($__internal_112_$__cuda_sm20_div_u64) ;  /* 0x0000003c00047944 */ /* 0x000fea0003c00000 */
        /* <DEDUP_REMOVED lines=8> */
.L_x_5428:
        /* <DEDUP_REMOVED lines=22> */
.L_x_5429:
        /* <DEDUP_REMOVED lines=108> */
.L_x_5431:
[----:B------:R-:W-:Y:S05]  /*09f0*/  BSYNC B0 ;  /* 0x0000000000007941 */ /* 0x000fea0003800000 */
.L_x_5430:
        /* <DEDUP_REMOVED lines=34> */
.L_x_5433:
[----:B------:R-:W-:Y:S05]  /*0c20*/  BSYNC B0 ;  /* 0x0000000000007941 */ /* 0x000fea0003800000 */
.L_x_5432:
        /* <DEDUP_REMOVED lines=27> */
.L_x_5435:
[----:B------:R-:W-:Y:S05]  /*0de0*/  BSYNC B0 ;  /* 0x0000000000007941 */ /* 0x000fea0003800000 */
.L_x_5434:
        /* <DEDUP_REMOVED lines=52> */
[----:B------:R-:W-:Y:S02]  /*1130*/  F2FP.F16.F32.PACK_AB R23, RZ, R20 ;  /* 0x00000014ff17723e */ /* 0x000fe400000000ff */
[--C-:B------:R-:W-:Y:S02]  /*1140*/  @P0 LEA.HI.X R37, R38, R19, R35.reuse, 0x1, P1 ;  /* 0x0000001326250211 */ /* 0x100fe400008f0c23 */
[----:B------:R-:W-:Y:S02]  /*1150*/  FMNMX R49, |R25|, R24, !PT ;  /* 0x0000001819317209 */ /* 0x000fe40007800200 */
[----:B------:R-:W-:Y:S01]  /*1160*/  PRMT R35, R23, 0x7610, R35 ;  /* 0x0000761017237816 */ /* 0x000fe20000000023 */
[----:B------:R-:W-:Y:S01]  /*1170*/  FMUL R23, R48, UR16 ;  /* 0x0000001030177c20 */ /* 0x000fe20008400000 */
[----:B------:R-:W-:-:S02]  /*1180*/  F2FP.F16.F32.PACK_AB R24, RZ, R21 ;  /* 0x00000015ff18723e */ /* 0x000fc400000000ff */
[----:B------:R-:W-:Y:S01]  /*1190*/  F2FP.F16.F32.PACK_AB R25, RZ, R22 ;  /* 0x00000016ff19723e */ /* 0x000fe200000000ff */
[----:B------:R0:W-:Y:S01]  /*11a0*/  @P0 STG.E.U16 desc[UR8][R32.64], R35 ;  /* 0x0000002320000986 */ /* 0x0001e2000c101508 */
[----:B------:R-:W-:Y:S02]  /*11b0*/  PRMT R38, R24, 0x7610, R38 ;  /* 0x0000761018267816 */ /* 0x000fe40000000026 */
[----:B------:R-:W-:Y:S02]  /*11c0*/  F2FP.F16.F32.PACK_AB R24, RZ, R23 ;  /* 0x00000017ff18723e */ /* 0x000fe400000000ff */
        /* <DEDUP_REMOVED lines=47> */
.L_x_5437:
[----:B------:R-:W-:Y:S05]  /*14c0*/  BSYNC B0 ;  /* 0x0000000000007941 */ /* 0x000fea0003800000 */
.L_x_5436:
        /* <DEDUP_REMOVED lines=39> */
.L_x_5439:
[----:B------:R-:W-:Y:S05]  /*1740*/  BSYNC B0 ;  /* 0x0000000000007941 */ /* 0x000fea0003800000 */
.L_x_5438:
        /* <DEDUP_REMOVED lines=25> */
[----:B------:R-:W-:Y:S01]  /*18e0*/  F2FP.F16.F32.PACK_AB R49, RZ, R48 ;  /* 0x00000030ff31723e */ /* 0x000fe200000000ff */
        /* <DEDUP_REMOVED lines=11> */
.L_x_5441:
[----:B------:R-:W-:Y:S05]  /*19a0*/  BSYNC B0 ;  /* 0x0000000000007941 */ /* 0x000fea0003800000 */
.L_x_5440:
[----:B------:R-:W-:Y:S04]  /*19b0*/  BSSY B0, `(.L_x_5442) ;  /* 0x0000011000007945 */ /* 0x000fe80003800000 */
[----:B------:R-:W-:Y:S05]  /*19c0*/  @!P2 BRA `(.L_x_5443) ;  /* 0x00000000003ca947 */ /* 0x000fea0003800000 */
[----:B------:R-:W-:Y:S01]  /*19d0*/  USHF.L.U32 UR5, UR10, 0x2, URZ ;  /* 0x000000020a057899 */ /* 0x000fe2000800063f */
[----:B------:R-:W-:Y:S01]  /*19e0*/  SHF.R.U32.HI R47, RZ, 0x2, R0 ;  /* 0x00000002ff2f7819 */ /* 0x000fe20000011600 */
[----:B------:R-:W-:Y:S01]  /*19f0*/  USHF.L.U64.HI UR4, UR10, 0x2, UR11 ;  /* 0x000000020a047899 */ /* 0x000fe2000801020b */
[----:B0-----:R-:W-:Y:S02]  /*1a00*/  F2FP.F16.F32.PACK_AB R49, RZ, R45 ;  /* 0x0000002dff31723e */ /* 0x001fe400000000ff */
        /* <DEDUP_REMOVED lines=11> */
.L_x_5443:
[----:B------:R-:W-:Y:S05]  /*1ac0*/  BSYNC B0 ;  /* 0x0000000000007941 */ /* 0x000fea0003800000 */
.L_x_5442:
        /* <DEDUP_REMOVED lines=11> */
[----:B------:R-:W-:-:S03]  /*1b80*/  F2FP.F16.F32.PACK_AB R47, RZ, R43 ;  /* 0x0000002bff2f723e */ /* 0x000fc600000000ff */
[----:B------:R-:W-:Y:S01]  /*1b90*/  IMAD.X R33, RZ, RZ, R32, P1 ;  /* 0x000000ffff217224 */ /* 0x000fe200008e0620 */
[----:B------:R-:W-:-:S04]  /*1ba0*/  LEA R32, P1, R50, R18, 0x1 ;  /* 0x0000001232207211 */ /* 0x000fc800078208ff */
[----:B------:R-:W-:-:S05]  /*1bb0*/  LEA.HI.X R33, R50, R19, R33, 0x1, P1 ;  /* 0x0000001332217211 */ /* 0x000fca00008f0c21 */
[----:B------:R2:W-:Y:S04]  /*1bc0*/  STG.E.U16 desc[UR8][R32.64], R47 ;  /* 0x0000002f20007986 */ /* 0x0005e8000c101508 */
.L_x_5445:
[----:B------:R-:W-:Y:S05]  /*1bd0*/  BSYNC B0 ;  /* 0x0000000000007941 */ /* 0x000fea0003800000 */
.L_x_5444:
        /* <DEDUP_REMOVED lines=12> */
[----:B------:R-:W-:-:S04]  /*1ca0*/  F2FP.F16.F32.PACK_AB R47, RZ, R46 ;  /* 0x0000002eff2f723e */ /* 0x000fc800000000ff */
[----:B------:R-:W-:Y:S02]  /*1cb0*/  IADD3.X R50, R33, UR14, RZ, P1, P2 ;  /* 0x0000000e21327c10 */ /* 0x000fe40008fe44ff */
[----:B------:R-:W-:-:S04]  /*1cc0*/  LEA R32, P1, R49, R18, 0x1 ;  /* 0x0000001231207211 */ /* 0x000fc800078208ff */
[----:B------:R-:W-:-:S05]  /*1cd0*/  LEA.HI.X R33, R49, R19, R50, 0x1, P1 ;  /* 0x0000001331217211 */ /* 0x000fca00008f0c32 */
[----:B------:R3:W-:Y:S04]  /*1ce0*/  STG.E.U16 desc[UR8][R32.64], R47 ;  /* 0x0000002f20007986 */ /* 0x0007e8000c101508 */
.L_x_5447:
[----:B------:R-:W-:Y:S05]  /*1cf0*/  BSYNC B0 ;  /* 0x0000000000007941 */ /* 0x000fea0003800000 */
.L_x_5446:
        /* <DEDUP_REMOVED lines=22> */
[----:B------:R-:W-:Y:S01]  /*1e60*/  F2FP.F16.F32.PACK_AB R36, R21, R20 ;  /* 0x000000141524723e */ /* 0x000fe200000000ff */
[----:B------:R-:W-:Y:S01]  /*1e70*/  IMAD.MOV.U32 R50, RZ, RZ, RZ ;  /* 0x000000ffff327224 */ /* 0x000fe200078e00ff */
[----:B------:R-:W-:Y:S02]  /*1e80*/  F2FP.F16.F32.PACK_AB R0, R23, R22 ;  /* 0x000000161700723e */ /* 0x000fe400000000ff */
        /* <DEDUP_REMOVED lines=30> */
.L_x_5449:
[----:B------:R-:W-:Y:S05]  /*2070*/  BSYNC B0 ;  /* 0x0000000000007941 */ /* 0x000fea0003800000 */
.L_x_5448:
        /* <DEDUP_REMOVED lines=28> */
.L_x_5451:
[----:B------:R-:W-:Y:S05]  /*2240*/  BSYNC B0 ;  /* 0x0000000000007941 */ /* 0x000fea0003800000 */
.L_x_5450:
        /* <DEDUP_REMOVED lines=62> */
[----:B------:R-:W-:-:S02]  /*2630*/  F2FP.F16.F32.PACK_AB R45, R45, R48 ;  /* 0x000000302d2d723e */ /* 0x000fc400000000ff */
        /* <DEDUP_REMOVED lines=22> */
[----:B------:R-:W-:Y:S02]  /*27a0*/  F2FP.F16.F32.PACK_AB R14, RZ, R13 ;  /* 0x0000000dff0e723e */ /* 0x000fe400000000ff */
[----:B------:R-:W-:Y:S01]  /*27b0*/  FMNMX R35, |R35|, R42, !PT ;  /* 0x0000002a23237209 */ /* 0x000fe20007800200 */
[----:B------:R-:W-:Y:S01]  /*27c0*/  FMUL R42, R44, UR16 ;  /* 0x000000102c2a7c20 */ /* 0x000fe20008400000 */
[----:B------:R-:W-:Y:S01]  /*27d0*/  LEA R9, R25, UR4, 0x2 ;  /* 0x0000000419097c11 */ /* 0x000fe2000f8e10ff */
[----:B------:R-:W-:Y:S01]  /*27e0*/  STS [R7], R36 ;  /* 0x0000002407007388 */ /* 0x000fe20000000800 */
[----:B------:R-:W-:-:S02]  /*27f0*/  PRMT R49, R14, 0x7610, R49 ;  /* 0x000076100e317816 */ /* 0x000fc40000000031 */
[----:B------:R-:W-:Y:S01]  /*2800*/  FMNMX R25, |R28|, R35, !PT ;  /* 0x000000231c197209 */ /* 0x000fe20007800200 */
[----:B------:R-:W-:Y:S01]  /*2810*/  FMUL R35, R38, UR16 ;  /* 0x0000001026237c20 */ /* 0x000fe20008400000 */
[----:B------:R-:W-:Y:S01]  /*2820*/  F2FP.F16.F32.PACK_AB R14, RZ, R24 ;  /* 0x00000018ff0e723e */ /* 0x000fe200000000ff */
[----:B------:R0:W-:Y:S01]  /*2830*/  @P0 STG.E.U16 desc[UR8][R20.64], R49 ;  /* 0x0000003114000986 */ /* 0x0001e2000c101508 */
[----:B------:R-:W-:Y:S01]  /*2840*/  F2FP.F16.F32.PACK_AB R48, R30, R13 ;  /* 0x0000000d1e30723e */ /* 0x000fe200000000ff */
[----:B------:R-:W-:Y:S01]  /*2850*/  IMAD R13, R56, 0x21, R39 ;  /* 0x00000021380d7824 */ /* 0x000fe200078e0227 */
[----:B------:R-:W-:Y:S02]  /*2860*/  F2FP.F16.F32.PACK_AB R30, RZ, R30 ;  /* 0x0000001eff1e723e */ /* 0x000fe400000000ff */
[----:B------:R-:W-:Y:S01]  /*2870*/  FMNMX R39, |R38|, R25, !PT ;  /* 0x0000001926277209 */ /* 0x000fe20007800200 */
[----:B------:R-:W-:Y:S01]  /*2880*/  FMUL R25, R37, UR16 ;  /* 0x0000001025197c20 */ /* 0x000fe20008400000 */
[-C--:B------:R-:W-:Y:S01]  /*2890*/  F2FP.F16.F32.PACK_AB R28, R47, R42.reuse ;  /* 0x0000002a2f1c723e */ /* 0x080fe200000000ff */
[----:B------:R1:W-:Y:S01]  /*28a0*/  @P0 STG.E.U16 desc[UR8][R22.64], R30 ;  /* 0x0000001e16000986 */ /* 0x0003e2000c101508 */
[----:B------:R-:W-:-:S02]  /*28b0*/  F2FP.F16.F32.PACK_AB R42, RZ, R42 ;  /* 0x0000002aff2a723e */ /* 0x000fc400000000ff */
[----:B------:R-:W-:Y:S02]  /*28c0*/  F2FP.F16.F32.PACK_AB R47, RZ, R47 ;  /* 0x0000002fff2f723e */ /* 0x000fe400000000ff */
[----:B0-----:R-:W-:Y:S02]  /*28d0*/  PRMT R21, R14, 0x7610, R21 ;  /* 0x000076100e157816 */ /* 0x001fe40000000015 */
[----:B------:R-:W-:Y:S02]  /*28e0*/  F2FP.F16.F32.PACK_AB R14, RZ, R35 ;  /* 0x00000023ff0e723e */ /* 0x000fe400000000ff */
[----:B------:R-:W-:Y:S01]  /*28f0*/  F2FP.F16.F32.PACK_AB R20, RZ, R25 ;  /* 0x00000019ff14723e */ /* 0x000fe200000000ff */
        /* <DEDUP_REMOVED lines=10> */
[----:B0-----:R-:W-:Y:S01]  /*29a0*/  F2FP.F16.F32.PACK_AB R11, RZ, R14 ;  /* 0x0000000eff0b723e */ /* 0x001fe200000000ff */
[----:B------:R-:W-:Y:S01]  /*29b0*/  IMAD R21, R5, UR13, RZ ;  /* 0x0000000d05157c24 */ /* 0x000fe2000f8e02ff */
[----:B------:R-:W-:Y:S01]  /*29c0*/  FMNMX R20, |R31|, R16, !PT ;  /* 0x000000101f147209 */ /* 0x000fe20007800200 */
[----:B------:R-:W-:Y:S01]  /*29d0*/  @P1 STG.E.U16 desc[UR8][R26.64], R47 ;  /* 0x0000002f1a001986 */ /* 0x000fe2000c101508 */
[----:B------:R-:W-:-:S02]  /*29e0*/  F2FP.F16.F32.PACK_AB R24, R35, R24 ;  /* 0x000000182318723e */ /* 0x000fc400000000ff */
        /* <DEDUP_REMOVED lines=36> */
.L_x_5456:
        /* <DEDUP_REMOVED lines=51> */
.L_x_5455:
[----:B------:R-:W-:Y:S05]  /*2f60*/  BSYNC B1 ;  /* 0x0000000000017941 */ /* 0x000fea0003800000 */
.L_x_5454:
[----:B------:R-:W-:Y:S05]  /*2f70*/  @!P0 BRA `(.L_x_5453) ;  /* 0x0000000000548947 */ /* 0x000fea0003800000 */
.L_x_5459:
        /* <DEDUP_REMOVED lines=14> */
.L_x_5458:
[----:B------:R-:W-:Y:S05]  /*3060*/  BSYNC B1 ;  /* 0x0000000000017941 */ /* 0x000fea0003800000 */
.L_x_5457:
[----:B------:R-:W-:Y:S01]  /*3070*/  IADD3 R32, P0, R32, UR12, RZ ;  /* 0x0000000c20207c10 */ /* 0x000fe2000ff1e0ff */
[----:B------:R-:W-:Y:S02]  /*3080*/  VIADD R28, R28, 0x1 ;  /* 0x000000011c1c7836 */ /* 0x000fe40000000000 */
[----:B------:R-:W-:Y:S01]  /*3090*/  VIADD R30, R21, 0x1f ;  /* 0x0000001f151e7836 */ /* 0x000fe20000000000 */
[----:B------:R-:W-:Y:S01]  /*30a0*/  IADD3.X R36, R36, UR13, RZ, P0, !PT ;  /* 0x0000000d24247c10 */ /* 0x000fe200087fe4ff */
[----:B------:R-:W-:Y:S01]  /*30b0*/  IMAD.IADD R31, R5, 0x1, R28 ;  /* 0x00000001051f7824 */ /* 0x000fe200078e021c */
[----:B------:R-:W-:Y:S07]  /*30c0*/  @P2 BRA `(.L_x_5459) ;  /* 0xfffffffc00ac2947 */ /* 0x000fee000383ffff */
.L_x_5453:
[----:B------:R-:W-:Y:S05]  /*30d0*/  BSYNC B0 ;  /* 0x0000000000007941 */ /* 0x000fea0003800000 */
.L_x_5452:
[----:B------:R-:W-:Y:S01]  /*30e0*/  BAR.SYNC.DEFER_BLOCKING 0x0 ;  /* 0x0000000000007b1d */ /* 0x000fe20000010000 */
[----:B------:R-:W-:Y:S02]  /*30f0*/  F2FP.F16.F32.PACK_AB R43, R46, R43 ;  /* 0x0000002b2e2b723e */ /* 0x000fe400000000ff */
[----:B------:R-:W-:-:S03]  /*3100*/  F2FP.F16.F32.PACK_AB R14, R25, R14 ;  /* 0x0000000e190e723e */ /* 0x000fc600000000ff */
        /* <DEDUP_REMOVED lines=25> */
.L_x_5464:
        /* <DEDUP_REMOVED lines=51> */
.L_x_5463:
[----:B------:R-:W-:Y:S05]  /*35d0*/  BSYNC B1 ;  /* 0x0000000000017941 */ /* 0x000fea0003800000 */
.L_x_5462:
[----:B------:R-:W-:Y:S05]  /*35e0*/  @!P0 BRA `(.L_x_5461) ;  /* 0x0000000000548947 */ /* 0x000fea0003800000 */
.L_x_5467:
        /* <DEDUP_REMOVED lines=15> */
.L_x_5466:
[----:B------:R-:W-:Y:S05]  /*36e0*/  BSYNC B1 ;  /* 0x0000000000017941 */ /* 0x000fea0003800000 */
.L_x_5465:
[----:B------:R-:W-:Y:S01]  /*36f0*/  IADD3 R16, P0, R16, UR12, RZ ;  /* 0x0000000c10107c10 */ /* 0x000fe2000ff1e0ff */
[----:B------:R-:W-:Y:S02]  /*3700*/  VIADD R4, R9, 0x1f ;  /* 0x0000001f09047836 */ /* 0x000fe40000000000 */
[----:B-1----:R-:W-:Y:S01]  /*3710*/  IMAD.IADD R7, R5, 0x1, R18 ;  /* 0x0000000105077824 */ /* 0x002fe200078e0212 */
[----:B------:R-:W-:Y:S01]  /*3720*/  IADD3.X R8, R8, UR13, RZ, P0, !PT ;  /* 0x0000000d08087c10 */ /* 0x000fe200087fe4ff */
[----:B------:R-:W-:Y:S08]  /*3730*/  @P1 BRA `(.L_x_5467) ;  /* 0xfffffffc00ac1947 */ /* 0x000ff0000383ffff */
.L_x_5461:
[----:B------:R-:W-:Y:S05]  /*3740*/  BSYNC B0 ;  /* 0x0000000000007941 */ /* 0x000fea0003800000 */
.L_x_5460:
        /* <DEDUP_REMOVED lines=44> */
.L_x_5478:
[----:B-1----:R-:W-:-:S07]  /*3a10*/  FMNMX R5, R2, R5, !PT ;  /* 0x0000000502057209 */ /* 0x002fce0007800000 */
.L_x_5470:
[----:B------:R-:W-:Y:S05]  /*3a20*/  BSYNC B0 ;  /* 0x0000000000007941 */ /* 0x000fea0003800000 */
.L_x_5469:
[----:B------:R-:W-:Y:S01]  /*3a30*/  ISETP.NE.AND P0, PT, R6, RZ, PT ;  /* 0x000000ff0600720c */ /* 0x000fe20003f05270 */
[----:B------:R-:W-:-:S12]  /*3a40*/  BSSY B0, `(.L_x_5468) ;  /* 0x0000004000007945 */ /* 0x000fd80003800000 */
[----:B------:R-:W-:Y:S05]  /*3a50*/  @P0 BRA `(.L_x_5472) ;  /* 0x0000000000080947 */ /* 0x000fea0003800000 */
[----:B0-----:R-:W0:Y:S02]  /*3a60*/  LDC.64 R2, c[0x0][0x238] ;  /* 0x00008e00ff027b82 */ /* 0x001e240000000a00 */
[----:B0-----:R1:W-:Y:S02]  /*3a70*/  REDG.E.MAX.S32.STRONG.GPU desc[UR8][R2.64], R5 ;  /* 0x000000050200798e */ /* 0x0013e4000d10e388 */
.L_x_5472:
[----:B------:R-:W-:Y:S05]  /*3a80*/  BSYNC B0 ;  /* 0x0000000000007941 */ /* 0x000fea0003800000 */
.L_x_5468:
        /* <DEDUP_REMOVED lines=14> */
[----:B0-----:R-:W-:Y:S05]  /*3b70*/  CALL.REL.NOINC `($__internal_113_$__cuda_sm20_rcp_rn_f32_slowpath) ;  /* 0x0000000400887944 */ /* 0x001fea0003c00000 */
[----:B------:R-:W-:Y:S05]  /*3b80*/  BRA `(.L_x_5474) ;  /* 0x0000000000147947 */ /* 0x000fea0003800000 */
.L_x_5473:
[----:B------:R-:W1:Y:S01]  /*3b90*/  MUFU.RCP R5, UR16 ;  /* 0x0000001000057d08 */ /* 0x000e620008001000 */
[----:B------:R-:W-:-:S04]  /*3ba0*/  IMAD.U32 R0, RZ, RZ, UR16 ;  /* 0x00000010ff007e24 */ /* 0x000fc8000f8e00ff */
[----:B-1----:R-:W-:-:S04]  /*3bb0*/  FFMA R0, R5, R0, -1 ;  /* 0xbf80000005007423 */ /* 0x002fc80000000000 */
[----:B------:R-:W-:-:S04]  /*3bc0*/  FADD.FTZ R0, -R0, -RZ ;  /* 0x800000ff00007221 */ /* 0x000fc80000010100 */
[----:B------:R-:W-:-:S07]  /*3bd0*/  FFMA R5, R5, R0, R5 ;  /* 0x0000000005057223 */ /* 0x000fce0000000005 */
.L_x_5474:
[----:B0-----:R-:W0:Y:S02]  /*3be0*/  LDC.64 R2, c[0x0][0x240] ;  /* 0x00009000ff027b82 */ /* 0x001e240000000a00 */
[----:B0-----:R-:W-:Y:S01]  /*3bf0*/  STG.E desc[UR8][R2.64], R5 ;  /* 0x0000000502007986 */ /* 0x001fe2000c101908 */
[----:B------:R-:W-:Y:S05]  /*3c00*/  EXIT ;  /* 0x000000000000794d */ /* 0x000fea0003800000 */
.L_x_5471:
[----:B------:R-:W-:Y:S02]  /*3c10*/  IMAD.MOV.U32 R7, RZ, RZ, 0x4 ;  /* 0x00000004ff077424 */ /* 0x000fe400078e00ff */
[----:B------:R-:W-:Y:S02]  /*3c20*/  IMAD.MOV.U32 R9, RZ, RZ, 0x1f ;  /* 0x0000001fff097424 */ /* 0x000fe400078e00ff */
[----:B------:R-:W-:-:S07]  /*3c30*/  IMAD.MOV.U32 R4, RZ, RZ, -0x1 ;  /* 0xffffffffff047424 */ /* 0x000fce00078e00ff */
[----:B01----:R-:W-:Y:S05]  /*3c40*/  WARPSYNC.COLLECTIVE R4, `(.L_x_5475) ;  /* 0x0000000004087348 */ /* 0x003fea0003c00000 */
[----:B-1----:R1:W2:Y:S02]  /*3c50*/  SHFL.DOWN P0, R5, R0, R7, R9 ;  /* 0x0800000700057389 */ /* 0x0022a40000000009 */
[----:B012---:R-:W-:Y:S01]  /*3c60*/  ENDCOLLECTIVE ;  /* 0x000000000000791b */ /* 0x007fe20003800000 */
.L_x_5475:
[----:B------:R-:W-:Y:S02]  /*3c70*/  IMAD.MOV.U32 R7, RZ, RZ, 0x2 ;  /* 0x00000002ff077424 */ /* 0x000fe400078e00ff */
[----:B------:R-:W-:-:S05]  /*3c80*/  IMAD.MOV.U32 R3, RZ, RZ, R5 ;  /* 0x000000ffff037224 */ /* 0x000fca00078e0005 */
[----:B------:R-:W-:-:S05]  /*3c90*/  FMNMX R3, R3, R0, !PT ;  /* 0x0000000003037209 */ /* 0x000fca0007800000 */
[----:B------:R-:W-:-:S07]  /*3ca0*/  IMAD.MOV.U32 R0, RZ, RZ, R3 ;  /* 0x000000ffff007224 */ /* 0x000fce00078e0003 */
[----:B------:R-:W-:Y:S05]  /*3cb0*/  WARPSYNC.COLLECTIVE R4, `(.L_x_5476) ;  /* 0x0000000004087348 */ /* 0x000fea0003c00000 */
[----:B------:R0:W1:Y:S02]  /*3cc0*/  SHFL.DOWN P0, R5, R0, R7, R9 ;  /* 0x0800000700057389 */ /* 0x0000640000000009 */
[----:B01----:R-:W-:Y:S01]  /*3cd0*/  ENDCOLLECTIVE ;  /* 0x000000000000791b */ /* 0x003fe20003800000 */
.L_x_5476:
[----:B------:R-:W-:Y:S02]  /*3ce0*/  IMAD.MOV.U32 R7, RZ, RZ, 0x1 ;  /* 0x00000001ff077424 */ /* 0x000fe400078e00ff */
[----:B------:R-:W-:-:S05]  /*3cf0*/  IMAD.MOV.U32 R2, RZ, RZ, R5 ;  /* 0x000000ffff027224 */ /* 0x000fca00078e0005 */
[----:B------:R-:W-:-:S05]  /*3d00*/  FMNMX R2, R3, R2, !PT ;  /* 0x0000000203027209 */ /* 0x000fca0007800000 */
[----:B------:R-:W-:-:S07]  /*3d10*/  IMAD.MOV.U32 R0, RZ, RZ, R2 ;  /* 0x000000ffff007224 */ /* 0x000fce00078e0002 */
[----:B------:R-:W-:Y:S05]  /*3d20*/  WARPSYNC.COLLECTIVE R4, `(.L_x_5477) ;  /* 0x0000000004087348 */ /* 0x000fea0003c00000 */
[----:B------:R0:W1:Y:S02]  /*3d30*/  SHFL.DOWN P0, R5, R0, R7, R9 ;  /* 0x0800000700057389 */ /* 0x0000640000000009 */
[----:B01----:R-:W-:Y:S01]  /*3d40*/  ENDCOLLECTIVE ;  /* 0x000000000000791b */ /* 0x003fe20003800000 */
.L_x_5477:
[----:B------:R-:W-:Y:S05]  /*3d50*/  BRA `(.L_x_5478) ;  /* 0xfffffffc002c7947 */ /* 0x000fea000383ffff */
        .weak           $__internal_112_$__cuda_sm20_div_u64
        .type           $__internal_112_$__cuda_sm20_div_u64,@function
        .size           $__internal_112_$__cuda_sm20_div_u64,($__internal_113_$__cuda_sm20_rcp_rn_f32_slowpath - $__internal_112_$__cuda_sm20_div_u64)
$__internal_112_$__cuda_sm20_div_u64:
        /* <DEDUP_REMOVED lines=67> */
[----:B------:R-:W-:Y:S06]  /*4190*/  RET.REL.NODEC R8 `(_ZN18transformer_engine6detail43dgated_act_cast_transpose_kernel_notalignedILi1ELi2Eff6__halfNS_5EmptyEXadL_ZNS_6dsreluIffEET_T0_RKS3_EEXadL_ZNS_5sreluIffEES5_S6_S8_EEEEvPKT2_SC_PT3_SE_PKT1_PSF_SI_mmm) ;  /* 0xffffffbc08987950 */ /* 0x000fec0003c3ffff */
        .weak           $__internal_113_$__cuda_sm20_rcp_rn_f32_slowpath
        .type           $__internal_113_$__cuda_sm20_rcp_rn_f32_slowpath,@function
        .size           $__internal_113_$__cuda_sm20_rcp_rn_f32_slowpath,(.L_x_34598 - $__internal_113_$__cuda_sm20_rcp_rn_f32_slowpath)
$__internal_113_$__cuda_sm20_rcp_rn_f32_slowpath:
        /* <DEDUP_REMOVED lines=15> */
.L_x_5479:
        /* <DEDUP_REMOVED lines=33> */
.L_x_5481:
[----:B------:R0:W1:Y:S02]  /*44a0*/  MUFU.RCP R2, R0 ;  /* 0x0000000000027308 */ /* 0x0000640000001000 */
.L_x_5480:
[----:B-1-3--:R-:W-:Y:S02]  /*44b0*/  IMAD.MOV.U32 R5, RZ, RZ, R2 ;  /* 0x000000ffff057224 */ /* 0x00afe400078e0002 */
[----:B------:R-:W-:Y:S02]  /*44c0*/  IMAD.MOV.U32 R2, RZ, RZ, R7 ;  /* 0x000000ffff027224 */ /* 0x000fe400078e0007 */
[----:B------:R-:W-:-:S04]  /*44d0*/  IMAD.MOV.U32 R3, RZ, RZ, 0x0 ;  /* 0x00000000ff037424 */ /* 0x000fc800078e00ff */
[----:B0-2---:R-:W-:Y:S05]  /*44e0*/  RET.REL.NODEC R2 `(_ZN18transformer_engine6detail43dgated_act_cast_transpose_kernel_notalignedILi1ELi2Eff6__halfNS_5EmptyEXadL_ZNS_6dsreluIffEET_T0_RKS3_EEXadL_ZNS_5sreluIffEES5_S6_S8_EEEEvPKT2_SC_PT3_SE_PKT1_PSF_SI_mmm) ;  /* 0xffffffb802c47950 */ /* 0x005fea0003c3ffff */
.L_x_5482:
        /* <DEDUP_REMOVED lines=9> */
.L_x_34598:


//--------------------- .text._ZN18transformer_engine6detail32dgated_act_cast_transpose_kernelILi1ELi2Eff6__halfNS_5EmptyEXadL_ZNS_6dsreluIffEET_T0_RKS3_EEXadL_ZNS_5sreluIffEES5_S6_S8_EEEEvPKT2_SC_PT3_SE_PKT1_PSF_SI_mmm --------------------------
	.section	.text._ZN18transformer_engine6detail32dgated_act_cast_transpose_kernelILi1ELi2Eff6__halfNS_5EmptyEXadL_ZNS_6dsreluIffEET_T0_RKS3_EEXadL_ZNS_5sreluIffEES5_S6_S8_EEEEvPKT2_SC_PT3_SE_PKT1_PSF_SI_mmm,"ax",@progbits
	.align	128
        .global         _ZN18transformer_engine6detail32dgated_act_cast_transpose_kernelILi1ELi2Eff6__halfNS_5EmptyEXadL_ZNS_6dsreluIffEET_T0_RKS3_EEXadL_ZNS_5sreluIffEES5_S6_S8_EEEEvPKT2_SC_PT3_SE_PKT1_PSF_SI_mmm
        .type           _ZN18transformer_engine6detail32dgated_act_cast_transpose_kernelILi1ELi2Eff6__halfNS_5EmptyEXadL_ZNS_6dsreluIffEET_T0_RKS3_EEXadL_ZNS_5sreluIffEES5_S6_S8_EEEEvPKT2_SC_PT3_SE_PKT1_PSF_SI_mmm,@function
        .size           _ZN18transformer_engine6detail32dgated_act_cast_transpose_kernelILi1ELi2Eff6__halfNS_5EmptyEXadL_ZNS_6dsreluIffEET_T0_RKS3_EEXadL_ZNS_5sreluIffEES5_S6_S8_EEEEvPKT2_SC_PT3_SE_PKT1_PSF_SI_mmm,(.L_x_34600 - _ZN18transformer_engine6detail32dgated_act_cast_transpose_kernelILi1ELi2Eff6__halfNS_5EmptyEXadL_ZNS_6dsreluIffEET_T0_RKS3_EEXadL_ZNS_5sreluIffEES5_S6_S8_EEEEvPKT2_SC_PT3_SE_PKT1_PSF_SI_mmm)
        .other          _ZN18transformer_engine6detail32dgated_act_cast_transpose_kernelILi1ELi2Eff6__halfNS_5EmptyEXadL_ZNS_6dsreluIffEET_T0_RKS3_EEXadL_ZNS_5sreluIffEES5_S6_S8_EEEEvPKT2_SC_PT3_SE_PKT1_PSF_SI_mmm,@"STO_CUDA_ENTRY STV_DEFAULT"
_ZN18transformer_engine6detail32dgated_act_cast_transpose_kernelILi1ELi2Eff6__halfNS_5EmptyEXadL_ZNS_6dsreluIffEET_T0_RKS3_EEXadL_ZNS_5sreluIffEES5_S6_S8_EEEEvPKT2_SC_PT3_SE_PKT1_PSF_SI_mmm:
.text._ZN18transformer_engine6detail32dgated_act_cast_transpose_kernelILi1ELi2Eff6__halfNS_5EmptyEXadL_ZNS_6dsreluIffEET_T0_RKS3_EEXadL_ZNS_5sreluIffEES5_S6_S8_EEEEvPKT2_SC_PT3_SE_PKT1_PSF_SI_mmm:
        /* <DEDUP_REMOVED lines=18> */
[----:B------:R-:W-:Y:S05]  /*0120*/  CALL.REL.NOINC `($__internal_114_$__cuda_sm20_div_u64) ;  /* 0x0000002400087944 */ /* 0x000fea0003c00000 */
        /* <DEDUP_REMOVED lines=9> */
.L_x_5483:
        /* <DEDUP_REMOVED lines=22> */
.L_x_5484:
        /* <DEDUP_REMOVED lines=117> */
[----:B------:R-:W-:Y:S02]  /*0a70*/  F2FP.F16.F32.PACK_AB R8, RZ, R27 ;  /* 0x0000001bff08723e */ /* 0x000fe400000000ff */
        /* <DEDUP_REMOVED lines=8> */
[----:B------:R-:W-:-:S04]  /*0b00*/  F2FP.F16.F32.PACK_AB R13, RZ, R30 ;  /* 0x0000001eff0d723e */ /* 0x000fc800000000ff */
        /* <DEDUP_REMOVED lines=14> */
[----:B------:R-:W-:Y:S01]  /*0bf0*/  F2FP.F16.F32.PACK_AB R26, R30, R27 ;  /* 0x0000001b1e1a723e */ /* 0x000fe200000000ff */
        /* <DEDUP_REMOVED lines=13> */
[----:B------:R-:W-:-:S02]  /*0cd0*/  F2FP.F16.F32.PACK_AB R28, RZ, R4 ;  /* 0x00000004ff1c723e */ /* 0x000fc400000000ff */
[----:B------:R-:W-:Y:S02]  /*0ce0*/  F2FP.F16.F32.PACK_AB R4, R23, R4 ;  /* 0x000000041704723e */ /* 0x000fe400000000ff */
[----:B------:R-:W-:Y:S01]  /*0cf0*/  F2FP.F16.F32.PACK_AB R33, RZ, R23 ;  /* 0x00000017ff21723e */ /* 0x000fe200000000ff */
        /* <DEDUP_REMOVED lines=49> */
[----:B0-----:R-:W-:-:S02]  /*1010*/  F2FP.F16.F32.PACK_AB R9, RZ, R2 ;  /* 0x00000002ff09723e */ /* 0x001fc400000000ff */
[----:B------:R-:W-:Y:S02]  /*1020*/  IADD3 R8, P1, R23, R6, RZ ;  /* 0x0000000617087210 */ /* 0x000fe40007f3e0ff */
[----:B------:R-:W-:-:S03]  /*1030*/  PRMT R35, R9, 0x7610, R35 ;  /* 0x0000761009237816 */ /* 0x000fc60000000023 */
[----:B------:R-:W-:Y:S01]  /*1040*/  IMAD.X R9, R21, 0x1, R31, P1 ;  /* 0x0000000115097824 */ /* 0x000fe200008e061f */
[C---:B------:R-:W-:Y:S01]  /*1050*/  FMNMX R24, |R11|.reuse, R36, !PT ;  /* 0x000000240b187209 */ /* 0x040fe20007800200 */
[----:B------:R-:W-:-:S03]  /*1060*/  FMUL R11, R11, UR7 ;  /* 0x000000070b0b7c20 */ /* 0x000fc60008400000 */
[----:B------:R0:W-:Y:S02]  /*1070*/  STG.E.U16 desc[UR14][R8.64], R35 ;  /* 0x0000002308007986 */ /* 0x0001e4000c10150e */
[----:B------:R-:W-:Y:S02]  /*1080*/  F2FP.F16.F32.PACK_AB R29, RZ, R11 ;  /* 0x0000000bff1d723e */ /* 0x000fe400000000ff */
[----:B0-----:R-:W-:-:S04]  /*1090*/  IADD3 R8, P1, R8, UR4, RZ ;  /* 0x0000000408087c10 */ /* 0x001fc8000ff3e0ff */
[----:B------:R-:W-:Y:S02]  /*10a0*/  IADD3.X R9, R9, UR5, RZ, P1, !PT ;  /* 0x0000000509097c10 */ /* 0x000fe40008ffe4ff */
[----:B------:R-:W-:-:S03]  /*10b0*/  FMNMX R24, |R15|, R24, !PT ;  /* 0x000000180f187209 */ /* 0x000fc60007800200 */
[----:B------:R0:W-:Y:S01]  /*10c0*/  STG.E.U16 desc[UR14][R8.64], R29 ;  /* 0x0000001d08007986 */ /* 0x0001e2000c10150e */
[----:B------:R-:W-:Y:S01]  /*10d0*/  FMUL R15, R15, UR7 ;  /* 0x000000070f0f7c20 */ /* 0x000fe20008400000 */
[----:B0-----:R-:W-:-:S04]  /*10e0*/  IADD3 R8, P1, R23, R27, RZ ;  /* 0x0000001b17087210 */ /* 0x001fc80007f3e0ff */
[----:B------:R-:W-:Y:S01]  /*10f0*/  F2FP.F16.F32.PACK_AB R23, RZ, R15 ;  /* 0x0000000fff17723e */ /* 0x000fe200000000ff */
[----:B------:R-:W-:Y:S02]  /*1100*/  IMAD.X R9, R21, 0x1, R30, P1 ;  /* 0x0000000115097824 */ /* 0x000fe400008e061e */
[----:B------:R-:W-:Y:S01]  /*1110*/  VIADD R21, R5, 0x1d ;  /* 0x0000001d05157836 */ /* 0x000fe20000000000 */
[C---:B------:R-:W-:Y:S01]  /*1120*/  FMNMX R5, |R19|.reuse, R24, !PT ;  /* 0x0000001813057209 */ /* 0x040fe20007800200 */
[----:B------:R-:W-:Y:S01]  /*1130*/  FMUL R19, R19, UR7 ;  /* 0x0000000713137c20 */ /* 0x000fe20008400000 */
[----:B------:R0:W-:Y:S02]  /*1140*/  STG.E.U16 desc[UR14][R8.64], R23 ;  /* 0x0000001708007986 */ /* 0x0001e4000c10150e */
[----:B------:R-:W-:-:S04]  /*1150*/  LOP3.LUT R24, R21, 0x1f, RZ, 0xc0, !PT ;  /* 0x0000001f15187812 */ /* 0x000fc800078ec0ff */
[----:B------:R-:W-:Y:S02]  /*1160*/  IADD3 R17, P2, P3, R24, UR6, R17 ;  /* 0x0000000618117c10 */ /* 0x000fe4000fb5e011 */
[----:B------:R-:W-:Y:S02]  /*1170*/  F2FP.F16.F32.PACK_AB R21, RZ, R19 ;  /* 0x00000013ff15723e */ /* 0x000fe400000000ff */
        /* <DEDUP_REMOVED lines=52> */
[----:B------:R-:W-:Y:S02]  /*14c0*/  F2FP.F16.F32.PACK_AB R17, RZ, R5 ;  /* 0x00000005ff11723e */ /* 0x000fe400000000ff */
[----:B------:R-:W-:-:S02]  /*14d0*/  IADD3 R16, P0, R22, R6, RZ ;  /* 0x0000000616107210 */ /* 0x000fc40007f1e0ff */
[----:B------:R-:W-:Y:S01]  /*14e0*/  PRMT R32, R17, 0x7610, R32 ;  /* 0x0000761011207816 */ /* 0x000fe20000000020 */
[----:B------:R-:W-:Y:S02]  /*14f0*/  FMUL R21, R33, UR7 ;  /* 0x0000000721157c20 */ /* 0x000fe40008400000 */
[----:B------:R-:W-:Y:S02]  /*1500*/  IMAD.X R17, R3, 0x1, R31, P0 ;  /* 0x0000000103117824 */ /* 0x000fe400000e061f */
[----:B------:R-:W-:Y:S01]  /*1510*/  FMUL R34, R34, R25 ;  /* 0x0000001922227220 */ /* 0x000fe20000400000 */
[----:B------:R-:W-:Y:S02]  /*1520*/  F2FP.F16.F32.PACK_AB R25, RZ, R21 ;  /* 0x00000015ff19723e */ /* 0x000fe400000000ff */
        /* <DEDUP_REMOVED lines=24> */
[----:B------:R-:W-:-:S04]  /*16b0*/  F2FP.F16.F32.PACK_AB R6, RZ, R28 ;  /* 0x0000001cff06723e */ /* 0x000fc800000000ff */
        /* <DEDUP_REMOVED lines=11> */
[----:B------:R-:W-:Y:S01]  /*1770*/  F2FP.F16.F32.PACK_AB R8, RZ, R34 ;  /* 0x00000022ff08723e */ /* 0x000fe200000000ff */
        /* <DEDUP_REMOVED lines=8> */
[----:B------:R-:W-:Y:S01]  /*1800*/  F2FP.F16.F32.PACK_AB R8, RZ, R27 ;  /* 0x0000001bff08723e */ /* 0x000fe200000000ff */
[----:B------:R-:W-:Y:S01]  /*1810*/  FMUL R12, R12, R25 ;  /* 0x000000190c0c7220 */ /* 0x000fe20000400000 */
[----:B------:R-:W-:Y:S01]  /*1820*/  F2FP.F16.F32.PACK_AB R29, RZ, R9 ;  /* 0x00000009ff1d723e */ /* 0x000fe200000000ff */
[----:B------:R2:W-:Y:S01]  /*1830*/  STG.E.U16 desc[UR14][R16.64], R31 ;  /* 0x0000001f10007986 */ /* 0x0005e2000c10150e */
[----:B------:R-:W-:-:S03]  /*1840*/  PRMT R25, R8, 0x7610, R25 ;  /* 0x0000761008197816 */ /* 0x000fc60000000019 */
[----:B------:R3:W-:Y:S01]  /*1850*/  STG.E.U16 desc[UR14][R22.64], R29 ;  /* 0x0000001d16007986 */ /* 0x0007e2000c10150e */
[----:B--2---:R-:W-:Y:S01]  /*1860*/  IADD3.X R31, R23, UR5, RZ, P0, !PT ;  /* 0x00000005171f7c10 */ /* 0x004fe200087fe4ff */
[----:B------:R-:W-:Y:S01]  /*1870*/  FMUL R16, R7, UR7 ;  /* 0x0000000707107c20 */ /* 0x000fe20008400000 */
[----:B------:R-:W-:-:S03]  /*1880*/  FMUL R17, R12, UR7 ;  /* 0x000000070c117c20 */ /* 0x000fc60008400000 */
[----:B------:R2:W-:Y:S01]  /*1890*/  STG.E.U16 desc[UR14][R30.64], R25 ;  /* 0x000000191e007986 */ /* 0x0005e2000c10150e */
[----:B------:R-:W-:Y:S02]  /*18a0*/  F2FP.F16.F32.PACK_AB R8, RZ, R16 ;  /* 0x00000010ff08723e */ /* 0x000fe400000000ff */
[----:B---3--:R-:W-:Y:S02]  /*18b0*/  F2FP.F16.F32.PACK_AB R23, RZ, R17 ;  /* 0x00000011ff17723e */ /* 0x008fe400000000ff */
        /* <DEDUP_REMOVED lines=14> */
[----:B------:R-:W-:Y:S01]  /*19a0*/  F2FP.F16.F32.PACK_AB R36, R11, R2 ;  /* 0x000000020b24723e */ /* 0x000fe200000000ff */
[----:B------:R-:W-:Y:S01]  /*19b0*/  IMAD R11, R29, 0x21, R18 ;  /* 0x000000211d0b7824 */ /* 0x000fe200078e0212 */
[----:B------:R-:W-:Y:S01]  /*19c0*/  F2FP.F16.F32.PACK_AB R32, R21, R5 ;  /* 0x000000051520723e */ /* 0x000fe200000000ff */
[----:B------:R-:W-:Y:S01]  /*19d0*/  IMAD R2, R29, 0x21, R8 ;  /* 0x000000211d027824 */ /* 0x000fe200078e0208 */
[----:B------:R-:W-:Y:S02]  /*19e0*/  LOP3.LUT R5, R23, 0x1c, RZ, 0xc0, !PT ;  /* 0x0000001c17057812 */ /* 0x000fe400078ec0ff */
[----:B------:R-:W-:Y:S01]  /*19f0*/  F2FP.F16.F32.PACK_AB R33, R27, R9 ;  /* 0x000000091b21723e */ /* 0x000fe200000000ff */
        /* <DEDUP_REMOVED lines=56> */
[----:B------:R-:W-:Y:S02]  /*1d80*/  F2FP.F16.F32.PACK_AB R30, R19, R15 ;  /* 0x0000000f131e723e */ /* 0x000fe400000000ff */
[----:B------:R-:W-:Y:S02]  /*1d90*/  F2FP.F16.F32.PACK_AB R28, R34, R28 ;  /* 0x0000001c221c723e */ /* 0x000fe400000000ff */
[----:B------:R-:W-:Y:S01]  /*1da0*/  F2FP.F16.F32.PACK_AB R34, R17, R16 ;  /* 0x000000101122723e */ /* 0x000fe200000000ff */
        /* <DEDUP_REMOVED lines=71> */
.L_x_5495:
[----:B-1----:R-:W-:-:S07]  /*2220*/  FMNMX R7, R4, R7, !PT ;  /* 0x0000000704077209 */ /* 0x002fce0007800000 */
.L_x_5487:
[----:B------:R-:W-:Y:S05]  /*2230*/  BSYNC B0 ;  /* 0x0000000000007941 */ /* 0x000fea0003800000 */
.L_x_5486:
[----:B------:R-:W-:Y:S01]  /*2240*/  ISETP.NE.AND P0, PT, R6, RZ, PT ;  /* 0x000000ff0600720c */ /* 0x000fe20003f05270 */
[----:B------:R-:W-:-:S12]  /*2250*/  BSSY B0, `(.L_x_5485) ;  /* 0x0000004000007945 */ /* 0x000fd80003800000 */
[----:B------:R-:W-:Y:S05]  /*2260*/  @P0 BRA `(.L_x_5489) ;  /* 0x0000000000080947 */ /* 0x000fea0003800000 */
[----:B------:R-:W1:Y:S02]  /*2270*/  LDC.64 R2, c[0x0][0x238] ;  /* 0x00008e00ff027b82 */ /* 0x000e640000000a00 */
[----:B-1----:R1:W-:Y:S02]  /*2280*/  REDG.E.MAX.S32.STRONG.GPU desc[UR14][R2.64], R7 ;  /* 0x000000070200798e */ /* 0x0023e4000d10e38e */
.L_x_5489:
[----:B------:R-:W-:Y:S05]  /*2290*/  BSYNC B0 ;  /* 0x0000000000007941 */ /* 0x000fea0003800000 */
.L_x_5485:
        /* <DEDUP_REMOVED lines=12> */
[----:B0-----:R-:W-:Y:S05]  /*2360*/  CALL.REL.NOINC `($__internal_115_$__cuda_sm20_rcp_rn_f32_slowpath) ;  /* 0x0000000400847944 */ /* 0x001fea0003c00000 */
[----:B------:R-:W-:Y:S05]  /*2370*/  BRA `(.L_x_5491) ;  /* 0x0000000000147947 */ /* 0x000fea0003800000 */
.L_x_5490:
[----:B0-----:R-:W0:Y:S01]  /*2380*/  MUFU.RCP R5, UR7 ;  /* 0x0000000700057d08 */ /* 0x001e220008001000 */
[----:B------:R-:W-:-:S04]  /*2390*/  IMAD.U32 R0, RZ, RZ, UR7 ;  /* 0x00000007ff007e24 */ /* 0x000fc8000f8e00ff */
[----:B0-----:R-:W-:-:S04]  /*23a0*/  FFMA R0, R5, R0, -1 ;  /* 0xbf80000005007423 */ /* 0x001fc80000000000 */
[----:B------:R-:W-:-:S04]  /*23b0*/  FADD.FTZ R0, -R0, -RZ ;  /* 0x800000ff00007221 */ /* 0x000fc80000010100 */
[----:B------:R-:W-:-:S07]  /*23c0*/  FFMA R5, R5, R0, R5 ;  /* 0x0000000005057223 */ /* 0x000fce0000000005 */
.L_x_5491:
[----:B-1----:R-:W0:Y:S02]  /*23d0*/  LDC.64 R2, c[0x0][0x240] ;  /* 0x00009000ff027b82 */ /* 0x002e240000000a00 */
[----:B0-----:R-:W-:Y:S01]  /*23e0*/  STG.E desc[UR14][R2.64], R5 ;  /* 0x0000000502007986 */ /* 0x001fe2000c10190e */
[----:B------:R-:W-:Y:S05]  /*23f0*/  EXIT ;  /* 0x000000000000794d */ /* 0x000fea0003800000 */
.L_x_5488:
[----:B------:R-:W-:Y:S02]  /*2400*/  IMAD.MOV.U32 R8, RZ, RZ, 0x4 ;  /* 0x00000004ff087424 */ /* 0x000fe400078e00ff */
[----:B------:R-:W-:Y:S02]  /*2410*/  IMAD.MOV.U32 R9, RZ, RZ, 0x1f ;  /* 0x0000001fff097424 */ /* 0x000fe400078e00ff */
[----:B------:R-:W-:-:S07]  /*2420*/  IMAD.MOV.U32 R5, RZ, RZ, -0x1 ;  /* 0xffffffffff057424 */ /* 0x000fce00078e00ff */
[----:B01----:R-:W-:Y:S05]  /*2430*/  WARPSYNC.COLLECTIVE R5, `(.L_x_5492) ;  /* 0x0000000005087348 */ /* 0x003fea0003c00000 */
[----:B-1----:R1:W2:Y:S02]  /*2440*/  SHFL.DOWN P0, R7, R2, R8, R9 ;  /* 0x0800000802077389 */ /* 0x0022a40000000009 */
[----:B012---:R-:W-:Y:S01]  /*2450*/  ENDCOLLECTIVE ;  /* 0x000000000000791b */ /* 0x007fe20003800000 */
.L_x_5492:
[----:B------:R-:W-:Y:S02]  /*2460*/  IMAD.MOV.U32 R8, RZ, RZ, 0x2 ;  /* 0x00000002ff087424 */ /* 0x000fe400078e00ff */
[----:B------:R-:W-:-:S05]  /*2470*/  IMAD.MOV.U32 R3, RZ, RZ, R7 ;  /* 0x000000ffff037224 */ /* 0x000fca00078e0007 */
[----:B------:R-:W-:-:S05]  /*2480*/  FMNMX R3, R3, R2, !PT ;  /* 0x0000000203037209 */ /* 0x000fca0007800000 */
[----:B------:R-:W-:-:S07]  /*2490*/  IMAD.MOV.U32 R2, RZ, RZ, R3 ;  /* 0x000000ffff027224 */ /* 0x000fce00078e0003 */
[----:B------:R-:W-:Y:S05]  /*24a0*/  WARPSYNC.COLLECTIVE R5, `(.L_x_5493) ;  /* 0x0000000005087348 */ /* 0x000fea0003c00000 */
[----:B------:R0:W1:Y:S02]  /*24b0*/  SHFL.DOWN P0, R7, R2, R8, R9 ;  /* 0x0800000802077389 */ /* 0x0000640000000009 */
[----:B01----:R-:W-:Y:S01]  /*24c0*/  ENDCOLLECTIVE ;  /* 0x000000000000791b */ /* 0x003fe20003800000 */
.L_x_5493:
[----:B------:R-:W-:Y:S02]  /*24d0*/  IMAD.MOV.U32 R8, RZ, RZ, 0x1 ;  /* 0x00000001ff087424 */ /* 0x000fe400078e00ff */
[----:B------:R-:W-:-:S05]  /*24e0*/  IMAD.MOV.U32 R4, RZ, RZ, R7 ;  /* 0x000000ffff047224 */ /* 0x000fca00078e0007 */
[----:B------:R-:W-:-:S05]  /*24f0*/  FMNMX R4, R3, R4, !PT ;  /* 0x0000000403047209 */ /* 0x000fca0007800000 */
[----:B------:R-:W-:-:S07]  /*2500*/  IMAD.MOV.U32 R2, RZ, RZ, R4 ;  /* 0x000000ffff027224 */ /* 0x000fce00078e0004 */
[----:B------:R-:W-:Y:S05]  /*2510*/  WARPSYNC.COLLECTIVE R5, `(.L_x_5494) ;  /* 0x0000000005087348 */ /* 0x000fea0003c00000 */
[----:B------:R0:W1:Y:S02]  /*2520*/  SHFL.DOWN P0, R7, R2, R8, R9 ;  /* 0x0800000802077389 */ /* 0x0000640000000009 */
[----:B01----:R-:W-:Y:S01]  /*2530*/  ENDCOLLECTIVE ;  /* 0x000000000000791b */ /* 0x003fe20003800000 */
.L_x_5494:
[----:B------:R-:W-:Y:S05]  /*2540*/  BRA `(.L_x_5495) ;  /* 0xfffffffc00347947 */ /* 0x000fea000383ffff */
        .weak           $__internal_114_$__cuda_sm20_div_u64
        .type           $__internal_114_$__cuda_sm20_div_u64,@function
        .size           $__internal_114_$__cuda_sm20_div_u64,($__internal_115_$__cuda_sm20_rcp_rn_f32_slowpath - $__internal_114_$__cuda_sm20_div_u64)
$__internal_114_$__cuda_sm20_div_u64:
        /* <DEDUP_REMOVED lines=66> */
[----:B------:R-:W-:Y:S06]  /*2970*/  RET.REL.NODEC R8 `(_ZN18transformer_engine6detail32dgated_act_cast_transpose_kernelILi1ELi2Eff6__halfNS_5EmptyEXadL_ZNS_6dsreluIffEET_T0_RKS3_EEXadL_ZNS_5sreluIffEES5_S6_S8_EEEEvPKT2_SC_PT3_SE_PKT1_PSF_SI_mmm) ;  /* 0xffffffd408a07950 */ /* 0x000fec0003c3ffff */
        .weak           $__internal_115_$__cuda_sm20_rcp_rn_f32_slowpath
        .type           $__internal_115_$__cuda_sm20_rcp_rn_f32_slowpath,@function
        .size           $__internal_115_$__cuda_sm20_rcp_rn_f32_slowpath,(.L_x_34600 - $__internal_115_$__cuda_sm20_rcp_rn_f32_slowpath)
$__internal_115_$__cuda_sm20_rcp_rn_f32_slowpath:
        /* <DEDUP_REMOVED lines=15> */
.L_x_5496:
        /* <DEDUP_REMOVED lines=33> */
.L_x_5498:
[----:B------:R0:W1:Y:S02]  /*2c80*/  MUFU.RCP R2, R0 ;  /* 0x0000000000027308 */ /* 0x0000640000001000 */
.L_x_5497:
[----:B-1-3--:R-:W-:Y:S02]  /*2c90*/  IMAD.MOV.U32 R5, RZ, RZ, R2 ;  /* 0x000000ffff057224 */ /* 0x00afe400078e0002 */
[----:B------:R-:W-:Y:S02]  /*2ca0*/  IMAD.MOV.U32 R2, RZ, RZ, R7 ;  /* 0x000000ffff027224 */ /* 0x000fe400078e0007 */
[----:B------:R-:W-:-:S04]  /*2cb0*/  IMAD.MOV.U32 R3, RZ, RZ, 0x0 ;  /* 0x00000000ff037424 */ /* 0x000fc800078e00ff */
[----:B0-2---:R-:W-:Y:S05]  /*2cc0*/  RET.REL.NODEC R2 `(_ZN18transformer_engine6detail32dgated_act_cast_transpose_kernelILi1ELi2Eff6__halfNS_5EmptyEXadL_ZNS_6dsreluIffEET_T0_RKS3_EEXadL_ZNS_5sreluIffEES5_S6_S8_EEEEvPKT2_SC_PT3_SE_PKT1_PSF_SI_mmm) ;  /* 0xffffffd002cc7950 */ /* 0x005fea0003c3ffff */
.L_x_5499:
        /* <DEDUP_REMOVED lines=11> */
.L_x_34600:


//--------------------- .text._ZN18transformer_engine6detail43dgated_act_cast_transpose_kernel_notalignedILi1ELi1EfffNS_5EmptyEXadL_ZNS_6dsreluIffEET_T0_RKS2_EEXadL_ZNS_5sreluIffEES4_S5_S7_EEEEvPKT2_SB_PT3_SD_PKT1_PSE_SH_mmm --------------------------
	.section	.text._ZN18transformer_engine6detail43dgated_act_cast_transpose_kernel_notalignedILi1ELi1EfffNS_5EmptyEXadL_ZNS_6dsreluIffEET_T0_RKS2_EEXadL_ZNS_5sreluIffEES4_S5_S7_EEEEvPKT2_SB_PT3_SD_PKT1_PSE_SH_mmm,"ax",@progbits
	.align	128
        .global         _ZN18transformer_engine6detail43dgated_act_cast_transpose_kernel_notalignedILi1ELi1EfffNS_5EmptyEXadL_ZNS_6dsreluIffEET_T0_RKS2_EEXadL_ZNS_5sreluIffEES4_S5_S7_EEEEvPKT2_SB_PT3_SD_PKT1_PSE_SH_mmm
        .type           _ZN18transformer_engine6detail43dgated_act_cast_transpose_kernel_notalignedILi1ELi1EfffNS_5EmptyEXadL_ZNS_6dsreluIffEET_T0_RKS2_EEXadL_ZNS_5sreluIffEES4_S5_S7_EEEEvPKT2_SB_PT3_SD_PKT1_PSE_SH_mmm,@function
        .size           _ZN18transformer_engine6detail43dgated_act_cast_transpose_kernel_notalignedILi1ELi1EfffNS_5EmptyEXadL_ZNS_6dsreluIffEET_T0_RKS2_EEXadL_ZNS_5sreluIffEES4_S5_S7_EEEEvPKT2_SB_PT3_SD_PKT1_PSE_SH_mmm,(.L_x_34602 - _ZN18transformer_engine6detail43dgated_act_cast_transpose_kernel_notalignedILi1ELi1EfffNS_5EmptyEXadL_ZNS_6dsreluIffEET_T0_RKS2_EEXadL_ZNS_5sreluIffEES4_S5_S7_EEEEvPKT2_SB_PT3_SD_PKT1_PSE_SH_mmm)
        .other          _ZN18transformer_engine6detail43dgated_act_cast_transpose_kernel_notalignedILi1ELi1EfffNS_5EmptyEXadL_ZNS_6dsreluIffEET_T0_RKS2_EEXadL_ZNS_5sreluIffEES4_S5_S7_EEEEvPKT2_SB_PT3_SD_PKT1_PSE_SH_mmm,@"STO_CUDA_ENTRY STV_DEFAULT"
_ZN18transformer_engine6detail43dgated_act_cast_transpose_kernel_notalignedILi1ELi1EfffNS_5EmptyEXadL_ZNS_6dsreluIffEET_T0_RKS2_EEXadL_ZNS_5sreluIffEES4_S5_S7_EEEEvPKT2_SB_PT3_SD_PKT1_PSE_SH_mmm:
.text._ZN18transformer_engine6detail43dgated_act_cast_transpose_kernel_notalignedILi1ELi1EfffNS_5EmptyEXadL_ZNS_6dsreluIffEET_T0_RKS2_EEXadL_ZNS_5sreluIffEES4_S5_S7_EEEEvPKT2_SB_PT3_SD_PKT1_PSE_SH_mmm:
        /* <DEDUP_REMOVED lines=20> */
[----:B------:R-:W-:Y:S05]  /*0140*/  CALL.REL.NOINC `($__internal_116_$__cuda_sm20_div_u64) ;  /* 0x0000002800787944 */ /* 0x000fea0003c00000 */
        /* <DEDUP_REMOVED lines=8> */
[----:B------:R-:W-:Y:S02]  /*01d0*/  IMAD.IADD R19, R3, 0x1, R7 ;  /* 0x0000000103137824 */ /* 0x000fe400078e0207 */
[----:B------:R-:W-:Y:S01]  /*01e0*/  IMAD.MOV.U32 R3, RZ, RZ, R9 ;  /* 0x000000ffff037224 */ /* 0x000fe200078e0009 */
[----:B------:R-:W-:Y:S06]  /*01f0*/  BRA `(.L_x_5501) ;  /* 0x00000000005c7947 */ /* 0x000fec0003800000 */
.L_x_5500:
        /* <DEDUP_REMOVED lines=22> */
[----:B------:R-:W-:-:S07]  /*0360*/  IMAD.MOV.U32 R2, RZ, RZ, R7 ;  /* 0x000000ffff027224 */ /* 0x000fce00078e0007 */
.L_x_5501:
        /* <DEDUP_REMOVED lines=9> */
[----:B------:R-:W-:Y:S02]  /*0400*/  IMAD.U32 R15, RZ, RZ, UR4 ;  /* 0x00000004ff0f7e24 */ /* 0x000fe4000f8e00ff */
[----:B------:R-:W-:Y:S01]  /*0410*/  IMAD.U32 R13, RZ, RZ, UR5 ;  /* 0x00000005ff0d7e24 */ /* 0x000fe2000f8e00ff */
[--C-:B------:R-:W-:Y:S01]  /*0420*/  SHF.L.U64.HI R9, R18, 0x5, R19.reuse ;  /* 0x0000000512097819 */ /* 0x100fe20000010213 */
[----:B0-----:R0:W5:Y:S01]  /*0430*/  @P0 LDG.E R12, desc[UR6][R4.64] ;  /* 0x00000006040c0981 */ /* 0x001162000c1e1900 */
[-C--:B------:R-:W-:Y:S01]  /*0440*/  LEA R6, P0, -R2, R15.reuse, 0x5 ;  /* 0x0000000f02067211 */ /* 0x080fe200078029ff */
[----:B------:R-:W-:Y:S01]  /*0450*/  IMAD R17, R3, UR12, RZ ;  /* 0x0000000c03117c24 */ /* 0x000fe2000f8e02ff */
[----:B------:R-:W-:Y:S01]  /*0460*/  USHF.L.U32 UR4, UR12, 0x1, URZ ;  /* 0x000000010c047899 */ /* 0x000fe2000800063f */
[-C--:B------:R-:W-:Y:S01]  /*0470*/  IMAD R29, R19, R15.reuse, RZ ;  /* 0x0000000f131d7224 */ /* 0x080fe200078e02ff */
[----:B------:R-:W-:Y:S01]  /*0480*/  ISETP.LT.U32.AND P1, PT, R6, 0x20, PT ;  /* 0x000000200600780c */ /* 0x000fe20003f21070 */
[----:B------:R-:W-:Y:S01]  /*0490*/  IMAD.X R7, R13, 0x1, ~R8, P0 ;  /* 0x000000010d077824 */ /* 0x000fe200000e0e08 */
[----:B------:R-:W-:Y:S01]  /*04a0*/  LEA R11, P0, -R18, UR12, 0x5 ;  /* 0x0000000c120b7c11 */ /* 0x000fe2000f8029ff */
[----:B------:R-:W-:Y:S01]  /*04b0*/  IMAD.MOV.U32 R26, RZ, RZ, R2 ;  /* 0x000000ffff1a7224 */ /* 0x000fe200078e0002 */
[----:B------:R-:W-:Y:S01]  /*04c0*/  USHF.L.U64.HI UR5, UR12, 0x1, UR13 ;  /* 0x000000010c057899 */ /* 0x000fe2000801020d */
[----:B0-----:R-:W-:Y:S01]  /*04d0*/  IMAD.MOV.U32 R4, RZ, RZ, R18 ;  /* 0x000000ffff047224 */ /* 0x001fe200078e0012 */
[----:B------:R-:W-:Y:S01]  /*04e0*/  ISETP.LT.U32.AND.EX P1, PT, R7, RZ, PT, P1 ;  /* 0x000000ff0700720c */ /* 0x000fe20003f21110 */
[----:B------:R-:W-:Y:S01]  /*04f0*/  IMAD.SHL.U32 R7, R0, 0x4, RZ ;  /* 0x0000000400077824 */ /* 0x000fe200078e00ff */
[----:B------:R-:W-:Y:S01]  /*0500*/  IADD3.X R9, ~R9, UR13, RZ, P0, !PT ;  /* 0x0000000d09097c10 */ /* 0x000fe200087fe5ff */
[----:B------:R-:W-:Y:S01]  /*0510*/  IMAD.MOV.U32 R5, RZ, RZ, R19 ;  /* 0x000000ffff057224 */ /* 0x000fe200078e0013 */
[----:B------:R-:W-:Y:S01]  /*0520*/  ISETP.LT.U32.AND P0, PT, R11, 0x20, PT ;  /* 0x000000200b00780c */ /* 0x000fe20003f01070 */
[----:B------:R-:W-:Y:S01]  /*0530*/  IMAD.IADD R8, R28, 0x1, -R7 ;  /* 0x000000011c087824 */ /* 0x000fe200078e0a07 */
[----:B------:R-:W-:Y:S01]  /*0540*/  LOP3.LUT R10, R7, 0x1c, RZ, 0xc0, !PT ;  /* 0x0000001c070a7812 */ /* 0x000fe200078ec0ff */
[----:B------:R-:W-:Y:S01]  /*0550*/  IMAD.MOV.U32 R27, RZ, RZ, R3 ;  /* 0x000000ffff1b7224 */ /* 0x000fe200078e0003 */
[----:B------:R-:W-:Y:S01]  /*0560*/  ISETP.LT.U32.AND.EX P0, PT, R9, RZ, PT, P0 ;  /* 0x000000ff0900720c */ /* 0x000fe20003f01100 */
[----:B------:R-:W-:Y:S01]  /*0570*/  IMAD.WIDE.U32 R20, R2, UR12, R4 ;  /* 0x0000000c02147c25 */ /* 0x000fe2000f8e0004 */
[----:B------:R-:W-:Y:S01]  /*0580*/  SEL R7, R6, 0x20, P1 ;  /* 0x0000002006077807 */ /* 0x000fe20000800000 */
[----:B------:R-:W-:Y:S01]  /*0590*/  BSSY B0, `(.L_x_5502) ;  /* 0x0000035000007945 */ /* 0x000fe20003800000 */
[----:B------:R-:W-:Y:S01]  /*05a0*/  LOP3.LUT R16, R8, 0x1f, RZ, 0xc0, !PT ;  /* 0x0000001f08107812 */ /* 0x000fe200078ec0ff */
[----:B------:R-:W-:Y:S01]  /*05b0*/  IMAD R5, R2, UR13, R17 ;  /* 0x0000000d02057c24 */ /* 0x000fe2000f8e0211 */
[----:B------:R-:W-:Y:S01]  /*05c0*/  SEL R41, R11, 0x20, P0 ;  /* 0x000000200b297807 */ /* 0x000fe20000000000 */
[----:B------:R-:W-:Y:S01]  /*05d0*/  IMAD.WIDE.U32 R26, R18, R15, R26 ;  /* 0x0000000f121a7225 */ /* 0x000fe200078e001a */
[----:B------:R-:W-:-:S03]  /*05e0*/  ISETP.GE.U32.AND P2, PT, R10, R7, PT ;  /* 0x000000070a00720c */ /* 0x000fc60003f46070 */
[----:B------:R-:W-:Y:S01]  /*05f0*/  IMAD R29, R18, R13, R29 ;  /* 0x0000000d121d7224 */ /* 0x000fe200078e021d */
[----:B------:R-:W-:Y:S01]  /*0600*/  ISETP.LT.U32.AND P2, PT, R16, R41, !P2 ;  /* 0x000000291000720c */ /* 0x000fe20005741070 */
[----:B------:R-:W-:Y:S02]  /*0610*/  IMAD.IADD R21, R21, 0x1, R5 ;  /* 0x0000000115157824 */ /* 0x000fe400078e0205 */
[----:B------:R-:W-:Y:S02]  /*0620*/  VIADD R0, R10, 0x1 ;  /* 0x000000010a007836 */ /* 0x000fe40000000000 */
[----:B------:R-:W-:Y:S01]  /*0630*/  IMAD.WIDE.U32 R2, R2, UR12, R20 ;  /* 0x0000000c02027c25 */ /* 0x000fe2000f8e0014 */
[----:B------:R-:W-:Y:S02]  /*0640*/  SHF.L.U64.HI R33, R20, 0x5, R21 ;  /* 0x0000000514217819 */ /* 0x000fe40000010215 */
[----:B------:R-:W-:Y:S01]  /*0650*/  ISETP.GE.U32.AND P0, PT, R0, R7, PT ;  /* 0x000000070000720c */ /* 0x000fe20003f06070 */
[----:B------:R-:W-:-:S02]  /*0660*/  IMAD.IADD R5, R5, 0x1, R3 ;  /* 0x0000000105057824 */ /* 0x000fc400078e0203 */
[----:B------:R-:W-:Y:S02]  /*0670*/  VIADD R4, R8, 0xffffffff ;  /* 0xffffffff08047836 */ /* 0x000fe40000000000 */
[----:B------:R-:W0:Y:S01]  /*0680*/  @P2 LDC.64 R18, c[0x0][0x220] ;  /* 0x00008800ff122b82 */ /* 0x000e220000000a00 */
[C---:B------:R-:W-:Y:S01]  /*0690*/  IMAD.SHL.U32 R6, R2.reuse, 0x20, RZ ;  /* 0x0000002002067824 */ /* 0x040fe200078e00ff */
[----:B------:R-:W-:Y:S01]  /*06a0*/  SHF.L.U64.HI R5, R2, 0x5, R5 ;  /* 0x0000000502057819 */ /* 0x000fe20000010205 */
[----:B------:R-:W-:Y:S01]  /*06b0*/  IMAD.WIDE.U32 R22, R10, UR4, RZ ;  /* 0x000000040a167c25 */ /* 0x000fe2000f8e00ff */
[----:B------:R-:W-:Y:S02]  /*06c0*/  LOP3.LUT R4, R4, 0x1f, RZ, 0xc0, !PT ;  /* 0x0000001f04047812 */ /* 0x000fe400078ec0ff */
[----:B------:R-:W-:Y:S02]  /*06d0*/  @!P2 CS2R R36, SRZ ;  /* 0x000000000024a805 */ /* 0x000fe4000001ff00 */
[----:B------:R-:W-:Y:S01]  /*06e0*/  IADD3 R2, P1, R6, UR12, RZ ;  /* 0x0000000c06027c10 */ /* 0x000fe2000ff3e0ff */
[----:B------:R-:W-:Y:S01]  /*06f0*/  IMAD R39, R10, UR5, RZ ;  /* 0x000000050a277c24 */ /* 0x000fe2000f8e02ff */
[----:B------:R-:W-:Y:S01]  /*0700*/  IADD3 R35, P3, R16, R22, RZ ;  /* 0x0000001610237210 */ /* 0x000fe20007f7e0ff */
[----:B------:R-:W-:Y:S01]  /*0710*/  IMAD.SHL.U32 R43, R20, 0x20, RZ ;  /* 0x00000020142b7824 */ /* 0x000fe200078e00ff */
[----:B------:R-:W-:Y:S01]  /*0720*/  IADD3 R3, P4, R22, UR4, RZ ;  /* 0x0000000416037c10 */ /* 0x000fe2000ff9e0ff */
[----:B------:R-:W-:Y:S01]  /*0730*/  IMAD.IADD R39, R23, 0x1, R39 ;  /* 0x0000000117277824 */ /* 0x000fe200078e0227 */
[----:B------:R-:W-:Y:S01]  /*0740*/  ISETP.LT.U32.AND P0, PT, R4, R41, !P0 ;  /* 0x000000290400720c */ /* 0x000fe20004701070 */
[----:B------:R-:W-:Y:S01]  /*0750*/  @!P2 IMAD.MOV.U32 R34, RZ, RZ, RZ ;  /* 0x000000ffff22a224 */ /* 0x000fe200078e00ff */
[----:B------:R-:W-:Y:S01]  /*0760*/  IADD3.X R0, R5, UR13, RZ, P1, !PT ;  /* 0x0000000d05007c10 */ /* 0x000fe20008ffe4ff */
[----:B------:R-:W-:Y:S10]  /*0770*/  @!P2 BRA `(.L_x_5503) ;  /* 0x000000000058a947 */ /* 0x000ff40003800000 */
[----:B------:R-:W-:Y:S01]  /*0780*/  IADD3 R25, P1, R16, R22, RZ ;  /* 0x0000001610197210 */ /* 0x000fe20007f3e0ff */
[----:B------:R-:W-:Y:S01]  /*0790*/  IMAD.MOV.U32 R17, RZ, RZ, RZ ;  /* 0x000000ffff117224 */ /* 0x000fe200078e00ff */
[----:B------:R-:W-:Y:S01]  /*07a0*/  ULDC.64 UR10, c[0x0][0x218] ;  /* 0x00008600000a7ab9 */ /* 0x000fe20000000a00 */
[----:B------:R-:W-:Y:S01]  /*07b0*/  ULDC.64 UR8, c[0x0][0x210] ;  /* 0x0000840000087ab9 */ /* 0x000fe20000000a00 */
[C---:B------:R-:W-:Y:S01]  /*07c0*/  IADD3 R24, P5, R25.reuse, R6, RZ ;  /* 0x0000000619187210 */ /* 0x040fe20007fbe0ff */
[----:B------:R-:W-:Y:S01]  /*07d0*/  IMAD.WIDE.U32 R20, R10, UR12, R16 ;  /* 0x0000000c0a147c25 */ /* 0x000fe2000f8e0010 */
[----:B------:R-:W-:-:S03]  /*07e0*/  IADD3 R25, P6, R25, R2, RZ ;  /* 0x0000000219197210 */ /* 0x000fc60007fde0ff */
[----:B------:R-:W-:Y:S02]  /*07f0*/  IMAD.X R32, RZ, RZ, R39, P1 ;  /* 0x000000ffff207224 */ /* 0x000fe400008e0627 */
[----:B------:R-:W-:Y:S01]  /*0800*/  IMAD R34, R10, UR13, R21 ;  /* 0x0000000d0a227c24 */ /* 0x000fe2000f8e0215 */
[----:B------:R-:W-:Y:S01]  /*0810*/  IADD3 R21, P1, R43, R20, RZ ;  /* 0x000000142b157210 */ /* 0x000fe20007f3e0ff */
[----:B------:R-:W-:Y:S01]  /*0820*/  IMAD.X R31, R32, 0x1, R5, P5 ;  /* 0x00000001201f7824 */ /* 0x000fe200028e0605 */
[----:B------:R-:W-:Y:S01]  /*0830*/  LEA R30, P5, R24, UR10, 0x2 ;  /* 0x0000000a181e7c11 */ /* 0x000fe2000f8a10ff */
[----:B------:R-:W-:Y:S02]  /*0840*/  IMAD.X R32, R32, 0x1, R0, P6 ;  /* 0x0000000120207824 */ /* 0x000fe400030e0600 */
        /* <DEDUP_REMOVED lines=9> */
.L_x_5503:
[----:B------:R-:W-:Y:S05]  /*08e0*/  BSYNC B0 ;  /* 0x0000000000007941 */ /* 0x000fea0003800000 */
.L_x_5502:
[----:B-1----:R-:W-:Y:S01]  /*08f0*/  IADD3 R20, P1, R43, UR12, RZ ;  /* 0x0000000c2b147c10 */ /* 0x002fe2000ff3e0ff */
[----:B------:R-:W-:Y:S01]  /*0900*/  BSSY B0, `(.L_x_5504) ;  /* 0x000001a000007945 */ /* 0x000fe20003800000 */
[----:B------:R-:W-:Y:S01]  /*0910*/  IMAD.MOV.U32 R32, RZ, RZ, RZ ;  /* 0x000000ffff207224 */ /* 0x000fe200078e00ff */
[----:B------:R-:W-:Y:S02]  /*0920*/  CS2R R30, SRZ ;  /* 0x00000000001e7805 */ /* 0x000fe4000001ff00 */
[----:B------:R-:W-:Y:S01]  /*0930*/  IADD3.X R21, R33, UR13, RZ, P1, !PT ;  /* 0x0000000d21157c10 */ /* 0x000fe20008ffe4ff */
[----:B------:R-:W-:Y:S07]  /*0940*/  @!P0 BRA `(.L_x_5505) ;  /* 0x0000000000548947 */ /* 0x000fee0003800000 */
[----:B------:R-:W-:Y:S01]  /*0950*/  IADD3 R31, P1, P5, R4, UR4, R22 ;  /* 0x00000004041f7c10 */ /* 0x000fe2000fd3e016 */
[C---:B------:R-:W-:Y:S01]  /*0960*/  IMAD.WIDE.U32 R22, R10.reuse, UR12, R20 ;  /* 0x0000000c0a167c25 */ /* 0x040fe2000f8e0014 */
[----:B------:R-:W-:Y:S01]  /*0970*/  ULDC.64 UR10, c[0x0][0x218] ;  /* 0x00008600000a7ab9 */ /* 0x000fe20000000a00 */
[----:B------:R-:W-:Y:S01]  /*0980*/  ULDC.64 UR8, c[0x0][0x210] ;  /* 0x0000840000087ab9 */ /* 0x000fe20000000a00 */
[----:B------:R-:W-:Y:S01]  /*0990*/  IADD3.X R33, RZ, UR5, R39, P1, P5 ;  /* 0x00000005ff217c10 */ /* 0x000fe20008fea427 */
[----:B------:R-:W-:Y:S01]  /*09a0*/  IMAD R38, R10, UR13, R23 ;  /* 0x0000000d0a267c24 */ /* 0x000fe2000f8e0217 */
[C---:B------:R-:W-:Y:S02]  /*09b0*/  IADD3 R25, P1, R31.reuse, R6, RZ ;  /* 0x000000061f197210 */ /* 0x040fe40007f3e0ff */
[----:B------:R-:W-:Y:S02]  /*09c0*/  IADD3 R30, P6, R31, R2, RZ ;  /* 0x000000021f1e7210 */ /* 0x000fe40007fde0ff */
[----:B------:R-:W-:Y:S01]  /*09d0*/  LEA R24, P5, R25, UR10, 0x2 ;  /* 0x0000000a19187c11 */ /* 0x000fe2000f8a10ff */
[C---:B------:R-:W-:Y:S01]  /*09e0*/  IMAD.X R32, R33.reuse, 0x1, R5, P1 ;  /* 0x0000000121207824 */ /* 0x040fe200008e0605 */
[----:B------:R-:W-:Y:S01]  /*09f0*/  IADD3 R31, P1, R4, R22, RZ ;  /* 0x00000016041f7210 */ /* 0x000fe20007f3e0ff */
[----:B------:R-:W-:-:S03]  /*0a00*/  IMAD.X R23, R33, 0x1, R0, P6 ;  /* 0x0000000121177824 */ /* 0x000fc600030e0600 */
[----:B------:R-:W-:Y:S01]  /*0a10*/  LEA.HI.X R25, R25, UR11, R32, 0x2, P5 ;  /* 0x0000000b19197c11 */ /* 0x000fe2000a8f1420 */
[----:B------:R-:W-:Y:S01]  /*0a20*/  IMAD.X R38, RZ, RZ, R38, P1 ;  /* 0x000000ffff267224 */ /* 0x000fe200008e0626 */
[C---:B------:R-:W-:Y:S02]  /*0a30*/  LEA R32, P5, R30.reuse, UR10, 0x2 ;  /* 0x0000000a1e207c11 */ /* 0x040fe4000f8a10ff */
[C---:B------:R-:W-:Y:S02]  /*0a40*/  LEA R22, P1, R31.reuse, UR8, 0x2 ;  /* 0x000000081f167c11 */ /* 0x040fe4000f8210ff */
[----:B------:R-:W-:Y:S02]  /*0a50*/  LEA.HI.X R33, R30, UR11, R23, 0x2, P5 ;  /* 0x0000000b1e217c11 */ /* 0x000fe4000a8f1417 */
[----:B------:R-:W-:Y:S02]  /*0a60*/  LEA.HI.X R23, R31, UR9, R38, 0x2, P1 ;  /* 0x000000091f177c11 */ /* 0x000fe400088f1426 */
[----:B------:R1:W5:Y:S04]  /*0a70*/  LDG.E R31, desc[UR6][R24.64] ;  /* 0x00000006181f7981 */ /* 0x000368000c1e1900 */
[----:B------:R1:W5:Y:S04]  /*0a80*/  LDG.E R32, desc[UR6][R32.64] ;  /* 0x0000000620207981 */ /* 0x000368000c1e1900 */
[----:B------:R1:W5:Y:S02]  /*0a90*/  LDG.E R30, desc[UR6][R22.64] ;  /* 0x00000006161e7981 */ /* 0x000364000c1e1900 */
.L_x_5505:
[----:B------:R-:W-:Y:S05]  /*0aa0*/  BSYNC B0 ;  /* 0x0000000000007941 */ /* 0x000fea0003800000 */
.L_x_5504:
[----:B-1----:R-:W1:Y:S01]  /*0ab0*/  @P2 LDC.64 R24, c[0x0][0x220] ;  /* 0x00008800ff182b82 */ /* 0x002e620000000a00 */
[----:B------:R-:W-:Y:S02]  /*0ac0*/  IMAD.IADD R23, R27, 0x1, R29 ;  /* 0x000000011b177824 */ /* 0x000fe400078e021d */
[C---:B-----5:R-:W-:Y:S01]  /*0ad0*/  FADD R27, R37.reuse, R37 ;  /* 0x00000025251b7221 */ /* 0x060fe20000000000 */
[----:B------:R-:W-:Y:S01]  /*0ae0*/  VIADD R38, R10, 0x2 ;  /* 0x000000020a267836 */ /* 0x000fe20000000000 */
[C---:B------:R-:W-:Y:S01]  /*0af0*/  FSETP.GT.AND P5, PT, R37.reuse, RZ, PT ;  /* 0x000000ff2500720b */ /* 0x040fe20003fa4000 */
[----:B------:R-:W-:Y:S01]  /*0b00*/  VIADD R22, R8, 0x1e ;  /* 0x0000001e08167836 */ /* 0x000fe20000000000 */
[----:B------:R-:W-:Y:S01]  /*0b10*/  SHF.L.U64.HI R23, R26, 0x5, R23 ;  /* 0x000000051a177819 */ /* 0x000fe20000010217 */
[----:B------:R-:W-:Y:S01]  /*0b20*/  BSSY B0, `(.L_x_5506) ;  /* 0x0000034000007945 */ /* 0x000fe20003800000 */
[----:B------:R-:W-:Y:S01]  /*0b30*/  ISETP.GE.U32.AND P1, PT, R38, R7, PT ;  /* 0x000000072600720c */ /* 0x000fe20003f26070 */
[----:B------:R-:W-:Y:S01]  /*0b40*/  FMUL R38, R37, R37 ;  /* 0x0000002525267220 */ /* 0x000fe20000400000 */
[----:B------:R-:W-:Y:S01]  /*0b50*/  LOP3.LUT R29, R22, 0x1f, RZ, 0xc0, !PT ;  /* 0x0000001f161d7812 */ /* 0x000fe200078ec0ff */
[----:B------:R-:W-:Y:S01]  /*0b60*/  IMAD.X R37, RZ, RZ, R39, P3 ;  /* 0x000000ffff257224 */ /* 0x000fe200018e0627 */
[----:B------:R-:W-:Y:S01]  /*0b70*/  FMNMX R33, RZ, R27, !PT ;  /* 0x0000001bff217209 */ /* 0x000fe20007800000 */
[----:B------:R-:W-:Y:S01]  /*0b80*/  IMAD.SHL.U32 R22, R26, 0x20, RZ ;  /* 0x000000201a167824 */ /* 0x000fe200078e00ff */
[----:B------:R-:W-:Y:S01]  /*0b90*/  ISETP.LT.U32.AND P1, PT, R29, R41, !P1 ;  /* 0x000000291d00720c */ /* 0x000fe20004f21070 */
[----:B------:R-:W2:Y:S01]  /*0ba0*/  LDC.64 R26, c[0x0][0x248] ;  /* 0x00009200ff1a7b82 */ /* 0x000ea20000000a00 */
[----:B------:R-:W-:Y:S01]  /*0bb0*/  FSEL R43, R38, RZ, P5 ;  /* 0x000000ff262b7208 */ /* 0x000fe20002800000 */
[----:B------:R-:W-:Y:S01]  /*0bc0*/  FMUL R41, R33, R34 ;  /* 0x0000002221297220 */ /* 0x000fe20000400000 */
[----:B------:R-:W-:-:S02]  /*0bd0*/  @P2 IADD3 R33, P3, R35, R6, RZ ;  /* 0x0000000623212210 */ /* 0x000fc40007f7e0ff */
[----:B------:R-:W-:Y:S01]  /*0be0*/  @P2 IADD3 R35, P5, R35, R2, RZ ;  /* 0x0000000223232210 */ /* 0x000fe20007fbe0ff */
[----:B------:R-:W-:Y:S01]  /*0bf0*/  FMUL R41, R41, R36 ;  /* 0x0000002429297220 */ /* 0x000fe20000400000 */
[----:B------:R-:W-:Y:S01]  /*0c00*/  FMUL R43, R43, R34 ;  /* 0x000000222b2b7220 */ /* 0x000fe20000400000 */
[----:B------:R-:W-:Y:S01]  /*0c10*/  @P2 IMAD.X R36, R37, 0x1, R5, P3 ;  /* 0x0000000125242824 */ /* 0x000fe200018e0605 */
[----:B0-----:R-:W-:Y:S01]  /*0c20*/  @P2 LEA R18, P3, R33, R18, 0x2 ;  /* 0x0000001221122211 */ /* 0x001fe200078610ff */
[----:B------:R-:W-:Y:S01]  /*0c30*/  @P2 IMAD.X R38, R37, 0x1, R0, P5 ;  /* 0x0000000125262824 */ /* 0x000fe200028e0600 */
[----:B-1----:R-:W-:Y:S02]  /*0c40*/  @P2 LEA R24, P5, R35, R24, 0x2 ;  /* 0x0000001823182211 */ /* 0x002fe400078a10ff */
[----:B------:R-:W-:Y:S01]  /*0c50*/  @P2 LEA.HI.X R19, R33, R19, R36, 0x2, P3 ;  /* 0x0000001321132211 */ /* 0x000fe200018f1424 */
[-C--:B------:R-:W-:Y:S01]  /*0c60*/  FMUL R33, R41, R12.reuse ;  /* 0x0000000c29217220 */ /* 0x080fe20000400000 */
[----:B------:R-:W-:Y:S01]  /*0c70*/  @P2 LEA.HI.X R25, R35, R25, R38, 0x2, P5 ;  /* 0x0000001923192211 */ /* 0x000fe200028f1426 */
[----:B------:R-:W-:Y:S01]  /*0c80*/  FMUL R35, R43, R12 ;  /* 0x0000000c2b237220 */ /* 0x000fe20000400000 */
[----:B------:R-:W-:Y:S01]  /*0c90*/  FMNMX R34, RZ, |R41|, !PT ;  /* 0x40000029ff227209 */ /* 0x000fe20007800000 */
[----:B------:R-:W-:Y:S01]  /*0ca0*/  IMAD.MOV.U32 R38, RZ, RZ, RZ ;  /* 0x000000ffff267224 */ /* 0x000fe200078e00ff */
[----:B------:R0:W-:Y:S01]  /*0cb0*/  @P2 STG.E desc[UR6][R18.64], R33 ;  /* 0x0000002112002986 */ /* 0x0001e2000c101906 */
[----:B------:R-:W-:-:S02]  /*0cc0*/  CS2R R36, SRZ ;  /* 0x0000000000247805 */ /* 0x000fc4000001ff00 */
[----:B------:R-:W-:Y:S01]  /*0cd0*/  FMNMX R34, |R43|, R34, !PT ;  /* 0x000000222b227209 */ /* 0x000fe20007800200 */
[----:B------:R0:W-:Y:S01]  /*0ce0*/  @P2 STG.E desc[UR6][R24.64], R35 ;  /* 0x0000002318002986 */ /* 0x0001e2000c101906 */
[----:B--2---:R-:W-:Y:S01]  /*0cf0*/  IMAD.WIDE.U32 R26, R10, UR12, R26 ;  /* 0x0000000c0a1a7c25 */ /* 0x004fe2000f8e001a */
[----:B------:R-:W-:-:S03]  /*0d00*/  IADD3.X R39, R39, UR5, RZ, P4, !PT ;  /* 0x0000000527277c10 */ /* 0x000fc6000a7fe4ff */
[----:B------:R-:W-:Y:S01]  /*0d10*/  IMAD R41, R10, UR13, R27 ;  /* 0x0000000d0a297c24 */ /* 0x000fe2000f8e021b */
[----:B------:R-:W-:Y:S06]  /*0d20*/  @!P1 BRA `(.L_x_5507) ;  /* 0x00000000004c9947 */ /* 0x000fec0003800000 */
[C---:B0-----:R-:W-:Y:S01]  /*0d30*/  IADD3 R19, P4, P5, R29.reuse, UR4, R3 ;  /* 0x000000041d137c10 */ /* 0x041fe2000fd9e003 */
[----:B------:R-:W-:Y:S01]  /*0d40*/  ULDC.64 UR8, c[0x0][0x210] ;  /* 0x0000840000087ab9 */ /* 0x000fe20000000a00 */
[----:B------:R-:W-:Y:S01]  /*0d50*/  IADD3 R27, P2, P3, R29, R20, R26 ;  /* 0x000000141d1b7210 */ /* 0x000fe20007b5e01a */
[----:B------:R-:W-:Y:S01]  /*0d60*/  ULDC.64 UR10, c[0x0][0x218] ;  /* 0x00008600000a7ab9 */ /* 0x000fe20000000a00 */
[----:B------:R-:W-:Y:S02]  /*0d70*/  IADD3.X R36, RZ, UR5, R39, P4, P5 ;  /* 0x00000005ff247c10 */ /* 0x000fe4000a7ea427 */
[C---:B------:R-:W-:Y:S02]  /*0d80*/  IADD3 R25, P4, R19.reuse, R6, RZ ;  /* 0x0000000613197210 */ /* 0x040fe40007f9e0ff */
[----:B------:R-:W-:Y:S02]  /*0d90*/  IADD3 R19, P5, R19, R2, RZ ;  /* 0x0000000213137210 */ /* 0x000fe40007fbe0ff */
[----:B------:R-:W-:Y:S01]  /*0da0*/  IADD3.X R40, RZ, R21, R41, P2, P3 ;  /* 0x00000015ff287210 */ /* 0x000fe200017e6429 */
[C---:B------:R-:W-:Y:S01]  /*0db0*/  IMAD.X R38, R36.reuse, 0x1, R5, P4 ;  /* 0x0000000124267824 */ /* 0x040fe200020e0605 */
[----:B------:R-:W-:Y:S01]  /*0dc0*/  LEA R26, P2, R27, UR8, 0x2 ;  /* 0x000000081b1a7c11 */ /* 0x000fe2000f8410ff */
[----:B------:R-:W-:Y:S01]  /*0dd0*/  IMAD.X R36, R36, 0x1, R0, P5 ;  /* 0x0000000124247824 */ /* 0x000fe200028e0600 */
[----:B------:R-:W-:-:S02]  /*0de0*/  LEA R24, P3, R25, UR10, 0x2 ;  /* 0x0000000a19187c11 */ /* 0x000fc4000f8610ff */
[----:B------:R-:W-:Y:S02]  /*0df0*/  LEA R18, P4, R19, UR10, 0x2 ;  /* 0x0000000a13127c11 */ /* 0x000fe4000f8810ff */
[----:B------:R-:W-:Y:S02]  /*0e00*/  LEA.HI.X R27, R27, UR9, R40, 0x2, P2 ;  /* 0x000000091b1b7c11 */ /* 0x000fe400090f1428 */
[----:B------:R-:W-:Y:S02]  /*0e10*/  LEA.HI.X R25, R25, UR11, R38, 0x2, P3 ;  /* 0x0000000b19197c11 */ /* 0x000fe400098f1426 */
[----:B------:R-:W-:Y:S02]  /*0e20*/  LEA.HI.X R19, R19, UR11, R36, 0x2, P4 ;  /* 0x0000000b13137c11 */ /* 0x000fe4000a0f1424 */
[----:B------:R1:W5:Y:S04]  /*0e30*/  LDG.E R36, desc[UR6][R26.64] ;  /* 0x000000061a247981 */ /* 0x000368000c1e1900 */
[----:B------:R1:W5:Y:S04]  /*0e40*/  LDG.E R37, desc[UR6][R24.64] ;  /* 0x0000000618257981 */ /* 0x000368000c1e1900 */
[----:B------:R1:W5:Y:S02]  /*0e50*/  LDG.E R38, desc[UR6][R18.64] ;  /* 0x0000000612267981 */ /* 0x000364000c1e1900 */
.L_x_5507:
[----:B------:R-:W-:Y:S05]  /*0e60*/  BSYNC B0 ;  /* 0x0000000000007941 */ /* 0x000fea0003800000 */
.L_x_5506:
[----:B01----:R-:W0:Y:S01]  /*0e70*/  @P0 LDC.64 R18, c[0x0][0x220] ;  /* 0x00008800ff120b82 */ /* 0x003e220000000a00 */
[----:B------:R-:W-:Y:S01]  /*0e80*/  IADD3 R45, P2, R4, R3, RZ ;  /* 0x00000003042d7210 */ /* 0x000fe20007f5e0ff */
[C---:B------:R-:W-:Y:S01]  /*0e90*/  FADD R26, R31.reuse, R31 ;  /* 0x0000001f1f1a7221 */ /* 0x040fe20000000000 */
[----:B------:R-:W-:Y:S01]  /*0ea0*/  FMUL R40, R31, R31 ;  /* 0x0000001f1f287220 */ /* 0x000fe20000400000 */
[----:B------:R-:W-:Y:S02]  /*0eb0*/  BSSY B0, `(.L_x_5508) ;  /* 0x000003d000007945 */ /* 0x000fe40003800000 */
[----:B------:R-:W-:Y:S01]  /*0ec0*/  IMAD.X R27, RZ, RZ, R39, P2 ;  /* 0x000000ffff1b7224 */ /* 0x000fe200010e0627 */
[C---:B------:R-:W-:Y:S02]  /*0ed0*/  @P0 IADD3 R24, P2, R45.reuse, R6, RZ ;  /* 0x000000062d180210 */ /* 0x040fe40007f5e0ff */
[----:B------:R-:W-:-:S03]  /*0ee0*/  @P0 IADD3 R45, P4, R45, R2, RZ ;  /* 0x000000022d2d0210 */ /* 0x000fc60007f9e0ff */
[----:B------:R-:W-:Y:S01]  /*0ef0*/  @P0 IMAD.X R25, R27, 0x1, R5, P2 ;  /* 0x000000011b190824 */ /* 0x000fe200010e0605 */
[----:B0-----:R-:W-:-:S04]  /*0f00*/  @P0 LEA R18, P2, R24, R18, 0x2 ;  /* 0x0000001218120211 */ /* 0x001fc800078410ff */
[----:B------:R-:W-:Y:S02]  /*0f10*/  @P0 LEA.HI.X R19, R24, R19, R25, 0x2, P2 ;  /* 0x0000001318130211 */ /* 0x000fe400010f1419 */
[----:B------:R-:W0:Y:S01]  /*0f20*/  @P0 LDC.64 R24, c[0x0][0x220] ;  /* 0x00008800ff180b82 */ /* 0x000e220000000a00 */
[----:B------:R-:W-:Y:S02]  /*0f30*/  FSETP.GT.AND P2, PT, R31, RZ, PT ;  /* 0x000000ff1f00720b */ /* 0x000fe40003f44000 */
[----:B------:R-:W-:Y:S01]  /*0f40*/  FMNMX R31, RZ, R26, !PT ;  /* 0x0000001aff1f7209 */ /* 0x000fe20007800000 */
[----:B------:R-:W-:Y:S01]  /*0f50*/  VIADD R26, R8, 0x1d ;  /* 0x0000001d081a7836 */ /* 0x000fe20000000000 */
[----:B------:R-:W-:Y:S01]  /*0f60*/  FSEL R43, R40, RZ, P2 ;  /* 0x000000ff282b7208 */ /* 0x000fe20001000000 */
[----:B------:R-:W-:Y:S01]  /*0f70*/  IMAD.MOV.U32 R40, RZ, RZ, RZ ;  /* 0x000000ffff287224 */ /* 0x000fe200078e00ff */
[----:B------:R-:W-:Y:S01]  /*0f80*/  ISETP.LT.U32.AND P2, PT, R11, 0x20, PT ;  /* 0x000000200b00780c */ /* 0x000fe20003f41070 */
[-C--:B------:R-:W-:Y:S01]  /*0f90*/  FMUL R31, R31, R30.reuse ;  /* 0x0000001e1f1f7220 */ /* 0x080fe20000400000 */
[----:B------:R-:W-:Y:S01]  /*0fa0*/  LOP3.LUT R26, R26, 0x1f, RZ, 0xc0, !PT ;  /* 0x0000001f1a1a7812 */ /* 0x000fe200078ec0ff */
[----:B------:R-:W-:Y:S01]  /*0fb0*/  FMUL R43, R43, R30 ;  /* 0x0000001e2b2b7220 */ /* 0x000fe20000400000 */
[----:B------:R-:W-:Y:S01]  /*0fc0*/  VIADD R30, R10, 0x3 ;  /* 0x000000030a1e7836 */ /* 0x000fe20000000000 */
[----:B------:R-:W-:Y:S01]  /*0fd0*/  ISETP.LT.U32.AND.EX P2, PT, R9, RZ, PT, P2 ;  /* 0x000000ff0900720c */ /* 0x000fe20003f41120 */
[----:B------:R-:W-:-:S03]  /*0fe0*/  FMUL R31, R31, R32 ;  /* 0x000000201f1f7220 */ /* 0x000fc60000400000 */
[----:B------:R-:W-:Y:S01]  /*0ff0*/  ISETP.GE.U32.AND P3, PT, R30, R7, PT ;  /* 0x000000071e00720c */ /* 0x000fe20003f66070 */
[----:B------:R-:W-:Y:S01]  /*1000*/  @P0 IMAD.X R30, R27, 0x1, R0, P4 ;  /* 0x000000011b1e0824 */ /* 0x000fe200020e0600 */
[----:B------:R-:W-:Y:S01]  /*1010*/  SEL R32, R11, 0x20, P2 ;  /* 0x000000200b207807 */ /* 0x000fe20001000000 */
[-C--:B------:R-:W-:Y:S01]  /*1020*/  FMUL R27, R31, R12.reuse ;  /* 0x0000000c1f1b7220 */ /* 0x080fe20000400000 */
[----:B------:R-:W-:Y:S01]  /*1030*/  FMNMX R34, R34, |R31|, !PT ;  /* 0x4000001f22227209 */ /* 0x000fe20007800000 */
[----:B------:R-:W-:Y:S01]  /*1040*/  FMUL R31, R43, R12 ;  /* 0x0000000c2b1f7220 */ /* 0x000fe20000400000 */
[----:B------:R-:W-:Y:S01]  /*1050*/  ISETP.LT.U32.AND P3, PT, R26, R32, !P3 ;  /* 0x000000201a00720c */ /* 0x000fe20005f61070 */
[----:B------:R-:W-:Y:S01]  /*1060*/  IMAD.MOV.U32 R32, RZ, RZ, RZ ;  /* 0x000000ffff207224 */ /* 0x000fe200078e00ff */
[C---:B0-----:R-:W-:Y:S01]  /*1070*/  @P0 LEA R24, P4, R45.reuse, R24, 0x2 ;  /* 0x000000182d180211 */ /* 0x041fe200078810ff */
[----:B------:R0:W-:Y:S03]  /*1080*/  @P0 STG.E desc[UR6][R18.64], R27 ;  /* 0x0000001b12000986 */ /* 0x0001e6000c101906 */
[----:B------:R-:W-:-:S02]  /*1090*/  @P0 LEA.HI.X R25, R45, R25, R30, 0x2, P4 ;  /* 0x000000192d190211 */ /* 0x000fc400020f141e */
[----:B------:R-:W-:-:S03]  /*10a0*/  FMNMX R30, |R43|, R34, !PT ;  /* 0x000000222b1e7209 */ /* 0x000fc60007800200 */
[----:B------:R0:W-:Y:S01]  /*10b0*/  @P0 STG.E desc[UR6][R24.64], R31 ;  /* 0x0000001f18000986 */ /* 0x0001e2000c101906 */
[----:B------:R-:W-:Y:S01]  /*10c0*/  IADD3 R43, P0, R3, UR4, RZ ;  /* 0x00000004032b7c10 */ /* 0x000fe2000ff1e0ff */
[----:B------:R-:W-:-:S03]  /*10d0*/  IMAD.MOV.U32 R3, RZ, RZ, RZ ;  /* 0x000000ffff037224 */ /* 0x000fc600078e00ff */
[----:B------:R-:W-:Y:S01]  /*10e0*/  IADD3.X R39, R39, UR5, RZ, P0, !PT ;  /* 0x0000000527277c10 */ /* 0x000fe200087fe4ff */
[----:B------:R-:W-:Y:S08]  /*10f0*/  @!P3 BRA `(.L_x_5509) ;  /* 0x000000000060b947 */ /* 0x000ff00003800000 */
[----:B0-----:R-:W0:Y:S01]  /*1100*/  LDC R25, c[0x0][0x248] ;  /* 0x00009200ff197b82 */ /* 0x001e220000000800 */
[----:B------:R-:W-:Y:S01]  /*1110*/  IADD3 R3, P0, P4, R26, UR4, R43 ;  /* 0x000000041a037c10 */ /* 0x000fe2000fc1e02b */
[----:B------:R-:W-:Y:S01]  /*1120*/  ULDC UR8, c[0x0][0x24c] ;  /* 0x0000930000087ab9 */ /* 0x000fe20000000800 */
[----:B------:R-:W-:Y:S02]  /*1130*/  ULDC.64 UR10, c[0x0][0x218] ;  /* 0x00008600000a7ab9 */ /* 0x000fe40000000a00 */
[----:B------:R-:W-:Y:S02]  /*1140*/  IADD3.X R24, RZ, UR5, R39, P0, P4 ;  /* 0x00000005ff187c10 */ /* 0x000fe400087e8427 */
[----:B------:R-:W-:-:S04]  /*1150*/  IADD3 R19, P0, R3, R6, RZ ;  /* 0x0000000603137210 */ /* 0x000fc80007f1e0ff */
[----:B------:R-:W-:Y:S01]  /*1160*/  LEA R18, P6, R19, UR10, 0x2 ;  /* 0x0000000a13127c11 */ /* 0x000fe2000f8c10ff */
[----:B------:R-:W-:Y:S01]  /*1170*/  IMAD.X R32, R24, 0x1, R5, P0 ;  /* 0x0000000118207824 */ /* 0x000fe200000e0605 */
[----:B------:R-:W-:-:S04]  /*1180*/  IADD3 R3, P0, R3, R2, RZ ;  /* 0x0000000203037210 */ /* 0x000fc80007f1e0ff */
[----:B------:R-:W-:Y:S01]  /*1190*/  LEA.HI.X R19, R19, UR11, R32, 0x2, P6 ;  /* 0x0000000b13137c11 */ /* 0x000fe2000b0f1420 */
[----:B------:R-:W-:Y:S02]  /*11a0*/  IMAD.X R32, R24, 0x1, R0, P0 ;  /* 0x0000000118207824 */ /* 0x000fe400000e0600 */
[----:B0-----:R-:W-:-:S05]  /*11b0*/  IMAD R25, R10, UR12, R25 ;  /* 0x0000000c0a197c24 */ /* 0x001fca000f8e0219 */
[----:B------:R-:W-:-:S04]  /*11c0*/  IADD3 R25, P4, P5, R20, UR12, R25 ;  /* 0x0000000c14197c10 */ /* 0x000fc8000fd9e019 */
[----:B------:R-:W-:Y:S01]  /*11d0*/  IADD3.X R34, R21, UR8, R41, P4, P5 ;  /* 0x0000000815227c10 */ /* 0x000fe2000a7ea429 */
[----:B------:R-:W-:Y:S01]  /*11e0*/  ULDC.64 UR8, c[0x0][0x210] ;  /* 0x0000840000087ab9 */ /* 0x000fe20000000a00 */
[----:B------:R-:W-:Y:S02]  /*11f0*/  IADD3 R25, P4, R26, R25, RZ ;  /* 0x000000191a197210 */ /* 0x000fe40007f9e0ff */
[----:B------:R-:W-:Y:S02]  /*1200*/  LEA R20, P5, R3, UR10, 0x2 ;  /* 0x0000000a03147c11 */ /* 0x000fe4000f8a10ff */
[----:B------:R-:W-:Y:S01]  /*1210*/  LEA R24, P0, R25, UR8, 0x2 ;  /* 0x0000000819187c11 */ /* 0x000fe2000f8010ff */
[----:B------:R-:W-:Y:S01]  /*1220*/  IMAD.X R34, RZ, RZ, R34, P4 ;  /* 0x000000ffff227224 */ /* 0x000fe200020e0622 */
[----:B------:R-:W-:Y:S02]  /*1230*/  LEA.HI.X R21, R3, UR11, R32, 0x2, P5 ;  /* 0x0000000b03157c11 */ /* 0x000fe4000a8f1420 */
[----:B------:R1:W5:Y:S02]  /*1240*/  LDG.E R3, desc[UR6][R18.64] ;  /* 0x0000000612037981 */ /* 0x000364000c1e1900 */
[----:B------:R-:W-:-:S02]  /*1250*/  LEA.HI.X R25, R25, UR9, R34, 0x2, P0 ;  /* 0x0000000919197c11 */ /* 0x000fc400080f1422 */
[----:B------:R1:W5:Y:S04]  /*1260*/  LDG.E R32, desc[UR6][R20.64] ;  /* 0x0000000614207981 */ /* 0x000368000c1e1900 */
[----:B------:R1:W5:Y:S02]  /*1270*/  LDG.E R40, desc[UR6][R24.64] ;  /* 0x0000000618287981 */ /* 0x000364000c1e1900 */
.L_x_5509:
[----:B------:R-:W-:Y:S05]  /*1280*/  BSYNC B0 ;  /* 0x0000000000007941 */ /* 0x000fea0003800000 */
.L_x_5508:
[----:B01----:R-:W0:Y:S01]  /*1290*/  @P1 LDC.64 R18, c[0x0][0x220] ;  /* 0x00008800ff121b82 */ /* 0x003e220000000a00 */
[----:B------:R-:W-:Y:S01]  /*12a0*/  IADD3 R17, P5, R29, R43, RZ ;  /* 0x0000002b1d117210 */ /* 0x000fe20007fbe0ff */
[----:B-----5:R-:W-:Y:S01]  /*12b0*/  FADD R24, R3, R3 ;  /* 0x0000000303187221 */ /* 0x020fe20000000000 */
[----:B------:R-:W-:Y:S01]  /*12c0*/  IADD3 R43, P0, P4, R26, UR4, R43 ;  /* 0x000000041a2b7c10 */ /* 0x000fe2000fc1e02b */
[----:B------:R-:W-:Y:S01]  /*12d0*/  IMAD.SHL.U32 R45, R14, 0x20, RZ ;  /* 0x000000200e2d7824 */ /* 0x000fe200078e00ff */
[----:B------:R-:W-:Y:S01]  /*12e0*/  UMOV UR4, 0x400 ;  /* 0x0000040000047882 */ /* 0x000fe20000000000 */
[--C-:B------:R-:W-:Y:S01]  /*12f0*/  IMAD.X R34, RZ, RZ, R39.reuse, P5 ;  /* 0x000000ffff227224 */ /* 0x100fe200028e0627 */
[----:B------:R-:W-:Y:S01]  /*1300*/  IADD3.X R21, RZ, UR5, R39, P0, P4 ;  /* 0x00000005ff157c10 */ /* 0x000fe200087e8427 */
[----:B------:R-:W1:Y:S01]  /*1310*/  S2UR UR5, SR_CgaCtaId ;  /* 0x00000000000579c3 */ /* 0x000e620000008800 */
[C---:B------:R-:W-:Y:S01]  /*1320*/  @P1 IADD3 R20, P0, R17.reuse, R6, RZ ;  /* 0x0000000611141210 */ /* 0x040fe20007f1e0ff */
[----:B------:R-:W-:Y:S01]  /*1330*/  UIADD3 UR4, UR4, 0x20, URZ ;  /* 0x0000002004047890 */ /* 0x000fe2000fffe03f */
[----:B------:R-:W-:Y:S01]  /*1340*/  @P1 IADD3 R17, P4, R17, R2, RZ ;  /* 0x0000000211111210 */ /* 0x000fe20007f9e0ff */
[----:B------:R-:W-:Y:S01]  /*1350*/  ULDC.64 UR10, c[0x0][0x250] ;  /* 0x00009400000a7ab9 */ /* 0x000fe20000000a00 */
[C---:B------:R-:W-:Y:S01]  /*1360*/  @P3 IADD3 R6, P5, R43.reuse, R6, RZ ;  /* 0x000000062b063210 */ /* 0x040fe20007fbe0ff */
[----:B------:R-:W-:Y:S01]  /*1370*/  ULDC.64 UR8, c[0x0][0x228] ;  /* 0x00008a0000087ab9 */ /* 0x000fe20000000a00 */
[----:B------:R-:W-:Y:S01]  /*1380*/  @P3 IADD3 R39, P6, R43, R2, RZ ;  /* 0x000000022b273210 */ /* 0x000fe20007fde0ff */
[C-C-:B------:R-:W-:Y:S01]  /*1390*/  @P1 IMAD.X R2, R34.reuse, 0x1, R5.reuse, P0 ;  /* 0x0000000122021824 */ /* 0x140fe200000e0605 */
[----:B------:R-:W-:Y:S01]  /*13a0*/  FSETP.GT.AND P0, PT, R37, RZ, PT ;  /* 0x000000ff2500720b */ /* 0x000fe20003f04000 */
[----:B------:R-:W-:Y:S01]  /*13b0*/  @P1 IMAD.X R34, R34, 0x1, R0, P4 ;  /* 0x0000000122221824 */ /* 0x000fe200020e0600 */
[----:B------:R-:W-:Y:S01]  /*13c0*/  FSETP.GT.AND P4, PT, R3, RZ, PT ;  /* 0x000000ff0300720b */ /* 0x000fe20003f84000 */
[----:B------:R-:W-:-:S02]  /*13d0*/  @P3 IMAD.X R5, R21, 0x1, R5, P5 ;  /* 0x0000000115053824 */ /* 0x000fc400028e0605 */
[----:B------:R-:W-:Y:S01]  /*13e0*/  FMUL R3, R3, R3 ;  /* 0x0000000303037220 */ /* 0x000fe20000400000 */
[----:B------:R-:W-:Y:S02]  /*13f0*/  @P3 IMAD.X R0, R21, 0x1, R0, P6 ;  /* 0x0000000115003824 */ /* 0x000fe400030e0600 */
[C---:B------:R-:W-:Y:S01]  /*1400*/  FADD R21, R37.reuse, R37 ;  /* 0x0000002525157221 */ /* 0x040fe20000000000 */
[----:B------:R-:W-:Y:S01]  /*1410*/  FMUL R37, R37, R37 ;  /* 0x0000002525257220 */ /* 0x000fe20000400000 */
[----:B------:R-:W-:Y:S01]  /*1420*/  FMNMX R43, RZ, R24, !PT ;  /* 0x00000018ff2b7209 */ /* 0x000fe20007800000 */
[----:B------:R-:W-:Y:S01]  /*1430*/  BSSY B0, `(.L_x_5510) ;  /* 0x00000a1000007945 */ /* 0x000fe20003800000 */
[----:B------:R-:W-:Y:S02]  /*1440*/  FSEL R3, R3, RZ, P4 ;  /* 0x000000ff03037208 */ /* 0x000fe40002000000 */
[----:B------:R-:W-:Y:S01]  /*1450*/  FSEL R37, R37, RZ, P0 ;  /* 0x000000ff25257208 */ /* 0x000fe20000000000 */
[----:B------:R-:W-:Y:S01]  /*1460*/  FMUL R43, R43, R40 ;  /* 0x000000282b2b7220 */ /* 0x000fe20000400000 */
[C---:B0-----:R-:W-:Y:S01]  /*1470*/  @P1 LEA R24, P0, R20.reuse, R18, 0x2 ;  /* 0x0000001214181211 */ /* 0x041fe200078010ff */
[----:B------:R-:W-:Y:S01]  /*1480*/  FMUL R41, R3, R40 ;  /* 0x0000002803297220 */ /* 0x000fe20000400000 */
[----:B------:R-:W-:Y:S01]  /*1490*/  FMNMX R21, RZ, R21, !PT ;  /* 0x00000015ff157209 */ /* 0x000fe20007800000 */
[----:B-1----:R-:W-:Y:S01]  /*14a0*/  ULEA UR4, UR5, UR4, 0x18 ;  /* 0x0000000405047291 */ /* 0x002fe2000f8ec03f */
[----:B------:R-:W-:Y:S01]  /*14b0*/  @P1 LEA.HI.X R25, R20, R19, R2, 0x2, P0 ;  /* 0x0000001314191211 */ /* 0x000fe200000f1402 */
[-C--:B------:R-:W-:Y:S01]  /*14c0*/  FMUL R37, R37, R36.reuse ;  /* 0x0000002425257220 */ /* 0x080fe20000400000 */
[----:B------:R-:W0:Y:S01]  /*14d0*/  @P3 LDC.64 R18, c[0x0][0x220] ;  /* 0x00008800ff123b82 */ /* 0x000e220000000a00 */
[----:B------:R-:W-:Y:S01]  /*14e0*/  FMUL R21, R21, R36 ;  /* 0x0000002415157220 */ /* 0x000fe20000400000 */
[----:B------:R-:W-:Y:S01]  /*14f0*/  LOP3.LUT R45, R45, 0xffffffe0, R28, 0xe2, !PT ;  /* 0xffffffe02d2d7812 */ /* 0x000fe200078ee21c */
[----:B------:R-:W-:-:S02]  /*1500*/  FMUL R43, R43, R32 ;  /* 0x000000202b2b7220 */ /* 0x000fc40000400000 */
[----:B------:R-:W-:Y:S02]  /*1510*/  FMUL R38, R21, R38 ;  /* 0x0000002615267220 */ /* 0x000fe40000400000 */
[C---:B------:R-:W-:Y:S01]  /*1520*/  IMAD R16, R45.reuse, 0x21, R16 ;  /* 0x000000212d107824 */ /* 0x040fe200078e0210 */
[----:B------:R-:W1:Y:S01]  /*1530*/  @P1 LDC.64 R2, c[0x0][0x220] ;  /* 0x00008800ff021b82 */ /* 0x000e620000000a00 */
[C---:B------:R-:W-:Y:S01]  /*1540*/  IMAD R14, R45.reuse, 0x21, R4 ;  /* 0x000000212d0e7824 */ /* 0x040fe200078e0204 */
[----:B------:R-:W-:Y:S01]  /*1550*/  FMNMX R30, R30, |R38|, !PT ;  /* 0x400000261e1e7209 */ /* 0x000fe20007800000 */
[C---:B------:R-:W-:Y:S01]  /*1560*/  IMAD R26, R45.reuse, 0x21, R26 ;  /* 0x000000212d1a7824 */ /* 0x040fe200078e021a */
[----:B------:R-:W-:Y:S01]  /*1570*/  LEA R4, R16, UR4, 0x2 ;  /* 0x0000000410047c11 */ /* 0x000fe2000f8e10ff */
[----:B------:R-:W-:Y:S02]  /*1580*/  IMAD R16, R45, 0x21, R29 ;  /* 0x000000212d107824 */ /* 0x000fe400078e021d */
[----:B------:R-:W-:Y:S01]  /*1590*/  FMUL R29, R38, R12 ;  /* 0x0000000c261d7220 */ /* 0x000fe20000400000 */
[----:B------:R-:W-:Y:S01]  /*15a0*/  LEA R14, R14, UR4, 0x2 ;  /* 0x000000040e0e7c11 */ /* 0x000fe2000f8e10ff */
[----:B------:R-:W2:Y:S01]  /*15b0*/  @P3 LDC.64 R20, c[0x0][0x220] ;  /* 0x00008800ff143b82 */ /* 0x000ea20000000a00 */
[----:B------:R-:W-:Y:S01]  /*15c0*/  STS [R4], R33 ;  /* 0x0000002104007388 */ /* 0x000fe20000000800 */
[----:B------:R-:W-:-:S02]  /*15d0*/  LEA R16, R16, UR4, 0x2 ;  /* 0x0000000410107c11 */ /* 0x000fc4000f8e10ff */
[----:B------:R-:W-:Y:S01]  /*15e0*/  FMNMX R30, |R37|, R30, !PT ;  /* 0x0000001e251e7209 */ /* 0x000fe20007800200 */
[----:B------:R3:W-:Y:S01]  /*15f0*/  @P1 STG.E desc[UR6][R24.64], R29 ;  /* 0x0000001d18001986 */ /* 0x0007e2000c101906 */
[----:B0-----:R-:W-:-:S03]  /*1600*/  @P3 LEA R18, P4, R6, R18, 0x2 ;  /* 0x0000001206123211 */ /* 0x001fc600078810ff */
[----:B------:R0:W-:Y:S01]  /*1610*/  STS [R14], R27 ;  /* 0x0000001b0e007388 */ /* 0x0001e20000000800 */
[----:B------:R-:W-:Y:S02]  /*1620*/  FMNMX R30, R30, |R43|, !PT ;  /* 0x4000002b1e1e7209 */ /* 0x000fe40007800000 */
[----:B------:R-:W-:Y:S01]  /*1630*/  @P3 LEA.HI.X R19, R6, R19, R5, 0x2, P4 ;  /* 0x0000001306133211 */ /* 0x000fe200020f1405 */
[----:B------:R-:W-:Y:S01]  /*1640*/  FMUL R5, R37, R12 ;  /* 0x0000000c25057220 */ /* 0x000fe20000400000 */
[----:B------:R-:W-:Y:S01]  /*1650*/  LEA R6, R26, UR4, 0x2 ;  /* 0x000000041a067c11 */ /* 0x000fe2000f8e10ff */
[----:B------:R-:W-:Y:S01]  /*1660*/  STS [R16], R29 ;  /* 0x0000001d10007388 */ /* 0x000fe20000000800 */
[----:B-1----:R-:W-:Y:S02]  /*1670*/  @P1 LEA R2, P0, R17, R2, 0x2 ;  /* 0x0000000211021211 */ /* 0x002fe400078010ff */
[----:B---3--:R-:W-:Y:S01]  /*1680*/  SEL R25, R11, 0x20, P2 ;  /* 0x000000200b197807 */ /* 0x008fe20001000000 */
[-C--:B0-----:R-:W-:Y:S01]  /*1690*/  FMUL R27, R43, R12.reuse ;  /* 0x0000000c2b1b7220 */ /* 0x081fe20000400000 */
[----:B------:R-:W-:Y:S01]  /*16a0*/  @P1 LEA.HI.X R3, R17, R3, R34, 0x2, P0 ;  /* 0x0000000311031211 */ /* 0x000fe200000f1422 */
[C---:B------:R-:W-:Y:S01]  /*16b0*/  FMUL R17, R41.reuse, R12 ;  /* 0x0000000c29117220 */ /* 0x040fe20000400000 */
[----:B------:R-:W-:-:S02]  /*16c0*/  FMNMX R41, |R41|, R30, !PT ;  /* 0x0000001e29297209 */ /* 0x000fc40007800200 */
[C---:B--2---:R-:W-:Y:S01]  /*16d0*/  @P3 LEA R20, P0, R39.reuse, R20, 0x2 ;  /* 0x0000001427143211 */ /* 0x044fe200078010ff */
[----:B------:R0:W-:Y:S01]  /*16e0*/  @P1 STG.E desc[UR6][R2.64], R5 ;  /* 0x0000000502001986 */ /* 0x0001e2000c101906 */
[C---:B------:R-:W-:Y:S02]  /*16f0*/  ISETP.GE.U32.AND P1, PT, R10.reuse, R25, PT ;  /* 0x000000190a00720c */ /* 0x040fe40003f26070 */
[----:B------:R-:W-:Y:S01]  /*1700*/  @P3 LEA.HI.X R21, R39, R21, R0, 0x2, P0 ;  /* 0x0000001527153211 */ /* 0x000fe200000f1400 */
[----:B------:R1:W-:Y:S04]  /*1710*/  @P3 STG.E desc[UR6][R18.64], R27 ;  /* 0x0000001b12003986 */ /* 0x0003e8000c101906 */
[----:B------:R1:W-:Y:S04]  /*1720*/  STS [R6], R27 ;  /* 0x0000001b06007388 */ /* 0x0003e80000000800 */
[----:B------:R1:W-:Y:S01]  /*1730*/  @P3 STG.E desc[UR6][R20.64], R17 ;  /* 0x0000001114003986 */ /* 0x0003e2000c101906 */
[----:B0-----:R-:W-:-:S04]  /*1740*/  IMAD.WIDE.U32 R2, R10, R15, RZ ;  /* 0x0000000f0a027225 */ /* 0x001fc800078e00ff */
[----:B------:R-:W-:Y:S02]  /*1750*/  IMAD R0, R10, R13, R3 ;  /* 0x0000000d0a007224 */ /* 0x000fe400078e0203 */
[----:B------:R-:W-:Y:S01]  /*1760*/  IMAD.MOV.U32 R26, RZ, RZ, R2 ;  /* 0x000000ffff1a7224 */ /* 0x000fe200078e0002 */
[----:B------:R-:W-:Y:S06]  /*1770*/  BAR.SYNC.DEFER_BLOCKING 0x0 ;  /* 0x0000000000007b1d */ /* 0x000fec0000010000 */
[----:B------:R-:W-:Y:S05]  /*1780*/  @P1 BRA `(.L_x_5511) ;  /* 0x0000000400ac1947 */ /* 0x000fea0003800000 */
[----:B-1----:R-:W-:Y:S01]  /*1790*/  LOP3.LUT R19, RZ, R11, RZ, 0x33, !PT ;  /* 0x0000000bff137212 */ /* 0x002fe200078e33ff */
[----:B------:R-:W-:Y:S01]  /*17a0*/  BSSY B1, `(.L_x_5512) ;  /* 0x0000051000017945 */ /* 0x000fe20003800000 */
[----:B------:R-:W-:Y:S01]  /*17b0*/  LOP3.LUT R2, RZ, R9, RZ, 0x33, !PT ;  /* 0x00000009ff027212 */ /* 0x000fe200078e33ff */
[----:B------:R-:W-:Y:S01]  /*17c0*/  IMAD.MOV.U32 R27, RZ, RZ, RZ ;  /* 0x000000ffff1b7224 */ /* 0x000fe200078e00ff */
[C---:B------:R-:W-:Y:S01]  /*17d0*/  ISETP.GT.U32.AND P0, PT, R19.reuse, -0x21, PT ;  /* 0xffffffdf1300780c */ /* 0x040fe20003f04070 */
[----:B------:R-:W-:Y:S02]  /*17e0*/  IMAD.MOV.U32 R34, RZ, RZ, R10 ;  /* 0x000000ffff227224 */ /* 0x000fe400078e000a */
[----:B------:R-:W-:Y:S01]  /*17f0*/  IMAD.MOV.U32 R32, RZ, RZ, R8 ;  /* 0x000000ffff207224 */ /* 0x000fe200078e0008 */
[----:B------:R-:W-:Y:S01]  /*1800*/  ISETP.GT.U32.AND.EX P0, PT, R2, -0x1, PT, P0 ;  /* 0xffffffff0200780c */ /* 0x000fe20003f04100 */
[----:B------:R-:W-:Y:S02]  /*1810*/  IMAD.MOV.U32 R36, RZ, RZ, R26 ;  /* 0x000000ffff247224 */ /* 0x000fe400078e001a */
[----:B------:R-:W-:Y:S01]  /*1820*/  IMAD.MOV.U32 R38, RZ, RZ, R0 ;  /* 0x000000ffff267224 */ /* 0x000fe200078e0000 */
[----:B------:R-:W-:-:S04]  /*1830*/  SEL R19, R19, 0xffffffdf, P0 ;  /* 0xffffffdf13137807 */ /* 0x000fc80000000000 */
[----:B------:R-:W-:Y:S02]  /*1840*/  IADD3 R2, -R10, -0x2, -R19 ;  /* 0xfffffffe0a027810 */ /* 0x000fe40007ffe913 */
[----:B------:R-:W-:Y:S02]  /*1850*/  LOP3.LUT R3, RZ, R19, RZ, 0x33, !PT ;  /* 0x00000013ff037212 */ /* 0x000fe400078e33ff */
[----:B------:R-:W-:-:S03]  /*1860*/  ISETP.GE.U32.AND P2, PT, R2, 0x3, PT ;  /* 0x000000030200780c */ /* 0x000fc60003f46070 */
[----:B------:R-:W-:-:S05]  /*1870*/  IMAD.IADD R30, R3, 0x1, -R10 ;  /* 0x00000001031e7824 */ /* 0x000fca00078e0a0a */
[----:B------:R-:W-:-:S04]  /*1880*/  LOP3.LUT R29, R30, 0x3, RZ, 0xc0, !PT ;  /* 0x000000031e1d7812 */ /* 0x000fc800078ec0ff */
[----:B------:R-:W-:Y:S01]  /*1890*/  ISETP.NE.AND P0, PT, R29, RZ, PT ;  /* 0x000000ff1d00720c */ /* 0x000fe20003f05270 */
[----:B------:R-:W-:-:S12]  /*18a0*/  @!P2 BRA `(.L_x_5513) ;  /* 0x000000040000a947 */ /* 0x000fd80003800000 */
[----:B------:R-:W0:Y:S01]  /*18b0*/  LDC.64 R2, c[0x0][0x250] ;  /* 0x00009400ff027b82 */ /* 0x000e220000000a00 */
[----:B------:R-:W-:Y:S02]  /*18c0*/  IMAD.IADD R30, R30, 0x1, -R29 ;  /* 0x000000011e1e7824 */ /* 0x000fe400078e0a1d */
[----:B------:R-:W-:Y:S02]  /*18d0*/  IMAD.MOV.U32 R27, RZ, RZ, RZ ;  /* 0x000000ffff1b7224 */ /* 0x000fe400078e00ff */
[----:B------:R-:W-:Y:S02]  /*18e0*/  IMAD.MOV.U32 R34, RZ, RZ, R10 ;  /* 0x000000ffff227224 */ /* 0x000fe400078e000a */
[----:B------:R-:W-:Y:S02]  /*18f0*/  IMAD.MOV.U32 R32, RZ, RZ, R8 ;  /* 0x000000ffff207224 */ /* 0x000fe400078e0008 */
[----:B------:R-:W-:Y:S02]  /*1900*/  IMAD.MOV.U32 R36, RZ, RZ, R26 ;  /* 0x000000ffff247224 */ /* 0x000fe400078e001a */
[----:B------:R-:W-:-:S07]  /*1910*/  IMAD.MOV.U32 R38, RZ, RZ, R0 ;  /* 0x000000ffff267224 */ /* 0x000fce00078e0000 */
.L_x_5514:
[C---:B------:R-:W-:Y:S01]  /*1920*/  LOP3.LUT R13, R32.reuse, 0x1f, RZ, 0xc0, !PT ;  /* 0x0000001f200d7812 */ /* 0x040fe200078ec0ff */
[----:B------:R-:W-:Y:S02]  /*1930*/  IMAD R34, R45, 0x21, R34 ;  /* 0x000000212d227824 */ /* 0x000fe400078e0222 */
[C---:B------:R-:W-:Y:S01]  /*1940*/  VIADD R19, R32.reuse, 0xffffffff ;  /* 0xffffffff20137836 */ /* 0x040fe20000000000 */
[-C--:B------:R-:W-:Y:S01]  /*1950*/  ISETP.GE.U32.AND P3, PT, R13, R7.reuse, PT ;  /* 0x000000070d00720c */ /* 0x080fe20003f66070 */
[----:B------:R-:W-:Y:S01]  /*1960*/  VIADD R33, R32, 0x1e ;  /* 0x0000001e20217836 */ /* 0x000fe20000000000 */
[----:B------:R-:W-:Y:S01]  /*1970*/  LEA R34, R34, UR4, 0x2 ;  /* 0x0000000422227c11 */ /* 0x000fe2000f8e10ff */
[----:B------:R-:W-:Y:S01]  /*1980*/  VIADD R32, R32, 0x1d ;  /* 0x0000001d20207836 */ /* 0x000fe20000000000 */
[----:B------:R-:W-:Y:S01]  /*1990*/  LOP3.LUT R19, R19, 0x1f, RZ, 0xc0, !PT ;  /* 0x0000001f13137812 */ /* 0x000fe200078ec0ff */
[----:B0-----:R-:W-:Y:S01]  /*19a0*/  IMAD.MOV.U32 R15, RZ, RZ, R2 ;  /* 0x000000ffff0f7224 */ /* 0x001fe200078e0002 */
[----:B------:R-:W-:Y:S01]  /*19b0*/  LOP3.LUT R33, R33, 0x1f, RZ, 0xc0, !PT ;  /* 0x0000001f21217812 */ /* 0x000fe200078ec0ff */
[----:B------:R-:W-:Y:S01]  /*19c0*/  VIADD R30, R30, 0xfffffffc ;  /* 0xfffffffc1e1e7836 */ /* 0x000fe20000000000 */
[----:B------:R-:W-:Y:S01]  /*19d0*/  ISETP.GE.U32.AND P2, PT, R19, R7, PT ;  /* 0x000000071300720c */ /* 0x000fe20003f46070 */
[----:B------:R-:W-:Y:S01]  /*19e0*/  VIADD R27, R27, 0x4 ;  /* 0x000000041b1b7836 */ /* 0x000fe20000000000 */
[----:B------:R-:W-:-:S03]  /*19f0*/  LOP3.LUT R32, R32, 0x1f, RZ, 0xc0, !PT ;  /* 0x0000001f20207812 */ /* 0x000fc600078ec0ff */
[----:B------:R-:W0:Y:S01]  /*1a00*/  @!P3 LDS R40, [R34] ;  /* 0x000000002228b984 */ /* 0x000e220000000800 */
[----:B------:R-:W1:Y:S01]  /*1a10*/  @!P3 LDC.64 R24, c[0x0][0x228] ;  /* 0x00008a00ff18bb82 */ /* 0x000e620000000a00 */
[----:B------:R-:W-:-:S04]  /*1a20*/  @!P3 IADD3 R13, P4, P5, R13, R36, R22 ;  /* 0x000000240d0db210 */ /* 0x000fc80007d9e016 */
[----:B------:R-:W-:Y:S02]  /*1a30*/  @!P3 IADD3.X R18, RZ, R38, R23, P4, P5 ;  /* 0x00000026ff12b210 */ /* 0x000fe400027ea417 */
[----:B------:R-:W-:Y:S01]  /*1a40*/  ISETP.GE.U32.AND P4, PT, R33, R7, PT ;  /* 0x000000072100720c */ /* 0x000fe20003f86070 */
[----:B------:R-:W2:Y:S01]  /*1a50*/  @!P2 LDC.64 R20, c[0x0][0x228] ;  /* 0x00008a00ff14ab82 */ /* 0x000ea20000000a00 */
[----:B------:R-:W3:Y:S01]  /*1a60*/  @!P2 LDS R37, [R34+0x4] ;  /* 0x000004002225a984 */ /* 0x000ee20000000800 */
[----:B-1----:R-:W-:-:S04]  /*1a70*/  @!P3 LEA R24, P5, R13, R24, 0x2 ;  /* 0x000000180d18b211 */ /* 0x002fc800078a10ff */
[----:B------:R-:W-:Y:S01]  /*1a80*/  @!P3 LEA.HI.X R25, R13, R25, R18, 0x2, P5 ;  /* 0x000000190d19b211 */ /* 0x000fe200028f1412 */
[----:B------:R-:W-:Y:S01]  /*1a90*/  IMAD.MOV.U32 R13, RZ, RZ, R3 ;  /* 0x000000ffff0d7224 */ /* 0x000fe200078e0003 */
[----:B------:R-:W-:-:S05]  /*1aa0*/  IADD3 R36, P5, R36, R15, RZ ;  /* 0x0000000f24247210 */ /* 0x000fca0007fbe0ff */
[----:B------:R-:W-:Y:S01]  /*1ab0*/  IMAD.X R38, R38, 0x1, R13, P5 ;  /* 0x0000000126267824 */ /* 0x000fe200028e060d */
[----:B------:R-:W-:Y:S02]  /*1ac0*/  @!P2 IADD3 R39, P5, P6, R19, R36, R22 ;  /* 0x000000241327a210 */ /* 0x000fe40007ebe016 */
[----:B------:R-:W1:Y:S01]  /*1ad0*/  @!P4 LDC.64 R18, c[0x0][0x228] ;  /* 0x00008a00ff12cb82 */ /* 0x000e620000000a00 */
[----:B0-----:R0:W-:Y:S01]  /*1ae0*/  @!P3 STG.E desc[UR6][R24.64], R40 ;  /* 0x000000281800b986 */ /* 0x0011e2000c101906 */
[----:B------:R-:W-:Y:S02]  /*1af0*/  ISETP.GE.U32.AND P3, PT, R32, R7, PT ;  /* 0x000000072000720c */ /* 0x000fe40003f66070 */
[----:B------:R-:W-:Y:S02]  /*1b00*/  @!P2 IADD3.X R42, RZ, R38, R23, P5, P6 ;  /* 0x00000026ff2aa210 */ /* 0x000fe40002fec417 */
[----:B--2---:R-:W-:-:S04]  /*1b10*/  @!P2 LEA R20, P5, R39, R20, 0x2 ;  /* 0x000000142714a211 */ /* 0x004fc800078a10ff */
[----:B------:R-:W-:Y:S02]  /*1b20*/  @!P2 LEA.HI.X R21, R39, R21, R42, 0x2, P5 ;  /* 0x000000152715a211 */ /* 0x000fe400028f142a */
[----:B------:R-:W2:Y:S01]  /*1b30*/  @!P4 LDS R39, [R34+0x8] ;  /* 0x000008002227c984 */ /* 0x000ea20000000800 */
[----:B------:R-:W-:Y:S02]  /*1b40*/  IADD3 R36, P5, R36, R15, RZ ;  /* 0x0000000f24247210 */ /* 0x000fe40007fbe0ff */
[----:B0-----:R-:W0:Y:S01]  /*1b50*/  @!P3 LDC.64 R24, c[0x0][0x228] ;  /* 0x00008a00ff18bb82 */ /* 0x001e220000000a00 */
[----:B------:R4:W5:Y:S02]  /*1b60*/  @!P3 LDS R43, [R34+0xc] ;  /* 0x00000c00222bb984 */ /* 0x0009640000000800 */
[----:B------:R-:W-:Y:S01]  /*1b70*/  IMAD.X R38, R38, 0x1, R13, P5 ;  /* 0x0000000126267824 */ /* 0x000fe200028e060d */
[----:B------:R-:W-:Y:S01]  /*1b80*/  @!P4 IADD3 R33, P5, P6, R33, R36, R22 ;  /* 0x000000242121c210 */ /* 0x000fe20007ebe016 */
[----:B---3--:R3:W-:Y:S03]  /*1b90*/  @!P2 STG.E desc[UR6][R20.64], R37 ;  /* 0x000000251400a986 */ /* 0x0087e6000c101906 */
[----:B------:R-:W-:-:S02]  /*1ba0*/  @!P4 IADD3.X R40, RZ, R38, R23, P5, P6 ;  /* 0x00000026ff28c210 */ /* 0x000fc40002fec417 */
[----:B-1----:R-:W-:-:S04]  /*1bb0*/  @!P4 LEA R18, P5, R33, R18, 0x2 ;  /* 0x000000122112c211 */ /* 0x002fc800078a10ff */
[----:B------:R-:W-:Y:S02]  /*1bc0*/  @!P4 LEA.HI.X R19, R33, R19, R40, 0x2, P5 ;  /* 0x000000132113c211 */ /* 0x000fe400028f1428 */
[----:B------:R-:W-:-:S05]  /*1bd0*/  IADD3 R36, P5, R36, R15, RZ ;  /* 0x0000000f24247210 */ /* 0x000fca0007fbe0ff */
[----:B------:R-:W-:Y:S01]  /*1be0*/  IMAD.X R38, R38, 0x1, R13, P5 ;  /* 0x0000000126267824 */ /* 0x000fe200028e060d */
[C---:B------:R-:W-:Y:S01]  /*1bf0*/  @!P3 IADD3 R33, P5, P6, R32.reuse, R36, R22 ;  /* 0x000000242021b210 */ /* 0x040fe20007ebe016 */
[----:B------:R-:W-:Y:S01]  /*1c00*/  VIADD R32, R32, 0x1f ;  /* 0x0000001f20207836 */ /* 0x000fe20000000000 */
[----:B------:R-:W-:Y:S02]  /*1c10*/  IADD3 R36, P2, R36, R15, RZ ;  /* 0x0000000f24247210 */ /* 0x000fe40007f5e0ff */
[----:B----4-:R-:W-:Y:S02]  /*1c20*/  @!P3 IADD3.X R34, RZ, R38, R23, P5, P6 ;  /* 0x00000026ff22b210 */ /* 0x010fe40002fec417 */
[----:B0-----:R-:W-:Y:S01]  /*1c30*/  @!P3 LEA R24, P5, R33, R24, 0x2 ;  /* 0x000000182118b211 */ /* 0x001fe200078a10ff */
[----:B------:R-:W-:-:S03]  /*1c40*/  IMAD.X R38, R38, 0x1, R13, P2 ;  /* 0x0000000126267824 */ /* 0x000fc600010e060d */
[----:B------:R-:W-:Y:S01]  /*1c50*/  @!P3 LEA.HI.X R25, R33, R25, R34, 0x2, P5 ;  /* 0x000000192119b211 */ /* 0x000fe200028f1422 */
[----:B------:R-:W-:Y:S01]  /*1c60*/  IMAD.IADD R34, R10, 0x1, R27 ;  /* 0x000000010a227824 */ /* 0x000fe200078e021b */
[----:B--2---:R3:W-:Y:S04]  /*1c70*/  @!P4 STG.E desc[UR6][R18.64], R39 ;  /* 0x000000271200c986 */ /* 0x0047e8000c101906 */
[----:B-----5:R3:W-:Y:S01]  /*1c80*/  @!P3 STG.E desc[UR6][R24.64], R43 ;  /* 0x0000002b1800b986 */ /* 0x0207e2000c101906 */
[----:B------:R-:W-:-:S13]  /*1c90*/  ISETP.NE.AND P3, PT, R30, RZ, PT ;  /* 0x000000ff1e00720c */ /* 0x000fda0003f65270 */
[----:B---3--:R-:W-:Y:S05]  /*1ca0*/  @P3 BRA `(.L_x_5514) ;  /* 0xfffffffc001c3947 */ /* 0x008fea000383ffff */
.L_x_5513:
[----:B------:R-:W-:Y:S05]  /*1cb0*/  BSYNC B1 ;  /* 0x0000000000017941 */ /* 0x000fea0003800000 */
.L_x_5512:
[----:B------:R-:W-:Y:S05]  /*1cc0*/  @!P0 BRA `(.L_x_5511) ;  /* 0x00000000005c8947 */ /* 0x000fea0003800000 */
.L_x_5517:
        /* <DEDUP_REMOVED lines=14> */
.L_x_5516:
[----:B------:R-:W-:Y:S05]  /*1db0*/  BSYNC B1 ;  /* 0x0000000000017941 */ /* 0x000fea0003800000 */
.L_x_5515:
        /* <DEDUP_REMOVED lines=8> */
.L_x_5511:
[----:B------:R-:W-:Y:S05]  /*1e40*/  BSYNC B0 ;  /* 0x0000000000007941 */ /* 0x000fea0003800000 */
.L_x_5510:
        /* <DEDUP_REMOVED lines=14> */
[----:B------:R-:W-:Y:S01]  /*1f30*/  IMAD R2, R13, UR8, RZ ;  /* 0x000000080d027c24 */ /* 0x000fe2000f8e02ff */
[----:B------:R-:W-:Y:S01]  /*1f40*/  ISETP.GT.U32.AND P0, PT, R11, -0x21, PT ;  /* 0xffffffdf0b00780c */ /* 0x000fe20003f04070 */
[----:B------:R-:W-:Y:S01]  /*1f50*/  IMAD.WIDE.U32 R22, R15, UR8, R22 ;  /* 0x000000080f167c25 */ /* 0x000fe2000f8e0016 */
[----:B------:R-:W-:Y:S02]  /*1f60*/  BSSY B1, `(.L_x_5520) ;  /* 0x0000048000017945 */ /* 0x000fe40003800000 */
[----:B------:R-:W-:Y:S01]  /*1f70*/  ISETP.GT.U32.AND.EX P0, PT, R9, -0x1, PT, P0 ;  /* 0xffffffff0900780c */ /* 0x000fe20003f04100 */
[----:B------:R-:W-:Y:S02]  /*1f80*/  IMAD R13, R15, UR9, R2 ;  /* 0x000000090f0d7c24 */ /* 0x000fe4000f8e0202 */
[----:B-1----:R-:W-:Y:S01]  /*1f90*/  IMAD.MOV.U32 R20, RZ, RZ, R10 ;  /* 0x000000ffff147224 */ /* 0x002fe200078e000a */
[----:B------:R-:W-:Y:S01]  /*1fa0*/  SEL R11, R11, 0xffffffdf, P0 ;  /* 0xffffffdf0b0b7807 */ /* 0x000fe20000000000 */
[----:B------:R-:W-:-:S03]  /*1fb0*/  IMAD.IADD R13, R23, 0x1, R13 ;  /* 0x00000001170d7824 */ /* 0x000fc600078e020d */
[----:B------:R-:W-:Y:S02]  /*1fc0*/  LOP3.LUT R3, RZ, R11, RZ, 0x33, !PT ;  /* 0x0000000bff037212 */ /* 0x000fe400078e33ff */
[----:B------:R-:W-:-:S03]  /*1fd0*/  IADD3 R11, -R10, -0x2, -R11 ;  /* 0xfffffffe0a0b7810 */ /* 0x000fc60007ffe90b */
[----:B------:R-:W-:Y:S01]  /*1fe0*/  IMAD.IADD R3, R3, 0x1, -R10 ;  /* 0x0000000103037824 */ /* 0x000fe200078e0a0a */
[----:B------:R-:W-:Y:S01]  /*1ff0*/  ISETP.GE.U32.AND P1, PT, R11, 0x3, PT ;  /* 0x000000030b00780c */ /* 0x000fe20003f26070 */
[----:B------:R-:W-:-:S03]  /*2000*/  IMAD.MOV.U32 R11, RZ, RZ, RZ ;  /* 0x000000ffff0b7224 */ /* 0x000fc600078e00ff */
[----:B0-----:R-:W-:-:S04]  /*2010*/  LOP3.LUT R6, R3, 0x3, RZ, 0xc0, !PT ;  /* 0x0000000303067812 */ /* 0x001fc800078ec0ff */
[----:B------:R-:W-:-:S05]  /*2020*/  ISETP.NE.AND P0, PT, R6, RZ, PT ;  /* 0x000000ff0600720c */ /* 0x000fca0003f05270 */
[----:B------:R-:W-:Y:S08]  /*2030*/  @!P1 BRA `(.L_x_5521) ;  /* 0x0000000000e89947 */ /* 0x000ff00003800000 */
[----:B------:R-:W-:Y:S02]  /*2040*/  IMAD.IADD R18, R3, 0x1, -R6 ;  /* 0x0000000103127824 */ /* 0x000fe400078e0a06 */
[----:B------:R-:W-:Y:S02]  /*2050*/  IMAD.MOV.U32 R11, RZ, RZ, RZ ;  /* 0x000000ffff0b7224 */ /* 0x000fe400078e00ff */
[----:B------:R-:W-:-:S07]  /*2060*/  IMAD.MOV.U32 R20, RZ, RZ, R10 ;  /* 0x000000ffff147224 */ /* 0x000fce00078e000a */
.L_x_5522:
[C---:B------:R-:W-:Y:S01]  /*2070*/  LOP3.LUT R9, R8.reuse, 0x1f, RZ, 0xc0, !PT ;  /* 0x0000001f08097812 */ /* 0x040fe200078ec0ff */
[C---:B-1----:R-:W-:Y:S02]  /*2080*/  VIADD R2, R8.reuse, 0xffffffff ;  /* 0xffffffff08027836 */ /* 0x042fe40000000000 */
[C---:B------:R-:W-:Y:S01]  /*2090*/  VIADD R16, R8.reuse, 0x1e ;  /* 0x0000001e08107836 */ /* 0x040fe20000000000 */
[-C--:B------:R-:W-:Y:S01]  /*20a0*/  ISETP.GE.U32.AND P4, PT, R9, R7.reuse, PT ;  /* 0x000000070900720c */ /* 0x080fe20003f86070 */
[----:B------:R-:W-:Y:S01]  /*20b0*/  VIADD R19, R8, 0x1d ;  /* 0x0000001d08137836 */ /* 0x000fe20000000000 */
[----:B------:R-:W-:Y:S01]  /*20c0*/  LOP3.LUT R14, R2, 0x1f, RZ, 0xc0, !PT ;  /* 0x0000001f020e7812 */ /* 0x000fe200078ec0ff */
[----:B------:R-:W-:Y:S01]  /*20d0*/  IMAD R8, R45, 0x21, R20 ;  /* 0x000000212d087824 */ /* 0x000fe200078e0214 */
[----:B------:R-:W-:Y:S01]  /*20e0*/  LOP3.LUT R16, R16, 0x1f, RZ, 0xc0, !PT ;  /* 0x0000001f10107812 */ /* 0x000fe200078ec0ff */
[----:B------:R-:W-:Y:S01]  /*20f0*/  VIADD R18, R18, 0xfffffffc ;  /* 0xfffffffc12127836 */ /* 0x000fe20000000000 */
[-C--:B------:R-:W-:Y:S01]  /*2100*/  ISETP.GE.U32.AND P3, PT, R14, R7.reuse, PT ;  /* 0x000000070e00720c */ /* 0x080fe20003f66070 */
[----:B------:R-:W-:Y:S01]  /*2110*/  VIADD R11, R11, 0x4 ;  /* 0x000000040b0b7836 */ /* 0x000fe20000000000 */
[----:B------:R-:W-:-:S02]  /*2120*/  ISETP.GE.U32.AND P2, PT, R16, R7, PT ;  /* 0x000000071000720c */ /* 0x000fc40003f46070 */
        /* <DEDUP_REMOVED lines=12> */
[----:B------:R5:W4:Y:S01]  /*21f0*/  @!P1 LDS R29, [R20+0xc] ;  /* 0x00000c00141d9984 */ /* 0x000b220000000800 */
        /* <DEDUP_REMOVED lines=14> */
[----:B------:R-:W-:-:S04]  /*22e0*/  @!P2 IADD3 R17, P5, P6, R16, R22, R31 ;  /* 0x000000161011a210 */ /* 0x000fc80007ebe01f */
[----:B------:R-:W-:Y:S02]  /*22f0*/  @!P2 IADD3.X R24, RZ, R13, R24, P5, P6 ;  /* 0x0000000dff18a210 */ /* 0x000fe40002fec418 */
[----:B------:R-:W-:-:S04]  /*2300*/  @!P1 IADD3 R0, P5, P6, R19, R22, R26 ;  /* 0x0000001613009210 */ /* 0x000fc80007ebe01a */
[----:B-----5:R-:W-:Y:S02]  /*2310*/  @!P1 IADD3.X R20, RZ, R13, R30, P5, P6 ;  /* 0x0000000dff149210 */ /* 0x020fe40002fec41e */
[----:B0-----:R-:W-:Y:S01]  /*2320*/  @!P2 LEA R16, P5, R17, R8, 0x2 ;  /* 0x000000081110a211 */ /* 0x001fe200078a10ff */
[----:B------:R-:W-:Y:S01]  /*2330*/  VIADD R8, R19, 0x1f ;  /* 0x0000001f13087836 */ /* 0x000fe20000000000 */
[C---:B---3--:R-:W-:Y:S02]  /*2340*/  @!P1 LEA R14, P6, R0.reuse, R14, 0x2 ;  /* 0x0000000e000e9211 */ /* 0x048fe400078c10ff */
[----:B------:R-:W-:Y:S02]  /*2350*/  @!P2 LEA.HI.X R17, R17, R9, R24, 0x2, P5 ;  /* 0x000000091111a211 */ /* 0x000fe400028f1418 */
[----:B------:R-:W-:Y:S01]  /*2360*/  @!P1 LEA.HI.X R15, R0, R15, R20, 0x2, P6 ;  /* 0x0000000f000f9211 */ /* 0x000fe200030f1414 */
[----:B------:R-:W-:Y:S02]  /*2370*/  IMAD.IADD R20, R10, 0x1, R11 ;  /* 0x000000010a147824 */ /* 0x000fe400078e020b */
[----:B----4-:R1:W-:Y:S01]  /*2380*/  @!P2 STG.E desc[UR6][R16.64], R27 ;  /* 0x0000001b1000a986 */ /* 0x0103e2000c101906 */
[----:B------:R-:W-:-:S03]  /*2390*/  ISETP.NE.AND P2, PT, R18, RZ, PT ;  /* 0x000000ff1200720c */ /* 0x000fc60003f45270 */
[----:B------:R1:W-:Y:S01]  /*23a0*/  @!P1 STG.E desc[UR6][R14.64], R29 ;  /* 0x0000001d0e009986 */ /* 0x0003e2000c101906 */
[----:B------:R-:W-:-:S04]  /*23b0*/  IADD3 R26, P1, R26, UR10, RZ ;  /* 0x0000000a1a1a7c10 */ /* 0x000fc8000ff3e0ff */
[----:B------:R-:W-:-:S05]  /*23c0*/  IADD3.X R0, R30, UR11, RZ, P1, !PT ;  /* 0x0000000b1e007c10 */ /* 0x000fca0008ffe4ff */
[----:B------:R-:W-:Y:S05]  /*23d0*/  @P2 BRA `(.L_x_5522) ;  /* 0xfffffffc00242947 */ /* 0x000fea000383ffff */
.L_x_5521:
[----:B------:R-:W-:Y:S05]  /*23e0*/  BSYNC B1 ;  /* 0x0000000000017941 */ /* 0x000fea0003800000 */
.L_x_5520:
[----:B------:R-:W-:Y:S05]  /*23f0*/  @!P0 BRA `(.L_x_5519) ;  /* 0x0000000000548947 */ /* 0x000fea0003800000 */
.L_x_5525:
[----:B------:R-:W-:Y:S01]  /*2400*/  LOP3.LUT R9, R8, 0x1f, RZ, 0xc0, !PT ;  /* 0x0000001f08097812 */ /* 0x000fe200078ec0ff */
[----:B------:R-:W-:Y:S01]  /*2410*/  BSSY B1, `(.L_x_5523) ;  /* 0x000000d000017945 */ /* 0x000fe20003800000 */
[----:B------:R-:W-:Y:S02]  /*2420*/  VIADD R11, R11, 0x1 ;  /* 0x000000010b0b7836 */ /* 0x000fe40000000000 */
[----:B------:R-:W-:Y:S01]  /*2430*/  ISETP.GE.U32.AND P0, PT, R9, R7, PT ;  /* 0x000000070900720c */ /* 0x000fe20003f06070 */
[----:B------:R-:W-:-:S12]  /*2440*/  VIADD R6, R6, 0xffffffff ;  /* 0xffffffff06067836 */ /* 0x000fd80000000000 */
[----:B0-----:R-:W-:Y:S05]  /*2450*/  @P0 BRA `(.L_x_5524) ;  /* 0x0000000000200947 */ /* 0x001fea0003800000 */
[----:B-1----:R-:W-:Y:S01]  /*2460*/  IMAD R2, R45, 0x21, R20 ;  /* 0x000000212d027824 */ /* 0x002fe200078e0214 */
[----:B------:R-:W-:-:S04]  /*2470*/  IADD3 R3, P0, P1, R9, R22, R26 ;  /* 0x0000001609037210 */ /* 0x000fc8000791e01a */
[----:B------:R-:W-:Y:S02]  /*2480*/  LEA R4, R2, UR4, 0x2 ;  /* 0x0000000402047c11 */ /* 0x000fe4000f8e10ff */
[----:B------:R-:W-:Y:S02]  /*2490*/  IADD3.X R8, RZ, R13, R0, P0, P1 ;  /* 0x0000000dff087210 */ /* 0x000fe400007e2400 */
[C---:B------:R-:W-:Y:S01]  /*24a0*/  LEA R2, P0, R3.reuse, UR12, 0x2 ;  /* 0x0000000c03027c11 */ /* 0x040fe2000f8010ff */
[----:B------:R-:W0:Y:S03]  /*24b0*/  LDS R5, [R4] ;  /* 0x0000000004057984 */ /* 0x000e260000000800 */
[----:B------:R-:W-:-:S05]  /*24c0*/  LEA.HI.X R3, R3, UR13, R8, 0x2, P0 ;  /* 0x0000000d03037c11 */ /* 0x000fca00080f1408 */
[----:B0-----:R0:W-:Y:S04]  /*24d0*/  STG.E desc[UR6][R2.64], R5 ;  /* 0x0000000502007986 */ /* 0x0011e8000c101906 */
.L_x_5524:
[----:B------:R-:W-:Y:S05]  /*24e0*/  BSYNC B1 ;  /* 0x0000000000017941 */ /* 0x000fea0003800000 */
.L_x_5523:
[----:B------:R-:W-:Y:S01]  /*24f0*/  ISETP.NE.AND P0, PT, R6, RZ, PT ;  /* 0x000000ff0600720c */ /* 0x000fe20003f05270 */
[----:B------:R-:W-:Y:S01]  /*2500*/  VIADD R8, R9, 0x1f ;  /* 0x0000001f09087836 */ /* 0x000fe20000000000 */
[----:B------:R-:W-:Y:S01]  /*2510*/  IADD3 R26, P1, R26, UR14, RZ ;  /* 0x0000000e1a1a7c10 */ /* 0x000fe2000ff3e0ff */
[----:B------:R-:W-:-:S03]  /*2520*/  IMAD.IADD R20, R10, 0x1, R11 ;  /* 0x000000010a147824 */ /* 0x000fc600078e020b */
[----:B------:R-:W-:-:S07]  /*2530*/  IADD3.X R0, R0, UR15, RZ, P1, !PT ;  /* 0x0000000f00007c10 */ /* 0x000fce0008ffe4ff */
[----:B------:R-:W-:Y:S05]  /*2540*/  @P0 BRA `(.L_x_5525) ;  /* 0xfffffffc00ac0947 */ /* 0x000fea000383ffff */
.L_x_5519:
[----:B------:R-:W-:Y:S05]  /*2550*/  BSYNC B0 ;  /* 0x0000000000007941 */ /* 0x000fea0003800000 */
.L_x_5518:
[----:B------:R-:W-:Y:S01]  /*2560*/  ULDC.64 UR4, c[0x0][0x238] ;  /* 0x00008e0000047ab9 */ /* 0x000fe20000000a00 */
[----:B------:R-:W-:Y:S01]  /*2570*/  BAR.SYNC.DEFER_BLOCKING 0x0 ;  /* 0x0000000000007b1d */ /* 0x000fe20000010000 */
[----:B------:R-:W-:-:S04]  /*2580*/  ISETP.NE.U32.AND P0, PT, RZ, UR4, PT ;  /* 0x00000004ff007c0c */ /* 0x000fc8000bf05070 */
[----:B------:R-:W-:-:S13]  /*2590*/  ISETP.NE.AND.EX P0, PT, RZ, UR5, PT, P0 ;  /* 0x00000005ff007c0c */ /* 0x000fda000bf05300 */
[----:B------:R-:W-:Y:S05]  /*25a0*/  @!P0 BRA `(.L_x_5526) ;  /* 0x0000000000b88947 */ /* 0x000fea0003800000 */
[----:B------:R-:W2:Y:S01]  /*25b0*/  SHFL.DOWN PT, R0, R41, 0x10, 0x1f ;  /* 0x0a001f0029007f89 */ /* 0x000ea200000e0000 */
[----:B------:R-:W-:Y:S01]  /*25c0*/  BSSY B0, `(.L_x_5527) ;  /* 0x0000026000007945 */ /* 0x000fe20003800000 */
[----:B------:R-:W3:Y:S01]  /*25d0*/  S2R R28, SR_TID.X ;  /* 0x00000000001c7919 */ /* 0x000ee20000002100 */
[----:B--2---:R-:W-:-:S05]  /*25e0*/  FMNMX R0, R41, R0, !PT ;  /* 0x0000000029007209 */ /* 0x004fca0007800000 */
[----:B01----:R-:W0:Y:S01]  /*25f0*/  SHFL.DOWN PT, R3, R0, 0x8, 0x1f ;  /* 0x09001f0000037f89 */ /* 0x003e2200000e0000 */
[----:B---3--:R-:W-:-:S13]  /*2600*/  LOP3.LUT P0, RZ, R28, 0x1f, RZ, 0xc0, !PT ;  /* 0x0000001f1cff7812 */ /* 0x008fda000780c0ff */
[----:B------:R-:W1:Y:S01]  /*2610*/  @!P0 S2R R9, SR_CgaCtaId ;  /* 0x0000000000098919 */ /* 0x000e620000008800 */
[----:B------:R-:W-:Y:S02]  /*2620*/  @!P0 MOV R6, 0x400 ;  /* 0x0000040000068802 */ /* 0x000fe40000000f00 */
[----:B------:R-:W-:Y:S02]  /*2630*/  @!P0 SHF.R.U32.HI R7, RZ, 0x5, R28 ;  /* 0x00000005ff078819 */ /* 0x000fe4000001161c */
[----:B0-----:R-:W-:-:S05]  /*2640*/  FMNMX R3, R0, R3, !PT ;  /* 0x0000000300037209 */ /* 0x001fca0007800000 */
[----:B------:R-:W0:Y:S01]  /*2650*/  SHFL.DOWN PT, R2, R3, 0x4, 0x1f ;  /* 0x08801f0003027f89 */ /* 0x000e2200000e0000 */
[----:B-1----:R-:W-:Y:S02]  /*2660*/  @!P0 LEA R0, R9, R6, 0x18 ;  /* 0x0000000609008211 */ /* 0x002fe400078ec0ff */
[----:B0-----:R-:W-:-:S03]  /*2670*/  FMNMX R2, R3, R2, !PT ;  /* 0x0000000203027209 */ /* 0x001fc60007800000 */
[----:B------:R-:W-:Y:S02]  /*2680*/  @!P0 IMAD R0, R7, 0x4, R0 ;  /* 0x0000000407008824 */ /* 0x000fe400078e0200 */
        /* <DEDUP_REMOVED lines=24> */
.L_x_5536:
[----:B-1----:R-:W-:-:S07]  /*2810*/  FMNMX R7, R2, R7, !PT ;  /* 0x0000000702077209 */ /* 0x002fce0007800000 */
.L_x_5528:
[----:B------:R-:W-:Y:S05]  /*2820*/  BSYNC B0 ;  /* 0x0000000000007941 */ /* 0x000fea0003800000 */
.L_x_5527:
[----:B------:R-:W-:Y:S01]  /*2830*/  ISETP.NE.AND P0, PT, R28, RZ, PT ;  /* 0x000000ff1c00720c */ /* 0x000fe20003f05270 */
[----:B------:R-:W-:-:S12]  /*2840*/  BSSY B0, `(.L_x_5526) ;  /* 0x0000004000007945 */ /* 0x000fd80003800000 */
[----:B------:R-:W-:Y:S05]  /*2850*/  @P0 BRA `(.L_x_5530) ;  /* 0x0000000000080947 */ /* 0x000fea0003800000 */
[----:B0-----:R-:W0:Y:S02]  /*2860*/  LDC.64 R2, c[0x0][0x238] ;  /* 0x00008e00ff027b82 */ /* 0x001e240000000a00 */
[----:B0-----:R1:W-:Y:S02]  /*2870*/  REDG.E.MAX.S32.STRONG.GPU desc[UR6][R2.64], R7 ;  /* 0x000000070200798e */ /* 0x0013e4000d10e386 */
.L_x_5530:
[----:B------:R-:W-:Y:S05]  /*2880*/  BSYNC B0 ;  /* 0x0000000000007941 */ /* 0x000fea0003800000 */
.L_x_5526:
        /* <DEDUP_REMOVED lines=10> */
[----:B01----:R-:W-:-:S07]  /*2930*/  MOV R6, 0x2950 ;  /* 0x0000295000067802 */ /* 0x003fce0000000f00 */
[----:B------:R-:W-:Y:S05]  /*2940*/  CALL.REL.NOINC `($__internal_117_$__cuda_sm20_rcp_rn_f32_slowpath) ;  /* 0x0000000400847944 */ /* 0x000fea0003c00000 */
[----:B------:R-:W-:Y:S01]  /*2950*/  IMAD.MOV.U32 R5, RZ, RZ, R0 ;  /* 0x000000ffff057224 */ /* 0x000fe200078e0000 */
[----:B------:R-:W-:Y:S06]  /*2960*/  BRA `(.L_x_5532) ;  /* 0x0000000000107947 */ /* 0x000fec0003800000 */
.L_x_5531:
[----:B01----:R-:W0:Y:S02]  /*2970*/  MUFU.RCP R5, R12 ;  /* 0x0000000c00057308 */ /* 0x003e240000001000 */
[----:B0-----:R-:W-:-:S04]  /*2980*/  FFMA R0, R5, R12, -1 ;  /* 0xbf80000005007423 */ /* 0x001fc8000000000c */
[----:B------:R-:W-:-:S04]  /*2990*/  FADD.FTZ R0, -R0, -RZ ;  /* 0x800000ff00007221 */ /* 0x000fc80000010100 */
[----:B------:R-:W-:-:S07]  /*29a0*/  FFMA R5, R5, R0, R5 ;  /* 0x0000000005057223 */ /* 0x000fce0000000005 */
.L_x_5532:
[----:B------:R-:W0:Y:S02]  /*29b0*/  LDC.64 R2, c[0x0][0x240] ;  /* 0x00009000ff027b82 */ /* 0x000e240000000a00 */
[----:B0-----:R-:W-:Y:S01]  /*29c0*/  STG.E desc[UR6][R2.64], R5 ;  /* 0x0000000502007986 */ /* 0x001fe2000c101906 */
[----:B------:R-:W-:Y:S05]  /*29d0*/  EXIT ;  /* 0x000000000000794d */ /* 0x000fea0003800000 */
.L_x_5529:
[----:B------:R-:W-:Y:S02]  /*29e0*/  IMAD.MOV.U32 R5, RZ, RZ, 0x4 ;  /* 0x00000004ff057424 */ /* 0x000fe400078e00ff */
[----:B------:R-:W-:Y:S02]  /*29f0*/  IMAD.MOV.U32 R9, RZ, RZ, 0x1f ;  /* 0x0000001fff097424 */ /* 0x000fe400078e00ff */
[----:B------:R-:W-:-:S07]  /*2a00*/  IMAD.MOV.U32 R4, RZ, RZ, -0x1 ;  /* 0xffffffffff047424 */ /* 0x000fce00078e00ff */
[----:B01----:R-:W-:Y:S05]  /*2a10*/  WARPSYNC.COLLECTIVE R4, `(.L_x_5533) ;  /* 0x0000000004087348 */ /* 0x003fea0003c00000 */
[----:B-1----:R1:W2:Y:S02]  /*2a20*/  SHFL.DOWN P0, R7, R0, R5, R9 ;  /* 0x0800000500077389 */ /* 0x0022a40000000009 */
[----:B012---:R-:W-:Y:S01]  /*2a30*/  ENDCOLLECTIVE ;  /* 0x000000000000791b */ /* 0x007fe20003800000 */
.L_x_5533:
[----:B------:R-:W-:Y:S02]  /*2a40*/  IMAD.MOV.U32 R5, RZ, RZ, 0x2 ;  /* 0x00000002ff057424 */ /* 0x000fe400078e00ff */
[----:B------:R-:W-:-:S05]  /*2a50*/  IMAD.MOV.U32 R3, RZ, RZ, R7 ;  /* 0x000000ffff037224 */ /* 0x000fca00078e0007 */
[----:B------:R-:W-:-:S05]  /*2a60*/  FMNMX R3, R3, R0, !PT ;  /* 0x0000000003037209 */ /* 0x000fca0007800000 */
[----:B------:R-:W-:-:S07]  /*2a70*/  IMAD.MOV.U32 R0, RZ, RZ, R3 ;  /* 0x000000ffff007224 */ /* 0x000fce00078e0003 */
[----:B------:R-:W-:Y:S05]  /*2a80*/  WARPSYNC.COLLECTIVE R4, `(.L_x_5534) ;  /* 0x0000000004087348 */ /* 0x000fea0003c00000 */
[----:B------:R0:W1:Y:S02]  /*2a90*/  SHFL.DOWN P0, R7, R0, R5, R9 ;  /* 0x0800000500077389 */ /* 0x0000640000000009 */
[----:B01----:R-:W-:Y:S01]  /*2aa0*/  ENDCOLLECTIVE ;  /* 0x000000000000791b */ /* 0x003fe20003800000 */
.L_x_5534:
[----:B------:R-:W-:Y:S02]  /*2ab0*/  IMAD.MOV.U32 R5, RZ, RZ, 0x1 ;  /* 0x00000001ff057424 */ /* 0x000fe400078e00ff */
[----:B------:R-:W-:-:S05]  /*2ac0*/  IMAD.MOV.U32 R2, RZ, RZ, R7 ;  /* 0x000000ffff027224 */ /* 0x000fca00078e0007 */
[----:B------:R-:W-:-:S05]  /*2ad0*/  FMNMX R2, R3, R2, !PT ;  /* 0x0000000203027209 */ /* 0x000fca0007800000 */
[----:B------:R-:W-:-:S07]  /*2ae0*/  IMAD.MOV.U32 R0, RZ, RZ, R2 ;  /* 0x000000ffff007224 */ /* 0x000fce00078e0002 */
[----:B------:R-:W-:Y:S05]  /*2af0*/  WARPSYNC.COLLECTIVE R4, `(.L_x_5535) ;  /* 0x0000000004087348 */ /* 0x000fea0003c00000 */
[----:B------:R0:W1:Y:S02]  /*2b00*/  SHFL.DOWN P0, R7, R0, R5, R9 ;  /* 0x0800000500077389 */ /* 0x0000640000000009 */
[----:B01----:R-:W-:Y:S01]  /*2b10*/  ENDCOLLECTIVE ;  /* 0x000000000000791b */ /* 0x003fe20003800000 */
.L_x_5535:
[----:B------:R-:W-:Y:S05]  /*2b20*/  BRA `(.L_x_5536) ;  /* 0xfffffffc00387947 */ /* 0x000fea000383ffff */
        .weak           $__internal_116_$__cuda_sm20_div_u64
        .type           $__internal_116_$__cuda_sm20_div_u64,@function
        .size           $__internal_116_$__cuda_sm20_div_u64,($__internal_117_$__cuda_sm20_rcp_rn_f32_slowpath - $__internal_116_$__cuda_sm20_div_u64)
$__internal_116_$__cuda_sm20_div_u64:
        /* <DEDUP_REMOVED lines=66> */
[----:B------:R-:W-:Y:S06]  /*2f50*/  RET.REL.NODEC R6 `(_ZN18transformer_engine6detail43dgated_act_cast_transpose_kernel_notalignedILi1ELi1EfffNS_5EmptyEXadL_ZNS_6dsreluIffEET_T0_RKS2_EEXadL_ZNS_5sreluIffEES4_S5_S7_EEEEvPKT2_SB_PT3_SD_PKT1_PSE_SH_mmm) ;  /* 0xffffffd006287950 */ /* 0x000fec0003c3ffff */
        .weak           $__internal_117_$__cuda_sm20_rcp_rn_f32_slowpath
        .type           $__internal_117_$__cuda_sm20_rcp_rn_f32_slowpath,@function
        .size           $__internal_117_$__cuda_sm20_rcp_rn_f32_slowpath,(.L_x_34602 - $__internal_117_$__cuda_sm20_rcp_rn_f32_slowpath)
$__internal_117_$__cuda_sm20_rcp_rn_f32_slowpath:
        /* <DEDUP_REMOVED lines=15> */
.L_x_5537:
        /* <DEDUP_REMOVED lines=33> */
.L_x_5539:
[----:B------:R0:W1:Y:S02]  /*3260*/  MUFU.RCP R0, R12 ;  /* 0x0000000c00007308 */ /* 0x0000640000001000 */
.L_x_5538:
[----:B------:R-:W-:Y:S02]  /*3270*/  IMAD.MOV.U32 R2, RZ, RZ, R6 ;  /* 0x000000ffff027224 */ /* 0x000fe400078e0006 */
[----:B------:R-:W-:-:S04]  /*3280*/  IMAD.MOV.U32 R3, RZ, RZ, 0x0 ;  /* 0x00000000ff037424 */ /* 0x000fc800078e00ff */
[----:B0123--:R-:W-:Y:S05]  /*3290*/  RET.REL.NODEC R2 `(_ZN18transformer_engine6detail43dgated_act_cast_transpose_kernel_notalignedILi1ELi1EfffNS_5EmptyEXadL_ZNS_6dsreluIffEET_T0_RKS2_EEXadL_ZNS_5sreluIffEES4_S5_S7_EEEEvPKT2_SB_PT3_SD_PKT1_PSE_SH_mmm) ;  /* 0xffffffcc02587950 */ /* 0x00ffea0003c3ffff */
.L_x_5540:
        /* <DEDUP_REMOVED lines=14> */
.L_x_34602:


//--------------------- .text._ZN18transformer_engine6detail32dgated_act_cast_transpose_kernelILi1ELi1EfffNS_5EmptyEXadL_ZNS_6dsreluIffEET_T0_RKS2_EEXadL_ZNS_5sreluIffEES4_S5_S7_EEEEvPKT2_SB_PT3_SD_PKT1_PSE_SH_mmm --------------------------
	.section	.text._ZN18transformer_engine6detail32dgated_act_cast_transpose_kernelILi1ELi1EfffNS_5EmptyEXadL_ZNS_6dsreluIffEET_T0_RKS2_EEXadL_ZNS_5sreluIffEES4_S5_S7_EEEEvPKT2_SB_PT3_SD_PKT1_PSE_SH_mmm,"ax",@progbits
	.align	128
        .global         _ZN18transformer_engine6detail32dgated_act_cast_transpose_kernelILi1ELi1EfffNS_5EmptyEXadL_ZNS_6dsreluIffEET_T0_RKS2_EEXadL_ZNS_5sreluIffEES4_S5_S7_EEEEvPKT2_SB_PT3_SD_PKT1_PSE_SH_mmm
        .type           _ZN18transformer_engine6detail32dgated_act_cast_transpose_kernelILi1ELi1EfffNS_5EmptyEXadL_ZNS_6dsreluIffEET_T0_RKS2_EEXadL_ZNS_5sreluIffEES4_S5_S7_EEEEvPKT2_SB_PT3_SD_PKT1_PSE_SH_mmm,@function
        .size           _ZN18transformer_engine6detail32dgated_act_cast_transpose_kernelILi1ELi1EfffNS_5EmptyEXadL_ZNS_6dsreluIffEET_T0_RKS2_EEXadL_ZNS_5sreluIffEES4_S5_S7_EEEEvPKT2_SB_PT3_SD_PKT1_PSE_SH_mmm,(.L_x_34604 - _ZN18transformer_engine6detail32dgated_act_cast_transpose_kernelILi1ELi1EfffNS_5EmptyEXadL_ZNS_6dsreluIffEET_T0_RKS2_EEXadL_ZNS_5sreluIffEES4_S5_S7_EEEEvPKT2_SB_PT3_SD_PKT1_PSE_SH_mmm)
        .other          _ZN18transformer_engine6detail32dgated_act_cast_transpose_kernelILi1ELi1EfffNS_5EmptyEXadL_ZNS_6dsreluIffEET_T0_RKS2_EEXadL_ZNS_5sreluIffEES4_S5_S7_EEEEvPKT2_SB_PT3_SD_PKT1_PSE_SH_mmm,@"STO_CUDA_ENTRY STV_DEFAULT"
_ZN18transformer_engine6detail32dgated_act_cast_transpose_kernelILi1ELi1EfffNS_5EmptyEXadL_ZNS_6dsreluIffEET_T0_RKS2_EEXadL_ZNS_5sreluIffEES4_S5_S7_EEEEvPKT2_SB_PT3_SD_PKT1_PSE_SH_mmm:
.text._ZN18transformer_engine6detail32dgated_act_cast_transpose_kernelILi1ELi1EfffNS_5EmptyEXadL_ZNS_6dsreluIffEET_T0_RKS2_EEXadL_ZNS_5sreluIffEES4_S5_S7_EEEEvPKT2_SB_PT3_SD_PKT1_PSE_SH_mmm:
        /* <DEDUP_REMOVED lines=17> */
[----:B------:R-:W-:Y:S05]  /*0110*/  CALL.REL.NOINC `($__internal_118_$__cuda_sm20_div_u64) ;  /* 0x0000001800d07944 */ /* 0x000fea0003c00000 */
        /* <DEDUP_REMOVED lines=8> */
.L_x_5541:
        /* <DEDUP_REMOVED lines=22> */
.L_x_5542:
[----:B------:R-:W-:Y:S01]  /*0300*/  SHF.R.U32.HI R9, RZ, 0x3, R0 ;  /* 0x00000003ff097819 */ /* 0x000fe20000011600 */
[----:B------:R-:W-:Y:S01]  /*0310*/  ULDC.64 UR12, c[0x0][0x248] ;  /* 0x00009200000c7ab9 */ /* 0x000fe20000000a00 */
[----:B------:R-:W-:Y:S01]  /*0320*/  IMAD.MOV.U32 R43, RZ, RZ, RZ ;  /* 0x000000ffff2b7224 */ /* 0x000fe200078e00ff */
[----:B------:R-:W-:Y:S01]  /*0330*/  USHF.L.U64.HI UR7, UR12, 0x1, UR13 ;  /* 0x000000010c077899 */ /* 0x000fe2000801020d */
[----:B------:R-:W-:Y:S01]  /*0340*/  LOP3.LUT R5, R9, 0x1ffffffc, RZ, 0xc0, !PT ;  /* 0x1ffffffc09057812 */ /* 0x000fe200078ec0ff */
[----:B------:R-:W-:Y:S01]  /*0350*/  IMAD R11, R23, UR12, RZ ;  /* 0x0000000c170b7c24 */ /* 0x000fe2000f8e02ff */
[----:B------:R-:W-:Y:S01]  /*0360*/  LOP3.LUT R9, R9, 0x1c, RZ, 0xc0, !PT ;  /* 0x0000001c09097812 */ /* 0x000fe200078ec0ff */
[----:B------:R-:W-:Y:S01]  /*0370*/  IMAD.WIDE.U32 R6, R22, UR12, R30 ;  /* 0x0000000c16067c25 */ /* 0x000fe2000f8e001e */
[----:B------:R-:W-:Y:S01]  /*0380*/  USHF.L.U32 UR6, UR12, 0x1, URZ ;  /* 0x000000010c067899 */ /* 0x000fe2000800063f */
[----:B------:R-:W-:Y:S02]  /*0390*/  ULDC.64 UR8, c[0x0][0x210] ;  /* 0x0000840000087ab9 */ /* 0x000fe40000000a00 */
[----:B------:R-:W-:Y:S01]  /*03a0*/  IMAD.IADD R4, R0, 0x1, -R5 ;  /* 0x0000000100047824 */ /* 0x000fe200078e0a05 */
[----:B------:R-:W-:Y:S01]  /*03b0*/  ULDC.64 UR4, c[0x0][0x230] ;  /* 0x00008c0000047ab9 */ /* 0x000fe20000000a00 */
[----:B------:R-:W-:Y:S01]  /*03c0*/  IMAD R13, R22, UR13, R11 ;  /* 0x0000000d160d7c24 */ /* 0x000fe2000f8e020b */
[----:B------:R-:W-:Y:S01]  /*03d0*/  ULDC.64 UR10, c[0x0][0x218] ;  /* 0x00008600000a7ab9 */ /* 0x000fe20000000a00 */
[----:B------:R-:W-:Y:S01]  /*03e0*/  IMAD.SHL.U32 R12, R6, 0x20, RZ ;  /* 0x00000020060c7824 */ /* 0x000fe200078e00ff */
[----:B------:R-:W-:Y:S01]  /*03f0*/  LOP3.LUT R42, R4, 0x1f, RZ, 0xc0, !PT ;  /* 0x0000001f042a7812 */ /* 0x000fe200078ec0ff */
[----:B------:R-:W-:-:S02]  /*0400*/  IMAD.IADD R39, R7, 0x1, R13 ;  /* 0x0000000107277824 */ /* 0x000fc400078e020d */
[----:B------:R-:W-:Y:S02]  /*0410*/  IMAD.U32 R14, RZ, RZ, UR6 ;  /* 0x00000006ff0e7e24 */ /* 0x000fe4000f8e00ff */
[----:B------:R-:W-:Y:S01]  /*0420*/  IMAD.WIDE.U32 R10, R9, UR12, R42 ;  /* 0x0000000c090a7c25 */ /* 0x000fe2000f8e002a */
[----:B------:R-:W-:-:S03]  /*0430*/  SHF.L.U64.HI R2, R6, 0x5, R39 ;  /* 0x0000000506027819 */ /* 0x000fc60000010227 */
[----:B------:R-:W-:Y:S01]  /*0440*/  IMAD.U32 R15, RZ, RZ, UR7 ;  /* 0x00000007ff0f7e24 */ /* 0x000fe2000f8e00ff */
[----:B------:R-:W-:Y:S01]  /*0450*/  IADD3 R8, P0, R12, R10, RZ ;  /* 0x0000000a0c087210 */ /* 0x000fe20007f1e0ff */
[----:B------:R-:W-:Y:S02]  /*0460*/  IMAD.MOV.U32 R38, RZ, RZ, R6 ;  /* 0x000000ffff267224 */ /* 0x000fe400078e0006 */
[----:B------:R-:W-:Y:S02]  /*0470*/  VIADD R19, R4, 0xffffffff ;  /* 0xffffffff04137836 */ /* 0x000fe40000000000 */
[C---:B------:R-:W-:Y:S02]  /*0480*/  IMAD R45, R9.reuse, UR13, RZ ;  /* 0x0000000d092d7c24 */ /* 0x040fe4000f8e02ff */
[----:B------:R-:W-:Y:S01]  /*0490*/  IMAD R29, R9, UR7, RZ ;  /* 0x00000007091d7c24 */ /* 0x000fe2000f8e02ff */
[----:B------:R-:W-:Y:S01]  /*04a0*/  LOP3.LUT R19, R19, 0x1f, RZ, 0xc0, !PT ;  /* 0x0000001f13137812 */ /* 0x000fe200078ec0ff */
[----:B------:R-:W-:Y:S01]  /*04b0*/  IMAD.WIDE.U32 R6, R9, UR6, R14 ;  /* 0x0000000609067c25 */ /* 0x000fe2000f8e000e */
[----:B------:R-:W-:-:S02]  /*04c0*/  IADD3.X R11, R2, R11, R45, P0, !PT ;  /* 0x0000000b020b7210 */ /* 0x000fc400007fe42d */
[----:B------:R-:W-:Y:S01]  /*04d0*/  LEA R10, P0, R8, UR8, 0x2 ;  /* 0x00000008080a7c11 */ /* 0x000fe2000f8010ff */
[----:B------:R-:W-:Y:S01]  /*04e0*/  IMAD.WIDE.U32 R38, R22, UR12, R38 ;  /* 0x0000000c16267c25 */ /* 0x000fe2000f8e0026 */
[----:B------:R-:W-:Y:S02]  /*04f0*/  IADD3 R6, P3, R19, R6, RZ ;  /* 0x0000000613067210 */ /* 0x000fe40007f7e0ff */
[----:B------:R-:W-:Y:S01]  /*0500*/  LEA.HI.X R11, R8, UR9, R11, 0x2, P0 ;  /* 0x00000009080b7c11 */ /* 0x000fe200080f140b */
[----:B------:R-:W-:Y:S02]  /*0510*/  IMAD.IADD R27, R29, 0x1, R7 ;  /* 0x000000011d1b7824 */ /* 0x000fe400078e0207 */
[----:B------:R-:W-:-:S04]  /*0520*/  IMAD.WIDE.U32 R42, R9, UR6, R42 ;  /* 0x00000006092a7c25 */ /* 0x000fc8000f8e002a */
[----:B------:R-:W-:Y:S02]  /*0530*/  IMAD.IADD R7, R13, 0x1, R39 ;  /* 0x000000010d077824 */ /* 0x000fe400078e0227 */
[C---:B------:R-:W-:Y:S02]  /*0540*/  IMAD.SHL.U32 R37, R38.reuse, 0x20, RZ ;  /* 0x0000002026257824 */ /* 0x040fe400078e00ff */
[----:B------:R-:W-:Y:S01]  /*0550*/  IMAD.IADD R29, R43, 0x1, R29 ;  /* 0x000000012b1d7824 */ /* 0x000fe200078e021d */
[----:B------:R-:W-:Y:S01]  /*0560*/  SHF.L.U64.HI R38, R38, 0x5, R7 ;  /* 0x0000000526267819 */ /* 0x000fe20000010207 */
[----:B------:R-:W-:Y:S01]  /*0570*/  IMAD.X R25, RZ, RZ, R27, P3 ;  /* 0x000000ffff197224 */ /* 0x000fe200018e061b */
[C---:B------:R-:W-:Y:S02]  /*0580*/  IADD3 R32, P0, R37.reuse, R42, RZ ;  /* 0x0000002a25207210 */ /* 0x040fe40007f1e0ff */
[----:B------:R-:W-:Y:S02]  /*0590*/  IADD3 R26, P3, R6, R37, RZ ;  /* 0x00000025061a7210 */ /* 0x000fe40007f7e0ff */
[----:B------:R-:W-:Y:S01]  /*05a0*/  IADD3 R35, P1, R37, UR12, RZ ;  /* 0x0000000c25237c10 */ /* 0x000fe2000ff3e0ff */
[--C-:B------:R-:W-:Y:S01]  /*05b0*/  IMAD.X R7, R29, 0x1, R38.reuse, P0 ;  /* 0x000000011d077824 */ /* 0x100fe200000e0626 */
[----:B------:R-:W-:Y:S01]  /*05c0*/  ISETP.NE.U32.AND P0, PT, RZ, UR4, PT ;  /* 0x00000004ff007c0c */ /* 0x000fe2000bf05070 */
[----:B------:R-:W-:Y:S01]  /*05d0*/  IMAD.X R21, R25, 0x1, R38, P3 ;  /* 0x0000000119157824 */ /* 0x000fe200018e0626 */
[----:B------:R-:W-:-:S02]  /*05e0*/  IADD3 R12, P3, R12, UR12, RZ ;  /* 0x0000000c0c0c7c10 */ /* 0x000fc4000ff7e0ff */
[----:B------:R-:W-:Y:S01]  /*05f0*/  ISETP.NE.AND.EX P0, PT, RZ, UR5, PT, P0 ;  /* 0x00000005ff007c0c */ /* 0x000fe2000bf05300 */
[----:B------:R-:W-:Y:S01]  /*0600*/  ULDC.64 UR4, c[0x0][0x208] ;  /* 0x0000820000047ab9 */ /* 0x000fe20000000a00 */
[----:B------:R-:W-:Y:S01]  /*0610*/  IADD3.X R13, R2, UR13, RZ, P3, !PT ;  /* 0x0000000d020d7c10 */ /* 0x000fe20009ffe4ff */
[----:B------:R-:W2:Y:S01]  /*0620*/  LDG.E R11, desc[UR4][R10.64] ;  /* 0x000000040a0b7981 */ /* 0x000ea2000c1e1900 */
[C---:B------:R-:W-:Y:S01]  /*0630*/  SHF.L.U64.HI R7, R32.reuse, 0x2, R7 ;  /* 0x0000000220077819 */ /* 0x040fe20000010207 */
[----:B------:R-:W-:Y:S01]  /*0640*/  IMAD.SHL.U32 R32, R32, 0x4, RZ ;  /* 0x0000000420207824 */ /* 0x000fe200078e00ff */
[----:B------:R-:W-:Y:S01]  /*0650*/  IADD3 R42, P2, R35, R42, RZ ;  /* 0x0000002a232a7210 */ /* 0x000fe20007f5e0ff */
[----:B------:R-:W-:Y:S01]  /*0660*/  IMAD.WIDE.U32 R12, R9, UR12, R12 ;  /* 0x0000000c090c7c25 */ /* 0x000fe2000f8e000c */
[----:B------:R-:W-:Y:S02]  /*0670*/  IADD3.X R4, R38, UR13, RZ, P1, !PT ;  /* 0x0000000d26047c10 */ /* 0x000fe40008ffe4ff */
[C---:B------:R-:W-:Y:S01]  /*0680*/  SHF.L.U64.HI R21, R26.reuse, 0x2, R21 ;  /* 0x000000021a157819 */ /* 0x040fe20000010215 */
[----:B------:R-:W-:Y:S01]  /*0690*/  IMAD.SHL.U32 R26, R26, 0x4, RZ ;  /* 0x000000041a1a7824 */ /* 0x000fe200078e00ff */
[----:B------:R-:W-:Y:S01]  /*06a0*/  IADD3 R14, P3, R32, UR10, RZ ;  /* 0x0000000a200e7c10 */ /* 0x000fe2000ff7e0ff */
[----:B------:R-:W-:Y:S01]  /*06b0*/  IMAD.X R29, R4, 0x1, R29, P2 ;  /* 0x00000001041d7824 */ /* 0x000fe200010e061d */
[----:B------:R-:W-:-:S02]  /*06c0*/  IADD3 R8, P1, R19, R12, RZ ;  /* 0x0000000c13087210 */ /* 0x000fc40007f3e0ff */
[----:B------:R-:W-:Y:S01]  /*06d0*/  IADD3.X R15, R7, UR11, RZ, P3, !PT ;  /* 0x0000000b070f7c10 */ /* 0x000fe20009ffe4ff */
[----:B------:R-:W0:Y:S01]  /*06e0*/  @P0 LDC.64 R18, c[0x0][0x230] ;  /* 0x00008c00ff120b82 */ /* 0x000e220000000a00 */
[----:B------:R-:W-:Y:S01]  /*06f0*/  IADD3 R16, P4, R26, UR10, RZ ;  /* 0x0000000a1a107c10 */ /* 0x000fe2000ff9e0ff */
[----:B------:R-:W-:Y:S01]  /*0700*/  IMAD.IADD R45, R45, 0x1, R13 ;  /* 0x000000012d2d7824 */ /* 0x000fe200078e020d */
[----:B------:R-:W-:Y:S02]  /*0710*/  IADD3 R2, P3, R6, R35, RZ ;  /* 0x0000002306027210 */ /* 0x000fe40007f7e0ff */
[C---:B------:R-:W-:Y:S01]  /*0720*/  SHF.L.U64.HI R6, R42.reuse, 0x2, R29 ;  /* 0x000000022a067819 */ /* 0x040fe2000001021d */
[----:B------:R-:W-:Y:S01]  /*0730*/  IMAD.SHL.U32 R42, R42, 0x4, RZ ;  /* 0x000000042a2a7824 */ /* 0x000fe200078e00ff */
[----:B------:R-:W-:Y:S01]  /*0740*/  IADD3.X R17, R21, UR11, RZ, P4, !PT ;  /* 0x0000000b15117c10 */ /* 0x000fe2000a7fe4ff */
[----:B------:R1:W3:Y:S01]  /*0750*/  LDG.E R15, desc[UR4][R14.64] ;  /* 0x000000040e0f7981 */ /* 0x0002e2000c1e1900 */
[----:B------:R-:W-:Y:S01]  /*0760*/  IMAD.X R29, RZ, RZ, R45, P1 ;  /* 0x000000ffff1d7224 */ /* 0x000fe200008e062d */
[----:B------:R-:W-:Y:S01]  /*0770*/  LEA R24, P2, R8, UR8, 0x2 ;  /* 0x0000000808187c11 */ /* 0x000fe2000f8410ff */
[----:B------:R-:W-:Y:S01]  /*0780*/  IMAD.X R13, R25, 0x1, R4, P3 ;  /* 0x00000001190d7824 */ /* 0x000fe200018e0604 */
[----:B------:R-:W-:Y:S01]  /*0790*/  IADD3 R28, P1, R42, UR10, RZ ;  /* 0x0000000a2a1c7c10 */ /* 0x000fe2000ff3e0ff */
[----:B------:R-:W-:Y:S01]  /*07a0*/  IMAD.SHL.U32 R20, R2, 0x4, RZ ;  /* 0x0000000402147824 */ /* 0x000fe200078e00ff */
[----:B------:R4:W5:Y:S01]  /*07b0*/  LDG.E R33, desc[UR4][R16.64] ;  /* 0x0000000410217981 */ /* 0x000962000c1e1900 */
[----:B------:R-:W-:-:S02]  /*07c0*/  LEA.HI.X R25, R8, UR9, R29, 0x2, P2 ;  /* 0x0000000908197c11 */ /* 0x000fc400090f141d */
[----:B------:R-:W-:Y:S02]  /*07d0*/  IADD3.X R29, R6, UR11, RZ, P1, !PT ;  /* 0x0000000b061d7c10 */ /* 0x000fe40008ffe4ff */
[----:B-1----:R-:W-:Y:S01]  /*07e0*/  SHF.L.U64.HI R14, R2, 0x2, R13 ;  /* 0x00000002020e7819 */ /* 0x002fe2000001020d */
[----:B------:R-:W-:Y:S01]  /*07f0*/  IMAD.MOV.U32 R2, RZ, RZ, 0x3f800000 ;  /* 0x3f800000ff027424 */ /* 0x000fe200078e00ff */
[----:B------:R1:W2:Y:S01]  /*0800*/  LDG.E R24, desc[UR4][R24.64] ;  /* 0x0000000418187981 */ /* 0x0002a2000c1e1900 */
[----:B----4-:R-:W-:-:S03]  /*0810*/  IADD3 R16, P1, R20, UR10, RZ ;  /* 0x0000000a14107c10 */ /* 0x010fc6000ff3e0ff */
[----:B------:R-:W4:Y:S01]  /*0820*/  LDG.E R13, desc[UR4][R28.64] ;  /* 0x000000041c0d7981 */ /* 0x000f22000c1e1900 */
[----:B------:R-:W-:-:S03]  /*0830*/  IADD3.X R17, R14, UR11, RZ, P1, !PT ;  /* 0x0000000b0e117c10 */ /* 0x000fc60008ffe4ff */
[----:B0-----:R0:W4:Y:S04]  /*0840*/  @P0 LDG.E R2, desc[UR4][R18.64] ;  /* 0x0000000412020981 */ /* 0x001128000c1e1900 */
[----:B------:R0:W4:Y:S01]  /*0850*/  LDG.E R17, desc[UR4][R16.64] ;  /* 0x0000000410117981 */ /* 0x000122000c1e1900 */
[----:B------:R-:W-:Y:S02]  /*0860*/  IMAD.IADD R34, R0, 0x1, -R5 ;  /* 0x0000000100227824 */ /* 0x000fe400078e0a05 */
[----:B------:R-:W-:Y:S02]  /*0870*/  IMAD.U32 R36, RZ, RZ, UR6 ;  /* 0x00000006ff247e24 */ /* 0x000fe4000f8e00ff */
[----:B------:R-:W-:Y:S02]  /*0880*/  IMAD.U32 R40, RZ, RZ, UR6 ;  /* 0x00000006ff287e24 */ /* 0x000fe4000f8e00ff */
[----:B------:R-:W-:-:S02]  /*0890*/  VIADD R8, R34, 0x1e ;  /* 0x0000001e22087836 */ /* 0x000fc40000000000 */
[C---:B------:R-:W-:Y:S02]  /*08a0*/  IMAD R36, R9.reuse, UR6, R36 ;  /* 0x0000000609247c24 */ /* 0x040fe4000f8e0224 */
[----:B------:R-:W-:Y:S02]  /*08b0*/  VIADD R10, R34, 0x1d ;  /* 0x0000001d220a7836 */ /* 0x000fe40000000000 */
[----:B------:R-:W-:Y:S01]  /*08c0*/  IMAD R40, R9, UR6, R40 ;  /* 0x0000000609287c24 */ /* 0x000fe2000f8e0228 */
[----:B------:R-:W-:Y:S02]  /*08d0*/  LOP3.LUT R8, R8, 0x1f, RZ, 0xc0, !PT ;  /* 0x0000001f08087812 */ /* 0x000fe400078ec0ff */
[----:B-1----:R-:W-:Y:S01]  /*08e0*/  IADD3 R25, P0, R36, UR6, RZ ;  /* 0x0000000624197c10 */ /* 0x002fe2000ff1e0ff */
[----:B0-----:R-:W-:Y:S01]  /*08f0*/  VIADD R19, R40, UR6 ;  /* 0x0000000628137c36 */ /* 0x001fe20008000000 */
[----:B------:R-:W-:Y:S02]  /*0900*/  LOP3.LUT R10, R10, 0x1f, RZ, 0xc0, !PT ;  /* 0x0000001f0a0a7812 */ /* 0x000fe400078ec0ff */
[----:B------:R-:W-:-:S02]  /*0910*/  IADD3 R36, P1, R8, R25, RZ ;  /* 0x0000001908247210 */ /* 0x000fc40007f3e0ff */
[----:B------:R-:W-:Y:S02]  /*0920*/  IADD3.X R29, R27, UR7, RZ, P0, !PT ;  /* 0x000000071b1d7c10 */ /* 0x000fe400087fe4ff */
[----:B------:R-:W-:Y:S02]  /*0930*/  IADD3 R16, P3, P4, R10, UR6, R19 ;  /* 0x000000060a107c10 */ /* 0x000fe4000fc7e013 */
[C---:B------:R-:W-:Y:S01]  /*0940*/  IADD3 R34, P6, R36.reuse, R37, RZ ;  /* 0x0000002524227210 */ /* 0x040fe20007fde0ff */
[--C-:B------:R-:W-:Y:S01]  /*0950*/  IMAD.X R25, RZ, RZ, R29.reuse, P1 ;  /* 0x000000ffff197224 */ /* 0x100fe200008e061d */
[-C--:B------:R-:W-:Y:S02]  /*0960*/  IADD3 R36, P1, R36, R35.reuse, RZ ;  /* 0x0000002324247210 */ /* 0x080fe40007f3e0ff */
[----:B------:R-:W-:Y:S02]  /*0970*/  IADD3 R19, P0, R16, R35, RZ ;  /* 0x0000002310137210 */ /* 0x000fe40007f1e0ff */
[----:B------:R-:W-:Y:S01]  /*0980*/  IADD3.X R29, RZ, UR7, R29, P3, P4 ;  /* 0x00000007ff1d7c10 */ /* 0x000fe20009fe841d */
[----:B------:R-:W-:Y:S01]  /*0990*/  IMAD.X R35, R25, 0x1, R38, P6 ;  /* 0x0000000119237824 */ /* 0x000fe200030e0626 */
[----:B------:R-:W-:-:S02]  /*09a0*/  IADD3 R27, P5, R12, UR12, RZ ;  /* 0x0000000c0c1b7c10 */ /* 0x000fc4000ffbe0ff */
[----:B------:R-:W-:Y:S01]  /*09b0*/  IADD3 R37, P2, R16, R37, RZ ;  /* 0x0000002510257210 */ /* 0x000fe20007f5e0ff */
[--C-:B------:R-:W-:Y:S01]  /*09c0*/  IMAD.X R25, R25, 0x1, R4.reuse, P1 ;  /* 0x0000000119197824 */ /* 0x100fe200008e0604 */
[----:B------:R-:W-:Y:S01]  /*09d0*/  IADD3.X R45, R45, UR13, RZ, P5, !PT ;  /* 0x0000000d2d2d7c10 */ /* 0x000fe2000affe4ff */
[C---:B------:R-:W-:Y:S01]  /*09e0*/  IMAD.X R4, R29.reuse, 0x1, R4, P0 ;  /* 0x000000011d047824 */ /* 0x040fe200000e0604 */
[----:B------:R-:W-:Y:S01]  /*09f0*/  IADD3 R12, P3, R8, R27, RZ ;  /* 0x0000001b080c7210 */ /* 0x000fe20007f7e0ff */
[----:B------:R-:W-:Y:S01]  /*0a00*/  IMAD.X R18, R29, 0x1, R38, P2 ;  /* 0x000000011d127824 */ /* 0x000fe200010e0626 */
[----:B------:R-:W-:Y:S01]  /*0a10*/  ULDC.64 UR6, c[0x0][0x220] ;  /* 0x0000880000067ab9 */ /* 0x000fe20000000a00 */
[----:B------:R-:W-:Y:S02]  /*0a20*/  SHF.L.U64.HI R35, R34, 0x2, R35 ;  /* 0x0000000222237819 */ /* 0x000fe40000010223 */
[----:B------:R-:W-:Y:S01]  /*0a30*/  IMAD.X R29, RZ, RZ, R45, P3 ;  /* 0x000000ffff1d7224 */ /* 0x000fe200018e062d */
[----:B------:R-:W-:Y:S01]  /*0a40*/  LEA R28, P2, R12, UR8, 0x2 ;  /* 0x000000080c1c7c11 */ /* 0x000fe2000f8410ff */
[----:B------:R-:W-:-:S03]  /*0a50*/  IMAD.SHL.U32 R34, R34, 0x4, RZ ;  /* 0x0000000422227824 */ /* 0x000fc600078e00ff */
[----:B------:R-:W-:Y:S02]  /*0a60*/  LEA.HI.X R29, R12, UR9, R29, 0x2, P2 ;  /* 0x000000090c1d7c11 */ /* 0x000fe400090f141d */
[C---:B------:R-:W-:Y:S01]  /*0a70*/  SHF.L.U64.HI R18, R37.reuse, 0x2, R18 ;  /* 0x0000000225127819 */ /* 0x040fe20000010212 */
[----:B------:R-:W-:Y:S02]  /*0a80*/  IMAD.SHL.U32 R37, R37, 0x4, RZ ;  /* 0x0000000425257824 */ /* 0x000fe400078e00ff */
[C---:B---3--:R-:W-:Y:S01]  /*0a90*/  FADD R16, R15.reuse, R15 ;  /* 0x0000000f0f107221 */ /* 0x048fe20000000000 */
[C---:B------:R-:W-:Y:S01]  /*0aa0*/  FSETP.GT.AND P0, PT, R15.reuse, RZ, PT ;  /* 0x000000ff0f00720b */ /* 0x040fe20003f04000 */
[----:B------:R-:W-:-:S03]  /*0ab0*/  FMUL R15, R15, R15 ;  /* 0x0000000f0f0f7220 */ /* 0x000fc60000400000 */
[----:B------:R-:W-:Y:S01]  /*0ac0*/  FMNMX R16, RZ, R16, !PT ;  /* 0x00000010ff107209 */ /* 0x000fe20007800000 */
[C---:B-----5:R-:W-:Y:S01]  /*0ad0*/  FADD R39, R33.reuse, R33 ;  /* 0x0000002121277221 */ /* 0x060fe20000000000 */
[C---:B------:R-:W-:Y:S01]  /*0ae0*/  FSETP.GT.AND P1, PT, R33.reuse, RZ, PT ;  /* 0x000000ff2100720b */ /* 0x040fe20003f24000 */
[----:B------:R-:W-:Y:S01]  /*0af0*/  FMUL R33, R33, R33 ;  /* 0x0000002121217220 */ /* 0x000fe20000400000 */
[----:B------:R-:W-:Y:S01]  /*0b00*/  FSEL R38, R15, RZ, P0 ;  /* 0x000000ff0f267208 */ /* 0x000fe20000000000 */
[----:B--2---:R-:W-:Y:S01]  /*0b10*/  FMUL R16, R16, R11 ;  /* 0x0000000b10107220 */ /* 0x004fe20000400000 */
[----:B------:R-:W-:Y:S02]  /*0b20*/  FMNMX R39, RZ, R39, !PT ;  /* 0x00000027ff277209 */ /* 0x000fe40007800000 */
[----:B------:R-:W-:Y:S02]  /*0b30*/  FSEL R15, R33, RZ, P1 ;  /* 0x000000ff210f7208 */ /* 0x000fe40000800000 */
[----:B------:R-:W-:Y:S01]  /*0b40*/  IADD3 R32, P0, R32, UR6, RZ ;  /* 0x0000000620207c10 */ /* 0x000fe2000ff1e0ff */
[----:B------:R-:W-:Y:S01]  /*0b50*/  FMUL R12, R24, R39 ;  /* 0x00000027180c7220 */ /* 0x000fe20000400000 */
[----:B----4-:R-:W-:Y:S01]  /*0b60*/  FMUL R13, R16, R13 ;  /* 0x0000000d100d7220 */ /* 0x010fe20000400000 */
[----:B------:R-:W-:Y:S01]  /*0b70*/  FMUL R11, R11, R38 ;  /* 0x000000260b0b7220 */ /* 0x000fe20000400000 */
[----:B------:R-:W-:Y:S01]  /*0b80*/  IADD3.X R33, R7, UR7, RZ, P0, !PT ;  /* 0x0000000707217c10 */ /* 0x000fe200087fe4ff */
[----:B------:R-:W-:Y:S01]  /*0b90*/  FMUL R15, R24, R15 ;  /* 0x0000000f180f7220 */ /* 0x000fe20000400000 */
[----:B------:R-:W-:-:S02]  /*0ba0*/  IADD3 R42, P0, R42, UR6, RZ ;  /* 0x000000062a2a7c10 */ /* 0x000fc4000ff1e0ff */
[----:B------:R-:W-:Y:S01]  /*0bb0*/  IADD3 R24, P1, R34, UR10, RZ ;  /* 0x0000000a22187c10 */ /* 0x000fe2000ff3e0ff */
[----:B------:R-:W-:Y:S01]  /*0bc0*/  FMUL R40, R13, R2 ;  /* 0x000000020d287220 */ /* 0x000fe20000400000 */
[----:B------:R-:W-:Y:S01]  /*0bd0*/  SHF.L.U64.HI R16, R36, 0x2, R25 ;  /* 0x0000000224107819 */ /* 0x000fe20000010219 */
[----:B------:R-:W-:Y:S01]  /*0be0*/  FMUL R17, R17, R12 ;  /* 0x0000000c11117220 */ /* 0x000fe20000400000 */
[----:B------:R-:W-:Y:S01]  /*0bf0*/  IADD3.X R43, R6, UR7, RZ, P0, !PT ;  /* 0x00000007062b7c10 */ /* 0x000fe200087fe4ff */
[----:B------:R-:W-:Y:S01]  /*0c00*/  FMUL R12, R11, R2 ;  /* 0x000000020b0c7220 */ /* 0x000fe20000400000 */
[----:B------:R-:W-:Y:S01]  /*0c10*/  IADD3.X R25, R35, UR11, RZ, P1, !PT ;  /* 0x0000000b23197c10 */ /* 0x000fe20008ffe4ff */
[----:B------:R-:W-:Y:S01]  /*0c20*/  IMAD.SHL.U32 R36, R36, 0x4, RZ ;  /* 0x0000000424247824 */ /* 0x000fe200078e00ff */
[----:B------:R0:W-:Y:S04]  /*0c30*/  STG.E desc[UR4][R32.64], R40 ;  /* 0x0000002820007986 */ /* 0x0001e8000c101904 */
[----:B------:R-:W-:Y:S01]  /*0c40*/  STG.E desc[UR4][R42.64], R12 ;  /* 0x0000000c2a007986 */ /* 0x000fe2000c101904 */
[----:B------:R-:W-:-:S03]  /*0c50*/  IADD3 R6, P0, R36, UR10, RZ ;  /* 0x0000000a24067c10 */ /* 0x000fc6000ff1e0ff */
[----:B------:R-:W2:Y:S01]  /*0c60*/  LDG.E R41, desc[UR4][R24.64] ;  /* 0x0000000418297981 */ /* 0x000ea2000c1e1900 */
[----:B------:R-:W-:Y:S02]  /*0c70*/  IADD3.X R7, R16, UR11, RZ, P0, !PT ;  /* 0x0000000b10077c10 */ /* 0x000fe400087fe4ff */
[----:B------:R-:W-:Y:S01]  /*0c80*/  IADD3 R26, P0, R26, UR6, RZ ;  /* 0x000000061a1a7c10 */ /* 0x000fe2000ff1e0ff */
[----:B------:R-:W3:Y:S01]  /*0c90*/  LDG.E R39, desc[UR4][R28.64] ;  /* 0x000000041c277981 */ /* 0x000ee2000c1e1900 */
[----:B0-----:R-:W-:Y:S02]  /*0ca0*/  IADD3 R32, P1, R20, UR6, RZ ;  /* 0x0000000614207c10 */ /* 0x001fe4000ff3e0ff */
[----:B------:R-:W-:Y:S01]  /*0cb0*/  IADD3 R20, P4, R37, UR10, RZ ;  /* 0x0000000a25147c10 */ /* 0x000fe2000ff9e0ff */
[----:B------:R0:W4:Y:S01]  /*0cc0*/  LDG.E R44, desc[UR4][R6.64] ;  /* 0x00000004062c7981 */ /* 0x000122000c1e1900 */
[-C--:B------:R-:W-:Y:S01]  /*0cd0*/  FMUL R38, R17, R2.reuse ;  /* 0x0000000211267220 */ /* 0x080fe20000400000 */
[----:B------:R-:W-:Y:S01]  /*0ce0*/  IADD3.X R33, R14, UR7, RZ, P1, !PT ;  /* 0x000000070e217c10 */ /* 0x000fe20008ffe4ff */
[----:B------:R-:W-:Y:S01]  /*0cf0*/  FMUL R14, R15, R2 ;  /* 0x000000020f0e7220 */ /* 0x000fe20000400000 */
[----:B0-----:R-:W-:-:S02]  /*0d00*/  IADD3 R6, P2, P3, R10, UR12, R27 ;  /* 0x0000000c0a067c10 */ /* 0x001fc4000fb5e01b */
[----:B------:R-:W-:Y:S02]  /*0d10*/  IADD3.X R27, R21, UR7, RZ, P0, !PT ;  /* 0x00000007151b7c10 */ /* 0x000fe400087fe4ff */
[----:B------:R-:W-:Y:S01]  /*0d20*/  IADD3.X R21, R18, UR11, RZ, P4, !PT ;  /* 0x0000000b12157c10 */ /* 0x000fe2000a7fe4ff */
[C---:B------:R-:W-:Y:S02]  /*0d30*/  IMAD.SHL.U32 R28, R19.reuse, 0x4, RZ ;  /* 0x00000004131c7824 */ /* 0x040fe400078e00ff */
[----:B------:R0:W-:Y:S01]  /*0d40*/  STG.E desc[UR4][R26.64], R38 ;  /* 0x000000261a007986 */ /* 0x0001e2000c101904 */
[----:B------:R-:W-:Y:S02]  /*0d50*/  IADD3.X R45, RZ, UR13, R45, P2, P3 ;  /* 0x0000000dff2d7c10 */ /* 0x000fe400097e642d */
[C---:B------:R-:W-:Y:S01]  /*0d60*/  LEA R24, P0, R6.reuse, UR8, 0x2 ;  /* 0x0000000806187c11 */ /* 0x040fe2000f8010ff */
[----:B------:R1:W-:Y:S04]  /*0d70*/  STG.E desc[UR4][R32.64], R14 ;  /* 0x0000000e20007986 */ /* 0x0003e8000c101904 */
[----:B------:R-:W5:Y:S01]  /*0d80*/  LDG.E R20, desc[UR4][R20.64] ;  /* 0x0000000414147981 */ /* 0x000f62000c1e1900 */
[----:B------:R-:W-:Y:S01]  /*0d90*/  LEA.HI.X R25, R6, UR9, R45, 0x2, P0 ;  /* 0x0000000906197c11 */ /* 0x000fe200080f142d */
[----:B------:R-:W-:Y:S01]  /*0da0*/  ULDC.64 UR8, c[0x0][0x250] ;  /* 0x0000940000087ab9 */ /* 0x000fe20000000a00 */
[----:B------:R-:W-:-:S02]  /*0db0*/  SHF.L.U64.HI R29, R19, 0x2, R4 ;  /* 0x00000002131d7819 */ /* 0x000fc40000010204 */
[----:B------:R-:W-:Y:S01]  /*0dc0*/  IADD3 R6, P0, R28, UR10, RZ ;  /* 0x0000000a1c067c10 */ /* 0x000fe2000ff1e0ff */
[----:B------:R0:W1:Y:S03]  /*0dd0*/  LDG.E R45, desc[UR4][R24.64] ;  /* 0x00000004182d7981 */ /* 0x000066000c1e1900 */
[----:B------:R-:W-:-:S05]  /*0de0*/  IADD3.X R7, R29, UR11, RZ, P0, !PT ;  /* 0x0000000b1d077c10 */ /* 0x000fca00087fe4ff */
[----:B------:R0:W5:Y:S02]  /*0df0*/  LDG.E R6, desc[UR4][R6.64] ;  /* 0x0000000406067981 */ /* 0x000164000c1e1900 */
[----:B0-----:R-:W-:Y:S02]  /*0e00*/  IADD3 R24, P1, R36, UR6, RZ ;  /* 0x0000000624187c10 */ /* 0x001fe4000ff3e0ff */
[----:B------:R-:W-:Y:S01]  /*0e10*/  SHF.R.U32.HI R7, RZ, 0x8, R0 ;  /* 0x00000008ff077819 */ /* 0x000fe20000011600 */
[----:B--2---:R-:W-:-:S05]  /*0e20*/  FADD R4, R41, R41 ;  /* 0x0000002929047221 */ /* 0x004fca0000000000 */
[----:B------:R-:W-:Y:S01]  /*0e30*/  FMNMX R4, RZ, R4, !PT ;  /* 0x00000004ff047209 */ /* 0x000fe20007800000 */
[----:B------:R-:W-:-:S04]  /*0e40*/  FMUL R21, R41, R41 ;  /* 0x0000002929157220 */ /* 0x000fc80000400000 */
[----:B---3--:R-:W-:Y:S02]  /*0e50*/  FMUL R19, R39, R4 ;  /* 0x0000000427137220 */ /* 0x008fe40000400000 */
[----:B------:R-:W0:Y:S01]  /*0e60*/  S2R R4, SR_CgaCtaId ;  /* 0x0000000000047919 */ /* 0x000e220000008800 */
[----:B------:R-:W-:-:S04]  /*0e70*/  FSETP.GT.AND P0, PT, R41, RZ, PT ;  /* 0x000000ff2900720b */ /* 0x000fc80003f04000 */
[----:B------:R-:W-:Y:S01]  /*0e80*/  FSEL R26, R21, RZ, P0 ;  /* 0x000000ff151a7208 */ /* 0x000fe20000000000 */
[----:B----4-:R-:W-:Y:S01]  /*0e90*/  FMUL R19, R44, R19 ;  /* 0x000000132c137220 */ /* 0x010fe20000400000 */
[----:B------:R-:W-:-:S03]  /*0ea0*/  IADD3 R34, P0, R34, UR6, RZ ;  /* 0x0000000622227c10 */ /* 0x000fc6000ff1e0ff */
[----:B------:R-:W-:Y:S01]  /*0eb0*/  FMUL R21, R39, R26 ;  /* 0x0000001a27157220 */ /* 0x000fe20000400000 */
[----:B------:R-:W-:Y:S01]  /*0ec0*/  IADD3.X R35, R35, UR7, RZ, P0, !PT ;  /* 0x0000000723237c10 */ /* 0x000fe200087fe4ff */
[----:B-----5:R-:W-:-:S05]  /*0ed0*/  FADD R25, R20, R20 ;  /* 0x0000001414197221 */ /* 0x020fca0000000000 */
[----:B------:R-:W-:Y:S01]  /*0ee0*/  FMNMX R26, RZ, R25, !PT ;  /* 0x00000019ff1a7209 */ /* 0x000fe20007800000 */
[-C--:B------:R-:W-:Y:S01]  /*0ef0*/  FMUL R36, R19, R2.reuse ;  /* 0x0000000213247220 */ /* 0x080fe20000400000 */
[----:B------:R-:W-:Y:S01]  /*0f00*/  IADD3.X R25, R16, UR7, RZ, P1, !PT ;  /* 0x0000000710197c10 */ /* 0x000fe20008ffe4ff */
[----:B------:R-:W-:Y:S02]  /*0f10*/  FMUL R16, R21, R2 ;  /* 0x0000000215107220 */ /* 0x000fe40000400000 */
[----:B-1----:R-:W-:Y:S01]  /*0f20*/  FMUL R33, R45, R26 ;  /* 0x0000001a2d217220 */ /* 0x002fe20000400000 */
[----:B------:R-:W-:Y:S01]  /*0f30*/  IADD3 R26, P0, R37, UR6, RZ ;  /* 0x00000006251a7c10 */ /* 0x000fe2000ff1e0ff */
[----:B------:R-:W-:Y:S01]  /*0f40*/  IMAD.SHL.U32 R37, R7, 0x20, RZ ;  /* 0x0000002007257824 */ /* 0x000fe200078e00ff */
[----:B------:R-:W-:Y:S01]  /*0f50*/  MOV R7, 0x400 ;  /* 0x0000040000077802 */ /* 0x000fe20000000f00 */
[----:B------:R-:W-:Y:S01]  /*0f60*/  FMUL R33, R6, R33 ;  /* 0x0000002106217220 */ /* 0x000fe20000400000 */
[----:B------:R1:W-:Y:S01]  /*0f70*/  STG.E desc[UR4][R34.64], R36 ;  /* 0x0000002422007986 */ /* 0x0003e2000c101904 */
[----:B------:R-:W-:-:S03]  /*0f80*/  LOP3.LUT R6, R0, 0x1f, RZ, 0xc0, !PT ;  /* 0x0000001f00067812 */ /* 0x000fc600078ec0ff */
[----:B------:R2:W-:Y:S01]  /*0f90*/  STG.E desc[UR4][R24.64], R16 ;  /* 0x0000001018007986 */ /* 0x0005e2000c101904 */
[----:B------:R-:W-:Y:S01]  /*0fa0*/  IADD3.X R27, R18, UR7, RZ, P0, !PT ;  /* 0x00000007121b7c10 */ /* 0x000fe200087fe4ff */
[----:B------:R-:W-:Y:S01]  /*0fb0*/  FMUL R42, R33, R2 ;  /* 0x00000002212a7220 */ /* 0x000fe20000400000 */
[----:B------:R-:W-:Y:S01]  /*0fc0*/  FSETP.GT.AND P0, PT, R20, RZ, PT ;  /* 0x000000ff1400720b */ /* 0x000fe20003f04000 */
[----:B-1----:R-:W-:Y:S01]  /*0fd0*/  IMAD.IADD R35, R0, 0x1, -R5 ;  /* 0x0000000100237824 */ /* 0x002fe200078e0a05 */
[----:B------:R-:W-:Y:S01]  /*0fe0*/  LOP3.LUT R34, R37, 0xffffffe0, R6, 0xe2, !PT ;  /* 0xffffffe025227812 */ /* 0x000fe200078ee206 */
[----:B--2---:R-:W-:Y:S02]  /*0ff0*/  VIADD R25, R7, 0x20 ;  /* 0x0000002007197836 */ /* 0x004fe40000000000 */
[----:B------:R-:W-:Y:S02]  /*1000*/  VIADD R37, R35, 0xffffffff ;  /* 0xffffffff23257836 */ /* 0x000fe40000000000 */
[----:B------:R-:W-:Y:S01]  /*1010*/  FMUL R20, R20, R20 ;  /* 0x0000001414147220 */ /* 0x000fe20000400000 */
[----:B------:R-:W-:Y:S01]  /*1020*/  IMAD R39, R34, 0x21, R9 ;  /* 0x0000002122277824 */ /* 0x000fe200078e0209 */
[----:B0-----:R-:W-:-:S02]  /*1030*/  LEA R32, R4, R25, 0x18 ;  /* 0x0000001904207211 */ /* 0x001fc400078ec0ff */
[----:B------:R-:W-:Y:S01]  /*1040*/  LOP3.LUT R35, R35, 0x1f, RZ, 0xc0, !PT ;  /* 0x0000001f23237812 */ /* 0x000fe200078ec0ff */
[----:B------:R0:W-:Y:S01]  /*1050*/  STG.E desc[UR4][R26.64], R42 ;  /* 0x0000002a1a007986 */ /* 0x0001e2000c101904 */
[----:B------:R-:W-:Y:S01]  /*1060*/  LOP3.LUT R37, R37, 0x1f, RZ, 0xc0, !PT ;  /* 0x0000001f25257812 */ /* 0x000fe200078ec0ff */
[----:B------:R-:W1:Y:S01]  /*1070*/  LDC.64 R24, c[0x0][0x250] ;  /* 0x00009400ff187b82 */ /* 0x000e620000000a00 */
[----:B------:R-:W-:Y:S02]  /*1080*/  IMAD R18, R39, 0x4, R32 ;  /* 0x0000000427127824 */ /* 0x000fe400078e0220 */
[C---:B------:R-:W-:Y:S02]  /*1090*/  IMAD R39, R34.reuse, 0x21, R35 ;  /* 0x0000002122277824 */ /* 0x040fe400078e0223 */
[----:B------:R-:W-:Y:S01]  /*10a0*/  IMAD R41, R34, 0x21, R37 ;  /* 0x0000002122297824 */ /* 0x000fe200078e0225 */
[----:B0-----:R-:W-:Y:S01]  /*10b0*/  FSEL R26, R20, RZ, P0 ;  /* 0x000000ff141a7208 */ /* 0x001fe20000000000 */
[----:B------:R-:W-:Y:S01]  /*10c0*/  IMAD R43, R34, 0x21, R8 ;  /* 0x00000021222b7824 */ /* 0x000fe200078e0208 */
[----:B------:R-:W-:Y:S01]  /*10d0*/  IADD3 R28, P0, R28, UR6, RZ ;  /* 0x000000061c1c7c10 */ /* 0x000fe2000ff1e0ff */
[----:B------:R-:W-:-:S02]  /*10e0*/  IMAD R27, R34, 0x21, R10 ;  /* 0x00000021221b7824 */ /* 0x000fc400078e020a */
[----:B------:R-:W-:Y:S01]  /*10f0*/  FMUL R45, R45, R26 ;  /* 0x0000001a2d2d7220 */ /* 0x000fe20000400000 */
[--C-:B------:R-:W-:Y:S02]  /*1100*/  IMAD R39, R39, 0x4, R32.reuse ;  /* 0x0000000427277824 */ /* 0x100fe400078e0220 */
[--C-:B------:R-:W-:Y:S01]  /*1110*/  IMAD R41, R41, 0x4, R32.reuse ;  /* 0x0000000429297824 */ /* 0x100fe200078e0220 */
[----:B------:R-:W-:Y:S01]  /*1120*/  IADD3.X R29, R29, UR7, RZ, P0, !PT ;  /* 0x000000071d1d7c10 */ /* 0x000fe200087fe4ff */
[--C-:B------:R-:W-:Y:S02]  /*1130*/  IMAD R43, R43, 0x4, R32.reuse ;  /* 0x000000042b2b7824 */ /* 0x100fe400078e0220 */
[----:B------:R-:W-:Y:S02]  /*1140*/  IMAD R20, R27, 0x4, R32 ;  /* 0x000000041b147824 */ /* 0x000fe400078e0220 */
[----:B------:R-:W-:Y:S01]  /*1150*/  FMUL R32, R45, R2 ;  /* 0x000000022d207220 */ /* 0x000fe20000400000 */
[----:B------:R-:W-:Y:S01]  /*1160*/  STS [R39], R40 ;  /* 0x0000002827007388 */ /* 0x000fe20000000800 */
[----:B-1----:R-:W-:Y:S01]  /*1170*/  IMAD R31, R31, R24, RZ ;  /* 0x000000181f1f7224 */ /* 0x002fe200078e02ff */
[----:B------:R-:W-:-:S02]  /*1180*/  ULDC.64 UR6, c[0x0][0x228] ;  /* 0x00008a0000067ab9 */ /* 0x000fc40000000a00 */
[----:B------:R-:W-:Y:S04]  /*1190*/  STS [R41], R38 ;  /* 0x0000002629007388 */ /* 0x000fe80000000800 */
[----:B------:R0:W-:Y:S04]  /*11a0*/  STS [R43], R36 ;  /* 0x000000242b007388 */ /* 0x0001e80000000800 */
[----:B------:R-:W-:Y:S04]  /*11b0*/  STS [R20], R42 ;  /* 0x0000002a14007388 */ /* 0x000fe80000000800 */
[----:B------:R1:W-:Y:S01]  /*11c0*/  STG.E desc[UR4][R28.64], R32 ;  /* 0x000000201c007986 */ /* 0x0003e2000c101904 */
[----:B------:R-:W-:Y:S01]  /*11d0*/  BAR.SYNC.DEFER_BLOCKING 0x0 ;  /* 0x0000000000007b1d */ /* 0x000fe20000010000 */
[----:B------:R-:W-:-:S02]  /*11e0*/  IMAD.MOV.U32 R26, RZ, RZ, R22 ;  /* 0x000000ffff1a7224 */ /* 0x000fc400078e0016 */
[----:B------:R-:W-:Y:S02]  /*11f0*/  IMAD.MOV.U32 R27, RZ, RZ, R23 ;  /* 0x000000ffff1b7224 */ /* 0x000fe400078e0017 */
[C---:B------:R-:W-:Y:S02]  /*1200*/  IMAD R23, R30.reuse, R25, R31 ;  /* 0x000000191e177224 */ /* 0x040fe400078e021f */
[----:B------:R-:W-:-:S04]  /*1210*/  IMAD.WIDE.U32 R26, R30, R24, R26 ;  /* 0x000000181e1a7225 */ /* 0x000fc800078e001a */
[----:B------:R-:W-:Y:S02]  /*1220*/  IMAD.IADD R23, R27, 0x1, R23 ;  /* 0x000000011b177824 */ /* 0x000fe400078e0217 */
[----:B------:R-:W-:-:S03]  /*1230*/  IMAD.SHL.U32 R22, R26, 0x20, RZ ;  /* 0x000000201a167824 */ /* 0x000fc600078e00ff */
[----:B------:R-:W-:-:S03]  /*1240*/  SHF.L.U64.HI R23, R26, 0x5, R23 ;  /* 0x000000051a177819 */ /* 0x000fc60000010217 */
[C---:B------:R-:W-:Y:S01]  /*1250*/  IMAD.WIDE.U32 R26, R9.reuse, R24, R22 ;  /* 0x00000018091a7225 */ /* 0x040fe200078e0016 */
[----:B------:R-:W2:Y:S03]  /*1260*/  LDS R34, [R18] ;  /* 0x0000000012227984 */ /* 0x000ea60000000800 */
[----:B0-----:R-:W-:Y:S01]  /*1270*/  IMAD R36, R9, R25, RZ ;  /* 0x0000001909247224 */ /* 0x001fe200078e02ff */
[----:B------:R-:W-:Y:S01]  /*1280*/  IADD3 R26, P0, R35, R26, RZ ;  /* 0x0000001a231a7210 */ /* 0x000fe20007f1e0ff */
[----:B------:R-:W0:Y:S04]  /*1290*/  LDS R40, [R18+0x4] ;  /* 0x0000040012287984 */ /* 0x000e280000000800 */
[----:B------:R-:W-:Y:S01]  /*12a0*/  IMAD.X R27, R27, 0x1, R36, P0 ;  /* 0x000000011b1b7824 */ /* 0x000fe200000e0624 */
[----:B-1----:R-:W-:-:S04]  /*12b0*/  LEA R28, P0, R26, UR6, 0x2 ;  /* 0x000000061a1c7c11 */ /* 0x002fc8000f8010ff */
[----:B------:R-:W-:Y:S01]  /*12c0*/  LEA.HI.X R29, R26, UR7, R27, 0x2, P0 ;  /* 0x000000071a1d7c11 */ /* 0x000fe200080f141b */
[----:B------:R-:W-:-:S04]  /*12d0*/  IMAD.WIDE.U32 R26, R9, R24, UR8 ;  /* 0x00000008091a7e25 */ /* 0x000fc8000f8e0018 */
[----:B------:R-:W-:Y:S01]  /*12e0*/  IMAD.IADD R27, R36, 0x1, R27 ;  /* 0x00000001241b7824 */ /* 0x000fe200078e021b */
[----:B------:R-:W-:-:S04]  /*12f0*/  IADD3 R31, P0, P1, R37, R26, R22 ;  /* 0x0000001a251f7210 */ /* 0x000fc8000791e016 */
[----:B------:R-:W-:Y:S02]  /*1300*/  IADD3.X R38, RZ, R27, R23, P0, P1 ;  /* 0x0000001bff267210 */ /* 0x000fe400007e2417 */
[----:B------:R-:W-:-:S04]  /*1310*/  LEA R30, P0, R31, UR6, 0x2 ;  /* 0x000000061f1e7c11 */ /* 0x000fc8000f8010ff */
[----:B------:R-:W-:Y:S02]  /*1320*/  LEA.HI.X R31, R31, UR7, R38, 0x2, P0 ;  /* 0x000000071f1f7c11 */ /* 0x000fe400080f1426 */
[----:B------:R-:W-:Y:S02]  /*1330*/  FMNMX R38, RZ, |R13|, !PT ;  /* 0x4000000dff267209 */ /* 0x000fe40007800000 */
[----:B------:R-:W-:Y:S02]  /*1340*/  IADD3 R13, P0, R26, R24, RZ ;  /* 0x000000181a0d7210 */ /* 0x000fe40007f1e0ff */
[----:B------:R-:W-:Y:S01]  /*1350*/  FMNMX R38, |R11|, R38, !PT ;  /* 0x000000260b267209 */ /* 0x000fe20007800200 */
[----:B--2---:R1:W-:Y:S03]  /*1360*/  STG.E desc[UR4][R28.64], R34 ;  /* 0x000000221c007986 */ /* 0x0043e6000c101904 */
[----:B-1----:R-:W-:Y:S01]  /*1370*/  FMNMX R34, R38, |R17|, !PT ;  /* 0x4000001126227209 */ /* 0x002fe20007800000 */
[----:B------:R-:W-:Y:S01]  /*1380*/  IMAD.X R17, R27, 0x1, R25, P0 ;  /* 0x000000011b117824 */ /* 0x000fe200000e0619 */
[----:B------:R-:W-:-:S04]  /*1390*/  IADD3 R11, P0, P1, R8, R13, R22 ;  /* 0x0000000d080b7210 */ /* 0x000fc8000791e016 */
[----:B------:R-:W-:Y:S02]  /*13a0*/  IADD3.X R38, RZ, R17, R23, P0, P1 ;  /* 0x00000011ff267210 */ /* 0x000fe400007e2417 */
[----:B------:R-:W-:-:S04]  /*13b0*/  LEA R28, P0, R11, UR6, 0x2 ;  /* 0x000000060b1c7c11 */ /* 0x000fc8000f8010ff */
[----:B------:R-:W-:Y:S02]  /*13c0*/  LEA.HI.X R29, R11, UR7, R38, 0x2, P0 ;  /* 0x000000070b1d7c11 */ /* 0x000fe400080f1426 */
[----:B------:R-:W1:Y:S04]  /*13d0*/  LDS R38, [R18+0x8] ;  /* 0x0000080012267984 */ /* 0x000e680000000800 */
[----:B0-----:R0:W-:Y:S02]  /*13e0*/  STG.E desc[UR4][R30.64], R40 ;  /* 0x000000281e007986 */ /* 0x0011e4000c101904 */
[----:B0-----:R-:W-:-:S04]  /*13f0*/  IADD3 R31, P0, R13, R24, RZ ;  /* 0x000000180d1f7210 */ /* 0x001fc80007f1e0ff */
[----:B------:R-:W-:Y:S01]  /*1400*/  IADD3 R30, P1, P2, R10, R31, R22 ;  /* 0x0000001f0a1e7210 */ /* 0x000fe20007a3e016 */
[----:B------:R-:W-:-:S05]  /*1410*/  IMAD.X R11, R17, 0x1, R25, P0 ;  /* 0x00000001110b7824 */ /* 0x000fca00000e0619 */
[----:B------:R-:W-:Y:S01]  /*1420*/  IADD3.X R40, RZ, R11, R23, P1, P2 ;  /* 0x0000000bff287210 */ /* 0x000fe20000fe4417 */
[----:B-1----:R0:W-:Y:S02]  /*1430*/  STG.E desc[UR4][R28.64], R38 ;  /* 0x000000261c007986 */ /* 0x0021e4000c101904 */
[----:B0-----:R-:W-:-:S04]  /*1440*/  LEA R28, P0, R30, UR6, 0x2 ;  /* 0x000000061e1c7c11 */ /* 0x001fc8000f8010ff */
[----:B------:R-:W-:Y:S02]  /*1450*/  LEA.HI.X R29, R30, UR7, R40, 0x2, P0 ;  /* 0x000000071e1d7c11 */ /* 0x000fe400080f1428 */
[----:B------:R-:W0:Y:S04]  /*1460*/  LDS R40, [R18+0xc] ;  /* 0x00000c0012287984 */ /* 0x000e280000000800 */
[----:B0-----:R-:W-:Y:S01]  /*1470*/  STG.E desc[UR4][R28.64], R40 ;  /* 0x000000281c007986 */ /* 0x001fe2000c101904 */
[----:B------:R-:W-:Y:S06]  /*1480*/  BAR.SYNC.DEFER_BLOCKING 0x0 ;  /* 0x0000000000007b1d */ /* 0x000fec0000010000 */
[----:B------:R-:W-:Y:S04]  /*1490*/  STS [R39], R12 ;  /* 0x0000000c27007388 */ /* 0x000fe80000000800 */
[----:B------:R0:W-:Y:S04]  /*14a0*/  STS [R41], R14 ;  /* 0x0000000e29007388 */ /* 0x0001e80000000800 */
[----:B------:R1:W-:Y:S04]  /*14b0*/  STS [R43], R16 ;  /* 0x000000102b007388 */ /* 0x0003e80000000800 */
[----:B------:R-:W-:Y:S01]  /*14c0*/  STS [R20], R32 ;  /* 0x0000002014007388 */ /* 0x000fe20000000800 */
[----:B------:R-:W-:Y:S01]  /*14d0*/  BAR.SYNC.DEFER_BLOCKING 0x0 ;  /* 0x0000000000007b1d */ /* 0x000fe20000010000 */
[----:B------:R-:W-:Y:S01]  /*14e0*/  IMAD R25, R25, UR12, RZ ;  /* 0x0000000c19197c24 */ /* 0x000fe2000f8e02ff */
[----:B------:R-:W-:Y:S01]  /*14f0*/  FMNMX R30, |R15|, R34, !PT ;  /* 0x000000220f1e7209 */ /* 0x000fe20007800200 */
[----:B------:R-:W-:-:S04]  /*1500*/  IMAD.WIDE.U32 R22, R24, UR12, R22 ;  /* 0x0000000c18167c25 */ /* 0x000fc8000f8e0016 */
[----:B------:R-:W-:-:S04]  /*1510*/  IMAD R25, R24, UR13, R25 ;  /* 0x0000000d18197c24 */ /* 0x000fc8000f8e0219 */
[----:B------:R-:W-:Y:S01]  /*1520*/  IMAD.IADD R23, R23, 0x1, R25 ;  /* 0x0000000117177824 */ /* 0x000fe200078e0219 */
[----:B------:R-:W2:Y:S04]  /*1530*/  LDS R38, [R18] ;  /* 0x0000000012267984 */ /* 0x000ea80000000800 */
[----:B------:R-:W3:Y:S04]  /*1540*/  LDS R34, [R18+0x4] ;  /* 0x0000040012227984 */ /* 0x000ee80000000800 */
[----:B------:R-:W4:Y:S04]  /*1550*/  LDS R15, [R18+0x8] ;  /* 0x00000800120f7984 */ /* 0x000f280000000800 */
[----:B------:R-:W5:Y:S01]  /*1560*/  LDS R28, [R18+0xc] ;  /* 0x00000c00121c7984 */ /* 0x000f620000000800 */
[----:B------:R-:W-:Y:S01]  /*1570*/  IMAD.WIDE.U32 R24, R9, R24, R22 ;  /* 0x0000001809187225 */ /* 0x000fe200078e0016 */
[----:B------:R-:W-:-:S02]  /*1580*/  IADD3 R26, P4, P5, R37, R22, R26 ;  /* 0x00000016251a7210 */ /* 0x000fc40007d9e01a */
[----:B------:R-:W-:Y:S02]  /*1590*/  IADD3 R13, P2, P3, R8, R22, R13 ;  /* 0x00000016080d7210 */ /* 0x000fe40007b5e00d */
[----:B------:R-:W-:Y:S02]  /*15a0*/  IADD3 R35, P6, R35, R24, RZ ;  /* 0x0000001823237210 */ /* 0x000fe40007fde0ff */
[----:B------:R-:W-:Y:S02]  /*15b0*/  IADD3 R22, P0, P1, R10, R22, R31 ;  /* 0x000000160a167210 */ /* 0x000fe4000791e01f */
[-C--:B------:R-:W-:Y:S01]  /*15c0*/  IADD3.X R27, RZ, R23.reuse, R27, P4, P5 ;  /* 0x00000017ff1b7210 */ /* 0x080fe200027ea41b */
[----:B------:R-:W-:Y:S01]  /*15d0*/  IMAD.X R24, R36, 0x1, R25, P6 ;  /* 0x0000000124187824 */ /* 0x000fe200030e0619 */
[-C--:B0-----:R-:W-:Y:S02]  /*15e0*/  IADD3.X R14, RZ, R23.reuse, R17, P2, P3 ;  /* 0x00000017ff0e7210 */ /* 0x081fe400017e6411 */
[----:B------:R-:W-:-:S02]  /*15f0*/  IADD3.X R23, RZ, R23, R11, P0, P1 ;  /* 0x00000017ff177210 */ /* 0x000fc400007e240b */
[----:B------:R-:W-:Y:S02]  /*1600*/  LEA R8, P6, R35, UR6, 0x2 ;  /* 0x0000000623087c11 */ /* 0x000fe4000f8c10ff */
[----:B------:R-:W-:Y:S02]  /*1610*/  LEA R10, P0, R26, UR6, 0x2 ;  /* 0x000000061a0a7c11 */ /* 0x000fe4000f8010ff */
[----:B------:R-:W-:Y:S02]  /*1620*/  LEA R12, P1, R13, UR6, 0x2 ;  /* 0x000000060d0c7c11 */ /* 0x000fe4000f8210ff */
[----:B-1----:R-:W-:Y:S02]  /*1630*/  LEA R16, P2, R22, UR6, 0x2 ;  /* 0x0000000616107c11 */ /* 0x002fe4000f8410ff */
[----:B------:R-:W-:Y:S02]  /*1640*/  LEA.HI.X R9, R35, UR7, R24, 0x2, P6 ;  /* 0x0000000723097c11 */ /* 0x000fe4000b0f1418 */
[----:B------:R-:W-:-:S02]  /*1650*/  LEA.HI.X R11, R26, UR7, R27, 0x2, P0 ;  /* 0x000000071a0b7c11 */ /* 0x000fc400080f141b */
[----:B------:R-:W-:Y:S02]  /*1660*/  LEA.HI.X R13, R13, UR7, R14, 0x2, P1 ;  /* 0x000000070d0d7c11 */ /* 0x000fe400088f140e */
[----:B------:R-:W-:Y:S01]  /*1670*/  LEA.HI.X R17, R22, UR7, R23, 0x2, P2 ;  /* 0x0000000716117c11 */ /* 0x000fe200090f1417 */
[----:B------:R-:W-:Y:S02]  /*1680*/  ULDC.64 UR6, c[0x0][0x238] ;  /* 0x00008e0000067ab9 */ /* 0x000fe40000000a00 */
[----:B------:R-:W-:-:S04]  /*1690*/  ISETP.NE.U32.AND P0, PT, RZ, UR6, PT ;  /* 0x00000006ff007c0c */ /* 0x000fc8000bf05070 */
[----:B------:R-:W-:Y:S02]  /*16a0*/  ISETP.NE.AND.EX P0, PT, RZ, UR7, PT, P0 ;  /* 0x00000007ff007c0c */ /* 0x000fe4000bf05300 */
[----:B------:R-:W-:Y:S01]  /*16b0*/  FMNMX R30, R30, |R19|, !PT ;  /* 0x400000131e1e7209 */ /* 0x000fe20007800000 */
[----:B--2---:R0:W-:Y:S03]  /*16c0*/  STG.E desc[UR4][R8.64], R38 ;  /* 0x0000002608007986 */ /* 0x0041e6000c101904 */
[----:B------:R-:W-:Y:S01]  /*16d0*/  FMNMX R30, |R21|, R30, !PT ;  /* 0x0000001e151e7209 */ /* 0x000fe20007800200 */
[----:B---3--:R0:W-:Y:S03]  /*16e0*/  STG.E desc[UR4][R10.64], R34 ;  /* 0x000000220a007986 */ /* 0x0081e6000c101904 */
[----:B------:R-:W-:Y:S01]  /*16f0*/  FMNMX R30, R30, |R33|, !PT ;  /* 0x400000211e1e7209 */ /* 0x000fe20007800000 */
[----:B----4-:R0:W-:Y:S04]  /*1700*/  STG.E desc[UR4][R12.64], R15 ;  /* 0x0000000f0c007986 */ /* 0x0101e8000c101904 */
[----:B-----5:R0:W-:Y:S01]  /*1710*/  STG.E desc[UR4][R16.64], R28 ;  /* 0x0000001c10007986 */ /* 0x0201e2000c101904 */
        /* <DEDUP_REMOVED lines=8> */
[----:B------:R-:W-:Y:S02]  /*17a0*/  SHF.R.U32.HI R5, RZ, 0x5, R0 ;  /* 0x00000005ff057819 */ /* 0x000fe40000011600 */
        /* <DEDUP_REMOVED lines=26> */
.L_x_5553:
[----:B-1----:R-:W-:-:S07]  /*1950*/  FMNMX R9, R6, R9, !PT ;  /* 0x0000000906097209 */ /* 0x002fce0007800000 */
.L_x_5545:
[----:B------:R-:W-:Y:S05]  /*1960*/  BSYNC B0 ;  /* 0x0000000000007941 */ /* 0x000fea0003800000 */
.L_x_5544:
[----:B------:R-:W-:Y:S01]  /*1970*/  ISETP.NE.AND P0, PT, R0, RZ, PT ;  /* 0x000000ff0000720c */ /* 0x000fe20003f05270 */
[----:B------:R-:W-:-:S12]  /*1980*/  BSSY B0, `(.L_x_5543) ;  /* 0x0000004000007945 */ /* 0x000fd80003800000 */
[----:B------:R-:W-:Y:S05]  /*1990*/  @P0 BRA `(.L_x_5547) ;  /* 0x0000000000080947 */ /* 0x000fea0003800000 */
[----:B------:R-:W1:Y:S02]  /*19a0*/  LDC.64 R4, c[0x0][0x238] ;  /* 0x00008e00ff047b82 */ /* 0x000e640000000a00 */
[----:B-1----:R1:W-:Y:S02]  /*19b0*/  REDG.E.MAX.S32.STRONG.GPU desc[UR4][R4.64], R9 ;  /* 0x000000090400798e */ /* 0x0023e4000d10e384 */
.L_x_5547:
[----:B------:R-:W-:Y:S05]  /*19c0*/  BSYNC B0 ;  /* 0x0000000000007941 */ /* 0x000fea0003800000 */
.L_x_5543:
        /* <DEDUP_REMOVED lines=9> */
[----:B------:R-:W-:-:S07]  /*1a60*/  MOV R7, 0x1a80 ;  /* 0x00001a8000077802 */ /* 0x000fce0000000f00 */
[----:B01----:R-:W-:Y:S05]  /*1a70*/  CALL.REL.NOINC `($__internal_119_$__cuda_sm20_rcp_rn_f32_slowpath) ;  /* 0x0000000400887944 */ /* 0x003fea0003c00000 */
[----:B------:R-:W-:Y:S01]  /*1a80*/  IMAD.MOV.U32 R5, RZ, RZ, R0 ;  /* 0x000000ffff057224 */ /* 0x000fe200078e0000 */
[----:B------:R-:W-:Y:S06]  /*1a90*/  BRA `(.L_x_5549) ;  /* 0x0000000000107947 */ /* 0x000fec0003800000 */
.L_x_5548:
[----:B-1----:R-:W1:Y:S02]  /*1aa0*/  MUFU.RCP R5, R2 ;  /* 0x0000000200057308 */ /* 0x002e640000001000 */
[----:B-1----:R-:W-:-:S04]  /*1ab0*/  FFMA R0, R5, R2, -1 ;  /* 0xbf80000005007423 */ /* 0x002fc80000000002 */
[----:B------:R-:W-:-:S04]  /*1ac0*/  FADD.FTZ R0, -R0, -RZ ;  /* 0x800000ff00007221 */ /* 0x000fc80000010100 */
[----:B------:R-:W-:-:S07]  /*1ad0*/  FFMA R5, R5, R0, R5 ;  /* 0x0000000005057223 */ /* 0x000fce0000000005 */
.L_x_5549:
[----:B------:R-:W1:Y:S02]  /*1ae0*/  LDC.64 R2, c[0x0][0x240] ;  /* 0x00009000ff027b82 */ /* 0x000e640000000a00 */
[----:B-1----:R-:W-:Y:S01]  /*1af0*/  STG.E desc[UR4][R2.64], R5 ;  /* 0x0000000502007986 */ /* 0x002fe2000c101904 */
[----:B------:R-:W-:Y:S05]  /*1b00*/  EXIT ;  /* 0x000000000000794d */ /* 0x000fea0003800000 */
.L_x_5546:
[----:B------:R-:W-:Y:S02]  /*1b10*/  IMAD.MOV.U32 R8, RZ, RZ, 0x4 ;  /* 0x00000004ff087424 */ /* 0x000fe400078e00ff */
[----:B------:R-:W-:Y:S02]  /*1b20*/  IMAD.MOV.U32 R11, RZ, RZ, 0x1f ;  /* 0x0000001fff0b7424 */ /* 0x000fe400078e00ff */
[----:B------:R-:W-:-:S07]  /*1b30*/  IMAD.MOV.U32 R7, RZ, RZ, -0x1 ;  /* 0xffffffffff077424 */ /* 0x000fce00078e00ff */
[----:B01----:R-:W-:Y:S05]  /*1b40*/  WARPSYNC.COLLECTIVE R7, `(.L_x_5550) ;  /* 0x0000000007087348 */ /* 0x003fea0003c00000 */
[----:B-1----:R1:W2:Y:S02]  /*1b50*/  SHFL.DOWN P0, R9, R4, R8, R11 ;  /* 0x0800000804097389 */ /* 0x0022a4000000000b */
[----:B012---:R-:W-:Y:S01]  /*1b60*/  ENDCOLLECTIVE ;  /* 0x000000000000791b */ /* 0x007fe20003800000 */
.L_x_5550:
[----:B------:R-:W-:Y:S02]  /*1b70*/  IMAD.MOV.U32 R8, RZ, RZ, 0x2 ;  /* 0x00000002ff087424 */ /* 0x000fe400078e00ff */
[----:B------:R-:W-:-:S05]  /*1b80*/  IMAD.MOV.U32 R5, RZ, RZ, R9 ;  /* 0x000000ffff057224 */ /* 0x000fca00078e0009 */
[----:B------:R-:W-:-:S05]  /*1b90*/  FMNMX R5, R5, R4, !PT ;  /* 0x0000000405057209 */ /* 0x000fca0007800000 */
[----:B------:R-:W-:-:S07]  /*1ba0*/  IMAD.MOV.U32 R4, RZ, RZ, R5 ;  /* 0x000000ffff047224 */ /* 0x000fce00078e0005 */
[----:B------:R-:W-:Y:S05]  /*1bb0*/  WARPSYNC.COLLECTIVE R7, `(.L_x_5551) ;  /* 0x0000000007087348 */ /* 0x000fea0003c00000 */
[----:B------:R0:W1:Y:S02]  /*1bc0*/  SHFL.DOWN P0, R9, R4, R8, R11 ;  /* 0x0800000804097389 */ /* 0x000064000000000b */
[----:B01----:R-:W-:Y:S01]  /*1bd0*/  ENDCOLLECTIVE ;  /* 0x000000000000791b */ /* 0x003fe20003800000 */
.L_x_5551:
[----:B------:R-:W-:Y:S02]  /*1be0*/  IMAD.MOV.U32 R8, RZ, RZ, 0x1 ;  /* 0x00000001ff087424 */ /* 0x000fe400078e00ff */
[----:B------:R-:W-:-:S05]  /*1bf0*/  IMAD.MOV.U32 R6, RZ, RZ, R9 ;  /* 0x000000ffff067224 */ /* 0x000fca00078e0009 */
[----:B------:R-:W-:-:S05]  /*1c00*/  FMNMX R6, R5, R6, !PT ;  /* 0x0000000605067209 */ /* 0x000fca0007800000 */
[----:B------:R-:W-:-:S07]  /*1c10*/  IMAD.MOV.U32 R4, RZ, RZ, R6 ;  /* 0x000000ffff047224 */ /* 0x000fce00078e0006 */
[----:B------:R-:W-:Y:S05]  /*1c20*/  WARPSYNC.COLLECTIVE R7, `(.L_x_5552) ;  /* 0x0000000007087348 */ /* 0x000fea0003c00000 */
[----:B------:R0:W1:Y:S02]  /*1c30*/  SHFL.DOWN P0, R9, R4, R8, R11 ;  /* 0x0800000804097389 */ /* 0x000064000000000b */
[----:B01----:R-:W-:Y:S01]  /*1c40*/  ENDCOLLECTIVE ;  /* 0x000000000000791b */ /* 0x003fe20003800000 */
.L_x_5552:
[----:B------:R-:W-:Y:S05]  /*1c50*/  BRA `(.L_x_5553) ;  /* 0xfffffffc003c7947 */ /* 0x000fea000383ffff */
        .weak           $__internal_118_$__cuda_sm20_div_u64
        .type           $__internal_118_$__cuda_sm20_div_u64,@function
        .size           $__internal_118_$__cuda_sm20_div_u64,($__internal_119_$__cuda_sm20_rcp_rn_f32_slowpath - $__internal_118_$__cuda_sm20_div_u64)
$__internal_118_$__cuda_sm20_div_u64:
        /* <DEDUP_REMOVED lines=67> */
[----:B------:R-:W-:Y:S06]  /*2090*/  RET.REL.NODEC R6 `(_ZN18transformer_engine6detail32dgated_act_cast_transpose_kernelILi1ELi1EfffNS_5EmptyEXadL_ZNS_6dsreluIffEET_T0_RKS2_EEXadL_ZNS_5sreluIffEES4_S5_S7_EEEEvPKT2_SB_PT3_SD_PKT1_PSE_SH_mmm) ;  /* 0xffffffdc06d87950 */ /* 0x000fec0003c3ffff */
        .weak           $__internal_119_$__cuda_sm20_rcp_rn_f32_slowpath
        .type           $__internal_119_$__cuda_sm20_rcp_rn_f32_slowpath,@function
        .size           $__internal_119_$__cuda_sm20_rcp_rn_f32_slowpath,(.L_x_34604 - $__internal_119_$__cuda_sm20_rcp_rn_f32_slowpath)
$__internal_119_$__cuda_sm20_rcp_rn_f32_slowpath:
        /* <DEDUP_REMOVED lines=15> */
.L_x_5554:
        /* <DEDUP_REMOVED lines=33> */
.L_x_5556:
[----:B------:R0:W1:Y:S02]  /*23a0*/  MUFU.RCP R0, R2 ;  /* 0x0000000200007308 */ /* 0x0000640000001000 */
.L_x_5555:
[----:B0-2---:R-:W-:Y:S02]  /*23b0*/  IMAD.MOV.U32 R2, RZ, RZ, R7 ;  /* 0x000000ffff027224 */ /* 0x005fe400078e0007 */
[----:B------:R-:W-:-:S04]  /*23c0*/  IMAD.MOV.U32 R3, RZ, RZ, 0x0 ;  /* 0x00000000ff037424 */ /* 0x000fc800078e00ff */
[----:B-1-3--:R-:W-:Y:S05]  /*23d0*/  RET.REL.NODEC R2 `(_ZN18transformer_engine6detail32dgated_act_cast_transpose_kernelILi1ELi1EfffNS_5EmptyEXadL_ZNS_6dsreluIffEET_T0_RKS2_EEXadL_ZNS_5sreluIffEES4_S5_S7_EEEEvPKT2_SB_PT3_SD_PKT1_PSE_SH_mmm) ;  /* 0xffffffdc02087950 */ /* 0x00afea0003c3ffff */
.L_x_5557:
        /* <DEDUP_REMOVED lines=10> */
.L_x_34604:


//--------------------- .text._ZN18transformer_engine6detail43dgated_act_cast_transpose_kernel_notalignedILi2ELi4Ef13__nv_bfloat1613__nv_fp8_e4m3NS_5EmptyEXadL_ZNS_5dreluIffEET_T0_RKS4_EEXadL_ZNS_4reluIffEES6_S7_S9_EEEEvPKT2_SD_PT3_SF_PKT1_PSG_SJ_mmm --------------------------
	.section	.text._ZN18transformer_engine6detail43dgated_act_cast_transpose_kernel_notalignedILi2ELi4Ef13__nv_bfloat1613__nv_fp8_e4m3NS_5EmptyEXadL_ZNS_5dreluIffEET_T0_RKS4_EEXadL_ZNS_4reluIffEES6_S7_S9_EEEEvPKT2_SD_PT3_SF_PKT1_PSG_SJ_mmm,"ax",@progbits
	.align	128
        .global         _ZN18transformer_engine6detail43dgated_act_cast_transpose_kernel_notalignedILi2ELi4Ef13__nv_bfloat1613__nv_fp8_e4m3NS_5EmptyEXadL_ZNS_5dreluIffEET_T0_RKS4_EEXadL_ZNS_4reluIffEES6_S7_S9_EEEEvPKT2_SD_PT3_SF_PKT1_PSG_SJ_mmm
        .type           _ZN18transformer_engine6detail43dgated_act_cast_transpose_kernel_notalignedILi2ELi4Ef13__nv_bfloat1613__nv_fp8_e4m3NS_5EmptyEXadL_ZNS_5dreluIffEET_T0_RKS4_EEXadL_ZNS_4reluIffEES6_S7_S9_EEEEvPKT2_SD_PT3_SF_PKT1_PSG_SJ_mmm,@function
        .size           _ZN18transformer_engine6detail43dgated_act_cast_transpose_kernel_notalignedILi2ELi4Ef13__nv_bfloat1613__nv_fp8_e4m3NS_5EmptyEXadL_ZNS_5dreluIffEET_T0_RKS4_EEXadL_ZNS_4reluIffEES6_S7_S9_EEEEvPKT2_SD_PT3_SF_PKT1_PSG_SJ_mmm,(.L_x_34606 - _ZN18transformer_engine6detail43dgated_act_cast_transpose_kernel_notalignedILi2ELi4Ef13__nv_bfloat1613__nv_fp8_e4m3NS_5EmptyEXadL_ZNS_5dreluIffEET_T0_RKS4_EEXadL_ZNS_4reluIffEES6_S7_S9_EEEEvPKT2_SD_PT3_SF_PKT1_PSG_SJ_mmm)
        .other          _ZN18transformer_engine6detail43dgated_act_cast_transpose_kernel_notalignedILi2ELi4Ef13__nv_bfloat1613__nv_fp8_e4m3NS_5EmptyEXadL_ZNS_5dreluIffEET_T0_RKS4_EEXadL_ZNS_4reluIffEES6_S7_S9_EEEEvPKT2_SD_PT3_SF_PKT1_PSG_SJ_mmm,@"STO_CUDA_ENTRY STV_DEFAULT"
_ZN18transformer_engine6detail43dgated_act_cast_transpose_kernel_notalignedILi2ELi4Ef13__nv_bfloat1613__nv_fp8_e4m3NS_5EmptyEXadL_ZNS_5dreluIffEET_T0_RKS4_EEXadL_ZNS_4reluIffEES6_S7_S9_EEEEvPKT2_SD_PT3_SF_PKT1_PSG_SJ_mmm:
.text._ZN18transformer_engine6detail43dgated_act_cast_transpose_kernel_notalignedILi2ELi4Ef13__nv_bfloat1613__nv_fp8_e4m3NS_5EmptyEXadL_ZNS_5dreluIffEET_T0_RKS4_EEXadL_ZNS_4reluIffEES6_S7_S9_EEEEvPKT2_SD_PT3_SF_PKT1_PSG_SJ_mmm:
        /* <DEDUP_REMOVED lines=19> */
[----:B------:R-:W-:Y:S05]  /*0130*/  CALL.REL.NOINC `($__internal_120_$__cuda_sm20_div_u64) ;  /* 0x0000008800347944 */ /* 0x000fea0003c00000 */
        /* <DEDUP_REMOVED lines=8> */
.L_x_5558:
        /* <DEDUP_REMOVED lines=22> */
.L_x_5559:
        /* <DEDUP_REMOVED lines=140> */
.L_x_5561:
[----:B------:R-:W-:Y:S05]  /*0be0*/  BSYNC B0 ;  /* 0x0000000000007941 */ /* 0x000fea0003800000 */
.L_x_5560:
[----:B------:R-:W-:Y:S01]  /*0bf0*/  BSSY B0, `(.L_x_5562) ;  /* 0x0000020000007945 */ /* 0x000fe20003800000 */
[----:B0-----:R-:W-:Y:S01]  /*0c00*/  VIADD R53, R59, 0x2 ;  /* 0x000000023b357836 */ /* 0x001fe20000000000 */
[----:B------:R-:W-:Y:S02]  /*0c10*/  @!P1 CS2R R56, SRZ ;  /* 0x0000000000389805 */ /* 0x000fe4000001ff00 */
[----:B------:R-:W-:Y:S02]  /*0c20*/  @!P1 CS2R R58, SRZ ;  /* 0x00000000003a9805 */ /* 0x000fe4000001ff00 */
[----:B------:R-:W-:Y:S02]  /*0c30*/  @!P1 CS2R R62, SRZ ;  /* 0x00000000003e9805 */ /* 0x000fe4000001ff00 */
[----:B------:R-:W-:Y:S01]  /*0c40*/  @!P1 CS2R R60, SRZ ;  /* 0x00000000003c9805 */ /* 0x000fe2000001ff00 */
[----:B------:R-:W-:Y:S01]  /*0c50*/  @!P1 IMAD.MOV.U32 R67, RZ, RZ, RZ ;  /* 0x000000ffff439224 */ /* 0x000fe200078e00ff */
[----:B------:R-:W-:Y:S01]  /*0c60*/  @!P1 CS2R R68, SRZ ;  /* 0x0000000000449805 */ /* 0x000fe2000001ff00 */
        /* <DEDUP_REMOVED lines=24> */
.L_x_5563:
[----:B------:R-:W-:Y:S05]  /*0df0*/  BSYNC B0 ;  /* 0x0000000000007941 */ /* 0x000fea0003800000 */
.L_x_5562:
        /* <DEDUP_REMOVED lines=25> */
.L_x_5565:
[----:B------:R-:W-:Y:S05]  /*0f90*/  BSYNC B0 ;  /* 0x0000000000007941 */ /* 0x000fea0003800000 */
.L_x_5564:
        /* <DEDUP_REMOVED lines=25> */
.L_x_5567:
[----:B------:R-:W-:Y:S05]  /*1130*/  BSYNC B0 ;  /* 0x0000000000007941 */ /* 0x000fea0003800000 */
.L_x_5566:
        /* <DEDUP_REMOVED lines=27> */
.L_x_5569:
[----:B------:R-:W-:Y:S05]  /*12f0*/  BSYNC B0 ;  /* 0x0000000000007941 */ /* 0x000fea0003800000 */
.L_x_5568:
[C---:B---3-5:R-:W-:Y:S01]  /*1300*/  PRMT R20, R51.reuse, 0x7632, R20 ;  /* 0x0000763233147816 */ /* 0x068fe20000000014 */
[----:B------:R-:W-:Y:S01]  /*1310*/  IMAD.U32 R51, R51, 0x10000, RZ ;  /* 0x0001000033337824 */ /* 0x000fe200078e00ff */
[C---:B------:R-:W-:Y:S01]  /*1320*/  PRMT R21, R50.reuse, 0x7632, R21 ;  /* 0x0000763232157816 */ /* 0x040fe20000000015 */
[----:B------:R-:W-:Y:S01]  /*1330*/  IMAD.U32 R23, R50, 0x10000, RZ ;  /* 0x0001000032177824 */ /* 0x000fe200078e00ff */
[----:B------:R-:W-:Y:S01]  /*1340*/  PRMT R22, R52, 0x7632, R22 ;  /* 0x0000763234167816 */ /* 0x000fe20000000016 */
[----:B012---:R-:W-:Y:S01]  /*1350*/  IMAD.U32 R24, R20, 0x10000, RZ ;  /* 0x0001000014187824 */ /* 0x007fe200078e00ff */
[----:B------:R-:W-:Y:S01]  /*1360*/  FSET.BF.GT.AND R20, R51, RZ, PT ;  /* 0x000000ff3314720a */ /* 0x000fe20003804000 */
[----:B------:R-:W-:Y:S01]  /*1370*/  IMAD.U32 R64, R21, 0x10000, RZ ;  /* 0x0001000015407824 */ /* 0x000fe200078e00ff */
[----:B------:R-:W-:Y:S01]  /*1380*/  FMNMX R28, RZ, R51, !PT ;  /* 0x00000033ff1c7209 */ /* 0x000fe20007800000 */
[----:B------:R-:W-:Y:S01]  /*1390*/  IMAD.U32 R25, R52, 0x10000, RZ ;  /* 0x0001000034197824 */ /* 0x000fe200078e00ff */
[----:B------:R-:W-:Y:S01]  /*13a0*/  FSET.BF.GT.AND R21, R24, RZ, PT ;  /* 0x000000ff1815720a */ /* 0x000fe20003804000 */
[----:B------:R-:W-:Y:S01]  /*13b0*/  FMUL R20, R20, R23 ;  /* 0x0000001714147220 */ /* 0x000fe20000400000 */
[----:B------:R-:W-:Y:S01]  /*13c0*/  FMNMX R29, RZ, R24, !PT ;  /* 0x00000018ff1d7209 */ /* 0x000fe20007800000 */
[----:B------:R-:W-:-:S02]  /*13d0*/  IMAD.U32 R24, R22, 0x10000, RZ ;  /* 0x0001000016187824 */ /* 0x000fc400078e00ff */
[----:B------:R-:W-:Y:S01]  /*13e0*/  FMUL R28, R23, R28 ;  /* 0x0000001c171c7220 */ /* 0x000fe20000400000 */
[----:B------:R-:W-:Y:S01]  /*13f0*/  FMUL R21, R21, R64 ;  /* 0x0000004015157220 */ /* 0x000fe20000400000 */
[----:B------:R-:W-:Y:S01]  /*1400*/  FMUL R22, R20, R25 ;  /* 0x0000001914167220 */ /* 0x000fe20000400000 */
[----:B------:R-:W-:Y:S01]  /*1410*/  PRMT R23, R34, 0x7632, R23 ;  /* 0x0000763222177816 */ /* 0x000fe20000000017 */
[----:B------:R-:W-:Y:S01]  /*1420*/  FMUL R64, R64, R29 ;  /* 0x0000001d40407220 */ /* 0x000fe20000400000 */
[----:B------:R-:W-:Y:S01]  /*1430*/  FMUL R20, R21, R24 ;  /* 0x0000001815147220 */ /* 0x000fe20000400000 */
[C---:B------:R-:W-:Y:S01]  /*1440*/  PRMT R21, R36.reuse, 0x7632, R21 ;  /* 0x0000763224157816 */ /* 0x040fe20000000015 */
[----:B------:R-:W-:Y:S01]  /*1450*/  IMAD.U32 R36, R36, 0x10000, RZ ;  /* 0x0001000024247824 */ /* 0x000fe200078e00ff */
[----:B------:R-:W-:Y:S01]  /*1460*/  PRMT R24, R35, 0x7632, R24 ;  /* 0x0000763223187816 */ /* 0x000fe20000000018 */
[----:B------:R-:W-:Y:S01]  /*1470*/  IMAD.U32 R32, R23, 0x10000, RZ ;  /* 0x0001000017207824 */ /* 0x000fe200078e00ff */
[----:B------:R-:W-:Y:S01]  /*1480*/  UMOV UR12, 0x3f800000 ;  /* 0x3f800000000c7882 */ /* 0x000fe20000000000 */
[----:B------:R-:W-:Y:S01]  /*1490*/  IMAD.U32 R25, R21, 0x10000, RZ ;  /* 0x0001000015197824 */ /* 0x000fe200078e00ff */
        /* <DEDUP_REMOVED lines=10> */
[C---:B------:R-:W-:Y:S01]  /*1540*/  PRMT R23, R42.reuse, 0x7632, R23 ;  /* 0x000076322a177816 */ /* 0x040fe20000000017 */
[----:B------:R-:W-:Y:S02]  /*1550*/  IMAD.U32 R42, R42, 0x10000, RZ ;  /* 0x000100002a2a7824 */ /* 0x000fe400078e00ff */
[----:B------:R-:W-:Y:S01]  /*1560*/  FMUL R29, R32, R31 ;  /* 0x0000001f201d7220 */ /* 0x000fe20000400000 */
[----:B------:R-:W-:Y:S01]  /*1570*/  FMUL R24, R24, R25 ;  /* 0x0000001918187220 */ /* 0x000fe20000400000 */
[----:B------:R-:W-:Y:S01]  /*1580*/  PRMT R25, R43, 0x7632, R25 ;  /* 0x000076322b197816 */ /* 0x000fe20000000019 */
[----:B------:R-:W-:Y:S01]  /*1590*/  IMAD.U32 R33, R23, 0x10000, RZ ;  /* 0x0001000017217824 */ /* 0x000fe200078e00ff */
[----:B------:R-:W-:Y:S01]  /*15a0*/  FSET.BF.GT.AND R23, R42, RZ, PT ;  /* 0x000000ff2a17720a */ /* 0x000fe20003804000 */
[----:B------:R-:W-:-:S02]  /*15b0*/  IMAD.U32 R32, R43, 0x10000, RZ ;  /* 0x000100002b207824 */ /* 0x000fc400078e00ff */
[----:B------:R-:W-:Y:S01]  /*15c0*/  FMUL R30, R30, R35 ;  /* 0x000000231e1e7220 */ /* 0x000fe20000400000 */
[----:B------:R-:W-:Y:S01]  /*15d0*/  IMAD.U32 R36, R25, 0x10000, RZ ;  /* 0x0001000019247824 */ /* 0x000fe200078e00ff */
[----:B------:R-:W-:Y:S01]  /*15e0*/  FMNMX R25, RZ, R42, !PT ;  /* 0x0000002aff197209 */ /* 0x000fe20007800000 */
[C---:B------:R-:W-:Y:S01]  /*15f0*/  IMAD.U32 R34, R37.reuse, 0x10000, RZ ;  /* 0x0001000025227824 */ /* 0x040fe200078e00ff */
[----:B------:R-:W-:Y:S01]  /*1600*/  PRMT R31, R37, 0x7632, R31 ;  /* 0x00007632251f7816 */ /* 0x000fe2000000001f */
[----:B------:R-:W-:Y:S01]  /*1610*/  FMUL R23, R23, R32 ;  /* 0x0000002017177220 */ /* 0x000fe20000400000 */
[----:B------:R-:W-:Y:S01]  /*1620*/  FSET.BF.GT.AND R35, R33, RZ, PT ;  /* 0x000000ff2123720a */ /* 0x000fe20003804000 */
[----:B------:R-:W-:Y:S01]  /*1630*/  FMUL R25, R32, R25 ;  /* 0x0000001920197220 */ /* 0x000fe20000400000 */
[----:B------:R-:W-:Y:S01]  /*1640*/  FMNMX R33, RZ, R33, !PT ;  /* 0x00000021ff217209 */ /* 0x000fe20007800000 */
[----:B------:R-:W-:Y:S01]  /*1650*/  IMAD.U32 R42, R31, 0x10000, RZ ;  /* 0x000100001f2a7824 */ /* 0x000fe200078e00ff */
[----:B------:R-:W-:Y:S01]  /*1660*/  @P2 R2UR UR12, R19 ;  /* 0x00000000130c22ca */ /* 0x000fe200000e0000 */
[----:B------:R-:W-:Y:S01]  /*1670*/  FMUL R32, R23, R34 ;  /* 0x0000002217207220 */ /* 0x000fe20000400000 */
[C---:B------:R-:W-:Y:S01]  /*1680*/  PRMT R19, R45.reuse, 0x7632, R19 ;  /* 0x000076322d137816 */ /* 0x040fe20000000013 */
[----:B------:R-:W-:-:S02]  /*1690*/  IMAD.U32 R45, R45, 0x10000, RZ ;  /* 0x000100002d2d7824 */ /* 0x000fc400078e00ff */
[----:B------:R-:W-:Y:S01]  /*16a0*/  FMUL R31, R35, R36 ;  /* 0x00000024231f7220 */ /* 0x000fe20000400000 */
[----:B------:R-:W-:Y:S01]  /*16b0*/  FMUL R23, R36, R33 ;  /* 0x0000002124177220 */ /* 0x000fe20000400000 */
[C---:B------:R-:W-:Y:S01]  /*16c0*/  PRMT R33, R46.reuse, 0x7632, R33 ;  /* 0x000076322e217816 */ /* 0x040fe20000000021 */
[----:B------:R-:W-:Y:S01]  /*16d0*/  IMAD.U32 R35, R19, 0x10000, RZ ;  /* 0x0001000013237824 */ /* 0x000fe200078e00ff */
[----:B------:R-:W-:Y:S01]  /*16e0*/  FSET.BF.GT.AND R19, R45, RZ, PT ;  /* 0x000000ff2d13720a */ /* 0x000fe20003804000 */
[----:B------:R-:W-:Y:S01]  /*16f0*/  IMAD.U32 R46, R46, 0x10000, RZ ;  /* 0x000100002e2e7824 */ /* 0x000fe200078e00ff */
[----:B------:R-:W-:Y:S01]  /*1700*/  FMNMX R45, RZ, R45, !PT ;  /* 0x0000002dff2d7209 */ /* 0x000fe20007800000 */
[----:B------:R-:W-:Y:S01]  /*1710*/  IMAD.U32 R37, R33, 0x10000, RZ ;  /* 0x0001000021257824 */ /* 0x000fe200078e00ff */
[C---:B------:R-:W-:Y:S01]  /*1720*/  PRMT R34, R44.reuse, 0x7632, R34 ;  /* 0x000076322c227816 */ /* 0x040fe20000000022 */
[----:B------:R-:W-:Y:S01]  /*1730*/  IMAD.U32 R44, R44, 0x10000, RZ ;  /* 0x000100002c2c7824 */ /* 0x000fe200078e00ff */
[----:B------:R-:W-:Y:S01]  /*1740*/  FSET.BF.GT.AND R36, R35, RZ, PT ;  /* 0x000000ff2324720a */ /* 0x000fe20003804000 */
[----:B------:R-:W-:Y:S01]  /*1750*/  FMUL R33, R19, R46 ;  /* 0x0000002e13217220 */ /* 0x000fe20000400000 */
[----:B------:R-:W-:Y:S01]  /*1760*/  FMUL R31, R31, R42 ;  /* 0x0000002a1f1f7220 */ /* 0x000fe20000400000 */
[----:B------:R-:W-:Y:S01]  /*1770*/  FMNMX R42, RZ, R35, !PT ;  /* 0x00000023ff2a7209 */ /* 0x000fe20007800000 */
        /* <DEDUP_REMOVED lines=102> */
.L_x_5571:
[----:B------:R-:W-:Y:S05]  /*1de0*/  BSYNC B0 ;  /* 0x0000000000007941 */ /* 0x000fea0003800000 */
.L_x_5570:
        /* <DEDUP_REMOVED lines=20> */
.L_x_5573:
[----:B------:R-:W-:Y:S05]  /*1f30*/  BSYNC B0 ;  /* 0x0000000000007941 */ /* 0x000fea0003800000 */
.L_x_5572:
        /* <DEDUP_REMOVED lines=20> */
.L_x_5575:
[----:B------:R-:W-:Y:S05]  /*2080*/  BSYNC B0 ;  /* 0x0000000000007941 */ /* 0x000fea0003800000 */
.L_x_5574:
        /* <DEDUP_REMOVED lines=22> */
.L_x_5577:
[----:B------:R-:W-:Y:S05]  /*21f0*/  BSYNC B0 ;  /* 0x0000000000007941 */ /* 0x000fea0003800000 */
.L_x_5576:
        /* <DEDUP_REMOVED lines=42> */
.L_x_5579:
[----:B------:R-:W-:Y:S05]  /*24a0*/  BSYNC B0 ;  /* 0x0000000000007941 */ /* 0x000fea0003800000 */
.L_x_5578:
        /* <DEDUP_REMOVED lines=17> */
.L_x_5581:
[----:B------:R-:W-:Y:S05]  /*25c0*/  BSYNC B0 ;  /* 0x0000000000007941 */ /* 0x000fea0003800000 */
.L_x_5580:
        /* <DEDUP_REMOVED lines=17> */
.L_x_5583:
[----:B------:R-:W-:Y:S05]  /*26e0*/  BSYNC B0 ;  /* 0x0000000000007941 */ /* 0x000fea0003800000 */
.L_x_5582:
        /* <DEDUP_REMOVED lines=19> */
.L_x_5585:
[----:B------:R-:W-:Y:S05]  /*2820*/  BSYNC B0 ;  /* 0x0000000000007941 */ /* 0x000fea0003800000 */
.L_x_5584:
        /* <DEDUP_REMOVED lines=27> */
.L_x_5587:
[----:B------:R-:W-:Y:S05]  /*29e0*/  BSYNC B0 ;  /* 0x0000000000007941 */ /* 0x000fea0003800000 */
.L_x_5586:
        /* <DEDUP_REMOVED lines=23> */
.L_x_5589:
[----:B------:R-:W-:Y:S05]  /*2b60*/  BSYNC B0 ;  /* 0x0000000000007941 */ /* 0x000fea0003800000 */
.L_x_5588:
        /* <DEDUP_REMOVED lines=28> */
.L_x_5591:
[----:B------:R-:W-:Y:S05]  /*2d30*/  BSYNC B0 ;  /* 0x0000000000007941 */ /* 0x000fea0003800000 */
.L_x_5590:
        /* <DEDUP_REMOVED lines=27> */
.L_x_5593:
[----:B------:R-:W-:Y:S05]  /*2ef0*/  BSYNC B0 ;  /* 0x0000000000007941 */ /* 0x000fea0003800000 */
.L_x_5592:
[C---:B0-----:R-:W-:Y:S01]  /*2f00*/  IMAD.U32 R42, R57.reuse, 0x10000, RZ ;  /* 0x00010000392a7824 */ /* 0x041fe200078e00ff */
[----:B------:R-:W-:Y:S01]  /*2f10*/  PRMT R57, R57, 0x7632, R57 ;  /* 0x0000763239397816 */ /* 0x000fe20000000039 */
[C---:B------:R-:W-:Y:S01]  /*2f20*/  IMAD.U32 R44, R56.reuse, 0x10000, RZ ;  /* 0x00010000382c7824 */ /* 0x040fe200078e00ff */
[----:B------:R-:W-:Y:S01]  /*2f30*/  PRMT R56, R56, 0x7632, R56 ;  /* 0x0000763238387816 */ /* 0x000fe20000000038 */
[----:B------:R-:W-:Y:S01]  /*2f40*/  BSSY B0, `(.L_x_5594) ;  /* 0x000005f000007945 */ /* 0x000fe20003800000 */
[----:B------:R-:W-:Y:S01]  /*2f50*/  FSET.BF.GT.AND R43, R42, RZ, PT ;  /* 0x000000ff2a2b720a */ /* 0x000fe20003804000 */
[----:B------:R-:W-:Y:S01]  /*2f60*/  IMAD.U32 R57, R57, 0x10000, RZ ;  /* 0x0001000039397824 */ /* 0x000fe200078e00ff */
[----:B------:R-:W-:Y:S01]  /*2f70*/  FMNMX R55, RZ, R42, !PT ;  /* 0x0000002aff377209 */ /* 0x000fe20007800000 */
[C---:B------:R-:W-:Y:S01]  /*2f80*/  IMAD.U32 R42, R59.reuse, 0x10000, RZ ;  /* 0x000100003b2a7824 */ /* 0x040fe200078e00ff */
[----:B------:R-:W-:Y:S01]  /*2f90*/  PRMT R59, R59, 0x7632, R59 ;  /* 0x000076323b3b7816 */ /* 0x000fe2000000003b */
[----:B------:R-:W-:Y:S01]  /*2fa0*/  FMUL R43, R43, R44 ;  /* 0x0000002c2b2b7220 */ /* 0x000fe20000400000 */
[----:B------:R-:W-:-:S02]  /*2fb0*/  IMAD.U32 R45, R56, 0x10000, RZ ;  /* 0x00010000382d7824 */ /* 0x000fc400078e00ff */
[----:B------:R-:W-:Y:S01]  /*2fc0*/  FMUL R55, R44, R55 ;  /* 0x000000372c377220 */ /* 0x000fe20000400000 */
[----:B------:R-:W-:Y:S01]  /*2fd0*/  FSET.BF.GT.AND R44, R42, RZ, PT ;  /* 0x000000ff2a2c720a */ /* 0x000fe20003804000 */
[----:B------:R-:W-:Y:S01]  /*2fe0*/  IMAD.U32 R59, R59, 0x10000, RZ ;  /* 0x000100003b3b7824 */ /* 0x000fe200078e00ff */
[----:B------:R-:W-:Y:S02]  /*2ff0*/  FMNMX R56, RZ, R42, !PT ;  /* 0x0000002aff387209 */ /* 0x000fe40007800000 */
[----:B------:R-:W-:Y:S02]  /*3000*/  FSET.BF.GT.AND R42, R57, RZ, PT ;  /* 0x000000ff392a720a */ /* 0x000fe40003804000 */
[----:B------:R-:W-:Y:S02]  /*3010*/  FMNMX R70, RZ, R57, !PT ;  /* 0x00000039ff467209 */ /* 0x000fe40007800000 */
[----:B------:R-:W-:Y:S01]  /*3020*/  ISETP.GE.U32.AND P0, PT, R71, R6, PT ;  /* 0x000000064700720c */ /* 0x000fe20003f06070 */
[----:B------:R-:W-:-:S02]  /*3030*/  IMAD.U32 R71, R58, 0x10000, RZ ;  /* 0x000100003a477824 */ /* 0x000fc400078e00ff */
[----:B------:R-:W-:Y:S01]  /*3040*/  FMUL R42, R42, R45 ;  /* 0x0000002d2a2a7220 */ /* 0x000fe20000400000 */
[----:B------:R-:W-:Y:S01]  /*3050*/  FMUL R57, R45, R70 ;  /* 0x000000462d397220 */ /* 0x000fe20000400000 */
[----:B------:R-:W-:Y:S01]  /*3060*/  PRMT R58, R58, 0x7632, R58 ;  /* 0x000076323a3a7816 */ /* 0x000fe2000000003a */
[C---:B------:R-:W-:Y:S01]  /*3070*/  IMAD.U32 R45, R61.reuse, 0x10000, RZ ;  /* 0x000100003d2d7824 */ /* 0x040fe200078e00ff */
[----:B------:R-:W-:Y:S01]  /*3080*/  PRMT R61, R61, 0x7632, R61 ;  /* 0x000076323d3d7816 */ /* 0x000fe2000000003d */
[----:B------:R-:W-:Y:S01]  /*3090*/  FMUL R44, R44, R71 ;  /* 0x000000472c2c7220 */ /* 0x000fe20000400000 */
[----:B------:R-:W-:Y:S01]  /*30a0*/  FMUL R56, R71, R56 ;  /* 0x0000003847387220 */ /* 0x000fe20000400000 */
        /* <DEDUP_REMOVED lines=8> */
[----:B------:R-:W-:Y:S01]  /*3130*/  FMUL R58, R71, R58 ;  /* 0x0000003a473a7220 */ /* 0x000fe20000400000 */
[----:B------:R-:W-:Y:S01]  /*3140*/  PRMT R60, R60, 0x7632, R60 ;  /* 0x000076323c3c7816 */ /* 0x000fe2000000003c */
[----:B------:R-:W-:Y:S01]  /*3150*/  FMUL R45, R45, R72 ;  /* 0x000000482d2d7220 */ /* 0x000fe20000400000 */
[----:B------:R-:W-:Y:S01]  /*3160*/  FSET.BF.GT.AND R71, R61, RZ, PT ;  /* 0x000000ff3d47720a */ /* 0x000fe20003804000 */
[----:B------:R-:W-:Y:S01]  /*3170*/  FMUL R59, R72, R59 ;  /* 0x0000003b483b7220 */ /* 0x000fe20000400000 */
[C---:B------:R-:W-:Y:S01]  /*3180*/  IMAD.U32 R72, R69.reuse, 0x10000, RZ ;  /* 0x0001000045487824 */ /* 0x040fe200078e00ff */
[----:B------:R-:W-:Y:S01]  /*3190*/  PRMT R69, R69, 0x7632, R69 ;  /* 0x0000763245457816 */ /* 0x000fe20000000045 */
[----:B------:R-:W-:Y:S01]  /*31a0*/  IMAD.U32 R60, R60, 0x10000, RZ ;  /* 0x000100003c3c7824 */ /* 0x000fe200078e00ff */
[----:B------:R-:W-:Y:S01]  /*31b0*/  FMNMX R61, RZ, R61, !PT ;  /* 0x0000003dff3d7209 */ /* 0x000fe20007800000 */
[----:B------:R-:W-:-:S02]  /*31c0*/  FMUL R43, R43, R72 ;  /* 0x000000482b2b7220 */ /* 0x000fc40000400000 */
[----:B------:R-:W-:Y:S02]  /*31d0*/  IMAD.U32 R69, R69, 0x10000, RZ ;  /* 0x0001000045457824 */ /* 0x000fe400078e00ff */
[----:B------:R-:W-:Y:S01]  /*31e0*/  FMUL R71, R71, R60 ;  /* 0x0000003c47477220 */ /* 0x000fe20000400000 */
[----:B------:R-:W-:Y:S01]  /*31f0*/  FMUL R60, R60, R61 ;  /* 0x0000003d3c3c7220 */ /* 0x000fe20000400000 */
[C---:B------:R-:W-:Y:S02]  /*3200*/  IMAD.U32 R61, R63.reuse, 0x10000, RZ ;  /* 0x000100003f3d7824 */ /* 0x040fe400078e00ff */
[----:B------:R-:W-:Y:S01]  /*3210*/  FMUL R42, R42, R69 ;  /* 0x000000452a2a7220 */ /* 0x000fe20000400000 */
[C---:B------:R-:W-:Y:S01]  /*3220*/  IMAD.U32 R69, R62.reuse, 0x10000, RZ ;  /* 0x000100003e457824 */ /* 0x040fe200078e00ff */
[----:B------:R-:W-:Y:S02]  /*3230*/  PRMT R62, R62, 0x7632, R62 ;  /* 0x000076323e3e7816 */ /* 0x000fe4000000003e */
[----:B------:R-:W-:Y:S01]  /*3240*/  PRMT R63, R63, 0x7632, R63 ;  /* 0x000076323f3f7816 */ /* 0x000fe2000000003f */
[----:B------:R-:W-:Y:S01]  /*3250*/  FMUL R69, R44, R69 ;  /* 0x000000452c457220 */ /* 0x000fe20000400000 */
[----:B------:R-:W-:Y:S01]  /*3260*/  FMUL R44, R70, R61 ;  /* 0x0000003d462c7220 */ /* 0x000fe20000400000 */
[C---:B------:R-:W-:Y:S01]  /*3270*/  IMAD.U32 R61, R68.reuse, 0x10000, RZ ;  /* 0x00010000443d7824 */ /* 0x040fe200078e00ff */
[----:B------:R-:W-:Y:S01]  /*3280*/  PRMT R68, R68, 0x7632, R68 ;  /* 0x0000763244447816 */ /* 0x000fe20000000044 */
[----:B------:R-:W-:Y:S01]  /*3290*/  IMAD.U32 R74, R63, 0x10000, RZ ;  /* 0x000100003f4a7824 */ /* 0x000fe200078e00ff */
[----:B------:R-:W-:Y:S01]  /*32a0*/  FMNMX R73, R64, |R43|, !PT ;  /* 0x4000002b40497209 */ /* 0x000fe20007800000 */
[----:B------:R-:W-:Y:S01]  /*32b0*/  IMAD.U32 R63, R65, 0x10000, RZ ;  /* 0x00010000413f7824 */ /* 0x000fe200078e00ff */
[----:B------:R-:W-:Y:S01]  /*32c0*/  FSET.BF.GT.AND R70, R61, RZ, PT ;  /* 0x000000ff3d46720a */ /* 0x000fe20003804000 */
[----:B------:R-:W-:Y:S01]  /*32d0*/  IMAD.U32 R68, R68, 0x10000, RZ ;  /* 0x0001000044447824 */ /* 0x000fe200078e00ff */
[----:B------:R-:W-:Y:S01]  /*32e0*/  FMNMX R72, RZ, R61, !PT ;  /* 0x0000003dff487209 */ /* 0x000fe20007800000 */
[C---:B------:R-:W-:Y:S01]  /*32f0*/  IMAD.U32 R61, R67.reuse, 0x10000, RZ ;  /* 0x00010000433d7824 */ /* 0x040fe200078e00ff */
[----:B------:R-:W-:Y:S01]  /*3300*/  PRMT R67, R67, 0x7632, R67 ;  /* 0x0000763243437816 */ /* 0x000fe20000000043 */
[----:B------:R-:W-:Y:S01]  /*3310*/  FMUL R64, R42, UR12 ;  /* 0x0000000c2a407c20 */ /* 0x000fe20008400000 */
[----:B------:R-:W-:Y:S01]  /*3320*/  FMNMX R76, RZ, R68, !PT ;  /* 0x00000044ff4c7209 */ /* 0x000fe20007800000 */
[----:B------:R-:W-:Y:S01]  /*3330*/  FMUL R70, R70, R61 ;  /* 0x0000003d46467220 */ /* 0x000fe20000400000 */
[----:B------:R-:W-:Y:S01]  /*3340*/  FMUL R61, R61, R72 ;  /* 0x000000483d3d7220 */ /* 0x000fe20000400000 */
[----:B------:R-:W-:Y:S01]  /*3350*/  FSET.BF.GT.AND R72, R68, RZ, PT ;  /* 0x000000ff4448720a */ /* 0x000fe20003804000 */
[----:B------:R-:W-:Y:S01]  /*3360*/  IMAD.U32 R67, R67, 0x10000, RZ ;  /* 0x0001000043437824 */ /* 0x000fe200078e00ff */
[----:B------:R-:W-:Y:S01]  /*3370*/  PRMT R65, R65, 0x7632, R65 ;  /* 0x0000763241417816 */ /* 0x000fe20000000041 */
[----:B------:R-:W-:Y:S01]  /*3380*/  IMAD.U32 R68, R62, 0x10000, RZ ;  /* 0x000100003e447824 */ /* 0x000fe200078e00ff */
[----:B------:R-:W-:Y:S01]  /*3390*/  F2FP.SATFINITE.E4M3.F32.PACK_AB_MERGE_C R64, RZ, R64, RZ ;  /* 0x00000040ff40723e */ /* 0x000fe200048070ff */
[----:B------:R-:W-:Y:S01]  /*33a0*/  FMUL R72, R72, R67 ;  /* 0x0000004348487220 */ /* 0x000fe20000400000 */
[----:B------:R-:W-:Y:S01]  /*33b0*/  FMUL R62, R67, R76 ;  /* 0x0000004c433e7220 */ /* 0x000fe20000400000 */
[----:B------:R-:W-:Y:S01]  /*33c0*/  FMUL R67, R45, R68 ;  /* 0x000000442d437220 */ /* 0x000fe20000400000 */
[----:B------:R-:W-:Y:S01]  /*33d0*/  FMUL R68, R70, R63 ;  /* 0x0000003f46447220 */ /* 0x000fe20000400000 */
[----:B------:R-:W-:Y:S01]  /*33e0*/  LOP3.LUT R63, R66, 0x1c, RZ, 0xc0, !PT ;  /* 0x0000001c423f7812 */ /* 0x000fe200078ec0ff */
[----:B------:R-:W-:Y:S01]  /*33f0*/  FMUL R45, R71, R74 ;  /* 0x0000004a472d7220 */ /* 0x000fe20000400000 */
[----:B------:R-:W-:-:S02]  /*3400*/  IMAD.U32 R71, R65, 0x10000, RZ ;  /* 0x0001000041477824 */ /* 0x000fc400078e00ff */
[----:B------:R-:W-:-:S04]  /*3410*/  IADD3 R70, R0, -0x1, -R63 ;  /* 0xffffffff00467810 */ /* 0x000fc80007ffe83f */
[----:B------:R-:W-:Y:S01]  /*3420*/  LOP3.LUT R65, R70, 0x1f, RZ, 0xc0, !PT ;  /* 0x0000001f46417812 */ /* 0x000fe200078ec0ff */
[----:B------:R-:W-:Y:S01]  /*3430*/  FMUL R70, R72, R71 ;  /* 0x0000004748467220 */ /* 0x000fe20000400000 */
[----:B------:R-:W-:Y:S01]  /*3440*/  FMUL R71, R43, UR12 ;  /* 0x0000000c2b477c20 */ /* 0x000fe20008400000 */
[----:B------:R-:W-:Y:S02]  /*3450*/  FMNMX R72, |R42|, R73, !PT ;  /* 0x000000492a487209 */ /* 0x000fe40007800200 */
[----:B------:R-:W-:Y:S02]  /*3460*/  ISETP.GE.U32.OR P0, PT, R65, R7, P0 ;  /* 0x000000074100720c */ /* 0x000fe40000706470 */
[----:B------:R-:W-:Y:S01]  /*3470*/  F2FP.SATFINITE.E4M3.F32.PACK_AB_MERGE_C R71, RZ, R71, RZ ;  /* 0x00000047ff47723e */ /* 0x000fe200048070ff */
[----:B------:R-:W-:Y:S10]  /*3480*/  @!P1 BRA `(.L_x_5595) ;  /* 0x0000000000289947 */ /* 0x000ff40003800000 */
        /* <DEDUP_REMOVED lines=10> */
.L_x_5595:
[----:B------:R-:W-:Y:S05]  /*3530*/  BSYNC B0 ;  /* 0x0000000000007941 */ /* 0x000fea0003800000 */
.L_x_5594:
[C---:B------:R-:W-:Y:S01]  /*3540*/  FMNMX R72, |R69|.reuse, R72, !PT ;  /* 0x0000004845487209 */ /* 0x040fe20007800200 */
[----:B------:R-:W-:Y:S01]  /*3550*/  FMUL R69, R69, UR12 ;  /* 0x0000000c45457c20 */ /* 0x000fe20008400000 */
[C---:B------:R-:W-:Y:S01]  /*3560*/  FMUL R66, R67.reuse, UR12 ;  /* 0x0000000c43427c20 */ /* 0x040fe20008400000 */
[----:B0-----:R-:W-:Y:S01]  /*3570*/  @!P0 IADD3 R43, P1, P2, R38, R36, R65 ;  /* 0x00000024262b8210 */ /* 0x001fe20007a3e041 */
[----:B------:R-:W-:Y:S01]  /*3580*/  BSSY B0, `(.L_x_5596) ;  /* 0x0000021000007945 */ /* 0x000fe20003800000 */
[----:B------:R-:W-:Y:S02]  /*3590*/  FMNMX R75, |R67|, R72, !PT ;  /* 0x00000048434b7209 */ /* 0x000fe40007800200 */
[----:B------:R-:W-:Y:S02]  /*35a0*/  F2FP.SATFINITE.E4M3.F32.PACK_AB_MERGE_C R67, RZ, R69, RZ ;  /* 0x00000045ff43723e */ /* 0x000fe400048070ff */
[----:B------:R-:W-:Y:S02]  /*35b0*/  @!P0 IADD3.X R69, R14, R29, RZ, P1, P2 ;  /* 0x0000001d0e458210 */ /* 0x000fe40000fe44ff */
[----:B------:R-:W-:-:S02]  /*35c0*/  F2FP.SATFINITE.E4M3.F32.PACK_AB_MERGE_C R66, RZ, R66, RZ ;  /* 0x00000042ff42723e */ /* 0x000fc400048070ff */
[C---:B------:R-:W-:Y:S02]  /*35d0*/  @!P0 LEA R42, P1, R43.reuse, R25, 0x1 ;  /* 0x000000192b2a8211 */ /* 0x040fe400078208ff */
[----:B------:R-:W-:Y:S02]  /*35e0*/  @!P0 PRMT R73, R66, 0x7604, R67 ;  /* 0x0000760442498816 */ /* 0x000fe40000000043 */
[----:B------:R-:W-:Y:S01]  /*35f0*/  @!P0 LEA.HI.X R43, R43, R26, R69, 0x1, P1 ;  /* 0x0000001a2b2b8211 */ /* 0x000fe200008f0c45 */
[C---:B------:R-:W-:Y:S01]  /*3600*/  FMUL R69, R44.reuse, UR12 ;  /* 0x0000000c2c457c20 */ /* 0x040fe20008400000 */
[----:B------:R-:W-:Y:S01]  /*3610*/  FMNMX R74, |R44|, R75, !PT ;  /* 0x0000004b2c4a7209 */ /* 0x000fe20007800200 */
[----:B------:R-:W-:Y:S01]  /*3620*/  FMUL R44, R68, UR12 ;  /* 0x0000000c442c7c20 */ /* 0x000fe20008400000 */
[----:B------:R-:W-:Y:S01]  /*3630*/  LOP3.LUT R72, R71, 0xff, RZ, 0xc0, !PT ;  /* 0x000000ff47487812 */ /* 0x000fe200078ec0ff */
[----:B------:R0:W-:Y:S01]  /*3640*/  @!P0 STG.E.U16 desc[UR10][R42.64], R73 ;  /* 0x000000492a008986 */ /* 0x0001e2000c10150a */
[----:B------:R-:W-:-:S02]  /*3650*/  FMNMX R71, |R45|, R74, !PT ;  /* 0x0000004a2d477209 */ /* 0x000fc40007800200 */
[----:B------:R-:W-:Y:S01]  /*3660*/  F2FP.SATFINITE.E4M3.F32.PACK_AB_MERGE_C R69, RZ, R69, RZ ;  /* 0x00000045ff45723e */ /* 0x000fe200048070ff */
[----:B------:R-:W-:Y:S01]  /*3670*/  IMAD R67, R67, 0x100, R72 ;  /* 0x0000010043437824 */ /* 0x000fe200078e0248 */
[----:B------:R-:W-:Y:S01]  /*3680*/  FMNMX R71, |R68|, R71, !PT ;  /* 0x0000004744477209 */ /* 0x000fe20007800200 */
[----:B------:R-:W-:-:S03]  /*3690*/  FMUL R72, R45, UR12 ;  /* 0x0000000c2d487c20 */ /* 0x000fc60008400000 */
[C---:B------:R-:W-:Y:S01]  /*36a0*/  FMNMX R68, |R70|.reuse, R71, !PT ;  /* 0x0000004746447209 */ /* 0x040fe20007800200 */
[----:B------:R-:W-:Y:S01]  /*36b0*/  FMUL R71, R70, UR12 ;  /* 0x0000000c46477c20 */ /* 0x000fe20008400000 */
[----:B------:R-:W-:Y:S02]  /*36c0*/  F2FP.SATFINITE.E4M3.F32.PACK_AB_MERGE_C R70, RZ, R44, RZ ;  /* 0x0000002cff46723e */ /* 0x000fe400048070ff */
[----:B------:R-:W-:Y:S02]  /*36d0*/  F2FP.SATFINITE.E4M3.F32.PACK_AB_MERGE_C R72, RZ, R72, RZ ;  /* 0x00000048ff48723e */ /* 0x000fe400048070ff */
        /* <DEDUP_REMOVED lines=11> */
.L_x_5597:
[----:B------:R-:W-:Y:S05]  /*3790*/  BSYNC B0 ;  /* 0x0000000000007941 */ /* 0x000fea0003800000 */
.L_x_5596:
        /* <DEDUP_REMOVED lines=11> */
.L_x_5599:
[----:B------:R-:W-:Y:S05]  /*3850*/  BSYNC B0 ;  /* 0x0000000000007941 */ /* 0x000fea0003800000 */
.L_x_5598:
[----:B01----:R-:W-:Y:S01]  /*3860*/  @!P0 IADD3 R43, P1, R65, R36, RZ ;  /* 0x00000024412b8210 */ /* 0x003fe20007f3e0ff */
[----:B------:R-:W-:Y:S02]  /*3870*/  @!P0 IMAD R35, R24, R39, R37 ;  /* 0x0000002718238224 */ /* 0x000fe400078e0225 */
[----:B------:R-:W-:Y:S01]  /*3880*/  FMUL R73, R55, UR12 ;  /* 0x0000000c37497c20 */ /* 0x000fe20008400000 */
[----:B------:R-:W-:Y:S01]  /*3890*/  FMUL R74, R57, UR12 ;  /* 0x0000000c394a7c20 */ /* 0x000fe20008400000 */
[----:B------:R-:W-:Y:S01]  /*38a0*/  BSSY B0, `(.L_x_5600) ;  /* 0x000003d000007945 */ /* 0x000fe20003800000 */
[----:B------:R-:W-:Y:S01]  /*38b0*/  @!P0 IMAD.X R35, RZ, RZ, R35, P1 ;  /* 0x000000ffff238224 */ /* 0x000fe200008e0623 */
[----:B------:R-:W-:Y:S02]  /*38c0*/  @!P0 LEA R42, P1, R43, R27, 0x1 ;  /* 0x0000001b2b2a8211 */ /* 0x000fe400078208ff */
[----:B------:R-:W-:Y:S02]  /*38d0*/  F2FP.SATFINITE.E4M3.F32.PACK_AB_MERGE_C R73, RZ, R73, RZ ;  /* 0x00000049ff49723e */ /* 0x000fe400048070ff */
[----:B------:R-:W-:-:S02]  /*38e0*/  F2FP.SATFINITE.E4M3.F32.PACK_AB_MERGE_C R74, RZ, R74, RZ ;  /* 0x0000004aff4a723e */ /* 0x000fc400048070ff */
[----:B------:R-:W-:Y:S02]  /*38f0*/  @!P0 LEA.HI.X R43, R43, R30, R35, 0x1, P1 ;  /* 0x0000001e2b2b8211 */ /* 0x000fe400008f0c23 */
[----:B------:R-:W-:Y:S02]  /*3900*/  @!P0 PRMT R75, R74, 0x7604, R73 ;  /* 0x000076044a4b8816 */ /* 0x000fe40000000049 */
[----:B------:R-:W-:Y:S01]  /*3910*/  LOP3.LUT R35, R64, 0xff, RZ, 0xc0, !PT ;  /* 0x000000ff40237812 */ /* 0x000fe200078ec0ff */
[----:B------:R-:W-:Y:S01]  /*3920*/  FMUL R64, R56, UR12 ;  /* 0x0000000c38407c20 */ /* 0x000fe20008400000 */
[----:B------:R-:W-:Y:S01]  /*3930*/  @!P0 IADD3 R45, P1, P2, R38, R36, R65 ;  /* 0x00000024262d8210 */ /* 0x000fe20007a3e041 */
[----:B------:R0:W-:Y:S02]  /*3940*/  @!P0 STG.E.U16 desc[UR10][R42.64], R75 ;  /* 0x0000004b2a008986 */ /* 0x0001e4000c10150a */
[----:B------:R-:W-:Y:S01]  /*3950*/  IMAD R35, R66, 0x100, R35 ;  /* 0x0000010042237824 */ /* 0x000fe200078e0223 */
[----:B------:R-:W-:-:S02]  /*3960*/  F2FP.SATFINITE.E4M3.F32.PACK_AB_MERGE_C R64, RZ, R64, RZ ;  /* 0x00000040ff40723e */ /* 0x000fc400048070ff */
[----:B------:R-:W-:Y:S01]  /*3970*/  FMNMX R66, |R55|, R68, !PT ;  /* 0x0000004437427209 */ /* 0x000fe20007800200 */
[----:B------:R-:W-:Y:S01]  /*3980*/  FMUL R55, R59, UR12 ;  /* 0x0000000c3b377c20 */ /* 0x000fe20008400000 */
[----:B------:R-:W-:Y:S02]  /*3990*/  @!P0 IADD3.X R68, R14, R29, RZ, P1, P2 ;  /* 0x0000001d0e448210 */ /* 0x000fe40000fe44ff */
[----:B------:R-:W-:Y:S02]  /*39a0*/  @!P0 LEA R44, P1, R45, R27, 0x1 ;  /* 0x0000001b2d2c8211 */ /* 0x000fe400078208ff */
[----:B------:R-:W-:Y:S02]  /*39b0*/  F2FP.SATFINITE.E4M3.F32.PACK_AB_MERGE_C R55, RZ, R55, RZ ;  /* 0x00000037ff37723e */ /* 0x000fe400048070ff */
[----:B0-----:R-:W-:Y:S02]  /*39c0*/  LOP3.LUT R43, R73, 0xff, RZ, 0xc0, !PT ;  /* 0x000000ff492b7812 */ /* 0x001fe400078ec0ff */
[----:B------:R-:W-:-:S02]  /*39d0*/  LEA R73, P4, R5, R34, 0x2 ;  /* 0x0000002205497211 */ /* 0x000fc400078810ff */
[----:B------:R-:W-:Y:S01]  /*39e0*/  @!P0 LEA.HI.X R45, R45, R30, R68, 0x1, P1 ;  /* 0x0000001e2d2d8211 */ /* 0x000fe200008f0c44 */
[----:B------:R-:W-:Y:S01]  /*39f0*/  IMAD R34, R64, 0x100, R43 ;  /* 0x0000010040227824 */ /* 0x000fe200078e022b */
[----:B------:R-:W-:Y:S02]  /*3a00*/  SHF.R.U32.HI R43, RZ, 0x5, R0 ;  /* 0x00000005ff2b7819 */ /* 0x000fe40000011600 */
[----:B------:R-:W-:Y:S02]  /*3a10*/  @!P0 PRMT R75, R55, 0x7604, R64 ;  /* 0x00007604374b8816 */ /* 0x000fe40000000040 */
[----:B------:R-:W-:Y:S02]  /*3a20*/  LOP3.LUT R43, R43, 0x7, RZ, 0xc0, !PT ;  /* 0x000000072b2b7812 */ /* 0x000fe400078ec0ff */
[----:B------:R-:W-:Y:S01]  /*3a30*/  FMNMX R57, |R57|, R66, !PT ;  /* 0x0000004239397209 */ /* 0x000fe20007800200 */
[----:B------:R0:W-:Y:S01]  /*3a40*/  @!P0 STG.E.U16 desc[UR10][R44.64], R75 ;  /* 0x0000004b2c008986 */ /* 0x0001e2000c10150a */
[----:B------:R-:W-:Y:S01]  /*3a50*/  LOP3.LUT R42, R74, 0xff, RZ, 0xc0, !PT ;  /* 0x000000ff4a2a7812 */ /* 0x000fe200078ec0ff */
[----:B------:R-:W-:-:S02]  /*3a60*/  IMAD.SHL.U32 R64, R43, 0x4, RZ ;  /* 0x000000042b407824 */ /* 0x000fc400078e00ff */
[----:B------:R-:W-:Y:S01]  /*3a70*/  FMUL R43, R58, UR12 ;  /* 0x0000000c3a2b7c20 */ /* 0x000fe20008400000 */
[----:B------:R-:W-:Y:S01]  /*3a80*/  LOP3.LUT R68, R69, 0xff, RZ, 0xc0, !PT ;  /* 0x000000ff45447812 */ /* 0x000fe200078ec0ff */
[----:B------:R-:W-:-:S03]  /*3a90*/  IMAD R42, R55, 0x100, R42 ;  /* 0x00000100372a7824 */ /* 0x000fc600078e022a */
[----:B------:R-:W-:Y:S01]  /*3aa0*/  PRMT R68, R67, 0x5410, R68 ;  /* 0x0000541043447816 */ /* 0x000fe20000000044 */
[----:B------:R-:W-:Y:S02]  /*3ab0*/  VIADD R55, R64, 0x3 ;  /* 0x0000000340377836 */ /* 0x000fe40000000000 */
[----:B0-----:R-:W-:Y:S01]  /*3ac0*/  FMUL R45, R61, UR12 ;  /* 0x0000000c3d2d7c20 */ /* 0x001fe20008400000 */
[----:B------:R-:W-:Y:S01]  /*3ad0*/  FMNMX R44, |R56|, R57, !PT ;  /* 0x00000039382c7209 */ /* 0x000fe20007800200 */
[----:B------:R-:W-:Y:S01]  /*3ae0*/  FMUL R57, R60, UR12 ;  /* 0x0000000c3c397c20 */ /* 0x000fe20008400000 */
[----:B------:R-:W-:Y:S02]  /*3af0*/  F2FP.SATFINITE.E4M3.F32.PACK_AB_MERGE_C R56, RZ, R43, RZ ;  /* 0x0000002bff38723e */ /* 0x000fe400048070ff */
[----:B------:R-:W-:Y:S02]  /*3b00*/  F2FP.SATFINITE.E4M3.F32.PACK_AB_MERGE_C R43, RZ, R45, RZ ;  /* 0x0000002dff2b723e */ /* 0x000fe400048070ff */
[----:B------:R-:W-:-:S02]  /*3b10*/  FMNMX R67, |R59|, R44, !PT ;  /* 0x0000002c3b437209 */ /* 0x000fc40007800200 */
[----:B------:R-:W-:Y:S02]  /*3b20*/  LOP3.LUT R44, R43, 0xffff, RZ, 0xc0, !PT ;  /* 0x0000ffff2b2c7812 */ /* 0x000fe400078ec0ff */
[----:B------:R-:W-:Y:S02]  /*3b30*/  LOP3.LUT R45, R56, 0xff, RZ, 0xc0, !PT ;  /* 0x000000ff382d7812 */ /* 0x000fe400078ec0ff */
[----:B------:R-:W-:Y:S01]  /*3b40*/  F2FP.SATFINITE.E4M3.F32.PACK_AB_MERGE_C R57, RZ, R57, RZ ;  /* 0x00000039ff39723e */ /* 0x000fe200048070ff */
[----:B------:R-:W-:Y:S01]  /*3b50*/  IMAD.SHL.U32 R44, R44, 0x1000000, RZ ;  /* 0x010000002c2c7824 */ /* 0x000fe200078e00ff */
[----:B------:R-:W-:Y:S02]  /*3b60*/  ISETP.GE.U32.AND P1, PT, R55, R6, PT ;  /* 0x000000063700720c */ /* 0x000fe40003f26070 */
[----:B------:R-:W-:Y:S02]  /*3b70*/  PRMT R55, R34, 0x5410, R45 ;  /* 0x0000541022377816 */ /* 0x000fe4000000002d */
[----:B------:R-:W-:-:S02]  /*3b80*/  LOP3.LUT R45, R57, 0xff, RZ, 0xc0, !PT ;  /* 0x000000ff392d7812 */ /* 0x000fc400078ec0ff */
[----:B------:R-:W-:Y:S02]  /*3b90*/  FMNMX R67, |R58|, R67, !PT ;  /* 0x000000433a437209 */ /* 0x000fe40007800200 */
[----:B------:R-:W-:Y:S02]  /*3ba0*/  LOP3.LUT R55, R55, R44, RZ, 0xfc, !PT ;  /* 0x0000002c37377212 */ /* 0x000fe400078efcff */
        /* <DEDUP_REMOVED lines=12> */
.L_x_5601:
[----:B------:R-:W-:Y:S05]  /*3c70*/  BSYNC B0 ;  /* 0x0000000000007941 */ /* 0x000fea0003800000 */
.L_x_5600:
[----:B------:R-:W-:Y:S01]  /*3c80*/  LOP3.LUT R70, R70, 0xffff, RZ, 0xc0, !PT ;  /* 0x0000ffff46467812 */ /* 0x000fe200078ec0ff */
[----:B0-----:R-:W-:Y:S01]  /*3c90*/  FMUL R44, R62, UR12 ;  /* 0x0000000c3e2c7c20 */ /* 0x001fe20008400000 */
[----:B------:R-:W-:Y:S01]  /*3ca0*/  FMNMX R56, |R60|, R67, !PT ;  /* 0x000000433c387209 */ /* 0x000fe20007800200 */
[----:B------:R-:W-:Y:S01]  /*3cb0*/  BSSY B0, `(.L_x_5602) ;  /* 0x0000018000007945 */ /* 0x000fe20003800000 */
[----:B------:R-:W-:Y:S01]  /*3cc0*/  LOP3.LUT R58, R58, 0x1f, RZ, 0xc0, !PT ;  /* 0x0000001f3a3a7812 */ /* 0x000fe200078ec0ff */
[----:B------:R-:W-:Y:S01]  /*3cd0*/  IMAD.SHL.U32 R45, R70, 0x1000000, RZ ;  /* 0x01000000462d7824 */ /* 0x000fe200078e00ff */
[----:B------:R-:W-:Y:S02]  /*3ce0*/  LEA R59, P5, R38, R36, 0x2 ;  /* 0x00000024263b7211 */ /* 0x000fe400078a10ff */
[----:B------:R-:W-:Y:S02]  /*3cf0*/  LOP3.LUT R72, R72, 0xff, RZ, 0xc0, !PT ;  /* 0x000000ff48487812 */ /* 0x000fe400078ec0ff */
[----:B------:R-:W-:-:S02]  /*3d00*/  LOP3.LUT R60, R68, R45, RZ, 0xfc, !PT ;  /* 0x0000002d443c7212 */ /* 0x000fc400078efcff */
[----:B------:R-:W-:Y:S02]  /*3d10*/  FMNMX R69, |R61|, R56, !PT ;  /* 0x000000383d457209 */ /* 0x000fe40007800200 */
[C---:B------:R-:W-:Y:S02]  /*3d20*/  IADD3 R34, P3, R58.reuse, R59, RZ ;  /* 0x0000003b3a227210 */ /* 0x040fe40007f7e0ff */
[C---:B------:R-:W-:Y:S02]  /*3d30*/  IADD3 R42, P2, R58.reuse, R73, RZ ;  /* 0x000000493a2a7210 */ /* 0x040fe40007f5e0ff */
[----:B------:R-:W-:Y:S02]  /*3d40*/  ISETP.LT.U32.AND P1, PT, R58, R7, !P1 ;  /* 0x000000073a00720c */ /* 0x000fe40004f21070 */
[----:B------:R-:W-:Y:S02]  /*3d50*/  PRMT R67, R35, 0x5410, R72 ;  /* 0x0000541023437816 */ /* 0x000fe40000000048 */
        /* <DEDUP_REMOVED lines=13> */
.L_x_5603:
[----:B------:R-:W-:Y:S05]  /*3e30*/  BSYNC B0 ;  /* 0x0000000000007941 */ /* 0x000fea0003800000 */
.L_x_5602:
        /* <DEDUP_REMOVED lines=26> */
.L_x_5605:
[----:B------:R-:W-:Y:S05]  /*3fe0*/  BSYNC B0 ;  /* 0x0000000000007941 */ /* 0x000fea0003800000 */
.L_x_5604:
[----:B------:R-:W-:Y:S01]  /*3ff0*/  BSSY B0, `(.L_x_5606) ;  /* 0x0000019000007945 */ /* 0x000fe20003800000 */
[----:B-1----:R-:W-:Y:S01]  /*4000*/  @!P1 IMAD.MOV.U32 R73, RZ, RZ, RZ ;  /* 0x000000ffff499224 */ /* 0x002fe200078e00ff */
[----:B------:R-:W-:Y:S02]  /*4010*/  @!P1 CS2R R74, SRZ ;  /* 0x00000000004a9805 */ /* 0x000fe4000001ff00 */
[----:B------:R-:W-:Y:S05]  /*4020*/  @!P1 BRA `(.L_x_5607) ;  /* 0x0000000000549947 */ /* 0x000fea0003800000 */
[----:B0-----:R-:W-:Y:S02]  /*4030*/  IMAD R29, R4, 0x5, RZ ;  /* 0x00000005041d7824 */ /* 0x001fe400078e02ff */
[----:B------:R-:W-:-:S04]  /*4040*/  IMAD.WIDE.U32 R16, R5, 0x5, R42 ;  /* 0x0000000505107825 */ /* 0x000fc800078e002a */
[----:B------:R-:W-:Y:S01]  /*4050*/  IMAD.IADD R17, R29, 0x1, R17 ;  /* 0x000000011d117824 */ /* 0x000fe200078e0211 */
[----:B------:R-:W-:Y:S01]  /*4060*/  LEA R44, P0, R16, R11, 0x2 ;  /* 0x0000000b102c7211 */ /* 0x000fe200078010ff */
[----:B------:R-:W-:-:S03]  /*4070*/  IMAD R29, R39, 0x5, RZ ;  /* 0x00000005271d7824 */ /* 0x000fc600078e02ff */
[----:B------:R-:W-:Y:S01]  /*4080*/  LEA.HI.X R45, R16, R12, R17, 0x2, P0 ;  /* 0x0000000c102d7211 */ /* 0x000fe200000f1411 */
[----:B------:R-:W-:-:S04]  /*4090*/  IMAD.WIDE.U32 R16, R38, 0x5, R34 ;  /* 0x0000000526107825 */ /* 0x000fc800078e0022 */
[----:B------:R-:W-:Y:S01]  /*40a0*/  IMAD.IADD R17, R29, 0x1, R17 ;  /* 0x000000011d117824 */ /* 0x000fe200078e0211 */
[C---:B------:R-:W-:Y:S01]  /*40b0*/  LEA R29, P3, R15.reuse, UR6, 0x6 ;  /* 0x000000060f1d7c11 */ /* 0x040fe2000f8630ff */
        /* <DEDUP_REMOVED lines=12> */
.L_x_5607:
[----:B------:R-:W-:Y:S05]  /*4180*/  BSYNC B0 ;  /* 0x0000000000007941 */ /* 0x000fea0003800000 */
.L_x_5606:
[----:B------:R-:W-:Y:S01]  /*4190*/  BSSY B0, `(.L_x_5608) ;  /* 0x000001e000007945 */ /* 0x000fe20003800000 */
[----:B01----:R-:W-:Y:S02]  /*41a0*/  @!P1 IMAD.MOV.U32 R44, RZ, RZ, RZ ;  /* 0x000000ffff2c9224 */ /* 0x003fe400078e00ff */
        /* <DEDUP_REMOVED lines=28> */
.L_x_5609:
[----:B------:R-:W-:Y:S05]  /*4370*/  BSYNC B0 ;  /* 0x0000000000007941 */ /* 0x000fea0003800000 */
.L_x_5608:
        /* <DEDUP_REMOVED lines=30> */
.L_x_5611:
[----:B------:R-:W-:Y:S05]  /*4560*/  BSYNC B0 ;  /* 0x0000000000007941 */ /* 0x000fea0003800000 */
.L_x_5610:
[----:B------:R-:W-:Y:S01]  /*4570*/  IADD3 R8, P0, R38, 0x3f, RZ ;  /* 0x0000003f26087810 */ /* 0x000fe20007f1e0ff */
[----:B------:R-:W-:Y:S01]  /*4580*/  VIADD R29, R64, 0x2 ;  /* 0x00000002401d7836 */ /* 0x000fe20000000000 */
[C-C-:B0-----:R-:W-:Y:S01]  /*4590*/  IADD3 R42, R0.reuse, 0x1e, -R63.reuse ;  /* 0x0000001e002a7810 */ /* 0x141fe20007ffe83f */
[----:B-----5:R-:W-:Y:S01]  /*45a0*/  IMAD.U32 R12, R31, 0x10000, RZ ;  /* 0x000100001f0c7824 */ /* 0x020fe200078e00ff */
[----:B------:R-:W-:Y:S01]  /*45b0*/  IADD3 R10, R0, 0x1d, -R63 ;  /* 0x0000001d000a7810 */ /* 0x000fe20007ffe83f */
[----:B------:R-:W-:Y:S01]  /*45c0*/  IMAD.X R9, RZ, RZ, R39, P0 ;  /* 0x000000ffff097224 */ /* 0x000fe200000e0627 */
[----:B------:R-:W-:Y:S01]  /*45d0*/  ISETP.GE.U32.AND P0, PT, R29, R6, PT ;  /* 0x000000061d00720c */ /* 0x000fe20003f06070 */
[----:B------:R-:W-:Y:S01]  /*45e0*/  IMAD.U32 R56, R48, 0x10000, RZ ;  /* 0x0001000030387824 */ /* 0x000fe200078e00ff */
[----:B------:R-:W-:Y:S01]  /*45f0*/  LOP3.LUT R42, R42, 0x1f, RZ, 0xc0, !PT ;  /* 0x0000001f2a2a7812 */ /* 0x000fe200078ec0ff */
[----:B------:R-:W-:Y:S01]  /*4600*/  IMAD.U32 R45, R52, 0x10000, RZ ;  /* 0x00010000342d7824 */ /* 0x000fe200078e00ff */
[--C-:B------:R-:W-:Y:S01]  /*4610*/  SHF.R.U32.HI R11, RZ, 0x6, R9.reuse ;  /* 0x00000006ff0b7819 */ /* 0x100fe20000011609 */
[----:B------:R-:W-:Y:S01]  /*4620*/  BSSY B0, `(.L_x_5612) ;  /* 0x00000c0000007945 */ /* 0x000fe20003800000 */
        /* <DEDUP_REMOVED lines=12> */
[C---:B------:R-:W-:Y:S01]  /*46f0*/  SHF.L.U64.HI R11, R38.reuse, 0x2, R39 ;  /* 0x00000002260b7819 */ /* 0x040fe20000010227 */
[----:B------:R-:W-:Y:S01]  /*4700*/  IMAD.SHL.U32 R9, R38, 0x4, RZ ;  /* 0x0000000426097824 */ /* 0x000fe200078e00ff */
[----:B------:R-:W-:Y:S01]  /*4710*/  ISETP.GE.U32.AND P1, PT, R13, R6, PT ;  /* 0x000000060d00720c */ /* 0x000fe20003f26070 */
[----:B------:R-:W-:Y:S01]  /*4720*/  IMAD.U32 R13, R33, 0x10000, RZ ;  /* 0x00010000210d7824 */ /* 0x000fe200078e00ff */
[----:B------:R-:W-:Y:S01]  /*4730*/  LEA.HI.X R43, R8, R4, R43, 0x5, P2 ;  /* 0x00000004082b7211 */ /* 0x000fe200010f2c2b */
[--C-:B------:R-:W-:Y:S01]  /*4740*/  @!P0 IMAD R8, R24, R39, R37.reuse ;  /* 0x0000002718088224 */ /* 0x100fe200078e0225 */
[-C--:B------:R-:W-:Y:S01]  /*4750*/  ISETP.GE.U32.AND P2, PT, R64, R7.reuse, PT ;  /* 0x000000074000720c */ /* 0x080fe20003f46070 */
[----:B------:R-:W-:Y:S01]  /*4760*/  IMAD.SHL.U32 R4, R71, 0x1000000, RZ ;  /* 0x0100000047047824 */ /* 0x000fe200078e00ff */
[----:B------:R-:W-:Y:S01]  /*4770*/  ISETP.GE.U32.OR P1, PT, R10, R7, P1 ;  /* 0x000000070a00720c */ /* 0x000fe20000f26470 */
[----:B------:R-:W-:Y:S01]  /*4780*/  @!P0 IMAD R7, R24, R39, R37 ;  /* 0x0000002718078224 */ /* 0x000fe200078e0225 */
[CCC-:B------:R-:W-:Y:S01]  /*4790*/  @!P0 IADD3 R5, P3, P4, R42.reuse, R36.reuse, R9.reuse ;  /* 0x000000242a058210 */ /* 0x1c0fe20007c7e009 */
[----:B------:R-:W-:Y:S01]  /*47a0*/  IMAD.U32 R31, R31, 0x10000, RZ ;  /* 0x000100001f1f7824 */ /* 0x000fe200078e00ff */
[----:B------:R-:W-:Y:S01]  /*47b0*/  @!P0 IADD3 R24, P5, P6, R42, R36, R9 ;  /* 0x000000242a188210 */ /* 0x000fe20007ebe009 */
[----:B------:R-:W-:Y:S01]  /*47c0*/  IMAD.SHL.U32 R9, R68, 0x1000000, RZ ;  /* 0x0100000044097824 */ /* 0x000fe200078e00ff */
[----:B------:R-:W-:Y:S01]  /*47d0*/  LOP3.LUT R67, R67, R4, RZ, 0xfc, !PT ;  /* 0x0000000443437212 */ /* 0x000fe200078efcff */
[----:B------:R-:W-:Y:S01]  /*47e0*/  IMAD.U32 R4, R32, 0x10000, RZ ;  /* 0x0001000020047824 */ /* 0x000fe200078e00ff */
[----:B------:R-:W-:-:S02]  /*47f0*/  @!P0 IADD3.X R8, RZ, R8, R11, P3, P4 ;  /* 0x00000008ff088210 */ /* 0x000fc40001fe840b */
[----:B------:R-:W-:Y:S01]  /*4800*/  LOP3.LUT R66, R66, R9, RZ, 0xfc, !PT ;  /* 0x0000000942427212 */ /* 0x000fe200078efcff */
[----:B------:R-:W-:Y:S01]  /*4810*/  IMAD.U32 R9, R46, 0x10000, RZ ;  /* 0x000100002e097824 */ /* 0x000fe200078e00ff */
[----:B------:R-:W-:Y:S02]  /*4820*/  @!P0 IADD3.X R7, RZ, R7, R11, P5, P6 ;  /* 0x00000007ff078210 */ /* 0x000fe40002fec40b */
[----:B------:R-:W-:Y:S02]  /*4830*/  FSET.BF.GT.AND R57, R4, RZ, PT ;  /* 0x000000ff0439720a */ /* 0x000fe40003804000 */
[----:B------:R-:W-:Y:S02]  /*4840*/  FMNMX R11, RZ, R4, !PT ;  /* 0x00000004ff0b7209 */ /* 0x000fe40007800000 */
[----:B------:R-:W-:Y:S01]  /*4850*/  FSET.BF.GT.AND R4, R9, RZ, PT ;  /* 0x000000ff0904720a */ /* 0x000fe20003804000 */
[----:B------:R-:W-:Y:S01]  /*4860*/  FMUL R57, R57, R12 ;  /* 0x0000000c39397220 */ /* 0x000fe20000400000 */
[----:B------:R-:W-:Y:S01]  /*4870*/  FMNMX R34, RZ, R9, !PT ;  /* 0x00000009ff227209 */ /* 0x000fe20007800000 */
[----:B------:R-:W-:-:S02]  /*4880*/  IMAD.U32 R9, R50, 0x10000, RZ ;  /* 0x0001000032097824 */ /* 0x000fc400078e00ff */
[----:B------:R-:W-:Y:S01]  /*4890*/  FMUL R11, R12, R11 ;  /* 0x0000000b0c0b7220 */ /* 0x000fe20000400000 */
[----:B------:R-:W-:Y:S01]  /*48a0*/  FMUL R4, R4, R13 ;  /* 0x0000000d04047220 */ /* 0x000fe20000400000 */
[----:B------:R-:W-:Y:S01]  /*48b0*/  PRMT R46, R46, 0x7632, R46 ;  /* 0x000076322e2e7816 */ /* 0x000fe2000000002e */
[----:B------:R-:W-:Y:S01]  /*48c0*/  FMUL R12, R13, R34 ;  /* 0x000000220d0c7220 */ /* 0x000fe20000400000 */
[----:B------:R-:W-:Y:S01]  /*48d0*/  FSET.BF.GT.AND R13, R9, RZ, PT ;  /* 0x000000ff090d720a */ /* 0x000fe20003804000 */
[----:B------:R-:W-:Y:S01]  /*48e0*/  IMAD.U32 R34, R53, 0x10000, RZ ;  /* 0x0001000035227824 */ /* 0x000fe200078e00ff */
[----:B------:R-:W-:Y:S01]  /*48f0*/  FMNMX R35, RZ, R9, !PT ;  /* 0x00000009ff237209 */ /* 0x000fe20007800000 */
[----:B------:R-:W-:Y:S01]  /*4900*/  IMAD.U32 R46, R46, 0x10000, RZ ;  /* 0x000100002e2e7824 */ /* 0x000fe200078e00ff */
[----:B------:R-:W-:Y:S01]  /*4910*/  PRMT R33, R33, 0x7632, R33 ;  /* 0x0000763221217816 */ /* 0x000fe20000000021 */
[----:B------:R-:W-:Y:S01]  /*4920*/  FMUL R9, R13, R56 ;  /* 0x000000380d097220 */ /* 0x000fe20000400000 */
[----:B------:R-:W-:Y:S01]  /*4930*/  PRMT R13, R32, 0x7632, R13 ;  /* 0x00007632200d7816 */ /* 0x000fe2000000000d */
[----:B------:R-:W-:Y:S01]  /*4940*/  FMUL R56, R56, R35 ;  /* 0x0000002338387220 */ /* 0x000fe20000400000 */
[----:B------:R-:W-:-:S02]  /*4950*/  FSET.BF.GT.AND R36, R34, RZ, PT ;  /* 0x000000ff2224720a */ /* 0x000fc40003804000 */
[----:B------:R-:W-:Y:S01]  /*4960*/  FMNMX R34, RZ, R34, !PT ;  /* 0x00000022ff227209 */ /* 0x000fe20007800000 */
[----:B------:R-:W-:Y:S01]  /*4970*/  IMAD.U32 R13, R13, 0x10000, RZ ;  /* 0x000100000d0d7824 */ /* 0x000fe200078e00ff */
[----:B------:R-:W-:Y:S01]  /*4980*/  FMNMX R69, |R62|, R69, !PT ;  /* 0x000000453e457209 */ /* 0x000fe20007800200 */
[----:B------:R-:W-:Y:S01]  /*4990*/  FMUL R32, R36, R45 ;  /* 0x0000002d24207220 */ /* 0x000fe20000400000 */
[----:B------:R-:W-:Y:S02]  /*49a0*/  IMAD.U32 R62, R33, 0x10000, RZ ;  /* 0x00010000213e7824 */ /* 0x000fe400078e00ff */
[----:B------:R-:W-:Y:S01]  /*49b0*/  FMUL R45, R45, R34 ;  /* 0x000000222d2d7220 */ /* 0x000fe20000400000 */
[----:B------:R-:W-:Y:S02]  /*49c0*/  FMNMX R34, RZ, R13, !PT ;  /* 0x0000000dff227209 */ /* 0x000fe40007800000 */
[----:B------:R-:W-:Y:S02]  /*49d0*/  PRMT R50, R50, 0x7632, R50 ;  /* 0x0000763232327816 */ /* 0x000fe40000000032 */
[----:B------:R-:W-:-:S02]  /*49e0*/  PRMT R53, R53, 0x7632, R53 ;  /* 0x0000763235357816 */ /* 0x000fc40000000035 */
[----:B------:R-:W-:Y:S01]  /*49f0*/  FMNMX R33, RZ, R46, !PT ;  /* 0x0000002eff217209 */ /* 0x000fe20007800000 */
[----:B------:R-:W-:Y:S01]  /*4a00*/  IMAD.U32 R50, R50, 0x10000, RZ ;  /* 0x0001000032327824 */ /* 0x000fe200078e00ff */
[----:B------:R-:W-:Y:S01]  /*4a10*/  FSET.BF.GT.AND R36, R13, RZ, PT ;  /* 0x000000ff0d24720a */ /* 0x000fe20003804000 */
[----:B------:R-:W-:Y:S01]  /*4a20*/  FMUL R13, R31, R34 ;  /* 0x000000221f0d7220 */ /* 0x000fe20000400000 */
[----:B------:R-:W-:Y:S02]  /*4a30*/  IMAD.U32 R53, R53, 0x10000, RZ ;  /* 0x0001000035357824 */ /* 0x000fe400078e00ff */
[----:B------:R-:W-:Y:S01]  /*4a40*/  FMUL R34, R62, R33 ;  /* 0x000000213e227220 */ /* 0x000fe20000400000 */
[----:B------:R-:W-:Y:S01]  /*4a50*/  PRMT R48, R48, 0x7632, R48 ;  /* 0x0000763230307816 */ /* 0x000fe20000000030 */
[----:B------:R-:W-:Y:S01]  /*4a60*/  FMUL R36, R36, R31 ;  /* 0x0000001f24247220 */ /* 0x000fe20000400000 */
[----:B------:R-:W-:Y:S02]  /*4a70*/  PRMT R33, R52, 0x7632, R33 ;  /* 0x0000763234217816 */ /* 0x000fe40000000021 */
[----:B------:R-:W-:Y:S01]  /*4a80*/  FSET.BF.GT.AND R35, R46, RZ, PT ;  /* 0x000000ff2e23720a */ /* 0x000fe20003804000 */
        /* <DEDUP_REMOVED lines=9> */
[----:B------:R-:W-:Y:S01]  /*4b20*/  FMUL R35, R35, R62 ;  /* 0x0000003e23237220 */ /* 0x000fe20000400000 */
[----:B------:R-:W-:Y:S01]  /*4b30*/  FMUL R37, R37, R48 ;  /* 0x0000003025257220 */ /* 0x000fe20000400000 */
[----:B------:R-:W-:-:S02]  /*4b40*/  IMAD.U32 R50, R49, 0x10000, RZ ;  /* 0x0001000031327824 */ /* 0x000fc400078e00ff */
[----:B------:R-:W-:Y:S01]  /*4b50*/  FMUL R31, R48, R53 ;  /* 0x00000035301f7220 */ /* 0x000fe20000400000 */
[----:B------:R-:W-:Y:S01]  /*4b60*/  FMUL R48, R4, R33 ;  /* 0x0000002104307220 */ /* 0x000fe20000400000 */
[----:B------:R-:W-:Y:S01]  /*4b70*/  IMAD.U32 R62, R51, 0x10000, RZ ;  /* 0x00010000333e7824 */ /* 0x000fe200078e00ff */
[----:B------:R-:W-:Y:S01]  /*4b80*/  @!P0 LEA R4, P3, R5, R25, 0x1 ;  /* 0x0000001905048211 */ /* 0x000fe200078608ff */
[----:B------:R-:W-:Y:S01]  /*4b90*/  IMAD.U32 R53, R54, 0x10000, RZ ;  /* 0x0001000036357824 */ /* 0x000fe200078e00ff */
[----:B------:R-:W-:Y:S01]  /*4ba0*/  PRMT R49, R49, 0x7632, R49 ;  /* 0x0000763231317816 */ /* 0x000fe20000000031 */
[----:B------:R-:W-:Y:S01]  /*4bb0*/  FMUL R33, R9, R62 ;  /* 0x0000003e09217220 */ /* 0x000fe20000400000 */
[----:B------:R-:W-:Y:S01]  /*4bc0*/  @!P0 LEA.HI.X R5, R5, R26, R8, 0x1, P3 ;  /* 0x0000001a05058211 */ /* 0x000fe200018f0c08 */
[----:B------:R-:W-:Y:S01]  /*4bd0*/  FMUL R50, R57, R50 ;  /* 0x0000003239327220 */ /* 0x000fe20000400000 */
[----:B------:R-:W-:Y:S01]  /*4be0*/  @!P0 IADD3 R9, P3, P4, R38, R59, R42 ;  /* 0x0000003b26098210 */ /* 0x000fe20007c7e02a */
[----:B------:R-:W-:-:S02]  /*4bf0*/  IMAD.U32 R49, R49, 0x10000, RZ ;  /* 0x0001000031317824 */ /* 0x000fc400078e00ff */
[----:B------:R-:W-:Y:S01]  /*4c00*/  FMUL R32, R32, R53 ;  /* 0x0000003520207220 */ /* 0x000fe20000400000 */
[----:B------:R-:W-:Y:S02]  /*4c10*/  PRMT R47, R47, 0x7632, R47 ;  /* 0x000076322f2f7816 */ /* 0x000fe4000000002f */
[----:B------:R-:W-:Y:S01]  /*4c20*/  @!P0 IADD3.X R53, R14, R61, RZ, P3, P4 ;  /* 0x0000003d0e358210 */ /* 0x000fe20001fe84ff */
[----:B------:R-:W-:Y:S01]  /*4c30*/  FMUL R49, R36, R49 ;  /* 0x0000003124317220 */ /* 0x000fe20000400000 */
[----:B------:R-:W-:Y:S01]  /*4c40*/  @!P0 LEA R8, P3, R9, R25, 0x1 ;  /* 0x0000001909088211 */ /* 0x000fe200078608ff */
[----:B------:R-:W-:Y:S01]  /*4c50*/  IMAD.U32 R36, R47, 0x10000, RZ ;  /* 0x000100002f247824 */ /* 0x000fe200078e00ff */
[----:B------:R-:W-:Y:S01]  /*4c60*/  FMNMX R62, R69, |R50|, !PT ;  /* 0x40000032453e7209 */ /* 0x000fe20007800000 */
[----:B------:R-:W-:Y:S01]  /*4c70*/  FMUL R50, R50, UR12 ;  /* 0x0000000c32327c20 */ /* 0x000fe20008400000 */
[----:B------:R-:W-:Y:S01]  /*4c80*/  PRMT R51, R51, 0x7632, R51 ;  /* 0x0000763233337816 */ /* 0x000fe20000000033 */
[----:B------:R-:W-:Y:S01]  /*4c90*/  FMUL R35, R35, R36 ;  /* 0x0000002423237220 */ /* 0x000fe20000400000 */
[----:B------:R-:W-:Y:S01]  /*4ca0*/  PRMT R54, R54, 0x7632, R54 ;  /* 0x0000763236367816 */ /* 0x000fe20000000036 */
[----:B------:R-:W-:Y:S01]  /*4cb0*/  FMUL R47, R48, UR12 ;  /* 0x0000000c302f7c20 */ /* 0x000fe20008400000 */
[----:B------:R-:W-:Y:S01]  /*4cc0*/  @!P0 LEA.HI.X R9, R9, R26, R53, 0x1, P3 ;  /* 0x0000001a09098211 */ /* 0x000fe200018f0c35 */
[----:B------:R-:W-:Y:S01]  /*4cd0*/  IMAD.U32 R51, R51, 0x10000, RZ ;  /* 0x0001000033337824 */ /* 0x000fe200078e00ff */
[----:B------:R-:W-:Y:S01]  /*4ce0*/  FMNMX R53, |R49|, R62, !PT ;  /* 0x0000003e31357209 */ /* 0x000fe20007800200 */
[----:B------:R-:W-:Y:S01]  /*4cf0*/  IMAD.U32 R54, R54, 0x10000, RZ ;  /* 0x0001000036367824 */ /* 0x000fe200078e00ff */
[----:B------:R-:W-:Y:S01]  /*4d00*/  F2FP.SATFINITE.E4M3.F32.PACK_AB_MERGE_C R50, RZ, R50, RZ ;  /* 0x00000032ff32723e */ /* 0x000fe200048070ff */
[----:B------:R-:W-:Y:S01]  /*4d10*/  FMUL R36, R52, R51 ;  /* 0x0000003334247220 */ /* 0x000fe20000400000 */
[----:B------:R-:W-:Y:S01]  /*4d20*/  FMNMX R62, |R48|, R53, !PT ;  /* 0x00000035303e7209 */ /* 0x000fe20007800200 */
[----:B------:R-:W-:Y:S01]  /*4d30*/  FMUL R37, R37, R54 ;  /* 0x0000003625257220 */ /* 0x000fe20000400000 */
[----:B------:R-:W-:Y:S01]  /*4d40*/  FMUL R51, R49, UR12 ;  /* 0x0000000c31337c20 */ /* 0x000fe20008400000 */
[C---:B------:R-:W-:Y:S01]  /*4d50*/  FMUL R54, R35.reuse, UR12 ;  /* 0x0000000c23367c20 */ /* 0x040fe20008400000 */
[----:B------:R-:W-:Y:S01]  /*4d60*/  FMNMX R62, |R35|, R62, !PT ;  /* 0x0000003e233e7209 */ /* 0x000fe20007800200 */
[----:B------:R-:W-:Y:S01]  /*4d70*/  FMUL R35, R11, UR12 ;  /* 0x0000000c0b237c20 */ /* 0x000fe20008400000 */
[----:B------:R-:W-:Y:S01]  /*4d80*/  F2FP.SATFINITE.E4M3.F32.PACK_AB_MERGE_C R47, RZ, R47, RZ ;  /* 0x0000002fff2f723e */ /* 0x000fe200048070ff */
[----:B------:R-:W-:Y:S01]  /*4d90*/  FMUL R49, R34, UR12 ;  /* 0x0000000c22317c20 */ /* 0x000fe20008400000 */
[----:B------:R-:W-:Y:S01]  /*4da0*/  LOP3.LUT R52, R50, 0xff, RZ, 0xc0, !PT ;  /* 0x000000ff32347812 */ /* 0x000fe200078ec0ff */
[----:B------:R-:W-:Y:S01]  /*4db0*/  FMUL R48, R45, UR12 ;  /* 0x0000000c2d307c20 */ /* 0x000fe20008400000 */
[----:B------:R-:W-:-:S02]  /*4dc0*/  F2FP.SATFINITE.E4M3.F32.PACK_AB_MERGE_C R51, RZ, R51, RZ ;  /* 0x00000033ff33723e */ /* 0x000fc400048070ff */
[----:B------:R-:W-:Y:S01]  /*4dd0*/  F2FP.SATFINITE.E4M3.F32.PACK_AB_MERGE_C R54, RZ, R54, RZ ;  /* 0x00000036ff36723e */ /* 0x000fe200048070ff */
[----:B------:R-:W-:Y:S01]  /*4de0*/  IMAD R52, R47, 0x100, R52 ;  /* 0x000001002f347824 */ /* 0x000fe200078e0234 */
[----:B------:R-:W-:Y:S01]  /*4df0*/  F2FP.SATFINITE.E4M3.F32.PACK_AB_MERGE_C R63, RZ, R35, RZ ;  /* 0x00000023ff3f723e */ /* 0x000fe200048070ff */
[----:B------:R-:W-:Y:S01]  /*4e00*/  FMUL R35, R13, UR12 ;  /* 0x0000000c0d237c20 */ /* 0x000fe20008400000 */
[----:B------:R-:W-:Y:S01]  /*4e10*/  @!P0 PRMT R53, R51, 0x7604, R50 ;  /* 0x0000760433358816 */ /* 0x000fe20000000032 */
[----:B------:R-:W-:Y:S01]  /*4e20*/  FMUL R50, R56, UR12 ;  /* 0x0000000c38327c20 */ /* 0x000fe20008400000 */
[----:B------:R-:W-:Y:S01]  /*4e30*/  @!P0 PRMT R57, R54, 0x7604, R47 ;  /* 0x0000760436398816 */ /* 0x000fe2000000002f */
[----:B------:R-:W-:Y:S01]  /*4e40*/  FMUL R47, R12, UR12 ;  /* 0x0000000c0c2f7c20 */ /* 0x000fe20008400000 */
[----:B------:R-:W-:Y:S01]  /*4e50*/  F2FP.SATFINITE.E4M3.F32.PACK_AB_MERGE_C R68, RZ, R35, RZ ;  /* 0x00000023ff44723e */ /* 0x000fe200048070ff */
[----:B------:R0:W-:Y:S01]  /*4e60*/  @!P0 STG.E.U16 desc[UR10][R4.64], R53 ;  /* 0x0000003504008986 */ /* 0x0001e2000c10150a */
[----:B------:R-:W-:Y:S01]  /*4e70*/  F2FP.SATFINITE.E4M3.F32.PACK_AB_MERGE_C R50, RZ, R50, RZ ;  /* 0x00000032ff32723e */ /* 0x000fe200048070ff */
[----:B------:R-:W-:Y:S01]  /*4e80*/  FMUL R35, R32, UR12 ;  /* 0x0000000c20237c20 */ /* 0x000fe20008400000 */
[----:B------:R-:W-:Y:S01]  /*4e90*/  F2FP.SATFINITE.E4M3.F32.PACK_AB_MERGE_C R76, RZ, R47, RZ ;  /* 0x0000002fff4c723e */ /* 0x000fe200048070ff */
[----:B------:R1:W-:Y:S01]  /*4ea0*/  @!P0 STG.E.U16 desc[UR10][R8.64], R57 ;  /* 0x0000003908008986 */ /* 0x0003e2000c10150a */
[----:B------:R-:W-:-:S02]  /*4eb0*/  F2FP.SATFINITE.E4M3.F32.PACK_AB_MERGE_C R48, RZ, R48, RZ ;  /* 0x00000030ff30723e */ /* 0x000fc400048070ff */
[----:B------:R-:W-:Y:S02]  /*4ec0*/  LOP3.LUT R51, R51, 0xff, RZ, 0xc0, !PT ;  /* 0x000000ff33337812 */ /* 0x000fe400078ec0ff */
[----:B------:R-:W-:Y:S02]  /*4ed0*/  F2FP.SATFINITE.E4M3.F32.PACK_AB_MERGE_C R35, RZ, R35, RZ ;  /* 0x00000023ff23723e */ /* 0x000fe400048070ff */
[----:B0-----:R-:W-:Y:S01]  /*4ee0*/  LOP3.LUT R5, R63, 0xff, RZ, 0xc0, !PT ;  /* 0x000000ff3f057812 */ /* 0x001fe200078ec0ff */
[----:B------:R-:W-:Y:S01]  /*4ef0*/  IMAD R54, R54, 0x100, R51 ;  /* 0x0000010036367824 */ /* 0x000fe200078e0233 */
[----:B------:R-:W-:Y:S02]  /*4f00*/  LOP3.LUT R53, R68, 0xff, RZ, 0xc0, !PT ;  /* 0x000000ff44357812 */ /* 0x000fe400078ec0ff */
[----:B-1----:R-:W-:Y:S01]  /*4f10*/  F2FP.SATFINITE.E4M3.F32.PACK_AB_MERGE_C R8, RZ, R49, RZ ;  /* 0x00000031ff08723e */ /* 0x002fe200048070ff */
[----:B------:R-:W-:Y:S01]  /*4f20*/  IMAD R5, R76, 0x100, R5 ;  /* 0x000001004c057824 */ /* 0x000fe200078e0205 */
[----:B------:R-:W-:Y:S01]  /*4f30*/  LOP3.LUT R4, R50, 0xff, RZ, 0xc0, !PT ;  /* 0x000000ff32047812 */ /* 0x000fe200078ec0ff */
[----:B------:R-:W-:Y:S01]  /*4f40*/  FMUL R57, R33, UR12 ;  /* 0x0000000c21397c20 */ /* 0x000fe20008400000 */
[C---:B------:R-:W-:Y:S01]  /*4f50*/  @!P0 PRMT R47, R8.reuse, 0x7604, R76 ;  /* 0x00007604082f8816 */ /* 0x040fe2000000004c */
[----:B------:R-:W-:Y:S01]  /*4f60*/  IMAD R53, R8, 0x100, R53 ;  /* 0x0000010008357824 */ /* 0x000fe200078e0235 */
[----:B------:R-:W-:-:S02]  /*4f70*/  LOP3.LUT R8, R48, 0xffff, RZ, 0xc0, !PT ;  /* 0x0000ffff30087812 */ /* 0x000fc400078ec0ff */
[----:B------:R-:W-:Y:S02]  /*4f80*/  @!P0 PRMT R49, R68, 0x7604, R63 ;  /* 0x0000760444318816 */ /* 0x000fe4000000003f */
[----:B------:R-:W-:Y:S01]  /*4f90*/  PRMT R63, R5, 0x5410, R4 ;  /* 0x00005410053f7816 */ /* 0x000fe20000000004 */
[----:B------:R-:W-:Y:S01]  /*4fa0*/  IMAD.SHL.U32 R8, R8, 0x1000000, RZ ;  /* 0x0100000008087824 */ /* 0x000fe200078e00ff */
[----:B------:R-:W-:Y:S02]  /*4fb0*/  IADD3 R9, P3, R10, R59, RZ ;  /* 0x0000003b0a097210 */ /* 0x000fe40007f7e0ff */
[----:B------:R-:W-:Y:S01]  /*4fc0*/  FMNMX R5, |R33|, R62, !PT ;  /* 0x0000003e21057209 */ /* 0x000fe20007800200 */
[----:B------:R-:W-:Y:S01]  /*4fd0*/  FMUL R62, R37, UR12 ;  /* 0x0000000c253e7c20 */ /* 0x000fe20008400000 */
[----:B------:R-:W-:Y:S02]  /*4fe0*/  LEA R4, P4, R38, R9, 0x2 ;  /* 0x0000000926047211 */ /* 0x000fe400078810ff */
[C---:B------:R-:W-:Y:S01]  /*4ff0*/  FMNMX R9, |R36|.reuse, R5, !PT ;  /* 0x0000000524097209 */ /* 0x040fe20007800200 */
[----:B------:R-:W-:Y:S01]  /*5000*/  IMAD.X R5, RZ, RZ, R61, P3 ;  /* 0x000000ffff057224 */ /* 0x000fe200018e063d */
[----:B------:R-:W-:Y:S01]  /*5010*/  F2FP.SATFINITE.E4M3.F32.PACK_AB_MERGE_C R57, RZ, R57, RZ ;  /* 0x00000039ff39723e */ /* 0x000fe200048070ff */
[----:B------:R-:W-:Y:S01]  /*5020*/  FMUL R36, R36, UR12 ;  /* 0x0000000c24247c20 */ /* 0x000fe20008400000 */
[----:B------:R-:W-:-:S02]  /*5030*/  LOP3.LUT R51, R63, R8, RZ, 0xfc, !PT ;  /* 0x000000083f337212 */ /* 0x000fc400078efcff */
[----:B------:R-:W-:Y:S02]  /*5040*/  LOP3.LUT R8, R35, 0xffff, RZ, 0xc0, !PT ;  /* 0x0000ffff23087812 */ /* 0x000fe400078ec0ff */
[----:B------:R-:W-:Y:S02]  /*5050*/  FMNMX R32, |R32|, R9, !PT ;  /* 0x0000000920207209 */ /* 0x000fe40007800200 */
[----:B------:R-:W-:Y:S01]  /*5060*/  LOP3.LUT R9, R57, 0xff, RZ, 0xc0, !PT ;  /* 0x000000ff39097812 */ /* 0x000fe200078ec0ff */
[----:B------:R-:W-:Y:S01]  /*5070*/  IMAD.SHL.U32 R10, R8, 0x1000000, RZ ;  /* 0x01000000080a7824 */ /* 0x000fe200078e00ff */
[----:B------:R-:W-:Y:S02]  /*5080*/  LEA.HI.X R5, R38, R5, R39, 0x2, P4 ;  /* 0x0000000526057211 */ /* 0x000fe400020f1427 */
[----:B------:R-:W-:Y:S02]  /*5090*/  PRMT R9, R52, 0x5410, R9 ;  /* 0x0000541034097816 */ /* 0x000fe40000000009 */
[----:B------:R-:W-:-:S02]  /*50a0*/  @!P1 IADD3 R8, P3, R4, R38, RZ ;  /* 0x0000002604089210 */ /* 0x000fc40007f7e0ff */
[----:B------:R-:W-:Y:S02]  /*50b0*/  LOP3.LUT R52, R9, R10, RZ, 0xfc, !PT ;  /* 0x0000000a09347212 */ /* 0x000fe400078efcff */
[----:B------:R-:W-:Y:S01]  /*50c0*/  FMNMX R10, |R37|, R32, !PT ;  /* 0x00000020250a7209 */ /* 0x000fe20007800200 */
[----:B------:R-:W-:Y:S01]  /*50d0*/  @!P1 IMAD.X R33, R5, 0x1, R39, P3 ;  /* 0x0000000105219824 */ /* 0x000fe200018e0627 */
[----:B------:R-:W-:Y:S02]  /*50e0*/  @!P1 LEA R32, P3, R8, R25, 0x1 ;  /* 0x0000001908209211 */ /* 0x000fe400078608ff */
[----:B------:R-:W-:Y:S02]  /*50f0*/  FMNMX R10, |R11|, R10, !PT ;  /* 0x0000000a0b0a7209 */ /* 0x000fe40007800200 */
[----:B------:R-:W-:Y:S02]  /*5100*/  @!P1 LEA R9, P4, R38, R4, 0x1 ;  /* 0x0000000426099211 */ /* 0x000fe400078808ff */
[----:B------:R-:W-:-:S02]  /*5110*/  F2FP.SATFINITE.E4M3.F32.PACK_AB_MERGE_C R36, RZ, R36, RZ ;  /* 0x00000024ff24723e */ /* 0x000fc400048070ff */
[----:B------:R-:W-:Y:S02]  /*5120*/  @!P1 LEA.HI.X R33, R8, R26, R33, 0x1, P3 ;  /* 0x0000001a08219211 */ /* 0x000fe400018f0c21 */
[----:B------:R-:W-:Y:S02]  /*5130*/  FMNMX R13, |R13|, R10, !PT ;  /* 0x0000000a0d0d7209 */ /* 0x000fe40007800200 */
[----:B------:R-:W-:Y:S02]  /*5140*/  @!P1 LEA.HI.X R10, R38, R5, R39, 0x1, P4 ;  /* 0x00000005260a9211 */ /* 0x000fe400020f0c27 */
[C---:B------:R-:W-:Y:S02]  /*5150*/  @!P1 LEA R8, P3, R9.reuse, R25, 0x1 ;  /* 0x0000001909089211 */ /* 0x040fe400078608ff */
[----:B------:R-:W-:Y:S02]  /*5160*/  LOP3.LUT R11, R36, 0xff, RZ, 0xc0, !PT ;  /* 0x000000ff240b7812 */ /* 0x000fe400078ec0ff */
[----:B------:R-:W-:-:S02]  /*5170*/  @!P1 LEA.HI.X R9, R9, R26, R10, 0x1, P3 ;  /* 0x0000001a09099211 */ /* 0x000fc400018f0c0a */
[----:B------:R-:W-:Y:S01]  /*5180*/  PRMT R54, R54, 0x5410, R11 ;  /* 0x0000541036367816 */ /* 0x000fe2000000000b */
        /* <DEDUP_REMOVED lines=9> */
.L_x_5613:
[----:B------:R-:W-:Y:S05]  /*5220*/  BSYNC B0 ;  /* 0x0000000000007941 */ /* 0x000fea0003800000 */
.L_x_5612:
[----:B------:R-:W-:Y:S01]  /*5230*/  BSSY B0, `(.L_x_5614) ;  /* 0x000000d000007945 */ /* 0x000fe20003800000 */
[----:B------:R-:W-:Y:S02]  /*5240*/  FMNMX R37, |R12|, R13, !PT ;  /* 0x0000000d0c257209 */ /* 0x000fe40007800200 */
[----:B------:R-:W-:Y:S01]  /*5250*/  F2FP.SATFINITE.E4M3.F32.PACK_AB_MERGE_C R62, RZ, R62, RZ ;  /* 0x0000003eff3e723e */ /* 0x000fe200048070ff */
[----:B------:R-:W-:Y:S06]  /*5260*/  @P0 BRA `(.L_x_5615) ;  /* 0x0000000000240947 */ /* 0x000fec0003800000 */
[----:B------:R-:W-:Y:S01]  /*5270*/  IADD3 R12, P3, R42, R59, RZ ;  /* 0x0000003b2a0c7210 */ /* 0x000fe20007f7e0ff */
[----:B0-----:R-:W-:Y:S01]  /*5280*/  IMAD R11, R14, 0x3, RZ ;  /* 0x000000030e0b7824 */ /* 0x001fe200078e02ff */
[----:B------:R-:W-:-:S03]  /*5290*/  PRMT R35, R62, 0x7604, R35 ;  /* 0x000076043e237816 */ /* 0x000fc60000000023 */
[----:B------:R-:W-:Y:S02]  /*52a0*/  IMAD.X R13, RZ, RZ, R61, P3 ;  /* 0x000000ffff0d7224 */ /* 0x000fe400018e063d */
[----:B------:R-:W-:-:S04]  /*52b0*/  IMAD.WIDE.U32 R12, R38, 0x3, R12 ;  /* 0x00000003260c7825 */ /* 0x000fc800078e000c */
[----:B------:R-:W-:Y:S01]  /*52c0*/  IMAD.IADD R11, R11, 0x1, R13 ;  /* 0x000000010b0b7824 */ /* 0x000fe200078e020d */
[----:B------:R-:W-:-:S04]  /*52d0*/  LEA R10, P3, R12, R25, 0x1 ;  /* 0x000000190c0a7211 */ /* 0x000fc800078608ff */
[----:B------:R-:W-:-:S05]  /*52e0*/  LEA.HI.X R11, R12, R26, R11, 0x1, P3 ;  /* 0x0000001a0c0b7211 */ /* 0x000fca00018f0c0b */
[----:B------:R1:W-:Y:S04]  /*52f0*/  STG.E.U16 desc[UR10][R10.64], R35 ;  /* 0x000000230a007986 */ /* 0x0003e8000c10150a */
.L_x_5615:
[----:B------:R-:W-:Y:S05]  /*5300*/  BSYNC B0 ;  /* 0x0000000000007941 */ /* 0x000fea0003800000 */
.L_x_5614:
[----:B01----:R-:W-:Y:S01]  /*5310*/  @!P0 IADD3 R10, P3, P4, R38, R59, R42 ;  /* 0x0000003b260a8210 */ /* 0x003fe20007c7e02a */
[----:B------:R-:W-:Y:S01]  /*5320*/  FMUL R57, R31, UR12 ;  /* 0x0000000c1f397c20 */ /* 0x000fe20008400000 */
[----:B------:R-:W-:Y:S01]  /*5330*/  FMNMX R11, |R34|, R37, !PT ;  /* 0x00000025220b7209 */ /* 0x000fe20007800200 */
[----:B------:R-:W-:Y:S01]  /*5340*/  FMUL R63, R46, UR12 ;  /* 0x0000000c2e3f7c20 */ /* 0x000fe20008400000 */
[----:B------:R-:W-:Y:S01]  /*5350*/  @!P0 IADD3.X R13, R14, R61, RZ, P3, P4 ;  /* 0x0000003d0e0d8210 */ /* 0x000fe20001fe84ff */
[----:B------:R-:W-:Y:S01]  /*5360*/  BSSY B0, `(.L_x_5616) ;  /* 0x0000025000007945 */ /* 0x000fe20003800000 */
[-C--:B------:R-:W-:Y:S02]  /*5370*/  @!P0 LEA R36, P3, R24, R27.reuse, 0x1 ;  /* 0x0000001b18248211 */ /* 0x080fe400078608ff */
[----:B------:R-:W-:Y:S02]  /*5380*/  @!P0 LEA R34, P4, R10, R27, 0x1 ;  /* 0x0000001b0a228211 */ /* 0x000fe400078808ff */
[----:B------:R-:W-:-:S02]  /*5390*/  @!P0 LEA.HI.X R37, R24, R30, R7, 0x1, P3 ;  /* 0x0000001e18258211 */ /* 0x000fc400018f0c07 */
[----:B------:R-:W-:Y:S02]  /*53a0*/  @!P0 LEA.HI.X R35, R10, R30, R13, 0x1, P4 ;  /* 0x0000001e0a238211 */ /* 0x000fe400020f0c0d */
[----:B------:R-:W-:Y:S01]  /*53b0*/  F2FP.SATFINITE.E4M3.F32.PACK_AB_MERGE_C R57, RZ, R57, RZ ;  /* 0x00000039ff39723e */ /* 0x000fe200048070ff */
[----:B------:R0:W-:Y:S01]  /*53c0*/  @!P0 STG.E.U16 desc[UR10][R36.64], R49 ;  /* 0x0000003124008986 */ /* 0x0001e2000c10150a */
[----:B------:R-:W-:Y:S02]  /*53d0*/  F2FP.SATFINITE.E4M3.F32.PACK_AB_MERGE_C R63, RZ, R63, RZ ;  /* 0x0000003fff3f723e */ /* 0x000fe400048070ff */
[----:B------:R-:W-:Y:S01]  /*53e0*/  LOP3.LUT R62, R62, 0xffff, RZ, 0xc0, !PT ;  /* 0x0000ffff3e3e7812 */ /* 0x000fe200078ec0ff */
[----:B------:R0:W-:Y:S01]  /*53f0*/  @!P0 STG.E.U16 desc[UR10][R34.64], R47 ;  /* 0x0000002f22008986 */ /* 0x0001e2000c10150a */
[----:B------:R-:W-:Y:S02]  /*5400*/  LOP3.LUT R7, R57, 0xffff, RZ, 0xc0, !PT ;  /* 0x0000ffff39077812 */ /* 0x000fe400078ec0ff */
[----:B------:R-:W-:Y:S01]  /*5410*/  LOP3.LUT R10, R63, 0xff, RZ, 0xc0, !PT ;  /* 0x000000ff3f0a7812 */ /* 0x000fe200078ec0ff */
[----:B------:R-:W-:Y:S01]  /*5420*/  IMAD.SHL.U32 R13, R62, 0x1000000, RZ ;  /* 0x010000003e0d7824 */ /* 0x000fe200078e00ff */
[----:B------:R-:W-:Y:S01]  /*5430*/  FMNMX R11, |R56|, R11, !PT ;  /* 0x0000000b380b7209 */ /* 0x000fe20007800200 */
[----:B------:R-:W-:Y:S01]  /*5440*/  IMAD.SHL.U32 R7, R7, 0x1000000, RZ ;  /* 0x0100000007077824 */ /* 0x000fe200078e00ff */
[----:B------:R-:W-:-:S02]  /*5450*/  PRMT R10, R53, 0x5410, R10 ;  /* 0x00005410350a7816 */ /* 0x000fc4000000000a */
[----:B------:R-:W-:Y:S02]  /*5460*/  @!P1 IADD3 R53, P3, R4, R38, RZ ;  /* 0x0000002604359210 */ /* 0x000fe40007f7e0ff */
[----:B------:R-:W-:Y:S02]  /*5470*/  @!P1 LEA R56, P4, R38, R4, 0x1 ;  /* 0x0000000426389211 */ /* 0x000fe400078808ff */
[----:B------:R-:W-:Y:S02]  /*5480*/  LOP3.LUT R24, R54, R13, RZ, 0xfc, !PT ;  /* 0x0000000d36187212 */ /* 0x000fe400078efcff */
[----:B------:R-:W-:Y:S01]  /*5490*/  FMNMX R46, |R46|, R11, !PT ;  /* 0x0000000b2e2e7209 */ /* 0x000fe20007800200 */
[--C-:B------:R-:W-:Y:S01]  /*54a0*/  @!P1 IMAD.X R11, R5, 0x1, R39.reuse, P3 ;  /* 0x00000001050b9824 */ /* 0x100fe200018e0627 */
[----:B------:R-:W-:Y:S02]  /*54b0*/  LOP3.LUT R7, R10, R7, RZ, 0xfc, !PT ;  /* 0x000000070a077212 */ /* 0x000fe400078efcff */
[----:B------:R-:W-:-:S02]  /*54c0*/  @!P1 LEA.HI.X R13, R38, R5, R39, 0x1, P4 ;  /* 0x00000005260d9211 */ /* 0x000fc400020f0c27 */
[CC--:B------:R-:W-:Y:S02]  /*54d0*/  @!P1 LEA R10, P3, R53.reuse, R27.reuse, 0x1 ;  /* 0x0000001b350a9211 */ /* 0x0c0fe400078608ff */
[C---:B------:R-:W-:Y:S02]  /*54e0*/  @!P1 LEA R12, P4, R56.reuse, R27, 0x1 ;  /* 0x0000001b380c9211 */ /* 0x040fe400078808ff */
[-C--:B------:R-:W-:Y:S02]  /*54f0*/  @!P1 LEA.HI.X R11, R53, R30.reuse, R11, 0x1, P3 ;  /* 0x0000001e350b9211 */ /* 0x080fe400018f0c0b */
[----:B------:R-:W-:Y:S02]  /*5500*/  @!P1 LEA.HI.X R13, R56, R30, R13, 0x1, P4 ;  /* 0x0000001e380d9211 */ /* 0x000fe400020f0c0d */
[----:B------:R-:W-:Y:S01]  /*5510*/  FMNMX R46, |R45|, R46, !PT ;  /* 0x0000002e2d2e7209 */ /* 0x000fe20007800200 */
        /* <DEDUP_REMOVED lines=9> */
.L_x_5617:
[----:B------:R-:W-:Y:S05]  /*55b0*/  BSYNC B0 ;  /* 0x0000000000007941 */ /* 0x000fea0003800000 */
.L_x_5616:
        /* <DEDUP_REMOVED lines=11> */
.L_x_5619:
[----:B------:R-:W-:Y:S05]  /*5670*/  BSYNC B0 ;  /* 0x0000000000007941 */ /* 0x000fea0003800000 */
.L_x_5618:
[C---:B------:R-:W-:Y:S01]  /*5680*/  IMAD.U32 R14, R70.reuse, 0x10000, RZ ;  /* 0x00010000460e7824 */ /* 0x040fe200078e00ff */
[----:B------:R-:W-:Y:S01]  /*5690*/  PRMT R70, R70, 0x7632, R70 ;  /* 0x0000763246467816 */ /* 0x000fe20000000046 */
[----:B-1----:R-:W-:Y:S01]  /*56a0*/  IMAD.U32 R36, R28, 0x10000, RZ ;  /* 0x000100001c247824 */ /* 0x002fe200078e00ff */
[----:B------:R-:W-:Y:S01]  /*56b0*/  FMNMX R47, |R31|, R46, !PT ;  /* 0x0000002e1f2f7209 */ /* 0x000fe20007800200 */
        /* <DEDUP_REMOVED lines=9> */
[----:B------:R-:W-:Y:S01]  /*5750*/  IMAD.U32 R14, R17, 0x10000, RZ ;  /* 0x00010000110e7824 */ /* 0x000fe200078e00ff */
[----:B------:R-:W-:Y:S01]  /*5760*/  PRMT R28, R28, 0x7632, R28 ;  /* 0x000076321c1c7816 */ /* 0x000fe2000000001c */
[----:B------:R-:W-:Y:S01]  /*5770*/  IMAD.U32 R70, R70, 0x10000, RZ ;  /* 0x0001000046467824 */ /* 0x000fe200078e00ff */
[----:B------:R-:W-:Y:S01]  /*5780*/  PRMT R72, R72, 0x7632, R72 ;  /* 0x0000763248487816 */ /* 0x000fe20000000048 */
[----:B------:R-:W-:Y:S01]  /*5790*/  FMUL R46, R46, R49 ;  /* 0x000000312e2e7220 */ /* 0x000fe20000400000 */
[----:B------:R-:W-:Y:S01]  /*57a0*/  FSET.BF.GT.AND R45, R31, RZ, PT ;  /* 0x000000ff1f2d720a */ /* 0x000fe20003804000 */
[----:B0-----:R-:W-:Y:S01]  /*57b0*/  IMAD.U32 R34, R73, 0x10000, RZ ;  /* 0x0001000049227824 */ /* 0x001fe200078e00ff */
[----:B------:R-:W-:Y:S01]  /*57c0*/  FMNMX R35, RZ, R31, !PT ;  /* 0x0000001fff237209 */ /* 0x000fe20007800000 */
[----:B------:R-:W-:Y:S01]  /*57d0*/  FMUL R31, R49, R36 ;  /* 0x00000024311f7220 */ /* 0x000fe20000400000 */
[----:B------:R-:W-:Y:S01]  /*57e0*/  FSET.BF.GT.AND R49, R14, RZ, PT ;  /* 0x000000ff0e31720a */ /* 0x000fe20003804000 */
[----:B------:R-:W-:Y:S01]  /*57f0*/  IMAD.U32 R53, R65, 0x10000, RZ ;  /* 0x0001000041357824 */ /* 0x000fe200078e00ff */
[----:B------:R-:W-:Y:S01]  /*5800*/  FMNMX R59, RZ, R14, !PT ;  /* 0x0000000eff3b7209 */ /* 0x000fe20007800000 */
[----:B------:R-:W-:Y:S01]  /*5810*/  IMAD.U32 R28, R28, 0x10000, RZ ;  /* 0x000100001c1c7824 */ /* 0x000fe200078e00ff */
[----:B------:R-:W-:Y:S01]  /*5820*/  FSET.BF.GT.AND R14, R70, RZ, PT ;  /* 0x000000ff460e720a */ /* 0x000fe20003804000 */
[----:B------:R-:W-:Y:S01]  /*5830*/  IMAD.U32 R57, R72, 0x10000, RZ ;  /* 0x0001000048397824 */ /* 0x000fe200078e00ff */
[----:B------:R-:W-:Y:S01]  /*5840*/  FMNMX R42, RZ, R70, !PT ;  /* 0x00000046ff2a7209 */ /* 0x000fe20007800000 */
[----:B------:R-:W-:Y:S01]  /*5850*/  FMUL R45, R45, R34 ;  /* 0x000000222d2d7220 */ /* 0x000fe20000400000 */
[----:B------:R-:W-:Y:S01]  /*5860*/  PRMT R44, R44, 0x7632, R44 ;  /* 0x000076322c2c7816 */ /* 0x000fe2000000002c */
[----:B------:R-:W-:Y:S01]  /*5870*/  FMUL R35, R34, R35 ;  /* 0x0000002322237220 */ /* 0x000fe20000400000 */
[----:B------:R-:W-:Y:S01]  /*5880*/  PRMT R17, R17, 0x7632, R17 ;  /* 0x0000763211117816 */ /* 0x000fe20000000011 */
[----:B------:R-:W-:Y:S01]  /*5890*/  FMUL R48, R48, R53 ;  /* 0x0000003530307220 */ /* 0x000fe20000400000 */
[----:B------:R-:W-:-:S02]  /*58a0*/  IMAD.U32 R34, R15, 0x10000, RZ ;  /* 0x000100000f227824 */ /* 0x000fc400078e00ff */
[----:B------:R-:W-:Y:S01]  /*58b0*/  FMUL R14, R14, R57 ;  /* 0x000000390e0e7220 */ /* 0x000fe20000400000 */
[----:B------:R-:W-:Y:S01]  /*58c0*/  FMUL R42, R57, R42 ;  /* 0x0000002a392a7220 */ /* 0x000fe20000400000 */
[----:B------:R-:W-:Y:S01]  /*58d0*/  IMAD.U32 R53, R16, 0x10000, RZ ;  /* 0x0001000010357824 */ /* 0x000fe200078e00ff */
[----:B------:R-:W-:Y:S01]  /*58e0*/  FSET.BF.GT.AND R54, R28, RZ, PT ;  /* 0x000000ff1c36720a */ /* 0x000fe20003804000 */
[----:B------:R-:W-:Y:S01]  /*58f0*/  IMAD.U32 R57, R44, 0x10000, RZ ;  /* 0x000100002c397824 */ /* 0x000fe200078e00ff */
[----:B------:R-:W-:Y:S01]  /*5900*/  PRMT R15, R15, 0x7632, R15 ;  /* 0x000076320f0f7816 */ /* 0x000fe2000000000f */
[----:B------:R-:W-:Y:S02]  /*5910*/  IMAD.U32 R17, R17, 0x10000, RZ ;  /* 0x0001000011117824 */ /* 0x000fe400078e00ff */
[----:B------:R-:W-:Y:S01]  /*5920*/  FMUL R44, R46, R53 ;  /* 0x000000352e2c7220 */ /* 0x000fe20000400000 */
[----:B------:R-:W-:Y:S01]  /*5930*/  FMUL R53, R54, R57 ;  /* 0x0000003936357220 */ /* 0x000fe20000400000 */
[----:B------:R-:W-:Y:S01]  /*5940*/  IMAD.U32 R56, R18, 0x10000, RZ ;  /* 0x0001000012387824 */ /* 0x000fe200078e00ff */
[----:B------:R-:W-:Y:S01]  /*5950*/  PRMT R16, R16, 0x7632, R16 ;  /* 0x0000763210107816 */ /* 0x000fe20000000010 */
[----:B------:R-:W-:-:S02]  /*5960*/  IMAD.U32 R54, R15, 0x10000, RZ ;  /* 0x000100000f367824 */ /* 0x000fc400078e00ff */
[----:B------:R-:W-:Y:S01]  /*5970*/  FMUL R49, R49, R34 ;  /* 0x0000002231317220 */ /* 0x000fe20000400000 */
[----:B------:R-:W-:Y:S01]  /*5980*/  PRMT R18, R18, 0x7632, R18 ;  /* 0x0000763212127816 */ /* 0x000fe20000000012 */
[----:B------:R-:W-:Y:S01]  /*5990*/  IMAD.U32 R36, R75, 0x10000, RZ ;  /* 0x000100004b247824 */ /* 0x000fe200078e00ff */
[----:B------:R-:W-:Y:S01]  /*59a0*/  FSET.BF.GT.AND R15, R17, RZ, PT ;  /* 0x000000ff110f720a */ /* 0x000fe20003804000 */
[----:B------:R-:W-:Y:S01]  /*59b0*/  FMUL R46, R49, R56 ;  /* 0x00000038312e7220 */ /* 0x000fe20000400000 */
[----:B------:R-:W-:Y:S01]  /*59c0*/  PRMT R74, R74, 0x7632, R74 ;  /* 0x000076324a4a7816 */ /* 0x000fe2000000004a */
[----:B------:R-:W-:Y:S01]  /*59d0*/  IMAD.U32 R16, R16, 0x10000, RZ ;  /* 0x0001000010107824 */ /* 0x000fe200078e00ff */
[----:B------:R-:W-:Y:S01]  /*59e0*/  PRMT R73, R73, 0x7632, R73 ;  /* 0x0000763249497816 */ /* 0x000fe20000000049 */
[----:B------:R-:W-:Y:S02]  /*59f0*/  IMAD.U32 R56, R18, 0x10000, RZ ;  /* 0x0001000012387824 */ /* 0x000fe400078e00ff */
[----:B------:R-:W-:Y:S01]  /*5a00*/  FMUL R15, R15, R54 ;  /* 0x000000360f0f7220 */ /* 0x000fe20000400000 */
[----:B------:R-:W-:-:S02]  /*5a10*/  IMAD.U32 R74, R74, 0x10000, RZ ;  /* 0x000100004a4a7824 */ /* 0x000fc400078e00ff */
[----:B------:R-:W-:Y:S01]  /*5a20*/  FMUL R53, R53, R16 ;  /* 0x0000001035357220 */ /* 0x000fe20000400000 */
[----:B------:R-:W-:Y:S01]  /*5a30*/  FMNMX R17, RZ, R17, !PT ;  /* 0x00000011ff117209 */ /* 0x000fe20007800000 */
[----:B------:R-:W-:Y:S01]  /*5a40*/  FMUL R16, R15, R56 ;  /* 0x000000380f107220 */ /* 0x000fe20000400000 */
[----:B------:R-:W-:Y:S01]  /*5a50*/  FMUL R15, R37, UR12 ;  /* 0x0000000c250f7c20 */ /* 0x000fe20008400000 */
[----:B------:R-:W-:Y:S01]  /*5a60*/  FMUL R45, R45, R36 ;  /* 0x000000242d2d7220 */ /* 0x000fe20000400000 */
[----:B------:R-:W-:Y:S01]  /*5a70*/  FMNMX R36, RZ, R74, !PT ;  /* 0x0000004aff247209 */ /* 0x000fe20007800000 */
[----:B------:R-:W-:Y:S01]  /*5a80*/  IMAD.U32 R73, R73, 0x10000, RZ ;  /* 0x0001000049497824 */ /* 0x000fe200078e00ff */
[----:B------:R-:W-:Y:S01]  /*5a90*/  PRMT R65, R65, 0x7632, R65 ;  /* 0x0000763241417816 */ /* 0x000fe20000000041 */
[----:B------:R-:W-:Y:S01]  /*5aa0*/  FMUL R18, R54, R17 ;  /* 0x0000001136127220 */ /* 0x000fe20000400000 */
[----:B------:R-:W-:Y:S01]  /*5ab0*/  FMNMX R56, R47, |R48|, !PT ;  /* 0x400000302f387209 */ /* 0x000fe20007800000 */
[----:B------:R-:W-:Y:S01]  /*5ac0*/  FMUL R17, R35, UR12 ;  /* 0x0000000c23117c20 */ /* 0x000fe20008400000 */
[----:B------:R-:W-:Y:S01]  /*5ad0*/  F2FP.SATFINITE.E4M3.F32.PACK_AB_MERGE_C R47, RZ, R15, RZ ;  /* 0x0000000fff2f723e */ /* 0x000fe200048070ff */
[----:B------:R-:W-:Y:S01]  /*5ae0*/  FMUL R15, R42, UR12 ;  /* 0x0000000c2a0f7c20 */ /* 0x000fe20008400000 */
[----:B------:R-:W-:Y:S01]  /*5af0*/  FMNMX R28, RZ, R28, !PT ;  /* 0x0000001cff1c7209 */ /* 0x000fe20007800000 */
[----:B------:R-:W-:Y:S01]  /*5b00*/  FMUL R36, R73, R36 ;  /* 0x0000002449247220 */ /* 0x000fe20000400000 */
[----:B------:R-:W-:-:S02]  /*5b10*/  IMAD.U32 R65, R65, 0x10000, RZ ;  /* 0x0001000041417824 */ /* 0x000fc400078e00ff */
[----:B------:R-:W-:Y:S01]  /*5b20*/  FMUL R54, R48, UR12 ;  /* 0x0000000c30367c20 */ /* 0x000fe20008400000 */
[----:B------:R-:W-:Y:S01]  /*5b30*/  F2FP.SATFINITE.E4M3.F32.PACK_AB_MERGE_C R62, RZ, R17, RZ ;  /* 0x00000011ff3e723e */ /* 0x000fe200048070ff */
[----:B------:R-:W-:Y:S01]  /*5b40*/  FMUL R28, R57, R28 ;  /* 0x0000001c391c7220 */ /* 0x000fe20000400000 */
[----:B------:R-:W-:Y:S01]  /*5b50*/  FMUL R17, R36, UR12 ;  /* 0x0000000c24117c20 */ /* 0x000fe20008400000 */
[----:B------:R-:W-:Y:S01]  /*5b60*/  F2FP.SATFINITE.E4M3.F32.PACK_AB_MERGE_C R48, RZ, R15, RZ ;  /* 0x0000000fff30723e */ /* 0x000fe200048070ff */
[----:B------:R-:W-:Y:S01]  /*5b70*/  FMUL R57, R31, UR12 ;  /* 0x0000000c1f397c20 */ /* 0x000fe20008400000 */
[----:B------:R-:W-:Y:S01]  /*5b80*/  FSET.BF.GT.AND R50, R74, RZ, PT ;  /* 0x000000ff4a32720a */ /* 0x000fe20003804000 */
[----:B------:R-:W-:Y:S01]  /*5b90*/  FMUL R65, R14, R65 ;  /* 0x000000410e417220 */ /* 0x000fe20000400000 */
[----:B------:R-:W-:Y:S01]  /*5ba0*/  PRMT R75, R75, 0x7632, R75 ;  /* 0x000076324b4b7816 */ /* 0x000fe2000000004b */
[----:B------:R-:W-:Y:S01]  /*5bb0*/  FMUL R34, R34, R59 ;  /* 0x0000003b22227220 */ /* 0x000fe20000400000 */
[----:B------:R-:W-:Y:S01]  /*5bc0*/  LOP3.LUT R15, R47, 0xff, RZ, 0xc0, !PT ;  /* 0x000000ff2f0f7812 */ /* 0x000fe200078ec0ff */
[----:B------:R-:W-:Y:S01]  /*5bd0*/  FMUL R50, R50, R73 ;  /* 0x0000004932327220 */ /* 0x000fe20000400000 */
[C---:B------:R-:W-:Y:S01]  /*5be0*/  @!P1 PRMT R47, R48.reuse, 0x7604, R47 ;  /* 0x00007604302f9816 */ /* 0x040fe2000000002f */
[----:B------:R-:W-:Y:S01]  /*5bf0*/  IMAD.U32 R75, R75, 0x10000, RZ ;  /* 0x000100004b4b7824 */ /* 0x000fe200078e00ff */
[----:B------:R-:W-:Y:S01]  /*5c00*/  F2FP.SATFINITE.E4M3.F32.PACK_AB_MERGE_C R61, RZ, R17, RZ ;  /* 0x00000011ff3d723e */ /* 0x000fe200048070ff */
[C---:B------:R-:W-:Y:S01]  /*5c10*/  FMUL R59, R65.reuse, UR12 ;  /* 0x0000000c413b7c20 */ /* 0x040fe20008400000 */
[----:B------:R-:W-:Y:S01]  /*5c20*/  LOP3.LUT R48, R48, 0xff, RZ, 0xc0, !PT ;  /* 0x000000ff30307812 */ /* 0x000fe200078ec0ff */
[----:B------:R-:W-:Y:S01]  /*5c30*/  FMUL R50, R50, R75 ;  /* 0x0000004b32327220 */ /* 0x000fe20000400000 */
[----:B------:R-:W-:Y:S01]  /*5c40*/  F2FP.SATFINITE.E4M3.F32.PACK_AB_MERGE_C R57, RZ, R57, RZ ;  /* 0x00000039ff39723e */ /* 0x000fe200048070ff */
[----:B------:R-:W-:Y:S01]  /*5c50*/  FMUL R63, R28, UR12 ;  /* 0x0000000c1c3f7c20 */ /* 0x000fe20008400000 */
[----:B------:R-:W-:Y:S01]  /*5c60*/  FMNMX R68, |R65|, R56, !PT ;  /* 0x0000003841447209 */ /* 0x000fe20007800200 */
[----:B------:R-:W-:Y:S01]  /*5c70*/  IMAD R56, R62, 0x100, R15 ;  /* 0x000001003e387824 */ /* 0x000fe200078e020f */
[----:B------:R-:W-:Y:S01]  /*5c80*/  LOP3.LUT R17, R57, 0xff, RZ, 0xc0, !PT ;  /* 0x000000ff39117812 */ /* 0x000fe200078ec0ff */
[C---:B------:R-:W-:Y:S01]  /*5c90*/  IMAD R48, R61.reuse, 0x100, R48 ;  /* 0x000001003d307824 */ /* 0x040fe200078e0230 */
[----:B------:R-:W-:Y:S01]  /*5ca0*/  @!P1 PRMT R49, R61, 0x7604, R62 ;  /* 0x000076043d319816 */ /* 0x000fe2000000003e */
[----:B------:R-:W-:Y:S01]  /*5cb0*/  FMUL R62, R34, UR12 ;  /* 0x0000000c223e7c20 */ /* 0x000fe20008400000 */
[----:B------:R-:W-:Y:S01]  /*5cc0*/  @!P1 LEA R14, P0, R4, R25, 0x1 ;  /* 0x00000019040e9211 */ /* 0x000fe200078008ff */
[----:B------:R-:W-:Y:S01]  /*5cd0*/  BSSY B0, `(.L_x_5620) ;  /* 0x0000043000007945 */ /* 0x000fe20003800000 */
[----:B------:R-:W-:-:S02]  /*5ce0*/  F2FP.SATFINITE.E4M3.F32.PACK_AB_MERGE_C R54, RZ, R54, RZ ;  /* 0x00000036ff36723e */ /* 0x000fc400048070ff */
[----:B------:R-:W-:Y:S02]  /*5cf0*/  F2FP.SATFINITE.E4M3.F32.PACK_AB_MERGE_C R59, RZ, R59, RZ ;  /* 0x0000003bff3b723e */ /* 0x000fe400048070ff */
[C---:B------:R-:W-:Y:S02]  /*5d00*/  FMNMX R61, |R45|.reuse, R68, !PT ;  /* 0x000000442d3d7209 */ /* 0x040fe40007800200 */
[----:B------:R-:W-:Y:S01]  /*5d10*/  PRMT R17, R56, 0x5410, R17 ;  /* 0x0000541038117816 */ /* 0x000fe20000000011 */
[----:B------:R-:W-:Y:S01]  /*5d20*/  FMUL R56, R45, UR12 ;  /* 0x0000000c2d387c20 */ /* 0x000fe20008400000 */
[----:B------:R-:W-:Y:S02]  /*5d30*/  @!P1 LEA.HI.X R15, R4, R26, R5, 0x1, P0 ;  /* 0x0000001a040f9211 */ /* 0x000fe400000f0c05 */
[----:B------:R-:W-:Y:S02]  /*5d40*/  @!P1 PRMT R65, R59, 0x7604, R54 ;  /* 0x000076043b419816 */ /* 0x000fe40000000036 */
[C---:B------:R-:W-:Y:S01]  /*5d50*/  FMNMX R71, |R50|.reuse, R61, !PT ;  /* 0x0000003d32477209 */ /* 0x040fe20007800200 */
[----:B------:R-:W-:Y:S01]  /*5d60*/  FMUL R61, R50, UR12 ;  /* 0x0000000c323d7c20 */ /* 0x000fe20008400000 */
[----:B------:R-:W-:Y:S01]  /*5d70*/  F2FP.SATFINITE.E4M3.F32.PACK_AB_MERGE_C R45, RZ, R62, RZ ;  /* 0x0000003eff2d723e */ /* 0x000fe200048070ff */
[----:B------:R-:W-:Y:S01]  /*5d80*/  FMUL R62, R44, UR12 ;  /* 0x0000000c2c3e7c20 */ /* 0x000fe20008400000 */
[----:B------:R-:W-:Y:S01]  /*5d90*/  F2FP.SATFINITE.E4M3.F32.PACK_AB_MERGE_C R68, RZ, R63, RZ ;  /* 0x0000003fff44723e */ /* 0x000fe200048070ff */
[----:B------:R0:W-:Y:S01]  /*5da0*/  @!P1 STG.E.U16 desc[UR10][R14.64], R65 ;  /* 0x000000410e009986 */ /* 0x0001e2000c10150a */
[----:B------:R-:W-:Y:S01]  /*5db0*/  F2FP.SATFINITE.E4M3.F32.PACK_AB_MERGE_C R69, RZ, R56, RZ ;  /* 0x00000038ff45723e */ /* 0x000fe200048070ff */
[----:B------:R-:W-:Y:S01]  /*5dc0*/  FMUL R63, R18, UR12 ;  /* 0x0000000c123f7c20 */ /* 0x000fe20008400000 */
[----:B------:R-:W-:-:S02]  /*5dd0*/  F2FP.SATFINITE.E4M3.F32.PACK_AB_MERGE_C R56, RZ, R61, RZ ;  /* 0x0000003dff38723e */ /* 0x000fc400048070ff */
[----:B------:R-:W-:Y:S02]  /*5de0*/  F2FP.SATFINITE.E4M3.F32.PACK_AB_MERGE_C R50, RZ, R62, RZ ;  /* 0x0000003eff32723e */ /* 0x000fe400048070ff */
[----:B------:R-:W-:Y:S02]  /*5df0*/  LOP3.LUT R61, R68, 0xff, RZ, 0xc0, !PT ;  /* 0x000000ff443d7812 */ /* 0x000fe400078ec0ff */
[----:B------:R-:W-:Y:S02]  /*5e00*/  LOP3.LUT R62, R45, 0xffff, RZ, 0xc0, !PT ;  /* 0x0000ffff2d3e7812 */ /* 0x000fe400078ec0ff */
[----:B------:R-:W-:Y:S02]  /*5e10*/  FMNMX R44, |R44|, R71, !PT ;  /* 0x000000472c2c7209 */ /* 0x000fe40007800200 */
[----:B0-----:R-:W-:Y:S01]  /*5e20*/  LOP3.LUT R14, R59, 0xff, RZ, 0xc0, !PT ;  /* 0x000000ff3b0e7812 */ /* 0x001fe200078ec0ff */
[----:B------:R-:W-:Y:S01]  /*5e30*/  IMAD.SHL.U32 R62, R62, 0x1000000, RZ ;  /* 0x010000003e3e7824 */ /* 0x000fe200078e00ff */
[----:B------:R-:W-:-:S02]  /*5e40*/  @!P1 PRMT R59, R56, 0x7604, R69 ;  /* 0x00007604383b9816 */ /* 0x000fc40000000045 */
[----:B------:R-:W-:Y:S01]  /*5e50*/  LOP3.LUT R54, R54, 0xff, RZ, 0xc0, !PT ;  /* 0x000000ff36367812 */ /* 0x000fe200078ec0ff */
[----:B------:R-:W-:Y:S01]  /*5e60*/  IMAD R14, R56, 0x100, R14 ;  /* 0x00000100380e7824 */ /* 0x000fe200078e020e */
[----:B------:R-:W-:Y:S01]  /*5e70*/  PRMT R56, R48, 0x5410, R61 ;  /* 0x0000541030387816 */ /* 0x000fe2000000003d */
[----:B------:R0:W-:Y:S01]  /*5e80*/  @!P1 STG.E.U16 desc[UR10][R32.64], R59 ;  /* 0x0000003b20009986 */ /* 0x0001e2000c10150a */
[C---:B------:R-:W-:Y:S01]  /*5e90*/  FMNMX R61, |R53|.reuse, R44, !PT ;  /* 0x0000002c353d7209 */ /* 0x040fe20007800200 */
[----:B------:R-:W-:Y:S01]  /*5ea0*/  FMUL R53, R53, UR12 ;  /* 0x0000000c35357c20 */ /* 0x000fe20008400000 */
[----:B------:R-:W-:Y:S01]  /*5eb0*/  LOP3.LUT R44, R17, R62, RZ, 0xfc, !PT ;  /* 0x0000003e112c7212 */ /* 0x000fe200078efcff */
[----:B------:R-:W-:Y:S01]  /*5ec0*/  IMAD R54, R69, 0x100, R54 ;  /* 0x0000010045367824 */ /* 0x000fe200078e0236 */
[----:B------:R-:W-:Y:S01]  /*5ed0*/  LOP3.LUT R15, R50, 0xff, RZ, 0xc0, !PT ;  /* 0x000000ff320f7812 */ /* 0x000fe200078ec0ff */
[----:B------:R-:W1:Y:S01]  /*5ee0*/  S2R R48, SR_CTAID.X ;  /* 0x0000000000307919 */ /* 0x000e620000002500 */
[----:B------:R-:W-:-:S02]  /*5ef0*/  F2FP.SATFINITE.E4M3.F32.PACK_AB_MERGE_C R17, RZ, R53, RZ ;  /* 0x00000035ff11723e */ /* 0x000fc400048070ff */
[----:B------:R-:W-:Y:S01]  /*5f00*/  PRMT R15, R54, 0x5410, R15 ;  /* 0x00005410360f7816 */ /* 0x000fe2000000000f */
[C---:B------:R-:W-:Y:S01]  /*5f10*/  FMUL R54, R46.reuse, UR12 ;  /* 0x0000000c2e367c20 */ /* 0x040fe20008400000 */
[----:B------:R-:W-:Y:S02]  /*5f20*/  @!P1 PRMT R65, R17, 0x7604, R50 ;  /* 0x0000760411419816 */ /* 0x000fe40000000032 */
[----:B------:R-:W-:Y:S02]  /*5f30*/  FMNMX R61, |R46|, R61, !PT ;  /* 0x0000003d2e3d7209 */ /* 0x000fe40007800200 */
[----:B------:R-:W-:Y:S01]  /*5f40*/  F2FP.SATFINITE.E4M3.F32.PACK_AB_MERGE_C R54, RZ, R54, RZ ;  /* 0x00000036ff36723e */ /* 0x000fe200048070ff */
[----:B------:R2:W-:Y:S01]  /*5f50*/  @!P1 STG.E.U16 desc[UR10][R8.64], R65 ;  /* 0x0000004108009986 */ /* 0x0005e2000c10150a */
[----:B------:R-:W-:Y:S02]  /*5f60*/  F2FP.SATFINITE.E4M3.F32.PACK_AB_MERGE_C R46, RZ, R63, RZ ;  /* 0x0000003fff2e723e */ /* 0x000fe400048070ff */
[----:B------:R-:W-:-:S02]  /*5f70*/  @!P1 PRMT R57, R68, 0x7604, R57 ;  /* 0x0000760444399816 */ /* 0x000fc40000000039 */
[C---:B------:R-:W-:Y:S01]  /*5f80*/  FMNMX R68, |R16|.reuse, R61, !PT ;  /* 0x0000003d10447209 */ /* 0x040fe20007800200 */
[----:B------:R-:W-:Y:S01]  /*5f90*/  FMUL R16, R16, UR12 ;  /* 0x0000000c10107c20 */ /* 0x000fe20008400000 */
[----:B------:R-:W-:Y:S02]  /*5fa0*/  LOP3.LUT R53, R54, 0xffff, RZ, 0xc0, !PT ;  /* 0x0000ffff36357812 */ /* 0x000fe400078ec0ff */
[----:B------:R-:W-:Y:S02]  /*5fb0*/  LOP3.LUT R62, R46, 0xffff, RZ, 0xc0, !PT ;  /* 0x0000ffff2e3e7812 */ /* 0x000fe400078ec0ff */
[----:B------:R-:W-:Y:S01]  /*5fc0*/  LOP3.LUT R17, R17, 0xff, RZ, 0xc0, !PT ;  /* 0x000000ff11117812 */ /* 0x000fe200078ec0ff */
[----:B------:R-:W-:Y:S01]  /*5fd0*/  IMAD.SHL.U32 R50, R53, 0x1000000, RZ ;  /* 0x0100000035327824 */ /* 0x000fe200078e00ff */
[----:B------:R-:W-:Y:S01]  /*5fe0*/  FMNMX R61, |R37|, R68, !PT ;  /* 0x00000044253d7209 */ /* 0x000fe20007800200 */
[----:B------:R-:W-:Y:S01]  /*5ff0*/  IMAD.SHL.U32 R63, R62, 0x1000000, RZ ;  /* 0x010000003e3f7824 */ /* 0x000fe200078e00ff */
[----:B0-----:R-:W-:-:S02]  /*6000*/  PRMT R32, R14, 0x5410, R17 ;  /* 0x000054100e207816 */ /* 0x001fc40000000011 */
[----:B------:R-:W-:Y:S02]  /*6010*/  FMNMX R42, |R42|, R61, !PT ;  /* 0x0000003d2a2a7209 */ /* 0x000fe40007800200 */
[----:B------:R-:W-:Y:S02]  /*6020*/  @!P1 LEA R14, P0, R4, R27, 0x1 ;  /* 0x0000001b040e9211 */ /* 0x000fe400078008ff */
[----:B------:R-:W-:Y:S02]  /*6030*/  LOP3.LUT R53, R15, R50, RZ, 0xfc, !PT ;  /* 0x000000320f357212 */ /* 0x000fe400078efcff */
[----:B------:R-:W-:Y:S02]  /*6040*/  LOP3.LUT R37, R56, R63, RZ, 0xfc, !PT ;  /* 0x0000003f38257212 */ /* 0x000fe400078efcff */
[----:B------:R-:W-:Y:S02]  /*6050*/  FMNMX R35, |R35|, R42, !PT ;  /* 0x0000002a23237209 */ /* 0x000fe40007800200 */
[----:B------:R-:W-:-:S02]  /*6060*/  @!P1 LEA.HI.X R15, R4, R30, R5, 0x1, P0 ;  /* 0x0000001e040f9211 */ /* 0x000fc400000f0c05 */
        /* <DEDUP_REMOVED lines=9> */
.L_x_5621:
[----:B------:R-:W-:Y:S05]  /*6100*/  BSYNC B0 ;  /* 0x0000000000007941 */ /* 0x000fea0003800000 */
.L_x_5620:
        /* <DEDUP_REMOVED lines=15> */
.L_x_5623:
[----:B------:R-:W-:Y:S05]  /*6200*/  BSYNC B0 ;  /* 0x0000000000007941 */ /* 0x000fea0003800000 */
.L_x_5622:
[----:B------:R-:W2:Y:S01]  /*6210*/  S2UR UR5, SR_CgaCtaId ;  /* 0x00000000000579c3 */ /* 0x000ea20000008800 */
[----:B------:R-:W-:Y:S01]  /*6220*/  ULDC.64 UR6, c[0x0][0x250] ;  /* 0x0000940000067ab9 */ /* 0x000fe20000000a00 */
[----:B------:R-:W-:Y:S01]  /*6230*/  ULDC UR4, c[0x0][0x0] ;  /* 0x0000000000047ab9 */ /* 0x000fe20000000800 */
[----:B------:R-:W-:Y:S01]  /*6240*/  IMAD R3, R3, UR6, RZ ;  /* 0x0000000603037c24 */ /* 0x000fe2000f8e02ff */
[--C-:B------:R-:W-:Y:S01]  /*6250*/  SHF.R.U32.HI R5, RZ, 0x8, R0.reuse ;  /* 0x00000008ff057819 */ /* 0x100fe20000011600 */
[----:B------:R-:W-:Y:S01]  /*6260*/  IMAD R48, R48, UR4, RZ ;  /* 0x0000000430307c24 */ /* 0x000fe2000f8e02ff */
[--C-:B------:R-:W-:Y:S01]  /*6270*/  SHF.R.U32.HI R4, RZ, 0x8, R0.reuse ;  /* 0x00000008ff047819 */ /* 0x100fe20000011600 */
[C---:B------:R-:W-:Y:S01]  /*6280*/  IMAD R25, R2.reuse, UR7, R3 ;  /* 0x0000000702197c24 */ /* 0x040fe2000f8e0203 */
[----:B------:R-:W-:Y:S01]  /*6290*/  LOP3.LUT R29, RZ, R29, RZ, 0x33, !PT ;  /* 0x0000001dff1d7212 */ /* 0x000fe200078e33ff */
[----:B------:R-:W-:Y:S01]  /*62a0*/  IMAD.WIDE.U32 R2, R2, UR6, RZ ;  /* 0x0000000602027c25 */ /* 0x000fe2000f8e00ff */
[----:B------:R-:W-:Y:S01]  /*62b0*/  LEA.HI R48, R48, R5, RZ, 0x18 ;  /* 0x0000000530307211 */ /* 0x000fe200078fc0ff */
[----:B------:R-:W-:Y:S01]  /*62c0*/  UMOV UR4, 0x400 ;  /* 0x0000040000047882 */ /* 0x000fe20000000000 */
[----:B-1----:R-:W-:Y:S01]  /*62d0*/  FMNMX R13, |R28|, R31, !PT ;  /* 0x0000001f1c0d7209 */ /* 0x002fe20007800200 */
[----:B------:R-:W-:Y:S01]  /*62e0*/  IMAD.IADD R12, R0, 0x1, -R23 ;  /* 0x00000001000c7824 */ /* 0x000fe200078e0a17 */
[----:B------:R-:W-:Y:S01]  /*62f0*/  LEA R48, P0, R48, R29, 0x5 ;  /* 0x0000001d30307211 */ /* 0x000fe200078028ff */
[----:B------:R-:W-:Y:S01]  /*6300*/  IMAD.IADD R25, R3, 0x1, R25 ;  /* 0x0000000103197824 */ /* 0x000fe200078e0219 */
[----:B------:R-:W-:Y:S01]  /*6310*/  UIADD3 UR4, UR4, 0x20, URZ ;  /* 0x0000002004047890 */ /* 0x000fe2000fffe03f */
[----:B------:R-:W-:Y:S01]  /*6320*/  IMAD.SHL.U32 R5, R4, 0x20, RZ ;  /* 0x0000002004057824 */ /* 0x000fe200078e00ff */
[C---:B------:R-:W-:Y:S01]  /*6330*/  LOP3.LUT R10, R12.reuse, 0x1f, RZ, 0xc0, !PT ;  /* 0x0000001f0c0a7812 */ /* 0x040fe200078ec0ff */
[----:B0-----:R-:W-:Y:S01]  /*6340*/  VIADD R8, R12, 0xffffffff ;  /* 0xffffffff0c087836 */ /* 0x001fe20000000000 */
[----:B------:R-:W-:Y:S01]  /*6350*/  SHF.L.U64.HI R25, R2, 0x1, R25 ;  /* 0x0000000102197819 */ /* 0x000fe20000010219 */
[----:B------:R-:W-:Y:S01]  /*6360*/  VIADD R4, R12, 0x1e ;  /* 0x0000001e0c047836 */ /* 0x000fe20000000000 */
[----:B------:R-:W-:Y:S01]  /*6370*/  LOP3.LUT R5, R5, 0xffffffe0, R0, 0xe2, !PT ;  /* 0xffffffe005057812 */ /* 0x000fe200078ee200 */
[----:B------:R-:W-:Y:S01]  /*6380*/  IMAD.SHL.U32 R17, R2, 0x2, RZ ;  /* 0x0000000202117824 */ /* 0x000fe200078e00ff */
[----:B------:R-:W-:Y:S01]  /*6390*/  LOP3.LUT R2, RZ, R43, RZ, 0x33, !PT ;  /* 0x0000002bff027212 */ /* 0x000fe200078e33ff */
[----:B--2---:R-:W-:Y:S01]  /*63a0*/  ULEA UR4, UR5, UR4, 0x18 ;  /* 0x0000000405047291 */ /* 0x004fe2000f8ec03f */
[----:B------:R-:W-:Y:S01]  /*63b0*/  LOP3.LUT R8, R8, 0x1f, RZ, 0xc0, !PT ;  /* 0x0000001f08087812 */ /* 0x000fe200078ec0ff */
[C---:B------:R-:W-:Y:S01]  /*63c0*/  IMAD R10, R5.reuse, 0x21, R10 ;  /* 0x00000021050a7824 */ /* 0x040fe200078e020a */
[----:B------:R-:W-:Y:S01]  /*63d0*/  LOP3.LUT R4, R4, 0x1f, RZ, 0xc0, !PT ;  /* 0x0000001f04047812 */ /* 0x000fe200078ec0ff */
[----:B------:R-:W-:Y:S01]  /*63e0*/  IMAD.X R2, RZ, RZ, R2, P0 ;  /* 0x000000ffff027224 */ /* 0x000fe200000e0602 */
[----:B------:R-:W-:Y:S01]  /*63f0*/  ISETP.GT.U32.AND P0, PT, R48, -0x21, PT ;  /* 0xffffffdf3000780c */ /* 0x000fe20003f04070 */
[C---:B------:R-:W-:Y:S01]  /*6400*/  IMAD R8, R5.reuse, 0x21, R8 ;  /* 0x0000002105087824 */ /* 0x040fe200078e0208 */
[----:B------:R-:W-:Y:S01]  /*6410*/  FMNMX R13, |R34|, R13, !PT ;  /* 0x0000000d220d7209 */ /* 0x000fe20007800200 */
[C---:B------:R-:W-:Y:S01]  /*6420*/  IMAD R9, R5.reuse, 0x21, R4 ;  /* 0x0000002105097824 */ /* 0x040fe200078e0204 */
[----:B------:R-:W-:Y:S01]  /*6430*/  SHF.R.U32.HI R15, RZ, 0x2, R0 ;  /* 0x00000002ff0f7819 */ /* 0x000fe20000011600 */
[----:B------:R-:W-:Y:S01]  /*6440*/  IMAD R58, R5, 0x21, R58 ;  /* 0x00000021053a7824 */ /* 0x000fe200078e023a */
[----:B------:R-:W-:Y:S01]  /*6450*/  ISETP.GT.U32.AND.EX P0, PT, R2, -0x1, PT, P0 ;  /* 0xffffffff0200780c */ /* 0x000fe20003f04100 */
[----:B------:R-:W-:Y:S01]  /*6460*/  USHF.R.U64 UR5, UR6, 0x2, UR7 ;  /* 0x0000000206057899 */ /* 0x000fe20008001207 */
[----:B------:R-:W-:Y:S01]  /*6470*/  LEA R4, R10, UR4, 0x2 ;  /* 0x000000040a047c11 */ /* 0x000fe2000f8e10ff */
[----:B------:R-:W-:Y:S01]  /*6480*/  USHF.R.U32.HI UR6, URZ, 0x2, UR7 ;  /* 0x000000023f067899 */ /* 0x000fe20008011607 */
[----:B------:R-:W-:Y:S01]  /*6490*/  LEA R8, R8, UR4, 0x2 ;  /* 0x0000000408087c11 */ /* 0x000fe2000f8e10ff */
[----:B------:R-:W-:Y:S01]  /*64a0*/  ULDC.64 UR8, c[0x0][0x228] ;  /* 0x00008a0000087ab9 */ /* 0x000fe20000000a00 */
[----:B------:R-:W-:Y:S01]  /*64b0*/  LEA R3, P1, R40, R17, 0x2 ;  /* 0x0000001128037211 */ /* 0x000fe200078210ff */
[----:B------:R0:W-:Y:S01]  /*64c0*/  STS [R4], R20 ;  /* 0x0000001404007388 */ /* 0x0001e20000000800 */
[----:B------:R-:W-:Y:S01]  /*64d0*/  LEA R9, R9, UR4, 0x2 ;  /* 0x0000000409097c11 */ /* 0x000fe2000f8e10ff */
[----:B------:R-:W-:Y:S01]  /*64e0*/  IMAD.SHL.U32 R11, R16, 0x1000000, RZ ;  /* 0x01000000100b7824 */ /* 0x000fe200078e00ff */
[----:B------:R-:W-:Y:S01]  /*64f0*/  LOP3.LUT R15, R15, 0x38, RZ, 0xc0, !PT ;  /* 0x000000380f0f7812 */ /* 0x000fe200078ec0ff */
[----:B------:R1:W-:Y:S01]  /*6500*/  STS [R8], R60 ;  /* 0x0000003c08007388 */ /* 0x0003e20000000800 */
[----:B------:R-:W-:Y:S01]  /*6510*/  FMNMX R18, |R18|, R13, !PT ;  /* 0x0000000d12127209 */ /* 0x000fe20007800200 */
[----:B------:R-:W-:Y:S01]  /*6520*/  BSSY B0, `(.L_x_5624) ;  /* 0x0000081000007945 */ /* 0x000fe20003800000 */
[----:B------:R-:W-:Y:S01]  /*6530*/  LEA R10, R58, UR4, 0x2 ;  /* 0x000000043a0a7c11 */ /* 0x000fe2000f8e10ff */
[----:B------:R1:W-:Y:S01]  /*6540*/  STS [R9], R52 ;  /* 0x0000003409007388 */ /* 0x0003e20000000800 */
[----:B------:R-:W-:Y:S01]  /*6550*/  SEL R13, R48, 0xffffffdf, P0 ;  /* 0xffffffdf300d7807 */ /* 0x000fe20000000000 */
[----:B------:R-:W-:Y:S01]  /*6560*/  IMAD R17, R15, UR6, RZ ;  /* 0x000000060f117c24 */ /* 0x000fe2000f8e02ff */
[----:B------:R-:W-:Y:S01]  /*6570*/  LEA.HI.X R40, R40, R25, R41, 0x2, P1 ;  /* 0x0000001928287211 */ /* 0x000fe200008f1429 */
[----:B------:R1:W-:Y:S01]  /*6580*/  STS [R10], R53 ;  /* 0x000000350a007388 */ /* 0x0003e20000000800 */
[----:B------:R-:W-:Y:S01]  /*6590*/  BAR.SYNC.DEFER_BLOCKING 0x0 ;  /* 0x0000000000007b1d */ /* 0x000fe20000010000 */
[----:B------:R-:W-:Y:S01]  /*65a0*/  LEA R2, P0, R3, UR8, 0x5 ;  /* 0x0000000803027c11 */ /* 0x000fe2000f8028ff */
[----:B------:R-:W-:Y:S01]  /*65b0*/  IMAD.WIDE.U32 R26, R15, UR5, RZ ;  /* 0x000000050f1a7c25 */ /* 0x000fe2000f8e00ff */
[----:B------:R-:W-:Y:S01]  /*65c0*/  LOP3.LUT R13, RZ, R13, RZ, 0x33, !PT ;  /* 0x0000000dff0d7212 */ /* 0x000fe200078e33ff */
[----:B------:R-:W-:Y:S01]  /*65d0*/  USHF.L.U64.HI UR6, UR5, 0x1, UR6 ;  /* 0x0000000105067899 */ /* 0x000fe20008010206 */
[----:B------:R-:W-:Y:S01]  /*65e0*/  LEA.HI.X R3, R3, UR9, R40, 0x5, P0 ;  /* 0x0000000903037c11 */ /* 0x000fe200080f2c28 */
[----:B------:R-:W-:Y:S01]  /*65f0*/  USHF.L.U32 UR5, UR5, 0x1, URZ ;  /* 0x0000000105057899 */ /* 0x000fe2000800063f */
[----:B------:R-:W-:Y:S01]  /*6600*/  LOP3.LUT R11, R32, R11, RZ, 0xfc, !PT ;  /* 0x0000000b200b7212 */ /* 0x000fe200078efcff */
        /* <DEDUP_REMOVED lines=21> */
.L_x_5628:
        /* <DEDUP_REMOVED lines=51> */
.L_x_5627:
[----:B------:R-:W-:Y:S05]  /*6a90*/  BSYNC B1 ;  /* 0x0000000000017941 */ /* 0x000fea0003800000 */
.L_x_5626:
        /* <DEDUP_REMOVED lines=15> */
.L_x_5630:
[----:B------:R-:W-:Y:S05]  /*6b90*/  BSYNC B1 ;  /* 0x0000000000017941 */ /* 0x000fea0003800000 */
.L_x_5629:
        /* <DEDUP_REMOVED lines=25> */
.L_x_5625:
[----:B------:R-:W-:Y:S05]  /*6d30*/  BSYNC B0 ;  /* 0x0000000000007941 */ /* 0x000fea0003800000 */
.L_x_5624:
        /* <DEDUP_REMOVED lines=15> */
[----:B0-----:R-:W-:Y:S01]  /*6e30*/  LOP3.LUT R19, R14, 0x3, RZ, 0xc0, !PT ;  /* 0x000000030e137812 */ /* 0x001fe200078ec0ff */
        /* <DEDUP_REMOVED lines=10> */
.L_x_5635:
        /* <DEDUP_REMOVED lines=29> */
[----:B------:R-:W-:-:S04]  /*70b0*/  IADD3 R33, P6, R30, UR5, RZ ;  /* 0x000000051e217c10 */ /* 0x000fc8000ffde0ff */
        /* <DEDUP_REMOVED lines=10> */
[----:B------:R-:W-:Y:S01]  /*7160*/  IADD3.X R38, R34, UR6, RZ, P6, !PT ;  /* 0x0000000622267c10 */ /* 0x000fe2000b7fe4ff */
[C---:B------:R-:W-:Y:S01]  /*7170*/  VIADD R34, R47.reuse, 0x1f ;  /* 0x0000001f2f227836 */ /* 0x040fe20000000000 */
[----:B------:R-:W-:-:S05]  /*7180*/  @!P4 IADD3 R16, P6, R47, R36, RZ ;  /* 0x000000242f10c210 */ /* 0x000fca0007fde0ff */
[----:B------:R-:W-:Y:S01]  /*7190*/  @!P4 IMAD.X R20, RZ, RZ, R38, P6 ;  /* 0x000000ffff14c224 */ /* 0x000fe200030e0626 */
[----:B---3--:R-:W-:-:S04]  /*71a0*/  @!P4 LEA R32, P6, R16, R12, 0x2 ;  /* 0x0000000c1020c211 */ /* 0x008fc800078c10ff */
[----:B------:R-:W-:Y:S02]  /*71b0*/  @!P4 LEA.HI.X R33, R16, R17, R20, 0x2, P6 ;  /* 0x000000111021c211 */ /* 0x000fe400030f1414 */
[----:B------:R-:W-:Y:S01]  /*71c0*/  IADD3 R20, P1, R36, UR5, RZ ;  /* 0x0000000524147c10 */ /* 0x000fe2000ff3e0ff */
[----:B------:R-:W-:Y:S02]  /*71d0*/  IMAD.IADD R36, R64, 0x1, R25 ;  /* 0x0000000140247824 */ /* 0x000fe400078e0219 */
[----:B----4-:R0:W-:Y:S01]  /*71e0*/  @!P4 STG.E desc[UR10][R32.64], R45 ;  /* 0x0000002d2000c986 */ /* 0x0101e2000c10190a */
[----:B------:R-:W-:Y:S01]  /*71f0*/  IADD3.X R16, R38, UR6, RZ, P1, !PT ;  /* 0x0000000626107c10 */ /* 0x000fe20008ffe4ff */
[----:B------:R-:W-:Y:S08]  /*7200*/  @P3 BRA `(.L_x_5635) ;  /* 0xfffffffc00343947 */ /* 0x000ff0000383ffff */
.L_x_5634:
[----:B------:R-:W-:Y:S05]  /*7210*/  BSYNC B1 ;  /* 0x0000000000017941 */ /* 0x000fea0003800000 */
.L_x_5633:
        /* <DEDUP_REMOVED lines=15> */
.L_x_5637:
[----:B------:R-:W-:Y:S05]  /*7310*/  BSYNC B1 ;  /* 0x0000000000017941 */ /* 0x000fea0003800000 */
.L_x_5636:
        /* <DEDUP_REMOVED lines=25> */
.L_x_5632:
[----:B------:R-:W-:Y:S05]  /*74b0*/  BSYNC B0 ;  /* 0x0000000000007941 */ /* 0x000fea0003800000 */
.L_x_5631:
[----:B------:R-:W-:Y:S01]  /*74c0*/  BAR.SYNC.DEFER_BLOCKING 0x0 ;  /* 0x0000000000007b1d */ /* 0x000fe20000010000 */
[----:B------:R-:W-:-:S05]  /*74d0*/  IADD3 R15, P0, R15, 0x1, RZ ;  /* 0x000000010f0f7810 */ /* 0x000fca0007f1e0ff */
[----:B------:R-:W-:Y:S01]  /*74e0*/  ULDC.64 UR8, c[0x0][0x250] ;  /* 0x0000940000087ab9 */ /* 0x000fe20000000a00 */
[----:B------:R-:W-:Y:S01]  /*74f0*/  IMAD.X R16, RZ, RZ, RZ, P0 ;  /* 0x000000ffff107224 */ /* 0x000fe200000e06ff */
[----:B------:R-:W-:Y:S01]  /*7500*/  USHF.R.U64 UR8, UR8, 0x2, UR9 ;  /* 0x0000000208087899 */ /* 0x000fe20008001209 */
[----:B------:R-:W-:Y:S01]  /*7510*/  BSSY B0, `(.L_x_5638) ;  /* 0x000007a000007945 */ /* 0x000fe20003800000 */
[----:B------:R-:W-:-:S04]  /*7520*/  USHF.R.U32.HI UR9, URZ, 0x2, UR9 ;  /* 0x000000023f097899 */ /* 0x000fc80008011609 */
[----:B------:R-:W-:Y:S02]  /*7530*/  IMAD R16, R16, UR8, RZ ;  /* 0x0000000810107c24 */ /* 0x000fe4000f8e02ff */
[----:B01----:R-:W-:-:S04]  /*7540*/  IMAD.WIDE.U32 R26, R15, UR8, RZ ;  /* 0x000000080f1a7c25 */ /* 0x003fc8000f8e00ff */
[----:B------:R-:W-:Y:S02]  /*7550*/  IMAD R15, R15, UR9, R16 ;  /* 0x000000090f0f7c24 */ /* 0x000fe4000f8e0210 */
[----:B------:R-:W-:Y:S01]  /*7560*/  IMAD.MOV.U32 R16, RZ, RZ, R26 ;  /* 0x000000ffff107224 */ /* 0x000fe200078e001a */
[----:B------:R0:W-:Y:S01]  /*7570*/  STS [R4], R22 ;  /* 0x0000001604007388 */ /* 0x0001e20000000800 */
[----:B------:R-:W-:-:S03]  /*7580*/  IMAD.IADD R15, R27, 0x1, R15 ;  /* 0x000000011b0f7824 */ /* 0x000fc600078e020f */
        /* <DEDUP_REMOVED lines=21> */
.L_x_5642:
        /* <DEDUP_REMOVED lines=41> */
[C---:B---3--:R-:W-:Y:S01]  /*7970*/  @!P4 LEA R30, P6, R19.reuse, R2, 0x2 ;  /* 0x00000002131ec211 */ /* 0x048fe200078c10ff */
        /* <DEDUP_REMOVED lines=9> */
.L_x_5641:
[----:B------:R-:W-:Y:S05]  /*7a10*/  BSYNC B1 ;  /* 0x0000000000017941 */ /* 0x000fea0003800000 */
.L_x_5640:
        /* <DEDUP_REMOVED lines=15> */
.L_x_5644:
[----:B------:R-:W-:Y:S05]  /*7b10*/  BSYNC B1 ;  /* 0x0000000000017941 */ /* 0x000fea0003800000 */
.L_x_5643:
[----:B------:R-:W-:Y:S01]  /*7b20*/  IADD3.X R26, R36, UR6, RZ, P3, !PT ;  /* 0x00000006241a7c10 */ /* 0x000fe20009ffe4ff */
[----:B------:R-:W-:Y:S06]  /*7b30*/  @!P1 BRA `(.L_x_5639) ;  /* 0x00000000005c9947 */ /* 0x000fec0003800000 */
[----:B------:R-:W-:Y:S02]  /*7b40*/  VIADD R22, R19, 0xffffffff ;  /* 0xffffffff13167836 */ /* 0x000fe40000000000 */
[----:B0-----:R-:W-:-:S03]  /*7b50*/  IMAD R25, R5, 0x21, R20 ;  /* 0x0000002105197824 */ /* 0x001fc600078e0214 */
        /* <DEDUP_REMOVED lines=21> */
.L_x_5639:
[----:B------:R-:W-:Y:S05]  /*7cb0*/  BSYNC B0 ;  /* 0x0000000000007941 */ /* 0x000fea0003800000 */
.L_x_5638:
        /* <DEDUP_REMOVED lines=22> */
.L_x_5650:
        /* <DEDUP_REMOVED lines=53> */
.L_x_5649:
[----:B0-----:R-:W-:-:S07]  /*8170*/  VIADD R3, R24, 0x5 ;  /* 0x0000000518037836 */ /* 0x001fce0000000000 */
.L_x_5648:
[----:B------:R-:W-:Y:S05]  /*8180*/  BSYNC B1 ;  /* 0x0000000000017941 */ /* 0x000fea0003800000 */
.L_x_5647:
        /* <DEDUP_REMOVED lines=17> */
.L_x_5652:
[----:B------:R-:W-:Y:S05]  /*82a0*/  BSYNC B1 ;  /* 0x0000000000017941 */ /* 0x000fea0003800000 */
.L_x_5651:
        /* <DEDUP_REMOVED lines=24> */
.L_x_5646:
[----:B------:R-:W-:Y:S05]  /*8430*/  BSYNC B0 ;  /* 0x0000000000007941 */ /* 0x000fea0003800000 */
.L_x_5645:
        /* <DEDUP_REMOVED lines=41> */
.L_x_5663:
[----:B-1----:R-:W-:-:S07]  /*86d0*/  FMNMX R5, R4, R5, !PT ;  /* 0x0000000504057209 */ /* 0x002fce0007800000 */
.L_x_5655:
[----:B------:R-:W-:Y:S05]  /*86e0*/  BSYNC B0 ;  /* 0x0000000000007941 */ /* 0x000fea0003800000 */
.L_x_5654:
[----:B------:R-:W-:Y:S01]  /*86f0*/  ISETP.NE.AND P0, PT, R0, RZ, PT ;  /* 0x000000ff0000720c */ /* 0x000fe20003f05270 */
[----:B------:R-:W-:-:S12]  /*8700*/  BSSY B0, `(.L_x_5653) ;  /* 0x0000004000007945 */ /* 0x000fd80003800000 */
[----:B------:R-:W-:Y:S05]  /*8710*/  @P0 BRA `(.L_x_5657) ;  /* 0x0000000000080947 */ /* 0x000fea0003800000 */
[----:B------:R-:W1:Y:S02]  /*8720*/  LDC.64 R2, c[0x0][0x238] ;  /* 0x00008e00ff027b82 */ /* 0x000e640000000a00 */
[----:B-1----:R1:W-:Y:S02]  /*8730*/  REDG.E.MAX.S32.STRONG.GPU desc[UR10][R2.64], R5 ;  /* 0x000000050200798e */ /* 0x0023e4000d10e38a */
.L_x_5657:
[----:B------:R-:W-:Y:S05]  /*8740*/  BSYNC B0 ;  /* 0x0000000000007941 */ /* 0x000fea0003800000 */
.L_x_5653:
        /* <DEDUP_REMOVED lines=13> */
[----:B-1-3--:R-:W-:Y:S05]  /*8820*/  CALL.REL.NOINC `($__internal_121_$__cuda_sm20_rcp_rn_f32_slowpath) ;  /* 0x0000000400887944 */ /* 0x00afea0003c00000 */
[----:B------:R-:W-:Y:S05]  /*8830*/  BRA `(.L_x_5659) ;  /* 0x0000000000147947 */ /* 0x000fea0003800000 */
.L_x_5658:
[----:B-1----:R-:W1:Y:S01]  /*8840*/  MUFU.RCP R5, UR12 ;  /* 0x0000000c00057d08 */ /* 0x002e620008001000 */
[----:B------:R-:W-:-:S04]  /*8850*/  IMAD.U32 R0, RZ, RZ, UR12 ;  /* 0x0000000cff007e24 */ /* 0x000fc8000f8e00ff */
[----:B-1----:R-:W-:-:S04]  /*8860*/  FFMA R0, R5, R0, -1 ;  /* 0xbf80000005007423 */ /* 0x002fc80000000000 */
[----:B------:R-:W-:-:S04]  /*8870*/  FADD.FTZ R0, -R0, -RZ ;  /* 0x800000ff00007221 */ /* 0x000fc80000010100 */
[----:B------:R-:W-:-:S07]  /*8880*/  FFMA R5, R5, R0, R5 ;  /* 0x0000000005057223 */ /* 0x000fce0000000005 */
.L_x_5659:
[----:B0--3--:R-:W0:Y:S02]  /*8890*/  LDC.64 R2, c[0x0][0x240] ;  /* 0x00009000ff027b82 */ /* 0x009e240000000a00 */
[----:B0-----:R-:W-:Y:S01]  /*88a0*/  STG.E desc[UR10][R2.64], R5 ;  /* 0x0000000502007986 */ /* 0x001fe2000c10190a */
[----:B------:R-:W-:Y:S05]  /*88b0*/  EXIT ;  /* 0x000000000000794d */ /* 0x000fea0003800000 */
.L_x_5656:
[----:B------:R-:W-:Y:S02]  /*88c0*/  IMAD.MOV.U32 R7, RZ, RZ, 0x4 ;  /* 0x00000004ff077424 */ /* 0x000fe400078e00ff */
[----:B------:R-:W-:Y:S02]  /*88d0*/  IMAD.MOV.U32 R9, RZ, RZ, 0x1f ;  /* 0x0000001fff097424 */ /* 0x000fe400078e00ff */
[----:B------:R-:W-:-:S07]  /*88e0*/  IMAD.MOV.U32 R6, RZ, RZ, -0x1 ;  /* 0xffffffffff067424 */ /* 0x000fce00078e00ff */
[----:B01----:R-:W-:Y:S05]  /*88f0*/  WARPSYNC.COLLECTIVE R6, `(.L_x_5660) ;  /* 0x0000000006087348 */ /* 0x003fea0003c00000 */
[----:B-1----:R1:W2:Y:S02]  /*8900*/  SHFL.DOWN P0, R5, R2, R7, R9 ;  /* 0x0800000702057389 */ /* 0x0022a40000000009 */
[----:B012---:R-:W-:Y:S01]  /*8910*/  ENDCOLLECTIVE ;  /* 0x000000000000791b */ /* 0x007fe20003800000 */
.L_x_5660:
[----:B------:R-:W-:Y:S02]  /*8920*/  IMAD.MOV.U32 R7, RZ, RZ, 0x2 ;  /* 0x00000002ff077424 */ /* 0x000fe400078e00ff */
[----:B------:R-:W-:-:S05]  /*8930*/  IMAD.MOV.U32 R3, RZ, RZ, R5 ;  /* 0x000000ffff037224 */ /* 0x000fca00078e0005 */
[----:B------:R-:W-:-:S05]  /*8940*/  FMNMX R3, R3, R2, !PT ;  /* 0x0000000203037209 */ /* 0x000fca0007800000 */
[----:B------:R-:W-:-:S07]  /*8950*/  IMAD.MOV.U32 R2, RZ, RZ, R3 ;  /* 0x000000ffff027224 */ /* 0x000fce00078e0003 */
[----:B------:R-:W-:Y:S05]  /*8960*/  WARPSYNC.COLLECTIVE R6, `(.L_x_5661) ;  /* 0x0000000006087348 */ /* 0x000fea0003c00000 */
[----:B------:R0:W1:Y:S02]  /*8970*/  SHFL.DOWN P0, R5, R2, R7, R9 ;  /* 0x0800000702057389 */ /* 0x0000640000000009 */
[----:B01----:R-:W-:Y:S01]  /*8980*/  ENDCOLLECTIVE ;  /* 0x000000000000791b */ /* 0x003fe20003800000 */
.L_x_5661:
[----:B------:R-:W-:Y:S02]  /*8990*/  IMAD.MOV.U32 R7, RZ, RZ, 0x1 ;  /* 0x00000001ff077424 */ /* 0x000fe400078e00ff */
[----:B------:R-:W-:-:S05]  /*89a0*/  IMAD.MOV.U32 R4, RZ, RZ, R5 ;  /* 0x000000ffff047224 */ /* 0x000fca00078e0005 */
[----:B------:R-:W-:-:S05]  /*89b0*/  FMNMX R4, R3, R4, !PT ;  /* 0x0000000403047209 */ /* 0x000fca0007800000 */
[----:B------:R-:W-:-:S07]  /*89c0*/  IMAD.MOV.U32 R2, RZ, RZ, R4 ;  /* 0x000000ffff027224 */ /* 0x000fce00078e0004 */
[----:B------:R-:W-:Y:S05]  /*89d0*/  WARPSYNC.COLLECTIVE R6, `(.L_x_5662) ;  /* 0x0000000006087348 */ /* 0x000fea0003c00000 */
[----:B------:R0:W1:Y:S02]  /*89e0*/  SHFL.DOWN P0, R5, R2, R7, R9 ;  /* 0x0800000702057389 */ /* 0x0000640000000009 */
[----:B01----:R-:W-:Y:S01]  /*89f0*/  ENDCOLLECTIVE ;  /* 0x000000000000791b */ /* 0x003fe20003800000 */
.L_x_5662:
[----:B------:R-:W-:Y:S05]  /*8a00*/  BRA `(.L_x_5663) ;  /* 0xfffffffc00307947 */ /* 0x000fea000383ffff */
        .weak           $__internal_120_$__cuda_sm20_div_u64
        .type           $__internal_120_$__cuda_sm20_div_u64,@function
        .size           $__internal_120_$__cuda_sm20_div_u64,($__internal_121_$__cuda_sm20_rcp_rn_f32_slowpath - $__internal_120_$__cuda_sm20_div_u64)
$__internal_120_$__cuda_sm20_div_u64:
        /* <DEDUP_REMOVED lines=67> */
[----:B------:R-:W-:Y:S06]  /*8e40*/  RET.REL.NODEC R6 `(_ZN18transformer_engine6detail43dgated_act_cast_transpose_kernel_notalignedILi2ELi4Ef13__nv_bfloat1613__nv_fp8_e4m3NS_5EmptyEXadL_ZNS_5dreluIffEET_T0_RKS4_EEXadL_ZNS_4reluIffEES6_S7_S9_EEEEvPKT2_SD_PT3_SF_PKT1_PSG_SJ_mmm) ;  /* 0xffffff70066c7950 */ /* 0x000fec0003c3ffff */
        .weak           $__internal_121_$__cuda_sm20_rcp_rn_f32_slowpath
        .type           $__internal_121_$__cuda_sm20_rcp_rn_f32_slowpath,@function
        .size           $__internal_121_$__cuda_sm20_rcp_rn_f32_slowpath,(.L_x_34606 - $__internal_121_$__cuda_sm20_rcp_rn_f32_slowpath)
$__internal_121_$__cuda_sm20_rcp_rn_f32_slowpath:
        /* <DEDUP_REMOVED lines=15> */
.L_x_5664:
        /* <DEDUP_REMOVED lines=33> */
.L_x_5666:
[----:B------:R0:W1:Y:S02]  /*9150*/  MUFU.RCP R2, R0 ;  /* 0x0000000000027308 */ /* 0x0000640000001000 */
.L_x_5665:
[----:B-1-3--:R-:W-:Y:S02]  /*9160*/  IMAD.MOV.U32 R5, RZ, RZ, R2 ;  /* 0x000000ffff057224 */ /* 0x00afe400078e0002 */
[----:B------:R-:W-:Y:S02]  /*9170*/  IMAD.MOV.U32 R2, RZ, RZ, R7 ;  /* 0x000000ffff027224 */ /* 0x000fe400078e0007 */
[----:B------:R-:W-:-:S04]  /*9180*/  IMAD.MOV.U32 R3, RZ, RZ, 0x0 ;  /* 0x00000000ff037424 */ /* 0x000fc800078e00ff */
[----:B0-2---:R-:W-:Y:S05]  /*9190*/  RET.REL.NODEC R2 `(_ZN18transformer_engine6detail43dgated_act_cast_transpose_kernel_notalignedILi2ELi4Ef13__nv_bfloat1613__nv_fp8_e4m3NS_5EmptyEXadL_ZNS_5dreluIffEET_T0_RKS4_EEXadL_ZNS_4reluIffEES6_S7_S9_EEEEvPKT2_SD_PT3_SF_PKT1_PSG_SJ_mmm) ;  /* 0xffffff6c02987950 */ /* 0x005fea0003c3ffff */
.L_x_5667:
        /* <DEDUP_REMOVED lines=14> */
.L_x_34606:


//--------------------- .text._ZN18transformer_engine6detail32dgated_act_cast_transpose_kernelILi2ELi4Ef13__nv_bfloat1613__nv_fp8_e4m3NS_5EmptyEXadL_ZNS_5dreluIffEET_T0_RKS4_EEXadL_ZNS_4reluIffEES6_S7_S9_EEEEvPKT2_SD_PT3_SF_PKT1_PSG_SJ_mmm --------------------------
	.section	.text._ZN18transformer_engine6detail32dgated_act_cast_transpose_kernelILi2ELi4Ef13__nv_bfloat1613__nv_fp8_e4m3NS_5EmptyEXadL_ZNS_5dreluIffEET_T0_RKS4_EEXadL_ZNS_4reluIffEES6_S7_S9_EEEEvPKT2_SD_PT3_SF_PKT1_PSG_SJ_mmm,"ax",@progbits
	.align	128
        .global         _ZN18transformer_engine6detail32dgated_act_cast_transpose_kernelILi2ELi4Ef13__nv_bfloat1613__nv_fp8_e4m3NS_5EmptyEXadL_ZNS_5dreluIffEET_T0_RKS4_EEXadL_ZNS_4reluIffEES6_S7_S9_EEEEvPKT2_SD_PT3_SF_PKT1_PSG_SJ_mmm
        .type           _ZN18transformer_engine6detail32dgated_act_cast_transpose_kernelILi2ELi4Ef13__nv_bfloat1613__nv_fp8_e4m3NS_5EmptyEXadL_ZNS_5dreluIffEET_T0_RKS4_EEXadL_ZNS_4reluIffEES6_S7_S9_EEEEvPKT2_SD_PT3_SF_PKT1_PSG_SJ_mmm,@function
        .size           _ZN18transformer_engine6detail32dgated_act_cast_transpose_kernelILi2ELi4Ef13__nv_bfloat1613__nv_fp8_e4m3NS_5EmptyEXadL_ZNS_5dreluIffEET_T0_RKS4_EEXadL_ZNS_4reluIffEES6_S7_S9_EEEEvPKT2_SD_PT3_SF_PKT1_PSG_SJ_mmm,(.L_x_34608 - _ZN18transformer_engine6detail32dgated_act_cast_transpose_kernelILi2ELi4Ef13__nv_bfloat1613__nv_fp8_e4m3NS_5EmptyEXadL_ZNS_5dreluIffEET_T0_RKS4_EEXadL_ZNS_4reluIffEES6_S7_S9_EEEEvPKT2_SD_PT3_SF_PKT1_PSG_SJ_mmm)
        .other          _ZN18transformer_engine6detail32dgated_act_cast_transpose_kernelILi2ELi4Ef13__nv_bfloat1613__nv_fp8_e4m3NS_5EmptyEXadL_ZNS_5dreluIffEET_T0_RKS4_EEXadL_ZNS_4reluIffEES6_S7_S9_EEEEvPKT2_SD_PT3_SF_PKT1_PSG_SJ_mmm,@"STO_CUDA_ENTRY STV_DEFAULT"
_ZN18transformer_engine6detail32dgated_act_cast_transpose_kernelILi2ELi4Ef13__nv_bfloat1613__nv_fp8_e4m3NS_5EmptyEXadL_ZNS_5dreluIffEET_T0_RKS4_EEXadL_ZNS_4reluIffEES6_S7_S9_EEEEvPKT2_SD_PT3_SF_PKT1_PSG_SJ_mmm:
.text._ZN18transformer_engine6detail32dgated_act_cast_transpose_kernelILi2ELi4Ef13__nv_bfloat1613__nv_fp8_e4m3NS_5EmptyEXadL_ZNS_5dreluIffEET_T0_RKS4_EEXadL_ZNS_4reluIffEES6_S7_S9_EEEEvPKT2_SD_PT3_SF_PKT1_PSG_SJ_mmm:
        /* <DEDUP_REMOVED lines=18> */
[----:B------:R-:W-:Y:S05]  /*0120*/  CALL.REL.NOINC `($__internal_122_$__cuda_sm20_div_u64) ;  /* 0x0000005000ac7944 */ /* 0x000fea0003c00000 */
        /* <DEDUP_REMOVED lines=8> */
.L_x_5668:
        /* <DEDUP_REMOVED lines=22> */
.L_x_5669:
[----:B------:R-:W-:Y:S01]  /*0310*/  ULDC.64 UR16, c[0x0][0x248] ;  /* 0x0000920000107ab9 */ /* 0x000fe20000000a00 */
[----:B------:R-:W-:Y:S01]  /*0320*/  IMAD.SHL.U32 R4, R2, 0x4, RZ ;  /* 0x0000000402047824 */ /* 0x000fe200078e00ff */
[----:B------:R-:W-:Y:S01]  /*0330*/  ULDC.64 UR6, c[0x0][0x210] ;  /* 0x0000840000067ab9 */ /* 0x000fe20000000a00 */
[----:B------:R-:W-:Y:S01]  /*0340*/  IMAD R9, R39, UR16, RZ ;  /* 0x0000001027097c24 */ /* 0x000fe2000f8e02ff */
[----:B------:R-:W-:Y:S01]  /*0350*/  USHF.R.U32.HI UR4, URZ, 0x1, UR17 ;  /* 0x000000013f047899 */ /* 0x000fe20008011611 */
[C---:B------:R-:W-:Y:S01]  /*0360*/  IMAD.WIDE.U32 R6, R38.reuse, UR16, RZ ;  /* 0x0000001026067c25 */ /* 0x040fe2000f8e00ff */
[----:B------:R-:W-:Y:S02]  /*0370*/  USHF.R.U64 UR8, UR16, 0x1, UR17 ;  /* 0x0000000110087899 */ /* 0x000fe40008001211 */
[----:B------:R-:W-:Y:S02]  /*0380*/  ULOP3.LUT UR5, UR17, 0x7fffffff, URZ, 0xc0, !UPT ;  /* 0x7fffffff11057892 */ /* 0x000fe4000f8ec03f */
[----:B------:R-:W-:Y:S01]  /*0390*/  IMAD R9, R38, UR17, R9 ;  /* 0x0000001126097c24 */ /* 0x000fe2000f8e0209 */
[----:B------:R-:W-:Y:S01]  /*03a0*/  ULDC.64 UR14, c[0x0][0x230] ;  /* 0x00008c00000e7ab9 */ /* 0x000fe20000000a00 */
[----:B------:R-:W-:-:S02]  /*03b0*/  IMAD.SHL.U32 R16, R6, 0x4, RZ ;  /* 0x0000000406107824 */ /* 0x000fc400078e00ff */
[----:B------:R-:W-:Y:S02]  /*03c0*/  IMAD.SHL.U32 R17, R2, 0x10, RZ ;  /* 0x0000001002117824 */ /* 0x000fe400078e00ff */
[----:B------:R-:W-:Y:S01]  /*03d0*/  IMAD.MOV.U32 R33, RZ, RZ, RZ ;  /* 0x000000ffff217224 */ /* 0x000fe200078e00ff */
[-C--:B------:R-:W-:Y:S01]  /*03e0*/  LEA R19, P0, R20, R16.reuse, 0x1 ;  /* 0x0000001014137211 */ /* 0x080fe200078008ff */
[----:B------:R-:W-:Y:S01]  /*03f0*/  IMAD.IADD R15, R7, 0x1, R9 ;  /* 0x00000001070f7824 */ /* 0x000fe200078e0209 */
[----:B------:R-:W-:Y:S01]  /*0400*/  LOP3.LUT R17, R17, 0x70, RZ, 0xc0, !PT ;  /* 0x0000007011117812 */ /* 0x000fe200078ec0ff */
[----:B------:R-:W-:Y:S01]  /*0410*/  IMAD.IADD R22, R3, 0x1, -R4 ;  /* 0x0000000103167824 */ /* 0x000fe200078e0a04 */
[----:B------:R-:W-:Y:S01]  /*0420*/  IADD3 R16, P1, R19, R16, RZ ;  /* 0x0000001013107210 */ /* 0x000fe20007f3e0ff */
[----:B------:R-:W-:Y:S01]  /*0430*/  USHF.L.U32 UR12, UR16, 0x1, URZ ;  /* 0x00000001100c7899 */ /* 0x000fe2000800063f */
[----:B------:R-:W-:Y:S01]  /*0440*/  SHF.L.U64.HI R15, R6, 0x2, R15 ;  /* 0x00000002060f7819 */ /* 0x000fe2000001020f */
[C---:B------:R-:W-:Y:S01]  /*0450*/  IMAD R25, R17.reuse, UR4, RZ ;  /* 0x0000000411197c24 */ /* 0x040fe2000f8e02ff */
[----:B------:R-:W-:Y:S01]  /*0460*/  LOP3.LUT R32, R22, 0x1f, RZ, 0xc0, !PT ;  /* 0x0000001f16207812 */ /* 0x000fe200078ec0ff */
[----:B------:R-:W-:Y:S01]  /*0470*/  IMAD R29, R17, UR5, RZ ;  /* 0x00000005111d7c24 */ /* 0x000fe2000f8e02ff */
[----:B------:R-:W-:Y:S01]  /*0480*/  LEA.HI.X R8, R20, R15, R5, 0x1, P0 ;  /* 0x0000000f14087211 */ /* 0x000fe200000f0c05 */
[----:B------:R-:W-:Y:S01]  /*0490*/  USHF.L.U64.HI UR13, UR16, 0x1, UR17 ;  /* 0x00000001100d7899 */ /* 0x000fe20008010211 */
[----:B------:R-:W-:Y:S01]  /*04a0*/  LEA R48, P0, R19, UR6, 0x6 ;  /* 0x0000000613307c11 */ /* 0x000fe2000f8030ff */
[----:B------:R-:W-:Y:S01]  /*04b0*/  IMAD.WIDE.U32 R6, R17, UR8, R32 ;  /* 0x0000000811067c25 */ /* 0x000fe2000f8e0020 */
[----:B------:R-:W-:-:S02]  /*04c0*/  ULDC.64 UR10, c[0x0][0x208] ;  /* 0x00008200000a7ab9 */ /* 0x000fc40000000a00 */
[----:B------:R-:W-:Y:S01]  /*04d0*/  LEA.HI.X R19, R19, UR7, R8, 0x6, P0 ;  /* 0x0000000713137c11 */ /* 0x000fe200080f3408 */
[----:B------:R-:W-:Y:S01]  /*04e0*/  IMAD.X R15, R8, 0x1, R15, P1 ;  /* 0x00000001080f7824 */ /* 0x000fe200008e060f */
[----:B------:R-:W-:Y:S01]  /*04f0*/  ULDC.64 UR6, c[0x0][0x218] ;  /* 0x0000860000067ab9 */ /* 0x000fe20000000a00 */
[----:B------:R-:W-:Y:S01]  /*0500*/  IMAD.WIDE.U32 R8, R17, UR16, R32 ;  /* 0x0000001011087c25 */ /* 0x000fe2000f8e0020 */
[----:B------:R-:W-:Y:S02]  /*0510*/  LEA R10, P1, R6, R48, 0x2 ;  /* 0x00000030060a7211 */ /* 0x000fe400078210ff */
[C---:B------:R-:W-:Y:S01]  /*0520*/  LEA R36, P0, R16.reuse, UR6, 0x6 ;  /* 0x0000000610247c11 */ /* 0x040fe2000f8030ff */
[----:B------:R-:W-:Y:S02]  /*0530*/  IMAD.IADD R7, R7, 0x1, R25 ;  /* 0x0000000107077824 */ /* 0x000fe400078e0219 */
[----:B------:R-:W-:Y:S01]  /*0540*/  IMAD.IADD R9, R9, 0x1, R29 ;  /* 0x0000000109097824 */ /* 0x000fe200078e021d */
[----:B------:R-:W-:Y:S01]  /*0550*/  LEA.HI.X R37, R16, UR7, R15, 0x6, P0 ;  /* 0x0000000710257c11 */ /* 0x000fe200080f340f */
[----:B------:R-:W-:Y:S01]  /*0560*/  IMAD.SHL.U32 R13, R8, 0x4, RZ ;  /* 0x00000004080d7824 */ /* 0x000fe200078e00ff */
[----:B------:R-:W-:-:S02]  /*0570*/  LEA.HI.X R11, R6, R19, R7, 0x2, P1 ;  /* 0x00000013060b7211 */ /* 0x000fc400008f1407 */
[----:B------:R-:W-:Y:S02]  /*0580*/  SHF.L.U64.HI R18, R8, 0x2, R9 ;  /* 0x0000000208127819 */ /* 0x000fe40000010209 */
[----:B------:R-:W-:Y:S01]  /*0590*/  IADD3 R6, P0, R13, R36, RZ ;  /* 0x000000240d067210 */ /* 0x000fe20007f1e0ff */
[----:B------:R-:W-:Y:S01]  /*05a0*/  USHF.L.U32 UR9, UR8, 0x2, URZ ;  /* 0x0000000208097899 */ /* 0x000fe2000800063f */
[----:B------:R-:W-:Y:S01]  /*05b0*/  IADD3 R14, P1, R36, UR12, RZ ;  /* 0x0000000c240e7c10 */ /* 0x000fe2000ff3e0ff */
[----:B------:R-:W-:Y:S02]  /*05c0*/  USHF.L.U32 UR6, UR16, 0x2, URZ ;  /* 0x0000000210067899 */ /* 0x000fe4000800063f */
[----:B------:R-:W-:Y:S01]  /*05d0*/  IMAD.U32 R35, RZ, RZ, UR16 ;  /* 0x00000010ff237e24 */ /* 0x000fe2000f8e00ff */
[----:B------:R-:W-:Y:S01]  /*05e0*/  USHF.L.U64.HI UR7, UR16, 0x2, UR17 ;  /* 0x0000000210077899 */ /* 0x000fe20008010211 */
[----:B------:R-:W-:Y:S01]  /*05f0*/  IMAD.X R7, R18, 0x1, R37, P0 ;  /* 0x0000000112077824 */ /* 0x000fe200000e0625 */
[----:B------:R-:W-:Y:S01]  /*0600*/  ISETP.NE.U32.AND P0, PT, RZ, UR14, PT ;  /* 0x0000000eff007c0c */ /* 0x000fe2000bf05070 */
[----:B------:R-:W-:Y:S01]  /*0610*/  USHF.L.U64.HI UR4, UR8, 0x2, UR4 ;  /* 0x0000000208047899 */ /* 0x000fe20008010204 */
[----:B------:R-:W2:Y:S02]  /*0620*/  LDG.E R28, desc[UR10][R10.64] ;  /* 0x0000000a0a1c7981 */ /* 0x000ea4000c1e1900 */
[----:B------:R-:W-:Y:S01]  /*0630*/  ISETP.NE.AND.EX P0, PT, RZ, UR15, PT, P0 ;  /* 0x0000000fff007c0c */ /* 0x000fe2000bf05300 */
[----:B------:R-:W-:Y:S01]  /*0640*/  IMAD.U32 R21, RZ, RZ, UR17 ;  /* 0x00000011ff157e24 */ /* 0x000fe2000f8e00ff */
[----:B------:R0:W3:Y:S01]  /*0650*/  LDG.E R58, desc[UR10][R6.64] ;  /* 0x0000000a063a7981 */ /* 0x0000e2000c1e1900 */
[----:B------:R-:W-:Y:S01]  /*0660*/  IADD3 R12, P2, R14, R13, RZ ;  /* 0x0000000d0e0c7210 */ /* 0x000fe20007f5e0ff */
[----:B------:R-:W-:Y:S01]  /*0670*/  VIADD R42, R22, 0xffffffff ;  /* 0xffffffff162a7836 */ /* 0x000fe20000000000 */
[----:B------:R-:W-:Y:S01]  /*0680*/  IADD3.X R46, R37, UR13, RZ, P1, !PT ;  /* 0x0000000d252e7c10 */ /* 0x000fe20008ffe4ff */
[----:B------:R-:W-:Y:S01]  /*0690*/  IMAD.MOV.U32 R43, RZ, RZ, RZ ;  /* 0x000000ffff2b7224 */ /* 0x000fe200078e00ff */
[----:B------:R-:W-:Y:S01]  /*06a0*/  IADD3 R26, P1, R10, UR9, RZ ;  /* 0x000000090a1a7c10 */ /* 0x000fe2000ff3e0ff */
[----:B------:R-:W-:Y:S01]  /*06b0*/  ULDC.64 UR14, c[0x0][0x220] ;  /* 0x00008800000e7ab9 */ /* 0x000fe20000000a00 */
[----:B------:R-:W-:Y:S01]  /*06c0*/  LEA R34, P4, R35, R6, 0x3 ;  /* 0x0000000623227211 */ /* 0x000fe200078818ff */
[----:B------:R-:W-:Y:S01]  /*06d0*/  IMAD.X R13, R46, 0x1, R18, P2 ;  /* 0x000000012e0d7824 */ /* 0x000fe200010e0612 */
[----:B------:R-:W-:Y:S01]  /*06e0*/  IADD3 R30, P3, R6, UR6, RZ ;  /* 0x00000006061e7c10 */ /* 0x000fe2000ff7e0ff */
[----:B0-----:R-:W-:Y:S01]  /*06f0*/  IMAD.U32 R6, RZ, RZ, UR16 ;  /* 0x00000010ff067e24 */ /* 0x001fe2000f8e00ff */
[----:B------:R-:W-:-:S02]  /*0700*/  IADD3.X R27, R11, UR4, RZ, P1, !PT ;  /* 0x000000040b1b7c10 */ /* 0x000fc40008ffe4ff */
[----:B------:R-:W-:Y:S01]  /*0710*/  IADD3.X R31, R7, UR7, RZ, P3, !PT ;  /* 0x00000007071f7c10 */ /* 0x000fe20009ffe4ff */
[----:B------:R0:W4:Y:S01]  /*0720*/  LDG.E R53, desc[UR10][R12.64] ;  /* 0x0000000a0c357981 */ /* 0x000122000c1e1900 */
[----:B------:R-:W-:Y:S02]  /*0730*/  IADD3 R64, P1, R12, UR6, RZ ;  /* 0x000000060c407c10 */ /* 0x000fe4000ff3e0ff */
[----:B------:R-:W-:Y:S01]  /*0740*/  LEA.HI.X R35, R6, R7, R21, 0x3, P4 ;  /* 0x0000000706237211 */ /* 0x000fe200020f1c15 */
[----:B------:R-:W1:Y:S01]  /*0750*/  @P0 LDC.64 R10, c[0x0][0x230] ;  /* 0x00008c00ff0a0b82 */ /* 0x000e620000000a00 */
[----:B------:R-:W-:Y:S01]  /*0760*/  IADD3 R6, P2, R26, UR9, RZ ;  /* 0x000000091a067c10 */ /* 0x000fe2000ff5e0ff */
[----:B------:R-:W5:Y:S01]  /*0770*/  LDG.E R41, desc[UR10][R30.64] ;  /* 0x0000000a1e297981 */ /* 0x000f62000c1e1900 */
[----:B------:R-:W-:Y:S02]  /*0780*/  IADD3.X R65, R13, UR7, RZ, P1, !PT ;  /* 0x000000070d417c10 */ /* 0x000fe40008ffe4ff */
[----:B------:R-:W-:Y:S01]  /*0790*/  IADD3 R21, P1, R8, UR12, RZ ;  /* 0x0000000c08157c10 */ /* 0x000fe2000ff3e0ff */
[----:B------:R-:W5:Y:S01]  /*07a0*/  LDG.E R57, desc[UR10][R34.64] ;  /* 0x0000000a22397981 */ /* 0x000f62000c1e1900 */
[----:B------:R-:W-:-:S02]  /*07b0*/  IADD3.X R7, R27, UR4, RZ, P2, !PT ;  /* 0x000000041b077c10 */ /* 0x000fc400097fe4ff */
[----:B------:R-:W-:Y:S01]  /*07c0*/  IADD3.X R23, R9, UR13, RZ, P1, !PT ;  /* 0x0000000d09177c10 */ /* 0x000fe20008ffe4ff */
[----:B------:R0:W5:Y:S02]  /*07d0*/  LDG.E R56, desc[UR10][R26.64] ;  /* 0x0000000a1a387981 */ /* 0x000164000c1e1900 */
[----:B0-----:R-:W-:Y:S02]  /*07e0*/  IADD3 R13, P1, R21, UR16, RZ ;  /* 0x00000010150d7c10 */ /* 0x001fe4000ff3e0ff */
[----:B------:R-:W5:Y:S02]  /*07f0*/  LDG.E R62, desc[UR10][R6.64] ;  /* 0x0000000a063e7981 */ /* 0x000f64000c1e1900 */
[----:B------:R-:W-:Y:S02]  /*0800*/  IADD3.X R18, R23, UR5, RZ, P1, !PT ;  /* 0x0000000517127c10 */ /* 0x000fe40008ffe4ff */
[----:B------:R-:W-:Y:S01]  /*0810*/  LEA R12, P1, R21, R14, 0x2 ;  /* 0x0000000e150c7211 */ /* 0x000fe200078210ff */
[----:B------:R-:W5:Y:S01]  /*0820*/  LDG.E R64, desc[UR10][R64.64] ;  /* 0x0000000a40407981 */ /* 0x000f62000c1e1900 */
[----:B------:R-:W-:-:S04]  /*0830*/  LEA R26, P2, R13, R36, 0x2 ;  /* 0x000000240d1a7211 */ /* 0x000fc800078410ff */
[----:B------:R-:W-:Y:S01]  /*0840*/  LEA.HI.X R27, R13, R37, R18, 0x2, P2 ;  /* 0x000000250d1b7211 */ /* 0x000fe200010f1412 */
[----:B-1----:R0:W5:Y:S01]  /*0850*/  @P0 LDG.E R61, desc[UR10][R10.64] ;  /* 0x0000000a0a3d0981 */ /* 0x002162000c1e1900 */
[----:B------:R-:W-:Y:S02]  /*0860*/  LEA.HI.X R13, R21, R46, R23, 0x2, P1 ;  /* 0x0000002e150d7211 */ /* 0x000fe400008f1417 */
[----:B------:R-:W-:Y:S01]  /*0870*/  IADD3 R30, P1, R6, UR9, RZ ;  /* 0x00000009061e7c10 */ /* 0x000fe2000ff3e0ff */
[----:B------:R-:W5:Y:S01]  /*0880*/  LDG.E R60, desc[UR10][R26.64] ;  /* 0x0000000a1a3c7981 */ /* 0x000f62000c1e1900 */
[----:B------:R-:W-:Y:S02]  /*0890*/  IADD3 R34, P2, R12, UR6, RZ ;  /* 0x000000060c227c10 */ /* 0x000fe4000ff5e0ff */
[----:B------:R-:W-:Y:S01]  /*08a0*/  IADD3.X R31, R7, UR4, RZ, P1, !PT ;  /* 0x00000004071f7c10 */ /* 0x000fe20008ffe4ff */
[----:B------:R1:W5:Y:S01]  /*08b0*/  LDG.E R63, desc[UR10][R12.64] ;  /* 0x0000000a0c3f7981 */ /* 0x000362000c1e1900 */
[----:B------:R-:W-:-:S03]  /*08c0*/  IADD3.X R35, R13, UR7, RZ, P2, !PT ;  /* 0x000000070d237c10 */ /* 0x000fc600097fe4ff */
[----:B------:R-:W5:Y:S04]  /*08d0*/  LDG.E R59, desc[UR10][R30.64] ;  /* 0x0000000a1e3b7981 */ /* 0x000f68000c1e1900 */
[----:B------:R1:W5:Y:S01]  /*08e0*/  LDG.E R49, desc[UR10][R34.64] ;  /* 0x0000000a22317981 */ /* 0x000362000c1e1900 */
[----:B------:R-:W-:-:S05]  /*08f0*/  LOP3.LUT R42, R42, 0x1f, RZ, 0xc0, !PT ;  /* 0x0000001f2a2a7812 */ /* 0x000fca00078ec0ff */
[----:B0-----:R-:W-:-:S04]  /*0900*/  IMAD.WIDE.U32 R10, R17, UR16, R42 ;  /* 0x00000010110a7c25 */ /* 0x001fc8000f8e002a */
[----:B------:R-:W-:Y:S01]  /*0910*/  IMAD.IADD R11, R29, 0x1, R11 ;  /* 0x000000011d0b7824 */ /* 0x000fe200078e020b */
[----:B------:R-:W-:Y:S01]  /*0920*/  IADD3 R18, P1, R10, UR6, RZ ;  /* 0x000000060a127c10 */ /* 0x000fe2000ff3e0ff */
[----:B------:R-:W-:-:S03]  /*0930*/  IMAD.WIDE.U32 R6, R17, UR8, R42 ;  /* 0x0000000811067c25 */ /* 0x000fc6000f8e002a */
[----:B------:R-:W-:Y:S01]  /*0940*/  IADD3.X R21, R11, UR7, RZ, P1, !PT ;  /* 0x000000070b157c10 */ /* 0x000fe20008ffe4ff */
[----:B-1----:R-:W-:Y:S01]  /*0950*/  IMAD.SHL.U32 R13, R18, 0x4, RZ ;  /* 0x00000004120d7824 */ /* 0x002fe200078e00ff */
[----:B------:R-:W-:Y:S02]  /*0960*/  IADD3 R12, P1, R6, UR9, RZ ;  /* 0x00000009060c7c10 */ /* 0x000fe4000ff3e0ff */
[----:B------:R-:W-:Y:S02]  /*0970*/  SHF.L.U64.HI R18, R18, 0x2, R21 ;  /* 0x0000000212127819 */ /* 0x000fe40000010215 */
[----:B------:R-:W-:Y:S02]  /*0980*/  IADD3 R34, P2, R13, R36, RZ ;  /* 0x000000240d227210 */ /* 0x000fe40007f5e0ff */
[----:B------:R-:W-:-:S03]  /*0990*/  IADD3.X R7, R25, UR4, R7, P1, !PT ;  /* 0x0000000419077c10 */ /* 0x000fc60008ffe407 */
[----:B------:R-:W-:Y:S01]  /*09a0*/  IMAD.X R35, R18, 0x1, R37, P2 ;  /* 0x0000000112237824 */ /* 0x000fe200010e0625 */
[C---:B------:R-:W-:Y:S01]  /*09b0*/  LEA R6, P1, R12.reuse, R48, 0x2 ;  /* 0x000000300c067211 */ /* 0x040fe200078210ff */
[----:B------:R-:W-:Y:S01]  /*09c0*/  IMAD.U32 R21, RZ, RZ, UR16 ;  /* 0x00000010ff157e24 */ /* 0x000fe2000f8e00ff */
[----:B------:R-:W-:Y:S02]  /*09d0*/  UIMAD UR5, UR5, 0x5, URZ ;  /* 0x00000005050578a4 */ /* 0x000fe4000f8e023f */
[----:B------:R-:W5:Y:S01]  /*09e0*/  LDG.E R34, desc[UR10][R34.64] ;  /* 0x0000000a22227981 */ /* 0x000f62000c1e1900 */
[----:B------:R-:W-:Y:S01]  /*09f0*/  LEA.HI.X R7, R12, R19, R7, 0x2, P1 ;  /* 0x000000130c077211 */ /* 0x000fe200008f1407 */
[----:B------:R-:W-:Y:S01]  /*0a00*/  IMAD.WIDE.U32 R10, R21, 0x5, R10 ;  /* 0x00000005150a7825 */ /* 0x000fe200078e000a */
[----:B------:R-:W-:-:S03]  /*0a10*/  IADD3 R12, P1, R13, R14, RZ ;  /* 0x0000000e0d0c7210 */ /* 0x000fc60007f3e0ff */
[----:B------:R-:W5:Y:S01]  /*0a20*/  LDG.E R40, desc[UR10][R6.64] ;  /* 0x0000000a06287981 */ /* 0x000f62000c1e1900 */
[----:B------:R-:W-:Y:S02]  /*0a30*/  VIADD R11, R11, UR5 ;  /* 0x000000050b0b7c36 */ /* 0x000fe40008000000 */
[----:B------:R-:W-:Y:S02]  /*0a40*/  IMAD.X R13, R18, 0x1, R46, P1 ;  /* 0x00000001120d7824 */ /* 0x000fe400008e062e */
[C---:B------:R-:W-:Y:S01]  /*0a50*/  IMAD.SHL.U32 R21, R10.reuse, 0x4, RZ ;  /* 0x000000040a157824 */ /* 0x040fe200078e00ff */
[----:B------:R-:W-:Y:S02]  /*0a60*/  SHF.L.U64.HI R24, R10, 0x2, R11 ;  /* 0x000000020a187819 */ /* 0x000fe4000001020b */
[----:B------:R0:W5:Y:S02]  /*0a70*/  LDG.E R18, desc[UR10][R12.64] ;  /* 0x0000000a0c127981 */ /* 0x000164000c1e1900 */
[----:B------:R-:W-:-:S02]  /*0a80*/  IADD3 R10, P2, R21, R36, RZ ;  /* 0x00000024150a7210 */ /* 0x000fc40007f5e0ff */
[----:B------:R-:W-:-:S03]  /*0a90*/  IADD3 R26, P1, R6, UR9, RZ ;  /* 0x00000009061a7c10 */ /* 0x000fc6000ff3e0ff */
[----:B------:R-:W-:Y:S01]  /*0aa0*/  IMAD.X R11, R24, 0x1, R37, P2 ;  /* 0x00000001180b7824 */ /* 0x000fe200010e0625 */
[----:B------:R-:W-:-:S04]  /*0ab0*/  IADD3.X R27, R7, UR4, RZ, P1, !PT ;  /* 0x00000004071b7c10 */ /* 0x000fc80008ffe4ff */
[----:B------:R-:W5:Y:S04]  /*0ac0*/  LDG.E R7, desc[UR10][R10.64] ;  /* 0x0000000a0a077981 */ /* 0x000f68000c1e1900 */
[----:B------:R1:W5:Y:S01]  /*0ad0*/  LDG.E R23, desc[UR10][R26.64] ;  /* 0x0000000a1a177981 */ /* 0x000362000c1e1900 */
[----:B------:R-:W-:-:S04]  /*0ae0*/  IADD3 R54, P1, R26, UR9, RZ ;  /* 0x000000091a367c10 */ /* 0x000fc8000ff3e0ff */
[----:B------:R-:W-:Y:S02]  /*0af0*/  IADD3.X R55, R27, UR4, RZ, P1, !PT ;  /* 0x000000041b377c10 */ /* 0x000fe40008ffe4ff */
[----:B------:R-:W-:Y:S02]  /*0b00*/  IADD3 R50, P2, R54, UR9, RZ ;  /* 0x0000000936327c10 */ /* 0x000fe4000ff5e0ff */
[----:B0-----:R-:W-:Y:S01]  /*0b10*/  IADD3 R12, P1, R21, R14, RZ ;  /* 0x0000000e150c7210 */ /* 0x001fe20007f3e0ff */
[----:B------:R-:W5:Y:S01]  /*0b20*/  LDG.E R47, desc[UR10][R54.64] ;  /* 0x0000000a362f7981 */ /* 0x000f62000c1e1900 */
[----:B------:R-:W-:Y:S02]  /*0b30*/  IADD3.X R51, R55, UR4, RZ, P2, !PT ;  /* 0x0000000437337c10 */ /* 0x000fe400097fe4ff */
[----:B------:R-:W-:-:S04]  /*0b40*/  IADD3 R30, P2, R10, UR6, RZ ;  /* 0x000000060a1e7c10 */ /* 0x000fc8000ff5e0ff */
[----:B------:R-:W-:-:S05]  /*0b50*/  IADD3.X R31, R11, UR7, RZ, P2, !PT ;  /* 0x000000070b1f7c10 */ /* 0x000fca00097fe4ff */
[----:B------:R-:W5:Y:S01]  /*0b60*/  LDG.E R21, desc[UR10][R30.64] ;  /* 0x0000000a1e157981 */ /* 0x000f62000c1e1900 */
[----:B------:R-:W-:Y:S02]  /*0b70*/  IADD3 R44, P2, R30, UR6, RZ ;  /* 0x000000061e2c7c10 */ /* 0x000fe4000ff5e0ff */
[----:B------:R-:W-:Y:S02]  /*0b80*/  LEA R52, P3, R16, UR14, 0x5 ;  /* 0x0000000e10347c11 */ /* 0x000fe4000f8628ff */
[----:B------:R-:W-:Y:S01]  /*0b90*/  IADD3.X R45, R31, UR7, RZ, P2, !PT ;  /* 0x000000071f2d7c10 */ /* 0x000fe200097fe4ff */
[C---:B------:R-:W-:Y:S01]  /*0ba0*/  IMAD.SHL.U32 R35, R8.reuse, 0x2, RZ ;  /* 0x0000000208237824 */ /* 0x040fe200078e00ff */
[----:B------:R-:W-:Y:S02]  /*0bb0*/  SHF.L.U64.HI R8, R8, 0x1, R9 ;  /* 0x0000000108087819 */ /* 0x000fe40000010209 */
[----:B------:R-:W-:Y:S02]  /*0bc0*/  LEA.HI.X R9, R16, UR15, R15, 0x5, P3 ;  /* 0x0000000f10097c11 */ /* 0x000fe400098f2c0f */
[----:B------:R-:W5:Y:S04]  /*0bd0*/  LDG.E R16, desc[UR10][R44.64] ;  /* 0x0000000a2c107981 */ /* 0x000f68000c1e1900 */
[----:B------:R-:W5:Y:S01]  /*0be0*/  LDG.E R15, desc[UR10][R50.64] ;  /* 0x0000000a320f7981 */ /* 0x000f62000c1e1900 */
[----:B------:R-:W-:-:S05]  /*0bf0*/  IMAD.X R13, R24, 0x1, R46, P1 ;  /* 0x00000001180d7824 */ /* 0x000fca00008e062e */
[----:B------:R2:W5:Y:S01]  /*0c00*/  LDG.E R24, desc[UR10][R12.64] ;  /* 0x0000000a0c187981 */ /* 0x000562000c1e1900 */
[----:B-1----:R-:W-:-:S04]  /*0c10*/  IADD3 R26, P1, R12, UR6, RZ ;  /* 0x000000060c1a7c10 */ /* 0x002fc8000ff3e0ff */
[----:B------:R-:W-:Y:S02]  /*0c20*/  IADD3.X R27, R13, UR7, RZ, P1, !PT ;  /* 0x000000070d1b7c10 */ /* 0x000fe40008ffe4ff */
[----:B------:R-:W-:-:S04]  /*0c30*/  IADD3 R10, P1, R26, UR6, RZ ;  /* 0x000000061a0a7c10 */ /* 0x000fc8000ff3e0ff */
[----:B------:R-:W-:Y:S02]  /*0c40*/  IADD3.X R11, R27, UR7, RZ, P1, !PT ;  /* 0x000000071b0b7c10 */ /* 0x000fe40008ffe4ff */
[----:B------:R-:W5:Y:S04]  /*0c50*/  LDG.E R27, desc[UR10][R26.64] ;  /* 0x0000000a1a1b7981 */ /* 0x000f68000c1e1900 */
[----:B------:R0:W5:Y:S01]  /*0c60*/  LDG.E R6, desc[UR10][R10.64] ;  /* 0x0000000a0a067981 */ /* 0x000162000c1e1900 */
[----:B------:R-:W-:Y:S01]  /*0c70*/  UMOV UR8, 0x3f800000 ;  /* 0x3f80000000087882 */ /* 0x000fe20000000000 */
[----:B------:R-:W-:Y:S01]  /*0c80*/  USHF.R.U64 UR14, UR16, 0x1, UR17 ;  /* 0x00000001100e7899 */ /* 0x000fe20008001211 */
[C---:B---3--:R-:W-:Y:S01]  /*0c90*/  PRMT R43, R58.reuse, 0x7632, R43 ;  /* 0x000076323a2b7816 */ /* 0x048fe2000000002b */
[----:B------:R-:W-:Y:S01]  /*0ca0*/  IMAD.U32 R58, R58, 0x10000, RZ ;  /* 0x000100003a3a7824 */ /* 0x000fe200078e00ff */
[C---:B--2---:R-:W-:Y:S01]  /*0cb0*/  PRMT R12, R28.reuse, 0x7632, R12 ;  /* 0x000076321c0c7816 */ /* 0x044fe2000000000c */
[----:B------:R-:W-:-:S02]  /*0cc0*/  IMAD.U32 R28, R28, 0x10000, RZ ;  /* 0x000100001c1c7824 */ /* 0x000fc400078e00ff */
[----:B------:R-:W-:Y:S01]  /*0cd0*/  IMAD.U32 R43, R43, 0x10000, RZ ;  /* 0x000100002b2b7824 */ /* 0x000fe200078e00ff */
[----:B------:R-:W-:Y:S02]  /*0ce0*/  FSET.BF.GT.AND R13, R58, RZ, PT ;  /* 0x000000ff3a0d720a */ /* 0x000fe40003804000 */
[----:B------:R-:W-:Y:S01]  /*0cf0*/  FMNMX R31, RZ, R58, !PT ;  /* 0x0000003aff1f7209 */ /* 0x000fe20007800000 */
[----:B------:R-:W-:Y:S01]  /*0d00*/  IMAD.U32 R51, R12, 0x10000, RZ ;  /* 0x000100000c337824 */ /* 0x000fe200078e00ff */
[----:B------:R-:W-:Y:S01]  /*0d10*/  FSET.BF.GT.AND R12, R43, RZ, PT ;  /* 0x000000ff2b0c720a */ /* 0x000fe20003804000 */
[----:B0-----:R-:W-:Y:S01]  /*0d20*/  FMUL R10, R13, R28 ;  /* 0x0000001c0d0a7220 */ /* 0x001fe20000400000 */
[----:B------:R-:W-:Y:S01]  /*0d30*/  FMNMX R30, RZ, R43, !PT ;  /* 0x0000002bff1e7209 */ /* 0x000fe20007800000 */
[----:B------:R-:W-:Y:S01]  /*0d40*/  FMUL R13, R28, R31 ;  /* 0x0000001f1c0d7220 */ /* 0x000fe20000400000 */
[C---:B----4-:R-:W-:Y:S01]  /*0d50*/  IMAD.U32 R11, R53.reuse, 0x10000, RZ ;  /* 0x00010000350b7824 */ /* 0x050fe200078e00ff */
[----:B------:R-:W-:Y:S01]  /*0d60*/  PRMT R53, R53, 0x7632, R53 ;  /* 0x0000763235357816 */ /* 0x000fe20000000035 */
[----:B------:R-:W-:Y:S01]  /*0d70*/  FMUL R26, R12, R51 ;  /* 0x000000330c1a7220 */ /* 0x000fe20000400000 */
[C---:B-----5:R-:W-:Y:S01]  /*0d80*/  IMAD.U32 R28, R41.reuse, 0x10000, RZ ;  /* 0x00010000291c7824 */ /* 0x060fe200078e00ff */
[----:B------:R-:W-:Y:S01]  /*0d90*/  PRMT R41, R41, 0x7632, R41 ;  /* 0x0000763229297816 */ /* 0x000fe20000000029 */
[----:B------:R-:W-:Y:S01]  /*0da0*/  FMUL R12, R51, R30 ;  /* 0x0000001e330c7220 */ /* 0x000fe20000400000 */
[----:B------:R-:W-:-:S02]  /*0db0*/  IMAD.U32 R43, R57, 0x10000, RZ ;  /* 0x00010000392b7824 */ /* 0x000fc400078e00ff */
[----:B------:R-:W-:Y:S01]  /*0dc0*/  FSET.BF.GT.AND R30, R28, RZ, PT ;  /* 0x000000ff1c1e720a */ /* 0x000fe20003804000 */
[----:B------:R-:W-:Y:S01]  /*0dd0*/  IMAD.U32 R53, R53, 0x10000, RZ ;  /* 0x0001000035357824 */ /* 0x000fe200078e00ff */
[----:B------:R-:W-:Y:S01]  /*0de0*/  FMNMX R28, RZ, R28, !PT ;  /* 0x0000001cff1c7209 */ /* 0x000fe20007800000 */
[C---:B------:R-:W-:Y:S01]  /*0df0*/  IMAD.U32 R31, R56.reuse, 0x10000, RZ ;  /* 0x00010000381f7824 */ /* 0x040fe200078e00ff */
[----:B------:R-:W-:Y:S01]  /*0e00*/  PRMT R56, R56, 0x7632, R56 ;  /* 0x0000763238387816 */ /* 0x000fe20000000038 */
[----:B------:R-:W-:Y:S01]  /*0e10*/  IMAD.U32 R41, R41, 0x10000, RZ ;  /* 0x0001000029297824 */ /* 0x000fe200078e00ff */
[----:B------:R-:W-:Y:S01]  /*0e20*/  FSET.BF.GT.AND R45, R43, RZ, PT ;  /* 0x000000ff2b2d720a */ /* 0x000fe20003804000 */
[----:B------:R-:W-:Y:S02]  /*0e30*/  IMAD.U32 R54, R62, 0x10000, RZ ;  /* 0x000100003e367824 */ /* 0x000fe400078e00ff */
[----:B------:R-:W-:Y:S01]  /*0e40*/  FMUL R10, R10, R11 ;  /* 0x0000000b0a0a7220 */ /* 0x000fe20000400000 */
[----:B------:R-:W-:Y:S01]  /*0e50*/  FMUL R11, R26, R53 ;  /* 0x000000351a0b7220 */ /* 0x000fe20000400000 */
[----:B------:R-:W-:Y:S01]  /*0e60*/  FMUL R51, R30, R31 ;  /* 0x0000001f1e337220 */ /* 0x000fe20000400000 */
[----:B------:R-:W-:Y:S01]  /*0e70*/  FMUL R28, R31, R28 ;  /* 0x0000001c1f1c7220 */ /* 0x000fe20000400000 */
[----:B------:R-:W-:Y:S01]  /*0e80*/  FSET.BF.GT.AND R30, R41, RZ, PT ;  /* 0x000000ff291e720a */ /* 0x000fe20003804000 */
[----:B------:R-:W-:Y:S01]  /*0e90*/  IMAD.U32 R31, R56, 0x10000, RZ ;  /* 0x00010000381f7824 */ /* 0x000fe200078e00ff */
[----:B------:R-:W-:Y:S01]  /*0ea0*/  FMNMX R53, RZ, R43, !PT ;  /* 0x0000002bff357209 */ /* 0x000fe20007800000 */
[----:B------:R-:W-:Y:S01]  /*0eb0*/  FMUL R43, R45, R54 ;  /* 0x000000362d2b7220 */ /* 0x000fe20000400000 */
[----:B------:R-:W-:-:S02]  /*0ec0*/  FMNMX R44, RZ, R41, !PT ;  /* 0x00000029ff2c7209 */ /* 0x000fc40007800000 */
[----:B------:R-:W-:Y:S01]  /*0ed0*/  PRMT R45, R57, 0x7632, R45 ;  /* 0x00007632392d7816 */ /* 0x000fe2000000002d */
[----:B------:R-:W-:Y:S01]  /*0ee0*/  FMUL R50, R30, R31 ;  /* 0x0000001f1e327220 */ /* 0x000fe20000400000 */
[----:B------:R-:W-:Y:S01]  /*0ef0*/  PRMT R26, R64, 0x7632, R26 ;  /* 0x00007632401a7816 */ /* 0x000fe2000000001a */
[----:B------:R-:W-:Y:S01]  /*0f00*/  FMUL R30, R31, R44 ;  /* 0x0000002c1f1e7220 */ /* 0x000fe20000400000 */
[----:B------:R-:W-:Y:S01]  /*0f10*/  FMUL R31, R54, R53 ;  /* 0x00000035361f7220 */ /* 0x000fe20000400000 */
[----:B------:R-:W-:Y:S01]  /*0f20*/  IMAD.U32 R45, R45, 0x10000, RZ ;  /* 0x000100002d2d7824 */ /* 0x000fe200078e00ff */
[----:B------:R-:W-:Y:S01]  /*0f30*/  PRMT R55, R62, 0x7632, R55 ;  /* 0x000076323e377816 */ /* 0x000fe20000000037 */
[----:B------:R-:W-:Y:S02]  /*0f40*/  IMAD.U32 R53, R60, 0x10000, RZ ;  /* 0x000100003c357824 */ /* 0x000fe400078e00ff */
[----:B------:R-:W-:Y:S01]  /*0f50*/  IMAD.U32 R41, R26, 0x10000, RZ ;  /* 0x000100001a297824 */ /* 0x000fe200078e00ff */
[----:B------:R-:W-:Y:S01]  /*0f60*/  PRMT R26, R63, 0x7632, R26 ;  /* 0x000076323f1a7816 */ /* 0x000fe2000000001a */
[----:B------:R-:W-:Y:S01]  /*0f70*/  IMAD.U32 R55, R55, 0x10000, RZ ;  /* 0x0001000037377824 */ /* 0x000fe200078e00ff */
[----:B------:R-:W-:-:S02]  /*0f80*/  @P0 R2UR UR8, R61 ;  /* 0x000000003d0802ca */ /* 0x000fc400000e0000 */
[----:B------:R-:W-:Y:S01]  /*0f90*/  FSET.BF.GT.AND R58, R45, RZ, PT ;  /* 0x000000ff2d3a720a */ /* 0x000fe20003804000 */
[----:B------:R-:W-:Y:S01]  /*0fa0*/  IMAD.U32 R54, R59, 0x10000, RZ ;  /* 0x000100003b367824 */ /* 0x000fe200078e00ff */
[----:B------:R-:W-:Y:S01]  /*0fb0*/  FSET.BF.GT.AND R57, R53, RZ, PT ;  /* 0x000000ff3539720a */ /* 0x000fe20003804000 */
[----:B------:R-:W-:Y:S01]  /*0fc0*/  FMUL R50, R50, R41 ;  /* 0x0000002932327220 */ /* 0x000fe20000400000 */
[----:B------:R-:W-:Y:S01]  /*0fd0*/  IMAD.U32 R41, R26, 0x10000, RZ ;  /* 0x000100001a297824 */ /* 0x000fe200078e00ff */
[----:B------:R-:W-:Y:S01]  /*0fe0*/  PRMT R56, R60, 0x7632, R56 ;  /* 0x000076323c387816 */ /* 0x000fe20000000038 */
[----:B------:R-:W-:Y:S01]  /*0ff0*/  FMUL R26, R58, R55 ;  /* 0x000000373a1a7220 */ /* 0x000fe20000400000 */
[----:B------:R-:W-:Y:S02]  /*1000*/  IMAD.U32 R60, R49, 0x10000, RZ ;  /* 0x00010000313c7824 */ /* 0x000fe400078e00ff */
[----:B------:R-:W-:Y:S01]  /*1010*/  FMUL R57, R57, R54 ;  /* 0x0000003639397220 */ /* 0x000fe20000400000 */
[----:B------:R-:W-:-:S02]  /*1020*/  IMAD.U32 R64, R64, 0x10000, RZ ;  /* 0x0001000040407824 */ /* 0x000fc400078e00ff */
[----:B------:R-:W-:Y:S01]  /*1030*/  FMUL R26, R26, R41 ;  /* 0x000000291a1a7220 */ /* 0x000fe20000400000 */
[----:B------:R-:W-:Y:S01]  /*1040*/  FMUL R41, R57, R60 ;  /* 0x0000003c39297220 */ /* 0x000fe20000400000 */
[----:B------:R-:W-:Y:S02]  /*1050*/  FMNMX R60, RZ, |R10|, !PT ;  /* 0x4000000aff3c7209 */ /* 0x000fe40007800000 */
[----:B------:R-:W-:Y:S01]  /*1060*/  PRMT R57, R59, 0x7632, R57 ;  /* 0x000076323b397816 */ /* 0x000fe20000000039 */
[----:B------:R-:W-:Y:S01]  /*1070*/  FMUL R59, R11, UR8 ;  /* 0x000000080b3b7c20 */ /* 0x000fe20008400000 */
[----:B------:R-:W-:Y:S01]  /*1080*/  PRMT R49, R49, 0x7632, R49 ;  /* 0x0000763231317816 */ /* 0x000fe20000000031 */
[----:B------:R-:W-:Y:S01]  /*1090*/  FMUL R51, R51, R64 ;  /* 0x0000004033337220 */ /* 0x000fe20000400000 */
[----:B------:R-:W-:Y:S01]  /*10a0*/  FMNMX R60, |R11|, R60, !PT ;  /* 0x0000003c0b3c7209 */ /* 0x000fe20007800200 */
[----:B------:R-:W-:Y:S02]  /*10b0*/  IMAD.U32 R44, R63, 0x10000, RZ ;  /* 0x000100003f2c7824 */ /* 0x000fe400078e00ff */
[----:B------:R-:W-:Y:S01]  /*10c0*/  IMAD.U32 R11, R49, 0x10000, RZ ;  /* 0x00010000310b7824 */ /* 0x000fe200078e00ff */
[----:B------:R-:W-:Y:S01]  /*10d0*/  F2FP.SATFINITE.E4M3.F32.PACK_AB_MERGE_C R49, RZ, R59, RZ ;  /* 0x0000003bff31723e */ /* 0x000fe200048070ff */
[----:B------:R-:W-:Y:S01]  /*10e0*/  IMAD.U32 R56, R56, 0x10000, RZ ;  /* 0x0001000038387824 */ /* 0x000fe200078e00ff */
[----:B------:R-:W-:Y:S01]  /*10f0*/  FMNMX R59, |R51|, R60, !PT ;  /* 0x0000003c333b7209 */ /* 0x000fe20007800200 */
[----:B------:R-:W-:-:S03]  /*1100*/  FMUL R43, R43, R44 ;  /* 0x0000002c2b2b7220 */ /* 0x000fc60000400000 */
[----:B------:R-:W-:Y:S01]  /*1110*/  FMNMX R60, |R50|, R59, !PT ;  /* 0x0000003b323c7209 */ /* 0x000fe20007800200 */
[----:B------:R-:W-:Y:S01]  /*1120*/  IMAD.U32 R57, R57, 0x10000, RZ ;  /* 0x0001000039397824 */ /* 0x000fe200078e00ff */
[----:B------:R-:W-:Y:S02]  /*1130*/  FSET.BF.GT.AND R44, R56, RZ, PT ;  /* 0x000000ff382c720a */ /* 0x000fe40003804000 */
[----:B------:R-:W-:-:S03]  /*1140*/  FMNMX R59, |R43|, R60, !PT ;  /* 0x0000003c2b3b7209 */ /* 0x000fc60007800200 */
[----:B------:R-:W-:Y:S01]  /*1150*/  FMUL R44, R44, R57 ;  /* 0x000000392c2c7220 */ /* 0x000fe20000400000 */
[----:B------:R-:W-:-:S03]  /*1160*/  FMNMX R60, |R26|, R59, !PT ;  /* 0x0000003b1a3c7209 */ /* 0x000fc60007800200 */
[----:B------:R-:W-:Y:S01]  /*1170*/  FMUL R44, R44, R11 ;  /* 0x0000000b2c2c7220 */ /* 0x000fe20000400000 */
[----:B------:R-:W-:Y:S01]  /*1180*/  FMNMX R59, |R41|, R60, !PT ;  /* 0x0000003c293b7209 */ /* 0x000fe20007800200 */
[----:B------:R-:W-:Y:S01]  /*1190*/  FMUL R58, R10, UR8 ;  /* 0x000000080a3a7c20 */ /* 0x000fe20008400000 */
[----:B------:R-:W-:Y:S02]  /*11a0*/  FMNMX R60, RZ, R45, !PT ;  /* 0x0000002dff3c7209 */ /* 0x000fe40007800000 */
[----:B------:R-:W-:Y:S02]  /*11b0*/  FMNMX R62, |R44|, R59, !PT ;  /* 0x0000003b2c3e7209 */ /* 0x000fe40007800200 */
[----:B------:R-:W-:Y:S01]  /*11c0*/  IADD3 R10, P0, R35, R52, RZ ;  /* 0x00000034230a7210 */ /* 0x000fe20007f1e0ff */
[----:B------:R-:W-:Y:S01]  /*11d0*/  FMUL R45, R55, R60 ;  /* 0x0000003c372d7220 */ /* 0x000fe20000400000 */
[----:B------:R-:W-:Y:S01]  /*11e0*/  FMNMX R53, RZ, R53, !PT ;  /* 0x00000035ff357209 */ /* 0x000fe20007800000 */
[----:B------:R-:W-:Y:S01]  /*11f0*/  FMUL R59, R28, UR8 ;  /* 0x000000081c3b7c20 */ /* 0x000fe20008400000 */
[----:B------:R-:W-:-:S02]  /*1200*/  F2FP.SATFINITE.E4M3.F32.PACK_AB_MERGE_C R58, RZ, R58, RZ ;  /* 0x0000003aff3a723e */ /* 0x000fc400048070ff */
[C---:B------:R-:W-:Y:S01]  /*1210*/  FMNMX R55, |R13|.reuse, R62, !PT ;  /* 0x0000003e0d377209 */ /* 0x040fe20007800200 */
[----:B------:R-:W-:Y:S01]  /*1220*/  FMUL R13, R13, UR8 ;  /* 0x000000080d0d7c20 */ /* 0x000fe20008400000 */
[----:B------:R-:W-:Y:S01]  /*1230*/  IMAD.X R11, R8, 0x1, R9, P0 ;  /* 0x00000001080b7824 */ /* 0x000fe200000e0609 */
[----:B------:R-:W-:Y:S01]  /*1240*/  PRMT R61, R49, 0x7604, R58 ;  /* 0x00007604313d7816 */ /* 0x000fe2000000003a */
[----:B------:R-:W-:Y:S01]  /*1250*/  FMUL R54, R54, R53 ;  /* 0x0000003536367220 */ /* 0x000fe20000400000 */
[----:B------:R-:W-:Y:S01]  /*1260*/  FMNMX R53, |R12|, R55, !PT ;  /* 0x000000370c357209 */ /* 0x000fe20007800200 */
[----:B------:R-:W-:Y:S01]  /*1270*/  FMUL R51, R51, UR8 ;  /* 0x0000000833337c20 */ /* 0x000fe20008400000 */
[----:B------:R-:W-:Y:S02]  /*1280*/  F2FP.SATFINITE.E4M3.F32.PACK_AB_MERGE_C R13, RZ, R13, RZ ;  /* 0x0000000dff0d723e */ /* 0x000fe400048070ff */
[----:B------:R-:W-:Y:S01]  /*1290*/  F2FP.SATFINITE.E4M3.F32.PACK_AB_MERGE_C R55, RZ, R59, RZ ;  /* 0x0000003bff37723e */ /* 0x000fe200048070ff */
[----:B------:R0:W-:Y:S01]  /*12a0*/  STG.E.U16 desc[UR10][R10.64], R61 ;  /* 0x0000003d0a007986 */ /* 0x0001e2000c10150a */
[----:B------:R-:W-:Y:S01]  /*12b0*/  FMNMX R53, |R28|, R53, !PT ;  /* 0x000000351c357209 */ /* 0x000fe20007800200 */
[----:B------:R-:W-:Y:S01]  /*12c0*/  FMUL R12, R12, UR8 ;  /* 0x000000080c0c7c20 */ /* 0x000fe20008400000 */
[----:B------:R-:W-:-:S02]  /*12d0*/  FMNMX R56, RZ, R56, !PT ;  /* 0x00000038ff387209 */ /* 0x000fc40007800000 */
[----:B------:R-:W-:Y:S01]  /*12e0*/  LOP3.LUT R28, R55, 0xffff, RZ, 0xc0, !PT ;  /* 0x0000ffff371c7812 */ /* 0x000fe200078ec0ff */
[----:B------:R-:W-:Y:S01]  /*12f0*/  FMUL R63, R31, UR8 ;  /* 0x000000081f3f7c20 */ /* 0x000fe20008400000 */
[----:B------:R-:W-:Y:S01]  /*1300*/  F2FP.SATFINITE.E4M3.F32.PACK_AB_MERGE_C R51, RZ, R51, RZ ;  /* 0x00000033ff33723e */ /* 0x000fe200048070ff */
[----:B------:R-:W-:Y:S01]  /*1310*/  FMUL R50, R50, UR8 ;  /* 0x0000000832327c20 */ /* 0x000fe20008400000 */
[C---:B------:R-:W-:Y:S02]  /*1320*/  FMNMX R60, |R30|.reuse, R53, !PT ;  /* 0x000000351e3c7209 */ /* 0x040fe40007800200 */
[----:B0-----:R-:W-:Y:S01]  /*1330*/  LOP3.LUT R61, R13, 0xff, RZ, 0xc0, !PT ;  /* 0x000000ff0d3d7812 */ /* 0x001fe200078ec0ff */
[----:B------:R-:W-:Y:S01]  /*1340*/  FMUL R30, R30, UR8 ;  /* 0x000000081e1e7c20 */ /* 0x000fe20008400000 */
[----:B------:R-:W-:Y:S02]  /*1350*/  FMUL R56, R57, R56 ;  /* 0x0000003839387220 */ /* 0x000fe40000400000 */
[----:B------:R-:W-:-:S02]  /*1360*/  PRMT R61, R28, 0x7604, R61 ;  /* 0x000076041c3d7816 */ /* 0x000fc4000000003d */
[----:B------:R-:W-:Y:S02]  /*1370*/  F2FP.SATFINITE.E4M3.F32.PACK_AB_MERGE_C R28, RZ, R12, RZ ;  /* 0x0000000cff1c723e */ /* 0x000fe400048070ff */
[----:B------:R-:W-:Y:S02]  /*1380*/  LOP3.LUT R57, R58, 0xff, RZ, 0xc0, !PT ;  /* 0x000000ff3a397812 */ /* 0x000fe400078ec0ff */
[----:B------:R-:W-:Y:S02]  /*1390*/  LOP3.LUT R12, R51, 0xffff, RZ, 0xc0, !PT ;  /* 0x0000ffff330c7812 */ /* 0x000fe400078ec0ff */
[----:B------:R-:W-:Y:S02]  /*13a0*/  F2FP.SATFINITE.E4M3.F32.PACK_AB_MERGE_C R63, RZ, R63, RZ ;  /* 0x0000003fff3f723e */ /* 0x000fe400048070ff */
[----:B------:R-:W-:Y:S02]  /*13b0*/  F2FP.SATFINITE.E4M3.F32.PACK_AB_MERGE_C R50, RZ, R50, RZ ;  /* 0x00000032ff32723e */ /* 0x000fe400048070ff */
[----:B------:R-:W-:-:S02]  /*13c0*/  F2FP.SATFINITE.E4M3.F32.PACK_AB_MERGE_C R30, RZ, R30, RZ ;  /* 0x0000001eff1e723e */ /* 0x000fc400048070ff */
[----:B------:R-:W-:Y:S02]  /*13d0*/  PRMT R53, R28, 0x7604, R13 ;  /* 0x000076041c357816 */ /* 0x000fe4000000000d */
[----:B------:R-:W-:Y:S02]  /*13e0*/  PRMT R57, R12, 0x7604, R57 ;  /* 0x000076040c397816 */ /* 0x000fe40000000039 */
[----:B------:R-:W-:Y:S02]  /*13f0*/  LOP3.LUT R12, R63, 0xff, RZ, 0xc0, !PT ;  /* 0x000000ff3f0c7812 */ /* 0x000fe400078ec0ff */
[----:B------:R-:W-:Y:S02]  /*1400*/  LOP3.LUT R58, R49, 0xff, RZ, 0xc0, !PT ;  /* 0x000000ff313a7812 */ /* 0x000fe400078ec0ff */
[----:B------:R-:W-:Y:S02]  /*1410*/  LOP3.LUT R13, R50, 0xffff, RZ, 0xc0, !PT ;  /* 0x0000ffff320d7812 */ /* 0x000fe400078ec0ff */
[----:B------:R-:W-:-:S02]  /*1420*/  LOP3.LUT R59, R28, 0xff, RZ, 0xc0, !PT ;  /* 0x000000ff1c3b7812 */ /* 0x000fc400078ec0ff */
[----:B------:R-:W-:Y:S01]  /*1430*/  LOP3.LUT R28, R30, 0xffff, RZ, 0xc0, !PT ;  /* 0x0000ffff1e1c7812 */ /* 0x000fe200078ec0ff */
[----:B------:R-:W-:Y:S01]  /*1440*/  VIADD R49, R22, 0x1d ;  /* 0x0000001d16317836 */ /* 0x000fe20000000000 */
[----:B------:R-:W-:Y:S01]  /*1450*/  PRMT R61, R61, 0x5410, R12 ;  /* 0x000054103d3d7816 */ /* 0x000fe2000000000c */
[----:B------:R-:W-:Y:S01]  /*1460*/  IMAD.U32 R12, RZ, RZ, UR9 ;  /* 0x00000009ff0c7e24 */ /* 0x000fe2000f8e00ff */
[----:B------:R-:W-:Y:S01]  /*1470*/  PRMT R58, R13, 0x7604, R58 ;  /* 0x000076040d3a7816 */ /* 0x000fe2000000003a */
[----:B------:R-:W-:Y:S01]  /*1480*/  IMAD.U32 R13, RZ, RZ, UR4 ;  /* 0x00000004ff0d7e24 */ /* 0x000fe2000f8e00ff */
[----:B------:R-:W-:Y:S01]  /*1490*/  PRMT R59, R28, 0x7604, R59 ;  /* 0x000076041c3b7816 */ /* 0x000fe2000000003b */
[----:B------:R-:W-:Y:S01]  /*14a0*/  VIADD R28, R22, 0x1e ;  /* 0x0000001e161c7836 */ /* 0x000fe20000000000 */
[----:B------:R-:W-:Y:S01]  /*14b0*/  PRMT R55, R30, 0x7604, R55 ;  /* 0x000076041e377816 */ /* 0x000fe20000000037 */
[----:B------:R-:W-:Y:S01]  /*14c0*/  IMAD.WIDE.U32 R12, R17, UR14, R12 ;  /* 0x0000000e110c7c25 */ /* 0x000fe2000f8e000c */
[----:B------:R-:W-:-:S02]  /*14d0*/  LOP3.LUT R22, R49, 0x1f, RZ, 0xc0, !PT ;  /* 0x0000001f31167812 */ /* 0x000fc400078ec0ff */
[----:B------:R-:W-:Y:S01]  /*14e0*/  IADD3 R30, P0, R10, UR12, RZ ;  /* 0x0000000c0a1e7c10 */ /* 0x000fe2000ff1e0ff */
[----:B------:R-:W-:Y:S01]  /*14f0*/  IMAD.IADD R62, R25, 0x1, R13 ;  /* 0x00000001193e7824 */ /* 0x000fe200078e020d */
[----:B------:R-:W-:Y:S02]  /*1500*/  LOP3.LUT R28, R28, 0x1f, RZ, 0xc0, !PT ;  /* 0x0000001f1c1c7812 */ /* 0x000fe400078ec0ff */
[----:B------:R-:W-:Y:S02]  /*1510*/  FMNMX R60, |R31|, R60, !PT ;  /* 0x0000003c1f3c7209 */ /* 0x000fe40007800200 */
[----:B------:R-:W-:Y:S02]  /*1520*/  IADD3 R49, P2, P3, R22, UR9, R12 ;  /* 0x0000000916317c10 */ /* 0x000fe4000fb5e00c */
[----:B------:R-:W-:Y:S02]  /*1530*/  IADD3.X R31, R11, UR13, RZ, P0, !PT ;  /* 0x0000000d0b1f7c10 */ /* 0x000fe400087fe4ff */
[----:B------:R-:W-:-:S02]  /*1540*/  IADD3 R25, P0, P1, R12, UR9, R28 ;  /* 0x000000090c197c10 */ /* 0x000fc4000f91e01c */
[----:B------:R-:W-:Y:S02]  /*1550*/  IADD3 R12, P4, R49, UR9, RZ ;  /* 0x00000009310c7c10 */ /* 0x000fe4000ff9e0ff */
[----:B------:R-:W-:Y:S02]  /*1560*/  IADD3.X R13, RZ, UR4, R62, P2, P3 ;  /* 0x00000004ff0d7c10 */ /* 0x000fe400097e643e */
[----:B------:R-:W-:Y:S02]  /*1570*/  PRMT R51, R50, 0x7604, R51 ;  /* 0x0000760432337816 */ /* 0x000fe40000000033 */
[----:B------:R-:W-:Y:S02]  /*1580*/  IADD3.X R62, R62, UR4, RZ, P0, P1 ;  /* 0x000000043e3e7c10 */ /* 0x000fe400087e24ff */
[----:B------:R-:W-:Y:S02]  /*1590*/  LEA R50, P0, R25, R48, 0x2 ;  /* 0x0000003019327211 */ /* 0x000fe400078010ff */
[----:B------:R-:W-:-:S02]  /*15a0*/  IADD3.X R13, R13, UR4, RZ, P4, !PT ;  /* 0x000000040d0d7c10 */ /* 0x000fc4000a7fe4ff */
[C---:B------:R-:W-:Y:S01]  /*15b0*/  LEA R48, P1, R12.reuse, R48, 0x2 ;  /* 0x000000300c307211 */ /* 0x040fe200078210ff */
[----:B------:R0:W-:Y:S03]  /*15c0*/  STG.E.U16 desc[UR10][R30.64], R51 ;  /* 0x000000331e007986 */ /* 0x0001e6000c10150a */
[-C--:B------:R-:W-:Y:S01]  /*15d0*/  LEA.HI.X R49, R12, R19.reuse, R13, 0x2, P1 ;  /* 0x000000130c317211 */ /* 0x080fe200008f140d */
[----:B------:R-:W-:Y:S02]  /*15e0*/  IMAD.U32 R12, RZ, RZ, UR6 ;  /* 0x00000006ff0c7e24 */ /* 0x000fe4000f8e00ff */
[----:B------:R-:W-:Y:S01]  /*15f0*/  IMAD.U32 R13, RZ, RZ, UR7 ;  /* 0x00000007ff0d7e24 */ /* 0x000fe2000f8e00ff */
[----:B0-----:R-:W-:Y:S02]  /*1600*/  LEA.HI.X R51, R25, R19, R62, 0x2, P0 ;  /* 0x0000001319337211 */ /* 0x001fe400000f143e */
[C---:B------:R-:W-:Y:S01]  /*1610*/  FMNMX R19, |R45|.reuse, R60, !PT ;  /* 0x0000003c2d137209 */ /* 0x040fe20007800200 */
[----:B------:R-:W-:Y:S01]  /*1620*/  FMUL R45, R45, UR8 ;  /* 0x000000082d2d7c20 */ /* 0x000fe20008400000 */
[----:B------:R-:W-:-:S04]  /*1630*/  IMAD.WIDE.U32 R12, R17, UR16, R12 ;  /* 0x00000010110c7c25 */ /* 0x000fc8000f8e000c */
[----:B------:R-:W-:Y:S01]  /*1640*/  F2FP.SATFINITE.E4M3.F32.PACK_AB_MERGE_C R60, RZ, R45, RZ ;  /* 0x0000002dff3c723e */ /* 0x000fe200048070ff */
[----:B------:R-:W-:Y:S01]  /*1650*/  FMUL R17, R43, UR8 ;  /* 0x000000082b117c20 */ /* 0x000fe20008400000 */
[----:B------:R-:W-:Y:S02]  /*1660*/  FMUL R43, R54, UR8 ;  /* 0x00000008362b7c20 */ /* 0x000fe40008400000 */
[C---:B------:R-:W-:Y:S02]  /*1670*/  PRMT R63, R60.reuse, 0x7604, R63 ;  /* 0x000076043c3f7816 */ /* 0x040fe4000000003f */
[----:B------:R-:W-:-:S04]  /*1680*/  LOP3.LUT R60, R60, 0xff, RZ, 0xc0, !PT ;  /* 0x000000ff3c3c7812 */ /* 0x000fc800078ec0ff */
[----:B------:R-:W-:Y:S02]  /*1690*/  PRMT R25, R59, 0x5410, R60 ;  /* 0x000054103b197816 */ /* 0x000fe4000000003c */
[----:B------:R-:W-:Y:S02]  /*16a0*/  F2FP.SATFINITE.E4M3.F32.PACK_AB_MERGE_C R59, RZ, R43, RZ ;  /* 0x0000002bff3b723e */ /* 0x000fe400048070ff */
[----:B------:R-:W-:Y:S02]  /*16b0*/  FMNMX R43, |R54|, R19, !PT ;  /* 0x00000013362b7209 */ /* 0x000fe40007800200 */
[----:B------:R-:W-:-:S05]  /*16c0*/  LOP3.LUT R19, R59, 0xffff, RZ, 0xc0, !PT ;  /* 0x0000ffff3b137812 */ /* 0x000fca00078ec0ff */
[----:B------:R-:W-:Y:S02]  /*16d0*/  IMAD.SHL.U32 R54, R19, 0x1000000, RZ ;  /* 0x0100000013367824 */ /* 0x000fe400078e00ff */
[----:B------:R-:W-:Y:S01]  /*16e0*/  FMUL R41, R41, UR8 ;  /* 0x0000000829297c20 */ /* 0x000fe20008400000 */
[----:B------:R-:W-:Y:S02]  /*16f0*/  FMUL R26, R26, UR8 ;  /* 0x000000081a1a7c20 */ /* 0x000fe40008400000 */
[----:B------:R-:W-:Y:S01]  /*1700*/  LOP3.LUT R19, R61, R54, RZ, 0xfc, !PT ;  /* 0x000000363d137212 */ /* 0x000fe200078efcff */
[----:B------:R-:W-:Y:S01]  /*1710*/  FMUL R54, R44, UR8 ;  /* 0x000000082c367c20 */ /* 0x000fe20008400000 */
[C---:B------:R-:W-:Y:S01]  /*1720*/  FMNMX R43, |R56|.reuse, R43, !PT ;  /* 0x0000002b382b7209 */ /* 0x040fe20007800200 */
[----:B------:R-:W-:Y:S01]  /*1730*/  FMUL R56, R56, UR8 ;  /* 0x0000000838387c20 */ /* 0x000fe20008400000 */
[----:B------:R-:W-:Y:S02]  /*1740*/  F2FP.SATFINITE.E4M3.F32.PACK_AB_MERGE_C R17, RZ, R17, RZ ;  /* 0x00000011ff11723e */ /* 0x000fe400048070ff */
[----:B------:R-:W-:-:S02]  /*1750*/  F2FP.SATFINITE.E4M3.F32.PACK_AB_MERGE_C R41, RZ, R41, RZ ;  /* 0x00000029ff29723e */ /* 0x000fc400048070ff */
[----:B------:R-:W-:Y:S02]  /*1760*/  F2FP.SATFINITE.E4M3.F32.PACK_AB_MERGE_C R54, RZ, R54, RZ ;  /* 0x00000036ff36723e */ /* 0x000fe400048070ff */
[----:B------:R-:W-:Y:S02]  /*1770*/  LOP3.LUT R60, R17, 0xff, RZ, 0xc0, !PT ;  /* 0x000000ff113c7812 */ /* 0x000fe400078ec0ff */
[----:B------:R-:W-:Y:S02]  /*1780*/  F2FP.SATFINITE.E4M3.F32.PACK_AB_MERGE_C R26, RZ, R26, RZ ;  /* 0x0000001aff1a723e */ /* 0x000fe400048070ff */
[----:B------:R-:W-:Y:S02]  /*1790*/  F2FP.SATFINITE.E4M3.F32.PACK_AB_MERGE_C R56, RZ, R56, RZ ;  /* 0x00000038ff38723e */ /* 0x000fe400048070ff */
[----:B------:R-:W-:Y:S02]  /*17a0*/  PRMT R67, R54, 0x7604, R41 ;  /* 0x0000760436437816 */ /* 0x000fe40000000029 */
[----:B------:R-:W-:Y:S01]  /*17b0*/  LOP3.LUT R44, R41, 0xffff, RZ, 0xc0, !PT ;  /* 0x0000ffff292c7812 */ /* 0x000fe200078ec0ff */
[----:B------:R-:W-:Y:S01]  /*17c0*/  IMAD.U32 R41, R34, 0x10000, RZ ;  /* 0x0001000022297824 */ /* 0x000fe200078e00ff */
[----:B------:R-:W-:-:S02]  /*17d0*/  LOP3.LUT R54, R54, 0xffff, RZ, 0xc0, !PT ;  /* 0x0000ffff36367812 */ /* 0x000fc400078ec0ff */
[----:B------:R-:W-:Y:S02]  /*17e0*/  PRMT R45, R57, 0x5410, R60 ;  /* 0x00005410392d7816 */ /* 0x000fe4000000003c */
[C---:B------:R-:W-:Y:S02]  /*17f0*/  PRMT R65, R26.reuse, 0x7604, R17 ;  /* 0x000076041a417816 */ /* 0x040fe40000000011 */
[----:B------:R-:W-:Y:S02]  /*1800*/  LOP3.LUT R17, R26, 0xff, RZ, 0xc0, !PT ;  /* 0x000000ff1a117812 */ /* 0x000fe400078ec0ff */
[C---:B------:R-:W-:Y:S02]  /*1810*/  PRMT R57, R56.reuse, 0x7604, R59 ;  /* 0x0000760438397816 */ /* 0x040fe4000000003b */
[----:B------:R-:W-:Y:S02]  /*1820*/  LOP3.LUT R56, R56, 0xffff, RZ, 0xc0, !PT ;  /* 0x0000ffff38387812 */ /* 0x000fe400078ec0ff */
[----:B------:R-:W-:Y:S01]  /*1830*/  PRMT R34, R34, 0x7632, R34 ;  /* 0x0000763222227816 */ /* 0x000fe20000000022 */
[----:B------:R-:W-:Y:S01]  /*1840*/  IMAD.SHL.U32 R26, R44, 0x1000000, RZ ;  /* 0x010000002c1a7824 */ /* 0x000fe200078e00ff */
[----:B------:R-:W-:Y:S01]  /*1850*/  PRMT R17, R58, 0x5410, R17 ;  /* 0x000054103a117816 */ /* 0x000fe20000000011 */
[----:B------:R-:W-:Y:S01]  /*1860*/  IMAD.SHL.U32 R54, R54, 0x1000000, RZ ;  /* 0x0100000036367824 */ /* 0x000fe200078e00ff */
[----:B------:R-:W-:Y:S01]  /*1870*/  FSET.BF.GT.AND R44, R41, RZ, PT ;  /* 0x000000ff292c720a */ /* 0x000fe20003804000 */
[C---:B------:R-:W-:Y:S01]  /*1880*/  IMAD.U32 R59, R40.reuse, 0x10000, RZ ;  /* 0x00010000283b7824 */ /* 0x040fe200078e00ff */
[----:B------:R-:W-:Y:S01]  /*1890*/  PRMT R61, R40, 0x7632, R61 ;  /* 0x00007632283d7816 */ /* 0x000fe2000000003d */
[----:B------:R-:W-:-:S02]  /*18a0*/  IMAD.SHL.U32 R56, R56, 0x1000000, RZ ;  /* 0x0100000038387824 */ /* 0x000fc400078e00ff */
[----:B------:R-:W-:Y:S01]  /*18b0*/  IMAD.U32 R34, R34, 0x10000, RZ ;  /* 0x0001000022227824 */ /* 0x000fe200078e00ff */
[----:B------:R-:W-:Y:S01]  /*18c0*/  LOP3.LUT R17, R17, R54, RZ, 0xfc, !PT ;  /* 0x0000003611117212 */ /* 0x000fe200078efcff */
[----:B------:R-:W-:Y:S01]  /*18d0*/  FMUL R54, R44, R59 ;  /* 0x0000003b2c367220 */ /* 0x000fe20000400000 */
[----:B------:R-:W-:Y:S01]  /*18e0*/  IADD3 R44, P0, R10, UR6, RZ ;  /* 0x000000060a2c7c10 */ /* 0x000fe2000ff1e0ff */
[----:B------:R-:W-:Y:S01]  /*18f0*/  IMAD.U32 R61, R61, 0x10000, RZ ;  /* 0x000100003d3d7824 */ /* 0x000fe200078e00ff */
[----:B------:R-:W-:Y:S02]  /*1900*/  LOP3.LUT R25, R25, R56, RZ, 0xfc, !PT ;  /* 0x0000003819197212 */ /* 0x000fe400078efcff */
[----:B------:R-:W-:Y:S02]  /*1910*/  PRMT R40, R18, 0x7632, R40 ;  /* 0x0000763212287816 */ /* 0x000fe40000000028 */
[----:B------:R-:W-:Y:S02]  /*1920*/  FSET.BF.GT.AND R10, R34, RZ, PT ;  /* 0x000000ff220a720a */ /* 0x000fe40003804000 */
[----:B------:R-:W-:Y:S01]  /*1930*/  FMNMX R56, RZ, R41, !PT ;  /* 0x00000029ff387209 */ /* 0x000fe20007800000 */
[----:B------:R-:W-:Y:S01]  /*1940*/  IMAD.U32 R41, R18, 0x10000, RZ ;  /* 0x0001000012297824 */ /* 0x000fe200078e00ff */
[----:B------:R-:W-:-:S02]  /*1950*/  LOP3.LUT R26, R45, R26, RZ, 0xfc, !PT ;  /* 0x0000001a2d1a7212 */ /* 0x000fc400078efcff */
[----:B------:R-:W-:Y:S01]  /*1960*/  FMNMX R18, RZ, R34, !PT ;  /* 0x00000022ff127209 */ /* 0x000fe20007800000 */
[----:B------:R-:W-:Y:S01]  /*1970*/  IMAD.U32 R34, R40, 0x10000, RZ ;  /* 0x0001000028227824 */ /* 0x000fe200078e00ff */
[----:B------:R-:W-:Y:S01]  /*1980*/  IADD3.X R45, R11, UR7, RZ, P0, !PT ;  /* 0x000000070b2d7c10 */ /* 0x000fe200087fe4ff */
[----:B------:R-:W-:Y:S01]  /*1990*/  FMUL R11, R10, R61 ;  /* 0x0000003d0a0b7220 */ /* 0x000fe20000400000 */
[----:B------:R-:W-:Y:S01]  /*19a0*/  IADD3 R10, P1, R52, UR16, RZ ;  /* 0x00000010340a7c10 */ /* 0x000fe2000ff3e0ff */
[----:B------:R-:W-:Y:S02]  /*19b0*/  FMUL R18, R61, R18 ;  /* 0x000000123d127220 */ /* 0x000fe40000400000 */
[----:B------:R-:W-:Y:S01]  /*19c0*/  FMUL R61, R11, R34 ;  /* 0x000000220b3d7220 */ /* 0x000fe20000400000 */
[----:B------:R-:W-:Y:S01]  /*19d0*/  IADD3 R34, P2, R10, R35, RZ ;  /* 0x000000230a227210 */ /* 0x000fe20007f5e0ff */
[----:B------:R-:W-:Y:S02]  /*19e0*/  IMAD.U32 R35, R7, 0x10000, RZ ;  /* 0x0001000007237824 */ /* 0x000fe400078e00ff */
[----:B------:R-:W-:Y:S01]  /*19f0*/  FMUL R59, R59, R56 ;  /* 0x000000383b3b7220 */ /* 0x000fe20000400000 */
[----:B------:R-:W-:Y:S01]  /*1a00*/  IADD3.X R11, R9, UR17, RZ, P1, !PT ;  /* 0x00000011090b7c10 */ /* 0x000fe20008ffe4ff */
[----:B------:R-:W-:Y:S01]  /*1a10*/  IMAD.U32 R69, R23, 0x10000, RZ ;  /* 0x0001000017457824 */ /* 0x000fe200078e00ff */
[----:B------:R-:W-:-:S02]  /*1a20*/  FMNMX R56, RZ, R35, !PT ;  /* 0x00000023ff387209 */ /* 0x000fc40007800000 */
[----:B------:R-:W-:Y:S01]  /*1a30*/  FSET.BF.GT.AND R62, R35, RZ, PT ;  /* 0x000000ff233e720a */ /* 0x000fe20003804000 */
[----:B------:R-:W-:Y:S02]  /*1a40*/  IMAD.X R35, R11, 0x1, R8, P2 ;  /* 0x000000010b237824 */ /* 0x000fe400010e0608 */
[----:B------:R-:W-:Y:S01]  /*1a50*/  FMUL R8, R69, R56 ;  /* 0x0000003845087220 */ /* 0x000fe20000400000 */
[----:B------:R-:W-:Y:S01]  /*1a60*/  IADD3 R40, P0, R30, UR6, RZ ;  /* 0x000000061e287c10 */ /* 0x000fe2000ff1e0ff */
[----:B------:R0:W-:Y:S01]  /*1a70*/  STG.E.U16 desc[UR10][R44.64], R65 ;  /* 0x000000412c007986 */ /* 0x0001e2000c10150a */
[----:B------:R-:W-:Y:S01]  /*1a80*/  PRMT R7, R7, 0x7632, R7 ;  /* 0x0000763207077816 */ /* 0x000fe20000000007 */
[----:B------:R-:W-:Y:S01]  /*1a90*/  FMUL R58, R8, UR8 ;  /* 0x00000008083a7c20 */ /* 0x000fe20008400000 */
[----:B------:R-:W-:Y:S01]  /*1aa0*/  FMUL R54, R54, R41 ;  /* 0x0000002936367220 */ /* 0x000fe20000400000 */
[----:B------:R-:W-:Y:S02]  /*1ab0*/  IADD3.X R41, R31, UR7, RZ, P0, !PT ;  /* 0x000000071f297c10 */ /* 0x000fe400087fe4ff */
[----:B------:R-:W-:Y:S01]  /*1ac0*/  IADD3 R30, P1, R34, UR12, RZ ;  /* 0x0000000c221e7c10 */ /* 0x000fe2000ff3e0ff */
[----:B------:R-:W-:-:S02]  /*1ad0*/  IMAD.U32 R7, R7, 0x10000, RZ ;  /* 0x0001000007077824 */ /* 0x000fc400078e00ff */
[----:B0-----:R-:W-:Y:S01]  /*1ae0*/  FMUL R45, R59, UR8 ;  /* 0x000000083b2d7c20 */ /* 0x001fe20008400000 */
[----:B------:R-:W-:Y:S02]  /*1af0*/  IADD3 R44, P0, R34, UR6, RZ ;  /* 0x00000006222c7c10 */ /* 0x000fe4000ff1e0ff */
[----:B------:R-:W-:Y:S02]  /*1b00*/  PRMT R23, R23, 0x7632, R23 ;  /* 0x0000763217177816 */ /* 0x000fe40000000017 */
[----:B------:R-:W-:Y:S02]  /*1b10*/  F2FP.SATFINITE.E4M3.F32.PACK_AB_MERGE_C R56, RZ, R45, RZ ;  /* 0x0000002dff38723e */ /* 0x000fe400048070ff */
[----:B------:R-:W-:Y:S01]  /*1b20*/  F2FP.SATFINITE.E4M3.F32.PACK_AB_MERGE_C R58, RZ, R58, RZ ;  /* 0x0000003aff3a723e */ /* 0x000fe200048070ff */
[----:B------:R0:W-:Y:S01]  /*1b30*/  STG.E.U16 desc[UR10][R40.64], R67 ;  /* 0x0000004328007986 */ /* 0x0001e2000c10150a */
[C---:B------:R-:W-:Y:S02]  /*1b40*/  IADD3.X R31, R35.reuse, UR13, RZ, P1, !PT ;  /* 0x0000000d231f7c10 */ /* 0x040fe40008ffe4ff */
[----:B------:R-:W-:Y:S01]  /*1b50*/  IADD3.X R45, R35, UR7, RZ, P0, !PT ;  /* 0x00000007232d7c10 */ /* 0x000fe200087fe4ff */
[----:B------:R1:W-:Y:S01]  /*1b60*/  STG.E.U16 desc[UR10][R34.64], R53 ;  /* 0x0000003522007986 */ /* 0x0003e2000c10150a */
[----:B------:R-:W-:Y:S01]  /*1b70*/  FMNMX R66, RZ, R7, !PT ;  /* 0x00000007ff427209 */ /* 0x000fe20007800000 */
[----:B------:R-:W-:Y:S01]  /*1b80*/  IMAD.U32 R23, R23, 0x10000, RZ ;  /* 0x0001000017177824 */ /* 0x000fe200078e00ff */
[----:B0-----:R-:W-:-:S02]  /*1b90*/  LOP3.LUT R40, R58, 0xffff, RZ, 0xc0, !PT ;  /* 0x0000ffff3a287812 */ /* 0x001fc400078ec0ff */
[----:B-1----:R-:W-:Y:S02]  /*1ba0*/  LOP3.LUT R35, R56, 0xff, RZ, 0xc0, !PT ;  /* 0x000000ff38237812 */ /* 0x002fe400078ec0ff */
[----:B------:R-:W-:Y:S01]  /*1bb0*/  FSET.BF.GT.AND R34, R7, RZ, PT ;  /* 0x000000ff0722720a */ /* 0x000fe20003804000 */
[----:B------:R-:W-:Y:S01]  /*1bc0*/  FMUL R66, R23, R66 ;  /* 0x0000004217427220 */ /* 0x000fe20000400000 */
[----:B------:R-:W-:Y:S01]  /*1bd0*/  PRMT R35, R40, 0x7604, R35 ;  /* 0x0000760428237816 */ /* 0x000fe20000000023 */
[C---:B------:R-:W-:Y:S02]  /*1be0*/  IMAD.U32 R40, R21.reuse, 0x10000, RZ ;  /* 0x0001000015287824 */ /* 0x040fe400078e00ff */
[----:B------:R-:W-:Y:S01]  /*1bf0*/  FMUL R7, R18, UR8 ;  /* 0x0000000812077c20 */ /* 0x000fe20008400000 */
[----:B------:R-:W-:Y:S01]  /*1c00*/  FMUL R34, R34, R23 ;  /* 0x0000001722227220 */ /* 0x000fe20000400000 */
[----:B------:R-:W-:Y:S01]  /*1c10*/  FMUL R23, R66, UR8 ;  /* 0x0000000842177c20 */ /* 0x000fe20008400000 */
[----:B------:R-:W-:Y:S01]  /*1c20*/  PRMT R21, R21, 0x7632, R21 ;  /* 0x0000763215157816 */ /* 0x000fe20000000015 */
[----:B------:R-:W-:Y:S01]  /*1c30*/  IMAD.U32 R53, R47, 0x10000, RZ ;  /* 0x000100002f357824 */ /* 0x000fe200078e00ff */
[----:B------:R-:W-:Y:S01]  /*1c40*/  FMNMX R60, RZ, R40, !PT ;  /* 0x00000028ff3c7209 */ /* 0x000fe20007800000 */
[----:B------:R0:W-:Y:S01]  /*1c50*/  STG.E.U16 desc[UR10][R30.64], R55 ;  /* 0x000000371e007986 */ /* 0x0001e2000c10150a */
[----:B------:R-:W-:Y:S01]  /*1c60*/  F2FP.SATFINITE.E4M3.F32.PACK_AB_MERGE_C R7, RZ, R7, RZ ;  /* 0x00000007ff07723e */ /* 0x000fe200048070ff */
[----:B------:R-:W-:Y:S01]  /*1c70*/  IMAD.U32 R21, R21, 0x10000, RZ ;  /* 0x0001000015157824 */ /* 0x000fe200078e00ff */
[----:B------:R-:W-:Y:S01]  /*1c80*/  F2FP.SATFINITE.E4M3.F32.PACK_AB_MERGE_C R41, RZ, R23, RZ ;  /* 0x00000017ff29723e */ /* 0x000fe200048070ff */
[----:B------:R1:W-:Y:S01]  /*1c90*/  STG.E.U16 desc[UR10][R44.64], R63 ;  /* 0x0000003f2c007986 */ /* 0x0003e2000c10150a */
[----:B------:R-:W-:Y:S01]  /*1ca0*/  FMUL R60, R53, R60 ;  /* 0x0000003c353c7220 */ /* 0x000fe20000400000 */
[----:B------:R-:W-:-:S02]  /*1cb0*/  PRMT R23, R7, 0x7604, R56 ;  /* 0x0000760407177816 */ /* 0x000fc40000000038 */
[----:B------:R-:W-:Y:S02]  /*1cc0*/  FSET.BF.GT.AND R72, R40, RZ, PT ;  /* 0x000000ff2848720a */ /* 0x000fe40003804000 */
[----:B0-----:R-:W-:Y:S02]  /*1cd0*/  LOP3.LUT R55, R7, 0xff, RZ, 0xc0, !PT ;  /* 0x000000ff07377812 */ /* 0x001fe400078ec0ff */
[----:B-1----:R-:W-:Y:S01]  /*1ce0*/  PRMT R45, R47, 0x7632, R45 ;  /* 0x000076322f2d7816 */ /* 0x002fe2000000002d */
[----:B------:R-:W-:Y:S01]  /*1cf0*/  FMUL R44, R60, UR8 ;  /* 0x000000083c2c7c20 */ /* 0x000fe20008400000 */
[----:B------:R-:W-:Y:S02]  /*1d00*/  PRMT R7, R41, 0x7604, R58 ;  /* 0x0000760429077816 */ /* 0x000fe4000000003a */
[----:B------:R-:W-:Y:S01]  /*1d10*/  FMNMX R58, RZ, R21, !PT ;  /* 0x00000015ff3a7209 */ /* 0x000fe20007800000 */
[----:B------:R-:W-:Y:S01]  /*1d20*/  IMAD.U32 R45, R45, 0x10000, RZ ;  /* 0x000100002d2d7824 */ /* 0x000fe200078e00ff */
[----:B------:R-:W-:-:S02]  /*1d30*/  FSET.BF.GT.AND R40, R21, RZ, PT ;  /* 0x000000ff1528720a */ /* 0x000fc40003804000 */
[----:B------:R-:W-:Y:S01]  /*1d40*/  F2FP.SATFINITE.E4M3.F32.PACK_AB_MERGE_C R21, RZ, R44, RZ ;  /* 0x0000002cff15723e */ /* 0x000fe200048070ff */
[----:B------:R-:W-:Y:S01]  /*1d50*/  FMUL R58, R45, R58 ;  /* 0x0000003a2d3a7220 */ /* 0x000fe20000400000 */
[----:B------:R-:W-:Y:S01]  /*1d60*/  LOP3.LUT R56, R41, 0xffff, RZ, 0xc0, !PT ;  /* 0x0000ffff29387812 */ /* 0x000fe200078ec0ff */
[----:B------:R-:W-:Y:S01]  /*1d70*/  FMUL R40, R40, R45 ;  /* 0x0000002d28287220 */ /* 0x000fe20000400000 */
[----:B------:R-:W-:Y:S01]  /*1d80*/  LOP3.LUT R44, R21, 0xff, RZ, 0xc0, !PT ;  /* 0x000000ff152c7812 */ /* 0x000fe200078ec0ff */
[----:B------:R-:W-:Y:S01]  /*1d90*/  FMUL R45, R58, UR8 ;  /* 0x000000083a2d7c20 */ /* 0x000fe20008400000 */
[----:B------:R-:W-:Y:S02]  /*1da0*/  PRMT R41, R56, 0x7604, R55 ;  /* 0x0000760438297816 */ /* 0x000fe40000000037 */
[----:B------:R-:W-:Y:S02]  /*1db0*/  IADD3 R30, P0, R30, UR6, RZ ;  /* 0x000000061e1e7c10 */ /* 0x000fe4000ff1e0ff */
[----:B------:R-:W-:Y:S01]  /*1dc0*/  PRMT R35, R35, 0x5410, R44 ;  /* 0x0000541023237816 */ /* 0x000fe2000000002c */
[C---:B------:R-:W-:Y:S01]  /*1dd0*/  IMAD.U32 R44, R16.reuse, 0x10000, RZ ;  /* 0x00010000102c7824 */ /* 0x040fe200078e00ff */
[----:B------:R-:W-:Y:S01]  /*1de0*/  F2FP.SATFINITE.E4M3.F32.PACK_AB_MERGE_C R56, RZ, R45, RZ ;  /* 0x0000002dff38723e */ /* 0x000fe200048070ff */
[----:B------:R-:W-:Y:S01]  /*1df0*/  IMAD.U32 R64, R15, 0x10000, RZ ;  /* 0x000100000f407824 */ /* 0x000fe200078e00ff */
[----:B------:R-:W-:-:S02]  /*1e00*/  PRMT R15, R16, 0x7632, R15 ;  /* 0x00007632100f7816 */ /* 0x000fc4000000000f */
[----:B------:R-:W-:Y:S02]  /*1e10*/  IADD3.X R31, R31, UR7, RZ, P0, !PT ;  /* 0x000000071f1f7c10 */ /* 0x000fe400087fe4ff */
[C---:B------:R-:W-:Y:S02]  /*1e20*/  PRMT R21, R56.reuse, 0x7604, R21 ;  /* 0x0000760438157816 */ /* 0x040fe40000000015 */
[----:B------:R-:W-:Y:S02]  /*1e30*/  LOP3.LUT R56, R56, 0xff, RZ, 0xc0, !PT ;  /* 0x000000ff38387812 */ /* 0x000fe400078ec0ff */
[----:B------:R-:W-:Y:S02]  /*1e40*/  FMNMX R45, RZ, R44, !PT ;  /* 0x0000002cff2d7209 */ /* 0x000fe40007800000 */
[C---:B------:R-:W-:Y:S01]  /*1e50*/  PRMT R16, R15.reuse, 0x7632, R16 ;  /* 0x000076320f107816 */ /* 0x040fe20000000010 */
[----:B------:R-:W-:Y:S01]  /*1e60*/  IMAD.U32 R15, R15, 0x10000, RZ ;  /* 0x000100000f0f7824 */ /* 0x000fe200078e00ff */
[----:B------:R0:W-:Y:S03]  /*1e70*/  STG.E.U16 desc[UR10][R30.64], R57 ;  /* 0x000000391e007986 */ /* 0x0001e6000c10150a */
[----:B------:R-:W-:Y:S01]  /*1e80*/  IMAD.U32 R16, R16, 0x10000, RZ ;  /* 0x0001000010107824 */ /* 0x000fe200078e00ff */
[----:B0-----:R-:W-:Y:S01]  /*1e90*/  PRMT R30, R41, 0x5410, R56 ;  /* 0x00005410291e7816 */ /* 0x001fe20000000038 */
[----:B------:R-:W-:Y:S01]  /*1ea0*/  FMUL R56, R64, R45 ;  /* 0x0000002d40387220 */ /* 0x000fe20000400000 */
[----:B------:R-:W-:-:S03]  /*1eb0*/  FMNMX R57, RZ, R15, !PT ;  /* 0x0000000fff397209 */ /* 0x000fc60007800000 */
[----:B------:R-:W-:Y:S02]  /*1ec0*/  FMUL R31, R56, UR8 ;  /* 0x00000008381f7c20 */ /* 0x000fe40008400000 */
[----:B------:R-:W-:Y:S01]  /*1ed0*/  FMUL R57, R16, R57 ;  /* 0x0000003910397220 */ /* 0x000fe20000400000 */
[----:B------:R-:W-:Y:S02]  /*1ee0*/  FSET.BF.GT.AND R67, R44, RZ, PT ;  /* 0x000000ff2c43720a */ /* 0x000fe40003804000 */
[----:B------:R-:W-:Y:S01]  /*1ef0*/  F2FP.SATFINITE.E4M3.F32.PACK_AB_MERGE_C R31, RZ, R31, RZ ;  /* 0x0000001fff1f723e */ /* 0x000fe200048070ff */
[----:B------:R-:W-:Y:S01]  /*1f00*/  FMUL R44, R57, UR8 ;  /* 0x00000008392c7c20 */ /* 0x000fe20008400000 */
[----:B------:R-:W-:Y:S02]  /*1f10*/  FSET.BF.GT.AND R41, R15, RZ, PT ;  /* 0x000000ff0f29720a */ /* 0x000fe40003804000 */
[----:B------:R-:W-:Y:S02]  /*1f20*/  LOP3.LUT R15, R31, 0xffff, RZ, 0xc0, !PT ;  /* 0x0000ffff1f0f7812 */ /* 0x000fe400078ec0ff */
[----:B------:R-:W-:Y:S01]  /*1f30*/  F2FP.SATFINITE.E4M3.F32.PACK_AB_MERGE_C R44, RZ, R44, RZ ;  /* 0x0000002cff2c723e */ /* 0x000fe200048070ff */
[----:B------:R-:W-:-:S02]  /*1f40*/  FMUL R41, R41, R16 ;  /* 0x0000001029297220 */ /* 0x000fc40000400000 */
[----:B------:R-:W-:Y:S01]  /*1f50*/  IMAD.SHL.U32 R16, R15, 0x1000000, RZ ;  /* 0x010000000f107824 */ /* 0x000fe200078e00ff */
[C---:B------:R-:W-:Y:S02]  /*1f60*/  PRMT R15, R44.reuse, 0x7604, R31 ;  /* 0x000076042c0f7816 */ /* 0x040fe4000000001f */
[----:B------:R-:W-:Y:S02]  /*1f70*/  LOP3.LUT R44, R44, 0xffff, RZ, 0xc0, !PT ;  /* 0x0000ffff2c2c7812 */ /* 0x000fe400078ec0ff */
[----:B------:R-:W-:Y:S02]  /*1f80*/  LOP3.LUT R16, R35, R16, RZ, 0xfc, !PT ;  /* 0x0000001023107212 */ /* 0x000fe400078efcff */
[----:B------:R-:W-:Y:S01]  /*1f90*/  PRMT R35, R24, 0x7632, R35 ;  /* 0x0000763218237816 */ /* 0x000fe20000000023 */
[----:B------:R-:W-:Y:S02]  /*1fa0*/  IMAD.SHL.U32 R45, R44, 0x1000000, RZ ;  /* 0x010000002c2d7824 */ /* 0x000fe400078e00ff */
[----:B------:R-:W-:Y:S01]  /*1fb0*/  FMUL R62, R62, R69 ;  /* 0x000000453e3e7220 */ /* 0x000fe20000400000 */
[----:B------:R-:W-:-:S02]  /*1fc0*/  IMAD.U32 R31, R24, 0x10000, RZ ;  /* 0x00010000181f7824 */ /* 0x000fc400078e00ff */
[----:B------:R-:W-:Y:S01]  /*1fd0*/  IMAD.U32 R35, R35, 0x10000, RZ ;  /* 0x0001000023237824 */ /* 0x000fe200078e00ff */
[----:B------:R-:W-:Y:S01]  /*1fe0*/  LOP3.LUT R24, R30, R45, RZ, 0xfc, !PT ;  /* 0x0000002d1e187212 */ /* 0x000fe200078efcff */
[----:B------:R-:W-:Y:S01]  /*1ff0*/  FMUL R62, R62, R31 ;  /* 0x0000001f3e3e7220 */ /* 0x000fe20000400000 */
[----:B------:R-:W-:Y:S01]  /*2000*/  FMNMX R30, R43, |R54|, !PT ;  /* 0x400000362b1e7209 */ /* 0x000fe20007800000 */
[----:B------:R-:W-:-:S03]  /*2010*/  FMUL R43, R34, R35 ;  /* 0x00000023222b7220 */ /* 0x000fc60000400000 */
[----:B------:R-:W-:Y:S01]  /*2020*/  FMNMX R45, |R61|, R30, !PT ;  /* 0x0000001e3d2d7209 */ /* 0x000fe20007800200 */
[----:B------:R-:W-:Y:S01]  /*2030*/  FMUL R30, R62, UR8 ;  /* 0x000000083e1e7c20 */ /* 0x000fe20008400000 */
[----:B------:R-:W-:Y:S01]  /*2040*/  FMUL R31, R43, UR8 ;  /* 0x000000082b1f7c20 */ /* 0x000fe20008400000 */
[----:B------:R-:W-:Y:S01]  /*2050*/  FMUL R61, R61, UR8 ;  /* 0x000000083d3d7c20 */ /* 0x000fe20008400000 */
[----:B------:R-:W-:Y:S02]  /*2060*/  FMUL R54, R54, UR8 ;  /* 0x0000000836367c20 */ /* 0x000fe40008400000 */
[----:B------:R-:W-:Y:S02]  /*2070*/  F2FP.SATFINITE.E4M3.F32.PACK_AB_MERGE_C R30, RZ, R30, RZ ;  /* 0x0000001eff1e723e */ /* 0x000fe400048070ff */
[----:B------:R-:W-:Y:S02]  /*2080*/  F2FP.SATFINITE.E4M3.F32.PACK_AB_MERGE_C R31, RZ, R31, RZ ;  /* 0x0000001fff1f723e */ /* 0x000fe400048070ff */
[----:B------:R-:W-:Y:S01]  /*2090*/  F2FP.SATFINITE.E4M3.F32.PACK_AB_MERGE_C R61, RZ, R61, RZ ;  /* 0x0000003dff3d723e */ /* 0x000fe200048070ff */
[----:B------:R-:W-:Y:S01]  /*20a0*/  FMUL R67, R67, R64 ;  /* 0x0000004043437220 */ /* 0x000fe20000400000 */
[----:B------:R-:W-:-:S02]  /*20b0*/  LOP3.LUT R34, R30, 0xffff, RZ, 0xc0, !PT ;  /* 0x0000ffff1e227812 */ /* 0x000fc400078ec0ff */
[----:B------:R-:W-:Y:S01]  /*20c0*/  PRMT R63, R31, 0x7604, R30 ;  /* 0x000076041f3f7816 */ /* 0x000fe2000000001e */
[----:B------:R-:W-:Y:S01]  /*20d0*/  IMAD.IADD R64, R29, 0x1, R13 ;  /* 0x000000011d407824 */ /* 0x000fe200078e020d */
[----:B------:R-:W-:Y:S02]  /*20e0*/  F2FP.SATFINITE.E4M3.F32.PACK_AB_MERGE_C R54, RZ, R54, RZ ;  /* 0x00000036ff36723e */ /* 0x000fe400048070ff */
[----:B------:R-:W-:Y:S02]  /*20f0*/  LOP3.LUT R70, R61, 0xff, RZ, 0xc0, !PT ;  /* 0x000000ff3d467812 */ /* 0x000fe400078ec0ff */
[----:B------:R-:W-:Y:S02]  /*2100*/  LOP3.LUT R31, R31, 0xffff, RZ, 0xc0, !PT ;  /* 0x0000ffff1f1f7812 */ /* 0x000fe400078ec0ff */
[----:B------:R-:W-:Y:S01]  /*2110*/  IADD3 R30, P0, R28, R12, RZ ;  /* 0x0000000c1c1e7210 */ /* 0x000fe20007f1e0ff */
[----:B------:R-:W-:Y:S01]  /*2120*/  IMAD.U32 R35, RZ, RZ, UR16 ;  /* 0x00000010ff237e24 */ /* 0x000fe2000f8e00ff */
[----:B------:R-:W-:-:S02]  /*2130*/  LOP3.LUT R71, R54, 0xff, RZ, 0xc0, !PT ;  /* 0x000000ff36477812 */ /* 0x000fc400078ec0ff */
[----:B------:R-:W-:Y:S01]  /*2140*/  PRMT R70, R31, 0x7604, R70 ;  /* 0x000076041f467816 */ /* 0x000fe20000000046 */
[----:B------:R-:W-:Y:S01]  /*2150*/  IMAD.X R31, RZ, RZ, R64, P0 ;  /* 0x000000ffff1f7224 */ /* 0x000fe200000e0640 */
[----:B------:R-:W-:Y:S01]  /*2160*/  PRMT R71, R34, 0x7604, R71 ;  /* 0x0000760422477816 */ /* 0x000fe20000000047 */
[----:B------:R-:W-:Y:S01]  /*2170*/  IMAD.WIDE.U32 R34, R35, 0x5, R30 ;  /* 0x0000000523227825 */ /* 0x000fe200078e001e */
[----:B------:R-:W-:-:S03]  /*2180*/  IADD3 R55, P0, R30, UR6, RZ ;  /* 0x000000061e377c10 */ /* 0x000fc6000ff1e0ff */
[----:B------:R-:W-:Y:S01]  /*2190*/  FMUL R72, R72, R53 ;  /* 0x0000003548487220 */ /* 0x000fe20000400000 */
[----:B------:R-:W-:Y:S01]  /*21a0*/  VIADD R13, R35, UR5 ;  /* 0x00000005230d7c36 */ /* 0x000fe20008000000 */
[C---:B------:R-:W-:Y:S01]  /*21b0*/  PRMT R35, R27.reuse, 0x7632, R35 ;  /* 0x000076321b237816 */ /* 0x040fe20000000023 */
[----:B------:R-:W-:Y:S01]  /*21c0*/  IMAD.U32 R29, R27, 0x10000, RZ ;  /* 0x000100001b1d7824 */ /* 0x000fe200078e00ff */
[----:B------:R-:W-:Y:S01]  /*21d0*/  IADD3.X R30, R31, UR7, RZ, P0, !PT ;  /* 0x000000071f1e7c10 */ /* 0x000fe200087fe4ff */
[----:B------:R-:W2:Y:S01]  /*21e0*/  LDG.E R53, desc[UR10][R50.64] ;  /* 0x0000000a32357981 */ /* 0x000ea2000c1e1900 */
[----:B------:R-:W-:Y:S01]  /*21f0*/  PRMT R65, R61, 0x7604, R54 ;  /* 0x000076043d417816 */ /* 0x000fe20000000036 */
[C---:B------:R-:W-:Y:S01]  /*2200*/  IMAD.SHL.U32 R61, R34.reuse, 0x4, RZ ;  /* 0x00000004223d7824 */ /* 0x040fe200078e00ff */
[----:B------:R-:W-:Y:S01]  /*2210*/  SHF.L.U64.HI R13, R34, 0x2, R13 ;  /* 0x00000002220d7819 */ /* 0x000fe2000001020d */
[----:B------:R-:W-:Y:S01]  /*2220*/  FMUL R72, R72, R29 ;  /* 0x0000001d48487220 */ /* 0x000fe20000400000 */
[----:B------:R-:W-:Y:S01]  /*2230*/  FMNMX R62, |R62|, R45, !PT ;  /* 0x0000002d3e3e7209 */ /* 0x000fe20007800200 */
[C---:B------:R-:W-:Y:S01]  /*2240*/  IMAD.U32 R34, R6.reuse, 0x10000, RZ ;  /* 0x0001000006227824 */ /* 0x040fe200078e00ff */
[----:B------:R-:W-:Y:S01]  /*2250*/  SHF.L.U64.HI R29, R55, 0x2, R30 ;  /* 0x00000002371d7819 */ /* 0x000fe2000001021e */
[----:B------:R-:W-:Y:S01]  /*2260*/  IMAD.U32 R35, R35, 0x10000, RZ ;  /* 0x0001000023237824 */ /* 0x000fe200078e00ff */
[----:B------:R-:W-:Y:S01]  /*2270*/  PRMT R6, R6, 0x7632, R6 ;  /* 0x0000763206067816 */ /* 0x000fe20000000006 */
[----:B------:R-:W-:Y:S01]  /*2280*/  IMAD.SHL.U32 R55, R55, 0x4, RZ ;  /* 0x0000000437377824 */ /* 0x000fe200078e00ff */
[----:B------:R-:W-:Y:S01]  /*2290*/  FMNMX R27, |R43|, R62, !PT ;  /* 0x0000003e2b1b7209 */ /* 0x000fe20007800200 */
[----:B------:R-:W-:-:S02]  /*22a0*/  FMUL R62, R40, R35 ;  /* 0x00000023283e7220 */ /* 0x000fc40000400000 */
[----:B------:R-:W-:Y:S01]  /*22b0*/  IMAD.U32 R6, R6, 0x10000, RZ ;  /* 0x0001000006067824 */ /* 0x000fe200078e00ff */
[----:B------:R-:W-:-:S03]  /*22c0*/  IADD3 R40, P0, R55, R36, RZ ;  /* 0x0000002437287210 */ /* 0x000fc60007f1e0ff */
[----:B------:R-:W-:Y:S02]  /*22d0*/  FMUL R43, R41, R6 ;  /* 0x00000006292b7220 */ /* 0x000fe40000400000 */
[----:B------:R-:W-:Y:S01]  /*22e0*/  IMAD.X R41, R29, 0x1, R37, P0 ;  /* 0x000000011d297824 */ /* 0x000fe200000e0625 */
[----:B------:R-:W-:Y:S01]  /*22f0*/  IADD3 R44, P0, R50, UR9, RZ ;  /* 0x00000009322c7c10 */ /* 0x000fe2000ff1e0ff */
[----:B------:R-:W-:Y:S01]  /*2300*/  FMUL R67, R67, R34 ;  /* 0x0000002243437220 */ /* 0x000fe20000400000 */
[----:B------:R-:W-:Y:S02]  /*2310*/  IADD3 R54, P1, R55, R14, RZ ;  /* 0x0000000e37367210 */ /* 0x000fe40007f3e0ff */
[----:B------:R-:W-:Y:S01]  /*2320*/  IADD3.X R45, R51, UR4, RZ, P0, !PT ;  /* 0x00000004332d7c10 */ /* 0x000fe200087fe4ff */
[----:B------:R-:W3:Y:S01]  /*2330*/  LDG.E R41, desc[UR10][R40.64] ;  /* 0x0000000a28297981 */ /* 0x000ee2000c1e1900 */
[----:B------:R-:W-:Y:S01]  /*2340*/  IADD3 R34, P0, R44, UR9, RZ ;  /* 0x000000092c227c10 */ /* 0x000fe2000ff1e0ff */
[----:B------:R-:W-:Y:S01]  /*2350*/  IMAD.X R55, R29, 0x1, R46, P1 ;  /* 0x000000011d377824 */ /* 0x000fe200008e062e */
[----:B------:R-:W-:Y:S01]  /*2360*/  FMNMX R27, |R72|, R27, !PT ;  /* 0x0000001b481b7209 */ /* 0x000fe20007800200 */
[----:B------:R0:W4:Y:S01]  /*2370*/  LDG.E R29, desc[UR10][R44.64] ;  /* 0x0000000a2c1d7981 */ /* 0x000122000c1e1900 */
[----:B------:R-:W-:-:S02]  /*2380*/  IADD3.X R35, R45, UR4, RZ, P0, !PT ;  /* 0x000000042d237c10 */ /* 0x000fc400087fe4ff */
[----:B------:R-:W-:Y:S01]  /*2390*/  IADD3 R30, P0, R34, UR9, RZ ;  /* 0x00000009221e7c10 */ /* 0x000fe2000ff1e0ff */
[----:B------:R1:W5:Y:S01]  /*23a0*/  LDG.E R47, desc[UR10][R54.64] ;  /* 0x0000000a362f7981 */ /* 0x000362000c1e1900 */
[----:B------:R-:W-:Y:S02]  /*23b0*/  FMNMX R6, |R62|, R27, !PT ;  /* 0x0000001b3e067209 */ /* 0x000fe40007800200 */
[----:B------:R-:W-:Y:S01]  /*23c0*/  IADD3.X R31, R35, UR4, RZ, P0, !PT ;  /* 0x00000004231f7c10 */ /* 0x000fe200087fe4ff */
[----:B------:R1:W4:Y:S01]  /*23d0*/  LDG.E R27, desc[UR10][R34.64] ;  /* 0x0000000a221b7981 */ /* 0x000322000c1e1900 */
[----:B------:R-:W-:Y:S02]  /*23e0*/  FMNMX R6, |R67|, R6, !PT ;  /* 0x0000000643067209 */ /* 0x000fe40007800200 */
[----:B0-----:R-:W-:Y:S02]  /*23f0*/  IADD3 R44, P0, R61, R36, RZ ;  /* 0x000000243d2c7210 */ /* 0x001fe40007f1e0ff */
[----:B------:R-:W-:-:S02]  /*2400*/  FMNMX R40, |R43|, R6, !PT ;  /* 0x000000062b287209 */ /* 0x000fc40007800200 */
[----:B------:R0:W4:Y:S01]  /*2410*/  LDG.E R6, desc[UR10][R30.64] ;  /* 0x0000000a1e067981 */ /* 0x000122000c1e1900 */
[----:B------:R-:W-:Y:S01]  /*2420*/  IMAD.X R45, R13, 0x1, R37, P0 ;  /* 0x000000010d2d7824 */ /* 0x000fe200000e0625 */
[----:B------:R-:W-:-:S04]  /*2430*/  FMNMX R59, |R59|, R40, !PT ;  /* 0x000000283b3b7209 */ /* 0x000fc80007800200 */
[----:B------:R0:W4:Y:S01]  /*2440*/  LDG.E R40, desc[UR10][R44.64] ;  /* 0x0000000a2c287981 */ /* 0x000122000c1e1900 */
[----:B------:R-:W-:-:S04]  /*2450*/  IADD3 R50, P0, R44, UR6, RZ ;  /* 0x000000062c327c10 */ /* 0x000fc8000ff1e0ff */
[----:B------:R-:W-:Y:S02]  /*2460*/  IADD3.X R51, R45, UR7, RZ, P0, !PT ;  /* 0x000000072d337c10 */ /* 0x000fe400087fe4ff */
[----:B------:R-:W-:-:S03]  /*2470*/  FMNMX R69, |R18|, R59, !PT ;  /* 0x0000003b12457209 */ /* 0x000fc60007800200 */
[----:B------:R0:W4:Y:S01]  /*2480*/  LDG.E R59, desc[UR10][R50.64] ;  /* 0x0000000a323b7981 */ /* 0x000122000c1e1900 */
[----:B-1----:R-:W-:-:S04]  /*2490*/  IADD3 R54, P0, R50, UR6, RZ ;  /* 0x0000000632367c10 */ /* 0x002fc8000ff1e0ff */
[----:B------:R-:W-:Y:S02]  /*24a0*/  IADD3.X R55, R51, UR7, RZ, P0, !PT ;  /* 0x0000000733377c10 */ /* 0x000fe400087fe4ff */
[----:B------:R-:W-:-:S03]  /*24b0*/  IADD3 R34, P0, R61, R14, RZ ;  /* 0x0000000e3d227210 */ /* 0x000fc60007f1e0ff */
[----:B------:R-:W4:Y:S02]  /*24c0*/  LDG.E R18, desc[UR10][R54.64] ;  /* 0x0000000a36127981 */ /* 0x000f24000c1e1900 */
[----:B------:R-:W-:Y:S01]  /*24d0*/  IMAD.X R35, R13, 0x1, R46, P0 ;  /* 0x000000010d237824 */ /* 0x000fe200000e062e */
[----:B0-----:R-:W-:-:S04]  /*24e0*/  IADD3 R30, P0, R34, UR6, RZ ;  /* 0x00000006221e7c10 */ /* 0x001fc8000ff1e0ff */
[----:B------:R-:W4:Y:S01]  /*24f0*/  LDG.E R13, desc[UR10][R34.64] ;  /* 0x0000000a220d7981 */ /* 0x000f22000c1e1900 */
[----:B------:R-:W-:Y:S02]  /*2500*/  IADD3.X R31, R35, UR7, RZ, P0, !PT ;  /* 0x00000007231f7c10 */ /* 0x000fe400087fe4ff */
[----:B------:R-:W-:-:S03]  /*2510*/  FMNMX R45, |R8|, R69, !PT ;  /* 0x00000045082d7209 */ /* 0x000fc60007800200 */
[----:B------:R0:W4:Y:S01]  /*2520*/  LDG.E R8, desc[UR10][R30.64] ;  /* 0x0000000a1e087981 */ /* 0x000122000c1e1900 */
[----:B------:R-:W-:-:S04]  /*2530*/  IADD3 R68, P2, R30, UR6, RZ ;  /* 0x000000061e447c10 */ /* 0x000fc8000ff5e0ff */
[----:B------:R-:W-:-:S05]  /*2540*/  IADD3.X R69, R31, UR7, RZ, P2, !PT ;  /* 0x000000071f457c10 */ /* 0x000fca00097fe4ff */
[----:B------:R1:W4:Y:S01]  /*2550*/  LDG.E R68, desc[UR10][R68.64] ;  /* 0x0000000a44447981 */ /* 0x000322000c1e1900 */
[----:B------:R-:W-:Y:S01]  /*2560*/  FMNMX R51, |R66|, R45, !PT ;  /* 0x0000002d42337209 */ /* 0x000fe20007800200 */
[----:B------:R-:W-:Y:S01]  /*2570*/  FMUL R45, R67, UR8 ;  /* 0x00000008432d7c20 */ /* 0x000fe20008400000 */
[----:B------:R-:W-:-:S04]  /*2580*/  FMUL R72, R72, UR8 ;  /* 0x0000000848487c20 */ /* 0x000fc80008400000 */
[----:B------:R-:W-:Y:S02]  /*2590*/  F2FP.SATFINITE.E4M3.F32.PACK_AB_MERGE_C R45, RZ, R45, RZ ;  /* 0x0000002dff2d723e */ /* 0x000fe400048070ff */
[----:B------:R-:W-:Y:S01]  /*25a0*/  F2FP.SATFINITE.E4M3.F32.PACK_AB_MERGE_C R72, RZ, R72, RZ ;  /* 0x00000048ff48723e */ /* 0x000fe200048070ff */
[----:B------:R-:W-:Y:S01]  /*25b0*/  FMUL R62, R62, UR8 ;  /* 0x000000083e3e7c20 */ /* 0x000fe20008400000 */
[----:B0-----:R-:W-:Y:S02]  /*25c0*/  LOP3.LUT R30, R45, 0xffff, RZ, 0xc0, !PT ;  /* 0x0000ffff2d1e7812 */ /* 0x001fe400078ec0ff */
[----:B------:R-:W-:Y:S02]  /*25d0*/  IADD3 R44, P1, R42, R12, RZ ;  /* 0x0000000c2a2c7210 */ /* 0x000fe40007f3e0ff */
[----:B------:R-:W-:Y:S02]  /*25e0*/  IADD3 R61, P0, R12, UR6, RZ ;  /* 0x000000060c3d7c10 */ /* 0x000fe4000ff1e0ff */
[----:B------:R-:W-:Y:S01]  /*25f0*/  LOP3.LUT R12, R72, 0xff, RZ, 0xc0, !PT ;  /* 0x000000ff480c7812 */ /* 0x000fe200078ec0ff */
[----:B------:R-:W-:Y:S01]  /*2600*/  IMAD.SHL.U32 R35, R30, 0x1000000, RZ ;  /* 0x010000001e237824 */ /* 0x000fe200078e00ff */
[----:B------:R-:W-:-:S02]  /*2610*/  F2FP.SATFINITE.E4M3.F32.PACK_AB_MERGE_C R31, RZ, R62, RZ ;  /* 0x0000003eff1f723e */ /* 0x000fc400048070ff */
[----:B------:R-:W-:Y:S02]  /*2620*/  PRMT R12, R71, 0x5410, R12 ;  /* 0x00005410470c7816 */ /* 0x000fe4000000000c */
[C---:B------:R-:W-:Y:S02]  /*2630*/  PRMT R55, R31.reuse, 0x7604, R72 ;  /* 0x000076041f377816 */ /* 0x040fe40000000048 */
[----:B------:R-:W-:Y:S02]  /*2640*/  LOP3.LUT R31, R31, 0xff, RZ, 0xc0, !PT ;  /* 0x000000ff1f1f7812 */ /* 0x000fe400078ec0ff */
[----:B------:R-:W-:Y:S01]  /*2650*/  LOP3.LUT R12, R12, R35, RZ, 0xfc, !PT ;  /* 0x000000230c0c7212 */ /* 0x000fe200078efcff */
[----:B------:R-:W-:Y:S02]  /*2660*/  IMAD.X R35, RZ, RZ, R64, P1 ;  /* 0x000000ffff237224 */ /* 0x000fe400008e0640 */
[----:B------:R-:W-:Y:S01]  /*2670*/  FMUL R43, R43, UR8 ;  /* 0x000000082b2b7c20 */ /* 0x000fe20008400000 */
[----:B------:R-:W-:-:S02]  /*2680*/  PRMT R70, R70, 0x5410, R31 ;  /* 0x0000541046467816 */ /* 0x000fc4000000001f */
[----:B------:R-:W-:Y:S01]  /*2690*/  FMNMX R31, |R60|, R51, !PT ;  /* 0x000000333c1f7209 */ /* 0x000fe20007800200 */
[C---:B------:R-:W-:Y:S01]  /*26a0*/  IMAD.SHL.U32 R51, R44.reuse, 0x2, RZ ;  /* 0x000000022c337824 */ /* 0x040fe200078e00ff */
[----:B------:R-:W-:Y:S02]  /*26b0*/  SHF.L.U64.HI R54, R44, 0x1, R35 ;  /* 0x000000012c367819 */ /* 0x000fe40000010223 */
[----:B------:R-:W-:Y:S02]  /*26c0*/  F2FP.SATFINITE.E4M3.F32.PACK_AB_MERGE_C R44, RZ, R43, RZ ;  /* 0x0000002bff2c723e */ /* 0x000fe400048070ff */
[----:B------:R-:W-:Y:S02]  /*26d0*/  IADD3 R34, P1, R51, R52, RZ ;  /* 0x0000003433227210 */ /* 0x000fe40007f3e0ff */
[C---:B-1----:R-:W-:Y:S02]  /*26e0*/  PRMT R69, R44.reuse, 0x7604, R45 ;  /* 0x000076042c457816 */ /* 0x042fe4000000002d */
[----:B------:R-:W-:Y:S01]  /*26f0*/  LOP3.LUT R44, R44, 0xffff, RZ, 0xc0, !PT ;  /* 0x0000ffff2c2c7812 */ /* 0x000fe200078ec0ff */
[----:B------:R-:W-:Y:S01]  /*2700*/  IMAD.X R35, R54, 0x1, R9, P1 ;  /* 0x0000000136237824 */ /* 0x000fe200008e0609 */
[----:B------:R-:W-:-:S02]  /*2710*/  FMNMX R67, |R58|, R31, !PT ;  /* 0x0000001f3a437209 */ /* 0x000fc40007800200 */
[----:B------:R-:W-:Y:S01]  /*2720*/  IADD3 R30, P1, R34, UR12, RZ ;  /* 0x0000000c221e7c10 */ /* 0x000fe2000ff3e0ff */
[----:B------:R-:W-:Y:S01]  /*2730*/  IMAD.SHL.U32 R43, R44, 0x1000000, RZ ;  /* 0x010000002c2b7824 */ /* 0x000fe200078e00ff */
[----:B------:R-:W-:Y:S02]  /*2740*/  FMNMX R50, |R56|, R67, !PT ;  /* 0x0000004338327209 */ /* 0x000fe40007800200 */
[----:B------:R-:W-:Y:S01]  /*2750*/  IADD3.X R31, R35, UR13, RZ, P1, !PT ;  /* 0x0000000d231f7c10 */ /* 0x000fe20008ffe4ff */
[----:B------:R-:W-:Y:S01]  /*2760*/  STG.E.U16 desc[UR10][R34.64], R65 ;  /* 0x0000004122007986 */ /* 0x000fe2000c10150a */
[----:B------:R-:W-:-:S03]  /*2770*/  FMNMX R50, |R57|, R50, !PT ;  /* 0x0000003239327209 */ /* 0x000fc60007800200 */
[----:B------:R0:W-:Y:S01]  /*2780*/  STG.E.U16 desc[UR10][R30.64], R63 ;  /* 0x0000003f1e007986 */ /* 0x0001e2000c10150a */
[----:B------:R-:W-:Y:S02]  /*2790*/  LOP3.LUT R43, R70, R43, RZ, 0xfc, !PT ;  /* 0x0000002b462b7212 */ /* 0x000fe400078efcff */
[----:B------:R-:W-:Y:S01]  /*27a0*/  IADD3.X R64, R64, UR7, RZ, P0, !PT ;  /* 0x0000000740407c10 */ /* 0x000fe200087fe4ff */
[----:B--2---:R-:W-:Y:S02]  /*27b0*/  IMAD.U32 R62, R53, 0x10000, RZ ;  /* 0x00010000353e7824 */ /* 0x004fe400078e00ff */
[C---:B---3--:R-:W-:Y:S01]  /*27c0*/  IMAD.U32 R44, R41.reuse, 0x10000, RZ ;  /* 0x00010000292c7824 */ /* 0x048fe200078e00ff */
[----:B------:R-:W-:-:S04]  /*27d0*/  PRMT R53, R41, 0x7632, R53 ;  /* 0x0000763229357816 */ /* 0x000fc80000000035 */
[----:B------:R-:W-:Y:S02]  /*27e0*/  FSET.BF.GT.AND R45, R44, RZ, PT ;  /* 0x000000ff2c2d720a */ /* 0x000fe40003804000 */
[----:B------:R-:W-:Y:S01]  /*27f0*/  FMNMX R57, RZ, R44, !PT ;  /* 0x0000002cff397209 */ /* 0x000fe20007800000 */
[----:B-----5:R-:W-:Y:S01]  /*2800*/  IMAD.U32 R44, R47, 0x10000, RZ ;  /* 0x000100002f2c7824 */ /* 0x020fe200078e00ff */
[----:B0-----:R-:W-:Y:S01]  /*2810*/  PRMT R63, R53, 0x7632, R63 ;  /* 0x00007632353f7816 */ /* 0x001fe2000000003f */
[----:B------:R-:W-:Y:S01]  /*2820*/  FMUL R45, R45, R62 ;  /* 0x0000003e2d2d7220 */ /* 0x000fe20000400000 */
[----:B------:R-:W-:Y:S01]  /*2830*/  IMAD.U32 R53, R53, 0x10000, RZ ;  /* 0x0001000035357824 */ /* 0x000fe200078e00ff */
[----:B------:R-:W-:Y:S02]  /*2840*/  PRMT R47, R47, 0x7632, R47 ;  /* 0x000076322f2f7816 */ /* 0x000fe4000000002f */
[----:B------:R-:W-:Y:S01]  /*2850*/  FMUL R41, R45, R44 ;  /* 0x0000002c2d297220 */ /* 0x000fe20000400000 */
[----:B------:R-:W-:Y:S01]  /*2860*/  IADD3 R44, P1, R34, UR6, RZ ;  /* 0x00000006222c7c10 */ /* 0x000fe2000ff3e0ff */
[----:B------:R-:W-:Y:S01]  /*2870*/  IMAD.U32 R63, R63, 0x10000, RZ ;  /* 0x000100003f3f7824 */ /* 0x000fe200078e00ff */
[----:B------:R-:W-:Y:S01]  /*2880*/  FSET.BF.GT.AND R34, R53, RZ, PT ;  /* 0x000000ff3522720a */ /* 0x000fe20003804000 */
[----:B------:R-:W-:Y:S01]  /*2890*/  IMAD.U32 R47, R47, 0x10000, RZ ;  /* 0x000100002f2f7824 */ /* 0x000fe200078e00ff */
[----:B------:R-:W-:-:S03]  /*28a0*/  IADD3.X R45, R35, UR7, RZ, P1, !PT ;  /* 0x00000007232d7c10 */ /* 0x000fc60008ffe4ff */
[----:B------:R-:W-:Y:S01]  /*28b0*/  FMUL R34, R34, R63 ;  /* 0x0000003f22227220 */ /* 0x000fe20000400000 */
[----:B----4-:R-:W-:-:S03]  /*28c0*/  IMAD.U32 R35, R40, 0x10000, RZ ;  /* 0x0001000028237824 */ /* 0x010fc600078e00ff */
[----:B------:R-:W-:Y:S01]  /*28d0*/  FMUL R47, R34, R47 ;  /* 0x0000002f222f7220 */ /* 0x000fe20000400000 */
[----:B------:R-:W-:Y:S01]  /*28e0*/  IADD3 R34, P2, R51, R10, RZ ;  /* 0x0000000a33227210 */ /* 0x000fe20007f5e0ff */
[----:B------:R-:W-:Y:S01]  /*28f0*/  IMAD.U32 R58, R29, 0x10000, RZ ;  /* 0x000100001d3a7824 */ /* 0x000fe200078e00ff */
[----:B------:R-:W-:Y:S02]  /*2900*/  FMNMX R56, RZ, R53, !PT ;  /* 0x00000035ff387209 */ /* 0x000fe40007800000 */
[----:B------:R-:W-:Y:S02]  /*2910*/  FSET.BF.GT.AND R51, R35, RZ, PT ;  /* 0x000000ff2333720a */ /* 0x000fe40003804000 */
[----:B------:R-:W-:Y:S02]  /*2920*/  FMNMX R53, RZ, R35, !PT ;  /* 0x00000023ff357209 */ /* 0x000fe40007800000 */
[----:B------:R-:W-:Y:S01]  /*2930*/  PRMT R29, R40, 0x7632, R29 ;  /* 0x00007632281d7816 */ /* 0x000fe2000000001d */
[----:B------:R-:W-:Y:S01]  /*2940*/  FMUL R51, R51, R58 ;  /* 0x0000003a33337220 */ /* 0x000fe20000400000 */
[----:B------:R-:W-:Y:S01]  /*2950*/  IADD3 R30, P1, R30, UR6, RZ ;  /* 0x000000061e1e7c10 */ /* 0x000fe2000ff3e0ff */
[----:B------:R-:W-:Y:S01]  /*2960*/  FMUL R58, R58, R53 ;  /* 0x000000353a3a7220 */ /* 0x000fe20000400000 */
[C---:B------:R-:W-:Y:S01]  /*2970*/  PRMT R53, R29.reuse, 0x7632, R53 ;  /* 0x000076321d357816 */ /* 0x040fe20000000035 */
[----:B------:R-:W-:Y:S01]  /*2980*/  IMAD.U32 R29, R29, 0x10000, RZ ;  /* 0x000100001d1d7824 */ /* 0x000fe200078e00ff */
[----:B------:R0:W-:Y:S01]  /*2990*/  STG.E.U16 desc[UR10][R44.64], R55 ;  /* 0x000000372c007986 */ /* 0x0001e2000c10150a */
[----:B------:R-:W-:Y:S01]  /*29a0*/  IADD3.X R31, R31, UR7, RZ, P1, !PT ;  /* 0x000000071f1f7c10 */ /* 0x000fe20008ffe4ff */
[----:B------:R-:W-:-:S02]  /*29b0*/  IMAD.X R35, R54, 0x1, R11, P2 ;  /* 0x0000000136237824 */ /* 0x000fc400010e060b */
[----:B------:R-:W-:Y:S01]  /*29c0*/  FMUL R63, R63, R56 ;  /* 0x000000383f3f7220 */ /* 0x000fe20000400000 */
[C---:B------:R-:W-:Y:S01]  /*29d0*/  IADD3 R66, P2, R34.reuse, UR6, RZ ;  /* 0x0000000622427c10 */ /* 0x040fe2000ff5e0ff */
[----:B------:R-:W-:Y:S01]  /*29e0*/  IMAD.U32 R53, R53, 0x10000, RZ ;  /* 0x0001000035357824 */ /* 0x000fe200078e00ff */
[----:B------:R-:W-:Y:S01]  /*29f0*/  FMNMX R56, RZ, R29, !PT ;  /* 0x0000001dff387209 */ /* 0x000fe20007800000 */
[----:B------:R1:W-:Y:S01]  /*2a00*/  STG.E.U16 desc[UR10][R30.64], R69 ;  /* 0x000000451e007986 */ /* 0x0003e2000c10150a */
[----:B------:R-:W-:Y:S02]  /*2a10*/  FSET.BF.GT.AND R40, R29, RZ, PT ;  /* 0x000000ff1d28720a */ /* 0x000fe40003804000 */
[----:B0-----:R-:W-:Y:S01]  /*2a20*/  IADD3 R44, P1, R34, UR12, RZ ;  /* 0x0000000c222c7c10 */ /* 0x001fe2000ff3e0ff */
[----:B------:R-:W-:Y:S01]  /*2a30*/  IMAD.U32 R29, R59, 0x10000, RZ ;  /* 0x000100003b1d7824 */ /* 0x000fe200078e00ff */
[C---:B------:R-:W-:Y:S02]  /*2a40*/  IADD3.X R67, R35.reuse, UR7, RZ, P2, !PT ;  /* 0x0000000723437c10 */ /* 0x040fe400097fe4ff */
[----:B------:R-:W-:Y:S01]  /*2a50*/  IADD3.X R45, R35, UR13, RZ, P1, !PT ;  /* 0x0000000d232d7c10 */ /* 0x000fe20008ffe4ff */
[----:B------:R-:W-:Y:S01]  /*2a60*/  FMUL R62, R62, R57 ;  /* 0x000000393e3e7220 */ /* 0x000fe20000400000 */
[----:B------:R0:W-:Y:S01]  /*2a70*/  STG.E.U16 desc[UR10][R34.64], R23 ;  /* 0x0000001722007986 */ /* 0x0001e2000c10150a */
[----:B-1----:R-:W-:-:S02]  /*2a80*/  PRMT R31, R59, 0x7632, R31 ;  /* 0x000076323b1f7816 */ /* 0x002fc4000000001f */
[----:B------:R-:W-:Y:S01]  /*2a90*/  IADD3 R54, P3, R44, UR6, RZ ;  /* 0x000000062c367c10 */ /* 0x000fe2000ff7e0ff */
[----:B------:R1:W-:Y:S01]  /*2aa0*/  STG.E.U16 desc[UR10][R44.64], R7 ;  /* 0x000000072c007986 */ /* 0x0003e2000c10150a */
[C---:B------:R-:W-:Y:S01]  /*2ab0*/  PRMT R65, R27.reuse, 0x7632, R65 ;  /* 0x000076321b417816 */ /* 0x040fe20000000041 */
[----:B------:R-:W-:Y:S02]  /*2ac0*/  IMAD.U32 R27, R27, 0x10000, RZ ;  /* 0x000100001b1b7824 */ /* 0x000fe400078e00ff */
[----:B------:R2:W-:Y:S01]  /*2ad0*/  STG.E.U16 desc[UR10][R66.64], R21 ;  /* 0x0000001542007986 */ /* 0x0005e2000c10150a */
[----:B0-----:R-:W-:Y:S01]  /*2ae0*/  FMUL R23, R53, R56 ;  /* 0x0000003835177220 */ /* 0x001fe20000400000 */
[----:B------:R-:W-:Y:S01]  /*2af0*/  FMNMX R34, RZ, R29, !PT ;  /* 0x0000001dff227209 */ /* 0x000fe20007800000 */
[----:B------:R-:W-:Y:S01]  /*2b00*/  FMUL R35, R62, UR8 ;  /* 0x000000083e237c20 */ /* 0x000fe20008400000 */
[----:B------:R-:W-:Y:S02]  /*2b10*/  IMAD.U32 R31, R31, 0x10000, RZ ;  /* 0x000100001f1f7824 */ /* 0x000fe400078e00ff */
[----:B-1----:R-:W-:Y:S01]  /*2b20*/  FMUL R7, R63, UR8 ;  /* 0x000000083f077c20 */ /* 0x002fe20008400000 */
[----:B------:R-:W-:Y:S01]  /*2b30*/  FMUL R44, R23, UR8 ;  /* 0x00000008172c7c20 */ /* 0x000fe20008400000 */
[----:B------:R-:W-:Y:S01]  /*2b40*/  IADD3.X R55, R45, UR7, RZ, P3, !PT ;  /* 0x000000072d377c10 */ /* 0x000fe20009ffe4ff */
[----:B--2---:R-:W-:Y:S01]  /*2b50*/  FMUL R21, R58, UR8 ;  /* 0x000000083a157c20 */ /* 0x004fe20008400000 */
[----:B------:R-:W-:Y:S01]  /*2b60*/  FMUL R30, R40, R53 ;  /* 0x00000035281e7220 */ /* 0x000fe20000400000 */
[----:B------:R-:W-:Y:S01]  /*2b70*/  FMUL R57, R27, R34 ;  /* 0x000000221b397220 */ /* 0x000fe20000400000 */
[----:B------:R-:W-:-:S02]  /*2b80*/  F2FP.SATFINITE.E4M3.F32.PACK_AB_MERGE_C R35, RZ, R35, RZ ;  /* 0x00000023ff23723e */ /* 0x000fc400048070ff */
[----:B------:R-:W-:Y:S01]  /*2b90*/  F2FP.SATFINITE.E4M3.F32.PACK_AB_MERGE_C R40, RZ, R7, RZ ;  /* 0x00000007ff28723e */ /* 0x000fe200048070ff */
[----:B------:R-:W-:Y:S01]  /*2ba0*/  IMAD.U32 R65, R65, 0x10000, RZ ;  /* 0x0001000041417824 */ /* 0x000fe200078e00ff */
[----:B------:R-:W-:Y:S02]  /*2bb0*/  FMNMX R34, RZ, R31, !PT ;  /* 0x0000001fff227209 */ /* 0x000fe40007800000 */
[----:B------:R-:W-:Y:S02]  /*2bc0*/  F2FP.SATFINITE.E4M3.F32.PACK_AB_MERGE_C R21, RZ, R21, RZ ;  /* 0x00000015ff15723e */ /* 0x000fe400048070ff */
[----:B------:R-:W-:Y:S01]  /*2bd0*/  F2FP.SATFINITE.E4M3.F32.PACK_AB_MERGE_C R44, RZ, R44, RZ ;  /* 0x0000002cff2c723e */ /* 0x000fe200048070ff */
[----:B------:R0:W-:Y:S01]  /*2be0*/  STG.E.U16 desc[UR10][R54.64], R15 ;  /* 0x0000000f36007986 */ /* 0x0001e2000c10150a */
[----:B------:R-:W-:Y:S02]  /*2bf0*/  LOP3.LUT R7, R35, 0xff, RZ, 0xc0, !PT ;  /* 0x000000ff23077812 */ /* 0x000fe400078ec0ff */
[----:B------:R-:W-:-:S02]  /*2c00*/  PRMT R53, R44, 0x7604, R21 ;  /* 0x000076042c357816 */ /* 0x000fc40000000015 */
[C---:B0-----:R-:W-:Y:S02]  /*2c10*/  PRMT R15, R40.reuse, 0x7604, R35 ;  /* 0x00007604280f7816 */ /* 0x041fe40000000023 */
[----:B------:R-:W-:Y:S01]  /*2c20*/  LOP3.LUT R54, R21, 0xffff, RZ, 0xc0, !PT ;  /* 0x0000ffff15367812 */ /* 0x000fe200078ec0ff */
[----:B------:R-:W-:Y:S01]  /*2c30*/  FMUL R21, R65, R34 ;  /* 0x0000002241157220 */ /* 0x000fe20000400000 */
[----:B------:R-:W-:Y:S02]  /*2c40*/  LOP3.LUT R40, R40, 0xff, RZ, 0xc0, !PT ;  /* 0x000000ff28287812 */ /* 0x000fe400078ec0ff */
[----:B------:R-:W-:-:S04]  /*2c50*/  LOP3.LUT R35, R44, 0xffff, RZ, 0xc0, !PT ;  /* 0x0000ffff2c237812 */ /* 0x000fc800078ec0ff */
[----:B------:R-:W-:Y:S01]  /*2c60*/  PRMT R56, R35, 0x7604, R40 ;  /* 0x0000760423387816 */ /* 0x000fe20000000028 */
[----:B------:R-:W-:Y:S01]  /*2c70*/  FMUL R35, R21, UR8 ;  /* 0x0000000815237c20 */ /* 0x000fe20008400000 */
[----:B------:R-:W-:Y:S01]  /*2c80*/  FSET.BF.GT.AND R40, R31, RZ, PT ;  /* 0x000000ff1f28720a */ /* 0x000fe20003804000 */
[----:B------:R-:W-:-:S03]  /*2c90*/  IMAD.U32 R31, R18, 0x10000, RZ ;  /* 0x00010000121f7824 */ /* 0x000fc600078e00ff */
[----:B------:R-:W-:Y:S01]  /*2ca0*/  F2FP.SATFINITE.E4M3.F32.PACK_AB_MERGE_C R44, RZ, R35, RZ ;  /* 0x00000023ff2c723e */ /* 0x000fe200048070ff */
[----:B------:R-:W-:Y:S01]  /*2cb0*/  IMAD.U32 R35, R6, 0x10000, RZ ;  /* 0x0001000006237824 */ /* 0x000fe200078e00ff */
[----:B------:R-:W-:Y:S02]  /*2cc0*/  PRMT R6, R18, 0x7632, R6 ;  /* 0x0000763212067816 */ /* 0x000fe40000000006 */
[----:B------:R-:W-:Y:S02]  /*2cd0*/  FSET.BF.GT.AND R70, R31, RZ, PT ;  /* 0x000000ff1f46720a */ /* 0x000fe40003804000 */
[----:B------:R-:W-:Y:S01]  /*2ce0*/  FMNMX R18, RZ, R31, !PT ;  /* 0x0000001fff127209 */ /* 0x000fe20007800000 */
[----:B------:R-:W-:Y:S01]  /*2cf0*/  FMUL R65, R40, R65 ;  /* 0x0000004128417220 */ /* 0x000fe20000400000 */
[C---:B------:R-:W-:Y:S01]  /*2d00*/  PRMT R40, R6.reuse, 0x7632, R40 ;  /* 0x0000763206287816 */ /* 0x040fe20000000028 */
[----:B------:R-:W-:Y:S02]  /*2d10*/  IMAD.U32 R31, R6, 0x10000, RZ ;  /* 0x00010000061f7824 */ /* 0x000fe400078e00ff */
[----:B------:R-:W-:Y:S01]  /*2d20*/  FMUL R70, R70, R35 ;  /* 0x0000002346467220 */ /* 0x000fe20000400000 */
[----:B------:R-:W-:Y:S01]  /*2d30*/  FMUL R6, R35, R18 ;  /* 0x0000001223067220 */ /* 0x000fe20000400000 */
[C---:B------:R-:W-:Y:S01]  /*2d40*/  PRMT R35, R13.reuse, 0x7632, R35 ;  /* 0x000076320d237816 */ /* 0x040fe20000000023 */
[----:B------:R-:W-:Y:S01]  /*2d50*/  IMAD.U32 R18, R13, 0x10000, RZ ;  /* 0x000100000d127824 */ /* 0x000fe200078e00ff */
[----:B------:R-:W-:-:S03]  /*2d60*/  FSET.BF.GT.AND R34, R29, RZ, PT ;  /* 0x000000ff1d22720a */ /* 0x000fc60003804000 */
[----:B------:R-:W-:Y:S01]  /*2d70*/  IMAD.U32 R13, R35, 0x10000, RZ ;  /* 0x00010000230d7824 */ /* 0x000fe200078e00ff */
[----:B------:R-:W-:Y:S01]  /*2d80*/  FMNMX R50, R50, |R41|, !PT ;  /* 0x4000002932327209 */ /* 0x000fe20007800000 */
[C---:B------:R-:W-:Y:S01]  /*2d90*/  IMAD.U32 R35, R8.reuse, 0x10000, RZ ;  /* 0x0001000008237824 */ /* 0x040fe200078e00ff */
[----:B------:R-:W-:Y:S01]  /*2da0*/  PRMT R8, R8, 0x7632, R8 ;  /* 0x0000763208087816 */ /* 0x000fe20000000008 */
[----:B------:R-:W-:Y:S01]  /*2db0*/  FMUL R34, R34, R27 ;  /* 0x0000001b22227220 */ /* 0x000fe20000400000 */
[----:B------:R-:W-:Y:S01]  /*2dc0*/  FMUL R51, R51, R18 ;  /* 0x0000001233337220 */ /* 0x000fe20000400000 */
[----:B------:R-:W-:Y:S01]  /*2dd0*/  FMUL R18, R30, R13 ;  /* 0x0000000d1e127220 */ /* 0x000fe20000400000 */
[----:B------:R-:W-:Y:S01]  /*2de0*/  FMNMX R50, |R47|, R50, !PT ;  /* 0x000000322f327209 */ /* 0x000fe20007800200 */
[----:B------:R-:W-:Y:S01]  /*2df0*/  FMUL R41, R41, UR8 ;  /* 0x0000000829297c20 */ /* 0x000fe20008400000 */
[----:B------:R-:W-:Y:S02]  /*2e00*/  IMAD.U32 R8, R8, 0x10000, RZ ;  /* 0x0001000008087824 */ /* 0x000fe400078e00ff */
[----:B------:R-:W-:Y:S01]  /*2e10*/  FMUL R47, R47, UR8 ;  /* 0x000000082f2f7c20 */ /* 0x000fe20008400000 */
[----:B------:R-:W-:Y:S01]  /*2e20*/  FMUL R13, R34, R35 ;  /* 0x00000023220d7220 */ /* 0x000fe20000400000 */
[----:B------:R-:W-:Y:S01]  /*2e30*/  FMUL R30, R51, UR8 ;  /* 0x00000008331e7c20 */ /* 0x000fe20008400000 */
[----:B------:R-:W-:Y:S01]  /*2e40*/  FSET.BF.GT.AND R67, R31, RZ, PT ;  /* 0x000000ff1f43720a */ /* 0x000fe20003804000 */
[----:B------:R-:W-:Y:S01]  /*2e50*/  FMUL R34, R18, UR8 ;  /* 0x0000000812227c20 */ /* 0x000fe20008400000 */
[----:B------:R-:W-:Y:S01]  /*2e60*/  FMNMX R31, RZ, R31, !PT ;  /* 0x0000001fff1f7209 */ /* 0x000fe20007800000 */
[----:B------:R-:W-:-:S02]  /*2e70*/  IMAD.U32 R40, R40, 0x10000, RZ ;  /* 0x0001000028287824 */ /* 0x000fc400078e00ff */
[----:B------:R-:W-:Y:S01]  /*2e80*/  FMUL R65, R65, R8 ;  /* 0x0000000841417220 */ /* 0x000fe20000400000 */
[----:B------:R-:W-:Y:S02]  /*2e90*/  F2FP.SATFINITE.E4M3.F32.PACK_AB_MERGE_C R41, RZ, R41, RZ ;  /* 0x00000029ff29723e */ /* 0x000fe400048070ff */
[----:B------:R-:W-:Y:S02]  /*2ea0*/  F2FP.SATFINITE.E4M3.F32.PACK_AB_MERGE_C R8, RZ, R47, RZ ;  /* 0x0000002fff08723e */ /* 0x000fe400048070ff */
[----:B------:R-:W-:Y:S01]  /*2eb0*/  F2FP.SATFINITE.E4M3.F32.PACK_AB_MERGE_C R30, RZ, R30, RZ ;  /* 0x0000001eff1e723e */ /* 0x000fe200048070ff */
[----:B------:R-:W-:Y:S01]  /*2ec0*/  FMUL R67, R67, R40 ;  /* 0x0000002843437220 */ /* 0x000fe20000400000 */
[----:B------:R-:W-:Y:S01]  /*2ed0*/  F2FP.SATFINITE.E4M3.F32.PACK_AB_MERGE_C R35, RZ, R34, RZ ;  /* 0x00000022ff23723e */ /* 0x000fe200048070ff */
[----:B------:R-:W-:Y:S01]  /*2ee0*/  FMUL R31, R40, R31 ;  /* 0x0000001f281f7220 */ /* 0x000fe20000400000 */
[----:B------:R-:W-:Y:S02]  /*2ef0*/  LOP3.LUT R40, R41, 0xff, RZ, 0xc0, !PT ;  /* 0x000000ff29287812 */ /* 0x000fe400078ec0ff */
[----:B------:R-:W-:-:S02]  /*2f00*/  PRMT R59, R8, 0x7604, R41 ;  /* 0x00007604083b7816 */ /* 0x000fc40000000029 */
[----:B------:R-:W-:Y:S02]  /*2f10*/  LOP3.LUT R41, R30, 0xffff, RZ, 0xc0, !PT ;  /* 0x0000ffff1e297812 */ /* 0x000fe400078ec0ff */
[----:B------:R-:W-:Y:S01]  /*2f20*/  PRMT R54, R54, 0x7604, R7 ;  /* 0x0000760436367816 */ /* 0x000fe20000000007 */
[----:B------:R-:W-:Y:S01]  /*2f30*/  FMUL R7, R57, UR8 ;  /* 0x0000000839077c20 */ /* 0x000fe20008400000 */
[C---:B------:R-:W-:Y:S02]  /*2f40*/  PRMT R30, R35.reuse, 0x7604, R30 ;  /* 0x00007604231e7816 */ /* 0x040fe4000000001e */
[----:B------:R-:W-:Y:S02]  /*2f50*/  LOP3.LUT R8, R8, 0xff, RZ, 0xc0, !PT ;  /* 0x000000ff08087812 */ /* 0x000fe400078ec0ff */
[----:B------:R-:W-:Y:S01]  /*2f60*/  LOP3.LUT R35, R35, 0xffff, RZ, 0xc0, !PT ;  /* 0x0000ffff23237812 */ /* 0x000fe200078ec0ff */
[----:B------:R-:W-:Y:S01]  /*2f70*/  FMUL R34, R65, UR8 ;  /* 0x0000000841227c20 */ /* 0x000fe20008400000 */
[----:B------:R-:W-:-:S02]  /*2f80*/  F2FP.SATFINITE.E4M3.F32.PACK_AB_MERGE_C R7, RZ, R7, RZ ;  /* 0x00000007ff07723e */ /* 0x000fc400048070ff */
[----:B------:R-:W-:Y:S01]  /*2f90*/  PRMT R45, R35, 0x7604, R8 ;  /* 0x00007604232d7816 */ /* 0x000fe20000000008 */
[----:B------:R-:W-:Y:S01]  /*2fa0*/  FMUL R8, R13, UR8 ;  /* 0x000000080d087c20 */ /* 0x000fe20008400000 */
[----:B------:R-:W-:Y:S02]  /*2fb0*/  LOP3.LUT R29, R7, 0xff, RZ, 0xc0, !PT ;  /* 0x000000ff071d7812 */ /* 0x000fe400078ec0ff */
[----:B------:R-:W-:Y:S02]  /*2fc0*/  LOP3.LUT R27, R44, 0xff, RZ, 0xc0, !PT ;  /* 0x000000ff2c1b7812 */ /* 0x000fe400078ec0ff */
[----:B------:R-:W-:Y:S02]  /*2fd0*/  F2FP.SATFINITE.E4M3.F32.PACK_AB_MERGE_C R8, RZ, R8, RZ ;  /* 0x00000008ff08723e */ /* 0x000fe400048070ff */
[----:B------:R-:W-:Y:S02]  /*2fe0*/  F2FP.SATFINITE.E4M3.F32.PACK_AB_MERGE_C R35, RZ, R34, RZ ;  /* 0x00000022ff23723e */ /* 0x000fe400048070ff */
[----:B------:R-:W-:-:S02]  /*2ff0*/  IADD3 R34, P0, R22, R61, RZ ;  /* 0x0000003d16227210 */ /* 0x000fc40007f1e0ff */
[----:B------:R-:W-:Y:S02]  /*3000*/  FMNMX R51, |R51|, R50, !PT ;  /* 0x0000003233337209 */ /* 0x000fe40007800200 */
[----:B------:R-:W-:Y:S02]  /*3010*/  PRMT R29, R54, 0x5410, R29 ;  /* 0x00005410361d7816 */ /* 0x000fe4000000001d */
[----:B------:R-:W-:Y:S02]  /*3020*/  PRMT R27, R56, 0x5410, R27 ;  /* 0x00005410381b7816 */ /* 0x000fe4000000001b */
[----:B------:R-:W-:Y:S02]  /*3030*/  LOP3.LUT R54, R8, 0xff, RZ, 0xc0, !PT ;  /* 0x000000ff08367812 */ /* 0x000fe400078ec0ff */
[C---:B------:R-:W-:Y:S02]  /*3040*/  PRMT R56, R35.reuse, 0x7604, R8 ;  /* 0x0000760423387816 */ /* 0x040fe40000000008 */
[----:B------:R-:W-:Y:S01]  /*3050*/  LOP3.LUT R8, R35, 0xff, RZ, 0xc0, !PT ;  /* 0x000000ff23087812 */ /* 0x000fe200078ec0ff */
[----:B------:R-:W-:Y:S01]  /*3060*/  IMAD.X R35, RZ, RZ, R64, P0 ;  /* 0x000000ffff237224 */ /* 0x000fe200000e0640 */
[----:B------:R-:W-:-:S02]  /*3070*/  FMNMX R50, |R18|, R51, !PT ;  /* 0x0000003312327209 */ /* 0x000fc40007800200 */
[----:B------:R-:W-:-:S04]  /*3080*/  IADD3 R18, P0, R34, UR6, RZ ;  /* 0x0000000622127c10 */ /* 0x000fc8000ff1e0ff */
[----:B------:R-:W-:Y:S01]  /*3090*/  IADD3.X R55, R35, UR7, RZ, P0, !PT ;  /* 0x0000000723377c10 */ /* 0x000fe200087fe4ff */
[C---:B------:R-:W-:Y:S01]  /*30a0*/  IMAD.SHL.U32 R51, R18.reuse, 0x4, RZ ;  /* 0x0000000412337824 */ /* 0x040fe200078e00ff */
[----:B------:R-:W-:Y:S02]  /*30b0*/  PRMT R41, R41, 0x7604, R40 ;  /* 0x0000760429297816 */ /* 0x000fe40000000028 */
[----:B------:R-:W-:Y:S01]  /*30c0*/  PRMT R8, R45, 0x5410, R8 ;  /* 0x000054102d087816 */ /* 0x000fe20000000008 */
[----:B------:R-:W-:Y:S01]  /*30d0*/  IMAD.U32 R47, RZ, RZ, UR16 ;  /* 0x00000010ff2f7e24 */ /* 0x000fe2000f8e00ff */
[----:B------:R-:W-:Y:S02]  /*30e0*/  SHF.L.U64.HI R45, R18, 0x2, R55 ;  /* 0x00000002122d7819 */ /* 0x000fe40000010237 */
[----:B------:R-:W-:Y:S01]  /*30f0*/  IADD3 R40, P0, R51, R36, RZ ;  /* 0x0000002433287210 */ /* 0x000fe20007f1e0ff */
[----:B------:R-:W-:Y:S01]  /*3100*/  IMAD.WIDE.U32 R34, R47, 0x5, R34 ;  /* 0x000000052f227825 */ /* 0x000fe200078e0022 */
[----:B------:R-:W-:-:S03]  /*3110*/  PRMT R54, R41, 0x5410, R54 ;  /* 0x0000541029367816 */ /* 0x000fc60000000036 */
[----:B------:R-:W-:Y:S01]  /*3120*/  IMAD.X R41, R45, 0x1, R37, P0 ;  /* 0x000000012d297824 */ /* 0x000fe200000e0625 */
[----:B------:R-:W-:Y:S01]  /*3130*/  FMNMX R50, |R13|, R50, !PT ;  /* 0x000000320d327209 */ /* 0x000fe20007800200 */
[----:B------:R-:W-:Y:S02]  /*3140*/  VIADD R47, R35, UR5 ;  /* 0x00000005232f7c36 */ /* 0x000fe40008000000 */
[----:B------:R-:W-:Y:S01]  /*3150*/  IMAD.SHL.U32 R35, R34, 0x4, RZ ;  /* 0x0000000422237824 */ /* 0x000fe200078e00ff */
[----:B------:R0:W2:Y:S01]  /*3160*/  LDG.E R13, desc[UR10][R40.64] ;  /* 0x0000000a280d7981 */ /* 0x0000a2000c1e1900 */
[----:B------:R-:W-:Y:S02]  /*3170*/  PRMT R7, R44, 0x7604, R7 ;  /* 0x000076042c077816 */ /* 0x000fe40000000007 */
[----:B------:R-:W-:Y:S02]  /*3180*/  IADD3 R44, P0, R51, R14, RZ ;  /* 0x0000000e332c7210 */ /* 0x000fe40007f1e0ff */
[----:B------:R-:W-:-:S02]  /*3190*/  SHF.L.U64.HI R47, R34, 0x2, R47 ;  /* 0x00000002222f7819 */ /* 0x000fc4000001022f */
[----:B------:R-:W-:Y:S02]  /*31a0*/  IADD3 R34, P2, R35, R14, RZ ;  /* 0x0000000e23227210 */ /* 0x000fe40007f5e0ff */
[----:B------:R1:W3:Y:S01]  /*31b0*/  LDG.E R14, desc[UR10][R48.64] ;  /* 0x0000000a300e7981 */ /* 0x0002e2000c1e1900 */
[----:B------:R-:W-:-:S05]  /*31c0*/  IMAD.X R45, R45, 0x1, R46, P0 ;  /* 0x000000012d2d7824 */ /* 0x000fca00000e062e */
[----:B------:R-:W4:Y:S01]  /*31d0*/  LDG.E R60, desc[UR10][R44.64] ;  /* 0x0000000a2c3c7981 */ /* 0x000f22000c1e1900 */
[----:B------:R-:W-:Y:S02]  /*31e0*/  IADD3 R36, P1, R35, R36, RZ ;  /* 0x0000002423247210 */ /* 0x000fe40007f3e0ff */
[----:B0-----:R-:W-:-:S03]  /*31f0*/  IADD3 R40, P0, R48, UR9, RZ ;  /* 0x0000000930287c10 */ /* 0x001fc6000ff1e0ff */
[----:B------:R-:W-:Y:S01]  /*3200*/  IMAD.X R37, R47, 0x1, R37, P1 ;  /* 0x000000012f257824 */ /* 0x000fe200008e0625 */
[----:B------:R-:W-:-:S04]  /*3210*/  IADD3.X R41, R49, UR4, RZ, P0, !PT ;  /* 0x0000000431297c10 */ /* 0x000fc800087fe4ff */
[----:B------:R-:W5:Y:S01]  /*3220*/  LDG.E R69, desc[UR10][R36.64] ;  /* 0x0000000a24457981 */ /* 0x000f62000c1e1900 */
[----:B------:R-:W-:-:S03]  /*3230*/  IMAD.X R35, R47, 0x1, R46, P2 ;  /* 0x000000012f237824 */ /* 0x000fc600010e062e */
[----:B------:R0:W5:Y:S04]  /*3240*/  LDG.E R66, desc[UR10][R40.64] ;  /* 0x0000000a28427981 */ /* 0x000168000c1e1900 */
[----:B------:R0:W5:Y:S01]  /*3250*/  LDG.E R71, desc[UR10][R34.64] ;  /* 0x0000000a22477981 */ /* 0x000162000c1e1900 */
[----:B------:R-:W-:-:S04]  /*3260*/  IADD3 R46, P0, R40, UR9, RZ ;  /* 0x00000009282e7c10 */ /* 0x000fc8000ff1e0ff */
[----:B------:R-:W-:Y:S02]  /*3270*/  IADD3.X R47, R41, UR4, RZ, P0, !PT ;  /* 0x00000004292f7c10 */ /* 0x000fe400087fe4ff */
[----:B-1----:R-:W-:Y:S01]  /*3280*/  IADD3 R48, P0, R46, UR9, RZ ;  /* 0x000000092e307c10 */ /* 0x002fe2000ff1e0ff */
[----:B------:R-:W-:Y:S01]  /*3290*/  IMAD.U32 R51, R68, 0x10000, RZ ;  /* 0x0001000044337824 */ /* 0x000fe200078e00ff */
[----:B------:R-:W-:Y:S01]  /*32a0*/  FMNMX R65, |R65|, R50, !PT ;  /* 0x0000003241417209 */ /* 0x000fe20007800200 */
[----:B------:R-:W5:Y:S01]  /*32b0*/  LDG.E R46, desc[UR10][R46.64] ;  /* 0x0000000a2e2e7981 */ /* 0x000f62000c1e1900 */
[----:B------:R-:W-:Y:S01]  /*32c0*/  IADD3.X R49, R47, UR4, RZ, P0, !PT ;  /* 0x000000042f317c10 */ /* 0x000fe200087fe4ff */
[----:B------:R-:W-:Y:S01]  /*32d0*/  FMUL R70, R70, R51 ;  /* 0x0000003346467220 */ /* 0x000fe20000400000 */
[----:B------:R-:W-:Y:S01]  /*32e0*/  IADD3 R50, P0, R36, UR6, RZ ;  /* 0x0000000624327c10 */ /* 0x000fe2000ff1e0ff */
[----:B------:R-:W-:Y:S02]  /*32f0*/  ULDC.64 UR4, c[0x0][0x228] ;  /* 0x00008a0000047ab9 */ /* 0x000fe40000000a00 */
[----:B------:R-:W5:Y:S01]  /*3300*/  LDG.E R48, desc[UR10][R48.64] ;  /* 0x0000000a30307981 */ /* 0x000f62000c1e1900 */
[----:B------:R-:W-:-:S02]  /*3310*/  IADD3.X R51, R37, UR7, RZ, P0, !PT ;  /* 0x0000000725337c10 */ /* 0x000fc400087fe4ff */
[----:B0-----:R-:W-:-:S03]  /*3320*/  IADD3 R40, P0, R50, UR6, RZ ;  /* 0x0000000632287c10 */ /* 0x001fc6000ff1e0ff */
[----:B------:R-:W5:Y:S01]  /*3330*/  LDG.E R50, desc[UR10][R50.64] ;  /* 0x0000000a32327981 */ /* 0x000f62000c1e1900 */
[----:B------:R-:W-:Y:S02]  /*3340*/  IADD3.X R41, R51, UR7, RZ, P0, !PT ;  /* 0x0000000733297c10 */ /* 0x000fe400087fe4ff */
[----:B------:R-:W-:-:S03]  /*3350*/  IADD3 R44, P0, R34, UR6, RZ ;  /* 0x00000006222c7c10 */ /* 0x000fc6000ff1e0ff */
[----:B------:R0:W5:Y:S01]  /*3360*/  LDG.E R40, desc[UR10][R40.64] ;  /* 0x0000000a28287981 */ /* 0x000162000c1e1900 */
[----:B------:R-:W-:Y:S02]  /*3370*/  IADD3.X R45, R35, UR7, RZ, P0, !PT ;  /* 0x00000007232d7c10 */ /* 0x000fe400087fe4ff */
[----:B------:R-:W-:-:S03]  /*3380*/  IADD3 R36, P0, R44, UR6, RZ ;  /* 0x000000062c247c10 */ /* 0x000fc6000ff1e0ff */
[----:B------:R-:W5:Y:S01]  /*3390*/  LDG.E R47, desc[UR10][R44.64] ;  /* 0x0000000a2c2f7981 */ /* 0x000f62000c1e1900 */
[----:B------:R-:W-:-:S05]  /*33a0*/  IADD3.X R37, R45, UR7, RZ, P0, !PT ;  /* 0x000000072d257c10 */ /* 0x000fca00087fe4ff */
[----:B------:R1:W5:Y:S01]  /*33b0*/  LDG.E R49, desc[UR10][R36.64] ;  /* 0x0000000a24317981 */ /* 0x000362000c1e1900 */
[----:B------:R-:W-:-:S05]  /*33c0*/  PRMT R68, R68, 0x7632, R68 ;  /* 0x0000763244447816 */ /* 0x000fca0000000044 */
[----:B------:R-:W-:Y:S01]  /*33d0*/  IMAD.U32 R68, R68, 0x10000, RZ ;  /* 0x0001000044447824 */ /* 0x000fe200078e00ff */
[----:B------:R-:W-:-:S03]  /*33e0*/  IADD3 R61, P0, R28, R61, RZ ;  /* 0x0000003d1c3d7210 */ /* 0x000fc60007f1e0ff */
[----:B------:R-:W-:Y:S01]  /*33f0*/  FMUL R67, R67, R68 ;  /* 0x0000004443437220 */ /* 0x000fe20000400000 */
[----:B------:R-:W-:Y:S01]  /*3400*/  FMNMX R68, |R70|, R65, !PT ;  /* 0x0000004146447209 */ /* 0x000fe20007800200 */
[----:B------:R-:W-:-:S03]  /*3410*/  IMAD.X R64, RZ, RZ, R64, P0 ;  /* 0x000000ffff407224 */ /* 0x000fc600000e0640 */
[----:B------:R-:W-:-:S04]  /*3420*/  FMNMX R35, |R67|, R68, !PT ;  /* 0x0000004443237209 */ /* 0x000fc80007800200 */
[----:B------:R-:W-:Y:S02]  /*3430*/  FMNMX R34, |R62|, R35, !PT ;  /* 0x000000233e227209 */ /* 0x000fe40007800200 */
[C---:B------:R-:W-:Y:S01]  /*3440*/  SHF.L.U64.HI R62, R61.reuse, 0x1, R64 ;  /* 0x000000013d3e7819 */ /* 0x040fe20000010240 */
[----:B------:R-:W-:Y:S01]  /*3450*/  IMAD.SHL.U32 R61, R61, 0x2, RZ ;  /* 0x000000023d3d7824 */ /* 0x000fe200078e00ff */
[----:B------:R-:W-:Y:S01]  /*3460*/  FMNMX R63, |R63|, R34, !PT ;  /* 0x000000223f3f7209 */ /* 0x000fe20007800200 */
[----:B------:R-:W-:Y:S01]  /*3470*/  FMUL R70, R70, UR8 ;  /* 0x0000000846467c20 */ /* 0x000fe20008400000 */
[----:B------:R-:W-:Y:S02]  /*3480*/  FMUL R67, R67, UR8 ;  /* 0x0000000843437c20 */ /* 0x000fe40008400000 */
[----:B------:R-:W-:Y:S01]  /*3490*/  IADD3 R34, P0, R61, R52, RZ ;  /* 0x000000343d227210 */ /* 0x000fe20007f1e0ff */
[----:B0-----:R-:W-:Y:S01]  /*34a0*/  FMUL R41, R6, UR8 ;  /* 0x0000000806297c20 */ /* 0x001fe20008400000 */
[----:B------:R-:W-:-:S03]  /*34b0*/  F2FP.SATFINITE.E4M3.F32.PACK_AB_MERGE_C R70, RZ, R70, RZ ;  /* 0x00000046ff46723e */ /* 0x000fc600048070ff */
[----:B------:R-:W-:Y:S01]  /*34c0*/  IMAD.X R35, R62, 0x1, R9, P0 ;  /* 0x000000013e237824 */ /* 0x000fe200000e0609 */
[----:B------:R-:W-:Y:S02]  /*34d0*/  F2FP.SATFINITE.E4M3.F32.PACK_AB_MERGE_C R67, RZ, R67, RZ ;  /* 0x00000043ff43723e */ /* 0x000fe400048070ff */
[----:B-1----:R-:W-:Y:S02]  /*34e0*/  IADD3 R36, P0, R34, UR12, RZ ;  /* 0x0000000c22247c10 */ /* 0x002fe4000ff1e0ff */
[----:B------:R0:W-:Y:S01]  /*34f0*/  STG.E.U16 desc[UR10][R34.64], R59 ;  /* 0x0000003b22007986 */ /* 0x0001e2000c10150a */
[----:B------:R-:W-:Y:S02]  /*3500*/  F2FP.SATFINITE.E4M3.F32.PACK_AB_MERGE_C R41, RZ, R41, RZ ;  /* 0x00000029ff29723e */ /* 0x000fe400048070ff */
[----:B------:R-:W-:Y:S02]  /*3510*/  IADD3.X R37, R35, UR13, RZ, P0, !PT ;  /* 0x0000000d23257c10 */ /* 0x000fe400087fe4ff */
[----:B------:R-:W-:-:S02]  /*3520*/  LOP3.LUT R44, R41, 0xffff, RZ, 0xc0, !PT ;  /* 0x0000ffff292c7812 */ /* 0x000fc400078ec0ff */
[C---:B0-----:R-:W-:Y:S02]  /*3530*/  PRMT R59, R67.reuse, 0x7604, R70 ;  /* 0x00007604433b7816 */ /* 0x041fe40000000046 */
[----:B------:R-:W-:Y:S01]  /*3540*/  LOP3.LUT R67, R67, 0xffff, RZ, 0xc0, !PT ;  /* 0x0000ffff43437812 */ /* 0x000fe200078ec0ff */
[----:B------:R0:W-:Y:S04]  /*3550*/  STG.E.U16 desc[UR10][R36.64], R30 ;  /* 0x0000001e24007986 */ /* 0x0001e8000c10150a */
[----:B------:R-:W-:Y:S02]  /*3560*/  IMAD.SHL.U32 R67, R67, 0x1000000, RZ ;  /* 0x0100000043437824 */ /* 0x000fe400078e00ff */
[----:B------:R-:W-:-:S03]  /*3570*/  IMAD.SHL.U32 R44, R44, 0x1000000, RZ ;  /* 0x010000002c2c7824 */ /* 0x000fc600078e00ff */
[----:B0-----:R-:W-:Y:S02]  /*3580*/  LOP3.LUT R30, R8, R67, RZ, 0xfc, !PT ;  /* 0x00000043081e7212 */ /* 0x001fe400078efcff */
[----:B------:R-:W-:Y:S02]  /*3590*/  LOP3.LUT R29, R29, R44, RZ, 0xfc, !PT ;  /* 0x0000002c1d1d7212 */ /* 0x000fe400078efcff */
[----:B------:R-:W-:-:S04]  /*35a0*/  FMNMX R58, |R58|, R63, !PT ;  /* 0x0000003f3a3a7209 */ /* 0x000fc80007800200 */
[----:B------:R-:W-:-:S04]  /*35b0*/  FMNMX R58, |R23|, R58, !PT ;  /* 0x0000003a173a7209 */ /* 0x000fc80007800200 */
[----:B------:R-:W-:-:S04]  /*35c0*/  FMNMX R58, |R57|, R58, !PT ;  /* 0x0000003a393a7209 */ /* 0x000fc80007800200 */
[----:B------:R-:W-:Y:S02]  /*35d0*/  FMNMX R21, |R21|, R58, !PT ;  /* 0x0000003a15157209 */ /* 0x000fe40007800200 */
[----:B------:R-:W-:Y:S02]  /*35e0*/  LOP3.LUT R23, R70, 0xffff, RZ, 0xc0, !PT ;  /* 0x0000ffff46177812 */ /* 0x000fe400078ec0ff */
[----:B------:R-:W-:-:S03]  /*35f0*/  IADD3 R34, P0, R34, UR6, RZ ;  /* 0x0000000622227c10 */ /* 0x000fc6000ff1e0ff */
[----:B------:R-:W-:Y:S01]  /*3600*/  IMAD.SHL.U32 R23, R23, 0x1000000, RZ ;  /* 0x0100000017177824 */ /* 0x000fe200078e00ff */
[----:B------:R-:W-:-:S04]  /*3610*/  IADD3.X R35, R35, UR7, RZ, P0, !PT ;  /* 0x0000000723237c10 */ /* 0x000fc800087fe4ff */
[----:B------:R-:W-:Y:S01]  /*3620*/  LOP3.LUT R23, R54, R23, RZ, 0xfc, !PT ;  /* 0x0000001736177212 */ /* 0x000fe200078efcff */
[----:B------:R0:W-:Y:S01]  /*3630*/  STG.E.U16 desc[UR10][R34.64], R56 ;  /* 0x0000003822007986 */ /* 0x0001e2000c10150a */
[----:B------:R-:W-:Y:S01]  /*3640*/  IMAD.SHL.U32 R65, R18, 0x2, RZ ;  /* 0x0000000212417824 */ /* 0x000fe200078e00ff */
[----:B0-----:R-:W-:Y:S02]  /*3650*/  IADD3 R34, P0, R36, UR6, RZ ;  /* 0x0000000624227c10 */ /* 0x001fe4000ff1e0ff */
[----:B------:R-:W-:Y:S02]  /*3660*/  IADD3 R36, P1, R61, R10, RZ ;  /* 0x0000000a3d247210 */ /* 0x000fe40007f3e0ff */
[----:B------:R-:W-:-:S03]  /*3670*/  IADD3.X R35, R37, UR7, RZ, P0, !PT ;  /* 0x0000000725237c10 */ /* 0x000fc600087fe4ff */
[----:B------:R-:W-:Y:S01]  /*3680*/  IMAD.X R37, R62, 0x1, R11, P1 ;  /* 0x000000013e257824 */ /* 0x000fe200008e060b */
[----:B------:R-:W-:Y:S01]  /*3690*/  SHF.L.U64.HI R62, R18, 0x1, R55 ;  /* 0x00000001123e7819 */ /* 0x000fe20000010237 */
[----:B------:R-:W-:Y:S01]  /*36a0*/  FMUL R18, R31, UR8 ;  /* 0x000000081f127c20 */ /* 0x000fe20008400000 */
[----:B------:R-:W-:Y:S04]  /*36b0*/  STG.E.U16 desc[UR10][R34.64], R59 ;  /* 0x0000003b22007986 */ /* 0x000fe8000c10150a */
[----:B------:R0:W-:Y:S01]  /*36c0*/  STG.E.U16 desc[UR10][R36.64], R15 ;  /* 0x0000000f24007986 */ /* 0x0001e2000c10150a */
[----:B------:R-:W-:Y:S01]  /*36d0*/  F2FP.SATFINITE.E4M3.F32.PACK_AB_MERGE_C R18, RZ, R18, RZ ;  /* 0x00000012ff12723e */ /* 0x000fe200048070ff */
[----:B--2---:R-:W-:-:S05]  /*36e0*/  IMAD.U32 R8, R13, 0x10000, RZ ;  /* 0x000100000d087824 */ /* 0x004fca00078e00ff */
[----:B------:R-:W-:Y:S02]  /*36f0*/  FSET.BF.GT.AND R44, R8, RZ, PT ;  /* 0x000000ff082c720a */ /* 0x000fe40003804000 */
[----:B------:R-:W-:Y:S01]  /*3700*/  FMNMX R8, RZ, R8, !PT ;  /* 0x00000008ff087209 */ /* 0x000fe20007800000 */
[----:B---3--:R-:W-:-:S04]  /*3710*/  IMAD.U32 R51, R14, 0x10000, RZ ;  /* 0x000100000e337824 */ /* 0x008fc800078e00ff */
[----:B------:R-:W-:Y:S01]  /*3720*/  FMUL R44, R44, R51 ;  /* 0x000000332c2c7220 */ /* 0x000fe20000400000 */
[----:B------:R-:W-:Y:S01]  /*3730*/  FMUL R51, R51, R8 ;  /* 0x0000000833337220 */ /* 0x000fe20000400000 */
[----:B------:R-:W-:Y:S01]  /*3740*/  PRMT R8, R13, 0x7632, R8 ;  /* 0x000076320d087816 */ /* 0x000fe20000000008 */
[----:B----4-:R-:W-:-:S04]  /*3750*/  IMAD.U32 R45, R60, 0x10000, RZ ;  /* 0x000100003c2d7824 */ /* 0x010fc800078e00ff */
[----:B------:R-:W-:Y:S01]  /*3760*/  FMUL R13, R44, R45 ;  /* 0x0000002d2c0d7220 */ /* 0x000fe20000400000 */
[----:B------:R-:W-:Y:S01]  /*3770*/  IMAD.U32 R8, R8, 0x10000, RZ ;  /* 0x0001000008087824 */ /* 0x000fe200078e00ff */
[----:B------:R-:W-:-:S04]  /*3780*/  PRMT R45, R14, 0x7632, R45 ;  /* 0x000076320e2d7816 */ /* 0x000fc8000000002d */
[----:B------:R-:W-:Y:S01]  /*3790*/  FSET.BF.GT.AND R14, R8, RZ, PT ;  /* 0x000000ff080e720a */ /* 0x000fe20003804000 */
[----:B------:R-:W-:Y:S01]  /*37a0*/  IMAD.U32 R45, R45, 0x10000, RZ ;  /* 0x000100002d2d7824 */ /* 0x000fe200078e00ff */
[----:B------:R-:W-:Y:S02]  /*37b0*/  FMNMX R8, RZ, R8, !PT ;  /* 0x00000008ff087209 */ /* 0x000fe40007800000 */
[----:B------:R-:W-:Y:S01]  /*37c0*/  PRMT R57, R60, 0x7632, R57 ;  /* 0x000076323c397816 */ /* 0x000fe20000000039 */
[----:B------:R-:W-:Y:S02]  /*37d0*/  FMUL R58, R14, R45 ;  /* 0x0000002d0e3a7220 */ /* 0x000fe40000400000 */
[----:B------:R-:W-:Y:S01]  /*37e0*/  FMUL R14, R45, R8 ;  /* 0x000000082d0e7220 */ /* 0x000fe20000400000 */
[C---:B-----5:R-:W-:Y:S01]  /*37f0*/  PRMT R8, R69.reuse, 0x7632, R8 ;  /* 0x0000763245087816 */ /* 0x060fe20000000008 */
[----:B------:R-:W-:Y:S02]  /*3800*/  IMAD.U32 R69, R69, 0x10000, RZ ;  /* 0x0001000045457824 */ /* 0x000fe400078e00ff */
[----:B------:R-:W-:-:S02]  /*3810*/  IMAD.U32 R57, R57, 0x10000, RZ ;  /* 0x0001000039397824 */ /* 0x000fc400078e00ff */
[----:B------:R-:W-:Y:S01]  /*3820*/  IMAD.U32 R45, R8, 0x10000, RZ ;  /* 0x00010000082d7824 */ /* 0x000fe200078e00ff */
[----:B------:R-:W-:Y:S01]  /*3830*/  FSET.BF.GT.AND R8, R69, RZ, PT ;  /* 0x000000ff4508720a */ /* 0x000fe20003804000 */
[----:B------:R-:W-:Y:S01]  /*3840*/  FMUL R58, R58, R57 ;  /* 0x000000393a3a7220 */ /* 0x000fe20000400000 */
[C---:B------:R-:W-:Y:S01]  /*3850*/  IMAD.U32 R63, R66.reuse, 0x10000, RZ ;  /* 0x00010000423f7824 */ /* 0x040fe200078e00ff */
[----:B------:R-:W-:Y:S02]  /*3860*/  PRMT R57, R66, 0x7632, R57 ;  /* 0x0000763242397816 */ /* 0x000fe40000000039 */
[----:B------:R-:W-:Y:S01]  /*3870*/  FSET.BF.GT.AND R54, R45, RZ, PT ;  /* 0x000000ff2d36720a */ /* 0x000fe20003804000 */
[----:B------:R-:W-:Y:S01]  /*3880*/  FMUL R64, R8, R63 ;  /* 0x0000003f08407220 */ /* 0x000fe20000400000 */
[----:B------:R-:W-:Y:S01]  /*3890*/  PRMT R8, R71, 0x7632, R8 ;  /* 0x0000763247087816 */ /* 0x000fe20000000008 */
[----:B------:R-:W-:Y:S01]  /*38a0*/  IMAD.U32 R57, R57, 0x10000, RZ ;  /* 0x0001000039397824 */ /* 0x000fe200078e00ff */
[----:B------:R-:W-:-:S02]  /*38b0*/  FMNMX R44, RZ, R69, !PT ;  /* 0x00000045ff2c7209 */ /* 0x000fc40007800000 */
[----:B------:R-:W-:Y:S01]  /*38c0*/  FMNMX R60, RZ, R45, !PT ;  /* 0x0000002dff3c7209 */ /* 0x000fe20007800000 */
[----:B------:R-:W-:Y:S01]  /*38d0*/  FMUL R54, R54, R57 ;  /* 0x0000003936367220 */ /* 0x000fe20000400000 */
[----:B------:R-:W-:Y:S02]  /*38e0*/  IMAD.U32 R45, R8, 0x10000, RZ ;  /* 0x00010000082d7824 */ /* 0x000fe400078e00ff */
[----:B------:R-:W-:Y:S01]  /*38f0*/  FMUL R63, R63, R44 ;  /* 0x0000002c3f3f7220 */ /* 0x000fe20000400000 */
[----:B------:R-:W-:Y:S01]  /*3900*/  IMAD.U32 R71, R71, 0x10000, RZ ;  /* 0x0001000047477824 */ /* 0x000fe200078e00ff */
[----:B------:R-:W-:Y:S01]  /*3910*/  IADD3 R44, P0, R36, UR12, RZ ;  /* 0x0000000c242c7c10 */ /* 0x000fe2000ff1e0ff */
[----:B------:R-:W-:Y:S01]  /*3920*/  FMUL R61, R54, R45 ;  /* 0x0000002d363d7220 */ /* 0x000fe20000400000 */
[----:B------:R-:W-:Y:S01]  /*3930*/  IADD3 R54, P1, R36, UR6, RZ ;  /* 0x0000000624367c10 */ /* 0x000fe2000ff3e0ff */
[----:B------:R-:W-:Y:S01]  /*3940*/  FMUL R64, R64, R71 ;  /* 0x0000004740407220 */ /* 0x000fe20000400000 */
[----:B------:R-:W-:-:S02]  /*3950*/  IADD3.X R45, R37, UR13, RZ, P0, !PT ;  /* 0x0000000d252d7c10 */ /* 0x000fc400087fe4ff */
[----:B------:R-:W-:Y:S02]  /*3960*/  IADD3.X R55, R37, UR7, RZ, P1, !PT ;  /* 0x0000000725377c10 */ /* 0x000fe40008ffe4ff */
[----:B------:R-:W-:Y:S01]  /*3970*/  IADD3 R8, P1, R65, R52, RZ ;  /* 0x0000003441087210 */ /* 0x000fe20007f3e0ff */
[----:B------:R-:W-:Y:S01]  /*3980*/  FMUL R52, R13, UR8 ;  /* 0x000000080d347c20 */ /* 0x000fe20008400000 */
[----:B0-----:R-:W-:Y:S01]  /*3990*/  FMUL R36, R64, UR8 ;  /* 0x0000000840247c20 */ /* 0x001fe20008400000 */
[----:B------:R-:W-:Y:S01]  /*39a0*/  IADD3 R34, P0, R44, UR6, RZ ;  /* 0x000000062c227c10 */ /* 0x000fe2000ff1e0ff */
[----:B------:R0:W-:Y:S01]  /*39b0*/  STG.E.U16 desc[UR10][R44.64], R53 ;  /* 0x000000352c007986 */ /* 0x0001e2000c10150a */
[----:B------:R-:W-:Y:S01]  /*39c0*/  FMUL R15, R58, UR8 ;  /* 0x000000083a0f7c20 */ /* 0x000fe20008400000 */
[----:B------:R-:W-:Y:S02]  /*39d0*/  FMUL R37, R61, UR8 ;  /* 0x000000083d257c20 */ /* 0x000fe40008400000 */
[----:B------:R1:W-:Y:S01]  /*39e0*/  STG.E.U16 desc[UR10][R54.64], R7 ;  /* 0x0000000736007986 */ /* 0x0003e2000c10150a */
[----:B------:R-:W-:Y:S01]  /*39f0*/  IADD3.X R35, R45, UR7, RZ, P0, !PT ;  /* 0x000000072d237c10 */ /* 0x000fe200087fe4ff */
[----:B------:R-:W-:Y:S01]  /*3a00*/  IMAD.X R9, R62, 0x1, R9, P1 ;  /* 0x000000013e097824 */ /* 0x000fe200008e0609 */
[----:B0-----:R-:W-:-:S02]  /*3a10*/  PRMT R45, R18, 0x7604, R41 ;  /* 0x00007604122d7816 */ /* 0x001fc40000000029 */
[----:B-1----:R-:W-:Y:S02]  /*3a20*/  F2FP.SATFINITE.E4M3.F32.PACK_AB_MERGE_C R54, RZ, R52, RZ ;  /* 0x00000034ff36723e */ /* 0x002fe400048070ff */
[----:B------:R-:W-:Y:S01]  /*3a30*/  F2FP.SATFINITE.E4M3.F32.PACK_AB_MERGE_C R52, RZ, R36, RZ ;  /* 0x00000024ff34723e */ /* 0x000fe200048070ff */
[C---:B------:R-:W-:Y:S01]  /*3a40*/  IMAD.U32 R36, R50.reuse, 0x10000, RZ ;  /* 0x0001000032247824 */ /* 0x040fe200078e00ff */
[----:B------:R-:W-:Y:S02]  /*3a50*/  F2FP.SATFINITE.E4M3.F32.PACK_AB_MERGE_C R7, RZ, R15, RZ ;  /* 0x0000000fff07723e */ /* 0x000fe400048070ff */
[----:B------:R-:W-:Y:S01]  /*3a60*/  PRMT R50, R50, 0x7632, R50 ;  /* 0x0000763232327816 */ /* 0x000fe20000000032 */
[----:B------:R0:W-:Y:S01]  /*3a70*/  STG.E.U16 desc[UR10][R34.64], R45 ;  /* 0x0000002d22007986 */ /* 0x0001e2000c10150a */
[----:B------:R-:W-:Y:S01]  /*3a80*/  F2FP.SATFINITE.E4M3.F32.PACK_AB_MERGE_C R15, RZ, R37, RZ ;  /* 0x00000025ff0f723e */ /* 0x000fe200048070ff */
[----:B------:R-:W-:Y:S01]  /*3a90*/  IMAD.U32 R44, R46, 0x10000, RZ ;  /* 0x000100002e2c7824 */ /* 0x000fe200078e00ff */
[----:B------:R-:W-:-:S02]  /*3aa0*/  FSET.BF.GT.AND R37, R36, RZ, PT ;  /* 0x000000ff2425720a */ /* 0x000fc40003804000 */
[----:B------:R-:W-:Y:S01]  /*3ab0*/  FMNMX R41, RZ, R36, !PT ;  /* 0x00000024ff297209 */ /* 0x000fe20007800000 */
[----:B------:R-:W-:Y:S01]  /*3ac0*/  IMAD.U32 R50, R50, 0x10000, RZ ;  /* 0x0001000032327824 */ /* 0x000fe200078e00ff */
[----:B------:R-:W-:Y:S02]  /*3ad0*/  PRMT R53, R7, 0x7604, R54 ;  /* 0x0000760407357816 */ /* 0x000fe40000000036 */
[----:B------:R-:W-:Y:S01]  /*3ae0*/  PRMT R46, R46, 0x7632, R46 ;  /* 0x000076322e2e7816 */ /* 0x000fe2000000002e */
[----:B0-----:R-:W-:Y:S02]  /*3af0*/  IMAD.U32 R34, R40, 0x10000, RZ ;  /* 0x0001000028227824 */ /* 0x001fe400078e00ff */
[----:B------:R-:W-:Y:S01]  /*3b00*/  FMUL R35, R37, R44 ;  /* 0x0000002c25237220 */ /* 0x000fe20000400000 */
[----:B------:R-:W-:Y:S01]  /*3b10*/  FMUL R41, R44, R41 ;  /* 0x000000292c297220 */ /* 0x000fe20000400000 */
[----:B------:R0:W-:Y:S01]  /*3b20*/  STG.E.U16 desc[UR10][R8.64], R53 ;  /* 0x0000003508007986 */ /* 0x0001e2000c10150a */
[----:B------:R-:W-:-:S02]  /*3b30*/  FSET.BF.GT.AND R36, R34, RZ, PT ;  /* 0x000000ff2224720a */ /* 0x000fc40003804000 */
[----:B------:R-:W-:Y:S01]  /*3b40*/  FMNMX R44, RZ, R34, !PT ;  /* 0x00000022ff2c7209 */ /* 0x000fe20007800000 */
[----:B------:R-:W-:Y:S01]  /*3b50*/  IMAD.U32 R37, R46, 0x10000, RZ ;  /* 0x000100002e257824 */ /* 0x000fe200078e00ff */
[----:B------:R-:W-:Y:S02]  /*3b60*/  FSET.BF.GT.AND R34, R50, RZ, PT ;  /* 0x000000ff3222720a */ /* 0x000fe40003804000 */
[----:B------:R-:W-:Y:S01]  /*3b70*/  IADD3 R56, P1, R8, UR12, RZ ;  /* 0x0000000c08387c10 */ /* 0x000fe2000ff3e0ff */
[----:B0-----:R-:W-:Y:S02]  /*3b80*/  IMAD.U32 R53, R48, 0x10000, RZ ;  /* 0x0001000030357824 */ /* 0x001fe400078e00ff */
[----:B------:R-:W-:Y:S01]  /*3b90*/  FMUL R60, R57, R60 ;  /* 0x0000003c393c7220 */ /* 0x000fe20000400000 */
[----:B------:R-:W-:Y:S01]  /*3ba0*/  FMUL R45, R34, R37 ;  /* 0x00000025222d7220 */ /* 0x000fe20000400000 */
[----:B------:R-:W-:Y:S01]  /*3bb0*/  FMUL R46, R36, R53 ;  /* 0x00000035242e7220 */ /* 0x000fe20000400000 */
[----:B------:R-:W-:Y:S01]  /*3bc0*/  FMUL R36, R53, R44 ;  /* 0x0000002c35247220 */ /* 0x000fe20000400000 */
[----:B------:R-:W-:-:S02]  /*3bd0*/  IADD3.X R57, R9, UR13, RZ, P1, !PT ;  /* 0x0000000d09397c10 */ /* 0x000fc40008ffe4ff */
[----:B------:R-:W-:Y:S02]  /*3be0*/  PRMT R55, R15, 0x7604, R52 ;  /* 0x000076040f377816 */ /* 0x000fe40000000034 */
[C---:B------:R-:W-:Y:S02]  /*3bf0*/  PRMT R34, R47.reuse, 0x7632, R34 ;  /* 0x000076322f227816 */ /* 0x040fe40000000022 */
[----:B------:R-:W-:Y:S01]  /*3c00*/  PRMT R53, R40, 0x7632, R53 ;  /* 0x0000763228357816 */ /* 0x000fe20000000035 */
[----:B------:R-:W-:Y:S01]  /*3c10*/  IMAD.U32 R44, R47, 0x10000, RZ ;  /* 0x000100002f2c7824 */ /* 0x000fe200078e00ff */
[----:B------:R0:W-:Y:S01]  /*3c20*/  STG.E.U16 desc[UR10][R56.64], R55 ;  /* 0x0000003738007986 */ /* 0x0001e2000c10150a */
[----:B------:R-:W-:Y:S02]  /*3c30*/  IMAD.U32 R34, R34, 0x10000, RZ ;  /* 0x0001000022227824 */ /* 0x000fe400078e00ff */
[----:B------:R-:W-:Y:S02]  /*3c40*/  IMAD.U32 R53, R53, 0x10000, RZ ;  /* 0x0001000035357824 */ /* 0x000fe400078e00ff */
[----:B------:R-:W-:Y:S01]  /*3c50*/  FMUL R40, R35, R44 ;  /* 0x0000002c23287220 */ /* 0x000fe20000400000 */
[----:B------:R-:W-:Y:S01]  /*3c60*/  FMUL R44, R45, R34 ;  /* 0x000000222d2c7220 */ /* 0x000fe20000400000 */
[----:B------:R-:W-:-:S02]  /*3c70*/  PRMT R34, R49, 0x7632, R34 ;  /* 0x0000763231227816 */ /* 0x000fc40000000022 */
[----:B0-----:R-:W-:Y:S02]  /*3c80*/  PRMT R55, R48, 0x7632, R55 ;  /* 0x0000763230377816 */ /* 0x001fe40000000037 */
[----:B------:R-:W-:-:S03]  /*3c90*/  FSET.BF.GT.AND R48, R53, RZ, PT ;  /* 0x000000ff3530720a */ /* 0x000fc60003804000 */
[----:B------:R-:W-:Y:S02]  /*3ca0*/  IMAD.U32 R55, R55, 0x10000, RZ ;  /* 0x0001000037377824 */ /* 0x000fe400078e00ff */
[----:B------:R-:W-:Y:S02]  /*3cb0*/  IMAD.U32 R49, R49, 0x10000, RZ ;  /* 0x0001000031317824 */ /* 0x000fe400078e00ff */
[----:B------:R-:W-:Y:S02]  /*3cc0*/  IMAD.U32 R34, R34, 0x10000, RZ ;  /* 0x0001000022227824 */ /* 0x000fe400078e00ff */
[----:B------:R-:W-:Y:S01]  /*3cd0*/  FMUL R45, R48, R55 ;  /* 0x00000037302d7220 */ /* 0x000fe20000400000 */
[----:B------:R-:W-:Y:S01]  /*3ce0*/  FMUL R46, R46, R49 ;  /* 0x000000312e2e7220 */ /* 0x000fe20000400000 */
[----:B------:R-:W-:Y:S01]  /*3cf0*/  FMUL R66, R40, UR8 ;  /* 0x0000000828427c20 */ /* 0x000fe20008400000 */
[----:B------:R-:W-:Y:S01]  /*3d00*/  FMUL R47, R44, UR8 ;  /* 0x000000082c2f7c20 */ /* 0x000fe20008400000 */
[----:B------:R-:W-:Y:S01]  /*3d10*/  FMUL R45, R45, R34 ;  /* 0x000000222d2d7220 */ /* 0x000fe20000400000 */
[----:B------:R-:W-:Y:S01]  /*3d20*/  IADD3 R8, P0, R8, UR6, RZ ;  /* 0x0000000608087c10 */ /* 0x000fe2000ff1e0ff */
[----:B------:R-:W-:-:S02]  /*3d30*/  FMUL R59, R46, UR8 ;  /* 0x000000082e3b7c20 */ /* 0x000fc40008400000 */
[----:B------:R-:W-:Y:S01]  /*3d40*/  FMUL R48, R45, UR8 ;  /* 0x000000082d307c20 */ /* 0x000fe20008400000 */
[----:B------:R-:W-:Y:S02]  /*3d50*/  F2FP.SATFINITE.E4M3.F32.PACK_AB_MERGE_C R66, RZ, R66, RZ ;  /* 0x00000042ff42723e */ /* 0x000fe400048070ff */
[----:B------:R-:W-:Y:S02]  /*3d60*/  F2FP.SATFINITE.E4M3.F32.PACK_AB_MERGE_C R47, RZ, R47, RZ ;  /* 0x0000002fff2f723e */ /* 0x000fe400048070ff */
[----:B------:R-:W-:Y:S02]  /*3d70*/  IADD3.X R9, R9, UR7, RZ, P0, !PT ;  /* 0x0000000709097c10 */ /* 0x000fe400087fe4ff */
[----:B------:R-:W-:Y:S02]  /*3d80*/  FMNMX R50, RZ, R50, !PT ;  /* 0x00000032ff327209 */ /* 0x000fe40007800000 */
[----:B------:R-:W-:Y:S02]  /*3d90*/  IADD3 R34, P0, R56, UR6, RZ ;  /* 0x0000000638227c10 */ /* 0x000fe4000ff1e0ff */
[----:B------:R-:W-:-:S02]  /*3da0*/  F2FP.SATFINITE.E4M3.F32.PACK_AB_MERGE_C R59, RZ, R59, RZ ;  /* 0x0000003bff3b723e */ /* 0x000fc400048070ff */
[----:B------:R-:W-:Y:S02]  /*3db0*/  F2FP.SATFINITE.E4M3.F32.PACK_AB_MERGE_C R48, RZ, R48, RZ ;  /* 0x00000030ff30723e */ /* 0x000fe400048070ff */
[----:B------:R-:W-:Y:S01]  /*3dc0*/  PRMT R67, R47, 0x7604, R66 ;  /* 0x000076042f437816 */ /* 0x000fe20000000042 */
[----:B------:R-:W-:Y:S01]  /*3dd0*/  FMUL R37, R37, R50 ;  /* 0x0000003225257220 */ /* 0x000fe20000400000 */
[----:B------:R-:W-:Y:S01]  /*3de0*/  IADD3.X R35, R57, UR7, RZ, P0, !PT ;  /* 0x0000000739237c10 */ /* 0x000fe200087fe4ff */
[----:B------:R-:W-:Y:S01]  /*3df0*/  FMUL R50, R51, UR8 ;  /* 0x0000000833327c20 */ /* 0x000fe20008400000 */
[----:B------:R-:W-:Y:S01]  /*3e00*/  PRMT R57, R48, 0x7604, R59 ;  /* 0x0000760430397816 */ /* 0x000fe2000000003b */
[----:B------:R-:W-:Y:S01]  /*3e10*/  FMUL R49, R14, UR8 ;  /* 0x000000080e317c20 */ /* 0x000fe20008400000 */
[----:B------:R0:W-:Y:S01]  /*3e20*/  STG.E.U16 desc[UR10][R8.64], R67 ;  /* 0x0000004308007986 */ /* 0x0001e2000c10150a */
[----:B------:R-:W-:Y:S01]  /*3e30*/  LOP3.LUT R54, R54, 0xff, RZ, 0xc0, !PT ;  /* 0x000000ff36367812 */ /* 0x000fe200078ec0ff */
[----:B------:R-:W-:Y:S01]  /*3e40*/  FMUL R56, R63, UR8 ;  /* 0x000000083f387c20 */ /* 0x000fe20008400000 */
[----:B------:R-:W-:Y:S01]  /*3e50*/  IADD3 R10, P0, R65, R10, RZ ;  /* 0x0000000a410a7210 */ /* 0x000fe20007f1e0ff */
[----:B------:R1:W-:Y:S01]  /*3e60*/  STG.E.U16 desc[UR10][R34.64], R57 ;  /* 0x0000003922007986 */ /* 0x0003e2000c10150a */
[----:B------:R-:W-:-:S02]  /*3e70*/  F2FP.SATFINITE.E4M3.F32.PACK_AB_MERGE_C R50, RZ, R50, RZ ;  /* 0x00000032ff32723e */ /* 0x000fc400048070ff */
[----:B------:R-:W-:Y:S02]  /*3e80*/  F2FP.SATFINITE.E4M3.F32.PACK_AB_MERGE_C R49, RZ, R49, RZ ;  /* 0x00000031ff31723e */ /* 0x000fe400048070ff */
[----:B------:R-:W-:Y:S02]  /*3e90*/  LOP3.LUT R59, R59, 0xffff, RZ, 0xc0, !PT ;  /* 0x0000ffff3b3b7812 */ /* 0x000fe400078ec0ff */
[----:B0-----:R-:W-:Y:S02]  /*3ea0*/  FMNMX R8, RZ, R53, !PT ;  /* 0x00000035ff087209 */ /* 0x001fe40007800000 */
[----:B------:R-:W-:Y:S01]  /*3eb0*/  LOP3.LUT R53, R52, 0xffff, RZ, 0xc0, !PT ;  /* 0x0000ffff34357812 */ /* 0x000fe200078ec0ff */
[----:B-1----:R-:W-:Y:S01]  /*3ec0*/  FMUL R35, R60, UR8 ;  /* 0x000000083c237c20 */ /* 0x002fe20008400000 */
[----:B------:R-:W-:Y:S02]  /*3ed0*/  LOP3.LUT R66, R66, 0xff, RZ, 0xc0, !PT ;  /* 0x000000ff42427812 */ /* 0x000fe400078ec0ff */
[----:B------:R-:W-:Y:S01]  /*3ee0*/  PRMT R53, R53, 0x7604, R54 ;  /* 0x0000760435357816 */ /* 0x000fe20000000036 */
[----:B------:R-:W-:Y:S01]  /*3ef0*/  IMAD.X R11, R62, 0x1, R11, P0 ;  /* 0x000000013e0b7824 */ /* 0x000fe200000e060b */
[----:B------:R-:W-:Y:S01]  /*3f00*/  PRMT R65, R49, 0x7604, R50 ;  /* 0x0000760431417816 */ /* 0x000fe20000000032 */
[----:B------:R-:W-:Y:S01]  /*3f10*/  FMUL R34, R55, R8 ;  /* 0x0000000837227220 */ /* 0x000fe20000400000 */
[----:B------:R-:W-:Y:S01]  /*3f20*/  F2FP.SATFINITE.E4M3.F32.PACK_AB_MERGE_C R56, RZ, R56, RZ ;  /* 0x00000038ff38723e */ /* 0x000fe200048070ff */
[----:B------:R-:W-:Y:S01]  /*3f30*/  IMAD.SHL.U32 R68, R59, 0x1000000, RZ ;  /* 0x010000003b447824 */ /* 0x000fe200078e00ff */
[----:B------:R-:W-:-:S02]  /*3f40*/  IADD3 R8, P0, R10, UR12, RZ ;  /* 0x0000000c0a087c10 */ /* 0x000fc4000ff1e0ff */
[----:B------:R-:W-:Y:S02]  /*3f50*/  F2FP.SATFINITE.E4M3.F32.PACK_AB_MERGE_C R35, RZ, R35, RZ ;  /* 0x00000023ff23723e */ /* 0x000fe400048070ff */
[----:B------:R-:W-:Y:S01]  /*3f60*/  PRMT R53, R53, 0x5410, R66 ;  /* 0x0000541035357816 */ /* 0x000fe20000000042 */
[----:B------:R0:W-:Y:S01]  /*3f70*/  STG.E.U16 desc[UR10][R10.64], R65 ;  /* 0x000000410a007986 */ /* 0x0001e2000c10150a */
[----:B------:R-:W-:Y:S02]  /*3f80*/  IADD3.X R9, R11, UR13, RZ, P0, !PT ;  /* 0x0000000d0b097c10 */ /* 0x000fe400087fe4ff */
[----:B------:R-:W-:Y:S01]  /*3f90*/  PRMT R55, R35, 0x7604, R56 ;  /* 0x0000760423377816 */ /* 0x000fe20000000038 */
[----:B------:R-:W-:Y:S01]  /*3fa0*/  FMUL R52, R37, UR8 ;  /* 0x0000000825347c20 */ /* 0x000fe20008400000 */
[----:B------:R-:W-:Y:S01]  /*3fb0*/  LOP3.LUT R68, R53, R68, RZ, 0xfc, !PT ;  /* 0x0000004435447212 */ /* 0x000fe200078efcff */
[----:B------:R-:W-:Y:S02]  /*3fc0*/  FMUL R53, R41, UR8 ;  /* 0x0000000829357c20 */ /* 0x000fe40008400000 */
[----:B------:R1:W-:Y:S01]  /*3fd0*/  STG.E.U16 desc[UR10][R8.64], R55 ;  /* 0x0000003708007986 */ /* 0x0003e2000c10150a */
[----:B0-----:R-:W-:-:S02]  /*3fe0*/  IADD3 R10, P0, R10, UR6, RZ ;  /* 0x000000060a0a7c10 */ /* 0x001fc4000ff1e0ff */
[----:B------:R-:W-:Y:S02]  /*3ff0*/  F2FP.SATFINITE.E4M3.F32.PACK_AB_MERGE_C R53, RZ, R53, RZ ;  /* 0x00000035ff35723e */ /* 0x000fe400048070ff */
[----:B------:R-:W-:Y:S02]  /*4000*/  IADD3.X R11, R11, UR7, RZ, P0, !PT ;  /* 0x000000070b0b7c10 */ /* 0x000fe400087fe4ff */
[----:B------:R-:W-:Y:S02]  /*4010*/  F2FP.SATFINITE.E4M3.F32.PACK_AB_MERGE_C R52, RZ, R52, RZ ;  /* 0x00000034ff34723e */ /* 0x000fe400048070ff */
[----:B-1----:R-:W-:Y:S01]  /*4020*/  IADD3 R8, P0, R8, UR6, RZ ;  /* 0x0000000608087c10 */ /* 0x002fe2000ff1e0ff */
[----:B------:R-:W0:Y:S01]  /*4030*/  S2R R55, SR_CgaCtaId ;  /* 0x0000000000377919 */ /* 0x000e220000008800 */
[----:B------:R-:W-:Y:S02]  /*4040*/  PRMT R59, R52, 0x7604, R53 ;  /* 0x00007604343b7816 */ /* 0x000fe40000000035 */
[----:B------:R-:W-:Y:S01]  /*4050*/  IADD3.X R9, R9, UR7, RZ, P0, !PT ;  /* 0x0000000709097c10 */ /* 0x000fe200087fe4ff */
[----:B------:R-:W-:-:S02]  /*4060*/  ULDC.64 UR6, c[0x0][0x250] ;  /* 0x0000940000067ab9 */ /* 0x000fc40000000a00 */
[----:B------:R-:W-:Y:S01]  /*4070*/  IMAD R5, R5, UR6, RZ ;  /* 0x0000000605057c24 */ /* 0x000fe2000f8e02ff */
[----:B------:R1:W-:Y:S01]  /*4080*/  STG.E.U16 desc[UR10][R10.64], R59 ;  /* 0x0000003b0a007986 */ /* 0x0003e2000c10150a */
[----:B------:R-:W-:Y:S01]  /*4090*/  FMUL R57, R36, UR8 ;  /* 0x0000000824397c20 */ /* 0x000fe20008400000 */
[----:B------:R-:W-:Y:S01]  /*40a0*/  FMUL R54, R34, UR8 ;  /* 0x0000000822367c20 */ /* 0x000fe20008400000 */
[----:B------:R-:W-:-:S03]  /*40b0*/  IMAD R5, R20, UR7, R5 ;  /* 0x0000000714057c24 */ /* 0x000fc6000f8e0205 */
[----:B------:R-:W-:Y:S02]  /*40c0*/  F2FP.SATFINITE.E4M3.F32.PACK_AB_MERGE_C R57, RZ, R57, RZ ;  /* 0x00000039ff39723e */ /* 0x000fe400048070ff */
[----:B------:R-:W-:Y:S01]  /*40d0*/  F2FP.SATFINITE.E4M3.F32.PACK_AB_MERGE_C R54, RZ, R54, RZ ;  /* 0x00000036ff36723e */ /* 0x000fe200048070ff */
[----:B-1----:R-:W-:-:S04]  /*40e0*/  IMAD.WIDE.U32 R10, R20, UR6, RZ ;  /* 0x00000006140a7c25 */ /* 0x002fc8000f8e00ff */
[----:B------:R-:W-:Y:S02]  /*40f0*/  IMAD.IADD R11, R11, 0x1, R5 ;  /* 0x000000010b0b7824 */ /* 0x000fe400078e0205 */
[----:B------:R-:W-:Y:S01]  /*4100*/  IMAD.SHL.U32 R5, R10, 0x2, RZ ;  /* 0x000000020a057824 */ /* 0x000fe200078e00ff */
[----:B------:R-:W-:Y:S02]  /*4110*/  PRMT R65, R54, 0x7604, R57 ;  /* 0x0000760436417816 */ /* 0x000fe40000000039 */
[----:B------:R-:W-:Y:S02]  /*4120*/  SHF.L.U64.HI R11, R10, 0x1, R11 ;  /* 0x000000010a0b7819 */ /* 0x000fe4000001020b */
[C---:B------:R-:W-:Y:S01]  /*4130*/  LEA R10, P0, R38.reuse, R5, 0x2 ;  /* 0x00000005260a7211 */ /* 0x040fe200078010ff */
[----:B------:R1:W-:Y:S01]  /*4140*/  STG.E.U16 desc[UR10][R8.64], R65 ;  /* 0x0000004108007986 */ /* 0x0003e2000c10150a */
[----:B------:R-:W-:Y:S02]  /*4150*/  LOP3.LUT R5, R3, 0x1f, RZ, 0xc0, !PT ;  /* 0x0000001f03057812 */ /* 0x000fe400078ec0ff */
[----:B------:R-:W-:-:S02]  /*4160*/  LEA.HI.X R11, R38, R11, R39, 0x2, P0 ;  /* 0x0000000b260b7211 */ /* 0x000fc400000f1427 */
[----:B------:R-:W-:Y:S02]  /*4170*/  MOV R38, 0x400 ;  /* 0x0000040000267802 */ /* 0x000fe40000000f00 */
[----:B-1----:R-:W-:-:S05]  /*4180*/  SHF.R.U32.HI R8, RZ, 0x8, R3 ;  /* 0x00000008ff087819 */ /* 0x002fca0000011603 */
[----:B------:R-:W-:Y:S02]  /*4190*/  IMAD R9, R8, 0x20, R5 ;  /* 0x0000002008097824 */ /* 0x000fe400078e0205 */
[----:B------:R-:W-:Y:S02]  /*41a0*/  VIADD R8, R38, 0x20 ;  /* 0x0000002026087836 */ /* 0x000fe40000000000 */
[----:B------:R-:W-:-:S03]  /*41b0*/  IMAD R62, R9, 0x21, R32 ;  /* 0x00000021093e7824 */ /* 0x000fc600078e0220 */
[----:B0-----:R-:W-:Y:S01]  /*41c0*/  LEA R39, R55, R8, 0x18 ;  /* 0x0000000837277211 */ /* 0x001fe200078ec0ff */
[C---:B------:R-:W-:Y:S02]  /*41d0*/  IMAD R20, R9.reuse, 0x21, R42 ;  /* 0x0000002109147824 */ /* 0x040fe400078e022a */
[C---:B------:R-:W-:Y:S02]  /*41e0*/  IMAD R66, R9.reuse, 0x21, R28 ;  /* 0x0000002109427824 */ /* 0x040fe400078e021c */
[----:B------:R-:W-:Y:S02]  /*41f0*/  IMAD R70, R9, 0x21, R22 ;  /* 0x0000002109467824 */ /* 0x000fe400078e0216 */
[--C-:B------:R-:W-:Y:S02]  /*4200*/  IMAD R62, R62, 0x4, R39.reuse ;  /* 0x000000043e3e7824 */ /* 0x100fe400078e0227 */
[--C-:B------:R-:W-:Y:S02]  /*4210*/  IMAD R65, R20, 0x4, R39.reuse ;  /* 0x0000000414417824 */ /* 0x100fe400078e0227 */
[----:B------:R-:W-:-:S02]  /*4220*/  IMAD R66, R66, 0x4, R39 ;  /* 0x0000000442427824 */ /* 0x000fc400078e0227 */
[----:B------:R-:W-:Y:S01]  /*4230*/  IMAD R59, R70, 0x4, R39 ;  /* 0x00000004463b7824 */ /* 0x000fe200078e0227 */
[----:B------:R-:W-:Y:S04]  /*4240*/  STS [R62], R26 ;  /* 0x0000001a3e007388 */ /* 0x000fe80000000800 */
[----:B------:R-:W-:Y:S04]  /*4250*/  STS [R65], R12 ;  /* 0x0000000c41007388 */ /* 0x000fe80000000800 */
[----:B------:R0:W-:Y:S04]  /*4260*/  STS [R66], R23 ;  /* 0x0000001742007388 */ /* 0x0001e80000000800 */
[----:B------:R-:W-:Y:S01]  /*4270*/  STS [R59], R68 ;  /* 0x000000443b007388 */ /* 0x000fe20000000800 */
[----:B------:R-:W-:Y:S01]  /*4280*/  LOP3.LUT R8, R4, 0x1c, RZ, 0xc0, !PT ;  /* 0x0000001c04087812 */ /* 0x000fe200078ec0ff */
[----:B------:R-:W-:-:S04]  /*4290*/  IMAD.SHL.U32 R67, R2, 0x8, RZ ;  /* 0x0000000802437824 */ /* 0x000fc800078e00ff */
[----:B------:R-:W-:-:S04]  /*42a0*/  IMAD R8, R9, 0x21, R8 ;  /* 0x0000002109087824 */ /* 0x000fc800078e0208 */
[----:B------:R-:W-:Y:S01]  /*42b0*/  IMAD R39, R8, 0x4, R39 ;  /* 0x0000000408277824 */ /* 0x000fe200078e0227 */
[----:B------:R-:W-:Y:S01]  /*42c0*/  BAR.SYNC.DEFER_BLOCKING 0x0 ;  /* 0x0000000000007b1d */ /* 0x000fe20000010000 */
[----:B------:R-:W-:Y:S01]  /*42d0*/  USHF.R.U64 UR12, UR6, 0x2, UR7 ;  /* 0x00000002060c7899 */ /* 0x000fe20008001207 */
[----:B------:R-:W-:Y:S01]  /*42e0*/  LOP3.LUT R67, R67, 0x38, RZ, 0xc0, !PT ;  /* 0x0000003843437812 */ /* 0x000fe200078ec0ff */
[----:B------:R-:W-:-:S04]  /*42f0*/  USHF.R.U32.HI UR13, URZ, 0x2, UR7 ;  /* 0x000000023f0d7899 */ /* 0x000fc80008011607 */
[----:B------:R-:W-:-:S04]  /*4300*/  IMAD.WIDE.U32 R8, R67, UR12, R32 ;  /* 0x0000000c43087c25 */ /* 0x000fc8000f8e0020 */
[----:B------:R-:W-:Y:S01]  /*4310*/  IMAD R33, R67, UR13, RZ ;  /* 0x0000000d43217c24 */ /* 0x000fe2000f8e02ff */
[----:B------:R-:W1:Y:S03]  /*4320*/  LDS R73, [R39] ;  /* 0x0000000027497984 */ /* 0x000e660000000800 */
[----:B------:R-:W-:Y:S02]  /*4330*/  IMAD.IADD R9, R9, 0x1, R33 ;  /* 0x0000000109097824 */ /* 0x000fe400078e0221 */
[C---:B------:R-:W-:Y:S01]  /*4340*/  IMAD.SHL.U32 R69, R8.reuse, 0x4, RZ ;  /* 0x0000000408457824 */ /* 0x040fe200078e00ff */
[----:B------:R-:W2:Y:S02]  /*4350*/  LDS R77, [R39+0x4] ;  /* 0x00000400274d7984 */ /* 0x000ea40000000800 */
[----:B0-----:R-:W-:Y:S02]  /*4360*/  SHF.L.U64.HI R23, R8, 0x2, R9 ;  /* 0x0000000208177819 */ /* 0x001fe40000010209 */
[----:B------:R-:W-:Y:S01]  /*4370*/  LEA R8, P0, R10, UR4, 0x5 ;  /* 0x000000040a087c11 */ /* 0x000fe2000f8028ff */
[----:B------:R-:W-:-:S03]  /*4380*/  USHF.L.U64.HI UR9, UR12, 0x1, UR13 ;  /* 0x000000010c097899 */ /* 0x000fc6000801020d */
[----:B------:R-:W-:Y:S01]  /*4390*/  LEA.HI.X R9, R10, UR5, R11, 0x5, P0 ;  /* 0x000000050a097c11 */ /* 0x000fe200080f2c0b */
[----:B------:R-:W-:Y:S02]  /*43a0*/  USHF.L.U32 UR5, UR12, 0x1, URZ ;  /* 0x000000010c057899 */ /* 0x000fe4000800063f */
[----:B------:R-:W-:Y:S01]  /*43b0*/  IMAD.U32 R11, RZ, RZ, UR9 ;  /* 0x00000009ff0b7e24 */ /* 0x000fe2000f8e00ff */
[----:B------:R-:W-:-:S03]  /*43c0*/  IADD3 R20, P0, R69, R8, RZ ;  /* 0x0000000845147210 */ /* 0x000fc60007f1e0ff */
[----:B------:R-:W-:Y:S01]  /*43d0*/  IMAD.U32 R10, RZ, RZ, UR5 ;  /* 0x00000005ff0a7e24 */ /* 0x000fe2000f8e00ff */
[----:B------:R-:W-:-:S03]  /*43e0*/  FMNMX R12, |R6|, R21, !PT ;  /* 0x00000015060c7209 */ /* 0x000fc60007800200 */
[----:B------:R-:W-:-:S04]  /*43f0*/  IMAD.WIDE.U32 R10, R67, UR12, R10 ;  /* 0x0000000c430a7c25 */ /* 0x000fc8000f8e000a */
[----:B------:R-:W-:Y:S01]  /*4400*/  IMAD.X R21, R23, 0x1, R9, P0 ;  /* 0x0000000117157824 */ /* 0x000fe200000e0609 */
[----:B------:R-:W-:Y:S01]  /*4410*/  IADD3 R6, P0, R42, R10, RZ ;  /* 0x0000000a2a067210 */ /* 0x000fe20007f1e0ff */
[----:B------:R-:W-:Y:S01]  /*4420*/  IMAD.IADD R11, R33, 0x1, R11 ;  /* 0x00000001210b7824 */ /* 0x000fe200078e020b */
[----:B------:R-:W-:Y:S02]  /*4430*/  LOP3.LUT R50, R50, 0xff, RZ, 0xc0, !PT ;  /* 0x000000ff32327812 */ /* 0x000fe400078ec0ff */
[----:B------:R-:W-:Y:S02]  /*4440*/  LOP3.LUT R71, R56, 0xffff, RZ, 0xc0, !PT ;  /* 0x0000ffff38477812 */ /* 0x000fe400078ec0ff */
[----:B------:R-:W-:Y:S01]  /*4450*/  IADD3 R75, P1, R10, UR5, RZ ;  /* 0x000000050a4b7c10 */ /* 0x000fe2000ff3e0ff */
[----:B-1----:R0:W-:Y:S01]  /*4460*/  STG.E desc[UR10][R20.64], R73 ;  /* 0x0000004914007986 */ /* 0x0021e2000c10190a */
[----:B------:R-:W-:Y:S02]  /*4470*/  LOP3.LUT R57, R57, 0xffff, RZ, 0xc0, !PT ;  /* 0x0000ffff39397812 */ /* 0x000fe400078ec0ff */
[----:B------:R-:W-:-:S02]  /*4480*/  LOP3.LUT R7, R7, 0xff, RZ, 0xc0, !PT ;  /* 0x000000ff07077812 */ /* 0x000fc400078ec0ff */
[----:B------:R-:W-:Y:S01]  /*4490*/  LOP3.LUT R10, R15, 0xffff, RZ, 0xc0, !PT ;  /* 0x0000ffff0f0a7812 */ /* 0x000fe200078ec0ff */
[----:B0-----:R-:W-:Y:S02]  /*44a0*/  IMAD.X R21, RZ, RZ, R11, P0 ;  /* 0x000000ffff157224 */ /* 0x001fe400000e060b */
[C---:B------:R-:W-:Y:S01]  /*44b0*/  IMAD.SHL.U32 R73, R6.reuse, 0x4, RZ ;  /* 0x0000000406497824 */ /* 0x040fe200078e00ff */
[----:B------:R-:W-:Y:S02]  /*44c0*/  PRMT R50, R71, 0x7604, R50 ;  /* 0x0000760447327816 */ /* 0x000fe40000000032 */
[----:B------:R-:W-:Y:S02]  /*44d0*/  SHF.L.U64.HI R21, R6, 0x2, R21 ;  /* 0x0000000206157819 */ /* 0x000fe40000010215 */
[----:B------:R-:W-:Y:S02]  /*44e0*/  IADD3 R6, P0, R73, R8, RZ ;  /* 0x0000000849067210 */ /* 0x000fe40007f1e0ff */
[----:B------:R-:W-:Y:S01]  /*44f0*/  LOP3.LUT R53, R53, 0xff, RZ, 0xc0, !PT ;  /* 0x000000ff35357812 */ /* 0x000fe200078ec0ff */
[----:B------:R-:W-:Y:S01]  /*4500*/  IMAD.SHL.U32 R57, R57, 0x1000000, RZ ;  /* 0x0100000039397824 */ /* 0x000fe200078e00ff */
[----:B------:R-:W-:-:S02]  /*4510*/  LOP3.LUT R48, R48, 0xffff, RZ, 0xc0, !PT ;  /* 0x0000ffff30307812 */ /* 0x000fc400078ec0ff */
[----:B------:R-:W-:Y:S01]  /*4520*/  PRMT R10, R10, 0x7604, R7 ;  /* 0x000076040a0a7816 */ /* 0x000fe20000000007 */
[----:B------:R-:W-:Y:S01]  /*4530*/  IMAD.X R7, R21, 0x1, R9, P0 ;  /* 0x0000000115077824 */ /* 0x000fe200000e0609 */
[----:B------:R-:W-:Y:S02]  /*4540*/  PRMT R20, R50, 0x5410, R53 ;  /* 0x0000541032147816 */ /* 0x000fe40000000035 */
[----:B------:R-:W-:Y:S01]  /*4550*/  LOP3.LUT R47, R47, 0xff, RZ, 0xc0, !PT ;  /* 0x000000ff2f2f7812 */ /* 0x000fe200078ec0ff */
[----:B------:R-:W-:Y:S01]  /*4560*/  IMAD.SHL.U32 R15, R48, 0x1000000, RZ ;  /* 0x01000000300f7824 */ /* 0x000fe200078e00ff */
[----:B------:R-:W-:Y:S01]  /*4570*/  LOP3.LUT R20, R20, R57, RZ, 0xfc, !PT ;  /* 0x0000003914147212 */ /* 0x000fe200078efcff */
[----:B--2---:R0:W-:Y:S01]  /*4580*/  STG.E desc[UR10][R6.64], R77 ;  /* 0x0000004d06007986 */ /* 0x0041e2000c10190a */
[----:B------:R-:W-:-:S03]  /*4590*/  PRMT R10, R10, 0x5410, R47 ;  /* 0x000054100a0a7816 */ /* 0x000fc6000000002f */
[----:B------:R-:W1:Y:S01]  /*45a0*/  LDS R57, [R39+0x8] ;  /* 0x0000080027397984 */ /* 0x000e620000000800 */
[----:B------:R-:W-:-:S03]  /*45b0*/  LOP3.LUT R26, R10, R15, RZ, 0xfc, !PT ;  /* 0x0000000f0a1a7212 */ /* 0x000fc600078efcff */
[----:B------:R-:W2:Y:S01]  /*45c0*/  LDS R77, [R39+0xc] ;  /* 0x00000c00274d7984 */ /* 0x000ea20000000800 */
[----:B------:R-:W-:Y:S02]  /*45d0*/  IADD3.X R48, R11, UR9, RZ, P1, !PT ;  /* 0x000000090b307c10 */ /* 0x000fe40008ffe4ff */
[----:B------:R-:W-:-:S05]  /*45e0*/  IADD3 R15, P0, R28, R75, RZ ;  /* 0x0000004b1c0f7210 */ /* 0x000fca0007f1e0ff */
[----:B------:R-:W-:Y:S02]  /*45f0*/  IMAD.X R10, RZ, RZ, R48, P0 ;  /* 0x000000ffff0a7224 */ /* 0x000fe400000e0630 */
[----:B------:R-:W-:-:S03]  /*4600*/  IMAD.SHL.U32 R71, R15, 0x4, RZ ;  /* 0x000000040f477824 */ /* 0x000fc600078e00ff */
[----:B------:R-:W-:Y:S02]  /*4610*/  SHF.L.U64.HI R15, R15, 0x2, R10 ;  /* 0x000000020f0f7819 */ /* 0x000fe4000001020a */
[----:B------:R-:W-:-:S05]  /*4620*/  IADD3 R10, P0, R71, R8, RZ ;  /* 0x00000008470a7210 */ /* 0x000fca0007f1e0ff */
[----:B------:R-:W-:Y:S01]  /*4630*/  IMAD.X R11, R15, 0x1, R9, P0 ;  /* 0x000000010f0b7824 */ /* 0x000fe200000e0609 */
[----:B------:R-:W-:-:S04]  /*4640*/  IADD3 R47, P0, P1, R22, UR5, R75 ;  /* 0x00000005162f7c10 */ /* 0x000fc8000f91e04b */
[----:B0-----:R-:W-:Y:S01]  /*4650*/  IADD3.X R6, RZ, UR9, R48, P0, P1 ;  /* 0x00000009ff067c10 */ /* 0x001fe200087e2430 */
[----:B------:R-:W-:-:S03]  /*4660*/  IMAD.SHL.U32 R53, R47, 0x4, RZ ;  /* 0x000000042f357824 */ /* 0x000fc600078e00ff */
[----:B------:R-:W-:Y:S02]  /*4670*/  SHF.L.U64.HI R47, R47, 0x2, R6 ;  /* 0x000000022f2f7819 */ /* 0x000fe40000010206 */
[----:B------:R-:W-:-:S05]  /*4680*/  IADD3 R6, P0, R53, R8, RZ ;  /* 0x0000000835067210 */ /* 0x000fca0007f1e0ff */
[----:B------:R-:W-:Y:S01]  /*4690*/  IMAD.X R7, R47, 0x1, R9, P0 ;  /* 0x000000012f077824 */ /* 0x000fe200000e0609 */
[----:B-1----:R0:W-:Y:S04]  /*46a0*/  STG.E desc[UR10][R10.64], R57 ;  /* 0x000000390a007986 */ /* 0x0021e8000c10190a */
[----:B--2---:R1:W-:Y:S01]  /*46b0*/  STG.E desc[UR10][R6.64], R77 ;  /* 0x0000004d06007986 */ /* 0x0043e2000c10190a */
[----:B------:R-:W-:Y:S01]  /*46c0*/  BAR.SYNC.DEFER_BLOCKING 0x0 ;  /* 0x0000000000007b1d */ /* 0x000fe20000010000 */
[----:B------:R-:W-:-:S05]  /*46d0*/  UIMAD UR4, UR7, UR16, URZ ;  /* 0x00000010070472a4 */ /* 0x000fca000f8e023f */
[----:B------:R-:W-:Y:S04]  /*46e0*/  STS [R62], R19 ;  /* 0x000000133e007388 */ /* 0x000fe80000000800 */
[----:B------:R2:W-:Y:S04]  /*46f0*/  STS [R65], R16 ;  /* 0x0000001041007388 */ /* 0x0005e80000000800 */
[----:B------:R-:W-:Y:S04]  /*4700*/  STS [R66], R29 ;  /* 0x0000001d42007388 */ /* 0x000fe80000000800 */
[----:B------:R3:W-:Y:S01]  /*4710*/  STS [R59], R20 ;  /* 0x000000143b007388 */ /* 0x0007e20000000800 */
[----:B------:R-:W-:Y:S01]  /*4720*/  BAR.SYNC.DEFER_BLOCKING 0x0 ;  /* 0x0000000000007b1d */ /* 0x000fe20000010000 */
[----:B0-----:R-:W-:Y:S01]  /*4730*/  IMAD.U32 R11, RZ, RZ, UR6 ;  /* 0x00000006ff0b7e24 */ /* 0x001fe2000f8e00ff */
[----:B------:R-:W-:-:S03]  /*4740*/  UIMAD UR4, UR17, UR6, UR4 ;  /* 0x00000006110472a4 */ /* 0x000fc6000f8e0204 */
[----:B-1----:R-:W-:-:S04]  /*4750*/  IMAD.WIDE.U32 R6, R11, UR16, R8 ;  /* 0x000000100b067c25 */ /* 0x002fc8000f8e0008 */
[----:B--2---:R-:W-:Y:S01]  /*4760*/  VIADD R16, R7, UR4 ;  /* 0x0000000407107c36 */ /* 0x004fe20008000000 */
[----:B------:R-:W0:Y:S04]  /*4770*/  LDS R75, [R39] ;  /* 0x00000000274b7984 */ /* 0x000e280000000800 */
[----:B------:R-:W1:Y:S04]  /*4780*/  LDS R48, [R39+0x4] ;  /* 0x0000040027307984 */ /* 0x000e680000000800 */
[----:B------:R-:W2:Y:S04]  /*4790*/  LDS R19, [R39+0x8] ;  /* 0x0000080027137984 */ /* 0x000ea80000000800 */
[----:B------:R-:W4:Y:S01]  /*47a0*/  LDS R7, [R39+0xc] ;  /* 0x00000c0027077984 */ /* 0x000f220000000800 */
[----:B------:R-:W-:Y:S01]  /*47b0*/  IADD3 R56, P0, R69, R6, RZ ;  /* 0x0000000645387210 */ /* 0x000fe20007f1e0ff */
[----:B------:R-:W-:-:S02]  /*47c0*/  IMAD.U32 R10, RZ, RZ, UR12 ;  /* 0x0000000cff0a7e24 */ /* 0x000fc4000f8e00ff */
[----:B------:R-:W-:Y:S02]  /*47d0*/  IMAD.U32 R11, RZ, RZ, UR13 ;  /* 0x0000000dff0b7e24 */ /* 0x000fe4000f8e00ff */
[----:B------:R-:W-:Y:S01]  /*47e0*/  IMAD.X R57, R23, 0x1, R16, P0 ;  /* 0x0000000117397824 */ /* 0x000fe200000e0610 */
[----:B---3--:R-:W-:Y:S01]  /*47f0*/  IADD3 R20, P0, R73, R6, RZ ;  /* 0x0000000649147210 */ /* 0x008fe20007f1e0ff */
[----:B------:R-:W-:-:S04]  /*4800*/  IMAD.WIDE.U32 R10, R67, UR12, R10 ;  /* 0x0000000c430a7c25 */ /* 0x000fc8000f8e000a */
[--C-:B------:R-:W-:Y:S01]  /*4810*/  IMAD.X R21, R21, 0x1, R16.reuse, P0 ;  /* 0x0000000115157824 */ /* 0x100fe200000e0610 */
[----:B------:R-:W-:Y:S01]  /*4820*/  IADD3 R29, P0, R32, R10, RZ ;  /* 0x0000000a201d7210 */ /* 0x000fe20007f1e0ff */
        /* <DEDUP_REMOVED lines=9> */
[----:B-1----:R-:W-:Y:S04]  /*48c0*/  STG.E desc[UR10][R20.64], R48 ;  /* 0x0000003014007986 */ /* 0x002fe8000c10190a */
[----:B--2---:R-:W-:Y:S04]  /*48d0*/  STG.E desc[UR10][R32.64], R19 ;  /* 0x0000001320007986 */ /* 0x004fe8000c10190a */
[----:B----4-:R0:W-:Y:S01]  /*48e0*/  STG.E desc[UR10][R10.64], R7 ;  /* 0x000000070a007986 */ /* 0x0101e2000c10190a */
[----:B------:R-:W-:Y:S06]  /*48f0*/  BAR.SYNC.DEFER_BLOCKING 0x0 ;  /* 0x0000000000007b1d */ /* 0x000fec0000010000 */
[----:B------:R1:W-:Y:S04]  /*4900*/  STS [R62], R17 ;  /* 0x000000113e007388 */ /* 0x0003e80000000800 */
[----:B------:R2:W-:Y:S04]  /*4910*/  STS [R65], R43 ;  /* 0x0000002b41007388 */ /* 0x0005e80000000800 */
[----:B------:R-:W-:Y:S04]  /*4920*/  STS [R66], R30 ;  /* 0x0000001e42007388 */ /* 0x000fe80000000800 */
[----:B------:R-:W-:Y:S01]  /*4930*/  STS [R59], R26 ;  /* 0x0000001a3b007388 */ /* 0x000fe20000000800 */
[----:B------:R-:W-:Y:S01]  /*4940*/  BAR.SYNC.DEFER_BLOCKING 0x0 ;  /* 0x0000000000007b1d */ /* 0x000fe20000010000 */
[----:B------:R-:W-:-:S02]  /*4950*/  FMNMX R12, |R31|, R12, !PT ;  /* 0x0000000c1f0c7209 */ /* 0x000fc40007800200 */
[----:B0-----:R-:W-:Y:S02]  /*4960*/  LOP3.LUT R10, R35, 0xffff, RZ, 0xc0, !PT ;  /* 0x0000ffff230a7812 */ /* 0x001fe400078ec0ff */
[----:B------:R-:W-:Y:S02]  /*4970*/  LOP3.LUT R49, R49, 0xff, RZ, 0xc0, !PT ;  /* 0x000000ff31317812 */ /* 0x000fe400078ec0ff */
[----:B------:R-:W-:Y:S01]  /*4980*/  FMNMX R13, R12, |R13|, !PT ;  /* 0x4000000d0c0d7209 */ /* 0x000fe20007800000 */
[----:B------:R-:W-:Y:S01]  /*4990*/  IMAD.X R12, RZ, RZ, R23, P0 ;  /* 0x000000ffff0c7224 */ /* 0x000fe200000e0617 */
[----:B------:R-:W-:Y:S01]  /*49a0*/  LOP3.LUT R18, R18, 0xffff, RZ, 0xc0, !PT ;  /* 0x0000ffff12127812 */ /* 0x000fe200078ec0ff */
[----:B------:R-:W0:Y:S04]  /*49b0*/  LDS R15, [R39] ;  /* 0x00000000270f7984 */ /* 0x000e280000000800 */
[----:B------:R-:W3:Y:S04]  /*49c0*/  LDS R31, [R39+0x4] ;  /* 0x00000400271f7984 */ /* 0x000ee80000000800 */
[----:B------:R-:W4:Y:S04]  /*49d0*/  LDS R33, [R39+0x8] ;  /* 0x0000080027217984 */ /* 0x000f280000000800 */
[----:B------:R-:W5:Y:S01]  /*49e0*/  LDS R35, [R39+0xc] ;  /* 0x00000c0027237984 */ /* 0x000f620000000800 */
[----:B------:R-:W-:-:S02]  /*49f0*/  PRMT R49, R10, 0x7604, R49 ;  /* 0x000076040a317816 */ /* 0x000fc40000000031 */
[----:B------:R-:W-:Y:S01]  /*4a00*/  IADD3.X R10, R23, UR9, RZ, P1, !PT ;  /* 0x00000009170a7c10 */ /* 0x000fe20008ffe4ff */
[----:B------:R-:W-:Y:S01]  /*4a10*/  IMAD.SHL.U32 R18, R18, 0x1000000, RZ ;  /* 0x0100000012127824 */ /* 0x000fe200078e00ff */
[C---:B------:R-:W-:Y:S01]  /*4a20*/  SHF.L.U64.HI R7, R29.reuse, 0x2, R12 ;  /* 0x000000021d077819 */ /* 0x040fe2000001020c */
[----:B------:R-:W-:Y:S01]  /*4a30*/  IMAD.SHL.U32 R29, R29, 0x4, RZ ;  /* 0x000000041d1d7824 */ /* 0x000fe200078e00ff */
[----:B------:R-:W-:Y:S02]  /*4a40*/  IADD3 R28, P6, R28, R53, RZ ;  /* 0x000000351c1c7210 */ /* 0x000fe40007fde0ff */
[----:B------:R-:W-:Y:S01]  /*4a50*/  IADD3.X R23, R10, UR9, RZ, P2, !PT ;  /* 0x000000090a177c10 */ /* 0x000fe200097fe4ff */
[----:B-1----:R-:W-:Y:S01]  /*4a60*/  IMAD.X R17, RZ, RZ, R10, P3 ;  /* 0x000000ffff117224 */ /* 0x002fe200018e060a */
[----:B------:R-:W-:Y:S02]  /*4a70*/  IADD3 R22, P4, P5, R22, UR5, R53 ;  /* 0x0000000516167c10 */ /* 0x000fe4000fd9e035 */
[----:B--2---:R-:W-:Y:S01]  /*4a80*/  LOP3.LUT R43, R27, R18, RZ, 0xfc, !PT ;  /* 0x000000121b2b7212 */ /* 0x004fe200078efcff */
[----:B------:R-:W-:Y:S01]  /*4a90*/  IMAD.SHL.U32 R27, R42, 0x4, RZ ;  /* 0x000000042a1b7824 */ /* 0x000fe200078e00ff */
[----:B------:R-:W-:Y:S01]  /*4aa0*/  IADD3 R10, P0, R29, R8, RZ ;  /* 0x000000081d0a7210 */ /* 0x000fe20007f1e0ff */
[----:B------:R-:W-:-:S02]  /*4ab0*/  IMAD.X R21, RZ, RZ, R23, P6 ;  /* 0x000000ffff157224 */ /* 0x000fc400030e0617 */
[----:B------:R-:W-:Y:S01]  /*4ac0*/  IMAD.SHL.U32 R57, R28, 0x4, RZ ;  /* 0x000000041c397824 */ /* 0x000fe200078e00ff */
[----:B------:R-:W-:Y:S01]  /*4ad0*/  IADD3.X R23, RZ, UR9, R23, P4, P5 ;  /* 0x00000009ff177c10 */ /* 0x000fe2000a7ea417 */
[----:B------:R-:W-:Y:S01]  /*4ae0*/  IMAD.SHL.U32 R53, R22, 0x4, RZ ;  /* 0x0000000416357824 */ /* 0x000fe200078e00ff */
[----:B------:R-:W-:Y:S01]  /*4af0*/  SHF.L.U64.HI R17, R42, 0x2, R17 ;  /* 0x000000022a117819 */ /* 0x000fe20000010211 */
[----:B------:R-:W-:Y:S01]  /*4b00*/  IMAD.X R11, R7, 0x1, R9, P0 ;  /* 0x00000001070b7824 */ /* 0x000fe200000e0609 */
[-C--:B------:R-:W-:Y:S01]  /*4b10*/  IADD3 R12, P0, R27, R8.reuse, RZ ;  /* 0x000000081b0c7210 */ /* 0x080fe20007f1e0ff */
[----:B------:R-:W-:Y:S01]  /*4b20*/  ULDC.64 UR4, c[0x0][0x238] ;  /* 0x00008e0000047ab9 */ /* 0x000fe20000000a00 */
[----:B------:R-:W-:Y:S02]  /*4b30*/  SHF.L.U64.HI R21, R28, 0x2, R21 ;  /* 0x000000021c157819 */ /* 0x000fe40000010215 */
[----:B------:R-:W-:Y:S02]  /*4b40*/  IADD3 R18, P1, R57, R8, RZ ;  /* 0x0000000839127210 */ /* 0x000fe40007f3e0ff */
[----:B------:R-:W-:-:S02]  /*4b50*/  SHF.L.U64.HI R23, R22, 0x2, R23 ;  /* 0x0000000216177819 */ /* 0x000fc40000010217 */
[----:B------:R-:W-:Y:S02]  /*4b60*/  IADD3 R8, P2, R53, R8, RZ ;  /* 0x0000000835087210 */ /* 0x000fe40007f5e0ff */
[----:B------:R-:W-:Y:S01]  /*4b70*/  FMNMX R47, |R58|, R13, !PT ;  /* 0x0000000d3a2f7209 */ /* 0x000fe20007800200 */
[--C-:B------:R-:W-:Y:S02]  /*4b80*/  IMAD.X R13, R17, 0x1, R9.reuse, P0 ;  /* 0x00000001110d7824 */ /* 0x100fe400000e0609 */
[--C-:B------:R-:W-:Y:S02]  /*4b90*/  IMAD.X R19, R21, 0x1, R9.reuse, P1 ;  /* 0x0000000115137824 */ /* 0x100fe400008e0609 */
[----:B------:R-:W-:Y:S01]  /*4ba0*/  IMAD.X R9, R23, 0x1, R9, P2 ;  /* 0x0000000117097824 */ /* 0x000fe200010e0609 */
[----:B0-----:R-:W-:Y:S04]  /*4bb0*/  STG.E desc[UR10][R10.64], R15 ;  /* 0x0000000f0a007986 */ /* 0x001fe8000c10190a */
[----:B---3--:R-:W-:Y:S04]  /*4bc0*/  STG.E desc[UR10][R12.64], R31 ;  /* 0x0000001f0c007986 */ /* 0x008fe8000c10190a */
[----:B----4-:R-:W-:Y:S04]  /*4bd0*/  STG.E desc[UR10][R18.64], R33 ;  /* 0x0000002112007986 */ /* 0x010fe8000c10190a */
[----:B-----5:R0:W-:Y:S01]  /*4be0*/  STG.E desc[UR10][R8.64], R35 ;  /* 0x0000002308007986 */ /* 0x0201e2000c10190a */
[----:B------:R-:W-:Y:S01]  /*4bf0*/  BAR.SYNC.DEFER_BLOCKING 0x0 ;  /* 0x0000000000007b1d */ /* 0x000fe20000010000 */
[----:B------:R-:W-:-:S02]  /*4c00*/  LOP3.LUT R54, R54, 0xffff, RZ, 0xc0, !PT ;  /* 0x0000ffff36367812 */ /* 0x000fc400078ec0ff */
[----:B------:R-:W-:-:S03]  /*4c10*/  LOP3.LUT R52, R52, 0xff, RZ, 0xc0, !PT ;  /* 0x000000ff34347812 */ /* 0x000fc600078ec0ff */
[----:B------:R-:W-:Y:S01]  /*4c20*/  IMAD.SHL.U32 R54, R54, 0x1000000, RZ ;  /* 0x0100000036367824 */ /* 0x000fe200078e00ff */
[----:B------:R-:W-:-:S04]  /*4c30*/  PRMT R49, R49, 0x5410, R52 ;  /* 0x0000541031317816 */ /* 0x000fc80000000034 */
        /* <DEDUP_REMOVED lines=71> */
.L_x_5680:
[----:B-1----:R-:W-:-:S07]  /*50b0*/  FMNMX R7, R4, R7, !PT ;  /* 0x0000000704077209 */ /* 0x002fce0007800000 */
.L_x_5672:
[----:B------:R-:W-:Y:S05]  /*50c0*/  BSYNC B0 ;  /* 0x0000000000007941 */ /* 0x000fea0003800000 */
.L_x_5671:
[----:B------:R-:W-:Y:S01]  /*50d0*/  ISETP.NE.AND P0, PT, R3, RZ, PT ;  /* 0x000000ff0300720c */ /* 0x000fe20003f05270 */
[----:B------:R-:W-:-:S12]  /*50e0*/  BSSY B0, `(.L_x_5670) ;  /* 0x0000004000007945 */ /* 0x000fd80003800000 */
[----:B------:R-:W-:Y:S05]  /*50f0*/  @P0 BRA `(.L_x_5674) ;  /* 0x0000000000080947 */ /* 0x000fea0003800000 */
[----:B0-----:R-:W0:Y:S02]  /*5100*/  LDC.64 R4, c[0x0][0x238] ;  /* 0x00008e00ff047b82 */ /* 0x001e240000000a00 */
[----:B0-----:R1:W-:Y:S02]  /*5110*/  REDG.E.MAX.S32.STRONG.GPU desc[UR10][R4.64], R7 ;  /* 0x000000070400798e */ /* 0x0013e4000d10e38a */
.L_x_5674:
[----:B------:R-:W-:Y:S05]  /*5120*/  BSYNC B0 ;  /* 0x0000000000007941 */ /* 0x000fea0003800000 */
.L_x_5670:
        /* <DEDUP_REMOVED lines=12> */
[----:B------:R-:W-:Y:S05]  /*51f0*/  CALL.REL.NOINC `($__internal_123_$__cuda_sm20_rcp_rn_f32_slowpath) ;  /* 0x0000000400887944 */ /* 0x000fea0003c00000 */
[----:B------:R-:W-:Y:S05]  /*5200*/  BRA `(.L_x_5676) ;  /* 0x0000000000147947 */ /* 0x000fea0003800000 */
.L_x_5675:
[----:B-1----:R-:W1:Y:S01]  /*5210*/  MUFU.RCP R5, UR8 ;  /* 0x0000000800057d08 */ /* 0x002e620008001000 */
[----:B------:R-:W-:-:S04]  /*5220*/  IMAD.U32 R0, RZ, RZ, UR8 ;  /* 0x00000008ff007e24 */ /* 0x000fc8000f8e00ff */
[----:B-1----:R-:W-:-:S04]  /*5230*/  FFMA R0, R5, R0, -1 ;  /* 0xbf80000005007423 */ /* 0x002fc80000000000 */
[----:B------:R-:W-:-:S04]  /*5240*/  FADD.FTZ R0, -R0, -RZ ;  /* 0x800000ff00007221 */ /* 0x000fc80000010100 */
[----:B------:R-:W-:-:S07]  /*5250*/  FFMA R5, R5, R0, R5 ;  /* 0x0000000005057223 */ /* 0x000fce0000000005 */
.L_x_5676:
[----:B------:R-:W1:Y:S02]  /*5260*/  LDC.64 R2, c[0x0][0x240] ;  /* 0x00009000ff027b82 */ /* 0x000e640000000a00 */
[----:B-1----:R-:W-:Y:S01]  /*5270*/  STG.E desc[UR10][R2.64], R5 ;  /* 0x0000000502007986 */ /* 0x002fe2000c10190a */
[----:B------:R-:W-:Y:S05]  /*5280*/  EXIT ;  /* 0x000000000000794d */ /* 0x000fea0003800000 */
.L_x_5673:
[----:B------:R-:W-:Y:S02]  /*5290*/  IMAD.MOV.U32 R9, RZ, RZ, 0x4 ;  /* 0x00000004ff097424 */ /* 0x000fe400078e00ff */
[----:B------:R-:W-:Y:S02]  /*52a0*/  IMAD.MOV.U32 R11, RZ, RZ, 0x1f ;  /* 0x0000001fff0b7424 */ /* 0x000fe400078e00ff */
[----:B------:R-:W-:-:S07]  /*52b0*/  IMAD.MOV.U32 R6, RZ, RZ, -0x1 ;  /* 0xffffffffff067424 */ /* 0x000fce00078e00ff */
[----:B01----:R-:W-:Y:S05]  /*52c0*/  WARPSYNC.COLLECTIVE R6, `(.L_x_5677) ;  /* 0x0000000006087348 */ /* 0x003fea0003c00000 */
[----:B-1----:R1:W2:Y:S02]  /*52d0*/  SHFL.DOWN P0, R7, R2, R9, R11 ;  /* 0x0800000902077389 */ /* 0x0022a4000000000b */
[----:B012---:R-:W-:Y:S01]  /*52e0*/  ENDCOLLECTIVE ;  /* 0x000000000000791b */ /* 0x007fe20003800000 */
.L_x_5677:
[----:B------:R-:W-:Y:S02]  /*52f0*/  IMAD.MOV.U32 R9, RZ, RZ, 0x2 ;  /* 0x00000002ff097424 */ /* 0x000fe400078e00ff */
[----:B------:R-:W-:-:S05]  /*5300*/  IMAD.MOV.U32 R5, RZ, RZ, R7 ;  /* 0x000000ffff057224 */ /* 0x000fca00078e0007 */
[----:B------:R-:W-:-:S05]  /*5310*/  FMNMX R5, R5, R2, !PT ;  /* 0x0000000205057209 */ /* 0x000fca0007800000 */
[----:B------:R-:W-:-:S07]  /*5320*/  IMAD.MOV.U32 R2, RZ, RZ, R5 ;  /* 0x000000ffff027224 */ /* 0x000fce00078e0005 */
[----:B------:R-:W-:Y:S05]  /*5330*/  WARPSYNC.COLLECTIVE R6, `(.L_x_5678) ;  /* 0x0000000006087348 */ /* 0x000fea0003c00000 */
[----:B------:R0:W1:Y:S02]  /*5340*/  SHFL.DOWN P0, R7, R2, R9, R11 ;  /* 0x0800000902077389 */ /* 0x000064000000000b */
[----:B01----:R-:W-:Y:S01]  /*5350*/  ENDCOLLECTIVE ;  /* 0x000000000000791b */ /* 0x003fe20003800000 */
.L_x_5678:
[----:B------:R-:W-:Y:S02]  /*5360*/  IMAD.MOV.U32 R9, RZ, RZ, 0x1 ;  /* 0x00000001ff097424 */ /* 0x000fe400078e00ff */
[----:B------:R-:W-:-:S05]  /*5370*/  IMAD.MOV.U32 R4, RZ, RZ, R7 ;  /* 0x000000ffff047224 */ /* 0x000fca00078e0007 */
[----:B------:R-:W-:-:S05]  /*5380*/  FMNMX R4, R5, R4, !PT ;  /* 0x0000000405047209 */ /* 0x000fca0007800000 */
[----:B------:R-:W-:-:S07]  /*5390*/  IMAD.MOV.U32 R2, RZ, RZ, R4 ;  /* 0x000000ffff027224 */ /* 0x000fce00078e0004 */
[----:B------:R-:W-:Y:S05]  /*53a0*/  WARPSYNC.COLLECTIVE R6, `(.L_x_5679) ;  /* 0x0000000006087348 */ /* 0x000fea0003c00000 */
[----:B------:R0:W1:Y:S02]  /*53b0*/  SHFL.DOWN P0, R7, R2, R9, R11 ;  /* 0x0800000902077389 */ /* 0x000064000000000b */
[----:B01----:R-:W-:Y:S01]  /*53c0*/  ENDCOLLECTIVE ;  /* 0x000000000000791b */ /* 0x003fe20003800000 */
.L_x_5679:
[----:B------:R-:W-:Y:S05]  /*53d0*/  BRA `(.L_x_5680) ;  /* 0xfffffffc00347947 */ /* 0x000fea000383ffff */
        .weak           $__internal_122_$__cuda_sm20_div_u64
        .type           $__internal_122_$__cuda_sm20_div_u64,@function
        .size           $__internal_122_$__cuda_sm20_div_u64,($__internal_123_$__cuda_sm20_rcp_rn_f32_slowpath - $__internal_122_$__cuda_sm20_div_u64)
$__internal_122_$__cuda_sm20_div_u64:
        /* <DEDUP_REMOVED lines=67> */
[----:B------:R-:W-:Y:S06]  /*5810*/  RET.REL.NODEC R8 `(_ZN18transformer_engine6detail32dgated_act_cast_transpose_kernelILi2ELi4Ef13__nv_bfloat1613__nv_fp8_e4m3NS_5EmptyEXadL_ZNS_5dreluIffEET_T0_RKS4_EEXadL_ZNS_4reluIffEES6_S7_S9_EEEEvPKT2_SD_PT3_SF_PKT1_PSG_SJ_mmm) ;  /* 0xffffffa408f87950 */ /* 0x000fec0003c3ffff */
        .weak           $__internal_123_$__cuda_sm20_rcp_rn_f32_slowpath
        .type           $__internal_123_$__cuda_sm20_rcp_rn_f32_slowpath,@function
        .size           $__internal_123_$__cuda_sm20_rcp_rn_f32_slowpath,(.L_x_34608 - $__internal_123_$__cuda_sm20_rcp_rn_f32_slowpath)
$__internal_123_$__cuda_sm20_rcp_rn_f32_slowpath:
        /* <DEDUP_REMOVED lines=15> */
.L_x_5681:
        /* <DEDUP_REMOVED lines=33> */
.L_x_5683:
[----:B------:R0:W1:Y:S02]  /*5b20*/  MUFU.RCP R2, R0 ;  /* 0x0000000000027308 */ /* 0x0000640000001000 */
.L_x_5682:
[----:B-1-3--:R-:W-:Y:S02]  /*5b30*/  IMAD.MOV.U32 R5, RZ, RZ, R2 ;  /* 0x000000ffff057224 */ /* 0x00afe400078e0002 */
[----:B------:R-:W-:Y:S02]  /*5b40*/  IMAD.MOV.U32 R2, RZ, RZ, R7 ;  /* 0x000000ffff027224 */ /* 0x000fe400078e0007 */
[----:B------:R-:W-:-:S04]  /*5b50*/  IMAD.MOV.U32 R3, RZ, RZ, 0x0 ;  /* 0x00000000ff037424 */ /* 0x000fc800078e00ff */
[----:B0-2---:R-:W-:Y:S05]  /*5b60*/  RET.REL.NODEC R2 `(_ZN18transformer_engine6detail32dgated_act_cast_transpose_kernelILi2ELi4Ef13__nv_bfloat1613__nv_fp8_e4m3NS_5EmptyEXadL_ZNS_5dreluIffEET_T0_RKS4_EEXadL_ZNS_4reluIffEES6_S7_S9_EEEEvPKT2_SD_PT3_SF_PKT1_PSG_SJ_mmm) ;  /* 0xffffffa402247950 */ /* 0x005fea0003c3ffff */
.L_x_5684:
        /* <DEDUP_REMOVED lines=9> */
.L_x_34608:


//--------------------- .text._ZN18transformer_engine6detail43dgated_act_cast_transpose_kernel_notalignedILi2ELi4Ef13__nv_bfloat1613__nv_fp8_e5m2NS_5EmptyEXadL_ZNS_5dreluIffEET_T0_RKS4_EEXadL_ZNS_4reluIffEES6_S7_S9_EEEEvPKT2_SD_PT3_SF_PKT1_PSG_SJ_mmm --------------------------
	.section	.text._ZN18transformer_engine6detail43dgated_act_cast_transpose_kernel_notalignedILi2ELi4Ef13__nv_bfloat1613__nv_fp8_e5m2NS_5EmptyEXadL_ZNS_5dreluIffEET_T0_RKS4_EEXadL_ZNS_4reluIffEES6_S7_S9_EEEEvPKT2_SD_PT3_SF_PKT1_PSG_SJ_mmm,"ax",@progbits
	.align	128
        .global         _ZN18transformer_engine6detail43dgated_act_cast_transpose_kernel_notalignedILi2ELi4Ef13__nv_bfloat1613__nv_fp8_e5m2NS_5EmptyEXadL_ZNS_5dreluIffEET_T0_RKS4_EEXadL_ZNS_4reluIffEES6_S7_S9_EEEEvPKT2_SD_PT3_SF_PKT1_PSG_SJ_mmm
        .type           _ZN18transformer_engine6detail43dgated_act_cast_transpose_kernel_notalignedILi2ELi4Ef13__nv_bfloat1613__nv_fp8_e5m2NS_5EmptyEXadL_ZNS_5dreluIffEET_T0_RKS4_EEXadL_ZNS_4reluIffEES6_S7_S9_EEEEvPKT2_SD_PT3_SF_PKT1_PSG_SJ_mmm,@function
        .size           _ZN18transformer_engine6detail43dgated_act_cast_transpose_kernel_notalignedILi2ELi4Ef13__nv_bfloat1613__nv_fp8_e5m2NS_5EmptyEXadL_ZNS_5dreluIffEET_T0_RKS4_EEXadL_ZNS_4reluIffEES6_S7_S9_EEEEvPKT2_SD_PT3_SF_PKT1_PSG_SJ_mmm,(.L_x_34610 - _ZN18transformer_engine6detail43dgated_act_cast_transpose_kernel_notalignedILi2ELi4Ef13__nv_bfloat1613__nv_fp8_e5m2NS_5EmptyEXadL_ZNS_5dreluIffEET_T0_RKS4_EEXadL_ZNS_4reluIffEES6_S7_S9_EEEEvPKT2_SD_PT3_SF_PKT1_PSG_SJ_mmm)
        .other          _ZN18transformer_engine6detail43dgated_act_cast_transpose_kernel_notalignedILi2ELi4Ef13__nv_bfloat1613__nv_fp8_e5m2NS_5EmptyEXadL_ZNS_5dreluIffEET_T0_RKS4_EEXadL_ZNS_4reluIffEES6_S7_S9_EEEEvPKT2_SD_PT3_SF_PKT1_PSG_SJ_mmm,@"STO_CUDA_ENTRY STV_DEFAULT"
_ZN18transformer_engine6detail43dgated_act_cast_transpose_kernel_notalignedILi2ELi4Ef13__nv_bfloat1613__nv_fp8_e5m2NS_5EmptyEXadL_ZNS_5dreluIffEET_T0_RKS4_EEXadL_ZNS_4reluIffEES6_S7_S9_EEEEvPKT2_SD_PT3_SF_PKT1_PSG_SJ_mmm:
.text._ZN18transformer_engine6detail43dgated_act_cast_transpose_kernel_notalignedILi2ELi4Ef13__nv_bfloat1613__nv_fp8_e5m2NS_5EmptyEXadL_ZNS_5dreluIffEET_T0_RKS4_EEXadL_ZNS_4reluIffEES6_S7_S9_EEEEvPKT2_SD_PT3_SF_PKT1_PSG_SJ_mmm:
        /* <DEDUP_REMOVED lines=19> */
[----:B------:R-:W-:Y:S05]  /*0130*/  CALL.REL.NOINC `($__internal_124_$__cuda_sm20_div_u64) ;  /* 0x0000008800347944 */ /* 0x000fea0003c00000 */
        /* <DEDUP_REMOVED lines=8> */
.L_x_5685:
        /* <DEDUP_REMOVED lines=22> */
.L_x_5686:
        /* <DEDUP_REMOVED lines=140> */
.L_x_5688:
[----:B------:R-:W-:Y:S05]  /*0be0*/  BSYNC B0 ;  /* 0x0000000000007941 */ /* 0x000fea0003800000 */
.L_x_5687:
        /* <DEDUP_REMOVED lines=32> */
.L_x_5690:
[----:B------:R-:W-:Y:S05]  /*0df0*/  BSYNC B0 ;  /* 0x0000000000007941 */ /* 0x000fea0003800000 */
.L_x_5689:
        /* <DEDUP_REMOVED lines=25> */
.L_x_5692:
[----:B------:R-:W-:Y:S05]  /*0f90*/  BSYNC B0 ;  /* 0x0000000000007941 */ /* 0x000fea0003800000 */
.L_x_5691:
        /* <DEDUP_REMOVED lines=25> */
.L_x_5694:
[----:B------:R-:W-:Y:S05]  /*1130*/  BSYNC B0 ;  /* 0x0000000000007941 */ /* 0x000fea0003800000 */
.L_x_5693:
        /* <DEDUP_REMOVED lines=27> */
.L_x_5696:
[----:B------:R-:W-:Y:S05]  /*12f0*/  BSYNC B0 ;  /* 0x0000000000007941 */ /* 0x000fea0003800000 */
.L_x_5695:
        /* <DEDUP_REMOVED lines=174> */
.L_x_5698:
[----:B------:R-:W-:Y:S05]  /*1de0*/  BSYNC B0 ;  /* 0x0000000000007941 */ /* 0x000fea0003800000 */
.L_x_5697:
        /* <DEDUP_REMOVED lines=20> */
.L_x_5700:
[----:B------:R-:W-:Y:S05]  /*1f30*/  BSYNC B0 ;  /* 0x0000000000007941 */ /* 0x000fea0003800000 */
.L_x_5699:
        /* <DEDUP_REMOVED lines=20> */
.L_x_5702:
[----:B------:R-:W-:Y:S05]  /*2080*/  BSYNC B0 ;  /* 0x0000000000007941 */ /* 0x000fea0003800000 */
.L_x_5701:
        /* <DEDUP_REMOVED lines=22> */
.L_x_5704:
[----:B------:R-:W-:Y:S05]  /*21f0*/  BSYNC B0 ;  /* 0x0000000000007941 */ /* 0x000fea0003800000 */
.L_x_5703:
        /* <DEDUP_REMOVED lines=42> */
.L_x_5706:
[----:B------:R-:W-:Y:S05]  /*24a0*/  BSYNC B0 ;  /* 0x0000000000007941 */ /* 0x000fea0003800000 */
.L_x_5705:
        /* <DEDUP_REMOVED lines=17> */
.L_x_5708:
[----:B------:R-:W-:Y:S05]  /*25c0*/  BSYNC B0 ;  /* 0x0000000000007941 */ /* 0x000fea0003800000 */
.L_x_5707:
        /* <DEDUP_REMOVED lines=17> */
.L_x_5710:
[----:B------:R-:W-:Y:S05]  /*26e0*/  BSYNC B0 ;  /* 0x0000000000007941 */ /* 0x000fea0003800000 */
.L_x_5709:
        /* <DEDUP_REMOVED lines=19> */
.L_x_5712:
[----:B------:R-:W-:Y:S05]  /*2820*/  BSYNC B0 ;  /* 0x0000000000007941 */ /* 0x000fea0003800000 */
.L_x_5711:
        /* <DEDUP_REMOVED lines=27> */
.L_x_5714:
[----:B------:R-:W-:Y:S05]  /*29e0*/  BSYNC B0 ;  /* 0x0000000000007941 */ /* 0x000fea0003800000 */
.L_x_5713:
        /* <DEDUP_REMOVED lines=23> */
.L_x_5716:
[----:B------:R-:W-:Y:S05]  /*2b60*/  BSYNC B0 ;  /* 0x0000000000007941 */ /* 0x000fea0003800000 */
.L_x_5715:
        /* <DEDUP_REMOVED lines=28> */
.L_x_5718:
[----:B------:R-:W-:Y:S05]  /*2d30*/  BSYNC B0 ;  /* 0x0000000000007941 */ /* 0x000fea0003800000 */
.L_x_5717:
        /* <DEDUP_REMOVED lines=27> */
.L_x_5720:
[----:B------:R-:W-:Y:S05]  /*2ef0*/  BSYNC B0 ;  /* 0x0000000000007941 */ /* 0x000fea0003800000 */
.L_x_5719:
        /* <DEDUP_REMOVED lines=73> */
[----:B------:R-:W-:Y:S01]  /*3390*/  F2FP.SATFINITE.E5M2.F32.PACK_AB_MERGE_C R64, RZ, R64, RZ ;  /* 0x00000040ff40723e */ /* 0x000fe200048060ff */
        /* <DEDUP_REMOVED lines=13> */
[----:B------:R-:W-:Y:S01]  /*3470*/  F2FP.SATFINITE.E5M2.F32.PACK_AB_MERGE_C R71, RZ, R71, RZ ;  /* 0x00000047ff47723e */ /* 0x000fe200048060ff */
        /* <DEDUP_REMOVED lines=11> */
.L_x_5722:
[----:B------:R-:W-:Y:S05]  /*3530*/  BSYNC B0 ;  /* 0x0000000000007941 */ /* 0x000fea0003800000 */
.L_x_5721:
[C---:B------:R-:W-:Y:S01]  /*3540*/  FMNMX R72, |R69|.reuse, R72, !PT ;  /* 0x0000004845487209 */ /* 0x040fe20007800200 */
[----:B------:R-:W-:Y:S01]  /*3550*/  FMUL R69, R69, UR12 ;  /* 0x0000000c45457c20 */ /* 0x000fe20008400000 */
[C---:B------:R-:W-:Y:S01]  /*3560*/  FMUL R66, R67.reuse, UR12 ;  /* 0x0000000c43427c20 */ /* 0x040fe20008400000 */
[----:B0-----:R-:W-:Y:S01]  /*3570*/  @!P0 IADD3 R43, P1, P2, R38, R36, R65 ;  /* 0x00000024262b8210 */ /* 0x001fe20007a3e041 */
[----:B------:R-:W-:Y:S01]  /*3580*/  BSSY B0, `(.L_x_5723) ;  /* 0x0000021000007945 */ /* 0x000fe20003800000 */
[----:B------:R-:W-:Y:S02]  /*3590*/  FMNMX R75, |R67|, R72, !PT ;  /* 0x00000048434b7209 */ /* 0x000fe40007800200 */
[----:B------:R-:W-:Y:S02]  /*35a0*/  F2FP.SATFINITE.E5M2.F32.PACK_AB_MERGE_C R67, RZ, R69, RZ ;  /* 0x00000045ff43723e */ /* 0x000fe400048060ff */
[----:B------:R-:W-:Y:S02]  /*35b0*/  @!P0 IADD3.X R69, R14, R29, RZ, P1, P2 ;  /* 0x0000001d0e458210 */ /* 0x000fe40000fe44ff */
[----:B------:R-:W-:-:S02]  /*35c0*/  F2FP.SATFINITE.E5M2.F32.PACK_AB_MERGE_C R66, RZ, R66, RZ ;  /* 0x00000042ff42723e */ /* 0x000fc400048060ff */
        /* <DEDUP_REMOVED lines=9> */
[----:B------:R-:W-:Y:S01]  /*3660*/  F2FP.SATFINITE.E5M2.F32.PACK_AB_MERGE_C R69, RZ, R69, RZ ;  /* 0x00000045ff45723e */ /* 0x000fe200048060ff */
[----:B------:R-:W-:Y:S01]  /*3670*/  IMAD R67, R67, 0x100, R72 ;  /* 0x0000010043437824 */ /* 0x000fe200078e0248 */
[----:B------:R-:W-:Y:S01]  /*3680*/  FMNMX R71, |R68|, R71, !PT ;  /* 0x0000004744477209 */ /* 0x000fe20007800200 */
[----:B------:R-:W-:-:S03]  /*3690*/  FMUL R72, R45, UR12 ;  /* 0x0000000c2d487c20 */ /* 0x000fc60008400000 */
[C---:B------:R-:W-:Y:S01]  /*36a0*/  FMNMX R68, |R70|.reuse, R71, !PT ;  /* 0x0000004746447209 */ /* 0x040fe20007800200 */
[----:B------:R-:W-:Y:S01]  /*36b0*/  FMUL R71, R70, UR12 ;  /* 0x0000000c46477c20 */ /* 0x000fe20008400000 */
[----:B------:R-:W-:Y:S02]  /*36c0*/  F2FP.SATFINITE.E5M2.F32.PACK_AB_MERGE_C R70, RZ, R44, RZ ;  /* 0x0000002cff46723e */ /* 0x000fe400048060ff */
[----:B------:R-:W-:Y:S02]  /*36d0*/  F2FP.SATFINITE.E5M2.F32.PACK_AB_MERGE_C R72, RZ, R72, RZ ;  /* 0x00000048ff48723e */ /* 0x000fe400048060ff */
        /* <DEDUP_REMOVED lines=11> */
.L_x_5724:
[----:B------:R-:W-:Y:S05]  /*3790*/  BSYNC B0 ;  /* 0x0000000000007941 */ /* 0x000fea0003800000 */
.L_x_5723:
        /* <DEDUP_REMOVED lines=11> */
.L_x_5726:
[----:B------:R-:W-:Y:S05]  /*3850*/  BSYNC B0 ;  /* 0x0000000000007941 */ /* 0x000fea0003800000 */
.L_x_5725:
[----:B01----:R-:W-:Y:S01]  /*3860*/  @!P0 IADD3 R43, P1, R65, R36, RZ ;  /* 0x00000024412b8210 */ /* 0x003fe20007f3e0ff */
[----:B------:R-:W-:Y:S02]  /*3870*/  @!P0 IMAD R35, R24, R39, R37 ;  /* 0x0000002718238224 */ /* 0x000fe400078e0225 */
[----:B------:R-:W-:Y:S01]  /*3880*/  FMUL R73, R55, UR12 ;  /* 0x0000000c37497c20 */ /* 0x000fe20008400000 */
[----:B------:R-:W-:Y:S01]  /*3890*/  FMUL R74, R57, UR12 ;  /* 0x0000000c394a7c20 */ /* 0x000fe20008400000 */
[----:B------:R-:W-:Y:S01]  /*38a0*/  BSSY B0, `(.L_x_5727) ;  /* 0x000003d000007945 */ /* 0x000fe20003800000 */
[----:B------:R-:W-:Y:S01]  /*38b0*/  @!P0 IMAD.X R35, RZ, RZ, R35, P1 ;  /* 0x000000ffff238224 */ /* 0x000fe200008e0623 */
[----:B------:R-:W-:Y:S02]  /*38c0*/  @!P0 LEA R42, P1, R43, R27, 0x1 ;  /* 0x0000001b2b2a8211 */ /* 0x000fe400078208ff */
[----:B------:R-:W-:Y:S02]  /*38d0*/  F2FP.SATFINITE.E5M2.F32.PACK_AB_MERGE_C R73, RZ, R73, RZ ;  /* 0x00000049ff49723e */ /* 0x000fe400048060ff */
[----:B------:R-:W-:-:S02]  /*38e0*/  F2FP.SATFINITE.E5M2.F32.PACK_AB_MERGE_C R74, RZ, R74, RZ ;  /* 0x0000004aff4a723e */ /* 0x000fc400048060ff */
[----:B------:R-:W-:Y:S02]  /*38f0*/  @!P0 LEA.HI.X R43, R43, R30, R35, 0x1, P1 ;  /* 0x0000001e2b2b8211 */ /* 0x000fe400008f0c23 */
[----:B------:R-:W-:Y:S02]  /*3900*/  @!P0 PRMT R75, R74, 0x7604, R73 ;  /* 0x000076044a4b8816 */ /* 0x000fe40000000049 */
[----:B------:R-:W-:Y:S01]  /*3910*/  LOP3.LUT R35, R64, 0xff, RZ, 0xc0, !PT ;  /* 0x000000ff40237812 */ /* 0x000fe200078ec0ff */
[----:B------:R-:W-:Y:S01]  /*3920*/  FMUL R64, R56, UR12 ;  /* 0x0000000c38407c20 */ /* 0x000fe20008400000 */
[----:B------:R-:W-:Y:S01]  /*3930*/  @!P0 IADD3 R45, P1, P2, R38, R36, R65 ;  /* 0x00000024262d8210 */ /* 0x000fe20007a3e041 */
[----:B------:R0:W-:Y:S02]  /*3940*/  @!P0 STG.E.U16 desc[UR10][R42.64], R75 ;  /* 0x0000004b2a008986 */ /* 0x0001e4000c10150a */
[----:B------:R-:W-:Y:S01]  /*3950*/  IMAD R35, R66, 0x100, R35 ;  /* 0x0000010042237824 */ /* 0x000fe200078e0223 */
[----:B------:R-:W-:-:S02]  /*3960*/  F2FP.SATFINITE.E5M2.F32.PACK_AB_MERGE_C R64, RZ, R64, RZ ;  /* 0x00000040ff40723e */ /* 0x000fc400048060ff */
[----:B------:R-:W-:Y:S01]  /*3970*/  FMNMX R66, |R55|, R68, !PT ;  /* 0x0000004437427209 */ /* 0x000fe20007800200 */
[----:B------:R-:W-:Y:S01]  /*3980*/  FMUL R55, R59, UR12 ;  /* 0x0000000c3b377c20 */ /* 0x000fe20008400000 */
[----:B------:R-:W-:Y:S02]  /*3990*/  @!P0 IADD3.X R68, R14, R29, RZ, P1, P2 ;  /* 0x0000001d0e448210 */ /* 0x000fe40000fe44ff */
[----:B------:R-:W-:Y:S02]  /*39a0*/  @!P0 LEA R44, P1, R45, R27, 0x1 ;  /* 0x0000001b2d2c8211 */ /* 0x000fe400078208ff */
[----:B------:R-:W-:Y:S02]  /*39b0*/  F2FP.SATFINITE.E5M2.F32.PACK_AB_MERGE_C R55, RZ, R55, RZ ;  /* 0x00000037ff37723e */ /* 0x000fe400048060ff */
        /* <DEDUP_REMOVED lines=19> */
[----:B------:R-:W-:Y:S02]  /*3af0*/  F2FP.SATFINITE.E5M2.F32.PACK_AB_MERGE_C R56, RZ, R43, RZ ;  /* 0x0000002bff38723e */ /* 0x000fe400048060ff */
[----:B------:R-:W-:Y:S02]  /*3b00*/  F2FP.SATFINITE.E5M2.F32.PACK_AB_MERGE_C R43, RZ, R45, RZ ;  /* 0x0000002dff2b723e */ /* 0x000fe400048060ff */
[----:B------:R-:W-:-:S02]  /*3b10*/  FMNMX R67, |R59|, R44, !PT ;  /* 0x0000002c3b437209 */ /* 0x000fc40007800200 */
[----:B------:R-:W-:Y:S02]  /*3b20*/  LOP3.LUT R44, R43, 0xffff, RZ, 0xc0, !PT ;  /* 0x0000ffff2b2c7812 */ /* 0x000fe400078ec0ff */
[----:B------:R-:W-:Y:S02]  /*3b30*/  LOP3.LUT R45, R56, 0xff, RZ, 0xc0, !PT ;  /* 0x000000ff382d7812 */ /* 0x000fe400078ec0ff */
[----:B------:R-:W-:Y:S01]  /*3b40*/  F2FP.SATFINITE.E5M2.F32.PACK_AB_MERGE_C R57, RZ, R57, RZ ;  /* 0x00000039ff39723e */ /* 0x000fe200048060ff */
        /* <DEDUP_REMOVED lines=18> */
.L_x_5728:
[----:B------:R-:W-:Y:S05]  /*3c70*/  BSYNC B0 ;  /* 0x0000000000007941 */ /* 0x000fea0003800000 */
.L_x_5727:
        /* <DEDUP_REMOVED lines=27> */
.L_x_5730:
[----:B------:R-:W-:Y:S05]  /*3e30*/  BSYNC B0 ;  /* 0x0000000000007941 */ /* 0x000fea0003800000 */
.L_x_5729:
        /* <DEDUP_REMOVED lines=26> */
.L_x_5732:
[----:B------:R-:W-:Y:S05]  /*3fe0*/  BSYNC B0 ;  /* 0x0000000000007941 */ /* 0x000fea0003800000 */
.L_x_5731:
        /* <DEDUP_REMOVED lines=25> */
.L_x_5734:
[----:B------:R-:W-:Y:S05]  /*4180*/  BSYNC B0 ;  /* 0x0000000000007941 */ /* 0x000fea0003800000 */
.L_x_5733:
        /* <DEDUP_REMOVED lines=30> */
.L_x_5736:
[----:B------:R-:W-:Y:S05]  /*4370*/  BSYNC B0 ;  /* 0x0000000000007941 */ /* 0x000fea0003800000 */
.L_x_5735:
        /* <DEDUP_REMOVED lines=30> */
.L_x_5738:
[----:B------:R-:W-:Y:S05]  /*4560*/  BSYNC B0 ;  /* 0x0000000000007941 */ /* 0x000fea0003800000 */
.L_x_5737:
        /* <DEDUP_REMOVED lines=121> */
[----:B------:R-:W-:Y:S01]  /*4d00*/  F2FP.SATFINITE.E5M2.F32.PACK_AB_MERGE_C R50, RZ, R50, RZ ;  /* 0x00000032ff32723e */ /* 0x000fe200048060ff */
[----:B------:R-:W-:Y:S01]  /*4d10*/  FMUL R36, R52, R51 ;  /* 0x0000003334247220 */ /* 0x000fe20000400000 */
[----:B------:R-:W-:Y:S01]  /*4d20*/  FMNMX R62, |R48|, R53, !PT ;  /* 0x00000035303e7209 */ /* 0x000fe20007800200 */
[----:B------:R-:W-:Y:S01]  /*4d30*/  FMUL R37, R37, R54 ;  /* 0x0000003625257220 */ /* 0x000fe20000400000 */
[----:B------:R-:W-:Y:S01]  /*4d40*/  FMUL R51, R49, UR12 ;  /* 0x0000000c31337c20 */ /* 0x000fe20008400000 */
[C---:B------:R-:W-:Y:S01]  /*4d50*/  FMUL R54, R35.reuse, UR12 ;  /* 0x0000000c23367c20 */ /* 0x040fe20008400000 */
[----:B------:R-:W-:Y:S01]  /*4d60*/  FMNMX R62, |R35|, R62, !PT ;  /* 0x0000003e233e7209 */ /* 0x000fe20007800200 */
[----:B------:R-:W-:Y:S01]  /*4d70*/  FMUL R35, R11, UR12 ;  /* 0x0000000c0b237c20 */ /* 0x000fe20008400000 */
[----:B------:R-:W-:Y:S01]  /*4d80*/  F2FP.SATFINITE.E5M2.F32.PACK_AB_MERGE_C R47, RZ, R47, RZ ;  /* 0x0000002fff2f723e */ /* 0x000fe200048060ff */
[----:B------:R-:W-:Y:S01]  /*4d90*/  FMUL R49, R34, UR12 ;  /* 0x0000000c22317c20 */ /* 0x000fe20008400000 */
[----:B------:R-:W-:Y:S01]  /*4da0*/  LOP3.LUT R52, R50, 0xff, RZ, 0xc0, !PT ;  /* 0x000000ff32347812 */ /* 0x000fe200078ec0ff */
[----:B------:R-:W-:Y:S01]  /*4db0*/  FMUL R48, R45, UR12 ;  /* 0x0000000c2d307c20 */ /* 0x000fe20008400000 */
[----:B------:R-:W-:-:S02]  /*4dc0*/  F2FP.SATFINITE.E5M2.F32.PACK_AB_MERGE_C R51, RZ, R51, RZ ;  /* 0x00000033ff33723e */ /* 0x000fc400048060ff */
[----:B------:R-:W-:Y:S01]  /*4dd0*/  F2FP.SATFINITE.E5M2.F32.PACK_AB_MERGE_C R54, RZ, R54, RZ ;  /* 0x00000036ff36723e */ /* 0x000fe200048060ff */
[----:B------:R-:W-:Y:S01]  /*4de0*/  IMAD R52, R47, 0x100, R52 ;  /* 0x000001002f347824 */ /* 0x000fe200078e0234 */
[----:B------:R-:W-:Y:S01]  /*4df0*/  F2FP.SATFINITE.E5M2.F32.PACK_AB_MERGE_C R63, RZ, R35, RZ ;  /* 0x00000023ff3f723e */ /* 0x000fe200048060ff */
[----:B------:R-:W-:Y:S01]  /*4e00*/  FMUL R35, R13, UR12 ;  /* 0x0000000c0d237c20 */ /* 0x000fe20008400000 */
[----:B------:R-:W-:Y:S01]  /*4e10*/  @!P0 PRMT R53, R51, 0x7604, R50 ;  /* 0x0000760433358816 */ /* 0x000fe20000000032 */
[----:B------:R-:W-:Y:S01]  /*4e20*/  FMUL R50, R56, UR12 ;  /* 0x0000000c38327c20 */ /* 0x000fe20008400000 */
[----:B------:R-:W-:Y:S01]  /*4e30*/  @!P0 PRMT R57, R54, 0x7604, R47 ;  /* 0x0000760436398816 */ /* 0x000fe2000000002f */
[----:B------:R-:W-:Y:S01]  /*4e40*/  FMUL R47, R12, UR12 ;  /* 0x0000000c0c2f7c20 */ /* 0x000fe20008400000 */
[----:B------:R-:W-:Y:S01]  /*4e50*/  F2FP.SATFINITE.E5M2.F32.PACK_AB_MERGE_C R68, RZ, R35, RZ ;  /* 0x00000023ff44723e */ /* 0x000fe200048060ff */
[----:B------:R0:W-:Y:S01]  /*4e60*/  @!P0 STG.E.U16 desc[UR10][R4.64], R53 ;  /* 0x0000003504008986 */ /* 0x0001e2000c10150a */
[----:B------:R-:W-:Y:S01]  /*4e70*/  F2FP.SATFINITE.E5M2.F32.PACK_AB_MERGE_C R50, RZ, R50, RZ ;  /* 0x00000032ff32723e */ /* 0x000fe200048060ff */
[----:B------:R-:W-:Y:S01]  /*4e80*/  FMUL R35, R32, UR12 ;  /* 0x0000000c20237c20 */ /* 0x000fe20008400000 */
[----:B------:R-:W-:Y:S01]  /*4e90*/  F2FP.SATFINITE.E5M2.F32.PACK_AB_MERGE_C R76, RZ, R47, RZ ;  /* 0x0000002fff4c723e */ /* 0x000fe200048060ff */
[----:B------:R1:W-:Y:S01]  /*4ea0*/  @!P0 STG.E.U16 desc[UR10][R8.64], R57 ;  /* 0x0000003908008986 */ /* 0x0003e2000c10150a */
[----:B------:R-:W-:-:S02]  /*4eb0*/  F2FP.SATFINITE.E5M2.F32.PACK_AB_MERGE_C R48, RZ, R48, RZ ;  /* 0x00000030ff30723e */ /* 0x000fc400048060ff */
[----:B------:R-:W-:Y:S02]  /*4ec0*/  LOP3.LUT R51, R51, 0xff, RZ, 0xc0, !PT ;  /* 0x000000ff33337812 */ /* 0x000fe400078ec0ff */
[----:B------:R-:W-:Y:S02]  /*4ed0*/  F2FP.SATFINITE.E5M2.F32.PACK_AB_MERGE_C R35, RZ, R35, RZ ;  /* 0x00000023ff23723e */ /* 0x000fe400048060ff */
[----:B0-----:R-:W-:Y:S01]  /*4ee0*/  LOP3.LUT R5, R63, 0xff, RZ, 0xc0, !PT ;  /* 0x000000ff3f057812 */ /* 0x001fe200078ec0ff */
[----:B------:R-:W-:Y:S01]  /*4ef0*/  IMAD R54, R54, 0x100, R51 ;  /* 0x0000010036367824 */ /* 0x000fe200078e0233 */
[----:B------:R-:W-:Y:S02]  /*4f00*/  LOP3.LUT R53, R68, 0xff, RZ, 0xc0, !PT ;  /* 0x000000ff44357812 */ /* 0x000fe400078ec0ff */
[----:B-1----:R-:W-:Y:S01]  /*4f10*/  F2FP.SATFINITE.E5M2.F32.PACK_AB_MERGE_C R8, RZ, R49, RZ ;  /* 0x00000031ff08723e */ /* 0x002fe200048060ff */
        /* <DEDUP_REMOVED lines=15> */
[----:B------:R-:W-:Y:S01]  /*5010*/  F2FP.SATFINITE.E5M2.F32.PACK_AB_MERGE_C R57, RZ, R57, RZ ;  /* 0x00000039ff39723e */ /* 0x000fe200048060ff */
        /* <DEDUP_REMOVED lines=15> */
[----:B------:R-:W-:-:S02]  /*5110*/  F2FP.SATFINITE.E5M2.F32.PACK_AB_MERGE_C R36, RZ, R36, RZ ;  /* 0x00000024ff24723e */ /* 0x000fc400048060ff */
        /* <DEDUP_REMOVED lines=16> */
.L_x_5740:
[----:B------:R-:W-:Y:S05]  /*5220*/  BSYNC B0 ;  /* 0x0000000000007941 */ /* 0x000fea0003800000 */
.L_x_5739:
[----:B------:R-:W-:Y:S01]  /*5230*/  BSSY B0, `(.L_x_5741) ;  /* 0x000000d000007945 */ /* 0x000fe20003800000 */
[----:B------:R-:W-:Y:S02]  /*5240*/  FMNMX R37, |R12|, R13, !PT ;  /* 0x0000000d0c257209 */ /* 0x000fe40007800200 */
[----:B------:R-:W-:Y:S01]  /*5250*/  F2FP.SATFINITE.E5M2.F32.PACK_AB_MERGE_C R62, RZ, R62, RZ ;  /* 0x0000003eff3e723e */ /* 0x000fe200048060ff */
        /* <DEDUP_REMOVED lines=10> */
.L_x_5742:
[----:B------:R-:W-:Y:S05]  /*5300*/  BSYNC B0 ;  /* 0x0000000000007941 */ /* 0x000fea0003800000 */
.L_x_5741:
        /* <DEDUP_REMOVED lines=10> */
[----:B------:R-:W-:Y:S01]  /*53b0*/  F2FP.SATFINITE.E5M2.F32.PACK_AB_MERGE_C R57, RZ, R57, RZ ;  /* 0x00000039ff39723e */ /* 0x000fe200048060ff */
[----:B------:R0:W-:Y:S01]  /*53c0*/  @!P0 STG.E.U16 desc[UR10][R36.64], R49 ;  /* 0x0000003124008986 */ /* 0x0001e2000c10150a */
[----:B------:R-:W-:Y:S02]  /*53d0*/  F2FP.SATFINITE.E5M2.F32.PACK_AB_MERGE_C R63, RZ, R63, RZ ;  /* 0x0000003fff3f723e */ /* 0x000fe400048060ff */
        /* <DEDUP_REMOVED lines=29> */
.L_x_5744:
[----:B------:R-:W-:Y:S05]  /*55b0*/  BSYNC B0 ;  /* 0x0000000000007941 */ /* 0x000fea0003800000 */
.L_x_5743:
        /* <DEDUP_REMOVED lines=11> */
.L_x_5746:
[----:B------:R-:W-:Y:S05]  /*5670*/  BSYNC B0 ;  /* 0x0000000000007941 */ /* 0x000fea0003800000 */
.L_x_5745:
        /* <DEDUP_REMOVED lines=69> */
[----:B------:R-:W-:Y:S01]  /*5ad0*/  F2FP.SATFINITE.E5M2.F32.PACK_AB_MERGE_C R47, RZ, R15, RZ ;  /* 0x0000000fff2f723e */ /* 0x000fe200048060ff */
[----:B------:R-:W-:Y:S01]  /*5ae0*/  FMUL R15, R42, UR12 ;  /* 0x0000000c2a0f7c20 */ /* 0x000fe20008400000 */
[----:B------:R-:W-:Y:S01]  /*5af0*/  FMNMX R28, RZ, R28, !PT ;  /* 0x0000001cff1c7209 */ /* 0x000fe20007800000 */
[----:B------:R-:W-:Y:S01]  /*5b00*/  FMUL R36, R73, R36 ;  /* 0x0000002449247220 */ /* 0x000fe20000400000 */
[----:B------:R-:W-:-:S02]  /*5b10*/  IMAD.U32 R65, R65, 0x10000, RZ ;  /* 0x0001000041417824 */ /* 0x000fc400078e00ff */
[----:B------:R-:W-:Y:S01]  /*5b20*/  FMUL R54, R48, UR12 ;  /* 0x0000000c30367c20 */ /* 0x000fe20008400000 */
[----:B------:R-:W-:Y:S01]  /*5b30*/  F2FP.SATFINITE.E5M2.F32.PACK_AB_MERGE_C R62, RZ, R17, RZ ;  /* 0x00000011ff3e723e */ /* 0x000fe200048060ff */
[----:B------:R-:W-:Y:S01]  /*5b40*/  FMUL R28, R57, R28 ;  /* 0x0000001c391c7220 */ /* 0x000fe20000400000 */
[----:B------:R-:W-:Y:S01]  /*5b50*/  FMUL R17, R36, UR12 ;  /* 0x0000000c24117c20 */ /* 0x000fe20008400000 */
[----:B------:R-:W-:Y:S01]  /*5b60*/  F2FP.SATFINITE.E5M2.F32.PACK_AB_MERGE_C R48, RZ, R15, RZ ;  /* 0x0000000fff30723e */ /* 0x000fe200048060ff */
        /* <DEDUP_REMOVED lines=9> */
[----:B------:R-:W-:Y:S01]  /*5c00*/  F2FP.SATFINITE.E5M2.F32.PACK_AB_MERGE_C R61, RZ, R17, RZ ;  /* 0x00000011ff3d723e */ /* 0x000fe200048060ff */
[C---:B------:R-:W-:Y:S01]  /*5c10*/  FMUL R59, R65.reuse, UR12 ;  /* 0x0000000c413b7c20 */ /* 0x040fe20008400000 */
[----:B------:R-:W-:Y:S01]  /*5c20*/  LOP3.LUT R48, R48, 0xff, RZ, 0xc0, !PT ;  /* 0x000000ff30307812 */ /* 0x000fe200078ec0ff */
[----:B------:R-:W-:Y:S01]  /*5c30*/  FMUL R50, R50, R75 ;  /* 0x0000004b32327220 */ /* 0x000fe20000400000 */
[----:B------:R-:W-:Y:S01]  /*5c40*/  F2FP.SATFINITE.E5M2.F32.PACK_AB_MERGE_C R57, RZ, R57, RZ ;  /* 0x00000039ff39723e */ /* 0x000fe200048060ff */
        /* <DEDUP_REMOVED lines=9> */
[----:B------:R-:W-:-:S02]  /*5ce0*/  F2FP.SATFINITE.E5M2.F32.PACK_AB_MERGE_C R54, RZ, R54, RZ ;  /* 0x00000036ff36723e */ /* 0x000fc400048060ff */
[----:B------:R-:W-:Y:S02]  /*5cf0*/  F2FP.SATFINITE.E5M2.F32.PACK_AB_MERGE_C R59, RZ, R59, RZ ;  /* 0x0000003bff3b723e */ /* 0x000fe400048060ff */
[C---:B------:R-:W-:Y:S02]  /*5d00*/  FMNMX R61, |R45|.reuse, R68, !PT ;  /* 0x000000442d3d7209 */ /* 0x040fe40007800200 */
[----:B------:R-:W-:Y:S01]  /*5d10*/  PRMT R17, R56, 0x5410, R17 ;  /* 0x0000541038117816 */ /* 0x000fe20000000011 */
[----:B------:R-:W-:Y:S01]  /*5d20*/  FMUL R56, R45, UR12 ;  /* 0x0000000c2d387c20 */ /* 0x000fe20008400000 */
[----:B------:R-:W-:Y:S02]  /*5d30*/  @!P1 LEA.HI.X R15, R4, R26, R5, 0x1, P0 ;  /* 0x0000001a040f9211 */ /* 0x000fe400000f0c05 */
[----:B------:R-:W-:Y:S02]  /*5d40*/  @!P1 PRMT R65, R59, 0x7604, R54 ;  /* 0x000076043b419816 */ /* 0x000fe40000000036 */
[C---:B------:R-:W-:Y:S01]  /*5d50*/  FMNMX R71, |R50|.reuse, R61, !PT ;  /* 0x0000003d32477209 */ /* 0x040fe20007800200 */
[----:B------:R-:W-:Y:S01]  /*5d60*/  FMUL R61, R50, UR12 ;  /* 0x0000000c323d7c20 */ /* 0x000fe20008400000 */
[----:B------:R-:W-:Y:S01]  /*5d70*/  F2FP.SATFINITE.E5M2.F32.PACK_AB_MERGE_C R45, RZ, R62, RZ ;  /* 0x0000003eff2d723e */ /* 0x000fe200048060ff */
[----:B------:R-:W-:Y:S01]  /*5d80*/  FMUL R62, R44, UR12 ;  /* 0x0000000c2c3e7c20 */ /* 0x000fe20008400000 */
[----:B------:R-:W-:Y:S01]  /*5d90*/  F2FP.SATFINITE.E5M2.F32.PACK_AB_MERGE_C R68, RZ, R63, RZ ;  /* 0x0000003fff44723e */ /* 0x000fe200048060ff */
[----:B------:R0:W-:Y:S01]  /*5da0*/  @!P1 STG.E.U16 desc[UR10][R14.64], R65 ;  /* 0x000000410e009986 */ /* 0x0001e2000c10150a */
[----:B------:R-:W-:Y:S01]  /*5db0*/  F2FP.SATFINITE.E5M2.F32.PACK_AB_MERGE_C R69, RZ, R56, RZ ;  /* 0x00000038ff45723e */ /* 0x000fe200048060ff */
[----:B------:R-:W-:Y:S01]  /*5dc0*/  FMUL R63, R18, UR12 ;  /* 0x0000000c123f7c20 */ /* 0x000fe20008400000 */
[----:B------:R-:W-:-:S02]  /*5dd0*/  F2FP.SATFINITE.E5M2.F32.PACK_AB_MERGE_C R56, RZ, R61, RZ ;  /* 0x0000003dff38723e */ /* 0x000fc400048060ff */
[----:B------:R-:W-:Y:S02]  /*5de0*/  F2FP.SATFINITE.E5M2.F32.PACK_AB_MERGE_C R50, RZ, R62, RZ ;  /* 0x0000003eff32723e */ /* 0x000fe400048060ff */
        /* <DEDUP_REMOVED lines=16> */
[----:B------:R-:W-:-:S02]  /*5ef0*/  F2FP.SATFINITE.E5M2.F32.PACK_AB_MERGE_C R17, RZ, R53, RZ ;  /* 0x00000035ff11723e */ /* 0x000fc400048060ff */
[----:B------:R-:W-:Y:S01]  /*5f00*/  PRMT R15, R54, 0x5410, R15 ;  /* 0x00005410360f7816 */ /* 0x000fe2000000000f */
[C---:B------:R-:W-:Y:S01]  /*5f10*/  FMUL R54, R46.reuse, UR12 ;  /* 0x0000000c2e367c20 */ /* 0x040fe20008400000 */
[----:B------:R-:W-:Y:S02]  /*5f20*/  @!P1 PRMT R65, R17, 0x7604, R50 ;  /* 0x0000760411419816 */ /* 0x000fe40000000032 */
[----:B------:R-:W-:Y:S02]  /*5f30*/  FMNMX R61, |R46|, R61, !PT ;  /* 0x0000003d2e3d7209 */ /* 0x000fe40007800200 */
[----:B------:R-:W-:Y:S01]  /*5f40*/  F2FP.SATFINITE.E5M2.F32.PACK_AB_MERGE_C R54, RZ, R54, RZ ;  /* 0x00000036ff36723e */ /* 0x000fe200048060ff */
[----:B------:R2:W-:Y:S01]  /*5f50*/  @!P1 STG.E.U16 desc[UR10][R8.64], R65 ;  /* 0x0000004108009986 */ /* 0x0005e2000c10150a */
[----:B------:R-:W-:Y:S02]  /*5f60*/  F2FP.SATFINITE.E5M2.F32.PACK_AB_MERGE_C R46, RZ, R63, RZ ;  /* 0x0000003fff2e723e */ /* 0x000fe400048060ff */
        /* <DEDUP_REMOVED lines=25> */
.L_x_5748:
[----:B------:R-:W-:Y:S05]  /*6100*/  BSYNC B0 ;  /* 0x0000000000007941 */ /* 0x000fea0003800000 */
.L_x_5747:
        /* <DEDUP_REMOVED lines=15> */
.L_x_5750:
[----:B------:R-:W-:Y:S05]  /*6200*/  BSYNC B0 ;  /* 0x0000000000007941 */ /* 0x000fea0003800000 */
.L_x_5749:
        /* <DEDUP_REMOVED lines=85> */
.L_x_5755:
        /* <DEDUP_REMOVED lines=51> */
.L_x_5754:
[----:B------:R-:W-:Y:S05]  /*6a90*/  BSYNC B1 ;  /* 0x0000000000017941 */ /* 0x000fea0003800000 */
.L_x_5753:
        /* <DEDUP_REMOVED lines=15> */
.L_x_5757:
[----:B------:R-:W-:Y:S05]  /*6b90*/  BSYNC B1 ;  /* 0x0000000000017941 */ /* 0x000fea0003800000 */
.L_x_5756:
        /* <DEDUP_REMOVED lines=25> */
.L_x_5752:
[----:B------:R-:W-:Y:S05]  /*6d30*/  BSYNC B0 ;  /* 0x0000000000007941 */ /* 0x000fea0003800000 */
.L_x_5751:
        /* <DEDUP_REMOVED lines=26> */
.L_x_5762:
        /* <DEDUP_REMOVED lines=51> */
.L_x_5761:
[----:B------:R-:W-:Y:S05]  /*7210*/  BSYNC B1 ;  /* 0x0000000000017941 */ /* 0x000fea0003800000 */
.L_x_5760:
        /* <DEDUP_REMOVED lines=15> */
.L_x_5764:
[----:B------:R-:W-:Y:S05]  /*7310*/  BSYNC B1 ;  /* 0x0000000000017941 */ /* 0x000fea0003800000 */
.L_x_5763:
        /* <DEDUP_REMOVED lines=25> */
.L_x_5759:
[----:B------:R-:W-:Y:S05]  /*74b0*/  BSYNC B0 ;  /* 0x0000000000007941 */ /* 0x000fea0003800000 */
.L_x_5758:
        /* <DEDUP_REMOVED lines=34> */
.L_x_5769:
        /* <DEDUP_REMOVED lines=51> */
.L_x_5768:
[----:B------:R-:W-:Y:S05]  /*7a10*/  BSYNC B1 ;  /* 0x0000000000017941 */ /* 0x000fea0003800000 */
.L_x_5767:
        /* <DEDUP_REMOVED lines=15> */
.L_x_5771:
[----:B------:R-:W-:Y:S05]  /*7b10*/  BSYNC B1 ;  /* 0x0000000000017941 */ /* 0x000fea0003800000 */
.L_x_5770:
        /* <DEDUP_REMOVED lines=25> */
.L_x_5766:
[----:B------:R-:W-:Y:S05]  /*7cb0*/  BSYNC B0 ;  /* 0x0000000000007941 */ /* 0x000fea0003800000 */
.L_x_5765:
        /* <DEDUP_REMOVED lines=22> */
.L_x_5777:
        /* <DEDUP_REMOVED lines=53> */
.L_x_5776:
[----:B0-----:R-:W-:-:S07]  /*8170*/  VIADD R3, R24, 0x5 ;  /* 0x0000000518037836 */ /* 0x001fce0000000000 */
.L_x_5775:
[----:B------:R-:W-:Y:S05]  /*8180*/  BSYNC B1 ;  /* 0x0000000000017941 */ /* 0x000fea0003800000 */
.L_x_5774:
        /* <DEDUP_REMOVED lines=17> */
.L_x_5779:
[----:B------:R-:W-:Y:S05]  /*82a0*/  BSYNC B1 ;  /* 0x0000000000017941 */ /* 0x000fea0003800000 */
.L_x_5778:
        /* <DEDUP_REMOVED lines=24> */
.L_x_5773:
[----:B------:R-:W-:Y:S05]  /*8430*/  BSYNC B0 ;  /* 0x0000000000007941 */ /* 0x000fea0003800000 */
.L_x_5772:
        /* <DEDUP_REMOVED lines=41> */
.L_x_5790:
[----:B-1----:R-:W-:-:S07]  /*86d0*/  FMNMX R5, R4, R5, !PT ;  /* 0x0000000504057209 */ /* 0x002fce0007800000 */
.L_x_5782:
[----:B------:R-:W-:Y:S05]  /*86e0*/  BSYNC B0 ;  /* 0x0000000000007941 */ /* 0x000fea0003800000 */
.L_x_5781:
[----:B------:R-:W-:Y:S01]  /*86f0*/  ISETP.NE.AND P0, PT, R0, RZ, PT ;  /* 0x000000ff0000720c */ /* 0x000fe20003f05270 */
[----:B------:R-:W-:-:S12]  /*8700*/  BSSY B0, `(.L_x_5780) ;  /* 0x0000004000007945 */ /* 0x000fd80003800000 */
[----:B------:R-:W-:Y:S05]  /*8710*/  @P0 BRA `(.L_x_5784) ;  /* 0x0000000000080947 */ /* 0x000fea0003800000 */
[----:B------:R-:W1:Y:S02]  /*8720*/  LDC.64 R2, c[0x0][0x238] ;  /* 0x00008e00ff027b82 */ /* 0x000e640000000a00 */
[----:B-1----:R1:W-:Y:S02]  /*8730*/  REDG.E.MAX.S32.STRONG.GPU desc[UR10][R2.64], R5 ;  /* 0x000000050200798e */ /* 0x0023e4000d10e38a */
.L_x_5784:
[----:B------:R-:W-:Y:S05]  /*8740*/  BSYNC B0 ;  /* 0x0000000000007941 */ /* 0x000fea0003800000 */
.L_x_5780:
        /* <DEDUP_REMOVED lines=13> */
[----:B-1-3--:R-:W-:Y:S05]  /*8820*/  CALL.REL.NOINC `($__internal_125_$__cuda_sm20_rcp_rn_f32_slowpath) ;  /* 0x0000000400887944 */ /* 0x00afea0003c00000 */
[----:B------:R-:W-:Y:S05]  /*8830*/  BRA `(.L_x_5786) ;  /* 0x0000000000147947 */ /* 0x000fea0003800000 */
.L_x_5785:
[----:B-1----:R-:W1:Y:S01]  /*8840*/  MUFU.RCP R5, UR12 ;  /* 0x0000000c00057d08 */ /* 0x002e620008001000 */
[----:B------:R-:W-:-:S04]  /*8850*/  IMAD.U32 R0, RZ, RZ, UR12 ;  /* 0x0000000cff007e24 */ /* 0x000fc8000f8e00ff */
[----:B-1----:R-:W-:-:S04]  /*8860*/  FFMA R0, R5, R0, -1 ;  /* 0xbf80000005007423 */ /* 0x002fc80000000000 */
[----:B------:R-:W-:-:S04]  /*8870*/  FADD.FTZ R0, -R0, -RZ ;  /* 0x800000ff00007221 */ /* 0x000fc80000010100 */
[----:B------:R-:W-:-:S07]  /*8880*/  FFMA R5, R5, R0, R5 ;  /* 0x0000000005057223 */ /* 0x000fce0000000005 */
.L_x_5786:
[----:B0--3--:R-:W0:Y:S02]  /*8890*/  LDC.64 R2, c[0x0][0x240] ;  /* 0x00009000ff027b82 */ /* 0x009e240000000a00 */
[----:B0-----:R-:W-:Y:S01]  /*88a0*/  STG.E desc[UR10][R2.64], R5 ;  /* 0x0000000502007986 */ /* 0x001fe2000c10190a */
[----:B------:R-:W-:Y:S05]  /*88b0*/  EXIT ;  /* 0x000000000000794d */ /* 0x000fea0003800000 */
.L_x_5783:
[----:B------:R-:W-:Y:S02]  /*88c0*/  IMAD.MOV.U32 R7, RZ, RZ, 0x4 ;  /* 0x00000004ff077424 */ /* 0x000fe400078e00ff */
[----:B------:R-:W-:Y:S02]  /*88d0*/  IMAD.MOV.U32 R9, RZ, RZ, 0x1f ;  /* 0x0000001fff097424 */ /* 0x000fe400078e00ff */
[----:B------:R-:W-:-:S07]  /*88e0*/  IMAD.MOV.U32 R6, RZ, RZ, -0x1 ;  /* 0xffffffffff067424 */ /* 0x000fce00078e00ff */
[----:B01----:R-:W-:Y:S05]  /*88f0*/  WARPSYNC.COLLECTIVE R6, `(.L_x_5787) ;  /* 0x0000000006087348 */ /* 0x003fea0003c00000 */
[----:B-1----:R1:W2:Y:S02]  /*8900*/  SHFL.DOWN P0, R5, R2, R7, R9 ;  /* 0x0800000702057389 */ /* 0x0022a40000000009 */
[----:B012---:R-:W-:Y:S01]  /*8910*/  ENDCOLLECTIVE ;  /* 0x000000000000791b */ /* 0x007fe20003800000 */
.L_x_5787:
[----:B------:R-:W-:Y:S02]  /*8920*/  IMAD.MOV.U32 R7, RZ, RZ, 0x2 ;  /* 0x00000002ff077424 */ /* 0x000fe400078e00ff */
[----:B------:R-:W-:-:S05]  /*8930*/  IMAD.MOV.U32 R3, RZ, RZ, R5 ;  /* 0x000000ffff037224 */ /* 0x000fca00078e0005 */
[----:B------:R-:W-:-:S05]  /*8940*/  FMNMX R3, R3, R2, !PT ;  /* 0x0000000203037209 */ /* 0x000fca0007800000 */
[----:B------:R-:W-:-:S07]  /*8950*/  IMAD.MOV.U32 R2, RZ, RZ, R3 ;  /* 0x000000ffff027224 */ /* 0x000fce00078e0003 */
[----:B------:R-:W-:Y:S05]  /*8960*/  WARPSYNC.COLLECTIVE R6, `(.L_x_5788) ;  /* 0x0000000006087348 */ /* 0x000fea0003c00000 */
[----:B------:R0:W1:Y:S02]  /*8970*/  SHFL.DOWN P0, R5, R2, R7, R9 ;  /* 0x0800000702057389 */ /* 0x0000640000000009 */
[----:B01----:R-:W-:Y:S01]  /*8980*/  ENDCOLLECTIVE ;  /* 0x000000000000791b */ /* 0x003fe20003800000 */
.L_x_5788:
[----:B------:R-:W-:Y:S02]  /*8990*/  IMAD.MOV.U32 R7, RZ, RZ, 0x1 ;  /* 0x00000001ff077424 */ /* 0x000fe400078e00ff */
[----:B------:R-:W-:-:S05]  /*89a0*/  IMAD.MOV.U32 R4, RZ, RZ, R5 ;  /* 0x000000ffff047224 */ /* 0x000fca00078e0005 */
[----:B------:R-:W-:-:S05]  /*89b0*/  FMNMX R4, R3, R4, !PT ;  /* 0x0000000403047209 */ /* 0x000fca0007800000 */
[----:B------:R-:W-:-:S07]  /*89c0*/  IMAD.MOV.U32 R2, RZ, RZ, R4 ;  /* 0x000000ffff027224 */ /* 0x000fce00078e0004 */
[----:B------:R-:W-:Y:S05]  /*89d0*/  WARPSYNC.COLLECTIVE R6, `(.L_x_5789) ;  /* 0x0000000006087348 */ /* 0x000fea0003c00000 */
[----:B------:R0:W1:Y:S02]  /*89e0*/  SHFL.DOWN P0, R5, R2, R7, R9 ;  /* 0x0800000702057389 */ /* 0x0000640000000009 */
[----:B01----:R-:W-:Y:S01]  /*89f0*/  ENDCOLLECTIVE ;  /* 0x000000000000791b */ /* 0x003fe20003800000 */
.L_x_5789:
[----:B------:R-:W-:Y:S05]  /*8a00*/  BRA `(.L_x_5790) ;  /* 0xfffffffc00307947 */ /* 0x000fea000383ffff */
        .weak           $__internal_124_$__cuda_sm20_div_u64
        .type           $__internal_124_$__cuda_sm20_div_u64,@function
        .size           $__internal_124_$__cuda_sm20_div_u64,($__internal_125_$__cuda_sm20_rcp_rn_f32_slowpath - $__internal_124_$__cuda_sm20_div_u64)
$__internal_124_$__cuda_sm20_div_u64:
        /* <DEDUP_REMOVED lines=67> */
[----:B------:R-:W-:Y:S06]  /*8e40*/  RET.REL.NODEC R6 `(_ZN18transformer_engine6detail43dgated_act_cast_transpose_kernel_notalignedILi2ELi4Ef13__nv_bfloat1613__nv_fp8_e5m2NS_5EmptyEXadL_ZNS_5dreluIffEET_T0_RKS4_EEXadL_ZNS_4reluIffEES6_S7_S9_EEEEvPKT2_SD_PT3_SF_PKT1_PSG_SJ_mmm) ;  /* 0xffffff70066c7950 */ /* 0x000fec0003c3ffff */
        .weak           $__internal_125_$__cuda_sm20_rcp_rn_f32_slowpath
        .type           $__internal_125_$__cuda_sm20_rcp_rn_f32_slowpath,@function
        .size           $__internal_125_$__cuda_sm20_rcp_rn_f32_slowpath,(.L_x_34610 - $__internal_125_$__cuda_sm20_rcp_rn_f32_slowpath)
$__internal_125_$__cuda_sm20_rcp_rn_f32_slowpath:
        /* <DEDUP_REMOVED lines=15> */
.L_x_5791:
        /* <DEDUP_REMOVED lines=33> */
.L_x_5793:
[----:B------:R0:W1:Y:S02]  /*9150*/  MUFU.RCP R2, R0 ;  /* 0x0000000000027308 */ /* 0x0000640000001000 */
.L_x_5792:
[----:B-1-3--:R-:W-:Y:S02]  /*9160*/  IMAD.MOV.U32 R5, RZ, RZ, R2 ;  /* 0x000000ffff057224 */ /* 0x00afe400078e0002 */
[----:B------:R-:W-:Y:S02]  /*9170*/  IMAD.MOV.U32 R2, RZ, RZ, R7 ;  /* 0x000000ffff027224 */ /* 0x000fe400078e0007 */
[----:B------:R-:W-:-:S04]  /*9180*/  IMAD.MOV.U32 R3, RZ, RZ, 0x0 ;  /* 0x00000000ff037424 */ /* 0x000fc800078e00ff */
[----:B0-2---:R-:W-:Y:S05]  /*9190*/  RET.REL.NODEC R2 `(_ZN18transformer_engine6detail43dgated_act_cast_transpose_kernel_notalignedILi2ELi4Ef13__nv_bfloat1613__nv_fp8_e5m2NS_5EmptyEXadL_ZNS_5dreluIffEET_T0_RKS4_EEXadL_ZNS_4reluIffEES6_S7_S9_EEEEvPKT2_SD_PT3_SF_PKT1_PSG_SJ_mmm) ;  /* 0xffffff6c02987950 */ /* 0x005fea0003c3ffff */
.L_x_5794:
        /* <DEDUP_REMOVED lines=14> */
.L_x_34610:


//--------------------- .text._ZN18transformer_engine6detail32dgated_act_cast_transpose_kernelILi2ELi4Ef13__nv_bfloat1613__nv_fp8_e5m2NS_5EmptyEXadL_ZNS_5dreluIffEET_T0_RKS4_EEXadL_ZNS_4reluIffEES6_S7_S9_EEEEvPKT2_SD_PT3_SF_PKT1_PSG_SJ_mmm --------------------------
	.section	.text._ZN18transformer_engine6detail32dgated_act_cast_transpose_kernelILi2ELi4Ef13__nv_bfloat1613__nv_fp8_e5m2NS_5EmptyEXadL_ZNS_5dreluIffEET_T0_RKS4_EEXadL_ZNS_4reluIffEES6_S7_S9_EEEEvPKT2_SD_PT3_SF_PKT1_PSG_SJ_mmm,"ax",@progbits
	.align	128
        .global         _ZN18transformer_engine6detail32dgated_act_cast_transpose_kernelILi2ELi4Ef13__nv_bfloat1613__nv_fp8_e5m2NS_5EmptyEXadL_ZNS_5dreluIffEET_T0_RKS4_EEXadL_ZNS_4reluIffEES6_S7_S9_EEEEvPKT2_SD_PT3_SF_PKT1_PSG_SJ_mmm
        .type           _ZN18transformer_engine6detail32dgated_act_cast_transpose_kernelILi2ELi4Ef13__nv_bfloat1613__nv_fp8_e5m2NS_5EmptyEXadL_ZNS_5dreluIffEET_T0_RKS4_EEXadL_ZNS_4reluIffEES6_S7_S9_EEEEvPKT2_SD_PT3_SF_PKT1_PSG_SJ_mmm,@function
        .size           _ZN18transformer_engine6detail32dgated_act_cast_transpose_kernelILi2ELi4Ef13__nv_bfloat1613__nv_fp8_e5m2NS_5EmptyEXadL_ZNS_5dreluIffEET_T0_RKS4_EEXadL_ZNS_4reluIffEES6_S7_S9_EEEEvPKT2_SD_PT3_SF_PKT1_PSG_SJ_mmm,(.L_x_34612 - _ZN18transformer_engine6detail32dgated_act_cast_transpose_kernelILi2ELi4Ef13__nv_bfloat1613__nv_fp8_e5m2NS_5EmptyEXadL_ZNS_5dreluIffEET_T0_RKS4_EEXadL_ZNS_4reluIffEES6_S7_S9_EEEEvPKT2_SD_PT3_SF_PKT1_PSG_SJ_mmm)
        .other          _ZN18transformer_engine6detail32dgated_act_cast_transpose_kernelILi2ELi4Ef13__nv_bfloat1613__nv_fp8_e5m2NS_5EmptyEXadL_ZNS_5dreluIffEET_T0_RKS4_EEXadL_ZNS_4reluIffEES6_S7_S9_EEEEvPKT2_SD_PT3_SF_PKT1_PSG_SJ_mmm,@"STO_CUDA_ENTRY STV_DEFAULT"
_ZN18transformer_engine6detail32dgated_act_cast_transpose_kernelILi2ELi4Ef13__nv_bfloat1613__nv_fp8_e5m2NS_5EmptyEXadL_ZNS_5dreluIffEET_T0_RKS4_EEXadL_ZNS_4reluIffEES6_S7_S9_EEEEvPKT2_SD_PT3_SF_PKT1_PSG_SJ_mmm:
.text._ZN18transformer_engine6detail32dgated_act_cast_transpose_kernelILi2ELi4Ef13__nv_bfloat1613__nv_fp8_e5m2NS_5EmptyEXadL_ZNS_5dreluIffEET_T0_RKS4_EEXadL_ZNS_4reluIffEES6_S7_S9_EEEEvPKT2_SD_PT3_SF_PKT1_PSG_SJ_mmm:
        /* <DEDUP_REMOVED lines=18> */
[----:B------:R-:W-:Y:S05]  /*0120*/  CALL.REL.NOINC `($__internal_126_$__cuda_sm20_div_u64) ;  /* 0x0000005000ac7944 */ /* 0x000fea0003c00000 */
        /* <DEDUP_REMOVED lines=8> */
.L_x_5795:
        /* <DEDUP_REMOVED lines=22> */
.L_x_5796:
        /* <DEDUP_REMOVED lines=220> */
[----:B------:R-:W-:Y:S01]  /*10d0*/  F2FP.SATFINITE.E5M2.F32.PACK_AB_MERGE_C R49, RZ, R59, RZ ;  /* 0x0000003bff31723e */ /* 0x000fe200048060ff */
        /* <DEDUP_REMOVED lines=18> */
[----:B------:R-:W-:-:S02]  /*1200*/  F2FP.SATFINITE.E5M2.F32.PACK_AB_MERGE_C R58, RZ, R58, RZ ;  /* 0x0000003aff3a723e */ /* 0x000fc400048060ff */
[C---:B------:R-:W-:Y:S01]  /*1210*/  FMNMX R55, |R13|.reuse, R62, !PT ;  /* 0x0000003e0d377209 */ /* 0x040fe20007800200 */
[----:B------:R-:W-:Y:S01]  /*1220*/  FMUL R13, R13, UR8 ;  /* 0x000000080d0d7c20 */ /* 0x000fe20008400000 */
[----:B------:R-:W-:Y:S01]  /*1230*/  IMAD.X R11, R8, 0x1, R9, P0 ;  /* 0x00000001080b7824 */ /* 0x000fe200000e0609 */
[----:B------:R-:W-:Y:S01]  /*1240*/  PRMT R61, R49, 0x7604, R58 ;  /* 0x00007604313d7816 */ /* 0x000fe2000000003a */
[----:B------:R-:W-:Y:S01]  /*1250*/  FMUL R54, R54, R53 ;  /* 0x0000003536367220 */ /* 0x000fe20000400000 */
[----:B------:R-:W-:Y:S01]  /*1260*/  FMNMX R53, |R12|, R55, !PT ;  /* 0x000000370c357209 */ /* 0x000fe20007800200 */
[----:B------:R-:W-:Y:S01]  /*1270*/  FMUL R51, R51, UR8 ;  /* 0x0000000833337c20 */ /* 0x000fe20008400000 */
[----:B------:R-:W-:Y:S02]  /*1280*/  F2FP.SATFINITE.E5M2.F32.PACK_AB_MERGE_C R13, RZ, R13, RZ ;  /* 0x0000000dff0d723e */ /* 0x000fe400048060ff */
[----:B------:R-:W-:Y:S01]  /*1290*/  F2FP.SATFINITE.E5M2.F32.PACK_AB_MERGE_C R55, RZ, R59, RZ ;  /* 0x0000003bff37723e */ /* 0x000fe200048060ff */
[----:B------:R0:W-:Y:S01]  /*12a0*/  STG.E.U16 desc[UR10][R10.64], R61 ;  /* 0x0000003d0a007986 */ /* 0x0001e2000c10150a */
[----:B------:R-:W-:Y:S01]  /*12b0*/  FMNMX R53, |R28|, R53, !PT ;  /* 0x000000351c357209 */ /* 0x000fe20007800200 */
[----:B------:R-:W-:Y:S01]  /*12c0*/  FMUL R12, R12, UR8 ;  /* 0x000000080c0c7c20 */ /* 0x000fe20008400000 */
[----:B------:R-:W-:-:S02]  /*12d0*/  FMNMX R56, RZ, R56, !PT ;  /* 0x00000038ff387209 */ /* 0x000fc40007800000 */
[----:B------:R-:W-:Y:S01]  /*12e0*/  LOP3.LUT R28, R55, 0xffff, RZ, 0xc0, !PT ;  /* 0x0000ffff371c7812 */ /* 0x000fe200078ec0ff */
[----:B------:R-:W-:Y:S01]  /*12f0*/  FMUL R63, R31, UR8 ;  /* 0x000000081f3f7c20 */ /* 0x000fe20008400000 */
[----:B------:R-:W-:Y:S01]  /*1300*/  F2FP.SATFINITE.E5M2.F32.PACK_AB_MERGE_C R51, RZ, R51, RZ ;  /* 0x00000033ff33723e */ /* 0x000fe200048060ff */
[----:B------:R-:W-:Y:S01]  /*1310*/  FMUL R50, R50, UR8 ;  /* 0x0000000832327c20 */ /* 0x000fe20008400000 */
[C---:B------:R-:W-:Y:S02]  /*1320*/  FMNMX R60, |R30|.reuse, R53, !PT ;  /* 0x000000351e3c7209 */ /* 0x040fe40007800200 */
[----:B0-----:R-:W-:Y:S01]  /*1330*/  LOP3.LUT R61, R13, 0xff, RZ, 0xc0, !PT ;  /* 0x000000ff0d3d7812 */ /* 0x001fe200078ec0ff */
[----:B------:R-:W-:Y:S01]  /*1340*/  FMUL R30, R30, UR8 ;  /* 0x000000081e1e7c20 */ /* 0x000fe20008400000 */
[----:B------:R-:W-:Y:S02]  /*1350*/  FMUL R56, R57, R56 ;  /* 0x0000003839387220 */ /* 0x000fe40000400000 */
[----:B------:R-:W-:-:S02]  /*1360*/  PRMT R61, R28, 0x7604, R61 ;  /* 0x000076041c3d7816 */ /* 0x000fc4000000003d */
[----:B------:R-:W-:Y:S02]  /*1370*/  F2FP.SATFINITE.E5M2.F32.PACK_AB_MERGE_C R28, RZ, R12, RZ ;  /* 0x0000000cff1c723e */ /* 0x000fe400048060ff */
[----:B------:R-:W-:Y:S02]  /*1380*/  LOP3.LUT R57, R58, 0xff, RZ, 0xc0, !PT ;  /* 0x000000ff3a397812 */ /* 0x000fe400078ec0ff */
[----:B------:R-:W-:Y:S02]  /*1390*/  LOP3.LUT R12, R51, 0xffff, RZ, 0xc0, !PT ;  /* 0x0000ffff330c7812 */ /* 0x000fe400078ec0ff */
[----:B------:R-:W-:Y:S02]  /*13a0*/  F2FP.SATFINITE.E5M2.F32.PACK_AB_MERGE_C R63, RZ, R63, RZ ;  /* 0x0000003fff3f723e */ /* 0x000fe400048060ff */
[----:B------:R-:W-:Y:S02]  /*13b0*/  F2FP.SATFINITE.E5M2.F32.PACK_AB_MERGE_C R50, RZ, R50, RZ ;  /* 0x00000032ff32723e */ /* 0x000fe400048060ff */
[----:B------:R-:W-:-:S02]  /*13c0*/  F2FP.SATFINITE.E5M2.F32.PACK_AB_MERGE_C R30, RZ, R30, RZ ;  /* 0x0000001eff1e723e */ /* 0x000fc400048060ff */
        /* <DEDUP_REMOVED lines=39> */
[----:B------:R-:W-:Y:S01]  /*1640*/  F2FP.SATFINITE.E5M2.F32.PACK_AB_MERGE_C R60, RZ, R45, RZ ;  /* 0x0000002dff3c723e */ /* 0x000fe200048060ff */
[----:B------:R-:W-:Y:S01]  /*1650*/  FMUL R17, R43, UR8 ;  /* 0x000000082b117c20 */ /* 0x000fe20008400000 */
[----:B------:R-:W-:Y:S02]  /*1660*/  FMUL R43, R54, UR8 ;  /* 0x00000008362b7c20 */ /* 0x000fe40008400000 */
[C---:B------:R-:W-:Y:S02]  /*1670*/  PRMT R63, R60.reuse, 0x7604, R63 ;  /* 0x000076043c3f7816 */ /* 0x040fe4000000003f */
[----:B------:R-:W-:-:S04]  /*1680*/  LOP3.LUT R60, R60, 0xff, RZ, 0xc0, !PT ;  /* 0x000000ff3c3c7812 */ /* 0x000fc800078ec0ff */
[----:B------:R-:W-:Y:S02]  /*1690*/  PRMT R25, R59, 0x5410, R60 ;  /* 0x000054103b197816 */ /* 0x000fe4000000003c */
[----:B------:R-:W-:Y:S02]  /*16a0*/  F2FP.SATFINITE.E5M2.F32.PACK_AB_MERGE_C R59, RZ, R43, RZ ;  /* 0x0000002bff3b723e */ /* 0x000fe400048060ff */
        /* <DEDUP_REMOVED lines=9> */
[----:B------:R-:W-:Y:S02]  /*1740*/  F2FP.SATFINITE.E5M2.F32.PACK_AB_MERGE_C R17, RZ, R17, RZ ;  /* 0x00000011ff11723e */ /* 0x000fe400048060ff */
[----:B------:R-:W-:-:S02]  /*1750*/  F2FP.SATFINITE.E5M2.F32.PACK_AB_MERGE_C R41, RZ, R41, RZ ;  /* 0x00000029ff29723e */ /* 0x000fc400048060ff */
[----:B------:R-:W-:Y:S02]  /*1760*/  F2FP.SATFINITE.E5M2.F32.PACK_AB_MERGE_C R54, RZ, R54, RZ ;  /* 0x00000036ff36723e */ /* 0x000fe400048060ff */
[----:B------:R-:W-:Y:S02]  /*1770*/  LOP3.LUT R60, R17, 0xff, RZ, 0xc0, !PT ;  /* 0x000000ff113c7812 */ /* 0x000fe400078ec0ff */
[----:B------:R-:W-:Y:S02]  /*1780*/  F2FP.SATFINITE.E5M2.F32.PACK_AB_MERGE_C R26, RZ, R26, RZ ;  /* 0x0000001aff1a723e */ /* 0x000fe400048060ff */
[----:B------:R-:W-:Y:S02]  /*1790*/  F2FP.SATFINITE.E5M2.F32.PACK_AB_MERGE_C R56, RZ, R56, RZ ;  /* 0x00000038ff38723e */ /* 0x000fe400048060ff */
        /* <DEDUP_REMOVED lines=55> */
[----:B------:R-:W-:Y:S02]  /*1b10*/  F2FP.SATFINITE.E5M2.F32.PACK_AB_MERGE_C R56, RZ, R45, RZ ;  /* 0x0000002dff38723e */ /* 0x000fe400048060ff */
[----:B------:R-:W-:Y:S01]  /*1b20*/  F2FP.SATFINITE.E5M2.F32.PACK_AB_MERGE_C R58, RZ, R58, RZ ;  /* 0x0000003aff3a723e */ /* 0x000fe200048060ff */
        /* <DEDUP_REMOVED lines=19> */
[----:B------:R-:W-:Y:S01]  /*1c60*/  F2FP.SATFINITE.E5M2.F32.PACK_AB_MERGE_C R7, RZ, R7, RZ ;  /* 0x00000007ff07723e */ /* 0x000fe200048060ff */
[----:B------:R-:W-:Y:S01]  /*1c70*/  IMAD.U32 R21, R21, 0x10000, RZ ;  /* 0x0001000015157824 */ /* 0x000fe200078e00ff */
[----:B------:R-:W-:Y:S01]  /*1c80*/  F2FP.SATFINITE.E5M2.F32.PACK_AB_MERGE_C R41, RZ, R23, RZ ;  /* 0x00000017ff29723e */ /* 0x000fe200048060ff */
        /* <DEDUP_REMOVED lines=11> */
[----:B------:R-:W-:Y:S01]  /*1d40*/  F2FP.SATFINITE.E5M2.F32.PACK_AB_MERGE_C R21, RZ, R44, RZ ;  /* 0x0000002cff15723e */ /* 0x000fe200048060ff */
        /* <DEDUP_REMOVED lines=9> */
[----:B------:R-:W-:Y:S01]  /*1de0*/  F2FP.SATFINITE.E5M2.F32.PACK_AB_MERGE_C R56, RZ, R45, RZ ;  /* 0x0000002dff38723e */ /* 0x000fe200048060ff */
        /* <DEDUP_REMOVED lines=16> */
[----:B------:R-:W-:Y:S01]  /*1ef0*/  F2FP.SATFINITE.E5M2.F32.PACK_AB_MERGE_C R31, RZ, R31, RZ ;  /* 0x0000001fff1f723e */ /* 0x000fe200048060ff */
[----:B------:R-:W-:Y:S01]  /*1f00*/  FMUL R44, R57, UR8 ;  /* 0x00000008392c7c20 */ /* 0x000fe20008400000 */
[----:B------:R-:W-:Y:S02]  /*1f10*/  FSET.BF.GT.AND R41, R15, RZ, PT ;  /* 0x000000ff0f29720a */ /* 0x000fe40003804000 */
[----:B------:R-:W-:Y:S02]  /*1f20*/  LOP3.LUT R15, R31, 0xffff, RZ, 0xc0, !PT ;  /* 0x0000ffff1f0f7812 */ /* 0x000fe400078ec0ff */
[----:B------:R-:W-:Y:S01]  /*1f30*/  F2FP.SATFINITE.E5M2.F32.PACK_AB_MERGE_C R44, RZ, R44, RZ ;  /* 0x0000002cff2c723e */ /* 0x000fe200048060ff */
        /* <DEDUP_REMOVED lines=19> */
[----:B------:R-:W-:Y:S02]  /*2070*/  F2FP.SATFINITE.E5M2.F32.PACK_AB_MERGE_C R30, RZ, R30, RZ ;  /* 0x0000001eff1e723e */ /* 0x000fe400048060ff */
[----:B------:R-:W-:Y:S02]  /*2080*/  F2FP.SATFINITE.E5M2.F32.PACK_AB_MERGE_C R31, RZ, R31, RZ ;  /* 0x0000001fff1f723e */ /* 0x000fe400048060ff */
[----:B------:R-:W-:Y:S01]  /*2090*/  F2FP.SATFINITE.E5M2.F32.PACK_AB_MERGE_C R61, RZ, R61, RZ ;  /* 0x0000003dff3d723e */ /* 0x000fe200048060ff */
[----:B------:R-:W-:Y:S01]  /*20a0*/  FMUL R67, R67, R64 ;  /* 0x0000004043437220 */ /* 0x000fe20000400000 */
[----:B------:R-:W-:-:S02]  /*20b0*/  LOP3.LUT R34, R30, 0xffff, RZ, 0xc0, !PT ;  /* 0x0000ffff1e227812 */ /* 0x000fc400078ec0ff */
[----:B------:R-:W-:Y:S01]  /*20c0*/  PRMT R63, R31, 0x7604, R30 ;  /* 0x000076041f3f7816 */ /* 0x000fe2000000001e */
[----:B------:R-:W-:Y:S01]  /*20d0*/  IMAD.IADD R64, R29, 0x1, R13 ;  /* 0x000000011d407824 */ /* 0x000fe200078e020d */
[----:B------:R-:W-:Y:S02]  /*20e0*/  F2FP.SATFINITE.E5M2.F32.PACK_AB_MERGE_C R54, RZ, R54, RZ ;  /* 0x00000036ff36723e */ /* 0x000fe400048060ff */
        /* <DEDUP_REMOVED lines=74> */
[----:B------:R-:W-:Y:S02]  /*2590*/  F2FP.SATFINITE.E5M2.F32.PACK_AB_MERGE_C R45, RZ, R45, RZ ;  /* 0x0000002dff2d723e */ /* 0x000fe400048060ff */
[----:B------:R-:W-:Y:S01]  /*25a0*/  F2FP.SATFINITE.E5M2.F32.PACK_AB_MERGE_C R72, RZ, R72, RZ ;  /* 0x00000048ff48723e */ /* 0x000fe200048060ff */
[----:B------:R-:W-:Y:S01]  /*25b0*/  FMUL R62, R62, UR8 ;  /* 0x000000083e3e7c20 */ /* 0x000fe20008400000 */
[----:B0-----:R-:W-:Y:S02]  /*25c0*/  LOP3.LUT R30, R45, 0xffff, RZ, 0xc0, !PT ;  /* 0x0000ffff2d1e7812 */ /* 0x001fe400078ec0ff */
[----:B------:R-:W-:Y:S02]  /*25d0*/  IADD3 R44, P1, R42, R12, RZ ;  /* 0x0000000c2a2c7210 */ /* 0x000fe40007f3e0ff */
[----:B------:R-:W-:Y:S02]  /*25e0*/  IADD3 R61, P0, R12, UR6, RZ ;  /* 0x000000060c3d7c10 */ /* 0x000fe4000ff1e0ff */
[----:B------:R-:W-:Y:S01]  /*25f0*/  LOP3.LUT R12, R72, 0xff, RZ, 0xc0, !PT ;  /* 0x000000ff480c7812 */ /* 0x000fe200078ec0ff */
[----:B------:R-:W-:Y:S01]  /*2600*/  IMAD.SHL.U32 R35, R30, 0x1000000, RZ ;  /* 0x010000001e237824 */ /* 0x000fe200078e00ff */
[----:B------:R-:W-:-:S02]  /*2610*/  F2FP.SATFINITE.E5M2.F32.PACK_AB_MERGE_C R31, RZ, R62, RZ ;  /* 0x0000003eff1f723e */ /* 0x000fc400048060ff */
        /* <DEDUP_REMOVED lines=10> */
[----:B------:R-:W-:Y:S02]  /*26c0*/  F2FP.SATFINITE.E5M2.F32.PACK_AB_MERGE_C R44, RZ, R43, RZ ;  /* 0x0000002bff2c723e */ /* 0x000fe400048060ff */
        /* <DEDUP_REMOVED lines=75> */
[----:B------:R-:W-:-:S02]  /*2b80*/  F2FP.SATFINITE.E5M2.F32.PACK_AB_MERGE_C R35, RZ, R35, RZ ;  /* 0x00000023ff23723e */ /* 0x000fc400048060ff */
[----:B------:R-:W-:Y:S01]  /*2b90*/  F2FP.SATFINITE.E5M2.F32.PACK_AB_MERGE_C R40, RZ, R7, RZ ;  /* 0x00000007ff28723e */ /* 0x000fe200048060ff */
[----:B------:R-:W-:Y:S01]  /*2ba0*/  IMAD.U32 R65, R65, 0x10000, RZ ;  /* 0x0001000041417824 */ /* 0x000fe200078e00ff */
[----:B------:R-:W-:Y:S02]  /*2bb0*/  FMNMX R34, RZ, R31, !PT ;  /* 0x0000001fff227209 */ /* 0x000fe40007800000 */
[----:B------:R-:W-:Y:S02]  /*2bc0*/  F2FP.SATFINITE.E5M2.F32.PACK_AB_MERGE_C R21, RZ, R21, RZ ;  /* 0x00000015ff15723e */ /* 0x000fe400048060ff */
[----:B------:R-:W-:Y:S01]  /*2bd0*/  F2FP.SATFINITE.E5M2.F32.PACK_AB_MERGE_C R44, RZ, R44, RZ ;  /* 0x0000002cff2c723e */ /* 0x000fe200048060ff */
        /* <DEDUP_REMOVED lines=12> */
[----:B------:R-:W-:Y:S01]  /*2ca0*/  F2FP.SATFINITE.E5M2.F32.PACK_AB_MERGE_C R44, RZ, R35, RZ ;  /* 0x00000023ff2c723e */ /* 0x000fe200048060ff */
        /* <DEDUP_REMOVED lines=30> */
[----:B------:R-:W-:Y:S02]  /*2e90*/  F2FP.SATFINITE.E5M2.F32.PACK_AB_MERGE_C R41, RZ, R41, RZ ;  /* 0x00000029ff29723e */ /* 0x000fe400048060ff */
[----:B------:R-:W-:Y:S02]  /*2ea0*/  F2FP.SATFINITE.E5M2.F32.PACK_AB_MERGE_C R8, RZ, R47, RZ ;  /* 0x0000002fff08723e */ /* 0x000fe400048060ff */
[----:B------:R-:W-:Y:S01]  /*2eb0*/  F2FP.SATFINITE.E5M2.F32.PACK_AB_MERGE_C R30, RZ, R30, RZ ;  /* 0x0000001eff1e723e */ /* 0x000fe200048060ff */
[----:B------:R-:W-:Y:S01]  /*2ec0*/  FMUL R67, R67, R40 ;  /* 0x0000002843437220 */ /* 0x000fe20000400000 */
[----:B------:R-:W-:Y:S01]  /*2ed0*/  F2FP.SATFINITE.E5M2.F32.PACK_AB_MERGE_C R35, RZ, R34, RZ ;  /* 0x00000022ff23723e */ /* 0x000fe200048060ff */
        /* <DEDUP_REMOVED lines=10> */
[----:B------:R-:W-:-:S02]  /*2f80*/  F2FP.SATFINITE.E5M2.F32.PACK_AB_MERGE_C R7, RZ, R7, RZ ;  /* 0x00000007ff07723e */ /* 0x000fc400048060ff */
[----:B------:R-:W-:Y:S01]  /*2f90*/  PRMT R45, R35, 0x7604, R8 ;  /* 0x00007604232d7816 */ /* 0x000fe20000000008 */
[----:B------:R-:W-:Y:S01]  /*2fa0*/  FMUL R8, R13, UR8 ;  /* 0x000000080d087c20 */ /* 0x000fe20008400000 */
[----:B------:R-:W-:Y:S02]  /*2fb0*/  LOP3.LUT R29, R7, 0xff, RZ, 0xc0, !PT ;  /* 0x000000ff071d7812 */ /* 0x000fe400078ec0ff */
[----:B------:R-:W-:Y:S02]  /*2fc0*/  LOP3.LUT R27, R44, 0xff, RZ, 0xc0, !PT ;  /* 0x000000ff2c1b7812 */ /* 0x000fe400078ec0ff */
[----:B------:R-:W-:Y:S02]  /*2fd0*/  F2FP.SATFINITE.E5M2.F32.PACK_AB_MERGE_C R8, RZ, R8, RZ ;  /* 0x00000008ff08723e */ /* 0x000fe400048060ff */
[----:B------:R-:W-:Y:S02]  /*2fe0*/  F2FP.SATFINITE.E5M2.F32.PACK_AB_MERGE_C R35, RZ, R34, RZ ;  /* 0x00000022ff23723e */ /* 0x000fe400048060ff */
        /* <DEDUP_REMOVED lines=76> */
[----:B------:R-:W-:-:S03]  /*34b0*/  F2FP.SATFINITE.E5M2.F32.PACK_AB_MERGE_C R70, RZ, R70, RZ ;  /* 0x00000046ff46723e */ /* 0x000fc600048060ff */
[----:B------:R-:W-:Y:S01]  /*34c0*/  IMAD.X R35, R62, 0x1, R9, P0 ;  /* 0x000000013e237824 */ /* 0x000fe200000e0609 */
[----:B------:R-:W-:Y:S02]  /*34d0*/  F2FP.SATFINITE.E5M2.F32.PACK_AB_MERGE_C R67, RZ, R67, RZ ;  /* 0x00000043ff43723e */ /* 0x000fe400048060ff */
[----:B-1----:R-:W-:Y:S02]  /*34e0*/  IADD3 R36, P0, R34, UR12, RZ ;  /* 0x0000000c22247c10 */ /* 0x002fe4000ff1e0ff */
[----:B------:R0:W-:Y:S01]  /*34f0*/  STG.E.U16 desc[UR10][R34.64], R59 ;  /* 0x0000003b22007986 */ /* 0x0001e2000c10150a */
[----:B------:R-:W-:Y:S02]  /*3500*/  F2FP.SATFINITE.E5M2.F32.PACK_AB_MERGE_C R41, RZ, R41, RZ ;  /* 0x00000029ff29723e */ /* 0x000fe400048060ff */
        /* <DEDUP_REMOVED lines=28> */
[----:B------:R-:W-:Y:S01]  /*36d0*/  F2FP.SATFINITE.E5M2.F32.PACK_AB_MERGE_C R18, RZ, R18, RZ ;  /* 0x00000012ff12723e */ /* 0x000fe200048060ff */
        /* <DEDUP_REMOVED lines=52> */
[----:B-1----:R-:W-:Y:S02]  /*3a20*/  F2FP.SATFINITE.E5M2.F32.PACK_AB_MERGE_C R54, RZ, R52, RZ ;  /* 0x00000034ff36723e */ /* 0x002fe400048060ff */
[----:B------:R-:W-:Y:S01]  /*3a30*/  F2FP.SATFINITE.E5M2.F32.PACK_AB_MERGE_C R52, RZ, R36, RZ ;  /* 0x00000024ff34723e */ /* 0x000fe200048060ff */
[C---:B------:R-:W-:Y:S01]  /*3a40*/  IMAD.U32 R36, R50.reuse, 0x10000, RZ ;  /* 0x0001000032247824 */ /* 0x040fe200078e00ff */
[----:B------:R-:W-:Y:S02]  /*3a50*/  F2FP.SATFINITE.E5M2.F32.PACK_AB_MERGE_C R7, RZ, R15, RZ ;  /* 0x0000000fff07723e */ /* 0x000fe400048060ff */
[----:B------:R-:W-:Y:S01]  /*3a60*/  PRMT R50, R50, 0x7632, R50 ;  /* 0x0000763232327816 */ /* 0x000fe20000000032 */
[----:B------:R0:W-:Y:S01]  /*3a70*/  STG.E.U16 desc[UR10][R34.64], R45 ;  /* 0x0000002d22007986 */ /* 0x0001e2000c10150a */
[----:B------:R-:W-:Y:S01]  /*3a80*/  F2FP.SATFINITE.E5M2.F32.PACK_AB_MERGE_C R15, RZ, R37, RZ ;  /* 0x00000025ff0f723e */ /* 0x000fe200048060ff */
        /* <DEDUP_REMOVED lines=44> */
[----:B------:R-:W-:Y:S02]  /*3d50*/  F2FP.SATFINITE.E5M2.F32.PACK_AB_MERGE_C R66, RZ, R66, RZ ;  /* 0x00000042ff42723e */ /* 0x000fe400048060ff */
[----:B------:R-:W-:Y:S02]  /*3d60*/  F2FP.SATFINITE.E5M2.F32.PACK_AB_MERGE_C R47, RZ, R47, RZ ;  /* 0x0000002fff2f723e */ /* 0x000fe400048060ff */
[----:B------:R-:W-:Y:S02]  /*3d70*/  IADD3.X R9, R9, UR7, RZ, P0, !PT ;  /* 0x0000000709097c10 */ /* 0x000fe400087fe4ff */
[----:B------:R-:W-:Y:S02]  /*3d80*/  FMNMX R50, RZ, R50, !PT ;  /* 0x00000032ff327209 */ /* 0x000fe40007800000 */
[----:B------:R-:W-:Y:S02]  /*3d90*/  IADD3 R34, P0, R56, UR6, RZ ;  /* 0x0000000638227c10 */ /* 0x000fe4000ff1e0ff */
[----:B------:R-:W-:-:S02]  /*3da0*/  F2FP.SATFINITE.E5M2.F32.PACK_AB_MERGE_C R59, RZ, R59, RZ ;  /* 0x0000003bff3b723e */ /* 0x000fc400048060ff */
[----:B------:R-:W-:Y:S02]  /*3db0*/  F2FP.SATFINITE.E5M2.F32.PACK_AB_MERGE_C R48, RZ, R48, RZ ;  /* 0x00000030ff30723e */ /* 0x000fe400048060ff */
        /* <DEDUP_REMOVED lines=11> */
[----:B------:R-:W-:-:S02]  /*3e70*/  F2FP.SATFINITE.E5M2.F32.PACK_AB_MERGE_C R50, RZ, R50, RZ ;  /* 0x00000032ff32723e */ /* 0x000fc400048060ff */
[----:B------:R-:W-:Y:S02]  /*3e80*/  F2FP.SATFINITE.E5M2.F32.PACK_AB_MERGE_C R49, RZ, R49, RZ ;  /* 0x00000031ff31723e */ /* 0x000fe400048060ff */
        /* <DEDUP_REMOVED lines=9> */
[----:B------:R-:W-:Y:S01]  /*3f20*/  F2FP.SATFINITE.E5M2.F32.PACK_AB_MERGE_C R56, RZ, R56, RZ ;  /* 0x00000038ff38723e */ /* 0x000fe200048060ff */
[----:B------:R-:W-:Y:S01]  /*3f30*/  IMAD.SHL.U32 R68, R59, 0x1000000, RZ ;  /* 0x010000003b447824 */ /* 0x000fe200078e00ff */
[----:B------:R-:W-:-:S02]  /*3f40*/  IADD3 R8, P0, R10, UR12, RZ ;  /* 0x0000000c0a087c10 */ /* 0x000fc4000ff1e0ff */
[----:B------:R-:W-:Y:S02]  /*3f50*/  F2FP.SATFINITE.E5M2.F32.PACK_AB_MERGE_C R35, RZ, R35, RZ ;  /* 0x00000023ff23723e */ /* 0x000fe400048060ff */
        /* <DEDUP_REMOVED lines=9> */
[----:B------:R-:W-:Y:S02]  /*3ff0*/  F2FP.SATFINITE.E5M2.F32.PACK_AB_MERGE_C R53, RZ, R53, RZ ;  /* 0x00000035ff35723e */ /* 0x000fe400048060ff */
[----:B------:R-:W-:Y:S02]  /*4000*/  IADD3.X R11, R11, UR7, RZ, P0, !PT ;  /* 0x000000070b0b7c10 */ /* 0x000fe400087fe4ff */
[----:B------:R-:W-:Y:S02]  /*4010*/  F2FP.SATFINITE.E5M2.F32.PACK_AB_MERGE_C R52, RZ, R52, RZ ;  /* 0x00000034ff34723e */ /* 0x000fe400048060ff */
        /* <DEDUP_REMOVED lines=10> */
[----:B------:R-:W-:Y:S02]  /*40c0*/  F2FP.SATFINITE.E5M2.F32.PACK_AB_MERGE_C R57, RZ, R57, RZ ;  /* 0x00000039ff39723e */ /* 0x000fe400048060ff */
[----:B------:R-:W-:Y:S01]  /*40d0*/  F2FP.SATFINITE.E5M2.F32.PACK_AB_MERGE_C R54, RZ, R54, RZ ;  /* 0x00000036ff36723e */ /* 0x000fe200048060ff */
        /* <DEDUP_REMOVED lines=253> */
.L_x_5807:
[----:B-1----:R-:W-:-:S07]  /*50b0*/  FMNMX R7, R4, R7, !PT ;  /* 0x0000000704077209 */ /* 0x002fce0007800000 */
.L_x_5799:
[----:B------:R-:W-:Y:S05]  /*50c0*/  BSYNC B0 ;  /* 0x0000000000007941 */ /* 0x000fea0003800000 */
.L_x_5798:
[----:B------:R-:W-:Y:S01]  /*50d0*/  ISETP.NE.AND P0, PT, R3, RZ, PT ;  /* 0x000000ff0300720c */ /* 0x000fe20003f05270 */
[----:B------:R-:W-:-:S12]  /*50e0*/  BSSY B0, `(.L_x_5797) ;  /* 0x0000004000007945 */ /* 0x000fd80003800000 */
[----:B------:R-:W-:Y:S05]  /*50f0*/  @P0 BRA `(.L_x_5801) ;  /* 0x0000000000080947 */ /* 0x000fea0003800000 */
[----:B0-----:R-:W0:Y:S02]  /*5100*/  LDC.64 R4, c[0x0][0x238] ;  /* 0x00008e00ff047b82 */ /* 0x001e240000000a00 */
[----:B0-----:R1:W-:Y:S02]  /*5110*/  REDG.E.MAX.S32.STRONG.GPU desc[UR10][R4.64], R7 ;  /* 0x000000070400798e */ /* 0x0013e4000d10e38a */
.L_x_5801:
[----:B------:R-:W-:Y:S05]  /*5120*/  BSYNC B0 ;  /* 0x0000000000007941 */ /* 0x000fea0003800000 */
.L_x_5797:
        /* <DEDUP_REMOVED lines=12> */
[----:B------:R-:W-:Y:S05]  /*51f0*/  CALL.REL.NOINC `($__internal_127_$__cuda_sm20_rcp_rn_f32_slowpath) ;  /* 0x0000000400887944 */ /* 0x000fea0003c00000 */
[----:B------:R-:W-:Y:S05]  /*5200*/  BRA `(.L_x_5803) ;  /* 0x0000000000147947 */ /* 0x000fea0003800000 */
.L_x_5802:
[----:B-1----:R-:W1:Y:S01]  /*5210*/  MUFU.RCP R5, UR8 ;  /* 0x0000000800057d08 */ /* 0x002e620008001000 */
[----:B------:R-:W-:-:S04]  /*5220*/  IMAD.U32 R0, RZ, RZ, UR8 ;  /* 0x00000008ff007e24 */ /* 0x000fc8000f8e00ff */
[----:B-1----:R-:W-:-:S04]  /*5230*/  FFMA R0, R5, R0, -1 ;  /* 0xbf80000005007423 */ /* 0x002fc80000000000 */
[----:B------:R-:W-:-:S04]  /*5240*/  FADD.FTZ R0, -R0, -RZ ;  /* 0x800000ff00007221 */ /* 0x000fc80000010100 */
[----:B------:R-:W-:-:S07]  /*5250*/  FFMA R5, R5, R0, R5 ;  /* 0x0000000005057223 */ /* 0x000fce0000000005 */
.L_x_5803:
[----:B------:R-:W1:Y:S02]  /*5260*/  LDC.64 R2, c[0x0][0x240] ;  /* 0x00009000ff027b82 */ /* 0x000e640000000a00 */
[----:B-1----:R-:W-:Y:S01]  /*5270*/  STG.E desc[UR10][R2.64], R5 ;  /* 0x0000000502007986 */ /* 0x002fe2000c10190a */
[----:B------:R-:W-:Y:S05]  /*5280*/  EXIT ;  /* 0x000000000000794d */ /* 0x000fea0003800000 */
.L_x_5800:
[----:B------:R-:W-:Y:S02]  /*5290*/  IMAD.MOV.U32 R9, RZ, RZ, 0x4 ;  /* 0x00000004ff097424 */ /* 0x000fe400078e00ff */
[----:B------:R-:W-:Y:S02]  /*52a0*/  IMAD.MOV.U32 R11, RZ, RZ, 0x1f ;  /* 0x0000001fff0b7424 */ /* 0x000fe400078e00ff */
[----:B------:R-:W-:-:S07]  /*52b0*/  IMAD.MOV.U32 R6, RZ, RZ, -0x1 ;  /* 0xffffffffff067424 */ /* 0x000fce00078e00ff */
[----:B01----:R-:W-:Y:S05]  /*52c0*/  WARPSYNC.COLLECTIVE R6, `(.L_x_5804) ;  /* 0x0000000006087348 */ /* 0x003fea0003c00000 */
[----:B-1----:R1:W2:Y:S02]  /*52d0*/  SHFL.DOWN P0, R7, R2, R9, R11 ;  /* 0x0800000902077389 */ /* 0x0022a4000000000b */
[----:B012---:R-:W-:Y:S01]  /*52e0*/  ENDCOLLECTIVE ;  /* 0x000000000000791b */ /* 0x007fe20003800000 */
.L_x_5804:
[----:B------:R-:W-:Y:S02]  /*52f0*/  IMAD.MOV.U32 R9, RZ, RZ, 0x2 ;  /* 0x00000002ff097424 */ /* 0x000fe400078e00ff */
[----:B------:R-:W-:-:S05]  /*5300*/  IMAD.MOV.U32 R5, RZ, RZ, R7 ;  /* 0x000000ffff057224 */ /* 0x000fca00078e0007 */
[----:B------:R-:W-:-:S05]  /*5310*/  FMNMX R5, R5, R2, !PT ;  /* 0x0000000205057209 */ /* 0x000fca0007800000 */
[----:B------:R-:W-:-:S07]  /*5320*/  IMAD.MOV.U32 R2, RZ, RZ, R5 ;  /* 0x000000ffff027224 */ /* 0x000fce00078e0005 */
[----:B------:R-:W-:Y:S05]  /*5330*/  WARPSYNC.COLLECTIVE R6, `(.L_x_5805) ;  /* 0x0000000006087348 */ /* 0x000fea0003c00000 */
[----:B------:R0:W1:Y:S02]  /*5340*/  SHFL.DOWN P0, R7, R2, R9, R11 ;  /* 0x0800000902077389 */ /* 0x000064000000000b */
[----:B01----:R-:W-:Y:S01]  /*5350*/  ENDCOLLECTIVE ;  /* 0x000000000000791b */ /* 0x003fe20003800000 */
.L_x_5805:
[----:B------:R-:W-:Y:S02]  /*5360*/  IMAD.MOV.U32 R9, RZ, RZ, 0x1 ;  /* 0x00000001ff097424 */ /* 0x000fe400078e00ff */
[----:B------:R-:W-:-:S05]  /*5370*/  IMAD.MOV.U32 R4, RZ, RZ, R7 ;  /* 0x000000ffff047224 */ /* 0x000fca00078e0007 */
[----:B------:R-:W-:-:S05]  /*5380*/  FMNMX R4, R5, R4, !PT ;  /* 0x0000000405047209 */ /* 0x000fca0007800000 */
[----:B------:R-:W-:-:S07]  /*5390*/  IMAD.MOV.U32 R2, RZ, RZ, R4 ;  /* 0x000000ffff027224 */ /* 0x000fce00078e0004 */
[----:B------:R-:W-:Y:S05]  /*53a0*/  WARPSYNC.COLLECTIVE R6, `(.L_x_5806) ;  /* 0x0000000006087348 */ /* 0x000fea0003c00000 */
[----:B------:R0:W1:Y:S02]  /*53b0*/  SHFL.DOWN P0, R7, R2, R9, R11 ;  /* 0x0800000902077389 */ /* 0x000064000000000b */
[----:B01----:R-:W-:Y:S01]  /*53c0*/  ENDCOLLECTIVE ;  /* 0x000000000000791b */ /* 0x003fe20003800000 */
.L_x_5806:
[----:B------:R-:W-:Y:S05]  /*53d0*/  BRA `(.L_x_5807) ;  /* 0xfffffffc00347947 */ /* 0x000fea000383ffff */
        .weak           $__internal_126_$__cuda_sm20_div_u64
        .type           $__internal_126_$__cuda_sm20_div_u64,@function
        .size           $__internal_126_$__cuda_sm20_div_u64,($__internal_127_$__cuda_sm20_rcp_rn_f32_slowpath - $__internal_126_$__cuda_sm20_div_u64)
$__internal_126_$__cuda_sm20_div_u64:
        /* <DEDUP_REMOVED lines=67> */
[----:B------:R-:W-:Y:S06]  /*5810*/  RET.REL.NODEC R8 `(_ZN18transformer_engine6detail32dgated_act_cast_transpose_kernelILi2ELi4Ef13__nv_bfloat1613__nv_fp8_e5m2NS_5EmptyEXadL_ZNS_5dreluIffEET_T0_RKS4_EEXadL_ZNS_4reluIffEES6_S7_S9_EEEEvPKT2_SD_PT3_SF_PKT1_PSG_SJ_mmm) ;  /* 0xffffffa408f87950 */ /* 0x000fec0003c3ffff */
        .weak           $__internal_127_$__cuda_sm20_rcp_rn_f32_slowpath
        .type           $__internal_127_$__cuda_sm20_rcp_rn_f32_slowpath,@function
        .size           $__internal_127_$__cuda_sm20_rcp_rn_f32_slowpath,(.L_x_34612 - $__internal_127_$__cuda_sm20_rcp_rn_f32_slowpath)
$__internal_127_$__cuda_sm20_rcp_rn_f32_slowpath:
        /* <DEDUP_REMOVED lines=15> */
.L_x_5808:
        /* <DEDUP_REMOVED lines=33> */
.L_x_5810:
[----:B------:R0:W1:Y:S02]  /*5b20*/  MUFU.RCP R2, R0 ;  /* 0x0000000000027308 */ /* 0x0000640000001000 */
.L_x_5809:
[----:B-1-3--:R-:W-:Y:S02]  /*5b30*/  IMAD.MOV.U32 R5, RZ, RZ, R2 ;  /* 0x000000ffff057224 */ /* 0x00afe400078e0002 */
[----:B------:R-:W-:Y:S02]  /*5b40*/  IMAD.MOV.U32 R2, RZ, RZ, R7 ;  /* 0x000000ffff027224 */ /* 0x000fe400078e0007 */
[----:B------:R-:W-:-:S04]  /*5b50*/  IMAD.MOV.U32 R3, RZ, RZ, 0x0 ;  /* 0x00000000ff037424 */ /* 0x000fc800078e00ff */
[----:B0-2---:R-:W-:Y:S05]  /*5b60*/  RET.REL.NODEC R2 `(_ZN18transformer_engine6detail32dgated_act_cast_transpose_kernelILi2ELi4Ef13__nv_bfloat1613__nv_fp8_e5m2NS_5EmptyEXadL_ZNS_5dreluIffEET_T0_RKS4_EEXadL_ZNS_4reluIffEES6_S7_S9_EEEEvPKT2_SD_PT3_SF_PKT1_PSG_SJ_mmm) ;  /* 0xffffffa402247950 */ /* 0x005fea0003c3ffff */
.L_x_5811:
        /* <DEDUP_REMOVED lines=9> */
.L_x_34612:


//--------------------- .text._ZN18transformer_engine6detail43dgated_act_cast_transpose_kernel_notalignedILi2ELi2Ef13__nv_bfloat16S2_NS_5EmptyEXadL_ZNS_5dreluIffEET_T0_RKS3_EEXadL_ZNS_4reluIffEES5_S6_S8_EEEEvPKT2_SC_PT3_SE_PKT1_PSF_SI_mmm --------------------------
	.section	.text._ZN18transformer_engine6detail43dgated_act_cast_transpose_kernel_notalignedILi2ELi2Ef13__nv_bfloat16S2_NS_5EmptyEXadL_ZNS_5dreluIffEET_T0_RKS3_EEXadL_ZNS_4reluIffEES5_S6_S8_EEEEvPKT2_SC_PT3_SE_PKT1_PSF_SI_mmm,"ax",@progbits
	.align	128
        .global         _ZN18transformer_engine6detail43dgated_act_cast_transpose_kernel_notalignedILi2ELi2Ef13__nv_bfloat16S2_NS_5EmptyEXadL_ZNS_5dreluIffEET_T0_RKS3_EEXadL_ZNS_4reluIffEES5_S6_S8_EEEEvPKT2_SC_PT3_SE_PKT1_PSF_SI_mmm
        .type           _ZN18transformer_engine6detail43dgated_act_cast_transpose_kernel_notalignedILi2ELi2Ef13__nv_bfloat16S2_NS_5EmptyEXadL_ZNS_5dreluIffEET_T0_RKS3_EEXadL_ZNS_4reluIffEES5_S6_S8_EEEEvPKT2_SC_PT3_SE_PKT1_PSF_SI_mmm,@function
        .size           _ZN18transformer_engine6detail43dgated_act_cast_transpose_kernel_notalignedILi2ELi2Ef13__nv_bfloat16S2_NS_5EmptyEXadL_ZNS_5dreluIffEET_T0_RKS3_EEXadL_ZNS_4reluIffEES5_S6_S8_EEEEvPKT2_SC_PT3_SE_PKT1_PSF_SI_mmm,(.L_x_34614 - _ZN18transformer_engine6detail43dgated_act_cast_transpose_kernel_notalignedILi2ELi2Ef13__nv_bfloat16S2_NS_5EmptyEXadL_ZNS_5dreluIffEET_T0_RKS3_EEXadL_ZNS_4reluIffEES5_S6_S8_EEEEvPKT2_SC_PT3_SE_PKT1_PSF_SI_mmm)
        .other          _ZN18transformer_engine6detail43dgated_act_cast_transpose_kernel_notalignedILi2ELi2Ef13__nv_bfloat16S2_NS_5EmptyEXadL_ZNS_5dreluIffEET_T0_RKS3_EEXadL_ZNS_4reluIffEES5_S6_S8_EEEEvPKT2_SC_PT3_SE_PKT1_PSF_SI_mmm,@"STO_CUDA_ENTRY STV_DEFAULT"
_ZN18transformer_engine6detail43dgated_act_cast_transpose_kernel_notalignedILi2ELi2Ef13__nv_bfloat16S2_NS_5EmptyEXadL_ZNS_5dreluIffEET_T0_RKS3_EEXadL_ZNS_4reluIffEES5_S6_S8_EEEEvPKT2_SC_PT3_SE_PKT1_PSF_SI_mmm:
.text._ZN18transformer_engine6detail43dgated_act_cast_transpose_kernel_notalignedILi2ELi2Ef13__nv_bfloat16S2_NS_5EmptyEXadL_ZNS_5dreluIffEET_T0_RKS3_EEXadL_ZNS_4reluIffEES5_S6_S8_EEEEvPKT2_SC_PT3_SE_PKT1_PSF_SI_mmm:
        /* <DEDUP_REMOVED lines=20> */
[----:B------:R-:W-:Y:S05]  /*0140*/  CALL.REL.NOINC `($__internal_128_$__cuda_sm20_div_u64) ;  /* 0x0000005000d07944 */ /* 0x000fea0003c00000 */
        /* <DEDUP_REMOVED lines=9> */
.L_x_5812:
        /* <DEDUP_REMOVED lines=22> */
.L_x_5813:
        /* <DEDUP_REMOVED lines=28> */
[----:B------:R-:W-:Y:S01]  /*0500*/  IMAD.WIDE.U32 R4, R30, UR6, RZ ;  /* 0x000000061e047c25 */ /* 0x000fe2000f8e00ff */
[----:B------:R-:W-:Y:S01]  /*0510*/  SEL R21, R21, 0x20, P1 ;  /* 0x0000002015157807 */ /* 0x000fe20000800000 */
[----:B------:R-:W-:Y:S01]  /*0520*/  ULDC.64 UR18, c[0x0][0x230] ;  /* 0x00008c0000127ab9 */ /* 0x000fe20000000a00 */
[----:B------:R-:W-:Y:S01]  /*0530*/  SEL R39, R39, 0x20, P0 ;  /* 0x0000002027277807 */ /* 0x000fe20000000000 */
[----:B------:R-:W-:Y:S01]  /*0540*/  IMAD.IADD R9, R5, 0x1, R9 ;  /* 0x0000000105097824 */ /* 0x000fe200078e0209 */
[C---:B------:R-:W-:Y:S01]  /*0550*/  LOP3.LUT R3, R23.reuse, 0x1f, RZ, 0xc0, !PT ;  /* 0x0000001f17037812 */ /* 0x040fe200078ec0ff */
[----:B------:R-:W-:Y:S01]  /*0560*/  VIADD R0, R23, 0xffffffff ;  /* 0xffffffff17007836 */ /* 0x000fe20000000000 */
[----:B------:R-:W-:Y:S01]  /*0570*/  ISETP.GE.U32.AND P0, PT, R22, R21, PT ;  /* 0x000000151600720c */ /* 0x000fe20003f06070 */
[----:B------:R-:W-:Y:S01]  /*0580*/  ULDC.64 UR20, c[0x0][0x220] ;  /* 0x0000880000147ab9 */ /* 0x000fe20000000a00 */
[----:B------:R-:W-:-:S02]  /*0590*/  LOP3.LUT R14, R2, 0x38, RZ, 0xc0, !PT ;  /* 0x00000038020e7812 */ /* 0x000fc400078ec0ff */
[----:B------:R-:W-:Y:S02]  /*05a0*/  ISETP.LT.U32.AND P0, PT, R3, R39, !P0 ;  /* 0x000000270300720c */ /* 0x000fe40004701070 */
[C---:B------:R-:W-:Y:S01]  /*05b0*/  IADD3 R51, P2, R49.reuse, R4, RZ ;  /* 0x0000000431337210 */ /* 0x040fe20007f5e0ff */
[----:B------:R-:W-:Y:S01]  /*05c0*/  IMAD.WIDE.U32 R16, R14, UR16, RZ ;  /* 0x000000100e107c25 */ /* 0x000fe2000f8e00ff */
[----:B------:R-:W-:Y:S02]  /*05d0*/  SHF.L.U64.HI R53, R49, 0x1, R44 ;  /* 0x0000000131357819 */ /* 0x000fe4000001022c */
[----:B------:R-:W-:Y:S01]  /*05e0*/  LEA R54, P1, R4, R7, 0x2 ;  /* 0x0000000704367211 */ /* 0x000fe200078210ff */
[----:B------:R-:W-:Y:S01]  /*05f0*/  IMAD R11, R14, UR17, RZ ;  /* 0x000000110e0b7c24 */ /* 0x000fe2000f8e02ff */
[----:B------:R-:W-:Y:S01]  /*0600*/  IADD3 R12, P5, R3, R16, RZ ;  /* 0x00000010030c7210 */ /* 0x000fe20007fbe0ff */
[----:B------:R-:W-:Y:S01]  /*0610*/  IMAD.X R6, R44, 0x1, R9, P2 ;  /* 0x000000012c067824 */ /* 0x000fe200010e0609 */
[----:B------:R-:W-:Y:S01]  /*0620*/  LEA R57, P4, R51, UR8, 0x7 ;  /* 0x0000000833397c11 */ /* 0x000fe2000f8838ff */
[----:B------:R-:W-:Y:S01]  /*0630*/  IMAD.IADD R2, R17, 0x1, R11 ;  /* 0x0000000111027824 */ /* 0x000fe200078e020b */
[----:B------:R-:W-:-:S02]  /*0640*/  LEA.HI.X R53, R4, R53, R9, 0x2, P1 ;  /* 0x0000003504357211 */ /* 0x000fc400008f1409 */
[----:B------:R-:W-:Y:S01]  /*0650*/  LEA.HI.X R51, R51, UR9, R6, 0x7, P4 ;  /* 0x0000000933337c11 */ /* 0x000fe2000a0f3c06 */
[----:B------:R-:W-:Y:S01]  /*0660*/  IMAD.X R5, RZ, RZ, R2, P5 ;  /* 0x000000ffff057224 */ /* 0x000fe200028e0602 */
[----:B------:R-:W-:Y:S01]  /*0670*/  @P0 IADD3 R10, P1, R12, UR16, RZ ;  /* 0x000000100c0a0c10 */ /* 0x000fe2000ff3e0ff */
[----:B------:R-:W-:Y:S01]  /*0680*/  VIADD R6, R22, 0x1 ;  /* 0x0000000116067836 */ /* 0x000fe20000000000 */
[----:B------:R-:W-:Y:S01]  /*0690*/  LOP3.LUT R0, R0, 0x1f, RZ, 0xc0, !PT ;  /* 0x0000001f00007812 */ /* 0x000fe200078ec0ff */
[----:B------:R-:W-:Y:S01]  /*06a0*/  IMAD.SHL.U32 R42, R54, 0x20, RZ ;  /* 0x00000020362a7824 */ /* 0x000fe200078e00ff */
[----:B------:R-:W-:Y:S01]  /*06b0*/  @P0 IADD3.X R7, R5, UR17, RZ, P1, !PT ;  /* 0x0000001105070c10 */ /* 0x000fe20008ffe4ff */
[----:B------:R-:W-:Y:S01]  /*06c0*/  IMAD R47, R14, UR15, RZ ;  /* 0x0000000f0e2f7c24 */ /* 0x000fe2000f8e02ff */
[----:B------:R-:W-:Y:S01]  /*06d0*/  ISETP.GE.U32.AND P1, PT, R6, R21, PT ;  /* 0x000000150600720c */ /* 0x000fe20003f26070 */
[----:B------:R-:W-:Y:S01]  /*06e0*/  @!P0 IMAD.MOV.U32 R6, RZ, RZ, RZ ;  /* 0x000000ffff068224 */ /* 0x000fe200078e00ff */
[----:B------:R-:W-:Y:S01]  /*06f0*/  SHF.L.U64.HI R27, R54, 0x5, R53 ;  /* 0x00000005361b7819 */ /* 0x000fe20000010235 */
[----:B------:R-:W-:Y:S01]  /*0700*/  USHF.L.U32 UR13, UR6, 0x1, URZ ;  /* 0x00000001060d7899 */ /* 0x000fe2000800063f */
[----:B------:R-:W-:Y:S01]  /*0710*/  ISETP.LT.U32.AND P1, PT, R0, R39, !P1 ;  /* 0x000000270000720c */ /* 0x000fe20004f21070 */
[----:B------:R-:W-:Y:S01]  /*0720*/  ULDC.64 UR8, c[0x0][0x208] ;  /* 0x0000820000087ab9 */ /* 0x000fe20000000a00 */
[----:B------:R-:W-:-:S02]  /*0730*/  @P0 LEA R4, P2, R12, R57, 0x2 ;  /* 0x000000390c040211 */ /* 0x000fc400078410ff */
[C---:B------:R-:W-:Y:S01]  /*0740*/  SHF.L.U64.HI R27, R42.reuse, 0x1, R27 ;  /* 0x000000012a1b7819 */ /* 0x040fe2000001021b */
[----:B------:R-:W-:Y:S01]  /*0750*/  IMAD.SHL.U32 R42, R42, 0x2, RZ ;  /* 0x000000022a2a7824 */ /* 0x000fe200078e00ff */
[----:B------:R-:W-:Y:S01]  /*0760*/  @P0 LEA.HI.X R5, R12, R51, R5, 0x2, P2 ;  /* 0x000000330c050211 */ /* 0x000fe200010f1405 */
[----:B------:R-:W-:Y:S01]  /*0770*/  IMAD.WIDE.U32 R14, R14, UR6, RZ ;  /* 0x000000060e0e7c25 */ /* 0x000fe2000f8e00ff */
[----:B------:R-:W-:Y:S02]  /*0780*/  @P0 LEA R8, P4, R10, R57, 0x2 ;  /* 0x000000390a080211 */ /* 0x000fe400078810ff */
[----:B------:R-:W-:Y:S01]  /*0790*/  IADD3 R46, P5, R42, UR10, RZ ;  /* 0x0000000a2a2e7c10 */ /* 0x000fe2000ffbe0ff */
[----:B------:R0:W5:Y:S01]  /*07a0*/  @P0 LDG.E R6, desc[UR8][R4.64] ;  /* 0x0000000804060981 */ /* 0x000162000c1e1900 */
[----:B------:R-:W-:Y:S01]  /*07b0*/  @P0 LEA.HI.X R9, R10, R51, R7, 0x2, P4 ;  /* 0x000000330a090211 */ /* 0x000fe200020f1407 */
[----:B------:R-:W-:Y:S01]  /*07c0*/  USHF.L.U64.HI UR14, UR6, 0x1, UR7 ;  /* 0x00000001060e7899 */ /* 0x000fe20008010207 */
[----:B------:R-:W-:Y:S01]  /*07d0*/  ISETP.NE.U32.AND P2, PT, RZ, UR18, PT ;  /* 0x00000012ff007c0c */ /* 0x000fe2000bf45070 */
[----:B------:R-:W-:Y:S01]  /*07e0*/  IMAD.IADD R47, R15, 0x1, R47 ;  /* 0x000000010f2f7824 */ /* 0x000fe200078e022f */
[----:B------:R-:W-:-:S02]  /*07f0*/  IADD3.X R20, R27, UR11, RZ, P5, !PT ;  /* 0x0000000b1b147c10 */ /* 0x000fc4000affe4ff */
[----:B------:R-:W-:Y:S02]  /*0800*/  @P1 IADD3 R12, P5, P6, R14, UR13, R0 ;  /* 0x0000000d0e0c1c10 */ /* 0x000fe4000febe000 */
[----:B------:R-:W-:Y:S02]  /*0810*/  IADD3 R16, P3, R0, R16, RZ ;  /* 0x0000001000107210 */ /* 0x000fe40007f7e0ff */
[----:B0-----:R-:W-:Y:S02]  /*0820*/  IADD3 R5, P4, R3, R14, RZ ;  /* 0x0000000e03057210 */ /* 0x001fe40007f9e0ff */
[----:B------:R-:W-:Y:S02]  /*0830*/  ISETP.NE.AND.EX P2, PT, RZ, UR19, PT, P2 ;  /* 0x00000013ff007c0c */ /* 0x000fe4000bf45320 */
[----:B------:R-:W-:Y:S01]  /*0840*/  @P1 IADD3.X R13, R47, UR14, RZ, P5, P6 ;  /* 0x0000000e2f0d1c10 */ /* 0x000fe2000afec4ff */
[----:B------:R-:W-:Y:S01]  /*0850*/  IMAD.X R4, RZ, RZ, R47, P4 ;  /* 0x000000ffff047224 */ /* 0x000fe200020e062f */
[----:B------:R-:W-:Y:S01]  /*0860*/  IADD3 R45, P4, R46, UR13, RZ ;  /* 0x0000000d2e2d7c10 */ /* 0x000fe2000ff9e0ff */
[C---:B------:R-:W-:Y:S01]  /*0870*/  @P0 IMAD.SHL.U32 R34, R5.reuse, 0x4, RZ ;  /* 0x0000000405220824 */ /* 0x040fe200078e00ff */
[C---:B------:R-:W-:Y:S01]  /*0880*/  @P1 SHF.L.U64.HI R13, R12.reuse, 0x2, R13 ;  /* 0x000000020c0d1819 */ /* 0x040fe2000001020d */
[----:B------:R-:W-:Y:S01]  /*0890*/  @P1 IMAD.SHL.U32 R12, R12, 0x4, RZ ;  /* 0x000000040c0c1824 */ /* 0x000fe200078e00ff */
[----:B------:R-:W-:Y:S01]  /*08a0*/  IADD3.X R38, R20, UR14, RZ, P4, !PT ;  /* 0x0000000e14267c10 */ /* 0x000fe2000a7fe4ff */
[----:B------:R-:W-:Y:S01]  /*08b0*/  VOTEU.ANY UP0, P1 ;  /* 0x00000000003f7886 */ /* 0x000fe20000800100 */
[----:B------:R-:W-:-:S02]  /*08c0*/  @P0 SHF.L.U64.HI R11, R5, 0x2, R4 ;  /* 0x00000002050b0819 */ /* 0x000fc40000010204 */
[CC--:B------:R-:W-:Y:S01]  /*08d0*/  @P0 IADD3 R36, P4, R34.reuse, R46.reuse, RZ ;  /* 0x0000002e22240210 */ /* 0x0c0fe20007f9e0ff */
[----:B------:R-:W-:Y:S01]  /*08e0*/  @!P0 IMAD.MOV.U32 R3, RZ, RZ, RZ ;  /* 0x000000ffff038224 */ /* 0x000fe200078e00ff */
[-C--:B------:R-:W-:Y:S01]  /*08f0*/  @P0 IADD3 R34, P5, R34, R45.reuse, RZ ;  /* 0x0000002d22220210 */ /* 0x080fe20007fbe0ff */
[----:B------:R-:W-:Y:S01]  /*0900*/  @!P0 IMAD.MOV.U32 R7, RZ, RZ, RZ ;  /* 0x000000ffff078224 */ /* 0x000fe200078e00ff */
[----:B------:R-:W-:Y:S01]  /*0910*/  @P1 IADD3 R32, P6, R12, R46, RZ ;  /* 0x0000002e0c201210 */ /* 0x000fe20007fde0ff */
[----:B------:R-:W-:Y:S01]  /*0920*/  @P0 IMAD.X R37, R11, 0x1, R20, P4 ;  /* 0x000000010b250824 */ /* 0x000fe200020e0614 */
[----:B------:R-:W0:Y:S01]  /*0930*/  @P2 LDC.64 R18, c[0x0][0x230] ;  /* 0x00008c00ff122b82 */ /* 0x000e220000000a00 */
[----:B------:R-:W-:Y:S01]  /*0940*/  @P0 IADD3 R40, P4, R5, UR6, RZ ;  /* 0x0000000605280c10 */ /* 0x000fe2000ff9e0ff */
[----:B------:R-:W-:Y:S01]  /*0950*/  @UP0 ULOP3.LUT UR5, UR6, 0xfffffffe, URZ, 0xc0, !UPT ;  /* 0xfffffffe06050892 */ /* 0x000fe2000f8ec03f */
[----:B------:R-:W-:Y:S01]  /*0960*/  @P0 IMAD.X R35, R11, 0x1, R38, P5 ;  /* 0x000000010b230824 */ /* 0x000fe200028e0626 */
[----:B------:R1:W5:Y:S01]  /*0970*/  @P0 LDG.E R3, desc[UR8][R8.64] ;  /* 0x0000000808030981 */ /* 0x000362000c1e1900 */
[----:B------:R-:W-:Y:S01]  /*0980*/  @!P0 IMAD.MOV.U32 R11, RZ, RZ, RZ ;  /* 0x000000ffff0b8224 */ /* 0x000fe200078e00ff */
[----:B------:R-:W-:Y:S01]  /*0990*/  @UP0 ULOP3.LUT UR12, UR7, 0x3fffffff, URZ, 0xc0, !UPT ;  /* 0x3fffffff070c0892 */ /* 0x000fe2000f8ec03f */
[----:B------:R-:W-:Y:S01]  /*09a0*/  @!P1 IMAD.MOV.U32 R10, RZ, RZ, RZ ;  /* 0x000000ffff0a9224 */ /* 0x000fe200078e00ff */
[----:B------:R2:W5:Y:S01]  /*09b0*/  @P0 LDG.E R7, desc[UR8][R36.64] ;  /* 0x0000000824070981 */ /* 0x000562000c1e1900 */
[----:B------:R-:W-:Y:S01]  /*09c0*/  IMAD.X R17, RZ, RZ, R2, P3 ;  /* 0x000000ffff117224 */ /* 0x000fe200018e0602 */
[----:B------:R-:W-:Y:S01]  /*09d0*/  @P0 IADD3.X R41, R4, UR15, RZ, P4, !PT ;  /* 0x0000000f04290c10 */ /* 0x000fe2000a7fe4ff */
[----:B------:R-:W-:Y:S01]  /*09e0*/  @P1 IMAD.X R33, R13, 0x1, R20, P6 ;  /* 0x000000010d211824 */ /* 0x000fe200030e0614 */
[----:B------:R-:W-:Y:S01]  /*09f0*/  @P1 IADD3 R2, P4, R16, UR5, RZ ;  /* 0x0000000510021c10 */ /* 0x000fe2000ff9e0ff */
[----:B------:R3:W5:Y:S01]  /*0a00*/  @P0 LDG.E R11, desc[UR8][R34.64] ;  /* 0x00000008220b0981 */ /* 0x000762000c1e1900 */
[----:B-1----:R-:W-:-:S03]  /*0a10*/  @P1 IADD3 R8, P3, R12, R45, RZ ;  /* 0x0000002d0c081210 */ /* 0x002fc60007f7e0ff */
[----:B------:R1:W5:Y:S01]  /*0a20*/  @P1 LDG.E R10, desc[UR8][R32.64] ;  /* 0x00000008200a1981 */ /* 0x000362000c1e1900 */
[C---:B--2---:R-:W-:Y:S02]  /*0a30*/  @P0 IMAD.SHL.U32 R36, R40.reuse, 0x4, RZ ;  /* 0x0000000428240824 */ /* 0x044fe400078e00ff */
[----:B------:R-:W-:Y:S01]  /*0a40*/  @P1 IMAD.X R9, R13, 0x1, R38, P3 ;  /* 0x000000010d091824 */ /* 0x000fe200018e0626 */
[----:B---3--:R-:W-:Y:S01]  /*0a50*/  @P0 SHF.L.U64.HI R35, R40, 0x2, R41 ;  /* 0x0000000228230819 */ /* 0x008fe20000010229 */
[----:B0-----:R-:W5:Y:S01]  /*0a60*/  @P2 LDG.E R43, desc[UR8][R18.64] ;  /* 0x00000008122b2981 */ /* 0x001f62000c1e1900 */
[C---:B------:R-:W-:Y:S02]  /*0a70*/  @P0 IADD3 R40, P3, R36.reuse, R46, RZ ;  /* 0x0000002e24280210 */ /* 0x040fe40007f7e0ff */
[----:B-1----:R-:W-:Y:S02]  /*0a80*/  @P1 IADD3.X R33, R17, UR12, RZ, P4, !PT ;  /* 0x0000000c11211c10 */ /* 0x002fe4000a7fe4ff */
[----:B------:R-:W-:-:S02]  /*0a90*/  @P0 IADD3 R36, P4, R36, R45, RZ ;  /* 0x0000002d24240210 */ /* 0x000fc40007f9e0ff */
[C---:B------:R-:W-:Y:S01]  /*0aa0*/  @P1 LEA R32, P5, R2.reuse, R57, 0x2 ;  /* 0x0000003902201211 */ /* 0x040fe200078a10ff */
[C---:B------:R-:W-:Y:S02]  /*0ab0*/  @P0 IMAD.X R41, R35.reuse, 0x1, R20, P3 ;  /* 0x0000000123290824 */ /* 0x040fe400018e0614 */
[----:B------:R-:W-:Y:S01]  /*0ac0*/  @P0 IMAD.X R37, R35, 0x1, R38, P4 ;  /* 0x0000000123250824 */ /* 0x000fe200020e0626 */
[----:B------:R-:W-:Y:S01]  /*0ad0*/  @!P1 CS2R R34, SRZ ;  /* 0x0000000000229805 */ /* 0x000fe2000001ff00 */
[----:B------:R-:W-:Y:S01]  /*0ae0*/  @!P0 IMAD.MOV.U32 R13, RZ, RZ, RZ ;  /* 0x000000ffff0d8224 */ /* 0x000fe200078e00ff */
[----:B------:R-:W-:-:S05]  /*0af0*/  @P1 LEA.HI.X R33, R2, R51, R33, 0x2, P5 ;  /* 0x0000003302211211 */ /* 0x000fca00028f1421 */
[----:B------:R-:W5:Y:S04]  /*0b00*/  @P0 LDG.E R13, desc[UR8][R40.64] ;  /* 0x00000008280d0981 */ /* 0x000f68000c1e1900 */
[----:B------:R-:W5:Y:S01]  /*0b10*/  @P1 LDG.E R34, desc[UR8][R32.64] ;  /* 0x0000000820221981 */ /* 0x000f62000c1e1900 */
[----:B------:R-:W-:-:S06]  /*0b20*/  @!P1 IMAD.MOV.U32 R12, RZ, RZ, RZ ;  /* 0x000000ffff0c9224 */ /* 0x000fcc00078e00ff */
[----:B------:R0:W5:Y:S01]  /*0b30*/  @P1 LDG.E R12, desc[UR8][R8.64] ;  /* 0x00000008080c1981 */ /* 0x000162000c1e1900 */
[----:B------:R-:W-:Y:S02]  /*0b40*/  @!P0 IMAD.MOV.U32 R2, RZ, RZ, RZ ;  /* 0x000000ffff028224 */ /* 0x000fe400078e00ff */
[----:B------:R-:W-:Y:S01]  /*0b50*/  IMAD R44, R44, UR4, RZ ;  /* 0x000000042c2c7c24 */ /* 0x000fe2000f8e02ff */
[----:B------:R-:W-:Y:S03]  /*0b60*/  BSSY B0, `(.L_x_5814) ;  /* 0x0000020000007945 */ /* 0x000fe60003800000 */
[----:B------:R1:W5:Y:S01]  /*0b70*/  @P0 LDG.E R2, desc[UR8][R36.64] ;  /* 0x0000000824020981 */ /* 0x000362000c1e1900 */
[----:B0-----:R-:W-:Y:S02]  /*0b80*/  IMAD.U32 R9, RZ, RZ, UR20 ;  /* 0x00000014ff097e24 */ /* 0x001fe4000f8e00ff */
[----:B------:R-:W-:-:S03]  /*0b90*/  IMAD.MOV.U32 R8, RZ, RZ, R30 ;  /* 0x000000ffff087224 */ /* 0x000fc600078e001e */
[----:B------:R-:W-:Y:S01]  /*0ba0*/  IADD3 R42, P3, P4, R9, UR13, R42 ;  /* 0x0000000d092a7c10 */ /* 0x000fe2000fc7e02a */
[----:B------:R-:W-:Y:S02]  /*0bb0*/  IMAD.MOV.U32 R9, RZ, RZ, R31 ;  /* 0x000000ffff097224 */ /* 0x000fe400078e001f */
[----:B-1----:R-:W-:Y:S02]  /*0bc0*/  @!P1 IMAD.MOV.U32 R37, RZ, RZ, RZ ;  /* 0x000000ffff259224 */ /* 0x002fe400078e00ff */
[----:B------:R-:W-:-:S04]  /*0bd0*/  IMAD.WIDE.U32 R8, R49, UR4, R8 ;  /* 0x0000000431087c25 */ /* 0x000fc8000f8e0008 */
[----:B------:R-:W-:Y:S02]  /*0be0*/  IMAD R49, R49, R26, R44 ;  /* 0x0000001a31317224 */ /* 0x000fe400078e022c */
[----:B------:R-:W-:Y:S01]  /*0bf0*/  @!P1 IMAD.MOV.U32 R44, RZ, RZ, RZ ;  /* 0x000000ffff2c9224 */ /* 0x000fe200078e00ff */
[----:B------:R-:W-:Y:S06]  /*0c00*/  @!P1 BRA `(.L_x_5815) ;  /* 0x0000000000549947 */ /* 0x000fec0003800000 */
        /* <DEDUP_REMOVED lines=21> */
.L_x_5815:
[----:B------:R-:W-:Y:S05]  /*0d60*/  BSYNC B0 ;  /* 0x0000000000007941 */ /* 0x000fea0003800000 */
.L_x_5814:
[----:B0-----:R-:W-:Y:S01]  /*0d70*/  IMAD.U32 R16, RZ, RZ, UR21 ;  /* 0x00000015ff107e24 */ /* 0x001fe2000f8e00ff */
[----:B------:R-:W-:Y:S01]  /*0d80*/  ULDC.64 UR18, c[0x0][0x228] ;  /* 0x00008a0000127ab9 */ /* 0x000fe20000000a00 */
[----:B------:R-:W-:Y:S01]  /*0d90*/  VIADD R14, R22, 0x2 ;  /* 0x00000002160e7836 */ /* 0x000fe20000000000 */
[----:B------:R-:W-:Y:S01]  /*0da0*/  LEA R20, P5, R8, UR18, 0x7 ;  /* 0x0000001208147c11 */ /* 0x000fe2000f8a38ff */
[----:B------:R-:W-:Y:S01]  /*0db0*/  IMAD.IADD R19, R9, 0x1, R49 ;  /* 0x0000000109137824 */ /* 0x000fe200078e0231 */
[----:B------:R-:W-:Y:S01]  /*0dc0*/  IADD3.X R27, R16, UR14, R27, P3, P4 ;  /* 0x0000000e101b7c10 */ /* 0x000fe20009fe841b */
[----:B-----5:R-:W-:Y:S01]  /*0dd0*/  IMAD.U32 R38, R2, 0x10000, RZ ;  /* 0x0001000002267824 */ /* 0x020fe200078e00ff */
[C---:B------:R-:W-:Y:S01]  /*0de0*/  PRMT R16, R7.reuse, 0x7632, R16 ;  /* 0x0000763207107816 */ /* 0x040fe20000000010 */
[----:B------:R-:W-:Y:S01]  /*0df0*/  IMAD.U32 R32, R7, 0x10000, RZ ;  /* 0x0001000007207824 */ /* 0x000fe200078e00ff */
[----:B------:R-:W-:Y:S01]  /*0e00*/  ISETP.GE.U32.AND P3, PT, R14, R21, PT ;  /* 0x000000150e00720c */ /* 0x000fe20003f66070 */
[----:B------:R-:W-:Y:S01]  /*0e10*/  IMAD.U32 R14, R3, 0x10000, RZ ;  /* 0x00010000030e7824 */ /* 0x000fe200078e00ff */
[----:B------:R-:W-:Y:S01]  /*0e20*/  LEA.HI.X R19, R8, UR19, R19, 0x7, P5 ;  /* 0x0000001308137c11 */ /* 0x000fe2000a8f3c13 */
[C---:B------:R-:W-:Y:S01]  /*0e30*/  IMAD.U32 R8, R6.reuse, 0x10000, RZ ;  /* 0x0001000006087824 */ /* 0x040fe200078e00ff */
[----:B------:R-:W-:Y:S01]  /*0e40*/  PRMT R15, R6, 0x7632, R15 ;  /* 0x00007632060f7816 */ /* 0x000fe2000000000f */
[C---:B------:R-:W-:Y:S01]  /*0e50*/  IMAD.U32 R6, R11.reuse, 0x10000, RZ ;  /* 0x000100000b067824 */ /* 0x040fe200078e00ff */
[----:B------:R-:W-:Y:S01]  /*0e60*/  PRMT R3, R11, 0x7632, R3 ;  /* 0x000076320b037816 */ /* 0x000fe20000000003 */
[----:B------:R-:W-:Y:S01]  /*0e70*/  IMAD.U32 R16, R16, 0x10000, RZ ;  /* 0x0001000010107824 */ /* 0x000fe200078e00ff */
[----:B------:R-:W-:Y:S01]  /*0e80*/  R2UR UR5, R26 ;  /* 0x000000001a0572ca */ /* 0x000fe200000e0000 */
[----:B------:R-:W-:Y:S01]  /*0e90*/  IMAD.U32 R11, R13, 0x10000, RZ ;  /* 0x000100000d0b7824 */ /* 0x000fe200078e00ff */
[----:B------:R-:W-:Y:S01]  /*0ea0*/  FSET.BF.GT.AND R7, R32, RZ, PT ;  /* 0x000000ff2007720a */ /* 0x000fe20003804000 */
[----:B------:R-:W-:Y:S01]  /*0eb0*/  IMAD.U32 R15, R15, 0x10000, RZ ;  /* 0x000100000f0f7824 */ /* 0x000fe200078e00ff */
[----:B------:R-:W-:Y:S01]  /*0ec0*/  FSET.BF.GT.AND R18, R16, RZ, PT ;  /* 0x000000ff1012720a */ /* 0x000fe20003804000 */
[----:B------:R-:W-:Y:S01]  /*0ed0*/  IMAD.U32 R9, R3, 0x10000, RZ ;  /* 0x0001000003097824 */ /* 0x000fe200078e00ff */
[----:B------:R-:W-:Y:S01]  /*0ee0*/  FSET.BF.GT.AND R17, R11, RZ, PT ;  /* 0x000000ff0b11720a */ /* 0x000fe20003804000 */
[----:B------:R-:W-:Y:S01]  /*0ef0*/  UIMAD.WIDE.U32 UR18, UR4, UR6, URZ ;  /* 0x00000006041272a5 */ /* 0x000fe2000f8e003f */
[----:B------:R-:W-:Y:S01]  /*0f00*/  PRMT R3, R3, 0x7632, R3 ;  /* 0x0000763203037816 */ /* 0x000fe20000000003 */
[----:B------:R-:W-:Y:S01]  /*0f10*/  FMUL R18, R18, R15 ;  /* 0x0000000f12127220 */ /* 0x000fe20000400000 */
[----:B------:R-:W-:Y:S01]  /*0f20*/  FMUL R33, R7, R8 ;  /* 0x0000000807217220 */ /* 0x000fe20000400000 */
[----:B------:R-:W-:Y:S01]  /*0f30*/  FMUL R17, R17, R14 ;  /* 0x0000000e11117220 */ /* 0x000fe20000400000 */
[----:B------:R-:W-:Y:S01]  /*0f40*/  @P0 IADD3 R7, P4, R5, UR6, RZ ;  /* 0x0000000605070c10 */ /* 0x000fe2000ff9e0ff */
[----:B------:R-:W-:Y:S01]  /*0f50*/  FMUL R36, R18, R9 ;  /* 0x0000000912247220 */ /* 0x000fe20000400000 */
[----:B------:R-:W-:Y:S01]  /*0f60*/  PRMT R2, R2, 0x7632, R2 ;  /* 0x0000763202027816 */ /* 0x000fe20000000002 */
[----:B------:R-:W-:Y:S01]  /*0f70*/  FMUL R9, R17, R38 ;  /* 0x0000002611097220 */ /* 0x000fe20000400000 */
[----:B------:R-:W-:Y:S01]  /*0f80*/  PRMT R38, R13, 0x7632, R38 ;  /* 0x000076320d267816 */ /* 0x000fe20000000026 */
[----:B------:R-:W-:-:S02]  /*0f90*/  IMAD.U32 R13, RZ, RZ, UR18 ;  /* 0x00000012ff0d7e24 */ /* 0x000fc4000f8e00ff */
[----:B------:R-:W-:Y:S01]  /*0fa0*/  FMUL R33, R33, R6 ;  /* 0x0000000621217220 */ /* 0x000fe20000400000 */
[----:B------:R-:W-:Y:S01]  /*0fb0*/  IMAD.U32 R3, R3, 0x10000, RZ ;  /* 0x0001000003037824 */ /* 0x000fe200078e00ff */
[----:B------:R-:W-:Y:S01]  /*0fc0*/  @P0 IADD3.X R46, R4, UR7, RZ, P4, !PT ;  /* 0x00000007042e0c10 */ /* 0x000fe2000a7fe4ff */
[----:B------:R-:W-:Y:S01]  /*0fd0*/  IMAD.U32 R38, R38, 0x10000, RZ ;  /* 0x0001000026267824 */ /* 0x000fe200078e00ff */
[----:B------:R-:W-:Y:S01]  /*0fe0*/  UIMAD UR5, UR5, UR6, URZ ;  /* 0x00000006050572a4 */ /* 0x000fe2000f8e023f */
[----:B------:R-:W-:Y:S01]  /*0ff0*/  LEA R18, P4, R13, R20, 0x1 ;  /* 0x000000140d127211 */ /* 0x000fe200078808ff */
[----:B------:R-:W-:Y:S01]  /*1000*/  IMAD.U32 R2, R2, 0x10000, RZ ;  /* 0x0001000002027824 */ /* 0x000fe200078e00ff */
[----:B------:R-:W-:Y:S01]  /*1010*/  FMNMX R41, RZ, |R33|, !PT ;  /* 0x40000021ff297209 */ /* 0x000fe20007800000 */
[----:B------:R-:W-:Y:S01]  /*1020*/  UIMAD UR5, UR7, UR4, UR5 ;  /* 0x00000004070572a4 */ /* 0x000fe2000f8e0205 */
[----:B------:R-:W-:Y:S01]  /*1030*/  FSET.BF.GT.AND R40, R38, RZ, PT ;  /* 0x000000ff2628720a */ /* 0x000fe20003804000 */
[----:B------:R-:W-:Y:S01]  /*1040*/  UMOV UR12, 0x3f800000 ;  /* 0x3f800000000c7882 */ /* 0x000fe20000000000 */
[----:B------:R-:W-:Y:S01]  /*1050*/  @P2 R2UR UR12, R43 ;  /* 0x000000002b0c22ca */ /* 0x000fe200000e0000 */
[----:B------:R-:W-:Y:S01]  /*1060*/  UIADD3 UR5, UR19, UR5, URZ ;  /* 0x0000000513057290 */ /* 0x000fe2000fffe03f */
[----:B------:R-:W-:Y:S01]  /*1070*/  FMNMX R11, RZ, R11, !PT ;  /* 0x0000000bff0b7209 */ /* 0x000fe20007800000 */
[----:B------:R-:W-:Y:S01]  /*1080*/  FMUL R13, R40, R3 ;  /* 0x00000003280d7220 */ /* 0x000fe20000400000 */
[----:B------:R-:W-:Y:S01]  /*1090*/  IMAD.U32 R48, RZ, RZ, UR18 ;  /* 0x00000012ff307e24 */ /* 0x000fe2000f8e00ff */
[----:B------:R-:W-:Y:S01]  /*10a0*/  FMNMX R38, RZ, R38, !PT ;  /* 0x00000026ff267209 */ /* 0x000fe20007800000 */
[----:B------:R-:W-:Y:S01]  /*10b0*/  BSSY B0, `(.L_x_5816) ;  /* 0x0000035000007945 */ /* 0x000fe20003800000 */
[----:B------:R-:W-:Y:S01]  /*10c0*/  FMUL R13, R13, R2 ;  /* 0x000000020d0d7220 */ /* 0x000fe20000400000 */
[----:B------:R-:W-:Y:S01]  /*10d0*/  FMNMX R2, |R36|, R41, !PT ;  /* 0x0000002924027209 */ /* 0x000fe20007800200 */
[----:B------:R-:W-:Y:S01]  /*10e0*/  IMAD.U32 R17, RZ, RZ, UR5 ;  /* 0x00000005ff117e24 */ /* 0x000fe2000f8e00ff */
[----:B------:R-:W-:Y:S01]  /*10f0*/  FMNMX R41, RZ, R32, !PT ;  /* 0x00000020ff297209 */ /* 0x000fe20007800000 */
[----:B------:R-:W-:Y:S01]  /*1100*/  FMUL R11, R14, R11 ;  /* 0x0000000b0e0b7220 */ /* 0x000fe20000400000 */
[----:B------:R-:W-:Y:S01]  /*1110*/  FMNMX R2, |R9|, R2, !PT ;  /* 0x0000000209027209 */ /* 0x000fe20007800200 */
[----:B------:R-:W0:Y:S01]  /*1120*/  S2R R32, SR_TID.X ;  /* 0x0000000000207919 */ /* 0x000e220000002100 */
[----:B------:R-:W-:Y:S01]  /*1130*/  LEA.HI.X R17, R48, R19, R17, 0x1, P4 ;  /* 0x0000001330117211 */ /* 0x000fe200020f0c11 */
[----:B------:R-:W-:Y:S01]  /*1140*/  FMUL R41, R8, R41 ;  /* 0x0000002908297220 */ /* 0x000fe20000400000 */
[----:B------:R-:W-:Y:S01]  /*1150*/  FMNMX R8, |R13|, R2, !PT ;  /* 0x000000020d087209 */ /* 0x000fe20007800200 */
[----:B------:R-:W-:Y:S01]  /*1160*/  FMUL R38, R3, R38 ;  /* 0x0000002603267220 */ /* 0x000fe20000400000 */
[----:B------:R-:W-:Y:S01]  /*1170*/  @P0 LEA R2, P2, R54, UR20, 0x6 ;  /* 0x0000001436020c11 */ /* 0x000fe2000f8430ff */
[----:B------:R-:W-:Y:S01]  /*1180*/  FMUL R14, R33, UR12 ;  /* 0x0000000c210e7c20 */ /* 0x000fe20008400000 */
[----:B------:R-:W-:Y:S01]  /*1190*/  FMUL R47, R36, UR12 ;  /* 0x0000000c242f7c20 */ /* 0x000fe20008400000 */
[----:B------:R-:W-:Y:S01]  /*11a0*/  FMNMX R16, RZ, R16, !PT ;  /* 0x00000010ff107209 */ /* 0x000fe20007800000 */
[----:B------:R-:W-:Y:S01]  /*11b0*/  FMUL R49, R9, UR12 ;  /* 0x0000000c09317c20 */ /* 0x000fe20008400000 */
[----:B------:R-:W-:Y:S01]  /*11c0*/  @P0 LEA R2, P4, R5, R2, 0x2 ;  /* 0x0000000205020211 */ /* 0x000fe200078810ff */
[----:B------:R-:W-:Y:S01]  /*11d0*/  FMUL R36, R13, UR12 ;  /* 0x0000000c0d247c20 */ /* 0x000fe20008400000 */
[----:B------:R-:W-:Y:S01]  /*11e0*/  @P0 LEA.HI.X R3, R54, UR21, R53, 0x6, P2 ;  /* 0x0000001536030c11 */ /* 0x000fe200090f3435 */
[----:B------:R-:W-:Y:S01]  /*11f0*/  FMUL R15, R15, R16 ;  /* 0x000000100f0f7220 */ /* 0x000fe20000400000 */
[----:B------:R-:W-:Y:S01]  /*1200*/  @P0 F2FP.BF16.F32.PACK_AB R33, R47, R14 ;  /* 0x0000000e2f21023e */ /* 0x000fe200000010ff */
[----:B------:R-:W-:Y:S01]  /*1210*/  FMUL R16, R41, UR12 ;  /* 0x0000000c29107c20 */ /* 0x000fe20008400000 */
[----:B------:R-:W-:-:S02]  /*1220*/  @P0 LEA.HI.X R3, R5, R3, R4, 0x2, P4 ;  /* 0x0000000305030211 */ /* 0x000fc400020f1404 */
[----:B------:R-:W-:Y:S01]  /*1230*/  FMNMX R8, |R41|, R8, !PT ;  /* 0x0000000829087209 */ /* 0x000fe20007800200 */
[----:B------:R-:W-:Y:S01]  /*1240*/  FMUL R41, R11, UR12 ;  /* 0x0000000c0b297c20 */ /* 0x000fe20008400000 */
[----:B------:R-:W-:Y:S01]  /*1250*/  @P0 LEA R6, P5, R7, R42, 0x2 ;  /* 0x0000002a07060211 */ /* 0x000fe200078a10ff */
[----:B------:R1:W-:Y:S01]  /*1260*/  @P0 STG.E desc[UR8][R2.64], R33 ;  /* 0x0000002102000986 */ /* 0x0003e2000c101908 */
[C---:B------:R-:W-:Y:S01]  /*1270*/  FMNMX R8, |R15|.reuse, R8, !PT ;  /* 0x000000080f087209 */ /* 0x040fe20007800200 */
[----:B------:R-:W-:Y:S01]  /*1280*/  FMUL R15, R15, UR12 ;  /* 0x0000000c0f0f7c20 */ /* 0x000fe20008400000 */
[----:B------:R-:W-:Y:S02]  /*1290*/  @P0 LEA.HI.X R7, R7, R27, R46, 0x2, P5 ;  /* 0x0000001b07070211 */ /* 0x000fe400028f142e */
[----:B------:R-:W-:Y:S01]  /*12a0*/  FMNMX R45, |R11|, R8, !PT ;  /* 0x000000080b2d7209 */ /* 0x000fe20007800200 */
[----:B------:R-:W-:Y:S01]  /*12b0*/  VIADD R11, R23, 0x1e ;  /* 0x0000001e170b7836 */ /* 0x000fe20000000000 */
[----:B------:R-:W-:-:S02]  /*12c0*/  @P0 LEA R8, P2, R5, R42, 0x2 ;  /* 0x0000002a05080211 */ /* 0x000fc400078410ff */
[C---:B------:R-:W-:Y:S01]  /*12d0*/  FMNMX R45, |R38|.reuse, R45, !PT ;  /* 0x0000002d262d7209 */ /* 0x040fe20007800200 */
[----:B------:R-:W-:Y:S01]  /*12e0*/  FMUL R38, R38, UR12 ;  /* 0x0000000c26267c20 */ /* 0x000fe20008400000 */
[-C--:B------:R-:W-:Y:S02]  /*12f0*/  @P0 F2FP.BF16.F32.PACK_AB R43, R15, R16.reuse ;  /* 0x000000100f2b023e */ /* 0x080fe400000010ff */
[----:B------:R-:W-:Y:S02]  /*1300*/  F2FP.BF16.F32.PACK_AB R16, R41, R16 ;  /* 0x000000102910723e */ /* 0x000fe400000010ff */
[C---:B------:R-:W-:Y:S02]  /*1310*/  F2FP.BF16.F32.PACK_AB R15, R38.reuse, R15 ;  /* 0x0000000f260f723e */ /* 0x040fe400000010ff */
[----:B------:R-:W-:Y:S02]  /*1320*/  @P0 F2FP.BF16.F32.PACK_AB R41, R38, R41 ;  /* 0x000000292629023e */ /* 0x000fe400000010ff */
[----:B0-----:R-:W-:-:S02]  /*1330*/  SHF.R.U32.HI R32, RZ, 0x2, R32 ;  /* 0x00000002ff207819 */ /* 0x001fc40000011620 */
        /* <DEDUP_REMOVED lines=12> */
.L_x_5817:
[----:B------:R-:W-:Y:S05]  /*1400*/  BSYNC B0 ;  /* 0x0000000000007941 */ /* 0x000fea0003800000 */
.L_x_5816:
        /* <DEDUP_REMOVED lines=39> */
.L_x_5819:
[----:B------:R-:W-:Y:S05]  /*1680*/  BSYNC B0 ;  /* 0x0000000000007941 */ /* 0x000fea0003800000 */
.L_x_5818:
        /* <DEDUP_REMOVED lines=35> */
.L_x_5821:
[----:B------:R-:W-:Y:S05]  /*18c0*/  BSYNC B0 ;  /* 0x0000000000007941 */ /* 0x000fea0003800000 */
.L_x_5820:
[C---:B0-----:R-:W-:Y:S01]  /*18d0*/  IMAD.U32 R4, R10.reuse, 0x10000, RZ ;  /* 0x000100000a047824 */ /* 0x041fe200078e00ff */
[----:B------:R-:W-:Y:S01]  /*18e0*/  PRMT R10, R10, 0x7632, R10 ;  /* 0x000076320a0a7816 */ /* 0x000fe2000000000a */
[C---:B------:R-:W-:Y:S01]  /*18f0*/  IMAD.U32 R8, R34.reuse, 0x10000, RZ ;  /* 0x0001000022087824 */ /* 0x040fe200078e00ff */
[----:B------:R-:W-:Y:S01]  /*1900*/  PRMT R34, R34, 0x7632, R34 ;  /* 0x0000763222227816 */ /* 0x000fe20000000022 */
[----:B------:R-:W-:Y:S01]  /*1910*/  IMAD.U32 R6, R12, 0x10000, RZ ;  /* 0x000100000c067824 */ /* 0x000fe200078e00ff */
[----:B------:R-:W-:Y:S01]  /*1920*/  FSET.BF.GT.AND R5, R4, RZ, PT ;  /* 0x000000ff0405720a */ /* 0x000fe20003804000 */
[----:B------:R-:W-:Y:S01]  /*1930*/  IMAD.U32 R10, R10, 0x10000, RZ ;  /* 0x000100000a0a7824 */ /* 0x000fe200078e00ff */
[----:B------:R-:W-:Y:S01]  /*1940*/  FMNMX R7, RZ, R4, !PT ;  /* 0x00000004ff077209 */ /* 0x000fe20007800000 */
[----:B------:R-:W-:Y:S01]  /*1950*/  BSSY B0, `(.L_x_5822) ;  /* 0x0000039000007945 */ /* 0x000fe20003800000 */
[----:B------:R-:W-:Y:S01]  /*1960*/  PRMT R12, R12, 0x7632, R12 ;  /* 0x000076320c0c7816 */ /* 0x000fe2000000000c */
[----:B------:R-:W-:Y:S01]  /*1970*/  FMUL R5, R5, R8 ;  /* 0x0000000805057220 */ /* 0x000fe20000400000 */
[----:B------:R-:W-:Y:S01]  /*1980*/  FSET.BF.GT.AND R4, R10, RZ, PT ;  /* 0x000000ff0a04720a */ /* 0x000fe20003804000 */
[----:B------:R-:W-:Y:S01]  /*1990*/  FMUL R8, R8, R7 ;  /* 0x0000000708087220 */ /* 0x000fe20000400000 */
[----:B------:R-:W-:Y:S01]  /*19a0*/  FMNMX R46, RZ, R10, !PT ;  /* 0x0000000aff2e7209 */ /* 0x000fe20007800000 */
[----:B------:R-:W-:Y:S01]  /*19b0*/  FMUL R6, R5, R6 ;  /* 0x0000000605067220 */ /* 0x000fe20000400000 */
[----:B------:R-:W-:Y:S01]  /*19c0*/  IMAD.U32 R5, R34, 0x10000, RZ ;  /* 0x0001000022057824 */ /* 0x000fe200078e00ff */
[----:B------:R-:W-:Y:S01]  /*19d0*/  IADD3 R0, P0, R0, R2, RZ ;  /* 0x0000000200007210 */ /* 0x000fe20007f1e0ff */
[C---:B------:R-:W-:Y:S01]  /*19e0*/  IMAD.U32 R7, R37.reuse, 0x10000, RZ ;  /* 0x0001000025077824 */ /* 0x040fe200078e00ff */
[----:B------:R-:W-:Y:S01]  /*19f0*/  PRMT R37, R37, 0x7632, R37 ;  /* 0x0000763225257816 */ /* 0x000fe20000000025 */
[----:B------:R-:W-:Y:S01]  /*1a00*/  FMUL R4, R4, R5 ;  /* 0x0000000504047220 */ /* 0x000fe20000400000 */
[----:B------:R-:W-:Y:S01]  /*1a10*/  FMUL R46, R5, R46 ;  /* 0x0000002e052e7220 */ /* 0x000fe20000400000 */
[----:B------:R-:W-:Y:S01]  /*1a20*/  IMAD.U32 R5, R12, 0x10000, RZ ;  /* 0x000100000c057824 */ /* 0x000fe200078e00ff */
[----:B------:R-:W-:Y:S01]  /*1a30*/  FMNMX R34, RZ, R7, !PT ;  /* 0x00000007ff227209 */ /* 0x000fe20007800000 */
[----:B------:R-:W-:Y:S01]  /*1a40*/  IMAD.U32 R37, R37, 0x10000, RZ ;  /* 0x0001000025257824 */ /* 0x000fe200078e00ff */
[----:B------:R-:W-:Y:S01]  /*1a50*/  FMNMX R45, R45, |R6|, !PT ;  /* 0x400000062d2d7209 */ /* 0x000fe20007800000 */
[----:B------:R-:W-:Y:S01]  /*1a60*/  FMUL R12, R4, R5 ;  /* 0x00000005040c7220 */ /* 0x000fe20000400000 */
[----:B------:R-:W-:Y:S01]  /*1a70*/  FSET.BF.GT.AND R4, R7, RZ, PT ;  /* 0x000000ff0704720a */ /* 0x000fe20003804000 */
[C---:B------:R-:W-:Y:S01]  /*1a80*/  IMAD.U32 R5, R35.reuse, 0x10000, RZ ;  /* 0x0001000023057824 */ /* 0x040fe200078e00ff */
[----:B------:R-:W-:Y:S01]  /*1a90*/  PRMT R35, R35, 0x7632, R35 ;  /* 0x0000763223237816 */ /* 0x000fe20000000023 */
[C---:B------:R-:W-:Y:S01]  /*1aa0*/  IMAD.U32 R7, R44.reuse, 0x10000, RZ ;  /* 0x000100002c077824 */ /* 0x040fe200078e00ff */
[----:B------:R-:W-:Y:S01]  /*1ab0*/  PRMT R44, R44, 0x7632, R44 ;  /* 0x000076322c2c7816 */ /* 0x000fe2000000002c */
[----:B------:R-:W-:Y:S01]  /*1ac0*/  FMUL R4, R4, R5 ;  /* 0x0000000504047220 */ /* 0x000fe20000400000 */
[----:B------:R-:W-:Y:S01]  /*1ad0*/  FMNMX R10, RZ, R37, !PT ;  /* 0x00000025ff0a7209 */ /* 0x000fe20007800000 */
[----:B------:R-:W-:-:S02]  /*1ae0*/  IMAD.U32 R35, R35, 0x10000, RZ ;  /* 0x0001000023237824 */ /* 0x000fc400078e00ff */
[----:B------:R-:W-:Y:S01]  /*1af0*/  FMUL R34, R5, R34 ;  /* 0x0000002205227220 */ /* 0x000fe20000400000 */
[----:B------:R-:W-:Y:S01]  /*1b00*/  FMUL R7, R4, R7 ;  /* 0x0000000704077220 */ /* 0x000fe20000400000 */
[----:B------:R-:W-:Y:S01]  /*1b10*/  FSET.BF.GT.AND R4, R37, RZ, PT ;  /* 0x000000ff2504720a */ /* 0x000fe20003804000 */
[----:B------:R-:W-:Y:S01]  /*1b20*/  IMAD.U32 R9, R44, 0x10000, RZ ;  /* 0x000100002c097824 */ /* 0x000fe200078e00ff */
[----:B------:R-:W-:Y:S01]  /*1b30*/  @P1 LEA R5, P4, R54, UR20, 0x6 ;  /* 0x0000001436051c11 */ /* 0x000fe2000f8830ff */
[----:B------:R-:W-:Y:S01]  /*1b40*/  FMUL R47, R6, UR12 ;  /* 0x0000000c062f7c20 */ /* 0x000fe20008400000 */
[----:B------:R-:W-:Y:S01]  /*1b50*/  FMUL R37, R35, R10 ;  /* 0x0000000a23257220 */ /* 0x000fe20000400000 */
[----:B------:R-:W-:Y:S01]  /*1b60*/  FMUL R4, R4, R35 ;  /* 0x0000002304047220 */ /* 0x000fe20000400000 */
[C---:B------:R-:W-:Y:S01]  /*1b70*/  FMNMX R6, |R12|.reuse, R45, !PT ;  /* 0x0000002d0c067209 */ /* 0x040fe20007800200 */
[----:B------:R-:W-:Y:S01]  /*1b80*/  FMUL R12, R12, UR12 ;  /* 0x0000000c0c0c7c20 */ /* 0x000fe20008400000 */
[----:B------:R-:W-:-:S02]  /*1b90*/  IMAD.X R35, RZ, RZ, R36, P0 ;  /* 0x000000ffff237224 */ /* 0x000fc400000e0624 */
[----:B------:R-:W-:Y:S01]  /*1ba0*/  FMUL R9, R4, R9 ;  /* 0x0000000904097220 */ /* 0x000fe20000400000 */
[----:B------:R-:W-:Y:S01]  /*1bb0*/  @P1 LEA R4, P2, R0, R5, 0x2 ;  /* 0x0000000500041211 */ /* 0x000fe200078410ff */
[C---:B------:R-:W-:Y:S01]  /*1bc0*/  FMUL R44, R7.reuse, UR12 ;  /* 0x0000000c072c7c20 */ /* 0x040fe20008400000 */
[----:B------:R-:W-:Y:S02]  /*1bd0*/  @P1 LEA.HI.X R5, R54, UR21, R53, 0x6, P4 ;  /* 0x0000001536051c11 */ /* 0x000fe4000a0f3435 */
        /* <DEDUP_REMOVED lines=16> */
.L_x_5823:
[----:B------:R-:W-:Y:S05]  /*1ce0*/  BSYNC B0 ;  /* 0x0000000000007941 */ /* 0x000fea0003800000 */
.L_x_5822:
        /* <DEDUP_REMOVED lines=55> */
.L_x_5825:
[----:B------:R-:W-:Y:S05]  /*2060*/  BSYNC B0 ;  /* 0x0000000000007941 */ /* 0x000fea0003800000 */
.L_x_5824:
        /* <DEDUP_REMOVED lines=30> */
.L_x_5827:
[----:B------:R-:W-:Y:S05]  /*2250*/  BSYNC B0 ;  /* 0x0000000000007941 */ /* 0x000fea0003800000 */
.L_x_5826:
[C---:B0----5:R-:W-:Y:S01]  /*2260*/  PRMT R2, R50.reuse, 0x7632, R2 ;  /* 0x0000763232027816 */ /* 0x061fe20000000002 */
[----:B------:R-:W-:Y:S01]  /*2270*/  IMAD.U32 R50, R50, 0x10000, RZ ;  /* 0x0001000032327824 */ /* 0x000fe200078e00ff */
[C---:B------:R-:W-:Y:S01]  /*2280*/  PRMT R3, R49.reuse, 0x7632, R3 ;  /* 0x0000763231037816 */ /* 0x040fe20000000003 */
[----:B------:R-:W-:Y:S01]  /*2290*/  IMAD.U32 R49, R49, 0x10000, RZ ;  /* 0x0001000031317824 */ /* 0x000fe200078e00ff */
[----:B------:R-:W-:Y:S01]  /*22a0*/  BSSY B0, `(.L_x_5828) ;  /* 0x000003d000007945 */ /* 0x000fe20003800000 */
[----:B------:R-:W-:Y:S01]  /*22b0*/  IMAD.U32 R4, R2, 0x10000, RZ ;  /* 0x0001000002047824 */ /* 0x000fe200078e00ff */
[----:B------:R-:W-:Y:S01]  /*22c0*/  FSET.BF.GT.AND R2, R50, RZ, PT ;  /* 0x000000ff3202720a */ /* 0x000fe20003804000 */
[----:B------:R-:W-:Y:S01]  /*22d0*/  IMAD.U32 R52, R3, 0x10000, RZ ;  /* 0x0001000003347824 */ /* 0x000fe200078e00ff */
[----:B------:R-:W-:Y:S02]  /*22e0*/  FMNMX R50, RZ, R50, !PT ;  /* 0x00000032ff327209 */ /* 0x000fe40007800000 */
[----:B------:R-:W-:Y:S01]  /*22f0*/  FSET.BF.GT.AND R3, R4, RZ, PT ;  /* 0x000000ff0403720a */ /* 0x000fe20003804000 */
[----:B------:R-:W-:Y:S01]  /*2300*/  FMUL R2, R2, R49 ;  /* 0x0000003102027220 */ /* 0x000fe20000400000 */
[----:B------:R-:W-:Y:S01]  /*2310*/  FMNMX R5, RZ, R4, !PT ;  /* 0x00000004ff057209 */ /* 0x000fe20007800000 */
[----:B------:R-:W-:-:S02]  /*2320*/  IMAD.U32 R4, R41, 0x10000, RZ ;  /* 0x0001000029047824 */ /* 0x000fc400078e00ff */
[----:B------:R-:W-:Y:S01]  /*2330*/  FMUL R49, R49, R50 ;  /* 0x0000003231317220 */ /* 0x000fe20000400000 */
[----:B------:R-:W-:Y:S01]  /*2340*/  FMUL R3, R3, R52 ;  /* 0x0000003403037220 */ /* 0x000fe20000400000 */
[----:B------:R-:W-:Y:S01]  /*2350*/  FMUL R52, R52, R5 ;  /* 0x0000000534347220 */ /* 0x000fe20000400000 */
[C---:B------:R-:W-:Y:S01]  /*2360*/  IMAD.U32 R5, R38.reuse, 0x10000, RZ ;  /* 0x0001000026057824 */ /* 0x040fe200078e00ff */
[----:B------:R-:W-:Y:S02]  /*2370*/  FMNMX R35, RZ, R4, !PT ;  /* 0x00000004ff237209 */ /* 0x000fe40007800000 */
[----:B------:R-:W-:Y:S01]  /*2380*/  PRMT R38, R38, 0x7632, R38 ;  /* 0x0000763226267816 */ /* 0x000fe20000000026 */
[----:B------:R-:W-:Y:S01]  /*2390*/  FMUL R2, R2, R5 ;  /* 0x0000000502027220 */ /* 0x000fe20000400000 */
[----:B------:R-:W-:Y:S01]  /*23a0*/  FSET.BF.GT.AND R5, R4, RZ, PT ;  /* 0x000000ff0405720a */ /* 0x000fe20003804000 */
[C---:B------:R-:W-:Y:S01]  /*23b0*/  IMAD.U32 R4, R40.reuse, 0x10000, RZ ;  /* 0x0001000028047824 */ /* 0x040fe200078e00ff */
[----:B------:R-:W-:Y:S01]  /*23c0*/  PRMT R40, R40, 0x7632, R40 ;  /* 0x0000763228287816 */ /* 0x000fe20000000028 */
[----:B------:R-:W-:-:S02]  /*23d0*/  IMAD.U32 R38, R38, 0x10000, RZ ;  /* 0x0001000026267824 */ /* 0x000fc400078e00ff */
[----:B------:R-:W-:Y:S01]  /*23e0*/  FMUL R34, R5, R4 ;  /* 0x0000000405227220 */ /* 0x000fe20000400000 */
[----:B------:R-:W-:Y:S01]  /*23f0*/  FMUL R5, R4, R35 ;  /* 0x0000002304057220 */ /* 0x000fe20000400000 */
[----:B------:R-:W-:Y:S01]  /*2400*/  PRMT R4, R41, 0x7632, R4 ;  /* 0x0000763229047816 */ /* 0x000fe20000000004 */
[C---:B------:R-:W-:Y:S01]  /*2410*/  IMAD.U32 R35, R43.reuse, 0x10000, RZ ;  /* 0x000100002b237824 */ /* 0x040fe200078e00ff */
[----:B------:R-:W-:Y:S01]  /*2420*/  PRMT R43, R43, 0x7632, R43 ;  /* 0x000076322b2b7816 */ /* 0x000fe2000000002b */
[----:B------:R-:W-:Y:S02]  /*2430*/  FMUL R3, R3, R38 ;  /* 0x0000002603037220 */ /* 0x000fe40000400000 */
[----:B------:R-:W-:Y:S02]  /*2440*/  IMAD.U32 R4, R4, 0x10000, RZ ;  /* 0x0001000004047824 */ /* 0x000fe400078e00ff */
[----:B------:R-:W-:Y:S01]  /*2450*/  FMUL R41, R34, R35 ;  /* 0x0000002322297220 */ /* 0x000fe20000400000 */
[----:B------:R-:W-:Y:S01]  /*2460*/  IMAD.U32 R35, R40, 0x10000, RZ ;  /* 0x0001000028237824 */ /* 0x000fe200078e00ff */
[----:B------:R-:W-:Y:S01]  /*2470*/  IADD3 R40, P1, R11, R0, RZ ;  /* 0x000000000b287210 */ /* 0x000fe20007f3e0ff */
[----:B------:R-:W-:Y:S01]  /*2480*/  IMAD.U32 R43, R43, 0x10000, RZ ;  /* 0x000100002b2b7824 */ /* 0x000fe200078e00ff */
[----:B------:R-:W-:-:S02]  /*2490*/  FSET.BF.GT.AND R34, R4, RZ, PT ;  /* 0x000000ff0422720a */ /* 0x000fc40003804000 */
[----:B------:R-:W-:Y:S02]  /*24a0*/  FMNMX R4, RZ, R4, !PT ;  /* 0x00000004ff047209 */ /* 0x000fe40007800000 */
[----:B------:R-:W-:Y:S01]  /*24b0*/  FMNMX R0, R37, |R2|, !PT ;  /* 0x4000000225007209 */ /* 0x000fe20007800000 */
[----:B------:R-:W-:Y:S01]  /*24c0*/  FMUL R34, R34, R35 ;  /* 0x0000002322227220 */ /* 0x000fe20000400000 */
[----:B------:R-:W-:Y:S02]  /*24d0*/  IMAD.X R37, RZ, RZ, R36, P1 ;  /* 0x000000ffff257224 */ /* 0x000fe400008e0624 */
[----:B------:R-:W-:Y:S01]  /*24e0*/  FMUL R4, R35, R4 ;  /* 0x0000000423047220 */ /* 0x000fe20000400000 */
[----:B------:R-:W-:Y:S01]  /*24f0*/  @P3 LEA R35, P2, R54, UR20, 0x6 ;  /* 0x0000001436233c11 */ /* 0x000fe2000f8430ff */
[----:B------:R-:W-:Y:S01]  /*2500*/  FMUL R38, R34, R43 ;  /* 0x0000002b22267220 */ /* 0x000fe20000400000 */
        /* <DEDUP_REMOVED lines=22> */
.L_x_5829:
[----:B------:R-:W-:Y:S05]  /*2670*/  BSYNC B0 ;  /* 0x0000000000007941 */ /* 0x000fea0003800000 */
.L_x_5828:
[----:B01----:R-:W-:Y:S01]  /*2680*/  @P3 LEA R34, P1, R40, R42, 0x2 ;  /* 0x0000002a28223211 */ /* 0x003fe200078210ff */
[----:B------:R-:W-:Y:S01]  /*2690*/  FMUL R41, R49, UR12 ;  /* 0x0000000c31297c20 */ /* 0x000fe20008400000 */
[----:B------:R-:W-:Y:S01]  /*26a0*/  FMUL R38, R52, UR12 ;  /* 0x0000000c34267c20 */ /* 0x000fe20008400000 */
[----:B------:R-:W-:Y:S01]  /*26b0*/  IMAD.U32 R59, RZ, RZ, UR6 ;  /* 0x00000006ff3b7e24 */ /* 0x000fe2000f8e00ff */
        /* <DEDUP_REMOVED lines=9> */
[----:B------:R-:W-:Y:S01]  /*2750*/  FMNMX R49, |R49|, R50, !PT ;  /* 0x0000003231317209 */ /* 0x000fe20007800200 */
[C---:B------:R-:W-:Y:S01]  /*2760*/  IMAD.U32 R50, R47.reuse, 0x10000, RZ ;  /* 0x000100002f327824 */ /* 0x040fe200078e00ff */
[----:B------:R-:W-:Y:S02]  /*2770*/  @P3 LEA.HI.X R37, R56, R27, R37, 0x2, P1 ;  /* 0x0000001b38253211 */ /* 0x000fe400008f1425 */
[----:B------:R-:W-:Y:S02]  /*2780*/  FMNMX R52, |R52|, R49, !PT ;  /* 0x0000003134347209 */ /* 0x000fe40007800200 */
[----:B------:R-:W-:Y:S02]  /*2790*/  PRMT R47, R47, 0x7632, R47 ;  /* 0x000076322f2f7816 */ /* 0x000fe4000000002f */
[----:B------:R-:W-:-:S02]  /*27a0*/  @P3 F2FP.BF16.F32.PACK_AB R57, R43, R40 ;  /* 0x000000282b39323e */ /* 0x000fc400000010ff */
[----:B0-----:R-:W-:Y:S01]  /*27b0*/  LEA R34, P1, R59, R32, 0x1 ;  /* 0x000000203b227211 */ /* 0x001fe200078208ff */
[----:B------:R-:W-:Y:S02]  /*27c0*/  IMAD.U32 R35, RZ, RZ, UR6 ;  /* 0x00000006ff237e24 */ /* 0x000fe4000f8e00ff */
[----:B------:R0:W-:Y:S01]  /*27d0*/  @P3 STG.E desc[UR8][R36.64], R57 ;  /* 0x0000003924003986 */ /* 0x0001e2000c101908 */
[----:B------:R-:W-:Y:S02]  /*27e0*/  IMAD.U32 R32, RZ, RZ, UR7 ;  /* 0x00000007ff207e24 */ /* 0x000fe4000f8e00ff */
[----:B------:R-:W-:-:S03]  /*27f0*/  IMAD.U32 R47, R47, 0x10000, RZ ;  /* 0x000100002f2f7824 */ /* 0x000fc600078e00ff */
[----:B------:R-:W-:Y:S01]  /*2800*/  LEA.HI.X R35, R35, R33, R32, 0x1, P1 ;  /* 0x0000002123237211 */ /* 0x000fe200008f0c20 */
[C---:B------:R-:W-:Y:S01]  /*2810*/  IMAD.U32 R32, R48.reuse, 0x10000, RZ ;  /* 0x0001000030207824 */ /* 0x040fe200078e00ff */
[----:B------:R-:W-:-:S04]  /*2820*/  PRMT R48, R48, 0x7632, R48 ;  /* 0x0000763230307816 */ /* 0x000fc80000000030 */
[----:B------:R-:W-:Y:S01]  /*2830*/  FSET.BF.GT.AND R33, R32, RZ, PT ;  /* 0x000000ff2021720a */ /* 0x000fe20003804000 */
[----:B------:R-:W-:Y:S01]  /*2840*/  IMAD.U32 R48, R48, 0x10000, RZ ;  /* 0x0001000030307824 */ /* 0x000fe200078e00ff */
[----:B------:R-:W-:Y:S01]  /*2850*/  FMNMX R51, RZ, R32, !PT ;  /* 0x00000020ff337209 */ /* 0x000fe20007800000 */
[C---:B------:R-:W-:Y:S01]  /*2860*/  IMAD.U32 R32, R46.reuse, 0x10000, RZ ;  /* 0x000100002e207824 */ /* 0x040fe200078e00ff */
[----:B------:R-:W-:-:S03]  /*2870*/  PRMT R46, R46, 0x7632, R46 ;  /* 0x000076322e2e7816 */ /* 0x000fc6000000002e */
[----:B------:R-:W-:Y:S01]  /*2880*/  FMUL R33, R33, R32 ;  /* 0x0000002021217220 */ /* 0x000fe20000400000 */
[----:B------:R-:W-:Y:S01]  /*2890*/  FMUL R51, R32, R51 ;  /* 0x0000003320337220 */ /* 0x000fe20000400000 */
[----:B------:R-:W-:Y:S01]  /*28a0*/  FSET.BF.GT.AND R32, R48, RZ, PT ;  /* 0x000000ff3020720a */ /* 0x000fe20003804000 */
[----:B------:R-:W-:Y:S01]  /*28b0*/  IMAD.U32 R49, R46, 0x10000, RZ ;  /* 0x000100002e317824 */ /* 0x000fe200078e00ff */
[----:B------:R-:W-:Y:S01]  /*28c0*/  FMNMX R48, RZ, R48, !PT ;  /* 0x00000030ff307209 */ /* 0x000fe20007800000 */
[----:B------:R-:W-:Y:S01]  /*28d0*/  FMUL R50, R33, R50 ;  /* 0x0000003221327220 */ /* 0x000fe20000400000 */
[C---:B------:R-:W-:Y:S02]  /*28e0*/  IMAD.U32 R46, R55.reuse, 0x10000, RZ ;  /* 0x00010000372e7824 */ /* 0x040fe400078e00ff */
[----:B------:R-:W-:Y:S01]  /*28f0*/  FMUL R32, R32, R49 ;  /* 0x0000003120207220 */ /* 0x000fe20000400000 */
[----:B------:R-:W-:Y:S01]  /*2900*/  PRMT R55, R55, 0x7632, R55 ;  /* 0x0000763237377816 */ /* 0x000fe20000000037 */
[----:B------:R-:W-:Y:S01]  /*2910*/  FMUL R49, R49, R48 ;  /* 0x0000003031317220 */ /* 0x000fe20000400000 */
[----:B0-----:R-:W-:Y:S01]  /*2920*/  FMUL R37, R50, UR12 ;  /* 0x0000000c32257c20 */ /* 0x001fe20008400000 */
[----:B------:R-:W-:Y:S01]  /*2930*/  FMUL R48, R32, R47 ;  /* 0x0000002f20307220 */ /* 0x000fe20000400000 */
[C---:B------:R-:W-:Y:S01]  /*2940*/  IMAD.U32 R32, R45.reuse, 0x10000, RZ ;  /* 0x000100002d207824 */ /* 0x040fe200078e00ff */
[----:B------:R-:W-:Y:S01]  /*2950*/  PRMT R45, R45, 0x7632, R45 ;  /* 0x000076322d2d7816 */ /* 0x000fe2000000002d */
[----:B------:R-:W-:-:S03]  /*2960*/  IMAD.U32 R55, R55, 0x10000, RZ ;  /* 0x0001000037377824 */ /* 0x000fc600078e00ff */
[----:B------:R-:W-:Y:S01]  /*2970*/  FSET.BF.GT.AND R33, R32, RZ, PT ;  /* 0x000000ff2021720a */ /* 0x000fe20003804000 */
[----:B------:R-:W-:Y:S01]  /*2980*/  IMAD.U32 R45, R45, 0x10000, RZ ;  /* 0x000100002d2d7824 */ /* 0x000fe200078e00ff */
[----:B------:R-:W-:Y:S01]  /*2990*/  FMNMX R47, RZ, R32, !PT ;  /* 0x00000020ff2f7209 */ /* 0x000fe20007800000 */
[C---:B------:R-:W-:Y:S01]  /*29a0*/  IMAD.U32 R32, R44.reuse, 0x10000, RZ ;  /* 0x000100002c207824 */ /* 0x040fe200078e00ff */
[----:B------:R-:W-:Y:S02]  /*29b0*/  PRMT R44, R44, 0x7632, R44 ;  /* 0x000076322c2c7816 */ /* 0x000fe4000000002c */
[----:B------:R-:W-:Y:S01]  /*29c0*/  FMNMX R36, RZ, R45, !PT ;  /* 0x0000002dff247209 */ /* 0x000fe20007800000 */
[----:B------:R-:W-:Y:S01]  /*29d0*/  FMUL R33, R33, R32 ;  /* 0x0000002021217220 */ /* 0x000fe20000400000 */
[----:B------:R-:W-:Y:S01]  /*29e0*/  FMUL R47, R32, R47 ;  /* 0x0000002f202f7220 */ /* 0x000fe20000400000 */
[----:B------:R-:W-:Y:S02]  /*29f0*/  FSET.BF.GT.AND R32, R45, RZ, PT ;  /* 0x000000ff2d20720a */ /* 0x000fe40003804000 */
[----:B------:R-:W-:Y:S01]  /*2a00*/  FMUL R46, R33, R46 ;  /* 0x0000002e212e7220 */ /* 0x000fe20000400000 */
[----:B------:R-:W-:-:S03]  /*2a10*/  IMAD.U32 R33, R44, 0x10000, RZ ;  /* 0x000100002c217824 */ /* 0x000fc600078e00ff */
[----:B------:R-:W-:Y:S01]  /*2a20*/  FMUL R56, R46, UR12 ;  /* 0x0000000c2e387c20 */ /* 0x000fe20008400000 */
[----:B------:R-:W-:Y:S01]  /*2a30*/  FMUL R32, R32, R33 ;  /* 0x0000002120207220 */ /* 0x000fe20000400000 */
[----:B------:R-:W-:Y:S01]  /*2a40*/  FMUL R45, R33, R36 ;  /* 0x00000024212d7220 */ /* 0x000fe20000400000 */
[----:B------:R-:W-:Y:S01]  /*2a50*/  @P0 LEA R33, P2, R54, UR20, 0x6 ;  /* 0x0000001436210c11 */ /* 0x000fe2000f8430ff */
[----:B------:R-:W-:Y:S01]  /*2a60*/  FMUL R36, R48, UR12 ;  /* 0x0000000c30247c20 */ /* 0x000fe20008400000 */
[----:B------:R-:W-:Y:S02]  /*2a70*/  FMUL R44, R32, R55 ;  /* 0x00000037202c7220 */ /* 0x000fe40000400000 */
[----:B------:R-:W-:Y:S02]  /*2a80*/  @P0 LEA R32, P1, R34, R33, 0x2 ;  /* 0x0000002122200211 */ /* 0x000fe400078210ff */
[----:B------:R-:W-:Y:S01]  /*2a90*/  @P0 LEA.HI.X R33, R54, UR21, R53, 0x6, P2 ;  /* 0x0000001536210c11 */ /* 0x000fe200090f3435 */
[----:B------:R-:W-:Y:S01]  /*2aa0*/  FMUL R55, R44, UR12 ;  /* 0x0000000c2c377c20 */ /* 0x000fe20008400000 */
[----:B------:R-:W-:-:S02]  /*2ab0*/  @P0 F2FP.BF16.F32.PACK_AB R57, R36, R37 ;  /* 0x000000252439023e */ /* 0x000fc400000010ff */
[----:B------:R-:W-:-:S05]  /*2ac0*/  @P0 LEA.HI.X R33, R34, R33, R35, 0x2, P1 ;  /* 0x0000002122210211 */ /* 0x000fca00008f1423 */
[----:B------:R0:W-:Y:S01]  /*2ad0*/  @P0 STG.E desc[UR8][R32.64], R57 ;  /* 0x0000003920000986 */ /* 0x0001e2000c101908 */
[----:B------:R-:W-:Y:S05]  /*2ae0*/  @!P0 BRA `(.L_x_5831) ;  /* 0x0000000000208947 */ /* 0x000fea0003800000 */
[----:B0-----:R-:W-:-:S04]  /*2af0*/  LEA R32, P1, R54, UR20, 0x6 ;  /* 0x0000001436207c11 */ /* 0x001fc8000f8230ff */
[----:B------:R-:W-:Y:S02]  /*2b00*/  LEA.HI.X R53, R54, UR21, R53, 0x6, P1 ;  /* 0x0000001536357c11 */ /* 0x000fe400088f3435 */
[----:B------:R-:W-:-:S04]  /*2b10*/  IADD3 R33, P1, R34, UR6, RZ ;  /* 0x0000000622217c10 */ /* 0x000fc8000ff3e0ff */
[----:B------:R-:W-:Y:S02]  /*2b20*/  LEA R32, P2, R33, R32, 0x2 ;  /* 0x0000002021207211 */ /* 0x000fe400078410ff */
[----:B------:R-:W-:-:S04]  /*2b30*/  IADD3.X R54, R35, UR7, RZ, P1, !PT ;  /* 0x0000000723367c10 */ /* 0x000fc80008ffe4ff */
[----:B------:R-:W-:Y:S02]  /*2b40*/  LEA.HI.X R33, R33, R53, R54, 0x2, P2 ;  /* 0x0000003521217211 */ /* 0x000fe400010f1436 */
[----:B------:R-:W-:-:S05]  /*2b50*/  F2FP.BF16.F32.PACK_AB R53, R55, R56 ;  /* 0x000000383735723e */ /* 0x000fca00000010ff */
[----:B------:R1:W-:Y:S02]  /*2b60*/  STG.E desc[UR8][R32.64], R53 ;  /* 0x0000003520007986 */ /* 0x0003e4000c101908 */
.L_x_5831:
[----:B------:R-:W-:Y:S05]  /*2b70*/  BSYNC B0 ;  /* 0x0000000000007941 */ /* 0x000fea0003800000 */
.L_x_5830:
[C---:B01----:R-:W-:Y:S01]  /*2b80*/  @P0 LEA R32, P1, R34.reuse, R42, 0x2 ;  /* 0x0000002a22200211 */ /* 0x043fe200078210ff */
        /* <DEDUP_REMOVED lines=105> */
.L_x_5836:
        /* <DEDUP_REMOVED lines=51> */
.L_x_5835:
[----:B------:R-:W-:Y:S05]  /*3550*/  BSYNC B1 ;  /* 0x0000000000017941 */ /* 0x000fea0003800000 */
.L_x_5834:
        /* <DEDUP_REMOVED lines=15> */
.L_x_5838:
[----:B------:R-:W-:Y:S05]  /*3650*/  BSYNC B1 ;  /* 0x0000000000017941 */ /* 0x000fea0003800000 */
.L_x_5837:
        /* <DEDUP_REMOVED lines=25> */
.L_x_5833:
[----:B------:R-:W-:Y:S05]  /*37f0*/  BSYNC B0 ;  /* 0x0000000000007941 */ /* 0x000fea0003800000 */
.L_x_5832:
        /* <DEDUP_REMOVED lines=22> */
.L_x_5843:
        /* <DEDUP_REMOVED lines=51> */
.L_x_5842:
[----:B------:R-:W-:Y:S05]  /*3c90*/  BSYNC B1 ;  /* 0x0000000000017941 */ /* 0x000fea0003800000 */
.L_x_5841:
        /* <DEDUP_REMOVED lines=15> */
.L_x_5845:
[----:B------:R-:W-:Y:S05]  /*3d90*/  BSYNC B1 ;  /* 0x0000000000017941 */ /* 0x000fea0003800000 */
.L_x_5844:
        /* <DEDUP_REMOVED lines=25> */
.L_x_5840:
[----:B------:R-:W-:Y:S05]  /*3f30*/  BSYNC B0 ;  /* 0x0000000000007941 */ /* 0x000fea0003800000 */
.L_x_5839:
        /* <DEDUP_REMOVED lines=34> */
.L_x_5850:
        /* <DEDUP_REMOVED lines=51> */
.L_x_5849:
[----:B------:R-:W-:Y:S05]  /*4490*/  BSYNC B1 ;  /* 0x0000000000017941 */ /* 0x000fea0003800000 */
.L_x_5848:
        /* <DEDUP_REMOVED lines=15> */
.L_x_5852:
[----:B------:R-:W-:Y:S05]  /*4590*/  BSYNC B1 ;  /* 0x0000000000017941 */ /* 0x000fea0003800000 */
.L_x_5851:
        /* <DEDUP_REMOVED lines=25> */
.L_x_5847:
[----:B------:R-:W-:Y:S05]  /*4730*/  BSYNC B0 ;  /* 0x0000000000007941 */ /* 0x000fea0003800000 */
.L_x_5846:
        /* <DEDUP_REMOVED lines=20> */
.L_x_5858:
        /* <DEDUP_REMOVED lines=53> */
.L_x_5857:
[----:B-1----:R-:W-:-:S07]  /*4bd0*/  VIADD R9, R4, 0x5 ;  /* 0x0000000504097836 */ /* 0x002fce0000000000 */
.L_x_5856:
[----:B------:R-:W-:Y:S05]  /*4be0*/  BSYNC B1 ;  /* 0x0000000000017941 */ /* 0x000fea0003800000 */
.L_x_5855:
        /* <DEDUP_REMOVED lines=16> */
.L_x_5860:
[----:B------:R-:W-:Y:S05]  /*4cf0*/  BSYNC B1 ;  /* 0x0000000000017941 */ /* 0x000fea0003800000 */
.L_x_5859:
        /* <DEDUP_REMOVED lines=25> */
.L_x_5854:
[----:B------:R-:W-:Y:S05]  /*4e90*/  BSYNC B0 ;  /* 0x0000000000007941 */ /* 0x000fea0003800000 */
.L_x_5853:
        /* <DEDUP_REMOVED lines=42> */
.L_x_5871:
[----:B-1----:R-:W-:-:S07]  /*5140*/  FMNMX R9, R2, R9, !PT ;  /* 0x0000000902097209 */ /* 0x002fce0007800000 */
.L_x_5863:
[----:B------:R-:W-:Y:S05]  /*5150*/  BSYNC B0 ;  /* 0x0000000000007941 */ /* 0x000fea0003800000 */
.L_x_5862:
[----:B------:R-:W-:Y:S01]  /*5160*/  ISETP.NE.AND P0, PT, R6, RZ, PT ;  /* 0x000000ff0600720c */ /* 0x000fe20003f05270 */
[----:B------:R-:W-:-:S12]  /*5170*/  BSSY B0, `(.L_x_5861) ;  /* 0x0000004000007945 */ /* 0x000fd80003800000 */
[----:B------:R-:W-:Y:S05]  /*5180*/  @P0 BRA `(.L_x_5865) ;  /* 0x0000000000080947 */ /* 0x000fea0003800000 */
[----:B0-----:R-:W0:Y:S02]  /*5190*/  LDC.64 R2, c[0x0][0x238] ;  /* 0x00008e00ff027b82 */ /* 0x001e240000000a00 */
[----:B0-----:R1:W-:Y:S02]  /*51a0*/  REDG.E.MAX.S32.STRONG.GPU desc[UR8][R2.64], R9 ;  /* 0x000000090200798e */ /* 0x0013e4000d10e388 */
.L_x_5865:
[----:B------:R-:W-:Y:S05]  /*51b0*/  BSYNC B0 ;  /* 0x0000000000007941 */ /* 0x000fea0003800000 */
.L_x_5861:
        /* <DEDUP_REMOVED lines=14> */
[----:B-1234-:R-:W-:Y:S05]  /*52a0*/  CALL.REL.NOINC `($__internal_129_$__cuda_sm20_rcp_rn_f32_slowpath) ;  /* 0x0000000400847944 */ /* 0x01efea0003c00000 */
[----:B------:R-:W-:Y:S05]  /*52b0*/  BRA `(.L_x_5867) ;  /* 0x0000000000147947 */ /* 0x000fea0003800000 */
.L_x_5866:
[----:B-1--4-:R-:W0:Y:S01]  /*52c0*/  MUFU.RCP R5, UR12 ;  /* 0x0000000c00057d08 */ /* 0x012e220008001000 */
[----:B------:R-:W-:-:S04]  /*52d0*/  IMAD.U32 R0, RZ, RZ, UR12 ;  /* 0x0000000cff007e24 */ /* 0x000fc8000f8e00ff */
[----:B0-----:R-:W-:-:S04]  /*52e0*/  FFMA R0, R5, R0, -1 ;  /* 0xbf80000005007423 */ /* 0x001fc80000000000 */
[----:B------:R-:W-:-:S04]  /*52f0*/  FADD.FTZ R0, -R0, -RZ ;  /* 0x800000ff00007221 */ /* 0x000fc80000010100 */
[----:B------:R-:W-:-:S07]  /*5300*/  FFMA R5, R5, R0, R5 ;  /* 0x0000000005057223 */ /* 0x000fce0000000005 */
.L_x_5867:
[----:B---3--:R-:W0:Y:S02]  /*5310*/  LDC.64 R2, c[0x0][0x240] ;  /* 0x00009000ff027b82 */ /* 0x008e240000000a00 */
[----:B0-----:R-:W-:Y:S01]  /*5320*/  STG.E desc[UR8][R2.64], R5 ;  /* 0x0000000502007986 */ /* 0x001fe2000c101908 */
[----:B------:R-:W-:Y:S05]  /*5330*/  EXIT ;  /* 0x000000000000794d */ /* 0x000fea0003800000 */
.L_x_5864:
[----:B------:R-:W-:Y:S02]  /*5340*/  IMAD.MOV.U32 R5, RZ, RZ, 0x4 ;  /* 0x00000004ff057424 */ /* 0x000fe400078e00ff */
[----:B------:R-:W-:Y:S02]  /*5350*/  IMAD.MOV.U32 R7, RZ, RZ, 0x1f ;  /* 0x0000001fff077424 */ /* 0x000fe400078e00ff */
[----:B------:R-:W-:-:S07]  /*5360*/  IMAD.MOV.U32 R4, RZ, RZ, -0x1 ;  /* 0xffffffffff047424 */ /* 0x000fce00078e00ff */
[----:B01----:R-:W-:Y:S05]  /*5370*/  WARPSYNC.COLLECTIVE R4, `(.L_x_5868) ;  /* 0x0000000004087348 */ /* 0x003fea0003c00000 */
[----:B-1----:R1:W2:Y:S02]  /*5380*/  SHFL.DOWN P0, R9, R0, R5, R7 ;  /* 0x0800000500097389 */ /* 0x0022a40000000007 */
[----:B012---:R-:W-:Y:S01]  /*5390*/  ENDCOLLECTIVE ;  /* 0x000000000000791b */ /* 0x007fe20003800000 */
.L_x_5868:
[----:B------:R-:W-:Y:S02]  /*53a0*/  IMAD.MOV.U32 R5, RZ, RZ, 0x2 ;  /* 0x00000002ff057424 */ /* 0x000fe400078e00ff */
[----:B------:R-:W-:-:S05]  /*53b0*/  IMAD.MOV.U32 R3, RZ, RZ, R9 ;  /* 0x000000ffff037224 */ /* 0x000fca00078e0009 */
[----:B------:R-:W-:-:S05]  /*53c0*/  FMNMX R3, R3, R0, !PT ;  /* 0x0000000003037209 */ /* 0x000fca0007800000 */
[----:B------:R-:W-:-:S07]  /*53d0*/  IMAD.MOV.U32 R0, RZ, RZ, R3 ;  /* 0x000000ffff007224 */ /* 0x000fce00078e0003 */
[----:B------:R-:W-:Y:S05]  /*53e0*/  WARPSYNC.COLLECTIVE R4, `(.L_x_5869) ;  /* 0x0000000004087348 */ /* 0x000fea0003c00000 */
[----:B------:R0:W1:Y:S02]  /*53f0*/  SHFL.DOWN P0, R9, R0, R5, R7 ;  /* 0x0800000500097389 */ /* 0x0000640000000007 */
[----:B01----:R-:W-:Y:S01]  /*5400*/  ENDCOLLECTIVE ;  /* 0x000000000000791b */ /* 0x003fe20003800000 */
.L_x_5869:
[----:B------:R-:W-:Y:S02]  /*5410*/  IMAD.MOV.U32 R5, RZ, RZ, 0x1 ;  /* 0x00000001ff057424 */ /* 0x000fe400078e00ff */
[----:B------:R-:W-:-:S05]  /*5420*/  IMAD.MOV.U32 R2, RZ, RZ, R9 ;  /* 0x000000ffff027224 */ /* 0x000fca00078e0009 */
[----:B------:R-:W-:-:S05]  /*5430*/  FMNMX R2, R3, R2, !PT ;  /* 0x0000000203027209 */ /* 0x000fca0007800000 */
[----:B------:R-:W-:-:S07]  /*5440*/  IMAD.MOV.U32 R0, RZ, RZ, R2 ;  /* 0x000000ffff007224 */ /* 0x000fce00078e0002 */
[----:B------:R-:W-:Y:S05]  /*5450*/  WARPSYNC.COLLECTIVE R4, `(.L_x_5870) ;  /* 0x0000000004087348 */ /* 0x000fea0003c00000 */
[----:B------:R0:W1:Y:S02]  /*5460*/  SHFL.DOWN P0, R9, R0, R5, R7 ;  /* 0x0800000500097389 */ /* 0x0000640000000007 */
[----:B01----:R-:W-:Y:S01]  /*5470*/  ENDCOLLECTIVE ;  /* 0x000000000000791b */ /* 0x003fe20003800000 */
.L_x_5870:
[----:B------:R-:W-:Y:S05]  /*5480*/  BRA `(.L_x_5871) ;  /* 0xfffffffc002c7947 */ /* 0x000fea000383ffff */
        .weak           $__internal_128_$__cuda_sm20_div_u64
        .type           $__internal_128_$__cuda_sm20_div_u64,@function
        .size           $__internal_128_$__cuda_sm20_div_u64,($__internal_129_$__cuda_sm20_rcp_rn_f32_slowpath - $__internal_128_$__cuda_sm20_div_u64)
$__internal_128_$__cuda_sm20_div_u64:
        /* <DEDUP_REMOVED lines=66> */
[----:B------:R-:W-:Y:S06]  /*58b0*/  RET.REL.NODEC R4 `(_ZN18transformer_engine6detail43dgated_act_cast_transpose_kernel_notalignedILi2ELi2Ef13__nv_bfloat16S2_NS_5EmptyEXadL_ZNS_5dreluIffEET_T0_RKS3_EEXadL_ZNS_4reluIffEES5_S6_S8_EEEEvPKT2_SC_PT3_SE_PKT1_PSF_SI_mmm) ;  /* 0xffffffa404d07950 */ /* 0x000fec0003c3ffff */
        .weak           $__internal_129_$__cuda_sm20_rcp_rn_f32_slowpath
        .type           $__internal_129_$__cuda_sm20_rcp_rn_f32_slowpath,@function
        .size           $__internal_129_$__cuda_sm20_rcp_rn_f32_slowpath,(.L_x_34614 - $__internal_129_$__cuda_sm20_rcp_rn_f32_slowpath)
$__internal_129_$__cuda_sm20_rcp_rn_f32_slowpath:
        /* <DEDUP_REMOVED lines=15> */
.L_x_5872:
        /* <DEDUP_REMOVED lines=33> */
.L_x_5874:
[----:B------:R0:W1:Y:S02]  /*5bc0*/  MUFU.RCP R2, R0 ;  /* 0x0000000000027308 */ /* 0x0000640000001000 */
.L_x_5873:
[----:B-1-3--:R-:W-:Y:S02]  /*5bd0*/  IMAD.MOV.U32 R5, RZ, RZ, R2 ;  /* 0x000000ffff057224 */ /* 0x00afe400078e0002 */
[----:B------:R-:W-:Y:S02]  /*5be0*/  IMAD.MOV.U32 R2, RZ, RZ, R7 ;  /* 0x000000ffff027224 */ /* 0x000fe400078e0007 */
[----:B------:R-:W-:-:S04]  /*5bf0*/  IMAD.MOV.U32 R3, RZ, RZ, 0x0 ;  /* 0x00000000ff037424 */ /* 0x000fc800078e00ff */
[----:B0-2---:R-:W-:Y:S05]  /*5c00*/  RET.REL.NODEC R2 `(_ZN18transformer_engine6detail43dgated_act_cast_transpose_kernel_notalignedILi2ELi2Ef13__nv_bfloat16S2_NS_5EmptyEXadL_ZNS_5dreluIffEET_T0_RKS3_EEXadL_ZNS_4reluIffEES5_S6_S8_EEEEvPKT2_SC_PT3_SE_PKT1_PSF_SI_mmm) ;  /* 0xffffffa002fc7950 */ /* 0x005fea0003c3ffff */
.L_x_5875:
        /* <DEDUP_REMOVED lines=15> */
.L_x_34614:


//--------------------- .text._ZN18transformer_engine6detail32dgated_act_cast_transpose_kernelILi2ELi2Ef13__nv_bfloat16S2_NS_5EmptyEXadL_ZNS_5dreluIffEET_T0_RKS3_EEXadL_ZNS_4reluIffEES5_S6_S8_EEEEvPKT2_SC_PT3_SE_PKT1_PSF_SI_mmm --------------------------
	.section	.text._ZN18transformer_engine6detail32dgated_act_cast_transpose_kernelILi2ELi2Ef13__nv_bfloat16S2_NS_5EmptyEXadL_ZNS_5dreluIffEET_T0_RKS3_EEXadL_ZNS_4reluIffEES5_S6_S8_EEEEvPKT2_SC_PT3_SE_PKT1_PSF_SI_mmm,"ax",@progbits
	.align	128
        .global         _ZN18transformer_engine6detail32dgated_act_cast_transpose_kernelILi2ELi2Ef13__nv_bfloat16S2_NS_5EmptyEXadL_ZNS_5dreluIffEET_T0_RKS3_EEXadL_ZNS_4reluIffEES5_S6_S8_EEEEvPKT2_SC_PT3_SE_PKT1_PSF_SI_mmm
        .type           _ZN18transformer_engine6detail32dgated_act_cast_transpose_kernelILi2ELi2Ef13__nv_bfloat16S2_NS_5EmptyEXadL_ZNS_5dreluIffEET_T0_RKS3_EEXadL_ZNS_4reluIffEES5_S6_S8_EEEEvPKT2_SC_PT3_SE_PKT1_PSF_SI_mmm,@function
        .size           _ZN18transformer_engine6detail32dgated_act_cast_transpose_kernelILi2ELi2Ef13__nv_bfloat16S2_NS_5EmptyEXadL_ZNS_5dreluIffEET_T0_RKS3_EEXadL_ZNS_4reluIffEES5_S6_S8_EEEEvPKT2_SC_PT3_SE_PKT1_PSF_SI_mmm,(.L_x_34616 - _ZN18transformer_engine6detail32dgated_act_cast_transpose_kernelILi2ELi2Ef13__nv_bfloat16S2_NS_5EmptyEXadL_ZNS_5dreluIffEET_T0_RKS3_EEXadL_ZNS_4reluIffEES5_S6_S8_EEEEvPKT2_SC_PT3_SE_PKT1_PSF_SI_mmm)
        .other          _ZN18transformer_engine6detail32dgated_act_cast_transpose_kernelILi2ELi2Ef13__nv_bfloat16S2_NS_5EmptyEXadL_ZNS_5dreluIffEET_T0_RKS3_EEXadL_ZNS_4reluIffEES5_S6_S8_EEEEvPKT2_SC_PT3_SE_PKT1_PSF_SI_mmm,@"STO_CUDA_ENTRY STV_DEFAULT"
_ZN18transformer_engine6detail32dgated_act_cast_transpose_kernelILi2ELi2Ef13__nv_bfloat16S2_NS_5EmptyEXadL_ZNS_5dreluIffEET_T0_RKS3_EEXadL_ZNS_4reluIffEES5_S6_S8_EEEEvPKT2_SC_PT3_SE_PKT1_PSF_SI_mmm:
.text._ZN18transformer_engine6detail32dgated_act_cast_transpose_kernelILi2ELi2Ef13__nv_bfloat16S2_NS_5EmptyEXadL_ZNS_5dreluIffEET_T0_RKS3_EEXadL_ZNS_4reluIffEES5_S6_S8_EEEEvPKT2_SC_PT3_SE_PKT1_PSF_SI_mmm:
        /* <DEDUP_REMOVED lines=18> */
[----:B------:R-:W-:Y:S05]  /*0120*/  CALL.REL.NOINC `($__internal_130_$__cuda_sm20_div_u64) ;  /* 0x0000003000e47944 */ /* 0x000fea0003c00000 */
        /* <DEDUP_REMOVED lines=10> */
.L_x_5876:
[----:B------:R-:W0:Y:S01]  /*01d0*/  I2F.U32.RP R6, R7 ;  /* 0x0000000700067306 */ /* 0x000e220000209000 */
[----:B------:R-:W-:-:S07]  /*01e0*/  ISETP.NE.U32.AND P2, PT, R7, RZ, PT ;  /* 0x000000ff0700720c */ /* 0x000fce0003f45070 */
        /* <DEDUP_REMOVED lines=20> */
.L_x_5877:
[----:B------:R-:W-:Y:S01]  /*0330*/  ULDC.64 UR4, c[0x0][0x248] ;  /* 0x0000920000047ab9 */ /* 0x000fe20000000a00 */
[----:B------:R-:W-:Y:S01]  /*0340*/  IMAD.SHL.U32 R27, R8, 0x2, RZ ;  /* 0x00000002081b7824 */ /* 0x000fe200078e00ff */
[----:B------:R-:W-:Y:S01]  /*0350*/  ULDC.64 UR6, c[0x0][0x210] ;  /* 0x0000840000067ab9 */ /* 0x000fe20000000a00 */
[----:B------:R-:W-:Y:S01]  /*0360*/  IMAD R9, R7, UR4, RZ ;  /* 0x0000000407097c24 */ /* 0x000fe2000f8e02ff */
[----:B------:R-:W-:Y:S02]  /*0370*/  USHF.R.U64 UR16, UR4, 0x1, UR5 ;  /* 0x0000000104107899 */ /* 0x000fe40008001205 */
[C---:B------:R-:W-:Y:S01]  /*0380*/  IMAD.WIDE.U32 R10, R6.reuse, UR4, RZ ;  /* 0x00000004060a7c25 */ /* 0x040fe2000f8e00ff */
[----:B------:R-:W-:Y:S01]  /*0390*/  USHF.R.U32.HI UR9, URZ, 0x1, UR5 ;  /* 0x000000013f097899 */ /* 0x000fe20008011605 */
[----:B------:R-:W-:Y:S02]  /*03a0*/  ULDC.64 UR10, c[0x0][0x230] ;  /* 0x00008c00000a7ab9 */ /* 0x000fe40000000a00 */
[----:B------:R-:W-:Y:S01]  /*03b0*/  IMAD R13, R6, UR5, R9 ;  /* 0x00000005060d7c24 */ /* 0x000fe2000f8e0209 */
[----:B------:R-:W-:Y:S01]  /*03c0*/  SHF.L.U64.HI R9, R8, 0x1, R5 ;  /* 0x0000000108097819 */ /* 0x000fe20000010205 */
[----:B------:R-:W-:Y:S01]  /*03d0*/  IMAD.SHL.U32 R4, R2, 0x4, RZ ;  /* 0x0000000402047824 */ /* 0x000fe200078e00ff */
[----:B------:R-:W-:Y:S01]  /*03e0*/  LEA R27, P0, R10, R27, 0x2 ;  /* 0x0000001b0a1b7211 */ /* 0x000fe200078010ff */
[----:B------:R-:W-:Y:S01]  /*03f0*/  IMAD.IADD R12, R11, 0x1, R13 ;  /* 0x000000010b0c7824 */ /* 0x000fe200078e020d */
[----:B------:R-:W-:Y:S01]  /*0400*/  IADD3 R61, P1, R8, R10, RZ ;  /* 0x0000000a083d7210 */ /* 0x000fe20007f3e0ff */
[----:B------:R-:W-:Y:S01]  /*0410*/  IMAD.SHL.U32 R33, R2, 0x8, RZ ;  /* 0x0000000802217824 */ /* 0x000fe200078e00ff */
[----:B------:R-:W-:Y:S01]  /*0420*/  USHF.L.U32 UR14, UR4, 0x1, URZ ;  /* 0x00000001040e7899 */ /* 0x000fe2000800063f */
[----:B------:R-:W-:Y:S01]  /*0430*/  IMAD.IADD R24, R3, 0x1, -R4 ;  /* 0x0000000103187824 */ /* 0x000fe200078e0a04 */
[--C-:B------:R-:W-:Y:S01]  /*0440*/  LEA.HI.X R16, R10, R9, R12.reuse, 0x2, P0 ;  /* 0x000000090a107211 */ /* 0x100fe200000f140c */
[----:B------:R-:W-:Y:S01]  /*0450*/  IMAD.X R10, R5, 0x1, R12, P1 ;  /* 0x00000001050a7824 */ /* 0x000fe200008e060c */
[----:B------:R-:W-:Y:S01]  /*0460*/  LEA R26, P0, R61, UR6, 0x7 ;  /* 0x000000063d1a7c11 */ /* 0x000fe2000f8038ff */
[----:B------:R-:W-:Y:S01]  /*0470*/  IMAD.MOV.U32 R13, RZ, RZ, RZ ;  /* 0x000000ffff0d7224 */ /* 0x000fe200078e00ff */
[----:B------:R-:W-:Y:S01]  /*0480*/  LOP3.LUT R33, R33, 0x38, RZ, 0xc0, !PT ;  /* 0x0000003821217812 */ /* 0x000fe200078ec0ff */
[----:B------:R-:W-:Y:S01]  /*0490*/  ULOP3.LUT UR6, UR5, 0x7fffffff, URZ, 0xc0, !UPT ;  /* 0x7fffffff05067892 */ /* 0x000fe2000f8ec03f */
[----:B------:R-:W-:Y:S01]  /*04a0*/  LOP3.LUT R12, R24, 0x1f, RZ, 0xc0, !PT ;  /* 0x0000001f180c7812 */ /* 0x000fe200078ec0ff */
[----:B------:R-:W-:Y:S01]  /*04b0*/  USHF.L.U64.HI UR15, UR4, 0x1, UR5 ;  /* 0x00000001040f7899 */ /* 0x000fe20008010205 */
[----:B------:R-:W-:Y:S01]  /*04c0*/  LEA.HI.X R61, R61, UR7, R10, 0x7, P0 ;  /* 0x000000073d3d7c11 */ /* 0x000fe200080f3c0a */
[C---:B------:R-:W-:Y:S01]  /*04d0*/  IMAD R25, R33.reuse, UR9, RZ ;  /* 0x0000000921197c24 */ /* 0x040fe2000f8e02ff */
[----:B------:R-:W-:Y:S01]  /*04e0*/  ISETP.NE.U32.AND P0, PT, RZ, UR10, PT ;  /* 0x0000000aff007c0c */ /* 0x000fe2000bf05070 */
[----:B------:R-:W-:Y:S01]  /*04f0*/  IMAD.WIDE.U32 R10, R33, UR16, R12 ;  /* 0x00000010210a7c25 */ /* 0x000fe2000f8e000c */
[----:B------:R-:W-:Y:S01]  /*0500*/  SHF.L.U64.HI R19, R27, 0x6, R16 ;  /* 0x000000061b137819 */ /* 0x000fe20000010210 */
[----:B------:R-:W-:Y:S01]  /*0510*/  ULDC.64 UR12, c[0x0][0x208] ;  /* 0x00008200000c7ab9 */ /* 0x000fe20000000a00 */
[----:B------:R-:W-:Y:S01]  /*0520*/  ISETP.NE.AND.EX P0, PT, RZ, UR11, PT, P0 ;  /* 0x0000000bff007c0c */ /* 0x000fe2000bf05300 */
[----:B------:R-:W-:Y:S01]  /*0530*/  IMAD.WIDE.U32 R14, R33, UR4, R12 ;  /* 0x00000004210e7c25 */ /* 0x000fe2000f8e000c */
[----:B------:R-:W-:Y:S01]  /*0540*/  LEA R12, P1, R10, R26, 0x2 ;  /* 0x0000001a0a0c7211 */ /* 0x000fe200078210ff */
[----:B------:R-:W-:-:S02]  /*0550*/  USHF.L.U64.HI UR8, UR4, 0x2, UR5 ;  /* 0x0000000204087899 */ /* 0x000fc40008010205 */
[----:B------:R-:W-:Y:S01]  /*0560*/  IMAD.IADD R11, R11, 0x1, R25 ;  /* 0x000000010b0b7824 */ /* 0x000fe200078e0219 */
[----:B------:R-:W-:Y:S01]  /*0570*/  HFMA2.MMA R31, -RZ, RZ, 0, 0 ;  /* 0x00000000ff1f7435 */ /* 0x000fe200000001ff */
[----:B------:R-:W-:Y:S01]  /*0580*/  IMAD.SHL.U32 R27, R27, 0x40, RZ ;  /* 0x000000401b1b7824 */ /* 0x000fe200078e00ff */
[----:B------:R-:W-:Y:S01]  /*0590*/  USHF.R.U32.HI UR18, URZ, 0x1, UR5 ;  /* 0x000000013f127899 */ /* 0x000fe20008011605 */
[----:B------:R-:W-:Y:S01]  /*05a0*/  IMAD R35, R33, UR6, RZ ;  /* 0x0000000621237c24 */ /* 0x000fe2000f8e02ff */
[----:B------:R-:W-:Y:S01]  /*05b0*/  ULDC.64 UR6, c[0x0][0x218] ;  /* 0x0000860000067ab9 */ /* 0x000fe20000000a00 */
[----:B------:R-:W-:Y:S01]  /*05c0*/  LEA.HI.X R13, R10, R61, R11, 0x2, P1 ;  /* 0x0000003d0a0d7211 */ /* 0x000fe200008f140b */
[C---:B------:R-:W-:Y:S01]  /*05d0*/  IMAD.SHL.U32 R18, R14.reuse, 0x4, RZ ;  /* 0x000000040e127824 */ /* 0x040fe200078e00ff */
[----:B------:R-:W-:Y:S01]  /*05e0*/  IADD3 R59, P1, R27, UR6, RZ ;  /* 0x000000061b3b7c10 */ /* 0x000fe2000ff3e0ff */
[----:B------:R-:W-:Y:S01]  /*05f0*/  IMAD.IADD R9, R15, 0x1, R35 ;  /* 0x000000010f097824 */ /* 0x000fe200078e0223 */
[----:B------:R-:W0:Y:S01]  /*0600*/  @P0 LDC.64 R28, c[0x0][0x230] ;  /* 0x00008c00ff1c0b82 */ /* 0x000e220000000a00 */
[----:B------:R-:W-:Y:S01]  /*0610*/  IMAD.U32 R21, RZ, RZ, UR16 ;  /* 0x00000010ff157e24 */ /* 0x000fe2000f8e00ff */
[----:B------:R-:W-:Y:S01]  /*0620*/  IADD3.X R37, R19, UR7, RZ, P1, !PT ;  /* 0x0000000713257c10 */ /* 0x000fe20008ffe4ff */
[----:B------:R1:W2:Y:S01]  /*0630*/  LDG.E R22, desc[UR12][R12.64] ;  /* 0x0000000c0c167981 */ /* 0x0002a2000c1e1900 */
[----:B------:R-:W-:Y:S01]  /*0640*/  SHF.L.U64.HI R14, R14, 0x2, R9 ;  /* 0x000000020e0e7819 */ /* 0x000fe20000010209 */
[----:B------:R-:W-:Y:S01]  /*0650*/  VIADD R24, R24, 0xffffffff ;  /* 0xffffffff18187836 */ /* 0x000fe20000000000 */
[----:B------:R-:W-:Y:S01]  /*0660*/  IADD3 R16, P1, R18, R59, RZ ;  /* 0x0000003b12107210 */ /* 0x000fe20007f3e0ff */
[----:B------:R-:W-:Y:S01]  /*0670*/  USHF.L.U32 UR7, UR4, 0x2, URZ ;  /* 0x0000000204077899 */ /* 0x000fe2000800063f */
[----:B------:R-:W-:Y:S01]  /*0680*/  IADD3 R57, P2, R59, UR14, RZ ;  /* 0x0000000e3b397c10 */ /* 0x000fe2000ff5e0ff */
[----:B------:R-:W-:-:S02]  /*0690*/  ULDC.64 UR10, c[0x0][0x220] ;  /* 0x00008800000a7ab9 */ /* 0x000fc40000000a00 */
[----:B------:R-:W-:Y:S01]  /*06a0*/  IMAD.X R17, R14, 0x1, R37, P1 ;  /* 0x000000010e117824 */ /* 0x000fe200008e0625 */
[----:B------:R-:W-:Y:S02]  /*06b0*/  IADD3 R10, P1, R57, R18, RZ ;  /* 0x00000012390a7210 */ /* 0x000fe40007f3e0ff */
[----:B------:R-:W-:Y:S02]  /*06c0*/  IADD3.X R55, R37, UR15, RZ, P2, !PT ;  /* 0x0000000f25377c10 */ /* 0x000fe400097fe4ff */
[----:B------:R3:W4:Y:S01]  /*06d0*/  LDG.E R23, desc[UR12][R16.64] ;  /* 0x0000000c10177981 */ /* 0x000722000c1e1900 */
[----:B------:R-:W-:Y:S02]  /*06e0*/  IADD3 R46, P2, R16, UR7, RZ ;  /* 0x00000007102e7c10 */ /* 0x000fe4000ff5e0ff */
[----:B------:R-:W-:Y:S01]  /*06f0*/  IMAD.X R11, R55, 0x1, R14, P1 ;  /* 0x00000001370b7824 */ /* 0x000fe200008e060e */
[----:B------:R-:W-:Y:S01]  /*0700*/  LEA R20, P1, R21, R12, 0x2 ;  /* 0x0000000c15147211 */ /* 0x000fe200078210ff */
[----:B------:R-:W-:Y:S01]  /*0710*/  IMAD.U32 R9, RZ, RZ, UR9 ;  /* 0x00000009ff097e24 */ /* 0x000fe2000f8e00ff */
[----:B------:R-:W-:Y:S01]  /*0720*/  IADD3.X R47, R17, UR8, RZ, P2, !PT ;  /* 0x00000008112f7c10 */ /* 0x000fe200097fe4ff */
[----:B-1----:R-:W-:Y:S01]  /*0730*/  IMAD.U32 R12, RZ, RZ, UR16 ;  /* 0x00000010ff0c7e24 */ /* 0x002fe2000f8e00ff */
[----:B------:R1:W5:Y:S04]  /*0740*/  LDG.E R32, desc[UR12][R10.64] ;  /* 0x0000000c0a207981 */ /* 0x000368000c1e1900 */
[----:B------:R-:W-:Y:S01]  /*0750*/  LEA.HI.X R21, R12, R13, R9, 0x2, P1 ;  /* 0x0000000d0c157211 */ /* 0x000fe200008f1409 */
[----:B------:R-:W5:Y:S01]  /*0760*/  LDG.E R46, desc[UR12][R46.64] ;  /* 0x0000000c2e2e7981 */ /* 0x000f62000c1e1900 */
[----:B------:R-:W-:-:S03]  /*0770*/  IADD3 R40, P1, R10, UR7, RZ ;  /* 0x000000070a287c10 */ /* 0x000fc6000ff3e0ff */
[----:B0-----:R-:W5:Y:S01]  /*0780*/  @P0 LDG.E R15, desc[UR12][R28.64] ;  /* 0x0000000c1c0f0981 */ /* 0x001f62000c1e1900 */
[----:B------:R-:W-:-:S03]  /*0790*/  IADD3.X R41, R11, UR8, RZ, P1, !PT ;  /* 0x000000080b297c10 */ /* 0x000fc60008ffe4ff */
[----:B------:R0:W5:Y:S04]  /*07a0*/  LDG.E R39, desc[UR12][R20.64] ;  /* 0x0000000c14277981 */ /* 0x000168000c1e1900 */
[----:B------:R-:W5:Y:S01]  /*07b0*/  LDG.E R9, desc[UR12][R40.64] ;  /* 0x0000000c28097981 */ /* 0x000f62000c1e1900 */
[----:B------:R-:W-:-:S05]  /*07c0*/  LOP3.LUT R30, R24, 0x1f, RZ, 0xc0, !PT ;  /* 0x0000001f181e7812 */ /* 0x000fca00078ec0ff */
[----:B---3--:R-:W-:-:S04]  /*07d0*/  IMAD.WIDE.U32 R16, R33, UR4, R30 ;  /* 0x0000000421107c25 */ /* 0x008fc8000f8e001e */
[----:B------:R-:W-:Y:S01]  /*07e0*/  IMAD.IADD R17, R35, 0x1, R17 ;  /* 0x0000000123117824 */ /* 0x000fe200078e0211 */
[----:B------:R-:W-:Y:S01]  /*07f0*/  IADD3 R24, P1, R16, UR14, RZ ;  /* 0x0000000e10187c10 */ /* 0x000fe2000ff3e0ff */
[----:B------:R-:W-:Y:S01]  /*0800*/  ULOP3.LUT UR6, UR4, 0xfffffffe, URZ, 0xc0, !UPT ;  /* 0xfffffffe04067892 */ /* 0x000fe2000f8ec03f */
[----:B------:R-:W-:Y:S02]  /*0810*/  IMAD.WIDE.U32 R12, R33, UR16, R30 ;  /* 0x00000010210c7c25 */ /* 0x000fe4000f8e001e */
[----:B-1----:R-:W-:Y:S02]  /*0820*/  IADD3.X R11, R17, UR15, RZ, P1, !PT ;  /* 0x0000000f110b7c10 */ /* 0x002fe40008ffe4ff */
[C---:B0-----:R-:W-:Y:S02]  /*0830*/  IMAD.SHL.U32 R20, R24.reuse, 0x4, RZ ;  /* 0x0000000418147824 */ /* 0x041fe400078e00ff */
[----:B------:R-:W-:Y:S01]  /*0840*/  SHF.L.U64.HI R24, R24, 0x2, R11 ;  /* 0x0000000218187819 */ /* 0x000fe2000001020b */
[----:B------:R-:W-:-:S02]  /*0850*/  IMAD.IADD R13, R25, 0x1, R13 ;  /* 0x00000001190d7824 */ /* 0x000fc400078e020d */
[----:B------:R-:W-:Y:S02]  /*0860*/  IADD3 R10, P2, R20, R59, RZ ;  /* 0x0000003b140a7210 */ /* 0x000fe40007f5e0ff */
[----:B------:R-:W-:-:S03]  /*0870*/  IADD3 R21, P1, R12, UR6, RZ ;  /* 0x000000060c157c10 */ /* 0x000fc6000ff3e0ff */
[----:B------:R-:W-:Y:S01]  /*0880*/  IMAD.X R11, R24, 0x1, R37, P2 ;  /* 0x00000001180b7824 */ /* 0x000fe200010e0625 */
[----:B------:R-:W-:Y:S02]  /*0890*/  IADD3.X R28, R13, UR5, RZ, P1, !PT ;  /* 0x000000050d1c7c10 */ /* 0x000fe40008ffe4ff */
[C---:B------:R-:W-:Y:S02]  /*08a0*/  LEA R42, P1, R21.reuse, R26, 0x2 ;  /* 0x0000001a152a7211 */ /* 0x040fe400078210ff */
[----:B------:R0:W3:Y:S01]  /*08b0*/  LDG.E R10, desc[UR12][R10.64] ;  /* 0x0000000c0a0a7981 */ /* 0x0000e2000c1e1900 */
[----:B------:R-:W-:Y:S01]  /*08c0*/  ULOP3.LUT UR6, UR5, 0x7fffffff, URZ, 0xc0, !UPT ;  /* 0x7fffffff05067892 */ /* 0x000fe2000f8ec03f */
[----:B------:R-:W-:Y:S01]  /*08d0*/  LEA.HI.X R43, R21, R61, R28, 0x2, P1 ;  /* 0x0000003d152b7211 */ /* 0x000fe200008f141c */
[----:B------:R-:W-:Y:S01]  /*08e0*/  IMAD.U32 R21, RZ, RZ, UR4 ;  /* 0x00000004ff157e24 */ /* 0x000fe2000f8e00ff */
[----:B------:R-:W-:Y:S01]  /*08f0*/  IADD3 R20, P1, R20, R57, RZ ;  /* 0x0000003914147210 */ /* 0x000fe20007f3e0ff */
[----:B------:R-:W-:-:S02]  /*0900*/  UIMAD UR9, UR6, 0x3, URZ ;  /* 0x00000003060978a4 */ /* 0x000fc4000f8e023f */
[----:B------:R2:W3:Y:S01]  /*0910*/  LDG.E R42, desc[UR12][R42.64] ;  /* 0x0000000c2a2a7981 */ /* 0x0004e2000c1e1900 */
[----:B------:R-:W-:-:S04]  /*0920*/  IMAD.WIDE.U32 R16, R21, 0x3, R16 ;  /* 0x0000000315107825 */ /* 0x000fc800078e0010 */
[----:B------:R-:W-:Y:S02]  /*0930*/  IMAD.X R21, R24, 0x1, R55, P1 ;  /* 0x0000000118157824 */ /* 0x000fe400008e0637 */
[----:B0-----:R-:W-:Y:S02]  /*0940*/  VIADD R11, R17, UR9 ;  /* 0x00000009110b7c36 */ /* 0x001fe40008000000 */
[C---:B------:R-:W-:Y:S01]  /*0950*/  IMAD.SHL.U32 R24, R16.reuse, 0x4, RZ ;  /* 0x0000000410187824 */ /* 0x040fe200078e00ff */
[----:B------:R-:W-:Y:S01]  /*0960*/  UIMAD UR17, UR18, 0x3, URZ ;  /* 0x00000003121178a4 */ /* 0x000fe2000f8e023f */
[----:B------:R-:W-:Y:S01]  /*0970*/  IMAD.U32 R25, RZ, RZ, UR16 ;  /* 0x00000010ff197e24 */ /* 0x000fe2000f8e00ff */
[----:B------:R-:W-:Y:S01]  /*0980*/  SHF.L.U64.HI R16, R16, 0x2, R11 ;  /* 0x0000000210107819 */ /* 0x000fe2000001020b */
[----:B------:R0:W3:Y:S01]  /*0990*/  LDG.E R38, desc[UR12][R20.64] ;  /* 0x0000000c14267981 */ /* 0x0000e2000c1e1900 */
[----:B------:R-:W-:Y:S01]  /*09a0*/  IADD3 R34, P2, R24, R59, RZ ;  /* 0x0000003b18227210 */ /* 0x000fe20007f5e0ff */
[----:B------:R-:W-:-:S04]  /*09b0*/  IMAD.WIDE.U32 R12, R25, 0x3, R12 ;  /* 0x00000003190c7825 */ /* 0x000fc800078e000c */
[----:B------:R-:W-:Y:S01]  /*09c0*/  IMAD.X R35, R16, 0x1, R37, P2 ;  /* 0x0000000110237824 */ /* 0x000fe200010e0625 */
[----:B------:R-:W-:Y:S01]  /*09d0*/  LEA R28, P1, R12, R26, 0x2 ;  /* 0x0000001a0c1c7211 */ /* 0x000fe200078210ff */
[----:B------:R-:W-:-:S03]  /*09e0*/  VIADD R11, R13, UR17 ;  /* 0x000000110d0b7c36 */ /* 0x000fc60008000000 */
[----:B------:R-:W3:Y:S02]  /*09f0*/  LDG.E R34, desc[UR12][R34.64] ;  /* 0x0000000c22227981 */ /* 0x000ee4000c1e1900 */
[----:B------:R-:W-:Y:S02]  /*0a00*/  LEA.HI.X R29, R12, R61, R11, 0x2, P1 ;  /* 0x0000003d0c1d7211 */ /* 0x000fe400008f140b */
[----:B------:R-:W-:-:S03]  /*0a10*/  IADD3 R24, P1, R24, R57, RZ ;  /* 0x0000003918187210 */ /* 0x000fc60007f3e0ff */
[----:B------:R1:W3:Y:S02]  /*0a20*/  LDG.E R28, desc[UR12][R28.64] ;  /* 0x0000000c1c1c7981 */ /* 0x0002e4000c1e1900 */
[----:B------:R-:W-:-:S05]  /*0a30*/  IMAD.X R25, R16, 0x1, R55, P1 ;  /* 0x0000000110197824 */ /* 0x000fca00008e0637 */
[----:B------:R1:W3:Y:S01]  /*0a40*/  LDG.E R24, desc[UR12][R24.64] ;  /* 0x0000000c18187981 */ /* 0x0002e2000c1e1900 */
[----:B------:R-:W-:Y:S01]  /*0a50*/  IADD3 R27, P1, R27, UR10, RZ ;  /* 0x0000000a1b1b7c10 */ /* 0x000fe2000ff3e0ff */
[----:B------:R-:W-:Y:S01]  /*0a60*/  UMOV UR9, 0x3f800000 ;  /* 0x3f80000000097882 */ /* 0x000fe20000000000 */
[----:B------:R-:W-:Y:S01]  /*0a70*/  ULOP3.LUT UR19, UR4, 0xfffffffe, URZ, 0xc0, !UPT ;  /* 0xfffffffe04137892 */ /* 0x000fe2000f8ec03f */
[C---:B--2---:R-:W-:Y:S01]  /*0a80*/  PRMT R43, R22.reuse, 0x7632, R43 ;  /* 0x00007632162b7816 */ /* 0x044fe2000000002b */
[----:B------:R-:W-:Y:S02]  /*0a90*/  IMAD.U32 R13, R22, 0x10000, RZ ;  /* 0x00010000160d7824 */ /* 0x000fe400078e00ff */
[C---:B----4-:R-:W-:Y:S01]  /*0aa0*/  IMAD.U32 R11, R23.reuse, 0x10000, RZ ;  /* 0x00010000170b7824 */ /* 0x050fe200078e00ff */
[----:B------:R-:W-:-:S05]  /*0ab0*/  PRMT R23, R23, 0x7632, R23 ;  /* 0x0000763217177816 */ /* 0x000fca0000000017 */
[----:B------:R-:W-:Y:S01]  /*0ac0*/  IMAD.U32 R23, R23, 0x10000, RZ ;  /* 0x0001000017177824 */ /* 0x000fe200078e00ff */
[----:B------:R-:W-:Y:S01]  /*0ad0*/  FSET.BF.GT.AND R12, R11, RZ, PT ;  /* 0x000000ff0b0c720a */ /* 0x000fe20003804000 */
[C---:B-----5:R-:W-:Y:S01]  /*0ae0*/  IMAD.U32 R47, R32.reuse, 0x10000, RZ ;  /* 0x00010000202f7824 */ /* 0x060fe200078e00ff */
[----:B------:R-:W-:Y:S01]  /*0af0*/  PRMT R32, R32, 0x7632, R32 ;  /* 0x0000763220207816 */ /* 0x000fe20000000020 */
[----:B------:R-:W-:Y:S01]  /*0b00*/  IMAD.U32 R43, R43, 0x10000, RZ ;  /* 0x000100002b2b7824 */ /* 0x000fe200078e00ff */
[----:B0-----:R-:W-:Y:S02]  /*0b10*/  FSET.BF.GT.AND R20, R23, RZ, PT ;  /* 0x000000ff1714720a */ /* 0x001fe40003804000 */
[----:B------:R-:W-:Y:S01]  /*0b20*/  PRMT R17, R46, 0x7632, R17 ;  /* 0x000076322e117816 */ /* 0x000fe20000000011 */
[----:B------:R-:W-:Y:S01]  /*0b30*/  FMUL R12, R12, R13 ;  /* 0x0000000d0c0c7220 */ /* 0x000fe20000400000 */
[----:B------:R-:W-:Y:S01]  /*0b40*/  FMNMX R16, RZ, R11, !PT ;  /* 0x0000000bff107209 */ /* 0x000fe20007800000 */
[----:B------:R-:W-:Y:S01]  /*0b50*/  IMAD.U32 R32, R32, 0x10000, RZ ;  /* 0x0001000020207824 */ /* 0x000fe200078e00ff */
[----:B------:R-:W-:Y:S01]  /*0b60*/  @P0 R2UR UR9, R15 ;  /* 0x000000000f0902ca */ /* 0x000fe200000e0000 */
[----:B------:R-:W-:Y:S01]  /*0b70*/  FMUL R31, R20, R43 ;  /* 0x0000002b141f7220 */ /* 0x000fe20000400000 */
[----:B------:R-:W-:Y:S01]  /*0b80*/  IMAD.U32 R46, R46, 0x10000, RZ ;  /* 0x000100002e2e7824 */ /* 0x000fe200078e00ff */
[----:B------:R-:W-:Y:S01]  /*0b90*/  IADD3.X R11, R19, UR11, RZ, P1, !PT ;  /* 0x0000000b130b7c10 */ /* 0x000fe20008ffe4ff */
[----:B------:R-:W-:Y:S01]  /*0ba0*/  IMAD.U32 R17, R17, 0x10000, RZ ;  /* 0x0001000011117824 */ /* 0x000fe200078e00ff */
[----:B------:R-:W-:Y:S01]  /*0bb0*/  PRMT R41, R39, 0x7632, R41 ;  /* 0x0000763227297816 */ /* 0x000fe20000000029 */
[----:B------:R-:W-:Y:S01]  /*0bc0*/  FMUL R47, R12, R47 ;  /* 0x0000002f0c2f7220 */ /* 0x000fe20000400000 */
[----:B------:R-:W-:Y:S01]  /*0bd0*/  IADD3 R20, P1, R18, R27, RZ ;  /* 0x0000001b12147210 */ /* 0x000fe20007f3e0ff */
[----:B------:R-:W-:Y:S01]  /*0be0*/  FMUL R31, R31, R32 ;  /* 0x000000201f1f7220 */ /* 0x000fe20000400000 */
[----:B------:R-:W-:Y:S01]  /*0bf0*/  FSET.BF.GT.AND R32, R46, RZ, PT ;  /* 0x000000ff2e20720a */ /* 0x000fe20003804000 */
[----:B------:R-:W-:Y:S01]  /*0c00*/  IMAD.U32 R39, R39, 0x10000, RZ ;  /* 0x0001000027277824 */ /* 0x000fe200078e00ff */
[----:B------:R-:W-:Y:S01]  /*0c10*/  PRMT R12, R9, 0x7632, R12 ;  /* 0x00007632090c7816 */ /* 0x000fe2000000000c */
[----:B------:R-:W-:Y:S01]  /*0c20*/  IMAD.U32 R41, R41, 0x10000, RZ ;  /* 0x0001000029297824 */ /* 0x000fe200078e00ff */
[----:B------:R-:W-:Y:S01]  /*0c30*/  FSET.BF.GT.AND R36, R17, RZ, PT ;  /* 0x000000ff1124720a */ /* 0x000fe20003804000 */
[----:B------:R-:W-:Y:S01]  /*0c40*/  IMAD.X R21, R14, 0x1, R11, P1 ;  /* 0x000000010e157824 */ /* 0x000fe200008e060b */
[----:B------:R-:W-:Y:S01]  /*0c50*/  FMNMX R22, RZ, R23, !PT ;  /* 0x00000017ff167209 */ /* 0x000fe20007800000 */
[----:B------:R-:W-:Y:S01]  /*0c60*/  ULDC.64 UR10, c[0x0][0x250] ;  /* 0x00009400000a7ab9 */ /* 0x000fe20000000a00 */
[----:B------:R-:W-:Y:S01]  /*0c70*/  IADD3 R15, P1, R27, UR14, RZ ;  /* 0x0000000e1b0f7c10 */ /* 0x000fe2000ff3e0ff */
[----:B------:R-:W-:-:S02]  /*0c80*/  IMAD.U32 R45, R9, 0x10000, RZ ;  /* 0x00010000092d7824 */ /* 0x000fc400078e00ff */
[----:B------:R-:W-:Y:S01]  /*0c90*/  FMUL R32, R32, R39 ;  /* 0x0000002720207220 */ /* 0x000fe20000400000 */
[----:B------:R-:W-:Y:S02]  /*0ca0*/  IMAD R19, R5, UR10, RZ ;  /* 0x0000000a05137c24 */ /* 0x000fe4000f8e02ff */
[----:B------:R-:W-:Y:S01]  /*0cb0*/  FMUL R36, R36, R41 ;  /* 0x0000002924247220 */ /* 0x000fe20000400000 */
[----:B------:R-:W-:Y:S02]  /*0cc0*/  IMAD.U32 R9, R12, 0x10000, RZ ;  /* 0x000100000c097824 */ /* 0x000fe400078e00ff */
[----:B-1----:R-:W-:Y:S01]  /*0cd0*/  FMUL R29, R13, R16 ;  /* 0x000000100d1d7220 */ /* 0x002fe20000400000 */
[----:B------:R-:W-:Y:S01]  /*0ce0*/  FMUL R25, R47, UR9 ;  /* 0x000000092f197c20 */ /* 0x000fe20008400000 */
[----:B------:R-:W-:Y:S01]  /*0cf0*/  FMUL R16, R31, UR9 ;  /* 0x000000091f107c20 */ /* 0x000fe20008400000 */
[----:B------:R-:W-:Y:S01]  /*0d00*/  FMUL R43, R43, R22 ;  /* 0x000000162b2b7220 */ /* 0x000fe20000400000 */
[----:B------:R-:W-:Y:S01]  /*0d10*/  IADD3 R18, P2, R15, R18, RZ ;  /* 0x000000120f127210 */ /* 0x000fe20007f5e0ff */
[----:B------:R-:W-:Y:S01]  /*0d20*/  IMAD.WIDE.U32 R6, R8, UR10, R6 ;  /* 0x0000000a08067c25 */ /* 0x000fe2000f8e0006 */
[----:B------:R-:W-:-:S03]  /*0d30*/  IADD3.X R13, R11, UR15, RZ, P1, !PT ;  /* 0x0000000f0b0d7c10 */ /* 0x000fc60008ffe4ff */
[----:B------:R-:W-:Y:S01]  /*0d40*/  FMUL R45, R32, R45 ;  /* 0x0000002d202d7220 */ /* 0x000fe20000400000 */
[----:B------:R-:W-:Y:S01]  /*0d50*/  IADD3 R22, P0, R20, UR7, RZ ;  /* 0x0000000714167c10 */ /* 0x000fe2000ff1e0ff */
[----:B------:R-:W-:Y:S02]  /*0d60*/  IMAD R35, R8, UR11, R19 ;  /* 0x0000000b08237c24 */ /* 0x000fe4000f8e0213 */
[----:B------:R-:W-:Y:S01]  /*0d70*/  FMUL R44, R36, R9 ;  /* 0x00000009242c7220 */ /* 0x000fe20000400000 */
[----:B------:R-:W-:Y:S01]  /*0d80*/  IMAD.SHL.U32 R8, R2, 0x8, RZ ;  /* 0x0000000802087824 */ /* 0x000fe200078e00ff */
[----:B------:R-:W-:Y:S01]  /*0d90*/  ULDC.64 UR14, c[0x0][0x228] ;  /* 0x00008a00000e7ab9 */ /* 0x000fe20000000a00 */
[----:B------:R-:W-:Y:S01]  /*0da0*/  F2FP.BF16.F32.PACK_AB R33, R16, R25 ;  /* 0x000000191021723e */ /* 0x000fe200000010ff */
[----:B------:R-:W-:Y:S01]  /*0db0*/  IMAD.X R19, R13, 0x1, R14, P2 ;  /* 0x000000010d137824 */ /* 0x000fe200010e060e */
[----:B------:R-:W-:Y:S01]  /*0dc0*/  IADD3.X R23, R21, UR8, RZ, P0, !PT ;  /* 0x0000000815177c10 */ /* 0x000fe200087fe4ff */
[----:B------:R-:W-:-:S02]  /*0dd0*/  IMAD.IADD R7, R7, 0x1, R35 ;  /* 0x0000000107077824 */ /* 0x000fc400078e0223 */
[----:B------:R-:W-:Y:S01]  /*0de0*/  FMUL R12, R45, UR9 ;  /* 0x000000092d0c7c20 */ /* 0x000fe20008400000 */
[----:B------:R-:W-:Y:S01]  /*0df0*/  FMUL R9, R44, UR9 ;  /* 0x000000092c097c20 */ /* 0x000fe20008400000 */
[----:B------:R-:W-:Y:S02]  /*0e00*/  IADD3 R36, -R4, R3, RZ ;  /* 0x0000000304247210 */ /* 0x000fe40007ffe1ff */
[----:B------:R-:W-:Y:S01]  /*0e10*/  LEA R14, P0, R6, UR14, 0x7 ;  /* 0x0000000e060e7c11 */ /* 0x000fe2000f8038ff */
[----:B------:R0:W-:Y:S01]  /*0e20*/  STG.E desc[UR12][R20.64], R33 ;  /* 0x0000002114007986 */ /* 0x0001e2000c10190c */
[----:B------:R-:W-:Y:S01]  /*0e30*/  LOP3.LUT R35, R8, 0x38, RZ, 0xc0, !PT ;  /* 0x0000003808237812 */ /* 0x000fe200078ec0ff */
[----:B------:R-:W-:Y:S01]  /*0e40*/  IMAD.U32 R32, RZ, RZ, UR19 ;  /* 0x00000013ff207e24 */ /* 0x000fe2000f8e00ff */
[----:B------:R-:W-:Y:S01]  /*0e50*/  LEA.HI.X R8, R6, UR15, R7, 0x7, P0 ;  /* 0x0000000f06087c11 */ /* 0x000fe200080f3c07 */
[----:B------:R-:W-:Y:S01]  /*0e60*/  VIADD R7, R36, 0x1e ;  /* 0x0000001e24077836 */ /* 0x000fe20000000000 */
[----:B------:R-:W-:-:S02]  /*0e70*/  FMNMX R6, RZ, |R47|, !PT ;  /* 0x4000002fff067209 */ /* 0x000fc40007800000 */
[----:B0-----:R-:W-:Y:S01]  /*0e80*/  F2FP.BF16.F32.PACK_AB R21, R9, R12 ;  /* 0x0000000c0915723e */ /* 0x001fe200000010ff */
[----:B------:R-:W-:Y:S01]  /*0e90*/  IMAD.U32 R33, RZ, RZ, UR5 ;  /* 0x00000005ff217e24 */ /* 0x000fe2000f8e00ff */
[----:B------:R-:W-:Y:S01]  /*0ea0*/  LOP3.LUT R7, R7, 0x1f, RZ, 0xc0, !PT ;  /* 0x0000001f07077812 */ /* 0x000fe200078ec0ff */
[----:B------:R-:W-:Y:S02]  /*0eb0*/  IMAD.WIDE.U32 R32, R35, UR16, R32 ;  /* 0x0000001023207c25 */ /* 0x000fe4000f8e0020 */
[----:B------:R0:W-:Y:S01]  /*0ec0*/  STG.E desc[UR12][R22.64], R21 ;  /* 0x0000001516007986 */ /* 0x0001e2000c10190c */
[----:B------:R-:W-:Y:S02]  /*0ed0*/  FMNMX R6, |R31|, R6, !PT ;  /* 0x000000061f067209 */ /* 0x000fe40007800200 */
[----:B------:R-:W-:Y:S01]  /*0ee0*/  IADD3 R20, P0, R7, R32, RZ ;  /* 0x0000002007147210 */ /* 0x000fe20007f1e0ff */
[----:B0-----:R-:W-:-:S04]  /*0ef0*/  IMAD R21, R35, UR18, RZ ;  /* 0x0000001223157c24 */ /* 0x001fc8000f8e02ff */
[----:B------:R-:W-:Y:S02]  /*0f00*/  IMAD.IADD R31, R21, 0x1, R33 ;  /* 0x00000001151f7824 */ /* 0x000fe400078e0221 */
[----:B------:R-:W-:Y:S02]  /*0f10*/  IMAD.U32 R23, RZ, RZ, UR16 ;  /* 0x00000010ff177e24 */ /* 0x000fe4000f8e00ff */
[----:B------:R-:W-:Y:S01]  /*0f20*/  IMAD.X R21, RZ, RZ, R31, P0 ;  /* 0x000000ffff157224 */ /* 0x000fe200000e061f */
[----:B------:R-:W-:Y:S01]  /*0f30*/  FMNMX R45, |R45|, R6, !PT ;  /* 0x000000062d2d7209 */ /* 0x000fe20007800200 */
[----:B------:R-:W-:-:S03]  /*0f40*/  IMAD.WIDE.U32 R22, R23, 0x3, R20 ;  /* 0x0000000317167825 */ /* 0x000fc600078e0014 */
[----:B------:R-:W-:Y:S01]  /*0f50*/  FMNMX R6, |R44|, R45, !PT ;  /* 0x0000002d2c067209 */ /* 0x000fe20007800200 */
[----:B------:R-:W-:Y:S01]  /*0f60*/  VIADD R23, R23, UR17 ;  /* 0x0000001117177c36 */ /* 0x000fe20008000000 */
[----:B------:R-:W-:-:S04]  /*0f70*/  LEA R44, P0, R22, R26, 0x2 ;  /* 0x0000001a162c7211 */ /* 0x000fc800078010ff */
[----:B------:R-:W-:Y:S02]  /*0f80*/  LEA.HI.X R45, R22, R61, R23, 0x2, P0 ;  /* 0x0000003d162d7211 */ /* 0x000fe400000f1417 */
[----:B------:R-:W-:Y:S02]  /*0f90*/  FMNMX R22, |R29|, R6, !PT ;  /* 0x000000061d167209 */ /* 0x000fe40007800200 */
[----:B------:R-:W-:-:S05]  /*0fa0*/  FMNMX R6, RZ, R17, !PT ;  /* 0x00000011ff067209 */ /* 0x000fca0007800000 */
[----:B------:R-:W-:Y:S01]  /*0fb0*/  FMUL R41, R41, R6 ;  /* 0x0000000629297220 */ /* 0x000fe20000400000 */
[----:B------:R-:W-:Y:S02]  /*0fc0*/  FMNMX R6, |R43|, R22, !PT ;  /* 0x000000162b067209 */ /* 0x000fe40007800200 */
[C---:B---3--:R-:W-:Y:S01]  /*0fd0*/  PRMT R22, R10.reuse, 0x7632, R22 ;  /* 0x000076320a167816 */ /* 0x048fe20000000016 */
[----:B------:R-:W-:Y:S01]  /*0fe0*/  IMAD.U32 R10, R10, 0x10000, RZ ;  /* 0x000100000a0a7824 */ /* 0x000fe200078e00ff */
[----:B------:R-:W-:Y:S01]  /*0ff0*/  FMNMX R46, RZ, R46, !PT ;  /* 0x0000002eff2e7209 */ /* 0x000fe20007800000 */
[----:B------:R-:W-:Y:S01]  /*1000*/  FMUL R40, R29, UR9 ;  /* 0x000000091d287c20 */ /* 0x000fe20008400000 */
[----:B------:R-:W-:Y:S01]  /*1010*/  FMUL R5, R43, UR9 ;  /* 0x000000092b057c20 */ /* 0x000fe20008400000 */
[----:B------:R-:W-:Y:S01]  /*1020*/  IMAD.U32 R22, R22, 0x10000, RZ ;  /* 0x0001000016167824 */ /* 0x000fe200078e00ff */
[----:B------:R-:W-:Y:S01]  /*1030*/  PRMT R53, R42, 0x7632, R53 ;  /* 0x000076322a357816 */ /* 0x000fe20000000035 */
[----:B------:R-:W-:Y:S01]  /*1040*/  FMUL R39, R39, R46 ;  /* 0x0000002e27277220 */ /* 0x000fe20000400000 */
[----:B------:R-:W-:-:S02]  /*1050*/  FSET.BF.GT.AND R17, R10, RZ, PT ;  /* 0x000000ff0a11720a */ /* 0x000fc40003804000 */
[----:B------:R-:W-:Y:S01]  /*1060*/  FMNMX R29, RZ, R10, !PT ;  /* 0x0000000aff1d7209 */ /* 0x000fe20007800000 */
[----:B------:R-:W-:Y:S01]  /*1070*/  IMAD.U32 R53, R53, 0x10000, RZ ;  /* 0x0001000035357824 */ /* 0x000fe200078e00ff */
[----:B------:R-:W-:Y:S02]  /*1080*/  FSET.BF.GT.AND R10, R22, RZ, PT ;  /* 0x000000ff160a720a */ /* 0x000fe40003804000 */
[----:B------:R-:W-:Y:S01]  /*1090*/  F2FP.BF16.F32.PACK_AB R49, R5, R40 ;  /* 0x000000280531723e */ /* 0x000fe200000010ff */
[----:B------:R-:W-:Y:S01]  /*10a0*/  IMAD.U32 R42, R42, 0x10000, RZ ;  /* 0x000100002a2a7824 */ /* 0x000fe200078e00ff */
[----:B------:R-:W-:Y:S01]  /*10b0*/  FMNMX R46, RZ, R22, !PT ;  /* 0x00000016ff2e7209 */ /* 0x000fe20007800000 */
[----:B------:R-:W-:Y:S01]  /*10c0*/  FMUL R22, R10, R53 ;  /* 0x000000350a167220 */ /* 0x000fe20000400000 */
[C---:B------:R-:W-:Y:S01]  /*10d0*/  FMNMX R6, |R39|.reuse, R6, !PT ;  /* 0x0000000627067209 */ /* 0x040fe20007800200 */
[----:B------:R0:W-:Y:S01]  /*10e0*/  STG.E desc[UR12][R18.64], R49 ;  /* 0x0000003112007986 */ /* 0x0001e2000c10190c */
[----:B------:R-:W-:Y:S01]  /*10f0*/  FMUL R39, R39, UR9 ;  /* 0x0000000927277c20 */ /* 0x000fe20008400000 */
[----:B------:R-:W-:Y:S01]  /*1100*/  FMUL R10, R41, UR9 ;  /* 0x00000009290a7c20 */ /* 0x000fe20008400000 */
[----:B------:R-:W-:Y:S01]  /*1110*/  FMUL R23, R17, R42 ;  /* 0x0000002a11177220 */ /* 0x000fe20000400000 */
[----:B------:R-:W-:Y:S01]  /*1120*/  FMNMX R17, |R41|, R6, !PT ;  /* 0x0000000629117209 */ /* 0x000fe20007800200 */
[----:B------:R-:W-:-:S02]  /*1130*/  USHF.L.U32 UR14, UR4, 0x1, URZ ;  /* 0x00000001040e7899 */ /* 0x000fc4000800063f */
[----:B------:R-:W-:Y:S02]  /*1140*/  F2FP.BF16.F32.PACK_AB R41, R10, R39 ;  /* 0x000000270a29723e */ /* 0x000fe400000010ff */
[----:B0-----:R-:W-:Y:S01]  /*1150*/  IADD3 R18, P0, R18, UR7, RZ ;  /* 0x0000000712127c10 */ /* 0x001fe2000ff1e0ff */
[----:B------:R-:W-:-:S03]  /*1160*/  USHF.L.U64.HI UR15, UR4, 0x1, UR5 ;  /* 0x00000001040f7899 */ /* 0x000fc60008010205 */
[----:B------:R-:W-:Y:S01]  /*1170*/  IADD3.X R19, R19, UR8, RZ, P0, !PT ;  /* 0x0000000813137c10 */ /* 0x000fe200087fe4ff */
[----:B------:R-:W-:Y:S01]  /*1180*/  FMUL R29, R42, R29 ;  /* 0x0000001d2a1d7220 */ /* 0x000fe20000400000 */
[----:B------:R-:W-:-:S03]  /*1190*/  IMAD.U32 R42, R38, 0x10000, RZ ;  /* 0x00010000262a7824 */ /* 0x000fc600078e00ff */
[----:B------:R0:W-:Y:S01]  /*11a0*/  STG.E desc[UR12][R18.64], R41 ;  /* 0x0000002912007986 */ /* 0x0001e2000c10190c */
[----:B------:R-:W-:Y:S01]  /*11b0*/  IMAD.U32 R48, RZ, RZ, UR14 ;  /* 0x0000000eff307e24 */ /* 0x000fe2000f8e00ff */
[----:B------:R-:W-:Y:S01]  /*11c0*/  F2FP.BF16.F32.PACK_AB R6, R39, R40 ;  /* 0x000000282706723e */ /* 0x000fe200000010ff */
[----:B------:R-:W-:Y:S02]  /*11d0*/  IMAD.U32 R49, RZ, RZ, UR15 ;  /* 0x0000000fff317e24 */ /* 0x000fe4000f8e00ff */
[----:B------:R-:W-:Y:S01]  /*11e0*/  FMUL R40, R23, R42 ;  /* 0x0000002a17287220 */ /* 0x000fe20000400000 */
[----:B------:R-:W-:Y:S01]  /*11f0*/  PRMT R23, R38, 0x7632, R23 ;  /* 0x0000763226177816 */ /* 0x000fe20000000017 */
[----:B------:R-:W-:Y:S01]  /*1200*/  IMAD.U32 R33, R34, 0x10000, RZ ;  /* 0x0001000022217824 */ /* 0x000fe200078e00ff */
[----:B------:R-:W-:Y:S02]  /*1210*/  IADD3 R20, P2, R20, UR19, RZ ;  /* 0x0000001314147c10 */ /* 0x000fe4000ff5e0ff */
[----:B0-----:R-:W-:Y:S01]  /*1220*/  PRMT R18, R34, 0x7632, R18 ;  /* 0x0000763222127816 */ /* 0x001fe20000000012 */
[----:B------:R-:W-:Y:S01]  /*1230*/  IMAD.WIDE.U32 R48, R35, UR4, R48 ;  /* 0x0000000423307c25 */ /* 0x000fe2000f8e0030 */
[----:B------:R-:W-:-:S03]  /*1240*/  PRMT R19, R28, 0x7632, R19 ;  /* 0x000076321c137816 */ /* 0x000fc60000000013 */
[----:B------:R-:W-:Y:S01]  /*1250*/  FMUL R53, R53, R46 ;  /* 0x0000002e35357220 */ /* 0x000fe20000400000 */
[----:B------:R-:W-:Y:S01]  /*1260*/  F2FP.BF16.F32.PACK_AB R12, R12, R25 ;  /* 0x000000190c0c723e */ /* 0x000fe200000010ff */
[----:B------:R-:W-:Y:S01]  /*1270*/  IMAD.U32 R18, R18, 0x10000, RZ ;  /* 0x0001000012127824 */ /* 0x000fe200078e00ff */
[----:B------:R-:W2:Y:S01]  /*1280*/  LDG.E R44, desc[UR12][R44.64] ;  /* 0x0000000c2c2c7981 */ /* 0x000ea2000c1e1900 */
[----:B------:R-:W-:Y:S01]  /*1290*/  IMAD R35, R35, UR6, RZ ;  /* 0x0000000623237c24 */ /* 0x000fe2000f8e02ff */
[----:B------:R-:W-:Y:S01]  /*12a0*/  FSET.BF.GT.AND R39, R33, RZ, PT ;  /* 0x000000ff2127720a */ /* 0x000fe20003804000 */
[----:B------:R-:W-:Y:S01]  /*12b0*/  IMAD.U32 R42, R28, 0x10000, RZ ;  /* 0x000100001c2a7824 */ /* 0x000fe200078e00ff */
[----:B------:R-:W-:Y:S01]  /*12c0*/  FSET.BF.GT.AND R28, R18, RZ, PT ;  /* 0x000000ff121c720a */ /* 0x000fe20003804000 */
[----:B------:R-:W-:Y:S01]  /*12d0*/  IMAD.U32 R23, R23, 0x10000, RZ ;  /* 0x0001000017177824 */ /* 0x000fe200078e00ff */
[----:B------:R-:W-:Y:S01]  /*12e0*/  FMNMX R50, RZ, R18, !PT ;  /* 0x00000012ff327209 */ /* 0x000fe20007800000 */
[----:B------:R-:W-:Y:S01]  /*12f0*/  IMAD.U32 R19, R19, 0x10000, RZ ;  /* 0x0001000013137824 */ /* 0x000fe200078e00ff */
[----:B------:R-:W-:Y:S01]  /*1300*/  IADD3 R18, P0, R7, R48, RZ ;  /* 0x0000003007127210 */ /* 0x000fe20007f1e0ff */
[----:B------:R-:W-:Y:S01]  /*1310*/  IMAD.IADD R49, R35, 0x1, R49 ;  /* 0x0000000123317824 */ /* 0x000fe200078e0231 */
[----:B------:R-:W-:Y:S01]  /*1320*/  FMNMX R51, RZ, R33, !PT ;  /* 0x00000021ff337209 */ /* 0x000fe20007800000 */
[----:B------:R-:W-:Y:S01]  /*1330*/  FMUL R38, R22, R23 ;  /* 0x0000001716267220 */ /* 0x000fe20000400000 */
[----:B------:R-:W-:Y:S01]  /*1340*/  FMUL R33, R39, R42 ;  /* 0x0000002a27217220 */ /* 0x000fe20000400000 */
[----:B------:R-:W-:Y:S01]  /*1350*/  FMUL R28, R28, R19 ;  /* 0x000000131c1c7220 */ /* 0x000fe20000400000 */
[----:B------:R-:W-:Y:S01]  /*1360*/  FMUL R50, R19, R50 ;  /* 0x0000003213327220 */ /* 0x000fe20000400000 */
[----:B------:R-:W-:-:S02]  /*1370*/  IMAD.U32 R22, R24, 0x10000, RZ ;  /* 0x0001000018167824 */ /* 0x000fc400078e00ff */
[----:B------:R-:W-:Y:S02]  /*1380*/  IMAD.X R19, RZ, RZ, R49, P0 ;  /* 0x000000ffff137224 */ /* 0x000fe400000e0631 */
[----:B------:R-:W-:Y:S02]  /*1390*/  IMAD.U32 R23, RZ, RZ, UR4 ;  /* 0x00000004ff177e24 */ /* 0x000fe4000f8e00ff */
[----:B------:R-:W-:Y:S02]  /*13a0*/  FMUL R33, R33, R22 ;  /* 0x0000001621217220 */ /* 0x000fe40000400000 */
[----:B------:R-:W-:Y:S01]  /*13b0*/  IMAD.WIDE.U32 R22, R23, 0x3, R18 ;  /* 0x0000000317167825 */ /* 0x000fe200078e0012 */
[----:B------:R-:W-:Y:S01]  /*13c0*/  IADD3 R18, P3, R18, UR14, RZ ;  /* 0x0000000e12127c10 */ /* 0x000fe2000ff7e0ff */
[----:B------:R-:W-:Y:S01]  /*13d0*/  UIMAD UR6, UR6, 0x3, URZ ;  /* 0x00000003060678a4 */ /* 0x000fe2000f8e023f */
[----:B------:R-:W-:Y:S02]  /*13e0*/  IADD3.X R21, R21, UR5, RZ, P2, !PT ;  /* 0x0000000515157c10 */ /* 0x000fe400097fe4ff */
[----:B------:R-:W-:-:S02]  /*13f0*/  LEA R34, P2, R20, R26, 0x2 ;  /* 0x0000001a14227211 */ /* 0x000fc400078410ff */
[----:B------:R-:W-:Y:S01]  /*1400*/  IADD3.X R19, R19, UR15, RZ, P3, !PT ;  /* 0x0000000f13137c10 */ /* 0x000fe20009ffe4ff */
[----:B------:R-:W-:Y:S01]  /*1410*/  VIADD R23, R23, UR6 ;  /* 0x0000000617177c36 */ /* 0x000fe20008000000 */
[----:B------:R-:W-:Y:S02]  /*1420*/  LEA.HI.X R35, R20, R61, R21, 0x2, P2 ;  /* 0x0000003d14237211 */ /* 0x000fe400010f1415 */
[C---:B------:R-:W-:Y:S01]  /*1430*/  SHF.L.U64.HI R20, R18.reuse, 0x2, R19 ;  /* 0x0000000212147819 */ /* 0x040fe20000010213 */
[----:B------:R-:W-:Y:S01]  /*1440*/  IMAD.SHL.U32 R18, R18, 0x4, RZ ;  /* 0x0000000412127824 */ /* 0x000fe200078e00ff */
[----:B------:R-:W-:Y:S01]  /*1450*/  PRMT R24, R24, 0x7632, R24 ;  /* 0x0000763218187816 */ /* 0x000fe20000000018 */
[----:B------:R-:W-:Y:S01]  /*1460*/  FMUL R51, R42, R51 ;  /* 0x000000332a337220 */ /* 0x000fe20000400000 */
[C---:B------:R-:W-:Y:S01]  /*1470*/  SHF.L.U64.HI R42, R22.reuse, 0x2, R23 ;  /* 0x00000002162a7819 */ /* 0x040fe20000010217 */
[----:B------:R-:W-:Y:S01]  /*1480*/  IMAD.SHL.U32 R52, R22, 0x4, RZ ;  /* 0x0000000416347824 */ /* 0x000fe200078e00ff */
[----:B------:R-:W-:Y:S01]  /*1490*/  IADD3 R22, P2, R18, R59, RZ ;  /* 0x0000003b12167210 */ /* 0x000fe20007f5e0ff */
[----:B------:R-:W-:Y:S01]  /*14a0*/  IMAD.U32 R23, R24, 0x10000, RZ ;  /* 0x0001000018177824 */ /* 0x000fe200078e00ff */
[----:B------:R-:W-:Y:S01]  /*14b0*/  IADD3 R18, P3, R18, R57, RZ ;  /* 0x0000003912127210 */ /* 0x000fe20007f7e0ff */
[----:B------:R0:W3:Y:S01]  /*14c0*/  LDG.E R41, desc[UR12][R34.64] ;  /* 0x0000000c22297981 */ /* 0x0000e2000c1e1900 */
[----:B------:R-:W-:Y:S01]  /*14d0*/  IADD3 R39, P1, R30, R48, RZ ;  /* 0x000000301e277210 */ /* 0x000fe20007f3e0ff */
[----:B------:R-:W-:Y:S01]  /*14e0*/  FMUL R28, R28, R23 ;  /* 0x000000171c1c7220 */ /* 0x000fe20000400000 */
[C---:B------:R-:W-:Y:S01]  /*14f0*/  IADD3.X R23, R20.reuse, R37, RZ, P2, !PT ;  /* 0x0000002514177210 */ /* 0x040fe200017fe4ff */
[----:B------:R-:W-:Y:S01]  /*1500*/  IMAD.X R19, R20, 0x1, R55, P3 ;  /* 0x0000000114137824 */ /* 0x000fe200018e0637 */
[----:B------:R-:W-:-:S02]  /*1510*/  IADD3 R24, P2, R52, R59, RZ ;  /* 0x0000003b34187210 */ /* 0x000fc40007f5e0ff */
[----:B------:R-:W-:Y:S01]  /*1520*/  IADD3 R20, P3, R52, R57, RZ ;  /* 0x0000003934147210 */ /* 0x000fe20007f7e0ff */
[----:B------:R-:W-:Y:S01]  /*1530*/  IMAD.SHL.U32 R52, R39, 0x4, RZ ;  /* 0x0000000427347824 */ /* 0x000fe200078e00ff */
[----:B------:R1:W4:Y:S01]  /*1540*/  LDG.E R47, desc[UR12][R22.64] ;  /* 0x0000000c162f7981 */ /* 0x000322000c1e1900 */
[----:B0-----:R-:W-:Y:S01]  /*1550*/  IMAD.X R34, RZ, RZ, R49, P1 ;  /* 0x000000ffff227224 */ /* 0x001fe200008e0631 */
[----:B------:R-:W-:Y:S01]  /*1560*/  FMNMX R35, R17, |R40|, !PT ;  /* 0x4000002811237209 */ /* 0x000fe20007800000 */
[C---:B------:R-:W-:Y:S01]  /*1570*/  IMAD.X R21, R42.reuse, 0x1, R55, P3 ;  /* 0x000000012a157824 */ /* 0x040fe200018e0637 */
[----:B------:R0:W5:Y:S01]  /*1580*/  LDG.E R46, desc[UR12][R18.64] ;  /* 0x0000000c122e7981 */ /* 0x000162000c1e1900 */
[----:B------:R-:W-:Y:S01]  /*1590*/  IMAD.X R25, R42, 0x1, R37, P2 ;  /* 0x000000012a197824 */ /* 0x000fe200010e0625 */
[----:B------:R-:W-:Y:S01]  /*15a0*/  SHF.L.U64.HI R34, R39, 0x2, R34 ;  /* 0x0000000227227819 */ /* 0x000fe20000010222 */
[----:B------:R-:W-:Y:S01]  /*15b0*/  FMUL R17, R40, UR9 ;  /* 0x0000000928117c20 */ /* 0x000fe20008400000 */
[----:B------:R-:W-:Y:S01]  /*15c0*/  FMNMX R40, |R38|, R35, !PT ;  /* 0x0000002326287209 */ /* 0x000fe20007800200 */
[----:B------:R0:W5:Y:S01]  /*15d0*/  LDG.E R43, desc[UR12][R20.64] ;  /* 0x0000000c142b7981 */ /* 0x000162000c1e1900 */
[----:B-1----:R-:W-:-:S03]  /*15e0*/  IADD3 R22, P1, R52, R27, RZ ;  /* 0x0000001b34167210 */ /* 0x002fc60007f3e0ff */
[----:B------:R1:W5:Y:S01]  /*15f0*/  LDG.E R45, desc[UR12][R24.64] ;  /* 0x0000000c182d7981 */ /* 0x000362000c1e1900 */
[----:B0-----:R-:W-:Y:S01]  /*1600*/  FMUL R18, R38, UR9 ;  /* 0x0000000926127c20 */ /* 0x001fe20008400000 */
[----:B------:R-:W-:Y:S01]  /*1610*/  IMAD.X R23, R34, 0x1, R11, P1 ;  /* 0x0000000122177824 */ /* 0x000fe200008e060b */
[----:B------:R-:W-:Y:S02]  /*1620*/  IADD3 R38, P1, R22, UR7, RZ ;  /* 0x0000000716267c10 */ /* 0x000fe4000ff3e0ff */
[----:B------:R-:W-:Y:S01]  /*1630*/  FMNMX R21, |R33|, R40, !PT ;  /* 0x0000002821157209 */ /* 0x000fe20007800200 */
[----:B------:R-:W-:Y:S01]  /*1640*/  FMUL R19, R28, UR9 ;  /* 0x000000091c137c20 */ /* 0x000fe20008400000 */
[----:B-1----:R-:W-:Y:S02]  /*1650*/  F2FP.BF16.F32.PACK_AB R25, R18, R17 ;  /* 0x000000111219723e */ /* 0x002fe400000010ff */
[----:B------:R-:W-:Y:S02]  /*1660*/  FMNMX R42, |R28|, R21, !PT ;  /* 0x000000151c2a7209 */ /* 0x000fe40007800200 */
[----:B------:R-:W-:Y:S01]  /*1670*/  IADD3.X R39, R23, UR8, RZ, P1, !PT ;  /* 0x0000000817277c10 */ /* 0x000fe20008ffe4ff */
[----:B------:R0:W-:Y:S01]  /*1680*/  STG.E desc[UR12][R22.64], R25 ;  /* 0x0000001916007986 */ /* 0x0001e2000c10190c */
[----:B------:R-:W-:Y:S01]  /*1690*/  IADD3 R28, P1, R52, R15, RZ ;  /* 0x0000000f341c7210 */ /* 0x000fe20007f3e0ff */
[----:B------:R-:W-:Y:S01]  /*16a0*/  FMUL R20, R33, UR9 ;  /* 0x0000000921147c20 */ /* 0x000fe20008400000 */
[C---:B------:R-:W-:Y:S01]  /*16b0*/  FMNMX R42, |R29|.reuse, R42, !PT ;  /* 0x0000002a1d2a7209 */ /* 0x040fe20007800200 */
[----:B------:R-:W-:-:S02]  /*16c0*/  FMUL R21, R29, UR9 ;  /* 0x000000091d157c20 */ /* 0x000fc40008400000 */
[----:B------:R-:W-:Y:S01]  /*16d0*/  IMAD.X R29, R34, 0x1, R13, P1 ;  /* 0x00000001221d7824 */ /* 0x000fe200008e060d */
[----:B------:R-:W-:Y:S01]  /*16e0*/  IADD3 R34, P1, R28, UR7, RZ ;  /* 0x000000071c227c10 */ /* 0x000fe2000ff3e0ff */
[----:B0-----:R-:W-:Y:S02]  /*16f0*/  VIADD R25, R36, 0x1d ;  /* 0x0000001d24197836 */ /* 0x001fe40000000000 */
[----:B------:R-:W-:Y:S01]  /*1700*/  FMUL R22, R53, UR9 ;  /* 0x0000000935167c20 */ /* 0x000fe20008400000 */
[----:B------:R-:W-:Y:S02]  /*1710*/  F2FP.BF16.F32.PACK_AB R33, R19, R20 ;  /* 0x000000141321723e */ /* 0x000fe400000010ff */
[----:B------:R-:W-:Y:S02]  /*1720*/  LOP3.LUT R25, R25, 0x1f, RZ, 0xc0, !PT ;  /* 0x0000001f19197812 */ /* 0x000fe400078ec0ff */
[----:B------:R-:W-:Y:S02]  /*1730*/  F2FP.BF16.F32.PACK_AB R40, R22, R21 ;  /* 0x000000151628723e */ /* 0x000fe400000010ff */
[----:B------:R-:W-:-:S02]  /*1740*/  IADD3.X R35, R29, UR8, RZ, P1, !PT ;  /* 0x000000081d237c10 */ /* 0x000fc40008ffe4ff */
[----:B------:R-:W-:Y:S01]  /*1750*/  IADD3 R32, P1, P2, R25, UR19, R32 ;  /* 0x0000001319207c10 */ /* 0x000fe2000fa3e020 */
[----:B------:R0:W-:Y:S04]  /*1760*/  STG.E desc[UR12][R38.64], R33 ;  /* 0x0000002126007986 */ /* 0x0001e8000c10190c */
[----:B------:R1:W-:Y:S01]  /*1770*/  STG.E desc[UR12][R28.64], R40 ;  /* 0x000000281c007986 */ /* 0x0003e2000c10190c */
[----:B0-----:R-:W-:Y:S02]  /*1780*/  IADD3.X R33, RZ, UR5, R31, P1, P2 ;  /* 0x00000005ff217c10 */ /* 0x001fe40008fe441f */
[----:B------:R-:W-:Y:S01]  /*1790*/  IADD3 R31, P1, R32, UR19, RZ ;  /* 0x00000013201f7c10 */ /* 0x000fe2000ff3e0ff */
[----:B-1----:R-:W-:-:S04]  /*17a0*/  IMAD.U32 R29, RZ, RZ, UR16 ;  /* 0x00000010ff1d7e24 */ /* 0x002fc8000f8e00ff */
[----:B------:R-:W-:Y:S01]  /*17b0*/  IMAD.WIDE.U32 R28, R29, 0x3, R32 ;  /* 0x000000031d1c7825 */ /* 0x000fe200078e0020 */
[----:B------:R-:W-:Y:S02]  /*17c0*/  IADD3.X R32, R33, UR5, RZ, P1, !PT ;  /* 0x0000000521207c10 */ /* 0x000fe40008ffe4ff */
[----:B------:R-:W-:-:S04]  /*17d0*/  LEA R38, P1, R31, R26, 0x2 ;  /* 0x0000001a1f267211 */ /* 0x000fc800078210ff */
[-C--:B------:R-:W-:Y:S02]  /*17e0*/  LEA.HI.X R39, R31, R61.reuse, R32, 0x2, P1 ;  /* 0x0000003d1f277211 */ /* 0x080fe400008f1420 */
[----:B------:R-:W-:Y:S01]  /*17f0*/  LEA R32, P1, R28, R26, 0x2 ;  /* 0x0000001a1c207211 */ /* 0x000fe200078210ff */
[----:B------:R-:W-:Y:S01]  /*1800*/  VIADD R26, R29, UR17 ;  /* 0x000000111d1a7c36 */ /* 0x000fe20008000000 */
[----:B------:R-:W-:Y:S01]  /*1810*/  IADD3 R48, P0, R48, UR14, RZ ;  /* 0x0000000e30307c10 */ /* 0x000fe2000ff1e0ff */
[----:B------:R-:W-:Y:S01]  /*1820*/  FMUL R24, R51, UR9 ;  /* 0x0000000933187c20 */ /* 0x000fe20008400000 */
[----:B------:R-:W-:Y:S02]  /*1830*/  FMUL R23, R50, UR9 ;  /* 0x0000000932177c20 */ /* 0x000fe40008400000 */
[----:B------:R-:W-:Y:S02]  /*1840*/  LEA.HI.X R33, R28, R61, R26, 0x2, P1 ;  /* 0x0000003d1c217211 */ /* 0x000fe400008f141a */
[----:B------:R-:W-:-:S02]  /*1850*/  IADD3.X R49, R49, UR15, RZ, P0, !PT ;  /* 0x0000000f31317c10 */ /* 0x000fc400087fe4ff */
[----:B------:R-:W-:Y:S02]  /*1860*/  IADD3 R28, P0, R25, R48, RZ ;  /* 0x00000030191c7210 */ /* 0x000fe40007f1e0ff */
[----:B------:R-:W-:-:S03]  /*1870*/  F2FP.BF16.F32.PACK_AB R52, R23, R24 ;  /* 0x000000181734723e */ /* 0x000fc600000010ff */
[----:B------:R-:W-:Y:S01]  /*1880*/  IMAD.X R29, RZ, RZ, R49, P0 ;  /* 0x000000ffff1d7224 */ /* 0x000fe200000e0631 */
[----:B------:R-:W-:Y:S01]  /*1890*/  IADD3 R40, P0, R28, UR14, RZ ;  /* 0x0000000e1c287c10 */ /* 0x000fe2000ff1e0ff */
[----:B------:R0:W-:Y:S03]  /*18a0*/  STG.E desc[UR12][R34.64], R52 ;  /* 0x0000003422007986 */ /* 0x0001e6000c10190c */
[----:B------:R-:W-:Y:S01]  /*18b0*/  IADD3.X R31, R29, UR15, RZ, P0, !PT ;  /* 0x0000000f1d1f7c10 */ /* 0x000fe200087fe4ff */
[----:B------:R1:W5:Y:S03]  /*18c0*/  LDG.E R26, desc[UR12][R38.64] ;  /* 0x0000000c261a7981 */ /* 0x000366000c1e1900 */
[C---:B------:R-:W-:Y:S01]  /*18d0*/  SHF.L.U64.HI R36, R40.reuse, 0x2, R31 ;  /* 0x0000000228247819 */ /* 0x040fe2000001021f */
[----:B------:R-:W-:-:S02]  /*18e0*/  IMAD.SHL.U32 R40, R40, 0x4, RZ ;  /* 0x0000000428287824 */ /* 0x000fc400078e00ff */
[----:B-1----:R-:W-:-:S04]  /*18f0*/  IMAD.U32 R39, RZ, RZ, UR4 ;  /* 0x00000004ff277e24 */ /* 0x002fc8000f8e00ff */
[----:B------:R-:W-:Y:S01]  /*1900*/  IMAD.WIDE.U32 R28, R39, 0x3, R28 ;  /* 0x00000003271c7825 */ /* 0x000fe200078e001c */
[----:B0-----:R-:W-:-:S03]  /*1910*/  IADD3 R34, P0, R40, R59, RZ ;  /* 0x0000003b28227210 */ /* 0x001fc60007f1e0ff */
[----:B------:R-:W-:Y:S02]  /*1920*/  VIADD R29, R29, UR6 ;  /* 0x000000061d1d7c36 */ /* 0x000fe40008000000 */
[----:B------:R-:W-:Y:S02]  /*1930*/  IMAD.SHL.U32 R52, R28, 0x4, RZ ;  /* 0x000000041c347824 */ /* 0x000fe400078e00ff */
[----:B------:R-:W-:Y:S01]  /*1940*/  IMAD.X R35, R36, 0x1, R37, P0 ;  /* 0x0000000124237824 */ /* 0x000fe200000e0625 */
[----:B------:R-:W-:Y:S02]  /*1950*/  SHF.L.U64.HI R54, R28, 0x2, R29 ;  /* 0x000000021c367819 */ /* 0x000fe4000001021d */
[----:B------:R-:W-:Y:S02]  /*1960*/  IADD3 R28, P0, R52, R59, RZ ;  /* 0x0000003b341c7210 */ /* 0x000fe40007f1e0ff */
[----:B------:R0:W5:Y:S03]  /*1970*/  LDG.E R31, desc[UR12][R34.64] ;  /* 0x0000000c221f7981 */ /* 0x000166000c1e1900 */
[----:B------:R-:W-:Y:S01]  /*1980*/  IMAD.X R29, R54, 0x1, R37, P0 ;  /* 0x00000001361d7824 */ /* 0x000fe200000e0625 */
[----:B------:R-:W-:-:S04]  /*1990*/  IADD3 R38, P0, R40, R57, RZ ;  /* 0x0000003928267210 */ /* 0x000fc80007f1e0ff */
[----:B------:R-:W5:Y:S01]  /*19a0*/  LDG.E R37, desc[UR12][R28.64] ;  /* 0x0000000c1c257981 */ /* 0x000f62000c1e1900 */
[----:B------:R-:W-:-:S05]  /*19b0*/  IMAD.X R39, R36, 0x1, R55, P0 ;  /* 0x0000000124277824 */ /* 0x000fca00000e0637 */
[----:B------:R-:W5:Y:S01]  /*19c0*/  LDG.E R38, desc[UR12][R38.64] ;  /* 0x0000000c26267981 */ /* 0x000f62000c1e1900 */
[----:B0-----:R-:W-:-:S03]  /*19d0*/  IADD3 R34, P0, R52, R57, RZ ;  /* 0x0000003934227210 */ /* 0x001fc60007f1e0ff */
[----:B------:R2:W5:Y:S02]  /*19e0*/  LDG.E R52, desc[UR12][R32.64] ;  /* 0x0000000c20347981 */ /* 0x000564000c1e1900 */
[----:B------:R-:W-:-:S05]  /*19f0*/  IMAD.X R35, R54, 0x1, R55, P0 ;  /* 0x0000000136237824 */ /* 0x000fca00000e0637 */
[----:B------:R0:W5:Y:S01]  /*1a00*/  LDG.E R54, desc[UR12][R34.64] ;  /* 0x0000000c22367981 */ /* 0x000162000c1e1900 */
[----:B------:R-:W-:-:S04]  /*1a10*/  FMNMX R42, |R53|, R42, !PT ;  /* 0x0000002a352a7209 */ /* 0x000fc80007800200 */
[----:B------:R-:W-:Y:S02]  /*1a20*/  FMNMX R51, |R51|, R42, !PT ;  /* 0x0000002a33337209 */ /* 0x000fe40007800200 */
[----:B------:R-:W-:Y:S02]  /*1a30*/  IADD3 R48, P0, R7, R48, RZ ;  /* 0x0000003007307210 */ /* 0x000fe40007f1e0ff */
[----:B------:R-:W-:-:S03]  /*1a40*/  FMNMX R50, |R50|, R51, !PT ;  /* 0x0000003332327209 */ /* 0x000fc60007800200 */
[----:B------:R-:W-:Y:S02]  /*1a50*/  IMAD.X R49, RZ, RZ, R49, P0 ;  /* 0x000000ffff317224 */ /* 0x000fe400000e0631 */
[----:B------:R-:W-:-:S03]  /*1a60*/  IMAD.SHL.U32 R58, R48, 0x4, RZ ;  /* 0x00000004303a7824 */ /* 0x000fc600078e00ff */
[----:B------:R-:W-:Y:S01]  /*1a70*/  SHF.L.U64.HI R56, R48, 0x2, R49 ;  /* 0x0000000230387819 */ /* 0x000fe20000010231 */
[C---:B--2---:R-:W-:Y:S01]  /*1a80*/  IMAD.U32 R33, R44.reuse, 0x10000, RZ ;  /* 0x000100002c217824 */ /* 0x044fe200078e00ff */
[----:B------:R-:W-:-:S05]  /*1a90*/  PRMT R53, R44, 0x7632, R53 ;  /* 0x000076322c357816 */ /* 0x000fca0000000035 */
[----:B------:R-:W-:Y:S01]  /*1aa0*/  IMAD.U32 R53, R53, 0x10000, RZ ;  /* 0x0001000035357824 */ /* 0x000fe200078e00ff */
[C---:B---3--:R-:W-:Y:S01]  /*1ab0*/  PRMT R28, R41.reuse, 0x7632, R28 ;  /* 0x00007632291c7816 */ /* 0x048fe2000000001c */
[----:B------:R-:W-:Y:S01]  /*1ac0*/  IMAD.U32 R41, R41, 0x10000, RZ ;  /* 0x0001000029297824 */ /* 0x000fe200078e00ff */
[C---:B----4-:R-:W-:Y:S01]  /*1ad0*/  PRMT R29, R47.reuse, 0x7632, R29 ;  /* 0x000076322f1d7816 */ /* 0x050fe2000000001d */
[----:B------:R-:W-:Y:S02]  /*1ae0*/  IMAD.U32 R47, R47, 0x10000, RZ ;  /* 0x000100002f2f7824 */ /* 0x000fe400078e00ff */
[----:B------:R-:W-:Y:S02]  /*1af0*/  IMAD.U32 R39, R28, 0x10000, RZ ;  /* 0x000100001c277824 */ /* 0x000fe400078e00ff */
[----:B------:R-:W-:Y:S01]  /*1b00*/  IMAD.U32 R29, R29, 0x10000, RZ ;  /* 0x000100001d1d7824 */ /* 0x000fe200078e00ff */
[----:B------:R-:W-:-:S04]  /*1b10*/  FSET.BF.GT.AND R28, R47, RZ, PT ;  /* 0x000000ff2f1c720a */ /* 0x000fc80003804000 */
[----:B------:R-:W-:Y:S02]  /*1b20*/  FSET.BF.GT.AND R32, R29, RZ, PT ;  /* 0x000000ff1d20720a */ /* 0x000fe40003804000 */
[----:B0-----:R-:W-:Y:S01]  /*1b30*/  FMNMX R34, RZ, R29, !PT ;  /* 0x0000001dff227209 */ /* 0x001fe20007800000 */
[----:B-----5:R-:W-:Y:S02]  /*1b40*/  IMAD.U32 R29, R46, 0x10000, RZ ;  /* 0x000100002e1d7824 */ /* 0x020fe400078e00ff */
[----:B------:R-:W-:Y:S01]  /*1b50*/  FMUL R28, R28, R41 ;  /* 0x000000291c1c7220 */ /* 0x000fe20000400000 */
[----:B------:R-:W-:Y:S01]  /*1b60*/  PRMT R46, R46, 0x7632, R46 ;  /* 0x000076322e2e7816 */ /* 0x000fe2000000002e */
[----:B------:R-:W-:Y:S01]  /*1b70*/  FMUL R32, R32, R39 ;  /* 0x0000002720207220 */ /* 0x000fe20000400000 */
[----:B------:R-:W-:Y:S01]  /*1b80*/  FMNMX R42, RZ, R47, !PT ;  /* 0x0000002fff2a7209 */ /* 0x000fe20007800000 */
[----:B------:R-:W-:Y:S01]  /*1b90*/  FMUL R29, R28, R29 ;  /* 0x0000001d1c1d7220 */ /* 0x000fe20000400000 */
[----:B------:R-:W-:-:S02]  /*1ba0*/  IMAD.U32 R28, R45, 0x10000, RZ ;  /* 0x000100002d1c7824 */ /* 0x000fc400078e00ff */
[----:B------:R-:W-:Y:S01]  /*1bb0*/  FMUL R39, R39, R34 ;  /* 0x0000002227277220 */ /* 0x000fe20000400000 */
[----:B------:R-:W-:Y:S01]  /*1bc0*/  IMAD.U32 R47, R46, 0x10000, RZ ;  /* 0x000100002e2f7824 */ /* 0x000fe200078e00ff */
[----:B------:R-:W-:Y:S02]  /*1bd0*/  PRMT R34, R45, 0x7632, R34 ;  /* 0x000076322d227816 */ /* 0x000fe40000000022 */
[----:B------:R-:W-:Y:S01]  /*1be0*/  FMNMX R46, RZ, R28, !PT ;  /* 0x0000001cff2e7209 */ /* 0x000fe20007800000 */
[----:B------:R-:W-:Y:S01]  /*1bf0*/  FMUL R47, R32, R47 ;  /* 0x0000002f202f7220 */ /* 0x000fe20000400000 */
[----:B------:R-:W-:Y:S01]  /*1c00*/  FSET.BF.GT.AND R32, R28, RZ, PT ;  /* 0x000000ff1c20720a */ /* 0x000fe20003804000 */
[----:B------:R-:W-:Y:S02]  /*1c10*/  IMAD.U32 R34, R34, 0x10000, RZ ;  /* 0x0001000022227824 */ /* 0x000fe400078e00ff */
[----:B------:R-:W-:Y:S02]  /*1c20*/  FMUL R46, R33, R46 ;  /* 0x0000002e212e7220 */ /* 0x000fe40000400000 */
[----:B------:R-:W-:Y:S01]  /*1c30*/  FMUL R32, R32, R33 ;  /* 0x0000002120207220 */ /* 0x000fe20000400000 */
[----:B------:R-:W-:-:S02]  /*1c40*/  SHF.L.U32 R33, R43, 0x10, RZ ;  /* 0x000000102b217819 */ /* 0x000fc400000006ff */
[----:B------:R-:W-:Y:S02]  /*1c50*/  PRMT R43, R43, 0x7632, R43 ;  /* 0x000076322b2b7816 */ /* 0x000fe4000000002b */
[----:B------:R-:W-:-:S03]  /*1c60*/  FSET.BF.GT.AND R28, R34, RZ, PT ;  /* 0x000000ff221c720a */ /* 0x000fc60003804000 */
[----:B------:R-:W-:Y:S02]  /*1c70*/  IMAD.U32 R43, R43, 0x10000, RZ ;  /* 0x000100002b2b7824 */ /* 0x000fe400078e00ff */
[----:B------:R-:W-:Y:S01]  /*1c80*/  FMUL R28, R28, R53 ;  /* 0x000000351c1c7220 */ /* 0x000fe20000400000 */
[----:B------:R-:W-:-:S03]  /*1c90*/  FMNMX R50, R50, |R29|, !PT ;  /* 0x4000001d32327209 */ /* 0x000fc60007800000 */
[----:B------:R-:W-:Y:S01]  /*1ca0*/  FMUL R43, R28, R43 ;  /* 0x0000002b1c2b7220 */ /* 0x000fe20000400000 */
[----:B------:R-:W-:Y:S01]  /*1cb0*/  IADD3 R28, P0, R58, R27, RZ ;  /* 0x0000001b3a1c7210 */ /* 0x000fe20007f1e0ff */
[----:B------:R-:W-:Y:S01]  /*1cc0*/  FMUL R48, R29, UR9 ;  /* 0x000000091d307c20 */ /* 0x000fe20008400000 */
[----:B------:R-:W-:Y:S01]  /*1cd0*/  FMUL R45, R32, R33 ;  /* 0x00000021202d7220 */ /* 0x000fe20000400000 */
[C---:B------:R-:W-:Y:S01]  /*1ce0*/  FMNMX R50, |R47|.reuse, R50, !PT ;  /* 0x000000322f327209 */ /* 0x040fe20007800200 */
[----:B------:R-:W-:Y:S01]  /*1cf0*/  FMUL R47, R47, UR9 ;  /* 0x000000092f2f7c20 */ /* 0x000fe20008400000 */
[----:B------:R-:W-:Y:S01]  /*1d00*/  IMAD.X R29, R56, 0x1, R11, P0 ;  /* 0x00000001381d7824 */ /* 0x000fe200000e060b */
[----:B------:R-:W-:Y:S02]  /*1d10*/  FMNMX R34, RZ, R34, !PT ;  /* 0x00000022ff227209 */ /* 0x000fe40007800000 */
[----:B------:R-:W-:Y:S01]  /*1d20*/  IADD3 R32, P0, R28, UR7, RZ ;  /* 0x000000071c207c10 */ /* 0x000fe2000ff1e0ff */
[----:B------:R-:W-:Y:S01]  /*1d30*/  FMUL R42, R41, R42 ;  /* 0x0000002a292a7220 */ /* 0x000fe20000400000 */
[----:B------:R-:W-:Y:S01]  /*1d40*/  F2FP.BF16.F32.PACK_AB R41, R47, R48 ;  /* 0x000000302f29723e */ /* 0x000fe200000010ff */
[----:B------:R-:W-:Y:S01]  /*1d50*/  FMUL R53, R53, R34 ;  /* 0x0000002235357220 */ /* 0x000fe20000400000 */
[----:B------:R-:W-:Y:S01]  /*1d60*/  IADD3.X R33, R29, UR8, RZ, P0, !PT ;  /* 0x000000081d217c10 */ /* 0x000fe200087fe4ff */
[----:B------:R-:W-:Y:S01]  /*1d70*/  FMUL R44, R45, UR9 ;  /* 0x000000092d2c7c20 */ /* 0x000fe20008400000 */
[----:B------:R-:W-:Y:S01]  /*1d80*/  FMUL R49, R43, UR9 ;  /* 0x000000092b317c20 */ /* 0x000fe20008400000 */
[----:B------:R-:W-:Y:S01]  /*1d90*/  IADD3 R34, P0, R58, R15, RZ ;  /* 0x0000000f3a227210 */ /* 0x000fe20007f1e0ff */
[----:B------:R-:W-:Y:S01]  /*1da0*/  FMUL R58, R42, UR9 ;  /* 0x000000092a3a7c20 */ /* 0x000fe20008400000 */
[----:B------:R-:W-:Y:S01]  /*1db0*/  FMUL R51, R39, UR9 ;  /* 0x0000000927337c20 */ /* 0x000fe20008400000 */
[----:B------:R0:W-:Y:S01]  /*1dc0*/  STG.E desc[UR12][R28.64], R41 ;  /* 0x000000291c007986 */ /* 0x0001e2000c10190c */
[----:B------:R-:W-:Y:S01]  /*1dd0*/  F2FP.BF16.F32.PACK_AB R57, R49, R44 ;  /* 0x0000002c3139723e */ /* 0x000fe200000010ff */
[----:B------:R-:W-:-:S02]  /*1de0*/  IMAD.X R35, R56, 0x1, R13, P0 ;  /* 0x0000000138237824 */ /* 0x000fc400000e060d */
[----:B------:R-:W-:Y:S01]  /*1df0*/  FMUL R55, R46, UR9 ;  /* 0x000000092e377c20 */ /* 0x000fe20008400000 */
[----:B------:R-:W-:Y:S01]  /*1e00*/  F2FP.BF16.F32.PACK_AB R59, R51, R58 ;  /* 0x0000003a333b723e */ /* 0x000fe200000010ff */
[----:B------:R-:W-:Y:S01]  /*1e10*/  FMUL R56, R53, UR9 ;  /* 0x0000000935387c20 */ /* 0x000fe20008400000 */
[----:B------:R1:W-:Y:S01]  /*1e20*/  STG.E desc[UR12][R32.64], R57 ;  /* 0x0000003920007986 */ /* 0x0003e2000c10190c */
[----:B0-----:R-:W-:-:S03]  /*1e30*/  IADD3 R28, P0, R34, UR7, RZ ;  /* 0x00000007221c7c10 */ /* 0x001fc6000ff1e0ff */
[----:B------:R0:W-:Y:S01]  /*1e40*/  STG.E desc[UR12][R34.64], R59 ;  /* 0x0000003b22007986 */ /* 0x0001e2000c10190c */
[----:B------:R-:W-:Y:S02]  /*1e50*/  IADD3.X R29, R35, UR8, RZ, P0, !PT ;  /* 0x00000008231d7c10 */ /* 0x000fe400087fe4ff */
[C---:B-1----:R-:W-:Y:S02]  /*1e60*/  IADD3 R32, P0, R40.reuse, R27, RZ ;  /* 0x0000001b28207210 */ /* 0x042fe40007f1e0ff */
[----:B------:R-:W-:Y:S02]  /*1e70*/  IADD3 R40, P1, R40, R15, RZ ;  /* 0x0000000f28287210 */ /* 0x000fe40007f3e0ff */
[----:B------:R-:W-:Y:S01]  /*1e80*/  F2FP.BF16.F32.PACK_AB R57, R56, R55 ;  /* 0x000000373839723e */ /* 0x000fe200000010ff */
[C---:B------:R-:W-:Y:S02]  /*1e90*/  IMAD.X R33, R36.reuse, 0x1, R11, P0 ;  /* 0x0000000124217824 */ /* 0x040fe400000e060b */
[----:B------:R-:W-:-:S02]  /*1ea0*/  IMAD.X R41, R36, 0x1, R13, P1 ;  /* 0x0000000124297824 */ /* 0x000fc400008e060d */
[----:B------:R1:W-:Y:S01]  /*1eb0*/  STG.E desc[UR12][R28.64], R57 ;  /* 0x000000391c007986 */ /* 0x0003e2000c10190c */
[----:B------:R-:W-:Y:S01]  /*1ec0*/  IMAD.U32 R27, R26, 0x10000, RZ ;  /* 0x000100001a1b7824 */ /* 0x000fe200078e00ff */
[----:B------:R-:W-:Y:S02]  /*1ed0*/  FMNMX R50, |R45|, R50, !PT ;  /* 0x000000322d327209 */ /* 0x000fe40007800200 */
[----:B0-----:R-:W-:Y:S01]  /*1ee0*/  F2FP.BF16.F32.PACK_AB R35, R20, R17 ;  /* 0x000000111423723e */ /* 0x001fe200000010ff */
[C---:B------:R-:W-:Y:S01]  /*1ef0*/  IMAD.U32 R34, R31.reuse, 0x10000, RZ ;  /* 0x000100001f227824 */ /* 0x040fe200078e00ff */
[----:B------:R-:W-:-:S04]  /*1f00*/  PRMT R26, R31, 0x7632, R26 ;  /* 0x000076321f1a7816 */ /* 0x000fc8000000001a */
[----:B------:R-:W-:Y:S02]  /*1f10*/  FSET.BF.GT.AND R36, R34, RZ, PT ;  /* 0x000000ff2224720a */ /* 0x000fe40003804000 */
[C---:B-1----:R-:W-:Y:S01]  /*1f20*/  PRMT R28, R26.reuse, 0x7632, R28 ;  /* 0x000076321a1c7816 */ /* 0x042fe2000000001c */
[----:B------:R-:W-:Y:S02]  /*1f30*/  IMAD.U32 R26, R26, 0x10000, RZ ;  /* 0x000100001a1a7824 */ /* 0x000fe400078e00ff */
[----:B------:R-:W-:Y:S02]  /*1f40*/  FMUL R11, R36, R27 ;  /* 0x0000001b240b7220 */ /* 0x000fe40000400000 */
[----:B------:R-:W-:Y:S01]  /*1f50*/  IMAD.U32 R28, R28, 0x10000, RZ ;  /* 0x000100001c1c7824 */ /* 0x000fe200078e00ff */
[----:B------:R-:W-:Y:S01]  /*1f60*/  FSET.BF.GT.AND R13, R26, RZ, PT ;  /* 0x000000ff1a0d720a */ /* 0x000fe20003804000 */
[C---:B------:R-:W-:Y:S01]  /*1f70*/  IMAD.U32 R36, R38.reuse, 0x10000, RZ ;  /* 0x0001000026247824 */ /* 0x040fe200078e00ff */
[----:B------:R-:W-:-:S02]  /*1f80*/  PRMT R38, R38, 0x7632, R38 ;  /* 0x0000763226267816 */ /* 0x000fc40000000026 */
[----:B------:R-:W-:Y:S01]  /*1f90*/  FMNMX R29, RZ, R26, !PT ;  /* 0x0000001aff1d7209 */ /* 0x000fe20007800000 */
[----:B------:R-:W-:Y:S02]  /*1fa0*/  FMUL R13, R13, R28 ;  /* 0x0000001c0d0d7220 */ /* 0x000fe40000400000 */
[----:B------:R-:W-:Y:S02]  /*1fb0*/  IMAD.U32 R38, R38, 0x10000, RZ ;  /* 0x0001000026267824 */ /* 0x000fe400078e00ff */
[----:B------:R-:W-:Y:S01]  /*1fc0*/  FMUL R11, R11, R36 ;  /* 0x000000240b0b7220 */ /* 0x000fe20000400000 */
[----:B------:R-:W-:Y:S01]  /*1fd0*/  FMNMX R34, RZ, R34, !PT ;  /* 0x00000022ff227209 */ /* 0x000fe20007800000 */
[----:B------:R-:W-:Y:S01]  /*1fe0*/  FMUL R20, R28, R29 ;  /* 0x0000001d1c147220 */ /* 0x000fe20000400000 */
[----:B------:R-:W-:Y:S01]  /*1ff0*/  FMUL R13, R13, R38 ;  /* 0x000000260d0d7220 */ /* 0x000fe20000400000 */
[----:B------:R-:W-:Y:S01]  /*2000*/  IMAD.U32 R28, R37, 0x10000, RZ ;  /* 0x00010000251c7824 */ /* 0x000fe200078e00ff */
[----:B------:R-:W-:Y:S01]  /*2010*/  FMNMX R43, |R43|, R50, !PT ;  /* 0x000000322b2b7209 */ /* 0x000fe20007800200 */
[----:B------:R-:W-:Y:S01]  /*2020*/  FMUL R38, R11, UR9 ;  /* 0x000000090b267c20 */ /* 0x000fe20008400000 */
[----:B------:R-:W-:Y:S01]  /*2030*/  FMUL R15, R13, UR9 ;  /* 0x000000090d0f7c20 */ /* 0x000fe20008400000 */
[----:B------:R-:W-:Y:S01]  /*2040*/  FMUL R17, R27, R34 ;  /* 0x000000221b117220 */ /* 0x000fe20000400000 */
[----:B------:R-:W-:Y:S01]  /*2050*/  FMNMX R60, |R42|, R43, !PT ;  /* 0x0000002b2a3c7209 */ /* 0x000fe20007800200 */
[----:B------:R-:W-:Y:S01]  /*2060*/  IMAD.U32 R42, R52, 0x10000, RZ ;  /* 0x00010000342a7824 */ /* 0x000fe200078e00ff */
[----:B------:R-:W-:-:S02]  /*2070*/  FSET.BF.GT.AND R27, R28, RZ, PT ;  /* 0x000000ff1c1b720a */ /* 0x000fc40003804000 */
[----:B------:R-:W-:Y:S02]  /*2080*/  PRMT R29, R37, 0x7632, R29 ;  /* 0x00007632251d7816 */ /* 0x000fe4000000001d */
[----:B------:R-:W-:Y:S01]  /*2090*/  F2FP.BF16.F32.PACK_AB R31, R15, R38 ;  /* 0x000000260f1f723e */ /* 0x000fe200000010ff */
[----:B------:R-:W-:Y:S01]  /*20a0*/  FMUL R27, R27, R42 ;  /* 0x0000002a1b1b7220 */ /* 0x000fe20000400000 */
[----:B------:R-:W-:Y:S01]  /*20b0*/  IMAD.U32 R26, R54, 0x10000, RZ ;  /* 0x00010000361a7824 */ /* 0x000fe200078e00ff */
[----:B------:R-:W-:Y:S01]  /*20c0*/  PRMT R37, R52, 0x7632, R37 ;  /* 0x0000763234257816 */ /* 0x000fe20000000025 */
[----:B------:R-:W-:Y:S01]  /*20d0*/  IMAD.U32 R29, R29, 0x10000, RZ ;  /* 0x000100001d1d7824 */ /* 0x000fe200078e00ff */
[----:B------:R0:W-:Y:S01]  /*20e0*/  STG.E desc[UR12][R32.64], R31 ;  /* 0x0000001f20007986 */ /* 0x0001e2000c10190c */
[----:B------:R-:W-:Y:S02]  /*20f0*/  PRMT R54, R54, 0x7632, R54 ;  /* 0x0000763236367816 */ /* 0x000fe40000000036 */
[----:B------:R-:W-:-:S02]  /*2100*/  IMAD.U32 R37, R37, 0x10000, RZ ;  /* 0x0001000025257824 */ /* 0x000fc400078e00ff */
[----:B0-----:R-:W-:Y:S01]  /*2110*/  FMUL R31, R27, R26 ;  /* 0x0000001a1b1f7220 */ /* 0x001fe20000400000 */
[----:B------:R-:W-:Y:S01]  /*2120*/  FSET.BF.GT.AND R26, R29, RZ, PT ;  /* 0x000000ff1d1a720a */ /* 0x000fe20003804000 */
[----:B------:R-:W-:-:S04]  /*2130*/  IMAD.U32 R27, R54, 0x10000, RZ ;  /* 0x00010000361b7824 */ /* 0x000fc800078e00ff */
[----:B------:R-:W-:-:S04]  /*2140*/  FMUL R26, R26, R37 ;  /* 0x000000251a1a7220 */ /* 0x000fc80000400000 */
[----:B------:R-:W-:Y:S01]  /*2150*/  FMUL R34, R26, R27 ;  /* 0x0000001b1a227220 */ /* 0x000fe20000400000 */
[----:B------:R-:W-:Y:S01]  /*2160*/  FMUL R57, R31, UR9 ;  /* 0x000000091f397c20 */ /* 0x000fe20008400000 */
[----:B------:R-:W-:Y:S02]  /*2170*/  IADD3 R26, P0, R32, UR7, RZ ;  /* 0x00000007201a7c10 */ /* 0x000fe4000ff1e0ff */
[----:B------:R-:W-:Y:S01]  /*2180*/  FMUL R36, R34, UR9 ;  /* 0x0000000922247c20 */ /* 0x000fe20008400000 */
[----:B------:R-:W0:Y:S01]  /*2190*/  S2UR UR15, SR_CgaCtaId ;  /* 0x00000000000f79c3 */ /* 0x000e220000008800 */
[----:B------:R-:W-:-:S03]  /*21a0*/  IADD3.X R27, R33, UR8, RZ, P0, !PT ;  /* 0x00000008211b7c10 */ /* 0x000fc600087fe4ff */
[----:B------:R-:W-:-:S05]  /*21b0*/  F2FP.BF16.F32.PACK_AB R59, R36, R57 ;  /* 0x00000039243b723e */ /* 0x000fca00000010ff */
[----:B------:R1:W-:Y:S01]  /*21c0*/  STG.E desc[UR12][R26.64], R59 ;  /* 0x0000003b1a007986 */ /* 0x0003e2000c10190c */
[----:B------:R-:W-:Y:S01]  /*21d0*/  FMNMX R33, RZ, R28, !PT ;  /* 0x0000001cff217209 */ /* 0x000fe20007800000 */
[----:B------:R-:W-:Y:S01]  /*21e0*/  FMUL R52, R17, UR9 ;  /* 0x0000000911347c20 */ /* 0x000fe20008400000 */
[----:B------:R-:W-:Y:S01]  /*21f0*/  FMUL R43, R20, UR9 ;  /* 0x00000009142b7c20 */ /* 0x000fe20008400000 */
[----:B------:R-:W-:Y:S02]  /*2200*/  FMNMX R28, RZ, R29, !PT ;  /* 0x0000001dff1c7209 */ /* 0x000fe40007800000 */
[----:B-1----:R-:W-:Y:S02]  /*2210*/  LOP3.LUT R27, R3, 0x1f, RZ, 0xc0, !PT ;  /* 0x0000001f031b7812 */ /* 0x002fe400078ec0ff */
[----:B------:R-:W-:Y:S01]  /*2220*/  SHF.R.U32.HI R26, RZ, 0x8, R3 ;  /* 0x00000008ff1a7819 */ /* 0x000fe20000011603 */
[----:B------:R-:W-:-:S04]  /*2230*/  UMOV UR14, 0x400 ;  /* 0x00000400000e7882 */ /* 0x000fc80000000000 */
[----:B------:R-:W-:Y:S02]  /*2240*/  IMAD R27, R26, 0x20, R27 ;  /* 0x000000201a1b7824 */ /* 0x000fe400078e021b */
[----:B------:R-:W-:Y:S01]  /*2250*/  IMAD.IADD R26, R3, 0x1, -R4 ;  /* 0x00000001031a7824 */ /* 0x000fe200078e0a04 */
[----:B------:R-:W-:Y:S01]  /*2260*/  F2FP.BF16.F32.PACK_AB R61, R43, R52 ;  /* 0x000000342b3d723e */ /* 0x000fe200000010ff */
[----:B------:R-:W-:Y:S01]  /*2270*/  UIADD3 UR6, UR14, 0x20, URZ ;  /* 0x000000200e067890 */ /* 0x000fe2000fffe03f */
[----:B------:R-:W-:Y:S01]  /*2280*/  FMUL R42, R42, R33 ;  /* 0x000000212a2a7220 */ /* 0x000fe20000400000 */
[----:B------:R-:W-:Y:S01]  /*2290*/  FMUL R37, R37, R28 ;  /* 0x0000001c25257220 */ /* 0x000fe20000400000 */
[----:B------:R-:W-:Y:S02]  /*22a0*/  LOP3.LUT R26, R26, 0x1f, RZ, 0xc0, !PT ;  /* 0x0000001f1a1a7812 */ /* 0x000fe400078ec0ff */
[----:B------:R-:W-:Y:S02]  /*22b0*/  IADD3 R28, P0, R40, UR7, RZ ;  /* 0x00000007281c7c10 */ /* 0x000fe4000ff1e0ff */
[----:B------:R-:W-:Y:S01]  /*22c0*/  FMNMX R33, |R39|, R60, !PT ;  /* 0x0000003c27217209 */ /* 0x000fe20007800200 */
[----:B0-----:R-:W-:Y:S01]  /*22d0*/  ULEA UR6, UR15, UR6, 0x18 ;  /* 0x000000060f067291 */ /* 0x001fe2000f8ec03f */
[----:B------:R0:W-:Y:S01]  /*22e0*/  STG.E desc[UR12][R40.64], R61 ;  /* 0x0000003d28007986 */ /* 0x0001e2000c10190c */
[----:B------:R-:W-:Y:S01]  /*22f0*/  IMAD R39, R27, 0x21, R26 ;  /* 0x000000211b277824 */ /* 0x000fe200078e021a */
[----:B------:R-:W-:-:S02]  /*2300*/  IADD3.X R29, R41, UR8, RZ, P0, !PT ;  /* 0x00000008291d7c10 */ /* 0x000fc400087fe4ff */
[----:B------:R-:W-:Y:S01]  /*2310*/  FMNMX R46, |R46|, R33, !PT ;  /* 0x000000212e2e7209 */ /* 0x000fe20007800200 */
[----:B------:R-:W-:Y:S01]  /*2320*/  FMUL R45, R42, UR9 ;  /* 0x000000092a2d7c20 */ /* 0x000fe20008400000 */
[----:B------:R-:W-:Y:S01]  /*2330*/  F2FP.BF16.F32.PACK_AB R33, R57, R38 ;  /* 0x000000263921723e */ /* 0x000fe200000010ff */
[----:B------:R-:W-:Y:S01]  /*2340*/  FMUL R50, R37, UR9 ;  /* 0x0000000925327c20 */ /* 0x000fe20008400000 */
[C---:B------:R-:W-:Y:S02]  /*2350*/  IMAD R38, R27.reuse, 0x21, R25 ;  /* 0x000000211b267824 */ /* 0x040fe400078e0219 */
[C---:B0-----:R-:W-:Y:S02]  /*2360*/  IMAD R40, R27.reuse, 0x21, R30 ;  /* 0x000000211b287824 */ /* 0x041fe400078e021e */
[----:B------:R-:W-:Y:S01]  /*2370*/  IMAD R41, R27, 0x21, R7 ;  /* 0x000000211b297824 */ /* 0x000fe200078e0207 */
[----:B------:R-:W-:Y:S02]  /*2380*/  LEA R39, R39, UR6, 0x2 ;  /* 0x0000000627277c11 */ /* 0x000fe4000f8e10ff */
[----:B------:R-:W-:-:S02]  /*2390*/  LEA R40, R40, UR6, 0x2 ;  /* 0x0000000628287c11 */ /* 0x000fc4000f8e10ff */
[----:B------:R-:W-:Y:S02]  /*23a0*/  F2FP.BF16.F32.PACK_AB R44, R44, R48 ;  /* 0x000000302c2c723e */ /* 0x000fe400000010ff */
[----:B------:R-:W-:Y:S02]  /*23b0*/  LEA R41, R41, UR6, 0x2 ;  /* 0x0000000629297c11 */ /* 0x000fe4000f8e10ff */
[----:B------:R-:W-:Y:S02]  /*23c0*/  F2FP.BF16.F32.PACK_AB R59, R50, R45 ;  /* 0x0000002d323b723e */ /* 0x000fe400000010ff */
[----:B------:R-:W-:Y:S01]  /*23d0*/  LEA R38, R38, UR6, 0x2 ;  /* 0x0000000626267c11 */ /* 0x000fe2000f8e10ff */
[----:B------:R-:W-:Y:S04]  /*23e0*/  STS [R39], R12 ;  /* 0x0000000c27007388 */ /* 0x000fe80000000800 */
[----:B------:R0:W-:Y:S04]  /*23f0*/  STS [R40], R35 ;  /* 0x0000002328007388 */ /* 0x0001e80000000800 */
[----:B------:R-:W-:Y:S04]  /*2400*/  STS [R41], R44 ;  /* 0x0000002c29007388 */ /* 0x000fe80000000800 */
[----:B------:R1:W-:Y:S04]  /*2410*/  STG.E desc[UR12][R28.64], R59 ;  /* 0x0000003b1c007986 */ /* 0x0003e8000c10190c */
[----:B------:R2:W-:Y:S01]  /*2420*/  STS [R38], R33 ;  /* 0x0000002126007388 */ /* 0x0005e20000000800 */
[----:B0-----:R-:W-:Y:S01]  /*2430*/  IMAD.SHL.U32 R35, R2, 0x8, RZ ;  /* 0x0000000802237824 */ /* 0x001fe200078e00ff */
[----:B------:R-:W-:Y:S01]  /*2440*/  USHF.R.U64 UR17, UR10, 0x1, UR11 ;  /* 0x000000010a117899 */ /* 0x000fe2000800120b */
[----:B-1----:R-:W-:-:S03]  /*2450*/  LOP3.LUT R28, R4, 0x1c, RZ, 0xc0, !PT ;  /* 0x0000001c041c7812 */ /* 0x002fc600078ec0ff */
[----:B------:R-:W-:Y:S02]  /*2460*/  LOP3.LUT R57, R35, 0x38, RZ, 0xc0, !PT ;  /* 0x0000003823397812 */ /* 0x000fe400078ec0ff */
[----:B------:R-:W-:Y:S02]  /*2470*/  IMAD R32, R27, 0x21, R28 ;  /* 0x000000211b207824 */ /* 0x000fe400078e021c */
[----:B------:R-:W-:Y:S01]  /*2480*/  IMAD.MOV.U32 R27, RZ, RZ, RZ ;  /* 0x000000ffff1b7224 */ /* 0x000fe200078e00ff */
[----:B------:R-:W-:Y:S01]  /*2490*/  USHF.R.U32.HI UR7, URZ, 0x1, UR11 ;  /* 0x000000013f077899 */ /* 0x000fe2000801160b */
[----:B------:R-:W-:Y:S01]  /*24a0*/  IMAD.WIDE.U32 R28, R57, UR17, R26 ;  /* 0x00000011391c7c25 */ /* 0x000fe2000f8e001a */
[----:B------:R-:W-:Y:S01]  /*24b0*/  LEA R27, R32, UR6, 0x2 ;  /* 0x00000006201b7c11 */ /* 0x000fe2000f8e10ff */
[----:B------:R-:W-:Y:S01]  /*24c0*/  BAR.SYNC.DEFER_BLOCKING 0x0 ;  /* 0x0000000000007b1d */ /* 0x000fe20000010000 */
[----:B------:R-:W-:Y:S02]  /*24d0*/  FMNMX R12, |R53|, R46, !PT ;  /* 0x0000002e350c7209 */ /* 0x000fe40007800200 */
[----:B------:R-:W-:-:S04]  /*24e0*/  IMAD R53, R57, UR7, RZ ;  /* 0x0000000739357c24 */ /* 0x000fc8000f8e02ff */
[----:B------:R-:W-:-:S05]  /*24f0*/  IMAD.IADD R29, R29, 0x1, R53 ;  /* 0x000000011d1d7824 */ /* 0x000fca00078e0235 */
[C---:B--2---:R-:W-:Y:S01]  /*2500*/  SHF.L.U64.HI R33, R28.reuse, 0x2, R29 ;  /* 0x000000021c217819 */ /* 0x044fe2000001021d */
[----:B------:R-:W0:Y:S01]  /*2510*/  LDS R59, [R27] ;  /* 0x000000001b3b7984 */ /* 0x000e220000000800 */
[----:B------:R-:W-:Y:S01]  /*2520*/  IMAD.SHL.U32 R29, R28, 0x4, RZ ;  /* 0x000000041c1d7824 */ /* 0x000fe200078e00ff */
[----:B------:R-:W-:Y:S02]  /*2530*/  ULOP3.LUT UR16, UR10, 0xfffffffe, URZ, 0xc0, !UPT ;  /* 0xfffffffe0a107892 */ /* 0x000fe4000f8ec03f */
[----:B------:R-:W-:Y:S02]  /*2540*/  LDS R44, [R27+0x8] ;  /* 0x000008001b2c7984 */ /* 0x000fe40000000800 */
[----:B------:R-:W-:Y:S02]  /*2550*/  IADD3 R28, P0, R29, R14, RZ ;  /* 0x0000000e1d1c7210 */ /* 0x000fe40007f1e0ff */
[----:B------:R-:W-:Y:S02]  /*2560*/  IMAD.U32 R32, RZ, RZ, UR16 ;  /* 0x00000010ff207e24 */ /* 0x000fe4000f8e00ff */
[----:B------:R-:W-:Y:S01]  /*2570*/  IADD3.X R29, R33, R8, RZ, P0, !PT ;  /* 0x00000008211d7210 */ /* 0x000fe200007fe4ff */
[----:B------:R-:W-:Y:S01]  /*2580*/  IMAD.U32 R33, RZ, RZ, UR11 ;  /* 0x0000000bff217e24 */ /* 0x000fe2000f8e00ff */
[----:B------:R-:W-:Y:S01]  /*2590*/  FMNMX R12, R12, |R11|, !PT ;  /* 0x4000000b0c0c7209 */ /* 0x000fe20007800000 */
[----:B------:R-:W-:-:S03]  /*25a0*/  IMAD.WIDE.U32 R32, R57, UR17, R32 ;  /* 0x0000001139207c25 */ /* 0x000fc6000f8e0020 */
[----:B------:R-:W-:Y:S01]  /*25b0*/  FMNMX R12, |R13|, R12, !PT ;  /* 0x0000000c0d0c7209 */ /* 0x000fe20007800200 */
[----:B------:R-:W-:Y:S01]  /*25c0*/  IMAD.IADD R33, R53, 0x1, R33 ;  /* 0x0000000135217824 */ /* 0x000fe200078e0221 */
[----:B------:R-:W-:Y:S02]  /*25d0*/  IADD3 R11, P0, R30, R32, RZ ;  /* 0x000000201e0b7210 */ /* 0x000fe40007f1e0ff */
[----:B------:R-:W-:-:S03]  /*25e0*/  FMNMX R57, |R31|, R12, !PT ;  /* 0x0000000c1f397209 */ /* 0x000fc60007800200 */
[----:B------:R-:W-:-:S05]  /*25f0*/  IMAD.X R12, RZ, RZ, R33, P0 ;  /* 0x000000ffff0c7224 */ /* 0x000fca00000e0621 */
[C---:B------:R-:W-:Y:S01]  /*2600*/  SHF.L.U64.HI R31, R11.reuse, 0x2, R12 ;  /* 0x000000020b1f7819 */ /* 0x040fe2000001020c */
[----:B------:R-:W-:Y:S01]  /*2610*/  IMAD.SHL.U32 R11, R11, 0x4, RZ ;  /* 0x000000040b0b7824 */ /* 0x000fe200078e00ff */
[----:B0-----:R0:W-:Y:S04]  /*2620*/  STG.E desc[UR12][R28.64], R59 ;  /* 0x0000003b1c007986 */ /* 0x0011e8000c10190c */
[----:B------:R-:W1:Y:S01]  /*2630*/  LDS R59, [R27+0x4] ;  /* 0x000004001b3b7984 */ /* 0x000e620000000800 */
[----:B------:R-:W-:Y:S02]  /*2640*/  IADD3 R12, P0, R11, R14, RZ ;  /* 0x0000000e0b0c7210 */ /* 0x000fe40007f1e0ff */
[----:B------:R-:W-:Y:S02]  /*2650*/  IADD3 R32, P1, R32, UR16, RZ ;  /* 0x0000001020207c10 */ /* 0x000fe4000ff3e0ff */
[----:B------:R-:W-:Y:S01]  /*2660*/  FMNMX R34, |R34|, R57, !PT ;  /* 0x0000003922227209 */ /* 0x000fe20007800200 */
[----:B------:R-:W-:Y:S01]  /*2670*/  IMAD.X R13, R31, 0x1, R8, P0 ;  /* 0x000000011f0d7824 */ /* 0x000fe200000e0608 */
[----:B------:R-:W-:-:S02]  /*2680*/  IADD3.X R46, R33, UR11, RZ, P1, !PT ;  /* 0x0000000b212e7c10 */ /* 0x000fc40008ffe4ff */
[----:B------:R-:W-:Y:S02]  /*2690*/  IADD3 R33, P0, R7, R32, RZ ;  /* 0x0000002007217210 */ /* 0x000fe40007f1e0ff */
[----:B------:R-:W-:Y:S02]  /*26a0*/  FMNMX R17, |R17|, R34, !PT ;  /* 0x0000002211117209 */ /* 0x000fe40007800200 */
[----:B------:R-:W2:Y:S01]  /*26b0*/  LDS R34, [R27+0xc] ;  /* 0x00000c001b227984 */ /* 0x000ea20000000800 */
[----:B0-----:R-:W-:-:S05]  /*26c0*/  IMAD.X R28, RZ, RZ, R46, P0 ;  /* 0x000000ffff1c7224 */ /* 0x001fca00000e062e */
[C---:B------:R-:W-:Y:S01]  /*26d0*/  SHF.L.U64.HI R57, R33.reuse, 0x2, R28 ;  /* 0x0000000221397819 */ /* 0x040fe2000001021c */
[----:B------:R-:W-:-:S05]  /*26e0*/  IMAD.SHL.U32 R33, R33, 0x4, RZ ;  /* 0x0000000421217824 */ /* 0x000fca00078e00ff */
[----:B------:R-:W-:-:S05]  /*26f0*/  IADD3 R28, P0, R33, R14, RZ ;  /* 0x0000000e211c7210 */ /* 0x000fca0007f1e0ff */
[----:B------:R-:W-:Y:S01]  /*2700*/  IMAD.X R29, R57, 0x1, R8, P0 ;  /* 0x00000001391d7824 */ /* 0x000fe200000e0608 */
[----:B------:R-:W-:-:S05]  /*2710*/  IADD3 R32, P0, P1, R25, UR16, R32 ;  /* 0x0000001019207c10 */ /* 0x000fca000f91e020 */
[C---:B------:R-:W-:Y:S01]  /*2720*/  IMAD.SHL.U32 R61, R32.reuse, 0x4, RZ ;  /* 0x00000004203d7824 */ /* 0x040fe200078e00ff */
[----:B-1----:R0:W-:Y:S02]  /*2730*/  STG.E desc[UR12][R12.64], R59 ;  /* 0x0000003b0c007986 */ /* 0x0021e4000c10190c */
[----:B0-----:R-:W-:Y:S02]  /*2740*/  IADD3.X R59, RZ, UR11, R46, P0, P1 ;  /* 0x0000000bff3b7c10 */ /* 0x001fe400087e242e */
[----:B------:R-:W-:Y:S02]  /*2750*/  IADD3 R12, P0, R61, R14, RZ ;  /* 0x0000000e3d0c7210 */ /* 0x000fe40007f1e0ff */
[----:B------:R-:W-:Y:S01]  /*2760*/  SHF.L.U64.HI R59, R32, 0x2, R59 ;  /* 0x00000002203b7819 */ /* 0x000fe2000001023b */
[----:B------:R-:W-:Y:S04]  /*2770*/  STG.E desc[UR12][R28.64], R44 ;  /* 0x0000002c1c007986 */ /* 0x000fe8000c10190c */
[----:B------:R-:W-:-:S05]  /*2780*/  IMAD.X R13, R59, 0x1, R8, P0 ;  /* 0x000000013b0d7824 */ /* 0x000fca00000e0608 */
[----:B--2---:R0:W-:Y:S01]  /*2790*/  STG.E desc[UR12][R12.64], R34 ;  /* 0x000000220c007986 */ /* 0x0041e2000c10190c */
[----:B------:R-:W-:Y:S01]  /*27a0*/  BAR.SYNC.DEFER_BLOCKING 0x0 ;  /* 0x0000000000007b1d */ /* 0x000fe20000010000 */
[----:B------:R-:W-:Y:S02]  /*27b0*/  F2FP.BF16.F32.PACK_AB R21, R24, R21 ;  /* 0x000000151815723e */ /* 0x000fe400000010ff */
[----:B------:R-:W-:Y:S02]  /*27c0*/  F2FP.BF16.F32.PACK_AB R58, R55, R58 ;  /* 0x0000003a373a723e */ /* 0x000fe400000010ff */
[----:B------:R-:W-:Y:S01]  /*27d0*/  F2FP.BF16.F32.PACK_AB R45, R45, R52 ;  /* 0x000000342d2d723e */ /* 0x000fe200000010ff */
[----:B------:R1:W-:Y:S04]  /*27e0*/  STS [R39], R6 ;  /* 0x0000000627007388 */ /* 0x0003e80000000800 */
[----:B------:R-:W-:Y:S04]  /*27f0*/  STS [R40], R21 ;  /* 0x0000001528007388 */ /* 0x000fe80000000800 */
[----:B------:R-:W-:Y:S04]  /*2800*/  STS [R41], R58 ;  /* 0x0000003a29007388 */ /* 0x000fe80000000800 */
[----:B------:R-:W-:Y:S01]  /*2810*/  STS [R38], R45 ;  /* 0x0000002d26007388 */ /* 0x000fe20000000800 */
[----:B------:R-:W-:Y:S01]  /*2820*/  BAR.SYNC.DEFER_BLOCKING 0x0 ;  /* 0x0000000000007b1d */ /* 0x000fe20000010000 */
[----:B------:R-:W-:-:S02]  /*2830*/  UIMAD UR8, UR11, UR4, URZ ;  /* 0x000000040b0872a4 */ /* 0x000fc4000f8e023f */
[----:B------:R-:W-:Y:S02]  /*2840*/  UIMAD.WIDE.U32 UR6, UR10, UR4, URZ ;  /* 0x000000040a0672a5 */ /* 0x000fe4000f8e003f */
[----:B------:R-:W-:Y:S01]  /*2850*/  UIMAD UR4, UR5, UR10, UR8 ;  /* 0x0000000a050472a4 */ /* 0x000fe2000f8e0208 */
[----:B------:R-:W-:-:S03]  /*2860*/  LOP3.LUT R55, R35, 0x38, RZ, 0xc0, !PT ;  /* 0x0000003823377812 */ /* 0x000fc600078ec0ff */
[----:B------:R-:W-:Y:S01]  /*2870*/  UIADD3 UR4, UR7, UR4, URZ ;  /* 0x0000000407047290 */ /* 0x000fe2000fffe03f */
[----:B0-----:R-:W-:Y:S02]  /*2880*/  IMAD.U32 R12, RZ, RZ, UR6 ;  /* 0x00000006ff0c7e24 */ /* 0x001fe4000f8e00ff */
[----:B------:R-:W-:Y:S02]  /*2890*/  IMAD.MOV.U32 R28, RZ, RZ, R26 ;  /* 0x000000ffff1c7224 */ /* 0x000fe400078e001a */
[----:B------:R-:W-:Y:S01]  /*28a0*/  IMAD.MOV.U32 R29, RZ, RZ, RZ ;  /* 0x000000ffff1d7224 */ /* 0x000fe200078e00ff */
[----:B------:R-:W0:Y:S01]  /*28b0*/  LDS R32, [R27] ;  /* 0x000000001b207984 */ /* 0x000e220000000800 */
[----:B------:R-:W-:-:S03]  /*28c0*/  IMAD.U32 R13, RZ, RZ, UR7 ;  /* 0x00000007ff0d7e24 */ /* 0x000fc6000f8e00ff */
[----:B------:R-:W2:Y:S01]  /*28d0*/  LDS R45, [R27+0x4] ;  /* 0x000004001b2d7984 */ /* 0x000ea20000000800 */
[----:B------:R-:W-:Y:S01]  /*28e0*/  IMAD.U32 R13, RZ, RZ, UR4 ;  /* 0x00000004ff0d7e24 */ /* 0x000fe2000f8e00ff */
[----:B-1----:R-:W-:Y:S02]  /*28f0*/  LEA R6, P0, R12, R14, 0x1 ;  /* 0x0000000e0c067211 */ /* 0x002fe400078008ff */
[----:B------:R-:W1:Y:S01]  /*2900*/  LDS R35, [R27+0x8] ;  /* 0x000008001b237984 */ /* 0x000e620000000800 */
[----:B------:R-:W-:-:S03]  /*2910*/  IMAD.WIDE.U32 R28, R55, UR17, R28 ;  /* 0x00000011371c7c25 */ /* 0x000fc6000f8e001c */
[----:B------:R-:W3:Y:S01]  /*2920*/  LDS R21, [R27+0xc] ;  /* 0x00000c001b157984 */ /* 0x000ee20000000800 */
[----:B------:R-:W-:Y:S01]  /*2930*/  LEA.HI.X R24, R12, R8, R13, 0x1, P0 ;  /* 0x000000080c187211 */ /* 0x000fe200000f0c0d */
[----:B------:R-:W-:Y:S02]  /*2940*/  IMAD.IADD R13, R29, 0x1, R53 ;  /* 0x000000011d0d7824 */ /* 0x000fe400078e0235 */
[C---:B------:R-:W-:Y:S01]  /*2950*/  IMAD.SHL.U32 R29, R28.reuse, 0x4, RZ ;  /* 0x000000041c1d7824 */ /* 0x040fe200078e00ff */
[----:B------:R-:W-:Y:S02]  /*2960*/  USHF.R.U32.HI UR4, URZ, 0x1, UR11 ;  /* 0x000000013f047899 */ /* 0x000fe4000801160b */
[----:B------:R-:W-:Y:S02]  /*2970*/  SHF.L.U64.HI R13, R28, 0x2, R13 ;  /* 0x000000021c0d7819 */ /* 0x000fe4000001020d */
[----:B------:R-:W-:Y:S01]  /*2980*/  IADD3 R28, P0, R6, R29, RZ ;  /* 0x0000001d061c7210 */ /* 0x000fe20007f1e0ff */
[----:B------:R-:W-:-:S04]  /*2990*/  IMAD.U32 R12, RZ, RZ, UR17 ;  /* 0x00000011ff0c7e24 */ /* 0x000fc8000f8e00ff */
[----:B------:R-:W-:Y:S02]  /*29a0*/  IMAD.X R29, R24, 0x1, R13, P0 ;  /* 0x00000001181d7824 */ /* 0x000fe400000e060d */
[----:B------:R-:W-:Y:S01]  /*29b0*/  IMAD.U32 R13, RZ, RZ, UR4 ;  /* 0x00000004ff0d7e24 */ /* 0x000fe2000f8e00ff */
[----:B------:R-:W-:Y:S01]  /*29c0*/  F2FP.BF16.F32.PACK_AB R16, R9, R16 ;  /* 0x000000100910723e */ /* 0x000fe200000010ff */
[----:B------:R-:W-:Y:S01]  /*29d0*/  ULDC.64 UR4, c[0x0][0x238] ;  /* 0x00008e0000047ab9 */ /* 0x000fe20000000a00 */
[----:B------:R-:W-:Y:S01]  /*29e0*/  IMAD.WIDE.U32 R12, R55, UR17, R12 ;  /* 0x00000011370c7c25 */ /* 0x000fe2000f8e000c */
[----:B------:R-:W-:Y:S02]  /*29f0*/  F2FP.BF16.F32.PACK_AB R55, R19, R18 ;  /* 0x000000121337723e */ /* 0x000fe400000010ff */
[----:B------:R-:W-:Y:S01]  /*2a00*/  IADD3 R18, P0, R6, R11, RZ ;  /* 0x0000000b06127210 */ /* 0x000fe20007f1e0ff */
[----:B0-----:R0:W-:Y:S04]  /*2a10*/  STG.E desc[UR12][R28.64], R32 ;  /* 0x000000201c007986 */ /* 0x0011e8000c10190c */
[----:B------:R-:W-:Y:S01]  /*2a20*/  IMAD.X R19, R24, 0x1, R31, P0 ;  /* 0x0000000118137824 */ /* 0x000fe200000e061f */
[----:B0-----:R-:W-:-:S02]  /*2a30*/  IADD3 R28, P1, R6, R33, RZ ;  /* 0x00000021061c7210 */ /* 0x001fc40007f3e0ff */
[----:B------:R-:W-:-:S03]  /*2a40*/  IADD3 R32, P0, R6, R61, RZ ;  /* 0x0000003d06207210 */ /* 0x000fc60007f1e0ff */
[C---:B------:R-:W-:Y:S02]  /*2a50*/  IMAD.X R29, R24.reuse, 0x1, R57, P1 ;  /* 0x00000001181d7824 */ /* 0x040fe400008e0639 */
[----:B------:R-:W-:Y:S01]  /*2a60*/  IMAD.X R33, R24, 0x1, R59, P0 ;  /* 0x0000000118217824 */ /* 0x000fe200000e063b */
[----:B--2---:R-:W-:Y:S04]  /*2a70*/  STG.E desc[UR12][R18.64], R45 ;  /* 0x0000002d12007986 */ /* 0x004fe8000c10190c */
[----:B-1----:R-:W-:Y:S04]  /*2a80*/  STG.E desc[UR12][R28.64], R35 ;  /* 0x000000231c007986 */ /* 0x002fe8000c10190c */
[----:B---3--:R-:W-:Y:S01]  /*2a90*/  STG.E desc[UR12][R32.64], R21 ;  /* 0x0000001520007986 */ /* 0x008fe2000c10190c */
[----:B------:R-:W-:Y:S01]  /*2aa0*/  BAR.SYNC.DEFER_BLOCKING 0x0 ;  /* 0x0000000000007b1d */ /* 0x000fe20000010000 */
[----:B------:R-:W-:-:S02]  /*2ab0*/  F2FP.BF16.F32.PACK_AB R34, R49, R47 ;  /* 0x0000002f3122723e */ /* 0x000fc400000010ff */
[----:B------:R-:W-:-:S03]  /*2ac0*/  F2FP.BF16.F32.PACK_AB R15, R36, R15 ;  /* 0x0000000f240f723e */ /* 0x000fc600000010ff */
[----:B------:R0:W-:Y:S04]  /*2ad0*/  STS [R39], R16 ;  /* 0x0000001027007388 */ /* 0x0001e80000000800 */
[----:B------:R-:W-:Y:S04]  /*2ae0*/  STS [R40], R55 ;  /* 0x0000003728007388 */ /* 0x000fe80000000800 */
[----:B------:R-:W-:Y:S04]  /*2af0*/  STS [R41], R34 ;  /* 0x0000002229007388 */ /* 0x000fe80000000800 */
[----:B------:R1:W-:Y:S01]  /*2b00*/  STS [R38], R15 ;  /* 0x0000000f26007388 */ /* 0x0003e20000000800 */
[----:B------:R-:W-:Y:S01]  /*2b10*/  BAR.SYNC.DEFER_BLOCKING 0x0 ;  /* 0x0000000000007b1d */ /* 0x000fe20000010000 */
[----:B------:R-:W-:Y:S01]  /*2b20*/  IADD3 R11, P3, R12, UR16, RZ ;  /* 0x000000100c0b7c10 */ /* 0x000fe2000ff7e0ff */
[----:B------:R-:W-:-:S03]  /*2b30*/  IMAD.IADD R53, R53, 0x1, R13 ;  /* 0x0000000135357824 */ /* 0x000fc600078e020d */
[----:B0-----:R-:W-:Y:S02]  /*2b40*/  IADD3 R16, P1, R11, UR16, RZ ;  /* 0x000000100b107c10 */ /* 0x001fe4000ff3e0ff */
[----:B------:R-:W-:Y:S02]  /*2b50*/  IADD3 R30, P0, R30, R11, RZ ;  /* 0x0000000b1e1e7210 */ /* 0x000fe40007f1e0ff */
[----:B------:R-:W-:Y:S01]  /*2b60*/  IADD3.X R11, R53, UR11, RZ, P3, !PT ;  /* 0x0000000b350b7c10 */ /* 0x000fe20009ffe4ff */
[----:B------:R-:W0:Y:S04]  /*2b70*/  LDS R9, [R27] ;  /* 0x000000001b097984 */ /* 0x000e280000000800 */
[----:B------:R-:W2:Y:S04]  /*2b80*/  LDS R31, [R27+0x4] ;  /* 0x000004001b1f7984 */ /* 0x000ea80000000800 */
[----:B------:R-:W3:Y:S04]  /*2b90*/  LDS R29, [R27+0x8] ;  /* 0x000008001b1d7984 */ /* 0x000ee80000000800 */
[----:B------:R-:W4:Y:S01]  /*2ba0*/  LDS R21, [R27+0xc] ;  /* 0x00000c001b157984 */ /* 0x000f220000000800 */
[----:B------:R-:W-:-:S02]  /*2bb0*/  IADD3 R13, P2, R26, R12, RZ ;  /* 0x0000000c1a0d7210 */ /* 0x000fc40007f5e0ff */
[----:B------:R-:W-:Y:S02]  /*2bc0*/  IADD3 R45, P3, R7, R16, RZ ;  /* 0x00000010072d7210 */ /* 0x000fe40007f7e0ff */
[----:B------:R-:W-:Y:S02]  /*2bd0*/  IADD3 R25, P4, P5, R25, UR16, R16 ;  /* 0x0000001019197c10 */ /* 0x000fe4000fd9e010 */
[----:B------:R-:W-:Y:S02]  /*2be0*/  IADD3.X R18, R11, UR11, RZ, P1, !PT ;  /* 0x0000000b0b127c10 */ /* 0x000fe40008ffe4ff */
[----:B------:R-:W-:Y:S01]  /*2bf0*/  F2FP.BF16.F32.PACK_AB R16, R10, R5 ;  /* 0x000000050a10723e */ /* 0x000fe200000010ff */
[----:B------:R-:W-:Y:S01]  /*2c00*/  IMAD.X R10, RZ, RZ, R53, P2 ;  /* 0x000000ffff0a7224 */ /* 0x000fe200010e0635 */
[--C-:B------:R-:W-:Y:S01]  /*2c10*/  IADD3.X R12, RZ, UR11, R18.reuse, P4, P5 ;  /* 0x0000000bff0c7c10 */ /* 0x100fe2000a7ea412 */
[----:B------:R-:W-:Y:S01]  /*2c20*/  IMAD.X R18, RZ, RZ, R18, P3 ;  /* 0x000000ffff127224 */ /* 0x000fe200018e0612 */
[----:B------:R-:W-:-:S02]  /*2c30*/  SHF.L.U32 R53, R13, 0x2, RZ ;  /* 0x000000020d357819 */ /* 0x000fc400000006ff */
[----:B------:R-:W-:Y:S01]  /*2c40*/  F2FP.BF16.F32.PACK_AB R56, R56, R51 ;  /* 0x000000333838723e */ /* 0x000fe200000010ff */
[----:B------:R-:W-:Y:S01]  /*2c50*/  IMAD.X R51, RZ, RZ, R11, P0 ;  /* 0x000000ffff337224 */ /* 0x000fe200000e060b */
[----:B------:R-:W-:Y:S01]  /*2c60*/  SHF.L.U64.HI R5, R13, 0x2, R10 ;  /* 0x000000020d057819 */ /* 0x000fe2000001020a */
[C---:B------:R-:W-:Y:S01]  /*2c70*/  IMAD.SHL.U32 R49, R30.reuse, 0x4, RZ ;  /* 0x000000041e317824 */ /* 0x040fe200078e00ff */
[----:B------:R-:W-:Y:S02]  /*2c80*/  IADD3 R10, P0, R53, R14, RZ ;  /* 0x0000000e350a7210 */ /* 0x000fe40007f1e0ff */
[C---:B------:R-:W-:Y:S01]  /*2c90*/  SHF.L.U64.HI R47, R45.reuse, 0x2, R18 ;  /* 0x000000022d2f7819 */ /* 0x040fe20000010212 */
[----:B------:R-:W-:Y:S02]  /*2ca0*/  IMAD.SHL.U32 R45, R45, 0x4, RZ ;  /* 0x000000042d2d7824 */ /* 0x000fe400078e00ff */
[C---:B------:R-:W-:Y:S01]  /*2cb0*/  IMAD.SHL.U32 R33, R25.reuse, 0x4, RZ ;  /* 0x0000000419217824 */ /* 0x040fe200078e00ff */
[----:B------:R-:W-:Y:S01]  /*2cc0*/  SHF.L.U64.HI R35, R25, 0x2, R12 ;  /* 0x0000000219237819 */ /* 0x000fe2000001020c */
[----:B------:R-:W-:Y:S01]  /*2cd0*/  IMAD.X R11, R5, 0x1, R8, P0 ;  /* 0x00000001050b7824 */ /* 0x000fe200000e0608 */
[----:B------:R-:W-:-:S02]  /*2ce0*/  SHF.L.U64.HI R51, R30, 0x2, R51 ;  /* 0x000000021e337819 */ /* 0x000fc40000010233 */
[-C--:B------:R-:W-:Y:S02]  /*2cf0*/  IADD3 R12, P0, R49, R14.reuse, RZ ;  /* 0x0000000e310c7210 */ /* 0x080fe40007f1e0ff */
[-C--:B------:R-:W-:Y:S02]  /*2d00*/  IADD3 R18, P1, R45, R14.reuse, RZ ;  /* 0x0000000e2d127210 */ /* 0x080fe40007f3e0ff */
[----:B------:R-:W-:Y:S01]  /*2d10*/  IADD3 R14, P2, R33, R14, RZ ;  /* 0x0000000e210e7210 */ /* 0x000fe20007f5e0ff */
[--C-:B------:R-:W-:Y:S02]  /*2d20*/  IMAD.X R13, R51, 0x1, R8.reuse, P0 ;  /* 0x00000001330d7824 */ /* 0x100fe400000e0608 */
[--C-:B------:R-:W-:Y:S02]  /*2d30*/  IMAD.X R19, R47, 0x1, R8.reuse, P1 ;  /* 0x000000012f137824 */ /* 0x100fe400008e0608 */
[----:B-1----:R-:W-:Y:S01]  /*2d40*/  IMAD.X R15, R35, 0x1, R8, P2 ;  /* 0x00000001230f7824 */ /* 0x002fe200010e0608 */
[----:B0-----:R0:W-:Y:S04]  /*2d50*/  STG.E desc[UR12][R10.64], R9 ;  /* 0x000000090a007986 */ /* 0x0011e8000c10190c */
[----:B--2---:R1:W-:Y:S04]  /*2d60*/  STG.E desc[UR12][R12.64], R31 ;  /* 0x0000001f0c007986 */ /* 0x0043e8000c10190c */
[----:B---3--:R-:W-:Y:S04]  /*2d70*/  STG.E desc[UR12][R18.64], R29 ;  /* 0x0000001d12007986 */ /* 0x008fe8000c10190c */
[----:B----4-:R-:W-:Y:S01]  /*2d80*/  STG.E desc[UR12][R14.64], R21 ;  /* 0x000000150e007986 */ /* 0x010fe2000c10190c */
[----:B------:R-:W-:Y:S01]  /*2d90*/  BAR.SYNC.DEFER_BLOCKING 0x0 ;  /* 0x0000000000007b1d */ /* 0x000fe20000010000 */
[----:B------:R-:W-:-:S02]  /*2da0*/  F2FP.BF16.F32.PACK_AB R7, R23, R22 ;  /* 0x000000161707723e */ /* 0x000fc400000010ff */
[----:B------:R-:W-:-:S03]  /*2db0*/  F2FP.BF16.F32.PACK_AB R43, R50, R43 ;  /* 0x0000002b322b723e */ /* 0x000fc600000010ff */
[----:B------:R-:W-:Y:S04]  /*2dc0*/  STS [R39], R16 ;  /* 0x0000001027007388 */ /* 0x000fe80000000800 */
[----:B------:R2:W-:Y:S04]  /*2dd0*/  STS [R40], R7 ;  /* 0x0000000728007388 */ /* 0x0005e80000000800 */
[----:B------:R-:W-:Y:S04]  /*2de0*/  STS [R41], R56 ;  /* 0x0000003829007388 */ /* 0x000fe80000000800 */
[----:B------:R-:W-:Y:S01]  /*2df0*/  STS [R38], R43 ;  /* 0x0000002b26007388 */ /* 0x000fe20000000800 */
[----:B------:R-:W-:Y:S01]  /*2e00*/  BAR.SYNC.DEFER_BLOCKING 0x0 ;  /* 0x0000000000007b1d */ /* 0x000fe20000010000 */
[----:B------:R-:W-:-:S05]  /*2e10*/  IADD3 R8, P0, R53, R6, RZ ;  /* 0x0000000635087210 */ /* 0x000fca0007f1e0ff */
[----:B------:R-:W3:Y:S04]  /*2e20*/  LDS R23, [R27] ;  /* 0x000000001b177984 */ /* 0x000ee80000000800 */
[----:B------:R-:W4:Y:S04]  /*2e30*/  LDS R25, [R27+0x4] ;  /* 0x000004001b197984 */ /* 0x000f280000000800 */
[----:B------:R-:W5:Y:S04]  /*2e40*/  LDS R31, [R27+0x8] ;  /* 0x000008001b1f7984 */ /* 0x000f680000000800 */
[----:B------:R-:W5:Y:S01]  /*2e50*/  LDS R19, [R27+0xc] ;  /* 0x00000c001b137984 */ /* 0x000f620000000800 */
[----:B0-----:R-:W-:Y:S01]  /*2e60*/  IMAD.X R9, R5, 0x1, R24, P0 ;  /* 0x0000000105097824 */ /* 0x001fe200000e0618 */
[----:B------:R-:W-:-:S02]  /*2e70*/  ISETP.NE.U32.AND P0, PT, RZ, UR4, PT ;  /* 0x00000004ff007c0c */ /* 0x000fc4000bf05070 */
[-C--:B------:R-:W-:Y:S02]  /*2e80*/  IADD3 R10, P1, R49, R6.reuse, RZ ;  /* 0x00000006310a7210 */ /* 0x080fe40007f3e0ff */
[-C--:B-1----:R-:W-:Y:S02]  /*2e90*/  IADD3 R12, P2, R45, R6.reuse, RZ ;  /* 0x000000062d0c7210 */ /* 0x082fe40007f5e0ff */
[----:B------:R-:W-:Y:S02]  /*2ea0*/  ISETP.NE.AND.EX P0, PT, RZ, UR5, PT, P0 ;  /* 0x00000005ff007c0c */ /* 0x000fe4000bf05300 */
[----:B------:R-:W-:Y:S01]  /*2eb0*/  IADD3 R6, P3, R33, R6, RZ ;  /* 0x0000000621067210 */ /* 0x000fe20007f7e0ff */
[--C-:B------:R-:W-:Y:S02]  /*2ec0*/  IMAD.X R11, R51, 0x1, R24.reuse, P1 ;  /* 0x00000001330b7824 */ /* 0x100fe400008e0618 */
[--C-:B------:R-:W-:Y:S01]  /*2ed0*/  IMAD.X R13, R47, 0x1, R24.reuse, P2 ;  /* 0x000000012f0d7824 */ /* 0x100fe200010e0618 */
[----:B------:R-:W-:Y:S01]  /*2ee0*/  FMNMX R17, |R20|, R17, !PT ;  /* 0x0000001114117209 */ /* 0x000fe20007800200 */
[----:B--2---:R-:W-:-:S03]  /*2ef0*/  IMAD.X R7, R35, 0x1, R24, P3 ;  /* 0x0000000123077824 */ /* 0x004fc600018e0618 */
[----:B------:R-:W-:Y:S01]  /*2f00*/  FMNMX R42, |R42|, R17, !PT ;  /* 0x000000112a2a7209 */ /* 0x000fe20007800200 */
[----:B---3--:R0:W-:Y:S04]  /*2f10*/  STG.E desc[UR12][R8.64], R23 ;  /* 0x0000001708007986 */ /* 0x0081e8000c10190c */
[----:B----4-:R0:W-:Y:S04]  /*2f20*/  STG.E desc[UR12][R10.64], R25 ;  /* 0x000000190a007986 */ /* 0x0101e8000c10190c */
[----:B-----5:R0:W-:Y:S04]  /*2f30*/  STG.E desc[UR12][R12.64], R31 ;  /* 0x0000001f0c007986 */ /* 0x0201e8000c10190c */
[----:B------:R0:W-:Y:S01]  /*2f40*/  STG.E desc[UR12][R6.64], R19 ;  /* 0x0000001306007986 */ /* 0x0001e2000c10190c */
[----:B------:R-:W-:Y:S01]  /*2f50*/  FMNMX R42, |R37|, R42, !PT ;  /* 0x0000002a252a7209 */ /* 0x000fe20007800200 */
[----:B------:R-:W-:Y:S06]  /*2f60*/  BAR.SYNC.DEFER_BLOCKING 0x0 ;  /* 0x0000000000007b1d */ /* 0x000fec0000010000 */
[----:B------:R-:W-:Y:S05]  /*2f70*/  @!P0 BRA `(.L_x_5878) ;  /* 0x0000000000a48947 */ /* 0x000fea0003800000 */
[----:B------:R-:W1:Y:S01]  /*2f80*/  SHFL.DOWN PT, R5, R42, 0x10, 0x1f ;  /* 0x0a001f002a057f89 */ /* 0x000e6200000e0000 */
[----:B0-----:R-:W-:Y:S01]  /*2f90*/  LOP3.LUT R10, R3, 0x1f, RZ, 0xc0, !PT ;  /* 0x0000001f030a7812 */ /* 0x001fe200078ec0ff */
[----:B------:R-:W-:Y:S03]  /*2fa0*/  BSSY B0, `(.L_x_5879) ;  /* 0x0000020000007945 */ /* 0x000fe60003800000 */
[----:B------:R-:W-:-:S13]  /*2fb0*/  ISETP.NE.AND P0, PT, R10, RZ, PT ;  /* 0x000000ff0a00720c */ /* 0x000fda0003f05270 */
[----:B------:R-:W-:-:S05]  /*2fc0*/  VOTEU.ALL UP0, P0 ;  /* 0x00000000003f7886 */ /* 0x000fca0000000000 */
[----:B------:R-:W-:Y:S01]  /*2fd0*/  @!UP0 ULEA UR4, UR15, UR14, 0x18 ;  /* 0x0000000e0f048291 */ /* 0x000fe2000f8ec03f */
        /* <DEDUP_REMOVED lines=27> */
.L_x_5888:
[----:B-1----:R-:W-:-:S07]  /*3190*/  FMNMX R7, R4, R7, !PT ;  /* 0x0000000704077209 */ /* 0x002fce0007800000 */
.L_x_5880:
[----:B------:R-:W-:Y:S05]  /*31a0*/  BSYNC B0 ;  /* 0x0000000000007941 */ /* 0x000fea0003800000 */
.L_x_5879:
[----:B------:R-:W-:Y:S01]  /*31b0*/  ISETP.NE.AND P0, PT, R3, RZ, PT ;  /* 0x000000ff0300720c */ /* 0x000fe20003f05270 */
[----:B------:R-:W-:-:S12]  /*31c0*/  BSSY B0, `(.L_x_5878) ;  /* 0x0000004000007945 */ /* 0x000fd80003800000 */
[----:B------:R-:W-:Y:S05]  /*31d0*/  @P0 BRA `(.L_x_5882) ;  /* 0x0000000000080947 */ /* 0x000fea0003800000 */
[----:B0-----:R-:W0:Y:S02]  /*31e0*/  LDC.64 R4, c[0x0][0x238] ;  /* 0x00008e00ff047b82 */ /* 0x001e240000000a00 */
[----:B0-----:R1:W-:Y:S02]  /*31f0*/  REDG.E.MAX.S32.STRONG.GPU desc[UR12][R4.64], R7 ;  /* 0x000000070400798e */ /* 0x0013e4000d10e38c */
.L_x_5882:
[----:B------:R-:W-:Y:S05]  /*3200*/  BSYNC B0 ;  /* 0x0000000000007941 */ /* 0x000fea0003800000 */
.L_x_5878:
        /* <DEDUP_REMOVED lines=12> */
[----:B------:R-:W-:Y:S05]  /*32d0*/  CALL.REL.NOINC `($__internal_131_$__cuda_sm20_rcp_rn_f32_slowpath) ;  /* 0x0000000400887944 */ /* 0x000fea0003c00000 */
[----:B------:R-:W-:Y:S05]  /*32e0*/  BRA `(.L_x_5884) ;  /* 0x0000000000147947 */ /* 0x000fea0003800000 */
.L_x_5883:
[----:B-1----:R-:W1:Y:S01]  /*32f0*/  MUFU.RCP R5, UR9 ;  /* 0x0000000900057d08 */ /* 0x002e620008001000 */
[----:B------:R-:W-:-:S04]  /*3300*/  IMAD.U32 R0, RZ, RZ, UR9 ;  /* 0x00000009ff007e24 */ /* 0x000fc8000f8e00ff */
[----:B-1----:R-:W-:-:S04]  /*3310*/  FFMA R0, R5, R0, -1 ;  /* 0xbf80000005007423 */ /* 0x002fc80000000000 */
[----:B------:R-:W-:-:S04]  /*3320*/  FADD.FTZ R0, -R0, -RZ ;  /* 0x800000ff00007221 */ /* 0x000fc80000010100 */
[----:B------:R-:W-:-:S07]  /*3330*/  FFMA R5, R5, R0, R5 ;  /* 0x0000000005057223 */ /* 0x000fce0000000005 */
.L_x_5884:
[----:B------:R-:W1:Y:S02]  /*3340*/  LDC.64 R2, c[0x0][0x240] ;  /* 0x00009000ff027b82 */ /* 0x000e640000000a00 */
[----:B-1----:R-:W-:Y:S01]  /*3350*/  STG.E desc[UR12][R2.64], R5 ;  /* 0x0000000502007986 */ /* 0x002fe2000c10190c */
[----:B------:R-:W-:Y:S05]  /*3360*/  EXIT ;  /* 0x000000000000794d */ /* 0x000fea0003800000 */
.L_x_5881:
[----:B------:R-:W-:Y:S02]  /*3370*/  IMAD.MOV.U32 R9, RZ, RZ, 0x4 ;  /* 0x00000004ff097424 */ /* 0x000fe400078e00ff */
[----:B------:R-:W-:Y:S02]  /*3380*/  IMAD.MOV.U32 R11, RZ, RZ, 0x1f ;  /* 0x0000001fff0b7424 */ /* 0x000fe400078e00ff */
[----:B------:R-:W-:-:S07]  /*3390*/  IMAD.MOV.U32 R6, RZ, RZ, -0x1 ;  /* 0xffffffffff067424 */ /* 0x000fce00078e00ff */
[----:B01----:R-:W-:Y:S05]  /*33a0*/  WARPSYNC.COLLECTIVE R6, `(.L_x_5885) ;  /* 0x0000000006087348 */ /* 0x003fea0003c00000 */
[----:B-1----:R1:W2:Y:S02]  /*33b0*/  SHFL.DOWN P0, R7, R2, R9, R11 ;  /* 0x0800000902077389 */ /* 0x0022a4000000000b */
[----:B012---:R-:W-:Y:S01]  /*33c0*/  ENDCOLLECTIVE ;  /* 0x000000000000791b */ /* 0x007fe20003800000 */
.L_x_5885:
[----:B------:R-:W-:Y:S02]  /*33d0*/  IMAD.MOV.U32 R9, RZ, RZ, 0x2 ;  /* 0x00000002ff097424 */ /* 0x000fe400078e00ff */
[----:B------:R-:W-:-:S05]  /*33e0*/  IMAD.MOV.U32 R5, RZ, RZ, R7 ;  /* 0x000000ffff057224 */ /* 0x000fca00078e0007 */
[----:B------:R-:W-:-:S05]  /*33f0*/  FMNMX R5, R5, R2, !PT ;  /* 0x0000000205057209 */ /* 0x000fca0007800000 */
[----:B------:R-:W-:-:S07]  /*3400*/  IMAD.MOV.U32 R2, RZ, RZ, R5 ;  /* 0x000000ffff027224 */ /* 0x000fce00078e0005 */
[----:B------:R-:W-:Y:S05]  /*3410*/  WARPSYNC.COLLECTIVE R6, `(.L_x_5886) ;  /* 0x0000000006087348 */ /* 0x000fea0003c00000 */
[----:B------:R0:W1:Y:S02]  /*3420*/  SHFL.DOWN P0, R7, R2, R9, R11 ;  /* 0x0800000902077389 */ /* 0x000064000000000b */
[----:B01----:R-:W-:Y:S01]  /*3430*/  ENDCOLLECTIVE ;  /* 0x000000000000791b */ /* 0x003fe20003800000 */
.L_x_5886:
[----:B------:R-:W-:Y:S02]  /*3440*/  IMAD.MOV.U32 R9, RZ, RZ, 0x1 ;  /* 0x00000001ff097424 */ /* 0x000fe400078e00ff */
[----:B------:R-:W-:-:S05]  /*3450*/  IMAD.MOV.U32 R4, RZ, RZ, R7 ;  /* 0x000000ffff047224 */ /* 0x000fca00078e0007 */
[----:B------:R-:W-:-:S05]  /*3460*/  FMNMX R4, R5, R4, !PT ;  /* 0x0000000405047209 */ /* 0x000fca0007800000 */
[----:B------:R-:W-:-:S07]  /*3470*/  IMAD.MOV.U32 R2, RZ, RZ, R4 ;  /* 0x000000ffff027224 */ /* 0x000fce00078e0004 */
[----:B------:R-:W-:Y:S05]  /*3480*/  WARPSYNC.COLLECTIVE R6, `(.L_x_5887) ;  /* 0x0000000006087348 */ /* 0x000fea0003c00000 */
[----:B------:R0:W1:Y:S02]  /*3490*/  SHFL.DOWN P0, R7, R2, R9, R11 ;  /* 0x0800000902077389 */ /* 0x000064000000000b */
[----:B01----:R-:W-:Y:S01]  /*34a0*/  ENDCOLLECTIVE ;  /* 0x000000000000791b */ /* 0x003fe20003800000 */
.L_x_5887:
[----:B------:R-:W-:Y:S05]  /*34b0*/  BRA `(.L_x_5888) ;  /* 0xfffffffc00347947 */ /* 0x000fea000383ffff */
        .weak           $__internal_130_$__cuda_sm20_div_u64
        .type           $__internal_130_$__cuda_sm20_div_u64,@function
        .size           $__internal_130_$__cuda_sm20_div_u64,($__internal_131_$__cuda_sm20_rcp_rn_f32_slowpath - $__internal_130_$__cuda_sm20_div_u64)
$__internal_130_$__cuda_sm20_div_u64:
        /* <DEDUP_REMOVED lines=45> */
[----:B------:R-:W-:Y:S02]  /*3790*/  IMAD R5, R12, R7, R5 ;  /* 0x000000070c057224 */ /* 0x000fe400078e0205 */
[----:B------:R-:W-:Y:S02]  /*37a0*/  IMAD.X R11, RZ, RZ, R12, P2 ;  /* 0x000000ffff0b7224 */ /* 0x000fe400010e060c */
[----:B------:R-:W-:Y:S01]  /*37b0*/  IMAD.X R17, RZ, RZ, ~R5, P1 ;  /* 0x000000ffff117224 */ /* 0x000fe200008e0e05 */
[----:B------:R-:W-:-:S04]  /*37c0*/  IADD3 R14, P1, -R7, R16, RZ ;  /* 0x00000010070e7210 */ /* 0x000fc80007f3e1ff */
        /* <DEDUP_REMOVED lines=14> */
[----:B------:R-:W-:Y:S01]  /*38b0*/  SEL R13, R13, R10, P0 ;  /* 0x0000000a0d0d7207 */ /* 0x000fe20000000000 */
[----:B------:R-:W-:Y:S01]  /*38c0*/  IMAD.MOV.U32 R10, RZ, RZ, R6 ;  /* 0x000000ffff0a7224 */ /* 0x000fe200078e0006 */
[----:B------:R-:W-:Y:S02]  /*38d0*/  SEL R12, R12, 0xffffffff, P1 ;  /* 0xffffffff0c0c7807 */ /* 0x000fe40000800000 */
[----:B------:R-:W-:Y:S01]  /*38e0*/  SEL R13, R13, 0xffffffff, P1 ;  /* 0xffffffff0d0d7807 */ /* 0x000fe20000800000 */
[----:B------:R-:W-:Y:S06]  /*38f0*/  RET.REL.NODEC R10 `(_ZN18transformer_engine6detail32dgated_act_cast_transpose_kernelILi2ELi2Ef13__nv_bfloat16S2_NS_5EmptyEXadL_ZNS_5dreluIffEET_T0_RKS3_EEXadL_ZNS_4reluIffEES5_S6_S8_EEEEvPKT2_SC_PT3_SE_PKT1_PSF_SI_mmm) ;  /* 0xffffffc40ac07950 */ /* 0x000fec0003c3ffff */
        .weak           $__internal_131_$__cuda_sm20_rcp_rn_f32_slowpath
        .type           $__internal_131_$__cuda_sm20_rcp_rn_f32_slowpath,@function
        .size           $__internal_131_$__cuda_sm20_rcp_rn_f32_slowpath,(.L_x_34616 - $__internal_131_$__cuda_sm20_rcp_rn_f32_slowpath)
$__internal_131_$__cuda_sm20_rcp_rn_f32_slowpath:
        /* <DEDUP_REMOVED lines=15> */
.L_x_5889:
        /* <DEDUP_REMOVED lines=33> */
.L_x_5891:
[----:B------:R0:W1:Y:S02]  /*3c00*/  MUFU.RCP R2, R0 ;  /* 0x0000000000027308 */ /* 0x0000640000001000 */
.L_x_5890:
[----:B-1-3--:R-:W-:Y:S02]  /*3c10*/  IMAD.MOV.U32 R5, RZ, RZ, R2 ;  /* 0x000000ffff057224 */ /* 0x00afe400078e0002 */
[----:B------:R-:W-:Y:S02]  /*3c20*/  IMAD.MOV.U32 R2, RZ, RZ, R7 ;  /* 0x000000ffff027224 */ /* 0x000fe400078e0007 */
[----:B------:R-:W-:-:S04]  /*3c30*/  IMAD.MOV.U32 R3, RZ, RZ, 0x0 ;  /* 0x00000000ff037424 */ /* 0x000fc800078e00ff */
[----:B0-2---:R-:W-:Y:S05]  /*3c40*/  RET.REL.NODEC R2 `(_ZN18transformer_engine6detail32dgated_act_cast_transpose_kernelILi2ELi2Ef13__nv_bfloat16S2_NS_5EmptyEXadL_ZNS_5dreluIffEET_T0_RKS3_EEXadL_ZNS_4reluIffEES5_S6_S8_EEEEvPKT2_SC_PT3_SE_PKT1_PSF_SI_mmm) ;  /* 0xffffffc002ec7950 */ /* 0x005fea0003c3ffff */
.L_x_5892:
        /* <DEDUP_REMOVED lines=11> */
.L_x_34616:


//--------------------- .text._ZN18transformer_engine6detail43dgated_act_cast_transpose_kernel_notalignedILi2ELi2Ef13__nv_bfloat166__halfNS_5EmptyEXadL_ZNS_5dreluIffEET_T0_RKS4_EEXadL_ZNS_4reluIffEES6_S7_S9_EEEEvPKT2_SD_PT3_SF_PKT1_PSG_SJ_mmm --------------------------
	.section	.text._ZN18transformer_engine6detail43dgated_act_cast_transpose_kernel_notalignedILi2ELi2Ef13__nv_bfloat166__halfNS_5EmptyEXadL_ZNS_5dreluIffEET_T0_RKS4_EEXadL_ZNS_4reluIffEES6_S7_S9_EEEEvPKT2_SD_PT3_SF_PKT1_PSG_SJ_mmm,"ax",@progbits
	.align	128
        .global         _ZN18transformer_engine6detail43dgated_act_cast_transpose_kernel_notalignedILi2ELi2Ef13__nv_bfloat166__halfNS_5EmptyEXadL_ZNS_5dreluIffEET_T0_RKS4_EEXadL_ZNS_4reluIffEES6_S7_S9_EEEEvPKT2_SD_PT3_SF_PKT1_PSG_SJ_mmm
        .type           _ZN18transformer_engine6detail43dgated_act_cast_transpose_kernel_notalignedILi2ELi2Ef13__nv_bfloat166__halfNS_5EmptyEXadL_ZNS_5dreluIffEET_T0_RKS4_EEXadL_ZNS_4reluIffEES6_S7_S9_EEEEvPKT2_SD_PT3_SF_PKT1_PSG_SJ_mmm,@function
        .size           _ZN18transformer_engine6detail43dgated_act_cast_transpose_kernel_notalignedILi2ELi2Ef13__nv_bfloat166__halfNS_5EmptyEXadL_ZNS_5dreluIffEET_T0_RKS4_EEXadL_ZNS_4reluIffEES6_S7_S9_EEEEvPKT2_SD_PT3_SF_PKT1_PSG_SJ_mmm,(.L_x_34618 - _ZN18transformer_engine6detail43dgated_act_cast_transpose_kernel_notalignedILi2ELi2Ef13__nv_bfloat166__halfNS_5EmptyEXadL_ZNS_5dreluIffEET_T0_RKS4_EEXadL_ZNS_4reluIffEES6_S7_S9_EEEEvPKT2_SD_PT3_SF_PKT1_PSG_SJ_mmm)
        .other          _ZN18transformer_engine6detail43dgated_act_cast_transpose_kernel_notalignedILi2ELi2Ef13__nv_bfloat166__halfNS_5EmptyEXadL_ZNS_5dreluIffEET_T0_RKS4_EEXadL_ZNS_4reluIffEES6_S7_S9_EEEEvPKT2_SD_PT3_SF_PKT1_PSG_SJ_mmm,@"STO_CUDA_ENTRY STV_DEFAULT"
_ZN18transformer_engine6detail43dgated_act_cast_transpose_kernel_notalignedILi2ELi2Ef13__nv_bfloat166__halfNS_5EmptyEXadL_ZNS_5dreluIffEET_T0_RKS4_EEXadL_ZNS_4reluIffEES6_S7_S9_EEEEvPKT2_SD_PT3_SF_PKT1_PSG_SJ_mmm:
.text._ZN18transformer_engine6detail43dgated_act_cast_transpose_kernel_notalignedILi2ELi2Ef13__nv_bfloat166__halfNS_5EmptyEXadL_ZNS_5dreluIffEET_T0_RKS4_EEXadL_ZNS_4reluIffEES6_S7_S9_EEEEvPKT2_SD_PT3_SF_PKT1_PSG_SJ_mmm:
        /* <DEDUP_REMOVED lines=20> */
[----:B------:R-:W-:Y:S05]  /*0140*/  CALL.REL.NOINC `($__internal_132_$__cuda_sm20_div_u64) ;  /* 0x0000005000d07944 */ /* 0x000fea0003c00000 */
        /* <DEDUP_REMOVED lines=9> */
.L_x_5893:
        /* <DEDUP_REMOVED lines=22> */
.L_x_5894:
        /* <DEDUP_REMOVED lines=162> */
.L_x_5896:
[----:B------:R-:W-:Y:S05]  /*0d60*/  BSYNC B0 ;  /* 0x0000000000007941 */ /* 0x000fea0003800000 */
.L_x_5895:
        /* <DEDUP_REMOVED lines=73> */
[----:B------:R-:W-:Y:S01]  /*1200*/  @P0 F2FP.F16.F32.PACK_AB R33, R47, R14 ;  /* 0x0000000e2f21023e */ /* 0x000fe200000000ff */
        /* <DEDUP_REMOVED lines=14> */
[-C--:B------:R-:W-:Y:S02]  /*12f0*/  @P0 F2FP.F16.F32.PACK_AB R43, R15, R16.reuse ;  /* 0x000000100f2b023e */ /* 0x080fe400000000ff */
[----:B------:R-:W-:Y:S02]  /*1300*/  F2FP.F16.F32.PACK_AB R16, R41, R16 ;  /* 0x000000102910723e */ /* 0x000fe400000000ff */
[C---:B------:R-:W-:Y:S02]  /*1310*/  F2FP.F16.F32.PACK_AB R15, R38.reuse, R15 ;  /* 0x0000000f260f723e */ /* 0x040fe400000000ff */
[----:B------:R-:W-:Y:S02]  /*1320*/  @P0 F2FP.F16.F32.PACK_AB R41, R38, R41 ;  /* 0x000000292629023e */ /* 0x000fe400000000ff */
[----:B0-----:R-:W-:-:S02]  /*1330*/  SHF.R.U32.HI R32, RZ, 0x2, R32 ;  /* 0x00000002ff207819 */ /* 0x001fc40000011620 */
        /* <DEDUP_REMOVED lines=12> */
.L_x_5898:
[----:B------:R-:W-:Y:S05]  /*1400*/  BSYNC B0 ;  /* 0x0000000000007941 */ /* 0x000fea0003800000 */
.L_x_5897:
        /* <DEDUP_REMOVED lines=39> */
.L_x_5900:
[----:B------:R-:W-:Y:S05]  /*1680*/  BSYNC B0 ;  /* 0x0000000000007941 */ /* 0x000fea0003800000 */
.L_x_5899:
        /* <DEDUP_REMOVED lines=35> */
.L_x_5902:
[----:B------:R-:W-:Y:S05]  /*18c0*/  BSYNC B0 ;  /* 0x0000000000007941 */ /* 0x000fea0003800000 */
.L_x_5901:
        /* <DEDUP_REMOVED lines=65> */
.L_x_5904:
[----:B------:R-:W-:Y:S05]  /*1ce0*/  BSYNC B0 ;  /* 0x0000000000007941 */ /* 0x000fea0003800000 */
.L_x_5903:
        /* <DEDUP_REMOVED lines=55> */
.L_x_5906:
[----:B------:R-:W-:Y:S05]  /*2060*/  BSYNC B0 ;  /* 0x0000000000007941 */ /* 0x000fea0003800000 */
.L_x_5905:
        /* <DEDUP_REMOVED lines=30> */
.L_x_5908:
[----:B------:R-:W-:Y:S05]  /*2250*/  BSYNC B0 ;  /* 0x0000000000007941 */ /* 0x000fea0003800000 */
.L_x_5907:
        /* <DEDUP_REMOVED lines=65> */
.L_x_5910:
[----:B------:R-:W-:Y:S05]  /*2670*/  BSYNC B0 ;  /* 0x0000000000007941 */ /* 0x000fea0003800000 */
.L_x_5909:
        /* <DEDUP_REMOVED lines=18> */
[----:B------:R-:W-:-:S02]  /*27a0*/  @P3 F2FP.F16.F32.PACK_AB R57, R43, R40 ;  /* 0x000000282b39323e */ /* 0x000fc400000000ff */
        /* <DEDUP_REMOVED lines=48> */
[----:B------:R-:W-:-:S02]  /*2ab0*/  @P0 F2FP.F16.F32.PACK_AB R57, R36, R37 ;  /* 0x000000252439023e */ /* 0x000fc400000000ff */
        /* <DEDUP_REMOVED lines=9> */
[----:B------:R-:W-:-:S05]  /*2b50*/  F2FP.F16.F32.PACK_AB R53, R55, R56 ;  /* 0x000000383735723e */ /* 0x000fca00000000ff */
[----:B------:R1:W-:Y:S02]  /*2b60*/  STG.E desc[UR8][R32.64], R53 ;  /* 0x0000003520007986 */ /* 0x0003e4000c101908 */
.L_x_5912:
[----:B------:R-:W-:Y:S05]  /*2b70*/  BSYNC B0 ;  /* 0x0000000000007941 */ /* 0x000fea0003800000 */
.L_x_5911:
        /* <DEDUP_REMOVED lines=106> */
.L_x_5917:
        /* <DEDUP_REMOVED lines=51> */
.L_x_5916:
[----:B------:R-:W-:Y:S05]  /*3550*/  BSYNC B1 ;  /* 0x0000000000017941 */ /* 0x000fea0003800000 */
.L_x_5915:
        /* <DEDUP_REMOVED lines=15> */
.L_x_5919:
[----:B------:R-:W-:Y:S05]  /*3650*/  BSYNC B1 ;  /* 0x0000000000017941 */ /* 0x000fea0003800000 */
.L_x_5918:
        /* <DEDUP_REMOVED lines=25> */
.L_x_5914:
[----:B------:R-:W-:Y:S05]  /*37f0*/  BSYNC B0 ;  /* 0x0000000000007941 */ /* 0x000fea0003800000 */
.L_x_5913:
        /* <DEDUP_REMOVED lines=22> */
.L_x_5924:
        /* <DEDUP_REMOVED lines=51> */
.L_x_5923:
[----:B------:R-:W-:Y:S05]  /*3c90*/  BSYNC B1 ;  /* 0x0000000000017941 */ /* 0x000fea0003800000 */
.L_x_5922:
        /* <DEDUP_REMOVED lines=15> */
.L_x_5926:
[----:B------:R-:W-:Y:S05]  /*3d90*/  BSYNC B1 ;  /* 0x0000000000017941 */ /* 0x000fea0003800000 */
.L_x_5925:
        /* <DEDUP_REMOVED lines=25> */
.L_x_5921:
[----:B------:R-:W-:Y:S05]  /*3f30*/  BSYNC B0 ;  /* 0x0000000000007941 */ /* 0x000fea0003800000 */
.L_x_5920:
        /* <DEDUP_REMOVED lines=34> */
.L_x_5931:
        /* <DEDUP_REMOVED lines=51> */
.L_x_5930:
[----:B------:R-:W-:Y:S05]  /*4490*/  BSYNC B1 ;  /* 0x0000000000017941 */ /* 0x000fea0003800000 */
.L_x_5929:
        /* <DEDUP_REMOVED lines=15> */
.L_x_5933:
[----:B------:R-:W-:Y:S05]  /*4590*/  BSYNC B1 ;  /* 0x0000000000017941 */ /* 0x000fea0003800000 */
.L_x_5932:
        /* <DEDUP_REMOVED lines=25> */
.L_x_5928:
[----:B------:R-:W-:Y:S05]  /*4730*/  BSYNC B0 ;  /* 0x0000000000007941 */ /* 0x000fea0003800000 */
.L_x_5927:
        /* <DEDUP_REMOVED lines=20> */
.L_x_5939:
        /* <DEDUP_REMOVED lines=53> */
.L_x_5938:
[----:B-1----:R-:W-:-:S07]  /*4bd0*/  VIADD R9, R4, 0x5 ;  /* 0x0000000504097836 */ /* 0x002fce0000000000 */
.L_x_5937:
[----:B------:R-:W-:Y:S05]  /*4be0*/  BSYNC B1 ;  /* 0x0000000000017941 */ /* 0x000fea0003800000 */
.L_x_5936:
        /* <DEDUP_REMOVED lines=16> */
.L_x_5941:
[----:B------:R-:W-:Y:S05]  /*4cf0*/  BSYNC B1 ;  /* 0x0000000000017941 */ /* 0x000fea0003800000 */
.L_x_5940:
        /* <DEDUP_REMOVED lines=25> */
.L_x_5935:
[----:B------:R-:W-:Y:S05]  /*4e90*/  BSYNC B0 ;  /* 0x0000000000007941 */ /* 0x000fea0003800000 */
.L_x_5934:
        /* <DEDUP_REMOVED lines=42> */
.L_x_5952:
[----:B-1----:R-:W-:-:S07]  /*5140*/  FMNMX R9, R2, R9, !PT ;  /* 0x0000000902097209 */ /* 0x002fce0007800000 */
.L_x_5944:
[----:B------:R-:W-:Y:S05]  /*5150*/  BSYNC B0 ;  /* 0x0000000000007941 */ /* 0x000fea0003800000 */
.L_x_5943:
[----:B------:R-:W-:Y:S01]  /*5160*/  ISETP.NE.AND P0, PT, R6, RZ, PT ;  /* 0x000000ff0600720c */ /* 0x000fe20003f05270 */
[----:B------:R-:W-:-:S12]  /*5170*/  BSSY B0, `(.L_x_5942) ;  /* 0x0000004000007945 */ /* 0x000fd80003800000 */
[----:B------:R-:W-:Y:S05]  /*5180*/  @P0 BRA `(.L_x_5946) ;  /* 0x0000000000080947 */ /* 0x000fea0003800000 */
[----:B0-----:R-:W0:Y:S02]  /*5190*/  LDC.64 R2, c[0x0][0x238] ;  /* 0x00008e00ff027b82 */ /* 0x001e240000000a00 */
[----:B0-----:R1:W-:Y:S02]  /*51a0*/  REDG.E.MAX.S32.STRONG.GPU desc[UR8][R2.64], R9 ;  /* 0x000000090200798e */ /* 0x0013e4000d10e388 */
.L_x_5946:
[----:B------:R-:W-:Y:S05]  /*51b0*/  BSYNC B0 ;  /* 0x0000000000007941 */ /* 0x000fea0003800000 */
.L_x_5942:
        /* <DEDUP_REMOVED lines=14> */
[----:B-1234-:R-:W-:Y:S05]  /*52a0*/  CALL.REL.NOINC `($__internal_133_$__cuda_sm20_rcp_rn_f32_slowpath) ;  /* 0x0000000400847944 */ /* 0x01efea0003c00000 */
[----:B------:R-:W-:Y:S05]  /*52b0*/  BRA `(.L_x_5948) ;  /* 0x0000000000147947 */ /* 0x000fea0003800000 */
.L_x_5947:
[----:B-1--4-:R-:W0:Y:S01]  /*52c0*/  MUFU.RCP R5, UR12 ;  /* 0x0000000c00057d08 */ /* 0x012e220008001000 */
[----:B------:R-:W-:-:S04]  /*52d0*/  IMAD.U32 R0, RZ, RZ, UR12 ;  /* 0x0000000cff007e24 */ /* 0x000fc8000f8e00ff */
[----:B0-----:R-:W-:-:S04]  /*52e0*/  FFMA R0, R5, R0, -1 ;  /* 0xbf80000005007423 */ /* 0x001fc80000000000 */
[----:B------:R-:W-:-:S04]  /*52f0*/  FADD.FTZ R0, -R0, -RZ ;  /* 0x800000ff00007221 */ /* 0x000fc80000010100 */
[----:B------:R-:W-:-:S07]  /*5300*/  FFMA R5, R5, R0, R5 ;  /* 0x0000000005057223 */ /* 0x000fce0000000005 */
.L_x_5948:
[----:B---3--:R-:W0:Y:S02]  /*5310*/  LDC.64 R2, c[0x0][0x240] ;  /* 0x00009000ff027b82 */ /* 0x008e240000000a00 */
[----:B0-----:R-:W-:Y:S01]  /*5320*/  STG.E desc[UR8][R2.64], R5 ;  /* 0x0000000502007986 */ /* 0x001fe2000c101908 */
[----:B------:R-:W-:Y:S05]  /*5330*/  EXIT ;  /* 0x000000000000794d */ /* 0x000fea0003800000 */
.L_x_5945:
[----:B------:R-:W-:Y:S02]  /*5340*/  IMAD.MOV.U32 R5, RZ, RZ, 0x4 ;  /* 0x00000004ff057424 */ /* 0x000fe400078e00ff */
[----:B------:R-:W-:Y:S02]  /*5350*/  IMAD.MOV.U32 R7, RZ, RZ, 0x1f ;  /* 0x0000001fff077424 */ /* 0x000fe400078e00ff */
[----:B------:R-:W-:-:S07]  /*5360*/  IMAD.MOV.U32 R4, RZ, RZ, -0x1 ;  /* 0xffffffffff047424 */ /* 0x000fce00078e00ff */
[----:B01----:R-:W-:Y:S05]  /*5370*/  WARPSYNC.COLLECTIVE R4, `(.L_x_5949) ;  /* 0x0000000004087348 */ /* 0x003fea0003c00000 */
[----:B-1----:R1:W2:Y:S02]  /*5380*/  SHFL.DOWN P0, R9, R0, R5, R7 ;  /* 0x0800000500097389 */ /* 0x0022a40000000007 */
[----:B012---:R-:W-:Y:S01]  /*5390*/  ENDCOLLECTIVE ;  /* 0x000000000000791b */ /* 0x007fe20003800000 */
.L_x_5949:
[----:B------:R-:W-:Y:S02]  /*53a0*/  IMAD.MOV.U32 R5, RZ, RZ, 0x2 ;  /* 0x00000002ff057424 */ /* 0x000fe400078e00ff */
[----:B------:R-:W-:-:S05]  /*53b0*/  IMAD.MOV.U32 R3, RZ, RZ, R9 ;  /* 0x000000ffff037224 */ /* 0x000fca00078e0009 */
[----:B------:R-:W-:-:S05]  /*53c0*/  FMNMX R3, R3, R0, !PT ;  /* 0x0000000003037209 */ /* 0x000fca0007800000 */
[----:B------:R-:W-:-:S07]  /*53d0*/  IMAD.MOV.U32 R0, RZ, RZ, R3 ;  /* 0x000000ffff007224 */ /* 0x000fce00078e0003 */
[----:B------:R-:W-:Y:S05]  /*53e0*/  WARPSYNC.COLLECTIVE R4, `(.L_x_5950) ;  /* 0x0000000004087348 */ /* 0x000fea0003c00000 */
[----:B------:R0:W1:Y:S02]  /*53f0*/  SHFL.DOWN P0, R9, R0, R5, R7 ;  /* 0x0800000500097389 */ /* 0x0000640000000007 */
[----:B01----:R-:W-:Y:S01]  /*5400*/  ENDCOLLECTIVE ;  /* 0x000000000000791b */ /* 0x003fe20003800000 */
.L_x_5950:
[----:B------:R-:W-:Y:S02]  /*5410*/  IMAD.MOV.U32 R5, RZ, RZ, 0x1 ;  /* 0x00000001ff057424 */ /* 0x000fe400078e00ff */
[----:B------:R-:W-:-:S05]  /*5420*/  IMAD.MOV.U32 R2, RZ, RZ, R9 ;  /* 0x000000ffff027224 */ /* 0x000fca00078e0009 */
[----:B------:R-:W-:-:S05]  /*5430*/  FMNMX R2, R3, R2, !PT ;  /* 0x0000000203027209 */ /* 0x000fca0007800000 */
[----:B------:R-:W-:-:S07]  /*5440*/  IMAD.MOV.U32 R0, RZ, RZ, R2 ;  /* 0x000000ffff007224 */ /* 0x000fce00078e0002 */
[----:B------:R-:W-:Y:S05]  /*5450*/  WARPSYNC.COLLECTIVE R4, `(.L_x_5951) ;  /* 0x0000000004087348 */ /* 0x000fea0003c00000 */
[----:B------:R0:W1:Y:S02]  /*5460*/  SHFL.DOWN P0, R9, R0, R5, R7 ;  /* 0x0800000500097389 */ /* 0x0000640000000007 */
[----:B01----:R-:W-:Y:S01]  /*5470*/  ENDCOLLECTIVE ;  /* 0x000000000000791b */ /* 0x003fe20003800000 */
.L_x_5951:
[----:B------:R-:W-:Y:S05]  /*5480*/  BRA `(.L_x_5952) ;  /* 0xfffffffc002c7947 */ /* 0x000fea000383ffff */
        .weak           $__internal_132_$__cuda_sm20_div_u64
        .type           $__internal_132_$__cuda_sm20_div_u64,@function
        .size           $__internal_132_$__cuda_sm20_div_u64,($__internal_133_$__cuda_sm20_rcp_rn_f32_slowpath - $__internal_132_$__cuda_sm20_div_u64)
$__internal_132_$__cuda_sm20_div_u64:
        /* <DEDUP_REMOVED lines=66> */
[----:B------:R-:W-:Y:S06]  /*58b0*/  RET.REL.NODEC R4 `(_ZN18transformer_engine6detail43dgated_act_cast_transpose_kernel_notalignedILi2ELi2Ef13__nv_bfloat166__halfNS_5EmptyEXadL_ZNS_5dreluIffEET_T0_RKS4_EEXadL_ZNS_4reluIffEES6_S7_S9_EEEEvPKT2_SD_PT3_SF_PKT1_PSG_SJ_mmm) ;  /* 0xffffffa404d07950 */ /* 0x000fec0003c3ffff */
        .weak           $__internal_133_$__cuda_sm20_rcp_rn_f32_slowpath
        .type           $__internal_133_$__cuda_sm20_rcp_rn_f32_slowpath,@function
        .size           $__internal_133_$__cuda_sm20_rcp_rn_f32_slowpath,(.L_x_34618 - $__internal_133_$__cuda_sm20_rcp_rn_f32_slowpath)
$__internal_133_$__cuda_sm20_rcp_rn_f32_slowpath:
        /* <DEDUP_REMOVED lines=15> */
.L_x_5953:
        /* <DEDUP_REMOVED lines=33> */
.L_x_5955:
[----:B------:R0:W1:Y:S02]  /*5bc0*/  MUFU.RCP R2, R0 ;  /* 0x0000000000027308 */ /* 0x0000640000001000 */
.L_x_5954:
[----:B-1-3--:R-:W-:Y:S02]  /*5bd0*/  IMAD.MOV.U32 R5, RZ, RZ, R2 ;  /* 0x000000ffff057224 */ /* 0x00afe400078e0002 */
[----:B------:R-:W-:Y:S02]  /*5be0*/  IMAD.MOV.U32 R2, RZ, RZ, R7 ;  /* 0x000000ffff027224 */ /* 0x000fe400078e0007 */
[----:B------:R-:W-:-:S04]  /*5bf0*/  IMAD.MOV.U32 R3, RZ, RZ, 0x0 ;  /* 0x00000000ff037424 */ /* 0x000fc800078e00ff */
[----:B0-2---:R-:W-:Y:S05]  /*5c00*/  RET.REL.NODEC R2 `(_ZN18transformer_engine6detail43dgated_act_cast_transpose_kernel_notalignedILi2ELi2Ef13__nv_bfloat166__halfNS_5EmptyEXadL_ZNS_5dreluIffEET_T0_RKS4_EEXadL_ZNS_4reluIffEES6_S7_S9_EEEEvPKT2_SD_PT3_SF_PKT1_PSG_SJ_mmm) ;  /* 0xffffffa002fc7950 */ /* 0x005fea0003c3ffff */
.L_x_5956:
        /* <DEDUP_REMOVED lines=15> */
.L_x_34618:


//--------------------- .text._ZN18transformer_engine6detail32dgated_act_cast_transpose_kernelILi2ELi2Ef13__nv_bfloat166__halfNS_5EmptyEXadL_ZNS_5dreluIffEET_T0_RKS4_EEXadL_ZNS_4reluIffEES6_S7_S9_EEEEvPKT2_SD_PT3_SF_PKT1_PSG_SJ_mmm --------------------------
	.section	.text._ZN18transformer_engine6detail32dgated_act_cast_transpose_kernelILi2ELi2Ef13__nv_bfloat166__halfNS_5EmptyEXadL_ZNS_5dreluIffEET_T0_RKS4_EEXadL_ZNS_4reluIffEES6_S7_S9_EEEEvPKT2_SD_PT3_SF_PKT1_PSG_SJ_mmm,"ax",@progbits
	.align	128
        .global         _ZN18transformer_engine6detail32dgated_act_cast_transpose_kernelILi2ELi2Ef13__nv_bfloat166__halfNS_5EmptyEXadL_ZNS_5dreluIffEET_T0_RKS4_EEXadL_ZNS_4reluIffEES6_S7_S9_EEEEvPKT2_SD_PT3_SF_PKT1_PSG_SJ_mmm
        .type           _ZN18transformer_engine6detail32dgated_act_cast_transpose_kernelILi2ELi2Ef13__nv_bfloat166__halfNS_5EmptyEXadL_ZNS_5dreluIffEET_T0_RKS4_EEXadL_ZNS_4reluIffEES6_S7_S9_EEEEvPKT2_SD_PT3_SF_PKT1_PSG_SJ_mmm,@function
        .size           _ZN18transformer_engine6detail32dgated_act_cast_transpose_kernelILi2ELi2Ef13__nv_bfloat166__halfNS_5EmptyEXadL_ZNS_5dreluIffEET_T0_RKS4_EEXadL_ZNS_4reluIffEES6_S7_S9_EEEEvPKT2_SD_PT3_SF_PKT1_PSG_SJ_mmm,(.L_x_34620 - _ZN18transformer_engine6detail32dgated_act_cast_transpose_kernelILi2ELi2Ef13__nv_bfloat166__halfNS_5EmptyEXadL_ZNS_5dreluIffEET_T0_RKS4_EEXadL_ZNS_4reluIffEES6_S7_S9_EEEEvPKT2_SD_PT3_SF_PKT1_PSG_SJ_mmm)
        .other          _ZN18transformer_engine6detail32dgated_act_cast_transpose_kernelILi2ELi2Ef13__nv_bfloat166__halfNS_5EmptyEXadL_ZNS_5dreluIffEET_T0_RKS4_EEXadL_ZNS_4reluIffEES6_S7_S9_EEEEvPKT2_SD_PT3_SF_PKT1_PSG_SJ_mmm,@"STO_CUDA_ENTRY STV_DEFAULT"
_ZN18transformer_engine6detail32dgated_act_cast_transpose_kernelILi2ELi2Ef13__nv_bfloat166__halfNS_5EmptyEXadL_ZNS_5dreluIffEET_T0_RKS4_EEXadL_ZNS_4reluIffEES6_S7_S9_EEEEvPKT2_SD_PT3_SF_PKT1_PSG_SJ_mmm:
.text._ZN18transformer_engine6detail32dgated_act_cast_transpose_kernelILi2ELi2Ef13__nv_bfloat166__halfNS_5EmptyEXadL_ZNS_5dreluIffEET_T0_RKS4_EEXadL_ZNS_4reluIffEES6_S7_S9_EEEEvPKT2_SD_PT3_SF_PKT1_PSG_SJ_mmm:
        /* <DEDUP_REMOVED lines=18> */
[----:B------:R-:W-:Y:S05]  /*0120*/  CALL.REL.NOINC `($__internal_134_$__cuda_sm20_div_u64) ;  /* 0x0000003000e47944 */ /* 0x000fea0003c00000 */
        /* <DEDUP_REMOVED lines=10> */
.L_x_5957:
        /* <DEDUP_REMOVED lines=22> */
.L_x_5958:
        /* <DEDUP_REMOVED lines=167> */
[----:B------:R-:W-:Y:S01]  /*0da0*/  F2FP.F16.F32.PACK_AB R33, R16, R25 ;  /* 0x000000191021723e */ /* 0x000fe200000000ff */
        /* <DEDUP_REMOVED lines=13> */
[----:B0-----:R-:W-:Y:S01]  /*0e80*/  F2FP.F16.F32.PACK_AB R21, R9, R12 ;  /* 0x0000000c0915723e */ /* 0x001fe200000000ff */
        /* <DEDUP_REMOVED lines=32> */
[----:B------:R-:W-:Y:S01]  /*1090*/  F2FP.F16.F32.PACK_AB R49, R5, R40 ;  /* 0x000000280531723e */ /* 0x000fe200000000ff */
        /* <DEDUP_REMOVED lines=10> */
[----:B------:R-:W-:Y:S02]  /*1140*/  F2FP.F16.F32.PACK_AB R41, R10, R39 ;  /* 0x000000270a29723e */ /* 0x000fe400000000ff */
[----:B0-----:R-:W-:Y:S01]  /*1150*/  IADD3 R18, P0, R18, UR7, RZ ;  /* 0x0000000712127c10 */ /* 0x001fe2000ff1e0ff */
[----:B------:R-:W-:-:S03]  /*1160*/  USHF.L.U64.HI UR15, UR4, 0x1, UR5 ;  /* 0x00000001040f7899 */ /* 0x000fc60008010205 */
[----:B------:R-:W-:Y:S01]  /*1170*/  IADD3.X R19, R19, UR8, RZ, P0, !PT ;  /* 0x0000000813137c10 */ /* 0x000fe200087fe4ff */
[----:B------:R-:W-:Y:S01]  /*1180*/  FMUL R29, R42, R29 ;  /* 0x0000001d2a1d7220 */ /* 0x000fe20000400000 */
[----:B------:R-:W-:-:S03]  /*1190*/  IMAD.U32 R42, R38, 0x10000, RZ ;  /* 0x00010000262a7824 */ /* 0x000fc600078e00ff */
[----:B------:R0:W-:Y:S01]  /*11a0*/  STG.E desc[UR12][R18.64], R41 ;  /* 0x0000002912007986 */ /* 0x0001e2000c10190c */
[----:B------:R-:W-:Y:S01]  /*11b0*/  IMAD.U32 R48, RZ, RZ, UR14 ;  /* 0x0000000eff307e24 */ /* 0x000fe2000f8e00ff */
[----:B------:R-:W-:Y:S01]  /*11c0*/  F2FP.F16.F32.PACK_AB R6, R39, R40 ;  /* 0x000000282706723e */ /* 0x000fe200000000ff */
        /* <DEDUP_REMOVED lines=9> */
[----:B------:R-:W-:Y:S01]  /*1260*/  F2FP.F16.F32.PACK_AB R12, R12, R25 ;  /* 0x000000190c0c723e */ /* 0x000fe200000000ff */
        /* <DEDUP_REMOVED lines=62> */
[----:B-1----:R-:W-:Y:S02]  /*1650*/  F2FP.F16.F32.PACK_AB R25, R18, R17 ;  /* 0x000000111219723e */ /* 0x002fe400000000ff */
        /* <DEDUP_REMOVED lines=11> */
[----:B------:R-:W-:Y:S02]  /*1710*/  F2FP.F16.F32.PACK_AB R33, R19, R20 ;  /* 0x000000141321723e */ /* 0x000fe400000000ff */
[----:B------:R-:W-:Y:S02]  /*1720*/  LOP3.LUT R25, R25, 0x1f, RZ, 0xc0, !PT ;  /* 0x0000001f19197812 */ /* 0x000fe400078ec0ff */
[----:B------:R-:W-:Y:S02]  /*1730*/  F2FP.F16.F32.PACK_AB R40, R22, R21 ;  /* 0x000000151628723e */ /* 0x000fe400000000ff */
        /* <DEDUP_REMOVED lines=19> */
[----:B------:R-:W-:-:S03]  /*1870*/  F2FP.F16.F32.PACK_AB R52, R23, R24 ;  /* 0x000000181734723e */ /* 0x000fc600000000ff */
        /* <DEDUP_REMOVED lines=76> */
[----:B------:R-:W-:Y:S01]  /*1d40*/  F2FP.F16.F32.PACK_AB R41, R47, R48 ;  /* 0x000000302f29723e */ /* 0x000fe200000000ff */
        /* <DEDUP_REMOVED lines=8> */
[----:B------:R-:W-:Y:S01]  /*1dd0*/  F2FP.F16.F32.PACK_AB R57, R49, R44 ;  /* 0x0000002c3139723e */ /* 0x000fe200000000ff */
[----:B------:R-:W-:-:S02]  /*1de0*/  IMAD.X R35, R56, 0x1, R13, P0 ;  /* 0x0000000138237824 */ /* 0x000fc400000e060d */
[----:B------:R-:W-:Y:S01]  /*1df0*/  FMUL R55, R46, UR9 ;  /* 0x000000092e377c20 */ /* 0x000fe20008400000 */
[----:B------:R-:W-:Y:S01]  /*1e00*/  F2FP.F16.F32.PACK_AB R59, R51, R58 ;  /* 0x0000003a333b723e */ /* 0x000fe200000000ff */
[----:B------:R-:W-:Y:S01]  /*1e10*/  FMUL R56, R53, UR9 ;  /* 0x0000000935387c20 */ /* 0x000fe20008400000 */
[----:B------:R1:W-:Y:S01]  /*1e20*/  STG.E desc[UR12][R32.64], R57 ;  /* 0x0000003920007986 */ /* 0x0003e2000c10190c */
[----:B0-----:R-:W-:-:S03]  /*1e30*/  IADD3 R28, P0, R34, UR7, RZ ;  /* 0x00000007221c7c10 */ /* 0x001fc6000ff1e0ff */
[----:B------:R0:W-:Y:S01]  /*1e40*/  STG.E desc[UR12][R34.64], R59 ;  /* 0x0000003b22007986 */ /* 0x0001e2000c10190c */
[----:B------:R-:W-:Y:S02]  /*1e50*/  IADD3.X R29, R35, UR8, RZ, P0, !PT ;  /* 0x00000008231d7c10 */ /* 0x000fe400087fe4ff */
[C---:B-1----:R-:W-:Y:S02]  /*1e60*/  IADD3 R32, P0, R40.reuse, R27, RZ ;  /* 0x0000001b28207210 */ /* 0x042fe40007f1e0ff */
[----:B------:R-:W-:Y:S02]  /*1e70*/  IADD3 R40, P1, R40, R15, RZ ;  /* 0x0000000f28287210 */ /* 0x000fe40007f3e0ff */
[----:B------:R-:W-:Y:S01]  /*1e80*/  F2FP.F16.F32.PACK_AB R57, R56, R55 ;  /* 0x000000373839723e */ /* 0x000fe200000000ff */
[C---:B------:R-:W-:Y:S02]  /*1e90*/  IMAD.X R33, R36.reuse, 0x1, R11, P0 ;  /* 0x0000000124217824 */ /* 0x040fe400000e060b */
[----:B------:R-:W-:-:S02]  /*1ea0*/  IMAD.X R41, R36, 0x1, R13, P1 ;  /* 0x0000000124297824 */ /* 0x000fc400008e060d */
[----:B------:R1:W-:Y:S01]  /*1eb0*/  STG.E desc[UR12][R28.64], R57 ;  /* 0x000000391c007986 */ /* 0x0003e2000c10190c */
[----:B------:R-:W-:Y:S01]  /*1ec0*/  IMAD.U32 R27, R26, 0x10000, RZ ;  /* 0x000100001a1b7824 */ /* 0x000fe200078e00ff */
[----:B------:R-:W-:Y:S02]  /*1ed0*/  FMNMX R50, |R45|, R50, !PT ;  /* 0x000000322d327209 */ /* 0x000fe40007800200 */
[----:B0-----:R-:W-:Y:S01]  /*1ee0*/  F2FP.F16.F32.PACK_AB R35, R20, R17 ;  /* 0x000000111423723e */ /* 0x001fe200000000ff */
        /* <DEDUP_REMOVED lines=26> */
[----:B------:R-:W-:Y:S01]  /*2090*/  F2FP.F16.F32.PACK_AB R31, R15, R38 ;  /* 0x000000260f1f723e */ /* 0x000fe200000000ff */
        /* <DEDUP_REMOVED lines=17> */
[----:B------:R-:W-:-:S05]  /*21b0*/  F2FP.F16.F32.PACK_AB R59, R36, R57 ;  /* 0x00000039243b723e */ /* 0x000fca00000000ff */
        /* <DEDUP_REMOVED lines=10> */
[----:B------:R-:W-:Y:S01]  /*2260*/  F2FP.F16.F32.PACK_AB R61, R43, R52 ;  /* 0x000000342b3d723e */ /* 0x000fe200000000ff */
        /* <DEDUP_REMOVED lines=12> */
[----:B------:R-:W-:Y:S01]  /*2330*/  F2FP.F16.F32.PACK_AB R33, R57, R38 ;  /* 0x000000263921723e */ /* 0x000fe200000000ff */
[----:B------:R-:W-:Y:S01]  /*2340*/  FMUL R50, R37, UR9 ;  /* 0x0000000925327c20 */ /* 0x000fe20008400000 */
[C---:B------:R-:W-:Y:S02]  /*2350*/  IMAD R38, R27.reuse, 0x21, R25 ;  /* 0x000000211b267824 */ /* 0x040fe400078e0219 */
[C---:B0-----:R-:W-:Y:S02]  /*2360*/  IMAD R40, R27.reuse, 0x21, R30 ;  /* 0x000000211b287824 */ /* 0x041fe400078e021e */
[----:B------:R-:W-:Y:S01]  /*2370*/  IMAD R41, R27, 0x21, R7 ;  /* 0x000000211b297824 */ /* 0x000fe200078e0207 */
[----:B------:R-:W-:Y:S02]  /*2380*/  LEA R39, R39, UR6, 0x2 ;  /* 0x0000000627277c11 */ /* 0x000fe4000f8e10ff */
[----:B------:R-:W-:-:S02]  /*2390*/  LEA R40, R40, UR6, 0x2 ;  /* 0x0000000628287c11 */ /* 0x000fc4000f8e10ff */
[----:B------:R-:W-:Y:S02]  /*23a0*/  F2FP.F16.F32.PACK_AB R44, R44, R48 ;  /* 0x000000302c2c723e */ /* 0x000fe400000000ff */
[----:B------:R-:W-:Y:S02]  /*23b0*/  LEA R41, R41, UR6, 0x2 ;  /* 0x0000000629297c11 */ /* 0x000fe4000f8e10ff */
[----:B------:R-:W-:Y:S02]  /*23c0*/  F2FP.F16.F32.PACK_AB R59, R50, R45 ;  /* 0x0000002d323b723e */ /* 0x000fe400000000ff */
        /* <DEDUP_REMOVED lines=62> */
[----:B------:R-:W-:Y:S02]  /*27b0*/  F2FP.F16.F32.PACK_AB R21, R24, R21 ;  /* 0x000000151815723e */ /* 0x000fe400000000ff */
[----:B------:R-:W-:Y:S02]  /*27c0*/  F2FP.F16.F32.PACK_AB R58, R55, R58 ;  /* 0x0000003a373a723e */ /* 0x000fe400000000ff */
[----:B------:R-:W-:Y:S01]  /*27d0*/  F2FP.F16.F32.PACK_AB R45, R45, R52 ;  /* 0x000000342d2d723e */ /* 0x000fe200000000ff */
        /* <DEDUP_REMOVED lines=30> */
[----:B------:R-:W-:Y:S01]  /*29c0*/  F2FP.F16.F32.PACK_AB R16, R9, R16 ;  /* 0x000000100910723e */ /* 0x000fe200000000ff */
[----:B------:R-:W-:Y:S01]  /*29d0*/  ULDC.64 UR4, c[0x0][0x238] ;  /* 0x00008e0000047ab9 */ /* 0x000fe20000000a00 */
[----:B------:R-:W-:Y:S01]  /*29e0*/  IMAD.WIDE.U32 R12, R55, UR17, R12 ;  /* 0x00000011370c7c25 */ /* 0x000fe2000f8e000c */
[----:B------:R-:W-:Y:S02]  /*29f0*/  F2FP.F16.F32.PACK_AB R55, R19, R18 ;  /* 0x000000121337723e */ /* 0x000fe400000000ff */
        /* <DEDUP_REMOVED lines=11> */
[----:B------:R-:W-:-:S02]  /*2ab0*/  F2FP.F16.F32.PACK_AB R34, R49, R47 ;  /* 0x0000002f3122723e */ /* 0x000fc400000000ff */
[----:B------:R-:W-:-:S03]  /*2ac0*/  F2FP.F16.F32.PACK_AB R15, R36, R15 ;  /* 0x0000000f240f723e */ /* 0x000fc600000000ff */
        /* <DEDUP_REMOVED lines=18> */
[----:B------:R-:W-:Y:S01]  /*2bf0*/  F2FP.F16.F32.PACK_AB R16, R10, R5 ;  /* 0x000000050a10723e */ /* 0x000fe200000000ff */
[----:B------:R-:W-:Y:S01]  /*2c00*/  IMAD.X R10, RZ, RZ, R53, P2 ;  /* 0x000000ffff0a7224 */ /* 0x000fe200010e0635 */
[--C-:B------:R-:W-:Y:S01]  /*2c10*/  IADD3.X R12, RZ, UR11, R18.reuse, P4, P5 ;  /* 0x0000000bff0c7c10 */ /* 0x100fe2000a7ea412 */
[----:B------:R-:W-:Y:S01]  /*2c20*/  IMAD.X R18, RZ, RZ, R18, P3 ;  /* 0x000000ffff127224 */ /* 0x000fe200018e0612 */
[----:B------:R-:W-:-:S02]  /*2c30*/  SHF.L.U32 R53, R13, 0x2, RZ ;  /* 0x000000020d357819 */ /* 0x000fc400000006ff */
[----:B------:R-:W-:Y:S01]  /*2c40*/  F2FP.F16.F32.PACK_AB R56, R56, R51 ;  /* 0x000000333838723e */ /* 0x000fe200000000ff */
        /* <DEDUP_REMOVED lines=21> */
[----:B------:R-:W-:-:S02]  /*2da0*/  F2FP.F16.F32.PACK_AB R7, R23, R22 ;  /* 0x000000161707723e */ /* 0x000fc400000000ff */
[----:B------:R-:W-:-:S03]  /*2db0*/  F2FP.F16.F32.PACK_AB R43, R50, R43 ;  /* 0x0000002b322b723e */ /* 0x000fc600000000ff */
        /* <DEDUP_REMOVED lines=61> */
.L_x_5969:
[----:B-1----:R-:W-:-:S07]  /*3190*/  FMNMX R7, R4, R7, !PT ;  /* 0x0000000704077209 */ /* 0x002fce0007800000 */
.L_x_5961:
[----:B------:R-:W-:Y:S05]  /*31a0*/  BSYNC B0 ;  /* 0x0000000000007941 */ /* 0x000fea0003800000 */
.L_x_5960:
[----:B------:R-:W-:Y:S01]  /*31b0*/  ISETP.NE.AND P0, PT, R3, RZ, PT ;  /* 0x000000ff0300720c */ /* 0x000fe20003f05270 */
[----:B------:R-:W-:-:S12]  /*31c0*/  BSSY B0, `(.L_x_5959) ;  /* 0x0000004000007945 */ /* 0x000fd80003800000 */
[----:B------:R-:W-:Y:S05]  /*31d0*/  @P0 BRA `(.L_x_5963) ;  /* 0x0000000000080947 */ /* 0x000fea0003800000 */
[----:B0-----:R-:W0:Y:S02]  /*31e0*/  LDC.64 R4, c[0x0][0x238] ;  /* 0x00008e00ff047b82 */ /* 0x001e240000000a00 */
[----:B0-----:R1:W-:Y:S02]  /*31f0*/  REDG.E.MAX.S32.STRONG.GPU desc[UR12][R4.64], R7 ;  /* 0x000000070400798e */ /* 0x0013e4000d10e38c */
.L_x_5963:
[----:B------:R-:W-:Y:S05]  /*3200*/  BSYNC B0 ;  /* 0x0000000000007941 */ /* 0x000fea0003800000 */
.L_x_5959:
        /* <DEDUP_REMOVED lines=12> */
[----:B------:R-:W-:Y:S05]  /*32d0*/  CALL.REL.NOINC `($__internal_135_$__cuda_sm20_rcp_rn_f32_slowpath) ;  /* 0x0000000400887944 */ /* 0x000fea0003c00000 */
[----:B------:R-:W-:Y:S05]  /*32e0*/  BRA `(.L_x_5965) ;  /* 0x0000000000147947 */ /* 0x000fea0003800000 */
.L_x_5964:
[----:B-1----:R-:W1:Y:S01]  /*32f0*/  MUFU.RCP R5, UR9 ;  /* 0x0000000900057d08 */ /* 0x002e620008001000 */
[----:B------:R-:W-:-:S04]  /*3300*/  IMAD.U32 R0, RZ, RZ, UR9 ;  /* 0x00000009ff007e24 */ /* 0x000fc8000f8e00ff */
[----:B-1----:R-:W-:-:S04]  /*3310*/  FFMA R0, R5, R0, -1 ;  /* 0xbf80000005007423 */ /* 0x002fc80000000000 */
[----:B------:R-:W-:-:S04]  /*3320*/  FADD.FTZ R0, -R0, -RZ ;  /* 0x800000ff00007221 */ /* 0x000fc80000010100 */
[----:B------:R-:W-:-:S07]  /*3330*/  FFMA R5, R5, R0, R5 ;  /* 0x0000000005057223 */ /* 0x000fce0000000005 */
.L_x_5965:
[----:B------:R-:W1:Y:S02]  /*3340*/  LDC.64 R2, c[0x0][0x240] ;  /* 0x00009000ff027b82 */ /* 0x000e640000000a00 */
[----:B-1----:R-:W-:Y:S01]  /*3350*/  STG.E desc[UR12][R2.64], R5 ;  /* 0x0000000502007986 */ /* 0x002fe2000c10190c */
[----:B------:R-:W-:Y:S05]  /*3360*/  EXIT ;  /* 0x000000000000794d */ /* 0x000fea0003800000 */
.L_x_5962:
[----:B------:R-:W-:Y:S02]  /*3370*/  IMAD.MOV.U32 R9, RZ, RZ, 0x4 ;  /* 0x00000004ff097424 */ /* 0x000fe400078e00ff */
[----:B------:R-:W-:Y:S02]  /*3380*/  IMAD.MOV.U32 R11, RZ, RZ, 0x1f ;  /* 0x0000001fff0b7424 */ /* 0x000fe400078e00ff */
[----:B------:R-:W-:-:S07]  /*3390*/  IMAD.MOV.U32 R6, RZ, RZ, -0x1 ;  /* 0xffffffffff067424 */ /* 0x000fce00078e00ff */
[----:B01----:R-:W-:Y:S05]  /*33a0*/  WARPSYNC.COLLECTIVE R6, `(.L_x_5966) ;  /* 0x0000000006087348 */ /* 0x003fea0003c00000 */
[----:B-1----:R1:W2:Y:S02]  /*33b0*/  SHFL.DOWN P0, R7, R2, R9, R11 ;  /* 0x0800000902077389 */ /* 0x0022a4000000000b */
[----:B012---:R-:W-:Y:S01]  /*33c0*/  ENDCOLLECTIVE ;  /* 0x000000000000791b */ /* 0x007fe20003800000 */
.L_x_5966:
[----:B------:R-:W-:Y:S02]  /*33d0*/  IMAD.MOV.U32 R9, RZ, RZ, 0x2 ;  /* 0x00000002ff097424 */ /* 0x000fe400078e00ff */
[----:B------:R-:W-:-:S05]  /*33e0*/  IMAD.MOV.U32 R5, RZ, RZ, R7 ;  /* 0x000000ffff057224 */ /* 0x000fca00078e0007 */
[----:B------:R-:W-:-:S05]  /*33f0*/  FMNMX R5, R5, R2, !PT ;  /* 0x0000000205057209 */ /* 0x000fca0007800000 */
[----:B------:R-:W-:-:S07]  /*3400*/  IMAD.MOV.U32 R2, RZ, RZ, R5 ;  /* 0x000000ffff027224 */ /* 0x000fce00078e0005 */
[----:B------:R-:W-:Y:S05]  /*3410*/  WARPSYNC.COLLECTIVE R6, `(.L_x_5967) ;  /* 0x0000000006087348 */ /* 0x000fea0003c00000 */
[----:B------:R0:W1:Y:S02]  /*3420*/  SHFL.DOWN P0, R7, R2, R9, R11 ;  /* 0x0800000902077389 */ /* 0x000064000000000b */
[----:B01----:R-:W-:Y:S01]  /*3430*/  ENDCOLLECTIVE ;  /* 0x000000000000791b */ /* 0x003fe20003800000 */
.L_x_5967:
[----:B------:R-:W-:Y:S02]  /*3440*/  IMAD.MOV.U32 R9, RZ, RZ, 0x1 ;  /* 0x00000001ff097424 */ /* 0x000fe400078e00ff */
[----:B------:R-:W-:-:S05]  /*3450*/  IMAD.MOV.U32 R4, RZ, RZ, R7 ;  /* 0x000000ffff047224 */ /* 0x000fca00078e0007 */
[----:B------:R-:W-:-:S05]  /*3460*/  FMNMX R4, R5, R4, !PT ;  /* 0x0000000405047209 */ /* 0x000fca0007800000 */
[----:B------:R-:W-:-:S07]  /*3470*/  IMAD.MOV.U32 R2, RZ, RZ, R4 ;  /* 0x000000ffff027224 */ /* 0x000fce00078e0004 */
[----:B------:R-:W-:Y:S05]  /*3480*/  WARPSYNC.COLLECTIVE R6, `(.L_x_5968) ;  /* 0x0000000006087348 */ /* 0x000fea0003c00000 */
[----:B------:R0:W1:Y:S02]  /*3490*/  SHFL.DOWN P0, R7, R2, R9, R11 ;  /* 0x0800000902077389 */ /* 0x000064000000000b */
[----:B01----:R-:W-:Y:S01]  /*34a0*/  ENDCOLLECTIVE ;  /* 0x000000000000791b */ /* 0x003fe20003800000 */
.L_x_5968:
[----:B------:R-:W-:Y:S05]  /*34b0*/  BRA `(.L_x_5969) ;  /* 0xfffffffc00347947 */ /* 0x000fea000383ffff */
        .weak           $__internal_134_$__cuda_sm20_div_u64
        .type           $__internal_134_$__cuda_sm20_div_u64,@function
        .size           $__internal_134_$__cuda_sm20_div_u64,($__internal_135_$__cuda_sm20_rcp_rn_f32_slowpath - $__internal_134_$__cuda_sm20_div_u64)
$__internal_134_$__cuda_sm20_div_u64:
        /* <DEDUP_REMOVED lines=67> */
[----:B------:R-:W-:Y:S06]  /*38f0*/  RET.REL.NODEC R10 `(_ZN18transformer_engine6detail32dgated_act_cast_transpose_kernelILi2ELi2Ef13__nv_bfloat166__halfNS_5EmptyEXadL_ZNS_5dreluIffEET_T0_RKS4_EEXadL_ZNS_4reluIffEES6_S7_S9_EEEEvPKT2_SD_PT3_SF_PKT1_PSG_SJ_mmm) ;  /* 0xffffffc40ac07950 */ /* 0x000fec0003c3ffff */
        .weak           $__internal_135_$__cuda_sm20_rcp_rn_f32_slowpath
        .type           $__internal_135_$__cuda_sm20_rcp_rn_f32_slowpath,@function
        .size           $__internal_135_$__cuda_sm20_rcp_rn_f32_slowpath,(.L_x_34620 - $__internal_135_$__cuda_sm20_rcp_rn_f32_slowpath)
$__internal_135_$__cuda_sm20_rcp_rn_f32_slowpath:
        /* <DEDUP_REMOVED lines=15> */
.L_x_5970:
        /* <DEDUP_REMOVED lines=33> */
.L_x_5972:
[----:B------:R0:W1:Y:S02]  /*3c00*/  MUFU.RCP R2, R0 ;  /* 0x0000000000027308 */ /* 0x0000640000001000 */
.L_x_5971:
[----:B-1-3--:R-:W-:Y:S02]  /*3c10*/  IMAD.MOV.U32 R5, RZ, RZ, R2 ;  /* 0x000000ffff057224 */ /* 0x00afe400078e0002 */
[----:B------:R-:W-:Y:S02]  /*3c20*/  IMAD.MOV.U32 R2, RZ, RZ, R7 ;  /* 0x000000ffff027224 */ /* 0x000fe400078e0007 */
[----:B------:R-:W-:-:S04]  /*3c30*/  IMAD.MOV.U32 R3, RZ, RZ, 0x0 ;  /* 0x00000000ff037424 */ /* 0x000fc800078e00ff */
[----:B0-2---:R-:W-:Y:S05]  /*3c40*/  RET.REL.NODEC R2 `(_ZN18transformer_engine6detail32dgated_act_cast_transpose_kernelILi2ELi2Ef13__nv_bfloat166__halfNS_5EmptyEXadL_ZNS_5dreluIffEET_T0_RKS4_EEXadL_ZNS_4reluIffEES6_S7_S9_EEEEvPKT2_SD_PT3_SF_PKT1_PSG_SJ_mmm) ;  /* 0xffffffc002ec7950 */ /* 0x005fea0003c3ffff */
.L_x_5973:
        /* <DEDUP_REMOVED lines=11> */
.L_x_34620:


//--------------------- .text._ZN18transformer_engine6detail43dgated_act_cast_transpose_kernel_notalignedILi2ELi1Ef13__nv_bfloat16fNS_5EmptyEXadL_ZNS_5dreluIffEET_T0_RKS3_EEXadL_ZNS_4reluIffEES5_S6_S8_EEEEvPKT2_SC_PT3_SE_PKT1_PSF_SI_mmm --------------------------
	.section	.text._ZN18transformer_engine6detail43dgated_act_cast_transpose_kernel_notalignedILi2ELi1Ef13__nv_bfloat16fNS_5EmptyEXadL_ZNS_5dreluIffEET_T0_RKS3_EEXadL_ZNS_4reluIffEES5_S6_S8_EEEEvPKT2_SC_PT3_SE_PKT1_PSF_SI_mmm,"ax",@progbits
	.align	128
        .global         _ZN18transformer_engine6detail43dgated_act_cast_transpose_kernel_notalignedILi2ELi1Ef13__nv_bfloat16fNS_5EmptyEXadL_ZNS_5dreluIffEET_T0_RKS3_EEXadL_ZNS_4reluIffEES5_S6_S8_EEEEvPKT2_SC_PT3_SE_PKT1_PSF_SI_mmm
        .type           _ZN18transformer_engine6detail43dgated_act_cast_transpose_kernel_notalignedILi2ELi1Ef13__nv_bfloat16fNS_5EmptyEXadL_ZNS_5dreluIffEET_T0_RKS3_EEXadL_ZNS_4reluIffEES5_S6_S8_EEEEvPKT2_SC_PT3_SE_PKT1_PSF_SI_mmm,@function
        .size           _ZN18transformer_engine6detail43dgated_act_cast_transpose_kernel_notalignedILi2ELi1Ef13__nv_bfloat16fNS_5EmptyEXadL_ZNS_5dreluIffEET_T0_RKS3_EEXadL_ZNS_4reluIffEES5_S6_S8_EEEEvPKT2_SC_PT3_SE_PKT1_PSF_SI_mmm,(.L_x_34622 - _ZN18transformer_engine6detail43dgated_act_cast_transpose_kernel_notalignedILi2ELi1Ef13__nv_bfloat16fNS_5EmptyEXadL_ZNS_5dreluIffEET_T0_RKS3_EEXadL_ZNS_4reluIffEES5_S6_S8_EEEEvPKT2_SC_PT3_SE_PKT1_PSF_SI_mmm)
        .other          _ZN18transformer_engine6detail43dgated_act_cast_transpose_kernel_notalignedILi2ELi1Ef13__nv_bfloat16fNS_5EmptyEXadL_ZNS_5dreluIffEET_T0_RKS3_EEXadL_ZNS_4reluIffEES5_S6_S8_EEEEvPKT2_SC_PT3_SE_PKT1_PSF_SI_mmm,@"STO_CUDA_ENTRY STV_DEFAULT"
_ZN18transformer_engine6detail43dgated_act_cast_transpose_kernel_notalignedILi2ELi1Ef13__nv_bfloat16fNS_5EmptyEXadL_ZNS_5dreluIffEET_T0_RKS3_EEXadL_ZNS_4reluIffEES5_S6_S8_EEEEvPKT2_SC_PT3_SE_PKT1_PSF_SI_mmm:
.text._ZN18transformer_engine6detail43dgated_act_cast_transpose_kernel_notalignedILi2ELi1Ef13__nv_bfloat16fNS_5EmptyEXadL_ZNS_5dreluIffEET_T0_RKS3_EEXadL_ZNS_4reluIffEES5_S6_S8_EEEEvPKT2_SC_PT3_SE_PKT1_PSF_SI_mmm:
        /* <DEDUP_REMOVED lines=19> */
[----:B------:R-:W-:Y:S05]  /*0130*/  CALL.REL.NOINC `($__internal_136_$__cuda_sm20_div_u64) ;  /* 0x0000004400347944 */ /* 0x000fea0003c00000 */
        /* <DEDUP_REMOVED lines=9> */
.L_x_5974:
        /* <DEDUP_REMOVED lines=22> */
.L_x_5975:
        /* <DEDUP_REMOVED lines=8> */
[C---:B------:R-:W-:Y:S01]  /*03b0*/  SHF.L.U64.HI R5, R12.reuse, 0x5, R11 ;  /* 0x000000050c057819 */ /* 0x040fe2000001020b */
[----:B------:R-:W-:Y:S01]  /*03c0*/  IMAD.SHL.U32 R48, R12, 0x2, RZ ;  /* 0x000000020c307824 */ /* 0x000fe200078e00ff */
[----:B------:R-:W-:Y:S01]  /*03d0*/  LEA R7, P1, -R22, UR10, 0x5 ;  /* 0x0000000a16077c11 */ /* 0x000fe2000f8229ff */
[----:B------:R-:W-:-:S06]  /*03e0*/  ULDC.64 UR4, c[0x0][0x210] ;  /* 0x0000840000047ab9 */ /* 0x000fcc0000000a00 */
[----:B------:R-:W1:Y:S01]  /*03f0*/  @P0 LDC.64 R2, c[0x0][0x230] ;  /* 0x00008c00ff020b82 */ /* 0x000e620000000a00 */
[----:B------:R-:W-:Y:S02]  /*0400*/  SHF.R.U32.HI R9, RZ, 0x3, R14 ;  /* 0x00000003ff097819 */ /* 0x000fe4000001160e */
[--C-:B0-----:R-:W-:Y:S02]  /*0410*/  SHF.R.U64 R26, R24, 0x1, R25.reuse ;  /* 0x00000001181a7819 */ /* 0x101fe40000001219 */
[----:B------:R-:W-:Y:S02]  /*0420*/  SHF.R.U32.HI R27, RZ, 0x1, R25 ;  /* 0x00000001ff1b7819 */ /* 0x000fe40000011619 */
[----:B------:R-:W-:Y:S02]  /*0430*/  IADD3.X R0, ~R0, UR11, RZ, P1, !PT ;  /* 0x0000000b00007c10 */ /* 0x000fe40008ffe5ff */
[----:B------:R-:W-:-:S04]  /*0440*/  ISETP.LT.U32.AND P1, PT, R7, 0x20, PT ;  /* 0x000000200700780c */ /* 0x000fc80003f21070 */
[----:B------:R-:W-:Y:S01]  /*0450*/  ISETP.LT.U32.AND.EX P1, PT, R0, RZ, PT, P1 ;  /* 0x000000ff0000720c */ /* 0x000fe20003f21110 */
[----:B-1----:R0:W5:Y:S01]  /*0460*/  @P0 LDG.E R10, desc[UR6][R2.64] ;  /* 0x00000006020a0981 */ /* 0x002162000c1e1900 */
[C---:B------:R-:W-:Y:S01]  /*0470*/  LEA R6, P0, -R12.reuse, R26, 0x5 ;  /* 0x0000001a0c067211 */ /* 0x040fe200078029ff */
[----:B------:R-:W-:Y:S01]  /*0480*/  BSSY B0, `(.L_x_5976) ;  /* 0x000003a000007945 */ /* 0x000fe20003800000 */
[----:B------:R-:W-:Y:S02]  /*0490*/  SEL R7, R7, 0x20, P1 ;  /* 0x0000002007077807 */ /* 0x000fe40000800000 */
[----:B------:R-:W-:Y:S02]  /*04a0*/  SHF.L.U64.HI R49, R12, 0x1, R11 ;  /* 0x000000010c317819 */ /* 0x000fe4000001020b */
[----:B0-----:R-:W-:Y:S01]  /*04b0*/  LOP3.LUT R3, R9, 0x1ffffffc, RZ, 0xc0, !PT ;  /* 0x1ffffffc09037812 */ /* 0x001fe200078ec0ff */
[----:B------:R-:W-:Y:S01]  /*04c0*/  IMAD.X R2, R27, 0x1, ~R5, P0 ;  /* 0x000000011b027824 */ /* 0x000fe200000e0e05 */
[----:B------:R-:W-:Y:S01]  /*04d0*/  ISETP.LT.U32.AND P0, PT, R6, 0x20, PT ;  /* 0x000000200600780c */ /* 0x000fe20003f01070 */
[----:B------:R-:W-:Y:S01]  /*04e0*/  IMAD.WIDE.U32 R48, R22, R24, R48 ;  /* 0x0000001816307225 */ /* 0x000fe200078e0030 */
[----:B------:R-:W-:-:S02]  /*04f0*/  LOP3.LUT R9, R9, 0x1c, RZ, 0xc0, !PT ;  /* 0x0000001c09097812 */ /* 0x000fc400078ec0ff */
[----:B------:R-:W-:Y:S01]  /*0500*/  ISETP.LT.U32.AND.EX P0, PT, R2, RZ, PT, P0 ;  /* 0x000000ff0200720c */ /* 0x000fe20003f01100 */
[----:B------:R-:W-:Y:S01]  /*0510*/  IMAD.IADD R8, R14, 0x1, -R3 ;  /* 0x000000010e087824 */ /* 0x000fe200078e0a03 */
[----:B------:R-:W-:Y:S01]  /*0520*/  ISETP.GE.U32.AND P3, PT, R9, R7, PT ;  /* 0x000000070900720c */ /* 0x000fe20003f66070 */
[----:B------:R-:W-:Y:S01]  /*0530*/  IMAD R2, R23, R24, RZ ;  /* 0x0000001817027224 */ /* 0x000fe200078e02ff */
[----:B------:R-:W-:Y:S01]  /*0540*/  SEL R6, R6, 0x20, P0 ;  /* 0x0000002006067807 */ /* 0x000fe20000000000 */
[----:B------:R-:W-:Y:S01]  /*0550*/  VIADD R0, R9, 0x1 ;  /* 0x0000000109007836 */ /* 0x000fe20000000000 */
[----:B------:R-:W-:Y:S01]  /*0560*/  LOP3.LUT R16, R8, 0x1f, RZ, 0xc0, !PT ;  /* 0x0000001f08107812 */ /* 0x000fe200078ec0ff */
[----:B------:R-:W-:Y:S02]  /*0570*/  IMAD R19, R22, R25, R2 ;  /* 0x0000001916137224 */ /* 0x000fe400078e0202 */
[----:B------:R-:W-:Y:S01]  /*0580*/  VIADD R5, R8, 0xffffffff ;  /* 0xffffffff08057836 */ /* 0x000fe20000000000 */
[----:B------:R-:W-:Y:S01]  /*0590*/  ISETP.LT.U32.AND P3, PT, R16, R6, !P3 ;  /* 0x000000061000720c */ /* 0x000fe20005f61070 */
[----:B------:R-:W-:Y:S01]  /*05a0*/  IMAD.MOV.U32 R2, RZ, RZ, R12 ;  /* 0x000000ffff027224 */ /* 0x000fe200078e000c */
[-C--:B------:R-:W-:Y:S01]  /*05b0*/  ISETP.GE.U32.AND P2, PT, R0, R7.reuse, PT ;  /* 0x000000070000720c */ /* 0x080fe20003f46070 */
[----:B------:R-:W-:Y:S01]  /*05c0*/  IMAD.MOV.U32 R3, RZ, RZ, R11 ;  /* 0x000000ffff037224 */ /* 0x000fe200078e000b */
[----:B------:R-:W-:Y:S01]  /*05d0*/  LOP3.LUT R5, R5, 0x1f, RZ, 0xc0, !PT ;  /* 0x0000001f05057812 */ /* 0x000fe200078ec0ff */
[----:B------:R-:W-:Y:S01]  /*05e0*/  IMAD.IADD R15, R19, 0x1, R49 ;  /* 0x00000001130f7824 */ /* 0x000fe200078e0231 */
[----:B------:R-:W-:Y:S01]  /*05f0*/  LEA R49, P1, R48, UR4, 0x6 ;  /* 0x0000000430317c11 */ /* 0x000fe2000f8230ff */
[----:B------:R-:W-:Y:S01]  /*0600*/  IMAD.WIDE.U32 R28, R22, R24, R2 ;  /* 0x00000018161c7225 */ /* 0x000fe200078e0002 */
[----:B------:R-:W-:-:S02]  /*0610*/  ISETP.GE.U32.AND P0, PT, R0, R7, PT ;  /* 0x000000070000720c */ /* 0x000fc40003f06070 */
[----:B------:R-:W-:Y:S01]  /*0620*/  LEA.HI.X R48, R48, UR5, R15, 0x6, P1 ;  /* 0x0000000530307c11 */ /* 0x000fe200088f340f */
[----:B------:R-:W-:Y:S01]  /*0630*/  VIADD R34, R9, 0x3 ;  /* 0x0000000309227836 */ /* 0x000fe20000000000 */
[----:B------:R-:W-:Y:S01]  /*0640*/  ISETP.LT.U32.AND P2, PT, R5, R6, !P2 ;  /* 0x000000060500720c */ /* 0x000fe20005741070 */
[----:B------:R-:W-:Y:S01]  /*0650*/  IMAD.IADD R4, R29, 0x1, R19 ;  /* 0x000000011d047824 */ /* 0x000fe200078e0213 */
[----:B------:R-:W-:Y:S01]  /*0660*/  @!P3 CS2R R32, SRZ ;  /* 0x000000000020b805 */ /* 0x000fe2000001ff00 */
[----:B------:R-:W-:Y:S01]  /*0670*/  @!P3 IMAD.MOV.U32 R0, RZ, RZ, RZ ;  /* 0x000000ffff00b224 */ /* 0x000fe200078e00ff */
[----:B------:R-:W-:Y:S09]  /*0680*/  @!P3 BRA `(.L_x_5977) ;  /* 0x000000000064b947 */ /* 0x000ff20003800000 */
[C---:B------:R-:W-:Y:S01]  /*0690*/  IMAD.SHL.U32 R15, R28.reuse, 0x40, RZ ;  /* 0x000000401c0f7824 */ /* 0x040fe200078e00ff */
[----:B------:R-:W-:Y:S01]  /*06a0*/  ULDC.64 UR4, c[0x0][0x218] ;  /* 0x0000860000047ab9 */ /* 0x000fe20000000a00 */
[----:B------:R-:W-:Y:S01]  /*06b0*/  IMAD.MOV.U32 R17, RZ, RZ, RZ ;  /* 0x000000ffff117224 */ /* 0x000fe200078e00ff */
[----:B------:R-:W-:Y:S01]  /*06c0*/  SHF.L.U64.HI R38, R28, 0x6, R4 ;  /* 0x000000061c267819 */ /* 0x000fe20000010204 */
[----:B------:R-:W-:Y:S01]  /*06d0*/  IMAD R3, R27, R9, RZ ;  /* 0x000000091b037224 */ /* 0x000fe200078e02ff */
[----:B------:R-:W-:Y:S01]  /*06e0*/  LEA R36, P1, R15, UR4, 0x1 ;  /* 0x000000040f247c11 */ /* 0x000fe2000f8208ff */
[----:B------:R-:W-:-:S03]  /*06f0*/  IMAD.WIDE.U32 R30, R9, R26, R16 ;  /* 0x0000001a091e7225 */ /* 0x000fc600078e0010 */
[----:B------:R-:W-:Y:S01]  /*0700*/  LEA.HI.X R38, R15, UR5, R38, 0x1, P1 ;  /* 0x000000050f267c11 */ /* 0x000fe200088f0c26 */
[----:B------:R-:W-:Y:S01]  /*0710*/  IMAD.WIDE.U32 R32, R9, R24, R16 ;  /* 0x0000001809207225 */ /* 0x000fe200078e0010 */
[----:B------:R-:W-:-:S03]  /*0720*/  LEA R2, P1, R30, R49, 0x2 ;  /* 0x000000311e027211 */ /* 0x000fc600078210ff */
[----:B------:R-:W-:Y:S02]  /*0730*/  IMAD.IADD R3, R31, 0x1, R3 ;  /* 0x000000011f037824 */ /* 0x000fe400078e0203 */
[----:B------:R-:W-:Y:S02]  /*0740*/  IMAD R33, R9, R25, R33 ;  /* 0x0000001909217224 */ /* 0x000fe400078e0221 */
[----:B------:R-:W-:Y:S01]  /*0750*/  IMAD.SHL.U32 R15, R32, 0x4, RZ ;  /* 0x00000004200f7824 */ /* 0x000fe200078e00ff */
[----:B------:R-:W-:Y:S01]  /*0760*/  LEA.HI.X R3, R30, R48, R3, 0x2, P1 ;  /* 0x000000301e037211 */ /* 0x000fe200008f1403 */
[----:B------:R-:W-:Y:S01]  /*0770*/  IMAD.WIDE.U32 R18, R24, 0x2, RZ ;  /* 0x0000000218127825 */ /* 0x000fe200078e00ff */
[----:B------:R-:W-:Y:S02]  /*0780*/  SHF.L.U64.HI R33, R32, 0x2, R33 ;  /* 0x0000000220217819 */ /* 0x000fe40000010221 */
[-C--:B------:R-:W-:Y:S01]  /*0790*/  IADD3 R30, P1, R15, R36.reuse, RZ ;  /* 0x000000240f1e7210 */ /* 0x080fe20007f3e0ff */
[----:B------:R-:W-:Y:S01]  /*07a0*/  IMAD.SHL.U32 R31, R25, 0x2, RZ ;  /* 0x00000002191f7824 */ /* 0x000fe200078e00ff */
[----:B------:R-:W-:-:S03]  /*07b0*/  IADD3 R18, P4, P5, R15, R36, R18 ;  /* 0x000000240f127210 */ /* 0x000fc60007d9e012 */
[----:B------:R-:W-:Y:S02]  /*07c0*/  IMAD.IADD R0, R19, 0x1, R31 ;  /* 0x0000000113007824 */ /* 0x000fe400078e021f */
[----:B------:R-:W-:-:S03]  /*07d0*/  IMAD.X R31, R33, 0x1, R38, P1 ;  /* 0x00000001211f7824 */ /* 0x000fc600008e0626 */
[----:B------:R-:W-:Y:S02]  /*07e0*/  IADD3.X R19, R33, R38, R0, P4, P5 ;  /* 0x0000002621137210 */ /* 0x000fe400027ea400 */
[----:B------:R0:W5:Y:S04]  /*07f0*/  LDG.E R0, desc[UR6][R2.64] ;  /* 0x0000000602007981 */ /* 0x000168000c1e1900 */
[----:B------:R0:W5:Y:S04]  /*0800*/  LDG.E R33, desc[UR6][R30.64] ;  /* 0x000000061e217981 */ /* 0x000168000c1e1900 */
[----:B------:R0:W5:Y:S02]  /*0810*/  LDG.E R32, desc[UR6][R18.64] ;  /* 0x0000000612207981 */ /* 0x000164000c1e1900 */
.L_x_5977:
[----:B------:R-:W-:Y:S05]  /*0820*/  BSYNC B0 ;  /* 0x0000000000007941 */ /* 0x000fea0003800000 */
.L_x_5976:
[----:B------:R-:W-:Y:S01]  /*0830*/  BSSY B0, `(.L_x_5978) ;  /* 0x0000020000007945 */ /* 0x000fe20003800000 */
[----:B------:R-:W-:Y:S01]  /*0840*/  ISETP.GE.U32.AND P1, PT, R34, R7, PT ;  /* 0x000000072200720c */ /* 0x000fe20003f26070 */
[----:B------:R-:W-:Y:S01]  /*0850*/  VIADD R34, R9, 0x2 ;  /* 0x0000000209227836 */ /* 0x000fe20000000000 */
[----:B------:R-:W-:Y:S01]  /*0860*/  @!P2 CS2R R38, SRZ ;  /* 0x000000000026a805 */ /* 0x000fe2000001ff00 */
[----:B------:R-:W-:Y:S01]  /*0870*/  @!P2 IMAD.MOV.U32 R15, RZ, RZ, RZ ;  /* 0x000000ffff0fa224 */ /* 0x000fe200078e00ff */
[----:B------:R-:W-:Y:S09]  /*0880*/  @!P2 BRA `(.L_x_5979) ;  /* 0x000000000068a947 */ /* 0x000ff20003800000 */
        /* <DEDUP_REMOVED lines=11> */
[----:B------:R-:W-:-:S03]  /*0940*/  IMAD.X R19, R37, 0x1, R3, P2 ;  /* 0x0000000125137824 */ /* 0x000fc600010e0603 */
[C---:B------:R-:W-:Y:S01]  /*0950*/  SHF.L.U64.HI R36, R31.reuse, 0x2, R36 ;  /* 0x000000021f247819 */ /* 0x040fe20000010224 */
[----:B------:R-:W-:Y:S01]  /*0960*/  IMAD.SHL.U32 R31, R31, 0x4, RZ ;  /* 0x000000041f1f7824 */ /* 0x000fe200078e00ff */
[-C--:B------:R-:W-:Y:S02]  /*0970*/  LEA R30, P2, R24, R2.reuse, 0x1 ;  /* 0x00000002181e7211 */ /* 0x080fe400078408ff */
[----:B------:R-:W-:Y:S02]  /*0980*/  LEA.HI.X R3, R28, UR5, R4, 0x7, P4 ;  /* 0x000000051c037c11 */ /* 0x000fe4000a0f3c04 */
[----:B------:R-:W-:Y:S02]  /*0990*/  IADD3 R2, P5, R31, R2, RZ ;  /* 0x000000021f027210 */ /* 0x000fe40007fbe0ff */
        /* <DEDUP_REMOVED lines=9> */
.L_x_5979:
[----:B------:R-:W-:Y:S05]  /*0a30*/  BSYNC B0 ;  /* 0x0000000000007941 */ /* 0x000fea0003800000 */
.L_x_5978:
[C---:B01---5:R-:W-:Y:S01]  /*0a40*/  PRMT R2, R33.reuse, 0x7632, R2 ;  /* 0x0000763221027816 */ /* 0x063fe20000000002 */
[----:B------:R-:W-:Y:S01]  /*0a50*/  IMAD.U32 R33, R33, 0x10000, RZ ;  /* 0x0001000021217824 */ /* 0x000fe200078e00ff */
[C---:B------:R-:W-:Y:S01]  /*0a60*/  PRMT R3, R0.reuse, 0x7632, R3 ;  /* 0x0000763200037816 */ /* 0x040fe20000000003 */
[----:B------:R-:W-:Y:S01]  /*0a70*/  IMAD.U32 R19, R0, 0x10000, RZ ;  /* 0x0001000000137824 */ /* 0x000fe200078e00ff */
[----:B------:R-:W-:Y:S01]  /*0a80*/  PRMT R18, R32, 0x7632, R18 ;  /* 0x0000763220127816 */ /* 0x000fe20000000012 */
[----:B------:R-:W-:Y:S01]  /*0a90*/  IMAD.U32 R30, R2, 0x10000, RZ ;  /* 0x00010000021e7824 */ /* 0x000fe200078e00ff */
[----:B------:R-:W-:Y:S01]  /*0aa0*/  FSET.BF.GT.AND R0, R33, RZ, PT ;  /* 0x000000ff2100720a */ /* 0x000fe20003804000 */
[----:B------:R-:W-:Y:S01]  /*0ab0*/  IMAD.U32 R35, R32, 0x10000, RZ ;  /* 0x0001000020237824 */ /* 0x000fe200078e00ff */
[----:B------:R-:W-:Y:S01]  /*0ac0*/  FMNMX R2, RZ, R33, !PT ;  /* 0x00000021ff027209 */ /* 0x000fe20007800000 */
[----:B------:R-:W-:Y:S01]  /*0ad0*/  IMAD.U32 R32, R3, 0x10000, RZ ;  /* 0x0001000003207824 */ /* 0x000fe200078e00ff */
[----:B------:R-:W-:Y:S01]  /*0ae0*/  FSET.BF.GT.AND R3, R30, RZ, PT ;  /* 0x000000ff1e03720a */ /* 0x000fe20003804000 */
[----:B------:R-:W-:Y:S01]  /*0af0*/  FMUL R0, R0, R19 ;  /* 0x0000001300007220 */ /* 0x000fe20000400000 */
[----:B------:R-:W-:Y:S01]  /*0b00*/  IMAD.U32 R18, R18, 0x10000, RZ ;  /* 0x0001000012127824 */ /* 0x000fe200078e00ff */
[----:B------:R-:W-:Y:S01]  /*0b10*/  LOP3.LUT R31, R25, 0x7fffffff, RZ, 0xc0, !PT ;  /* 0x7fffffff191f7812 */ /* 0x000fe200078ec0ff */
[----:B------:R-:W-:Y:S01]  /*0b20*/  FMUL R41, R19, R2 ;  /* 0x0000000213297220 */ /* 0x000fe20000400000 */
[----:B------:R-:W-:Y:S01]  /*0b30*/  FMUL R3, R3, R32 ;  /* 0x0000002003037220 */ /* 0x000fe20000400000 */
[----:B------:R-:W-:Y:S01]  /*0b40*/  FMUL R35, R0, R35 ;  /* 0x0000002300237220 */ /* 0x000fe20000400000 */
[----:B------:R-:W-:Y:S01]  /*0b50*/  FMNMX R33, RZ, R30, !PT ;  /* 0x0000001eff217209 */ /* 0x000fe20007800000 */
[----:B------:R-:W-:-:S02]  /*0b60*/  IMAD.MOV.U32 R30, RZ, RZ, R24 ;  /* 0x000000ffff1e7224 */ /* 0x000fc400078e0018 */
[----:B------:R-:W-:Y:S01]  /*0b70*/  FMUL R37, R3, R18 ;  /* 0x0000001203257220 */ /* 0x000fe20000400000 */
[----:B------:R-:W-:Y:S01]  /*0b80*/  VIADD R2, R8, 0x1e ;  /* 0x0000001e08027836 */ /* 0x000fe20000000000 */
[----:B------:R-:W-:Y:S01]  /*0b90*/  FMNMX R0, RZ, |R35|, !PT ;  /* 0x40000023ff007209 */ /* 0x000fe20007800000 */
[----:B------:R-:W-:-:S04]  /*0ba0*/  IMAD.WIDE.U32 R18, R9, R24, R30 ;  /* 0x0000001809127225 */ /* 0x000fc800078e001e */
[----:B------:R-:W-:Y:S01]  /*0bb0*/  FMUL R33, R32, R33 ;  /* 0x0000002120217220 */ /* 0x000fe20000400000 */
[----:B------:R-:W-:Y:S01]  /*0bc0*/  ISETP.GE.U32.AND P5, PT, R34, R7, PT ;  /* 0x000000072200720c */ /* 0x000fe20003fa6070 */
[----:B------:R-:W-:Y:S01]  /*0bd0*/  BSSY B0, `(.L_x_5980) ;  /* 0x000001b000007945 */ /* 0x000fe20003800000 */
[----:B------:R-:W-:Y:S01]  /*0be0*/  FMNMX R0, |R37|, R0, !PT ;  /* 0x0000000025007209 */ /* 0x000fe20007800200 */
[----:B------:R-:W-:Y:S01]  /*0bf0*/  IMAD R43, R31, R9, RZ ;  /* 0x000000091f2b7224 */ /* 0x000fe200078e02ff */
[----:B------:R-:W-:Y:S01]  /*0c00*/  ISETP.GE.U32.AND P4, PT, R9, R7, PT ;  /* 0x000000070900720c */ /* 0x000fe20003f86070 */
[C---:B------:R-:W-:Y:S01]  /*0c10*/  FMUL R32, R41.reuse, R10 ;  /* 0x0000000a29207220 */ /* 0x040fe20000400000 */
[----:B------:R-:W-:Y:S02]  /*0c20*/  FMNMX R40, |R41|, R0, !PT ;  /* 0x0000000029287209 */ /* 0x000fe40007800200 */
[----:B------:R-:W-:Y:S02]  /*0c30*/  LOP3.LUT R2, R2, 0x1f, RZ, 0xc0, !PT ;  /* 0x0000001f02027812 */ /* 0x000fe400078ec0ff */
[----:B------:R-:W-:-:S02]  /*0c40*/  IADD3 R3, P6, R18, R24, RZ ;  /* 0x0000001812037210 */ /* 0x000fc40007fde0ff */
[----:B------:R-:W-:Y:S01]  /*0c50*/  ISETP.GE.U32.AND P2, PT, R34, R7, PT ;  /* 0x000000072200720c */ /* 0x000fe20003f46070 */
[----:B------:R-:W-:Y:S01]  /*0c60*/  FMUL R34, R35, R10 ;  /* 0x0000000a23227220 */ /* 0x000fe20000400000 */
[C---:B------:R-:W-:Y:S01]  /*0c70*/  FMNMX R40, |R33|.reuse, R40, !PT ;  /* 0x0000002821287209 */ /* 0x040fe20007800200 */
[----:B------:R-:W-:Y:S01]  /*0c80*/  FMUL R33, R33, R10 ;  /* 0x0000000a21217220 */ /* 0x000fe20000400000 */
[----:B------:R-:W-:Y:S01]  /*0c90*/  ISETP.GE.U32.OR P4, PT, R16, R6, P4 ;  /* 0x000000061000720c */ /* 0x000fe20002786470 */
[----:B------:R-:W-:Y:S01]  /*0ca0*/  FMUL R35, R37, R10 ;  /* 0x0000000a25237220 */ /* 0x000fe20000400000 */
[----:B------:R-:W-:Y:S02]  /*0cb0*/  ISETP.LT.U32.AND P5, PT, R2, R6, !P5 ;  /* 0x000000060200720c */ /* 0x000fe40006fa1070 */
[----:B------:R-:W-:Y:S01]  /*0cc0*/  IADD3.X R0, R31, R19, R43, P6, !PT ;  /* 0x000000131f007210 */ /* 0x000fe200037fe42b */
[----:B------:R-:W-:Y:S10]  /*0cd0*/  @!P3 BRA `(.L_x_5981) ;  /* 0x000000000028b947 */ /* 0x000ff40003800000 */
        /* <DEDUP_REMOVED lines=10> */
.L_x_5981:
[----:B------:R-:W-:Y:S05]  /*0d80*/  BSYNC B0 ;  /* 0x0000000000007941 */ /* 0x000fea0003800000 */
.L_x_5980:
        /* <DEDUP_REMOVED lines=15> */
.L_x_5983:
[----:B------:R-:W-:Y:S05]  /*0e80*/  BSYNC B0 ;  /* 0x0000000000007941 */ /* 0x000fea0003800000 */
.L_x_5982:
[----:B------:R-:W-:Y:S01]  /*0e90*/  BSSY B0, `(.L_x_5984) ;  /* 0x0000021000007945 */ /* 0x000fe20003800000 */
[----:B0-----:R-:W-:Y:S02]  /*0ea0*/  IADD3 R36, R14, 0x1e, -R9 ;  /* 0x0000001e0e247810 */ /* 0x001fe40007ffe809 */
[----:B------:R-:W-:Y:S01]  /*0eb0*/  @!P5 CS2R R44, SRZ ;  /* 0x00000000002cd805 */ /* 0x000fe2000001ff00 */
[----:B------:R-:W-:Y:S01]  /*0ec0*/  @!P5 IMAD.MOV.U32 R46, RZ, RZ, RZ ;  /* 0x000000ffff2ed224 */ /* 0x000fe200078e00ff */
[----:B------:R-:W-:Y:S06]  /*0ed0*/  @!P5 BRA `(.L_x_5985) ;  /* 0x000000000070d947 */ /* 0x000fec0003800000 */
[----:B------:R-:W-:Y:S01]  /*0ee0*/  LOP3.LUT R17, R25, 0x7fffffff, RZ, 0xc0, !PT ;  /* 0x7fffffff19117812 */ /* 0x000fe200078ec0ff */
[----:B------:R-:W-:Y:S01]  /*0ef0*/  IMAD.MOV.U32 R16, RZ, RZ, R24 ;  /* 0x000000ffff107224 */ /* 0x000fe200078e0018 */
[----:B------:R-:W-:Y:S01]  /*0f00*/  ULDC.64 UR4, c[0x0][0x218] ;  /* 0x0000860000047ab9 */ /* 0x000fe20000000a00 */
[-C--:B------:R-:W-:Y:S01]  /*0f10*/  IMAD R41, R27, R9.reuse, RZ ;  /* 0x000000091b297224 */ /* 0x080fe200078e02ff */
[C---:B------:R-:W-:Y:S01]  /*0f20*/  LEA R43, P3, R28.reuse, UR4, 0x7 ;  /* 0x000000041c2b7c11 */ /* 0x040fe2000f8638ff */
[----:B------:R-:W-:Y:S02]  /*0f30*/  IMAD R37, R17, R9, RZ ;  /* 0x0000000911257224 */ /* 0x000fe400078e02ff */
[----:B-1----:R-:W-:Y:S01]  /*0f40*/  IMAD.WIDE.U32 R18, R9, R24, R16 ;  /* 0x0000001809127225 */ /* 0x002fe200078e0010 */
[----:B------:R-:W-:Y:S02]  /*0f50*/  LEA.HI.X R42, R28, UR5, R4, 0x7, P3 ;  /* 0x000000051c2a7c11 */ /* 0x000fe400098f3c04 */
[----:B------:R-:W-:Y:S01]  /*0f60*/  LEA R47, P3, R24, R43, 0x1 ;  /* 0x0000002b182f7211 */ /* 0x000fe200078608ff */
[----:B------:R-:W-:Y:S01]  /*0f70*/  IMAD.IADD R37, R19, 0x1, R37 ;  /* 0x0000000113257824 */ /* 0x000fe200078e0225 */
[----:B------:R-:W-:Y:S01]  /*0f80*/  IADD3 R46, P4, P5, R2, R18, R24 ;  /* 0x00000012022e7210 */ /* 0x000fe20007d9e018 */
[----:B------:R-:W-:Y:S01]  /*0f90*/  IMAD.WIDE.U32 R18, R9, R26, R26 ;  /* 0x0000001a09127225 */ /* 0x000fe200078e001a */
[----:B------:R-:W-:-:S02]  /*0fa0*/  LEA.HI.X R44, R24, R42, R25, 0x1, P3 ;  /* 0x0000002a182c7211 */ /* 0x000fc400018f0c19 */
[----:B------:R-:W-:Y:S01]  /*0fb0*/  IADD3.X R37, RZ, R37, R17, P4, P5 ;  /* 0x00000025ff257210 */ /* 0x000fe200027ea411 */
[----:B------:R-:W-:Y:S01]  /*0fc0*/  IMAD.IADD R17, R41, 0x1, R19 ;  /* 0x0000000129117824 */ /* 0x000fe200078e0213 */
[----:B------:R-:W-:Y:S02]  /*0fd0*/  IADD3 R19, P4, P5, R2, R18, R26 ;  /* 0x0000001202137210 */ /* 0x000fe40007d9e01a */
[C---:B------:R-:W-:Y:S01]  /*0fe0*/  SHF.L.U64.HI R37, R46.reuse, 0x2, R37 ;  /* 0x000000022e257819 */ /* 0x040fe20000010225 */
[----:B------:R-:W-:Y:S01]  /*0ff0*/  IMAD.SHL.U32 R46, R46, 0x4, RZ ;  /* 0x000000042e2e7824 */ /* 0x000fe200078e00ff */
[----:B------:R-:W-:Y:S02]  /*1000*/  IADD3.X R17, RZ, R17, R27, P4, P5 ;  /* 0x00000011ff117210 */ /* 0x000fe400027ea41b */
[----:B------:R-:W-:Y:S02]  /*1010*/  LEA R18, P4, R19, R49, 0x2 ;  /* 0x0000003113127211 */ /* 0x000fe400078810ff */
[----:B------:R-:W-:-:S02]  /*1020*/  IADD3 R16, P5, R46, R43, RZ ;  /* 0x0000002b2e107210 */ /* 0x000fc40007fbe0ff */
[----:B------:R-:W-:Y:S02]  /*1030*/  IADD3 R46, P6, R46, R47, RZ ;  /* 0x0000002f2e2e7210 */ /* 0x000fe40007fde0ff */
[----:B------:R-:W-:Y:S01]  /*1040*/  LEA.HI.X R19, R19, R48, R17, 0x2, P4 ;  /* 0x0000003013137211 */ /* 0x000fe200020f1411 */
[C---:B------:R-:W-:Y:S02]  /*1050*/  IMAD.X R17, R37.reuse, 0x1, R42, P5 ;  /* 0x0000000125117824 */ /* 0x040fe400028e062a */
[----:B------:R-:W-:Y:S02]  /*1060*/  IMAD.X R47, R37, 0x1, R44, P6 ;  /* 0x00000001252f7824 */ /* 0x000fe400030e062c */
[----:B------:R0:W5:Y:S04]  /*1070*/  LDG.E R44, desc[UR6][R18.64] ;  /* 0x00000006122c7981 */ /* 0x000168000c1e1900 */
[----:B------:R0:W5:Y:S04]  /*1080*/  LDG.E R45, desc[UR6][R16.64] ;  /* 0x00000006102d7981 */ /* 0x000168000c1e1900 */
[----:B------:R0:W5:Y:S02]  /*1090*/  LDG.E R46, desc[UR6][R46.64] ;  /* 0x000000062e2e7981 */ /* 0x000164000c1e1900 */
.L_x_5985:
[----:B------:R-:W-:Y:S05]  /*10a0*/  BSYNC B0 ;  /* 0x0000000000007941 */ /* 0x000fea0003800000 */
.L_x_5984:
[C---:B0-----:R-:W-:Y:S01]  /*10b0*/  IMAD.U32 R17, R15.reuse, 0x10000, RZ ;  /* 0x000100000f117824 */ /* 0x041fe200078e00ff */
[----:B------:R-:W-:Y:S01]  /*10c0*/  PRMT R16, R15, 0x7632, R16 ;  /* 0x000076320f107816 */ /* 0x000fe20000000010 */
[----:B------:R-:W-:Y:S01]  /*10d0*/  VIADD R37, R8, 0x1d ;  /* 0x0000001d08257836 */ /* 0x000fe20000000000 */
[----:B------:R-:W-:Y:S01]  /*10e0*/  ISETP.GE.U32.OR P0, PT, R5, R6, P0 ;  /* 0x000000060500720c */ /* 0x000fe20000706470 */
[----:B-1----:R-:W-:Y:S01]  /*10f0*/  IMAD.U32 R19, R38, 0x10000, RZ ;  /* 0x0001000026137824 */ /* 0x002fe200078e00ff */
[----:B------:R-:W-:Y:S01]  /*1100*/  FSET.BF.GT.AND R18, R17, RZ, PT ;  /* 0x000000ff1112720a */ /* 0x000fe20003804000 */
[----:B------:R-:W-:Y:S01]  /*1110*/  IMAD.U32 R41, R16, 0x10000, RZ ;  /* 0x0001000010297824 */ /* 0x000fe200078e00ff */
[----:B------:R-:W-:Y:S01]  /*1120*/  PRMT R38, R38, 0x7632, R38 ;  /* 0x0000763226267816 */ /* 0x000fe20000000026 */
[----:B------:R-:W-:Y:S01]  /*1130*/  BSSY B0, `(.L_x_5986) ;  /* 0x0000029000007945 */ /* 0x000fe20003800000 */
[----:B------:R-:W-:Y:S01]  /*1140*/  LOP3.LUT R15, R37, 0x1f, RZ, 0xc0, !PT ;  /* 0x0000001f250f7812 */ /* 0x000fe200078ec0ff */
[----:B------:R-:W-:-:S02]  /*1150*/  IMAD.U32 R37, R39, 0x10000, RZ ;  /* 0x0001000027257824 */ /* 0x000fc400078e00ff */
[----:B------:R-:W-:Y:S01]  /*1160*/  FMUL R18, R18, R19 ;  /* 0x0000001312127220 */ /* 0x000fe20000400000 */
[----:B------:R-:W-:Y:S01]  /*1170*/  PRMT R39, R39, 0x7632, R39 ;  /* 0x0000763227277816 */ /* 0x000fe20000000027 */
[----:B------:R-:W-:Y:S01]  /*1180*/  IMAD.U32 R43, R38, 0x10000, RZ ;  /* 0x00010000262b7824 */ /* 0x000fe200078e00ff */
[----:B------:R-:W-:Y:S01]  /*1190*/  FSET.BF.GT.AND R16, R41, RZ, PT ;  /* 0x000000ff2910720a */ /* 0x000fe20003804000 */
[----:B------:R-:W-:Y:S01]  /*11a0*/  FMUL R37, R18, R37 ;  /* 0x0000002512257220 */ /* 0x000fe20000400000 */
[----:B------:R-:W-:Y:S01]  /*11b0*/  ISETP.LT.U32.AND P1, PT, R15, R6, !P1 ;  /* 0x000000060f00720c */ /* 0x000fe20004f21070 */
[----:B------:R-:W-:Y:S01]  /*11c0*/  IMAD.U32 R39, R39, 0x10000, RZ ;  /* 0x0001000027277824 */ /* 0x000fe200078e00ff */
[----:B------:R-:W-:Y:S01]  /*11d0*/  LOP3.LUT R47, R36, 0x1f, RZ, 0xc0, !PT ;  /* 0x0000001f242f7812 */ /* 0x000fe200078ec0ff */
[----:B------:R-:W-:Y:S01]  /*11e0*/  FMUL R18, R16, R43 ;  /* 0x0000002b10127220 */ /* 0x000fe20000400000 */
[----:B------:R-:W-:Y:S01]  /*11f0*/  FMNMX R16, RZ, R17, !PT ;  /* 0x00000011ff107209 */ /* 0x000fe20007800000 */
[----:B------:R-:W-:Y:S01]  /*1200*/  FMUL R38, R37, R10 ;  /* 0x0000000a25267220 */ /* 0x000fe20000400000 */
[----:B------:R-:W-:Y:S01]  /*1210*/  FMNMX R36, RZ, R41, !PT ;  /* 0x00000029ff247209 */ /* 0x000fe20007800000 */
[----:B------:R-:W-:Y:S01]  /*1220*/  FMUL R39, R18, R39 ;  /* 0x0000002712277220 */ /* 0x000fe20000400000 */
[----:B------:R-:W-:Y:S01]  /*1230*/  FMNMX R40, R40, |R37|, !PT ;  /* 0x4000002528287209 */ /* 0x000fe20007800000 */
[----:B------:R-:W-:Y:S01]  /*1240*/  FMUL R41, R19, R16 ;  /* 0x0000001013297220 */ /* 0x000fe20000400000 */
[----:B------:R-:W-:Y:S01]  /*1250*/  ISETP.GE.U32.OR P2, PT, R47, R6, P2 ;  /* 0x000000062f00720c */ /* 0x000fe20001746470 */
[----:B------:R-:W-:Y:S01]  /*1260*/  FMUL R17, R43, R36 ;  /* 0x000000242b117220 */ /* 0x000fe20000400000 */
[----:B------:R-:W-:Y:S01]  /*1270*/  FMNMX R18, |R39|, R40, !PT ;  /* 0x0000002827127209 */ /* 0x000fe20007800200 */
[----:B------:R-:W-:-:S02]  /*1280*/  @!P1 IMAD.MOV.U32 R47, RZ, RZ, RZ ;  /* 0x000000ffff2f9224 */ /* 0x000fc400078e00ff */
[C---:B------:R-:W-:Y:S01]  /*1290*/  FMUL R36, R41.reuse, R10 ;  /* 0x0000000a29247220 */ /* 0x040fe20000400000 */
[----:B------:R-:W-:Y:S01]  /*12a0*/  @!P1 IMAD.MOV.U32 R16, RZ, RZ, RZ ;  /* 0x000000ffff109224 */ /* 0x000fe200078e00ff */
[----:B------:R-:W-:Y:S01]  /*12b0*/  FMNMX R18, |R41|, R18, !PT ;  /* 0x0000001229127209 */ /* 0x000fe20007800200 */
[----:B------:R-:W-:Y:S02]  /*12c0*/  @!P1 IMAD.MOV.U32 R19, RZ, RZ, RZ ;  /* 0x000000ffff139224 */ /* 0x000fe400078e00ff */
        /* <DEDUP_REMOVED lines=15> */
.L_x_5987:
[----:B------:R-:W-:Y:S05]  /*13c0*/  BSYNC B0 ;  /* 0x0000000000007941 */ /* 0x000fea0003800000 */
.L_x_5986:
        /* <DEDUP_REMOVED lines=16> */
.L_x_5989:
[----:B------:R-:W-:Y:S05]  /*14d0*/  BSYNC B0 ;  /* 0x0000000000007941 */ /* 0x000fea0003800000 */
.L_x_5988:
[----:B------:R-:W-:Y:S04]  /*14e0*/  BSSY B0, `(.L_x_5990) ;  /* 0x000001b000007945 */ /* 0x000fe80003800000 */
[----:B------:R-:W-:Y:S05]  /*14f0*/  @!P1 BRA `(.L_x_5991) ;  /* 0x0000000000649947 */ /* 0x000fea0003800000 */
[----:B------:R-:W-:Y:S01]  /*1500*/  IADD3 R16, P4, P5, R15, R3, R24 ;  /* 0x000000030f107210 */ /* 0x000fe20007d9e018 */
[----:B------:R-:W-:Y:S01]  /*1510*/  IMAD R19, R27, R9, RZ ;  /* 0x000000091b137224 */ /* 0x000fe200078e02ff */
[----:B------:R-:W-:Y:S01]  /*1520*/  ULDC.64 UR4, c[0x0][0x218] ;  /* 0x0000860000047ab9 */ /* 0x000fe20000000a00 */
[----:B01----:R-:W-:Y:S01]  /*1530*/  IMAD.WIDE.U32 R40, R9, R26, R26 ;  /* 0x0000001a09287225 */ /* 0x003fe200078e001a */
[----:B------:R-:W-:-:S03]  /*1540*/  LEA R51, P6, R28, UR4, 0x7 ;  /* 0x000000041c337c11 */ /* 0x000fc6000f8c38ff */
[----:B------:R-:W-:Y:S01]  /*1550*/  IMAD.IADD R41, R19, 0x1, R41 ;  /* 0x0000000113297824 */ /* 0x000fe200078e0229 */
[----:B------:R-:W-:Y:S01]  /*1560*/  IADD3 R40, P0, P3, R26, R40, R26 ;  /* 0x000000281a287210 */ /* 0x000fe20007b1e01a */
[----:B------:R-:W-:Y:S01]  /*1570*/  IMAD.SHL.U32 R42, R16, 0x4, RZ ;  /* 0x00000004102a7824 */ /* 0x000fe200078e00ff */
[----:B------:R-:W-:Y:S02]  /*1580*/  IADD3.X R19, RZ, R0, R31, P4, P5 ;  /* 0x00000000ff137210 */ /* 0x000fe400027ea41f */
[----:B------:R-:W-:Y:S02]  /*1590*/  LEA.HI.X R43, R28, UR5, R4, 0x7, P6 ;  /* 0x000000051c2b7c11 */ /* 0x000fe4000b0f3c04 */
[----:B------:R-:W-:Y:S02]  /*15a0*/  IADD3 R50, P5, R42, R51, RZ ;  /* 0x000000332a327210 */ /* 0x000fe40007fbe0ff */
[----:B------:R-:W-:Y:S02]  /*15b0*/  SHF.L.U64.HI R16, R16, 0x2, R19 ;  /* 0x0000000210107819 */ /* 0x000fe40000010213 */
[----:B------:R-:W-:-:S02]  /*15c0*/  IADD3.X R41, R27, R41, R27, P0, P3 ;  /* 0x000000291b297210 */ /* 0x000fc400007e641b */
[----:B------:R-:W-:Y:S02]  /*15d0*/  IADD3 R19, P0, R15, R40, RZ ;  /* 0x000000280f137210 */ /* 0x000fe40007f1e0ff */
[----:B------:R-:W-:Y:S01]  /*15e0*/  LEA R47, P4, R24, R51, 0x1 ;  /* 0x00000033182f7211 */ /* 0x000fe200078808ff */
[----:B------:R-:W-:Y:S02]  /*15f0*/  IMAD.X R51, R16, 0x1, R43, P5 ;  /* 0x0000000110337824 */ /* 0x000fe400028e062b */
[----:B------:R-:W-:Y:S01]  /*1600*/  IMAD.X R41, RZ, RZ, R41, P0 ;  /* 0x000000ffff297224 */ /* 0x000fe200000e0629 */
[----:B------:R-:W-:Y:S02]  /*1610*/  IADD3 R42, P6, R42, R47, RZ ;  /* 0x0000002f2a2a7210 */ /* 0x000fe40007fde0ff */
[----:B------:R-:W-:Y:S02]  /*1620*/  LEA.HI.X R43, R24, R43, R25, 0x1, P4 ;  /* 0x0000002b182b7211 */ /* 0x000fe400020f0c19 */
[----:B------:R-:W-:-:S03]  /*1630*/  LEA R40, P0, R19, R49, 0x2 ;  /* 0x0000003113287211 */ /* 0x000fc600078010ff */
[----:B------:R-:W-:Y:S01]  /*1640*/  IMAD.X R43, R16, 0x1, R43, P6 ;  /* 0x00000001102b7824 */ /* 0x000fe200030e062b */
[----:B------:R-:W-:Y:S01]  /*1650*/  LEA.HI.X R41, R19, R48, R41, 0x2, P0 ;  /* 0x0000003013297211 */ /* 0x000fe200000f1429 */
[----:B------:R2:W5:Y:S04]  /*1660*/  LDG.E R16, desc[UR6][R50.64] ;  /* 0x0000000632107981 */ /* 0x000568000c1e1900 */
[----:B------:R2:W5:Y:S04]  /*1670*/  LDG.E R19, desc[UR6][R42.64] ;  /* 0x000000062a137981 */ /* 0x000568000c1e1900 */
[----:B------:R2:W5:Y:S02]  /*1680*/  LDG.E R47, desc[UR6][R40.64] ;  /* 0x00000006282f7981 */ /* 0x000564000c1e1900 */
.L_x_5991:
[----:B------:R-:W-:Y:S05]  /*1690*/  BSYNC B0 ;  /* 0x0000000000007941 */ /* 0x000fea0003800000 */
.L_x_5990:
[----:B012---:R-:W0:Y:S01]  /*16a0*/  @!P2 LDC.64 R40, c[0x0][0x220] ;  /* 0x00008800ff28ab82 */ /* 0x007e220000000a00 */
[C---:B-----5:R-:W-:Y:S01]  /*16b0*/  IMAD.U32 R42, R45.reuse, 0x10000, RZ ;  /* 0x000100002d2a7824 */ /* 0x060fe200078e00ff */
[----:B------:R-:W-:Y:S01]  /*16c0*/  PRMT R45, R45, 0x7632, R45 ;  /* 0x000076322d2d7816 */ /* 0x000fe2000000002d */
[C---:B------:R-:W-:Y:S01]  /*16d0*/  IMAD.U32 R48, R44.reuse, 0x10000, RZ ;  /* 0x000100002c307824 */ /* 0x040fe200078e00ff */
[----:B------:R-:W-:Y:S01]  /*16e0*/  PRMT R44, R44, 0x7632, R44 ;  /* 0x000076322c2c7816 */ /* 0x000fe2000000002c */
[----:B------:R-:W-:Y:S01]  /*16f0*/  BSSY B0, `(.L_x_5992) ;  /* 0x0000024000007945 */ /* 0x000fe20003800000 */
[----:B------:R-:W-:Y:S01]  /*1700*/  FSET.BF.GT.AND R43, R42, RZ, PT ;  /* 0x000000ff2a2b720a */ /* 0x000fe20003804000 */
[----:B------:R-:W-:Y:S01]  /*1710*/  IMAD.U32 R45, R45, 0x10000, RZ ;  /* 0x000100002d2d7824 */ /* 0x000fe200078e00ff */
[----:B------:R-:W-:Y:S01]  /*1720*/  FMNMX R49, RZ, R42, !PT ;  /* 0x0000002aff317209 */ /* 0x000fe20007800000 */
[----:B------:R-:W-:Y:S01]  /*1730*/  IMAD.U32 R55, R44, 0x10000, RZ ;  /* 0x000100002c377824 */ /* 0x000fe200078e00ff */
[C---:B------:R-:W-:Y:S01]  /*1740*/  PRMT R42, R46.reuse, 0x7632, R42 ;  /* 0x000076322e2a7816 */ /* 0x040fe2000000002a */
[----:B------:R-:W-:Y:S01]  /*1750*/  FMUL R43, R43, R48 ;  /* 0x000000302b2b7220 */ /* 0x000fe20000400000 */
[----:B------:R-:W-:Y:S01]  /*1760*/  IMAD.U32 R46, R46, 0x10000, RZ ;  /* 0x000100002e2e7824 */ /* 0x000fe200078e00ff */
[----:B------:R-:W-:Y:S01]  /*1770*/  FSET.BF.GT.AND R44, R45, RZ, PT ;  /* 0x000000ff2d2c720a */ /* 0x000fe20003804000 */
[----:B------:R-:W-:Y:S01]  /*1780*/  FMUL R49, R48, R49 ;  /* 0x0000003130317220 */ /* 0x000fe20000400000 */
[----:B------:R-:W-:-:S02]  /*1790*/  IMAD.U32 R53, R42, 0x10000, RZ ;  /* 0x000100002a357824 */ /* 0x000fc400078e00ff */
[----:B------:R-:W-:Y:S01]  /*17a0*/  FMUL R51, R43, R46 ;  /* 0x0000002e2b337220 */ /* 0x000fe20000400000 */
[----:B------:R-:W-:Y:S01]  /*17b0*/  IADD3 R46, P0, R2, R3, RZ ;  /* 0x00000003022e7210 */ /* 0x000fe20007f1e0ff */
[----:B------:R-:W-:Y:S01]  /*17c0*/  FMUL R44, R44, R55 ;  /* 0x000000372c2c7220 */ /* 0x000fe20000400000 */
[----:B------:R-:W-:-:S03]  /*17d0*/  FMUL R42, R49, R10 ;  /* 0x0000000a312a7220 */ /* 0x000fc60000400000 */
[----:B------:R-:W-:Y:S01]  /*17e0*/  FMUL R53, R44, R53 ;  /* 0x000000352c357220 */ /* 0x000fe20000400000 */
[----:B------:R-:W-:Y:S01]  /*17f0*/  IMAD.X R57, RZ, RZ, R0, P0 ;  /* 0x000000ffff397224 */ /* 0x000fe200000e0600 */
[C---:B0-----:R-:W-:Y:S02]  /*1800*/  @!P2 LEA R43, P3, R28.reuse, R40, 0x8 ;  /* 0x000000281c2ba211 */ /* 0x041fe400078640ff */
[----:B------:R-:W-:Y:S02]  /*1810*/  FMNMX R40, RZ, R45, !PT ;  /* 0x0000002dff287209 */ /* 0x000fe40007800000 */
[----:B------:R-:W-:Y:S02]  /*1820*/  @!P2 LEA.HI.X R41, R28, R41, R4, 0x8, P3 ;  /* 0x000000291c29a211 */ /* 0x000fe400018f4404 */
[----:B------:R-:W-:Y:S01]  /*1830*/  @!P2 LEA R44, P3, R46, R43, 0x3 ;  /* 0x0000002b2e2ca211 */ /* 0x000fe200078618ff */
[----:B------:R-:W-:Y:S01]  /*1840*/  FMUL R55, R55, R40 ;  /* 0x0000002837377220 */ /* 0x000fe20000400000 */
[----:B------:R-:W-:-:S02]  /*1850*/  FMUL R40, R51, R10 ;  /* 0x0000000a33287220 */ /* 0x000fc40000400000 */
        /* <DEDUP_REMOVED lines=13> */
.L_x_5993:
[----:B------:R-:W-:Y:S05]  /*1930*/  BSYNC B0 ;  /* 0x0000000000007941 */ /* 0x000fea0003800000 */
.L_x_5992:
[----:B------:R-:W-:Y:S01]  /*1940*/  IADD3 R46, P0, P2, R15, R3, R24 ;  /* 0x000000030f2e7210 */ /* 0x000fe20007a1e018 */
[C---:B------:R-:W-:Y:S01]  /*1950*/  IMAD.U32 R3, R16.reuse, 0x10000, RZ ;  /* 0x0001000010037824 */ /* 0x040fe200078e00ff */
[----:B------:R-:W-:Y:S01]  /*1960*/  PRMT R16, R16, 0x7632, R16 ;  /* 0x0000763210107816 */ /* 0x000fe20000000010 */
[----:B------:R-:W-:Y:S01]  /*1970*/  IMAD.U32 R57, R19, 0x10000, RZ ;  /* 0x0001000013397824 */ /* 0x000fe200078e00ff */
[----:B------:R-:W-:Y:S01]  /*1980*/  IADD3.X R61, RZ, R0, R31, P0, P2 ;  /* 0x00000000ff3d7210 */ /* 0x000fe200007e441f */
[----:B------:R-:W-:Y:S01]  /*1990*/  BSSY B0, `(.L_x_5994) ;  /* 0x0000025000007945 */ /* 0x000fe20003800000 */
[----:B------:R-:W-:Y:S01]  /*19a0*/  FSET.BF.GT.AND R0, R3, RZ, PT ;  /* 0x000000ff0300720a */ /* 0x000fe20003804000 */
[----:B------:R-:W-:Y:S01]  /*19b0*/  IMAD.U32 R16, R16, 0x10000, RZ ;  /* 0x0001000010107824 */ /* 0x000fe200078e00ff */
[----:B------:R-:W-:Y:S01]  /*19c0*/  FMNMX R30, RZ, R3, !PT ;  /* 0x00000003ff1e7209 */ /* 0x000fe20007800000 */
[C---:B------:R-:W-:Y:S01]  /*19d0*/  IMAD.U32 R3, R47.reuse, 0x10000, RZ ;  /* 0x000100002f037824 */ /* 0x040fe200078e00ff */
[----:B------:R-:W-:-:S02]  /*19e0*/  PRMT R47, R47, 0x7632, R47 ;  /* 0x000076322f2f7816 */ /* 0x000fc4000000002f */
[----:B------:R-:W-:Y:S01]  /*19f0*/  PRMT R19, R19, 0x7632, R19 ;  /* 0x0000763213137816 */ /* 0x000fe20000000013 */
[----:B------:R-:W-:Y:S01]  /*1a00*/  FMUL R0, R0, R3 ;  /* 0x0000000300007220 */ /* 0x000fe20000400000 */
[----:B------:R-:W-:Y:S01]  /*1a10*/  FMUL R3, R3, R30 ;  /* 0x0000001e03037220 */ /* 0x000fe20000400000 */
[----:B------:R-:W-:Y:S01]  /*1a20*/  IMAD.U32 R59, R47, 0x10000, RZ ;  /* 0x000100002f3b7824 */ /* 0x000fe200078e00ff */
[----:B------:R-:W0:Y:S01]  /*1a30*/  @P1 LDC.64 R30, c[0x0][0x220] ;  /* 0x00008800ff1e1b82 */ /* 0x000e220000000a00 */
[----:B------:R-:W-:Y:S01]  /*1a40*/  FMUL R57, R0, R57 ;  /* 0x0000003900397220 */ /* 0x000fe20000400000 */
[----:B------:R-:W-:Y:S01]  /*1a50*/  FSET.BF.GT.AND R0, R16, RZ, PT ;  /* 0x000000ff1000720a */ /* 0x000fe20003804000 */
[----:B------:R-:W-:Y:S01]  /*1a60*/  IMAD.U32 R19, R19, 0x10000, RZ ;  /* 0x0001000013137824 */ /* 0x000fe200078e00ff */
[----:B------:R-:W-:-:S03]  /*1a70*/  FMNMX R16, RZ, R16, !PT ;  /* 0x00000010ff107209 */ /* 0x000fc60007800000 */
[----:B------:R-:W-:Y:S02]  /*1a80*/  FMUL R0, R0, R59 ;  /* 0x0000003b00007220 */ /* 0x000fe40000400000 */
[----:B------:R-:W-:Y:S01]  /*1a90*/  FMUL R59, R59, R16 ;  /* 0x000000103b3b7220 */ /* 0x000fe20000400000 */
[----:B------:R-:W-:Y:S01]  /*1aa0*/  FMUL R16, R3, R10 ;  /* 0x0000000a03107220 */ /* 0x000fe20000400000 */
[----:B------:R-:W-:Y:S01]  /*1ab0*/  FMUL R47, R0, R19 ;  /* 0x00000013002f7220 */ /* 0x000fe20000400000 */
[----:B------:R-:W-:Y:S01]  /*1ac0*/  FMNMX R0, |R17|, R18, !PT ;  /* 0x0000001211007209 */ /* 0x000fe20007800200 */
[----:B------:R-:W-:Y:S01]  /*1ad0*/  FMUL R17, R59, R10 ;  /* 0x0000000a3b117220 */ /* 0x000fe20000400000 */
[----:B01----:R-:W-:Y:S01]  /*1ae0*/  @P1 LEA R45, P0, R28, R30, 0x8 ;  /* 0x0000001e1c2d1211 */ /* 0x003fe200078040ff */
        /* <DEDUP_REMOVED lines=15> */
.L_x_5995:
[----:B------:R-:W-:Y:S05]  /*1be0*/  BSYNC B0 ;  /* 0x0000000000007941 */ /* 0x000fea0003800000 */
.L_x_5994:
        /* <DEDUP_REMOVED lines=8> */
[----:B------:R-:W-:Y:S01]  /*1c70*/  IMAD.SHL.U32 R13, R13, 0x20, RZ ;  /* 0x000000200d0d7824 */ /* 0x000fe200078e00ff */
[----:B------:R-:W-:Y:S02]  /*1c80*/  BSSY B0, `(.L_x_5996) ;  /* 0x00000b3000007945 */ /* 0x000fe40003800000 */
[--C-:B------:R-:W-:Y:S01]  /*1c90*/  SHF.R.U64 R21, R4, 0x6, R19.reuse ;  /* 0x0000000604157819 */ /* 0x100fe20000001213 */
[----:B------:R-:W-:Y:S01]  /*1ca0*/  IMAD R4, R12, UR9, RZ ;  /* 0x000000090c047c24 */ /* 0x000fe2000f8e02ff */
[----:B------:R-:W-:-:S03]  /*1cb0*/  SHF.R.U32.HI R19, RZ, 0x6, R19 ;  /* 0x00000006ff137819 */ /* 0x000fc60000011613 */
[----:B------:R-:W-:Y:S01]  /*1cc0*/  IMAD R29, R11, UR8, R4 ;  /* 0x000000080b1d7c24 */ /* 0x000fe2000f8e0204 */
[----:B------:R-:W-:Y:S01]  /*1cd0*/  FMNMX R4, R0, |R51|, !PT ;  /* 0x4000003300047209 */ /* 0x000fe20007800000 */
[-C--:B------:R-:W-:Y:S01]  /*1ce0*/  IMAD R11, R19, R22.reuse, RZ ;  /* 0x00000016130b7224 */ /* 0x080fe200078e02ff */
[----:B------:R-:W-:Y:S01]  /*1cf0*/  SHF.R.U32.HI R0, RZ, 0x3, R14 ;  /* 0x00000003ff007819 */ /* 0x000fe2000001160e */
[----:B------:R-:W-:Y:S02]  /*1d00*/  IMAD.MOV.U32 R19, RZ, RZ, R23 ;  /* 0x000000ffff137224 */ /* 0x000fe400078e0017 */
[----:B------:R-:W-:Y:S02]  /*1d10*/  IMAD R11, R23, R21, R11 ;  /* 0x00000015170b7224 */ /* 0x000fe400078e020b */
[----:B------:R-:W-:Y:S01]  /*1d20*/  IMAD.WIDE.U32 R22, R21, R22, RZ ;  /* 0x0000001615167225 */ /* 0x000fe200078e00ff */
[----:B--2---:R-:W-:-:S03]  /*1d30*/  ULEA UR4, UR5, UR4, 0x18 ;  /* 0x0000000405047291 */ /* 0x004fc6000f8ec03f */
[----:B------:R-:W-:Y:S01]  /*1d40*/  IMAD.WIDE.U32 R18, R12, UR8, R18 ;  /* 0x000000080c127c25 */ /* 0x000fe2000f8e0012 */
[----:B------:R-:W-:-:S03]  /*1d50*/  LEA R12, P0, R22, R26, 0x5 ;  /* 0x0000001a160c7211 */ /* 0x000fc600078028ff */
[----:B------:R-:W-:Y:S01]  /*1d60*/  IMAD.IADD R21, R23, 0x1, R11 ;  /* 0x0000000117157824 */ /* 0x000fe200078e020b */
[----:B------:R-:W-:Y:S01]  /*1d70*/  LOP3.LUT R11, R0, 0x1ffffffc, RZ, 0xc0, !PT ;  /* 0x1ffffffc000b7812 */ /* 0x000fe200078ec0ff */
[----:B------:R-:W-:Y:S01]  /*1d80*/  IMAD.IADD R29, R19, 0x1, R29 ;  /* 0x00000001131d7824 */ /* 0x000fe200078e021d */
[----:B------:R-:W-:Y:S02]  /*1d90*/  LOP3.LUT R0, R13, 0xffffffe0, R14, 0xe2, !PT ;  /* 0xffffffe00d007812 */ /* 0x000fe400078ee20e */
[----:B------:R-:W-:Y:S01]  /*1da0*/  LEA.HI.X R22, R22, R27, R21, 0x5, P0 ;  /* 0x0000001b16167211 */ /* 0x000fe200000f2c15 */
[----:B------:R-:W-:Y:S01]  /*1db0*/  IMAD.IADD R21, R14, 0x1, -R11 ;  /* 0x000000010e157824 */ /* 0x000fe200078e0a0b */
[----:B------:R-:W-:Y:S01]  /*1dc0*/  LOP3.LUT R19, RZ, R12, RZ, 0x33, !PT ;  /* 0x0000000cff137212 */ /* 0x000fe200078e33ff */
[C---:B------:R-:W-:Y:S01]  /*1dd0*/  IMAD.SHL.U32 R12, R18.reuse, 0x20, RZ ;  /* 0x00000020120c7824 */ /* 0x040fe200078e00ff */
[----:B------:R-:W-:Y:S01]  /*1de0*/  SHF.L.U64.HI R13, R18, 0x5, R29 ;  /* 0x00000005120d7819 */ /* 0x000fe2000001021d */
[C---:B------:R-:W-:Y:S01]  /*1df0*/  IMAD R5, R0.reuse, 0x21, R5 ;  /* 0x0000002100057824 */ /* 0x040fe200078e0205 */
[----:B------:R-:W-:Y:S01]  /*1e00*/  LOP3.LUT R23, R21, 0x1f, RZ, 0xc0, !PT ;  /* 0x0000001f15177812 */ /* 0x000fe200078ec0ff */
[----:B------:R-:W-:Y:S01]  /*1e10*/  IMAD R15, R0, 0x21, R15 ;  /* 0x00000021000f7824 */ /* 0x000fe200078e020f */
[----:B------:R-:W-:-:S02]  /*1e20*/  FMNMX R18, |R53|, R4, !PT ;  /* 0x0000000435127209 */ /* 0x000fc40007800200 */
[----:B------:R-:W-:Y:S01]  /*1e30*/  LEA R20, P0, R20, R19, 0x5 ;  /* 0x0000001314147211 */ /* 0x000fe200078028ff */
[C---:B------:R-:W-:Y:S01]  /*1e40*/  IMAD R4, R0.reuse, 0x21, R23 ;  /* 0x0000002100047824 */ /* 0x040fe200078e0217 */
[----:B------:R-:W-:Y:S01]  /*1e50*/  FMNMX R18, |R49|, R18, !PT ;  /* 0x0000001231127209 */ /* 0x000fe20007800200 */
[----:B------:R-:W-:Y:S01]  /*1e60*/  IMAD R19, R0, 0x21, R2 ;  /* 0x0000002100137824 */ /* 0x000fe200078e0202 */
[----:B------:R-:W-:Y:S02]  /*1e70*/  ISETP.GT.U32.AND P1, PT, R20, -0x21, PT ;  /* 0xffffffdf1400780c */ /* 0x000fe40003f24070 */
[----:B------:R-:W-:Y:S02]  /*1e80*/  LEA R2, R4, UR4, 0x2 ;  /* 0x0000000404027c11 */ /* 0x000fe4000f8e10ff */
[----:B------:R-:W-:Y:S02]  /*1e90*/  LEA R4, R5, UR4, 0x2 ;  /* 0x0000000405047c11 */ /* 0x000fe4000f8e10ff */
[----:B------:R-:W-:Y:S01]  /*1ea0*/  LEA R5, R19, UR4, 0x2 ;  /* 0x0000000413057c11 */ /* 0x000fe2000f8e10ff */
[----:B------:R1:W-:Y:S01]  /*1eb0*/  STS [R2], R34 ;  /* 0x0000002202007388 */ /* 0x0003e20000000800 */
[----:B------:R-:W-:Y:S01]  /*1ec0*/  LOP3.LUT R19, RZ, R22, RZ, 0x33, !PT ;  /* 0x00000016ff137212 */ /* 0x000fe200078e33ff */
[----:B------:R-:W-:Y:S01]  /*1ed0*/  IMAD R22, R24, UR11, RZ ;  /* 0x0000000b18167c24 */ /* 0x000fe2000f8e02ff */
[----:B------:R-:W-:Y:S01]  /*1ee0*/  FMNMX R18, |R55|, R18, !PT ;  /* 0x0000001237127209 */ /* 0x000fe20007800200 */
[----:B------:R1:W-:Y:S01]  /*1ef0*/  STS [R4], R38 ;  /* 0x0000002604007388 */ /* 0x0003e20000000800 */
[----:B------:R-:W-:Y:S01]  /*1f00*/  LEA R15, R15, UR4, 0x2 ;  /* 0x000000040f0f7c11 */ /* 0x000fe2000f8e10ff */
[----:B------:R-:W-:Y:S01]  /*1f10*/  IMAD.X R19, RZ, RZ, R19, P0 ;  /* 0x000000ffff137224 */ /* 0x000fe200000e0613 */
[----:B------:R-:W-:Y:S01]  /*1f20*/  ISETP.GE.U32.AND P0, PT, R9, R6, PT ;  /* 0x000000060900720c */ /* 0x000fe20003f06070 */
[----:B------:R1:W-:Y:S01]  /*1f30*/  STS [R5], R40 ;  /* 0x0000002805007388 */ /* 0x0003e20000000800 */
[----:B------:R-:W-:Y:S01]  /*1f40*/  FMNMX R18, R18, |R57|, !PT ;  /* 0x4000003912127209 */ /* 0x000fe20007800000 */
[----:B------:R-:W-:Y:S01]  /*1f50*/  IMAD R23, R25, UR10, R22 ;  /* 0x0000000a19177c24 */ /* 0x000fe2000f8e0216 */
[----:B------:R-:W-:Y:S01]  /*1f60*/  ISETP.GT.U32.AND.EX P1, PT, R19, -0x1, PT, P1 ;  /* 0xffffffff1300780c */ /* 0x000fe20003f24110 */
[----:B------:R1:W-:Y:S01]  /*1f70*/  STS [R15], R30 ;  /* 0x0000001e0f007388 */ /* 0x0003e20000000800 */
[----:B------:R-:W-:Y:S01]  /*1f80*/  FMNMX R6, |R47|, R18, !PT ;  /* 0x000000122f067209 */ /* 0x000fe20007800200 */
[----:B------:R-:W-:Y:S01]  /*1f90*/  IMAD.WIDE.U32 R24, R24, UR10, R12 ;  /* 0x0000000a18187c25 */ /* 0x000fe2000f8e000c */
[----:B------:R-:W-:-:S02]  /*1fa0*/  SEL R28, R20, 0xffffffdf, P1 ;  /* 0xffffffdf141c7807 */ /* 0x000fc40000800000 */
[----:B------:R-:W-:Y:S02]  /*1fb0*/  FMNMX R6, |R3|, R6, !PT ;  /* 0x0000000603067209 */ /* 0x000fe40007800200 */
[----:B------:R-:W-:Y:S02]  /*1fc0*/  LOP3.LUT R28, RZ, R28, RZ, 0x33, !PT ;  /* 0x0000001cff1c7212 */ /* 0x000fe400078e33ff */
[----:B------:R-:W-:Y:S02]  /*1fd0*/  SHF.R.U32.HI R3, RZ, 0x2, R14 ;  /* 0x00000002ff037819 */ /* 0x000fe4000001160e */
[----:B------:R-:W-:Y:S01]  /*1fe0*/  FMNMX R59, |R59|, R6, !PT ;  /* 0x000000063b3b7209 */ /* 0x000fe20007800200 */
[----:B------:R-:W-:Y:S01]  /*1ff0*/  IMAD.IADD R6, R25, 0x1, R23 ;  /* 0x0000000119067824 */ /* 0x000fe200078e0217 */
[----:B------:R-:W-:Y:S01]  /*2000*/  LOP3.LUT R3, R3, 0x38, RZ, 0xc0, !PT ;  /* 0x0000003803037812 */ /* 0x000fe200078ec0ff */
[----:B------:R-:W-:Y:S01]  /*2010*/  IMAD.IADD R28, R28, 0x1, -R9 ;  /* 0x000000011c1c7824 */ /* 0x000fe200078e0a09 */
[----:B------:R-:W-:Y:S06]  /*2020*/  BAR.SYNC.DEFER_BLOCKING 0x0 ;  /* 0x0000000000007b1d */ /* 0x000fec0000010000 */
[----:B-1----:R-:W-:Y:S05]  /*2030*/  @P0 BRA `(.L_x_5997) ;  /* 0x0000000400dc0947 */ /* 0x002fea0003800000 */
[C---:B------:R-:W-:Y:S01]  /*2040*/  VIADD R20, R28.reuse, 0xffffffff ;  /* 0xffffffff1c147836 */ /* 0x040fe20000000000 */
[----:B------:R-:W-:Y:S01]  /*2050*/  BSSY B1, `(.L_x_5998) ;  /* 0x0000046000017945 */ /* 0x000fe20003800000 */
[C---:B------:R-:W-:Y:S01]  /*2060*/  IMAD.WIDE.U32 R18, R3.reuse, UR10, RZ ;  /* 0x0000000a03127c25 */ /* 0x040fe2000f8e00ff */
[----:B------:R-:W-:Y:S02]  /*2070*/  LOP3.LUT P1, R38, R28, 0x3, RZ, 0xc0, !PT ;  /* 0x000000031c267812 */ /* 0x000fe4000782c0ff */
[----:B------:R-:W-:Y:S01]  /*2080*/  ISETP.GE.U32.AND P2, PT, R20, 0x3, PT ;  /* 0x000000031400780c */ /* 0x000fe20003f46070 */
[----:B------:R-:W-:Y:S02]  /*2090*/  IMAD R29, R3, UR11, R19 ;  /* 0x0000000b031d7c24 */ /* 0x000fe4000f8e0213 */
[----:B0-----:R-:W-:Y:S02]  /*20a0*/  IMAD.MOV.U32 R45, RZ, RZ, R18 ;  /* 0x000000ffff2d7224 */ /* 0x001fe400078e0012 */
        /* <DEDUP_REMOVED lines=9> */
.L_x_6000:
[----:B--2---:R-:W-:Y:S01]  /*2140*/  LOP3.LUT R22, R30, 0x1f, RZ, 0xc0, !PT ;  /* 0x0000001f1e167812 */ /* 0x004fe200078ec0ff */
[----:B------:R-:W-:Y:S02]  /*2150*/  IMAD R40, R0, 0x21, R53 ;  /* 0x0000002100287824 */ /* 0x000fe400078e0235 */
[----:B------:R-:W-:Y:S01]  /*2160*/  VIADD R18, R30, 0xffffffff ;  /* 0xffffffff1e127836 */ /* 0x000fe20000000000 */
        /* <DEDUP_REMOVED lines=17> */
[----:B------:R-:W3:Y:S02]  /*2280*/  @!P3 LDS R47, [R40+0x4] ;  /* 0x00000400282fb984 */ /* 0x000ee40000000800 */
[----:B------:R-:W-:Y:S02]  /*2290*/  IADD3.X R55, R29, UR9, RZ, P6, !PT ;  /* 0x000000091d377c10 */ /* 0x000fe4000b7fe4ff */
[----:B------:R-:W4:Y:S01]  /*22a0*/  @!P4 LDS R49, [R40+0x8] ;  /* 0x000008002831c984 */ /* 0x000f220000000800 */
[----:B-1----:R-:W-:-:S04]  /*22b0*/  @!P2 LEA R22, P5, R23, R20, 0x2 ;  /* 0x000000141716a211 */ /* 0x002fc800078a10ff */
[----:B------:R-:W-:Y:S02]  /*22c0*/  @!P2 LEA.HI.X R23, R23, R21, R44, 0x2, P5 ;  /* 0x000000151717a211 */ /* 0x000fe400028f142c */
[----:B------:R-:W-:Y:S01]  /*22d0*/  ISETP.GE.U32.AND P5, PT, R30, R7, PT ;  /* 0x000000071e00720c */ /* 0x000fe20003fa6070 */
[----:B------:R-:W1:Y:S02]  /*22e0*/  @!P4 LDC.64 R20, c[0x0][0x228] ;  /* 0x00008a00ff14cb82 */ /* 0x000e640000000a00 */
[----:B0-----:R0:W-:Y:S01]  /*22f0*/  @!P2 STG.E desc[UR6][R22.64], R53 ;  /* 0x000000351600a986 */ /* 0x0011e2000c101906 */
[----:B------:R-:W-:-:S09]  /*2300*/  @!P3 IADD3 R29, P2, P6, R46, R45, R12 ;  /* 0x0000002d2e1db210 */ /* 0x000fd20007e5e00c */
[----:B------:R-:W5:Y:S01]  /*2310*/  @!P5 LDS R51, [R40+0xc] ;  /* 0x00000c002833d984 */ /* 0x000f620000000800 */
[----:B------:R-:W-:Y:S02]  /*2320*/  @!P3 IADD3.X R44, RZ, R55, R13, P2, P6 ;  /* 0x00000037ff2cb210 */ /* 0x000fe400017ec40d */
[----:B--2---:R-:W-:-:S04]  /*2330*/  @!P3 LEA R18, P2, R29, R18, 0x2 ;  /* 0x000000121d12b211 */ /* 0x004fc800078410ff */
[----:B------:R-:W-:Y:S01]  /*2340*/  @!P3 LEA.HI.X R19, R29, R19, R44, 0x2, P2 ;  /* 0x000000131d13b211 */ /* 0x000fe200010f142c */
[----:B0-----:R-:W0:Y:S01]  /*2350*/  @!P5 LDC.64 R22, c[0x0][0x228] ;  /* 0x00008a00ff16db82 */ /* 0x001e220000000a00 */
[----:B------:R-:W-:Y:S01]  /*2360*/  IADD3 R45, P2, R45, UR8, RZ ;  /* 0x000000082d2d7c10 */ /* 0x000fe2000ff5e0ff */
[----:B------:R-:W-:Y:S02]  /*2370*/  IMAD.IADD R53, R9, 0x1, R26 ;  /* 0x0000000109357824 */ /* 0x000fe400078e021a */
[----:B---3--:R2:W-:Y:S01]  /*2380*/  @!P3 STG.E desc[UR6][R18.64], R47 ;  /* 0x0000002f1200b986 */ /* 0x0085e2000c101906 */
[----:B------:R-:W-:Y:S02]  /*2390*/  IADD3.X R55, R55, UR9, RZ, P2, !PT ;  /* 0x0000000937377c10 */ /* 0x000fe400097fe4ff */
[----:B------:R-:W-:Y:S02]  /*23a0*/  @!P4 IADD3 R34, P2, P6, R34, R45, R12 ;  /* 0x0000002d2222c210 */ /* 0x000fe40007e5e00c */
[----:B------:R-:W-:-:S02]  /*23b0*/  ISETP.NE.AND P3, PT, R27, RZ, PT ;  /* 0x000000ff1b00720c */ /* 0x000fc40003f65270 */
[----:B------:R-:W-:Y:S02]  /*23c0*/  @!P4 IADD3.X R29, RZ, R55, R13, P2, P6 ;  /* 0x00000037ff1dc210 */ /* 0x000fe400017ec40d */
[----:B-1----:R-:W-:-:S04]  /*23d0*/  @!P4 LEA R20, P2, R34, R20, 0x2 ;  /* 0x000000142214c211 */ /* 0x002fc800078410ff */
[----:B------:R-:W-:Y:S02]  /*23e0*/  @!P4 LEA.HI.X R21, R34, R21, R29, 0x2, P2 ;  /* 0x000000152215c211 */ /* 0x000fe400010f141d */
[----:B------:R-:W-:-:S03]  /*23f0*/  IADD3 R45, P2, R45, UR8, RZ ;  /* 0x000000082d2d7c10 */ /* 0x000fc6000ff5e0ff */
[----:B----4-:R2:W-:Y:S01]  /*2400*/  @!P4 STG.E desc[UR6][R20.64], R49 ;  /* 0x000000311400c986 */ /* 0x0105e2000c101906 */
[----:B------:R-:W-:Y:S02]  /*2410*/  IADD3.X R55, R55, UR9, RZ, P2, !PT ;  /* 0x0000000937377c10 */ /* 0x000fe400097fe4ff */
[C---:B------:R-:W-:Y:S01]  /*2420*/  @!P5 IADD3 R29, P2, P6, R30.reuse, R45, R12 ;  /* 0x0000002d1e1dd210 */ /* 0x040fe20007e5e00c */
[----:B------:R-:W-:-:S03]  /*2430*/  VIADD R30, R30, 0x1f ;  /* 0x0000001f1e1e7836 */ /* 0x000fc60000000000 */
[----:B------:R-:W-:Y:S02]  /*2440*/  @!P5 IADD3.X R34, RZ, R55, R13, P2, P6 ;  /* 0x00000037ff22d210 */ /* 0x000fe400017ec40d */
[----:B0-----:R-:W-:-:S04]  /*2450*/  @!P5 LEA R22, P2, R29, R22, 0x2 ;  /* 0x000000161d16d211 */ /* 0x001fc800078410ff */
[----:B------:R-:W-:Y:S02]  /*2460*/  @!P5 LEA.HI.X R23, R29, R23, R34, 0x2, P2 ;  /* 0x000000171d17d211 */ /* 0x000fe400010f1422 */
[----:B------:R-:W-:-:S03]  /*2470*/  IADD3 R45, P2, R45, UR8, RZ ;  /* 0x000000082d2d7c10 */ /* 0x000fc6000ff5e0ff */
[----:B-----5:R2:W-:Y:S01]  /*2480*/  @!P5 STG.E desc[UR6][R22.64], R51 ;  /* 0x000000331600d986 */ /* 0x0205e2000c101906 */
[----:B------:R-:W-:Y:S01]  /*2490*/  IADD3.X R29, R55, UR9, RZ, P2, !PT ;  /* 0x00000009371d7c10 */ /* 0x000fe200097fe4ff */
[----:B------:R-:W-:Y:S08]  /*24a0*/  @P3 BRA `(.L_x_6000) ;  /* 0xfffffffc00243947 */ /* 0x000ff0000383ffff */
.L_x_5999:
[----:B------:R-:W-:Y:S05]  /*24b0*/  BSYNC B1 ;  /* 0x0000000000017941 */ /* 0x000fea0003800000 */
.L_x_5998:
        /* <DEDUP_REMOVED lines=16> */
.L_x_6002:
[----:B------:R-:W-:Y:S05]  /*25c0*/  BSYNC B1 ;  /* 0x0000000000017941 */ /* 0x000fea0003800000 */
.L_x_6001:
        /* <DEDUP_REMOVED lines=30> */
.L_x_5997:
[----:B------:R-:W-:Y:S05]  /*27b0*/  BSYNC B0 ;  /* 0x0000000000007941 */ /* 0x000fea0003800000 */
.L_x_5996:
        /* <DEDUP_REMOVED lines=9> */
[----:B------:R-:W-:Y:S01]  /*2850*/  ULDC.64 UR10, c[0x0][0x250] ;  /* 0x00009400000a7ab9 */ /* 0x000fe20000000a00 */
[----:B------:R-:W-:Y:S01]  /*2860*/  LOP3.LUT R29, R28, 0x3, RZ, 0xc0, !PT ;  /* 0x000000031c1d7812 */ /* 0x000fe200078ec0ff */
[----:B012---:R-:W-:Y:S01]  /*2870*/  IMAD.WIDE.U32 R18, R3, UR10, RZ ;  /* 0x0000000a03127c25 */ /* 0x007fe2000f8e00ff */
        /* <DEDUP_REMOVED lines=14> */
.L_x_6007:
        /* <DEDUP_REMOVED lines=17> */
[----:B------:R-:W-:Y:S02]  /*2a70*/  @!P1 IADD3.X R44, RZ, R6, R45, P4, P5 ;  /* 0x00000006ff2c9210 */ /* 0x000fe400027ea42d */
[----:B------:R-:W-:-:S04]  /*2a80*/  @!P2 IADD3 R19, P4, P5, R22, R24, R19 ;  /* 0x000000181613a210 */ /* 0x000fc80007d9e013 */
[----:B------:R-:W-:Y:S02]  /*2a90*/  @!P2 IADD3.X R26, RZ, R6, R21, P4, P5 ;  /* 0x00000006ff1aa210 */ /* 0x000fe400027ea415 */
[----:B------:R-:W-:Y:S01]  /*2aa0*/  @!P3 IADD3 R38, P4, P5, R18, R24, R23 ;  /* 0x000000181226b210 */ /* 0x000fe20007d9e017 */
[----:B------:R-:W0:Y:S01]  /*2ab0*/  @!P2 LDC.64 R20, c[0x0][0x228] ;  /* 0x00008a00ff14ab82 */ /* 0x000e220000000a00 */
[----:B------:R-:W-:Y:S02]  /*2ac0*/  IMAD R18, R0, 0x21, R49 ;  /* 0x0000002100127824 */ /* 0x000fe400078e0231 */
[----:B------:R-:W-:Y:S01]  /*2ad0*/  @!P3 IADD3.X R40, RZ, R6, R51, P4, P5 ;  /* 0x00000006ff28b210 */ /* 0x000fe200027ea433 */
[----:B------:R-:W-:Y:S01]  /*2ae0*/  IMAD.IADD R49, R9, 0x1, R16 ;  /* 0x0000000109317824 */ /* 0x000fe200078e0210 */
[----:B------:R-:W-:Y:S02]  /*2af0*/  IADD3 R47, P5, R23, UR8, RZ ;  /* 0x00000008172f7c10 */ /* 0x000fe4000ffbe0ff */
[----:B------:R-:W-:Y:S01]  /*2b00*/  ISETP.GE.U32.AND P4, PT, R32, R7, PT ;  /* 0x000000072000720c */ /* 0x000fe20003f86070 */
[----:B------:R-:W1:Y:S01]  /*2b10*/  @!P1 LDC.64 R22, c[0x0][0x228] ;  /* 0x00008a00ff169b82 */ /* 0x000e620000000a00 */
[----:B------:R-:W-:-:S02]  /*2b20*/  IADD3.X R45, R51, UR9, RZ, P5, !PT ;  /* 0x00000009332d7c10 */ /* 0x000fc4000affe4ff */
[----:B------:R-:W-:-:S05]  /*2b30*/  LEA R46, R18, UR4, 0x2 ;  /* 0x00000004122e7c11 */ /* 0x000fca000f8e10ff */
[----:B------:R-:W2:Y:S04]  /*2b40*/  @!P1 LDS R51, [R46] ;  /* 0x000000002e339984 */ /* 0x000ea80000000800 */
[C---:B------:R-:W-:Y:S01]  /*2b50*/  @!P4 IADD3 R34, P5, P6, R32.reuse, R24, R47 ;  /* 0x000000182022c210 */ /* 0x040fe20007ebe02f */
[----:B------:R-:W3:Y:S01]  /*2b60*/  @!P2 LDS R53, [R46+0x4] ;  /* 0x000004002e35a984 */ /* 0x000ee20000000800 */
[----:B------:R-:W-:Y:S02]  /*2b70*/  VIADD R32, R32, 0x1f ;  /* 0x0000001f20207836 */ /* 0x000fe40000000000 */
[----:B------:R-:W-:Y:S01]  /*2b80*/  @!P4 IADD3.X R36, RZ, R6, R45, P5, P6 ;  /* 0x00000006ff24c210 */ /* 0x000fe20002fec42d */
[----:B------:R-:W4:Y:S04]  /*2b90*/  @!P3 LDS R55, [R46+0x8] ;  /* 0x000008002e37b984 */ /* 0x000f280000000800 */
[----:B------:R-:W5:Y:S01]  /*2ba0*/  @!P4 LDS R57, [R46+0xc] ;  /* 0x00000c002e39c984 */ /* 0x000f620000000800 */
[----:B-1----:R-:W-:-:S04]  /*2bb0*/  @!P1 LEA R22, P5, R27, R22, 0x2 ;  /* 0x000000161b169211 */ /* 0x002fc800078a10ff */
[----:B------:R-:W-:Y:S02]  /*2bc0*/  @!P1 LEA.HI.X R23, R27, R23, R44, 0x2, P5 ;  /* 0x000000171b179211 */ /* 0x000fe400028f142c */
[----:B0-----:R-:W-:-:S04]  /*2bd0*/  @!P2 LEA R20, P5, R19, R20, 0x2 ;  /* 0x000000141314a211 */ /* 0x001fc800078a10ff */
[----:B------:R-:W-:Y:S02]  /*2be0*/  @!P2 LEA.HI.X R21, R19, R21, R26, 0x2, P5 ;  /* 0x000000151315a211 */ /* 0x000fe400028f141a */
[----:B------:R-:W0:Y:S08]  /*2bf0*/  @!P3 LDC.64 R18, c[0x0][0x228] ;  /* 0x00008a00ff12bb82 */ /* 0x000e300000000a00 */
[----:B------:R-:W1:Y:S01]  /*2c00*/  @!P4 LDC.64 R26, c[0x0][0x228] ;  /* 0x00008a00ff1acb82 */ /* 0x000e620000000a00 */
[----:B--2---:R2:W-:Y:S01]  /*2c10*/  @!P1 STG.E desc[UR6][R22.64], R51 ;  /* 0x0000003316009986 */ /* 0x0045e2000c101906 */
[----:B------:R-:W-:-:S03]  /*2c20*/  IADD3 R47, P1, R47, UR8, RZ ;  /* 0x000000082f2f7c10 */ /* 0x000fc6000ff3e0ff */
[----:B---3--:R2:W-:Y:S01]  /*2c30*/  @!P2 STG.E desc[UR6][R20.64], R53 ;  /* 0x000000351400a986 */ /* 0x0085e2000c101906 */
[----:B------:R-:W-:Y:S02]  /*2c40*/  ISETP.NE.AND P2, PT, R30, RZ, PT ;  /* 0x000000ff1e00720c */ /* 0x000fe40003f45270 */
[----:B------:R-:W-:Y:S02]  /*2c50*/  IADD3.X R45, R45, UR9, RZ, P1, !PT ;  /* 0x000000092d2d7c10 */ /* 0x000fe40008ffe4ff */
[----:B0-----:R-:W-:-:S04]  /*2c60*/  @!P3 LEA R18, P5, R38, R18, 0x2 ;  /* 0x000000122612b211 */ /* 0x001fc800078a10ff */
[----:B------:R-:W-:Y:S02]  /*2c70*/  @!P3 LEA.HI.X R19, R38, R19, R40, 0x2, P5 ;  /* 0x000000132613b211 */ /* 0x000fe400028f1428 */
[----:B-1----:R-:W-:-:S03]  /*2c80*/  @!P4 LEA R26, P5, R34, R26, 0x2 ;  /* 0x0000001a221ac211 */ /* 0x002fc600078a10ff */
[----:B----4-:R2:W-:Y:S01]  /*2c90*/  @!P3 STG.E desc[UR6][R18.64], R55 ;  /* 0x000000371200b986 */ /* 0x0105e2000c101906 */
[----:B------:R-:W-:-:S05]  /*2ca0*/  @!P4 LEA.HI.X R27, R34, R27, R36, 0x2, P5 ;  /* 0x0000001b221bc211 */ /* 0x000fca00028f1424 */
[----:B-----5:R2:W-:Y:S01]  /*2cb0*/  @!P4 STG.E desc[UR6][R26.64], R57 ;  /* 0x000000391a00c986 */ /* 0x0205e2000c101906 */
[----:B------:R-:W-:Y:S05]  /*2cc0*/  @P2 BRA `(.L_x_6007) ;  /* 0xfffffffc00242947 */ /* 0x000fea000383ffff */
.L_x_6006:
[----:B------:R-:W-:Y:S05]  /*2cd0*/  BSYNC B1 ;  /* 0x0000000000017941 */ /* 0x000fea0003800000 */
.L_x_6005:
        /* <DEDUP_REMOVED lines=17> */
.L_x_6009:
[----:B------:R-:W-:Y:S05]  /*2df0*/  BSYNC B1 ;  /* 0x0000000000017941 */ /* 0x000fea0003800000 */
.L_x_6008:
        /* <DEDUP_REMOVED lines=30> */
.L_x_6004:
[----:B------:R-:W-:Y:S05]  /*2fe0*/  BSYNC B0 ;  /* 0x0000000000007941 */ /* 0x000fea0003800000 */
.L_x_6003:
[----:B------:R-:W-:Y:S01]  /*2ff0*/  BAR.SYNC.DEFER_BLOCKING 0x0 ;  /* 0x0000000000007b1d */ /* 0x000fe20000010000 */
[----:B------:R-:W-:-:S05]  /*3000*/  LOP3.LUT R3, R3, 0x1, RZ, 0xfc, !PT ;  /* 0x0000000103037812 */ /* 0x000fca00078efcff */
[----:B------:R-:W-:Y:S01]  /*3010*/  ULDC.64 UR10, c[0x0][0x250] ;  /* 0x00009400000a7ab9 */ /* 0x000fe20000000a00 */
[----:B------:R-:W-:Y:S01]  /*3020*/  BSSY B0, `(.L_x_6010) ;  /* 0x0000083000007945 */ /* 0x000fe20003800000 */
[----:B012-4-:R-:W-:-:S04]  /*3030*/  IMAD.WIDE.U32 R18, R3, UR10, RZ ;  /* 0x0000000a03127c25 */ /* 0x017fc8000f8e00ff */
        /* <DEDUP_REMOVED lines=8> */
[C---:B---3--:R-:W-:Y:S01]  /*30c0*/  VIADD R16, R28.reuse, 0xffffffff ;  /* 0xffffffff1c107836 */ /* 0x048fe20000000000 */
[----:B0-----:R-:W-:Y:S01]  /*30d0*/  LOP3.LUT R31, R28, 0x3, RZ, 0xc0, !PT ;  /* 0x000000031c1f7812 */ /* 0x001fe200078ec0ff */
[----:B------:R-:W-:Y:S01]  /*30e0*/  BSSY B1, `(.L_x_6012) ;  /* 0x0000046000017945 */ /* 0x000fe20003800000 */
[----:B------:R-:W-:Y:S02]  /*30f0*/  IMAD.IADD R32, R14, 0x1, -R11 ;  /* 0x000000010e207824 */ /* 0x000fe400078e0a0b */
        /* <DEDUP_REMOVED lines=13> */
.L_x_6014:
[C---:B0-----:R-:W-:Y:S01]  /*31d0*/  VIADD R18, R32.reuse, 0xffffffff ;  /* 0xffffffff20127836 */ /* 0x041fe20000000000 */
        /* <DEDUP_REMOVED lines=15> */
[----:B------:R-:W-:Y:S01]  /*32d0*/  LOP3.LUT R32, R32, 0x1f, RZ, 0xc0, !PT ;  /* 0x0000001f20207812 */ /* 0x000fe200078ec0ff */
[----:B------:R-:W0:Y:S01]  /*32e0*/  @!P2 LDC.64 R26, c[0x0][0x228] ;  /* 0x00008a00ff1aab82 */ /* 0x000e220000000a00 */
[----:B------:R-:W-:-:S02]  /*32f0*/  @!P1 IADD3.X R38, RZ, R35, R13, P4, P5 ;  /* 0x00000023ff269210 */ /* 0x000fc400027ea40d */
[----:B------:R-:W-:-:S04]  /*3300*/  @!P2 IADD3 R40, P4, P5, R40, R19, R12 ;  /* 0x000000132828a210 */ /* 0x000fc80007d9e00c */
[----:B------:R-:W-:Y:S02]  /*3310*/  @!P2 IADD3.X R45, RZ, R45, R13, P4, P5 ;  /* 0x0000002dff2da210 */ /* 0x000fe400027ea40d */
[----:B------:R-:W-:Y:S01]  /*3320*/  @!P3 IADD3 R42, P4, P5, R18, R21, R12 ;  /* 0x00000015122ab210 */ /* 0x000fe20007d9e00c */
[----:B------:R-:W-:-:S03]  /*3330*/  IMAD R18, R0, 0x21, R47 ;  /* 0x0000002100127824 */ /* 0x000fc600078e022f */
[----:B------:R-:W-:Y:S02]  /*3340*/  @!P3 IADD3.X R44, RZ, R23, R13, P4, P5 ;  /* 0x00000017ff2cb210 */ /* 0x000fe400027ea40d */
[----:B------:R-:W-:Y:S02]  /*3350*/  ISETP.GE.U32.AND P4, PT, R32, R7, PT ;  /* 0x000000072000720c */ /* 0x000fe40003f86070 */
[----:B------:R-:W-:Y:S02]  /*3360*/  IADD3 R39, P5, R21, UR8, RZ ;  /* 0x0000000815277c10 */ /* 0x000fe4000ffbe0ff */
[----:B------:R-:W-:Y:S01]  /*3370*/  LEA R47, R18, UR4, 0x2 ;  /* 0x00000004122f7c11 */ /* 0x000fe2000f8e10ff */
[----:B------:R-:W1:Y:S01]  /*3380*/  @!P1 LDC.64 R20, c[0x0][0x228] ;  /* 0x00008a00ff149b82 */ /* 0x000e620000000a00 */
[----:B------:R-:W-:-:S03]  /*3390*/  IADD3.X R35, R23, UR9, RZ, P5, !PT ;  /* 0x0000000917237c10 */ /* 0x000fc6000affe4ff */
[----:B------:R-:W2:Y:S04]  /*33a0*/  @!P1 LDS R49, [R47] ;  /* 0x000000002f319984 */ /* 0x000ea80000000800 */
[----:B------:R-:W3:Y:S01]  /*33b0*/  @!P2 LDS R51, [R47+0x4] ;  /* 0x000004002f33a984 */ /* 0x000ee20000000800 */
[----:B------:R-:W4:Y:S01]  /*33c0*/  @!P3 LDC.64 R22, c[0x0][0x228] ;  /* 0x00008a00ff16bb82 */ /* 0x000f220000000a00 */
[C---:B------:R-:W-:Y:S01]  /*33d0*/  @!P4 IADD3 R41, P5, P6, R32.reuse, R39, R12 ;  /* 0x000000272029c210 */ /* 0x040fe20007ebe00c */
[----:B------:R-:W-:Y:S01]  /*33e0*/  VIADD R32, R32, 0x1f ;  /* 0x0000001f20207836 */ /* 0x000fe20000000000 */
[----:B------:R-:W5:Y:S02]  /*33f0*/  @!P3 LDS R53, [R47+0x8] ;  /* 0x000008002f35b984 */ /* 0x000f640000000800 */
[----:B------:R-:W-:-:S02]  /*3400*/  @!P4 IADD3.X R34, RZ, R35, R13, P5, P6 ;  /* 0x00000023ff22c210 */ /* 0x000fc40002fec40d */
[----:B------:R1:W5:Y:S01]  /*3410*/  @!P4 LDS R55, [R47+0xc] ;  /* 0x00000c002f37c984 */ /* 0x0003620000000800 */
[----:B------:R-:W2:Y:S01]  /*3420*/  @!P4 LDC.64 R18, c[0x0][0x228] ;  /* 0x00008a00ff12cb82 */ /* 0x000ea20000000a00 */
[----:B-1----:R-:W-:Y:S01]  /*3430*/  @!P1 LEA R20, P5, R36, R20, 0x2 ;  /* 0x0000001424149211 */ /* 0x002fe200078a10ff */
[----:B------:R-:W-:-:S03]  /*3440*/  IMAD.IADD R47, R9, 0x1, R16 ;  /* 0x00000001092f7824 */ /* 0x000fc600078e0210 */
[----:B------:R-:W-:Y:S02]  /*3450*/  @!P1 LEA.HI.X R21, R36, R21, R38, 0x2, P5 ;  /* 0x0000001524159211 */ /* 0x000fe400028f1426 */
[----:B0-----:R-:W-:-:S04]  /*3460*/  @!P2 LEA R26, P5, R40, R26, 0x2 ;  /* 0x0000001a281aa211 */ /* 0x001fc800078a10ff */
[----:B------:R-:W-:Y:S02]  /*3470*/  @!P2 LEA.HI.X R27, R40, R27, R45, 0x2, P5 ;  /* 0x0000001b281ba211 */ /* 0x000fe400028f142d */
[----:B----4-:R-:W-:-:S04]  /*3480*/  @!P3 LEA R22, P5, R42, R22, 0x2 ;  /* 0x000000162a16b211 */ /* 0x010fc800078a10ff */
[----:B------:R-:W-:Y:S02]  /*3490*/  @!P3 LEA.HI.X R23, R42, R23, R44, 0x2, P5 ;  /* 0x000000172a17b211 */ /* 0x000fe400028f142c */
[----:B--2---:R-:W-:Y:S01]  /*34a0*/  @!P4 LEA R18, P5, R41, R18, 0x2 ;  /* 0x000000122912c211 */ /* 0x004fe200078a10ff */
[----:B------:R0:W-:Y:S01]  /*34b0*/  @!P1 STG.E desc[UR6][R20.64], R49 ;  /* 0x0000003114009986 */ /* 0x0001e2000c101906 */
[----:B------:R-:W-:Y:S02]  /*34c0*/  IADD3 R39, P1, R39, UR8, RZ ;  /* 0x0000000827277c10 */ /* 0x000fe4000ff3e0ff */
[----:B------:R-:W-:Y:S01]  /*34d0*/  @!P4 LEA.HI.X R19, R41, R19, R34, 0x2, P5 ;  /* 0x000000132913c211 */ /* 0x000fe200028f1422 */
[----:B---3--:R0:W-:Y:S01]  /*34e0*/  @!P2 STG.E desc[UR6][R26.64], R51 ;  /* 0x000000331a00a986 */ /* 0x0081e2000c101906 */
[----:B------:R-:W-:Y:S02]  /*34f0*/  ISETP.NE.AND P2, PT, R30, RZ, PT ;  /* 0x000000ff1e00720c */ /* 0x000fe40003f45270 */
[----:B------:R-:W-:Y:S01]  /*3500*/  IADD3.X R35, R35, UR9, RZ, P1, !PT ;  /* 0x0000000923237c10 */ /* 0x000fe20008ffe4ff */
[----:B-----5:R0:W-:Y:S04]  /*3510*/  @!P3 STG.E desc[UR6][R22.64], R53 ;  /* 0x000000351600b986 */ /* 0x0201e8000c101906 */
[----:B------:R0:W-:Y:S06]  /*3520*/  @!P4 STG.E desc[UR6][R18.64], R55 ;  /* 0x000000371200c986 */ /* 0x0001ec000c101906 */
[----:B------:R-:W-:Y:S05]  /*3530*/  @P2 BRA `(.L_x_6014) ;  /* 0xfffffffc00242947 */ /* 0x000fea000383ffff */
.L_x_6013:
[----:B------:R-:W-:Y:S05]  /*3540*/  BSYNC B1 ;  /* 0x0000000000017941 */ /* 0x000fea0003800000 */
.L_x_6012:
        /* <DEDUP_REMOVED lines=17> */
.L_x_6016:
[----:B------:R-:W-:Y:S05]  /*3660*/  BSYNC B1 ;  /* 0x0000000000017941 */ /* 0x000fea0003800000 */
.L_x_6015:
        /* <DEDUP_REMOVED lines=30> */
.L_x_6011:
[----:B------:R-:W-:Y:S05]  /*3850*/  BSYNC B0 ;  /* 0x0000000000007941 */ /* 0x000fea0003800000 */
.L_x_6010:
        /* <DEDUP_REMOVED lines=8> */
[C---:B0-23--:R-:W-:Y:S01]  /*38e0*/  VIADD R2, R28.reuse, 0xffffffff ;  /* 0xffffffff1c027836 */ /* 0x04dfe20000000000 */
[----:B------:R-:W-:Y:S01]  /*38f0*/  BSSY B1, `(.L_x_6019) ;  /* 0x0000045000017945 */ /* 0x000fe20003800000 */
[----:B------:R-:W-:Y:S01]  /*3900*/  LOP3.LUT R5, R28, 0x3, RZ, 0xc0, !PT ;  /* 0x000000031c057812 */ /* 0x000fe200078ec0ff */
[----:B------:R-:W-:Y:S02]  /*3910*/  IMAD.MOV.U32 R15, RZ, RZ, R9 ;  /* 0x000000ffff0f7224 */ /* 0x000fe400078e0009 */
[----:B------:R-:W-:Y:S01]  /*3920*/  ISETP.GE.U32.AND P0, PT, R2, 0x3, PT ;  /* 0x000000030200780c */ /* 0x000fe20003f06070 */
[----:B------:R-:W-:-:S12]  /*3930*/  IMAD.MOV.U32 R2, RZ, RZ, 0x1 ;  /* 0x00000001ff027424 */ /* 0x000fd800078e00ff */
[----:B------:R-:W-:Y:S05]  /*3940*/  @!P0 BRA `(.L_x_6020) ;  /* 0x0000000000fc8947 */ /* 0x000fea0003800000 */
[----:B------:R-:W-:Y:S01]  /*3950*/  BSSY B2, `(.L_x_6021) ;  /* 0x000003d000027945 */ /* 0x000fe20003800000 */
[----:B------:R-:W-:Y:S02]  /*3960*/  IMAD.IADD R28, R28, 0x1, -R5 ;  /* 0x000000011c1c7824 */ /* 0x000fe400078e0a05 */
[----:B------:R-:W-:Y:S02]  /*3970*/  IMAD.IADD R8, R14, 0x1, -R11 ;  /* 0x000000010e087824 */ /* 0x000fe400078e0a0b */
[----:B------:R-:W-:Y:S02]  /*3980*/  IMAD.MOV.U32 R4, RZ, RZ, RZ ;  /* 0x000000ffff047224 */ /* 0x000fe400078e00ff */
[----:B------:R-:W-:-:S07]  /*3990*/  IMAD.MOV.U32 R15, RZ, RZ, R9 ;  /* 0x000000ffff0f7224 */ /* 0x000fce00078e0009 */
.L_x_6022:
[C---:B0-----:R-:W-:Y:S01]  /*39a0*/  LOP3.LUT R16, R8.reuse, 0x1f, RZ, 0xc0, !PT ;  /* 0x0000001f08107812 */ /* 0x041fe200078ec0ff */
[C---:B------:R-:W-:Y:S02]  /*39b0*/  VIADD R2, R8.reuse, 0xffffffff ;  /* 0xffffffff08027836 */ /* 0x040fe40000000000 */
[----:B-1----:R-:W-:Y:S01]  /*39c0*/  VIADD R12, R8, 0x1d ;  /* 0x0000001d080c7836 */ /* 0x002fe20000000000 */
[----:B------:R-:W-:Y:S01]  /*39d0*/  ISETP.GE.U32.AND P3, PT, R16, R7, PT ;  /* 0x000000071000720c */ /* 0x000fe20003f66070 */
[----:B------:R-:W-:Y:S01]  /*39e0*/  VIADD R8, R8, 0x1e ;  /* 0x0000001e08087836 */ /* 0x000fe20000000000 */
[----:B------:R-:W-:Y:S01]  /*39f0*/  LOP3.LUT R22, R2, 0x1f, RZ, 0xc0, !PT ;  /* 0x0000001f02167812 */ /* 0x000fe200078ec0ff */
[----:B------:R-:W-:Y:S01]  /*3a00*/  IMAD R2, R0, 0x21, R15 ;  /* 0x0000002100027824 */ /* 0x000fe200078e020f */
[----:B------:R-:W-:Y:S01]  /*3a10*/  LOP3.LUT R32, R12, 0x1f, RZ, 0xc0, !PT ;  /* 0x0000001f0c207812 */ /* 0x000fe200078ec0ff */
[----:B------:R-:W-:Y:S01]  /*3a20*/  VIADD R28, R28, 0xfffffffc ;  /* 0xfffffffc1c1c7836 */ /* 0x000fe20000000000 */
[----:B------:R-:W-:-:S02]  /*3a30*/  LOP3.LUT R30, R8, 0x1f, RZ, 0xc0, !PT ;  /* 0x0000001f081e7812 */ /* 0x000fc400078ec0ff */
[-C--:B------:R-:W-:Y:S02]  /*3a40*/  ISETP.GE.U32.AND P2, PT, R22, R7.reuse, PT ;  /* 0x000000071600720c */ /* 0x080fe40003f46070 */
[-C--:B------:R-:W-:Y:S02]  /*3a50*/  ISETP.GE.U32.AND P1, PT, R30, R7.reuse, PT ;  /* 0x000000071e00720c */ /* 0x080fe40003f26070 */
[----:B------:R-:W-:Y:S01]  /*3a60*/  LEA R26, R2, UR4, 0x2 ;  /* 0x00000004021a7c11 */ /* 0x000fe2000f8e10ff */
[----:B------:R-:W0:Y:S01]  /*3a70*/  @!P3 LDC.64 R20, c[0x0][0x228] ;  /* 0x00008a00ff14bb82 */ /* 0x000e220000000a00 */
[----:B------:R-:W-:Y:S02]  /*3a80*/  ISETP.GE.U32.AND P0, PT, R32, R7, PT ;  /* 0x000000072000720c */ /* 0x000fe40003f06070 */
[----:B------:R-:W-:Y:S01]  /*3a90*/  @!P3 IADD3 R8, P5, P6, R16, R24, R29 ;  /* 0x000000181008b210 */ /* 0x000fe20007ebe01d */
[----:B------:R-:W1:Y:S01]  /*3aa0*/  @!P3 LDS R23, [R26] ;  /* 0x000000001a17b984 */ /* 0x000e620000000800 */
[----:B------:R-:W-:-:S02]  /*3ab0*/  IADD3 R29, P4, R29, UR8, RZ ;  /* 0x000000081d1d7c10 */ /* 0x000fc4000ff9e0ff */
[----:B------:R-:W-:Y:S01]  /*3ac0*/  @!P3 IADD3.X R15, RZ, R6, R3, P5, P6 ;  /* 0x00000006ff0fb210 */ /* 0x000fe20002fec403 */
[----:B------:R-:W2:Y:S01]  /*3ad0*/  @!P2 LDS R27, [R26+0x4] ;  /* 0x000004001a1ba984 */ /* 0x000ea20000000800 */
[----:B------:R-:W3:Y:S01]  /*3ae0*/  @!P2 LDC.64 R16, c[0x0][0x228] ;  /* 0x00008a00ff10ab82 */ /* 0x000ee20000000a00 */
[----:B------:R-:W-:Y:S02]  /*3af0*/  IADD3.X R35, R3, UR9, RZ, P4, !PT ;  /* 0x0000000903237c10 */ /* 0x000fe4000a7fe4ff */
[----:B------:R-:W4:Y:S01]  /*3b00*/  @!P1 LDS R31, [R26+0x8] ;  /* 0x000008001a1f9984 */ /* 0x000f220000000800 */
[----:B------:R-:W-:-:S03]  /*3b10*/  IADD3 R37, P6, R29, UR8, RZ ;  /* 0x000000081d257c10 */ /* 0x000fc6000ffde0ff */
[----:B------:R5:W4:Y:S01]  /*3b20*/  @!P0 LDS R33, [R26+0xc] ;  /* 0x00000c001a218984 */ /* 0x000b220000000800 */
[----:B------:R-:W2:Y:S01]  /*3b30*/  @!P1 LDC.64 R18, c[0x0][0x228] ;  /* 0x00008a00ff129b82 */ /* 0x000ea20000000a00 */
[----:B0-----:R-:W-:-:S07]  /*3b40*/  @!P3 LEA R2, P5, R8, R20, 0x2 ;  /* 0x000000140802b211 */ /* 0x001fce00078a10ff */
[----:B------:R-:W0:Y:S01]  /*3b50*/  @!P0 LDC.64 R12, c[0x0][0x228] ;  /* 0x00008a00ff0c8b82 */ /* 0x000e220000000a00 */
[----:B------:R-:W-:Y:S02]  /*3b60*/  @!P3 LEA.HI.X R3, R8, R21, R15, 0x2, P5 ;  /* 0x000000150803b211 */ /* 0x000fe400028f140f */
[----:B------:R-:W-:Y:S02]  /*3b70*/  @!P2 IADD3 R22, P4, P5, R22, R24, R29 ;  /* 0x000000181616a210 */ /* 0x000fe40007d9e01d */
[----:B------:R-:W-:Y:S02]  /*3b80*/  IADD3.X R21, R35, UR9, RZ, P6, !PT ;  /* 0x0000000923157c10 */ /* 0x000fe4000b7fe4ff */
[----:B------:R-:W-:Y:S02]  /*3b90*/  IADD3 R29, P6, R37, UR8, RZ ;  /* 0x00000008251d7c10 */ /* 0x000fe4000ffde0ff */
[----:B-----5:R-:W-:Y:S02]  /*3ba0*/  @!P2 IADD3.X R26, RZ, R6, R35, P4, P5 ;  /* 0x00000006ff1aa210 */ /* 0x020fe400027ea423 */
[----:B------:R-:W-:-:S02]  /*3bb0*/  @!P1 IADD3 R20, P4, P5, R30, R24, R37 ;  /* 0x000000181e149210 */ /* 0x000fc40007d9e025 */
[----:B------:R-:W-:Y:S02]  /*3bc0*/  IADD3.X R35, R21, UR9, RZ, P6, !PT ;  /* 0x0000000915237c10 */ /* 0x000fe4000b7fe4ff */
[----:B------:R-:W-:Y:S02]  /*3bd0*/  @!P1 IADD3.X R21, RZ, R6, R21, P4, P5 ;  /* 0x00000006ff159210 */ /* 0x000fe400027ea415 */
[----:B------:R-:W-:Y:S01]  /*3be0*/  @!P0 IADD3 R8, P4, P5, R32, R24, R29 ;  /* 0x0000001820088210 */ /* 0x000fe20007d9e01d */
[----:B-1----:R1:W-:Y:S03]  /*3bf0*/  @!P3 STG.E desc[UR6][R2.64], R23 ;  /* 0x000000170200b986 */ /* 0x0023e6000c101906 */
[----:B------:R-:W-:Y:S02]  /*3c00*/  @!P0 IADD3.X R15, RZ, R6, R35, P4, P5 ;  /* 0x00000006ff0f8210 */ /* 0x000fe400027ea423 */
[----:B---3--:R-:W-:-:S02]  /*3c10*/  @!P2 LEA R16, P4, R22, R16, 0x2 ;  /* 0x000000101610a211 */ /* 0x008fc400078810ff */
[----:B--2---:R-:W-:Y:S02]  /*3c20*/  @!P1 LEA R18, P5, R20, R18, 0x2 ;  /* 0x0000001214129211 */ /* 0x004fe400078a10ff */
[----:B------:R-:W-:Y:S02]  /*3c30*/  @!P2 LEA.HI.X R17, R22, R17, R26, 0x2, P4 ;  /* 0x000000111611a211 */ /* 0x000fe400020f141a */
[----:B------:R-:W-:Y:S01]  /*3c40*/  @!P1 LEA.HI.X R19, R20, R19, R21, 0x2, P5 ;  /* 0x0000001314139211 */ /* 0x000fe200028f1415 */
[----:B------:R-:W-:Y:S01]  /*3c50*/  IMAD.MOV.U32 R20, RZ, RZ, R4 ;  /* 0x000000ffff147224 */ /* 0x000fe200078e0004 */
[----:B0-----:R-:W-:Y:S01]  /*3c60*/  @!P0 LEA R12, P6, R8, R12, 0x2 ;  /* 0x0000000c080c8211 */ /* 0x001fe200078c10ff */
[----:B------:R0:W-:Y:S01]  /*3c70*/  @!P2 STG.E desc[UR6][R16.64], R27 ;  /* 0x0000001b1000a986 */ /* 0x0001e2000c101906 */
[----:B------:R-:W-:Y:S02]  /*3c80*/  VIADD R4, R4, 0x4 ;  /* 0x0000000404047836 */ /* 0x000fe40000000000 */
[----:B------:R-:W-:Y:S01]  /*3c90*/  @!P0 LEA.HI.X R13, R8, R13, R15, 0x2, P6 ;  /* 0x0000000d080d8211 */ /* 0x000fe200030f140f */
[----:B----4-:R0:W-:Y:S01]  /*3ca0*/  @!P1 STG.E desc[UR6][R18.64], R31 ;  /* 0x0000001f12009986 */ /* 0x0101e2000c101906 */
[----:B------:R-:W-:Y:S01]  /*3cb0*/  ISETP.NE.AND P1, PT, R28, RZ, PT ;  /* 0x000000ff1c00720c */ /* 0x000fe20003f25270 */
[----:B------:R-:W-:-:S02]  /*3cc0*/  VIADD R8, R32, 0x1f ;  /* 0x0000001f20087836 */ /* 0x000fc40000000000 */
[----:B------:R0:W-:Y:S01]  /*3cd0*/  @!P0 STG.E desc[UR6][R12.64], R33 ;  /* 0x000000210c008986 */ /* 0x0001e2000c101906 */
[----:B------:R-:W-:Y:S01]  /*3ce0*/  IADD3 R29, P0, R29, UR8, RZ ;  /* 0x000000081d1d7c10 */ /* 0x000fe2000ff1e0ff */
[----:B------:R-:W-:-:S03]  /*3cf0*/  IMAD.IADD R15, R9, 0x1, R4 ;  /* 0x00000001090f7824 */ /* 0x000fc600078e0204 */
[----:B-1----:R-:W-:-:S05]  /*3d00*/  IADD3.X R3, R35, UR9, RZ, P0, !PT ;  /* 0x0000000923037c10 */ /* 0x002fca00087fe4ff */
[----:B------:R-:W-:Y:S05]  /*3d10*/  @P1 BRA `(.L_x_6022) ;  /* 0xfffffffc00201947 */ /* 0x000fea000383ffff */
[----:B------:R-:W-:Y:S05]  /*3d20*/  BSYNC B2 ;  /* 0x0000000000027941 */ /* 0x000fea0003800000 */
.L_x_6021:
[----:B------:R-:W-:-:S07]  /*3d30*/  VIADD R2, R20, 0x5 ;  /* 0x0000000514027836 */ /* 0x000fce0000000000 */
.L_x_6020:
[----:B------:R-:W-:Y:S05]  /*3d40*/  BSYNC B1 ;  /* 0x0000000000017941 */ /* 0x000fea0003800000 */
.L_x_6019:
[----:B------:R-:W-:-:S13]  /*3d50*/  ISETP.NE.AND P0, PT, R5, RZ, PT ;  /* 0x000000ff0500720c */ /* 0x000fda0003f05270 */
[----:B------:R-:W-:Y:S05]  /*3d60*/  @!P0 BRA `(.L_x_6018) ;  /* 0x0000000000b88947 */ /* 0x000fea0003800000 */
[----:B------:R-:W-:Y:S01]  /*3d70*/  LOP3.LUT R4, R8, 0x1f, RZ, 0xc0, !PT ;  /* 0x0000001f08047812 */ /* 0x000fe200078ec0ff */
[----:B------:R-:W-:Y:S01]  /*3d80*/  BSSY B1, `(.L_x_6023) ;  /* 0x000000f000017945 */ /* 0x000fe20003800000 */
[----:B------:R-:W-:Y:S01]  /*3d90*/  ISETP.NE.AND P1, PT, R5, 0x1, PT ;  /* 0x000000010500780c */ /* 0x000fe20003f25270 */
[----:B------:R-:W-:Y:S01]  /*3da0*/  IMAD.IADD R9, R9, 0x1, R2 ;  /* 0x0000000109097824 */ /* 0x000fe200078e0202 */
[----:B------:R-:W-:Y:S02]  /*3db0*/  ISETP.GE.U32.AND P0, PT, R4, R7, PT ;  /* 0x000000070400720c */ /* 0x000fe40003f06070 */
[----:B0-----:R-:W-:-:S11]  /*3dc0*/  IADD3 R17, P3, R29, UR8, RZ ;  /* 0x000000081d117c10 */ /* 0x001fd6000ff7e0ff */
[----:B------:R-:W-:Y:S05]  /*3dd0*/  @P0 BRA `(.L_x_6024) ;  /* 0x0000000000240947 */ /* 0x000fea0003800000 */
[----:B------:R-:W-:Y:S01]  /*3de0*/  IMAD R15, R0, 0x21, R15 ;  /* 0x00000021000f7824 */ /* 0x000fe200078e020f */
[----:B------:R-:W-:Y:S01]  /*3df0*/  IADD3 R29, P0, P2, R4, R24, R29 ;  /* 0x00000018041d7210 */ /* 0x000fe20007a1e01d */
[----:B------:R-:W-:-:S03]  /*3e00*/  ULDC.64 UR10, c[0x0][0x228] ;  /* 0x00008a00000a7ab9 */ /* 0x000fc60000000a00 */
[----:B------:R-:W-:Y:S02]  /*3e10*/  LEA R15, R15, UR4, 0x2 ;  /* 0x000000040f0f7c11 */ /* 0x000fe4000f8e10ff */
[----:B------:R-:W-:Y:S02]  /*3e20*/  IADD3.X R2, RZ, R6, R3, P0, P2 ;  /* 0x00000006ff027210 */ /* 0x000fe400007e4403 */
[C---:B-1----:R-:W-:Y:S02]  /*3e30*/  LEA R12, P0, R29.reuse, UR10, 0x2 ;  /* 0x0000000a1d0c7c11 */ /* 0x042fe4000f8010ff */
[----:B------:R-:W0:Y:S02]  /*3e40*/  LDS R15, [R15] ;  /* 0x000000000f0f7984 */ /* 0x000e240000000800 */
[----:B------:R-:W-:-:S05]  /*3e50*/  LEA.HI.X R13, R29, UR11, R2, 0x2, P0 ;  /* 0x0000000b1d0d7c11 */ /* 0x000fca00080f1402 */
[----:B0-----:R0:W-:Y:S04]  /*3e60*/  STG.E desc[UR6][R12.64], R15 ;  /* 0x0000000f0c007986 */ /* 0x0011e8000c101906 */
.L_x_6024:
[----:B------:R-:W-:Y:S05]  /*3e70*/  BSYNC B1 ;  /* 0x0000000000017941 */ /* 0x000fea0003800000 */
.L_x_6023:
[----:B01----:R-:W-:Y:S01]  /*3e80*/  IADD3.X R13, R3, UR9, RZ, P3, !PT ;  /* 0x00000009030d7c10 */ /* 0x003fe20009ffe4ff */
[----:B------:R-:W-:Y:S06]  /*3e90*/  @!P1 BRA `(.L_x_6018) ;  /* 0x00000000006c9947 */ /* 0x000fec0003800000 */
[----:B------:R-:W-:Y:S02]  /*3ea0*/  VIADD R2, R8, 0xffffffff ;  /* 0xffffffff08027836 */ /* 0x000fe40000000000 */
        /* <DEDUP_REMOVED lines=26> */
.L_x_6018:
[----:B------:R-:W-:Y:S05]  /*4050*/  BSYNC B0 ;  /* 0x0000000000007941 */ /* 0x000fea0003800000 */
.L_x_6017:
[----:B------:R-:W-:Y:S01]  /*4060*/  ULDC.64 UR4, c[0x0][0x238] ;  /* 0x00008e0000047ab9 */ /* 0x000fe20000000a00 */
[----:B------:R-:W-:Y:S01]  /*4070*/  BAR.SYNC.DEFER_BLOCKING 0x0 ;  /* 0x0000000000007b1d */ /* 0x000fe20000010000 */
[----:B------:R-:W-:-:S04]  /*4080*/  ISETP.NE.U32.AND P0, PT, RZ, UR4, PT ;  /* 0x00000004ff007c0c */ /* 0x000fc8000bf05070 */
[----:B------:R-:W-:-:S13]  /*4090*/  ISETP.NE.AND.EX P0, PT, RZ, UR5, PT, P0 ;  /* 0x00000005ff007c0c */ /* 0x000fda000bf05300 */
[----:B------:R-:W-:Y:S05]  /*40a0*/  @!P0 BRA `(.L_x_6025) ;  /* 0x0000000000b08947 */ /* 0x000fea0003800000 */
[----:B------:R-:W5:Y:S01]  /*40b0*/  SHFL.DOWN PT, R0, R59, 0x10, 0x1f ;  /* 0x0a001f003b007f89 */ /* 0x000f6200000e0000 */
[----:B------:R-:W-:Y:S01]  /*40c0*/  LOP3.LUT P0, RZ, R14, 0x1f, RZ, 0xc0, !PT ;  /* 0x0000001f0eff7812 */ /* 0x000fe2000780c0ff */
[----:B------:R-:W-:-:S12]  /*40d0*/  BSSY B0, `(.L_x_6026) ;  /* 0x0000023000007945 */ /* 0x000fd80003800000 */
[----:B------:R-:W0:Y:S01]  /*40e0*/  @!P0 S2R R7, SR_CgaCtaId ;  /* 0x0000000000078919 */ /* 0x000e220000008800 */
[----:B------:R-:W-:Y:S02]  /*40f0*/  @!P0 MOV R6, 0x400 ;  /* 0x0000040000068802 */ /* 0x000fe40000000f00 */
[----:B-----5:R-:W-:-:S05]  /*4100*/  FMNMX R0, R59, R0, !PT ;  /* 0x000000003b007209 */ /* 0x020fca0007800000 */
[----:B----4-:R-:W4:Y:S01]  /*4110*/  SHFL.DOWN PT, R3, R0, 0x8, 0x1f ;  /* 0x09001f0000037f89 */ /* 0x010f2200000e0000 */
[----:B0-----:R-:W-:Y:S01]  /*4120*/  @!P0 LEA R6, R7, R6, 0x18 ;  /* 0x0000000607068211 */ /* 0x001fe200078ec0ff */
[----:B------:R-:W-:-:S04]  /*4130*/  IMAD.MOV.U32 R7, RZ, RZ, RZ ;  /* 0x000000ffff077224 */ /* 0x000fc800078e00ff */
[----:B------:R-:W-:Y:S01]  /*4140*/  @!P0 IMAD.IADD R6, R11, 0x1, R6 ;  /* 0x000000010b068824 */ /* 0x000fe200078e0206 */
[----:B----4-:R-:W-:Y:S02]  /*4150*/  FMNMX R3, R0, R3, !PT ;  /* 0x0000000300037209 */ /* 0x010fe40007800000 */
[----:B------:R-:W-:-:S03]  /*4160*/  SHF.R.U32.HI R0, RZ, 0x5, R14 ;  /* 0x00000005ff007819 */ /* 0x000fc6000001160e */
[----:B--23--:R-:W0:Y:S02]  /*4170*/  SHFL.DOWN PT, R2, R3, 0x4, 0x1f ;  /* 0x08801f0003027f89 */ /* 0x00ce2400000e0000 */
        /* <DEDUP_REMOVED lines=23> */
.L_x_6035:
[----:B--2---:R-:W-:-:S07]  /*42f0*/  FMNMX R7, R2, R7, !PT ;  /* 0x0000000702077209 */ /* 0x004fce0007800000 */
.L_x_6027:
[----:B------:R-:W-:Y:S05]  /*4300*/  BSYNC B0 ;  /* 0x0000000000007941 */ /* 0x000fea0003800000 */
.L_x_6026:
[----:B------:R-:W-:Y:S01]  /*4310*/  ISETP.NE.AND P0, PT, R14, RZ, PT ;  /* 0x000000ff0e00720c */ /* 0x000fe20003f05270 */
[----:B------:R-:W-:-:S12]  /*4320*/  BSSY B0, `(.L_x_6025) ;  /* 0x0000004000007945 */ /* 0x000fd80003800000 */
[----:B------:R-:W-:Y:S05]  /*4330*/  @P0 BRA `(.L_x_6029) ;  /* 0x0000000000080947 */ /* 0x000fea0003800000 */
[----:B0-----:R-:W0:Y:S02]  /*4340*/  LDC.64 R2, c[0x0][0x238] ;  /* 0x00008e00ff027b82 */ /* 0x001e240000000a00 */
[----:B0-----:R2:W-:Y:S02]  /*4350*/  REDG.E.MAX.S32.STRONG.GPU desc[UR6][R2.64], R7 ;  /* 0x000000070200798e */ /* 0x0015e4000d10e386 */
.L_x_6029:
[----:B------:R-:W-:Y:S05]  /*4360*/  BSYNC B0 ;  /* 0x0000000000007941 */ /* 0x000fea0003800000 */
.L_x_6025:
[----:B------:R-:W5:Y:S01]  /*4370*/  S2UR UR8, SR_CTAID.X ;  /* 0x00000000000879c3 */ /* 0x000f620000002500 */
[----:B------:R-:W-:Y:S02]  /*4380*/  ULDC.64 UR4, c[0x0][0x240] ;  /* 0x0000900000047ab9 */ /* 0x000fe40000000a00 */
[----:B------:R-:W-:Y:S02]  /*4390*/  ISETP.EQ.U32.AND P1, PT, RZ, UR4, PT ;  /* 0x00000004ff007c0c */ /* 0x000fe4000bf22070 */
[----:B-----5:R-:W-:-:S04]  /*43a0*/  LOP3.LUT P0, RZ, R14, UR8, RZ, 0xfc, !PT ;  /* 0x000000080eff7c12 */ /* 0x020fc8000f80fcff */
[----:B------:R-:W-:-:S13]  /*43b0*/  ISETP.EQ.OR.EX P0, PT, RZ, UR5, P0, P1 ;  /* 0x00000005ff007c0c */ /* 0x000fda0008702710 */
[----:B------:R-:W-:Y:S05]  /*43c0*/  @P0 EXIT ;  /* 0x000000000000094d */ /* 0x000fea0003800000 */
[----:B------:R-:W-:-:S05]  /*43d0*/  VIADD R0, R10, 0x1800000 ;  /* 0x018000000a007836 */ /* 0x000fca0000000000 */
[----:B------:R-:W-:-:S04]  /*43e0*/  LOP3.LUT R0, R0, 0x7f800000, RZ, 0xc0, !PT ;  /* 0x7f80000000007812 */ /* 0x000fc800078ec0ff */
[----:B------:R-:W-:-:S13]  /*43f0*/  ISETP.GT.U32.AND P0, PT, R0, 0x1ffffff, PT ;  /* 0x01ffffff0000780c */ /* 0x000fda0003f04070 */
[----:B------:R-:W-:Y:S05]  /*4400*/  @P0 BRA `(.L_x_6030) ;  /* 0x0000000000100947 */ /* 0x000fea0003800000 */
[----:B------:R-:W-:-:S07]  /*4410*/  MOV R6, 0x4430 ;  /* 0x0000443000067802 */ /* 0x000fce0000000f00 */
[----:B01234-:R-:W-:Y:S05]  /*4420*/  CALL.REL.NOINC `($__internal_137_$__cuda_sm20_rcp_rn_f32_slowpath) ;  /* 0x0000000400887944 */ /* 0x01ffea0003c00000 */
[----:B------:R-:W-:Y:S01]  /*4430*/  IMAD.MOV.U32 R5, RZ, RZ, R0 ;  /* 0x000000ffff057224 */ /* 0x000fe200078e0000 */
[----:B------:R-:W-:Y:S06]  /*4440*/  BRA `(.L_x_6031) ;  /* 0x0000000000107947 */ /* 0x000fec0003800000 */
.L_x_6030:
[----:B0-234-:R-:W0:Y:S02]  /*4450*/  MUFU.RCP R5, R10 ;  /* 0x0000000a00057308 */ /* 0x01de240000001000 */
[----:B0-----:R-:W-:-:S04]  /*4460*/  FFMA R0, R5, R10, -1 ;  /* 0xbf80000005007423 */ /* 0x001fc8000000000a */
[----:B------:R-:W-:-:S04]  /*4470*/  FADD.FTZ R0, -R0, -RZ ;  /* 0x800000ff00007221 */ /* 0x000fc80000010100 */
[----:B------:R-:W-:-:S07]  /*4480*/  FFMA R5, R5, R0, R5 ;  /* 0x0000000005057223 */ /* 0x000fce0000000005 */
.L_x_6031:
[----:B------:R-:W0:Y:S02]  /*4490*/  LDC.64 R2, c[0x0][0x240] ;  /* 0x00009000ff027b82 */ /* 0x000e240000000a00 */
[----:B0-----:R-:W-:Y:S01]  /*44a0*/  STG.E desc[UR6][R2.64], R5 ;  /* 0x0000000502007986 */ /* 0x001fe2000c101906 */
[----:B------:R-:W-:Y:S05]  /*44b0*/  EXIT ;  /* 0x000000000000794d */ /* 0x000fea0003800000 */
.L_x_6028:
[----:B------:R-:W-:Y:S02]  /*44c0*/  IMAD.MOV.U32 R5, RZ, RZ, 0x4 ;  /* 0x00000004ff057424 */ /* 0x000fe400078e00ff */
[----:B------:R-:W-:Y:S02]  /*44d0*/  IMAD.MOV.U32 R9, RZ, RZ, 0x1f ;  /* 0x0000001fff097424 */ /* 0x000fe400078e00ff */
[----:B------:R-:W-:-:S07]  /*44e0*/  IMAD.MOV.U32 R4, RZ, RZ, -0x1 ;  /* 0xffffffffff047424 */ /* 0x000fce00078e00ff */
[----:B012---:R-:W-:Y:S05]  /*44f0*/  WARPSYNC.COLLECTIVE R4, `(.L_x_6032) ;  /* 0x0000000004087348 */ /* 0x007fea0003c00000 */
[----:B--2---:R2:W3:Y:S02]  /*4500*/  SHFL.DOWN P0, R7, R0, R5, R9 ;  /* 0x0800000500077389 */ /* 0x0044e40000000009 */
[----:B0123--:R-:W-:Y:S01]  /*4510*/  ENDCOLLECTIVE ;  /* 0x000000000000791b */ /* 0x00ffe20003800000 */
.L_x_6032:
[----:B------:R-:W-:Y:S02]  /*4520*/  IMAD.MOV.U32 R5, RZ, RZ, 0x2 ;  /* 0x00000002ff057424 */ /* 0x000fe400078e00ff */
[----:B------:R-:W-:-:S05]  /*4530*/  IMAD.MOV.U32 R3, RZ, RZ, R7 ;  /* 0x000000ffff037224 */ /* 0x000fca00078e0007 */
[----:B------:R-:W-:-:S05]  /*4540*/  FMNMX R3, R3, R0, !PT ;  /* 0x0000000003037209 */ /* 0x000fca0007800000 */
[----:B------:R-:W-:-:S07]  /*4550*/  IMAD.MOV.U32 R0, RZ, RZ, R3 ;  /* 0x000000ffff007224 */ /* 0x000fce00078e0003 */
[----:B------:R-:W-:Y:S05]  /*4560*/  WARPSYNC.COLLECTIVE R4, `(.L_x_6033) ;  /* 0x0000000004087348 */ /* 0x000fea0003c00000 */
[----:B------:R0:W1:Y:S02]  /*4570*/  SHFL.DOWN P0, R7, R0, R5, R9 ;  /* 0x0800000500077389 */ /* 0x0000640000000009 */
[----:B01----:R-:W-:Y:S01]  /*4580*/  ENDCOLLECTIVE ;  /* 0x000000000000791b */ /* 0x003fe20003800000 */
.L_x_6033:
[----:B------:R-:W-:Y:S02]  /*4590*/  IMAD.MOV.U32 R5, RZ, RZ, 0x1 ;  /* 0x00000001ff057424 */ /* 0x000fe400078e00ff */
[----:B------:R-:W-:-:S05]  /*45a0*/  IMAD.MOV.U32 R2, RZ, RZ, R7 ;  /* 0x000000ffff027224 */ /* 0x000fca00078e0007 */
[----:B------:R-:W-:-:S05]  /*45b0*/  FMNMX R2, R3, R2, !PT ;  /* 0x0000000203027209 */ /* 0x000fca0007800000 */
[----:B------:R-:W-:-:S07]  /*45c0*/  IMAD.MOV.U32 R0, RZ, RZ, R2 ;  /* 0x000000ffff007224 */ /* 0x000fce00078e0002 */
[----:B------:R-:W-:Y:S05]  /*45d0*/  WARPSYNC.COLLECTIVE R4, `(.L_x_6034) ;  /* 0x0000000004087348 */ /* 0x000fea0003c00000 */
[----:B------:R0:W1:Y:S02]  /*45e0*/  SHFL.DOWN P0, R7, R0, R5, R9 ;  /* 0x0800000500077389 */ /* 0x0000640000000009 */
[----:B01----:R-:W-:Y:S01]  /*45f0*/  ENDCOLLECTIVE ;  /* 0x000000000000791b */ /* 0x003fe20003800000 */
.L_x_6034:
[----:B------:R-:W-:Y:S05]  /*4600*/  BRA `(.L_x_6035) ;  /* 0xfffffffc00387947 */ /* 0x000fea000383ffff */
        .weak           $__internal_136_$__cuda_sm20_div_u64
        .type           $__internal_136_$__cuda_sm20_div_u64,@function
        .size           $__internal_136_$__cuda_sm20_div_u64,($__internal_137_$__cuda_sm20_rcp_rn_f32_slowpath - $__internal_136_$__cuda_sm20_div_u64)
$__internal_136_$__cuda_sm20_div_u64:
        /* <DEDUP_REMOVED lines=67> */
[----:B------:R-:W-:Y:S06]  /*4a40*/  RET.REL.NODEC R4 `(_ZN18transformer_engine6detail43dgated_act_cast_transpose_kernel_notalignedILi2ELi1Ef13__nv_bfloat16fNS_5EmptyEXadL_ZNS_5dreluIffEET_T0_RKS3_EEXadL_ZNS_4reluIffEES5_S6_S8_EEEEvPKT2_SC_PT3_SE_PKT1_PSF_SI_mmm) ;  /* 0xffffffb4046c7950 */ /* 0x000fec0003c3ffff */
        .weak           $__internal_137_$__cuda_sm20_rcp_rn_f32_slowpath
        .type           $__internal_137_$__cuda_sm20_rcp_rn_f32_slowpath,@function
        .size           $__internal_137_$__cuda_sm20_rcp_rn_f32_slowpath,(.L_x_34622 - $__internal_137_$__cuda_sm20_rcp_rn_f32_slowpath)
$__internal_137_$__cuda_sm20_rcp_rn_f32_slowpath:
        /* <DEDUP_REMOVED lines=15> */
.L_x_6036:
        /* <DEDUP_REMOVED lines=33> */
.L_x_6038:
[----:B------:R0:W1:Y:S02]  /*4d50*/  MUFU.RCP R0, R10 ;  /* 0x0000000a00007308 */ /* 0x0000640000001000 */
.L_x_6037:
[----:B------:R-:W-:Y:S02]  /*4d60*/  IMAD.MOV.U32 R2, RZ, RZ, R6 ;  /* 0x000000ffff027224 */ /* 0x000fe400078e0006 */
[----:B------:R-:W-:-:S04]  /*4d70*/  IMAD.MOV.U32 R3, RZ, RZ, 0x0 ;  /* 0x00000000ff037424 */ /* 0x000fc800078e00ff */
[----:B0123--:R-:W-:Y:S05]  /*4d80*/  RET.REL.NODEC R2 `(_ZN18transformer_engine6detail43dgated_act_cast_transpose_kernel_notalignedILi2ELi1Ef13__nv_bfloat16fNS_5EmptyEXadL_ZNS_5dreluIffEET_T0_RKS3_EEXadL_ZNS_4reluIffEES5_S6_S8_EEEEvPKT2_SC_PT3_SE_PKT1_PSF_SI_mmm) ;  /* 0xffffffb0029c7950 */ /* 0x00ffea0003c3ffff */
.L_x_6039:
        /* <DEDUP_REMOVED lines=15> */
.L_x_34622:


//--------------------- .text._ZN18transformer_engine6detail32dgated_act_cast_transpose_kernelILi2ELi1Ef13__nv_bfloat16fNS_5EmptyEXadL_ZNS_5dreluIffEET_T0_RKS3_EEXadL_ZNS_4reluIffEES5_S6_S8_EEEEvPKT2_SC_PT3_SE_PKT1_PSF_SI_mmm --------------------------
	.section	.text._ZN18transformer_engine6detail32dgated_act_cast_transpose_kernelILi2ELi1Ef13__nv_bfloat16fNS_5EmptyEXadL_ZNS_5dreluIffEET_T0_RKS3_EEXadL_ZNS_4reluIffEES5_S6_S8_EEEEvPKT2_SC_PT3_SE_PKT1_PSF_SI_mmm,"ax",@progbits
	.align	128
        .global         _ZN18transformer_engine6detail32dgated_act_cast_transpose_kernelILi2ELi1Ef13__nv_bfloat16fNS_5EmptyEXadL_ZNS_5dreluIffEET_T0_RKS3_EEXadL_ZNS_4reluIffEES5_S6_S8_EEEEvPKT2_SC_PT3_SE_PKT1_PSF_SI_mmm
        .type           _ZN18transformer_engine6detail32dgated_act_cast_transpose_kernelILi2ELi1Ef13__nv_bfloat16fNS_5EmptyEXadL_ZNS_5dreluIffEET_T0_RKS3_EEXadL_ZNS_4reluIffEES5_S6_S8_EEEEvPKT2_SC_PT3_SE_PKT1_PSF_SI_mmm,@function
        .size           _ZN18transformer_engine6detail32dgated_act_cast_transpose_kernelILi2ELi1Ef13__nv_bfloat16fNS_5EmptyEXadL_ZNS_5dreluIffEET_T0_RKS3_EEXadL_ZNS_4reluIffEES5_S6_S8_EEEEvPKT2_SC_PT3_SE_PKT1_PSF_SI_mmm,(.L_x_34624 - _ZN18transformer_engine6detail32dgated_act_cast_transpose_kernelILi2ELi1Ef13__nv_bfloat16fNS_5EmptyEXadL_ZNS_5dreluIffEET_T0_RKS3_EEXadL_ZNS_4reluIffEES5_S6_S8_EEEEvPKT2_SC_PT3_SE_PKT1_PSF_SI_mmm)
        .other          _ZN18transformer_engine6detail32dgated_act_cast_transpose_kernelILi2ELi1Ef13__nv_bfloat16fNS_5EmptyEXadL_ZNS_5dreluIffEET_T0_RKS3_EEXadL_ZNS_4reluIffEES5_S6_S8_EEEEvPKT2_SC_PT3_SE_PKT1_PSF_SI_mmm,@"STO_CUDA_ENTRY STV_DEFAULT"
_ZN18transformer_engine6detail32dgated_act_cast_transpose_kernelILi2ELi1Ef13__nv_bfloat16fNS_5EmptyEXadL_ZNS_5dreluIffEET_T0_RKS3_EEXadL_ZNS_4reluIffEES5_S6_S8_EEEEvPKT2_SC_PT3_SE_PKT1_PSF_SI_mmm:
.text._ZN18transformer_engine6detail32dgated_act_cast_transpose_kernelILi2ELi1Ef13__nv_bfloat16fNS_5EmptyEXadL_ZNS_5dreluIffEET_T0_RKS3_EEXadL_ZNS_4reluIffEES5_S6_S8_EEEEvPKT2_SC_PT3_SE_PKT1_PSF_SI_mmm:
        /* <DEDUP_REMOVED lines=18> */
[----:B------:R-:W-:Y:S05]  /*0120*/  CALL.REL.NOINC `($__internal_138_$__cuda_sm20_div_u64) ;  /* 0x00000024001c7944 */ /* 0x000fea0003c00000 */
        /* <DEDUP_REMOVED lines=8> */
.L_x_6040:
        /* <DEDUP_REMOVED lines=22> */
.L_x_6041:
[----:B------:R-:W-:Y:S01]  /*0310*/  ULDC.64 UR4, c[0x0][0x248] ;  /* 0x0000920000047ab9 */ /* 0x000fe20000000a00 */
[C---:B------:R-:W-:Y:S01]  /*0320*/  SHF.L.U64.HI R7, R58.reuse, 0x1, R53 ;  /* 0x000000013a077819 */ /* 0x040fe20000010235 */
[----:B------:R-:W-:Y:S01]  /*0330*/  IMAD.SHL.U32 R6, R58, 0x2, RZ ;  /* 0x000000023a067824 */ /* 0x000fe200078e00ff */
[----:B------:R-:W-:Y:S01]  /*0340*/  ULDC.64 UR6, c[0x0][0x210] ;  /* 0x0000840000067ab9 */ /* 0x000fe20000000a00 */
[----:B------:R-:W-:Y:S01]  /*0350*/  IMAD R5, R35, UR4, RZ ;  /* 0x0000000423057c24 */ /* 0x000fe2000f8e02ff */
[----:B------:R-:W-:Y:S01]  /*0360*/  ULOP3.LUT UR12, UR5, 0x7fffffff, URZ, 0xc0, !UPT ;  /* 0x7fffffff050c7892 */ /* 0x000fe2000f8ec03f */
[C---:B------:R-:W-:Y:S01]  /*0370*/  IMAD.WIDE.U32 R6, R34.reuse, UR4, R6 ;  /* 0x0000000422067c25 */ /* 0x040fe2000f8e0006 */
[----:B------:R-:W-:Y:S01]  /*0380*/  USHF.R.U32.HI UR10, URZ, 0x1, UR5 ;  /* 0x000000013f0a7899 */ /* 0x000fe20008011605 */
[----:B------:R-:W-:Y:S02]  /*0390*/  ULDC.64 UR8, c[0x0][0x218] ;  /* 0x0000860000087ab9 */ /* 0x000fe40000000a00 */
[----:B------:R-:W-:Y:S01]  /*03a0*/  IMAD R5, R34, UR5, R5 ;  /* 0x0000000522057c24 */ /* 0x000fe2000f8e0205 */
[----:B------:R-:W-:Y:S01]  /*03b0*/  LEA R25, P0, R6, UR6, 0x6 ;  /* 0x0000000606197c11 */ /* 0x000fe2000f8030ff */
[----:B------:R-:W-:Y:S01]  /*03c0*/  IMAD.SHL.U32 R4, R2, 0x4, RZ ;  /* 0x0000000402047824 */ /* 0x000fe200078e00ff */
[----:B------:R-:W-:Y:S01]  /*03d0*/  ULOP3.LUT UR6, UR5, 0x7fffffff, URZ, 0xc0, !UPT ;  /* 0x7fffffff05067892 */ /* 0x000fe2000f8ec03f */
[----:B------:R-:W-:Y:S01]  /*03e0*/  IMAD.MOV.U32 R52, RZ, RZ, R58 ;  /* 0x000000ffff347224 */ /* 0x000fe200078e003a */
[----:B------:R-:W-:Y:S01]  /*03f0*/  ULDC.64 UR14, c[0x0][0x228] ;  /* 0x00008a00000e7ab9 */ /* 0x000fe20000000a00 */
[----:B------:R-:W-:Y:S01]  /*0400*/  IMAD.IADD R13, R5, 0x1, R7 ;  /* 0x00000001050d7824 */ /* 0x000fe200078e0207 */
[----:B------:R-:W-:Y:S01]  /*0410*/  LOP3.LUT R7, R4, 0x1c, RZ, 0xc0, !PT ;  /* 0x0000001c04077812 */ /* 0x000fe200078ec0ff */
[----:B------:R-:W-:-:S03]  /*0420*/  IMAD.WIDE.U32 R14, R34, UR4, R52 ;  /* 0x00000004220e7c25 */ /* 0x000fc6000f8e0034 */
[----:B------:R-:W-:Y:S01]  /*0430*/  LEA.HI.X R13, R6, UR7, R13, 0x6, P0 ;  /* 0x00000007060d7c11 */ /* 0x000fe200080f340d */
[----:B------:R-:W-:Y:S01]  /*0440*/  IMAD.IADD R18, R3, 0x1, -R4 ;  /* 0x0000000103127824 */ /* 0x000fe200078e0a04 */
[----:B------:R-:W-:Y:S01]  /*0450*/  USHF.R.U64 UR7, UR4, 0x1, UR5 ;  /* 0x0000000104077899 */ /* 0x000fe20008001205 */
[----:B------:R-:W-:Y:S01]  /*0460*/  IMAD.IADD R37, R15, 0x1, R5 ;  /* 0x000000010f257824 */ /* 0x000fe200078e0205 */
[----:B------:R-:W-:Y:S01]  /*0470*/  LOP3.LUT R15, R4, 0x1c, RZ, 0xc0, !PT ;  /* 0x0000001c040f7812 */ /* 0x000fe200078ec0ff */
[----:B------:R-:W-:Y:S01]  /*0480*/  IMAD.MOV.U32 R11, RZ, RZ, RZ ;  /* 0x000000ffff0b7224 */ /* 0x000fe200078e00ff */
[----:B------:R-:W-:Y:S01]  /*0490*/  LOP3.LUT R10, R18, 0x1f, RZ, 0xc0, !PT ;  /* 0x0000001f120a7812 */ /* 0x000fe200078ec0ff */
[----:B------:R-:W-:Y:S01]  /*04a0*/  IMAD.U32 R8, RZ, RZ, UR4 ;  /* 0x00000004ff087e24 */ /* 0x000fe2000f8e00ff */
[C---:B------:R-:W-:Y:S01]  /*04b0*/  LEA R46, P0, R14.reuse, UR8, 0x7 ;  /* 0x000000080e2e7c11 */ /* 0x040fe2000f8038ff */
[----:B------:R-:W-:Y:S02]  /*04c0*/  IMAD.U32 R9, RZ, RZ, UR12 ;  /* 0x0000000cff097e24 */ /* 0x000fe4000f8e00ff */
[C---:B------:R-:W-:Y:S01]  /*04d0*/  IMAD R29, R15.reuse, UR10, RZ ;  /* 0x0000000a0f1d7c24 */ /* 0x040fe2000f8e02ff */
[----:B------:R-:W-:Y:S01]  /*04e0*/  LEA.HI.X R45, R14, UR9, R37, 0x7, P0 ;  /* 0x000000090e2d7c11 */ /* 0x000fe200080f3c25 */
[----:B------:R-:W-:Y:S01]  /*04f0*/  IMAD.WIDE.U32 R16, R15, UR7, R10 ;  /* 0x000000070f107c25 */ /* 0x000fe2000f8e000a */
[----:B------:R-:W-:-:S03]  /*0500*/  ULDC.64 UR8, c[0x0][0x230] ;  /* 0x00008c0000087ab9 */ /* 0x000fc60000000a00 */
[----:B------:R-:W-:Y:S01]  /*0510*/  IMAD.WIDE.U32 R8, R7, UR4, R8 ;  /* 0x0000000407087c25 */ /* 0x000fe2000f8e0008 */
[----:B------:R-:W-:-:S03]  /*0520*/  LEA R22, P1, R16, R25, 0x2 ;  /* 0x0000001910167211 */ /* 0x000fc600078210ff */
[----:B------:R-:W-:Y:S02]  /*0530*/  IMAD.U32 R5, RZ, RZ, UR4 ;  /* 0x00000004ff057e24 */ /* 0x000fe4000f8e00ff */
[----:B------:R-:W-:-:S03]  /*0540*/  IMAD.WIDE.U32 R6, R15, UR4, R10 ;  /* 0x000000040f067c25 */ /* 0x000fc6000f8e000a */
[-C--:B------:R-:W-:Y:S01]  /*0550*/  LEA R12, P0, R5, R46.reuse, 0x1 ;  /* 0x0000002e050c7211 */ /* 0x080fe200078008ff */
[----:B------:R-:W-:Y:S02]  /*0560*/  IMAD.IADD R11, R17, 0x1, R29 ;  /* 0x00000001110b7824 */ /* 0x000fe400078e021d */
[----:B------:R-:W-:Y:S02]  /*0570*/  IMAD.U32 R20, RZ, RZ, UR4 ;  /* 0x00000004ff147e24 */ /* 0x000fe4000f8e00ff */
[----:B------:R-:W-:Y:S01]  /*0580*/  IMAD.U32 R21, RZ, RZ, UR5 ;  /* 0x00000005ff157e24 */ /* 0x000fe2000f8e00ff */
[----:B------:R-:W-:Y:S01]  /*0590*/  LEA.HI.X R23, R16, R13, R11, 0x2, P1 ;  /* 0x0000000d10177211 */ /* 0x000fe200008f140b */
[----:B------:R-:W-:Y:S02]  /*05a0*/  IMAD R19, R15, UR6, RZ ;  /* 0x000000060f137c24 */ /* 0x000fe4000f8e02ff */
[----:B------:R-:W-:Y:S01]  /*05b0*/  IMAD.SHL.U32 R31, R6, 0x4, RZ ;  /* 0x00000004061f7824 */ /* 0x000fe200078e00ff */
[----:B------:R-:W-:Y:S01]  /*05c0*/  LEA.HI.X R5, R20, R45, R21, 0x1, P0 ;  /* 0x0000002d14057211 */ /* 0x000fe200000f0c15 */
[----:B------:R-:W-:Y:S01]  /*05d0*/  IMAD.IADD R11, R7, 0x1, R19 ;  /* 0x00000001070b7824 */ /* 0x000fe200078e0213 */
[----:B------:R-:W-:Y:S01]  /*05e0*/  ISETP.NE.U32.AND P0, PT, RZ, UR8, PT ;  /* 0x00000008ff007c0c */ /* 0x000fe2000bf05070 */
[----:B------:R-:W-:Y:S01]  /*05f0*/  IMAD.SHL.U32 R27, R6, 0x4, RZ ;  /* 0x00000004061b7824 */ /* 0x000fe200078e00ff */
[----:B------:R-:W-:Y:S01]  /*0600*/  IADD3 RZ, P1, R31, R46, RZ ;  /* 0x0000002e1fff7210 */ /* 0x000fe20007f3e0ff */
[----:B------:R-:W-:Y:S01]  /*0610*/  VIADD R17, R18, 0xffffffff ;  /* 0xffffffff12117836 */ /* 0x000fe20000000000 */
[----:B------:R-:W-:Y:S01]  /*0620*/  SHF.L.U64.HI R6, R6, 0x2, R11 ;  /* 0x0000000206067819 */ /* 0x000fe2000001020b */
[----:B------:R-:W-:Y:S01]  /*0630*/  IMAD.IADD R26, R27, 0x1, R46 ;  /* 0x000000011b1a7824 */ /* 0x000fe200078e022e */
[----:B------:R-:W-:Y:S01]  /*0640*/  ISETP.NE.AND.EX P0, PT, RZ, UR9, PT, P0 ;  /* 0x00000009ff007c0c */ /* 0x000fe2000bf05300 */
[----:B------:R-:W-:Y:S01]  /*0650*/  IMAD.U32 R20, RZ, RZ, UR7 ;  /* 0x00000007ff147e24 */ /* 0x000fe2000f8e00ff */
[----:B------:R-:W-:Y:S01]  /*0660*/  LOP3.LUT R17, R17, 0x1f, RZ, 0xc0, !PT ;  /* 0x0000001f11117812 */ /* 0x000fe200078ec0ff */
[----:B------:R-:W-:Y:S01]  /*0670*/  IMAD.U32 R21, RZ, RZ, UR10 ;  /* 0x0000000aff157e24 */ /* 0x000fe2000f8e00ff */
[----:B------:R-:W-:Y:S01]  /*0680*/  ULDC.64 UR8, c[0x0][0x208] ;  /* 0x0000820000087ab9 */ /* 0x000fe20000000a00 */
[----:B------:R-:W-:Y:S01]  /*0690*/  IMAD.X R27, R6, 0x1, R45, P1 ;  /* 0x00000001061b7824 */ /* 0x000fe200008e062d */
[----:B------:R-:W-:Y:S01]  /*06a0*/  IADD3 R30, P1, R12, R31, RZ ;  /* 0x0000001f0c1e7210 */ /* 0x000fe20007f3e0ff */
[----:B------:R-:W-:Y:S01]  /*06b0*/  IMAD R33, R15, UR6, RZ ;  /* 0x000000060f217c24 */ /* 0x000fe2000f8e02ff */
[----:B------:R-:W-:Y:S01]  /*06c0*/  IADD3 R28, P2, R17, R8, RZ ;  /* 0x00000008111c7210 */ /* 0x000fe20007f5e0ff */
[----:B------:R-:W-:Y:S01]  /*06d0*/  IMAD.WIDE.U32 R20, R15, UR7, R20 ;  /* 0x000000070f147c25 */ /* 0x000fe2000f8e0014 */
[----:B------:R0:W2:Y:S01]  /*06e0*/  LDG.E R24, desc[UR8][R26.64] ;  /* 0x000000081a187981 */ /* 0x0000a2000c1e1900 */
[----:B------:R-:W-:-:S02]  /*06f0*/  ULDC.64 UR10, c[0x0][0x220] ;  /* 0x00008800000a7ab9 */ /* 0x000fc40000000a00 */
[----:B------:R-:W-:Y:S01]  /*0700*/  IMAD.IADD R11, R33, 0x1, R9 ;  /* 0x00000001210b7824 */ /* 0x000fe200078e0209 */
[----:B------:R-:W1:Y:S01]  /*0710*/  @P0 LDC.64 R18, c[0x0][0x230] ;  /* 0x00008c00ff120b82 */ /* 0x000e620000000a00 */
[----:B------:R-:W-:Y:S01]  /*0720*/  IMAD.X R31, R5, 0x1, R6, P1 ;  /* 0x00000001051f7824 */ /* 0x000fe200008e0606 */
[----:B------:R3:W4:Y:S01]  /*0730*/  LDG.E R16, desc[UR8][R22.64] ;  /* 0x0000000816107981 */ /* 0x000722000c1e1900 */
[----:B------:R-:W-:Y:S02]  /*0740*/  IMAD.IADD R6, R29, 0x1, R21 ;  /* 0x000000011d067824 */ /* 0x000fe400078e0215 */
[----:B------:R-:W-:Y:S01]  /*0750*/  IMAD.X R29, RZ, RZ, R11, P2 ;  /* 0x000000ffff1d7224 */ /* 0x000fe200010e060b */
[----:B------:R-:W-:Y:S01]  /*0760*/  IADD3 R20, P1, R17, R20, RZ ;  /* 0x0000001411147210 */ /* 0x000fe20007f3e0ff */
[C---:B------:R-:W-:Y:S01]  /*0770*/  IMAD.SHL.U32 R21, R28.reuse, 0x4, RZ ;  /* 0x000000041c157824 */ /* 0x040fe200078e00ff */
[----:B------:R5:W4:Y:S02]  /*0780*/  LDG.E R9, desc[UR8][R30.64] ;  /* 0x000000081e097981 */ /* 0x000b24000c1e1900 */
[----:B------:R-:W-:-:S02]  /*0790*/  SHF.L.U64.HI R32, R28, 0x2, R29 ;  /* 0x000000021c207819 */ /* 0x000fc4000001021d */
[----:B0-----:R-:W-:Y:S01]  /*07a0*/  IADD3 R26, P2, R21, R46, RZ ;  /* 0x0000002e151a7210 */ /* 0x001fe20007f5e0ff */
[----:B---3--:R-:W-:Y:S01]  /*07b0*/  IMAD.X R23, RZ, RZ, R6, P1 ;  /* 0x000000ffff177224 */ /* 0x008fe200008e0606 */
[----:B------:R-:W-:-:S03]  /*07c0*/  LEA R22, P1, R20, R25, 0x2 ;  /* 0x0000001914167211 */ /* 0x000fc600078210ff */
[----:B------:R-:W-:Y:S01]  /*07d0*/  IMAD.X R27, R32, 0x1, R45, P2 ;  /* 0x00000001201b7824 */ /* 0x000fe200010e062d */
[----:B------:R-:W-:Y:S02]  /*07e0*/  LEA.HI.X R23, R20, R13, R23, 0x2, P1 ;  /* 0x0000000d14177211 */ /* 0x000fe400008f1417 */
[----:B------:R-:W-:Y:S02]  /*07f0*/  IADD3 R20, P1, R21, R12, RZ ;  /* 0x0000000c15147210 */ /* 0x000fe40007f3e0ff */
[----:B------:R0:W3:Y:S03]  /*0800*/  LDG.E R26, desc[UR8][R26.64] ;  /* 0x000000081a1a7981 */ /* 0x0000e6000c1e1900 */
[----:B------:R-:W-:Y:S01]  /*0810*/  IMAD.X R21, R32, 0x1, R5, P1 ;  /* 0x0000000120157824 */ /* 0x000fe200008e0605 */
[----:B------:R-:W3:Y:S04]  /*0820*/  LDG.E R22, desc[UR8][R22.64] ;  /* 0x0000000816167981 */ /* 0x000ee8000c1e1900 */
[----:B-1----:R1:W3:Y:S04]  /*0830*/  @P0 LDG.E R18, desc[UR8][R18.64] ;  /* 0x0000000812120981 */ /* 0x0022e8000c1e1900 */
[----:B------:R3:W3:Y:S01]  /*0840*/  LDG.E R20, desc[UR8][R20.64] ;  /* 0x0000000814147981 */ /* 0x0006e2000c1e1900 */
[----:B-----5:R-:W-:Y:S01]  /*0850*/  IMAD.U32 R30, RZ, RZ, UR7 ;  /* 0x00000007ff1e7e24 */ /* 0x020fe2000f8e00ff */
[----:B------:R-:W-:Y:S01]  /*0860*/  LEA R36, P1, R14, UR10, 0x8 ;  /* 0x0000000a0e247c11 */ /* 0x000fe2000f8240ff */
[----:B0-----:R-:W-:Y:S01]  /*0870*/  IMAD.IADD R27, R3, 0x1, -R4 ;  /* 0x00000001031b7824 */ /* 0x001fe200078e0a04 */
[----:B------:R-:W-:-:S02]  /*0880*/  USHF.R.U64 UR6, UR4, 0x1, UR5 ;  /* 0x0000000104067899 */ /* 0x000fc40008001205 */
[C---:B------:R-:W-:Y:S02]  /*0890*/  IMAD R10, R15.reuse, UR4, R10 ;  /* 0x000000040f0a7c24 */ /* 0x040fe4000f8e020a */
[----:B------:R-:W-:Y:S01]  /*08a0*/  IMAD R30, R15, UR7, R30 ;  /* 0x000000070f1e7c24 */ /* 0x000fe2000f8e021e */
[----:B------:R-:W-:Y:S01]  /*08b0*/  LEA.HI.X R37, R14, UR11, R37, 0x8, P1 ;  /* 0x0000000b0e257c11 */ /* 0x000fe200088f4425 */
[C---:B------:R-:W-:Y:S01]  /*08c0*/  VIADD R15, R27.reuse, 0x1e ;  /* 0x0000001e1b0f7836 */ /* 0x040fe20000000000 */
[----:B------:R-:W-:Y:S01]  /*08d0*/  USHF.R.U32.HI UR7, URZ, 0x1, UR5 ;  /* 0x000000013f077899 */ /* 0x000fe20008011605 */
[----:B------:R-:W-:Y:S01]  /*08e0*/  VIADD R14, R27, 0x1d ;  /* 0x0000001d1b0e7836 */ /* 0x000fe20000000000 */
[----:B------:R-:W-:Y:S01]  /*08f0*/  IADD3 R32, P4, R30, UR6, RZ ;  /* 0x000000061e207c10 */ /* 0x000fe2000ff9e0ff */
[----:B-1----:R-:W-:Y:S01]  /*0900*/  IMAD.U32 R19, RZ, RZ, UR4 ;  /* 0x00000004ff137e24 */ /* 0x002fe2000f8e00ff */
[----:B------:R-:W-:Y:S01]  /*0910*/  LOP3.LUT R15, R15, 0x1f, RZ, 0xc0, !PT ;  /* 0x0000001f0f0f7812 */ /* 0x000fe200078ec0ff */
[----:B------:R-:W-:Y:S01]  /*0920*/  IMAD.IADD R23, R7, 0x1, R33 ;  /* 0x0000000107177824 */ /* 0x000fe200078e0221 */
[----:B------:R-:W-:Y:S01]  /*0930*/  LOP3.LUT R14, R14, 0x1f, RZ, 0xc0, !PT ;  /* 0x0000001f0e0e7812 */ /* 0x000fe200078ec0ff */
[----:B------:R-:W-:Y:S01]  /*0940*/  IMAD.U32 R40, RZ, RZ, UR4 ;  /* 0x00000004ff287e24 */ /* 0x000fe2000f8e00ff */
[----:B------:R-:W-:Y:S01]  /*0950*/  IADD3 R42, P1, R15, R32, RZ ;  /* 0x000000200f2a7210 */ /* 0x000fe20007f3e0ff */
[----:B------:R-:W-:Y:S01]  /*0960*/  IMAD.U32 R39, RZ, RZ, UR5 ;  /* 0x00000005ff277e24 */ /* 0x000fe2000f8e00ff */
[----:B------:R-:W-:-:S02]  /*0970*/  IADD3.X R7, R6, UR7, RZ, P4, !PT ;  /* 0x0000000706077c10 */ /* 0x000fc4000a7fe4ff */
[----:B------:R-:W-:Y:S02]  /*0980*/  IADD3 R32, P2, P3, R14, UR6, R32 ;  /* 0x000000060e207c10 */ /* 0x000fe4000fb5e020 */
[----:B------:R-:W-:Y:S01]  /*0990*/  LEA R38, P6, R19, R36, 0x2 ;  /* 0x0000002413267211 */ /* 0x000fe200078c10ff */
[--C-:B------:R-:W-:Y:S01]  /*09a0*/  IMAD.X R19, RZ, RZ, R7.reuse, P1 ;  /* 0x000000ffff137224 */ /* 0x100fe200008e0607 */
[----:B------:R-:W-:Y:S02]  /*09b0*/  IADD3.X R7, RZ, UR7, R7, P2, P3 ;  /* 0x00000007ff077c10 */ /* 0x000fe400097e6407 */
[----:B------:R-:W-:Y:S02]  /*09c0*/  LEA.HI.X R39, R40, R37, R39, 0x2, P6 ;  /* 0x0000002528277211 */ /* 0x000fe400030f1427 */
[-C--:B------:R-:W-:Y:S02]  /*09d0*/  LEA R30, P5, R42, R25.reuse, 0x2 ;  /* 0x000000192a1e7211 */ /* 0x080fe400078a10ff */
[----:B------:R-:W-:-:S02]  /*09e0*/  LEA R6, P4, R32, R25, 0x2 ;  /* 0x0000001920067211 */ /* 0x000fc400078810ff */
[----:B------:R-:W-:Y:S02]  /*09f0*/  IADD3 R40, P2, R8, UR4, RZ ;  /* 0x0000000408287c10 */ /* 0x000fe4000ff5e0ff */
[-C--:B------:R-:W-:Y:S02]  /*0a00*/  LEA.HI.X R31, R42, R13.reuse, R19, 0x2, P5 ;  /* 0x0000000d2a1f7211 */ /* 0x080fe400028f1413 */
[----:B------:R-:W-:Y:S01]  /*0a10*/  LEA.HI.X R7, R32, R13, R7, 0x2, P4 ;  /* 0x0000000d20077211 */ /* 0x000fe200020f1407 */
[----:B------:R-:W-:Y:S01]  /*0a20*/  UMOV UR6, 0x3f800000 ;  /* 0x3f80000000067882 */ /* 0x000fe20000000000 */
[----:B------:R-:W-:Y:S01]  /*0a30*/  IMAD.SHL.U32 R33, R10, 0x8, RZ ;  /* 0x000000080a217824 */ /* 0x000fe200078e00ff */
[----:B------:R-:W-:Y:S02]  /*0a40*/  IADD3.X R49, R11, UR12, RZ, P2, !PT ;  /* 0x0000000c0b317c10 */ /* 0x000fe400097fe4ff */
[C---:B------:R-:W-:Y:S01]  /*0a50*/  SHF.L.U64.HI R48, R28.reuse, 0x3, R29 ;  /* 0x000000031c307819 */ /* 0x040fe2000001021d */
[----:B------:R-:W-:Y:S01]  /*0a60*/  IMAD.SHL.U32 R29, R28, 0x8, RZ ;  /* 0x000000081c1d7824 */ /* 0x000fe200078e00ff */
[C---:B--2---:R-:W-:Y:S01]  /*0a70*/  PRMT R8, R24.reuse, 0x7632, R8 ;  /* 0x0000763218087816 */ /* 0x044fe20000000008 */
[----:B------:R-:W-:Y:S01]  /*0a80*/  IMAD.U32 R24, R24, 0x10000, RZ ;  /* 0x0001000018187824 */ /* 0x000fe200078e00ff */
[C---:B----4-:R-:W-:Y:S01]  /*0a90*/  PRMT R32, R16.reuse, 0x7632, R32 ;  /* 0x0000763210207816 */ /* 0x050fe20000000020 */
[----:B------:R-:W-:-:S02]  /*0aa0*/  IMAD.U32 R13, R16, 0x10000, RZ ;  /* 0x00010000100d7824 */ /* 0x000fc400078e00ff */
[----:B------:R-:W-:Y:S01]  /*0ab0*/  IMAD.U32 R16, R8, 0x10000, RZ ;  /* 0x0001000008107824 */ /* 0x000fe200078e00ff */
[----:B------:R-:W-:Y:S02]  /*0ac0*/  FSET.BF.GT.AND R8, R24, RZ, PT ;  /* 0x000000ff1808720a */ /* 0x000fe40003804000 */
[C---:B------:R-:W-:Y:S02]  /*0ad0*/  PRMT R54, R9.reuse, 0x7632, R54 ;  /* 0x0000763209367816 */ /* 0x040fe40000000036 */
[----:B------:R-:W-:Y:S01]  /*0ae0*/  SHF.L.U32 R9, R9, 0x10, RZ ;  /* 0x0000001009097819 */ /* 0x000fe200000006ff */
[----:B------:R-:W-:Y:S01]  /*0af0*/  FMUL R8, R8, R13 ;  /* 0x0000000d08087220 */ /* 0x000fe20000400000 */
[----:B------:R-:W-:Y:S01]  /*0b00*/  FSET.BF.GT.AND R19, R16, RZ, PT ;  /* 0x000000ff1013720a */ /* 0x000fe20003804000 */
[----:B------:R-:W-:Y:S01]  /*0b10*/  IMAD.U32 R32, R32, 0x10000, RZ ;  /* 0x0001000020207824 */ /* 0x000fe200078e00ff */
[----:B------:R-:W-:Y:S01]  /*0b20*/  FMNMX R52, RZ, R24, !PT ;  /* 0x00000018ff347209 */ /* 0x000fe20007800000 */
[----:B------:R-:W-:Y:S01]  /*0b30*/  FMUL R56, R8, R9 ;  /* 0x0000000908387220 */ /* 0x000fe20000400000 */
[----:B------:R-:W-:-:S02]  /*0b40*/  IMAD.U32 R54, R54, 0x10000, RZ ;  /* 0x0001000036367824 */ /* 0x000fc400078e00ff */
[----:B------:R-:W-:Y:S01]  /*0b50*/  FMUL R19, R19, R32 ;  /* 0x0000002013137220 */ /* 0x000fe20000400000 */
[C---:B---3--:R-:W-:Y:S01]  /*0b60*/  IMAD.U32 R9, R26.reuse, 0x10000, RZ ;  /* 0x000100001a097824 */ /* 0x048fe200078e00ff */
[----:B------:R-:W-:Y:S01]  /*0b70*/  PRMT R26, R26, 0x7632, R26 ;  /* 0x000076321a1a7816 */ /* 0x000fe2000000001a */
[----:B------:R-:W-:Y:S01]  /*0b80*/  FMUL R52, R13, R52 ;  /* 0x000000340d347220 */ /* 0x000fe20000400000 */
[----:B------:R-:W-:Y:S01]  /*0b90*/  FMNMX R21, RZ, R16, !PT ;  /* 0x00000010ff157209 */ /* 0x000fe20007800000 */
[----:B------:R-:W-:Y:S01]  /*0ba0*/  FMUL R54, R19, R54 ;  /* 0x0000003613367220 */ /* 0x000fe20000400000 */
[----:B------:R-:W-:Y:S01]  /*0bb0*/  FSET.BF.GT.AND R13, R9, RZ, PT ;  /* 0x000000ff090d720a */ /* 0x000fe20003804000 */
[----:B------:R-:W-:Y:S01]  /*0bc0*/  IMAD.U32 R16, R22, 0x10000, RZ ;  /* 0x0001000016107824 */ /* 0x000fe200078e00ff */
[----:B------:R-:W-:Y:S01]  /*0bd0*/  FMNMX R19, RZ, R9, !PT ;  /* 0x00000009ff137209 */ /* 0x000fe20007800000 */
[----:B------:R-:W-:Y:S01]  /*0be0*/  IMAD.U32 R26, R26, 0x10000, RZ ;  /* 0x000100001a1a7824 */ /* 0x000fe200078e00ff */
[----:B------:R-:W-:Y:S01]  /*0bf0*/  PRMT R22, R22, 0x7632, R22 ;  /* 0x0000763216167816 */ /* 0x000fe20000000016 */
[----:B------:R-:W-:Y:S01]  /*0c00*/  FMUL R9, R13, R16 ;  /* 0x000000100d097220 */ /* 0x000fe20000400000 */
[----:B------:R-:W-:Y:S01]  /*0c10*/  @P0 R2UR UR6, R18 ;  /* 0x00000000120602ca */ /* 0x000fe200000e0000 */
[----:B------:R-:W-:Y:S01]  /*0c20*/  FMUL R16, R16, R19 ;  /* 0x0000001310107220 */ /* 0x000fe20000400000 */
[----:B------:R-:W-:Y:S01]  /*0c30*/  FSET.BF.GT.AND R13, R26, RZ, PT ;  /* 0x000000ff1a0d720a */ /* 0x000fe20003804000 */
[----:B------:R-:W-:Y:S01]  /*0c40*/  IMAD.U32 R22, R22, 0x10000, RZ ;  /* 0x0001000016167824 */ /* 0x000fe200078e00ff */
[----:B------:R-:W-:Y:S01]  /*0c50*/  FMNMX R19, RZ, R26, !PT ;  /* 0x0000001aff137209 */ /* 0x000fe20007800000 */
[C---:B------:R-:W-:Y:S01]  /*0c60*/  IMAD.U32 R18, R20.reuse, 0x10000, RZ ;  /* 0x0001000014127824 */ /* 0x040fe200078e00ff */
[----:B------:R-:W-:-:S02]  /*0c70*/  PRMT R20, R20, 0x7632, R20 ;  /* 0x0000763214147816 */ /* 0x000fc40000000014 */
[----:B------:R-:W-:Y:S01]  /*0c80*/  IADD3 R26, P2, R15, R40, RZ ;  /* 0x000000280f1a7210 */ /* 0x000fe20007f5e0ff */
[----:B------:R-:W-:Y:S01]  /*0c90*/  FMUL R44, R13, R22 ;  /* 0x000000160d2c7220 */ /* 0x000fe20000400000 */
[----:B------:R-:W-:Y:S01]  /*0ca0*/  SHF.L.U64.HI R24, R10, 0x3, R23 ;  /* 0x000000030a187819 */ /* 0x000fe20000010217 */
[----:B------:R-:W-:Y:S01]  /*0cb0*/  FMUL R13, R22, R19 ;  /* 0x00000013160d7220 */ /* 0x000fe20000400000 */
[----:B------:R-:W-:Y:S01]  /*0cc0*/  IADD3 R10, P0, R33, R36, RZ ;  /* 0x00000024210a7210 */ /* 0x000fe20007f1e0ff */
[----:B------:R-:W-:Y:S02]  /*0cd0*/  IMAD.U32 R19, R20, 0x10000, RZ ;  /* 0x0001000014137824 */ /* 0x000fe400078e00ff */
[----:B------:R-:W-:Y:S02]  /*0ce0*/  IMAD.X R41, RZ, RZ, R49, P2 ;  /* 0x000000ffff297224 */ /* 0x000fe400010e0631 */
[----:B------:R-:W-:Y:S02]  /*0cf0*/  IMAD.SHL.U32 R25, R26, 0x4, RZ ;  /* 0x000000041a197824 */ /* 0x000fe400078e00ff */
[----:B------:R-:W-:Y:S01]  /*0d00*/  FMUL R8, R32, R21 ;  /* 0x0000001520087220 */ /* 0x000fe20000400000 */
[----:B------:R-:W-:Y:S01]  /*0d10*/  FMUL R9, R9, R18 ;  /* 0x0000001209097220 */ /* 0x000fe20000400000 */
[----:B------:R-:W-:-:S02]  /*0d20*/  IMAD.X R11, R24, 0x1, R37, P0 ;  /* 0x00000001180b7824 */ /* 0x000fc400000e0625 */
[----:B------:R-:W-:Y:S01]  /*0d30*/  FMUL R44, R44, R19 ;  /* 0x000000132c2c7220 */ /* 0x000fe20000400000 */
[----:B------:R-:W-:Y:S01]  /*0d40*/  IADD3 R32, P1, R38, R33, RZ ;  /* 0x0000002126207210 */ /* 0x000fe20007f3e0ff */
[----:B------:R-:W-:Y:S01]  /*0d50*/  FMUL R18, R56, UR6 ;  /* 0x0000000638127c20 */ /* 0x000fe20008400000 */
[----:B------:R-:W-:Y:S01]  /*0d60*/  FMUL R19, R54, UR6 ;  /* 0x0000000636137c20 */ /* 0x000fe20008400000 */
[----:B------:R-:W-:Y:S02]  /*0d70*/  SHF.L.U64.HI R42, R26, 0x2, R41 ;  /* 0x000000021a2a7819 */ /* 0x000fe40000010229 */
[----:B------:R-:W-:Y:S02]  /*0d80*/  IADD3 R22, P0, R25, R46, RZ ;  /* 0x0000002e19167210 */ /* 0x000fe40007f1e0ff */
[----:B------:R-:W-:Y:S01]  /*0d90*/  IADD3 R40, P2, P3, R14, UR4, R40 ;  /* 0x000000040e287c10 */ /* 0x000fe2000fb5e028 */
[----:B------:R-:W-:Y:S02]  /*0da0*/  IMAD.X R33, R39, 0x1, R24, P1 ;  /* 0x0000000127217824 */ /* 0x000fe400008e0618 */
[----:B------:R-:W-:Y:S01]  /*0db0*/  FMUL R20, R52, UR6 ;  /* 0x0000000634147c20 */ /* 0x000fe20008400000 */
[----:B------:R-:W-:Y:S01]  /*0dc0*/  FMUL R21, R8, UR6 ;  /* 0x0000000608157c20 */ /* 0x000fe20008400000 */
[----:B------:R0:W-:Y:S01]  /*0dd0*/  STG.E.64 desc[UR8][R10.64], R18 ;  /* 0x000000120a007986 */ /* 0x0001e2000c101b08 */
[----:B------:R-:W-:Y:S01]  /*0de0*/  IMAD.X R23, R42, 0x1, R45, P0 ;  /* 0x000000012a177824 */ /* 0x000fe200000e062d */
[----:B------:R-:W-:Y:S01]  /*0df0*/  IADD3 R24, P1, R25, R12, RZ ;  /* 0x0000000c19187210 */ /* 0x000fe20007f3e0ff */
[----:B------:R-:W-:Y:S01]  /*0e00*/  IMAD.SHL.U32 R51, R40, 0x4, RZ ;  /* 0x0000000428337824 */ /* 0x000fe200078e00ff */
[----:B------:R-:W-:Y:S01]  /*0e10*/  IADD3.X R49, RZ, UR12, R49, P2, P3 ;  /* 0x0000000cff317c10 */ /* 0x000fe200097e6431 */
[----:B------:R1:W-:Y:S01]  /*0e20*/  STG.E.64 desc[UR8][R32.64], R20 ;  /* 0x0000001420007986 */ /* 0x0003e2000c101b08 */
[----:B------:R-:W-:Y:S01]  /*0e30*/  ULDC.64 UR12, c[0x0][0x250] ;  /* 0x00009400000c7ab9 */ /* 0x000fe20000000a00 */
[----:B------:R-:W-:Y:S01]  /*0e40*/  IMAD.X R25, R42, 0x1, R5, P1 ;  /* 0x000000012a197824 */ /* 0x000fe200008e0605 */
[C---:B------:R-:W-:Y:S01]  /*0e50*/  IADD3 R28, P1, R29.reuse, R38, RZ ;  /* 0x000000261d1c7210 */ /* 0x040fe20007f3e0ff */
[----:B------:R2:W3:Y:S04]  /*0e60*/  LDG.E R27, desc[UR8][R30.64] ;  /* 0x000000081e1b7981 */ /* 0x0004e8000c1e1900 */
[----:B------:R4:W5:Y:S01]  /*0e70*/  LDG.E R42, desc[UR8][R22.64] ;  /* 0x00000008162a7981 */ /* 0x000962000c1e1900 */
[----:B0-----:R-:W-:-:S03]  /*0e80*/  IADD3 R10, P0, R29, R36, RZ ;  /* 0x000000241d0a7210 */ /* 0x001fc60007f1e0ff */
[----:B------:R0:W5:Y:S02]  /*0e90*/  LDG.E R43, desc[UR8][R24.64] ;  /* 0x00000008182b7981 */ /* 0x000164000c1e1900 */
[----:B------:R-:W-:Y:S01]  /*0ea0*/  IMAD.X R11, R48, 0x1, R37, P0 ;  /* 0x00000001300b7824 */ /* 0x000fe200000e0625 */
[----:B--2---:R-:W-:Y:S02]  /*0eb0*/  IADD3 R30, P0, R51, R46, RZ ;  /* 0x0000002e331e7210 */ /* 0x004fe40007f1e0ff */
[----:B------:R-:W-:Y:S01]  /*0ec0*/  SHF.L.U64.HI R46, R40, 0x2, R49 ;  /* 0x00000002282e7819 */ /* 0x000fe20000010231 */
[----:B----4-:R-:W-:Y:S01]  /*0ed0*/  FMUL R22, R9, UR6 ;  /* 0x0000000609167c20 */ /* 0x010fe20008400000 */
[----:B------:R-:W-:Y:S01]  /*0ee0*/  FMUL R23, R44, UR6 ;  /* 0x000000062c177c20 */ /* 0x000fe20008400000 */
[----:B------:R-:W-:Y:S02]  /*0ef0*/  IMAD.X R29, R48, 0x1, R39, P1 ;  /* 0x00000001301d7824 */ /* 0x000fe400008e0627 */
[----:B0-----:R-:W-:Y:S01]  /*0f00*/  FMUL R24, R16, UR6 ;  /* 0x0000000610187c20 */ /* 0x001fe20008400000 */
[----:B------:R-:W-:Y:S01]  /*0f10*/  FMUL R25, R13, UR6 ;  /* 0x000000060d197c20 */ /* 0x000fe20008400000 */
[----:B------:R-:W-:Y:S01]  /*0f20*/  IMAD.X R31, R46, 0x1, R45, P0 ;  /* 0x000000012e1f7824 */ /* 0x000fe200000e062d */
[----:B------:R0:W-:Y:S04]  /*0f30*/  STG.E.64 desc[UR8][R10.64], R22 ;  /* 0x000000160a007986 */ /* 0x0001e8000c101b08 */
[----:B------:R2:W-:Y:S04]  /*0f40*/  STG.E.64 desc[UR8][R28.64], R24 ;  /* 0x000000181c007986 */ /* 0x0005e8000c101b08 */
[----:B------:R-:W4:Y:S04]  /*0f50*/  LDG.E R30, desc[UR8][R30.64] ;  /* 0x000000081e1e7981 */ /* 0x000f28000c1e1900 */
[----:B------:R2:W4:Y:S01]  /*0f60*/  LDG.E R47, desc[UR8][R6.64] ;  /* 0x00000008062f7981 */ /* 0x000522000c1e1900 */
[----:B-1----:R-:W-:-:S05]  /*0f70*/  IADD3 R32, P0, R51, R12, RZ ;  /* 0x0000000c33207210 */ /* 0x002fca0007f1e0ff */
[----:B------:R-:W-:-:S05]  /*0f80*/  IMAD.X R33, R46, 0x1, R5, P0 ;  /* 0x000000012e217824 */ /* 0x000fca00000e0605 */
[----:B------:R1:W4:Y:S01]  /*0f90*/  LDG.E R50, desc[UR8][R32.64] ;  /* 0x0000000820327981 */ /* 0x000322000c1e1900 */
[----:B------:R-:W1:Y:S01]  /*0fa0*/  S2R R5, SR_CgaCtaId ;  /* 0x0000000000057919 */ /* 0x000e620000008800 */
[----:B------:R-:W-:Y:S01]  /*0fb0*/  MOV R12, 0x400 ;  /* 0x00000400000c7802 */ /* 0x000fe20000000f00 */
[C---:B0-----:R-:W-:Y:S01]  /*0fc0*/  IMAD.IADD R10, R3.reuse, 0x1, -R4 ;  /* 0x00000001030a7824 */ /* 0x041fe200078e0a04 */
[----:B------:R-:W-:Y:S02]  /*0fd0*/  LOP3.LUT R45, R3, 0x1f, RZ, 0xc0, !PT ;  /* 0x0000001f032d7812 */ /* 0x000fe400078ec0ff */
[----:B------:R-:W-:Y:S01]  /*0fe0*/  SHF.R.U32.HI R46, RZ, 0x8, R3 ;  /* 0x00000008ff2e7819 */ /* 0x000fe20000011603 */
[----:B------:R-:W-:Y:S01]  /*0ff0*/  VIADD R12, R12, 0x20 ;  /* 0x000000200c0c7836 */ /* 0x000fe20000000000 */
[----:B--2---:R-:W-:-:S03]  /*1000*/  LOP3.LUT R7, R4, 0x1c, RZ, 0xc0, !PT ;  /* 0x0000001c04077812 */ /* 0x004fc600078ec0ff */
[----:B------:R-:W-:Y:S01]  /*1010*/  IMAD R46, R46, 0x20, R45 ;  /* 0x000000202e2e7824 */ /* 0x000fe200078e022d */
[----:B------:R-:W-:-:S03]  /*1020*/  LOP3.LUT R45, R10, 0x1f, RZ, 0xc0, !PT ;  /* 0x0000001f0a2d7812 */ /* 0x000fc600078ec0ff */
[C---:B------:R-:W-:Y:S02]  /*1030*/  IMAD R31, R46.reuse, 0x21, R15 ;  /* 0x000000212e1f7824 */ /* 0x040fe400078e020f */
[C---:B------:R-:W-:Y:S02]  /*1040*/  IMAD R29, R46.reuse, 0x21, R17 ;  /* 0x000000212e1d7824 */ /* 0x040fe400078e0211 */
[C---:B------:R-:W-:Y:S02]  /*1050*/  IMAD R11, R46.reuse, 0x21, R45 ;  /* 0x000000212e0b7824 */ /* 0x040fe400078e022d */
[C---:B------:R-:W-:Y:S02]  /*1060*/  IMAD R7, R46.reuse, 0x21, R7 ;  /* 0x000000212e077824 */ /* 0x040fe400078e0207 */
[----:B-1----:R-:W-:Y:S01]  /*1070*/  IMAD R33, R46, 0x21, R14 ;  /* 0x000000212e217824 */ /* 0x002fe200078e020e */
[----:B------:R-:W-:-:S05]  /*1080*/  LEA R28, R5, R12, 0x18 ;  /* 0x0000000c051c7211 */ /* 0x000fca00078ec0ff */
[--C-:B------:R-:W-:Y:S02]  /*1090*/  IMAD R12, R31, 0x4, R28.reuse ;  /* 0x000000041f0c7824 */ /* 0x100fe400078e021c */
[--C-:B------:R-:W-:Y:S02]  /*10a0*/  IMAD R10, R29, 0x4, R28.reuse ;  /* 0x000000041d0a7824 */ /* 0x100fe400078e021c */
[----:B------:R-:W-:Y:S02]  /*10b0*/  IMAD.SHL.U32 R31, R26, 0x8, RZ ;  /* 0x000000081a1f7824 */ /* 0x000fe400078e00ff */
[--C-:B------:R-:W-:Y:S02]  /*10c0*/  IMAD R6, R11, 0x4, R28.reuse ;  /* 0x000000040b067824 */ /* 0x100fe400078e021c */
[----:B------:R-:W-:Y:S02]  /*10d0*/  IMAD.SHL.U32 R29, R40, 0x8, RZ ;  /* 0x00000008281d7824 */ /* 0x000fe400078e00ff */
[----:B------:R-:W-:-:S02]  /*10e0*/  IMAD R7, R7, 0x4, R28 ;  /* 0x0000000407077824 */ /* 0x000fc400078e021c */
[----:B------:R-:W-:Y:S01]  /*10f0*/  IMAD R11, R33, 0x4, R28 ;  /* 0x00000004210b7824 */ /* 0x000fe200078e021c */
[----:B------:R-:W-:Y:S02]  /*1100*/  SHF.L.U64.HI R28, R26, 0x3, R41 ;  /* 0x000000031a1c7819 */ /* 0x000fe40000010229 */
[----:B------:R-:W-:Y:S02]  /*1110*/  SHF.L.U64.HI R26, R40, 0x3, R49 ;  /* 0x00000003281a7819 */ /* 0x000fe40000010231 */
[C---:B------:R-:W-:Y:S02]  /*1120*/  IADD3 R32, P0, R31.reuse, R36, RZ ;  /* 0x000000241f207210 */ /* 0x040fe40007f1e0ff */
[----:B------:R-:W-:Y:S02]  /*1130*/  IADD3 R40, P1, R31, R38, RZ ;  /* 0x000000261f287210 */ /* 0x000fe40007f3e0ff */
[C---:B------:R-:W-:Y:S02]  /*1140*/  IADD3 R36, P2, R29.reuse, R36, RZ ;  /* 0x000000241d247210 */ /* 0x040fe40007f5e0ff */
[----:B------:R-:W-:Y:S01]  /*1150*/  IADD3 R38, P3, R29, R38, RZ ;  /* 0x000000261d267210 */ /* 0x000fe20007f7e0ff */
[----:B------:R-:W-:-:S02]  /*1160*/  IMAD.X R33, R28, 0x1, R37, P0 ;  /* 0x000000011c217824 */ /* 0x000fc400000e0625 */
[----:B------:R-:W-:Y:S02]  /*1170*/  IMAD.X R41, R28, 0x1, R39, P1 ;  /* 0x000000011c297824 */ /* 0x000fe400008e0627 */
[C---:B------:R-:W-:Y:S02]  /*1180*/  IMAD.X R37, R26.reuse, 0x1, R37, P2 ;  /* 0x000000011a257824 */ /* 0x040fe400010e0625 */
[----:B------:R-:W-:Y:S01]  /*1190*/  IMAD.X R39, R26, 0x1, R39, P3 ;  /* 0x000000011a277824 */ /* 0x000fe200018e0627 */
[----:B------:R0:W-:Y:S04]  /*11a0*/  STS [R6], R18 ;  /* 0x0000001206007388 */ /* 0x0001e80000000800 */
[----:B------:R1:W-:Y:S01]  /*11b0*/  STS [R10], R22 ;  /* 0x000000160a007388 */ /* 0x0003e20000000800 */
[----:B------:R-:W-:-:S02]  /*11c0*/  USHF.L.U64.HI UR10, UR12, 0x1, UR13 ;  /* 0x000000010c0a7899 */ /* 0x000fc4000801020d */
[----:B------:R-:W-:Y:S01]  /*11d0*/  USHF.L.U32 UR7, UR12, 0x1, URZ ;  /* 0x000000010c077899 */ /* 0x000fe2000800063f */
[----:B------:R-:W-:-:S05]  /*11e0*/  IMAD.SHL.U32 R59, R2, 0x8, RZ ;  /* 0x00000008023b7824 */ /* 0x000fca00078e00ff */
[----:B------:R-:W-:Y:S02]  /*11f0*/  LOP3.LUT R59, R59, 0x38, RZ, 0xc0, !PT ;  /* 0x000000383b3b7812 */ /* 0x000fe400078ec0ff */
[C---:B---3--:R-:W-:Y:S02]  /*1200*/  PRMT R26, R27.reuse, 0x7632, R26 ;  /* 0x000076321b1a7816 */ /* 0x048fe4000000001a */
[C---:B-----5:R-:W-:Y:S01]  /*1210*/  PRMT R28, R42.reuse, 0x7632, R28 ;  /* 0x000076322a1c7816 */ /* 0x060fe2000000001c */
[----:B------:R-:W-:Y:S02]  /*1220*/  IMAD.U32 R42, R42, 0x10000, RZ ;  /* 0x000100002a2a7824 */ /* 0x000fe400078e00ff */
[----:B------:R-:W-:Y:S02]  /*1230*/  IMAD.U32 R48, R27, 0x10000, RZ ;  /* 0x000100001b307824 */ /* 0x000fe400078e00ff */
[----:B------:R-:W-:Y:S01]  /*1240*/  IMAD.U32 R31, R26, 0x10000, RZ ;  /* 0x000100001a1f7824 */ /* 0x000fe200078e00ff */
[----:B------:R-:W-:-:S02]  /*1250*/  FSET.BF.GT.AND R27, R42, RZ, PT ;  /* 0x000000ff2a1b720a */ /* 0x000fc40003804000 */
[----:B------:R-:W-:Y:S01]  /*1260*/  FMNMX R29, RZ, R42, !PT ;  /* 0x0000002aff1d7209 */ /* 0x000fe20007800000 */
[----:B------:R-:W-:Y:S01]  /*1270*/  IMAD.U32 R28, R28, 0x10000, RZ ;  /* 0x000100001c1c7824 */ /* 0x000fe200078e00ff */
[----:B------:R-:W-:Y:S01]  /*1280*/  SHF.L.U32 R60, R43, 0x10, RZ ;  /* 0x000000102b3c7819 */ /* 0x000fe200000006ff */
[----:B------:R-:W-:Y:S02]  /*1290*/  FMUL R27, R27, R48 ;  /* 0x000000301b1b7220 */ /* 0x000fe40000400000 */
[----:B------:R-:W-:Y:S01]  /*12a0*/  FMUL R48, R48, R29 ;  /* 0x0000001d30307220 */ /* 0x000fe20000400000 */
[----:B0-----:R-:W-:Y:S01]  /*12b0*/  FSET.BF.GT.AND R18, R28, RZ, PT ;  /* 0x000000ff1c12720a */ /* 0x001fe20003804000 */
[----:B------:R-:W-:Y:S01]  /*12c0*/  FMUL R49, R27, R60 ;  /* 0x0000003c1b317220 */ /* 0x000fe20000400000 */
[----:B------:R-:W-:Y:S02]  /*12d0*/  FMNMX R46, RZ, R28, !PT ;  /* 0x0000001cff2e7209 */ /* 0x000fe40007800000 */
[C---:B----4-:R-:W-:Y:S01]  /*12e0*/  PRMT R26, R30.reuse, 0x7632, R26 ;  /* 0x000076321e1a7816 */ /* 0x050fe2000000001a */
[----:B------:R-:W-:Y:S01]  /*12f0*/  IMAD.U32 R30, R30, 0x10000, RZ ;  /* 0x000100001e1e7824 */ /* 0x000fe200078e00ff */
[----:B-1----:R-:W-:-:S03]  /*1300*/  PRMT R22, R47, 0x7632, R22 ;  /* 0x000076322f167816 */ /* 0x002fc60000000016 */
[----:B------:R-:W-:Y:S01]  /*1310*/  IMAD.U32 R26, R26, 0x10000, RZ ;  /* 0x000100001a1a7824 */ /* 0x000fe200078e00ff */
[----:B------:R-:W-:Y:S01]  /*1320*/  PRMT R43, R43, 0x7632, R43 ;  /* 0x000076322b2b7816 */ /* 0x000fe2000000002b */
[----:B------:R-:W-:Y:S02]  /*1330*/  IMAD.U32 R27, R47, 0x10000, RZ ;  /* 0x000100002f1b7824 */ /* 0x000fe400078e00ff */
[----:B------:R-:W-:Y:S01]  /*1340*/  IMAD.U32 R29, R22, 0x10000, RZ ;  /* 0x00010000161d7824 */ /* 0x000fe200078e00ff */
[----:B------:R-:W-:Y:S02]  /*1350*/  FSET.BF.GT.AND R22, R30, RZ, PT ;  /* 0x000000ff1e16720a */ /* 0x000fe40003804000 */
[----:B------:R-:W-:Y:S02]  /*1360*/  FMNMX R30, RZ, R30, !PT ;  /* 0x0000001eff1e7209 */ /* 0x000fe40007800000 */
[----:B------:R-:W-:Y:S01]  /*1370*/  FSET.BF.GT.AND R28, R26, RZ, PT ;  /* 0x000000ff1a1c720a */ /* 0x000fe20003804000 */
[----:B------:R-:W-:Y:S01]  /*1380*/  FMUL R51, R22, R27 ;  /* 0x0000001b16337220 */ /* 0x000fe20000400000 */
[----:B------:R-:W-:Y:S01]  /*1390*/  FMUL R18, R18, R31 ;  /* 0x0000001f12127220 */ /* 0x000fe20000400000 */
[----:B------:R-:W-:Y:S01]  /*13a0*/  FMUL R22, R27, R30 ;  /* 0x0000001e1b167220 */ /* 0x000fe20000400000 */
[----:B------:R-:W-:Y:S01]  /*13b0*/  IMAD.U32 R43, R43, 0x10000, RZ ;  /* 0x000100002b2b7824 */ /* 0x000fe200078e00ff */
[----:B------:R-:W-:Y:S01]  /*13c0*/  FMNMX R26, RZ, R26, !PT ;  /* 0x0000001aff1a7209 */ /* 0x000fe20007800000 */
[----:B------:R-:W-:Y:S01]  /*13d0*/  FMUL R30, R28, R29 ;  /* 0x0000001d1c1e7220 */ /* 0x000fe20000400000 */
[----:B------:R-:W-:Y:S01]  /*13e0*/  PRMT R28, R50, 0x7632, R28 ;  /* 0x00007632321c7816 */ /* 0x000fe2000000001c */
[----:B------:R-:W-:Y:S01]  /*13f0*/  FMUL R47, R18, R43 ;  /* 0x0000002b122f7220 */ /* 0x000fe20000400000 */
[----:B------:R-:W-:-:S02]  /*1400*/  IMAD.U32 R50, R50, 0x10000, RZ ;  /* 0x0001000032327824 */ /* 0x000fc400078e00ff */
[----:B------:R-:W-:Y:S01]  /*1410*/  FMUL R18, R29, R26 ;  /* 0x0000001a1d127220 */ /* 0x000fe20000400000 */
[----:B------:R-:W-:Y:S02]  /*1420*/  IMAD.U32 R29, R28, 0x10000, RZ ;  /* 0x000100001c1d7824 */ /* 0x000fe400078e00ff */
[----:B------:R-:W-:Y:S01]  /*1430*/  FMUL R46, R31, R46 ;  /* 0x0000002e1f2e7220 */ /* 0x000fe20000400000 */
[----:B------:R-:W-:Y:S01]  /*1440*/  FMUL R26, R49, UR6 ;  /* 0x00000006311a7c20 */ /* 0x000fe20008400000 */
[----:B------:R-:W-:Y:S01]  /*1450*/  FMUL R27, R47, UR6 ;  /* 0x000000062f1b7c20 */ /* 0x000fe20008400000 */
[----:B------:R-:W-:Y:S01]  /*1460*/  FMUL R51, R51, R50 ;  /* 0x0000003233337220 */ /* 0x000fe20000400000 */
[----:B------:R-:W-:Y:S01]  /*1470*/  FMUL R50, R30, R29 ;  /* 0x0000001d1e327220 */ /* 0x000fe20000400000 */
[----:B------:R-:W-:Y:S01]  /*1480*/  FMUL R28, R48, UR6 ;  /* 0x00000006301c7c20 */ /* 0x000fe20008400000 */
[----:B------:R-:W-:Y:S01]  /*1490*/  FMUL R29, R46, UR6 ;  /* 0x000000062e1d7c20 */ /* 0x000fe20008400000 */
[----:B------:R0:W-:Y:S01]  /*14a0*/  STG.E.64 desc[UR8][R32.64], R26 ;  /* 0x0000001a20007986 */ /* 0x0001e2000c101b08 */
[----:B------:R-:W-:Y:S01]  /*14b0*/  FMUL R30, R51, UR6 ;  /* 0x00000006331e7c20 */ /* 0x000fe20008400000 */
[----:B------:R-:W-:-:S02]  /*14c0*/  FMUL R31, R50, UR6 ;  /* 0x00000006321f7c20 */ /* 0x000fc40008400000 */
[----:B------:R-:W-:Y:S04]  /*14d0*/  STG.E.64 desc[UR8][R40.64], R28 ;  /* 0x0000001c28007986 */ /* 0x000fe8000c101b08 */
[----:B------:R1:W-:Y:S01]  /*14e0*/  STS [R12], R26 ;  /* 0x0000001a0c007388 */ /* 0x0003e20000000800 */
[----:B0-----:R-:W-:Y:S01]  /*14f0*/  FMUL R32, R22, UR6 ;  /* 0x0000000616207c20 */ /* 0x001fe20008400000 */
[----:B------:R-:W-:Y:S02]  /*1500*/  FMUL R33, R18, UR6 ;  /* 0x0000000612217c20 */ /* 0x000fe40008400000 */
[----:B------:R0:W-:Y:S04]  /*1510*/  STG.E.64 desc[UR8][R36.64], R30 ;  /* 0x0000001e24007986 */ /* 0x0001e8000c101b08 */
[----:B------:R-:W-:Y:S04]  /*1520*/  STS [R11], R30 ;  /* 0x0000001e0b007388 */ /* 0x000fe80000000800 */
[----:B------:R2:W-:Y:S01]  /*1530*/  STG.E.64 desc[UR8][R38.64], R32 ;  /* 0x0000002026007986 */ /* 0x0005e2000c101b08 */
[----:B------:R-:W-:Y:S01]  /*1540*/  BAR.SYNC.DEFER_BLOCKING 0x0 ;  /* 0x0000000000007b1d */ /* 0x000fe20000010000 */
[----:B------:R-:W-:-:S02]  /*1550*/  IMAD.MOV.U32 R42, RZ, RZ, R34 ;  /* 0x000000ffff2a7224 */ /* 0x000fc400078e0022 */
[----:B------:R-:W-:Y:S02]  /*1560*/  IMAD.MOV.U32 R43, RZ, RZ, R35 ;  /* 0x000000ffff2b7224 */ /* 0x000fe400078e0023 */
[C---:B-1----:R-:W-:Y:S02]  /*1570*/  IMAD R26, R58.reuse, UR10, RZ ;  /* 0x0000000a3a1a7c24 */ /* 0x042fe4000f8e02ff */
[----:B------:R-:W-:-:S04]  /*1580*/  IMAD.WIDE.U32 R42, R58, UR7, R42 ;  /* 0x000000073a2a7c25 */ /* 0x000fc8000f8e002a */
[----:B------:R-:W-:Y:S02]  /*1590*/  IMAD R35, R53, UR7, R26 ;  /* 0x0000000735237c24 */ /* 0x000fe4000f8e021a */
[----:B------:R-:W-:Y:S02]  /*15a0*/  IMAD.SHL.U32 R26, R2, 0x8, RZ ;  /* 0x00000008021a7824 */ /* 0x000fe400078e00ff */
[----:B------:R-:W-:Y:S02]  /*15b0*/  IMAD.IADD R35, R43, 0x1, R35 ;  /* 0x000000012b237824 */ /* 0x000fe400078e0223 */
[----:B------:R-:W-:Y:S01]  /*15c0*/  IMAD.SHL.U32 R34, R42, 0x20, RZ ;  /* 0x000000202a227824 */ /* 0x000fe200078e00ff */
[----:B------:R-:W-:Y:S02]  /*15d0*/  LOP3.LUT R53, R26, 0x38, RZ, 0xc0, !PT ;  /* 0x000000381a357812 */ /* 0x000fe400078ec0ff */
[----:B------:R-:W-:Y:S01]  /*15e0*/  SHF.L.U64.HI R35, R42, 0x5, R35 ;  /* 0x000000052a237819 */ /* 0x000fe20000010223 */
[----:B------:R-:W1:Y:S02]  /*15f0*/  LDS R58, [R7] ;  /* 0x00000000073a7984 */ /* 0x000e640000000800 */
[----:B0-----:R-:W-:-:S02]  /*1600*/  IMAD.WIDE.U32 R36, R53, UR12, R34 ;  /* 0x0000000c35247c25 */ /* 0x001fc4000f8e0022 */
[----:B------:R-:W0:Y:S02]  /*1610*/  LDS R30, [R7+0x4] ;  /* 0x00000400071e7984 */ /* 0x000e240000000800 */
[----:B------:R-:W-:Y:S01]  /*1620*/  IMAD R53, R53, UR13, RZ ;  /* 0x0000000d35357c24 */ /* 0x000fe2000f8e02ff */
[----:B------:R-:W-:Y:S01]  /*1630*/  IADD3 R26, P0, R45, R36, RZ ;  /* 0x000000242d1a7210 */ /* 0x000fe20007f1e0ff */
[----:B------:R-:W-:-:S04]  /*1640*/  IMAD.U32 R36, RZ, RZ, UR7 ;  /* 0x00000007ff247e24 */ /* 0x000fc8000f8e00ff */
[----:B--2---:R-:W-:Y:S01]  /*1650*/  IMAD.X R39, R37, 0x1, R53, P0 ;  /* 0x0000000125277824 */ /* 0x004fe200000e0635 */
[----:B------:R-:W-:Y:S01]  /*1660*/  LEA R42, P0, R26, UR14, 0x2 ;  /* 0x0000000e1a2a7c11 */ /* 0x000fe2000f8010ff */
[----:B------:R-:W-:-:S03]  /*1670*/  IMAD.U32 R37, RZ, RZ, UR10 ;  /* 0x0000000aff257e24 */ /* 0x000fc6000f8e00ff */
[----:B------:R-:W-:Y:S01]  /*1680*/  LEA.HI.X R43, R26, UR15, R39, 0x2, P0 ;  /* 0x0000000f1a2b7c11 */ /* 0x000fe200080f1427 */
[----:B------:R-:W-:-:S04]  /*1690*/  IMAD.WIDE.U32 R38, R59, UR12, R36 ;  /* 0x0000000c3b267c25 */ /* 0x000fc8000f8e0024 */
[----:B------:R-:W-:Y:S01]  /*16a0*/  IMAD.IADD R55, R53, 0x1, R39 ;  /* 0x0000000135377824 */ /* 0x000fe200078e0227 */
[----:B------:R-:W-:-:S04]  /*16b0*/  IADD3 R26, P0, P1, R17, R38, R34 ;  /* 0x00000026111a7210 */ /* 0x000fc8000791e022 */
[----:B------:R-:W-:Y:S02]  /*16c0*/  IADD3.X R39, RZ, R55, R35, P0, P1 ;  /* 0x00000037ff277210 */ /* 0x000fe400007e2423 */
[----:B------:R-:W-:-:S04]  /*16d0*/  LEA R60, P0, R26, UR14, 0x2 ;  /* 0x0000000e1a3c7c11 */ /* 0x000fc8000f8010ff */
[----:B------:R-:W-:Y:S02]  /*16e0*/  LEA.HI.X R61, R26, UR15, R39, 0x2, P0 ;  /* 0x0000000f1a3d7c11 */ /* 0x000fe400080f1427 */
[----:B------:R-:W-:-:S04]  /*16f0*/  IADD3 R26, P0, R38, UR7, RZ ;  /* 0x00000007261a7c10 */ /* 0x000fc8000ff1e0ff */
[----:B------:R-:W-:Y:S02]  /*1700*/  IADD3.X R57, R55, UR10, RZ, P0, !PT ;  /* 0x0000000a37397c10 */ /* 0x000fe400087fe4ff */
[----:B------:R-:W-:Y:S01]  /*1710*/  IADD3 R39, P0, P1, R15, R26, R34 ;  /* 0x0000001a0f277210 */ /* 0x000fe2000791e022 */
[----:B-1----:R1:W-:Y:S03]  /*1720*/  STG.E desc[UR8][R42.64], R58 ;  /* 0x0000003a2a007986 */ /* 0x0023e6000c101908 */
[----:B-1----:R-:W-:Y:S02]  /*1730*/  IADD3.X R58, RZ, R57, R35, P0, P1 ;  /* 0x00000039ff3a7210 */ /* 0x002fe400007e2423 */
[----:B------:R-:W-:-:S04]  /*1740*/  LEA R42, P0, R39, UR14, 0x2 ;  /* 0x0000000e272a7c11 */ /* 0x000fc8000f8010ff */
[----:B------:R-:W-:Y:S02]  /*1750*/  LEA.HI.X R43, R39, UR15, R58, 0x2, P0 ;  /* 0x0000000f272b7c11 */ /* 0x000fe400080f143a */
[----:B------:R-:W1:Y:S04]  /*1760*/  LDS R58, [R7+0x8] ;  /* 0x00000800073a7984 */ /* 0x000e680000000800 */
[----:B0-----:R0:W-:Y:S01]  /*1770*/  STG.E desc[UR8][R60.64], R30 ;  /* 0x0000001e3c007986 */ /* 0x0011e2000c101908 */
[----:B------:R-:W-:Y:S01]  /*1780*/  FMNMX R39, RZ, |R56|, !PT ;  /* 0x40000038ff277209 */ /* 0x000fe20007800000 */
[----:B------:R-:W-:-:S03]  /*1790*/  IMAD.U32 R41, RZ, RZ, UR12 ;  /* 0x0000000cff297e24 */ /* 0x000fc6000f8e00ff */
[----:B------:R-:W-:Y:S01]  /*17a0*/  FMNMX R56, |R54|, R39, !PT ;  /* 0x0000002736387209 */ /* 0x000fe20007800200 */
[----:B------:R-:W-:Y:S01]  /*17b0*/  IMAD.WIDE.U32 R40, R41, UR4, R34 ;  /* 0x0000000429287c25 */ /* 0x000fe2000f8e0022 */
[----:B0-----:R-:W-:Y:S01]  /*17c0*/  IADD3 R61, P2, R26, UR7, RZ ;  /* 0x000000071a3d7c10 */ /* 0x001fe2000ff5e0ff */
[----:B-1----:R-:W-:Y:S04]  /*17d0*/  STG.E desc[UR8][R42.64], R58 ;  /* 0x0000003a2a007986 */ /* 0x002fe8000c101908 */
[----:B------:R-:W0:Y:S01]  /*17e0*/  LDS R43, [R7+0xc] ;  /* 0x00000c00072b7984 */ /* 0x000e220000000800 */
[----:B------:R-:W-:Y:S02]  /*17f0*/  IADD3.X R54, R57, UR10, RZ, P2, !PT ;  /* 0x0000000a39367c10 */ /* 0x000fe400097fe4ff */
[----:B------:R-:W-:-:S02]  /*1800*/  IADD3 R39, P2, P3, R14, R61, R34 ;  /* 0x0000003d0e277210 */ /* 0x000fc40007b5e022 */
[----:B------:R-:W-:Y:S02]  /*1810*/  IADD3 R30, P0, P1, R17, R40, R38 ;  /* 0x00000028111e7210 */ /* 0x000fe4000791e026 */
[----:B------:R-:W-:Y:S02]  /*1820*/  IADD3.X R60, RZ, R54, R35, P2, P3 ;  /* 0x00000036ff3c7210 */ /* 0x000fe400017e6423 */
[----:B------:R-:W-:-:S04]  /*1830*/  LEA R38, P2, R39, UR14, 0x2 ;  /* 0x0000000e27267c11 */ /* 0x000fc8000f8410ff */
[----:B------:R-:W-:-:S05]  /*1840*/  LEA.HI.X R39, R39, UR15, R60, 0x2, P2 ;  /* 0x0000000f27277c11 */ /* 0x000fca00090f143c */
[----:B0-----:R0:W-:Y:S01]  /*1850*/  STG.E desc[UR8][R38.64], R43 ;  /* 0x0000002b26007986 */ /* 0x0011e2000c101908 */
[----:B------:R-:W-:Y:S06]  /*1860*/  BAR.SYNC.DEFER_BLOCKING 0x0 ;  /* 0x0000000000007b1d */ /* 0x000fec0000010000 */
[----:B------:R-:W-:Y:S04]  /*1870*/  STS [R6], R20 ;  /* 0x0000001406007388 */ /* 0x000fe80000000800 */
[----:B------:R-:W-:Y:S04]  /*1880*/  STS [R10], R24 ;  /* 0x000000180a007388 */ /* 0x000fe80000000800 */
[----:B------:R1:W-:Y:S04]  /*1890*/  STS [R12], R28 ;  /* 0x0000001c0c007388 */ /* 0x0003e80000000800 */
[----:B------:R-:W-:Y:S01]  /*18a0*/  STS [R11], R32 ;  /* 0x000000200b007388 */ /* 0x000fe20000000800 */
[----:B------:R-:W-:Y:S01]  /*18b0*/  BAR.SYNC.DEFER_BLOCKING 0x0 ;  /* 0x0000000000007b1d */ /* 0x000fe20000010000 */
[----:B------:R-:W-:Y:S01]  /*18c0*/  UIMAD UR4, UR13, UR4, URZ ;  /* 0x000000040d0472a4 */ /* 0x000fe2000f8e023f */
[----:B------:R-:W-:-:S03]  /*18d0*/  FMNMX R52, |R52|, R56, !PT ;  /* 0x0000003834347209 */ /* 0x000fc60007800200 */
[----:B------:R-:W-:-:S06]  /*18e0*/  UIMAD UR4, UR5, UR12, UR4 ;  /* 0x0000000c050472a4 */ /* 0x000fcc000f8e0204 */
[----:B------:R-:W-:Y:S01]  /*18f0*/  VIADD R41, R41, UR4 ;  /* 0x0000000429297c36 */ /* 0x000fe20008000000 */
[----:B------:R-:W2:Y:S04]  /*1900*/  LDS R60, [R7] ;  /* 0x00000000073c7984 */ /* 0x000ea80000000800 */
[----:B------:R-:W3:Y:S04]  /*1910*/  LDS R56, [R7+0x4] ;  /* 0x0000040007387984 */ /* 0x000ee80000000800 */
[----:B------:R-:W4:Y:S04]  /*1920*/  LDS R20, [R7+0x8] ;  /* 0x0000080007147984 */ /* 0x000f280000000800 */
[----:B------:R-:W5:Y:S01]  /*1930*/  LDS R24, [R7+0xc] ;  /* 0x00000c0007187984 */ /* 0x000f620000000800 */
[----:B0-----:R-:W-:Y:S01]  /*1940*/  IMAD.WIDE.U32 R38, R59, UR12, R40 ;  /* 0x0000000c3b267c25 */ /* 0x001fe2000f8e0028 */
[----:B------:R-:W-:Y:S01]  /*1950*/  IADD3 R61, P3, P4, R14, R40, R61 ;  /* 0x000000280e3d7210 */ /* 0x000fe20007c7e03d */
[----:B------:R-:W-:Y:S01]  /*1960*/  ULDC.64 UR4, c[0x0][0x238] ;  /* 0x00008e0000047ab9 */ /* 0x000fe20000000a00 */
[----:B------:R-:W-:-:S05]  /*1970*/  IADD3 R45, P2, R45, R38, RZ ;  /* 0x000000262d2d7210 */ /* 0x000fca0007f5e0ff */
[----:B-1----:R-:W-:Y:S01]  /*1980*/  IMAD.X R28, R53, 0x1, R39, P2 ;  /* 0x00000001351c7824 */ /* 0x002fe200010e0627 */
[C---:B------:R-:W-:Y:S02]  /*1990*/  LEA R38, P2, R45.reuse, UR14, 0x2 ;  /* 0x0000000e2d267c11 */ /* 0x040fe4000f8410ff */
[----:B------:R-:W-:Y:S02]  /*19a0*/  IADD3.X R55, RZ, R41, R55, P0, P1 ;  /* 0x00000029ff377210 */ /* 0x000fe400007e2437 */
[----:B------:R-:W-:Y:S02]  /*19b0*/  LEA.HI.X R39, R45, UR15, R28, 0x2, P2 ;  /* 0x0000000f2d277c11 */ /* 0x000fe400090f141c */
[C---:B------:R-:W-:Y:S02]  /*19c0*/  LEA R42, P0, R30.reuse, UR14, 0x2 ;  /* 0x0000000e1e2a7c11 */ /* 0x040fe4000f8010ff */
[----:B------:R-:W-:Y:S02]  /*19d0*/  IADD3 R28, P1, P2, R15, R40, R26 ;  /* 0x000000280f1c7210 */ /* 0x000fe40007a3e01a */
[----:B------:R-:W-:-:S02]  /*19e0*/  LEA.HI.X R43, R30, UR15, R55, 0x2, P0 ;  /* 0x0000000f1e2b7c11 */ /* 0x000fc400080f1437 */
[-C--:B------:R-:W-:Y:S02]  /*19f0*/  IADD3.X R57, RZ, R41.reuse, R57, P1, P2 ;  /* 0x00000029ff397210 */ /* 0x080fe40000fe4439 */
[C---:B------:R-:W-:Y:S02]  /*1a00*/  LEA R58, P0, R28.reuse, UR14, 0x2 ;  /* 0x0000000e1c3a7c11 */ /* 0x040fe4000f8010ff */
[----:B------:R-:W-:Y:S02]  /*1a10*/  IADD3.X R26, RZ, R41, R54, P3, P4 ;  /* 0x00000029ff1a7210 */ /* 0x000fe40001fe8436 */
[C---:B------:R-:W-:Y:S02]  /*1a20*/  LEA R54, P1, R61.reuse, UR14, 0x2 ;  /* 0x0000000e3d367c11 */ /* 0x040fe4000f8210ff */
[----:B------:R-:W-:Y:S02]  /*1a30*/  LEA.HI.X R59, R28, UR15, R57, 0x2, P0 ;  /* 0x0000000f1c3b7c11 */ /* 0x000fe400080f1439 */
[----:B------:R-:W-:Y:S01]  /*1a40*/  LEA.HI.X R55, R61, UR15, R26, 0x2, P1 ;  /* 0x0000000f3d377c11 */ /* 0x000fe200088f141a */
[----:B--2---:R-:W-:Y:S04]  /*1a50*/  STG.E desc[UR8][R38.64], R60 ;  /* 0x0000003c26007986 */ /* 0x004fe8000c101908 */
[----:B---3--:R-:W-:Y:S04]  /*1a60*/  STG.E desc[UR8][R42.64], R56 ;  /* 0x000000382a007986 */ /* 0x008fe8000c101908 */
[----:B----4-:R0:W-:Y:S04]  /*1a70*/  STG.E desc[UR8][R58.64], R20 ;  /* 0x000000143a007986 */ /* 0x0101e8000c101908 */
[----:B-----5:R-:W-:Y:S01]  /*1a80*/  STG.E desc[UR8][R54.64], R24 ;  /* 0x0000001836007986 */ /* 0x020fe2000c101908 */
[----:B------:R-:W-:Y:S01]  /*1a90*/  BAR.SYNC.DEFER_BLOCKING 0x0 ;  /* 0x0000000000007b1d */ /* 0x000fe20000010000 */
[----:B------:R-:W-:-:S05]  /*1aa0*/  IMAD.SHL.U32 R26, R2, 0x8, RZ ;  /* 0x00000008021a7824 */ /* 0x000fca00078e00ff */
[----:B------:R1:W-:Y:S04]  /*1ab0*/  STS [R6], R19 ;  /* 0x0000001306007388 */ /* 0x0003e80000000800 */
[----:B------:R2:W-:Y:S04]  /*1ac0*/  STS [R10], R23 ;  /* 0x000000170a007388 */ /* 0x0005e80000000800 */
[----:B------:R-:W-:Y:S04]  /*1ad0*/  STS [R12], R27 ;  /* 0x0000001b0c007388 */ /* 0x000fe80000000800 */
[----:B------:R3:W-:Y:S01]  /*1ae0*/  STS [R11], R31 ;  /* 0x0000001f0b007388 */ /* 0x0007e20000000800 */
[----:B------:R-:W-:Y:S01]  /*1af0*/  BAR.SYNC.DEFER_BLOCKING 0x0 ;  /* 0x0000000000007b1d */ /* 0x000fe20000010000 */
[----:B------:R-:W-:Y:S01]  /*1b00*/  LOP3.LUT R26, R26, 0x38, RZ, 0xc0, !PT ;  /* 0x000000381a1a7812 */ /* 0x000fe200078ec0ff */
[----:B0-----:R-:W-:-:S02]  /*1b10*/  IMAD.IADD R20, R3, 0x1, -R4 ;  /* 0x0000000103147824 */ /* 0x001fc400078e0a04 */
[----:B------:R-:W-:Y:S01]  /*1b20*/  IMAD.MOV.U32 R38, RZ, RZ, R34 ;  /* 0x000000ffff267224 */ /* 0x000fe200078e0022 */
[----:B------:R-:W-:Y:S01]  /*1b30*/  LOP3.LUT R43, R26, 0x1, RZ, 0xfc, !PT ;  /* 0x000000011a2b7812 */ /* 0x000fe200078efcff */
[----:B------:R-:W-:Y:S01]  /*1b40*/  IMAD.MOV.U32 R39, RZ, RZ, R35 ;  /* 0x000000ffff277224 */ /* 0x000fe200078e0023 */
[----:B-1----:R-:W-:-:S03]  /*1b50*/  LOP3.LUT R19, R20, 0x1f, RZ, 0xc0, !PT ;  /* 0x0000001f14137812 */ /* 0x002fc600078ec0ff */
[----:B------:R-:W-:-:S04]  /*1b60*/  IMAD.WIDE.U32 R38, R43, UR12, R38 ;  /* 0x0000000c2b267c25 */ /* 0x000fc8000f8e0026 */
[----:B--2---:R-:W-:Y:S01]  /*1b70*/  IMAD R23, R43, UR13, RZ ;  /* 0x0000000d2b177c24 */ /* 0x004fe2000f8e02ff */
[----:B------:R-:W-:Y:S01]  /*1b80*/  IADD3 R20, P0, R19, R38, RZ ;  /* 0x0000002613147210 */ /* 0x000fe20007f1e0ff */
[----:B------:R-:W0:Y:S04]  /*1b90*/  LDS R28, [R7] ;  /* 0x00000000071c7984 */ /* 0x000e280000000800 */
[----:B------:R-:W1:Y:S04]  /*1ba0*/  LDS R55, [R7+0x4] ;  /* 0x0000040007377984 */ /* 0x000e680000000800 */
[----:B------:R-:W2:Y:S04]  /*1bb0*/  LDS R53, [R7+0x8] ;  /* 0x0000080007357984 */ /* 0x000ea80000000800 */
[----:B------:R-:W4:Y:S01]  /*1bc0*/  LDS R45, [R7+0xc] ;  /* 0x00000c00072d7984 */ /* 0x000f220000000800 */
[----:B------:R-:W-:Y:S01]  /*1bd0*/  IMAD.X R39, R39, 0x1, R23, P0 ;  /* 0x0000000127277824 */ /* 0x000fe200000e0617 */
[----:B------:R-:W-:Y:S01]  /*1be0*/  LEA R38, P0, R20, UR14, 0x2 ;  /* 0x0000000e14267c11 */ /* 0x000fe2000f8010ff */
[----:B------:R-:W-:-:S03]  /*1bf0*/  IMAD.WIDE.U32 R36, R43, UR12, R36 ;  /* 0x0000000c2b247c25 */ /* 0x000fc6000f8e0024 */
[----:B------:R-:W-:Y:S01]  /*1c00*/  LEA.HI.X R39, R20, UR15, R39, 0x2, P0 ;  /* 0x0000000f14277c11 */ /* 0x000fe200080f1427 */
[----:B------:R-:W-:Y:S01]  /*1c10*/  IMAD.IADD R37, R23, 0x1, R37 ;  /* 0x0000000117257824 */ /* 0x000fe200078e0225 */
[----:B------:R-:W-:Y:S02]  /*1c20*/  IADD3 R24, P0, P1, R17, R36, R34 ;  /* 0x0000002411187210 */ /* 0x000fe4000791e022 */
[----:B------:R-:W-:Y:S02]  /*1c30*/  IADD3 R20, P2, R36, UR7, RZ ;  /* 0x0000000724147c10 */ /* 0x000fe4000ff5e0ff */
[----:B---3--:R-:W-:Y:S02]  /*1c40*/  IADD3.X R31, RZ, R37, R35, P0, P1 ;  /* 0x00000025ff1f7210 */ /* 0x008fe400007e2423 */
[----:B------:R-:W-:Y:S02]  /*1c50*/  LEA R30, P0, R24, UR14, 0x2 ;  /* 0x0000000e181e7c11 */ /* 0x000fe4000f8010ff */
[----:B------:R-:W-:-:S02]  /*1c60*/  IADD3.X R59, R37, UR10, RZ, P2, !PT ;  /* 0x0000000a253b7c10 */ /* 0x000fc400097fe4ff */
[--C-:B------:R-:W-:Y:S02]  /*1c70*/  IADD3 R27, P1, P2, R15, R20, R34.reuse ;  /* 0x000000140f1b7210 */ /* 0x100fe40007a3e022 */
[----:B------:R-:W-:Y:S02]  /*1c80*/  IADD3 R61, P3, R20, UR7, RZ ;  /* 0x00000007143d7c10 */ /* 0x000fe4000ff7e0ff */
[----:B------:R-:W-:Y:S02]  /*1c90*/  LEA.HI.X R31, R24, UR15, R31, 0x2, P0 ;  /* 0x0000000f181f7c11 */ /* 0x000fe400080f141f */
[----:B------:R-:W-:Y:S02]  /*1ca0*/  IADD3.X R32, RZ, R59, R35, P1, P2 ;  /* 0x0000003bff207210 */ /* 0x000fe40000fe4423 */
[----:B------:R-:W-:Y:S02]  /*1cb0*/  LEA R26, P0, R27, UR14, 0x2 ;  /* 0x0000000e1b1a7c11 */ /* 0x000fe4000f8010ff */
[----:B------:R-:W-:-:S02]  /*1cc0*/  IADD3 R24, P4, P5, R14, R61, R34 ;  /* 0x0000003d0e187210 */ /* 0x000fc40007d9e022 */
[----:B------:R-:W-:Y:S02]  /*1cd0*/  IADD3.X R57, R59, UR10, RZ, P3, !PT ;  /* 0x0000000a3b397c10 */ /* 0x000fe40009ffe4ff */
[----:B------:R-:W-:Y:S02]  /*1ce0*/  LEA.HI.X R27, R27, UR15, R32, 0x2, P0 ;  /* 0x0000000f1b1b7c11 */ /* 0x000fe400080f1420 */
[----:B------:R-:W-:Y:S02]  /*1cf0*/  IADD3.X R35, RZ, R57, R35, P4, P5 ;  /* 0x00000039ff237210 */ /* 0x000fe400027ea423 */
[C---:B------:R-:W-:Y:S01]  /*1d00*/  LEA R34, P0, R24.reuse, UR14, 0x2 ;  /* 0x0000000e18227c11 */ /* 0x040fe2000f8010ff */
[----:B0-----:R-:W-:Y:S03]  /*1d10*/  STG.E desc[UR8][R38.64], R28 ;  /* 0x0000001c26007986 */ /* 0x001fe6000c101908 */
[----:B------:R-:W-:Y:S01]  /*1d20*/  LEA.HI.X R35, R24, UR15, R35, 0x2, P0 ;  /* 0x0000000f18237c11 */ /* 0x000fe200080f1423 */
[----:B-1----:R-:W-:Y:S04]  /*1d30*/  STG.E desc[UR8][R30.64], R55 ;  /* 0x000000371e007986 */ /* 0x002fe8000c101908 */
[----:B--2---:R0:W-:Y:S04]  /*1d40*/  STG.E desc[UR8][R26.64], R53 ;  /* 0x000000351a007986 */ /* 0x0041e8000c101908 */
[----:B----4-:R-:W-:Y:S01]  /*1d50*/  STG.E desc[UR8][R34.64], R45 ;  /* 0x0000002d22007986 */ /* 0x010fe2000c101908 */
[----:B------:R-:W-:Y:S06]  /*1d60*/  BAR.SYNC.DEFER_BLOCKING 0x0 ;  /* 0x0000000000007b1d */ /* 0x000fec0000010000 */
[----:B------:R1:W-:Y:S04]  /*1d70*/  STS [R6], R21 ;  /* 0x0000001506007388 */ /* 0x0003e80000000800 */
[----:B------:R-:W-:Y:S04]  /*1d80*/  STS [R10], R25 ;  /* 0x000000190a007388 */ /* 0x000fe80000000800 */
[----:B------:R-:W-:Y:S04]  /*1d90*/  STS [R12], R29 ;  /* 0x0000001d0c007388 */ /* 0x000fe80000000800 */
[----:B------:R-:W-:Y:S01]  /*1da0*/  STS [R11], R33 ;  /* 0x000000210b007388 */ /* 0x000fe20000000800 */
[----:B------:R-:W-:Y:S01]  /*1db0*/  BAR.SYNC.DEFER_BLOCKING 0x0 ;  /* 0x0000000000007b1d */ /* 0x000fe20000010000 */
[----:B------:R-:W-:-:S04]  /*1dc0*/  FMNMX R52, |R8|, R52, !PT ;  /* 0x0000003408347209 */ /* 0x000fc80007800200 */
[----:B0-----:R-:W-:Y:S01]  /*1dd0*/  FMNMX R27, R52, |R9|, !PT ;  /* 0x40000009341b7209 */ /* 0x001fe20007800000 */
[----:B------:R-:W-:-:S03]  /*1de0*/  IMAD.WIDE.U32 R8, R43, UR12, R40 ;  /* 0x0000000c2b087c25 */ /* 0x000fc6000f8e0028 */
[----:B------:R-:W-:Y:S02]  /*1df0*/  FMNMX R27, |R44|, R27, !PT ;  /* 0x0000001b2c1b7209 */ /* 0x000fe40007800200 */
[----:B------:R-:W-:Y:S02]  /*1e00*/  IADD3 R19, P6, R19, R8, RZ ;  /* 0x0000000813137210 */ /* 0x000fe40007fde0ff */
[----:B------:R-:W-:Y:S01]  /*1e10*/  FMNMX R16, |R16|, R27, !PT ;  /* 0x0000001b10107209 */ /* 0x000fe20007800200 */
[----:B------:R-:W0:Y:S04]  /*1e20*/  LDS R32, [R7] ;  /* 0x0000000007207984 */ /* 0x000e280000000800 */
[----:B------:R-:W2:Y:S04]  /*1e30*/  LDS R28, [R7+0x4] ;  /* 0x00000400071c7984 */ /* 0x000ea80000000800 */
[----:B------:R-:W3:Y:S04]  /*1e40*/  LDS R24, [R7+0x8] ;  /* 0x0000080007187984 */ /* 0x000ee80000000800 */
[----:B------:R4:W5:Y:S01]  /*1e50*/  LDS R26, [R7+0xc] ;  /* 0x00000c00071a7984 */ /* 0x0009620000000800 */
[----:B------:R-:W-:Y:S01]  /*1e60*/  FMNMX R16, |R13|, R16, !PT ;  /* 0x000000100d107209 */ /* 0x000fe20007800200 */
[----:B------:R-:W-:Y:S01]  /*1e70*/  IMAD.X R8, R23, 0x1, R9, P6 ;  /* 0x0000000117087824 */ /* 0x000fe200030e0609 */
[----:B------:R-:W-:-:S02]  /*1e80*/  IADD3 R17, P4, P5, R17, R40, R36 ;  /* 0x0000002811117210 */ /* 0x000fc40007d9e024 */
[-C--:B------:R-:W-:Y:S02]  /*1e90*/  IADD3 R15, P2, P3, R15, R40.reuse, R20 ;  /* 0x000000280f0f7210 */ /* 0x080fe40007b5e014 */
[----:B------:R-:W-:Y:S02]  /*1ea0*/  IADD3 R14, P0, P1, R14, R40, R61 ;  /* 0x000000280e0e7210 */ /* 0x000fe4000791e03d */
[----:B-1----:R-:W-:Y:S02]  /*1eb0*/  LEA R6, P6, R19, UR14, 0x2 ;  /* 0x0000000e13067c11 */ /* 0x002fe4000f8c10ff */
[----:B------:R-:W-:Y:S02]  /*1ec0*/  FMNMX R16, R16, |R49|, !PT ;  /* 0x4000003110107209 */ /* 0x000fe40007800000 */
[-C--:B------:R-:W-:Y:S02]  /*1ed0*/  IADD3.X R30, RZ, R41.reuse, R37, P4, P5 ;  /* 0x00000029ff1e7210 */ /* 0x080fe400027ea425 */
[----:B------:R-:W-:-:S02]  /*1ee0*/  IADD3.X R20, RZ, R41, R59, P2, P3 ;  /* 0x00000029ff147210 */ /* 0x000fc400017e643b */
[----:B------:R-:W-:Y:S02]  /*1ef0*/  IADD3.X R41, RZ, R41, R57, P0, P1 ;  /* 0x00000029ff297210 */ /* 0x000fe400007e2439 */
[----:B----4-:R-:W-:Y:S02]  /*1f00*/  LEA.HI.X R7, R19, UR15, R8, 0x2, P6 ;  /* 0x0000000f13077c11 */ /* 0x010fe4000b0f1408 */
[----:B------:R-:W-:Y:S02]  /*1f10*/  LEA R8, P0, R17, UR14, 0x2 ;  /* 0x0000000e11087c11 */ /* 0x000fe4000f8010ff */
[----:B------:R-:W-:Y:S02]  /*1f20*/  FMNMX R47, |R47|, R16, !PT ;  /* 0x000000102f2f7209 */ /* 0x000fe40007800200 */
[----:B------:R-:W-:Y:S02]  /*1f30*/  LEA.HI.X R9, R17, UR15, R30, 0x2, P0 ;  /* 0x0000000f11097c11 */ /* 0x000fe400080f141e */
[----:B------:R-:W-:-:S02]  /*1f40*/  FMNMX R47, |R48|, R47, !PT ;  /* 0x0000002f302f7209 */ /* 0x000fc40007800200 */
[----:B------:R-:W-:Y:S02]  /*1f50*/  ISETP.NE.U32.AND P0, PT, RZ, UR4, PT ;  /* 0x00000004ff007c0c */ /* 0x000fe4000bf05070 */
[----:B------:R-:W-:Y:S02]  /*1f60*/  FMNMX R46, |R46|, R47, !PT ;  /* 0x0000002f2e2e7209 */ /* 0x000fe40007800200 */
[----:B------:R-:W-:Y:S02]  /*1f70*/  ISETP.NE.AND.EX P0, PT, RZ, UR5, PT, P0 ;  /* 0x00000005ff007c0c */ /* 0x000fe4000bf05300 */
[----:B------:R-:W-:Y:S02]  /*1f80*/  LEA R10, P1, R15, UR14, 0x2 ;  /* 0x0000000e0f0a7c11 */ /* 0x000fe4000f8210ff */
[----:B------:R-:W-:Y:S02]  /*1f90*/  LEA R12, P2, R14, UR14, 0x2 ;  /* 0x0000000e0e0c7c11 */ /* 0x000fe4000f8410ff */
[----:B------:R-:W-:-:S02]  /*1fa0*/  FMNMX R51, R46, |R51|, !PT ;  /* 0x400000332e337209 */ /* 0x000fc40007800000 */
[----:B------:R-:W-:Y:S02]  /*1fb0*/  LEA.HI.X R11, R15, UR15, R20, 0x2, P1 ;  /* 0x0000000f0f0b7c11 */ /* 0x000fe400088f1414 */
[----:B------:R-:W-:Y:S01]  /*1fc0*/  LEA.HI.X R13, R14, UR15, R41, 0x2, P2 ;  /* 0x0000000f0e0d7c11 */ /* 0x000fe200090f1429 */
[----:B0-----:R0:W-:Y:S01]  /*1fd0*/  STG.E desc[UR8][R6.64], R32 ;  /* 0x0000002006007986 */ /* 0x0011e2000c101908 */
[----:B------:R-:W-:-:S03]  /*1fe0*/  FMNMX R51, |R50|, R51, !PT ;  /* 0x0000003332337209 */ /* 0x000fc60007800200 */
[----:B--2---:R0:W-:Y:S01]  /*1ff0*/  STG.E desc[UR8][R8.64], R28 ;  /* 0x0000001c08007986 */ /* 0x0041e2000c101908 */
[----:B------:R-:W-:-:S03]  /*2000*/  FMNMX R51, |R22|, R51, !PT ;  /* 0x0000003316337209 */ /* 0x000fc60007800200 */
[----:B---3--:R0:W-:Y:S04]  /*2010*/  STG.E desc[UR8][R10.64], R24 ;  /* 0x000000180a007986 */ /* 0x0081e8000c101908 */
[----:B-----5:R0:W-:Y:S01]  /*2020*/  STG.E desc[UR8][R12.64], R26 ;  /* 0x0000001a0c007986 */ /* 0x0201e2000c101908 */
[----:B------:R-:W-:Y:S01]  /*2030*/  FMNMX R51, |R18|, R51, !PT ;  /* 0x0000003312337209 */ /* 0x000fe20007800200 */
[----:B------:R-:W-:Y:S06]  /*2040*/  BAR.SYNC.DEFER_BLOCKING 0x0 ;  /* 0x0000000000007b1d */ /* 0x000fec0000010000 */
[----:B------:R-:W-:Y:S05]  /*2050*/  @!P0 BRA `(.L_x_6042) ;  /* 0x0000000000a48947 */ /* 0x000fea0003800000 */
[----:B0-----:R-:W0:Y:S01]  /*2060*/  SHFL.DOWN PT, R6, R51, 0x10, 0x1f ;  /* 0x0a001f0033067f89 */ /* 0x001e2200000e0000 */
[----:B------:R-:W-:Y:S01]  /*2070*/  LOP3.LUT R11, R3, 0x1f, RZ, 0xc0, !PT ;  /* 0x0000001f030b7812 */ /* 0x000fe200078ec0ff */
[----:B------:R-:W-:Y:S01]  /*2080*/  BSSY B0, `(.L_x_6043) ;  /* 0x0000020000007945 */ /* 0x000fe20003800000 */
[----:B------:R-:W-:Y:S02]  /*2090*/  MOV R12, 0x400 ;  /* 0x00000400000c7802 */ /* 0x000fe40000000f00 */
[----:B------:R-:W-:-:S13]  /*20a0*/  ISETP.NE.AND P0, PT, R11, RZ, PT ;  /* 0x000000ff0b00720c */ /* 0x000fda0003f05270 */
        /* <DEDUP_REMOVED lines=28> */
.L_x_6052:
[----:B-1----:R-:W-:-:S07]  /*2270*/  FMNMX R7, R4, R7, !PT ;  /* 0x0000000704077209 */ /* 0x002fce0007800000 */
.L_x_6044:
[----:B------:R-:W-:Y:S05]  /*2280*/  BSYNC B0 ;  /* 0x0000000000007941 */ /* 0x000fea0003800000 */
.L_x_6043:
[----:B------:R-:W-:Y:S01]  /*2290*/  ISETP.NE.AND P0, PT, R3, RZ, PT ;  /* 0x000000ff0300720c */ /* 0x000fe20003f05270 */
[----:B------:R-:W-:-:S12]  /*22a0*/  BSSY B0, `(.L_x_6042) ;  /* 0x0000004000007945 */ /* 0x000fd80003800000 */
[----:B------:R-:W-:Y:S05]  /*22b0*/  @P0 BRA `(.L_x_6046) ;  /* 0x0000000000080947 */ /* 0x000fea0003800000 */
[----:B0-----:R-:W0:Y:S02]  /*22c0*/  LDC.64 R4, c[0x0][0x238] ;  /* 0x00008e00ff047b82 */ /* 0x001e240000000a00 */
[----:B0-----:R1:W-:Y:S02]  /*22d0*/  REDG.E.MAX.S32.STRONG.GPU desc[UR8][R4.64], R7 ;  /* 0x000000070400798e */ /* 0x0013e4000d10e388 */
.L_x_6046:
[----:B------:R-:W-:Y:S05]  /*22e0*/  BSYNC B0 ;  /* 0x0000000000007941 */ /* 0x000fea0003800000 */
.L_x_6042:
        /* <DEDUP_REMOVED lines=12> */
[----:B------:R-:W-:Y:S05]  /*23b0*/  CALL.REL.NOINC `($__internal_139_$__cuda_sm20_rcp_rn_f32_slowpath) ;  /* 0x0000000400847944 */ /* 0x000fea0003c00000 */
[----:B------:R-:W-:Y:S05]  /*23c0*/  BRA `(.L_x_6048) ;  /* 0x0000000000147947 */ /* 0x000fea0003800000 */
.L_x_6047:
[----:B-1----:R-:W1:Y:S01]  /*23d0*/  MUFU.RCP R5, UR6 ;  /* 0x0000000600057d08 */ /* 0x002e620008001000 */
[----:B------:R-:W-:-:S04]  /*23e0*/  IMAD.U32 R0, RZ, RZ, UR6 ;  /* 0x00000006ff007e24 */ /* 0x000fc8000f8e00ff */
[----:B-1----:R-:W-:-:S04]  /*23f0*/  FFMA R0, R5, R0, -1 ;  /* 0xbf80000005007423 */ /* 0x002fc80000000000 */
[----:B------:R-:W-:-:S04]  /*2400*/  FADD.FTZ R0, -R0, -RZ ;  /* 0x800000ff00007221 */ /* 0x000fc80000010100 */
[----:B------:R-:W-:-:S07]  /*2410*/  FFMA R5, R5, R0, R5 ;  /* 0x0000000005057223 */ /* 0x000fce0000000005 */
.L_x_6048:
[----:B------:R-:W1:Y:S02]  /*2420*/  LDC.64 R2, c[0x0][0x240] ;  /* 0x00009000ff027b82 */ /* 0x000e640000000a00 */
[----:B-1----:R-:W-:Y:S01]  /*2430*/  STG.E desc[UR8][R2.64], R5 ;  /* 0x0000000502007986 */ /* 0x002fe2000c101908 */
[----:B------:R-:W-:Y:S05]  /*2440*/  EXIT ;  /* 0x000000000000794d */ /* 0x000fea0003800000 */
.L_x_6045:
[----:B------:R-:W-:Y:S01]  /*2450*/  HFMA2.MMA R11, -RZ, RZ, 0, 1.847743988037109375e-06 ;  /* 0x0000001fff0b7435 */ /* 0x000fe200000001ff */
[----:B------:R-:W-:Y:S02]  /*2460*/  IMAD.MOV.U32 R9, RZ, RZ, 0x4 ;  /* 0x00000004ff097424 */ /* 0x000fe400078e00ff */
[----:B------:R-:W-:-:S08]  /*2470*/  IMAD.MOV.U32 R6, RZ, RZ, -0x1 ;  /* 0xffffffffff067424 */ /* 0x000fd000078e00ff */
[----:B01----:R-:W-:Y:S05]  /*2480*/  WARPSYNC.COLLECTIVE R6, `(.L_x_6049) ;  /* 0x0000000006087348 */ /* 0x003fea0003c00000 */
[----:B-1----:R1:W2:Y:S02]  /*2490*/  SHFL.DOWN P0, R7, R2, R9, R11 ;  /* 0x0800000902077389 */ /* 0x0022a4000000000b */
[----:B012---:R-:W-:Y:S01]  /*24a0*/  ENDCOLLECTIVE ;  /* 0x000000000000791b */ /* 0x007fe20003800000 */
.L_x_6049:
[----:B------:R-:W-:Y:S02]  /*24b0*/  IMAD.MOV.U32 R9, RZ, RZ, 0x2 ;  /* 0x00000002ff097424 */ /* 0x000fe400078e00ff */
[----:B------:R-:W-:-:S05]  /*24c0*/  IMAD.MOV.U32 R5, RZ, RZ, R7 ;  /* 0x000000ffff057224 */ /* 0x000fca00078e0007 */
[----:B------:R-:W-:-:S05]  /*24d0*/  FMNMX R5, R5, R2, !PT ;  /* 0x0000000205057209 */ /* 0x000fca0007800000 */
[----:B------:R-:W-:-:S07]  /*24e0*/  IMAD.MOV.U32 R2, RZ, RZ, R5 ;  /* 0x000000ffff027224 */ /* 0x000fce00078e0005 */
[----:B------:R-:W-:Y:S05]  /*24f0*/  WARPSYNC.COLLECTIVE R6, `(.L_x_6050) ;  /* 0x0000000006087348 */ /* 0x000fea0003c00000 */
[----:B------:R0:W1:Y:S02]  /*2500*/  SHFL.DOWN P0, R7, R2, R9, R11 ;  /* 0x0800000902077389 */ /* 0x000064000000000b */
[----:B01----:R-:W-:Y:S01]  /*2510*/  ENDCOLLECTIVE ;  /* 0x000000000000791b */ /* 0x003fe20003800000 */
.L_x_6050:
[----:B------:R-:W-:Y:S02]  /*2520*/  IMAD.MOV.U32 R9, RZ, RZ, 0x1 ;  /* 0x00000001ff097424 */ /* 0x000fe400078e00ff */
[----:B------:R-:W-:-:S05]  /*2530*/  IMAD.MOV.U32 R4, RZ, RZ, R7 ;  /* 0x000000ffff047224 */ /* 0x000fca00078e0007 */
[----:B------:R-:W-:-:S05]  /*2540*/  FMNMX R4, R5, R4, !PT ;  /* 0x0000000405047209 */ /* 0x000fca0007800000 */
[----:B------:R-:W-:-:S07]  /*2550*/  IMAD.MOV.U32 R2, RZ, RZ, R4 ;  /* 0x000000ffff027224 */ /* 0x000fce00078e0004 */
[----:B------:R-:W-:Y:S05]  /*2560*/  WARPSYNC.COLLECTIVE R6, `(.L_x_6051) ;  /* 0x0000000006087348 */ /* 0x000fea0003c00000 */
[----:B------:R0:W1:Y:S02]  /*2570*/  SHFL.DOWN P0, R7, R2, R9, R11 ;  /* 0x0800000902077389 */ /* 0x000064000000000b */
[----:B01----:R-:W-:Y:S01]  /*2580*/  ENDCOLLECTIVE ;  /* 0x000000000000791b */ /* 0x003fe20003800000 */
.L_x_6051:
[----:B------:R-:W-:Y:S05]  /*2590*/  BRA `(.L_x_6052) ;  /* 0xfffffffc00347947 */ /* 0x000fea000383ffff */
        .weak           $__internal_138_$__cuda_sm20_div_u64
        .type           $__internal_138_$__cuda_sm20_div_u64,@function
        .size           $__internal_138_$__cuda_sm20_div_u64,($__internal_139_$__cuda_sm20_rcp_rn_f32_slowpath - $__internal_138_$__cuda_sm20_div_u64)
$__internal_138_$__cuda_sm20_div_u64:
        /* <DEDUP_REMOVED lines=66> */
[----:B------:R-:W-:Y:S06]  /*29c0*/  RET.REL.NODEC R6 `(_ZN18transformer_engine6detail32dgated_act_cast_transpose_kernelILi2ELi1Ef13__nv_bfloat16fNS_5EmptyEXadL_ZNS_5dreluIffEET_T0_RKS3_EEXadL_ZNS_4reluIffEES5_S6_S8_EEEEvPKT2_SC_PT3_SE_PKT1_PSF_SI_mmm) ;  /* 0xffffffd4068c7950 */ /* 0x000fec0003c3ffff */
        .weak           $__internal_139_$__cuda_sm20_rcp_rn_f32_slowpath
        .type           $__internal_139_$__cuda_sm20_rcp_rn_f32_slowpath,@function
        .size           $__internal_139_$__cuda_sm20_rcp_rn_f32_slowpath,(.L_x_34624 - $__internal_139_$__cuda_sm20_rcp_rn_f32_slowpath)
$__internal_139_$__cuda_sm20_rcp_rn_f32_slowpath:
        /* <DEDUP_REMOVED lines=15> */
.L_x_6053:
        /* <DEDUP_REMOVED lines=33> */
.L_x_6055:
[----:B------:R0:W1:Y:S02]  /*2cd0*/  MUFU.RCP R2, R0 ;  /* 0x0000000000027308 */ /* 0x0000640000001000 */
.L_x_6054:
[----:B-1-3--:R-:W-:Y:S02]  /*2ce0*/  IMAD.MOV.U32 R5, RZ, RZ, R2 ;  /* 0x000000ffff057224 */ /* 0x00afe400078e0002 */
[----:B------:R-:W-:Y:S02]  /*2cf0*/  IMAD.MOV.U32 R2, RZ, RZ, R7 ;  /* 0x000000ffff027224 */ /* 0x000fe400078e0007 */
[----:B------:R-:W-:-:S04]  /*2d00*/  IMAD.MOV.U32 R3, RZ, RZ, 0x0 ;  /* 0x00000000ff037424 */ /* 0x000fc800078e00ff */
[----:B0-2---:R-:W-:Y:S05]  /*2d10*/  RET.REL.NODEC R2 `(_ZN18transformer_engine6detail32dgated_act_cast_transpose_kernelILi2ELi1Ef13__nv_bfloat16fNS_5EmptyEXadL_ZNS_5dreluIffEET_T0_RKS3_EEXadL_ZNS_4reluIffEES5_S6_S8_EEEEvPKT2_SC_PT3_SE_PKT1_PSF_SI_mmm) ;  /* 0xffffffd002b87950 */ /* 0x005fea0003c3ffff */
.L_x_6056:
        /* <DEDUP_REMOVED lines=14> */
.L_x_34624:


//--------------------- .text._ZN18transformer_engine6detail43dgated_act_cast_transpose_kernel_notalignedILi2ELi4Ef6__half13__nv_fp8_e4m3NS_5EmptyEXadL_ZNS_5dreluIffEET_T0_RKS4_EEXadL_ZNS_4reluIffEES6_S7_S9_EEEEvPKT2_SD_PT3_SF_PKT1_PSG_SJ_mmm --------------------------
	.section	.text._ZN18transformer_engine6detail43dgated_act_cast_transpose_kernel_notalignedILi2ELi4Ef6__half13__nv_fp8_e4m3NS_5EmptyEXadL_ZNS_5dreluIffEET_T0_RKS4_EEXadL_ZNS_4reluIffEES6_S7_S9_EEEEvPKT2_SD_PT3_SF_PKT1_PSG_SJ_mmm,"ax",@progbits
	.align	128
        .global         _ZN18transformer_engine6detail43dgated_act_cast_transpose_kernel_notalignedILi2ELi4Ef6__half13__nv_fp8_e4m3NS_5EmptyEXadL_ZNS_5dreluIffEET_T0_RKS4_EEXadL_ZNS_4reluIffEES6_S7_S9_EEEEvPKT2_SD_PT3_SF_PKT1_PSG_SJ_mmm
        .type           _ZN18transformer_engine6detail43dgated_act_cast_transpose_kernel_notalignedILi2ELi4Ef6__half13__nv_fp8_e4m3NS_5EmptyEXadL_ZNS_5dreluIffEET_T0_RKS4_EEXadL_ZNS_4reluIffEES6_S7_S9_EEEEvPKT2_SD_PT3_SF_PKT1_PSG_SJ_mmm,@function
        .size           _ZN18transformer_engine6detail43dgated_act_cast_transpose_kernel_notalignedILi2ELi4Ef6__half13__nv_fp8_e4m3NS_5EmptyEXadL_ZNS_5dreluIffEET_T0_RKS4_EEXadL_ZNS_4reluIffEES6_S7_S9_EEEEvPKT2_SD_PT3_SF_PKT1_PSG_SJ_mmm,(.L_x_34626 - _ZN18transformer_engine6detail43dgated_act_cast_transpose_kernel_notalignedILi2ELi4Ef6__half13__nv_fp8_e4m3NS_5EmptyEXadL_ZNS_5dreluIffEET_T0_RKS4_EEXadL_ZNS_4reluIffEES6_S7_S9_EEEEvPKT2_SD_PT3_SF_PKT1_PSG_SJ_mmm)
        .other          _ZN18transformer_engine6detail43dgated_act_cast_transpose_kernel_notalignedILi2ELi4Ef6__half13__nv_fp8_e4m3NS_5EmptyEXadL_ZNS_5dreluIffEET_T0_RKS4_EEXadL_ZNS_4reluIffEES6_S7_S9_EEEEvPKT2_SD_PT3_SF_PKT1_PSG_SJ_mmm,@"STO_CUDA_ENTRY STV_DEFAULT"
_ZN18transformer_engine6detail43dgated_act_cast_transpose_kernel_notalignedILi2ELi4Ef6__half13__nv_fp8_e4m3NS_5EmptyEXadL_ZNS_5dreluIffEET_T0_RKS4_EEXadL_ZNS_4reluIffEES6_S7_S9_EEEEvPKT2_SD_PT3_SF_PKT1_PSG_SJ_mmm:
.text._ZN18transformer_engine6detail43dgated_act_cast_transpose_kernel_notalignedILi2ELi4Ef6__half13__nv_fp8_e4m3NS_5EmptyEXadL_ZNS_5dreluIffEET_T0_RKS4_EEXadL_ZNS_4reluIffEES6_S7_S9_EEEEvPKT2_SD_PT3_SF_PKT1_PSG_SJ_mmm:
        /* <DEDUP_REMOVED lines=19> */
[----:B------:R-:W-:Y:S05]  /*0130*/  CALL.REL.NOINC `($__internal_140_$__cuda_sm20_div_u64) ;  /* 0x0000008400687944 */ /* 0x000fea0003c00000 */
        /* <DEDUP_REMOVED lines=8> */
.L_x_6057:
        /* <DEDUP_REMOVED lines=22> */
.L_x_6058:
        /* <DEDUP_REMOVED lines=15> */
[C---:B------:R-:W-:Y:S01]  /*0410*/  IMAD.SHL.U32 R23, R59.reuse, 0x10, RZ ;  /* 0x000000103b177824 */ /* 0x040fe200078e00ff */
[----:B------:R-:W-:Y:S01]  /*0420*/  LOP3.LUT R29, R48, 0x1f, RZ, 0xc0, !PT ;  /* 0x0000001f301d7812 */ /* 0x000fe200078ec0ff */
[----:B------:R-:W-:Y:S01]  /*0430*/  IMAD.SHL.U32 R59, R59, 0x4, RZ ;  /* 0x000000043b3b7824 */ /* 0x000fe200078e00ff */
[----:B------:R-:W-:-:S04]  /*0440*/  ISETP.LT.U32.AND.EX P1, PT, R8, RZ, PT, P1 ;  /* 0x000000ff0800720c */ /* 0x000fc80003f21110 */
[----:B------:R-:W-:Y:S01]  /*0450*/  SEL R6, R6, 0x20, P1 ;  /* 0x0000002006067807 */ /* 0x000fe20000800000 */
[----:B0-----:R-:W-:Y:S01]  /*0460*/  IMAD R7, R41, R38, RZ ;  /* 0x0000002629077224 */ /* 0x001fe200078e02ff */
[--C-:B------:R-:W-:Y:S02]  /*0470*/  SHF.R.U64 R5, R38, 0x1, R39.reuse ;  /* 0x0000000126057819 */ /* 0x100fe40000001227 */
[----:B------:R-:W-:Y:S01]  /*0480*/  SHF.R.U32.HI R4, RZ, 0x1, R39 ;  /* 0x00000001ff047819 */ /* 0x000fe20000011627 */
[----:B------:R-:W-:Y:S01]  /*0490*/  IMAD R13, R40, R39, R7 ;  /* 0x00000027280d7224 */ /* 0x000fe200078e0207 */
[----:B------:R-:W-:Y:S01]  /*04a0*/  LEA R9, P0, -R2, R5, 0x5 ;  /* 0x0000000502097211 */ /* 0x000fe200078029ff */
[----:B------:R-:W-:-:S04]  /*04b0*/  IMAD.WIDE.U32 R20, R5, R23, RZ ;  /* 0x0000001705147225 */ /* 0x000fc800078e00ff */
[----:B------:R-:W-:Y:S01]  /*04c0*/  IMAD.X R10, R4, 0x1, ~R11, P0 ;  /* 0x00000001040a7824 */ /* 0x000fe200000e0e0b */
[----:B------:R-:W-:Y:S02]  /*04d0*/  ISETP.LT.U32.AND P0, PT, R9, 0x20, PT ;  /* 0x000000200900780c */ /* 0x000fe40003f01070 */
[----:B------:R-:W-:Y:S02]  /*04e0*/  IADD3 R30, P3, R29, R20, RZ ;  /* 0x000000141d1e7210 */ /* 0x000fe40007f7e0ff */
[----:B------:R-:W-:Y:S01]  /*04f0*/  ISETP.LT.U32.AND.EX P0, PT, R10, RZ, PT, P0 ;  /* 0x000000ff0a00720c */ /* 0x000fe20003f01100 */
[----:B------:R-:W-:-:S03]  /*0500*/  IMAD.WIDE.U32 R10, R40, R38, RZ ;  /* 0x00000026280a7225 */ /* 0x000fc600078e00ff */
[----:B------:R-:W-:Y:S01]  /*0510*/  SEL R7, R9, 0x20, P0 ;  /* 0x0000002009077807 */ /* 0x000fe20000000000 */
[----:B------:R-:W-:Y:S01]  /*0520*/  IMAD.IADD R11, R11, 0x1, R13 ;  /* 0x000000010b0b7824 */ /* 0x000fe200078e020d */
[----:B------:R-:W-:Y:S01]  /*0530*/  ISETP.GE.U32.AND P0, PT, R59, R6, PT ;  /* 0x000000063b00720c */ /* 0x000fe20003f06070 */
[----:B------:R-:W-:Y:S02]  /*0540*/  IMAD.SHL.U32 R9, R10, 0x4, RZ ;  /* 0x000000040a097824 */ /* 0x000fe400078e00ff */
[----:B------:R-:W-:Y:S01]  /*0550*/  IMAD R13, R4, R23, RZ ;  /* 0x00000017040d7224 */ /* 0x000fe200078e02ff */
[----:B------:R-:W-:Y:S02]  /*0560*/  ISETP.LT.U32.AND P0, PT, R29, R7, !P0 ;  /* 0x000000071d00720c */ /* 0x000fe40004701070 */
[----:B------:R-:W-:Y:S01]  /*0570*/  SHF.L.U64.HI R8, R10, 0x2, R11 ;  /* 0x000000020a087819 */ /* 0x000fe2000001020b */
[----:B------:R-:W-:Y:S01]  /*0580*/  IMAD.IADD R24, R21, 0x1, R13 ;  /* 0x0000000115187824 */ /* 0x000fe200078e020d */
[----:B------:R-:W-:-:S03]  /*0590*/  LEA R10, P1, R2, R9, 0x1 ;  /* 0x00000009020a7211 */ /* 0x000fc600078208ff */
[----:B------:R-:W-:Y:S01]  /*05a0*/  IMAD.X R31, RZ, RZ, R24, P3 ;  /* 0x000000ffff1f7224 */ /* 0x000fe200018e0618 */
[----:B------:R-:W-:Y:S02]  /*05b0*/  LEA.HI.X R13, R2, R8, R3, 0x1, P1 ;  /* 0x00000008020d7211 */ /* 0x000fe400008f0c03 */
[----:B------:R-:W-:-:S03]  /*05c0*/  LEA R11, P2, R10, UR4, 0x6 ;  /* 0x000000040a0b7c11 */ /* 0x000fc6000f8430ff */
[----:B------:R-:W-:Y:S02]  /*05d0*/  @P0 IADD3 R14, P1, R30, R5, RZ ;  /* 0x000000051e0e0210 */ /* 0x000fe40007f3e0ff */
[----:B------:R-:W-:Y:S02]  /*05e0*/  @!P0 CS2R R42, SRZ ;  /* 0x00000000002a8805 */ /* 0x000fe4000001ff00 */
[----:B------:R-:W-:Y:S01]  /*05f0*/  LEA.HI.X R12, R10, UR5, R13, 0x6, P2 ;  /* 0x000000050a0c7c11 */ /* 0x000fe200090f340d */
[----:B------:R-:W-:Y:S01]  /*0600*/  ULDC.64 UR4, c[0x0][0x230] ;  /* 0x00008c0000047ab9 */ /* 0x000fe20000000a00 */
[-C--:B------:R-:W-:Y:S01]  /*0610*/  @P0 LEA R32, P2, R14, R11.reuse, 0x2 ;  /* 0x0000000b0e200211 */ /* 0x080fe200078410ff */
[----:B------:R-:W-:Y:S01]  /*0620*/  @P0 IMAD.X R17, R31, 0x1, R4, P1 ;  /* 0x000000011f110824 */ /* 0x000fe200008e0604 */
[----:B------:R-:W-:Y:S02]  /*0630*/  @P0 LOP3.LUT R15, R38, 0xfffffffe, RZ, 0xc0, !PT ;  /* 0xfffffffe260f0812 */ /* 0x000fe400078ec0ff */
[----:B------:R-:W-:-:S02]  /*0640*/  @P0 LEA R18, P1, R30, R11, 0x2 ;  /* 0x0000000b1e120211 */ /* 0x000fc400078210ff */
[----:B------:R-:W-:Y:S02]  /*0650*/  @P0 LEA.HI.X R33, R14, R12, R17, 0x2, P2 ;  /* 0x0000000c0e210211 */ /* 0x000fe400010f1411 */
[----:B------:R-:W-:Y:S02]  /*0660*/  @P0 LOP3.LUT R17, R39, 0x3fffffff, RZ, 0xc0, !PT ;  /* 0x3fffffff27110812 */ /* 0x000fe400078ec0ff */
[----:B------:R-:W-:Y:S01]  /*0670*/  @P0 IADD3 R15, P2, R15, R30, RZ ;  /* 0x0000001e0f0f0210 */ /* 0x000fe20007f5e0ff */
[----:B------:R-:W-:Y:S01]  /*0680*/  @!P0 IMAD.MOV.U32 R27, RZ, RZ, RZ ;  /* 0x000000ffff1b8224 */ /* 0x000fe200078e00ff */
[-CC-:B------:R-:W-:Y:S01]  /*0690*/  @P0 LEA.HI.X R19, R30, R12.reuse, R31.reuse, 0x2, P1 ;  /* 0x0000000c1e130211 */ /* 0x180fe200008f141f */
[----:B------:R-:W-:Y:S01]  /*06a0*/  @!P0 IMAD.MOV.U32 R37, RZ, RZ, RZ ;  /* 0x000000ffff258224 */ /* 0x000fe200078e00ff */
        /* <DEDUP_REMOVED lines=8> */
[----:B------:R-:W-:Y:S01]  /*0730*/  IADD3 R15, P1, R10, R9, RZ ;  /* 0x000000090a0f7210 */ /* 0x000fe20007f3e0ff */
[----:B------:R-:W5:Y:S01]  /*0740*/  @P0 LDG.E R43, desc[UR10][R32.64] ;  /* 0x0000000a202b0981 */ /* 0x000f62000c1e1900 */
[----:B------:R-:W-:Y:S01]  /*0750*/  ISETP.NE.AND.EX P2, PT, RZ, UR5, PT, P2 ;  /* 0x00000005ff007c0c */ /* 0x000fe2000bf45320 */
[----:B------:R-:W-:Y:S01]  /*0760*/  IMAD.IADD R49, R23, 0x1, R49 ;  /* 0x0000000117317824 */ /* 0x000fe200078e0231 */
[----:B------:R-:W-:Y:S01]  /*0770*/  IADD3 R28, P3, R29, R22, RZ ;  /* 0x000000161d1c7210 */ /* 0x000fe20007f7e0ff */
[----:B------:R-:W-:Y:S01]  /*0780*/  IMAD.SHL.U32 R25, R15, 0x20, RZ ;  /* 0x000000200f197824 */ /* 0x000fe200078e00ff */
[----:B------:R-:W-:Y:S01]  /*0790*/  SHF.L.U64.HI R16, R38, 0x1, R39 ;  /* 0x0000000126107819 */ /* 0x000fe20000010227 */
[----:B0-----:R-:W-:-:S02]  /*07a0*/  IMAD.X R18, R13, 0x1, R8, P1 ;  /* 0x000000010d127824 */ /* 0x001fc400008e0608 */
[----:B------:R-:W-:Y:S01]  /*07b0*/  IMAD.X R29, RZ, RZ, R49, P3 ;  /* 0x000000ffff1d7224 */ /* 0x000fe200018e0631 */
[----:B------:R-:W-:Y:S01]  /*07c0*/  LEA R62, P1, R25, UR6, 0x1 ;  /* 0x00000006193e7c11 */ /* 0x000fe2000f8208ff */
[----:B------:R-:W-:Y:S01]  /*07d0*/  @P0 IMAD.SHL.U32 R35, R28, 0x4, RZ ;  /* 0x000000041c230824 */ /* 0x000fe200078e00ff */
[----:B------:R-:W-:Y:S01]  /*07e0*/  SHF.L.U64.HI R26, R15, 0x5, R18 ;  /* 0x000000050f1a7819 */ /* 0x000fe20000010212 */
[----:B------:R-:W-:Y:S01]  /*07f0*/  IMAD.SHL.U32 R17, R38, 0x2, RZ ;  /* 0x0000000226117824 */ /* 0x000fe200078e00ff */
[----:B------:R-:W-:Y:S02]  /*0800*/  @P0 SHF.L.U64.HI R19, R28, 0x2, R29 ;  /* 0x000000021c130819 */ /* 0x000fe4000001021d */
[----:B------:R-:W-:Y:S02]  /*0810*/  LEA.HI.X R61, R25, UR7, R26, 0x1, P1 ;  /* 0x00000007193d7c11 */ /* 0x000fe400088f0c1a */
[-C--:B------:R-:W-:Y:S02]  /*0820*/  @P0 IADD3 R46, P1, R35, R62.reuse, RZ ;  /* 0x0000003e232e0210 */ /* 0x080fe40007f3e0ff */
[----:B------:R-:W-:-:S03]  /*0830*/  IADD3 R60, P3, R17, R62, RZ ;  /* 0x0000003e113c7210 */ /* 0x000fc60007f7e0ff */
[--C-:B------:R-:W-:Y:S01]  /*0840*/  @P0 IMAD.X R47, R19, 0x1, R61.reuse, P1 ;  /* 0x00000001132f0824 */ /* 0x100fe200008e063d */
[----:B------:R-:W-:Y:S01]  /*0850*/  @P0 IADD3 R51, P1, R28, R38, RZ ;  /* 0x000000261c330210 */ /* 0x000fe20007f3e0ff */
[----:B------:R-:W-:Y:S01]  /*0860*/  IMAD.X R58, R16, 0x1, R61, P3 ;  /* 0x00000001103a7824 */ /* 0x000fe200018e063d */
[----:B------:R-:W-:Y:S01]  /*0870*/  @P0 IADD3 R34, P4, R35, R60, RZ ;  /* 0x0000003c23220210 */ /* 0x000fe20007f9e0ff */
[----:B------:R-:W0:Y:S01]  /*0880*/  @P2 LDC.64 R56, c[0x0][0x230] ;  /* 0x00008c00ff382b82 */ /* 0x000e220000000a00 */
[----:B------:R-:W5:Y:S01]  /*0890*/  @P0 LDG.E R37, desc[UR10][R46.64] ;  /* 0x0000000a2e250981 */ /* 0x000f62000c1e1900 */
[----:B------:R-:W-:Y:S01]  /*08a0*/  @P0 IMAD.X R36, R29, 0x1, R14, P1 ;  /* 0x000000011d240824 */ /* 0x000fe200008e060e */
[----:B------:R-:W-:Y:S01]  /*08b0*/  @P0 IADD3 R45, P3, R28, R17, RZ ;  /* 0x000000111c2d0210 */ /* 0x000fe20007f7e0ff */
[----:B------:R-:W-:-:S03]  /*08c0*/  @P0 IMAD.X R35, R19, 0x1, R58, P4 ;  /* 0x0000000113230824 */ /* 0x000fc600020e063a */
[C---:B------:R-:W-:Y:S01]  /*08d0*/  @P0 SHF.L.U64.HI R63, R51.reuse, 0x2, R36 ;  /* 0x00000002333f0819 */ /* 0x040fe20000010224 */
[----:B------:R-:W-:Y:S01]  /*08e0*/  @P0 IMAD.SHL.U32 R51, R51, 0x4, RZ ;  /* 0x0000000433330824 */ /* 0x000fe200078e00ff */
[----:B------:R1:W5:Y:S01]  /*08f0*/  @P0 LDG.E R27, desc[UR10][R34.64] ;  /* 0x0000000a221b0981 */ /* 0x000362000c1e1900 */
[----:B------:R-:W-:-:S03]  /*0900*/  @P0 IMAD.X R36, R29, 0x1, R16, P3 ;  /* 0x000000011d240824 */ /* 0x000fc600018e0610 */
[C---:B------:R-:W-:Y:S02]  /*0910*/  @P0 IADD3 R52, P1, R51.reuse, R62, RZ ;  /* 0x0000003e33340210 */ /* 0x040fe40007f3e0ff */
[----:B------:R-:W-:Y:S01]  /*0920*/  @P0 IADD3 R50, P3, R51, R60, RZ ;  /* 0x0000003c33320210 */ /* 0x000fe20007f7e0ff */
[C---:B-1----:R-:W-:Y:S01]  /*0930*/  @P0 IMAD.SHL.U32 R35, R45.reuse, 0x4, RZ ;  /* 0x000000042d230824 */ /* 0x042fe200078e00ff */
[----:B------:R-:W-:Y:S01]  /*0940*/  @P0 SHF.L.U64.HI R36, R45, 0x2, R36 ;  /* 0x000000022d240819 */ /* 0x000fe20000010224 */
[C---:B------:R-:W-:Y:S02]  /*0950*/  @P0 IMAD.X R53, R63.reuse, 0x1, R61, P1 ;  /* 0x000000013f350824 */ /* 0x040fe400008e063d */
[----:B------:R-:W-:Y:S01]  /*0960*/  @P0 IMAD.X R51, R63, 0x1, R58, P3 ;  /* 0x000000013f330824 */ /* 0x000fe200018e063a */
[----:B------:R-:W-:Y:S02]  /*0970*/  @P0 IADD3 R34, P1, R35, R62, RZ ;  /* 0x0000003e23220210 */ /* 0x000fe40007f3e0ff */
[----:B------:R-:W-:-:S02]  /*0980*/  @!P0 CS2R R46, SRZ ;  /* 0x00000000002e8805 */ /* 0x000fc4000001ff00 */
[----:B------:R-:W-:Y:S01]  /*0990*/  @P0 IADD3 R32, P3, R35, R60, RZ ;  /* 0x0000003c23200210 */ /* 0x000fe20007f7e0ff */
[----:B0-----:R-:W5:Y:S01]  /*09a0*/  @P2 LDG.E R45, desc[UR10][R56.64] ;  /* 0x0000000a382d2981 */ /* 0x001f62000c1e1900 */
[----:B------:R-:W-:-:S03]  /*09b0*/  @P0 IMAD.X R35, R36, 0x1, R61, P1 ;  /* 0x0000000124230824 */ /* 0x000fc600008e063d */
[----:B------:R-:W-:Y:S02]  /*09c0*/  @P0 IMAD.X R33, R36, 0x1, R58, P3 ;  /* 0x0000000124210824 */ /* 0x000fe400018e063a */
[----:B------:R-:W-:Y:S01]  /*09d0*/  @!P0 IMAD.MOV.U32 R36, RZ, RZ, RZ ;  /* 0x000000ffff248224 */ /* 0x000fe200078e00ff */
[----:B------:R-:W5:Y:S04]  /*09e0*/  @P0 LDG.E R47, desc[UR10][R34.64] ;  /* 0x0000000a222f0981 */ /* 0x000f68000c1e1900 */
[----:B------:R-:W5:Y:S04]  /*09f0*/  @P0 LDG.E R46, desc[UR10][R32.64] ;  /* 0x0000000a202e0981 */ /* 0x000f68000c1e1900 */
[----:B------:R-:W5:Y:S01]  /*0a00*/  @P0 LDG.E R36, desc[UR10][R54.64] ;  /* 0x0000000a36240981 */ /* 0x000f62000c1e1900 */
[----:B------:R-:W-:-:S02]  /*0a10*/  @!P0 IMAD.MOV.U32 R19, RZ, RZ, RZ ;  /* 0x000000ffff138224 */ /* 0x000fc400078e00ff */
[----:B------:R-:W-:Y:S02]  /*0a20*/  VIADD R48, R48, 0xffffffff ;  /* 0xffffffff30307836 */ /* 0x000fe40000000000 */
[----:B------:R-:W-:Y:S02]  /*0a30*/  VIADD R69, R59, 0x1 ;  /* 0x000000013b457836 */ /* 0x000fe40000000000 */
[----:B------:R-:W-:Y:S01]  /*0a40*/  @!P0 IMAD.MOV.U32 R44, RZ, RZ, RZ ;  /* 0x000000ffff2c8224 */ /* 0x000fe200078e00ff */
[----:B------:R0:W5:Y:S01]  /*0a50*/  @P0 LDG.E R19, desc[UR10][R50.64] ;  /* 0x0000000a32130981 */ /* 0x000162000c1e1900 */
[----:B------:R-:W-:Y:S01]  /*0a60*/  BSSY B0, `(.L_x_6059) ;  /* 0x000001a000007945 */ /* 0x000fe20003800000 */
[----:B------:R-:W-:-:S03]  /*0a70*/  ISETP.GE.U32.AND P1, PT, R69, R6, PT ;  /* 0x000000064500720c */ /* 0x000fc60003f26070 */
[----:B------:R1:W5:Y:S01]  /*0a80*/  @P0 LDG.E R44, desc[UR10][R52.64] ;  /* 0x0000000a342c0981 */ /* 0x000362000c1e1900 */
[----:B0-----:R-:W-:Y:S01]  /*0a90*/  LOP3.LUT R51, R48, 0x1f, RZ, 0xc0, !PT ;  /* 0x0000001f30337812 */ /* 0x001fe200078ec0ff */
[----:B------:R-:W-:Y:S02]  /*0aa0*/  @!P0 IMAD.MOV.U32 R50, RZ, RZ, RZ ;  /* 0x000000ffff328224 */ /* 0x000fe400078e00ff */
[----:B------:R-:W-:Y:S01]  /*0ab0*/  @!P0 IMAD.MOV.U32 R48, RZ, RZ, RZ ;  /* 0x000000ffff308224 */ /* 0x000fe200078e00ff */
[----:B------:R-:W-:Y:S01]  /*0ac0*/  ISETP.LT.U32.AND P1, PT, R51, R7, !P1 ;  /* 0x000000073300720c */ /* 0x000fe20004f21070 */
[----:B------:R-:W-:Y:S01]  /*0ad0*/  @!P0 IMAD.MOV.U32 R52, RZ, RZ, RZ ;  /* 0x000000ffff348224 */ /* 0x000fe200078e00ff */
[----:B-1----:R-:W-:Y:S11]  /*0ae0*/  @!P0 BRA `(.L_x_6060) ;  /* 0x0000000000448947 */ /* 0x002ff60003800000 */
        /* <DEDUP_REMOVED lines=17> */
.L_x_6060:
[----:B------:R-:W-:Y:S05]  /*0c00*/  BSYNC B0 ;  /* 0x0000000000007941 */ /* 0x000fea0003800000 */
.L_x_6059:
[----:B------:R-:W-:Y:S01]  /*0c10*/  BSSY B0, `(.L_x_6061) ;  /* 0x0000020000007945 */ /* 0x000fe20003800000 */
[----:B0-----:R-:W-:Y:S01]  /*0c20*/  VIADD R53, R59, 0x2 ;  /* 0x000000023b357836 */ /* 0x001fe20000000000 */
[----:B------:R-:W-:Y:S01]  /*0c30*/  @!P1 CS2R R56, SRZ ;  /* 0x0000000000389805 */ /* 0x000fe2000001ff00 */
[----:B------:R-:W-:Y:S01]  /*0c40*/  @!P1 IMAD.MOV.U32 R70, RZ, RZ, RZ ;  /* 0x000000ffff469224 */ /* 0x000fe200078e00ff */
[----:B------:R-:W-:Y:S01]  /*0c50*/  @!P1 CS2R R58, SRZ ;  /* 0x00000000003a9805 */ /* 0x000fe2000001ff00 */
[----:B------:R-:W-:Y:S01]  /*0c60*/  @!P1 IMAD.MOV.U32 R68, RZ, RZ, RZ ;  /* 0x000000ffff449224 */ /* 0x000fe200078e00ff */
[----:B------:R-:W-:Y:S02]  /*0c70*/  @!P1 CS2R R60, SRZ ;  /* 0x00000000003c9805 */ /* 0x000fe4000001ff00 */
[----:B------:R-:W-:Y:S02]  /*0c80*/  @!P1 CS2R R64, SRZ ;  /* 0x0000000000409805 */ /* 0x000fe4000001ff00 */
[----:B------:R-:W-:Y:S01]  /*0c90*/  @!P1 CS2R R62, SRZ ;  /* 0x00000000003e9805 */ /* 0x000fe2000001ff00 */
[----:B------:R-:W-:Y:S06]  /*0ca0*/  @!P1 BRA `(.L_x_6062) ;  /* 0x0000000000589947 */ /* 0x000fec0003800000 */
[----:B------:R-:W-:Y:S01]  /*0cb0*/  IMAD.WIDE.U32 R28, R38, 0x4, RZ ;  /* 0x00000004261c7825 */ /* 0x000fe200078e00ff */
[----:B------:R-:W-:-:S03]  /*0cc0*/  IADD3 R32, P3, R51, R20, RZ ;  /* 0x0000001433207210 */ /* 0x000fc60007f7e0ff */
[----:B------:R-:W-:Y:S01]  /*0cd0*/  IMAD.SHL.U32 R31, R39, 0x4, RZ ;  /* 0x00000004271f7824 */ /* 0x000fe200078e00ff */
[----:B------:R-:W-:-:S03]  /*0ce0*/  IADD3 R28, P4, P5, R28, R22, R51 ;  /* 0x000000161c1c7210 */ /* 0x000fc60007d9e033 */
[----:B------:R-:W-:-:S05]  /*0cf0*/  IMAD.IADD R30, R29, 0x1, R31 ;  /* 0x000000011d1e7824 */ /* 0x000fca00078e021f */
[----:B------:R-:W-:Y:S02]  /*0d00*/  IADD3.X R29, R30, R49, RZ, P4, P5 ;  /* 0x000000311e1d7210 */ /* 0x000fe400027ea4ff */
[----:B------:R-:W-:Y:S01]  /*0d10*/  LEA R31, P5, R5, R32, 0x2 ;  /* 0x00000020051f7211 */ /* 0x000fe200078a10ff */
[----:B------:R-:W-:Y:S01]  /*0d20*/  IMAD.X R32, RZ, RZ, R24, P3 ;  /* 0x000000ffff207224 */ /* 0x000fe200018e0618 */
[C---:B------:R-:W-:Y:S01]  /*0d30*/  SHF.L.U64.HI R29, R28.reuse, 0x2, R29 ;  /* 0x000000021c1d7819 */ /* 0x040fe2000001021d */
[----:B------:R-:W-:Y:S01]  /*0d40*/  IMAD.SHL.U32 R28, R28, 0x4, RZ ;  /* 0x000000041c1c7824 */ /* 0x000fe200078e00ff */
[----:B------:R-:W-:Y:S02]  /*0d50*/  LEA R33, P4, R15, UR6, 0x6 ;  /* 0x000000060f217c11 */ /* 0x000fe4000f8830ff */
[----:B------:R-:W-:Y:S02]  /*0d60*/  LEA.HI.X R32, R5, R32, R4, 0x2, P5 ;  /* 0x0000002005207211 */ /* 0x000fe400028f1404 */
[----:B------:R-:W-:-:S02]  /*0d70*/  LEA.HI.X R34, R15, UR7, R18, 0x6, P4 ;  /* 0x000000070f227c11 */ /* 0x000fc4000a0f3412 */
[C---:B------:R-:W-:Y:S02]  /*0d80*/  IADD3 R70, P4, R28.reuse, R33, RZ ;  /* 0x000000211c467210 */ /* 0x040fe40007f9e0ff */
[----:B------:R-:W-:Y:S02]  /*0d90*/  LEA R30, P3, R31, R11, 0x2 ;  /* 0x0000000b1f1e7211 */ /* 0x000fe400078610ff */
[----:B------:R-:W-:Y:S01]  /*0da0*/  IADD3 R28, P5, P6, R28, R33, R17 ;  /* 0x000000211c1c7210 */ /* 0x000fe20007ebe011 */
[----:B------:R-:W-:Y:S01]  /*0db0*/  IMAD.X R71, R29, 0x1, R34, P4 ;  /* 0x000000011d477824 */ /* 0x000fe200020e0622 */
[----:B------:R-:W-:Y:S02]  /*0dc0*/  LEA.HI.X R31, R31, R12, R32, 0x2, P3 ;  /* 0x0000000c1f1f7211 */ /* 0x000fe400018f1420 */
[----:B------:R-:W-:Y:S02]  /*0dd0*/  IADD3.X R29, R29, R34, R16, P5, P6 ;  /* 0x000000221d1d7210 */ /* 0x000fe40002fec410 */
[----:B------:R0:W5:Y:S04]  /*0de0*/  LDG.E R70, desc[UR10][R70.64] ;  /* 0x0000000a46467981 */ /* 0x000168000c1e1900 */
[----:B------:R0:W5:Y:S04]  /*0df0*/  LDG.E R56, desc[UR10][R30.64] ;  /* 0x0000000a1e387981 */ /* 0x000168000c1e1900 */
[----:B------:R0:W5:Y:S02]  /*0e00*/  LDG.E R61, desc[UR10][R28.64] ;  /* 0x0000000a1c3d7981 */ /* 0x000164000c1e1900 */
.L_x_6062:
[----:B------:R-:W-:Y:S05]  /*0e10*/  BSYNC B0 ;  /* 0x0000000000007941 */ /* 0x000fea0003800000 */
.L_x_6061:
        /* <DEDUP_REMOVED lines=25> */
.L_x_6064:
[----:B------:R-:W-:Y:S05]  /*0fb0*/  BSYNC B0 ;  /* 0x0000000000007941 */ /* 0x000fea0003800000 */
.L_x_6063:
        /* <DEDUP_REMOVED lines=25> */
.L_x_6066:
[----:B------:R-:W-:Y:S05]  /*1150*/  BSYNC B0 ;  /* 0x0000000000007941 */ /* 0x000fea0003800000 */
.L_x_6065:
        /* <DEDUP_REMOVED lines=27> */
.L_x_6068:
[----:B------:R-:W-:Y:S05]  /*1310*/  BSYNC B0 ;  /* 0x0000000000007941 */ /* 0x000fea0003800000 */
.L_x_6067:
[--C-:B---3-5:R-:W-:Y:S01]  /*1320*/  HADD2.F32 R20, -RZ, R52.reuse.H0_H0 ;  /* 0x20000034ff147230 */ /* 0x128fe20000004100 */
[----:B------:R-:W-:Y:S01]  /*1330*/  UMOV UR12, 0x3f800000 ;  /* 0x3f800000000c7882 */ /* 0x000fe20000000000 */
[----:B------:R-:W-:Y:S01]  /*1340*/  HADD2.F32 R52, -RZ, R52.H1_H1 ;  /* 0x30000034ff347230 */ /* 0x000fe20000004100 */
[----:B------:R-:W-:Y:S01]  /*1350*/  @P2 R2UR UR12, R45 ;  /* 0x000000002d0c22ca */ /* 0x000fe200000e0000 */
[--C-:B------:R-:W-:Y:S01]  /*1360*/  HADD2.F32 R24, -RZ, R50.reuse.H0_H0 ;  /* 0x20000032ff187230 */ /* 0x100fe20000004100 */
[----:B------:R-:W-:Y:S01]  /*1370*/  FSET.BF.GT.AND R21, R20, RZ, PT ;  /* 0x000000ff1415720a */ /* 0x000fe20003804000 */
[----:B------:R-:W-:Y:S01]  /*1380*/  HADD2.F32 R67, -RZ, R50.H1_H1 ;  /* 0x30000032ff437230 */ /* 0x000fe20000004100 */
[----:B------:R-:W-:Y:S01]  /*1390*/  FMNMX R23, RZ, R20, !PT ;  /* 0x00000014ff177209 */ /* 0x000fe20007800000 */
[----:B------:R-:W-:Y:S01]  /*13a0*/  HADD2.F32 R20, -RZ, R47.H0_H0 ;  /* 0x2000002fff147230 */ /* 0x000fe20000004100 */
[----:B------:R-:W-:Y:S01]  /*13b0*/  FSET.BF.GT.AND R22, R52, RZ, PT ;  /* 0x000000ff3416720a */ /* 0x000fe20003804000 */
[----:B012---:R-:W-:-:S02]  /*13c0*/  HADD2.F32 R28, -RZ, R48.H0_H0 ;  /* 0x20000030ff1c7230 */ /* 0x007fc40000004100 */
[----:B------:R-:W-:Y:S01]  /*13d0*/  FMUL R35, R21, R24 ;  /* 0x0000001815237220 */ /* 0x000fe20000400000 */
[----:B------:R-:W-:Y:S02]  /*13e0*/  HADD2.F32 R47, -RZ, R47.H1_H1 ;  /* 0x3000002fff2f7230 */ /* 0x000fe40000004100 */
[----:B------:R-:W-:Y:S01]  /*13f0*/  FMUL R24, R24, R23 ;  /* 0x0000001718187220 */ /* 0x000fe20000400000 */
[----:B------:R-:W-:Y:S01]  /*1400*/  FMUL R34, R22, R67 ;  /* 0x0000004316227220 */ /* 0x000fe20000400000 */
[----:B------:R-:W-:Y:S01]  /*1410*/  HADD2.F32 R23, -RZ, R48.H1_H1 ;  /* 0x30000030ff177230 */ /* 0x000fe20000004100 */
[----:B------:R-:W-:Y:S01]  /*1420*/  FSET.BF.GT.AND R21, R20, RZ, PT ;  /* 0x000000ff1415720a */ /* 0x000fe20003804000 */
[----:B------:R-:W-:Y:S01]  /*1430*/  HADD2.F32 R22, -RZ, R36.H0_H0 ;  /* 0x20000024ff167230 */ /* 0x000fe20000004100 */
[----:B------:R-:W-:Y:S01]  /*1440*/  FMNMX R29, RZ, R20, !PT ;  /* 0x00000014ff1d7209 */ /* 0x000fe20007800000 */
[----:B------:R-:W-:Y:S02]  /*1450*/  HADD2.F32 R20, -RZ, R44.H0_H0 ;  /* 0x2000002cff147230 */ /* 0x000fe40000004100 */
[----:B------:R-:W-:Y:S01]  /*1460*/  FMUL R35, R35, R28 ;  /* 0x0000001c23237220 */ /* 0x000fe20000400000 */
[----:B------:R-:W-:Y:S01]  /*1470*/  HADD2.F32 R31, -RZ, R36.H1_H1 ;  /* 0x30000024ff1f7230 */ /* 0x000fe20000004100 */
[----:B------:R-:W-:Y:S01]  /*1480*/  FSET.BF.GT.AND R28, R47, RZ, PT ;  /* 0x000000ff2f1c720a */ /* 0x000fe20003804000 */
[----:B------:R-:W-:Y:S01]  /*1490*/  FMUL R34, R34, R23 ;  /* 0x0000001722227220 */ /* 0x000fe20000400000 */
[----:B------:R-:W-:Y:S01]  /*14a0*/  FMUL R21, R21, R22 ;  /* 0x0000001615157220 */ /* 0x000fe20000400000 */
[----:B------:R-:W-:Y:S01]  /*14b0*/  FMUL R29, R22, R29 ;  /* 0x0000001d161d7220 */ /* 0x000fe20000400000 */
[----:B------:R-:W-:Y:S01]  /*14c0*/  HADD2.F32 R23, -RZ, R43.H0_H0 ;  /* 0x2000002bff177230 */ /* 0x000fe20000004100 */
[----:B------:R-:W-:Y:S01]  /*14d0*/  FSET.BF.GT.AND R22, R20, RZ, PT ;  /* 0x000000ff1416720a */ /* 0x000fe20003804000 */
[----:B------:R-:W-:-:S02]  /*14e0*/  HADD2.F32 R30, -RZ, R46.H0_H0 ;  /* 0x2000002eff1e7230 */ /* 0x000fc40000004100 */
[----:B------:R-:W-:Y:S01]  /*14f0*/  FMUL R32, R28, R31 ;  /* 0x0000001f1c207220 */ /* 0x000fe20000400000 */
[----:B------:R-:W-:Y:S01]  /*1500*/  HADD2.F32 R33, -RZ, R46.H1_H1 ;  /* 0x3000002eff217230 */ /* 0x000fe20000004100 */
[----:B------:R-:W-:Y:S01]  /*1510*/  FMNMX R36, RZ, R20, !PT ;  /* 0x00000014ff247209 */ /* 0x000fe20007800000 */
[----:B------:R-:W-:Y:S02]  /*1520*/  HADD2.F32 R44, -RZ, R44.H1_H1 ;  /* 0x3000002cff2c7230 */ /* 0x000fe40000004100 */
[----:B------:R-:W-:Y:S01]  /*1530*/  FMUL R20, R21, R30 ;  /* 0x0000001e15147220 */ /* 0x000fe20000400000 */
[----:B------:R-:W-:Y:S01]  /*1540*/  FMUL R46, R22, R23 ;  /* 0x00000017162e7220 */ /* 0x000fe20000400000 */
[----:B------:R-:W-:Y:S01]  /*1550*/  FMUL R21, R32, R33 ;  /* 0x0000002120157220 */ /* 0x000fe20000400000 */
[----:B------:R-:W-:Y:S01]  /*1560*/  HADD2.F32 R22, -RZ, R37.H0_H0 ;  /* 0x20000025ff167230 */ /* 0x000fe20000004100 */
[----:B------:R-:W-:Y:S01]  /*1570*/  FMNMX R48, RZ, R47, !PT ;  /* 0x0000002fff307209 */ /* 0x000fe20007800000 */
[----:B------:R-:W-:Y:S01]  /*1580*/  HADD2.F32 R33, -RZ, R43.H1_H1 ;  /* 0x3000002bff217230 */ /* 0x000fe20000004100 */
[----:B------:R-:W-:Y:S01]  /*1590*/  FSET.BF.GT.AND R30, R44, RZ, PT ;  /* 0x000000ff2c1e720a */ /* 0x000fe20003804000 */
[----:B------:R-:W-:Y:S01]  /*15a0*/  HADD2.F32 R32, -RZ, R42.H0_H0 ;  /* 0x2000002aff207230 */ /* 0x000fe20000004100 */
[----:B------:R-:W-:Y:S01]  /*15b0*/  FMNMX R44, RZ, R44, !PT ;  /* 0x0000002cff2c7209 */ /* 0x000fe20007800000 */
[----:B------:R-:W-:Y:S01]  /*15c0*/  FMUL R28, R31, R48 ;  /* 0x000000301f1c7220 */ /* 0x000fe20000400000 */
[----:B------:R-:W-:Y:S01]  /*15d0*/  FMNMX R43, RZ, R22, !PT ;  /* 0x00000016ff2b7209 */ /* 0x000fe20007800000 */
[----:B------:R-:W-:Y:S01]  /*15e0*/  FMUL R30, R30, R33 ;  /* 0x000000211e1e7220 */ /* 0x000fe20000400000 */
[----:B------:R-:W-:Y:S01]  /*15f0*/  FSET.BF.GT.AND R31, R22, RZ, PT ;  /* 0x000000ff161f720a */ /* 0x000fe20003804000 */
[----:B------:R-:W-:Y:S01]  /*1600*/  FMUL R33, R33, R44 ;  /* 0x0000002c21217220 */ /* 0x000fe20000400000 */
[----:B------:R-:W-:-:S02]  /*1610*/  HADD2.F32 R44, -RZ, R37.H1_H1 ;  /* 0x30000025ff2c7230 */ /* 0x000fc40000004100 */
[----:B------:R-:W-:Y:S01]  /*1620*/  FMUL R22, R32, R43 ;  /* 0x0000002b20167220 */ /* 0x000fe20000400000 */
[----:B------:R-:W-:Y:S01]  /*1630*/  FMUL R36, R23, R36 ;  /* 0x0000002417247220 */ /* 0x000fe20000400000 */
[----:B------:R-:W-:Y:S01]  /*1640*/  FMUL R37, R31, R32 ;  /* 0x000000201f257220 */ /* 0x000fe20000400000 */
[----:B------:R-:W-:Y:S01]  /*1650*/  HADD2.F32 R42, -RZ, R42.H1_H1 ;  /* 0x3000002aff2a7230 */ /* 0x000fe20000004100 */
[----:B------:R-:W-:Y:S01]  /*1660*/  FSET.BF.GT.AND R31, R44, RZ, PT ;  /* 0x000000ff2c1f720a */ /* 0x000fe20003804000 */
[----:B------:R-:W-:Y:S02]  /*1670*/  HADD2.F32 R32, -RZ, R27.H0_H0 ;  /* 0x2000001bff207230 */ /* 0x000fe40000004100 */
[----:B------:R-:W-:Y:S01]  /*1680*/  FMUL R43, R22, UR12 ;  /* 0x0000000c162b7c20 */ /* 0x000fe20008400000 */
[----:B------:R-:W-:Y:S01]  /*1690*/  FMUL R45, R36, UR12 ;  /* 0x0000000c242d7c20 */ /* 0x000fe20008400000 */
[----:B------:R-:W-:Y:S01]  /*16a0*/  FMNMX R47, RZ, R44, !PT ;  /* 0x0000002cff2f7209 */ /* 0x000fe20007800000 */
[----:B------:R-:W-:-:S02]  /*16b0*/  HADD2.F32 R23, -RZ, R19.H0_H0 ;  /* 0x20000013ff177230 */ /* 0x000fc40000004100 */
[----:B------:R-:W-:Y:S01]  /*16c0*/  FMUL R44, R31, R42 ;  /* 0x0000002a1f2c7220 */ /* 0x000fe20000400000 */
[----:B------:R-:W-:Y:S01]  /*16d0*/  HADD2.F32 R27, -RZ, R27.H1_H1 ;  /* 0x3000001bff1b7230 */ /* 0x000fe20000004100 */
[----:B------:R-:W-:Y:S01]  /*16e0*/  F2FP.SATFINITE.E4M3.F32.PACK_AB_MERGE_C R31, RZ, R43, RZ ;  /* 0x0000002bff1f723e */ /* 0x000fe200048070ff */
[----:B------:R-:W-:Y:S01]  /*16f0*/  FMUL R32, R37, R32 ;  /* 0x0000002025207220 */ /* 0x000fe20000400000 */
[----:B------:R-:W-:Y:S01]  /*1700*/  F2FP.SATFINITE.E4M3.F32.PACK_AB_MERGE_C R43, RZ, R45, RZ ;  /* 0x0000002dff2b723e */ /* 0x000fe200048070ff */
[----:B------:R-:W-:Y:S02]  /*1710*/  HADD2.F32 R19, -RZ, R19.H1_H1 ;  /* 0x30000013ff137230 */ /* 0x000fe40000004100 */
[----:B------:R-:W-:Y:S01]  /*1720*/  FMUL R23, R46, R23 ;  /* 0x000000172e177220 */ /* 0x000fe20000400000 */
[----:B------:R-:W-:Y:S01]  /*1730*/  FMUL R47, R42, R47 ;  /* 0x0000002f2a2f7220 */ /* 0x000fe20000400000 */
[----:B------:R-:W-:Y:S01]  /*1740*/  FMUL R27, R44, R27 ;  /* 0x0000001b2c1b7220 */ /* 0x000fe20000400000 */
[----:B------:R-:W-:Y:S01]  /*1750*/  LOP3.LUT R37, R31, 0xff, RZ, 0xc0, !PT ;  /* 0x000000ff1f257812 */ /* 0x000fe200078ec0ff */
[----:B------:R-:W-:Y:S01]  /*1760*/  FMUL R30, R30, R19 ;  /* 0x000000131e1e7220 */ /* 0x000fe20000400000 */
[----:B------:R-:W-:Y:S01]  /*1770*/  LOP3.LUT R46, R43, 0xffff, RZ, 0xc0, !PT ;  /* 0x0000ffff2b2e7812 */ /* 0x000fe200078ec0ff */
[----:B------:R-:W-:Y:S01]  /*1780*/  FMUL R51, R23, UR12 ;  /* 0x0000000c17337c20 */ /* 0x000fe20008400000 */
[----:B------:R-:W-:Y:S01]  /*1790*/  FMNMX R42, RZ, |R32|, !PT ;  /* 0x40000020ff2a7209 */ /* 0x000fe20007800000 */
[----:B------:R-:W-:Y:S01]  /*17a0*/  FMUL R44, R30, UR12 ;  /* 0x0000000c1e2c7c20 */ /* 0x000fe20008400000 */
[----:B------:R-:W-:Y:S01]  /*17b0*/  ISETP.GE.U32.AND P3, PT, R53, R6, PT ;  /* 0x000000063500720c */ /* 0x000fe20003f66070 */
[----:B------:R-:W-:Y:S01]  /*17c0*/  FMUL R53, R32, UR12 ;  /* 0x0000000c20357c20 */ /* 0x000fe20008400000 */
[----:B------:R-:W-:Y:S01]  /*17d0*/  PRMT R19, R46, 0x7604, R37 ;  /* 0x000076042e137816 */ /* 0x000fe20000000025 */
[C---:B------:R-:W-:Y:S01]  /*17e0*/  FMUL R46, R27.reuse, UR12 ;  /* 0x0000000c1b2e7c20 */ /* 0x040fe20008400000 */
[----:B------:R-:W-:Y:S01]  /*17f0*/  FMNMX R42, |R27|, R42, !PT ;  /* 0x0000002a1b2a7209 */ /* 0x000fe20007800200 */
[----:B------:R-:W-:Y:S01]  /*1800*/  FMUL R48, R47, UR12 ;  /* 0x0000000c2f307c20 */ /* 0x000fe20008400000 */
[----:B------:R-:W-:Y:S01]  /*1810*/  FMUL R50, R33, UR12 ;  /* 0x0000000c21327c20 */ /* 0x000fe20008400000 */
[----:B------:R-:W-:Y:S01]  /*1820*/  F2FP.SATFINITE.E4M3.F32.PACK_AB_MERGE_C R53, RZ, R53, RZ ;  /* 0x00000035ff35723e */ /* 0x000fe200048070ff */
[----:B------:R-:W-:Y:S01]  /*1830*/  FMUL R45, R29, UR12 ;  /* 0x0000000c1d2d7c20 */ /* 0x000fe20008400000 */
[----:B------:R-:W-:Y:S01]  /*1840*/  FMNMX R37, |R23|, R42, !PT ;  /* 0x0000002a17257209 */ /* 0x000fe20007800200 */
[----:B------:R-:W-:Y:S01]  /*1850*/  BSSY B0, `(.L_x_6069) ;  /* 0x000003e000007945 */ /* 0x000fe20003800000 */
[----:B------:R-:W-:-:S02]  /*1860*/  F2FP.SATFINITE.E4M3.F32.PACK_AB_MERGE_C R51, RZ, R51, RZ ;  /* 0x00000033ff33723e */ /* 0x000fc400048070ff */
[----:B------:R-:W-:Y:S02]  /*1870*/  F2FP.SATFINITE.E4M3.F32.PACK_AB_MERGE_C R46, RZ, R46, RZ ;  /* 0x0000002eff2e723e */ /* 0x000fe400048070ff */
[----:B------:R-:W-:Y:S02]  /*1880*/  F2FP.SATFINITE.E4M3.F32.PACK_AB_MERGE_C R44, RZ, R44, RZ ;  /* 0x0000002cff2c723e */ /* 0x000fe400048070ff */
[----:B------:R-:W-:Y:S02]  /*1890*/  FMNMX R37, |R30|, R37, !PT ;  /* 0x000000251e257209 */ /* 0x000fe40007800200 */
[----:B------:R-:W-:Y:S02]  /*18a0*/  LOP3.LUT R27, R53, 0xff, RZ, 0xc0, !PT ;  /* 0x000000ff351b7812 */ /* 0x000fe400078ec0ff */
[----:B------:R-:W-:Y:S02]  /*18b0*/  LOP3.LUT R30, R51, 0xffff, RZ, 0xc0, !PT ;  /* 0x0000ffff331e7812 */ /* 0x000fe400078ec0ff */
[----:B------:R-:W-:-:S02]  /*18c0*/  F2FP.SATFINITE.E4M3.F32.PACK_AB_MERGE_C R48, RZ, R48, RZ ;  /* 0x00000030ff30723e */ /* 0x000fc400048070ff */
[----:B------:R-:W-:Y:S02]  /*18d0*/  F2FP.SATFINITE.E4M3.F32.PACK_AB_MERGE_C R50, RZ, R50, RZ ;  /* 0x00000032ff32723e */ /* 0x000fe400048070ff */
[----:B------:R-:W-:Y:S02]  /*18e0*/  LOP3.LUT R32, R46, 0xff, RZ, 0xc0, !PT ;  /* 0x000000ff2e207812 */ /* 0x000fe400078ec0ff */
[----:B------:R-:W-:Y:S02]  /*18f0*/  LOP3.LUT R49, R44, 0xffff, RZ, 0xc0, !PT ;  /* 0x0000ffff2c317812 */ /* 0x000fe400078ec0ff */
[----:B------:R-:W-:Y:S02]  /*1900*/  F2FP.SATFINITE.E4M3.F32.PACK_AB_MERGE_C R45, RZ, R45, RZ ;  /* 0x0000002dff2d723e */ /* 0x000fe400048070ff */
[----:B------:R-:W-:Y:S02]  /*1910*/  PRMT R27, R30, 0x7604, R27 ;  /* 0x000076041e1b7816 */ /* 0x000fe4000000001b */
[----:B------:R-:W-:-:S02]  /*1920*/  FMNMX R52, RZ, R52, !PT ;  /* 0x00000034ff347209 */ /* 0x000fc40007800000 */
[----:B------:R-:W-:Y:S02]  /*1930*/  LOP3.LUT R23, R48, 0xff, RZ, 0xc0, !PT ;  /* 0x000000ff30177812 */ /* 0x000fe400078ec0ff */
[----:B------:R-:W-:Y:S01]  /*1940*/  LOP3.LUT R42, R50, 0xffff, RZ, 0xc0, !PT ;  /* 0x0000ffff322a7812 */ /* 0x000fe200078ec0ff */
[----:B------:R-:W-:Y:S01]  /*1950*/  FMUL R67, R67, R52 ;  /* 0x0000003443437220 */ /* 0x000fe20000400000 */
[----:B------:R-:W-:Y:S01]  /*1960*/  PRMT R30, R49, 0x7604, R32 ;  /* 0x00007604311e7816 */ /* 0x000fe20000000020 */
[----:B------:R-:W-:Y:S01]  /*1970*/  IMAD.U32 R49, R45, 0x10000, RZ ;  /* 0x000100002d317824 */ /* 0x000fe200078e00ff */
[C---:B------:R-:W-:Y:S01]  /*1980*/  FMNMX R32, |R20|.reuse, R37, !PT ;  /* 0x0000002514207209 */ /* 0x040fe20007800200 */
[----:B------:R-:W-:Y:S01]  /*1990*/  FMUL R37, R20, UR12 ;  /* 0x0000000c14257c20 */ /* 0x000fe20008400000 */
[----:B------:R-:W-:Y:S01]  /*19a0*/  PRMT R23, R42, 0x7604, R23 ;  /* 0x000076042a177816 */ /* 0x000fe20000000017 */
[----:B------:R-:W-:Y:S01]  /*19b0*/  FMUL R42, R21, UR12 ;  /* 0x0000000c152a7c20 */ /* 0x000fe20008400000 */
[----:B------:R-:W-:Y:S01]  /*19c0*/  LOP3.LUT R54, R19, 0xffff, RZ, 0xc0, !PT ;  /* 0x0000ffff13367812 */ /* 0x000fe200078ec0ff */
[----:B------:R-:W-:Y:S01]  /*19d0*/  FMUL R52, R28, UR12 ;  /* 0x0000000c1c347c20 */ /* 0x000fe20008400000 */
[----:B------:R-:W-:-:S02]  /*19e0*/  FMNMX R32, |R21|, R32, !PT ;  /* 0x0000002015207209 */ /* 0x000fc40007800200 */
[----:B------:R-:W-:Y:S02]  /*19f0*/  LOP3.LUT R19, R54, 0xff0000, R49, 0xf8, !PT ;  /* 0x00ff000036137812 */ /* 0x000fe400078ef831 */
[----:B------:R-:W-:Y:S02]  /*1a00*/  F2FP.SATFINITE.E4M3.F32.PACK_AB_MERGE_C R37, RZ, R37, RZ ;  /* 0x00000025ff25723e */ /* 0x000fe400048070ff */
[----:B------:R-:W-:Y:S02]  /*1a10*/  FMNMX R49, |R35|, R32, !PT ;  /* 0x0000002023317209 */ /* 0x000fe40007800200 */
[----:B------:R-:W-:Y:S01]  /*1a20*/  F2FP.SATFINITE.E4M3.F32.PACK_AB_MERGE_C R42, RZ, R42, RZ ;  /* 0x0000002aff2a723e */ /* 0x000fe200048070ff */
[----:B------:R-:W-:Y:S01]  /*1a30*/  IMAD.U32 R20, R37, 0x10000, RZ ;  /* 0x0001000025147824 */ /* 0x000fe200078e00ff */
[----:B------:R-:W-:Y:S02]  /*1a40*/  F2FP.SATFINITE.E4M3.F32.PACK_AB_MERGE_C R52, RZ, R52, RZ ;  /* 0x00000034ff34723e */ /* 0x000fe400048070ff */
[----:B------:R-:W-:Y:S01]  /*1a50*/  FMNMX R49, |R34|, R49, !PT ;  /* 0x0000003122317209 */ /* 0x000fe20007800200 */
[----:B------:R-:W-:Y:S01]  /*1a60*/  IMAD.U32 R21, R42, 0x10000, RZ ;  /* 0x000100002a157824 */ /* 0x000fe200078e00ff */
[----:B------:R-:W-:Y:S01]  /*1a70*/  LOP3.LUT R27, R27, 0xffff, RZ, 0xc0, !PT ;  /* 0x0000ffff1b1b7812 */ /* 0x000fe200078ec0ff */
[----:B------:R-:W-:Y:S01]  /*1a80*/  IMAD.U32 R32, R52, 0x10000, RZ ;  /* 0x0001000034207824 */ /* 0x000fe200078e00ff */
[----:B------:R-:W-:-:S02]  /*1a90*/  LOP3.LUT R54, R30, 0xffff, RZ, 0xc0, !PT ;  /* 0x0000ffff1e367812 */ /* 0x000fc400078ec0ff */
[----:B------:R-:W-:Y:S02]  /*1aa0*/  LOP3.LUT R23, R23, 0xffff, RZ, 0xc0, !PT ;  /* 0x0000ffff17177812 */ /* 0x000fe400078ec0ff */
[----:B------:R-:W-:Y:S01]  /*1ab0*/  FMNMX R22, |R22|, R49, !PT ;  /* 0x0000003116167209 */ /* 0x000fe20007800200 */
[----:B------:R-:W-:Y:S01]  /*1ac0*/  FMUL R49, R24, UR12 ;  /* 0x0000000c18317c20 */ /* 0x000fe20008400000 */
[----:B------:R-:W-:Y:S02]  /*1ad0*/  LOP3.LUT R30, R27, 0xff0000, R20, 0xf8, !PT ;  /* 0x00ff00001b1e7812 */ /* 0x000fe400078ef814 */
[----:B------:R-:W-:Y:S01]  /*1ae0*/  LOP3.LUT R27, R54, 0xff0000, R21, 0xf8, !PT ;  /* 0x00ff0000361b7812 */ /* 0x000fe200078ef815 */
[----:B------:R-:W-:Y:S01]  /*1af0*/  FMUL R54, R67, UR12 ;  /* 0x0000000c43367c20 */ /* 0x000fe20008400000 */
        /* <DEDUP_REMOVED lines=19> */
.L_x_6070:
[----:B------:R-:W-:Y:S05]  /*1c30*/  BSYNC B0 ;  /* 0x0000000000007941 */ /* 0x000fea0003800000 */
.L_x_6069:
        /* <DEDUP_REMOVED lines=20> */
.L_x_6072:
[----:B------:R-:W-:Y:S05]  /*1d80*/  BSYNC B0 ;  /* 0x0000000000007941 */ /* 0x000fea0003800000 */
.L_x_6071:
        /* <DEDUP_REMOVED lines=20> */
.L_x_6074:
[----:B------:R-:W-:Y:S05]  /*1ed0*/  BSYNC B0 ;  /* 0x0000000000007941 */ /* 0x000fea0003800000 */
.L_x_6073:
[----:B------:R-:W-:Y:S01]  /*1ee0*/  F2FP.SATFINITE.E4M3.F32.PACK_AB_MERGE_C R49, RZ, R49, RZ ;  /* 0x00000031ff31723e */ /* 0x000fe200048070ff */
[----:B-12---:R-:W-:Y:S01]  /*1ef0*/  FMUL R21, R35, UR12 ;  /* 0x0000000c23157c20 */ /* 0x006fe20008400000 */
[----:B------:R-:W-:Y:S01]  /*1f00*/  FMNMX R36, |R36|, R47, !PT ;  /* 0x0000002f24247209 */ /* 0x000fe20007800200 */
[----:B------:R-:W-:Y:S01]  /*1f10*/  FMUL R34, R34, UR12 ;  /* 0x0000000c22227c20 */ /* 0x000fe20008400000 */
[----:B------:R-:W-:Y:S01]  /*1f20*/  F2FP.SATFINITE.E4M3.F32.PACK_AB_MERGE_C R54, RZ, R54, RZ ;  /* 0x00000036ff36723e */ /* 0x000fe200048070ff */
[----:B------:R-:W-:Y:S01]  /*1f30*/  BSSY B0, `(.L_x_6075) ;  /* 0x000001f000007945 */ /* 0x000fe20003800000 */
[----:B------:R-:W-:Y:S02]  /*1f40*/  LOP3.LUT R20, R49, 0xffff, RZ, 0xc0, !PT ;  /* 0x0000ffff31147812 */ /* 0x000fe400078ec0ff */
[----:B------:R-:W-:Y:S02]  /*1f50*/  FMNMX R36, |R33|, R36, !PT ;  /* 0x0000002421247209 */ /* 0x000fe40007800200 */
[----:B0-----:R-:W-:Y:S01]  /*1f60*/  LOP3.LUT R23, R54, 0xffff, RZ, 0xc0, !PT ;  /* 0x0000ffff36177812 */ /* 0x001fe200078ec0ff */
[----:B------:R-:W-:Y:S01]  /*1f70*/  IMAD R19, R20, 0x1000000, R19 ;  /* 0x0100000014137824 */ /* 0x000fe200078e0213 */
[----:B------:R-:W-:-:S02]  /*1f80*/  F2FP.SATFINITE.E4M3.F32.PACK_AB_MERGE_C R21, RZ, R21, RZ ;  /* 0x00000015ff15723e */ /* 0x000fc400048070ff */
        /* <DEDUP_REMOVED lines=25> */
.L_x_6076:
[----:B------:R-:W-:Y:S05]  /*2120*/  BSYNC B0 ;  /* 0x0000000000007941 */ /* 0x000fea0003800000 */
.L_x_6075:
[----:B------:R-:W-:Y:S01]  /*2130*/  FMNMX R35, |R28|, R35, !PT ;  /* 0x000000231c237209 */ /* 0x000fe20007800200 */
[----:B------:R-:W-:Y:S01]  /*2140*/  IMAD.SHL.U32 R36, R38, 0x4, RZ ;  /* 0x0000000426247824 */ /* 0x000fe200078e00ff */
[----:B------:R-:W-:Y:S01]  /*2150*/  SHF.R.U32.HI R66, RZ, 0x3, R0 ;  /* 0x00000003ff427819 */ /* 0x000fe20000011600 */
[----:B------:R-:W-:Y:S01]  /*2160*/  ULDC.64 UR4, c[0x0][0x220] ;  /* 0x0000880000047ab9 */ /* 0x000fe20000000a00 */
[----:B0-----:R-:W-:Y:S01]  /*2170*/  LOP3.LUT R22, R34, 0xffff, RZ, 0xc0, !PT ;  /* 0x0000ffff22167812 */ /* 0x001fe200078ec0ff */
[----:B------:R-:W-:Y:S01]  /*2180*/  IMAD.SHL.U32 R34, R5, 0x4, RZ ;  /* 0x0000000405227824 */ /* 0x000fe200078e00ff */
[----:B------:R-:W-:Y:S01]  /*2190*/  FMNMX R28, |R24|, R35, !PT ;  /* 0x00000023181c7209 */ /* 0x000fe20007800200 */
[----:B------:R-:W-:Y:S01]  /*21a0*/  IMAD R21, R29, 0x1000000, R30 ;  /* 0x010000001d157824 */ /* 0x000fe200078e021e */
[----:B------:R-:W-:Y:S01]  /*21b0*/  SHF.R.U32.HI R24, RZ, 0x1, R0 ;  /* 0x00000001ff187819 */ /* 0x000fe20000011600 */
[----:B------:R-:W-:Y:S01]  /*21c0*/  IMAD R22, R22, 0x1000000, R27 ;  /* 0x0100000016167824 */ /* 0x000fe200078e021b */
[----:B------:R-:W-:Y:S01]  /*21d0*/  LOP3.LUT R23, R66, 0x1ffffffc, RZ, 0xc0, !PT ;  /* 0x1ffffffc42177812 */ /* 0x000fe200078ec0ff */
[----:B------:R-:W-:Y:S01]  /*21e0*/  BSSY B0, `(.L_x_6077) ;  /* 0x0000022000007945 */ /* 0x000fe20003800000 */
[----:B------:R-:W-:-:S02]  /*21f0*/  SHF.L.U64.HI R37, R38, 0x2, R39 ;  /* 0x0000000226257819 */ /* 0x000fc40000010227 */
[----:B------:R-:W-:Y:S02]  /*2200*/  LOP3.LUT R24, R24, 0x70, RZ, 0xc0, !PT ;  /* 0x0000007018187812 */ /* 0x000fe400078ec0ff */
[----:B------:R-:W-:Y:S02]  /*2210*/  SHF.L.U64.HI R35, R5, 0x2, R4 ;  /* 0x0000000205237819 */ /* 0x000fe40000010204 */
[----:B------:R-:W-:Y:S01]  /*2220*/  IADD3 R27, R0, 0x1e, -R23 ;  /* 0x0000001e001b7810 */ /* 0x000fe20007ffe817 */
[C---:B------:R-:W-:Y:S01]  /*2230*/  IMAD.WIDE.U32 R36, R24.reuse, R38, R36 ;  /* 0x0000002618247225 */ /* 0x040fe200078e0024 */
[----:B------:R-:W-:Y:S02]  /*2240*/  IADD3 R25, P5, R25, UR4, RZ ;  /* 0x0000000419197c10 */ /* 0x000fe4000ffbe0ff */
[----:B------:R-:W-:Y:S01]  /*2250*/  LOP3.LUT R27, R27, 0x1f, RZ, 0xc0, !PT ;  /* 0x0000001f1b1b7812 */ /* 0x000fe200078ec0ff */
[----:B------:R-:W-:Y:S01]  /*2260*/  IMAD.WIDE.U32 R34, R24, R5, R34 ;  /* 0x0000000518227225 */ /* 0x000fe200078e0022 */
[----:B------:R-:W-:-:S02]  /*2270*/  IADD3.X R26, R26, UR5, RZ, P5, !PT ;  /* 0x000000051a1a7c10 */ /* 0x000fc4000affe4ff */
[C---:B------:R-:W-:Y:S01]  /*2280*/  ISETP.LT.U32.AND P2, PT, R27.reuse, R7, !P3 ;  /* 0x000000071b00720c */ /* 0x040fe20005f41070 */
[----:B------:R-:W-:Y:S01]  /*2290*/  IMAD R29, R14, R24, RZ ;  /* 0x000000180e1d7224 */ /* 0x000fe200078e02ff */
[C---:B------:R-:W-:Y:S01]  /*22a0*/  IADD3 R42, P4, R27.reuse, R36, RZ ;  /* 0x000000241b2a7210 */ /* 0x040fe20007f9e0ff */
[----:B------:R-:W-:Y:S01]  /*22b0*/  IMAD R33, R4, R24, RZ ;  /* 0x0000001804217224 */ /* 0x000fe200078e02ff */
[----:B------:R-:W-:Y:S01]  /*22c0*/  IADD3 R44, P3, R27, R34, RZ ;  /* 0x000000221b2c7210 */ /* 0x000fe20007f7e0ff */
[----:B------:R-:W-:Y:S01]  /*22d0*/  IMAD.IADD R29, R29, 0x1, R37 ;  /* 0x000000011d1d7824 */ /* 0x000fe200078e0225 */
[----:B------:R-:W-:Y:S02]  /*22e0*/  IADD3 R27, P5, R25, R38, RZ ;  /* 0x00000026191b7210 */ /* 0x000fe40007fbe0ff */
[----:B------:R-:W-:Y:S01]  /*22f0*/  FMNMX R67, |R67|, R28, !PT ;  /* 0x0000001c43437209 */ /* 0x000fe20007800200 */
[----:B------:R-:W-:Y:S02]  /*2300*/  IMAD.IADD R28, R35, 0x1, R33 ;  /* 0x00000001231c7824 */ /* 0x000fe400078e0221 */
[----:B------:R-:W-:Y:S01]  /*2310*/  IMAD.X R30, R26, 0x1, R39, P5 ;  /* 0x000000011a1e7824 */ /* 0x000fe200028e0627 */
[----:B------:R-:W-:Y:S07]  /*2320*/  @!P0 BRA `(.L_x_6078) ;  /* 0x0000000000348947 */ /* 0x000fee0003800000 */
        /* <DEDUP_REMOVED lines=13> */
.L_x_6078:
[----:B------:R-:W-:Y:S05]  /*2400*/  BSYNC B0 ;  /* 0x0000000000007941 */ /* 0x000fea0003800000 */
.L_x_6077:
[----:B------:R-:W-:Y:S04]  /*2410*/  BSSY B0, `(.L_x_6079) ;  /* 0x0000011000007945 */ /* 0x000fe80003800000 */
[----:B------:R-:W-:Y:S05]  /*2420*/  @!P0 BRA `(.L_x_6080) ;  /* 0x00000000003c8947 */ /* 0x000fea0003800000 */
[----:B0-----:R-:W-:Y:S01]  /*2430*/  SHF.R.U32.HI R31, RZ, 0x3, R0 ;  /* 0x00000003ff1f7819 */ /* 0x001fe20000011600 */
[----:B------:R-:W-:-:S03]  /*2440*/  IMAD.MOV.U32 R33, RZ, RZ, RZ ;  /* 0x000000ffff217224 */ /* 0x000fc600078e00ff */
[----:B------:R-:W-:-:S05]  /*2450*/  LOP3.LUT R31, R31, 0x1c, RZ, 0xc0, !PT ;  /* 0x0000001c1f1f7812 */ /* 0x000fca00078ec0ff */
[----:B------:R-:W-:Y:S01]  /*2460*/  IMAD.IADD R32, R0, 0x1, -R31 ;  /* 0x0000000100207824 */ /* 0x000fe200078e0a1f */
[----:B------:R-:W-:-:S04]  /*2470*/  SHF.R.U32.HI R31, RZ, 0x1, R0 ;  /* 0x00000001ff1f7819 */ /* 0x000fc80000011600 */
[----:B------:R-:W-:Y:S02]  /*2480*/  LOP3.LUT R32, R32, 0x1f, RZ, 0xc0, !PT ;  /* 0x0000001f20207812 */ /* 0x000fe400078ec0ff */
[----:B------:R-:W-:-:S05]  /*2490*/  LOP3.LUT R31, R31, 0x70, RZ, 0xc0, !PT ;  /* 0x000000701f1f7812 */ /* 0x000fca00078ec0ff */
        /* <DEDUP_REMOVED lines=8> */
.L_x_6080:
[----:B------:R-:W-:Y:S05]  /*2520*/  BSYNC B0 ;  /* 0x0000000000007941 */ /* 0x000fea0003800000 */
.L_x_6079:
[----:B------:R-:W-:Y:S04]  /*2530*/  BSSY B0, `(.L_x_6081) ;  /* 0x0000011000007945 */ /* 0x000fe80003800000 */
[----:B------:R-:W-:Y:S05]  /*2540*/  @!P0 BRA `(.L_x_6082) ;  /* 0x00000000003c8947 */ /* 0x000fea0003800000 */
[----:B01----:R-:W-:Y:S01]  /*2550*/  SHF.R.U32.HI R31, RZ, 0x3, R0 ;  /* 0x00000003ff1f7819 */ /* 0x003fe20000011600 */
[----:B------:R-:W-:-:S03]  /*2560*/  IMAD.MOV.U32 R33, RZ, RZ, RZ ;  /* 0x000000ffff217224 */ /* 0x000fc600078e00ff */
[----:B------:R-:W-:-:S05]  /*2570*/  LOP3.LUT R31, R31, 0x1c, RZ, 0xc0, !PT ;  /* 0x0000001c1f1f7812 */ /* 0x000fca00078ec0ff */
[----:B------:R-:W-:Y:S01]  /*2580*/  IMAD.IADD R32, R0, 0x1, -R31 ;  /* 0x0000000100207824 */ /* 0x000fe200078e0a1f */
[----:B------:R-:W-:-:S04]  /*2590*/  SHF.R.U32.HI R31, RZ, 0x1, R0 ;  /* 0x00000001ff1f7819 */ /* 0x000fc80000011600 */
[----:B------:R-:W-:Y:S02]  /*25a0*/  LOP3.LUT R32, R32, 0x1f, RZ, 0xc0, !PT ;  /* 0x0000001f20207812 */ /* 0x000fe400078ec0ff */
[----:B------:R-:W-:-:S05]  /*25b0*/  LOP3.LUT R31, R31, 0x70, RZ, 0xc0, !PT ;  /* 0x000000701f1f7812 */ /* 0x000fca00078ec0ff */
[----:B------:R-:W-:-:S04]  /*25c0*/  IMAD.WIDE.U32 R32, R31, R38, R32 ;  /* 0x000000261f207225 */ /* 0x000fc800078e0020 */
[----:B------:R-:W-:Y:S01]  /*25d0*/  IMAD R31, R31, R39, R33 ;  /* 0x000000271f1f7224 */ /* 0x000fe200078e0221 */
[----:B------:R-:W-:-:S04]  /*25e0*/  LEA R33, P5, R38, R32, 0x1 ;  /* 0x0000002026217211 */ /* 0x000fc800078a08ff */
[----:B------:R-:W-:Y:S02]  /*25f0*/  LEA.HI.X R31, R38, R31, R39, 0x1, P5 ;  /* 0x0000001f261f7211 */ /* 0x000fe400028f0c27 */
[----:B------:R-:W-:-:S04]  /*2600*/  LEA R32, P5, R33, R27, 0x1 ;  /* 0x0000001b21207211 */ /* 0x000fc800078a08ff */
[----:B------:R-:W-:Y:S02]  /*2610*/  LEA.HI.X R33, R33, R30, R31, 0x1, P5 ;  /* 0x0000001e21217211 */ /* 0x000fe400028f0c1f */
[----:B------:R-:W-:-:S05]  /*2620*/  PRMT R31, R52, 0x7604, R45 ;  /* 0x00007604341f7816 */ /* 0x000fca000000002d */
[----:B------:R2:W-:Y:S02]  /*2630*/  STG.E.U16 desc[UR10][R32.64], R31 ;  /* 0x0000001f20007986 */ /* 0x0005e4000c10150a */
.L_x_6082:
[----:B------:R-:W-:Y:S05]  /*2640*/  BSYNC B0 ;  /* 0x0000000000007941 */ /* 0x000fea0003800000 */
.L_x_6081:
[----:B------:R-:W-:Y:S04]  /*2650*/  BSSY B0, `(.L_x_6083) ;  /* 0x0000013000007945 */ /* 0x000fe80003800000 */
[----:B------:R-:W-:Y:S05]  /*2660*/  @!P0 BRA `(.L_x_6084) ;  /* 0x0000000000448947 */ /* 0x000fea0003800000 */
[--C-:B012---:R-:W-:Y:S02]  /*2670*/  SHF.R.U32.HI R31, RZ, 0x3, R0.reuse ;  /* 0x00000003ff1f7819 */ /* 0x107fe40000011600 */
        /* <DEDUP_REMOVED lines=16> */
.L_x_6084:
[----:B------:R-:W-:Y:S05]  /*2780*/  BSYNC B0 ;  /* 0x0000000000007941 */ /* 0x000fea0003800000 */
.L_x_6083:
        /* <DEDUP_REMOVED lines=27> */
.L_x_6086:
[----:B------:R-:W-:Y:S05]  /*2940*/  BSYNC B0 ;  /* 0x0000000000007941 */ /* 0x000fea0003800000 */
.L_x_6085:
        /* <DEDUP_REMOVED lines=23> */
.L_x_6088:
[----:B------:R-:W-:Y:S05]  /*2ac0*/  BSYNC B0 ;  /* 0x0000000000007941 */ /* 0x000fea0003800000 */
.L_x_6087:
        /* <DEDUP_REMOVED lines=28> */
.L_x_6090:
[----:B------:R-:W-:Y:S05]  /*2c90*/  BSYNC B0 ;  /* 0x0000000000007941 */ /* 0x000fea0003800000 */
.L_x_6089:
        /* <DEDUP_REMOVED lines=27> */
.L_x_6092:
[----:B------:R-:W-:Y:S05]  /*2e50*/  BSYNC B0 ;  /* 0x0000000000007941 */ /* 0x000fea0003800000 */
.L_x_6091:
[--C-:B0-----:R-:W-:Y:S01]  /*2e60*/  HADD2.F32 R42, -RZ, R70.reuse.H0_H0 ;  /* 0x20000046ff2a7230 */ /* 0x101fe20000004100 */
[----:B------:R-:W-:Y:S01]  /*2e70*/  ISETP.GE.U32.AND P0, PT, R69, R6, PT ;  /* 0x000000064500720c */ /* 0x000fe20003f06070 */
[----:B------:R-:W-:Y:S01]  /*2e80*/  HADD2.F32 R70, -RZ, R70.H1_H1 ;  /* 0x30000046ff467230 */ /* 0x000fe20000004100 */
[----:B------:R-:W-:Y:S01]  /*2e90*/  BSSY B0, `(.L_x_6093) ;  /* 0x0000054000007945 */ /* 0x000fe20003800000 */
[--C-:B------:R-:W-:Y:S01]  /*2ea0*/  HADD2.F32 R44, -RZ, R56.reuse.H0_H0 ;  /* 0x20000038ff2c7230 */ /* 0x100fe20000004100 */
[----:B------:R-:W-:Y:S01]  /*2eb0*/  FSET.BF.GT.AND R43, R42, RZ, PT ;  /* 0x000000ff2a2b720a */ /* 0x000fe20003804000 */
[----:B------:R-:W-:Y:S01]  /*2ec0*/  HADD2.F32 R56, -RZ, R56.H1_H1 ;  /* 0x30000038ff387230 */ /* 0x000fe20000004100 */
[----:B------:R-:W-:Y:S01]  /*2ed0*/  FMNMX R55, RZ, R42, !PT ;  /* 0x0000002aff377209 */ /* 0x000fe20007800000 */
[----:B------:R-:W-:Y:S01]  /*2ee0*/  HADD2.F32 R72, -RZ, R60.H0_H0 ;  /* 0x2000003cff487230 */ /* 0x000fe20000004100 */
[----:B------:R-:W-:Y:S01]  /*2ef0*/  FSET.BF.GT.AND R45, R70, RZ, PT ;  /* 0x000000ff462d720a */ /* 0x000fe20003804000 */
[----:B------:R-:W-:Y:S01]  /*2f00*/  FMUL R42, R43, R44 ;  /* 0x0000002c2b2a7220 */ /* 0x000fe20000400000 */
[----:B------:R-:W-:Y:S01]  /*2f10*/  FMNMX R69, RZ, R70, !PT ;  /* 0x00000046ff457209 */ /* 0x000fe20007800000 */
[----:B------:R-:W-:Y:S01]  /*2f20*/  FMUL R55, R44, R55 ;  /* 0x000000372c377220 */ /* 0x000fe20000400000 */
[----:B------:R-:W-:-:S02]  /*2f30*/  HADD2.F32 R44, -RZ, R57.H0_H0 ;  /* 0x20000039ff2c7230 */ /* 0x000fc40000004100 */
[----:B------:R-:W-:Y:S01]  /*2f40*/  FMUL R43, R45, R56 ;  /* 0x000000382d2b7220 */ /* 0x000fe20000400000 */
[----:B------:R-:W-:Y:S02]  /*2f50*/  HADD2.F32 R70, -RZ, R58.H0_H0 ;  /* 0x2000003aff467230 */ /* 0x000fe40000004100 */
[----:B------:R-:W-:Y:S01]  /*2f60*/  FMUL R56, R56, R69 ;  /* 0x0000004538387220 */ /* 0x000fe20000400000 */
[----:B------:R-:W-:Y:S01]  /*2f70*/  HADD2.F32 R73, -RZ, R59.H1_H1 ;  /* 0x3000003bff497230 */ /* 0x000fe20000004100 */
[----:B------:R-:W-:Y:S01]  /*2f80*/  FMNMX R45, RZ, R44, !PT ;  /* 0x0000002cff2d7209 */ /* 0x000fe20007800000 */
[----:B------:R-:W-:Y:S01]  /*2f90*/  HADD2.F32 R60, -RZ, R60.H1_H1 ;  /* 0x3000003cff3c7230 */ /* 0x000fe20000004100 */
[----:B------:R-:W-:Y:S01]  /*2fa0*/  FSET.BF.GT.AND R69, R44, RZ, PT ;  /* 0x000000ff2c45720a */ /* 0x000fe20003804000 */
[----:B------:R-:W-:Y:S02]  /*2fb0*/  HADD2.F32 R44, -RZ, R57.H1_H1 ;  /* 0x30000039ff2c7230 */ /* 0x000fe40000004100 */
[----:B------:R-:W-:Y:S01]  /*2fc0*/  FMUL R57, R70, R45 ;  /* 0x0000002d46397220 */ /* 0x000fe20000400000 */
[----:B------:R-:W-:-:S02]  /*2fd0*/  HADD2.F32 R45, -RZ, R58.H1_H1 ;  /* 0x3000003aff2d7230 */ /* 0x000fc40000004100 */
[----:B------:R-:W-:Y:S01]  /*2fe0*/  FMUL R69, R69, R70 ;  /* 0x0000004645457220 */ /* 0x000fe20000400000 */
[----:B------:R-:W-:Y:S01]  /*2ff0*/  FSET.BF.GT.AND R70, R44, RZ, PT ;  /* 0x000000ff2c46720a */ /* 0x000fe20003804000 */
[----:B------:R-:W-:Y:S01]  /*3000*/  HADD2.F32 R74, -RZ, R65.H1_H1 ;  /* 0x30000041ff4a7230 */ /* 0x000fe20000004100 */
[----:B------:R-:W-:Y:S01]  /*3010*/  FMNMX R58, RZ, R44, !PT ;  /* 0x0000002cff3a7209 */ /* 0x000fe20007800000 */
[----:B------:R-:W-:Y:S02]  /*3020*/  HADD2.F32 R44, -RZ, R59.H0_H0 ;  /* 0x2000003bff2c7230 */ /* 0x000fe40000004100 */
[----:B------:R-:W-:Y:S02]  /*3030*/  FMUL R70, R70, R45 ;  /* 0x0000002d46467220 */ /* 0x000fe40000400000 */
[----:B------:R-:W-:Y:S01]  /*3040*/  FMUL R58, R45, R58 ;  /* 0x0000003a2d3a7220 */ /* 0x000fe20000400000 */
[----:B------:R-:W-:Y:S02]  /*3050*/  FSET.BF.GT.AND R45, R44, RZ, PT ;  /* 0x000000ff2c2d720a */ /* 0x000fe40003804000 */
[----:B------:R-:W-:-:S03]  /*3060*/  FMNMX R71, RZ, R44, !PT ;  /* 0x0000002cff477209 */ /* 0x000fc60007800000 */
[----:B------:R-:W-:Y:S01]  /*3070*/  FMUL R44, R45, R72 ;  /* 0x000000482d2c7220 */ /* 0x000fe20000400000 */
[----:B------:R-:W-:Y:S01]  /*3080*/  FSET.BF.GT.AND R45, R73, RZ, PT ;  /* 0x000000ff492d720a */ /* 0x000fe20003804000 */
[----:B------:R-:W-:Y:S01]  /*3090*/  FMUL R59, R72, R71 ;  /* 0x00000047483b7220 */ /* 0x000fe20000400000 */
[----:B------:R-:W-:Y:S01]  /*30a0*/  FMNMX R73, RZ, R73, !PT ;  /* 0x00000049ff497209 */ /* 0x000fe20007800000 */
[--C-:B------:R-:W-:Y:S02]  /*30b0*/  HADD2.F32 R72, -RZ, R61.reuse.H1_H1 ;  /* 0x3000003dff487230 */ /* 0x100fe40000004100 */
[----:B------:R-:W-:Y:S01]  /*30c0*/  FMUL R45, R45, R60 ;  /* 0x0000003c2d2d7220 */ /* 0x000fe20000400000 */
[----:B------:R-:W-:Y:S02]  /*30d0*/  HADD2.F32 R71, -RZ, R61.H0_H0 ;  /* 0x2000003dff477230 */ /* 0x000fe40000004100 */
[----:B------:R-:W-:Y:S01]  /*30e0*/  FMUL R60, R60, R73 ;  /* 0x000000493c3c7220 */ /* 0x000fe20000400000 */
[----:B------:R-:W-:Y:S01]  /*30f0*/  FMUL R43, R43, R72 ;  /* 0x000000482b2b7220 */ /* 0x000fe20000400000 */
[----:B------:R-:W-:-:S02]  /*3100*/  HADD2.F32 R72, -RZ, R68.H0_H0 ;  /* 0x20000044ff487230 */ /* 0x000fc40000004100 */
[----:B------:R-:W-:Y:S02]  /*3110*/  HADD2.F32 R73, -RZ, R68.H1_H1 ;  /* 0x30000044ff497230 */ /* 0x000fe40000004100 */
[----:B------:R-:W-:Y:S01]  /*3120*/  FMUL R42, R42, R71 ;  /* 0x000000472a2a7220 */ /* 0x000fe20000400000 */
[--C-:B------:R-:W-:Y:S02]  /*3130*/  HADD2.F32 R61, -RZ, R62.reuse.H0_H0 ;  /* 0x2000003eff3d7230 */ /* 0x100fe40000004100 */
[----:B------:R-:W-:Y:S01]  /*3140*/  FMUL R69, R69, R72 ;  /* 0x0000004845457220 */ /* 0x000fe20000400000 */
[--C-:B------:R-:W-:Y:S02]  /*3150*/  HADD2.F32 R72, -RZ, R63.reuse.H0_H0 ;  /* 0x2000003fff487230 */ /* 0x100fe40000004100 */
[----:B------:R-:W-:Y:S01]  /*3160*/  FMUL R70, R70, R73 ;  /* 0x0000004946467220 */ /* 0x000fe20000400000 */
[----:B------:R-:W-:Y:S01]  /*3170*/  HADD2.F32 R73, -RZ, R63.H1_H1 ;  /* 0x3000003fff497230 */ /* 0x000fe20000004100 */
[----:B------:R-:W-:Y:S01]  /*3180*/  FSET.BF.GT.AND R71, R61, RZ, PT ;  /* 0x000000ff3d47720a */ /* 0x000fe20003804000 */
[----:B------:R-:W-:Y:S01]  /*3190*/  HADD2.F32 R63, -RZ, R65.H0_H0 ;  /* 0x20000041ff3f7230 */ /* 0x000fe20000004100 */
[----:B------:R-:W-:Y:S01]  /*31a0*/  FMNMX R61, RZ, R61, !PT ;  /* 0x0000003dff3d7209 */ /* 0x000fe20007800000 */
[----:B------:R-:W-:-:S02]  /*31b0*/  HADD2.F32 R62, -RZ, R62.H1_H1 ;  /* 0x3000003eff3e7230 */ /* 0x000fc40000004100 */
[----:B------:R-:W-:Y:S01]  /*31c0*/  FMUL R71, R71, R72 ;  /* 0x0000004847477220 */ /* 0x000fe20000400000 */
[----:B------:R-:W-:Y:S01]  /*31d0*/  FMUL R68, R44, R63 ;  /* 0x0000003f2c447220 */ /* 0x000fe20000400000 */
[----:B------:R-:W-:Y:S01]  /*31e0*/  FMUL R44, R45, R74 ;  /* 0x0000004a2d2c7220 */ /* 0x000fe20000400000 */
[--C-:B------:R-:W-:Y:S02]  /*31f0*/  HADD2.F32 R74, -RZ, R64.reuse.H0_H0 ;  /* 0x20000040ff4a7230 */ /* 0x100fe40000004100 */
[----:B------:R-:W-:Y:S01]  /*3200*/  FMUL R61, R72, R61 ;  /* 0x0000003d483d7220 */ /* 0x000fe20000400000 */
[----:B------:R-:W-:Y:S02]  /*3210*/  FSET.BF.GT.AND R72, R62, RZ, PT ;  /* 0x000000ff3e48720a */ /* 0x000fe40003804000 */
[----:B------:R-:W-:Y:S01]  /*3220*/  LOP3.LUT R63, R66, 0x1c, RZ, 0xc0, !PT ;  /* 0x0000001c423f7812 */ /* 0x000fe200078ec0ff */
[----:B------:R-:W-:Y:S01]  /*3230*/  FMUL R45, R71, R74 ;  /* 0x0000004a472d7220 */ /* 0x000fe20000400000 */
[----:B------:R-:W-:-:S02]  /*3240*/  HADD2.F32 R71, -RZ, R64.H1_H1 ;  /* 0x30000040ff477230 */ /* 0x000fc40000004100 */
[----:B------:R-:W-:Y:S01]  /*3250*/  FMUL R72, R72, R73 ;  /* 0x0000004948487220 */ /* 0x000fe20000400000 */
[----:B------:R-:W-:Y:S02]  /*3260*/  IADD3 R65, R0, -0x1, -R63 ;  /* 0xffffffff00417810 */ /* 0x000fe40007ffe83f */
[----:B------:R-:W-:Y:S01]  /*3270*/  FMNMX R74, R67, |R42|, !PT ;  /* 0x4000002a434a7209 */ /* 0x000fe20007800000 */
[----:B------:R-:W-:Y:S01]  /*3280*/  FMUL R64, R72, R71 ;  /* 0x0000004748407220 */ /* 0x000fe20000400000 */
[----:B------:R-:W-:Y:S01]  /*3290*/  FMNMX R62, RZ, R62, !PT ;  /* 0x0000003eff3e7209 */ /* 0x000fe20007800000 */
[----:B------:R-:W-:Y:S01]  /*32a0*/  FMUL R67, R42, UR12 ;  /* 0x0000000c2a437c20 */ /* 0x000fe20008400000 */
[----:B------:R-:W-:Y:S01]  /*32b0*/  FMUL R72, R43, UR12 ;  /* 0x0000000c2b487c20 */ /* 0x000fe20008400000 */
[----:B------:R-:W-:Y:S02]  /*32c0*/  LOP3.LUT R65, R65, 0x1f, RZ, 0xc0, !PT ;  /* 0x0000001f41417812 */ /* 0x000fe400078ec0ff */
[----:B------:R-:W-:Y:S01]  /*32d0*/  FMUL R62, R73, R62 ;  /* 0x0000003e493e7220 */ /* 0x000fe20000400000 */
[----:B------:R-:W-:-:S02]  /*32e0*/  FMNMX R74, |R43|, R74, !PT ;  /* 0x0000004a2b4a7209 */ /* 0x000fc40007800200 */
[----:B------:R-:W-:Y:S02]  /*32f0*/  ISETP.GE.U32.OR P0, PT, R65, R7, P0 ;  /* 0x000000074100720c */ /* 0x000fe40000706470 */
[----:B------:R-:W-:Y:S02]  /*3300*/  F2FP.SATFINITE.E4M3.F32.PACK_AB_MERGE_C R67, RZ, R67, RZ ;  /* 0x00000043ff43723e */ /* 0x000fe400048070ff */
[----:B------:R-:W-:Y:S01]  /*3310*/  F2FP.SATFINITE.E4M3.F32.PACK_AB_MERGE_C R72, RZ, R72, RZ ;  /* 0x00000048ff48723e */ /* 0x000fe200048070ff */
[----:B------:R-:W-:Y:S08]  /*3320*/  @!P1 BRA `(.L_x_6094) ;  /* 0x0000000000289947 */ /* 0x000ff00003800000 */
        /* <DEDUP_REMOVED lines=10> */
.L_x_6094:
[----:B------:R-:W-:Y:S05]  /*33d0*/  BSYNC B0 ;  /* 0x0000000000007941 */ /* 0x000fea0003800000 */
.L_x_6093:
[C---:B0-----:R-:W-:Y:S01]  /*33e0*/  FMNMX R43, |R69|.reuse, R74, !PT ;  /* 0x0000004a452b7209 */ /* 0x041fe20007800200 */
[----:B------:R-:W-:Y:S01]  /*33f0*/  FMUL R42, R69, UR12 ;  /* 0x0000000c452a7c20 */ /* 0x000fe20008400000 */
[----:B------:R-:W-:Y:S02]  /*3400*/  BSSY B0, `(.L_x_6095) ;  /* 0x0000024000007945 */ /* 0x000fe40003800000 */
[C---:B------:R-:W-:Y:S01]  /*3410*/  FMNMX R69, |R70|.reuse, R43, !PT ;  /* 0x0000002b46457209 */ /* 0x040fe20007800200 */
[----:B------:R-:W-:Y:S01]  /*3420*/  FMUL R70, R70, UR12 ;  /* 0x0000000c46467c20 */ /* 0x000fe20008400000 */
[----:B------:R-:W-:Y:S02]  /*3430*/  @!P0 IADD3 R43, P1, P2, R38, R36, R65 ;  /* 0x00000024262b8210 */ /* 0x000fe40007a3e041 */
[----:B------:R-:W-:Y:S02]  /*3440*/  F2FP.SATFINITE.E4M3.F32.PACK_AB_MERGE_C R71, RZ, R42, RZ ;  /* 0x0000002aff47723e */ /* 0x000fe400048070ff */
[----:B------:R-:W-:-:S02]  /*3450*/  @!P0 IADD3.X R66, R14, R29, RZ, P1, P2 ;  /* 0x0000001d0e428210 */ /* 0x000fc40000fe44ff */
[C---:B------:R-:W-:Y:S02]  /*3460*/  @!P0 LEA R42, P1, R43.reuse, R25, 0x1 ;  /* 0x000000192b2a8211 */ /* 0x040fe400078208ff */
[----:B------:R-:W-:Y:S02]  /*3470*/  F2FP.SATFINITE.E4M3.F32.PACK_AB_MERGE_C R70, RZ, R70, RZ ;  /* 0x00000046ff46723e */ /* 0x000fe400048070ff */
[----:B------:R-:W-:Y:S02]  /*3480*/  @!P0 LEA.HI.X R43, R43, R26, R66, 0x1, P1 ;  /* 0x0000001a2b2b8211 */ /* 0x000fe400008f0c42 */
[----:B------:R-:W-:Y:S02]  /*3490*/  LOP3.LUT R66, R67, 0xff, RZ, 0xc0, !PT ;  /* 0x000000ff43427812 */ /* 0x000fe400078ec0ff */
[----:B------:R-:W-:Y:S02]  /*34a0*/  @!P0 PRMT R73, R70, 0x7604, R71 ;  /* 0x0000760446498816 */ /* 0x000fe40000000047 */
[----:B------:R-:W-:Y:S01]  /*34b0*/  LOP3.LUT R67, R72, 0xff, RZ, 0xc0, !PT ;  /* 0x000000ff48437812 */ /* 0x000fe200078ec0ff */
[----:B------:R-:W-:Y:S01]  /*34c0*/  IMAD R66, R71, 0x100, R66 ;  /* 0x0000010047427824 */ /* 0x000fe200078e0242 */
[C---:B------:R-:W-:Y:S01]  /*34d0*/  FMNMX R69, |R68|.reuse, R69, !PT ;  /* 0x0000004544457209 */ /* 0x040fe20007800200 */
[----:B------:R0:W-:Y:S01]  /*34e0*/  @!P0 STG.E.U16 desc[UR10][R42.64], R73 ;  /* 0x000000492a008986 */ /* 0x0001e2000c10150a */
[----:B------:R-:W-:Y:S01]  /*34f0*/  FMUL R68, R68, UR12 ;  /* 0x0000000c44447c20 */ /* 0x000fe20008400000 */
[----:B------:R-:W-:-:S02]  /*3500*/  IMAD R67, R70, 0x100, R67 ;  /* 0x0000010046437824 */ /* 0x000fc400078e0243 */
[C---:B------:R-:W-:Y:S01]  /*3510*/  FMUL R70, R45.reuse, UR12 ;  /* 0x0000000c2d467c20 */ /* 0x040fe20008400000 */
[----:B------:R-:W-:Y:S01]  /*3520*/  FMUL R71, R64, UR12 ;  /* 0x0000000c40477c20 */ /* 0x000fe20008400000 */
[C---:B------:R-:W-:Y:S02]  /*3530*/  FMNMX R72, |R44|.reuse, R69, !PT ;  /* 0x000000452c487209 */ /* 0x040fe40007800200 */
[----:B------:R-:W-:Y:S02]  /*3540*/  F2FP.SATFINITE.E4M3.F32.PACK_AB_MERGE_C R68, RZ, R68, RZ ;  /* 0x00000044ff44723e */ /* 0x000fe400048070ff */
[----:B------:R-:W-:Y:S02]  /*3550*/  FMNMX R69, |R45|, R72, !PT ;  /* 0x000000482d457209 */ /* 0x000fe40007800200 */
[----:B------:R-:W-:Y:S01]  /*3560*/  F2FP.SATFINITE.E4M3.F32.PACK_AB_MERGE_C R70, RZ, R70, RZ ;  /* 0x00000046ff46723e */ /* 0x000fe200048070ff */
[----:B0-----:R-:W-:Y:S01]  /*3570*/  FMUL R73, R44, UR12 ;  /* 0x0000000c2c497c20 */ /* 0x001fe20008400000 */
[----:B------:R-:W-:-:S04]  /*3580*/  F2FP.SATFINITE.E4M3.F32.PACK_AB_MERGE_C R71, RZ, R71, RZ ;  /* 0x00000047ff47723e */ /* 0x000fc800048070ff */
[----:B------:R-:W-:Y:S01]  /*3590*/  F2FP.SATFINITE.E4M3.F32.PACK_AB_MERGE_C R73, RZ, R73, RZ ;  /* 0x00000049ff49723e */ /* 0x000fe200048070ff */
[----:B------:R-:W-:Y:S06]  /*35a0*/  @P0 BRA `(.L_x_6096) ;  /* 0x0000000000240947 */ /* 0x000fec0003800000 */
        /* <DEDUP_REMOVED lines=9> */
.L_x_6096:
[----:B------:R-:W-:Y:S05]  /*3640*/  BSYNC B0 ;  /* 0x0000000000007941 */ /* 0x000fea0003800000 */
.L_x_6095:
        /* <DEDUP_REMOVED lines=11> */
.L_x_6098:
[----:B------:R-:W-:Y:S05]  /*3700*/  BSYNC B0 ;  /* 0x0000000000007941 */ /* 0x000fea0003800000 */
.L_x_6097:
[----:B01----:R-:W-:Y:S01]  /*3710*/  @!P0 IADD3 R43, P1, R65, R36, RZ ;  /* 0x00000024412b8210 */ /* 0x003fe20007f3e0ff */
[----:B------:R-:W-:Y:S02]  /*3720*/  @!P0 IMAD R42, R24, R39, R37 ;  /* 0x00000027182a8224 */ /* 0x000fe400078e0225 */
[----:B------:R-:W-:Y:S01]  /*3730*/  FMUL R72, R55, UR12 ;  /* 0x0000000c37487c20 */ /* 0x000fe20008400000 */
[----:B------:R-:W-:Y:S01]  /*3740*/  FMUL R35, R56, UR12 ;  /* 0x0000000c38237c20 */ /* 0x000fe20008400000 */
[----:B------:R-:W-:Y:S01]  /*3750*/  FMNMX R64, |R64|, R69, !PT ;  /* 0x0000004540407209 */ /* 0x000fe20007800200 */
[----:B------:R-:W-:Y:S01]  /*3760*/  @!P0 IMAD.X R44, RZ, RZ, R42, P1 ;  /* 0x000000ffff2c8224 */ /* 0x000fe200008e062a */
[----:B------:R-:W-:Y:S01]  /*3770*/  @!P0 LEA R42, P1, R43, R27, 0x1 ;  /* 0x0000001b2b2a8211 */ /* 0x000fe200078208ff */
[----:B------:R-:W-:Y:S01]  /*3780*/  FMUL R69, R57, UR12 ;  /* 0x0000000c39457c20 */ /* 0x000fe20008400000 */
[----:B------:R-:W-:Y:S01]  /*3790*/  F2FP.SATFINITE.E4M3.F32.PACK_AB_MERGE_C R72, RZ, R72, RZ ;  /* 0x00000048ff48723e */ /* 0x000fe200048070ff */
[----:B------:R-:W-:Y:S01]  /*37a0*/  BSSY B0, `(.L_x_6099) ;  /* 0x0000025000007945 */ /* 0x000fe20003800000 */
[----:B------:R-:W-:-:S02]  /*37b0*/  F2FP.SATFINITE.E4M3.F32.PACK_AB_MERGE_C R35, RZ, R35, RZ ;  /* 0x00000023ff23723e */ /* 0x000fc400048070ff */
[----:B------:R-:W-:Y:S01]  /*37c0*/  LOP3.LUT R45, R68, 0xff, RZ, 0xc0, !PT ;  /* 0x000000ff442d7812 */ /* 0x000fe200078ec0ff */
[----:B------:R-:W-:Y:S01]  /*37d0*/  FMUL R68, R58, UR12 ;  /* 0x0000000c3a447c20 */ /* 0x000fe20008400000 */
[----:B------:R-:W-:Y:S02]  /*37e0*/  @!P0 LEA.HI.X R43, R43, R30, R44, 0x1, P1 ;  /* 0x0000001e2b2b8211 */ /* 0x000fe400008f0c2c */
[----:B------:R-:W-:Y:S02]  /*37f0*/  @!P0 PRMT R75, R35, 0x7604, R72 ;  /* 0x00007604234b8816 */ /* 0x000fe40000000048 */
[----:B------:R-:W-:Y:S02]  /*3800*/  F2FP.SATFINITE.E4M3.F32.PACK_AB_MERGE_C R69, RZ, R69, RZ ;  /* 0x00000045ff45723e */ /* 0x000fe400048070ff */
[----:B------:R-:W-:Y:S01]  /*3810*/  LOP3.LUT R72, R72, 0xff, RZ, 0xc0, !PT ;  /* 0x000000ff48487812 */ /* 0x000fe200078ec0ff */
[----:B------:R0:W-:Y:S01]  /*3820*/  @!P0 STG.E.U16 desc[UR10][R42.64], R75 ;  /* 0x0000004b2a008986 */ /* 0x0001e2000c10150a */
[----:B------:R-:W-:-:S02]  /*3830*/  F2FP.SATFINITE.E4M3.F32.PACK_AB_MERGE_C R68, RZ, R68, RZ ;  /* 0x00000044ff44723e */ /* 0x000fc400048070ff */
[----:B------:R-:W-:Y:S02]  /*3840*/  PRMT R66, R66, 0x5410, R45 ;  /* 0x0000541042427816 */ /* 0x000fe4000000002d */
[----:B------:R-:W-:Y:S02]  /*3850*/  @!P0 IADD3 R45, P1, P2, R38, R36, R65 ;  /* 0x00000024262d8210 */ /* 0x000fe40007a3e041 */
[----:B------:R-:W-:Y:S02]  /*3860*/  @!P0 PRMT R77, R68, 0x7604, R69 ;  /* 0x00007604444d8816 */ /* 0x000fe40000000045 */
[----:B------:R-:W-:Y:S02]  /*3870*/  @!P0 IADD3.X R74, R14, R29, RZ, P1, P2 ;  /* 0x0000001d0e4a8210 */ /* 0x000fe40000fe44ff */
[----:B------:R-:W-:Y:S01]  /*3880*/  @!P0 LEA R44, P1, R45, R27, 0x1 ;  /* 0x0000001b2d2c8211 */ /* 0x000fe200078208ff */
[----:B0-----:R-:W-:Y:S02]  /*3890*/  IMAD R75, R69, 0x100, R72 ;  /* 0x00000100454b7824 */ /* 0x001fe400078e0248 */
[----:B------:R-:W-:Y:S01]  /*38a0*/  FMUL R69, R59, UR12 ;  /* 0x0000000c3b457c20 */ /* 0x000fe20008400000 */
[----:B------:R-:W-:Y:S01]  /*38b0*/  LEA R43, P4, R5, R34, 0x2 ;  /* 0x00000022052b7211 */ /* 0x000fe200078810ff */
[----:B------:R-:W-:Y:S01]  /*38c0*/  FMUL R34, R60, UR12 ;  /* 0x0000000c3c227c20 */ /* 0x000fe20008400000 */
[----:B------:R-:W-:-:S02]  /*38d0*/  @!P0 LEA.HI.X R45, R45, R30, R74, 0x1, P1 ;  /* 0x0000001e2d2d8211 */ /* 0x000fc400008f0c4a */
[----:B------:R-:W-:Y:S02]  /*38e0*/  F2FP.SATFINITE.E4M3.F32.PACK_AB_MERGE_C R69, RZ, R69, RZ ;  /* 0x00000045ff45723e */ /* 0x000fe400048070ff */
[----:B------:R-:W-:Y:S01]  /*38f0*/  LOP3.LUT R35, R35, 0xff, RZ, 0xc0, !PT ;  /* 0x000000ff23237812 */ /* 0x000fe200078ec0ff */
[----:B------:R0:W-:Y:S01]  /*3900*/  @!P0 STG.E.U16 desc[UR10][R44.64], R77 ;  /* 0x0000004d2c008986 */ /* 0x0001e2000c10150a */
[----:B------:R-:W-:-:S03]  /*3910*/  LOP3.LUT R42, R69, 0xff, RZ, 0xc0, !PT ;  /* 0x000000ff452a7812 */ /* 0x000fc600078ec0ff */
[----:B------:R-:W-:Y:S01]  /*3920*/  IMAD R68, R68, 0x100, R35 ;  /* 0x0000010044447824 */ /* 0x000fe200078e0223 */
[----:B------:R-:W-:Y:S02]  /*3930*/  PRMT R42, R75, 0x5410, R42 ;  /* 0x000054104b2a7816 */ /* 0x000fe4000000002a */
[----:B0-----:R-:W-:Y:S01]  /*3940*/  F2FP.SATFINITE.E4M3.F32.PACK_AB_MERGE_C R44, RZ, R34, RZ ;  /* 0x00000022ff2c723e */ /* 0x001fe200048070ff */
        /* <DEDUP_REMOVED lines=10> */
.L_x_6100:
[----:B------:R-:W-:Y:S05]  /*39f0*/  BSYNC B0 ;  /* 0x0000000000007941 */ /* 0x000fea0003800000 */
.L_x_6099:
[----:B0-----:R-:W-:Y:S01]  /*3a00*/  FMUL R35, R61, UR12 ;  /* 0x0000000c3d237c20 */ /* 0x001fe20008400000 */
[----:B------:R-:W-:Y:S01]  /*3a10*/  LOP3.LUT R45, R44, 0xff, RZ, 0xc0, !PT ;  /* 0x000000ff2c2d7812 */ /* 0x000fe200078ec0ff */
[----:B------:R-:W-:Y:S01]  /*3a20*/  FMUL R44, R62, UR12 ;  /* 0x0000000c3e2c7c20 */ /* 0x000fe20008400000 */
[----:B------:R-:W-:Y:S01]  /*3a30*/  LEA R69, P5, R38, R36, 0x2 ;  /* 0x0000002426457211 */ /* 0x000fe200078a10ff */
[----:B------:R-:W-:Y:S01]  /*3a40*/  BSSY B0, `(.L_x_6101) ;  /* 0x0000028000007945 */ /* 0x000fe20003800000 */
[----:B------:R-:W-:Y:S02]  /*3a50*/  F2FP.SATFINITE.E4M3.F32.PACK_AB_MERGE_C R35, RZ, R35, RZ ;  /* 0x00000023ff23723e */ /* 0x000fe400048070ff */
[----:B------:R-:W-:Y:S02]  /*3a60*/  PRMT R68, R68, 0x5410, R45 ;  /* 0x0000541044447816 */ /* 0x000fe4000000002d */
[----:B------:R-:W-:Y:S02]  /*3a70*/  LOP3.LUT R34, R35, 0xffff, RZ, 0xc0, !PT ;  /* 0x0000ffff23227812 */ /* 0x000fe400078ec0ff */
[----:B------:R-:W-:-:S02]  /*3a80*/  FMNMX R45, |R55|, R64, !PT ;  /* 0x00000040372d7209 */ /* 0x000fc40007800200 */
[----:B------:R-:W-:Y:S01]  /*3a90*/  F2FP.SATFINITE.E4M3.F32.PACK_AB_MERGE_C R44, RZ, R44, RZ ;  /* 0x0000002cff2c723e */ /* 0x000fe200048070ff */
[----:B------:R-:W-:Y:S01]  /*3aa0*/  IMAD.SHL.U32 R55, R34, 0x1000000, RZ ;  /* 0x0100000022377824 */ /* 0x000fe200078e00ff */
[----:B------:R-:W-:Y:S02]  /*3ab0*/  FMNMX R56, |R56|, R45, !PT ;  /* 0x0000002d38387209 */ /* 0x000fe40007800200 */
[----:B------:R-:W-:Y:S02]  /*3ac0*/  LOP3.LUT R34, R44, 0xffff, RZ, 0xc0, !PT ;  /* 0x0000ffff2c227812 */ /* 0x000fe400078ec0ff */
[----:B------:R-:W-:Y:S02]  /*3ad0*/  LOP3.LUT R55, R42, R55, RZ, 0xfc, !PT ;  /* 0x000000372a377212 */ /* 0x000fe400078efcff */
[----:B------:R-:W-:Y:S01]  /*3ae0*/  SHF.R.U32.HI R42, RZ, 0x5, R0 ;  /* 0x00000005ff2a7819 */ /* 0x000fe20000011600 */
[----:B------:R-:W-:Y:S01]  /*3af0*/  IMAD.SHL.U32 R45, R34, 0x1000000, RZ ;  /* 0x01000000222d7824 */ /* 0x000fe200078e00ff */
[----:B------:R-:W-:-:S02]  /*3b00*/  FMNMX R57, |R57|, R56, !PT ;  /* 0x0000003839397209 */ /* 0x000fc40007800200 */
[----:B------:R-:W-:Y:S02]  /*3b10*/  LOP3.LUT R42, R42, 0x7, RZ, 0xc0, !PT ;  /* 0x000000072a2a7812 */ /* 0x000fe400078ec0ff */
[----:B------:R-:W-:Y:S02]  /*3b20*/  LOP3.LUT R64, R68, R45, RZ, 0xfc, !PT ;  /* 0x0000002d44407212 */ /* 0x000fe400078efcff */
[----:B------:R-:W-:Y:S01]  /*3b30*/  IADD3 R34, R0, 0x1d, -R23 ;  /* 0x0000001d00227810 */ /* 0x000fe20007ffe817 */
[----:B------:R-:W-:Y:S01]  /*3b40*/  IMAD.SHL.U32 R68, R42, 0x4, RZ ;  /* 0x000000042a447824 */ /* 0x000fe200078e00ff */
[----:B------:R-:W-:Y:S02]  /*3b50*/  FMNMX R42, |R58|, R57, !PT ;  /* 0x000000393a2a7209 */ /* 0x000fe40007800200 */
[----:B------:R-:W-:Y:S01]  /*3b60*/  LOP3.LUT R58, R34, 0x1f, RZ, 0xc0, !PT ;  /* 0x0000001f223a7812 */ /* 0x000fe200078ec0ff */
[----:B------:R-:W-:Y:S01]  /*3b70*/  VIADD R45, R68, 0x3 ;  /* 0x00000003442d7836 */ /* 0x000fe20000000000 */
[----:B------:R-:W-:-:S02]  /*3b80*/  FMNMX R59, |R59|, R42, !PT ;  /* 0x0000002a3b3b7209 */ /* 0x000fc40007800200 */
[----:B------:R-:W-:Y:S02]  /*3b90*/  LOP3.LUT R56, R73, 0xff, RZ, 0xc0, !PT ;  /* 0x000000ff49387812 */ /* 0x000fe400078ec0ff */
[----:B------:R-:W-:Y:S02]  /*3ba0*/  ISETP.GE.U32.AND P1, PT, R45, R6, PT ;  /* 0x000000062d00720c */ /* 0x000fe40003f26070 */
[----:B------:R-:W-:Y:S02]  /*3bb0*/  FMNMX R60, |R60|, R59, !PT ;  /* 0x0000003b3c3c7209 */ /* 0x000fe40007800200 */
[C---:B------:R-:W-:Y:S02]  /*3bc0*/  IADD3 R34, P3, R58.reuse, R69, RZ ;  /* 0x000000453a227210 */ /* 0x040fe40007f7e0ff */
[C---:B------:R-:W-:Y:S02]  /*3bd0*/  IADD3 R42, P2, R58.reuse, R43, RZ ;  /* 0x0000002b3a2a7210 */ /* 0x040fe40007f5e0ff */
[----:B------:R-:W-:-:S02]  /*3be0*/  ISETP.LT.U32.AND P1, PT, R58, R7, !P1 ;  /* 0x000000073a00720c */ /* 0x000fc40004f21070 */
[----:B------:R-:W-:Y:S02]  /*3bf0*/  LEA.HI.X R59, R38, R29, R39, 0x2, P5 ;  /* 0x0000001d263b7211 */ /* 0x000fe400028f1427 */
[----:B------:R-:W-:Y:S02]  /*3c00*/  LEA.HI.X R45, R5, R28, R4, 0x2, P4 ;  /* 0x0000001c052d7211 */ /* 0x000fe400020f1404 */
[----:B------:R-:W-:Y:S01]  /*3c10*/  PRMT R67, R67, 0x5410, R56 ;  /* 0x0000541043437816 */ /* 0x000fe20000000038 */
        /* <DEDUP_REMOVED lines=10> */
.L_x_6102:
[----:B------:R-:W-:Y:S05]  /*3cc0*/  BSYNC B0 ;  /* 0x0000000000007941 */ /* 0x000fea0003800000 */
.L_x_6101:
[----:B------:R-:W-:Y:S01]  /*3cd0*/  BSSY B0, `(.L_x_6103) ;  /* 0x000001a000007945 */ /* 0x000fe20003800000 */
[----:B------:R-:W-:Y:S01]  /*3ce0*/  FMNMX R73, |R61|, R60, !PT ;  /* 0x0000003c3d497209 */ /* 0x000fe20007800200 */
[----:B------:R-:W-:Y:S01]  /*3cf0*/  IMAD.X R35, RZ, RZ, R59, P3 ;  /* 0x000000ffff237224 */ /* 0x000fe200018e063b */
[----:B------:R-:W-:Y:S01]  /*3d00*/  @!P1 CS2R R60, SRZ ;  /* 0x00000000003c9805 */ /* 0x000fe2000001ff00 */
[----:B------:R-:W-:Y:S02]  /*3d10*/  IMAD.X R43, RZ, RZ, R45, P2 ;  /* 0x000000ffff2b7224 */ /* 0x000fe400010e062d */
[----:B------:R-:W-:Y:S01]  /*3d20*/  @!P1 IMAD.MOV.U32 R65, RZ, RZ, RZ ;  /* 0x000000ffff419224 */ /* 0x000fe200078e00ff */
[----:B------:R-:W-:Y:S06]  /*3d30*/  @!P1 BRA `(.L_x_6104) ;  /* 0x00000000004c9947 */ /* 0x000fec0003800000 */
[C---:B------:R-:W-:Y:S02]  /*3d40*/  LEA R45, P2, R38.reuse, R34, 0x2 ;  /* 0x00000022262d7211 */ /* 0x040fe400078410ff */
[----:B0-----:R-:W-:Y:S02]  /*3d50*/  LOP3.LUT R29, R17, 0xfffffffc, RZ, 0xc0, !PT ;  /* 0xfffffffc111d7812 */ /* 0x001fe400078ec0ff */
        /* <DEDUP_REMOVED lines=17> */
.L_x_6104:
[----:B------:R-:W-:Y:S05]  /*3e70*/  BSYNC B0 ;  /* 0x0000000000007941 */ /* 0x000fea0003800000 */
.L_x_6103:
        /* <DEDUP_REMOVED lines=25> */
.L_x_6106:
[----:B------:R-:W-:Y:S05]  /*4010*/  BSYNC B0 ;  /* 0x0000000000007941 */ /* 0x000fea0003800000 */
.L_x_6105:
[----:B------:R-:W-:Y:S01]  /*4020*/  BSSY B0, `(.L_x_6107) ;  /* 0x000001e000007945 */ /* 0x000fe20003800000 */
[----:B-12---:R-:W-:Y:S02]  /*4030*/  @!P1 IMAD.MOV.U32 R44, RZ, RZ, RZ ;  /* 0x000000ffff2c9224 */ /* 0x006fe400078e00ff */
[----:B------:R-:W-:Y:S02]  /*4040*/  @!P1 IMAD.MOV.U32 R28, RZ, RZ, RZ ;  /* 0x000000ffff1c9224 */ /* 0x000fe400078e00ff */
[----:B------:R-:W-:Y:S01]  /*4050*/  @!P1 IMAD.MOV.U32 R16, RZ, RZ, RZ ;  /* 0x000000ffff109224 */ /* 0x000fe200078e00ff */
[----:B------:R-:W-:Y:S06]  /*4060*/  @!P1 BRA `(.L_x_6108) ;  /* 0x0000000000649947 */ /* 0x000fec0003800000 */
[----:B------:R-:W-:Y:S02]  /*4070*/  IMAD.MOV.U32 R16, RZ, RZ, R34 ;  /* 0x000000ffff107224 */ /* 0x000fe400078e0022 */
[----:B------:R-:W-:Y:S02]  /*4080*/  IMAD.MOV.U32 R17, RZ, RZ, R35 ;  /* 0x000000ffff117224 */ /* 0x000fe400078e0023 */
[----:B0-----:R-:W-:Y:S02]  /*4090*/  IMAD R29, R39, 0x6, RZ ;  /* 0x00000006271d7824 */ /* 0x001fe400078e02ff */
        /* <DEDUP_REMOVED lines=22> */
.L_x_6108:
[----:B------:R-:W-:Y:S05]  /*4200*/  BSYNC B0 ;  /* 0x0000000000007941 */ /* 0x000fea0003800000 */
.L_x_6107:
[----:B------:R-:W-:Y:S01]  /*4210*/  BSSY B0, `(.L_x_6109) ;  /* 0x000001e000007945 */ /* 0x000fe20003800000 */
[----:B------:R-:W-:Y:S02]  /*4220*/  @!P1 IMAD.MOV.U32 R15, RZ, RZ, RZ ;  /* 0x000000ffff0f9224 */ /* 0x000fe400078e00ff */
[----:B-1----:R-:W-:Y:S02]  /*4230*/  @!P1 IMAD.MOV.U32 R17, RZ, RZ, RZ ;  /* 0x000000ffff119224 */ /* 0x002fe400078e00ff */
        /* <DEDUP_REMOVED lines=15> */
[----:B0-----:R-:W-:Y:S01]  /*4330*/  IMAD R29, R4, 0x7, RZ ;  /* 0x00000007041d7824 */ /* 0x001fe200078e02ff */
        /* <DEDUP_REMOVED lines=11> */
.L_x_6110:
[----:B------:R-:W-:Y:S05]  /*43f0*/  BSYNC B0 ;  /* 0x0000000000007941 */ /* 0x000fea0003800000 */
.L_x_6109:
[----:B------:R-:W-:Y:S01]  /*4400*/  IADD3 R8, P0, R38, 0x3f, RZ ;  /* 0x0000003f26087810 */ /* 0x000fe20007f1e0ff */
[----:B0-----:R-:W-:Y:S01]  /*4410*/  VIADD R29, R68, 0x2 ;  /* 0x00000002441d7836 */ /* 0x001fe20000000000 */
[C-C-:B-1----:R-:W-:Y:S01]  /*4420*/  IADD3 R42, R0.reuse, 0x1e, -R63.reuse ;  /* 0x0000001e002a7810 */ /* 0x142fe20007ffe83f */
[----:B-----5:R-:W-:Y:S01]  /*4430*/  HADD2.F32 R34, -RZ, R53.H0_H0 ;  /* 0x20000035ff227230 */ /* 0x020fe20000004100 */
[----:B------:R-:W-:Y:S01]  /*4440*/  IADD3 R12, R0, 0x1d, -R63 ;  /* 0x0000001d000c7810 */ /* 0x000fe20007ffe83f */
[----:B------:R-:W-:Y:S01]  /*4450*/  IMAD.X R9, RZ, RZ, R39, P0 ;  /* 0x000000ffff097224 */ /* 0x000fe200000e0627 */
[----:B------:R-:W-:Y:S01]  /*4460*/  ISETP.GE.U32.AND P0, PT, R29, R6, PT ;  /* 0x000000061d00720c */ /* 0x000fe20003f06070 */
[----:B------:R-:W-:Y:S01]  /*4470*/  HADD2.F32 R57, -RZ, R52.H1_H1 ;  /* 0x30000034ff397230 */ /* 0x000fe20000004100 */
[----:B------:R-:W-:Y:S01]  /*4480*/  LOP3.LUT R42, R42, 0x1f, RZ, 0xc0, !PT ;  /* 0x0000001f2a2a7812 */ /* 0x000fe200078ec0ff */
[----:B------:R-:W-:Y:S01]  /*4490*/  BSSY B0, `(.L_x_6111) ;  /* 0x00000a5000007945 */ /* 0x000fe20003800000 */
[----:B------:R-:W-:-:S02]  /*44a0*/  SHF.R.U32.HI R11, RZ, 0x6, R9 ;  /* 0x00000006ff0b7819 */ /* 0x000fc40000011609 */
[----:B------:R-:W-:Y:S02]  /*44b0*/  SHF.R.U64 R13, R8, 0x6, R9 ;  /* 0x00000006080d7819 */ /* 0x000fe40000001209 */
        /* <DEDUP_REMOVED lines=9> */
[----:B------:R-:W-:Y:S01]  /*4550*/  SHF.L.U64.HI R10, R38, 0x2, R39 ;  /* 0x00000002260a7819 */ /* 0x000fe20000010227 */
[----:B------:R-:W-:Y:S01]  /*4560*/  IMAD.IADD R43, R9, 0x1, R11 ;  /* 0x00000001092b7824 */ /* 0x000fe200078e020b */
[----:B------:R-:W-:Y:S01]  /*4570*/  FMNMX R73, |R62|, R73, !PT ;  /* 0x000000493e497209 */ /* 0x000fe20007800200 */
[CCC-:B------:R-:W-:Y:S01]  /*4580*/  @!P0 IMAD R5, R24.reuse, R39.reuse, R37.reuse ;  /* 0x0000002718058224 */ /* 0x1c0fe200078e0225 */
[----:B------:R-:W-:Y:S01]  /*4590*/  ISETP.GE.U32.AND P1, PT, R13, R6, PT ;  /* 0x000000060d00720c */ /* 0x000fe20003f26070 */
[----:B------:R-:W-:Y:S01]  /*45a0*/  @!P0 IMAD R13, R24, R39, R37 ;  /* 0x00000027180d8224 */ /* 0x000fe200078e0225 */
[----:B------:R-:W-:Y:S01]  /*45b0*/  LEA.HI.X R43, R8, R4, R43, 0x5, P2 ;  /* 0x00000004082b7211 */ /* 0x000fe200010f2c2b */
[----:B------:R-:W-:Y:S01]  /*45c0*/  IMAD.SHL.U32 R8, R71, 0x1000000, RZ ;  /* 0x0100000047087824 */ /* 0x000fe200078e00ff */
[-C--:B------:R-:W-:Y:S01]  /*45d0*/  ISETP.GE.U32.AND P2, PT, R68, R7.reuse, PT ;  /* 0x000000074400720c */ /* 0x080fe20003f46070 */
[----:B------:R-:W-:Y:S01]  /*45e0*/  HADD2.F32 R9, -RZ, R31.H0_H0 ;  /* 0x2000001fff097230 */ /* 0x000fe20000004100 */
[----:B------:R-:W-:Y:S01]  /*45f0*/  ISETP.GE.U32.OR P1, PT, R12, R7, P1 ;  /* 0x000000070c00720c */ /* 0x000fe20000f26470 */
[----:B------:R-:W-:Y:S01]  /*4600*/  IMAD.SHL.U32 R7, R38, 0x4, RZ ;  /* 0x0000000426077824 */ /* 0x000fe200078e00ff */
[----:B------:R-:W-:Y:S01]  /*4610*/  LOP3.LUT R67, R67, R8, RZ, 0xfc, !PT ;  /* 0x0000000843437212 */ /* 0x000fe200078efcff */
[----:B------:R-:W-:-:S03]  /*4620*/  HADD2.F32 R62, -RZ, R49.H1_H1 ;  /* 0x30000031ff3e7230 */ /* 0x000fc60000004100 */
[CCC-:B------:R-:W-:Y:S02]  /*4630*/  @!P0 IADD3 R4, P3, P4, R42.reuse, R36.reuse, R7.reuse ;  /* 0x000000242a048210 */ /* 0x1c0fe40007c7e007 */
[----:B------:R-:W-:Y:S01]  /*4640*/  @!P0 IADD3 R37, P5, P6, R42, R36, R7 ;  /* 0x000000242a258210 */ /* 0x000fe20007ebe007 */
[----:B------:R-:W-:Y:S01]  /*4650*/  IMAD.SHL.U32 R7, R70, 0x1000000, RZ ;  /* 0x0100000046077824 */ /* 0x000fe200078e00ff */
[--C-:B------:R-:W-:Y:S02]  /*4660*/  @!P0 IADD3.X R5, RZ, R5, R10.reuse, P3, P4 ;  /* 0x00000005ff058210 */ /* 0x100fe40001fe840a */
[----:B------:R-:W-:Y:S01]  /*4670*/  @!P0 IADD3.X R13, RZ, R13, R10, P5, P6 ;  /* 0x0000000dff0d8210 */ /* 0x000fe20002fec40a */
[----:B------:R-:W-:Y:S01]  /*4680*/  HADD2.F32 R10, -RZ, R31.H1_H1 ;  /* 0x3000001fff0a7230 */ /* 0x000fe20000004100 */
[----:B------:R-:W-:Y:S01]  /*4690*/  LOP3.LUT R66, R66, R7, RZ, 0xfc, !PT ;  /* 0x0000000742427212 */ /* 0x000fe200078efcff */
[--C-:B------:R-:W-:Y:S02]  /*46a0*/  HADD2.F32 R7, -RZ, R32.reuse.H0_H0 ;  /* 0x20000020ff077230 */ /* 0x100fe40000004100 */
[----:B------:R-:W-:-:S02]  /*46b0*/  HADD2.F32 R32, -RZ, R32.H1_H1 ;  /* 0x30000020ff207230 */ /* 0x000fc40000004100 */
[--C-:B------:R-:W-:Y:S01]  /*46c0*/  HADD2.F32 R31, -RZ, R46.reuse.H0_H0 ;  /* 0x2000002eff1f7230 */ /* 0x100fe20000004100 */
[----:B------:R-:W-:Y:S01]  /*46d0*/  FSET.BF.GT.AND R8, R7, RZ, PT ;  /* 0x000000ff0708720a */ /* 0x000fe20003804000 */
[----:B------:R-:W-:Y:S01]  /*46e0*/  HADD2.F32 R46, -RZ, R46.H1_H1 ;  /* 0x3000002eff2e7230 */ /* 0x000fe20000004100 */
[----:B------:R-:W-:Y:S02]  /*46f0*/  FMNMX R24, RZ, R7, !PT ;  /* 0x00000007ff187209 */ /* 0x000fe40007800000 */
[----:B------:R-:W-:Y:S01]  /*4700*/  FSET.BF.GT.AND R7, R32, RZ, PT ;  /* 0x000000ff2007720a */ /* 0x000fe20003804000 */
[----:B------:R-:W-:Y:S01]  /*4710*/  FMUL R8, R8, R9 ;  /* 0x0000000908087220 */ /* 0x000fe20000400000 */
[----:B------:R-:W-:Y:S01]  /*4720*/  FMNMX R11, RZ, R32, !PT ;  /* 0x00000020ff0b7209 */ /* 0x000fe20007800000 */
[----:B------:R-:W-:Y:S01]  /*4730*/  FMUL R24, R9, R24 ;  /* 0x0000001809187220 */ /* 0x000fe20000400000 */
[----:B------:R-:W-:Y:S01]  /*4740*/  FMNMX R36, RZ, R31, !PT ;  /* 0x0000001fff247209 */ /* 0x000fe20007800000 */
[----:B------:R-:W-:Y:S01]  /*4750*/  FMUL R9, R7, R10 ;  /* 0x0000000a07097220 */ /* 0x000fe20000400000 */
[----:B------:R-:W-:-:S02]  /*4760*/  HADD2.F32 R32, -RZ, R33.H1_H1 ;  /* 0x30000021ff207230 */ /* 0x000fc40000004100 */
[----:B------:R-:W-:Y:S01]  /*4770*/  FMUL R7, R10, R11 ;  /* 0x0000000b0a077220 */ /* 0x000fe20000400000 */
[----:B------:R-:W-:Y:S01]  /*4780*/  HADD2.F32 R11, -RZ, R33.H0_H0 ;  /* 0x20000021ff0b7230 */ /* 0x000fe20000004100 */
[----:B------:R-:W-:Y:S01]  /*4790*/  FSET.BF.GT.AND R10, R31, RZ, PT ;  /* 0x000000ff1f0a720a */ /* 0x000fe20003804000 */
[--C-:B------:R-:W-:Y:S01]  /*47a0*/  HADD2.F32 R33, -RZ, R48.reuse.H0_H0 ;  /* 0x20000030ff217230 */ /* 0x100fe20000004100 */
[----:B------:R-:W-:Y:S01]  /*47b0*/  FSET.BF.GT.AND R35, R46, RZ, PT ;  /* 0x000000ff2e23720a */ /* 0x000fe20003804000 */
[----:B------:R-:W-:Y:S01]  /*47c0*/  HADD2.F32 R48, -RZ, R48.H1_H1 ;  /* 0x30000030ff307230 */ /* 0x000fe20000004100 */
[----:B------:R-:W-:Y:S01]  /*47d0*/  FMNMX R31, RZ, R46, !PT ;  /* 0x0000002eff1f7209 */ /* 0x000fe20007800000 */
[----:B------:R-:W-:Y:S01]  /*47e0*/  FMUL R10, R10, R11 ;  /* 0x0000000b0a0a7220 */ /* 0x000fe20000400000 */
[----:B------:R-:W-:Y:S01]  /*47f0*/  FMUL R36, R11, R36 ;  /* 0x000000240b247220 */ /* 0x000fe20000400000 */
[--C-:B------:R-:W-:Y:S02]  /*4800*/  HADD2.F32 R11, -RZ, R50.reuse.H0_H0 ;  /* 0x20000032ff0b7230 */ /* 0x100fe40000004100 */
[----:B------:R-:W-:Y:S01]  /*4810*/  FMUL R35, R35, R32 ;  /* 0x0000002023237220 */ /* 0x000fe20000400000 */
[----:B------:R-:W-:-:S02]  /*4820*/  HADD2.F32 R50, -RZ, R50.H1_H1 ;  /* 0x30000032ff327230 */ /* 0x000fc40000004100 */
[----:B------:R-:W-:Y:S01]  /*4830*/  FMUL R31, R32, R31 ;  /* 0x0000001f201f7220 */ /* 0x000fe20000400000 */
[----:B------:R-:W-:Y:S02]  /*4840*/  FSET.BF.GT.AND R32, R11, RZ, PT ;  /* 0x000000ff0b20720a */ /* 0x000fe40003804000 */
[----:B------:R-:W-:Y:S02]  /*4850*/  FMNMX R46, RZ, R11, !PT ;  /* 0x0000000bff2e7209 */ /* 0x000fe40007800000 */
[----:B------:R-:W-:Y:S01]  /*4860*/  FSET.BF.GT.AND R11, R50, RZ, PT ;  /* 0x000000ff320b720a */ /* 0x000fe20003804000 */
[----:B------:R-:W-:Y:S01]  /*4870*/  FMUL R32, R32, R33 ;  /* 0x0000002120207220 */ /* 0x000fe20000400000 */
[----:B------:R-:W-:Y:S01]  /*4880*/  FMNMX R45, RZ, R50, !PT ;  /* 0x00000032ff2d7209 */ /* 0x000fe20007800000 */
[----:B------:R-:W-:Y:S01]  /*4890*/  FMUL R46, R33, R46 ;  /* 0x0000002e212e7220 */ /* 0x000fe20000400000 */
[----:B------:R-:W-:Y:S02]  /*48a0*/  HADD2.F32 R50, -RZ, R53.H1_H1 ;  /* 0x30000035ff327230 */ /* 0x000fe40000004100 */
[----:B------:R-:W-:Y:S01]  /*48b0*/  FMUL R33, R11, R48 ;  /* 0x000000300b217220 */ /* 0x000fe20000400000 */
[----:B------:R-:W-:Y:S01]  /*48c0*/  FSET.BF.GT.AND R11, R34, RZ, PT ;  /* 0x000000ff220b720a */ /* 0x000fe20003804000 */
[----:B------:R-:W-:Y:S01]  /*48d0*/  FMUL R45, R48, R45 ;  /* 0x0000002d302d7220 */ /* 0x000fe20000400000 */
[----:B------:R-:W-:Y:S01]  /*48e0*/  HADD2.F32 R48, -RZ, R52.H0_H0 ;  /* 0x20000034ff307230 */ /* 0x000fe20000004100 */
[----:B------:R-:W-:-:S02]  /*48f0*/  FMNMX R53, RZ, R34, !PT ;  /* 0x00000022ff357209 */ /* 0x000fc40007800000 */
[----:B------:R-:W-:Y:S02]  /*4900*/  FSET.BF.GT.AND R52, R50, RZ, PT ;  /* 0x000000ff3234720a */ /* 0x000fe40003804000 */
[----:B------:R-:W-:Y:S01]  /*4910*/  FMUL R34, R11, R48 ;  /* 0x000000300b227220 */ /* 0x000fe20000400000 */
[----:B------:R-:W-:Y:S02]  /*4920*/  HADD2.F32 R11, -RZ, R49.H0_H0 ;  /* 0x20000031ff0b7230 */ /* 0x000fe40000004100 */
[----:B------:R-:W-:Y:S01]  /*4930*/  FMUL R48, R48, R53 ;  /* 0x0000003530307220 */ /* 0x000fe20000400000 */
[--C-:B------:R-:W-:Y:S02]  /*4940*/  HADD2.F32 R49, -RZ, R47.reuse.H0_H0 ;  /* 0x2000002fff317230 */ /* 0x100fe40000004100 */
[----:B------:R-:W-:Y:S01]  /*4950*/  FMUL R53, R9, R62 ;  /* 0x0000003e09357220 */ /* 0x000fe20000400000 */
[----:B------:R-:W-:Y:S01]  /*4960*/  FMNMX R50, RZ, R50, !PT ;  /* 0x00000032ff327209 */ /* 0x000fe20007800000 */
[----:B------:R-:W-:Y:S01]  /*4970*/  FMUL R56, R8, R11 ;  /* 0x0000000b08387220 */ /* 0x000fe20000400000 */
[----:B------:R-:W-:Y:S01]  /*4980*/  @!P0 LEA R8, P3, R4, R25, 0x1 ;  /* 0x0000001904088211 */ /* 0x000fe200078608ff */
[----:B------:R-:W-:Y:S01]  /*4990*/  FMUL R49, R10, R49 ;  /* 0x000000310a317220 */ /* 0x000fe20000400000 */
[----:B------:R-:W-:Y:S01]  /*49a0*/  HADD2.F32 R10, -RZ, R47.H1_H1 ;  /* 0x3000002fff0a7230 */ /* 0x000fe20000004100 */
[----:B------:R-:W-:Y:S01]  /*49b0*/  @!P0 IADD3 R47, P4, P5, R38, R69, R42 ;  /* 0x00000045262f8210 */ /* 0x000fe20007d9e02a */
[----:B------:R-:W-:Y:S01]  /*49c0*/  HADD2.F32 R11, -RZ, R51.H0_H0 ;  /* 0x20000033ff0b7230 */ /* 0x000fe20000004100 */
[----:B------:R-:W-:Y:S01]  /*49d0*/  @!P0 LEA.HI.X R9, R4, R26, R5, 0x1, P3 ;  /* 0x0000001a04098211 */ /* 0x000fe200018f0c05 */
[----:B------:R-:W-:-:S02]  /*49e0*/  HADD2.F32 R5, -RZ, R54.H0_H0 ;  /* 0x20000036ff057230 */ /* 0x000fc40000004100 */
[----:B------:R-:W-:Y:S01]  /*49f0*/  FMUL R35, R35, R10 ;  /* 0x0000000a23237220 */ /* 0x000fe20000400000 */
[----:B------:R-:W-:Y:S01]  /*4a00*/  FMNMX R62, R73, |R56|, !PT ;  /* 0x40000038493e7209 */ /* 0x000fe20007800000 */
[----:B------:R-:W-:Y:S01]  /*4a10*/  FMUL R32, R32, R11 ;  /* 0x0000000b20207220 */ /* 0x000fe20000400000 */
[----:B------:R-:W-:Y:S01]  /*4a20*/  @!P0 IADD3.X R11, R14, R59, RZ, P4, P5 ;  /* 0x0000003b0e0b8210 */ /* 0x000fe200027ea4ff */
[----:B------:R-:W-:Y:S01]  /*4a30*/  FMUL R52, R52, R57 ;  /* 0x0000003934347220 */ /* 0x000fe20000400000 */
[----:B------:R-:W-:Y:S01]  /*4a40*/  @!P0 LEA R10, P3, R47, R25, 0x1 ;  /* 0x000000192f0a8211 */ /* 0x000fe200078608ff */
[----:B------:R-:W-:Y:S01]  /*4a50*/  FMUL R50, R57, R50 ;  /* 0x0000003239327220 */ /* 0x000fe20000400000 */
[----:B------:R-:W-:Y:S01]  /*4a60*/  FMNMX R62, |R53|, R62, !PT ;  /* 0x0000003e353e7209 */ /* 0x000fe20007800200 */
[----:B------:R-:W-:Y:S01]  /*4a70*/  FMUL R34, R34, R5 ;  /* 0x0000000522227220 */ /* 0x000fe20000400000 */
[----:B------:R-:W-:Y:S01]  /*4a80*/  @!P0 LEA.HI.X R11, R47, R26, R11, 0x1, P3 ;  /* 0x0000001a2f0b8211 */ /* 0x000fe200018f0c0b */
[----:B------:R-:W-:Y:S01]  /*4a90*/  FMUL R57, R56, UR12 ;  /* 0x0000000c38397c20 */ /* 0x000fe20008400000 */
[----:B------:R-:W-:Y:S01]  /*4aa0*/  FMUL R53, R53, UR12 ;  /* 0x0000000c35357c20 */ /* 0x000fe20008400000 */
[----:B------:R-:W-:Y:S01]  /*4ab0*/  FMUL R56, R49, UR12 ;  /* 0x0000000c31387c20 */ /* 0x000fe20008400000 */
[----:B------:R-:W-:Y:S01]  /*4ac0*/  FMUL R47, R35, UR12 ;  /* 0x0000000c232f7c20 */ /* 0x000fe20008400000 */
[----:B------:R-:W-:Y:S01]  /*4ad0*/  HADD2.F32 R5, -RZ, R54.H1_H1 ;  /* 0x30000036ff057230 */ /* 0x000fe20000004100 */
[----:B------:R-:W-:Y:S01]  /*4ae0*/  F2FP.SATFINITE.E4M3.F32.PACK_AB_MERGE_C R57, RZ, R57, RZ ;  /* 0x00000039ff39723e */ /* 0x000fe200048070ff */
[----:B------:R-:W-:Y:S01]  /*4af0*/  HADD2.F32 R4, -RZ, R51.H1_H1 ;  /* 0x30000033ff047230 */ /* 0x000fe20000004100 */
[----:B------:R-:W-:Y:S01]  /*4b00*/  F2FP.SATFINITE.E4M3.F32.PACK_AB_MERGE_C R54, RZ, R53, RZ ;  /* 0x00000035ff36723e */ /* 0x000fe200048070ff */
[----:B------:R-:W-:Y:S01]  /*4b10*/  FMUL R51, R31, UR12 ;  /* 0x0000000c1f337c20 */ /* 0x000fe20008400000 */
[----:B------:R-:W-:Y:S01]  /*4b20*/  F2FP.SATFINITE.E4M3.F32.PACK_AB_MERGE_C R56, RZ, R56, RZ ;  /* 0x00000038ff38723e */ /* 0x000fe200048070ff */
[----:B------:R-:W-:Y:S01]  /*4b30*/  FMUL R52, R52, R5 ;  /* 0x0000000534347220 */ /* 0x000fe20000400000 */
[----:B------:R-:W-:Y:S01]  /*4b40*/  F2FP.SATFINITE.E4M3.F32.PACK_AB_MERGE_C R47, RZ, R47, RZ ;  /* 0x0000002fff2f723e */ /* 0x000fe200048070ff */
[----:B------:R-:W-:Y:S01]  /*4b50*/  FMUL R5, R24, UR12 ;  /* 0x0000000c18057c20 */ /* 0x000fe20008400000 */
[----:B------:R-:W-:Y:S01]  /*4b60*/  IADD3 R71, P3, R12, R69, RZ ;  /* 0x000000450c477210 */ /* 0x000fe20007f7e0ff */
[----:B------:R-:W-:Y:S01]  /*4b70*/  FMUL R12, R7, UR12 ;  /* 0x0000000c070c7c20 */ /* 0x000fe20008400000 */
[----:B------:R-:W-:Y:S01]  /*4b80*/  @!P0 PRMT R53, R54, 0x7604, R57 ;  /* 0x0000760436358816 */ /* 0x000fe20000000039 */
[----:B------:R-:W-:Y:S01]  /*4b90*/  FMUL R33, R33, R4 ;  /* 0x0000000421217220 */ /* 0x000fe20000400000 */
[----:B------:R-:W-:-:S02]  /*4ba0*/  @!P0 PRMT R63, R47, 0x7604, R56 ;  /* 0x000076042f3f8816 */ /* 0x000fc40000000038 */
[----:B------:R-:W-:Y:S01]  /*4bb0*/  FMNMX R70, |R49|, R62, !PT ;  /* 0x0000003e31467209 */ /* 0x000fe20007800200 */
[----:B------:R-:W-:Y:S01]  /*4bc0*/  FMUL R49, R36, UR12 ;  /* 0x0000000c24317c20 */ /* 0x000fe20008400000 */
[----:B------:R-:W-:Y:S01]  /*4bd0*/  F2FP.SATFINITE.E4M3.F32.PACK_AB_MERGE_C R5, RZ, R5, RZ ;  /* 0x00000005ff05723e */ /* 0x000fe200048070ff */
[----:B------:R0:W-:Y:S01]  /*4be0*/  @!P0 STG.E.U16 desc[UR10][R8.64], R53 ;  /* 0x0000003508008986 */ /* 0x0001e2000c10150a */
[----:B------:R-:W-:Y:S02]  /*4bf0*/  F2FP.SATFINITE.E4M3.F32.PACK_AB_MERGE_C R12, RZ, R12, RZ ;  /* 0x0000000cff0c723e */ /* 0x000fe400048070ff */
[----:B------:R-:W-:Y:S01]  /*4c00*/  F2FP.SATFINITE.E4M3.F32.PACK_AB_MERGE_C R76, RZ, R49, RZ ;  /* 0x00000031ff4c723e */ /* 0x000fe200048070ff */
[----:B------:R1:W-:Y:S01]  /*4c10*/  @!P0 STG.E.U16 desc[UR10][R10.64], R63 ;  /* 0x0000003f0a008986 */ /* 0x0003e2000c10150a */
[----:B------:R-:W-:Y:S02]  /*4c20*/  LOP3.LUT R62, R12, 0xff, RZ, 0xc0, !PT ;  /* 0x000000ff0c3e7812 */ /* 0x000fe400078ec0ff */
[----:B------:R-:W-:-:S02]  /*4c30*/  LEA R4, P4, R38, R71, 0x2 ;  /* 0x0000004726047211 */ /* 0x000fc400078810ff */
[----:B------:R-:W-:Y:S02]  /*4c40*/  LOP3.LUT R54, R54, 0xff, RZ, 0xc0, !PT ;  /* 0x000000ff36367812 */ /* 0x000fe400078ec0ff */
[----:B------:R-:W-:Y:S01]  /*4c50*/  LOP3.LUT R49, R57, 0xff, RZ, 0xc0, !PT ;  /* 0x000000ff39317812 */ /* 0x000fe200078ec0ff */
[----:B------:R-:W-:Y:S01]  /*4c60*/  FMUL R57, R33, UR12 ;  /* 0x0000000c21397c20 */ /* 0x000fe20008400000 */
[----:B0-----:R-:W-:Y:S01]  /*4c70*/  F2FP.SATFINITE.E4M3.F32.PACK_AB_MERGE_C R9, RZ, R51, RZ ;  /* 0x00000033ff09723e */ /* 0x001fe200048070ff */
[----:B------:R-:W-:Y:S01]  /*4c80*/  IMAD R54, R47, 0x100, R54 ;  /* 0x000001002f367824 */ /* 0x000fe200078e0236 */
[----:B------:R-:W-:Y:S01]  /*4c90*/  LOP3.LUT R53, R5, 0xff, RZ, 0xc0, !PT ;  /* 0x000000ff05357812 */ /* 0x000fe200078ec0ff */
[----:B------:R-:W-:Y:S01]  /*4ca0*/  IMAD R49, R56, 0x100, R49 ;  /* 0x0000010038317824 */ /* 0x000fe200078e0231 */
[----:B-1----:R-:W-:Y:S01]  /*4cb0*/  @!P0 PRMT R63, R12, 0x7604, R5 ;  /* 0x000076040c3f8816 */ /* 0x002fe20000000005 */
[----:B------:R-:W-:Y:S01]  /*4cc0*/  IMAD.X R5, RZ, RZ, R59, P3 ;  /* 0x000000ffff057224 */ /* 0x000fe200018e063b */
[C---:B------:R-:W-:Y:S01]  /*4cd0*/  @!P0 PRMT R51, R9.reuse, 0x7604, R76 ;  /* 0x0000760409338816 */ /* 0x040fe2000000004c */
[----:B------:R-:W-:Y:S01]  /*4ce0*/  IMAD R62, R9, 0x100, R62 ;  /* 0x00000100093e7824 */ /* 0x000fe200078e023e */
[----:B------:R-:W-:Y:S01]  /*4cf0*/  @!P1 IADD3 R9, P3, R4, R38, RZ ;  /* 0x0000002604099210 */ /* 0x000fe20007f7e0ff */
[----:B------:R-:W-:Y:S01]  /*4d00*/  FMUL R56, R32, UR12 ;  /* 0x0000000c20387c20 */ /* 0x000fe20008400000 */
[----:B------:R-:W-:Y:S01]  /*4d10*/  LEA.HI.X R5, R38, R5, R39, 0x2, P4 ;  /* 0x0000000526057211 */ /* 0x000fe200020f1427 */
[----:B------:R-:W-:Y:S01]  /*4d20*/  IMAD R53, R76, 0x100, R53 ;  /* 0x000001004c357824 */ /* 0x000fe200078e0235 */
[----:B------:R-:W-:-:S02]  /*4d30*/  FMNMX R35, |R35|, R70, !PT ;  /* 0x0000004623237209 */ /* 0x000fc40007800200 */
[----:B------:R-:W-:Y:S01]  /*4d40*/  @!P1 LEA R11, P4, R38, R4, 0x1 ;  /* 0x00000004260b9211 */ /* 0x000fe200078808ff */
[--C-:B------:R-:W-:Y:S01]  /*4d50*/  @!P1 IMAD.X R10, R5, 0x1, R39.reuse, P3 ;  /* 0x00000001050a9824 */ /* 0x100fe200018e0627 */
[C---:B------:R-:W-:Y:S02]  /*4d60*/  @!P1 LEA R8, P3, R9.reuse, R25, 0x1 ;  /* 0x0000001909089211 */ /* 0x040fe400078608ff */
[----:B------:R-:W-:Y:S02]  /*4d70*/  FMNMX R12, |R32|, R35, !PT ;  /* 0x00000023200c7209 */ /* 0x000fe40007800200 */
[----:B------:R-:W-:Y:S02]  /*4d80*/  @!P1 LEA.HI.X R9, R9, R26, R10, 0x1, P3 ;  /* 0x0000001a09099211 */ /* 0x000fe400018f0c0a */
[----:B------:R-:W-:Y:S02]  /*4d90*/  @!P1 LEA.HI.X R47, R38, R5, R39, 0x1, P4 ;  /* 0x00000005262f9211 */ /* 0x000fe400020f0c27 */
[----:B------:R-:W-:-:S02]  /*4da0*/  @!P1 LEA R10, P3, R11, R25, 0x1 ;  /* 0x000000190b0a9211 */ /* 0x000fc400078608ff */
[----:B------:R-:W-:Y:S02]  /*4db0*/  FMNMX R35, |R33|, R12, !PT ;  /* 0x0000000c21237209 */ /* 0x000fe40007800200 */
[----:B------:R-:W-:Y:S02]  /*4dc0*/  @!P1 LEA.HI.X R11, R11, R26, R47, 0x1, P3 ;  /* 0x0000001a0b0b9211 */ /* 0x000fe400018f0c2f */
[C---:B------:R-:W-:Y:S02]  /*4dd0*/  @!P0 LEA R12, P3, R37.reuse, R27, 0x1 ;  /* 0x0000001b250c8211 */ /* 0x040fe400078608ff */
[----:B------:R-:W-:Y:S02]  /*4de0*/  F2FP.SATFINITE.E4M3.F32.PACK_AB_MERGE_C R56, RZ, R56, RZ ;  /* 0x00000038ff38723e */ /* 0x000fe400048070ff */
[----:B------:R-:W-:Y:S02]  /*4df0*/  F2FP.SATFINITE.E4M3.F32.PACK_AB_MERGE_C R57, RZ, R57, RZ ;  /* 0x00000039ff39723e */ /* 0x000fe400048070ff */
[----:B------:R-:W-:-:S02]  /*4e00*/  @!P0 LEA.HI.X R13, R37, R30, R13, 0x1, P3 ;  /* 0x0000001e250d8211 */ /* 0x000fc400018f0c0d */
[----:B------:R-:W-:Y:S02]  /*4e10*/  LOP3.LUT R32, R56, 0xff, RZ, 0xc0, !PT ;  /* 0x000000ff38207812 */ /* 0x000fe400078ec0ff */
[----:B------:R-:W-:Y:S02]  /*4e20*/  LOP3.LUT R37, R57, 0xff, RZ, 0xc0, !PT ;  /* 0x000000ff39257812 */ /* 0x000fe400078ec0ff */
[----:B------:R-:W-:Y:S02]  /*4e30*/  PRMT R47, R49, 0x5410, R32 ;  /* 0x00005410312f7816 */ /* 0x000fe40000000020 */
        /* <DEDUP_REMOVED lines=10> */
.L_x_6112:
[----:B------:R-:W-:Y:S05]  /*4ee0*/  BSYNC B0 ;  /* 0x0000000000007941 */ /* 0x000fea0003800000 */
.L_x_6111:
[----:B------:R-:W-:Y:S01]  /*4ef0*/  FMUL R54, R34, UR12 ;  /* 0x0000000c22367c20 */ /* 0x000fe20008400000 */
[----:B------:R-:W-:Y:S01]  /*4f00*/  FMUL R49, R52, UR12 ;  /* 0x0000000c34317c20 */ /* 0x000fe20008400000 */
[----:B------:R-:W-:Y:S01]  /*4f10*/  BSSY B0, `(.L_x_6113) ;  /* 0x000000f000007945 */ /* 0x000fe20003800000 */
[----:B0-----:R-:W-:Y:S01]  /*4f20*/  FMNMX R57, |R34|, R35, !PT ;  /* 0x0000002322397209 */ /* 0x001fe20007800200 */
[----:B------:R-:W-:Y:S01]  /*4f30*/  FMUL R71, R46, UR12 ;  /* 0x0000000c2e477c20 */ /* 0x000fe20008400000 */
        /* <DEDUP_REMOVED lines=12> */
.L_x_6114:
[----:B------:R-:W-:Y:S05]  /*5000*/  BSYNC B0 ;  /* 0x0000000000007941 */ /* 0x000fea0003800000 */
.L_x_6113:
[----:B0-----:R-:W-:Y:S01]  /*5010*/  FMUL R32, R45, UR12 ;  /* 0x0000000c2d207c20 */ /* 0x001fe20008400000 */
[----:B------:R-:W-:Y:S01]  /*5020*/  FMUL R56, R48, UR12 ;  /* 0x0000000c30387c20 */ /* 0x000fe20008400000 */
[----:B------:R-:W-:Y:S01]  /*5030*/  FMNMX R33, |R52|, R57, !PT ;  /* 0x0000003934217209 */ /* 0x000fe20007800200 */
[----:B------:R0:W-:Y:S01]  /*5040*/  @!P0 STG.E.U16 desc[UR10][R12.64], R63 ;  /* 0x0000003f0c008986 */ /* 0x0001e2000c10150a */
[----:B------:R-:W-:Y:S01]  /*5050*/  F2FP.SATFINITE.E4M3.F32.PACK_AB_MERGE_C R71, RZ, R71, RZ ;  /* 0x00000047ff47723e */ /* 0x000fe200048070ff */
[----:B------:R-:W-:Y:S01]  /*5060*/  FMUL R57, R50, UR12 ;  /* 0x0000000c32397c20 */ /* 0x000fe20008400000 */
[----:B------:R-:W-:Y:S01]  /*5070*/  F2FP.SATFINITE.E4M3.F32.PACK_AB_MERGE_C R52, RZ, R32, RZ ;  /* 0x00000020ff34723e */ /* 0x000fe200048070ff */
[----:B------:R-:W-:Y:S01]  /*5080*/  BSSY B0, `(.L_x_6115) ;  /* 0x000002b000007945 */ /* 0x000fe20003800000 */
[----:B------:R-:W-:Y:S02]  /*5090*/  F2FP.SATFINITE.E4M3.F32.PACK_AB_MERGE_C R56, RZ, R56, RZ ;  /* 0x00000038ff38723e */ /* 0x000fe400048070ff */
[----:B------:R-:W-:-:S02]  /*50a0*/  FMNMX R24, |R24|, R33, !PT ;  /* 0x0000002118187209 */ /* 0x000fc40007800200 */
[----:B------:R-:W-:Y:S02]  /*50b0*/  LOP3.LUT R32, R71, 0xff, RZ, 0xc0, !PT ;  /* 0x000000ff47207812 */ /* 0x000fe400078ec0ff */
[----:B------:R-:W-:Y:S02]  /*50c0*/  @!P0 IADD3 R34, P3, P4, R38, R69, R42 ;  /* 0x0000004526228210 */ /* 0x000fe40007c7e02a */
[----:B0-----:R-:W-:Y:S02]  /*50d0*/  LOP3.LUT R13, R52, 0xff, RZ, 0xc0, !PT ;  /* 0x000000ff340d7812 */ /* 0x001fe400078ec0ff */
[----:B------:R-:W-:Y:S02]  /*50e0*/  LOP3.LUT R12, R56, 0xffff, RZ, 0xc0, !PT ;  /* 0x0000ffff380c7812 */ /* 0x000fe400078ec0ff */
[----:B------:R-:W-:Y:S02]  /*50f0*/  PRMT R33, R62, 0x5410, R13 ;  /* 0x000054103e217816 */ /* 0x000fe4000000000d */
[----:B------:R-:W-:Y:S01]  /*5100*/  FMNMX R13, |R7|, R24, !PT ;  /* 0x00000018070d7209 */ /* 0x000fe20007800200 */
[----:B------:R-:W-:Y:S01]  /*5110*/  IMAD.SHL.U32 R12, R12, 0x1000000, RZ ;  /* 0x010000000c0c7824 */ /* 0x000fe200078e00ff */
[----:B------:R-:W-:-:S02]  /*5120*/  PRMT R53, R53, 0x5410, R32 ;  /* 0x0000541035357816 */ /* 0x000fc40000000020 */
[----:B------:R-:W-:Y:S02]  /*5130*/  FMNMX R36, |R36|, R13, !PT ;  /* 0x0000000d24247209 */ /* 0x000fe40007800200 */
[----:B------:R-:W-:Y:S02]  /*5140*/  LOP3.LUT R24, R53, R12, RZ, 0xfc, !PT ;  /* 0x0000000c35187212 */ /* 0x000fe400078efcff */
[----:B------:R-:W-:Y:S02]  /*5150*/  @!P0 IADD3.X R13, R14, R59, RZ, P3, P4 ;  /* 0x0000003b0e0d8210 */ /* 0x000fe40001fe84ff */
[C---:B------:R-:W-:Y:S02]  /*5160*/  @!P0 LEA R12, P3, R34.reuse, R27, 0x1 ;  /* 0x0000001b220c8211 */ /* 0x040fe400078608ff */
[----:B------:R-:W-:Y:S02]  /*5170*/  F2FP.SATFINITE.E4M3.F32.PACK_AB_MERGE_C R57, RZ, R57, RZ ;  /* 0x00000039ff39723e */ /* 0x000fe400048070ff */
[----:B------:R-:W-:-:S02]  /*5180*/  @!P0 LEA.HI.X R13, R34, R30, R13, 0x1, P3 ;  /* 0x0000001e220d8211 */ /* 0x000fc400018f0c0d */
[----:B------:R-:W-:Y:S02]  /*5190*/  LOP3.LUT R32, R57, 0xffff, RZ, 0xc0, !PT ;  /* 0x0000ffff39207812 */ /* 0x000fe400078ec0ff */
[----:B------:R-:W-:Y:S01]  /*51a0*/  FMNMX R31, |R31|, R36, !PT ;  /* 0x000000241f1f7209 */ /* 0x000fe20007800200 */
[----:B------:R0:W-:Y:S01]  /*51b0*/  @!P0 STG.E.U16 desc[UR10][R12.64], R51 ;  /* 0x000000330c008986 */ /* 0x0001e2000c10150a */
[----:B------:R-:W-:Y:S01]  /*51c0*/  @!P1 LEA R53, P3, R38, R4, 0x1 ;  /* 0x0000000426359211 */ /* 0x000fe200078608ff */
[----:B------:R-:W-:Y:S01]  /*51d0*/  IMAD.SHL.U32 R32, R32, 0x1000000, RZ ;  /* 0x0100000020207824 */ /* 0x000fe200078e00ff */
[----:B------:R-:W-:Y:S02]  /*51e0*/  FMNMX R46, |R46|, R31, !PT ;  /* 0x0000001f2e2e7209 */ /* 0x000fe40007800200 */
[----:B------:R-:W-:Y:S02]  /*51f0*/  @!P1 LEA.HI.X R31, R38, R5, R39, 0x1, P3 ;  /* 0x00000005261f9211 */ /* 0x000fe400018f0c27 */
[----:B------:R-:W-:-:S02]  /*5200*/  LOP3.LUT R7, R33, R32, RZ, 0xfc, !PT ;  /* 0x0000002021077212 */ /* 0x000fc400078efcff */
[----:B------:R-:W-:Y:S02]  /*5210*/  @!P1 IADD3 R33, P5, R4, R38, RZ ;  /* 0x0000002604219210 */ /* 0x000fe40007fbe0ff */
[----:B------:R-:W-:Y:S02]  /*5220*/  LOP3.LUT R36, R54, 0xffff, RZ, 0xc0, !PT ;  /* 0x0000ffff36247812 */ /* 0x000fe400078ec0ff */
[-C--:B------:R-:W-:Y:S01]  /*5230*/  @!P1 LEA R32, P4, R33, R27.reuse, 0x1 ;  /* 0x0000001b21209211 */ /* 0x080fe200078808ff */
[----:B------:R-:W-:Y:S01]  /*5240*/  @!P1 IMAD.X R35, R5, 0x1, R39, P5 ;  /* 0x0000000105239824 */ /* 0x000fe200028e0627 */
[----:B------:R-:W-:Y:S01]  /*5250*/  @!P1 LEA R34, P3, R53, R27, 0x1 ;  /* 0x0000001b35229211 */ /* 0x000fe200078608ff */
[----:B------:R-:W-:Y:S01]  /*5260*/  IMAD.SHL.U32 R36, R36, 0x1000000, RZ ;  /* 0x0100000024247824 */ /* 0x000fe200078e00ff */
[----:B------:R-:W-:Y:S02]  /*5270*/  FMNMX R45, |R45|, R46, !PT ;  /* 0x0000002e2d2d7209 */ /* 0x000fe40007800200 */
[----:B------:R-:W-:-:S02]  /*5280*/  @!P1 LEA.HI.X R33, R33, R30, R35, 0x1, P4 ;  /* 0x0000001e21219211 */ /* 0x000fc400020f0c23 */
[----:B------:R-:W-:Y:S01]  /*5290*/  @!P1 LEA.HI.X R35, R53, R30, R31, 0x1, P3 ;  /* 0x0000001e35239211 */ /* 0x000fe200018f0c1f */
        /* <DEDUP_REMOVED lines=9> */
.L_x_6116:
[----:B------:R-:W-:Y:S05]  /*5330*/  BSYNC B0 ;  /* 0x0000000000007941 */ /* 0x000fea0003800000 */
.L_x_6115:
        /* <DEDUP_REMOVED lines=11> */
.L_x_6118:
[----:B------:R-:W-:Y:S05]  /*53f0*/  BSYNC B0 ;  /* 0x0000000000007941 */ /* 0x000fea0003800000 */
.L_x_6117:
[----:B------:R-:W-:Y:S01]  /*5400*/  LOP3.LUT R49, R49, 0xffff, RZ, 0xc0, !PT ;  /* 0x0000ffff31317812 */ /* 0x000fe200078ec0ff */
[----:B0-----:R-:W-:Y:S01]  /*5410*/  HADD2.F32 R13, -RZ, R61.H0_H0 ;  /* 0x2000003dff0d7230 */ /* 0x001fe20000004100 */
[----:B------:R-:W-:Y:S01]  /*5420*/  FMNMX R45, |R48|, R45, !PT ;  /* 0x0000002d302d7209 */ /* 0x000fe20007800200 */
[----:B------:R-:W-:Y:S01]  /*5430*/  HADD2.F32 R31, -RZ, R65.H0_H0 ;  /* 0x20000041ff1f7230 */ /* 0x000fe20000004100 */
[----:B------:R-:W-:Y:S01]  /*5440*/  LOP3.LUT R47, R47, R36, RZ, 0xfc, !PT ;  /* 0x000000242f2f7212 */ /* 0x000fe200078efcff */
[----:B------:R-:W-:Y:S01]  /*5450*/  IMAD.SHL.U32 R12, R49, 0x1000000, RZ ;  /* 0x01000000310c7824 */ /* 0x000fe200078e00ff */
[----:B------:R-:W-:Y:S01]  /*5460*/  FSET.BF.GT.AND R14, R13, RZ, PT ;  /* 0x000000ff0d0e720a */ /* 0x000fe20003804000 */
[----:B------:R-:W-:Y:S01]  /*5470*/  HADD2.F32 R61, -RZ, R61.H1_H1 ;  /* 0x3000003dff3d7230 */ /* 0x000fe20000004100 */
[----:B------:R-:W-:Y:S01]  /*5480*/  FMNMX R46, RZ, R13, !PT ;  /* 0x0000000dff2e7209 */ /* 0x000fe20007800000 */
[----:B------:R-:W-:Y:S01]  /*5490*/  HADD2.F32 R49, -RZ, R72.H0_H0 ;  /* 0x20000048ff317230 */ /* 0x000fe20000004100 */
[----:B------:R-:W-:Y:S01]  /*54a0*/  LOP3.LUT R37, R37, R12, RZ, 0xfc, !PT ;  /* 0x0000000c25257212 */ /* 0x000fe200078efcff */
[----:B------:R-:W-:Y:S01]  /*54b0*/  FMUL R12, R14, R31 ;  /* 0x0000001f0e0c7220 */ /* 0x000fe20000400000 */
[----:B------:R-:W-:Y:S01]  /*54c0*/  FMNMX R50, |R50|, R45, !PT ;  /* 0x0000002d32327209 */ /* 0x000fe20007800200 */
[----:B------:R-:W-:Y:S01]  /*54d0*/  FMUL R46, R31, R46 ;  /* 0x0000002e1f2e7220 */ /* 0x000fe20000400000 */
[----:B------:R-:W-:Y:S01]  /*54e0*/  HADD2.F32 R14, -RZ, R65.H1_H1 ;  /* 0x30000041ff0e7230 */ /* 0x000fe20000004100 */
[----:B------:R-:W-:Y:S01]  /*54f0*/  FSET.BF.GT.AND R13, R61, RZ, PT ;  /* 0x000000ff3d0d720a */ /* 0x000fe20003804000 */
[--C-:B------:R-:W-:Y:S01]  /*5500*/  HADD2.F32 R31, -RZ, R74.reuse.H0_H0 ;  /* 0x2000004aff1f7230 */ /* 0x100fe20000004100 */
[----:B------:R-:W-:Y:S01]  /*5510*/  FMNMX R45, RZ, R61, !PT ;  /* 0x0000003dff2d7209 */ /* 0x000fe20007800000 */
[----:B------:R-:W-:Y:S01]  /*5520*/  HADD2.F32 R74, -RZ, R74.H1_H1 ;  /* 0x3000004aff4a7230 */ /* 0x000fe20000004100 */
[----:B------:R-:W-:Y:S01]  /*5530*/  BSSY B0, `(.L_x_6119) ;  /* 0x000008d000007945 */ /* 0x000fe20003800000 */
[----:B------:R-:W-:Y:S01]  /*5540*/  FMUL R13, R13, R14 ;  /* 0x0000000e0d0d7220 */ /* 0x000fe20000400000 */
[----:B------:R-:W-:Y:S01]  /*5550*/  FSET.BF.GT.AND R48, R31, RZ, PT ;  /* 0x000000ff1f30720a */ /* 0x000fe20003804000 */
[----:B------:R-:W-:Y:S01]  /*5560*/  FMUL R45, R14, R45 ;  /* 0x0000002d0e2d7220 */ /* 0x000fe20000400000 */
[----:B------:R-:W-:Y:S01]  /*5570*/  FMNMX R36, RZ, R31, !PT ;  /* 0x0000001fff247209 */ /* 0x000fe20007800000 */
[----:B------:R-:W-:Y:S01]  /*5580*/  HADD2.F32 R14, -RZ, R28.H0_H0 ;  /* 0x2000001cff0e7230 */ /* 0x000fe20000004100 */
[----:B------:R-:W-:Y:S01]  /*5590*/  FMNMX R51, RZ, R74, !PT ;  /* 0x0000004aff337209 */ /* 0x000fe20007800000 */
[----:B------:R-:W-:Y:S01]  /*55a0*/  FMUL R48, R48, R49 ;  /* 0x0000003130307220 */ /* 0x000fe20000400000 */
[----:B-1----:R-:W-:-:S02]  /*55b0*/  HADD2.F32 R53, -RZ, R44.H0_H0 ;  /* 0x2000002cff357230 */ /* 0x002fc40000004100 */
[----:B------:R-:W-:Y:S01]  /*55c0*/  FMUL R31, R49, R36 ;  /* 0x00000024311f7220 */ /* 0x000fe20000400000 */
[----:B------:R-:W-:Y:S01]  /*55d0*/  FSET.BF.GT.AND R42, R14, RZ, PT ;  /* 0x000000ff0e2a720a */ /* 0x000fe20003804000 */
[----:B------:R-:W-:Y:S01]  /*55e0*/  HADD2.F32 R36, -RZ, R72.H1_H1 ;  /* 0x30000048ff247230 */ /* 0x000fe20000004100 */
[----:B------:R-:W-:Y:S01]  /*55f0*/  FSET.BF.GT.AND R49, R74, RZ, PT ;  /* 0x000000ff4a31720a */ /* 0x000fe20003804000 */
[----:B------:R-:W-:Y:S01]  /*5600*/  HADD2.F32 R52, -RZ, R28.H1_H1 ;  /* 0x3000001cff347230 */ /* 0x000fe20000004100 */
[----:B------:R-:W-:Y:S01]  /*5610*/  FMNMX R14, RZ, R14, !PT ;  /* 0x0000000eff0e7209 */ /* 0x000fe20007800000 */
[----:B------:R-:W-:Y:S02]  /*5620*/  HADD2.F32 R57, -RZ, R15.H0_H0 ;  /* 0x2000000fff397230 */ /* 0x000fe40000004100 */
[----:B------:R-:W-:Y:S01]  /*5630*/  FMUL R49, R49, R36 ;  /* 0x0000002431317220 */ /* 0x000fe20000400000 */
[----:B------:R-:W-:Y:S01]  /*5640*/  FMUL R36, R36, R51 ;  /* 0x0000003324247220 */ /* 0x000fe20000400000 */
[----:B------:R-:W-:Y:S01]  /*5650*/  FMUL R28, R53, R14 ;  /* 0x0000000e351c7220 */ /* 0x000fe20000400000 */
[----:B------:R-:W-:-:S02]  /*5660*/  HADD2.F32 R14, -RZ, R17.H0_H0 ;  /* 0x20000011ff0e7230 */ /* 0x000fc40000004100 */
[----:B------:R-:W-:Y:S01]  /*5670*/  FMUL R51, R42, R53 ;  /* 0x000000352a337220 */ /* 0x000fe20000400000 */
[----:B------:R-:W-:Y:S01]  /*5680*/  HADD2.F32 R53, -RZ, R44.H1_H1 ;  /* 0x3000002cff357230 */ /* 0x000fe20000004100 */
[----:B------:R-:W-:Y:S01]  /*5690*/  FSET.BF.GT.AND R44, R52, RZ, PT ;  /* 0x000000ff342c720a */ /* 0x000fe20003804000 */
[----:B------:R-:W-:Y:S01]  /*56a0*/  HADD2.F32 R54, -RZ, R17.H1_H1 ;  /* 0x30000011ff367230 */ /* 0x000fe20000004100 */
[----:B------:R-:W-:Y:S01]  /*56b0*/  FMNMX R52, RZ, R52, !PT ;  /* 0x00000034ff347209 */ /* 0x000fe20007800000 */
[--C-:B------:R-:W-:Y:S01]  /*56c0*/  HADD2.F32 R56, -RZ, R75.reuse.H1_H1 ;  /* 0x3000004bff387230 */ /* 0x100fe20000004100 */
[----:B------:R-:W-:Y:S01]  /*56d0*/  FSET.BF.GT.AND R42, R14, RZ, PT ;  /* 0x000000ff0e2a720a */ /* 0x000fe20003804000 */
[----:B------:R-:W-:Y:S01]  /*56e0*/  FMUL R44, R44, R53 ;  /* 0x000000352c2c7220 */ /* 0x000fe20000400000 */
[----:B------:R-:W-:Y:S01]  /*56f0*/  FMNMX R14, RZ, R14, !PT ;  /* 0x0000000eff0e7209 */ /* 0x000fe20007800000 */
[----:B------:R-:W-:Y:S01]  /*5700*/  FMUL R17, R53, R52 ;  /* 0x0000003435117220 */ /* 0x000fe20000400000 */
[----:B------:R-:W-:-:S02]  /*5710*/  HADD2.F32 R53, -RZ, R75.H0_H0 ;  /* 0x2000004bff357230 */ /* 0x000fc40000004100 */
[----:B------:R-:W-:Y:S01]  /*5720*/  FMUL R52, R42, R57 ;  /* 0x000000392a347220 */ /* 0x000fe20000400000 */
[----:B------:R-:W-:Y:S01]  /*5730*/  FMNMX R59, RZ, R54, !PT ;  /* 0x00000036ff3b7209 */ /* 0x000fe20007800000 */
[----:B------:R-:W-:Y:S01]  /*5740*/  FMUL R42, R57, R14 ;  /* 0x0000000e392a7220 */ /* 0x000fe20000400000 */
[--C-:B------:R-:W-:Y:S02]  /*5750*/  HADD2.F32 R57, -RZ, R60.reuse.H0_H0 ;  /* 0x2000003cff397230 */ /* 0x100fe40000004100 */
[----:B------:R-:W-:Y:S01]  /*5760*/  FMUL R48, R48, R53 ;  /* 0x0000003530307220 */ /* 0x000fe20000400000 */
[----:B------:R-:W-:Y:S01]  /*5770*/  HADD2.F32 R14, -RZ, R15.H1_H1 ;  /* 0x3000000fff0e7230 */ /* 0x000fe20000004100 */
[----:B------:R-:W-:Y:S01]  /*5780*/  FSET.BF.GT.AND R15, R54, RZ, PT ;  /* 0x000000ff360f720a */ /* 0x000fe20003804000 */
[----:B------:R-:W-:Y:S02]  /*5790*/  HADD2.F32 R54, -RZ, R60.H1_H1 ;  /* 0x3000003cff367230 */ /* 0x000fe40000004100 */
[----:B------:R-:W-:Y:S01]  /*57a0*/  FMUL R53, R49, R56 ;  /* 0x0000003831357220 */ /* 0x000fe20000400000 */
[----:B------:R-:W-:Y:S01]  /*57b0*/  FMUL R57, R12, R57 ;  /* 0x000000390c397220 */ /* 0x000fe20000400000 */
[----:B------:R-:W-:-:S02]  /*57c0*/  HADD2.F32 R49, -RZ, R18.H0_H0 ;  /* 0x20000012ff317230 */ /* 0x000fc40000004100 */
[----:B------:R-:W-:Y:S01]  /*57d0*/  FMUL R15, R15, R14 ;  /* 0x0000000e0f0f7220 */ /* 0x000fe20000400000 */
[----:B------:R-:W-:Y:S02]  /*57e0*/  HADD2.F32 R12, -RZ, R16.H0_H0 ;  /* 0x20000010ff0c7230 */ /* 0x000fe40000004100 */
[----:B------:R-:W-:Y:S01]  /*57f0*/  FMUL R54, R13, R54 ;  /* 0x000000360d367220 */ /* 0x000fe20000400000 */
[----:B------:R-:W-:Y:S02]  /*5800*/  HADD2.F32 R18, -RZ, R18.H1_H1 ;  /* 0x30000012ff127230 */ /* 0x000fe40000004100 */
[----:B------:R-:W-:Y:S01]  /*5810*/  FMUL R52, R52, R49 ;  /* 0x0000003134347220 */ /* 0x000fe20000400000 */
[----:B------:R-:W-:Y:S02]  /*5820*/  HADD2.F32 R13, -RZ, R16.H1_H1 ;  /* 0x30000010ff0d7230 */ /* 0x000fe40000004100 */
[----:B------:R-:W-:Y:S01]  /*5830*/  FMUL R16, R51, R12 ;  /* 0x0000000c33107220 */ /* 0x000fe20000400000 */
[----:B------:R-:W-:Y:S01]  /*5840*/  FMUL R49, R46, UR12 ;  /* 0x0000000c2e317c20 */ /* 0x000fe20008400000 */
[----:B------:R-:W-:Y:S01]  /*5850*/  FMUL R18, R15, R18 ;  /* 0x000000120f127220 */ /* 0x000fe20000400000 */
[----:B------:R-:W-:Y:S01]  /*5860*/  FMUL R51, R45, UR12 ;  /* 0x0000000c2d337c20 */ /* 0x000fe20008400000 */
[----:B------:R-:W-:Y:S01]  /*5870*/  FMNMX R15, R50, |R57|, !PT ;  /* 0x40000039320f7209 */ /* 0x000fe20007800000 */
[----:B------:R-:W-:Y:S01]  /*5880*/  FMUL R50, R31, UR12 ;  /* 0x0000000c1f327c20 */ /* 0x000fe20008400000 */
[----:B------:R-:W-:Y:S01]  /*5890*/  FMUL R14, R14, R59 ;  /* 0x0000003b0e0e7220 */ /* 0x000fe20000400000 */
[----:B------:R-:W-:Y:S01]  /*58a0*/  FMUL R56, R36, UR12 ;  /* 0x0000000c24387c20 */ /* 0x000fe20008400000 */
[----:B------:R-:W-:Y:S01]  /*58b0*/  F2FP.SATFINITE.E4M3.F32.PACK_AB_MERGE_C R49, RZ, R49, RZ ;  /* 0x00000031ff31723e */ /* 0x000fe200048070ff */
[----:B------:R-:W-:Y:S01]  /*58c0*/  FMUL R59, R57, UR12 ;  /* 0x0000000c393b7c20 */ /* 0x000fe20008400000 */
[----:B------:R-:W-:Y:S01]  /*58d0*/  F2FP.SATFINITE.E4M3.F32.PACK_AB_MERGE_C R60, RZ, R51, RZ ;  /* 0x00000033ff3c723e */ /* 0x000fe200048070ff */
[----:B------:R-:W-:Y:S01]  /*58e0*/  FMUL R44, R44, R13 ;  /* 0x0000000d2c2c7220 */ /* 0x000fe20000400000 */
[C---:B------:R-:W-:Y:S01]  /*58f0*/  FMNMX R57, |R54|.reuse, R15, !PT ;  /* 0x0000000f36397209 */ /* 0x040fe20007800200 */
[----:B------:R-:W-:Y:S01]  /*5900*/  FMUL R54, R54, UR12 ;  /* 0x0000000c36367c20 */ /* 0x000fe20008400000 */
[----:B------:R-:W-:Y:S01]  /*5910*/  F2FP.SATFINITE.E4M3.F32.PACK_AB_MERGE_C R51, RZ, R50, RZ ;  /* 0x00000032ff33723e */ /* 0x000fe200048070ff */
[----:B------:R-:W-:Y:S01]  /*5920*/  FMUL R61, R17, UR12 ;  /* 0x0000000c113d7c20 */ /* 0x000fe20008400000 */
[----:B------:R-:W-:-:S02]  /*5930*/  LOP3.LUT R50, R49, 0xff, RZ, 0xc0, !PT ;  /* 0x000000ff31327812 */ /* 0x000fc400078ec0ff */
[----:B------:R-:W-:Y:S02]  /*5940*/  F2FP.SATFINITE.E4M3.F32.PACK_AB_MERGE_C R56, RZ, R56, RZ ;  /* 0x00000038ff38723e */ /* 0x000fe400048070ff */
[----:B------:R-:W-:Y:S01]  /*5950*/  LOP3.LUT R15, R60, 0xff, RZ, 0xc0, !PT ;  /* 0x000000ff3c0f7812 */ /* 0x000fe200078ec0ff */
[----:B------:R-:W-:Y:S01]  /*5960*/  IMAD R50, R51, 0x100, R50 ;  /* 0x0000010033327824 */ /* 0x000fe200078e0232 */
[----:B------:R-:W-:Y:S02]  /*5970*/  @!P1 LEA R12, P0, R4, R25, 0x1 ;  /* 0x00000019040c9211 */ /* 0x000fe400078008ff */
[----:B------:R-:W-:Y:S01]  /*5980*/  F2FP.SATFINITE.E4M3.F32.PACK_AB_MERGE_C R59, RZ, R59, RZ ;  /* 0x0000003bff3b723e */ /* 0x000fe200048070ff */
[----:B------:R-:W-:Y:S01]  /*5990*/  IMAD R15, R56, 0x100, R15 ;  /* 0x00000100380f7824 */ /* 0x000fe200078e020f */
[----:B------:R-:W-:Y:S02]  /*59a0*/  F2FP.SATFINITE.E4M3.F32.PACK_AB_MERGE_C R54, RZ, R54, RZ ;  /* 0x00000036ff36723e */ /* 0x000fe400048070ff */
[----:B------:R-:W-:Y:S01]  /*59b0*/  @!P1 PRMT R49, R60, 0x7604, R49 ;  /* 0x000076043c319816 */ /* 0x000fe20000000031 */
[----:B------:R-:W-:Y:S01]  /*59c0*/  FMUL R60, R28, UR12 ;  /* 0x0000000c1c3c7c20 */ /* 0x000fe20008400000 */
[----:B------:R-:W-:-:S02]  /*59d0*/  @!P1 PRMT R51, R56, 0x7604, R51 ;  /* 0x0000760438339816 */ /* 0x000fc40000000033 */
[C---:B------:R-:W-:Y:S01]  /*59e0*/  FMNMX R56, |R48|.reuse, R57, !PT ;  /* 0x0000003930387209 */ /* 0x040fe20007800200 */
[----:B------:R-:W-:Y:S01]  /*59f0*/  FMUL R48, R48, UR12 ;  /* 0x0000000c30307c20 */ /* 0x000fe20008400000 */
[----:B------:R-:W-:Y:S02]  /*5a00*/  @!P1 LEA.HI.X R13, R4, R26, R5, 0x1, P0 ;  /* 0x0000001a040d9211 */ /* 0x000fe400000f0c05 */
[----:B------:R-:W-:Y:S02]  /*5a10*/  @!P1 PRMT R63, R54, 0x7604, R59 ;  /* 0x00007604363f9816 */ /* 0x000fe4000000003b */
[----:B------:R-:W-:Y:S02]  /*5a20*/  F2FP.SATFINITE.E4M3.F32.PACK_AB_MERGE_C R60, RZ, R60, RZ ;  /* 0x0000003cff3c723e */ /* 0x000fe400048070ff */
[C---:B------:R-:W-:Y:S01]  /*5a30*/  FMNMX R57, |R53|.reuse, R56, !PT ;  /* 0x0000003835397209 */ /* 0x040fe20007800200 */
[----:B------:R-:W-:Y:S01]  /*5a40*/  FMUL R53, R53, UR12 ;  /* 0x0000000c35357c20 */ /* 0x000fe20008400000 */
[----:B------:R0:W-:Y:S01]  /*5a50*/  @!P1 STG.E.U16 desc[UR10][R12.64], R63 ;  /* 0x0000003f0c009986 */ /* 0x0001e2000c10150a */
[----:B------:R-:W-:Y:S01]  /*5a60*/  F2FP.SATFINITE.E4M3.F32.PACK_AB_MERGE_C R62, RZ, R48, RZ ;  /* 0x00000030ff3e723e */ /* 0x000fe200048070ff */
[----:B------:R-:W-:Y:S01]  /*5a70*/  FMUL R56, R16, UR12 ;  /* 0x0000000c10387c20 */ /* 0x000fe20008400000 */
[----:B------:R-:W-:-:S02]  /*5a80*/  LOP3.LUT R59, R59, 0xff, RZ, 0xc0, !PT ;  /* 0x000000ff3b3b7812 */ /* 0x000fc400078ec0ff */
[----:B------:R-:W-:Y:S02]  /*5a90*/  F2FP.SATFINITE.E4M3.F32.PACK_AB_MERGE_C R61, RZ, R61, RZ ;  /* 0x0000003dff3d723e */ /* 0x000fe400048070ff */
[----:B------:R-:W-:Y:S01]  /*5aa0*/  FMNMX R57, |R16|, R57, !PT ;  /* 0x0000003910397209 */ /* 0x000fe20007800200 */
[----:B------:R-:W-:Y:S01]  /*5ab0*/  IMAD R48, R62, 0x100, R59 ;  /* 0x000001003e307824 */ /* 0x000fe200078e023b */
[----:B------:R-:W-:Y:S01]  /*5ac0*/  F2FP.SATFINITE.E4M3.F32.PACK_AB_MERGE_C R59, RZ, R56, RZ ;  /* 0x00000038ff3b723e */ /* 0x000fe200048070ff */
[----:B------:R-:W-:Y:S01]  /*5ad0*/  FMUL R16, R42, UR12 ;  /* 0x0000000c2a107c20 */ /* 0x000fe20008400000 */
[----:B------:R-:W-:Y:S01]  /*5ae0*/  LOP3.LUT R54, R54, 0xff, RZ, 0xc0, !PT ;  /* 0x000000ff36367812 */ /* 0x000fe200078ec0ff */
[----:B------:R-:W-:Y:S01]  /*5af0*/  FMUL R56, R14, UR12 ;  /* 0x0000000c0e387c20 */ /* 0x000fe20008400000 */
[----:B0-----:R-:W-:Y:S02]  /*5b00*/  LOP3.LUT R13, R60, 0xff, RZ, 0xc0, !PT ;  /* 0x000000ff3c0d7812 */ /* 0x001fe400078ec0ff */
[----:B------:R-:W-:-:S02]  /*5b10*/  F2FP.SATFINITE.E4M3.F32.PACK_AB_MERGE_C R63, RZ, R53, RZ ;  /* 0x00000035ff3f723e */ /* 0x000fc400048070ff */
[C---:B------:R-:W-:Y:S02]  /*5b20*/  @!P1 PRMT R53, R61.reuse, 0x7604, R60 ;  /* 0x000076043d359816 */ /* 0x040fe4000000003c */
[----:B------:R-:W-:Y:S01]  /*5b30*/  PRMT R12, R50, 0x5410, R13 ;  /* 0x00005410320c7816 */ /* 0x000fe2000000000d */
[----:B------:R-:W-:Y:S01]  /*5b40*/  FMUL R50, R44, UR12 ;  /* 0x0000000c2c327c20 */ /* 0x000fe20008400000 */
[----:B------:R-:W-:Y:S01]  /*5b50*/  LOP3.LUT R60, R61, 0xff, RZ, 0xc0, !PT ;  /* 0x000000ff3d3c7812 */ /* 0x000fe200078ec0ff */
[C---:B------:R-:W-:Y:S01]  /*5b60*/  IMAD R54, R63.reuse, 0x100, R54 ;  /* 0x000001003f367824 */ /* 0x040fe200078e0236 */
[----:B------:R-:W-:Y:S02]  /*5b70*/  @!P1 PRMT R61, R63, 0x7604, R62 ;  /* 0x000076043f3d9816 */ /* 0x000fe4000000003e */
[----:B------:R-:W-:Y:S02]  /*5b80*/  PRMT R15, R15, 0x5410, R60 ;  /* 0x000054100f0f7816 */ /* 0x000fe4000000003c */
[----:B------:R-:W-:Y:S01]  /*5b90*/  LOP3.LUT R13, R59, 0xff, RZ, 0xc0, !PT ;  /* 0x000000ff3b0d7812 */ /* 0x000fe200078ec0ff */
[----:B------:R0:W-:Y:S01]  /*5ba0*/  @!P1 STG.E.U16 desc[UR10][R8.64], R61 ;  /* 0x0000003d08009986 */ /* 0x0001e2000c10150a */
[----:B------:R-:W-:-:S02]  /*5bb0*/  F2FP.SATFINITE.E4M3.F32.PACK_AB_MERGE_C R60, RZ, R50, RZ ;  /* 0x00000032ff3c723e */ /* 0x000fc400048070ff */
[----:B------:R-:W-:Y:S02]  /*5bc0*/  F2FP.SATFINITE.E4M3.F32.PACK_AB_MERGE_C R50, RZ, R16, RZ ;  /* 0x00000010ff32723e */ /* 0x000fe400048070ff */
[----:B------:R-:W-:Y:S02]  /*5bd0*/  FMNMX R63, |R44|, R57, !PT ;  /* 0x000000392c3f7209 */ /* 0x000fe40007800200 */
[----:B------:R-:W-:Y:S02]  /*5be0*/  LOP3.LUT R16, R50, 0xffff, RZ, 0xc0, !PT ;  /* 0x0000ffff32107812 */ /* 0x000fe400078ec0ff */
[----:B------:R-:W-:Y:S02]  /*5bf0*/  F2FP.SATFINITE.E4M3.F32.PACK_AB_MERGE_C R57, RZ, R56, RZ ;  /* 0x00000038ff39723e */ /* 0x000fe400048070ff */
[----:B0-----:R-:W-:Y:S01]  /*5c00*/  PRMT R9, R48, 0x5410, R13 ;  /* 0x0000541030097816 */ /* 0x001fe2000000000d */
[----:B------:R-:W-:Y:S01]  /*5c10*/  FMUL R8, R52, UR12 ;  /* 0x0000000c34087c20 */ /* 0x000fe20008400000 */
[C---:B------:R-:W-:Y:S01]  /*5c20*/  @!P1 PRMT R13, R60.reuse, 0x7604, R59 ;  /* 0x000076043c0d9816 */ /* 0x040fe2000000003b */
[----:B------:R-:W0:Y:S01]  /*5c30*/  S2R R48, SR_CTAID.X ;  /* 0x0000000000307919 */ /* 0x000e220000002500 */
[----:B------:R-:W-:Y:S01]  /*5c40*/  LOP3.LUT R59, R60, 0xff, RZ, 0xc0, !PT ;  /* 0x000000ff3c3b7812 */ /* 0x000fe200078ec0ff */
[----:B------:R-:W-:-:S02]  /*5c50*/  IMAD.SHL.U32 R61, R16, 0x1000000, RZ ;  /* 0x01000000103d7824 */ /* 0x000fc400078e00ff */
[----:B------:R1:W-:Y:S01]  /*5c60*/  @!P1 STG.E.U16 desc[UR10][R10.64], R13 ;  /* 0x0000000d0a009986 */ /* 0x0003e2000c10150a */
[----:B------:R-:W-:Y:S02]  /*5c70*/  PRMT R44, R54, 0x5410, R59 ;  /* 0x00005410362c7816 */ /* 0x000fe4000000003b */
[----:B------:R-:W-:Y:S02]  /*5c80*/  LOP3.LUT R54, R57, 0xffff, RZ, 0xc0, !PT ;  /* 0x0000ffff39367812 */ /* 0x000fe400078ec0ff */
[----:B------:R-:W-:Y:S02]  /*5c90*/  FMNMX R59, |R52|, R63, !PT ;  /* 0x0000003f343b7209 */ /* 0x000fe40007800200 */
[----:B------:R-:W-:Y:S01]  /*5ca0*/  F2FP.SATFINITE.E4M3.F32.PACK_AB_MERGE_C R52, RZ, R8, RZ ;  /* 0x00000008ff34723e */ /* 0x000fe200048070ff */
[----:B------:R-:W-:Y:S01]  /*5cb0*/  IMAD.SHL.U32 R54, R54, 0x1000000, RZ ;  /* 0x0100000036367824 */ /* 0x000fe200078e00ff */
[----:B------:R-:W-:Y:S02]  /*5cc0*/  LOP3.LUT R16, R12, R61, RZ, 0xfc, !PT ;  /* 0x0000003d0c107212 */ /* 0x000fe400078efcff */
[----:B------:R-:W-:-:S02]  /*5cd0*/  LOP3.LUT R12, R52, 0xffff, RZ, 0xc0, !PT ;  /* 0x0000ffff340c7812 */ /* 0x000fc400078ec0ff */
[----:B------:R-:W-:Y:S02]  /*5ce0*/  FMNMX R59, |R18|, R59, !PT ;  /* 0x0000003b123b7209 */ /* 0x000fe40007800200 */
[----:B------:R-:W-:Y:S01]  /*5cf0*/  LOP3.LUT R15, R15, R54, RZ, 0xfc, !PT ;  /* 0x000000360f0f7212 */ /* 0x000fe200078efcff */
[----:B------:R-:W-:Y:S01]  /*5d00*/  IMAD.SHL.U32 R12, R12, 0x1000000, RZ ;  /* 0x010000000c0c7824 */ /* 0x000fe200078e00ff */
[----:B------:R-:W-:Y:S01]  /*5d10*/  FMNMX R54, |R46|, R59, !PT ;  /* 0x0000003b2e367209 */ /* 0x000fe20007800200 */
[----:B------:R-:W-:Y:S01]  /*5d20*/  FMUL R46, R18, UR12 ;  /* 0x0000000c122e7c20 */ /* 0x000fe20008400000 */
[----:B------:R-:W-:Y:S02]  /*5d30*/  @!P1 LEA R8, P0, R4, R27, 0x1 ;  /* 0x0000001b04089211 */ /* 0x000fe400078008ff */
[----:B------:R-:W-:Y:S02]  /*5d40*/  LOP3.LUT R18, R9, R12, RZ, 0xfc, !PT ;  /* 0x0000000c09127212 */ /* 0x000fe400078efcff */
[----:B------:R-:W-:-:S02]  /*5d50*/  FMNMX R54, |R45|, R54, !PT ;  /* 0x000000362d367209 */ /* 0x000fc40007800200 */
        /* <DEDUP_REMOVED lines=10> */
.L_x_6120:
[----:B------:R-:W-:Y:S05]  /*5e00*/  BSYNC B0 ;  /* 0x0000000000007941 */ /* 0x000fea0003800000 */
.L_x_6119:
[----:B------:R1:W-:Y:S01]  /*5e10*/  @!P1 STG.E.U16 desc[UR10][R8.64], R49 ;  /* 0x0000003108009986 */ /* 0x0003e2000c10150a */
[----:B------:R-:W-:Y:S01]  /*5e20*/  FMNMX R31, |R31|, R54, !PT ;  /* 0x000000361f1f7209 */ /* 0x000fe20007800200 */
[----:B------:R-:W-:Y:S01]  /*5e30*/  BSSY B0, `(.L_x_6121) ;  /* 0x000000d000007945 */ /* 0x000fe20003800000 */
[----:B------:R-:W-:Y:S01]  /*5e40*/  LOP3.LUT R10, R45, 0xffff, RZ, 0xc0, !PT ;  /* 0x0000ffff2d0a7812 */ /* 0x000fe200078ec0ff */
[----:B------:R1:W-:Y:S01]  /*5e50*/  @!P1 STG.E.U16 desc[UR10][R32.64], R51 ;  /* 0x0000003320009986 */ /* 0x0003e2000c10150a */
[----:B------:R-:W-:-:S03]  /*5e60*/  FMNMX R31, |R36|, R31, !PT ;  /* 0x0000001f241f7209 */ /* 0x000fc60007800200 */
[----:B------:R1:W-:Y:S01]  /*5e70*/  @!P1 STG.E.U16 desc[UR10][R34.64], R53 ;  /* 0x0000003522009986 */ /* 0x0003e2000c10150a */
[----:B------:R-:W-:Y:S05]  /*5e80*/  @P1 BRA `(.L_x_6122) ;  /* 0x00000000001c1947 */ /* 0x000fea0003800000 */
[----:B------:R-:W-:Y:S01]  /*5e90*/  IMAD.WIDE.U32 R4, R38, 0x3, R4 ;  /* 0x0000000326047825 */ /* 0x000fe200078e0004 */
[----:B------:R-:W-:-:S03]  /*5ea0*/  PRMT R57, R57, 0x7604, R50 ;  /* 0x0000760439397816 */ /* 0x000fc60000000032 */
[----:B------:R-:W-:Y:S01]  /*5eb0*/  IMAD R39, R39, 0x3, RZ ;  /* 0x0000000327277824 */ /* 0x000fe200078e02ff */
[----:B-1----:R-:W-:-:S03]  /*5ec0*/  LEA R8, P0, R4, R27, 0x1 ;  /* 0x0000001b04087211 */ /* 0x002fc600078008ff */
[----:B------:R-:W-:-:S05]  /*5ed0*/  IMAD.IADD R39, R5, 0x1, R39 ;  /* 0x0000000105277824 */ /* 0x000fca00078e0227 */
[----:B------:R-:W-:-:S05]  /*5ee0*/  LEA.HI.X R9, R4, R30, R39, 0x1, P0 ;  /* 0x0000001e04097211 */ /* 0x000fca00000f0c27 */
[----:B------:R2:W-:Y:S02]  /*5ef0*/  STG.E.U16 desc[UR10][R8.64], R57 ;  /* 0x0000003908007986 */ /* 0x0005e4000c10150a */
.L_x_6122:
[----:B------:R-:W-:Y:S05]  /*5f00*/  BSYNC B0 ;  /* 0x0000000000007941 */ /* 0x000fea0003800000 */
.L_x_6121:
[----:B------:R-:W3:Y:S01]  /*5f10*/  S2UR UR5, SR_CgaCtaId ;  /* 0x00000000000579c3 */ /* 0x000ee20000008800 */
[----:B------:R-:W-:Y:S01]  /*5f20*/  ULDC.64 UR6, c[0x0][0x250] ;  /* 0x0000940000067ab9 */ /* 0x000fe20000000a00 */
[----:B------:R-:W-:Y:S01]  /*5f30*/  ULDC UR4, c[0x0][0x0] ;  /* 0x0000000000047ab9 */ /* 0x000fe20000000800 */
[----:B------:R-:W-:Y:S01]  /*5f40*/  IMAD R3, R3, UR6, RZ ;  /* 0x0000000603037c24 */ /* 0x000fe2000f8e02ff */
[--C-:B------:R-:W-:Y:S01]  /*5f50*/  SHF.R.U32.HI R4, RZ, 0x8, R0.reuse ;  /* 0x00000008ff047819 */ /* 0x100fe20000011600 */
[----:B------:R-:W-:Y:S01]  /*5f60*/  IMAD.SHL.U32 R5, R10, 0x1000000, RZ ;  /* 0x010000000a057824 */ /* 0x000fe200078e00ff */
[--C-:B-12---:R-:W-:Y:S01]  /*5f70*/  SHF.R.U32.HI R9, RZ, 0x8, R0.reuse ;  /* 0x00000008ff097819 */ /* 0x106fe20000011600 */
[----:B------:R-:W-:Y:S01]  /*5f80*/  IMAD R27, R2, UR7, R3 ;  /* 0x00000007021b7c24 */ /* 0x000fe2000f8e0203 */
[----:B------:R-:W-:Y:S01]  /*5f90*/  FMNMX R28, |R28|, R31, !PT ;  /* 0x0000001f1c1c7209 */ /* 0x000fe20007800200 */
[----:B------:R-:W-:Y:S01]  /*5fa0*/  IMAD.WIDE.U32 R2, R2, UR6, RZ ;  /* 0x0000000602027c25 */ /* 0x000fe2000f8e00ff */
[----:B0-----:R-:W-:Y:S01]  /*5fb0*/  LOP3.LUT R12, R44, R5, RZ, 0xfc, !PT ;  /* 0x000000052c0c7212 */ /* 0x001fe200078efcff */
[----:B------:R-:W-:Y:S01]  /*5fc0*/  ULDC.64 UR8, c[0x0][0x228] ;  /* 0x00008a0000087ab9 */ /* 0x000fe20000000a00 */
[----:B------:R-:W-:Y:S01]  /*5fd0*/  LOP3.LUT R29, RZ, R29, RZ, 0x33, !PT ;  /* 0x0000001dff1d7212 */ /* 0x000fe200078e33ff */
[----:B------:R-:W-:Y:S01]  /*5fe0*/  IMAD R48, R48, UR4, RZ ;  /* 0x0000000430307c24 */ /* 0x000fe2000f8e02ff */
[----:B------:R-:W-:Y:S01]  /*5ff0*/  FMNMX R11, |R17|, R28, !PT ;  /* 0x0000001c110b7209 */ /* 0x000fe20007800200 */
[----:B------:R-:W-:Y:S01]  /*6000*/  IMAD.IADD R25, R0, 0x1, -R23 ;  /* 0x0000000100197824 */ /* 0x000fe200078e0a17 */
[----:B------:R-:W-:Y:S01]  /*6010*/  UMOV UR4, 0x400 ;  /* 0x0000040000047882 */ /* 0x000fe20000000000 */
[----:B------:R-:W-:Y:S01]  /*6020*/  IMAD.IADD R27, R3, 0x1, R27 ;  /* 0x00000001031b7824 */ /* 0x000fe200078e021b */
[----:B------:R-:W-:Y:S01]  /*6030*/  LEA.HI R48, R48, R9, RZ, 0x18 ;  /* 0x0000000930307211 */ /* 0x000fe200078fc0ff */
[----:B------:R-:W-:Y:S01]  /*6040*/  IMAD.SHL.U32 R5, R4, 0x20, RZ ;  /* 0x0000002004057824 */ /* 0x000fe200078e00ff */
[C---:B------:R-:W-:Y:S01]  /*6050*/  LOP3.LUT R10, R25.reuse, 0x1f, RZ, 0xc0, !PT ;  /* 0x0000001f190a7812 */ /* 0x040fe200078ec0ff */
[C---:B------:R-:W-:Y:S01]  /*6060*/  VIADD R8, R25.reuse, 0xffffffff ;  /* 0xffffffff19087836 */ /* 0x040fe20000000000 */
[----:B------:R-:W-:Y:S01]  /*6070*/  SHF.L.U64.HI R27, R2, 0x1, R27 ;  /* 0x00000001021b7819 */ /* 0x000fe2000001021b */
[----:B------:R-:W-:Y:S01]  /*6080*/  VIADD R4, R25, 0x1e ;  /* 0x0000001e19047836 */ /* 0x000fe20000000000 */
[----:B------:R-:W-:Y:S01]  /*6090*/  LEA R48, P0, R48, R29, 0x5 ;  /* 0x0000001d30307211 */ /* 0x000fe200078028ff */
[----:B------:R-:W-:Y:S01]  /*60a0*/  IMAD.SHL.U32 R17, R2, 0x2, RZ ;  /* 0x0000000202117824 */ /* 0x000fe200078e00ff */
[----:B------:R-:W-:Y:S01]  /*60b0*/  LOP3.LUT R2, RZ, R43, RZ, 0x33, !PT ;  /* 0x0000002bff027212 */ /* 0x000fe200078e33ff */
[----:B------:R-:W-:Y:S01]  /*60c0*/  UIADD3 UR4, UR4, 0x20, URZ ;  /* 0x0000002004047890 */ /* 0x000fe2000fffe03f */
[----:B------:R-:W-:Y:S01]  /*60d0*/  LOP3.LUT R5, R5, 0xffffffe0, R0, 0xe2, !PT ;  /* 0xffffffe005057812 */ /* 0x000fe200078ee200 */
[----:B------:R-:W-:Y:S01]  /*60e0*/  BSSY B0, `(.L_x_6123) ;  /* 0x0000093000007945 */ /* 0x000fe20003800000 */
[----:B------:R-:W-:Y:S01]  /*60f0*/  LOP3.LUT R8, R8, 0x1f, RZ, 0xc0, !PT ;  /* 0x0000001f08087812 */ /* 0x000fe200078ec0ff */
[----:B---3--:R-:W-:Y:S01]  /*6100*/  ULEA UR4, UR5, UR4, 0x18 ;  /* 0x0000000405047291 */ /* 0x008fe2000f8ec03f */
[----:B------:R-:W-:Y:S01]  /*6110*/  LOP3.LUT R4, R4, 0x1f, RZ, 0xc0, !PT ;  /* 0x0000001f04047812 */ /* 0x000fe200078ec0ff */
[----:B------:R-:W-:Y:S01]  /*6120*/  IMAD.X R2, RZ, RZ, R2, P0 ;  /* 0x000000ffff027224 */ /* 0x000fe200000e0602 */
[----:B------:R-:W-:Y:S01]  /*6130*/  ISETP.GT.U32.AND P0, PT, R48, -0x21, PT ;  /* 0xffffffdf3000780c */ /* 0x000fe20003f04070 */
[C---:B------:R-:W-:Y:S01]  /*6140*/  IMAD R10, R5.reuse, 0x21, R10 ;  /* 0x00000021050a7824 */ /* 0x040fe200078e020a */
[----:B------:R-:W-:Y:S01]  /*6150*/  FMNMX R11, |R42|, R11, !PT ;  /* 0x0000000b2a0b7209 */ /* 0x000fe20007800200 */
[C---:B------:R-:W-:Y:S01]  /*6160*/  IMAD R8, R5.reuse, 0x21, R8 ;  /* 0x0000002105087824 */ /* 0x040fe200078e0208 */
[----:B------:R-:W-:Y:S01]  /*6170*/  SHF.R.U32.HI R13, RZ, 0x2, R0 ;  /* 0x00000002ff0d7819 */ /* 0x000fe20000011600 */
[C---:B------:R-:W-:Y:S01]  /*6180*/  IMAD R9, R5.reuse, 0x21, R4 ;  /* 0x0000002105097824 */ /* 0x040fe200078e0204 */
[----:B------:R-:W-:Y:S01]  /*6190*/  ISETP.GT.U32.AND.EX P0, PT, R2, -0x1, PT, P0 ;  /* 0xffffffff0200780c */ /* 0x000fe20003f04100 */
[----:B------:R-:W-:Y:S01]  /*61a0*/  IMAD R58, R5, 0x21, R58 ;  /* 0x00000021053a7824 */ /* 0x000fe200078e023a */
[----:B------:R-:W-:Y:S01]  /*61b0*/  LEA R4, R10, UR4, 0x2 ;  /* 0x000000040a047c11 */ /* 0x000fe2000f8e10ff */
[----:B------:R-:W-:Y:S01]  /*61c0*/  USHF.R.U64 UR5, UR6, 0x2, UR7 ;  /* 0x0000000206057899 */ /* 0x000fe20008001207 */
[----:B------:R-:W-:Y:S01]  /*61d0*/  LEA R8, R8, UR4, 0x2 ;  /* 0x0000000408087c11 */ /* 0x000fe2000f8e10ff */
[----:B------:R-:W-:Y:S01]  /*61e0*/  USHF.R.U32.HI UR6, URZ, 0x2, UR7 ;  /* 0x000000023f067899 */ /* 0x000fe20008011607 */
[----:B------:R-:W-:Y:S01]  /*61f0*/  LEA R3, P1, R40, R17, 0x2 ;  /* 0x0000001128037211 */ /* 0x000fe200078210ff */
[----:B------:R0:W-:Y:S01]  /*6200*/  STS [R4], R21 ;  /* 0x0000001504007388 */ /* 0x0001e20000000800 */
[----:B------:R-:W-:-:S02]  /*6210*/  LEA R10, R9, UR4, 0x2 ;  /* 0x00000004090a7c11 */ /* 0x000fc4000f8e10ff */
[----:B------:R-:W-:Y:S01]  /*6220*/  LOP3.LUT R13, R13, 0x38, RZ, 0xc0, !PT ;  /* 0x000000380d0d7812 */ /* 0x000fe200078ec0ff */
[----:B------:R0:W-:Y:S01]  /*6230*/  STS [R8], R66 ;  /* 0x0000004208007388 */ /* 0x0001e20000000800 */
[----:B------:R-:W-:Y:S02]  /*6240*/  FMNMX R14, |R14|, R11, !PT ;  /* 0x0000000b0e0e7209 */ /* 0x000fe40007800200 */
        /* <DEDUP_REMOVED lines=13> */
[----:B------:R-:W-:-:S02]  /*6320*/  IMAD.IADD R17, R29, 0x1, R17 ;  /* 0x000000011d117824 */ /* 0x000fc400078e0211 */
[----:B------:R-:W-:Y:S01]  /*6330*/  IMAD.IADD R11, R11, 0x1, -R68 ;  /* 0x000000010b0b7824 */ /* 0x000fe200078e0a44 */
[----:B0-----:R-:W-:Y:S08]  /*6340*/  @P2 BRA `(.L_x_6124) ;  /* 0x0000000400b02947 */ /* 0x001ff00003800000 */
        /* <DEDUP_REMOVED lines=8> */
[----:B------:R-:W-:-:S08]  /*63d0*/  IMAD.MOV.U32 R40, RZ, RZ, R17 ;  /* 0x000000ffff287224 */ /* 0x000fd000078e0011 */
[----:B------:R-:W-:Y:S05]  /*63e0*/  @!P1 BRA `(.L_x_6126) ;  /* 0x0000000000e09947 */ /* 0x000fea0003800000 */
[----:B------:R-:W-:Y:S02]  /*63f0*/  IMAD.IADD R29, R11, 0x1, -R18 ;  /* 0x000000010b1d7824 */ /* 0x000fe400078e0a12 */
[----:B------:R-:W-:Y:S02]  /*6400*/  IMAD.MOV.U32 R21, RZ, RZ, RZ ;  /* 0x000000ffff157224 */ /* 0x000fe400078e00ff */
[----:B------:R-:W-:Y:S02]  /*6410*/  IMAD.MOV.U32 R36, RZ, RZ, R68 ;  /* 0x000000ffff247224 */ /* 0x000fe400078e0044 */
[----:B------:R-:W-:Y:S02]  /*6420*/  IMAD.MOV.U32 R38, RZ, RZ, R28 ;  /* 0x000000ffff267224 */ /* 0x000fe400078e001c */
[----:B------:R-:W-:-:S07]  /*6430*/  IMAD.MOV.U32 R40, RZ, RZ, R17 ;  /* 0x000000ffff287224 */ /* 0x000fce00078e0011 */
.L_x_6127:
[C---:B0-----:R-:W-:Y:S01]  /*6440*/  LOP3.LUT R31, R25.reuse, 0x1f, RZ, 0xc0, !PT ;  /* 0x0000001f191f7812 */ /* 0x041fe200078ec0ff */
[C---:B------:R-:W-:Y:S02]  /*6450*/  VIADD R26, R25.reuse, 0xffffffff ;  /* 0xffffffff191a7836 */ /* 0x040fe40000000000 */
        /* <DEDUP_REMOVED lines=9> */
[----:B------:R-:W-:-:S03]  /*64f0*/  IMAD R25, R5, 0x21, R36 ;  /* 0x0000002105197824 */ /* 0x000fc600078e0224 */
[----:B------:R-:W-:Y:S02]  /*6500*/  ISETP.GE.U32.AND P5, PT, R47, R6, PT ;  /* 0x000000062f00720c */ /* 0x000fe40003fa6070 */
        /* <DEDUP_REMOVED lines=13> */
[C---:B------:R-:W-:Y:S01]  /*65e0*/  @!P3 LEA R32, P6, R25.reuse, R2, 0x2 ;  /* 0x000000021920b211 */ /* 0x040fe200078c10ff */
[----:B------:R3:W4:Y:S03]  /*65f0*/  @!P4 LDS R45, [R34+0xc] ;  /* 0x00000c00222dc984 */ /* 0x0007260000000800 */
        /* <DEDUP_REMOVED lines=15> */
[----:B------:R-:W-:Y:S02]  /*66f0*/  IMAD.IADD R36, R68, 0x1, R21 ;  /* 0x0000000144247824 */ /* 0x000fe400078e0215 */
[----:B------:R-:W-:Y:S01]  /*6700*/  @!P4 IMAD.X R35, RZ, RZ, R40, P6 ;  /* 0x000000ffff23c224 */ /* 0x000fe200030e0628 */
[C---:B---3--:R-:W-:Y:S02]  /*6710*/  @!P4 LEA R34, P6, R25.reuse, R2, 0x2 ;  /* 0x000000021922c211 */ /* 0x048fe400078c10ff */
[----:B------:R-:W-:Y:S02]  /*6720*/  IADD3.X R40, R40, UR6, RZ, P1, !PT ;  /* 0x0000000628287c10 */ /* 0x000fe40008ffe4ff */
[----:B------:R-:W-:Y:S01]  /*6730*/  @!P4 LEA.HI.X R35, R25, R3, R35, 0x2, P6 ;  /* 0x000000031923c211 */ /* 0x000fe200030f1423 */
[----:B------:R-:W-:-:S04]  /*6740*/  VIADD R25, R49, 0x1f ;  /* 0x0000001f31197836 */ /* 0x000fc80000000000 */
[----:B----4-:R0:W-:Y:S01]  /*6750*/  @!P4 STG.E desc[UR10][R34.64], R45 ;  /* 0x0000002d2200c986 */ /* 0x0101e2000c10190a */
[----:B------:R-:W-:Y:S05]  /*6760*/  @P3 BRA `(.L_x_6127) ;  /* 0xfffffffc00343947 */ /* 0x000fea000383ffff */
.L_x_6126:
[----:B------:R-:W-:Y:S05]  /*6770*/  BSYNC B1 ;  /* 0x0000000000017941 */ /* 0x000fea0003800000 */
.L_x_6125:
        /* <DEDUP_REMOVED lines=15> */
.L_x_6129:
[----:B------:R-:W-:Y:S05]  /*6870*/  BSYNC B1 ;  /* 0x0000000000017941 */ /* 0x000fea0003800000 */
.L_x_6128:
        /* <DEDUP_REMOVED lines=25> */
.L_x_6124:
[----:B------:R-:W-:Y:S05]  /*6a10*/  BSYNC B0 ;  /* 0x0000000000007941 */ /* 0x000fea0003800000 */
.L_x_6123:
        /* <DEDUP_REMOVED lines=26> */
.L_x_6134:
        /* <DEDUP_REMOVED lines=21> */
[----:B------:R-:W-:Y:S01]  /*6d10*/  @!P1 LEA.HI.X R25, R31, R18, R30, 0x2, P4 ;  /* 0x000000121f199211 */ /* 0x000fe200020f141e */
        /* <DEDUP_REMOVED lines=29> */
.L_x_6133:
[----:B------:R-:W-:Y:S05]  /*6ef0*/  BSYNC B1 ;  /* 0x0000000000017941 */ /* 0x000fea0003800000 */
.L_x_6132:
        /* <DEDUP_REMOVED lines=15> */
.L_x_6136:
[----:B------:R-:W-:Y:S05]  /*6ff0*/  BSYNC B1 ;  /* 0x0000000000017941 */ /* 0x000fea0003800000 */
.L_x_6135:
        /* <DEDUP_REMOVED lines=25> */
.L_x_6131:
[----:B------:R-:W-:Y:S05]  /*7190*/  BSYNC B0 ;  /* 0x0000000000007941 */ /* 0x000fea0003800000 */
.L_x_6130:
[----:B------:R-:W-:Y:S01]  /*71a0*/  BAR.SYNC.DEFER_BLOCKING 0x0 ;  /* 0x0000000000007b1d */ /* 0x000fe20000010000 */
[----:B------:R-:W-:-:S05]  /*71b0*/  IADD3 R13, P0, R13, 0x1, RZ ;  /* 0x000000010d0d7810 */ /* 0x000fca0007f1e0ff */
[----:B------:R-:W-:Y:S01]  /*71c0*/  ULDC.64 UR8, c[0x0][0x250] ;  /* 0x0000940000087ab9 */ /* 0x000fe20000000a00 */
[----:B01----:R-:W-:Y:S01]  /*71d0*/  IMAD.X R16, RZ, RZ, RZ, P0 ;  /* 0x000000ffff107224 */ /* 0x003fe200000e06ff */
[----:B------:R-:W-:Y:S01]  /*71e0*/  USHF.R.U64 UR8, UR8, 0x2, UR9 ;  /* 0x0000000208087899 */ /* 0x000fe20008001209 */
[----:B------:R-:W-:Y:S01]  /*71f0*/  BSSY B0, `(.L_x_6137) ;  /* 0x0000079000007945 */ /* 0x000fe20003800000 */
[----:B------:R-:W-:-:S04]  /*7200*/  USHF.R.U32.HI UR9, URZ, 0x2, UR9 ;  /* 0x000000023f097899 */ /* 0x000fc80008011609 */
[----:B------:R-:W-:Y:S02]  /*7210*/  IMAD R24, R16, UR8, RZ ;  /* 0x0000000810187c24 */ /* 0x000fe4000f8e02ff */
[----:B------:R-:W-:-:S04]  /*7220*/  IMAD.WIDE.U32 R16, R13, UR8, RZ ;  /* 0x000000080d107c25 */ /* 0x000fc8000f8e00ff */
        /* <DEDUP_REMOVED lines=24> */
.L_x_6141:
        /* <DEDUP_REMOVED lines=51> */
.L_x_6140:
[----:B------:R-:W-:Y:S05]  /*76e0*/  BSYNC B1 ;  /* 0x0000000000017941 */ /* 0x000fea0003800000 */
.L_x_6139:
        /* <DEDUP_REMOVED lines=15> */
.L_x_6143:
[----:B------:R-:W-:Y:S05]  /*77e0*/  BSYNC B1 ;  /* 0x0000000000017941 */ /* 0x000fea0003800000 */
.L_x_6142:
        /* <DEDUP_REMOVED lines=25> */
.L_x_6138:
[----:B------:R-:W-:Y:S05]  /*7980*/  BSYNC B0 ;  /* 0x0000000000007941 */ /* 0x000fea0003800000 */
.L_x_6137:
        /* <DEDUP_REMOVED lines=22> */
.L_x_6149:
        /* <DEDUP_REMOVED lines=41> */
[C---:B------:R-:W-:Y:S01]  /*7d80*/  @!P0 LEA R20, P5, R13.reuse, R26, 0x2 ;  /* 0x0000001a0d148211 */ /* 0x040fe200078a10ff */
[----:B------:R-:W-:Y:S02]  /*7d90*/  IMAD.IADD R12, R68, 0x1, R15 ;  /* 0x00000001440c7824 */ /* 0x000fe400078e020f */
        /* <DEDUP_REMOVED lines=10> */
.L_x_6148:
[----:B0-----:R-:W-:-:S07]  /*7e40*/  VIADD R3, R22, 0x5 ;  /* 0x0000000516037836 */ /* 0x001fce0000000000 */
.L_x_6147:
[----:B------:R-:W-:Y:S05]  /*7e50*/  BSYNC B1 ;  /* 0x0000000000017941 */ /* 0x000fea0003800000 */
.L_x_6146:
        /* <DEDUP_REMOVED lines=17> */
.L_x_6151:
[----:B------:R-:W-:Y:S05]  /*7f70*/  BSYNC B1 ;  /* 0x0000000000017941 */ /* 0x000fea0003800000 */
.L_x_6150:
        /* <DEDUP_REMOVED lines=24> */
.L_x_6145:
[----:B------:R-:W-:Y:S05]  /*8100*/  BSYNC B0 ;  /* 0x0000000000007941 */ /* 0x000fea0003800000 */
.L_x_6144:
        /* <DEDUP_REMOVED lines=41> */
.L_x_6162:
[----:B-1----:R-:W-:-:S07]  /*83a0*/  FMNMX R5, R4, R5, !PT ;  /* 0x0000000504057209 */ /* 0x002fce0007800000 */
.L_x_6154:
[----:B------:R-:W-:Y:S05]  /*83b0*/  BSYNC B0 ;  /* 0x0000000000007941 */ /* 0x000fea0003800000 */
.L_x_6153:
[----:B------:R-:W-:Y:S01]  /*83c0*/  ISETP.NE.AND P0, PT, R0, RZ, PT ;  /* 0x000000ff0000720c */ /* 0x000fe20003f05270 */
[----:B------:R-:W-:-:S12]  /*83d0*/  BSSY B0, `(.L_x_6152) ;  /* 0x0000004000007945 */ /* 0x000fd80003800000 */
[----:B------:R-:W-:Y:S05]  /*83e0*/  @P0 BRA `(.L_x_6156) ;  /* 0x0000000000080947 */ /* 0x000fea0003800000 */
[----:B------:R-:W1:Y:S02]  /*83f0*/  LDC.64 R2, c[0x0][0x238] ;  /* 0x00008e00ff027b82 */ /* 0x000e640000000a00 */
[----:B-1----:R1:W-:Y:S02]  /*8400*/  REDG.E.MAX.S32.STRONG.GPU desc[UR10][R2.64], R5 ;  /* 0x000000050200798e */ /* 0x0023e4000d10e38a */
.L_x_6156:
[----:B------:R-:W-:Y:S05]  /*8410*/  BSYNC B0 ;  /* 0x0000000000007941 */ /* 0x000fea0003800000 */
.L_x_6152:
        /* <DEDUP_REMOVED lines=13> */
[----:B-1-3--:R-:W-:Y:S05]  /*84f0*/  CALL.REL.NOINC `($__internal_141_$__cuda_sm20_rcp_rn_f32_slowpath) ;  /* 0x0000000400887944 */ /* 0x00afea0003c00000 */
[----:B------:R-:W-:Y:S05]  /*8500*/  BRA `(.L_x_6158) ;  /* 0x0000000000147947 */ /* 0x000fea0003800000 */
.L_x_6157:
[----:B-1----:R-:W1:Y:S01]  /*8510*/  MUFU.RCP R5, UR12 ;  /* 0x0000000c00057d08 */ /* 0x002e620008001000 */
[----:B------:R-:W-:-:S04]  /*8520*/  IMAD.U32 R0, RZ, RZ, UR12 ;  /* 0x0000000cff007e24 */ /* 0x000fc8000f8e00ff */
[----:B-1----:R-:W-:-:S04]  /*8530*/  FFMA R0, R5, R0, -1 ;  /* 0xbf80000005007423 */ /* 0x002fc80000000000 */
[----:B------:R-:W-:-:S04]  /*8540*/  FADD.FTZ R0, -R0, -RZ ;  /* 0x800000ff00007221 */ /* 0x000fc80000010100 */
[----:B------:R-:W-:-:S07]  /*8550*/  FFMA R5, R5, R0, R5 ;  /* 0x0000000005057223 */ /* 0x000fce0000000005 */
.L_x_6158:
[----:B0--3--:R-:W0:Y:S02]  /*8560*/  LDC.64 R2, c[0x0][0x240] ;  /* 0x00009000ff027b82 */ /* 0x009e240000000a00 */
[----:B0-----:R-:W-:Y:S01]  /*8570*/  STG.E desc[UR10][R2.64], R5 ;  /* 0x0000000502007986 */ /* 0x001fe2000c10190a */
[----:B------:R-:W-:Y:S05]  /*8580*/  EXIT ;  /* 0x000000000000794d */ /* 0x000fea0003800000 */
.L_x_6155:
[----:B------:R-:W-:Y:S02]  /*8590*/  IMAD.MOV.U32 R7, RZ, RZ, 0x4 ;  /* 0x00000004ff077424 */ /* 0x000fe400078e00ff */
[----:B------:R-:W-:Y:S02]  /*85a0*/  IMAD.MOV.U32 R9, RZ, RZ, 0x1f ;  /* 0x0000001fff097424 */ /* 0x000fe400078e00ff */
[----:B------:R-:W-:-:S07]  /*85b0*/  IMAD.MOV.U32 R6, RZ, RZ, -0x1 ;  /* 0xffffffffff067424 */ /* 0x000fce00078e00ff */
[----:B01----:R-:W-:Y:S05]  /*85c0*/  WARPSYNC.COLLECTIVE R6, `(.L_x_6159) ;  /* 0x0000000006087348 */ /* 0x003fea0003c00000 */
[----:B-1----:R1:W2:Y:S02]  /*85d0*/  SHFL.DOWN P0, R5, R2, R7, R9 ;  /* 0x0800000702057389 */ /* 0x0022a40000000009 */
[----:B012---:R-:W-:Y:S01]  /*85e0*/  ENDCOLLECTIVE ;  /* 0x000000000000791b */ /* 0x007fe20003800000 */
.L_x_6159:
[----:B------:R-:W-:Y:S02]  /*85f0*/  IMAD.MOV.U32 R7, RZ, RZ, 0x2 ;  /* 0x00000002ff077424 */ /* 0x000fe400078e00ff */
[----:B------:R-:W-:-:S05]  /*8600*/  IMAD.MOV.U32 R3, RZ, RZ, R5 ;  /* 0x000000ffff037224 */ /* 0x000fca00078e0005 */
[----:B------:R-:W-:-:S05]  /*8610*/  FMNMX R3, R3, R2, !PT ;  /* 0x0000000203037209 */ /* 0x000fca0007800000 */
[----:B------:R-:W-:-:S07]  /*8620*/  IMAD.MOV.U32 R2, RZ, RZ, R3 ;  /* 0x000000ffff027224 */ /* 0x000fce00078e0003 */
[----:B------:R-:W-:Y:S05]  /*8630*/  WARPSYNC.COLLECTIVE R6, `(.L_x_6160) ;  /* 0x0000000006087348 */ /* 0x000fea0003c00000 */
[----:B------:R0:W1:Y:S02]  /*8640*/  SHFL.DOWN P0, R5, R2, R7, R9 ;  /* 0x0800000702057389 */ /* 0x0000640000000009 */
[----:B01----:R-:W-:Y:S01]  /*8650*/  ENDCOLLECTIVE ;  /* 0x000000000000791b */ /* 0x003fe20003800000 */
.L_x_6160:
[----:B------:R-:W-:Y:S02]  /*8660*/  IMAD.MOV.U32 R7, RZ, RZ, 0x1 ;  /* 0x00000001ff077424 */ /* 0x000fe400078e00ff */
[----:B------:R-:W-:-:S05]  /*8670*/  IMAD.MOV.U32 R4, RZ, RZ, R5 ;  /* 0x000000ffff047224 */ /* 0x000fca00078e0005 */
[----:B------:R-:W-:-:S05]  /*8680*/  FMNMX R4, R3, R4, !PT ;  /* 0x0000000403047209 */ /* 0x000fca0007800000 */
[----:B------:R-:W-:-:S07]  /*8690*/  IMAD.MOV.U32 R2, RZ, RZ, R4 ;  /* 0x000000ffff027224 */ /* 0x000fce00078e0004 */
[----:B------:R-:W-:Y:S05]  /*86a0*/  WARPSYNC.COLLECTIVE R6, `(.L_x_6161) ;  /* 0x0000000006087348 */ /* 0x000fea0003c00000 */
[----:B------:R0:W1:Y:S02]  /*86b0*/  SHFL.DOWN P0, R5, R2, R7, R9 ;  /* 0x0800000702057389 */ /* 0x0000640000000009 */
[----:B01----:R-:W-:Y:S01]  /*86c0*/  ENDCOLLECTIVE ;  /* 0x000000000000791b */ /* 0x003fe20003800000 */
.L_x_6161:
[----:B------:R-:W-:Y:S05]  /*86d0*/  BRA `(.L_x_6162) ;  /* 0xfffffffc00307947 */ /* 0x000fea000383ffff */
        .weak           $__internal_140_$__cuda_sm20_div_u64
        .type           $__internal_140_$__cuda_sm20_div_u64,@function
        .size           $__internal_140_$__cuda_sm20_div_u64,($__internal_141_$__cuda_sm20_rcp_rn_f32_slowpath - $__internal_140_$__cuda_sm20_div_u64)
$__internal_140_$__cuda_sm20_div_u64:
        /* <DEDUP_REMOVED lines=67> */
[----:B------:R-:W-:Y:S06]  /*8b10*/  RET.REL.NODEC R6 `(_ZN18transformer_engine6detail43dgated_act_cast_transpose_kernel_notalignedILi2ELi4Ef6__half13__nv_fp8_e4m3NS_5EmptyEXadL_ZNS_5dreluIffEET_T0_RKS4_EEXadL_ZNS_4reluIffEES6_S7_S9_EEEEvPKT2_SD_PT3_SF_PKT1_PSG_SJ_mmm) ;  /* 0xffffff7406387950 */ /* 0x000fec0003c3ffff */
        .weak           $__internal_141_$__cuda_sm20_rcp_rn_f32_slowpath
        .type           $__internal_141_$__cuda_sm20_rcp_rn_f32_slowpath,@function
        .size           $__internal_141_$__cuda_sm20_rcp_rn_f32_slowpath,(.L_x_34626 - $__internal_141_$__cuda_sm20_rcp_rn_f32_slowpath)
$__internal_141_$__cuda_sm20_rcp_rn_f32_slowpath:
        /* <DEDUP_REMOVED lines=15> */
.L_x_6163:
        /* <DEDUP_REMOVED lines=33> */
.L_x_6165:
[----:B------:R0:W1:Y:S02]  /*8e20*/  MUFU.RCP R2, R0 ;  /* 0x0000000000027308 */ /* 0x0000640000001000 */
.L_x_6164:
[----:B-1-3--:R-:W-:Y:S02]  /*8e30*/  IMAD.MOV.U32 R5, RZ, RZ, R2 ;  /* 0x000000ffff057224 */ /* 0x00afe400078e0002 */
[----:B------:R-:W-:Y:S02]  /*8e40*/  IMAD.MOV.U32 R2, RZ, RZ, R7 ;  /* 0x000000ffff027224 */ /* 0x000fe400078e0007 */
[----:B------:R-:W-:-:S04]  /*8e50*/  IMAD.MOV.U32 R3, RZ, RZ, 0x0 ;  /* 0x00000000ff037424 */ /* 0x000fc800078e00ff */
[----:B0-2---:R-:W-:Y:S05]  /*8e60*/  RET.REL.NODEC R2 `(_ZN18transformer_engine6detail43dgated_act_cast_transpose_kernel_notalignedILi2ELi4Ef6__half13__nv_fp8_e4m3NS_5EmptyEXadL_ZNS_5dreluIffEET_T0_RKS4_EEXadL_ZNS_4reluIffEES6_S7_S9_EEEEvPKT2_SD_PT3_SF_PKT1_PSG_SJ_mmm) ;  /* 0xffffff7002647950 */ /* 0x005fea0003c3ffff */
.L_x_6166:
        /* <DEDUP_REMOVED lines=9> */
.L_x_34626:


//--------------------- .text._ZN18transformer_engine6detail32dgated_act_cast_transpose_kernelILi2ELi4Ef6__half13__nv_fp8_e4m3NS_5EmptyEXadL_ZNS_5dreluIffEET_T0_RKS4_EEXadL_ZNS_4reluIffEES6_S7_S9_EEEEvPKT2_SD_PT3_SF_PKT1_PSG_SJ_mmm --------------------------
	.section	.text._ZN18transformer_engine6detail32dgated_act_cast_transpose_kernelILi2ELi4Ef6__half13__nv_fp8_e4m3NS_5EmptyEXadL_ZNS_5dreluIffEET_T0_RKS4_EEXadL_ZNS_4reluIffEES6_S7_S9_EEEEvPKT2_SD_PT3_SF_PKT1_PSG_SJ_mmm,"ax",@progbits
	.align	128
        .global         _ZN18transformer_engine6detail32dgated_act_cast_transpose_kernelILi2ELi4Ef6__half13__nv_fp8_e4m3NS_5EmptyEXadL_ZNS_5dreluIffEET_T0_RKS4_EEXadL_ZNS_4reluIffEES6_S7_S9_EEEEvPKT2_SD_PT3_SF_PKT1_PSG_SJ_mmm
        .type           _ZN18transformer_engine6detail32dgated_act_cast_transpose_kernelILi2ELi4Ef6__half13__nv_fp8_e4m3NS_5EmptyEXadL_ZNS_5dreluIffEET_T0_RKS4_EEXadL_ZNS_4reluIffEES6_S7_S9_EEEEvPKT2_SD_PT3_SF_PKT1_PSG_SJ_mmm,@function
        .size           _ZN18transformer_engine6detail32dgated_act_cast_transpose_kernelILi2ELi4Ef6__half13__nv_fp8_e4m3NS_5EmptyEXadL_ZNS_5dreluIffEET_T0_RKS4_EEXadL_ZNS_4reluIffEES6_S7_S9_EEEEvPKT2_SD_PT3_SF_PKT1_PSG_SJ_mmm,(.L_x_34628 - _ZN18transformer_engine6detail32dgated_act_cast_transpose_kernelILi2ELi4Ef6__half13__nv_fp8_e4m3NS_5EmptyEXadL_ZNS_5dreluIffEET_T0_RKS4_EEXadL_ZNS_4reluIffEES6_S7_S9_EEEEvPKT2_SD_PT3_SF_PKT1_PSG_SJ_mmm)
        .other          _ZN18transformer_engine6detail32dgated_act_cast_transpose_kernelILi2ELi4Ef6__half13__nv_fp8_e4m3NS_5EmptyEXadL_ZNS_5dreluIffEET_T0_RKS4_EEXadL_ZNS_4reluIffEES6_S7_S9_EEEEvPKT2_SD_PT3_SF_PKT1_PSG_SJ_mmm,@"STO_CUDA_ENTRY STV_DEFAULT"
_ZN18transformer_engine6detail32dgated_act_cast_transpose_kernelILi2ELi4Ef6__half13__nv_fp8_e4m3NS_5EmptyEXadL_ZNS_5dreluIffEET_T0_RKS4_EEXadL_ZNS_4reluIffEES6_S7_S9_EEEEvPKT2_SD_PT3_SF_PKT1_PSG_SJ_mmm:
.text._ZN18transformer_engine6detail32dgated_act_cast_transpose_kernelILi2ELi4Ef6__half13__nv_fp8_e4m3NS_5EmptyEXadL_ZNS_5dreluIffEET_T0_RKS4_EEXadL_ZNS_4reluIffEES6_S7_S9_EEEEvPKT2_SD_PT3_SF_PKT1_PSG_SJ_mmm:
        /* <DEDUP_REMOVED lines=18> */
[----:B------:R-:W-:Y:S05]  /*0120*/  CALL.REL.NOINC `($__internal_142_$__cuda_sm20_div_u64) ;  /* 0x00000050003c7944 */ /* 0x000fea0003c00000 */
        /* <DEDUP_REMOVED lines=10> */
.L_x_6167:
        /* <DEDUP_REMOVED lines=22> */
.L_x_6168:
[----:B------:R-:W-:Y:S01]  /*0330*/  ULDC.64 UR16, c[0x0][0x248] ;  /* 0x0000920000107ab9 */ /* 0x000fe20000000a00 */
[----:B------:R-:W-:Y:S01]  /*0340*/  IMAD.SHL.U32 R38, R4, 0x4, RZ ;  /* 0x0000000404267824 */ /* 0x000fe200078e00ff */
[----:B------:R-:W-:Y:S01]  /*0350*/  USHF.R.U32.HI UR4, URZ, 0x1, UR17 ;  /* 0x000000013f047899 */ /* 0x000fe20008011611 */
[----:B------:R-:W-:Y:S01]  /*0360*/  IMAD R5, R7, UR16, RZ ;  /* 0x0000001007057c24 */ /* 0x000fe2000f8e02ff */
[----:B------:R-:W-:Y:S02]  /*0370*/  USHF.R.U64 UR14, UR16, 0x1, UR17 ;  /* 0x00000001100e7899 */ /* 0x000fe40008001211 */
[C---:B------:R-:W-:Y:S01]  /*0380*/  IMAD.WIDE.U32 R2, R6.reuse, UR16, RZ ;  /* 0x0000001006027c25 */ /* 0x040fe2000f8e00ff */
[----:B------:R-:W-:Y:S01]  /*0390*/  ULDC.64 UR8, c[0x0][0x210] ;  /* 0x0000840000087ab9 */ /* 0x000fe20000000a00 */
[----:B------:R-:W-:Y:S02]  /*03a0*/  ULOP3.LUT UR5, UR17, 0x7fffffff, URZ, 0xc0, !UPT ;  /* 0x7fffffff11057892 */ /* 0x000fe4000f8ec03f */
[----:B------:R-:W-:Y:S01]  /*03b0*/  IMAD R5, R6, UR17, R5 ;  /* 0x0000001106057c24 */ /* 0x000fe2000f8e0205 */
[----:B------:R-:W-:Y:S01]  /*03c0*/  ULDC.64 UR6, c[0x0][0x230] ;  /* 0x00008c0000067ab9 */ /* 0x000fe20000000a00 */
[----:B------:R-:W-:Y:S01]  /*03d0*/  IMAD.SHL.U32 R29, R4, 0x10, RZ ;  /* 0x00000010041d7824 */ /* 0x000fe200078e00ff */
[----:B------:R-:W-:Y:S01]  /*03e0*/  ISETP.NE.U32.AND P0, PT, RZ, UR6, PT ;  /* 0x00000006ff007c0c */ /* 0x000fe2000bf05070 */
[----:B------:R-:W-:Y:S01]  /*03f0*/  IMAD.IADD R9, R3, 0x1, R5 ;  /* 0x0000000103097824 */ /* 0x000fe200078e0205 */
[----:B------:R-:W-:Y:S01]  /*0400*/  USHF.L.U32 UR12, UR16, 0x1, URZ ;  /* 0x00000001100c7899 */ /* 0x000fe2000800063f */
[----:B------:R-:W-:Y:S01]  /*0410*/  IMAD.IADD R37, R33, 0x1, -R38 ;  /* 0x0000000121257824 */ /* 0x000fe200078e0a26 */
[----:B------:R-:W-:Y:S01]  /*0420*/  LOP3.LUT R29, R29, 0x70, RZ, 0xc0, !PT ;  /* 0x000000701d1d7812 */ /* 0x000fe200078ec0ff */
[C---:B------:R-:W-:Y:S01]  /*0430*/  IMAD.SHL.U32 R5, R2.reuse, 0x4, RZ ;  /* 0x0000000402057824 */ /* 0x040fe200078e00ff */
[----:B------:R-:W-:Y:S01]  /*0440*/  SHF.L.U64.HI R9, R2, 0x2, R9 ;  /* 0x0000000202097819 */ /* 0x000fe20000010209 */
[----:B------:R-:W-:Y:S01]  /*0450*/  IMAD.MOV.U32 R17, RZ, RZ, RZ ;  /* 0x000000ffff117224 */ /* 0x000fe200078e00ff */
[----:B------:R-:W-:Y:S01]  /*0460*/  LOP3.LUT R16, R37, 0x1f, RZ, 0xc0, !PT ;  /* 0x0000001f25107812 */ /* 0x000fe200078ec0ff */
[C---:B------:R-:W-:Y:S01]  /*0470*/  IMAD R45, R29.reuse, UR4, RZ ;  /* 0x000000041d2d7c24 */ /* 0x040fe2000f8e02ff */
[C---:B------:R-:W-:Y:S01]  /*0480*/  LEA R31, P1, R32.reuse, R5, 0x1 ;  /* 0x00000005201f7211 */ /* 0x040fe200078208ff */
[C---:B------:R-:W-:Y:S01]  /*0490*/  IMAD R11, R29.reuse, UR5, RZ ;  /* 0x000000051d0b7c24 */ /* 0x040fe2000f8e02ff */
[----:B------:R-:W-:Y:S01]  /*04a0*/  ISETP.NE.AND.EX P0, PT, RZ, UR7, PT, P0 ;  /* 0x00000007ff007c0c */ /* 0x000fe2000bf05300 */
[----:B------:R-:W-:Y:S01]  /*04b0*/  IMAD.WIDE.U32 R2, R29, UR14, R16 ;  /* 0x0000000e1d027c25 */ /* 0x000fe2000f8e0010 */
[----:B------:R-:W-:Y:S01]  /*04c0*/  LEA.HI.X R8, R32, R9, R20, 0x1, P1 ;  /* 0x0000000920087211 */ /* 0x000fe200008f0c14 */
[----:B------:R-:W-:Y:S01]  /*04d0*/  ULDC.64 UR6, c[0x0][0x218] ;  /* 0x0000860000067ab9 */ /* 0x000fe20000000a00 */
[----:B------:R-:W-:Y:S01]  /*04e0*/  LEA R50, P1, R31, UR8, 0x6 ;  /* 0x000000081f327c11 */ /* 0x000fe2000f8230ff */
[----:B------:R-:W-:Y:S01]  /*04f0*/  IMAD.IADD R3, R3, 0x1, R45 ;  /* 0x0000000103037824 */ /* 0x000fe200078e022d */
[----:B------:R-:W-:Y:S01]  /*0500*/  IADD3 R5, P2, R31, R5, RZ ;  /* 0x000000051f057210 */ /* 0x000fe20007f5e0ff */
[----:B------:R-:W-:Y:S01]  /*0510*/  IMAD.WIDE.U32 R16, R29, UR16, R16 ;  /* 0x000000101d107c25 */ /* 0x000fe2000f8e0010 */
[----:B------:R-:W-:Y:S01]  /*0520*/  LEA.HI.X R31, R31, UR9, R8, 0x6, P1 ;  /* 0x000000091f1f7c11 */ /* 0x000fe200088f3408 */
[----:B------:R-:W-:Y:S01]  /*0530*/  USHF.L.U64.HI UR13, UR16, 0x1, UR17 ;  /* 0x00000001100d7899 */ /* 0x000fe20008010211 */
[----:B------:R-:W-:Y:S01]  /*0540*/  LEA R14, P1, R2, R50, 0x2 ;  /* 0x00000032020e7211 */ /* 0x000fe200078210ff */
[----:B------:R-:W-:Y:S01]  /*0550*/  IMAD.X R28, R8, 0x1, R9, P2 ;  /* 0x00000001081c7824 */ /* 0x000fe200010e0609 */
[----:B------:R-:W-:Y:S01]  /*0560*/  ULDC.64 UR8, c[0x0][0x208] ;  /* 0x0000820000087ab9 */ /* 0x000fe20000000a00 */
[----:B------:R-:W-:Y:S01]  /*0570*/  IMAD.IADD R53, R17, 0x1, R11 ;  /* 0x0000000111357824 */ /* 0x000fe200078e020b */
[----:B------:R-:W-:Y:S01]  /*0580*/  LEA.HI.X R15, R2, R31, R3, 0x2, P1 ;  /* 0x0000001f020f7211 */ /* 0x000fe200008f1403 */
[C---:B------:R-:W-:Y:S01]  /*0590*/  IMAD.SHL.U32 R13, R16.reuse, 0x4, RZ ;  /* 0x00000004100d7824 */ /* 0x040fe200078e00ff */
[C---:B------:R-:W-:Y:S01]  /*05a0*/  LEA R64, P1, R5.reuse, UR6, 0x6 ;  /* 0x0000000605407c11 */ /* 0x040fe2000f8230ff */
[----:B------:R-:W-:Y:S01]  /*05b0*/  USHF.L.U32 UR11, UR14, 0x2, URZ ;  /* 0x000000020e0b7899 */ /* 0x000fe2000800063f */
[----:B------:R-:W-:Y:S01]  /*05c0*/  SHF.L.U64.HI R18, R16, 0x2, R53 ;  /* 0x0000000210127819 */ /* 0x000fe20000010235 */
[----:B------:R-:W0:Y:S01]  /*05d0*/  @P0 LDC.64 R22, c[0x0][0x230] ;  /* 0x00008c00ff160b82 */ /* 0x000e220000000a00 */
[----:B------:R-:W-:Y:S01]  /*05e0*/  LEA.HI.X R3, R5, UR7, R28, 0x6, P1 ;  /* 0x0000000705037c11 */ /* 0x000fe200088f341c */
[----:B------:R1:W2:Y:S01]  /*05f0*/  LDG.E R52, desc[UR8][R14.64] ;  /* 0x000000080e347981 */ /* 0x0002a2000c1e1900 */
[----:B------:R-:W-:Y:S01]  /*0600*/  IADD3 R8, P1, R13, R64, RZ ;  /* 0x000000400d087210 */ /* 0x000fe20007f3e0ff */
[----:B------:R-:W-:-:S04]  /*0610*/  USHF.L.U32 UR6, UR16, 0x2, URZ ;  /* 0x0000000210067899 */ /* 0x000fc8000800063f */
[----:B------:R-:W-:Y:S01]  /*0620*/  IMAD.X R9, R18, 0x1, R3, P1 ;  /* 0x0000000112097824 */ /* 0x000fe200008e0603 */
[----:B------:R-:W-:Y:S01]  /*0630*/  IADD3 R2, P1, R64, UR12, RZ ;  /* 0x0000000c40027c10 */ /* 0x000fe2000ff3e0ff */
[----:B------:R-:W-:-:S03]  /*0640*/  USHF.L.U64.HI UR7, UR16, 0x2, UR17 ;  /* 0x0000000210077899 */ /* 0x000fc60008010211 */
[----:B------:R3:W4:Y:S01]  /*0650*/  LDG.E R17, desc[UR8][R8.64] ;  /* 0x0000000808117981 */ /* 0x000722000c1e1900 */
[----:B------:R-:W-:Y:S02]  /*0660*/  IADD3 R12, P2, R2, R13, RZ ;  /* 0x0000000d020c7210 */ /* 0x000fe40007f5e0ff */
[----:B------:R-:W-:Y:S02]  /*0670*/  IADD3.X R10, R3, UR13, RZ, P1, !PT ;  /* 0x0000000d030a7c10 */ /* 0x000fe40008ffe4ff */
[----:B------:R-:W-:Y:S01]  /*0680*/  IADD3 R24, P3, R8, UR6, RZ ;  /* 0x0000000608187c10 */ /* 0x000fe2000ff7e0ff */
[----:B------:R-:W-:Y:S02]  /*0690*/  USHF.L.U64.HI UR4, UR14, 0x2, UR4 ;  /* 0x000000020e047899 */ /* 0x000fe40008010204 */
[----:B------:R-:W-:Y:S01]  /*06a0*/  IMAD.X R13, R10, 0x1, R18, P2 ;  /* 0x000000010a0d7824 */ /* 0x000fe200010e0612 */
[----:B------:R-:W-:Y:S02]  /*06b0*/  IADD3.X R25, R9, UR7, RZ, P3, !PT ;  /* 0x0000000709197c10 */ /* 0x000fe40009ffe4ff */
[----:B------:R-:W-:Y:S01]  /*06c0*/  IADD3 R18, P1, R14, UR11, RZ ;  /* 0x0000000b0e127c10 */ /* 0x000fe2000ff3e0ff */
[----:B0-----:R-:W5:Y:S01]  /*06d0*/  @P0 LDG.E R51, desc[UR8][R22.64] ;  /* 0x0000000816330981 */ /* 0x001f62000c1e1900 */
[----:B------:R-:W-:-:S02]  /*06e0*/  IADD3 R34, P2, R12, UR6, RZ ;  /* 0x000000060c227c10 */ /* 0x000fc4000ff5e0ff */
[----:B------:R-:W-:Y:S01]  /*06f0*/  IADD3.X R19, R15, UR4, RZ, P1, !PT ;  /* 0x000000040f137c10 */ /* 0x000fe20008ffe4ff */
[----:B------:R-:W5:Y:S01]  /*0700*/  LDG.E R49, desc[UR8][R24.64] ;  /* 0x0000000818317981 */ /* 0x000f62000c1e1900 */
[----:B------:R-:W-:Y:S01]  /*0710*/  IADD3.X R35, R13, UR7, RZ, P2, !PT ;  /* 0x000000070d237c10 */ /* 0x000fe200097fe4ff */
[----:B-1----:R-:W-:Y:S02]  /*0720*/  IMAD.U32 R15, RZ, RZ, UR16 ;  /* 0x00000010ff0f7e24 */ /* 0x002fe4000f8e00ff */
[----:B------:R-:W5:Y:S03]  /*0730*/  LDG.E R44, desc[UR8][R18.64] ;  /* 0x00000008122c7981 */ /* 0x000f66000c1e1900 */
[----:B------:R-:W-:Y:S01]  /*0740*/  LEA R14, P1, R15, R8, 0x3 ;  /* 0x000000080f0e7211 */ /* 0x000fe200078218ff */
[----:B------:R0:W5:Y:S01]  /*0750*/  LDG.E R48, desc[UR8][R12.64] ;  /* 0x000000080c307981 */ /* 0x000162000c1e1900 */
[----:B---3--:R-:W-:-:S03]  /*0760*/  IMAD.U32 R8, RZ, RZ, UR16 ;  /* 0x00000010ff087e24 */ /* 0x008fc6000f8e00ff */
[----:B------:R-:W3:Y:S01]  /*0770*/  LDG.E R34, desc[UR8][R34.64] ;  /* 0x0000000822227981 */ /* 0x000ee2000c1e1900 */
[----:B------:R-:W-:Y:S01]  /*0780*/  IADD3 R21, P2, R16, UR12, RZ ;  /* 0x0000000c10157c10 */ /* 0x000fe2000ff5e0ff */
[----:B0-----:R-:W-:-:S03]  /*0790*/  IMAD.U32 R13, RZ, RZ, UR17 ;  /* 0x00000011ff0d7e24 */ /* 0x001fc6000f8e00ff */
[----:B------:R-:W-:Y:S02]  /*07a0*/  IADD3.X R22, R53, UR13, RZ, P2, !PT ;  /* 0x0000000d35167c10 */ /* 0x000fe400097fe4ff */
[----:B------:R-:W-:Y:S02]  /*07b0*/  LEA.HI.X R15, R8, R9, R13, 0x3, P1 ;  /* 0x00000009080f7211 */ /* 0x000fe400008f1c0d */
[----:B------:R-:W-:Y:S02]  /*07c0*/  IADD3 R12, P1, R18, UR11, RZ ;  /* 0x0000000b120c7c10 */ /* 0x000fe4000ff3e0ff */
[----:B------:R-:W-:Y:S01]  /*07d0*/  LEA R8, P2, R21, R2, 0x2 ;  /* 0x0000000215087211 */ /* 0x000fe200078410ff */
[----:B------:R-:W3:Y:S01]  /*07e0*/  LDG.E R30, desc[UR8][R14.64] ;  /* 0x000000080e1e7981 */ /* 0x000ee2000c1e1900 */
[----:B------:R-:W-:Y:S02]  /*07f0*/  IADD3.X R13, R19, UR4, RZ, P1, !PT ;  /* 0x00000004130d7c10 */ /* 0x000fe40008ffe4ff */
[----:B------:R-:W-:-:S03]  /*0800*/  LEA.HI.X R9, R21, R10, R22, 0x2, P2 ;  /* 0x0000000a15097211 */ /* 0x000fc600010f1416 */
[----:B------:R0:W3:Y:S01]  /*0810*/  LDG.E R36, desc[UR8][R12.64] ;  /* 0x000000080c247981 */ /* 0x0000e2000c1e1900 */
[----:B------:R-:W-:-:S03]  /*0820*/  IADD3 R18, P1, R21, UR16, RZ ;  /* 0x0000001015127c10 */ /* 0x000fc6000ff3e0ff */
[----:B------:R1:W3:Y:S01]  /*0830*/  LDG.E R19, desc[UR8][R8.64] ;  /* 0x0000000808137981 */ /* 0x0002e2000c1e1900 */
[----:B------:R-:W-:Y:S02]  /*0840*/  IADD3.X R21, R22, UR5, RZ, P1, !PT ;  /* 0x0000000516157c10 */ /* 0x000fe40008ffe4ff */
[----:B------:R-:W-:Y:S02]  /*0850*/  LEA R26, P2, R18, R64, 0x2 ;  /* 0x00000040121a7211 */ /* 0x000fe400078410ff */
[----:B------:R-:W-:Y:S02]  /*0860*/  IADD3 R22, P1, R12, UR11, RZ ;  /* 0x0000000b0c167c10 */ /* 0x000fe4000ff3e0ff */
[----:B------:R-:W-:Y:S02]  /*0870*/  LEA.HI.X R27, R18, R3, R21, 0x2, P2 ;  /* 0x00000003121b7211 */ /* 0x000fe400010f1415 */
[----:B------:R-:W-:Y:S02]  /*0880*/  IADD3 R24, P2, R8, UR6, RZ ;  /* 0x0000000608187c10 */ /* 0x000fe4000ff5e0ff */
[----:B------:R-:W-:Y:S01]  /*0890*/  IADD3.X R23, R13, UR4, RZ, P1, !PT ;  /* 0x000000040d177c10 */ /* 0x000fe20008ffe4ff */
[----:B------:R-:W3:Y:S01]  /*08a0*/  LDG.E R21, desc[UR8][R26.64] ;  /* 0x000000081a157981 */ /* 0x000ee2000c1e1900 */
[----:B------:R-:W-:Y:S01]  /*08b0*/  IADD3.X R25, R9, UR7, RZ, P2, !PT ;  /* 0x0000000709197c10 */ /* 0x000fe200097fe4ff */
[----:B0-----:R-:W-:Y:S01]  /*08c0*/  VIADD R12, R37, 0xffffffff ;  /* 0xffffffff250c7836 */ /* 0x001fe20000000000 */
[----:B------:R-:W-:-:S02]  /*08d0*/  USHF.L.U32 UR15, UR16, 0x2, URZ ;  /* 0x00000002100f7899 */ /* 0x000fc4000800063f */
[----:B------:R0:W3:Y:S01]  /*08e0*/  LDG.E R23, desc[UR8][R22.64] ;  /* 0x0000000816177981 */ /* 0x0000e2000c1e1900 */
[----:B------:R-:W-:Y:S01]  /*08f0*/  IMAD.MOV.U32 R13, RZ, RZ, RZ ;  /* 0x000000ffff0d7224 */ /* 0x000fe200078e00ff */
[----:B------:R-:W-:Y:S02]  /*0900*/  ULDC.64 UR6, c[0x0][0x220] ;  /* 0x0000880000067ab9 */ /* 0x000fe40000000a00 */
[----:B------:R-:W3:Y:S01]  /*0910*/  LDG.E R25, desc[UR8][R24.64] ;  /* 0x0000000818197981 */ /* 0x000ee2000c1e1900 */
[----:B------:R-:W-:-:S05]  /*0920*/  LOP3.LUT R12, R12, 0x1f, RZ, 0xc0, !PT ;  /* 0x0000001f0c0c7812 */ /* 0x000fca00078ec0ff */
[----:B-1----:R-:W-:Y:S01]  /*0930*/  IMAD.WIDE.U32 R8, R29, UR14, R12 ;  /* 0x0000000e1d087c25 */ /* 0x002fe2000f8e000c */
[----:B------:R-:W-:-:S03]  /*0940*/  USHF.L.U64.HI UR18, UR16, 0x2, UR17 ;  /* 0x0000000210127899 */ /* 0x000fc60008010211 */
[----:B------:R-:W-:Y:S01]  /*0950*/  IMAD.WIDE.U32 R12, R29, UR16, R12 ;  /* 0x000000101d0c7c25 */ /* 0x000fe2000f8e000c */
[----:B------:R-:W-:Y:S02]  /*0960*/  IADD3 R15, P1, R8, UR11, RZ ;  /* 0x0000000b080f7c10 */ /* 0x000fe4000ff3e0ff */
[----:B------:R-:W-:Y:S01]  /*0970*/  LEA R37, P2, R5, UR6, 0x5 ;  /* 0x0000000605257c11 */ /* 0x000fe2000f8428ff */
[----:B------:R-:W-:Y:S01]  /*0980*/  IMAD.IADD R13, R11, 0x1, R13 ;  /* 0x000000010b0d7824 */ /* 0x000fe200078e020d */
[----:B0-----:R-:W-:Y:S01]  /*0990*/  IADD3.X R22, R45, UR4, R9, P1, !PT ;  /* 0x000000042d167c10 */ /* 0x001fe20008ffe409 */
[----:B------:R-:W-:Y:S01]  /*09a0*/  IMAD.U32 R9, RZ, RZ, UR16 ;  /* 0x00000010ff097e24 */ /* 0x000fe2000f8e00ff */
[----:B------:R-:W-:Y:S01]  /*09b0*/  IADD3 R11, P1, R12, UR15, RZ ;  /* 0x0000000f0c0b7c10 */ /* 0x000fe2000ff3e0ff */
[C---:B------:R-:W-:Y:S01]  /*09c0*/  IMAD.SHL.U32 R18, R16.reuse, 0x2, RZ ;  /* 0x0000000210127824 */ /* 0x040fe200078e00ff */
[----:B------:R-:W-:Y:S01]  /*09d0*/  SHF.L.U64.HI R53, R16, 0x1, R53 ;  /* 0x0000000110357819 */ /* 0x000fe20000010235 */
[----:B------:R-:W-:Y:S01]  /*09e0*/  IMAD.WIDE.U32 R8, R9, 0x5, R12 ;  /* 0x0000000509087825 */ /* 0x000fe200078e000c */
[----:B------:R-:W-:-:S02]  /*09f0*/  IADD3.X R12, R13, UR18, RZ, P1, !PT ;  /* 0x000000120d0c7c10 */ /* 0x000fc40008ffe4ff */
[----:B------:R-:W-:Y:S01]  /*0a00*/  LEA.HI.X R16, R5, UR7, R28, 0x5, P2 ;  /* 0x0000000705107c11 */ /* 0x000fe200090f2c1c */
[----:B------:R-:W-:Y:S01]  /*0a10*/  IMAD.SHL.U32 R27, R11, 0x4, RZ ;  /* 0x000000040b1b7824 */ /* 0x000fe200078e00ff */
[----:B------:R-:W-:Y:S02]  /*0a20*/  LEA R28, P1, R15, R50, 0x2 ;  /* 0x000000320f1c7211 */ /* 0x000fe400078210ff */
[----:B------:R-:W-:Y:S02]  /*0a30*/  SHF.L.U64.HI R11, R11, 0x2, R12 ;  /* 0x000000020b0b7819 */ /* 0x000fe4000001020c */
[----:B------:R-:W-:Y:S02]  /*0a40*/  LEA.HI.X R29, R15, R31, R22, 0x2, P1 ;  /* 0x0000001f0f1d7211 */ /* 0x000fe400008f1416 */
[C---:B------:R-:W-:Y:S02]  /*0a50*/  IADD3 R42, P1, R27.reuse, R64, RZ ;  /* 0x000000401b2a7210 */ /* 0x040fe40007f3e0ff */
[----:B------:R-:W-:Y:S01]  /*0a60*/  IADD3 R26, P2, R27, R2, RZ ;  /* 0x000000021b1a7210 */ /* 0x000fe20007f5e0ff */
[----:B------:R-:W-:Y:S01]  /*0a70*/  UIMAD UR5, UR5, 0x5, URZ ;  /* 0x00000005050578a4 */ /* 0x000fe2000f8e023f */
[----:B------:R-:W-:Y:S01]  /*0a80*/  IMAD.IADD R14, R33, 0x1, -R38 ;  /* 0x00000001210e7824 */ /* 0x000fe200078e0a26 */
[----:B------:R0:W3:Y:S01]  /*0a90*/  LDG.E R13, desc[UR8][R28.64] ;  /* 0x000000081c0d7981 */ /* 0x0000e2000c1e1900 */
[C---:B------:R-:W-:Y:S01]  /*0aa0*/  IMAD.X R43, R11.reuse, 0x1, R3, P1 ;  /* 0x000000010b2b7824 */ /* 0x040fe200008e0603 */
[----:B------:R-:W-:Y:S01]  /*0ab0*/  IADD3 R38, P3, R28, UR11, RZ ;  /* 0x0000000b1c267c10 */ /* 0x000fe2000ff7e0ff */
[----:B------:R-:W-:-:S03]  /*0ac0*/  IMAD.X R27, R11, 0x1, R10, P2 ;  /* 0x000000010b1b7824 */ /* 0x000fc600010e060a */
[----:B------:R1:W3:Y:S01]  /*0ad0*/  LDG.E R11, desc[UR8][R42.64] ;  /* 0x000000082a0b7981 */ /* 0x0002e2000c1e1900 */
[----:B------:R-:W-:Y:S01]  /*0ae0*/  VIADD R9, R9, UR5 ;  /* 0x0000000509097c36 */ /* 0x000fe20008000000 */
[----:B------:R-:W-:Y:S01]  /*0af0*/  IADD3.X R39, R29, UR4, RZ, P3, !PT ;  /* 0x000000041d277c10 */ /* 0x000fe20009ffe4ff */
[----:B------:R-:W-:Y:S01]  /*0b00*/  IMAD.SHL.U32 R5, R8, 0x4, RZ ;  /* 0x0000000408057824 */ /* 0x000fe200078e00ff */
[----:B------:R-:W-:Y:S01]  /*0b10*/  IADD3 R46, P1, R38, UR11, RZ ;  /* 0x0000000b262e7c10 */ /* 0x000fe2000ff3e0ff */
[----:B------:R-:W3:Y:S01]  /*0b20*/  LDG.E R22, desc[UR8][R26.64] ;  /* 0x000000081a167981 */ /* 0x000ee2000c1e1900 */
[----:B------:R-:W-:Y:S02]  /*0b30*/  SHF.L.U64.HI R12, R8, 0x2, R9 ;  /* 0x00000002080c7819 */ /* 0x000fe40000010209 */
[----:B------:R-:W-:Y:S01]  /*0b40*/  IADD3.X R47, R39, UR4, RZ, P1, !PT ;  /* 0x00000004272f7c10 */ /* 0x000fe20008ffe4ff */
[----:B------:R1:W3:Y:S01]  /*0b50*/  LDG.E R35, desc[UR8][R38.64] ;  /* 0x0000000826237981 */ /* 0x0002e2000c1e1900 */
[----:B------:R-:W-:-:S02]  /*0b60*/  IADD3 R8, P1, R5, R64, RZ ;  /* 0x0000004005087210 */ /* 0x000fc40007f3e0ff */
[----:B------:R-:W-:Y:S01]  /*0b70*/  IADD3 R40, P2, R46, UR11, RZ ;  /* 0x0000000b2e287c10 */ /* 0x000fe2000ff5e0ff */
[----:B------:R-:W3:Y:S02]  /*0b80*/  LDG.E R24, desc[UR8][R46.64] ;  /* 0x000000082e187981 */ /* 0x000ee4000c1e1900 */
[----:B------:R-:W-:Y:S01]  /*0b90*/  IMAD.X R9, R12, 0x1, R3, P1 ;  /* 0x000000010c097824 */ /* 0x000fe200008e0603 */
[----:B------:R-:W-:Y:S02]  /*0ba0*/  IADD3.X R41, R47, UR4, RZ, P2, !PT ;  /* 0x000000042f297c10 */ /* 0x000fe400097fe4ff */
[----:B0-----:R-:W-:Y:S02]  /*0bb0*/  IADD3 R28, P2, R5, R2, RZ ;  /* 0x00000002051c7210 */ /* 0x001fe40007f5e0ff */
[----:B------:R0:W3:Y:S01]  /*0bc0*/  LDG.E R5, desc[UR8][R8.64] ;  /* 0x0000000808057981 */ /* 0x0000e2000c1e1900 */
[----:B-1----:R-:W-:-:S03]  /*0bd0*/  IADD3 R42, P1, R8, UR15, RZ ;  /* 0x0000000f082a7c10 */ /* 0x002fc6000ff3e0ff */
[----:B------:R2:W3:Y:S01]  /*0be0*/  LDG.E R33, desc[UR8][R40.64] ;  /* 0x0000000828217981 */ /* 0x0004e2000c1e1900 */
[----:B------:R-:W-:Y:S02]  /*0bf0*/  IADD3.X R43, R9, UR18, RZ, P1, !PT ;  /* 0x00000012092b7c10 */ /* 0x000fe40008ffe4ff */
[----:B------:R-:W-:-:S03]  /*0c00*/  IADD3 R38, P1, R42, UR15, RZ ;  /* 0x0000000f2a267c10 */ /* 0x000fc6000ff3e0ff */
[----:B------:R-:W3:Y:S01]  /*0c10*/  LDG.E R42, desc[UR8][R42.64] ;  /* 0x000000082a2a7981 */ /* 0x000ee2000c1e1900 */
[----:B------:R-:W-:-:S05]  /*0c20*/  IADD3.X R39, R43, UR18, RZ, P1, !PT ;  /* 0x000000122b277c10 */ /* 0x000fca0008ffe4ff */
[----:B------:R-:W3:Y:S01]  /*0c30*/  LDG.E R38, desc[UR8][R38.64] ;  /* 0x0000000826267981 */ /* 0x000ee2000c1e1900 */
[----:B------:R-:W-:Y:S01]  /*0c40*/  IMAD.X R29, R12, 0x1, R10, P2 ;  /* 0x000000010c1d7824 */ /* 0x000fe200010e060a */
[----:B------:R-:W-:-:S04]  /*0c50*/  IADD3 R26, P2, R28, UR15, RZ ;  /* 0x0000000f1c1a7c10 */ /* 0x000fc8000ff5e0ff */
[----:B------:R1:W3:Y:S01]  /*0c60*/  LDG.E R15, desc[UR8][R28.64] ;  /* 0x000000081c0f7981 */ /* 0x0002e2000c1e1900 */
[----:B------:R-:W-:-:S05]  /*0c70*/  IADD3.X R27, R29, UR18, RZ, P2, !PT ;  /* 0x000000121d1b7c10 */ /* 0x000fca00097fe4ff */
[----:B------:R1:W3:Y:S01]  /*0c80*/  LDG.E R12, desc[UR8][R26.64] ;  /* 0x000000081a0c7981 */ /* 0x0002e2000c1e1900 */
[----:B0-----:R-:W-:-:S04]  /*0c90*/  IADD3 R8, P1, R26, UR15, RZ ;  /* 0x0000000f1a087c10 */ /* 0x001fc8000ff3e0ff */
[----:B------:R-:W-:Y:S01]  /*0ca0*/  IADD3.X R9, R27, UR18, RZ, P1, !PT ;  /* 0x000000121b097c10 */ /* 0x000fe20008ffe4ff */
[----:B------:R-:W-:Y:S01]  /*0cb0*/  UMOV UR10, 0x3f800000 ;  /* 0x3f800000000a7882 */ /* 0x000fe20000000000 */
[----:B--2---:R-:W-:Y:S02]  /*0cc0*/  HADD2.F32 R41, -RZ, R52.H0_H0 ;  /* 0x20000034ff297230 */ /* 0x004fe40000004100 */
[----:B----4-:R-:W-:-:S05]  /*0cd0*/  HADD2.F32 R40, -RZ, R17.H0_H0 ;  /* 0x20000011ff287230 */ /* 0x010fca0000004100 */
[----:B-1----:R-:W-:Y:S02]  /*0ce0*/  FSET.BF.GT.AND R28, R40, RZ, PT ;  /* 0x000000ff281c720a */ /* 0x002fe40003804000 */
[----:B------:R-:W-:Y:S01]  /*0cf0*/  FMNMX R40, RZ, R40, !PT ;  /* 0x00000028ff287209 */ /* 0x000fe20007800000 */
[----:B------:R-:W-:-:S04]  /*0d00*/  HADD2.F32 R17, -RZ, R17.H1_H1 ;  /* 0x30000011ff117230 */ /* 0x000fc80000004100 */
[----:B------:R-:W-:Y:S01]  /*0d10*/  FMUL R27, R41, R40 ;  /* 0x00000028291b7220 */ /* 0x000fe20000400000 */
[----:B-----5:R-:W-:Y:S02]  /*0d20*/  HADD2.F32 R40, -RZ, R49.H0_H0 ;  /* 0x20000031ff287230 */ /* 0x020fe40000004100 */
[----:B------:R-:W-:Y:S01]  /*0d30*/  FMUL R28, R28, R41 ;  /* 0x000000291c1c7220 */ /* 0x000fe20000400000 */
[----:B------:R-:W-:Y:S02]  /*0d40*/  HADD2.F32 R46, -RZ, R44.H0_H0 ;  /* 0x2000002cff2e7230 */ /* 0x000fe40000004100 */
[----:B------:R-:W-:Y:S01]  /*0d50*/  FSET.BF.GT.AND R41, R40, RZ, PT ;  /* 0x000000ff2829720a */ /* 0x000fe20003804000 */
[----:B------:R-:W-:Y:S01]  /*0d60*/  HADD2.F32 R52, -RZ, R52.H1_H1 ;  /* 0x30000034ff347230 */ /* 0x000fe20000004100 */
[----:B------:R-:W-:Y:S02]  /*0d70*/  FSET.BF.GT.AND R29, R17, RZ, PT ;  /* 0x000000ff111d720a */ /* 0x000fe40003804000 */
[----:B------:R-:W-:-:S02]  /*0d80*/  FMNMX R43, RZ, R17, !PT ;  /* 0x00000011ff2b7209 */ /* 0x000fc40007800000 */
[----:B------:R3:W2:Y:S01]  /*0d90*/  LDG.E R17, desc[UR8][R8.64] ;  /* 0x0000000808117981 */ /* 0x0006a2000c1e1900 */
[----:B------:R-:W-:Y:S01]  /*0da0*/  FMNMX R59, RZ, R40, !PT ;  /* 0x00000028ff3b7209 */ /* 0x000fe20007800000 */
[----:B------:R-:W-:Y:S01]  /*0db0*/  FMUL R40, R41, R46 ;  /* 0x0000002e29287220 */ /* 0x000fe20000400000 */
[----:B------:R-:W-:Y:S02]  /*0dc0*/  HADD2.F32 R41, -RZ, R49.H1_H1 ;  /* 0x30000031ff297230 */ /* 0x000fe40000004100 */
[----:B------:R-:W-:Y:S01]  /*0dd0*/  FMUL R39, R29, R52 ;  /* 0x000000341d277220 */ /* 0x000fe20000400000 */
[----:B------:R-:W-:Y:S02]  /*0de0*/  HADD2.F32 R29, -RZ, R48.H0_H0 ;  /* 0x20000030ff1d7230 */ /* 0x000fe40000004100 */
[----:B---3--:R-:W-:Y:S01]  /*0df0*/  HADD2.F32 R9, -RZ, R34.H0_H0 ;  /* 0x20000022ff097230 */ /* 0x008fe20000004100 */
[----:B------:R-:W-:Y:S01]  /*0e00*/  @P0 R2UR UR10, R51 ;  /* 0x00000000330a02ca */ /* 0x000fe200000e0000 */
[----:B------:R-:W-:-:S03]  /*0e10*/  HADD2.F32 R44, -RZ, R44.H1_H1 ;  /* 0x3000002cff2c7230 */ /* 0x000fc60000004100 */
[----:B------:R-:W-:Y:S01]  /*0e20*/  FMUL R40, R40, R9 ;  /* 0x0000000928287220 */ /* 0x000fe20000400000 */
[----:B------:R-:W-:Y:S01]  /*0e30*/  FSET.BF.GT.AND R9, R41, RZ, PT ;  /* 0x000000ff2909720a */ /* 0x000fe20003804000 */
[----:B------:R-:W-:Y:S01]  /*0e40*/  FMUL R26, R52, R43 ;  /* 0x0000002b341a7220 */ /* 0x000fe20000400000 */
[----:B------:R-:W-:Y:S02]  /*0e50*/  HADD2.F32 R48, -RZ, R48.H1_H1 ;  /* 0x30000030ff307230 */ /* 0x000fe40000004100 */
[----:B------:R-:W-:Y:S01]  /*0e60*/  FMUL R28, R28, R29 ;  /* 0x0000001d1c1c7220 */ /* 0x000fe20000400000 */
[----:B------:R-:W-:Y:S02]  /*0e70*/  HADD2.F32 R52, -RZ, R34.H1_H1 ;  /* 0x30000022ff347230 */ /* 0x000fe40000004100 */
[----:B------:R-:W-:Y:S01]  /*0e80*/  FMUL R9, R9, R44 ;  /* 0x0000002c09097220 */ /* 0x000fe20000400000 */
[--C-:B------:R-:W-:Y:S02]  /*0e90*/  HADD2.F32 R43, -RZ, R30.reuse.H0_H0 ;  /* 0x2000001eff2b7230 */ /* 0x100fe40000004100 */
[----:B------:R-:W-:Y:S01]  /*0ea0*/  FMUL R39, R39, R48 ;  /* 0x0000003027277220 */ /* 0x000fe20000400000 */
[----:B------:R-:W-:Y:S01]  /*0eb0*/  FMNMX R8, RZ, |R28|, !PT ;  /* 0x4000001cff087209 */ /* 0x000fe20007800000 */
[----:B------:R-:W-:Y:S01]  /*0ec0*/  FMUL R52, R9, R52 ;  /* 0x0000003409347220 */ /* 0x000fe20000400000 */
[----:B------:R-:W-:Y:S01]  /*0ed0*/  HADD2.F32 R30, -RZ, R30.H1_H1 ;  /* 0x3000001eff1e7230 */ /* 0x000fe20000004100 */
[----:B------:R-:W-:Y:S01]  /*0ee0*/  FSET.BF.GT.AND R9, R43, RZ, PT ;  /* 0x000000ff2b09720a */ /* 0x000fe20003804000 */
[----:B------:R-:W-:-:S02]  /*0ef0*/  HADD2.F32 R34, -RZ, R36.H0_H0 ;  /* 0x20000024ff227230 */ /* 0x000fc40000004100 */
[----:B------:R-:W-:Y:S01]  /*0f00*/  FMUL R49, R28, UR10 ;  /* 0x0000000a1c317c20 */ /* 0x000fe20008400000 */
[C---:B------:R-:W-:Y:S01]  /*0f10*/  FMNMX R47, |R39|.reuse, R8, !PT ;  /* 0x00000008272f7209 */ /* 0x040fe20007800200 */
[----:B------:R-:W-:Y:S01]  /*0f20*/  FMUL R59, R46, R59 ;  /* 0x0000003b2e3b7220 */ /* 0x000fe20000400000 */
[----:B------:R-:W-:Y:S01]  /*0f30*/  FMUL R56, R39, UR10 ;  /* 0x0000000a27387c20 */ /* 0x000fe20008400000 */
[----:B------:R-:W-:Y:S01]  /*0f40*/  IADD3 R28, P0, R18, R37, RZ ;  /* 0x00000025121c7210 */ /* 0x000fe20007f1e0ff */
[--C-:B------:R-:W-:Y:S01]  /*0f50*/  HADD2.F32 R8, -RZ, R19.reuse.H0_H0 ;  /* 0x20000013ff087230 */ /* 0x100fe20000004100 */
[----:B------:R-:W-:Y:S01]  /*0f60*/  FSET.BF.GT.AND R51, R30, RZ, PT ;  /* 0x000000ff1e33720a */ /* 0x000fe20003804000 */
[----:B------:R-:W-:Y:S02]  /*0f70*/  HADD2.F32 R36, -RZ, R36.H1_H1 ;  /* 0x30000024ff247230 */ /* 0x000fe40000004100 */
[----:B------:R-:W-:Y:S01]  /*0f80*/  FMUL R9, R9, R34 ;  /* 0x0000002209097220 */ /* 0x000fe20000400000 */
[----:B------:R-:W-:Y:S01]  /*0f90*/  FMUL R46, R40, UR10 ;  /* 0x0000000a282e7c20 */ /* 0x000fe20008400000 */
[----:B------:R-:W-:Y:S01]  /*0fa0*/  FMUL R58, R52, UR10 ;  /* 0x0000000a343a7c20 */ /* 0x000fe20008400000 */
[----:B------:R-:W-:Y:S01]  /*0fb0*/  HADD2.F32 R19, -RZ, R19.H1_H1 ;  /* 0x30000013ff137230 */ /* 0x000fe20000004100 */
[----:B------:R-:W-:Y:S01]  /*0fc0*/  F2FP.SATFINITE.E4M3.F32.PACK_AB_MERGE_C R49, RZ, R49, RZ ;  /* 0x00000031ff31723e */ /* 0x000fe200048070ff */
[----:B------:R-:W-:Y:S01]  /*0fd0*/  IMAD.X R29, R53, 0x1, R16, P0 ;  /* 0x00000001351d7824 */ /* 0x000fe200000e0610 */
[----:B------:R-:W-:Y:S01]  /*0fe0*/  F2FP.SATFINITE.E4M3.F32.PACK_AB_MERGE_C R56, RZ, R56, RZ ;  /* 0x00000038ff38723e */ /* 0x000fe200048070ff */
[----:B------:R-:W-:Y:S01]  /*0ff0*/  FMUL R39, R9, R8 ;  /* 0x0000000809277220 */ /* 0x000fe20000400000 */
[----:B------:R-:W-:Y:S01]  /*1000*/  FMUL R48, R51, R36 ;  /* 0x0000002433307220 */ /* 0x000fe20000400000 */
[----:B------:R-:W-:-:S02]  /*1010*/  F2FP.SATFINITE.E4M3.F32.PACK_AB_MERGE_C R51, RZ, R46, RZ ;  /* 0x0000002eff33723e */ /* 0x000fc400048070ff */
[----:B------:R-:W-:Y:S02]  /*1020*/  IADD3 R8, P0, R28, UR12, RZ ;  /* 0x0000000c1c087c10 */ /* 0x000fe4000ff1e0ff */
[----:B------:R-:W-:Y:S01]  /*1030*/  F2FP.SATFINITE.E4M3.F32.PACK_AB_MERGE_C R58, RZ, R58, RZ ;  /* 0x0000003aff3a723e */ /* 0x000fe200048070ff */
[----:B------:R-:W-:Y:S01]  /*1040*/  FMUL R48, R48, R19 ;  /* 0x0000001330307220 */ /* 0x000fe20000400000 */
[----:B------:R-:W-:Y:S02]  /*1050*/  PRMT R55, R56, 0x7604, R49 ;  /* 0x0000760438377816 */ /* 0x000fe40000000031 */
[----:B------:R-:W-:Y:S02]  /*1060*/  IADD3.X R9, R29, UR13, RZ, P0, !PT ;  /* 0x0000000d1d097c10 */ /* 0x000fe400087fe4ff */
[----:B------:R-:W-:Y:S01]  /*1070*/  PRMT R19, R58, 0x7604, R51 ;  /* 0x000076043a137816 */ /* 0x000fe20000000033 */
[----:B------:R-:W-:Y:S01]  /*1080*/  STG.E.U16 desc[UR8][R28.64], R55 ;  /* 0x000000371c007986 */ /* 0x000fe2000c101508 */
[----:B------:R-:W-:-:S02]  /*1090*/  FMNMX R41, RZ, R41, !PT ;  /* 0x00000029ff297209 */ /* 0x000fc40007800000 */
[----:B------:R-:W-:Y:S01]  /*10a0*/  FMNMX R47, |R40|, R47, !PT ;  /* 0x0000002f282f7209 */ /* 0x000fe20007800200 */
[----:B------:R0:W-:Y:S01]  /*10b0*/  STG.E.U16 desc[UR8][R8.64], R19 ;  /* 0x0000001308007986 */ /* 0x0001e2000c101508 */
[----:B------:R-:W-:Y:S01]  /*10c0*/  IADD3 R46, P0, R28, UR15, RZ ;  /* 0x0000000f1c2e7c10 */ /* 0x000fe2000ff1e0ff */
[----:B------:R-:W-:Y:S01]  /*10d0*/  FMUL R54, R44, R41 ;  /* 0x000000292c367220 */ /* 0x000fe20000400000 */
[----:B------:R-:W-:Y:S01]  /*10e0*/  FMUL R40, R39, UR10 ;  /* 0x0000000a27287c20 */ /* 0x000fe20008400000 */
[----:B------:R-:W-:Y:S01]  /*10f0*/  FMUL R41, R48, UR10 ;  /* 0x0000000a30297c20 */ /* 0x000fe20008400000 */
[----:B------:R-:W-:Y:S02]  /*1100*/  FMNMX R52, |R52|, R47, !PT ;  /* 0x0000002f34347209 */ /* 0x000fe40007800200 */
[----:B------:R-:W-:Y:S01]  /*1110*/  IADD3.X R47, R29, UR18, RZ, P0, !PT ;  /* 0x000000121d2f7c10 */ /* 0x000fe200087fe4ff */
[--C-:B0-----:R-:W-:Y:S02]  /*1120*/  HADD2.F32 R19, -RZ, R21.reuse.H0_H0 ;  /* 0x20000015ff137230 */ /* 0x101fe40000004100 */
[----:B------:R-:W-:-:S02]  /*1130*/  HADD2.F32 R21, -RZ, R21.H1_H1 ;  /* 0x30000015ff157230 */ /* 0x000fc40000004100 */
[--C-:B------:R-:W-:Y:S01]  /*1140*/  HADD2.F32 R29, -RZ, R23.reuse.H0_H0 ;  /* 0x20000017ff1d7230 */ /* 0x100fe20000004100 */
[----:B------:R-:W-:Y:S01]  /*1150*/  FSET.BF.GT.AND R28, R19, RZ, PT ;  /* 0x000000ff131c720a */ /* 0x000fe20003804000 */
[----:B------:R-:W-:Y:S01]  /*1160*/  HADD2.F32 R23, -RZ, R23.H1_H1 ;  /* 0x30000017ff177230 */ /* 0x000fe20000004100 */
[----:B------:R-:W-:Y:S01]  /*1170*/  FSET.BF.GT.AND R60, R21, RZ, PT ;  /* 0x000000ff153c720a */ /* 0x000fe20003804000 */
[--C-:B------:R-:W-:Y:S01]  /*1180*/  HADD2.F32 R44, -RZ, R25.reuse.H0_H0 ;  /* 0x20000019ff2c7230 */ /* 0x100fe20000004100 */
[----:B------:R-:W-:Y:S01]  /*1190*/  F2FP.SATFINITE.E4M3.F32.PACK_AB_MERGE_C R40, RZ, R40, RZ ;  /* 0x00000028ff28723e */ /* 0x000fe200048070ff */
[----:B------:R-:W-:Y:S01]  /*11a0*/  HADD2.F32 R55, -RZ, R25.H1_H1 ;  /* 0x30000019ff377230 */ /* 0x000fe20000004100 */
[----:B------:R-:W-:Y:S01]  /*11b0*/  F2FP.SATFINITE.E4M3.F32.PACK_AB_MERGE_C R41, RZ, R41, RZ ;  /* 0x00000029ff29723e */ /* 0x000fe200048070ff */
[----:B------:R-:W-:Y:S01]  /*11c0*/  FMUL R25, R28, R29 ;  /* 0x0000001d1c197220 */ /* 0x000fe20000400000 */
[----:B------:R-:W-:Y:S02]  /*11d0*/  FMUL R60, R60, R23 ;  /* 0x000000173c3c7220 */ /* 0x000fe40000400000 */
[----:B------:R-:W-:Y:S01]  /*11e0*/  PRMT R57, R41, 0x7604, R40 ;  /* 0x0000760429397816 */ /* 0x000fe20000000028 */
[----:B------:R-:W-:Y:S01]  /*11f0*/  FMUL R25, R25, R44 ;  /* 0x0000002c19197220 */ /* 0x000fe20000400000 */
[----:B------:R-:W-:-:S03]  /*1200*/  FMUL R44, R60, R55 ;  /* 0x000000373c2c7220 */ /* 0x000fc60000400000 */
[----:B------:R0:W-:Y:S01]  /*1210*/  STG.E.U16 desc[UR8][R46.64], R57 ;  /* 0x000000392e007986 */ /* 0x0001e2000c101508 */
[----:B------:R-:W-:Y:S01]  /*1220*/  FMUL R28, R25, UR10 ;  /* 0x0000000a191c7c20 */ /* 0x000fe20008400000 */
[----:B------:R-:W-:Y:S02]  /*1230*/  IADD3 R8, P0, R8, UR15, RZ ;  /* 0x0000000f08087c10 */ /* 0x000fe4000ff1e0ff */
[----:B------:R-:W-:Y:S02]  /*1240*/  LOP3.LUT R49, R49, 0xff, RZ, 0xc0, !PT ;  /* 0x000000ff31317812 */ /* 0x000fe400078ec0ff */
[----:B------:R-:W-:Y:S02]  /*1250*/  F2FP.SATFINITE.E4M3.F32.PACK_AB_MERGE_C R28, RZ, R28, RZ ;  /* 0x0000001cff1c723e */ /* 0x000fe400048070ff */
[----:B0-----:R-:W-:Y:S01]  /*1260*/  LOP3.LUT R46, R56, 0xff, RZ, 0xc0, !PT ;  /* 0x000000ff382e7812 */ /* 0x001fe200078ec0ff */
[----:B------:R-:W-:Y:S01]  /*1270*/  FMUL R57, R44, UR10 ;  /* 0x0000000a2c397c20 */ /* 0x000fe20008400000 */
[----:B------:R-:W-:-:S02]  /*1280*/  LOP3.LUT R56, R51, 0xffff, RZ, 0xc0, !PT ;  /* 0x0000ffff33387812 */ /* 0x000fc400078ec0ff */
[----:B------:R-:W-:Y:S01]  /*1290*/  LOP3.LUT R51, R58, 0xffff, RZ, 0xc0, !PT ;  /* 0x0000ffff3a337812 */ /* 0x000fe200078ec0ff */
[----:B------:R-:W-:Y:S01]  /*12a0*/  FMUL R47, R27, UR10 ;  /* 0x0000000a1b2f7c20 */ /* 0x000fe20008400000 */
[----:B------:R-:W-:Y:S02]  /*12b0*/  F2FP.SATFINITE.E4M3.F32.PACK_AB_MERGE_C R57, RZ, R57, RZ ;  /* 0x00000039ff39723e */ /* 0x000fe400048070ff */
[----:B------:R-:W-:Y:S01]  /*12c0*/  PRMT R51, R51, 0x7604, R46 ;  /* 0x0000760433337816 */ /* 0x000fe2000000002e */
[----:B------:R-:W-:Y:S01]  /*12d0*/  FMUL R46, R59, UR10 ;  /* 0x0000000a3b2e7c20 */ /* 0x000fe20008400000 */
[----:B------:R-:W-:Y:S02]  /*12e0*/  IADD3.X R9, R9, UR18, RZ, P0, !PT ;  /* 0x0000001209097c10 */ /* 0x000fe400087fe4ff */
[----:B------:R-:W-:Y:S02]  /*12f0*/  PRMT R55, R57, 0x7604, R28 ;  /* 0x0000760439377816 */ /* 0x000fe4000000001c */
[----:B------:R-:W-:-:S02]  /*1300*/  PRMT R56, R56, 0x7604, R49 ;  /* 0x0000760438387816 */ /* 0x000fc40000000031 */
[----:B------:R-:W-:Y:S02]  /*1310*/  FMNMX R49, RZ, R43, !PT ;  /* 0x0000002bff317209 */ /* 0x000fe40007800000 */
[----:B------:R-:W-:Y:S02]  /*1320*/  F2FP.SATFINITE.E4M3.F32.PACK_AB_MERGE_C R47, RZ, R47, RZ ;  /* 0x0000002fff2f723e */ /* 0x000fe400048070ff */
[----:B------:R-:W-:Y:S01]  /*1330*/  F2FP.SATFINITE.E4M3.F32.PACK_AB_MERGE_C R43, RZ, R46, RZ ;  /* 0x0000002eff2b723e */ /* 0x000fe200048070ff */
[----:B------:R0:W-:Y:S01]  /*1340*/  STG.E.U16 desc[UR8][R8.64], R55 ;  /* 0x0000003708007986 */ /* 0x0001e2000c101508 */
[----:B------:R-:W-:Y:S01]  /*1350*/  FMUL R46, R34, R49 ;  /* 0x00000031222e7220 */ /* 0x000fe20000400000 */
[----:B0-----:R-:W-:Y:S02]  /*1360*/  LOP3.LUT R55, R47, 0xff, RZ, 0xc0, !PT ;  /* 0x000000ff2f377812 */ /* 0x001fe400078ec0ff */
[----:B------:R-:W-:Y:S01]  /*1370*/  LOP3.LUT R8, R43, 0xffff, RZ, 0xc0, !PT ;  /* 0x0000ffff2b087812 */ /* 0x000fe200078ec0ff */
[----:B------:R-:W-:-:S03]  /*1380*/  FMUL R9, R54, UR10 ;  /* 0x0000000a36097c20 */ /* 0x000fc60008400000 */
[----:B------:R-:W-:Y:S01]  /*1390*/  PRMT R55, R8, 0x7604, R55 ;  /* 0x0000760408377816 */ /* 0x000fe20000000037 */
[----:B------:R-:W-:Y:S01]  /*13a0*/  FMUL R8, R26, UR10 ;  /* 0x0000000a1a087c20 */ /* 0x000fe20008400000 */
[----:B------:R-:W-:-:S04]  /*13b0*/  F2FP.SATFINITE.E4M3.F32.PACK_AB_MERGE_C R34, RZ, R9, RZ ;  /* 0x00000009ff22723e */ /* 0x000fc800048070ff */
[----:B------:R-:W-:-:S04]  /*13c0*/  F2FP.SATFINITE.E4M3.F32.PACK_AB_MERGE_C R8, RZ, R8, RZ ;  /* 0x00000008ff08723e */ /* 0x000fc800048070ff */
[C---:B------:R-:W-:Y:S02]  /*13d0*/  PRMT R9, R8.reuse, 0x7604, R47 ;  /* 0x0000760408097816 */ /* 0x040fe4000000002f */
[----:B------:R-:W-:Y:S02]  /*13e0*/  LOP3.LUT R47, R8, 0xff, RZ, 0xc0, !PT ;  /* 0x000000ff082f7812 */ /* 0x000fe400078ec0ff */
[----:B------:R-:W-:Y:S02]  /*13f0*/  LOP3.LUT R8, R34, 0xffff, RZ, 0xc0, !PT ;  /* 0x0000ffff22087812 */ /* 0x000fe400078ec0ff */
[----:B------:R-:W-:Y:S02]  /*1400*/  FMNMX R49, RZ, R30, !PT ;  /* 0x0000001eff317209 */ /* 0x000fe40007800000 */
[----:B------:R-:W-:Y:S01]  /*1410*/  PRMT R47, R8, 0x7604, R47 ;  /* 0x00007604082f7816 */ /* 0x000fe2000000002f */
[----:B------:R-:W-:Y:S02]  /*1420*/  FMUL R8, R46, UR10 ;  /* 0x0000000a2e087c20 */ /* 0x000fe40008400000 */
[----:B------:R-:W-:Y:S01]  /*1430*/  FMUL R36, R36, R49 ;  /* 0x0000003124247220 */ /* 0x000fe20000400000 */
[----:B------:R-:W-:-:S02]  /*1440*/  PRMT R43, R34, 0x7604, R43 ;  /* 0x00007604222b7816 */ /* 0x000fc4000000002b */
[----:B------:R-:W-:Y:S01]  /*1450*/  F2FP.SATFINITE.E4M3.F32.PACK_AB_MERGE_C R8, RZ, R8, RZ ;  /* 0x00000008ff08723e */ /* 0x000fe200048070ff */
[----:B------:R-:W-:-:S03]  /*1460*/  FMUL R34, R36, UR10 ;  /* 0x0000000a24227c20 */ /* 0x000fc60008400000 */
[----:B------:R-:W-:Y:S02]  /*1470*/  LOP3.LUT R30, R8, 0xff, RZ, 0xc0, !PT ;  /* 0x000000ff081e7812 */ /* 0x000fe400078ec0ff */
[----:B------:R-:W-:Y:S02]  /*1480*/  F2FP.SATFINITE.E4M3.F32.PACK_AB_MERGE_C R49, RZ, R34, RZ ;  /* 0x00000022ff31723e */ /* 0x000fe400048070ff */
[----:B------:R-:W-:Y:S02]  /*1490*/  PRMT R55, R55, 0x5410, R30 ;  /* 0x0000541037377816 */ /* 0x000fe4000000001e */
[C---:B------:R-:W-:Y:S02]  /*14a0*/  LOP3.LUT R30, R49.reuse, 0xff, RZ, 0xc0, !PT ;  /* 0x000000ff311e7812 */ /* 0x040fe400078ec0ff */
[----:B------:R-:W-:Y:S02]  /*14b0*/  PRMT R49, R49, 0x7604, R8 ;  /* 0x0000760431317816 */ /* 0x000fe40000000008 */
[----:B------:R-:W-:-:S02]  /*14c0*/  PRMT R47, R47, 0x5410, R30 ;  /* 0x000054102f2f7816 */ /* 0x000fc4000000001e */
[----:B------:R-:W-:Y:S02]  /*14d0*/  IADD3 R30, P0, R37, UR16, RZ ;  /* 0x00000010251e7c10 */ /* 0x000fe4000ff1e0ff */
[----:B------:R-:W-:Y:S02]  /*14e0*/  FMNMX R8, RZ, R19, !PT ;  /* 0x00000013ff087209 */ /* 0x000fe40007800000 */
[----:B------:R-:W-:Y:S02]  /*14f0*/  IADD3 R18, P1, R30, R18, RZ ;  /* 0x000000121e127210 */ /* 0x000fe40007f3e0ff */
[----:B------:R-:W-:Y:S01]  /*1500*/  IADD3.X R34, R16, UR17, RZ, P0, !PT ;  /* 0x0000001110227c10 */ /* 0x000fe200087fe4ff */
[----:B------:R-:W-:-:S04]  /*1510*/  FMUL R29, R29, R8 ;  /* 0x000000081d1d7220 */ /* 0x000fc80000400000 */
[----:B------:R-:W-:Y:S02]  /*1520*/  IMAD.X R19, R34, 0x1, R53, P1 ;  /* 0x0000000122137824 */ /* 0x000fe400008e0635 */
[----:B------:R-:W-:Y:S01]  /*1530*/  FMUL R53, R29, UR10 ;  /* 0x0000000a1d357c20 */ /* 0x000fe20008400000 */
[----:B------:R-:W-:-:S04]  /*1540*/  FMNMX R39, |R39|, R52, !PT ;  /* 0x0000003427277209 */ /* 0x000fc80007800200 */
[----:B------:R-:W-:Y:S02]  /*1550*/  F2FP.SATFINITE.E4M3.F32.PACK_AB_MERGE_C R53, RZ, R53, RZ ;  /* 0x00000035ff35723e */ /* 0x000fe400048070ff */
[----:B------:R-:W-:Y:S02]  /*1560*/  FMNMX R48, |R48|, R39, !PT ;  /* 0x0000002730307209 */ /* 0x000fe40007800200 */
[----:B------:R-:W-:Y:S02]  /*1570*/  LOP3.LUT R39, R53, 0xffff, RZ, 0xc0, !PT ;  /* 0x0000ffff35277812 */ /* 0x000fe400078ec0ff */
[----:B------:R-:W-:Y:S02]  /*1580*/  FMNMX R8, RZ, R21, !PT ;  /* 0x00000015ff087209 */ /* 0x000fe40007800000 */
[----:B------:R-:W-:Y:S01]  /*1590*/  FMNMX R25, |R25|, R48, !PT ;  /* 0x0000003019197209 */ /* 0x000fe20007800200 */
[----:B------:R-:W-:Y:S02]  /*15a0*/  IMAD.SHL.U32 R48, R39, 0x1000000, RZ ;  /* 0x0100000027307824 */ /* 0x000fe400078e00ff */
[----:B------:R-:W-:-:S02]  /*15b0*/  IMAD.SHL.U32 R39, R4, 0x10, RZ ;  /* 0x0000001004277824 */ /* 0x000fc400078e00ff */
[----:B------:R-:W-:Y:S01]  /*15c0*/  FMUL R21, R23, R8 ;  /* 0x0000000817157220 */ /* 0x000fe20000400000 */
[----:B------:R0:W-:Y:S01]  /*15d0*/  STG.E.U16 desc[UR8][R18.64], R9 ;  /* 0x0000000912007986 */ /* 0x0001e2000c101508 */
[----:B------:R-:W-:Y:S01]  /*15e0*/  FMNMX R44, |R44|, R25, !PT ;  /* 0x000000192c2c7209 */ /* 0x000fe20007800200 */
[----:B------:R-:W-:Y:S02]  /*15f0*/  IMAD.U32 R8, RZ, RZ, UR11 ;  /* 0x0000000bff087e24 */ /* 0x000fe4000f8e00ff */
[----:B------:R-:W-:Y:S01]  /*1600*/  FMUL R4, R21, UR10 ;  /* 0x0000000a15047c20 */ /* 0x000fe20008400000 */
[----:B------:R-:W-:Y:S01]  /*1610*/  LOP3.LUT R39, R39, 0x70, RZ, 0xc0, !PT ;  /* 0x0000007027277812 */ /* 0x000fe200078ec0ff */
[C---:B------:R-:W-:Y:S02]  /*1620*/  VIADD R25, R14.reuse, 0x1e ;  /* 0x0000001e0e197836 */ /* 0x040fe40000000000 */
[----:B------:R-:W-:Y:S01]  /*1630*/  VIADD R23, R14, 0x1d ;  /* 0x0000001d0e177836 */ /* 0x000fe20000000000 */
[----:B------:R-:W-:Y:S01]  /*1640*/  F2FP.SATFINITE.E4M3.F32.PACK_AB_MERGE_C R4, RZ, R4, RZ ;  /* 0x00000004ff04723e */ /* 0x000fe200048070ff */
[----:B0-----:R-:W-:Y:S01]  /*1650*/  IMAD.U32 R9, RZ, RZ, UR4 ;  /* 0x00000004ff097e24 */ /* 0x001fe2000f8e00ff */
[----:B------:R-:W-:-:S02]  /*1660*/  LOP3.LUT R25, R25, 0x1f, RZ, 0xc0, !PT ;  /* 0x0000001f19197812 */ /* 0x000fc400078ec0ff */
[----:B------:R-:W-:Y:S01]  /*1670*/  LOP3.LUT R23, R23, 0x1f, RZ, 0xc0, !PT ;  /* 0x0000001f17177812 */ /* 0x000fe200078ec0ff */
[----:B------:R-:W-:Y:S01]  /*1680*/  IMAD.WIDE.U32 R8, R39, UR14, R8 ;  /* 0x0000000e27087c25 */ /* 0x000fe2000f8e0008 */
[----:B------:R-:W-:Y:S02]  /*1690*/  LOP3.LUT R55, R55, R48, RZ, 0xfc, !PT ;  /* 0x0000003037377212 */ /* 0x000fe400078efcff */
[C---:B------:R-:W-:Y:S01]  /*16a0*/  PRMT R53, R4.reuse, 0x7604, R53 ;  /* 0x0000760404357816 */ /* 0x040fe20000000035 */
[----:B------:R-:W-:Y:S01]  /*16b0*/  IMAD.IADD R48, R45, 0x1, R9 ;  /* 0x000000012d307824 */ /* 0x000fe200078e0209 */
[----:B------:R-:W-:Y:S02]  /*16c0*/  LOP3.LUT R58, R4, 0xffff, RZ, 0xc0, !PT ;  /* 0x0000ffff043a7812 */ /* 0x000fe400078ec0ff */
[----:B------:R-:W-:Y:S02]  /*16d0*/  IADD3 R4, P4, P3, R8, UR11, R25 ;  /* 0x0000000b08047c10 */ /* 0x000fe4000fb9e019 */
[----:B------:R-:W-:-:S02]  /*16e0*/  IADD3 R52, P0, P1, R23, UR11, R8 ;  /* 0x0000000b17347c10 */ /* 0x000fc4000f91e008 */
[----:B------:R-:W-:Y:S02]  /*16f0*/  LOP3.LUT R9, R40, 0xff, RZ, 0xc0, !PT ;  /* 0x000000ff28097812 */ /* 0x000fe400078ec0ff */
[----:B------:R-:W-:Y:S02]  /*1700*/  LOP3.LUT R8, R41, 0xff, RZ, 0xc0, !PT ;  /* 0x000000ff29087812 */ /* 0x000fe400078ec0ff */
[----:B------:R-:W-:Y:S01]  /*1710*/  FMNMX R27, |R27|, R44, !PT ;  /* 0x0000002c1b1b7209 */ /* 0x000fe20007800200 */
[----:B------:R-:W-:Y:S01]  /*1720*/  ULOP3.LUT UR6, UR17, 0x7fffffff, URZ, 0xc0, !UPT ;  /* 0x7fffffff11067892 */ /* 0x000fe2000f8ec03f */
[----:B------:R-:W-:Y:S01]  /*1730*/  PRMT R56, R56, 0x5410, R9 ;  /* 0x0000541038387816 */ /* 0x000fe20000000009 */
[----:B------:R-:W-:Y:S01]  /*1740*/  IMAD.U32 R9, RZ, RZ, UR18 ;  /* 0x00000012ff097e24 */ /* 0x000fe2000f8e00ff */
[----:B------:R-:W-:Y:S01]  /*1750*/  PRMT R51, R51, 0x5410, R8 ;  /* 0x0000541033337816 */ /* 0x000fe20000000008 */
[----:B------:R-:W-:Y:S01]  /*1760*/  IMAD.U32 R8, RZ, RZ, UR15 ;  /* 0x0000000fff087e24 */ /* 0x000fe2000f8e00ff */
[----:B------:R-:W-:Y:S01]  /*1770*/  FMNMX R26, |R26|, R27, !PT ;  /* 0x0000001b1a1a7209 */ /* 0x000fe20007800200 */
[----:B------:R-:W-:Y:S01]  /*1780*/  IMAD.SHL.U32 R58, R58, 0x1000000, RZ ;  /* 0x010000003a3a7824 */ /* 0x000fe200078e00ff */
[----:B------:R-:W-:Y:S01]  /*1790*/  IADD3 R40, P6, R18, UR12, RZ ;  /* 0x0000000c12287c10 */ /* 0x000fe2000ffde0ff */
[----:B------:R-:W-:Y:S01]  /*17a0*/  IMAD.WIDE.U32 R8, R39, UR16, R8 ;  /* 0x0000001027087c25 */ /* 0x000fe2000f8e0008 */
[----:B------:R-:W-:-:S02]  /*17b0*/  FMNMX R59, |R59|, R26, !PT ;  /* 0x0000001a3b3b7209 */ /* 0x000fc40007800200 */
[----:B------:R-:W-:Y:S01]  /*17c0*/  LOP3.LUT R28, R28, 0xffff, RZ, 0xc0, !PT ;  /* 0x0000ffff1c1c7812 */ /* 0x000fe200078ec0ff */
[----:B------:R-:W-:Y:S02]  /*17d0*/  VIADD R14, R14, 0xffffffff ;  /* 0xffffffff0e0e7836 */ /* 0x000fe40000000000 */
[----:B------:R-:W-:Y:S01]  /*17e0*/  IMAD R39, R39, UR6, RZ ;  /* 0x0000000627277c24 */ /* 0x000fe2000f8e02ff */
[----:B------:R-:W-:Y:S01]  /*17f0*/  IADD3 R26, P5, R18, UR15, RZ ;  /* 0x0000000f121a7c10 */ /* 0x000fe2000ffbe0ff */
[----:B------:R-:W-:Y:S01]  /*1800*/  ULDC.64 UR6, c[0x0][0x250] ;  /* 0x0000940000067ab9 */ /* 0x000fe20000000a00 */
[----:B------:R-:W-:Y:S01]  /*1810*/  IADD3.X R41, R19, UR13, RZ, P6, !PT ;  /* 0x0000000d13297c10 */ /* 0x000fe2000b7fe4ff */
[----:B------:R-:W-:Y:S01]  /*1820*/  IMAD.IADD R39, R39, 0x1, R9 ;  /* 0x0000000127277824 */ /* 0x000fe200078e0209 */
[----:B------:R-:W-:Y:S01]  /*1830*/  LOP3.LUT R45, R47, R58, RZ, 0xfc, !PT ;  /* 0x0000003a2f2d7212 */ /* 0x000fe200078efcff */
[----:B------:R-:W-:Y:S01]  /*1840*/  IMAD.SHL.U32 R9, R28, 0x1000000, RZ ;  /* 0x010000001c097824 */ /* 0x000fe200078e00ff */
[----:B------:R-:W-:-:S02]  /*1850*/  IADD3 R18, P6, R40, UR15, RZ ;  /* 0x0000000f28127c10 */ /* 0x000fc4000ffde0ff */
[----:B------:R-:W-:Y:S02]  /*1860*/  FMNMX R59, |R54|, R59, !PT ;  /* 0x0000003b363b7209 */ /* 0x000fe40007800200 */
[----:B------:R-:W-:Y:S02]  /*1870*/  LOP3.LUT R47, R14, 0x1f, RZ, 0xc0, !PT ;  /* 0x0000001f0e2f7812 */ /* 0x000fe400078ec0ff */
[----:B------:R-:W-:Y:S02]  /*1880*/  LOP3.LUT R57, R57, 0xffff, RZ, 0xc0, !PT ;  /* 0x0000ffff39397812 */ /* 0x000fe400078ec0ff */
[----:B------:R-:W-:Y:S02]  /*1890*/  IADD3.X R27, R19, UR18, RZ, P5, !PT ;  /* 0x00000012131b7c10 */ /* 0x000fe4000affe4ff */
[----:B------:R-:W-:Y:S02]  /*18a0*/  IADD3.X R19, R41, UR18, RZ, P6, !PT ;  /* 0x0000001229137c10 */ /* 0x000fe4000b7fe4ff */
[----:B------:R-:W-:-:S02]  /*18b0*/  FMNMX R59, |R46|, R59, !PT ;  /* 0x0000003b2e3b7209 */ /* 0x000fc40007800200 */
[-C--:B------:R-:W-:Y:S02]  /*18c0*/  IADD3 R47, P2, R47, R8.reuse, RZ ;  /* 0x000000082f2f7210 */ /* 0x080fe40007f5e0ff */
[----:B------:R-:W-:Y:S02]  /*18d0*/  IADD3 R14, P5, R25, R8, RZ ;  /* 0x00000008190e7210 */ /* 0x000fe40007fbe0ff */
[----:B------:R-:W-:Y:S01]  /*18e0*/  IADD3 R44, P6, R8, UR15, RZ ;  /* 0x0000000f082c7c10 */ /* 0x000fe2000ffde0ff */
[----:B------:R-:W-:Y:S01]  /*18f0*/  IMAD.SHL.U32 R8, R57, 0x1000000, RZ ;  /* 0x0100000039087824 */ /* 0x000fe200078e00ff */
[----:B------:R-:W-:Y:S01]  /*1900*/  LOP3.LUT R28, R56, R9, RZ, 0xfc, !PT ;  /* 0x00000009381c7212 */ /* 0x000fe200078efcff */
[----:B------:R-:W-:Y:S01]  /*1910*/  HADD2.F32 R9, -RZ, R11.H0_H0 ;  /* 0x2000000bff097230 */ /* 0x000fe20000004100 */
[----:B------:R-:W-:Y:S02]  /*1920*/  FMNMX R36, |R36|, R59, !PT ;  /* 0x0000003b24247209 */ /* 0x000fe40007800200 */
[----:B------:R-:W-:-:S02]  /*1930*/  LOP3.LUT R51, R51, R8, RZ, 0xfc, !PT ;  /* 0x0000000833337212 */ /* 0x000fc400078efcff */
[----:B------:R-:W-:Y:S02]  /*1940*/  FMNMX R36, |R29|, R36, !PT ;  /* 0x000000241d247209 */ /* 0x000fe40007800200 */
[----:B------:R-:W-:Y:S02]  /*1950*/  FSET.BF.GT.AND R8, R9, RZ, PT ;  /* 0x000000ff0908720a */ /* 0x000fe40003804000 */
[----:B------:R-:W-:Y:S01]  /*1960*/  FMNMX R46, RZ, R9, !PT ;  /* 0x00000009ff2e7209 */ /* 0x000fe20007800000 */
[----:B------:R-:W-:Y:S01]  /*1970*/  HADD2.F32 R9, -RZ, R11.H1_H1 ;  /* 0x3000000bff097230 */ /* 0x000fe20000004100 */
[----:B------:R-:W-:Y:S01]  /*1980*/  FMNMX R21, |R21|, R36, !PT ;  /* 0x0000002415157209 */ /* 0x000fe20007800200 */
[--C-:B------:R-:W-:Y:S02]  /*1990*/  HADD2.F32 R29, -RZ, R13.reuse.H0_H0 ;  /* 0x2000000dff1d7230 */ /* 0x100fe40000004100 */
[----:B------:R-:W-:Y:S01]  /*19a0*/  HADD2.F32 R36, -RZ, R13.H1_H1 ;  /* 0x3000000dff247230 */ /* 0x000fe20000004100 */
[----:B------:R-:W-:-:S02]  /*19b0*/  FSET.BF.GT.AND R13, R9, RZ, PT ;  /* 0x000000ff090d720a */ /* 0x000fc40003804000 */
[----:B------:R-:W-:Y:S01]  /*19c0*/  FMNMX R57, RZ, R9, !PT ;  /* 0x00000009ff397209 */ /* 0x000fe20007800000 */
[--C-:B------:R-:W-:Y:S02]  /*19d0*/  HADD2.F32 R9, -RZ, R22.reuse.H0_H0 ;  /* 0x20000016ff097230 */ /* 0x100fe40000004100 */
[----:B------:R-:W-:Y:S01]  /*19e0*/  FMUL R8, R8, R29 ;  /* 0x0000001d08087220 */ /* 0x000fe20000400000 */
[----:B------:R-:W-:Y:S01]  /*19f0*/  FMUL R11, R29, R46 ;  /* 0x0000002e1d0b7220 */ /* 0x000fe20000400000 */
[----:B------:R-:W-:Y:S02]  /*1a00*/  HADD2.F32 R46, -RZ, R22.H1_H1 ;  /* 0x30000016ff2e7230 */ /* 0x000fe40000004100 */
[----:B------:R-:W-:Y:S01]  /*1a10*/  FMUL R22, R8, R9 ;  /* 0x0000000908167220 */ /* 0x000fe20000400000 */
[--C-:B------:R-:W-:Y:S02]  /*1a20*/  HADD2.F32 R8, -RZ, R5.reuse.H0_H0 ;  /* 0x20000005ff087230 */ /* 0x100fe40000004100 */
[----:B------:R-:W-:-:S02]  /*1a30*/  HADD2.F32 R9, -RZ, R5.H1_H1 ;  /* 0x30000005ff097230 */ /* 0x000fc40000004100 */
[----:B------:R-:W-:Y:S01]  /*1a40*/  FMUL R29, R13, R36 ;  /* 0x000000240d1d7220 */ /* 0x000fe20000400000 */
[----:B------:R-:W-:Y:S01]  /*1a50*/  FMUL R13, R36, R57 ;  /* 0x00000039240d7220 */ /* 0x000fe20000400000 */
[--C-:B------:R-:W-:Y:S01]  /*1a60*/  HADD2.F32 R36, -RZ, R35.reuse.H0_H0 ;  /* 0x20000023ff247230 */ /* 0x100fe20000004100 */
[----:B------:R-:W-:Y:S01]  /*1a70*/  FMNMX R5, RZ, R8, !PT ;  /* 0x00000008ff057209 */ /* 0x000fe20007800000 */
[----:B------:R-:W-:Y:S01]  /*1a80*/  HADD2.F32 R57, -RZ, R35.H1_H1 ;  /* 0x30000023ff397230 */ /* 0x000fe20000004100 */
[----:B------:R-:W-:Y:S01]  /*1a90*/  FMNMX R54, RZ, R9, !PT ;  /* 0x00000009ff367209 */ /* 0x000fe20007800000 */
[----:B------:R-:W-:Y:S01]  /*1aa0*/  FMUL R29, R29, R46 ;  /* 0x0000002e1d1d7220 */ /* 0x000fe20000400000 */
[----:B------:R-:W-:Y:S02]  /*1ab0*/  FSET.BF.GT.AND R35, R8, RZ, PT ;  /* 0x000000ff0823720a */ /* 0x000fe40003804000 */
[----:B------:R-:W-:Y:S01]  /*1ac0*/  FSET.BF.GT.AND R46, R9, RZ, PT ;  /* 0x000000ff092e720a */ /* 0x000fe20003804000 */
[----:B------:R-:W-:Y:S01]  /*1ad0*/  FMUL R8, R36, R5 ;  /* 0x0000000524087220 */ /* 0x000fe20000400000 */
[----:B------:R-:W-:Y:S01]  /*1ae0*/  FMUL R5, R57, R54 ;  /* 0x0000003639057220 */ /* 0x000fe20000400000 */
[----:B------:R-:W-:Y:S01]  /*1af0*/  FMUL R35, R35, R36 ;  /* 0x0000002423237220 */ /* 0x000fe20000400000 */
[----:B------:R-:W-:-:S02]  /*1b00*/  HADD2.F32 R54, -RZ, R24.H0_H0 ;  /* 0x20000018ff367230 */ /* 0x000fc40000004100 */
[----:B------:R-:W-:Y:S01]  /*1b10*/  FMUL R36, R46, R57 ;  /* 0x000000392e247220 */ /* 0x000fe20000400000 */
[----:B------:R-:W-:Y:S01]  /*1b20*/  HADD2.F32 R9, -RZ, R24.H1_H1 ;  /* 0x30000018ff097230 */ /* 0x000fe20000004100 */
[----:B------:R0:W-:Y:S01]  /*1b30*/  STG.E.U16 desc[UR8][R40.64], R43 ;  /* 0x0000002b28007986 */ /* 0x0001e2000c101508 */
[----:B------:R-:W-:Y:S01]  /*1b40*/  FMUL R46, R11, UR10 ;  /* 0x0000000a0b2e7c20 */ /* 0x000fe20008400000 */
[----:B------:R-:W-:Y:S01]  /*1b50*/  FMUL R24, R13, UR10 ;  /* 0x0000000a0d187c20 */ /* 0x000fe20008400000 */
[--C-:B------:R-:W-:Y:S02]  /*1b60*/  HADD2.F32 R57, -RZ, R42.reuse.H0_H0 ;  /* 0x2000002aff397230 */ /* 0x100fe40000004100 */
[----:B------:R-:W-:Y:S01]  /*1b70*/  HADD2.F32 R42, -RZ, R42.H1_H1 ;  /* 0x3000002aff2a7230 */ /* 0x000fe20000004100 */
[----:B------:R1:W-:Y:S01]  /*1b80*/  STG.E.U16 desc[UR8][R26.64], R49 ;  /* 0x000000311a007986 */ /* 0x0003e2000c101508 */
[----:B------:R-:W-:Y:S01]  /*1b90*/  FMUL R58, R8, UR10 ;  /* 0x0000000a083a7c20 */ /* 0x000fe20008400000 */
[----:B------:R-:W-:Y:S01]  /*1ba0*/  F2FP.SATFINITE.E4M3.F32.PACK_AB_MERGE_C R56, RZ, R46, RZ ;  /* 0x0000002eff38723e */ /* 0x000fe200048070ff */
[----:B0-----:R-:W-:Y:S01]  /*1bb0*/  FMUL R40, R5, UR10 ;  /* 0x0000000a05287c20 */ /* 0x001fe20008400000 */
[----:B------:R0:W-:Y:S01]  /*1bc0*/  STG.E.U16 desc[UR8][R18.64], R53 ;  /* 0x0000003512007986 */ /* 0x0001e2000c101508 */
[----:B------:R-:W-:-:S03]  /*1bd0*/  FMNMX R46, RZ, R42, !PT ;  /* 0x0000002aff2e7209 */ /* 0x000fc60007800000 */
[----:B------:R-:W-:Y:S02]  /*1be0*/  F2FP.SATFINITE.E4M3.F32.PACK_AB_MERGE_C R43, RZ, R40, RZ ;  /* 0x00000028ff2b723e */ /* 0x000fe400048070ff */
[----:B-1----:R-:W-:Y:S02]  /*1bf0*/  F2FP.SATFINITE.E4M3.F32.PACK_AB_MERGE_C R27, RZ, R24, RZ ;  /* 0x00000018ff1b723e */ /* 0x002fe400048070ff */
[----:B------:R-:W-:Y:S02]  /*1c00*/  F2FP.SATFINITE.E4M3.F32.PACK_AB_MERGE_C R58, RZ, R58, RZ ;  /* 0x0000003aff3a723e */ /* 0x000fe400048070ff */
[----:B0-----:R-:W-:Y:S02]  /*1c10*/  FMNMX R19, RZ, R57, !PT ;  /* 0x00000039ff137209 */ /* 0x001fe40007800000 */
[----:B------:R-:W-:Y:S01]  /*1c20*/  PRMT R24, R27, 0x7604, R56 ;  /* 0x000076041b187816 */ /* 0x000fe20000000038 */
[----:B------:R-:W-:Y:S01]  /*1c30*/  FMUL R46, R9, R46 ;  /* 0x0000002e092e7220 */ /* 0x000fe20000400000 */
[----:B------:R-:W-:Y:S01]  /*1c40*/  LOP3.LUT R53, R56, 0xff, RZ, 0xc0, !PT ;  /* 0x000000ff38357812 */ /* 0x000fe200078ec0ff */
[----:B------:R-:W-:Y:S01]  /*1c50*/  FMUL R56, R54, R19 ;  /* 0x0000001336387220 */ /* 0x000fe20000400000 */
[----:B------:R-:W-:-:S02]  /*1c60*/  LOP3.LUT R27, R27, 0xff, RZ, 0xc0, !PT ;  /* 0x000000ff1b1b7812 */ /* 0x000fc400078ec0ff */
[C---:B------:R-:W-:Y:S02]  /*1c70*/  LOP3.LUT R18, R43.reuse, 0xffff, RZ, 0xc0, !PT ;  /* 0x0000ffff2b127812 */ /* 0x040fe400078ec0ff */
[----:B------:R-:W-:Y:S01]  /*1c80*/  PRMT R41, R43, 0x7604, R58 ;  /* 0x000076042b297816 */ /* 0x000fe2000000003a */
[----:B------:R-:W-:Y:S01]  /*1c90*/  FMUL R26, R56, UR10 ;  /* 0x0000000a381a7c20 */ /* 0x000fe20008400000 */
[----:B------:R-:W-:Y:S01]  /*1ca0*/  PRMT R43, R18, 0x7604, R27 ;  /* 0x00007604122b7816 */ /* 0x000fe2000000001b */
[----:B------:R-:W-:Y:S01]  /*1cb0*/  FMUL R27, R46, UR10 ;  /* 0x0000000a2e1b7c20 */ /* 0x000fe20008400000 */
[----:B------:R-:W-:Y:S02]  /*1cc0*/  FSET.BF.GT.AND R18, R42, RZ, PT ;  /* 0x000000ff2a12720a */ /* 0x000fe40003804000 */
[----:B------:R-:W-:Y:S02]  /*1cd0*/  F2FP.SATFINITE.E4M3.F32.PACK_AB_MERGE_C R26, RZ, R26, RZ ;  /* 0x0000001aff1a723e */ /* 0x000fe400048070ff */
[----:B------:R-:W-:Y:S01]  /*1ce0*/  F2FP.SATFINITE.E4M3.F32.PACK_AB_MERGE_C R27, RZ, R27, RZ ;  /* 0x0000001bff1b723e */ /* 0x000fe200048070ff */
[----:B------:R-:W-:Y:S01]  /*1cf0*/  FMUL R18, R18, R9 ;  /* 0x0000000912127220 */ /* 0x000fe20000400000 */
[----:B------:R-:W-:-:S02]  /*1d00*/  FSET.BF.GT.AND R19, R57, RZ, PT ;  /* 0x000000ff3913720a */ /* 0x000fc40003804000 */
[----:B------:R-:W-:Y:S02]  /*1d10*/  LOP3.LUT R40, R26, 0xff, RZ, 0xc0, !PT ;  /* 0x000000ff1a287812 */ /* 0x000fe400078ec0ff */
[C---:B------:R-:W-:Y:S01]  /*1d20*/  PRMT R9, R27.reuse, 0x7604, R26 ;  /* 0x000076041b097816 */ /* 0x040fe2000000001a */
[--C-:B------:R-:W-:Y:S01]  /*1d30*/  HADD2.F32 R26, -RZ, R38.reuse.H0_H0 ;  /* 0x20000026ff1a7230 */ /* 0x100fe20000004100 */
[----:B------:R-:W-:Y:S01]  /*1d40*/  LOP3.LUT R42, R27, 0xff, RZ, 0xc0, !PT ;  /* 0x000000ff1b2a7812 */ /* 0x000fe200078ec0ff */
[----:B------:R-:W-:Y:S02]  /*1d50*/  HADD2.F32 R38, -RZ, R38.H1_H1 ;  /* 0x30000026ff267230 */ /* 0x000fe40000004100 */
[----:B------:R-:W-:Y:S01]  /*1d60*/  FMUL R19, R19, R54 ;  /* 0x0000003613137220 */ /* 0x000fe20000400000 */
[--C-:B------:R-:W-:Y:S01]  /*1d70*/  HADD2.F32 R27, -RZ, R33.reuse.H0_H0 ;  /* 0x20000021ff1b7230 */ /* 0x100fe20000004100 */
[----:B------:R-:W-:Y:S02]  /*1d80*/  FMNMX R54, RZ, R26, !PT ;  /* 0x0000001aff367209 */ /* 0x000fe40007800000 */
[----:B------:R-:W-:Y:S01]  /*1d90*/  PRMT R43, R43, 0x5410, R42 ;  /* 0x000054102b2b7816 */ /* 0x000fe2000000002a */
[----:B------:R-:W-:Y:S01]  /*1da0*/  HADD2.F32 R33, -RZ, R33.H1_H1 ;  /* 0x30000021ff217230 */ /* 0x000fe20000004100 */
[----:B------:R-:W-:-:S02]  /*1db0*/  LOP3.LUT R58, R58, 0xffff, RZ, 0xc0, !PT ;  /* 0x0000ffff3a3a7812 */ /* 0x000fc400078ec0ff */
[----:B------:R-:W-:Y:S02]  /*1dc0*/  FSET.BF.GT.AND R42, R26, RZ, PT ;  /* 0x000000ff1a2a720a */ /* 0x000fe40003804000 */
[----:B------:R-:W-:Y:S01]  /*1dd0*/  FMNMX R26, RZ, R38, !PT ;  /* 0x00000026ff1a7209 */ /* 0x000fe20007800000 */
[----:B------:R-:W-:Y:S01]  /*1de0*/  FMUL R54, R27, R54 ;  /* 0x000000361b367220 */ /* 0x000fe20000400000 */
[----:B------:R-:W-:Y:S02]  /*1df0*/  PRMT R53, R58, 0x7604, R53 ;  /* 0x000076043a357816 */ /* 0x000fe40000000035 */
[----:B------:R-:W-:Y:S01]  /*1e00*/  FSET.BF.GT.AND R58, R38, RZ, PT ;  /* 0x000000ff263a720a */ /* 0x000fe20003804000 */
[----:B------:R-:W-:Y:S01]  /*1e10*/  FMUL R38, R33, R26 ;  /* 0x0000001a21267220 */ /* 0x000fe20000400000 */
[----:B------:R-:W-:Y:S01]  /*1e20*/  FMUL R26, R54, UR10 ;  /* 0x0000000a361a7c20 */ /* 0x000fe20008400000 */
[----:B------:R-:W-:Y:S02]  /*1e30*/  FMUL R42, R42, R27 ;  /* 0x0000001b2a2a7220 */ /* 0x000fe40000400000 */
[----:B------:R-:W-:-:S02]  /*1e40*/  FMUL R27, R38, UR10 ;  /* 0x0000000a261b7c20 */ /* 0x000fc40008400000 */
[----:B------:R-:W-:-:S03]  /*1e50*/  F2FP.SATFINITE.E4M3.F32.PACK_AB_MERGE_C R26, RZ, R26, RZ ;  /* 0x0000001aff1a723e */ /* 0x000fc600048070ff */
[----:B------:R-:W-:Y:S02]  /*1e60*/  F2FP.SATFINITE.E4M3.F32.PACK_AB_MERGE_C R49, RZ, R27, RZ ;  /* 0x0000001bff31723e */ /* 0x000fe400048070ff */
[----:B------:R-:W-:Y:S01]  /*1e70*/  LOP3.LUT R27, R26, 0xffff, RZ, 0xc0, !PT ;  /* 0x0000ffff1a1b7812 */ /* 0x000fe200078ec0ff */
[----:B------:R-:W-:Y:S01]  /*1e80*/  FMUL R58, R58, R33 ;  /* 0x000000213a3a7220 */ /* 0x000fe20000400000 */
[----:B------:R-:W-:Y:S02]  /*1e90*/  PRMT R33, R49, 0x7604, R26 ;  /* 0x0000760431217816 */ /* 0x000fe4000000001a */
[----:B------:R-:W-:Y:S01]  /*1ea0*/  PRMT R53, R53, 0x5410, R40 ;  /* 0x0000541035357816 */ /* 0x000fe20000000028 */
[----:B------:R-:W-:-:S05]  /*1eb0*/  IMAD.SHL.U32 R26, R27, 0x1000000, RZ ;  /* 0x010000001b1a7824 */ /* 0x000fca00078e00ff */
[----:B------:R-:W-:Y:S01]  /*1ec0*/  LOP3.LUT R53, R53, R26, RZ, 0xfc, !PT ;  /* 0x0000001a35357212 */ /* 0x000fe200078efcff */
[----:B------:R-:W-:Y:S02]  /*1ed0*/  HADD2.F32 R26, -RZ, R15.H0_H0 ;  /* 0x2000000fff1a7230 */ /* 0x000fe40000004100 */
[----:B------:R-:W-:-:S03]  /*1ee0*/  FMUL R59, R22, UR10 ;  /* 0x0000000a163b7c20 */ /* 0x000fc60008400000 */
[----:B------:R-:W-:Y:S01]  /*1ef0*/  FMUL R35, R35, R26 ;  /* 0x0000001a23237220 */ /* 0x000fe20000400000 */
[----:B------:R-:W-:Y:S01]  /*1f00*/  HADD2.F32 R15, -RZ, R15.H1_H1 ;  /* 0x3000000fff0f7230 */ /* 0x000fe20000004100 */
[----:B------:R-:W-:Y:S02]  /*1f10*/  FMNMX R26, R21, |R22|, !PT ;  /* 0x40000016151a7209 */ /* 0x000fe40007800000 */
[----:B------:R-:W-:Y:S01]  /*1f20*/  FMUL R57, R35, UR10 ;  /* 0x0000000a23397c20 */ /* 0x000fe20008400000 */
[----:B------:R-:W-:Y:S01]  /*1f30*/  LOP3.LUT R49, R49, 0xffff, RZ, 0xc0, !PT ;  /* 0x0000ffff31317812 */ /* 0x000fe200078ec0ff */
[----:B------:R-:W-:Y:S01]  /*1f40*/  HADD2.F32 R22, -RZ, R12.H0_H0 ;  /* 0x2000000cff167230 */ /* 0x000fe20000004100 */
[----:B------:R-:W-:Y:S01]  /*1f50*/  FMNMX R26, |R29|, R26, !PT ;  /* 0x0000001a1d1a7209 */ /* 0x000fe20007800200 */
[----:B------:R-:W-:Y:S01]  /*1f60*/  FMUL R36, R36, R15 ;  /* 0x0000000f24247220 */ /* 0x000fe20000400000 */
[----:B------:R-:W-:Y:S02]  /*1f70*/  F2FP.SATFINITE.E4M3.F32.PACK_AB_MERGE_C R59, RZ, R59, RZ ;  /* 0x0000003bff3b723e */ /* 0x000fe400048070ff */
[----:B------:R-:W-:Y:S01]  /*1f80*/  F2FP.SATFINITE.E4M3.F32.PACK_AB_MERGE_C R57, RZ, R57, RZ ;  /* 0x00000039ff39723e */ /* 0x000fe200048070ff */
[----:B------:R-:W-:Y:S01]  /*1f90*/  IMAD.SHL.U32 R40, R49, 0x1000000, RZ ;  /* 0x0100000031287824 */ /* 0x000fe200078e00ff */
[----:B------:R-:W-:Y:S01]  /*1fa0*/  FMNMX R15, |R35|, R26, !PT ;  /* 0x0000001a230f7209 */ /* 0x000fe20007800200 */
[----:B------:R-:W-:Y:S01]  /*1fb0*/  FMUL R29, R29, UR10 ;  /* 0x0000000a1d1d7c20 */ /* 0x000fe20008400000 */
[----:B------:R-:W-:Y:S01]  /*1fc0*/  FMUL R21, R19, R22 ;  /* 0x0000001613157220 */ /* 0x000fe20000400000 */
[----:B------:R-:W-:Y:S01]  /*1fd0*/  LOP3.LUT R61, R59, 0xff, RZ, 0xc0, !PT ;  /* 0x000000ff3b3d7812 */ /* 0x000fe200078ec0ff */
[----:B------:R-:W-:Y:S01]  /*1fe0*/  FMUL R19, R36, UR10 ;  /* 0x0000000a24137c20 */ /* 0x000fe20008400000 */
[----:B------:R-:W-:-:S02]  /*1ff0*/  LOP3.LUT R26, R57, 0xffff, RZ, 0xc0, !PT ;  /* 0x0000ffff391a7812 */ /* 0x000fc400078ec0ff */
[----:B------:R-:W-:Y:S01]  /*2000*/  LOP3.LUT R43, R43, R40, RZ, 0xfc, !PT ;  /* 0x000000282b2b7212 */ /* 0x000fe200078efcff */
[----:B------:R-:W-:Y:S01]  /*2010*/  FMUL R40, R21, UR10 ;  /* 0x0000000a15287c20 */ /* 0x000fe20008400000 */
[----:B------:R-:W-:Y:S02]  /*2020*/  PRMT R61, R26, 0x7604, R61 ;  /* 0x000076041a3d7816 */ /* 0x000fe4000000003d */
[----:B------:R-:W-:Y:S02]  /*2030*/  F2FP.SATFINITE.E4M3.F32.PACK_AB_MERGE_C R22, RZ, R29, RZ ;  /* 0x0000001dff16723e */ /* 0x000fe400048070ff */
[----:B------:R-:W-:Y:S02]  /*2040*/  F2FP.SATFINITE.E4M3.F32.PACK_AB_MERGE_C R26, RZ, R19, RZ ;  /* 0x00000013ff1a723e */ /* 0x000fe400048070ff */
[C---:B------:R-:W-:Y:S02]  /*2050*/  PRMT R59, R22.reuse, 0x7604, R59 ;  /* 0x00007604163b7816 */ /* 0x040fe4000000003b */
[----:B------:R-:W-:-:S02]  /*2060*/  LOP3.LUT R49, R22, 0xff, RZ, 0xc0, !PT ;  /* 0x000000ff16317812 */ /* 0x000fc400078ec0ff */
[----:B------:R-:W-:Y:S02]  /*2070*/  PRMT R57, R26, 0x7604, R57 ;  /* 0x000076041a397816 */ /* 0x000fe40000000039 */
[----:B------:R-:W-:Y:S01]  /*2080*/  FMNMX R22, |R36|, R15, !PT ;  /* 0x0000000f24167209 */ /* 0x000fe20007800200 */
[----:B------:R-:W-:Y:S01]  /*2090*/  HADD2.F32 R15, -RZ, R12.H1_H1 ;  /* 0x3000000cff0f7230 */ /* 0x000fe20000004100 */
[----:B------:R-:W-:Y:S02]  /*20a0*/  LOP3.LUT R26, R26, 0xffff, RZ, 0xc0, !PT ;  /* 0x0000ffff1a1a7812 */ /* 0x000fe400078ec0ff */
[----:B------:R-:W-:Y:S02]  /*20b0*/  F2FP.SATFINITE.E4M3.F32.PACK_AB_MERGE_C R40, RZ, R40, RZ ;  /* 0x00000028ff28723e */ /* 0x000fe400048070ff */
[----:B------:R-:W-:Y:S01]  /*20c0*/  PRMT R49, R26, 0x7604, R49 ;  /* 0x000076041a317816 */ /* 0x000fe20000000031 */
[----:B------:R-:W-:Y:S01]  /*20d0*/  FMUL R26, R18, R15 ;  /* 0x0000000f121a7220 */ /* 0x000fe20000400000 */
[----:B------:R-:W-:-:S04]  /*20e0*/  LOP3.LUT R12, R40, 0xff, RZ, 0xc0, !PT ;  /* 0x000000ff280c7812 */ /* 0x000fc800078ec0ff */
[----:B------:R-:W-:Y:S01]  /*20f0*/  PRMT R61, R61, 0x5410, R12 ;  /* 0x000054103d3d7816 */ /* 0x000fe2000000000c */
[----:B------:R-:W-:Y:S01]  /*2100*/  FMUL R12, R26, UR10 ;  /* 0x0000000a1a0c7c20 */ /* 0x000fe20008400000 */
[----:B------:R-:W-:Y:S01]  /*2110*/  IMAD.X R15, RZ, RZ, R39, P5 ;  /* 0x000000ffff0f7224 */ /* 0x000fe200028e0627 */
[----:B------:R-:W-:Y:S01]  /*2120*/  IADD3 R67, P5, R14, UR15, RZ ;  /* 0x0000000f0e437c10 */ /* 0x000fe2000ffbe0ff */
[----:B------:R-:W-:Y:S02]  /*2130*/  IMAD.U32 R19, RZ, RZ, UR16 ;  /* 0x00000010ff137e24 */ /* 0x000fe4000f8e00ff */
[----:B------:R-:W-:Y:S02]  /*2140*/  F2FP.SATFINITE.E4M3.F32.PACK_AB_MERGE_C R27, RZ, R12, RZ ;  /* 0x0000000cff1b723e */ /* 0x000fe400048070ff */
[----:B------:R-:W-:Y:S01]  /*2150*/  IMAD.WIDE.U32 R18, R19, 0x5, R14 ;  /* 0x0000000513127825 */ /* 0x000fe200078e000e */
[----:B------:R-:W-:Y:S02]  /*2160*/  IADD3.X R14, R15, UR18, RZ, P5, !PT ;  /* 0x000000120f0e7c10 */ /* 0x000fe4000affe4ff */
[----:B------:R-:W-:-:S02]  /*2170*/  PRMT R40, R27, 0x7604, R40 ;  /* 0x000076041b287816 */ /* 0x000fc40000000028 */
[----:B------:R-:W-:Y:S01]  /*2180*/  LOP3.LUT R36, R27, 0xff, RZ, 0xc0, !PT ;  /* 0x000000ff1b247812 */ /* 0x000fe200078ec0ff */
[--C-:B--2---:R-:W-:Y:S01]  /*2190*/  HADD2.F32 R27, -RZ, R17.reuse.H0_H0 ;  /* 0x20000011ff1b7230 */ /* 0x104fe20000004100 */
[C---:B------:R-:W-:Y:S01]  /*21a0*/  SHF.L.U64.HI R15, R67.reuse, 0x2, R14 ;  /* 0x00000002430f7819 */ /* 0x040fe2000001020e */
[----:B------:R-:W-:Y:S02]  /*21b0*/  HADD2.F32 R17, -RZ, R17.H1_H1 ;  /* 0x30000011ff117230 */ /* 0x000fe40000004100 */
[----:B------:R-:W-:-:S03]  /*21c0*/  IMAD.SHL.U32 R67, R67, 0x4, RZ ;  /* 0x0000000443437824 */ /* 0x000fc600078e00ff */
[----:B------:R-:W-:Y:S01]  /*21d0*/  FMUL R58, R58, R17 ;  /* 0x000000113a3a7220 */ /* 0x000fe20000400000 */
[----:B------:R-:W-:Y:S02]  /*21e0*/  IADD3.X R17, R48, UR4, RZ, P4, P3 ;  /* 0x0000000430117c10 */ /* 0x000fe4000a7e64ff */
[C---:B------:R-:W-:Y:S02]  /*21f0*/  IADD3 R68, P5, R67.reuse, R64, RZ ;  /* 0x0000004043447210 */ /* 0x040fe40007fbe0ff */
[----:B------:R-:W-:Y:S02]  /*2200*/  IADD3 R66, P4, R67, R2, RZ ;  /* 0x0000000243427210 */ /* 0x000fe40007f9e0ff */
[C---:B------:R-:W-:Y:S01]  /*2210*/  LEA R14, P3, R4.reuse, R50, 0x2 ;  /* 0x00000032040e7211 */ /* 0x040fe200078610ff */
[C---:B------:R-:W-:Y:S02]  /*2220*/  IMAD.X R69, R15.reuse, 0x1, R3, P5 ;  /* 0x000000010f457824 */ /* 0x040fe400028e0603 */
[----:B------:R-:W-:Y:S01]  /*2230*/  IMAD.X R67, R15, 0x1, R10, P4 ;  /* 0x000000010f437824 */ /* 0x000fe200020e060a */
[----:B------:R-:W-:-:S02]  /*2240*/  LEA.HI.X R15, R4, R31, R17, 0x2, P3 ;  /* 0x0000001f040f7211 */ /* 0x000fc400018f1411 */
[----:B------:R-:W-:Y:S01]  /*2250*/  IADD3 R62, P3, R14, UR11, RZ ;  /* 0x0000000b0e3e7c10 */ /* 0x000fe2000ff7e0ff */
[----:B------:R-:W-:Y:S01]  /*2260*/  VIADD R19, R19, UR5 ;  /* 0x0000000513137c36 */ /* 0x000fe20008000000 */
[----:B------:R0:W2:Y:S02]  /*2270*/  LDG.E R4, desc[UR8][R68.64] ;  /* 0x0000000844047981 */ /* 0x0000a4000c1e1900 */
[----:B------:R-:W-:Y:S02]  /*2280*/  IADD3.X R63, R15, UR4, RZ, P3, !PT ;  /* 0x000000040f3f7c10 */ /* 0x000fe40009ffe4ff */
[----:B------:R-:W-:Y:S01]  /*2290*/  IADD3 R70, P3, R62, UR11, RZ ;  /* 0x0000000b3e467c10 */ /* 0x000fe2000ff7e0ff */
[----:B------:R1:W3:Y:S01]  /*22a0*/  LDG.E R17, desc[UR8][R66.64] ;  /* 0x0000000842117981 */ /* 0x0002e2000c1e1900 */
[C---:B------:R-:W-:Y:S01]  /*22b0*/  SHF.L.U64.HI R12, R18.reuse, 0x2, R19 ;  /* 0x00000002120c7819 */ /* 0x040fe20000010213 */
[----:B------:R-:W-:Y:S01]  /*22c0*/  IMAD.SHL.U32 R19, R18, 0x4, RZ ;  /* 0x0000000412137824 */ /* 0x000fe200078e00ff */
[----:B------:R-:W-:Y:S01]  /*22d0*/  IADD3.X R71, R63, UR4, RZ, P3, !PT ;  /* 0x000000043f477c10 */ /* 0x000fe20009ffe4ff */
[----:B------:R4:W5:Y:S01]  /*22e0*/  LDG.E R29, desc[UR8][R14.64] ;  /* 0x000000080e1d7981 */ /* 0x000962000c1e1900 */
[----:B0-----:R-:W-:-:S04]  /*22f0*/  IADD3 R68, P3, R70, UR11, RZ ;  /* 0x0000000b46447c10 */ /* 0x001fc8000ff7e0ff */
[----:B------:R-:W-:Y:S02]  /*2300*/  IADD3.X R69, R71, UR4, RZ, P3, !PT ;  /* 0x0000000447457c10 */ /* 0x000fe40009ffe4ff */
[----:B-1----:R-:W-:-:S05]  /*2310*/  IADD3 R66, P3, R19, R64, RZ ;  /* 0x0000004013427210 */ /* 0x002fca0007f7e0ff */
[----:B------:R-:W-:Y:S01]  /*2320*/  IMAD.X R67, R12, 0x1, R3, P3 ;  /* 0x000000010c437824 */ /* 0x000fe200018e0603 */
[----:B------:R-:W-:Y:S02]  /*2330*/  PRMT R49, R49, 0x5410, R36 ;  /* 0x0000541031317816 */ /* 0x000fe40000000024 */
[----:B------:R-:W-:Y:S02]  /*2340*/  FMNMX R21, |R21|, R22, !PT ;  /* 0x0000001615157209 */ /* 0x000fe40007800200 */
[----:B------:R-:W3:Y:S02]  /*2350*/  LDG.E R36, desc[UR8][R66.64] ;  /* 0x0000000842247981 */ /* 0x000ee4000c1e1900 */
[----:B------:R-:W-:Y:S02]  /*2360*/  FMNMX R21, |R26|, R21, !PT ;  /* 0x000000151a157209 */ /* 0x000fe40007800200 */
[----:B------:R0:W3:Y:S01]  /*2370*/  LDG.E R26, desc[UR8][R62.64] ;  /* 0x000000083e1a7981 */ /* 0x0000e2000c1e1900 */
[----:B------:R-:W-:Y:S01]  /*2380*/  FMUL R42, R42, R27 ;  /* 0x0000001b2a2a7220 */ /* 0x000fe20000400000 */
[----:B----4-:R-:W-:-:S02]  /*2390*/  IADD3 R14, P3, R66, UR15, RZ ;  /* 0x0000000f420e7c10 */ /* 0x010fc4000ff7e0ff */
[----:B------:R-:W4:Y:S02]  /*23a0*/  LDG.E R27, desc[UR8][R68.64] ;  /* 0x00000008441b7981 */ /* 0x000f24000c1e1900 */
[----:B------:R-:W-:Y:S02]  /*23b0*/  IADD3.X R15, R67, UR18, RZ, P3, !PT ;  /* 0x00000012430f7c10 */ /* 0x000fe40009ffe4ff */
[----:B------:R-:W-:-:S03]  /*23c0*/  FMNMX R21, |R42|, R21, !PT ;  /* 0x000000152a157209 */ /* 0x000fc60007800200 */
[----:B------:R1:W4:Y:S01]  /*23d0*/  LDG.E R22, desc[UR8][R14.64] ;  /* 0x000000080e167981 */ /* 0x000322000c1e1900 */
[----:B------:R-:W-:-:S04]  /*23e0*/  FMNMX R18, |R58|, R21, !PT ;  /* 0x000000153a127209 */ /* 0x000fc80007800200 */
[----:B------:R-:W-:Y:S02]  /*23f0*/  FMNMX R18, |R11|, R18, !PT ;  /* 0x000000120b127209 */ /* 0x000fe40007800200 */
[----:B------:R-:W4:Y:S01]  /*2400*/  LDG.E R11, desc[UR8][R70.64] ;  /* 0x00000008460b7981 */ /* 0x000f22000c1e1900 */
[----:B0-----:R-:W-:Y:S02]  /*2410*/  IADD3 R62, P3, R14, UR15, RZ ;  /* 0x0000000f0e3e7c10 */ /* 0x001fe4000ff7e0ff */
[----:B------:R-:W-:Y:S02]  /*2420*/  FMNMX R13, |R13|, R18, !PT ;  /* 0x000000120d0d7209 */ /* 0x000fe40007800200 */
[----:B------:R-:W-:Y:S02]  /*2430*/  IADD3.X R63, R15, UR18, RZ, P3, !PT ;  /* 0x000000120f3f7c10 */ /* 0x000fe40009ffe4ff */
[----:B------:R-:W-:-:S03]  /*2440*/  IADD3 R18, P3, R19, R2, RZ ;  /* 0x0000000213127210 */ /* 0x000fc60007f7e0ff */
[----:B------:R-:W4:Y:S02]  /*2450*/  LDG.E R35, desc[UR8][R62.64] ;  /* 0x000000083e237981 */ /* 0x000f24000c1e1900 */
[----:B------:R-:W-:-:S05]  /*2460*/  IMAD.X R19, R12, 0x1, R10, P3 ;  /* 0x000000010c137824 */ /* 0x000fca00018e060a */
[----:B------:R0:W4:Y:S01]  /*2470*/  LDG.E R21, desc[UR8][R18.64] ;  /* 0x0000000812157981 */ /* 0x000122000c1e1900 */
[----:B------:R-:W-:Y:S02]  /*2480*/  IADD3 R12, P3, R18, UR15, RZ ;  /* 0x0000000f120c7c10 */ /* 0x000fe4000ff7e0ff */
[----:B------:R-:W-:Y:S02]  /*2490*/  FMNMX R8, |R8|, R13, !PT ;  /* 0x0000000d08087209 */ /* 0x000fe40007800200 */
[----:B------:R-:W-:Y:S02]  /*24a0*/  IADD3.X R13, R19, UR18, RZ, P3, !PT ;  /* 0x00000012130d7c10 */ /* 0x000fe40009ffe4ff */
[----:B------:R-:W-:-:S03]  /*24b0*/  FMNMX R65, |R5|, R8, !PT ;  /* 0x0000000805417209 */ /* 0x000fc60007800200 */
[----:B------:R0:W4:Y:S01]  /*24c0*/  LDG.E R5, desc[UR8][R12.64] ;  /* 0x000000080c057981 */ /* 0x000122000c1e1900 */
[----:B-1----:R-:W-:-:S04]  /*24d0*/  IADD3 R14, P3, R12, UR15, RZ ;  /* 0x0000000f0c0e7c10 */ /* 0x002fc8000ff7e0ff */
[----:B------:R-:W-:-:S05]  /*24e0*/  IADD3.X R15, R13, UR18, RZ, P3, !PT ;  /* 0x000000120d0f7c10 */ /* 0x000fca0009ffe4ff */
[----:B------:R1:W4:Y:S01]  /*24f0*/  LDG.E R8, desc[UR8][R14.64] ;  /* 0x000000080e087981 */ /* 0x000322000c1e1900 */
[----:B------:R-:W-:Y:S01]  /*2500*/  FMUL R42, R42, UR10 ;  /* 0x0000000a2a2a7c20 */ /* 0x000fe20008400000 */
[----:B------:R-:W-:-:S04]  /*2510*/  FMUL R58, R58, UR10 ;  /* 0x0000000a3a3a7c20 */ /* 0x000fc80008400000 */
[----:B------:R-:W-:Y:S02]  /*2520*/  F2FP.SATFINITE.E4M3.F32.PACK_AB_MERGE_C R42, RZ, R42, RZ ;  /* 0x0000002aff2a723e */ /* 0x000fe400048070ff */
[----:B0-----:R-:W-:Y:S02]  /*2530*/  F2FP.SATFINITE.E4M3.F32.PACK_AB_MERGE_C R19, RZ, R58, RZ ;  /* 0x0000003aff13723e */ /* 0x001fe400048070ff */
[----:B------:R-:W-:Y:S02]  /*2540*/  LOP3.LUT R18, R42, 0xffff, RZ, 0xc0, !PT ;  /* 0x0000ffff2a127812 */ /* 0x000fe400078ec0ff */
[C---:B------:R-:W-:Y:S02]  /*2550*/  PRMT R42, R19.reuse, 0x7604, R42 ;  /* 0x00007604132a7816 */ /* 0x040fe4000000002a */
[----:B------:R-:W-:Y:S02]  /*2560*/  LOP3.LUT R19, R19, 0xffff, RZ, 0xc0, !PT ;  /* 0x0000ffff13137812 */ /* 0x000fe400078ec0ff */
[----:B------:R-:W-:-:S03]  /*2570*/  FMNMX R65, |R56|, R65, !PT ;  /* 0x0000004138417209 */ /* 0x000fc60007800200 */
[----:B------:R-:W-:Y:S01]  /*2580*/  IMAD.SHL.U32 R12, R19, 0x1000000, RZ ;  /* 0x01000000130c7824 */ /* 0x000fe200078e00ff */
[----:B------:R-:W-:Y:S01]  /*2590*/  FMNMX R63, |R46|, R65, !PT ;  /* 0x000000412e3f7209 */ /* 0x000fe20007800200 */
[----:B------:R-:W-:Y:S02]  /*25a0*/  IMAD.SHL.U32 R18, R18, 0x1000000, RZ ;  /* 0x0100000012127824 */ /* 0x000fe400078e00ff */
[----:B------:R-:W-:Y:S01]  /*25b0*/  IMAD.SHL.U32 R46, R47, 0x2, RZ ;  /* 0x000000022f2e7824 */ /* 0x000fe200078e00ff */
[----:B------:R-:W-:Y:S01]  /*25c0*/  LOP3.LUT R49, R49, R12, RZ, 0xfc, !PT ;  /* 0x0000000c31317212 */ /* 0x000fe200078efcff */
[----:B------:R-:W-:Y:S01]  /*25d0*/  IMAD.X R12, RZ, RZ, R39, P2 ;  /* 0x000000ffff0c7224 */ /* 0x000fe200010e0627 */
[----:B------:R-:W-:Y:S02]  /*25e0*/  LOP3.LUT R61, R61, R18, RZ, 0xfc, !PT ;  /* 0x000000123d3d7212 */ /* 0x000fe400078efcff */
[----:B------:R-:W-:Y:S02]  /*25f0*/  IADD3 R18, P2, R46, R37, RZ ;  /* 0x000000252e127210 */ /* 0x000fe40007f5e0ff */
[----:B------:R-:W-:-:S02]  /*2600*/  SHF.L.U64.HI R47, R47, 0x1, R12 ;  /* 0x000000012f2f7819 */ /* 0x000fc4000001020c */
[----:B-1----:R-:W-:Y:S02]  /*2610*/  IADD3.X R15, RZ, UR4, R48, P0, P1 ;  /* 0x00000004ff0f7c10 */ /* 0x002fe400087e2430 */
[----:B------:R-:W-:Y:S01]  /*2620*/  IADD3 R52, P0, R52, UR11, RZ ;  /* 0x0000000b34347c10 */ /* 0x000fe2000ff1e0ff */
[----:B------:R-:W-:Y:S01]  /*2630*/  IMAD.X R19, R47, 0x1, R16, P2 ;  /* 0x000000012f137824 */ /* 0x000fe200010e0610 */
[----:B------:R-:W-:Y:S02]  /*2640*/  FMNMX R63, |R54|, R63, !PT ;  /* 0x0000003f363f7209 */ /* 0x000fe40007800200 */
[----:B------:R-:W-:Y:S02]  /*2650*/  IADD3.X R15, R15, UR4, RZ, P0, !PT ;  /* 0x000000040f0f7c10 */ /* 0x000fe400087fe4ff */
[C---:B------:R-:W-:Y:S01]  /*2660*/  LEA R14, P0, R52.reuse, R50, 0x2 ;  /* 0x00000032340e7211 */ /* 0x040fe200078010ff */
[----:B------:R0:W-:Y:S03]  /*2670*/  STG.E.U16 desc[UR8][R18.64], R59 ;  /* 0x0000003b12007986 */ /* 0x0001e6000c101508 */
[----:B------:R-:W-:-:S02]  /*2680*/  LEA.HI.X R15, R52, R31, R15, 0x2, P0 ;  /* 0x0000001f340f7211 */ /* 0x000fc400000f140f */
[----:B------:R-:W-:Y:S02]  /*2690*/  FMNMX R31, |R38|, R63, !PT ;  /* 0x0000003f261f7209 */ /* 0x000fe40007800200 */
[C---:B------:R-:W-:Y:S02]  /*26a0*/  IADD3 R12, P2, R18.reuse, UR12, RZ ;  /* 0x0000000c120c7c10 */ /* 0x040fe4000ff5e0ff */
[----:B------:R-:W-:Y:S02]  /*26b0*/  IADD3 R58, P0, R18, UR15, RZ ;  /* 0x0000000f123a7c10 */ /* 0x000fe4000ff1e0ff */
[----:B------:R-:W-:-:S05]  /*26c0*/  IADD3.X R13, R19, UR13, RZ, P2, !PT ;  /* 0x0000000d130d7c10 */ /* 0x000fca00097fe4ff */
[----:B------:R1:W-:Y:S01]  /*26d0*/  STG.E.U16 desc[UR8][R12.64], R57 ;  /* 0x000000390c007986 */ /* 0x0003e2000c101508 */
[----:B------:R-:W-:-:S04]  /*26e0*/  IADD3 R46, P1, R46, R30, RZ ;  /* 0x0000001e2e2e7210 */ /* 0x000fc80007f3e0ff */
[----:B0-----:R-:W-:Y:S01]  /*26f0*/  IADD3 R18, P2, R46, UR12, RZ ;  /* 0x0000000c2e127c10 */ /* 0x001fe2000ff5e0ff */
[----:B------:R-:W-:Y:S01]  /*2700*/  IMAD.X R47, R47, 0x1, R34, P1 ;  /* 0x000000012f2f7824 */ /* 0x000fe200008e0622 */
[----:B------:R-:W-:Y:S01]  /*2710*/  IADD3.X R39, R39, UR18, RZ, P6, !PT ;  /* 0x0000001227277c10 */ /* 0x000fe2000b7fe4ff */
[--C-:B--2---:R-:W-:Y:S02]  /*2720*/  HADD2.F32 R48, -RZ, R4.reuse.H0_H0 ;  /* 0x20000004ff307230 */ /* 0x104fe40000004100 */
[----:B------:R-:W-:-:S03]  /*2730*/  HADD2.F32 R4, -RZ, R4.H1_H1 ;  /* 0x30000004ff047230 */ /* 0x000fc60000004100 */
[----:B------:R-:W-:Y:S02]  /*2740*/  FSET.BF.GT.AND R38, R48, RZ, PT ;  /* 0x000000ff3026720a */ /* 0x000fe40003804000 */
[----:B------:R-:W-:Y:S01]  /*2750*/  FMNMX R56, RZ, R48, !PT ;  /* 0x00000030ff387209 */ /* 0x000fe20007800000 */
[--C-:B-----5:R-:W-:Y:S02]  /*2760*/  HADD2.F32 R59, -RZ, R29.reuse.H0_H0 ;  /* 0x2000001dff3b7230 */ /* 0x120fe40000004100 */
[----:B------:R-:W-:Y:S01]  /*2770*/  HADD2.F32 R50, -RZ, R29.H1_H1 ;  /* 0x3000001dff327230 */ /* 0x000fe20000004100 */
[----:B------:R-:W-:Y:S02]  /*2780*/  FSET.BF.GT.AND R29, R4, RZ, PT ;  /* 0x000000ff041d720a */ /* 0x000fe40003804000 */
[----:B------:R-:W-:Y:S01]  /*2790*/  FMUL R38, R38, R59 ;  /* 0x0000003b26267220 */ /* 0x000fe20000400000 */
[----:B------:R-:W-:Y:S01]  /*27a0*/  FMUL R56, R59, R56 ;  /* 0x000000383b387220 */ /* 0x000fe20000400000 */
[----:B------:R-:W-:Y:S01]  /*27b0*/  IADD3.X R59, R19, UR18, RZ, P0, !PT ;  /* 0x00000012133b7c10 */ /* 0x000fe200087fe4ff */
[----:B------:R-:W-:Y:S01]  /*27c0*/  FMUL R48, R29, R50 ;  /* 0x000000321d307220 */ /* 0x000fe20000400000 */
[----:B---3--:R-:W-:-:S02]  /*27d0*/  HADD2.F32 R29, -RZ, R17.H0_H0 ;  /* 0x20000011ff1d7230 */ /* 0x008fc40000004100 */
[----:B------:R-:W-:Y:S01]  /*27e0*/  HADD2.F32 R17, -RZ, R17.H1_H1 ;  /* 0x30000011ff117230 */ /* 0x000fe20000004100 */
[----:B------:R-:W-:Y:S01]  /*27f0*/  IADD3 R62, P0, R12, UR15, RZ ;  /* 0x0000000f0c3e7c10 */ /* 0x000fe2000ff1e0ff */
[----:B------:R-:W-:Y:S02]  /*2800*/  HADD2.F32 R19, -RZ, R36.H0_H0 ;  /* 0x20000024ff137230 */ /* 0x000fe40000004100 */
[----:B------:R-:W-:Y:S01]  /*2810*/  FMUL R38, R38, R29 ;  /* 0x0000001d26267220 */ /* 0x000fe20000400000 */
[----:B------:R-:W-:Y:S01]  /*2820*/  FMUL R17, R48, R17 ;  /* 0x0000001130117220 */ /* 0x000fe20000400000 */
[----:B------:R-:W-:Y:S01]  /*2830*/  HADD2.F32 R29, -RZ, R26.H0_H0 ;  /* 0x2000001aff1d7230 */ /* 0x000fe20000004100 */
[----:B-1----:R-:W-:Y:S02]  /*2840*/  FSET.BF.GT.AND R12, R19, RZ, PT ;  /* 0x000000ff130c720a */ /* 0x002fe40003804000 */
[----:B------:R-:W-:-:S03]  /*2850*/  FMNMX R48, RZ, R19, !PT ;  /* 0x00000013ff307209 */ /* 0x000fc60007800000 */
[----:B------:R-:W-:Y:S02]  /*2860*/  FMUL R12, R12, R29 ;  /* 0x0000001d0c0c7220 */ /* 0x000fe40000400000 */
[----:B------:R-:W-:Y:S01]  /*2870*/  FMUL R29, R29, R48 ;  /* 0x000000301d1d7220 */ /* 0x000fe20000400000 */
[----:B------:R-:W-:Y:S01]  /*2880*/  FMNMX R57, RZ, R4, !PT ;  /* 0x00000004ff397209 */ /* 0x000fe20007800000 */
[----:B------:R0:W-:Y:S01]  /*2890*/  STG.E.U16 desc[UR8][R58.64], R40 ;  /* 0x000000283a007986 */ /* 0x0001e2000c101508 */
[----:B------:R-:W-:Y:S01]  /*28a0*/  HADD2.F32 R36, -RZ, R36.H1_H1 ;  /* 0x30000024ff247230 */ /* 0x000fe20000004100 */
[----:B------:R-:W-:Y:S02]  /*28b0*/  IADD3.X R63, R13, UR18, RZ, P0, !PT ;  /* 0x000000120d3f7c10 */ /* 0x000fe400087fe4ff */
[----:B------:R-:W-:Y:S01]  /*28c0*/  FMUL R4, R50, R57 ;  /* 0x0000003932047220 */ /* 0x000fe20000400000 */
[----:B------:R-:W-:Y:S02]  /*28d0*/  HADD2.F32 R57, -RZ, R26.H1_H1 ;  /* 0x3000001aff397230 */ /* 0x000fe40000004100 */
[----:B------:R-:W-:Y:S01]  /*28e0*/  FMUL R13, R56, UR10 ;  /* 0x0000000a380d7c20 */ /* 0x000fe20008400000 */
[----:B0-----:R-:W-:Y:S01]  /*28f0*/  FMUL R40, R29, UR10 ;  /* 0x0000000a1d287c20 */ /* 0x001fe20008400000 */
[----:B------:R-:W-:-:S04]  /*2900*/  IADD3.X R19, R47, UR13, RZ, P2, !PT ;  /* 0x0000000d2f137c10 */ /* 0x000fc800097fe4ff */
[----:B------:R-:W-:Y:S02]  /*2910*/  F2FP.SATFINITE.E4M3.F32.PACK_AB_MERGE_C R26, RZ, R40, RZ ;  /* 0x00000028ff1a723e */ /* 0x000fe400048070ff */
[----:B------:R-:W-:Y:S02]  /*2920*/  FSET.BF.GT.AND R40, R36, RZ, PT ;  /* 0x000000ff2428720a */ /* 0x000fe40003804000 */
[----:B------:R-:W-:Y:S01]  /*2930*/  FMNMX R36, RZ, R36, !PT ;  /* 0x00000024ff247209 */ /* 0x000fe20007800000 */
[----:B------:R-:W-:Y:S01]  /*2940*/  STG.E.U16 desc[UR8][R62.64], R42 ;  /* 0x0000002a3e007986 */ /* 0x000fe2000c101508 */
[----:B------:R-:W-:-:S03]  /*2950*/  F2FP.SATFINITE.E4M3.F32.PACK_AB_MERGE_C R13, RZ, R13, RZ ;  /* 0x0000000dff0d723e */ /* 0x000fc600048070ff */
[----:B------:R-:W-:Y:S01]  /*2960*/  FMUL R36, R57, R36 ;  /* 0x0000002439247220 */ /* 0x000fe20000400000 */
[----:B------:R0:W-:Y:S01]  /*2970*/  STG.E.U16 desc[UR8][R46.64], R24 ;  /* 0x000000182e007986 */ /* 0x0001e2000c101508 */
[----:B------:R-:W-:-:S03]  /*2980*/  IADD3 R58, P0, R46, UR15, RZ ;  /* 0x0000000f2e3a7c10 */ /* 0x000fc6000ff1e0ff */
[----:B------:R1:W-:Y:S01]  /*2990*/  STG.E.U16 desc[UR8][R18.64], R41 ;  /* 0x0000002912007986 */ /* 0x0003e2000c101508 */
[----:B------:R-:W-:Y:S01]  /*29a0*/  FMUL R48, R36, UR10 ;  /* 0x0000000a24307c20 */ /* 0x000fe20008400000 */
[----:B------:R-:W-:Y:S02]  /*29b0*/  IADD3.X R59, R47, UR18, RZ, P0, !PT ;  /* 0x000000122f3b7c10 */ /* 0x000fe400087fe4ff */
[----:B0-----:R-:W-:Y:S02]  /*29c0*/  LOP3.LUT R24, R26, 0xffff, RZ, 0xc0, !PT ;  /* 0x0000ffff1a187812 */ /* 0x001fe400078ec0ff */
[----:B-1----:R-:W-:Y:S01]  /*29d0*/  LOP3.LUT R41, R13, 0xff, RZ, 0xc0, !PT ;  /* 0x000000ff0d297812 */ /* 0x002fe200078ec0ff */
[--C-:B----4-:R-:W-:Y:S01]  /*29e0*/  HADD2.F32 R47, -RZ, R22.reuse.H1_H1 ;  /* 0x30000016ff2f7230 */ /* 0x110fe20000004100 */
[----:B------:R-:W-:Y:S02]  /*29f0*/  F2FP.SATFINITE.E4M3.F32.PACK_AB_MERGE_C R63, RZ, R48, RZ ;  /* 0x00000030ff3f723e */ /* 0x000fe400048070ff */
[----:B------:R-:W-:Y:S01]  /*2a00*/  PRMT R41, R24, 0x7604, R41 ;  /* 0x0000760418297816 */ /* 0x000fe20000000029 */
[----:B------:R-:W-:-:S02]  /*2a10*/  HADD2.F32 R24, -RZ, R22.H0_H0 ;  /* 0x20000016ff187230 */ /* 0x000fc40000004100 */
[----:B------:R-:W-:Y:S01]  /*2a20*/  FMUL R46, R40, R57 ;  /* 0x00000039282e7220 */ /* 0x000fe20000400000 */
[--C-:B------:R-:W-:Y:S01]  /*2a30*/  HADD2.F32 R40, -RZ, R11.reuse.H0_H0 ;  /* 0x2000000bff287230 */ /* 0x100fe20000004100 */
[----:B------:R-:W-:Y:S01]  /*2a40*/  PRMT R22, R63, 0x7604, R26 ;  /* 0x000076043f167816 */ /* 0x000fe2000000001a */
[----:B------:R-:W-:Y:S01]  /*2a50*/  HADD2.F32 R11, -RZ, R11.H1_H1 ;  /* 0x3000000bff0b7230 */ /* 0x000fe20000004100 */
[----:B------:R-:W-:Y:S01]  /*2a60*/  FMNMX R57, RZ, R24, !PT ;  /* 0x00000018ff397209 */ /* 0x000fe20007800000 */
[----:B------:R0:W-:Y:S01]  /*2a70*/  STG.E.U16 desc[UR8][R58.64], R9 ;  /* 0x000000093a007986 */ /* 0x0001e2000c101508 */
[----:B------:R-:W-:Y:S01]  /*2a80*/  FMNMX R26, RZ, R47, !PT ;  /* 0x0000002fff1a7209 */ /* 0x000fe20007800000 */
[----:B------:R-:W-:Y:S01]  /*2a90*/  FMUL R42, R4, UR10 ;  /* 0x0000000a042a7c20 */ /* 0x000fe20008400000 */
[----:B------:R-:W-:-:S03]  /*2aa0*/  FSET.BF.GT.AND R48, R47, RZ, PT ;  /* 0x000000ff2f30720a */ /* 0x000fc60003804000 */
[----:B------:R-:W-:Y:S01]  /*2ab0*/  FMUL R26, R11, R26 ;  /* 0x0000001a0b1a7220 */ /* 0x000fe20000400000 */
[----:B0-----:R-:W-:Y:S01]  /*2ac0*/  FSET.BF.GT.AND R9, R24, RZ, PT ;  /* 0x000000ff1809720a */ /* 0x001fe20003804000 */
[----:B------:R-:W-:Y:S01]  /*2ad0*/  FMUL R24, R40, R57 ;  /* 0x0000003928187220 */ /* 0x000fe20000400000 */
[----:B------:R-:W-:Y:S01]  /*2ae0*/  F2FP.SATFINITE.E4M3.F32.PACK_AB_MERGE_C R42, RZ, R42, RZ ;  /* 0x0000002aff2a723e */ /* 0x000fe200048070ff */
[----:B------:R-:W-:Y:S02]  /*2af0*/  FMUL R47, R26, UR10 ;  /* 0x0000000a1a2f7c20 */ /* 0x000fe40008400000 */
[----:B------:R-:W-:Y:S01]  /*2b00*/  FMUL R40, R9, R40 ;  /* 0x0000002809287220 */ /* 0x000fe20000400000 */
[----:B------:R-:W-:Y:S01]  /*2b10*/  FMUL R9, R24, UR10 ;  /* 0x0000000a18097c20 */ /* 0x000fe20008400000 */
[C---:B------:R-:W-:Y:S02]  /*2b20*/  PRMT R13, R42.reuse, 0x7604, R13 ;  /* 0x000076042a0d7816 */ /* 0x040fe4000000000d */
[----:B------:R-:W-:-:S02]  /*2b30*/  LOP3.LUT R42, R42, 0xff, RZ, 0xc0, !PT ;  /* 0x000000ff2a2a7812 */ /* 0x000fc400078ec0ff */
[----:B------:R-:W-:Y:S02]  /*2b40*/  F2FP.SATFINITE.E4M3.F32.PACK_AB_MERGE_C R9, RZ, R9, RZ ;  /* 0x00000009ff09723e */ /* 0x000fe400048070ff */
[----:B------:R-:W-:Y:S02]  /*2b50*/  LOP3.LUT R63, R63, 0xffff, RZ, 0xc0, !PT ;  /* 0x0000ffff3f3f7812 */ /* 0x000fe400078ec0ff */
[----:B------:R-:W-:Y:S01]  /*2b60*/  F2FP.SATFINITE.E4M3.F32.PACK_AB_MERGE_C R50, RZ, R47, RZ ;  /* 0x0000002fff32723e */ /* 0x000fe200048070ff */
[----:B------:R-:W-:Y:S01]  /*2b70*/  FMUL R11, R48, R11 ;  /* 0x0000000b300b7220 */ /* 0x000fe20000400000 */
[----:B------:R-:W-:Y:S02]  /*2b80*/  LOP3.LUT R48, R9, 0xff, RZ, 0xc0, !PT ;  /* 0x000000ff09307812 */ /* 0x000fe400078ec0ff */
[----:B------:R-:W-:Y:S02]  /*2b90*/  PRMT R42, R63, 0x7604, R42 ;  /* 0x000076043f2a7816 */ /* 0x000fe4000000002a */
[----:B------:R-:W-:-:S02]  /*2ba0*/  LOP3.LUT R47, R50, 0xff, RZ, 0xc0, !PT ;  /* 0x000000ff322f7812 */ /* 0x000fc400078ec0ff */
[----:B------:R-:W-:Y:S02]  /*2bb0*/  PRMT R59, R41, 0x5410, R48 ;  /* 0x00005410293b7816 */ /* 0x000fe40000000030 */
[----:B------:R-:W-:Y:S02]  /*2bc0*/  IADD3 R18, P0, R18, UR15, RZ ;  /* 0x0000000f12127c10 */ /* 0x000fe4000ff1e0ff */
[----:B------:R-:W-:Y:S01]  /*2bd0*/  PRMT R41, R42, 0x5410, R47 ;  /* 0x000054102a297816 */ /* 0x000fe2000000002f */
[----:B------:R-:W-:Y:S01]  /*2be0*/  HADD2.F32 R47, -RZ, R21.H0_H0 ;  /* 0x20000015ff2f7230 */ /* 0x000fe20000004100 */
[----:B------:R-:W-:Y:S01]  /*2bf0*/  IADD3.X R19, R19, UR18, RZ, P0, !PT ;  /* 0x0000001213137c10 */ /* 0x000fe200087fe4ff */
[--C-:B------:R-:W-:Y:S02]  /*2c00*/  HADD2.F32 R42, -RZ, R35.reuse.H0_H0 ;  /* 0x20000023ff2a7230 */ /* 0x100fe40000004100 */
[----:B------:R-:W-:Y:S02]  /*2c10*/  HADD2.F32 R35, -RZ, R35.H1_H1 ;  /* 0x30000023ff237230 */ /* 0x000fe40000004100 */
[----:B------:R-:W-:Y:S01]  /*2c20*/  FMUL R12, R12, R47 ;  /* 0x0000002f0c0c7220 */ /* 0x000fe20000400000 */
[--C-:B------:R-:W-:Y:S01]  /*2c30*/  HADD2.F32 R57, -RZ, R27.reuse.H0_H0 ;  /* 0x2000001bff397230 */ /* 0x100fe20000004100 */
[----:B------:R0:W-:Y:S01]  /*2c40*/  STG.E.U16 desc[UR8][R18.64], R33 ;  /* 0x0000002112007986 */ /* 0x0001e2000c101508 */
[----:B------:R-:W-:Y:S01]  /*2c50*/  HADD2.F32 R27, -RZ, R27.H1_H1 ;  /* 0x3000001bff1b7230 */ /* 0x000fe20000004100 */
[----:B------:R-:W-:Y:S01]  /*2c60*/  FMNMX R52, RZ, R35, !PT ;  /* 0x00000023ff347209 */ /* 0x000fe20007800000 */
[----:B------:R-:W-:-:S02]  /*2c70*/  HADD2.F32 R21, -RZ, R21.H1_H1 ;  /* 0x30000015ff157230 */ /* 0x000fc40000004100 */
[----:B------:R-:W-:Y:S01]  /*2c80*/  FMUL R54, R38, UR10 ;  /* 0x0000000a26367c20 */ /* 0x000fe20008400000 */
[----:B------:R-:W-:Y:S02]  /*2c90*/  PRMT R9, R50, 0x7604, R9 ;  /* 0x0000760432097816 */ /* 0x000fe40000000009 */
[----:B------:R-:W-:Y:S01]  /*2ca0*/  FSET.BF.GT.AND R50, R35, RZ, PT ;  /* 0x000000ff2332720a */ /* 0x000fe20003804000 */
[----:B------:R-:W-:Y:S01]  /*2cb0*/  FMUL R35, R27, R52 ;  /* 0x000000341b237220 */ /* 0x000fe20000400000 */
[----:B0-----:R-:W-:Y:S01]  /*2cc0*/  FMUL R19, R12, UR10 ;  /* 0x0000000a0c137c20 */ /* 0x001fe20008400000 */
[----:B------:R-:W-:Y:S01]  /*2cd0*/  FMNMX R18, R31, |R38|, !PT ;  /* 0x400000261f127209 */ /* 0x000fe20007800000 */
[----:B------:R-:W-:Y:S01]  /*2ce0*/  FMUL R46, R46, R21 ;  /* 0x000000152e2e7220 */ /* 0x000fe20000400000 */
[----:B------:R-:W-:Y:S02]  /*2cf0*/  F2FP.SATFINITE.E4M3.F32.PACK_AB_MERGE_C R54, RZ, R54, RZ ;  /* 0x00000036ff36723e */ /* 0x000fe400048070ff */
[----:B------:R-:W-:-:S02]  /*2d00*/  F2FP.SATFINITE.E4M3.F32.PACK_AB_MERGE_C R52, RZ, R19, RZ ;  /* 0x00000013ff34723e */ /* 0x000fc400048070ff */
[C---:B------:R-:W-:Y:S01]  /*2d10*/  FMNMX R21, |R17|.reuse, R18, !PT ;  /* 0x0000001211157209 */ /* 0x040fe20007800200 */
[----:B------:R-:W-:Y:S01]  /*2d20*/  FMUL R50, R50, R27 ;  /* 0x0000001b32327220 */ /* 0x000fe20000400000 */
[----:B------:R-:W-:Y:S01]  /*2d30*/  LOP3.LUT R31, R54, 0xff, RZ, 0xc0, !PT ;  /* 0x000000ff361f7812 */ /* 0x000fe200078ec0ff */
[----:B------:R-:W-:Y:S01]  /*2d40*/  HADD2.F32 R27, -RZ, R5.H0_H0 ;  /* 0x20000005ff1b7230 */ /* 0x000fe20000004100 */
[----:B------:R-:W-:Y:S01]  /*2d50*/  LOP3.LUT R38, R52, 0xffff, RZ, 0xc0, !PT ;  /* 0x0000ffff34267812 */ /* 0x000fe200078ec0ff */
[----:B------:R-:W-:Y:S01]  /*2d60*/  FMUL R17, R17, UR10 ;  /* 0x0000000a11117c20 */ /* 0x000fe20008400000 */
[----:B------:R-:W-:Y:S01]  /*2d70*/  FMNMX R21, |R12|, R21, !PT ;  /* 0x000000150c157209 */ /* 0x000fe20007800200 */
[----:B------:R-:W-:Y:S01]  /*2d80*/  FMUL R12, R46, UR10 ;  /* 0x0000000a2e0c7c20 */ /* 0x000fe20008400000 */
[----:B------:R-:W-:Y:S02]  /*2d90*/  IADD3 R62, P0, R23, R44, RZ ;  /* 0x0000002c173e7210 */ /* 0x000fe40007f1e0ff */
[----:B------:R-:W-:Y:S01]  /*2da0*/  PRMT R31, R38, 0x7604, R31 ;  /* 0x00007604261f7816 */ /* 0x000fe2000000001f */
[----:B------:R-:W-:Y:S01]  /*2db0*/  FMUL R38, R40, R27 ;  /* 0x0000001b28267220 */ /* 0x000fe20000400000 */
[----:B------:R-:W-:-:S02]  /*2dc0*/  F2FP.SATFINITE.E4M3.F32.PACK_AB_MERGE_C R17, RZ, R17, RZ ;  /* 0x00000011ff11723e */ /* 0x000fc400048070ff */
[----:B------:R-:W-:Y:S01]  /*2dd0*/  F2FP.SATFINITE.E4M3.F32.PACK_AB_MERGE_C R27, RZ, R12, RZ ;  /* 0x0000000cff1b723e */ /* 0x000fe200048070ff */
[----:B------:R-:W-:Y:S01]  /*2de0*/  IMAD.X R63, RZ, RZ, R39, P0 ;  /* 0x000000ffff3f7224 */ /* 0x000fe200000e0627 */
[----:B------:R-:W-:Y:S01]  /*2df0*/  LOP3.LUT R47, R17, 0xff, RZ, 0xc0, !PT ;  /* 0x000000ff112f7812 */ /* 0x000fe200078ec0ff */
[----:B------:R-:W-:Y:S01]  /*2e00*/  IMAD.U32 R19, RZ, RZ, UR16 ;  /* 0x00000010ff137e24 */ /* 0x000fe2000f8e00ff */
[----:B------:R-:W-:-:S03]  /*2e10*/  LOP3.LUT R40, R27, 0xffff, RZ, 0xc0, !PT ;  /* 0x0000ffff1b287812 */ /* 0x000fc600078ec0ff */
[----:B------:R-:W-:Y:S01]  /*2e20*/  IMAD.WIDE.U32 R18, R19, 0x5, R62 ;  /* 0x0000000513127825 */ /* 0x000fe200078e003e */
[----:B------:R-:W-:Y:S02]  /*2e30*/  PRMT R47, R40, 0x7604, R47 ;  /* 0x00007604282f7816 */ /* 0x000fe4000000002f */
[----:B------:R-:W-:Y:S01]  /*2e40*/  PRMT R54, R17, 0x7604, R54 ;  /* 0x0000760411367816 */ /* 0x000fe20000000036 */
[----:B------:R-:W-:Y:S02]  /*2e50*/  HADD2.F32 R40, -RZ, R5.H1_H1 ;  /* 0x30000005ff287230 */ /* 0x000fe40000004100 */
[----:B------:R-:W-:-:S03]  /*2e60*/  VIADD R17, R19, UR5 ;  /* 0x0000000513117c36 */ /* 0x000fc60008000000 */
[----:B------:R-:W-:Y:S01]  /*2e70*/  FMUL R5, R11, R40 ;  /* 0x000000280b057220 */ /* 0x000fe20000400000 */
[----:B------:R-:W-:Y:S01]  /*2e80*/  FSET.BF.GT.AND R48, R42, RZ, PT ;  /* 0x000000ff2a30720a */ /* 0x000fe20003804000 */
[C---:B------:R-:W-:Y:S01]  /*2e90*/  IMAD.SHL.U32 R19, R18.reuse, 0x4, RZ ;  /* 0x0000000412137824 */ /* 0x040fe200078e00ff */
[----:B------:R-:W-:Y:S01]  /*2ea0*/  SHF.L.U64.HI R12, R18, 0x2, R17 ;  /* 0x00000002120c7819 */ /* 0x000fe20000010211 */
[----:B------:R-:W-:Y:S01]  /*2eb0*/  FMUL R18, R38, UR10 ;  /* 0x0000000a26127c20 */ /* 0x000fe20008400000 */
[----:B------:R-:W-:Y:S01]  /*2ec0*/  FMNMX R17, |R46|, R21, !PT ;  /* 0x000000152e117209 */ /* 0x000fe20007800200 */
[----:B------:R-:W-:Y:S01]  /*2ed0*/  FMUL R11, R5, UR10 ;  /* 0x0000000a050b7c20 */ /* 0x000fe20008400000 */
[----:B------:R-:W-:Y:S02]  /*2ee0*/  FMNMX R42, RZ, R42, !PT ;  /* 0x0000002aff2a7209 */ /* 0x000fe40007800000 */
[----:B------:R-:W-:Y:S01]  /*2ef0*/  IADD3 R46, P0, R62, UR15, RZ ;  /* 0x0000000f3e2e7c10 */ /* 0x000fe2000ff1e0ff */
[----:B------:R-:W-:Y:S01]  /*2f00*/  FMUL R48, R48, R57 ;  /* 0x0000003930307220 */ /* 0x000fe20000400000 */
[----:B------:R-:W-:Y:S01]  /*2f10*/  F2FP.SATFINITE.E4M3.F32.PACK_AB_MERGE_C R18, RZ, R18, RZ ;  /* 0x00000012ff12723e */ /* 0x000fe200048070ff */
[----:B------:R-:W-:Y:S01]  /*2f20*/  FMUL R42, R57, R42 ;  /* 0x0000002a392a7220 */ /* 0x000fe20000400000 */
[----:B------:R-:W-:Y:S01]  /*2f30*/  F2FP.SATFINITE.E4M3.F32.PACK_AB_MERGE_C R21, RZ, R11, RZ ;  /* 0x0000000bff15723e */ /* 0x000fe200048070ff */
[----:B------:R-:W-:Y:S01]  /*2f40*/  IMAD.SHL.U32 R67, R46, 0x4, RZ ;  /* 0x000000042e437824 */ /* 0x000fe200078e00ff */
[----:B------:R-:W-:-:S02]  /*2f50*/  IADD3.X R57, R63, UR18, RZ, P0, !PT ;  /* 0x000000123f397c10 */ /* 0x000fc400087fe4ff */
[----:B------:R-:W-:Y:S02]  /*2f60*/  LOP3.LUT R40, R18, 0xff, RZ, 0xc0, !PT ;  /* 0x000000ff12287812 */ /* 0x000fe400078ec0ff */
[----:B------:R-:W-:Y:S02]  /*2f70*/  PRMT R11, R21, 0x7604, R18 ;  /* 0x00007604150b7816 */ /* 0x000fe40000000012 */
[----:B------:R-:W-:Y:S02]  /*2f80*/  FMNMX R38, |R38|, R17, !PT ;  /* 0x0000001126267209 */ /* 0x000fe40007800200 */
[C---:B------:R-:W-:Y:S02]  /*2f90*/  IADD3 R18, P1, R67.reuse, R64, RZ ;  /* 0x0000004043127210 */ /* 0x040fe40007f3e0ff */
[----:B------:R-:W-:Y:S02]  /*2fa0*/  SHF.L.U64.HI R17, R46, 0x2, R57 ;  /* 0x000000022e117819 */ /* 0x000fe40000010239 */
[----:B------:R-:W-:-:S02]  /*2fb0*/  IADD3 R66, P2, R67, R2, RZ ;  /* 0x0000000243427210 */ /* 0x000fc40007f5e0ff */
[C---:B------:R-:W-:Y:S02]  /*2fc0*/  IADD3 R64, P3, R19.reuse, R64, RZ ;  /* 0x0000004013407210 */ /* 0x040fe40007f7e0ff */
[----:B------:R-:W-:Y:S01]  /*2fd0*/  IADD3 R2, P4, R19, R2, RZ ;  /* 0x0000000213027210 */ /* 0x000fe20007f9e0ff */
[----:B------:R-:W-:Y:S01]  /*2fe0*/  IMAD.X R19, R17, 0x1, R3, P1 ;  /* 0x0000000111137824 */ /* 0x000fe200008e0603 */
[----:B------:R-:W-:Y:S01]  /*2ff0*/  PRMT R31, R31, 0x5410, R40 ;  /* 0x000054101f1f7816 */ /* 0x000fe20000000028 */
[----:B------:R-:W-:-:S04]  /*3000*/  IMAD.X R67, R17, 0x1, R10, P2 ;  /* 0x0000000111437824 */ /* 0x000fc800010e060a */
[----:B------:R-:W2:Y:S01]  /*3010*/  LDG.E R19, desc[UR8][R18.64] ;  /* 0x0000000812137981 */ /* 0x000ea2000c1e1900 */
[----:B------:R-:W-:-:S03]  /*3020*/  LOP3.LUT R40, R21, 0xff, RZ, 0xc0, !PT ;  /* 0x000000ff15287812 */ /* 0x000fc600078ec0ff */
[----:B------:R0:W3:Y:S01]  /*3030*/  LDG.E R21, desc[UR8][R14.64] ;  /* 0x000000080e157981 */ /* 0x0000e2000c1e1900 */
[----:B------:R-:W-:Y:S01]  /*3040*/  IMAD.X R65, R12, 0x1, R3, P3 ;  /* 0x000000010c417824 */ /* 0x000fe200018e0603 */
[----:B------:R-:W-:Y:S02]  /*3050*/  IADD3 R68, P0, R14, UR11, RZ ;  /* 0x0000000b0e447c10 */ /* 0x000fe4000ff1e0ff */
[----:B------:R1:W4:Y:S01]  /*3060*/  LDG.E R17, desc[UR8][R66.64] ;  /* 0x0000000842117981 */ /* 0x000322000c1e1900 */
[----:B------:R-:W-:Y:S01]  /*3070*/  IMAD.X R3, R12, 0x1, R10, P4 ;  /* 0x000000010c037824 */ /* 0x000fe200020e060a */
[----:B------:R-:W-:Y:S02]  /*3080*/  IADD3.X R69, R15, UR4, RZ, P0, !PT ;  /* 0x000000040f457c10 */ /* 0x000fe400087fe4ff */
[----:B------:R-:W5:Y:S01]  /*3090*/  LDG.E R12, desc[UR8][R64.64] ;  /* 0x00000008400c7981 */ /* 0x000f62000c1e1900 */
[----:B0-----:R-:W-:Y:S02]  /*30a0*/  IADD3 R14, P1, R64, UR15, RZ ;  /* 0x0000000f400e7c10 */ /* 0x001fe4000ff3e0ff */
[----:B------:R-:W-:Y:S01]  /*30b0*/  FMNMX R5, |R5|, R38, !PT ;  /* 0x0000002605057209 */ /* 0x000fe20007800200 */
[----:B------:R-:W5:Y:S01]  /*30c0*/  LDG.E R18, desc[UR8][R2.64] ;  /* 0x0000000802127981 */ /* 0x000f62000c1e1900 */
[----:B------:R-:W-:-:S02]  /*30d0*/  IADD3.X R15, R65, UR18, RZ, P1, !PT ;  /* 0x00000012410f7c10 */ /* 0x000fc40008ffe4ff */
[----:B------:R-:W-:Y:S01]  /*30e0*/  IADD3 R62, P0, R68, UR11, RZ ;  /* 0x0000000b443e7c10 */ /* 0x000fe2000ff1e0ff */
[----:B------:R-:W5:Y:S01]  /*30f0*/  LDG.E R38, desc[UR8][R68.64] ;  /* 0x0000000844267981 */ /* 0x000f62000c1e1900 */
[----:B------:R-:W-:Y:S02]  /*3100*/  PRMT R47, R47, 0x5410, R40 ;  /* 0x000054102f2f7816 */ /* 0x000fe40000000028 */
[----:B------:R-:W-:Y:S01]  /*3110*/  IADD3.X R63, R69, UR4, RZ, P0, !PT ;  /* 0x00000004453f7c10 */ /* 0x000fe200087fe4ff */
[----:B------:R0:W5:Y:S01]  /*3120*/  LDG.E R40, desc[UR8][R14.64] ;  /* 0x000000080e287981 */ /* 0x000162000c1e1900 */
[----:B-1----:R-:W-:-:S03]  /*3130*/  IADD3 R66, P0, R62, UR11, RZ ;  /* 0x0000000b3e427c10 */ /* 0x002fc6000ff1e0ff */
[----:B------:R-:W5:Y:S01]  /*3140*/  LDG.E R10, desc[UR8][R62.64] ;  /* 0x000000083e0a7981 */ /* 0x000f62000c1e1900 */
[----:B------:R-:W-:Y:S01]  /*3150*/  IADD3.X R67, R63, UR4, RZ, P0, !PT ;  /* 0x000000043f437c10 */ /* 0x000fe200087fe4ff */
[----:B------:R-:W-:Y:S01]  /*3160*/  HADD2.F32 R33, -RZ, R8.H1_H1 ;  /* 0x30000008ff217230 */ /* 0x000fe20000004100 */
[----:B0-----:R-:W-:-:S04]  /*3170*/  IADD3 R14, P0, R14, UR15, RZ ;  /* 0x0000000f0e0e7c10 */ /* 0x001fc8000ff1e0ff */
[----:B------:R-:W-:Y:S02]  /*3180*/  IADD3.X R15, R15, UR18, RZ, P0, !PT ;  /* 0x000000120f0f7c10 */ /* 0x000fe400087fe4ff */
[----:B------:R-:W-:Y:S01]  /*3190*/  IADD3 R2, P0, R2, UR15, RZ ;  /* 0x0000000f02027c10 */ /* 0x000fe2000ff1e0ff */
[----:B------:R-:W-:Y:S02]  /*31a0*/  FMUL R50, R50, R33 ;  /* 0x0000002132327220 */ /* 0x000fe40000400000 */
[----:B------:R0:W5:Y:S01]  /*31b0*/  LDG.E R33, desc[UR8][R14.64] ;  /* 0x000000080e217981 */ /* 0x000162000c1e1900 */
[----:B------:R-:W-:Y:S02]  /*31c0*/  IADD3.X R3, R3, UR18, RZ, P0, !PT ;  /* 0x0000001203037c10 */ /* 0x000fe400087fe4ff */
[----:B------:R-:W-:Y:S01]  /*31d0*/  PRMT R52, R27, 0x7604, R52 ;  /* 0x000076041b347816 */ /* 0x000fe20000000034 */
[----:B------:R-:W-:Y:S02]  /*31e0*/  HADD2.F32 R27, -RZ, R8.H0_H0 ;  /* 0x20000008ff1b7230 */ /* 0x000fe40000004100 */
[----:B------:R-:W5:Y:S01]  /*31f0*/  LDG.E R8, desc[UR8][R66.64] ;  /* 0x0000000842087981 */ /* 0x000f62000c1e1900 */
[----:B0-----:R-:W-:-:S02]  /*3200*/  IADD3 R14, P0, R2, UR15, RZ ;  /* 0x0000000f020e7c10 */ /* 0x001fc4000ff1e0ff */
[----:B------:R-:W-:Y:S02]  /*3210*/  FMUL R48, R48, R27 ;  /* 0x0000001b30307220 */ /* 0x000fe40000400000 */
[----:B------:R-:W5:Y:S01]  /*3220*/  LDG.E R27, desc[UR8][R2.64] ;  /* 0x00000008021b7981 */ /* 0x000f62000c1e1900 */
[----:B------:R-:W-:-:S06]  /*3230*/  IADD3.X R15, R3, UR18, RZ, P0, !PT ;  /* 0x00000012030f7c10 */ /* 0x000fcc00087fe4ff */
[----:B------:R0:W5:Y:S01]  /*3240*/  LDG.E R15, desc[UR8][R14.64] ;  /* 0x000000080e0f7981 */ /* 0x000162000c1e1900 */
[----:B------:R-:W-:-:S04]  /*3250*/  FMNMX R5, |R48|, R5, !PT ;  /* 0x0000000530057209 */ /* 0x000fc80007800200 */
[----:B------:R-:W-:-:S04]  /*3260*/  FMNMX R5, |R50|, R5, !PT ;  /* 0x0000000532057209 */ /* 0x000fc80007800200 */
[----:B------:R-:W-:-:S04]  /*3270*/  FMNMX R5, |R56|, R5, !PT ;  /* 0x0000000538057209 */ /* 0x000fc80007800200 */
[----:B------:R-:W-:-:S04]  /*3280*/  FMNMX R56, |R4|, R5, !PT ;  /* 0x0000000504387209 */ /* 0x000fc80007800200 */
[----:B------:R-:W-:Y:S01]  /*3290*/  FMNMX R63, |R29|, R56, !PT ;  /* 0x000000381d3f7209 */ /* 0x000fe20007800200 */
[----:B------:R-:W-:-:S05]  /*32a0*/  FMUL R29, R42, UR10 ;  /* 0x0000000a2a1d7c20 */ /* 0x000fca0008400000 */
[----:B------:R-:W-:Y:S01]  /*32b0*/  F2FP.SATFINITE.E4M3.F32.PACK_AB_MERGE_C R29, RZ, R29, RZ ;  /* 0x0000001dff1d723e */ /* 0x000fe200048070ff */
[----:B------:R-:W-:-:S03]  /*32c0*/  FMUL R56, R35, UR10 ;  /* 0x0000000a23387c20 */ /* 0x000fc60008400000 */
[----:B0-----:R-:W-:Y:S02]  /*32d0*/  LOP3.LUT R14, R29, 0xffff, RZ, 0xc0, !PT ;  /* 0x0000ffff1d0e7812 */ /* 0x001fe400078ec0ff */
[----:B------:R-:W-:-:S03]  /*32e0*/  F2FP.SATFINITE.E4M3.F32.PACK_AB_MERGE_C R56, RZ, R56, RZ ;  /* 0x00000038ff38723e */ /* 0x000fc600048070ff */
[----:B------:R-:W-:Y:S02]  /*32f0*/  IMAD.SHL.U32 R14, R14, 0x1000000, RZ ;  /* 0x010000000e0e7824 */ /* 0x000fe400078e00ff */
[----:B------:R-:W-:-:S03]  /*3300*/  FMUL R48, R48, UR10 ;  /* 0x0000000a30307c20 */ /* 0x000fc60008400000 */
[----:B------:R-:W-:Y:S02]  /*3310*/  LOP3.LUT R59, R59, R14, RZ, 0xfc, !PT ;  /* 0x0000000e3b3b7212 */ /* 0x000fe400078efcff */
[----:B------:R-:W-:Y:S01]  /*3320*/  LOP3.LUT R14, R56, 0xffff, RZ, 0xc0, !PT ;  /* 0x0000ffff380e7812 */ /* 0x000fe200078ec0ff */
[----:B------:R-:W-:Y:S01]  /*3330*/  FMUL R50, R50, UR10 ;  /* 0x0000000a32327c20 */ /* 0x000fe20008400000 */
[----:B------:R-:W-:-:S03]  /*3340*/  FMNMX R63, |R36|, R63, !PT ;  /* 0x0000003f243f7209 */ /* 0x000fc60007800200 */
[----:B------:R-:W-:Y:S01]  /*3350*/  IMAD.SHL.U32 R14, R14, 0x1000000, RZ ;  /* 0x010000000e0e7824 */ /* 0x000fe200078e00ff */
[----:B------:R-:W-:Y:S02]  /*3360*/  F2FP.SATFINITE.E4M3.F32.PACK_AB_MERGE_C R48, RZ, R48, RZ ;  /* 0x00000030ff30723e */ /* 0x000fe400048070ff */
[----:B------:R-:W-:Y:S02]  /*3370*/  FMNMX R65, |R24|, R63, !PT ;  /* 0x0000003f18417209 */ /* 0x000fe40007800200 */
[----:B------:R-:W-:Y:S02]  /*3380*/  F2FP.SATFINITE.E4M3.F32.PACK_AB_MERGE_C R63, RZ, R50, RZ ;  /* 0x00000032ff3f723e */ /* 0x000fe400048070ff */
[----:B------:R-:W-:Y:S02]  /*3390*/  LOP3.LUT R41, R41, R14, RZ, 0xfc, !PT ;  /* 0x0000000e29297212 */ /* 0x000fe400078efcff */
[----:B------:R-:W-:Y:S02]  /*33a0*/  LOP3.LUT R14, R48, 0xffff, RZ, 0xc0, !PT ;  /* 0x0000ffff300e7812 */ /* 0x000fe400078ec0ff */
[----:B------:R-:W-:-:S02]  /*33b0*/  PRMT R36, R63, 0x7604, R48 ;  /* 0x000076043f247816 */ /* 0x000fc40000000030 */
[----:B------:R-:W-:Y:S01]  /*33c0*/  LOP3.LUT R63, R63, 0xffff, RZ, 0xc0, !PT ;  /* 0x0000ffff3f3f7812 */ /* 0x000fe200078ec0ff */
[----:B------:R-:W-:Y:S01]  /*33d0*/  IMAD.SHL.U32 R14, R14, 0x1000000, RZ ;  /* 0x010000000e0e7824 */ /* 0x000fe200078e00ff */
[----:B------:R-:W-:-:S03]  /*33e0*/  IADD3 R44, P0, R25, R44, RZ ;  /* 0x0000002c192c7210 */ /* 0x000fc60007f1e0ff */
[----:B------:R-:W-:Y:S01]  /*33f0*/  IMAD.SHL.U32 R24, R63, 0x1000000, RZ ;  /* 0x010000003f187824 */ /* 0x000fe200078e00ff */
[----:B------:R-:W-:Y:S01]  /*3400*/  LOP3.LUT R31, R31, R14, RZ, 0xfc, !PT ;  /* 0x0000000e1f1f7212 */ /* 0x000fe200078efcff */
[----:B------:R-:W-:Y:S01]  /*3410*/  IMAD.X R39, RZ, RZ, R39, P0 ;  /* 0x000000ffff277224 */ /* 0x000fe200000e0627 */
[----:B------:R-:W-:Y:S02]  /*3420*/  FMNMX R65, |R26|, R65, !PT ;  /* 0x000000411a417209 */ /* 0x000fe40007800200 */
[----:B------:R-:W-:Y:S02]  /*3430*/  LOP3.LUT R47, R47, R24, RZ, 0xfc, !PT ;  /* 0x000000182f2f7212 */ /* 0x000fe400078efcff */
[C---:B------:R-:W-:Y:S01]  /*3440*/  SHF.L.U64.HI R39, R44.reuse, 0x1, R39 ;  /* 0x000000012c277819 */ /* 0x040fe20000010227 */
[----:B------:R-:W-:Y:S01]  /*3450*/  IMAD.SHL.U32 R44, R44, 0x2, RZ ;  /* 0x000000022c2c7824 */ /* 0x000fe200078e00ff */
[----:B------:R-:W-:-:S04]  /*3460*/  FMNMX R42, |R42|, R65, !PT ;  /* 0x000000412a2a7209 */ /* 0x000fc80007800200 */
[----:B------:R-:W-:-:S05]  /*3470*/  IADD3 R4, P0, R44, R37, RZ ;  /* 0x000000252c047210 */ /* 0x000fca0007f1e0ff */
[----:B------:R-:W-:Y:S01]  /*3480*/  IMAD.X R5, R39, 0x1, R16, P0 ;  /* 0x0000000127057824 */ /* 0x000fe200000e0610 */
[----:B------:R-:W-:-:S04]  /*3490*/  IADD3 R2, P0, R4, UR12, RZ ;  /* 0x0000000c04027c10 */ /* 0x000fc8000ff1e0ff */
[----:B------:R0:W-:Y:S01]  /*34a0*/  STG.E.U16 desc[UR8][R4.64], R54 ;  /* 0x0000003604007986 */ /* 0x0001e2000c101508 */
[C---:B------:R-:W-:Y:S02]  /*34b0*/  IADD3.X R3, R5.reuse, UR13, RZ, P0, !PT ;  /* 0x0000000d05037c10 */ /* 0x040fe400087fe4ff */
[----:B------:R-:W-:Y:S02]  /*34c0*/  IADD3 R64, P1, R44, R30, RZ ;  /* 0x0000001e2c407210 */ /* 0x000fe40007f3e0ff */
[----:B0-----:R-:W-:Y:S01]  /*34d0*/  IADD3 R4, P0, R4, UR15, RZ ;  /* 0x0000000f04047c10 */ /* 0x001fe2000ff1e0ff */
[----:B------:R0:W-:Y:S03]  /*34e0*/  STG.E.U16 desc[UR8][R2.64], R52 ;  /* 0x0000003402007986 */ /* 0x0001e6000c101508 */
[----:B------:R-:W-:Y:S02]  /*34f0*/  IADD3.X R5, R5, UR18, RZ, P0, !PT ;  /* 0x0000001205057c10 */ /* 0x000fe400087fe4ff */
[----:B------:R-:W-:-:S03]  /*3500*/  SHF.L.U64.HI R57, R46, 0x1, R57 ;  /* 0x000000012e397819 */ /* 0x000fc60000010239 */
[----:B------:R1:W-:Y:S01]  /*3510*/  STG.E.U16 desc[UR8][R4.64], R11 ;  /* 0x0000000b04007986 */ /* 0x0003e2000c101508 */
[----:B0-----:R-:W-:Y:S01]  /*3520*/  IADD3 R2, P0, R2, UR15, RZ ;  /* 0x0000000f02027c10 */ /* 0x001fe2000ff1e0ff */
[----:B------:R-:W-:-:S03]  /*3530*/  IMAD.SHL.U32 R46, R46, 0x2, RZ ;  /* 0x000000022e2e7824 */ /* 0x000fc600078e00ff */
[----:B------:R-:W-:Y:S02]  /*3540*/  IADD3.X R3, R3, UR18, RZ, P0, !PT ;  /* 0x0000001203037c10 */ /* 0x000fe400087fe4ff */
[----:B------:R-:W-:-:S03]  /*3550*/  IADD3 R62, P0, R64, UR12, RZ ;  /* 0x0000000c403e7c10 */ /* 0x000fc6000ff1e0ff */
[----:B------:R0:W-:Y:S01]  /*3560*/  STG.E.U16 desc[UR8][R2.64], R36 ;  /* 0x0000002402007986 */ /* 0x0001e2000c101508 */
[----:B------:R-:W-:Y:S01]  /*3570*/  PRMT R29, R56, 0x7604, R29 ;  /* 0x00007604381d7816 */ /* 0x000fe2000000001d */
[----:B------:R-:W-:Y:S02]  /*3580*/  USHF.L.U32 UR4, UR16, 0x2, URZ ;  /* 0x0000000210047899 */ /* 0x000fe4000800063f */
[----:B------:R-:W-:Y:S01]  /*3590*/  USHF.L.U64.HI UR5, UR16, 0x2, UR17 ;  /* 0x0000000210057899 */ /* 0x000fe20008010211 */
[----:B------:R-:W-:Y:S01]  /*35a0*/  FMNMX R42, |R35|, R42, !PT ;  /* 0x0000002a232a7209 */ /* 0x000fe20007800200 */
[--C-:B--2---:R-:W-:Y:S02]  /*35b0*/  HADD2.F32 R14, -RZ, R19.reuse.H0_H0 ;  /* 0x20000013ff0e7230 */ /* 0x104fe40000004100 */
[----:B------:R-:W-:Y:S02]  /*35c0*/  HADD2.F32 R24, -RZ, R19.H1_H1 ;  /* 0x30000013ff187230 */ /* 0x000fe40000004100 */
[--C-:B---3--:R-:W-:Y:S01]  /*35d0*/  HADD2.F32 R26, -RZ, R21.reuse.H0_H0 ;  /* 0x20000015ff1a7230 */ /* 0x108fe20000004100 */
[----:B------:R-:W-:Y:S01]  /*35e0*/  FSET.BF.GT.AND R19, R14, RZ, PT ;  /* 0x000000ff0e13720a */ /* 0x000fe20003804000 */
[----:B------:R-:W-:Y:S01]  /*35f0*/  HADD2.F32 R48, -RZ, R21.H1_H1 ;  /* 0x30000015ff307230 */ /* 0x000fe20000004100 */
[----:B------:R-:W-:Y:S01]  /*3600*/  FMNMX R63, RZ, R14, !PT ;  /* 0x0000000eff3f7209 */ /* 0x000fe20007800000 */
[----:B----4-:R-:W-:Y:S01]  /*3610*/  HADD2.F32 R14, -RZ, R17.H0_H0 ;  /* 0x20000011ff0e7230 */ /* 0x010fe20000004100 */
[----:B------:R-:W-:Y:S01]  /*3620*/  FSET.BF.GT.AND R21, R24, RZ, PT ;  /* 0x000000ff1815720a */ /* 0x000fe20003804000 */
[----:B------:R-:W-:Y:S01]  /*3630*/  FMUL R19, R19, R26 ;  /* 0x0000001a13137220 */ /* 0x000fe20000400000 */
[----:B------:R-:W-:-:S03]  /*3640*/  FMNMX R65, RZ, R24, !PT ;  /* 0x00000018ff417209 */ /* 0x000fc60007800000 */
[----:B------:R-:W-:Y:S01]  /*3650*/  FMUL R50, R21, R48 ;  /* 0x0000003015327220 */ /* 0x000fe20000400000 */
[----:B------:R-:W-:Y:S01]  /*3660*/  FMUL R21, R19, R14 ;  /* 0x0000000e13157220 */ /* 0x000fe20000400000 */
[----:B-----5:R-:W-:Y:S02]  /*3670*/  HADD2.F32 R14, -RZ, R12.H0_H0 ;  /* 0x2000000cff0e7230 */ /* 0x020fe40000004100 */
[----:B------:R-:W-:Y:S02]  /*3680*/  HADD2.F32 R17, -RZ, R17.H1_H1 ;  /* 0x30000011ff117230 */ /* 0x000fe40000004100 */
[----:B------:R-:W-:Y:S01]  /*3690*/  FMUL R24, R48, R65 ;  /* 0x0000004130187220 */ /* 0x000fe20000400000 */
[----:B------:R-:W-:Y:S01]  /*36a0*/  FMUL R26, R26, R63 ;  /* 0x0000003f1a1a7220 */ /* 0x000fe20000400000 */
[----:B------:R-:W-:Y:S01]  /*36b0*/  HADD2.F32 R48, -RZ, R38.H0_H0 ;  /* 0x20000026ff307230 */ /* 0x000fe20000004100 */
[----:B------:R-:W-:Y:S01]  /*36c0*/  FSET.BF.GT.AND R19, R14, RZ, PT ;  /* 0x000000ff0e13720a */ /* 0x000fe20003804000 */
[----:B------:R-:W-:Y:S01]  /*36d0*/  FMUL R17, R50, R17 ;  /* 0x0000001132117220 */ /* 0x000fe20000400000 */
[----:B------:R-:W-:Y:S01]  /*36e0*/  FMNMX R63, RZ, R14, !PT ;  /* 0x0000000eff3f7209 */ /* 0x000fe20007800000 */
[----:B------:R-:W-:-:S02]  /*36f0*/  HADD2.F32 R12, -RZ, R12.H1_H1 ;  /* 0x3000000cff0c7230 */ /* 0x000fc40000004100 */
[----:B------:R-:W-:Y:S02]  /*3700*/  HADD2.F32 R50, -RZ, R40.H0_H0 ;  /* 0x20000028ff327230 */ /* 0x000fe40000004100 */
[----:B------:R-:W-:Y:S01]  /*3710*/  FMUL R14, R19, R48 ;  /* 0x00000030130e7220 */ /* 0x000fe20000400000 */
[----:B------:R-:W-:Y:S01]  /*3720*/  FMUL R19, R48, R63 ;  /* 0x0000003f30137220 */ /* 0x000fe20000400000 */
[----:B------:R-:W-:Y:S01]  /*3730*/  HADD2.F32 R63, -RZ, R38.H1_H1 ;  /* 0x30000026ff3f7230 */ /* 0x000fe20000004100 */
[----:B------:R-:W-:Y:S01]  /*3740*/  FSET.BF.GT.AND R48, R12, RZ, PT ;  /* 0x000000ff0c30720a */ /* 0x000fe20003804000 */
[----:B------:R-:W-:Y:S01]  /*3750*/  HADD2.F32 R65, -RZ, R10.H0_H0 ;  /* 0x2000000aff417230 */ /* 0x000fe20000004100 */
[----:B------:R-:W-:Y:S02]  /*3760*/  FSET.BF.GT.AND R38, R50, RZ, PT ;  /* 0x000000ff3226720a */ /* 0x000fe40003804000 */
[----:B------:R-:W-:Y:S02]  /*3770*/  FMNMX R12, RZ, R12, !PT ;  /* 0x0000000cff0c7209 */ /* 0x000fe40007800000 */
[----:B------:R-:W-:Y:S01]  /*3780*/  FMNMX R50, RZ, R50, !PT ;  /* 0x00000032ff327209 */ /* 0x000fe20007800000 */
[----:B------:R-:W-:Y:S01]  /*3790*/  FMUL R48, R48, R63 ;  /* 0x0000003f30307220 */ /* 0x000fe20000400000 */
[----:B------:R-:W-:Y:S01]  /*37a0*/  FMUL R38, R38, R65 ;  /* 0x0000004126267220 */ /* 0x000fe20000400000 */
[----:B------:R-:W-:Y:S01]  /*37b0*/  FMUL R12, R63, R12 ;  /* 0x0000000c3f0c7220 */ /* 0x000fe20000400000 */
[----:B-1----:R-:W-:-:S02]  /*37c0*/  HADD2.F32 R5, -RZ, R18.H0_H0 ;  /* 0x20000012ff057230 */ /* 0x002fc40000004100 */
[----:B------:R-:W-:Y:S01]  /*37d0*/  FMUL R11, R65, R50 ;  /* 0x00000032410b7220 */ /* 0x000fe20000400000 */
[----:B------:R-:W-:Y:S02]  /*37e0*/  HADD2.F32 R63, -RZ, R18.H1_H1 ;  /* 0x30000012ff3f7230 */ /* 0x000fe40000004100 */
[----:B------:R-:W-:Y:S01]  /*37f0*/  IMAD.X R65, R39, 0x1, R34, P1 ;  /* 0x0000000127417824 */ /* 0x000fe200008e0622 */
[----:B------:R-:W-:Y:S01]  /*3800*/  IADD3 R66, P1, R64, UR15, RZ ;  /* 0x0000000f40427c10 */ /* 0x000fe2000ff3e0ff */
[----:B------:R-:W-:Y:S01]  /*3810*/  FMUL R18, R14, R5 ;  /* 0x000000050e127220 */ /* 0x000fe20000400000 */
[----:B------:R-:W-:Y:S02]  /*3820*/  FMUL R14, R48, R63 ;  /* 0x0000003f300e7220 */ /* 0x000fe40000400000 */
[C---:B------:R-:W-:Y:S01]  /*3830*/  IADD3.X R67, R65.reuse, UR18, RZ, P1, !PT ;  /* 0x0000001241437c10 */ /* 0x040fe20008ffe4ff */
[----:B------:R-:W-:Y:S01]  /*3840*/  HADD2.F32 R40, -RZ, R40.H1_H1 ;  /* 0x30000028ff287230 */ /* 0x000fe20000004100 */
[----:B------:R-:W-:-:S02]  /*3850*/  IADD3.X R63, R65, UR13, RZ, P0, !PT ;  /* 0x0000000d413f7c10 */ /* 0x000fc400087fe4ff */
[----:B------:R-:W-:Y:S01]  /*3860*/  IADD3 R4, P1, R46, R37, RZ ;  /* 0x000000252e047210 */ /* 0x000fe20007f3e0ff */
[----:B------:R-:W-:Y:S01]  /*3870*/  HADD2.F32 R44, -RZ, R33.H0_H0 ;  /* 0x20000021ff2c7230 */ /* 0x000fe20000004100 */
[----:B------:R-:W-:Y:S01]  /*3880*/  IADD3 R68, P0, R62, UR15, RZ ;  /* 0x0000000f3e447c10 */ /* 0x000fe2000ff1e0ff */
[----:B------:R-:W-:Y:S01]  /*3890*/  STG.E.U16 desc[UR8][R64.64], R13 ;  /* 0x0000000d40007986 */ /* 0x000fe2000c101508 */
[----:B------:R-:W-:Y:S01]  /*38a0*/  FMUL R39, R17, UR10 ;  /* 0x0000000a11277c20 */ /* 0x000fe20008400000 */
[----:B------:R-:W-:Y:S01]  /*38b0*/  IMAD.X R5, R57, 0x1, R16, P1 ;  /* 0x0000000139057824 */ /* 0x000fe200008e0610 */
[----:B------:R-:W-:Y:S01]  /*38c0*/  IADD3.X R69, R63, UR18, RZ, P0, !PT ;  /* 0x000000123f457c10 */ /* 0x000fe200087fe4ff */
[----:B------:R1:W-:Y:S01]  /*38d0*/  STG.E.U16 desc[UR8][R62.64], R22 ;  /* 0x000000163e007986 */ /* 0x0003e2000c101508 */
[----:B------:R-:W-:Y:S01]  /*38e0*/  FMUL R16, R21, UR10 ;  /* 0x0000000a15107c20 */ /* 0x000fe20008400000 */
[----:B------:R-:W-:Y:S01]  /*38f0*/  HADD2.F32 R10, -RZ, R10.H1_H1 ;  /* 0x3000000aff0a7230 */ /* 0x000fe20000004100 */
[----:B------:R-:W-:Y:S01]  /*3900*/  FSET.BF.GT.AND R48, R44, RZ, PT ;  /* 0x000000ff2c30720a */ /* 0x000fe20003804000 */
[----:B------:R2:W-:Y:S01]  /*3910*/  STG.E.U16 desc[UR8][R66.64], R9 ;  /* 0x0000000942007986 */ /* 0x0005e2000c101508 */
[--C-:B------:R-:W-:Y:S01]  /*3920*/  HADD2.F32 R37, -RZ, R27.reuse.H0_H0 ;  /* 0x2000001bff257230 */ /* 0x100fe20000004100 */
[----:B------:R-:W-:Y:S01]  /*3930*/  F2FP.SATFINITE.E4M3.F32.PACK_AB_MERGE_C R16, RZ, R16, RZ ;  /* 0x00000010ff10723e */ /* 0x000fe200048070ff */
[----:B0-----:R-:W-:Y:S01]  /*3940*/  HADD2.F32 R36, -RZ, R27.H1_H1 ;  /* 0x3000001bff247230 */ /* 0x001fe20000004100 */
[----:B-1----:R-:W-:Y:S01]  /*3950*/  FSET.BF.GT.AND R63, R40, RZ, PT ;  /* 0x000000ff283f720a */ /* 0x002fe20003804000 */
[----:B--2---:R-:W-:Y:S01]  /*3960*/  HADD2.F32 R9, -RZ, R8.H0_H0 ;  /* 0x20000008ff097230 */ /* 0x004fe20000004100 */
[----:B------:R-:W-:-:S03]  /*3970*/  F2FP.SATFINITE.E4M3.F32.PACK_AB_MERGE_C R39, RZ, R39, RZ ;  /* 0x00000027ff27723e */ /* 0x000fc600048070ff */
[----:B------:R-:W-:Y:S01]  /*3980*/  FMUL R63, R63, R10 ;  /* 0x0000000a3f3f7220 */ /* 0x000fe20000400000 */
[----:B------:R-:W-:Y:S02]  /*3990*/  HADD2.F32 R27, -RZ, R15.H0_H0 ;  /* 0x2000000fff1b7230 */ /* 0x000fe40000004100 */
[----:B------:R-:W-:Y:S01]  /*39a0*/  FMUL R48, R48, R9 ;  /* 0x0000000930307220 */ /* 0x000fe20000400000 */
[----:B------:R-:W-:Y:S02]  /*39b0*/  HADD2.F32 R33, -RZ, R33.H1_H1 ;  /* 0x30000021ff217230 */ /* 0x000fe40000004100 */
[----:B------:R-:W-:Y:S01]  /*39c0*/  FMUL R38, R38, R37 ;  /* 0x0000002526267220 */ /* 0x000fe20000400000 */
[----:B------:R-:W-:Y:S01]  /*39d0*/  PRMT R65, R39, 0x7604, R16 ;  /* 0x0000760427417816 */ /* 0x000fe20000000010 */
[----:B------:R-:W-:Y:S01]  /*39e0*/  FMUL R37, R63, R36 ;  /* 0x000000243f257220 */ /* 0x000fe20000400000 */
[----:B------:R-:W-:Y:S01]  /*39f0*/  FMUL R36, R48, R27 ;  /* 0x0000001b30247220 */ /* 0x000fe20000400000 */
[----:B------:R-:W-:Y:S01]  /*3a00*/  HADD2.F32 R8, -RZ, R8.H1_H1 ;  /* 0x30000008ff087230 */ /* 0x000fe20000004100 */
[----:B------:R-:W-:Y:S01]  /*3a10*/  FSET.BF.GT.AND R27, R33, RZ, PT ;  /* 0x000000ff211b720a */ /* 0x000fe20003804000 */
[----:B------:R0:W-:Y:S01]  /*3a20*/  STG.E.U16 desc[UR8][R68.64], R29 ;  /* 0x0000001d44007986 */ /* 0x0001e2000c101508 */
[----:B------:R-:W-:-:S02]  /*3a30*/  IADD3 R2, P1, R4, UR12, RZ ;  /* 0x0000000c04027c10 */ /* 0x000fc4000ff3e0ff */
[----:B------:R-:W-:Y:S01]  /*3a40*/  IADD3 R62, P0, R4, UR4, RZ ;  /* 0x00000004043e7c10 */ /* 0x000fe2000ff1e0ff */
[----:B------:R1:W-:Y:S01]  /*3a50*/  STG.E.U16 desc[UR8][R4.64], R65 ;  /* 0x0000004104007986 */ /* 0x0003e2000c101508 */
[----:B------:R-:W-:Y:S01]  /*3a60*/  FMUL R27, R27, R8 ;  /* 0x000000081b1b7220 */ /* 0x000fe20000400000 */
[----:B------:R-:W-:Y:S01]  /*3a70*/  FMUL R3, R18, UR10 ;  /* 0x0000000a12037c20 */ /* 0x000fe20008400000 */
[----:B------:R-:W-:Y:S01]  /*3a80*/  FMUL R13, R14, UR10 ;  /* 0x0000000a0e0d7c20 */ /* 0x000fe20008400000 */
[----:B0-----:R-:W-:Y:S01]  /*3a90*/  FMUL R29, R38, UR10 ;  /* 0x0000000a261d7c20 */ /* 0x001fe20008400000 */
[----:B-1----:R-:W-:Y:S02]  /*3aa0*/  HADD2.F32 R4, -RZ, R15.H1_H1 ;  /* 0x3000000fff047230 */ /* 0x002fe40000004100 */
[----:B------:R-:W-:Y:S01]  /*3ab0*/  F2FP.SATFINITE.E4M3.F32.PACK_AB_MERGE_C R22, RZ, R3, RZ ;  /* 0x00000003ff16723e */ /* 0x000fe200048070ff */
[----:B------:R-:W-:Y:S02]  /*3ac0*/  FMUL R54, R37, UR10 ;  /* 0x0000000a25367c20 */ /* 0x000fe40008400000 */
[----:B------:R-:W-:Y:S01]  /*3ad0*/  FMUL R27, R27, R4 ;  /* 0x000000041b1b7220 */ /* 0x000fe20000400000 */
[----:B------:R-:W-:-:S02]  /*3ae0*/  F2FP.SATFINITE.E4M3.F32.PACK_AB_MERGE_C R13, RZ, R13, RZ ;  /* 0x0000000dff0d723e */ /* 0x000fc400048070ff */
[----:B------:R-:W-:Y:S01]  /*3af0*/  F2FP.SATFINITE.E4M3.F32.PACK_AB_MERGE_C R15, RZ, R29, RZ ;  /* 0x0000001dff0f723e */ /* 0x000fe200048070ff */
[----:B------:R-:W-:Y:S01]  /*3b00*/  FMUL R29, R36, UR10 ;  /* 0x0000000a241d7c20 */ /* 0x000fe20008400000 */
[----:B------:R-:W-:Y:S01]  /*3b10*/  FMUL R52, R27, UR10 ;  /* 0x0000000a1b347c20 */ /* 0x000fe20008400000 */
[----:B------:R-:W-:Y:S02]  /*3b20*/  IADD3.X R3, R5, UR13, RZ, P1, !PT ;  /* 0x0000000d05037c10 */ /* 0x000fe40008ffe4ff */
[----:B------:R-:W-:Y:S02]  /*3b30*/  PRMT R67, R13, 0x7604, R22 ;  /* 0x000076040d437816 */ /* 0x000fe40000000016 */
[----:B------:R-:W-:Y:S02]  /*3b40*/  F2FP.SATFINITE.E4M3.F32.PACK_AB_MERGE_C R54, RZ, R54, RZ ;  /* 0x00000036ff36723e */ /* 0x000fe400048070ff */
[----:B------:R-:W-:Y:S02]  /*3b50*/  IADD3.X R63, R5, UR5, RZ, P0, !PT ;  /* 0x00000005053f7c10 */ /* 0x000fe400087fe4ff */
[----:B------:R-:W-:-:S02]  /*3b60*/  IADD3 R4, P0, R2, UR4, RZ ;  /* 0x0000000402047c10 */ /* 0x000fc4000ff1e0ff */
[----:B------:R-:W-:Y:S02]  /*3b70*/  F2FP.SATFINITE.E4M3.F32.PACK_AB_MERGE_C R29, RZ, R29, RZ ;  /* 0x0000001dff1d723e */ /* 0x000fe400048070ff */
[----:B------:R-:W-:Y:S01]  /*3b80*/  F2FP.SATFINITE.E4M3.F32.PACK_AB_MERGE_C R52, RZ, R52, RZ ;  /* 0x00000034ff34723e */ /* 0x000fe200048070ff */
[----:B------:R0:W-:Y:S01]  /*3b90*/  STG.E.U16 desc[UR8][R2.64], R67 ;  /* 0x0000004302007986 */ /* 0x0001e2000c101508 */
[----:B------:R-:W-:Y:S02]  /*3ba0*/  PRMT R65, R54, 0x7604, R15 ;  /* 0x0000760436417816 */ /* 0x000fe4000000000f */
[----:B------:R-:W-:Y:S01]  /*3bb0*/  IADD3.X R5, R3, UR5, RZ, P0, !PT ;  /* 0x0000000503057c10 */ /* 0x000fe200087fe4ff */
[----:B------:R-:W-:Y:S02]  /*3bc0*/  FMUL R56, R24, UR10 ;  /* 0x0000000a18387c20 */ /* 0x000fe40008400000 */
[----:B------:R-:W-:Y:S01]  /*3bd0*/  STG.E.U16 desc[UR8][R62.64], R65 ;  /* 0x000000413e007986 */ /* 0x000fe2000c101508 */
[----:B0-----:R-:W-:Y:S01]  /*3be0*/  PRMT R67, R52, 0x7604, R29 ;  /* 0x0000760434437816 */ /* 0x001fe2000000001d */
[----:B------:R-:W-:Y:S01]  /*3bf0*/  FMUL R3, R26, UR10 ;  /* 0x0000000a1a037c20 */ /* 0x000fe20008400000 */
[----:B------:R-:W-:-:S03]  /*3c00*/  IADD3 R2, P0, R46, R30, RZ ;  /* 0x0000001e2e027210 */ /* 0x000fc60007f1e0ff */
[----:B------:R0:W-:Y:S01]  /*3c10*/  STG.E.U16 desc[UR8][R4.64], R67 ;  /* 0x0000004304007986 */ /* 0x0001e2000c101508 */
[----:B------:R-:W-:Y:S01]  /*3c20*/  F2FP.SATFINITE.E4M3.F32.PACK_AB_MERGE_C R30, RZ, R3, RZ ;  /* 0x00000003ff1e723e */ /* 0x000fe200048070ff */
[----:B------:R-:W-:Y:S01]  /*3c30*/  IMAD.X R3, R57, 0x1, R34, P0 ;  /* 0x0000000139037824 */ /* 0x000fe200000e0622 */
[----:B------:R-:W-:Y:S02]  /*3c40*/  F2FP.SATFINITE.E4M3.F32.PACK_AB_MERGE_C R56, RZ, R56, RZ ;  /* 0x00000038ff38723e */ /* 0x000fe400048070ff */
[----:B0-----:R-:W-:Y:S02]  /*3c50*/  FMNMX R5, RZ, R40, !PT ;  /* 0x00000028ff057209 */ /* 0x001fe40007800000 */
[----:B------:R-:W-:Y:S02]  /*3c60*/  IADD3 R4, P0, R2, UR12, RZ ;  /* 0x0000000c02047c10 */ /* 0x000fe4000ff1e0ff */
[----:B------:R-:W-:Y:S01]  /*3c70*/  PRMT R57, R56, 0x7604, R30 ;  /* 0x0000760438397816 */ /* 0x000fe2000000001e */
[----:B------:R-:W-:Y:S01]  /*3c80*/  FMUL R10, R10, R5 ;  /* 0x000000050a0a7220 */ /* 0x000fe20000400000 */
[----:B------:R-:W-:-:S02]  /*3c90*/  IADD3.X R5, R3, UR13, RZ, P0, !PT ;  /* 0x0000000d03057c10 */ /* 0x000fc400087fe4ff */
[----:B------:R-:W-:Y:S01]  /*3ca0*/  IADD3 R62, P0, R2, UR4, RZ ;  /* 0x00000004023e7c10 */ /* 0x000fe2000ff1e0ff */
[----:B------:R0:W-:Y:S01]  /*3cb0*/  STG.E.U16 desc[UR8][R2.64], R57 ;  /* 0x0000003902007986 */ /* 0x0001e2000c101508 */
[----:B------:R-:W-:Y:S01]  /*3cc0*/  FMUL R34, R19, UR10 ;  /* 0x0000000a13227c20 */ /* 0x000fe20008400000 */
[----:B------:R-:W-:Y:S01]  /*3cd0*/  FMUL R46, R12, UR10 ;  /* 0x0000000a0c2e7c20 */ /* 0x000fe20008400000 */
[----:B------:R-:W-:Y:S02]  /*3ce0*/  IADD3.X R63, R3, UR5, RZ, P0, !PT ;  /* 0x00000005033f7c10 */ /* 0x000fe400087fe4ff */
[----:B------:R-:W-:Y:S02]  /*3cf0*/  FMNMX R33, RZ, R33, !PT ;  /* 0x00000021ff217209 */ /* 0x000fe40007800000 */
[----:B------:R-:W-:Y:S01]  /*3d00*/  F2FP.SATFINITE.E4M3.F32.PACK_AB_MERGE_C R40, RZ, R34, RZ ;  /* 0x00000022ff28723e */ /* 0x000fe200048070ff */
[----:B0-----:R-:W0:Y:S01]  /*3d10*/  S2R R3, SR_TID.X ;  /* 0x0000000000037919 */ /* 0x001e220000002100 */
[----:B------:R-:W-:Y:S01]  /*3d20*/  F2FP.SATFINITE.E4M3.F32.PACK_AB_MERGE_C R34, RZ, R46, RZ ;  /* 0x0000002eff22723e */ /* 0x000fe200048070ff */
[----:B------:R-:W-:Y:S01]  /*3d30*/  FMUL R8, R8, R33 ;  /* 0x0000002108087220 */ /* 0x000fe20000400000 */
[----:B------:R-:W-:-:S02]  /*3d40*/  IMAD R33, R20, UR6, RZ ;  /* 0x0000000614217c24 */ /* 0x000fc4000f8e02ff */
[----:B------:R-:W-:Y:S01]  /*3d50*/  PRMT R65, R34, 0x7604, R40 ;  /* 0x0000760422417816 */ /* 0x000fe20000000028 */
[----:B------:R-:W-:Y:S01]  /*3d60*/  FMUL R35, R11, UR10 ;  /* 0x0000000a0b237c20 */ /* 0x000fe20008400000 */
[----:B------:R-:W-:-:S03]  /*3d70*/  FMUL R50, R10, UR10 ;  /* 0x0000000a0a327c20 */ /* 0x000fc60008400000 */
[----:B------:R1:W-:Y:S01]  /*3d80*/  STG.E.U16 desc[UR8][R4.64], R65 ;  /* 0x0000004104007986 */ /* 0x0003e2000c101508 */
[----:B------:R-:W-:Y:S02]  /*3d90*/  F2FP.SATFINITE.E4M3.F32.PACK_AB_MERGE_C R35, RZ, R35, RZ ;  /* 0x00000023ff23723e */ /* 0x000fe400048070ff */
[----:B------:R-:W-:Y:S01]  /*3da0*/  F2FP.SATFINITE.E4M3.F32.PACK_AB_MERGE_C R50, RZ, R50, RZ ;  /* 0x00000032ff32723e */ /* 0x000fe200048070ff */
[----:B------:R-:W2:Y:S01]  /*3db0*/  S2R R2, SR_CgaCtaId ;  /* 0x0000000000027919 */ /* 0x000ea20000008800 */
[----:B------:R-:W-:Y:S01]  /*3dc0*/  FMNMX R44, RZ, R44, !PT ;  /* 0x0000002cff2c7209 */ /* 0x000fe20007800000 */
[C---:B-1----:R-:W-:Y:S02]  /*3dd0*/  IMAD R65, R32.reuse, UR7, R33 ;  /* 0x0000000720417c24 */ /* 0x042fe4000f8e0221 */
[----:B------:R-:W-:-:S04]  /*3de0*/  IMAD.WIDE.U32 R32, R32, UR6, RZ ;  /* 0x0000000620207c25 */ /* 0x000fc8000f8e00ff */
[----:B------:R-:W-:Y:S02]  /*3df0*/  IMAD.IADD R65, R33, 0x1, R65 ;  /* 0x0000000121417824 */ /* 0x000fe400078e0241 */
[----:B------:R-:W-:Y:S01]  /*3e00*/  IMAD.SHL.U32 R33, R32, 0x2, RZ ;  /* 0x0000000220217824 */ /* 0x000fe200078e00ff */
[----:B------:R-:W-:Y:S01]  /*3e10*/  PRMT R57, R50, 0x7604, R35 ;  /* 0x0000760432397816 */ /* 0x000fe20000000023 */
[----:B------:R-:W-:Y:S01]  /*3e20*/  FMUL R9, R9, R44 ;  /* 0x0000002c09097220 */ /* 0x000fe20000400000 */
[----:B------:R-:W-:Y:S02]  /*3e30*/  SHF.L.U64.HI R65, R32, 0x1, R65 ;  /* 0x0000000120417819 */ /* 0x000fe40000010241 */
[C---:B------:R-:W-:Y:S01]  /*3e40*/  LEA R33, P0, R6.reuse, R33, 0x2 ;  /* 0x0000002106217211 */ /* 0x040fe200078010ff */
[----:B------:R1:W-:Y:S01]  /*3e50*/  STG.E.U16 desc[UR8][R62.64], R57 ;  /* 0x000000393e007986 */ /* 0x0003e2000c101508 */
[----:B------:R-:W-:Y:S02]  /*3e60*/  FMUL R48, R9, UR10 ;  /* 0x0000000a09307c20 */ /* 0x000fe40008400000 */
[----:B------:R-:W-:-:S02]  /*3e70*/  LEA.HI.X R32, R6, R65, R7, 0x2, P0 ;  /* 0x0000004106207211 */ /* 0x000fc400000f1407 */
[----:B------:R-:W-:Y:S02]  /*3e80*/  IADD3 R20, P0, R4, UR4, RZ ;  /* 0x0000000404147c10 */ /* 0x000fe4000ff1e0ff */
[----:B0-----:R-:W-:Y:S01]  /*3e90*/  SHF.R.U32.HI R4, RZ, 0x5, R3 ;  /* 0x00000005ff047819 */ /* 0x001fe20000011603 */
[----:B-1----:R-:W-:Y:S01]  /*3ea0*/  FMUL R57, R8, UR10 ;  /* 0x0000000a08397c20 */ /* 0x002fe20008400000 */
[----:B------:R-:W-:-:S03]  /*3eb0*/  F2FP.SATFINITE.E4M3.F32.PACK_AB_MERGE_C R48, RZ, R48, RZ ;  /* 0x00000030ff30723e */ /* 0x000fc600048070ff */
[----:B------:R-:W-:Y:S01]  /*3ec0*/  IMAD.SHL.U32 R6, R4, 0x4, RZ ;  /* 0x0000000404067824 */ /* 0x000fe200078e00ff */
[----:B------:R-:W-:Y:S02]  /*3ed0*/  FMNMX R42, R42, |R21|, !PT ;  /* 0x400000152a2a7209 */ /* 0x000fe40007800000 */
[----:B------:R-:W-:Y:S02]  /*3ee0*/  F2FP.SATFINITE.E4M3.F32.PACK_AB_MERGE_C R57, RZ, R57, RZ ;  /* 0x00000039ff39723e */ /* 0x000fe400048070ff */
[----:B------:R-:W-:Y:S02]  /*3ef0*/  IADD3.X R21, R5, UR5, RZ, P0, !PT ;  /* 0x0000000505157c10 */ /* 0x000fe400087fe4ff */
[----:B------:R-:W-:Y:S02]  /*3f00*/  LOP3.LUT R58, R30, 0xff, RZ, 0xc0, !PT ;  /* 0x000000ff1e3a7812 */ /* 0x000fe400078ec0ff */
[----:B------:R-:W-:Y:S02]  /*3f10*/  LOP3.LUT R29, R29, 0xffff, RZ, 0xc0, !PT ;  /* 0x0000ffff1d1d7812 */ /* 0x000fe400078ec0ff */
[----:B------:R-:W-:Y:S01]  /*3f20*/  LOP3.LUT R15, R15, 0xff, RZ, 0xc0, !PT ;  /* 0x000000ff0f0f7812 */ /* 0x000fe200078ec0ff */
[----:B------:R-:W-:Y:S01]  /*3f30*/  USHF.R.U64 UR12, UR6, 0x2, UR7 ;  /* 0x00000002060c7899 */ /* 0x000fe20008001207 */
[----:B------:R-:W-:Y:S01]  /*3f40*/  PRMT R65, R57, 0x7604, R48 ;  /* 0x0000760439417816 */ /* 0x000fe20000000030 */
[----:B------:R-:W-:Y:S01]  /*3f50*/  USHF.R.U32.HI UR13, URZ, 0x2, UR7 ;  /* 0x000000023f0d7899 */ /* 0x000fe20008011607 */
[----:B------:R-:W-:Y:S01]  /*3f60*/  LOP3.LUT R5, R40, 0xffff, RZ, 0xc0, !PT ;  /* 0x0000ffff28057812 */ /* 0x000fe200078ec0ff */
[----:B------:R-:W-:Y:S01]  /*3f70*/  ULDC.64 UR4, c[0x0][0x228] ;  /* 0x00008a0000047ab9 */ /* 0x000fe20000000a00 */
[----:B------:R-:W-:Y:S01]  /*3f80*/  FMNMX R17, |R17|, R42, !PT ;  /* 0x0000002a11117209 */ /* 0x000fe20007800200 */
[----:B------:R-:W-:Y:S01]  /*3f90*/  IMAD.IADD R42, R3, 0x1, -R6 ;  /* 0x00000001032a7824 */ /* 0x000fe200078e0a06 */
[----:B------:R-:W-:Y:S01]  /*3fa0*/  MOV R7, 0x400 ;  /* 0x0000040000077802 */ /* 0x000fe20000000f00 */
[----:B------:R0:W-:Y:S01]  /*3fb0*/  STG.E.U16 desc[UR8][R20.64], R65 ;  /* 0x0000004114007986 */ /* 0x0001e2000c101508 */
[----:B------:R-:W-:-:S02]  /*3fc0*/  PRMT R58, R5, 0x7604, R58 ;  /* 0x00007604053a7816 */ /* 0x000fc4000000003a */
[----:B------:R-:W-:Y:S02]  /*3fd0*/  LOP3.LUT R5, R3, 0x1f, RZ, 0xc0, !PT ;  /* 0x0000001f03057812 */ /* 0x000fe400078ec0ff */
[----:B------:R-:W-:Y:S01]  /*3fe0*/  SHF.R.U32.HI R40, RZ, 0x8, R3 ;  /* 0x00000008ff287819 */ /* 0x000fe20000011603 */
[----:B------:R-:W-:Y:S01]  /*3ff0*/  VIADD R63, R7, 0x20 ;  /* 0x00000020073f7836 */ /* 0x000fe20000000000 */
[C---:B------:R-:W-:Y:S01]  /*4000*/  LOP3.LUT R30, R42.reuse, 0x1f, RZ, 0xc0, !PT ;  /* 0x0000001f2a1e7812 */ /* 0x040fe200078ec0ff */
[----:B0-----:R-:W-:Y:S02]  /*4010*/  VIADD R20, R42, 0xffffffff ;  /* 0xffffffff2a147836 */ /* 0x001fe40000000000 */
[----:B------:R-:W-:-:S03]  /*4020*/  IMAD R40, R40, 0x20, R5 ;  /* 0x0000002028287824 */ /* 0x000fc600078e0205 */
[----:B------:R-:W-:Y:S02]  /*4030*/  LOP3.LUT R20, R20, 0x1f, RZ, 0xc0, !PT ;  /* 0x0000001f14147812 */ /* 0x000fe400078ec0ff */
[----:B--2---:R-:W-:Y:S01]  /*4040*/  LEA R60, R2, R63, 0x18 ;  /* 0x0000003f023c7211 */ /* 0x004fe200078ec0ff */
[C---:B------:R-:W-:Y:S02]  /*4050*/  IMAD R63, R40.reuse, 0x21, R30 ;  /* 0x00000021283f7824 */ /* 0x040fe400078e021e */
[----:B------:R-:W-:Y:S01]  /*4060*/  IMAD R21, R40, 0x21, R20 ;  /* 0x0000002128157824 */ /* 0x000fe200078e0214 */
[----:B------:R-:W-:Y:S01]  /*4070*/  LOP3.LUT R62, R16, 0xff, RZ, 0xc0, !PT ;  /* 0x000000ff103e7812 */ /* 0x000fe200078ec0ff */
[--C-:B------:R-:W-:Y:S01]  /*4080*/  IMAD R46, R63, 0x4, R60.reuse ;  /* 0x000000043f2e7824 */ /* 0x100fe200078e023c */
[----:B------:R-:W-:Y:S01]  /*4090*/  LOP3.LUT R63, R22, 0xffff, RZ, 0xc0, !PT ;  /* 0x0000ffff163f7812 */ /* 0x000fe200078ec0ff */
[----:B------:R-:W-:Y:S02]  /*40a0*/  IMAD R44, R21, 0x4, R60 ;  /* 0x00000004152c7824 */ /* 0x000fe400078e023c */
[----:B------:R-:W-:Y:S01]  /*40b0*/  IMAD R21, R40, 0x21, R25 ;  /* 0x0000002128157824 */ /* 0x000fe200078e0219 */
[----:B------:R-:W-:Y:S01]  /*40c0*/  PRMT R62, R63, 0x7604, R62 ;  /* 0x000076043f3e7816 */ /* 0x000fe2000000003e */
[----:B------:R-:W-:-:S02]  /*40d0*/  IMAD.SHL.U32 R22, R29, 0x1000000, RZ ;  /* 0x010000001d167824 */ /* 0x000fc400078e00ff */
[----:B------:R-:W-:Y:S01]  /*40e0*/  IMAD R42, R21, 0x4, R60 ;  /* 0x00000004152a7824 */ /* 0x000fe200078e023c */
[----:B------:R-:W-:Y:S01]  /*40f0*/  LOP3.LUT R21, R6, 0x1c, RZ, 0xc0, !PT ;  /* 0x0000001c06157812 */ /* 0x000fe200078ec0ff */
[----:B------:R-:W-:Y:S01]  /*4100*/  IMAD R65, R40, 0x21, R23 ;  /* 0x0000002128417824 */ /* 0x000fe200078e0217 */
[----:B------:R-:W-:-:S03]  /*4110*/  PRMT R15, R62, 0x5410, R15 ;  /* 0x000054103e0f7816 */ /* 0x000fc6000000000f */
[----:B------:R-:W-:Y:S01]  /*4120*/  IMAD R21, R40, 0x21, R21 ;  /* 0x0000002128157824 */ /* 0x000fe200078e0215 */
[----:B------:R-:W-:Y:S01]  /*4130*/  LOP3.LUT R63, R15, R22, RZ, 0xfc, !PT ;  /* 0x000000160f3f7212 */ /* 0x000fe200078efcff */
[--C-:B------:R-:W-:Y:S01]  /*4140*/  IMAD R40, R65, 0x4, R60.reuse ;  /* 0x0000000441287824 */ /* 0x100fe200078e023c */
[----:B------:R-:W-:Y:S04]  /*4150*/  STS [R46], R28 ;  /* 0x0000001c2e007388 */ /* 0x000fe80000000800 */
[----:B------:R-:W-:Y:S04]  /*4160*/  STS [R44], R61 ;  /* 0x0000003d2c007388 */ /* 0x000fe80000000800 */
[----:B------:R0:W-:Y:S04]  /*4170*/  STS [R42], R31 ;  /* 0x0000001f2a007388 */ /* 0x0001e80000000800 */
[----:B------:R1:W-:Y:S01]  /*4180*/  STS [R40], R63 ;  /* 0x0000003f28007388 */ /* 0x0003e20000000800 */
[----:B------:R-:W-:Y:S01]  /*4190*/  IMAD R16, R21, 0x4, R60 ;  /* 0x0000000415107824 */ /* 0x000fe200078e023c */
[----:B------:R-:W-:Y:S01]  /*41a0*/  BAR.SYNC.DEFER_BLOCKING 0x0 ;  /* 0x0000000000007b1d */ /* 0x000fe20000010000 */
[----:B------:R-:W-:-:S02]  /*41b0*/  IMAD.SHL.U32 R15, R4, 0x8, RZ ;  /* 0x00000008040f7824 */ /* 0x000fc400078e00ff */
[----:B0-----:R-:W-:-:S03]  /*41c0*/  IMAD.MOV.U32 R31, RZ, RZ, RZ ;  /* 0x000000ffff1f7224 */ /* 0x001fc600078e00ff */
[----:B------:R-:W-:Y:S01]  /*41d0*/  LOP3.LUT R15, R15, 0x38, RZ, 0xc0, !PT ;  /* 0x000000380f0f7812 */ /* 0x000fe200078ec0ff */
[----:B------:R-:W0:Y:S04]  /*41e0*/  LDS R61, [R16] ;  /* 0x00000000103d7984 */ /* 0x000e280000000800 */
[----:B------:R-:W-:Y:S01]  /*41f0*/  IMAD.WIDE.U32 R28, R15, UR12, R30 ;  /* 0x0000000c0f1c7c25 */ /* 0x000fe2000f8e001e */
[----:B------:R-:W-:Y:S01]  /*4200*/  LOP3.LUT R56, R56, 0xff, RZ, 0xc0, !PT ;  /* 0x000000ff38387812 */ /* 0x000fe200078ec0ff */
[----:B------:R-:W-:Y:S01]  /*4210*/  USHF.L.U64.HI UR11, UR12, 0x1, UR13 ;  /* 0x000000010c0b7899 */ /* 0x000fe2000801020d */
[----:B------:R-:W-:Y:S01]  /*4220*/  LOP3.LUT R35, R35, 0xff, RZ, 0xc0, !PT ;  /* 0x000000ff23237812 */ /* 0x000fe200078ec0ff */
[----:B------:R-:W-:Y:S01]  /*4230*/  IMAD R22, R15, UR13, RZ ;  /* 0x0000000d0f167c24 */ /* 0x000fe2000f8e02ff */
[----:B------:R-:W-:Y:S01]  /*4240*/  LOP3.LUT R57, R57, 0xffff, RZ, 0xc0, !PT ;  /* 0x0000ffff39397812 */ /* 0x000fe200078ec0ff */
[----:B------:R-:W-:Y:S02]  /*4250*/  LDS R73, [R16+0x8] ;  /* 0x0000080010497984 */ /* 0x000fe40000000800 */
[----:B------:R-:W-:Y:S01]  /*4260*/  IMAD.IADD R21, R29, 0x1, R22 ;  /* 0x000000011d157824 */ /* 0x000fe200078e0216 */
[----:B------:R-:W-:Y:S01]  /*4270*/  LOP3.LUT R29, R34, 0xffff, RZ, 0xc0, !PT ;  /* 0x0000ffff221d7812 */ /* 0x000fe200078ec0ff */
[----:B------:R-:W-:Y:S01]  /*4280*/  IMAD.SHL.U32 R31, R28, 0x4, RZ ;  /* 0x000000041c1f7824 */ /* 0x000fe200078e00ff */
[----:B-1----:R-:W-:Y:S01]  /*4290*/  LOP3.LUT R63, R50, 0xff, RZ, 0xc0, !PT ;  /* 0x000000ff323f7812 */ /* 0x002fe200078ec0ff */
        /* <DEDUP_REMOVED lines=12> */
[----:B------:R-:W-:Y:S01]  /*4360*/  IMAD.U32 R34, RZ, RZ, UR5 ;  /* 0x00000005ff227e24 */ /* 0x000fe2000f8e00ff */
[----:B------:R-:W-:-:S03]  /*4370*/  LOP3.LUT R48, R48, 0xffff, RZ, 0xc0, !PT ;  /* 0x0000ffff30307812 */ /* 0x000fc600078ec0ff */
[----:B------:R-:W-:Y:S01]  /*4380*/  IMAD.WIDE.U32 R34, R15, UR12, R34 ;  /* 0x0000000c0f227c25 */ /* 0x000fe2000f8e0022 */
[----:B------:R-:W-:-:S03]  /*4390*/  PRMT R56, R56, 0x5410, R63 ;  /* 0x0000541038387816 */ /* 0x000fc6000000003f */
[----:B------:R-:W-:Y:S01]  /*43a0*/  IMAD.SHL.U32 R57, R57, 0x1000000, RZ ;  /* 0x0100000039397824 */ /* 0x000fe200078e00ff */
[----:B------:R-:W-:Y:S01]  /*43b0*/  IADD3 R50, P0, R20, R34, RZ ;  /* 0x0000002214327210 */ /* 0x000fe20007f1e0ff */
[----:B------:R-:W-:Y:S01]  /*43c0*/  IMAD.IADD R35, R22, 0x1, R35 ;  /* 0x0000000116237824 */ /* 0x000fe200078e0223 */
[----:B0-----:R-:W-:Y:S01]  /*43d0*/  LOP3.LUT R33, R13, 0xffff, RZ, 0xc0, !PT ;  /* 0x0000ffff0d217812 */ /* 0x001fe200078ec0ff */
[----:B------:R-:W-:Y:S01]  /*43e0*/  IMAD.SHL.U32 R63, R48, 0x1000000, RZ ;  /* 0x01000000303f7824 */ /* 0x000fe200078e00ff */
[----:B------:R-:W-:Y:S01]  /*43f0*/  LOP3.LUT R48, R39, 0xff, RZ, 0xc0, !PT ;  /* 0x000000ff27307812 */ /* 0x000fe200078ec0ff */
[----:B------:R-:W-:Y:S01]  /*4400*/  IMAD.SHL.U32 R39, R50, 0x4, RZ ;  /* 0x0000000432277824 */ /* 0x000fe200078e00ff */
[----:B------:R-:W-:Y:S01]  /*4410*/  LOP3.LUT R13, R56, R57, RZ, 0xfc, !PT ;  /* 0x00000039380d7212 */ /* 0x000fe200078efcff */
[----:B------:R-:W-:Y:S01]  /*4420*/  IMAD.X R57, RZ, RZ, R35, P0 ;  /* 0x000000ffff397224 */ /* 0x000fe200000e0623 */
[----:B------:R-:W-:Y:S02]  /*4430*/  PRMT R48, R33, 0x7604, R48 ;  /* 0x0000760421307816 */ /* 0x000fe40000000030 */
[----:B------:R-:W-:-:S02]  /*4440*/  IADD3 R32, P0, R39, R28, RZ ;  /* 0x0000001c27207210 */ /* 0x000fc40007f1e0ff */
[----:B------:R-:W-:Y:S02]  /*4450*/  SHF.L.U64.HI R57, R50, 0x2, R57 ;  /* 0x0000000232397819 */ /* 0x000fe40000010239 */
[----:B------:R-:W-:Y:S02]  /*4460*/  LOP3.LUT R65, R54, 0xff, RZ, 0xc0, !PT ;  /* 0x000000ff36417812 */ /* 0x000fe400078ec0ff */
[----:B------:R-:W-:Y:S01]  /*4470*/  IADD3 R34, P1, R34, UR5, RZ ;  /* 0x0000000522227c10 */ /* 0x000fe2000ff3e0ff */
[----:B------:R-:W-:Y:S01]  /*4480*/  IMAD.X R33, R57, 0x1, R29, P0 ;  /* 0x0000000139217824 */ /* 0x000fe200000e061d */
[----:B------:R-:W-:Y:S02]  /*4490*/  PRMT R65, R48, 0x5410, R65 ;  /* 0x0000541030417816 */ /* 0x000fe40000000041 */
        /* <DEDUP_REMOVED lines=17> */
[----:B------:R-:W-:-:S05]  /*45b0*/  LOP3.LUT R63, R58, R63, RZ, 0xfc, !PT ;  /* 0x0000003f3a3f7212 */ /* 0x000fca00078efcff */
[----:B------:R-:W-:Y:S04]  /*45c0*/  STS [R46], R55 ;  /* 0x000000372e007388 */ /* 0x000fe80000000800 */
[----:B------:R2:W-:Y:S04]  /*45d0*/  STS [R44], R53 ;  /* 0x000000352c007388 */ /* 0x0005e80000000800 */
[----:B------:R3:W-:Y:S04]  /*45e0*/  STS [R42], R59 ;  /* 0x0000003b2a007388 */ /* 0x0007e80000000800 */
[----:B------:R-:W-:Y:S01]  /*45f0*/  STS [R40], R63 ;  /* 0x0000003f28007388 */ /* 0x000fe20000000800 */
[----:B------:R-:W-:Y:S01]  /*4600*/  BAR.SYNC.DEFER_BLOCKING 0x0 ;  /* 0x0000000000007b1d */ /* 0x000fe20000010000 */
[----:B0-----:R-:W-:Y:S01]  /*4610*/  IMAD.U32 R33, RZ, RZ, UR6 ;  /* 0x00000006ff217e24 */ /* 0x001fe2000f8e00ff */
[----:B------:R-:W-:Y:S01]  /*4620*/  UIMAD UR4, UR7, UR16, URZ ;  /* 0x00000010070472a4 */ /* 0x000fe2000f8e023f */
[----:B------:R-:W-:-:S03]  /*4630*/  LOP3.LUT R52, R52, 0xffff, RZ, 0xc0, !PT ;  /* 0x0000ffff34347812 */ /* 0x000fc600078ec0ff */
[----:B------:R-:W0:Y:S04]  /*4640*/  LDS R77, [R16] ;  /* 0x00000000104d7984 */ /* 0x000e280000000800 */
[----:B------:R-:W4:Y:S04]  /*4650*/  LDS R73, [R16+0x4] ;  /* 0x0000040010497984 */ /* 0x000f280000000800 */
[----:B------:R-:W5:Y:S04]  /*4660*/  LDS R50, [R16+0x8] ;  /* 0x0000080010327984 */ /* 0x000f680000000800 */
[----:B------:R-:W5:Y:S01]  /*4670*/  LDS R48, [R16+0xc] ;  /* 0x00000c0010307984 */ /* 0x000f620000000800 */
[----:B------:R-:W-:Y:S01]  /*4680*/  IMAD.WIDE.U32 R32, R33, UR16, R28 ;  /* 0x0000001021207c25 */ /* 0x000fe2000f8e001c */
[----:B------:R-:W-:-:S03]  /*4690*/  UIMAD UR4, UR17, UR6, UR4 ;  /* 0x00000006110472a4 */ /* 0x000fc6000f8e0204 */
[----:B------:R-:W-:Y:S01]  /*46a0*/  IMAD.SHL.U32 R52, R52, 0x1000000, RZ ;  /* 0x0100000034347824 */ /* 0x000fe200078e00ff */
[----:B-1----:R-:W-:Y:S02]  /*46b0*/  IADD3 R34, P0, R31, R32, RZ ;  /* 0x000000201f227210 */ /* 0x002fe40007f1e0ff */
[----:B------:R-:W-:Y:S02]  /*46c0*/  VIADD R54, R33, UR4 ;  /* 0x0000000421367c36 */ /* 0x000fe40008000000 */
[----:B------:R-:W-:Y:S02]  /*46d0*/  LOP3.LUT R65, R65, R52, RZ, 0xfc, !PT ;  /* 0x0000003441417212 */ /* 0x000fe400078efcff */
[----:B------:R-:W-:Y:S01]  /*46e0*/  IMAD.X R35, R21, 0x1, R54, P0 ;  /* 0x0000000115237824 */ /* 0x000fe200000e0636 */
[-C--:B------:R-:W-:Y:S02]  /*46f0*/  IADD3 R52, P0, R39, R32.reuse, RZ ;  /* 0x0000002027347210 */ /* 0x080fe40007f1e0ff */
[----:B------:R-:W-:-:S02]  /*4700*/  IADD3 R56, P1, R67, R32, RZ ;  /* 0x0000002043387210 */ /* 0x000fc40007f3e0ff */
[----:B------:R-:W-:Y:S01]  /*4710*/  IADD3 R58, P2, R69, R32, RZ ;  /* 0x00000020453a7210 */ /* 0x000fe20007f5e0ff */
[--C-:B--2---:R-:W-:Y:S02]  /*4720*/  IMAD.X R53, R57, 0x1, R54.reuse, P0 ;  /* 0x0000000139357824 */ /* 0x104fe400000e0636 */
[--C-:B------:R-:W-:Y:S02]  /*4730*/  IMAD.X R57, R61, 0x1, R54.reuse, P1 ;  /* 0x000000013d397824 */ /* 0x100fe400008e0636 */
[----:B---3--:R-:W-:Y:S01]  /*4740*/  IMAD.X R59, R71, 0x1, R54, P2 ;  /* 0x00000001473b7824 */ /* 0x008fe200010e0636 */
[----:B0-----:R0:W-:Y:S04]  /*4750*/  STG.E desc[UR8][R34.64], R77 ;  /* 0x0000004d22007986 */ /* 0x0011e8000c101908 */
[----:B----4-:R-:W-:Y:S04]  /*4760*/  STG.E desc[UR8][R52.64], R73 ;  /* 0x0000004934007986 */ /* 0x010fe8000c101908 */
[----:B-----5:R1:W-:Y:S04]  /*4770*/  STG.E desc[UR8][R56.64], R50 ;  /* 0x0000003238007986 */ /* 0x0203e8000c101908 */
[----:B------:R2:W-:Y:S01]  /*4780*/  STG.E desc[UR8][R58.64], R48 ;  /* 0x000000303a007986 */ /* 0x0005e2000c101908 */
[----:B------:R-:W-:Y:S06]  /*4790*/  BAR.SYNC.DEFER_BLOCKING 0x0 ;  /* 0x0000000000007b1d */ /* 0x000fec0000010000 */
[----:B------:R-:W-:Y:S04]  /*47a0*/  STS [R46], R51 ;  /* 0x000000332e007388 */ /* 0x000fe80000000800 */
[----:B------:R3:W-:Y:S04]  /*47b0*/  STS [R44], R49 ;  /* 0x000000312c007388 */ /* 0x0007e80000000800 */
[----:B------:R4:W-:Y:S04]  /*47c0*/  STS [R42], R47 ;  /* 0x0000002f2a007388 */ /* 0x0009e80000000800 */
[----:B------:R-:W-:Y:S01]  /*47d0*/  STS [R40], R65 ;  /* 0x0000004128007388 */ /* 0x000fe20000000800 */
        /* <DEDUP_REMOVED lines=9> */
[----:B------:R-:W5:Y:S04]  /*4870*/  LDS R53, [R16+0x8] ;  /* 0x0000080010357984 */ /* 0x000f680000000800 */
[----:B------:R-:W5:Y:S01]  /*4880*/  LDS R15, [R16+0xc] ;  /* 0x00000c00100f7984 */ /* 0x000f620000000800 */
[----:B------:R-:W-:-:S02]  /*4890*/  IADD3 R22, P3, R57, UR5, RZ ;  /* 0x0000000539167c10 */ /* 0x000fc4000ff7e0ff */
[----:B------:R-:W-:Y:S02]  /*48a0*/  IADD3 R57, P2, R20, R57, RZ ;  /* 0x0000003914397210 */ /* 0x000fe40007f5e0ff */
[----:B------:R-:W-:Y:S01]  /*48b0*/  IADD3.X R20, R35, UR11, RZ, P1, !PT ;  /* 0x0000000b23147c10 */ /* 0x000fe20008ffe4ff */
[----:B------:R-:W-:Y:S01]  /*48c0*/  IMAD.X R35, RZ, RZ, R35, P0 ;  /* 0x000000ffff237224 */ /* 0x000fe200000e0623 */
[----:B------:R-:W-:Y:S02]  /*48d0*/  IADD3 R25, P0, R25, R22, RZ ;  /* 0x0000001619197210 */ /* 0x000fe40007f1e0ff */
[----:B------:R-:W-:Y:S01]  /*48e0*/  IADD3.X R21, R20, UR11, RZ, P3, !PT ;  /* 0x0000000b14157c10 */ /* 0x000fe20009ffe4ff */
[C---:B--2---:R-:W-:Y:S01]  /*48f0*/  IMAD.SHL.U32 R59, R30.reuse, 0x4, RZ ;  /* 0x000000041e3b7824 */ /* 0x044fe200078e00ff */
[----:B------:R-:W-:Y:S01]  /*4900*/  IADD3 R23, P1, P4, R23, UR5, R22 ;  /* 0x0000000517177c10 */ /* 0x000fe2000fc3e016 */
[----:B------:R-:W-:Y:S01]  /*4910*/  IMAD.X R22, RZ, RZ, R20, P2 ;  /* 0x000000ffff167224 */ /* 0x000fe200010e0614 */
[----:B------:R-:W-:Y:S01]  /*4920*/  SHF.L.U64.HI R35, R30, 0x2, R35 ;  /* 0x000000021e237819 */ /* 0x000fe20000010223 */
[--C-:B------:R-:W-:Y:S01]  /*4930*/  IMAD.X R20, RZ, RZ, R21.reuse, P0 ;  /* 0x000000ffff147224 */ /* 0x100fe200000e0615 */
[-C--:B------:R-:W-:Y:S01]  /*4940*/  IADD3 R30, P0, R59, R28.reuse, RZ ;  /* 0x0000001c3b1e7210 */ /* 0x080fe20007f1e0ff */
[----:B------:R-:W-:Y:S01]  /*4950*/  IMAD.SHL.U32 R55, R25, 0x4, RZ ;  /* 0x0000000419377824 */ /* 0x000fe200078e00ff */
[C---:B---3--:R-:W-:Y:S01]  /*4960*/  SHF.L.U64.HI R49, R57.reuse, 0x2, R22 ;  /* 0x0000000239317819 */ /* 0x048fe20000010216 */
[----:B------:R-:W-:Y:S01]  /*4970*/  IMAD.SHL.U32 R57, R57, 0x4, RZ ;  /* 0x0000000439397824 */ /* 0x000fe200078e00ff */
[----:B----4-:R-:W-:Y:S01]  /*4980*/  SHF.L.U64.HI R47, R25, 0x2, R20 ;  /* 0x00000002192f7819 */ /* 0x010fe20000010214 */
        /* <DEDUP_REMOVED lines=13> */
[----:B-----5:R-:W-:Y:S04]  /*4a60*/  STG.E desc[UR8][R20.64], R53 ;  /* 0x0000003514007986 */ /* 0x020fe8000c101908 */
[----:B------:R0:W-:Y:S01]  /*4a70*/  STG.E desc[UR8][R28.64], R15 ;  /* 0x0000000f1c007986 */ /* 0x0001e2000c101908 */
[----:B------:R-:W-:Y:S01]  /*4a80*/  BAR.SYNC.DEFER_BLOCKING 0x0 ;  /* 0x0000000000007b1d */ /* 0x000fe20000010000 */
[----:B------:R-:W-:-:S05]  /*4a90*/  FMNMX R17, |R18|, R17, !PT ;  /* 0x0000001112117209 */ /* 0x000fca0007800200 */
        /* <DEDUP_REMOVED lines=16> */
[----:B------:R-:W-:-:S03]  /*4ba0*/  FMNMX R24, |R24|, R27, !PT ;  /* 0x0000001b18187209 */ /* 0x000fc60007800200 */
[----:B0-----:R-:W-:Y:S01]  /*4bb0*/  IMAD.X R15, R35, 0x1, R54, P0 ;  /* 0x00000001230f7824 */ /* 0x001fe200000e0636 */
        /* <DEDUP_REMOVED lines=51> */
.L_x_6179:
[----:B--2---:R-:W-:-:S07]  /*4ef0*/  FMNMX R9, R4, R9, !PT ;  /* 0x0000000904097209 */ /* 0x004fce0007800000 */
.L_x_6171:
[----:B------:R-:W-:Y:S05]  /*4f00*/  BSYNC B0 ;  /* 0x0000000000007941 */ /* 0x000fea0003800000 */
.L_x_6170:
[----:B------:R-:W-:Y:S01]  /*4f10*/  ISETP.NE.AND P0, PT, R3, RZ, PT ;  /* 0x000000ff0300720c */ /* 0x000fe20003f05270 */
[----:B------:R-:W-:-:S12]  /*4f20*/  BSSY B0, `(.L_x_6169) ;  /* 0x0000004000007945 */ /* 0x000fd80003800000 */
[----:B------:R-:W-:Y:S05]  /*4f30*/  @P0 BRA `(.L_x_6173) ;  /* 0x0000000000080947 */ /* 0x000fea0003800000 */
[----:B-1----:R-:W1:Y:S02]  /*4f40*/  LDC.64 R4, c[0x0][0x238] ;  /* 0x00008e00ff047b82 */ /* 0x002e640000000a00 */
[----:B-1----:R2:W-:Y:S02]  /*4f50*/  REDG.E.MAX.S32.STRONG.GPU desc[UR8][R4.64], R9 ;  /* 0x000000090400798e */ /* 0x0025e4000d10e388 */
.L_x_6173:
[----:B------:R-:W-:Y:S05]  /*4f60*/  BSYNC B0 ;  /* 0x0000000000007941 */ /* 0x000fea0003800000 */
.L_x_6169:
        /* <DEDUP_REMOVED lines=12> */
[----:B012---:R-:W-:Y:S05]  /*5030*/  CALL.REL.NOINC `($__internal_143_$__cuda_sm20_rcp_rn_f32_slowpath) ;  /* 0x0000000400847944 */ /* 0x007fea0003c00000 */
[----:B------:R-:W-:Y:S05]  /*5040*/  BRA `(.L_x_6175) ;  /* 0x0000000000147947 */ /* 0x000fea0003800000 */
.L_x_6174:
[----:B--2---:R-:W2:Y:S01]  /*5050*/  MUFU.RCP R5, UR10 ;  /* 0x0000000a00057d08 */ /* 0x004ea20008001000 */
[----:B------:R-:W-:-:S04]  /*5060*/  IMAD.U32 R0, RZ, RZ, UR10 ;  /* 0x0000000aff007e24 */ /* 0x000fc8000f8e00ff */
[----:B--2---:R-:W-:-:S04]  /*5070*/  FFMA R0, R5, R0, -1 ;  /* 0xbf80000005007423 */ /* 0x004fc80000000000 */
[----:B------:R-:W-:-:S04]  /*5080*/  FADD.FTZ R0, -R0, -RZ ;  /* 0x800000ff00007221 */ /* 0x000fc80000010100 */
[----:B------:R-:W-:-:S07]  /*5090*/  FFMA R5, R5, R0, R5 ;  /* 0x0000000005057223 */ /* 0x000fce0000000005 */
.L_x_6175:
[----:B------:R-:W2:Y:S02]  /*50a0*/  LDC.64 R2, c[0x0][0x240] ;  /* 0x00009000ff027b82 */ /* 0x000ea40000000a00 */
[----:B--2---:R-:W-:Y:S01]  /*50b0*/  STG.E desc[UR8][R2.64], R5 ;  /* 0x0000000502007986 */ /* 0x004fe2000c101908 */
[----:B------:R-:W-:Y:S05]  /*50c0*/  EXIT ;  /* 0x000000000000794d */ /* 0x000fea0003800000 */
.L_x_6172:
[----:B------:R-:W-:Y:S02]  /*50d0*/  IMAD.MOV.U32 R7, RZ, RZ, 0x4 ;  /* 0x00000004ff077424 */ /* 0x000fe400078e00ff */
[----:B------:R-:W-:Y:S02]  /*50e0*/  IMAD.MOV.U32 R11, RZ, RZ, 0x1f ;  /* 0x0000001fff0b7424 */ /* 0x000fe400078e00ff */
[----:B------:R-:W-:-:S07]  /*50f0*/  IMAD.MOV.U32 R6, RZ, RZ, -0x1 ;  /* 0xffffffffff067424 */ /* 0x000fce00078e00ff */
[----:B012---:R-:W-:Y:S05]  /*5100*/  WARPSYNC.COLLECTIVE R6, `(.L_x_6176) ;  /* 0x0000000006087348 */ /* 0x007fea0003c00000 */
[----:B--2---:R2:W3:Y:S02]  /*5110*/  SHFL.DOWN P0, R9, R2, R7, R11 ;  /* 0x0800000702097389 */ /* 0x0044e4000000000b */
[----:B0123--:R-:W-:Y:S01]  /*5120*/  ENDCOLLECTIVE ;  /* 0x000000000000791b */ /* 0x00ffe20003800000 */
.L_x_6176:
[----:B------:R-:W-:Y:S02]  /*5130*/  IMAD.MOV.U32 R7, RZ, RZ, 0x2 ;  /* 0x00000002ff077424 */ /* 0x000fe400078e00ff */
[----:B------:R-:W-:-:S05]  /*5140*/  IMAD.MOV.U32 R5, RZ, RZ, R9 ;  /* 0x000000ffff057224 */ /* 0x000fca00078e0009 */
[----:B------:R-:W-:-:S05]  /*5150*/  FMNMX R5, R5, R2, !PT ;  /* 0x0000000205057209 */ /* 0x000fca0007800000 */
[----:B------:R-:W-:-:S07]  /*5160*/  IMAD.MOV.U32 R2, RZ, RZ, R5 ;  /* 0x000000ffff027224 */ /* 0x000fce00078e0005 */
[----:B------:R-:W-:Y:S05]  /*5170*/  WARPSYNC.COLLECTIVE R6, `(.L_x_6177) ;  /* 0x0000000006087348 */ /* 0x000fea0003c00000 */
[----:B------:R0:W1:Y:S02]  /*5180*/  SHFL.DOWN P0, R9, R2, R7, R11 ;  /* 0x0800000702097389 */ /* 0x000064000000000b */
[----:B01----:R-:W-:Y:S01]  /*5190*/  ENDCOLLECTIVE ;  /* 0x000000000000791b */ /* 0x003fe20003800000 */
.L_x_6177:
[----:B------:R-:W-:Y:S02]  /*51a0*/  IMAD.MOV.U32 R7, RZ, RZ, 0x1 ;  /* 0x00000001ff077424 */ /* 0x000fe400078e00ff */
[----:B------:R-:W-:-:S05]  /*51b0*/  IMAD.MOV.U32 R4, RZ, RZ, R9 ;  /* 0x000000ffff047224 */ /* 0x000fca00078e0009 */
[----:B------:R-:W-:-:S05]  /*51c0*/  FMNMX R4, R5, R4, !PT ;  /* 0x0000000405047209 */ /* 0x000fca0007800000 */
[----:B------:R-:W-:-:S07]  /*51d0*/  IMAD.MOV.U32 R2, RZ, RZ, R4 ;  /* 0x000000ffff027224 */ /* 0x000fce00078e0004 */
[----:B------:R-:W-:Y:S05]  /*51e0*/  WARPSYNC.COLLECTIVE R6, `(.L_x_6178) ;  /* 0x0000000006087348 */ /* 0x000fea0003c00000 */
[----:B------:R0:W1:Y:S02]  /*51f0*/  SHFL.DOWN P0, R9, R2, R7, R11 ;  /* 0x0800000702097389 */ /* 0x000064000000000b */
[----:B01----:R-:W-:Y:S01]  /*5200*/  ENDCOLLECTIVE ;  /* 0x000000000000791b */ /* 0x003fe20003800000 */
.L_x_6178:
[----:B------:R-:W-:Y:S05]  /*5210*/  BRA `(.L_x_6179) ;  /* 0xfffffffc00347947 */ /* 0x000fea000383ffff */
        .weak           $__internal_142_$__cuda_sm20_div_u64
        .type           $__internal_142_$__cuda_sm20_div_u64,@function
        .size           $__internal_142_$__cuda_sm20_div_u64,($__internal_143_$__cuda_sm20_rcp_rn_f32_slowpath - $__internal_142_$__cuda_sm20_div_u64)
$__internal_142_$__cuda_sm20_div_u64:
        /* <DEDUP_REMOVED lines=66> */
[----:B------:R-:W-:Y:S06]  /*5640*/  RET.REL.NODEC R8 `(_ZN18transformer_engine6detail32dgated_act_cast_transpose_kernelILi2ELi4Ef6__half13__nv_fp8_e4m3NS_5EmptyEXadL_ZNS_5dreluIffEET_T0_RKS4_EEXadL_ZNS_4reluIffEES6_S7_S9_EEEEvPKT2_SD_PT3_SF_PKT1_PSG_SJ_mmm) ;  /* 0xffffffa8086c7950 */ /* 0x000fec0003c3ffff */
        .weak           $__internal_143_$__cuda_sm20_rcp_rn_f32_slowpath
        .type           $__internal_143_$__cuda_sm20_rcp_rn_f32_slowpath,@function
        .size           $__internal_143_$__cuda_sm20_rcp_rn_f32_slowpath,(.L_x_34628 - $__internal_143_$__cuda_sm20_rcp_rn_f32_slowpath)
$__internal_143_$__cuda_sm20_rcp_rn_f32_slowpath:
        /* <DEDUP_REMOVED lines=15> */
.L_x_6180:
        /* <DEDUP_REMOVED lines=33> */
.L_x_6182:
[----:B------:R0:W1:Y:S02]  /*5950*/  MUFU.RCP R2, R0 ;  /* 0x0000000000027308 */ /* 0x0000640000001000 */
.L_x_6181:
[----:B-1-3--:R-:W-:Y:S02]  /*5960*/  IMAD.MOV.U32 R5, RZ, RZ, R2 ;  /* 0x000000ffff057224 */ /* 0x00afe400078e0002 */
[----:B------:R-:W-:Y:S02]  /*5970*/  IMAD.MOV.U32 R2, RZ, RZ, R7 ;  /* 0x000000ffff027224 */ /* 0x000fe400078e0007 */
[----:B------:R-:W-:-:S04]  /*5980*/  IMAD.MOV.U32 R3, RZ, RZ, 0x0 ;  /* 0x00000000ff037424 */ /* 0x000fc800078e00ff */
[----:B0-2---:R-:W-:Y:S05]  /*5990*/  RET.REL.NODEC R2 `(_ZN18transformer_engine6detail32dgated_act_cast_transpose_kernelILi2ELi4Ef6__half13__nv_fp8_e4m3NS_5EmptyEXadL_ZNS_5dreluIffEET_T0_RKS4_EEXadL_ZNS_4reluIffEES6_S7_S9_EEEEvPKT2_SD_PT3_SF_PKT1_PSG_SJ_mmm) ;  /* 0xffffffa402987950 */ /* 0x005fea0003c3ffff */
.L_x_6183:
        /* <DEDUP_REMOVED lines=14> */
.L_x_34628:


//--------------------- .text._ZN18transformer_engine6detail43dgated_act_cast_transpose_kernel_notalignedILi2ELi4Ef6__half13__nv_fp8_e5m2NS_5EmptyEXadL_ZNS_5dreluIffEET_T0_RKS4_EEXadL_ZNS_4reluIffEES6_S7_S9_EEEEvPKT2_SD_PT3_SF_PKT1_PSG_SJ_mmm --------------------------
	.section	.text._ZN18transformer_engine6detail43dgated_act_cast_transpose_kernel_notalignedILi2ELi4Ef6__half13__nv_fp8_e5m2NS_5EmptyEXadL_ZNS_5dreluIffEET_T0_RKS4_EEXadL_ZNS_4reluIffEES6_S7_S9_EEEEvPKT2_SD_PT3_SF_PKT1_PSG_SJ_mmm,"ax",@progbits
	.align	128
        .global         _ZN18transformer_engine6detail43dgated_act_cast_transpose_kernel_notalignedILi2ELi4Ef6__half13__nv_fp8_e5m2NS_5EmptyEXadL_ZNS_5dreluIffEET_T0_RKS4_EEXadL_ZNS_4reluIffEES6_S7_S9_EEEEvPKT2_SD_PT3_SF_PKT1_PSG_SJ_mmm
        .type           _ZN18transformer_engine6detail43dgated_act_cast_transpose_kernel_notalignedILi2ELi4Ef6__half13__nv_fp8_e5m2NS_5EmptyEXadL_ZNS_5dreluIffEET_T0_RKS4_EEXadL_ZNS_4reluIffEES6_S7_S9_EEEEvPKT2_SD_PT3_SF_PKT1_PSG_SJ_mmm,@function
        .size           _ZN18transformer_engine6detail43dgated_act_cast_transpose_kernel_notalignedILi2ELi4Ef6__half13__nv_fp8_e5m2NS_5EmptyEXadL_ZNS_5dreluIffEET_T0_RKS4_EEXadL_ZNS_4reluIffEES6_S7_S9_EEEEvPKT2_SD_PT3_SF_PKT1_PSG_SJ_mmm,(.L_x_34630 - _ZN18transformer_engine6detail43dgated_act_cast_transpose_kernel_notalignedILi2ELi4Ef6__half13__nv_fp8_e5m2NS_5EmptyEXadL_ZNS_5dreluIffEET_T0_RKS4_EEXadL_ZNS_4reluIffEES6_S7_S9_EEEEvPKT2_SD_PT3_SF_PKT1_PSG_SJ_mmm)
        .other          _ZN18transformer_engine6detail43dgated_act_cast_transpose_kernel_notalignedILi2ELi4Ef6__half13__nv_fp8_e5m2NS_5EmptyEXadL_ZNS_5dreluIffEET_T0_RKS4_EEXadL_ZNS_4reluIffEES6_S7_S9_EEEEvPKT2_SD_PT3_SF_PKT1_PSG_SJ_mmm,@"STO_CUDA_ENTRY STV_DEFAULT"
_ZN18transformer_engine6detail43dgated_act_cast_transpose_kernel_notalignedILi2ELi4Ef6__half13__nv_fp8_e5m2NS_5EmptyEXadL_ZNS_5dreluIffEET_T0_RKS4_EEXadL_ZNS_4reluIffEES6_S7_S9_EEEEvPKT2_SD_PT3_SF_PKT1_PSG_SJ_mmm:
.text._ZN18transformer_engine6detail43dgated_act_cast_transpose_kernel_notalignedILi2ELi4Ef6__half13__nv_fp8_e5m2NS_5EmptyEXadL_ZNS_5dreluIffEET_T0_RKS4_EEXadL_ZNS_4reluIffEES6_S7_S9_EEEEvPKT2_SD_PT3_SF_PKT1_PSG_SJ_mmm:
        /* <DEDUP_REMOVED lines=19> */
[----:B------:R-:W-:Y:S05]  /*0130*/  CALL.REL.NOINC `($__internal_144_$__cuda_sm20_div_u64) ;  /* 0x0000008400687944 */ /* 0x000fea0003c00000 */
        /* <DEDUP_REMOVED lines=8> */
.L_x_6184:
        /* <DEDUP_REMOVED lines=22> */
.L_x_6185:
        /* <DEDUP_REMOVED lines=142> */
.L_x_6187:
[----:B------:R-:W-:Y:S05]  /*0c00*/  BSYNC B0 ;  /* 0x0000000000007941 */ /* 0x000fea0003800000 */
.L_x_6186:
        /* <DEDUP_REMOVED lines=32> */
.L_x_6189:
[----:B------:R-:W-:Y:S05]  /*0e10*/  BSYNC B0 ;  /* 0x0000000000007941 */ /* 0x000fea0003800000 */
.L_x_6188:
        /* <DEDUP_REMOVED lines=25> */
.L_x_6191:
[----:B------:R-:W-:Y:S05]  /*0fb0*/  BSYNC B0 ;  /* 0x0000000000007941 */ /* 0x000fea0003800000 */
.L_x_6190:
        /* <DEDUP_REMOVED lines=25> */
.L_x_6193:
[----:B------:R-:W-:Y:S05]  /*1150*/  BSYNC B0 ;  /* 0x0000000000007941 */ /* 0x000fea0003800000 */
.L_x_6192:
        /* <DEDUP_REMOVED lines=27> */
.L_x_6195:
[----:B------:R-:W-:Y:S05]  /*1310*/  BSYNC B0 ;  /* 0x0000000000007941 */ /* 0x000fea0003800000 */
.L_x_6194:
        /* <DEDUP_REMOVED lines=60> */
[----:B------:R-:W-:Y:S01]  /*16e0*/  F2FP.SATFINITE.E5M2.F32.PACK_AB_MERGE_C R31, RZ, R43, RZ ;  /* 0x0000002bff1f723e */ /* 0x000fe200048060ff */
[----:B------:R-:W-:Y:S01]  /*16f0*/  FMUL R32, R37, R32 ;  /* 0x0000002025207220 */ /* 0x000fe20000400000 */
[----:B------:R-:W-:Y:S01]  /*1700*/  F2FP.SATFINITE.E5M2.F32.PACK_AB_MERGE_C R43, RZ, R45, RZ ;  /* 0x0000002dff2b723e */ /* 0x000fe200048060ff */
        /* <DEDUP_REMOVED lines=17> */
[----:B------:R-:W-:Y:S01]  /*1820*/  F2FP.SATFINITE.E5M2.F32.PACK_AB_MERGE_C R53, RZ, R53, RZ ;  /* 0x00000035ff35723e */ /* 0x000fe200048060ff */
[----:B------:R-:W-:Y:S01]  /*1830*/  FMUL R45, R29, UR12 ;  /* 0x0000000c1d2d7c20 */ /* 0x000fe20008400000 */
[----:B------:R-:W-:Y:S01]  /*1840*/  FMNMX R37, |R23|, R42, !PT ;  /* 0x0000002a17257209 */ /* 0x000fe20007800200 */
[----:B------:R-:W-:Y:S01]  /*1850*/  BSSY B0, `(.L_x_6196) ;  /* 0x000003e000007945 */ /* 0x000fe20003800000 */
[----:B------:R-:W-:-:S02]  /*1860*/  F2FP.SATFINITE.E5M2.F32.PACK_AB_MERGE_C R51, RZ, R51, RZ ;  /* 0x00000033ff33723e */ /* 0x000fc400048060ff */
[----:B------:R-:W-:Y:S02]  /*1870*/  F2FP.SATFINITE.E5M2.F32.PACK_AB_MERGE_C R46, RZ, R46, RZ ;  /* 0x0000002eff2e723e */ /* 0x000fe400048060ff */
[----:B------:R-:W-:Y:S02]  /*1880*/  F2FP.SATFINITE.E5M2.F32.PACK_AB_MERGE_C R44, RZ, R44, RZ ;  /* 0x0000002cff2c723e */ /* 0x000fe400048060ff */
[----:B------:R-:W-:Y:S02]  /*1890*/  FMNMX R37, |R30|, R37, !PT ;  /* 0x000000251e257209 */ /* 0x000fe40007800200 */
[----:B------:R-:W-:Y:S02]  /*18a0*/  LOP3.LUT R27, R53, 0xff, RZ, 0xc0, !PT ;  /* 0x000000ff351b7812 */ /* 0x000fe400078ec0ff */
[----:B------:R-:W-:Y:S02]  /*18b0*/  LOP3.LUT R30, R51, 0xffff, RZ, 0xc0, !PT ;  /* 0x0000ffff331e7812 */ /* 0x000fe400078ec0ff */
[----:B------:R-:W-:-:S02]  /*18c0*/  F2FP.SATFINITE.E5M2.F32.PACK_AB_MERGE_C R48, RZ, R48, RZ ;  /* 0x00000030ff30723e */ /* 0x000fc400048060ff */
[----:B------:R-:W-:Y:S02]  /*18d0*/  F2FP.SATFINITE.E5M2.F32.PACK_AB_MERGE_C R50, RZ, R50, RZ ;  /* 0x00000032ff32723e */ /* 0x000fe400048060ff */
[----:B------:R-:W-:Y:S02]  /*18e0*/  LOP3.LUT R32, R46, 0xff, RZ, 0xc0, !PT ;  /* 0x000000ff2e207812 */ /* 0x000fe400078ec0ff */
[----:B------:R-:W-:Y:S02]  /*18f0*/  LOP3.LUT R49, R44, 0xffff, RZ, 0xc0, !PT ;  /* 0x0000ffff2c317812 */ /* 0x000fe400078ec0ff */
[----:B------:R-:W-:Y:S02]  /*1900*/  F2FP.SATFINITE.E5M2.F32.PACK_AB_MERGE_C R45, RZ, R45, RZ ;  /* 0x0000002dff2d723e */ /* 0x000fe400048060ff */
        /* <DEDUP_REMOVED lines=15> */
[----:B------:R-:W-:Y:S02]  /*1a00*/  F2FP.SATFINITE.E5M2.F32.PACK_AB_MERGE_C R37, RZ, R37, RZ ;  /* 0x00000025ff25723e */ /* 0x000fe400048060ff */
[----:B------:R-:W-:Y:S02]  /*1a10*/  FMNMX R49, |R35|, R32, !PT ;  /* 0x0000002023317209 */ /* 0x000fe40007800200 */
[----:B------:R-:W-:Y:S01]  /*1a20*/  F2FP.SATFINITE.E5M2.F32.PACK_AB_MERGE_C R42, RZ, R42, RZ ;  /* 0x0000002aff2a723e */ /* 0x000fe200048060ff */
[----:B------:R-:W-:Y:S01]  /*1a30*/  IMAD.U32 R20, R37, 0x10000, RZ ;  /* 0x0001000025147824 */ /* 0x000fe200078e00ff */
[----:B------:R-:W-:Y:S02]  /*1a40*/  F2FP.SATFINITE.E5M2.F32.PACK_AB_MERGE_C R52, RZ, R52, RZ ;  /* 0x00000034ff34723e */ /* 0x000fe400048060ff */
        /* <DEDUP_REMOVED lines=30> */
.L_x_6197:
[----:B------:R-:W-:Y:S05]  /*1c30*/  BSYNC B0 ;  /* 0x0000000000007941 */ /* 0x000fea0003800000 */
.L_x_6196:
        /* <DEDUP_REMOVED lines=20> */
.L_x_6199:
[----:B------:R-:W-:Y:S05]  /*1d80*/  BSYNC B0 ;  /* 0x0000000000007941 */ /* 0x000fea0003800000 */
.L_x_6198:
        /* <DEDUP_REMOVED lines=20> */
.L_x_6201:
[----:B------:R-:W-:Y:S05]  /*1ed0*/  BSYNC B0 ;  /* 0x0000000000007941 */ /* 0x000fea0003800000 */
.L_x_6200:
[----:B------:R-:W-:Y:S01]  /*1ee0*/  F2FP.SATFINITE.E5M2.F32.PACK_AB_MERGE_C R49, RZ, R49, RZ ;  /* 0x00000031ff31723e */ /* 0x000fe200048060ff */
[----:B-12---:R-:W-:Y:S01]  /*1ef0*/  FMUL R21, R35, UR12 ;  /* 0x0000000c23157c20 */ /* 0x006fe20008400000 */
[----:B------:R-:W-:Y:S01]  /*1f00*/  FMNMX R36, |R36|, R47, !PT ;  /* 0x0000002f24247209 */ /* 0x000fe20007800200 */
[----:B------:R-:W-:Y:S01]  /*1f10*/  FMUL R34, R34, UR12 ;  /* 0x0000000c22227c20 */ /* 0x000fe20008400000 */
[----:B------:R-:W-:Y:S01]  /*1f20*/  F2FP.SATFINITE.E5M2.F32.PACK_AB_MERGE_C R54, RZ, R54, RZ ;  /* 0x00000036ff36723e */ /* 0x000fe200048060ff */
[----:B------:R-:W-:Y:S01]  /*1f30*/  BSSY B0, `(.L_x_6202) ;  /* 0x000001f000007945 */ /* 0x000fe20003800000 */
[----:B------:R-:W-:Y:S02]  /*1f40*/  LOP3.LUT R20, R49, 0xffff, RZ, 0xc0, !PT ;  /* 0x0000ffff31147812 */ /* 0x000fe400078ec0ff */
[----:B------:R-:W-:Y:S02]  /*1f50*/  FMNMX R36, |R33|, R36, !PT ;  /* 0x0000002421247209 */ /* 0x000fe40007800200 */
[----:B0-----:R-:W-:Y:S01]  /*1f60*/  LOP3.LUT R23, R54, 0xffff, RZ, 0xc0, !PT ;  /* 0x0000ffff36177812 */ /* 0x001fe200078ec0ff */
[----:B------:R-:W-:Y:S01]  /*1f70*/  IMAD R19, R20, 0x1000000, R19 ;  /* 0x0100000014137824 */ /* 0x000fe200078e0213 */
[----:B------:R-:W-:-:S02]  /*1f80*/  F2FP.SATFINITE.E5M2.F32.PACK_AB_MERGE_C R21, RZ, R21, RZ ;  /* 0x00000015ff15723e */ /* 0x000fc400048060ff */
        /* <DEDUP_REMOVED lines=25> */
.L_x_6203:
[----:B------:R-:W-:Y:S05]  /*2120*/  BSYNC B0 ;  /* 0x0000000000007941 */ /* 0x000fea0003800000 */
.L_x_6202:
        /* <DEDUP_REMOVED lines=45> */
.L_x_6205:
[----:B------:R-:W-:Y:S05]  /*2400*/  BSYNC B0 ;  /* 0x0000000000007941 */ /* 0x000fea0003800000 */
.L_x_6204:
        /* <DEDUP_REMOVED lines=17> */
.L_x_6207:
[----:B------:R-:W-:Y:S05]  /*2520*/  BSYNC B0 ;  /* 0x0000000000007941 */ /* 0x000fea0003800000 */
.L_x_6206:
        /* <DEDUP_REMOVED lines=17> */
.L_x_6209:
[----:B------:R-:W-:Y:S05]  /*2640*/  BSYNC B0 ;  /* 0x0000000000007941 */ /* 0x000fea0003800000 */
.L_x_6208:
        /* <DEDUP_REMOVED lines=19> */
.L_x_6211:
[----:B------:R-:W-:Y:S05]  /*2780*/  BSYNC B0 ;  /* 0x0000000000007941 */ /* 0x000fea0003800000 */
.L_x_6210:
        /* <DEDUP_REMOVED lines=27> */
.L_x_6213:
[----:B------:R-:W-:Y:S05]  /*2940*/  BSYNC B0 ;  /* 0x0000000000007941 */ /* 0x000fea0003800000 */
.L_x_6212:
        /* <DEDUP_REMOVED lines=23> */
.L_x_6215:
[----:B------:R-:W-:Y:S05]  /*2ac0*/  BSYNC B0 ;  /* 0x0000000000007941 */ /* 0x000fea0003800000 */
.L_x_6214:
        /* <DEDUP_REMOVED lines=28> */
.L_x_6217:
[----:B------:R-:W-:Y:S05]  /*2c90*/  BSYNC B0 ;  /* 0x0000000000007941 */ /* 0x000fea0003800000 */
.L_x_6216:
        /* <DEDUP_REMOVED lines=27> */
.L_x_6219:
[----:B------:R-:W-:Y:S05]  /*2e50*/  BSYNC B0 ;  /* 0x0000000000007941 */ /* 0x000fea0003800000 */
.L_x_6218:
        /* <DEDUP_REMOVED lines=74> */
[----:B------:R-:W-:Y:S02]  /*3300*/  F2FP.SATFINITE.E5M2.F32.PACK_AB_MERGE_C R67, RZ, R67, RZ ;  /* 0x00000043ff43723e */ /* 0x000fe400048060ff */
[----:B------:R-:W-:Y:S01]  /*3310*/  F2FP.SATFINITE.E5M2.F32.PACK_AB_MERGE_C R72, RZ, R72, RZ ;  /* 0x00000048ff48723e */ /* 0x000fe200048060ff */
        /* <DEDUP_REMOVED lines=11> */
.L_x_6221:
[----:B------:R-:W-:Y:S05]  /*33d0*/  BSYNC B0 ;  /* 0x0000000000007941 */ /* 0x000fea0003800000 */
.L_x_6220:
[C---:B0-----:R-:W-:Y:S01]  /*33e0*/  FMNMX R43, |R69|.reuse, R74, !PT ;  /* 0x0000004a452b7209 */ /* 0x041fe20007800200 */
[----:B------:R-:W-:Y:S01]  /*33f0*/  FMUL R42, R69, UR12 ;  /* 0x0000000c452a7c20 */ /* 0x000fe20008400000 */
[----:B------:R-:W-:Y:S02]  /*3400*/  BSSY B0, `(.L_x_6222) ;  /* 0x0000024000007945 */ /* 0x000fe40003800000 */
[C---:B------:R-:W-:Y:S01]  /*3410*/  FMNMX R69, |R70|.reuse, R43, !PT ;  /* 0x0000002b46457209 */ /* 0x040fe20007800200 */
[----:B------:R-:W-:Y:S01]  /*3420*/  FMUL R70, R70, UR12 ;  /* 0x0000000c46467c20 */ /* 0x000fe20008400000 */
[----:B------:R-:W-:Y:S02]  /*3430*/  @!P0 IADD3 R43, P1, P2, R38, R36, R65 ;  /* 0x00000024262b8210 */ /* 0x000fe40007a3e041 */
[----:B------:R-:W-:Y:S02]  /*3440*/  F2FP.SATFINITE.E5M2.F32.PACK_AB_MERGE_C R71, RZ, R42, RZ ;  /* 0x0000002aff47723e */ /* 0x000fe400048060ff */
[----:B------:R-:W-:-:S02]  /*3450*/  @!P0 IADD3.X R66, R14, R29, RZ, P1, P2 ;  /* 0x0000001d0e428210 */ /* 0x000fc40000fe44ff */
[C---:B------:R-:W-:Y:S02]  /*3460*/  @!P0 LEA R42, P1, R43.reuse, R25, 0x1 ;  /* 0x000000192b2a8211 */ /* 0x040fe400078208ff */
[----:B------:R-:W-:Y:S02]  /*3470*/  F2FP.SATFINITE.E5M2.F32.PACK_AB_MERGE_C R70, RZ, R70, RZ ;  /* 0x00000046ff46723e */ /* 0x000fe400048060ff */
        /* <DEDUP_REMOVED lines=12> */
[----:B------:R-:W-:Y:S02]  /*3540*/  F2FP.SATFINITE.E5M2.F32.PACK_AB_MERGE_C R68, RZ, R68, RZ ;  /* 0x00000044ff44723e */ /* 0x000fe400048060ff */
[----:B------:R-:W-:Y:S02]  /*3550*/  FMNMX R69, |R45|, R72, !PT ;  /* 0x000000482d457209 */ /* 0x000fe40007800200 */
[----:B------:R-:W-:Y:S01]  /*3560*/  F2FP.SATFINITE.E5M2.F32.PACK_AB_MERGE_C R70, RZ, R70, RZ ;  /* 0x00000046ff46723e */ /* 0x000fe200048060ff */
[----:B0-----:R-:W-:Y:S01]  /*3570*/  FMUL R73, R44, UR12 ;  /* 0x0000000c2c497c20 */ /* 0x001fe20008400000 */
[----:B------:R-:W-:-:S04]  /*3580*/  F2FP.SATFINITE.E5M2.F32.PACK_AB_MERGE_C R71, RZ, R71, RZ ;  /* 0x00000047ff47723e */ /* 0x000fc800048060ff */
[----:B------:R-:W-:Y:S01]  /*3590*/  F2FP.SATFINITE.E5M2.F32.PACK_AB_MERGE_C R73, RZ, R73, RZ ;  /* 0x00000049ff49723e */ /* 0x000fe200048060ff */
        /* <DEDUP_REMOVED lines=10> */
.L_x_6223:
[----:B------:R-:W-:Y:S05]  /*3640*/  BSYNC B0 ;  /* 0x0000000000007941 */ /* 0x000fea0003800000 */
.L_x_6222:
        /* <DEDUP_REMOVED lines=11> */
.L_x_6225:
[----:B------:R-:W-:Y:S05]  /*3700*/  BSYNC B0 ;  /* 0x0000000000007941 */ /* 0x000fea0003800000 */
.L_x_6224:
        /* <DEDUP_REMOVED lines=8> */
[----:B------:R-:W-:Y:S01]  /*3790*/  F2FP.SATFINITE.E5M2.F32.PACK_AB_MERGE_C R72, RZ, R72, RZ ;  /* 0x00000048ff48723e */ /* 0x000fe200048060ff */
[----:B------:R-:W-:Y:S01]  /*37a0*/  BSSY B0, `(.L_x_6226) ;  /* 0x0000025000007945 */ /* 0x000fe20003800000 */
[----:B------:R-:W-:-:S02]  /*37b0*/  F2FP.SATFINITE.E5M2.F32.PACK_AB_MERGE_C R35, RZ, R35, RZ ;  /* 0x00000023ff23723e */ /* 0x000fc400048060ff */
[----:B------:R-:W-:Y:S01]  /*37c0*/  LOP3.LUT R45, R68, 0xff, RZ, 0xc0, !PT ;  /* 0x000000ff442d7812 */ /* 0x000fe200078ec0ff */
[----:B------:R-:W-:Y:S01]  /*37d0*/  FMUL R68, R58, UR12 ;  /* 0x0000000c3a447c20 */ /* 0x000fe20008400000 */
[----:B------:R-:W-:Y:S02]  /*37e0*/  @!P0 LEA.HI.X R43, R43, R30, R44, 0x1, P1 ;  /* 0x0000001e2b2b8211 */ /* 0x000fe400008f0c2c */
[----:B------:R-:W-:Y:S02]  /*37f0*/  @!P0 PRMT R75, R35, 0x7604, R72 ;  /* 0x00007604234b8816 */ /* 0x000fe40000000048 */
[----:B------:R-:W-:Y:S02]  /*3800*/  F2FP.SATFINITE.E5M2.F32.PACK_AB_MERGE_C R69, RZ, R69, RZ ;  /* 0x00000045ff45723e */ /* 0x000fe400048060ff */
[----:B------:R-:W-:Y:S01]  /*3810*/  LOP3.LUT R72, R72, 0xff, RZ, 0xc0, !PT ;  /* 0x000000ff48487812 */ /* 0x000fe200078ec0ff */
[----:B------:R0:W-:Y:S01]  /*3820*/  @!P0 STG.E.U16 desc[UR10][R42.64], R75 ;  /* 0x0000004b2a008986 */ /* 0x0001e2000c10150a */
[----:B------:R-:W-:-:S02]  /*3830*/  F2FP.SATFINITE.E5M2.F32.PACK_AB_MERGE_C R68, RZ, R68, RZ ;  /* 0x00000044ff44723e */ /* 0x000fc400048060ff */
        /* <DEDUP_REMOVED lines=10> */
[----:B------:R-:W-:Y:S02]  /*38e0*/  F2FP.SATFINITE.E5M2.F32.PACK_AB_MERGE_C R69, RZ, R69, RZ ;  /* 0x00000045ff45723e */ /* 0x000fe400048060ff */
[----:B------:R-:W-:Y:S01]  /*38f0*/  LOP3.LUT R35, R35, 0xff, RZ, 0xc0, !PT ;  /* 0x000000ff23237812 */ /* 0x000fe200078ec0ff */
[----:B------:R0:W-:Y:S01]  /*3900*/  @!P0 STG.E.U16 desc[UR10][R44.64], R77 ;  /* 0x0000004d2c008986 */ /* 0x0001e2000c10150a */
[----:B------:R-:W-:-:S03]  /*3910*/  LOP3.LUT R42, R69, 0xff, RZ, 0xc0, !PT ;  /* 0x000000ff452a7812 */ /* 0x000fc600078ec0ff */
[----:B------:R-:W-:Y:S01]  /*3920*/  IMAD R68, R68, 0x100, R35 ;  /* 0x0000010044447824 */ /* 0x000fe200078e0223 */
[----:B------:R-:W-:Y:S02]  /*3930*/  PRMT R42, R75, 0x5410, R42 ;  /* 0x000054104b2a7816 */ /* 0x000fe4000000002a */
[----:B0-----:R-:W-:Y:S01]  /*3940*/  F2FP.SATFINITE.E5M2.F32.PACK_AB_MERGE_C R44, RZ, R34, RZ ;  /* 0x00000022ff2c723e */ /* 0x001fe200048060ff */
        /* <DEDUP_REMOVED lines=10> */
.L_x_6227:
[----:B------:R-:W-:Y:S05]  /*39f0*/  BSYNC B0 ;  /* 0x0000000000007941 */ /* 0x000fea0003800000 */
.L_x_6226:
[----:B0-----:R-:W-:Y:S01]  /*3a00*/  FMUL R35, R61, UR12 ;  /* 0x0000000c3d237c20 */ /* 0x001fe20008400000 */
[----:B------:R-:W-:Y:S01]  /*3a10*/  LOP3.LUT R45, R44, 0xff, RZ, 0xc0, !PT ;  /* 0x000000ff2c2d7812 */ /* 0x000fe200078ec0ff */
[----:B------:R-:W-:Y:S01]  /*3a20*/  FMUL R44, R62, UR12 ;  /* 0x0000000c3e2c7c20 */ /* 0x000fe20008400000 */
[----:B------:R-:W-:Y:S01]  /*3a30*/  LEA R69, P5, R38, R36, 0x2 ;  /* 0x0000002426457211 */ /* 0x000fe200078a10ff */
[----:B------:R-:W-:Y:S01]  /*3a40*/  BSSY B0, `(.L_x_6228) ;  /* 0x0000028000007945 */ /* 0x000fe20003800000 */
[----:B------:R-:W-:Y:S02]  /*3a50*/  F2FP.SATFINITE.E5M2.F32.PACK_AB_MERGE_C R35, RZ, R35, RZ ;  /* 0x00000023ff23723e */ /* 0x000fe400048060ff */
[----:B------:R-:W-:Y:S02]  /*3a60*/  PRMT R68, R68, 0x5410, R45 ;  /* 0x0000541044447816 */ /* 0x000fe4000000002d */
[----:B------:R-:W-:Y:S02]  /*3a70*/  LOP3.LUT R34, R35, 0xffff, RZ, 0xc0, !PT ;  /* 0x0000ffff23227812 */ /* 0x000fe400078ec0ff */
[----:B------:R-:W-:-:S02]  /*3a80*/  FMNMX R45, |R55|, R64, !PT ;  /* 0x00000040372d7209 */ /* 0x000fc40007800200 */
[----:B------:R-:W-:Y:S01]  /*3a90*/  F2FP.SATFINITE.E5M2.F32.PACK_AB_MERGE_C R44, RZ, R44, RZ ;  /* 0x0000002cff2c723e */ /* 0x000fe200048060ff */
        /* <DEDUP_REMOVED lines=34> */
.L_x_6229:
[----:B------:R-:W-:Y:S05]  /*3cc0*/  BSYNC B0 ;  /* 0x0000000000007941 */ /* 0x000fea0003800000 */
.L_x_6228:
        /* <DEDUP_REMOVED lines=26> */
.L_x_6231:
[----:B------:R-:W-:Y:S05]  /*3e70*/  BSYNC B0 ;  /* 0x0000000000007941 */ /* 0x000fea0003800000 */
.L_x_6230:
        /* <DEDUP_REMOVED lines=25> */
.L_x_6233:
[----:B------:R-:W-:Y:S05]  /*4010*/  BSYNC B0 ;  /* 0x0000000000007941 */ /* 0x000fea0003800000 */
.L_x_6232:
        /* <DEDUP_REMOVED lines=30> */
.L_x_6235:
[----:B------:R-:W-:Y:S05]  /*4200*/  BSYNC B0 ;  /* 0x0000000000007941 */ /* 0x000fea0003800000 */
.L_x_6234:
        /* <DEDUP_REMOVED lines=30> */
.L_x_6237:
[----:B------:R-:W-:Y:S05]  /*43f0*/  BSYNC B0 ;  /* 0x0000000000007941 */ /* 0x000fea0003800000 */
.L_x_6236:
        /* <DEDUP_REMOVED lines=110> */
[----:B------:R-:W-:Y:S01]  /*4ae0*/  F2FP.SATFINITE.E5M2.F32.PACK_AB_MERGE_C R57, RZ, R57, RZ ;  /* 0x00000039ff39723e */ /* 0x000fe200048060ff */
[----:B------:R-:W-:Y:S01]  /*4af0*/  HADD2.F32 R4, -RZ, R51.H1_H1 ;  /* 0x30000033ff047230 */ /* 0x000fe20000004100 */
[----:B------:R-:W-:Y:S01]  /*4b00*/  F2FP.SATFINITE.E5M2.F32.PACK_AB_MERGE_C R54, RZ, R53, RZ ;  /* 0x00000035ff36723e */ /* 0x000fe200048060ff */
[----:B------:R-:W-:Y:S01]  /*4b10*/  FMUL R51, R31, UR12 ;  /* 0x0000000c1f337c20 */ /* 0x000fe20008400000 */
[----:B------:R-:W-:Y:S01]  /*4b20*/  F2FP.SATFINITE.E5M2.F32.PACK_AB_MERGE_C R56, RZ, R56, RZ ;  /* 0x00000038ff38723e */ /* 0x000fe200048060ff */
[----:B------:R-:W-:Y:S01]  /*4b30*/  FMUL R52, R52, R5 ;  /* 0x0000000534347220 */ /* 0x000fe20000400000 */
[----:B------:R-:W-:Y:S01]  /*4b40*/  F2FP.SATFINITE.E5M2.F32.PACK_AB_MERGE_C R47, RZ, R47, RZ ;  /* 0x0000002fff2f723e */ /* 0x000fe200048060ff */
        /* <DEDUP_REMOVED lines=8> */
[----:B------:R-:W-:Y:S01]  /*4bd0*/  F2FP.SATFINITE.E5M2.F32.PACK_AB_MERGE_C R5, RZ, R5, RZ ;  /* 0x00000005ff05723e */ /* 0x000fe200048060ff */
[----:B------:R0:W-:Y:S01]  /*4be0*/  @!P0 STG.E.U16 desc[UR10][R8.64], R53 ;  /* 0x0000003508008986 */ /* 0x0001e2000c10150a */
[----:B------:R-:W-:Y:S02]  /*4bf0*/  F2FP.SATFINITE.E5M2.F32.PACK_AB_MERGE_C R12, RZ, R12, RZ ;  /* 0x0000000cff0c723e */ /* 0x000fe400048060ff */
[----:B------:R-:W-:Y:S01]  /*4c00*/  F2FP.SATFINITE.E5M2.F32.PACK_AB_MERGE_C R76, RZ, R49, RZ ;  /* 0x00000031ff4c723e */ /* 0x000fe200048060ff */
[----:B------:R1:W-:Y:S01]  /*4c10*/  @!P0 STG.E.U16 desc[UR10][R10.64], R63 ;  /* 0x0000003f0a008986 */ /* 0x0003e2000c10150a */
[----:B------:R-:W-:Y:S02]  /*4c20*/  LOP3.LUT R62, R12, 0xff, RZ, 0xc0, !PT ;  /* 0x000000ff0c3e7812 */ /* 0x000fe400078ec0ff */
[----:B------:R-:W-:-:S02]  /*4c30*/  LEA R4, P4, R38, R71, 0x2 ;  /* 0x0000004726047211 */ /* 0x000fc400078810ff */
[----:B------:R-:W-:Y:S02]  /*4c40*/  LOP3.LUT R54, R54, 0xff, RZ, 0xc0, !PT ;  /* 0x000000ff36367812 */ /* 0x000fe400078ec0ff */
[----:B------:R-:W-:Y:S01]  /*4c50*/  LOP3.LUT R49, R57, 0xff, RZ, 0xc0, !PT ;  /* 0x000000ff39317812 */ /* 0x000fe200078ec0ff */
[----:B------:R-:W-:Y:S01]  /*4c60*/  FMUL R57, R33, UR12 ;  /* 0x0000000c21397c20 */ /* 0x000fe20008400000 */
[----:B0-----:R-:W-:Y:S01]  /*4c70*/  F2FP.SATFINITE.E5M2.F32.PACK_AB_MERGE_C R9, RZ, R51, RZ ;  /* 0x00000033ff09723e */ /* 0x001fe200048060ff */
        /* <DEDUP_REMOVED lines=22> */
[----:B------:R-:W-:Y:S02]  /*4de0*/  F2FP.SATFINITE.E5M2.F32.PACK_AB_MERGE_C R56, RZ, R56, RZ ;  /* 0x00000038ff38723e */ /* 0x000fe400048060ff */
[----:B------:R-:W-:Y:S02]  /*4df0*/  F2FP.SATFINITE.E5M2.F32.PACK_AB_MERGE_C R57, RZ, R57, RZ ;  /* 0x00000039ff39723e */ /* 0x000fe400048060ff */
        /* <DEDUP_REMOVED lines=14> */
.L_x_6239:
[----:B------:R-:W-:Y:S05]  /*4ee0*/  BSYNC B0 ;  /* 0x0000000000007941 */ /* 0x000fea0003800000 */
.L_x_6238:
[----:B------:R-:W-:Y:S01]  /*4ef0*/  FMUL R54, R34, UR12 ;  /* 0x0000000c22367c20 */ /* 0x000fe20008400000 */
[----:B------:R-:W-:Y:S01]  /*4f00*/  FMUL R49, R52, UR12 ;  /* 0x0000000c34317c20 */ /* 0x000fe20008400000 */
[----:B------:R-:W-:Y:S01]  /*4f10*/  BSSY B0, `(.L_x_6240) ;  /* 0x000000f000007945 */ /* 0x000fe20003800000 */
[----:B0-----:R-:W-:Y:S01]  /*4f20*/  FMNMX R57, |R34|, R35, !PT ;  /* 0x0000002322397209 */ /* 0x001fe20007800200 */
[----:B------:R-:W-:Y:S01]  /*4f30*/  FMUL R71, R46, UR12 ;  /* 0x0000000c2e477c20 */ /* 0x000fe20008400000 */
        /* <DEDUP_REMOVED lines=12> */
.L_x_6241:
[----:B------:R-:W-:Y:S05]  /*5000*/  BSYNC B0 ;  /* 0x0000000000007941 */ /* 0x000fea0003800000 */
.L_x_6240:
[----:B0-----:R-:W-:Y:S01]  /*5010*/  FMUL R32, R45, UR12 ;  /* 0x0000000c2d207c20 */ /* 0x001fe20008400000 */
[----:B------:R-:W-:Y:S01]  /*5020*/  FMUL R56, R48, UR12 ;  /* 0x0000000c30387c20 */ /* 0x000fe20008400000 */
[----:B------:R-:W-:Y:S01]  /*5030*/  FMNMX R33, |R52|, R57, !PT ;  /* 0x0000003934217209 */ /* 0x000fe20007800200 */
[----:B------:R0:W-:Y:S01]  /*5040*/  @!P0 STG.E.U16 desc[UR10][R12.64], R63 ;  /* 0x0000003f0c008986 */ /* 0x0001e2000c10150a */
[----:B------:R-:W-:Y:S01]  /*5050*/  F2FP.SATFINITE.E5M2.F32.PACK_AB_MERGE_C R71, RZ, R71, RZ ;  /* 0x00000047ff47723e */ /* 0x000fe200048060ff */
[----:B------:R-:W-:Y:S01]  /*5060*/  FMUL R57, R50, UR12 ;  /* 0x0000000c32397c20 */ /* 0x000fe20008400000 */
[----:B------:R-:W-:Y:S01]  /*5070*/  F2FP.SATFINITE.E5M2.F32.PACK_AB_MERGE_C R52, RZ, R32, RZ ;  /* 0x00000020ff34723e */ /* 0x000fe200048060ff */
[----:B------:R-:W-:Y:S01]  /*5080*/  BSSY B0, `(.L_x_6242) ;  /* 0x000002b000007945 */ /* 0x000fe20003800000 */
[----:B------:R-:W-:Y:S02]  /*5090*/  F2FP.SATFINITE.E5M2.F32.PACK_AB_MERGE_C R56, RZ, R56, RZ ;  /* 0x00000038ff38723e */ /* 0x000fe400048060ff */
        /* <DEDUP_REMOVED lines=13> */
[----:B------:R-:W-:Y:S02]  /*5170*/  F2FP.SATFINITE.E5M2.F32.PACK_AB_MERGE_C R57, RZ, R57, RZ ;  /* 0x00000039ff39723e */ /* 0x000fe400048060ff */
        /* <DEDUP_REMOVED lines=27> */
.L_x_6243:
[----:B------:R-:W-:Y:S05]  /*5330*/  BSYNC B0 ;  /* 0x0000000000007941 */ /* 0x000fea0003800000 */
.L_x_6242:
        /* <DEDUP_REMOVED lines=11> */
.L_x_6245:
[----:B------:R-:W-:Y:S05]  /*53f0*/  BSYNC B0 ;  /* 0x0000000000007941 */ /* 0x000fea0003800000 */
.L_x_6244:
        /* <DEDUP_REMOVED lines=75> */
[----:B------:R-:W-:Y:S01]  /*58b0*/  F2FP.SATFINITE.E5M2.F32.PACK_AB_MERGE_C R49, RZ, R49, RZ ;  /* 0x00000031ff31723e */ /* 0x000fe200048060ff */
[----:B------:R-:W-:Y:S01]  /*58c0*/  FMUL R59, R57, UR12 ;  /* 0x0000000c393b7c20 */ /* 0x000fe20008400000 */
[----:B------:R-:W-:Y:S01]  /*58d0*/  F2FP.SATFINITE.E5M2.F32.PACK_AB_MERGE_C R60, RZ, R51, RZ ;  /* 0x00000033ff3c723e */ /* 0x000fe200048060ff */
[----:B------:R-:W-:Y:S01]  /*58e0*/  FMUL R44, R44, R13 ;  /* 0x0000000d2c2c7220 */ /* 0x000fe20000400000 */
[C---:B------:R-:W-:Y:S01]  /*58f0*/  FMNMX R57, |R54|.reuse, R15, !PT ;  /* 0x0000000f36397209 */ /* 0x040fe20007800200 */
[----:B------:R-:W-:Y:S01]  /*5900*/  FMUL R54, R54, UR12 ;  /* 0x0000000c36367c20 */ /* 0x000fe20008400000 */
[----:B------:R-:W-:Y:S01]  /*5910*/  F2FP.SATFINITE.E5M2.F32.PACK_AB_MERGE_C R51, RZ, R50, RZ ;  /* 0x00000032ff33723e */ /* 0x000fe200048060ff */
[----:B------:R-:W-:Y:S01]  /*5920*/  FMUL R61, R17, UR12 ;  /* 0x0000000c113d7c20 */ /* 0x000fe20008400000 */
[----:B------:R-:W-:-:S02]  /*5930*/  LOP3.LUT R50, R49, 0xff, RZ, 0xc0, !PT ;  /* 0x000000ff31327812 */ /* 0x000fc400078ec0ff */
[----:B------:R-:W-:Y:S02]  /*5940*/  F2FP.SATFINITE.E5M2.F32.PACK_AB_MERGE_C R56, RZ, R56, RZ ;  /* 0x00000038ff38723e */ /* 0x000fe400048060ff */
[----:B------:R-:W-:Y:S01]  /*5950*/  LOP3.LUT R15, R60, 0xff, RZ, 0xc0, !PT ;  /* 0x000000ff3c0f7812 */ /* 0x000fe200078ec0ff */
[----:B------:R-:W-:Y:S01]  /*5960*/  IMAD R50, R51, 0x100, R50 ;  /* 0x0000010033327824 */ /* 0x000fe200078e0232 */
[----:B------:R-:W-:Y:S02]  /*5970*/  @!P1 LEA R12, P0, R4, R25, 0x1 ;  /* 0x00000019040c9211 */ /* 0x000fe400078008ff */
[----:B------:R-:W-:Y:S01]  /*5980*/  F2FP.SATFINITE.E5M2.F32.PACK_AB_MERGE_C R59, RZ, R59, RZ ;  /* 0x0000003bff3b723e */ /* 0x000fe200048060ff */
[----:B------:R-:W-:Y:S01]  /*5990*/  IMAD R15, R56, 0x100, R15 ;  /* 0x00000100380f7824 */ /* 0x000fe200078e020f */
[----:B------:R-:W-:Y:S02]  /*59a0*/  F2FP.SATFINITE.E5M2.F32.PACK_AB_MERGE_C R54, RZ, R54, RZ ;  /* 0x00000036ff36723e */ /* 0x000fe400048060ff */
[----:B------:R-:W-:Y:S01]  /*59b0*/  @!P1 PRMT R49, R60, 0x7604, R49 ;  /* 0x000076043c319816 */ /* 0x000fe20000000031 */
[----:B------:R-:W-:Y:S01]  /*59c0*/  FMUL R60, R28, UR12 ;  /* 0x0000000c1c3c7c20 */ /* 0x000fe20008400000 */
[----:B------:R-:W-:-:S02]  /*59d0*/  @!P1 PRMT R51, R56, 0x7604, R51 ;  /* 0x0000760438339816 */ /* 0x000fc40000000033 */
[C---:B------:R-:W-:Y:S01]  /*59e0*/  FMNMX R56, |R48|.reuse, R57, !PT ;  /* 0x0000003930387209 */ /* 0x040fe20007800200 */
[----:B------:R-:W-:Y:S01]  /*59f0*/  FMUL R48, R48, UR12 ;  /* 0x0000000c30307c20 */ /* 0x000fe20008400000 */
[----:B------:R-:W-:Y:S02]  /*5a00*/  @!P1 LEA.HI.X R13, R4, R26, R5, 0x1, P0 ;  /* 0x0000001a040d9211 */ /* 0x000fe400000f0c05 */
[----:B------:R-:W-:Y:S02]  /*5a10*/  @!P1 PRMT R63, R54, 0x7604, R59 ;  /* 0x00007604363f9816 */ /* 0x000fe4000000003b */
[----:B------:R-:W-:Y:S02]  /*5a20*/  F2FP.SATFINITE.E5M2.F32.PACK_AB_MERGE_C R60, RZ, R60, RZ ;  /* 0x0000003cff3c723e */ /* 0x000fe400048060ff */
[C---:B------:R-:W-:Y:S01]  /*5a30*/  FMNMX R57, |R53|.reuse, R56, !PT ;  /* 0x0000003835397209 */ /* 0x040fe20007800200 */
[----:B------:R-:W-:Y:S01]  /*5a40*/  FMUL R53, R53, UR12 ;  /* 0x0000000c35357c20 */ /* 0x000fe20008400000 */
[----:B------:R0:W-:Y:S01]  /*5a50*/  @!P1 STG.E.U16 desc[UR10][R12.64], R63 ;  /* 0x0000003f0c009986 */ /* 0x0001e2000c10150a */
[----:B------:R-:W-:Y:S01]  /*5a60*/  F2FP.SATFINITE.E5M2.F32.PACK_AB_MERGE_C R62, RZ, R48, RZ ;  /* 0x00000030ff3e723e */ /* 0x000fe200048060ff */
[----:B------:R-:W-:Y:S01]  /*5a70*/  FMUL R56, R16, UR12 ;  /* 0x0000000c10387c20 */ /* 0x000fe20008400000 */
[----:B------:R-:W-:-:S02]  /*5a80*/  LOP3.LUT R59, R59, 0xff, RZ, 0xc0, !PT ;  /* 0x000000ff3b3b7812 */ /* 0x000fc400078ec0ff */
[----:B------:R-:W-:Y:S02]  /*5a90*/  F2FP.SATFINITE.E5M2.F32.PACK_AB_MERGE_C R61, RZ, R61, RZ ;  /* 0x0000003dff3d723e */ /* 0x000fe400048060ff */
[----:B------:R-:W-:Y:S01]  /*5aa0*/  FMNMX R57, |R16|, R57, !PT ;  /* 0x0000003910397209 */ /* 0x000fe20007800200 */
[----:B------:R-:W-:Y:S01]  /*5ab0*/  IMAD R48, R62, 0x100, R59 ;  /* 0x000001003e307824 */ /* 0x000fe200078e023b */
[----:B------:R-:W-:Y:S01]  /*5ac0*/  F2FP.SATFINITE.E5M2.F32.PACK_AB_MERGE_C R59, RZ, R56, RZ ;  /* 0x00000038ff3b723e */ /* 0x000fe200048060ff */
[----:B------:R-:W-:Y:S01]  /*5ad0*/  FMUL R16, R42, UR12 ;  /* 0x0000000c2a107c20 */ /* 0x000fe20008400000 */
[----:B------:R-:W-:Y:S01]  /*5ae0*/  LOP3.LUT R54, R54, 0xff, RZ, 0xc0, !PT ;  /* 0x000000ff36367812 */ /* 0x000fe200078ec0ff */
[----:B------:R-:W-:Y:S01]  /*5af0*/  FMUL R56, R14, UR12 ;  /* 0x0000000c0e387c20 */ /* 0x000fe20008400000 */
[----:B0-----:R-:W-:Y:S02]  /*5b00*/  LOP3.LUT R13, R60, 0xff, RZ, 0xc0, !PT ;  /* 0x000000ff3c0d7812 */ /* 0x001fe400078ec0ff */
[----:B------:R-:W-:-:S02]  /*5b10*/  F2FP.SATFINITE.E5M2.F32.PACK_AB_MERGE_C R63, RZ, R53, RZ ;  /* 0x00000035ff3f723e */ /* 0x000fc400048060ff */
        /* <DEDUP_REMOVED lines=9> */
[----:B------:R-:W-:-:S02]  /*5bb0*/  F2FP.SATFINITE.E5M2.F32.PACK_AB_MERGE_C R60, RZ, R50, RZ ;  /* 0x00000032ff3c723e */ /* 0x000fc400048060ff */
[----:B------:R-:W-:Y:S02]  /*5bc0*/  F2FP.SATFINITE.E5M2.F32.PACK_AB_MERGE_C R50, RZ, R16, RZ ;  /* 0x00000010ff32723e */ /* 0x000fe400048060ff */
[----:B------:R-:W-:Y:S02]  /*5bd0*/  FMNMX R63, |R44|, R57, !PT ;  /* 0x000000392c3f7209 */ /* 0x000fe40007800200 */
[----:B------:R-:W-:Y:S02]  /*5be0*/  LOP3.LUT R16, R50, 0xffff, RZ, 0xc0, !PT ;  /* 0x0000ffff32107812 */ /* 0x000fe400078ec0ff */
[----:B------:R-:W-:Y:S02]  /*5bf0*/  F2FP.SATFINITE.E5M2.F32.PACK_AB_MERGE_C R57, RZ, R56, RZ ;  /* 0x00000038ff39723e */ /* 0x000fe400048060ff */
        /* <DEDUP_REMOVED lines=10> */
[----:B------:R-:W-:Y:S01]  /*5ca0*/  F2FP.SATFINITE.E5M2.F32.PACK_AB_MERGE_C R52, RZ, R8, RZ ;  /* 0x00000008ff34723e */ /* 0x000fe200048060ff */
        /* <DEDUP_REMOVED lines=21> */
.L_x_6247:
[----:B------:R-:W-:Y:S05]  /*5e00*/  BSYNC B0 ;  /* 0x0000000000007941 */ /* 0x000fea0003800000 */
.L_x_6246:
        /* <DEDUP_REMOVED lines=15> */
.L_x_6249:
[----:B------:R-:W-:Y:S05]  /*5f00*/  BSYNC B0 ;  /* 0x0000000000007941 */ /* 0x000fea0003800000 */
.L_x_6248:
        /* <DEDUP_REMOVED lines=83> */
.L_x_6254:
        /* <DEDUP_REMOVED lines=51> */
.L_x_6253:
[----:B------:R-:W-:Y:S05]  /*6770*/  BSYNC B1 ;  /* 0x0000000000017941 */ /* 0x000fea0003800000 */
.L_x_6252:
        /* <DEDUP_REMOVED lines=15> */
.L_x_6256:
[----:B------:R-:W-:Y:S05]  /*6870*/  BSYNC B1 ;  /* 0x0000000000017941 */ /* 0x000fea0003800000 */
.L_x_6255:
        /* <DEDUP_REMOVED lines=25> */
.L_x_6251:
[----:B------:R-:W-:Y:S05]  /*6a10*/  BSYNC B0 ;  /* 0x0000000000007941 */ /* 0x000fea0003800000 */
.L_x_6250:
        /* <DEDUP_REMOVED lines=26> */
.L_x_6261:
        /* <DEDUP_REMOVED lines=51> */
.L_x_6260:
[----:B------:R-:W-:Y:S05]  /*6ef0*/  BSYNC B1 ;  /* 0x0000000000017941 */ /* 0x000fea0003800000 */
.L_x_6259:
        /* <DEDUP_REMOVED lines=15> */
.L_x_6263:
[----:B------:R-:W-:Y:S05]  /*6ff0*/  BSYNC B1 ;  /* 0x0000000000017941 */ /* 0x000fea0003800000 */
.L_x_6262:
        /* <DEDUP_REMOVED lines=25> */
.L_x_6258:
[----:B------:R-:W-:Y:S05]  /*7190*/  BSYNC B0 ;  /* 0x0000000000007941 */ /* 0x000fea0003800000 */
.L_x_6257:
        /* <DEDUP_REMOVED lines=33> */
.L_x_6268:
        /* <DEDUP_REMOVED lines=51> */
.L_x_6267:
[----:B------:R-:W-:Y:S05]  /*76e0*/  BSYNC B1 ;  /* 0x0000000000017941 */ /* 0x000fea0003800000 */
.L_x_6266:
        /* <DEDUP_REMOVED lines=15> */
.L_x_6270:
[----:B------:R-:W-:Y:S05]  /*77e0*/  BSYNC B1 ;  /* 0x0000000000017941 */ /* 0x000fea0003800000 */
.L_x_6269:
        /* <DEDUP_REMOVED lines=25> */
.L_x_6265:
[----:B------:R-:W-:Y:S05]  /*7980*/  BSYNC B0 ;  /* 0x0000000000007941 */ /* 0x000fea0003800000 */
.L_x_6264:
        /* <DEDUP_REMOVED lines=22> */
.L_x_6276:
        /* <DEDUP_REMOVED lines=53> */
.L_x_6275:
[----:B0-----:R-:W-:-:S07]  /*7e40*/  VIADD R3, R22, 0x5 ;  /* 0x0000000516037836 */ /* 0x001fce0000000000 */
.L_x_6274:
[----:B------:R-:W-:Y:S05]  /*7e50*/  BSYNC B1 ;  /* 0x0000000000017941 */ /* 0x000fea0003800000 */
.L_x_6273:
        /* <DEDUP_REMOVED lines=17> */
.L_x_6278:
[----:B------:R-:W-:Y:S05]  /*7f70*/  BSYNC B1 ;  /* 0x0000000000017941 */ /* 0x000fea0003800000 */
.L_x_6277:
        /* <DEDUP_REMOVED lines=24> */
.L_x_6272:
[----:B------:R-:W-:Y:S05]  /*8100*/  BSYNC B0 ;  /* 0x0000000000007941 */ /* 0x000fea0003800000 */
.L_x_6271:
        /* <DEDUP_REMOVED lines=41> */
.L_x_6289:
[----:B-1----:R-:W-:-:S07]  /*83a0*/  FMNMX R5, R4, R5, !PT ;  /* 0x0000000504057209 */ /* 0x002fce0007800000 */
.L_x_6281:
[----:B------:R-:W-:Y:S05]  /*83b0*/  BSYNC B0 ;  /* 0x0000000000007941 */ /* 0x000fea0003800000 */
.L_x_6280:
[----:B------:R-:W-:Y:S01]  /*83c0*/  ISETP.NE.AND P0, PT, R0, RZ, PT ;  /* 0x000000ff0000720c */ /* 0x000fe20003f05270 */
[----:B------:R-:W-:-:S12]  /*83d0*/  BSSY B0, `(.L_x_6279) ;  /* 0x0000004000007945 */ /* 0x000fd80003800000 */
[----:B------:R-:W-:Y:S05]  /*83e0*/  @P0 BRA `(.L_x_6283) ;  /* 0x0000000000080947 */ /* 0x000fea0003800000 */
[----:B------:R-:W1:Y:S02]  /*83f0*/  LDC.64 R2, c[0x0][0x238] ;  /* 0x00008e00ff027b82 */ /* 0x000e640000000a00 */
[----:B-1----:R1:W-:Y:S02]  /*8400*/  REDG.E.MAX.S32.STRONG.GPU desc[UR10][R2.64], R5 ;  /* 0x000000050200798e */ /* 0x0023e4000d10e38a */
.L_x_6283:
[----:B------:R-:W-:Y:S05]  /*8410*/  BSYNC B0 ;  /* 0x0000000000007941 */ /* 0x000fea0003800000 */
.L_x_6279:
        /* <DEDUP_REMOVED lines=13> */
[----:B-1-3--:R-:W-:Y:S05]  /*84f0*/  CALL.REL.NOINC `($__internal_145_$__cuda_sm20_rcp_rn_f32_slowpath) ;  /* 0x0000000400887944 */ /* 0x00afea0003c00000 */
[----:B------:R-:W-:Y:S05]  /*8500*/  BRA `(.L_x_6285) ;  /* 0x0000000000147947 */ /* 0x000fea0003800000 */
.L_x_6284:
[----:B-1----:R-:W1:Y:S01]  /*8510*/  MUFU.RCP R5, UR12 ;  /* 0x0000000c00057d08 */ /* 0x002e620008001000 */
[----:B------:R-:W-:-:S04]  /*8520*/  IMAD.U32 R0, RZ, RZ, UR12 ;  /* 0x0000000cff007e24 */ /* 0x000fc8000f8e00ff */
[----:B-1----:R-:W-:-:S04]  /*8530*/  FFMA R0, R5, R0, -1 ;  /* 0xbf80000005007423 */ /* 0x002fc80000000000 */
[----:B------:R-:W-:-:S04]  /*8540*/  FADD.FTZ R0, -R0, -RZ ;  /* 0x800000ff00007221 */ /* 0x000fc80000010100 */
[----:B------:R-:W-:-:S07]  /*8550*/  FFMA R5, R5, R0, R5 ;  /* 0x0000000005057223 */ /* 0x000fce0000000005 */
.L_x_6285:
[----:B0--3--:R-:W0:Y:S02]  /*8560*/  LDC.64 R2, c[0x0][0x240] ;  /* 0x00009000ff027b82 */ /* 0x009e240000000a00 */
[----:B0-----:R-:W-:Y:S01]  /*8570*/  STG.E desc[UR10][R2.64], R5 ;  /* 0x0000000502007986 */ /* 0x001fe2000c10190a */
[----:B------:R-:W-:Y:S05]  /*8580*/  EXIT ;  /* 0x000000000000794d */ /* 0x000fea0003800000 */
.L_x_6282:
[----:B------:R-:W-:Y:S02]  /*8590*/  IMAD.MOV.U32 R7, RZ, RZ, 0x4 ;  /* 0x00000004ff077424 */ /* 0x000fe400078e00ff */
[----:B------:R-:W-:Y:S02]  /*85a0*/  IMAD.MOV.U32 R9, RZ, RZ, 0x1f ;  /* 0x0000001fff097424 */ /* 0x000fe400078e00ff */
[----:B------:R-:W-:-:S07]  /*85b0*/  IMAD.MOV.U32 R6, RZ, RZ, -0x1 ;  /* 0xffffffffff067424 */ /* 0x000fce00078e00ff */
[----:B01----:R-:W-:Y:S05]  /*85c0*/  WARPSYNC.COLLECTIVE R6, `(.L_x_6286) ;  /* 0x0000000006087348 */ /* 0x003fea0003c00000 */
[----:B-1----:R1:W2:Y:S02]  /*85d0*/  SHFL.DOWN P0, R5, R2, R7, R9 ;  /* 0x0800000702057389 */ /* 0x0022a40000000009 */
[----:B012---:R-:W-:Y:S01]  /*85e0*/  ENDCOLLECTIVE ;  /* 0x000000000000791b */ /* 0x007fe20003800000 */
.L_x_6286:
[----:B------:R-:W-:Y:S02]  /*85f0*/  IMAD.MOV.U32 R7, RZ, RZ, 0x2 ;  /* 0x00000002ff077424 */ /* 0x000fe400078e00ff */
[----:B------:R-:W-:-:S05]  /*8600*/  IMAD.MOV.U32 R3, RZ, RZ, R5 ;  /* 0x000000ffff037224 */ /* 0x000fca00078e0005 */
[----:B------:R-:W-:-:S05]  /*8610*/  FMNMX R3, R3, R2, !PT ;  /* 0x0000000203037209 */ /* 0x000fca0007800000 */
[----:B------:R-:W-:-:S07]  /*8620*/  IMAD.MOV.U32 R2, RZ, RZ, R3 ;  /* 0x000000ffff027224 */ /* 0x000fce00078e0003 */
[----:B------:R-:W-:Y:S05]  /*8630*/  WARPSYNC.COLLECTIVE R6, `(.L_x_6287) ;  /* 0x0000000006087348 */ /* 0x000fea0003c00000 */
[----:B------:R0:W1:Y:S02]  /*8640*/  SHFL.DOWN P0, R5, R2, R7, R9 ;  /* 0x0800000702057389 */ /* 0x0000640000000009 */
[----:B01----:R-:W-:Y:S01]  /*8650*/  ENDCOLLECTIVE ;  /* 0x000000000000791b */ /* 0x003fe20003800000 */
.L_x_6287:
[----:B------:R-:W-:Y:S02]  /*8660*/  IMAD.MOV.U32 R7, RZ, RZ, 0x1 ;  /* 0x00000001ff077424 */ /* 0x000fe400078e00ff */
[----:B------:R-:W-:-:S05]  /*8670*/  IMAD.MOV.U32 R4, RZ, RZ, R5 ;  /* 0x000000ffff047224 */ /* 0x000fca00078e0005 */
[----:B------:R-:W-:-:S05]  /*8680*/  FMNMX R4, R3, R4, !PT ;  /* 0x0000000403047209 */ /* 0x000fca0007800000 */
[----:B------:R-:W-:-:S07]  /*8690*/  IMAD.MOV.U32 R2, RZ, RZ, R4 ;  /* 0x000000ffff027224 */ /* 0x000fce00078e0004 */
[----:B------:R-:W-:Y:S05]  /*86a0*/  WARPSYNC.COLLECTIVE R6, `(.L_x_6288) ;  /* 0x0000000006087348 */ /* 0x000fea0003c00000 */
[----:B------:R0:W1:Y:S02]  /*86b0*/  SHFL.DOWN P0, R5, R2, R7, R9 ;  /* 0x0800000702057389 */ /* 0x0000640000000009 */
[----:B01----:R-:W-:Y:S01]  /*86c0*/  ENDCOLLECTIVE ;  /* 0x000000000000791b */ /* 0x003fe20003800000 */
.L_x_6288:
[----:B------:R-:W-:Y:S05]  /*86d0*/  BRA `(.L_x_6289) ;  /* 0xfffffffc00307947 */ /* 0x000fea000383ffff */
        .weak           $__internal_144_$__cuda_sm20_div_u64
        .type           $__internal_144_$__cuda_sm20_div_u64,@function
        .size           $__internal_144_$__cuda_sm20_div_u64,($__internal_145_$__cuda_sm20_rcp_rn_f32_slowpath - $__internal_144_$__cuda_sm20_div_u64)
$__internal_144_$__cuda_sm20_div_u64:
        /* <DEDUP_REMOVED lines=67> */
[----:B------:R-:W-:Y:S06]  /*8b10*/  RET.REL.NODEC R6 `(_ZN18transformer_engine6detail43dgated_act_cast_transpose_kernel_notalignedILi2ELi4Ef6__half13__nv_fp8_e5m2NS_5EmptyEXadL_ZNS_5dreluIffEET_T0_RKS4_EEXadL_ZNS_4reluIffEES6_S7_S9_EEEEvPKT2_SD_PT3_SF_PKT1_PSG_SJ_mmm) ;  /* 0xffffff7406387950 */ /* 0x000fec0003c3ffff */
        .weak           $__internal_145_$__cuda_sm20_rcp_rn_f32_slowpath
        .type           $__internal_145_$__cuda_sm20_rcp_rn_f32_slowpath,@function
        .size           $__internal_145_$__cuda_sm20_rcp_rn_f32_slowpath,(.L_x_34630 - $__internal_145_$__cuda_sm20_rcp_rn_f32_slowpath)
$__internal_145_$__cuda_sm20_rcp_rn_f32_slowpath:
        /* <DEDUP_REMOVED lines=15> */
.L_x_6290:
        /* <DEDUP_REMOVED lines=33> */
.L_x_6292:
[----:B------:R0:W1:Y:S02]  /*8e20*/  MUFU.RCP R2, R0 ;  /* 0x0000000000027308 */ /* 0x0000640000001000 */
.L_x_6291:
[----:B-1-3--:R-:W-:Y:S02]  /*8e30*/  IMAD.MOV.U32 R5, RZ, RZ, R2 ;  /* 0x000000ffff057224 */ /* 0x00afe400078e0002 */
[----:B------:R-:W-:Y:S02]  /*8e40*/  IMAD.MOV.U32 R2, RZ, RZ, R7 ;  /* 0x000000ffff027224 */ /* 0x000fe400078e0007 */
[----:B------:R-:W-:-:S04]  /*8e50*/  IMAD.MOV.U32 R3, RZ, RZ, 0x0 ;  /* 0x00000000ff037424 */ /* 0x000fc800078e00ff */
[----:B0-2---:R-:W-:Y:S05]  /*8e60*/  RET.REL.NODEC R2 `(_ZN18transformer_engine6detail43dgated_act_cast_transpose_kernel_notalignedILi2ELi4Ef6__half13__nv_fp8_e5m2NS_5EmptyEXadL_ZNS_5dreluIffEET_T0_RKS4_EEXadL_ZNS_4reluIffEES6_S7_S9_EEEEvPKT2_SD_PT3_SF_PKT1_PSG_SJ_mmm) ;  /* 0xffffff7002647950 */ /* 0x005fea0003c3ffff */
.L_x_6293:
        /* <DEDUP_REMOVED lines=9> */
.L_x_34630:


//--------------------- .text._ZN18transformer_engine6detail32dgated_act_cast_transpose_kernelILi2ELi4Ef6__half13__nv_fp8_e5m2NS_5EmptyEXadL_ZNS_5dreluIffEET_T0_RKS4_EEXadL_ZNS_4reluIffEES6_S7_S9_EEEEvPKT2_SD_PT3_SF_PKT1_PSG_SJ_mmm --------------------------
	.section	.text._ZN18transformer_engine6detail32dgated_act_cast_transpose_kernelILi2ELi4Ef6__half13__nv_fp8_e5m2NS_5EmptyEXadL_ZNS_5dreluIffEET_T0_RKS4_EEXadL_ZNS_4reluIffEES6_S7_S9_EEEEvPKT2_SD_PT3_SF_PKT1_PSG_SJ_mmm,"ax",@progbits
	.align	128
        .global         _ZN18transformer_engine6detail32dgated_act_cast_transpose_kernelILi2ELi4Ef6__half13__nv_fp8_e5m2NS_5EmptyEXadL_ZNS_5dreluIffEET_T0_RKS4_EEXadL_ZNS_4reluIffEES6_S7_S9_EEEEvPKT2_SD_PT3_SF_PKT1_PSG_SJ_mmm
        .type           _ZN18transformer_engine6detail32dgated_act_cast_transpose_kernelILi2ELi4Ef6__half13__nv_fp8_e5m2NS_5EmptyEXadL_ZNS_5dreluIffEET_T0_RKS4_EEXadL_ZNS_4reluIffEES6_S7_S9_EEEEvPKT2_SD_PT3_SF_PKT1_PSG_SJ_mmm,@function
        .size           _ZN18transformer_engine6detail32dgated_act_cast_transpose_kernelILi2ELi4Ef6__half13__nv_fp8_e5m2NS_5EmptyEXadL_ZNS_5dreluIffEET_T0_RKS4_EEXadL_ZNS_4reluIffEES6_S7_S9_EEEEvPKT2_SD_PT3_SF_PKT1_PSG_SJ_mmm,(.L_x_34632 - _ZN18transformer_engine6detail32dgated_act_cast_transpose_kernelILi2ELi4Ef6__half13__nv_fp8_e5m2NS_5EmptyEXadL_ZNS_5dreluIffEET_T0_RKS4_EEXadL_ZNS_4reluIffEES6_S7_S9_EEEEvPKT2_SD_PT3_SF_PKT1_PSG_SJ_mmm)
        .other          _ZN18transformer_engine6detail32dgated_act_cast_transpose_kernelILi2ELi4Ef6__half13__nv_fp8_e5m2NS_5EmptyEXadL_ZNS_5dreluIffEET_T0_RKS4_EEXadL_ZNS_4reluIffEES6_S7_S9_EEEEvPKT2_SD_PT3_SF_PKT1_PSG_SJ_mmm,@"STO_CUDA_ENTRY STV_DEFAULT"
_ZN18transformer_engine6detail32dgated_act_cast_transpose_kernelILi2ELi4Ef6__half13__nv_fp8_e5m2NS_5EmptyEXadL_ZNS_5dreluIffEET_T0_RKS4_EEXadL_ZNS_4reluIffEES6_S7_S9_EEEEvPKT2_SD_PT3_SF_PKT1_PSG_SJ_mmm:
.text._ZN18transformer_engine6detail32dgated_act_cast_transpose_kernelILi2ELi4Ef6__half13__nv_fp8_e5m2NS_5EmptyEXadL_ZNS_5dreluIffEET_T0_RKS4_EEXadL_ZNS_4reluIffEES6_S7_S9_EEEEvPKT2_SD_PT3_SF_PKT1_PSG_SJ_mmm:
        /* <DEDUP_REMOVED lines=18> */
[----:B------:R-:W-:Y:S05]  /*0120*/  CALL.REL.NOINC `($__internal_146_$__cuda_sm20_div_u64) ;  /* 0x00000050003c7944 */ /* 0x000fea0003c00000 */
        /* <DEDUP_REMOVED lines=10> */
.L_x_6294:
        /* <DEDUP_REMOVED lines=22> */
.L_x_6295:
        /* <DEDUP_REMOVED lines=201> */
[----:B------:R-:W-:Y:S01]  /*0fc0*/  F2FP.SATFINITE.E5M2.F32.PACK_AB_MERGE_C R49, RZ, R49, RZ ;  /* 0x00000031ff31723e */ /* 0x000fe200048060ff */
[----:B------:R-:W-:Y:S01]  /*0fd0*/  IMAD.X R29, R53, 0x1, R16, P0 ;  /* 0x00000001351d7824 */ /* 0x000fe200000e0610 */
[----:B------:R-:W-:Y:S01]  /*0fe0*/  F2FP.SATFINITE.E5M2.F32.PACK_AB_MERGE_C R56, RZ, R56, RZ ;  /* 0x00000038ff38723e */ /* 0x000fe200048060ff */
[----:B------:R-:W-:Y:S01]  /*0ff0*/  FMUL R39, R9, R8 ;  /* 0x0000000809277220 */ /* 0x000fe20000400000 */
[----:B------:R-:W-:Y:S01]  /*1000*/  FMUL R48, R51, R36 ;  /* 0x0000002433307220 */ /* 0x000fe20000400000 */
[----:B------:R-:W-:-:S02]  /*1010*/  F2FP.SATFINITE.E5M2.F32.PACK_AB_MERGE_C R51, RZ, R46, RZ ;  /* 0x0000002eff33723e */ /* 0x000fc400048060ff */
[----:B------:R-:W-:Y:S02]  /*1020*/  IADD3 R8, P0, R28, UR12, RZ ;  /* 0x0000000c1c087c10 */ /* 0x000fe4000ff1e0ff */
[----:B------:R-:W-:Y:S01]  /*1030*/  F2FP.SATFINITE.E5M2.F32.PACK_AB_MERGE_C R58, RZ, R58, RZ ;  /* 0x0000003aff3a723e */ /* 0x000fe200048060ff */
        /* <DEDUP_REMOVED lines=21> */
[----:B------:R-:W-:Y:S01]  /*1190*/  F2FP.SATFINITE.E5M2.F32.PACK_AB_MERGE_C R40, RZ, R40, RZ ;  /* 0x00000028ff28723e */ /* 0x000fe200048060ff */
[----:B------:R-:W-:Y:S01]  /*11a0*/  HADD2.F32 R55, -RZ, R25.H1_H1 ;  /* 0x30000019ff377230 */ /* 0x000fe20000004100 */
[----:B------:R-:W-:Y:S01]  /*11b0*/  F2FP.SATFINITE.E5M2.F32.PACK_AB_MERGE_C R41, RZ, R41, RZ ;  /* 0x00000029ff29723e */ /* 0x000fe200048060ff */
        /* <DEDUP_REMOVED lines=9> */
[----:B------:R-:W-:Y:S02]  /*1250*/  F2FP.SATFINITE.E5M2.F32.PACK_AB_MERGE_C R28, RZ, R28, RZ ;  /* 0x0000001cff1c723e */ /* 0x000fe400048060ff */
[----:B0-----:R-:W-:Y:S01]  /*1260*/  LOP3.LUT R46, R56, 0xff, RZ, 0xc0, !PT ;  /* 0x000000ff382e7812 */ /* 0x001fe200078ec0ff */
[----:B------:R-:W-:Y:S01]  /*1270*/  FMUL R57, R44, UR10 ;  /* 0x0000000a2c397c20 */ /* 0x000fe20008400000 */
[----:B------:R-:W-:-:S02]  /*1280*/  LOP3.LUT R56, R51, 0xffff, RZ, 0xc0, !PT ;  /* 0x0000ffff33387812 */ /* 0x000fc400078ec0ff */
[----:B------:R-:W-:Y:S01]  /*1290*/  LOP3.LUT R51, R58, 0xffff, RZ, 0xc0, !PT ;  /* 0x0000ffff3a337812 */ /* 0x000fe200078ec0ff */
[----:B------:R-:W-:Y:S01]  /*12a0*/  FMUL R47, R27, UR10 ;  /* 0x0000000a1b2f7c20 */ /* 0x000fe20008400000 */
[----:B------:R-:W-:Y:S02]  /*12b0*/  F2FP.SATFINITE.E5M2.F32.PACK_AB_MERGE_C R57, RZ, R57, RZ ;  /* 0x00000039ff39723e */ /* 0x000fe400048060ff */
[----:B------:R-:W-:Y:S01]  /*12c0*/  PRMT R51, R51, 0x7604, R46 ;  /* 0x0000760433337816 */ /* 0x000fe2000000002e */
[----:B------:R-:W-:Y:S01]  /*12d0*/  FMUL R46, R59, UR10 ;  /* 0x0000000a3b2e7c20 */ /* 0x000fe20008400000 */
[----:B------:R-:W-:Y:S02]  /*12e0*/  IADD3.X R9, R9, UR18, RZ, P0, !PT ;  /* 0x0000001209097c10 */ /* 0x000fe400087fe4ff */
[----:B------:R-:W-:Y:S02]  /*12f0*/  PRMT R55, R57, 0x7604, R28 ;  /* 0x0000760439377816 */ /* 0x000fe4000000001c */
[----:B------:R-:W-:-:S02]  /*1300*/  PRMT R56, R56, 0x7604, R49 ;  /* 0x0000760438387816 */ /* 0x000fc40000000031 */
[----:B------:R-:W-:Y:S02]  /*1310*/  FMNMX R49, RZ, R43, !PT ;  /* 0x0000002bff317209 */ /* 0x000fe40007800000 */
[----:B------:R-:W-:Y:S02]  /*1320*/  F2FP.SATFINITE.E5M2.F32.PACK_AB_MERGE_C R47, RZ, R47, RZ ;  /* 0x0000002fff2f723e */ /* 0x000fe400048060ff */
[----:B------:R-:W-:Y:S01]  /*1330*/  F2FP.SATFINITE.E5M2.F32.PACK_AB_MERGE_C R43, RZ, R46, RZ ;  /* 0x0000002eff2b723e */ /* 0x000fe200048060ff */
[----:B------:R0:W-:Y:S01]  /*1340*/  STG.E.U16 desc[UR8][R8.64], R55 ;  /* 0x0000003708007986 */ /* 0x0001e2000c101508 */
[----:B------:R-:W-:Y:S01]  /*1350*/  FMUL R46, R34, R49 ;  /* 0x00000031222e7220 */ /* 0x000fe20000400000 */
[----:B0-----:R-:W-:Y:S02]  /*1360*/  LOP3.LUT R55, R47, 0xff, RZ, 0xc0, !PT ;  /* 0x000000ff2f377812 */ /* 0x001fe400078ec0ff */
[----:B------:R-:W-:Y:S01]  /*1370*/  LOP3.LUT R8, R43, 0xffff, RZ, 0xc0, !PT ;  /* 0x0000ffff2b087812 */ /* 0x000fe200078ec0ff */
[----:B------:R-:W-:-:S03]  /*1380*/  FMUL R9, R54, UR10 ;  /* 0x0000000a36097c20 */ /* 0x000fc60008400000 */
[----:B------:R-:W-:Y:S01]  /*1390*/  PRMT R55, R8, 0x7604, R55 ;  /* 0x0000760408377816 */ /* 0x000fe20000000037 */
[----:B------:R-:W-:Y:S01]  /*13a0*/  FMUL R8, R26, UR10 ;  /* 0x0000000a1a087c20 */ /* 0x000fe20008400000 */
[----:B------:R-:W-:-:S04]  /*13b0*/  F2FP.SATFINITE.E5M2.F32.PACK_AB_MERGE_C R34, RZ, R9, RZ ;  /* 0x00000009ff22723e */ /* 0x000fc800048060ff */
[----:B------:R-:W-:-:S04]  /*13c0*/  F2FP.SATFINITE.E5M2.F32.PACK_AB_MERGE_C R8, RZ, R8, RZ ;  /* 0x00000008ff08723e */ /* 0x000fc800048060ff */
        /* <DEDUP_REMOVED lines=8> */
[----:B------:R-:W-:Y:S01]  /*1450*/  F2FP.SATFINITE.E5M2.F32.PACK_AB_MERGE_C R8, RZ, R8, RZ ;  /* 0x00000008ff08723e */ /* 0x000fe200048060ff */
[----:B------:R-:W-:-:S03]  /*1460*/  FMUL R34, R36, UR10 ;  /* 0x0000000a24227c20 */ /* 0x000fc60008400000 */
[----:B------:R-:W-:Y:S02]  /*1470*/  LOP3.LUT R30, R8, 0xff, RZ, 0xc0, !PT ;  /* 0x000000ff081e7812 */ /* 0x000fe400078ec0ff */
[----:B------:R-:W-:Y:S02]  /*1480*/  F2FP.SATFINITE.E5M2.F32.PACK_AB_MERGE_C R49, RZ, R34, RZ ;  /* 0x00000022ff31723e */ /* 0x000fe400048060ff */
        /* <DEDUP_REMOVED lines=12> */
[----:B------:R-:W-:Y:S02]  /*1550*/  F2FP.SATFINITE.E5M2.F32.PACK_AB_MERGE_C R53, RZ, R53, RZ ;  /* 0x00000035ff35723e */ /* 0x000fe400048060ff */
        /* <DEDUP_REMOVED lines=14> */
[----:B------:R-:W-:Y:S01]  /*1640*/  F2FP.SATFINITE.E5M2.F32.PACK_AB_MERGE_C R4, RZ, R4, RZ ;  /* 0x00000004ff04723e */ /* 0x000fe200048060ff */
        /* <DEDUP_REMOVED lines=85> */
[----:B------:R-:W-:Y:S01]  /*1ba0*/  F2FP.SATFINITE.E5M2.F32.PACK_AB_MERGE_C R56, RZ, R46, RZ ;  /* 0x0000002eff38723e */ /* 0x000fe200048060ff */
[----:B0-----:R-:W-:Y:S01]  /*1bb0*/  FMUL R40, R5, UR10 ;  /* 0x0000000a05287c20 */ /* 0x001fe20008400000 */
[----:B------:R0:W-:Y:S01]  /*1bc0*/  STG.E.U16 desc[UR8][R18.64], R53 ;  /* 0x0000003512007986 */ /* 0x0001e2000c101508 */
[----:B------:R-:W-:-:S03]  /*1bd0*/  FMNMX R46, RZ, R42, !PT ;  /* 0x0000002aff2e7209 */ /* 0x000fc60007800000 */
[----:B------:R-:W-:Y:S02]  /*1be0*/  F2FP.SATFINITE.E5M2.F32.PACK_AB_MERGE_C R43, RZ, R40, RZ ;  /* 0x00000028ff2b723e */ /* 0x000fe400048060ff */
[----:B-1----:R-:W-:Y:S02]  /*1bf0*/  F2FP.SATFINITE.E5M2.F32.PACK_AB_MERGE_C R27, RZ, R24, RZ ;  /* 0x00000018ff1b723e */ /* 0x002fe400048060ff */
[----:B------:R-:W-:Y:S02]  /*1c00*/  F2FP.SATFINITE.E5M2.F32.PACK_AB_MERGE_C R58, RZ, R58, RZ ;  /* 0x0000003aff3a723e */ /* 0x000fe400048060ff */
        /* <DEDUP_REMOVED lines=12> */
[----:B------:R-:W-:Y:S02]  /*1cd0*/  F2FP.SATFINITE.E5M2.F32.PACK_AB_MERGE_C R26, RZ, R26, RZ ;  /* 0x0000001aff1a723e */ /* 0x000fe400048060ff */
[----:B------:R-:W-:Y:S01]  /*1ce0*/  F2FP.SATFINITE.E5M2.F32.PACK_AB_MERGE_C R27, RZ, R27, RZ ;  /* 0x0000001bff1b723e */ /* 0x000fe200048060ff */
        /* <DEDUP_REMOVED lines=22> */
[----:B------:R-:W-:-:S03]  /*1e50*/  F2FP.SATFINITE.E5M2.F32.PACK_AB_MERGE_C R26, RZ, R26, RZ ;  /* 0x0000001aff1a723e */ /* 0x000fc600048060ff */
[----:B------:R-:W-:Y:S02]  /*1e60*/  F2FP.SATFINITE.E5M2.F32.PACK_AB_MERGE_C R49, RZ, R27, RZ ;  /* 0x0000001bff31723e */ /* 0x000fe400048060ff */
        /* <DEDUP_REMOVED lines=16> */
[----:B------:R-:W-:Y:S02]  /*1f70*/  F2FP.SATFINITE.E5M2.F32.PACK_AB_MERGE_C R59, RZ, R59, RZ ;  /* 0x0000003bff3b723e */ /* 0x000fe400048060ff */
[----:B------:R-:W-:Y:S01]  /*1f80*/  F2FP.SATFINITE.E5M2.F32.PACK_AB_MERGE_C R57, RZ, R57, RZ ;  /* 0x00000039ff39723e */ /* 0x000fe200048060ff */
        /* <DEDUP_REMOVED lines=10> */
[----:B------:R-:W-:Y:S02]  /*2030*/  F2FP.SATFINITE.E5M2.F32.PACK_AB_MERGE_C R22, RZ, R29, RZ ;  /* 0x0000001dff16723e */ /* 0x000fe400048060ff */
[----:B------:R-:W-:Y:S02]  /*2040*/  F2FP.SATFINITE.E5M2.F32.PACK_AB_MERGE_C R26, RZ, R19, RZ ;  /* 0x00000013ff1a723e */ /* 0x000fe400048060ff */
[C---:B------:R-:W-:Y:S02]  /*2050*/  PRMT R59, R22.reuse, 0x7604, R59 ;  /* 0x00007604163b7816 */ /* 0x040fe4000000003b */
[----:B------:R-:W-:-:S02]  /*2060*/  LOP3.LUT R49, R22, 0xff, RZ, 0xc0, !PT ;  /* 0x000000ff16317812 */ /* 0x000fc400078ec0ff */
[----:B------:R-:W-:Y:S02]  /*2070*/  PRMT R57, R26, 0x7604, R57 ;  /* 0x000076041a397816 */ /* 0x000fe40000000039 */
[----:B------:R-:W-:Y:S01]  /*2080*/  FMNMX R22, |R36|, R15, !PT ;  /* 0x0000000f24167209 */ /* 0x000fe20007800200 */
[----:B------:R-:W-:Y:S01]  /*2090*/  HADD2.F32 R15, -RZ, R12.H1_H1 ;  /* 0x3000000cff0f7230 */ /* 0x000fe20000004100 */
[----:B------:R-:W-:Y:S02]  /*20a0*/  LOP3.LUT R26, R26, 0xffff, RZ, 0xc0, !PT ;  /* 0x0000ffff1a1a7812 */ /* 0x000fe400078ec0ff */
[----:B------:R-:W-:Y:S02]  /*20b0*/  F2FP.SATFINITE.E5M2.F32.PACK_AB_MERGE_C R40, RZ, R40, RZ ;  /* 0x00000028ff28723e */ /* 0x000fe400048060ff */
        /* <DEDUP_REMOVED lines=8> */
[----:B------:R-:W-:Y:S02]  /*2140*/  F2FP.SATFINITE.E5M2.F32.PACK_AB_MERGE_C R27, RZ, R12, RZ ;  /* 0x0000000cff1b723e */ /* 0x000fe400048060ff */
        /* <DEDUP_REMOVED lines=61> */
[----:B------:R-:W-:Y:S02]  /*2520*/  F2FP.SATFINITE.E5M2.F32.PACK_AB_MERGE_C R42, RZ, R42, RZ ;  /* 0x0000002aff2a723e */ /* 0x000fe400048060ff */
[----:B0-----:R-:W-:Y:S02]  /*2530*/  F2FP.SATFINITE.E5M2.F32.PACK_AB_MERGE_C R19, RZ, R58, RZ ;  /* 0x0000003aff13723e */ /* 0x001fe400048060ff */
        /* <DEDUP_REMOVED lines=61> */
[----:B------:R-:W-:Y:S02]  /*2910*/  F2FP.SATFINITE.E5M2.F32.PACK_AB_MERGE_C R26, RZ, R40, RZ ;  /* 0x00000028ff1a723e */ /* 0x000fe400048060ff */
[----:B------:R-:W-:Y:S02]  /*2920*/  FSET.BF.GT.AND R40, R36, RZ, PT ;  /* 0x000000ff2428720a */ /* 0x000fe40003804000 */
[----:B------:R-:W-:Y:S01]  /*2930*/  FMNMX R36, RZ, R36, !PT ;  /* 0x00000024ff247209 */ /* 0x000fe20007800000 */
[----:B------:R-:W-:Y:S01]  /*2940*/  STG.E.U16 desc[UR8][R62.64], R42 ;  /* 0x0000002a3e007986 */ /* 0x000fe2000c101508 */
[----:B------:R-:W-:-:S03]  /*2950*/  F2FP.SATFINITE.E5M2.F32.PACK_AB_MERGE_C R13, RZ, R13, RZ ;  /* 0x0000000dff0d723e */ /* 0x000fc600048060ff */
        /* <DEDUP_REMOVED lines=9> */
[----:B------:R-:W-:Y:S02]  /*29f0*/  F2FP.SATFINITE.E5M2.F32.PACK_AB_MERGE_C R63, RZ, R48, RZ ;  /* 0x00000030ff3f723e */ /* 0x000fe400048060ff */
        /* <DEDUP_REMOVED lines=14> */
[----:B------:R-:W-:Y:S01]  /*2ae0*/  F2FP.SATFINITE.E5M2.F32.PACK_AB_MERGE_C R42, RZ, R42, RZ ;  /* 0x0000002aff2a723e */ /* 0x000fe200048060ff */
[----:B------:R-:W-:Y:S02]  /*2af0*/  FMUL R47, R26, UR10 ;  /* 0x0000000a1a2f7c20 */ /* 0x000fe40008400000 */
[----:B------:R-:W-:Y:S01]  /*2b00*/  FMUL R40, R9, R40 ;  /* 0x0000002809287220 */ /* 0x000fe20000400000 */
[----:B------:R-:W-:Y:S01]  /*2b10*/  FMUL R9, R24, UR10 ;  /* 0x0000000a18097c20 */ /* 0x000fe20008400000 */
[C---:B------:R-:W-:Y:S02]  /*2b20*/  PRMT R13, R42.reuse, 0x7604, R13 ;  /* 0x000076042a0d7816 */ /* 0x040fe4000000000d */
[----:B------:R-:W-:-:S02]  /*2b30*/  LOP3.LUT R42, R42, 0xff, RZ, 0xc0, !PT ;  /* 0x000000ff2a2a7812 */ /* 0x000fc400078ec0ff */
[----:B------:R-:W-:Y:S02]  /*2b40*/  F2FP.SATFINITE.E5M2.F32.PACK_AB_MERGE_C R9, RZ, R9, RZ ;  /* 0x00000009ff09723e */ /* 0x000fe400048060ff */
[----:B------:R-:W-:Y:S02]  /*2b50*/  LOP3.LUT R63, R63, 0xffff, RZ, 0xc0, !PT ;  /* 0x0000ffff3f3f7812 */ /* 0x000fe400078ec0ff */
[----:B------:R-:W-:Y:S01]  /*2b60*/  F2FP.SATFINITE.E5M2.F32.PACK_AB_MERGE_C R50, RZ, R47, RZ ;  /* 0x0000002fff32723e */ /* 0x000fe200048060ff */
        /* <DEDUP_REMOVED lines=24> */
[----:B------:R-:W-:Y:S02]  /*2cf0*/  F2FP.SATFINITE.E5M2.F32.PACK_AB_MERGE_C R54, RZ, R54, RZ ;  /* 0x00000036ff36723e */ /* 0x000fe400048060ff */
[----:B------:R-:W-:-:S02]  /*2d00*/  F2FP.SATFINITE.E5M2.F32.PACK_AB_MERGE_C R52, RZ, R19, RZ ;  /* 0x00000013ff34723e */ /* 0x000fc400048060ff */
        /* <DEDUP_REMOVED lines=11> */
[----:B------:R-:W-:-:S02]  /*2dc0*/  F2FP.SATFINITE.E5M2.F32.PACK_AB_MERGE_C R17, RZ, R17, RZ ;  /* 0x00000011ff11723e */ /* 0x000fc400048060ff */
[----:B------:R-:W-:Y:S01]  /*2dd0*/  F2FP.SATFINITE.E5M2.F32.PACK_AB_MERGE_C R27, RZ, R12, RZ ;  /* 0x0000000cff1b723e */ /* 0x000fe200048060ff */
        /* <DEDUP_REMOVED lines=19> */
[----:B------:R-:W-:Y:S01]  /*2f10*/  F2FP.SATFINITE.E5M2.F32.PACK_AB_MERGE_C R18, RZ, R18, RZ ;  /* 0x00000012ff12723e */ /* 0x000fe200048060ff */
[----:B------:R-:W-:Y:S01]  /*2f20*/  FMUL R42, R57, R42 ;  /* 0x0000002a392a7220 */ /* 0x000fe20000400000 */
[----:B------:R-:W-:Y:S01]  /*2f30*/  F2FP.SATFINITE.E5M2.F32.PACK_AB_MERGE_C R21, RZ, R11, RZ ;  /* 0x0000000bff15723e */ /* 0x000fe200048060ff */
        /* <DEDUP_REMOVED lines=55> */
[----:B------:R-:W-:Y:S01]  /*32b0*/  F2FP.SATFINITE.E5M2.F32.PACK_AB_MERGE_C R29, RZ, R29, RZ ;  /* 0x0000001dff1d723e */ /* 0x000fe200048060ff */
[----:B------:R-:W-:-:S03]  /*32c0*/  FMUL R56, R35, UR10 ;  /* 0x0000000a23387c20 */ /* 0x000fc60008400000 */
[----:B0-----:R-:W-:Y:S02]  /*32d0*/  LOP3.LUT R14, R29, 0xffff, RZ, 0xc0, !PT ;  /* 0x0000ffff1d0e7812 */ /* 0x001fe400078ec0ff */
[----:B------:R-:W-:-:S03]  /*32e0*/  F2FP.SATFINITE.E5M2.F32.PACK_AB_MERGE_C R56, RZ, R56, RZ ;  /* 0x00000038ff38723e */ /* 0x000fc600048060ff */
[----:B------:R-:W-:Y:S02]  /*32f0*/  IMAD.SHL.U32 R14, R14, 0x1000000, RZ ;  /* 0x010000000e0e7824 */ /* 0x000fe400078e00ff */
[----:B------:R-:W-:-:S03]  /*3300*/  FMUL R48, R48, UR10 ;  /* 0x0000000a30307c20 */ /* 0x000fc60008400000 */
[----:B------:R-:W-:Y:S02]  /*3310*/  LOP3.LUT R59, R59, R14, RZ, 0xfc, !PT ;  /* 0x0000000e3b3b7212 */ /* 0x000fe400078efcff */
[----:B------:R-:W-:Y:S01]  /*3320*/  LOP3.LUT R14, R56, 0xffff, RZ, 0xc0, !PT ;  /* 0x0000ffff380e7812 */ /* 0x000fe200078ec0ff */
[----:B------:R-:W-:Y:S01]  /*3330*/  FMUL R50, R50, UR10 ;  /* 0x0000000a32327c20 */ /* 0x000fe20008400000 */
[----:B------:R-:W-:-:S03]  /*3340*/  FMNMX R63, |R36|, R63, !PT ;  /* 0x0000003f243f7209 */ /* 0x000fc60007800200 */
[----:B------:R-:W-:Y:S01]  /*3350*/  IMAD.SHL.U32 R14, R14, 0x1000000, RZ ;  /* 0x010000000e0e7824 */ /* 0x000fe200078e00ff */
[----:B------:R-:W-:Y:S02]  /*3360*/  F2FP.SATFINITE.E5M2.F32.PACK_AB_MERGE_C R48, RZ, R48, RZ ;  /* 0x00000030ff30723e */ /* 0x000fe400048060ff */
[----:B------:R-:W-:Y:S02]  /*3370*/  FMNMX R65, |R24|, R63, !PT ;  /* 0x0000003f18417209 */ /* 0x000fe40007800200 */
[----:B------:R-:W-:Y:S02]  /*3380*/  F2FP.SATFINITE.E5M2.F32.PACK_AB_MERGE_C R63, RZ, R50, RZ ;  /* 0x00000032ff3f723e */ /* 0x000fe400048060ff */
        /* <DEDUP_REMOVED lines=90> */
[----:B------:R-:W-:Y:S01]  /*3930*/  F2FP.SATFINITE.E5M2.F32.PACK_AB_MERGE_C R16, RZ, R16, RZ ;  /* 0x00000010ff10723e */ /* 0x000fe200048060ff */
[----:B0-----:R-:W-:Y:S01]  /*3940*/  HADD2.F32 R36, -RZ, R27.H1_H1 ;  /* 0x3000001bff247230 */ /* 0x001fe20000004100 */
[----:B-1----:R-:W-:Y:S01]  /*3950*/  FSET.BF.GT.AND R63, R40, RZ, PT ;  /* 0x000000ff283f720a */ /* 0x002fe20003804000 */
[----:B--2---:R-:W-:Y:S01]  /*3960*/  HADD2.F32 R9, -RZ, R8.H0_H0 ;  /* 0x20000008ff097230 */ /* 0x004fe20000004100 */
[----:B------:R-:W-:-:S03]  /*3970*/  F2FP.SATFINITE.E5M2.F32.PACK_AB_MERGE_C R39, RZ, R39, RZ ;  /* 0x00000027ff27723e */ /* 0x000fc600048060ff */
        /* <DEDUP_REMOVED lines=19> */
[----:B------:R-:W-:Y:S01]  /*3ab0*/  F2FP.SATFINITE.E5M2.F32.PACK_AB_MERGE_C R22, RZ, R3, RZ ;  /* 0x00000003ff16723e */ /* 0x000fe200048060ff */
[----:B------:R-:W-:Y:S02]  /*3ac0*/  FMUL R54, R37, UR10 ;  /* 0x0000000a25367c20 */ /* 0x000fe40008400000 */
[----:B------:R-:W-:Y:S01]  /*3ad0*/  FMUL R27, R27, R4 ;  /* 0x000000041b1b7220 */ /* 0x000fe20000400000 */
[----:B------:R-:W-:-:S02]  /*3ae0*/  F2FP.SATFINITE.E5M2.F32.PACK_AB_MERGE_C R13, RZ, R13, RZ ;  /* 0x0000000dff0d723e */ /* 0x000fc400048060ff */
[----:B------:R-:W-:Y:S01]  /*3af0*/  F2FP.SATFINITE.E5M2.F32.PACK_AB_MERGE_C R15, RZ, R29, RZ ;  /* 0x0000001dff0f723e */ /* 0x000fe200048060ff */
[----:B------:R-:W-:Y:S01]  /*3b00*/  FMUL R29, R36, UR10 ;  /* 0x0000000a241d7c20 */ /* 0x000fe20008400000 */
[----:B------:R-:W-:Y:S01]  /*3b10*/  FMUL R52, R27, UR10 ;  /* 0x0000000a1b347c20 */ /* 0x000fe20008400000 */
[----:B------:R-:W-:Y:S02]  /*3b20*/  IADD3.X R3, R5, UR13, RZ, P1, !PT ;  /* 0x0000000d05037c10 */ /* 0x000fe40008ffe4ff */
[----:B------:R-:W-:Y:S02]  /*3b30*/  PRMT R67, R13, 0x7604, R22 ;  /* 0x000076040d437816 */ /* 0x000fe40000000016 */
[----:B------:R-:W-:Y:S02]  /*3b40*/  F2FP.SATFINITE.E5M2.F32.PACK_AB_MERGE_C R54, RZ, R54, RZ ;  /* 0x00000036ff36723e */ /* 0x000fe400048060ff */
[----:B------:R-:W-:Y:S02]  /*3b50*/  IADD3.X R63, R5, UR5, RZ, P0, !PT ;  /* 0x00000005053f7c10 */ /* 0x000fe400087fe4ff */
[----:B------:R-:W-:-:S02]  /*3b60*/  IADD3 R4, P0, R2, UR4, RZ ;  /* 0x0000000402047c10 */ /* 0x000fc4000ff1e0ff */
[----:B------:R-:W-:Y:S02]  /*3b70*/  F2FP.SATFINITE.E5M2.F32.PACK_AB_MERGE_C R29, RZ, R29, RZ ;  /* 0x0000001dff1d723e */ /* 0x000fe400048060ff */
[----:B------:R-:W-:Y:S01]  /*3b80*/  F2FP.SATFINITE.E5M2.F32.PACK_AB_MERGE_C R52, RZ, R52, RZ ;  /* 0x00000034ff34723e */ /* 0x000fe200048060ff */
        /* <DEDUP_REMOVED lines=9> */
[----:B------:R-:W-:Y:S01]  /*3c20*/  F2FP.SATFINITE.E5M2.F32.PACK_AB_MERGE_C R30, RZ, R3, RZ ;  /* 0x00000003ff1e723e */ /* 0x000fe200048060ff */
[----:B------:R-:W-:Y:S01]  /*3c30*/  IMAD.X R3, R57, 0x1, R34, P0 ;  /* 0x0000000139037824 */ /* 0x000fe200000e0622 */
[----:B------:R-:W-:Y:S02]  /*3c40*/  F2FP.SATFINITE.E5M2.F32.PACK_AB_MERGE_C R56, RZ, R56, RZ ;  /* 0x00000038ff38723e */ /* 0x000fe400048060ff */
        /* <DEDUP_REMOVED lines=11> */
[----:B------:R-:W-:Y:S01]  /*3d00*/  F2FP.SATFINITE.E5M2.F32.PACK_AB_MERGE_C R40, RZ, R34, RZ ;  /* 0x00000022ff28723e */ /* 0x000fe200048060ff */
[----:B0-----:R-:W0:Y:S01]  /*3d10*/  S2R R3, SR_TID.X ;  /* 0x0000000000037919 */ /* 0x001e220000002100 */
[----:B------:R-:W-:Y:S01]  /*3d20*/  F2FP.SATFINITE.E5M2.F32.PACK_AB_MERGE_C R34, RZ, R46, RZ ;  /* 0x0000002eff22723e */ /* 0x000fe200048060ff */
[----:B------:R-:W-:Y:S01]  /*3d30*/  FMUL R8, R8, R33 ;  /* 0x0000002108087220 */ /* 0x000fe20000400000 */
[----:B------:R-:W-:-:S02]  /*3d40*/  IMAD R33, R20, UR6, RZ ;  /* 0x0000000614217c24 */ /* 0x000fc4000f8e02ff */
[----:B------:R-:W-:Y:S01]  /*3d50*/  PRMT R65, R34, 0x7604, R40 ;  /* 0x0000760422417816 */ /* 0x000fe20000000028 */
[----:B------:R-:W-:Y:S01]  /*3d60*/  FMUL R35, R11, UR10 ;  /* 0x0000000a0b237c20 */ /* 0x000fe20008400000 */
[----:B------:R-:W-:-:S03]  /*3d70*/  FMUL R50, R10, UR10 ;  /* 0x0000000a0a327c20 */ /* 0x000fc60008400000 */
[----:B------:R1:W-:Y:S01]  /*3d80*/  STG.E.U16 desc[UR8][R4.64], R65 ;  /* 0x0000004104007986 */ /* 0x0003e2000c101508 */
[----:B------:R-:W-:Y:S02]  /*3d90*/  F2FP.SATFINITE.E5M2.F32.PACK_AB_MERGE_C R35, RZ, R35, RZ ;  /* 0x00000023ff23723e */ /* 0x000fe400048060ff */
[----:B------:R-:W-:Y:S01]  /*3da0*/  F2FP.SATFINITE.E5M2.F32.PACK_AB_MERGE_C R50, RZ, R50, RZ ;  /* 0x00000032ff32723e */ /* 0x000fe200048060ff */
        /* <DEDUP_REMOVED lines=16> */
[----:B------:R-:W-:-:S03]  /*3eb0*/  F2FP.SATFINITE.E5M2.F32.PACK_AB_MERGE_C R48, RZ, R48, RZ ;  /* 0x00000030ff30723e */ /* 0x000fc600048060ff */
[----:B------:R-:W-:Y:S01]  /*3ec0*/  IMAD.SHL.U32 R6, R4, 0x4, RZ ;  /* 0x0000000404067824 */ /* 0x000fe200078e00ff */
[----:B------:R-:W-:Y:S02]  /*3ed0*/  FMNMX R42, R42, |R21|, !PT ;  /* 0x400000152a2a7209 */ /* 0x000fe40007800000 */
[----:B------:R-:W-:Y:S02]  /*3ee0*/  F2FP.SATFINITE.E5M2.F32.PACK_AB_MERGE_C R57, RZ, R57, RZ ;  /* 0x00000039ff39723e */ /* 0x000fe400048060ff */
        /* <DEDUP_REMOVED lines=256> */
.L_x_6306:
[----:B--2---:R-:W-:-:S07]  /*4ef0*/  FMNMX R9, R4, R9, !PT ;  /* 0x0000000904097209 */ /* 0x004fce0007800000 */
.L_x_6298:
[----:B------:R-:W-:Y:S05]  /*4f00*/  BSYNC B0 ;  /* 0x0000000000007941 */ /* 0x000fea0003800000 */
.L_x_6297:
[----:B------:R-:W-:Y:S01]  /*4f10*/  ISETP.NE.AND P0, PT, R3, RZ, PT ;  /* 0x000000ff0300720c */ /* 0x000fe20003f05270 */
[----:B------:R-:W-:-:S12]  /*4f20*/  BSSY B0, `(.L_x_6296) ;  /* 0x0000004000007945 */ /* 0x000fd80003800000 */
[----:B------:R-:W-:Y:S05]  /*4f30*/  @P0 BRA `(.L_x_6300) ;  /* 0x0000000000080947 */ /* 0x000fea0003800000 */
[----:B-1----:R-:W1:Y:S02]  /*4f40*/  LDC.64 R4, c[0x0][0x238] ;  /* 0x00008e00ff047b82 */ /* 0x002e640000000a00 */
[----:B-1----:R2:W-:Y:S02]  /*4f50*/  REDG.E.MAX.S32.STRONG.GPU desc[UR8][R4.64], R9 ;  /* 0x000000090400798e */ /* 0x0025e4000d10e388 */
.L_x_6300:
[----:B------:R-:W-:Y:S05]  /*4f60*/  BSYNC B0 ;  /* 0x0000000000007941 */ /* 0x000fea0003800000 */
.L_x_6296:
        /* <DEDUP_REMOVED lines=12> */
[----:B012---:R-:W-:Y:S05]  /*5030*/  CALL.REL.NOINC `($__internal_147_$__cuda_sm20_rcp_rn_f32_slowpath) ;  /* 0x0000000400847944 */ /* 0x007fea0003c00000 */
[----:B------:R-:W-:Y:S05]  /*5040*/  BRA `(.L_x_6302) ;  /* 0x0000000000147947 */ /* 0x000fea0003800000 */
.L_x_6301:
[----:B--2---:R-:W2:Y:S01]  /*5050*/  MUFU.RCP R5, UR10 ;  /* 0x0000000a00057d08 */ /* 0x004ea20008001000 */
[----:B------:R-:W-:-:S04]  /*5060*/  IMAD.U32 R0, RZ, RZ, UR10 ;  /* 0x0000000aff007e24 */ /* 0x000fc8000f8e00ff */
[----:B--2---:R-:W-:-:S04]  /*5070*/  FFMA R0, R5, R0, -1 ;  /* 0xbf80000005007423 */ /* 0x004fc80000000000 */
[----:B------:R-:W-:-:S04]  /*5080*/  FADD.FTZ R0, -R0, -RZ ;  /* 0x800000ff00007221 */ /* 0x000fc80000010100 */
[----:B------:R-:W-:-:S07]  /*5090*/  FFMA R5, R5, R0, R5 ;  /* 0x0000000005057223 */ /* 0x000fce0000000005 */
.L_x_6302:
[----:B------:R-:W2:Y:S02]  /*50a0*/  LDC.64 R2, c[0x0][0x240] ;  /* 0x00009000ff027b82 */ /* 0x000ea40000000a00 */
[----:B--2---:R-:W-:Y:S01]  /*50b0*/  STG.E desc[UR8][R2.64], R5 ;  /* 0x0000000502007986 */ /* 0x004fe2000c101908 */
[----:B------:R-:W-:Y:S05]  /*50c0*/  EXIT ;  /* 0x000000000000794d */ /* 0x000fea0003800000 */
.L_x_6299:
[----:B------:R-:W-:Y:S02]  /*50d0*/  IMAD.MOV.U32 R7, RZ, RZ, 0x4 ;  /* 0x00000004ff077424 */ /* 0x000fe400078e00ff */
[----:B------:R-:W-:Y:S02]  /*50e0*/  IMAD.MOV.U32 R11, RZ, RZ, 0x1f ;  /* 0x0000001fff0b7424 */ /* 0x000fe400078e00ff */
[----:B------:R-:W-:-:S07]  /*50f0*/  IMAD.MOV.U32 R6, RZ, RZ, -0x1 ;  /* 0xffffffffff067424 */ /* 0x000fce00078e00ff */
[----:B012---:R-:W-:Y:S05]  /*5100*/  WARPSYNC.COLLECTIVE R6, `(.L_x_6303) ;  /* 0x0000000006087348 */ /* 0x007fea0003c00000 */
[----:B--2---:R2:W3:Y:S02]  /*5110*/  SHFL.DOWN P0, R9, R2, R7, R11 ;  /* 0x0800000702097389 */ /* 0x0044e4000000000b */
[----:B0123--:R-:W-:Y:S01]  /*5120*/  ENDCOLLECTIVE ;  /* 0x000000000000791b */ /* 0x00ffe20003800000 */
.L_x_6303:
[----:B------:R-:W-:Y:S02]  /*5130*/  IMAD.MOV.U32 R7, RZ, RZ, 0x2 ;  /* 0x00000002ff077424 */ /* 0x000fe400078e00ff */
[----:B------:R-:W-:-:S05]  /*5140*/  IMAD.MOV.U32 R5, RZ, RZ, R9 ;  /* 0x000000ffff057224 */ /* 0x000fca00078e0009 */
[----:B------:R-:W-:-:S05]  /*5150*/  FMNMX R5, R5, R2, !PT ;  /* 0x0000000205057209 */ /* 0x000fca0007800000 */
[----:B------:R-:W-:-:S07]  /*5160*/  IMAD.MOV.U32 R2, RZ, RZ, R5 ;  /* 0x000000ffff027224 */ /* 0x000fce00078e0005 */
[----:B------:R-:W-:Y:S05]  /*5170*/  WARPSYNC.COLLECTIVE R6, `(.L_x_6304) ;  /* 0x0000000006087348 */ /* 0x000fea0003c00000 */
[----:B------:R0:W1:Y:S02]  /*5180*/  SHFL.DOWN P0, R9, R2, R7, R11 ;  /* 0x0800000702097389 */ /* 0x000064000000000b */
[----:B01----:R-:W-:Y:S01]  /*5190*/  ENDCOLLECTIVE ;  /* 0x000000000000791b */ /* 0x003fe20003800000 */
.L_x_6304:
[----:B------:R-:W-:Y:S02]  /*51a0*/  IMAD.MOV.U32 R7, RZ, RZ, 0x1 ;  /* 0x00000001ff077424 */ /* 0x000fe400078e00ff */
[----:B------:R-:W-:-:S05]  /*51b0*/  IMAD.MOV.U32 R4, RZ, RZ, R9 ;  /* 0x000000ffff047224 */ /* 0x000fca00078e0009 */
[----:B------:R-:W-:-:S05]  /*51c0*/  FMNMX R4, R5, R4, !PT ;  /* 0x0000000405047209 */ /* 0x000fca0007800000 */
[----:B------:R-:W-:-:S07]  /*51d0*/  IMAD.MOV.U32 R2, RZ, RZ, R4 ;  /* 0x000000ffff027224 */ /* 0x000fce00078e0004 */
[----:B------:R-:W-:Y:S05]  /*51e0*/  WARPSYNC.COLLECTIVE R6, `(.L_x_6305) ;  /* 0x0000000006087348 */ /* 0x000fea0003c00000 */
[----:B------:R0:W1:Y:S02]  /*51f0*/  SHFL.DOWN P0, R9, R2, R7, R11 ;  /* 0x0800000702097389 */ /* 0x000064000000000b */
[----:B01----:R-:W-:Y:S01]  /*5200*/  ENDCOLLECTIVE ;  /* 0x000000000000791b */ /* 0x003fe20003800000 */
.L_x_6305:
[----:B------:R-:W-:Y:S05]  /*5210*/  BRA `(.L_x_6306) ;  /* 0xfffffffc00347947 */ /* 0x000fea000383ffff */
        .weak           $__internal_146_$__cuda_sm20_div_u64
        .type           $__internal_146_$__cuda_sm20_div_u64,@function
        .size           $__internal_146_$__cuda_sm20_div_u64,($__internal_147_$__cuda_sm20_rcp_rn_f32_slowpath - $__internal_146_$__cuda_sm20_div_u64)
$__internal_146_$__cuda_sm20_div_u64:
        /* <DEDUP_REMOVED lines=66> */
[----:B------:R-:W-:Y:S06]  /*5640*/  RET.REL.NODEC R8 `(_ZN18transformer_engine6detail32dgated_act_cast_transpose_kernelILi2ELi4Ef6__half13__nv_fp8_e5m2NS_5EmptyEXadL_ZNS_5dreluIffEET_T0_RKS4_EEXadL_ZNS_4reluIffEES6_S7_S9_EEEEvPKT2_SD_PT3_SF_PKT1_PSG_SJ_mmm) ;  /* 0xffffffa8086c7950 */ /* 0x000fec0003c3ffff */
        .weak           $__internal_147_$__cuda_sm20_rcp_rn_f32_slowpath
        .type           $__internal_147_$__cuda_sm20_rcp_rn_f32_slowpath,@function
        .size           $__internal_147_$__cuda_sm20_rcp_rn_f32_slowpath,(.L_x_34632 - $__internal_147_$__cuda_sm20_rcp_rn_f32_slowpath)
$__internal_147_$__cuda_sm20_rcp_rn_f32_slowpath:
        /* <DEDUP_REMOVED lines=15> */
.L_x_6307:
        /* <DEDUP_REMOVED lines=33> */
.L_x_6309:
[----:B------:R0:W1:Y:S02]  /*5950*/  MUFU.RCP R2, R0 ;  /* 0x0000000000027308 */ /* 0x0000640000001000 */
.L_x_6308:
[----:B-1-3--:R-:W-:Y:S02]  /*5960*/  IMAD.MOV.U32 R5, RZ, RZ, R2 ;  /* 0x000000ffff057224 */ /* 0x00afe400078e0002 */
[----:B------:R-:W-:Y:S02]  /*5970*/  IMAD.MOV.U32 R2, RZ, RZ, R7 ;  /* 0x000000ffff027224 */ /* 0x000fe400078e0007 */
[----:B------:R-:W-:-:S04]  /*5980*/  IMAD.MOV.U32 R3, RZ, RZ, 0x0 ;  /* 0x00000000ff037424 */ /* 0x000fc800078e00ff */
[----:B0-2---:R-:W-:Y:S05]  /*5990*/  RET.REL.NODEC R2 `(_ZN18transformer_engine6detail32dgated_act_cast_transpose_kernelILi2ELi4Ef6__half13__nv_fp8_e5m2NS_5EmptyEXadL_ZNS_5dreluIffEET_T0_RKS4_EEXadL_ZNS_4reluIffEES6_S7_S9_EEEEvPKT2_SD_PT3_SF_PKT1_PSG_SJ_mmm) ;  /* 0xffffffa402987950 */ /* 0x005fea0003c3ffff */
.L_x_6310:
        /* <DEDUP_REMOVED lines=14> */
.L_x_34632:


//--------------------- .text._ZN18transformer_engine6detail43dgated_act_cast_transpose_kernel_notalignedILi2ELi2Ef6__half13__nv_bfloat16NS_5EmptyEXadL_ZNS_5dreluIffEET_T0_RKS4_EEXadL_ZNS_4reluIffEES6_S7_S9_EEEEvPKT2_SD_PT3_SF_PKT1_PSG_SJ_mmm --------------------------
	.section	.text._ZN18transformer_engine6detail43dgated_act_cast_transpose_kernel_notalignedILi2ELi2Ef6__half13__nv_bfloat16NS_5EmptyEXadL_ZNS_5dreluIffEET_T0_RKS4_EEXadL_ZNS_4reluIffEES6_S7_S9_EEEEvPKT2_SD_PT3_SF_PKT1_PSG_SJ_mmm,"ax",@progbits
	.align	128
        .global         _ZN18transformer_engine6detail43dgated_act_cast_transpose_kernel_notalignedILi2ELi2Ef6__half13__nv_bfloat16NS_5EmptyEXadL_ZNS_5dreluIffEET_T0_RKS4_EEXadL_ZNS_4reluIffEES6_S7_S9_EEEEvPKT2_SD_PT3_SF_PKT1_PSG_SJ_mmm
        .type           _ZN18transformer_engine6detail43dgated_act_cast_transpose_kernel_notalignedILi2ELi2Ef6__half13__nv_bfloat16NS_5EmptyEXadL_ZNS_5dreluIffEET_T0_RKS4_EEXadL_ZNS_4reluIffEES6_S7_S9_EEEEvPKT2_SD_PT3_SF_PKT1_PSG_SJ_mmm,@function
        .size           _ZN18transformer_engine6detail43dgated_act_cast_transpose_kernel_notalignedILi2ELi2Ef6__half13__nv_bfloat16NS_5EmptyEXadL_ZNS_5dreluIffEET_T0_RKS4_EEXadL_ZNS_4reluIffEES6_S7_S9_EEEEvPKT2_SD_PT3_SF_PKT1_PSG_SJ_mmm,(.L_x_34634 - _ZN18transformer_engine6detail43dgated_act_cast_transpose_kernel_notalignedILi2ELi2Ef6__half13__nv_bfloat16NS_5EmptyEXadL_ZNS_5dreluIffEET_T0_RKS4_EEXadL_ZNS_4reluIffEES6_S7_S9_EEEEvPKT2_SD_PT3_SF_PKT1_PSG_SJ_mmm)
        .other          _ZN18transformer_engine6detail43dgated_act_cast_transpose_kernel_notalignedILi2ELi2Ef6__half13__nv_bfloat16NS_5EmptyEXadL_ZNS_5dreluIffEET_T0_RKS4_EEXadL_ZNS_4reluIffEES6_S7_S9_EEEEvPKT2_SD_PT3_SF_PKT1_PSG_SJ_mmm,@"STO_CUDA_ENTRY STV_DEFAULT"
_ZN18transformer_engine6detail43dgated_act_cast_transpose_kernel_notalignedILi2ELi2Ef6__half13__nv_bfloat16NS_5EmptyEXadL_ZNS_5dreluIffEET_T0_RKS4_EEXadL_ZNS_4reluIffEES6_S7_S9_EEEEvPKT2_SD_PT3_SF_PKT1_PSG_SJ_mmm:
.text._ZN18transformer_engine6detail43dgated_act_cast_transpose_kernel_notalignedILi2ELi2Ef6__half13__nv_bfloat16NS_5EmptyEXadL_ZNS_5dreluIffEET_T0_RKS4_EEXadL_ZNS_4reluIffEES6_S7_S9_EEEEvPKT2_SD_PT3_SF_PKT1_PSG_SJ_mmm:
        /* <DEDUP_REMOVED lines=20> */
[----:B------:R-:W-:Y:S05]  /*0140*/  CALL.REL.NOINC `($__internal_148_$__cuda_sm20_div_u64) ;  /* 0x0000005000707944 */ /* 0x000fea0003c00000 */
        /* <DEDUP_REMOVED lines=9> */
.L_x_6311:
        /* <DEDUP_REMOVED lines=22> */
.L_x_6312:
        /* <DEDUP_REMOVED lines=54> */
[----:B------:R-:W-:Y:S01]  /*06a0*/  IMAD.SHL.U32 R42, R54, 0x20, RZ ;  /* 0x00000020362a7824 */ /* 0x000fe200078e00ff */
[----:B------:R-:W-:Y:S01]  /*06b0*/  @P0 LEA R4, P2, R6, R57, 0x2 ;  /* 0x0000003906040211 */ /* 0x000fe200078410ff */
[----:B------:R-:W-:Y:S01]  /*06c0*/  IMAD R47, R14, UR15, RZ ;  /* 0x0000000f0e2f7c24 */ /* 0x000fe2000f8e02ff */
[----:B------:R-:W-:Y:S01]  /*06d0*/  @P0 IADD3.X R9, R5, UR17, RZ, P1, !PT ;  /* 0x0000001105090c10 */ /* 0x000fe20008ffe4ff */
[----:B------:R-:W-:Y:S01]  /*06e0*/  ULDC.64 UR8, c[0x0][0x208] ;  /* 0x0000820000087ab9 */ /* 0x000fe20000000a00 */
[----:B------:R-:W-:-:S02]  /*06f0*/  ISETP.GE.U32.AND P1, PT, R2, R21, PT ;  /* 0x000000150200720c */ /* 0x000fc40003f26070 */
[----:B------:R-:W-:Y:S02]  /*0700*/  SHF.L.U64.HI R27, R54, 0x5, R53 ;  /* 0x00000005361b7819 */ /* 0x000fe40000010235 */
[----:B------:R-:W-:Y:S01]  /*0710*/  @P0 LEA.HI.X R5, R6, R51, R5, 0x2, P2 ;  /* 0x0000003306050211 */ /* 0x000fe200010f1405 */
[----:B------:R-:W-:Y:S01]  /*0720*/  @!P0 IMAD.MOV.U32 R6, RZ, RZ, RZ ;  /* 0x000000ffff068224 */ /* 0x000fe200078e00ff */
[----:B------:R-:W-:Y:S01]  /*0730*/  ISETP.LT.U32.AND P1, PT, R0, R39, !P1 ;  /* 0x000000270000720c */ /* 0x000fe20004f21070 */
[----:B------:R-:W-:Y:S01]  /*0740*/  IMAD.WIDE.U32 R14, R14, UR6, RZ ;  /* 0x000000060e0e7c25 */ /* 0x000fe2000f8e00ff */
[----:B------:R-:W-:Y:S02]  /*0750*/  @P0 LEA R8, P4, R10, R57, 0x2 ;  /* 0x000000390a080211 */ /* 0x000fe400078810ff */
[C---:B------:R-:W-:Y:S01]  /*0760*/  SHF.L.U64.HI R27, R42.reuse, 0x1, R27 ;  /* 0x000000012a1b7819 */ /* 0x040fe2000001021b */
[----:B------:R-:W-:Y:S01]  /*0770*/  IMAD.SHL.U32 R42, R42, 0x2, RZ ;  /* 0x000000022a2a7824 */ /* 0x000fe200078e00ff */
[----:B------:R-:W-:Y:S01]  /*0780*/  @P0 LEA.HI.X R9, R10, R51, R9, 0x2, P4 ;  /* 0x000000330a090211 */ /* 0x000fe200020f1409 */
[----:B------:R0:W5:Y:S01]  /*0790*/  @P0 LDG.E R6, desc[UR8][R4.64] ;  /* 0x0000000804060981 */ /* 0x000162000c1e1900 */
[----:B------:R-:W-:Y:S01]  /*07a0*/  USHF.L.U32 UR13, UR6, 0x1, URZ ;  /* 0x00000001060d7899 */ /* 0x000fe2000800063f */
[----:B------:R-:W-:Y:S01]  /*07b0*/  IMAD.IADD R47, R15, 0x1, R47 ;  /* 0x000000010f2f7824 */ /* 0x000fe200078e022f */
[----:B------:R-:W-:-:S02]  /*07c0*/  IADD3 R46, P5, R42, UR10, RZ ;  /* 0x0000000a2a2e7c10 */ /* 0x000fc4000ffbe0ff */
[----:B------:R-:W-:Y:S01]  /*07d0*/  ISETP.NE.U32.AND P2, PT, RZ, UR18, PT ;  /* 0x00000012ff007c0c */ /* 0x000fe2000bf45070 */
[----:B------:R-:W-:Y:S01]  /*07e0*/  USHF.L.U64.HI UR14, UR6, 0x1, UR7 ;  /* 0x00000001060e7899 */ /* 0x000fe20008010207 */
[----:B------:R-:W-:Y:S02]  /*07f0*/  IADD3 R16, P3, R0, R16, RZ ;  /* 0x0000001000107210 */ /* 0x000fe40007f7e0ff */
[----:B0-----:R-:W-:Y:S02]  /*0800*/  IADD3 R5, P4, R7, R14, RZ ;  /* 0x0000000e07057210 */ /* 0x001fe40007f9e0ff */
[----:B------:R-:W-:Y:S02]  /*0810*/  IADD3.X R20, R27, UR11, RZ, P5, !PT ;  /* 0x0000000b1b147c10 */ /* 0x000fe4000affe4ff */
[----:B------:R-:W-:Y:S01]  /*0820*/  ISETP.NE.AND.EX P2, PT, RZ, UR19, PT, P2 ;  /* 0x00000013ff007c0c */ /* 0x000fe2000bf45320 */
[----:B------:R-:W-:Y:S01]  /*0830*/  IMAD.X R4, RZ, RZ, R47, P4 ;  /* 0x000000ffff047224 */ /* 0x000fe200020e062f */
[----:B------:R-:W-:Y:S01]  /*0840*/  IADD3 R45, P4, R46, UR13, RZ ;  /* 0x0000000d2e2d7c10 */ /* 0x000fe2000ff9e0ff */
[----:B------:R-:W-:Y:S01]  /*0850*/  @P0 IMAD.SHL.U32 R34, R5, 0x4, RZ ;  /* 0x0000000405220824 */ /* 0x000fe200078e00ff */
[----:B------:R-:W-:-:S02]  /*0860*/  @P1 IADD3 R12, P5, P6, R14, UR13, R0 ;  /* 0x0000000d0e0c1c10 */ /* 0x000fc4000febe000 */
[----:B------:R-:W-:Y:S02]  /*0870*/  IADD3.X R38, R20, UR14, RZ, P4, !PT ;  /* 0x0000000e14267c10 */ /* 0x000fe4000a7fe4ff */
[----:B------:R-:W-:Y:S02]  /*0880*/  @P1 IADD3.X R13, R47, UR14, RZ, P5, P6 ;  /* 0x0000000e2f0d1c10 */ /* 0x000fe4000afec4ff */
[C---:B------:R-:W-:Y:S02]  /*0890*/  @P0 IADD3 R36, P4, R34.reuse, R46, RZ ;  /* 0x0000002e22240210 */ /* 0x040fe40007f9e0ff */
[----:B------:R-:W-:Y:S02]  /*08a0*/  @P0 SHF.L.U64.HI R11, R5, 0x2, R4 ;  /* 0x00000002050b0819 */ /* 0x000fe40000010204 */
[----:B------:R-:W-:Y:S01]  /*08b0*/  @P0 IADD3 R34, P5, R34, R45, RZ ;  /* 0x0000002d22220210 */ /* 0x000fe20007fbe0ff */
[----:B------:R-:W-:Y:S01]  /*08c0*/  VOTEU.ANY UP0, P1 ;  /* 0x00000000003f7886 */ /* 0x000fe20000800100 */
[C---:B------:R-:W-:Y:S01]  /*08d0*/  @P1 SHF.L.U64.HI R13, R12.reuse, 0x2, R13 ;  /* 0x000000020c0d1819 */ /* 0x040fe2000001020d */
[----:B------:R-:W-:-:S02]  /*08e0*/  @P1 IMAD.SHL.U32 R12, R12, 0x4, RZ ;  /* 0x000000040c0c1824 */ /* 0x000fc400078e00ff */
[----:B------:R-:W-:Y:S01]  /*08f0*/  @!P0 IMAD.MOV.U32 R2, RZ, RZ, RZ ;  /* 0x000000ffff028224 */ /* 0x000fe200078e00ff */
[----:B------:R-:W0:Y:S01]  /*0900*/  @P2 LDC.64 R18, c[0x0][0x230] ;  /* 0x00008c00ff122b82 */ /* 0x000e220000000a00 */
[C---:B------:R-:W-:Y:S02]  /*0910*/  @P0 IMAD.X R37, R11.reuse, 0x1, R20, P4 ;  /* 0x000000010b250824 */ /* 0x040fe400020e0614 */
[----:B------:R-:W-:Y:S02]  /*0920*/  @!P0 IMAD.MOV.U32 R7, RZ, RZ, RZ ;  /* 0x000000ffff078224 */ /* 0x000fe400078e00ff */
[----:B------:R-:W-:Y:S01]  /*0930*/  @P0 IMAD.X R35, R11, 0x1, R38, P5 ;  /* 0x000000010b230824 */ /* 0x000fe200028e0626 */
[----:B------:R-:W-:Y:S01]  /*0940*/  @P0 IADD3 R40, P4, R5, UR6, RZ ;  /* 0x0000000605280c10 */ /* 0x000fe2000ff9e0ff */
[----:B------:R-:W-:Y:S01]  /*0950*/  @!P0 IMAD.MOV.U32 R11, RZ, RZ, RZ ;  /* 0x000000ffff0b8224 */ /* 0x000fe200078e00ff */
[----:B------:R-:W-:Y:S01]  /*0960*/  @UP0 ULOP3.LUT UR5, UR6, 0xfffffffe, URZ, 0xc0, !UPT ;  /* 0xfffffffe06050892 */ /* 0x000fe2000f8ec03f */
[----:B------:R-:W-:Y:S01]  /*0970*/  @P1 IADD3 R32, P6, R12, R46, RZ ;  /* 0x0000002e0c201210 */ /* 0x000fe20007fde0ff */
[----:B------:R1:W5:Y:S01]  /*0980*/  @P0 LDG.E R2, desc[UR8][R8.64] ;  /* 0x0000000808020981 */ /* 0x000362000c1e1900 */
[----:B------:R-:W-:Y:S01]  /*0990*/  IMAD.X R17, RZ, RZ, R3, P3 ;  /* 0x000000ffff117224 */ /* 0x000fe200018e0603 */
[----:B------:R-:W-:Y:S01]  /*09a0*/  @UP0 ULOP3.LUT UR12, UR7, 0x3fffffff, URZ, 0xc0, !UPT ;  /* 0x3fffffff070c0892 */ /* 0x000fe2000f8ec03f */
[----:B------:R-:W-:Y:S01]  /*09b0*/  @!P1 IMAD.MOV.U32 R10, RZ, RZ, RZ ;  /* 0x000000ffff0a9224 */ /* 0x000fe200078e00ff */
[----:B------:R2:W5:Y:S01]  /*09c0*/  @P0 LDG.E R7, desc[UR8][R36.64] ;  /* 0x0000000824070981 */ /* 0x000562000c1e1900 */
[----:B------:R-:W-:Y:S01]  /*09d0*/  @P0 IADD3.X R3, R4, UR15, RZ, P4, !PT ;  /* 0x0000000f04030c10 */ /* 0x000fe2000a7fe4ff */
[----:B------:R-:W-:-:S02]  /*09e0*/  @P1 IMAD.X R33, R13, 0x1, R20, P6 ;  /* 0x000000010d211824 */ /* 0x000fc400030e0614 */
[----:B------:R3:W5:Y:S01]  /*09f0*/  @P0 LDG.E R11, desc[UR8][R34.64] ;  /* 0x00000008220b0981 */ /* 0x000762000c1e1900 */
[----:B-1----:R-:W-:-:S03]  /*0a00*/  @P1 IADD3 R8, P3, R12, R45, RZ ;  /* 0x0000002d0c081210 */ /* 0x002fc60007f7e0ff */
[----:B------:R1:W5:Y:S01]  /*0a10*/  @P1 LDG.E R10, desc[UR8][R32.64] ;  /* 0x00000008200a1981 */ /* 0x000362000c1e1900 */
[----:B--2---:R-:W-:-:S03]  /*0a20*/  @P0 IMAD.SHL.U32 R36, R40, 0x4, RZ ;  /* 0x0000000428240824 */ /* 0x004fc600078e00ff */
[----:B0-----:R-:W5:Y:S01]  /*0a30*/  @P2 LDG.E R43, desc[UR8][R18.64] ;  /* 0x00000008122b2981 */ /* 0x001f62000c1e1900 */
[----:B---3--:R-:W-:Y:S01]  /*0a40*/  @P1 IADD3 R34, P4, R16, UR5, RZ ;  /* 0x0000000510221c10 */ /* 0x008fe2000ff9e0ff */
[----:B------:R-:W-:Y:S01]  /*0a50*/  @P1 IMAD.X R9, R13, 0x1, R38, P3 ;  /* 0x000000010d091824 */ /* 0x000fe200018e0626 */
[----:B------:R-:W-:Y:S02]  /*0a60*/  @P0 SHF.L.U64.HI R35, R40, 0x2, R3 ;  /* 0x0000000228230819 */ /* 0x000fe40000010203 */
[C---:B------:R-:W-:Y:S02]  /*0a70*/  @P0 IADD3 R40, P3, R36.reuse, R46, RZ ;  /* 0x0000002e24280210 */ /* 0x040fe40007f7e0ff */
[----:B------:R-:W-:Y:S02]  /*0a80*/  @P1 IADD3.X R3, R17, UR12, RZ, P4, !PT ;  /* 0x0000000c11031c10 */ /* 0x000fe4000a7fe4ff */
[----:B------:R-:W-:Y:S02]  /*0a90*/  @P0 IADD3 R36, P4, R36, R45, RZ ;  /* 0x0000002d24240210 */ /* 0x000fe40007f9e0ff */
[----:B-1----:R-:W-:Y:S01]  /*0aa0*/  @P1 LEA R32, P5, R34, R57, 0x2 ;  /* 0x0000003922201211 */ /* 0x002fe200078a10ff */
[----:B------:R-:W-:-:S02]  /*0ab0*/  @P0 IMAD.X R41, R35, 0x1, R20, P3 ;  /* 0x0000000123290824 */ /* 0x000fc400018e0614 */
[----:B------:R-:W-:Y:S01]  /*0ac0*/  @P0 IMAD.X R37, R35, 0x1, R38, P4 ;  /* 0x0000000123250824 */ /* 0x000fe200020e0626 */
[----:B------:R-:W-:Y:S01]  /*0ad0*/  @P1 LEA.HI.X R33, R34, R51, R3, 0x2, P5 ;  /* 0x0000003322211211 */ /* 0x000fe200028f1403 */
[----:B------:R-:W-:Y:S01]  /*0ae0*/  @!P0 IMAD.MOV.U32 R13, RZ, RZ, RZ ;  /* 0x000000ffff0d8224 */ /* 0x000fe200078e00ff */
[----:B------:R-:W-:-:S05]  /*0af0*/  @!P1 CS2R R34, SRZ ;  /* 0x0000000000229805 */ /* 0x000fca000001ff00 */
        /* <DEDUP_REMOVED lines=38> */
.L_x_6314:
[----:B------:R-:W-:Y:S05]  /*0d60*/  BSYNC B0 ;  /* 0x0000000000007941 */ /* 0x000fea0003800000 */
.L_x_6313:
[----:B0-----:R-:W-:Y:S01]  /*0d70*/  IMAD.U32 R16, RZ, RZ, UR21 ;  /* 0x00000015ff107e24 */ /* 0x001fe2000f8e00ff */
[----:B------:R-:W-:Y:S01]  /*0d80*/  ULDC.64 UR18, c[0x0][0x228] ;  /* 0x00008a0000127ab9 */ /* 0x000fe20000000a00 */
[----:B------:R-:W-:Y:S01]  /*0d90*/  VIADD R14, R22, 0x2 ;  /* 0x00000002160e7836 */ /* 0x000fe20000000000 */
[----:B------:R-:W-:Y:S01]  /*0da0*/  LEA R20, P5, R8, UR18, 0x7 ;  /* 0x0000001208147c11 */ /* 0x000fe2000f8a38ff */
[----:B------:R-:W-:Y:S01]  /*0db0*/  IMAD.IADD R19, R9, 0x1, R49 ;  /* 0x0000000109137824 */ /* 0x000fe200078e0231 */
[----:B------:R-:W-:Y:S01]  /*0dc0*/  IADD3.X R27, R16, UR14, R27, P3, P4 ;  /* 0x0000000e101b7c10 */ /* 0x000fe20009fe841b */
[--C-:B-----5:R-:W-:Y:S01]  /*0dd0*/  HADD2.F32 R32, -RZ, R7.reuse.H1_H1 ;  /* 0x30000007ff207230 */ /* 0x120fe20000004100 */
[----:B------:R-:W-:Y:S01]  /*0de0*/  ISETP.GE.U32.AND P3, PT, R14, R21, PT ;  /* 0x000000150e00720c */ /* 0x000fe20003f66070 */
[----:B------:R-:W-:Y:S01]  /*0df0*/  HADD2.F32 R14, -RZ, R7.H0_H0 ;  /* 0x20000007ff0e7230 */ /* 0x000fe20000004100 */
[----:B------:R-:W-:Y:S01]  /*0e00*/  LEA.HI.X R19, R8, UR19, R19, 0x7, P5 ;  /* 0x0000001308137c11 */ /* 0x000fe2000a8f3c13 */
[--C-:B------:R-:W-:Y:S01]  /*0e10*/  HADD2.F32 R8, -RZ, R6.reuse.H0_H0 ;  /* 0x20000006ff087230 */ /* 0x100fe20000004100 */
[----:B------:R-:W-:Y:S01]  /*0e20*/  R2UR UR5, R26 ;  /* 0x000000001a0572ca */ /* 0x000fe200000e0000 */
[----:B------:R-:W-:Y:S01]  /*0e30*/  HADD2.F32 R16, -RZ, R13.H0_H0 ;  /* 0x2000000dff107230 */ /* 0x000fe20000004100 */
[----:B------:R-:W-:Y:S01]  /*0e40*/  FSET.BF.GT.AND R7, R14, RZ, PT ;  /* 0x000000ff0e07720a */ /* 0x000fe20003804000 */
[----:B------:R-:W-:Y:S01]  /*0e50*/  HADD2.F32 R9, -RZ, R6.H1_H1 ;  /* 0x30000006ff097230 */ /* 0x000fe20000004100 */
[----:B------:R-:W-:Y:S01]  /*0e60*/  FSET.BF.GT.AND R18, R32, RZ, PT ;  /* 0x000000ff2012720a */ /* 0x000fe20003804000 */
[--C-:B------:R-:W-:Y:S01]  /*0e70*/  HADD2.F32 R6, -RZ, R11.reuse.H0_H0 ;  /* 0x2000000bff067230 */ /* 0x100fe20000004100 */
[----:B------:R-:W-:Y:S01]  /*0e80*/  FSET.BF.GT.AND R36, R16, RZ, PT ;  /* 0x000000ff1024720a */ /* 0x000fe20003804000 */
[----:B------:R-:W-:Y:S01]  /*0e90*/  FMUL R7, R7, R8 ;  /* 0x0000000807077220 */ /* 0x000fe20000400000 */
[----:B------:R-:W-:Y:S01]  /*0ea0*/  HADD2.F32 R15, -RZ, R2.H0_H0 ;  /* 0x20000002ff0f7230 */ /* 0x000fe20000004100 */
[----:B------:R-:W-:Y:S01]  /*0eb0*/  UIMAD.WIDE.U32 UR18, UR4, UR6, URZ ;  /* 0x00000006041272a5 */ /* 0x000fe2000f8e003f */
[----:B------:R-:W-:-:S02]  /*0ec0*/  HADD2.F32 R11, -RZ, R11.H1_H1 ;  /* 0x3000000bff0b7230 */ /* 0x000fc40000004100 */
[----:B------:R-:W-:Y:S01]  /*0ed0*/  FMUL R33, R7, R6 ;  /* 0x0000000607217220 */ /* 0x000fe20000400000 */
[----:B------:R-:W-:Y:S01]  /*0ee0*/  FMUL R18, R18, R9 ;  /* 0x0000000912127220 */ /* 0x000fe20000400000 */
[----:B------:R-:W-:Y:S02]  /*0ef0*/  HADD2.F32 R7, -RZ, R3.H0_H0 ;  /* 0x20000003ff077230 */ /* 0x000fe40000004100 */
[----:B------:R-:W-:Y:S01]  /*0f00*/  FMUL R6, R36, R15 ;  /* 0x0000000f24067220 */ /* 0x000fe20000400000 */
[----:B------:R-:W-:Y:S01]  /*0f10*/  HADD2.F32 R38, -RZ, R13.H1_H1 ;  /* 0x3000000dff267230 */ /* 0x000fe20000004100 */
[----:B------:R-:W-:Y:S01]  /*0f20*/  UIMAD UR5, UR5, UR6, URZ ;  /* 0x00000006050572a4 */ /* 0x000fe2000f8e023f */
[----:B------:R-:W-:Y:S01]  /*0f30*/  FMUL R36, R18, R11 ;  /* 0x0000000b12247220 */ /* 0x000fe20000400000 */
[----:B------:R-:W-:Y:S01]  /*0f40*/  @P0 IADD3 R17, P4, R5, UR6, RZ ;  /* 0x0000000605110c10 */ /* 0x000fe2000ff9e0ff */
[----:B------:R-:W-:Y:S01]  /*0f50*/  FMUL R11, R6, R7 ;  /* 0x00000007060b7220 */ /* 0x000fe20000400000 */
[----:B------:R-:W-:Y:S01]  /*0f60*/  IMAD.U32 R13, RZ, RZ, UR18 ;  /* 0x00000012ff0d7e24 */ /* 0x000fe2000f8e00ff */
[----:B------:R-:W-:Y:S01]  /*0f70*/  UIMAD UR5, UR7, UR4, UR5 ;  /* 0x00000004070572a4 */ /* 0x000fe2000f8e0205 */
[----:B------:R-:W-:Y:S01]  /*0f80*/  HADD2.F32 R2, -RZ, R2.H1_H1 ;  /* 0x30000002ff027230 */ /* 0x000fe20000004100 */
[----:B------:R-:W-:Y:S01]  /*0f90*/  FSET.BF.GT.AND R7, R38, RZ, PT ;  /* 0x000000ff2607720a */ /* 0x000fe20003804000 */
[----:B------:R-:W-:Y:S01]  /*0fa0*/  HADD2.F32 R40, -RZ, R3.H1_H1 ;  /* 0x30000003ff287230 */ /* 0x000fe20000004100 */
[----:B------:R-:W-:Y:S01]  /*0fb0*/  @P0 IADD3.X R46, R4, UR7, RZ, P4, !PT ;  /* 0x00000007042e0c10 */ /* 0x000fe2000a7fe4ff */
[----:B------:R-:W-:Y:S01]  /*0fc0*/  UIADD3 UR5, UR19, UR5, URZ ;  /* 0x0000000513057290 */ /* 0x000fe2000fffe03f */
[----:B------:R-:W-:Y:S01]  /*0fd0*/  LEA R18, P4, R13, R20, 0x1 ;  /* 0x000000140d127211 */ /* 0x000fe200078808ff */
[----:B------:R-:W-:Y:S01]  /*0fe0*/  FMUL R13, R7, R2 ;  /* 0x00000002070d7220 */ /* 0x000fe20000400000 */
[----:B------:R-:W-:Y:S01]  /*0ff0*/  FMNMX R3, RZ, |R33|, !PT ;  /* 0x40000021ff037209 */ /* 0x000fe20007800000 */
[----:B------:R-:W-:Y:S01]  /*1000*/  UMOV UR12, 0x3f800000 ;  /* 0x3f800000000c7882 */ /* 0x000fe20000000000 */
[----:B------:R-:W-:Y:S01]  /*1010*/  @P2 R2UR UR12, R43 ;  /* 0x000000002b0c22ca */ /* 0x000fe200000e0000 */
[----:B------:R-:W-:Y:S01]  /*1020*/  FMUL R13, R13, R40 ;  /* 0x000000280d0d7220 */ /* 0x000fe20000400000 */
[C---:B------:R-:W-:Y:S01]  /*1030*/  @P0 LEA R6, P5, R17.reuse, R42, 0x2 ;  /* 0x0000002a11060211 */ /* 0x040fe200078a10ff */
[----:B------:R-:W-:Y:S01]  /*1040*/  IMAD.U32 R48, RZ, RZ, UR18 ;  /* 0x00000012ff307e24 */ /* 0x000fe2000f8e00ff */
[----:B------:R-:W-:Y:S01]  /*1050*/  FMNMX R40, |R36|, R3, !PT ;  /* 0x0000000324287209 */ /* 0x000fe20007800200 */
[----:B------:R-:W-:Y:S01]  /*1060*/  IMAD.U32 R41, RZ, RZ, UR5 ;  /* 0x00000005ff297e24 */ /* 0x000fe2000f8e00ff */
[----:B------:R-:W-:Y:S01]  /*1070*/  FMNMX R3, RZ, R14, !PT ;  /* 0x0000000eff037209 */ /* 0x000fe20007800000 */
[----:B------:R-:W-:Y:S01]  /*1080*/  BSSY B0, `(.L_x_6315) ;  /* 0x0000032000007945 */ /* 0x000fe20003800000 */
[----:B------:R-:W-:Y:S01]  /*1090*/  FMNMX R32, RZ, R32, !PT ;  /* 0x00000020ff207209 */ /* 0x000fe20007800000 */
[----:B------:R-:W0:Y:S01]  /*10a0*/  S2R R14, SR_TID.X ;  /* 0x00000000000e7919 */ /* 0x000e220000002100 */
[----:B------:R-:W-:-:S02]  /*10b0*/  @P0 LEA.HI.X R7, R17, R27, R46, 0x2, P5 ;  /* 0x0000001b11070211 */ /* 0x000fc400028f142e */
[----:B------:R-:W-:Y:S01]  /*10c0*/  LEA.HI.X R17, R48, R19, R41, 0x1, P4 ;  /* 0x0000001330117211 */ /* 0x000fe200020f0c29 */
[----:B------:R-:W-:Y:S01]  /*10d0*/  FMUL R41, R8, R3 ;  /* 0x0000000308297220 */ /* 0x000fe20000400000 */
[----:B------:R-:W-:Y:S01]  /*10e0*/  FMNMX R40, |R11|, R40, !PT ;  /* 0x000000280b287209 */ /* 0x000fe20007800200 */
[----:B------:R-:W-:Y:S01]  /*10f0*/  FMUL R9, R9, R32 ;  /* 0x0000002009097220 */ /* 0x000fe20000400000 */
[----:B------:R-:W-:Y:S01]  /*1100*/  FMNMX R3, RZ, R38, !PT ;  /* 0x00000026ff037209 */ /* 0x000fe20007800000 */
[----:B------:R-:W-:Y:S01]  /*1110*/  FMUL R47, R36, UR12 ;  /* 0x0000000c242f7c20 */ /* 0x000fe20008400000 */
[----:B------:R-:W-:Y:S01]  /*1120*/  @P0 LEA R32, P2, R54, UR20, 0x6 ;  /* 0x0000001436200c11 */ /* 0x000fe2000f8430ff */
[----:B------:R-:W-:Y:S01]  /*1130*/  FMUL R49, R11, UR12 ;  /* 0x0000000c0b317c20 */ /* 0x000fe20008400000 */
[----:B------:R-:W-:Y:S01]  /*1140*/  FMNMX R8, |R13|, R40, !PT ;  /* 0x000000280d087209 */ /* 0x000fe20007800200 */
[----:B------:R-:W-:Y:S01]  /*1150*/  FMUL R38, R2, R3 ;  /* 0x0000000302267220 */ /* 0x000fe20000400000 */
[----:B------:R-:W-:Y:S01]  /*1160*/  FMUL R40, R33, UR12 ;  /* 0x0000000c21287c20 */ /* 0x000fe20008400000 */
[----:B------:R-:W-:Y:S01]  /*1170*/  @P0 LEA R2, P4, R5, R32, 0x2 ;  /* 0x0000002005020211 */ /* 0x000fe200078810ff */
[----:B------:R-:W-:Y:S01]  /*1180*/  FMUL R36, R13, UR12 ;  /* 0x0000000c0d247c20 */ /* 0x000fe20008400000 */
[----:B------:R-:W-:-:S02]  /*1190*/  @P0 LEA.HI.X R3, R54, UR21, R53, 0x6, P2 ;  /* 0x0000001536030c11 */ /* 0x000fc400090f3435 */
[----:B------:R-:W-:Y:S02]  /*11a0*/  @P0 F2FP.BF16.F32.PACK_AB R33, R47, R40 ;  /* 0x000000282f21023e */ /* 0x000fe400000010ff */
[----:B------:R-:W-:Y:S02]  /*11b0*/  @P0 LEA.HI.X R3, R5, R3, R4, 0x2, P4 ;  /* 0x0000000305030211 */ /* 0x000fe400020f1404 */
[----:B------:R-:W-:Y:S02]  /*11c0*/  FMNMX R16, RZ, R16, !PT ;  /* 0x00000010ff107209 */ /* 0x000fe40007800000 */
[C---:B------:R-:W-:Y:S01]  /*11d0*/  FMNMX R8, |R41|.reuse, R8, !PT ;  /* 0x0000000829087209 */ /* 0x040fe20007800200 */
[----:B------:R1:W-:Y:S01]  /*11e0*/  @P0 STG.E desc[UR8][R2.64], R33 ;  /* 0x0000002102000986 */ /* 0x0003e2000c101908 */
[----:B------:R-:W-:Y:S01]  /*11f0*/  FMUL R41, R41, UR12 ;  /* 0x0000000c29297c20 */ /* 0x000fe20008400000 */
[----:B------:R-:W-:Y:S01]  /*1200*/  FMUL R16, R15, R16 ;  /* 0x000000100f107220 */ /* 0x000fe20000400000 */
[C---:B------:R-:W-:Y:S01]  /*1210*/  FMNMX R45, |R9|.reuse, R8, !PT ;  /* 0x00000008092d7209 */ /* 0x040fe20007800200 */
[----:B------:R-:W-:Y:S01]  /*1220*/  FMUL R8, R9, UR12 ;  /* 0x0000000c09087c20 */ /* 0x000fe20008400000 */
[----:B------:R-:W-:Y:S01]  /*1230*/  FMUL R9, R38, UR12 ;  /* 0x0000000c26097c20 */ /* 0x000fe20008400000 */
[C---:B------:R-:W-:Y:S01]  /*1240*/  FMUL R32, R16.reuse, UR12 ;  /* 0x0000000c10207c20 */ /* 0x040fe20008400000 */
[----:B------:R-:W-:-:S02]  /*1250*/  FMNMX R45, |R16|, R45, !PT ;  /* 0x0000002d102d7209 */ /* 0x000fc40007800200 */
[-C--:B------:R-:W-:Y:S02]  /*1260*/  @P0 F2FP.BF16.F32.PACK_AB R43, R8, R41.reuse ;  /* 0x00000029082b023e */ /* 0x080fe400000010ff */
[----:B------:R-:W-:Y:S02]  /*1270*/  F2FP.BF16.F32.PACK_AB R15, R9, R8 ;  /* 0x00000008090f723e */ /* 0x000fe400000010ff */
[----:B------:R-:W-:Y:S02]  /*1280*/  @P0 LEA R8, P2, R5, R42, 0x2 ;  /* 0x0000002a05080211 */ /* 0x000fe400078410ff */
[----:B------:R-:W-:Y:S02]  /*1290*/  F2FP.BF16.F32.PACK_AB R16, R32, R41 ;  /* 0x000000292010723e */ /* 0x000fe400000010ff */
[----:B------:R-:W-:Y:S01]  /*12a0*/  @P0 F2FP.BF16.F32.PACK_AB R41, R9, R32 ;  /* 0x000000200929023e */ /* 0x000fe200000010ff */
[----:B------:R-:W-:Y:S01]  /*12b0*/  VIADD R32, R23, 0x1e ;  /* 0x0000001e17207836 */ /* 0x000fe20000000000 */
[----:B0-----:R-:W-:-:S02]  /*12c0*/  SHF.R.U32.HI R11, RZ, 0x2, R14 ;  /* 0x00000002ff0b7819 */ /* 0x001fc4000001160e */
[----:B------:R-:W-:Y:S02]  /*12d0*/  FMNMX R45, |R38|, R45, !PT ;  /* 0x0000002d262d7209 */ /* 0x000fe40007800200 */
        /* <DEDUP_REMOVED lines=12> */
.L_x_6316:
[----:B------:R-:W-:Y:S05]  /*13a0*/  BSYNC B0 ;  /* 0x0000000000007941 */ /* 0x000fea0003800000 */
.L_x_6315:
[----:B------:R1:W-:Y:S01]  /*13b0*/  @P0 STG.E desc[UR8][R8.64], R43 ;  /* 0x0000002b08000986 */ /* 0x0003e2000c101908 */
[----:B------:R-:W-:Y:S01]  /*13c0*/  LOP3.LUT R33, R11, 0x38, RZ, 0xc0, !PT ;  /* 0x000000380b217812 */ /* 0x000fe200078ec0ff */
[----:B------:R-:W-:Y:S01]  /*13d0*/  ULOP3.LUT UR5, UR6, 0xfffffffe, URZ, 0xc0, !UPT ;  /* 0xfffffffe06057892 */ /* 0x000fe2000f8ec03f */
[----:B------:R-:W-:Y:S01]  /*13e0*/  LOP3.LUT R11, R32, 0x1f, RZ, 0xc0, !PT ;  /* 0x0000001f200b7812 */ /* 0x000fe200078ec0ff */
[----:B------:R1:W-:Y:S01]  /*13f0*/  @P0 STG.E desc[UR8][R6.64], R41 ;  /* 0x0000002906000986 */ /* 0x0003e2000c101908 */
[----:B0-----:R-:W-:Y:S01]  /*1400*/  IMAD.U32 R2, RZ, RZ, UR13 ;  /* 0x0000000dff027e24 */ /* 0x001fe2000f8e00ff */
[----:B------:R-:W-:Y:S01]  /*1410*/  BSSY B0, `(.L_x_6317) ;  /* 0x0000021000007945 */ /* 0x000fe20003800000 */
[----:B------:R-:W-:Y:S01]  /*1420*/  ISETP.LT.U32.AND P3, PT, R11, R39, !P3 ;  /* 0x000000270b00720c */ /* 0x000fe20005f61070 */
        /* <DEDUP_REMOVED lines=31> */
.L_x_6318:
[----:B------:R-:W-:Y:S05]  /*1620*/  BSYNC B0 ;  /* 0x0000000000007941 */ /* 0x000fea0003800000 */
.L_x_6317:
        /* <DEDUP_REMOVED lines=35> */
.L_x_6320:
[----:B------:R-:W-:Y:S05]  /*1860*/  BSYNC B0 ;  /* 0x0000000000007941 */ /* 0x000fea0003800000 */
.L_x_6319:
[----:B0-----:R-:W-:Y:S01]  /*1870*/  HADD2.F32 R4, -RZ, R10.H0_H0 ;  /* 0x2000000aff047230 */ /* 0x001fe20000004100 */
[----:B------:R-:W-:Y:S01]  /*1880*/  IADD3 R0, P0, R0, R2, RZ ;  /* 0x0000000200007210 */ /* 0x000fe20007f1e0ff */
[----:B------:R-:W-:Y:S01]  /*1890*/  HADD2.F32 R8, -RZ, R34.H0_H0 ;  /* 0x20000022ff087230 */ /* 0x000fe20000004100 */
[----:B------:R-:W-:Y:S01]  /*18a0*/  BSSY B0, `(.L_x_6321) ;  /* 0x0000038000007945 */ /* 0x000fe20003800000 */
[----:B------:R-:W-:Y:S01]  /*18b0*/  HADD2.F32 R10, -RZ, R10.H1_H1 ;  /* 0x3000000aff0a7230 */ /* 0x000fe20000004100 */
[----:B------:R-:W-:Y:S01]  /*18c0*/  FSET.BF.GT.AND R5, R4, RZ, PT ;  /* 0x000000ff0405720a */ /* 0x000fe20003804000 */
[----:B------:R-:W-:Y:S01]  /*18d0*/  HADD2.F32 R6, -RZ, R12.H0_H0 ;  /* 0x2000000cff067230 */ /* 0x000fe20000004100 */
[----:B------:R-:W-:Y:S02]  /*18e0*/  FMNMX R7, RZ, R4, !PT ;  /* 0x00000004ff077209 */ /* 0x000fe40007800000 */
[----:B------:R-:W-:Y:S01]  /*18f0*/  FSET.BF.GT.AND R4, R10, RZ, PT ;  /* 0x000000ff0a04720a */ /* 0x000fe20003804000 */
[----:B------:R-:W-:Y:S01]  /*1900*/  FMUL R5, R5, R8 ;  /* 0x0000000805057220 */ /* 0x000fe20000400000 */
[----:B------:R-:W-:Y:S01]  /*1910*/  FMNMX R46, RZ, R10, !PT ;  /* 0x0000000aff2e7209 */ /* 0x000fe20007800000 */
[----:B------:R-:W-:Y:S01]  /*1920*/  FMUL R8, R8, R7 ;  /* 0x0000000708087220 */ /* 0x000fe20000400000 */
[----:B------:R-:W-:-:S02]  /*1930*/  HADD2.F32 R7, -RZ, R34.H1_H1 ;  /* 0x30000022ff077230 */ /* 0x000fc40000004100 */
[----:B------:R-:W-:Y:S01]  /*1940*/  FMUL R6, R5, R6 ;  /* 0x0000000605067220 */ /* 0x000fe20000400000 */
[----:B------:R-:W-:Y:S02]  /*1950*/  HADD2.F32 R5, -RZ, R12.H1_H1 ;  /* 0x3000000cff057230 */ /* 0x000fe40000004100 */
[----:B------:R-:W-:Y:S02]  /*1960*/  HADD2.F32 R10, -RZ, R35.H1_H1 ;  /* 0x30000023ff0a7230 */ /* 0x000fe40000004100 */
[----:B------:R-:W-:Y:S01]  /*1970*/  FMUL R4, R4, R7 ;  /* 0x0000000704047220 */ /* 0x000fe20000400000 */
[----:B------:R-:W-:Y:S01]  /*1980*/  FMUL R46, R7, R46 ;  /* 0x0000002e072e7220 */ /* 0x000fe20000400000 */
[--C-:B------:R-:W-:Y:S01]  /*1990*/  HADD2.F32 R7, -RZ, R37.reuse.H0_H0 ;  /* 0x20000025ff077230 */ /* 0x100fe20000004100 */
[----:B------:R-:W-:Y:S01]  /*19a0*/  FMNMX R45, R45, |R6|, !PT ;  /* 0x400000062d2d7209 */ /* 0x000fe20007800000 */
[----:B------:R-:W-:Y:S01]  /*19b0*/  FMUL R12, R4, R5 ;  /* 0x00000005040c7220 */ /* 0x000fe20000400000 */
[----:B------:R-:W-:-:S02]  /*19c0*/  HADD2.F32 R37, -RZ, R37.H1_H1 ;  /* 0x30000025ff257230 */ /* 0x000fc40000004100 */
[----:B------:R-:W-:Y:S01]  /*19d0*/  FMUL R47, R6, UR12 ;  /* 0x0000000c062f7c20 */ /* 0x000fe20008400000 */
[----:B------:R-:W-:Y:S01]  /*19e0*/  FSET.BF.GT.AND R4, R7, RZ, PT ;  /* 0x000000ff0704720a */ /* 0x000fe20003804000 */
[----:B------:R-:W-:Y:S01]  /*19f0*/  HADD2.F32 R5, -RZ, R35.H0_H0 ;  /* 0x20000023ff057230 */ /* 0x000fe20000004100 */
[----:B------:R-:W-:Y:S01]  /*1a00*/  FMNMX R34, RZ, R7, !PT ;  /* 0x00000007ff227209 */ /* 0x000fe20007800000 */
[----:B------:R-:W-:Y:S01]  /*1a10*/  IMAD.X R35, RZ, RZ, R36, P0 ;  /* 0x000000ffff237224 */ /* 0x000fe200000e0624 */
[----:B------:R-:W-:Y:S02]  /*1a20*/  FSET.BF.GT.AND R7, R37, RZ, PT ;  /* 0x000000ff2507720a */ /* 0x000fe40003804000 */
[----:B------:R-:W-:Y:S01]  /*1a30*/  FMUL R4, R4, R5 ;  /* 0x0000000504047220 */ /* 0x000fe20000400000 */
[----:B------:R-:W-:Y:S01]  /*1a40*/  FMUL R34, R5, R34 ;  /* 0x0000002205227220 */ /* 0x000fe20000400000 */
[----:B------:R-:W-:Y:S01]  /*1a50*/  FMNMX R37, RZ, R37, !PT ;  /* 0x00000025ff257209 */ /* 0x000fe20007800000 */
[----:B------:R-:W-:-:S02]  /*1a60*/  HADD2.F32 R5, -RZ, R44.H0_H0 ;  /* 0x2000002cff057230 */ /* 0x000fc40000004100 */
[----:B------:R-:W-:Y:S01]  /*1a70*/  FMUL R7, R7, R10 ;  /* 0x0000000a07077220 */ /* 0x000fe20000400000 */
[----:B------:R-:W-:Y:S01]  /*1a80*/  HADD2.F32 R44, -RZ, R44.H1_H1 ;  /* 0x3000002cff2c7230 */ /* 0x000fe20000004100 */
[----:B------:R-:W-:Y:S01]  /*1a90*/  FMNMX R45, |R12|, R45, !PT ;  /* 0x0000002d0c2d7209 */ /* 0x000fe20007800200 */
[----:B------:R-:W-:Y:S01]  /*1aa0*/  FMUL R37, R10, R37 ;  /* 0x000000250a257220 */ /* 0x000fe20000400000 */
[----:B------:R-:W-:Y:S01]  /*1ab0*/  FMUL R10, R4, R5 ;  /* 0x00000005040a7220 */ /* 0x000fe20000400000 */
[----:B------:R-:W-:Y:S01]  /*1ac0*/  @P1 LEA R5, P4, R54, UR20, 0x6 ;  /* 0x0000001436051c11 */ /* 0x000fe2000f8830ff */
[----:B------:R-:W-:Y:S01]  /*1ad0*/  FMUL R12, R12, UR12 ;  /* 0x0000000c0c0c7c20 */ /* 0x000fe20008400000 */
[----:B------:R-:W-:Y:S01]  /*1ae0*/  FMUL R9, R7, R44 ;  /* 0x0000002c07097220 */ /* 0x000fe20000400000 */
[----:B------:R-:W-:Y:S01]  /*1af0*/  FMUL R44, R10, UR12 ;  /* 0x0000000c0a2c7c20 */ /* 0x000fe20008400000 */
[----:B------:R-:W-:Y:S02]  /*1b00*/  @P1 LEA R4, P2, R0, R5, 0x2 ;  /* 0x0000000500041211 */ /* 0x000fe400078410ff */
        /* <DEDUP_REMOVED lines=17> */
.L_x_6322:
[----:B------:R-:W-:Y:S05]  /*1c20*/  BSYNC B0 ;  /* 0x0000000000007941 */ /* 0x000fea0003800000 */
.L_x_6321:
[----:B------:R-:W-:Y:S01]  /*1c30*/  @P1 LEA R6, P0, R0, R42, 0x2 ;  /* 0x0000002a00061211 */ /* 0x000fe200078010ff */
[----:B------:R-:W-:Y:S01]  /*1c40*/  FMUL R44, R8, UR12 ;  /* 0x0000000c082c7c20 */ /* 0x000fe20008400000 */
[----:B------:R-:W-:Y:S01]  /*1c50*/  FMUL R3, R46, UR12 ;  /* 0x0000000c2e037c20 */ /* 0x000fe20008400000 */
[----:B------:R-:W-:Y:S01]  /*1c60*/  FMNMX R45, |R8|, R45, !PT ;  /* 0x0000002d082d7209 */ /* 0x000fe20007800200 */
[----:B------:R-:W-:Y:S01]  /*1c70*/  FMUL R55, R34, UR12 ;  /* 0x0000000c22377c20 */ /* 0x000fe20008400000 */
[C---:B01----:R-:W-:Y:S01]  /*1c80*/  @P1 LEA.HI.X R7, R0.reuse, R27, R35, 0x2, P0 ;  /* 0x0000001b00071211 */ /* 0x043fe200000f1423 */
        /* <DEDUP_REMOVED lines=49> */
.L_x_6324:
[----:B------:R-:W-:Y:S05]  /*1fa0*/  BSYNC B0 ;  /* 0x0000000000007941 */ /* 0x000fea0003800000 */
.L_x_6323:
        /* <DEDUP_REMOVED lines=30> */
.L_x_6326:
[----:B------:R-:W-:Y:S05]  /*2190*/  BSYNC B0 ;  /* 0x0000000000007941 */ /* 0x000fea0003800000 */
.L_x_6325:
[--C-:B0----5:R-:W-:Y:S01]  /*21a0*/  HADD2.F32 R2, -RZ, R50.reuse.H0_H0 ;  /* 0x20000032ff027230 */ /* 0x121fe20000004100 */
[----:B------:R-:W-:Y:S01]  /*21b0*/  BSSY B0, `(.L_x_6327) ;  /* 0x000003a000007945 */ /* 0x000fe20003800000 */
[--C-:B------:R-:W-:Y:S02]  /*21c0*/  HADD2.F32 R4, -RZ, R49.reuse.H0_H0 ;  /* 0x20000031ff047230 */ /* 0x100fe40000004100 */
[----:B------:R-:W-:Y:S01]  /*21d0*/  HADD2.F32 R50, -RZ, R50.H1_H1 ;  /* 0x30000032ff327230 */ /* 0x000fe20000004100 */
[----:B------:R-:W-:Y:S01]  /*21e0*/  FSET.BF.GT.AND R3, R2, RZ, PT ;  /* 0x000000ff0203720a */ /* 0x000fe20003804000 */
[----:B------:R-:W-:Y:S01]  /*21f0*/  HADD2.F32 R52, -RZ, R49.H1_H1 ;  /* 0x30000031ff347230 */ /* 0x000fe20000004100 */
[----:B------:R-:W-:Y:S02]  /*2200*/  FMNMX R49, RZ, R2, !PT ;  /* 0x00000002ff317209 */ /* 0x000fe40007800000 */
[----:B------:R-:W-:Y:S01]  /*2210*/  FSET.BF.GT.AND R5, R50, RZ, PT ;  /* 0x000000ff3205720a */ /* 0x000fe20003804000 */
[----:B------:R-:W-:Y:S01]  /*2220*/  FMUL R2, R3, R4 ;  /* 0x0000000403027220 */ /* 0x000fe20000400000 */
[----:B------:R-:W-:-:S02]  /*2230*/  HADD2.F32 R3, -RZ, R38.H0_H0 ;  /* 0x20000026ff037230 */ /* 0x000fc40000004100 */
[----:B------:R-:W-:Y:S01]  /*2240*/  FMUL R49, R4, R49 ;  /* 0x0000003104317220 */ /* 0x000fe20000400000 */
[----:B------:R-:W-:Y:S01]  /*2250*/  FMNMX R35, RZ, R50, !PT ;  /* 0x00000032ff237209 */ /* 0x000fe20007800000 */
[----:B------:R-:W-:Y:S01]  /*2260*/  FMUL R4, R5, R52 ;  /* 0x0000003405047220 */ /* 0x000fe20000400000 */
[--C-:B------:R-:W-:Y:S02]  /*2270*/  HADD2.F32 R5, -RZ, R41.reuse.H0_H0 ;  /* 0x20000029ff057230 */ /* 0x100fe40000004100 */
[----:B------:R-:W-:Y:S01]  /*2280*/  FMUL R2, R2, R3 ;  /* 0x0000000302027220 */ /* 0x000fe20000400000 */
[----:B------:R-:W-:Y:S02]  /*2290*/  HADD2.F32 R3, -RZ, R38.H1_H1 ;  /* 0x30000026ff037230 */ /* 0x000fe40000004100 */
[----:B------:R-:W-:Y:S01]  /*22a0*/  FMUL R52, R52, R35 ;  /* 0x0000002334347220 */ /* 0x000fe20000400000 */
[----:B------:R-:W-:Y:S01]  /*22b0*/  HADD2.F32 R41, -RZ, R41.H1_H1 ;  /* 0x30000029ff297230 */ /* 0x000fe20000004100 */
[----:B------:R-:W-:Y:S01]  /*22c0*/  FSET.BF.GT.AND R34, R5, RZ, PT ;  /* 0x000000ff0522720a */ /* 0x000fe20003804000 */
[--C-:B------:R-:W-:Y:S01]  /*22d0*/  HADD2.F32 R35, -RZ, R40.reuse.H1_H1 ;  /* 0x30000028ff237230 */ /* 0x100fe20000004100 */
[----:B------:R-:W-:Y:S01]  /*22e0*/  FMNMX R50, RZ, R5, !PT ;  /* 0x00000005ff327209 */ /* 0x000fe20007800000 */
[----:B------:R-:W-:Y:S01]  /*22f0*/  FMUL R3, R4, R3 ;  /* 0x0000000304037220 */ /* 0x000fe20000400000 */
[----:B------:R-:W-:Y:S01]  /*2300*/  HADD2.F32 R5, -RZ, R40.H0_H0 ;  /* 0x20000028ff057230 */ /* 0x000fe20000004100 */
[----:B------:R-:W-:-:S02]  /*2310*/  FSET.BF.GT.AND R4, R41, RZ, PT ;  /* 0x000000ff2904720a */ /* 0x000fc40003804000 */
[----:B------:R-:W-:Y:S01]  /*2320*/  FMNMX R40, RZ, R41, !PT ;  /* 0x00000029ff287209 */ /* 0x000fe20007800000 */
[--C-:B------:R-:W-:Y:S02]  /*2330*/  HADD2.F32 R41, -RZ, R43.reuse.H0_H0 ;  /* 0x2000002bff297230 */ /* 0x100fe40000004100 */
[----:B------:R-:W-:Y:S01]  /*2340*/  FMUL R34, R34, R5 ;  /* 0x0000000522227220 */ /* 0x000fe20000400000 */
[----:B------:R-:W-:Y:S01]  /*2350*/  FMUL R38, R4, R35 ;  /* 0x0000002304267220 */ /* 0x000fe20000400000 */
[----:B------:R-:W-:Y:S02]  /*2360*/  HADD2.F32 R43, -RZ, R43.H1_H1 ;  /* 0x3000002bff2b7230 */ /* 0x000fe40000004100 */
[----:B------:R-:W-:Y:S01]  /*2370*/  FMUL R4, R35, R40 ;  /* 0x0000002823047220 */ /* 0x000fe20000400000 */
[----:B------:R-:W-:Y:S01]  /*2380*/  IADD3 R40, P1, R11, R0, RZ ;  /* 0x000000000b287210 */ /* 0x000fe20007f3e0ff */
[----:B------:R-:W-:Y:S01]  /*2390*/  FMUL R41, R34, R41 ;  /* 0x0000002922297220 */ /* 0x000fe20000400000 */
[----:B------:R-:W-:Y:S01]  /*23a0*/  FMNMX R0, R37, |R2|, !PT ;  /* 0x4000000225007209 */ /* 0x000fe20007800000 */
[----:B------:R-:W-:Y:S01]  /*23b0*/  FMUL R2, R2, UR12 ;  /* 0x0000000c02027c20 */ /* 0x000fe20008400000 */
[----:B------:R-:W-:Y:S01]  /*23c0*/  @P3 LEA R35, P2, R54, UR20, 0x6 ;  /* 0x0000001436233c11 */ /* 0x000fe2000f8430ff */
[----:B------:R-:W-:Y:S01]  /*23d0*/  IMAD.X R37, RZ, RZ, R36, P1 ;  /* 0x000000ffff257224 */ /* 0x000fe200008e0624 */
[C---:B------:R-:W-:Y:S01]  /*23e0*/  FMNMX R0, |R3|.reuse, R0, !PT ;  /* 0x0000000003007209 */ /* 0x040fe20007800200 */
[----:B------:R-:W-:Y:S01]  /*23f0*/  FMUL R3, R3, UR12 ;  /* 0x0000000c03037c20 */ /* 0x000fe20008400000 */
[----:B------:R-:W-:Y:S01]  /*2400*/  @P3 LEA R34, P1, R40, R35, 0x2 ;  /* 0x0000002328223211 */ /* 0x000fe200078210ff */
[----:B------:R-:W-:Y:S01]  /*2410*/  FMUL R38, R38, R43 ;  /* 0x0000002b26267220 */ /* 0x000fe20000400000 */
[----:B------:R-:W-:Y:S01]  /*2420*/  @P3 LEA.HI.X R35, R54, UR21, R53, 0x6, P2 ;  /* 0x0000001536233c11 */ /* 0x000fe200090f3435 */
[----:B------:R-:W-:Y:S01]  /*2430*/  FMUL R5, R5, R50 ;  /* 0x0000003205057220 */ /* 0x000fe20000400000 */
[----:B------:R-:W-:-:S02]  /*2440*/  @P3 F2FP.BF16.F32.PACK_AB R51, R3, R2 ;  /* 0x000000020333323e */ /* 0x000fc400000010ff */
[----:B------:R-:W-:Y:S02]  /*2450*/  @P3 LEA.HI.X R35, R40, R35, R37, 0x2, P1 ;  /* 0x0000002328233211 */ /* 0x000fe400008f1425 */
[C---:B------:R-:W-:Y:S01]  /*2460*/  FMNMX R43, |R41|.reuse, R0, !PT ;  /* 0x00000000292b7209 */ /* 0x040fe20007800200 */
[----:B------:R-:W-:Y:S01]  /*2470*/  FMUL R41, R41, UR12 ;  /* 0x0000000c29297c20 */ /* 0x000fe20008400000 */
[C---:B------:R-:W-:Y:S01]  /*2480*/  FMUL R0, R38.reuse, UR12 ;  /* 0x0000000c26007c20 */ /* 0x040fe20008400000 */
[----:B------:R0:W-:Y:S01]  /*2490*/  @P3 STG.E desc[UR8][R34.64], R51 ;  /* 0x0000003322003986 */ /* 0x0001e2000c101908 */
[----:B------:R-:W-:Y:S02]  /*24a0*/  FMNMX R50, |R38|, R43, !PT ;  /* 0x0000002b26327209 */ /* 0x000fe40007800200 */
[----:B------:R-:W-:Y:S01]  /*24b0*/  F2FP.BF16.F32.PACK_AB R2, R41, R2 ;  /* 0x000000022902723e */ /* 0x000fe200000010ff */
[----:B------:R-:W-:Y:S06]  /*24c0*/  @!P3 BRA `(.L_x_6328) ;  /* 0x000000000020b947 */ /* 0x000fec0003800000 */
        /* <DEDUP_REMOVED lines=8> */
.L_x_6328:
[----:B------:R-:W-:Y:S05]  /*2550*/  BSYNC B0 ;  /* 0x0000000000007941 */ /* 0x000fea0003800000 */
.L_x_6327:
        /* <DEDUP_REMOVED lines=13> */
[----:B------:R-:W-:Y:S02]  /*2630*/  @P3 F2FP.BF16.F32.PACK_AB R57, R43, R40 ;  /* 0x000000282b39323e */ /* 0x000fe400000010ff */
[----:B------:R-:W-:Y:S02]  /*2640*/  @P3 LEA.HI.X R37, R56, R27, R37, 0x2, P1 ;  /* 0x0000001b38253211 */ /* 0x000fe400008f1425 */
[----:B------:R-:W-:-:S03]  /*2650*/  FMNMX R49, |R49|, R50, !PT ;  /* 0x0000003231317209 */ /* 0x000fc60007800200 */
[----:B------:R1:W-:Y:S01]  /*2660*/  @P3 STG.E desc[UR8][R36.64], R57 ;  /* 0x0000003924003986 */ /* 0x0003e2000c101908 */
[----:B------:R-:W-:Y:S02]  /*2670*/  FMNMX R52, |R52|, R49, !PT ;  /* 0x0000003134347209 */ /* 0x000fe40007800200 */
[----:B0-----:R-:W-:Y:S01]  /*2680*/  LEA R34, P1, R59, R32, 0x1 ;  /* 0x000000203b227211 */ /* 0x001fe200078208ff */
[----:B------:R-:W-:Y:S02]  /*2690*/  IMAD.U32 R35, RZ, RZ, UR6 ;  /* 0x00000006ff237e24 */ /* 0x000fe4000f8e00ff */
[----:B------:R-:W-:-:S05]  /*26a0*/  IMAD.U32 R32, RZ, RZ, UR7 ;  /* 0x00000007ff207e24 */ /* 0x000fca000f8e00ff */
[----:B------:R-:W-:Y:S01]  /*26b0*/  LEA.HI.X R35, R35, R33, R32, 0x1, P1 ;  /* 0x0000002123237211 */ /* 0x000fe200008f0c20 */
[--C-:B------:R-:W-:Y:S02]  /*26c0*/  HADD2.F32 R32, -RZ, R48.reuse.H0_H0 ;  /* 0x20000030ff207230 */ /* 0x100fe40000004100 */
[----:B------:R-:W-:Y:S02]  /*26d0*/  HADD2.F32 R48, -RZ, R48.H1_H1 ;  /* 0x30000030ff307230 */ /* 0x000fe40000004100 */
[--C-:B-1----:R-:W-:Y:S01]  /*26e0*/  HADD2.F32 R37, -RZ, R46.reuse.H1_H1 ;  /* 0x3000002eff257230 */ /* 0x102fe20000004100 */
[----:B------:R-:W-:Y:S02]  /*26f0*/  FSET.BF.GT.AND R33, R32, RZ, PT ;  /* 0x000000ff2021720a */ /* 0x000fe40003804000 */
[----:B------:R-:W-:Y:S01]  /*2700*/  FMNMX R51, RZ, R32, !PT ;  /* 0x00000020ff337209 */ /* 0x000fe20007800000 */
[----:B------:R-:W-:Y:S01]  /*2710*/  HADD2.F32 R32, -RZ, R46.H0_H0 ;  /* 0x2000002eff207230 */ /* 0x000fe20000004100 */
[----:B------:R-:W-:Y:S01]  /*2720*/  FSET.BF.GT.AND R36, R48, RZ, PT ;  /* 0x000000ff3024720a */ /* 0x000fe20003804000 */
[--C-:B------:R-:W-:Y:S01]  /*2730*/  HADD2.F32 R46, -RZ, R55.reuse.H0_H0 ;  /* 0x20000037ff2e7230 */ /* 0x100fe20000004100 */
[----:B------:R-:W-:Y:S01]  /*2740*/  FMNMX R50, RZ, R48, !PT ;  /* 0x00000030ff327209 */ /* 0x000fe20007800000 */
[----:B------:R-:W-:-:S02]  /*2750*/  HADD2.F32 R55, -RZ, R55.H1_H1 ;  /* 0x30000037ff377230 */ /* 0x000fc40000004100 */
[----:B------:R-:W-:Y:S01]  /*2760*/  FMUL R33, R33, R32 ;  /* 0x0000002021217220 */ /* 0x000fe20000400000 */
[----:B------:R-:W-:Y:S01]  /*2770*/  FMUL R51, R32, R51 ;  /* 0x0000003320337220 */ /* 0x000fe20000400000 */
[--C-:B------:R-:W-:Y:S02]  /*2780*/  HADD2.F32 R32, -RZ, R47.reuse.H0_H0 ;  /* 0x2000002fff207230 */ /* 0x100fe40000004100 */
[----:B------:R-:W-:Y:S01]  /*2790*/  FMUL R36, R36, R37 ;  /* 0x0000002524247220 */ /* 0x000fe20000400000 */
[----:B------:R-:W-:Y:S02]  /*27a0*/  HADD2.F32 R47, -RZ, R47.H1_H1 ;  /* 0x3000002fff2f7230 */ /* 0x000fe40000004100 */
[----:B------:R-:W-:Y:S01]  /*27b0*/  FMUL R50, R37, R50 ;  /* 0x0000003225327220 */ /* 0x000fe20000400000 */
[----:B------:R-:W-:Y:S01]  /*27c0*/  FMUL R49, R33, R32 ;  /* 0x0000002021317220 */ /* 0x000fe20000400000 */
[--C-:B------:R-:W-:Y:S02]  /*27d0*/  HADD2.F32 R32, -RZ, R45.reuse.H0_H0 ;  /* 0x2000002dff207230 */ /* 0x100fe40000004100 */
[----:B------:R-:W-:Y:S01]  /*27e0*/  FMUL R48, R36, R47 ;  /* 0x0000002f24307220 */ /* 0x000fe20000400000 */
[----:B------:R-:W-:-:S02]  /*27f0*/  HADD2.F32 R45, -RZ, R45.H1_H1 ;  /* 0x3000002dff2d7230 */ /* 0x000fc40000004100 */
[----:B------:R-:W-:Y:S01]  /*2800*/  FMUL R37, R49, UR12 ;  /* 0x0000000c31257c20 */ /* 0x000fe20008400000 */
[----:B------:R-:W-:Y:S02]  /*2810*/  FSET.BF.GT.AND R33, R32, RZ, PT ;  /* 0x000000ff2021720a */ /* 0x000fe40003804000 */
[----:B------:R-:W-:Y:S01]  /*2820*/  FMNMX R47, RZ, R32, !PT ;  /* 0x00000020ff2f7209 */ /* 0x000fe20007800000 */
[----:B------:R-:W-:Y:S01]  /*2830*/  HADD2.F32 R32, -RZ, R44.H0_H0 ;  /* 0x2000002cff207230 */ /* 0x000fe20000004100 */
[----:B------:R-:W-:-:S04]  /*2840*/  FMNMX R36, RZ, R45, !PT ;  /* 0x0000002dff247209 */ /* 0x000fc80007800000 */
[----:B------:R-:W-:Y:S01]  /*2850*/  FMUL R33, R33, R32 ;  /* 0x0000002021217220 */ /* 0x000fe20000400000 */
[----:B------:R-:W-:Y:S01]  /*2860*/  FMUL R47, R32, R47 ;  /* 0x0000002f202f7220 */ /* 0x000fe20000400000 */
[----:B------:R-:W-:Y:S02]  /*2870*/  FSET.BF.GT.AND R32, R45, RZ, PT ;  /* 0x000000ff2d20720a */ /* 0x000fe40003804000 */
[----:B------:R-:W-:Y:S01]  /*2880*/  FMUL R46, R33, R46 ;  /* 0x0000002e212e7220 */ /* 0x000fe20000400000 */
[----:B------:R-:W-:-:S03]  /*2890*/  HADD2.F32 R33, -RZ, R44.H1_H1 ;  /* 0x3000002cff217230 */ /* 0x000fc60000004100 */
[----:B------:R-:W-:Y:S02]  /*28a0*/  FMUL R56, R46, UR12 ;  /* 0x0000000c2e387c20 */ /* 0x000fe40008400000 */
        /* <DEDUP_REMOVED lines=20> */
.L_x_6330:
[----:B------:R-:W-:Y:S05]  /*29f0*/  BSYNC B0 ;  /* 0x0000000000007941 */ /* 0x000fea0003800000 */
.L_x_6329:
        /* <DEDUP_REMOVED lines=106> */
.L_x_6335:
        /* <DEDUP_REMOVED lines=51> */
.L_x_6334:
[----:B------:R-:W-:Y:S05]  /*33d0*/  BSYNC B1 ;  /* 0x0000000000017941 */ /* 0x000fea0003800000 */
.L_x_6333:
        /* <DEDUP_REMOVED lines=15> */
.L_x_6337:
[----:B------:R-:W-:Y:S05]  /*34d0*/  BSYNC B1 ;  /* 0x0000000000017941 */ /* 0x000fea0003800000 */
.L_x_6336:
        /* <DEDUP_REMOVED lines=25> */
.L_x_6332:
[----:B------:R-:W-:Y:S05]  /*3670*/  BSYNC B0 ;  /* 0x0000000000007941 */ /* 0x000fea0003800000 */
.L_x_6331:
        /* <DEDUP_REMOVED lines=22> */
.L_x_6342:
        /* <DEDUP_REMOVED lines=51> */
.L_x_6341:
[----:B------:R-:W-:Y:S05]  /*3b10*/  BSYNC B1 ;  /* 0x0000000000017941 */ /* 0x000fea0003800000 */
.L_x_6340:
        /* <DEDUP_REMOVED lines=15> */
.L_x_6344:
[----:B------:R-:W-:Y:S05]  /*3c10*/  BSYNC B1 ;  /* 0x0000000000017941 */ /* 0x000fea0003800000 */
.L_x_6343:
        /* <DEDUP_REMOVED lines=25> */
.L_x_6339:
[----:B------:R-:W-:Y:S05]  /*3db0*/  BSYNC B0 ;  /* 0x0000000000007941 */ /* 0x000fea0003800000 */
.L_x_6338:
        /* <DEDUP_REMOVED lines=34> */
.L_x_6349:
        /* <DEDUP_REMOVED lines=51> */
.L_x_6348:
[----:B------:R-:W-:Y:S05]  /*4310*/  BSYNC B1 ;  /* 0x0000000000017941 */ /* 0x000fea0003800000 */
.L_x_6347:
        /* <DEDUP_REMOVED lines=15> */
.L_x_6351:
[----:B------:R-:W-:Y:S05]  /*4410*/  BSYNC B1 ;  /* 0x0000000000017941 */ /* 0x000fea0003800000 */
.L_x_6350:
        /* <DEDUP_REMOVED lines=25> */
.L_x_6346:
[----:B------:R-:W-:Y:S05]  /*45b0*/  BSYNC B0 ;  /* 0x0000000000007941 */ /* 0x000fea0003800000 */
.L_x_6345:
        /* <DEDUP_REMOVED lines=20> */
.L_x_6357:
        /* <DEDUP_REMOVED lines=53> */
.L_x_6356:
[----:B-1----:R-:W-:-:S07]  /*4a50*/  VIADD R9, R4, 0x5 ;  /* 0x0000000504097836 */ /* 0x002fce0000000000 */
.L_x_6355:
[----:B------:R-:W-:Y:S05]  /*4a60*/  BSYNC B1 ;  /* 0x0000000000017941 */ /* 0x000fea0003800000 */
.L_x_6354:
        /* <DEDUP_REMOVED lines=16> */
.L_x_6359:
[----:B------:R-:W-:Y:S05]  /*4b70*/  BSYNC B1 ;  /* 0x0000000000017941 */ /* 0x000fea0003800000 */
.L_x_6358:
        /* <DEDUP_REMOVED lines=25> */
.L_x_6353:
[----:B------:R-:W-:Y:S05]  /*4d10*/  BSYNC B0 ;  /* 0x0000000000007941 */ /* 0x000fea0003800000 */
.L_x_6352:
        /* <DEDUP_REMOVED lines=42> */
.L_x_6370:
[----:B-1----:R-:W-:-:S07]  /*4fc0*/  FMNMX R9, R2, R9, !PT ;  /* 0x0000000902097209 */ /* 0x002fce0007800000 */
.L_x_6362:
[----:B------:R-:W-:Y:S05]  /*4fd0*/  BSYNC B0 ;  /* 0x0000000000007941 */ /* 0x000fea0003800000 */
.L_x_6361:
[----:B------:R-:W-:Y:S01]  /*4fe0*/  ISETP.NE.AND P0, PT, R6, RZ, PT ;  /* 0x000000ff0600720c */ /* 0x000fe20003f05270 */
[----:B------:R-:W-:-:S12]  /*4ff0*/  BSSY B0, `(.L_x_6360) ;  /* 0x0000004000007945 */ /* 0x000fd80003800000 */
[----:B------:R-:W-:Y:S05]  /*5000*/  @P0 BRA `(.L_x_6364) ;  /* 0x0000000000080947 */ /* 0x000fea0003800000 */
[----:B0-----:R-:W0:Y:S02]  /*5010*/  LDC.64 R2, c[0x0][0x238] ;  /* 0x00008e00ff027b82 */ /* 0x001e240000000a00 */
[----:B0-----:R1:W-:Y:S02]  /*5020*/  REDG.E.MAX.S32.STRONG.GPU desc[UR8][R2.64], R9 ;  /* 0x000000090200798e */ /* 0x0013e4000d10e388 */
.L_x_6364:
[----:B------:R-:W-:Y:S05]  /*5030*/  BSYNC B0 ;  /* 0x0000000000007941 */ /* 0x000fea0003800000 */
.L_x_6360:
        /* <DEDUP_REMOVED lines=14> */
[----:B-1234-:R-:W-:Y:S05]  /*5120*/  CALL.REL.NOINC `($__internal_149_$__cuda_sm20_rcp_rn_f32_slowpath) ;  /* 0x0000000400847944 */ /* 0x01efea0003c00000 */
[----:B------:R-:W-:Y:S05]  /*5130*/  BRA `(.L_x_6366) ;  /* 0x0000000000147947 */ /* 0x000fea0003800000 */
.L_x_6365:
[----:B-1--4-:R-:W0:Y:S01]  /*5140*/  MUFU.RCP R5, UR12 ;  /* 0x0000000c00057d08 */ /* 0x012e220008001000 */
[----:B------:R-:W-:-:S04]  /*5150*/  IMAD.U32 R0, RZ, RZ, UR12 ;  /* 0x0000000cff007e24 */ /* 0x000fc8000f8e00ff */
[----:B0-----:R-:W-:-:S04]  /*5160*/  FFMA R0, R5, R0, -1 ;  /* 0xbf80000005007423 */ /* 0x001fc80000000000 */
[----:B------:R-:W-:-:S04]  /*5170*/  FADD.FTZ R0, -R0, -RZ ;  /* 0x800000ff00007221 */ /* 0x000fc80000010100 */
[----:B------:R-:W-:-:S07]  /*5180*/  FFMA R5, R5, R0, R5 ;  /* 0x0000000005057223 */ /* 0x000fce0000000005 */
.L_x_6366:
[----:B---3--:R-:W0:Y:S02]  /*5190*/  LDC.64 R2, c[0x0][0x240] ;  /* 0x00009000ff027b82 */ /* 0x008e240000000a00 */
[----:B0-----:R-:W-:Y:S01]  /*51a0*/  STG.E desc[UR8][R2.64], R5 ;  /* 0x0000000502007986 */ /* 0x001fe2000c101908 */
[----:B------:R-:W-:Y:S05]  /*51b0*/  EXIT ;  /* 0x000000000000794d */ /* 0x000fea0003800000 */
.L_x_6363:
[----:B------:R-:W-:Y:S02]  /*51c0*/  IMAD.MOV.U32 R5, RZ, RZ, 0x4 ;  /* 0x00000004ff057424 */ /* 0x000fe400078e00ff */
[----:B------:R-:W-:Y:S02]  /*51d0*/  IMAD.MOV.U32 R7, RZ, RZ, 0x1f ;  /* 0x0000001fff077424 */ /* 0x000fe400078e00ff */
[----:B------:R-:W-:-:S07]  /*51e0*/  IMAD.MOV.U32 R4, RZ, RZ, -0x1 ;  /* 0xffffffffff047424 */ /* 0x000fce00078e00ff */
[----:B01----:R-:W-:Y:S05]  /*51f0*/  WARPSYNC.COLLECTIVE R4, `(.L_x_6367) ;  /* 0x0000000004087348 */ /* 0x003fea0003c00000 */
[----:B-1----:R1:W2:Y:S02]  /*5200*/  SHFL.DOWN P0, R9, R0, R5, R7 ;  /* 0x0800000500097389 */ /* 0x0022a40000000007 */
[----:B012---:R-:W-:Y:S01]  /*5210*/  ENDCOLLECTIVE ;  /* 0x000000000000791b */ /* 0x007fe20003800000 */
.L_x_6367:
[----:B------:R-:W-:Y:S02]  /*5220*/  IMAD.MOV.U32 R5, RZ, RZ, 0x2 ;  /* 0x00000002ff057424 */ /* 0x000fe400078e00ff */
[----:B------:R-:W-:-:S05]  /*5230*/  IMAD.MOV.U32 R3, RZ, RZ, R9 ;  /* 0x000000ffff037224 */ /* 0x000fca00078e0009 */
[----:B------:R-:W-:-:S05]  /*5240*/  FMNMX R3, R3, R0, !PT ;  /* 0x0000000003037209 */ /* 0x000fca0007800000 */
[----:B------:R-:W-:-:S07]  /*5250*/  IMAD.MOV.U32 R0, RZ, RZ, R3 ;  /* 0x000000ffff007224 */ /* 0x000fce00078e0003 */
[----:B------:R-:W-:Y:S05]  /*5260*/  WARPSYNC.COLLECTIVE R4, `(.L_x_6368) ;  /* 0x0000000004087348 */ /* 0x000fea0003c00000 */
[----:B------:R0:W1:Y:S02]  /*5270*/  SHFL.DOWN P0, R9, R0, R5, R7 ;  /* 0x0800000500097389 */ /* 0x0000640000000007 */
[----:B01----:R-:W-:Y:S01]  /*5280*/  ENDCOLLECTIVE ;  /* 0x000000000000791b */ /* 0x003fe20003800000 */
.L_x_6368:
[----:B------:R-:W-:Y:S02]  /*5290*/  IMAD.MOV.U32 R5, RZ, RZ, 0x1 ;  /* 0x00000001ff057424 */ /* 0x000fe400078e00ff */
[----:B------:R-:W-:-:S05]  /*52a0*/  IMAD.MOV.U32 R2, RZ, RZ, R9 ;  /* 0x000000ffff027224 */ /* 0x000fca00078e0009 */
[----:B------:R-:W-:-:S05]  /*52b0*/  FMNMX R2, R3, R2, !PT ;  /* 0x0000000203027209 */ /* 0x000fca0007800000 */
[----:B------:R-:W-:-:S07]  /*52c0*/  IMAD.MOV.U32 R0, RZ, RZ, R2 ;  /* 0x000000ffff007224 */ /* 0x000fce00078e0002 */
[----:B------:R-:W-:Y:S05]  /*52d0*/  WARPSYNC.COLLECTIVE R4, `(.L_x_6369) ;  /* 0x0000000004087348 */ /* 0x000fea0003c00000 */
[----:B------:R0:W1:Y:S02]  /*52e0*/  SHFL.DOWN P0, R9, R0, R5, R7 ;  /* 0x0800000500097389 */ /* 0x0000640000000007 */
[----:B01----:R-:W-:Y:S01]  /*52f0*/  ENDCOLLECTIVE ;  /* 0x000000000000791b */ /* 0x003fe20003800000 */
.L_x_6369:
[----:B------:R-:W-:Y:S05]  /*5300*/  BRA `(.L_x_6370) ;  /* 0xfffffffc002c7947 */ /* 0x000fea000383ffff */
        .weak           $__internal_148_$__cuda_sm20_div_u64
        .type           $__internal_148_$__cuda_sm20_div_u64,@function
        .size           $__internal_148_$__cuda_sm20_div_u64,($__internal_149_$__cuda_sm20_rcp_rn_f32_slowpath - $__internal_148_$__cuda_sm20_div_u64)
$__internal_148_$__cuda_sm20_div_u64:
        /* <DEDUP_REMOVED lines=66> */
[----:B------:R-:W-:Y:S06]  /*5730*/  RET.REL.NODEC R4 `(_ZN18transformer_engine6detail43dgated_act_cast_transpose_kernel_notalignedILi2ELi2Ef6__half13__nv_bfloat16NS_5EmptyEXadL_ZNS_5dreluIffEET_T0_RKS4_EEXadL_ZNS_4reluIffEES6_S7_S9_EEEEvPKT2_SD_PT3_SF_PKT1_PSG_SJ_mmm) ;  /* 0xffffffa804307950 */ /* 0x000fec0003c3ffff */
        .weak           $__internal_149_$__cuda_sm20_rcp_rn_f32_slowpath
        .type           $__internal_149_$__cuda_sm20_rcp_rn_f32_slowpath,@function
        .size           $__internal_149_$__cuda_sm20_rcp_rn_f32_slowpath,(.L_x_34634 - $__internal_149_$__cuda_sm20_rcp_rn_f32_slowpath)
$__internal_149_$__cuda_sm20_rcp_rn_f32_slowpath:
        /* <DEDUP_REMOVED lines=15> */
.L_x_6371:
        /* <DEDUP_REMOVED lines=33> */
.L_x_6373:
[----:B------:R0:W1:Y:S02]  /*5a40*/  MUFU.RCP R2, R0 ;  /* 0x0000000000027308 */ /* 0x0000640000001000 */
.L_x_6372:
[----:B-1-3--:R-:W-:Y:S02]  /*5a50*/  IMAD.MOV.U32 R5, RZ, RZ, R2 ;  /* 0x000000ffff057224 */ /* 0x00afe400078e0002 */
[----:B------:R-:W-:Y:S02]  /*5a60*/  IMAD.MOV.U32 R2, RZ, RZ, R7 ;  /* 0x000000ffff027224 */ /* 0x000fe400078e0007 */
[----:B------:R-:W-:-:S04]  /*5a70*/  IMAD.MOV.U32 R3, RZ, RZ, 0x0 ;  /* 0x00000000ff037424 */ /* 0x000fc800078e00ff */
[----:B0-2---:R-:W-:Y:S05]  /*5a80*/  RET.REL.NODEC R2 `(_ZN18transformer_engine6detail43dgated_act_cast_transpose_kernel_notalignedILi2ELi2Ef6__half13__nv_bfloat16NS_5EmptyEXadL_ZNS_5dreluIffEET_T0_RKS4_EEXadL_ZNS_4reluIffEES6_S7_S9_EEEEvPKT2_SD_PT3_SF_PKT1_PSG_SJ_mmm) ;  /* 0xffffffa4025c7950 */ /* 0x005fea0003c3ffff */
.L_x_6374:
        /* <DEDUP_REMOVED lines=15> */
.L_x_34634:


//--------------------- .text._ZN18transformer_engine6detail32dgated_act_cast_transpose_kernelILi2ELi2Ef6__half13__nv_bfloat16NS_5EmptyEXadL_ZNS_5dreluIffEET_T0_RKS4_EEXadL_ZNS_4reluIffEES6_S7_S9_EEEEvPKT2_SD_PT3_SF_PKT1_PSG_SJ_mmm --------------------------
	.section	.text._ZN18transformer_engine6detail32dgated_act_cast_transpose_kernelILi2ELi2Ef6__half13__nv_bfloat16NS_5EmptyEXadL_ZNS_5dreluIffEET_T0_RKS4_EEXadL_ZNS_4reluIffEES6_S7_S9_EEEEvPKT2_SD_PT3_SF_PKT1_PSG_SJ_mmm,"ax",@progbits
	.align	128
        .global         _ZN18transformer_engine6detail32dgated_act_cast_transpose_kernelILi2ELi2Ef6__half13__nv_bfloat16NS_5EmptyEXadL_ZNS_5dreluIffEET_T0_RKS4_EEXadL_ZNS_4reluIffEES6_S7_S9_EEEEvPKT2_SD_PT3_SF_PKT1_PSG_SJ_mmm
        .type           _ZN18transformer_engine6detail32dgated_act_cast_transpose_kernelILi2ELi2Ef6__half13__nv_bfloat16NS_5EmptyEXadL_ZNS_5dreluIffEET_T0_RKS4_EEXadL_ZNS_4reluIffEES6_S7_S9_EEEEvPKT2_SD_PT3_SF_PKT1_PSG_SJ_mmm,@function
        .size           _ZN18transformer_engine6detail32dgated_act_cast_transpose_kernelILi2ELi2Ef6__half13__nv_bfloat16NS_5EmptyEXadL_ZNS_5dreluIffEET_T0_RKS4_EEXadL_ZNS_4reluIffEES6_S7_S9_EEEEvPKT2_SD_PT3_SF_PKT1_PSG_SJ_mmm,(.L_x_34636 - _ZN18transformer_engine6detail32dgated_act_cast_transpose_kernelILi2ELi2Ef6__half13__nv_bfloat16NS_5EmptyEXadL_ZNS_5dreluIffEET_T0_RKS4_EEXadL_ZNS_4reluIffEES6_S7_S9_EEEEvPKT2_SD_PT3_SF_PKT1_PSG_SJ_mmm)
        .other          _ZN18transformer_engine6detail32dgated_act_cast_transpose_kernelILi2ELi2Ef6__half13__nv_bfloat16NS_5EmptyEXadL_ZNS_5dreluIffEET_T0_RKS4_EEXadL_ZNS_4reluIffEES6_S7_S9_EEEEvPKT2_SD_PT3_SF_PKT1_PSG_SJ_mmm,@"STO_CUDA_ENTRY STV_DEFAULT"
_ZN18transformer_engine6detail32dgated_act_cast_transpose_kernelILi2ELi2Ef6__half13__nv_bfloat16NS_5EmptyEXadL_ZNS_5dreluIffEET_T0_RKS4_EEXadL_ZNS_4reluIffEES6_S7_S9_EEEEvPKT2_SD_PT3_SF_PKT1_PSG_SJ_mmm:
.text._ZN18transformer_engine6detail32dgated_act_cast_transpose_kernelILi2ELi2Ef6__half13__nv_bfloat16NS_5EmptyEXadL_ZNS_5dreluIffEET_T0_RKS4_EEXadL_ZNS_4reluIffEES6_S7_S9_EEEEvPKT2_SD_PT3_SF_PKT1_PSG_SJ_mmm:
        /* <DEDUP_REMOVED lines=18> */
[----:B------:R-:W-:Y:S05]  /*0120*/  CALL.REL.NOINC `($__internal_150_$__cuda_sm20_div_u64) ;  /* 0x00000030005c7944 */ /* 0x000fea0003c00000 */
        /* <DEDUP_REMOVED lines=9> */
.L_x_6375:
        /* <DEDUP_REMOVED lines=22> */
.L_x_6376:
[----:B------:R-:W-:Y:S01]  /*0320*/  ULDC.64 UR4, c[0x0][0x248] ;  /* 0x0000920000047ab9 */ /* 0x000fe20000000a00 */
[----:B------:R-:W-:Y:S01]  /*0330*/  IMAD.SHL.U32 R6, R3, 0x4, RZ ;  /* 0x0000000403067824 */ /* 0x000fe200078e00ff */
[----:B------:R-:W-:Y:S01]  /*0340*/  ULDC.64 UR8, c[0x0][0x210] ;  /* 0x0000840000087ab9 */ /* 0x000fe20000000a00 */
[----:B------:R-:W-:Y:S01]  /*0350*/  IMAD R7, R29, UR4, RZ ;  /* 0x000000041d077c24 */ /* 0x000fe2000f8e02ff */
[----:B------:R-:W-:Y:S02]  /*0360*/  USHF.R.U64 UR16, UR4, 0x1, UR5 ;  /* 0x0000000104107899 */ /* 0x000fe40008001205 */
[C---:B------:R-:W-:Y:S01]  /*0370*/  IMAD.WIDE.U32 R4, R28.reuse, UR4, RZ ;  /* 0x000000041c047c25 */ /* 0x040fe2000f8e00ff */
[----:B------:R-:W-:Y:S01]  /*0380*/  USHF.R.U32.HI UR7, URZ, 0x1, UR5 ;  /* 0x000000013f077899 */ /* 0x000fe20008011605 */
[C---:B------:R-:W-:Y:S01]  /*0390*/  SHF.L.U64.HI R43, R47.reuse, 0x1, R2 ;  /* 0x000000012f2b7819 */ /* 0x040fe20000010202 */
[----:B------:R-:W-:Y:S02]  /*03a0*/  ULOP3.LUT UR6, UR5, 0x7fffffff, URZ, 0xc0, !UPT ;  /* 0x7fffffff05067892 */ /* 0x000fe4000f8ec03f */
[----:B------:R-:W-:Y:S01]  /*03b0*/  IMAD R7, R28, UR5, R7 ;  /* 0x000000051c077c24 */ /* 0x000fe2000f8e0207 */
[----:B------:R-:W-:Y:S01]  /*03c0*/  IADD3 R49, P0, R47, R4, RZ ;  /* 0x000000042f317210 */ /* 0x000fe20007f1e0ff */
[----:B------:R-:W-:Y:S01]  /*03d0*/  IMAD.IADD R27, R27, 0x1, -R6 ;  /* 0x000000011b1b7824 */ /* 0x000fe200078e0a06 */
[----:B------:R-:W-:Y:S01]  /*03e0*/  USHF.L.U32 UR14, UR4, 0x2, URZ ;  /* 0x00000002040e7899 */ /* 0x000fe2000800063f */
[----:B------:R-:W-:Y:S01]  /*03f0*/  IMAD.IADD R5, R5, 0x1, R7 ;  /* 0x0000000105057824 */ /* 0x000fe200078e0207 */
[----:B------:R-:W-:Y:S01]  /*0400*/  LEA R57, P1, R49, UR8, 0x7 ;  /* 0x0000000831397c11 */ /* 0x000fe2000f8238ff */
[----:B------:R-:W-:Y:S01]  /*0410*/  IMAD.SHL.U32 R39, R3, 0x8, RZ ;  /* 0x0000000803277824 */ /* 0x000fe200078e00ff */
[----:B------:R-:W-:Y:S01]  /*0420*/  SHF.L.U32 R3, R47, 0x1, RZ ;  /* 0x000000012f037819 */ /* 0x000fe200000006ff */
[----:B------:R-:W-:Y:S01]  /*0430*/  IMAD.X R6, R2, 0x1, R5, P0 ;  /* 0x0000000102067824 */ /* 0x000fe200000e0605 */
[----:B------:R-:W-:Y:S01]  /*0440*/  LOP3.LUT R8, R27, 0x1f, RZ, 0xc0, !PT ;  /* 0x0000001f1b087812 */ /* 0x000fe200078ec0ff */
[----:B------:R-:W-:Y:S01]  /*0450*/  IMAD.MOV.U32 R9, RZ, RZ, RZ ;  /* 0x000000ffff097224 */ /* 0x000fe200078e00ff */
[----:B------:R-:W-:Y:S01]  /*0460*/  LOP3.LUT R39, R39, 0x38, RZ, 0xc0, !PT ;  /* 0x0000003827277812 */ /* 0x000fe200078ec0ff */
[----:B------:R-:W-:Y:S01]  /*0470*/  USHF.L.U32 UR10, UR4, 0x1, URZ ;  /* 0x00000001040a7899 */ /* 0x000fe2000800063f */
[----:B------:R-:W-:Y:S01]  /*0480*/  LEA.HI.X R49, R49, UR9, R6, 0x7, P1 ;  /* 0x0000000931317c11 */ /* 0x000fe200088f3c06 */
[----:B------:R-:W-:Y:S01]  /*0490*/  ULDC.64 UR8, c[0x0][0x230] ;  /* 0x00008c0000087ab9 */ /* 0x000fe20000000a00 */
[C---:B------:R-:W-:Y:S01]  /*04a0*/  LEA R18, P1, R4.reuse, R3, 0x2 ;  /* 0x0000000304127211 */ /* 0x040fe200078210ff */
[C---:B------:R-:W-:Y:S01]  /*04b0*/  IMAD R33, R39.reuse, UR7, RZ ;  /* 0x0000000727217c24 */ /* 0x040fe2000f8e02ff */
[----:B------:R-:W-:Y:S01]  /*04c0*/  ISETP.NE.U32.AND P0, PT, RZ, UR8, PT ;  /* 0x00000008ff007c0c */ /* 0x000fe2000bf05070 */
[----:B------:R-:W-:Y:S01]  /*04d0*/  IMAD.WIDE.U32 R6, R39, UR16, R8 ;  /* 0x0000001027067c25 */ /* 0x000fe2000f8e0008 */
[----:B------:R-:W-:Y:S01]  /*04e0*/  LEA.HI.X R43, R4, R43, R5, 0x2, P1 ;  /* 0x0000002b042b7211 */ /* 0x000fe200008f1405 */
[----:B------:R-:W-:Y:S01]  /*04f0*/  USHF.L.U64.HI UR15, UR4, 0x2, UR5 ;  /* 0x00000002040f7899 */ /* 0x000fe20008010205 */
[----:B------:R-:W-:Y:S01]  /*0500*/  ISETP.NE.AND.EX P0, PT, RZ, UR9, PT, P0 ;  /* 0x00000009ff007c0c */ /* 0x000fe2000bf05300 */
[----:B------:R-:W-:Y:S01]  /*0510*/  IMAD.IADD R3, R7, 0x1, R33 ;  /* 0x0000000107037824 */ /* 0x000fe200078e0221 */
[C---:B------:R-:W-:Y:S01]  /*0520*/  SHF.L.U64.HI R43, R18.reuse, 0x6, R43 ;  /* 0x00000006122b7819 */ /* 0x040fe2000001022b */
[----:B------:R-:W-:Y:S01]  /*0530*/  IMAD.SHL.U32 R18, R18, 0x40, RZ ;  /* 0x0000004012127824 */ /* 0x000fe200078e00ff */
[C---:B------:R-:W-:Y:S01]  /*0540*/  LEA R34, P2, R6.reuse, R57, 0x2 ;  /* 0x0000003906227211 */ /* 0x040fe200078410ff */
[C---:B------:R-:W-:Y:S01]  /*0550*/  IMAD R53, R39.reuse, UR6, RZ ;  /* 0x0000000627357c24 */ /* 0x040fe2000f8e02ff */
[----:B------:R-:W-:Y:S01]  /*0560*/  ULDC.64 UR8, c[0x0][0x218] ;  /* 0x0000860000087ab9 */ /* 0x000fe20000000a00 */
[----:B------:R-:W-:Y:S01]  /*0570*/  IMAD.WIDE.U32 R8, R39, UR4, R8 ;  /* 0x0000000427087c25 */ /* 0x000fe2000f8e0008 */
[----:B------:R-:W-:Y:S01]  /*0580*/  LEA.HI.X R35, R6, R49, R3, 0x2, P2 ;  /* 0x0000003106237211 */ /* 0x000fe200010f1403 */
[----:B------:R-:W-:Y:S01]  /*0590*/  USHF.L.U64.HI UR11, UR4, 0x1, UR5 ;  /* 0x00000001040b7899 */ /* 0x000fe20008010205 */
[----:B------:R-:W-:Y:S01]  /*05a0*/  IADD3 R56, P1, R18, UR8, RZ ;  /* 0x0000000812387c10 */ /* 0x000fe2000ff3e0ff */
[----:B------:R-:W-:Y:S01]  /*05b0*/  IMAD.IADD R3, R9, 0x1, R53 ;  /* 0x0000000109037824 */ /* 0x000fe200078e0235 */
[----:B------:R-:W-:Y:S01]  /*05c0*/  ULDC.64 UR12, c[0x0][0x208] ;  /* 0x00008200000c7ab9 */ /* 0x000fe20000000a00 */
[C---:B------:R-:W-:Y:S01]  /*05d0*/  IMAD.SHL.U32 R23, R8.reuse, 0x4, RZ ;  /* 0x0000000408177824 */ /* 0x040fe200078e00ff */
[----:B------:R-:W-:Y:S01]  /*05e0*/  IADD3.X R51, R43, UR9, RZ, P1, !PT ;  /* 0x000000092b337c10 */ /* 0x000fe20008ffe4ff */
[----:B------:R-:W-:Y:S01]  /*05f0*/  IMAD.U32 R7, RZ, RZ, UR16 ;  /* 0x00000010ff077e24 */ /* 0x000fe2000f8e00ff */
[----:B------:R-:W-:Y:S01]  /*0600*/  SHF.L.U64.HI R30, R8, 0x2, R3 ;  /* 0x00000002081e7819 */ /* 0x000fe20000010203 */
[----:B------:R-:W-:Y:S01]  /*0610*/  IMAD.U32 R3, RZ, RZ, UR16 ;  /* 0x00000010ff037e24 */ /* 0x000fe2000f8e00ff */
[----:B------:R-:W-:Y:S01]  /*0620*/  IADD3 R12, P1, R23, R56, RZ ;  /* 0x00000038170c7210 */ /* 0x000fe20007f3e0ff */
[----:B------:R-:W-:Y:S01]  /*0630*/  IMAD.U32 R4, RZ, RZ, UR7 ;  /* 0x00000007ff047e24 */ /* 0x000fe2000f8e00ff */
[----:B------:R-:W0:Y:S01]  /*0640*/  @P0 LDC.64 R14, c[0x0][0x230] ;  /* 0x00008c00ff0e0b82 */ /* 0x000e220000000a00 */
[----:B------:R-:W-:Y:S01]  /*0650*/  IADD3 R50, P2, R56, UR10, RZ ;  /* 0x0000000a38327c10 */ /* 0x000fe2000ff5e0ff */
[----:B------:R-:W-:Y:S01]  /*0660*/  ULDC.64 UR18, c[0x0][0x220] ;  /* 0x0000880000127ab9 */ /* 0x000fe20000000a00 */
[----:B------:R-:W-:Y:S01]  /*0670*/  IMAD.X R13, R30, 0x1, R51, P1 ;  /* 0x000000011e0d7824 */ /* 0x000fe200008e0633 */
[----:B------:R-:W-:-:S02]  /*0680*/  IADD3 R8, P4, R12, UR14, RZ ;  /* 0x0000000e0c087c10 */ /* 0x000fc4000ff9e0ff */
[----:B------:R-:W-:Y:S02]  /*0690*/  LEA R6, P3, R7, R34, 0x2 ;  /* 0x0000002207067211 */ /* 0x000fe400078610ff */
[----:B------:R-:W-:Y:S01]  /*06a0*/  IADD3.X R9, R13, UR15, RZ, P4, !PT ;  /* 0x0000000f0d097c10 */ /* 0x000fe2000a7fe4ff */
[----:B------:R-:W2:Y:S01]  /*06b0*/  LDG.E R24, desc[UR12][R12.64] ;  /* 0x0000000c0c187981 */ /* 0x000ea2000c1e1900 */
[----:B------:R-:W-:Y:S02]  /*06c0*/  IADD3 R10, P1, R50, R23, RZ ;  /* 0x00000017320a7210 */ /* 0x000fe40007f3e0ff */
[----:B------:R-:W-:Y:S01]  /*06d0*/  IADD3.X R26, R51, UR11, RZ, P2, !PT ;  /* 0x0000000b331a7c10 */ /* 0x000fe200097fe4ff */
[----:B------:R1:W3:Y:S01]  /*06e0*/  LDG.E R31, desc[UR12][R8.64] ;  /* 0x0000000c081f7981 */ /* 0x0002e2000c1e1900 */
[----:B------:R-:W-:Y:S02]  /*06f0*/  LEA.HI.X R7, R3, R35, R4, 0x2, P3 ;  /* 0x0000002303077211 */ /* 0x000fe400018f1404 */
[----:B------:R-:W-:Y:S01]  /*0700*/  IADD3 R20, P2, R10, UR14, RZ ;  /* 0x0000000e0a147c10 */ /* 0x000fe2000ff5e0ff */
[----:B------:R-:W4:Y:S01]  /*0710*/  LDG.E R34, desc[UR12][R34.64] ;  /* 0x0000000c22227981 */ /* 0x000f22000c1e1900 */
[----:B------:R-:W-:-:S03]  /*0720*/  IADD3.X R11, R26, R30, RZ, P1, !PT ;  /* 0x0000001e1a0b7210 */ /* 0x000fc60000ffe4ff */
[----:B------:R5:W2:Y:S01]  /*0730*/  LDG.E R25, desc[UR12][R6.64] ;  /* 0x0000000c06197981 */ /* 0x000aa2000c1e1900 */
[----:B------:R-:W-:-:S03]  /*0740*/  IADD3.X R21, R11, UR15, RZ, P2, !PT ;  /* 0x0000000f0b157c10 */ /* 0x000fc600097fe4ff */
[----:B0-----:R0:W4:Y:S04]  /*0750*/  @P0 LDG.E R22, desc[UR12][R14.64] ;  /* 0x0000000c0e160981 */ /* 0x001128000c1e1900 */
[----:B------:R-:W4:Y:S04]  /*0760*/  LDG.E R20, desc[UR12][R20.64] ;  /* 0x0000000c14147981 */ /* 0x000f28000c1e1900 */
[----:B------:R0:W4:Y:S01]  /*0770*/  LDG.E R36, desc[UR12][R10.64] ;  /* 0x0000000c0a247981 */ /* 0x000122000c1e1900 */
[----:B------:R-:W-:Y:S02]  /*0780*/  VIADD R4, R27, 0xffffffff ;  /* 0xffffffff1b047836 */ /* 0x000fe40000000000 */
[----:B------:R-:W-:-:S03]  /*0790*/  IMAD.MOV.U32 R5, RZ, RZ, RZ ;  /* 0x000000ffff057224 */ /* 0x000fc600078e00ff */
[----:B------:R-:W-:-:S05]  /*07a0*/  LOP3.LUT R4, R4, 0x1f, RZ, 0xc0, !PT ;  /* 0x0000001f04047812 */ /* 0x000fca00078ec0ff */
[----:B-1----:R-:W-:Y:S01]  /*07b0*/  IMAD.WIDE.U32 R8, R39, UR4, R4 ;  /* 0x0000000427087c25 */ /* 0x002fe2000f8e0004 */
[----:B------:R-:W-:-:S03]  /*07c0*/  ULOP3.LUT UR8, UR4, 0xfffffffe, URZ, 0xc0, !UPT ;  /* 0xfffffffe04087892 */ /* 0x000fc6000f8ec03f */
[----:B------:R-:W-:Y:S01]  /*07d0*/  IMAD.IADD R9, R53, 0x1, R9 ;  /* 0x0000000135097824 */ /* 0x000fe200078e0209 */
[----:B------:R-:W-:Y:S01]  /*07e0*/  IADD3 R3, P1, R8, UR10, RZ ;  /* 0x0000000a08037c10 */ /* 0x000fe2000ff3e0ff */
[----:B-----5:R-:W-:-:S03]  /*07f0*/  IMAD.WIDE.U32 R6, R39, UR16, R4 ;  /* 0x0000001027067c25 */ /* 0x020fc6000f8e0004 */
[----:B------:R-:W-:Y:S01]  /*0800*/  IADD3.X R12, R9, UR11, RZ, P1, !PT ;  /* 0x0000000b090c7c10 */ /* 0x000fe20008ffe4ff */
[----:B0-----:R-:W-:Y:S01]  /*0810*/  IMAD.SHL.U32 R15, R3, 0x4, RZ ;  /* 0x00000004030f7824 */ /* 0x001fe200078e00ff */
[----:B------:R-:W-:Y:S01]  /*0820*/  IADD3 R10, P1, R6, UR8, RZ ;  /* 0x00000008060a7c10 */ /* 0x000fe2000ff3e0ff */
[----:B------:R-:W-:Y:S01]  /*0830*/  IMAD.IADD R7, R33, 0x1, R7 ;  /* 0x0000000121077824 */ /* 0x000fe200078e0207 */
[----:B------:R-:W-:Y:S02]  /*0840*/  SHF.L.U64.HI R3, R3, 0x2, R12 ;  /* 0x0000000203037819 */ /* 0x000fe4000001020c */
[----:B------:R-:W-:Y:S01]  /*0850*/  IADD3 R16, P2, R15, R56, RZ ;  /* 0x000000380f107210 */ /* 0x000fe20007f5e0ff */
[----:B------:R-:W-:Y:S01]  /*0860*/  IMAD.U32 R11, RZ, RZ, UR4 ;  /* 0x00000004ff0b7e24 */ /* 0x000fe2000f8e00ff */
[----:B------:R-:W-:Y:S01]  /*0870*/  IADD3.X R5, R7, UR5, RZ, P1, !PT ;  /* 0x0000000507057c10 */ /* 0x000fe20008ffe4ff */
[----:B------:R-:W-:Y:S01]  /*0880*/  UIMAD UR6, UR6, 0x3, URZ ;  /* 0x00000003060678a4 */ /* 0x000fe2000f8e023f */
[----:B------:R-:W-:Y:S01]  /*0890*/  LEA R12, P1, R10, R57, 0x2 ;  /* 0x000000390a0c7211 */ /* 0x000fe200078210ff */
[----:B------:R-:W-:-:S02]  /*08a0*/  IMAD.X R17, R3, 0x1, R51, P2 ;  /* 0x0000000103117824 */ /* 0x000fc400010e0633 */
[----:B------:R-:W-:Y:S01]  /*08b0*/  IMAD.WIDE.U32 R8, R11, 0x3, R8 ;  /* 0x000000030b087825 */ /* 0x000fe200078e0008 */
[----:B------:R-:W-:Y:S02]  /*08c0*/  LEA.HI.X R13, R10, R49, R5, 0x2, P1 ;  /* 0x000000310a0d7211 */ /* 0x000fe400008f1405 */
[----:B------:R-:W-:Y:S01]  /*08d0*/  IADD3 R14, P1, R15, R50, RZ ;  /* 0x000000320f0e7210 */ /* 0x000fe20007f3e0ff */
[----:B------:R-:W5:Y:S01]  /*08e0*/  LDG.E R21, desc[UR12][R16.64] ;  /* 0x0000000c10157981 */ /* 0x000f62000c1e1900 */
[----:B------:R-:W-:Y:S01]  /*08f0*/  VIADD R5, R9, UR6 ;  /* 0x0000000609057c36 */ /* 0x000fe20008000000 */
[C---:B------:R-:W-:Y:S01]  /*0900*/  SHF.L.U32 R9, R8.reuse, 0x2, RZ ;  /* 0x0000000208097819 */ /* 0x040fe200000006ff */
[----:B------:R-:W-:Y:S01]  /*0910*/  IMAD.U32 R11, RZ, RZ, UR16 ;  /* 0x00000010ff0b7e24 */ /* 0x000fe2000f8e00ff */
[----:B------:R0:W5:Y:S01]  /*0920*/  LDG.E R19, desc[UR12][R12.64] ;  /* 0x0000000c0c137981 */ /* 0x000162000c1e1900 */
[----:B------:R-:W-:Y:S01]  /*0930*/  IMAD.X R15, R3, 0x1, R26, P1 ;  /* 0x00000001030f7824 */ /* 0x000fe200008e061a */
[----:B------:R-:W-:Y:S01]  /*0940*/  SHF.L.U64.HI R5, R8, 0x2, R5 ;  /* 0x0000000208057819 */ /* 0x000fe20000010205 */
[----:B------:R-:W-:Y:S01]  /*0950*/  UIMAD UR7, UR7, 0x3, URZ ;  /* 0x00000003070778a4 */ /* 0x000fe2000f8e023f */
[----:B------:R-:W-:Y:S01]  /*0960*/  IADD3 R10, P1, R9, R56, RZ ;  /* 0x00000038090a7210 */ /* 0x000fe20007f3e0ff */
[----:B------:R-:W-:Y:S01]  /*0970*/  IMAD.WIDE.U32 R6, R11, 0x3, R6 ;  /* 0x000000030b067825 */ /* 0x000fe200078e0006 */
[----:B------:R2:W5:Y:S03]  /*0980*/  LDG.E R17, desc[UR12][R14.64] ;  /* 0x0000000c0e117981 */ /* 0x000566000c1e1900 */
[----:B------:R-:W-:Y:S01]  /*0990*/  IMAD.X R11, R5, 0x1, R51, P1 ;  /* 0x00000001050b7824 */ /* 0x000fe200008e0633 */
[----:B0-----:R-:W-:Y:S01]  /*09a0*/  LEA R12, P1, R6, R57, 0x2 ;  /* 0x00000039060c7211 */ /* 0x001fe200078210ff */
[----:B------:R-:W-:-:S03]  /*09b0*/  VIADD R7, R7, UR7 ;  /* 0x0000000707077c36 */ /* 0x000fc60008000000 */
[----:B------:R0:W5:Y:S02]  /*09c0*/  LDG.E R3, desc[UR12][R10.64] ;  /* 0x0000000c0a037981 */ /* 0x000164000c1e1900 */
[----:B------:R-:W-:Y:S02]  /*09d0*/  LEA.HI.X R13, R6, R49, R7, 0x2, P1 ;  /* 0x00000031060d7211 */ /* 0x000fe400008f1407 */
[----:B------:R-:W-:-:S03]  /*09e0*/  IADD3 R8, P1, R9, R50, RZ ;  /* 0x0000003209087210 */ /* 0x000fc60007f3e0ff */
[----:B------:R-:W5:Y:S02]  /*09f0*/  LDG.E R6, desc[UR12][R12.64] ;  /* 0x0000000c0c067981 */ /* 0x000f64000c1e1900 */
[----:B------:R-:W-:-:S05]  /*0a00*/  IMAD.X R9, R5, 0x1, R26, P1 ;  /* 0x0000000105097824 */ /* 0x000fca00008e061a */
[----:B------:R1:W5:Y:S01]  /*0a10*/  LDG.E R8, desc[UR12][R8.64] ;  /* 0x0000000c08087981 */ /* 0x000362000c1e1900 */
[----:B------:R-:W-:Y:S01]  /*0a20*/  UMOV UR9, 0x3f800000 ;  /* 0x3f80000000097882 */ /* 0x000fe20000000000 */
[--C-:B---3--:R-:W-:Y:S02]  /*0a30*/  HADD2.F32 R5, -RZ, R31.reuse.H0_H0 ;  /* 0x2000001fff057230 */ /* 0x108fe40000004100 */
[----:B------:R-:W-:-:S03]  /*0a40*/  HADD2.F32 R31, -RZ, R31.H1_H1 ;  /* 0x3000001fff1f7230 */ /* 0x000fc60000004100 */
[----:B------:R-:W-:Y:S01]  /*0a50*/  FSET.BF.GT.AND R7, R5, RZ, PT ;  /* 0x000000ff0507720a */ /* 0x000fe20003804000 */
[--C-:B--2---:R-:W-:Y:S02]  /*0a60*/  HADD2.F32 R14, -RZ, R25.reuse.H0_H0 ;  /* 0x20000019ff0e7230 */ /* 0x104fe40000004100 */
[----:B------:R-:W-:Y:S01]  /*0a70*/  HADD2.F32 R42, -RZ, R25.H1_H1 ;  /* 0x30000019ff2a7230 */ /* 0x000fe20000004100 */
[----:B------:R-:W-:Y:S02]  /*0a80*/  FMNMX R25, RZ, R5, !PT ;  /* 0x00000005ff197209 */ /* 0x000fe40007800000 */
[----:B------:R-:W-:Y:S01]  /*0a90*/  FSET.BF.GT.AND R5, R31, RZ, PT ;  /* 0x000000ff1f05720a */ /* 0x000fe20003804000 */
[----:B------:R-:W-:Y:S01]  /*0aa0*/  FMUL R7, R7, R14 ;  /* 0x0000000e07077220 */ /* 0x000fe20000400000 */
[----:B----4-:R-:W-:-:S03]  /*0ab0*/  HADD2.F32 R32, -RZ, R20.H0_H0 ;  /* 0x20000014ff207230 */ /* 0x010fc60000004100 */
[----:B0-----:R-:W-:Y:S01]  /*0ac0*/  FMUL R11, R5, R42 ;  /* 0x0000002a050b7220 */ /* 0x001fe20000400000 */
[--C-:B------:R-:W-:Y:S02]  /*0ad0*/  HADD2.F32 R5, -RZ, R24.reuse.H0_H0 ;  /* 0x20000018ff057230 */ /* 0x100fe40000004100 */
[----:B------:R-:W-:Y:S02]  /*0ae0*/  HADD2.F32 R24, -RZ, R24.H1_H1 ;  /* 0x30000018ff187230 */ /* 0x000fe40000004100 */
[----:B------:R-:W-:Y:S01]  /*0af0*/  FMUL R32, R7, R32 ;  /* 0x0000002007207220 */ /* 0x000fe20000400000 */
[--C-:B------:R-:W-:Y:S01]  /*0b00*/  HADD2.F32 R10, -RZ, R34.reuse.H0_H0 ;  /* 0x20000022ff0a7230 */ /* 0x100fe20000004100 */
[----:B------:R-:W-:Y:S01]  /*0b10*/  @P0 R2UR UR9, R22 ;  /* 0x00000000160902ca */ /* 0x000fe200000e0000 */
[----:B------:R-:W-:Y:S01]  /*0b20*/  HADD2.F32 R34, -RZ, R34.H1_H1 ;  /* 0x30000022ff227230 */ /* 0x000fe20000004100 */
[----:B------:R-:W-:Y:S02]  /*0b30*/  FSET.BF.GT.AND R7, R5, RZ, PT ;  /* 0x000000ff0507720a */ /* 0x000fe40003804000 */
[----:B-1----:R-:W-:Y:S01]  /*0b40*/  FSET.BF.GT.AND R9, R24, RZ, PT ;  /* 0x000000ff1809720a */ /* 0x002fe20003804000 */
[--C-:B------:R-:W-:Y:S01]  /*0b50*/  HADD2.F32 R12, -RZ, R36.reuse.H0_H0 ;  /* 0x20000024ff0c7230 */ /* 0x100fe20000004100 */
[----:B------:R-:W-:Y:S01]  /*0b60*/  IADD3 R18, P0, R18, UR18, RZ ;  /* 0x0000001212127c10 */ /* 0x000fe2000ff1e0ff */
[----:B------:R-:W-:-:S02]  /*0b70*/  HADD2.F32 R38, -RZ, R36.H1_H1 ;  /* 0x30000024ff267230 */ /* 0x000fc40000004100 */
[----:B------:R-:W-:Y:S01]  /*0b80*/  FMUL R7, R7, R10 ;  /* 0x0000000a07077220 */ /* 0x000fe20000400000 */
[----:B------:R-:W-:Y:S02]  /*0b90*/  HADD2.F32 R20, -RZ, R20.H1_H1 ;  /* 0x30000014ff147230 */ /* 0x000fe40000004100 */
[----:B------:R-:W-:Y:S01]  /*0ba0*/  FMUL R9, R9, R34 ;  /* 0x0000002209097220 */ /* 0x000fe20000400000 */
[----:B------:R-:W-:Y:S01]  /*0bb0*/  FMNMX R35, RZ, R5, !PT ;  /* 0x00000005ff237209 */ /* 0x000fe20007800000 */
[----:B------:R-:W-:Y:S01]  /*0bc0*/  FMUL R25, R14, R25 ;  /* 0x000000190e197220 */ /* 0x000fe20000400000 */
[----:B------:R-:W-:Y:S01]  /*0bd0*/  IADD3.X R43, R43, UR19, RZ, P0, !PT ;  /* 0x000000132b2b7c10 */ /* 0x000fe200087fe4ff */
[----:B------:R-:W-:Y:S01]  /*0be0*/  FMUL R41, R7, R12 ;  /* 0x0000000c07297220 */ /* 0x000fe20000400000 */
[----:B------:R-:W-:Y:S01]  /*0bf0*/  FMNMX R5, RZ, R24, !PT ;  /* 0x00000018ff057209 */ /* 0x000fe20007800000 */
[----:B------:R-:W-:Y:S01]  /*0c00*/  FMUL R38, R9, R38 ;  /* 0x0000002609267220 */ /* 0x000fe20000400000 */
[----:B------:R-:W-:Y:S01]  /*0c10*/  IADD3 R14, P0, R23, R18, RZ ;  /* 0x00000012170e7210 */ /* 0x000fe20007f1e0ff */
[----:B------:R-:W-:Y:S01]  /*0c20*/  FMUL R36, R11, R20 ;  /* 0x000000140b247220 */ /* 0x000fe20000400000 */
[----:B------:R-:W-:Y:S01]  /*0c30*/  FMNMX R31, RZ, R31, !PT ;  /* 0x0000001fff1f7209 */ /* 0x000fe20007800000 */
[----:B------:R-:W-:Y:S01]  /*0c40*/  FMUL R20, R41, UR9 ;  /* 0x0000000929147c20 */ /* 0x000fe20008400000 */
[----:B------:R-:W-:Y:S01]  /*0c50*/  FMUL R16, R38, UR9 ;  /* 0x0000000926107c20 */ /* 0x000fe20008400000 */
[----:B------:R-:W-:Y:S01]  /*0c60*/  FMUL R34, R34, R5 ;  /* 0x0000000522227220 */ /* 0x000fe20000400000 */
[----:B------:R-:W-:Y:S01]  /*0c70*/  FMUL R35, R10, R35 ;  /* 0x000000230a237220 */ /* 0x000fe20000400000 */
[----:B------:R-:W-:-:S02]  /*0c80*/  IMAD.X R15, R30, 0x1, R43, P0 ;  /* 0x000000011e0f7824 */ /* 0x000fc400000e062b */
[----:B------:R-:W-:Y:S01]  /*0c90*/  FMUL R5, R32, UR9 ;  /* 0x0000000920057c20 */ /* 0x000fe20008400000 */
[----:B------:R-:W-:Y:S01]  /*0ca0*/  FMUL R40, R36, UR9 ;  /* 0x0000000924287c20 */ /* 0x000fe20008400000 */
[----:B------:R-:W-:Y:S02]  /*0cb0*/  IADD3 R9, P1, R18, UR10, RZ ;  /* 0x0000000a12097c10 */ /* 0x000fe4000ff3e0ff */
[----:B------:R-:W-:Y:S01]  /*0cc0*/  IADD3 R10, P0, R14, UR14, RZ ;  /* 0x0000000e0e0a7c10 */ /* 0x000fe2000ff1e0ff */
[----:B------:R-:W-:Y:S01]  /*0cd0*/  FMUL R42, R42, R31 ;  /* 0x0000001f2a2a7220 */ /* 0x000fe20000400000 */
[----:B------:R-:W-:Y:S02]  /*0ce0*/  F2FP.BF16.F32.PACK_AB R31, R16, R20 ;  /* 0x00000014101f723e */ /* 0x000fe400000010ff */
[----:B------:R-:W-:Y:S02]  /*0cf0*/  IADD3 R22, P2, R9, R23, RZ ;  /* 0x0000001709167210 */ /* 0x000fe40007f5e0ff */
[----:B------:R-:W-:-:S02]  /*0d00*/  IADD3.X R11, R15, UR15, RZ, P0, !PT ;  /* 0x0000000f0f0b7c10 */ /* 0x000fc400087fe4ff */
[----:B------:R-:W-:Y:S02]  /*0d10*/  F2FP.BF16.F32.PACK_AB R45, R40, R5 ;  /* 0x00000005282d723e */ /* 0x000fe400000010ff */
[----:B------:R-:W-:Y:S01]  /*0d20*/  IADD3.X R37, R43, UR11, RZ, P1, !PT ;  /* 0x0000000b2b257c10 */ /* 0x000fe20008ffe4ff */
[----:B------:R0:W-:Y:S01]  /*0d30*/  STG.E desc[UR12][R14.64], R31 ;  /* 0x0000001f0e007986 */ /* 0x0001e2000c10190c */
[----:B------:R-:W-:Y:S01]  /*0d40*/  FMUL R24, R35, UR9 ;  /* 0x0000000923187c20 */ /* 0x000fe20008400000 */
[----:B------:R-:W-:Y:S02]  /*0d50*/  FMUL R7, R34, UR9 ;  /* 0x0000000922077c20 */ /* 0x000fe40008400000 */
[----:B------:R1:W-:Y:S01]  /*0d60*/  STG.E desc[UR12][R10.64], R45 ;  /* 0x0000002d0a007986 */ /* 0x0003e2000c10190c */
[----:B------:R-:W-:Y:S02]  /*0d70*/  IMAD.X R23, R37, 0x1, R30, P2 ;  /* 0x0000000125177824 */ /* 0x000fe400010e061e */
[----:B------:R-:W-:Y:S01]  /*0d80*/  IMAD.U32 R30, RZ, RZ, UR8 ;  /* 0x00000008ff1e7e24 */ /* 0x000fe2000f8e00ff */
[----:B------:R-:W-:Y:S01]  /*0d90*/  F2FP.BF16.F32.PACK_AB R55, R7, R24 ;  /* 0x000000180737723e */ /* 0x000fe200000010ff */
[----:B0-----:R-:W-:-:S02]  /*0da0*/  IMAD.U32 R31, RZ, RZ, UR5 ;  /* 0x00000005ff1f7e24 */ /* 0x001fc4000f8e00ff */
[----:B-1----:R-:W-:Y:S01]  /*0db0*/  VIADD R11, R27, 0x1e ;  /* 0x0000001e1b0b7836 */ /* 0x002fe20000000000 */
[----:B------:R-:W-:Y:S01]  /*0dc0*/  IADD3 R12, P0, R22, UR14, RZ ;  /* 0x0000000e160c7c10 */ /* 0x000fe2000ff1e0ff */
[----:B------:R-:W-:Y:S01]  /*0dd0*/  IMAD.WIDE.U32 R30, R39, UR16, R30 ;  /* 0x00000010271e7c25 */ /* 0x000fe2000f8e001e */
[----:B------:R-:W-:Y:S02]  /*0de0*/  FMNMX R41, RZ, |R41|, !PT ;  /* 0x40000029ff297209 */ /* 0x000fe40007800000 */
[----:B------:R-:W-:Y:S01]  /*0df0*/  LOP3.LUT R11, R11, 0x1f, RZ, 0xc0, !PT ;  /* 0x0000001f0b0b7812 */ /* 0x000fe200078ec0ff */
[----:B------:R-:W-:Y:S01]  /*0e00*/  FMUL R15, R25, UR9 ;  /* 0x00000009190f7c20 */ /* 0x000fe20008400000 */
[----:B------:R-:W-:Y:S01]  /*0e10*/  FMUL R14, R42, UR9 ;  /* 0x000000092a0e7c20 */ /* 0x000fe20008400000 */
[----:B------:R0:W-:Y:S01]  /*0e20*/  STG.E desc[UR12][R22.64], R55 ;  /* 0x0000003716007986 */ /* 0x0001e2000c10190c */
[----:B------:R-:W-:Y:S02]  /*0e30*/  IADD3.X R13, R23, UR15, RZ, P0, !PT ;  /* 0x0000000f170d7c10 */ /* 0x000fe400087fe4ff */
[----:B------:R-:W-:-:S02]  /*0e40*/  IADD3 R31, R33, R31, RZ ;  /* 0x0000001f211f7210 */ /* 0x000fc40007ffe0ff */
[----:B------:R-:W-:Y:S01]  /*0e50*/  FMNMX R41, |R38|, R41, !PT ;  /* 0x0000002926297209 */ /* 0x000fe20007800200 */
[----:B------:R-:W-:Y:S01]  /*0e60*/  IMAD.U32 R33, RZ, RZ, UR16 ;  /* 0x00000010ff217e24 */ /* 0x000fe2000f8e00ff */
[----:B------:R-:W-:Y:S02]  /*0e70*/  F2FP.BF16.F32.PACK_AB R59, R14, R15 ;  /* 0x0000000f0e3b723e */ /* 0x000fe400000010ff */
[----:B0-----:R-:W-:Y:S02]  /*0e80*/  IADD3 R22, P0, R11, R30, RZ ;  /* 0x0000001e0b167210 */ /* 0x001fe40007f1e0ff */
[----:B------:R-:W-:-:S03]  /*0e90*/  FMNMX R41, |R32|, R41, !PT ;  /* 0x0000002920297209 */ /* 0x000fc60007800200 */
[----:B------:R-:W-:Y:S01]  /*0ea0*/  IMAD.X R23, RZ, RZ, R31, P0 ;  /* 0x000000ffff177224 */ /* 0x000fe200000e061f */
[----:B------:R-:W-:Y:S01]  /*0eb0*/  FMNMX R36, |R36|, R41, !PT ;  /* 0x0000002924247209 */ /* 0x000fe20007800200 */
[----:B------:R0:W-:Y:S01]  /*0ec0*/  STG.E desc[UR12][R12.64], R59 ;  /* 0x0000003b0c007986 */ /* 0x0001e2000c10190c */
[----:B------:R-:W-:Y:S02]  /*0ed0*/  IMAD.WIDE.U32 R32, R33, 0x3, R22 ;  /* 0x0000000321207825 */ /* 0x000fe400078e0016 */
[----:B------:R-:W-:Y:S02]  /*0ee0*/  FMNMX R35, |R35|, R36, !PT ;  /* 0x0000002423237209 */ /* 0x000fe40007800200 */
[----:B------:R-:W-:Y:S01]  /*0ef0*/  VIADD R10, R33, UR7 ;  /* 0x00000007210a7c36 */ /* 0x000fe20008000000 */
[----:B------:R-:W-:Y:S01]  /*0f00*/  LEA R54, P0, R32, R57, 0x2 ;  /* 0x0000003920367211 */ /* 0x000fe200078010ff */
[----:B0-----:R-:W-:Y:S02]  /*0f10*/  IMAD.U32 R12, RZ, RZ, UR10 ;  /* 0x0000000aff0c7e24 */ /* 0x001fe4000f8e00ff */
[----:B------:R-:W-:Y:S01]  /*0f20*/  IMAD.U32 R13, RZ, RZ, UR11 ;  /* 0x0000000bff0d7e24 */ /* 0x000fe2000f8e00ff */
[----:B------:R-:W-:Y:S01]  /*0f30*/  FMNMX R36, |R34|, R35, !PT ;  /* 0x0000002322247209 */ /* 0x000fe20007800200 */
[----:B------:R-:W-:Y:S01]  /*0f40*/  IMAD.WIDE.U32 R12, R39, UR4, R12 ;  /* 0x00000004270c7c25 */ /* 0x000fe2000f8e000c */
[----:B------:R-:W-:-:S03]  /*0f50*/  LEA.HI.X R55, R32, R49, R10, 0x2, P0 ;  /* 0x0000003120377211 */ /* 0x000fc600000f140a */
[----:B------:R-:W-:Y:S01]  /*0f60*/  IMAD.IADD R53, R53, 0x1, R13 ;  /* 0x0000000135357824 */ /* 0x000fe200078e020d */
[-C--:B------:R-:W-:Y:S01]  /*0f70*/  IADD3 R32, P0, R11, R12.reuse, RZ ;  /* 0x0000000c0b207210 */ /* 0x080fe20007f1e0ff */
[----:B------:R-:W-:Y:S01]  /*0f80*/  VIADD R13, R27, 0x1d ;  /* 0x0000001d1b0d7836 */ /* 0x000fe20000000000 */
[----:B------:R-:W-:Y:S01]  /*0f90*/  IADD3 R41, P3, R4, R12, RZ ;  /* 0x0000000c04297210 */ /* 0x000fe20007f7e0ff */
[--C-:B-----5:R-:W-:Y:S01]  /*0fa0*/  HADD2.F32 R4, -RZ, R21.reuse.H0_H0 ;  /* 0x20000015ff047230 */ /* 0x120fe20000004100 */
[----:B------:R-:W-:Y:S01]  /*0fb0*/  FMNMX R27, |R25|, R36, !PT ;  /* 0x00000024191b7209 */ /* 0x000fe20007800200 */
[----:B------:R-:W-:Y:S01]  /*0fc0*/  IMAD.X R33, RZ, RZ, R53, P0 ;  /* 0x000000ffff217224 */ /* 0x000fe200000e0635 */
[----:B------:R-:W-:Y:S02]  /*0fd0*/  IADD3 R10, P0, R12, UR10, RZ ;  /* 0x0000000a0c0a7c10 */ /* 0x000fe4000ff1e0ff */
[----:B------:R-:W-:Y:S01]  /*0fe0*/  FMNMX R42, |R42|, R27, !PT ;  /* 0x0000001b2a2a7209 */ /* 0x000fe20007800200 */
[----:B------:R-:W-:Y:S01]  /*0ff0*/  HADD2.F32 R27, -RZ, R21.H1_H1 ;  /* 0x30000015ff1b7230 */ /* 0x000fe20000004100 */
[----:B------:R-:W-:Y:S01]  /*1000*/  FSET.BF.GT.AND R12, R4, RZ, PT ;  /* 0x000000ff040c720a */ /* 0x000fe20003804000 */
[----:B------:R-:W-:Y:S01]  /*1010*/  HADD2.F32 R21, -RZ, R19.H0_H0 ;  /* 0x20000013ff157230 */ /* 0x000fe20000004100 */
[----:B------:R-:W-:Y:S01]  /*1020*/  FMNMX R48, RZ, R4, !PT ;  /* 0x00000004ff307209 */ /* 0x000fe20007800000 */
[----:B------:R-:W-:Y:S01]  /*1030*/  HADD2.F32 R59, -RZ, R17.H0_H0 ;  /* 0x20000011ff3b7230 */ /* 0x000fe20000004100 */
[----:B------:R-:W-:Y:S01]  /*1040*/  FSET.BF.GT.AND R4, R27, RZ, PT ;  /* 0x000000ff1b04720a */ /* 0x000fe20003804000 */
[----:B------:R-:W-:-:S02]  /*1050*/  HADD2.F32 R19, -RZ, R19.H1_H1 ;  /* 0x30000013ff137230 */ /* 0x000fc40000004100 */
[----:B------:R-:W-:Y:S01]  /*1060*/  FMUL R12, R12, R21 ;  /* 0x000000150c0c7220 */ /* 0x000fe20000400000 */
[----:B------:R-:W-:Y:S01]  /*1070*/  FMUL R48, R21, R48 ;  /* 0x0000003015307220 */ /* 0x000fe20000400000 */
[----:B------:R-:W-:Y:S02]  /*1080*/  HADD2.F32 R21, -RZ, R17.H1_H1 ;  /* 0x30000011ff157230 */ /* 0x000fe40000004100 */
[----:B------:R-:W-:Y:S01]  /*1090*/  FMUL R59, R12, R59 ;  /* 0x0000003b0c3b7220 */ /* 0x000fe20000400000 */
[----:B------:R-:W-:Y:S01]  /*10a0*/  FMUL R4, R4, R19 ;  /* 0x0000001304047220 */ /* 0x000fe20000400000 */
[----:B------:R-:W-:Y:S02]  /*10b0*/  HADD2.F32 R12, -RZ, R3.H0_H0 ;  /* 0x20000003ff0c7230 */ /* 0x000fe40000004100 */
[----:B------:R-:W-:Y:S02]  /*10c0*/  IMAD.U32 R35, RZ, RZ, UR4 ;  /* 0x00000004ff237e24 */ /* 0x000fe4000f8e00ff */
[----:B------:R-:W-:Y:S01]  /*10d0*/  FMUL R21, R4, R21 ;  /* 0x0000001504157220 */ /* 0x000fe20000400000 */
[----:B------:R-:W-:Y:S01]  /*10e0*/  HADD2.F32 R17, -RZ, R6.H0_H0 ;  /* 0x20000006ff117230 */ /* 0x000fe20000004100 */
[----:B------:R-:W-:Y:S01]  /*10f0*/  FSET.BF.GT.AND R4, R12, RZ, PT ;  /* 0x000000ff0c04720a */ /* 0x000fe20003804000 */
[----:B------:R-:W-:Y:S01]  /*1100*/  IMAD.WIDE.U32 R34, R35, 0x3, R32 ;  /* 0x0000000323227825 */ /* 0x000fe200078e0020 */
[----:B------:R-:W-:-:S03]  /*1110*/  FMNMX R12, RZ, R12, !PT ;  /* 0x0000000cff0c7209 */ /* 0x000fc60007800000 */
[----:B------:R-:W-:Y:S01]  /*1120*/  FMUL R4, R4, R17 ;  /* 0x0000001104047220 */ /* 0x000fe20000400000 */
[----:B------:R-:W-:Y:S01]  /*1130*/  IADD3 R25, R35, UR6, RZ ;  /* 0x0000000623197c10 */ /* 0x000fe2000fffe0ff */
[----:B------:R-:W-:Y:S01]  /*1140*/  FMUL R12, R17, R12 ;  /* 0x0000000c110c7220 */ /* 0x000fe20000400000 */
[--C-:B------:R-:W-:Y:S02]  /*1150*/  HADD2.F32 R17, -RZ, R8.reuse.H0_H0 ;  /* 0x20000008ff117230 */ /* 0x100fe40000004100 */
[C---:B------:R-:W-:Y:S01]  /*1160*/  SHF.L.U64.HI R25, R34.reuse, 0x2, R25 ;  /* 0x0000000222197819 */ /* 0x040fe20000010219 */
[----:B------:R-:W-:Y:S02]  /*1170*/  IMAD.SHL.U32 R45, R34, 0x4, RZ ;  /* 0x00000004222d7824 */ /* 0x000fe400078e00ff */
[----:B------:R-:W-:Y:S02]  /*1180*/  HADD2.F32 R34, -RZ, R8.H1_H1 ;  /* 0x30000008ff227230 */ /* 0x000fe40000004100 */
[----:B------:R-:W-:Y:S01]  /*1190*/  FMUL R8, R4, R17 ;  /* 0x0000001104087220 */ /* 0x000fe20000400000 */
[----:B------:R-:W-:Y:S01]  /*11a0*/  IADD3 R4, P5, R22, UR8, RZ ;  /* 0x0000000816047c10 */ /* 0x000fe2000ffbe0ff */
[----:B------:R-:W-:Y:S01]  /*11b0*/  HADD2.F32 R3, -RZ, R3.H1_H1 ;  /* 0x30000003ff037230 */ /* 0x000fe20000004100 */
[----:B------:R-:W-:-:S02]  /*11c0*/  FMNMX R46, RZ, R27, !PT ;  /* 0x0000001bff2e7209 */ /* 0x000fc40007800000 */
[----:B------:R-:W-:Y:S01]  /*11d0*/  IADD3.X R23, R23, UR5, RZ, P5, !PT ;  /* 0x0000000517177c10 */ /* 0x000fe2000affe4ff */
[----:B------:R-:W-:Y:S01]  /*11e0*/  HADD2.F32 R6, -RZ, R6.H1_H1 ;  /* 0x30000006ff067230 */ /* 0x000fe20000004100 */
[----:B------:R-:W-:Y:S02]  /*11f0*/  LEA R22, P5, R4, R57, 0x2 ;  /* 0x0000003904167211 */ /* 0x000fe400078a10ff */
[----:B------:R-:W-:Y:S01]  /*1200*/  IADD3 R35, P4, R32, UR10, RZ ;  /* 0x0000000a20237c10 */ /* 0x000fe2000ff9e0ff */
[----:B------:R-:W-:Y:S01]  /*1210*/  FMUL R46, R19, R46 ;  /* 0x0000002e132e7220 */ /* 0x000fe20000400000 */
[----:B------:R-:W-:Y:S01]  /*1220*/  LEA.HI.X R23, R4, R49, R23, 0x2, P5 ;  /* 0x0000003104177211 */ /* 0x000fe200028f1417 */
[----:B------:R-:W-:Y:S01]  /*1230*/  IMAD.X R52, RZ, RZ, R53, P3 ;  /* 0x000000ffff347224 */ /* 0x000fe200018e0635 */
[----:B------:R-:W-:Y:S01]  /*1240*/  FSET.BF.GT.AND R19, R3, RZ, PT ;  /* 0x000000ff0313720a */ /* 0x000fe20003804000 */
[----:B------:R-:W-:Y:S01]  /*1250*/  IMAD.SHL.U32 R58, R41, 0x4, RZ ;  /* 0x00000004293a7824 */ /* 0x000fe200078e00ff */
[----:B------:R-:W-:Y:S01]  /*1260*/  IADD3.X R4, R33, UR11, RZ, P4, !PT ;  /* 0x0000000b21047c10 */ /* 0x000fe2000a7fe4ff */
[----:B------:R0:W2:Y:S02]  /*1270*/  LDG.E R27, desc[UR12][R54.64] ;  /* 0x0000000c361b7981 */ /* 0x0000a4000c1e1900 */
[----:B------:R-:W-:Y:S01]  /*1280*/  FMUL R19, R19, R6 ;  /* 0x0000000613137220 */ /* 0x000fe20000400000 */
[C---:B------:R-:W-:Y:S01]  /*1290*/  SHF.L.U64.HI R4, R35.reuse, 0x2, R4 ;  /* 0x0000000223047819 */ /* 0x040fe20000010204 */
[----:B------:R-:W-:Y:S01]  /*12a0*/  IMAD.SHL.U32 R35, R35, 0x4, RZ ;  /* 0x0000000423237824 */ /* 0x000fe200078e00ff */
[----:B------:R-:W3:Y:S01]  /*12b0*/  LDG.E R22, desc[UR12][R22.64] ;  /* 0x0000000c16167981 */ /* 0x000ee2000c1e1900 */
[----:B------:R-:W-:-:S03]  /*12c0*/  FMUL R17, R19, R34 ;  /* 0x0000002213117220 */ /* 0x000fc60000400000 */
[C---:B------:R-:W-:Y:S02]  /*12d0*/  IADD3 R38, P4, R35.reuse, R56, RZ ;  /* 0x0000003823267210 */ /* 0x040fe40007f9e0ff */
[----:B------:R-:W-:-:S03]  /*12e0*/  IADD3 R34, P5, R35, R50, RZ ;  /* 0x0000003223227210 */ /* 0x000fc60007fbe0ff */
[C-C-:B------:R-:W-:Y:S02]  /*12f0*/  IMAD.X R39, R4.reuse, 0x1, R51.reuse, P4 ;  /* 0x0000000104277824 */ /* 0x140fe400020e0633 */
[----:B------:R-:W-:Y:S01]  /*1300*/  IMAD.X R35, R4, 0x1, R26, P5 ;  /* 0x0000000104237824 */ /* 0x000fe200028e061a */
[C---:B------:R-:W-:Y:S02]  /*1310*/  IADD3 R44, P4, R45.reuse, R56, RZ ;  /* 0x000000382d2c7210 */ /* 0x040fe40007f9e0ff */
[----:B------:R1:W4:Y:S01]  /*1320*/  LDG.E R19, desc[UR12][R38.64] ;  /* 0x0000000c26137981 */ /* 0x000322000c1e1900 */
[----:B------:R-:W-:Y:S02]  /*1330*/  IADD3 R32, P5, R45, R50, RZ ;  /* 0x000000322d207210 */ /* 0x000fe40007fbe0ff */
[----:B0-----:R-:W-:Y:S01]  /*1340*/  FMNMX R54, R42, |R59|, !PT ;  /* 0x4000003b2a367209 */ /* 0x001fe20007800000 */
[----:B------:R0:W5:Y:S01]  /*1350*/  LDG.E R4, desc[UR12][R34.64] ;  /* 0x0000000c22047981 */ /* 0x000162000c1e1900 */
[----:B------:R-:W-:Y:S01]  /*1360*/  SHF.L.U64.HI R52, R41, 0x2, R52 ;  /* 0x0000000229347819 */ /* 0x000fe20000010234 */
[----:B------:R-:W-:Y:S01]  /*1370*/  FMUL R42, R59, UR9 ;  /* 0x000000093b2a7c20 */ /* 0x000fe20008400000 */
[----:B-1----:R-:W-:Y:S01]  /*1380*/  FMUL R39, R21, UR9 ;  /* 0x0000000915277c20 */ /* 0x002fe20008400000 */
[----:B0-----:R-:W-:Y:S01]  /*1390*/  IADD3 R34, P3, R58, R18, RZ ;  /* 0x000000123a227210 */ /* 0x001fe20007f7e0ff */
[----:B------:R-:W-:Y:S01]  /*13a0*/  IMAD.X R45, R25, 0x1, R51, P4 ;  /* 0x00000001192d7824 */ /* 0x000fe200020e0633 */
[----:B------:R-:W-:Y:S01]  /*13b0*/  FMNMX R41, |R21|, R54, !PT ;  /* 0x0000003615297209 */ /* 0x000fe20007800200 */
[----:B------:R-:W-:Y:S01]  /*13c0*/  IMAD.X R33, R25, 0x1, R26, P5 ;  /* 0x0000000119217824 */ /* 0x000fe200028e061a */
[----:B------:R-:W-:Y:S01]  /*13d0*/  F2FP.BF16.F32.PACK_AB R21, R39, R42 ;  /* 0x0000002a2715723e */ /* 0x000fe200000010ff */
[----:B------:R-:W-:Y:S01]  /*13e0*/  IMAD.X R35, R52, 0x1, R43, P3 ;  /* 0x0000000134237824 */ /* 0x000fe200018e062b */
[----:B------:R-:W-:Y:S01]  /*13f0*/  IADD3 R54, P3, R34, UR14, RZ ;  /* 0x0000000e22367c10 */ /* 0x000fe2000ff7e0ff */
[----:B------:R0:W2:Y:S01]  /*1400*/  LDG.E R36, desc[UR12][R44.64] ;  /* 0x0000000c2c247981 */ /* 0x0000a2000c1e1900 */
[----:B------:R-:W-:Y:S01]  /*1410*/  FMUL R23, R8, UR9 ;  /* 0x0000000908177c20 */ /* 0x000fe20008400000 */
[----:B------:R-:W-:-:S02]  /*1420*/  FMUL R38, R17, UR9 ;  /* 0x0000000911267c20 */ /* 0x000fc40008400000 */
[----:B------:R1:W2:Y:S01]  /*1430*/  LDG.E R25, desc[UR12][R32.64] ;  /* 0x0000000c20197981 */ /* 0x0002a2000c1e1900 */
[----:B------:R-:W-:-:S03]  /*1440*/  IADD3.X R55, R35, UR15, RZ, P3, !PT ;  /* 0x0000000f23377c10 */ /* 0x000fc60009ffe4ff */
[----:B------:R1:W-:Y:S01]  /*1450*/  STG.E desc[UR12][R34.64], R21 ;  /* 0x0000001522007986 */ /* 0x0003e2000c10190c */
[----:B------:R-:W-:Y:S01]  /*1460*/  LOP3.LUT R13, R13, 0x1f, RZ, 0xc0, !PT ;  /* 0x0000001f0d0d7812 */ /* 0x000fe200078ec0ff */
[----:B0-----:R-:W-:Y:S01]  /*1470*/  FMUL R44, R48, UR9 ;  /* 0x00000009302c7c20 */ /* 0x001fe20008400000 */
[----:B------:R-:W-:Y:S02]  /*1480*/  F2FP.BF16.F32.PACK_AB R59, R38, R23 ;  /* 0x00000017263b723e */ /* 0x000fe400000010ff */
[----:B-1----:R-:W-:Y:S01]  /*1490*/  IADD3 R32, P3, R58, R9, RZ ;  /* 0x000000093a207210 */ /* 0x002fe20007f7e0ff */
[----:B------:R-:W-:Y:S01]  /*14a0*/  FMUL R21, R46, UR9 ;  /* 0x000000092e157c20 */ /* 0x000fe20008400000 */
[----:B------:R-:W-:Y:S02]  /*14b0*/  IADD3 R30, P1, P2, R13, UR8, R30 ;  /* 0x000000080d1e7c10 */ /* 0x000fe4000fa3e01e */
[----:B------:R-:W-:Y:S02]  /*14c0*/  IADD3.X R33, R52, R37, RZ, P3, !PT ;  /* 0x0000002534217210 */ /* 0x000fe40001ffe4ff */
[----:B------:R-:W-:-:S02]  /*14d0*/  F2FP.BF16.F32.PACK_AB R61, R21, R44 ;  /* 0x0000002c153d723e */ /* 0x000fc400000010ff */
[----:B------:R-:W-:Y:S01]  /*14e0*/  IADD3 R34, P3, R32, UR14, RZ ;  /* 0x0000000e20227c10 */ /* 0x000fe2000ff7e0ff */
[----:B------:R0:W-:Y:S01]  /*14f0*/  STG.E desc[UR12][R54.64], R59 ;  /* 0x0000003b36007986 */ /* 0x0001e2000c10190c */
[----:B------:R-:W-:Y:S02]  /*1500*/  IADD3.X R31, RZ, UR5, R31, P1, P2 ;  /* 0x00000005ff1f7c10 */ /* 0x000fe40008fe441f */
[----:B------:R-:W-:Y:S01]  /*1510*/  IADD3.X R35, R33, UR15, RZ, P3, !PT ;  /* 0x0000000f21237c10 */ /* 0x000fe20009ffe4ff */
[----:B------:R1:W-:Y:S01]  /*1520*/  STG.E desc[UR12][R32.64], R61 ;  /* 0x0000003d20007986 */ /* 0x0003e2000c10190c */
[----:B------:R-:W-:Y:S02]  /*1530*/  IADD3 R52, P1, R30, UR8, RZ ;  /* 0x000000081e347c10 */ /* 0x000fe4000ff3e0ff */
[----:B------:R-:W-:Y:S02]  /*1540*/  FMNMX R45, RZ, R3, !PT ;  /* 0x00000003ff2d7209 */ /* 0x000fe40007800000 */
[----:B0-----:R-:W-:Y:S01]  /*1550*/  IADD3.X R54, R31, UR5, RZ, P1, !PT ;  /* 0x000000051f367c10 */ /* 0x001fe20008ffe4ff */
[----:B-1----:R-:W-:Y:S01]  /*1560*/  IMAD.U32 R33, RZ, RZ, UR16 ;  /* 0x00000010ff217e24 */ /* 0x002fe2000f8e00ff */
[----:B------:R-:W-:Y:S01]  /*1570*/  LEA R58, P1, R52, R57, 0x2 ;  /* 0x00000039343a7211 */ /* 0x000fe200078210ff */
[----:B------:R-:W-:-:S02]  /*1580*/  FMUL R45, R6, R45 ;  /* 0x0000002d062d7220 */ /* 0x000fc40000400000 */
[----:B------:R-:W-:Y:S01]  /*1590*/  IMAD.WIDE.U32 R30, R33, 0x3, R30 ;  /* 0x00000003211e7825 */ /* 0x000fe200078e001e */
[----:B------:R-:W-:-:S03]  /*15a0*/  LEA.HI.X R59, R52, R49, R54, 0x2, P1 ;  /* 0x00000031343b7211 */ /* 0x000fc600008f1436 */
[----:B------:R-:W-:Y:S01]  /*15b0*/  FMUL R3, R12, UR9 ;  /* 0x000000090c037c20 */ /* 0x000fe20008400000 */
[----:B------:R-:W-:Y:S01]  /*15c0*/  FMUL R6, R45, UR9 ;  /* 0x000000092d067c20 */ /* 0x000fe20008400000 */
[----:B------:R-:W-:Y:S01]  /*15d0*/  VIADD R31, R31, UR7 ;  /* 0x000000071f1f7c36 */ /* 0x000fe20008000000 */
[C---:B------:R-:W-:Y:S02]  /*15e0*/  LEA R32, P1, R30.reuse, R57, 0x2 ;  /* 0x000000391e207211 */ /* 0x040fe400078210ff */
[----:B------:R-:W-:Y:S02]  /*15f0*/  IADD3.X R53, R53, UR11, RZ, P0, !PT ;  /* 0x0000000b35357c10 */ /* 0x000fe400087fe4ff */
[----:B------:R-:W-:Y:S02]  /*1600*/  LEA.HI.X R33, R30, R49, R31, 0x2, P1 ;  /* 0x000000311e217211 */ /* 0x000fe400008f141f */
[----:B------:R-:W-:Y:S02]  /*1610*/  F2FP.BF16.F32.PACK_AB R55, R6, R3 ;  /* 0x000000030637723e */ /* 0x000fe400000010ff */
[----:B------:R-:W-:-:S03]  /*1620*/  IADD3 R30, P0, R13, R10, RZ ;  /* 0x0000000a0d1e7210 */ /* 0x000fc60007f1e0ff */
[----:B------:R0:W-:Y:S02]  /*1630*/  STG.E desc[UR12][R34.64], R55 ;  /* 0x0000003722007986 */ /* 0x0001e4000c10190c */
[----:B------:R-:W-:Y:S02]  /*1640*/  IMAD.X R31, RZ, RZ, R53, P0 ;  /* 0x000000ffff1f7224 */ /* 0x000fe400000e0635 */
[----:B------:R1:W2:Y:S04]  /*1650*/  LDG.E R52, desc[UR12][R32.64] ;  /* 0x0000000c20347981 */ /* 0x0002a8000c1e1900 */
[----:B------:R1:W2:Y:S01]  /*1660*/  LDG.E R49, desc[UR12][R58.64] ;  /* 0x0000000c3a317981 */ /* 0x0002a2000c1e1900 */
[----:B0-----:R-:W-:Y:S01]  /*1670*/  IADD3 R55, P0, R30, UR10, RZ ;  /* 0x0000000a1e377c10 */ /* 0x001fe2000ff1e0ff */
[----:B-1----:R-:W-:-:S03]  /*1680*/  IMAD.U32 R33, RZ, RZ, UR4 ;  /* 0x00000004ff217e24 */ /* 0x002fc6000f8e00ff */
[----:B------:R-:W-:Y:S01]  /*1690*/  IADD3.X R54, R31, UR11, RZ, P0, !PT ;  /* 0x0000000b1f367c10 */ /* 0x000fe200087fe4ff */
[----:B------:R-:W-:Y:S01]  /*16a0*/  ULDC.64 UR10, c[0x0][0x250] ;  /* 0x00009400000a7ab9 */ /* 0x000fe20000000a00 */
[----:B------:R-:W-:Y:S02]  /*16b0*/  IMAD.WIDE.U32 R30, R33, 0x3, R30 ;  /* 0x00000003211e7825 */ /* 0x000fe400078e001e */
[C---:B------:R-:W-:Y:S02]  /*16c0*/  SHF.L.U64.HI R54, R55.reuse, 0x2, R54 ;  /* 0x0000000237367819 */ /* 0x040fe40000010236 */
[----:B------:R-:W-:Y:S02]  /*16d0*/  IMAD.SHL.U32 R55, R55, 0x4, RZ ;  /* 0x0000000437377824 */ /* 0x000fe400078e00ff */
[----:B------:R-:W-:Y:S01]  /*16e0*/  VIADD R31, R31, UR6 ;  /* 0x000000061f1f7c36 */ /* 0x000fe20008000000 */
[----:B------:R-:W-:Y:S01]  /*16f0*/  FMNMX R8, |R8|, R41, !PT ;  /* 0x0000002908087209 */ /* 0x000fe20007800200 */
[----:B------:R-:W-:Y:S01]  /*1700*/  IMAD.SHL.U32 R59, R30, 0x4, RZ ;  /* 0x000000041e3b7824 */ /* 0x000fe200078e00ff */
[----:B------:R-:W-:Y:S01]  /*1710*/  IADD3 R34, P0, R55, R56, RZ ;  /* 0x0000003837227210 */ /* 0x000fe20007f1e0ff */
[----:B------:R-:W-:Y:S01]  /*1720*/  IMAD R2, R2, UR10, RZ ;  /* 0x0000000a02027c24 */ /* 0x000fe2000f8e02ff */
[----:B------:R-:W-:Y:S01]  /*1730*/  SHF.L.U64.HI R58, R30, 0x2, R31 ;  /* 0x000000021e3a7819 */ /* 0x000fe2000001021f */
[----:B------:R-:W-:Y:S01]  /*1740*/  IMAD.WIDE.U32 R28, R47, UR10, R28 ;  /* 0x0000000a2f1c7c25 */ /* 0x000fe2000f8e001c */
[----:B------:R-:W-:-:S03]  /*1750*/  ULDC.64 UR6, c[0x0][0x228] ;  /* 0x00008a0000067ab9 */ /* 0x000fc60000000a00 */
[----:B------:R-:W-:Y:S01]  /*1760*/  IMAD.X R35, R54, 0x1, R51, P0 ;  /* 0x0000000136237824 */ /* 0x000fe200000e0633 */
[----:B------:R-:W-:-:S04]  /*1770*/  IADD3 R30, P0, R59, R56, RZ ;  /* 0x000000383b1e7210 */ /* 0x000fc80007f1e0ff */
[----:B------:R0:W2:Y:S01]  /*1780*/  LDG.E R57, desc[UR12][R34.64] ;  /* 0x0000000c22397981 */ /* 0x0000a2000c1e1900 */
[----:B------:R-:W-:Y:S01]  /*1790*/  IMAD.X R31, R58, 0x1, R51, P0 ;  /* 0x000000013a1f7824 */ /* 0x000fe200000e0633 */
[----:B------:R-:W-:-:S04]  /*17a0*/  IADD3 R32, P0, R55, R50, RZ ;  /* 0x0000003237207210 */ /* 0x000fc80007f1e0ff */
[----:B------:R-:W-:Y:S01]  /*17b0*/  IADD3.X R33, R54, R26, RZ, P0, !PT ;  /* 0x0000001a36217210 */ /* 0x000fe200007fe4ff */
[----:B------:R1:W2:Y:S04]  /*17c0*/  LDG.E R30, desc[UR12][R30.64] ;  /* 0x0000000c1e1e7981 */ /* 0x0002a8000c1e1900 */
[----:B------:R1:W2:Y:S01]  /*17d0*/  LDG.E R32, desc[UR12][R32.64] ;  /* 0x0000000c20207981 */ /* 0x0002a2000c1e1900 */
[----:B0-----:R-:W-:-:S05]  /*17e0*/  IADD3 R34, P0, R59, R50, RZ ;  /* 0x000000323b227210 */ /* 0x001fca0007f1e0ff */
[----:B------:R-:W-:-:S05]  /*17f0*/  IMAD.X R35, R58, 0x1, R26, P0 ;  /* 0x000000013a237824 */ /* 0x000fca00000e061a */
[----:B------:R0:W2:Y:S01]  /*1800*/  LDG.E R50, desc[UR12][R34.64] ;  /* 0x0000000c22327981 */ /* 0x0000a2000c1e1900 */
[----:B------:R-:W-:-:S04]  /*1810*/  FMNMX R17, |R17|, R8, !PT ;  /* 0x0000000811117209 */ /* 0x000fc80007800200 */
[----:B------:R-:W-:-:S04]  /*1820*/  FMNMX R17, |R48|, R17, !PT ;  /* 0x0000001130117209 */ /* 0x000fc80007800200 */
[----:B-1----:R-:W-:Y:S02]  /*1830*/  FMNMX R31, |R46|, R17, !PT ;  /* 0x000000112e1f7209 */ /* 0x002fe40007800200 */
[----:B------:R-:W1:Y:S01]  /*1840*/  S2R R17, SR_TID.X ;  /* 0x0000000000117919 */ /* 0x000e620000002100 */
[----:B------:R-:W-:Y:S01]  /*1850*/  IMAD R47, R47, UR11, R2 ;  /* 0x0000000b2f2f7c24 */ /* 0x000fe2000f8e0202 */
[----:B------:R-:W-:-:S03]  /*1860*/  LEA R2, P0, R28, UR6, 0x7 ;  /* 0x000000061c027c11 */ /* 0x000fc6000f8038ff */
[----:B------:R-:W-:Y:S01]  /*1870*/  IMAD.IADD R29, R29, 0x1, R47 ;  /* 0x000000011d1d7824 */ /* 0x000fe200078e022f */
[----:B------:R-:W-:-:S04]  /*1880*/  FMNMX R8, |R12|, R31, !PT ;  /* 0x0000001f0c087209 */ /* 0x000fc80007800200 */
[----:B------:R-:W-:Y:S02]  /*1890*/  LEA.HI.X R12, R28, UR7, R29, 0x7, P0 ;  /* 0x000000071c0c7c11 */ /* 0x000fe400080f3c1d */
[----:B------:R-:W-:Y:S02]  /*18a0*/  IADD3 RZ, P0, R11, R10, RZ ;  /* 0x0000000a0bff7210 */ /* 0x000fe40007f1e0ff */
[----:B------:R-:W-:Y:S01]  /*18b0*/  FMNMX R45, |R45|, R8, !PT ;  /* 0x000000082d2d7209 */ /* 0x000fe20007800200 */
[----:B------:R-:W-:-:S06]  /*18c0*/  USHF.L.U32 UR6, UR4, 0x1, URZ ;  /* 0x0000000104067899 */ /* 0x000fcc000800063f */
[----:B------:R-:W-:Y:S02]  /*18d0*/  IMAD.U32 R33, RZ, RZ, UR6 ;  /* 0x00000006ff217e24 */ /* 0x000fe4000f8e00ff */
[----:B------:R-:W-:Y:S02]  /*18e0*/  IMAD.X R48, RZ, RZ, R53, P0 ;  /* 0x000000ffff307224 */ /* 0x000fe400000e0635 */
[--C-:B---3--:R-:W-:Y:S02]  /*18f0*/  HADD2.F32 R31, -RZ, R22.reuse.H1_H1 ;  /* 0x30000016ff1f7230 */ /* 0x108fe40000004100 */
[--C-:B----4-:R-:W-:Y:S02]  /*1900*/  HADD2.F32 R26, -RZ, R19.reuse.H0_H0 ;  /* 0x20000013ff1a7230 */ /* 0x110fe40000004100 */
[----:B------:R-:W-:Y:S02]  /*1910*/  HADD2.F32 R10, -RZ, R19.H1_H1 ;  /* 0x30000013ff0a7230 */ /* 0x000fe40000004100 */
[----:B------:R-:W-:Y:S01]  /*1920*/  HADD2.F32 R19, -RZ, R22.H0_H0 ;  /* 0x20000016ff137230 */ /* 0x000fe20000004100 */
[----:B------:R-:W-:Y:S01]  /*1930*/  FSET.BF.GT.AND R8, R26, RZ, PT ;  /* 0x000000ff1a08720a */ /* 0x000fe20003804000 */
[----:B-----5:R-:W-:Y:S01]  /*1940*/  HADD2.F32 R29, -RZ, R4.H0_H0 ;  /* 0x20000004ff1d7230 */ /* 0x020fe20000004100 */
[----:B------:R-:W-:-:S02]  /*1950*/  FMNMX R26, RZ, R26, !PT ;  /* 0x0000001aff1a7209 */ /* 0x000fc40007800000 */
[----:B------:R-:W-:Y:S01]  /*1960*/  FSET.BF.GT.AND R22, R10, RZ, PT ;  /* 0x000000ff0a16720a */ /* 0x000fe20003804000 */
[----:B------:R-:W-:Y:S01]  /*1970*/  FMUL R8, R8, R19 ;  /* 0x0000001308087220 */ /* 0x000fe20000400000 */
[----:B------:R-:W-:Y:S01]  /*1980*/  FMNMX R10, RZ, R10, !PT ;  /* 0x0000000aff0a7209 */ /* 0x000fe20007800000 */
[----:B------:R-:W-:Y:S02]  /*1990*/  FMUL R19, R19, R26 ;  /* 0x0000001a13137220 */ /* 0x000fe40000400000 */
[----:B------:R-:W-:Y:S01]  /*19a0*/  FMUL R26, R8, R29 ;  /* 0x0000001d081a7220 */ /* 0x000fe20000400000 */
[----:B------:R-:W-:Y:S02]  /*19b0*/  HADD2.F32 R29, -RZ, R4.H1_H1 ;  /* 0x30000004ff1d7230 */ /* 0x000fe40000004100 */
[----:B------:R-:W-:Y:S01]  /*19c0*/  FMUL R22, R22, R31 ;  /* 0x0000001f16167220 */ /* 0x000fe20000400000 */
[----:B------:R-:W-:Y:S01]  /*19d0*/  FMUL R10, R31, R10 ;  /* 0x0000000a1f0a7220 */ /* 0x000fe20000400000 */
[----:B--2---:R-:W-:Y:S01]  /*19e0*/  HADD2.F32 R28, -RZ, R36.H0_H0 ;  /* 0x20000024ff1c7230 */ /* 0x004fe20000004100 */
[----:B-1----:R-:W-:Y:S01]  /*19f0*/  SHF.R.U32.HI R4, RZ, 0x5, R17 ;  /* 0x00000005ff047819 */ /* 0x002fe20000011611 */
[----:B------:R-:W-:-:S03]  /*1a00*/  HADD2.F32 R31, -RZ, R27.H0_H0 ;  /* 0x2000001bff1f7230 */ /* 0x000fc60000004100 */
[----:B------:R-:W-:Y:S02]  /*1a10*/  FSET.BF.GT.AND R8, R28, RZ, PT ;  /* 0x000000ff1c08720a */ /* 0x000fe40003804000 */
[----:B------:R-:W-:Y:S01]  /*1a20*/  FMNMX R28, RZ, R28, !PT ;  /* 0x0000001cff1c7209 */ /* 0x000fe20007800000 */
[----:B------:R-:W-:Y:S01]  /*1a30*/  FMUL R46, R22, R29 ;  /* 0x0000001d162e7220 */ /* 0x000fe20000400000 */
[----:B------:R-:W-:Y:S02]  /*1a40*/  IMAD.SHL.U32 R22, R4, 0x8, RZ ;  /* 0x0000000804167824 */ /* 0x000fe400078e00ff */
[----:B------:R-:W-:Y:S01]  /*1a50*/  FMUL R8, R8, R31 ;  /* 0x0000001f08087220 */ /* 0x000fe20000400000 */
[----:B------:R-:W-:Y:S02]  /*1a60*/  HADD2.F32 R29, -RZ, R25.H0_H0 ;  /* 0x20000019ff1d7230 */ /* 0x000fe40000004100 */
[----:B------:R-:W-:Y:S01]  /*1a70*/  FMUL R31, R31, R28 ;  /* 0x0000001c1f1f7220 */ /* 0x000fe20000400000 */
[----:B------:R-:W-:Y:S01]  /*1a80*/  HADD2.F32 R28, -RZ, R36.H1_H1 ;  /* 0x30000024ff1c7230 */ /* 0x000fe20000004100 */
[----:B------:R-:W-:Y:S01]  /*1a90*/  LOP3.LUT R22, R22, 0x38, RZ, 0xc0, !PT ;  /* 0x0000003816167812 */ /* 0x000fe200078ec0ff */
[----:B------:R-:W-:-:S02]  /*1aa0*/  HADD2.F32 R41, -RZ, R27.H1_H1 ;  /* 0x3000001bff297230 */ /* 0x000fc40000004100 */
[----:B------:R-:W-:Y:S01]  /*1ab0*/  FMUL R29, R8, R29 ;  /* 0x0000001d081d7220 */ /* 0x000fe20000400000 */
[----:B------:R-:W-:Y:S01]  /*1ac0*/  FSET.BF.GT.AND R8, R28, RZ, PT ;  /* 0x000000ff1c08720a */ /* 0x000fe20003804000 */
[----:B------:R-:W-:Y:S02]  /*1ad0*/  IMAD R33, R22, UR4, R33 ;  /* 0x0000000416217c24 */ /* 0x000fe4000f8e0221 */
[----:B------:R-:W-:Y:S02]  /*1ae0*/  HADD2.F32 R25, -RZ, R25.H1_H1 ;  /* 0x30000019ff197230 */ /* 0x000fe40000004100 */
[----:B------:R-:W-:Y:S01]  /*1af0*/  FMUL R8, R8, R41 ;  /* 0x0000002908087220 */ /* 0x000fe20000400000 */
[----:B0-----:R-:W-:-:S03]  /*1b00*/  VIADD R34, R33, UR6 ;  /* 0x0000000621227c36 */ /* 0x001fc60008000000 */
[----:B------:R-:W-:Y:S01]  /*1b10*/  FMUL R8, R8, R25 ;  /* 0x0000001908087220 */ /* 0x000fe20000400000 */
[----:B------:R-:W-:Y:S01]  /*1b20*/  IMAD.IADD R25, R11, 0x1, R34 ;  /* 0x000000010b197824 */ /* 0x000fe200078e0222 */
[----:B------:R-:W-:-:S03]  /*1b30*/  FMNMX R27, R45, |R26|, !PT ;  /* 0x4000001a2d1b7209 */ /* 0x000fc60007800000 */
[C---:B------:R-:W-:Y:S01]  /*1b40*/  IMAD.SHL.U32 R45, R25.reuse, 0x4, RZ ;  /* 0x00000004192d7824 */ /* 0x040fe200078e00ff */
[----:B------:R-:W-:Y:S01]  /*1b50*/  SHF.L.U64.HI R48, R25, 0x2, R48 ;  /* 0x0000000219307819 */ /* 0x000fe20000010230 */
[----:B------:R-:W-:Y:S01]  /*1b60*/  FMUL R25, R26, UR9 ;  /* 0x000000091a197c20 */ /* 0x000fe20008400000 */
[C---:B------:R-:W-:Y:S02]  /*1b70*/  FMNMX R56, |R46|.reuse, R27, !PT ;  /* 0x0000001b2e387209 */ /* 0x040fe40007800200 */
[----:B------:R-:W-:Y:S01]  /*1b80*/  IADD3 R26, P0, R45, R18, RZ ;  /* 0x000000122d1a7210 */ /* 0x000fe20007f1e0ff */
[----:B------:R-:W-:Y:S01]  /*1b90*/  FMUL R46, R46, UR9 ;  /* 0x000000092e2e7c20 */ /* 0x000fe20008400000 */
[----:B------:R-:W-:Y:S01]  /*1ba0*/  FMUL R36, R29, UR9 ;  /* 0x000000091d247c20 */ /* 0x000fe20008400000 */
[----:B------:R-:W-:Y:S01]  /*1bb0*/  FMUL R33, R8, UR9 ;  /* 0x0000000908217c20 */ /* 0x000fe20008400000 */
[----:B------:R-:W-:Y:S02]  /*1bc0*/  IADD3.X R27, R48, R43, RZ, P0, !PT ;  /* 0x0000002b301b7210 */ /* 0x000fe400007fe4ff */
[----:B------:R-:W-:-:S02]  /*1bd0*/  FMNMX R28, RZ, R28, !PT ;  /* 0x0000001cff1c7209 */ /* 0x000fc40007800000 */
[----:B------:R-:W-:Y:S02]  /*1be0*/  IADD3 R34, P0, R26, UR14, RZ ;  /* 0x0000000e1a227c10 */ /* 0x000fe4000ff1e0ff */
[----:B------:R-:W-:Y:S01]  /*1bf0*/  F2FP.BF16.F32.PACK_AB R47, R46, R25 ;  /* 0x000000192e2f723e */ /* 0x000fe200000010ff */
[----:B------:R-:W-:Y:S01]  /*1c00*/  FMUL R41, R41, R28 ;  /* 0x0000001c29297220 */ /* 0x000fe20000400000 */
[----:B------:R-:W-:Y:S02]  /*1c10*/  IADD3.X R35, R27, UR15, RZ, P0, !PT ;  /* 0x0000000f1b237c10 */ /* 0x000fe400087fe4ff */
[----:B------:R-:W-:Y:S02]  /*1c20*/  F2FP.BF16.F32.PACK_AB R53, R33, R36 ;  /* 0x000000242135723e */ /* 0x000fe400000010ff */
[----:B------:R-:W-:Y:S01]  /*1c30*/  IADD3 R28, P0, R45, R9, RZ ;  /* 0x000000092d1c7210 */ /* 0x000fe20007f1e0ff */
[----:B------:R0:W-:Y:S01]  /*1c40*/  STG.E desc[UR12][R26.64], R47 ;  /* 0x0000002f1a007986 */ /* 0x0001e2000c10190c */
[----:B------:R-:W-:Y:S01]  /*1c50*/  FMNMX R51, |R29|, R56, !PT ;  /* 0x000000381d337209 */ /* 0x000fe20007800200 */
[----:B------:R-:W-:-:S02]  /*1c60*/  FMUL R45, R10, UR9 ;  /* 0x000000090a2d7c20 */ /* 0x000fc40008400000 */
[----:B------:R1:W-:Y:S01]  /*1c70*/  STG.E desc[UR12][R34.64], R53 ;  /* 0x0000003522007986 */ /* 0x0003e2000c10190c */
[----:B------:R-:W-:Y:S01]  /*1c80*/  IMAD.X R29, R48, 0x1, R37, P0 ;  /* 0x00000001301d7824 */ /* 0x000fe200000e0625 */
[----:B------:R-:W-:Y:S01]  /*1c90*/  FMNMX R48, |R8|, R51, !PT ;  /* 0x0000003308307209 */ /* 0x000fe20007800200 */
[----:B0-----:R-:W-:Y:S01]  /*1ca0*/  FMUL R47, R19, UR9 ;  /* 0x00000009132f7c20 */ /* 0x001fe20008400000 */
[----:B------:R-:W-:Y:S01]  /*1cb0*/  IADD3 R26, P0, R28, UR14, RZ ;  /* 0x0000000e1c1a7c10 */ /* 0x000fe2000ff1e0ff */
[----:B-1----:R-:W-:Y:S01]  /*1cc0*/  FMUL R34, R31, UR9 ;  /* 0x000000091f227c20 */ /* 0x002fe20008400000 */
[----:B------:R-:W-:Y:S02]  /*1cd0*/  FMUL R35, R41, UR9 ;  /* 0x0000000929237c20 */ /* 0x000fe40008400000 */
[----:B------:R-:W-:Y:S02]  /*1ce0*/  F2FP.BF16.F32.PACK_AB R59, R45, R47 ;  /* 0x0000002f2d3b723e */ /* 0x000fe400000010ff */
[----:B------:R-:W-:-:S02]  /*1cf0*/  IADD3.X R27, R29, UR15, RZ, P0, !PT ;  /* 0x0000000f1d1b7c10 */ /* 0x000fc400087fe4ff */
[----:B------:R-:W-:Y:S01]  /*1d00*/  F2FP.BF16.F32.PACK_AB R61, R35, R34 ;  /* 0x00000022233d723e */ /* 0x000fe200000010ff */
[----:B------:R-:W-:Y:S01]  /*1d10*/  STG.E desc[UR12][R28.64], R59 ;  /* 0x0000003b1c007986 */ /* 0x000fe2000c10190c */
[----:B------:R-:W-:Y:S01]  /*1d20*/  FMNMX R53, |R19|, R48, !PT ;  /* 0x0000003013357209 */ /* 0x000fe20007800200 */
[--C-:B------:R-:W-:Y:S02]  /*1d30*/  HADD2.F32 R48, -RZ, R49.reuse.H0_H0 ;  /* 0x20000031ff307230 */ /* 0x100fe40000004100 */
[----:B------:R0:W-:Y:S01]  /*1d40*/  STG.E desc[UR12][R26.64], R61 ;  /* 0x0000003d1a007986 */ /* 0x0001e2000c10190c */
[----:B------:R-:W-:Y:S01]  /*1d50*/  HADD2.F32 R49, -RZ, R49.H1_H1 ;  /* 0x30000031ff317230 */ /* 0x000fe20000004100 */
[----:B------:R-:W-:Y:S02]  /*1d60*/  IADD3 R8, P1, R55, R9, RZ ;  /* 0x0000000937087210 */ /* 0x000fe40007f3e0ff */
[----:B------:R-:W-:Y:S01]  /*1d70*/  FMNMX R58, |R10|, R53, !PT ;  /* 0x000000350a3a7209 */ /* 0x000fe20007800200 */
[----:B------:R-:W-:-:S02]  /*1d80*/  HADD2.F32 R51, -RZ, R57.H0_H0 ;  /* 0x20000039ff337230 */ /* 0x000fc40000004100 */
[----:B------:R-:W-:-:S05]  /*1d90*/  HADD2.F32 R57, -RZ, R57.H1_H1 ;  /* 0x30000039ff397230 */ /* 0x000fca0000004100 */
[----:B0-----:R-:W-:Y:S02]  /*1da0*/  FSET.BF.GT.AND R26, R57, RZ, PT ;  /* 0x000000ff391a720a */ /* 0x001fe40003804000 */
[----:B------:R-:W-:Y:S01]  /*1db0*/  FSET.BF.GT.AND R9, R51, RZ, PT ;  /* 0x000000ff3309720a */ /* 0x000fe20003804000 */
[--C-:B------:R-:W-:Y:S02]  /*1dc0*/  HADD2.F32 R29, -RZ, R32.reuse.H1_H1 ;  /* 0x30000020ff1d7230 */ /* 0x100fe40000004100 */
[----:B------:R-:W-:Y:S01]  /*1dd0*/  FMUL R26, R26, R49 ;  /* 0x000000311a1a7220 */ /* 0x000fe20000400000 */
[----:B------:R-:W-:Y:S02]  /*1de0*/  HADD2.F32 R28, -RZ, R32.H0_H0 ;  /* 0x20000020ff1c7230 */ /* 0x000fe40000004100 */
[----:B------:R-:W-:Y:S01]  /*1df0*/  FMUL R9, R9, R48 ;  /* 0x0000003009097220 */ /* 0x000fe20000400000 */
[----:B------:R-:W-:Y:S01]  /*1e00*/  FMUL R29, R26, R29 ;  /* 0x0000001d1a1d7220 */ /* 0x000fe20000400000 */
[----:B------:R-:W-:Y:S01]  /*1e10*/  FMNMX R26, RZ, R57, !PT ;  /* 0x00000039ff1a7209 */ /* 0x000fe20007800000 */
[----:B------:R-:W-:Y:S01]  /*1e20*/  HADD2.F32 R27, -RZ, R30.H0_H0 ;  /* 0x2000001eff1b7230 */ /* 0x000fe20000004100 */
[----:B------:R-:W-:Y:S01]  /*1e30*/  IADD3 R18, P0, R55, R18, RZ ;  /* 0x0000001237127210 */ /* 0x000fe20007f1e0ff */
[----:B------:R-:W-:Y:S01]  /*1e40*/  FMUL R28, R9, R28 ;  /* 0x0000001c091c7220 */ /* 0x000fe20000400000 */
[----:B------:R-:W-:Y:S01]  /*1e50*/  FMNMX R58, |R31|, R58, !PT ;  /* 0x0000003a1f3a7209 */ /* 0x000fe20007800200 */
[----:B------:R-:W-:-:S02]  /*1e60*/  IMAD.X R9, R54, 0x1, R37, P1 ;  /* 0x0000000136097824 */ /* 0x000fc400008e0625 */
[----:B------:R-:W-:Y:S01]  /*1e70*/  FMUL R31, R49, R26 ;  /* 0x0000001a311f7220 */ /* 0x000fe20000400000 */
[----:B------:R-:W-:Y:S01]  /*1e80*/  FMNMX R51, RZ, R51, !PT ;  /* 0x00000033ff337209 */ /* 0x000fe20007800000 */
[----:B------:R-:W-:Y:S01]  /*1e90*/  HADD2.F32 R26, -RZ, R52.H0_H0 ;  /* 0x20000034ff1a7230 */ /* 0x000fe20000004100 */
[----:B------:R-:W-:Y:S01]  /*1ea0*/  FSET.BF.GT.AND R37, R27, RZ, PT ;  /* 0x000000ff1b25720a */ /* 0x000fe20003804000 */
[----:B------:R-:W-:Y:S02]  /*1eb0*/  HADD2.F32 R30, -RZ, R30.H1_H1 ;  /* 0x3000001eff1e7230 */ /* 0x000fe40000004100 */
[----:B------:R-:W-:Y:S01]  /*1ec0*/  FMUL R53, R28, UR9 ;  /* 0x000000091c357c20 */ /* 0x000fe20008400000 */
[----:B------:R-:W-:Y:S01]  /*1ed0*/  FMUL R10, R29, UR9 ;  /* 0x000000091d0a7c20 */ /* 0x000fe20008400000 */
[----:B------:R-:W-:Y:S02]  /*1ee0*/  IMAD.X R19, R54, 0x1, R43, P0 ;  /* 0x0000000136137824 */ /* 0x000fe400000e062b */
[----:B------:R-:W-:Y:S01]  /*1ef0*/  FMUL R32, R48, R51 ;  /* 0x0000003330207220 */ /* 0x000fe20000400000 */
[----:B------:R-:W-:-:S02]  /*1f00*/  HADD2.F32 R54, -RZ, R50.H0_H0 ;  /* 0x20000032ff367230 */ /* 0x000fc40000004100 */
[----:B------:R-:W-:Y:S01]  /*1f10*/  FMUL R37, R37, R26 ;  /* 0x0000001a25257220 */ /* 0x000fe20000400000 */
[----:B------:R-:W-:Y:S01]  /*1f20*/  HADD2.F32 R51, -RZ, R52.H1_H1 ;  /* 0x30000034ff337230 */ /* 0x000fe20000004100 */
[----:B------:R-:W-:Y:S02]  /*1f30*/  FSET.BF.GT.AND R48, R30, RZ, PT ;  /* 0x000000ff1e30720a */ /* 0x000fe40003804000 */
[----:B------:R-:W-:Y:S01]  /*1f40*/  F2FP.BF16.F32.PACK_AB R43, R10, R53 ;  /* 0x000000350a2b723e */ /* 0x000fe200000010ff */
[----:B------:R-:W-:Y:S01]  /*1f50*/  FMUL R54, R37, R54 ;  /* 0x0000003625367220 */ /* 0x000fe20000400000 */
[----:B------:R-:W-:Y:S02]  /*1f60*/  HADD2.F32 R37, -RZ, R50.H1_H1 ;  /* 0x30000032ff257230 */ /* 0x000fe40000004100 */
[----:B------:R-:W-:Y:S01]  /*1f70*/  FMUL R48, R48, R51 ;  /* 0x0000003330307220 */ /* 0x000fe20000400000 */
[----:B------:R-:W-:Y:S01]  /*1f80*/  FMNMX R27, RZ, R27, !PT ;  /* 0x0000001bff1b7209 */ /* 0x000fe20007800000 */
[----:B------:R0:W-:Y:S02]  /*1f90*/  STG.E desc[UR12][R18.64], R43 ;  /* 0x0000002b12007986 */ /* 0x0001e4000c10190c */
[----:B------:R-:W-:Y:S01]  /*1fa0*/  FMUL R52, R48, R37 ;  /* 0x0000002530347220 */ /* 0x000fe20000400000 */
[----:B------:R-:W-:Y:S01]  /*1fb0*/  FMNMX R30, RZ, R30, !PT ;  /* 0x0000001eff1e7209 */ /* 0x000fe20007800000 */
[----:B------:R-:W-:Y:S01]  /*1fc0*/  FMUL R50, R26, R27 ;  /* 0x0000001b1a327220 */ /* 0x000fe20000400000 */
[----:B------:R-:W-:Y:S01]  /*1fd0*/  FMUL R56, R54, UR9 ;  /* 0x0000000936387c20 */ /* 0x000fe20008400000 */
[----:B------:R-:W-:Y:S01]  /*1fe0*/  FMUL R37, R52, UR9 ;  /* 0x0000000934257c20 */ /* 0x000fe20008400000 */
[----:B0-----:R-:W-:-:S04]  /*1ff0*/  IADD3 R18, P0, R18, UR14, RZ ;  /* 0x0000000e12127c10 */ /* 0x001fc8000ff1e0ff */
[----:B------:R-:W-:Y:S02]  /*2000*/  IADD3.X R19, R19, UR15, RZ, P0, !PT ;  /* 0x0000000f13137c10 */ /* 0x000fe400087fe4ff */
[----:B------:R-:W-:Y:S01]  /*2010*/  IADD3 R26, P0, R8, UR14, RZ ;  /* 0x0000000e081a7c10 */ /* 0x000fe2000ff1e0ff */
[----:B------:R-:W-:Y:S01]  /*2020*/  FMUL R51, R51, R30 ;  /* 0x0000001e33337220 */ /* 0x000fe20000400000 */
[----:B------:R-:W-:Y:S02]  /*2030*/  F2FP.BF16.F32.PACK_AB R55, R37, R56 ;  /* 0x000000382537723e */ /* 0x000fe400000010ff */
[----:B------:R-:W-:Y:S01]  /*2040*/  IADD3.X R27, R9, UR15, RZ, P0, !PT ;  /* 0x0000000f091b7c10 */ /* 0x000fe200087fe4ff */
[----:B------:R-:W0:Y:S01]  /*2050*/  S2UR UR15, SR_CgaCtaId ;  /* 0x00000000000f79c3 */ /* 0x000e220000008800 */
[----:B------:R-:W-:Y:S01]  /*2060*/  FMUL R30, R32, UR9 ;  /* 0x00000009201e7c20 */ /* 0x000fe20008400000 */
[----:B------:R-:W-:Y:S01]  /*2070*/  FMUL R43, R31, UR9 ;  /* 0x000000091f2b7c20 */ /* 0x000fe20008400000 */
[----:B------:R-:W-:Y:S01]  /*2080*/  FMUL R49, R50, UR9 ;  /* 0x0000000932317c20 */ /* 0x000fe20008400000 */
[----:B------:R-:W-:Y:S01]  /*2090*/  FMUL R48, R51, UR9 ;  /* 0x0000000933307c20 */ /* 0x000fe20008400000 */
[----:B------:R1:W-:Y:S02]  /*20a0*/  STG.E desc[UR12][R18.64], R55 ;  /* 0x0000003712007986 */ /* 0x0003e4000c10190c */
[----:B------:R-:W-:-:S05]  /*20b0*/  F2FP.BF16.F32.PACK_AB R57, R43, R30 ;  /* 0x0000001e2b39723e */ /* 0x000fca00000010ff */
[----:B------:R2:W-:Y:S01]  /*20c0*/  STG.E desc[UR12][R8.64], R57 ;  /* 0x0000003908007986 */ /* 0x0005e2000c10190c */
[----:B-1----:R-:W-:Y:S01]  /*20d0*/  F2FP.BF16.F32.PACK_AB R19, R5, R20 ;  /* 0x000000140513723e */ /* 0x002fe200000010ff */
[----:B------:R-:W-:Y:S01]  /*20e0*/  IMAD.SHL.U32 R20, R4, 0x4, RZ ;  /* 0x0000000404147824 */ /* 0x000fe200078e00ff */
[----:B------:R-:W-:-:S03]  /*20f0*/  F2FP.BF16.F32.PACK_AB R55, R48, R49 ;  /* 0x000000313037723e */ /* 0x000fc600000010ff */
[C---:B--2---:R-:W-:Y:S02]  /*2100*/  IMAD.IADD R9, R17.reuse, 0x1, -R20 ;  /* 0x0000000111097824 */ /* 0x044fe400078e0a14 */
[----:B------:R1:W-:Y:S01]  /*2110*/  STG.E desc[UR12][R26.64], R55 ;  /* 0x000000371a007986 */ /* 0x0003e2000c10190c */
[----:B------:R-:W-:Y:S02]  /*2120*/  LOP3.LUT R5, R17, 0x1f, RZ, 0xc0, !PT ;  /* 0x0000001f11057812 */ /* 0x000fe400078ec0ff */
[----:B------:R-:W-:Y:S01]  /*2130*/  SHF.R.U32.HI R18, RZ, 0x8, R17 ;  /* 0x00000008ff127819 */ /* 0x000fe20000011611 */
[----:B------:R-:W-:Y:S01]  /*2140*/  UMOV UR14, 0x400 ;  /* 0x00000400000e7882 */ /* 0x000fe20000000000 */
[----:B------:R-:W-:Y:S01]  /*2150*/  FMNMX R41, |R41|, R58, !PT ;  /* 0x0000003a29297209 */ /* 0x000fe20007800200 */
[----:B------:R-:W-:Y:S01]  /*2160*/  UIADD3 UR6, UR14, 0x20, URZ ;  /* 0x000000200e067890 */ /* 0x000fe2000fffe03f */
[C---:B------:R-:W-:Y:S01]  /*2170*/  LOP3.LUT R8, R9.reuse, 0x1f, RZ, 0xc0, !PT ;  /* 0x0000001f09087812 */ /* 0x040fe200078ec0ff */
[----:B-1----:R-:W-:Y:S01]  /*2180*/  VIADD R27, R9, 0xffffffff ;  /* 0xffffffff091b7836 */ /* 0x002fe20000000000 */
[----:B------:R-:W-:Y:S01]  /*2190*/  FMNMX R28, R41, |R28|, !PT ;  /* 0x4000001c291c7209 */ /* 0x000fe20007800000 */
[----:B------:R-:W-:-:S03]  /*21a0*/  IMAD R18, R18, 0x20, R5 ;  /* 0x0000002012127824 */ /* 0x000fc600078e0205 */
[----:B------:R-:W-:Y:S01]  /*21b0*/  LOP3.LUT R27, R27, 0x1f, RZ, 0xc0, !PT ;  /* 0x0000001f1b1b7812 */ /* 0x000fe200078ec0ff */
[----:B0-----:R-:W-:Y:S01]  /*21c0*/  ULEA UR6, UR15, UR6, 0x18 ;  /* 0x000000060f067291 */ /* 0x001fe2000f8ec03f */
[----:B------:R-:W-:Y:S01]  /*21d0*/  F2FP.BF16.F32.PACK_AB R42, R23, R42 ;  /* 0x0000002a172a723e */ /* 0x000fe200000010ff */
[C---:B------:R-:W-:Y:S01]  /*21e0*/  IMAD R26, R18.reuse, 0x21, R8 ;  /* 0x00000021121a7824 */ /* 0x040fe200078e0208 */
[----:B------:R-:W-:Y:S01]  /*21f0*/  FMNMX R9, |R29|, R28, !PT ;  /* 0x0000001c1d097209 */ /* 0x000fe20007800200 */
[C---:B------:R-:W-:Y:S02]  /*2200*/  IMAD R23, R18.reuse, 0x21, R27 ;  /* 0x0000002112177824 */ /* 0x040fe400078e021b */
[C---:B------:R-:W-:Y:S02]  /*2210*/  IMAD R29, R18.reuse, 0x21, R11 ;  /* 0x00000021121d7824 */ /* 0x040fe400078e020b */
[----:B------:R-:W-:Y:S01]  /*2220*/  IMAD R28, R18, 0x21, R13 ;  /* 0x00000021121c7824 */ /* 0x000fe200078e020d */
[----:B------:R-:W-:-:S02]  /*2230*/  LEA R26, R26, UR6, 0x2 ;  /* 0x000000061a1a7c11 */ /* 0x000fc4000f8e10ff */
[----:B------:R-:W-:Y:S02]  /*2240*/  LEA R23, R23, UR6, 0x2 ;  /* 0x0000000617177c11 */ /* 0x000fe4000f8e10ff */
[----:B------:R-:W-:Y:S02]  /*2250*/  F2FP.BF16.F32.PACK_AB R36, R36, R25 ;  /* 0x000000192424723e */ /* 0x000fe400000010ff */
[----:B------:R-:W-:Y:S02]  /*2260*/  LEA R29, R29, UR6, 0x2 ;  /* 0x000000061d1d7c11 */ /* 0x000fe4000f8e10ff */
[----:B------:R-:W-:Y:S02]  /*2270*/  F2FP.BF16.F32.PACK_AB R53, R56, R53 ;  /* 0x000000353835723e */ /* 0x000fe400000010ff */
[----:B------:R-:W-:Y:S01]  /*2280*/  LEA R28, R28, UR6, 0x2 ;  /* 0x000000061c1c7c11 */ /* 0x000fe2000f8e10ff */
[----:B------:R-:W-:Y:S04]  /*2290*/  STS [R26], R19 ;  /* 0x000000131a007388 */ /* 0x000fe80000000800 */
[----:B------:R0:W-:Y:S04]  /*22a0*/  STS [R23], R42 ;  /* 0x0000002a17007388 */ /* 0x0001e80000000800 */
[----:B------:R-:W-:Y:S04]  /*22b0*/  STS [R29], R36 ;  /* 0x000000241d007388 */ /* 0x000fe80000000800 */
[----:B------:R1:W-:Y:S01]  /*22c0*/  STS [R28], R53 ;  /* 0x000000351c007388 */ /* 0x0003e20000000800 */
[----:B------:R-:W-:-:S02]  /*22d0*/  FMNMX R25, |R54|, R9, !PT ;  /* 0x0000000936197209 */ /* 0x000fc40007800200 */
[----:B------:R-:W-:Y:S01]  /*22e0*/  LOP3.LUT R9, R20, 0x1c, RZ, 0xc0, !PT ;  /* 0x0000001c14097812 */ /* 0x000fe200078ec0ff */
[----:B------:R-:W-:-:S04]  /*22f0*/  USHF.R.U64 UR7, UR10, 0x1, UR11 ;  /* 0x000000010a077899 */ /* 0x000fc8000800120b */
[----:B0-----:R-:W-:Y:S02]  /*2300*/  IMAD R42, R18, 0x21, R9 ;  /* 0x00000021122a7824 */ /* 0x001fe400078e0209 */
[----:B------:R-:W-:Y:S02]  /*2310*/  IMAD.MOV.U32 R9, RZ, RZ, RZ ;  /* 0x000000ffff097224 */ /* 0x000fe400078e00ff */
[----:B------:R-:W-:Y:S01]  /*2320*/  IMAD.WIDE.U32 R18, R22, UR7, R8 ;  /* 0x0000000716127c25 */ /* 0x000fe2000f8e0008 */
[----:B------:R-:W-:Y:S01]  /*2330*/  LEA R9, R42, UR6, 0x2 ;  /* 0x000000062a097c11 */ /* 0x000fe2000f8e10ff */
[----:B------:R-:W-:Y:S01]  /*2340*/  BAR.SYNC.DEFER_BLOCKING 0x0 ;  /* 0x0000000000007b1d */ /* 0x000fe20000010000 */
[----:B------:R-:W-:-:S05]  /*2350*/  USHF.R.U32.HI UR8, URZ, 0x1, UR11 ;  /* 0x000000013f087899 */ /* 0x000fca000801160b */
[----:B------:R-:W0:Y:S01]  /*2360*/  LDS R59, [R9] ;  /* 0x00000000093b7984 */ /* 0x000e220000000800 */
[----:B------:R-:W-:Y:S01]  /*2370*/  IMAD R41, R22, UR8, RZ ;  /* 0x0000000816297c24 */ /* 0x000fe2000f8e02ff */
[----:B------:R-:W-:Y:S01]  /*2380*/  ULOP3.LUT UR16, UR10, 0xfffffffe, URZ, 0xc0, !UPT ;  /* 0xfffffffe0a107892 */ /* 0x000fe2000f8ec03f */
[----:B------:R-:W-:Y:S01]  /*2390*/  IMAD.SHL.U32 R55, R18, 0x4, RZ ;  /* 0x0000000412377824 */ /* 0x000fe200078e00ff */
[----:B------:R-:W-:Y:S01]  /*23a0*/  F2FP.BF16.F32.PACK_AB R15, R15, R24 ;  /* 0x000000180f0f723e */ /* 0x000fe200000010ff */
[----:B------:R-:W-:Y:S01]  /*23b0*/  LDS R42, [R9+0x8] ;  /* 0x00000800092a7984 */ /* 0x000fe20000000800 */
[----:B------:R-:W-:Y:S02]  /*23c0*/  IADD3 R19, R19, R41, RZ ;  /* 0x0000002913137210 */ /* 0x000fe40007ffe0ff */
[----:B------:R-:W-:Y:S02]  /*23d0*/  FMNMX R57, |R52|, R25, !PT ;  /* 0x0000001934397209 */ /* 0x000fe40007800200 */
[----:B-1----:R-:W-:-:S02]  /*23e0*/  SHF.L.U64.HI R53, R18, 0x2, R19 ;  /* 0x0000000212357819 */ /* 0x002fc40000010213 */
[----:B------:R-:W-:Y:S01]  /*23f0*/  IADD3 R18, P0, R55, R2, RZ ;  /* 0x0000000237127210 */ /* 0x000fe20007f1e0ff */
[----:B------:R-:W-:Y:S02]  /*2400*/  IMAD.U32 R25, RZ, RZ, UR11 ;  /* 0x0000000bff197e24 */ /* 0x000fe4000f8e00ff */
[----:B------:R-:W-:Y:S01]  /*2410*/  IMAD.U32 R24, RZ, RZ, UR16 ;  /* 0x00000010ff187e24 */ /* 0x000fe2000f8e00ff */
[----:B------:R-:W-:Y:S01]  /*2420*/  FMNMX R36, |R32|, R57, !PT ;  /* 0x0000003920247209 */ /* 0x000fe20007800200 */
[----:B------:R-:W-:Y:S02]  /*2430*/  IMAD.X R19, R53, 0x1, R12, P0 ;  /* 0x0000000135137824 */ /* 0x000fe400000e060c */
[----:B------:R-:W-:-:S04]  /*2440*/  IMAD.WIDE.U32 R24, R22, UR7, R24 ;  /* 0x0000000716187c25 */ /* 0x000fc8000f8e0018 */
[----:B------:R-:W-:Y:S01]  /*2450*/  IMAD.IADD R25, R41, 0x1, R25 ;  /* 0x0000000129197824 */ /* 0x000fe200078e0219 */
[----:B------:R-:W-:Y:S01]  /*2460*/  IADD3 R57, P0, R27, R24, RZ ;  /* 0x000000181b397210 */ /* 0x000fe20007f1e0ff */
[----:B0-----:R0:W-:Y:S02]  /*2470*/  STG.E desc[UR12][R18.64], R59 ;  /* 0x0000003b12007986 */ /* 0x0011e4000c10190c */
[----:B0-----:R-:W-:Y:S02]  /*2480*/  FMNMX R59, |R31|, R36, !PT ;  /* 0x000000241f3b7209 */ /* 0x001fe40007800200 */
[----:B------:R-:W0:Y:S01]  /*2490*/  LDS R36, [R9+0x4] ;  /* 0x0000040009247984 */ /* 0x000e220000000800 */
[----:B------:R-:W-:-:S05]  /*24a0*/  IMAD.X R18, RZ, RZ, R25, P0 ;  /* 0x000000ffff127224 */ /* 0x000fca00000e0619 */
[C---:B------:R-:W-:Y:S01]  /*24b0*/  SHF.L.U64.HI R31, R57.reuse, 0x2, R18 ;  /* 0x00000002391f7819 */ /* 0x040fe20000010212 */
[----:B------:R-:W-:Y:S01]  /*24c0*/  IMAD.SHL.U32 R57, R57, 0x4, RZ ;  /* 0x0000000439397824 */ /* 0x000fe200078e00ff */
[----:B------:R-:W-:-:S04]  /*24d0*/  IADD3 R32, P1, R24, UR16, RZ ;  /* 0x0000001018207c10 */ /* 0x000fc8000ff3e0ff */
[----:B------:R-:W-:Y:S02]  /*24e0*/  IADD3 R18, P0, R57, R2, RZ ;  /* 0x0000000239127210 */ /* 0x000fe40007f1e0ff */
[----:B------:R-:W-:Y:S02]  /*24f0*/  FMNMX R50, |R50|, R59, !PT ;  /* 0x0000003b32327209 */ /* 0x000fe40007800200 */
[----:B------:R-:W-:Y:S01]  /*2500*/  IADD3.X R52, R25, UR11, RZ, P1, !PT ;  /* 0x0000000b19347c10 */ /* 0x000fe20008ffe4ff */
[----:B------:R-:W-:Y:S01]  /*2510*/  IMAD.X R19, R31, 0x1, R12, P0 ;  /* 0x000000011f137824 */ /* 0x000fe200000e060c */
[----:B------:R-:W-:Y:S02]  /*2520*/  IADD3 R59, P0, R11, R32, RZ ;  /* 0x000000200b3b7210 */ /* 0x000fe40007f1e0ff */
[----:B------:R-:W-:Y:S02]  /*2530*/  FMNMX R51, |R51|, R50, !PT ;  /* 0x0000003233337209 */ /* 0x000fe40007800200 */
[----:B------:R-:W-:Y:S01]  /*2540*/  IADD3.X R24, RZ, R52, RZ, P0, !PT ;  /* 0x00000034ff187210 */ /* 0x000fe200007fe4ff */
[----:B------:R-:W1:Y:S03]  /*2550*/  LDS R50, [R9+0xc] ;  /* 0x00000c0009327984 */ /* 0x000e660000000800 */
[C---:B------:R-:W-:Y:S01]  /*2560*/  SHF.L.U64.HI R61, R59.reuse, 0x2, R24 ;  /* 0x000000023b3d7819 */ /* 0x040fe20000010218 */
[----:B------:R-:W-:-:S05]  /*2570*/  IMAD.SHL.U32 R59, R59, 0x4, RZ ;  /* 0x000000043b3b7824 */ /* 0x000fca00078e00ff */
[----:B------:R-:W-:-:S05]  /*2580*/  IADD3 R24, P0, R59, R2, RZ ;  /* 0x000000023b187210 */ /* 0x000fca0007f1e0ff */
[----:B------:R-:W-:Y:S01]  /*2590*/  IMAD.X R25, R61, 0x1, R12, P0 ;  /* 0x000000013d197824 */ /* 0x000fe200000e060c */
[----:B0-----:R0:W-:Y:S02]  /*25a0*/  STG.E desc[UR12][R18.64], R36 ;  /* 0x0000002412007986 */ /* 0x0011e4000c10190c */
[----:B0-----:R-:W-:-:S04]  /*25b0*/  IADD3 R36, P0, P1, R13, UR16, R32 ;  /* 0x000000100d247c10 */ /* 0x001fc8000f91e020 */
[----:B------:R-:W-:-:S04]  /*25c0*/  IADD3.X R19, RZ, UR11, R52, P0, P1 ;  /* 0x0000000bff137c10 */ /* 0x000fc800087e2434 */
[C---:B------:R-:W-:Y:S01]  /*25d0*/  SHF.L.U64.HI R32, R36.reuse, 0x2, R19 ;  /* 0x0000000224207819 */ /* 0x040fe20000010213 */
[----:B------:R-:W-:-:S05]  /*25e0*/  IMAD.SHL.U32 R36, R36, 0x4, RZ ;  /* 0x0000000424247824 */ /* 0x000fca00078e00ff */
[----:B------:R-:W-:Y:S01]  /*25f0*/  IADD3 R18, P0, R36, R2, RZ ;  /* 0x0000000224127210 */ /* 0x000fe20007f1e0ff */
[----:B------:R0:W-:Y:S04]  /*2600*/  STG.E desc[UR12][R24.64], R42 ;  /* 0x0000002a18007986 */ /* 0x0001e8000c10190c */
[----:B------:R-:W-:-:S05]  /*2610*/  IMAD.X R19, R32, 0x1, R12, P0 ;  /* 0x0000000120137824 */ /* 0x000fca00000e060c */
[----:B-1----:R1:W-:Y:S01]  /*2620*/  STG.E desc[UR12][R18.64], R50 ;  /* 0x0000003212007986 */ /* 0x0023e2000c10190c */
[----:B------:R-:W-:Y:S01]  /*2630*/  BAR.SYNC.DEFER_BLOCKING 0x0 ;  /* 0x0000000000007b1d */ /* 0x000fe20000010000 */
[----:B------:R-:W-:Y:S02]  /*2640*/  F2FP.BF16.F32.PACK_AB R44, R3, R44 ;  /* 0x0000002c032c723e */ /* 0x000fe400000010ff */
[----:B------:R-:W-:Y:S02]  /*2650*/  F2FP.BF16.F32.PACK_AB R34, R34, R47 ;  /* 0x0000002f2222723e */ /* 0x000fe400000010ff */
[----:B------:R-:W-:Y:S01]  /*2660*/  F2FP.BF16.F32.PACK_AB R49, R49, R30 ;  /* 0x0000001e3131723e */ /* 0x000fe200000010ff */
[----:B------:R-:W-:Y:S04]  /*2670*/  STS [R26], R15 ;  /* 0x0000000f1a007388 */ /* 0x000fe80000000800 */
[----:B------:R-:W-:Y:S04]  /*2680*/  STS [R23], R44 ;  /* 0x0000002c17007388 */ /* 0x000fe80000000800 */
[----:B------:R2:W-:Y:S04]  /*2690*/  STS [R29], R34 ;  /* 0x000000221d007388 */ /* 0x0005e80000000800 */
[----:B------:R-:W-:Y:S01]  /*26a0*/  STS [R28], R49 ;  /* 0x000000311c007388 */ /* 0x000fe20000000800 */
[----:B------:R-:W-:Y:S01]  /*26b0*/  BAR.SYNC.DEFER_BLOCKING 0x0 ;  /* 0x0000000000007b1d */ /* 0x000fe20000010000 */
[----:B------:R-:W-:Y:S01]  /*26c0*/  USHF.R.U32.HI UR6, URZ, 0x1, UR11 ;  /* 0x000000013f067899 */ /* 0x000fe2000801160b */
[----:B0-----:R-:W-:-:S05]  /*26d0*/  IMAD.U32 R24, RZ, RZ, UR7 ;  /* 0x00000007ff187e24 */ /* 0x001fca000f8e00ff */
[----:B------:R-:W-:Y:S02]  /*26e0*/  IMAD.U32 R25, RZ, RZ, UR6 ;  /* 0x00000006ff197e24 */ /* 0x000fe4000f8e00ff */
[----:B------:R-:W-:Y:S01]  /*26f0*/  IMAD.WIDE.U32 R24, R22, UR7, R24 ;  /* 0x0000000716187c25 */ /* 0x000fe2000f8e0018 */
[----:B------:R-:W-:Y:S01]  /*2700*/  UIMAD UR8, UR11, UR4, URZ ;  /* 0x000000040b0872a4 */ /* 0x000fe2000f8e023f */
[----:B------:R-:W0:Y:S04]  /*2710*/  LDS R3, [R9] ;  /* 0x0000000009037984 */ /* 0x000e280000000800 */
[----:B------:R-:W3:Y:S04]  /*2720*/  LDS R47, [R9+0x4] ;  /* 0x00000400092f7984 */ /* 0x000ee80000000800 */
[----:B------:R-:W4:Y:S04]  /*2730*/  LDS R22, [R9+0x8] ;  /* 0x0000080009167984 */ /* 0x000f280000000800 */
[----:B------:R-:W5:Y:S01]  /*2740*/  LDS R15, [R9+0xc] ;  /* 0x00000c00090f7984 */ /* 0x000f620000000800 */
[----:B------:R-:W-:-:S02]  /*2750*/  UIMAD.WIDE.U32 UR6, UR10, UR4, URZ ;  /* 0x000000040a0672a5 */ /* 0x000fc4000f8e003f */
[----:B------:R-:W-:-:S04]  /*2760*/  UIMAD UR4, UR5, UR10, UR8 ;  /* 0x0000000a050472a4 */ /* 0x000fc8000f8e0208 */
[----:B------:R-:W-:Y:S01]  /*2770*/  UIADD3 UR4, UR7, UR4, URZ ;  /* 0x0000000407047290 */ /* 0x000fe2000fffe03f */
[----:B-1----:R-:W-:Y:S01]  /*2780*/  IMAD.U32 R19, RZ, RZ, UR6 ;  /* 0x00000006ff137e24 */ /* 0x002fe2000f8e00ff */
[----:B------:R-:W-:Y:S01]  /*2790*/  F2FP.BF16.F32.PACK_AB R46, R33, R46 ;  /* 0x0000002e212e723e */ /* 0x000fe200000010ff */
[----:B------:R-:W-:Y:S01]  /*27a0*/  IMAD.U32 R33, RZ, RZ, UR6 ;  /* 0x00000006ff217e24 */ /* 0x000fe2000f8e00ff */
[----:B------:R-:W-:Y:S02]  /*27b0*/  F2FP.BF16.F32.PACK_AB R40, R40, R16 ;  /* 0x000000102828723e */ /* 0x000fe400000010ff */
[----:B------:R-:W-:Y:S02]  /*27c0*/  F2FP.BF16.F32.PACK_AB R42, R37, R10 ;  /* 0x0000000a252a723e */ /* 0x000fe400000010ff */
[----:B------:R-:W-:Y:S02]  /*27d0*/  LEA R10, P0, R19, R2, 0x1 ;  /* 0x00000002130a7211 */ /* 0x000fe400078008ff */
[----:B------:R-:W-:-:S02]  /*27e0*/  MOV R16, UR4 ;  /* 0x0000000400107c02 */ /* 0x000fc40008000f00 */
[----:B--2---:R-:W-:Y:S01]  /*27f0*/  F2FP.BF16.F32.PACK_AB R34, R38, R39 ;  /* 0x000000272622723e */ /* 0x004fe200000010ff */
[----:B------:R-:W-:Y:S01]  /*2800*/  IMAD.IADD R41, R41, 0x1, R25 ;  /* 0x0000000129297824 */ /* 0x000fe200078e0219 */
[----:B------:R-:W-:Y:S01]  /*2810*/  LEA.HI.X R16, R33, R12, R16, 0x1, P0 ;  /* 0x0000000c21107211 */ /* 0x000fe200000f0c10 */
[----:B------:R-:W-:Y:S01]  /*2820*/  ULDC.64 UR4, c[0x0][0x238] ;  /* 0x00008e0000047ab9 */ /* 0x000fe20000000a00 */
[C---:B------:R-:W-:Y:S02]  /*2830*/  IADD3 R18, P0, R10.reuse, R55, RZ ;  /* 0x000000370a127210 */ /* 0x040fe40007f1e0ff */
[C---:B------:R-:W-:Y:S02]  /*2840*/  IADD3 R30, P1, R10.reuse, R57, RZ ;  /* 0x000000390a1e7210 */ /* 0x040fe40007f3e0ff */
[----:B------:R-:W-:Y:S01]  /*2850*/  IADD3 R38, P2, R10, R59, RZ ;  /* 0x0000003b0a267210 */ /* 0x000fe20007f5e0ff */
[----:B------:R-:W-:Y:S01]  /*2860*/  IMAD.X R19, R16, 0x1, R53, P0 ;  /* 0x0000000110137824 */ /* 0x000fe200000e0635 */
[----:B------:R-:W-:Y:S01]  /*2870*/  IADD3 R36, P0, R10, R36, RZ ;  /* 0x000000240a247210 */ /* 0x000fe20007f1e0ff */
[----:B------:R-:W-:-:S02]  /*2880*/  IMAD.X R31, R16, 0x1, R31, P1 ;  /* 0x00000001101f7824 */ /* 0x000fc400008e061f */
[C---:B------:R-:W-:Y:S02]  /*2890*/  IMAD.X R39, R16.reuse, 0x1, R61, P2 ;  /* 0x0000000110277824 */ /* 0x040fe400010e063d */
[----:B------:R-:W-:Y:S01]  /*28a0*/  IMAD.X R37, R16, 0x1, R32, P0 ;  /* 0x0000000110257824 */ /* 0x000fe200000e0620 */
[----:B0-----:R-:W-:Y:S04]  /*28b0*/  STG.E desc[UR12][R18.64], R3 ;  /* 0x0000000312007986 */ /* 0x001fe8000c10190c */
[----:B---3--:R0:W-:Y:S04]  /*28c0*/  STG.E desc[UR12][R30.64], R47 ;  /* 0x0000002f1e007986 */ /* 0x0081e8000c10190c */
        /* <DEDUP_REMOVED lines=12> */
[----:B-1----:R-:W-:Y:S01]  /*2990*/  IADD3.X R15, R41, UR11, RZ, P3, !PT ;  /* 0x0000000b290f7c10 */ /* 0x002fe20009ffe4ff */
[----:B------:R-:W0:Y:S04]  /*29a0*/  LDS R33, [R9] ;  /* 0x0000000009217984 */ /* 0x000e280000000800 */
[----:B------:R-:W1:Y:S04]  /*29b0*/  LDS R49, [R9+0x4] ;  /* 0x0000040009317984 */ /* 0x000e680000000800 */
[----:B------:R-:W2:Y:S04]  /*29c0*/  LDS R31, [R9+0x8] ;  /* 0x00000800091f7984 */ /* 0x000ea80000000800 */
[----:B------:R-:W3:Y:S01]  /*29d0*/  LDS R37, [R9+0xc] ;  /* 0x00000c0009257984 */ /* 0x000ee20000000800 */
[----:B------:R-:W-:-:S02]  /*29e0*/  IADD3 R3, P3, R11, R18, RZ ;  /* 0x000000120b037210 */ /* 0x000fc40007f7e0ff */
[----:B------:R-:W-:Y:S02]  /*29f0*/  IADD3 R13, P4, P5, R13, UR16, R18 ;  /* 0x000000100d0d7c10 */ /* 0x000fe4000fd9e012 */
[----:B------:R-:W-:Y:S01]  /*2a00*/  F2FP.BF16.F32.PACK_AB R8, R6, R21 ;  /* 0x000000150608723e */ /* 0x000fe200000010ff */
[----:B------:R-:W-:Y:S01]  /*2a10*/  IMAD.X R6, RZ, RZ, R15, P0 ;  /* 0x000000ffff067224 */ /* 0x000fe200000e060f */
[----:B------:R-:W-:Y:S01]  /*2a20*/  IADD3.X R18, R15, UR11, RZ, P1, !PT ;  /* 0x0000000b0f127c10 */ /* 0x000fe20008ffe4ff */
[----:B------:R-:W-:Y:S02]  /*2a30*/  IMAD.X R53, RZ, RZ, R41, P2 ;  /* 0x000000ffff357224 */ /* 0x000fe400010e0629 */
[----:B------:R-:W-:Y:S01]  /*2a40*/  IMAD.SHL.U32 R47, R24, 0x4, RZ ;  /* 0x00000004182f7824 */ /* 0x000fe200078e00ff */
[----:B------:R-:W-:Y:S02]  /*2a50*/  F2FP.BF16.F32.PACK_AB R11, R14, R7 ;  /* 0x000000070e0b723e */ /* 0x000fe400000010ff */
[----:B------:R-:W-:-:S02]  /*2a60*/  F2FP.BF16.F32.PACK_AB R22, R35, R45 ;  /* 0x0000002d2316723e */ /* 0x000fc400000010ff */
[----:B------:R-:W-:Y:S02]  /*2a70*/  IADD3.X R14, RZ, UR11, R18, P4, P5 ;  /* 0x0000000bff0e7c10 */ /* 0x000fe4000a7ea412 */
[C---:B------:R-:W-:Y:S01]  /*2a80*/  SHF.L.U64.HI R45, R27.reuse, 0x2, R6 ;  /* 0x000000021b2d7819 */ /* 0x040fe20000010206 */
[----:B------:R-:W-:Y:S01]  /*2a90*/  IMAD.SHL.U32 R41, R27, 0x4, RZ ;  /* 0x000000041b297824 */ /* 0x000fe200078e00ff */
[----:B------:R-:W-:Y:S02]  /*2aa0*/  SHF.L.U64.HI R53, R24, 0x2, R53 ;  /* 0x0000000218357819 */ /* 0x000fe40000010235 */
[----:B------:R-:W-:Y:S01]  /*2ab0*/  IADD3 R6, P0, R47, R2, RZ ;  /* 0x000000022f067210 */ /* 0x000fe20007f1e0ff */
[----:B------:R-:W-:Y:S01]  /*2ac0*/  IMAD.SHL.U32 R35, R3, 0x4, RZ ;  /* 0x0000000403237824 */ /* 0x000fe200078e00ff */
[----:B------:R-:W-:Y:S02]  /*2ad0*/  IADD3.X R18, RZ, R18, RZ, P3, !PT ;  /* 0x00000012ff127210 */ /* 0x000fe40001ffe4ff */
[C---:B------:R-:W-:Y:S01]  /*2ae0*/  SHF.L.U64.HI R27, R13.reuse, 0x2, R14 ;  /* 0x000000020d1b7819 */ /* 0x040fe2000001020e */
[----:B------:R-:W-:Y:S01]  /*2af0*/  IMAD.SHL.U32 R13, R13, 0x4, RZ ;  /* 0x000000040d0d7824 */ /* 0x000fe200078e00ff */
[----:B------:R-:W-:Y:S01]  /*2b00*/  SHF.L.U64.HI R39, R3, 0x2, R18 ;  /* 0x0000000203277819 */ /* 0x000fe20000010212 */
[----:B------:R-:W-:Y:S01]  /*2b10*/  IMAD.X R7, R53, 0x1, R12, P0 ;  /* 0x0000000135077824 */ /* 0x000fe200000e060c */
[----:B------:R-:W-:-:S02]  /*2b20*/  IADD3 R14, P0, R41, R2, RZ ;  /* 0x00000002290e7210 */ /* 0x000fc40007f1e0ff */
[-C--:B------:R-:W-:Y:S02]  /*2b30*/  IADD3 R18, P1, R35, R2.reuse, RZ ;  /* 0x0000000223127210 */ /* 0x080fe40007f3e0ff */
[----:B------:R-:W-:Y:S01]  /*2b40*/  IADD3 R2, P2, R13, R2, RZ ;  /* 0x000000020d027210 */ /* 0x000fe20007f5e0ff */
[--C-:B------:R-:W-:Y:S02]  /*2b50*/  IMAD.X R15, R45, 0x1, R12.reuse, P0 ;  /* 0x000000012d0f7824 */ /* 0x100fe400000e060c */
[--C-:B------:R-:W-:Y:S02]  /*2b60*/  IMAD.X R19, R39, 0x1, R12.reuse, P1 ;  /* 0x0000000127137824 */ /* 0x100fe400008e060c */
[----:B------:R-:W-:Y:S01]  /*2b70*/  IMAD.X R3, R27, 0x1, R12, P2 ;  /* 0x000000011b037824 */ /* 0x000fe200010e060c */
[----:B0-----:R-:W-:Y:S04]  /*2b80*/  STG.E desc[UR12][R6.64], R33 ;  /* 0x0000002106007986 */ /* 0x001fe8000c10190c */
[----:B-1----:R-:W-:Y:S04]  /*2b90*/  STG.E desc[UR12][R14.64], R49 ;  /* 0x000000310e007986 */ /* 0x002fe8000c10190c */
[----:B--2---:R-:W-:Y:S04]  /*2ba0*/  STG.E desc[UR12][R18.64], R31 ;  /* 0x0000001f12007986 */ /* 0x004fe8000c10190c */
[----:B---3--:R0:W-:Y:S01]  /*2bb0*/  STG.E desc[UR12][R2.64], R37 ;  /* 0x0000002502007986 */ /* 0x0081e2000c10190c */
[----:B------:R-:W-:Y:S01]  /*2bc0*/  BAR.SYNC.DEFER_BLOCKING 0x0 ;  /* 0x0000000000007b1d */ /* 0x000fe20000010000 */
[----:B------:R-:W-:-:S05]  /*2bd0*/  F2FP.BF16.F32.PACK_AB R43, R48, R43 ;  /* 0x0000002b302b723e */ /* 0x000fca00000010ff */
[----:B------:R1:W-:Y:S04]  /*2be0*/  STS [R26], R11 ;  /* 0x0000000b1a007388 */ /* 0x0003e80000000800 */
        /* <DEDUP_REMOVED lines=12> */
[-C--:B------:R-:W-:Y:S02]  /*2cb0*/  IADD3 R12, P2, R35, R10.reuse, RZ ;  /* 0x0000000a230c7210 */ /* 0x080fe40007f5e0ff */
[----:B------:R-:W-:Y:S02]  /*2cc0*/  ISETP.NE.AND.EX P0, PT, RZ, UR5, PT, P0 ;  /* 0x00000005ff007c0c */ /* 0x000fe4000bf05300 */
[----:B------:R-:W-:Y:S01]  /*2cd0*/  IADD3 R10, P3, R13, R10, RZ ;  /* 0x0000000a0d0a7210 */ /* 0x000fe20007f7e0ff */
[----:B------:R-:W-:Y:S01]  /*2ce0*/  IMAD.X R13, R39, 0x1, R16, P2 ;  /* 0x00000001270d7824 */ /* 0x000fe200010e0610 */
[----:B------:R-:W-:-:S03]  /*2cf0*/  IADD3.X R7, R45, R16, RZ, P1, !PT ;  /* 0x000000102d077210 */ /* 0x000fc60000ffe4ff */
[----:B-1----:R-:W-:Y:S01]  /*2d00*/  IMAD.X R11, R27, 0x1, R16, P3 ;  /* 0x000000011b0b7824 */ /* 0x002fe200018e0610 */
        /* <DEDUP_REMOVED lines=8> */
[----:B------:R-:W-:Y:S01]  /*2d90*/  BSSY B0, `(.L_x_6378) ;  /* 0x000001f000007945 */ /* 0x000fe20003800000 */
[----:B------:R-:W-:-:S11]  /*2da0*/  IMAD.MOV.U32 R5, RZ, RZ, RZ ;  /* 0x000000ffff057224 */ /* 0x000fd600078e00ff */
        /* <DEDUP_REMOVED lines=28> */
.L_x_6387:
[----:B-1----:R-:W-:-:S07]  /*2f70*/  FMNMX R5, R4, R5, !PT ;  /* 0x0000000504057209 */ /* 0x002fce0007800000 */
.L_x_6379:
[----:B------:R-:W-:Y:S05]  /*2f80*/  BSYNC B0 ;  /* 0x0000000000007941 */ /* 0x000fea0003800000 */
.L_x_6378:
[----:B------:R-:W-:Y:S01]  /*2f90*/  ISETP.NE.AND P0, PT, R17, RZ, PT ;  /* 0x000000ff1100720c */ /* 0x000fe20003f05270 */
[----:B------:R-:W-:-:S12]  /*2fa0*/  BSSY B0, `(.L_x_6377) ;  /* 0x0000004000007945 */ /* 0x000fd80003800000 */
[----:B------:R-:W-:Y:S05]  /*2fb0*/  @P0 BRA `(.L_x_6381) ;  /* 0x0000000000080947 */ /* 0x000fea0003800000 */
[----:B------:R-:W1:Y:S02]  /*2fc0*/  LDC.64 R2, c[0x0][0x238] ;  /* 0x00008e00ff027b82 */ /* 0x000e640000000a00 */
[----:B-1----:R1:W-:Y:S02]  /*2fd0*/  REDG.E.MAX.S32.STRONG.GPU desc[UR12][R2.64], R5 ;  /* 0x000000050200798e */ /* 0x0023e4000d10e38c */
.L_x_6381:
[----:B------:R-:W-:Y:S05]  /*2fe0*/  BSYNC B0 ;  /* 0x0000000000007941 */ /* 0x000fea0003800000 */
.L_x_6377:
        /* <DEDUP_REMOVED lines=12> */
[----:B-1----:R-:W-:Y:S05]  /*30b0*/  CALL.REL.NOINC `($__internal_151_$__cuda_sm20_rcp_rn_f32_slowpath) ;  /* 0x0000000400847944 */ /* 0x002fea0003c00000 */
[----:B------:R-:W-:Y:S05]  /*30c0*/  BRA `(.L_x_6383) ;  /* 0x0000000000147947 */ /* 0x000fea0003800000 */
.L_x_6382:
[----:B-1----:R-:W1:Y:S01]  /*30d0*/  MUFU.RCP R5, UR9 ;  /* 0x0000000900057d08 */ /* 0x002e620008001000 */
[----:B------:R-:W-:-:S04]  /*30e0*/  IMAD.U32 R0, RZ, RZ, UR9 ;  /* 0x00000009ff007e24 */ /* 0x000fc8000f8e00ff */
[----:B-1----:R-:W-:-:S04]  /*30f0*/  FFMA R0, R5, R0, -1 ;  /* 0xbf80000005007423 */ /* 0x002fc80000000000 */
[----:B------:R-:W-:-:S04]  /*3100*/  FADD.FTZ R0, -R0, -RZ ;  /* 0x800000ff00007221 */ /* 0x000fc80000010100 */
[----:B------:R-:W-:-:S07]  /*3110*/  FFMA R5, R5, R0, R5 ;  /* 0x0000000005057223 */ /* 0x000fce0000000005 */
.L_x_6383:
[----:B0-----:R-:W0:Y:S02]  /*3120*/  LDC.64 R2, c[0x0][0x240] ;  /* 0x00009000ff027b82 */ /* 0x001e240000000a00 */
[----:B0-----:R-:W-:Y:S01]  /*3130*/  STG.E desc[UR12][R2.64], R5 ;  /* 0x0000000502007986 */ /* 0x001fe2000c10190c */
[----:B------:R-:W-:Y:S05]  /*3140*/  EXIT ;  /* 0x000000000000794d */ /* 0x000fea0003800000 */
.L_x_6380:
[----:B------:R-:W-:Y:S01]  /*3150*/  IMAD.MOV.U32 R7, RZ, RZ, 0x4 ;  /* 0x00000004ff077424 */ /* 0x000fe200078e00ff */
[----:B------:R-:W-:Y:S01]  /*3160*/  MOV R6, 0xffffffff ;  /* 0xffffffff00067802 */ /* 0x000fe20000000f00 */
[----:B------:R-:W-:-:S07]  /*3170*/  IMAD.MOV.U32 R9, RZ, RZ, 0x1f ;  /* 0x0000001fff097424 */ /* 0x000fce00078e00ff */
[----:B01----:R-:W-:Y:S05]  /*3180*/  WARPSYNC.COLLECTIVE R6, `(.L_x_6384) ;  /* 0x0000000006087348 */ /* 0x003fea0003c00000 */
[----:B-1----:R1:W2:Y:S02]  /*3190*/  SHFL.DOWN P0, R5, R2, R7, R9 ;  /* 0x0800000702057389 */ /* 0x0022a40000000009 */
[----:B012---:R-:W-:Y:S01]  /*31a0*/  ENDCOLLECTIVE ;  /* 0x000000000000791b */ /* 0x007fe20003800000 */
.L_x_6384:
[----:B------:R-:W-:Y:S02]  /*31b0*/  IMAD.MOV.U32 R7, RZ, RZ, 0x2 ;  /* 0x00000002ff077424 */ /* 0x000fe400078e00ff */
[----:B------:R-:W-:-:S05]  /*31c0*/  IMAD.MOV.U32 R3, RZ, RZ, R5 ;  /* 0x000000ffff037224 */ /* 0x000fca00078e0005 */
[----:B------:R-:W-:-:S05]  /*31d0*/  FMNMX R3, R3, R2, !PT ;  /* 0x0000000203037209 */ /* 0x000fca0007800000 */
[----:B------:R-:W-:-:S07]  /*31e0*/  IMAD.MOV.U32 R2, RZ, RZ, R3 ;  /* 0x000000ffff027224 */ /* 0x000fce00078e0003 */
[----:B------:R-:W-:Y:S05]  /*31f0*/  WARPSYNC.COLLECTIVE R6, `(.L_x_6385) ;  /* 0x0000000006087348 */ /* 0x000fea0003c00000 */
[----:B------:R0:W1:Y:S02]  /*3200*/  SHFL.DOWN P0, R5, R2, R7, R9 ;  /* 0x0800000702057389 */ /* 0x0000640000000009 */
[----:B01----:R-:W-:Y:S01]  /*3210*/  ENDCOLLECTIVE ;  /* 0x000000000000791b */ /* 0x003fe20003800000 */
.L_x_6385:
[----:B------:R-:W-:Y:S02]  /*3220*/  IMAD.MOV.U32 R7, RZ, RZ, 0x1 ;  /* 0x00000001ff077424 */ /* 0x000fe400078e00ff */
[----:B------:R-:W-:-:S05]  /*3230*/  IMAD.MOV.U32 R4, RZ, RZ, R5 ;  /* 0x000000ffff047224 */ /* 0x000fca00078e0005 */
[----:B------:R-:W-:-:S05]  /*3240*/  FMNMX R4, R3, R4, !PT ;  /* 0x0000000403047209 */ /* 0x000fca0007800000 */
[----:B------:R-:W-:-:S07]  /*3250*/  IMAD.MOV.U32 R2, RZ, RZ, R4 ;  /* 0x000000ffff027224 */ /* 0x000fce00078e0004 */
[----:B------:R-:W-:Y:S05]  /*3260*/  WARPSYNC.COLLECTIVE R6, `(.L_x_6386) ;  /* 0x0000000006087348 */ /* 0x000fea0003c00000 */
[----:B------:R0:W1:Y:S02]  /*3270*/  SHFL.DOWN P0, R5, R2, R7, R9 ;  /* 0x0800000702057389 */ /* 0x0000640000000009 */
[----:B01----:R-:W-:Y:S01]  /*3280*/  ENDCOLLECTIVE ;  /* 0x000000000000791b */ /* 0x003fe20003800000 */
.L_x_6386:
[----:B------:R-:W-:Y:S05]  /*3290*/  BRA `(.L_x_6387) ;  /* 0xfffffffc00347947 */ /* 0x000fea000383ffff */
        .weak           $__internal_150_$__cuda_sm20_div_u64
        .type           $__internal_150_$__cuda_sm20_div_u64,@function
        .size           $__internal_150_$__cuda_sm20_div_u64,($__internal_151_$__cuda_sm20_rcp_rn_f32_slowpath - $__internal_150_$__cuda_sm20_div_u64)
$__internal_150_$__cuda_sm20_div_u64:
        /* <DEDUP_REMOVED lines=49> */
[----:B------:R-:W-:-:S03]  /*35b0*/  ISETP.GE.U32.AND.EX P0, PT, R13, R2, PT, P0 ;  /* 0x000000020d00720c */ /* 0x000fc60003f06100 */
[----:B------:R-:W-:Y:S01]  /*35c0*/  IMAD.X R9, R13, 0x1, ~R2, P1 ;  /* 0x000000010d097824 */ /* 0x000fe200008e0e02 */
[----:B------:R-:W-:Y:S02]  /*35d0*/  SEL R11, R8, R11, P0 ;  /* 0x0000000b080b7207 */ /* 0x000fe40000000000 */
[----:B------:R-:W-:Y:S02]  /*35e0*/  SEL R12, R12, R14, P0 ;  /* 0x0000000e0c0c7207 */ /* 0x000fe40000000000 */
[----:B------:R-:W-:Y:S01]  /*35f0*/  SEL R10, R7, R10, P0 ;  /* 0x0000000a070a7207 */ /* 0x000fe20000000000 */
[----:B------:R-:W-:Y:S01]  /*3600*/  IMAD.MOV.U32 R7, RZ, RZ, 0x0 ;  /* 0x00000000ff077424 */ /* 0x000fe200078e00ff */
[----:B------:R-:W-:Y:S02]  /*3610*/  IADD3 R28, P2, R11, 0x1, RZ ;  /* 0x000000010b1c7810 */ /* 0x000fe40007f5e0ff */
[----:B------:R-:W-:Y:S02]  /*3620*/  SEL R9, R9, R13, P0 ;  /* 0x0000000d09097207 */ /* 0x000fe40000000000 */
[----:B------:R-:W-:Y:S01]  /*3630*/  ISETP.GE.U32.AND P0, PT, R12, R47, PT ;  /* 0x0000002f0c00720c */ /* 0x000fe20003f06070 */
[----:B------:R-:W-:Y:S01]  /*3640*/  IMAD.X R29, RZ, RZ, R10, P2 ;  /* 0x000000ffff1d7224 */ /* 0x000fe200010e060a */
[----:B------:R-:W-:-:S02]  /*3650*/  ISETP.NE.U32.AND P1, PT, R47, RZ, PT ;  /* 0x000000ff2f00720c */ /* 0x000fc40003f25070 */
[----:B------:R-:W-:Y:S02]  /*3660*/  ISETP.GE.U32.AND.EX P0, PT, R9, R2, PT, P0 ;  /* 0x000000020900720c */ /* 0x000fe40003f06100 */
[----:B------:R-:W-:Y:S02]  /*3670*/  ISETP.NE.AND.EX P1, PT, R2, RZ, PT, P1 ;  /* 0x000000ff0200720c */ /* 0x000fe40003f25310 */
[----:B------:R-:W-:Y:S02]  /*3680*/  SEL R28, R28, R11, P0 ;  /* 0x0000000b1c1c7207 */ /* 0x000fe40000000000 */
[----:B------:R-:W-:Y:S02]  /*3690*/  SEL R29, R29, R10, P0 ;  /* 0x0000000a1d1d7207 */ /* 0x000fe40000000000 */
[----:B------:R-:W-:Y:S02]  /*36a0*/  SEL R28, R28, 0xffffffff, P1 ;  /* 0xffffffff1c1c7807 */ /* 0x000fe40000800000 */
[----:B------:R-:W-:Y:S01]  /*36b0*/  SEL R29, R29, 0xffffffff, P1 ;  /* 0xffffffff1d1d7807 */ /* 0x000fe20000800000 */
[----:B------:R-:W-:Y:S06]  /*36c0*/  RET.REL.NODEC R6 `(_ZN18transformer_engine6detail32dgated_act_cast_transpose_kernelILi2ELi2Ef6__half13__nv_bfloat16NS_5EmptyEXadL_ZNS_5dreluIffEET_T0_RKS4_EEXadL_ZNS_4reluIffEES6_S7_S9_EEEEvPKT2_SD_PT3_SF_PKT1_PSG_SJ_mmm) ;  /* 0xffffffc8064c7950 */ /* 0x000fec0003c3ffff */
        .weak           $__internal_151_$__cuda_sm20_rcp_rn_f32_slowpath
        .type           $__internal_151_$__cuda_sm20_rcp_rn_f32_slowpath,@function
        .size           $__internal_151_$__cuda_sm20_rcp_rn_f32_slowpath,(.L_x_34636 - $__internal_151_$__cuda_sm20_rcp_rn_f32_slowpath)
$__internal_151_$__cuda_sm20_rcp_rn_f32_slowpath:
        /* <DEDUP_REMOVED lines=15> */
.L_x_6388:
        /* <DEDUP_REMOVED lines=33> */
.L_x_6390:
[----:B------:R0:W1:Y:S02]  /*39d0*/  MUFU.RCP R2, R0 ;  /* 0x0000000000027308 */ /* 0x0000640000001000 */
.L_x_6389:
[----:B-1-3--:R-:W-:Y:S02]  /*39e0*/  IMAD.MOV.U32 R5, RZ, RZ, R2 ;  /* 0x000000ffff057224 */ /* 0x00afe400078e0002 */
[----:B------:R-:W-:Y:S02]  /*39f0*/  IMAD.MOV.U32 R2, RZ, RZ, R7 ;  /* 0x000000ffff027224 */ /* 0x000fe400078e0007 */
[----:B------:R-:W-:-:S04]  /*3a00*/  IMAD.MOV.U32 R3, RZ, RZ, 0x0 ;  /* 0x00000000ff037424 */ /* 0x000fc800078e00ff */
[----:B0-2---:R-:W-:Y:S05]  /*3a10*/  RET.REL.NODEC R2 `(_ZN18transformer_engine6detail32dgated_act_cast_transpose_kernelILi2ELi2Ef6__half13__nv_bfloat16NS_5EmptyEXadL_ZNS_5dreluIffEET_T0_RKS4_EEXadL_ZNS_4reluIffEES6_S7_S9_EEEEvPKT2_SD_PT3_SF_PKT1_PSG_SJ_mmm) ;  /* 0xffffffc402787950 */ /* 0x005fea0003c3ffff */
.L_x_6391:
        /* <DEDUP_REMOVED lines=14> */
.L_x_34636:


//--------------------- .text._ZN18transformer_engine6detail43dgated_act_cast_transpose_kernel_notalignedILi2ELi2Ef6__halfS2_NS_5EmptyEXadL_ZNS_5dreluIffEET_T0_RKS3_EEXadL_ZNS_4reluIffEES5_S6_S8_EEEEvPKT2_SC_PT3_SE_PKT1_PSF_SI_mmm --------------------------
	.section	.text._ZN18transformer_engine6detail43dgated_act_cast_transpose_kernel_notalignedILi2ELi2Ef6__halfS2_NS_5EmptyEXadL_ZNS_5dreluIffEET_T0_RKS3_EEXadL_ZNS_4reluIffEES5_S6_S8_EEEEvPKT2_SC_PT3_SE_PKT1_PSF_SI_mmm,"ax",@progbits
	.align	128
        .global         _ZN18transformer_engine6detail43dgated_act_cast_transpose_kernel_notalignedILi2ELi2Ef6__halfS2_NS_5EmptyEXadL_ZNS_5dreluIffEET_T0_RKS3_EEXadL_ZNS_4reluIffEES5_S6_S8_EEEEvPKT2_SC_PT3_SE_PKT1_PSF_SI_mmm
        .type           _ZN18transformer_engine6detail43dgated_act_cast_transpose_kernel_notalignedILi2ELi2Ef6__halfS2_NS_5EmptyEXadL_ZNS_5dreluIffEET_T0_RKS3_EEXadL_ZNS_4reluIffEES5_S6_S8_EEEEvPKT2_SC_PT3_SE_PKT1_PSF_SI_mmm,@function
        .size           _ZN18transformer_engine6detail43dgated_act_cast_transpose_kernel_notalignedILi2ELi2Ef6__halfS2_NS_5EmptyEXadL_ZNS_5dreluIffEET_T0_RKS3_EEXadL_ZNS_4reluIffEES5_S6_S8_EEEEvPKT2_SC_PT3_SE_PKT1_PSF_SI_mmm,(.L_x_34638 - _ZN18transformer_engine6detail43dgated_act_cast_transpose_kernel_notalignedILi2ELi2Ef6__halfS2_NS_5EmptyEXadL_ZNS_5dreluIffEET_T0_RKS3_EEXadL_ZNS_4reluIffEES5_S6_S8_EEEEvPKT2_SC_PT3_SE_PKT1_PSF_SI_mmm)
        .other          _ZN18transformer_engine6detail43dgated_act_cast_transpose_kernel_notalignedILi2ELi2Ef6__halfS2_NS_5EmptyEXadL_ZNS_5dreluIffEET_T0_RKS3_EEXadL_ZNS_4reluIffEES5_S6_S8_EEEEvPKT2_SC_PT3_SE_PKT1_PSF_SI_mmm,@"STO_CUDA_ENTRY STV_DEFAULT"
_ZN18transformer_engine6detail43dgated_act_cast_transpose_kernel_notalignedILi2ELi2Ef6__halfS2_NS_5EmptyEXadL_ZNS_5dreluIffEET_T0_RKS3_EEXadL_ZNS_4reluIffEES5_S6_S8_EEEEvPKT2_SC_PT3_SE_PKT1_PSF_SI_mmm:
.text._ZN18transformer_engine6detail43dgated_act_cast_transpose_kernel_notalignedILi2ELi2Ef6__halfS2_NS_5EmptyEXadL_ZNS_5dreluIffEET_T0_RKS3_EEXadL_ZNS_4reluIffEES5_S6_S8_EEEEvPKT2_SC_PT3_SE_PKT1_PSF_SI_mmm:
        /* <DEDUP_REMOVED lines=20> */
[----:B------:R-:W-:Y:S05]  /*0140*/  CALL.REL.NOINC `($__internal_152_$__cuda_sm20_div_u64) ;  /* 0x0000005000707944 */ /* 0x000fea0003c00000 */
        /* <DEDUP_REMOVED lines=9> */
.L_x_6392:
        /* <DEDUP_REMOVED lines=22> */
.L_x_6393:
        /* <DEDUP_REMOVED lines=162> */
.L_x_6395:
[----:B------:R-:W-:Y:S05]  /*0d60*/  BSYNC B0 ;  /* 0x0000000000007941 */ /* 0x000fea0003800000 */
.L_x_6394:
        /* <DEDUP_REMOVED lines=67> */
[----:B------:R-:W-:Y:S02]  /*11a0*/  @P0 F2FP.F16.F32.PACK_AB R33, R47, R40 ;  /* 0x000000282f21023e */ /* 0x000fe400000000ff */
        /* <DEDUP_REMOVED lines=11> */
[-C--:B------:R-:W-:Y:S02]  /*1260*/  @P0 F2FP.F16.F32.PACK_AB R43, R8, R41.reuse ;  /* 0x00000029082b023e */ /* 0x080fe400000000ff */
[----:B------:R-:W-:Y:S02]  /*1270*/  F2FP.F16.F32.PACK_AB R15, R9, R8 ;  /* 0x00000008090f723e */ /* 0x000fe400000000ff */
[----:B------:R-:W-:Y:S02]  /*1280*/  @P0 LEA R8, P2, R5, R42, 0x2 ;  /* 0x0000002a05080211 */ /* 0x000fe400078410ff */
[----:B------:R-:W-:Y:S02]  /*1290*/  F2FP.F16.F32.PACK_AB R16, R32, R41 ;  /* 0x000000292010723e */ /* 0x000fe400000000ff */
[----:B------:R-:W-:Y:S01]  /*12a0*/  @P0 F2FP.F16.F32.PACK_AB R41, R9, R32 ;  /* 0x000000200929023e */ /* 0x000fe200000000ff */
[----:B------:R-:W-:Y:S01]  /*12b0*/  VIADD R32, R23, 0x1e ;  /* 0x0000001e17207836 */ /* 0x000fe20000000000 */
[----:B0-----:R-:W-:-:S02]  /*12c0*/  SHF.R.U32.HI R11, RZ, 0x2, R14 ;  /* 0x00000002ff0b7819 */ /* 0x001fc4000001160e */
[----:B------:R-:W-:Y:S02]  /*12d0*/  FMNMX R45, |R38|, R45, !PT ;  /* 0x0000002d262d7209 */ /* 0x000fe40007800200 */
        /* <DEDUP_REMOVED lines=12> */
.L_x_6397:
[----:B------:R-:W-:Y:S05]  /*13a0*/  BSYNC B0 ;  /* 0x0000000000007941 */ /* 0x000fea0003800000 */
.L_x_6396:
        /* <DEDUP_REMOVED lines=39> */
.L_x_6399:
[----:B------:R-:W-:Y:S05]  /*1620*/  BSYNC B0 ;  /* 0x0000000000007941 */ /* 0x000fea0003800000 */
.L_x_6398:
        /* <DEDUP_REMOVED lines=35> */
.L_x_6401:
[----:B------:R-:W-:Y:S05]  /*1860*/  BSYNC B0 ;  /* 0x0000000000007941 */ /* 0x000fea0003800000 */
.L_x_6400:
        /* <DEDUP_REMOVED lines=59> */
.L_x_6403:
[----:B------:R-:W-:Y:S05]  /*1c20*/  BSYNC B0 ;  /* 0x0000000000007941 */ /* 0x000fea0003800000 */
.L_x_6402:
        /* <DEDUP_REMOVED lines=55> */
.L_x_6405:
[----:B------:R-:W-:Y:S05]  /*1fa0*/  BSYNC B0 ;  /* 0x0000000000007941 */ /* 0x000fea0003800000 */
.L_x_6404:
        /* <DEDUP_REMOVED lines=30> */
.L_x_6407:
[----:B------:R-:W-:Y:S05]  /*2190*/  BSYNC B0 ;  /* 0x0000000000007941 */ /* 0x000fea0003800000 */
.L_x_6406:
        /* <DEDUP_REMOVED lines=42> */
[----:B------:R-:W-:-:S02]  /*2440*/  @P3 F2FP.F16.F32.PACK_AB R51, R3, R2 ;  /* 0x000000020333323e */ /* 0x000fc400000000ff */
[----:B------:R-:W-:Y:S02]  /*2450*/  @P3 LEA.HI.X R35, R40, R35, R37, 0x2, P1 ;  /* 0x0000002328233211 */ /* 0x000fe400008f1425 */
[C---:B------:R-:W-:Y:S01]  /*2460*/  FMNMX R43, |R41|.reuse, R0, !PT ;  /* 0x00000000292b7209 */ /* 0x040fe20007800200 */
[----:B------:R-:W-:Y:S01]  /*2470*/  FMUL R41, R41, UR12 ;  /* 0x0000000c29297c20 */ /* 0x000fe20008400000 */
[C---:B------:R-:W-:Y:S01]  /*2480*/  FMUL R0, R38.reuse, UR12 ;  /* 0x0000000c26007c20 */ /* 0x040fe20008400000 */
[----:B------:R0:W-:Y:S01]  /*2490*/  @P3 STG.E desc[UR8][R34.64], R51 ;  /* 0x0000003322003986 */ /* 0x0001e2000c101908 */
[----:B------:R-:W-:Y:S02]  /*24a0*/  FMNMX R50, |R38|, R43, !PT ;  /* 0x0000002b26327209 */ /* 0x000fe40007800200 */
[----:B------:R-:W-:Y:S01]  /*24b0*/  F2FP.F16.F32.PACK_AB R2, R41, R2 ;  /* 0x000000022902723e */ /* 0x000fe200000000ff */
[----:B------:R-:W-:Y:S06]  /*24c0*/  @!P3 BRA `(.L_x_6409) ;  /* 0x000000000020b947 */ /* 0x000fec0003800000 */
        /* <DEDUP_REMOVED lines=8> */
.L_x_6409:
[----:B------:R-:W-:Y:S05]  /*2550*/  BSYNC B0 ;  /* 0x0000000000007941 */ /* 0x000fea0003800000 */
.L_x_6408:
        /* <DEDUP_REMOVED lines=13> */
[----:B------:R-:W-:Y:S02]  /*2630*/  @P3 F2FP.F16.F32.PACK_AB R57, R43, R40 ;  /* 0x000000282b39323e */ /* 0x000fe400000000ff */
        /* <DEDUP_REMOVED lines=59> */
.L_x_6411:
[----:B------:R-:W-:Y:S05]  /*29f0*/  BSYNC B0 ;  /* 0x0000000000007941 */ /* 0x000fea0003800000 */
.L_x_6410:
        /* <DEDUP_REMOVED lines=106> */
.L_x_6416:
        /* <DEDUP_REMOVED lines=51> */
.L_x_6415:
[----:B------:R-:W-:Y:S05]  /*33d0*/  BSYNC B1 ;  /* 0x0000000000017941 */ /* 0x000fea0003800000 */
.L_x_6414:
        /* <DEDUP_REMOVED lines=15> */
.L_x_6418:
[----:B------:R-:W-:Y:S05]  /*34d0*/  BSYNC B1 ;  /* 0x0000000000017941 */ /* 0x000fea0003800000 */
.L_x_6417:
        /* <DEDUP_REMOVED lines=25> */
.L_x_6413:
[----:B------:R-:W-:Y:S05]  /*3670*/  BSYNC B0 ;  /* 0x0000000000007941 */ /* 0x000fea0003800000 */
.L_x_6412:
        /* <DEDUP_REMOVED lines=22> */
.L_x_6423:
        /* <DEDUP_REMOVED lines=51> */
.L_x_6422:
[----:B------:R-:W-:Y:S05]  /*3b10*/  BSYNC B1 ;  /* 0x0000000000017941 */ /* 0x000fea0003800000 */
.L_x_6421:
        /* <DEDUP_REMOVED lines=15> */
.L_x_6425:
[----:B------:R-:W-:Y:S05]  /*3c10*/  BSYNC B1 ;  /* 0x0000000000017941 */ /* 0x000fea0003800000 */
.L_x_6424:
        /* <DEDUP_REMOVED lines=25> */
.L_x_6420:
[----:B------:R-:W-:Y:S05]  /*3db0*/  BSYNC B0 ;  /* 0x0000000000007941 */ /* 0x000fea0003800000 */
.L_x_6419:
        /* <DEDUP_REMOVED lines=34> */
.L_x_6430:
        /* <DEDUP_REMOVED lines=51> */
.L_x_6429:
[----:B------:R-:W-:Y:S05]  /*4310*/  BSYNC B1 ;  /* 0x0000000000017941 */ /* 0x000fea0003800000 */
.L_x_6428:
        /* <DEDUP_REMOVED lines=15> */
.L_x_6432:
[----:B------:R-:W-:Y:S05]  /*4410*/  BSYNC B1 ;  /* 0x0000000000017941 */ /* 0x000fea0003800000 */
.L_x_6431:
        /* <DEDUP_REMOVED lines=25> */
.L_x_6427:
[----:B------:R-:W-:Y:S05]  /*45b0*/  BSYNC B0 ;  /* 0x0000000000007941 */ /* 0x000fea0003800000 */
.L_x_6426:
        /* <DEDUP_REMOVED lines=20> */
.L_x_6438:
        /* <DEDUP_REMOVED lines=53> */
.L_x_6437:
[----:B-1----:R-:W-:-:S07]  /*4a50*/  VIADD R9, R4, 0x5 ;  /* 0x0000000504097836 */ /* 0x002fce0000000000 */
.L_x_6436:
[----:B------:R-:W-:Y:S05]  /*4a60*/  BSYNC B1 ;  /* 0x0000000000017941 */ /* 0x000fea0003800000 */
.L_x_6435:
        /* <DEDUP_REMOVED lines=16> */
.L_x_6440:
[----:B------:R-:W-:Y:S05]  /*4b70*/  BSYNC B1 ;  /* 0x0000000000017941 */ /* 0x000fea0003800000 */
.L_x_6439:
        /* <DEDUP_REMOVED lines=25> */
.L_x_6434:
[----:B------:R-:W-:Y:S05]  /*4d10*/  BSYNC B0 ;  /* 0x0000000000007941 */ /* 0x000fea0003800000 */
.L_x_6433:
        /* <DEDUP_REMOVED lines=42> */
.L_x_6451:
[----:B-1----:R-:W-:-:S07]  /*4fc0*/  FMNMX R9, R2, R9, !PT ;  /* 0x0000000902097209 */ /* 0x002fce0007800000 */
.L_x_6443:
[----:B------:R-:W-:Y:S05]  /*4fd0*/  BSYNC B0 ;  /* 0x0000000000007941 */ /* 0x000fea0003800000 */
.L_x_6442:
[----:B------:R-:W-:Y:S01]  /*4fe0*/  ISETP.NE.AND P0, PT, R6, RZ, PT ;  /* 0x000000ff0600720c */ /* 0x000fe20003f05270 */
[----:B------:R-:W-:-:S12]  /*4ff0*/  BSSY B0, `(.L_x_6441) ;  /* 0x0000004000007945 */ /* 0x000fd80003800000 */
[----:B------:R-:W-:Y:S05]  /*5000*/  @P0 BRA `(.L_x_6445) ;  /* 0x0000000000080947 */ /* 0x000fea0003800000 */
[----:B0-----:R-:W0:Y:S02]  /*5010*/  LDC.64 R2, c[0x0][0x238] ;  /* 0x00008e00ff027b82 */ /* 0x001e240000000a00 */
[----:B0-----:R1:W-:Y:S02]  /*5020*/  REDG.E.MAX.S32.STRONG.GPU desc[UR8][R2.64], R9 ;  /* 0x000000090200798e */ /* 0x0013e4000d10e388 */
.L_x_6445:
[----:B------:R-:W-:Y:S05]  /*5030*/  BSYNC B0 ;  /* 0x0000000000007941 */ /* 0x000fea0003800000 */
.L_x_6441:
        /* <DEDUP_REMOVED lines=14> */
[----:B-1234-:R-:W-:Y:S05]  /*5120*/  CALL.REL.NOINC `($__internal_153_$__cuda_sm20_rcp_rn_f32_slowpath) ;  /* 0x0000000400847944 */ /* 0x01efea0003c00000 */
[----:B------:R-:W-:Y:S05]  /*5130*/  BRA `(.L_x_6447) ;  /* 0x0000000000147947 */ /* 0x000fea0003800000 */
.L_x_6446:
[----:B-1--4-:R-:W0:Y:S01]  /*5140*/  MUFU.RCP R5, UR12 ;  /* 0x0000000c00057d08 */ /* 0x012e220008001000 */
[----:B------:R-:W-:-:S04]  /*5150*/  IMAD.U32 R0, RZ, RZ, UR12 ;  /* 0x0000000cff007e24 */ /* 0x000fc8000f8e00ff */
[----:B0-----:R-:W-:-:S04]  /*5160*/  FFMA R0, R5, R0, -1 ;  /* 0xbf80000005007423 */ /* 0x001fc80000000000 */
[----:B------:R-:W-:-:S04]  /*5170*/  FADD.FTZ R0, -R0, -RZ ;  /* 0x800000ff00007221 */ /* 0x000fc80000010100 */
[----:B------:R-:W-:-:S07]  /*5180*/  FFMA R5, R5, R0, R5 ;  /* 0x0000000005057223 */ /* 0x000fce0000000005 */
.L_x_6447:
[----:B---3--:R-:W0:Y:S02]  /*5190*/  LDC.64 R2, c[0x0][0x240] ;  /* 0x00009000ff027b82 */ /* 0x008e240000000a00 */
[----:B0-----:R-:W-:Y:S01]  /*51a0*/  STG.E desc[UR8][R2.64], R5 ;  /* 0x0000000502007986 */ /* 0x001fe2000c101908 */
[----:B------:R-:W-:Y:S05]  /*51b0*/  EXIT ;  /* 0x000000000000794d */ /* 0x000fea0003800000 */
.L_x_6444:
[----:B------:R-:W-:Y:S02]  /*51c0*/  IMAD.MOV.U32 R5, RZ, RZ, 0x4 ;  /* 0x00000004ff057424 */ /* 0x000fe400078e00ff */
[----:B------:R-:W-:Y:S02]  /*51d0*/  IMAD.MOV.U32 R7, RZ, RZ, 0x1f ;  /* 0x0000001fff077424 */ /* 0x000fe400078e00ff */
[----:B------:R-:W-:-:S07]  /*51e0*/  IMAD.MOV.U32 R4, RZ, RZ, -0x1 ;  /* 0xffffffffff047424 */ /* 0x000fce00078e00ff */
[----:B01----:R-:W-:Y:S05]  /*51f0*/  WARPSYNC.COLLECTIVE R4, `(.L_x_6448) ;  /* 0x0000000004087348 */ /* 0x003fea0003c00000 */
[----:B-1----:R1:W2:Y:S02]  /*5200*/  SHFL.DOWN P0, R9, R0, R5, R7 ;  /* 0x0800000500097389 */ /* 0x0022a40000000007 */
[----:B012---:R-:W-:Y:S01]  /*5210*/  ENDCOLLECTIVE ;  /* 0x000000000000791b */ /* 0x007fe20003800000 */
.L_x_6448:
[----:B------:R-:W-:Y:S02]  /*5220*/  IMAD.MOV.U32 R5, RZ, RZ, 0x2 ;  /* 0x00000002ff057424 */ /* 0x000fe400078e00ff */
[----:B------:R-:W-:-:S05]  /*5230*/  IMAD.MOV.U32 R3, RZ, RZ, R9 ;  /* 0x000000ffff037224 */ /* 0x000fca00078e0009 */
[----:B------:R-:W-:-:S05]  /*5240*/  FMNMX R3, R3, R0, !PT ;  /* 0x0000000003037209 */ /* 0x000fca0007800000 */
[----:B------:R-:W-:-:S07]  /*5250*/  IMAD.MOV.U32 R0, RZ, RZ, R3 ;  /* 0x000000ffff007224 */ /* 0x000fce00078e0003 */
[----:B------:R-:W-:Y:S05]  /*5260*/  WARPSYNC.COLLECTIVE R4, `(.L_x_6449) ;  /* 0x0000000004087348 */ /* 0x000fea0003c00000 */
[----:B------:R0:W1:Y:S02]  /*5270*/  SHFL.DOWN P0, R9, R0, R5, R7 ;  /* 0x0800000500097389 */ /* 0x0000640000000007 */
[----:B01----:R-:W-:Y:S01]  /*5280*/  ENDCOLLECTIVE ;  /* 0x000000000000791b */ /* 0x003fe20003800000 */
.L_x_6449:
[----:B------:R-:W-:Y:S02]  /*5290*/  IMAD.MOV.U32 R5, RZ, RZ, 0x1 ;  /* 0x00000001ff057424 */ /* 0x000fe400078e00ff */
[----:B------:R-:W-:-:S05]  /*52a0*/  IMAD.MOV.U32 R2, RZ, RZ, R9 ;  /* 0x000000ffff027224 */ /* 0x000fca00078e0009 */
[----:B------:R-:W-:-:S05]  /*52b0*/  FMNMX R2, R3, R2, !PT ;  /* 0x0000000203027209 */ /* 0x000fca0007800000 */
[----:B------:R-:W-:-:S07]  /*52c0*/  IMAD.MOV.U32 R0, RZ, RZ, R2 ;  /* 0x000000ffff007224 */ /* 0x000fce00078e0002 */
[----:B------:R-:W-:Y:S05]  /*52d0*/  WARPSYNC.COLLECTIVE R4, `(.L_x_6450) ;  /* 0x0000000004087348 */ /* 0x000fea0003c00000 */
[----:B------:R0:W1:Y:S02]  /*52e0*/  SHFL.DOWN P0, R9, R0, R5, R7 ;  /* 0x0800000500097389 */ /* 0x0000640000000007 */
[----:B01----:R-:W-:Y:S01]  /*52f0*/  ENDCOLLECTIVE ;  /* 0x000000000000791b */ /* 0x003fe20003800000 */
.L_x_6450:
[----:B------:R-:W-:Y:S05]  /*5300*/  BRA `(.L_x_6451) ;  /* 0xfffffffc002c7947 */ /* 0x000fea000383ffff */
        .weak           $__internal_152_$__cuda_sm20_div_u64
        .type           $__internal_152_$__cuda_sm20_div_u64,@function
        .size           $__internal_152_$__cuda_sm20_div_u64,($__internal_153_$__cuda_sm20_rcp_rn_f32_slowpath - $__internal_152_$__cuda_sm20_div_u64)
$__internal_152_$__cuda_sm20_div_u64:
        /* <DEDUP_REMOVED lines=66> */
[----:B------:R-:W-:Y:S06]  /*5730*/  RET.REL.NODEC R4 `(_ZN18transformer_engine6detail43dgated_act_cast_transpose_kernel_notalignedILi2ELi2Ef6__halfS2_NS_5EmptyEXadL_ZNS_5dreluIffEET_T0_RKS3_EEXadL_ZNS_4reluIffEES5_S6_S8_EEEEvPKT2_SC_PT3_SE_PKT1_PSF_SI_mmm) ;  /* 0xffffffa804307950 */ /* 0x000fec0003c3ffff */
        .weak           $__internal_153_$__cuda_sm20_rcp_rn_f32_slowpath
        .type           $__internal_153_$__cuda_sm20_rcp_rn_f32_slowpath,@function
        .size           $__internal_153_$__cuda_sm20_rcp_rn_f32_slowpath,(.L_x_34638 - $__internal_153_$__cuda_sm20_rcp_rn_f32_slowpath)
$__internal_153_$__cuda_sm20_rcp_rn_f32_slowpath:
        /* <DEDUP_REMOVED lines=15> */
.L_x_6452:
        /* <DEDUP_REMOVED lines=33> */
.L_x_6454:
[----:B------:R0:W1:Y:S02]  /*5a40*/  MUFU.RCP R2, R0 ;  /* 0x0000000000027308 */ /* 0x0000640000001000 */
.L_x_6453:
[----:B-1-3--:R-:W-:Y:S02]  /*5a50*/  IMAD.MOV.U32 R5, RZ, RZ, R2 ;  /* 0x000000ffff057224 */ /* 0x00afe400078e0002 */
[----:B------:R-:W-:Y:S02]  /*5a60*/  IMAD.MOV.U32 R2, RZ, RZ, R7 ;  /* 0x000000ffff027224 */ /* 0x000fe400078e0007 */
[----:B------:R-:W-:-:S04]  /*5a70*/  IMAD.MOV.U32 R3, RZ, RZ, 0x0 ;  /* 0x00000000ff037424 */ /* 0x000fc800078e00ff */
[----:B0-2---:R-:W-:Y:S05]  /*5a80*/  RET.REL.NODEC R2 `(_ZN18transformer_engine6detail43dgated_act_cast_transpose_kernel_notalignedILi2ELi2Ef6__halfS2_NS_5EmptyEXadL_ZNS_5dreluIffEET_T0_RKS3_EEXadL_ZNS_4reluIffEES5_S6_S8_EEEEvPKT2_SC_PT3_SE_PKT1_PSF_SI_mmm) ;  /* 0xffffffa4025c7950 */ /* 0x005fea0003c3ffff */
.L_x_6455:
        /* <DEDUP_REMOVED lines=15> */
.L_x_34638:


//--------------------- .text._ZN18transformer_engine6detail32dgated_act_cast_transpose_kernelILi2ELi2Ef6__halfS2_NS_5EmptyEXadL_ZNS_5dreluIffEET_T0_RKS3_EEXadL_ZNS_4reluIffEES5_S6_S8_EEEEvPKT2_SC_PT3_SE_PKT1_PSF_SI_mmm --------------------------
	.section	.text._ZN18transformer_engine6detail32dgated_act_cast_transpose_kernelILi2ELi2Ef6__halfS2_NS_5EmptyEXadL_ZNS_5dreluIffEET_T0_RKS3_EEXadL_ZNS_4reluIffEES5_S6_S8_EEEEvPKT2_SC_PT3_SE_PKT1_PSF_SI_mmm,"ax",@progbits
	.align	128
        .global         _ZN18transformer_engine6detail32dgated_act_cast_transpose_kernelILi2ELi2Ef6__halfS2_NS_5EmptyEXadL_ZNS_5dreluIffEET_T0_RKS3_EEXadL_ZNS_4reluIffEES5_S6_S8_EEEEvPKT2_SC_PT3_SE_PKT1_PSF_SI_mmm
        .type           _ZN18transformer_engine6detail32dgated_act_cast_transpose_kernelILi2ELi2Ef6__halfS2_NS_5EmptyEXadL_ZNS_5dreluIffEET_T0_RKS3_EEXadL_ZNS_4reluIffEES5_S6_S8_EEEEvPKT2_SC_PT3_SE_PKT1_PSF_SI_mmm,@function
        .size           _ZN18transformer_engine6detail32dgated_act_cast_transpose_kernelILi2ELi2Ef6__halfS2_NS_5EmptyEXadL_ZNS_5dreluIffEET_T0_RKS3_EEXadL_ZNS_4reluIffEES5_S6_S8_EEEEvPKT2_SC_PT3_SE_PKT1_PSF_SI_mmm,(.L_x_34640 - _ZN18transformer_engine6detail32dgated_act_cast_transpose_kernelILi2ELi2Ef6__halfS2_NS_5EmptyEXadL_ZNS_5dreluIffEET_T0_RKS3_EEXadL_ZNS_4reluIffEES5_S6_S8_EEEEvPKT2_SC_PT3_SE_PKT1_PSF_SI_mmm)
        .other          _ZN18transformer_engine6detail32dgated_act_cast_transpose_kernelILi2ELi2Ef6__halfS2_NS_5EmptyEXadL_ZNS_5dreluIffEET_T0_RKS3_EEXadL_ZNS_4reluIffEES5_S6_S8_EEEEvPKT2_SC_PT3_SE_PKT1_PSF_SI_mmm,@"STO_CUDA_ENTRY STV_DEFAULT"
_ZN18transformer_engine6detail32dgated_act_cast_transpose_kernelILi2ELi2Ef6__halfS2_NS_5EmptyEXadL_ZNS_5dreluIffEET_T0_RKS3_EEXadL_ZNS_4reluIffEES5_S6_S8_EEEEvPKT2_SC_PT3_SE_PKT1_PSF_SI_mmm:
.text._ZN18transformer_engine6detail32dgated_act_cast_transpose_kernelILi2ELi2Ef6__halfS2_NS_5EmptyEXadL_ZNS_5dreluIffEET_T0_RKS3_EEXadL_ZNS_4reluIffEES5_S6_S8_EEEEvPKT2_SC_PT3_SE_PKT1_PSF_SI_mmm:
        /* <DEDUP_REMOVED lines=18> */
[----:B------:R-:W-:Y:S05]  /*0120*/  CALL.REL.NOINC `($__internal_154_$__cuda_sm20_div_u64) ;  /* 0x00000030005c7944 */ /* 0x000fea0003c00000 */
        /* <DEDUP_REMOVED lines=9> */
.L_x_6456:
        /* <DEDUP_REMOVED lines=22> */
.L_x_6457:
        /* <DEDUP_REMOVED lines=156> */
[----:B------:R-:W-:Y:S02]  /*0ce0*/  F2FP.F16.F32.PACK_AB R31, R16, R20 ;  /* 0x00000014101f723e */ /* 0x000fe400000000ff */
[----:B------:R-:W-:Y:S02]  /*0cf0*/  IADD3 R22, P2, R9, R23, RZ ;  /* 0x0000001709167210 */ /* 0x000fe40007f5e0ff */
[----:B------:R-:W-:-:S02]  /*0d00*/  IADD3.X R11, R15, UR15, RZ, P0, !PT ;  /* 0x0000000f0f0b7c10 */ /* 0x000fc400087fe4ff */
[----:B------:R-:W-:Y:S02]  /*0d10*/  F2FP.F16.F32.PACK_AB R45, R40, R5 ;  /* 0x00000005282d723e */ /* 0x000fe400000000ff */
[----:B------:R-:W-:Y:S01]  /*0d20*/  IADD3.X R37, R43, UR11, RZ, P1, !PT ;  /* 0x0000000b2b257c10 */ /* 0x000fe20008ffe4ff */
[----:B------:R0:W-:Y:S01]  /*0d30*/  STG.E desc[UR12][R14.64], R31 ;  /* 0x0000001f0e007986 */ /* 0x0001e2000c10190c */
[----:B------:R-:W-:Y:S01]  /*0d40*/  FMUL R24, R35, UR9 ;  /* 0x0000000923187c20 */ /* 0x000fe20008400000 */
[----:B------:R-:W-:Y:S02]  /*0d50*/  FMUL R7, R34, UR9 ;  /* 0x0000000922077c20 */ /* 0x000fe40008400000 */
[----:B------:R1:W-:Y:S01]  /*0d60*/  STG.E desc[UR12][R10.64], R45 ;  /* 0x0000002d0a007986 */ /* 0x0003e2000c10190c */
[----:B------:R-:W-:Y:S02]  /*0d70*/  IMAD.X R23, R37, 0x1, R30, P2 ;  /* 0x0000000125177824 */ /* 0x000fe400010e061e */
[----:B------:R-:W-:Y:S01]  /*0d80*/  IMAD.U32 R30, RZ, RZ, UR8 ;  /* 0x00000008ff1e7e24 */ /* 0x000fe2000f8e00ff */
[----:B------:R-:W-:Y:S01]  /*0d90*/  F2FP.F16.F32.PACK_AB R55, R7, R24 ;  /* 0x000000180737723e */ /* 0x000fe200000000ff */
        /* <DEDUP_REMOVED lines=13> */
[----:B------:R-:W-:Y:S02]  /*0e70*/  F2FP.F16.F32.PACK_AB R59, R14, R15 ;  /* 0x0000000f0e3b723e */ /* 0x000fe400000000ff */
        /* <DEDUP_REMOVED lines=85> */
[----:B------:R-:W-:Y:S01]  /*13d0*/  F2FP.F16.F32.PACK_AB R21, R39, R42 ;  /* 0x0000002a2715723e */ /* 0x000fe200000000ff */
        /* <DEDUP_REMOVED lines=10> */
[----:B------:R-:W-:Y:S02]  /*1480*/  F2FP.F16.F32.PACK_AB R59, R38, R23 ;  /* 0x00000017263b723e */ /* 0x000fe400000000ff */
[----:B-1----:R-:W-:Y:S01]  /*1490*/  IADD3 R32, P3, R58, R9, RZ ;  /* 0x000000093a207210 */ /* 0x002fe20007f7e0ff */
[----:B------:R-:W-:Y:S01]  /*14a0*/  FMUL R21, R46, UR9 ;  /* 0x000000092e157c20 */ /* 0x000fe20008400000 */
[----:B------:R-:W-:Y:S02]  /*14b0*/  IADD3 R30, P1, P2, R13, UR8, R30 ;  /* 0x000000080d1e7c10 */ /* 0x000fe4000fa3e01e */
[----:B------:R-:W-:Y:S02]  /*14c0*/  IADD3.X R33, R52, R37, RZ, P3, !PT ;  /* 0x0000002534217210 */ /* 0x000fe40001ffe4ff */
[----:B------:R-:W-:-:S02]  /*14d0*/  F2FP.F16.F32.PACK_AB R61, R21, R44 ;  /* 0x0000002c153d723e */ /* 0x000fc400000000ff */
        /* <DEDUP_REMOVED lines=19> */
[----:B------:R-:W-:Y:S02]  /*1610*/  F2FP.F16.F32.PACK_AB R55, R6, R3 ;  /* 0x000000030637723e */ /* 0x000fe400000000ff */
        /* <DEDUP_REMOVED lines=93> */
[----:B------:R-:W-:Y:S01]  /*1bf0*/  F2FP.F16.F32.PACK_AB R47, R46, R25 ;  /* 0x000000192e2f723e */ /* 0x000fe200000000ff */
[----:B------:R-:W-:Y:S01]  /*1c00*/  FMUL R41, R41, R28 ;  /* 0x0000001c29297220 */ /* 0x000fe20000400000 */
[----:B------:R-:W-:Y:S02]  /*1c10*/  IADD3.X R35, R27, UR15, RZ, P0, !PT ;  /* 0x0000000f1b237c10 */ /* 0x000fe400087fe4ff */
[----:B------:R-:W-:Y:S02]  /*1c20*/  F2FP.F16.F32.PACK_AB R53, R33, R36 ;  /* 0x000000242135723e */ /* 0x000fe400000000ff */
        /* <DEDUP_REMOVED lines=11> */
[----:B------:R-:W-:Y:S02]  /*1ce0*/  F2FP.F16.F32.PACK_AB R59, R45, R47 ;  /* 0x0000002f2d3b723e */ /* 0x000fe400000000ff */
[----:B------:R-:W-:-:S02]  /*1cf0*/  IADD3.X R27, R29, UR15, RZ, P0, !PT ;  /* 0x0000000f1d1b7c10 */ /* 0x000fc400087fe4ff */
[----:B------:R-:W-:Y:S01]  /*1d00*/  F2FP.F16.F32.PACK_AB R61, R35, R34 ;  /* 0x00000022233d723e */ /* 0x000fe200000000ff */
        /* <DEDUP_REMOVED lines=35> */
[----:B------:R-:W-:Y:S01]  /*1f40*/  F2FP.F16.F32.PACK_AB R43, R10, R53 ;  /* 0x000000350a2b723e */ /* 0x000fe200000000ff */
        /* <DEDUP_REMOVED lines=14> */
[----:B------:R-:W-:Y:S02]  /*2030*/  F2FP.F16.F32.PACK_AB R55, R37, R56 ;  /* 0x000000382537723e */ /* 0x000fe400000000ff */
[----:B------:R-:W-:Y:S01]  /*2040*/  IADD3.X R27, R9, UR15, RZ, P0, !PT ;  /* 0x0000000f091b7c10 */ /* 0x000fe200087fe4ff */
[----:B------:R-:W0:Y:S01]  /*2050*/  S2UR UR15, SR_CgaCtaId ;  /* 0x00000000000f79c3 */ /* 0x000e220000008800 */
[----:B------:R-:W-:Y:S01]  /*2060*/  FMUL R30, R32, UR9 ;  /* 0x00000009201e7c20 */ /* 0x000fe20008400000 */
[----:B------:R-:W-:Y:S01]  /*2070*/  FMUL R43, R31, UR9 ;  /* 0x000000091f2b7c20 */ /* 0x000fe20008400000 */
[----:B------:R-:W-:Y:S01]  /*2080*/  FMUL R49, R50, UR9 ;  /* 0x0000000932317c20 */ /* 0x000fe20008400000 */
[----:B------:R-:W-:Y:S01]  /*2090*/  FMUL R48, R51, UR9 ;  /* 0x0000000933307c20 */ /* 0x000fe20008400000 */
[----:B------:R1:W-:Y:S02]  /*20a0*/  STG.E desc[UR12][R18.64], R55 ;  /* 0x0000003712007986 */ /* 0x0003e4000c10190c */
[----:B------:R-:W-:-:S05]  /*20b0*/  F2FP.F16.F32.PACK_AB R57, R43, R30 ;  /* 0x0000001e2b39723e */ /* 0x000fca00000000ff */
[----:B------:R2:W-:Y:S01]  /*20c0*/  STG.E desc[UR12][R8.64], R57 ;  /* 0x0000003908007986 */ /* 0x0005e2000c10190c */
[----:B-1----:R-:W-:Y:S01]  /*20d0*/  F2FP.F16.F32.PACK_AB R19, R5, R20 ;  /* 0x000000140513723e */ /* 0x002fe200000000ff */
[----:B------:R-:W-:Y:S01]  /*20e0*/  IMAD.SHL.U32 R20, R4, 0x4, RZ ;  /* 0x0000000404147824 */ /* 0x000fe200078e00ff */
[----:B------:R-:W-:-:S03]  /*20f0*/  F2FP.F16.F32.PACK_AB R55, R48, R49 ;  /* 0x000000313037723e */ /* 0x000fc600000000ff */
        /* <DEDUP_REMOVED lines=13> */
[----:B------:R-:W-:Y:S01]  /*21d0*/  F2FP.F16.F32.PACK_AB R42, R23, R42 ;  /* 0x0000002a172a723e */ /* 0x000fe200000000ff */
[C---:B------:R-:W-:Y:S01]  /*21e0*/  IMAD R26, R18.reuse, 0x21, R8 ;  /* 0x00000021121a7824 */ /* 0x040fe200078e0208 */
[----:B------:R-:W-:Y:S01]  /*21f0*/  FMNMX R9, |R29|, R28, !PT ;  /* 0x0000001c1d097209 */ /* 0x000fe20007800200 */
[C---:B------:R-:W-:Y:S02]  /*2200*/  IMAD R23, R18.reuse, 0x21, R27 ;  /* 0x0000002112177824 */ /* 0x040fe400078e021b */
[C---:B------:R-:W-:Y:S02]  /*2210*/  IMAD R29, R18.reuse, 0x21, R11 ;  /* 0x00000021121d7824 */ /* 0x040fe400078e020b */
[----:B------:R-:W-:Y:S01]  /*2220*/  IMAD R28, R18, 0x21, R13 ;  /* 0x00000021121c7824 */ /* 0x000fe200078e020d */
[----:B------:R-:W-:-:S02]  /*2230*/  LEA R26, R26, UR6, 0x2 ;  /* 0x000000061a1a7c11 */ /* 0x000fc4000f8e10ff */
[----:B------:R-:W-:Y:S02]  /*2240*/  LEA R23, R23, UR6, 0x2 ;  /* 0x0000000617177c11 */ /* 0x000fe4000f8e10ff */
[----:B------:R-:W-:Y:S02]  /*2250*/  F2FP.F16.F32.PACK_AB R36, R36, R25 ;  /* 0x000000192424723e */ /* 0x000fe400000000ff */
[----:B------:R-:W-:Y:S02]  /*2260*/  LEA R29, R29, UR6, 0x2 ;  /* 0x000000061d1d7c11 */ /* 0x000fe4000f8e10ff */
[----:B------:R-:W-:Y:S02]  /*2270*/  F2FP.F16.F32.PACK_AB R53, R56, R53 ;  /* 0x000000353835723e */ /* 0x000fe400000000ff */
        /* <DEDUP_REMOVED lines=18> */
[----:B------:R-:W-:Y:S01]  /*23a0*/  F2FP.F16.F32.PACK_AB R15, R15, R24 ;  /* 0x000000180f0f723e */ /* 0x000fe200000000ff */
        /* <DEDUP_REMOVED lines=41> */
[----:B------:R-:W-:Y:S02]  /*2640*/  F2FP.F16.F32.PACK_AB R44, R3, R44 ;  /* 0x0000002c032c723e */ /* 0x000fe400000000ff */
[----:B------:R-:W-:Y:S02]  /*2650*/  F2FP.F16.F32.PACK_AB R34, R34, R47 ;  /* 0x0000002f2222723e */ /* 0x000fe400000000ff */
[----:B------:R-:W-:Y:S01]  /*2660*/  F2FP.F16.F32.PACK_AB R49, R49, R30 ;  /* 0x0000001e3131723e */ /* 0x000fe200000000ff */
        /* <DEDUP_REMOVED lines=18> */
[----:B------:R-:W-:Y:S01]  /*2790*/  F2FP.F16.F32.PACK_AB R46, R33, R46 ;  /* 0x0000002e212e723e */ /* 0x000fe200000000ff */
[----:B------:R-:W-:Y:S01]  /*27a0*/  IMAD.U32 R33, RZ, RZ, UR6 ;  /* 0x00000006ff217e24 */ /* 0x000fe2000f8e00ff */
[----:B------:R-:W-:Y:S02]  /*27b0*/  F2FP.F16.F32.PACK_AB R40, R40, R16 ;  /* 0x000000102828723e */ /* 0x000fe400000000ff */
[----:B------:R-:W-:Y:S02]  /*27c0*/  F2FP.F16.F32.PACK_AB R42, R37, R10 ;  /* 0x0000000a252a723e */ /* 0x000fe400000000ff */
[----:B------:R-:W-:Y:S02]  /*27d0*/  LEA R10, P0, R19, R2, 0x1 ;  /* 0x00000002130a7211 */ /* 0x000fe400078008ff */
[----:B------:R-:W-:-:S02]  /*27e0*/  MOV R16, UR4 ;  /* 0x0000000400107c02 */ /* 0x000fc40008000f00 */
[----:B--2---:R-:W-:Y:S01]  /*27f0*/  F2FP.F16.F32.PACK_AB R34, R38, R39 ;  /* 0x000000272622723e */ /* 0x004fe200000000ff */
        /* <DEDUP_REMOVED lines=32> */
[----:B------:R-:W-:Y:S01]  /*2a00*/  F2FP.F16.F32.PACK_AB R8, R6, R21 ;  /* 0x000000150608723e */ /* 0x000fe200000000ff */
[----:B------:R-:W-:Y:S01]  /*2a10*/  IMAD.X R6, RZ, RZ, R15, P0 ;  /* 0x000000ffff067224 */ /* 0x000fe200000e060f */
[----:B------:R-:W-:Y:S01]  /*2a20*/  IADD3.X R18, R15, UR11, RZ, P1, !PT ;  /* 0x0000000b0f127c10 */ /* 0x000fe20008ffe4ff */
[----:B------:R-:W-:Y:S02]  /*2a30*/  IMAD.X R53, RZ, RZ, R41, P2 ;  /* 0x000000ffff357224 */ /* 0x000fe400010e0629 */
[----:B------:R-:W-:Y:S01]  /*2a40*/  IMAD.SHL.U32 R47, R24, 0x4, RZ ;  /* 0x00000004182f7824 */ /* 0x000fe200078e00ff */
[----:B------:R-:W-:Y:S02]  /*2a50*/  F2FP.F16.F32.PACK_AB R11, R14, R7 ;  /* 0x000000070e0b723e */ /* 0x000fe400000000ff */
[----:B------:R-:W-:-:S02]  /*2a60*/  F2FP.F16.F32.PACK_AB R22, R35, R45 ;  /* 0x0000002d2316723e */ /* 0x000fc400000000ff */
        /* <DEDUP_REMOVED lines=22> */
[----:B------:R-:W-:-:S05]  /*2bd0*/  F2FP.F16.F32.PACK_AB R43, R48, R43 ;  /* 0x0000002b302b723e */ /* 0x000fca00000000ff */
        /* <DEDUP_REMOVED lines=57> */
.L_x_6468:
[----:B-1----:R-:W-:-:S07]  /*2f70*/  FMNMX R5, R4, R5, !PT ;  /* 0x0000000504057209 */ /* 0x002fce0007800000 */
.L_x_6460:
[----:B------:R-:W-:Y:S05]  /*2f80*/  BSYNC B0 ;  /* 0x0000000000007941 */ /* 0x000fea0003800000 */
.L_x_6459:
[----:B------:R-:W-:Y:S01]  /*2f90*/  ISETP.NE.AND P0, PT, R17, RZ, PT ;  /* 0x000000ff1100720c */ /* 0x000fe20003f05270 */
[----:B------:R-:W-:-:S12]  /*2fa0*/  BSSY B0, `(.L_x_6458) ;  /* 0x0000004000007945 */ /* 0x000fd80003800000 */
[----:B------:R-:W-:Y:S05]  /*2fb0*/  @P0 BRA `(.L_x_6462) ;  /* 0x0000000000080947 */ /* 0x000fea0003800000 */
[----:B------:R-:W1:Y:S02]  /*2fc0*/  LDC.64 R2, c[0x0][0x238] ;  /* 0x00008e00ff027b82 */ /* 0x000e640000000a00 */
[----:B-1----:R1:W-:Y:S02]  /*2fd0*/  REDG.E.MAX.S32.STRONG.GPU desc[UR12][R2.64], R5 ;  /* 0x000000050200798e */ /* 0x0023e4000d10e38c */
.L_x_6462:
[----:B------:R-:W-:Y:S05]  /*2fe0*/  BSYNC B0 ;  /* 0x0000000000007941 */ /* 0x000fea0003800000 */
.L_x_6458:
        /* <DEDUP_REMOVED lines=12> */
[----:B-1----:R-:W-:Y:S05]  /*30b0*/  CALL.REL.NOINC `($__internal_155_$__cuda_sm20_rcp_rn_f32_slowpath) ;  /* 0x0000000400847944 */ /* 0x002fea0003c00000 */
[----:B------:R-:W-:Y:S05]  /*30c0*/  BRA `(.L_x_6464) ;  /* 0x0000000000147947 */ /* 0x000fea0003800000 */
.L_x_6463:
[----:B-1----:R-:W1:Y:S01]  /*30d0*/  MUFU.RCP R5, UR9 ;  /* 0x0000000900057d08 */ /* 0x002e620008001000 */
[----:B------:R-:W-:-:S04]  /*30e0*/  IMAD.U32 R0, RZ, RZ, UR9 ;  /* 0x00000009ff007e24 */ /* 0x000fc8000f8e00ff */
[----:B-1----:R-:W-:-:S04]  /*30f0*/  FFMA R0, R5, R0, -1 ;  /* 0xbf80000005007423 */ /* 0x002fc80000000000 */
[----:B------:R-:W-:-:S04]  /*3100*/  FADD.FTZ R0, -R0, -RZ ;  /* 0x800000ff00007221 */ /* 0x000fc80000010100 */
[----:B------:R-:W-:-:S07]  /*3110*/  FFMA R5, R5, R0, R5 ;  /* 0x0000000005057223 */ /* 0x000fce0000000005 */
.L_x_6464:
[----:B0-----:R-:W0:Y:S02]  /*3120*/  LDC.64 R2, c[0x0][0x240] ;  /* 0x00009000ff027b82 */ /* 0x001e240000000a00 */
[----:B0-----:R-:W-:Y:S01]  /*3130*/  STG.E desc[UR12][R2.64], R5 ;  /* 0x0000000502007986 */ /* 0x001fe2000c10190c */
[----:B------:R-:W-:Y:S05]  /*3140*/  EXIT ;  /* 0x000000000000794d */ /* 0x000fea0003800000 */
.L_x_6461:
[----:B------:R-:W-:Y:S01]  /*3150*/  IMAD.MOV.U32 R7, RZ, RZ, 0x4 ;  /* 0x00000004ff077424 */ /* 0x000fe200078e00ff */
[----:B------:R-:W-:Y:S01]  /*3160*/  MOV R6, 0xffffffff ;  /* 0xffffffff00067802 */ /* 0x000fe20000000f00 */
[----:B------:R-:W-:-:S07]  /*3170*/  IMAD.MOV.U32 R9, RZ, RZ, 0x1f ;  /* 0x0000001fff097424 */ /* 0x000fce00078e00ff */
[----:B01----:R-:W-:Y:S05]  /*3180*/  WARPSYNC.COLLECTIVE R6, `(.L_x_6465) ;  /* 0x0000000006087348 */ /* 0x003fea0003c00000 */
[----:B-1----:R1:W2:Y:S02]  /*3190*/  SHFL.DOWN P0, R5, R2, R7, R9 ;  /* 0x0800000702057389 */ /* 0x0022a40000000009 */
[----:B012---:R-:W-:Y:S01]  /*31a0*/  ENDCOLLECTIVE ;  /* 0x000000000000791b */ /* 0x007fe20003800000 */
.L_x_6465:
[----:B------:R-:W-:Y:S02]  /*31b0*/  IMAD.MOV.U32 R7, RZ, RZ, 0x2 ;  /* 0x00000002ff077424 */ /* 0x000fe400078e00ff */
[----:B------:R-:W-:-:S05]  /*31c0*/  IMAD.MOV.U32 R3, RZ, RZ, R5 ;  /* 0x000000ffff037224 */ /* 0x000fca00078e0005 */
[----:B------:R-:W-:-:S05]  /*31d0*/  FMNMX R3, R3, R2, !PT ;  /* 0x0000000203037209 */ /* 0x000fca0007800000 */
[----:B------:R-:W-:-:S07]  /*31e0*/  IMAD.MOV.U32 R2, RZ, RZ, R3 ;  /* 0x000000ffff027224 */ /* 0x000fce00078e0003 */
[----:B------:R-:W-:Y:S05]  /*31f0*/  WARPSYNC.COLLECTIVE R6, `(.L_x_6466) ;  /* 0x0000000006087348 */ /* 0x000fea0003c00000 */
[----:B------:R0:W1:Y:S02]  /*3200*/  SHFL.DOWN P0, R5, R2, R7, R9 ;  /* 0x0800000702057389 */ /* 0x0000640000000009 */
[----:B01----:R-:W-:Y:S01]  /*3210*/  ENDCOLLECTIVE ;  /* 0x000000000000791b */ /* 0x003fe20003800000 */
.L_x_6466:
[----:B------:R-:W-:Y:S02]  /*3220*/  IMAD.MOV.U32 R7, RZ, RZ, 0x1 ;  /* 0x00000001ff077424 */ /* 0x000fe400078e00ff */
[----:B------:R-:W-:-:S05]  /*3230*/  IMAD.MOV.U32 R4, RZ, RZ, R5 ;  /* 0x000000ffff047224 */ /* 0x000fca00078e0005 */
[----:B------:R-:W-:-:S05]  /*3240*/  FMNMX R4, R3, R4, !PT ;  /* 0x0000000403047209 */ /* 0x000fca0007800000 */
[----:B------:R-:W-:-:S07]  /*3250*/  IMAD.MOV.U32 R2, RZ, RZ, R4 ;  /* 0x000000ffff027224 */ /* 0x000fce00078e0004 */
[----:B------:R-:W-:Y:S05]  /*3260*/  WARPSYNC.COLLECTIVE R6, `(.L_x_6467) ;  /* 0x0000000006087348 */ /* 0x000fea0003c00000 */
[----:B------:R0:W1:Y:S02]  /*3270*/  SHFL.DOWN P0, R5, R2, R7, R9 ;  /* 0x0800000702057389 */ /* 0x0000640000000009 */
[----:B01----:R-:W-:Y:S01]  /*3280*/  ENDCOLLECTIVE ;  /* 0x000000000000791b */ /* 0x003fe20003800000 */
.L_x_6467:
[----:B------:R-:W-:Y:S05]  /*3290*/  BRA `(.L_x_6468) ;  /* 0xfffffffc00347947 */ /* 0x000fea000383ffff */
        .weak           $__internal_154_$__cuda_sm20_div_u64
        .type           $__internal_154_$__cuda_sm20_div_u64,@function
        .size           $__internal_154_$__cuda_sm20_div_u64,($__internal_155_$__cuda_sm20_rcp_rn_f32_slowpath - $__internal_154_$__cuda_sm20_div_u64)
$__internal_154_$__cuda_sm20_div_u64:
        /* <DEDUP_REMOVED lines=66> */
[----:B------:R-:W-:Y:S06]  /*36c0*/  RET.REL.NODEC R6 `(_ZN18transformer_engine6detail32dgated_act_cast_transpose_kernelILi2ELi2Ef6__halfS2_NS_5EmptyEXadL_ZNS_5dreluIffEET_T0_RKS3_EEXadL_ZNS_4reluIffEES5_S6_S8_EEEEvPKT2_SC_PT3_SE_PKT1_PSF_SI_mmm) ;  /* 0xffffffc8064c7950 */ /* 0x000fec0003c3ffff */
        .weak           $__internal_155_$__cuda_sm20_rcp_rn_f32_slowpath
        .type           $__internal_155_$__cuda_sm20_rcp_rn_f32_slowpath,@function
        .size           $__internal_155_$__cuda_sm20_rcp_rn_f32_slowpath,(.L_x_34640 - $__internal_155_$__cuda_sm20_rcp_rn_f32_slowpath)
$__internal_155_$__cuda_sm20_rcp_rn_f32_slowpath:
        /* <DEDUP_REMOVED lines=15> */
.L_x_6469:
        /* <DEDUP_REMOVED lines=33> */
.L_x_6471:
[----:B------:R0:W1:Y:S02]  /*39d0*/  MUFU.RCP R2, R0 ;  /* 0x0000000000027308 */ /* 0x0000640000001000 */
.L_x_6470:
[----:B-1-3--:R-:W-:Y:S02]  /*39e0*/  IMAD.MOV.U32 R5, RZ, RZ, R2 ;  /* 0x000000ffff057224 */ /* 0x00afe400078e0002 */
[----:B------:R-:W-:Y:S02]  /*39f0*/  IMAD.MOV.U32 R2, RZ, RZ, R7 ;  /* 0x000000ffff027224 */ /* 0x000fe400078e0007 */
[----:B------:R-:W-:-:S04]  /*3a00*/  IMAD.MOV.U32 R3, RZ, RZ, 0x0 ;  /* 0x00000000ff037424 */ /* 0x000fc800078e00ff */
[----:B0-2---:R-:W-:Y:S05]  /*3a10*/  RET.REL.NODEC R2 `(_ZN18transformer_engine6detail32dgated_act_cast_transpose_kernelILi2ELi2Ef6__halfS2_NS_5EmptyEXadL_ZNS_5dreluIffEET_T0_RKS3_EEXadL_ZNS_4reluIffEES5_S6_S8_EEEEvPKT2_SC_PT3_SE_PKT1_PSF_SI_mmm) ;  /* 0xffffffc402787950 */ /* 0x005fea0003c3ffff */
.L_x_6472:
        /* <DEDUP_REMOVED lines=14> */
.L_x_34640:


//--------------------- .text._ZN18transformer_engine6detail43dgated_act_cast_transpose_kernel_notalignedILi2ELi1Ef6__halffNS_5EmptyEXadL_ZNS_5dreluIffEET_T0_RKS3_EEXadL_ZNS_4reluIffEES5_S6_S8_EEEEvPKT2_SC_PT3_SE_PKT1_PSF_SI_mmm --------------------------
	.section	.text._ZN18transformer_engine6detail43dgated_act_cast_transpose_kernel_notalignedILi2ELi1Ef6__halffNS_5EmptyEXadL_ZNS_5dreluIffEET_T0_RKS3_EEXadL_ZNS_4reluIffEES5_S6_S8_EEEEvPKT2_SC_PT3_SE_PKT1_PSF_SI_mmm,"ax",@progbits
	.align	128
        .global         _ZN18transformer_engine6detail43dgated_act_cast_transpose_kernel_notalignedILi2ELi1Ef6__halffNS_5EmptyEXadL_ZNS_5dreluIffEET_T0_RKS3_EEXadL_ZNS_4reluIffEES5_S6_S8_EEEEvPKT2_SC_PT3_SE_PKT1_PSF_SI_mmm
        .type           _ZN18transformer_engine6detail43dgated_act_cast_transpose_kernel_notalignedILi2ELi1Ef6__halffNS_5EmptyEXadL_ZNS_5dreluIffEET_T0_RKS3_EEXadL_ZNS_4reluIffEES5_S6_S8_EEEEvPKT2_SC_PT3_SE_PKT1_PSF_SI_mmm,@function
        .size           _ZN18transformer_engine6detail43dgated_act_cast_transpose_kernel_notalignedILi2ELi1Ef6__halffNS_5EmptyEXadL_ZNS_5dreluIffEET_T0_RKS3_EEXadL_ZNS_4reluIffEES5_S6_S8_EEEEvPKT2_SC_PT3_SE_PKT1_PSF_SI_mmm,(.L_x_34642 - _ZN18transformer_engine6detail43dgated_act_cast_transpose_kernel_notalignedILi2ELi1Ef6__halffNS_5EmptyEXadL_ZNS_5dreluIffEET_T0_RKS3_EEXadL_ZNS_4reluIffEES5_S6_S8_EEEEvPKT2_SC_PT3_SE_PKT1_PSF_SI_mmm)
        .other          _ZN18transformer_engine6detail43dgated_act_cast_transpose_kernel_notalignedILi2ELi1Ef6__halffNS_5EmptyEXadL_ZNS_5dreluIffEET_T0_RKS3_EEXadL_ZNS_4reluIffEES5_S6_S8_EEEEvPKT2_SC_PT3_SE_PKT1_PSF_SI_mmm,@"STO_CUDA_ENTRY STV_DEFAULT"
_ZN18transformer_engine6detail43dgated_act_cast_transpose_kernel_notalignedILi2ELi1Ef6__halffNS_5EmptyEXadL_ZNS_5dreluIffEET_T0_RKS3_EEXadL_ZNS_4reluIffEES5_S6_S8_EEEEvPKT2_SC_PT3_SE_PKT1_PSF_SI_mmm:
.text._ZN18transformer_engine6detail43dgated_act_cast_transpose_kernel_notalignedILi2ELi1Ef6__halffNS_5EmptyEXadL_ZNS_5dreluIffEET_T0_RKS3_EEXadL_ZNS_4reluIffEES5_S6_S8_EEEEvPKT2_SC_PT3_SE_PKT1_PSF_SI_mmm:
        /* <DEDUP_REMOVED lines=19> */
[----:B------:R-:W-:Y:S05]  /*0130*/  CALL.REL.NOINC `($__internal_156_$__cuda_sm20_div_u64) ;  /* 0x0000004400087944 */ /* 0x000fea0003c00000 */
        /* <DEDUP_REMOVED lines=9> */
.L_x_6473:
        /* <DEDUP_REMOVED lines=22> */
.L_x_6474:
        /* <DEDUP_REMOVED lines=47> */
[C---:B------:R-:W-:Y:S02]  /*0620*/  LEA R49, P3, R48.reuse, UR4, 0x6 ;  /* 0x0000000430317c11 */ /* 0x040fe4000f8630ff */
[----:B------:R-:W-:Y:S02]  /*0630*/  ISETP.GE.U32.AND P0, PT, R3, R4, PT ;  /* 0x000000040300720c */ /* 0x000fe40003f06070 */
[----:B------:R-:W-:-:S05]  /*0640*/  LEA.HI.X R48, R48, UR5, R13, 0x6, P3 ;  /* 0x0000000530307c11 */ /* 0x000fca00098f340d */
[----:B------:R-:W-:Y:S02]  /*0650*/  @!P1 IMAD.MOV.U32 R13, RZ, RZ, RZ ;  /* 0x000000ffff0d9224 */ /* 0x000fe400078e00ff */
[----:B------:R-:W-:Y:S01]  /*0660*/  @!P1 IMAD.MOV.U32 R32, RZ, RZ, RZ ;  /* 0x000000ffff209224 */ /* 0x000fe200078e00ff */
[----:B------:R-:W-:Y:S01]  /*0670*/  @!P2 CS2R R16, SRZ ;  /* 0x000000000010a805 */ /* 0x000fe2000001ff00 */
[----:B------:R-:W-:Y:S02]  /*0680*/  @!P2 IMAD.MOV.U32 R15, RZ, RZ, RZ ;  /* 0x000000ffff0fa224 */ /* 0x000fe400078e00ff */
[----:B------:R-:W-:Y:S01]  /*0690*/  @!P1 IMAD.MOV.U32 R3, RZ, RZ, RZ ;  /* 0x000000ffff039224 */ /* 0x000fe200078e00ff */
[----:B------:R-:W-:Y:S06]  /*06a0*/  @!P1 BRA `(.L_x_6476) ;  /* 0x0000000000649947 */ /* 0x000fec0003800000 */
        /* <DEDUP_REMOVED lines=18> */
[----:B------:R-:W-:-:S02]  /*07d0*/  IADD3 R30, P4, P5, R13, R38, R30 ;  /* 0x000000260d1e7210 */ /* 0x000fc40007d9e01e */
[----:B------:R0:W5:Y:S01]  /*07e0*/  LDG.E R13, desc[UR6][R18.64] ;  /* 0x00000006120d7981 */ /* 0x000162000c1e1900 */
[----:B------:R-:W-:Y:S02]  /*07f0*/  IMAD.IADD R3, R31, 0x1, R33 ;  /* 0x000000011f037824 */ /* 0x000fe400078e0221 */
[----:B------:R-:W-:-:S03]  /*0800*/  IMAD.X R33, R14, 0x1, R39, P3 ;  /* 0x000000010e217824 */ /* 0x000fc600018e0627 */
[----:B------:R-:W-:Y:S02]  /*0810*/  IADD3.X R31, R14, R39, R3, P4, P5 ;  /* 0x000000270e1f7210 */ /* 0x000fe400027ea403 */
[----:B------:R0:W5:Y:S04]  /*0820*/  LDG.E R32, desc[UR6][R32.64] ;  /* 0x0000000620207981 */ /* 0x000168000c1e1900 */
[----:B------:R0:W5:Y:S02]  /*0830*/  LDG.E R3, desc[UR6][R30.64] ;  /* 0x000000061e037981 */ /* 0x000164000c1e1900 */
.L_x_6476:
[----:B------:R-:W-:Y:S05]  /*0840*/  BSYNC B0 ;  /* 0x0000000000007941 */ /* 0x000fea0003800000 */
.L_x_6475:
        /* <DEDUP_REMOVED lines=13> */
[----:B------:R-:W-:Y:S02]  /*0920*/  IMAD.X R31, R33, 0x1, R15, P2 ;  /* 0x00000001211f7824 */ /* 0x000fe400010e060f */
[C---:B------:R-:W-:Y:S01]  /*0930*/  IMAD.SHL.U32 R15, R18.reuse, 0x4, RZ ;  /* 0x00000004120f7824 */ /* 0x040fe200078e00ff */
[----:B------:R-:W-:Y:S02]  /*0940*/  SHF.L.U64.HI R16, R18, 0x2, R17 ;  /* 0x0000000212107819 */ /* 0x000fe40000010211 */
[-C--:B------:R-:W-:Y:S02]  /*0950*/  LEA R14, P4, R24, R30.reuse, 0x1 ;  /* 0x0000001e180e7211 */ /* 0x080fe400078808ff */
[----:B------:R-:W-:Y:S02]  /*0960*/  LEA.HI.X R17, R28, UR5, R0, 0x7, P3 ;  /* 0x000000051c117c11 */ /* 0x000fe400098f3c00 */
[----:B------:R-:W-:-:S02]  /*0970*/  IADD3 R30, P3, R15, R30, RZ ;  /* 0x0000001e0f1e7210 */ /* 0x000fc40007f7e0ff */
[----:B------:R-:W-:Y:S02]  /*0980*/  IADD3 R14, P5, R14, R15, RZ ;  /* 0x0000000f0e0e7210 */ /* 0x000fe40007fbe0ff */
[----:B------:R-:W-:Y:S02]  /*0990*/  LEA.HI.X R15, R24, R17, R25, 0x1, P4 ;  /* 0x00000011180f7211 */ /* 0x000fe400020f0c19 */
[----:B------:R-:W-:-:S03]  /*09a0*/  LEA R18, P2, R19, R49, 0x2 ;  /* 0x0000003113127211 */ /* 0x000fc600078410ff */
[----:B------:R-:W-:Y:S01]  /*09b0*/  IMAD.X R15, R15, 0x1, R16, P5 ;  /* 0x000000010f0f7824 */ /* 0x000fe200028e0610 */
[----:B------:R-:W-:Y:S01]  /*09c0*/  LEA.HI.X R19, R19, R48, R31, 0x2, P2 ;  /* 0x0000003013137211 */ /* 0x000fe200010f141f */
[----:B------:R-:W-:-:S04]  /*09d0*/  IMAD.X R31, R16, 0x1, R17, P3 ;  /* 0x00000001101f7824 */ /* 0x000fc800018e0611 */
[----:B------:R1:W5:Y:S04]  /*09e0*/  LDG.E R17, desc[UR6][R18.64] ;  /* 0x0000000612117981 */ /* 0x000368000c1e1900 */
[----:B------:R1:W5:Y:S04]  /*09f0*/  LDG.E R16, desc[UR6][R30.64] ;  /* 0x000000061e107981 */ /* 0x000368000c1e1900 */
[----:B------:R1:W5:Y:S02]  /*0a00*/  LDG.E R15, desc[UR6][R14.64] ;  /* 0x000000060e0f7981 */ /* 0x000364000c1e1900 */
.L_x_6478:
[----:B------:R-:W-:Y:S05]  /*0a10*/  BSYNC B0 ;  /* 0x0000000000007941 */ /* 0x000fea0003800000 */
.L_x_6477:
[--C-:B-1---5:R-:W-:Y:S01]  /*0a20*/  HADD2.F32 R14, -RZ, R32.reuse.H0_H0 ;  /* 0x20000020ff0e7230 */ /* 0x122fe20000004100 */
[C---:B------:R-:W-:Y:S01]  /*0a30*/  ISETP.GE.U32.AND P3, PT, R7.reuse, R4, PT ;  /* 0x000000040700720c */ /* 0x040fe20003f66070 */
[----:B------:R-:W-:Y:S01]  /*0a40*/  HADD2.F32 R32, -RZ, R32.H1_H1 ;  /* 0x30000020ff207230 */ /* 0x000fe20000004100 */
[----:B------:R-:W-:Y:S01]  /*0a50*/  BSSY B0, `(.L_x_6479) ;  /* 0x0000029000007945 */ /* 0x000fe20003800000 */
[--C-:B0-----:R-:W-:Y:S01]  /*0a60*/  HADD2.F32 R18, -RZ, R13.reuse.H0_H0 ;  /* 0x2000000dff127230 */ /* 0x101fe20000004100 */
[----:B------:R-:W-:Y:S01]  /*0a70*/  FMNMX R43, RZ, R14, !PT ;  /* 0x0000000eff2b7209 */ /* 0x000fe20007800000 */
[----:B------:R-:W-:Y:S01]  /*0a80*/  HADD2.F32 R19, -RZ, R13.H1_H1 ;  /* 0x3000000dff137230 */ /* 0x000fe20000004100 */
[----:B------:R-:W-:Y:S01]  /*0a90*/  FSET.BF.GT.AND R13, R14, RZ, PT ;  /* 0x000000ff0e0d720a */ /* 0x000fe20003804000 */
[----:B------:R-:W-:Y:S01]  /*0aa0*/  VIADD R31, R7, 0x3 ;  /* 0x00000003071f7836 */ /* 0x000fe20000000000 */
[----:B------:R-:W-:Y:S01]  /*0ab0*/  FSET.BF.GT.AND R14, R32, RZ, PT ;  /* 0x000000ff200e720a */ /* 0x000fe20003804000 */
[----:B------:R-:W-:Y:S01]  /*0ac0*/  FMUL R43, R18, R43 ;  /* 0x0000002b122b7220 */ /* 0x000fe20000400000 */
[----:B------:R-:W-:Y:S01]  /*0ad0*/  FMNMX R32, RZ, R32, !PT ;  /* 0x00000020ff207209 */ /* 0x000fe20007800000 */
[----:B------:R-:W-:Y:S01]  /*0ae0*/  FMUL R13, R13, R18 ;  /* 0x000000120d0d7220 */ /* 0x000fe20000400000 */
[----:B------:R-:W-:Y:S01]  /*0af0*/  ISETP.GE.U32.AND P2, PT, R31, R4, PT ;  /* 0x000000041f00720c */ /* 0x000fe20003f46070 */
[----:B------:R-:W-:Y:S01]  /*0b00*/  FMUL R18, R14, R19 ;  /* 0x000000130e127220 */ /* 0x000fe20000400000 */
[----:B------:R-:W-:-:S02]  /*0b10*/  HADD2.F32 R14, -RZ, R3.H0_H0 ;  /* 0x20000003ff0e7230 */ /* 0x000fc40000004100 */
[----:B------:R-:W-:Y:S01]  /*0b20*/  FMUL R19, R19, R32 ;  /* 0x0000002013137220 */ /* 0x000fe20000400000 */
[----:B------:R-:W-:Y:S01]  /*0b30*/  HADD2.F32 R31, -RZ, R3.H1_H1 ;  /* 0x30000003ff1f7230 */ /* 0x000fe20000004100 */
[----:B------:R-:W-:Y:S01]  /*0b40*/  ISETP.GE.U32.OR P3, PT, R36, R5, P3 ;  /* 0x000000052400720c */ /* 0x000fe20001f66470 */
[----:B------:R-:W-:Y:S02]  /*0b50*/  VIADD R30, R6, 0x1e ;  /* 0x0000001e061e7836 */ /* 0x000fe40000000000 */
[----:B------:R-:W-:Y:S01]  /*0b60*/  FMUL R13, R13, R14 ;  /* 0x0000000e0d0d7220 */ /* 0x000fe20000400000 */
[----:B------:R-:W-:Y:S02]  /*0b70*/  VIADD R51, R7, 0x2 ;  /* 0x0000000207337836 */ /* 0x000fe40000000000 */
[----:B------:R-:W-:Y:S01]  /*0b80*/  FMUL R35, R18, R31 ;  /* 0x0000001f12237220 */ /* 0x000fe20000400000 */
[----:B------:R-:W-:Y:S01]  /*0b90*/  LOP3.LUT R31, R25, 0x7fffffff, RZ, 0xc0, !PT ;  /* 0x7fffffff191f7812 */ /* 0x000fe200078ec0ff */
[-C--:B------:R-:W-:Y:S01]  /*0ba0*/  FMUL R32, R43, R8.reuse ;  /* 0x000000082b207220 */ /* 0x080fe20000400000 */
[----:B------:R-:W-:Y:S01]  /*0bb0*/  FMNMX R14, RZ, |R13|, !PT ;  /* 0x4000000dff0e7209 */ /* 0x000fe20007800000 */
[-C--:B------:R-:W-:Y:S01]  /*0bc0*/  FMUL R33, R19, R8.reuse ;  /* 0x0000000813217220 */ /* 0x080fe20000400000 */
[----:B------:R-:W-:Y:S01]  /*0bd0*/  LOP3.LUT R3, R30, 0x1f, RZ, 0xc0, !PT ;  /* 0x0000001f1e037812 */ /* 0x000fe200078ec0ff */
[----:B------:R-:W-:Y:S01]  /*0be0*/  FMUL R34, R13, R8 ;  /* 0x000000080d227220 */ /* 0x000fe20000400000 */
[----:B------:R-:W-:-:S02]  /*0bf0*/  ISETP.GE.U32.AND P4, PT, R51, R4, PT ;  /* 0x000000043300720c */ /* 0x000fc40003f86070 */
[C---:B------:R-:W-:Y:S01]  /*0c00*/  FMNMX R14, |R35|.reuse, R14, !PT ;  /* 0x0000000e230e7209 */ /* 0x040fe20007800200 */
[----:B------:R-:W-:Y:S01]  /*0c10*/  FMUL R35, R35, R8 ;  /* 0x0000000823237220 */ /* 0x000fe20000400000 */
[----:B------:R-:W-:Y:S01]  /*0c20*/  ISETP.LT.U32.AND P4, PT, R3, R5, !P4 ;  /* 0x000000050300720c */ /* 0x000fe20006781070 */
[----:B------:R-:W-:-:S12]  /*0c30*/  @!P1 BRA `(.L_x_6480) ;  /* 0x0000000000289947 */ /* 0x000fd80003800000 */
        /* <DEDUP_REMOVED lines=10> */
.L_x_6480:
[----:B------:R-:W-:Y:S05]  /*0ce0*/  BSYNC B0 ;  /* 0x0000000000007941 */ /* 0x000fea0003800000 */
.L_x_6479:
[----:B------:R-:W-:Y:S04]  /*0cf0*/  BSSY B0, `(.L_x_6481) ;  /* 0x000000f000007945 */ /* 0x000fe80003800000 */
[----:B------:R-:W-:Y:S05]  /*0d00*/  @P3 BRA `(.L_x_6482) ;  /* 0x0000000000343947 */ /* 0x000fea0003800000 */
[----:B------:R-:W-:Y:S01]  /*0d10*/  ULDC.64 UR4, c[0x0][0x220] ;  /* 0x0000880000047ab9 */ /* 0x000fe20000000a00 */
[----:B------:R-:W-:Y:S01]  /*0d20*/  IMAD.WIDE.U32 R38, R24, 0x4, RZ ;  /* 0x0000000418267825 */ /* 0x000fe200078e00ff */
[----:B------:R-:W-:-:S03]  /*0d30*/  LEA R13, P1, R28, UR4, 0x8 ;  /* 0x000000041c0d7c11 */ /* 0x000fc6000f8240ff */
[----:B------:R-:W-:Y:S01]  /*0d40*/  IMAD.MOV.U32 R37, RZ, RZ, RZ ;  /* 0x000000ffff257224 */ /* 0x000fe200078e00ff */
[----:B------:R-:W-:Y:S01]  /*0d50*/  LEA.HI.X R18, R28, UR5, R0, 0x8, P1 ;  /* 0x000000051c127c11 */ /* 0x000fe200088f4400 */
[----:B0-----:R-:W-:Y:S01]  /*0d60*/  IMAD.SHL.U32 R41, R25, 0x4, RZ ;  /* 0x0000000419297824 */ /* 0x001fe200078e00ff */
[----:B------:R-:W-:Y:S01]  /*0d70*/  IADD3 R13, P1, R13, R38, RZ ;  /* 0x000000260d0d7210 */ /* 0x000fe20007f3e0ff */
[----:B------:R-:W-:-:S03]  /*0d80*/  IMAD.WIDE.U32 R36, R7, R24, R36 ;  /* 0x0000001807247225 */ /* 0x000fc600078e0024 */
[----:B------:R-:W-:Y:S01]  /*0d90*/  IADD3.X R39, R18, R39, R41, P1, !PT ;  /* 0x0000002712277210 */ /* 0x000fe20000ffe429 */
[----:B------:R-:W-:Y:S01]  /*0da0*/  IMAD R37, R7, R25, R37 ;  /* 0x0000001907257224 */ /* 0x000fe200078e0225 */
[----:B------:R-:W-:-:S04]  /*0db0*/  LEA R38, P1, R36, R13, 0x3 ;  /* 0x0000000d24267211 */ /* 0x000fc800078218ff */
[----:B------:R-:W-:-:S05]  /*0dc0*/  LEA.HI.X R39, R36, R39, R37, 0x3, P1 ;  /* 0x0000002724277211 */ /* 0x000fca00008f1c25 */
[----:B------:R1:W-:Y:S04]  /*0dd0*/  STG.E.64 desc[UR6][R38.64], R32 ;  /* 0x0000002026007986 */ /* 0x0003e8000c101b06 */
.L_x_6482:
[----:B------:R-:W-:Y:S05]  /*0de0*/  BSYNC B0 ;  /* 0x0000000000007941 */ /* 0x000fea0003800000 */
.L_x_6481:
[----:B------:R-:W-:Y:S01]  /*0df0*/  IMAD.MOV.U32 R30, RZ, RZ, R24 ;  /* 0x000000ffff1e7224 */ /* 0x000fe200078e0018 */
[----:B------:R-:W-:Y:S01]  /*0e00*/  BSSY B0, `(.L_x_6483) ;  /* 0x0000021000007945 */ /* 0x000fe20003800000 */
[----:B------:R-:W-:Y:S01]  /*0e10*/  @!P4 CS2R R44, SRZ ;  /* 0x00000000002cc805 */ /* 0x000fe2000001ff00 */
[----:B------:R-:W-:Y:S02]  /*0e20*/  @!P4 IMAD.MOV.U32 R46, RZ, RZ, RZ ;  /* 0x000000ffff2ec224 */ /* 0x000fe400078e00ff */
[----:B------:R-:W-:Y:S01]  /*0e30*/  IMAD.WIDE.U32 R36, R7, R24, R30 ;  /* 0x0000001807247225 */ /* 0x000fe200078e001e */
[----:B------:R-:W-:Y:S06]  /*0e40*/  @!P4 BRA `(.L_x_6484) ;  /* 0x000000000070c947 */ /* 0x000fec0003800000 */
[----:B-1----:R-:W-:Y:S01]  /*0e50*/  LOP3.LUT R39, R25, 0x7fffffff, RZ, 0xc0, !PT ;  /* 0x7fffffff19277812 */ /* 0x002fe200078ec0ff */
[----:B------:R-:W-:Y:S01]  /*0e60*/  IMAD.MOV.U32 R38, RZ, RZ, R24 ;  /* 0x000000ffff267224 */ /* 0x000fe200078e0018 */
[----:B------:R-:W-:Y:S01]  /*0e70*/  ULDC.64 UR4, c[0x0][0x218] ;  /* 0x0000860000047ab9 */ /* 0x000fe20000000a00 */
[-C--:B------:R-:W-:Y:S01]  /*0e80*/  IMAD R45, R27, R7.reuse, RZ ;  /* 0x000000071b2d7224 */ /* 0x080fe200078e02ff */
[C---:B------:R-:W-:Y:S01]  /*0e90*/  LEA R47, P5, R28.reuse, UR4, 0x7 ;  /* 0x000000041c2f7c11 */ /* 0x040fe2000f8a38ff */
[----:B------:R-:W-:Y:S02]  /*0ea0*/  IMAD R13, R39, R7, RZ ;  /* 0x00000007270d7224 */ /* 0x000fe400078e02ff */
[----:B0-----:R-:W-:Y:S01]  /*0eb0*/  IMAD.WIDE.U32 R40, R7, R24, R38 ;  /* 0x0000001807287225 */ /* 0x001fe200078e0026 */
[----:B------:R-:W-:-:S03]  /*0ec0*/  LEA.HI.X R42, R28, UR5, R0, 0x7, P5 ;  /* 0x000000051c2a7c11 */ /* 0x000fc6000a8f3c00 */
        /* <DEDUP_REMOVED lines=8> */
[----:B------:R-:W-:Y:S02]  /*0f50*/  LEA R39, P1, R24, R47, 0x1 ;  /* 0x0000002f18277211 */ /* 0x000fe400078208ff */
[----:B------:R-:W-:Y:S02]  /*0f60*/  IADD3.X R18, RZ, R45, R27, P3, P4 ;  /* 0x0000002dff127210 */ /* 0x000fe40001fe841b */
[----:B------:R-:W-:-:S02]  /*0f70*/  IADD3 R38, P4, R46, R47, RZ ;  /* 0x0000002f2e267210 */ /* 0x000fc40007f9e0ff */
        /* <DEDUP_REMOVED lines=9> */
.L_x_6484:
[----:B------:R-:W-:Y:S05]  /*1010*/  BSYNC B0 ;  /* 0x0000000000007941 */ /* 0x000fea0003800000 */
.L_x_6483:
[----:B------:R-:W-:Y:S01]  /*1020*/  IADD3 R13, P3, R36, R24, RZ ;  /* 0x00000018240d7210 */ /* 0x000fe20007f7e0ff */
[--C-:B------:R-:W-:Y:S01]  /*1030*/  HADD2.F32 R36, -RZ, R16.reuse.H0_H0 ;  /* 0x20000010ff247230 */ /* 0x100fe20000004100 */
[----:B------:R-:W-:Y:S01]  /*1040*/  FMNMX R18, |R43|, R14, !PT ;  /* 0x0000000e2b127209 */ /* 0x000fe20007800200 */
[----:B-12---:R-:W-:Y:S01]  /*1050*/  IMAD R39, R31, R7, RZ ;  /* 0x000000071f277224 */ /* 0x006fe200078e02ff */
[----:B0-----:R-:W-:Y:S01]  /*1060*/  IADD3 R41, R12, 0x1e, -R7 ;  /* 0x0000001e0c297810 */ /* 0x001fe20007ffe807 */
[----:B------:R-:W-:Y:S01]  /*1070*/  HADD2.F32 R38, -RZ, R16.H1_H1 ;  /* 0x30000010ff267230 */ /* 0x000fe20000004100 */
[----:B------:R-:W-:Y:S01]  /*1080*/  FMNMX R50, |R19|, R18, !PT ;  /* 0x0000001213327209 */ /* 0x000fe20007800200 */
[--C-:B------:R-:W-:Y:S01]  /*1090*/  HADD2.F32 R19, -RZ, R17.reuse.H0_H0 ;  /* 0x20000011ff137230 */ /* 0x100fe20000004100 */
[----:B------:R-:W-:Y:S01]  /*10a0*/  FSET.BF.GT.AND R18, R36, RZ, PT ;  /* 0x000000ff2412720a */ /* 0x000fe20003804000 */
[----:B------:R-:W-:Y:S01]  /*10b0*/  HADD2.F32 R40, -RZ, R17.H1_H1 ;  /* 0x30000011ff287230 */ /* 0x000fe20000004100 */
[----:B------:R-:W-:Y:S01]  /*10c0*/  IADD3.X R14, R31, R37, R39, P3, !PT ;  /* 0x000000251f0e7210 */ /* 0x000fe20001ffe427 */
[----:B------:R-:W-:Y:S01]  /*10d0*/  VIADD R39, R6, 0x1d ;  /* 0x0000001d06277836 */ /* 0x000fe20000000000 */
[----:B------:R-:W-:Y:S01]  /*10e0*/  FSET.BF.GT.AND R17, R38, RZ, PT ;  /* 0x000000ff2611720a */ /* 0x000fe20003804000 */
[----:B------:R-:W-:-:S02]  /*10f0*/  HADD2.F32 R37, -RZ, R15.H0_H0 ;  /* 0x2000000fff257230 */ /* 0x000fc40000004100 */
[----:B------:R-:W-:Y:S01]  /*1100*/  FMUL R18, R18, R19 ;  /* 0x0000001312127220 */ /* 0x000fe20000400000 */
[----:B------:R-:W-:Y:S01]  /*1110*/  ISETP.GE.U32.OR P0, PT, R2, R5, P0 ;  /* 0x000000050200720c */ /* 0x000fe20000706470 */
[----:B------:R-:W-:Y:S01]  /*1120*/  BSSY B0, `(.L_x_6485) ;  /* 0x0000025000007945 */ /* 0x000fe20003800000 */
[----:B------:R-:W-:Y:S01]  /*1130*/  LOP3.LUT R16, R39, 0x1f, RZ, 0xc0, !PT ;  /* 0x0000001f27107812 */ /* 0x000fe200078ec0ff */
[----:B------:R-:W-:Y:S01]  /*1140*/  FMUL R39, R18, R37 ;  /* 0x0000002512277220 */ /* 0x000fe20000400000 */
[----:B------:R-:W-:Y:S02]  /*1150*/  HADD2.F32 R18, -RZ, R15.H1_H1 ;  /* 0x3000000fff127230 */ /* 0x000fe40000004100 */
[----:B------:R-:W-:Y:S01]  /*1160*/  FMUL R17, R17, R40 ;  /* 0x0000002811117220 */ /* 0x000fe20000400000 */
[----:B------:R-:W-:Y:S02]  /*1170*/  ISETP.LT.U32.AND P2, PT, R16, R5, !P2 ;  /* 0x000000051000720c */ /* 0x000fe40005741070 */
[----:B------:R-:W-:Y:S01]  /*1180*/  LOP3.LUT R42, R41, 0x1f, RZ, 0xc0, !PT ;  /* 0x0000001f292a7812 */ /* 0x000fe200078ec0ff */
[----:B------:R-:W-:Y:S01]  /*1190*/  FMUL R41, R17, R18 ;  /* 0x0000001211297220 */ /* 0x000fe20000400000 */
[----:B------:R-:W-:-:S02]  /*11a0*/  FMNMX R36, RZ, R36, !PT ;  /* 0x00000024ff247209 */ /* 0x000fc40007800000 */
[----:B------:R-:W-:Y:S01]  /*11b0*/  FMNMX R15, RZ, R38, !PT ;  /* 0x00000026ff0f7209 */ /* 0x000fe20007800000 */
[----:B------:R-:W-:Y:S01]  /*11c0*/  FMUL R38, R39, R8 ;  /* 0x0000000827267220 */ /* 0x000fe20000400000 */
[----:B------:R-:W-:Y:S01]  /*11d0*/  FMNMX R18, R50, |R39|, !PT ;  /* 0x4000002732127209 */ /* 0x000fe20007800000 */
[----:B------:R-:W-:Y:S01]  /*11e0*/  FMUL R37, R19, R36 ;  /* 0x0000002413257220 */ /* 0x000fe20000400000 */
[----:B------:R-:W-:Y:S01]  /*11f0*/  ISETP.GE.U32.AND P1, PT, R51, R4, PT ;  /* 0x000000043300720c */ /* 0x000fe20003f26070 */
[----:B------:R-:W-:Y:S01]  /*1200*/  FMUL R15, R40, R15 ;  /* 0x0000000f280f7220 */ /* 0x000fe20000400000 */
[----:B------:R-:W-:Y:S01]  /*1210*/  FMNMX R18, |R41|, R18, !PT ;  /* 0x0000001229127209 */ /* 0x000fe20007800200 */
[C---:B------:R-:W-:Y:S01]  /*1220*/  FMUL R36, R37.reuse, R8 ;  /* 0x0000000825247220 */ /* 0x040fe20000400000 */
[----:B------:R-:W-:Y:S01]  /*1230*/  ISETP.GE.U32.OR P1, PT, R42, R5, P1 ;  /* 0x000000052a00720c */ /* 0x000fe20000f26470 */
[----:B------:R-:W-:Y:S01]  /*1240*/  @!P2 IMAD.MOV.U32 R47, RZ, RZ, RZ ;  /* 0x000000ffff2fa224 */ /* 0x000fe200078e00ff */
[----:B------:R-:W-:Y:S01]  /*1250*/  FMNMX R18, |R37|, R18, !PT ;  /* 0x0000001225127209 */ /* 0x000fe20007800200 */
[----:B------:R-:W-:-:S02]  /*1260*/  @!P2 IMAD.MOV.U32 R17, RZ, RZ, RZ ;  /* 0x000000ffff11a224 */ /* 0x000fc400078e00ff */
[-C--:B------:R-:W-:Y:S01]  /*1270*/  FMUL R37, R15, R8.reuse ;  /* 0x000000080f257220 */ /* 0x080fe20000400000 */
[----:B------:R-:W-:Y:S02]  /*1280*/  @!P2 IMAD.MOV.U32 R19, RZ, RZ, RZ ;  /* 0x000000ffff13a224 */ /* 0x000fe400078e00ff */
        /* <DEDUP_REMOVED lines=14> */
.L_x_6486:
[----:B------:R-:W-:Y:S05]  /*1370*/  BSYNC B0 ;  /* 0x0000000000007941 */ /* 0x000fea0003800000 */
.L_x_6485:
        /* <DEDUP_REMOVED lines=16> */
.L_x_6488:
[----:B------:R-:W-:Y:S05]  /*1480*/  BSYNC B0 ;  /* 0x0000000000007941 */ /* 0x000fea0003800000 */
.L_x_6487:
        /* <DEDUP_REMOVED lines=27> */
.L_x_6490:
[----:B------:R-:W-:Y:S05]  /*1640*/  BSYNC B0 ;  /* 0x0000000000007941 */ /* 0x000fea0003800000 */
.L_x_6489:
[----:B012---:R-:W0:Y:S01]  /*1650*/  @!P1 LDC.64 R40, c[0x0][0x220] ;  /* 0x00008800ff289b82 */ /* 0x007e220000000a00 */
[--C-:B-----5:R-:W-:Y:S01]  /*1660*/  HADD2.F32 R42, -RZ, R45.reuse.H0_H0 ;  /* 0x2000002dff2a7230 */ /* 0x120fe20000004100 */
[----:B------:R-:W-:Y:S01]  /*1670*/  BSSY B0, `(.L_x_6491) ;  /* 0x0000024000007945 */ /* 0x000fe20003800000 */
[--C-:B------:R-:W-:Y:S02]  /*1680*/  HADD2.F32 R48, -RZ, R44.reuse.H0_H0 ;  /* 0x2000002cff307230 */ /* 0x100fe40000004100 */
[----:B------:R-:W-:Y:S01]  /*1690*/  HADD2.F32 R45, -RZ, R45.H1_H1 ;  /* 0x3000002dff2d7230 */ /* 0x000fe20000004100 */
[----:B------:R-:W-:Y:S01]  /*16a0*/  FSET.BF.GT.AND R43, R42, RZ, PT ;  /* 0x000000ff2a2b720a */ /* 0x000fe20003804000 */
[----:B------:R-:W-:Y:S01]  /*16b0*/  HADD2.F32 R55, -RZ, R44.H1_H1 ;  /* 0x3000002cff377230 */ /* 0x000fe20000004100 */
[----:B------:R-:W-:Y:S01]  /*16c0*/  FMNMX R49, RZ, R42, !PT ;  /* 0x0000002aff317209 */ /* 0x000fe20007800000 */
[--C-:B------:R-:W-:Y:S01]  /*16d0*/  HADD2.F32 R42, -RZ, R46.reuse.H0_H0 ;  /* 0x2000002eff2a7230 */ /* 0x100fe20000004100 */
[----:B------:R-:W-:Y:S01]  /*16e0*/  FSET.BF.GT.AND R44, R45, RZ, PT ;  /* 0x000000ff2d2c720a */ /* 0x000fe20003804000 */
[----:B------:R-:W-:Y:S01]  /*16f0*/  FMUL R43, R43, R48 ;  /* 0x000000302b2b7220 */ /* 0x000fe20000400000 */
[----:B------:R-:W-:Y:S01]  /*1700*/  HADD2.F32 R53, -RZ, R46.H1_H1 ;  /* 0x3000002eff357230 */ /* 0x000fe20000004100 */
[----:B------:R-:W-:Y:S01]  /*1710*/  IADD3 R46, P0, R3, R13, RZ ;  /* 0x0000000d032e7210 */ /* 0x000fe20007f1e0ff */
[----:B------:R-:W-:Y:S01]  /*1720*/  FMUL R49, R48, R49 ;  /* 0x0000003130317220 */ /* 0x000fe20000400000 */
[----:B------:R-:W-:Y:S01]  /*1730*/  FMUL R51, R43, R42 ;  /* 0x0000002a2b337220 */ /* 0x000fe20000400000 */
[----:B------:R-:W-:-:S02]  /*1740*/  FMUL R44, R44, R55 ;  /* 0x000000372c2c7220 */ /* 0x000fc40000400000 */
[----:B------:R-:W-:Y:S02]  /*1750*/  IMAD.X R57, RZ, RZ, R14, P0 ;  /* 0x000000ffff397224 */ /* 0x000fe400000e060e */
[----:B------:R-:W-:Y:S01]  /*1760*/  FMUL R42, R49, R8 ;  /* 0x00000008312a7220 */ /* 0x000fe20000400000 */
[----:B------:R-:W-:Y:S01]  /*1770*/  FMUL R53, R44, R53 ;  /* 0x000000352c357220 */ /* 0x000fe20000400000 */
        /* <DEDUP_REMOVED lines=19> */
.L_x_6492:
[----:B------:R-:W-:Y:S05]  /*18b0*/  BSYNC B0 ;  /* 0x0000000000007941 */ /* 0x000fea0003800000 */
.L_x_6491:
[----:B------:R-:W-:Y:S01]  /*18c0*/  IADD3 R46, P0, P1, R16, R13, R24 ;  /* 0x0000000d102e7210 */ /* 0x000fe2000791e018 */
[----:B------:R-:W-:Y:S01]  /*18d0*/  HADD2.F32 R13, -RZ, R17.H0_H0 ;  /* 0x20000011ff0d7230 */ /* 0x000fe20000004100 */
[----:B------:R-:W-:Y:S01]  /*18e0*/  BSSY B0, `(.L_x_6493) ;  /* 0x0000025000007945 */ /* 0x000fe20003800000 */
[----:B01----:R-:W-:Y:S01]  /*18f0*/  HADD2.F32 R45, -RZ, R19.H0_H0 ;  /* 0x20000013ff2d7230 */ /* 0x003fe20000004100 */
[----:B------:R-:W-:Y:S01]  /*1900*/  IADD3.X R59, RZ, R14, R31, P0, P1 ;  /* 0x0000000eff3b7210 */ /* 0x000fe200007e241f */
[----:B------:R-:W-:Y:S01]  /*1910*/  HADD2.F32 R44, -RZ, R17.H1_H1 ;  /* 0x30000011ff2c7230 */ /* 0x000fe20000004100 */
[----:B------:R-:W-:Y:S01]  /*1920*/  FSET.BF.GT.AND R14, R13, RZ, PT ;  /* 0x000000ff0d0e720a */ /* 0x000fe20003804000 */
[--C-:B------:R-:W-:Y:S01]  /*1930*/  HADD2.F32 R57, -RZ, R47.reuse.H1_H1 ;  /* 0x3000002fff397230 */ /* 0x100fe20000004100 */
[----:B------:R-:W-:Y:S01]  /*1940*/  FMNMX R30, RZ, R13, !PT ;  /* 0x0000000dff1e7209 */ /* 0x000fe20007800000 */
[----:B------:R-:W-:Y:S01]  /*1950*/  HADD2.F32 R13, -RZ, R47.H0_H0 ;  /* 0x2000002fff0d7230 */ /* 0x000fe20000004100 */
[----:B------:R-:W-:Y:S01]  /*1960*/  FMNMX R48, |R15|, R18, !PT ;  /* 0x000000120f307209 */ /* 0x000fe20007800200 */
[----:B------:R-:W-:-:S03]  /*1970*/  HADD2.F32 R47, -RZ, R19.H1_H1 ;  /* 0x30000013ff2f7230 */ /* 0x000fc60000004100 */
[----:B------:R-:W-:Y:S01]  /*1980*/  FMUL R14, R14, R13 ;  /* 0x0000000d0e0e7220 */ /* 0x000fe20000400000 */
[----:B------:R-:W-:Y:S02]  /*1990*/  FMUL R13, R13, R30 ;  /* 0x0000001e0d0d7220 */ /* 0x000fe40000400000 */
[----:B------:R-:W0:Y:S01]  /*19a0*/  @P2 LDC.64 R30, c[0x0][0x220] ;  /* 0x00008800ff1e2b82 */ /* 0x000e220000000a00 */
[----:B------:R-:W-:Y:S01]  /*19b0*/  FMUL R17, R14, R45 ;  /* 0x0000002d0e117220 */ /* 0x000fe20000400000 */
[----:B------:R-:W-:-:S05]  /*19c0*/  FSET.BF.GT.AND R14, R44, RZ, PT ;  /* 0x000000ff2c0e720a */ /* 0x000fca0003804000 */
[----:B------:R-:W-:-:S04]  /*19d0*/  FMUL R14, R14, R57 ;  /* 0x000000390e0e7220 */ /* 0x000fc80000400000 */
[----:B------:R-:W-:Y:S01]  /*19e0*/  FMUL R47, R14, R47 ;  /* 0x0000002f0e2f7220 */ /* 0x000fe20000400000 */
[----:B------:R-:W-:-:S05]  /*19f0*/  FMNMX R14, RZ, R44, !PT ;  /* 0x0000002cff0e7209 */ /* 0x000fca0007800000 */
[----:B------:R-:W-:Y:S01]  /*1a00*/  FMUL R57, R57, R14 ;  /* 0x0000000e39397220 */ /* 0x000fe20000400000 */
[----:B------:R-:W-:-:S03]  /*1a10*/  FMUL R14, R13, R8 ;  /* 0x000000080d0e7220 */ /* 0x000fc60000400000 */
[----:B------:R-:W-:Y:S01]  /*1a20*/  FMUL R15, R57, R8 ;  /* 0x00000008390f7220 */ /* 0x000fe20000400000 */
[----:B0-----:R-:W-:Y:S01]  /*1a30*/  @P2 LEA R45, P0, R28, R30, 0x8 ;  /* 0x0000001e1c2d2211 */ /* 0x001fe200078040ff */
        /* <DEDUP_REMOVED lines=15> */
.L_x_6494:
[----:B------:R-:W-:Y:S05]  /*1b30*/  BSYNC B0 ;  /* 0x0000000000007941 */ /* 0x000fea0003800000 */
.L_x_6493:
        /* <DEDUP_REMOVED lines=72> */
[----:B------:R-:W-:Y:S02]  /*1fc0*/  LOP3.LUT P1, R34, R17, 0x3, RZ, 0xc0, !PT ;  /* 0x0000000311227812 */ /* 0x000fe4000782c0ff */
[----:B------:R-:W-:Y:S01]  /*1fd0*/  ISETP.GE.U32.AND P2, PT, R20, 0x3, PT ;  /* 0x000000031400780c */ /* 0x000fe20003f46070 */
[----:B------:R-:W-:Y:S02]  /*1fe0*/  IMAD R29, R5, UR11, R19 ;  /* 0x0000000b051d7c24 */ /* 0x000fe4000f8e0213 */
[----:B------:R-:W-:Y:S02]  /*1ff0*/  IMAD.MOV.U32 R49, RZ, RZ, R18 ;  /* 0x000000ffff317224 */ /* 0x000fe400078e0012 */
[----:B0-----:R-:W-:-:S02]  /*2000*/  IMAD.MOV.U32 R30, RZ, RZ, R22 ;  /* 0x000000ffff1e7224 */ /* 0x001fc400078e0016 */
        /* <DEDUP_REMOVED lines=8> */
.L_x_6499:
        /* <DEDUP_REMOVED lines=55> */
.L_x_6498:
[----:B------:R-:W-:Y:S05]  /*2400*/  BSYNC B1 ;  /* 0x0000000000017941 */ /* 0x000fea0003800000 */
.L_x_6497:
        /* <DEDUP_REMOVED lines=16> */
.L_x_6501:
[----:B------:R-:W-:Y:S05]  /*2510*/  BSYNC B1 ;  /* 0x0000000000017941 */ /* 0x000fea0003800000 */
.L_x_6500:
        /* <DEDUP_REMOVED lines=30> */
.L_x_6496:
[----:B------:R-:W-:Y:S05]  /*2700*/  BSYNC B0 ;  /* 0x0000000000007941 */ /* 0x000fea0003800000 */
.L_x_6495:
        /* <DEDUP_REMOVED lines=26> */
.L_x_6506:
        /* <DEDUP_REMOVED lines=55> */
.L_x_6505:
[----:B------:R-:W-:Y:S05]  /*2c20*/  BSYNC B1 ;  /* 0x0000000000017941 */ /* 0x000fea0003800000 */
.L_x_6504:
        /* <DEDUP_REMOVED lines=17> */
.L_x_6508:
[----:B------:R-:W-:Y:S05]  /*2d40*/  BSYNC B1 ;  /* 0x0000000000017941 */ /* 0x000fea0003800000 */
.L_x_6507:
        /* <DEDUP_REMOVED lines=30> */
.L_x_6503:
[----:B------:R-:W-:Y:S05]  /*2f30*/  BSYNC B0 ;  /* 0x0000000000007941 */ /* 0x000fea0003800000 */
.L_x_6502:
        /* <DEDUP_REMOVED lines=30> */
.L_x_6513:
        /* <DEDUP_REMOVED lines=26> */
[----:B------:R-:W-:Y:S01]  /*32c0*/  @!P2 LDS R49, [R46+0x4] ;  /* 0x000004002e31a984 */ /* 0x000fe20000000800 */
[----:B------:R-:W-:Y:S01]  /*32d0*/  ISETP.GE.U32.AND P4, PT, R39, R4, PT ;  /* 0x000000042700720c */ /* 0x000fe20003f86070 */
[----:B------:R-:W1:Y:S01]  /*32e0*/  @!P3 LDC.64 R26, c[0x0][0x228] ;  /* 0x00008a00ff1abb82 */ /* 0x000e620000000a00 */
[----:B------:R-:W-:-:S04]  /*32f0*/  IADD3 R32, P5, R29, UR8, RZ ;  /* 0x000000081d207c10 */ /* 0x000fc8000ffbe0ff */
[----:B------:R-:W-:Y:S02]  /*3300*/  IADD3.X R35, R47, UR9, RZ, P5, !PT ;  /* 0x000000092f237c10 */ /* 0x000fe4000affe4ff */
[----:B------:R-:W2:Y:S01]  /*3310*/  @!P1 LDS R47, [R46] ;  /* 0x000000002e2f9984 */ /* 0x000ea20000000800 */
[----:B------:R-:W3:Y:S04]  /*3320*/  @!P2 LDC.64 R28, c[0x0][0x228] ;  /* 0x00008a00ff1cab82 */ /* 0x000ee80000000a00 */
[----:B------:R4:W5:Y:S01]  /*3330*/  @!P4 LDS R53, [R46+0xc] ;  /* 0x00000c002e35c984 */ /* 0x0009620000000800 */
[C---:B------:R-:W-:Y:S01]  /*3340*/  @!P4 IADD3 R41, P5, P6, R39.reuse, R32, R10 ;  /* 0x000000202729c210 */ /* 0x040fe20007ebe00a */
[----:B------:R-:W-:Y:S02]  /*3350*/  VIADD R39, R39, 0x1f ;  /* 0x0000001f27277836 */ /* 0x000fe40000000000 */
[----:B------:R-:W2:Y:S01]  /*3360*/  @!P4 LDC.64 R18, c[0x0][0x228] ;  /* 0x00008a00ff12cb82 */ /* 0x000ea20000000a00 */
[----:B------:R-:W-:-:S02]  /*3370*/  @!P4 IADD3.X R34, RZ, R35, R11, P5, P6 ;  /* 0x00000023ff22c210 */ /* 0x000fc40002fec40b */
[----:B0-----:R-:W-:Y:S01]  /*3380*/  @!P1 LEA R22, P5, R36, R22, 0x2 ;  /* 0x0000001624169211 */ /* 0x001fe200078a10ff */
[----:B----4-:R-:W-:-:S03]  /*3390*/  IMAD.IADD R46, R7, 0x1, R30 ;  /* 0x00000001072e7824 */ /* 0x010fc600078e021e */
[----:B------:R-:W-:Y:S02]  /*33a0*/  @!P1 LEA.HI.X R23, R36, R23, R38, 0x2, P5 ;  /* 0x0000001724179211 */ /* 0x000fe400028f1426 */
[----:B---3--:R-:W-:-:S04]  /*33b0*/  @!P2 LEA R28, P5, R40, R28, 0x2 ;  /* 0x0000001c281ca211 */ /* 0x008fc800078a10ff */
[----:B------:R-:W-:Y:S02]  /*33c0*/  @!P2 LEA.HI.X R29, R40, R29, R45, 0x2, P5 ;  /* 0x0000001d281da211 */ /* 0x000fe400028f142d */
[----:B-1----:R-:W-:-:S04]  /*33d0*/  @!P3 LEA R26, P5, R42, R26, 0x2 ;  /* 0x0000001a2a1ab211 */ /* 0x002fc800078a10ff */
[----:B------:R-:W-:Y:S02]  /*33e0*/  @!P3 LEA.HI.X R27, R42, R27, R44, 0x2, P5 ;  /* 0x0000001b2a1bb211 */ /* 0x000fe400028f142c */
[C---:B--2---:R-:W-:Y:S01]  /*33f0*/  @!P4 LEA R18, P5, R41.reuse, R18, 0x2 ;  /* 0x000000122912c211 */ /* 0x044fe200078a10ff */
[----:B------:R0:W-:Y:S03]  /*3400*/  @!P1 STG.E desc[UR6][R22.64], R47 ;  /* 0x0000002f16009986 */ /* 0x0001e6000c101906 */
[----:B------:R-:W-:Y:S02]  /*3410*/  @!P4 LEA.HI.X R19, R41, R19, R34, 0x2, P5 ;  /* 0x000000132913c211 */ /* 0x000fe400028f1422 */
[----:B------:R-:W-:Y:S01]  /*3420*/  IADD3 R41, P1, R32, UR8, RZ ;  /* 0x0000000820297c10 */ /* 0x000fe2000ff3e0ff */
[----:B------:R0:W-:Y:S01]  /*3430*/  @!P2 STG.E desc[UR6][R28.64], R49 ;  /* 0x000000311c00a986 */ /* 0x0001e2000c101906 */
[----:B------:R-:W-:-:S02]  /*3440*/  ISETP.NE.AND P2, PT, R31, RZ, PT ;  /* 0x000000ff1f00720c */ /* 0x000fc40003f45270 */
[----:B------:R-:W-:Y:S01]  /*3450*/  IADD3.X R35, R35, UR9, RZ, P1, !PT ;  /* 0x0000000923237c10 */ /* 0x000fe20008ffe4ff */
[----:B------:R0:W-:Y:S04]  /*3460*/  @!P3 STG.E desc[UR6][R26.64], R51 ;  /* 0x000000331a00b986 */ /* 0x0001e8000c101906 */
[----:B-----5:R0:W-:Y:S06]  /*3470*/  @!P4 STG.E desc[UR6][R18.64], R53 ;  /* 0x000000351200c986 */ /* 0x0201ec000c101906 */
[----:B------:R-:W-:Y:S05]  /*3480*/  @P2 BRA `(.L_x_6513) ;  /* 0xfffffffc00242947 */ /* 0x000fea000383ffff */
.L_x_6512:
[----:B------:R-:W-:Y:S05]  /*3490*/  BSYNC B1 ;  /* 0x0000000000017941 */ /* 0x000fea0003800000 */
.L_x_6511:
        /* <DEDUP_REMOVED lines=17> */
.L_x_6515:
[----:B------:R-:W-:Y:S05]  /*35b0*/  BSYNC B1 ;  /* 0x0000000000017941 */ /* 0x000fea0003800000 */
.L_x_6514:
        /* <DEDUP_REMOVED lines=30> */
.L_x_6510:
[----:B------:R-:W-:Y:S05]  /*37a0*/  BSYNC B0 ;  /* 0x0000000000007941 */ /* 0x000fea0003800000 */
.L_x_6509:
        /* <DEDUP_REMOVED lines=20> */
.L_x_6521:
        /* <DEDUP_REMOVED lines=57> */
.L_x_6520:
[----:B-1----:R-:W-:-:S07]  /*3c80*/  VIADD R2, R26, 0x5 ;  /* 0x000000051a027836 */ /* 0x002fce0000000000 */
.L_x_6519:
[----:B------:R-:W-:Y:S05]  /*3c90*/  BSYNC B1 ;  /* 0x0000000000017941 */ /* 0x000fea0003800000 */
.L_x_6518:
        /* <DEDUP_REMOVED lines=18> */
.L_x_6523:
[----:B------:R-:W-:Y:S05]  /*3dc0*/  BSYNC B1 ;  /* 0x0000000000017941 */ /* 0x000fea0003800000 */
.L_x_6522:
        /* <DEDUP_REMOVED lines=29> */
.L_x_6517:
[----:B------:R-:W-:Y:S05]  /*3fa0*/  BSYNC B0 ;  /* 0x0000000000007941 */ /* 0x000fea0003800000 */
.L_x_6516:
        /* <DEDUP_REMOVED lines=41> */
.L_x_6534:
[----:B--2---:R-:W-:-:S07]  /*4240*/  FMNMX R7, R2, R7, !PT ;  /* 0x0000000702077209 */ /* 0x004fce0007800000 */
.L_x_6526:
[----:B------:R-:W-:Y:S05]  /*4250*/  BSYNC B0 ;  /* 0x0000000000007941 */ /* 0x000fea0003800000 */
.L_x_6525:
[----:B------:R-:W-:Y:S01]  /*4260*/  ISETP.NE.AND P0, PT, R12, RZ, PT ;  /* 0x000000ff0c00720c */ /* 0x000fe20003f05270 */
[----:B------:R-:W-:-:S12]  /*4270*/  BSSY B0, `(.L_x_6524) ;  /* 0x0000004000007945 */ /* 0x000fd80003800000 */
[----:B------:R-:W-:Y:S05]  /*4280*/  @P0 BRA `(.L_x_6528) ;  /* 0x0000000000080947 */ /* 0x000fea0003800000 */
[----:B0-----:R-:W0:Y:S02]  /*4290*/  LDC.64 R2, c[0x0][0x238] ;  /* 0x00008e00ff027b82 */ /* 0x001e240000000a00 */
[----:B0-----:R2:W-:Y:S02]  /*42a0*/  REDG.E.MAX.S32.STRONG.GPU desc[UR6][R2.64], R7 ;  /* 0x000000070200798e */ /* 0x0015e4000d10e386 */
.L_x_6528:
[----:B------:R-:W-:Y:S05]  /*42b0*/  BSYNC B0 ;  /* 0x0000000000007941 */ /* 0x000fea0003800000 */
.L_x_6524:
        /* <DEDUP_REMOVED lines=11> */
[----:B-1-3--:R-:W-:Y:S05]  /*4370*/  CALL.REL.NOINC `($__internal_157_$__cuda_sm20_rcp_rn_f32_slowpath) ;  /* 0x0000000400887944 */ /* 0x00afea0003c00000 */
[----:B------:R-:W-:Y:S01]  /*4380*/  IMAD.MOV.U32 R5, RZ, RZ, R0 ;  /* 0x000000ffff057224 */ /* 0x000fe200078e0000 */
[----:B------:R-:W-:Y:S06]  /*4390*/  BRA `(.L_x_6530) ;  /* 0x0000000000107947 */ /* 0x000fec0003800000 */
.L_x_6529:
[----:B---3--:R-:W0:Y:S02]  /*43a0*/  MUFU.RCP R5, R8 ;  /* 0x0000000800057308 */ /* 0x008e240000001000 */
[----:B0-----:R-:W-:-:S04]  /*43b0*/  FFMA R0, R5, R8, -1 ;  /* 0xbf80000005007423 */ /* 0x001fc80000000008 */
[----:B------:R-:W-:-:S04]  /*43c0*/  FADD.FTZ R0, -R0, -RZ ;  /* 0x800000ff00007221 */ /* 0x000fc80000010100 */
[----:B------:R-:W-:-:S07]  /*43d0*/  FFMA R5, R5, R0, R5 ;  /* 0x0000000005057223 */ /* 0x000fce0000000005 */
.L_x_6530:
[----:B------:R-:W0:Y:S02]  /*43e0*/  LDC.64 R2, c[0x0][0x240] ;  /* 0x00009000ff027b82 */ /* 0x000e240000000a00 */
[----:B0-----:R-:W-:Y:S01]  /*43f0*/  STG.E desc[UR6][R2.64], R5 ;  /* 0x0000000502007986 */ /* 0x001fe2000c101906 */
[----:B------:R-:W-:Y:S05]  /*4400*/  EXIT ;  /* 0x000000000000794d */ /* 0x000fea0003800000 */
.L_x_6527:
[----:B------:R-:W-:Y:S02]  /*4410*/  IMAD.MOV.U32 R5, RZ, RZ, 0x4 ;  /* 0x00000004ff057424 */ /* 0x000fe400078e00ff */
[----:B------:R-:W-:Y:S02]  /*4420*/  IMAD.MOV.U32 R9, RZ, RZ, 0x1f ;  /* 0x0000001fff097424 */ /* 0x000fe400078e00ff */
[----:B------:R-:W-:-:S07]  /*4430*/  IMAD.MOV.U32 R4, RZ, RZ, -0x1 ;  /* 0xffffffffff047424 */ /* 0x000fce00078e00ff */
[----:B012---:R-:W-:Y:S05]  /*4440*/  WARPSYNC.COLLECTIVE R4, `(.L_x_6531) ;  /* 0x0000000004087348 */ /* 0x007fea0003c00000 */
[----:B--2---:R2:W3:Y:S02]  /*4450*/  SHFL.DOWN P0, R7, R0, R5, R9 ;  /* 0x0800000500077389 */ /* 0x0044e40000000009 */
[----:B0123--:R-:W-:Y:S01]  /*4460*/  ENDCOLLECTIVE ;  /* 0x000000000000791b */ /* 0x00ffe20003800000 */
.L_x_6531:
[----:B------:R-:W-:Y:S02]  /*4470*/  IMAD.MOV.U32 R5, RZ, RZ, 0x2 ;  /* 0x00000002ff057424 */ /* 0x000fe400078e00ff */
[----:B------:R-:W-:-:S05]  /*4480*/  IMAD.MOV.U32 R3, RZ, RZ, R7 ;  /* 0x000000ffff037224 */ /* 0x000fca00078e0007 */
[----:B------:R-:W-:-:S05]  /*4490*/  FMNMX R3, R3, R0, !PT ;  /* 0x0000000003037209 */ /* 0x000fca0007800000 */
[----:B------:R-:W-:-:S07]  /*44a0*/  IMAD.MOV.U32 R0, RZ, RZ, R3 ;  /* 0x000000ffff007224 */ /* 0x000fce00078e0003 */
[----:B------:R-:W-:Y:S05]  /*44b0*/  WARPSYNC.COLLECTIVE R4, `(.L_x_6532) ;  /* 0x0000000004087348 */ /* 0x000fea0003c00000 */
[----:B------:R0:W1:Y:S02]  /*44c0*/  SHFL.DOWN P0, R7, R0, R5, R9 ;  /* 0x0800000500077389 */ /* 0x0000640000000009 */
[----:B01----:R-:W-:Y:S01]  /*44d0*/  ENDCOLLECTIVE ;  /* 0x000000000000791b */ /* 0x003fe20003800000 */
.L_x_6532:
[----:B------:R-:W-:Y:S02]  /*44e0*/  IMAD.MOV.U32 R5, RZ, RZ, 0x1 ;  /* 0x00000001ff057424 */ /* 0x000fe400078e00ff */
[----:B------:R-:W-:-:S05]  /*44f0*/  IMAD.MOV.U32 R2, RZ, RZ, R7 ;  /* 0x000000ffff027224 */ /* 0x000fca00078e0007 */
[----:B------:R-:W-:-:S05]  /*4500*/  FMNMX R2, R3, R2, !PT ;  /* 0x0000000203027209 */ /* 0x000fca0007800000 */
[----:B------:R-:W-:-:S07]  /*4510*/  IMAD.MOV.U32 R0, RZ, RZ, R2 ;  /* 0x000000ffff007224 */ /* 0x000fce00078e0002 */
[----:B------:R-:W-:Y:S05]  /*4520*/  WARPSYNC.COLLECTIVE R4, `(.L_x_6533) ;  /* 0x0000000004087348 */ /* 0x000fea0003c00000 */
[----:B------:R0:W1:Y:S02]  /*4530*/  SHFL.DOWN P0, R7, R0, R5, R9 ;  /* 0x0800000500077389 */ /* 0x0000640000000009 */
[----:B01----:R-:W-:Y:S01]  /*4540*/  ENDCOLLECTIVE ;  /* 0x000000000000791b */ /* 0x003fe20003800000 */
.L_x_6533:
[----:B------:R-:W-:Y:S05]  /*4550*/  BRA `(.L_x_6534) ;  /* 0xfffffffc00387947 */ /* 0x000fea000383ffff */
        .weak           $__internal_156_$__cuda_sm20_div_u64
        .type           $__internal_156_$__cuda_sm20_div_u64,@function
        .size           $__internal_156_$__cuda_sm20_div_u64,($__internal_157_$__cuda_sm20_rcp_rn_f32_slowpath - $__internal_156_$__cuda_sm20_div_u64)
$__internal_156_$__cuda_sm20_div_u64:
        /* <DEDUP_REMOVED lines=67> */
[----:B------:R-:W-:Y:S06]  /*4990*/  RET.REL.NODEC R4 `(_ZN18transformer_engine6detail43dgated_act_cast_transpose_kernel_notalignedILi2ELi1Ef6__halffNS_5EmptyEXadL_ZNS_5dreluIffEET_T0_RKS3_EEXadL_ZNS_4reluIffEES5_S6_S8_EEEEvPKT2_SC_PT3_SE_PKT1_PSF_SI_mmm) ;  /* 0xffffffb404987950 */ /* 0x000fec0003c3ffff */
        .weak           $__internal_157_$__cuda_sm20_rcp_rn_f32_slowpath
        .type           $__internal_157_$__cuda_sm20_rcp_rn_f32_slowpath,@function
        .size           $__internal_157_$__cuda_sm20_rcp_rn_f32_slowpath,(.L_x_34642 - $__internal_157_$__cuda_sm20_rcp_rn_f32_slowpath)
$__internal_157_$__cuda_sm20_rcp_rn_f32_slowpath:
        /* <DEDUP_REMOVED lines=15> */
.L_x_6535:
        /* <DEDUP_REMOVED lines=33> */
.L_x_6537:
[----:B------:R0:W1:Y:S02]  /*4ca0*/  MUFU.RCP R0, R8 ;  /* 0x0000000800007308 */ /* 0x0000640000001000 */
.L_x_6536:
[----:B------:R-:W-:Y:S02]  /*4cb0*/  IMAD.MOV.U32 R2, RZ, RZ, R6 ;  /* 0x000000ffff027224 */ /* 0x000fe400078e0006 */
[----:B------:R-:W-:-:S04]  /*4cc0*/  IMAD.MOV.U32 R3, RZ, RZ, 0x0 ;  /* 0x00000000ff037424 */ /* 0x000fc800078e00ff */
[----:B0123--:R-:W-:Y:S05]  /*4cd0*/  RET.REL.NODEC R2 `(_ZN18transformer_engine6detail43dgated_act_cast_transpose_kernel_notalignedILi2ELi1Ef6__halffNS_5EmptyEXadL_ZNS_5dreluIffEET_T0_RKS3_EEXadL_ZNS_4reluIffEES5_S6_S8_EEEEvPKT2_SC_PT3_SE_PKT1_PSF_SI_mmm) ;  /* 0xffffffb002c87950 */ /* 0x00ffea0003c3ffff */
.L_x_6538:
        /* <DEDUP_REMOVED lines=10> */
.L_x_34642:


//--------------------- .text._ZN18transformer_engine6detail32dgated_act_cast_transpose_kernelILi2ELi1Ef6__halffNS_5EmptyEXadL_ZNS_5dreluIffEET_T0_RKS3_EEXadL_ZNS_4reluIffEES5_S6_S8_EEEEvPKT2_SC_PT3_SE_PKT1_PSF_SI_mmm --------------------------
	.section	.text._ZN18transformer_engine6detail32dgated_act_cast_transpose_kernelILi2ELi1Ef6__halffNS_5EmptyEXadL_ZNS_5dreluIffEET_T0_RKS3_EEXadL_ZNS_4reluIffEES5_S6_S8_EEEEvPKT2_SC_PT3_SE_PKT1_PSF_SI_mmm,"ax",@progbits
	.align	128
        .global         _ZN18transformer_engine6detail32dgated_act_cast_transpose_kernelILi2ELi1Ef6__halffNS_5EmptyEXadL_ZNS_5dreluIffEET_T0_RKS3_EEXadL_ZNS_4reluIffEES5_S6_S8_EEEEvPKT2_SC_PT3_SE_PKT1_PSF_SI_mmm
        .type           _ZN18transformer_engine6detail32dgated_act_cast_transpose_kernelILi2ELi1Ef6__halffNS_5EmptyEXadL_ZNS_5dreluIffEET_T0_RKS3_EEXadL_ZNS_4reluIffEES5_S6_S8_EEEEvPKT2_SC_PT3_SE_PKT1_PSF_SI_mmm,@function
        .size           _ZN18transformer_engine6detail32dgated_act_cast_transpose_kernelILi2ELi1Ef6__halffNS_5EmptyEXadL_ZNS_5dreluIffEET_T0_RKS3_EEXadL_ZNS_4reluIffEES5_S6_S8_EEEEvPKT2_SC_PT3_SE_PKT1_PSF_SI_mmm,(.L_x_34644 - _ZN18transformer_engine6detail32dgated_act_cast_transpose_kernelILi2ELi1Ef6__halffNS_5EmptyEXadL_ZNS_5dreluIffEET_T0_RKS3_EEXadL_ZNS_4reluIffEES5_S6_S8_EEEEvPKT2_SC_PT3_SE_PKT1_PSF_SI_mmm)
        .other          _ZN18transformer_engine6detail32dgated_act_cast_transpose_kernelILi2ELi1Ef6__halffNS_5EmptyEXadL_ZNS_5dreluIffEET_T0_RKS3_EEXadL_ZNS_4reluIffEES5_S6_S8_EEEEvPKT2_SC_PT3_SE_PKT1_PSF_SI_mmm,@"STO_CUDA_ENTRY STV_DEFAULT"
_ZN18transformer_engine6detail32dgated_act_cast_transpose_kernelILi2ELi1Ef6__halffNS_5EmptyEXadL_ZNS_5dreluIffEET_T0_RKS3_EEXadL_ZNS_4reluIffEES5_S6_S8_EEEEvPKT2_SC_PT3_SE_PKT1_PSF_SI_mmm:
.text._ZN18transformer_engine6detail32dgated_act_cast_transpose_kernelILi2ELi1Ef6__halffNS_5EmptyEXadL_ZNS_5dreluIffEET_T0_RKS3_EEXadL_ZNS_4reluIffEES5_S6_S8_EEEEvPKT2_SC_PT3_SE_PKT1_PSF_SI_mmm:
        /* <DEDUP_REMOVED lines=18> */
[----:B------:R-:W-:Y:S05]  /*0120*/  CALL.REL.NOINC `($__internal_158_$__cuda_sm20_div_u64) ;  /* 0x0000002000a47944 */ /* 0x000fea0003c00000 */
        /* <DEDUP_REMOVED lines=10> */
.L_x_6539:
        /* <DEDUP_REMOVED lines=22> */
.L_x_6540:
[----:B------:R-:W0:Y:S01]  /*0330*/  LDC.64 R22, c[0x0][0x248] ;  /* 0x00009200ff167b82 */ /* 0x000e220000000a00 */
[C-C-:B------:R-:W-:Y:S01]  /*0340*/  SHF.L.U64.HI R5, R42.reuse, 0x1, R35.reuse ;  /* 0x000000012a057819 */ /* 0x140fe20000010223 */
[----:B------:R-:W-:Y:S01]  /*0350*/  IMAD.SHL.U32 R4, R42, 0x2, RZ ;  /* 0x000000022a047824 */ /* 0x000fe200078e00ff */
[----:B------:R-:W-:Y:S01]  /*0360*/  ULDC.64 UR4, c[0x0][0x210] ;  /* 0x0000840000047ab9 */ /* 0x000fe20000000a00 */
[----:B------:R-:W-:Y:S01]  /*0370*/  IMAD.MOV.U32 R9, RZ, RZ, RZ ;  /* 0x000000ffff097224 */ /* 0x000fe200078e00ff */
[----:B------:R-:W-:Y:S01]  /*0380*/  ULDC.64 UR6, c[0x0][0x208] ;  /* 0x0000820000067ab9 */ /* 0x000fe20000000a00 */
[----:B------:R-:W-:Y:S01]  /*0390*/  IMAD.MOV.U32 R43, RZ, RZ, R35 ;  /* 0x000000ffff2b7224 */ /* 0x000fe200078e0023 */
[----:B------:R-:W-:Y:S01]  /*03a0*/  ULDC.64 UR10, c[0x0][0x250] ;  /* 0x00009400000a7ab9 */ /* 0x000fe20000000a00 */
[-C--:B0-----:R-:W-:Y:S01]  /*03b0*/  IMAD R6, R3, R22.reuse, RZ ;  /* 0x0000001603067224 */ /* 0x081fe200078e02ff */
[----:B------:R-:W-:Y:S01]  /*03c0*/  LOP3.LUT R7, R23, 0x7fffffff, RZ, 0xc0, !PT ;  /* 0x7fffffff17077812 */ /* 0x000fe200078ec0ff */
[----:B------:R-:W-:-:S04]  /*03d0*/  IMAD.WIDE.U32 R4, R2, R22, R4 ;  /* 0x0000001602047225 */ /* 0x000fc800078e0004 */
[----:B------:R-:W-:Y:S01]  /*03e0*/  IMAD R41, R2, R23, R6 ;  /* 0x0000001702297224 */ /* 0x000fe200078e0206 */
[----:B------:R-:W-:Y:S01]  /*03f0*/  LEA R39, P0, R4, UR4, 0x6 ;  /* 0x0000000404277c11 */ /* 0x000fe2000f8030ff */
[----:B------:R-:W-:Y:S02]  /*0400*/  IMAD.SHL.U32 R6, R38, 0x4, RZ ;  /* 0x0000000426067824 */ /* 0x000fe400078e00ff */
[----:B------:R-:W-:Y:S02]  /*0410*/  IMAD.IADD R5, R41, 0x1, R5 ;  /* 0x0000000129057824 */ /* 0x000fe400078e0205 */
[----:B------:R-:W-:Y:S01]  /*0420*/  IMAD.IADD R37, R33, 0x1, -R6 ;  /* 0x0000000121257824 */ /* 0x000fe200078e0a06 */
[----:B------:R-:W-:Y:S01]  /*0430*/  LOP3.LUT R11, R6, 0x1c, RZ, 0xc0, !PT ;  /* 0x0000001c060b7812 */ /* 0x000fe200078ec0ff */
[----:B------:R-:W-:Y:S01]  /*0440*/  IMAD.WIDE.U32 R16, R2, R22, R42 ;  /* 0x0000001602107225 */ /* 0x000fe200078e002a */
[----:B------:R-:W-:Y:S01]  /*0450*/  LEA.HI.X R34, R4, UR5, R5, 0x6, P0 ;  /* 0x0000000504227c11 */ /* 0x000fe200080f3405 */
[----:B------:R-:W-:Y:S01]  /*0460*/  ULDC.64 UR4, c[0x0][0x218] ;  /* 0x0000860000047ab9 */ /* 0x000fe20000000a00 */
[----:B------:R-:W-:Y:S01]  /*0470*/  SHF.R.U32.HI R5, RZ, 0x1, R23 ;  /* 0x00000001ff057819 */ /* 0x000fe20000011617 */
[-C--:B------:R-:W-:Y:S01]  /*0480*/  IMAD R43, R7, R11.reuse, RZ ;  /* 0x0000000b072b7224 */ /* 0x080fe200078e02ff */
[----:B------:R-:W-:Y:S01]  /*0490*/  LOP3.LUT R8, R37, 0x1f, RZ, 0xc0, !PT ;  /* 0x0000001f25087812 */ /* 0x000fe200078ec0ff */
[----:B------:R-:W-:Y:S01]  /*04a0*/  IMAD.IADD R41, R17, 0x1, R41 ;  /* 0x0000000111297824 */ /* 0x000fe200078e0229 */
[----:B------:R-:W-:Y:S01]  /*04b0*/  SHF.R.U64 R4, R22, 0x1, R23 ;  /* 0x0000000116047819 */ /* 0x000fe20000001217 */
[----:B------:R-:W-:Y:S01]  /*04c0*/  IMAD R29, R5, R11, RZ ;  /* 0x0000000b051d7224 */ /* 0x000fe200078e02ff */
[----:B------:R-:W-:Y:S01]  /*04d0*/  LEA R31, P0, R16, UR4, 0x7 ;  /* 0x00000004101f7c11 */ /* 0x000fe2000f8038ff */
[----:B------:R-:W-:-:S02]  /*04e0*/  IMAD.MOV.U32 R6, RZ, RZ, R22 ;  /* 0x000000ffff067224 */ /* 0x000fc400078e0016 */
[----:B------:R-:W-:Y:S01]  /*04f0*/  IMAD.WIDE.U32 R14, R11, R4, R8 ;  /* 0x000000040b0e7225 */ /* 0x000fe200078e0008 */
[----:B------:R-:W-:Y:S01]  /*0500*/  LEA.HI.X R26, R16, UR5, R41, 0x7, P0 ;  /* 0x00000005101a7c11 */ /* 0x000fe200080f3c29 */
[----:B------:R-:W-:Y:S02]  /*0510*/  ULDC.64 UR4, c[0x0][0x230] ;  /* 0x00008c0000047ab9 */ /* 0x000fe40000000a00 */
[----:B------:R-:W-:Y:S01]  /*0520*/  IMAD.IADD R15, R15, 0x1, R29 ;  /* 0x000000010f0f7824 */ /* 0x000fe200078e021d */
[----:B------:R-:W-:Y:S01]  /*0530*/  LEA R20, P1, R14, R39, 0x2 ;  /* 0x000000270e147211 */ /* 0x000fe200078210ff */
[----:B------:R-:W-:-:S03]  /*0540*/  IMAD.WIDE.U32 R8, R11, R22, R8 ;  /* 0x000000160b087225 */ /* 0x000fc600078e0008 */
[----:B------:R-:W-:Y:S01]  /*0550*/  LEA.HI.X R21, R14, R34, R15, 0x2, P1 ;  /* 0x000000220e157211 */ /* 0x000fe200008f140f */
[----:B------:R-:W-:Y:S01]  /*0560*/  IMAD.IADD R9, R9, 0x1, R43 ;  /* 0x0000000109097824 */ /* 0x000fe200078e022b */
[-C--:B------:R-:W-:Y:S01]  /*0570*/  LEA R27, P1, R22, R31.reuse, 0x1 ;  /* 0x0000001f161b7211 */ /* 0x080fe200078208ff */
[C---:B------:R-:W-:Y:S02]  /*0580*/  IMAD.SHL.U32 R18, R8.reuse, 0x4, RZ ;  /* 0x0000000408127824 */ /* 0x040fe400078e00ff */
[C---:B------:R-:W-:Y:S01]  /*0590*/  IMAD.WIDE.U32 R12, R11.reuse, R4, R4 ;  /* 0x000000040b0c7225 */ /* 0x040fe200078e0004 */
[----:B------:R-:W-:Y:S01]  /*05a0*/  SHF.L.U64.HI R19, R8, 0x2, R9 ;  /* 0x0000000208137819 */ /* 0x000fe20000010209 */
[----:B------:R0:W2:Y:S01]  /*05b0*/  LDG.E R17, desc[UR6][R20.64] ;  /* 0x0000000614117981 */ /* 0x0000a2000c1e1900 */
[----:B------:R-:W-:Y:S01]  /*05c0*/  IADD3 R24, P0, R18, R31, RZ ;  /* 0x0000001f12187210 */ /* 0x000fe20007f1e0ff */
[----:B------:R-:W-:Y:S01]  /*05d0*/  IMAD.WIDE.U32 R10, R11, R22, R6 ;  /* 0x000000160b0a7225 */ /* 0x000fe200078e0006 */
[----:B------:R-:W-:-:S02]  /*05e0*/  LEA.HI.X R30, R22, R26, R23, 0x1, P1 ;  /* 0x0000001a161e7211 */ /* 0x000fc400008f0c17 */
[----:B------:R-:W-:Y:S01]  /*05f0*/  IADD3 R18, P1, R27, R18, RZ ;  /* 0x000000121b127210 */ /* 0x000fe20007f3e0ff */
[----:B------:R-:W-:Y:S02]  /*0600*/  VIADD R6, R37, 0xffffffff ;  /* 0xffffffff25067836 */ /* 0x000fe40000000000 */
[----:B------:R-:W-:-:S03]  /*0610*/  IMAD.X R25, R19, 0x1, R26, P0 ;  /* 0x0000000113197824 */ /* 0x000fc600000e061a */
[----:B------:R-:W-:Y:S01]  /*0620*/  LOP3.LUT R15, R6, 0x1f, RZ, 0xc0, !PT ;  /* 0x0000001f060f7812 */ /* 0x000fe200078ec0ff */
[----:B------:R-:W-:Y:S01]  /*0630*/  IMAD.X R19, R30, 0x1, R19, P1 ;  /* 0x000000011e137824 */ /* 0x000fe200008e0613 */
[----:B------:R1:W3:Y:S01]  /*0640*/  LDG.E R36, desc[UR6][R24.64] ;  /* 0x0000000618247981 */ /* 0x0002e2000c1e1900 */
[----:B------:R-:W-:Y:S01]  /*0650*/  IMAD.IADD R13, R29, 0x1, R13 ;  /* 0x000000011d0d7824 */ /* 0x000fe200078e020d */
[----:B------:R-:W-:Y:S01]  /*0660*/  IADD3 R14, P1, R15, R10, RZ ;  /* 0x0000000a0f0e7210 */ /* 0x000fe20007f3e0ff */
[----:B------:R-:W-:Y:S01]  /*0670*/  IMAD.IADD R6, R43, 0x1, R11 ;  /* 0x000000012b067824 */ /* 0x000fe200078e020b */
[----:B------:R-:W-:Y:S01]  /*0680*/  IADD3 R29, P0, R15, R12, RZ ;  /* 0x0000000c0f1d7210 */ /* 0x000fe20007f1e0ff */
[----:B------:R4:W5:Y:S02]  /*0690*/  LDG.E R11, desc[UR6][R18.64] ;  /* 0x00000006120b7981 */ /* 0x000964000c1e1900 */
[----:B------:R-:W-:Y:S02]  /*06a0*/  IMAD.X R15, RZ, RZ, R6, P1 ;  /* 0x000000ffff0f7224 */ /* 0x000fe400008e0606 */
[----:B------:R-:W-:-:S02]  /*06b0*/  IMAD.SHL.U32 R32, R14, 0x4, RZ ;  /* 0x000000040e207824 */ /* 0x000fc400078e00ff */
[----:B0-----:R-:W-:Y:S01]  /*06c0*/  IMAD.X R20, RZ, RZ, R13, P0 ;  /* 0x000000ffff147224 */ /* 0x001fe200000e060d */
[----:B------:R-:W-:Y:S02]  /*06d0*/  ISETP.NE.U32.AND P0, PT, RZ, UR4, PT ;  /* 0x00000004ff007c0c */ /* 0x000fe4000bf05070 */
[----:B------:R-:W-:Y:S02]  /*06e0*/  SHF.L.U64.HI R21, R14, 0x2, R15 ;  /* 0x000000020e157819 */ /* 0x000fe4000001020f */
[C---:B-1----:R-:W-:Y:S02]  /*06f0*/  IADD3 R24, P2, R32.reuse, R31, RZ ;  /* 0x0000001f20187210 */ /* 0x042fe40007f5e0ff */
[----:B------:R-:W-:Y:S01]  /*0700*/  ISETP.NE.AND.EX P0, PT, RZ, UR5, PT, P0 ;  /* 0x00000005ff007c0c */ /* 0x000fe2000bf05300 */
[----:B------:R-:W-:Y:S02]  /*0710*/  USHF.L.U64.HI UR9, UR10, 0x1, UR11 ;  /* 0x000000010a097899 */ /* 0x000fe4000801020b */
[----:B------:R-:W-:Y:S01]  /*0720*/  IMAD.X R25, R21, 0x1, R26, P2 ;  /* 0x0000000115197824 */ /* 0x000fe200010e061a */
[C---:B------:R-:W-:Y:S01]  /*0730*/  LEA R28, P1, R29.reuse, R39, 0x2 ;  /* 0x000000271d1c7211 */ /* 0x040fe200078210ff */
[----:B------:R-:W-:Y:S01]  /*0740*/  USHF.L.U32 UR8, UR10, 0x1, URZ ;  /* 0x000000010a087899 */ /* 0x000fe2000800063f */
[----:B----4-:R-:W-:Y:S01]  /*0750*/  IADD3 R18, P3, R32, R27, RZ ;  /* 0x0000001b20127210 */ /* 0x010fe20007f7e0ff */
[----:B------:R-:W-:Y:S01]  /*0760*/  ULDC.64 UR4, c[0x0][0x220] ;  /* 0x0000880000047ab9 */ /* 0x000fe20000000a00 */
[----:B------:R0:W4:Y:S01]  /*0770*/  LDG.E R40, desc[UR6][R24.64] ;  /* 0x0000000618287981 */ /* 0x000122000c1e1900 */
[----:B------:R-:W-:-:S02]  /*0780*/  LEA.HI.X R29, R29, R34, R20, 0x2, P1 ;  /* 0x000000221d1d7211 */ /* 0x000fc400008f1414 */
[----:B------:R-:W-:Y:S02]  /*0790*/  IMAD.X R19, R21, 0x1, R30, P3 ;  /* 0x0000000115137824 */ /* 0x000fe400018e061e */
[----:B------:R-:W1:Y:S01]  /*07a0*/  @P0 LDC.64 R20, c[0x0][0x230] ;  /* 0x00008c00ff140b82 */ /* 0x000e620000000a00 */
[----:B------:R-:W4:Y:S04]  /*07b0*/  LDG.E R28, desc[UR6][R28.64] ;  /* 0x000000061c1c7981 */ /* 0x000f28000c1e1900 */
[----:B------:R0:W4:Y:S01]  /*07c0*/  LDG.E R18, desc[UR6][R18.64] ;  /* 0x0000000612127981 */ /* 0x000122000c1e1900 */
[----:B------:R-:W-:-:S06]  /*07d0*/  IMAD.MOV.U32 R32, RZ, RZ, 0x3f800000 ;  /* 0x3f800000ff207424 */ /* 0x000fcc00078e00ff */
[----:B-1----:R1:W4:Y:S01]  /*07e0*/  @P0 LDG.E R32, desc[UR6][R20.64] ;  /* 0x0000000614200981 */ /* 0x002322000c1e1900 */
[C---:B------:R-:W-:Y:S02]  /*07f0*/  IMAD R44, R42.reuse, UR9, RZ ;  /* 0x000000092a2c7c24 */ /* 0x040fe4000f8e02ff */
[----:B0-----:R-:W-:Y:S02]  /*0800*/  IMAD.MOV.U32 R24, RZ, RZ, R2 ;  /* 0x000000ffff187224 */ /* 0x001fe400078e0002 */
[----:B------:R-:W-:Y:S02]  /*0810*/  IMAD.MOV.U32 R25, RZ, RZ, R3 ;  /* 0x000000ffff197224 */ /* 0x000fe400078e0003 */
[----:B------:R-:W-:Y:S02]  /*0820*/  IMAD R3, R35, UR8, R44 ;  /* 0x0000000823037c24 */ /* 0x000fe4000f8e022c */
[----:B------:R-:W-:Y:S01]  /*0830*/  IMAD.WIDE.U32 R24, R42, UR8, R24 ;  /* 0x000000082a187c25 */ /* 0x000fe2000f8e0018 */
[----:B------:R-:W-:-:S03]  /*0840*/  IADD3 R12, P1, R4, R12, RZ ;  /* 0x0000000c040c7210 */ /* 0x000fc60007f3e0ff */
[C---:B------:R-:W-:Y:S02]  /*0850*/  VIADD R19, R37.reuse, 0x1d ;  /* 0x0000001d25137836 */ /* 0x040fe40000000000 */
[----:B------:R-:W-:Y:S02]  /*0860*/  VIADD R35, R37, 0x1e ;  /* 0x0000001e25237836 */ /* 0x000fe40000000000 */
[----:B------:R-:W-:Y:S01]  /*0870*/  IMAD.IADD R3, R25, 0x1, R3 ;  /* 0x0000000119037824 */ /* 0x000fe200078e0203 */
[----:B------:R-:W-:Y:S02]  /*0880*/  LOP3.LUT R37, R19, 0x1f, RZ, 0xc0, !PT ;  /* 0x0000001f13257812 */ /* 0x000fe400078ec0ff */
[----:B------:R-:W-:Y:S01]  /*0890*/  LOP3.LUT R35, R35, 0x1f, RZ, 0xc0, !PT ;  /* 0x0000001f23237812 */ /* 0x000fe200078ec0ff */
[----:B------:R-:W-:Y:S01]  /*08a0*/  IMAD.X R25, R13, 0x1, R5, P1 ;  /* 0x000000010d197824 */ /* 0x000fe200008e0605 */
[C---:B------:R-:W-:Y:S01]  /*08b0*/  SHF.L.U64.HI R3, R24.reuse, 0x5, R3 ;  /* 0x0000000518037819 */ /* 0x040fe20000010203 */
[----:B------:R-:W-:Y:S01]  /*08c0*/  IMAD.SHL.U32 R2, R24, 0x20, RZ ;  /* 0x0000002018027824 */ /* 0x000fe200078e00ff */
[----:B------:R-:W-:-:S02]  /*08d0*/  IADD3 R13, P3, P4, R37, R12, R4 ;  /* 0x0000000c250d7210 */ /* 0x000fc40007c7e004 */
[----:B-1----:R-:W-:Y:S02]  /*08e0*/  IADD3 R20, P1, R35, R12, RZ ;  /* 0x0000000c23147210 */ /* 0x002fe40007f3e0ff */
[----:B------:R-:W-:Y:S02]  /*08f0*/  LEA R21, P0, R16, UR4, 0x8 ;  /* 0x0000000410157c11 */ /* 0x000fe4000f8040ff */
[----:B------:R-:W-:Y:S01]  /*0900*/  IADD3 R24, P2, R10, R22, RZ ;  /* 0x000000160a187210 */ /* 0x000fe20007f5e0ff */
[C---:B------:R-:W-:Y:S01]  /*0910*/  IMAD.SHL.U32 R10, R8.reuse, 0x8, RZ ;  /* 0x00000008080a7824 */ /* 0x040fe200078e00ff */
[----:B------:R-:W-:Y:S02]  /*0920*/  SHF.L.U64.HI R9, R8, 0x3, R9 ;  /* 0x0000000308097819 */ /* 0x000fe40000010209 */
[----:B------:R-:W-:Y:S01]  /*0930*/  IADD3.X R19, RZ, R25, R5, P3, P4 ;  /* 0x00000019ff137210 */ /* 0x000fe20001fe8405 */
[----:B------:R-:W-:Y:S01]  /*0940*/  IMAD.X R5, RZ, RZ, R25, P1 ;  /* 0x000000ffff057224 */ /* 0x000fe200008e0619 */
[----:B------:R-:W-:-:S02]  /*0950*/  LEA.HI.X R16, R16, UR5, R41, 0x8, P0 ;  /* 0x0000000510107c11 */ /* 0x000fc400080f4429 */
[CC--:B------:R-:W-:Y:S02]  /*0960*/  LEA R4, P0, R20.reuse, R39.reuse, 0x2 ;  /* 0x0000002714047211 */ /* 0x0c0fe400078010ff */
[C---:B------:R-:W-:Y:S02]  /*0970*/  LEA R12, P1, R13.reuse, R39, 0x2 ;  /* 0x000000270d0c7211 */ /* 0x040fe400078210ff */
[-C--:B------:R-:W-:Y:S02]  /*0980*/  LEA.HI.X R5, R20, R34.reuse, R5, 0x2, P0 ;  /* 0x0000002214057211 */ /* 0x080fe400000f1405 */
[----:B------:R-:W-:Y:S01]  /*0990*/  LEA.HI.X R13, R13, R34, R19, 0x2, P1 ;  /* 0x000000220d0d7211 */ /* 0x000fe200008f1413 */
[----:B------:R-:W-:Y:S02]  /*09a0*/  IMAD.X R47, R6, 0x1, R7, P2 ;  /* 0x00000001062f7824 */ /* 0x000fe400010e0607 */
[--C-:B--2---:R-:W-:Y:S02]  /*09b0*/  HADD2.F32 R42, -RZ, R17.reuse.H1_H1 ;  /* 0x30000011ff2a7230 */ /* 0x104fe40000004100 */
[----:B------:R-:W-:-:S02]  /*09c0*/  HADD2.F32 R20, -RZ, R17.H0_H0 ;  /* 0x20000011ff147230 */ /* 0x000fc40000004100 */
[--C-:B---3--:R-:W-:Y:S02]  /*09d0*/  HADD2.F32 R8, -RZ, R36.reuse.H0_H0 ;  /* 0x20000024ff087230 */ /* 0x108fe40000004100 */
[----:B------:R-:W-:-:S05]  /*09e0*/  HADD2.F32 R36, -RZ, R36.H1_H1 ;  /* 0x30000024ff247230 */ /* 0x000fca0000004100 */
[----:B------:R-:W-:Y:S02]  /*09f0*/  FSET.BF.GT.AND R25, R36, RZ, PT ;  /* 0x000000ff2419720a */ /* 0x000fe40003804000 */
[----:B------:R-:W-:Y:S02]  /*0a00*/  FSET.BF.GT.AND R17, R8, RZ, PT ;  /* 0x000000ff0811720a */ /* 0x000fe40003804000 */
[----:B------:R-:W-:Y:S01]  /*0a10*/  FMNMX R19, RZ, R8, !PT ;  /* 0x00000008ff137209 */ /* 0x000fe20007800000 */
[--C-:B-----5:R-:W-:Y:S02]  /*0a20*/  HADD2.F32 R8, -RZ, R11.reuse.H1_H1 ;  /* 0x3000000bff087230 */ /* 0x120fe40000004100 */
[----:B------:R-:W-:Y:S01]  /*0a30*/  FMUL R43, R25, R42 ;  /* 0x0000002a192b7220 */ /* 0x000fe20000400000 */
[----:B------:R-:W-:Y:S01]  /*0a40*/  HADD2.F32 R34, -RZ, R11.H0_H0 ;  /* 0x2000000bff227230 */ /* 0x000fe20000004100 */
[----:B------:R-:W-:Y:S02]  /*0a50*/  FMNMX R29, RZ, R36, !PT ;  /* 0x00000024ff1d7209 */ /* 0x000fe40007800000 */
[----:B------:R-:W-:Y:S01]  /*0a60*/  FMUL R43, R43, R8 ;  /* 0x000000082b2b7220 */ /* 0x000fe20000400000 */
[----:B------:R-:W-:Y:S01]  /*0a70*/  FMUL R17, R17, R20 ;  /* 0x0000001411117220 */ /* 0x000fe20000400000 */
[----:B------:R-:W-:Y:S01]  /*0a80*/  FMUL R19, R20, R19 ;  /* 0x0000001314137220 */ /* 0x000fe20000400000 */
[----:B------:R-:W-:Y:S01]  /*0a90*/  FMUL R11, R42, R29 ;  /* 0x0000001d2a0b7220 */ /* 0x000fe20000400000 */
[----:B----4-:R-:W-:-:S02]  /*0aa0*/  HADD2.F32 R8, -RZ, R40.H0_H0 ;  /* 0x20000028ff087230 */ /* 0x010fc40000004100 */
[----:B------:R-:W-:Y:S02]  /*0ab0*/  HADD2.F32 R40, -RZ, R40.H1_H1 ;  /* 0x30000028ff287230 */ /* 0x000fe40000004100 */
[----:B------:R-:W-:Y:S01]  /*0ac0*/  FMUL R25, R17, R34 ;  /* 0x0000002211197220 */ /* 0x000fe20000400000 */
[----:B------:R-:W-:Y:S01]  /*0ad0*/  FSET.BF.GT.AND R17, R8, RZ, PT ;  /* 0x000000ff0811720a */ /* 0x000fe20003804000 */
[--C-:B------:R-:W-:Y:S01]  /*0ae0*/  HADD2.F32 R20, -RZ, R28.reuse.H0_H0 ;  /* 0x2000001cff147230 */ /* 0x100fe20000004100 */
[----:B------:R-:W-:Y:S01]  /*0af0*/  FSET.BF.GT.AND R29, R40, RZ, PT ;  /* 0x000000ff281d720a */ /* 0x000fe20003804000 */
[----:B------:R-:W-:Y:S01]  /*0b00*/  HADD2.F32 R34, -RZ, R28.H1_H1 ;  /* 0x3000001cff227230 */ /* 0x000fe20000004100 */
[----:B------:R-:W-:Y:S02]  /*0b10*/  FMNMX R55, RZ, R8, !PT ;  /* 0x00000008ff377209 */ /* 0x000fe40007800000 */
[----:B------:R-:W-:Y:S01]  /*0b20*/  FMNMX R39, RZ, R40, !PT ;  /* 0x00000028ff277209 */ /* 0x000fe20007800000 */
[----:B------:R-:W-:-:S02]  /*0b30*/  HADD2.F32 R28, -RZ, R18.H0_H0 ;  /* 0x20000012ff1c7230 */ /* 0x000fc40000004100 */
[----:B------:R-:W-:Y:S01]  /*0b40*/  FMUL R17, R17, R20 ;  /* 0x0000001411117220 */ /* 0x000fe20000400000 */
[----:B------:R-:W-:Y:S01]  /*0b50*/  FMUL R61, R29, R34 ;  /* 0x000000221d3d7220 */ /* 0x000fe20000400000 */
[----:B------:R-:W-:Y:S01]  /*0b60*/  FMUL R55, R20, R55 ;  /* 0x0000003714377220 */ /* 0x000fe20000400000 */
[----:B------:R-:W-:Y:S01]  /*0b70*/  FMUL R29, R34, R39 ;  /* 0x00000027221d7220 */ /* 0x000fe20000400000 */
[CC--:B------:R-:W-:Y:S02]  /*0b80*/  LEA R20, P0, R22.reuse, R21.reuse, 0x2 ;  /* 0x0000001516147211 */ /* 0x0c0fe400078010ff */
[-C--:B------:R-:W-:Y:S02]  /*0b90*/  IADD3 R34, P2, R35, R24.reuse, RZ ;  /* 0x0000001823227210 */ /* 0x080fe40007f5e0ff */
[----:B------:R-:W-:Y:S01]  /*0ba0*/  IADD3 R36, P3, P4, R37, R24, R22 ;  /* 0x0000001825247210 */ /* 0x000fe20007c7e016 */
[----:B------:R-:W-:Y:S01]  /*0bb0*/  FMUL R39, R17, R28 ;  /* 0x0000001c11277220 */ /* 0x000fe20000400000 */
[----:B------:R-:W-:Y:S01]  /*0bc0*/  LEA.HI.X R17, R22, R16, R23, 0x2, P0 ;  /* 0x0000001016117211 */ /* 0x000fe200000f1417 */
[----:B------:R-:W-:Y:S01]  /*0bd0*/  IMAD.SHL.U32 R24, R34, 0x4, RZ ;  /* 0x0000000422187824 */ /* 0x000fe200078e00ff */
[----:B------:R-:W-:-:S02]  /*0be0*/  IADD3 R40, P0, R10, R21, RZ ;  /* 0x000000150a287210 */ /* 0x000fc40007f1e0ff */
[----:B------:R-:W-:Y:S01]  /*0bf0*/  IADD3.X R45, RZ, R47, R7, P3, P4 ;  /* 0x0000002fff2d7210 */ /* 0x000fe20001fe8407 */
[----:B------:R-:W-:Y:S01]  /*0c00*/  IMAD.X R47, RZ, RZ, R47, P2 ;  /* 0x000000ffff2f7224 */ /* 0x000fe200010e062f */
[----:B------:R-:W-:Y:S01]  /*0c10*/  IADD3 R6, P1, R20, R10, RZ ;  /* 0x0000000a14067210 */ /* 0x000fe20007f3e0ff */
[----:B------:R-:W-:Y:S01]  /*0c20*/  IMAD.X R41, R9, 0x1, R16, P0 ;  /* 0x0000000109297824 */ /* 0x000fe200000e0610 */
[----:B------:R-:W-:Y:S01]  /*0c30*/  FMNMX R8, RZ, |R25|, !PT ;  /* 0x40000019ff087209 */ /* 0x000fe20007800000 */
[----:B------:R-:W-:Y:S01]  /*0c40*/  HADD2.F32 R18, -RZ, R18.H1_H1 ;  /* 0x30000012ff127230 */ /* 0x000fe20000004100 */
[----:B------:R-:W-:Y:S02]  /*0c50*/  SHF.L.U64.HI R49, R34, 0x2, R47 ;  /* 0x0000000222317819 */ /* 0x000fe4000001022f */
[C---:B------:R-:W-:Y:S01]  /*0c60*/  IADD3 R42, P0, R24.reuse, R31, RZ ;  /* 0x0000001f182a7210 */ /* 0x040fe20007f1e0ff */
[----:B------:R-:W-:Y:S01]  /*0c70*/  IMAD.X R7, R17, 0x1, R9, P1 ;  /* 0x0000000111077824 */ /* 0x000fe200008e0609 */
[C---:B------:R-:W-:Y:S01]  /*0c80*/  FMNMX R8, |R43|.reuse, R8, !PT ;  /* 0x000000082b087209 */ /* 0x040fe20007800200 */
[----:B------:R-:W-:Y:S01]  /*0c90*/  FMUL R9, R43, R32 ;  /* 0x000000202b097220 */ /* 0x000fe20000400000 */
[----:B------:R-:W-:Y:S01]  /*0ca0*/  FMUL R61, R61, R18 ;  /* 0x000000123d3d7220 */ /* 0x000fe20000400000 */
[----:B------:R-:W-:Y:S01]  /*0cb0*/  IMAD.X R43, R49, 0x1, R26, P0 ;  /* 0x00000001312b7824 */ /* 0x000fe200000e061a */
[----:B------:R-:W-:Y:S01]  /*0cc0*/  IADD3 R24, P0, R24, R27, RZ ;  /* 0x0000001b18187210 */ /* 0x000fe20007f1e0ff */
[C---:B------:R-:W-:Y:S01]  /*0cd0*/  IMAD.SHL.U32 R18, R14.reuse, 0x8, RZ ;  /* 0x000000080e127824 */ /* 0x040fe200078e00ff */
[----:B------:R-:W-:Y:S01]  /*0ce0*/  FMNMX R28, |R19|, R8, !PT ;  /* 0x00000008131c7209 */ /* 0x000fe20007800200 */
[-C--:B------:R-:W-:Y:S01]  /*0cf0*/  FMUL R8, R25, R32.reuse ;  /* 0x0000002019087220 */ /* 0x080fe20000400000 */
[----:B------:R-:W-:Y:S01]  /*0d00*/  FMUL R10, R19, R32 ;  /* 0x00000020130a7220 */ /* 0x000fe20000400000 */
[----:B------:R-:W-:Y:S01]  /*0d10*/  SHF.L.U64.HI R19, R14, 0x3, R15 ;  /* 0x000000030e137819 */ /* 0x000fe2000001020f */
[----:B------:R-:W-:Y:S01]  /*0d20*/  IMAD.X R25, R49, 0x1, R30, P0 ;  /* 0x0000000131197824 */ /* 0x000fe200000e061e */
[----:B------:R-:W-:Y:S01]  /*0d30*/  IADD3 R14, P0, R18, R21, RZ ;  /* 0x00000015120e7210 */ /* 0x000fe20007f1e0ff */
[----:B------:R-:W-:Y:S01]  /*0d40*/  IMAD.SHL.U32 R48, R36, 0x4, RZ ;  /* 0x0000000424307824 */ /* 0x000fe200078e00ff */
[C---:B------:R-:W-:Y:S01]  /*0d50*/  FMNMX R28, |R11|.reuse, R28, !PT ;  /* 0x0000001c0b1c7209 */ /* 0x040fe20007800200 */
[----:B------:R-:W-:Y:S01]  /*0d60*/  FMUL R11, R11, R32 ;  /* 0x000000200b0b7220 */ /* 0x000fe20000400000 */
[----:B------:R0:W-:Y:S01]  /*0d70*/  STG.E.64 desc[UR6][R40.64], R8 ;  /* 0x0000000828007986 */ /* 0x0001e2000c101b06 */
[----:B------:R-:W-:Y:S01]  /*0d80*/  IMAD.X R15, R19, 0x1, R16, P0 ;  /* 0x00000001130f7824 */ /* 0x000fe200000e0610 */
[----:B------:R-:W-:-:S02]  /*0d90*/  IADD3 R18, P1, R18, R20, RZ ;  /* 0x0000001412127210 */ /* 0x000fc40007f3e0ff */
[----:B------:R1:W-:Y:S04]  /*0da0*/  STG.E.64 desc[UR6][R6.64], R10 ;  /* 0x0000000a06007986 */ /* 0x0003e8000c101b06 */
[----:B------:R-:W2:Y:S01]  /*0db0*/  LDG.E R42, desc[UR6][R42.64] ;  /* 0x000000062a2a7981 */ /* 0x000ea2000c1e1900 */
[----:B------:R-:W-:-:S03]  /*0dc0*/  IMAD.X R19, R19, 0x1, R17, P1 ;  /* 0x0000000113137824 */ /* 0x000fc600008e0611 */
[----:B------:R3:W4:Y:S01]  /*0dd0*/  LDG.E R44, desc[UR6][R4.64] ;  /* 0x00000006042c7981 */ /* 0x000722000c1e1900 */
[----:B0-----:R-:W-:Y:S02]  /*0de0*/  IADD3 R40, P0, R48, R31, RZ ;  /* 0x0000001f30287210 */ /* 0x001fe40007f1e0ff */
[----:B------:R-:W-:Y:S01]  /*0df0*/  SHF.L.U64.HI R31, R36, 0x2, R45 ;  /* 0x00000002241f7819 */ /* 0x000fe2000001022d */
[----:B------:R0:W5:Y:S01]  /*0e00*/  LDG.E R46, desc[UR6][R24.64] ;  /* 0x00000006182e7981 */ /* 0x000162000c1e1900 */
[-C--:B-1----:R-:W-:Y:S01]  /*0e10*/  FMUL R6, R39, R32.reuse ;  /* 0x0000002027067220 */ /* 0x082fe20000400000 */
[-C--:B------:R-:W-:Y:S02]  /*0e20*/  FMUL R7, R61, R32.reuse ;  /* 0x000000203d077220 */ /* 0x080fe40000400000 */
[----:B------:R-:W-:Y:S02]  /*0e30*/  IMAD.X R41, R31, 0x1, R26, P0 ;  /* 0x000000011f297824 */ /* 0x000fe400000e061a */
[-C--:B---3--:R-:W-:Y:S01]  /*0e40*/  FMUL R5, R29, R32.reuse ;  /* 0x000000201d057220 */ /* 0x088fe20000400000 */
[----:B------:R-:W-:Y:S01]  /*0e50*/  FMUL R4, R55, R32 ;  /* 0x0000002037047220 */ /* 0x000fe20000400000 */
[----:B------:R1:W-:Y:S01]  /*0e60*/  STG.E.64 desc[UR6][R14.64], R6 ;  /* 0x000000060e007986 */ /* 0x0003e2000c101b06 */
[----:B0-----:R-:W-:-:S03]  /*0e70*/  IADD3 R24, P0, R48, R27, RZ ;  /* 0x0000001b30187210 */ /* 0x001fc60007f1e0ff */
[----:B------:R0:W-:Y:S04]  /*0e80*/  STG.E.64 desc[UR6][R18.64], R4 ;  /* 0x0000000412007986 */ /* 0x0001e8000c101b06 */
[----:B------:R-:W3:Y:S01]  /*0e90*/  LDG.E R40, desc[UR6][R40.64] ;  /* 0x0000000628287981 */ /* 0x000ee2000c1e1900 */
[----:B------:R-:W-:-:S03]  /*0ea0*/  IMAD.X R25, R31, 0x1, R30, P0 ;  /* 0x000000011f197824 */ /* 0x000fc600000e061e */
[----:B------:R-:W3:Y:S04]  /*0eb0*/  LDG.E R43, desc[UR6][R12.64] ;  /* 0x000000060c2b7981 */ /* 0x000ee8000c1e1900 */
[----:B------:R0:W3:Y:S01]  /*0ec0*/  LDG.E R30, desc[UR6][R24.64] ;  /* 0x00000006181e7981 */ /* 0x0000e2000c1e1900 */
[----:B------:R-:W0:Y:S01]  /*0ed0*/  S2UR UR5, SR_CgaCtaId ;  /* 0x00000000000579c3 */ /* 0x000e220000008800 */
[----:B------:R-:W-:Y:S01]  /*0ee0*/  IMAD.SHL.U32 R48, R38, 0x4, RZ ;  /* 0x0000000426307824 */ /* 0x000fe200078e00ff */
[C---:B------:R-:W-:Y:S02]  /*0ef0*/  LOP3.LUT R26, R33.reuse, 0x1f, RZ, 0xc0, !PT ;  /* 0x0000001f211a7812 */ /* 0x040fe400078ec0ff */
[----:B-1----:R-:W-:Y:S01]  /*0f00*/  SHF.R.U32.HI R15, RZ, 0x8, R33 ;  /* 0x00000008ff0f7819 */ /* 0x002fe20000011621 */
[----:B------:R-:W-:Y:S01]  /*0f10*/  IMAD.IADD R31, R33, 0x1, -R48 ;  /* 0x00000001211f7824 */ /* 0x000fe200078e0a30 */
[----:B------:R-:W-:Y:S01]  /*0f20*/  FMNMX R28, R28, |R39|, !PT ;  /* 0x400000271c1c7209 */ /* 0x000fe20007800000 */
[----:B------:R-:W-:-:S02]  /*0f30*/  UMOV UR4, 0x400 ;  /* 0x0000040000047882 */ /* 0x000fc40000000000 */
[----:B------:R-:W-:Y:S01]  /*0f40*/  VIADD R39, R31, 0xffffffff ;  /* 0xffffffff1f277836 */ /* 0x000fe20000000000 */
[----:B------:R-:W-:Y:S01]  /*0f50*/  UIADD3 UR4, UR4, 0x20, URZ ;  /* 0x0000002004047890 */ /* 0x000fe2000fffe03f */
[----:B0-----:R-:W-:Y:S01]  /*0f60*/  IMAD R18, R15, 0x20, R26 ;  /* 0x000000200f127824 */ /* 0x001fe200078e021a */
[----:B------:R-:W-:Y:S01]  /*0f70*/  LOP3.LUT R31, R31, 0x1f, RZ, 0xc0, !PT ;  /* 0x0000001f1f1f7812 */ /* 0x000fe200078ec0ff */
[----:B------:R-:W-:Y:S01]  /*0f80*/  IMAD.SHL.U32 R26, R34, 0x8, RZ ;  /* 0x00000008221a7824 */ /* 0x000fe200078e00ff */
[C---:B------:R-:W-:Y:S01]  /*0f90*/  SHF.L.U64.HI R45, R36.reuse, 0x3, R45 ;  /* 0x00000003242d7819 */ /* 0x040fe2000001022d */
[----:B------:R-:W-:Y:S01]  /*0fa0*/  IMAD.SHL.U32 R36, R36, 0x8, RZ ;  /* 0x0000000824247824 */ /* 0x000fe200078e00ff */
[----:B------:R-:W-:Y:S01]  /*0fb0*/  SHF.L.U64.HI R47, R34, 0x3, R47 ;  /* 0x00000003222f7819 */ /* 0x000fe2000001022f */
[----:B------:R-:W-:Y:S01]  /*0fc0*/  IMAD R34, R18, 0x21, R31 ;  /* 0x0000002112227824 */ /* 0x000fe200078e021f */
[----:B------:R-:W-:Y:S02]  /*0fd0*/  LOP3.LUT R39, R39, 0x1f, RZ, 0xc0, !PT ;  /* 0x0000001f27277812 */ /* 0x000fe400078ec0ff */
[----:B------:R-:W-:-:S02]  /*0fe0*/  IADD3 R14, P0, R26, R21, RZ ;  /* 0x000000151a0e7210 */ /* 0x000fc40007f1e0ff */
[-C--:B------:R-:W-:Y:S01]  /*0ff0*/  IADD3 R26, P1, R26, R20.reuse, RZ ;  /* 0x000000141a1a7210 */ /* 0x080fe20007f3e0ff */
[----:B------:R-:W-:Y:S01]  /*1000*/  ULEA UR4, UR5, UR4, 0x18 ;  /* 0x0000000405047291 */ /* 0x000fe2000f8ec03f */
[C---:B------:R-:W-:Y:S02]  /*1010*/  IADD3 R20, P3, R36.reuse, R20, RZ ;  /* 0x0000001424147210 */ /* 0x040fe40007f7e0ff */
[----:B------:R-:W-:Y:S01]  /*1020*/  IADD3 R24, P2, R36, R21, RZ ;  /* 0x0000001524187210 */ /* 0x000fe20007f5e0ff */
[----:B------:R-:W-:Y:S02]  /*1030*/  IMAD R36, R18, 0x21, R39 ;  /* 0x0000002112247824 */ /* 0x000fe400078e0227 */
[----:B------:R-:W-:Y:S01]  /*1040*/  LEA R34, R34, UR4, 0x2 ;  /* 0x0000000422227c11 */ /* 0x000fe2000f8e10ff */
[--C-:B------:R-:W-:Y:S02]  /*1050*/  IMAD.X R27, R47, 0x1, R17.reuse, P1 ;  /* 0x000000012f1b7824 */ /* 0x100fe400008e0611 */
[----:B------:R-:W-:Y:S01]  /*1060*/  IMAD.X R21, R45, 0x1, R17, P3 ;  /* 0x000000012d157824 */ /* 0x000fe200018e0611 */
[----:B------:R-:W-:Y:S01]  /*1070*/  LEA R36, R36, UR4, 0x2 ;  /* 0x0000000424247c11 */ /* 0x000fe2000f8e10ff */
[----:B------:R0:W-:Y:S01]  /*1080*/  STS [R34], R8 ;  /* 0x0000000822007388 */ /* 0x0001e20000000800 */
[----:B------:R-:W-:-:S02]  /*1090*/  IMAD.X R15, R47, 0x1, R16, P0 ;  /* 0x000000012f0f7824 */ /* 0x000fc400000e0610 */
[----:B------:R-:W-:Y:S01]  /*10a0*/  IMAD.X R25, R45, 0x1, R16, P2 ;  /* 0x000000012d197824 */ /* 0x000fe200010e0610 */
[----:B------:R1:W-:Y:S01]  /*10b0*/  STS [R36], R6 ;  /* 0x0000000624007388 */ /* 0x0003e20000000800 */
[----:B0-----:R-:W-:-:S05]  /*10c0*/  IMAD R8, R18, 0x21, R35 ;  /* 0x0000002112087824 */ /* 0x001fca00078e0223 */
[----:B-1----:R-:W-:Y:S02]  /*10d0*/  LEA R6, R8, UR4, 0x2 ;  /* 0x0000000408067c11 */ /* 0x002fe4000f8e10ff */
[----:B------:R-:W-:-:S04]  /*10e0*/  FMNMX R28, |R61|, R28, !PT ;  /* 0x0000001c3d1c7209 */ /* 0x000fc80007800200 */
[----:B------:R-:W-:-:S04]  /*10f0*/  FMNMX R28, |R55|, R28, !PT ;  /* 0x0000001c371c7209 */ /* 0x000fc80007800200 */
[----:B------:R-:W-:Y:S01]  /*1100*/  FMNMX R28, |R29|, R28, !PT ;  /* 0x0000001c1d1c7209 */ /* 0x000fe20007800200 */
[--C-:B--2---:R-:W-:Y:S02]  /*1110*/  HADD2.F32 R12, -RZ, R42.reuse.H0_H0 ;  /* 0x2000002aff0c7230 */ /* 0x104fe40000004100 */
[----:B------:R-:W-:Y:S02]  /*1120*/  HADD2.F32 R17, -RZ, R42.H1_H1 ;  /* 0x3000002aff117230 */ /* 0x000fe40000004100 */
[--C-:B----4-:R-:W-:Y:S01]  /*1130*/  HADD2.F32 R16, -RZ, R44.reuse.H0_H0 ;  /* 0x2000002cff107230 */ /* 0x110fe20000004100 */
[----:B------:R-:W-:Y:S01]  /*1140*/  FSET.BF.GT.AND R13, R12, RZ, PT ;  /* 0x000000ff0c0d720a */ /* 0x000fe20003804000 */
[----:B------:R-:W-:Y:S01]  /*1150*/  HADD2.F32 R44, -RZ, R44.H1_H1 ;  /* 0x3000002cff2c7230 */ /* 0x000fe20000004100 */
[----:B------:R-:W-:Y:S01]  /*1160*/  FSET.BF.GT.AND R19, R17, RZ, PT ;  /* 0x000000ff1113720a */ /* 0x000fe20003804000 */
[--C-:B-----5:R-:W-:Y:S01]  /*1170*/  HADD2.F32 R42, -RZ, R46.reuse.H0_H0 ;  /* 0x2000002eff2a7230 */ /* 0x120fe20000004100 */
[----:B------:R-:W-:Y:S01]  /*1180*/  FMNMX R51, RZ, R12, !PT ;  /* 0x0000000cff337209 */ /* 0x000fe20007800000 */
[----:B------:R-:W-:-:S02]  /*1190*/  HADD2.F32 R46, -RZ, R46.H1_H1 ;  /* 0x3000002eff2e7230 */ /* 0x000fc40000004100 */
[----:B------:R-:W-:Y:S01]  /*11a0*/  FMUL R13, R13, R16 ;  /* 0x000000100d0d7220 */ /* 0x000fe20000400000 */
[----:B------:R-:W-:Y:S01]  /*11b0*/  FMUL R19, R19, R44 ;  /* 0x0000002c13137220 */ /* 0x000fe20000400000 */
[----:B------:R-:W-:Y:S01]  /*11c0*/  FMNMX R41, RZ, R17, !PT ;  /* 0x00000011ff297209 */ /* 0x000fe20007800000 */
[----:B------:R-:W-:Y:S01]  /*11d0*/  FMUL R51, R16, R51 ;  /* 0x0000003310337220 */ /* 0x000fe20000400000 */
[----:B------:R-:W-:Y:S01]  /*11e0*/  FMUL R57, R13, R42 ;  /* 0x0000002a0d397220 */ /* 0x000fe20000400000 */
[----:B------:R-:W-:Y:S01]  /*11f0*/  FMUL R53, R19, R46 ;  /* 0x0000002e13357220 */ /* 0x000fe20000400000 */
[--C-:B---3--:R-:W-:Y:S02]  /*1200*/  HADD2.F32 R8, -RZ, R40.reuse.H0_H0 ;  /* 0x20000028ff087230 */ /* 0x108fe40000004100 */
[----:B------:R-:W-:Y:S02]  /*1210*/  HADD2.F32 R40, -RZ, R40.H1_H1 ;  /* 0x30000028ff287230 */ /* 0x000fe40000004100 */
[--C-:B------:R-:W-:Y:S01]  /*1220*/  HADD2.F32 R17, -RZ, R43.reuse.H0_H0 ;  /* 0x2000002bff117230 */ /* 0x100fe20000004100 */
[----:B------:R-:W-:Y:S01]  /*1230*/  FSET.BF.GT.AND R16, R8, RZ, PT ;  /* 0x000000ff0810720a */ /* 0x000fe20003804000 */
[----:B------:R-:W-:Y:S01]  /*1240*/  HADD2.F32 R42, -RZ, R43.H1_H1 ;  /* 0x3000002bff2a7230 */ /* 0x000fe20000004100 */
[----:B------:R-:W-:-:S02]  /*1250*/  FSET.BF.GT.AND R19, R40, RZ, PT ;  /* 0x000000ff2813720a */ /* 0x000fc40003804000 */
[----:B------:R-:W-:Y:S01]  /*1260*/  FMNMX R8, RZ, R8, !PT ;  /* 0x00000008ff087209 */ /* 0x000fe20007800000 */
[--C-:B------:R-:W-:Y:S01]  /*1270*/  HADD2.F32 R47, -RZ, R30.reuse.H0_H0 ;  /* 0x2000001eff2f7230 */ /* 0x100fe20000004100 */
[----:B------:R-:W-:Y:S01]  /*1280*/  FMNMX R45, RZ, R40, !PT ;  /* 0x00000028ff2d7209 */ /* 0x000fe20007800000 */
[----:B------:R-:W-:Y:S02]  /*1290*/  HADD2.F32 R30, -RZ, R30.H1_H1 ;  /* 0x3000001eff1e7230 */ /* 0x000fe40000004100 */
        /* <DEDUP_REMOVED lines=8> */
[----:B------:R-:W-:Y:S01]  /*1320*/  FMUL R49, R19, R30 ;  /* 0x0000001e13317220 */ /* 0x000fe20000400000 */
[----:B------:R-:W-:-:S02]  /*1330*/  IMAD R8, R18, 0x21, R37 ;  /* 0x0000002112087824 */ /* 0x000fc400078e0225 */
[----:B------:R-:W-:Y:S01]  /*1340*/  FMUL R45, R42, R45 ;  /* 0x0000002d2a2d7220 */ /* 0x000fe20000400000 */
[----:B------:R-:W-:Y:S01]  /*1350*/  STS [R6], R12 ;  /* 0x0000000c06007388 */ /* 0x000fe20000000800 */
[----:B------:R-:W-:-:S03]  /*1360*/  FMUL R16, R47, R32 ;  /* 0x000000202f107220 */ /* 0x000fc60000400000 */
[----:B------:R0:W-:Y:S01]  /*1370*/  STG.E.64 desc[UR6][R14.64], R12 ;  /* 0x0000000c0e007986 */ /* 0x0001e2000c101b06 */
[----:B------:R-:W-:Y:S01]  /*1380*/  LEA R8, R8, UR4, 0x2 ;  /* 0x0000000408087c11 */ /* 0x000fe2000f8e10ff */
[----:B------:R-:W-:-:S04]  /*1390*/  FMUL R19, R45, R32 ;  /* 0x000000202d137220 */ /* 0x000fc80000400000 */
[----:B------:R-:W-:Y:S01]  /*13a0*/  STS [R8], R16 ;  /* 0x0000001008007388 */ /* 0x000fe20000000800 */
[-C--:B0-----:R-:W-:Y:S01]  /*13b0*/  FMUL R15, R41, R32.reuse ;  /* 0x00000020290f7220 */ /* 0x081fe20000400000 */
[-C--:B------:R-:W-:Y:S01]  /*13c0*/  FMUL R14, R51, R32.reuse ;  /* 0x00000020330e7220 */ /* 0x080fe20000400000 */
[----:B------:R-:W-:Y:S02]  /*13d0*/  IMAD R12, R18, 0x21, R17 ;  /* 0x00000021120c7824 */ /* 0x000fe400078e0211 */
[-C--:B------:R-:W-:Y:S01]  /*13e0*/  FMUL R17, R49, R32.reuse ;  /* 0x0000002031117220 */ /* 0x080fe20000400000 */
[----:B------:R-:W-:Y:S01]  /*13f0*/  FMUL R18, R43, R32 ;  /* 0x000000202b127220 */ /* 0x000fe20000400000 */
[----:B------:R0:W-:Y:S04]  /*1400*/  STG.E.64 desc[UR6][R26.64], R14 ;  /* 0x0000000e1a007986 */ /* 0x0001e8000c101b06 */
[----:B------:R-:W-:Y:S04]  /*1410*/  STG.E.64 desc[UR6][R24.64], R16 ;  /* 0x0000001018007986 */ /* 0x000fe8000c101b06 */
[----:B------:R1:W-:Y:S01]  /*1420*/  STG.E.64 desc[UR6][R20.64], R18 ;  /* 0x0000001214007986 */ /* 0x0003e2000c101b06 */
[----:B------:R-:W-:Y:S01]  /*1430*/  LEA R12, R12, UR4, 0x2 ;  /* 0x000000040c0c7c11 */ /* 0x000fe2000f8e10ff */
[----:B------:R-:W-:Y:S01]  /*1440*/  ULDC.64 UR4, c[0x0][0x228] ;  /* 0x00008a0000047ab9 */ /* 0x000fe20000000a00 */
[----:B------:R-:W-:Y:S01]  /*1450*/  BAR.SYNC.DEFER_BLOCKING 0x0 ;  /* 0x0000000000007b1d */ /* 0x000fe20000010000 */
[----:B0-----:R-:W-:-:S05]  /*1460*/  IMAD.SHL.U32 R26, R38, 0x8, RZ ;  /* 0x00000008261a7824 */ /* 0x001fca00078e00ff */
[----:B------:R-:W-:-:S05]  /*1470*/  LOP3.LUT R59, R26, 0x38, RZ, 0xc0, !PT ;  /* 0x000000381a3b7812 */ /* 0x000fca00078ec0ff */
[----:B------:R-:W-:Y:S01]  /*1480*/  IMAD.WIDE.U32 R26, R59, UR10, R2 ;  /* 0x0000000a3b1a7c25 */ /* 0x000fe2000f8e0002 */
[----:B------:R-:W0:Y:S02]  /*1490*/  LDS R40, [R12] ;  /* 0x000000000c287984 */ /* 0x000e240000000800 */
[----:B------:R-:W-:Y:S01]  /*14a0*/  IADD3 R30, P0, R31, R26, RZ ;  /* 0x0000001a1f1e7210 */ /* 0x000fe20007f1e0ff */
[----:B------:R-:W-:Y:S01]  /*14b0*/  IMAD R59, R59, UR11, RZ ;  /* 0x0000000b3b3b7c24 */ /* 0x000fe2000f8e02ff */
[----:B------:R-:W2:Y:S03]  /*14c0*/  LDS R61, [R12+0x4] ;  /* 0x000004000c3d7984 */ /* 0x000ea60000000800 */
        /* <DEDUP_REMOVED lines=77> */
[----:B------:R-:W-:-:S02]  /*19a0*/  IMAD.SHL.U32 R4, R38, 0x4, RZ ;  /* 0x0000000426047824 */ /* 0x000fc400078e00ff */
[----:B-1----:R-:W-:Y:S01]  /*19b0*/  IMAD.MOV.U32 R24, RZ, RZ, R2 ;  /* 0x000000ffff187224 */ /* 0x002fe200078e0002 */
[----:B------:R-:W-:Y:S01]  /*19c0*/  LOP3.LUT R31, R31, 0x1, RZ, 0xfc, !PT ;  /* 0x000000011f1f7812 */ /* 0x000fe200078efcff */
[----:B------:R-:W-:Y:S02]  /*19d0*/  IMAD.IADD R51, R33, 0x1, -R4 ;  /* 0x0000000121337824 */ /* 0x000fe400078e0a04 */
[----:B------:R-:W-:-:S03]  /*19e0*/  IMAD.MOV.U32 R25, RZ, RZ, R3 ;  /* 0x000000ffff197224 */ /* 0x000fc600078e0003 */
[----:B------:R-:W-:Y:S01]  /*19f0*/  LOP3.LUT R51, R51, 0x1f, RZ, 0xc0, !PT ;  /* 0x0000001f33337812 */ /* 0x000fe200078ec0ff */
[----:B------:R-:W-:-:S04]  /*1a00*/  IMAD.WIDE.U32 R24, R31, UR10, R24 ;  /* 0x0000000a1f187c25 */ /* 0x000fc8000f8e0018 */
        /* <DEDUP_REMOVED lines=106> */
.L_x_6551:
[----:B-1----:R-:W-:-:S07]  /*20b0*/  FMNMX R9, R4, R9, !PT ;  /* 0x0000000904097209 */ /* 0x002fce0007800000 */
.L_x_6543:
[----:B------:R-:W-:Y:S05]  /*20c0*/  BSYNC B0 ;  /* 0x0000000000007941 */ /* 0x000fea0003800000 */
.L_x_6542:
[----:B------:R-:W-:Y:S01]  /*20d0*/  ISETP.NE.AND P0, PT, R33, RZ, PT ;  /* 0x000000ff2100720c */ /* 0x000fe20003f05270 */
[----:B------:R-:W-:-:S12]  /*20e0*/  BSSY B0, `(.L_x_6541) ;  /* 0x0000004000007945 */ /* 0x000fd80003800000 */
[----:B------:R-:W-:Y:S05]  /*20f0*/  @P0 BRA `(.L_x_6545) ;  /* 0x0000000000080947 */ /* 0x000fea0003800000 */
[----:B------:R-:W1:Y:S02]  /*2100*/  LDC.64 R2, c[0x0][0x238] ;  /* 0x00008e00ff027b82 */ /* 0x000e640000000a00 */
[----:B-1----:R1:W-:Y:S02]  /*2110*/  REDG.E.MAX.S32.STRONG.GPU desc[UR6][R2.64], R9 ;  /* 0x000000090200798e */ /* 0x0023e4000d10e386 */
.L_x_6545:
[----:B------:R-:W-:Y:S05]  /*2120*/  BSYNC B0 ;  /* 0x0000000000007941 */ /* 0x000fea0003800000 */
.L_x_6541:
        /* <DEDUP_REMOVED lines=11> */
[----:B-1----:R-:W-:Y:S05]  /*21e0*/  CALL.REL.NOINC `($__internal_159_$__cuda_sm20_rcp_rn_f32_slowpath) ;  /* 0x0000000400807944 */ /* 0x002fea0003c00000 */
[----:B------:R-:W-:Y:S05]  /*21f0*/  BRA `(.L_x_6547) ;  /* 0x0000000000107947 */ /* 0x000fea0003800000 */
.L_x_6546:
[----:B------:R-:W2:Y:S02]  /*2200*/  MUFU.RCP R5, R32 ;  /* 0x0000002000057308 */ /* 0x000ea40000001000 */
[----:B--2---:R-:W-:-:S04]  /*2210*/  FFMA R0, R5, R32, -1 ;  /* 0xbf80000005007423 */ /* 0x004fc80000000020 */
[----:B------:R-:W-:-:S04]  /*2220*/  FADD.FTZ R0, -R0, -RZ ;  /* 0x800000ff00007221 */ /* 0x000fc80000010100 */
[----:B------:R-:W-:-:S07]  /*2230*/  FFMA R5, R5, R0, R5 ;  /* 0x0000000005057223 */ /* 0x000fce0000000005 */
.L_x_6547:
[----:B01----:R-:W0:Y:S02]  /*2240*/  LDC.64 R2, c[0x0][0x240] ;  /* 0x00009000ff027b82 */ /* 0x003e240000000a00 */
[----:B0-----:R-:W-:Y:S01]  /*2250*/  STG.E desc[UR6][R2.64], R5 ;  /* 0x0000000502007986 */ /* 0x001fe2000c101906 */
[----:B------:R-:W-:Y:S05]  /*2260*/  EXIT ;  /* 0x000000000000794d */ /* 0x000fea0003800000 */
.L_x_6544:
[----:B------:R-:W-:Y:S02]  /*2270*/  IMAD.MOV.U32 R6, RZ, RZ, 0x4 ;  /* 0x00000004ff067424 */ /* 0x000fe400078e00ff */
[----:B------:R-:W-:Y:S02]  /*2280*/  IMAD.MOV.U32 R7, RZ, RZ, 0x1f ;  /* 0x0000001fff077424 */ /* 0x000fe400078e00ff */
[----:B------:R-:W-:-:S07]  /*2290*/  IMAD.MOV.U32 R5, RZ, RZ, -0x1 ;  /* 0xffffffffff057424 */ /* 0x000fce00078e00ff */
[----:B01----:R-:W-:Y:S05]  /*22a0*/  WARPSYNC.COLLECTIVE R5, `(.L_x_6548) ;  /* 0x0000000005087348 */ /* 0x003fea0003c00000 */
[----:B-1----:R1:W2:Y:S02]  /*22b0*/  SHFL.DOWN P0, R9, R2, R6, R7 ;  /* 0x0800000602097389 */ /* 0x0022a40000000007 */
[----:B012---:R-:W-:Y:S01]  /*22c0*/  ENDCOLLECTIVE ;  /* 0x000000000000791b */ /* 0x007fe20003800000 */
.L_x_6548:
[----:B------:R-:W-:Y:S02]  /*22d0*/  IMAD.MOV.U32 R6, RZ, RZ, 0x2 ;  /* 0x00000002ff067424 */ /* 0x000fe400078e00ff */
[----:B------:R-:W-:-:S05]  /*22e0*/  IMAD.MOV.U32 R3, RZ, RZ, R9 ;  /* 0x000000ffff037224 */ /* 0x000fca00078e0009 */
[----:B------:R-:W-:-:S05]  /*22f0*/  FMNMX R3, R3, R2, !PT ;  /* 0x0000000203037209 */ /* 0x000fca0007800000 */
[----:B------:R-:W-:-:S07]  /*2300*/  IMAD.MOV.U32 R2, RZ, RZ, R3 ;  /* 0x000000ffff027224 */ /* 0x000fce00078e0003 */
[----:B------:R-:W-:Y:S05]  /*2310*/  WARPSYNC.COLLECTIVE R5, `(.L_x_6549) ;  /* 0x0000000005087348 */ /* 0x000fea0003c00000 */
[----:B------:R0:W1:Y:S02]  /*2320*/  SHFL.DOWN P0, R9, R2, R6, R7 ;  /* 0x0800000602097389 */ /* 0x0000640000000007 */
[----:B01----:R-:W-:Y:S01]  /*2330*/  ENDCOLLECTIVE ;  /* 0x000000000000791b */ /* 0x003fe20003800000 */
.L_x_6549:
[----:B------:R-:W-:Y:S02]  /*2340*/  IMAD.MOV.U32 R6, RZ, RZ, 0x1 ;  /* 0x00000001ff067424 */ /* 0x000fe400078e00ff */
[----:B------:R-:W-:-:S05]  /*2350*/  IMAD.MOV.U32 R4, RZ, RZ, R9 ;  /* 0x000000ffff047224 */ /* 0x000fca00078e0009 */
[----:B------:R-:W-:-:S05]  /*2360*/  FMNMX R4, R3, R4, !PT ;  /* 0x0000000403047209 */ /* 0x000fca0007800000 */
[----:B------:R-:W-:-:S07]  /*2370*/  IMAD.MOV.U32 R2, RZ, RZ, R4 ;  /* 0x000000ffff027224 */ /* 0x000fce00078e0004 */
[----:B------:R-:W-:Y:S05]  /*2380*/  WARPSYNC.COLLECTIVE R5, `(.L_x_6550) ;  /* 0x0000000005087348 */ /* 0x000fea0003c00000 */
[----:B------:R0:W1:Y:S02]  /*2390*/  SHFL.DOWN P0, R9, R2, R6, R7 ;  /* 0x0800000602097389 */ /* 0x0000640000000007 */
[----:B01----:R-:W-:Y:S01]  /*23a0*/  ENDCOLLECTIVE ;  /* 0x000000000000791b */ /* 0x003fe20003800000 */
.L_x_6550:
[----:B------:R-:W-:Y:S05]  /*23b0*/  BRA `(.L_x_6551) ;  /* 0xfffffffc003c7947 */ /* 0x000fea000383ffff */
        .weak           $__internal_158_$__cuda_sm20_div_u64
        .type           $__internal_158_$__cuda_sm20_div_u64,@function
        .size           $__internal_158_$__cuda_sm20_div_u64,($__internal_159_$__cuda_sm20_rcp_rn_f32_slowpath - $__internal_158_$__cuda_sm20_div_u64)
$__internal_158_$__cuda_sm20_div_u64:
        /* <DEDUP_REMOVED lines=66> */
[----:B------:R-:W-:Y:S06]  /*27e0*/  RET.REL.NODEC R4 `(_ZN18transformer_engine6detail32dgated_act_cast_transpose_kernelILi2ELi1Ef6__halffNS_5EmptyEXadL_ZNS_5dreluIffEET_T0_RKS3_EEXadL_ZNS_4reluIffEES5_S6_S8_EEEEvPKT2_SC_PT3_SE_PKT1_PSF_SI_mmm) ;  /* 0xffffffd804047950 */ /* 0x000fec0003c3ffff */
        .weak           $__internal_159_$__cuda_sm20_rcp_rn_f32_slowpath
        .type           $__internal_159_$__cuda_sm20_rcp_rn_f32_slowpath,@function
        .size           $__internal_159_$__cuda_sm20_rcp_rn_f32_slowpath,(.L_x_34644 - $__internal_159_$__cuda_sm20_rcp_rn_f32_slowpath)
$__internal_159_$__cuda_sm20_rcp_rn_f32_slowpath:
        /* <DEDUP_REMOVED lines=15> */
.L_x_6552:
        /* <DEDUP_REMOVED lines=33> */
.L_x_6554:
[----:B------:R0:W1:Y:S02]  /*2af0*/  MUFU.RCP R2, R0 ;  /* 0x0000000000027308 */ /* 0x0000640000001000 */
.L_x_6553:
[----:B-1-3--:R-:W-:Y:S02]  /*2b00*/  IMAD.MOV.U32 R5, RZ, RZ, R2 ;  /* 0x000000ffff057224 */ /* 0x00afe400078e0002 */
[----:B------:R-:W-:Y:S02]  /*2b10*/  IMAD.MOV.U32 R2, RZ, RZ, R7 ;  /* 0x000000ffff027224 */ /* 0x000fe400078e0007 */
[----:B------:R-:W-:-:S04]  /*2b20*/  IMAD.MOV.U32 R3, RZ, RZ, 0x0 ;  /* 0x00000000ff037424 */ /* 0x000fc800078e00ff */
[----:B0-2---:R-:W-:Y:S05]  /*2b30*/  RET.REL.NODEC R2 `(_ZN18transformer_engine6detail32dgated_act_cast_transpose_kernelILi2ELi1Ef6__halffNS_5EmptyEXadL_ZNS_5dreluIffEET_T0_RKS3_EEXadL_ZNS_4reluIffEES5_S6_S8_EEEEvPKT2_SC_PT3_SE_PKT1_PSF_SI_mmm) ;  /* 0xffffffd402307950 */ /* 0x005fea0003c3ffff */
.L_x_6555:
        /* <DEDUP_REMOVED lines=12> */
.L_x_34644:


//--------------------- .text._ZN18transformer_engine6detail43dgated_act_cast_transpose_kernel_notalignedILi1ELi4Eff13__nv_fp8_e4m3NS_5EmptyEXadL_ZNS_5dreluIffEET_T0_RKS3_EEXadL_ZNS_4reluIffEES5_S6_S8_EEEEvPKT2_SC_PT3_SE_PKT1_PSF_SI_mmm --------------------------
	.section	.text._ZN18transformer_engine6detail43dgated_act_cast_transpose_kernel_notalignedILi1ELi4Eff13__nv_fp8_e4m3NS_5EmptyEXadL_ZNS_5dreluIffEET_T0_RKS3_EEXadL_ZNS_4reluIffEES5_S6_S8_EEEEvPKT2_SC_PT3_SE_PKT1_PSF_SI_mmm,"ax",@progbits
	.align	128
        .global         _ZN18transformer_engine6detail43dgated_act_cast_transpose_kernel_notalignedILi1ELi4Eff13__nv_fp8_e4m3NS_5EmptyEXadL_ZNS_5dreluIffEET_T0_RKS3_EEXadL_ZNS_4reluIffEES5_S6_S8_EEEEvPKT2_SC_PT3_SE_PKT1_PSF_SI_mmm
        .type           _ZN18transformer_engine6detail43dgated_act_cast_transpose_kernel_notalignedILi1ELi4Eff13__nv_fp8_e4m3NS_5EmptyEXadL_ZNS_5dreluIffEET_T0_RKS3_EEXadL_ZNS_4reluIffEES5_S6_S8_EEEEvPKT2_SC_PT3_SE_PKT1_PSF_SI_mmm,@function
        .size           _ZN18transformer_engine6detail43dgated_act_cast_transpose_kernel_notalignedILi1ELi4Eff13__nv_fp8_e4m3NS_5EmptyEXadL_ZNS_5dreluIffEET_T0_RKS3_EEXadL_ZNS_4reluIffEES5_S6_S8_EEEEvPKT2_SC_PT3_SE_PKT1_PSF_SI_mmm,(.L_x_34646 - _ZN18transformer_engine6detail43dgated_act_cast_transpose_kernel_notalignedILi1ELi4Eff13__nv_fp8_e4m3NS_5EmptyEXadL_ZNS_5dreluIffEET_T0_RKS3_EEXadL_ZNS_4reluIffEES5_S6_S8_EEEEvPKT2_SC_PT3_SE_PKT1_PSF_SI_mmm)
        .other          _ZN18transformer_engine6detail43dgated_act_cast_transpose_kernel_notalignedILi1ELi4Eff13__nv_fp8_e4m3NS_5EmptyEXadL_ZNS_5dreluIffEET_T0_RKS3_EEXadL_ZNS_4reluIffEES5_S6_S8_EEEEvPKT2_SC_PT3_SE_PKT1_PSF_SI_mmm,@"STO_CUDA_ENTRY STV_DEFAULT"
_ZN18transformer_engine6detail43dgated_act_cast_transpose_kernel_notalignedILi1ELi4Eff13__nv_fp8_e4m3NS_5EmptyEXadL_ZNS_5dreluIffEET_T0_RKS3_EEXadL_ZNS_4reluIffEES5_S6_S8_EEEEvPKT2_SC_PT3_SE_PKT1_PSF_SI_mmm:
.text._ZN18transformer_engine6detail43dgated_act_cast_transpose_kernel_notalignedILi1ELi4Eff13__nv_fp8_e4m3NS_5EmptyEXadL_ZNS_5dreluIffEET_T0_RKS3_EEXadL_ZNS_4reluIffEES5_S6_S8_EEEEvPKT2_SC_PT3_SE_PKT1_PSF_SI_mmm:
        /* <DEDUP_REMOVED lines=19> */
[----:B------:R-:W-:Y:S05]  /*0130*/  CALL.REL.NOINC `($__internal_160_$__cuda_sm20_div_u64) ;  /* 0x0000005400107944 */ /* 0x000fea0003c00000 */
        /* <DEDUP_REMOVED lines=9> */
.L_x_6556:
        /* <DEDUP_REMOVED lines=16> */
[----:B------:R-:W-:Y:S01]  /*02d0*/  ISETP.GE.U32.AND P1, PT, R2, R3, PT ;  /* 0x000000030200720c */ /* 0x000fe20003f26070 */
[----:B------:R-:W-:-:S12]  /*02e0*/  IMAD.MOV.U32 R2, RZ, RZ, RZ ;  /* 0x000000ffff027224 */ /* 0x000fd800078e00ff */
[----:B------:R-:W-:Y:S01]  /*02f0*/  @P1 VIADD R24, R24, 0x1 ;  /* 0x0000000118181836 */ /* 0x000fe20000000000 */
[----:B------:R-:W-:-:S05]  /*0300*/  @!P2 LOP3.LUT R24, RZ, R3, RZ, 0x33, !PT ;  /* 0x00000003ff18a212 */ /* 0x000fca00078e33ff */
[----:B------:R-:W-:-:S04]  /*0310*/  IMAD.MOV R0, RZ, RZ, -R24 ;  /* 0x000000ffff007224 */ /* 0x000fc800078e0a18 */
[----:B------:R-:W-:-:S07]  /*0320*/  IMAD R0, R3, R0, R4 ;  /* 0x0000000003007224 */ /* 0x000fce00078e0204 */
.L_x_6557:
        /* <DEDUP_REMOVED lines=66> */
[-C--:B------:R-:W-:Y:S01]  /*0750*/  @P1 LEA.HI.X R35, R23, R31.reuse, R28, 0x2, P3 ;  /* 0x0000001f17231211 */ /* 0x080fe200018f141c */
[----:B------:R-:W-:Y:S01]  /*0760*/  IMAD.MOV.U32 R47, RZ, RZ, RZ ;  /* 0x000000ffff2f7224 */ /* 0x000fe200078e00ff */
        /* <DEDUP_REMOVED lines=12> */
[----:B------:R0:W5:Y:S01]  /*0830*/  @P1 LDG.E R23, desc[UR6][R34.64] ;  /* 0x0000000622171981 */ /* 0x000162000c1e1900 */
[----:B------:R-:W-:Y:S01]  /*0840*/  VIADD R22, R6, 0x1 ;  /* 0x0000000106167836 */ /* 0x000fe20000000000 */
[----:B------:R-:W-:Y:S01]  /*0850*/  BSSY B0, `(.L_x_6558) ;  /* 0x0000021000007945 */ /* 0x000fe20003800000 */
[----:B0-----:R-:W-:-:S04]  /*0860*/  IMAD.WIDE.U32 R34, R0, UR4, R24 ;  /* 0x0000000400227c25 */ /* 0x001fc8000f8e0018 */
[----:B------:R-:W-:-:S04]  /*0870*/  IMAD R25, R0, UR5, R37 ;  /* 0x0000000500197c24 */ /* 0x000fc8000f8e0225 */
[----:B------:R-:W-:Y:S01]  /*0880*/  IMAD.IADD R25, R35, 0x1, R25 ;  /* 0x0000000123197824 */ /* 0x000fe200078e0219 */
[----:B------:R-:W-:Y:S01]  /*0890*/  ISETP.GE.U32.AND P3, PT, R22, R7, PT ;  /* 0x000000071600720c */ /* 0x000fe20003f66070 */
[C---:B------:R-:W-:Y:S01]  /*08a0*/  IMAD.SHL.U32 R24, R34.reuse, 0x20, RZ ;  /* 0x0000002022187824 */ /* 0x040fe200078e00ff */
[----:B------:R-:W-:Y:S01]  /*08b0*/  CS2R R48, SRZ ;  /* 0x0000000000307805 */ /* 0x000fe2000001ff00 */
[----:B------:R-:W-:Y:S01]  /*08c0*/  IMAD.MOV.U32 R22, RZ, RZ, RZ ;  /* 0x000000ffff167224 */ /* 0x000fe200078e00ff */
[----:B------:R-:W-:Y:S01]  /*08d0*/  SHF.L.U64.HI R25, R34, 0x5, R25 ;  /* 0x0000000522197819 */ /* 0x000fe20000010219 */
[----:B------:R-:W-:Y:S02]  /*08e0*/  IMAD.MOV.U32 R34, RZ, RZ, RZ ;  /* 0x000000ffff227224 */ /* 0x000fe400078e00ff */
[----:B------:R-:W-:Y:S02]  /*08f0*/  IMAD.MOV.U32 R42, RZ, RZ, RZ ;  /* 0x000000ffff2a7224 */ /* 0x000fe400078e00ff */
[----:B------:R-:W-:-:S02]  /*0900*/  IMAD.MOV.U32 R44, RZ, RZ, RZ ;  /* 0x000000ffff2c7224 */ /* 0x000fc400078e00ff */
        /* <DEDUP_REMOVED lines=21> */
.L_x_6559:
[----:B------:R-:W-:Y:S05]  /*0a60*/  BSYNC B0 ;  /* 0x0000000000007941 */ /* 0x000fea0003800000 */
.L_x_6558:
        /* <DEDUP_REMOVED lines=23> */
.L_x_6561:
[----:B------:R-:W-:Y:S05]  /*0be0*/  BSYNC B0 ;  /* 0x0000000000007941 */ /* 0x000fea0003800000 */
.L_x_6560:
[----:B------:R-:W-:Y:S01]  /*0bf0*/  BSSY B0, `(.L_x_6562) ;  /* 0x000001a000007945 */ /* 0x000fe20003800000 */
[----:B------:R-:W-:Y:S02]  /*0c00*/  IMAD.MOV.U32 R39, RZ, RZ, RZ ;  /* 0x000000ffff277224 */ /* 0x000fe400078e00ff */
[----:B------:R-:W-:Y:S02]  /*0c10*/  VIADD R21, R5, 0xffffffff ;  /* 0xffffffff05157836 */ /* 0x000fe40000000000 */
[----:B------:R-:W-:Y:S01]  /*0c20*/  IMAD.MOV.U32 R55, RZ, RZ, RZ ;  /* 0x000000ffff377224 */ /* 0x000fe200078e00ff */
[----:B------:R-:W-:Y:S06]  /*0c30*/  @!P1 BRA `(.L_x_6563) ;  /* 0x0000000000549947 */ /* 0x000fec0003800000 */
[----:B0-----:R-:W-:Y:S01]  /*0c40*/  IMAD R35, R33, 0x6, RZ ;  /* 0x0000000621237824 */ /* 0x001fe200078e02ff */
[----:B------:R-:W-:Y:S01]  /*0c50*/  ULDC.64 UR4, c[0x0][0x210] ;  /* 0x0000840000047ab9 */ /* 0x000fe20000000a00 */
[----:B-1----:R-:W-:Y:S01]  /*0c60*/  IMAD.WIDE.U32 R12, R32, 0x6, R18 ;  /* 0x00000006200c7825 */ /* 0x002fe200078e0012 */
        /* <DEDUP_REMOVED lines=14> */
[----:B------:R-:W-:Y:S01]  /*0d50*/  LEA.HI.X R11, R11, UR11, R22, 0x2, P4 ;  /* 0x0000000b0b0b7c11 */ /* 0x000fe2000a0f1416 */
[----:B------:R2:W5:Y:S04]  /*0d60*/  LDG.E R55, desc[UR6][R14.64] ;  /* 0x000000060e377981 */ /* 0x000568000c1e1900 */
[----:B------:R2:W5:Y:S04]  /*0d70*/  LDG.E R22, desc[UR6][R12.64] ;  /* 0x000000060c167981 */ /* 0x000568000c1e1900 */
[----:B------:R2:W5:Y:S02]  /*0d80*/  LDG.E R39, desc[UR6][R10.64] ;  /* 0x000000060a277981 */ /* 0x000564000c1e1900 */
.L_x_6563:
[----:B------:R-:W-:Y:S05]  /*0d90*/  BSYNC B0 ;  /* 0x0000000000007941 */ /* 0x000fea0003800000 */
.L_x_6562:
[----:B012---:R-:W-:Y:S01]  /*0da0*/  LOP3.LUT R12, R21, 0x1f, RZ, 0xc0, !PT ;  /* 0x0000001f150c7812 */ /* 0x007fe200078ec0ff */
[----:B------:R-:W-:Y:S01]  /*0db0*/  IMAD.WIDE.U32 R16, R59, R32, R16 ;  /* 0x000000203b107225 */ /* 0x000fe200078e0010 */
[----:B------:R-:W-:Y:S01]  /*0dc0*/  BSSY B0, `(.L_x_6564) ;  /* 0x0000020000007945 */ /* 0x000fe20003800000 */
[----:B------:R-:W-:Y:S02]  /*0dd0*/  CS2R R30, SRZ ;  /* 0x00000000001e7805 */ /* 0x000fe4000001ff00 */
        /* <DEDUP_REMOVED lines=15> */
[----:B------:R-:W-:Y:S02]  /*0ed0*/  IADD3.X R14, R11, R15, R35, P2, !PT ;  /* 0x0000000f0b0e7210 */ /* 0x000fe400017fe423 */
[----:B------:R-:W-:-:S02]  /*0ee0*/  LEA R30, P0, R31, UR4, 0x2 ;  /* 0x000000041f1e7c11 */ /* 0x000fc4000f8010ff */
[C---:B------:R-:W-:Y:S02]  /*0ef0*/  IADD3 R15, P2, R13.reuse, R45, RZ ;  /* 0x0000002d0d0f7210 */ /* 0x040fe40007f5e0ff */
[----:B------:R-:W-:Y:S02]  /*0f00*/  IADD3 R13, P4, R13, R56, RZ ;  /* 0x000000380d0d7210 */ /* 0x000fe40007f9e0ff */
[----:B------:R-:W-:Y:S01]  /*0f10*/  LEA.HI.X R31, R31, UR5, R38, 0x2, P0 ;  /* 0x000000051f1f7c11 */ /* 0x000fe200080f1426 */
[----:B------:R-:W-:Y:S01]  /*0f20*/  ULDC.64 UR4, c[0x0][0x218] ;  /* 0x0000860000047ab9 */ /* 0x000fe20000000a00 */
[C---:B------:R-:W-:Y:S01]  /*0f30*/  IMAD.X R40, R14.reuse, 0x1, R29, P2 ;  /* 0x000000010e287824 */ /* 0x040fe200010e061d */
[----:B------:R-:W-:Y:S01]  /*0f40*/  LEA R52, P2, R13, UR4, 0x2 ;  /* 0x000000040d347c11 */ /* 0x000fe2000f8410ff */
[----:B------:R-:W-:Y:S01]  /*0f50*/  IMAD.X R38, R14, 0x1, R57, P4 ;  /* 0x000000010e267824 */ /* 0x000fe200020e0639 */
[C---:B------:R-:W-:Y:S01]  /*0f60*/  LEA R14, P0, R15.reuse, UR4, 0x2 ;  /* 0x000000040f0e7c11 */ /* 0x040fe2000f8010ff */
[----:B------:R0:W5:Y:S03]  /*0f70*/  LDG.E R31, desc[UR6][R30.64] ;  /* 0x000000061e1f7981 */ /* 0x000166000c1e1900 */
[----:B------:R-:W-:-:S02]  /*0f80*/  LEA.HI.X R15, R15, UR5, R40, 0x2, P0 ;  /* 0x000000050f0f7c11 */ /* 0x000fc400080f1428 */
[----:B------:R-:W-:-:S04]  /*0f90*/  LEA.HI.X R53, R13, UR5, R38, 0x2, P2 ;  /* 0x000000050d357c11 */ /* 0x000fc800090f1426 */
[----:B------:R0:W5:Y:S04]  /*0fa0*/  LDG.E R15, desc[UR6][R14.64] ;  /* 0x000000060e0f7981 */ /* 0x000168000c1e1900 */
[----:B------:R0:W5:Y:S02]  /*0fb0*/  LDG.E R30, desc[UR6][R52.64] ;  /* 0x00000006341e7981 */ /* 0x000164000c1e1900 */
.L_x_6565:
[----:B------:R-:W-:Y:S05]  /*0fc0*/  BSYNC B0 ;  /* 0x0000000000007941 */ /* 0x000fea0003800000 */
.L_x_6564:
[----:B------:R-:W-:Y:S01]  /*0fd0*/  BSSY B0, `(.L_x_6566) ;  /* 0x0000019000007945 */ /* 0x000fe20003800000 */
[----:B------:R-:W-:Y:S02]  /*0fe0*/  IMAD.MOV.U32 R37, RZ, RZ, RZ ;  /* 0x000000ffff257224 */ /* 0x000fe400078e00ff */
[----:B------:R-:W-:Y:S01]  /*0ff0*/  IMAD.MOV.U32 R38, RZ, RZ, RZ ;  /* 0x000000ffff267224 */ /* 0x000fe200078e00ff */
[----:B------:R-:W-:Y:S06]  /*1000*/  @!P3 BRA `(.L_x_6567) ;  /* 0x000000000054b947 */ /* 0x000fec0003800000 */
[----:B------:R-:W-:Y:S01]  /*1010*/  IMAD R13, R33, 0x5, RZ ;  /* 0x00000005210d7824 */ /* 0x000fe200078e02ff */
[----:B------:R-:W-:Y:S01]  /*1020*/  ULDC.64 UR4, c[0x0][0x210] ;  /* 0x0000840000047ab9 */ /* 0x000fe20000000a00 */
[----:B0-----:R-:W-:-:S04]  /*1030*/  IMAD.WIDE.U32 R52, R32, 0x5, R50 ;  /* 0x0000000520347825 */ /* 0x001fc800078e0032 */
        /* <DEDUP_REMOVED lines=15> */
[----:B------:R-:W-:Y:S01]  /*1130*/  LEA.HI.X R53, R13, UR5, R14, 0x2, P0 ;  /* 0x000000050d357c11 */ /* 0x000fe200080f140e */
[----:B------:R1:W5:Y:S04]  /*1140*/  LDG.E R36, desc[UR6][R36.64] ;  /* 0x0000000624247981 */ /* 0x000368000c1e1900 */
[----:B------:R1:W5:Y:S04]  /*1150*/  LDG.E R37, desc[UR6][R52.64] ;  /* 0x0000000634257981 */ /* 0x000368000c1e1900 */
.L_x_6567:
[----:B------:R-:W-:Y:S05]  /*1160*/  BSYNC B0 ;  /* 0x0000000000007941 */ /* 0x000fea0003800000 */
.L_x_6566:
[----:B------:R-:W-:Y:S01]  /*1170*/  BSSY B0, `(.L_x_6568) ;  /* 0x000001e000007945 */ /* 0x000fe20003800000 */
[----:B------:R-:W-:Y:S02]  /*1180*/  IMAD.MOV.U32 R40, RZ, RZ, RZ ;  /* 0x000000ffff287224 */ /* 0x000fe400078e00ff */
[----:B------:R-:W-:Y:S02]  /*1190*/  IMAD.MOV.U32 R43, RZ, RZ, RZ ;  /* 0x000000ffff2b7224 */ /* 0x000fe400078e00ff */
[----:B------:R-:W-:Y:S01]  /*11a0*/  IMAD.MOV.U32 R46, RZ, RZ, RZ ;  /* 0x000000ffff2e7224 */ /* 0x000fe200078e00ff */
[----:B------:R-:W-:Y:S06]  /*11b0*/  @!P3 BRA `(.L_x_6569) ;  /* 0x000000000064b947 */ /* 0x000fec0003800000 */
[----:B01----:R-:W-:Y:S01]  /*11c0*/  IMAD.MOV.U32 R52, RZ, RZ, R50 ;  /* 0x000000ffff347224 */ /* 0x003fe200078e0032 */
[----:B------:R-:W-:Y:S01]  /*11d0*/  ULDC.64 UR4, c[0x0][0x210] ;  /* 0x0000840000047ab9 */ /* 0x000fe20000000a00 */
[----:B------:R-:W-:Y:S02]  /*11e0*/  IMAD.MOV.U32 R53, RZ, RZ, R51 ;  /* 0x000000ffff357224 */ /* 0x000fe400078e0033 */
[----:B------:R-:W-:Y:S02]  /*11f0*/  IMAD R13, R33, 0x6, RZ ;  /* 0x00000006210d7824 */ /* 0x000fe400078e02ff */
        /* <DEDUP_REMOVED lines=9> */
[----:B------:R-:W-:Y:S02]  /*1290*/  ULDC.64 UR4, c[0x0][0x218] ;  /* 0x0000860000047ab9 */ /* 0x000fe40000000a00 */
[----:B------:R-:W-:Y:S01]  /*12a0*/  IMAD.IADD R40, R51, 0x1, R35 ;  /* 0x0000000133287824 */ /* 0x000fe200078e0223 */
[----:B------:R-:W-:Y:S01]  /*12b0*/  IADD3 R51, P2, R56, R50, RZ ;  /* 0x0000003238337210 */ /* 0x000fe20007f5e0ff */
[----:B------:R2:W5:Y:S02]  /*12c0*/  LDG.E R46, desc[UR6][R62.64] ;  /* 0x000000063e2e7981 */ /* 0x000564000c1e1900 */
        /* <DEDUP_REMOVED lines=8> */
.L_x_6569:
[----:B------:R-:W-:Y:S05]  /*1350*/  BSYNC B0 ;  /* 0x0000000000007941 */ /* 0x000fea0003800000 */
.L_x_6568:
[----:B------:R-:W-:Y:S01]  /*1360*/  BSSY B0, `(.L_x_6570) ;  /* 0x000001d000007945 */ /* 0x000fe20003800000 */
[----:B--2---:R-:W-:Y:S01]  /*1370*/  IMAD.MOV.U32 R50, RZ, RZ, RZ ;  /* 0x000000ffff327224 */ /* 0x004fe200078e00ff */
[----:B01----:R-:W-:Y:S02]  /*1380*/  CS2R R52, SRZ ;  /* 0x0000000000347805 */ /* 0x003fe4000001ff00 */
[----:B------:R-:W-:Y:S05]  /*1390*/  @!P3 BRA `(.L_x_6571) ;  /* 0x000000000064b947 */ /* 0x000fea0003800000 */
[C---:B------:R-:W-:Y:S01]  /*13a0*/  IADD3 R50, P0, R12.reuse, R16, RZ ;  /* 0x000000100c327210 */ /* 0x040fe20007f1e0ff */
[----:B------:R-:W-:Y:S01]  /*13b0*/  IMAD R13, R33, 0x7, RZ ;  /* 0x00000007210d7824 */ /* 0x000fe200078e02ff */
[----:B------:R-:W-:Y:S01]  /*13c0*/  ULDC.64 UR4, c[0x0][0x210] ;  /* 0x0000840000047ab9 */ /* 0x000fe20000000a00 */
[----:B------:R-:W-:Y:S02]  /*13d0*/  IMAD.IADD R60, R12, 0x1, R60 ;  /* 0x000000010c3c7824 */ /* 0x000fe400078e023c */
[----:B------:R-:W-:Y:S02]  /*13e0*/  IMAD.X R51, RZ, RZ, R21, P0 ;  /* 0x000000ffff337224 */ /* 0x000fe400000e0615 */
[----:B------:R-:W-:Y:S02]  /*13f0*/  IMAD.MOV.U32 R61, RZ, RZ, R11 ;  /* 0x000000ffff3d7224 */ /* 0x000fe400078e000b */
[----:B------:R-:W-:-:S04]  /*1400*/  IMAD.WIDE.U32 R50, R32, 0x7, R50 ;  /* 0x0000000720327825 */ /* 0x000fc800078e0032 */
[----:B------:R-:W-:Y:S01]  /*1410*/  IMAD.IADD R11, R51, 0x1, R13 ;  /* 0x00000001330b7824 */ /* 0x000fe200078e020d */
[----:B------:R-:W-:Y:S01]  /*1420*/  LEA R10, P0, R50, UR4, 0x2 ;  /* 0x00000004320a7c11 */ /* 0x000fe2000f8010ff */
[----:B------:R-:W-:-:S03]  /*1430*/  IMAD.WIDE.U32 R60, R32, 0xe, R60 ;  /* 0x0000000e203c7825 */ /* 0x000fc600078e003c */
[----:B------:R-:W-:Y:S01]  /*1440*/  LEA.HI.X R11, R50, UR5, R11, 0x2, P0 ;  /* 0x00000005320b7c11 */ /* 0x000fe200080f140b */
[----:B------:R-:W-:Y:S01]  /*1450*/  IMAD R13, R33, 0xe, RZ ;  /* 0x0000000e210d7824 */ /* 0x000fe200078e02ff */
[----:B------:R-:W-:-:S03]  /*1460*/  ULDC.64 UR4, c[0x0][0x218] ;  /* 0x0000860000047ab9 */ /* 0x000fc60000000a00 */
[----:B------:R-:W-:Y:S01]  /*1470*/  IMAD.IADD R52, R61, 0x1, R13 ;  /* 0x000000013d347824 */ /* 0x000fe200078e020d */
[-C--:B------:R-:W-:Y:S02]  /*1480*/  IADD3 R13, P0, R45, R60.reuse, RZ ;  /* 0x0000003c2d0d7210 */ /* 0x080fe40007f1e0ff */
[----:B------:R-:W-:-:S03]  /*1490*/  IADD3 R60, P2, R56, R60, RZ ;  /* 0x0000003c383c7210 */ /* 0x000fc60007f5e0ff */
        /* <DEDUP_REMOVED lines=8> */
[----:B------:R0:W5:Y:S02]  /*1520*/  LDG.E R53, desc[UR6][R10.64] ;  /* 0x000000060a357981 */ /* 0x000164000c1e1900 */
.L_x_6571:
[----:B------:R-:W-:Y:S05]  /*1530*/  BSYNC B0 ;  /* 0x0000000000007941 */ /* 0x000fea0003800000 */
.L_x_6570:
[----:B0----5:R-:W-:Y:S01]  /*1540*/  FSET.BF.GT.AND R10, R23, RZ, PT ;  /* 0x000000ff170a720a */ /* 0x021fe20003804000 */
[----:B------:R-:W-:Y:S01]  /*1550*/  ULDC.64 UR4, c[0x0][0x220] ;  /* 0x0000880000047ab9 */ /* 0x000fe20000000a00 */
[----:B------:R-:W-:Y:S01]  /*1560*/  FSET.BF.GT.AND R13, R34, RZ, PT ;  /* 0x000000ff220d720a */ /* 0x000fe20003804000 */
[----:B------:R-:W-:Y:S01]  /*1570*/  BSSY B0, `(.L_x_6572) ;  /* 0x000008b000007945 */ /* 0x000fe20003800000 */
[----:B------:R-:W-:Y:S01]  /*1580*/  IADD3 R35, P0, R45, UR4, RZ ;  /* 0x000000042d237c10 */ /* 0x000fe2000ff1e0ff */
[----:B------:R-:W-:Y:S02]  /*1590*/  FMUL R10, R10, R41 ;  /* 0x000000290a0a7220 */ /* 0x000fe40000400000 */
[----:B------:R-:W-:Y:S01]  /*15a0*/  FMUL R13, R13, R28 ;  /* 0x0000001c0d0d7220 */ /* 0x000fe20000400000 */
[----:B------:R-:W-:Y:S01]  /*15b0*/  IADD3.X R54, R29, UR5, RZ, P0, !PT ;  /* 0x000000051d367c10 */ /* 0x000fe200087fe4ff */
[----:B------:R-:W-:Y:S01]  /*15c0*/  FMUL R47, R10, R47 ;  /* 0x0000002f0a2f7220 */ /* 0x000fe20000400000 */
[----:B------:R-:W-:Y:S01]  /*15d0*/  @P1 IADD3 R10, P0, R35, R18, RZ ;  /* 0x00000012230a1210 */ /* 0x000fe20007f1e0ff */
[----:B------:R-:W-:-:S02]  /*15e0*/  FMUL R48, R13, R48 ;  /* 0x000000300d307220 */ /* 0x000fc40000400000 */
[----:B------:R-:W-:Y:S01]  /*15f0*/  FMUL R14, R47, R8 ;  /* 0x000000082f0e7220 */ /* 0x000fe20000400000 */
[----:B------:R-:W-:Y:S01]  /*1600*/  FMNMX R47, RZ, |R47|, !PT ;  /* 0x4000002fff2f7209 */ /* 0x000fe20007800000 */
[----:B------:R-:W-:Y:S01]  /*1610*/  @P1 IMAD.X R11, R54, 0x1, R19, P0 ;  /* 0x00000001360b1824 */ /* 0x000fe200000e0613 */
[----:B------:R-:W-:Y:S01]  /*1620*/  @P1 LEA R60, P0, R32, R18, 0x1 ;  /* 0x00000012203c1211 */ /* 0x000fe200078008ff */
[----:B------:R-:W-:Y:S01]  /*1630*/  FMUL R13, R48, R8 ;  /* 0x00000008300d7220 */ /* 0x000fe20000400000 */
[----:B------:R-:W-:Y:S02]  /*1640*/  F2FP.SATFINITE.E4M3.F32.PACK_AB_MERGE_C R14, RZ, R14, RZ ;  /* 0x0000000eff0e723e */ /* 0x000fe400048070ff */
[----:B------:R-:W-:Y:S02]  /*1650*/  @P1 LEA.HI.X R17, R32, R19, R33, 0x1, P0 ;  /* 0x0000001320111211 */ /* 0x000fe400000f0c21 */
[----:B------:R-:W-:Y:S01]  /*1660*/  F2FP.SATFINITE.E4M3.F32.PACK_AB_MERGE_C R13, RZ, R13, RZ ;  /* 0x0000000dff0d723e */ /* 0x000fe200048070ff */
[----:B------:R0:W-:Y:S01]  /*1670*/  @P1 STG.E.U8 desc[UR6][R10.64], R14 ;  /* 0x0000000e0a001986 */ /* 0x0001e2000c101106 */
[----:B------:R-:W-:-:S02]  /*1680*/  FMNMX R47, |R48|, R47, !PT ;  /* 0x0000002f302f7209 */ /* 0x000fc40007800200 */
[----:B------:R-:W-:Y:S02]  /*1690*/  @P1 LEA R48, P4, R32, R18, 0x1 ;  /* 0x0000001220301211 */ /* 0x000fe400078808ff */
[----:B0-----:R-:W-:-:S05]  /*16a0*/  @P1 IADD3 R10, P2, R60, R35, RZ ;  /* 0x000000233c0a1210 */ /* 0x001fca0007f5e0ff */
[----:B------:R-:W-:Y:S01]  /*16b0*/  @P1 IMAD.X R11, R17, 0x1, R54, P2 ;  /* 0x00000001110b1824 */ /* 0x000fe200010e0636 */
[----:B------:R-:W-:Y:S02]  /*16c0*/  FMNMX R17, RZ, R34, !PT ;  /* 0x00000022ff117209 */ /* 0x000fe40007800000 */
[----:B------:R-:W-:Y:S02]  /*16d0*/  FSET.BF.GT.AND R34, R42, RZ, PT ;  /* 0x000000ff2a22720a */ /* 0x000fe40003804000 */
[----:B------:R0:W-:Y:S01]  /*16e0*/  @P1 STG.E.U8 desc[UR6][R10.64], R13 ;  /* 0x0000000d0a001986 */ /* 0x0001e2000c101106 */
[----:B------:R-:W-:Y:S01]  /*16f0*/  FMUL R28, R17, R28 ;  /* 0x0000001c111c7220 */ /* 0x000fe20000400000 */
[----:B------:R-:W-:Y:S01]  /*1700*/  FMNMX R42, RZ, R42, !PT ;  /* 0x0000002aff2a7209 */ /* 0x000fe20007800000 */
[----:B------:R-:W-:Y:S01]  /*1710*/  FMUL R17, R34, R49 ;  /* 0x0000003122117220 */ /* 0x000fe20000400000 */
[----:B------:R-:W-:Y:S01]  /*1720*/  @P1 LEA R34, P0, R32, R18, 0x2 ;  /* 0x0000001220221211 */ /* 0x000fe200078010ff */
[----:B------:R-:W-:-:S02]  /*1730*/  FMUL R61, R28, R8 ;  /* 0x000000081c3d7220 */ /* 0x000fc40000400000 */
[----:B------:R-:W-:Y:S01]  /*1740*/  FMUL R44, R17, R44 ;  /* 0x0000002c112c7220 */ /* 0x000fe20000400000 */
[----:B------:R-:W-:Y:S02]  /*1750*/  @P1 LEA.HI.X R17, R32, R19, R33, 0x2, P0 ;  /* 0x0000001320111211 */ /* 0x000fe400000f1421 */
[----:B------:R-:W-:Y:S02]  /*1760*/  F2FP.SATFINITE.E4M3.F32.PACK_AB_MERGE_C R61, RZ, R61, RZ ;  /* 0x0000003dff3d723e */ /* 0x000fe400048070ff */
[----:B0-----:R-:W-:Y:S01]  /*1770*/  @P1 IADD3 R10, P2, R34, R35, RZ ;  /* 0x00000023220a1210 */ /* 0x001fe20007f5e0ff */
[C---:B------:R-:W-:Y:S01]  /*1780*/  FMUL R34, R44.reuse, R8 ;  /* 0x000000082c227220 */ /* 0x040fe20000400000 */
[----:B------:R-:W-:Y:S01]  /*1790*/  FMNMX R44, |R44|, R47, !PT ;  /* 0x0000002f2c2c7209 */ /* 0x000fe20007800200 */
[----:B------:R-:W-:Y:S02]  /*17a0*/  @P1 IMAD R47, R33, 0x6, RZ ;  /* 0x00000006212f1824 */ /* 0x000fe400078e02ff */
[----:B------:R-:W-:-:S02]  /*17b0*/  @P1 IMAD.X R11, R17, 0x1, R54, P2 ;  /* 0x00000001110b1824 */ /* 0x000fc400010e0636 */
[----:B------:R-:W-:Y:S01]  /*17c0*/  FMUL R17, R42, R49 ;  /* 0x000000312a117220 */ /* 0x000fe20000400000 */
[----:B------:R-:W-:Y:S01]  /*17d0*/  FSET.BF.GT.AND R42, R22, RZ, PT ;  /* 0x000000ff162a720a */ /* 0x000fe20003804000 */
[----:B------:R-:W-:Y:S01]  /*17e0*/  IMAD.SHL.U32 R49, R13, 0x100, RZ ;  /* 0x000001000d317824 */ /* 0x000fe200078e00ff */
[----:B------:R-:W-:Y:S02]  /*17f0*/  F2FP.SATFINITE.E4M3.F32.PACK_AB_MERGE_C R34, RZ, R34, RZ ;  /* 0x00000022ff22723e */ /* 0x000fe400048070ff */
[----:B------:R-:W-:Y:S01]  /*1800*/  FMNMX R22, RZ, R22, !PT ;  /* 0x00000016ff167209 */ /* 0x000fe20007800000 */
[----:B------:R-:W-:Y:S01]  /*1810*/  FMUL R42, R42, R55 ;  /* 0x000000372a2a7220 */ /* 0x000fe20000400000 */
[----:B------:R-:W-:Y:S01]  /*1820*/  LEA R16, P2, R32, R16, 0x2 ;  /* 0x0000001020107211 */ /* 0x000fe200078410ff */
[----:B------:R0:W-:Y:S02]  /*1830*/  @P1 STG.E.U8 desc[UR6][R10.64], R34 ;  /* 0x000000220a001986 */ /* 0x0001e4000c101106 */
[----:B------:R-:W-:Y:S01]  /*1840*/  FMUL R39, R42, R39 ;  /* 0x000000272a277220 */ /* 0x000fe20000400000 */
[----:B------:R-:W-:Y:S01]  /*1850*/  FMNMX R42, RZ, R23, !PT ;  /* 0x00000017ff2a7209 */ /* 0x000fe20007800000 */
[----:B------:R-:W-:-:S02]  /*1860*/  @P1 IMAD R23, R33, 0x6, RZ ;  /* 0x0000000621171824 */ /* 0x000fc400078e02ff */
[----:B------:R-:W-:Y:S01]  /*1870*/  FMUL R55, R22, R55 ;  /* 0x0000003716377220 */ /* 0x000fe20000400000 */
[----:B------:R-:W-:Y:S01]  /*1880*/  LEA.HI.X R21, R32, R21, R33, 0x2, P2 ;  /* 0x0000001520157211 */ /* 0x000fe200010f1421 */
[----:B------:R-:W-:Y:S01]  /*1890*/  FMUL R41, R42, R41 ;  /* 0x000000292a297220 */ /* 0x000fe20000400000 */
[C---:B------:R-:W-:Y:S01]  /*18a0*/  FMUL R42, R39.reuse, R8 ;  /* 0x00000008272a7220 */ /* 0x040fe20000400000 */
[----:B------:R-:W-:Y:S01]  /*18b0*/  FMNMX R44, |R39|, R44, !PT ;  /* 0x0000002c272c7209 */ /* 0x000fe20007800200 */
[-C--:B------:R-:W-:Y:S01]  /*18c0*/  FMUL R39, R55, R8.reuse ;  /* 0x0000000837277220 */ /* 0x080fe20000400000 */
[----:B0-----:R-:W-:Y:S02]  /*18d0*/  @P1 IMAD.MOV.U32 R10, RZ, RZ, R18 ;  /* 0x000000ffff0a1224 */ /* 0x001fe400078e0012 */
[C---:B------:R-:W-:Y:S01]  /*18e0*/  FMUL R22, R41.reuse, R8 ;  /* 0x0000000829167220 */ /* 0x040fe20000400000 */
[----:B------:R-:W-:Y:S01]  /*18f0*/  @P1 IMAD.MOV.U32 R11, RZ, RZ, R19 ;  /* 0x000000ffff0b1224 */ /* 0x000fe200078e0013 */
[----:B------:R-:W-:Y:S01]  /*1900*/  F2FP.SATFINITE.E4M3.F32.PACK_AB_MERGE_C R42, RZ, R42, RZ ;  /* 0x0000002aff2a723e */ /* 0x000fe200048070ff */
[----:B------:R-:W-:Y:S01]  /*1910*/  IMAD.U32 R34, R34, 0x10000, RZ ;  /* 0x0001000022227824 */ /* 0x000fe200078e00ff */
[----:B------:R-:W-:Y:S01]  /*1920*/  FMNMX R41, |R41|, R44, !PT ;  /* 0x0000002c29297209 */ /* 0x000fe20007800200 */
[----:B------:R-:W-:Y:S01]  /*1930*/  @P1 IMAD.WIDE.U32 R10, R32, 0x6, R10 ;  /* 0x00000006200a1825 */ /* 0x000fe200078e000a */
[----:B------:R-:W-:-:S02]  /*1940*/  F2FP.SATFINITE.E4M3.F32.PACK_AB_MERGE_C R22, RZ, R22, RZ ;  /* 0x00000016ff16723e */ /* 0x000fc400048070ff */
[----:B------:R-:W-:Y:S01]  /*1950*/  F2FP.SATFINITE.E4M3.F32.PACK_AB_MERGE_C R39, RZ, R39, RZ ;  /* 0x00000027ff27723e */ /* 0x000fe200048070ff */
[----:B------:R-:W-:Y:S01]  /*1960*/  IMAD.MOV.U32 R44, RZ, RZ, RZ ;  /* 0x000000ffff2c7224 */ /* 0x000fe200078e00ff */
[----:B------:R-:W-:-:S04]  /*1970*/  @P1 IADD3 R10, P0, R35, R10, RZ ;  /* 0x0000000a230a1210 */ /* 0x000fc80007f1e0ff */
[----:B------:R-:W-:Y:S02]  /*1980*/  @P1 IADD3.X R11, R54, R11, R23, P0, !PT ;  /* 0x0000000b360b1210 */ /* 0x000fe400007fe417 */
[----:B------:R-:W-:-:S03]  /*1990*/  IADD3 R23, P0, R35, R32, RZ ;  /* 0x0000002023177210 */ /* 0x000fc60007f1e0ff */
[----:B------:R0:W-:Y:S02]  /*19a0*/  @P1 STG.E.U8 desc[UR6][R10.64], R42 ;  /* 0x0000002a0a001986 */ /* 0x0001e4000c101106 */
[----:B------:R-:W-:Y:S01]  /*19b0*/  IMAD.X R51, R54, 0x1, R33, P0 ;  /* 0x0000000136337824 */ /* 0x000fe200000e0621 */
[----:B0-----:R-:W-:Y:S02]  /*19c0*/  @P1 IADD3 R10, P0, R23, R18, RZ ;  /* 0x00000012170a1210 */ /* 0x001fe40007f1e0ff */
[----:B------:R-:W-:-:S03]  /*19d0*/  LOP3.LUT R42, R42, 0xffff, RZ, 0xc0, !PT ;  /* 0x0000ffff2a2a7812 */ /* 0x000fc600078ec0ff */
[----:B------:R-:W-:-:S05]  /*19e0*/  @P1 IMAD.X R11, R51, 0x1, R19, P0 ;  /* 0x00000001330b1824 */ /* 0x000fca00000e0613 */
[----:B------:R0:W-:Y:S02]  /*19f0*/  @P1 STG.E.U8 desc[UR6][R10.64], R22 ;  /* 0x000000160a001986 */ /* 0x0001e4000c101106 */
[----:B0-----:R-:W-:Y:S01]  /*1a00*/  @P1 IMAD.MOV.U32 R10, RZ, RZ, R18 ;  /* 0x000000ffff0a1224 */ /* 0x001fe200078e0012 */
[C---:B------:R-:W-:Y:S01]  /*1a10*/  @P1 LEA R18, P5, R32.reuse, R18, 0x2 ;  /* 0x0000001220121211 */ /* 0x040fe200078a10ff */
[----:B------:R-:W-:Y:S02]  /*1a20*/  @P1 IMAD.MOV.U32 R11, RZ, RZ, R19 ;  /* 0x000000ffff0b1224 */ /* 0x000fe400078e0013 */
[----:B------:R-:W-:-:S03]  /*1a30*/  @P1 IMAD.WIDE.U32 R10, R32, 0x6, R10 ;  /* 0x00000006200a1825 */ /* 0x000fc600078e000a */
[----:B------:R-:W-:-:S04]  /*1a40*/  @P1 IADD3 R10, P0, R23, R10, RZ ;  /* 0x0000000a170a1210 */ /* 0x000fc80007f1e0ff */
[----:B------:R-:W-:Y:S02]  /*1a50*/  @P1 IADD3.X R11, R51, R11, R47, P0, !PT ;  /* 0x0000000b330b1210 */ /* 0x000fe400007fe42f */
[----:B------:R-:W-:Y:S01]  /*1a60*/  LOP3.LUT R47, R34, 0xff0000, RZ, 0xc0, !PT ;  /* 0x00ff0000222f7812 */ /* 0x000fe200078ec0ff */
[----:B------:R-:W-:-:S04]  /*1a70*/  VIADD R34, R6, 0x2 ;  /* 0x0000000206227836 */ /* 0x000fc80000000000 */
[----:B------:R-:W-:Y:S02]  /*1a80*/  IMAD R42, R42, 0x1000000, R47 ;  /* 0x010000002a2a7824 */ /* 0x000fe400078e022f */
[----:B------:R-:W-:Y:S01]  /*1a90*/  FMUL R47, R17, R8 ;  /* 0x00000008112f7220 */ /* 0x000fe20000400000 */
[----:B------:R-:W-:Y:S02]  /*1aa0*/  ISETP.GE.U32.AND P0, PT, R34, R7, PT ;  /* 0x000000072200720c */ /* 0x000fe40003f06070 */
[----:B------:R-:W-:Y:S01]  /*1ab0*/  FMNMX R34, |R28|, R41, !PT ;  /* 0x000000291c227209 */ /* 0x000fe20007800200 */
[----:B------:R-:W-:Y:S01]  /*1ac0*/  IMAD.SHL.U32 R41, R61, 0x100, RZ ;  /* 0x000001003d297824 */ /* 0x000fe200078e00ff */
[----:B------:R-:W-:Y:S02]  /*1ad0*/  F2FP.SATFINITE.E4M3.F32.PACK_AB_MERGE_C R47, RZ, R47, RZ ;  /* 0x0000002fff2f723e */ /* 0x000fe400048070ff */
[----:B------:R-:W-:Y:S02]  /*1ae0*/  FMNMX R34, |R17|, R34, !PT ;  /* 0x0000002211227209 */ /* 0x000fe40007800200 */
[----:B------:R-:W-:Y:S01]  /*1af0*/  LOP3.LUT R49, R42, 0xffff, R49, 0xf8, !PT ;  /* 0x0000ffff2a317812 */ /* 0x000fe200078ef831 */
[----:B------:R-:W-:Y:S01]  /*1b00*/  IMAD.U32 R13, R47, 0x10000, RZ ;  /* 0x000100002f0d7824 */ /* 0x000fe200078e00ff */
[----:B------:R-:W-:Y:S01]  /*1b10*/  FMNMX R55, |R55|, R34, !PT ;  /* 0x0000002237377209 */ /* 0x000fe20007800200 */
[----:B------:R-:W-:Y:S01]  /*1b20*/  IMAD.SHL.U32 R34, R32, 0x2, RZ ;  /* 0x0000000220227824 */ /* 0x000fe200078e00ff */
[----:B------:R-:W-:Y:S01]  /*1b30*/  LOP3.LUT R14, R49, 0xff, R14, 0xf8, !PT ;  /* 0x000000ff310e7812 */ /* 0x000fe200078ef80e */
[----:B------:R-:W-:Y:S01]  /*1b40*/  IMAD.MOV.U32 R42, RZ, RZ, RZ ;  /* 0x000000ffff2a7224 */ /* 0x000fe200078e00ff */
[----:B------:R-:W-:Y:S01]  /*1b50*/  LOP3.LUT R28, R13, 0xff0000, RZ, 0xc0, !PT ;  /* 0x00ff00000d1c7812 */ /* 0x000fe200078ec0ff */
[----:B------:R-:W-:Y:S01]  /*1b60*/  IMAD R17, R34, R59, RZ ;  /* 0x0000003b22117224 */ /* 0x000fe200078e02ff */
[----:B------:R-:W-:-:S05]  /*1b70*/  LOP3.LUT R13, R39, 0xffff, RZ, 0xc0, !PT ;  /* 0x0000ffff270d7812 */ /* 0x000fca00078ec0ff */
[----:B------:R-:W-:Y:S02]  /*1b80*/  IMAD R28, R13, 0x1000000, R28 ;  /* 0x010000000d1c7824 */ /* 0x000fe400078e021c */
[----:B------:R-:W-:-:S03]  /*1b90*/  VIADD R13, R5, 0x1e ;  /* 0x0000001e050d7836 */ /* 0x000fc60000000000 */
[----:B------:R-:W-:Y:S02]  /*1ba0*/  LOP3.LUT R41, R28, 0xffff, R41, 0xf8, !PT ;  /* 0x0000ffff1c297812 */ /* 0x000fe400078ef829 */
[----:B------:R-:W-:Y:S02]  /*1bb0*/  LOP3.LUT R13, R13, 0x1f, RZ, 0xc0, !PT ;  /* 0x0000001f0d0d7812 */ /* 0x000fe400078ec0ff */
[C-C-:B------:R-:W-:Y:S02]  /*1bc0*/  @P1 LEA.HI.X R28, R32.reuse, R19, R33.reuse, 0x2, P5 ;  /* 0x00000013201c1211 */ /* 0x140fe400028f1421 */
[----:B------:R-:W-:Y:S02]  /*1bd0*/  ISETP.LT.U32.AND P0, PT, R13, R9, !P0 ;  /* 0x000000090d00720c */ /* 0x000fe40004701070 */
[----:B------:R-:W-:Y:S01]  /*1be0*/  LOP3.LUT R9, R41, 0xff, R22, 0xf8, !PT ;  /* 0x000000ff29097812 */ /* 0x000fe200078ef816 */
[----:B------:R-:W-:Y:S01]  /*1bf0*/  IMAD.MOV.U32 R41, RZ, RZ, RZ ;  /* 0x000000ffff297224 */ /* 0x000fe200078e00ff */
[----:B------:R-:W-:-:S02]  /*1c00*/  @P1 LEA.HI.X R22, R32, R19, R33, 0x1, P4 ;  /* 0x0000001320161211 */ /* 0x000fc400020f0c21 */
[C---:B------:R-:W-:Y:S02]  /*1c10*/  @P1 IADD3 R48, P4, R23.reuse, R48, RZ ;  /* 0x0000003017301210 */ /* 0x040fe40007f9e0ff */
[----:B------:R-:W-:-:S03]  /*1c20*/  @P1 IADD3 R18, P5, R23, R18, RZ ;  /* 0x0000001217121210 */ /* 0x000fc60007fbe0ff */
[C---:B------:R-:W-:Y:S01]  /*1c30*/  @P1 IMAD.X R49, R51.reuse, 0x1, R22, P4 ;  /* 0x0000000133311824 */ /* 0x040fe200020e0616 */
[----:B------:R-:W-:Y:S01]  /*1c40*/  LEA R22, P4, R32, R17, 0x3 ;  /* 0x0000001120167211 */ /* 0x000fe200078818ff */
[----:B------:R-:W-:-:S03]  /*1c50*/  @P1 IMAD.X R19, R51, 0x1, R28, P5 ;  /* 0x0000000133131824 */ /* 0x000fc600028e061c */
[----:B------:R-:W-:Y:S01]  /*1c60*/  @P1 STG.E.U8 desc[UR6][R48.64], R61 ;  /* 0x0000003d30001986 */ /* 0x000fe2000c101106 */
[----:B------:R-:W-:Y:S02]  /*1c70*/  LEA.HI.X R20, R32, R20, R33, 0x3, P4 ;  /* 0x0000001420147211 */ /* 0x000fe400020f1c21 */
[C---:B------:R-:W-:Y:S01]  /*1c80*/  IADD3 R17, P4, R13.reuse, R22, RZ ;  /* 0x000000160d117210 */ /* 0x040fe20007f9e0ff */
[----:B------:R-:W-:Y:S04]  /*1c90*/  @P1 STG.E.U8 desc[UR6][R18.64], R47 ;  /* 0x0000002f12001986 */ /* 0x000fe8000c101106 */
[----:B------:R0:W-:Y:S01]  /*1ca0*/  @P1 STG.E.U8 desc[UR6][R10.64], R39 ;  /* 0x000000270a001986 */ /* 0x0001e2000c101106 */
[----:B------:R-:W-:Y:S01]  /*1cb0*/  IMAD.X R28, RZ, RZ, R20, P4 ;  /* 0x000000ffff1c7224 */ /* 0x000fe200020e0614 */
[----:B0-----:R-:W-:-:S05]  /*1cc0*/  IADD3 R10, P1, R13, R16, RZ ;  /* 0x000000100d0a7210 */ /* 0x001fca0007f3e0ff */
[----:B------:R-:W-:Y:S01]  /*1cd0*/  IMAD.X R11, RZ, RZ, R21, P1 ;  /* 0x000000ffff0b7224 */ /* 0x000fe200008e0615 */
[----:B------:R-:W-:Y:S07]  /*1ce0*/  @!P0 BRA `(.L_x_6573) ;  /* 0x00000000004c8947 */ /* 0x000fee0003800000 */
[C---:B------:R-:W-:Y:S01]  /*1cf0*/  LEA R18, P1, R32.reuse, R10, 0x2 ;  /* 0x0000000a20127211 */ /* 0x040fe200078210ff */
[----:B------:R-:W-:Y:S01]  /*1d00*/  ULDC.64 UR4, c[0x0][0x210] ;  /* 0x0000840000047ab9 */ /* 0x000fe20000000a00 */
[C---:B------:R-:W-:Y:S02]  /*1d10*/  LEA R17, P2, R32.reuse, R17, 0x3 ;  /* 0x0000001120117211 */ /* 0x040fe400078418ff */
[--C-:B------:R-:W-:Y:S02]  /*1d20*/  LEA.HI.X R39, R32, R11, R33.reuse, 0x2, P1 ;  /* 0x0000000b20277211 */ /* 0x100fe400008f1421 */
[----:B------:R-:W-:Y:S02]  /*1d30*/  LEA R60, P1, R18, UR4, 0x2 ;  /* 0x00000004123c7c11 */ /* 0x000fe4000f8210ff */
[----:B------:R-:W-:Y:S02]  /*1d40*/  LEA.HI.X R28, R32, R28, R33, 0x3, P2 ;  /* 0x0000001c201c7211 */ /* 0x000fe400010f1c21 */
        /* <DEDUP_REMOVED lines=13> */
.L_x_6573:
[----:B------:R-:W-:Y:S05]  /*1e20*/  BSYNC B0 ;  /* 0x0000000000007941 */ /* 0x000fea0003800000 */
.L_x_6572:
[----:B------:R-:W-:Y:S01]  /*1e30*/  BSSY B0, `(.L_x_6574) ;  /* 0x000001c000007945 */ /* 0x000fe20003800000 */
[----:B0-----:R-:W-:Y:S02]  /*1e40*/  IMAD.MOV.U32 R48, RZ, RZ, RZ ;  /* 0x000000ffff307224 */ /* 0x001fe400078e00ff */
[----:B------:R-:W-:Y:S02]  /*1e50*/  IMAD.MOV.U32 R39, RZ, RZ, RZ ;  /* 0x000000ffff277224 */ /* 0x000fe400078e00ff */
[----:B------:R-:W-:Y:S01]  /*1e60*/  IMAD.MOV.U32 R47, RZ, RZ, RZ ;  /* 0x000000ffff2f7224 */ /* 0x000fe200078e00ff */
[----:B------:R-:W-:Y:S06]  /*1e70*/  @!P0 BRA `(.L_x_6575) ;  /* 0x00000000005c8947 */ /* 0x000fec0003800000 */
[----:B------:R-:W-:Y:S01]  /*1e80*/  IADD3 R18, P1, R13, R22, RZ ;  /* 0x000000160d127210 */ /* 0x000fe20007f3e0ff */
        /* <DEDUP_REMOVED lines=20> */
[----:B------:R0:W5:Y:S04]  /*1fd0*/  LDG.E R39, desc[UR6][R18.64] ;  /* 0x0000000612277981 */ /* 0x000168000c1e1900 */
[----:B------:R0:W5:Y:S04]  /*1fe0*/  LDG.E R47, desc[UR6][R60.64] ;  /* 0x000000063c2f7981 */ /* 0x000168000c1e1900 */
.L_x_6575:
[----:B------:R-:W-:Y:S05]  /*1ff0*/  BSYNC B0 ;  /* 0x0000000000007941 */ /* 0x000fea0003800000 */
.L_x_6574:
[----:B------:R-:W-:Y:S01]  /*2000*/  BSSY B0, `(.L_x_6576) ;  /* 0x0000024000007945 */ /* 0x000fe20003800000 */
[----:B------:R-:W-:Y:S02]  /*2010*/  IMAD.MOV.U32 R28, RZ, RZ, RZ ;  /* 0x000000ffff1c7224 */ /* 0x000fe400078e00ff */
[----:B------:R-:W-:Y:S02]  /*2020*/  IMAD.MOV.U32 R34, RZ, RZ, RZ ;  /* 0x000000ffff227224 */ /* 0x000fe400078e00ff */
[----:B------:R-:W-:Y:S01]  /*2030*/  IMAD.MOV.U32 R17, RZ, RZ, RZ ;  /* 0x000000ffff117224 */ /* 0x000fe200078e00ff */
[----:B------:R-:W-:Y:S06]  /*2040*/  @!P0 BRA `(.L_x_6577) ;  /* 0x00000000007c8947 */ /* 0x000fec0003800000 */
[----:B0-----:R-:W-:Y:S01]  /*2050*/  IMAD.WIDE.U32 R18, R59, R32, RZ ;  /* 0x000000203b127225 */ /* 0x001fe200078e00ff */
        /* <DEDUP_REMOVED lines=30> */
.L_x_6577:
[----:B------:R-:W-:Y:S05]  /*2240*/  BSYNC B0 ;  /* 0x0000000000007941 */ /* 0x000fea0003800000 */
.L_x_6576:
[----:B------:R-:W-:Y:S01]  /*2250*/  BSSY B0, `(.L_x_6578) ;  /* 0x0000029000007945 */ /* 0x000fe20003800000 */
[----:B-1----:R-:W-:Y:S02]  /*2260*/  IMAD.MOV.U32 R29, RZ, RZ, RZ ;  /* 0x000000ffff1d7224 */ /* 0x002fe400078e00ff */
[----:B0-----:R-:W-:Y:S02]  /*2270*/  IMAD.MOV.U32 R49, RZ, RZ, RZ ;  /* 0x000000ffff317224 */ /* 0x001fe400078e00ff */
        /* <DEDUP_REMOVED lines=20> */
[----:B------:R-:W-:Y:S01]  /*23c0*/  IADD3 R18, R29, 0x1e, -R18 ;  /* 0x0000001e1d127810 */ /* 0x000fe20007ffe812 */
[----:B------:R-:W-:-:S03]  /*23d0*/  IMAD R29, R33, 0xe, RZ ;  /* 0x0000000e211d7824 */ /* 0x000fc600078e02ff */
[----:B------:R-:W-:-:S04]  /*23e0*/  LOP3.LUT R18, R18, 0x1f, RZ, 0xc0, !PT ;  /* 0x0000001f12127812 */ /* 0x000fc800078ec0ff */
[----:B------:R-:W-:-:S05]  /*23f0*/  IADD3 R18, P1, R18, R19, RZ ;  /* 0x0000001312127210 */ /* 0x000fca0007f3e0ff */
[----:B------:R-:W-:Y:S02]  /*2400*/  IMAD.X R19, RZ, RZ, R45, P1 ;  /* 0x000000ffff137224 */ /* 0x000fe400008e062d */
[----:B------:R0:W5:Y:S01]  /*2410*/  LDG.E R45, desc[UR6][R10.64] ;  /* 0x000000060a2d7981 */ /* 0x000162000c1e1900 */
        /* <DEDUP_REMOVED lines=9> */
[----:B------:R-:W-:-:S03]  /*24b0*/  LEA.HI.X R19, R19, UR5, R58, 0x2, P2 ;  /* 0x0000000513137c11 */ /* 0x000fc600090f143a */
[----:B------:R0:W5:Y:S04]  /*24c0*/  LDG.E R29, desc[UR6][R56.64] ;  /* 0x00000006381d7981 */ /* 0x000168000c1e1900 */
[----:B------:R0:W5:Y:S02]  /*24d0*/  LDG.E R49, desc[UR6][R18.64] ;  /* 0x0000000612317981 */ /* 0x000164000c1e1900 */
.L_x_6579:
[----:B------:R-:W-:Y:S05]  /*24e0*/  BSYNC B0 ;  /* 0x0000000000007941 */ /* 0x000fea0003800000 */
.L_x_6578:
[----:B0-----:R-:W-:Y:S01]  /*24f0*/  FSET.BF.GT.AND R10, R15, RZ, PT ;  /* 0x000000ff0f0a720a */ /* 0x001fe20003804000 */
[----:B------:R-:W-:Y:S01]  /*2500*/  BSSY B0, `(.L_x_6580) ;  /* 0x000008f000007945 */ /* 0x000fe20003800000 */
[----:B------:R-:W-:-:S03]  /*2510*/  FSET.BF.GT.AND R57, R36, RZ, PT ;  /* 0x000000ff2439720a */ /* 0x000fc60003804000 */
[----:B------:R-:W-:Y:S01]  /*2520*/  FMUL R11, R10, R31 ;  /* 0x0000001f0a0b7220 */ /* 0x000fe20000400000 */
[----:B------:R-:W-:Y:S01]  /*2530*/  IADD3 R10, P1, R12, R22, RZ ;  /* 0x000000160c0a7210 */ /* 0x000fe20007f3e0ff */
[----:B------:R-:W-:Y:S02]  /*2540*/  FMUL R56, R57, R38 ;  /* 0x0000002639387220 */ /* 0x000fe40000400000 */
[----:B------:R-:W-:Y:S02]  /*2550*/  FMUL R30, R11, R30 ;  /* 0x0000001e0b1e7220 */ /* 0x000fe40000400000 */
[----:B------:R-:W-:Y:S01]  /*2560*/  IMAD.X R11, RZ, RZ, R20, P1 ;  /* 0x000000ffff0b7224 */ /* 0x000fe200008e0614 */
[----:B------:R-:W-:Y:S01]  /*2570*/  @P3 IADD3 R18, P1, R10, R35, RZ ;  /* 0x000000230a123210 */ /* 0x000fe20007f3e0ff */
[----:B------:R-:W-:Y:S01]  /*2580*/  FMUL R12, R30, R8 ;  /* 0x000000081e0c7220 */ /* 0x000fe20000400000 */
[----:B------:R-:W-:Y:S01]  /*2590*/  FMUL R56, R56, R37 ;  /* 0x0000002538387220 */ /* 0x000fe20000400000 */
[----:B------:R-:W-:Y:S01]  /*25a0*/  FMNMX R61, R55, |R30|, !PT ;  /* 0x4000001e373d7209 */ /* 0x000fe20007800000 */
[----:B------:R-:W-:-:S02]  /*25b0*/  VIADD R30, R6, 0x3 ;  /* 0x00000003061e7836 */ /* 0x000fc40000000000 */
[----:B------:R-:W-:Y:S01]  /*25c0*/  @P3 IMAD.X R19, R11, 0x1, R54, P1 ;  /* 0x000000010b133824 */ /* 0x000fe200008e0636 */
[----:B------:R-:W-:Y:S01]  /*25d0*/  F2FP.SATFINITE.E4M3.F32.PACK_AB_MERGE_C R12, RZ, R12, RZ ;  /* 0x0000000cff0c723e */ /* 0x000fe200048070ff */
[----:B------:R-:W-:Y:S01]  /*25e0*/  FMUL R37, R56, R8 ;  /* 0x0000000838257220 */ /* 0x000fe20000400000 */
[----:B------:R-:W-:Y:S02]  /*25f0*/  @P3 LEA R58, P1, R32, R10, 0x1 ;  /* 0x0000000a203a3211 */ /* 0x000fe400078208ff */
[----:B------:R-:W-:Y:S01]  /*2600*/  FMNMX R56, |R56|, R61, !PT ;  /* 0x0000003d38387209 */ /* 0x000fe20007800200 */
[----:B------:R0:W-:Y:S01]  /*2610*/  @P3 STG.E.U8 desc[UR6][R18.64], R12 ;  /* 0x0000000c12003986 */ /* 0x0001e2000c101106 */
[----:B------:R-:W-:Y:S02]  /*2620*/  @P3 LEA.HI.X R57, R32, R11, R33, 0x1, P1 ;  /* 0x0000000b20393211 */ /* 0x000fe400008f0c21 */
[----:B------:R-:W-:Y:S02]  /*2630*/  F2FP.SATFINITE.E4M3.F32.PACK_AB_MERGE_C R37, RZ, R37, RZ ;  /* 0x00000025ff25723e */ /* 0x000fe400048070ff */
[----:B0-----:R-:W-:-:S05]  /*2640*/  @P3 IADD3 R18, P2, R58, R35, RZ ;  /* 0x000000233a123210 */ /* 0x001fca0007f5e0ff */
[----:B------:R-:W-:Y:S01]  /*2650*/  @P3 IMAD.X R19, R57, 0x1, R54, P2 ;  /* 0x0000000139133824 */ /* 0x000fe200010e0636 */
[----:B------:R-:W-:-:S04]  /*2660*/  FSET.BF.GT.AND R57, R40, RZ, PT ;  /* 0x000000ff2839720a */ /* 0x000fc80003804000 */
[----:B------:R0:W-:Y:S01]  /*2670*/  @P3 STG.E.U8 desc[UR6][R18.64], R37 ;  /* 0x0000002512003986 */ /* 0x0001e2000c101106 */
[----:B------:R-:W-:-:S04]  /*2680*/  FMUL R58, R57, R46 ;  /* 0x0000002e393a7220 */ /* 0x000fc80000400000 */
[----:B------:R-:W-:Y:S01]  /*2690*/  FMUL R57, R58, R43 ;  /* 0x0000002b3a397220 */ /* 0x000fe20000400000 */
[----:B------:R-:W-:-:S03]  /*26a0*/  @P3 LEA R58, P1, R32, R10, 0x2 ;  /* 0x0000000a203a3211 */ /* 0x000fc600078210ff */
[----:B------:R-:W-:Y:S01]  /*26b0*/  FMUL R43, R57, R8 ;  /* 0x00000008392b7220 */ /* 0x000fe20000400000 */
[----:B------:R-:W-:Y:S02]  /*26c0*/  @P3 LEA.HI.X R59, R32, R11, R33, 0x2, P1 ;  /* 0x0000000b203b3211 */ /* 0x000fe400008f1421 */
[----:B0-----:R-:W-:Y:S02]  /*26d0*/  @P3 IADD3 R18, P2, R58, R35, RZ ;  /* 0x000000233a123210 */ /* 0x001fe40007f5e0ff */
[----:B------:R-:W-:Y:S02]  /*26e0*/  F2FP.SATFINITE.E4M3.F32.PACK_AB_MERGE_C R43, RZ, R43, RZ ;  /* 0x0000002bff2b723e */ /* 0x000fe400048070ff */
[----:B------:R-:W-:Y:S01]  /*26f0*/  FMNMX R58, RZ, R15, !PT ;  /* 0x0000000fff3a7209 */ /* 0x000fe20007800000 */
[----:B------:R-:W-:Y:S01]  /*2700*/  @P3 IMAD.X R19, R59, 0x1, R54, P2 ;  /* 0x000000013b133824 */ /* 0x000fe200010e0636 */
[----:B------:R-:W-:Y:S01]  /*2710*/  FMNMX R15, RZ, R36, !PT ;  /* 0x00000024ff0f7209 */ /* 0x000fe20007800000 */
[----:B------:R-:W-:Y:S01]  /*2720*/  @P3 IMAD R59, R33, 0x6, RZ ;  /* 0x00000006213b3824 */ /* 0x000fe200078e02ff */
[----:B------:R-:W-:Y:S01]  /*2730*/  FSET.BF.GT.AND R36, R50, RZ, PT ;  /* 0x000000ff3224720a */ /* 0x000fe20003804000 */
[----:B------:R-:W-:Y:S01]  /*2740*/  FMUL R31, R58, R31 ;  /* 0x0000001f3a1f7220 */ /* 0x000fe20000400000 */
[----:B------:R0:W-:Y:S01]  /*2750*/  @P3 STG.E.U8 desc[UR6][R18.64], R43 ;  /* 0x0000002b12003986 */ /* 0x0001e2000c101106 */
[----:B------:R-:W-:-:S02]  /*2760*/  @P3 IMAD.MOV.U32 R58, RZ, RZ, R10 ;  /* 0x000000ffff3a3224 */ /* 0x000fc400078e000a */
[----:B------:R-:W-:Y:S01]  /*2770*/  FMUL R38, R15, R38 ;  /* 0x000000260f267220 */ /* 0x000fe20000400000 */
[----:B------:R-:W-:Y:S01]  /*2780*/  FMNMX R15, RZ, R40, !PT ;  /* 0x00000028ff0f7209 */ /* 0x000fe20007800000 */
[----:B------:R-:W-:Y:S01]  /*2790*/  IMAD.U32 R40, R43, 0x10000, RZ ;  /* 0x000100002b287824 */ /* 0x000fe200078e00ff */
[----:B------:R-:W-:Y:S02]  /*27a0*/  FMNMX R50, RZ, R50, !PT ;  /* 0x00000032ff327209 */ /* 0x000fe40007800000 */
[----:B------:R-:W-:Y:S01]  /*27b0*/  ISETP.GE.U32.AND P2, PT, R30, R7, PT ;  /* 0x000000071e00720c */ /* 0x000fe20003f46070 */
[----:B------:R-:W-:Y:S01]  /*27c0*/  FMUL R46, R15, R46 ;  /* 0x0000002e0f2e7220 */ /* 0x000fe20000400000 */
[----:B------:R-:W-:Y:S01]  /*27d0*/  @P3 IMAD R15, R33, 0x6, RZ ;  /* 0x00000006210f3824 */ /* 0x000fe200078e02ff */
[----:B------:R-:W-:Y:S01]  /*27e0*/  FMNMX R57, |R57|, R56, !PT ;  /* 0x0000003839397209 */ /* 0x000fe20007800200 */
[----:B------:R-:W-:Y:S02]  /*27f0*/  VIADD R30, R5, 0x1d ;  /* 0x0000001d051e7836 */ /* 0x000fe40000000000 */
[----:B0-----:R-:W-:-:S03]  /*2800*/  @P3 IMAD.WIDE.U32 R18, R32, 0x6, R10 ;  /* 0x0000000620123825 */ /* 0x001fc600078e000a */
[----:B------:R-:W-:Y:S02]  /*2810*/  LOP3.LUT R30, R30, 0x1f, RZ, 0xc0, !PT ;  /* 0x0000001f1e1e7812 */ /* 0x000fe400078ec0ff */
[----:B------:R-:W-:-:S04]  /*2820*/  @P3 IADD3 R18, P1, R35, R18, RZ ;  /* 0x0000001223123210 */ /* 0x000fc80007f3e0ff */
[----:B------:R-:W-:Y:S01]  /*2830*/  @P3 IADD3.X R19, R54, R59, R19, P1, !PT ;  /* 0x0000003b36133210 */ /* 0x000fe20000ffe413 */
[-C--:B------:R-:W-:Y:S01]  /*2840*/  FMUL R59, R36, R53.reuse ;  /* 0x00000035243b7220 */ /* 0x080fe20000400000 */
[----:B------:R-:W-:Y:S01]  /*2850*/  FMUL R36, R46, R8 ;  /* 0x000000082e247220 */ /* 0x000fe20000400000 */
[----:B------:R-:W-:Y:S02]  /*2860*/  FMUL R53, R50, R53 ;  /* 0x0000003532357220 */ /* 0x000fe40000400000 */
[----:B------:R-:W-:Y:S01]  /*2870*/  FMUL R52, R59, R52 ;  /* 0x000000343b347220 */ /* 0x000fe20000400000 */
[----:B------:R-:W-:Y:S01]  /*2880*/  @P3 IMAD.MOV.U32 R59, RZ, RZ, R11 ;  /* 0x000000ffff3b3224 */ /* 0x000fe200078e000b */
[----:B------:R-:W-:Y:S01]  /*2890*/  F2FP.SATFINITE.E4M3.F32.PACK_AB_MERGE_C R43, RZ, R36, RZ ;  /* 0x00000024ff2b723e */ /* 0x000fe200048070ff */
[----:B------:R-:W-:-:S03]  /*28a0*/  @P3 IMAD.WIDE.U32 R58, R32, 0x6, R58 ;  /* 0x00000006203a3825 */ /* 0x000fc600078e003a */
[----:B------:R-:W-:-:S04]  /*28b0*/  @P3 IADD3 R58, P1, R23, R58, RZ ;  /* 0x0000003a173a3210 */ /* 0x000fc80007f3e0ff */
[----:B------:R-:W-:Y:S01]  /*28c0*/  @P3 IADD3.X R59, R51, R15, R59, P1, !PT ;  /* 0x0000000f333b3210 */ /* 0x000fe20000ffe43b */
[CC--:B------:R-:W-:Y:S01]  /*28d0*/  FMUL R15, R52.reuse, R8.reuse ;  /* 0x00000008340f7220 */ /* 0x0c0fe20000400000 */
[----:B------:R-:W-:Y:S02]  /*28e0*/  FMNMX R52, |R52|, R57, !PT ;  /* 0x0000003934347209 */ /* 0x000fe40007800200 */
[----:B------:R-:W-:Y:S02]  /*28f0*/  LOP3.LUT R57, R40, 0xff0000, RZ, 0xc0, !PT ;  /* 0x00ff000028397812 */ /* 0x000fe400078ec0ff */
[----:B------:R-:W-:Y:S01]  /*2900*/  F2FP.SATFINITE.E4M3.F32.PACK_AB_MERGE_C R55, RZ, R15, RZ ;  /* 0x0000000fff37723e */ /* 0x000fe200048070ff */
[----:B------:R-:W-:Y:S01]  /*2910*/  FMUL R15, R31, R8 ;  /* 0x000000081f0f7220 */ /* 0x000fe20000400000 */
[----:B------:R-:W-:Y:S02]  /*2920*/  @P3 LEA R40, P5, R32, R10, 0x2 ;  /* 0x0000000a20283211 */ /* 0x000fe400078a10ff */
[----:B------:R-:W-:Y:S01]  /*2930*/  LOP3.LUT R36, R55, 0xffff, RZ, 0xc0, !PT ;  /* 0x0000ffff37247812 */ /* 0x000fe200078ec0ff */
[----:B------:R0:W-:Y:S01]  /*2940*/  @P3 STG.E.U8 desc[UR6][R18.64], R55 ;  /* 0x0000003712003986 */ /* 0x0001e2000c101106 */
[----:B------:R-:W-:-:S02]  /*2950*/  F2FP.SATFINITE.E4M3.F32.PACK_AB_MERGE_C R15, RZ, R15, RZ ;  /* 0x0000000fff0f723e */ /* 0x000fc400048070ff */
[----:B------:R-:W-:Y:S02]  /*2960*/  @P3 LEA.HI.X R50, R32, R11, R33, 0x2, P5 ;  /* 0x0000000b20323211 */ /* 0x000fe400028f1421 */
[----:B0-----:R-:W-:Y:S01]  /*2970*/  @P3 IADD3 R18, P1, R10, R23, RZ ;  /* 0x000000170a123210 */ /* 0x001fe20007f3e0ff */
[----:B------:R-:W-:-:S04]  /*2980*/  FMUL R55, R53, R8 ;  /* 0x0000000835377220 */ /* 0x000fc80000400000 */
[----:B------:R-:W-:Y:S01]  /*2990*/  @P3 IMAD.X R19, R11, 0x1, R51, P1 ;  /* 0x000000010b133824 */ /* 0x000fe200008e0633 */
[C---:B------:R-:W-:Y:S02]  /*29a0*/  ISETP.LT.U32.AND P1, PT, R3.reuse, 0x20, PT ;  /* 0x000000200300780c */ /* 0x040fe40003f21070 */
[----:B------:R-:W-:Y:S02]  /*29b0*/  F2FP.SATFINITE.E4M3.F32.PACK_AB_MERGE_C R55, RZ, R55, RZ ;  /* 0x00000037ff37723e */ /* 0x000fe400048070ff */
[----:B------:R-:W-:Y:S01]  /*29c0*/  ISETP.LT.U32.AND.EX P4, PT, R4, RZ, PT, P1 ;  /* 0x000000ff0400720c */ /* 0x000fe20003f81110 */
[----:B------:R0:W-:Y:S03]  /*29d0*/  @P3 STG.E.U8 desc[UR6][R18.64], R15 ;  /* 0x0000000f12003986 */ /* 0x0001e6000c101106 */
[----:B------:R-:W-:-:S04]  /*29e0*/  SEL R61, R3, 0x20, P4 ;  /* 0x00000020033d7807 */ /* 0x000fc80002000000 */
[----:B------:R-:W-:Y:S02]  /*29f0*/  ISETP.LT.U32.AND P2, PT, R30, R61, !P2 ;  /* 0x0000003d1e00720c */ /* 0x000fe40005741070 */
[----:B------:R-:W-:Y:S01]  /*2a00*/  FMNMX R61, |R31|, R52, !PT ;  /* 0x000000341f3d7209 */ /* 0x000fe20007800200 */
[C---:B------:R-:W-:Y:S01]  /*2a10*/  FMUL R31, R38.reuse, R8 ;  /* 0x00000008261f7220 */ /* 0x040fe20000400000 */
[----:B0-----:R-:W-:Y:S02]  /*2a20*/  IMAD.U32 R19, R43, 0x10000, RZ ;  /* 0x000100002b137824 */ /* 0x001fe400078e00ff */
[----:B------:R-:W-:Y:S01]  /*2a30*/  FMNMX R61, |R38|, R61, !PT ;  /* 0x0000003d263d7209 */ /* 0x000fe20007800200 */
[----:B------:R-:W-:Y:S01]  /*2a40*/  IMAD R18, R36, 0x1000000, R57 ;  /* 0x0100000024127824 */ /* 0x000fe200078e0239 */
[----:B------:R-:W-:Y:S01]  /*2a50*/  F2FP.SATFINITE.E4M3.F32.PACK_AB_MERGE_C R31, RZ, R31, RZ ;  /* 0x0000001fff1f723e */ /* 0x000fe200048070ff */
[----:B------:R-:W-:Y:S01]  /*2a60*/  IMAD.SHL.U32 R57, R37, 0x100, RZ ;  /* 0x0000010025397824 */ /* 0x000fe200078e00ff */
[----:B------:R-:W-:-:S02]  /*2a70*/  LOP3.LUT R36, R19, 0xff0000, RZ, 0xc0, !PT ;  /* 0x00ff000013247812 */ /* 0x000fc400078ec0ff */
[----:B------:R-:W-:Y:S02]  /*2a80*/  LOP3.LUT R19, R55, 0xffff, RZ, 0xc0, !PT ;  /* 0x0000ffff37137812 */ /* 0x000fe400078ec0ff */
[----:B------:R-:W-:Y:S01]  /*2a90*/  LOP3.LUT R57, R18, 0xffff, R57, 0xf8, !PT ;  /* 0x0000ffff12397812 */ /* 0x000fe200078ef839 */
[----:B------:R-:W-:Y:S01]  /*2aa0*/  IMAD.SHL.U32 R18, R31, 0x100, RZ ;  /* 0x000001001f127824 */ /* 0x000fe200078e00ff */
[----:B------:R-:W-:Y:S01]  /*2ab0*/  FMNMX R46, |R46|, R61, !PT ;  /* 0x0000003d2e2e7209 */ /* 0x000fe20007800200 */
[----:B------:R-:W-:Y:S01]  /*2ac0*/  IMAD R19, R19, 0x1000000, R36 ;  /* 0x0100000013137824 */ /* 0x000fe200078e0224 */
[----:B------:R-:W-:-:S04]  /*2ad0*/  @P3 LEA R36, P4, R32, R10, 0x1 ;  /* 0x0000000a20243211 */ /* 0x000fc800078808ff */
[----:B------:R-:W-:Y:S02]  /*2ae0*/  @P3 LEA.HI.X R10, R32, R11, R33, 0x1, P4 ;  /* 0x0000000b200a3211 */ /* 0x000fe400020f0c21 */
[-C--:B------:R-:W-:Y:S02]  /*2af0*/  @P3 IADD3 R36, P4, R36, R23.reuse, RZ ;  /* 0x0000001724243210 */ /* 0x080fe40007f9e0ff */
[----:B------:R-:W-:Y:S02]  /*2b00*/  LOP3.LUT R38, R19, 0xffff, R18, 0xf8, !PT ;  /* 0x0000ffff13267812 */ /* 0x000fe400078ef812 */
[----:B------:R-:W-:Y:S01]  /*2b10*/  @P3 IADD3 R18, P5, R40, R23, RZ ;  /* 0x0000001728123210 */ /* 0x000fe20007fbe0ff */
[--C-:B------:R-:W-:Y:S01]  /*2b20*/  @P3 IMAD.X R37, R10, 0x1, R51.reuse, P4 ;  /* 0x000000010a253824 */ /* 0x100fe200020e0633 */
[----:B------:R-:W-:Y:S02]  /*2b30*/  LOP3.LUT R11, R57, 0xff, R12, 0xf8, !PT ;  /* 0x000000ff390b7812 */ /* 0x000fe400078ef80c */
[----:B------:R-:W-:Y:S01]  /*2b40*/  FMNMX R12, |R53|, R46, !PT ;  /* 0x0000002e350c7209 */ /* 0x000fe20007800200 */
[----:B------:R-:W-:Y:S01]  /*2b50*/  @P3 IMAD.X R19, R50, 0x1, R51, P5 ;  /* 0x0000000132133824 */ /* 0x000fe200028e0633 */
[----:B------:R0:W-:Y:S01]  /*2b60*/  @P3 STG.E.U8 desc[UR6][R36.64], R31 ;  /* 0x0000001f24003986 */ /* 0x0001e2000c101106 */
[----:B------:R-:W-:Y:S01]  /*2b70*/  LEA R53, P4, R32, R16, 0x2 ;  /* 0x0000001020357211 */ /* 0x000fe200078810ff */
[----:B------:R-:W-:Y:S01]  /*2b80*/  IMAD.MOV.U32 R16, RZ, RZ, RZ ;  /* 0x000000ffff107224 */ /* 0x000fe200078e00ff */
[----:B------:R-:W-:Y:S01]  /*2b90*/  LOP3.LUT R10, R38, 0xff, R15, 0xf8, !PT ;  /* 0x000000ff260a7812 */ /* 0x000fe200078ef80f */
[----:B------:R1:W-:Y:S01]  /*2ba0*/  @P3 STG.E.U8 desc[UR6][R18.64], R43 ;  /* 0x0000002b12003986 */ /* 0x0003e2000c101106 */
[----:B------:R-:W-:-:S02]  /*2bb0*/  IMAD.MOV.U32 R15, RZ, RZ, RZ ;  /* 0x000000ffff0f7224 */ /* 0x000fc400078e00ff */
[----:B------:R-:W-:Y:S01]  /*2bc0*/  IMAD.MOV.U32 R38, RZ, RZ, RZ ;  /* 0x000000ffff267224 */ /* 0x000fe200078e00ff */
[----:B------:R2:W-:Y:S01]  /*2bd0*/  @P3 STG.E.U8 desc[UR6][R58.64], R55 ;  /* 0x000000373a003986 */ /* 0x0005e2000c101106 */
[----:B------:R-:W-:Y:S01]  /*2be0*/  LEA R22, P3, R32, R22, 0x3 ;  /* 0x0000001620167211 */ /* 0x000fe200078618ff */
[----:B------:R-:W-:Y:S01]  /*2bf0*/  IMAD.MOV.U32 R46, RZ, RZ, RZ ;  /* 0x000000ffff2e7224 */ /* 0x000fe200078e00ff */
[----:B0-----:R-:W-:Y:S02]  /*2c00*/  IADD3 R36, P5, R30, R53, RZ ;  /* 0x000000351e247210 */ /* 0x001fe40007fbe0ff */
[--C-:B------:R-:W-:Y:S02]  /*2c10*/  LEA.HI.X R50, R32, R20, R33.reuse, 0x3, P3 ;  /* 0x0000001420327211 */ /* 0x100fe400018f1c21 */
[----:B-1----:R-:W-:Y:S02]  /*2c20*/  IADD3 R18, P6, R30, R22, RZ ;  /* 0x000000161e127210 */ /* 0x002fe40007fde0ff */
[----:B------:R-:W-:-:S02]  /*2c30*/  LEA.HI.X R30, R32, R21, R33, 0x2, P4 ;  /* 0x00000015201e7211 */ /* 0x000fc400020f1421 */
[----:B------:R-:W-:Y:S02]  /*2c40*/  CS2R R20, SRZ ;  /* 0x0000000000147805 */ /* 0x000fe4000001ff00 */
[----:B------:R-:W-:Y:S01]  /*2c50*/  IADD3 R52, P3, R13, R22, RZ ;  /* 0x000000160d347210 */ /* 0x000fe20007f7e0ff */
[----:B------:R-:W-:Y:S02]  /*2c60*/  IMAD.MOV.U32 R22, RZ, RZ, RZ ;  /* 0x000000ffff167224 */ /* 0x000fe400078e00ff */
[----:B------:R-:W-:Y:S02]  /*2c70*/  IMAD.X R19, RZ, RZ, R50, P6 ;  /* 0x000000ffff137224 */ /* 0x000fe400030e0632 */
[----:B------:R-:W-:Y:S01]  /*2c80*/  IMAD.X R37, RZ, RZ, R30, P5 ;  /* 0x000000ffff257224 */ /* 0x000fe200028e061e */
[----:B--2---:R-:W-:Y:S07]  /*2c90*/  @!P2 BRA `(.L_x_6581) ;  /* 0x000000000054a947 */ /* 0x004fee0003800000 */
        /* <DEDUP_REMOVED lines=8> */
[----:B------:R-:W-:Y:S01]  /*2d20*/  LEA R38, P6, R27, R38, 0x5 ;  /* 0x000000261b267211 */ /* 0x000fe200078c28ff */
        /* <DEDUP_REMOVED lines=12> */
.L_x_6581:
[----:B------:R-:W-:Y:S05]  /*2df0*/  BSYNC B0 ;  /* 0x0000000000007941 */ /* 0x000fea0003800000 */
.L_x_6580:
        /* <DEDUP_REMOVED lines=18> */
[C---:B------:R-:W-:Y:S02]  /*2f20*/  LEA R56, P4, R31.reuse, UR4, 0x2 ;  /* 0x000000041f387c11 */ /* 0x040fe4000f8810ff */
[C---:B------:R-:W-:Y:S02]  /*2f30*/  LEA R30, P5, R20.reuse, UR4, 0x2 ;  /* 0x00000004141e7c11 */ /* 0x040fe4000f8a10ff */
[----:B------:R-:W-:Y:S02]  /*2f40*/  LEA.HI.X R57, R31, UR5, R22, 0x2, P4 ;  /* 0x000000051f397c11 */ /* 0x000fe4000a0f1416 */
[----:B------:R-:W-:Y:S01]  /*2f50*/  LEA.HI.X R31, R20, UR5, R43, 0x2, P5 ;  /* 0x00000005141f7c11 */ /* 0x000fe2000a8f142b */
[----:B------:R1:W5:Y:S04]  /*2f60*/  LDG.E R22, desc[UR6][R58.64] ;  /* 0x000000063a167981 */ /* 0x000368000c1e1900 */
[----:B------:R1:W5:Y:S04]  /*2f70*/  LDG.E R20, desc[UR6][R56.64] ;  /* 0x0000000638147981 */ /* 0x000368000c1e1900 */
[----:B------:R1:W5:Y:S02]  /*2f80*/  LDG.E R46, desc[UR6][R30.64] ;  /* 0x000000061e2e7981 */ /* 0x000364000c1e1900 */
.L_x_6583:
[----:B------:R-:W-:Y:S05]  /*2f90*/  BSYNC B0 ;  /* 0x0000000000007941 */ /* 0x000fea0003800000 */
.L_x_6582:
[----:B------:R-:W-:Y:S01]  /*2fa0*/  BSSY B0, `(.L_x_6584) ;  /* 0x000001f000007945 */ /* 0x000fe20003800000 */
[----:B------:R-:W-:Y:S02]  /*2fb0*/  IMAD.MOV.U32 R43, RZ, RZ, RZ ;  /* 0x000000ffff2b7224 */ /* 0x000fe400078e00ff */
[----:B01----:R-:W-:Y:S01]  /*2fc0*/  IMAD.MOV.U32 R56, RZ, RZ, RZ ;  /* 0x000000ffff387224 */ /* 0x003fe200078e00ff */
        /* <DEDUP_REMOVED lines=14> */
[----:B------:R-:W-:Y:S01]  /*30b0*/  IMAD.WIDE.U32 R30, R32, 0xc, R30 ;  /* 0x0000000c201e7825 */ /* 0x000fe200078e001e */
[----:B------:R0:W5:Y:S03]  /*30c0*/  LDG.E R56, desc[UR6][R56.64] ;  /* 0x0000000638387981 */ /* 0x000166000c1e1900 */
[----:B------:R-:W-:Y:S01]  /*30d0*/  IMAD.IADD R60, R43, 0x1, R31 ;  /* 0x000000012b3c7824 */ /* 0x000fe200078e021f */
[----:B------:R-:W-:-:S02]  /*30e0*/  IADD3 R21, P5, R21, R30, RZ ;  /* 0x0000001e15157210 */ /* 0x000fc40007fbe0ff */
[C---:B------:R-:W-:Y:S02]  /*30f0*/  LEA.HI.X R43, R27.reuse, R33, R26, 0x5, P4 ;  /* 0x000000211b2b7211 */ /* 0x040fe400020f2c1a */
        /* <DEDUP_REMOVED lines=9> */
.L_x_6585:
[----:B------:R-:W-:Y:S05]  /*3190*/  BSYNC B0 ;  /* 0x0000000000007941 */ /* 0x000fea0003800000 */
.L_x_6584:
[----:B------:R-:W-:Y:S01]  /*31a0*/  BSSY B0, `(.L_x_6586) ;  /* 0x000001e000007945 */ /* 0x000fe20003800000 */
[----:B0-----:R-:W-:Y:S01]  /*31b0*/  CS2R R30, SRZ ;  /* 0x00000000001e7805 */ /* 0x001fe2000001ff00 */
[----:B------:R-:W-:Y:S02]  /*31c0*/  IMAD.MOV.U32 R40, RZ, RZ, RZ ;  /* 0x000000ffff287224 */ /* 0x000fe400078e00ff */
[----:B------:R-:W-:Y:S01]  /*31d0*/  IMAD.X R53, RZ, RZ, R50, P3 ;  /* 0x000000ffff357224 */ /* 0x000fe200018e0632 */
[----:B------:R-:W-:Y:S06]  /*31e0*/  @!P2 BRA `(.L_x_6587) ;  /* 0x000000000064a947 */ /* 0x000fec0003800000 */
[----:B------:R-:W-:Y:S01]  /*31f0*/  IMAD R31, R33, 0x7, RZ ;  /* 0x00000007211f7824 */ /* 0x000fe200078e02ff */
[----:B------:R-:W-:Y:S01]  /*3200*/  ULDC.64 UR4, c[0x0][0x210] ;  /* 0x0000840000047ab9 */ /* 0x000fe20000000a00 */
[----:B------:R-:W-:Y:S01]  /*3210*/  IMAD.WIDE.U32 R36, R32, 0x7, R36 ;  /* 0x0000000720247825 */ /* 0x000fe200078e0024 */
[----:B------:R-:W-:-:S03]  /*3220*/  LEA R57, P5, R27, R32, 0x5 ;  /* 0x000000201b397211 */ /* 0x000fc600078a28ff */
[----:B------:R-:W-:Y:S01]  /*3230*/  IMAD.IADD R31, R31, 0x1, R37 ;  /* 0x000000011f1f7824 */ /* 0x000fe200078e0225 */
[C---:B------:R-:W-:Y:S01]  /*3240*/  LEA R30, P3, R36.reuse, UR4, 0x2 ;  /* 0x00000004241e7c11 */ /* 0x040fe2000f8610ff */
[----:B------:R-:W-:Y:S02]  /*3250*/  IMAD.MOV.U32 R37, RZ, RZ, R19 ;  /* 0x000000ffff257224 */ /* 0x000fe400078e0013 */
[----:B------:R-:W-:Y:S01]  /*3260*/  IMAD R55, R33, 0xe, RZ ;  /* 0x0000000e21377824 */ /* 0x000fe200078e02ff */
[----:B------:R-:W-:Y:S01]  /*3270*/  LEA.HI.X R31, R36, UR5, R31, 0x2, P3 ;  /* 0x00000005241f7c11 */ /* 0x000fe200098f141f */
[----:B------:R-:W-:Y:S01]  /*3280*/  IMAD.MOV.U32 R36, RZ, RZ, R18 ;  /* 0x000000ffff247224 */ /* 0x000fe200078e0012 */
[----:B------:R-:W-:-:S03]  /*3290*/  ULDC.64 UR4, c[0x0][0x218] ;  /* 0x0000860000047ab9 */ /* 0x000fc60000000a00 */
[----:B------:R-:W-:Y:S01]  /*32a0*/  IMAD.WIDE.U32 R36, R32, 0xe, R36 ;  /* 0x0000000e20247825 */ /* 0x000fe200078e0024 */
[----:B------:R0:W5:Y:S03]  /*32b0*/  LDG.E R31, desc[UR6][R30.64] ;  /* 0x000000061e1f7981 */ /* 0x000166000c1e1900 */
[----:B------:R-:W-:Y:S01]  /*32c0*/  IMAD.IADD R55, R55, 0x1, R37 ;  /* 0x0000000137377824 */ /* 0x000fe200078e0225 */
[-C--:B------:R-:W-:Y:S02]  /*32d0*/  IADD3 R40, P4, R57, R36.reuse, RZ ;  /* 0x0000002439287210 */ /* 0x080fe40007f9e0ff */
[C---:B------:R-:W-:Y:S02]  /*32e0*/  LEA R37, P3, R27.reuse, R36, 0x5 ;  /* 0x000000241b257211 */ /* 0x040fe400078628ff */
[C-C-:B------:R-:W-:Y:S02]  /*32f0*/  LEA.HI.X R36, R27.reuse, R33, R26.reuse, 0x5, P5 ;  /* 0x000000211b247211 */ /* 0x140fe400028f2c1a */
[----:B------:R-:W-:-:S03]  /*3300*/  LEA.HI.X R50, R27, R55, R26, 0x5, P3 ;  /* 0x000000371b327211 */ /* 0x000fc600018f2c1a */
[----:B------:R-:W-:Y:S01]  /*3310*/  IMAD.X R27, R55, 0x1, R36, P4 ;  /* 0x00000001371b7824 */ /* 0x000fe200020e0624 */
[C---:B------:R-:W-:Y:S02]  /*3320*/  LEA R36, P3, R37.reuse, UR4, 0x2 ;  /* 0x0000000425247c11 */ /* 0x040fe4000f8610ff */
[C---:B------:R-:W-:Y:S02]  /*3330*/  LEA R26, P4, R40.reuse, UR4, 0x2 ;  /* 0x00000004281a7c11 */ /* 0x040fe4000f8810ff */
[----:B------:R-:W-:Y:S02]  /*3340*/  LEA.HI.X R37, R37, UR5, R50, 0x2, P3 ;  /* 0x0000000525257c11 */ /* 0x000fe400098f1432 */
[----:B------:R-:W-:-:S03]  /*3350*/  LEA.HI.X R27, R40, UR5, R27, 0x2, P4 ;  /* 0x00000005281b7c11 */ /* 0x000fc6000a0f141b */
[----:B------:R0:W5:Y:S04]  /*3360*/  LDG.E R30, desc[UR6][R36.64] ;  /* 0x00000006241e7981 */ /* 0x000168000c1e1900 */
[----:B------:R0:W5:Y:S02]  /*3370*/  LDG.E R40, desc[UR6][R26.64] ;  /* 0x000000061a287981 */ /* 0x000164000c1e1900 */
.L_x_6587:
[----:B------:R-:W-:Y:S05]  /*3380*/  BSYNC B0 ;  /* 0x0000000000007941 */ /* 0x000fea0003800000 */
.L_x_6586:
[C-C-:B0-----:R-:W-:Y:S01]  /*3390*/  @P0 IMAD.WIDE.U32 R36, R32.reuse, 0x6, R52.reuse ;  /* 0x0000000620240825 */ /* 0x141fe200078e0034 */
[----:B-----5:R-:W-:Y:S01]  /*33a0*/  FMNMX R58, RZ, R48, !PT ;  /* 0x00000030ff3a7209 */ /* 0x020fe20007800000 */
[----:B------:R-:W0:Y:S01]  /*33b0*/  S2UR UR5, SR_CgaCtaId ;  /* 0x00000000000579c3 */ /* 0x000e220000008800 */
[----:B------:R-:W-:Y:S01]  /*33c0*/  FMNMX R57, RZ, R44, !PT ;  /* 0x0000002cff397209 */ /* 0x000fe20007800000 */
[----:B------:R-:W-:Y:S01]  /*33d0*/  @P0 IMAD.MOV.U32 R26, RZ, RZ, R52 ;  /* 0x000000ffff1a0224 */ /* 0x000fe200078e0034 */
[----:B------:R-:W-:Y:S01]  /*33e0*/  @P0 IADD3 R36, P3, R35, R36, RZ ;  /* 0x0000002423240210 */ /* 0x000fe20007f7e0ff */
[----:B------:R-:W-:Y:S01]  /*33f0*/  @P0 IMAD.MOV.U32 R27, RZ, RZ, R53 ;  /* 0x000000ffff1b0224 */ /* 0x000fe200078e0035 */
[----:B------:R-:W-:Y:S01]  /*3400*/  FMNMX R60, RZ, R29, !PT ;  /* 0x0000001dff3c7209 */ /* 0x000fe20007800000 */
[C---:B------:R-:W-:Y:S01]  /*3410*/  @P0 IMAD R55, R33.reuse, 0x6, RZ ;  /* 0x0000000621370824 */ /* 0x040fe200078e02ff */
[----:B------:R-:W-:Y:S01]  /*3420*/  FMNMX R59, RZ, R20, !PT ;  /* 0x00000014ff3b7209 */ /* 0x000fe20007800000 */
[----:B------:R-:W-:Y:S01]  /*3430*/  @P0 IMAD.WIDE.U32 R26, R32, 0x6, R26 ;  /* 0x00000006201a0825 */ /* 0x000fe200078e001a */
[----:B------:R-:W-:Y:S01]  /*3440*/  UMOV UR4, 0x400 ;  /* 0x0000040000047882 */ /* 0x000fe20000000000 */
[----:B------:R-:W-:Y:S01]  /*3450*/  ISETP.LT.U32.AND.EX P1, PT, R4, RZ, PT, P1 ;  /* 0x000000ff0400720c */ /* 0x000fe20003f21110 */
[----:B------:R-:W-:Y:S01]  /*3460*/  UIADD3 UR4, UR4, 0x20, URZ ;  /* 0x0000002004047890 */ /* 0x000fe2000fffe03f */
[----:B------:R-:W-:Y:S01]  /*3470*/  @P0 IADD3.X R37, R54, R55, R37, P3, !PT ;  /* 0x0000003736250210 */ /* 0x000fe20001ffe425 */
[----:B------:R-:W-:Y:S01]  /*3480*/  @P0 IMAD R50, R33, 0x6, RZ ;  /* 0x0000000621320824 */ /* 0x000fe200078e02ff */
[----:B------:R-:W-:Y:S01]  /*3490*/  @P0 IADD3 R26, P3, R23, R26, RZ ;  /* 0x0000001a171a0210 */ /* 0x000fe20007f7e0ff */
[----:B------:R-:W-:Y:S01]  /*34a0*/  BSSY B0, `(.L_x_6588) ;  /* 0x000013f000007945 */ /* 0x000fe20003800000 */
[----:B------:R-:W-:-:S02]  /*34b0*/  FSET.BF.GT.AND R55, R44, RZ, PT ;  /* 0x000000ff2c37720a */ /* 0x000fc40003804000 */
[----:B------:R-:W-:Y:S02]  /*34c0*/  @P0 IADD3.X R27, R51, R50, R27, P3, !PT ;  /* 0x00000032331b0210 */ /* 0x000fe40001ffe41b */
[----:B------:R-:W-:Y:S01]  /*34d0*/  FSET.BF.GT.AND R50, R48, RZ, PT ;  /* 0x000000ff3032720a */ /* 0x000fe20003804000 */
[-C--:B------:R-:W-:Y:S01]  /*34e0*/  FMUL R44, R55, R42.reuse ;  /* 0x0000002a372c7220 */ /* 0x080fe20000400000 */
[----:B------:R-:W-:Y:S01]  /*34f0*/  FMUL R42, R57, R42 ;  /* 0x0000002a392a7220 */ /* 0x000fe20000400000 */
[----:B------:R-:W-:Y:S01]  /*3500*/  FSET.BF.GT.AND R57, R20, RZ, PT ;  /* 0x000000ff1439720a */ /* 0x000fe20003804000 */
[----:B0-----:R-:W-:Y:S01]  /*3510*/  ULEA UR4, UR5, UR4, 0x18 ;  /* 0x0000000405047291 */ /* 0x001fe2000f8ec03f */
[-C--:B------:R-:W-:Y:S01]  /*3520*/  FMUL R48, R50, R47.reuse ;  /* 0x0000002f32307220 */ /* 0x080fe20000400000 */
[----:B------:R-:W-:Y:S01]  /*3530*/  FSET.BF.GT.AND R50, R28, RZ, PT ;  /* 0x000000ff1c32720a */ /* 0x000fe20003804000 */
[----:B------:R-:W-:Y:S01]  /*3540*/  FMUL R47, R58, R47 ;  /* 0x0000002f3a2f7220 */ /* 0x000fe20000400000 */
[----:B------:R-:W-:Y:S01]  /*3550*/  FMNMX R28, RZ, R28, !PT ;  /* 0x0000001cff1c7209 */ /* 0x000fe20007800000 */
[----:B------:R-:W-:Y:S01]  /*3560*/  FMUL R44, R44, R41 ;  /* 0x000000292c2c7220 */ /* 0x000fe20000400000 */
[----:B------:R-:W-:Y:S01]  /*3570*/  FSET.BF.GT.AND R58, R29, RZ, PT ;  /* 0x000000ff1d3a720a */ /* 0x000fe20003804000 */
[-C--:B------:R-:W-:Y:S01]  /*3580*/  FMUL R50, R50, R17.reuse ;  /* 0x0000001132327220 */ /* 0x080fe20000400000 */
[----:B------:R-:W-:Y:S01]  /*3590*/  FSET.BF.GT.AND R29, R15, RZ, PT ;  /* 0x000000ff0f1d720a */ /* 0x000fe20003804000 */
[----:B------:R-:W-:Y:S01]  /*35a0*/  FMUL R17, R28, R17 ;  /* 0x000000111c117220 */ /* 0x000fe20000400000 */
[----:B------:R-:W-:Y:S01]  /*35b0*/  FMNMX R15, RZ, R15, !PT ;  /* 0x0000000fff0f7209 */ /* 0x000fe20007800000 */
[----:B------:R-:W-:Y:S01]  /*35c0*/  FMUL R55, R58, R45 ;  /* 0x0000002d3a377220 */ /* 0x000fe20000400000 */
[C---:B------:R-:W-:Y:S01]  /*35d0*/  LEA R28, P3, R32.reuse, R18, 0x3 ;  /* 0x00000012201c7211 */ /* 0x040fe200078618ff */
[----:B------:R-:W-:Y:S01]  /*35e0*/  FMUL R20, R29, R38 ;  /* 0x000000261d147220 */ /* 0x000fe20000400000 */
[----:B------:R-:W-:Y:S01]  /*35f0*/  FMNMX R18, RZ, R30, !PT ;  /* 0x0000001eff127209 */ /* 0x000fe20007800000 */
[----:B------:R-:W-:Y:S01]  /*3600*/  FMUL R38, R15, R38 ;  /* 0x000000260f267220 */ /* 0x000fe20000400000 */
[-C--:B------:R-:W-:Y:S01]  /*3610*/  FMUL R15, R57, R22.reuse ;  /* 0x00000016390f7220 */ /* 0x080fe20000400000 */
[C---:B------:R-:W-:Y:S01]  /*3620*/  LEA.HI.X R29, R32.reuse, R19, R33, 0x3, P3 ;  /* 0x00000013201d7211 */ /* 0x040fe200018f1c21 */
[----:B------:R-:W-:Y:S01]  /*3630*/  FMUL R22, R59, R22 ;  /* 0x000000163b167220 */ /* 0x000fe20000400000 */
[----:B------:R-:W-:Y:S01]  /*3640*/  FSET.BF.GT.AND R57, R21, RZ, PT ;  /* 0x000000ff1539720a */ /* 0x000fe20003804000 */
[----:B------:R-:W-:Y:S01]  /*3650*/  @P2 IMAD R19, R33, 0x6, RZ ;  /* 0x0000000621132824 */ /* 0x000fe200078e02ff */
[----:B------:R-:W-:Y:S01]  /*3660*/  FMNMX R21, RZ, R21, !PT ;  /* 0x00000015ff157209 */ /* 0x000fe20007800000 */
[----:B------:R-:W-:-:S04]  /*3670*/  @P2 IMAD.WIDE.U32 R58, R32, 0x6, R28 ;  /* 0x00000006203a2825 */ /* 0x000fc800078e001c */
[----:B------:R-:W-:Y:S01]  /*3680*/  FMUL R18, R18, R31 ;  /* 0x0000001f12127220 */ /* 0x000fe20000400000 */
[----:B------:R-:W-:Y:S01]  /*3690*/  FMUL R57, R57, R56 ;  /* 0x0000003839397220 */ /* 0x000fe20000400000 */
[----:B------:R-:W-:Y:S01]  /*36a0*/  FMUL R41, R44, R8 ;  /* 0x000000082c297220 */ /* 0x000fe20000400000 */
[----:B------:R-:W-:Y:S01]  /*36b0*/  FMUL R21, R21, R56 ;  /* 0x0000003815157220 */ /* 0x000fe20000400000 */
[----:B------:R-:W-:Y:S01]  /*36c0*/  FSET.BF.GT.AND R56, R30, RZ, PT ;  /* 0x000000ff1e38720a */ /* 0x000fe20003804000 */
[----:B------:R-:W-:Y:S01]  /*36d0*/  FMUL R39, R48, R39 ;  /* 0x0000002730277220 */ /* 0x000fe20000400000 */
[----:B------:R-:W-:Y:S01]  /*36e0*/  @P2 IADD3 R30, P3, R35, R58, RZ ;  /* 0x0000003a231e2210 */ /* 0x000fe20007f7e0ff */
[----:B------:R-:W-:Y:S01]  /*36f0*/  FMUL R34, R50, R34 ;  /* 0x0000002232227220 */ /* 0x000fe20000400000 */
[----:B------:R-:W-:Y:S01]  /*3700*/  F2FP.SATFINITE.E4M3.F32.PACK_AB_MERGE_C R41, RZ, R41, RZ ;  /* 0x00000029ff29723e */ /* 0x000fe200048070ff */
[----:B------:R-:W-:Y:S01]  /*3710*/  FMUL R56, R56, R31 ;  /* 0x0000001f38387220 */ /* 0x000fe20000400000 */
[----:B------:R-:W-:Y:S01]  /*3720*/  @P2 IADD3.X R31, R54, R19, R59, P3, !PT ;  /* 0x00000013361f2210 */ /* 0x000fe20001ffe43b */
[----:B------:R-:W-:Y:S01]  /*3730*/  FMUL R49, R55, R49 ;  /* 0x0000003137317220 */ /* 0x000fe20000400000 */
[----:B------:R-:W-:Y:S01]  /*3740*/  @P0 IADD3 R58, P3, R52, R35, RZ ;  /* 0x00000023343a0210 */ /* 0x000fe20007f7e0ff */
[----:B------:R-:W-:Y:S01]  /*3750*/  FMUL R40, R56, R40 ;  /* 0x0000002838287220 */ /* 0x000fe20000400000 */
[----:B------:R-:W-:Y:S01]  /*3760*/  FMNMX R44, R12, |R44|, !PT ;  /* 0x4000002c0c2c7209 */ /* 0x000fe20007800000 */
[----:B------:R-:W-:Y:S01]  /*3770*/  FMUL R43, R57, R43 ;  /* 0x0000002b392b7220 */ /* 0x000fe20000400000 */
[CC--:B------:R-:W-:Y:S01]  /*3780*/  @P0 LEA R56, P4, R32.reuse, R52.reuse, 0x2 ;  /* 0x0000003420380211 */ /* 0x0c0fe200078810ff */
[--C-:B------:R-:W-:Y:S01]  /*3790*/  @P0 IMAD.X R59, R53, 0x1, R54.reuse, P3 ;  /* 0x00000001353b0824 */ /* 0x100fe200018e0636 */
[C---:B------:R-:W-:Y:S01]  /*37a0*/  @P0 LEA R12, P3, R32.reuse, R52, 0x1 ;  /* 0x00000034200c0211 */ /* 0x040fe200078608ff */
[----:B------:R-:W-:Y:S01]  /*37b0*/  FMUL R46, R15, R46 ;  /* 0x0000002e0f2e7220 */ /* 0x000fe20000400000 */
[C---:B------:R-:W-:Y:S01]  /*37c0*/  FMNMX R57, |R39|.reuse, R44, !PT ;  /* 0x0000002c27397209 */ /* 0x040fe20007800200 */
[-C--:B------:R-:W-:Y:S01]  /*37d0*/  FMUL R39, R39, R8.reuse ;  /* 0x0000000827277220 */ /* 0x080fe20000400000 */
[----:B------:R0:W-:Y:S01]  /*37e0*/  @P0 STG.E.U8 desc[UR6][R58.64], R41 ;  /* 0x000000293a000986 */ /* 0x0001e2000c101106 */
[-CC-:B------:R-:W-:Y:S01]  /*37f0*/  @P0 LEA.HI.X R55, R32, R53.reuse, R33.reuse, 0x1, P3 ;  /* 0x0000003520370211 */ /* 0x180fe200018f0c21 */
[----:B------:R-:W-:Y:S01]  /*3800*/  FMUL R48, R34, R8 ;  /* 0x0000000822307220 */ /* 0x000fe20000400000 */
[----:B------:R-:W-:Y:S01]  /*3810*/  @P0 LEA.HI.X R15, R32, R53, R33, 0x2, P4 ;  /* 0x00000035200f0211 */ /* 0x000fe200020f1421 */
[----:B------:R-:W-:Y:S01]  /*3820*/  FMUL R45, R60, R45 ;  /* 0x0000002d3c2d7220 */ /* 0x000fe20000400000 */
[----:B------:R-:W-:Y:S01]  /*3830*/  @P0 IADD3 R56, P4, R56, R35, RZ ;  /* 0x0000002338380210 */ /* 0x000fe20007f9e0ff */
[----:B------:R-:W-:Y:S01]  /*3840*/  FMUL R19, R20, R16 ;  /* 0x0000001014137220 */ /* 0x000fe20000400000 */
[----:B------:R-:W-:Y:S01]  /*3850*/  FMNMX R50, |R34|, R57, !PT ;  /* 0x0000003922327209 */ /* 0x000fe20007800200 */
[----:B------:R-:W-:Y:S01]  /*3860*/  FMUL R16, R42, R8 ;  /* 0x000000082a107220 */ /* 0x000fe20000400000 */
[----:B------:R-:W-:Y:S01]  /*3870*/  F2FP.SATFINITE.E4M3.F32.PACK_AB_MERGE_C R39, RZ, R39, RZ ;  /* 0x00000027ff27723e */ /* 0x000fe200048070ff */
[----:B------:R-:W-:Y:S01]  /*3880*/  @P0 IMAD.X R57, R15, 0x1, R54, P4 ;  /* 0x000000010f390824 */ /* 0x000fe200020e0636 */
[----:B------:R-:W-:Y:S01]  /*3890*/  F2FP.SATFINITE.E4M3.F32.PACK_AB_MERGE_C R48, RZ, R48, RZ ;  /* 0x00000030ff30723e */ /* 0x000fe200048070ff */
[-C--:B------:R-:W-:Y:S01]  /*38a0*/  FMUL R15, R47, R8.reuse ;  /* 0x000000082f0f7220 */ /* 0x080fe20000400000 */
[----:B0-----:R-:W-:Y:S01]  /*38b0*/  @P0 IADD3 R58, P3, R12, R35, RZ ;  /* 0x000000230c3a0210 */ /* 0x001fe20007f7e0ff */
[----:B------:R-:W-:Y:S01]  /*38c0*/  FMUL R12, R49, R8 ;  /* 0x00000008310c7220 */ /* 0x000fe20000400000 */
[----:B------:R-:W-:-:S02]  /*38d0*/  @P0 LEA R60, P4, R32, R52, 0x2 ;  /* 0x00000034203c0211 */ /* 0x000fc400078810ff */
[----:B------:R-:W-:Y:S01]  /*38e0*/  F2FP.SATFINITE.E4M3.F32.PACK_AB_MERGE_C R16, RZ, R16, RZ ;  /* 0x00000010ff10723e */ /* 0x000fe200048070ff */
[----:B------:R-:W-:Y:S01]  /*38f0*/  @P0 IMAD.X R59, R55, 0x1, R54, P3 ;  /* 0x00000001373b0824 */ /* 0x000fe200018e0636 */
[C---:B------:R-:W-:Y:S02]  /*3900*/  @P0 LEA R34, P3, R32.reuse, R52, 0x1 ;  /* 0x0000003420220211 */ /* 0x040fe400078608ff */
[CCC-:B------:R-:W-:Y:S02]  /*3910*/  @P0 LEA.HI.X R20, R32.reuse, R53.reuse, R33.reuse, 0x2, P4 ;  /* 0x0000003520140211 */ /* 0x1c0fe400020f1421 */
[----:B------:R0:W-:Y:S01]  /*3920*/  @P0 STG.E.U8 desc[UR6][R58.64], R39 ;  /* 0x000000273a000986 */ /* 0x0001e2000c101106 */
[----:B------:R-:W-:Y:S02]  /*3930*/  @P0 LEA.HI.X R44, R32, R53, R33, 0x1, P3 ;  /* 0x00000035202c0211 */ /* 0x000fe400018f0c21 */
[----:B------:R-:W-:Y:S01]  /*3940*/  F2FP.SATFINITE.E4M3.F32.PACK_AB_MERGE_C R12, RZ, R12, RZ ;  /* 0x0000000cff0c723e */ /* 0x000fe200048070ff */
[----:B------:R1:W-:Y:S01]  /*3950*/  @P0 STG.E.U8 desc[UR6][R56.64], R48 ;  /* 0x0000003038000986 */ /* 0x0003e2000c101106 */
[----:B------:R-:W-:-:S03]  /*3960*/  F2FP.SATFINITE.E4M3.F32.PACK_AB_MERGE_C R15, RZ, R15, RZ ;  /* 0x0000000fff0f723e */ /* 0x000fc600048070ff */
[----:B------:R2:W-:Y:S01]  /*3970*/  @P0 STG.E.U8 desc[UR6][R36.64], R12 ;  /* 0x0000000c24000986 */ /* 0x0005e2000c101106 */
[----:B0-----:R-:W-:Y:S02]  /*3980*/  @P2 IMAD.MOV.U32 R58, RZ, RZ, R28 ;  /* 0x000000ffff3a2224 */ /* 0x001fe400078e001c */
[----:B------:R-:W-:Y:S01]  /*3990*/  @P2 IMAD.MOV.U32 R59, RZ, RZ, R29 ;  /* 0x000000ffff3b2224 */ /* 0x000fe200078e001d */
[-C--:B-1----:R-:W-:Y:S01]  /*39a0*/  @P0 IADD3 R56, P3, R52, R23.reuse, RZ ;  /* 0x0000001734380210 */ /* 0x082fe20007f7e0ff */
[----:B------:R-:W-:Y:S01]  /*39b0*/  IMAD.U32 R48, R48, 0x10000, RZ ;  /* 0x0001000030307824 */ /* 0x000fe200078e00ff */
[-C--:B------:R-:W-:Y:S01]  /*39c0*/  @P0 IADD3 R52, P4, R34, R23.reuse, RZ ;  /* 0x0000001722340210 */ /* 0x080fe20007f9e0ff */
[----:B------:R-:W-:Y:S01]  /*39d0*/  @P2 IMAD.WIDE.U32 R58, R32, 0x6, R58 ;  /* 0x00000006203a2825 */ /* 0x000fe200078e003a */
[----:B--2---:R-:W-:Y:S02]  /*39e0*/  @P0 IADD3 R36, P5, R60, R23, RZ ;  /* 0x000000173c240210 */ /* 0x004fe40007fbe0ff */
[----:B------:R-:W-:Y:S01]  /*39f0*/  LOP3.LUT R12, R12, 0xffff, RZ, 0xc0, !PT ;  /* 0x0000ffff0c0c7812 */ /* 0x000fe200078ec0ff */
[--C-:B------:R-:W-:Y:S01]  /*3a00*/  @P0 IMAD.X R57, R53, 0x1, R51.reuse, P3 ;  /* 0x0000000135390824 */ /* 0x100fe200018e0633 */
[----:B------:R-:W-:Y:S01]  /*3a10*/  @P2 LEA R34, P3, R32, R28, 0x1 ;  /* 0x0000001c20222211 */ /* 0x000fe200078608ff */
[----:B------:R-:W-:-:S02]  /*3a20*/  @P0 IMAD.X R53, R44, 0x1, R51, P4 ;  /* 0x000000012c350824 */ /* 0x000fc400020e0633 */
[----:B------:R-:W-:Y:S01]  /*3a30*/  FMUL R44, R17, R8 ;  /* 0x00000008112c7220 */ /* 0x000fe20000400000 */
[----:B------:R-:W-:Y:S01]  /*3a40*/  @P0 IMAD.X R37, R20, 0x1, R51, P5 ;  /* 0x0000000114250824 */ /* 0x000fe200028e0633 */
[----:B------:R0:W-:Y:S01]  /*3a50*/  @P0 STG.E.U8 desc[UR6][R56.64], R16 ;  /* 0x0000001038000986 */ /* 0x0001e2000c101106 */
[C---:B------:R-:W-:Y:S01]  /*3a60*/  @P2 LEA R20, P5, R32.reuse, R28, 0x1 ;  /* 0x0000001c20142211 */ /* 0x040fe200078a08ff */
[----:B------:R-:W-:Y:S01]  /*3a70*/  IMAD.SHL.U32 R39, R39, 0x100, RZ ;  /* 0x0000010027277824 */ /* 0x000fe200078e00ff */
[----:B------:R-:W-:Y:S01]  /*3a80*/  F2FP.SATFINITE.E4M3.F32.PACK_AB_MERGE_C R44, RZ, R44, RZ ;  /* 0x0000002cff2c723e */ /* 0x000fe200048070ff */
[----:B------:R1:W-:Y:S04]  /*3a90*/  @P0 STG.E.U8 desc[UR6][R52.64], R15 ;  /* 0x0000000f34000986 */ /* 0x0003e8000c101106 */
[----:B------:R2:W-:Y:S01]  /*3aa0*/  @P0 STG.E.U8 desc[UR6][R36.64], R44 ;  /* 0x0000002c24000986 */ /* 0x0005e2000c101106 */
[----:B0-----:R-:W0:Y:S01]  /*3ab0*/  S2R R57, SR_TID.X ;  /* 0x0000000000397919 */ /* 0x001e220000002100 */
[CCC-:B-1----:R-:W-:Y:S01]  /*3ac0*/  @P2 LEA.HI.X R52, R32.reuse, R29.reuse, R33.reuse, 0x1, P5 ;  /* 0x0000001d20342211 */ /* 0x1c2fe200028f0c21 */
[----:B------:R-:W-:Y:S01]  /*3ad0*/  IMAD.SHL.U32 R15, R15, 0x100, RZ ;  /* 0x000001000f0f7824 */ /* 0x000fe200078e00ff */
[----:B--2---:R-:W-:Y:S01]  /*3ae0*/  @P2 LEA.HI.X R37, R32, R29, R33, 0x1, P3 ;  /* 0x0000001d20252211 */ /* 0x004fe200018f0c21 */
[----:B------:R-:W-:Y:S01]  /*3af0*/  IMAD.U32 R44, R44, 0x10000, RZ ;  /* 0x000100002c2c7824 */ /* 0x000fe200078e00ff */
[----:B------:R-:W-:-:S02]  /*3b00*/  @P2 LEA R36, P4, R32, R28, 0x2 ;  /* 0x0000001c20242211 */ /* 0x000fc400078810ff */
[C---:B------:R-:W-:Y:S02]  /*3b10*/  @P2 LEA R53, P3, R32.reuse, R28, 0x2 ;  /* 0x0000001c20352211 */ /* 0x040fe400078610ff */
[CCC-:B------:R-:W-:Y:S02]  /*3b20*/  @P2 LEA.HI.X R55, R32.reuse, R29.reuse, R33.reuse, 0x2, P4 ;  /* 0x0000001d20372211 */ /* 0x1c0fe400020f1421 */
[----:B------:R-:W-:Y:S01]  /*3b30*/  @P2 LEA.HI.X R56, R32, R29, R33, 0x2, P3 ;  /* 0x0000001d20382211 */ /* 0x000fe200018f1421 */
[----:B------:R-:W-:Y:S01]  /*3b40*/  @P2 IMAD R33, R33, 0x6, RZ ;  /* 0x0000000621212824 */ /* 0x000fe200078e02ff */
[----:B------:R-:W-:Y:S02]  /*3b50*/  @P2 IADD3 R32, P3, R23, R58, RZ ;  /* 0x0000003a17202210 */ /* 0x000fe40007f7e0ff */
[----:B------:R-:W1:Y:S01]  /*3b60*/  S2R R58, SR_TID.X ;  /* 0x00000000003a7919 */ /* 0x000e620000002100 */
[----:B------:R-:W-:Y:S02]  /*3b70*/  @P2 IADD3 R34, P4, R34, R35, RZ ;  /* 0x0000002322222210 */ /* 0x000fe40007f9e0ff */
[----:B------:R-:W-:-:S02]  /*3b80*/  @P2 IADD3.X R33, R51, R33, R59, P3, !PT ;  /* 0x0000002133212210 */ /* 0x000fc40001ffe43b */
[-C--:B------:R-:W-:Y:S02]  /*3b90*/  @P2 IADD3 R36, P5, R36, R35.reuse, RZ ;  /* 0x0000002324242210 */ /* 0x080fe40007fbe0ff */
[C---:B------:R-:W-:Y:S01]  /*3ba0*/  @P2 IADD3 R60, P3, R28.reuse, R35, RZ ;  /* 0x000000231c3c2210 */ /* 0x040fe20007f7e0ff */
[--C-:B------:R-:W-:Y:S02]  /*3bb0*/  @P2 IMAD.X R35, R37, 0x1, R54.reuse, P4 ;  /* 0x0000000125232824 */ /* 0x100fe400020e0636 */
[--C-:B------:R-:W-:Y:S01]  /*3bc0*/  @P2 IMAD.X R37, R55, 0x1, R54.reuse, P5 ;  /* 0x0000000137252824 */ /* 0x100fe200028e0636 */
[-C--:B------:R-:W-:Y:S01]  /*3bd0*/  @P2 IADD3 R62, P5, R53, R23.reuse, RZ ;  /* 0x00000017353e2210 */ /* 0x080fe20007fbe0ff */
[C---:B------:R-:W-:Y:S01]  /*3be0*/  @P2 IMAD.X R61, R29.reuse, 0x1, R54, P3 ;  /* 0x000000011d3d2824 */ /* 0x040fe200018e0636 */
[-C--:B------:R-:W-:Y:S02]  /*3bf0*/  @P2 IADD3 R28, P3, R28, R23.reuse, RZ ;  /* 0x000000171c1c2210 */ /* 0x080fe40007f7e0ff */
[----:B------:R-:W-:Y:S01]  /*3c00*/  @P2 IADD3 R54, P4, R20, R23, RZ ;  /* 0x0000001714362210 */ /* 0x000fe20007f9e0ff */
[----:B------:R-:W-:Y:S01]  /*3c10*/  @P2 IMAD.X R63, R56, 0x1, R51, P5 ;  /* 0x00000001383f2824 */ /* 0x000fe200028e0633 */
[----:B0-----:R-:W-:Y:S01]  /*3c20*/  SHF.R.U32.HI R20, RZ, 0x8, R57 ;  /* 0x00000008ff147819 */ /* 0x001fe20000011639 */
[----:B------:R-:W-:-:S02]  /*3c30*/  @P2 IMAD.X R29, R29, 0x1, R51, P3 ;  /* 0x000000011d1d2824 */ /* 0x000fc400018e0633 */
[----:B------:R-:W-:Y:S01]  /*3c40*/  @P2 IMAD.X R55, R52, 0x1, R51, P4 ;  /* 0x0000000134372824 */ /* 0x000fe200020e0633 */
[----:B------:R-:W-:Y:S01]  /*3c50*/  FMNMX R51, |R49|, R50, !PT ;  /* 0x0000003231337209 */ /* 0x000fe20007800200 */
[----:B------:R-:W-:Y:S01]  /*3c60*/  IMAD.SHL.U32 R20, R20, 0x20, RZ ;  /* 0x0000002014147824 */ /* 0x000fe200078e00ff */
[----:B------:R-:W-:-:S04]  /*3c70*/  SHF.R.U32.HI R50, RZ, 0x5, R57 ;  /* 0x00000005ff327819 */ /* 0x000fc80000011639 */
[--C-:B------:R-:W-:Y:S01]  /*3c80*/  LOP3.LUT R20, R20, 0xffffffe0, R57.reuse, 0xe2, !PT ;  /* 0xffffffe014147812 */ /* 0x100fe200078ee239 */
[----:B------:R-:W-:Y:S01]  /*3c90*/  IMAD R57, R50, -0x4, R57 ;  /* 0xfffffffc32397824 */ /* 0x000fe200078e0239 */
[----:B-1----:R-:W-:-:S03]  /*3ca0*/  SHF.R.U32.HI R23, RZ, 0x3, R58 ;  /* 0x00000003ff177819 */ /* 0x002fc6000001163a */
[C---:B------:R-:W-:Y:S02]  /*3cb0*/  VIADD R50, R57.reuse, 0xffffffff ;  /* 0xffffffff39327836 */ /* 0x040fe40000000000 */
[----:B------:R-:W-:Y:S01]  /*3cc0*/  VIADD R57, R57, 0x1d ;  /* 0x0000001d39397836 */ /* 0x000fe20000000000 */
[----:B------:R-:W-:Y:S02]  /*3cd0*/  LOP3.LUT R49, R23, 0x1c, RZ, 0xc0, !PT ;  /* 0x0000001c17317812 */ /* 0x000fe400078ec0ff */
[----:B------:R-:W-:Y:S02]  /*3ce0*/  LOP3.LUT R53, R50, 0x1f, RZ, 0xc0, !PT ;  /* 0x0000001f32357812 */ /* 0x000fe400078ec0ff */
[----:B------:R-:W-:Y:S01]  /*3cf0*/  FMNMX R50, |R42|, R51, !PT ;  /* 0x000000332a327209 */ /* 0x000fe20007800200 */
[----:B------:R-:W-:Y:S01]  /*3d00*/  IMAD.IADD R49, R58, 0x1, -R49 ;  /* 0x000000013a317824 */ /* 0x000fe200078e0a31 */
[----:B------:R-:W-:Y:S01]  /*3d10*/  LOP3.LUT R51, R48, 0xff0000, RZ, 0xc0, !PT ;  /* 0x00ff000030337812 */ /* 0x000fe200078ec0ff */
[----:B------:R-:W-:Y:S01]  /*3d20*/  IMAD R42, R20, 0x21, R53 ;  /* 0x00000021142a7824 */ /* 0x000fe200078e0235 */
[----:B------:R-:W-:Y:S01]  /*3d30*/  FMNMX R50, |R47|, R50, !PT ;  /* 0x000000322f327209 */ /* 0x000fe20007800200 */
[----:B------:R-:W-:Y:S01]  /*3d40*/  FMUL R47, R43, R8 ;  /* 0x000000082b2f7220 */ /* 0x000fe20000400000 */
[----:B------:R-:W-:Y:S01]  /*3d50*/  LOP3.LUT R49, R49, 0x1f, RZ, 0xc0, !PT ;  /* 0x0000001f31317812 */ /* 0x000fe200078ec0ff */
[----:B------:R-:W-:-:S02]  /*3d60*/  IMAD R12, R12, 0x1000000, R51 ;  /* 0x010000000c0c7824 */ /* 0x000fc400078e0233 */
[----:B------:R-:W-:Y:S01]  /*3d70*/  FMUL R48, R40, R8 ;  /* 0x0000000828307220 */ /* 0x000fe20000400000 */
[----:B------:R-:W-:Y:S01]  /*3d80*/  LEA R42, R42, UR4, 0x2 ;  /* 0x000000042a2a7c11 */ /* 0x000fe2000f8e10ff */
[----:B------:R-:W-:Y:S01]  /*3d90*/  IMAD R49, R20, 0x21, R49 ;  /* 0x0000002114317824 */ /* 0x000fe200078e0231 */
[----:B------:R-:W-:-:S04]  /*3da0*/  LOP3.LUT R57, R57, 0x1f, RZ, 0xc0, !PT ;  /* 0x0000001f39397812 */ /* 0x000fc800078ec0ff */
[----:B------:R-:W-:Y:S01]  /*3db0*/  LEA R49, R49, UR4, 0x2 ;  /* 0x0000000431317c11 */ /* 0x000fe2000f8e10ff */
[----:B------:R-:W-:-:S04]  /*3dc0*/  IMAD R57, R20, 0x21, R57 ;  /* 0x0000002114397824 */ /* 0x000fc800078e0239 */
[----:B------:R0:W-:Y:S04]  /*3dd0*/  STS [R49], R14 ;  /* 0x0000000e31007388 */ /* 0x0001e80000000800 */
[----:B------:R1:W-:Y:S01]  /*3de0*/  STS [R42], R11 ;  /* 0x0000000b2a007388 */ /* 0x0003e20000000800 */
[----:B0-----:R-:W-:Y:S02]  /*3df0*/  LOP3.LUT R14, R12, 0xffff, R39, 0xf8, !PT ;  /* 0x0000ffff0c0e7812 */ /* 0x001fe400078ef827 */
[----:B------:R-:W-:Y:S01]  /*3e00*/  F2FP.SATFINITE.E4M3.F32.PACK_AB_MERGE_C R39, RZ, R47, RZ ;  /* 0x0000002fff27723e */ /* 0x000fe200048070ff */
[----:B------:R-:W-:Y:S01]  /*3e10*/  FMUL R47, R46, R8 ;  /* 0x000000082e2f7220 */ /* 0x000fe20000400000 */
[----:B------:R-:W-:Y:S02]  /*3e20*/  FMNMX R12, |R17|, R50, !PT ;  /* 0x00000032110c7209 */ /* 0x000fe40007800200 */
[----:B------:R-:W-:Y:S01]  /*3e30*/  F2FP.SATFINITE.E4M3.F32.PACK_AB_MERGE_C R17, RZ, R48, RZ ;  /* 0x00000030ff11723e */ /* 0x000fe200048070ff */
[----:B------:R-:W-:Y:S01]  /*3e40*/  IMAD.U32 R48, R39, 0x10000, RZ ;  /* 0x0001000027307824 */ /* 0x000fe200078e00ff */
[----:B------:R-:W-:-:S02]  /*3e50*/  F2FP.SATFINITE.E4M3.F32.PACK_AB_MERGE_C R47, RZ, R47, RZ ;  /* 0x0000002fff2f723e */ /* 0x000fc400048070ff */
[----:B-1----:R-:W-:Y:S02]  /*3e60*/  LOP3.LUT R11, R17, 0xffff, RZ, 0xc0, !PT ;  /* 0x0000ffff110b7812 */ /* 0x002fe400078ec0ff */
[----:B------:R-:W-:Y:S02]  /*3e70*/  LOP3.LUT R48, R48, 0xff0000, RZ, 0xc0, !PT ;  /* 0x00ff000030307812 */ /* 0x000fe400078ec0ff */
[----:B------:R-:W-:Y:S01]  /*3e80*/  LOP3.LUT R41, R14, 0xff, R41, 0xf8, !PT ;  /* 0x000000ff0e297812 */ /* 0x000fe200078ef829 */
[----:B------:R-:W-:Y:S02]  /*3e90*/  IMAD.SHL.U32 R14, R47, 0x100, RZ ;  /* 0x000001002f0e7824 */ /* 0x000fe400078e00ff */
[----:B------:R-:W-:Y:S01]  /*3ea0*/  IMAD R11, R11, 0x1000000, R48 ;  /* 0x010000000b0b7824 */ /* 0x000fe200078e0230 */
[C---:B------:R-:W-:Y:S01]  /*3eb0*/  FMNMX R48, |R45|.reuse, R12, !PT ;  /* 0x0000000c2d307209 */ /* 0x040fe20007800200 */
[----:B------:R-:W-:Y:S02]  /*3ec0*/  IMAD R12, R20, 0x21, R13 ;  /* 0x00000021140c7824 */ /* 0x000fe400078e020d */
[----:B------:R-:W-:Y:S01]  /*3ed0*/  FMUL R45, R45, R8 ;  /* 0x000000082d2d7220 */ /* 0x000fe20000400000 */
[----:B------:R-:W-:-:S02]  /*3ee0*/  FMNMX R13, R48, |R19|, !PT ;  /* 0x40000013300d7209 */ /* 0x000fc40007800000 */
[----:B------:R-:W-:Y:S01]  /*3ef0*/  LOP3.LUT R14, R11, 0xffff, R14, 0xf8, !PT ;  /* 0x0000ffff0b0e7812 */ /* 0x000fe200078ef80e */
[-C--:B------:R-:W-:Y:S01]  /*3f00*/  FMUL R11, R19, R8.reuse ;  /* 0x00000008130b7220 */ /* 0x080fe20000400000 */
[----:B------:R-:W-:Y:S02]  /*3f10*/  LEA R12, R12, UR4, 0x2 ;  /* 0x000000040c0c7c11 */ /* 0x000fe4000f8e10ff */
[----:B------:R-:W-:Y:S01]  /*3f20*/  FMNMX R46, |R46|, R13, !PT ;  /* 0x0000000d2e2e7209 */ /* 0x000fe20007800200 */
[----:B------:R-:W-:Y:S01]  /*3f30*/  FMUL R13, R38, R8 ;  /* 0x00000008260d7220 */ /* 0x000fe20000400000 */
[----:B------:R-:W-:Y:S01]  /*3f40*/  F2FP.SATFINITE.E4M3.F32.PACK_AB_MERGE_C R19, RZ, R45, RZ ;  /* 0x0000002dff13723e */ /* 0x000fe200048070ff */
[----:B------:R0:W-:Y:S01]  /*3f50*/  STS [R12], R41 ;  /* 0x000000290c007388 */ /* 0x0001e20000000800 */
[----:B------:R-:W-:Y:S02]  /*3f60*/  F2FP.SATFINITE.E4M3.F32.PACK_AB_MERGE_C R51, RZ, R11, RZ ;  /* 0x0000000bff33723e */ /* 0x000fe400048070ff */
[----:B------:R-:W-:Y:S01]  /*3f70*/  LOP3.LUT R45, R44, 0xff0000, RZ, 0xc0, !PT ;  /* 0x00ff00002c2d7812 */ /* 0x000fe200078ec0ff */
[----:B------:R1:W-:Y:S01]  /*3f80*/  @P0 STG.E.U8 desc[UR6][R26.64], R19 ;  /* 0x000000131a000986 */ /* 0x0003e2000c101106 */
[----:B------:R-:W-:-:S02]  /*3f90*/  LOP3.LUT R44, R19, 0xffff, RZ, 0xc0, !PT ;  /* 0x0000ffff132c7812 */ /* 0x000fc400078ec0ff */
[----:B------:R-:W-:Y:S01]  /*3fa0*/  FMNMX R43, |R43|, R46, !PT ;  /* 0x0000002e2b2b7209 */ /* 0x000fe20007800200 */
[----:B------:R-:W-:Y:S01]  /*3fb0*/  @P2 STG.E.U8 desc[UR6][R60.64], R51 ;  /* 0x000000333c002986 */ /* 0x000fe2000c101106 */
[----:B------:R-:W-:Y:S01]  /*3fc0*/  LOP3.LUT R48, R14, 0xff, R51, 0xf8, !PT ;  /* 0x000000ff0e307812 */ /* 0x000fe200078ef833 */
[----:B------:R-:W-:Y:S01]  /*3fd0*/  IMAD R14, R44, 0x1000000, R45 ;  /* 0x010000002c0e7824 */ /* 0x000fe200078e022d */
[----:B0-----:R-:W-:Y:S01]  /*3fe0*/  F2FP.SATFINITE.E4M3.F32.PACK_AB_MERGE_C R41, RZ, R13, RZ ;  /* 0x0000000dff29723e */ /* 0x001fe200048070ff */
[-C--:B------:R-:W-:Y:S01]  /*3ff0*/  FMUL R13, R21, R8.reuse ;  /* 0x00000008150d7220 */ /* 0x080fe20000400000 */
[----:B------:R0:W-:Y:S01]  /*4000*/  @P2 STG.E.U8 desc[UR6][R34.64], R47 ;  /* 0x0000002f22002986 */ /* 0x0001e2000c101106 */
[----:B------:R-:W-:Y:S01]  /*4010*/  FMNMX R43, |R40|, R43, !PT ;  /* 0x0000002b282b7209 */ /* 0x000fe20007800200 */
[-C--:B-1----:R-:W-:Y:S02]  /*4020*/  FMUL R19, R18, R8.reuse ;  /* 0x0000000812137220 */ /* 0x082fe40000400000 */
[----:B------:R1:W-:Y:S01]  /*4030*/  @P2 STG.E.U8 desc[UR6][R36.64], R39 ;  /* 0x0000002724002986 */ /* 0x0003e2000c101106 */
[----:B------:R-:W-:Y:S01]  /*4040*/  FMNMX R43, |R38|, R43, !PT ;  /* 0x0000002b262b7209 */ /* 0x000fe20007800200 */
[----:B------:R-:W-:Y:S01]  /*4050*/  FMUL R38, R22, R8 ;  /* 0x0000000816267220 */ /* 0x000fe20000400000 */
[----:B------:R-:W-:Y:S01]  /*4060*/  LEA R11, R57, UR4, 0x2 ;  /* 0x00000004390b7c11 */ /* 0x000fe2000f8e10ff */
[----:B------:R2:W-:Y:S01]  /*4070*/  @P2 STG.E.U8 desc[UR6][R30.64], R17 ;  /* 0x000000111e002986 */ /* 0x0005e2000c101106 */
[----:B------:R-:W-:-:S02]  /*4080*/  LOP3.LUT R15, R14, 0xffff, R15, 0xf8, !PT ;  /* 0x0000ffff0e0f7812 */ /* 0x000fc400078ef80f */
[----:B------:R-:W-:Y:S01]  /*4090*/  F2FP.SATFINITE.E4M3.F32.PACK_AB_MERGE_C R27, RZ, R38, RZ ;  /* 0x00000026ff1b723e */ /* 0x000fe200048070ff */
[----:B------:R-:W-:Y:S01]  /*40a0*/  @P2 STG.E.U8 desc[UR6][R28.64], R41 ;  /* 0x000000291c002986 */ /* 0x000fe2000c101106 */
[----:B0-----:R-:W-:Y:S02]  /*40b0*/  F2FP.SATFINITE.E4M3.F32.PACK_AB_MERGE_C R35, RZ, R13, RZ ;  /* 0x0000000dff23723e */ /* 0x001fe400048070ff */
[----:B-1----:R-:W-:Y:S01]  /*40c0*/  F2FP.SATFINITE.E4M3.F32.PACK_AB_MERGE_C R37, RZ, R19, RZ ;  /* 0x00000013ff25723e */ /* 0x002fe200048070ff */
[----:B------:R0:W-:Y:S02]  /*40d0*/  @P2 STG.E.U8 desc[UR6][R54.64], R27 ;  /* 0x0000001b36002986 */ /* 0x0001e4000c101106 */
[----:B------:R-:W-:Y:S01]  /*40e0*/  IMAD.U32 R19, R35, 0x10000, RZ ;  /* 0x0001000023137824 */ /* 0x000fe200078e00ff */
[----:B------:R-:W-:Y:S01]  /*40f0*/  LOP3.LUT R13, R37, 0xffff, RZ, 0xc0, !PT ;  /* 0x0000ffff250d7812 */ /* 0x000fe200078ec0ff */
[----:B------:R1:W-:Y:S01]  /*4100*/  @P2 STG.E.U8 desc[UR6][R62.64], R35 ;  /* 0x000000233e002986 */ /* 0x0003e2000c101106 */
[----:B--2---:R-:W-:Y:S01]  /*4110*/  FMNMX R30, |R22|, R43, !PT ;  /* 0x0000002b161e7209 */ /* 0x004fe20007800200 */
[----:B------:R-:W-:Y:S01]  /*4120*/  IMAD.SHL.U32 R22, R27, 0x100, RZ ;  /* 0x000001001b167824 */ /* 0x000fe200078e00ff */
[----:B------:R-:W-:Y:S01]  /*4130*/  LOP3.LUT R26, R19, 0xff0000, RZ, 0xc0, !PT ;  /* 0x00ff0000131a7812 */ /* 0x000fe200078ec0ff */
[----:B------:R1:W-:Y:S01]  /*4140*/  STS [R11], R48 ;  /* 0x000000300b007388 */ /* 0x0003e20000000800 */
[----:B------:R-:W-:Y:S01]  /*4150*/  SEL R19, R3, 0x20, P1 ;  /* 0x0000002003137807 */ /* 0x000fe20000800000 */
[C---:B------:R-:W-:Y:S01]  /*4160*/  IMAD R17, R6.reuse, UR9, RZ ;  /* 0x0000000906117c24 */ /* 0x040fe2000f8e02ff */
[----:B------:R-:W-:Y:S01]  /*4170*/  FMNMX R21, |R21|, R30, !PT ;  /* 0x0000001e15157209 */ /* 0x000fe20007800200 */
[----:B------:R-:W-:Y:S01]  /*4180*/  IMAD R13, R13, 0x1000000, R26 ;  /* 0x010000000d0d7824 */ /* 0x000fe200078e021a */
[C---:B------:R-:W-:Y:S01]  /*4190*/  ISETP.GE.U32.AND P1, PT, R6.reuse, R19, PT ;  /* 0x000000130600720c */ /* 0x040fe20003f26070 */
[----:B------:R1:W-:Y:S01]  /*41a0*/  @P2 STG.E.U8 desc[UR6][R32.64], R37 ;  /* 0x0000002520002986 */ /* 0x0003e2000c101106 */
[----:B0-----:R-:W-:Y:S01]  /*41b0*/  IMAD.WIDE.U32 R26, R6, UR8, RZ ;  /* 0x00000008061a7c25 */ /* 0x001fe2000f8e00ff */
[----:B------:R-:W-:-:S02]  /*41c0*/  LOP3.LUT R29, R15, 0xff, R16, 0xf8, !PT ;  /* 0x000000ff0f1d7812 */ /* 0x000fc400078ef810 */
[----:B------:R-:W-:Y:S01]  /*41d0*/  LOP3.LUT R28, R13, 0xffff, R22, 0xf8, !PT ;  /* 0x0000ffff0d1c7812 */ /* 0x000fe200078ef816 */
[----:B------:R-:W-:Y:S01]  /*41e0*/  IMAD.IADD R13, R27, 0x1, R17 ;  /* 0x000000011b0d7824 */ /* 0x000fe200078e0211 */
[----:B------:R-:W-:Y:S01]  /*41f0*/  FMNMX R21, |R18|, R21, !PT ;  /* 0x0000001512157209 */ /* 0x000fe20007800200 */
[----:B------:R-:W-:Y:S01]  /*4200*/  IMAD.MOV.U32 R22, RZ, RZ, R26 ;  /* 0x000000ffff167224 */ /* 0x000fe200078e001a */
[----:B------:R-:W-:Y:S01]  /*4210*/  LOP3.LUT R28, R28, 0xff, R41, 0xf8, !PT ;  /* 0x000000ff1c1c7812 */ /* 0x000fe200078ef829 */
[----:B------:R-:W-:Y:S06]  /*4220*/  BAR.SYNC.DEFER_BLOCKING 0x0 ;  /* 0x0000000000007b1d */ /* 0x000fec0000010000 */
[----:B-1----:R-:W-:Y:S05]  /*4230*/  @P1 BRA `(.L_x_6589) ;  /* 0x0000000400941947 */ /* 0x002fea0003800000 */
[----:B------:R-:W-:Y:S01]  /*4240*/  LOP3.LUT R3, RZ, R3, RZ, 0x33, !PT ;  /* 0x00000003ff037212 */ /* 0x000fe200078e33ff */
[----:B------:R-:W-:Y:S01]  /*4250*/  ULDC.64 UR10, c[0x0][0x228] ;  /* 0x00008a00000a7ab9 */ /* 0x000fe20000000a00 */
[----:B------:R-:W-:Y:S01]  /*4260*/  LOP3.LUT R4, RZ, R4, RZ, 0x33, !PT ;  /* 0x00000004ff047212 */ /* 0x000fe200078e33ff */
[----:B------:R-:W-:Y:S01]  /*4270*/  BSSY B1, `(.L_x_6590) ;  /* 0x000004b000017945 */ /* 0x000fe20003800000 */
[C---:B------:R-:W-:Y:S01]  /*4280*/  ISETP.GT.U32.AND P0, PT, R3.reuse, -0x21, PT ;  /* 0xffffffdf0300780c */ /* 0x040fe20003f04070 */
[----:B------:R-:W-:Y:S02]  /*4290*/  IMAD.MOV.U32 R31, RZ, RZ, RZ ;  /* 0x000000ffff1f7224 */ /* 0x000fe400078e00ff */
[----:B------:R-:W-:Y:S01]  /*42a0*/  IMAD.MOV.U32 R33, RZ, RZ, R6 ;  /* 0x000000ffff217224 */ /* 0x000fe200078e0006 */
[----:B------:R-:W-:Y:S01]  /*42b0*/  ISETP.GT.U32.AND.EX P0, PT, R4, -0x1, PT, P0 ;  /* 0xffffffff0400780c */ /* 0x000fe20003f04100 */
[----:B------:R-:W-:Y:S02]  /*42c0*/  IMAD.MOV.U32 R34, RZ, RZ, R5 ;  /* 0x000000ffff227224 */ /* 0x000fe400078e0005 */
[----:B------:R-:W-:Y:S01]  /*42d0*/  IMAD.MOV.U32 R36, RZ, RZ, R22 ;  /* 0x000000ffff247224 */ /* 0x000fe200078e0016 */
[----:B------:R-:W-:Y:S01]  /*42e0*/  SEL R15, R3, 0xffffffdf, P0 ;  /* 0xffffffdf030f7807 */ /* 0x000fe20000000000 */
[----:B------:R-:W-:-:S03]  /*42f0*/  IMAD.MOV.U32 R38, RZ, RZ, R13 ;  /* 0x000000ffff267224 */ /* 0x000fc600078e000d */
[----:B------:R-:W-:Y:S02]  /*4300*/  IADD3 R14, -R6, -0x2, -R15 ;  /* 0xfffffffe060e7810 */ /* 0x000fe40007ffe90f */
[----:B------:R-:W-:Y:S02]  /*4310*/  LOP3.LUT R3, RZ, R15, RZ, 0x33, !PT ;  /* 0x0000000fff037212 */ /* 0x000fe400078e33ff */
[----:B------:R-:W-:-:S03]  /*4320*/  ISETP.GE.U32.AND P2, PT, R14, 0x3, PT ;  /* 0x000000030e00780c */ /* 0x000fc60003f46070 */
[----:B------:R-:W-:Y:S01]  /*4330*/  IMAD.IADD R17, R3, 0x1, -R6 ;  /* 0x0000000103117824 */ /* 0x000fe200078e0a06 */
[----:B------:R-:W-:-:S04]  /*4340*/  IADD3 R3, P3, R24, UR10, RZ ;  /* 0x0000000a18037c10 */ /* 0x000fc8000ff7e0ff */
[----:B------:R-:W-:Y:S02]  /*4350*/  LOP3.LUT R4, R17, 0x3, RZ, 0xc0, !PT ;  /* 0x0000000311047812 */ /* 0x000fe400078ec0ff */
[----:B------:R-:W-:Y:S02]  /*4360*/  IADD3.X R30, R25, UR11, RZ, P3, !PT ;  /* 0x0000000b191e7c10 */ /* 0x000fe40009ffe4ff */
        /* <DEDUP_REMOVED lines=8> */
.L_x_6592:
        /* <DEDUP_REMOVED lines=38> */
[C---:B------:R-:W-:Y:S01]  /*4650*/  VIADD R34, R43.reuse, 0x1f ;  /* 0x0000001f2b227836 */ /* 0x040fe20000000000 */
        /* <DEDUP_REMOVED lines=9> */
[----:B------:R-:W-:-:S04]  /*46f0*/  IMAD.IADD R33, R6, 0x1, R31 ;  /* 0x0000000106217824 */ /* 0x000fc800078e021f */
[----:B----4-:R0:W-:Y:S01]  /*4700*/  @!P4 STG.E desc[UR6][R26.64], R41 ;  /* 0x000000291a00c986 */ /* 0x0101e2000c101906 */
[----:B------:R-:W-:Y:S05]  /*4710*/  @P3 BRA `(.L_x_6592) ;  /* 0xfffffffc00343947 */ /* 0x000fea000383ffff */
.L_x_6591:
[----:B------:R-:W-:Y:S05]  /*4720*/  BSYNC B1 ;  /* 0x0000000000017941 */ /* 0x000fea0003800000 */
.L_x_6590:
[----:B------:R-:W-:Y:S05]  /*4730*/  @!P0 BRA `(.L_x_6589) ;  /* 0x0000000000548947 */ /* 0x000fea0003800000 */
.L_x_6595:
        /* <DEDUP_REMOVED lines=14> */
.L_x_6594:
[----:B------:R-:W-:Y:S05]  /*4820*/  BSYNC B1 ;  /* 0x0000000000017941 */ /* 0x000fea0003800000 */
.L_x_6593:
[----:B------:R-:W-:Y:S01]  /*4830*/  IADD3 R36, P0, R36, UR8, RZ ;  /* 0x0000000824247c10 */ /* 0x000fe2000ff1e0ff */
[----:B------:R-:W-:Y:S02]  /*4840*/  VIADD R31, R31, 0x1 ;  /* 0x000000011f1f7836 */ /* 0x000fe40000000000 */
[----:B------:R-:W-:Y:S01]  /*4850*/  VIADD R34, R34, 0x1f ;  /* 0x0000001f22227836 */ /* 0x000fe20000000000 */
[----:B------:R-:W-:Y:S01]  /*4860*/  IADD3.X R38, R38, UR9, RZ, P0, !PT ;  /* 0x0000000926267c10 */ /* 0x000fe200087fe4ff */
[----:B------:R-:W-:Y:S01]  /*4870*/  IMAD.IADD R33, R6, 0x1, R31 ;  /* 0x0000000106217824 */ /* 0x000fe200078e021f */
[----:B------:R-:W-:Y:S07]  /*4880*/  @P2 BRA `(.L_x_6595) ;  /* 0xfffffffc00ac2947 */ /* 0x000fee000383ffff */
.L_x_6589:
[----:B------:R-:W-:Y:S05]  /*4890*/  BSYNC B0 ;  /* 0x0000000000007941 */ /* 0x000fea0003800000 */
.L_x_6588:
        /* <DEDUP_REMOVED lines=37> */
.L_x_6600:
        /* <DEDUP_REMOVED lines=51> */
.L_x_6599:
[----:B------:R-:W-:Y:S05]  /*4e20*/  BSYNC B1 ;  /* 0x0000000000017941 */ /* 0x000fea0003800000 */
.L_x_6598:
[----:B------:R-:W-:Y:S05]  /*4e30*/  @!P0 BRA `(.L_x_6597) ;  /* 0x0000000000548947 */ /* 0x000fea0003800000 */
.L_x_6603:
        /* <DEDUP_REMOVED lines=15> */
.L_x_6602:
[----:B------:R-:W-:Y:S05]  /*4f30*/  BSYNC B1 ;  /* 0x0000000000017941 */ /* 0x000fea0003800000 */
.L_x_6601:
[----:B------:R-:W-:Y:S01]  /*4f40*/  IADD3 R22, P0, R22, UR8, RZ ;  /* 0x0000000816167c10 */ /* 0x000fe2000ff1e0ff */
[----:B0-----:R-:W-:Y:S02]  /*4f50*/  VIADD R5, R11, 0x1f ;  /* 0x0000001f0b057836 */ /* 0x001fe40000000000 */
[----:B------:R-:W-:Y:S01]  /*4f60*/  IMAD.IADD R19, R6, 0x1, R9 ;  /* 0x0000000106137824 */ /* 0x000fe200078e0209 */
[----:B------:R-:W-:Y:S01]  /*4f70*/  IADD3.X R13, R13, UR9, RZ, P0, !PT ;  /* 0x000000090d0d7c10 */ /* 0x000fe200087fe4ff */
[----:B------:R-:W-:Y:S08]  /*4f80*/  @P1 BRA `(.L_x_6603) ;  /* 0xfffffffc00ac1947 */ /* 0x000ff0000383ffff */
.L_x_6597:
[----:B------:R-:W-:Y:S05]  /*4f90*/  BSYNC B0 ;  /* 0x0000000000007941 */ /* 0x000fea0003800000 */
.L_x_6596:
        /* <DEDUP_REMOVED lines=16> */
[----:B--2---:R-:W-:Y:S01]  /*50a0*/  @!P0 LEA R0, R10, R7, 0x18 ;  /* 0x000000070a008211 */ /* 0x004fe200078ec0ff */
[----:B------:R-:W-:Y:S01]  /*50b0*/  IMAD.MOV.U32 R7, RZ, RZ, RZ ;  /* 0x000000ffff077224 */ /* 0x000fe200078e00ff */
[----:B0-----:R-:W-:-:S03]  /*50c0*/  FMNMX R2, R3, R2, !PT ;  /* 0x0000000203027209 */ /* 0x001fc60007800000 */
[----:B------:R-:W-:Y:S02]  /*50d0*/  @!P0 IMAD.IADD R0, R23, 0x1, R0 ;  /* 0x0000000117008824 */ /* 0x000fe400078e0200 */
[----:B------:R-:W0:Y:S02]  /*50e0*/  SHFL.DOWN PT, R5, R2, 0x2, 0x1f ;  /* 0x08401f0002057f89 */ /* 0x000e2400000e0000 */
        /* <DEDUP_REMOVED lines=22> */
.L_x_6614:
[----:B--2---:R-:W-:-:S07]  /*5250*/  FMNMX R7, R2, R7, !PT ;  /* 0x0000000702077209 */ /* 0x004fce0007800000 */
.L_x_6606:
[----:B------:R-:W-:Y:S05]  /*5260*/  BSYNC B0 ;  /* 0x0000000000007941 */ /* 0x000fea0003800000 */
.L_x_6605:
[----:B------:R-:W-:Y:S01]  /*5270*/  ISETP.NE.AND P0, PT, R6, RZ, PT ;  /* 0x000000ff0600720c */ /* 0x000fe20003f05270 */
[----:B------:R-:W-:-:S12]  /*5280*/  BSSY B0, `(.L_x_6604) ;  /* 0x0000004000007945 */ /* 0x000fd80003800000 */
[----:B------:R-:W-:Y:S05]  /*5290*/  @P0 BRA `(.L_x_6608) ;  /* 0x0000000000080947 */ /* 0x000fea0003800000 */
[----:B0-----:R-:W0:Y:S02]  /*52a0*/  LDC.64 R2, c[0x0][0x238] ;  /* 0x00008e00ff027b82 */ /* 0x001e240000000a00 */
[----:B0-----:R2:W-:Y:S02]  /*52b0*/  REDG.E.MAX.S32.STRONG.GPU desc[UR6][R2.64], R7 ;  /* 0x000000070200798e */ /* 0x0015e4000d10e386 */
.L_x_6608:
[----:B------:R-:W-:Y:S05]  /*52c0*/  BSYNC B0 ;  /* 0x0000000000007941 */ /* 0x000fea0003800000 */
.L_x_6604:
        /* <DEDUP_REMOVED lines=12> */
[----:B012---:R-:W-:Y:S05]  /*5390*/  CALL.REL.NOINC `($__internal_161_$__cuda_sm20_rcp_rn_f32_slowpath) ;  /* 0x0000000400887944 */ /* 0x007fea0003c00000 */
[----:B------:R-:W-:Y:S01]  /*53a0*/  IMAD.MOV.U32 R5, RZ, RZ, R0 ;  /* 0x000000ffff057224 */ /* 0x000fe200078e0000 */
[----:B------:R-:W-:Y:S06]  /*53b0*/  BRA `(.L_x_6610) ;  /* 0x0000000000107947 */ /* 0x000fec0003800000 */
.L_x_6609:
[----:B------:R-:W3:Y:S02]  /*53c0*/  MUFU.RCP R5, R8 ;  /* 0x0000000800057308 */ /* 0x000ee40000001000 */
[----:B---3--:R-:W-:-:S04]  /*53d0*/  FFMA R0, R5, R8, -1 ;  /* 0xbf80000005007423 */ /* 0x008fc80000000008 */
[----:B------:R-:W-:-:S04]  /*53e0*/  FADD.FTZ R0, -R0, -RZ ;  /* 0x800000ff00007221 */ /* 0x000fc80000010100 */
[----:B------:R-:W-:-:S07]  /*53f0*/  FFMA R5, R5, R0, R5 ;  /* 0x0000000005057223 */ /* 0x000fce0000000005 */
.L_x_6610:
[----:B0-2---:R-:W0:Y:S02]  /*5400*/  LDC.64 R2, c[0x0][0x240] ;  /* 0x00009000ff027b82 */ /* 0x005e240000000a00 */
[----:B0-----:R-:W-:Y:S01]  /*5410*/  STG.E desc[UR6][R2.64], R5 ;  /* 0x0000000502007986 */ /* 0x001fe2000c101906 */
[----:B------:R-:W-:Y:S05]  /*5420*/  EXIT ;  /* 0x000000000000794d */ /* 0x000fea0003800000 */
.L_x_6607:
[----:B------:R-:W-:Y:S02]  /*5430*/  IMAD.MOV.U32 R5, RZ, RZ, 0x4 ;  /* 0x00000004ff057424 */ /* 0x000fe400078e00ff */
[----:B------:R-:W-:Y:S02]  /*5440*/  IMAD.MOV.U32 R9, RZ, RZ, 0x1f ;  /* 0x0000001fff097424 */ /* 0x000fe400078e00ff */
[----:B------:R-:W-:-:S07]  /*5450*/  IMAD.MOV.U32 R4, RZ, RZ, -0x1 ;  /* 0xffffffffff047424 */ /* 0x000fce00078e00ff */
[----:B012---:R-:W-:Y:S05]  /*5460*/  WARPSYNC.COLLECTIVE R4, `(.L_x_6611) ;  /* 0x0000000004087348 */ /* 0x007fea0003c00000 */
[----:B--2---:R2:W3:Y:S02]  /*5470*/  SHFL.DOWN P0, R7, R0, R5, R9 ;  /* 0x0800000500077389 */ /* 0x0044e40000000009 */
[----:B0123--:R-:W-:Y:S01]  /*5480*/  ENDCOLLECTIVE ;  /* 0x000000000000791b */ /* 0x00ffe20003800000 */
.L_x_6611:
[----:B------:R-:W-:Y:S02]  /*5490*/  IMAD.MOV.U32 R5, RZ, RZ, 0x2 ;  /* 0x00000002ff057424 */ /* 0x000fe400078e00ff */
[----:B------:R-:W-:-:S05]  /*54a0*/  IMAD.MOV.U32 R3, RZ, RZ, R7 ;  /* 0x000000ffff037224 */ /* 0x000fca00078e0007 */
[----:B------:R-:W-:-:S05]  /*54b0*/  FMNMX R3, R3, R0, !PT ;  /* 0x0000000003037209 */ /* 0x000fca0007800000 */
[----:B------:R-:W-:-:S07]  /*54c0*/  IMAD.MOV.U32 R0, RZ, RZ, R3 ;  /* 0x000000ffff007224 */ /* 0x000fce00078e0003 */
[----:B------:R-:W-:Y:S05]  /*54d0*/  WARPSYNC.COLLECTIVE R4, `(.L_x_6612) ;  /* 0x0000000004087348 */ /* 0x000fea0003c00000 */
[----:B------:R0:W1:Y:S02]  /*54e0*/  SHFL.DOWN P0, R7, R0, R5, R9 ;  /* 0x0800000500077389 */ /* 0x0000640000000009 */
[----:B01----:R-:W-:Y:S01]  /*54f0*/  ENDCOLLECTIVE ;  /* 0x000000000000791b */ /* 0x003fe20003800000 */
.L_x_6612:
[----:B------:R-:W-:Y:S02]  /*5500*/  IMAD.MOV.U32 R5, RZ, RZ, 0x1 ;  /* 0x00000001ff057424 */ /* 0x000fe400078e00ff */
[----:B------:R-:W-:-:S05]  /*5510*/  IMAD.MOV.U32 R2, RZ, RZ, R7 ;  /* 0x000000ffff027224 */ /* 0x000fca00078e0007 */
[----:B------:R-:W-:-:S05]  /*5520*/  FMNMX R2, R3, R2, !PT ;  /* 0x0000000203027209 */ /* 0x000fca0007800000 */
[----:B------:R-:W-:-:S07]  /*5530*/  IMAD.MOV.U32 R0, RZ, RZ, R2 ;  /* 0x000000ffff007224 */ /* 0x000fce00078e0002 */
[----:B------:R-:W-:Y:S05]  /*5540*/  WARPSYNC.COLLECTIVE R4, `(.L_x_6613) ;  /* 0x0000000004087348 */ /* 0x000fea0003c00000 */
[----:B------:R0:W1:Y:S02]  /*5550*/  SHFL.DOWN P0, R7, R0, R5, R9 ;  /* 0x0800000500077389 */ /* 0x0000640000000009 */
[----:B01----:R-:W-:Y:S01]  /*5560*/  ENDCOLLECTIVE ;  /* 0x000000000000791b */ /* 0x003fe20003800000 */
.L_x_6613:
[----:B------:R-:W-:Y:S05]  /*5570*/  BRA `(.L_x_6614) ;  /* 0xfffffffc00347947 */ /* 0x000fea000383ffff */
        .weak           $__internal_160_$__cuda_sm20_div_u64
        .type           $__internal_160_$__cuda_sm20_div_u64,@function
        .size           $__internal_160_$__cuda_sm20_div_u64,($__internal_161_$__cuda_sm20_rcp_rn_f32_slowpath - $__internal_160_$__cuda_sm20_div_u64)
$__internal_160_$__cuda_sm20_div_u64:
        /* <DEDUP_REMOVED lines=67> */
[----:B------:R-:W-:Y:S06]  /*59b0*/  RET.REL.NODEC R8 `(_ZN18transformer_engine6detail43dgated_act_cast_transpose_kernel_notalignedILi1ELi4Eff13__nv_fp8_e4m3NS_5EmptyEXadL_ZNS_5dreluIffEET_T0_RKS3_EEXadL_ZNS_4reluIffEES5_S6_S8_EEEEvPKT2_SC_PT3_SE_PKT1_PSF_SI_mmm) ;  /* 0xffffffa408907950 */ /* 0x000fec0003c3ffff */
        .weak           $__internal_161_$__cuda_sm20_rcp_rn_f32_slowpath
        .type           $__internal_161_$__cuda_sm20_rcp_rn_f32_slowpath,@function
        .size           $__internal_161_$__cuda_sm20_rcp_rn_f32_slowpath,(.L_x_34646 - $__internal_161_$__cuda_sm20_rcp_rn_f32_slowpath)
$__internal_161_$__cuda_sm20_rcp_rn_f32_slowpath:
        /* <DEDUP_REMOVED lines=15> */
.L_x_6615:
        /* <DEDUP_REMOVED lines=33> */
.L_x_6617:
[----:B------:R2:W3:Y:S02]  /*5cc0*/  MUFU.RCP R0, R8 ;  /* 0x0000000800007308 */ /* 0x0004e40000001000 */
.L_x_6616:
[----:B------:R-:W-:Y:S02]  /*5cd0*/  IMAD.MOV.U32 R2, RZ, RZ, R6 ;  /* 0x000000ffff027224 */ /* 0x000fe400078e0006 */
[----:B------:R-:W-:-:S04]  /*5ce0*/  IMAD.MOV.U32 R3, RZ, RZ, 0x0 ;  /* 0x00000000ff037424 */ /* 0x000fc800078e00ff */
[----:B0123--:R-:W-:Y:S05]  /*5cf0*/  RET.REL.NODEC R2 `(_ZN18transformer_engine6detail43dgated_act_cast_transpose_kernel_notalignedILi1ELi4Eff13__nv_fp8_e4m3NS_5EmptyEXadL_ZNS_5dreluIffEET_T0_RKS3_EEXadL_ZNS_4reluIffEES5_S6_S8_EEEEvPKT2_SC_PT3_SE_PKT1_PSF_SI_mmm) ;  /* 0xffffffa002c07950 */ /* 0x00ffea0003c3ffff */
.L_x_6618:
        /* <DEDUP_REMOVED lines=16> */
.L_x_34646:


//--------------------- .text._ZN18transformer_engine6detail32dgated_act_cast_transpose_kernelILi1ELi4Eff13__nv_fp8_e4m3NS_5EmptyEXadL_ZNS_5dreluIffEET_T0_RKS3_EEXadL_ZNS_4reluIffEES5_S6_S8_EEEEvPKT2_SC_PT3_SE_PKT1_PSF_SI_mmm --------------------------
	.section	.text._ZN18transformer_engine6detail32dgated_act_cast_transpose_kernelILi1ELi4Eff13__nv_fp8_e4m3NS_5EmptyEXadL_ZNS_5dreluIffEET_T0_RKS3_EEXadL_ZNS_4reluIffEES5_S6_S8_EEEEvPKT2_SC_PT3_SE_PKT1_PSF_SI_mmm,"ax",@progbits
	.align	128
        .global         _ZN18transformer_engine6detail32dgated_act_cast_transpose_kernelILi1ELi4Eff13__nv_fp8_e4m3NS_5EmptyEXadL_ZNS_5dreluIffEET_T0_RKS3_EEXadL_ZNS_4reluIffEES5_S6_S8_EEEEvPKT2_SC_PT3_SE_PKT1_PSF_SI_mmm
        .type           _ZN18transformer_engine6detail32dgated_act_cast_transpose_kernelILi1ELi4Eff13__nv_fp8_e4m3NS_5EmptyEXadL_ZNS_5dreluIffEET_T0_RKS3_EEXadL_ZNS_4reluIffEES5_S6_S8_EEEEvPKT2_SC_PT3_SE_PKT1_PSF_SI_mmm,@function
        .size           _ZN18transformer_engine6detail32dgated_act_cast_transpose_kernelILi1ELi4Eff13__nv_fp8_e4m3NS_5EmptyEXadL_ZNS_5dreluIffEET_T0_RKS3_EEXadL_ZNS_4reluIffEES5_S6_S8_EEEEvPKT2_SC_PT3_SE_PKT1_PSF_SI_mmm,(.L_x_34648 - _ZN18transformer_engine6detail32dgated_act_cast_transpose_kernelILi1ELi4Eff13__nv_fp8_e4m3NS_5EmptyEXadL_ZNS_5dreluIffEET_T0_RKS3_EEXadL_ZNS_4reluIffEES5_S6_S8_EEEEvPKT2_SC_PT3_SE_PKT1_PSF_SI_mmm)
        .other          _ZN18transformer_engine6detail32dgated_act_cast_transpose_kernelILi1ELi4Eff13__nv_fp8_e4m3NS_5EmptyEXadL_ZNS_5dreluIffEET_T0_RKS3_EEXadL_ZNS_4reluIffEES5_S6_S8_EEEEvPKT2_SC_PT3_SE_PKT1_PSF_SI_mmm,@"STO_CUDA_ENTRY STV_DEFAULT"
_ZN18transformer_engine6detail32dgated_act_cast_transpose_kernelILi1ELi4Eff13__nv_fp8_e4m3NS_5EmptyEXadL_ZNS_5dreluIffEET_T0_RKS3_EEXadL_ZNS_4reluIffEES5_S6_S8_EEEEvPKT2_SC_PT3_SE_PKT1_PSF_SI_mmm:
.text._ZN18transformer_engine6detail32dgated_act_cast_transpose_kernelILi1ELi4Eff13__nv_fp8_e4m3NS_5EmptyEXadL_ZNS_5dreluIffEET_T0_RKS3_EEXadL_ZNS_4reluIffEES5_S6_S8_EEEEvPKT2_SC_PT3_SE_PKT1_PSF_SI_mmm:
        /* <DEDUP_REMOVED lines=17> */
[----:B------:R-:W-:Y:S05]  /*0110*/  CALL.REL.NOINC `($__internal_162_$__cuda_sm20_div_u64) ;  /* 0x0000003000847944 */ /* 0x000fea0003c00000 */
        /* <DEDUP_REMOVED lines=9> */
.L_x_6619:
        /* <DEDUP_REMOVED lines=22> */
.L_x_6620:
[----:B------:R-:W-:Y:S01]  /*0310*/  ULDC.64 UR18, c[0x0][0x248] ;  /* 0x0000920000127ab9 */ /* 0x000fe20000000a00 */
[--C-:B------:R-:W-:Y:S01]  /*0320*/  SHF.R.U32.HI R2, RZ, 0x3, R0.reuse ;  /* 0x00000003ff027819 */ /* 0x100fe20000011600 */
[----:B------:R-:W-:Y:S01]  /*0330*/  IMAD R3, R35, UR18, RZ ;  /* 0x0000001223037c24 */ /* 0x000fe2000f8e02ff */
[----:B------:R-:W-:Y:S01]  /*0340*/  SHF.R.U32.HI R7, RZ, 0x1, R0 ;  /* 0x00000001ff077819 */ /* 0x000fe20000011600 */
[----:B------:R-:W-:Y:S01]  /*0350*/  IMAD.WIDE.U32 R4, R34, UR18, RZ ;  /* 0x0000001222047c25 */ /* 0x000fe2000f8e00ff */
[----:B------:R-:W-:Y:S01]  /*0360*/  LOP3.LUT R11, R2, 0x1ffffffc, RZ, 0xc0, !PT ;  /* 0x1ffffffc020b7812 */ /* 0x000fe200078ec0ff */
[----:B------:R-:W-:Y:S01]  /*0370*/  USHF.L.U32 UR10, UR18, 0x1, URZ ;  /* 0x00000001120a7899 */ /* 0x000fe2000800063f */
[----:B------:R-:W-:Y:S01]  /*0380*/  LOP3.LUT R7, R7, 0x70, RZ, 0xc0, !PT ;  /* 0x0000007007077812 */ /* 0x000fe200078ec0ff */
[----:B------:R-:W-:Y:S01]  /*0390*/  IMAD R3, R34, UR19, R3 ;  /* 0x0000001322037c24 */ /* 0x000fe2000f8e0203 */
[----:B------:R-:W-:Y:S01]  /*03a0*/  USHF.L.U64.HI UR4, UR18, 0x1, UR19 ;  /* 0x0000000112047899 */ /* 0x000fe20008010213 */
[----:B------:R-:W-:Y:S01]  /*03b0*/  IMAD.SHL.U32 R6, R4, 0x4, RZ ;  /* 0x0000000404067824 */ /* 0x000fe200078e00ff */
[----:B------:R-:W-:Y:S01]  /*03c0*/  ULDC.64 UR12, c[0x0][0x210] ;  /* 0x00008400000c7ab9 */ /* 0x000fe20000000a00 */
[----:B------:R-:W-:Y:S01]  /*03d0*/  IMAD.IADD R9, R5, 0x1, R3 ;  /* 0x0000000105097824 */ /* 0x000fe200078e0203 */
[----:B------:R-:W-:Y:S01]  /*03e0*/  ULDC.64 UR14, c[0x0][0x218] ;  /* 0x00008600000e7ab9 */ /* 0x000fe20000000a00 */
[----:B------:R-:W-:Y:S01]  /*03f0*/  IMAD.IADD R11, R0, 0x1, -R11 ;  /* 0x00000001000b7824 */ /* 0x000fe200078e0a0b */
[-C--:B------:R-:W-:Y:S01]  /*0400*/  IADD3 R3, P0, R19, R6.reuse, RZ ;  /* 0x0000000613037210 */ /* 0x080fe20007f1e0ff */
[----:B------:R-:W-:Y:S01]  /*0410*/  IMAD.MOV.U32 R5, RZ, RZ, RZ ;  /* 0x000000ffff057224 */ /* 0x000fe200078e00ff */
[----:B------:R-:W-:Y:S01]  /*0420*/  SHF.L.U64.HI R9, R4, 0x2, R9 ;  /* 0x0000000204097819 */ /* 0x000fe20000010209 */
[----:B------:R-:W-:Y:S01]  /*0430*/  IMAD.WIDE.U32 R28, R7, UR10, RZ ;  /* 0x0000000a071c7c25 */ /* 0x000fe2000f8e00ff */
[----:B------:R-:W-:Y:S01]  /*0440*/  IADD3 R21, P1, R3, R6, RZ ;  /* 0x0000000603157210 */ /* 0x000fe20007f3e0ff */
[----:B------:R-:W-:Y:S01]  /*0450*/  USHF.L.U32 UR8, UR18, 0x2, URZ ;  /* 0x0000000212087899 */ /* 0x000fe2000800063f */
[----:B------:R-:W-:Y:S01]  /*0460*/  LOP3.LUT R4, R11, 0x1f, RZ, 0xc0, !PT ;  /* 0x0000001f0b047812 */ /* 0x000fe200078ec0ff */
[----:B------:R-:W-:Y:S01]  /*0470*/  IMAD.X R8, R45, 0x1, R9, P0 ;  /* 0x000000012d087824 */ /* 0x000fe200000e0609 */
[----:B------:R-:W-:Y:S01]  /*0480*/  LOP3.LUT R49, R28, 0x1f, R11, 0xf8, !PT ;  /* 0x0000001f1c317812 */ /* 0x000fe200078ef80b */
[----:B------:R-:W-:Y:S01]  /*0490*/  IMAD R15, R7, UR19, RZ ;  /* 0x00000013070f7c24 */ /* 0x000fe2000f8e02ff */
[----:B------:R-:W-:Y:S01]  /*04a0*/  USHF.L.U64.HI UR9, UR18, 0x2, UR19 ;  /* 0x0000000212097899 */ /* 0x000fe20008010213 */
[----:B------:R-:W-:Y:S01]  /*04b0*/  IMAD.X R6, R8, 0x1, R9, P1 ;  /* 0x0000000108067824 */ /* 0x000fe200008e0609 */
[----:B------:R-:W-:Y:S01]  /*04c0*/  SHF.L.U64.HI R9, R3, 0x5, R8 ;  /* 0x0000000503097819 */ /* 0x000fe20000010208 */
[----:B------:R-:W-:Y:S01]  /*04d0*/  IMAD.WIDE.U32 R4, R7, UR18, R4 ;  /* 0x0000001207047c25 */ /* 0x000fe2000f8e0004 */
[----:B------:R-:W-:Y:S01]  /*04e0*/  ULDC.64 UR6, c[0x0][0x230] ;  /* 0x00008c0000067ab9 */ /* 0x000fe20000000a00 */
[----:B------:R-:W-:Y:S01]  /*04f0*/  ULDC.64 UR16, c[0x0][0x220] ;  /* 0x0000880000107ab9 */ /* 0x000fe20000000a00 */
[----:B------:R-:W-:Y:S01]  /*0500*/  SHF.L.U64.HI R6, R21, 0x5, R6 ;  /* 0x0000000515067819 */ /* 0x000fe20000010206 */
[----:B------:R-:W-:-:S02]  /*0510*/  IMAD.SHL.U32 R8, R3, 0x20, RZ ;  /* 0x0000002003087824 */ /* 0x000fc400078e00ff */
[----:B------:R-:W-:Y:S02]  /*0520*/  IMAD.SHL.U32 R21, R21, 0x20, RZ ;  /* 0x0000002015157824 */ /* 0x000fe400078e00ff */
[----:B------:R-:W-:Y:S01]  /*0530*/  IMAD R43, R7, UR4, RZ ;  /* 0x00000004072b7c24 */ /* 0x000fe2000f8e02ff */
[----:B------:R-:W-:Y:S01]  /*0540*/  IADD3 R3, P0, R8, R4, RZ ;  /* 0x0000000408037210 */ /* 0x000fe20007f1e0ff */
[----:B------:R-:W-:Y:S01]  /*0550*/  ULDC.64 UR4, c[0x0][0x208] ;  /* 0x0000820000047ab9 */ /* 0x000fe20000000a00 */
[----:B------:R-:W-:Y:S01]  /*0560*/  IADD3 R4, P1, R49, R21, RZ ;  /* 0x0000001531047210 */ /* 0x000fe20007f3e0ff */
[----:B------:R-:W-:Y:S01]  /*0570*/  IMAD.IADD R43, R29, 0x1, R43 ;  /* 0x000000011d2b7824 */ /* 0x000fe200078e022b */
[----:B------:R-:W-:Y:S02]  /*0580*/  IADD3.X R10, R9, R5, R15, P0, !PT ;  /* 0x00000005090a7210 */ /* 0x000fe400007fe40f */
[----:B------:R-:W-:Y:S01]  /*0590*/  LEA R12, P0, R3, UR12, 0x2 ;  /* 0x0000000c030c7c11 */ /* 0x000fe2000f8010ff */
[----:B------:R-:W-:-:S03]  /*05a0*/  IMAD.X R5, R43, 0x1, R6, P1 ;  /* 0x000000012b057824 */ /* 0x000fc600008e0606 */
[----:B------:R-:W-:Y:S01]  /*05b0*/  LEA.HI.X R13, R3, UR13, R10, 0x2, P0 ;  /* 0x0000000d030d7c11 */ /* 0x000fe200080f140a */
[----:B------:R-:W-:Y:S01]  /*05c0*/  IMAD.IADD R10, R49, 0x1, R21 ;  /* 0x00000001310a7824 */ /* 0x000fe200078e0215 */
[----:B------:R-:W-:Y:S02]  /*05d0*/  LEA R3, P0, R4, UR14, 0x2 ;  /* 0x0000000e04037c11 */ /* 0x000fe4000f8010ff */
[----:B------:R-:W-:Y:S01]  /*05e0*/  IADD3 R22, P1, R12, UR8, RZ ;  /* 0x000000080c167c10 */ /* 0x000fe2000ff3e0ff */
[----:B------:R-:W2:Y:S01]  /*05f0*/  LDG.E R47, desc[UR4][R12.64] ;  /* 0x000000040c2f7981 */ /* 0x000ea2000c1e1900 */
[----:B------:R-:W-:Y:S02]  /*0600*/  LEA.HI.X R5, R4, UR15, R5, 0x2, P0 ;  /* 0x0000000f04057c11 */ /* 0x000fe400080f1405 */
[----:B------:R-:W-:Y:S02]  /*0610*/  IADD3 R3, P0, R3, UR8, RZ ;  /* 0x0000000803037c10 */ /* 0x000fe4000ff1e0ff */
[----:B------:R-:W-:-:S02]  /*0620*/  LEA R4, R10, UR14, 0x2 ;  /* 0x0000000e0a047c11 */ /* 0x000fc4000f8e10ff */
[----:B------:R-:W-:Y:S02]  /*0630*/  LEA R10, R10, UR14, 0x2 ;  /* 0x0000000e0a0a7c11 */ /* 0x000fe4000f8e10ff */
[----:B------:R-:W-:Y:S01]  /*0640*/  IADD3.X R17, R5, UR9, RZ, P0, !PT ;  /* 0x0000000905117c10 */ /* 0x000fe200087fe4ff */
[----:B------:R0:W3:Y:S01]  /*0650*/  LDG.E R42, desc[UR4][R4.64] ;  /* 0x00000004042a7981 */ /* 0x0000e2000c1e1900 */
[----:B------:R-:W-:Y:S02]  /*0660*/  IADD3.X R23, R13, UR9, RZ, P1, !PT ;  /* 0x000000090d177c10 */ /* 0x000fe40008ffe4ff */
[----:B------:R-:W-:Y:S02]  /*0670*/  IADD3 R3, P0, R3, UR8, RZ ;  /* 0x0000000803037c10 */ /* 0x000fe4000ff1e0ff */
[----:B------:R-:W-:Y:S01]  /*0680*/  IADD3 R26, P1, R22, UR8, RZ ;  /* 0x00000008161a7c10 */ /* 0x000fe2000ff3e0ff */
[----:B------:R-:W-:Y:S01]  /*0690*/  VIADD R10, R10, UR8 ;  /* 0x000000080a0a7c36 */ /* 0x000fe20008000000 */
[----:B------:R-:W4:Y:S02]  /*06a0*/  LDG.E R36, desc[UR4][R22.64] ;  /* 0x0000000416247981 */ /* 0x000f24000c1e1900 */
[----:B------:R-:W-:-:S02]  /*06b0*/  IADD3.X R27, R23, UR9, RZ, P1, !PT ;  /* 0x00000009171b7c10 */ /* 0x000fc40008ffe4ff */
[----:B0-----:R-:W-:Y:S02]  /*06c0*/  IADD3.X R5, R17, UR9, RZ, P0, !PT ;  /* 0x0000000911057c10 */ /* 0x001fe400087fe4ff */
[----:B------:R-:W-:Y:S01]  /*06d0*/  IADD3 R3, P0, R3, UR8, RZ ;  /* 0x0000000803037c10 */ /* 0x000fe2000ff1e0ff */
[----:B------:R-:W-:Y:S01]  /*06e0*/  VIADD R16, R4, UR8 ;  /* 0x0000000804107c36 */ /* 0x000fe20008000000 */
[----:B------:R-:W-:Y:S01]  /*06f0*/  IADD3 R32, P1, R26, UR8, RZ ;  /* 0x000000081a207c10 */ /* 0x000fe2000ff3e0ff */
[----:B------:R-:W-:Y:S01]  /*0700*/  VIADD R10, R10, UR8 ;  /* 0x000000080a0a7c36 */ /* 0x000fe20008000000 */
[----:B------:R-:W-:Y:S01]  /*0710*/  IADD3.X R25, R5, UR9, RZ, P0, !PT ;  /* 0x0000000905197c10 */ /* 0x000fe200087fe4ff */
[----:B------:R-:W-:Y:S01]  /*0720*/  VIADD R4, R16, UR8 ;  /* 0x0000000810047c36 */ /* 0x000fe20008000000 */
[----:B------:R-:W-:Y:S01]  /*0730*/  IADD3.X R33, R27, UR9, RZ, P1, !PT ;  /* 0x000000091b217c10 */ /* 0x000fe20008ffe4ff */
[----:B------:R-:W-:Y:S01]  /*0740*/  VIADD R10, R10, UR8 ;  /* 0x000000080a0a7c36 */ /* 0x000fe20008000000 */
[----:B------:R-:W-:Y:S01]  /*0750*/  ISETP.NE.U32.AND P0, PT, RZ, UR6, PT ;  /* 0x00000006ff007c0c */ /* 0x000fe2000bf05070 */
[----:B------:R0:W5:Y:S01]  /*0760*/  LDG.E R40, desc[UR4][R16.64] ;  /* 0x0000000410287981 */ /* 0x000162000c1e1900 */
[----:B------:R-:W-:Y:S01]  /*0770*/  IADD3 R3, P1, R3, UR8, RZ ;  /* 0x0000000803037c10 */ /* 0x000fe2000ff3e0ff */
[----:B------:R-:W-:Y:S01]  /*0780*/  VIADD R24, R4, UR8 ;  /* 0x0000000804187c36 */ /* 0x000fe20008000000 */
[----:B------:R-:W-:Y:S01]  /*0790*/  ISETP.NE.AND.EX P0, PT, RZ, UR7, PT, P0 ;  /* 0x00000007ff007c0c */ /* 0x000fe2000bf05300 */
[----:B------:R-:W-:Y:S01]  /*07a0*/  VIADD R10, R10, UR8 ;  /* 0x000000080a0a7c36 */ /* 0x000fe20008000000 */
[----:B------:R-:W-:Y:S01]  /*07b0*/  IADD3 R3, P2, R3, UR8, RZ ;  /* 0x0000000803037c10 */ /* 0x000fe2000ff5e0ff */
[----:B------:R-:W4:Y:S01]  /*07c0*/  LDG.E R31, desc[UR4][R4.64] ;  /* 0x00000004041f7981 */ /* 0x000f22000c1e1900 */
[----:B0-----:R-:W-:Y:S01]  /*07d0*/  IADD3.X R17, R25, UR9, RZ, P1, !PT ;  /* 0x0000000919117c10 */ /* 0x001fe20008ffe4ff */
[----:B------:R-:W-:Y:S01]  /*07e0*/  VIADD R16, R24, UR8 ;  /* 0x0000000818107c36 */ /* 0x000fe20008000000 */
[----:B------:R-:W-:Y:S01]  /*07f0*/  IADD3 R3, P1, R3, UR8, RZ ;  /* 0x0000000803037c10 */ /* 0x000fe2000ff3e0ff */
[----:B------:R-:W-:Y:S01]  /*0800*/  VIADD R10, R10, UR8 ;  /* 0x000000080a0a7c36 */ /* 0x000fe20008000000 */
[----:B------:R-:W-:Y:S01]  /*0810*/  IADD3.X R23, R17, UR9, RZ, P2, !PT ;  /* 0x0000000911177c10 */ /* 0x000fe200097fe4ff */
[----:B------:R0:W4:Y:S01]  /*0820*/  LDG.E R13, desc[UR4][R26.64] ;  /* 0x000000041a0d7981 */ /* 0x000122000c1e1900 */
[----:B------:R-:W-:-:S03]  /*0830*/  VIADD R22, R16, UR8 ;  /* 0x0000000810167c36 */ /* 0x000fc60008000000 */
[----:B------:R1:W4:Y:S04]  /*0840*/  LDG.E R4, desc[UR4][R16.64] ;  /* 0x0000000410047981 */ /* 0x000328000c1e1900 */
[----:B------:R-:W4:Y:S01]  /*0850*/  LDG.E R37, desc[UR4][R24.64] ;  /* 0x0000000418257981 */ /* 0x000f22000c1e1900 */
[----:B0-----:R-:W-:Y:S01]  /*0860*/  VIADD R26, R10, UR8 ;  /* 0x000000080a1a7c36 */ /* 0x001fe20008000000 */
[----:B------:R-:W-:Y:S02]  /*0870*/  IADD3.X R27, R23, UR9, RZ, P1, !PT ;  /* 0x00000009171b7c10 */ /* 0x000fe40008ffe4ff */
[----:B------:R0:W4:Y:S01]  /*0880*/  LDG.E R12, desc[UR4][R32.64] ;  /* 0x00000004200c7981 */ /* 0x000122000c1e1900 */
[----:B------:R-:W-:Y:S01]  /*0890*/  IADD3 RZ, P1, R3, UR8, RZ ;  /* 0x0000000803ff7c10 */ /* 0x000fe2000ff3e0ff */
[----:B-1----:R-:W1:Y:S02]  /*08a0*/  @P0 LDC.64 R16, c[0x0][0x230] ;  /* 0x00008c00ff100b82 */ /* 0x002e640000000a00 */
[----:B------:R1:W4:Y:S04]  /*08b0*/  LDG.E R5, desc[UR4][R26.64] ;  /* 0x000000041a057981 */ /* 0x000328000c1e1900 */
[----:B------:R-:W4:Y:S01]  /*08c0*/  LDG.E R29, desc[UR4][R22.64] ;  /* 0x00000004161d7981 */ /* 0x000f22000c1e1900 */
[----:B0-----:R-:W-:Y:S01]  /*08d0*/  VIADD R32, R26, UR8 ;  /* 0x000000081a207c36 */ /* 0x001fe20008000000 */
[----:B------:R-:W-:-:S05]  /*08e0*/  IADD3.X R33, R27, UR9, RZ, P1, !PT ;  /* 0x000000091b217c10 */ /* 0x000fca0008ffe4ff */
[----:B------:R-:W4:Y:S01]  /*08f0*/  LDG.E R30, desc[UR4][R32.64] ;  /* 0x00000004201e7981 */ /* 0x000f22000c1e1900 */
[----:B------:R-:W-:Y:S02]  /*0900*/  IMAD.MOV.U32 R3, RZ, RZ, 0x3f800000 ;  /* 0x3f800000ff037424 */ /* 0x000fe400078e00ff */
[----:B------:R-:W-:Y:S01]  /*0910*/  VIADD R18, R11, 0xffffffff ;  /* 0xffffffff0b127836 */ /* 0x000fe20000000000 */
[----:B------:R-:W-:-:S04]  /*0920*/  USHF.L.U32 UR6, UR18, 0x3, URZ ;  /* 0x0000000312067899 */ /* 0x000fc8000800063f */
[----:B------:R-:W-:Y:S01]  /*0930*/  LOP3.LUT R18, R18, 0x1f, RZ, 0xc0, !PT ;  /* 0x0000001f12127812 */ /* 0x000fe200078ec0ff */
[----:B-1----:R0:W4:Y:S03]  /*0940*/  @P0 LDG.E R3, desc[UR4][R16.64] ;  /* 0x0000000410030981 */ /* 0x002126000c1e1900 */
[----:B------:R-:W-:Y:S01]  /*0950*/  LOP3.LUT R10, R28, R18, RZ, 0xfc, !PT ;  /* 0x000000121c0a7212 */ /* 0x000fe200078efcff */
[----:B------:R-:W-:Y:S01]  /*0960*/  IMAD.WIDE.U32 R8, R7, UR18, R8 ;  /* 0x0000001207087c25 */ /* 0x000fe2000f8e0008 */
[----:B------:R-:W-:Y:S02]  /*0970*/  USHF.L.U64.HI UR7, UR18, 0x3, UR19 ;  /* 0x0000000312077899 */ /* 0x000fe40008010213 */
[----:B------:R-:W-:Y:S01]  /*0980*/  IADD3 R7, P3, P4, R21, UR6, R10 ;  /* 0x0000000615077c10 */ /* 0x000fe2000fc7e00a */
[----:B------:R-:W-:Y:S01]  /*0990*/  IMAD.IADD R9, R15, 0x1, R9 ;  /* 0x000000010f097824 */ /* 0x000fe200078e0209 */
[----:B------:R-:W-:-:S02]  /*09a0*/  IADD3 R14, P1, P2, R8, UR8, R18 ;  /* 0x00000008080e7c10 */ /* 0x000fc4000fa3e012 */
[----:B------:R-:W-:Y:S02]  /*09b0*/  LEA R26, P0, R7, UR14, 0x2 ;  /* 0x0000000e071a7c11 */ /* 0x000fe4000f8010ff */
[----:B------:R-:W-:Y:S02]  /*09c0*/  IADD3.X R10, R6, UR7, R43, P3, P4 ;  /* 0x00000007060a7c10 */ /* 0x000fe40009fe842b */
[----:B------:R-:W-:Y:S02]  /*09d0*/  IADD3.X R15, R9, UR9, RZ, P1, P2 ;  /* 0x00000009090f7c10 */ /* 0x000fe40008fe44ff */
[C---:B0-----:R-:W-:Y:S02]  /*09e0*/  LEA R16, P1, R14.reuse, UR12, 0x2 ;  /* 0x0000000c0e107c11 */ /* 0x041fe4000f8210ff */
[----:B------:R-:W-:Y:S02]  /*09f0*/  LEA.HI.X R27, R7, UR15, R10, 0x2, P0 ;  /* 0x0000000f071b7c11 */ /* 0x000fe400080f140a */
[----:B------:R-:W-:-:S02]  /*0a00*/  LEA.HI.X R17, R14, UR13, R15, 0x2, P1 ;  /* 0x0000000d0e117c11 */ /* 0x000fc400088f140f */
[----:B------:R-:W-:Y:S01]  /*0a10*/  IADD3 R24, P0, R26, UR8, RZ ;  /* 0x000000081a187c10 */ /* 0x000fe2000ff1e0ff */
[----:B------:R-:W4:Y:S03]  /*0a20*/  LDG.E R15, desc[UR4][R26.64] ;  /* 0x000000041a0f7981 */ /* 0x000f26000c1e1900 */
[----:B------:R-:W-:Y:S01]  /*0a30*/  IADD3.X R25, R27, UR9, RZ, P0, !PT ;  /* 0x000000091b197c10 */ /* 0x000fe200087fe4ff */
[----:B------:R0:W4:Y:S01]  /*0a40*/  LDG.E R56, desc[UR4][R16.64] ;  /* 0x0000000410387981 */ /* 0x000122000c1e1900 */
[----:B------:R-:W-:-:S03]  /*0a50*/  IADD3 R22, P1, R24, UR8, RZ ;  /* 0x0000000818167c10 */ /* 0x000fc6000ff3e0ff */
[----:B------:R-:W4:Y:S01]  /*0a60*/  LDG.E R33, desc[UR4][R24.64] ;  /* 0x0000000418217981 */ /* 0x000f22000c1e1900 */
[----:B------:R-:W-:Y:S02]  /*0a70*/  IADD3.X R23, R25, UR9, RZ, P1, !PT ;  /* 0x0000000919177c10 */ /* 0x000fe40008ffe4ff */
[----:B0-----:R-:W-:-:S03]  /*0a80*/  IADD3 R16, P0, R16, UR8, RZ ;  /* 0x0000000810107c10 */ /* 0x001fc6000ff1e0ff */
[----:B------:R0:W4:Y:S01]  /*0a90*/  LDG.E R14, desc[UR4][R22.64] ;  /* 0x00000004160e7981 */ /* 0x000122000c1e1900 */
[----:B------:R-:W-:-:S05]  /*0aa0*/  IADD3.X R17, R17, UR9, RZ, P0, !PT ;  /* 0x0000000911117c10 */ /* 0x000fca00087fe4ff */
[----:B------:R1:W4:Y:S01]  /*0ab0*/  LDG.E R58, desc[UR4][R16.64] ;  /* 0x00000004103a7981 */ /* 0x000322000c1e1900 */
[----:B0-----:R-:W-:-:S04]  /*0ac0*/  IADD3 R22, P0, R22, UR8, RZ ;  /* 0x0000000816167c10 */ /* 0x001fc8000ff1e0ff */
[----:B------:R-:W-:Y:S02]  /*0ad0*/  IADD3 R38, P1, R22, UR8, RZ ;  /* 0x0000000816267c10 */ /* 0x000fe4000ff3e0ff */
[----:B------:R-:W-:Y:S02]  /*0ae0*/  IADD3.X R23, R23, UR9, RZ, P0, !PT ;  /* 0x0000000917177c10 */ /* 0x000fe400087fe4ff */
[----:B------:R-:W-:Y:S02]  /*0af0*/  IADD3 R26, P2, R38, UR8, RZ ;  /* 0x00000008261a7c10 */ /* 0x000fe4000ff5e0ff */
[----:B------:R-:W-:Y:S01]  /*0b00*/  IADD3.X R39, R23, UR9, RZ, P1, !PT ;  /* 0x0000000917277c10 */ /* 0x000fe20008ffe4ff */
[----:B------:R0:W4:Y:S01]  /*0b10*/  LDG.E R7, desc[UR4][R22.64] ;  /* 0x0000000416077981 */ /* 0x000122000c1e1900 */
[----:B-1----:R-:W-:Y:S02]  /*0b20*/  IADD3 R16, P0, R16, UR8, RZ ;  /* 0x0000000810107c10 */ /* 0x002fe4000ff1e0ff */
[----:B------:R-:W-:Y:S01]  /*0b30*/  IADD3.X R27, R39, UR9, RZ, P2, !PT ;  /* 0x00000009271b7c10 */ /* 0x000fe200097fe4ff */
[----:B------:R-:W4:Y:S01]  /*0b40*/  LDG.E R38, desc[UR4][R38.64] ;  /* 0x0000000426267981 */ /* 0x000f22000c1e1900 */
[----:B------:R-:W-:-:S02]  /*0b50*/  IADD3.X R17, R17, UR9, RZ, P0, !PT ;  /* 0x0000000911117c10 */ /* 0x000fc400087fe4ff */
[----:B0-----:R-:W-:-:S03]  /*0b60*/  IADD3 R22, P1, R26, UR8, RZ ;  /* 0x000000081a167c10 */ /* 0x001fc6000ff3e0ff */
[----:B------:R0:W4:Y:S01]  /*0b70*/  LDG.E R53, desc[UR4][R16.64] ;  /* 0x0000000410357981 */ /* 0x000122000c1e1900 */
[----:B------:R-:W-:Y:S02]  /*0b80*/  IADD3 R24, P0, R16, UR8, RZ ;  /* 0x0000000810187c10 */ /* 0x000fe4000ff1e0ff */
[----:B------:R-:W-:Y:S01]  /*0b90*/  IADD3.X R23, R27, UR9, RZ, P1, !PT ;  /* 0x000000091b177c10 */ /* 0x000fe20008ffe4ff */
[----:B------:R-:W4:Y:S01]  /*0ba0*/  LDG.E R20, desc[UR4][R26.64] ;  /* 0x000000041a147981 */ /* 0x000f22000c1e1900 */
[----:B------:R-:W-:-:S03]  /*0bb0*/  IADD3.X R25, R17, UR9, RZ, P0, !PT ;  /* 0x0000000911197c10 */ /* 0x000fc600087fe4ff */
[----:B------:R-:W4:Y:S01]  /*0bc0*/  LDG.E R10, desc[UR4][R22.64] ;  /* 0x00000004160a7981 */ /* 0x000f22000c1e1900 */
[----:B0-----:R-:W-:-:S03]  /*0bd0*/  IADD3 R16, P0, R22, UR8, RZ ;  /* 0x0000000816107c10 */ /* 0x001fc6000ff1e0ff */
[----:B------:R0:W4:Y:S01]  /*0be0*/  LDG.E R22, desc[UR4][R24.64] ;  /* 0x0000000418167981 */ /* 0x000122000c1e1900 */
[----:B------:R-:W-:-:S05]  /*0bf0*/  IADD3.X R17, R23, UR9, RZ, P0, !PT ;  /* 0x0000000917117c10 */ /* 0x000fca00087fe4ff */
[----:B------:R1:W4:Y:S01]  /*0c00*/  LDG.E R32, desc[UR4][R16.64] ;  /* 0x0000000410207981 */ /* 0x000322000c1e1900 */
[----:B0-----:R-:W-:Y:S01]  /*0c10*/  IADD3 R25, P1, R8, UR8, RZ ;  /* 0x0000000808197c10 */ /* 0x001fe2000ff3e0ff */
[----:B------:R-:W-:Y:S01]  /*0c20*/  VIADD R24, R11, 0x1e ;  /* 0x0000001e0b187836 */ /* 0x000fe20000000000 */
[----:B------:R-:W-:Y:S02]  /*0c30*/  IADD3 R28, P0, R28, UR6, RZ ;  /* 0x000000061c1c7c10 */ /* 0x000fe4000ff1e0ff */
[----:B---3--:R-:W-:Y:S02]  /*0c40*/  FSET.BF.GT.AND R44, R42, RZ, PT ;  /* 0x000000ff2a2c720a */ /* 0x008fe40003804000 */
[----:B------:R-:W-:-:S03]  /*0c50*/  FMNMX R42, RZ, R42, !PT ;  /* 0x0000002aff2a7209 */ /* 0x000fc60007800000 */
[----:B--2---:R-:W-:Y:S02]  /*0c60*/  FMUL R39, R44, R47 ;  /* 0x0000002f2c277220 */ /* 0x004fe40000400000 */
[----:B------:R-:W-:Y:S02]  /*0c70*/  FMUL R47, R47, R42 ;  /* 0x0000002a2f2f7220 */ /* 0x000fe40000400000 */
[----:B-----5:R-:W-:Y:S01]  /*0c80*/  FMUL R42, R39, R40 ;  /* 0x00000028272a7220 */ /* 0x020fe20000400000 */
[----:B----4-:R-:W-:-:S05]  /*0c90*/  FSET.BF.GT.AND R23, R31, RZ, PT ;  /* 0x000000ff1f17720a */ /* 0x010fca0003804000 */
[----:B-1----:R-:W-:Y:S01]  /*0ca0*/  FMUL R16, R23, R36 ;  /* 0x0000002417107220 */ /* 0x002fe20000400000 */
[----:B------:R-:W-:Y:S02]  /*0cb0*/  FMNMX R27, RZ, |R42|, !PT ;  /* 0x4000002aff1b7209 */ /* 0x000fe40007800000 */
[----:B------:R-:W-:Y:S01]  /*0cc0*/  FSET.BF.GT.AND R8, R4, RZ, PT ;  /* 0x000000ff0408720a */ /* 0x000fe20003804000 */
[----:B------:R-:W-:-:S04]  /*0cd0*/  FMUL R16, R16, R37 ;  /* 0x0000002510107220 */ /* 0x000fc80000400000 */
[----:B------:R-:W-:Y:S01]  /*0ce0*/  FMUL R8, R8, R13 ;  /* 0x0000000d08087220 */ /* 0x000fe20000400000 */
[----:B------:R-:W-:Y:S02]  /*0cf0*/  LOP3.LUT R23, R24, 0x1f, RZ, 0xc0, !PT ;  /* 0x0000001f18177812 */ /* 0x000fe400078ec0ff */
[----:B------:R-:W-:Y:S02]  /*0d00*/  FSET.BF.GT.AND R17, R5, RZ, PT ;  /* 0x000000ff0511720a */ /* 0x000fe40003804000 */
[----:B------:R-:W-:Y:S01]  /*0d10*/  FMNMX R31, RZ, R31, !PT ;  /* 0x0000001fff1f7209 */ /* 0x000fe20007800000 */
[----:B------:R-:W-:Y:S02]  /*0d20*/  FMUL R26, R8, R29 ;  /* 0x0000001d081a7220 */ /* 0x000fe40000400000 */
[----:B------:R-:W-:Y:S01]  /*0d30*/  FMUL R17, R17, R12 ;  /* 0x0000000c11117220 */ /* 0x000fe20000400000 */
[----:B------:R-:W-:Y:S02]  /*0d40*/  FMNMX R27, |R16|, R27, !PT ;  /* 0x0000001b101b7209 */ /* 0x000fe40007800200 */
[----:B------:R-:W-:-:S02]  /*0d50*/  IADD3 R8, P2, P3, R28, UR6, R23 ;  /* 0x000000061c087c10 */ /* 0x000fc4000fb5e017 */
[----:B------:R-:W-:Y:S01]  /*0d60*/  IADD3.X R29, R43, UR7, RZ, P0, !PT ;  /* 0x000000072b1d7c10 */ /* 0x000fe200087fe4ff */
[----:B------:R-:W-:Y:S01]  /*0d70*/  FMUL R30, R17, R30 ;  /* 0x0000001e111e7220 */ /* 0x000fe20000400000 */
[----:B------:R-:W-:Y:S01]  /*0d80*/  FMNMX R27, |R26|, R27, !PT ;  /* 0x0000001b1a1b7209 */ /* 0x000fe20007800200 */
[----:B------:R-:W-:Y:S01]  /*0d90*/  FMUL R36, R36, R31 ;  /* 0x0000001f24247220 */ /* 0x000fe20000400000 */
[----:B------:R-:W-:Y:S02]  /*0da0*/  IADD3 R37, P0, R8, R21, RZ ;  /* 0x0000001508257210 */ /* 0x000fe40007f1e0ff */
[----:B------:R-:W-:Y:S02]  /*0db0*/  IADD3.X R31, R29, UR7, RZ, P2, P3 ;  /* 0x000000071d1f7c10 */ /* 0x000fe400097e64ff */
[----:B------:R-:W-:Y:S02]  /*0dc0*/  FMNMX R40, |R30|, R27, !PT ;  /* 0x0000001b1e287209 */ /* 0x000fe40007800200 */
[----:B------:R-:W-:Y:S01]  /*0dd0*/  FMNMX R24, RZ, R4, !PT ;  /* 0x00000004ff187209 */ /* 0x000fe20007800000 */
[----:B------:R-:W-:Y:S01]  /*0de0*/  IMAD.X R44, R31, 0x1, R6, P0 ;  /* 0x000000011f2c7824 */ /* 0x000fe200000e0606 */
[----:B------:R-:W-:-:S02]  /*0df0*/  FMNMX R27, RZ, R5, !PT ;  /* 0x00000005ff1b7209 */ /* 0x000fc40007800000 */
[----:B------:R-:W-:Y:S01]  /*0e00*/  FMNMX R31, |R47|, R40, !PT ;  /* 0x000000282f1f7209 */ /* 0x000fe20007800200 */
[----:B------:R-:W-:Y:S01]  /*0e10*/  FMUL R40, R13, R24 ;  /* 0x000000180d287220 */ /* 0x000fe20000400000 */
[----:B------:R-:W-:Y:S01]  /*0e20*/  IADD3.X R17, R9, UR9, RZ, P1, !PT ;  /* 0x0000000909117c10 */ /* 0x000fe20008ffe4ff */
[----:B------:R-:W-:Y:S01]  /*0e30*/  FMUL R24, R12, R27 ;  /* 0x0000001b0c187220 */ /* 0x000fe20000400000 */
[----:B------:R-:W-:Y:S01]  /*0e40*/  IADD3 R39, P1, P2, R25, UR8, R23 ;  /* 0x0000000819277c10 */ /* 0x000fe2000fa3e017 */
[-C--:B------:R-:W-:Y:S01]  /*0e50*/  FMUL R12, R40, R3.reuse ;  /* 0x00000003280c7220 */ /* 0x080fe20000400000 */
[-C--:B------:R-:W-:Y:S01]  /*0e60*/  FMUL R48, R26, R3.reuse ;  /* 0x000000031a307220 */ /* 0x080fe20000400000 */
[----:B------:R-:W-:Y:S01]  /*0e70*/  FMUL R51, R16, R3 ;  /* 0x0000000310337220 */ /* 0x000fe20000400000 */
[----:B------:R-:W-:Y:S02]  /*0e80*/  IADD3.X R46, R17, UR9, RZ, P1, P2 ;  /* 0x00000009112e7c10 */ /* 0x000fe40008fe44ff */
[----:B------:R-:W-:-:S02]  /*0e90*/  LEA R4, P0, R39, UR12, 0x2 ;  /* 0x0000000c27047c11 */ /* 0x000fc4000f8010ff */
[----:B------:R-:W-:Y:S02]  /*0ea0*/  F2FP.SATFINITE.E4M3.F32.PACK_AB_MERGE_C R16, RZ, R12, RZ ;  /* 0x0000000cff10723e */ /* 0x000fe400048070ff */
[----:B------:R-:W-:Y:S01]  /*0eb0*/  F2FP.SATFINITE.E4M3.F32.PACK_AB_MERGE_C R48, RZ, R48, RZ ;  /* 0x00000030ff30723e */ /* 0x000fe200048070ff */
[-C--:B------:R-:W-:Y:S01]  /*0ec0*/  FMUL R12, R24, R3.reuse ;  /* 0x00000003180c7220 */ /* 0x080fe20000400000 */
[----:B------:R-:W-:Y:S01]  /*0ed0*/  LEA.HI.X R5, R39, UR13, R46, 0x2, P0 ;  /* 0x0000000d27057c11 */ /* 0x000fe200080f142e */
[----:B------:R-:W-:Y:S01]  /*0ee0*/  FMUL R46, R30, R3 ;  /* 0x000000031e2e7220 */ /* 0x000fe20000400000 */
[----:B------:R-:W-:Y:S01]  /*0ef0*/  FMNMX R31, |R36|, R31, !PT ;  /* 0x0000001f241f7209 */ /* 0x000fe20007800200 */
[----:B------:R-:W-:Y:S02]  /*0f00*/  IMAD.U32 R27, R16, 0x10000, RZ ;  /* 0x00010000101b7824 */ /* 0x000fe400078e00ff */
[----:B------:R-:W-:Y:S01]  /*0f10*/  IMAD.U32 R26, R48, 0x10000, RZ ;  /* 0x00010000301a7824 */ /* 0x000fe200078e00ff */
[----:B------:R-:W-:Y:S01]  /*0f20*/  FMNMX R13, |R40|, R31, !PT ;  /* 0x0000001f280d7209 */ /* 0x000fe20007800200 */
[----:B------:R-:W-:Y:S01]  /*0f30*/  FMUL R40, R36, R3 ;  /* 0x0000000324287220 */ /* 0x000fe20000400000 */
[----:B------:R-:W-:-:S02]  /*0f40*/  F2FP.SATFINITE.E4M3.F32.PACK_AB_MERGE_C R12, RZ, R12, RZ ;  /* 0x0000000cff0c723e */ /* 0x000fc400048070ff */
[----:B------:R-:W-:Y:S02]  /*0f50*/  F2FP.SATFINITE.E4M3.F32.PACK_AB_MERGE_C R46, RZ, R46, RZ ;  /* 0x0000002eff2e723e */ /* 0x000fe400048070ff */
[----:B------:R-:W-:Y:S02]  /*0f60*/  LOP3.LUT R31, R27, 0xff0000, RZ, 0xc0, !PT ;  /* 0x00ff00001b1f7812 */ /* 0x000fe400078ec0ff */
[----:B------:R-:W-:Y:S02]  /*0f70*/  LOP3.LUT R27, R26, 0xff0000, RZ, 0xc0, !PT ;  /* 0x00ff00001a1b7812 */ /* 0x000fe400078ec0ff */
[----:B------:R-:W-:Y:S02]  /*0f80*/  LOP3.LUT R30, R12, 0xffff, RZ, 0xc0, !PT ;  /* 0x0000ffff0c1e7812 */ /* 0x000fe400078ec0ff */
[----:B------:R-:W-:Y:S02]  /*0f90*/  LOP3.LUT R26, R46, 0xffff, RZ, 0xc0, !PT ;  /* 0x0000ffff2e1a7812 */ /* 0x000fe400078ec0ff */
[----:B------:R-:W-:Y:S01]  /*0fa0*/  F2FP.SATFINITE.E4M3.F32.PACK_AB_MERGE_C R40, RZ, R40, RZ ;  /* 0x00000028ff28723e */ /* 0x000fe200048070ff */
[----:B------:R-:W-:Y:S01]  /*0fb0*/  IMAD R30, R30, 0x1000000, R31 ;  /* 0x010000001e1e7824 */ /* 0x000fe200078e021f */
[----:B------:R-:W-:Y:S01]  /*0fc0*/  LEA R8, P3, R37, UR14, 0x2 ;  /* 0x0000000e25087c11 */ /* 0x000fe2000f8610ff */
[----:B------:R-:W-:Y:S01]  /*0fd0*/  IMAD R26, R26, 0x1000000, R27 ;  /* 0x010000001a1a7824 */ /* 0x000fe200078e021b */
[----:B------:R-:W-:Y:S01]  /*0fe0*/  F2FP.SATFINITE.E4M3.F32.PACK_AB_MERGE_C R51, RZ, R51, RZ ;  /* 0x00000033ff33723e */ /* 0x000fe200048070ff */
[----:B------:R-:W-:Y:S01]  /*0ff0*/  IMAD.SHL.U32 R31, R40, 0x100, RZ ;  /* 0x00000100281f7824 */ /* 0x000fe200078e00ff */
[----:B------:R-:W-:-:S02]  /*1000*/  FSET.BF.GT.AND R27, R15, RZ, PT ;  /* 0x000000ff0f1b720a */ /* 0x000fc40003804000 */
[----:B------:R-:W-:Y:S01]  /*1010*/  LEA.HI.X R9, R37, UR15, R44, 0x2, P3 ;  /* 0x0000000f25097c11 */ /* 0x000fe200098f142c */
[----:B------:R-:W-:Y:S01]  /*1020*/  IMAD.SHL.U32 R39, R51, 0x100, RZ ;  /* 0x0000010033277824 */ /* 0x000fe200078e00ff */
[----:B------:R-:W-:Y:S01]  /*1030*/  FMNMX R13, |R24|, R13, !PT ;  /* 0x0000000d180d7209 */ /* 0x000fe20007800200 */
[----:B------:R-:W-:Y:S01]  /*1040*/  FMUL R24, R56, R27 ;  /* 0x0000001b38187220 */ /* 0x000fe20000400000 */
[----:B------:R-:W-:Y:S02]  /*1050*/  LOP3.LUT R44, R30, 0xffff, R31, 0xf8, !PT ;  /* 0x0000ffff1e2c7812 */ /* 0x000fe400078ef81f */
[----:B------:R-:W-:Y:S01]  /*1060*/  IADD3 R30, P0, R21, UR16, RZ ;  /* 0x00000010151e7c10 */ /* 0x000fe2000ff1e0ff */
[----:B------:R-:W-:Y:S01]  /*1070*/  FMUL R33, R33, R24 ;  /* 0x0000001821217220 */ /* 0x000fe20000400000 */
[----:B------:R-:W-:Y:S02]  /*1080*/  FMNMX R15, RZ, R15, !PT ;  /* 0x0000000fff0f7209 */ /* 0x000fe40007800000 */
[----:B------:R-:W-:-:S02]  /*1090*/  LOP3.LUT R39, R26, 0xffff, R39, 0xf8, !PT ;  /* 0x0000ffff1a277812 */ /* 0x000fc400078ef827 */
[----:B------:R-:W-:Y:S02]  /*10a0*/  IADD3.X R24, R6, UR17, RZ, P0, !PT ;  /* 0x0000001106187c10 */ /* 0x000fe400087fe4ff */
[----:B------:R-:W-:Y:S01]  /*10b0*/  IADD3 R26, P0, R30, R49, RZ ;  /* 0x000000311e1a7210 */ /* 0x000fe20007f1e0ff */
[----:B------:R-:W-:Y:S01]  /*10c0*/  FMUL R56, R56, R15 ;  /* 0x0000000f38387220 */ /* 0x000fe20000400000 */
[----:B------:R-:W-:Y:S01]  /*10d0*/  USHF.L.U64.HI UR7, UR18, 0x1, UR19 ;  /* 0x0000000112077899 */ /* 0x000fe20008010213 */
[----:B------:R-:W-:Y:S01]  /*10e0*/  FMUL R15, R42, R3 ;  /* 0x000000032a0f7220 */ /* 0x000fe20000400000 */
[----:B------:R-:W-:Y:S01]  /*10f0*/  FSET.BF.GT.AND R31, R14, RZ, PT ;  /* 0x000000ff0e1f720a */ /* 0x000fe20003804000 */
[----:B------:R-:W-:Y:S01]  /*1100*/  IMAD.X R27, R24, 0x1, R43, P0 ;  /* 0x00000001181b7824 */ /* 0x000fe200000e062b */
[----:B------:R-:W-:Y:S02]  /*1110*/  FMNMX R37, RZ, R14, !PT ;  /* 0x0000000eff257209 */ /* 0x000fe40007800000 */
[----:B------:R-:W-:-:S02]  /*1120*/  IADD3 R14, P1, R26, UR10, RZ ;  /* 0x0000000a1a0e7c10 */ /* 0x000fc4000ff3e0ff */
[----:B------:R-:W-:Y:S01]  /*1130*/  F2FP.SATFINITE.E4M3.F32.PACK_AB_MERGE_C R50, RZ, R15, RZ ;  /* 0x0000000fff32723e */ /* 0x000fe200048070ff */
[----:B------:R-:W-:Y:S01]  /*1140*/  FMUL R42, R58, R31 ;  /* 0x0000001f3a2a7220 */ /* 0x000fe20000400000 */
[----:B------:R-:W-:Y:S02]  /*1150*/  IADD3.X R15, R27, UR7, RZ, P1, !PT ;  /* 0x000000071b0f7c10 */ /* 0x000fe40008ffe4ff */
[----:B------:R-:W-:Y:S02]  /*1160*/  IADD3 R36, P0, R14, UR10, RZ ;  /* 0x0000000a0e247c10 */ /* 0x000fe4000ff1e0ff */
[----:B------:R-:W-:Y:S01]  /*1170*/  IADD3 R31, P1, R30, UR18, RZ ;  /* 0x000000121e1f7c10 */ /* 0x000fe2000ff3e0ff */
[----:B------:R-:W-:Y:S01]  /*1180*/  FMUL R58, R58, R37 ;  /* 0x000000253a3a7220 */ /* 0x000fe20000400000 */
[----:B------:R0:W-:Y:S01]  /*1190*/  STG.E.U8 desc[UR4][R26.64], R50 ;  /* 0x000000321a007986 */ /* 0x0001e2000c101104 */
[----:B------:R-:W-:Y:S02]  /*11a0*/  IADD3.X R37, R15, UR7, RZ, P0, !PT ;  /* 0x000000070f257c10 */ /* 0x000fe400087fe4ff */
[----:B------:R-:W-:Y:S01]  /*11b0*/  IADD3.X R55, R24, UR19, RZ, P1, !PT ;  /* 0x0000001318377c10 */ /* 0x000fe20008ffe4ff */
[----:B------:R1:W-:Y:S01]  /*11c0*/  STG.E.U8 desc[UR4][R14.64], R51 ;  /* 0x000000330e007986 */ /* 0x0003e2000c101104 */
[----:B------:R-:W-:Y:S01]  /*11d0*/  FMUL R47, R47, R3 ;  /* 0x000000032f2f7220 */ /* 0x000fe20000400000 */
[----:B0-----:R-:W-:-:S02]  /*11e0*/  IADD3 R26, P0, R36, UR10, RZ ;  /* 0x0000000a241a7c10 */ /* 0x001fc4000ff1e0ff */
[----:B-1----:R-:W-:Y:S01]  /*11f0*/  IADD3 R14, P2, R31, R49, RZ ;  /* 0x000000311f0e7210 */ /* 0x002fe20007f5e0ff */
[----:B------:R0:W-:Y:S01]  /*1200*/  STG.E.U8 desc[UR4][R36.64], R48 ;  /* 0x0000003024007986 */ /* 0x0001e2000c101104 */
[----:B------:R-:W-:-:S03]  /*1210*/  IADD3.X R27, R37, UR7, RZ, P0, !PT ;  /* 0x00000007251b7c10 */ /* 0x000fc600087fe4ff */
[----:B------:R-:W-:Y:S01]  /*1220*/  IMAD.X R15, R55, 0x1, R43, P2 ;  /* 0x00000001370f7824 */ /* 0x000fe200010e062b */
[----:B------:R-:W-:Y:S01]  /*1230*/  F2FP.SATFINITE.E4M3.F32.PACK_AB_MERGE_C R47, RZ, R47, RZ ;  /* 0x0000002fff2f723e */ /* 0x000fe200048070ff */
[----:B------:R1:W-:Y:S01]  /*1240*/  STG.E.U8 desc[UR4][R26.64], R46 ;  /* 0x0000002e1a007986 */ /* 0x0003e2000c101104 */
[----:B0-----:R-:W-:-:S03]  /*1250*/  IADD3 R36, P0, R14, UR10, RZ ;  /* 0x0000000a0e247c10 */ /* 0x001fc6000ff1e0ff */
[----:B------:R0:W-:Y:S01]  /*1260*/  STG.E.U8 desc[UR4][R14.64], R47 ;  /* 0x0000002f0e007986 */ /* 0x0001e2000c101104 */
[----:B------:R-:W-:Y:S02]  /*1270*/  IADD3.X R37, R15, UR7, RZ, P0, !PT ;  /* 0x000000070f257c10 */ /* 0x000fe400087fe4ff */
[----:B-1----:R-:W-:-:S04]  /*1280*/  IADD3 R26, P1, R36, UR10, RZ ;  /* 0x0000000a241a7c10 */ /* 0x002fc8000ff3e0ff */
[----:B------:R-:W-:Y:S01]  /*1290*/  IADD3.X R27, R37, UR7, RZ, P1, !PT ;  /* 0x00000007251b7c10 */ /* 0x000fe20008ffe4ff */
[----:B------:R1:W-:Y:S01]  /*12a0*/  STG.E.U8 desc[UR4][R36.64], R40 ;  /* 0x0000002824007986 */ /* 0x0003e2000c101104 */
[----:B0-----:R-:W-:-:S03]  /*12b0*/  IADD3 R14, P0, R26, UR10, RZ ;  /* 0x0000000a1a0e7c10 */ /* 0x001fc6000ff1e0ff */
[----:B------:R0:W-:Y:S01]  /*12c0*/  STG.E.U8 desc[UR4][R26.64], R16 ;  /* 0x000000101a007986 */ /* 0x0001e2000c101104 */
[----:B------:R-:W-:Y:S02]  /*12d0*/  IADD3.X R15, R27, UR7, RZ, P0, !PT ;  /* 0x000000071b0f7c10 */ /* 0x000fe400087fe4ff */
[----:B-1----:R-:W-:-:S03]  /*12e0*/  IADD3 R36, P1, R8, UR8, RZ ;  /* 0x0000000808247c10 */ /* 0x002fc6000ff3e0ff */
[----:B------:R1:W-:Y:S01]  /*12f0*/  STG.E.U8 desc[UR4][R14.64], R12 ;  /* 0x0000000c0e007986 */ /* 0x0003e2000c101104 */
[----:B0-----:R-:W-:-:S03]  /*1300*/  IADD3 R26, P0, R36, UR8, RZ ;  /* 0x00000008241a7c10 */ /* 0x001fc6000ff1e0ff */
[----:B------:R0:W2:Y:S01]  /*1310*/  LDG.E R43, desc[UR4][R8.64] ;  /* 0x00000004082b7981 */ /* 0x0000a2000c1e1900 */
[----:B------:R-:W-:-:S04]  /*1320*/  IADD3.X R37, R9, UR9, RZ, P1, !PT ;  /* 0x0000000909257c10 */ /* 0x000fc80008ffe4ff */
[----:B------:R-:W-:Y:S01]  /*1330*/  IADD3.X R27, R37, UR9, RZ, P0, !PT ;  /* 0x00000009251b7c10 */ /* 0x000fe200087fe4ff */
[----:B------:R3:W4:Y:S01]  /*1340*/  LDG.E R40, desc[UR4][R36.64] ;  /* 0x0000000424287981 */ /* 0x000722000c1e1900 */
[----:B0-----:R-:W-:-:S03]  /*1350*/  IADD3 R8, P1, R26, UR8, RZ ;  /* 0x000000081a087c10 */ /* 0x001fc6000ff3e0ff */
[----:B-1----:R-:W5:Y:S01]  /*1360*/  LDG.E R12, desc[UR4][R26.64] ;  /* 0x000000041a0c7981 */ /* 0x002f62000c1e1900 */
[----:B------:R-:W-:Y:S02]  /*1370*/  IADD3 R14, P0, R4, UR8, RZ ;  /* 0x00000008040e7c10 */ /* 0x000fe4000ff1e0ff */
[----:B------:R-:W-:Y:S01]  /*1380*/  IADD3.X R9, R27, UR9, RZ, P1, !PT ;  /* 0x000000091b097c10 */ /* 0x000fe20008ffe4ff */
[----:B------:R-:W4:Y:S01]  /*1390*/  LDG.E R4, desc[UR4][R4.64] ;  /* 0x0000000404047981 */ /* 0x000f22000c1e1900 */
[----:B------:R-:W-:Y:S02]  /*13a0*/  IADD3.X R15, R5, UR9, RZ, P0, !PT ;  /* 0x00000009050f7c10 */ /* 0x000fe400087fe4ff */
[----:B---3--:R-:W-:Y:S02]  /*13b0*/  IADD3 R36, P0, R14, UR8, RZ ;  /* 0x000000080e247c10 */ /* 0x008fe4000ff1e0ff */
[----:B------:R-:W-:Y:S01]  /*13c0*/  FSET.BF.GT.AND R46, R38, RZ, PT ;  /* 0x000000ff262e720a */ /* 0x000fe20003804000 */
[----:B------:R-:W3:Y:S04]  /*13d0*/  LDG.E R16, desc[UR4][R14.64] ;  /* 0x000000040e107981 */ /* 0x000ee8000c1e1900 */
[----:B------:R0:W3:Y:S01]  /*13e0*/  LDG.E R5, desc[UR4][R8.64] ;  /* 0x0000000408057981 */ /* 0x0000e2000c1e1900 */
[----:B------:R-:W-:-:S02]  /*13f0*/  FMNMX R38, RZ, R38, !PT ;  /* 0x00000026ff267209 */ /* 0x000fc40007800000 */
[----:B------:R-:W-:Y:S02]  /*1400*/  IADD3.X R37, R15, UR9, RZ, P0, !PT ;  /* 0x000000090f257c10 */ /* 0x000fe400087fe4ff */
[----:B0-----:R-:W-:Y:S02]  /*1410*/  IADD3 R8, P1, R8, UR8, RZ ;  /* 0x0000000808087c10 */ /* 0x001fe4000ff3e0ff */
[----:B------:R-:W-:Y:S02]  /*1420*/  LOP3.LUT R44, R44, 0xff, R47, 0xf8, !PT ;  /* 0x000000ff2c2c7812 */ /* 0x000fe400078ef82f */
[----:B------:R-:W-:Y:S02]  /*1430*/  IADD3.X R9, R9, UR9, RZ, P1, !PT ;  /* 0x0000000909097c10 */ /* 0x000fe40008ffe4ff */
[----:B------:R-:W-:Y:S01]  /*1440*/  IADD3 R14, P0, R8, UR8, RZ ;  /* 0x00000008080e7c10 */ /* 0x000fe2000ff1e0ff */
[C---:B------:R-:W-:Y:S01]  /*1450*/  FMUL R47, R53.reuse, R46 ;  /* 0x0000002e352f7220 */ /* 0x040fe20000400000 */
[----:B------:R-:W-:Y:S01]  /*1460*/  FSET.BF.GT.AND R49, R10, RZ, PT ;  /* 0x000000ff0a31720a */ /* 0x000fe20003804000 */
[----:B------:R-:W-:Y:S01]  /*1470*/  FMUL R53, R53, R38 ;  /* 0x0000002635357220 */ /* 0x000fe20000400000 */
[----:B------:R-:W-:Y:S01]  /*1480*/  FMNMX R27, RZ, R10, !PT ;  /* 0x0000000aff1b7209 */ /* 0x000fe20007800000 */
[----:B------:R0:W3:Y:S01]  /*1490*/  LDG.E R38, desc[UR4][R8.64] ;  /* 0x0000000408267981 */ /* 0x0000e2000c1e1900 */
[----:B------:R-:W-:-:S02]  /*14a0*/  IADD3.X R15, R9, UR9, RZ, P0, !PT ;  /* 0x00000009090f7c10 */ /* 0x000fc400087fe4ff */
[----:B------:R-:W-:Y:S01]  /*14b0*/  IADD3 R26, P1, R36, UR8, RZ ;  /* 0x00000008241a7c10 */ /* 0x000fe2000ff3e0ff */
[----:B------:R-:W-:Y:S01]  /*14c0*/  FMUL R10, R20, R47 ;  /* 0x0000002f140a7220 */ /* 0x000fe20000400000 */
[C---:B------:R-:W-:Y:S01]  /*14d0*/  FMUL R49, R22.reuse, R49 ;  /* 0x0000003116317220 */ /* 0x040fe20000400000 */
[----:B------:R-:W-:Y:S01]  /*14e0*/  FMUL R22, R22, R27 ;  /* 0x0000001b16167220 */ /* 0x000fe20000400000 */
[----:B------:R-:W3:Y:S01]  /*14f0*/  LDG.E R20, desc[UR4][R36.64] ;  /* 0x0000000424147981 */ /* 0x000ee2000c1e1900 */
[----:B0-----:R-:W-:Y:S01]  /*1500*/  IADD3 R8, P0, R14, UR8, RZ ;  /* 0x000000080e087c10 */ /* 0x001fe2000ff1e0ff */
[C---:B------:R-:W-:Y:S01]  /*1510*/  IMAD.IADD R48, R18.reuse, 0x1, R28 ;  /* 0x0000000112307824 */ /* 0x040fe200078e021c */
[----:B------:R-:W-:Y:S02]  /*1520*/  IADD3.X R27, R37, UR9, RZ, P1, !PT ;  /* 0x00000009251b7c10 */ /* 0x000fe40008ffe4ff */
[----:B------:R-:W-:Y:S01]  /*1530*/  IADD3.X R9, R15, UR9, RZ, P0, !PT ;  /* 0x000000090f097c10 */ /* 0x000fe200087fe4ff */
[----:B------:R0:W3:Y:S01]  /*1540*/  LDG.E R36, desc[UR4][R14.64] ;  /* 0x000000040e247981 */ /* 0x0000e2000c1e1900 */
[----:B------:R-:W-:Y:S01]  /*1550*/  IADD3 RZ, P0, R18, R28, RZ ;  /* 0x0000001c12ff7210 */ /* 0x000fe20007f1e0ff */
[----:B------:R-:W-:Y:S01]  /*1560*/  FMUL R7, R7, R42 ;  /* 0x0000002a07077220 */ /* 0x000fe20000400000 */
[----:B------:R-:W-:Y:S01]  /*1570*/  USHF.L.U32 UR7, UR18, 0x1, URZ ;  /* 0x0000000112077899 */ /* 0x000fe2000800063f */
[----:B------:R-:W-:Y:S01]  /*1580*/  LOP3.LUT R39, R39, 0xff, R50, 0xf8, !PT ;  /* 0x000000ff27277812 */ /* 0x000fe200078ef832 */
[----:B------:R-:W-:Y:S01]  /*1590*/  USHF.L.U64.HI UR10, UR18, 0x1, UR19 ;  /* 0x00000001120a7899 */ /* 0x000fe20008010213 */
[----:B------:R1:W3:Y:S01]  /*15a0*/  LDG.E R52, desc[UR4][R26.64] ;  /* 0x000000041a347981 */ /* 0x0002e2000c1e1900 */
[----:B0-----:R-:W-:Y:S01]  /*15b0*/  IADD3 R14, P1, R8, UR8, RZ ;  /* 0x00000008080e7c10 */ /* 0x001fe2000ff3e0ff */
[----:B------:R-:W-:-:S02]  /*15c0*/  IMAD.X R42, RZ, RZ, R29, P0 ;  /* 0x000000ffff2a7224 */ /* 0x000fc400000e061d */
[----:B------:R0:W3:Y:S01]  /*15d0*/  LDG.E R37, desc[UR4][R8.64] ;  /* 0x0000000408257981 */ /* 0x0000e2000c1e1900 */
[----:B------:R-:W-:Y:S02]  /*15e0*/  IADD3.X R15, R9, UR9, RZ, P1, !PT ;  /* 0x00000009090f7c10 */ /* 0x000fe40008ffe4ff */
[----:B------:R-:W-:Y:S02]  /*15f0*/  IADD3 R46, P1, R48, R30, RZ ;  /* 0x0000001e302e7210 */ /* 0x000fe40007f3e0ff */
[----:B------:R-:W-:Y:S01]  /*1600*/  FMNMX R50, R13, |R33|, !PT ;  /* 0x400000210d327209 */ /* 0x000fe20007800000 */
[-C--:B------:R-:W-:Y:S01]  /*1610*/  FMUL R33, R33, R3.reuse ;  /* 0x0000000321217220 */ /* 0x080fe20000400000 */
[----:B-1----:R-:W-:Y:S01]  /*1620*/  IADD3 R26, P0, R46, UR7, RZ ;  /* 0x000000072e1a7c10 */ /* 0x002fe2000ff1e0ff */
[----:B------:R-:W-:Y:S01]  /*1630*/  IMAD.X R47, R42, 0x1, R24, P1 ;  /* 0x000000012a2f7824 */ /* 0x000fe200008e0618 */
[----:B------:R1:W3:Y:S01]  /*1640*/  LDG.E R14, desc[UR4][R14.64] ;  /* 0x000000040e0e7981 */ /* 0x0002e2000c1e1900 */
[----:B------:R-:W-:Y:S01]  /*1650*/  FMUL R13, R7, R3 ;  /* 0x00000003070d7220 */ /* 0x000fe20000400000 */
[----:B0-----:R-:W-:Y:S01]  /*1660*/  IADD3 R8, P1, R26, UR7, RZ ;  /* 0x000000071a087c10 */ /* 0x001fe2000ff3e0ff */
[----:B------:R-:W-:Y:S01]  /*1670*/  FMUL R32, R32, R49 ;  /* 0x0000003120207220 */ /* 0x000fe20000400000 */
[----:B------:R-:W-:-:S02]  /*1680*/  IADD3.X R27, R47, UR10, RZ, P0, !PT ;  /* 0x0000000a2f1b7c10 */ /* 0x000fc400087fe4ff */
[----:B------:R-:W-:Y:S02]  /*1690*/  FMNMX R49, |R7|, R50, !PT ;  /* 0x0000003207317209 */ /* 0x000fe40007800200 */
[----:B-1----:R-:W-:Y:S01]  /*16a0*/  F2FP.SATFINITE.E4M3.F32.PACK_AB_MERGE_C R15, RZ, R33, RZ ;  /* 0x00000021ff0f723e */ /* 0x002fe200048070ff */
[C---:B------:R-:W-:Y:S01]  /*16b0*/  FMUL R33, R10.reuse, R3 ;  /* 0x000000030a217220 */ /* 0x040fe20000400000 */
[----:B------:R-:W-:Y:S02]  /*16c0*/  F2FP.SATFINITE.E4M3.F32.PACK_AB_MERGE_C R13, RZ, R13, RZ ;  /* 0x0000000dff0d723e */ /* 0x000fe400048070ff */
[----:B------:R-:W-:Y:S02]  /*16d0*/  IADD3.X R9, R27, UR10, RZ, P1, !PT ;  /* 0x0000000a1b097c10 */ /* 0x000fe40008ffe4ff */
[----:B------:R-:W-:Y:S01]  /*16e0*/  F2FP.SATFINITE.E4M3.F32.PACK_AB_MERGE_C R33, RZ, R33, RZ ;  /* 0x00000021ff21723e */ /* 0x000fe200048070ff */
[----:B------:R-:W-:Y:S01]  /*16f0*/  STG.E.U8 desc[UR4][R46.64], R15 ;  /* 0x0000000f2e007986 */ /* 0x000fe2000c101104 */
[----:B------:R-:W-:Y:S01]  /*1700*/  FMNMX R7, |R10|, R49, !PT ;  /* 0x000000310a077209 */ /* 0x000fe20007800200 */
[----:B------:R-:W-:-:S02]  /*1710*/  VIADD R10, R11, 0x1d ;  /* 0x0000001d0b0a7836 */ /* 0x000fc40000000000 */
[----:B------:R0:W-:Y:S01]  /*1720*/  STG.E.U8 desc[UR4][R26.64], R13 ;  /* 0x0000000d1a007986 */ /* 0x0001e2000c101104 */
[----:B------:R-:W-:-:S03]  /*1730*/  FMUL R49, R32, R3 ;  /* 0x0000000320317220 */ /* 0x000fc60000400000 */
[----:B------:R1:W-:Y:S01]  /*1740*/  STG.E.U8 desc[UR4][R8.64], R33 ;  /* 0x0000002108007986 */ /* 0x0003e2000c101104 */
[----:B------:R-:W-:Y:S02]  /*1750*/  LOP3.LUT R10, R10, 0x1f, RZ, 0xc0, !PT ;  /* 0x0000001f0a0a7812 */ /* 0x000fe400078ec0ff */
[----:B0-----:R-:W-:Y:S02]  /*1760*/  IADD3 R26, P0, R8, UR7, RZ ;  /* 0x00000007081a7c10 */ /* 0x001fe4000ff1e0ff */
[----:B-1----:R-:W-:Y:S02]  /*1770*/  IADD3 R8, P1, R48, R31, RZ ;  /* 0x0000001f30087210 */ /* 0x002fe40007f3e0ff */
[----:B------:R-:W-:Y:S02]  /*1780*/  IADD3.X R27, R9, UR10, RZ, P0, !PT ;  /* 0x0000000a091b7c10 */ /* 0x000fe400087fe4ff */
[----:B------:R-:W-:Y:S01]  /*1790*/  F2FP.SATFINITE.E4M3.F32.PACK_AB_MERGE_C R49, RZ, R49, RZ ;  /* 0x00000031ff31723e */ /* 0x000fe200048070ff */
[----:B------:R-:W-:Y:S01]  /*17a0*/  IMAD.X R9, R42, 0x1, R55, P1 ;  /* 0x000000012a097824 */ /* 0x000fe200008e0637 */
[----:B------:R-:W-:Y:S01]  /*17b0*/  IADD3 R48, P1, P2, R10, UR8, R25 ;  /* 0x000000080a307c10 */ /* 0x000fe2000fa3e019 */
[-C--:B------:R-:W-:Y:S01]  /*17c0*/  FMUL R25, R53, R3.reuse ;  /* 0x0000000335197220 */ /* 0x080fe20000400000 */
[----:B------:R-:W-:Y:S01]  /*17d0*/  FMUL R46, R56, R3 ;  /* 0x00000003382e7220 */ /* 0x000fe20000400000 */
[----:B------:R0:W-:Y:S01]  /*17e0*/  STG.E.U8 desc[UR4][R26.64], R49 ;  /* 0x000000311a007986 */ /* 0x0001e2000c101104 */
[----:B------:R-:W-:-:S02]  /*17f0*/  IADD3.X R57, RZ, UR9, R17, P1, P2 ;  /* 0x00000009ff397c10 */ /* 0x000fc40008fe4411 */
[----:B------:R-:W-:Y:S01]  /*1800*/  F2FP.SATFINITE.E4M3.F32.PACK_AB_MERGE_C R25, RZ, R25, RZ ;  /* 0x00000019ff19723e */ /* 0x000fe200048070ff */
[-C--:B------:R-:W-:Y:S01]  /*1810*/  FMUL R17, R22, R3.reuse ;  /* 0x0000000316117220 */ /* 0x080fe20000400000 */
[----:B------:R-:W-:Y:S01]  /*1820*/  F2FP.SATFINITE.E4M3.F32.PACK_AB_MERGE_C R42, RZ, R46, RZ ;  /* 0x0000002eff2a723e */ /* 0x000fe200048070ff */
[----:B------:R-:W-:Y:S01]  /*1830*/  FMUL R47, R58, R3 ;  /* 0x000000033a2f7220 */ /* 0x000fe20000400000 */
[----:B0-----:R-:W-:Y:S01]  /*1840*/  IADD3 R26, P0, R8, UR7, RZ ;  /* 0x00000007081a7c10 */ /* 0x001fe2000ff1e0ff */
[----:B------:R-:W-:-:S03]  /*1850*/  IMAD.U32 R46, R25, 0x10000, RZ ;  /* 0x00010000192e7824 */ /* 0x000fc600078e00ff */
[----:B------:R-:W-:Y:S02]  /*1860*/  IADD3.X R27, R9, UR10, RZ, P0, !PT ;  /* 0x0000000a091b7c10 */ /* 0x000fe400087fe4ff */
[----:B------:R-:W-:Y:S02]  /*1870*/  IADD3 R48, P0, R48, UR8, RZ ;  /* 0x0000000830307c10 */ /* 0x000fe4000ff1e0ff */
[----:B------:R-:W-:Y:S01]  /*1880*/  F2FP.SATFINITE.E4M3.F32.PACK_AB_MERGE_C R17, RZ, R17, RZ ;  /* 0x00000011ff11723e */ /* 0x000fe200048070ff */
[----:B------:R0:W-:Y:S01]  /*1890*/  STG.E.U8 desc[UR4][R8.64], R42 ;  /* 0x0000002a08007986 */ /* 0x0001e2000c101104 */
[----:B------:R-:W-:Y:S02]  /*18a0*/  F2FP.SATFINITE.E4M3.F32.PACK_AB_MERGE_C R47, RZ, R47, RZ ;  /* 0x0000002fff2f723e */ /* 0x000fe400048070ff */
[----:B------:R-:W-:Y:S02]  /*18b0*/  IADD3.X R57, R57, UR9, RZ, P0, !PT ;  /* 0x0000000939397c10 */ /* 0x000fe400087fe4ff */
[----:B------:R-:W-:Y:S01]  /*18c0*/  LOP3.LUT R51, R46, 0xff0000, RZ, 0xc0, !PT ;  /* 0x00ff00002e337812 */ /* 0x000fe200078ec0ff */
[----:B------:R-:W-:Y:S01]  /*18d0*/  IMAD.U32 R33, R33, 0x10000, RZ ;  /* 0x0001000021217824 */ /* 0x000fe200078e00ff */
[----:B------:R-:W-:Y:S01]  /*18e0*/  LOP3.LUT R46, R17, 0xffff, RZ, 0xc0, !PT ;  /* 0x0000ffff112e7812 */ /* 0x000fe200078ec0ff */
[----:B------:R-:W-:Y:S01]  /*18f0*/  USHF.L.U64.HI UR11, UR18, 0x3, UR19 ;  /* 0x00000003120b7899 */ /* 0x000fe20008010213 */
[----:B0-----:R-:W-:Y:S01]  /*1900*/  LEA R8, P0, R48, UR12, 0x2 ;  /* 0x0000000c30087c11 */ /* 0x001fe2000f8010ff */
[----:B------:R0:W-:Y:S01]  /*1910*/  STG.E.U8 desc[UR4][R26.64], R47 ;  /* 0x0000002f1a007986 */ /* 0x0001e2000c101104 */
[----:B------:R-:W-:-:S02]  /*1920*/  IADD3 R28, P1, R28, UR6, RZ ;  /* 0x000000061c1c7c10 */ /* 0x000fc4000ff3e0ff */
[----:B------:R-:W-:Y:S01]  /*1930*/  LEA.HI.X R9, R48, UR13, R57, 0x2, P0 ;  /* 0x0000000d30097c11 */ /* 0x000fe200080f1439 */
[----:B------:R-:W-:Y:S01]  /*1940*/  IMAD R51, R46, 0x1000000, R51 ;  /* 0x010000002e337824 */ /* 0x000fe200078e0233 */
[----:B------:R-:W-:Y:S02]  /*1950*/  LOP3.LUT R46, R33, 0xff0000, RZ, 0xc0, !PT ;  /* 0x00ff0000212e7812 */ /* 0x000fe400078ec0ff */
[----:B------:R-:W-:Y:S02]  /*1960*/  LOP3.LUT R33, R49, 0xffff, RZ, 0xc0, !PT ;  /* 0x0000ffff31217812 */ /* 0x000fe400078ec0ff */
[----:B0-----:R-:W-:Y:S02]  /*1970*/  IADD3 R26, P0, R26, UR7, RZ ;  /* 0x000000071a1a7c10 */ /* 0x001fe4000ff1e0ff */
[----:B------:R-:W-:Y:S02]  /*1980*/  IADD3 R59, P2, P3, R28, UR6, R10 ;  /* 0x000000061c3b7c10 */ /* 0x000fe4000fb5e00a */
[----:B------:R-:W-:-:S02]  /*1990*/  IADD3.X R27, R27, UR10, RZ, P0, !PT ;  /* 0x0000000a1b1b7c10 */ /* 0x000fc400087fe4ff */
[----:B------:R-:W-:Y:S01]  /*19a0*/  IADD3.X R29, R29, UR11, RZ, P1, !PT ;  /* 0x0000000b1d1d7c10 */ /* 0x000fe20008ffe4ff */
[----:B------:R-:W-:Y:S01]  /*19b0*/  IMAD R33, R33, 0x1000000, R46 ;  /* 0x0100000021217824 */ /* 0x000fe200078e022e */
[----:B------:R-:W-:Y:S01]  /*19c0*/  IADD3 R21, P0, R59, R21, RZ ;  /* 0x000000153b157210 */ /* 0x000fe20007f1e0ff */
[----:B------:R0:W-:Y:S01]  /*19d0*/  STG.E.U8 desc[UR4][R26.64], R25 ;  /* 0x000000191a007986 */ /* 0x0001e2000c101104 */
[----:B------:R-:W-:Y:S02]  /*19e0*/  IADD3.X R54, R29, UR11, RZ, P2, P3 ;  /* 0x0000000b1d367c10 */ /* 0x000fe400097e64ff */
[----:B------:R-:W-:Y:S01]  /*19f0*/  IADD3 R46, P1, R26, UR7, RZ ;  /* 0x000000071a2e7c10 */ /* 0x000fe2000ff3e0ff */
[----:B------:R-:W-:Y:S02]  /*1a00*/  IMAD.SHL.U32 R48, R47, 0x100, RZ ;  /* 0x000001002f307824 */ /* 0x000fe400078e00ff */
[----:B------:R-:W-:Y:S01]  /*1a10*/  IMAD.X R6, R54, 0x1, R6, P0 ;  /* 0x0000000136067824 */ /* 0x000fe200000e0606 */
[----:B------:R-:W-:-:S02]  /*1a20*/  IADD3.X R47, R27, UR10, RZ, P1, !PT ;  /* 0x0000000a1b2f7c10 */ /* 0x000fc40008ffe4ff */
[----:B0-----:R-:W-:-:S04]  /*1a30*/  IADD3 R26, P3, R8, UR8, RZ ;  /* 0x00000008081a7c10 */ /* 0x001fc8000ff7e0ff */
[----:B------:R-:W-:Y:S02]  /*1a40*/  IADD3.X R27, R9, UR9, RZ, P3, !PT ;  /* 0x00000009091b7c10 */ /* 0x000fe40009ffe4ff */
[----:B------:R-:W-:Y:S01]  /*1a50*/  IADD3 R60, P0, R26, UR8, RZ ;  /* 0x000000081a3c7c10 */ /* 0x000fe2000ff1e0ff */
[----:B------:R0:W-:Y:S01]  /*1a60*/  STG.E.U8 desc[UR4][R46.64], R17 ;  /* 0x000000112e007986 */ /* 0x0001e2000c101104 */
[----:B------:R-:W-:Y:S02]  /*1a70*/  LEA R50, P2, R21, UR14, 0x2 ;  /* 0x0000000e15327c11 */ /* 0x000fe4000f8410ff */
[----:B------:R-:W-:Y:S01]  /*1a80*/  IADD3.X R61, R27, UR9, RZ, P0, !PT ;  /* 0x000000091b3d7c10 */ /* 0x000fe200087fe4ff */
[----:B------:R-:W3:Y:S01]  /*1a90*/  LDG.E R9, desc[UR4][R8.64] ;  /* 0x0000000408097981 */ /* 0x000ee2000c1e1900 */
[----:B------:R-:W-:Y:S01]  /*1aa0*/  LOP3.LUT R49, R51, 0xffff, R48, 0xf8, !PT ;  /* 0x0000ffff33317812 */ /* 0x000fe200078ef830 */
[----:B------:R-:W-:Y:S01]  /*1ab0*/  IMAD.SHL.U32 R48, R13, 0x100, RZ ;  /* 0x000001000d307824 */ /* 0x000fe200078e00ff */
[----:B------:R-:W-:Y:S01]  /*1ac0*/  LEA.HI.X R51, R21, UR15, R6, 0x2, P2 ;  /* 0x0000000f15337c11 */ /* 0x000fe200090f1406 */
[----:B------:R1:W3:Y:S01]  /*1ad0*/  LDG.E R13, desc[UR4][R26.64] ;  /* 0x000000041a0d7981 */ /* 0x0002e2000c1e1900 */
[----:B0-----:R-:W-:-:S03]  /*1ae0*/  IADD3 R46, P0, R60, UR8, RZ ;  /* 0x000000083c2e7c10 */ /* 0x001fc6000ff1e0ff */
[----:B------:R0:W3:Y:S01]  /*1af0*/  LDG.E R6, desc[UR4][R60.64] ;  /* 0x000000043c067981 */ /* 0x0000e2000c1e1900 */
[----:B------:R-:W-:-:S03]  /*1b00*/  IADD3.X R47, R61, UR9, RZ, P0, !PT ;  /* 0x000000093d2f7c10 */ /* 0x000fc600087fe4ff */
[----:B------:R-:W3:Y:S01]  /*1b10*/  LDG.E R17, desc[UR4][R50.64] ;  /* 0x0000000432117981 */ /* 0x000ee2000c1e1900 */
[----:B-1----:R-:W-:-:S03]  /*1b20*/  IADD3 R26, P0, R50, UR8, RZ ;  /* 0x00000008321a7c10 */ /* 0x002fc6000ff1e0ff */
[----:B------:R-:W3:Y:S01]  /*1b30*/  LDG.E R46, desc[UR4][R46.64] ;  /* 0x000000042e2e7981 */ /* 0x000ee2000c1e1900 */
[----:B------:R-:W-:Y:S02]  /*1b40*/  IADD3 R62, P1, R26, UR8, RZ ;  /* 0x000000081a3e7c10 */ /* 0x000fe4000ff3e0ff */
[----:B------:R-:W-:Y:S02]  /*1b50*/  IADD3.X R27, R51, UR9, RZ, P0, !PT ;  /* 0x00000009331b7c10 */ /* 0x000fe400087fe4ff */
[----:B0-----:R-:W-:Y:S02]  /*1b60*/  IADD3 R60, P0, R62, UR8, RZ ;  /* 0x000000083e3c7c10 */ /* 0x001fe4000ff1e0ff */
[----:B------:R-:W-:Y:S01]  /*1b70*/  IADD3.X R63, R27, UR9, RZ, P1, !PT ;  /* 0x000000091b3f7c10 */ /* 0x000fe20008ffe4ff */
[----:B------:R0:W3:Y:S03]  /*1b80*/  LDG.E R51, desc[UR4][R26.64] ;  /* 0x000000041a337981 */ /* 0x0000e6000c1e1900 */
[----:B------:R-:W-:Y:S01]  /*1b90*/  IADD3.X R61, R63, UR9, RZ, P0, !PT ;  /* 0x000000093f3d7c10 */ /* 0x000fe200087fe4ff */
[----:B------:R-:W3:Y:S04]  /*1ba0*/  LDG.E R25, desc[UR4][R62.64] ;  /* 0x000000043e197981 */ /* 0x000ee8000c1e1900 */
[----:B------:R1:W3:Y:S01]  /*1bb0*/  LDG.E R47, desc[UR4][R60.64] ;  /* 0x000000043c2f7981 */ /* 0x0002e2000c1e1900 */
[----:B0-----:R-:W-:-:S04]  /*1bc0*/  IADD3 R26, P1, R60, UR8, RZ ;  /* 0x000000083c1a7c10 */ /* 0x001fc8000ff3e0ff */
[----:B------:R-:W-:Y:S02]  /*1bd0*/  IADD3.X R27, R61, UR9, RZ, P1, !PT ;  /* 0x000000093d1b7c10 */ /* 0x000fe40008ffe4ff */
[----:B-1----:R-:W-:-:S03]  /*1be0*/  IADD3 R60, P0, R26, UR8, RZ ;  /* 0x000000081a3c7c10 */ /* 0x002fc6000ff1e0ff */
[----:B------:R0:W3:Y:S01]  /*1bf0*/  LDG.E R8, desc[UR4][R26.64] ;  /* 0x000000041a087981 */ /* 0x0000e2000c1e1900 */
[----:B------:R-:W-:Y:S02]  /*1c00*/  IADD3.X R61, R27, UR9, RZ, P0, !PT ;  /* 0x000000091b3d7c10 */ /* 0x000fe400087fe4ff */
[----:B------:R-:W-:-:S03]  /*1c10*/  LOP3.LUT R33, R33, 0xffff, R48, 0xf8, !PT ;  /* 0x0000ffff21217812 */ /* 0x000fc600078ef830 */
[----:B------:R-:W3:Y:S01]  /*1c20*/  LDG.E R50, desc[UR4][R60.64] ;  /* 0x000000043c327981 */ /* 0x000ee2000c1e1900 */
[----:B0-----:R-:W-:-:S04]  /*1c30*/  IADD3 R26, P0, R60, UR8, RZ ;  /* 0x000000083c1a7c10 */ /* 0x001fc8000ff1e0ff */
[----:B------:R-:W-:-:S05]  /*1c40*/  IADD3.X R27, R61, UR9, RZ, P0, !PT ;  /* 0x000000093d1b7c10 */ /* 0x000fca00087fe4ff */
[----:B------:R0:W3:Y:S02]  /*1c50*/  LDG.E R48, desc[UR4][R26.64] ;  /* 0x000000041a307981 */ /* 0x0000e4000c1e1900 */
[----:B0-----:R-:W-:-:S04]  /*1c60*/  IADD3 R26, P0, R26, UR8, RZ ;  /* 0x000000081a1a7c10 */ /* 0x001fc8000ff1e0ff */
[----:B------:R-:W-:-:S05]  /*1c70*/  IADD3.X R27, R27, UR9, RZ, P0, !PT ;  /* 0x000000091b1b7c10 */ /* 0x000fca00087fe4ff */
[----:B------:R0:W3:Y:S01]  /*1c80*/  LDG.E R21, desc[UR4][R26.64] ;  /* 0x000000041a157981 */ /* 0x0000e2000c1e1900 */
[----:B------:R-:W-:Y:S02]  /*1c90*/  LOP3.LUT R42, R49, 0xff, R42, 0xf8, !PT ;  /* 0x000000ff312a7812 */ /* 0x000fe400078ef82a */
[----:B------:R-:W-:Y:S02]  /*1ca0*/  LOP3.LUT R15, R33, 0xff, R15, 0xf8, !PT ;  /* 0x000000ff210f7812 */ /* 0x000fe400078ef80f */
[----:B--2---:R-:W-:Y:S02]  /*1cb0*/  FSET.BF.GT.AND R49, R43, RZ, PT ;  /* 0x000000ff2b31720a */ /* 0x004fe40003804000 */
[----:B------:R-:W-:Y:S02]  /*1cc0*/  FMNMX R33, |R32|, R7, !PT ;  /* 0x0000000720217209 */ /* 0x000fe40007800200 */
[----:B------:R-:W-:Y:S02]  /*1cd0*/  IADD3 R28, P0, R23, R28, RZ ;  /* 0x0000001c171c7210 */ /* 0x000fe40007f1e0ff */
[----:B------:R-:W-:-:S02]  /*1ce0*/  FMNMX R56, |R56|, R33, !PT ;  /* 0x0000002138387209 */ /* 0x000fc40007800200 */
[----:B-----5:R-:W-:Y:S01]  /*1cf0*/  FSET.BF.GT.AND R7, R12, RZ, PT ;  /* 0x000000ff0c07720a */ /* 0x020fe20003804000 */
[----:B----4-:R-:W-:Y:S01]  /*1d00*/  FMUL R49, R4, R49 ;  /* 0x0000003104317220 */ /* 0x010fe20000400000 */
[----:B------:R-:W-:-:S03]  /*1d10*/  IMAD.X R29, RZ, RZ, R29, P0 ;  /* 0x000000ffff1d7224 */ /* 0x000fc600000e061d */
[----:B------:R-:W-:Y:S01]  /*1d20*/  FMUL R40, R40, R49 ;  /* 0x0000003128287220 */ /* 0x000fe20000400000 */
[----:B0-----:R-:W-:Y:S01]  /*1d30*/  IADD3 R26, P0, R28, R30, RZ ;  /* 0x0000001e1c1a7210 */ /* 0x001fe20007f1e0ff */
[----:B---3--:R-:W-:Y:S02]  /*1d40*/  FMUL R32, R16, R7 ;  /* 0x0000000710207220 */ /* 0x008fe40000400000 */
[----:B------:R-:W-:Y:S01]  /*1d50*/  FMUL R7, R40, R3 ;  /* 0x0000000328077220 */ /* 0x000fe20000400000 */
[----:B------:R-:W-:Y:S01]  /*1d60*/  FMNMX R58, |R58|, R56, !PT ;  /* 0x000000383a3a7209 */ /* 0x000fe20007800200 */
[----:B------:R-:W-:Y:S01]  /*1d70*/  IMAD.X R27, R29, 0x1, R24, P0 ;  /* 0x000000011d1b7824 */ /* 0x000fe200000e0618 */
[----:B------:R-:W0:Y:S01]  /*1d80*/  S2R R56, SR_CgaCtaId ;  /* 0x0000000000387919 */ /* 0x000e220000008800 */
[----:B------:R-:W-:Y:S01]  /*1d90*/  FMUL R5, R5, R32 ;  /* 0x0000002005057220 */ /* 0x000fe20000400000 */
[----:B------:R-:W-:-:S03]  /*1da0*/  F2FP.SATFINITE.E4M3.F32.PACK_AB_MERGE_C R7, RZ, R7, RZ ;  /* 0x00000007ff07723e */ /* 0x000fc600048070ff */
[----:B------:R-:W-:Y:S02]  /*1db0*/  FMUL R49, R5, R3 ;  /* 0x0000000305317220 */ /* 0x000fe40000400000 */
[----:B------:R1:W-:Y:S03]  /*1dc0*/  STG.E.U8 desc[UR4][R26.64], R7 ;  /* 0x000000071a007986 */ /* 0x0003e6000c101104 */
[----:B------:R-:W-:Y:S02]  /*1dd0*/  F2FP.SATFINITE.E4M3.F32.PACK_AB_MERGE_C R49, RZ, R49, RZ ;  /* 0x00000031ff31723e */ /* 0x000fe400048070ff */
[----:B-1----:R-:W-:Y:S02]  /*1de0*/  IADD3 R26, P0, R26, UR7, RZ ;  /* 0x000000071a1a7c10 */ /* 0x002fe4000ff1e0ff */
[----:B------:R-:W-:Y:S02]  /*1df0*/  FSET.BF.GT.AND R33, R38, RZ, PT ;  /* 0x000000ff2621720a */ /* 0x000fe40003804000 */
[----:B------:R-:W-:-:S02]  /*1e00*/  IADD3.X R27, R27, UR10, RZ, P0, !PT ;  /* 0x0000000a1b1b7c10 */ /* 0x000fc400087fe4ff */
[----:B------:R-:W-:Y:S01]  /*1e10*/  IADD3 R32, P0, R26, UR7, RZ ;  /* 0x000000071a207c10 */ /* 0x000fe2000ff1e0ff */
[----:B------:R-:W-:Y:S02]  /*1e20*/  FMUL R33, R20, R33 ;  /* 0x0000002114217220 */ /* 0x000fe40000400000 */
[----:B------:R1:W-:Y:S01]  /*1e30*/  STG.E.U8 desc[UR4][R26.64], R49 ;  /* 0x000000311a007986 */ /* 0x0003e2000c101104 */
[----:B------:R-:W-:Y:S02]  /*1e40*/  IADD3 R30, P1, R59, R30, RZ ;  /* 0x0000001e3b1e7210 */ /* 0x000fe40007f3e0ff */
[----:B------:R-:W-:Y:S02]  /*1e50*/  FMNMX R58, |R53|, R58, !PT ;  /* 0x0000003a353a7209 */ /* 0x000fe40007800200 */
[----:B------:R-:W-:Y:S01]  /*1e60*/  MOV R53, 0x400 ;  /* 0x0000040000357802 */ /* 0x000fe20000000f00 */
[----:B------:R-:W-:Y:S01]  /*1e70*/  FMUL R36, R36, R33 ;  /* 0x0000002124247220 */ /* 0x000fe20000400000 */
[----:B-1----:R-:W-:-:S02]  /*1e80*/  IADD3 R26, P2, R59, R31, RZ ;  /* 0x0000001f3b1a7210 */ /* 0x002fc40007f5e0ff */
[----:B------:R-:W-:Y:S02]  /*1e90*/  IADD3.X R33, R27, UR10, RZ, P0, !PT ;  /* 0x0000000a1b217c10 */ /* 0x000fe400087fe4ff */
[----:B------:R-:W-:Y:S01]  /*1ea0*/  IADD3 R28, P0, R28, R31, RZ ;  /* 0x0000001f1c1c7210 */ /* 0x000fe20007f1e0ff */
[C---:B------:R-:W-:Y:S02]  /*1eb0*/  IMAD.X R31, R54.reuse, 0x1, R24, P1 ;  /* 0x00000001361f7824 */ /* 0x040fe400008e0618 */
[--C-:B------:R-:W-:Y:S02]  /*1ec0*/  IMAD.X R27, R54, 0x1, R55.reuse, P2 ;  /* 0x00000001361b7824 */ /* 0x100fe400010e0637 */
[----:B------:R-:W-:Y:S01]  /*1ed0*/  IMAD.SHL.U32 R54, R41, 0x20, RZ ;  /* 0x0000002029367824 */ /* 0x000fe200078e00ff */
[----:B------:R-:W-:Y:S02]  /*1ee0*/  LOP3.LUT R41, R0, 0x1f, RZ, 0xc0, !PT ;  /* 0x0000001f00297812 */ /* 0x000fe400078ec0ff */
[----:B------:R-:W-:Y:S01]  /*1ef0*/  FSET.BF.GT.AND R61, R37, RZ, PT ;  /* 0x000000ff253d720a */ /* 0x000fe20003804000 */
[----:B------:R-:W-:Y:S01]  /*1f00*/  IMAD.X R29, R29, 0x1, R55, P0 ;  /* 0x000000011d1d7824 */ /* 0x000fe200000e0637 */
[----:B------:R-:W-:Y:S01]  /*1f10*/  FMNMX R59, |R22|, R58, !PT ;  /* 0x0000003a163b7209 */ /* 0x000fe20007800200 */
[----:B------:R-:W-:Y:S01]  /*1f20*/  VIADD R55, R53, 0x20 ;  /* 0x0000002035377836 */ /* 0x000fe20000000000 */
[----:B------:R-:W-:Y:S01]  /*1f30*/  LOP3.LUT R54, R54, 0xffffffe0, R41, 0xe2, !PT ;  /* 0xffffffe036367812 */ /* 0x000fe200078ee229 */
[----:B------:R-:W-:Y:S01]  /*1f40*/  FMUL R61, R52, R61 ;  /* 0x0000003d343d7220 */ /* 0x000fe20000400000 */
[----:B------:R-:W-:Y:S01]  /*1f50*/  LOP3.LUT R24, R11, 0x1f, RZ, 0xc0, !PT ;  /* 0x0000001f0b187812 */ /* 0x000fe200078ec0ff */
[----:B------:R-:W-:Y:S01]  /*1f60*/  FMUL R57, R36, R3 ;  /* 0x0000000324397220 */ /* 0x000fe20000400000 */
[----:B------:R-:W-:-:S02]  /*1f70*/  FMNMX R40, R59, |R40|, !PT ;  /* 0x400000283b287209 */ /* 0x000fc40007800000 */
[----:B------:R-:W-:Y:S01]  /*1f80*/  FMNMX R59, RZ, R12, !PT ;  /* 0x0000000cff3b7209 */ /* 0x000fe20007800000 */
[----:B------:R-:W-:Y:S01]  /*1f90*/  IMAD R60, R54, 0x21, R24 ;  /* 0x00000021363c7824 */ /* 0x000fe200078e0218 */
[----:B0-----:R-:W-:Y:S01]  /*1fa0*/  LEA R55, R56, R55, 0x18 ;  /* 0x0000003738377211 */ /* 0x001fe200078ec0ff */
[----:B------:R-:W-:Y:S01]  /*1fb0*/  FMUL R14, R14, R61 ;  /* 0x0000003d0e0e7220 */ /* 0x000fe20000400000 */
[----:B------:R-:W-:Y:S01]  /*1fc0*/  F2FP.SATFINITE.E4M3.F32.PACK_AB_MERGE_C R57, RZ, R57, RZ ;  /* 0x00000039ff39723e */ /* 0x000fe200048070ff */
[----:B------:R-:W-:Y:S01]  /*1fd0*/  FMUL R16, R16, R59 ;  /* 0x0000003b10107220 */ /* 0x000fe20000400000 */
[----:B------:R-:W-:Y:S01]  /*1fe0*/  FMNMX R59, RZ, R38, !PT ;  /* 0x00000026ff3b7209 */ /* 0x000fe20007800000 */
[----:B------:R-:W-:Y:S02]  /*1ff0*/  IMAD R11, R60, 0x4, R55 ;  /* 0x000000043c0b7824 */ /* 0x000fe400078e0237 */
[----:B------:R-:W-:Y:S01]  /*2000*/  FMUL R38, R14, R3 ;  /* 0x000000030e267220 */ /* 0x000fe20000400000 */
[----:B------:R-:W-:Y:S01]  /*2010*/  IMAD R60, R54, 0x21, R18 ;  /* 0x00000021363c7824 */ /* 0x000fe200078e0212 */
[----:B------:R0:W-:Y:S01]  /*2020*/  STG.E.U8 desc[UR4][R32.64], R57 ;  /* 0x0000003920007986 */ /* 0x0001e2000c101104 */
[----:B------:R-:W-:Y:S01]  /*2030*/  FMNMX R5, |R5|, R40, !PT ;  /* 0x0000002805057209 */ /* 0x000fe20007800200 */
[----:B------:R-:W-:Y:S01]  /*2040*/  FMUL R20, R20, R59 ;  /* 0x0000003b14147220 */ /* 0x000fe20000400000 */
[----:B------:R-:W-:Y:S01]  /*2050*/  F2FP.SATFINITE.E4M3.F32.PACK_AB_MERGE_C R38, RZ, R38, RZ ;  /* 0x00000026ff26723e */ /* 0x000fe200048070ff */
[----:B------:R1:W-:Y:S01]  /*2060*/  STS [R11], R39 ;  /* 0x000000270b007388 */ /* 0x0003e20000000800 */
[----:B------:R-:W-:-:S02]  /*2070*/  FMNMX R37, RZ, R37, !PT ;  /* 0x00000025ff257209 */ /* 0x000fc40007800000 */
[----:B------:R-:W-:Y:S01]  /*2080*/  LOP3.LUT R12, R38, 0xffff, RZ, 0xc0, !PT ;  /* 0x0000ffff260c7812 */ /* 0x000fe200078ec0ff */
[----:B0-----:R-:W-:Y:S02]  /*2090*/  IMAD.U32 R57, R57, 0x10000, RZ ;  /* 0x0001000039397824 */ /* 0x001fe400078e00ff */
[----:B-1----:R-:W-:Y:S01]  /*20a0*/  IMAD R39, R60, 0x4, R55 ;  /* 0x000000043c277824 */ /* 0x002fe200078e0237 */
[----:B------:R-:W-:Y:S01]  /*20b0*/  FMNMX R36, |R36|, R5, !PT ;  /* 0x0000000524247209 */ /* 0x000fe20007800200 */
[----:B------:R-:W-:Y:S01]  /*20c0*/  FMUL R5, R20, R3 ;  /* 0x0000000314057220 */ /* 0x000fe20000400000 */
[----:B------:R-:W-:Y:S01]  /*20d0*/  LOP3.LUT R57, R57, 0xff0000, RZ, 0xc0, !PT ;  /* 0x00ff000039397812 */ /* 0x000fe200078ec0ff */
[----:B------:R-:W-:Y:S01]  /*20e0*/  FMUL R52, R52, R37 ;  /* 0x0000002534347220 */ /* 0x000fe20000400000 */
[----:B------:R0:W-:Y:S01]  /*20f0*/  STS [R39], R15 ;  /* 0x0000000f27007388 */ /* 0x0001e20000000800 */
[----:B------:R-:W-:Y:S01]  /*2100*/  IMAD.SHL.U32 R49, R49, 0x100, RZ ;  /* 0x0000010031317824 */ /* 0x000fe200078e00ff */
[----:B------:R-:W-:Y:S01]  /*2110*/  FMNMX R43, RZ, R43, !PT ;  /* 0x0000002bff2b7209 */ /* 0x000fe20007800000 */
[----:B------:R-:W-:Y:S01]  /*2120*/  IMAD R12, R12, 0x1000000, R57 ;  /* 0x010000000c0c7824 */ /* 0x000fe200078e0239 */
[----:B------:R-:W-:Y:S01]  /*2130*/  F2FP.SATFINITE.E4M3.F32.PACK_AB_MERGE_C R5, RZ, R5, RZ ;  /* 0x00000005ff05723e */ /* 0x000fe200048070ff */
[----:B------:R-:W-:Y:S01]  /*2140*/  FMUL R37, R52, R3 ;  /* 0x0000000334257220 */ /* 0x000fe20000400000 */
[----:B0-----:R-:W-:Y:S01]  /*2150*/  LOP3.LUT R15, R2, 0x1c, RZ, 0xc0, !PT ;  /* 0x0000001c020f7812 */ /* 0x001fe200078ec0ff */
[----:B------:R-:W-:Y:S01]  /*2160*/  IMAD R58, R54, 0x21, R23 ;  /* 0x00000021363a7824 */ /* 0x000fe200078e0217 */
[----:B------:R-:W-:-:S03]  /*2170*/  LOP3.LUT R12, R12, 0xffff, R49, 0xf8, !PT ;  /* 0x0000ffff0c0c7812 */ /* 0x000fc600078ef831 */
[C---:B------:R-:W-:Y:S02]  /*2180*/  IMAD R22, R54.reuse, 0x21, R15 ;  /* 0x0000002136167824 */ /* 0x040fe400078e020f */
[----:B------:R-:W-:Y:S02]  /*2190*/  IMAD R54, R54, 0x21, R10 ;  /* 0x0000002136367824 */ /* 0x000fe400078e020a */
[----:B------:R-:W-:Y:S01]  /*21a0*/  FMUL R4, R4, R43 ;  /* 0x0000002b04047220 */ /* 0x000fe20000400000 */
[----:B------:R-:W-:Y:S01]  /*21b0*/  IMAD.U32 R40, R5, 0x10000, RZ ;  /* 0x0001000005287824 */ /* 0x000fe200078e00ff */
[----:B------:R-:W-:Y:S01]  /*21c0*/  F2FP.SATFINITE.E4M3.F32.PACK_AB_MERGE_C R37, RZ, R37, RZ ;  /* 0x00000025ff25723e */ /* 0x000fe200048070ff */
[--C-:B------:R-:W-:Y:S02]  /*21d0*/  IMAD R22, R22, 0x4, R55.reuse ;  /* 0x0000000416167824 */ /* 0x100fe400078e0237 */
[--C-:B------:R-:W-:Y:S02]  /*21e0*/  IMAD R43, R58, 0x4, R55.reuse ;  /* 0x000000043a2b7824 */ /* 0x100fe400078e0237 */
[----:B------:R-:W-:Y:S01]  /*21f0*/  IMAD R55, R54, 0x4, R55 ;  /* 0x0000000436377824 */ /* 0x000fe200078e0237 */
[----:B------:R-:W-:-:S02]  /*2200*/  LOP3.LUT R54, R12, 0xff, R7, 0xf8, !PT ;  /* 0x000000ff0c367812 */ /* 0x000fc400078ef807 */
[----:B------:R-:W-:Y:S02]  /*2210*/  LOP3.LUT R7, R37, 0xffff, RZ, 0xc0, !PT ;  /* 0x0000ffff25077812 */ /* 0x000fe400078ec0ff */
[----:B------:R-:W-:-:S05]  /*2220*/  LOP3.LUT R40, R40, 0xff0000, RZ, 0xc0, !PT ;  /* 0x00ff000028287812 */ /* 0x000fca00078ec0ff */
[----:B------:R-:W-:Y:S01]  /*2230*/  IMAD R7, R7, 0x1000000, R40 ;  /* 0x0100000007077824 */ /* 0x000fe200078e0228 */
[----:B------:R0:W-:Y:S01]  /*2240*/  STS [R43], R54 ;  /* 0x000000362b007388 */ /* 0x0001e20000000800 */
[----:B------:R-:W-:Y:S02]  /*2250*/  FSET.BF.GT.AND R12, R17, RZ, PT ;  /* 0x000000ff110c720a */ /* 0x000fe40003804000 */
[----:B------:R-:W-:-:S03]  /*2260*/  FMNMX R40, RZ, R17, !PT ;  /* 0x00000011ff287209 */ /* 0x000fc60007800000 */
[C---:B------:R-:W-:Y:S02]  /*2270*/  FMUL R12, R9.reuse, R12 ;  /* 0x0000000c090c7220 */ /* 0x040fe40000400000 */
[----:B------:R-:W-:Y:S02]  /*2280*/  FMUL R17, R9, R40 ;  /* 0x0000002809117220 */ /* 0x000fe40000400000 */
[----:B------:R-:W-:Y:S01]  /*2290*/  FMUL R51, R51, R12 ;  /* 0x0000000c33337220 */ /* 0x000fe20000400000 */
[----:B------:R-:W-:Y:S02]  /*22a0*/  FSET.BF.GT.AND R58, R25, RZ, PT ;  /* 0x000000ff193a720a */ /* 0x000fe40003804000 */
[----:B------:R-:W-:Y:S02]  /*22b0*/  FMNMX R60, RZ, R25, !PT ;  /* 0x00000019ff3c7209 */ /* 0x000fe40007800000 */
[----:B------:R-:W-:Y:S01]  /*22c0*/  IADD3 R12, P0, R32, UR7, RZ ;  /* 0x00000007200c7c10 */ /* 0x000fe2000ff1e0ff */
[----:B------:R-:W-:Y:S01]  /*22d0*/  FMUL R58, R13, R58 ;  /* 0x0000003a0d3a7220 */ /* 0x000fe20000400000 */
[----:B------:R-:W-:-:S02]  /*22e0*/  FMNMX R25, RZ, R8, !PT ;  /* 0x00000008ff197209 */ /* 0x000fc40007800000 */
[----:B------:R-:W-:-:S03]  /*22f0*/  FSET.BF.GT.AND R9, R8, RZ, PT ;  /* 0x000000ff0809720a */ /* 0x000fc60003804000 */
[----:B------:R-:W-:Y:S01]  /*2300*/  FMUL R32, R6, R25 ;  /* 0x0000001906207220 */ /* 0x000fe20000400000 */
[----:B------:R-:W-:Y:S01]  /*2310*/  FMUL R40, R13, R60 ;  /* 0x0000003c0d287220 */ /* 0x000fe20000400000 */
[----:B------:R-:W-:Y:S02]  /*2320*/  IADD3.X R13, R33, UR10, RZ, P0, !PT ;  /* 0x0000000a210d7c10 */ /* 0x000fe400087fe4ff */
[----:B------:R-:W-:Y:S01]  /*2330*/  FMUL R25, R32, R3 ;  /* 0x0000000320197220 */ /* 0x000fe20000400000 */
[----:B------:R-:W-:Y:S01]  /*2340*/  FMUL R9, R6, R9 ;  /* 0x0000000906097220 */ /* 0x000fe20000400000 */
[----:B------:R-:W-:Y:S01]  /*2350*/  FMUL R6, R16, R3 ;  /* 0x0000000310067220 */ /* 0x000fe20000400000 */
[----:B------:R-:W-:Y:S02]  /*2360*/  FMNMX R49, RZ, R48, !PT ;  /* 0x00000030ff317209 */ /* 0x000fe40007800000 */
[----:B------:R-:W-:-:S03]  /*2370*/  F2FP.SATFINITE.E4M3.F32.PACK_AB_MERGE_C R25, RZ, R25, RZ ;  /* 0x00000019ff19723e */ /* 0x000fc600048070ff */
[----:B------:R-:W-:Y:S01]  /*2380*/  FMUL R33, R46, R49 ;  /* 0x000000312e217220 */ /* 0x000fe20000400000 */
[----:B------:R1:W-:Y:S03]  /*2390*/  STG.E.U8 desc[UR4][R12.64], R38 ;  /* 0x000000260c007986 */ /* 0x0003e6000c101104 */
[-C--:B------:R-:W-:Y:S01]  /*23a0*/  FMUL R49, R33, R3.reuse ;  /* 0x0000000321317220 */ /* 0x080fe20000400000 */
[----:B0-----:R-:W-:Y:S02]  /*23b0*/  IMAD.U32 R54, R25, 0x10000, RZ ;  /* 0x0001000019367824 */ /* 0x001fe400078e00ff */
[----:B------:R-:W-:Y:S01]  /*23c0*/  FMUL R8, R40, R3 ;  /* 0x0000000328087220 */ /* 0x000fe20000400000 */
[----:B------:R-:W-:Y:S02]  /*23d0*/  FSET.BF.GT.AND R57, R48, RZ, PT ;  /* 0x000000ff3039720a */ /* 0x000fe40003804000 */
[----:B-1----:R-:W-:-:S02]  /*23e0*/  F2FP.SATFINITE.E4M3.F32.PACK_AB_MERGE_C R13, RZ, R6, RZ ;  /* 0x00000006ff0d723e */ /* 0x002fc400048070ff */
[----:B------:R-:W-:Y:S02]  /*23f0*/  F2FP.SATFINITE.E4M3.F32.PACK_AB_MERGE_C R38, RZ, R49, RZ ;  /* 0x00000031ff26723e */ /* 0x000fe400048070ff */
[----:B------:R-:W-:Y:S01]  /*2400*/  LOP3.LUT R59, R54, 0xff0000, RZ, 0xc0, !PT ;  /* 0x00ff0000363b7812 */ /* 0x000fe200078ec0ff */
[----:B------:R-:W-:Y:S01]  /*2410*/  IMAD.SHL.U32 R6, R13, 0x100, RZ ;  /* 0x000001000d067824 */ /* 0x000fe200078e00ff */
[----:B------:R-:W-:Y:S02]  /*2420*/  LOP3.LUT R54, R38, 0xffff, RZ, 0xc0, !PT ;  /* 0x0000ffff26367812 */ /* 0x000fe400078ec0ff */
[----:B------:R-:W-:Y:S01]  /*2430*/  F2FP.SATFINITE.E4M3.F32.PACK_AB_MERGE_C R48, RZ, R8, RZ ;  /* 0x00000008ff30723e */ /* 0x000fe200048070ff */
[----:B------:R-:W-:Y:S01]  /*2440*/  FMUL R8, R46, R57 ;  /* 0x000000392e087220 */ /* 0x000fe20000400000 */
[----:B------:R-:W-:Y:S01]  /*2450*/  LOP3.LUT R49, R7, 0xffff, R6, 0xf8, !PT ;  /* 0x0000ffff07317812 */ /* 0x000fe200078ef806 */
[----:B------:R-:W-:Y:S01]  /*2460*/  FMUL R7, R4, R3 ;  /* 0x0000000304077220 */ /* 0x000fe20000400000 */
[----:B------:R-:W-:Y:S01]  /*2470*/  IMAD R46, R54, 0x1000000, R59 ;  /* 0x01000000362e7824 */ /* 0x000fe200078e023b */
[----:B------:R-:W-:Y:S01]  /*2480*/  IADD3 R6, P0, R28, UR7, RZ ;  /* 0x000000071c067c10 */ /* 0x000fe2000ff1e0ff */
[----:B------:R-:W-:-:S02]  /*2490*/  IMAD.SHL.U32 R57, R48, 0x100, RZ ;  /* 0x0000010030397824 */ /* 0x000fc400078e00ff */
[----:B------:R-:W-:Y:S01]  /*24a0*/  FMUL R50, R50, R9 ;  /* 0x0000000932327220 */ /* 0x000fe20000400000 */
[----:B------:R-:W-:Y:S01]  /*24b0*/  FMUL R21, R21, R8 ;  /* 0x0000000815157220 */ /* 0x000fe20000400000 */
[----:B------:R-:W-:Y:S02]  /*24c0*/  F2FP.SATFINITE.E4M3.F32.PACK_AB_MERGE_C R54, RZ, R7, RZ ;  /* 0x00000007ff36723e */ /* 0x000fe400048070ff */
[----:B------:R-:W-:Y:S01]  /*24d0*/  LOP3.LUT R46, R46, 0xffff, R57, 0xf8, !PT ;  /* 0x0000ffff2e2e7812 */ /* 0x000fe200078ef839 */
[-C--:B------:R-:W-:Y:S01]  /*24e0*/  FMUL R57, R50, R3.reuse ;  /* 0x0000000332397220 */ /* 0x080fe20000400000 */
[----:B------:R-:W-:Y:S02]  /*24f0*/  IADD3 R8, P1, R6, UR7, RZ ;  /* 0x0000000706087c10 */ /* 0x000fe4000ff3e0ff */
[----:B------:R-:W-:Y:S01]  /*2500*/  IADD3.X R7, R29, UR10, RZ, P0, !PT ;  /* 0x0000000a1d077c10 */ /* 0x000fe200087fe4ff */
[----:B------:R-:W-:Y:S01]  /*2510*/  FMUL R47, R47, R58 ;  /* 0x0000003a2f2f7220 */ /* 0x000fe20000400000 */
[----:B------:R0:W-:Y:S01]  /*2520*/  STG.E.U8 desc[UR4][R28.64], R54 ;  /* 0x000000361c007986 */ /* 0x0001e2000c101104 */
[----:B------:R-:W-:Y:S01]  /*2530*/  FMUL R58, R21, R3 ;  /* 0x00000003153a7220 */ /* 0x000fe20000400000 */
[----:B------:R-:W-:-:S02]  /*2540*/  IADD3.X R9, R7, UR10, RZ, P1, !PT ;  /* 0x0000000a07097c10 */ /* 0x000fc40008ffe4ff */
[----:B------:R-:W-:Y:S01]  /*2550*/  STG.E.U8 desc[UR4][R6.64], R13 ;  /* 0x0000000d06007986 */ /* 0x000fe2000c101104 */
[----:B------:R-:W-:-:S03]  /*2560*/  LOP3.LUT R49, R49, 0xff, R54, 0xf8, !PT ;  /* 0x000000ff31317812 */ /* 0x000fc600078ef836 */
[----:B------:R1:W-:Y:S01]  /*2570*/  STG.E.U8 desc[UR4][R8.64], R5 ;  /* 0x0000000508007986 */ /* 0x0003e2000c101104 */
[----:B0-----:R-:W-:Y:S01]  /*2580*/  F2FP.SATFINITE.E4M3.F32.PACK_AB_MERGE_C R29, RZ, R57, RZ ;  /* 0x00000039ff1d723e */ /* 0x001fe200048070ff */
[----:B------:R-:W-:Y:S01]  /*2590*/  FMUL R54, R47, R3 ;  /* 0x000000032f367220 */ /* 0x000fe20000400000 */
[----:B------:R-:W-:Y:S02]  /*25a0*/  IADD3 R12, P0, R8, UR7, RZ ;  /* 0x00000007080c7c10 */ /* 0x000fe4000ff1e0ff */
[----:B-1----:R-:W-:Y:S01]  /*25b0*/  F2FP.SATFINITE.E4M3.F32.PACK_AB_MERGE_C R5, RZ, R58, RZ ;  /* 0x0000003aff05723e */ /* 0x002fe200048070ff */
[----:B------:R-:W-:Y:S01]  /*25c0*/  IMAD.U32 R58, R29, 0x10000, RZ ;  /* 0x000100001d3a7824 */ /* 0x000fe200078e00ff */
[----:B------:R-:W-:Y:S02]  /*25d0*/  F2FP.SATFINITE.E4M3.F32.PACK_AB_MERGE_C R59, RZ, R54, RZ ;  /* 0x00000036ff3b723e */ /* 0x000fe400048070ff */
[----:B------:R-:W-:Y:S02]  /*25e0*/  LOP3.LUT R57, R5, 0xffff, RZ, 0xc0, !PT ;  /* 0x0000ffff05397812 */ /* 0x000fe400078ec0ff */
[----:B------:R-:W-:-:S02]  /*25f0*/  LOP3.LUT R58, R58, 0xff0000, RZ, 0xc0, !PT ;  /* 0x00ff00003a3a7812 */ /* 0x000fc400078ec0ff */
[----:B------:R-:W-:Y:S02]  /*2600*/  IADD3.X R13, R9, UR10, RZ, P0, !PT ;  /* 0x0000000a090d7c10 */ /* 0x000fe400087fe4ff */
[----:B------:R-:W-:Y:S01]  /*2610*/  IADD3 R6, P0, R30, UR7, RZ ;  /* 0x000000071e067c10 */ /* 0x000fe2000ff1e0ff */
[----:B------:R-:W-:Y:S01]  /*2620*/  FMUL R28, R51, R3 ;  /* 0x00000003331c7220 */ /* 0x000fe20000400000 */
[----:B------:R-:W-:Y:S02]  /*2630*/  IMAD R58, R57, 0x1000000, R58 ;  /* 0x01000000393a7824 */ /* 0x000fe400078e023a */
[----:B------:R-:W-:Y:S01]  /*2640*/  IMAD.SHL.U32 R9, R59, 0x100, RZ ;  /* 0x000001003b097824 */ /* 0x000fe200078e00ff */
[----:B------:R-:W-:Y:S02]  /*2650*/  IADD3.X R7, R31, UR10, RZ, P0, !PT ;  /* 0x0000000a1f077c10 */ /* 0x000fe400087fe4ff */
[----:B------:R-:W-:Y:S02]  /*2660*/  IADD3 R8, P0, R6, UR7, RZ ;  /* 0x0000000706087c10 */ /* 0x000fe4000ff1e0ff */
[----:B------:R-:W-:-:S02]  /*2670*/  F2FP.SATFINITE.E4M3.F32.PACK_AB_MERGE_C R57, RZ, R28, RZ ;  /* 0x0000001cff39723e */ /* 0x000fc400048070ff */
[----:B------:R-:W-:Y:S02]  /*2680*/  LOP3.LUT R58, R58, 0xffff, R9, 0xf8, !PT ;  /* 0x0000ffff3a3a7812 */ /* 0x000fe400078ef809 */
[----:B------:R-:W-:Y:S01]  /*2690*/  IADD3.X R9, R7, UR10, RZ, P0, !PT ;  /* 0x0000000a07097c10 */ /* 0x000fe200087fe4ff */
[----:B------:R0:W-:Y:S01]  /*26a0*/  STG.E.U8 desc[UR4][R12.64], R37 ;  /* 0x000000250c007986 */ /* 0x0001e2000c101104 */
[----:B------:R-:W-:-:S03]  /*26b0*/  IADD3 R28, P1, R26, UR7, RZ ;  /* 0x000000071a1c7c10 */ /* 0x000fc6000ff3e0ff */
[----:B------:R1:W-:Y:S04]  /*26c0*/  STG.E.U8 desc[UR4][R30.64], R57 ;  /* 0x000000391e007986 */ /* 0x0003e8000c101104 */
[----:B------:R2:W-:Y:S04]  /*26d0*/  STG.E.U8 desc[UR4][R6.64], R59 ;  /* 0x0000003b06007986 */ /* 0x0005e8000c101104 */
[----:B------:R3:W-:Y:S01]  /*26e0*/  STG.E.U8 desc[UR4][R8.64], R29 ;  /* 0x0000001d08007986 */ /* 0x0007e2000c101104 */
[----:B0-----:R-:W-:Y:S01]  /*26f0*/  IADD3 R12, P2, R28, UR7, RZ ;  /* 0x000000071c0c7c10 */ /* 0x001fe2000ff5e0ff */
[----:B------:R-:W-:Y:S01]  /*2700*/  FMUL R37, R17, R3 ;  /* 0x0000000311257220 */ /* 0x000fe20000400000 */
[----:B-1----:R-:W-:-:S04]  /*2710*/  IADD3 R30, P0, R8, UR7, RZ ;  /* 0x00000007081e7c10 */ /* 0x002fc8000ff1e0ff */
[----:B------:R-:W-:Y:S01]  /*2720*/  IADD3.X R31, R9, UR10, RZ, P0, !PT ;  /* 0x0000000a091f7c10 */ /* 0x000fe200087fe4ff */
[----:B--2---:R-:W0:Y:S01]  /*2730*/  LDC.64 R6, c[0x0][0x250] ;  /* 0x00009400ff067b82 */ /* 0x004e220000000a00 */
[----:B---3--:R-:W-:Y:S02]  /*2740*/  IADD3.X R29, R27, UR10, RZ, P1, !PT ;  /* 0x0000000a1b1d7c10 */ /* 0x008fe40008ffe4ff */
[----:B------:R-:W-:Y:S02]  /*2750*/  IADD3 R8, P0, R12, UR7, RZ ;  /* 0x000000070c087c10 */ /* 0x000fe4000ff1e0ff */
[----:B------:R-:W-:Y:S01]  /*2760*/  F2FP.SATFINITE.E4M3.F32.PACK_AB_MERGE_C R37, RZ, R37, RZ ;  /* 0x00000025ff25723e */ /* 0x000fe200048070ff */
[----:B------:R-:W-:Y:S01]  /*2770*/  STG.E.U8 desc[UR4][R30.64], R5 ;  /* 0x000000051e007986 */ /* 0x000fe2000c101104 */
[----:B------:R-:W-:Y:S01]  /*2780*/  IADD3.X R13, R29, UR10, RZ, P2, !PT ;  /* 0x0000000a1d0d7c10 */ /* 0x000fe200097fe4ff */
[----:B------:R-:W-:Y:S01]  /*2790*/  ULDC.64 UR6, c[0x0][0x228] ;  /* 0x00008a0000067ab9 */ /* 0x000fe20000000a00 */
[----:B------:R-:W-:-:S02]  /*27a0*/  LOP3.LUT R58, R58, 0xff, R57, 0xf8, !PT ;  /* 0x000000ff3a3a7812 */ /* 0x000fc400078ef839 */
[----:B------:R-:W-:Y:S01]  /*27b0*/  IADD3.X R9, R13, UR10, RZ, P0, !PT ;  /* 0x0000000a0d097c10 */ /* 0x000fe200087fe4ff */
[----:B------:R-:W-:Y:S04]  /*27c0*/  STG.E.U8 desc[UR4][R26.64], R37 ;  /* 0x000000251a007986 */ /* 0x000fe8000c101104 */
[----:B------:R-:W-:Y:S04]  /*27d0*/  STG.E.U8 desc[UR4][R28.64], R48 ;  /* 0x000000301c007986 */ /* 0x000fe8000c101104 */
[----:B------:R-:W-:Y:S04]  /*27e0*/  STG.E.U8 desc[UR4][R12.64], R25 ;  /* 0x000000190c007986 */ /* 0x000fe8000c101104 */
[----:B------:R-:W-:Y:S04]  /*27f0*/  STS [R55], R58 ;  /* 0x0000003a37007388 */ /* 0x000fe80000000800 */
[----:B------:R1:W-:Y:S01]  /*2800*/  STG.E.U8 desc[UR4][R8.64], R38 ;  /* 0x0000002608007986 */ /* 0x0003e2000c101104 */
[----:B------:R-:W-:Y:S01]  /*2810*/  BAR.SYNC.DEFER_BLOCKING 0x0 ;  /* 0x0000000000007b1d */ /* 0x000fe20000010000 */
[C---:B------:R-:W-:Y:S01]  /*2820*/  SHF.L.U64.HI R35, R34.reuse, 0x2, R35 ;  /* 0x0000000222237819 */ /* 0x040fe20000010223 */
[----:B------:R-:W-:-:S02]  /*2830*/  IMAD.SHL.U32 R34, R34, 0x4, RZ ;  /* 0x0000000422227824 */ /* 0x000fc400078e00ff */
[-C--:B0-----:R-:W-:Y:S02]  /*2840*/  IMAD R54, R45, R6.reuse, RZ ;  /* 0x000000062d367224 */ /* 0x081fe400078e02ff */
[----:B------:R-:W-:-:S04]  /*2850*/  IMAD.WIDE.U32 R34, R19, R6, R34 ;  /* 0x0000000613227225 */ /* 0x000fc800078e0022 */
[----:B------:R-:W-:Y:S01]  /*2860*/  IMAD R19, R19, R7, R54 ;  /* 0x0000000713137224 */ /* 0x000fe200078e0236 */
[--C-:B-1----:R-:W-:Y:S02]  /*2870*/  SHF.R.U64 R8, R6, 0x2, R7.reuse ;  /* 0x0000000206087819 */ /* 0x102fe40000001207 */
[----:B------:R-:W-:Y:S01]  /*2880*/  SHF.R.U32.HI R9, RZ, 0x2, R7 ;  /* 0x00000002ff097819 */ /* 0x000fe20000011607 */
[----:B------:R-:W-:Y:S02]  /*2890*/  IMAD.IADD R13, R35, 0x1, R19 ;  /* 0x00000001230d7824 */ /* 0x000fe400078e0213 */
[----:B------:R-:W-:Y:S01]  /*28a0*/  IMAD.WIDE.U32 R26, R15, R8, R8 ;  /* 0x000000080f1a7225 */ /* 0x000fe200078e0008 */
[----:B------:R-:W0:Y:S04]  /*28b0*/  LDS R5, [R22] ;  /* 0x0000000016057984 */ /* 0x000e280000000800 */
[----:B------:R-:W1:Y:S04]  /*28c0*/  LDS R31, [R22+0x4] ;  /* 0x00000400161f7984 */ /* 0x000e680000000800 */
[----:B------:R-:W2:Y:S04]  /*28d0*/  LDS R35, [R22+0x8] ;  /* 0x0000080016237984 */ /* 0x000ea80000000800 */
[----:B------:R-:W3:Y:S01]  /*28e0*/  LDS R29, [R22+0xc] ;  /* 0x00000c00161d7984 */ /* 0x000ee20000000800 */
[----:B------:R-:W-:Y:S01]  /*28f0*/  IMAD R45, R9, R15, RZ ;  /* 0x0000000f092d7224 */ /* 0x000fe200078e02ff */
[----:B------:R-:W-:Y:S01]  /*2900*/  IADD3 R59, P1, R8, R26, RZ ;  /* 0x0000001a083b7210 */ /* 0x000fe20007f3e0ff */
[----:B------:R-:W-:-:S02]  /*2910*/  IMAD.MOV.U32 R25, RZ, RZ, RZ ;  /* 0x000000ffff197224 */ /* 0x000fc400078e00ff */
[----:B------:R-:W-:Y:S01]  /*2920*/  IMAD.IADD R19, R45, 0x1, R27 ;  /* 0x000000012d137824 */ /* 0x000fe200078e021b */
[----:B------:R-:W-:Y:S01]  /*2930*/  IADD3 R10, P2, P3, R10, R59, R8 ;  /* 0x0000003b0a0a7210 */ /* 0x000fe20007b5e008 */
[----:B------:R-:W-:Y:S01]  /*2940*/  IMAD.WIDE.U32 R24, R15, R8, R24 ;  /* 0x000000080f187225 */ /* 0x000fe200078e0018 */
[----:B------:R-:W-:-:S03]  /*2950*/  LEA R12, P0, R34, UR6, 0x5 ;  /* 0x00000006220c7c11 */ /* 0x000fc6000f8028ff */
[----:B------:R-:W-:Y:S01]  /*2960*/  IMAD.X R8, R19, 0x1, R9, P1 ;  /* 0x0000000113087824 */ /* 0x000fe200008e0609 */
[----:B------:R-:W-:Y:S02]  /*2970*/  IADD3 R59, P1, R23, R59, RZ ;  /* 0x0000003b173b7210 */ /* 0x000fe40007f3e0ff */
[----:B------:R-:W-:Y:S02]  /*2980*/  LEA.HI.X R13, R34, UR7, R13, 0x5, P0 ;  /* 0x00000007220d7c11 */ /* 0x000fe400080f2c0d */
[----:B------:R-:W-:Y:S01]  /*2990*/  IADD3.X R57, RZ, R8, R9, P2, P3 ;  /* 0x00000008ff397210 */ /* 0x000fe200017e6409 */
[----:B------:R-:W-:Y:S01]  /*29a0*/  IMAD.X R8, RZ, RZ, R8, P1 ;  /* 0x000000ffff087224 */ /* 0x000fe200008e0608 */
[----:B------:R-:W-:Y:S01]  /*29b0*/  IADD3 R18, P0, R18, R26, RZ ;  /* 0x0000001a12127210 */ /* 0x000fe20007f1e0ff */
[----:B------:R-:W-:Y:S01]  /*29c0*/  IMAD.IADD R23, R25, 0x1, R45 ;  /* 0x0000000119177824 */ /* 0x000fe200078e022d */
[----:B------:R-:W-:Y:S01]  /*29d0*/  LOP3.LUT R46, R46, 0xff, R37, 0xf8, !PT ;  /* 0x000000ff2e2e7812 */ /* 0x000fe200078ef825 */
[C---:B------:R-:W-:Y:S01]  /*29e0*/  IMAD.SHL.U32 R63, R24.reuse, 0x4, RZ ;  /* 0x00000004183f7824 */ /* 0x040fe200078e00ff */
[----:B------:R-:W-:Y:S01]  /*29f0*/  SHF.L.U64.HI R37, R59, 0x2, R8 ;  /* 0x000000023b257819 */ /* 0x000fe20000010208 */
[----:B------:R-:W-:Y:S01]  /*2a00*/  IMAD.X R15, RZ, RZ, R19, P0 ;  /* 0x000000ffff0f7224 */ /* 0x000fe200000e0613 */
[----:B------:R-:W-:Y:S01]  /*2a10*/  SHF.L.U64.HI R23, R24, 0x2, R23 ;  /* 0x0000000218177819 */ /* 0x000fe20000010217 */
[----:B------:R-:W-:Y:S01]  /*2a20*/  IMAD.SHL.U32 R61, R18, 0x4, RZ ;  /* 0x00000004123d7824 */ /* 0x000fe200078e00ff */
[-C--:B------:R-:W-:Y:S01]  /*2a30*/  IADD3 R26, P0, R63, R12.reuse, RZ ;  /* 0x0000000c3f1a7210 */ /* 0x080fe20007f1e0ff */
[----:B------:R-:W-:Y:S01]  /*2a40*/  IMAD.SHL.U32 R59, R59, 0x4, RZ ;  /* 0x000000043b3b7824 */ /* 0x000fe200078e00ff */
[----:B------:R-:W-:Y:S01]  /*2a50*/  ULDC.64 UR6, c[0x0][0x238] ;  /* 0x00008e0000067ab9 */ /* 0x000fe20000000a00 */
[----:B------:R-:W-:Y:S01]  /*2a60*/  IMAD.SHL.U32 R45, R10, 0x4, RZ ;  /* 0x000000040a2d7824 */ /* 0x000fe200078e00ff */
[----:B------:R-:W-:Y:S01]  /*2a70*/  SHF.L.U64.HI R15, R18, 0x2, R15 ;  /* 0x00000002120f7819 */ /* 0x000fe2000001020f */
[----:B------:R-:W-:Y:S01]  /*2a80*/  IMAD.X R27, R23, 0x1, R13, P0 ;  /* 0x00000001171b7824 */ /* 0x000fe200000e060d */
[----:B------:R-:W-:-:S02]  /*2a90*/  IADD3 R24, P1, R61, R12, RZ ;  /* 0x0000000c3d187210 */ /* 0x000fc40007f3e0ff */
[-C--:B------:R-:W-:Y:S02]  /*2aa0*/  IADD3 R18, P2, R59, R12.reuse, RZ ;  /* 0x0000000c3b127210 */ /* 0x080fe40007f5e0ff */
[----:B------:R-:W-:Y:S02]  /*2ab0*/  SHF.L.U64.HI R57, R10, 0x2, R57 ;  /* 0x000000020a397819 */ /* 0x000fe40000010239 */
[----:B------:R-:W-:Y:S01]  /*2ac0*/  IADD3 R8, P0, R45, R12, RZ ;  /* 0x0000000c2d087210 */ /* 0x000fe20007f1e0ff */
[--C-:B------:R-:W-:Y:S02]  /*2ad0*/  IMAD.X R25, R15, 0x1, R13.reuse, P1 ;  /* 0x000000010f197824 */ /* 0x100fe400008e060d */
[--C-:B------:R-:W-:Y:S02]  /*2ae0*/  IMAD.X R19, R37, 0x1, R13.reuse, P2 ;  /* 0x0000000125137824 */ /* 0x100fe400010e060d */
[----:B------:R-:W-:Y:S01]  /*2af0*/  IMAD.X R9, R57, 0x1, R13, P0 ;  /* 0x0000000139097824 */ /* 0x000fe200000e060d */
[----:B0-----:R0:W-:Y:S04]  /*2b00*/  STG.E desc[UR4][R26.64], R5 ;  /* 0x000000051a007986 */ /* 0x0011e8000c101904 */
[----:B-1----:R-:W-:Y:S04]  /*2b10*/  STG.E desc[UR4][R24.64], R31 ;  /* 0x0000001f18007986 */ /* 0x002fe8000c101904 */
[----:B--2---:R-:W-:Y:S04]  /*2b20*/  STG.E desc[UR4][R18.64], R35 ;  /* 0x0000002312007986 */ /* 0x004fe8000c101904 */
[----:B---3--:R1:W-:Y:S01]  /*2b30*/  STG.E desc[UR4][R8.64], R29 ;  /* 0x0000001d08007986 */ /* 0x0083e2000c101904 */
[----:B------:R-:W-:Y:S06]  /*2b40*/  BAR.SYNC.DEFER_BLOCKING 0x0 ;  /* 0x0000000000007b1d */ /* 0x000fec0000010000 */
[----:B------:R2:W-:Y:S04]  /*2b50*/  STS [R11], R44 ;  /* 0x0000002c0b007388 */ /* 0x0005e80000000800 */
[----:B------:R-:W-:Y:S04]  /*2b60*/  STS [R39], R42 ;  /* 0x0000002a27007388 */ /* 0x000fe80000000800 */
[----:B------:R-:W-:Y:S04]  /*2b70*/  STS [R43], R49 ;  /* 0x000000312b007388 */ /* 0x000fe80000000800 */
[----:B------:R-:W-:Y:S01]  /*2b80*/  STS [R55], R46 ;  /* 0x0000002e37007388 */ /* 0x000fe20000000800 */
[----:B------:R-:W-:Y:S01]  /*2b90*/  BAR.SYNC.DEFER_BLOCKING 0x0 ;  /* 0x0000000000007b1d */ /* 0x000fe20000010000 */
[----:B0-----:R-:W-:-:S04]  /*2ba0*/  FMNMX R5, |R14|, R36, !PT ;  /* 0x000000240e057209 */ /* 0x001fc80007800200 */
[----:B------:R-:W-:-:S04]  /*2bb0*/  FMNMX R5, |R4|, R5, !PT ;  /* 0x0000000504057209 */ /* 0x000fc80007800200 */
[----:B------:R-:W-:Y:S01]  /*2bc0*/  FMNMX R5, |R16|, R5, !PT ;  /* 0x0000000510057209 */ /* 0x000fe20007800200 */
[----:B------:R-:W-:-:S03]  /*2bd0*/  IMAD R7, R7, UR18, RZ ;  /* 0x0000001207077c24 */ /* 0x000fc6000f8e02ff */
[----:B------:R-:W-:Y:S01]  /*2be0*/  FMNMX R5, |R20|, R5, !PT ;  /* 0x0000000514057209 */ /* 0x000fe20007800200 */
[----:B------:R-:W0:Y:S04]  /*2bf0*/  LDS R27, [R22] ;  /* 0x00000000161b7984 */ /* 0x000e280000000800 */
[----:B------:R-:W3:Y:S04]  /*2c00*/  LDS R25, [R22+0x4] ;  /* 0x0000040016197984 */ /* 0x000ee80000000800 */
[----:B------:R-:W4:Y:S04]  /*2c10*/  LDS R19, [R22+0x8] ;  /* 0x0000080016137984 */ /* 0x000f280000000800 */
[----:B------:R-:W5:Y:S01]  /*2c20*/  LDS R29, [R22+0xc] ;  /* 0x00000c00161d7984 */ /* 0x000f620000000800 */
[----:B------:R-:W-:Y:S01]  /*2c30*/  FMNMX R52, |R52|, R5, !PT ;  /* 0x0000000534347209 */ /* 0x000fe20007800200 */
[----:B------:R-:W-:-:S02]  /*2c40*/  IMAD R5, R6, UR19, R7 ;  /* 0x0000001306057c24 */ /* 0x000fc4000f8e0207 */
        /* <DEDUP_REMOVED lines=8> */
[----:B-1----:R-:W-:Y:S02]  /*2cd0*/  IADD3 R8, P1, R61, R6, RZ ;  /* 0x000000063d087210 */ /* 0x002fe40007f3e0ff */
[----:B------:R-:W-:Y:S02]  /*2ce0*/  FMNMX R50, |R21|, R50, !PT ;  /* 0x0000003215327209 */ /* 0x000fe40007800200 */
[----:B------:R-:W-:Y:S02]  /*2cf0*/  IADD3 R10, P2, R59, R6, RZ ;  /* 0x000000063b0a7210 */ /* 0x000fe40007f5e0ff */
[----:B------:R-:W-:-:S02]  /*2d00*/  ISETP.NE.AND.EX P0, PT, RZ, UR7, PT, P0 ;  /* 0x00000007ff007c0c */ /* 0x000fc4000bf05300 */
[----:B------:R-:W-:Y:S01]  /*2d10*/  IADD3 R6, P3, R45, R6, RZ ;  /* 0x000000062d067210 */ /* 0x000fe20007f7e0ff */
[C---:B------:R-:W-:Y:S01]  /*2d20*/  IMAD.X R9, R12.reuse, 0x1, R15, P1 ;  /* 0x000000010c097824 */ /* 0x040fe200008e060f */
[----:B------:R-:W-:Y:S01]  /*2d30*/  FMNMX R17, |R17|, R50, !PT ;  /* 0x0000003211117209 */ /* 0x000fe20007800200 */
[C---:B--2---:R-:W-:Y:S02]  /*2d40*/  IMAD.X R11, R12.reuse, 0x1, R37, P2 ;  /* 0x000000010c0b7824 */ /* 0x044fe400010e0625 */
[----:B------:R-:W-:Y:S01]  /*2d50*/  IMAD.X R7, R12, 0x1, R57, P3 ;  /* 0x000000010c077824 */ /* 0x000fe200018e0639 */
[----:B------:R-:W-:Y:S01]  /*2d60*/  FMNMX R17, |R40|, R17, !PT ;  /* 0x0000001128117209 */ /* 0x000fe20007800200 */
[----:B0-----:R0:W-:Y:S04]  /*2d70*/  STG.E desc[UR4][R4.64], R27 ;  /* 0x0000001b04007986 */ /* 0x0011e8000c101904 */
[----:B---3--:R0:W-:Y:S01]  /*2d80*/  STG.E desc[UR4][R8.64], R25 ;  /* 0x0000001908007986 */ /* 0x0081e2000c101904 */
[----:B------:R-:W-:-:S03]  /*2d90*/  FMNMX R32, |R32|, R17, !PT ;  /* 0x0000001120207209 */ /* 0x000fc60007800200 */
[----:B----4-:R0:W-:Y:S04]  /*2da0*/  STG.E desc[UR4][R10.64], R19 ;  /* 0x000000130a007986 */ /* 0x0101e8000c101904 */
[----:B-----5:R0:W-:Y:S01]  /*2db0*/  STG.E desc[UR4][R6.64], R29 ;  /* 0x0000001d06007986 */ /* 0x0201e2000c101904 */
        /* <DEDUP_REMOVED lines=37> */
.L_x_6631:
[----:B-1----:R-:W-:-:S07]  /*3010*/  FMNMX R9, R4, R9, !PT ;  /* 0x0000000904097209 */ /* 0x002fce0007800000 */
.L_x_6623:
[----:B------:R-:W-:Y:S05]  /*3020*/  BSYNC B0 ;  /* 0x0000000000007941 */ /* 0x000fea0003800000 */
.L_x_6622:
[----:B------:R-:W-:Y:S01]  /*3030*/  ISETP.NE.AND P0, PT, R0, RZ, PT ;  /* 0x000000ff0000720c */ /* 0x000fe20003f05270 */
[----:B------:R-:W-:-:S12]  /*3040*/  BSSY B0, `(.L_x_6621) ;  /* 0x0000004000007945 */ /* 0x000fd80003800000 */
[----:B------:R-:W-:Y:S05]  /*3050*/  @P0 BRA `(.L_x_6625) ;  /* 0x0000000000080947 */ /* 0x000fea0003800000 */
[----:B0-----:R-:W0:Y:S02]  /*3060*/  LDC.64 R4, c[0x0][0x238] ;  /* 0x00008e00ff047b82 */ /* 0x001e240000000a00 */
[----:B0-----:R1:W-:Y:S02]  /*3070*/  REDG.E.MAX.S32.STRONG.GPU desc[UR4][R4.64], R9 ;  /* 0x000000090400798e */ /* 0x0013e4000d10e384 */
.L_x_6625:
[----:B------:R-:W-:Y:S05]  /*3080*/  BSYNC B0 ;  /* 0x0000000000007941 */ /* 0x000fea0003800000 */
.L_x_6621:
        /* <DEDUP_REMOVED lines=11> */
[----:B-1----:R-:W-:Y:S05]  /*3140*/  CALL.REL.NOINC `($__internal_163_$__cuda_sm20_rcp_rn_f32_slowpath) ;  /* 0x0000000400847944 */ /* 0x002fea0003c00000 */
[----:B------:R-:W-:Y:S01]  /*3150*/  IMAD.MOV.U32 R5, RZ, RZ, R0 ;  /* 0x000000ffff057224 */ /* 0x000fe200078e0000 */
[----:B------:R-:W-:Y:S06]  /*3160*/  BRA `(.L_x_6627) ;  /* 0x0000000000107947 */ /* 0x000fec0003800000 */
.L_x_6626:
[----:B------:R-:W2:Y:S02]  /*3170*/  MUFU.RCP R0, R3 ;  /* 0x0000000300007308 */ /* 0x000ea40000001000 */
[----:B--2---:R-:W-:-:S04]  /*3180*/  FFMA R2, R0, R3, -1 ;  /* 0xbf80000000027423 */ /* 0x004fc80000000003 */
[----:B01----:R-:W-:-:S04]  /*3190*/  FADD.FTZ R5, -R2, -RZ ;  /* 0x800000ff02057221 */ /* 0x003fc80000010100 */
[----:B------:R-:W-:-:S07]  /*31a0*/  FFMA R5, R0, R5, R0 ;  /* 0x0000000500057223 */ /* 0x000fce0000000000 */
.L_x_6627:
[----:B------:R-:W0:Y:S02]  /*31b0*/  LDC.64 R2, c[0x0][0x240] ;  /* 0x00009000ff027b82 */ /* 0x000e240000000a00 */
[----:B0-----:R-:W-:Y:S01]  /*31c0*/  STG.E desc[UR4][R2.64], R5 ;  /* 0x0000000502007986 */ /* 0x001fe2000c101904 */
[----:B------:R-:W-:Y:S05]  /*31d0*/  EXIT ;  /* 0x000000000000794d */ /* 0x000fea0003800000 */
.L_x_6624:
[----:B------:R-:W-:Y:S02]  /*31e0*/  IMAD.MOV.U32 R7, RZ, RZ, 0x4 ;  /* 0x00000004ff077424 */ /* 0x000fe400078e00ff */
[----:B------:R-:W-:Y:S02]  /*31f0*/  IMAD.MOV.U32 R11, RZ, RZ, 0x1f ;  /* 0x0000001fff0b7424 */ /* 0x000fe400078e00ff */
[----:B------:R-:W-:-:S07]  /*3200*/  IMAD.MOV.U32 R6, RZ, RZ, -0x1 ;  /* 0xffffffffff067424 */ /* 0x000fce00078e00ff */
[----:B01----:R-:W-:Y:S05]  /*3210*/  WARPSYNC.COLLECTIVE R6, `(.L_x_6628) ;  /* 0x0000000006087348 */ /* 0x003fea0003c00000 */
[----:B-1----:R1:W2:Y:S02]  /*3220*/  SHFL.DOWN P0, R9, R2, R7, R11 ;  /* 0x0800000702097389 */ /* 0x0022a4000000000b */
[----:B012---:R-:W-:Y:S01]  /*3230*/  ENDCOLLECTIVE ;  /* 0x000000000000791b */ /* 0x007fe20003800000 */
.L_x_6628:
[----:B------:R-:W-:Y:S02]  /*3240*/  IMAD.MOV.U32 R7, RZ, RZ, 0x2 ;  /* 0x00000002ff077424 */ /* 0x000fe400078e00ff */
[----:B------:R-:W-:-:S05]  /*3250*/  IMAD.MOV.U32 R5, RZ, RZ, R9 ;  /* 0x000000ffff057224 */ /* 0x000fca00078e0009 */
[----:B------:R-:W-:-:S05]  /*3260*/  FMNMX R5, R5, R2, !PT ;  /* 0x0000000205057209 */ /* 0x000fca0007800000 */
[----:B------:R-:W-:-:S07]  /*3270*/  IMAD.MOV.U32 R2, RZ, RZ, R5 ;  /* 0x000000ffff027224 */ /* 0x000fce00078e0005 */
[----:B------:R-:W-:Y:S05]  /*3280*/  WARPSYNC.COLLECTIVE R6, `(.L_x_6629) ;  /* 0x0000000006087348 */ /* 0x000fea0003c00000 */
[----:B------:R0:W1:Y:S02]  /*3290*/  SHFL.DOWN P0, R9, R2, R7, R11 ;  /* 0x0800000702097389 */ /* 0x000064000000000b */
[----:B01----:R-:W-:Y:S01]  /*32a0*/  ENDCOLLECTIVE ;  /* 0x000000000000791b */ /* 0x003fe20003800000 */
.L_x_6629:
[----:B------:R-:W-:Y:S02]  /*32b0*/  IMAD.MOV.U32 R7, RZ, RZ, 0x1 ;  /* 0x00000001ff077424 */ /* 0x000fe400078e00ff */
[----:B------:R-:W-:-:S05]  /*32c0*/  IMAD.MOV.U32 R4, RZ, RZ, R9 ;  /* 0x000000ffff047224 */ /* 0x000fca00078e0009 */
[----:B------:R-:W-:-:S05]  /*32d0*/  FMNMX R4, R5, R4, !PT ;  /* 0x0000000405047209 */ /* 0x000fca0007800000 */
[----:B------:R-:W-:-:S07]  /*32e0*/  IMAD.MOV.U32 R2, RZ, RZ, R4 ;  /* 0x000000ffff027224 */ /* 0x000fce00078e0004 */
[----:B------:R-:W-:Y:S05]  /*32f0*/  WARPSYNC.COLLECTIVE R6, `(.L_x_6630) ;  /* 0x0000000006087348 */ /* 0x000fea0003c00000 */
[----:B------:R0:W1:Y:S02]  /*3300*/  SHFL.DOWN P0, R9, R2, R7, R11 ;  /* 0x0800000702097389 */ /* 0x000064000000000b */
[----:B01----:R-:W-:Y:S01]  /*3310*/  ENDCOLLECTIVE ;  /* 0x000000000000791b */ /* 0x003fe20003800000 */
.L_x_6630:
[----:B------:R-:W-:Y:S05]  /*3320*/  BRA `(.L_x_6631) ;  /* 0xfffffffc00387947 */ /* 0x000fea000383ffff */
        .weak           $__internal_162_$__cuda_sm20_div_u64
        .type           $__internal_162_$__cuda_sm20_div_u64,@function
        .size           $__internal_162_$__cuda_sm20_div_u64,($__internal_163_$__cuda_sm20_rcp_rn_f32_slowpath - $__internal_162_$__cuda_sm20_div_u64)
$__internal_162_$__cuda_sm20_div_u64:
        /* <DEDUP_REMOVED lines=66> */
[----:B------:R-:W-:Y:S06]  /*3750*/  RET.REL.NODEC R6 `(_ZN18transformer_engine6detail32dgated_act_cast_transpose_kernelILi1ELi4Eff13__nv_fp8_e4m3NS_5EmptyEXadL_ZNS_5dreluIffEET_T0_RKS3_EEXadL_ZNS_4reluIffEES5_S6_S8_EEEEvPKT2_SC_PT3_SE_PKT1_PSF_SI_mmm) ;  /* 0xffffffc806287950 */ /* 0x000fec0003c3ffff */
        .weak           $__internal_163_$__cuda_sm20_rcp_rn_f32_slowpath
        .type           $__internal_163_$__cuda_sm20_rcp_rn_f32_slowpath,@function
        .size           $__internal_163_$__cuda_sm20_rcp_rn_f32_slowpath,(.L_x_34648 - $__internal_163_$__cuda_sm20_rcp_rn_f32_slowpath)
$__internal_163_$__cuda_sm20_rcp_rn_f32_slowpath:
        /* <DEDUP_REMOVED lines=15> */
.L_x_6632:
        /* <DEDUP_REMOVED lines=33> */
.L_x_6634:
[----:B------:R0:W1:Y:S02]  /*3a60*/  MUFU.RCP R0, R3 ;  /* 0x0000000300007308 */ /* 0x0000640000001000 */
.L_x_6633:
[----:B------:R-:W-:Y:S02]  /*3a70*/  IMAD.MOV.U32 R2, RZ, RZ, R6 ;  /* 0x000000ffff027224 */ /* 0x000fe400078e0006 */
[----:B0-2---:R-:W-:-:S04]  /*3a80*/  IMAD.MOV.U32 R3, RZ, RZ, 0x0 ;  /* 0x00000000ff037424 */ /* 0x005fc800078e00ff */
[----:B-1-3--:R-:W-:Y:S05]  /*3a90*/  RET.REL.NODEC R2 `(_ZN18transformer_engine6detail32dgated_act_cast_transpose_kernelILi1ELi4Eff13__nv_fp8_e4m3NS_5EmptyEXadL_ZNS_5dreluIffEET_T0_RKS3_EEXadL_ZNS_4reluIffEES5_S6_S8_EEEEvPKT2_SC_PT3_SE_PKT1_PSF_SI_mmm) ;  /* 0xffffffc402587950 */ /* 0x00afea0003c3ffff */
.L_x_6635:
        /* <DEDUP_REMOVED lines=14> */
.L_x_34648:


//--------------------- .text._ZN18transformer_engine6detail43dgated_act_cast_transpose_kernel_notalignedILi1ELi4Eff13__nv_fp8_e5m2NS_5EmptyEXadL_ZNS_5dreluIffEET_T0_RKS3_EEXadL_ZNS_4reluIffEES5_S6_S8_EEEEvPKT2_SC_PT3_SE_PKT1_PSF_SI_mmm --------------------------
	.section	.text._ZN18transformer_engine6detail43dgated_act_cast_transpose_kernel_notalignedILi1ELi4Eff13__nv_fp8_e5m2NS_5EmptyEXadL_ZNS_5dreluIffEET_T0_RKS3_EEXadL_ZNS_4reluIffEES5_S6_S8_EEEEvPKT2_SC_PT3_SE_PKT1_PSF_SI_mmm,"ax",@progbits
	.align	128
        .global         _ZN18transformer_engine6detail43dgated_act_cast_transpose_kernel_notalignedILi1ELi4Eff13__nv_fp8_e5m2NS_5EmptyEXadL_ZNS_5dreluIffEET_T0_RKS3_EEXadL_ZNS_4reluIffEES5_S6_S8_EEEEvPKT2_SC_PT3_SE_PKT1_PSF_SI_mmm
        .type           _ZN18transformer_engine6detail43dgated_act_cast_transpose_kernel_notalignedILi1ELi4Eff13__nv_fp8_e5m2NS_5EmptyEXadL_ZNS_5dreluIffEET_T0_RKS3_EEXadL_ZNS_4reluIffEES5_S6_S8_EEEEvPKT2_SC_PT3_SE_PKT1_PSF_SI_mmm,@function
        .size           _ZN18transformer_engine6detail43dgated_act_cast_transpose_kernel_notalignedILi1ELi4Eff13__nv_fp8_e5m2NS_5EmptyEXadL_ZNS_5dreluIffEET_T0_RKS3_EEXadL_ZNS_4reluIffEES5_S6_S8_EEEEvPKT2_SC_PT3_SE_PKT1_PSF_SI_mmm,(.L_x_34650 - _ZN18transformer_engine6detail43dgated_act_cast_transpose_kernel_notalignedILi1ELi4Eff13__nv_fp8_e5m2NS_5EmptyEXadL_ZNS_5dreluIffEET_T0_RKS3_EEXadL_ZNS_4reluIffEES5_S6_S8_EEEEvPKT2_SC_PT3_SE_PKT1_PSF_SI_mmm)
        .other          _ZN18transformer_engine6detail43dgated_act_cast_transpose_kernel_notalignedILi1ELi4Eff13__nv_fp8_e5m2NS_5EmptyEXadL_ZNS_5dreluIffEET_T0_RKS3_EEXadL_ZNS_4reluIffEES5_S6_S8_EEEEvPKT2_SC_PT3_SE_PKT1_PSF_SI_mmm,@"STO_CUDA_ENTRY STV_DEFAULT"
_ZN18transformer_engine6detail43dgated_act_cast_transpose_kernel_notalignedILi1ELi4Eff13__nv_fp8_e5m2NS_5EmptyEXadL_ZNS_5dreluIffEET_T0_RKS3_EEXadL_ZNS_4reluIffEES5_S6_S8_EEEEvPKT2_SC_PT3_SE_PKT1_PSF_SI_mmm:
.text._ZN18transformer_engine6detail43dgated_act_cast_transpose_kernel_notalignedILi1ELi4Eff13__nv_fp8_e5m2NS_5EmptyEXadL_ZNS_5dreluIffEET_T0_RKS3_EEXadL_ZNS_4reluIffEES5_S6_S8_EEEEvPKT2_SC_PT3_SE_PKT1_PSF_SI_mmm:
        /* <DEDUP_REMOVED lines=19> */
[----:B------:R-:W-:Y:S05]  /*0130*/  CALL.REL.NOINC `($__internal_164_$__cuda_sm20_div_u64) ;  /* 0x0000005400107944 */ /* 0x000fea0003c00000 */
        /* <DEDUP_REMOVED lines=9> */
.L_x_6636:
        /* <DEDUP_REMOVED lines=22> */
.L_x_6637:
        /* <DEDUP_REMOVED lines=115> */
.L_x_6639:
[----:B------:R-:W-:Y:S05]  /*0a60*/  BSYNC B0 ;  /* 0x0000000000007941 */ /* 0x000fea0003800000 */
.L_x_6638:
        /* <DEDUP_REMOVED lines=23> */
.L_x_6641:
[----:B------:R-:W-:Y:S05]  /*0be0*/  BSYNC B0 ;  /* 0x0000000000007941 */ /* 0x000fea0003800000 */
.L_x_6640:
        /* <DEDUP_REMOVED lines=26> */
.L_x_6643:
[----:B------:R-:W-:Y:S05]  /*0d90*/  BSYNC B0 ;  /* 0x0000000000007941 */ /* 0x000fea0003800000 */
.L_x_6642:
        /* <DEDUP_REMOVED lines=34> */
.L_x_6645:
[----:B------:R-:W-:Y:S05]  /*0fc0*/  BSYNC B0 ;  /* 0x0000000000007941 */ /* 0x000fea0003800000 */
.L_x_6644:
        /* <DEDUP_REMOVED lines=25> */
.L_x_6647:
[----:B------:R-:W-:Y:S05]  /*1160*/  BSYNC B0 ;  /* 0x0000000000007941 */ /* 0x000fea0003800000 */
.L_x_6646:
        /* <DEDUP_REMOVED lines=30> */
.L_x_6649:
[----:B------:R-:W-:Y:S05]  /*1350*/  BSYNC B0 ;  /* 0x0000000000007941 */ /* 0x000fea0003800000 */
.L_x_6648:
        /* <DEDUP_REMOVED lines=29> */
.L_x_6651:
[----:B------:R-:W-:Y:S05]  /*1530*/  BSYNC B0 ;  /* 0x0000000000007941 */ /* 0x000fea0003800000 */
.L_x_6650:
        /* <DEDUP_REMOVED lines=16> */
[----:B------:R-:W-:Y:S02]  /*1640*/  F2FP.SATFINITE.E5M2.F32.PACK_AB_MERGE_C R14, RZ, R14, RZ ;  /* 0x0000000eff0e723e */ /* 0x000fe400048060ff */
[----:B------:R-:W-:Y:S02]  /*1650*/  @P1 LEA.HI.X R17, R32, R19, R33, 0x1, P0 ;  /* 0x0000001320111211 */ /* 0x000fe400000f0c21 */
[----:B------:R-:W-:Y:S01]  /*1660*/  F2FP.SATFINITE.E5M2.F32.PACK_AB_MERGE_C R13, RZ, R13, RZ ;  /* 0x0000000dff0d723e */ /* 0x000fe200048060ff */
        /* <DEDUP_REMOVED lines=15> */
[----:B------:R-:W-:Y:S02]  /*1760*/  F2FP.SATFINITE.E5M2.F32.PACK_AB_MERGE_C R61, RZ, R61, RZ ;  /* 0x0000003dff3d723e */ /* 0x000fe400048060ff */
        /* <DEDUP_REMOVED lines=8> */
[----:B------:R-:W-:Y:S02]  /*17f0*/  F2FP.SATFINITE.E5M2.F32.PACK_AB_MERGE_C R34, RZ, R34, RZ ;  /* 0x00000022ff22723e */ /* 0x000fe400048060ff */
        /* <DEDUP_REMOVED lines=16> */
[----:B------:R-:W-:Y:S01]  /*1900*/  F2FP.SATFINITE.E5M2.F32.PACK_AB_MERGE_C R42, RZ, R42, RZ ;  /* 0x0000002aff2a723e */ /* 0x000fe200048060ff */
[----:B------:R-:W-:Y:S01]  /*1910*/  IMAD.U32 R34, R34, 0x10000, RZ ;  /* 0x0001000022227824 */ /* 0x000fe200078e00ff */
[----:B------:R-:W-:Y:S01]  /*1920*/  FMNMX R41, |R41|, R44, !PT ;  /* 0x0000002c29297209 */ /* 0x000fe20007800200 */
[----:B------:R-:W-:Y:S01]  /*1930*/  @P1 IMAD.WIDE.U32 R10, R32, 0x6, R10 ;  /* 0x00000006200a1825 */ /* 0x000fe200078e000a */
[----:B------:R-:W-:-:S02]  /*1940*/  F2FP.SATFINITE.E5M2.F32.PACK_AB_MERGE_C R22, RZ, R22, RZ ;  /* 0x00000016ff16723e */ /* 0x000fc400048060ff */
[----:B------:R-:W-:Y:S01]  /*1950*/  F2FP.SATFINITE.E5M2.F32.PACK_AB_MERGE_C R39, RZ, R39, RZ ;  /* 0x00000027ff27723e */ /* 0x000fe200048060ff */
        /* <DEDUP_REMOVED lines=23> */
[----:B------:R-:W-:Y:S02]  /*1ad0*/  F2FP.SATFINITE.E5M2.F32.PACK_AB_MERGE_C R47, RZ, R47, RZ ;  /* 0x0000002fff2f723e */ /* 0x000fe400048060ff */
        /* <DEDUP_REMOVED lines=52> */
.L_x_6653:
[----:B------:R-:W-:Y:S05]  /*1e20*/  BSYNC B0 ;  /* 0x0000000000007941 */ /* 0x000fea0003800000 */
.L_x_6652:
        /* <DEDUP_REMOVED lines=28> */
.L_x_6655:
[----:B------:R-:W-:Y:S05]  /*1ff0*/  BSYNC B0 ;  /* 0x0000000000007941 */ /* 0x000fea0003800000 */
.L_x_6654:
        /* <DEDUP_REMOVED lines=36> */
.L_x_6657:
[----:B------:R-:W-:Y:S05]  /*2240*/  BSYNC B0 ;  /* 0x0000000000007941 */ /* 0x000fea0003800000 */
.L_x_6656:
        /* <DEDUP_REMOVED lines=41> */
.L_x_6659:
[----:B------:R-:W-:Y:S05]  /*24e0*/  BSYNC B0 ;  /* 0x0000000000007941 */ /* 0x000fea0003800000 */
.L_x_6658:
        /* <DEDUP_REMOVED lines=14> */
[----:B------:R-:W-:Y:S01]  /*25d0*/  F2FP.SATFINITE.E5M2.F32.PACK_AB_MERGE_C R12, RZ, R12, RZ ;  /* 0x0000000cff0c723e */ /* 0x000fe200048060ff */
[----:B------:R-:W-:Y:S01]  /*25e0*/  FMUL R37, R56, R8 ;  /* 0x0000000838257220 */ /* 0x000fe20000400000 */
[----:B------:R-:W-:Y:S02]  /*25f0*/  @P3 LEA R58, P1, R32, R10, 0x1 ;  /* 0x0000000a203a3211 */ /* 0x000fe400078208ff */
[----:B------:R-:W-:Y:S01]  /*2600*/  FMNMX R56, |R56|, R61, !PT ;  /* 0x0000003d38387209 */ /* 0x000fe20007800200 */
[----:B------:R0:W-:Y:S01]  /*2610*/  @P3 STG.E.U8 desc[UR6][R18.64], R12 ;  /* 0x0000000c12003986 */ /* 0x0001e2000c101106 */
[----:B------:R-:W-:Y:S02]  /*2620*/  @P3 LEA.HI.X R57, R32, R11, R33, 0x1, P1 ;  /* 0x0000000b20393211 */ /* 0x000fe400008f0c21 */
[----:B------:R-:W-:Y:S02]  /*2630*/  F2FP.SATFINITE.E5M2.F32.PACK_AB_MERGE_C R37, RZ, R37, RZ ;  /* 0x00000025ff25723e */ /* 0x000fe400048060ff */
        /* <DEDUP_REMOVED lines=10> */
[----:B------:R-:W-:Y:S02]  /*26e0*/  F2FP.SATFINITE.E5M2.F32.PACK_AB_MERGE_C R43, RZ, R43, RZ ;  /* 0x0000002bff2b723e */ /* 0x000fe400048060ff */
        /* <DEDUP_REMOVED lines=26> */
[----:B------:R-:W-:Y:S01]  /*2890*/  F2FP.SATFINITE.E5M2.F32.PACK_AB_MERGE_C R43, RZ, R36, RZ ;  /* 0x00000024ff2b723e */ /* 0x000fe200048060ff */
[----:B------:R-:W-:-:S03]  /*28a0*/  @P3 IMAD.WIDE.U32 R58, R32, 0x6, R58 ;  /* 0x00000006203a3825 */ /* 0x000fc600078e003a */
[----:B------:R-:W-:-:S04]  /*28b0*/  @P3 IADD3 R58, P1, R23, R58, RZ ;  /* 0x0000003a173a3210 */ /* 0x000fc80007f3e0ff */
[----:B------:R-:W-:Y:S01]  /*28c0*/  @P3 IADD3.X R59, R51, R15, R59, P1, !PT ;  /* 0x0000000f333b3210 */ /* 0x000fe20000ffe43b */
[CC--:B------:R-:W-:Y:S01]  /*28d0*/  FMUL R15, R52.reuse, R8.reuse ;  /* 0x00000008340f7220 */ /* 0x0c0fe20000400000 */
[----:B------:R-:W-:Y:S02]  /*28e0*/  FMNMX R52, |R52|, R57, !PT ;  /* 0x0000003934347209 */ /* 0x000fe40007800200 */
[----:B------:R-:W-:Y:S02]  /*28f0*/  LOP3.LUT R57, R40, 0xff0000, RZ, 0xc0, !PT ;  /* 0x00ff000028397812 */ /* 0x000fe400078ec0ff */
[----:B------:R-:W-:Y:S01]  /*2900*/  F2FP.SATFINITE.E5M2.F32.PACK_AB_MERGE_C R55, RZ, R15, RZ ;  /* 0x0000000fff37723e */ /* 0x000fe200048060ff */
[----:B------:R-:W-:Y:S01]  /*2910*/  FMUL R15, R31, R8 ;  /* 0x000000081f0f7220 */ /* 0x000fe20000400000 */
[----:B------:R-:W-:Y:S02]  /*2920*/  @P3 LEA R40, P5, R32, R10, 0x2 ;  /* 0x0000000a20283211 */ /* 0x000fe400078a10ff */
[----:B------:R-:W-:Y:S01]  /*2930*/  LOP3.LUT R36, R55, 0xffff, RZ, 0xc0, !PT ;  /* 0x0000ffff37247812 */ /* 0x000fe200078ec0ff */
[----:B------:R0:W-:Y:S01]  /*2940*/  @P3 STG.E.U8 desc[UR6][R18.64], R55 ;  /* 0x0000003712003986 */ /* 0x0001e2000c101106 */
[----:B------:R-:W-:-:S02]  /*2950*/  F2FP.SATFINITE.E5M2.F32.PACK_AB_MERGE_C R15, RZ, R15, RZ ;  /* 0x0000000fff0f723e */ /* 0x000fc400048060ff */
[----:B------:R-:W-:Y:S02]  /*2960*/  @P3 LEA.HI.X R50, R32, R11, R33, 0x2, P5 ;  /* 0x0000000b20323211 */ /* 0x000fe400028f1421 */
[----:B0-----:R-:W-:Y:S01]  /*2970*/  @P3 IADD3 R18, P1, R10, R23, RZ ;  /* 0x000000170a123210 */ /* 0x001fe20007f3e0ff */
[----:B------:R-:W-:-:S04]  /*2980*/  FMUL R55, R53, R8 ;  /* 0x0000000835377220 */ /* 0x000fc80000400000 */
[----:B------:R-:W-:Y:S01]  /*2990*/  @P3 IMAD.X R19, R11, 0x1, R51, P1 ;  /* 0x000000010b133824 */ /* 0x000fe200008e0633 */
[C---:B------:R-:W-:Y:S02]  /*29a0*/  ISETP.LT.U32.AND P1, PT, R3.reuse, 0x20, PT ;  /* 0x000000200300780c */ /* 0x040fe40003f21070 */
[----:B------:R-:W-:Y:S02]  /*29b0*/  F2FP.SATFINITE.E5M2.F32.PACK_AB_MERGE_C R55, RZ, R55, RZ ;  /* 0x00000037ff37723e */ /* 0x000fe400048060ff */
        /* <DEDUP_REMOVED lines=9> */
[----:B------:R-:W-:Y:S01]  /*2a50*/  F2FP.SATFINITE.E5M2.F32.PACK_AB_MERGE_C R31, RZ, R31, RZ ;  /* 0x0000001fff1f723e */ /* 0x000fe200048060ff */
        /* <DEDUP_REMOVED lines=57> */
.L_x_6661:
[----:B------:R-:W-:Y:S05]  /*2df0*/  BSYNC B0 ;  /* 0x0000000000007941 */ /* 0x000fea0003800000 */
.L_x_6660:
        /* <DEDUP_REMOVED lines=25> */
.L_x_6663:
[----:B------:R-:W-:Y:S05]  /*2f90*/  BSYNC B0 ;  /* 0x0000000000007941 */ /* 0x000fea0003800000 */
.L_x_6662:
        /* <DEDUP_REMOVED lines=31> */
.L_x_6665:
[----:B------:R-:W-:Y:S05]  /*3190*/  BSYNC B0 ;  /* 0x0000000000007941 */ /* 0x000fea0003800000 */
.L_x_6664:
        /* <DEDUP_REMOVED lines=30> */
.L_x_6667:
[----:B------:R-:W-:Y:S05]  /*3380*/  BSYNC B0 ;  /* 0x0000000000007941 */ /* 0x000fea0003800000 */
.L_x_6666:
        /* <DEDUP_REMOVED lines=55> */
[----:B------:R-:W-:Y:S01]  /*3700*/  F2FP.SATFINITE.E5M2.F32.PACK_AB_MERGE_C R41, RZ, R41, RZ ;  /* 0x00000029ff29723e */ /* 0x000fe200048060ff */
        /* <DEDUP_REMOVED lines=22> */
[----:B------:R-:W-:Y:S01]  /*3870*/  F2FP.SATFINITE.E5M2.F32.PACK_AB_MERGE_C R39, RZ, R39, RZ ;  /* 0x00000027ff27723e */ /* 0x000fe200048060ff */
[----:B------:R-:W-:Y:S01]  /*3880*/  @P0 IMAD.X R57, R15, 0x1, R54, P4 ;  /* 0x000000010f390824 */ /* 0x000fe200020e0636 */
[----:B------:R-:W-:Y:S01]  /*3890*/  F2FP.SATFINITE.E5M2.F32.PACK_AB_MERGE_C R48, RZ, R48, RZ ;  /* 0x00000030ff30723e */ /* 0x000fe200048060ff */
[-C--:B------:R-:W-:Y:S01]  /*38a0*/  FMUL R15, R47, R8.reuse ;  /* 0x000000082f0f7220 */ /* 0x080fe20000400000 */
[----:B0-----:R-:W-:Y:S01]  /*38b0*/  @P0 IADD3 R58, P3, R12, R35, RZ ;  /* 0x000000230c3a0210 */ /* 0x001fe20007f7e0ff */
[----:B------:R-:W-:Y:S01]  /*38c0*/  FMUL R12, R49, R8 ;  /* 0x00000008310c7220 */ /* 0x000fe20000400000 */
[----:B------:R-:W-:-:S02]  /*38d0*/  @P0 LEA R60, P4, R32, R52, 0x2 ;  /* 0x00000034203c0211 */ /* 0x000fc400078810ff */
[----:B------:R-:W-:Y:S01]  /*38e0*/  F2FP.SATFINITE.E5M2.F32.PACK_AB_MERGE_C R16, RZ, R16, RZ ;  /* 0x00000010ff10723e */ /* 0x000fe200048060ff */
[----:B------:R-:W-:Y:S01]  /*38f0*/  @P0 IMAD.X R59, R55, 0x1, R54, P3 ;  /* 0x00000001373b0824 */ /* 0x000fe200018e0636 */
[C---:B------:R-:W-:Y:S02]  /*3900*/  @P0 LEA R34, P3, R32.reuse, R52, 0x1 ;  /* 0x0000003420220211 */ /* 0x040fe400078608ff */
[CCC-:B------:R-:W-:Y:S02]  /*3910*/  @P0 LEA.HI.X R20, R32.reuse, R53.reuse, R33.reuse, 0x2, P4 ;  /* 0x0000003520140211 */ /* 0x1c0fe400020f1421 */
[----:B------:R0:W-:Y:S01]  /*3920*/  @P0 STG.E.U8 desc[UR6][R58.64], R39 ;  /* 0x000000273a000986 */ /* 0x0001e2000c101106 */
[----:B------:R-:W-:Y:S02]  /*3930*/  @P0 LEA.HI.X R44, R32, R53, R33, 0x1, P3 ;  /* 0x00000035202c0211 */ /* 0x000fe400018f0c21 */
[----:B------:R-:W-:Y:S01]  /*3940*/  F2FP.SATFINITE.E5M2.F32.PACK_AB_MERGE_C R12, RZ, R12, RZ ;  /* 0x0000000cff0c723e */ /* 0x000fe200048060ff */
[----:B------:R1:W-:Y:S01]  /*3950*/  @P0 STG.E.U8 desc[UR6][R56.64], R48 ;  /* 0x0000003038000986 */ /* 0x0003e2000c101106 */
[----:B------:R-:W-:-:S03]  /*3960*/  F2FP.SATFINITE.E5M2.F32.PACK_AB_MERGE_C R15, RZ, R15, RZ ;  /* 0x0000000fff0f723e */ /* 0x000fc600048060ff */
        /* <DEDUP_REMOVED lines=17> */
[----:B------:R-:W-:Y:S01]  /*3a80*/  F2FP.SATFINITE.E5M2.F32.PACK_AB_MERGE_C R44, RZ, R44, RZ ;  /* 0x0000002cff2c723e */ /* 0x000fe200048060ff */
        /* <DEDUP_REMOVED lines=55> */
[----:B------:R-:W-:Y:S01]  /*3e00*/  F2FP.SATFINITE.E5M2.F32.PACK_AB_MERGE_C R39, RZ, R47, RZ ;  /* 0x0000002fff27723e */ /* 0x000fe200048060ff */
[----:B------:R-:W-:Y:S01]  /*3e10*/  FMUL R47, R46, R8 ;  /* 0x000000082e2f7220 */ /* 0x000fe20000400000 */
[----:B------:R-:W-:Y:S02]  /*3e20*/  FMNMX R12, |R17|, R50, !PT ;  /* 0x00000032110c7209 */ /* 0x000fe40007800200 */
[----:B------:R-:W-:Y:S01]  /*3e30*/  F2FP.SATFINITE.E5M2.F32.PACK_AB_MERGE_C R17, RZ, R48, RZ ;  /* 0x00000030ff11723e */ /* 0x000fe200048060ff */
[----:B------:R-:W-:Y:S01]  /*3e40*/  IMAD.U32 R48, R39, 0x10000, RZ ;  /* 0x0001000027307824 */ /* 0x000fe200078e00ff */
[----:B------:R-:W-:-:S02]  /*3e50*/  F2FP.SATFINITE.E5M2.F32.PACK_AB_MERGE_C R47, RZ, R47, RZ ;  /* 0x0000002fff2f723e */ /* 0x000fc400048060ff */
        /* <DEDUP_REMOVED lines=14> */
[----:B------:R-:W-:Y:S01]  /*3f40*/  F2FP.SATFINITE.E5M2.F32.PACK_AB_MERGE_C R19, RZ, R45, RZ ;  /* 0x0000002dff13723e */ /* 0x000fe200048060ff */
[----:B------:R0:W-:Y:S01]  /*3f50*/  STS [R12], R41 ;  /* 0x000000290c007388 */ /* 0x0001e20000000800 */
[----:B------:R-:W-:Y:S02]  /*3f60*/  F2FP.SATFINITE.E5M2.F32.PACK_AB_MERGE_C R51, RZ, R11, RZ ;  /* 0x0000000bff33723e */ /* 0x000fe400048060ff */
[----:B------:R-:W-:Y:S01]  /*3f70*/  LOP3.LUT R45, R44, 0xff0000, RZ, 0xc0, !PT ;  /* 0x00ff00002c2d7812 */ /* 0x000fe200078ec0ff */
[----:B------:R1:W-:Y:S01]  /*3f80*/  @P0 STG.E.U8 desc[UR6][R26.64], R19 ;  /* 0x000000131a000986 */ /* 0x0003e2000c101106 */
[----:B------:R-:W-:-:S02]  /*3f90*/  LOP3.LUT R44, R19, 0xffff, RZ, 0xc0, !PT ;  /* 0x0000ffff132c7812 */ /* 0x000fc400078ec0ff */
[----:B------:R-:W-:Y:S01]  /*3fa0*/  FMNMX R43, |R43|, R46, !PT ;  /* 0x0000002e2b2b7209 */ /* 0x000fe20007800200 */
[----:B------:R-:W-:Y:S01]  /*3fb0*/  @P2 STG.E.U8 desc[UR6][R60.64], R51 ;  /* 0x000000333c002986 */ /* 0x000fe2000c101106 */
[----:B------:R-:W-:Y:S01]  /*3fc0*/  LOP3.LUT R48, R14, 0xff, R51, 0xf8, !PT ;  /* 0x000000ff0e307812 */ /* 0x000fe200078ef833 */
[----:B------:R-:W-:Y:S01]  /*3fd0*/  IMAD R14, R44, 0x1000000, R45 ;  /* 0x010000002c0e7824 */ /* 0x000fe200078e022d */
[----:B0-----:R-:W-:Y:S01]  /*3fe0*/  F2FP.SATFINITE.E5M2.F32.PACK_AB_MERGE_C R41, RZ, R13, RZ ;  /* 0x0000000dff29723e */ /* 0x001fe200048060ff */
        /* <DEDUP_REMOVED lines=10> */
[----:B------:R-:W-:Y:S01]  /*4090*/  F2FP.SATFINITE.E5M2.F32.PACK_AB_MERGE_C R27, RZ, R38, RZ ;  /* 0x00000026ff1b723e */ /* 0x000fe200048060ff */
[----:B------:R-:W-:Y:S01]  /*40a0*/  @P2 STG.E.U8 desc[UR6][R28.64], R41 ;  /* 0x000000291c002986 */ /* 0x000fe2000c101106 */
[----:B0-----:R-:W-:Y:S02]  /*40b0*/  F2FP.SATFINITE.E5M2.F32.PACK_AB_MERGE_C R35, RZ, R13, RZ ;  /* 0x0000000dff23723e */ /* 0x001fe400048060ff */
[----:B-1----:R-:W-:Y:S01]  /*40c0*/  F2FP.SATFINITE.E5M2.F32.PACK_AB_MERGE_C R37, RZ, R19, RZ ;  /* 0x00000013ff25723e */ /* 0x002fe200048060ff */
        /* <DEDUP_REMOVED lines=50> */
.L_x_6672:
        /* <DEDUP_REMOVED lines=51> */
.L_x_6671:
[----:B------:R-:W-:Y:S05]  /*4720*/  BSYNC B1 ;  /* 0x0000000000017941 */ /* 0x000fea0003800000 */
.L_x_6670:
[----:B------:R-:W-:Y:S05]  /*4730*/  @!P0 BRA `(.L_x_6669) ;  /* 0x0000000000548947 */ /* 0x000fea0003800000 */
.L_x_6675:
        /* <DEDUP_REMOVED lines=14> */
.L_x_6674:
[----:B------:R-:W-:Y:S05]  /*4820*/  BSYNC B1 ;  /* 0x0000000000017941 */ /* 0x000fea0003800000 */
.L_x_6673:
[----:B------:R-:W-:Y:S01]  /*4830*/  IADD3 R36, P0, R36, UR8, RZ ;  /* 0x0000000824247c10 */ /* 0x000fe2000ff1e0ff */
[----:B------:R-:W-:Y:S02]  /*4840*/  VIADD R31, R31, 0x1 ;  /* 0x000000011f1f7836 */ /* 0x000fe40000000000 */
[----:B------:R-:W-:Y:S01]  /*4850*/  VIADD R34, R34, 0x1f ;  /* 0x0000001f22227836 */ /* 0x000fe20000000000 */
[----:B------:R-:W-:Y:S01]  /*4860*/  IADD3.X R38, R38, UR9, RZ, P0, !PT ;  /* 0x0000000926267c10 */ /* 0x000fe200087fe4ff */
[----:B------:R-:W-:Y:S01]  /*4870*/  IMAD.IADD R33, R6, 0x1, R31 ;  /* 0x0000000106217824 */ /* 0x000fe200078e021f */
[----:B------:R-:W-:Y:S07]  /*4880*/  @P2 BRA `(.L_x_6675) ;  /* 0xfffffffc00ac2947 */ /* 0x000fee000383ffff */
.L_x_6669:
[----:B------:R-:W-:Y:S05]  /*4890*/  BSYNC B0 ;  /* 0x0000000000007941 */ /* 0x000fea0003800000 */
.L_x_6668:
        /* <DEDUP_REMOVED lines=37> */
.L_x_6680:
        /* <DEDUP_REMOVED lines=51> */
.L_x_6679:
[----:B------:R-:W-:Y:S05]  /*4e20*/  BSYNC B1 ;  /* 0x0000000000017941 */ /* 0x000fea0003800000 */
.L_x_6678:
[----:B------:R-:W-:Y:S05]  /*4e30*/  @!P0 BRA `(.L_x_6677) ;  /* 0x0000000000548947 */ /* 0x000fea0003800000 */
.L_x_6683:
        /* <DEDUP_REMOVED lines=15> */
.L_x_6682:
[----:B------:R-:W-:Y:S05]  /*4f30*/  BSYNC B1 ;  /* 0x0000000000017941 */ /* 0x000fea0003800000 */
.L_x_6681:
[----:B------:R-:W-:Y:S01]  /*4f40*/  IADD3 R22, P0, R22, UR8, RZ ;  /* 0x0000000816167c10 */ /* 0x000fe2000ff1e0ff */
[----:B0-----:R-:W-:Y:S02]  /*4f50*/  VIADD R5, R11, 0x1f ;  /* 0x0000001f0b057836 */ /* 0x001fe40000000000 */
[----:B------:R-:W-:Y:S01]  /*4f60*/  IMAD.IADD R19, R6, 0x1, R9 ;  /* 0x0000000106137824 */ /* 0x000fe200078e0209 */
[----:B------:R-:W-:Y:S01]  /*4f70*/  IADD3.X R13, R13, UR9, RZ, P0, !PT ;  /* 0x000000090d0d7c10 */ /* 0x000fe200087fe4ff */
[----:B------:R-:W-:Y:S08]  /*4f80*/  @P1 BRA `(.L_x_6683) ;  /* 0xfffffffc00ac1947 */ /* 0x000ff0000383ffff */
.L_x_6677:
[----:B------:R-:W-:Y:S05]  /*4f90*/  BSYNC B0 ;  /* 0x0000000000007941 */ /* 0x000fea0003800000 */
.L_x_6676:
        /* <DEDUP_REMOVED lines=43> */
.L_x_6694:
[----:B--2---:R-:W-:-:S07]  /*5250*/  FMNMX R7, R2, R7, !PT ;  /* 0x0000000702077209 */ /* 0x004fce0007800000 */
.L_x_6686:
[----:B------:R-:W-:Y:S05]  /*5260*/  BSYNC B0 ;  /* 0x0000000000007941 */ /* 0x000fea0003800000 */
.L_x_6685:
[----:B------:R-:W-:Y:S01]  /*5270*/  ISETP.NE.AND P0, PT, R6, RZ, PT ;  /* 0x000000ff0600720c */ /* 0x000fe20003f05270 */
[----:B------:R-:W-:-:S12]  /*5280*/  BSSY B0, `(.L_x_6684) ;  /* 0x0000004000007945 */ /* 0x000fd80003800000 */
[----:B------:R-:W-:Y:S05]  /*5290*/  @P0 BRA `(.L_x_6688) ;  /* 0x0000000000080947 */ /* 0x000fea0003800000 */
[----:B0-----:R-:W0:Y:S02]  /*52a0*/  LDC.64 R2, c[0x0][0x238] ;  /* 0x00008e00ff027b82 */ /* 0x001e240000000a00 */
[----:B0-----:R2:W-:Y:S02]  /*52b0*/  REDG.E.MAX.S32.STRONG.GPU desc[UR6][R2.64], R7 ;  /* 0x000000070200798e */ /* 0x0015e4000d10e386 */
.L_x_6688:
[----:B------:R-:W-:Y:S05]  /*52c0*/  BSYNC B0 ;  /* 0x0000000000007941 */ /* 0x000fea0003800000 */
.L_x_6684:
        /* <DEDUP_REMOVED lines=12> */
[----:B012---:R-:W-:Y:S05]  /*5390*/  CALL.REL.NOINC `($__internal_165_$__cuda_sm20_rcp_rn_f32_slowpath) ;  /* 0x0000000400887944 */ /* 0x007fea0003c00000 */
[----:B------:R-:W-:Y:S01]  /*53a0*/  IMAD.MOV.U32 R5, RZ, RZ, R0 ;  /* 0x000000ffff057224 */ /* 0x000fe200078e0000 */
[----:B------:R-:W-:Y:S06]  /*53b0*/  BRA `(.L_x_6690) ;  /* 0x0000000000107947 */ /* 0x000fec0003800000 */
.L_x_6689:
[----:B------:R-:W3:Y:S02]  /*53c0*/  MUFU.RCP R5, R8 ;  /* 0x0000000800057308 */ /* 0x000ee40000001000 */
[----:B---3--:R-:W-:-:S04]  /*53d0*/  FFMA R0, R5, R8, -1 ;  /* 0xbf80000005007423 */ /* 0x008fc80000000008 */
[----:B------:R-:W-:-:S04]  /*53e0*/  FADD.FTZ R0, -R0, -RZ ;  /* 0x800000ff00007221 */ /* 0x000fc80000010100 */
[----:B------:R-:W-:-:S07]  /*53f0*/  FFMA R5, R5, R0, R5 ;  /* 0x0000000005057223 */ /* 0x000fce0000000005 */
.L_x_6690:
[----:B0-2---:R-:W0:Y:S02]  /*5400*/  LDC.64 R2, c[0x0][0x240] ;  /* 0x00009000ff027b82 */ /* 0x005e240000000a00 */
[----:B0-----:R-:W-:Y:S01]  /*5410*/  STG.E desc[UR6][R2.64], R5 ;  /* 0x0000000502007986 */ /* 0x001fe2000c101906 */
[----:B------:R-:W-:Y:S05]  /*5420*/  EXIT ;  /* 0x000000000000794d */ /* 0x000fea0003800000 */
.L_x_6687:
[----:B------:R-:W-:Y:S02]  /*5430*/  IMAD.MOV.U32 R5, RZ, RZ, 0x4 ;  /* 0x00000004ff057424 */ /* 0x000fe400078e00ff */
[----:B------:R-:W-:Y:S02]  /*5440*/  IMAD.MOV.U32 R9, RZ, RZ, 0x1f ;  /* 0x0000001fff097424 */ /* 0x000fe400078e00ff */
[----:B------:R-:W-:-:S07]  /*5450*/  IMAD.MOV.U32 R4, RZ, RZ, -0x1 ;  /* 0xffffffffff047424 */ /* 0x000fce00078e00ff */
[----:B012---:R-:W-:Y:S05]  /*5460*/  WARPSYNC.COLLECTIVE R4, `(.L_x_6691) ;  /* 0x0000000004087348 */ /* 0x007fea0003c00000 */
[----:B--2---:R2:W3:Y:S02]  /*5470*/  SHFL.DOWN P0, R7, R0, R5, R9 ;  /* 0x0800000500077389 */ /* 0x0044e40000000009 */
[----:B0123--:R-:W-:Y:S01]  /*5480*/  ENDCOLLECTIVE ;  /* 0x000000000000791b */ /* 0x00ffe20003800000 */
.L_x_6691:
[----:B------:R-:W-:Y:S02]  /*5490*/  IMAD.MOV.U32 R5, RZ, RZ, 0x2 ;  /* 0x00000002ff057424 */ /* 0x000fe400078e00ff */
[----:B------:R-:W-:-:S05]  /*54a0*/  IMAD.MOV.U32 R3, RZ, RZ, R7 ;  /* 0x000000ffff037224 */ /* 0x000fca00078e0007 */
[----:B------:R-:W-:-:S05]  /*54b0*/  FMNMX R3, R3, R0, !PT ;  /* 0x0000000003037209 */ /* 0x000fca0007800000 */
[----:B------:R-:W-:-:S07]  /*54c0*/  IMAD.MOV.U32 R0, RZ, RZ, R3 ;  /* 0x000000ffff007224 */ /* 0x000fce00078e0003 */
[----:B------:R-:W-:Y:S05]  /*54d0*/  WARPSYNC.COLLECTIVE R4, `(.L_x_6692) ;  /* 0x0000000004087348 */ /* 0x000fea0003c00000 */
[----:B------:R0:W1:Y:S02]  /*54e0*/  SHFL.DOWN P0, R7, R0, R5, R9 ;  /* 0x0800000500077389 */ /* 0x0000640000000009 */
[----:B01----:R-:W-:Y:S01]  /*54f0*/  ENDCOLLECTIVE ;  /* 0x000000000000791b */ /* 0x003fe20003800000 */
.L_x_6692:
[----:B------:R-:W-:Y:S02]  /*5500*/  IMAD.MOV.U32 R5, RZ, RZ, 0x1 ;  /* 0x00000001ff057424 */ /* 0x000fe400078e00ff */
[----:B------:R-:W-:-:S05]  /*5510*/  IMAD.MOV.U32 R2, RZ, RZ, R7 ;  /* 0x000000ffff027224 */ /* 0x000fca00078e0007 */
[----:B------:R-:W-:-:S05]  /*5520*/  FMNMX R2, R3, R2, !PT ;  /* 0x0000000203027209 */ /* 0x000fca0007800000 */
[----:B------:R-:W-:-:S07]  /*5530*/  IMAD.MOV.U32 R0, RZ, RZ, R2 ;  /* 0x000000ffff007224 */ /* 0x000fce00078e0002 */
[----:B------:R-:W-:Y:S05]  /*5540*/  WARPSYNC.COLLECTIVE R4, `(.L_x_6693) ;  /* 0x0000000004087348 */ /* 0x000fea0003c00000 */
[----:B------:R0:W1:Y:S02]  /*5550*/  SHFL.DOWN P0, R7, R0, R5, R9 ;  /* 0x0800000500077389 */ /* 0x0000640000000009 */
[----:B01----:R-:W-:Y:S01]  /*5560*/  ENDCOLLECTIVE ;  /* 0x000000000000791b */ /* 0x003fe20003800000 */
.L_x_6693:
[----:B------:R-:W-:Y:S05]  /*5570*/  BRA `(.L_x_6694) ;  /* 0xfffffffc00347947 */ /* 0x000fea000383ffff */
        .weak           $__internal_164_$__cuda_sm20_div_u64
        .type           $__internal_164_$__cuda_sm20_div_u64,@function
        .size           $__internal_164_$__cuda_sm20_div_u64,($__internal_165_$__cuda_sm20_rcp_rn_f32_slowpath - $__internal_164_$__cuda_sm20_div_u64)
$__internal_164_$__cuda_sm20_div_u64:
        /* <DEDUP_REMOVED lines=67> */
[----:B------:R-:W-:Y:S06]  /*59b0*/  RET.REL.NODEC R8 `(_ZN18transformer_engine6detail43dgated_act_cast_transpose_kernel_notalignedILi1ELi4Eff13__nv_fp8_e5m2NS_5EmptyEXadL_ZNS_5dreluIffEET_T0_RKS3_EEXadL_ZNS_4reluIffEES5_S6_S8_EEEEvPKT2_SC_PT3_SE_PKT1_PSF_SI_mmm) ;  /* 0xffffffa408907950 */ /* 0x000fec0003c3ffff */
        .weak           $__internal_165_$__cuda_sm20_rcp_rn_f32_slowpath
        .type           $__internal_165_$__cuda_sm20_rcp_rn_f32_slowpath,@function
        .size           $__internal_165_$__cuda_sm20_rcp_rn_f32_slowpath,(.L_x_34650 - $__internal_165_$__cuda_sm20_rcp_rn_f32_slowpath)
$__internal_165_$__cuda_sm20_rcp_rn_f32_slowpath:
        /* <DEDUP_REMOVED lines=15> */
.L_x_6695:
        /* <DEDUP_REMOVED lines=33> */
.L_x_6697:
[----:B------:R2:W3:Y:S02]  /*5cc0*/  MUFU.RCP R0, R8 ;  /* 0x0000000800007308 */ /* 0x0004e40000001000 */
.L_x_6696:
[----:B------:R-:W-:Y:S02]  /*5cd0*/  IMAD.MOV.U32 R2, RZ, RZ, R6 ;  /* 0x000000ffff027224 */ /* 0x000fe400078e0006 */
[----:B------:R-:W-:-:S04]  /*5ce0*/  IMAD.MOV.U32 R3, RZ, RZ, 0x0 ;  /* 0x00000000ff037424 */ /* 0x000fc800078e00ff */
[----:B0123--:R-:W-:Y:S05]  /*5cf0*/  RET.REL.NODEC R2 `(_ZN18transformer_engine6detail43dgated_act_cast_transpose_kernel_notalignedILi1ELi4Eff13__nv_fp8_e5m2NS_5EmptyEXadL_ZNS_5dreluIffEET_T0_RKS3_EEXadL_ZNS_4reluIffEES5_S6_S8_EEEEvPKT2_SC_PT3_SE_PKT1_PSF_SI_mmm) ;  /* 0xffffffa002c07950 */ /* 0x00ffea0003c3ffff */
.L_x_6698:
        /* <DEDUP_REMOVED lines=16> */
.L_x_34650:


//--------------------- .text._ZN18transformer_engine6detail32dgated_act_cast_transpose_kernelILi1ELi4Eff13__nv_fp8_e5m2NS_5EmptyEXadL_ZNS_5dreluIffEET_T0_RKS3_EEXadL_ZNS_4reluIffEES5_S6_S8_EEEEvPKT2_SC_PT3_SE_PKT1_PSF_SI_mmm --------------------------
	.section	.text._ZN18transformer_engine6detail32dgated_act_cast_transpose_kernelILi1ELi4Eff13__nv_fp8_e5m2NS_5EmptyEXadL_ZNS_5dreluIffEET_T0_RKS3_EEXadL_ZNS_4reluIffEES5_S6_S8_EEEEvPKT2_SC_PT3_SE_PKT1_PSF_SI_mmm,"ax",@progbits
	.align	128
        .global         _ZN18transformer_engine6detail32dgated_act_cast_transpose_kernelILi1ELi4Eff13__nv_fp8_e5m2NS_5EmptyEXadL_ZNS_5dreluIffEET_T0_RKS3_EEXadL_ZNS_4reluIffEES5_S6_S8_EEEEvPKT2_SC_PT3_SE_PKT1_PSF_SI_mmm
        .type           _ZN18transformer_engine6detail32dgated_act_cast_transpose_kernelILi1ELi4Eff13__nv_fp8_e5m2NS_5EmptyEXadL_ZNS_5dreluIffEET_T0_RKS3_EEXadL_ZNS_4reluIffEES5_S6_S8_EEEEvPKT2_SC_PT3_SE_PKT1_PSF_SI_mmm,@function
        .size           _ZN18transformer_engine6detail32dgated_act_cast_transpose_kernelILi1ELi4Eff13__nv_fp8_e5m2NS_5EmptyEXadL_ZNS_5dreluIffEET_T0_RKS3_EEXadL_ZNS_4reluIffEES5_S6_S8_EEEEvPKT2_SC_PT3_SE_PKT1_PSF_SI_mmm,(.L_x_34652 - _ZN18transformer_engine6detail32dgated_act_cast_transpose_kernelILi1ELi4Eff13__nv_fp8_e5m2NS_5EmptyEXadL_ZNS_5dreluIffEET_T0_RKS3_EEXadL_ZNS_4reluIffEES5_S6_S8_EEEEvPKT2_SC_PT3_SE_PKT1_PSF_SI_mmm)
        .other          _ZN18transformer_engine6detail32dgated_act_cast_transpose_kernelILi1ELi4Eff13__nv_fp8_e5m2NS_5EmptyEXadL_ZNS_5dreluIffEET_T0_RKS3_EEXadL_ZNS_4reluIffEES5_S6_S8_EEEEvPKT2_SC_PT3_SE_PKT1_PSF_SI_mmm,@"STO_CUDA_ENTRY STV_DEFAULT"
_ZN18transformer_engine6detail32dgated_act_cast_transpose_kernelILi1ELi4Eff13__nv_fp8_e5m2NS_5EmptyEXadL_ZNS_5dreluIffEET_T0_RKS3_EEXadL_ZNS_4reluIffEES5_S6_S8_EEEEvPKT2_SC_PT3_SE_PKT1_PSF_SI_mmm:
.text._ZN18transformer_engine6detail32dgated_act_cast_transpose_kernelILi1ELi4Eff13__nv_fp8_e5m2NS_5EmptyEXadL_ZNS_5dreluIffEET_T0_RKS3_EEXadL_ZNS_4reluIffEES5_S6_S8_EEEEvPKT2_SC_PT3_SE_PKT1_PSF_SI_mmm:
        /* <DEDUP_REMOVED lines=17> */
[----:B------:R-:W-:Y:S05]  /*0110*/  CALL.REL.NOINC `($__internal_166_$__cuda_sm20_div_u64) ;  /* 0x0000003000847944 */ /* 0x000fea0003c00000 */
        /* <DEDUP_REMOVED lines=9> */
.L_x_6699:
        /* <DEDUP_REMOVED lines=22> */
.L_x_6700:
        /* <DEDUP_REMOVED lines=185> */
[----:B------:R-:W-:Y:S02]  /*0ea0*/  F2FP.SATFINITE.E5M2.F32.PACK_AB_MERGE_C R16, RZ, R12, RZ ;  /* 0x0000000cff10723e */ /* 0x000fe400048060ff */
[----:B------:R-:W-:Y:S01]  /*0eb0*/  F2FP.SATFINITE.E5M2.F32.PACK_AB_MERGE_C R48, RZ, R48, RZ ;  /* 0x00000030ff30723e */ /* 0x000fe200048060ff */
        /* <DEDUP_REMOVED lines=8> */
[----:B------:R-:W-:-:S02]  /*0f40*/  F2FP.SATFINITE.E5M2.F32.PACK_AB_MERGE_C R12, RZ, R12, RZ ;  /* 0x0000000cff0c723e */ /* 0x000fc400048060ff */
[----:B------:R-:W-:Y:S02]  /*0f50*/  F2FP.SATFINITE.E5M2.F32.PACK_AB_MERGE_C R46, RZ, R46, RZ ;  /* 0x0000002eff2e723e */ /* 0x000fe400048060ff */
[----:B------:R-:W-:Y:S02]  /*0f60*/  LOP3.LUT R31, R27, 0xff0000, RZ, 0xc0, !PT ;  /* 0x00ff00001b1f7812 */ /* 0x000fe400078ec0ff */
[----:B------:R-:W-:Y:S02]  /*0f70*/  LOP3.LUT R27, R26, 0xff0000, RZ, 0xc0, !PT ;  /* 0x00ff00001a1b7812 */ /* 0x000fe400078ec0ff */
[----:B------:R-:W-:Y:S02]  /*0f80*/  LOP3.LUT R30, R12, 0xffff, RZ, 0xc0, !PT ;  /* 0x0000ffff0c1e7812 */ /* 0x000fe400078ec0ff */
[----:B------:R-:W-:Y:S02]  /*0f90*/  LOP3.LUT R26, R46, 0xffff, RZ, 0xc0, !PT ;  /* 0x0000ffff2e1a7812 */ /* 0x000fe400078ec0ff */
[----:B------:R-:W-:Y:S01]  /*0fa0*/  F2FP.SATFINITE.E5M2.F32.PACK_AB_MERGE_C R40, RZ, R40, RZ ;  /* 0x00000028ff28723e */ /* 0x000fe200048060ff */
[----:B------:R-:W-:Y:S01]  /*0fb0*/  IMAD R30, R30, 0x1000000, R31 ;  /* 0x010000001e1e7824 */ /* 0x000fe200078e021f */
[----:B------:R-:W-:Y:S01]  /*0fc0*/  LEA R8, P3, R37, UR14, 0x2 ;  /* 0x0000000e25087c11 */ /* 0x000fe2000f8610ff */
[----:B------:R-:W-:Y:S01]  /*0fd0*/  IMAD R26, R26, 0x1000000, R27 ;  /* 0x010000001a1a7824 */ /* 0x000fe200078e021b */
[----:B------:R-:W-:Y:S01]  /*0fe0*/  F2FP.SATFINITE.E5M2.F32.PACK_AB_MERGE_C R51, RZ, R51, RZ ;  /* 0x00000033ff33723e */ /* 0x000fe200048060ff */
        /* <DEDUP_REMOVED lines=20> */
[----:B------:R-:W-:Y:S01]  /*1130*/  F2FP.SATFINITE.E5M2.F32.PACK_AB_MERGE_C R50, RZ, R15, RZ ;  /* 0x0000000fff32723e */ /* 0x000fe200048060ff */
        /* <DEDUP_REMOVED lines=15> */
[----:B------:R-:W-:Y:S01]  /*1230*/  F2FP.SATFINITE.E5M2.F32.PACK_AB_MERGE_C R47, RZ, R47, RZ ;  /* 0x0000002fff2f723e */ /* 0x000fe200048060ff */
        /* <DEDUP_REMOVED lines=70> */
[----:B-1----:R-:W-:Y:S01]  /*16a0*/  F2FP.SATFINITE.E5M2.F32.PACK_AB_MERGE_C R15, RZ, R33, RZ ;  /* 0x00000021ff0f723e */ /* 0x002fe200048060ff */
[C---:B------:R-:W-:Y:S01]  /*16b0*/  FMUL R33, R10.reuse, R3 ;  /* 0x000000030a217220 */ /* 0x040fe20000400000 */
[----:B------:R-:W-:Y:S02]  /*16c0*/  F2FP.SATFINITE.E5M2.F32.PACK_AB_MERGE_C R13, RZ, R13, RZ ;  /* 0x0000000dff0d723e */ /* 0x000fe400048060ff */
[----:B------:R-:W-:Y:S02]  /*16d0*/  IADD3.X R9, R27, UR10, RZ, P1, !PT ;  /* 0x0000000a1b097c10 */ /* 0x000fe40008ffe4ff */
[----:B------:R-:W-:Y:S01]  /*16e0*/  F2FP.SATFINITE.E5M2.F32.PACK_AB_MERGE_C R33, RZ, R33, RZ ;  /* 0x00000021ff21723e */ /* 0x000fe200048060ff */
        /* <DEDUP_REMOVED lines=10> */
[----:B------:R-:W-:Y:S01]  /*1790*/  F2FP.SATFINITE.E5M2.F32.PACK_AB_MERGE_C R49, RZ, R49, RZ ;  /* 0x00000031ff31723e */ /* 0x000fe200048060ff */
[----:B------:R-:W-:Y:S01]  /*17a0*/  IMAD.X R9, R42, 0x1, R55, P1 ;  /* 0x000000012a097824 */ /* 0x000fe200008e0637 */
[----:B------:R-:W-:Y:S01]  /*17b0*/  IADD3 R48, P1, P2, R10, UR8, R25 ;  /* 0x000000080a307c10 */ /* 0x000fe2000fa3e019 */
[-C--:B------:R-:W-:Y:S01]  /*17c0*/  FMUL R25, R53, R3.reuse ;  /* 0x0000000335197220 */ /* 0x080fe20000400000 */
[----:B------:R-:W-:Y:S01]  /*17d0*/  FMUL R46, R56, R3 ;  /* 0x00000003382e7220 */ /* 0x000fe20000400000 */
[----:B------:R0:W-:Y:S01]  /*17e0*/  STG.E.U8 desc[UR4][R26.64], R49 ;  /* 0x000000311a007986 */ /* 0x0001e2000c101104 */
[----:B------:R-:W-:-:S02]  /*17f0*/  IADD3.X R57, RZ, UR9, R17, P1, P2 ;  /* 0x00000009ff397c10 */ /* 0x000fc40008fe4411 */
[----:B------:R-:W-:Y:S01]  /*1800*/  F2FP.SATFINITE.E5M2.F32.PACK_AB_MERGE_C R25, RZ, R25, RZ ;  /* 0x00000019ff19723e */ /* 0x000fe200048060ff */
[-C--:B------:R-:W-:Y:S01]  /*1810*/  FMUL R17, R22, R3.reuse ;  /* 0x0000000316117220 */ /* 0x080fe20000400000 */
[----:B------:R-:W-:Y:S01]  /*1820*/  F2FP.SATFINITE.E5M2.F32.PACK_AB_MERGE_C R42, RZ, R46, RZ ;  /* 0x0000002eff2a723e */ /* 0x000fe200048060ff */
[----:B------:R-:W-:Y:S01]  /*1830*/  FMUL R47, R58, R3 ;  /* 0x000000033a2f7220 */ /* 0x000fe20000400000 */
[----:B0-----:R-:W-:Y:S01]  /*1840*/  IADD3 R26, P0, R8, UR7, RZ ;  /* 0x00000007081a7c10 */ /* 0x001fe2000ff1e0ff */
[----:B------:R-:W-:-:S03]  /*1850*/  IMAD.U32 R46, R25, 0x10000, RZ ;  /* 0x00010000192e7824 */ /* 0x000fc600078e00ff */
[----:B------:R-:W-:Y:S02]  /*1860*/  IADD3.X R27, R9, UR10, RZ, P0, !PT ;  /* 0x0000000a091b7c10 */ /* 0x000fe400087fe4ff */
[----:B------:R-:W-:Y:S02]  /*1870*/  IADD3 R48, P0, R48, UR8, RZ ;  /* 0x0000000830307c10 */ /* 0x000fe4000ff1e0ff */
[----:B------:R-:W-:Y:S01]  /*1880*/  F2FP.SATFINITE.E5M2.F32.PACK_AB_MERGE_C R17, RZ, R17, RZ ;  /* 0x00000011ff11723e */ /* 0x000fe200048060ff */
[----:B------:R0:W-:Y:S01]  /*1890*/  STG.E.U8 desc[UR4][R8.64], R42 ;  /* 0x0000002a08007986 */ /* 0x0001e2000c101104 */
[----:B------:R-:W-:Y:S02]  /*18a0*/  F2FP.SATFINITE.E5M2.F32.PACK_AB_MERGE_C R47, RZ, R47, RZ ;  /* 0x0000002fff2f723e */ /* 0x000fe400048060ff */
        /* <DEDUP_REMOVED lines=79> */
[----:B------:R-:W-:-:S03]  /*1da0*/  F2FP.SATFINITE.E5M2.F32.PACK_AB_MERGE_C R7, RZ, R7, RZ ;  /* 0x00000007ff07723e */ /* 0x000fc600048060ff */
[----:B------:R-:W-:Y:S02]  /*1db0*/  FMUL R49, R5, R3 ;  /* 0x0000000305317220 */ /* 0x000fe40000400000 */
[----:B------:R1:W-:Y:S03]  /*1dc0*/  STG.E.U8 desc[UR4][R26.64], R7 ;  /* 0x000000071a007986 */ /* 0x0003e6000c101104 */
[----:B------:R-:W-:Y:S02]  /*1dd0*/  F2FP.SATFINITE.E5M2.F32.PACK_AB_MERGE_C R49, RZ, R49, RZ ;  /* 0x00000031ff31723e */ /* 0x000fe400048060ff */
        /* <DEDUP_REMOVED lines=30> */
[----:B------:R-:W-:Y:S01]  /*1fc0*/  F2FP.SATFINITE.E5M2.F32.PACK_AB_MERGE_C R57, RZ, R57, RZ ;  /* 0x00000039ff39723e */ /* 0x000fe200048060ff */
        /* <DEDUP_REMOVED lines=8> */
[----:B------:R-:W-:Y:S01]  /*2050*/  F2FP.SATFINITE.E5M2.F32.PACK_AB_MERGE_C R38, RZ, R38, RZ ;  /* 0x00000026ff26723e */ /* 0x000fe200048060ff */
        /* <DEDUP_REMOVED lines=13> */
[----:B------:R-:W-:Y:S01]  /*2130*/  F2FP.SATFINITE.E5M2.F32.PACK_AB_MERGE_C R5, RZ, R5, RZ ;  /* 0x00000005ff05723e */ /* 0x000fe200048060ff */
        /* <DEDUP_REMOVED lines=8> */
[----:B------:R-:W-:Y:S01]  /*21c0*/  F2FP.SATFINITE.E5M2.F32.PACK_AB_MERGE_C R37, RZ, R37, RZ ;  /* 0x00000025ff25723e */ /* 0x000fe200048060ff */
        /* <DEDUP_REMOVED lines=26> */
[----:B------:R-:W-:-:S03]  /*2370*/  F2FP.SATFINITE.E5M2.F32.PACK_AB_MERGE_C R25, RZ, R25, RZ ;  /* 0x00000019ff19723e */ /* 0x000fc600048060ff */
[----:B------:R-:W-:Y:S01]  /*2380*/  FMUL R33, R46, R49 ;  /* 0x000000312e217220 */ /* 0x000fe20000400000 */
[----:B------:R1:W-:Y:S03]  /*2390*/  STG.E.U8 desc[UR4][R12.64], R38 ;  /* 0x000000260c007986 */ /* 0x0003e6000c101104 */
[-C--:B------:R-:W-:Y:S01]  /*23a0*/  FMUL R49, R33, R3.reuse ;  /* 0x0000000321317220 */ /* 0x080fe20000400000 */
[----:B0-----:R-:W-:Y:S02]  /*23b0*/  IMAD.U32 R54, R25, 0x10000, RZ ;  /* 0x0001000019367824 */ /* 0x001fe400078e00ff */
[----:B------:R-:W-:Y:S01]  /*23c0*/  FMUL R8, R40, R3 ;  /* 0x0000000328087220 */ /* 0x000fe20000400000 */
[----:B------:R-:W-:Y:S02]  /*23d0*/  FSET.BF.GT.AND R57, R48, RZ, PT ;  /* 0x000000ff3039720a */ /* 0x000fe40003804000 */
[----:B-1----:R-:W-:-:S02]  /*23e0*/  F2FP.SATFINITE.E5M2.F32.PACK_AB_MERGE_C R13, RZ, R6, RZ ;  /* 0x00000006ff0d723e */ /* 0x002fc400048060ff */
[----:B------:R-:W-:Y:S02]  /*23f0*/  F2FP.SATFINITE.E5M2.F32.PACK_AB_MERGE_C R38, RZ, R49, RZ ;  /* 0x00000031ff26723e */ /* 0x000fe400048060ff */
[----:B------:R-:W-:Y:S01]  /*2400*/  LOP3.LUT R59, R54, 0xff0000, RZ, 0xc0, !PT ;  /* 0x00ff0000363b7812 */ /* 0x000fe200078ec0ff */
[----:B------:R-:W-:Y:S01]  /*2410*/  IMAD.SHL.U32 R6, R13, 0x100, RZ ;  /* 0x000001000d067824 */ /* 0x000fe200078e00ff */
[----:B------:R-:W-:Y:S02]  /*2420*/  LOP3.LUT R54, R38, 0xffff, RZ, 0xc0, !PT ;  /* 0x0000ffff26367812 */ /* 0x000fe400078ec0ff */
[----:B------:R-:W-:Y:S01]  /*2430*/  F2FP.SATFINITE.E5M2.F32.PACK_AB_MERGE_C R48, RZ, R8, RZ ;  /* 0x00000008ff30723e */ /* 0x000fe200048060ff */
        /* <DEDUP_REMOVED lines=8> */
[----:B------:R-:W-:Y:S02]  /*24c0*/  F2FP.SATFINITE.E5M2.F32.PACK_AB_MERGE_C R54, RZ, R7, RZ ;  /* 0x00000007ff36723e */ /* 0x000fe400048060ff */
        /* <DEDUP_REMOVED lines=11> */
[----:B0-----:R-:W-:Y:S01]  /*2580*/  F2FP.SATFINITE.E5M2.F32.PACK_AB_MERGE_C R29, RZ, R57, RZ ;  /* 0x00000039ff1d723e */ /* 0x001fe200048060ff */
[----:B------:R-:W-:Y:S01]  /*2590*/  FMUL R54, R47, R3 ;  /* 0x000000032f367220 */ /* 0x000fe20000400000 */
[----:B------:R-:W-:Y:S02]  /*25a0*/  IADD3 R12, P0, R8, UR7, RZ ;  /* 0x00000007080c7c10 */ /* 0x000fe4000ff1e0ff */
[----:B-1----:R-:W-:Y:S01]  /*25b0*/  F2FP.SATFINITE.E5M2.F32.PACK_AB_MERGE_C R5, RZ, R58, RZ ;  /* 0x0000003aff05723e */ /* 0x002fe200048060ff */
[----:B------:R-:W-:Y:S01]  /*25c0*/  IMAD.U32 R58, R29, 0x10000, RZ ;  /* 0x000100001d3a7824 */ /* 0x000fe200078e00ff */
[----:B------:R-:W-:Y:S02]  /*25d0*/  F2FP.SATFINITE.E5M2.F32.PACK_AB_MERGE_C R59, RZ, R54, RZ ;  /* 0x00000036ff3b723e */ /* 0x000fe400048060ff */
        /* <DEDUP_REMOVED lines=9> */
[----:B------:R-:W-:-:S02]  /*2670*/  F2FP.SATFINITE.E5M2.F32.PACK_AB_MERGE_C R57, RZ, R28, RZ ;  /* 0x0000001cff39723e */ /* 0x000fc400048060ff */
        /* <DEDUP_REMOVED lines=14> */
[----:B------:R-:W-:Y:S01]  /*2760*/  F2FP.SATFINITE.E5M2.F32.PACK_AB_MERGE_C R37, RZ, R37, RZ ;  /* 0x00000025ff25723e */ /* 0x000fe200048060ff */
        /* <DEDUP_REMOVED lines=138> */
.L_x_6711:
[----:B-1----:R-:W-:-:S07]  /*3010*/  FMNMX R9, R4, R9, !PT ;  /* 0x0000000904097209 */ /* 0x002fce0007800000 */
.L_x_6703:
[----:B------:R-:W-:Y:S05]  /*3020*/  BSYNC B0 ;  /* 0x0000000000007941 */ /* 0x000fea0003800000 */
.L_x_6702:
[----:B------:R-:W-:Y:S01]  /*3030*/  ISETP.NE.AND P0, PT, R0, RZ, PT ;  /* 0x000000ff0000720c */ /* 0x000fe20003f05270 */
[----:B------:R-:W-:-:S12]  /*3040*/  BSSY B0, `(.L_x_6701) ;  /* 0x0000004000007945 */ /* 0x000fd80003800000 */
[----:B------:R-:W-:Y:S05]  /*3050*/  @P0 BRA `(.L_x_6705) ;  /* 0x0000000000080947 */ /* 0x000fea0003800000 */
[----:B0-----:R-:W0:Y:S02]  /*3060*/  LDC.64 R4, c[0x0][0x238] ;  /* 0x00008e00ff047b82 */ /* 0x001e240000000a00 */
[----:B0-----:R1:W-:Y:S02]  /*3070*/  REDG.E.MAX.S32.STRONG.GPU desc[UR4][R4.64], R9 ;  /* 0x000000090400798e */ /* 0x0013e4000d10e384 */
.L_x_6705:
[----:B------:R-:W-:Y:S05]  /*3080*/  BSYNC B0 ;  /* 0x0000000000007941 */ /* 0x000fea0003800000 */
.L_x_6701:
        /* <DEDUP_REMOVED lines=11> */
[----:B-1----:R-:W-:Y:S05]  /*3140*/  CALL.REL.NOINC `($__internal_167_$__cuda_sm20_rcp_rn_f32_slowpath) ;  /* 0x0000000400847944 */ /* 0x002fea0003c00000 */
[----:B------:R-:W-:Y:S01]  /*3150*/  IMAD.MOV.U32 R5, RZ, RZ, R0 ;  /* 0x000000ffff057224 */ /* 0x000fe200078e0000 */
[----:B------:R-:W-:Y:S06]  /*3160*/  BRA `(.L_x_6707) ;  /* 0x0000000000107947 */ /* 0x000fec0003800000 */
.L_x_6706:
[----:B------:R-:W2:Y:S02]  /*3170*/  MUFU.RCP R0, R3 ;  /* 0x0000000300007308 */ /* 0x000ea40000001000 */
[----:B--2---:R-:W-:-:S04]  /*3180*/  FFMA R2, R0, R3, -1 ;  /* 0xbf80000000027423 */ /* 0x004fc80000000003 */
[----:B01----:R-:W-:-:S04]  /*3190*/  FADD.FTZ R5, -R2, -RZ ;  /* 0x800000ff02057221 */ /* 0x003fc80000010100 */
[----:B------:R-:W-:-:S07]  /*31a0*/  FFMA R5, R0, R5, R0 ;  /* 0x0000000500057223 */ /* 0x000fce0000000000 */
.L_x_6707:
[----:B------:R-:W0:Y:S02]  /*31b0*/  LDC.64 R2, c[0x0][0x240] ;  /* 0x00009000ff027b82 */ /* 0x000e240000000a00 */
[----:B0-----:R-:W-:Y:S01]  /*31c0*/  STG.E desc[UR4][R2.64], R5 ;  /* 0x0000000502007986 */ /* 0x001fe2000c101904 */
[----:B------:R-:W-:Y:S05]  /*31d0*/  EXIT ;  /* 0x000000000000794d */ /* 0x000fea0003800000 */
.L_x_6704:
[----:B------:R-:W-:Y:S02]  /*31e0*/  IMAD.MOV.U32 R7, RZ, RZ, 0x4 ;  /* 0x00000004ff077424 */ /* 0x000fe400078e00ff */
[----:B------:R-:W-:Y:S02]  /*31f0*/  IMAD.MOV.U32 R11, RZ, RZ, 0x1f ;  /* 0x0000001fff0b7424 */ /* 0x000fe400078e00ff */
[----:B------:R-:W-:-:S07]  /*3200*/  IMAD.MOV.U32 R6, RZ, RZ, -0x1 ;  /* 0xffffffffff067424 */ /* 0x000fce00078e00ff */
[----:B01----:R-:W-:Y:S05]  /*3210*/  WARPSYNC.COLLECTIVE R6, `(.L_x_6708) ;  /* 0x0000000006087348 */ /* 0x003fea0003c00000 */
[----:B-1----:R1:W2:Y:S02]  /*3220*/  SHFL.DOWN P0, R9, R2, R7, R11 ;  /* 0x0800000702097389 */ /* 0x0022a4000000000b */
[----:B012---:R-:W-:Y:S01]  /*3230*/  ENDCOLLECTIVE ;  /* 0x000000000000791b */ /* 0x007fe20003800000 */
.L_x_6708:
[----:B------:R-:W-:Y:S02]  /*3240*/  IMAD.MOV.U32 R7, RZ, RZ, 0x2 ;  /* 0x00000002ff077424 */ /* 0x000fe400078e00ff */
[----:B------:R-:W-:-:S05]  /*3250*/  IMAD.MOV.U32 R5, RZ, RZ, R9 ;  /* 0x000000ffff057224 */ /* 0x000fca00078e0009 */
[----:B------:R-:W-:-:S05]  /*3260*/  FMNMX R5, R5, R2, !PT ;  /* 0x0000000205057209 */ /* 0x000fca0007800000 */
[----:B------:R-:W-:-:S07]  /*3270*/  IMAD.MOV.U32 R2, RZ, RZ, R5 ;  /* 0x000000ffff027224 */ /* 0x000fce00078e0005 */
[----:B------:R-:W-:Y:S05]  /*3280*/  WARPSYNC.COLLECTIVE R6, `(.L_x_6709) ;  /* 0x0000000006087348 */ /* 0x000fea0003c00000 */
[----:B------:R0:W1:Y:S02]  /*3290*/  SHFL.DOWN P0, R9, R2, R7, R11 ;  /* 0x0800000702097389 */ /* 0x000064000000000b */
[----:B01----:R-:W-:Y:S01]  /*32a0*/  ENDCOLLECTIVE ;  /* 0x000000000000791b */ /* 0x003fe20003800000 */
.L_x_6709:
[----:B------:R-:W-:Y:S02]  /*32b0*/  IMAD.MOV.U32 R7, RZ, RZ, 0x1 ;  /* 0x00000001ff077424 */ /* 0x000fe400078e00ff */
[----:B------:R-:W-:-:S05]  /*32c0*/  IMAD.MOV.U32 R4, RZ, RZ, R9 ;  /* 0x000000ffff047224 */ /* 0x000fca00078e0009 */
[----:B------:R-:W-:-:S05]  /*32d0*/  FMNMX R4, R5, R4, !PT ;  /* 0x0000000405047209 */ /* 0x000fca0007800000 */
[----:B------:R-:W-:-:S07]  /*32e0*/  IMAD.MOV.U32 R2, RZ, RZ, R4 ;  /* 0x000000ffff027224 */ /* 0x000fce00078e0004 */
[----:B------:R-:W-:Y:S05]  /*32f0*/  WARPSYNC.COLLECTIVE R6, `(.L_x_6710) ;  /* 0x0000000006087348 */ /* 0x000fea0003c00000 */
[----:B------:R0:W1:Y:S02]  /*3300*/  SHFL.DOWN P0, R9, R2, R7, R11 ;  /* 0x0800000702097389 */ /* 0x000064000000000b */
[----:B01----:R-:W-:Y:S01]  /*3310*/  ENDCOLLECTIVE ;  /* 0x000000000000791b */ /* 0x003fe20003800000 */
.L_x_6710:
[----:B------:R-:W-:Y:S05]  /*3320*/  BRA `(.L_x_6711) ;  /* 0xfffffffc00387947 */ /* 0x000fea000383ffff */
        .weak           $__internal_166_$__cuda_sm20_div_u64
        .type           $__internal_166_$__cuda_sm20_div_u64,@function
        .size           $__internal_166_$__cuda_sm20_div_u64,($__internal_167_$__cuda_sm20_rcp_rn_f32_slowpath - $__internal_166_$__cuda_sm20_div_u64)
$__internal_166_$__cuda_sm20_div_u64:
        /* <DEDUP_REMOVED lines=66> */
[----:B------:R-:W-:Y:S06]  /*3750*/  RET.REL.NODEC R6 `(_ZN18transformer_engine6detail32dgated_act_cast_transpose_kernelILi1ELi4Eff13__nv_fp8_e5m2NS_5EmptyEXadL_ZNS_5dreluIffEET_T0_RKS3_EEXadL_ZNS_4reluIffEES5_S6_S8_EEEEvPKT2_SC_PT3_SE_PKT1_PSF_SI_mmm) ;  /* 0xffffffc806287950 */ /* 0x000fec0003c3ffff */
        .weak           $__internal_167_$__cuda_sm20_rcp_rn_f32_slowpath
        .type           $__internal_167_$__cuda_sm20_rcp_rn_f32_slowpath,@function
        .size           $__internal_167_$__cuda_sm20_rcp_rn_f32_slowpath,(.L_x_34652 - $__internal_167_$__cuda_sm20_rcp_rn_f32_slowpath)
$__internal_167_$__cuda_sm20_rcp_rn_f32_slowpath:
        /* <DEDUP_REMOVED lines=15> */
.L_x_6712:
        /* <DEDUP_REMOVED lines=33> */
.L_x_6714:
[----:B------:R0:W1:Y:S02]  /*3a60*/  MUFU.RCP R0, R3 ;  /* 0x0000000300007308 */ /* 0x0000640000001000 */
.L_x_6713:
[----:B------:R-:W-:Y:S02]  /*3a70*/  IMAD.MOV.U32 R2, RZ, RZ, R6 ;  /* 0x000000ffff027224 */ /* 0x000fe400078e0006 */
[----:B0-2---:R-:W-:-:S04]  /*3a80*/  IMAD.MOV.U32 R3, RZ, RZ, 0x0 ;  /* 0x00000000ff037424 */ /* 0x005fc800078e00ff */
[----:B-1-3--:R-:W-:Y:S05]  /*3a90*/  RET.REL.NODEC R2 `(_ZN18transformer_engine6detail32dgated_act_cast_transpose_kernelILi1ELi4Eff13__nv_fp8_e5m2NS_5EmptyEXadL_ZNS_5dreluIffEET_T0_RKS3_EEXadL_ZNS_4reluIffEES5_S6_S8_EEEEvPKT2_SC_PT3_SE_PKT1_PSF_SI_mmm) ;  /* 0xffffffc402587950 */ /* 0x00afea0003c3ffff */
.L_x_6715:
        /* <DEDUP_REMOVED lines=14> */
.L_x_34652:


//--------------------- .text._ZN18transformer_engine6detail43dgated_act_cast_transpose_kernel_notalignedILi1ELi2Eff13__nv_bfloat16NS_5EmptyEXadL_ZNS_5dreluIffEET_T0_RKS3_EEXadL_ZNS_4reluIffEES5_S6_S8_EEEEvPKT2_SC_PT3_SE_PKT1_PSF_SI_mmm --------------------------
	.section	.text._ZN18transformer_engine6detail43dgated_act_cast_transpose_kernel_notalignedILi1ELi2Eff13__nv_bfloat16NS_5EmptyEXadL_ZNS_5dreluIffEET_T0_RKS3_EEXadL_ZNS_4reluIffEES5_S6_S8_EEEEvPKT2_SC_PT3_SE_PKT1_PSF_SI_mmm,"ax",@progbits
	.align	128
        .global         _ZN18transformer_engine6detail43dgated_act_cast_transpose_kernel_notalignedILi1ELi2Eff13__nv_bfloat16NS_5EmptyEXadL_ZNS_5dreluIffEET_T0_RKS3_EEXadL_ZNS_4reluIffEES5_S6_S8_EEEEvPKT2_SC_PT3_SE_PKT1_PSF_SI_mmm
        .type           _ZN18transformer_engine6detail43dgated_act_cast_transpose_kernel_notalignedILi1ELi2Eff13__nv_bfloat16NS_5EmptyEXadL_ZNS_5dreluIffEET_T0_RKS3_EEXadL_ZNS_4reluIffEES5_S6_S8_EEEEvPKT2_SC_PT3_SE_PKT1_PSF_SI_mmm,@function
        .size           _ZN18transformer_engine6detail43dgated_act_cast_transpose_kernel_notalignedILi1ELi2Eff13__nv_bfloat16NS_5EmptyEXadL_ZNS_5dreluIffEET_T0_RKS3_EEXadL_ZNS_4reluIffEES5_S6_S8_EEEEvPKT2_SC_PT3_SE_PKT1_PSF_SI_mmm,(.L_x_34654 - _ZN18transformer_engine6detail43dgated_act_cast_transpose_kernel_notalignedILi1ELi2Eff13__nv_bfloat16NS_5EmptyEXadL_ZNS_5dreluIffEET_T0_RKS3_EEXadL_ZNS_4reluIffEES5_S6_S8_EEEEvPKT2_SC_PT3_SE_PKT1_PSF_SI_mmm)
        .other          _ZN18transformer_engine6detail43dgated_act_cast_transpose_kernel_notalignedILi1ELi2Eff13__nv_bfloat16NS_5EmptyEXadL_ZNS_5dreluIffEET_T0_RKS3_EEXadL_ZNS_4reluIffEES5_S6_S8_EEEEvPKT2_SC_PT3_SE_PKT1_PSF_SI_mmm,@"STO_CUDA_ENTRY STV_DEFAULT"
_ZN18transformer_engine6detail43dgated_act_cast_transpose_kernel_notalignedILi1ELi2Eff13__nv_bfloat16NS_5EmptyEXadL_ZNS_5dreluIffEET_T0_RKS3_EEXadL_ZNS_4reluIffEES5_S6_S8_EEEEvPKT2_SC_PT3_SE_PKT1_PSF_SI_mmm:
.text._ZN18transformer_engine6detail43dgated_act_cast_transpose_kernel_notalignedILi1ELi2Eff13__nv_bfloat16NS_5EmptyEXadL_ZNS_5dreluIffEET_T0_RKS3_EEXadL_ZNS_4reluIffEES5_S6_S8_EEEEvPKT2_SC_PT3_SE_PKT1_PSF_SI_mmm:
        /* <DEDUP_REMOVED lines=20> */
[----:B------:R-:W-:Y:S05]  /*0140*/  CALL.REL.NOINC `($__internal_168_$__cuda_sm20_div_u64) ;  /* 0x0000003800a07944 */ /* 0x000fea0003c00000 */
        /* <DEDUP_REMOVED lines=9> */
.L_x_6716:
        /* <DEDUP_REMOVED lines=22> */
.L_x_6717:
[----:B------:R-:W-:Y:S01]  /*0340*/  ULDC.64 UR6, c[0x0][0x250] ;  /* 0x0000940000067ab9 */ /* 0x000fe20000000a00 */
[C---:B------:R-:W-:Y:S01]  /*0350*/  SHF.L.U64.HI R3, R12.reuse, 0x5, R13 ;  /* 0x000000050c037819 */ /* 0x040fe2000001020d */
        /* <DEDUP_REMOVED lines=9> */
[----:B------:R-:W-:Y:S01]  /*03f0*/  USHF.L.U64.HI UR5, UR10, 0x1, UR11 ;  /* 0x000000010a057899 */ /* 0x000fe2000801020b */
[----:B------:R-:W-:Y:S01]  /*0400*/  IADD3.X R3, ~R3, UR13, RZ, P0, !PT ;  /* 0x0000000d03037c10 */ /* 0x000fe200087fe5ff */
[----:B------:R-:W-:Y:S01]  /*0410*/  IMAD.SHL.U32 R16, R10, 0x2, RZ ;  /* 0x000000020a107824 */ /* 0x000fe200078e00ff */
[----:B------:R-:W-:Y:S01]  /*0420*/  ISETP.LT.U32.AND P1, PT, R6, 0x20, PT ;  /* 0x000000200600780c */ /* 0x000fe20003f21070 */
[----:B------:R-:W-:-:S02]  /*0430*/  USHF.L.U32 UR14, UR10, 0x1, URZ ;  /* 0x000000010a0e7899 */ /* 0x000fc4000800063f */
[----:B------:R-:W-:Y:S01]  /*0440*/  LEA R2, P0, -R39, UR10, 0x5 ;  /* 0x0000000a27027c11 */ /* 0x000fe2000f8029ff */
[----:B------:R-:W-:Y:S01]  /*0450*/  IMAD.MOV.U32 R31, RZ, RZ, RZ ;  /* 0x000000ffff1f7224 */ /* 0x000fe200078e00ff */
[----:B------:R-:W-:Y:S02]  /*0460*/  ISETP.LT.U32.AND.EX P1, PT, R3, RZ, PT, P1 ;  /* 0x000000ff0300720c */ /* 0x000fe40003f21110 */
[----:B------:R-:W-:Y:S01]  /*0470*/  IADD3.X R3, ~R4, UR11, RZ, P0, !PT ;  /* 0x0000000b04037c10 */ /* 0x000fe200087fe5ff */
[----:B------:R-:W-:Y:S01]  /*0480*/  IMAD R4, R5, -0x4, R0 ;  /* 0xfffffffc05047824 */ /* 0x000fe200078e0200 */
[----:B------:R-:W-:Y:S02]  /*0490*/  ISETP.LT.U32.AND P0, PT, R2, 0x20, PT ;  /* 0x000000200200780c */ /* 0x000fe40003f01070 */
[----:B------:R-:W-:Y:S01]  /*04a0*/  LOP3.LUT R5, R7, 0x1c, RZ, 0xe2, !PT ;  /* 0x0000001c07057812 */ /* 0x000fe200078ee2ff */
[----:B------:R-:W-:Y:S01]  /*04b0*/  IMAD R7, R13, UR10, RZ ;  /* 0x0000000a0d077c24 */ /* 0x000fe2000f8e02ff */
[----:B------:R-:W-:-:S02]  /*04c0*/  ISETP.LT.U32.AND.EX P0, PT, R3, RZ, PT, P0 ;  /* 0x000000ff0300720c */ /* 0x000fc40003f01100 */
[----:B------:R-:W-:Y:S01]  /*04d0*/  SEL R6, R6, 0x20, P1 ;  /* 0x0000002006067807 */ /* 0x000fe20000800000 */
[----:B------:R-:W-:Y:S01]  /*04e0*/  IMAD R7, R12, UR11, R7 ;  /* 0x0000000b0c077c24 */ /* 0x000fe2000f8e0207 */
[----:B------:R-:W-:Y:S02]  /*04f0*/  SEL R8, R2, 0x20, P0 ;  /* 0x0000002002087807 */ /* 0x000fe40000000000 */
[----:B------:R-:W-:Y:S01]  /*0500*/  LOP3.LUT R30, R4, 0x1f, RZ, 0xc0, !PT ;  /* 0x0000001f041e7812 */ /* 0x000fe200078ec0ff */
[----:B------:R-:W-:Y:S01]  /*0510*/  IMAD.IADD R7, R11, 0x1, R7 ;  /* 0x000000010b077824 */ /* 0x000fe200078e0207 */
[----:B------:R-:W-:Y:S02]  /*0520*/  ISETP.GE.U32.AND P0, PT, R5, R6, PT ;  /* 0x000000060500720c */ /* 0x000fe40003f06070 */
[----:B------:R-:W-:Y:S02]  /*0530*/  ISETP.NE.U32.AND P1, PT, RZ, UR8, PT ;  /* 0x00000008ff007c0c */ /* 0x000fe4000bf25070 */
[----:B------:R-:W-:-:S02]  /*0540*/  ISETP.LT.U32.AND P0, PT, R30, R8, !P0 ;  /* 0x000000081e00720c */ /* 0x000fc40004701070 */
[----:B------:R-:W-:Y:S02]  /*0550*/  SHF.L.U64.HI R7, R10, 0x1, R7 ;  /* 0x000000010a077819 */ /* 0x000fe40000010207 */
[-C--:B------:R-:W-:Y:S02]  /*0560*/  IADD3 R11, P2, R39, R16.reuse, RZ ;  /* 0x00000010270b7210 */ /* 0x080fe40007f5e0ff */
[----:B------:R-:W-:Y:S01]  /*0570*/  ISETP.NE.AND.EX P1, PT, RZ, UR9, PT, P1 ;  /* 0x00000009ff007c0c */ /* 0x000fe2000bf25310 */
[----:B------:R-:W-:Y:S01]  /*0580*/  IMAD.MOV.U32 R50, RZ, RZ, RZ ;  /* 0x000000ffff327224 */ /* 0x000fe200078e00ff */
[----:B------:R-:W-:Y:S01]  /*0590*/  IADD3 R10, P3, R11, R16, RZ ;  /* 0x000000100b0a7210 */ /* 0x000fe20007f7e0ff */
[--C-:B------:R-:W-:Y:S01]  /*05a0*/  IMAD.X R18, R36, 0x1, R7.reuse, P2 ;  /* 0x0000000124127824 */ /* 0x100fe200010e0607 */
[----:B------:R-:W-:Y:S01]  /*05b0*/  LOP3.LUT R21, R21, 0x38, RZ, 0xc0, !PT ;  /* 0x0000003815157812 */ /* 0x000fe200078ec0ff */
[----:B------:R-:W-:Y:S02]  /*05c0*/  ULDC.64 UR8, c[0x0][0x208] ;  /* 0x0000820000087ab9 */ /* 0x000fe40000000a00 */
[----:B------:R-:W0:Y:S01]  /*05d0*/  @P0 LDC.64 R24, c[0x0][0x210] ;  /* 0x00008400ff180b82 */ /* 0x000e220000000a00 */
[----:B------:R-:W-:Y:S01]  /*05e0*/  IMAD.X R7, R18, 0x1, R7, P3 ;  /* 0x0000000112077824 */ /* 0x000fe200018e0607 */
[----:B------:R-:W-:Y:S01]  /*05f0*/  SHF.L.U64.HI R19, R11, 0x5, R18 ;  /* 0x000000050b137819 */ /* 0x000fe20000010212 */
[----:B------:R-:W-:-:S02]  /*0600*/  IMAD R9, R21, UR5, RZ ;  /* 0x0000000515097c24 */ /* 0x000fc4000f8e02ff */
[----:B------:R-:W-:Y:S01]  /*0610*/  IMAD.WIDE.U32 R14, R21, UR14, RZ ;  /* 0x0000000e150e7c25 */ /* 0x000fe2000f8e00ff */
[C---:B------:R-:W-:Y:S02]  /*0620*/  SHF.L.U64.HI R7, R10.reuse, 0x5, R7 ;  /* 0x000000050a077819 */ /* 0x040fe40000010207 */
[----:B------:R-:W1:Y:S01]  /*0630*/  @P0 LDC.64 R16, c[0x0][0x218] ;  /* 0x00008600ff100b82 */ /* 0x000e620000000a00 */
[----:B------:R-:W-:Y:S01]  /*0640*/  IMAD.SHL.U32 R10, R10, 0x20, RZ ;  /* 0x000000200a0a7824 */ /* 0x000fe200078e00ff */
[----:B------:R-:W-:Y:S01]  /*0650*/  IADD3 R33, P3, R30, R14, RZ ;  /* 0x0000000e1e217210 */ /* 0x000fe20007f7e0ff */
[----:B------:R-:W-:Y:S02]  /*0660*/  IMAD.IADD R40, R15, 0x1, R9 ;  /* 0x000000010f287824 */ /* 0x000fe400078e0209 */
[----:B------:R-:W-:Y:S01]  /*0670*/  IMAD.WIDE.U32 R26, R21, UR10, R30 ;  /* 0x0000000a151a7c25 */ /* 0x000fe2000f8e001e */
[----:B------:R-:W-:Y:S02]  /*0680*/  IADD3 R9, P2, R10, UR10, RZ ;  /* 0x0000000a0a097c10 */ /* 0x000fe4000ff5e0ff */
[----:B------:R-:W2:Y:S01]  /*0690*/  @P1 LDC.64 R22, c[0x0][0x230] ;  /* 0x00008c00ff161b82 */ /* 0x000ea20000000a00 */
[----:B------:R-:W-:Y:S01]  /*06a0*/  IMAD.SHL.U32 R18, R11, 0x20, RZ ;  /* 0x000000200b127824 */ /* 0x000fe200078e00ff */
[----:B------:R-:W-:Y:S01]  /*06b0*/  IADD3.X R11, R7, UR11, RZ, P2, !PT ;  /* 0x0000000b070b7c10 */ /* 0x000fe200097fe4ff */
[----:B------:R-:W-:Y:S01]  /*06c0*/  IMAD R37, R21, UR11, RZ ;  /* 0x0000000b15257c24 */ /* 0x000fe2000f8e02ff */
[----:B------:R-:W-:Y:S01]  /*06d0*/  @P0 IADD3 R28, P4, R33, R9, RZ ;  /* 0x00000009211c0210 */ /* 0x000fe20007f9e0ff */
[----:B------:R-:W-:Y:S01]  /*06e0*/  IMAD.X R34, RZ, RZ, R40, P3 ;  /* 0x000000ffff227224 */ /* 0x000fe200018e0628 */
[----:B------:R-:W-:-:S02]  /*06f0*/  IADD3 R20, P2, R18, R26, RZ ;  /* 0x0000001a12147210 */ /* 0x000fc40007f5e0ff */
[----:B------:R-:W-:Y:S01]  /*0700*/  @P0 IADD3 R32, P3, R33, R10, RZ ;  /* 0x0000000a21200210 */ /* 0x000fe20007f7e0ff */
[----:B------:R-:W-:Y:S01]  /*0710*/  @P0 IMAD.X R29, R34, 0x1, R11, P4 ;  /* 0x00000001221d0824 */ /* 0x000fe200020e060b */
[----:B------:R-:W-:Y:S02]  /*0720*/  IADD3.X R41, R19, R27, R37, P2, !PT ;  /* 0x0000001b13297210 */ /* 0x000fe400017fe425 */
[----:B0-----:R-:W-:Y:S01]  /*0730*/  @P0 LEA R24, P2, R20, R24, 0x2 ;  /* 0x0000001814180211 */ /* 0x001fe200078410ff */
[----:B------:R-:W-:Y:S01]  /*0740*/  @P0 IMAD.X R35, R34, 0x1, R7, P3 ;  /* 0x0000000122230824 */ /* 0x000fe200018e0607 */
[-C--:B-1----:R-:W-:Y:S02]  /*0750*/  @P0 LEA R26, P3, R32, R16.reuse, 0x2 ;  /* 0x00000010201a0211 */ /* 0x082fe400078610ff */
[----:B------:R-:W-:Y:S02]  /*0760*/  @P0 LEA R16, P4, R28, R16, 0x2 ;  /* 0x000000101c100211 */ /* 0x000fe400078810ff */
[----:B------:R-:W-:-:S02]  /*0770*/  @P0 LEA.HI.X R25, R20, R25, R41, 0x2, P2 ;  /* 0x0000001914190211 */ /* 0x000fc400010f1429 */
[-C--:B------:R-:W-:Y:S01]  /*0780*/  @P0 LEA.HI.X R27, R32, R17.reuse, R35, 0x2, P3 ;  /* 0x00000011201b0211 */ /* 0x080fe200018f1423 */
[----:B------:R-:W-:Y:S01]  /*0790*/  IMAD.MOV.U32 R32, RZ, RZ, RZ ;  /* 0x000000ffff207224 */ /* 0x000fe200078e00ff */
[----:B------:R-:W-:Y:S01]  /*07a0*/  @P0 LEA.HI.X R17, R28, R17, R29, 0x2, P4 ;  /* 0x000000111c110211 */ /* 0x000fe200020f141d */
[----:B------:R-:W5:Y:S01]  /*07b0*/  @P0 LDG.E R50, desc[UR8][R24.64] ;  /* 0x0000000818320981 */ /* 0x000f62000c1e1900 */
[----:B------:R-:W-:-:S03]  /*07c0*/  IMAD.MOV.U32 R29, RZ, RZ, RZ ;  /* 0x000000ffff1d7224 */ /* 0x000fc600078e00ff */
[----:B--2---:R-:W5:Y:S01]  /*07d0*/  @P1 LDG.E R28, desc[UR8][R22.64] ;  /* 0x00000008161c1981 */ /* 0x004f62000c1e1900 */
[C---:B------:R-:W-:Y:S01]  /*07e0*/  SHF.L.U64.HI R13, R12.reuse, 0x1, R13 ;  /* 0x000000010c0d7819 */ /* 0x040fe2000001020d */
[C---:B------:R-:W-:Y:S02]  /*07f0*/  VIADD R35, R5.reuse, 0x1 ;  /* 0x0000000105237836 */ /* 0x040fe40000000000 */
[----:B------:R0:W5:Y:S01]  /*0800*/  @P0 LDG.E R29, desc[UR8][R26.64] ;  /* 0x000000081a1d0981 */ /* 0x000162000c1e1900 */
[----:B------:R-:W-:Y:S02]  /*0810*/  VIADD R43, R5, 0x2 ;  /* 0x00000002052b7836 */ /* 0x000fe40000000000 */
[----:B------:R-:W-:Y:S01]  /*0820*/  IMAD.SHL.U32 R12, R12, 0x2, RZ ;  /* 0x000000020c0c7824 */ /* 0x000fe200078e00ff */
[----:B------:R-:W-:Y:S01]  /*0830*/  BSSY B0, `(.L_x_6718) ;  /* 0x0000021000007945 */ /* 0x000fe20003800000 */
[----:B------:R-:W-:Y:S01]  /*0840*/  IMAD R36, R36, UR6, RZ ;  /* 0x0000000624247c24 */ /* 0x000fe2000f8e02ff */
[----:B------:R1:W5:Y:S01]  /*0850*/  @P0 LDG.E R32, desc[UR8][R16.64] ;  /* 0x0000000810200981 */ /* 0x000362000c1e1900 */
[----:B0-----:R-:W-:Y:S01]  /*0860*/  VIADD R26, R4, 0xffffffff ;  /* 0xffffffff041a7836 */ /* 0x001fe20000000000 */
[-C--:B------:R-:W-:Y:S01]  /*0870*/  ISETP.GE.U32.AND P3, PT, R35, R6.reuse, PT ;  /* 0x000000062300720c */ /* 0x080fe20003f66070 */
[----:B------:R-:W-:Y:S01]  /*0880*/  IMAD.MOV.U32 R35, RZ, RZ, RZ ;  /* 0x000000ffff237224 */ /* 0x000fe200078e00ff */
[----:B------:R-:W-:Y:S01]  /*0890*/  ISETP.GE.U32.AND P2, PT, R43, R6, PT ;  /* 0x000000062b00720c */ /* 0x000fe20003f46070 */
[----:B------:R-:W-:-:S02]  /*08a0*/  IMAD.MOV.U32 R38, RZ, RZ, RZ ;  /* 0x000000ffff267224 */ /* 0x000fc400078e00ff */
[----:B-1----:R-:W-:Y:S01]  /*08b0*/  IMAD.WIDE.U32 R16, R39, UR6, R12 ;  /* 0x0000000627107c25 */ /* 0x002fe2000f8e000c */
[----:B------:R-:W-:-:S03]  /*08c0*/  LOP3.LUT R13, R26, 0x1f, RZ, 0xc0, !PT ;  /* 0x0000001f1a0d7812 */ /* 0x000fc600078ec0ff */
[----:B------:R-:W-:Y:S02]  /*08d0*/  IMAD R39, R39, UR7, R36 ;  /* 0x0000000727277c24 */ /* 0x000fe4000f8e0224 */
[----:B------:R-:W-:-:S04]  /*08e0*/  IMAD.WIDE.U32 R18, R21, UR10, R18 ;  /* 0x0000000a15127c25 */ /* 0x000fc8000f8e0012 */
[----:B------:R-:W-:Y:S01]  /*08f0*/  IMAD.MOV.U32 R48, RZ, RZ, RZ ;  /* 0x000000ffff307224 */ /* 0x000fe200078e00ff */
[----:B------:R-:W-:Y:S06]  /*0900*/  @!P0 BRA `(.L_x_6719) ;  /* 0x00000000004c8947 */ /* 0x000fec0003800000 */
[----:B------:R-:W-:Y:S01]  /*0910*/  IADD3 R23, P5, R20, UR10, RZ ;  /* 0x0000000a14177c10 */ /* 0x000fe2000ffbe0ff */
[----:B------:R-:W-:Y:S01]  /*0920*/  ULDC.64 UR16, c[0x0][0x210] ;  /* 0x0000840000107ab9 */ /* 0x000fe20000000a00 */
[----:B------:R-:W-:Y:S02]  /*0930*/  IADD3 R12, P4, R33, UR14, RZ ;  /* 0x0000000e210c7c10 */ /* 0x000fe4000ff9e0ff */
[----:B------:R-:W-:Y:S02]  /*0940*/  IADD3.X R24, R41, UR11, RZ, P5, !PT ;  /* 0x0000000b29187c10 */ /* 0x000fe4000affe4ff */
[----:B------:R-:W-:Y:S02]  /*0950*/  LEA R48, P6, R23, UR16, 0x2 ;  /* 0x0000001017307c11 */ /* 0x000fe4000f8c10ff */
[----:B------:R-:W-:Y:S02]  /*0960*/  IADD3 R20, P5, R12, R10, RZ ;  /* 0x0000000a0c147210 */ /* 0x000fe40007fbe0ff */
[----:B------:R-:W-:-:S02]  /*0970*/  IADD3.X R22, R34, UR5, RZ, P4, !PT ;  /* 0x0000000522167c10 */ /* 0x000fc4000a7fe4ff */
[----:B------:R-:W-:Y:S02]  /*0980*/  IADD3 R12, P4, R12, R9, RZ ;  /* 0x000000090c0c7210 */ /* 0x000fe40007f9e0ff */
[----:B------:R-:W-:Y:S01]  /*0990*/  LEA.HI.X R49, R23, UR17, R24, 0x2, P6 ;  /* 0x0000001117317c11 */ /* 0x000fe2000b0f1418 */
[----:B------:R-:W-:Y:S01]  /*09a0*/  ULDC.64 UR16, c[0x0][0x218] ;  /* 0x0000860000107ab9 */ /* 0x000fe20000000a00 */
[C---:B------:R-:W-:Y:S02]  /*09b0*/  IMAD.X R25, R22.reuse, 0x1, R7, P5 ;  /* 0x0000000116197824 */ /* 0x040fe400028e0607 */
[----:B------:R-:W-:Y:S01]  /*09c0*/  IMAD.X R23, R22, 0x1, R11, P4 ;  /* 0x0000000116177824 */ /* 0x000fe200020e060b */
[----:B------:R-:W-:Y:S01]  /*09d0*/  LEA R24, P4, R20, UR16, 0x2 ;  /* 0x0000001014187c11 */ /* 0x000fe2000f8810ff */
[----:B------:R0:W5:Y:S01]  /*09e0*/  LDG.E R48, desc[UR8][R48.64] ;  /* 0x0000000830307981 */ /* 0x000162000c1e1900 */
[----:B------:R-:W-:Y:S02]  /*09f0*/  LEA R22, P5, R12, UR16, 0x2 ;  /* 0x000000100c167c11 */ /* 0x000fe4000f8a10ff */
[----:B------:R-:W-:-:S02]  /*0a00*/  LEA.HI.X R25, R20, UR17, R25, 0x2, P4 ;  /* 0x0000001114197c11 */ /* 0x000fc4000a0f1419 */
[----:B------:R-:W-:-:S03]  /*0a10*/  LEA.HI.X R23, R12, UR17, R23, 0x2, P5 ;  /* 0x000000110c177c11 */ /* 0x000fc6000a8f1417 */
[----:B------:R0:W5:Y:S04]  /*0a20*/  LDG.E R38, desc[UR8][R24.64] ;  /* 0x0000000818267981 */ /* 0x000168000c1e1900 */
[----:B------:R0:W5:Y:S02]  /*0a30*/  LDG.E R35, desc[UR8][R22.64] ;  /* 0x0000000816237981 */ /* 0x000164000c1e1900 */
.L_x_6719:
[----:B------:R-:W-:Y:S05]  /*0a40*/  BSYNC B0 ;  /* 0x0000000000007941 */ /* 0x000fea0003800000 */
.L_x_6718:
[----:B------:R-:W-:Y:S01]  /*0a50*/  ISETP.LT.U32.AND P3, PT, R13, R8, !P3 ;  /* 0x000000080d00720c */ /* 0x000fe20005f61070 */
[----:B------:R-:W-:Y:S01]  /*0a60*/  IMAD.IADD R36, R37, 0x1, R19 ;  /* 0x0000000125247824 */ /* 0x000fe200078e0213 */
[----:B------:R-:W-:Y:S01]  /*0a70*/  IADD3 R20, P5, R13, R18, RZ ;  /* 0x000000120d147210 */ /* 0x000fe20007fbe0ff */
[----:B------:R-:W-:Y:S01]  /*0a80*/  BSSY B0, `(.L_x_6720) ;  /* 0x000001e000007945 */ /* 0x000fe20003800000 */
[----:B------:R-:W-:Y:S01]  /*0a90*/  IADD3 R12, P4, R18, UR14, RZ ;  /* 0x0000000e120c7c10 */ /* 0x000fe2000ff9e0ff */
[----:B------:R-:W-:Y:S01]  /*0aa0*/  @P0 IMAD.WIDE.U32 R18, R21, UR10, RZ ;  /* 0x0000000a15120c25 */ /* 0x000fe2000f8e00ff */
[----:B------:R-:W-:Y:S02]  /*0ab0*/  CS2R R44, SRZ ;  /* 0x00000000002c7805 */ /* 0x000fe4000001ff00 */
[----:B------:R-:W-:Y:S02]  /*0ac0*/  CS2R R46, SRZ ;  /* 0x00000000002e7805 */ /* 0x000fe4000001ff00 */
[----:B------:R-:W-:Y:S01]  /*0ad0*/  CS2R R42, SRZ ;  /* 0x00000000002a7805 */ /* 0x000fe2000001ff00 */
[----:B------:R-:W-:-:S02]  /*0ae0*/  IMAD.X R21, RZ, RZ, R36, P5 ;  /* 0x000000ffff157224 */ /* 0x000fc400028e0624 */
[----:B------:R-:W-:Y:S05]  /*0af0*/  @!P3 BRA `(.L_x_6721) ;  /* 0x000000000058b947 */ /* 0x000fea0003800000 */
[----:B------:R-:W-:Y:S02]  /*0b00*/  USHF.L.U32 UR4, UR11, 0x2, URZ ;  /* 0x000000020b047899 */ /* 0x000fe4000800063f */
[----:B------:R-:W-:Y:S01]  /*0b10*/  UIMAD.WIDE.U32 UR16, UR10, 0x4, URZ ;  /* 0x000000040a1078a5 */ /* 0x000fe2000f8e003f */
[----:B------:R-:W-:-:S03]  /*0b20*/  ULDC.64 UR18, c[0x0][0x218] ;  /* 0x0000860000127ab9 */ /* 0x000fc60000000a00 */
[----:B------:R-:W-:Y:S02]  /*0b30*/  UIADD3 UR4, UR17, UR4, URZ ;  /* 0x0000000411047290 */ /* 0x000fe4000fffe03f */
[----:B------:R-:W-:Y:S01]  /*0b40*/  IADD3 R26, P5, P6, R14, UR16, R13 ;  /* 0x000000100e1a7c10 */ /* 0x000fe2000febe00d */
[----:B------:R-:W-:-:S03]  /*0b50*/  ULDC.64 UR16, c[0x0][0x210] ;  /* 0x0000840000107ab9 */ /* 0x000fc60000000a00 */
[----:B------:R-:W-:Y:S02]  /*0b60*/  IADD3.X R44, R40, UR4, RZ, P5, P6 ;  /* 0x00000004282c7c10 */ /* 0x000fe4000afec4ff */
[----:B0-----:R-:W-:-:S04]  /*0b70*/  IADD3 R22, P5, R26, R10, RZ ;  /* 0x0000000a1a167210 */ /* 0x001fc80007fbe0ff */
[----:B------:R-:W-:Y:S01]  /*0b80*/  LEA R24, P6, R22, UR18, 0x2 ;  /* 0x0000001216187c11 */ /* 0x000fe2000f8c10ff */
[----:B------:R-:W-:Y:S01]  /*0b90*/  IMAD.X R23, R44, 0x1, R7, P5 ;  /* 0x000000012c177824 */ /* 0x000fe200028e0607 */
[----:B------:R-:W-:-:S04]  /*0ba0*/  IADD3 R27, P5, R20, UR14, RZ ;  /* 0x0000000e141b7c10 */ /* 0x000fc8000ffbe0ff */
[----:B------:R-:W-:Y:S02]  /*0bb0*/  LEA.HI.X R25, R22, UR19, R23, 0x2, P6 ;  /* 0x0000001316197c11 */ /* 0x000fe4000b0f1417 */
[----:B------:R-:W-:Y:S02]  /*0bc0*/  IADD3 R23, P6, R26, R9, RZ ;  /* 0x000000091a177210 */ /* 0x000fe40007fde0ff */
[----:B------:R-:W-:Y:S02]  /*0bd0*/  IADD3.X R46, R21, UR5, RZ, P5, !PT ;  /* 0x00000005152e7c10 */ /* 0x000fe4000affe4ff */
        /* <DEDUP_REMOVED lines=8> */
.L_x_6721:
[----:B------:R-:W-:Y:S05]  /*0c60*/  BSYNC B0 ;  /* 0x0000000000007941 */ /* 0x000fea0003800000 */
.L_x_6720:
[----:B------:R-:W-:Y:S04]  /*0c70*/  BSSY B0, `(.L_x_6722) ;  /* 0x000001b000007945 */ /* 0x000fe80003800000 */
[----:B------:R-:W-:Y:S05]  /*0c80*/  @!P3 BRA `(.L_x_6723) ;  /* 0x000000000064b947 */ /* 0x000fea0003800000 */
[----:B------:R-:W-:Y:S01]  /*0c90*/  IADD3 R14, P5, R13, R14, RZ ;  /* 0x0000000e0d0e7210 */ /* 0x000fe20007fbe0ff */
[----:B01----:R-:W-:Y:S01]  /*0ca0*/  IMAD.U32 R23, RZ, RZ, UR10 ;  /* 0x0000000aff177e24 */ /* 0x003fe2000f8e00ff */
[----:B------:R-:W-:Y:S01]  /*0cb0*/  UIMAD UR4, UR11, 0x3, URZ ;  /* 0x000000030b0478a4 */ /* 0x000fe2000f8e023f */
[----:B------:R-:W-:Y:S01]  /*0cc0*/  IMAD.U32 R25, RZ, RZ, UR10 ;  /* 0x0000000aff197e24 */ /* 0x000fe2000f8e00ff */
[----:B------:R-:W-:Y:S01]  /*0cd0*/  UIMAD UR15, UR11, 0x6, URZ ;  /* 0x000000060b0f78a4 */ /* 0x000fe2000f8e023f */
[----:B------:R-:W-:Y:S01]  /*0ce0*/  IMAD.X R15, RZ, RZ, R40, P5 ;  /* 0x000000ffff0f7224 */ /* 0x000fe200028e0628 */
[----:B------:R-:W-:Y:S01]  /*0cf0*/  ULDC.64 UR16, c[0x0][0x210] ;  /* 0x0000840000107ab9 */ /* 0x000fe20000000a00 */
[----:B------:R-:W-:-:S04]  /*0d00*/  IMAD.WIDE.U32 R20, R23, 0x3, R20 ;  /* 0x0000000317147825 */ /* 0x000fc800078e0014 */
[----:B------:R-:W-:Y:S01]  /*0d10*/  IMAD.WIDE.U32 R22, R25, 0x6, R14 ;  /* 0x0000000619167825 */ /* 0x000fe200078e000e */
[----:B------:R-:W-:-:S03]  /*0d20*/  LEA R14, P5, R20, UR16, 0x2 ;  /* 0x00000010140e7c11 */ /* 0x000fc6000f8a10ff */
[----:B------:R-:W-:Y:S01]  /*0d30*/  VIADD R15, R21, UR4 ;  /* 0x00000004150f7c36 */ /* 0x000fe20008000000 */
[----:B------:R-:W-:Y:S01]  /*0d40*/  IADD3 R21, P6, R9, R22, RZ ;  /* 0x0000001609157210 */ /* 0x000fe20007fde0ff */
[----:B------:R-:W-:-:S03]  /*0d50*/  VIADD R24, R23, UR15 ;  /* 0x0000000f17187c36 */ /* 0x000fc60008000000 */
[----:B------:R-:W-:Y:S01]  /*0d60*/  LEA.HI.X R15, R20, UR17, R15, 0x2, P5 ;  /* 0x00000011140f7c11 */ /* 0x000fe2000a8f140f */
[----:B------:R-:W-:Y:S01]  /*0d70*/  ULDC.64 UR16, c[0x0][0x218] ;  /* 0x0000860000107ab9 */ /* 0x000fe20000000a00 */
[----:B------:R-:W-:-:S03]  /*0d80*/  IADD3 R23, P5, R10, R22, RZ ;  /* 0x000000160a177210 */ /* 0x000fc60007fbe0ff */
[----:B------:R2:W5:Y:S02]  /*0d90*/  LDG.E R43, desc[UR8][R14.64] ;  /* 0x000000080e2b7981 */ /* 0x000564000c1e1900 */
[C---:B------:R-:W-:Y:S01]  /*0da0*/  IMAD.X R26, R24.reuse, 0x1, R7, P5 ;  /* 0x00000001181a7824 */ /* 0x040fe200028e0607 */
[----:B------:R-:W-:Y:S01]  /*0db0*/  LEA R22, P5, R23, UR16, 0x2 ;  /* 0x0000001017167c11 */ /* 0x000fe2000f8a10ff */
[----:B------:R-:W-:Y:S01]  /*0dc0*/  IMAD.X R24, R24, 0x1, R11, P6 ;  /* 0x0000000118187824 */ /* 0x000fe200030e060b */
[----:B------:R-:W-:Y:S02]  /*0dd0*/  LEA R20, P6, R21, UR16, 0x2 ;  /* 0x0000001015147c11 */ /* 0x000fe4000f8c10ff */
[----:B------:R-:W-:Y:S02]  /*0de0*/  LEA.HI.X R23, R23, UR17, R26, 0x2, P5 ;  /* 0x0000001117177c11 */ /* 0x000fe4000a8f141a */
[----:B------:R-:W-:-:S03]  /*0df0*/  LEA.HI.X R21, R21, UR17, R24, 0x2, P6 ;  /* 0x0000001115157c11 */ /* 0x000fc6000b0f1418 */
[----:B------:R2:W5:Y:S04]  /*0e00*/  LDG.E R47, desc[UR8][R22.64] ;  /* 0x00000008162f7981 */ /* 0x000568000c1e1900 */
[----:B------:R2:W5:Y:S02]  /*0e10*/  LDG.E R42, desc[UR8][R20.64] ;  /* 0x00000008142a7981 */ /* 0x000564000c1e1900 */
.L_x_6723:
[----:B------:R-:W-:Y:S05]  /*0e20*/  BSYNC B0 ;  /* 0x0000000000007941 */ /* 0x000fea0003800000 */
.L_x_6722:
[----:B------:R-:W-:Y:S01]  /*0e30*/  @P0 IMAD.IADD R37, R37, 0x1, R19 ;  /* 0x0000000125250824 */ /* 0x000fe200078e0213 */
[----:B--2---:R-:W-:Y:S01]  /*0e40*/  @P0 LEA R20, P5, R18, R30, 0x1 ;  /* 0x0000001e12140211 */ /* 0x004fe200078a08ff */
[----:B------:R-:W-:Y:S01]  /*0e50*/  ULDC.64 UR16, c[0x0][0x228] ;  /* 0x00008a0000107ab9 */ /* 0x000fe20000000a00 */
[----:B-----5:R-:W-:Y:S01]  /*0e60*/  FSET.BF.GT.AND R15, R38, RZ, PT ;  /* 0x000000ff260f720a */ /* 0x020fe20003804000 */
[----:B------:R-:W-:Y:S01]  /*0e70*/  IMAD.IADD R39, R17, 0x1, R39 ;  /* 0x0000000111277824 */ /* 0x000fe200078e0227 */
[----:B------:R-:W-:Y:S01]  /*0e80*/  LEA R14, P6, R16, UR16, 0x6 ;  /* 0x00000010100e7c11 */ /* 0x000fe2000f8c30ff */
[----:B------:R-:W-:Y:S01]  /*0e90*/  UMOV UR15, 0x3f800000 ;  /* 0x3f800000000f7882 */ /* 0x000fe20000000000 */
[----:B01----:R-:W-:Y:S01]  /*0ea0*/  @P0 LEA.HI.X R22, R18, RZ, R37, 0x1, P5 ;  /* 0x000000ff12160211 */ /* 0x003fe200028f0c25 */
[----:B------:R-:W-:Y:S01]  /*0eb0*/  FMUL R18, R15, R48 ;  /* 0x000000300f127220 */ /* 0x000fe20000400000 */
[----:B------:R-:W-:Y:S01]  /*0ec0*/  LEA.HI.X R15, R16, UR17, R39, 0x6, P6 ;  /* 0x00000011100f7c11 */ /* 0x000fe2000b0f3427 */
[----:B------:R-:W-:Y:S01]  /*0ed0*/  ULDC.64 UR16, c[0x0][0x220] ;  /* 0x0000880000107ab9 */ /* 0x000fe20000000a00 */
[----:B------:R-:W-:Y:S01]  /*0ee0*/  @P1 R2UR UR15, R28 ;  /* 0x000000001c0f12ca */ /* 0x000fe200000e0000 */
[----:B------:R-:W-:Y:S01]  /*0ef0*/  FMUL R49, R18, R35 ;  /* 0x0000002312317220 */ /* 0x000fe20000400000 */
[----:B------:R-:W-:Y:S01]  /*0f00*/  LEA R16, P5, R10, UR16, 0x1 ;  /* 0x000000100a107c11 */ /* 0x000fe2000f8a08ff */
[----:B------:R-:W-:Y:S01]  /*0f10*/  UIMAD UR4, UR7, UR10, URZ ;  /* 0x0000000a070472a4 */ /* 0x000fe2000f8e023f */
[----:B------:R-:W-:Y:S01]  /*0f20*/  @P0 IADD3 R23, P1, R33, UR14, RZ ;  /* 0x0000000e21170c10 */ /* 0x000fe2000ff3e0ff */
[----:B------:R-:W-:Y:S01]  /*0f30*/  BSSY B0, `(.L_x_6724) ;  /* 0x0000054000007945 */ /* 0x000fe20003800000 */
[----:B------:R-:W-:Y:S01]  /*0f40*/  FSET.BF.GT.AND R21, R29, RZ, PT ;  /* 0x000000ff1d15720a */ /* 0x000fe20003804000 */
[----:B------:R-:W-:Y:S01]  /*0f50*/  UIMAD UR4, UR11, UR6, UR4 ;  /* 0x000000060b0472a4 */ /* 0x000fe2000f8e0204 */
[----:B------:R-:W-:-:S02]  /*0f60*/  FMNMX R19, RZ, R38, !PT ;  /* 0x00000026ff137209 */ /* 0x000fc40007800000 */
[----:B------:R-:W-:Y:S01]  /*0f70*/  LEA.HI.X R17, R10, UR17, R7, 0x1, P5 ;  /* 0x000000110a117c11 */ /* 0x000fe2000a8f0c07 */
[----:B------:R-:W-:Y:S01]  /*0f80*/  FMUL R21, R21, R50 ;  /* 0x0000003215157220 */ /* 0x000fe20000400000 */
[----:B------:R-:W-:Y:S01]  /*0f90*/  IADD3 R18, P5, R16, UR14, RZ ;  /* 0x0000000e10127c10 */ /* 0x000fe2000ffbe0ff */
[----:B------:R-:W-:Y:S01]  /*0fa0*/  FMUL R48, R19, R48 ;  /* 0x0000003013307220 */ /* 0x000fe20000400000 */
[----:B------:R-:W-:Y:S01]  /*0fb0*/  @P0 IADD3.X R24, R34, UR5, RZ, P1, !PT ;  /* 0x0000000522180c10 */ /* 0x000fe20008ffe4ff */
[----:B------:R-:W-:Y:S01]  /*0fc0*/  FMUL R21, R21, R32 ;  /* 0x0000002015157220 */ /* 0x000fe20000400000 */
[----:B------:R-:W-:Y:S01]  /*0fd0*/  @P0 LEA R26, P1, R23, R16, 0x1 ;  /* 0x00000010171a0211 */ /* 0x000fe200078208ff */
[----:B------:R-:W-:Y:S01]  /*0fe0*/  UIMAD.WIDE.U32 UR16, UR6, UR10, URZ ;  /* 0x0000000a061072a5 */ /* 0x000fe2000f8e003f */
[----:B------:R-:W-:Y:S02]  /*0ff0*/  IADD3.X R19, R17, UR5, RZ, P5, !PT ;  /* 0x0000000511137c10 */ /* 0x000fe4000affe4ff */
[----:B------:R-:W-:Y:S01]  /*1000*/  @P0 LEA R28, P5, R20, R18, 0x1 ;  /* 0x00000012141c0211 */ /* 0x000fe200078a08ff */
[----:B------:R-:W-:Y:S01]  /*1010*/  UIADD3 UR4, UR17, UR4, URZ ;  /* 0x0000000411047290 */ /* 0x000fe2000fffe03f */
[----:B------:R-:W-:-:S02]  /*1020*/  @P0 LEA.HI.X R27, R23, R17, R24, 0x1, P1 ;  /* 0x00000011171b0211 */ /* 0x000fc400008f0c18 */
[----:B------:R-:W-:Y:S02]  /*1030*/  FMNMX R23, RZ, R29, !PT ;  /* 0x0000001dff177209 */ /* 0x000fe40007800000 */
[----:B------:R-:W-:Y:S01]  /*1040*/  @P0 LEA.HI.X R29, R20, R19, R22, 0x1, P5 ;  /* 0x00000013141d0211 */ /* 0x000fe200028f0c16 */
[----:B------:R-:W-:Y:S01]  /*1050*/  FMUL R20, R21, UR15 ;  /* 0x0000000f15147c20 */ /* 0x000fe20008400000 */
[----:B------:R-:W-:Y:S01]  /*1060*/  @P0 LEA R32, P1, R33, R16, 0x1 ;  /* 0x0000001021200211 */ /* 0x000fe200078208ff */
[----:B------:R-:W-:Y:S01]  /*1070*/  FMUL R50, R23, R50 ;  /* 0x0000003217327220 */ /* 0x000fe20000400000 */
[C---:B------:R-:W-:Y:S02]  /*1080*/  @P0 IADD3 R25, P5, R33.reuse, UR14, RZ ;  /* 0x0000000e21190c10 */ /* 0x040fe4000ffbe0ff */
[----:B------:R-:W-:Y:S01]  /*1090*/  @P0 LEA.HI.X R33, R33, R17, R34, 0x1, P1 ;  /* 0x0000001121210211 */ /* 0x000fe200008f0c22 */
[----:B------:R-:W-:Y:S01]  /*10a0*/  FMUL R22, R50, UR15 ;  /* 0x0000000f32167c20 */ /* 0x000fe20008400000 */
[----:B------:R-:W-:-:S02]  /*10b0*/  @P0 IADD3.X R38, R34, UR5, RZ, P5, !PT ;  /* 0x0000000522260c10 */ /* 0x000fc4000affe4ff */
[----:B------:R-:W-:Y:S02]  /*10c0*/  F2FP.BF16.F32.PACK_AB R23, RZ, R20 ;  /* 0x00000014ff17723e */ /* 0x000fe400000010ff */
[----:B------:R-:W-:Y:S02]  /*10d0*/  @P0 LEA R34, P1, R25, R18, 0x1 ;  /* 0x0000001219220211 */ /* 0x000fe400078208ff */
[----:B------:R-:W-:Y:S01]  /*10e0*/  PRMT R37, R23, 0x7610, R37 ;  /* 0x0000761017257816 */ /* 0x000fe20000000025 */
[----:B------:R-:W-:Y:S01]  /*10f0*/  FMUL R23, R48, UR15 ;  /* 0x0000000f30177c20 */ /* 0x000fe20008400000 */
[----:B------:R-:W-:Y:S02]  /*1100*/  @P0 LEA.HI.X R35, R25, R19, R38, 0x1, P1 ;  /* 0x0000001319230211 */ /* 0x000fe400008f0c26 */
[----:B------:R-:W-:Y:S01]  /*1110*/  F2FP.BF16.F32.PACK_AB R25, RZ, R22 ;  /* 0x00000016ff19723e */ /* 0x000fe200000010ff */
[----:B------:R0:W-:Y:S01]  /*1120*/  @P0 STG.E.U16 desc[UR8][R32.64], R37 ;  /* 0x0000002520000986 */ /* 0x0001e2000c101508 */
[----:B------:R-:W-:Y:S01]  /*1130*/  FMNMX R24, RZ, |R21|, !PT ;  /* 0x40000015ff187209 */ /* 0x000fe20007800000 */
[----:B------:R-:W-:-:S03]  /*1140*/  FMUL R21, R49, UR15 ;  /* 0x0000000f31157c20 */ /* 0x000fc60008400000 */
[----:B------:R-:W-:Y:S02]  /*1150*/  FMNMX R49, |R49|, R24, !PT ;  /* 0x0000001831317209 */ /* 0x000fe40007800200 */
[----:B------:R-:W-:-:S04]  /*1160*/  F2FP.BF16.F32.PACK_AB R24, RZ, R21 ;  /* 0x00000015ff18723e */ /* 0x000fc800000010ff */
[----:B------:R-:W-:Y:S02]  /*1170*/  PRMT R38, R24, 0x7610, R38 ;  /* 0x0000761018267816 */ /* 0x000fe40000000026 */
[----:B0-----:R-:W-:Y:S01]  /*1180*/  PRMT R33, R25, 0x7610, R33 ;  /* 0x0000761019217816 */ /* 0x001fe20000000021 */
[----:B------:R-:W-:Y:S01]  /*1190*/  VIADD R25, R4, 0x1e ;  /* 0x0000001e04197836 */ /* 0x000fe20000000000 */
[----:B------:R-:W-:Y:S01]  /*11a0*/  F2FP.BF16.F32.PACK_AB R24, RZ, R23 ;  /* 0x00000017ff18723e */ /* 0x000fe200000010ff */
[----:B------:R0:W-:Y:S03]  /*11b0*/  @P0 STG.E.U16 desc[UR8][R26.64], R38 ;  /* 0x000000261a000986 */ /* 0x0001e6000c101508 */
[----:B------:R-:W-:Y:S01]  /*11c0*/  LOP3.LUT R25, R25, 0x1f, RZ, 0xc0, !PT ;  /* 0x0000001f19197812 */ /* 0x000fe200078ec0ff */
[----:B------:R1:W-:Y:S01]  /*11d0*/  @P0 STG.E.U16 desc[UR8][R28.64], R33 ;  /* 0x000000211c000986 */ /* 0x0003e2000c101508 */
[----:B------:R-:W-:Y:S01]  /*11e0*/  PRMT R39, R24, 0x7610, R39 ;  /* 0x0000761018277816 */ /* 0x000fe20000000027 */
[----:B------:R-:W-:Y:S01]  /*11f0*/  IMAD.MOV.U32 R24, RZ, RZ, RZ ;  /* 0x000000ffff187224 */ /* 0x000fe200078e00ff */
[----:B------:R-:W-:-:S03]  /*1200*/  ISETP.LT.U32.AND P2, PT, R25, R8, !P2 ;  /* 0x000000081900720c */ /* 0x000fc60005741070 */
[----:B------:R2:W-:Y:S01]  /*1210*/  @P0 STG.E.U16 desc[UR8][R34.64], R39 ;  /* 0x0000002722000986 */ /* 0x0005e2000c101508 */
[----:B------:R-:W-:Y:S01]  /*1220*/  IADD3 R32, P0, R25, R12, RZ ;  /* 0x0000000c19207210 */ /* 0x000fe20007f1e0ff */
[----:B0-----:R-:W-:Y:S01]  /*1230*/  IMAD.MOV.U32 R27, RZ, RZ, RZ ;  /* 0x000000ffff1b7224 */ /* 0x001fe200078e00ff */
[----:B------:R-:W-:Y:S01]  /*1240*/  IADD3.X R26, R36, UR5, RZ, P4, !PT ;  /* 0x00000005241a7c10 */ /* 0x000fe2000a7fe4ff */
[----:B-1----:R-:W-:Y:S02]  /*1250*/  IMAD.U32 R29, RZ, RZ, UR16 ;  /* 0x00000010ff1d7e24 */ /* 0x002fe4000f8e00ff */
[----:B------:R-:W-:Y:S02]  /*1260*/  IMAD.MOV.U32 R28, RZ, RZ, RZ ;  /* 0x000000ffff1c7224 */ /* 0x000fe400078e00ff */
[----:B------:R-:W-:Y:S02]  /*1270*/  IMAD.X R33, RZ, RZ, R26, P0 ;  /* 0x000000ffff217224 */ /* 0x000fe400000e061a */
[----:B--2---:R-:W-:-:S02]  /*1280*/  IMAD.U32 R34, RZ, RZ, UR16 ;  /* 0x00000010ff227e24 */ /* 0x004fc4000f8e00ff */
[----:B------:R-:W-:Y:S01]  /*1290*/  IMAD.U32 R35, RZ, RZ, UR4 ;  /* 0x00000004ff237e24 */ /* 0x000fe2000f8e00ff */
[----:B------:R-:W-:Y:S06]  /*12a0*/  @!P2 BRA `(.L_x_6725) ;  /* 0x000000000070a947 */ /* 0x000fec0003800000 */
[----:B------:R-:W-:Y:S01]  /*12b0*/  USHF.L.U32 UR4, UR10, 0x2, URZ ;  /* 0x000000020a047899 */ /* 0x000fe2000800063f */
[----:B------:R-:W-:Y:S01]  /*12c0*/  SHF.R.U32.HI R24, RZ, 0x2, R0 ;  /* 0x00000002ff187819 */ /* 0x000fe20000011600 */
[----:B------:R-:W-:Y:S01]  /*12d0*/  USHF.L.U64.HI UR6, UR10, 0x2, UR11 ;  /* 0x000000020a067899 */ /* 0x000fe2000801020b */
[----:B------:R-:W-:Y:S01]  /*12e0*/  IADD3 R38, P0, R32, UR14, RZ ;  /* 0x0000000e20267c10 */ /* 0x000fe2000ff1e0ff */
[----:B------:R-:W-:Y:S01]  /*12f0*/  ULDC.64 UR16, c[0x0][0x210] ;  /* 0x0000840000107ab9 */ /* 0x000fe20000000a00 */
[----:B------:R-:W-:Y:S01]  /*1300*/  LOP3.LUT R27, R24, 0x38, RZ, 0xc0, !PT ;  /* 0x00000038181b7812 */ /* 0x000fe200078ec0ff */
[----:B------:R-:W-:Y:S02]  /*1310*/  IMAD.U32 R36, RZ, RZ, UR4 ;  /* 0x00000004ff247e24 */ /* 0x000fe4000f8e00ff */
[----:B------:R-:W-:Y:S02]  /*1320*/  IMAD.U32 R37, RZ, RZ, UR6 ;  /* 0x00000006ff257e24 */ /* 0x000fe4000f8e00ff */
[----:B------:R-:W-:-:S02]  /*1330*/  IMAD R39, R27, UR5, RZ ;  /* 0x000000051b277c24 */ /* 0x000fc4000f8e02ff */
[----:B------:R-:W-:-:S04]  /*1340*/  IMAD.WIDE.U32 R36, R27, UR14, R36 ;  /* 0x0000000e1b247c25 */ /* 0x000fc8000f8e0024 */
[----:B------:R-:W-:Y:S01]  /*1350*/  IMAD.IADD R27, R37, 0x1, R39 ;  /* 0x00000001251b7824 */ /* 0x000fe200078e0227 */
[----:B------:R-:W-:Y:S02]  /*1360*/  IADD3 R24, P1, P4, R36, UR4, R25 ;  /* 0x0000000424187c10 */ /* 0x000fe4000fc3e019 */
[----:B------:R-:W-:Y:S02]  /*1370*/  IADD3.X R37, R33, UR5, RZ, P0, !PT ;  /* 0x0000000521257c10 */ /* 0x000fe400087fe4ff */
[----:B------:R-:W-:Y:S01]  /*1380*/  IADD3.X R36, R27, UR6, RZ, P1, P4 ;  /* 0x000000061b247c10 */ /* 0x000fe20008fe84ff */
[----:B------:R-:W-:Y:S01]  /*1390*/  ULDC.64 UR6, c[0x0][0x218] ;  /* 0x0000860000067ab9 */ /* 0x000fe20000000a00 */
[----:B------:R-:W-:Y:S02]  /*13a0*/  LEA R40, P0, R38, UR16, 0x2 ;  /* 0x0000001026287c11 */ /* 0x000fe4000f8010ff */
[C---:B------:R-:W-:Y:S02]  /*13b0*/  IADD3 R28, P1, R24.reuse, R10, RZ ;  /* 0x0000000a181c7210 */ /* 0x040fe40007f3e0ff */
[----:B------:R-:W-:-:S02]  /*13c0*/  IADD3 R24, P4, R24, R9, RZ ;  /* 0x0000000918187210 */ /* 0x000fc40007f9e0ff */
[----:B------:R-:W-:Y:S01]  /*13d0*/  LEA.HI.X R41, R38, UR17, R37, 0x2, P0 ;  /* 0x0000001126297c11 */ /* 0x000fe200080f1425 */
[----:B------:R-:W-:Y:S01]  /*13e0*/  IMAD.X R37, R36, 0x1, R7, P1 ;  /* 0x0000000124257824 */ /* 0x000fe200008e0607 */
[----:B------:R-:W-:Y:S01]  /*13f0*/  LEA R38, P0, R28, UR6, 0x2 ;  /* 0x000000061c267c11 */ /* 0x000fe2000f8010ff */
[----:B------:R-:W-:Y:S01]  /*1400*/  IMAD.X R27, R36, 0x1, R11, P4 ;  /* 0x00000001241b7824 */ /* 0x000fe200020e060b */
[----:B------:R-:W-:Y:S02]  /*1410*/  LEA R36, P1, R24, UR6, 0x2 ;  /* 0x0000000618247c11 */ /* 0x000fe4000f8210ff */
[----:B------:R-:W-:Y:S02]  /*1420*/  LEA.HI.X R39, R28, UR7, R37, 0x2, P0 ;  /* 0x000000071c277c11 */ /* 0x000fe400080f1425 */
[----:B------:R-:W-:Y:S01]  /*1430*/  LEA.HI.X R37, R24, UR7, R27, 0x2, P1 ;  /* 0x0000000718257c11 */ /* 0x000fe200088f141b */
[----:B------:R0:W5:Y:S04]  /*1440*/  LDG.E R28, desc[UR8][R40.64] ;  /* 0x00000008281c7981 */ /* 0x000168000c1e1900 */
[----:B------:R0:W5:Y:S04]  /*1450*/  LDG.E R27, desc[UR8][R38.64] ;  /* 0x00000008261b7981 */ /* 0x000168000c1e1900 */
[----:B------:R0:W5:Y:S02]  /*1460*/  LDG.E R24, desc[UR8][R36.64] ;  /* 0x0000000824187981 */ /* 0x000164000c1e1900 */
.L_x_6725:
[----:B------:R-:W-:Y:S05]  /*1470*/  BSYNC B0 ;  /* 0x0000000000007941 */ /* 0x000fea0003800000 */
.L_x_6724:
[----:B------:R-:W-:Y:S01]  /*1480*/  BSSY B0, `(.L_x_6726) ;  /* 0x0000026000007945 */ /* 0x000fe20003800000 */
[----:B0-----:R-:W-:Y:S02]  /*1490*/  CS2R R36, SRZ ;  /* 0x0000000000247805 */ /* 0x001fe4000001ff00 */
[----:B------:R-:W-:Y:S01]  /*14a0*/  FMNMX R49, |R50|, R49, !PT ;  /* 0x0000003132317209 */ /* 0x000fe20007800200 */
[----:B------:R-:W-:Y:S01]  /*14b0*/  IMAD.MOV.U32 R38, RZ, RZ, RZ ;  /* 0x000000ffff267224 */ /* 0x000fe200078e00ff */
[----:B------:R-:W-:Y:S06]  /*14c0*/  @!P2 BRA `(.L_x_6727) ;  /* 0x000000000084a947 */ /* 0x000fec0003800000 */
[----:B------:R-:W-:Y:S01]  /*14d0*/  SHF.R.U32.HI R36, RZ, 0x2, R0 ;  /* 0x00000002ff247819 */ /* 0x000fe20000011600 */
[----:B------:R-:W-:Y:S02]  /*14e0*/  USHF.L.U32 UR6, UR10, 0x2, URZ ;  /* 0x000000020a067899 */ /* 0x000fe4000800063f */
[----:B------:R-:W-:Y:S01]  /*14f0*/  IMAD.U32 R41, RZ, RZ, UR10 ;  /* 0x0000000aff297e24 */ /* 0x000fe2000f8e00ff */
[----:B------:R-:W-:Y:S01]  /*1500*/  USHF.L.U64.HI UR4, UR10, 0x2, UR11 ;  /* 0x000000020a047899 */ /* 0x000fe2000801020b */
[----:B------:R-:W-:-:S05]  /*1510*/  LOP3.LUT R39, R36, 0x38, RZ, 0xc0, !PT ;  /* 0x0000003824277812 */ /* 0x000fca00078ec0ff */
[----:B------:R-:W-:-:S04]  /*1520*/  IMAD.WIDE.U32 R36, R39, UR10, RZ ;  /* 0x0000000a27247c25 */ /* 0x000fc8000f8e00ff */
[----:B------:R-:W-:Y:S01]  /*1530*/  IMAD R37, R39, UR11, R37 ;  /* 0x0000000b27257c24 */ /* 0x000fe2000f8e0225 */
[C---:B------:R-:W-:Y:S01]  /*1540*/  LEA R38, P0, R36.reuse, UR6, 0x1 ;  /* 0x0000000624267c11 */ /* 0x040fe2000f8008ff */
[----:B------:R-:W-:Y:S01]  /*1550*/  UIMAD UR6, UR11, 0x6, URZ ;  /* 0x000000060b0678a4 */ /* 0x000fe2000f8e023f */
[----:B------:R-:W-:Y:S02]  /*1560*/  IMAD.U32 R39, RZ, RZ, UR10 ;  /* 0x0000000aff277e24 */ /* 0x000fe4000f8e00ff */
        /* <DEDUP_REMOVED lines=8> */
[----:B------:R-:W-:Y:S01]  /*15f0*/  ULDC.64 UR6, c[0x0][0x210] ;  /* 0x0000840000067ab9 */ /* 0x000fe20000000a00 */
[-C--:B------:R-:W-:Y:S02]  /*1600*/  IADD3 R37, P1, R10, R36.reuse, RZ ;  /* 0x000000240a257210 */ /* 0x080fe40007f3e0ff */
[----:B------:R-:W-:Y:S02]  /*1610*/  LEA R38, P0, R32, UR6, 0x2 ;  /* 0x0000000620267c11 */ /* 0x000fe4000f8010ff */
[----:B------:R-:W-:Y:S01]  /*1620*/  IADD3 R36, P4, R9, R36, RZ ;  /* 0x0000002409247210 */ /* 0x000fe20007f9e0ff */
[----:B------:R-:W-:Y:S01]  /*1630*/  IMAD.X R50, R40, 0x1, R7, P1 ;  /* 0x0000000128327824 */ /* 0x000fe200008e0607 */
[----:B------:R-:W-:Y:S01]  /*1640*/  LEA.HI.X R39, R32, UR7, R33, 0x2, P0 ;  /* 0x0000000720277c11 */ /* 0x000fe200080f1421 */
[----:B------:R-:W-:Y:S02]  /*1650*/  ULDC.64 UR6, c[0x0][0x218] ;  /* 0x0000860000067ab9 */ /* 0x000fe40000000a00 */
[----:B------:R-:W-:Y:S01]  /*1660*/  IMAD.X R33, R40, 0x1, R11, P4 ;  /* 0x0000000128217824 */ /* 0x000fe200020e060b */
[----:B------:R-:W-:Y:S01]  /*1670*/  LEA R40, P0, R37, UR6, 0x2 ;  /* 0x0000000625287c11 */ /* 0x000fe2000f8010ff */
[----:B------:R0:W5:Y:S01]  /*1680*/  LDG.E R38, desc[UR8][R38.64] ;  /* 0x0000000826267981 */ /* 0x000162000c1e1900 */
[----:B------:R-:W-:-:S02]  /*1690*/  LEA R32, P1, R36, UR6, 0x2 ;  /* 0x0000000624207c11 */ /* 0x000fc4000f8210ff */
[----:B------:R-:W-:Y:S02]  /*16a0*/  LEA.HI.X R41, R37, UR7, R50, 0x2, P0 ;  /* 0x0000000725297c11 */ /* 0x000fe400080f1432 */
[----:B------:R-:W-:-:S03]  /*16b0*/  LEA.HI.X R33, R36, UR7, R33, 0x2, P1 ;  /* 0x0000000724217c11 */ /* 0x000fc600088f1421 */
[----:B------:R0:W5:Y:S04]  /*16c0*/  LDG.E R37, desc[UR8][R40.64] ;  /* 0x0000000828257981 */ /* 0x000168000c1e1900 */
[----:B------:R0:W5:Y:S02]  /*16d0*/  LDG.E R36, desc[UR8][R32.64] ;  /* 0x0000000820247981 */ /* 0x000164000c1e1900 */
.L_x_6727:
[----:B------:R-:W-:Y:S05]  /*16e0*/  BSYNC B0 ;  /* 0x0000000000007941 */ /* 0x000fea0003800000 */
.L_x_6726:
[----:B------:R-:W-:Y:S01]  /*16f0*/  FSET.BF.GT.AND R50, R47, RZ, PT ;  /* 0x000000ff2f32720a */ /* 0x000fe20003804000 */
[----:B------:R-:W-:Y:S01]  /*1700*/  BSSY B0, `(.L_x_6728) ;  /* 0x000001e000007945 */ /* 0x000fe20003800000 */
[----:B0-----:R-:W-:Y:S02]  /*1710*/  FSET.BF.GT.AND R32, R46, RZ, PT ;  /* 0x000000ff2e20720a */ /* 0x001fe40003804000 */
[----:B------:R-:W-:Y:S02]  /*1720*/  FMNMX R40, RZ, R46, !PT ;  /* 0x0000002eff287209 */ /* 0x000fe40007800000 */
[----:B------:R-:W-:Y:S01]  /*1730*/  FMNMX R46, RZ, R47, !PT ;  /* 0x0000002fff2e7209 */ /* 0x000fe20007800000 */
[----:B------:R-:W-:Y:S01]  /*1740*/  FMUL R47, R50, R43 ;  /* 0x0000002b322f7220 */ /* 0x000fe20000400000 */
[-C--:B------:R-:W-:Y:S01]  /*1750*/  FMUL R33, R32, R45.reuse ;  /* 0x0000002d20217220 */ /* 0x080fe20000400000 */
[----:B------:R-:W-:Y:S01]  /*1760*/  FMUL R40, R40, R45 ;  /* 0x0000002d28287220 */ /* 0x000fe20000400000 */
[----:B------:R-:W-:Y:S01]  /*1770*/  FMNMX R39, |R48|, R49, !PT ;  /* 0x0000003130277209 */ /* 0x000fe20007800200 */
        /* <DEDUP_REMOVED lines=22> */
.L_x_6729:
[----:B------:R-:W-:Y:S05]  /*18e0*/  BSYNC B0 ;  /* 0x0000000000007941 */ /* 0x000fea0003800000 */
.L_x_6728:
[----:B------:R-:W-:Y:S04]  /*18f0*/  BSSY B0, `(.L_x_6730) ;  /* 0x0000011000007945 */ /* 0x000fe80003800000 */
[----:B------:R-:W-:Y:S05]  /*1900*/  @!P3 BRA `(.L_x_6731) ;  /* 0x00000000003cb947 */ /* 0x000fea0003800000 */
[----:B------:R-:W-:Y:S01]  /*1910*/  USHF.L.U32 UR6, UR10, 0x2, URZ ;  /* 0x000000020a067899 */ /* 0x000fe2000800063f */
[----:B0-----:R-:W-:Y:S01]  /*1920*/  SHF.R.U32.HI R47, RZ, 0x2, R0 ;  /* 0x00000002ff2f7819 */ /* 0x001fe20000011600 */
[----:B------:R-:W-:-:S03]  /*1930*/  USHF.L.U64.HI UR4, UR10, 0x2, UR11 ;  /* 0x000000020a047899 */ /* 0x000fc6000801020b */
[----:B------:R-:W-:Y:S01]  /*1940*/  LOP3.LUT R47, R47, 0x38, RZ, 0xc0, !PT ;  /* 0x000000382f2f7812 */ /* 0x000fe200078ec0ff */
[----:B------:R-:W-:Y:S02]  /*1950*/  IMAD.U32 R32, RZ, RZ, UR6 ;  /* 0x00000006ff207e24 */ /* 0x000fe4000f8e00ff */
[----:B------:R-:W-:Y:S02]  /*1960*/  IMAD.U32 R33, RZ, RZ, UR4 ;  /* 0x00000004ff217e24 */ /* 0x000fe4000f8e00ff */
[----:B------:R-:W-:-:S04]  /*1970*/  IMAD.WIDE.U32 R32, R47, UR14, R32 ;  /* 0x0000000e2f207c25 */ /* 0x000fc8000f8e0020 */
[----:B------:R-:W-:-:S04]  /*1980*/  IMAD R47, R47, UR5, RZ ;  /* 0x000000052f2f7c24 */ /* 0x000fc8000f8e02ff */
[----:B------:R-:W-:Y:S01]  /*1990*/  IMAD.IADD R50, R33, 0x1, R47 ;  /* 0x0000000121327824 */ /* 0x000fe200078e022f */
[----:B------:R-:W-:Y:S02]  /*19a0*/  IADD3 R33, P0, P1, R32, UR14, R13 ;  /* 0x0000000e20217c10 */ /* 0x000fe4000f91e00d */
[----:B------:R-:W-:Y:S02]  /*19b0*/  F2FP.BF16.F32.PACK_AB R47, RZ, R45 ;  /* 0x0000002dff2f723e */ /* 0x000fe400000010ff */
[----:B------:R-:W-:Y:S02]  /*19c0*/  IADD3.X R50, R50, UR5, RZ, P0, P1 ;  /* 0x0000000532327c10 */ /* 0x000fe400087e24ff */
[----:B------:R-:W-:-:S04]  /*19d0*/  LEA R32, P0, R33, R16, 0x1 ;  /* 0x0000001021207211 */ /* 0x000fc800078008ff */
[----:B------:R-:W-:-:S05]  /*19e0*/  LEA.HI.X R33, R33, R17, R50, 0x1, P0 ;  /* 0x0000001121217211 */ /* 0x000fca00000f0c32 */
[----:B------:R1:W-:Y:S04]  /*19f0*/  STG.E.U16 desc[UR8][R32.64], R47 ;  /* 0x0000002f20007986 */ /* 0x0003e8000c101508 */
.L_x_6731:
[----:B------:R-:W-:Y:S05]  /*1a00*/  BSYNC B0 ;  /* 0x0000000000007941 */ /* 0x000fea0003800000 */
.L_x_6730:
        /* <DEDUP_REMOVED lines=16> */
.L_x_6733:
[----:B------:R-:W-:Y:S05]  /*1b10*/  BSYNC B0 ;  /* 0x0000000000007941 */ /* 0x000fea0003800000 */
.L_x_6732:
[----:B------:R-:W-:Y:S04]  /*1b20*/  BSSY B0, `(.L_x_6734) ;  /* 0x0000011000007945 */ /* 0x000fe80003800000 */
[----:B------:R-:W-:Y:S05]  /*1b30*/  @!P3 BRA `(.L_x_6735) ;  /* 0x00000000003cb947 */ /* 0x000fea0003800000 */
[----:B------:R-:W-:Y:S01]  /*1b40*/  USHF.L.U32 UR6, UR10, 0x2, URZ ;  /* 0x000000020a067899 */ /* 0x000fe2000800063f */
[----:B012---:R-:W-:Y:S01]  /*1b50*/  SHF.R.U32.HI R47, RZ, 0x2, R0 ;  /* 0x00000002ff2f7819 */ /* 0x007fe20000011600 */
[----:B------:R-:W-:-:S03]  /*1b60*/  USHF.L.U64.HI UR4, UR10, 0x2, UR11 ;  /* 0x000000020a047899 */ /* 0x000fc6000801020b */
[----:B------:R-:W-:Y:S01]  /*1b70*/  LOP3.LUT R47, R47, 0x38, RZ, 0xc0, !PT ;  /* 0x000000382f2f7812 */ /* 0x000fe200078ec0ff */
[----:B------:R-:W-:Y:S02]  /*1b80*/  IMAD.U32 R32, RZ, RZ, UR6 ;  /* 0x00000006ff207e24 */ /* 0x000fe4000f8e00ff */
        /* <DEDUP_REMOVED lines=10> */
.L_x_6735:
[----:B------:R-:W-:Y:S05]  /*1c30*/  BSYNC B0 ;  /* 0x0000000000007941 */ /* 0x000fea0003800000 */
.L_x_6734:
[----:B------:R-:W-:Y:S01]  /*1c40*/  LEA R29, P1, R29, R14, 0x1 ;  /* 0x0000000e1d1d7211 */ /* 0x000fe200078208ff */
[----:B------:R-:W-:Y:S01]  /*1c50*/  USHF.L.U32 UR6, UR10, 0x2, URZ ;  /* 0x000000020a067899 */ /* 0x000fe2000800063f */
[----:B0123--:R-:W-:Y:S01]  /*1c60*/  FMNMX R47, R39, |R44|, !PT ;  /* 0x4000002c272f7209 */ /* 0x00ffe20007800000 */
[----:B------:R-:W-:Y:S01]  /*1c70*/  USHF.L.U64.HI UR4, UR10, 0x2, UR11 ;  /* 0x000000020a047899 */ /* 0x000fe2000801020b */
[----:B------:R-:W-:Y:S01]  /*1c80*/  LEA.HI.X R34, R34, R15, R35, 0x1, P1 ;  /* 0x0000000f22227211 */ /* 0x000fe200008f0c23 */
[----:B------:R-:W-:Y:S01]  /*1c90*/  VIADD R39, R5, 0x3 ;  /* 0x0000000305277836 */ /* 0x000fe20000000000 */
[----:B------:R-:W-:Y:S01]  /*1ca0*/  SHF.R.U32.HI R0, RZ, 0x2, R0 ;  /* 0x00000002ff007819 */ /* 0x000fe20000011600 */
[----:B------:R-:W-:Y:S01]  /*1cb0*/  VIADD R35, R4, 0x1d ;  /* 0x0000001d04237836 */ /* 0x000fe20000000000 */
[----:B------:R-:W-:Y:S01]  /*1cc0*/  FMNMX R47, |R42|, R47, !PT ;  /* 0x0000002f2a2f7209 */ /* 0x000fe20007800200 */
[----:B------:R-:W-:Y:S01]  /*1cd0*/  IMAD.U32 R32, RZ, RZ, UR6 ;  /* 0x00000006ff207e24 */ /* 0x000fe2000f8e00ff */
[----:B------:R-:W-:Y:S01]  /*1ce0*/  LOP3.LUT R49, R0, 0x38, RZ, 0xc0, !PT ;  /* 0x0000003800317812 */ /* 0x000fe200078ec0ff */
[----:B------:R-:W-:Y:S01]  /*1cf0*/  IMAD.U32 R33, RZ, RZ, UR4 ;  /* 0x00000004ff217e24 */ /* 0x000fe2000f8e00ff */
[----:B------:R-:W-:Y:S01]  /*1d00*/  ISETP.GE.U32.AND P0, PT, R39, R6, PT ;  /* 0x000000062700720c */ /* 0x000fe20003f06070 */
[----:B------:R-:W-:Y:S01]  /*1d10*/  BSSY B0, `(.L_x_6736) ;  /* 0x000002a000007945 */ /* 0x000fe20003800000 */
[----:B------:R-:W-:Y:S01]  /*1d20*/  LOP3.LUT R35, R35, 0x1f, RZ, 0xc0, !PT ;  /* 0x0000001f23237812 */ /* 0x000fe200078ec0ff */
[----:B------:R-:W-:Y:S01]  /*1d30*/  IMAD.WIDE.U32 R32, R49, UR14, R32 ;  /* 0x0000000e31207c25 */ /* 0x000fe2000f8e0020 */
[----:B------:R-:W-:-:S02]  /*1d40*/  F2FP.BF16.F32.PACK_AB R39, R21, R20 ;  /* 0x000000141527723e */ /* 0x000fc400000010ff */
[----:B------:R-:W-:Y:S01]  /*1d50*/  ISETP.LT.U32.AND P0, PT, R35, R8, !P0 ;  /* 0x000000082300720c */ /* 0x000fe20004701070 */
[----:B------:R-:W-:Y:S01]  /*1d60*/  IMAD R51, R49, UR5, RZ ;  /* 0x0000000531337c24 */ /* 0x000fe2000f8e02ff */
[----:B------:R-:W-:Y:S01]  /*1d70*/  IADD3 R32, P1, R32, UR6, RZ ;  /* 0x0000000620207c10 */ /* 0x000fe2000ff3e0ff */
[----:B------:R-:W-:Y:S01]  /*1d80*/  IMAD.MOV.U32 R44, RZ, RZ, RZ ;  /* 0x000000ffff2c7224 */ /* 0x000fe200078e00ff */
[----:B------:R-:W-:Y:S02]  /*1d90*/  F2FP.BF16.F32.PACK_AB R0, R23, R22 ;  /* 0x000000161700723e */ /* 0x000fe400000010ff */
[----:B------:R-:W-:Y:S02]  /*1da0*/  IADD3.X R51, R33, UR4, R51, P1, !PT ;  /* 0x0000000421337c10 */ /* 0x000fe40008ffe433 */
[----:B------:R-:W-:Y:S02]  /*1db0*/  IADD3 R20, P5, R35, R32, RZ ;  /* 0x0000002023147210 */ /* 0x000fe40007fbe0ff */
[----:B------:R-:W-:-:S02]  /*1dc0*/  FMNMX R42, |R40|, R47, !PT ;  /* 0x0000002f282a7209 */ /* 0x000fc40007800200 */
[----:B------:R-:W-:Y:S01]  /*1dd0*/  IADD3 R22, P3, P4, R35, UR14, R12 ;  /* 0x0000000e23167c10 */ /* 0x000fe2000fc7e00c */
[----:B------:R-:W-:Y:S01]  /*1de0*/  IMAD.MOV.U32 R12, RZ, RZ, RZ ;  /* 0x000000ffff0c7224 */ /* 0x000fe200078e00ff */
[----:B------:R-:W-:Y:S01]  /*1df0*/  IADD3 R50, P1, R25, R32, RZ ;  /* 0x0000002019327210 */ /* 0x000fe20007f3e0ff */
[----:B------:R-:W-:Y:S01]  /*1e00*/  IMAD.MOV.U32 R25, RZ, RZ, RZ ;  /* 0x000000ffff197224 */ /* 0x000fe200078e00ff */
[----:B------:R-:W-:Y:S01]  /*1e10*/  FMNMX R42, |R41|, R42, !PT ;  /* 0x0000002a292a7209 */ /* 0x000fe20007800200 */
[----:B------:R-:W-:Y:S01]  /*1e20*/  IMAD.X R21, RZ, RZ, R51, P5 ;  /* 0x000000ffff157224 */ /* 0x000fe200028e0633 */
[----:B------:R-:W-:Y:S01]  /*1e30*/  IADD3.X R23, RZ, UR5, R26, P3, P4 ;  /* 0x00000005ff177c10 */ /* 0x000fe20009fe841a */
[----:B------:R-:W-:Y:S08]  /*1e40*/  @!P0 BRA `(.L_x_6737) ;  /* 0x0000000000588947 */ /* 0x000ff00003800000 */
[----:B------:R-:W-:Y:S01]  /*1e50*/  IMAD.U32 R33, RZ, RZ, UR10 ;  /* 0x0000000aff217e24 */ /* 0x000fe2000f8e00ff */
[----:B------:R-:W-:Y:S01]  /*1e60*/  IADD3 R25, P3, R22, UR14, RZ ;  /* 0x0000000e16197c10 */ /* 0x000fe2000ff7e0ff */
[----:B------:R-:W-:Y:S01]  /*1e70*/  IMAD.U32 R41, RZ, RZ, UR10 ;  /* 0x0000000aff297e24 */ /* 0x000fe2000f8e00ff */
[----:B------:R-:W-:Y:S01]  /*1e80*/  ULDC.64 UR6, c[0x0][0x210] ;  /* 0x0000840000067ab9 */ /* 0x000fe20000000a00 */
[----:B------:R-:W-:Y:S01]  /*1e90*/  IMAD.U32 R32, RZ, RZ, UR11 ;  /* 0x0000000bff207e24 */ /* 0x000fe2000f8e00ff */
[----:B------:R-:W-:Y:S02]  /*1ea0*/  LEA R12, P4, R33, R20, 0x2 ;  /* 0x00000014210c7211 */ /* 0x000fe400078810ff */
[----:B------:R-:W-:Y:S02]  /*1eb0*/  IADD3.X R40, R23, UR5, RZ, P3, !PT ;  /* 0x0000000517287c10 */ /* 0x000fe40009ffe4ff */
[----:B------:R-:W-:Y:S02]  /*1ec0*/  LEA R52, P3, R25, UR6, 0x2 ;  /* 0x0000000619347c11 */ /* 0x000fe4000f8610ff */
[----:B------:R-:W-:-:S02]  /*1ed0*/  LEA.HI.X R32, R41, R21, R32, 0x2, P4 ;  /* 0x0000001529207211 */ /* 0x000fc400020f1420 */
[C---:B------:R-:W-:Y:S02]  /*1ee0*/  IADD3 R26, P4, R12.reuse, R10, RZ ;  /* 0x0000000a0c1a7210 */ /* 0x040fe40007f9e0ff */
[----:B------:R-:W-:Y:S02]  /*1ef0*/  IADD3 R12, P5, R12, R9, RZ ;  /* 0x000000090c0c7210 */ /* 0x000fe40007fbe0ff */
[----:B------:R-:W-:Y:S01]  /*1f00*/  LEA.HI.X R53, R25, UR7, R40, 0x2, P3 ;  /* 0x0000000719357c11 */ /* 0x000fe200098f1428 */
[----:B------:R-:W-:Y:S01]  /*1f10*/  ULDC.64 UR6, c[0x0][0x218] ;  /* 0x0000860000067ab9 */ /* 0x000fe20000000a00 */
[----:B------:R-:W-:Y:S01]  /*1f20*/  IMAD.X R33, R32, 0x1, R7, P4 ;  /* 0x0000000120217824 */ /* 0x000fe200020e0607 */
[----:B------:R-:W-:Y:S01]  /*1f30*/  LEA R40, P3, R26, UR6, 0x2 ;  /* 0x000000061a287c11 */ /* 0x000fe2000f8610ff */
[----:B------:R-:W-:Y:S01]  /*1f40*/  IMAD.X R25, R32, 0x1, R11, P5 ;  /* 0x0000000120197824 */ /* 0x000fe200028e060b */
[----:B------:R-:W-:Y:S02]  /*1f50*/  LEA R32, P4, R12, UR6, 0x2 ;  /* 0x000000060c207c11 */ /* 0x000fe4000f8810ff */
[----:B------:R-:W-:-:S02]  /*1f60*/  LEA.HI.X R41, R26, UR7, R33, 0x2, P3 ;  /* 0x000000071a297c11 */ /* 0x000fc400098f1421 */
[----:B------:R-:W-:Y:S02]  /*1f70*/  LEA.HI.X R33, R12, UR7, R25, 0x2, P4 ;  /* 0x000000070c217c11 */ /* 0x000fe4000a0f1419 */
[----:B------:R0:W5:Y:S04]  /*1f80*/  LDG.E R12, desc[UR8][R52.64] ;  /* 0x00000008340c7981 */ /* 0x000168000c1e1900 */
[----:B------:R0:W5:Y:S04]  /*1f90*/  LDG.E R44, desc[UR8][R40.64] ;  /* 0x00000008282c7981 */ /* 0x000168000c1e1900 */
[----:B------:R0:W5:Y:S02]  /*1fa0*/  LDG.E R25, desc[UR8][R32.64] ;  /* 0x0000000820197981 */ /* 0x000164000c1e1900 */
.L_x_6737:
[----:B------:R-:W-:Y:S05]  /*1fb0*/  BSYNC B0 ;  /* 0x0000000000007941 */ /* 0x000fea0003800000 */
.L_x_6736:
[----:B------:R-:W-:Y:S01]  /*1fc0*/  BSSY B0, `(.L_x_6738) ;  /* 0x000001c000007945 */ /* 0x000fe20003800000 */
[----:B------:R-:W-:Y:S02]  /*1fd0*/  IMAD.MOV.U32 R49, RZ, RZ, RZ ;  /* 0x000000ffff317224 */ /* 0x000fe400078e00ff */
[----:B------:R-:W-:Y:S02]  /*1fe0*/  IMAD.MOV.U32 R26, RZ, RZ, RZ ;  /* 0x000000ffff1a7224 */ /* 0x000fe400078e00ff */
[----:B------:R-:W-:Y:S01]  /*1ff0*/  IMAD.MOV.U32 R47, RZ, RZ, RZ ;  /* 0x000000ffff2f7224 */ /* 0x000fe200078e00ff */
[----:B------:R-:W-:Y:S06]  /*2000*/  @!P0 BRA `(.L_x_6739) ;  /* 0x00000000005c8947 */ /* 0x000fec0003800000 */
[----:B0-----:R-:W-:Y:S01]  /*2010*/  IMAD.U32 R33, RZ, RZ, UR10 ;  /* 0x0000000aff217e24 */ /* 0x001fe2000f8e00ff */
[----:B------:R-:W-:Y:S01]  /*2020*/  UIMAD UR6, UR11, 0x6, URZ ;  /* 0x000000060b0678a4 */ /* 0x000fe2000f8e023f */
[----:B------:R-:W-:Y:S01]  /*2030*/  IMAD.U32 R41, RZ, RZ, UR10 ;  /* 0x0000000aff297e24 */ /* 0x000fe2000f8e00ff */
[----:B------:R-:W-:Y:S01]  /*2040*/  UIMAD UR4, UR11, 0x3, URZ ;  /* 0x000000030b0478a4 */ /* 0x000fe2000f8e023f */
[----:B------:R-:W-:Y:S01]  /*2050*/  IMAD.WIDE.U32 R32, R33, 0x6, R20 ;  /* 0x0000000621207825 */ /* 0x000fe200078e0014 */
[----:B------:R-:W-:-:S03]  /*2060*/  ULDC.64 UR16, c[0x0][0x218] ;  /* 0x0000860000107ab9 */ /* 0x000fc60000000a00 */
[----:B------:R-:W-:Y:S01]  /*2070*/  IMAD.WIDE.U32 R22, R41, 0x3, R22 ;  /* 0x0000000329167825 */ /* 0x000fe200078e0016 */
[-C--:B------:R-:W-:Y:S02]  /*2080*/  IADD3 R41, P4, R10, R32.reuse, RZ ;  /* 0x000000200a297210 */ /* 0x080fe40007f9e0ff */
[----:B------:R-:W-:Y:S01]  /*2090*/  IADD3 R9, P5, R9, R32, RZ ;  /* 0x0000002009097210 */ /* 0x000fe20007fbe0ff */
[----:B------:R-:W-:Y:S01]  /*20a0*/  VIADD R26, R33, UR6 ;  /* 0x00000006211a7c36 */ /* 0x000fe20008000000 */
[----:B------:R-:W-:Y:S01]  /*20b0*/  ULDC.64 UR6, c[0x0][0x210] ;  /* 0x0000840000067ab9 */ /* 0x000fe20000000a00 */
[----:B------:R-:W-:Y:S01]  /*20c0*/  VIADD R23, R23, UR4 ;  /* 0x0000000417177c36 */ /* 0x000fe20008000000 */
[----:B------:R-:W-:Y:S01]  /*20d0*/  LEA R32, P3, R22, UR6, 0x2 ;  /* 0x0000000616207c11 */ /* 0x000fe2000f8610ff */
[C---:B------:R-:W-:Y:S01]  /*20e0*/  IMAD.X R52, R26.reuse, 0x1, R7, P4 ;  /* 0x000000011a347824 */ /* 0x040fe200020e0607 */
        /* <DEDUP_REMOVED lines=9> */
.L_x_6739:
[----:B------:R-:W-:Y:S05]  /*2180*/  BSYNC B0 ;  /* 0x0000000000007941 */ /* 0x000fea0003800000 */
.L_x_6738:
[----:B------:R-:W-:Y:S01]  /*2190*/  IMAD.U32 R7, RZ, RZ, UR10 ;  /* 0x0000000aff077e24 */ /* 0x000fe2000f8e00ff */
[C---:B------:R-:W-:Y:S01]  /*21a0*/  @P2 IADD3 R23, P5, R50.reuse, UR14, RZ ;  /* 0x0000000e32172c10 */ /* 0x040fe2000ffbe0ff */
[----:B-1----:R-:W-:Y:S01]  /*21b0*/  IMAD.U32 R11, RZ, RZ, UR10 ;  /* 0x0000000aff0b7e24 */ /* 0x002fe2000f8e00ff */
[----:B-----5:R-:W-:Y:S01]  /*21c0*/  FSET.BF.GT.AND R31, R27, RZ, PT ;  /* 0x000000ff1b1f720a */ /* 0x020fe20003804000 */
[----:B------:R-:W-:Y:S01]  /*21d0*/  IMAD.X R51, RZ, RZ, R51, P1 ;  /* 0x000000ffff337224 */ /* 0x000fe200008e0633 */
[----:B------:R-:W-:Y:S01]  /*21e0*/  LEA R7, P3, R7, R20, 0x2 ;  /* 0x0000001407077211 */ /* 0x000fe200078610ff */
[----:B------:R-:W-:Y:S01]  /*21f0*/  IMAD.U32 R20, RZ, RZ, UR11 ;  /* 0x0000000bff147e24 */ /* 0x000fe2000f8e00ff */
[----:B------:R-:W-:Y:S01]  /*2200*/  @P2 IADD3 R9, P1, R50, UR14, RZ ;  /* 0x0000000e32092c10 */ /* 0x000fe2000ff3e0ff */
[----:B------:R-:W-:Y:S01]  /*2210*/  FMUL R31, R31, R28 ;  /* 0x0000001c1f1f7220 */ /* 0x000fe20000400000 */
[----:B0-----:R-:W-:Y:S01]  /*2220*/  @P2 IADD3.X R32, R51, UR5, RZ, P5, !PT ;  /* 0x0000000533202c10 */ /* 0x001fe2000affe4ff */
[----:B------:R-:W-:Y:S01]  /*2230*/  UMOV UR4, 0x400 ;  /* 0x0000040000047882 */ /* 0x000fe20000000000 */
[----:B------:R-:W-:Y:S01]  /*2240*/  LEA.HI.X R52, R11, R21, R20, 0x2, P3 ;  /* 0x000000150b347211 */ /* 0x000fe200018f1414 */
[----:B------:R-:W-:Y:S01]  /*2250*/  UIADD3 UR4, UR4, 0x20, URZ ;  /* 0x0000002004047890 */ /* 0x000fe2000fffe03f */
[----:B------:R-:W-:Y:S01]  /*2260*/  @P2 IADD3.X R22, R51, UR5, RZ, P1, !PT ;  /* 0x0000000533162c10 */ /* 0x000fe20008ffe4ff */
[----:B------:R-:W-:Y:S01]  /*2270*/  BSSY B0, `(.L_x_6740) ;  /* 0x00000cd000007945 */ /* 0x000fe20003800000 */
[----:B------:R-:W-:-:S02]  /*2280*/  @P2 LEA R10, P3, R9, R16, 0x1 ;  /* 0x00000010090a2211 */ /* 0x000fc400078608ff */
[C---:B------:R-:W-:Y:S02]  /*2290*/  @P2 LEA R40, P1, R50.reuse, R16, 0x1 ;  /* 0x0000001032282211 */ /* 0x040fe400078208ff */
[-C--:B------:R-:W-:Y:S02]  /*22a0*/  @P2 LEA.HI.X R11, R9, R17.reuse, R22, 0x1, P3 ;  /* 0x00000011090b2211 */ /* 0x080fe400018f0c16 */
[C---:B------:R-:W-:Y:S02]  /*22b0*/  @P2 LEA.HI.X R41, R50.reuse, R17, R51, 0x1, P1 ;  /* 0x0000001132292211 */ /* 0x040fe400008f0c33 */
[-C--:B------:R-:W-:Y:S02]  /*22c0*/  @P2 LEA R20, P4, R50, R18.reuse, 0x1 ;  /* 0x0000001232142211 */ /* 0x080fe400078808ff */
[----:B------:R-:W-:Y:S02]  /*22d0*/  @P2 LEA R22, P1, R23, R18, 0x1 ;  /* 0x0000001217162211 */ /* 0x000fe400078208ff */
[----:B------:R-:W-:-:S02]  /*22e0*/  @P0 IADD3 R9, P3, R7, UR14, RZ ;  /* 0x0000000e07090c10 */ /* 0x000fc4000ff7e0ff */
[-C--:B------:R-:W-:Y:S02]  /*22f0*/  @P2 LEA.HI.X R21, R50, R19.reuse, R51, 0x1, P4 ;  /* 0x0000001332152211 */ /* 0x080fe400020f0c33 */
[----:B------:R-:W-:Y:S02]  /*2300*/  @P2 LEA.HI.X R23, R23, R19, R32, 0x1, P1 ;  /* 0x0000001317172211 */ /* 0x000fe400008f0c20 */
[----:B------:R-:W-:Y:S02]  /*2310*/  @P0 IADD3.X R50, R52, UR5, RZ, P3, !PT ;  /* 0x0000000534320c10 */ /* 0x000fe40009ffe4ff */
[----:B------:R-:W-:Y:S02]  /*2320*/  @P0 LEA R32, P1, R9, R16, 0x1 ;  /* 0x0000001009200211 */ /* 0x000fe400078208ff */
[----:B------:R-:W-:Y:S02]  /*2330*/  F2FP.BF16.F32.PACK_AB R48, R45, R48 ;  /* 0x000000302d30723e */ /* 0x000fe400000010ff */
[----:B------:R-:W-:-:S02]  /*2340*/  @P0 LEA.HI.X R33, R9, R17, R50, 0x1, P1 ;  /* 0x0000001109210211 */ /* 0x000fc400008f0c32 */
[C---:B------:R-:W-:Y:S02]  /*2350*/  @P0 LEA R50, P1, R7.reuse, R16, 0x1 ;  /* 0x0000001007320211 */ /* 0x040fe400078208ff */
[CC--:B------:R-:W-:Y:S02]  /*2360*/  @P0 LEA R16, P3, R7.reuse, R18.reuse, 0x1 ;  /* 0x0000001207100211 */ /* 0x0c0fe400078608ff */
[C-C-:B------:R-:W-:Y:S02]  /*2370*/  @P0 LEA.HI.X R51, R7.reuse, R17, R52.reuse, 0x1, P1 ;  /* 0x0000001107330211 */ /* 0x140fe400008f0c34 */
[C---:B------:R-:W-:Y:S02]  /*2380*/  @P0 IADD3 R9, P4, R7.reuse, UR14, RZ ;  /* 0x0000000e07090c10 */ /* 0x040fe4000ff9e0ff */
[----:B------:R-:W-:Y:S02]  /*2390*/  @P0 LEA.HI.X R17, R7, R19, R52, 0x1, P3 ;  /* 0x0000001307110211 */ /* 0x000fe400018f0c34 */
[----:B------:R-:W0:Y:S01]  /*23a0*/  S2R R7, SR_TID.X ;  /* 0x0000000000077919 */ /* 0x000e220000002100 */
[----:B------:R-:W-:Y:S01]  /*23b0*/  @P0 IADD3.X R52, R52, UR5, RZ, P4, !PT ;  /* 0x0000000534340c10 */ /* 0x000fe2000a7fe4ff */
[----:B------:R-:W1:Y:S01]  /*23c0*/  S2UR UR5, SR_CgaCtaId ;  /* 0x00000000000579c3 */ /* 0x000e620000008800 */
[----:B------:R-:W-:-:S02]  /*23d0*/  @P0 LEA R18, P1, R9, R18, 0x1 ;  /* 0x0000001209120211 */ /* 0x000fc400078208ff */
[----:B------:R-:W-:Y:S02]  /*23e0*/  FMNMX R27, RZ, R27, !PT ;  /* 0x0000001bff1b7209 */ /* 0x000fe40007800000 */
[----:B------:R-:W-:Y:S02]  /*23f0*/  @P0 LEA.HI.X R19, R9, R19, R52, 0x1, P1 ;  /* 0x0000001309130211 */ /* 0x000fe400008f0c34 */
[----:B------:R-:W-:Y:S01]  /*2400*/  FSET.BF.GT.AND R9, R37, RZ, PT ;  /* 0x000000ff2509720a */ /* 0x000fe20003804000 */
[----:B------:R-:W-:Y:S01]  /*2410*/  FMUL R28, R27, R28 ;  /* 0x0000001c1b1c7220 */ /* 0x000fe20000400000 */
[----:B------:R-:W-:Y:S02]  /*2420*/  FMNMX R37, RZ, R37, !PT ;  /* 0x00000025ff257209 */ /* 0x000fe40007800000 */
[----:B------:R-:W-:Y:S01]  /*2430*/  FMNMX R45, RZ, R44, !PT ;  /* 0x0000002cff2d7209 */ /* 0x000fe20007800000 */
[----:B------:R-:W-:Y:S01]  /*2440*/  FMUL R9, R9, R38 ;  /* 0x0000002609097220 */ /* 0x000fe20000400000 */
[----:B------:R-:W-:Y:S01]  /*2450*/  FMNMX R52, RZ, R26, !PT ;  /* 0x0000001aff347209 */ /* 0x000fe20007800000 */
[----:B------:R-:W-:Y:S01]  /*2460*/  FMUL R38, R37, R38 ;  /* 0x0000002625267220 */ /* 0x000fe20000400000 */
[----:B------:R-:W-:Y:S01]  /*2470*/  FSET.BF.GT.AND R37, R44, RZ, PT ;  /* 0x000000ff2c25720a */ /* 0x000fe20003804000 */
[----:B------:R-:W-:Y:S01]  /*2480*/  FMUL R27, R45, R12 ;  /* 0x0000000c2d1b7220 */ /* 0x000fe20000400000 */
[----:B------:R-:W-:Y:S01]  /*2490*/  FMUL R9, R9, R36 ;  /* 0x0000002409097220 */ /* 0x000fe20000400000 */
[----:B------:R-:W-:-:S02]  /*24a0*/  ISETP.GE.U32.AND P1, PT, R5, R8, PT ;  /* 0x000000080500720c */ /* 0x000fc40003f26070 */
[----:B------:R-:W-:Y:S01]  /*24b0*/  FMUL R44, R37, R12 ;  /* 0x0000000c252c7220 */ /* 0x000fe20000400000 */
[----:B------:R-:W-:Y:S01]  /*24c0*/  FSET.BF.GT.AND R12, R26, RZ, PT ;  /* 0x000000ff1a0c720a */ /* 0x000fe20003804000 */
[----:B------:R-:W-:Y:S02]  /*24d0*/  FMUL R37, R31, R24 ;  /* 0x000000181f257220 */ /* 0x000fe40000400000 */
[----:B------:R-:W-:Y:S01]  /*24e0*/  FMUL R31, R44, R25 ;  /* 0x000000192c1f7220 */ /* 0x000fe20000400000 */
[----:B-1----:R-:W-:Y:S01]  /*24f0*/  ULEA UR4, UR5, UR4, 0x18 ;  /* 0x0000000405047291 */ /* 0x002fe2000f8ec03f */
[----:B------:R-:W-:Y:S01]  /*2500*/  FMUL R26, R12, R47 ;  /* 0x0000002f0c1a7220 */ /* 0x000fe20000400000 */
[----:B------:R-:W-:Y:S01]  /*2510*/  FMNMX R42, R42, |R37|, !PT ;  /* 0x400000252a2a7209 */ /* 0x000fe20007800000 */
[----:B------:R-:W-:Y:S01]  /*2520*/  FMUL R37, R37, UR15 ;  /* 0x0000000f25257c20 */ /* 0x000fe20008400000 */
[----:B------:R-:W-:Y:S01]  /*2530*/  FMUL R47, R52, R47 ;  /* 0x0000002f342f7220 */ /* 0x000fe20000400000 */
[--C-:B0-----:R-:W-:Y:S01]  /*2540*/  SHF.R.U32.HI R12, RZ, 0x8, R7.reuse ;  /* 0x00000008ff0c7819 */ /* 0x101fe20000011607 */
[----:B------:R-:W-:Y:S01]  /*2550*/  FMUL R49, R26, R49 ;  /* 0x000000311a317220 */ /* 0x000fe20000400000 */
[----:B------:R-:W-:Y:S01]  /*2560*/  SHF.R.U32.HI R24, RZ, 0x5, R7 ;  /* 0x00000005ff187819 */ /* 0x000fe20000011607 */
[C---:B------:R-:W-:Y:S01]  /*2570*/  FMUL R26, R9.reuse, UR15 ;  /* 0x0000000f091a7c20 */ /* 0x040fe20008400000 */
[----:B------:R-:W-:Y:S01]  /*2580*/  FMNMX R45, |R9|, R42, !PT ;  /* 0x0000002a092d7209 */ /* 0x000fe20007800200 */
[----:B------:R-:W-:-:S02]  /*2590*/  IMAD.SHL.U32 R12, R12, 0x20, RZ ;  /* 0x000000200c0c7824 */ /* 0x000fc400078e00ff */
[----:B------:R-:W-:Y:S01]  /*25a0*/  FMUL R42, R49, UR15 ;  /* 0x0000000f312a7c20 */ /* 0x000fe20008400000 */
[-C--:B------:R-:W-:Y:S02]  /*25b0*/  F2FP.BF16.F32.PACK_AB R36, R26, R37.reuse ;  /* 0x000000251a24723e */ /* 0x080fe400000010ff */
[--C-:B------:R-:W-:Y:S01]  /*25c0*/  LOP3.LUT R12, R12, 0xffffffe0, R7.reuse, 0xe2, !PT ;  /* 0xffffffe00c0c7812 */ /* 0x100fe200078ee207 */
[----:B------:R-:W-:Y:S01]  /*25d0*/  IMAD R7, R24, -0x4, R7 ;  /* 0xfffffffc18077824 */ /* 0x000fe200078e0207 */
[----:B------:R-:W-:Y:S02]  /*25e0*/  F2FP.BF16.F32.PACK_AB R24, RZ, R37 ;  /* 0x00000025ff18723e */ /* 0x000fe400000010ff */
[C---:B------:R-:W-:Y:S01]  /*25f0*/  FMNMX R45, |R28|.reuse, R45, !PT ;  /* 0x0000002d1c2d7209 */ /* 0x040fe20007800200 */
[----:B------:R-:W-:Y:S02]  /*2600*/  VIADD R7, R7, 0x1e ;  /* 0x0000001e07077836 */ /* 0x000fe40000000000 */
[----:B------:R-:W-:Y:S01]  /*2610*/  FMUL R28, R28, UR15 ;  /* 0x0000000f1c1c7c20 */ /* 0x000fe20008400000 */
[C---:B------:R-:W-:Y:S01]  /*2620*/  IMAD R30, R12.reuse, 0x21, R30 ;  /* 0x000000210c1e7824 */ /* 0x040fe200078e021e */
[----:B------:R-:W-:Y:S01]  /*2630*/  F2FP.BF16.F32.PACK_AB R26, RZ, R26 ;  /* 0x0000001aff1a723e */ /* 0x000fe200000010ff */
[----:B------:R-:W-:Y:S01]  /*2640*/  IMAD R13, R12, 0x21, R13 ;  /* 0x000000210c0d7824 */ /* 0x000fe200078e020d */
[----:B------:R-:W-:-:S02]  /*2650*/  LOP3.LUT R25, R7, 0x1f, RZ, 0xc0, !PT ;  /* 0x0000001f07197812 */ /* 0x000fc400078ec0ff */
[----:B------:R-:W-:Y:S02]  /*2660*/  LEA R7, R30, UR4, 0x2 ;  /* 0x000000041e077c11 */ /* 0x000fe4000f8e10ff */
[----:B------:R-:W-:Y:S01]  /*2670*/  PRMT R37, R24, 0x7610, R37 ;  /* 0x0000761018257816 */ /* 0x000fe20000000025 */
[C---:B------:R-:W-:Y:S01]  /*2680*/  IMAD R25, R12.reuse, 0x21, R25 ;  /* 0x000000210c197824 */ /* 0x040fe200078e0219 */
[----:B------:R-:W-:Y:S01]  /*2690*/  LEA R13, R13, UR4, 0x2 ;  /* 0x000000040d0d7c11 */ /* 0x000fe2000f8e10ff */
[----:B------:R-:W-:Y:S01]  /*26a0*/  IMAD R24, R12, 0x21, R35 ;  /* 0x000000210c187824 */ /* 0x000fe200078e0223 */
[C---:B------:R-:W-:Y:S01]  /*26b0*/  FMNMX R30, |R38|.reuse, R45, !PT ;  /* 0x0000002d261e7209 */ /* 0x040fe20007800200 */
[----:B------:R-:W-:Y:S01]  /*26c0*/  FMUL R35, R38, UR15 ;  /* 0x0000000f26237c20 */ /* 0x000fe20008400000 */
[----:B------:R-:W-:Y:S01]  /*26d0*/  LEA R9, R25, UR4, 0x2 ;  /* 0x0000000419097c11 */ /* 0x000fe2000f8e10ff */
[----:B------:R0:W-:Y:S01]  /*26e0*/  STS [R7], R39 ;  /* 0x0000002707007388 */ /* 0x0001e20000000800 */
[----:B------:R-:W-:Y:S01]  /*26f0*/  PRMT R38, R26, 0x7610, R38 ;  /* 0x000076101a267816 */ /* 0x000fe20000000026 */
[----:B------:R-:W-:Y:S01]  /*2700*/  FMUL R26, R47, UR15 ;  /* 0x0000000f2f1a7c20 */ /* 0x000fe20008400000 */
[----:B------:R-:W-:Y:S01]  /*2710*/  F2FP.BF16.F32.PACK_AB R25, RZ, R28 ;  /* 0x0000001cff19723e */ /* 0x000fe200000010ff */
[----:B------:R-:W-:Y:S01]  /*2720*/  STS [R13], R48 ;  /* 0x000000300d007388 */ /* 0x000fe20000000800 */
[----:B------:R-:W-:-:S02]  /*2730*/  FMNMX R30, R30, |R31|, !PT ;  /* 0x4000001f1e1e7209 */ /* 0x000fc40007800000 */
[----:B------:R-:W-:Y:S01]  /*2740*/  LEA R24, R24, UR4, 0x2 ;  /* 0x0000000418187c11 */ /* 0x000fe2000f8e10ff */
[----:B------:R1:W-:Y:S01]  /*2750*/  @P2 STG.E.U16 desc[UR8][R40.64], R37 ;  /* 0x0000002528002986 */ /* 0x0003e2000c101508 */
[----:B------:R-:W-:Y:S01]  /*2760*/  FMNMX R30, |R49|, R30, !PT ;  /* 0x0000001e311e7209 */ /* 0x000fe20007800200 */
[----:B0-----:R-:W-:Y:S01]  /*2770*/  FMUL R39, R31, UR15 ;  /* 0x0000000f1f277c20 */ /* 0x001fe20008400000 */
[----:B------:R-:W-:Y:S01]  /*2780*/  F2FP.BF16.F32.PACK_AB R28, R35, R28 ;  /* 0x0000001c231c723e */ /* 0x000fe200000010ff */
[----:B------:R0:W-:Y:S01]  /*2790*/  STS [R9], R36 ;  /* 0x0000002409007388 */ /* 0x0001e20000000800 */
[----:B------:R-:W-:-:S03]  /*27a0*/  FMNMX R30, |R27|, R30, !PT ;  /* 0x0000001e1b1e7209 */ /* 0x000fc60007800200 */
[----:B------:R2:W-:Y:S01]  /*27b0*/  @P2 STG.E.U16 desc[UR8][R10.64], R38 ;  /* 0x000000260a002986 */ /* 0x0005e2000c101508 */
[----:B------:R-:W-:Y:S02]  /*27c0*/  FMNMX R47, |R47|, R30, !PT ;  /* 0x0000001e2f2f7209 */ /* 0x000fe40007800200 */
[-C--:B-1----:R-:W-:Y:S02]  /*27d0*/  F2FP.BF16.F32.PACK_AB R37, R42, R39.reuse ;  /* 0x000000272a25723e */ /* 0x082fe400000010ff */
[----:B0-----:R-:W-:Y:S01]  /*27e0*/  PRMT R36, R25, 0x7610, R36 ;  /* 0x0000761019247816 */ /* 0x001fe20000000024 */
[----:B------:R-:W-:Y:S01]  /*27f0*/  FMUL R25, R27, UR15 ;  /* 0x0000000f1b197c20 */ /* 0x000fe20008400000 */
[----:B------:R-:W-:Y:S01]  /*2800*/  F2FP.BF16.F32.PACK_AB R39, RZ, R39 ;  /* 0x00000027ff27723e */ /* 0x000fe200000010ff */
[----:B------:R-:W-:Y:S01]  /*2810*/  STS [R24], R37 ;  /* 0x0000002518007388 */ /* 0x000fe20000000800 */
[----:B------:R-:W-:Y:S02]  /*2820*/  F2FP.BF16.F32.PACK_AB R42, RZ, R42 ;  /* 0x0000002aff2a723e */ /* 0x000fe400000010ff */
[----:B--2---:R-:W-:Y:S01]  /*2830*/  F2FP.BF16.F32.PACK_AB R11, RZ, R35 ;  /* 0x00000023ff0b723e */ /* 0x004fe200000010ff */
[----:B------:R-:W-:Y:S01]  /*2840*/  @P2 STG.E.U16 desc[UR8][R20.64], R36 ;  /* 0x0000002414002986 */ /* 0x000fe2000c101508 */
[----:B------:R-:W-:-:S03]  /*2850*/  F2FP.BF16.F32.PACK_AB R10, RZ, R25 ;  /* 0x00000019ff0a723e */ /* 0x000fc600000010ff */
[----:B------:R0:W-:Y:S04]  /*2860*/  @P2 STG.E.U16 desc[UR8][R22.64], R11 ;  /* 0x0000000b16002986 */ /* 0x0001e8000c101508 */
[----:B------:R1:W-:Y:S04]  /*2870*/  @P0 STG.E.U16 desc[UR8][R50.64], R39 ;  /* 0x0000002732000986 */ /* 0x0003e8000c101508 */
[----:B------:R1:W-:Y:S01]  /*2880*/  @P0 STG.E.U16 desc[UR8][R32.64], R42 ;  /* 0x0000002a20000986 */ /* 0x0003e2000c101508 */
[----:B0-----:R-:W-:-:S03]  /*2890*/  F2FP.BF16.F32.PACK_AB R11, RZ, R26 ;  /* 0x0000001aff0b723e */ /* 0x001fc600000010ff */
[----:B------:R1:W-:Y:S01]  /*28a0*/  @P0 STG.E.U16 desc[UR8][R16.64], R10 ;  /* 0x0000000a10000986 */ /* 0x0003e2000c101508 */
[----:B------:R-:W-:Y:S01]  /*28b0*/  IMAD.WIDE.U32 R22, R5, UR12, RZ ;  /* 0x0000000c05167c25 */ /* 0x000fe2000f8e00ff */
[----:B------:R-:W-:-:S03]  /*28c0*/  PRMT R20, R11, 0x7610, R20 ;  /* 0x000076100b147816 */ /* 0x000fc60000000014 */
[----:B------:R-:W-:Y:S02]  /*28d0*/  IMAD R11, R5, UR13, RZ ;  /* 0x0000000d050b7c24 */ /* 0x000fe4000f8e02ff */
[----:B------:R1:W-:Y:S02]  /*28e0*/  @P0 STG.E.U16 desc[UR8][R18.64], R20 ;  /* 0x0000001412000986 */ /* 0x0003e4000c101508 */
[----:B------:R-:W-:Y:S01]  /*28f0*/  IMAD.IADD R8, R23, 0x1, R11 ;  /* 0x0000000117087824 */ /* 0x000fe200078e020b */
[----:B------:R-:W-:Y:S06]  /*2900*/  BAR.SYNC.DEFER_BLOCKING 0x0 ;  /* 0x0000000000007b1d */ /* 0x000fec0000010000 */
[----:B------:R-:W-:Y:S05]  /*2910*/  @P1 BRA `(.L_x_6741) ;  /* 0x0000000400881947 */ /* 0x000fea0003800000 */
[----:B-1----:R-:W-:Y:S01]  /*2920*/  LOP3.LUT R16, RZ, R2, RZ, 0x33, !PT ;  /* 0x00000002ff107212 */ /* 0x002fe200078e33ff */
        /* <DEDUP_REMOVED lines=23> */
.L_x_6744:
        /* <DEDUP_REMOVED lines=31> */
[----:B------:R-:W-:Y:S01]  /*2c90*/  @!P5 IADD3 R19, P6, R40, R21, RZ ;  /* 0x000000152813d210 */ /* 0x000fe20007fde0ff */
[----:B---3--:R-:W-:-:S04]  /*2ca0*/  IMAD.IADD R31, R5, 0x1, R30 ;  /* 0x00000001051f7824 */ /* 0x008fc800078e021e */
        /* <DEDUP_REMOVED lines=11> */
[C---:B------:R-:W-:Y:S01]  /*2d60*/  @!P4 LEA R20, P6, R21.reuse, R14, 0x2 ;  /* 0x0000000e1514c211 */ /* 0x040fe200078c10ff */
[----:B--2---:R0:W-:Y:S01]  /*2d70*/  @!P5 STG.E desc[UR8][R18.64], R37 ;  /* 0x000000251200d986 */ /* 0x0041e2000c101908 */
[----:B------:R-:W-:Y:S02]  /*2d80*/  IADD3.X R38, R38, UR13, RZ, P2, !PT ;  /* 0x0000000d26267c10 */ /* 0x000fe400097fe4ff */
[----:B------:R-:W-:Y:S01]  /*2d90*/  @!P4 LEA.HI.X R21, R21, R15, R32, 0x2, P6 ;  /* 0x0000000f1515c211 */ /* 0x000fe200030f1420 */
[----:B------:R-:W-:-:S04]  /*2da0*/  VIADD R32, R41, 0x1f ;  /* 0x0000001f29207836 */ /* 0x000fc80000000000 */
[----:B----4-:R0:W-:Y:S01]  /*2db0*/  @!P4 STG.E desc[UR8][R20.64], R39 ;  /* 0x000000271400c986 */ /* 0x0101e2000c101908 */
[----:B------:R-:W-:Y:S05]  /*2dc0*/  @P3 BRA `(.L_x_6744) ;  /* 0xfffffffc00343947 */ /* 0x000fea000383ffff */
.L_x_6743:
[----:B------:R-:W-:Y:S05]  /*2dd0*/  BSYNC B1 ;  /* 0x0000000000017941 */ /* 0x000fea0003800000 */
.L_x_6742:
[----:B------:R-:W-:Y:S05]  /*2de0*/  @!P0 BRA `(.L_x_6741) ;  /* 0x0000000000548947 */ /* 0x000fea0003800000 */
.L_x_6747:
        /* <DEDUP_REMOVED lines=14> */
.L_x_6746:
[----:B------:R-:W-:Y:S05]  /*2ed0*/  BSYNC B1 ;  /* 0x0000000000017941 */ /* 0x000fea0003800000 */
.L_x_6745:
[----:B------:R-:W-:Y:S01]  /*2ee0*/  IADD3 R36, P0, R36, UR12, RZ ;  /* 0x0000000c24247c10 */ /* 0x000fe2000ff1e0ff */
[----:B------:R-:W-:Y:S02]  /*2ef0*/  VIADD R30, R30, 0x1 ;  /* 0x000000011e1e7836 */ /* 0x000fe40000000000 */
[----:B------:R-:W-:Y:S01]  /*2f00*/  VIADD R32, R19, 0x1f ;  /* 0x0000001f13207836 */ /* 0x000fe20000000000 */
[----:B------:R-:W-:Y:S01]  /*2f10*/  IADD3.X R38, R38, UR13, RZ, P0, !PT ;  /* 0x0000000d26267c10 */ /* 0x000fe200087fe4ff */
[----:B------:R-:W-:Y:S01]  /*2f20*/  IMAD.IADD R31, R5, 0x1, R30 ;  /* 0x00000001051f7824 */ /* 0x000fe200078e021e */
[----:B------:R-:W-:Y:S07]  /*2f30*/  @P2 BRA `(.L_x_6747) ;  /* 0xfffffffc00ac2947 */ /* 0x000fee000383ffff */
.L_x_6741:
[----:B------:R-:W-:Y:S05]  /*2f40*/  BSYNC B0 ;  /* 0x0000000000007941 */ /* 0x000fea0003800000 */
.L_x_6740:
        /* <DEDUP_REMOVED lines=13> */
[----:B01----:R-:W-:Y:S01]  /*3020*/  IMAD.MOV.U32 R18, RZ, RZ, RZ ;  /* 0x000000ffff127224 */ /* 0x003fe200078e00ff */
        /* <DEDUP_REMOVED lines=14> */
.L_x_6752:
        /* <DEDUP_REMOVED lines=34> */
[-C--:B------:R-:W-:Y:S02]  /*3330*/  @!P2 LEA R14, P5, R4, R29.reuse, 0x2 ;  /* 0x0000001d040ea211 */ /* 0x080fe400078a10ff */
[----:B------:R-:W-:Y:S02]  /*3340*/  IADD3.X R8, R8, UR13, RZ, P6, !PT ;  /* 0x0000000d08087c10 */ /* 0x000fe4000b7fe4ff */
[----:B------:R-:W-:Y:S02]  /*3350*/  @!P2 LEA.HI.X R15, R4, R34, R7, 0x2, P5 ;  /* 0x00000022040fa211 */ /* 0x000fe400028f1407 */
        /* <DEDUP_REMOVED lines=14> */
.L_x_6751:
[----:B------:R-:W-:Y:S05]  /*3440*/  BSYNC B1 ;  /* 0x0000000000017941 */ /* 0x000fea0003800000 */
.L_x_6750:
[----:B------:R-:W-:Y:S05]  /*3450*/  @!P0 BRA `(.L_x_6749) ;  /* 0x0000000000548947 */ /* 0x000fea0003800000 */
.L_x_6755:
        /* <DEDUP_REMOVED lines=15> */
.L_x_6754:
[----:B------:R-:W-:Y:S05]  /*3550*/  BSYNC B1 ;  /* 0x0000000000017941 */ /* 0x000fea0003800000 */
.L_x_6753:
[----:B------:R-:W-:Y:S01]  /*3560*/  IADD3 R22, P0, R22, UR12, RZ ;  /* 0x0000000c16167c10 */ /* 0x000fe2000ff1e0ff */
[----:B------:R-:W-:Y:S02]  /*3570*/  VIADD R4, R11, 0x1f ;  /* 0x0000001f0b047836 */ /* 0x000fe40000000000 */
[----:B0-----:R-:W-:Y:S01]  /*3580*/  IMAD.IADD R7, R5, 0x1, R18 ;  /* 0x0000000105077824 */ /* 0x001fe200078e0212 */
[----:B------:R-:W-:Y:S01]  /*3590*/  IADD3.X R8, R8, UR13, RZ, P0, !PT ;  /* 0x0000000d08087c10 */ /* 0x000fe200087fe4ff */
[----:B------:R-:W-:Y:S08]  /*35a0*/  @P1 BRA `(.L_x_6755) ;  /* 0xfffffffc00ac1947 */ /* 0x000ff0000383ffff */
.L_x_6749:
[----:B------:R-:W-:Y:S05]  /*35b0*/  BSYNC B0 ;  /* 0x0000000000007941 */ /* 0x000fea0003800000 */
.L_x_6748:
[----:B------:R-:W-:Y:S01]  /*35c0*/  ULDC.64 UR4, c[0x0][0x238] ;  /* 0x00008e0000047ab9 */ /* 0x000fe20000000a00 */
[----:B------:R-:W-:Y:S01]  /*35d0*/  BAR.SYNC.DEFER_BLOCKING 0x0 ;  /* 0x0000000000007b1d */ /* 0x000fe20000010000 */
[----:B------:R-:W-:-:S04]  /*35e0*/  ISETP.NE.U32.AND P0, PT, RZ, UR4, PT ;  /* 0x00000004ff007c0c */ /* 0x000fc8000bf05070 */
[----:B------:R-:W-:-:S13]  /*35f0*/  ISETP.NE.AND.EX P0, PT, RZ, UR5, PT, P0 ;  /* 0x00000005ff007c0c */ /* 0x000fda000bf05300 */
[----:B------:R-:W-:Y:S05]  /*3600*/  @!P0 BRA `(.L_x_6756) ;  /* 0x0000000000bc8947 */ /* 0x000fea0003800000 */
[----:B--2---:R-:W2:Y:S01]  /*3610*/  SHFL.DOWN PT, R0, R47, 0x10, 0x1f ;  /* 0x0a001f002f007f89 */ /* 0x004ea200000e0000 */
[----:B------:R-:W-:Y:S01]  /*3620*/  BSSY B0, `(.L_x_6757) ;  /* 0x0000027000007945 */ /* 0x000fe20003800000 */
[----:B------:R-:W3:Y:S01]  /*3630*/  S2R R6, SR_TID.X ;  /* 0x0000000000067919 */ /* 0x000ee20000002100 */
[----:B--2---:R-:W-:-:S05]  /*3640*/  FMNMX R0, R47, R0, !PT ;  /* 0x000000002f007209 */ /* 0x004fca0007800000 */
[----:B0-----:R-:W0:Y:S01]  /*3650*/  SHFL.DOWN PT, R3, R0, 0x8, 0x1f ;  /* 0x09001f0000037f89 */ /* 0x001e2200000e0000 */
[----:B---3--:R-:W-:-:S13]  /*3660*/  LOP3.LUT P0, RZ, R6, 0x1f, RZ, 0xc0, !PT ;  /* 0x0000001f06ff7812 */ /* 0x008fda000780c0ff */
[----:B------:R-:W2:Y:S01]  /*3670*/  @!P0 S2R R8, SR_CgaCtaId ;  /* 0x0000000000088919 */ /* 0x000ea20000008800 */
[----:B------:R-:W-:Y:S02]  /*3680*/  @!P0 MOV R7, 0x400 ;  /* 0x0000040000078802 */ /* 0x000fe40000000f00 */
[----:B0-----:R-:W-:Y:S02]  /*3690*/  FMNMX R3, R0, R3, !PT ;  /* 0x0000000300037209 */ /* 0x001fe40007800000 */
[----:B------:R-:W-:-:S03]  /*36a0*/  @!P0 SHF.R.U32.HI R0, RZ, 0x3, R6 ;  /* 0x00000003ff008819 */ /* 0x000fc60000011606 */
[----:B------:R-:W0:Y:S01]  /*36b0*/  SHFL.DOWN PT, R2, R3, 0x4, 0x1f ;  /* 0x08801f0003027f89 */ /* 0x000e2200000e0000 */
[----:B------:R-:W-:Y:S02]  /*36c0*/  @!P0 LOP3.LUT R0, R0, 0x1ffffffc, RZ, 0xc0, !PT ;  /* 0x1ffffffc00008812 */ /* 0x000fe400078ec0ff */
[----:B--2---:R-:W-:Y:S02]  /*36d0*/  @!P0 LEA R7, R8, R7, 0x18 ;  /* 0x0000000708078211 */ /* 0x004fe400078ec0ff */
        /* <DEDUP_REMOVED lines=26> */
.L_x_6766:
[----:B--2---:R-:W-:-:S07]  /*3880*/  FMNMX R5, R2, R5, !PT ;  /* 0x0000000502057209 */ /* 0x004fce0007800000 */
.L_x_6758:
[----:B------:R-:W-:Y:S05]  /*3890*/  BSYNC B0 ;  /* 0x0000000000007941 */ /* 0x000fea0003800000 */
.L_x_6757:
[----:B------:R-:W-:Y:S01]  /*38a0*/  ISETP.NE.AND P0, PT, R6, RZ, PT ;  /* 0x000000ff0600720c */ /* 0x000fe20003f05270 */
[----:B------:R-:W-:-:S12]  /*38b0*/  BSSY B0, `(.L_x_6756) ;  /* 0x0000004000007945 */ /* 0x000fd80003800000 */
[----:B------:R-:W-:Y:S05]  /*38c0*/  @P0 BRA `(.L_x_6760) ;  /* 0x0000000000080947 */ /* 0x000fea0003800000 */
[----:B0-----:R-:W0:Y:S02]  /*38d0*/  LDC.64 R2, c[0x0][0x238] ;  /* 0x00008e00ff027b82 */ /* 0x001e240000000a00 */
[----:B0-----:R2:W-:Y:S02]  /*38e0*/  REDG.E.MAX.S32.STRONG.GPU desc[UR8][R2.64], R5 ;  /* 0x000000050200798e */ /* 0x0015e4000d10e388 */
.L_x_6760:
[----:B------:R-:W-:Y:S05]  /*38f0*/  BSYNC B0 ;  /* 0x0000000000007941 */ /* 0x000fea0003800000 */
.L_x_6756:
[----:B--2---:R-:W2:Y:S01]  /*3900*/  S2R R0, SR_TID.X ;  /* 0x0000000000007919 */ /* 0x004ea20000002100 */
[----:B------:R-:W2:Y:S01]  /*3910*/  S2UR UR6, SR_CTAID.X ;  /* 0x00000000000679c3 */ /* 0x000ea20000002500 */
[----:B------:R-:W-:Y:S02]  /*3920*/  ULDC.64 UR4, c[0x0][0x240] ;  /* 0x0000900000047ab9 */ /* 0x000fe40000000a00 */
[----:B------:R-:W-:Y:S02]  /*3930*/  ISETP.EQ.U32.AND P1, PT, RZ, UR4, PT ;  /* 0x00000004ff007c0c */ /* 0x000fe4000bf22070 */
[----:B--2---:R-:W-:-:S04]  /*3940*/  LOP3.LUT P0, RZ, R0, UR6, RZ, 0xfc, !PT ;  /* 0x0000000600ff7c12 */ /* 0x004fc8000f80fcff */
        /* <DEDUP_REMOVED lines=9> */
[----:B01----:R-:W-:Y:S05]  /*39e0*/  CALL.REL.NOINC `($__internal_169_$__cuda_sm20_rcp_rn_f32_slowpath) ;  /* 0x0000000400887944 */ /* 0x003fea0003c00000 */
[----:B------:R-:W-:Y:S05]  /*39f0*/  BRA `(.L_x_6762) ;  /* 0x0000000000147947 */ /* 0x000fea0003800000 */
.L_x_6761:
[----:B------:R-:W2:Y:S01]  /*3a00*/  MUFU.RCP R5, UR15 ;  /* 0x0000000f00057d08 */ /* 0x000ea20008001000 */
[----:B------:R-:W-:-:S04]  /*3a10*/  IMAD.U32 R0, RZ, RZ, UR15 ;  /* 0x0000000fff007e24 */ /* 0x000fc8000f8e00ff */
[----:B--2---:R-:W-:-:S04]  /*3a20*/  FFMA R0, R5, R0, -1 ;  /* 0xbf80000005007423 */ /* 0x004fc80000000000 */
[----:B------:R-:W-:-:S04]  /*3a30*/  FADD.FTZ R0, -R0, -RZ ;  /* 0x800000ff00007221 */ /* 0x000fc80000010100 */
[----:B------:R-:W-:-:S07]  /*3a40*/  FFMA R5, R5, R0, R5 ;  /* 0x0000000005057223 */ /* 0x000fce0000000005 */
.L_x_6762:
[----:B0-----:R-:W0:Y:S02]  /*3a50*/  LDC.64 R2, c[0x0][0x240] ;  /* 0x00009000ff027b82 */ /* 0x001e240000000a00 */
[----:B0-----:R-:W-:Y:S01]  /*3a60*/  STG.E desc[UR8][R2.64], R5 ;  /* 0x0000000502007986 */ /* 0x001fe2000c101908 */
[----:B------:R-:W-:Y:S05]  /*3a70*/  EXIT ;  /* 0x000000000000794d */ /* 0x000fea0003800000 */
.L_x_6759:
[----:B------:R-:W-:Y:S02]  /*3a80*/  IMAD.MOV.U32 R7, RZ, RZ, 0x4 ;  /* 0x00000004ff077424 */ /* 0x000fe400078e00ff */
[----:B------:R-:W-:Y:S02]  /*3a90*/  IMAD.MOV.U32 R9, RZ, RZ, 0x1f ;  /* 0x0000001fff097424 */ /* 0x000fe400078e00ff */
[----:B------:R-:W-:-:S07]  /*3aa0*/  IMAD.MOV.U32 R4, RZ, RZ, -0x1 ;  /* 0xffffffffff047424 */ /* 0x000fce00078e00ff */
[----:B012---:R-:W-:Y:S05]  /*3ab0*/  WARPSYNC.COLLECTIVE R4, `(.L_x_6763) ;  /* 0x0000000004087348 */ /* 0x007fea0003c00000 */
[----:B--2---:R2:W3:Y:S02]  /*3ac0*/  SHFL.DOWN P0, R5, R0, R7, R9 ;  /* 0x0800000700057389 */ /* 0x0044e40000000009 */
[----:B0123--:R-:W-:Y:S01]  /*3ad0*/  ENDCOLLECTIVE ;  /* 0x000000000000791b */ /* 0x00ffe20003800000 */
.L_x_6763:
[----:B------:R-:W-:Y:S02]  /*3ae0*/  IMAD.MOV.U32 R7, RZ, RZ, 0x2 ;  /* 0x00000002ff077424 */ /* 0x000fe400078e00ff */
[----:B------:R-:W-:-:S05]  /*3af0*/  IMAD.MOV.U32 R3, RZ, RZ, R5 ;  /* 0x000000ffff037224 */ /* 0x000fca00078e0005 */
[----:B------:R-:W-:-:S05]  /*3b00*/  FMNMX R3, R3, R0, !PT ;  /* 0x0000000003037209 */ /* 0x000fca0007800000 */
[----:B------:R-:W-:-:S07]  /*3b10*/  IMAD.MOV.U32 R0, RZ, RZ, R3 ;  /* 0x000000ffff007224 */ /* 0x000fce00078e0003 */
[----:B------:R-:W-:Y:S05]  /*3b20*/  WARPSYNC.COLLECTIVE R4, `(.L_x_6764) ;  /* 0x0000000004087348 */ /* 0x000fea0003c00000 */
[----:B------:R0:W1:Y:S02]  /*3b30*/  SHFL.DOWN P0, R5, R0, R7, R9 ;  /* 0x0800000700057389 */ /* 0x0000640000000009 */
[----:B01----:R-:W-:Y:S01]  /*3b40*/  ENDCOLLECTIVE ;  /* 0x000000000000791b */ /* 0x003fe20003800000 */
.L_x_6764:
[----:B------:R-:W-:Y:S02]  /*3b50*/  IMAD.MOV.U32 R7, RZ, RZ, 0x1 ;  /* 0x00000001ff077424 */ /* 0x000fe400078e00ff */
[----:B------:R-:W-:-:S05]  /*3b60*/  IMAD.MOV.U32 R2, RZ, RZ, R5 ;  /* 0x000000ffff027224 */ /* 0x000fca00078e0005 */
[----:B------:R-:W-:-:S05]  /*3b70*/  FMNMX R2, R3, R2, !PT ;  /* 0x0000000203027209 */ /* 0x000fca0007800000 */
[----:B------:R-:W-:-:S07]  /*3b80*/  IMAD.MOV.U32 R0, RZ, RZ, R2 ;  /* 0x000000ffff007224 */ /* 0x000fce00078e0002 */
[----:B------:R-:W-:Y:S05]  /*3b90*/  WARPSYNC.COLLECTIVE R4, `(.L_x_6765) ;  /* 0x0000000004087348 */ /* 0x000fea0003c00000 */
[----:B------:R0:W1:Y:S02]  /*3ba0*/  SHFL.DOWN P0, R5, R0, R7, R9 ;  /* 0x0800000700057389 */ /* 0x0000640000000009 */
[----:B01----:R-:W-:Y:S01]  /*3bb0*/  ENDCOLLECTIVE ;  /* 0x000000000000791b */ /* 0x003fe20003800000 */
.L_x_6765:
[----:B------:R-:W-:Y:S05]  /*3bc0*/  BRA `(.L_x_6766) ;  /* 0xfffffffc002c7947 */ /* 0x000fea000383ffff */
        .weak           $__internal_168_$__cuda_sm20_div_u64
        .type           $__internal_168_$__cuda_sm20_div_u64,@function
        .size           $__internal_168_$__cuda_sm20_div_u64,($__internal_169_$__cuda_sm20_rcp_rn_f32_slowpath - $__internal_168_$__cuda_sm20_div_u64)
$__internal_168_$__cuda_sm20_div_u64:
        /* <DEDUP_REMOVED lines=67> */
[----:B------:R-:W-:Y:S06]  /*4000*/  RET.REL.NODEC R8 `(_ZN18transformer_engine6detail43dgated_act_cast_transpose_kernel_notalignedILi1ELi2Eff13__nv_bfloat16NS_5EmptyEXadL_ZNS_5dreluIffEET_T0_RKS3_EEXadL_ZNS_4reluIffEES5_S6_S8_EEEEvPKT2_SC_PT3_SE_PKT1_PSF_SI_mmm) ;  /* 0xffffffbc08fc7950 */ /* 0x000fec0003c3ffff */
        .weak           $__internal_169_$__cuda_sm20_rcp_rn_f32_slowpath
        .type           $__internal_169_$__cuda_sm20_rcp_rn_f32_slowpath,@function
        .size           $__internal_169_$__cuda_sm20_rcp_rn_f32_slowpath,(.L_x_34654 - $__internal_169_$__cuda_sm20_rcp_rn_f32_slowpath)
$__internal_169_$__cuda_sm20_rcp_rn_f32_slowpath:
        /* <DEDUP_REMOVED lines=15> */
.L_x_6767:
        /* <DEDUP_REMOVED lines=33> */
.L_x_6769:
[----:B------:R0:W1:Y:S02]  /*4310*/  MUFU.RCP R2, R0 ;  /* 0x0000000000027308 */ /* 0x0000640000001000 */
.L_x_6768:
[----:B-1-3--:R-:W-:Y:S02]  /*4320*/  IMAD.MOV.U32 R5, RZ, RZ, R2 ;  /* 0x000000ffff057224 */ /* 0x00afe400078e0002 */
[----:B------:R-:W-:Y:S02]  /*4330*/  IMAD.MOV.U32 R2, RZ, RZ, R7 ;  /* 0x000000ffff027224 */ /* 0x000fe400078e0007 */
[----:B------:R-:W-:-:S04]  /*4340*/  IMAD.MOV.U32 R3, RZ, RZ, 0x0 ;  /* 0x00000000ff037424 */ /* 0x000fc800078e00ff */
[----:B0-2---:R-:W-:Y:S05]  /*4350*/  RET.REL.NODEC R2 `(_ZN18transformer_engine6detail43dgated_act_cast_transpose_kernel_notalignedILi1ELi2Eff13__nv_bfloat16NS_5EmptyEXadL_ZNS_5dreluIffEET_T0_RKS3_EEXadL_ZNS_4reluIffEES5_S6_S8_EEEEvPKT2_SC_PT3_SE_PKT1_PSF_SI_mmm) ;  /* 0xffffffbc02287950 */ /* 0x005fea0003c3ffff */
.L_x_6770:
        /* <DEDUP_REMOVED lines=10> */
.L_x_34654:


//--------------------- .text._ZN18transformer_engine6detail32dgated_act_cast_transpose_kernelILi1ELi2Eff13__nv_bfloat16NS_5EmptyEXadL_ZNS_5dreluIffEET_T0_RKS3_EEXadL_ZNS_4reluIffEES5_S6_S8_EEEEvPKT2_SC_PT3_SE_PKT1_PSF_SI_mmm --------------------------
	.section	.text._ZN18transformer_engine6detail32dgated_act_cast_transpose_kernelILi1ELi2Eff13__nv_bfloat16NS_5EmptyEXadL_ZNS_5dreluIffEET_T0_RKS3_EEXadL_ZNS_4reluIffEES5_S6_S8_EEEEvPKT2_SC_PT3_SE_PKT1_PSF_SI_mmm,"ax",@progbits
	.align	128
        .global         _ZN18transformer_engine6detail32dgated_act_cast_transpose_kernelILi1ELi2Eff13__nv_bfloat16NS_5EmptyEXadL_ZNS_5dreluIffEET_T0_RKS3_EEXadL_ZNS_4reluIffEES5_S6_S8_EEEEvPKT2_SC_PT3_SE_PKT1_PSF_SI_mmm
        .type           _ZN18transformer_engine6detail32dgated_act_cast_transpose_kernelILi1ELi2Eff13__nv_bfloat16NS_5EmptyEXadL_ZNS_5dreluIffEET_T0_RKS3_EEXadL_ZNS_4reluIffEES5_S6_S8_EEEEvPKT2_SC_PT3_SE_PKT1_PSF_SI_mmm,@function
        .size           _ZN18transformer_engine6detail32dgated_act_cast_transpose_kernelILi1ELi2Eff13__nv_bfloat16NS_5EmptyEXadL_ZNS_5dreluIffEET_T0_RKS3_EEXadL_ZNS_4reluIffEES5_S6_S8_EEEEvPKT2_SC_PT3_SE_PKT1_PSF_SI_mmm,(.L_x_34656 - _ZN18transformer_engine6detail32dgated_act_cast_transpose_kernelILi1ELi2Eff13__nv_bfloat16NS_5EmptyEXadL_ZNS_5dreluIffEET_T0_RKS3_EEXadL_ZNS_4reluIffEES5_S6_S8_EEEEvPKT2_SC_PT3_SE_PKT1_PSF_SI_mmm)
        .other          _ZN18transformer_engine6detail32dgated_act_cast_transpose_kernelILi1ELi2Eff13__nv_bfloat16NS_5EmptyEXadL_ZNS_5dreluIffEET_T0_RKS3_EEXadL_ZNS_4reluIffEES5_S6_S8_EEEEvPKT2_SC_PT3_SE_PKT1_PSF_SI_mmm,@"STO_CUDA_ENTRY STV_DEFAULT"
_ZN18transformer_engine6detail32dgated_act_cast_transpose_kernelILi1ELi2Eff13__nv_bfloat16NS_5EmptyEXadL_ZNS_5dreluIffEET_T0_RKS3_EEXadL_ZNS_4reluIffEES5_S6_S8_EEEEvPKT2_SC_PT3_SE_PKT1_PSF_SI_mmm:
.text._ZN18transformer_engine6detail32dgated_act_cast_transpose_kernelILi1ELi2Eff13__nv_bfloat16NS_5EmptyEXadL_ZNS_5dreluIffEET_T0_RKS3_EEXadL_ZNS_4reluIffEES5_S6_S8_EEEEvPKT2_SC_PT3_SE_PKT1_PSF_SI_mmm:
        /* <DEDUP_REMOVED lines=18> */
[----:B------:R-:W-:Y:S05]  /*0120*/  CALL.REL.NOINC `($__internal_170_$__cuda_sm20_div_u64) ;  /* 0x0000002000b87944 */ /* 0x000fea0003c00000 */
        /* <DEDUP_REMOVED lines=9> */
.L_x_6771:
        /* <DEDUP_REMOVED lines=22> */
.L_x_6772:
[----:B------:R-:W-:Y:S01]  /*0320*/  ULDC.64 UR10, c[0x0][0x248] ;  /* 0x00009200000a7ab9 */ /* 0x000fe20000000a00 */
[----:B------:R-:W-:Y:S01]  /*0330*/  ULDC.64 UR4, c[0x0][0x230] ;  /* 0x00008c0000047ab9 */ /* 0x000fe20000000a00 */
[----:B------:R-:W-:Y:S01]  /*0340*/  IMAD R9, R29, UR10, RZ ;  /* 0x0000000a1d097c24 */ /* 0x000fe2000f8e02ff */
[----:B------:R-:W-:Y:S01]  /*0350*/  ISETP.NE.U32.AND P0, PT, RZ, UR4, PT ;  /* 0x00000004ff007c0c */ /* 0x000fe2000bf05070 */
[C---:B------:R-:W-:Y:S01]  /*0360*/  IMAD.WIDE.U32 R2, R28.reuse, UR10, RZ ;  /* 0x0000000a1c027c25 */ /* 0x040fe2000f8e00ff */
[----:B------:R-:W-:Y:S02]  /*0370*/  USHF.L.U32 UR6, UR10, 0x1, URZ ;  /* 0x000000010a067899 */ /* 0x000fe4000800063f */
[----:B------:R-:W-:Y:S01]  /*0380*/  ISETP.NE.AND.EX P0, PT, RZ, UR5, PT, P0 ;  /* 0x00000005ff007c0c */ /* 0x000fe2000bf05300 */
[----:B------:R-:W-:Y:S01]  /*0390*/  IMAD R9, R28, UR11, R9 ;  /* 0x0000000b1c097c24 */ /* 0x000fe2000f8e0209 */
[----:B------:R-:W-:Y:S01]  /*03a0*/  USHF.L.U64.HI UR12, UR10, 0x1, UR11 ;  /* 0x000000010a0c7899 */ /* 0x000fe2000801020b */
[C---:B------:R-:W-:Y:S01]  /*03b0*/  IMAD.SHL.U32 R7, R6.reuse, 0x4, RZ ;  /* 0x0000000406077824 */ /* 0x040fe200078e00ff */
[----:B------:R-:W-:Y:S01]  /*03c0*/  ULDC.64 UR20, c[0x0][0x218] ;  /* 0x0000860000147ab9 */ /* 0x000fe20000000a00 */
[----:B------:R-:W-:Y:S01]  /*03d0*/  IMAD.SHL.U32 R13, R6, 0x8, RZ ;  /* 0x00000008060d7824 */ /* 0x000fe200078e00ff */
[----:B------:R-:W-:Y:S01]  /*03e0*/  ULDC.64 UR18, c[0x0][0x210] ;  /* 0x0000840000127ab9 */ /* 0x000fe20000000a00 */
[----:B------:R-:W-:Y:S01]  /*03f0*/  IMAD.IADD R9, R3, 0x1, R9 ;  /* 0x0000000103097824 */ /* 0x000fe200078e0209 */
[----:B------:R-:W-:Y:S01]  /*0400*/  USHF.L.U32 UR4, UR10, 0x2, URZ ;  /* 0x000000020a047899 */ /* 0x000fe2000800063f */
[----:B------:R-:W-:Y:S01]  /*0410*/  IMAD.SHL.U32 R6, R2, 0x2, RZ ;  /* 0x0000000202067824 */ /* 0x000fe200078e00ff */
[----:B------:R-:W-:Y:S01]  /*0420*/  LOP3.LUT R13, R13, 0x38, RZ, 0xc0, !PT ;  /* 0x000000380d0d7812 */ /* 0x000fe200078ec0ff */
[----:B------:R-:W-:Y:S01]  /*0430*/  IMAD.IADD R4, R4, 0x1, -R7 ;  /* 0x0000000104047824 */ /* 0x000fe200078e0a07 */
[----:B------:R-:W-:Y:S01]  /*0440*/  SHF.L.U64.HI R9, R2, 0x1, R9 ;  /* 0x0000000102097819 */ /* 0x000fe20000010209 */
[----:B------:R-:W-:Y:S01]  /*0450*/  IMAD.MOV.U32 R23, RZ, RZ, RZ ;  /* 0x000000ffff177224 */ /* 0x000fe200078e00ff */
[-C--:B------:R-:W-:Y:S01]  /*0460*/  IADD3 R7, P1, R25, R6.reuse, RZ ;  /* 0x0000000619077210 */ /* 0x080fe20007f3e0ff */
[----:B------:R-:W0:Y:S01]  /*0470*/  @P0 LDC.64 R14, c[0x0][0x230] ;  /* 0x00008c00ff0e0b82 */ /* 0x000e220000000a00 */
[----:B------:R-:W-:Y:S01]  /*0480*/  LOP3.LUT R22, R4, 0x1f, RZ, 0xc0, !PT ;  /* 0x0000001f04167812 */ /* 0x000fe200078ec0ff */
[----:B------:R-:W-:Y:S01]  /*0490*/  IMAD R20, R13, UR11, RZ ;  /* 0x0000000b0d147c24 */ /* 0x000fe2000f8e02ff */
[----:B------:R-:W-:Y:S01]  /*04a0*/  USHF.L.U64.HI UR5, UR10, 0x2, UR11 ;  /* 0x000000020a057899 */ /* 0x000fe2000801020b */
[----:B------:R-:W-:Y:S01]  /*04b0*/  IMAD.X R32, R5, 0x1, R9, P1 ;  /* 0x0000000105207824 */ /* 0x000fe200008e0609 */
[----:B------:R-:W-:Y:S01]  /*04c0*/  IADD3 R17, P1, R7, R6, RZ ;  /* 0x0000000607117210 */ /* 0x000fe20007f3e0ff */
[----:B------:R-:W-:Y:S01]  /*04d0*/  IMAD.WIDE.U32 R2, R13, UR10, R22 ;  /* 0x0000000a0d027c25 */ /* 0x000fe2000f8e0016 */
[----:B------:R-:W-:Y:S01]  /*04e0*/  ULDC.64 UR14, c[0x0][0x208] ;  /* 0x00008200000e7ab9 */ /* 0x000fe20000000a00 */
[----:B------:R-:W-:Y:S01]  /*04f0*/  ULDC.64 UR8, c[0x0][0x250] ;  /* 0x0000940000087ab9 */ /* 0x000fe20000000a00 */
[C---:B------:R-:W-:Y:S01]  /*0500*/  SHF.L.U64.HI R11, R7.reuse, 0x5, R32 ;  /* 0x00000005070b7819 */ /* 0x040fe20000010220 */
[----:B------:R-:W-:Y:S01]  /*0510*/  IMAD.SHL.U32 R10, R7, 0x20, RZ ;  /* 0x00000020070a7824 */ /* 0x000fe200078e00ff */
[----:B------:R-:W-:Y:S01]  /*0520*/  UMOV UR7, 0x3f800000 ;  /* 0x3f80000000077882 */ /* 0x000fe20000000000 */
[----:B------:R-:W-:Y:S01]  /*0530*/  IMAD.WIDE.U32 R22, R13, UR6, R22 ;  /* 0x000000060d167c25 */ /* 0x000fe2000f8e0016 */
[----:B------:R-:W-:-:S02]  /*0540*/  ULDC.64 UR16, c[0x0][0x228] ;  /* 0x00008a0000107ab9 */ /* 0x000fc40000000a00 */
[----:B------:R-:W-:Y:S01]  /*0550*/  IADD3 R6, P2, R10, R2, RZ ;  /* 0x000000020a067210 */ /* 0x000fe20007f5e0ff */
[----:B------:R-:W-:Y:S02]  /*0560*/  IMAD.X R32, R32, 0x1, R9, P1 ;  /* 0x0000000120207824 */ /* 0x000fe400008e0609 */
[----:B------:R-:W-:Y:S01]  /*0570*/  IMAD.SHL.U32 R16, R17, 0x20, RZ ;  /* 0x0000002011107824 */ /* 0x000fe200078e00ff */
[----:B------:R-:W-:Y:S01]  /*0580*/  IADD3.X R9, R11, R3, R20, P2, !PT ;  /* 0x000000030b097210 */ /* 0x000fe200017fe414 */
[----:B------:R-:W-:Y:S01]  /*0590*/  IMAD R8, R13, UR12, RZ ;  /* 0x0000000c0d087c24 */ /* 0x000fe2000f8e02ff */
[----:B------:R-:W-:Y:S02]  /*05a0*/  SHF.L.U64.HI R12, R17, 0x5, R32 ;  /* 0x00000005110c7819 */ /* 0x000fe40000010220 */
[----:B------:R-:W-:Y:S01]  /*05b0*/  IADD3 R2, P2, R16, R22, RZ ;  /* 0x0000001610027210 */ /* 0x000fe20007f5e0ff */
[----:B------:R-:W-:Y:S01]  /*05c0*/  IMAD.IADD R3, R23, 0x1, R8 ;  /* 0x0000000117037824 */ /* 0x000fe200078e0208 */
[----:B------:R-:W-:Y:S01]  /*05d0*/  LEA R26, P1, R6, UR18, 0x2 ;  /* 0x00000012061a7c11 */ /* 0x000fe2000f8210ff */
[----:B0-----:R-:W2:Y:S01]  /*05e0*/  @P0 LDG.E R14, desc[UR14][R14.64] ;  /* 0x0000000e0e0e0981 */ /* 0x001ea2000c1e1900 */
[----:B------:R-:W-:Y:S01]  /*05f0*/  LEA R18, P3, R2, UR20, 0x2 ;  /* 0x0000001402127c11 */ /* 0x000fe2000f8610ff */
[----:B------:R-:W-:Y:S01]  /*0600*/  IMAD.X R7, R3, 0x1, R12, P2 ;  /* 0x0000000103077824 */ /* 0x000fe200010e060c */
[----:B------:R-:W-:-:S02]  /*0610*/  LEA.HI.X R27, R6, UR19, R9, 0x2, P1 ;  /* 0x00000013061b7c11 */ /* 0x000fc400088f1409 */
[----:B------:R-:W-:Y:S02]  /*0620*/  IADD3 R6, P1, R18, UR4, RZ ;  /* 0x0000000412067c10 */ /* 0x000fe4000ff3e0ff */
[----:B------:R-:W-:Y:S01]  /*0630*/  LEA.HI.X R19, R2, UR21, R7, 0x2, P3 ;  /* 0x0000001502137c11 */ /* 0x000fe200098f1407 */
[----:B------:R-:W3:Y:S04]  /*0640*/  LDG.E R30, desc[UR14][R26.64] ;  /* 0x0000000e1a1e7981 */ /* 0x000ee8000c1e1900 */
[----:B------:R0:W4:Y:S01]  /*0650*/  LDG.E R31, desc[UR14][R18.64] ;  /* 0x0000000e121f7981 */ /* 0x000122000c1e1900 */
[----:B------:R-:W-:-:S05]  /*0660*/  IADD3.X R7, R19, UR5, RZ, P1, !PT ;  /* 0x0000000513077c10 */ /* 0x000fca0008ffe4ff */
[----:B------:R1:W5:Y:S01]  /*0670*/  LDG.E R21, desc[UR14][R6.64] ;  /* 0x0000000e06157981 */ /* 0x000362000c1e1900 */
[----:B0-----:R-:W-:-:S04]  /*0680*/  IADD3 R18, P2, R6, UR4, RZ ;  /* 0x0000000406127c10 */ /* 0x001fc8000ff5e0ff */
[----:B------:R-:W-:Y:S02]  /*0690*/  IADD3.X R19, R7, UR5, RZ, P2, !PT ;  /* 0x0000000507137c10 */ /* 0x000fe400097fe4ff */
[----:B-1----:R-:W-:Y:S01]  /*06a0*/  IADD3 R6, P1, R26, UR4, RZ ;  /* 0x000000041a067c10 */ /* 0x002fe2000ff3e0ff */
[----:B------:R-:W-:Y:S02]  /*06b0*/  VIADD R9, R4, 0xffffffff ;  /* 0xffffffff04097836 */ /* 0x000fe40000000000 */
[----:B------:R0:W5:Y:S01]  /*06c0*/  LDG.E R2, desc[UR14][R18.64] ;  /* 0x0000000e12027981 */ /* 0x000162000c1e1900 */
[----:B------:R-:W-:Y:S02]  /*06d0*/  IADD3.X R7, R27, UR5, RZ, P1, !PT ;  /* 0x000000051b077c10 */ /* 0x000fe40008ffe4ff */
[----:B------:R-:W-:-:S03]  /*06e0*/  IADD3 R26, P1, R18, UR4, RZ ;  /* 0x00000004121a7c10 */ /* 0x000fc6000ff3e0ff */
[----:B------:R1:W5:Y:S01]  /*06f0*/  LDG.E R23, desc[UR14][R6.64] ;  /* 0x0000000e06177981 */ /* 0x000362000c1e1900 */
[----:B------:R-:W-:Y:S02]  /*0700*/  IADD3.X R27, R19, UR5, RZ, P1, !PT ;  /* 0x00000005131b7c10 */ /* 0x000fe40008ffe4ff */
[----:B0-----:R-:W-:Y:S01]  /*0710*/  LOP3.LUT R18, R9, 0x1f, RZ, 0xc0, !PT ;  /* 0x0000001f09127812 */ /* 0x001fe200078ec0ff */
[----:B------:R-:W-:Y:S02]  /*0720*/  IMAD.MOV.U32 R19, RZ, RZ, RZ ;  /* 0x000000ffff137224 */ /* 0x000fe400078e00ff */
[----:B------:R-:W5:Y:S02]  /*0730*/  LDG.E R26, desc[UR14][R26.64] ;  /* 0x0000000e1a1a7981 */ /* 0x000f64000c1e1900 */
[----:B-1----:R-:W-:-:S04]  /*0740*/  IMAD.WIDE.U32 R6, R13, UR6, R18 ;  /* 0x000000060d067c25 */ /* 0x002fc8000f8e0012 */
[----:B------:R-:W-:Y:S01]  /*0750*/  IMAD.IADD R15, R8, 0x1, R7 ;  /* 0x00000001080f7824 */ /* 0x000fe200078e0207 */
[----:B------:R-:W-:Y:S01]  /*0760*/  IADD3 R9, P1, P2, R16, UR4, R6 ;  /* 0x0000000410097c10 */ /* 0x000fe2000fa3e006 */
[----:B------:R-:W-:-:S03]  /*0770*/  IMAD.WIDE.U32 R6, R13, UR10, R10 ;  /* 0x0000000a0d067c25 */ /* 0x000fc6000f8e000a */
[C---:B------:R-:W-:Y:S01]  /*0780*/  LEA R10, P3, R9.reuse, UR20, 0x2 ;  /* 0x00000014090a7c11 */ /* 0x040fe2000f8610ff */
[----:B------:R-:W-:Y:S01]  /*0790*/  IMAD.IADD R20, R20, 0x1, R7 ;  /* 0x0000000114147824 */ /* 0x000fe200078e0207 */
[----:B------:R-:W-:Y:S02]  /*07a0*/  IADD3.X R24, R12, UR5, R15, P1, P2 ;  /* 0x000000050c187c10 */ /* 0x000fe40008fe440f */
[----:B------:R-:W-:Y:S02]  /*07b0*/  IADD3 R7, P1, P2, R6, UR6, R18 ;  /* 0x0000000606077c10 */ /* 0x000fe4000fa3e012 */
[----:B------:R-:W-:Y:S02]  /*07c0*/  LEA.HI.X R11, R9, UR21, R24, 0x2, P3 ;  /* 0x00000015090b7c11 */ /* 0x000fe400098f1418 */
[----:B------:R-:W-:Y:S02]  /*07d0*/  IADD3.X R24, R20, UR12, RZ, P1, P2 ;  /* 0x0000000c14187c10 */ /* 0x000fe40008fe44ff */
[----:B------:R-:W-:-:S04]  /*07e0*/  LEA R34, P1, R7, UR18, 0x2 ;  /* 0x0000001207227c11 */ /* 0x000fc8000f8210ff */
[----:B------:R-:W-:Y:S02]  /*07f0*/  LEA.HI.X R35, R7, UR19, R24, 0x2, P1 ;  /* 0x0000001307237c11 */ /* 0x000fe400088f1418 */
[----:B------:R0:W5:Y:S04]  /*0800*/  LDG.E R24, desc[UR14][R10.64] ;  /* 0x0000000e0a187981 */ /* 0x000168000c1e1900 */
[----:B------:R1:W5:Y:S01]  /*0810*/  LDG.E R15, desc[UR14][R34.64] ;  /* 0x0000000e220f7981 */ /* 0x000362000c1e1900 */
[----:B0-----:R-:W-:-:S04]  /*0820*/  IADD3 R10, P1, R10, UR4, RZ ;  /* 0x000000040a0a7c10 */ /* 0x001fc8000ff3e0ff */
[----:B------:R-:W-:-:S05]  /*0830*/  IADD3.X R11, R11, UR5, RZ, P1, !PT ;  /* 0x000000050b0b7c10 */ /* 0x000fca0008ffe4ff */
[----:B------:R0:W5:Y:S01]  /*0840*/  LDG.E R27, desc[UR14][R10.64] ;  /* 0x0000000e0a1b7981 */ /* 0x000162000c1e1900 */
[----:B-1----:R-:W-:Y:S02]  /*0850*/  IADD3 R34, P1, R34, UR4, RZ ;  /* 0x0000000422227c10 */ /* 0x002fe4000ff3e0ff */
[----:B0-----:R-:W-:-:S04]  /*0860*/  IADD3 R10, P2, R10, UR4, RZ ;  /* 0x000000040a0a7c10 */ /* 0x001fc8000ff5e0ff */
[----:B------:R-:W-:Y:S02]  /*0870*/  IADD3.X R11, R11, UR5, RZ, P2, !PT ;  /* 0x000000050b0b7c10 */ /* 0x000fe400097fe4ff */
[----:B------:R-:W-:-:S03]  /*0880*/  IADD3.X R35, R35, UR5, RZ, P1, !PT ;  /* 0x0000000523237c10 */ /* 0x000fc60008ffe4ff */
[----:B------:R0:W5:Y:S04]  /*0890*/  LDG.E R9, desc[UR14][R10.64] ;  /* 0x0000000e0a097981 */ /* 0x000168000c1e1900 */
        /* <DEDUP_REMOVED lines=8> */
[----:B------:R-:W-:-:S04]  /*0920*/  IMAD R7, R25, UR9, R36 ;  /* 0x0000000919077c24 */ /* 0x000fc8000f8e0224 */
[----:B------:R-:W-:Y:S01]  /*0930*/  IMAD.IADD R7, R29, 0x1, R7 ;  /* 0x000000011d077824 */ /* 0x000fe200078e0207 */
[----:B------:R-:W-:Y:S02]  /*0940*/  SHF.L.U64.HI R3, R22, 0x1, R3 ;  /* 0x0000000116037819 */ /* 0x000fe40000010203 */
[----:B--2---:R-:W-:Y:S02]  /*0950*/  @P0 R2UR UR7, R14 ;  /* 0x000000000e0702ca */ /* 0x004fe400000e0000 */
[C---:B0-----:R-:W-:Y:S02]  /*0960*/  LEA R10, P0, R28.reuse, UR16, 0x6 ;  /* 0x000000101c0a7c11 */ /* 0x041fe4000f8030ff */
[----:B----4-:R-:W-:Y:S02]  /*0970*/  FSET.BF.GT.AND R5, R31, RZ, PT ;  /* 0x000000ff1f05720a */ /* 0x010fe40003804000 */
[----:B------:R-:W-:Y:S01]  /*0980*/  LEA.HI.X R14, R28, UR17, R7, 0x6, P0 ;  /* 0x000000111c0e7c11 */ /* 0x000fe200080f3407 */
[----:B------:R-:W-:-:S02]  /*0990*/  ULDC.64 UR16, c[0x0][0x220] ;  /* 0x0000880000107ab9 */ /* 0x000fc40000000a00 */
[----:B---3--:R-:W-:Y:S01]  /*09a0*/  FMUL R34, R5, R30 ;  /* 0x0000001e05227220 */ /* 0x008fe20000400000 */
[----:B------:R-:W-:-:S03]  /*09b0*/  LEA R5, P0, R17, UR16, 0x6 ;  /* 0x0000001011057c11 */ /* 0x000fc6000f8030ff */
[----:B-----5:R-:W-:Y:S01]  /*09c0*/  FMUL R21, R34, R21 ;  /* 0x0000001522157220 */ /* 0x020fe20000400000 */
[----:B------:R-:W-:Y:S01]  /*09d0*/  IMAD.SHL.U32 R28, R22, 0x2, RZ ;  /* 0x00000002161c7824 */ /* 0x000fe200078e00ff */
[----:B------:R-:W-:Y:S02]  /*09e0*/  LEA.HI.X R22, R17, UR17, R32, 0x6, P0 ;  /* 0x0000001111167c11 */ /* 0x000fe400080f3420 */
[----:B------:R-:W-:Y:S01]  /*09f0*/  FMUL R25, R21, UR7 ;  /* 0x0000000715197c20 */ /* 0x000fe20008400000 */
[----:B------:R-:W-:-:S04]  /*0a00*/  FSET.BF.GT.AND R32, R2, RZ, PT ;  /* 0x000000ff0220720a */ /* 0x000fc80003804000 */
[----:B------:R-:W-:Y:S01]  /*0a10*/  F2FP.BF16.F32.PACK_AB R29, RZ, R25 ;  /* 0x00000019ff1d723e */ /* 0x000fe200000010ff */
[----:B------:R-:W-:-:S03]  /*0a20*/  FMUL R33, R32, R23 ;  /* 0x0000001720217220 */ /* 0x000fc60000400000 */
[----:B------:R-:W-:Y:S02]  /*0a30*/  PRMT R34, R29, 0x7610, R34 ;  /* 0x000076101d227816 */ /* 0x000fe40000000022 */
[----:B------:R-:W-:Y:S02]  /*0a40*/  FMNMX R29, RZ, R31, !PT ;  /* 0x0000001fff1d7209 */ /* 0x000fe40007800000 */
[----:B------:R-:W-:Y:S01]  /*0a50*/  IADD3 R17, P0, R6, UR6, RZ ;  /* 0x0000000606117c10 */ /* 0x000fe2000ff1e0ff */
[----:B------:R-:W-:Y:S01]  /*0a60*/  FMUL R26, R33, R26 ;  /* 0x0000001a211a7220 */ /* 0x000fe20000400000 */
[----:B------:R-:W-:Y:S01]  /*0a70*/  IADD3 R6, P1, R28, R5, RZ ;  /* 0x000000051c067210 */ /* 0x000fe20007f3e0ff */
[----:B------:R-:W-:Y:S02]  /*0a80*/  FMUL R29, R30, R29 ;  /* 0x0000001d1e1d7220 */ /* 0x000fe40000400000 */
[----:B------:R-:W-:Y:S02]  /*0a90*/  FMUL R30, R26, UR7 ;  /* 0x000000071a1e7c20 */ /* 0x000fe40008400000 */
[----:B------:R-:W-:-:S03]  /*0aa0*/  IMAD.X R7, R3, 0x1, R22, P1 ;  /* 0x0000000103077824 */ /* 0x000fc600008e0616 */
[----:B------:R-:W-:Y:S02]  /*0ab0*/  F2FP.BF16.F32.PACK_AB R31, RZ, R30 ;  /* 0x0000001eff1f723e */ /* 0x000fe400000010ff */
[----:B------:R0:W-:Y:S02]  /*0ac0*/  STG.E.U16 desc[UR14][R6.64], R34 ;  /* 0x0000002206007986 */ /* 0x0001e4000c10150e */
[----:B------:R-:W-:Y:S02]  /*0ad0*/  PRMT R35, R31, 0x7610, R35 ;  /* 0x000076101f237816 */ /* 0x000fe40000000023 */
[----:B------:R-:W-:Y:S02]  /*0ae0*/  FMNMX R31, RZ, |R21|, !PT ;  /* 0x40000015ff1f7209 */ /* 0x000fe40007800000 */
[----:B0-----:R-:W-:Y:S02]  /*0af0*/  IADD3 R6, P1, R6, UR4, RZ ;  /* 0x0000000406067c10 */ /* 0x001fe4000ff3e0ff */
[----:B------:R-:W-:-:S02]  /*0b00*/  FMNMX R34, RZ, R2, !PT ;  /* 0x00000002ff227209 */ /* 0x000fc40007800000 */
[----:B------:R-:W-:Y:S02]  /*0b10*/  IADD3.X R7, R7, UR5, RZ, P1, !PT ;  /* 0x0000000507077c10 */ /* 0x000fe40008ffe4ff */
[----:B------:R-:W-:Y:S01]  /*0b20*/  FMNMX R26, |R26|, R31, !PT ;  /* 0x0000001f1a1a7209 */ /* 0x000fe20007800200 */
[----:B------:R-:W-:Y:S02]  /*0b30*/  IMAD.U32 R32, RZ, RZ, UR4 ;  /* 0x00000004ff207e24 */ /* 0x000fe4000f8e00ff */
[----:B------:R0:W-:Y:S01]  /*0b40*/  STG.E.U16 desc[UR14][R6.64], R35 ;  /* 0x0000002306007986 */ /* 0x0001e2000c10150e */
[----:B------:R-:W-:Y:S01]  /*0b50*/  IMAD.U32 R33, RZ, RZ, UR5 ;  /* 0x00000005ff217e24 */ /* 0x000fe2000f8e00ff */
[----:B------:R-:W-:Y:S01]  /*0b60*/  F2FP.BF16.F32.PACK_AB R25, R30, R25 ;  /* 0x000000191e19723e */ /* 0x000fe200000010ff */
[----:B------:R-:W-:Y:S01]  /*0b70*/  IMAD.WIDE.U32 R32, R13, UR6, R32 ;  /* 0x000000060d207c25 */ /* 0x000fe2000f8e0020 */
[----:B------:R-:W-:-:S03]  /*0b80*/  FMNMX R36, RZ, R24, !PT ;  /* 0x00000018ff247209 */ /* 0x000fc60007800000 */
[----:B0-----:R-:W-:Y:S01]  /*0b90*/  FMUL R6, R23, R34 ;  /* 0x0000002217067220 */ /* 0x001fe20000400000 */
[C---:B------:R-:W-:Y:S01]  /*0ba0*/  FMNMX R23, |R29|.reuse, R26, !PT ;  /* 0x0000001a1d177209 */ /* 0x040fe20007800200 */
[----:B------:R-:W-:Y:S01]  /*0bb0*/  FMUL R7, R29, UR7 ;  /* 0x000000071d077c20 */ /* 0x000fe20008400000 */
[----:B------:R-:W-:Y:S02]  /*0bc0*/  FSET.BF.GT.AND R34, R24, RZ, PT ;  /* 0x000000ff1822720a */ /* 0x000fe40003804000 */
[----:B------:R-:W-:Y:S01]  /*0bd0*/  IADD3 R26, P5, R5, UR6, RZ ;  /* 0x00000006051a7c10 */ /* 0x000fe2000ffbe0ff */
[----:B------:R-:W-:Y:S01]  /*0be0*/  VIADD R13, R4, 0x1e ;  /* 0x0000001e040d7836 */ /* 0x000fe20000000000 */
[----:B------:R-:W-:Y:S01]  /*0bf0*/  FMNMX R23, |R6|, R23, !PT ;  /* 0x0000001706177209 */ /* 0x000fe20007800200 */
[----:B------:R-:W-:Y:S01]  /*0c00*/  FMUL R24, R15, R34 ;  /* 0x000000220f187220 */ /* 0x000fe20000400000 */
[----:B------:R-:W-:Y:S01]  /*0c10*/  IADD3 R28, P6, R26, R28, RZ ;  /* 0x0000001c1a1c7210 */ /* 0x000fe20007fde0ff */
[----:B------:R-:W-:Y:S01]  /*0c20*/  FMUL R6, R6, UR7 ;  /* 0x0000000706067c20 */ /* 0x000fe20008400000 */
[----:B------:R-:W-:-:S02]  /*0c30*/  IADD3.X R30, R22, UR12, RZ, P5, !PT ;  /* 0x0000000c161e7c10 */ /* 0x000fc4000affe4ff */
[-C--:B------:R-:W-:Y:S01]  /*0c40*/  F2FP.BF16.F32.PACK_AB R31, RZ, R7.reuse ;  /* 0x00000007ff1f723e */ /* 0x080fe200000010ff */
[----:B------:R-:W-:Y:S01]  /*0c50*/  FMUL R27, R27, R24 ;  /* 0x000000181b1b7220 */ /* 0x000fe20000400000 */
[----:B------:R-:W-:Y:S01]  /*0c60*/  LOP3.LUT R13, R13, 0x1f, RZ, 0xc0, !PT ;  /* 0x0000001f0d0d7812 */ /* 0x000fe200078ec0ff */
[----:B------:R-:W-:Y:S01]  /*0c70*/  IMAD.X R29, R30, 0x1, R3, P6 ;  /* 0x000000011e1d7824 */ /* 0x000fe200030e0603 */
[----:B------:R-:W-:Y:S01]  /*0c80*/  PRMT R34, R31, 0x7610, R34 ;  /* 0x000076101f227816 */ /* 0x000fe20000000022 */
[----:B------:R-:W-:Y:S01]  /*0c90*/  IMAD.IADD R8, R8, 0x1, R33 ;  /* 0x0000000108087824 */ /* 0x000fe200078e0221 */
[----:B------:R-:W-:Y:S02]  /*0ca0*/  F2FP.BF16.F32.PACK_AB R3, R6, R7 ;  /* 0x000000070603723e */ /* 0x000fe400000010ff */
[----:B------:R-:W-:Y:S02]  /*0cb0*/  F2FP.BF16.F32.PACK_AB R24, RZ, R6 ;  /* 0x00000006ff18723e */ /* 0x000fe400000010ff */
[----:B------:R-:W-:-:S02]  /*0cc0*/  IADD3 R6, P6, R28, UR4, RZ ;  /* 0x000000041c067c10 */ /* 0x000fc4000ffde0ff */
[----:B------:R-:W-:Y:S01]  /*0cd0*/  IADD3 R2, P4, P3, R32, UR4, R13 ;  /* 0x0000000420027c10 */ /* 0x000fe2000fb9e00d */
[----:B------:R0:W-:Y:S01]  /*0ce0*/  STG.E.U16 desc[UR14][R28.64], R34 ;  /* 0x000000221c007986 */ /* 0x0001e2000c10150e */
[----:B------:R-:W-:Y:S02]  /*0cf0*/  IADD3.X R7, R29, UR5, RZ, P6, !PT ;  /* 0x000000051d077c10 */ /* 0x000fe4000b7fe4ff */
[----:B------:R-:W-:Y:S02]  /*0d00*/  IADD3.X R31, R8, UR5, RZ, P4, P3 ;  /* 0x00000005081f7c10 */ /* 0x000fe4000a7e64ff */
[----:B------:R-:W-:Y:S02]  /*0d10*/  IADD3.X R20, R20, UR12, RZ, P0, !PT ;  /* 0x0000000c14147c10 */ /* 0x000fe400087fe4ff */
[----:B0-----:R-:W-:Y:S02]  /*0d20*/  PRMT R29, R24, 0x7610, R29 ;  /* 0x00007610181d7816 */ /* 0x001fe4000000001d */
[----:B------:R-:W-:-:S02]  /*0d30*/  IADD3 R24, P0, P3, R17, UR6, R13 ;  /* 0x0000000611187c10 */ /* 0x000fc4000fb1e00d */
[----:B------:R-:W-:Y:S02]  /*0d40*/  IADD3 R2, P5, R2, R16, RZ ;  /* 0x0000001002027210 */ /* 0x000fe40007fbe0ff */
[----:B------:R-:W-:Y:S02]  /*0d50*/  IADD3.X R33, R20, UR12, RZ, P0, P3 ;  /* 0x0000000c14217c10 */ /* 0x000fe400087e64ff */
[C---:B------:R-:W-:Y:S02]  /*0d60*/  LEA R28, P0, R24.reuse, UR18, 0x2 ;  /* 0x00000012181c7c11 */ /* 0x040fe4000f8010ff */
[----:B------:R-:W-:Y:S01]  /*0d70*/  FSET.BF.GT.AND R34, R9, RZ, PT ;  /* 0x000000ff0922720a */ /* 0x000fe20003804000 */
[----:B------:R0:W-:Y:S01]  /*0d80*/  STG.E.U16 desc[UR14][R6.64], R29 ;  /* 0x0000001d06007986 */ /* 0x0001e2000c10150e */
[----:B------:R-:W-:Y:S01]  /*0d90*/  FMUL R15, R15, R36 ;  /* 0x000000240f0f7220 */ /* 0x000fe20000400000 */
[----:B------:R-:W-:Y:S02]  /*0da0*/  IMAD.X R31, R31, 0x1, R12, P5 ;  /* 0x000000011f1f7824 */ /* 0x000fe400028e060c */
[----:B------:R-:W-:Y:S01]  /*0db0*/  FMUL R34, R19, R34 ;  /* 0x0000002213227220 */ /* 0x000fe20000400000 */
[----:B0-----:R-:W-:-:S02]  /*0dc0*/  LEA.HI.X R29, R24, UR19, R33, 0x2, P0 ;  /* 0x00000013181d7c11 */ /* 0x001fc400080f1421 */
[----:B------:R-:W-:Y:S02]  /*0dd0*/  IADD3 R36, P0, R28, UR4, RZ ;  /* 0x000000041c247c10 */ /* 0x000fe4000ff1e0ff */
[C---:B------:R-:W-:Y:S01]  /*0de0*/  LEA R6, P3, R2.reuse, UR20, 0x2 ;  /* 0x0000001402067c11 */ /* 0x040fe2000f8610ff */
[----:B------:R-:W-:Y:S01]  /*0df0*/  FMUL R11, R11, R34 ;  /* 0x000000220b0b7220 */ /* 0x000fe20000400000 */
[----:B------:R-:W-:Y:S01]  /*0e00*/  IADD3.X R37, R29, UR5, RZ, P0, !PT ;  /* 0x000000051d257c10 */ /* 0x000fe200087fe4ff */
[----:B------:R-:W2:Y:S01]  /*0e10*/  LDG.E R28, desc[UR14][R28.64] ;  /* 0x0000000e1c1c7981 */ /* 0x000ea2000c1e1900 */
[----:B------:R-:W-:Y:S02]  /*0e20*/  LEA.HI.X R7, R2, UR21, R31, 0x2, P3 ;  /* 0x0000001502077c11 */ /* 0x000fe400098f141f */
[----:B------:R-:W-:Y:S01]  /*0e30*/  IADD3 R34, P0, R6, UR4, RZ ;  /* 0x0000000406227c10 */ /* 0x000fe2000ff1e0ff */
[----:B------:R0:W3:Y:S01]  /*0e40*/  LDG.E R24, desc[UR14][R36.64] ;  /* 0x0000000e24187981 */ /* 0x0000e2000c1e1900 */
[----:B------:R-:W-:-:S02]  /*0e50*/  FMNMX R9, RZ, R9, !PT ;  /* 0x00000009ff097209 */ /* 0x000fc40007800000 */
[----:B------:R-:W-:-:S03]  /*0e60*/  IADD3.X R35, R7, UR5, RZ, P0, !PT ;  /* 0x0000000507237c10 */ /* 0x000fc600087fe4ff */
[----:B------:R-:W-:Y:S01]  /*0e70*/  FMUL R19, R19, R9 ;  /* 0x0000000913137220 */ /* 0x000fe20000400000 */
[----:B------:R-:W-:Y:S01]  /*0e80*/  IADD3 R21, P2, R18, R32, RZ ;  /* 0x0000002012157210 */ /* 0x000fe20007f5e0ff */
[----:B------:R1:W4:Y:S01]  /*0e90*/  LDG.E R9, desc[UR14][R6.64] ;  /* 0x0000000e06097981 */ /* 0x000322000c1e1900 */
[----:B0-----:R-:W-:Y:S02]  /*0ea0*/  IADD3 R36, P3, R34, UR4, RZ ;  /* 0x0000000422247c10 */ /* 0x001fe4000ff7e0ff */
[----:B------:R-:W-:Y:S01]  /*0eb0*/  FMNMX R29, R23, |R27|, !PT ;  /* 0x4000001b171d7209 */ /* 0x000fe20007800000 */
[----:B------:R-:W-:Y:S01]  /*0ec0*/  IMAD.X R31, RZ, RZ, R8, P2 ;  /* 0x000000ffff1f7224 */ /* 0x000fe200010e0608 */
[----:B------:R-:W-:Y:S01]  /*0ed0*/  IADD3.X R37, R35, UR5, RZ, P3, !PT ;  /* 0x0000000523257c10 */ /* 0x000fe20009ffe4ff */
[----:B------:R-:W5:Y:S01]  /*0ee0*/  LDG.E R34, desc[UR14][R34.64] ;  /* 0x0000000e22227981 */ /* 0x000f62000c1e1900 */
[----:B-1----:R-:W-:Y:S01]  /*0ef0*/  IADD3 R6, P0, R36, UR4, RZ ;  /* 0x0000000424067c10 */ /* 0x002fe2000ff1e0ff */
[----:B------:R-:W-:Y:S01]  /*0f00*/  FMUL R27, R27, UR7 ;  /* 0x000000071b1b7c20 */ /* 0x000fe20008400000 */
[----:B------:R-:W-:Y:S01]  /*0f10*/  IMAD.SHL.U32 R23, R21, 0x2, RZ ;  /* 0x0000000215177824 */ /* 0x000fe200078e00ff */
[----:B------:R-:W3:Y:S01]  /*0f20*/  LDG.E R2, desc[UR14][R36.64] ;  /* 0x0000000e24027981 */ /* 0x000ee2000c1e1900 */
[----:B------:R-:W-:-:S02]  /*0f30*/  IADD3.X R7, R37, UR5, RZ, P0, !PT ;  /* 0x0000000525077c10 */ /* 0x000fc400087fe4ff */
[----:B------:R-:W-:-:S03]  /*0f40*/  SHF.L.U64.HI R21, R21, 0x1, R31 ;  /* 0x0000000115157819 */ /* 0x000fc6000001021f */
[----:B------:R0:W3:Y:S02]  /*0f50*/  LDG.E R33, desc[UR14][R6.64] ;  /* 0x0000000e06217981 */ /* 0x0000e4000c1e1900 */
[----:B0-----:R-:W-:Y:S02]  /*0f60*/  F2FP.BF16.F32.PACK_AB R7, RZ, R27 ;  /* 0x0000001bff07723e */ /* 0x001fe400000010ff */
[----:B------:R-:W-:Y:S02]  /*0f70*/  IADD3 R6, P0, R23, R5, RZ ;  /* 0x0000000517067210 */ /* 0x000fe40007f1e0ff */
[----:B------:R-:W-:-:S03]  /*0f80*/  PRMT R31, R7, 0x7610, R31 ;  /* 0x00007610071f7816 */ /* 0x000fc6000000001f */
[----:B------:R-:W-:Y:S01]  /*0f90*/  IMAD.X R7, R21, 0x1, R22, P0 ;  /* 0x0000000115077824 */ /* 0x000fe200000e0616 */
[C---:B------:R-:W-:Y:S01]  /*0fa0*/  FMNMX R36, |R11|.reuse, R29, !PT ;  /* 0x0000001d0b247209 */ /* 0x040fe20007800200 */
[----:B------:R-:W-:-:S03]  /*0fb0*/  FMUL R11, R11, UR7 ;  /* 0x000000070b0b7c20 */ /* 0x000fc60008400000 */
[----:B------:R0:W-:Y:S01]  /*0fc0*/  STG.E.U16 desc[UR14][R6.64], R31 ;  /* 0x0000001f06007986 */ /* 0x0001e2000c10150e */
[C---:B------:R-:W-:Y:S02]  /*0fd0*/  FMNMX R36, |R15|.reuse, R36, !PT ;  /* 0x000000240f247209 */ /* 0x040fe40007800200 */
[----:B------:R-:W-:Y:S01]  /*0fe0*/  F2FP.BF16.F32.PACK_AB R29, RZ, R11 ;  /* 0x0000000bff1d723e */ /* 0x000fe200000010ff */
[----:B------:R-:W-:Y:S01]  /*0ff0*/  FMUL R15, R15, UR7 ;  /* 0x000000070f0f7c20 */ /* 0x000fe20008400000 */
[----:B0-----:R-:W-:-:S04]  /*1000*/  IADD3 R6, P0, R6, UR4, RZ ;  /* 0x0000000406067c10 */ /* 0x001fc8000ff1e0ff */
[----:B------:R-:W-:-:S05]  /*1010*/  IADD3.X R7, R7, UR5, RZ, P0, !PT ;  /* 0x0000000507077c10 */ /* 0x000fca00087fe4ff */
[----:B------:R0:W-:Y:S02]  /*1020*/  STG.E.U16 desc[UR14][R6.64], R29 ;  /* 0x0000001d06007986 */ /* 0x0001e4000c10150e */
[----:B0-----:R-:W-:Y:S02]  /*1030*/  IADD3 R6, P0, R23, R26, RZ ;  /* 0x0000001a17067210 */ /* 0x001fe40007f1e0ff */
[----:B------:R-:W-:-:S04]  /*1040*/  F2FP.BF16.F32.PACK_AB R23, RZ, R15 ;  /* 0x0000000fff17723e */ /* 0x000fc800000010ff */
[----:B------:R-:W-:Y:S01]  /*1050*/  PRMT R31, R23, 0x7610, R31 ;  /* 0x00007610171f7816 */ /* 0x000fe2000000001f */
[----:B------:R-:W-:Y:S01]  /*1060*/  VIADD R23, R4, 0x1d ;  /* 0x0000001d04177836 */ /* 0x000fe20000000000 */
[----:B------:R-:W-:Y:S01]  /*1070*/  FMNMX R4, |R19|, R36, !PT ;  /* 0x0000002413047209 */ /* 0x000fe20007800200 */
[----:B------:R-:W-:Y:S02]  /*1080*/  IMAD.X R7, R21, 0x1, R30, P0 ;  /* 0x0000000115077824 */ /* 0x000fe400000e061e */
[----:B------:R-:W-:Y:S01]  /*1090*/  FMUL R19, R19, UR7 ;  /* 0x0000000713137c20 */ /* 0x000fe20008400000 */
[----:B------:R-:W-:Y:S02]  /*10a0*/  LOP3.LUT R23, R23, 0x1f, RZ, 0xc0, !PT ;  /* 0x0000001f17177812 */ /* 0x000fe400078ec0ff */
[----:B------:R0:W-:Y:S02]  /*10b0*/  STG.E.U16 desc[UR14][R6.64], R31 ;  /* 0x0000001f06007986 */ /* 0x0001e4000c10150e */
[----:B------:R-:W-:-:S02]  /*10c0*/  F2FP.BF16.F32.PACK_AB R21, RZ, R19 ;  /* 0x00000013ff15723e */ /* 0x000fc400000010ff */
[----:B------:R-:W-:Y:S02]  /*10d0*/  IADD3 R17, P2, P3, R23, UR6, R17 ;  /* 0x0000000617117c10 */ /* 0x000fe4000fb5e011 */
[----:B------:R-:W-:Y:S02]  /*10e0*/  PRMT R35, R21, 0x7610, R35 ;  /* 0x0000761015237816 */ /* 0x000fe40000000023 */
[----:B------:R-:W-:Y:S02]  /*10f0*/  IADD3.X R20, RZ, UR12, R20, P2, P3 ;  /* 0x0000000cff147c10 */ /* 0x000fe400097e6414 */
[----:B0-----:R-:W-:-:S04]  /*1100*/  IADD3 R6, P0, R6, UR4, RZ ;  /* 0x0000000406067c10 */ /* 0x001fc8000ff1e0ff */
[----:B------:R-:W-:Y:S02]  /*1110*/  IADD3.X R7, R7, UR5, RZ, P0, !PT ;  /* 0x0000000507077c10 */ /* 0x000fe400087fe4ff */
[----:B------:R-:W-:Y:S02]  /*1120*/  IADD3 R17, P0, R17, UR6, RZ ;  /* 0x0000000611117c10 */ /* 0x000fe4000ff1e0ff */
[----:B------:R-:W-:Y:S01]  /*1130*/  IADD3 R32, P1, R32, UR4, RZ ;  /* 0x0000000420207c10 */ /* 0x000fe2000ff3e0ff */
[----:B------:R0:W-:Y:S01]  /*1140*/  STG.E.U16 desc[UR14][R6.64], R35 ;  /* 0x0000002306007986 */ /* 0x0001e2000c10150e */
[----:B------:R-:W-:Y:S02]  /*1150*/  IADD3.X R20, R20, UR12, RZ, P0, !PT ;  /* 0x0000000c14147c10 */ /* 0x000fe400087fe4ff */
[----:B------:R-:W-:Y:S02]  /*1160*/  IADD3 R29, P2, P3, R32, UR4, R23 ;  /* 0x00000004201d7c10 */ /* 0x000fe4000fb5e017 */
[----:B------:R-:W-:-:S02]  /*1170*/  IADD3.X R8, R8, UR5, RZ, P1, !PT ;  /* 0x0000000508087c10 */ /* 0x000fc40008ffe4ff */
[C---:B0-----:R-:W-:Y:S02]  /*1180*/  LEA R6, P0, R17.reuse, UR18, 0x2 ;  /* 0x0000001211067c11 */ /* 0x041fe4000f8010ff */
[----:B------:R-:W-:Y:S02]  /*1190*/  IADD3.X R31, R8, UR5, RZ, P2, P3 ;  /* 0x00000005081f7c10 */ /* 0x000fe400097e64ff */
[----:B------:R-:W-:Y:S02]  /*11a0*/  LEA.HI.X R7, R17, UR19, R20, 0x2, P0 ;  /* 0x0000001311077c11 */ /* 0x000fe400080f1414 */
[----:B------:R-:W-:Y:S02]  /*11b0*/  IADD3 R21, P0, R29, R16, RZ ;  /* 0x000000101d157210 */ /* 0x000fe40007f1e0ff */
[----:B------:R-:W-:Y:S02]  /*11c0*/  IADD3 R16, P1, R6, UR4, RZ ;  /* 0x0000000406107c10 */ /* 0x000fe4000ff3e0ff */
[----:B------:R-:W3:Y:S01]  /*11d0*/  LDG.E R6, desc[UR14][R6.64] ;  /* 0x0000000e06067981 */ /* 0x000ee2000c1e1900 */
[----:B------:R-:W-:Y:S01]  /*11e0*/  IMAD.X R12, R31, 0x1, R12, P0 ;  /* 0x000000011f0c7824 */ /* 0x000fe200000e060c */
[----:B------:R-:W-:-:S02]  /*11f0*/  LEA R20, P0, R21, UR20, 0x2 ;  /* 0x0000001415147c11 */ /* 0x000fc4000f8010ff */
[----:B------:R-:W-:Y:S02]  /*1200*/  IADD3.X R17, R7, UR5, RZ, P1, !PT ;  /* 0x0000000507117c10 */ /* 0x000fe40008ffe4ff */
[----:B------:R-:W-:-:S03]  /*1210*/  LEA.HI.X R21, R21, UR21, R12, 0x2, P0 ;  /* 0x0000001515157c11 */ /* 0x000fc600080f140c */
[----:B------:R0:W3:Y:S04]  /*1220*/  LDG.E R12, desc[UR14][R16.64] ;  /* 0x0000000e100c7981 */ /* 0x0000e8000c1e1900 */
[----:B------:R1:W3:Y:S01]  /*1230*/  LDG.E R7, desc[UR14][R20.64] ;  /* 0x0000000e14077981 */ /* 0x0002e2000c1e1900 */
[----:B0-----:R-:W-:-:S04]  /*1240*/  IADD3 R16, P0, R20, UR4, RZ ;  /* 0x0000000414107c10 */ /* 0x001fc8000ff1e0ff */
[----:B------:R-:W-:-:S05]  /*1250*/  IADD3.X R17, R21, UR5, RZ, P0, !PT ;  /* 0x0000000515117c10 */ /* 0x000fca00087fe4ff */
[----:B------:R0:W3:Y:S01]  /*1260*/  LDG.E R36, desc[UR14][R16.64] ;  /* 0x0000000e10247981 */ /* 0x0000e2000c1e1900 */
[----:B-1----:R-:W-:-:S04]  /*1270*/  IADD3 R20, P0, R16, UR4, RZ ;  /* 0x0000000410147c10 */ /* 0x002fc8000ff1e0ff */
[----:B------:R-:W-:-:S05]  /*1280*/  IADD3.X R21, R17, UR5, RZ, P0, !PT ;  /* 0x0000000511157c10 */ /* 0x000fca00087fe4ff */
[----:B------:R-:W3:Y:S01]  /*1290*/  LDG.E R35, desc[UR14][R20.64] ;  /* 0x0000000e14237981 */ /* 0x000ee2000c1e1900 */
[----:B0-----:R-:W-:-:S04]  /*12a0*/  IADD3 R16, P0, R20, UR4, RZ ;  /* 0x0000000414107c10 */ /* 0x001fc8000ff1e0ff */
[----:B------:R-:W-:-:S05]  /*12b0*/  IADD3.X R17, R21, UR5, RZ, P0, !PT ;  /* 0x0000000515117c10 */ /* 0x000fca00087fe4ff */
[----:B------:R0:W3:Y:S01]  /*12c0*/  LDG.E R16, desc[UR14][R16.64] ;  /* 0x0000000e10107981 */ /* 0x0000e2000c1e1900 */
[----:B------:R-:W-:Y:S02]  /*12d0*/  IADD3 R32, P0, R13, R32, RZ ;  /* 0x000000200d207210 */ /* 0x000fe40007f1e0ff */
[C---:B------:R-:W-:Y:S01]  /*12e0*/  SHF.L.U64.HI R31, R29.reuse, 0x1, R31 ;  /* 0x000000011d1f7819 */ /* 0x040fe2000001021f */
[----:B------:R-:W-:Y:S01]  /*12f0*/  IMAD.SHL.U32 R29, R29, 0x2, RZ ;  /* 0x000000021d1d7824 */ /* 0x000fe200078e00ff */
[----:B------:R-:W1:Y:S01]  /*1300*/  S2UR UR13, SR_CgaCtaId ;  /* 0x00000000000d79c3 */ /* 0x000e620000008800 */
[----:B------:R-:W-:Y:S01]  /*1310*/  UMOV UR12, 0x400 ;  /* 0x00000400000c7882 */ /* 0x000fe20000000000 */
[----:B----4-:R-:W-:Y:S02]  /*1320*/  FSET.BF.GT.AND R37, R9, RZ, PT ;  /* 0x000000ff0925720a */ /* 0x010fe40003804000 */
[----:B0-----:R-:W-:-:S03]  /*1330*/  FMNMX R17, RZ, R9, !PT ;  /* 0x00000009ff117209 */ /* 0x001fc60007800000 */
[----:B--2---:R-:W-:-:S04]  /*1340*/  FMUL R9, R28, R37 ;  /* 0x000000251c097220 */ /* 0x004fc80000400000 */
[----:B-----5:R-:W-:Y:S01]  /*1350*/  FMUL R9, R34, R9 ;  /* 0x0000000922097220 */ /* 0x020fe20000400000 */
[----:B---3--:R-:W-:Y:S01]  /*1360*/  FSET.BF.GT.AND R37, R2, RZ, PT ;  /* 0x000000ff0225720a */ /* 0x008fe20003804000 */
[----:B------:R-:W-:Y:S01]  /*1370*/  FMUL R28, R28, R17 ;  /* 0x000000111c1c7220 */ /* 0x000fe20000400000 */
[----:B------:R-:W-:Y:S01]  /*1380*/  FMNMX R2, RZ, R2, !PT ;  /* 0x00000002ff027209 */ /* 0x000fe20007800000 */
[----:B------:R-:W-:Y:S01]  /*1390*/  FMUL R17, R9, UR7 ;  /* 0x0000000709117c20 */ /* 0x000fe20008400000 */
[----:B------:R-:W-:Y:S01]  /*13a0*/  FMNMX R21, R4, |R9|, !PT ;  /* 0x4000000904157209 */ /* 0x000fe20007800000 */
[----:B------:R-:W-:Y:S01]  /*13b0*/  FMUL R20, R24, R37 ;  /* 0x0000002518147220 */ /* 0x000fe20000400000 */
[----:B------:R-:W-:Y:S02]  /*13c0*/  IMAD.X R37, RZ, RZ, R8, P0 ;  /* 0x000000ffff257224 */ /* 0x000fe400000e0608 */
[----:B------:R-:W-:Y:S02]  /*13d0*/  IMAD.SHL.U32 R4, R32, 0x2, RZ ;  /* 0x0000000220047824 */ /* 0x000fe400078e00ff */
[----:B------:R-:W-:Y:S01]  /*13e0*/  FMUL R24, R24, R2 ;  /* 0x0000000218187220 */ /* 0x000fe20000400000 */
[----:B------:R-:W-:Y:S01]  /*13f0*/  FMUL R20, R33, R20 ;  /* 0x0000001421147220 */ /* 0x000fe20000400000 */
[----:B------:R-:W-:-:S02]  /*1400*/  SHF.L.U64.HI R2, R32, 0x1, R37 ;  /* 0x0000000120027819 */ /* 0x000fc40000010225 */
[----:B------:R-:W-:Y:S02]  /*1410*/  F2FP.BF16.F32.PACK_AB R9, RZ, R17 ;  /* 0x00000011ff09723e */ /* 0x000fe400000010ff */
[----:B------:R-:W-:Y:S02]  /*1420*/  IADD3 R8, P0, R4, R5, RZ ;  /* 0x0000000504087210 */ /* 0x000fe40007f1e0ff */
[----:B------:R-:W-:Y:S02]  /*1430*/  PRMT R33, R9, 0x7610, R33 ;  /* 0x0000761009217816 */ /* 0x000fe40000000021 */
[----:B------:R-:W-:Y:S01]  /*1440*/  FMNMX R21, |R20|, R21, !PT ;  /* 0x0000001514157209 */ /* 0x000fe20007800200 */
[----:B------:R-:W-:Y:S02]  /*1450*/  IMAD.X R9, R2, 0x1, R22, P0 ;  /* 0x0000000102097824 */ /* 0x000fe400000e0616 */
[----:B------:R-:W-:-:S03]  /*1460*/  FMUL R20, R20, UR7 ;  /* 0x0000000714147c20 */ /* 0x000fc60008400000 */
[----:B------:R0:W-:Y:S02]  /*1470*/  STG.E.U16 desc[UR14][R8.64], R33 ;  /* 0x0000002108007986 */ /* 0x0001e4000c10150e */
[----:B------:R-:W-:-:S04]  /*1480*/  F2FP.BF16.F32.PACK_AB R32, RZ, R20 ;  /* 0x00000014ff20723e */ /* 0x000fc800000010ff */
[----:B------:R-:W-:Y:S02]  /*1490*/  PRMT R34, R32, 0x7610, R34 ;  /* 0x0000761020227816 */ /* 0x000fe40000000022 */
[----:B0-----:R-:W-:-:S04]  /*14a0*/  IADD3 R8, P0, R8, UR4, RZ ;  /* 0x0000000408087c10 */ /* 0x001fc8000ff1e0ff */
[----:B------:R-:W-:Y:S02]  /*14b0*/  IADD3.X R9, R9, UR5, RZ, P0, !PT ;  /* 0x0000000509097c10 */ /* 0x000fe400087fe4ff */
[----:B------:R-:W-:-:S03]  /*14c0*/  IADD3 R32, P2, R29, R26, RZ ;  /* 0x0000001a1d207210 */ /* 0x000fc60007f5e0ff */
[----:B------:R0:W-:Y:S01]  /*14d0*/  STG.E.U16 desc[UR14][R8.64], R34 ;  /* 0x0000002208007986 */ /* 0x0001e2000c10150e */
[----:B------:R-:W-:Y:S02]  /*14e0*/  IADD3 R4, P0, R4, R26, RZ ;  /* 0x0000001a04047210 */ /* 0x000fe40007f1e0ff */
[C---:B------:R-:W-:Y:S01]  /*14f0*/  FMNMX R21, |R28|.reuse, R21, !PT ;  /* 0x000000151c157209 */ /* 0x040fe20007800200 */
[----:B------:R-:W-:Y:S01]  /*1500*/  FMUL R28, R28, UR7 ;  /* 0x000000071c1c7c20 */ /* 0x000fe20008400000 */
[--C-:B------:R-:W-:Y:S01]  /*1510*/  IMAD.X R33, R31, 0x1, R30.reuse, P2 ;  /* 0x000000011f217824 */ /* 0x100fe200010e061e */
[----:B0-----:R-:W-:Y:S01]  /*1520*/  IADD3 R8, P1, R29, R5, RZ ;  /* 0x000000051d087210 */ /* 0x001fe20007f3e0ff */
[----:B------:R-:W-:-:S04]  /*1530*/  IMAD.X R5, R2, 0x1, R30, P0 ;  /* 0x0000000102057824 */ /* 0x000fc800000e061e */
[----:B------:R-:W-:Y:S01]  /*1540*/  IMAD.X R9, R31, 0x1, R22, P1 ;  /* 0x000000011f097824 */ /* 0x000fe200008e0616 */
[----:B------:R-:W-:Y:S02]  /*1550*/  F2FP.BF16.F32.PACK_AB R2, RZ, R28 ;  /* 0x0000001cff02723e */ /* 0x000fe400000010ff */
[----:B------:R-:W-:Y:S02]  /*1560*/  IADD3 R30, P0, R4, UR4, RZ ;  /* 0x00000004041e7c10 */ /* 0x000fe4000ff1e0ff */
[----:B------:R-:W-:Y:S02]  /*1570*/  FSET.BF.GT.AND R29, R7, RZ, PT ;  /* 0x000000ff071d720a */ /* 0x000fe40003804000 */
[----:B------:R-:W-:-:S03]  /*1580*/  FMNMX R31, RZ, R7, !PT ;  /* 0x00000007ff1f7209 */ /* 0x000fc60007800000 */
[----:B------:R-:W-:Y:S01]  /*1590*/  FMUL R7, R6, R29 ;  /* 0x0000001d06077220 */ /* 0x000fe20000400000 */
[----:B------:R-:W-:Y:S02]  /*15a0*/  PRMT R29, R2, 0x7610, R29 ;  /* 0x00007610021d7816 */ /* 0x000fe4000000001d */
[C---:B------:R-:W-:Y:S01]  /*15b0*/  FMNMX R2, |R24|.reuse, R21, !PT ;  /* 0x0000001518027209 */ /* 0x040fe20007800200 */
[----:B------:R-:W-:Y:S01]  /*15c0*/  FMUL R24, R24, UR7 ;  /* 0x0000000718187c20 */ /* 0x000fe20008400000 */
[----:B------:R-:W-:Y:S02]  /*15d0*/  FMUL R36, R36, R7 ;  /* 0x0000000724247220 */ /* 0x000fe40000400000 */
[----:B------:R-:W0:Y:S02]  /*15e0*/  S2R R7, SR_TID.X ;  /* 0x0000000000077919 */ /* 0x000e240000002100 */
[----:B------:R-:W-:Y:S01]  /*15f0*/  F2FP.BF16.F32.PACK_AB R22, RZ, R24 ;  /* 0x00000018ff16723e */ /* 0x000fe200000010ff */
[----:B------:R-:W-:Y:S01]  /*1600*/  FMUL R6, R6, R31 ;  /* 0x0000001f06067220 */ /* 0x000fe20000400000 */
[----:B------:R-:W-:Y:S01]  /*1610*/  FMUL R21, R36, UR7 ;  /* 0x0000000724157c20 */ /* 0x000fe20008400000 */
[----:B------:R-:W-:-:S02]  /*1620*/  IADD3.X R31, R5, UR5, RZ, P0, !PT ;  /* 0x00000005051f7c10 */ /* 0x000fc400087fe4ff */
[----:B------:R-:W-:Y:S02]  /*1630*/  PRMT R34, R22, 0x7610, R34 ;  /* 0x0000761016227816 */ /* 0x000fe40000000022 */
[----:B------:R-:W-:Y:S02]  /*1640*/  FSET.BF.GT.AND R37, R35, RZ, PT ;  /* 0x000000ff2325720a */ /* 0x000fe40003804000 */
[----:B------:R-:W-:Y:S01]  /*1650*/  FMNMX R35, RZ, R35, !PT ;  /* 0x00000023ff237209 */ /* 0x000fe20007800000 */
[----:B------:R-:W-:Y:S01]  /*1660*/  STG.E.U16 desc[UR14][R4.64], R29 ;  /* 0x0000001d04007986 */ /* 0x000fe2000c10150e */
[----:B------:R-:W-:Y:S01]  /*1670*/  F2FP.BF16.F32.PACK_AB R26, RZ, R21 ;  /* 0x00000015ff1a723e */ /* 0x000fe200000010ff */
[C---:B------:R-:W-:Y:S02]  /*1680*/  FMUL R37, R12.reuse, R37 ;  /* 0x000000250c257220 */ /* 0x040fe40000400000 */
[----:B------:R2:W-:Y:S01]  /*1690*/  STG.E.U16 desc[UR14][R30.64], R34 ;  /* 0x000000221e007986 */ /* 0x0005e2000c10150e */
[----:B------:R-:W-:Y:S01]  /*16a0*/  FMUL R12, R12, R35 ;  /* 0x000000230c0c7220 */ /* 0x000fe20000400000 */
[----:B------:R-:W-:-:S02]  /*16b0*/  FMUL R16, R16, R37 ;  /* 0x0000002510107220 */ /* 0x000fc40000400000 */
[----:B------:R3:W-:Y:S01]  /*16c0*/  STG.E.U16 desc[UR14][R8.64], R26 ;  /* 0x0000001a08007986 */ /* 0x0007e2000c10150e */
[----:B--2---:R-:W-:-:S04]  /*16d0*/  IADD3 R30, P0, R8, UR4, RZ ;  /* 0x00000004081e7c10 */ /* 0x004fc8000ff1e0ff */
[----:B------:R-:W-:Y:S01]  /*16e0*/  IADD3.X R31, R9, UR5, RZ, P0, !PT ;  /* 0x00000005091f7c10 */ /* 0x000fe200087fe4ff */
[----:B---3--:R-:W-:Y:S01]  /*16f0*/  FMUL R9, R12, UR7 ;  /* 0x000000070c097c20 */ /* 0x008fe20008400000 */
[----:B------:R-:W-:-:S04]  /*1700*/  FMUL R5, R16, UR7 ;  /* 0x0000000710057c20 */ /* 0x000fc80008400000 */
[----:B------:R-:W-:Y:S01]  /*1710*/  F2FP.BF16.F32.PACK_AB R22, RZ, R9 ;  /* 0x00000009ff16723e */ /* 0x000fe200000010ff */
[----:B------:R-:W-:Y:S01]  /*1720*/  FMUL R8, R6, UR7 ;  /* 0x0000000706087c20 */ /* 0x000fe20008400000 */
[----:B------:R-:W-:Y:S02]  /*1730*/  F2FP.BF16.F32.PACK_AB R4, RZ, R5 ;  /* 0x00000005ff04723e */ /* 0x000fe400000010ff */
[----:B------:R-:W-:Y:S02]  /*1740*/  PRMT R37, R22, 0x7610, R37 ;  /* 0x0000761016257816 */ /* 0x000fe40000000025 */
[----:B0-----:R-:W-:Y:S02]  /*1750*/  SHF.R.U32.HI R22, RZ, 0x5, R7 ;  /* 0x00000005ff167819 */ /* 0x001fe40000011607 */
[----:B------:R-:W-:Y:S02]  /*1760*/  PRMT R29, R4, 0x7610, R29 ;  /* 0x00007610041d7816 */ /* 0x000fe4000000001d */
[----:B------:R-:W-:Y:S01]  /*1770*/  F2FP.BF16.F32.PACK_AB R4, RZ, R8 ;  /* 0x00000008ff04723e */ /* 0x000fe200000010ff */
[----:B------:R-:W-:Y:S01]  /*1780*/  IMAD.SHL.U32 R26, R22, 0x4, RZ ;  /* 0x00000004161a7824 */ /* 0x000fe200078e00ff */
[----:B------:R-:W-:Y:S01]  /*1790*/  SHF.R.U32.HI R34, RZ, 0x8, R7 ;  /* 0x00000008ff227819 */ /* 0x000fe20000011607 */
[----:B------:R0:W-:Y:S01]  /*17a0*/  STG.E.U16 desc[UR14][R30.64], R29 ;  /* 0x0000001d1e007986 */ /* 0x0001e2000c10150e */
[----:B------:R-:W-:Y:S01]  /*17b0*/  PRMT R35, R4, 0x7610, R35 ;  /* 0x0000761004237816 */ /* 0x000fe20000000023 */
[----:B------:R-:W-:-:S05]  /*17c0*/  IMAD.IADD R4, R7, 0x1, -R26 ;  /* 0x0000000107047824 */ /* 0x000fca00078e0a1a */
[----:B------:R-:W-:Y:S02]  /*17d0*/  LOP3.LUT R4, R4, 0x1f, RZ, 0xc0, !PT ;  /* 0x0000001f04047812 */ /* 0x000fe400078ec0ff */
[----:B0-----:R-:W-:Y:S02]  /*17e0*/  LOP3.LUT R29, R7, 0x1f, RZ, 0xc0, !PT ;  /* 0x0000001f071d7812 */ /* 0x001fe400078ec0ff */
[----:B------:R-:W-:Y:S01]  /*17f0*/  IADD3 R30, P0, R32, UR4, RZ ;  /* 0x00000004201e7c10 */ /* 0x000fe2000ff1e0ff */
[----:B------:R-:W-:Y:S02]  /*1800*/  UIADD3 UR4, UR12, 0x20, URZ ;  /* 0x000000200c047890 */ /* 0x000fe4000fffe03f */
[----:B------:R-:W-:Y:S01]  /*1810*/  IMAD R34, R34, 0x20, R29 ;  /* 0x0000002022227824 */ /* 0x000fe200078e021d */
[----:B------:R0:W-:Y:S01]  /*1820*/  STG.E.U16 desc[UR14][R32.64], R35 ;  /* 0x0000002320007986 */ /* 0x0001e2000c10150e */
[----:B------:R-:W-:Y:S01]  /*1830*/  IADD3.X R31, R33, UR5, RZ, P0, !PT ;  /* 0x00000005211f7c10 */ /* 0x000fe200087fe4ff */
[----:B-1----:R-:W-:-:S04]  /*1840*/  ULEA UR4, UR13, UR4, 0x18 ;  /* 0x000000040d047291 */ /* 0x002fc8000f8ec03f */
[----:B------:R1:W-:Y:S01]  /*1850*/  STG.E.U16 desc[UR14][R30.64], R37 ;  /* 0x000000251e007986 */ /* 0x0003e2000c10150e */
[----:B0-----:R-:W-:Y:S01]  /*1860*/  F2FP.BF16.F32.PACK_AB R32, R11, R27 ;  /* 0x0000001b0b20723e */ /* 0x001fe200000010ff */
[C---:B------:R-:W-:Y:S01]  /*1870*/  IMAD R11, R34.reuse, 0x21, R4 ;  /* 0x00000021220b7824 */ /* 0x040fe200078e0204 */
[----:B------:R-:W-:Y:S01]  /*1880*/  F2FP.BF16.F32.PACK_AB R35, R5, R21 ;  /* 0x000000150523723e */ /* 0x000fe200000010ff */
[C---:B------:R-:W-:Y:S02]  /*1890*/  IMAD R27, R34.reuse, 0x21, R18 ;  /* 0x00000021221b7824 */ /* 0x040fe400078e0212 */
[C---:B------:R-:W-:Y:S01]  /*18a0*/  IMAD R5, R34.reuse, 0x21, R23 ;  /* 0x0000002122057824 */ /* 0x040fe200078e0217 */
[----:B------:R-:W-:Y:S01]  /*18b0*/  LEA R11, R11, UR4, 0x2 ;  /* 0x000000040b0b7c11 */ /* 0x000fe2000f8e10ff */
[----:B-1----:R-:W-:Y:S01]  /*18c0*/  IMAD R30, R34, 0x21, R13 ;  /* 0x00000021221e7824 */ /* 0x002fe200078e020d */
[----:B------:R-:W-:Y:S02]  /*18d0*/  LEA R27, R27, UR4, 0x2 ;  /* 0x000000041b1b7c11 */ /* 0x000fe4000f8e10ff */
[----:B------:R-:W-:Y:S01]  /*18e0*/  F2FP.BF16.F32.PACK_AB R33, R20, R17 ;  /* 0x000000111421723e */ /* 0x000fe200000010ff */
[----:B------:R0:W-:Y:S01]  /*18f0*/  STS [R11], R25 ;  /* 0x000000190b007388 */ /* 0x0001e20000000800 */
[----:B------:R-:W-:-:S03]  /*1900*/  LEA R30, R30, UR4, 0x2 ;  /* 0x000000041e1e7c11 */ /* 0x000fc6000f8e10ff */
[----:B------:R1:W-:Y:S01]  /*1910*/  STS [R27], R32 ;  /* 0x000000201b007388 */ /* 0x0003e20000000800 */
[----:B0-----:R-:W-:-:S03]  /*1920*/  LEA R25, R5, UR4, 0x2 ;  /* 0x0000000405197c11 */ /* 0x001fc6000f8e10ff */
[----:B------:R0:W-:Y:S04]  /*1930*/  STS [R30], R33 ;  /* 0x000000211e007388 */ /* 0x0001e80000000800 */
[----:B------:R-:W-:Y:S01]  /*1940*/  STS [R25], R35 ;  /* 0x0000002319007388 */ /* 0x000fe20000000800 */
[----:B------:R-:W-:-:S05]  /*1950*/  LOP3.LUT R17, R26, 0x1c, RZ, 0xc0, !PT ;  /* 0x0000001c1a117812 */ /* 0x000fca00078ec0ff */
[----:B------:R-:W-:-:S05]  /*1960*/  IMAD R21, R34, 0x21, R17 ;  /* 0x0000002122157824 */ /* 0x000fca00078e0211 */
[----:B------:R-:W-:Y:S01]  /*1970*/  LEA R21, R21, UR4, 0x2 ;  /* 0x0000000415157c11 */ /* 0x000fe2000f8e10ff */
[----:B------:R-:W-:Y:S01]  /*1980*/  BAR.SYNC.DEFER_BLOCKING 0x0 ;  /* 0x0000000000007b1d */ /* 0x000fe20000010000 */
[----:B------:R-:W-:Y:S02]  /*1990*/  USHF.R.U64 UR4, UR8, 0x1, UR9 ;  /* 0x0000000108047899 */ /* 0x000fe40008001209 */
[----:B------:R-:W-:Y:S01]  /*19a0*/  USHF.R.U32.HI UR5, URZ, 0x1, UR9 ;  /* 0x000000013f057899 */ /* 0x000fe20008011609 */
[----:B------:R-:W-:Y:S02]  /*19b0*/  IMAD.MOV.U32 R5, RZ, RZ, RZ ;  /* 0x000000ffff057224 */ /* 0x000fe400078e00ff */
[----:B------:R-:W2:Y:S01]  /*19c0*/  LDS R20, [R21] ;  /* 0x0000000015147984 */ /* 0x000ea20000000800 */
[----:B------:R-:W-:-:S04]  /*19d0*/  IMAD.WIDE.U32 R4, R17, UR4, R4 ;  /* 0x0000000411047c25 */ /* 0x000fc8000f8e0004 */
[----:B------:R-:W-:Y:S02]  /*19e0*/  IMAD R31, R17, UR5, RZ ;  /* 0x00000005111f7c24 */ /* 0x000fe4000f8e02ff */
[----:B-1----:R-:W-:Y:S02]  /*19f0*/  IMAD.SHL.U32 R32, R4, 0x4, RZ ;  /* 0x0000000404207824 */ /* 0x002fe400078e00ff */
[----:B------:R-:W-:-:S05]  /*1a00*/  IMAD.IADD R5, R5, 0x1, R31 ;  /* 0x0000000105057824 */ /* 0x000fca00078e021f */
[----:B0-----:R-:W-:Y:S02]  /*1a10*/  SHF.L.U64.HI R33, R4, 0x2, R5 ;  /* 0x0000000204217819 */ /* 0x001fe40000010205 */
[----:B------:R-:W-:-:S05]  /*1a20*/  IADD3 R4, P0, R32, R10, RZ ;  /* 0x0000000a20047210 */ /* 0x000fca0007f1e0ff */
[----:B------:R-:W-:-:S05]  /*1a30*/  IMAD.X R5, R33, 0x1, R14, P0 ;  /* 0x0000000121057824 */ /* 0x000fca00000e060e */
[----:B--2---:R0:W-:Y:S04]  /*1a40*/  STG.E desc[UR14][R4.64], R20 ;  /* 0x0000001404007986 */ /* 0x0041e8000c10190e */
[----:B------:R-:W1:Y:S01]  /*1a50*/  LDS R20, [R21+0x4] ;  /* 0x0000040015147984 */ /* 0x000e620000000800 */
[----:B0-----:R-:W-:Y:S02]  /*1a60*/  IMAD.U32 R4, RZ, RZ, UR4 ;  /* 0x00000004ff047e24 */ /* 0x001fe4000f8e00ff */
[----:B------:R-:W-:Y:S02]  /*1a70*/  IMAD.U32 R5, RZ, RZ, UR5 ;  /* 0x00000005ff057e24 */ /* 0x000fe4000f8e00ff */
[----:B------:R-:W-:-:S04]  /*1a80*/  IMAD.WIDE.U32 R4, R17, UR4, R4 ;  /* 0x0000000411047c25 */ /* 0x000fc8000f8e0004 */
[----:B------:R-:W-:Y:S01]  /*1a90*/  IMAD.IADD R31, R31, 0x1, R5 ;  /* 0x000000011f1f7824 */ /* 0x000fe200078e0205 */
[----:B------:R-:W-:-:S05]  /*1aa0*/  IADD3 R17, P0, R18, R4, RZ ;  /* 0x0000000412117210 */ /* 0x000fca0007f1e0ff */
[----:B------:R-:W-:-:S05]  /*1ab0*/  IMAD.X R18, RZ, RZ, R31, P0 ;  /* 0x000000ffff127224 */ /* 0x000fca00000e061f */
[C---:B------:R-:W-:Y:S01]  /*1ac0*/  SHF.L.U64.HI R5, R17.reuse, 0x2, R18 ;  /* 0x0000000211057819 */ /* 0x040fe20000010212 */
[----:B------:R-:W-:Y:S01]  /*1ad0*/  IMAD.SHL.U32 R17, R17, 0x4, RZ ;  /* 0x0000000411117824 */ /* 0x000fe200078e00ff */
[----:B------:R-:W0:Y:S04]  /*1ae0*/  LDS R18, [R21+0x8] ;  /* 0x0000080015127984 */ /* 0x000e280000000800 */
[----:B------:R-:W-:-:S05]  /*1af0*/  IADD3 R34, P0, R17, R10, RZ ;  /* 0x0000000a11227210 */ /* 0x000fca0007f1e0ff */
        /* <DEDUP_REMOVED lines=43> */
[----:B------:R-:W-:Y:S01]  /*1db0*/  IMAD.X R33, R14, 0x1, R33, P0 ;  /* 0x000000010e217824 */ /* 0x000fe200000e0621 */
[----:B------:R-:W-:Y:S02]  /*1dc0*/  ISETP.NE.U32.AND P0, PT, RZ, UR4, PT ;  /* 0x00000004ff007c0c */ /* 0x000fe4000bf05070 */
[C---:B------:R-:W-:Y:S02]  /*1dd0*/  IADD3 R8, P1, R10.reuse, R17, RZ ;  /* 0x000000110a087210 */ /* 0x040fe40007f3e0ff */
[C---:B------:R-:W-:Y:S02]  /*1de0*/  IADD3 R4, P2, R10.reuse, R4, RZ ;  /* 0x000000040a047210 */ /* 0x040fe40007f5e0ff */
[----:B------:R-:W-:Y:S02]  /*1df0*/  ISETP.NE.AND.EX P0, PT, RZ, UR5, PT, P0 ;  /* 0x00000005ff007c0c */ /* 0x000fe4000bf05300 */
[----:B------:R-:W-:Y:S01]  /*1e00*/  IADD3 R10, P3, R10, R31, RZ ;  /* 0x0000001f0a0a7210 */ /* 0x000fe20007f7e0ff */
[----:B------:R-:W-:Y:S01]  /*1e10*/  IMAD.X R9, R14, 0x1, R5, P1 ;  /* 0x000000010e097824 */ /* 0x000fe200008e0605 */
        /* <DEDUP_REMOVED lines=14> */
[----:B------:R-:W-:Y:S01]  /*1f00*/  BSSY B0, `(.L_x_6774) ;  /* 0x000001f000007945 */ /* 0x000fe20003800000 */
[----:B0-----:R-:W-:-:S11]  /*1f10*/  IMAD.MOV.U32 R9, RZ, RZ, RZ ;  /* 0x000000ffff097224 */ /* 0x001fd600078e00ff */
        /* <DEDUP_REMOVED lines=28> */
.L_x_6783:
[----:B-1----:R-:W-:-:S07]  /*20e0*/  FMNMX R9, R4, R9, !PT ;  /* 0x0000000904097209 */ /* 0x002fce0007800000 */
.L_x_6775:
[----:B------:R-:W-:Y:S05]  /*20f0*/  BSYNC B0 ;  /* 0x0000000000007941 */ /* 0x000fea0003800000 */
.L_x_6774:
[----:B------:R-:W-:Y:S01]  /*2100*/  ISETP.NE.AND P0, PT, R7, RZ, PT ;  /* 0x000000ff0700720c */ /* 0x000fe20003f05270 */
[----:B------:R-:W-:-:S12]  /*2110*/  BSSY B0, `(.L_x_6773) ;  /* 0x0000004000007945 */ /* 0x000fd80003800000 */
[----:B------:R-:W-:Y:S05]  /*2120*/  @P0 BRA `(.L_x_6777) ;  /* 0x0000000000080947 */ /* 0x000fea0003800000 */
[----:B------:R-:W1:Y:S02]  /*2130*/  LDC.64 R2, c[0x0][0x238] ;  /* 0x00008e00ff027b82 */ /* 0x000e640000000a00 */
[----:B-1----:R1:W-:Y:S02]  /*2140*/  REDG.E.MAX.S32.STRONG.GPU desc[UR14][R2.64], R9 ;  /* 0x000000090200798e */ /* 0x0023e4000d10e38e */
.L_x_6777:
[----:B------:R-:W-:Y:S05]  /*2150*/  BSYNC B0 ;  /* 0x0000000000007941 */ /* 0x000fea0003800000 */
.L_x_6773:
        /* <DEDUP_REMOVED lines=12> */
[----:B01----:R-:W-:Y:S05]  /*2220*/  CALL.REL.NOINC `($__internal_171_$__cuda_sm20_rcp_rn_f32_slowpath) ;  /* 0x0000000400847944 */ /* 0x003fea0003c00000 */
[----:B------:R-:W-:Y:S05]  /*2230*/  BRA `(.L_x_6779) ;  /* 0x0000000000147947 */ /* 0x000fea0003800000 */
.L_x_6778:
[----:B0-----:R-:W0:Y:S01]  /*2240*/  MUFU.RCP R5, UR7 ;  /* 0x0000000700057d08 */ /* 0x001e220008001000 */
[----:B------:R-:W-:-:S04]  /*2250*/  IMAD.U32 R0, RZ, RZ, UR7 ;  /* 0x00000007ff007e24 */ /* 0x000fc8000f8e00ff */
[----:B0-----:R-:W-:-:S04]  /*2260*/  FFMA R0, R5, R0, -1 ;  /* 0xbf80000005007423 */ /* 0x001fc80000000000 */
[----:B------:R-:W-:-:S04]  /*2270*/  FADD.FTZ R0, -R0, -RZ ;  /* 0x800000ff00007221 */ /* 0x000fc80000010100 */
[----:B------:R-:W-:-:S07]  /*2280*/  FFMA R5, R5, R0, R5 ;  /* 0x0000000005057223 */ /* 0x000fce0000000005 */
.L_x_6779:
[----:B-1----:R-:W0:Y:S02]  /*2290*/  LDC.64 R2, c[0x0][0x240] ;  /* 0x00009000ff027b82 */ /* 0x002e240000000a00 */
[----:B0-----:R-:W-:Y:S01]  /*22a0*/  STG.E desc[UR14][R2.64], R5 ;  /* 0x0000000502007986 */ /* 0x001fe2000c10190e */
[----:B------:R-:W-:Y:S05]  /*22b0*/  EXIT ;  /* 0x000000000000794d */ /* 0x000fea0003800000 */
.L_x_6776:
[----:B------:R-:W-:Y:S02]  /*22c0*/  IMAD.MOV.U32 R6, RZ, RZ, 0x4 ;  /* 0x00000004ff067424 */ /* 0x000fe400078e00ff */
[----:B------:R-:W-:Y:S02]  /*22d0*/  IMAD.MOV.U32 R11, RZ, RZ, 0x1f ;  /* 0x0000001fff0b7424 */ /* 0x000fe400078e00ff */
[----:B------:R-:W-:-:S07]  /*22e0*/  IMAD.MOV.U32 R5, RZ, RZ, -0x1 ;  /* 0xffffffffff057424 */ /* 0x000fce00078e00ff */
[----:B01----:R-:W-:Y:S05]  /*22f0*/  WARPSYNC.COLLECTIVE R5, `(.L_x_6780) ;  /* 0x0000000005087348 */ /* 0x003fea0003c00000 */
[----:B-1----:R1:W2:Y:S02]  /*2300*/  SHFL.DOWN P0, R9, R2, R6, R11 ;  /* 0x0800000602097389 */ /* 0x0022a4000000000b */
[----:B012---:R-:W-:Y:S01]  /*2310*/  ENDCOLLECTIVE ;  /* 0x000000000000791b */ /* 0x007fe20003800000 */
.L_x_6780:
[----:B------:R-:W-:Y:S02]  /*2320*/  IMAD.MOV.U32 R6, RZ, RZ, 0x2 ;  /* 0x00000002ff067424 */ /* 0x000fe400078e00ff */
[----:B------:R-:W-:-:S05]  /*2330*/  IMAD.MOV.U32 R3, RZ, RZ, R9 ;  /* 0x000000ffff037224 */ /* 0x000fca00078e0009 */
[----:B------:R-:W-:-:S05]  /*2340*/  FMNMX R3, R3, R2, !PT ;  /* 0x0000000203037209 */ /* 0x000fca0007800000 */
[----:B------:R-:W-:-:S07]  /*2350*/  IMAD.MOV.U32 R2, RZ, RZ, R3 ;  /* 0x000000ffff027224 */ /* 0x000fce00078e0003 */
[----:B------:R-:W-:Y:S05]  /*2360*/  WARPSYNC.COLLECTIVE R5, `(.L_x_6781) ;  /* 0x0000000005087348 */ /* 0x000fea0003c00000 */
[----:B------:R0:W1:Y:S02]  /*2370*/  SHFL.DOWN P0, R9, R2, R6, R11 ;  /* 0x0800000602097389 */ /* 0x000064000000000b */
[----:B01----:R-:W-:Y:S01]  /*2380*/  ENDCOLLECTIVE ;  /* 0x000000000000791b */ /* 0x003fe20003800000 */
.L_x_6781:
[----:B------:R-:W-:Y:S02]  /*2390*/  IMAD.MOV.U32 R6, RZ, RZ, 0x1 ;  /* 0x00000001ff067424 */ /* 0x000fe400078e00ff */
[----:B------:R-:W-:-:S05]  /*23a0*/  IMAD.MOV.U32 R4, RZ, RZ, R9 ;  /* 0x000000ffff047224 */ /* 0x000fca00078e0009 */
[----:B------:R-:W-:-:S05]  /*23b0*/  FMNMX R4, R3, R4, !PT ;  /* 0x0000000403047209 */ /* 0x000fca0007800000 */
[----:B------:R-:W-:-:S07]  /*23c0*/  IMAD.MOV.U32 R2, RZ, RZ, R4 ;  /* 0x000000ffff027224 */ /* 0x000fce00078e0004 */
[----:B------:R-:W-:Y:S05]  /*23d0*/  WARPSYNC.COLLECTIVE R5, `(.L_x_6782) ;  /* 0x0000000005087348 */ /* 0x000fea0003c00000 */
[----:B------:R0:W1:Y:S02]  /*23e0*/  SHFL.DOWN P0, R9, R2, R6, R11 ;  /* 0x0800000602097389 */ /* 0x000064000000000b */
[----:B01----:R-:W-:Y:S01]  /*23f0*/  ENDCOLLECTIVE ;  /* 0x000000000000791b */ /* 0x003fe20003800000 */
.L_x_6782:
[----:B------:R-:W-:Y:S05]  /*2400*/  BRA `(.L_x_6783) ;  /* 0xfffffffc00347947 */ /* 0x000fea000383ffff */
        .weak           $__internal_170_$__cuda_sm20_div_u64
        .type           $__internal_170_$__cuda_sm20_div_u64,@function
        .size           $__internal_170_$__cuda_sm20_div_u64,($__internal_171_$__cuda_sm20_rcp_rn_f32_slowpath - $__internal_170_$__cuda_sm20_div_u64)
$__internal_170_$__cuda_sm20_div_u64:
        /* <DEDUP_REMOVED lines=44> */
[----:B------:R-:W-:-:S04]  /*26d0*/  IMAD R7, R14, R25, R7 ;  /* 0x000000190e077224 */ /* 0x000fc800078e0207 */
[----:B------:R-:W-:Y:S01]  /*26e0*/  IMAD.X R18, RZ, RZ, ~R7, P1 ;  /* 0x000000ffff127224 */ /* 0x000fe200008e0e07 */
[----:B------:R-:W-:Y:S02]  /*26f0*/  IADD3 R7, P2, R12, 0x1, RZ ;  /* 0x000000010c077810 */ /* 0x000fe40007f5e0ff */
[----:B------:R-:W-:Y:S02]  /*2700*/  IADD3 R10, P1, -R25, R16, RZ ;  /* 0x00000010190a7210 */ /* 0x000fe40007f3e1ff */
[C---:B------:R-:W-:Y:S01]  /*2710*/  ISETP.GE.U32.AND.EX P0, PT, R18.reuse, R5, PT, P0 ;  /* 0x000000051200720c */ /* 0x040fe20003f06100 */
[----:B------:R-:W-:Y:S02]  /*2720*/  IMAD.X R9, RZ, RZ, R14, P2 ;  /* 0x000000ffff097224 */ /* 0x000fe400010e060e */
        /* <DEDUP_REMOVED lines=11> */
[----:B------:R-:W-:Y:S02]  /*27e0*/  ISETP.NE.AND.EX P1, PT, R5, RZ, PT, P1 ;  /* 0x000000ff0500720c */ /* 0x000fe40003f25310 */
[----:B------:R-:W-:Y:S02]  /*27f0*/  SEL R28, R28, R7, P0 ;  /* 0x000000071c1c7207 */ /* 0x000fe40000000000 */
[----:B------:R-:W-:Y:S02]  /*2800*/  SEL R29, R29, R14, P0 ;  /* 0x0000000e1d1d7207 */ /* 0x000fe40000000000 */
[----:B------:R-:W-:Y:S02]  /*2810*/  SEL R28, R28, 0xffffffff, P1 ;  /* 0xffffffff1c1c7807 */ /* 0x000fe40000800000 */
[----:B------:R-:W-:Y:S01]  /*2820*/  SEL R29, R29, 0xffffffff, P1 ;  /* 0xffffffff1d1d7807 */ /* 0x000fe20000800000 */
[----:B------:R-:W-:Y:S06]  /*2830*/  RET.REL.NODEC R8 `(_ZN18transformer_engine6detail32dgated_act_cast_transpose_kernelILi1ELi2Eff13__nv_bfloat16NS_5EmptyEXadL_ZNS_5dreluIffEET_T0_RKS3_EEXadL_ZNS_4reluIffEES5_S6_S8_EEEEvPKT2_SC_PT3_SE_PKT1_PSF_SI_mmm) ;  /* 0xffffffd408f07950 */ /* 0x000fec0003c3ffff */
        .weak           $__internal_171_$__cuda_sm20_rcp_rn_f32_slowpath
        .type           $__internal_171_$__cuda_sm20_rcp_rn_f32_slowpath,@function
        .size           $__internal_171_$__cuda_sm20_rcp_rn_f32_slowpath,(.L_x_34656 - $__internal_171_$__cuda_sm20_rcp_rn_f32_slowpath)
$__internal_171_$__cuda_sm20_rcp_rn_f32_slowpath:
        /* <DEDUP_REMOVED lines=15> */
.L_x_6784:
        /* <DEDUP_REMOVED lines=33> */
.L_x_6786:
[----:B------:R0:W1:Y:S02]  /*2b40*/  MUFU.RCP R2, R0 ;  /* 0x0000000000027308 */ /* 0x0000640000001000 */
.L_x_6785:
[----:B-1-3--:R-:W-:Y:S02]  /*2b50*/  IMAD.MOV.U32 R5, RZ, RZ, R2 ;  /* 0x000000ffff057224 */ /* 0x00afe400078e0002 */
[----:B------:R-:W-:Y:S02]  /*2b60*/  IMAD.MOV.U32 R2, RZ, RZ, R7 ;  /* 0x000000ffff027224 */ /* 0x000fe400078e0007 */
[----:B------:R-:W-:-:S04]  /*2b70*/  IMAD.MOV.U32 R3, RZ, RZ, 0x0 ;  /* 0x00000000ff037424 */ /* 0x000fc800078e00ff */
[----:B0-2---:R-:W-:Y:S05]  /*2b80*/  RET.REL.NODEC R2 `(_ZN18transformer_engine6detail32dgated_act_cast_transpose_kernelILi1ELi2Eff13__nv_bfloat16NS_5EmptyEXadL_ZNS_5dreluIffEET_T0_RKS3_EEXadL_ZNS_4reluIffEES5_S6_S8_EEEEvPKT2_SC_PT3_SE_PKT1_PSF_SI_mmm) ;  /* 0xffffffd4021c7950 */ /* 0x005fea0003c3ffff */
.L_x_6787:
        /* <DEDUP_REMOVED lines=15> */
.L_x_34656:


//--------------------- .text._ZN18transformer_engine6detail43dgated_act_cast_transpose_kernel_notalignedILi1ELi2Eff6__halfNS_5EmptyEXadL_ZNS_5dreluIffEET_T0_RKS3_EEXadL_ZNS_4reluIffEES5_S6_S8_EEEEvPKT2_SC_PT3_SE_PKT1_PSF_SI_mmm --------------------------
	.section	.text._ZN18transformer_engine6detail43dgated_act_cast_transpose_kernel_notalignedILi1ELi2Eff6__halfNS_5EmptyEXadL_ZNS_5dreluIffEET_T0_RKS3_EEXadL_ZNS_4reluIffEES5_S6_S8_EEEEvPKT2_SC_PT3_SE_PKT1_PSF_SI_mmm,"ax",@progbits
	.align	128
        .global         _ZN18transformer_engine6detail43dgated_act_cast_transpose_kernel_notalignedILi1ELi2Eff6__halfNS_5EmptyEXadL_ZNS_5dreluIffEET_T0_RKS3_EEXadL_ZNS_4reluIffEES5_S6_S8_EEEEvPKT2_SC_PT3_SE_PKT1_PSF_SI_mmm
        .type           _ZN18transformer_engine6detail43dgated_act_cast_transpose_kernel_notalignedILi1ELi2Eff6__halfNS_5EmptyEXadL_ZNS_5dreluIffEET_T0_RKS3_EEXadL_ZNS_4reluIffEES5_S6_S8_EEEEvPKT2_SC_PT3_SE_PKT1_PSF_SI_mmm,@function
        .size           _ZN18transformer_engine6detail43dgated_act_cast_transpose_kernel_notalignedILi1ELi2Eff6__halfNS_5EmptyEXadL_ZNS_5dreluIffEET_T0_RKS3_EEXadL_ZNS_4reluIffEES5_S6_S8_EEEEvPKT2_SC_PT3_SE_PKT1_PSF_SI_mmm,(.L_x_34658 - _ZN18transformer_engine6detail43dgated_act_cast_transpose_kernel_notalignedILi1ELi2Eff6__halfNS_5EmptyEXadL_ZNS_5dreluIffEET_T0_RKS3_EEXadL_ZNS_4reluIffEES5_S6_S8_EEEEvPKT2_SC_PT3_SE_PKT1_PSF_SI_mmm)
        .other          _ZN18transformer_engine6detail43dgated_act_cast_transpose_kernel_notalignedILi1ELi2Eff6__halfNS_5EmptyEXadL_ZNS_5dreluIffEET_T0_RKS3_EEXadL_ZNS_4reluIffEES5_S6_S8_EEEEvPKT2_SC_PT3_SE_PKT1_PSF_SI_mmm,@"STO_CUDA_ENTRY STV_DEFAULT"
_ZN18transformer_engine6detail43dgated_act_cast_transpose_kernel_notalignedILi1ELi2Eff6__halfNS_5EmptyEXadL_ZNS_5dreluIffEET_T0_RKS3_EEXadL_ZNS_4reluIffEES5_S6_S8_EEEEvPKT2_SC_PT3_SE_PKT1_PSF_SI_mmm:
.text._ZN18transformer_engine6detail43dgated_act_cast_transpose_kernel_notalignedILi1ELi2Eff6__halfNS_5EmptyEXadL_ZNS_5dreluIffEET_T0_RKS3_EEXadL_ZNS_4reluIffEES5_S6_S8_EEEEvPKT2_SC_PT3_SE_PKT1_PSF_SI_mmm:
        /* <DEDUP_REMOVED lines=20> */
[----:B------:R-:W-:Y:S05]  /*0140*/  CALL.REL.NOINC `($__internal_172_$__cuda_sm20_div_u64) ;  /* 0x0000003800a07944 */ /* 0x000fea0003c00000 */
        /* <DEDUP_REMOVED lines=9> */
.L_x_6788:
        /* <DEDUP_REMOVED lines=22> */
.L_x_6789:
        /* <DEDUP_REMOVED lines=112> */
.L_x_6791:
[----:B------:R-:W-:Y:S05]  /*0a40*/  BSYNC B0 ;  /* 0x0000000000007941 */ /* 0x000fea0003800000 */
.L_x_6790:
        /* <DEDUP_REMOVED lines=33> */
.L_x_6793:
[----:B------:R-:W-:Y:S05]  /*0c60*/  BSYNC B0 ;  /* 0x0000000000007941 */ /* 0x000fea0003800000 */
.L_x_6792:
        /* <DEDUP_REMOVED lines=27> */
.L_x_6795:
[----:B------:R-:W-:Y:S05]  /*0e20*/  BSYNC B0 ;  /* 0x0000000000007941 */ /* 0x000fea0003800000 */
.L_x_6794:
        /* <DEDUP_REMOVED lines=41> */
[----:B------:R-:W-:Y:S02]  /*10c0*/  F2FP.F16.F32.PACK_AB R23, RZ, R20 ;  /* 0x00000014ff17723e */ /* 0x000fe400000000ff */
[----:B------:R-:W-:Y:S02]  /*10d0*/  @P0 LEA R34, P1, R25, R18, 0x1 ;  /* 0x0000001219220211 */ /* 0x000fe400078208ff */
[----:B------:R-:W-:Y:S01]  /*10e0*/  PRMT R37, R23, 0x7610, R37 ;  /* 0x0000761017257816 */ /* 0x000fe20000000025 */
[----:B------:R-:W-:Y:S01]  /*10f0*/  FMUL R23, R48, UR15 ;  /* 0x0000000f30177c20 */ /* 0x000fe20008400000 */
[----:B------:R-:W-:Y:S02]  /*1100*/  @P0 LEA.HI.X R35, R25, R19, R38, 0x1, P1 ;  /* 0x0000001319230211 */ /* 0x000fe400008f0c26 */
[----:B------:R-:W-:Y:S01]  /*1110*/  F2FP.F16.F32.PACK_AB R25, RZ, R22 ;  /* 0x00000016ff19723e */ /* 0x000fe200000000ff */
[----:B------:R0:W-:Y:S01]  /*1120*/  @P0 STG.E.U16 desc[UR8][R32.64], R37 ;  /* 0x0000002520000986 */ /* 0x0001e2000c101508 */
[----:B------:R-:W-:Y:S01]  /*1130*/  FMNMX R24, RZ, |R21|, !PT ;  /* 0x40000015ff187209 */ /* 0x000fe20007800000 */
[----:B------:R-:W-:-:S03]  /*1140*/  FMUL R21, R49, UR15 ;  /* 0x0000000f31157c20 */ /* 0x000fc60008400000 */
[----:B------:R-:W-:Y:S02]  /*1150*/  FMNMX R49, |R49|, R24, !PT ;  /* 0x0000001831317209 */ /* 0x000fe40007800200 */
[----:B------:R-:W-:-:S04]  /*1160*/  F2FP.F16.F32.PACK_AB R24, RZ, R21 ;  /* 0x00000015ff18723e */ /* 0x000fc800000000ff */
[----:B------:R-:W-:Y:S02]  /*1170*/  PRMT R38, R24, 0x7610, R38 ;  /* 0x0000761018267816 */ /* 0x000fe40000000026 */
[----:B0-----:R-:W-:Y:S01]  /*1180*/  PRMT R33, R25, 0x7610, R33 ;  /* 0x0000761019217816 */ /* 0x001fe20000000021 */
[----:B------:R-:W-:Y:S01]  /*1190*/  VIADD R25, R4, 0x1e ;  /* 0x0000001e04197836 */ /* 0x000fe20000000000 */
[----:B------:R-:W-:Y:S01]  /*11a0*/  F2FP.F16.F32.PACK_AB R24, RZ, R23 ;  /* 0x00000017ff18723e */ /* 0x000fe200000000ff */
        /* <DEDUP_REMOVED lines=44> */
.L_x_6797:
[----:B------:R-:W-:Y:S05]  /*1470*/  BSYNC B0 ;  /* 0x0000000000007941 */ /* 0x000fea0003800000 */
.L_x_6796:
        /* <DEDUP_REMOVED lines=38> */
.L_x_6799:
[----:B------:R-:W-:Y:S05]  /*16e0*/  BSYNC B0 ;  /* 0x0000000000007941 */ /* 0x000fea0003800000 */
.L_x_6798:
        /* <DEDUP_REMOVED lines=31> */
.L_x_6801:
[----:B------:R-:W-:Y:S05]  /*18e0*/  BSYNC B0 ;  /* 0x0000000000007941 */ /* 0x000fea0003800000 */
.L_x_6800:
        /* <DEDUP_REMOVED lines=12> */
[----:B------:R-:W-:Y:S02]  /*19b0*/  F2FP.F16.F32.PACK_AB R47, RZ, R45 ;  /* 0x0000002dff2f723e */ /* 0x000fe400000000ff */
[----:B------:R-:W-:Y:S02]  /*19c0*/  IADD3.X R50, R50, UR5, RZ, P0, P1 ;  /* 0x0000000532327c10 */ /* 0x000fe400087e24ff */
[----:B------:R-:W-:-:S04]  /*19d0*/  LEA R32, P0, R33, R16, 0x1 ;  /* 0x0000001021207211 */ /* 0x000fc800078008ff */
[----:B------:R-:W-:-:S05]  /*19e0*/  LEA.HI.X R33, R33, R17, R50, 0x1, P0 ;  /* 0x0000001121217211 */ /* 0x000fca00000f0c32 */
[----:B------:R1:W-:Y:S04]  /*19f0*/  STG.E.U16 desc[UR8][R32.64], R47 ;  /* 0x0000002f20007986 */ /* 0x0003e8000c101508 */
.L_x_6803:
[----:B------:R-:W-:Y:S05]  /*1a00*/  BSYNC B0 ;  /* 0x0000000000007941 */ /* 0x000fea0003800000 */
.L_x_6802:
        /* <DEDUP_REMOVED lines=16> */
.L_x_6805:
[----:B------:R-:W-:Y:S05]  /*1b10*/  BSYNC B0 ;  /* 0x0000000000007941 */ /* 0x000fea0003800000 */
.L_x_6804:
        /* <DEDUP_REMOVED lines=17> */
.L_x_6807:
[----:B------:R-:W-:Y:S05]  /*1c30*/  BSYNC B0 ;  /* 0x0000000000007941 */ /* 0x000fea0003800000 */
.L_x_6806:
        /* <DEDUP_REMOVED lines=16> */
[----:B------:R-:W-:-:S02]  /*1d40*/  F2FP.F16.F32.PACK_AB R39, R21, R20 ;  /* 0x000000141527723e */ /* 0x000fc400000000ff */
[----:B------:R-:W-:Y:S01]  /*1d50*/  ISETP.LT.U32.AND P0, PT, R35, R8, !P0 ;  /* 0x000000082300720c */ /* 0x000fe20004701070 */
[----:B------:R-:W-:Y:S01]  /*1d60*/  IMAD R51, R49, UR5, RZ ;  /* 0x0000000531337c24 */ /* 0x000fe2000f8e02ff */
[----:B------:R-:W-:Y:S01]  /*1d70*/  IADD3 R32, P1, R32, UR6, RZ ;  /* 0x0000000620207c10 */ /* 0x000fe2000ff3e0ff */
[----:B------:R-:W-:Y:S01]  /*1d80*/  IMAD.MOV.U32 R44, RZ, RZ, RZ ;  /* 0x000000ffff2c7224 */ /* 0x000fe200078e00ff */
[----:B------:R-:W-:Y:S02]  /*1d90*/  F2FP.F16.F32.PACK_AB R0, R23, R22 ;  /* 0x000000161700723e */ /* 0x000fe400000000ff */
        /* <DEDUP_REMOVED lines=33> */
.L_x_6809:
[----:B------:R-:W-:Y:S05]  /*1fb0*/  BSYNC B0 ;  /* 0x0000000000007941 */ /* 0x000fea0003800000 */
.L_x_6808:
        /* <DEDUP_REMOVED lines=28> */
.L_x_6811:
[----:B------:R-:W-:Y:S05]  /*2180*/  BSYNC B0 ;  /* 0x0000000000007941 */ /* 0x000fea0003800000 */
.L_x_6810:
        /* <DEDUP_REMOVED lines=26> */
[----:B------:R-:W-:Y:S02]  /*2330*/  F2FP.F16.F32.PACK_AB R48, R45, R48 ;  /* 0x000000302d30723e */ /* 0x000fe400000000ff */
        /* <DEDUP_REMOVED lines=39> */
[-C--:B------:R-:W-:Y:S02]  /*25b0*/  F2FP.F16.F32.PACK_AB R36, R26, R37.reuse ;  /* 0x000000251a24723e */ /* 0x080fe400000000ff */
[--C-:B------:R-:W-:Y:S01]  /*25c0*/  LOP3.LUT R12, R12, 0xffffffe0, R7.reuse, 0xe2, !PT ;  /* 0xffffffe00c0c7812 */ /* 0x100fe200078ee207 */
[----:B------:R-:W-:Y:S01]  /*25d0*/  IMAD R7, R24, -0x4, R7 ;  /* 0xfffffffc18077824 */ /* 0x000fe200078e0207 */
[----:B------:R-:W-:Y:S02]  /*25e0*/  F2FP.F16.F32.PACK_AB R24, RZ, R37 ;  /* 0x00000025ff18723e */ /* 0x000fe400000000ff */
[C---:B------:R-:W-:Y:S01]  /*25f0*/  FMNMX R45, |R28|.reuse, R45, !PT ;  /* 0x0000002d1c2d7209 */ /* 0x040fe20007800200 */
[----:B------:R-:W-:Y:S02]  /*2600*/  VIADD R7, R7, 0x1e ;  /* 0x0000001e07077836 */ /* 0x000fe40000000000 */
[----:B------:R-:W-:Y:S01]  /*2610*/  FMUL R28, R28, UR15 ;  /* 0x0000000f1c1c7c20 */ /* 0x000fe20008400000 */
[C---:B------:R-:W-:Y:S01]  /*2620*/  IMAD R30, R12.reuse, 0x21, R30 ;  /* 0x000000210c1e7824 */ /* 0x040fe200078e021e */
[----:B------:R-:W-:Y:S01]  /*2630*/  F2FP.F16.F32.PACK_AB R26, RZ, R26 ;  /* 0x0000001aff1a723e */ /* 0x000fe200000000ff */
        /* <DEDUP_REMOVED lines=13> */
[----:B------:R-:W-:Y:S01]  /*2710*/  F2FP.F16.F32.PACK_AB R25, RZ, R28 ;  /* 0x0000001cff19723e */ /* 0x000fe200000000ff */
[----:B------:R-:W-:Y:S01]  /*2720*/  STS [R13], R48 ;  /* 0x000000300d007388 */ /* 0x000fe20000000800 */
[----:B------:R-:W-:-:S02]  /*2730*/  FMNMX R30, R30, |R31|, !PT ;  /* 0x4000001f1e1e7209 */ /* 0x000fc40007800000 */
[----:B------:R-:W-:Y:S01]  /*2740*/  LEA R24, R24, UR4, 0x2 ;  /* 0x0000000418187c11 */ /* 0x000fe2000f8e10ff */
[----:B------:R1:W-:Y:S01]  /*2750*/  @P2 STG.E.U16 desc[UR8][R40.64], R37 ;  /* 0x0000002528002986 */ /* 0x0003e2000c101508 */
[----:B------:R-:W-:Y:S01]  /*2760*/  FMNMX R30, |R49|, R30, !PT ;  /* 0x0000001e311e7209 */ /* 0x000fe20007800200 */
[----:B0-----:R-:W-:Y:S01]  /*2770*/  FMUL R39, R31, UR15 ;  /* 0x0000000f1f277c20 */ /* 0x001fe20008400000 */
[----:B------:R-:W-:Y:S01]  /*2780*/  F2FP.F16.F32.PACK_AB R28, R35, R28 ;  /* 0x0000001c231c723e */ /* 0x000fe200000000ff */
[----:B------:R0:W-:Y:S01]  /*2790*/  STS [R9], R36 ;  /* 0x0000002409007388 */ /* 0x0001e20000000800 */
[----:B------:R-:W-:-:S03]  /*27a0*/  FMNMX R30, |R27|, R30, !PT ;  /* 0x0000001e1b1e7209 */ /* 0x000fc60007800200 */
[----:B------:R2:W-:Y:S01]  /*27b0*/  @P2 STG.E.U16 desc[UR8][R10.64], R38 ;  /* 0x000000260a002986 */ /* 0x0005e2000c101508 */
[----:B------:R-:W-:Y:S02]  /*27c0*/  FMNMX R47, |R47|, R30, !PT ;  /* 0x0000001e2f2f7209 */ /* 0x000fe40007800200 */
[-C--:B-1----:R-:W-:Y:S02]  /*27d0*/  F2FP.F16.F32.PACK_AB R37, R42, R39.reuse ;  /* 0x000000272a25723e */ /* 0x082fe400000000ff */
[----:B0-----:R-:W-:Y:S01]  /*27e0*/  PRMT R36, R25, 0x7610, R36 ;  /* 0x0000761019247816 */ /* 0x001fe20000000024 */
[----:B------:R-:W-:Y:S01]  /*27f0*/  FMUL R25, R27, UR15 ;  /* 0x0000000f1b197c20 */ /* 0x000fe20008400000 */
[----:B------:R-:W-:Y:S01]  /*2800*/  F2FP.F16.F32.PACK_AB R39, RZ, R39 ;  /* 0x00000027ff27723e */ /* 0x000fe200000000ff */
[----:B------:R-:W-:Y:S01]  /*2810*/  STS [R24], R37 ;  /* 0x0000002518007388 */ /* 0x000fe20000000800 */
[----:B------:R-:W-:Y:S02]  /*2820*/  F2FP.F16.F32.PACK_AB R42, RZ, R42 ;  /* 0x0000002aff2a723e */ /* 0x000fe400000000ff */
[----:B--2---:R-:W-:Y:S01]  /*2830*/  F2FP.F16.F32.PACK_AB R11, RZ, R35 ;  /* 0x00000023ff0b723e */ /* 0x004fe200000000ff */
[----:B------:R-:W-:Y:S01]  /*2840*/  @P2 STG.E.U16 desc[UR8][R20.64], R36 ;  /* 0x0000002414002986 */ /* 0x000fe2000c101508 */
[----:B------:R-:W-:-:S03]  /*2850*/  F2FP.F16.F32.PACK_AB R10, RZ, R25 ;  /* 0x00000019ff0a723e */ /* 0x000fc600000000ff */
[----:B------:R0:W-:Y:S04]  /*2860*/  @P2 STG.E.U16 desc[UR8][R22.64], R11 ;  /* 0x0000000b16002986 */ /* 0x0001e8000c101508 */
[----:B------:R1:W-:Y:S04]  /*2870*/  @P0 STG.E.U16 desc[UR8][R50.64], R39 ;  /* 0x0000002732000986 */ /* 0x0003e8000c101508 */
[----:B------:R1:W-:Y:S01]  /*2880*/  @P0 STG.E.U16 desc[UR8][R32.64], R42 ;  /* 0x0000002a20000986 */ /* 0x0003e2000c101508 */
[----:B0-----:R-:W-:-:S03]  /*2890*/  F2FP.F16.F32.PACK_AB R11, RZ, R26 ;  /* 0x0000001aff0b723e */ /* 0x001fc600000000ff */
        /* <DEDUP_REMOVED lines=32> */
.L_x_6816:
        /* <DEDUP_REMOVED lines=51> */
.L_x_6815:
[----:B------:R-:W-:Y:S05]  /*2dd0*/  BSYNC B1 ;  /* 0x0000000000017941 */ /* 0x000fea0003800000 */
.L_x_6814:
[----:B------:R-:W-:Y:S05]  /*2de0*/  @!P0 BRA `(.L_x_6813) ;  /* 0x0000000000548947 */ /* 0x000fea0003800000 */
.L_x_6819:
        /* <DEDUP_REMOVED lines=14> */
.L_x_6818:
[----:B------:R-:W-:Y:S05]  /*2ed0*/  BSYNC B1 ;  /* 0x0000000000017941 */ /* 0x000fea0003800000 */
.L_x_6817:
[----:B------:R-:W-:Y:S01]  /*2ee0*/  IADD3 R36, P0, R36, UR12, RZ ;  /* 0x0000000c24247c10 */ /* 0x000fe2000ff1e0ff */
[----:B------:R-:W-:Y:S02]  /*2ef0*/  VIADD R30, R30, 0x1 ;  /* 0x000000011e1e7836 */ /* 0x000fe40000000000 */
[----:B------:R-:W-:Y:S01]  /*2f00*/  VIADD R32, R19, 0x1f ;  /* 0x0000001f13207836 */ /* 0x000fe20000000000 */
[----:B------:R-:W-:Y:S01]  /*2f10*/  IADD3.X R38, R38, UR13, RZ, P0, !PT ;  /* 0x0000000d26267c10 */ /* 0x000fe200087fe4ff */
[----:B------:R-:W-:Y:S01]  /*2f20*/  IMAD.IADD R31, R5, 0x1, R30 ;  /* 0x00000001051f7824 */ /* 0x000fe200078e021e */
[----:B------:R-:W-:Y:S07]  /*2f30*/  @P2 BRA `(.L_x_6819) ;  /* 0xfffffffc00ac2947 */ /* 0x000fee000383ffff */
.L_x_6813:
[----:B------:R-:W-:Y:S05]  /*2f40*/  BSYNC B0 ;  /* 0x0000000000007941 */ /* 0x000fea0003800000 */
.L_x_6812:
        /* <DEDUP_REMOVED lines=28> */
.L_x_6824:
        /* <DEDUP_REMOVED lines=51> */
.L_x_6823:
[----:B------:R-:W-:Y:S05]  /*3440*/  BSYNC B1 ;  /* 0x0000000000017941 */ /* 0x000fea0003800000 */
.L_x_6822:
[----:B------:R-:W-:Y:S05]  /*3450*/  @!P0 BRA `(.L_x_6821) ;  /* 0x0000000000548947 */ /* 0x000fea0003800000 */
.L_x_6827:
        /* <DEDUP_REMOVED lines=15> */
.L_x_6826:
[----:B------:R-:W-:Y:S05]  /*3550*/  BSYNC B1 ;  /* 0x0000000000017941 */ /* 0x000fea0003800000 */
.L_x_6825:
[----:B------:R-:W-:Y:S01]  /*3560*/  IADD3 R22, P0, R22, UR12, RZ ;  /* 0x0000000c16167c10 */ /* 0x000fe2000ff1e0ff */
[----:B------:R-:W-:Y:S02]  /*3570*/  VIADD R4, R11, 0x1f ;  /* 0x0000001f0b047836 */ /* 0x000fe40000000000 */
[----:B0-----:R-:W-:Y:S01]  /*3580*/  IMAD.IADD R7, R5, 0x1, R18 ;  /* 0x0000000105077824 */ /* 0x001fe200078e0212 */
[----:B------:R-:W-:Y:S01]  /*3590*/  IADD3.X R8, R8, UR13, RZ, P0, !PT ;  /* 0x0000000d08087c10 */ /* 0x000fe200087fe4ff */
[----:B------:R-:W-:Y:S08]  /*35a0*/  @P1 BRA `(.L_x_6827) ;  /* 0xfffffffc00ac1947 */ /* 0x000ff0000383ffff */
.L_x_6821:
[----:B------:R-:W-:Y:S05]  /*35b0*/  BSYNC B0 ;  /* 0x0000000000007941 */ /* 0x000fea0003800000 */
.L_x_6820:
        /* <DEDUP_REMOVED lines=44> */
.L_x_6838:
[----:B--2---:R-:W-:-:S07]  /*3880*/  FMNMX R5, R2, R5, !PT ;  /* 0x0000000502057209 */ /* 0x004fce0007800000 */
.L_x_6830:
[----:B------:R-:W-:Y:S05]  /*3890*/  BSYNC B0 ;  /* 0x0000000000007941 */ /* 0x000fea0003800000 */
.L_x_6829:
[----:B------:R-:W-:Y:S01]  /*38a0*/  ISETP.NE.AND P0, PT, R6, RZ, PT ;  /* 0x000000ff0600720c */ /* 0x000fe20003f05270 */
[----:B------:R-:W-:-:S12]  /*38b0*/  BSSY B0, `(.L_x_6828) ;  /* 0x0000004000007945 */ /* 0x000fd80003800000 */
[----:B------:R-:W-:Y:S05]  /*38c0*/  @P0 BRA `(.L_x_6832) ;  /* 0x0000000000080947 */ /* 0x000fea0003800000 */
[----:B0-----:R-:W0:Y:S02]  /*38d0*/  LDC.64 R2, c[0x0][0x238] ;  /* 0x00008e00ff027b82 */ /* 0x001e240000000a00 */
[----:B0-----:R2:W-:Y:S02]  /*38e0*/  REDG.E.MAX.S32.STRONG.GPU desc[UR8][R2.64], R5 ;  /* 0x000000050200798e */ /* 0x0015e4000d10e388 */
.L_x_6832:
[----:B------:R-:W-:Y:S05]  /*38f0*/  BSYNC B0 ;  /* 0x0000000000007941 */ /* 0x000fea0003800000 */
.L_x_6828:
        /* <DEDUP_REMOVED lines=14> */
[----:B01----:R-:W-:Y:S05]  /*39e0*/  CALL.REL.NOINC `($__internal_173_$__cuda_sm20_rcp_rn_f32_slowpath) ;  /* 0x0000000400887944 */ /* 0x003fea0003c00000 */
[----:B------:R-:W-:Y:S05]  /*39f0*/  BRA `(.L_x_6834) ;  /* 0x0000000000147947 */ /* 0x000fea0003800000 */
.L_x_6833:
[----:B------:R-:W2:Y:S01]  /*3a00*/  MUFU.RCP R5, UR15 ;  /* 0x0000000f00057d08 */ /* 0x000ea20008001000 */
[----:B------:R-:W-:-:S04]  /*3a10*/  IMAD.U32 R0, RZ, RZ, UR15 ;  /* 0x0000000fff007e24 */ /* 0x000fc8000f8e00ff */
[----:B--2---:R-:W-:-:S04]  /*3a20*/  FFMA R0, R5, R0, -1 ;  /* 0xbf80000005007423 */ /* 0x004fc80000000000 */
[----:B------:R-:W-:-:S04]  /*3a30*/  FADD.FTZ R0, -R0, -RZ ;  /* 0x800000ff00007221 */ /* 0x000fc80000010100 */
[----:B------:R-:W-:-:S07]  /*3a40*/  FFMA R5, R5, R0, R5 ;  /* 0x0000000005057223 */ /* 0x000fce0000000005 */
.L_x_6834:
[----:B0-----:R-:W0:Y:S02]  /*3a50*/  LDC.64 R2, c[0x0][0x240] ;  /* 0x00009000ff027b82 */ /* 0x001e240000000a00 */
[----:B0-----:R-:W-:Y:S01]  /*3a60*/  STG.E desc[UR8][R2.64], R5 ;  /* 0x0000000502007986 */ /* 0x001fe2000c101908 */
[----:B------:R-:W-:Y:S05]  /*3a70*/  EXIT ;  /* 0x000000000000794d */ /* 0x000fea0003800000 */
.L_x_6831:
[----:B------:R-:W-:Y:S02]  /*3a80*/  IMAD.MOV.U32 R7, RZ, RZ, 0x4 ;  /* 0x00000004ff077424 */ /* 0x000fe400078e00ff */
[----:B------:R-:W-:Y:S02]  /*3a90*/  IMAD.MOV.U32 R9, RZ, RZ, 0x1f ;  /* 0x0000001fff097424 */ /* 0x000fe400078e00ff */
[----:B------:R-:W-:-:S07]  /*3aa0*/  IMAD.MOV.U32 R4, RZ, RZ, -0x1 ;  /* 0xffffffffff047424 */ /* 0x000fce00078e00ff */
[----:B012---:R-:W-:Y:S05]  /*3ab0*/  WARPSYNC.COLLECTIVE R4, `(.L_x_6835) ;  /* 0x0000000004087348 */ /* 0x007fea0003c00000 */
[----:B--2---:R2:W3:Y:S02]  /*3ac0*/  SHFL.DOWN P0, R5, R0, R7, R9 ;  /* 0x0800000700057389 */ /* 0x0044e40000000009 */
[----:B0123--:R-:W-:Y:S01]  /*3ad0*/  ENDCOLLECTIVE ;  /* 0x000000000000791b */ /* 0x00ffe20003800000 */
.L_x_6835:
[----:B------:R-:W-:Y:S02]  /*3ae0*/  IMAD.MOV.U32 R7, RZ, RZ, 0x2 ;  /* 0x00000002ff077424 */ /* 0x000fe400078e00ff */
[----:B------:R-:W-:-:S05]  /*3af0*/  IMAD.MOV.U32 R3, RZ, RZ, R5 ;  /* 0x000000ffff037224 */ /* 0x000fca00078e0005 */
[----:B------:R-:W-:-:S05]  /*3b00*/  FMNMX R3, R3, R0, !PT ;  /* 0x0000000003037209 */ /* 0x000fca0007800000 */
[----:B------:R-:W-:-:S07]  /*3b10*/  IMAD.MOV.U32 R0, RZ, RZ, R3 ;  /* 0x000000ffff007224 */ /* 0x000fce00078e0003 */
[----:B------:R-:W-:Y:S05]  /*3b20*/  WARPSYNC.COLLECTIVE R4, `(.L_x_6836) ;  /* 0x0000000004087348 */ /* 0x000fea0003c00000 */
[----:B------:R0:W1:Y:S02]  /*3b30*/  SHFL.DOWN P0, R5, R0, R7, R9 ;  /* 0x0800000700057389 */ /* 0x0000640000000009 */
[----:B01----:R-:W-:Y:S01]  /*3b40*/  ENDCOLLECTIVE ;  /* 0x000000000000791b */ /* 0x003fe20003800000 */
.L_x_6836:
[----:B------:R-:W-:Y:S02]  /*3b50*/  IMAD.MOV.U32 R7, RZ, RZ, 0x1 ;  /* 0x00000001ff077424 */ /* 0x000fe400078e00ff */
[----:B------:R-:W-:-:S05]  /*3b60*/  IMAD.MOV.U32 R2, RZ, RZ, R5 ;  /* 0x000000ffff027224 */ /* 0x000fca00078e0005 */
[----:B------:R-:W-:-:S05]  /*3b70*/  FMNMX R2, R3, R2, !PT ;  /* 0x0000000203027209 */ /* 0x000fca0007800000 */
[----:B------:R-:W-:-:S07]  /*3b80*/  IMAD.MOV.U32 R0, RZ, RZ, R2 ;  /* 0x000000ffff007224 */ /* 0x000fce00078e0002 */
[----:B------:R-:W-:Y:S05]  /*3b90*/  WARPSYNC.COLLECTIVE R4, `(.L_x_6837) ;  /* 0x0000000004087348 */ /* 0x000fea0003c00000 */
[----:B------:R0:W1:Y:S02]  /*3ba0*/  SHFL.DOWN P0, R5, R0, R7, R9 ;  /* 0x0800000700057389 */ /* 0x0000640000000009 */
[----:B01----:R-:W-:Y:S01]  /*3bb0*/  ENDCOLLECTIVE ;  /* 0x000000000000791b */ /* 0x003fe20003800000 */
.L_x_6837:
[----:B------:R-:W-:Y:S05]  /*3bc0*/  BRA `(.L_x_6838) ;  /* 0xfffffffc002c7947 */ /* 0x000fea000383ffff */
        .weak           $__internal_172_$__cuda_sm20_div_u64
        .type           $__internal_172_$__cuda_sm20_div_u64,@function
        .size           $__internal_172_$__cuda_sm20_div_u64,($__internal_173_$__cuda_sm20_rcp_rn_f32_slowpath - $__internal_172_$__cuda_sm20_div_u64)
$__internal_172_$__cuda_sm20_div_u64:
        /* <DEDUP_REMOVED lines=67> */
[----:B------:R-:W-:Y:S06]  /*4000*/  RET.REL.NODEC R8 `(_ZN18transformer_engine6detail43dgated_act_cast_transpose_kernel_notalignedILi1ELi2Eff6__halfNS_5EmptyEXadL_ZNS_5dreluIffEET_T0_RKS3_EEXadL_ZNS_4reluIffEES5_S6_S8_EEEEvPKT2_SC_PT3_SE_PKT1_PSF_SI_mmm) ;  /* 0xffffffbc08fc7950 */ /* 0x000fec0003c3ffff */
        .weak           $__internal_173_$__cuda_sm20_rcp_rn_f32_slowpath
        .type           $__internal_173_$__cuda_sm20_rcp_rn_f32_slowpath,@function
        .size           $__internal_173_$__cuda_sm20_rcp_rn_f32_slowpath,(.L_x_34658 - $__internal_173_$__cuda_sm20_rcp_rn_f32_slowpath)
$__internal_173_$__cuda_sm20_rcp_rn_f32_slowpath:
        /* <DEDUP_REMOVED lines=15> */
.L_x_6839:
        /* <DEDUP_REMOVED lines=33> */
.L_x_6841:
[----:B------:R0:W1:Y:S02]  /*4310*/  MUFU.RCP R2, R0 ;  /* 0x0000000000027308 */ /* 0x0000640000001000 */
.L_x_6840:
[----:B-1-3--:R-:W-:Y:S02]  /*4320*/  IMAD.MOV.U32 R5, RZ, RZ, R2 ;  /* 0x000000ffff057224 */ /* 0x00afe400078e0002 */
[----:B------:R-:W-:Y:S02]  /*4330*/  IMAD.MOV.U32 R2, RZ, RZ, R7 ;  /* 0x000000ffff027224 */ /* 0x000fe400078e0007 */
[----:B------:R-:W-:-:S04]  /*4340*/  IMAD.MOV.U32 R3, RZ, RZ, 0x0 ;  /* 0x00000000ff037424 */ /* 0x000fc800078e00ff */
[----:B0-2---:R-:W-:Y:S05]  /*4350*/  RET.REL.NODEC R2 `(_ZN18transformer_engine6detail43dgated_act_cast_transpose_kernel_notalignedILi1ELi2Eff6__halfNS_5EmptyEXadL_ZNS_5dreluIffEET_T0_RKS3_EEXadL_ZNS_4reluIffEES5_S6_S8_EEEEvPKT2_SC_PT3_SE_PKT1_PSF_SI_mmm) ;  /* 0xffffffbc02287950 */ /* 0x005fea0003c3ffff */
.L_x_6842:
        /* <DEDUP_REMOVED lines=10> */
.L_x_34658:


//--------------------- .text._ZN18transformer_engine6detail32dgated_act_cast_transpose_kernelILi1ELi2Eff6__halfNS_5EmptyEXadL_ZNS_5dreluIffEET_T0_RKS3_EEXadL_ZNS_4reluIffEES5_S6_S8_EEEEvPKT2_SC_PT3_SE_PKT1_PSF_SI_mmm --------------------------
	.section	.text._ZN18transformer_engine6detail32dgated_act_cast_transpose_kernelILi1ELi2Eff6__halfNS_5EmptyEXadL_ZNS_5dreluIffEET_T0_RKS3_EEXadL_ZNS_4reluIffEES5_S6_S8_EEEEvPKT2_SC_PT3_SE_PKT1_PSF_SI_mmm,"ax",@progbits
	.align	128
        .global         _ZN18transformer_engine6detail32dgated_act_cast_transpose_kernelILi1ELi2Eff6__halfNS_5EmptyEXadL_ZNS_5dreluIffEET_T0_RKS3_EEXadL_ZNS_4reluIffEES5_S6_S8_EEEEvPKT2_SC_PT3_SE_PKT1_PSF_SI_mmm
        .type           _ZN18transformer_engine6detail32dgated_act_cast_transpose_kernelILi1ELi2Eff6__halfNS_5EmptyEXadL_ZNS_5dreluIffEET_T0_RKS3_EEXadL_ZNS_4reluIffEES5_S6_S8_EEEEvPKT2_SC_PT3_SE_PKT1_PSF_SI_mmm,@function
        .size           _ZN18transformer_engine6detail32dgated_act_cast_transpose_kernelILi1ELi2Eff6__halfNS_5EmptyEXadL_ZNS_5dreluIffEET_T0_RKS3_EEXadL_ZNS_4reluIffEES5_S6_S8_EEEEvPKT2_SC_PT3_SE_PKT1_PSF_SI_mmm,(.L_x_34660 - _ZN18transformer_engine6detail32dgated_act_cast_transpose_kernelILi1ELi2Eff6__halfNS_5EmptyEXadL_ZNS_5dreluIffEET_T0_RKS3_EEXadL_ZNS_4reluIffEES5_S6_S8_EEEEvPKT2_SC_PT3_SE_PKT1_PSF_SI_mmm)
        .other          _ZN18transformer_engine6detail32dgated_act_cast_transpose_kernelILi1ELi2Eff6__halfNS_5EmptyEXadL_ZNS_5dreluIffEET_T0_RKS3_EEXadL_ZNS_4reluIffEES5_S6_S8_EEEEvPKT2_SC_PT3_SE_PKT1_PSF_SI_mmm,@"STO_CUDA_ENTRY STV_DEFAULT"
_ZN18transformer_engine6detail32dgated_act_cast_transpose_kernelILi1ELi2Eff6__halfNS_5EmptyEXadL_ZNS_5dreluIffEET_T0_RKS3_EEXadL_ZNS_4reluIffEES5_S6_S8_EEEEvPKT2_SC_PT3_SE_PKT1_PSF_SI_mmm:
.text._ZN18transformer_engine6detail32dgated_act_cast_transpose_kernelILi1ELi2Eff6__halfNS_5EmptyEXadL_ZNS_5dreluIffEET_T0_RKS3_EEXadL_ZNS_4reluIffEES5_S6_S8_EEEEvPKT2_SC_PT3_SE_PKT1_PSF_SI_mmm:
        /* <DEDUP_REMOVED lines=18> */
[----:B------:R-:W-:Y:S05]  /*0120*/  CALL.REL.NOINC `($__internal_174_$__cuda_sm20_div_u64) ;  /* 0x0000002000b87944 */ /* 0x000fea0003c00000 */
        /* <DEDUP_REMOVED lines=9> */
.L_x_6843:
        /* <DEDUP_REMOVED lines=22> */
.L_x_6844:
        /* <DEDUP_REMOVED lines=111> */
[----:B------:R-:W-:Y:S01]  /*0a10*/  F2FP.F16.F32.PACK_AB R29, RZ, R25 ;  /* 0x00000019ff1d723e */ /* 0x000fe200000000ff */
        /* <DEDUP_REMOVED lines=9> */
[----:B------:R-:W-:Y:S02]  /*0ab0*/  F2FP.F16.F32.PACK_AB R31, RZ, R30 ;  /* 0x0000001eff1f723e */ /* 0x000fe400000000ff */
        /* <DEDUP_REMOVED lines=10> */
[----:B------:R-:W-:Y:S01]  /*0b60*/  F2FP.F16.F32.PACK_AB R25, R30, R25 ;  /* 0x000000191e19723e */ /* 0x000fe200000000ff */
        /* <DEDUP_REMOVED lines=13> */
[-C--:B------:R-:W-:Y:S01]  /*0c40*/  F2FP.F16.F32.PACK_AB R31, RZ, R7.reuse ;  /* 0x00000007ff1f723e */ /* 0x080fe200000000ff */
[----:B------:R-:W-:Y:S01]  /*0c50*/  FMUL R27, R27, R24 ;  /* 0x000000181b1b7220 */ /* 0x000fe20000400000 */
[----:B------:R-:W-:Y:S01]  /*0c60*/  LOP3.LUT R13, R13, 0x1f, RZ, 0xc0, !PT ;  /* 0x0000001f0d0d7812 */ /* 0x000fe200078ec0ff */
[----:B------:R-:W-:Y:S01]  /*0c70*/  IMAD.X R29, R30, 0x1, R3, P6 ;  /* 0x000000011e1d7824 */ /* 0x000fe200030e0603 */
[----:B------:R-:W-:Y:S01]  /*0c80*/  PRMT R34, R31, 0x7610, R34 ;  /* 0x000076101f227816 */ /* 0x000fe20000000022 */
[----:B------:R-:W-:Y:S01]  /*0c90*/  IMAD.IADD R8, R8, 0x1, R33 ;  /* 0x0000000108087824 */ /* 0x000fe200078e0221 */
[----:B------:R-:W-:Y:S02]  /*0ca0*/  F2FP.F16.F32.PACK_AB R3, R6, R7 ;  /* 0x000000070603723e */ /* 0x000fe400000000ff */
[----:B------:R-:W-:Y:S02]  /*0cb0*/  F2FP.F16.F32.PACK_AB R24, RZ, R6 ;  /* 0x00000006ff18723e */ /* 0x000fe400000000ff */
        /* <DEDUP_REMOVED lines=42> */
[----:B0-----:R-:W-:Y:S02]  /*0f60*/  F2FP.F16.F32.PACK_AB R7, RZ, R27 ;  /* 0x0000001bff07723e */ /* 0x001fe400000000ff */
[----:B------:R-:W-:Y:S02]  /*0f70*/  IADD3 R6, P0, R23, R5, RZ ;  /* 0x0000000517067210 */ /* 0x000fe40007f1e0ff */
[----:B------:R-:W-:-:S03]  /*0f80*/  PRMT R31, R7, 0x7610, R31 ;  /* 0x00007610071f7816 */ /* 0x000fc6000000001f */
[----:B------:R-:W-:Y:S01]  /*0f90*/  IMAD.X R7, R21, 0x1, R22, P0 ;  /* 0x0000000115077824 */ /* 0x000fe200000e0616 */
[C---:B------:R-:W-:Y:S01]  /*0fa0*/  FMNMX R36, |R11|.reuse, R29, !PT ;  /* 0x0000001d0b247209 */ /* 0x040fe20007800200 */
[----:B------:R-:W-:-:S03]  /*0fb0*/  FMUL R11, R11, UR7 ;  /* 0x000000070b0b7c20 */ /* 0x000fc60008400000 */
[----:B------:R0:W-:Y:S01]  /*0fc0*/  STG.E.U16 desc[UR14][R6.64], R31 ;  /* 0x0000001f06007986 */ /* 0x0001e2000c10150e */
[C---:B------:R-:W-:Y:S02]  /*0fd0*/  FMNMX R36, |R15|.reuse, R36, !PT ;  /* 0x000000240f247209 */ /* 0x040fe40007800200 */
[----:B------:R-:W-:Y:S01]  /*0fe0*/  F2FP.F16.F32.PACK_AB R29, RZ, R11 ;  /* 0x0000000bff1d723e */ /* 0x000fe200000000ff */
[----:B------:R-:W-:Y:S01]  /*0ff0*/  FMUL R15, R15, UR7 ;  /* 0x000000070f0f7c20 */ /* 0x000fe20008400000 */
[----:B0-----:R-:W-:-:S04]  /*1000*/  IADD3 R6, P0, R6, UR4, RZ ;  /* 0x0000000406067c10 */ /* 0x001fc8000ff1e0ff */
[----:B------:R-:W-:-:S05]  /*1010*/  IADD3.X R7, R7, UR5, RZ, P0, !PT ;  /* 0x0000000507077c10 */ /* 0x000fca00087fe4ff */
[----:B------:R0:W-:Y:S02]  /*1020*/  STG.E.U16 desc[UR14][R6.64], R29 ;  /* 0x0000001d06007986 */ /* 0x0001e4000c10150e */
[----:B0-----:R-:W-:Y:S02]  /*1030*/  IADD3 R6, P0, R23, R26, RZ ;  /* 0x0000001a17067210 */ /* 0x001fe40007f1e0ff */
[----:B------:R-:W-:-:S04]  /*1040*/  F2FP.F16.F32.PACK_AB R23, RZ, R15 ;  /* 0x0000000fff17723e */ /* 0x000fc800000000ff */
[----:B------:R-:W-:Y:S01]  /*1050*/  PRMT R31, R23, 0x7610, R31 ;  /* 0x00007610171f7816 */ /* 0x000fe2000000001f */
[----:B------:R-:W-:Y:S01]  /*1060*/  VIADD R23, R4, 0x1d ;  /* 0x0000001d04177836 */ /* 0x000fe20000000000 */
[----:B------:R-:W-:Y:S01]  /*1070*/  FMNMX R4, |R19|, R36, !PT ;  /* 0x0000002413047209 */ /* 0x000fe20007800200 */
[----:B------:R-:W-:Y:S02]  /*1080*/  IMAD.X R7, R21, 0x1, R30, P0 ;  /* 0x0000000115077824 */ /* 0x000fe400000e061e */
[----:B------:R-:W-:Y:S01]  /*1090*/  FMUL R19, R19, UR7 ;  /* 0x0000000713137c20 */ /* 0x000fe20008400000 */
[----:B------:R-:W-:Y:S02]  /*10a0*/  LOP3.LUT R23, R23, 0x1f, RZ, 0xc0, !PT ;  /* 0x0000001f17177812 */ /* 0x000fe400078ec0ff */
[----:B------:R0:W-:Y:S02]  /*10b0*/  STG.E.U16 desc[UR14][R6.64], R31 ;  /* 0x0000001f06007986 */ /* 0x0001e4000c10150e */
[----:B------:R-:W-:-:S02]  /*10c0*/  F2FP.F16.F32.PACK_AB R21, RZ, R19 ;  /* 0x00000013ff15723e */ /* 0x000fc400000000ff */
        /* <DEDUP_REMOVED lines=52> */
[----:B------:R-:W-:Y:S02]  /*1410*/  F2FP.F16.F32.PACK_AB R9, RZ, R17 ;  /* 0x00000011ff09723e */ /* 0x000fe400000000ff */
[----:B------:R-:W-:Y:S02]  /*1420*/  IADD3 R8, P0, R4, R5, RZ ;  /* 0x0000000504087210 */ /* 0x000fe40007f1e0ff */
[----:B------:R-:W-:Y:S02]  /*1430*/  PRMT R33, R9, 0x7610, R33 ;  /* 0x0000761009217816 */ /* 0x000fe40000000021 */
[----:B------:R-:W-:Y:S01]  /*1440*/  FMNMX R21, |R20|, R21, !PT ;  /* 0x0000001514157209 */ /* 0x000fe20007800200 */
[----:B------:R-:W-:Y:S02]  /*1450*/  IMAD.X R9, R2, 0x1, R22, P0 ;  /* 0x0000000102097824 */ /* 0x000fe400000e0616 */
[----:B------:R-:W-:-:S03]  /*1460*/  FMUL R20, R20, UR7 ;  /* 0x0000000714147c20 */ /* 0x000fc60008400000 */
[----:B------:R0:W-:Y:S02]  /*1470*/  STG.E.U16 desc[UR14][R8.64], R33 ;  /* 0x0000002108007986 */ /* 0x0001e4000c10150e */
[----:B------:R-:W-:-:S04]  /*1480*/  F2FP.F16.F32.PACK_AB R32, RZ, R20 ;  /* 0x00000014ff20723e */ /* 0x000fc800000000ff */
        /* <DEDUP_REMOVED lines=12> */
[----:B------:R-:W-:Y:S02]  /*1550*/  F2FP.F16.F32.PACK_AB R2, RZ, R28 ;  /* 0x0000001cff02723e */ /* 0x000fe400000000ff */
        /* <DEDUP_REMOVED lines=9> */
[----:B------:R-:W-:Y:S01]  /*15f0*/  F2FP.F16.F32.PACK_AB R22, RZ, R24 ;  /* 0x00000018ff16723e */ /* 0x000fe200000000ff */
[----:B------:R-:W-:Y:S01]  /*1600*/  FMUL R6, R6, R31 ;  /* 0x0000001f06067220 */ /* 0x000fe20000400000 */
[----:B------:R-:W-:Y:S01]  /*1610*/  FMUL R21, R36, UR7 ;  /* 0x0000000724157c20 */ /* 0x000fe20008400000 */
[----:B------:R-:W-:-:S02]  /*1620*/  IADD3.X R31, R5, UR5, RZ, P0, !PT ;  /* 0x00000005051f7c10 */ /* 0x000fc400087fe4ff */
[----:B------:R-:W-:Y:S02]  /*1630*/  PRMT R34, R22, 0x7610, R34 ;  /* 0x0000761016227816 */ /* 0x000fe40000000022 */
[----:B------:R-:W-:Y:S02]  /*1640*/  FSET.BF.GT.AND R37, R35, RZ, PT ;  /* 0x000000ff2325720a */ /* 0x000fe40003804000 */
[----:B------:R-:W-:Y:S01]  /*1650*/  FMNMX R35, RZ, R35, !PT ;  /* 0x00000023ff237209 */ /* 0x000fe20007800000 */
[----:B------:R-:W-:Y:S01]  /*1660*/  STG.E.U16 desc[UR14][R4.64], R29 ;  /* 0x0000001d04007986 */ /* 0x000fe2000c10150e */
[----:B------:R-:W-:Y:S01]  /*1670*/  F2FP.F16.F32.PACK_AB R26, RZ, R21 ;  /* 0x00000015ff1a723e */ /* 0x000fe200000000ff */
        /* <DEDUP_REMOVED lines=9> */
[----:B------:R-:W-:Y:S01]  /*1710*/  F2FP.F16.F32.PACK_AB R22, RZ, R9 ;  /* 0x00000009ff16723e */ /* 0x000fe200000000ff */
[----:B------:R-:W-:Y:S01]  /*1720*/  FMUL R8, R6, UR7 ;  /* 0x0000000706087c20 */ /* 0x000fe20008400000 */
[----:B------:R-:W-:Y:S02]  /*1730*/  F2FP.F16.F32.PACK_AB R4, RZ, R5 ;  /* 0x00000005ff04723e */ /* 0x000fe400000000ff */
[----:B------:R-:W-:Y:S02]  /*1740*/  PRMT R37, R22, 0x7610, R37 ;  /* 0x0000761016257816 */ /* 0x000fe40000000025 */
[----:B0-----:R-:W-:Y:S02]  /*1750*/  SHF.R.U32.HI R22, RZ, 0x5, R7 ;  /* 0x00000005ff167819 */ /* 0x001fe40000011607 */
[----:B------:R-:W-:Y:S02]  /*1760*/  PRMT R29, R4, 0x7610, R29 ;  /* 0x00007610041d7816 */ /* 0x000fe4000000001d */
[----:B------:R-:W-:Y:S01]  /*1770*/  F2FP.F16.F32.PACK_AB R4, RZ, R8 ;  /* 0x00000008ff04723e */ /* 0x000fe200000000ff */
        /* <DEDUP_REMOVED lines=14> */
[----:B0-----:R-:W-:Y:S01]  /*1860*/  F2FP.F16.F32.PACK_AB R32, R11, R27 ;  /* 0x0000001b0b20723e */ /* 0x001fe200000000ff */
[C---:B------:R-:W-:Y:S01]  /*1870*/  IMAD R11, R34.reuse, 0x21, R4 ;  /* 0x00000021220b7824 */ /* 0x040fe200078e0204 */
[----:B------:R-:W-:Y:S01]  /*1880*/  F2FP.F16.F32.PACK_AB R35, R5, R21 ;  /* 0x000000150523723e */ /* 0x000fe200000000ff */
[C---:B------:R-:W-:Y:S02]  /*1890*/  IMAD R27, R34.reuse, 0x21, R18 ;  /* 0x00000021221b7824 */ /* 0x040fe400078e0212 */
[C---:B------:R-:W-:Y:S01]  /*18a0*/  IMAD R5, R34.reuse, 0x21, R23 ;  /* 0x0000002122057824 */ /* 0x040fe200078e0217 */
[----:B------:R-:W-:Y:S01]  /*18b0*/  LEA R11, R11, UR4, 0x2 ;  /* 0x000000040b0b7c11 */ /* 0x000fe2000f8e10ff */
[----:B-1----:R-:W-:Y:S01]  /*18c0*/  IMAD R30, R34, 0x21, R13 ;  /* 0x00000021221e7824 */ /* 0x002fe200078e020d */
[----:B------:R-:W-:Y:S02]  /*18d0*/  LEA R27, R27, UR4, 0x2 ;  /* 0x000000041b1b7c11 */ /* 0x000fe4000f8e10ff */
[----:B------:R-:W-:Y:S01]  /*18e0*/  F2FP.F16.F32.PACK_AB R33, R20, R17 ;  /* 0x000000111421723e */ /* 0x000fe200000000ff */
        /* <DEDUP_REMOVED lines=127> */
.L_x_6855:
[----:B-1----:R-:W-:-:S07]  /*20e0*/  FMNMX R9, R4, R9, !PT ;  /* 0x0000000904097209 */ /* 0x002fce0007800000 */
.L_x_6847:
[----:B------:R-:W-:Y:S05]  /*20f0*/  BSYNC B0 ;  /* 0x0000000000007941 */ /* 0x000fea0003800000 */
.L_x_6846:
[----:B------:R-:W-:Y:S01]  /*2100*/  ISETP.NE.AND P0, PT, R7, RZ, PT ;  /* 0x000000ff0700720c */ /* 0x000fe20003f05270 */
[----:B------:R-:W-:-:S12]  /*2110*/  BSSY B0, `(.L_x_6845) ;  /* 0x0000004000007945 */ /* 0x000fd80003800000 */
[----:B------:R-:W-:Y:S05]  /*2120*/  @P0 BRA `(.L_x_6849) ;  /* 0x0000000000080947 */ /* 0x000fea0003800000 */
[----:B------:R-:W1:Y:S02]  /*2130*/  LDC.64 R2, c[0x0][0x238] ;  /* 0x00008e00ff027b82 */ /* 0x000e640000000a00 */
[----:B-1----:R1:W-:Y:S02]  /*2140*/  REDG.E.MAX.S32.STRONG.GPU desc[UR14][R2.64], R9 ;  /* 0x000000090200798e */ /* 0x0023e4000d10e38e */
.L_x_6849:
[----:B------:R-:W-:Y:S05]  /*2150*/  BSYNC B0 ;  /* 0x0000000000007941 */ /* 0x000fea0003800000 */
.L_x_6845:
        /* <DEDUP_REMOVED lines=12> */
[----:B01----:R-:W-:Y:S05]  /*2220*/  CALL.REL.NOINC `($__internal_175_$__cuda_sm20_rcp_rn_f32_slowpath) ;  /* 0x0000000400847944 */ /* 0x003fea0003c00000 */
[----:B------:R-:W-:Y:S05]  /*2230*/  BRA `(.L_x_6851) ;  /* 0x0000000000147947 */ /* 0x000fea0003800000 */
.L_x_6850:
[----:B0-----:R-:W0:Y:S01]  /*2240*/  MUFU.RCP R5, UR7 ;  /* 0x0000000700057d08 */ /* 0x001e220008001000 */
[----:B------:R-:W-:-:S04]  /*2250*/  IMAD.U32 R0, RZ, RZ, UR7 ;  /* 0x00000007ff007e24 */ /* 0x000fc8000f8e00ff */
[----:B0-----:R-:W-:-:S04]  /*2260*/  FFMA R0, R5, R0, -1 ;  /* 0xbf80000005007423 */ /* 0x001fc80000000000 */
[----:B------:R-:W-:-:S04]  /*2270*/  FADD.FTZ R0, -R0, -RZ ;  /* 0x800000ff00007221 */ /* 0x000fc80000010100 */
[----:B------:R-:W-:-:S07]  /*2280*/  FFMA R5, R5, R0, R5 ;  /* 0x0000000005057223 */ /* 0x000fce0000000005 */
.L_x_6851:
[----:B-1----:R-:W0:Y:S02]  /*2290*/  LDC.64 R2, c[0x0][0x240] ;  /* 0x00009000ff027b82 */ /* 0x002e240000000a00 */
[----:B0-----:R-:W-:Y:S01]  /*22a0*/  STG.E desc[UR14][R2.64], R5 ;  /* 0x0000000502007986 */ /* 0x001fe2000c10190e */
[----:B------:R-:W-:Y:S05]  /*22b0*/  EXIT ;  /* 0x000000000000794d */ /* 0x000fea0003800000 */
.L_x_6848:
[----:B------:R-:W-:Y:S02]  /*22c0*/  IMAD.MOV.U32 R6, RZ, RZ, 0x4 ;  /* 0x00000004ff067424 */ /* 0x000fe400078e00ff */
[----:B------:R-:W-:Y:S02]  /*22d0*/  IMAD.MOV.U32 R11, RZ, RZ, 0x1f ;  /* 0x0000001fff0b7424 */ /* 0x000fe400078e00ff */
[----:B------:R-:W-:-:S07]  /*22e0*/  IMAD.MOV.U32 R5, RZ, RZ, -0x1 ;  /* 0xffffffffff057424 */ /* 0x000fce00078e00ff */
[----:B01----:R-:W-:Y:S05]  /*22f0*/  WARPSYNC.COLLECTIVE R5, `(.L_x_6852) ;  /* 0x0000000005087348 */ /* 0x003fea0003c00000 */
[----:B-1----:R1:W2:Y:S02]  /*2300*/  SHFL.DOWN P0, R9, R2, R6, R11 ;  /* 0x0800000602097389 */ /* 0x0022a4000000000b */
[----:B012---:R-:W-:Y:S01]  /*2310*/  ENDCOLLECTIVE ;  /* 0x000000000000791b */ /* 0x007fe20003800000 */
.L_x_6852:
[----:B------:R-:W-:Y:S02]  /*2320*/  IMAD.MOV.U32 R6, RZ, RZ, 0x2 ;  /* 0x00000002ff067424 */ /* 0x000fe400078e00ff */
[----:B------:R-:W-:-:S05]  /*2330*/  IMAD.MOV.U32 R3, RZ, RZ, R9 ;  /* 0x000000ffff037224 */ /* 0x000fca00078e0009 */
[----:B------:R-:W-:-:S05]  /*2340*/  FMNMX R3, R3, R2, !PT ;  /* 0x0000000203037209 */ /* 0x000fca0007800000 */
[----:B------:R-:W-:-:S07]  /*2350*/  IMAD.MOV.U32 R2, RZ, RZ, R3 ;  /* 0x000000ffff027224 */ /* 0x000fce00078e0003 */
[----:B------:R-:W-:Y:S05]  /*2360*/  WARPSYNC.COLLECTIVE R5, `(.L_x_6853) ;  /* 0x0000000005087348 */ /* 0x000fea0003c00000 */
[----:B------:R0:W1:Y:S02]  /*2370*/  SHFL.DOWN P0, R9, R2, R6, R11 ;  /* 0x0800000602097389 */ /* 0x000064000000000b */
[----:B01----:R-:W-:Y:S01]  /*2380*/  ENDCOLLECTIVE ;  /* 0x000000000000791b */ /* 0x003fe20003800000 */
.L_x_6853:
[----:B------:R-:W-:Y:S02]  /*2390*/  IMAD.MOV.U32 R6, RZ, RZ, 0x1 ;  /* 0x00000001ff067424 */ /* 0x000fe400078e00ff */
[----:B------:R-:W-:-:S05]  /*23a0*/  IMAD.MOV.U32 R4, RZ, RZ, R9 ;  /* 0x000000ffff047224 */ /* 0x000fca00078e0009 */
[----:B------:R-:W-:-:S05]  /*23b0*/  FMNMX R4, R3, R4, !PT ;  /* 0x0000000403047209 */ /* 0x000fca0007800000 */
[----:B------:R-:W-:-:S07]  /*23c0*/  IMAD.MOV.U32 R2, RZ, RZ, R4 ;  /* 0x000000ffff027224 */ /* 0x000fce00078e0004 */
[----:B------:R-:W-:Y:S05]  /*23d0*/  WARPSYNC.COLLECTIVE R5, `(.L_x_6854) ;  /* 0x0000000005087348 */ /* 0x000fea0003c00000 */
[----:B------:R0:W1:Y:S02]  /*23e0*/  SHFL.DOWN P0, R9, R2, R6, R11 ;  /* 0x0800000602097389 */ /* 0x000064000000000b */
[----:B01----:R-:W-:Y:S01]  /*23f0*/  ENDCOLLECTIVE ;  /* 0x000000000000791b */ /* 0x003fe20003800000 */
.L_x_6854:
[----:B------:R-:W-:Y:S05]  /*2400*/  BRA `(.L_x_6855) ;  /* 0xfffffffc00347947 */ /* 0x000fea000383ffff */
        .weak           $__internal_174_$__cuda_sm20_div_u64
        .type           $__internal_174_$__cuda_sm20_div_u64,@function
        .size           $__internal_174_$__cuda_sm20_div_u64,($__internal_175_$__cuda_sm20_rcp_rn_f32_slowpath - $__internal_174_$__cuda_sm20_div_u64)
$__internal_174_$__cuda_sm20_div_u64:
        /* <DEDUP_REMOVED lines=66> */
[----:B------:R-:W-:Y:S06]  /*2830*/  RET.REL.NODEC R8 `(_ZN18transformer_engine6detail32dgated_act_cast_transpose_kernelILi1ELi2Eff6__halfNS_5EmptyEXadL_ZNS_5dreluIffEET_T0_RKS3_EEXadL_ZNS_4reluIffEES5_S6_S8_EEEEvPKT2_SC_PT3_SE_PKT1_PSF_SI_mmm) ;  /* 0xffffffd408f07950 */ /* 0x000fec0003c3ffff */
        .weak           $__internal_175_$__cuda_sm20_rcp_rn_f32_slowpath
        .type           $__internal_175_$__cuda_sm20_rcp_rn_f32_slowpath,@function
        .size           $__internal_175_$__cuda_sm20_rcp_rn_f32_slowpath,(.L_x_34660 - $__internal_175_$__cuda_sm20_rcp_rn_f32_slowpath)
$__internal_175_$__cuda_sm20_rcp_rn_f32_slowpath:
        /* <DEDUP_REMOVED lines=15> */
.L_x_6856:
        /* <DEDUP_REMOVED lines=33> */
.L_x_6858:
[----:B------:R0:W1:Y:S02]  /*2b40*/  MUFU.RCP R2, R0 ;  /* 0x0000000000027308 */ /* 0x0000640000001000 */
.L_x_6857:
[----:B-1-3--:R-:W-:Y:S02]  /*2b50*/  IMAD.MOV.U32 R5, RZ, RZ, R2 ;  /* 0x000000ffff057224 */ /* 0x00afe400078e0002 */
[----:B------:R-:W-:Y:S02]  /*2b60*/  IMAD.MOV.U32 R2, RZ, RZ, R7 ;  /* 0x000000ffff027224 */ /* 0x000fe400078e0007 */
[----:B------:R-:W-:-:S04]  /*2b70*/  IMAD.MOV.U32 R3, RZ, RZ, 0x0 ;  /* 0x00000000ff037424 */ /* 0x000fc800078e00ff */
[----:B0-2---:R-:W-:Y:S05]  /*2b80*/  RET.REL.NODEC R2 `(_ZN18transformer_engine6detail32dgated_act_cast_transpose_kernelILi1ELi2Eff6__halfNS_5EmptyEXadL_ZNS_5dreluIffEET_T0_RKS3_EEXadL_ZNS_4reluIffEES5_S6_S8_EEEEvPKT2_SC_PT3_SE_PKT1_PSF_SI_mmm) ;  /* 0xffffffd4021c7950 */ /* 0x005fea0003c3ffff */
.L_x_6859:
        /* <DEDUP_REMOVED lines=15> */
.L_x_34660:


//--------------------- .text._ZN18transformer_engine6detail43dgated_act_cast_transpose_kernel_notalignedILi1ELi1EfffNS_5EmptyEXadL_ZNS_5dreluIffEET_T0_RKS2_EEXadL_ZNS_4reluIffEES4_S5_S7_EEEEvPKT2_SB_PT3_SD_PKT1_PSE_SH_mmm --------------------------
	.section	.text._ZN18transformer_engine6detail43dgated_act_cast_transpose_kernel_notalignedILi1ELi1EfffNS_5EmptyEXadL_ZNS_5dreluIffEET_T0_RKS2_EEXadL_ZNS_4reluIffEES4_S5_S7_EEEEvPKT2_SB_PT3_SD_PKT1_PSE_SH_mmm,"ax",@progbits
	.align	128
        .global         _ZN18transformer_engine6detail43dgated_act_cast_transpose_kernel_notalignedILi1ELi1EfffNS_5EmptyEXadL_ZNS_5dreluIffEET_T0_RKS2_EEXadL_ZNS_4reluIffEES4_S5_S7_EEEEvPKT2_SB_PT3_SD_PKT1_PSE_SH_mmm
        .type           _ZN18transformer_engine6detail43dgated_act_cast_transpose_kernel_notalignedILi1ELi1EfffNS_5EmptyEXadL_ZNS_5dreluIffEET_T0_RKS2_EEXadL_ZNS_4reluIffEES4_S5_S7_EEEEvPKT2_SB_PT3_SD_PKT1_PSE_SH_mmm,@function
        .size           _ZN18transformer_engine6detail43dgated_act_cast_transpose_kernel_notalignedILi1ELi1EfffNS_5EmptyEXadL_ZNS_5dreluIffEET_T0_RKS2_EEXadL_ZNS_4reluIffEES4_S5_S7_EEEEvPKT2_SB_PT3_SD_PKT1_PSE_SH_mmm,(.L_x_34662 - _ZN18transformer_engine6detail43dgated_act_cast_transpose_kernel_notalignedILi1ELi1EfffNS_5EmptyEXadL_ZNS_5dreluIffEET_T0_RKS2_EEXadL_ZNS_4reluIffEES4_S5_S7_EEEEvPKT2_SB_PT3_SD_PKT1_PSE_SH_mmm)
        .other          _ZN18transformer_engine6detail43dgated_act_cast_transpose_kernel_notalignedILi1ELi1EfffNS_5EmptyEXadL_ZNS_5dreluIffEET_T0_RKS2_EEXadL_ZNS_4reluIffEES4_S5_S7_EEEEvPKT2_SB_PT3_SD_PKT1_PSE_SH_mmm,@"STO_CUDA_ENTRY STV_DEFAULT"
_ZN18transformer_engine6detail43dgated_act_cast_transpose_kernel_notalignedILi1ELi1EfffNS_5EmptyEXadL_ZNS_5dreluIffEET_T0_RKS2_EEXadL_ZNS_4reluIffEES4_S5_S7_EEEEvPKT2_SB_PT3_SD_PKT1_PSE_SH_mmm:
.text._ZN18transformer_engine6detail43dgated_act_cast_transpose_kernel_notalignedILi1ELi1EfffNS_5EmptyEXadL_ZNS_5dreluIffEET_T0_RKS2_EEXadL_ZNS_4reluIffEES4_S5_S7_EEEEvPKT2_SB_PT3_SD_PKT1_PSE_SH_mmm:
        /* <DEDUP_REMOVED lines=20> */
[----:B------:R-:W-:Y:S05]  /*0140*/  CALL.REL.NOINC `($__internal_176_$__cuda_sm20_div_u64) ;  /* 0x0000002800487944 */ /* 0x000fea0003c00000 */
        /* <DEDUP_REMOVED lines=11> */
.L_x_6860:
        /* <DEDUP_REMOVED lines=23> */
.L_x_6861:
        /* <DEDUP_REMOVED lines=10> */
[----:B------:R-:W-:-:S03]  /*0410*/  IMAD.U32 R12, RZ, RZ, UR5 ;  /* 0x00000005ff0c7e24 */ /* 0x000fc6000f8e00ff */
[----:B------:R-:W-:Y:S02]  /*0420*/  LEA R6, P1, -R2, R14, 0x5 ;  /* 0x0000000e02067211 */ /* 0x000fe400078229ff */
[----:B------:R-:W-:-:S03]  /*0430*/  SHF.L.U64.HI R8, R41, 0x5, R18 ;  /* 0x0000000529087819 */ /* 0x000fc60000010212 */
[----:B------:R-:W-:Y:S01]  /*0440*/  IMAD.X R7, R12, 0x1, ~R7, P1 ;  /* 0x000000010c077824 */ /* 0x000fe200008e0e07 */
[----:B------:R-:W-:Y:S01]  /*0450*/  ISETP.LT.U32.AND P1, PT, R6, 0x20, PT ;  /* 0x000000200600780c */ /* 0x000fe20003f21070 */
[----:B------:R-:W-:-:S03]  /*0460*/  IMAD.SHL.U32 R0, R0, 0x4, RZ ;  /* 0x0000000400007824 */ /* 0x000fc600078e00ff */
[----:B------:R-:W-:Y:S01]  /*0470*/  ISETP.LT.U32.AND.EX P1, PT, R7, RZ, PT, P1 ;  /* 0x000000ff0700720c */ /* 0x000fe20003f21110 */
[----:B0-----:R0:W5:Y:S01]  /*0480*/  @P0 LDG.E R11, desc[UR6][R4.64] ;  /* 0x00000006040b0981 */ /* 0x001162000c1e1900 */
[----:B------:R-:W-:Y:S01]  /*0490*/  LEA R10, P0, -R41, UR12, 0x5 ;  /* 0x0000000c290a7c11 */ /* 0x000fe2000f8029ff */
[----:B------:R-:W-:Y:S01]  /*04a0*/  IMAD.IADD R7, R15, 0x1, -R0 ;  /* 0x000000010f077824 */ /* 0x000fe200078e0a00 */
[----:B------:R-:W-:Y:S01]  /*04b0*/  LOP3.LUT R9, R0, 0x1c, RZ, 0xc0, !PT ;  /* 0x0000001c00097812 */ /* 0x000fe200078ec0ff */
[----:B------:R-:W-:Y:S01]  /*04c0*/  IMAD R17, R3, UR12, RZ ;  /* 0x0000000c03117c24 */ /* 0x000fe2000f8e02ff */
[----:B------:R-:W-:Y:S01]  /*04d0*/  IADD3.X R8, ~R8, UR13, RZ, P0, !PT ;  /* 0x0000000d08087c10 */ /* 0x000fe200087fe5ff */
[----:B------:R-:W-:Y:S01]  /*04e0*/  IMAD.MOV.U32 R26, RZ, RZ, R2 ;  /* 0x000000ffff1a7224 */ /* 0x000fe200078e0002 */
[----:B------:R-:W-:Y:S01]  /*04f0*/  ISETP.LT.U32.AND P0, PT, R10, 0x20, PT ;  /* 0x000000200a00780c */ /* 0x000fe20003f01070 */
[----:B------:R-:W-:Y:S01]  /*0500*/  IMAD.MOV.U32 R27, RZ, RZ, R3 ;  /* 0x000000ffff1b7224 */ /* 0x000fe200078e0003 */
[----:B------:R-:W-:Y:S01]  /*0510*/  SEL R6, R6, 0x20, P1 ;  /* 0x0000002006067807 */ /* 0x000fe20000800000 */
[----:B0-----:R-:W-:Y:S01]  /*0520*/  IMAD.MOV.U32 R5, RZ, RZ, R18 ;  /* 0x000000ffff057224 */ /* 0x001fe200078e0012 */
[----:B------:R-:W-:Y:S01]  /*0530*/  ISETP.LT.U32.AND.EX P0, PT, R8, RZ, PT, P0 ;  /* 0x000000ff0800720c */ /* 0x000fe20003f01100 */
[----:B------:R-:W-:Y:S01]  /*0540*/  IMAD.MOV.U32 R4, RZ, RZ, R41 ;  /* 0x000000ffff047224 */ /* 0x000fe200078e0029 */
[----:B------:R-:W-:Y:S01]  /*0550*/  LOP3.LUT R16, R7, 0x1f, RZ, 0xc0, !PT ;  /* 0x0000001f07107812 */ /* 0x000fe200078ec0ff */
[----:B------:R-:W-:Y:S01]  /*0560*/  IMAD R18, R18, R14, RZ ;  /* 0x0000000e12127224 */ /* 0x000fe200078e02ff */
[----:B------:R-:W-:Y:S01]  /*0570*/  SEL R36, R10, 0x20, P0 ;  /* 0x000000200a247807 */ /* 0x000fe20000000000 */
[C---:B------:R-:W-:Y:S01]  /*0580*/  IMAD.WIDE.U32 R20, R2.reuse, UR12, R4 ;  /* 0x0000000c02147c25 */ /* 0x040fe2000f8e0004 */
[----:B------:R-:W-:Y:S01]  /*0590*/  ISETP.GE.U32.AND P2, PT, R9, R6, PT ;  /* 0x000000060900720c */ /* 0x000fe20003f46070 */
[----:B------:R-:W-:Y:S01]  /*05a0*/  USHF.L.U64.HI UR5, UR12, 0x1, UR13 ;  /* 0x000000010c057899 */ /* 0x000fe2000801020d */
[----:B------:R-:W-:Y:S01]  /*05b0*/  BSSY B0, `(.L_x_6862) ;  /* 0x0000031000007945 */ /* 0x000fe20003800000 */
[----:B------:R-:W-:Y:S01]  /*05c0*/  IMAD R25, R2, UR13, R17 ;  /* 0x0000000d02197c24 */ /* 0x000fe2000f8e0211 */
[----:B------:R-:W-:Y:S01]  /*05d0*/  ISETP.LT.U32.AND P2, PT, R16, R36, !P2 ;  /* 0x000000241000720c */ /* 0x000fe20005741070 */
[----:B------:R-:W-:Y:S01]  /*05e0*/  IMAD.WIDE.U32 R26, R41, R14, R26 ;  /* 0x0000000e291a7225 */ /* 0x000fe200078e001a */
[----:B------:R-:W-:-:S03]  /*05f0*/  USHF.L.U32 UR4, UR12, 0x1, URZ ;  /* 0x000000010c047899 */ /* 0x000fc6000800063f */
[----:B------:R-:W-:Y:S02]  /*0600*/  IMAD R41, R41, R12, R18 ;  /* 0x0000000c29297224 */ /* 0x000fe400078e0212 */
[----:B------:R-:W-:Y:S02]  /*0610*/  IMAD.IADD R21, R21, 0x1, R25 ;  /* 0x0000000115157824 */ /* 0x000fe400078e0219 */
[----:B------:R-:W-:Y:S02]  /*0620*/  VIADD R23, R9, 0x1 ;  /* 0x0000000109177836 */ /* 0x000fe40000000000 */
[----:B------:R-:W-:Y:S01]  /*0630*/  IMAD.WIDE.U32 R2, R2, UR12, R20 ;  /* 0x0000000c02027c25 */ /* 0x000fe2000f8e0014 */
[----:B------:R-:W-:Y:S01]  /*0640*/  SHF.L.U64.HI R33, R20, 0x5, R21 ;  /* 0x0000000514217819 */ /* 0x000fe20000010215 */
[----:B------:R-:W0:Y:S01]  /*0650*/  @P2 LDC.64 R18, c[0x0][0x220] ;  /* 0x00008800ff122b82 */ /* 0x000e220000000a00 */
[----:B------:R-:W-:Y:S01]  /*0660*/  ISETP.GE.U32.AND P0, PT, R23, R6, PT ;  /* 0x000000061700720c */ /* 0x000fe20003f06070 */
[----:B------:R-:W-:Y:S01]  /*0670*/  IMAD.IADD R3, R25, 0x1, R3 ;  /* 0x0000000119037824 */ /* 0x000fe200078e0203 */
[----:B------:R-:W-:Y:S01]  /*0680*/  @!P2 CS2R R34, SRZ ;  /* 0x000000000022a805 */ /* 0x000fe2000001ff00 */
[----:B------:R-:W-:-:S02]  /*0690*/  VIADD R5, R7, 0xffffffff ;  /* 0xffffffff07057836 */ /* 0x000fc40000000000 */
[C---:B------:R-:W-:Y:S01]  /*06a0*/  IMAD.SHL.U32 R4, R2.reuse, 0x20, RZ ;  /* 0x0000002002047824 */ /* 0x040fe200078e00ff */
[----:B------:R-:W-:Y:S01]  /*06b0*/  SHF.L.U64.HI R3, R2, 0x5, R3 ;  /* 0x0000000502037819 */ /* 0x000fe20000010203 */
[----:B------:R-:W-:Y:S01]  /*06c0*/  IMAD R39, R9, UR5, RZ ;  /* 0x0000000509277c24 */ /* 0x000fe2000f8e02ff */
[----:B------:R-:W-:Y:S01]  /*06d0*/  LOP3.LUT R5, R5, 0x1f, RZ, 0xc0, !PT ;  /* 0x0000001f05057812 */ /* 0x000fe200078ec0ff */
[----:B------:R-:W-:Y:S01]  /*06e0*/  IMAD.WIDE.U32 R28, R9, UR4, RZ ;  /* 0x00000004091c7c25 */ /* 0x000fe2000f8e00ff */
[----:B------:R-:W-:Y:S02]  /*06f0*/  IADD3 R2, P1, R4, UR12, RZ ;  /* 0x0000000c04027c10 */ /* 0x000fe4000ff3e0ff */
[----:B------:R-:W-:Y:S01]  /*0700*/  ISETP.LT.U32.AND P0, PT, R5, R36, !P0 ;  /* 0x000000240500720c */ /* 0x000fe20004701070 */
[----:B------:R-:W-:Y:S01]  /*0710*/  IMAD.SHL.U32 R31, R20, 0x20, RZ ;  /* 0x00000020141f7824 */ /* 0x000fe200078e00ff */
[----:B------:R-:W-:Y:S01]  /*0720*/  IADD3.X R0, R3, UR13, RZ, P1, !PT ;  /* 0x0000000d03007c10 */ /* 0x000fe20008ffe4ff */
[----:B------:R-:W-:-:S02]  /*0730*/  IMAD.IADD R39, R29, 0x1, R39 ;  /* 0x000000011d277824 */ /* 0x000fc400078e0227 */
[----:B------:R-:W-:Y:S01]  /*0740*/  @!P2 IMAD.MOV.U32 R37, RZ, RZ, RZ ;  /* 0x000000ffff25a224 */ /* 0x000fe200078e00ff */
[----:B------:R-:W-:Y:S07]  /*0750*/  @!P2 BRA `(.L_x_6863) ;  /* 0x000000000058a947 */ /* 0x000fee0003800000 */
[----:B------:R-:W-:Y:S01]  /*0760*/  IADD3 R23, P1, R16, R28, RZ ;  /* 0x0000001c10177210 */ /* 0x000fe20007f3e0ff */
[----:B------:R-:W-:Y:S01]  /*0770*/  IMAD.MOV.U32 R17, RZ, RZ, RZ ;  /* 0x000000ffff117224 */ /* 0x000fe200078e00ff */
[----:B------:R-:W-:Y:S01]  /*0780*/  ULDC.64 UR10, c[0x0][0x218] ;  /* 0x00008600000a7ab9 */ /* 0x000fe20000000a00 */
[----:B------:R-:W-:Y:S01]  /*0790*/  ULDC.64 UR8, c[0x0][0x210] ;  /* 0x0000840000087ab9 */ /* 0x000fe20000000a00 */
[----:B------:R-:W-:Y:S01]  /*07a0*/  IADD3 R22, P3, R23, R4, RZ ;  /* 0x0000000417167210 */ /* 0x000fe20007f7e0ff */
        /* <DEDUP_REMOVED lines=17> */
.L_x_6863:
[----:B------:R-:W-:Y:S05]  /*08c0*/  BSYNC B0 ;  /* 0x0000000000007941 */ /* 0x000fea0003800000 */
.L_x_6862:
        /* <DEDUP_REMOVED lines=15> */
[----:B------:R-:W-:Y:S01]  /*09c0*/  IMAD.X R32, R33, 0x1, R3, P1 ;  /* 0x0000000121207824 */ /* 0x000fe200008e0603 */
        /* <DEDUP_REMOVED lines=11> */
.L_x_6865:
[----:B------:R-:W-:Y:S05]  /*0a80*/  BSYNC B0 ;  /* 0x0000000000007941 */ /* 0x000fea0003800000 */
.L_x_6864:
[----:B-1----:R-:W1:Y:S01]  /*0a90*/  @P2 LDC.64 R24, c[0x0][0x220] ;  /* 0x00008800ff182b82 */ /* 0x002e620000000a00 */
[----:B------:R-:W-:Y:S01]  /*0aa0*/  IMAD.IADD R41, R27, 0x1, R41 ;  /* 0x000000011b297824 */ /* 0x000fe200078e0229 */
[----:B-----5:R-:W-:Y:S01]  /*0ab0*/  FSET.BF.GT.AND R33, R37, RZ, PT ;  /* 0x000000ff2521720a */ /* 0x020fe20003804000 */
[----:B------:R-:W-:Y:S01]  /*0ac0*/  VIADD R27, R9, 0x2 ;  /* 0x00000002091b7836 */ /* 0x000fe20000000000 */
[----:B------:R-:W-:Y:S01]  /*0ad0*/  FMNMX R37, RZ, R37, !PT ;  /* 0x00000025ff257209 */ /* 0x000fe20007800000 */
[----:B------:R-:W-:Y:S01]  /*0ae0*/  VIADD R29, R7, 0x1e ;  /* 0x0000001e071d7836 */ /* 0x000fe20000000000 */
[C---:B------:R-:W-:Y:S01]  /*0af0*/  SHF.L.U64.HI R23, R26.reuse, 0x5, R41 ;  /* 0x000000051a177819 */ /* 0x040fe20000010229 */
[----:B------:R-:W-:Y:S01]  /*0b00*/  FMUL R38, R33, R34 ;  /* 0x0000002221267220 */ /* 0x000fe20000400000 */
[----:B------:R-:W-:Y:S01]  /*0b10*/  ISETP.GE.U32.AND P1, PT, R27, R6, PT ;  /* 0x000000061b00720c */ /* 0x000fe20003f26070 */
[----:B------:R-:W-:Y:S01]  /*0b20*/  IMAD.SHL.U32 R22, R26, 0x20, RZ ;  /* 0x000000201a167824 */ /* 0x000fe200078e00ff */
[----:B------:R-:W-:Y:S01]  /*0b30*/  LOP3.LUT R29, R29, 0x1f, RZ, 0xc0, !PT ;  /* 0x0000001f1d1d7812 */ /* 0x000fe200078ec0ff */
[----:B------:R-:W-:Y:S01]  /*0b40*/  FMUL R38, R38, R35 ;  /* 0x0000002326267220 */ /* 0x000fe20000400000 */
[----:B------:R-:W-:Y:S01]  /*0b50*/  IADD3 R41, P4, R16, R28, RZ ;  /* 0x0000001c10297210 */ /* 0x000fe20007f9e0ff */
[----:B------:R-:W-:Y:S01]  /*0b60*/  FMUL R34, R37, R34 ;  /* 0x0000002225227220 */ /* 0x000fe20000400000 */
[----:B------:R-:W-:Y:S01]  /*0b70*/  ISETP.LT.U32.AND P1, PT, R29, R36, !P1 ;  /* 0x000000241d00720c */ /* 0x000fe20004f21070 */
[----:B------:R-:W2:Y:S01]  /*0b80*/  LDC.64 R26, c[0x0][0x248] ;  /* 0x00009200ff1a7b82 */ /* 0x000ea20000000a00 */
[----:B------:R-:W-:Y:S01]  /*0b90*/  FMNMX R37, RZ, |R38|, !PT ;  /* 0x40000026ff257209 */ /* 0x000fe20007800000 */
[----:B------:R-:W-:Y:S01]  /*0ba0*/  IMAD.X R36, RZ, RZ, R39, P4 ;  /* 0x000000ffff247224 */ /* 0x000fe200020e0627 */
[C---:B------:R-:W-:Y:S01]  /*0bb0*/  @P2 IADD3 R33, P4, R41.reuse, R4, RZ ;  /* 0x0000000429212210 */ /* 0x040fe20007f9e0ff */
[----:B------:R-:W-:Y:S01]  /*0bc0*/  FMUL R35, R34, R11 ;  /* 0x0000000b22237220 */ /* 0x000fe20000400000 */
[----:B------:R-:W-:Y:S01]  /*0bd0*/  @P2 IADD3 R41, P5, R41, R2, RZ ;  /* 0x0000000229292210 */ /* 0x000fe20007fbe0ff */
[----:B------:R-:W-:Y:S01]  /*0be0*/  BSSY B0, `(.L_x_6866) ;  /* 0x0000025000007945 */ /* 0x000fe20003800000 */
[----:B------:R-:W-:Y:S01]  /*0bf0*/  IADD3 R28, P3, R28, UR4, RZ ;  /* 0x000000041c1c7c10 */ /* 0x000fe2000ff7e0ff */
[C---:B------:R-:W-:Y:S01]  /*0c00*/  @P2 IMAD.X R40, R36.reuse, 0x1, R3, P4 ;  /* 0x0000000124282824 */ /* 0x040fe200020e0603 */
[----:B0-----:R-:W-:Y:S01]  /*0c10*/  @P2 LEA R18, P4, R33, R18, 0x2 ;  /* 0x0000001221122211 */ /* 0x001fe200078810ff */
[----:B------:R-:W-:Y:S01]  /*0c20*/  @P2 IMAD.X R36, R36, 0x1, R0, P5 ;  /* 0x0000000124242824 */ /* 0x000fe200028e0600 */
[----:B-1----:R-:W-:-:S02]  /*0c30*/  @P2 LEA R24, P5, R41, R24, 0x2 ;  /* 0x0000001829182211 */ /* 0x002fc400078a10ff */
[----:B------:R-:W-:Y:S01]  /*0c40*/  @P2 LEA.HI.X R19, R33, R19, R40, 0x2, P4 ;  /* 0x0000001321132211 */ /* 0x000fe200020f1428 */
[----:B------:R-:W-:Y:S01]  /*0c50*/  FMUL R33, R38, R11 ;  /* 0x0000000b26217220 */ /* 0x000fe20000400000 */
[----:B------:R-:W-:Y:S01]  /*0c60*/  @P2 LEA.HI.X R25, R41, R25, R36, 0x2, P5 ;  /* 0x0000001929192211 */ /* 0x000fe200028f1424 */
[----:B------:R-:W-:Y:S01]  /*0c70*/  IMAD.MOV.U32 R38, RZ, RZ, RZ ;  /* 0x000000ffff267224 */ /* 0x000fe200078e00ff */
[----:B------:R-:W-:Y:S02]  /*0c80*/  FMNMX R34, |R34|, R37, !PT ;  /* 0x0000002522227209 */ /* 0x000fe40007800200 */
[----:B------:R-:W-:Y:S01]  /*0c90*/  CS2R R36, SRZ ;  /* 0x0000000000247805 */ /* 0x000fe2000001ff00 */
[----:B------:R0:W-:Y:S01]  /*0ca0*/  @P2 STG.E desc[UR6][R18.64], R33 ;  /* 0x0000002112002986 */ /* 0x0001e2000c101906 */
[----:B------:R-:W-:-:S03]  /*0cb0*/  IADD3.X R39, R39, UR5, RZ, P3, !PT ;  /* 0x0000000527277c10 */ /* 0x000fc60009ffe4ff */
[----:B------:R0:W-:Y:S01]  /*0cc0*/  @P2 STG.E desc[UR6][R24.64], R35 ;  /* 0x0000002318002986 */ /* 0x0001e2000c101906 */
[----:B--2---:R-:W-:-:S04]  /*0cd0*/  IMAD.WIDE.U32 R26, R9, UR12, R26 ;  /* 0x0000000c091a7c25 */ /* 0x004fc8000f8e001a */
        /* <DEDUP_REMOVED lines=21> */
.L_x_6867:
[----:B------:R-:W-:Y:S05]  /*0e30*/  BSYNC B0 ;  /* 0x0000000000007941 */ /* 0x000fea0003800000 */
.L_x_6866:
[----:B01----:R-:W0:Y:S01]  /*0e40*/  @P0 LDC.64 R18, c[0x0][0x220] ;  /* 0x00008800ff120b82 */ /* 0x003e220000000a00 */
[----:B------:R-:W-:Y:S01]  /*0e50*/  IADD3 R43, P2, R5, R28, RZ ;  /* 0x0000001c052b7210 */ /* 0x000fe20007f5e0ff */
[----:B------:R-:W-:Y:S01]  /*0e60*/  VIADD R26, R7, 0x1d ;  /* 0x0000001d071a7836 */ /* 0x000fe20000000000 */
[----:B------:R-:W-:Y:S01]  /*0e70*/  FSET.BF.GT.AND R45, R31, RZ, PT ;  /* 0x000000ff1f2d720a */ /* 0x000fe20003804000 */
[----:B------:R-:W-:Y:S01]  /*0e80*/  BSSY B0, `(.L_x_6868) ;  /* 0x000003a000007945 */ /* 0x000fe20003800000 */
[----:B------:R-:W-:Y:S01]  /*0e90*/  FMNMX R31, RZ, R31, !PT ;  /* 0x0000001fff1f7209 */ /* 0x000fe20007800000 */
[----:B------:R-:W-:Y:S01]  /*0ea0*/  IMAD.X R27, RZ, RZ, R39, P2 ;  /* 0x000000ffff1b7224 */ /* 0x000fe200010e0627 */
[----:B------:R-:W-:Y:S01]  /*0eb0*/  @P0 IADD3 R24, P2, R43, R4, RZ ;  /* 0x000000042b180210 */ /* 0x000fe20007f5e0ff */
[----:B------:R-:W-:Y:S01]  /*0ec0*/  FMUL R45, R45, R30 ;  /* 0x0000001e2d2d7220 */ /* 0x000fe20000400000 */
[----:B------:R-:W-:Y:S01]  /*0ed0*/  @P0 IADD3 R43, P4, R43, R2, RZ ;  /* 0x000000022b2b0210 */ /* 0x000fe20007f9e0ff */
[----:B------:R-:W-:Y:S01]  /*0ee0*/  FMUL R30, R31, R30 ;  /* 0x0000001e1f1e7220 */ /* 0x000fe20000400000 */
[----:B------:R-:W-:Y:S01]  /*0ef0*/  VIADD R31, R9, 0x3 ;  /* 0x00000003091f7836 */ /* 0x000fe20000000000 */
[----:B------:R-:W-:Y:S01]  /*0f00*/  LOP3.LUT R26, R26, 0x1f, RZ, 0xc0, !PT ;  /* 0x0000001f1a1a7812 */ /* 0x000fe200078ec0ff */
[----:B------:R-:W-:-:S02]  /*0f10*/  @P0 IMAD.X R25, R27, 0x1, R3, P2 ;  /* 0x000000011b190824 */ /* 0x000fc400010e0603 */
[----:B------:R-:W-:Y:S01]  /*0f20*/  FMUL R32, R45, R32 ;  /* 0x000000202d207220 */ /* 0x000fe20000400000 */
[----:B------:R-:W-:Y:S01]  /*0f30*/  @P0 IMAD.X R40, R27, 0x1, R0, P4 ;  /* 0x000000011b280824 */ /* 0x000fe200020e0600 */
[----:B------:R-:W-:Y:S02]  /*0f40*/  ISETP.GE.U32.AND P3, PT, R31, R6, PT ;  /* 0x000000061f00720c */ /* 0x000fe40003f66070 */
[----:B------:R-:W-:Y:S01]  /*0f50*/  FMUL R27, R32, R11 ;  /* 0x0000000b201b7220 */ /* 0x000fe20000400000 */
[----:B------:R-:W-:Y:S01]  /*0f60*/  FMNMX R45, R34, |R32|, !PT ;  /* 0x40000020222d7209 */ /* 0x000fe20007800000 */
[----:B------:R-:W-:Y:S01]  /*0f70*/  IMAD.MOV.U32 R32, RZ, RZ, RZ ;  /* 0x000000ffff207224 */ /* 0x000fe200078e00ff */
[----:B0-----:R-:W-:-:S04]  /*0f80*/  @P0 LEA R18, P2, R24, R18, 0x2 ;  /* 0x0000001218120211 */ /* 0x001fc800078410ff */
[----:B------:R-:W-:Y:S02]  /*0f90*/  @P0 LEA.HI.X R19, R24, R19, R25, 0x2, P2 ;  /* 0x0000001318130211 */ /* 0x000fe400010f1419 */
[----:B------:R-:W0:Y:S01]  /*0fa0*/  @P0 LDC.64 R24, c[0x0][0x220] ;  /* 0x00008800ff180b82 */ /* 0x000e220000000a00 */
[----:B------:R-:W-:Y:S02]  /*0fb0*/  ISETP.LT.U32.AND P2, PT, R10, 0x20, PT ;  /* 0x000000200a00780c */ /* 0x000fe40003f41070 */
[----:B------:R1:W-:Y:S02]  /*0fc0*/  @P0 STG.E desc[UR6][R18.64], R27 ;  /* 0x0000001b12000986 */ /* 0x0003e4000c101906 */
[----:B------:R-:W-:-:S04]  /*0fd0*/  ISETP.LT.U32.AND.EX P2, PT, R8, RZ, PT, P2 ;  /* 0x000000ff0800720c */ /* 0x000fc80003f41120 */
[----:B------:R-:W-:-:S04]  /*0fe0*/  SEL R31, R10, 0x20, P2 ;  /* 0x000000200a1f7807 */ /* 0x000fc80001000000 */
[----:B------:R-:W-:Y:S01]  /*0ff0*/  ISETP.LT.U32.AND P3, PT, R26, R31, !P3 ;  /* 0x0000001f1a00720c */ /* 0x000fe20005f61070 */
[C---:B------:R-:W-:Y:S01]  /*1000*/  FMUL R31, R30.reuse, R11 ;  /* 0x0000000b1e1f7220 */ /* 0x040fe20000400000 */
[----:B------:R-:W-:Y:S02]  /*1010*/  FMNMX R30, |R30|, R45, !PT ;  /* 0x0000002d1e1e7209 */ /* 0x000fe40007800200 */
[----:B0-----:R-:W-:-:S04]  /*1020*/  @P0 LEA R24, P4, R43, R24, 0x2 ;  /* 0x000000182b180211 */ /* 0x001fc800078810ff */
[----:B------:R-:W-:Y:S01]  /*1030*/  @P0 LEA.HI.X R25, R43, R25, R40, 0x2, P4 ;  /* 0x000000192b190211 */ /* 0x000fe200020f1428 */
[----:B------:R-:W-:-:S04]  /*1040*/  IMAD.MOV.U32 R40, RZ, RZ, RZ ;  /* 0x000000ffff287224 */ /* 0x000fc800078e00ff */
[----:B------:R1:W-:Y:S01]  /*1050*/  @P0 STG.E desc[UR6][R24.64], R31 ;  /* 0x0000001f18000986 */ /* 0x0003e2000c101906 */
[----:B------:R-:W-:Y:S01]  /*1060*/  IADD3 R43, P0, R28, UR4, RZ ;  /* 0x000000041c2b7c10 */ /* 0x000fe2000ff1e0ff */
[----:B------:R-:W-:-:S03]  /*1070*/  IMAD.MOV.U32 R28, RZ, RZ, RZ ;  /* 0x000000ffff1c7224 */ /* 0x000fc600078e00ff */
[----:B------:R-:W-:Y:S01]  /*1080*/  IADD3.X R39, R39, UR5, RZ, P0, !PT ;  /* 0x0000000527277c10 */ /* 0x000fe200087fe4ff */
[----:B------:R-:W-:Y:S08]  /*1090*/  @!P3 BRA `(.L_x_6869) ;  /* 0x000000000060b947 */ /* 0x000ff00003800000 */
[----:B-1----:R-:W0:Y:S01]  /*10a0*/  LDC R18, c[0x0][0x248] ;  /* 0x00009200ff127b82 */ /* 0x002e220000000800 */
[----:B------:R-:W-:Y:S01]  /*10b0*/  IADD3 R25, P0, P4, R26, UR4, R43 ;  /* 0x000000041a197c10 */ /* 0x000fe2000fc1e02b */
[----:B------:R-:W-:Y:S01]  /*10c0*/  ULDC.64 UR10, c[0x0][0x218] ;  /* 0x00008600000a7ab9 */ /* 0x000fe20000000a00 */
[----:B------:R-:W-:Y:S02]  /*10d0*/  ULDC UR8, c[0x0][0x24c] ;  /* 0x0000930000087ab9 */ /* 0x000fe40000000800 */
[----:B------:R-:W-:Y:S02]  /*10e0*/  IADD3.X R24, RZ, UR5, R39, P0, P4 ;  /* 0x00000005ff187c10 */ /* 0x000fe400087e8427 */
[----:B------:R-:W-:-:S05]  /*10f0*/  IADD3 R19, P0, R25, R4, RZ ;  /* 0x0000000419137210 */ /* 0x000fca0007f1e0ff */
[----:B------:R-:W-:Y:S01]  /*1100*/  IMAD.X R28, R24, 0x1, R3, P0 ;  /* 0x00000001181c7824 */ /* 0x000fe200000e0603 */
[----:B------:R-:W-:Y:S01]  /*1110*/  IADD3 R25, P0, R25, R2, RZ ;  /* 0x0000000219197210 */ /* 0x000fe20007f1e0ff */
[----:B0-----:R-:W-:Y:S01]  /*1120*/  IMAD R45, R9, UR12, R18 ;  /* 0x0000000c092d7c24 */ /* 0x001fe2000f8e0212 */
[----:B------:R-:W-:-:S04]  /*1130*/  LEA R18, P6, R19, UR10, 0x2 ;  /* 0x0000000a13127c11 */ /* 0x000fc8000f8c10ff */
[----:B------:R-:W-:Y:S02]  /*1140*/  IADD3 R45, P4, P5, R20, UR12, R45 ;  /* 0x0000000c142d7c10 */ /* 0x000fe4000fd9e02d */
[----:B------:R-:W-:Y:S01]  /*1150*/  LEA.HI.X R19, R19, UR11, R28, 0x2, P6 ;  /* 0x0000000b13137c11 */ /* 0x000fe2000b0f141c */
[----:B------:R-:W-:Y:S01]  /*1160*/  IMAD.X R28, R24, 0x1, R0, P0 ;  /* 0x00000001181c7824 */ /* 0x000fe200000e0600 */
[----:B------:R-:W-:Y:S01]  /*1170*/  IADD3.X R41, R21, UR8, R41, P4, P5 ;  /* 0x0000000815297c10 */ /* 0x000fe2000a7ea429 */
[----:B------:R-:W-:Y:S01]  /*1180*/  ULDC.64 UR8, c[0x0][0x210] ;  /* 0x0000840000087ab9 */ /* 0x000fe20000000a00 */
[----:B------:R-:W-:Y:S02]  /*1190*/  IADD3 R32, P4, R26, R45, RZ ;  /* 0x0000002d1a207210 */ /* 0x000fe40007f9e0ff */
[C---:B------:R-:W-:Y:S02]  /*11a0*/  LEA R20, P5, R25.reuse, UR10, 0x2 ;  /* 0x0000000a19147c11 */ /* 0x040fe4000f8a10ff */
[----:B------:R-:W-:Y:S01]  /*11b0*/  LEA R24, P0, R32, UR8, 0x2 ;  /* 0x0000000820187c11 */ /* 0x000fe2000f8010ff */
[----:B------:R-:W-:Y:S01]  /*11c0*/  IMAD.X R41, RZ, RZ, R41, P4 ;  /* 0x000000ffff297224 */ /* 0x000fe200020e0629 */
[----:B------:R-:W-:-:S04]  /*11d0*/  LEA.HI.X R21, R25, UR11, R28, 0x2, P5 ;  /* 0x0000000b19157c11 */ /* 0x000fc8000a8f141c */
[----:B------:R-:W-:Y:S01]  /*11e0*/  LEA.HI.X R25, R32, UR9, R41, 0x2, P0 ;  /* 0x0000000920197c11 */ /* 0x000fe200080f1429 */
[----:B------:R0:W5:Y:S04]  /*11f0*/  LDG.E R28, desc[UR6][R20.64] ;  /* 0x00000006141c7981 */ /* 0x000168000c1e1900 */
[----:B------:R0:W5:Y:S04]  /*1200*/  LDG.E R32, desc[UR6][R18.64] ;  /* 0x0000000612207981 */ /* 0x000168000c1e1900 */
[----:B------:R0:W5:Y:S02]  /*1210*/  LDG.E R40, desc[UR6][R24.64] ;  /* 0x0000000618287981 */ /* 0x000164000c1e1900 */
.L_x_6869:
[----:B------:R-:W-:Y:S05]  /*1220*/  BSYNC B0 ;  /* 0x0000000000007941 */ /* 0x000fea0003800000 */
.L_x_6868:
[----:B01----:R-:W0:Y:S01]  /*1230*/  @P1 LDC.64 R18, c[0x0][0x220] ;  /* 0x00008800ff121b82 */ /* 0x003e220000000a00 */
[----:B------:R-:W-:Y:S01]  /*1240*/  IADD3 R17, P5, R29, R43, RZ ;  /* 0x0000002b1d117210 */ /* 0x000fe20007fbe0ff */
[----:B------:R-:W-:Y:S01]  /*1250*/  ULDC.64 UR10, c[0x0][0x250] ;  /* 0x00009400000a7ab9 */ /* 0x000fe20000000a00 */
[----:B------:R-:W-:Y:S01]  /*1260*/  IADD3 R43, P0, P4, R26, UR4, R43 ;  /* 0x000000041a2b7c10 */ /* 0x000fe2000fc1e02b */
[----:B------:R-:W-:Y:S01]  /*1270*/  UMOV UR4, 0x400 ;  /* 0x0000040000047882 */ /* 0x000fe20000000000 */
[----:B-----5:R-:W-:Y:S01]  /*1280*/  FMNMX R25, RZ, R32, !PT ;  /* 0x00000020ff197209 */ /* 0x020fe20007800000 */
        /* <DEDUP_REMOVED lines=8> */
[----:B------:R-:W-:Y:S01]  /*1310*/  BSSY B0, `(.L_x_6870) ;  /* 0x00000a7000007945 */ /* 0x000fe20003800000 */
[----:B------:R-:W-:Y:S01]  /*1320*/  @P3 IADD3 R39, P6, R43, R2, RZ ;  /* 0x000000022b273210 */ /* 0x000fe20007fde0ff */
[----:B------:R-:W-:-:S02]  /*1330*/  @P1 IMAD.X R2, R34, 0x1, R3, P0 ;  /* 0x0000000122021824 */ /* 0x000fc400000e0603 */
[--C-:B------:R-:W-:Y:S02]  /*1340*/  @P1 IMAD.X R34, R34, 0x1, R0.reuse, P4 ;  /* 0x0000000122221824 */ /* 0x100fe400020e0600 */
[C---:B------:R-:W-:Y:S01]  /*1350*/  @P3 IMAD.X R41, R21.reuse, 0x1, R3, P5 ;  /* 0x0000000115293824 */ /* 0x040fe200028e0603 */
[----:B------:R-:W-:Y:S01]  /*1360*/  FSET.BF.GT.AND R3, R32, RZ, PT ;  /* 0x000000ff2003720a */ /* 0x000fe20003804000 */
[----:B------:R-:W-:Y:S01]  /*1370*/  @P3 IMAD.X R0, R21, 0x1, R0, P6 ;  /* 0x0000000115003824 */ /* 0x000fe200030e0600 */
[----:B------:R-:W-:Y:S02]  /*1380*/  FSET.BF.GT.AND R21, R37, RZ, PT ;  /* 0x000000ff2515720a */ /* 0x000fe40003804000 */
[----:B------:R-:W-:Y:S02]  /*1390*/  FMNMX R37, RZ, R37, !PT ;  /* 0x00000025ff257209 */ /* 0x000fe40007800000 */
[----:B0-----:R-:W-:Y:S01]  /*13a0*/  @P1 LEA R24, P0, R20, R18, 0x2 ;  /* 0x0000001214181211 */ /* 0x001fe200078010ff */
[----:B------:R-:W-:-:S02]  /*13b0*/  FMUL R21, R21, R36 ;  /* 0x0000002415157220 */ /* 0x000fc40000400000 */
[----:B------:R-:W-:Y:S01]  /*13c0*/  FMUL R36, R37, R36 ;  /* 0x0000002425247220 */ /* 0x000fe20000400000 */
[-C--:B------:R-:W-:Y:S01]  /*13d0*/  FMUL R37, R3, R40.reuse ;  /* 0x0000002803257220 */ /* 0x080fe20000400000 */
[----:B------:R-:W-:Y:S01]  /*13e0*/  FMUL R40, R25, R40 ;  /* 0x0000002819287220 */ /* 0x000fe20000400000 */
[----:B------:R-:W-:Y:S01]  /*13f0*/  @P1 LEA.HI.X R25, R20, R19, R2, 0x2, P0 ;  /* 0x0000001314191211 */ /* 0x000fe200000f1402 */
[----:B------:R-:W-:Y:S01]  /*1400*/  IMAD.SHL.U32 R20, R13, 0x20, RZ ;  /* 0x000000200d147824 */ /* 0x000fe200078e00ff */
[----:B------:R-:W0:Y:S01]  /*1410*/  @P3 LDC.64 R18, c[0x0][0x220] ;  /* 0x00008800ff123b82 */ /* 0x000e220000000a00 */
[----:B------:R-:W-:Y:S01]  /*1420*/  FMUL R38, R21, R38 ;  /* 0x0000002615267220 */ /* 0x000fe20000400000 */
[----:B-1----:R-:W-:Y:S01]  /*1430*/  ULEA UR4, UR5, UR4, 0x18 ;  /* 0x0000000405047291 */ /* 0x002fe2000f8ec03f */
[----:B------:R-:W-:Y:S01]  /*1440*/  FMUL R28, R37, R28 ;  /* 0x0000001c251c7220 */ /* 0x000fe20000400000 */
[----:B------:R-:W-:-:S04]  /*1450*/  LOP3.LUT R13, R20, 0xffffffe0, R15, 0xe2, !PT ;  /* 0xffffffe0140d7812 */ /* 0x000fc800078ee20f */
[----:B------:R-:W1:Y:S01]  /*1460*/  @P1 LDC.64 R2, c[0x0][0x220] ;  /* 0x00008800ff021b82 */ /* 0x000e620000000a00 */
[C---:B------:R-:W-:Y:S02]  /*1470*/  IMAD R32, R13.reuse, 0x21, R5 ;  /* 0x000000210d207824 */ /* 0x040fe400078e0205 */
[C---:B------:R-:W-:Y:S02]  /*1480*/  IMAD R5, R13.reuse, 0x21, R29 ;  /* 0x000000210d057824 */ /* 0x040fe400078e021d */
[----:B------:R-:W-:Y:S01]  /*1490*/  FMUL R29, R38, R11 ;  /* 0x0000000b261d7220 */ /* 0x000fe20000400000 */
[----:B------:R-:W-:Y:S01]  /*14a0*/  IMAD R16, R13, 0x21, R16 ;  /* 0x000000210d107824 */ /* 0x000fe200078e0210 */
[----:B------:R-:W-:Y:S01]  /*14b0*/  LEA R32, R32, UR4, 0x2 ;  /* 0x0000000420207c11 */ /* 0x000fe2000f8e10ff */
[----:B------:R-:W2:Y:S02]  /*14c0*/  @P3 LDC.64 R20, c[0x0][0x220] ;  /* 0x00008800ff143b82 */ /* 0x000ea40000000a00 */
[----:B------:R3:W-:Y:S01]  /*14d0*/  @P1 STG.E desc[UR6][R24.64], R29 ;  /* 0x0000001d18001986 */ /* 0x0007e2000c101906 */
[----:B------:R-:W-:-:S02]  /*14e0*/  LEA R16, R16, UR4, 0x2 ;  /* 0x0000000410107c11 */ /* 0x000fc4000f8e10ff */
[----:B------:R-:W-:-:S03]  /*14f0*/  LEA R5, R5, UR4, 0x2 ;  /* 0x0000000405057c11 */ /* 0x000fc6000f8e10ff */
[----:B------:R4:W-:Y:S01]  /*1500*/  STS [R16], R33 ;  /* 0x0000002110007388 */ /* 0x0009e20000000800 */
[----:B0-----:R-:W-:-:S03]  /*1510*/  @P3 LEA R18, P4, R4, R18, 0x2 ;  /* 0x0000001204123211 */ /* 0x001fc600078810ff */
[----:B------:R-:W-:Y:S01]  /*1520*/  STS [R32], R27 ;  /* 0x0000001b20007388 */ /* 0x000fe20000000800 */
[----:B------:R-:W-:Y:S01]  /*1530*/  @P3 LEA.HI.X R19, R4, R19, R41, 0x2, P4 ;  /* 0x0000001304133211 */ /* 0x000fe200020f1429 */
[-C--:B------:R-:W-:Y:S01]  /*1540*/  FMUL R4, R36, R11.reuse ;  /* 0x0000000b24047220 */ /* 0x080fe20000400000 */
[----:B---3--:R-:W-:Y:S01]  /*1550*/  SEL R24, R10, 0x20, P2 ;  /* 0x000000200a187807 */ /* 0x008fe20001000000 */
[----:B------:R-:W-:Y:S01]  /*1560*/  STS [R5], R29 ;  /* 0x0000001d05007388 */ /* 0x000fe20000000800 */
[C---:B-1----:R-:W-:Y:S01]  /*1570*/  @P1 LEA R2, P0, R17.reuse, R2, 0x2 ;  /* 0x0000000211021211 */ /* 0x042fe200078010ff */
[----:B----4-:R-:W-:Y:S01]  /*1580*/  FMUL R33, R28, R11 ;  /* 0x0000000b1c217220 */ /* 0x010fe20000400000 */
[----:B------:R-:W-:Y:S02]  /*1590*/  FMNMX R25, R30, |R38|, !PT ;  /* 0x400000261e197209 */ /* 0x000fe40007800000 */
[----:B------:R-:W-:Y:S01]  /*15a0*/  @P1 LEA.HI.X R3, R17, R3, R34, 0x2, P0 ;  /* 0x0000000311031211 */ /* 0x000fe200000f1422 */
[----:B------:R-:W-:Y:S01]  /*15b0*/  IMAD R17, R13, 0x21, R26 ;  /* 0x000000210d117824 */ /* 0x000fe200078e021a */
[----:B------:R-:W-:-:S02]  /*15c0*/  FMNMX R25, |R36|, R25, !PT ;  /* 0x0000001924197209 */ /* 0x000fc40007800200 */
[----:B--2---:R-:W-:Y:S01]  /*15d0*/  @P3 LEA R20, P0, R39, R20, 0x2 ;  /* 0x0000001427143211 */ /* 0x004fe200078010ff */
[----:B------:R0:W-:Y:S01]  /*15e0*/  @P1 STG.E desc[UR6][R2.64], R4 ;  /* 0x0000000402001986 */ /* 0x0001e2000c101906 */
[----:B------:R-:W-:Y:S02]  /*15f0*/  ISETP.GE.U32.AND P1, PT, R9, R24, PT ;  /* 0x000000180900720c */ /* 0x000fe40003f26070 */
[----:B------:R-:W-:Y:S01]  /*1600*/  @P3 LEA.HI.X R21, R39, R21, R0, 0x2, P0 ;  /* 0x0000001527153211 */ /* 0x000fe200000f1400 */
[----:B------:R-:W-:Y:S01]  /*1610*/  FMUL R0, R40, R11 ;  /* 0x0000000b28007220 */ /* 0x000fe20000400000 */
[----:B------:R-:W-:Y:S01]  /*1620*/  LEA R17, R17, UR4, 0x2 ;  /* 0x0000000411117c11 */ /* 0x000fe2000f8e10ff */
[----:B------:R1:W-:Y:S01]  /*1630*/  @P3 STG.E desc[UR6][R18.64], R33 ;  /* 0x0000002112003986 */ /* 0x0003e2000c101906 */
[----:B------:R-:W-:-:S03]  /*1640*/  FMNMX R25, R25, |R28|, !PT ;  /* 0x4000001c19197209 */ /* 0x000fc60007800000 */
[----:B------:R1:W-:Y:S01]  /*1650*/  STS [R17], R33 ;  /* 0x0000002111007388 */ /* 0x0003e20000000800 */
[----:B------:R-:W-:Y:S01]  /*1660*/  FMNMX R40, |R40|, R25, !PT ;  /* 0x0000001928287209 */ /* 0x000fe20007800200 */
[C---:B0-----:R-:W-:Y:S02]  /*1670*/  IMAD.WIDE.U32 R2, R9.reuse, R14, RZ ;  /* 0x0000000e09027225 */ /* 0x041fe400078e00ff */
[----:B------:R1:W-:Y:S02]  /*1680*/  @P3 STG.E desc[UR6][R20.64], R0 ;  /* 0x0000000014003986 */ /* 0x0003e4000c101906 */
        /* <DEDUP_REMOVED lines=29> */
.L_x_6874:
[----:B------:R-:W-:Y:S01]  /*1860*/  LOP3.LUT R21, R33, 0x1f, RZ, 0xc0, !PT ;  /* 0x0000001f21157812 */ /* 0x000fe200078ec0ff */
[----:B------:R-:W-:Y:S02]  /*1870*/  IMAD R34, R13, 0x21, R34 ;  /* 0x000000210d227824 */ /* 0x000fe400078e0222 */
[----:B------:R-:W-:Y:S01]  /*1880*/  VIADD R19, R33, 0xffffffff ;  /* 0xffffffff21137836 */ /* 0x000fe20000000000 */
[-C--:B------:R-:W-:Y:S01]  /*1890*/  ISETP.GE.U32.AND P3, PT, R21, R6.reuse, PT ;  /* 0x000000061500720c */ /* 0x080fe20003f66070 */
[C---:B------:R-:W-:Y:S01]  /*18a0*/  VIADD R37, R33.reuse, 0x1e ;  /* 0x0000001e21257836 */ /* 0x040fe20000000000 */
[----:B------:R-:W-:Y:S01]  /*18b0*/  LEA R34, R34, UR4, 0x2 ;  /* 0x0000000422227c11 */ /* 0x000fe2000f8e10ff */
[----:B------:R-:W-:Y:S01]  /*18c0*/  VIADD R33, R33, 0x1d ;  /* 0x0000001d21217836 */ /* 0x000fe20000000000 */
[----:B------:R-:W-:Y:S01]  /*18d0*/  LOP3.LUT R19, R19, 0x1f, RZ, 0xc0, !PT ;  /* 0x0000001f13137812 */ /* 0x000fe200078ec0ff */
[----:B------:R-:W-:Y:S01]  /*18e0*/  VIADD R30, R30, 0xfffffffc ;  /* 0xfffffffc1e1e7836 */ /* 0x000fe20000000000 */
[----:B------:R-:W-:Y:S01]  /*18f0*/  LOP3.LUT R37, R37, 0x1f, RZ, 0xc0, !PT ;  /* 0x0000001f25257812 */ /* 0x000fe200078ec0ff */
[----:B------:R-:W-:Y:S01]  /*1900*/  VIADD R28, R28, 0x4 ;  /* 0x000000041c1c7836 */ /* 0x000fe20000000000 */
[----:B------:R-:W-:-:S02]  /*1910*/  ISETP.GE.U32.AND P2, PT, R19, R6, PT ;  /* 0x000000061300720c */ /* 0x000fc40003f46070 */
[----:B------:R-:W-:-:S03]  /*1920*/  LOP3.LUT R33, R33, 0x1f, RZ, 0xc0, !PT ;  /* 0x0000001f21217812 */ /* 0x000fc600078ec0ff */
[----:B------:R-:W1:Y:S01]  /*1930*/  @!P3 LDS R38, [R34] ;  /* 0x000000002226b984 */ /* 0x000e620000000800 */
[----:B------:R-:W2:Y:S01]  /*1940*/  @!P3 LDC.64 R24, c[0x0][0x228] ;  /* 0x00008a00ff18bb82 */ /* 0x000ea20000000a00 */
[----:B------:R-:W-:-:S04]  /*1950*/  @!P3 IADD3 R12, P4, P5, R21, R43, R22 ;  /* 0x0000002b150cb210 */ /* 0x000fc80007d9e016 */
[----:B------:R-:W-:Y:S02]  /*1960*/  @!P3 IADD3.X R14, RZ, R36, R23, P4, P5 ;  /* 0x00000024ff0eb210 */ /* 0x000fe400027ea417 */
[----:B------:R-:W-:Y:S01]  /*1970*/  ISETP.GE.U32.AND P4, PT, R37, R6, PT ;  /* 0x000000062500720c */ /* 0x000fe20003f86070 */
[----:B------:R-:W3:Y:S01]  /*1980*/  @!P2 LDC.64 R20, c[0x0][0x228] ;  /* 0x00008a00ff14ab82 */ /* 0x000ee20000000a00 */
[----:B------:R-:W4:Y:S01]  /*1990*/  @!P2 LDS R39, [R34+0x4] ;  /* 0x000004002227a984 */ /* 0x000f220000000800 */
[----:B--2---:R-:W-:-:S04]  /*19a0*/  @!P3 LEA R24, P5, R12, R24, 0x2 ;  /* 0x000000180c18b211 */ /* 0x004fc800078a10ff */
[----:B------:R-:W-:Y:S01]  /*19b0*/  @!P3 LEA.HI.X R25, R12, R25, R14, 0x2, P5 ;  /* 0x000000190c19b211 */ /* 0x000fe200028f140e */
[----:B0-----:R-:W-:Y:S02]  /*19c0*/  IMAD.MOV.U32 R14, RZ, RZ, R2 ;  /* 0x000000ffff0e7224 */ /* 0x001fe400078e0002 */
[----:B------:R-:W-:-:S03]  /*19d0*/  IMAD.MOV.U32 R12, RZ, RZ, R3 ;  /* 0x000000ffff0c7224 */ /* 0x000fc600078e0003 */
[----:B------:R-:W-:Y:S01]  /*19e0*/  IADD3 R43, P5, R43, R14, RZ ;  /* 0x0000000e2b2b7210 */ /* 0x000fe20007fbe0ff */
[----:B-1----:R0:W-:Y:S01]  /*19f0*/  @!P3 STG.E desc[UR6][R24.64], R38 ;  /* 0x000000261800b986 */ /* 0x0021e2000c101906 */
[----:B------:R-:W-:-:S03]  /*1a00*/  ISETP.GE.U32.AND P3, PT, R33, R6, PT ;  /* 0x000000062100720c */ /* 0x000fc60003f66070 */
[----:B------:R-:W-:Y:S01]  /*1a10*/  IMAD.X R36, R36, 0x1, R12, P5 ;  /* 0x0000000124247824 */ /* 0x000fe200028e060c */
[----:B------:R-:W-:Y:S02]  /*1a20*/  @!P2 IADD3 R41, P5, P6, R19, R43, R22 ;  /* 0x0000002b1329a210 */ /* 0x000fe40007ebe016 */
[----:B------:R-:W1:Y:S02]  /*1a30*/  @!P4 LDC.64 R18, c[0x0][0x228] ;  /* 0x00008a00ff12cb82 */ /* 0x000e640000000a00 */
[----:B------:R-:W-:Y:S02]  /*1a40*/  @!P2 IADD3.X R42, RZ, R36, R23, P5, P6 ;  /* 0x00000024ff2aa210 */ /* 0x000fe40002fec417 */
[----:B---3--:R-:W-:-:S04]  /*1a50*/  @!P2 LEA R20, P5, R41, R20, 0x2 ;  /* 0x000000142914a211 */ /* 0x008fc800078a10ff */
[----:B------:R-:W-:Y:S01]  /*1a60*/  @!P2 LEA.HI.X R21, R41, R21, R42, 0x2, P5 ;  /* 0x000000152915a211 */ /* 0x000fe200028f142a */
[----:B------:R-:W-:Y:S01]  /*1a70*/  @!P3 LDS R45, [R34+0xc] ;  /* 0x00000c00222db984 */ /* 0x000fe20000000800 */
[----:B------:R-:W-:Y:S01]  /*1a80*/  IADD3 R43, P5, R43, R14, RZ ;  /* 0x0000000e2b2b7210 */ /* 0x000fe20007fbe0ff */
[----:B0-----:R-:W0:Y:S02]  /*1a90*/  @!P3 LDC.64 R24, c[0x0][0x228] ;  /* 0x00008a00ff18bb82 */ /* 0x001e240000000a00 */
[----:B------:R2:W3:Y:S02]  /*1aa0*/  @!P4 LDS R41, [R34+0x8] ;  /* 0x000008002229c984 */ /* 0x0004e40000000800 */
[----:B------:R-:W-:Y:S01]  /*1ab0*/  IMAD.X R36, R36, 0x1, R12, P5 ;  /* 0x0000000124247824 */ /* 0x000fe200028e060c */
[----:B------:R-:W-:Y:S01]  /*1ac0*/  @!P4 IADD3 R37, P5, P6, R37, R43, R22 ;  /* 0x0000002b2525c210 */ /* 0x000fe20007ebe016 */
[----:B----4-:R4:W-:Y:S03]  /*1ad0*/  @!P2 STG.E desc[UR6][R20.64], R39 ;  /* 0x000000271400a986 */ /* 0x0109e6000c101906 */
        /* <DEDUP_REMOVED lines=8> */
[----:B--2---:R-:W-:Y:S02]  /*1b60*/  @!P3 IADD3.X R34, RZ, R37, R23, P5, P6 ;  /* 0x00000025ff22b210 */ /* 0x004fe40002fec417 */
[----:B0-----:R-:W-:-:S04]  /*1b70*/  @!P3 LEA R24, P5, R36, R24, 0x2 ;  /* 0x000000182418b211 */ /* 0x001fc800078a10ff */
[----:B------:R-:W-:Y:S01]  /*1b80*/  @!P3 LEA.HI.X R25, R36, R25, R34, 0x2, P5 ;  /* 0x000000192419b211 */ /* 0x000fe200028f1422 */
[----:B------:R-:W-:Y:S02]  /*1b90*/  IMAD.IADD R34, R9, 0x1, R28 ;  /* 0x0000000109227824 */ /* 0x000fe400078e021c */
[----:B------:R-:W-:Y:S01]  /*1ba0*/  IMAD.X R36, R37, 0x1, R12, P2 ;  /* 0x0000000125247824 */ /* 0x000fe200010e060c */
[----:B---3--:R4:W-:Y:S04]  /*1bb0*/  @!P4 STG.E desc[UR6][R18.64], R41 ;  /* 0x000000291200c986 */ /* 0x0089e8000c101906 */
[----:B------:R4:W-:Y:S01]  /*1bc0*/  @!P3 STG.E desc[UR6][R24.64], R45 ;  /* 0x0000002d1800b986 */ /* 0x0009e2000c101906 */
[----:B------:R-:W-:-:S13]  /*1bd0*/  ISETP.NE.AND P3, PT, R30, RZ, PT ;  /* 0x000000ff1e00720c */ /* 0x000fda0003f65270 */
[----:B----4-:R-:W-:Y:S05]  /*1be0*/  @P3 BRA `(.L_x_6874) ;  /* 0xfffffffc001c3947 */ /* 0x010fea000383ffff */
.L_x_6873:
[----:B------:R-:W-:Y:S05]  /*1bf0*/  BSYNC B1 ;  /* 0x0000000000017941 */ /* 0x000fea0003800000 */
.L_x_6872:
[----:B------:R-:W-:Y:S05]  /*1c00*/  @!P0 BRA `(.L_x_6871) ;  /* 0x00000000005c8947 */ /* 0x000fea0003800000 */
.L_x_6877:
[----:B------:R-:W-:Y:S01]  /*1c10*/  LOP3.LUT R33, R33, 0x1f, RZ, 0xc0, !PT ;  /* 0x0000001f21217812 */ /* 0x000fe200078ec0ff */
[----:B------:R-:W-:Y:S01]  /*1c20*/  BSSY B1, `(.L_x_6875) ;  /* 0x000000d000017945 */ /* 0x000fe20003800000 */
[----:B------:R-:W-:Y:S02]  /*1c30*/  VIADD R29, R29, 0xffffffff ;  /* 0xffffffff1d1d7836 */ /* 0x000fe40000000000 */
[----:B------:R-:W-:Y:S01]  /*1c40*/  ISETP.GE.U32.AND P0, PT, R33, R6, PT ;  /* 0x000000062100720c */ /* 0x000fe20003f06070 */
[----:B------:R-:W-:-:S12]  /*1c50*/  IMAD.U32 R14, RZ, RZ, UR10 ;  /* 0x0000000aff0e7e24 */ /* 0x000fd8000f8e00ff */
[----:B0-----:R-:W-:Y:S05]  /*1c60*/  @P0 BRA `(.L_x_6876) ;  /* 0x0000000000200947 */ /* 0x001fea0003800000 */
[----:B------:R-:W-:Y:S01]  /*1c70*/  IMAD R2, R13, 0x21, R34 ;  /* 0x000000210d027824 */ /* 0x000fe200078e0222 */
[----:B------:R-:W-:-:S04]  /*1c80*/  IADD3 R3, P0, P2, R33, R43, R22 ;  /* 0x0000002b21037210 */ /* 0x000fc80007a1e016 */
[----:B------:R-:W-:Y:S02]  /*1c90*/  LEA R12, R2, UR4, 0x2 ;  /* 0x00000004020c7c11 */ /* 0x000fe4000f8e10ff */
[----:B------:R-:W-:Y:S02]  /*1ca0*/  IADD3.X R18, RZ, R36, R23, P0, P2 ;  /* 0x00000024ff127210 */ /* 0x000fe400007e4417 */
[C---:B------:R-:W-:Y:S01]  /*1cb0*/  LEA R2, P0, R3.reuse, UR8, 0x2 ;  /* 0x0000000803027c11 */ /* 0x040fe2000f8010ff */
[----:B------:R-:W0:Y:S03]  /*1cc0*/  LDS R19, [R12] ;  /* 0x000000000c137984 */ /* 0x000e260000000800 */
[----:B------:R-:W-:-:S05]  /*1cd0*/  LEA.HI.X R3, R3, UR9, R18, 0x2, P0 ;  /* 0x0000000903037c11 */ /* 0x000fca00080f1412 */
[----:B0-----:R0:W-:Y:S04]  /*1ce0*/  STG.E desc[UR6][R2.64], R19 ;  /* 0x0000001302007986 */ /* 0x0011e8000c101906 */
.L_x_6876:
[----:B------:R-:W-:Y:S05]  /*1cf0*/  BSYNC B1 ;  /* 0x0000000000017941 */ /* 0x000fea0003800000 */
.L_x_6875:
[----:B------:R-:W-:Y:S01]  /*1d00*/  ISETP.NE.AND P0, PT, R29, RZ, PT ;  /* 0x000000ff1d00720c */ /* 0x000fe20003f05270 */
[----:B------:R-:W-:Y:S01]  /*1d10*/  VIADD R28, R28, 0x1 ;  /* 0x000000011c1c7836 */ /* 0x000fe20000000000 */
[----:B------:R-:W-:Y:S01]  /*1d20*/  IADD3 R43, P2, R43, R14, RZ ;  /* 0x0000000e2b2b7210 */ /* 0x000fe20007f5e0ff */
[----:B------:R-:W-:Y:S02]  /*1d30*/  IMAD.U32 R12, RZ, RZ, UR11 ;  /* 0x0000000bff0c7e24 */ /* 0x000fe4000f8e00ff */
[----:B------:R-:W-:Y:S02]  /*1d40*/  VIADD R33, R33, 0x1f ;  /* 0x0000001f21217836 */ /* 0x000fe40000000000 */
[----:B------:R-:W-:Y:S02]  /*1d50*/  IMAD.IADD R34, R9, 0x1, R28 ;  /* 0x0000000109227824 */ /* 0x000fe400078e021c */
[----:B------:R-:W-:-:S04]  /*1d60*/  IMAD.X R36, R36, 0x1, R12, P2 ;  /* 0x0000000124247824 */ /* 0x000fc800010e060c */
[----:B------:R-:W-:Y:S05]  /*1d70*/  @P0 BRA `(.L_x_6877) ;  /* 0xfffffffc00a40947 */ /* 0x000fea000383ffff */
.L_x_6871:
[----:B------:R-:W-:Y:S05]  /*1d80*/  BSYNC B0 ;  /* 0x0000000000007941 */ /* 0x000fea0003800000 */
.L_x_6870:
        /* <DEDUP_REMOVED lines=14> */
[----:B0-----:R-:W-:Y:S01]  /*1e70*/  IMAD R3, R12, UR8, RZ ;  /* 0x000000080c037c24 */ /* 0x001fe2000f8e02ff */
[----:B------:R-:W-:Y:S01]  /*1e80*/  ISETP.GT.U32.AND P0, PT, R10, -0x21, PT ;  /* 0xffffffdf0a00780c */ /* 0x000fe20003f04070 */
[----:B------:R-:W-:Y:S01]  /*1e90*/  IMAD.WIDE.U32 R22, R14, UR8, R22 ;  /* 0x000000080e167c25 */ /* 0x000fe2000f8e0016 */
[----:B------:R-:W-:Y:S02]  /*1ea0*/  BSSY B1, `(.L_x_6880) ;  /* 0x0000048000017945 */ /* 0x000fe40003800000 */
[----:B------:R-:W-:Y:S01]  /*1eb0*/  ISETP.GT.U32.AND.EX P0, PT, R8, -0x1, PT, P0 ;  /* 0xffffffff0800780c */ /* 0x000fe20003f04100 */
[----:B------:R-:W-:Y:S02]  /*1ec0*/  IMAD R3, R14, UR9, R3 ;  /* 0x000000090e037c24 */ /* 0x000fe4000f8e0203 */
[----:B------:R-:W-:Y:S01]  /*1ed0*/  IMAD.MOV.U32 R8, RZ, RZ, RZ ;  /* 0x000000ffff087224 */ /* 0x000fe200078e00ff */
[----:B------:R-:W-:Y:S01]  /*1ee0*/  SEL R10, R10, 0xffffffdf, P0 ;  /* 0xffffffdf0a0a7807 */ /* 0x000fe20000000000 */
[----:B------:R-:W-:-:S02]  /*1ef0*/  IMAD.MOV.U32 R12, RZ, RZ, R9 ;  /* 0x000000ffff0c7224 */ /* 0x000fc400078e0009 */
[----:B-1----:R-:W-:Y:S01]  /*1f00*/  IMAD.IADD R21, R23, 0x1, R3 ;  /* 0x0000000117157824 */ /* 0x002fe200078e0203 */
[----:B--2---:R-:W-:Y:S02]  /*1f10*/  LOP3.LUT R0, RZ, R10, RZ, 0x33, !PT ;  /* 0x0000000aff007212 */ /* 0x004fe400078e33ff */
        /* <DEDUP_REMOVED lines=9> */
.L_x_6882:
[C---:B-1----:R-:W-:Y:S01]  /*1fb0*/  LOP3.LUT R17, R7.reuse, 0x1f, RZ, 0xc0, !PT ;  /* 0x0000001f07117812 */ /* 0x042fe200078ec0ff */
[C---:B------:R-:W-:Y:S02]  /*1fc0*/  VIADD R2, R7.reuse, 0xffffffff ;  /* 0xffffffff07027836 */ /* 0x040fe40000000000 */
[----:B------:R-:W-:Y:S01]  /*1fd0*/  VIADD R31, R7, 0x1e ;  /* 0x0000001e071f7836 */ /* 0x000fe20000000000 */
[-C--:B------:R-:W-:Y:S01]  /*1fe0*/  ISETP.GE.U32.AND P4, PT, R17, R6.reuse, PT ;  /* 0x000000061100720c */ /* 0x080fe20003f86070 */
[----:B------:R-:W-:Y:S01]  /*1ff0*/  IMAD R12, R13, 0x21, R12 ;  /* 0x000000210d0c7824 */ /* 0x000fe200078e020c */
[----:B------:R-:W-:Y:S01]  /*2000*/  LOP3.LUT R19, R2, 0x1f, RZ, 0xc0, !PT ;  /* 0x0000001f02137812 */ /* 0x000fe200078ec0ff */
[----:B------:R-:W-:Y:S01]  /*2010*/  VIADD R7, R7, 0x1d ;  /* 0x0000001d07077836 */ /* 0x000fe20000000000 */
        /* <DEDUP_REMOVED lines=17> */
[----:B------:R-:W5:Y:S01]  /*2130*/  @!P2 LDC.64 R16, c[0x0][0x228] ;  /* 0x00008a00ff10ab82 */ /* 0x000f620000000a00 */
[----:B------:R2:W4:Y:S01]  /*2140*/  @!P1 LDS R35, [R20+0xc] ;  /* 0x00000c0014239984 */ /* 0x0005220000000800 */
[----:B0-----:R-:W-:-:S04]  /*2150*/  @!P4 LEA R2, P5, R14, R2, 0x2 ;  /* 0x000000020e02c211 */ /* 0x001fc800078a10ff */
[----:B------:R-:W-:Y:S02]  /*2160*/  @!P4 LEA.HI.X R3, R14, R3, R12, 0x2, P5 ;  /* 0x000000030e03c211 */ /* 0x000fe400028f140c */
[----:B------:R-:W-:Y:S02]  /*2170*/  @!P3 IADD3 R12, P5, P6, R19, R22, R27 ;  /* 0x00000016130cb210 */ /* 0x000fe40007ebe01b */
[----:B------:R-:W0:Y:S02]  /*2180*/  @!P1 LDC.64 R18, c[0x0][0x228] ;  /* 0x00008a00ff129b82 */ /* 0x000e240000000a00 */
[----:B------:R-:W-:Y:S02]  /*2190*/  @!P3 IADD3.X R14, RZ, R21, R26, P5, P6 ;  /* 0x00000015ff0eb210 */ /* 0x000fe40002fec41a */
[----:B---3--:R-:W-:Y:S02]  /*21a0*/  @!P3 LEA R4, P5, R12, R4, 0x2 ;  /* 0x000000040c04b211 */ /* 0x008fe400078a10ff */
[----:B------:R-:W-:-:S02]  /*21b0*/  IADD3 R27, P6, R27, UR10, RZ ;  /* 0x0000000a1b1b7c10 */ /* 0x000fc4000ffde0ff */
[----:B------:R-:W-:Y:S02]  /*21c0*/  @!P3 LEA.HI.X R5, R12, R5, R14, 0x2, P5 ;  /* 0x000000050c05b211 */ /* 0x000fe400028f140e */
[----:B------:R-:W-:Y:S01]  /*21d0*/  IADD3.X R26, R26, UR11, RZ, P6, !PT ;  /* 0x0000000b1a1a7c10 */ /* 0x000fe2000b7fe4ff */
[----:B-1----:R1:W-:Y:S01]  /*21e0*/  @!P4 STG.E desc[UR6][R2.64], R25 ;  /* 0x000000190200c986 */ /* 0x0023e2000c101906 */
[----:B------:R-:W-:-:S03]  /*21f0*/  IADD3 R24, P5, R27, UR10, RZ ;  /* 0x0000000a1b187c10 */ /* 0x000fc6000ffbe0ff */
[----:B--2---:R1:W-:Y:S01]  /*2200*/  @!P3 STG.E desc[UR6][R4.64], R29 ;  /* 0x0000001d0400b986 */ /* 0x0043e2000c101906 */
[----:B------:R-:W-:Y:S02]  /*2210*/  IADD3.X R28, R26, UR11, RZ, P5, !PT ;  /* 0x0000000b1a1c7c10 */ /* 0x000fe4000affe4ff */
[----:B------:R-:W-:-:S04]  /*2220*/  @!P2 IADD3 R31, P5, P6, R31, R22, R27 ;  /* 0x000000161f1fa210 */ /* 0x000fc80007ebe01b */
[----:B------:R-:W-:Y:S02]  /*2230*/  @!P2 IADD3.X R20, RZ, R21, R26, P5, P6 ;  /* 0x00000015ff14a210 */ /* 0x000fe40002fec41a */
[C---:B------:R-:W-:Y:S01]  /*2240*/  @!P1 IADD3 R12, P5, P6, R7.reuse, R22, R24 ;  /* 0x00000016070c9210 */ /* 0x040fe20007ebe018 */
[----:B------:R-:W-:-:S03]  /*2250*/  VIADD R7, R7, 0x1f ;  /* 0x0000001f07077836 */ /* 0x000fc60000000000 */
[----:B------:R-:W-:Y:S02]  /*2260*/  @!P1 IADD3.X R14, RZ, R21, R28, P5, P6 ;  /* 0x00000015ff0e9210 */ /* 0x000fe40002fec41c */
[C---:B-----5:R-:W-:Y:S02]  /*2270*/  @!P2 LEA R16, P5, R31.reuse, R16, 0x2 ;  /* 0x000000101f10a211 */ /* 0x060fe400078a10ff */
[C---:B0-----:R-:W-:Y:S02]  /*2280*/  @!P1 LEA R18, P6, R12.reuse, R18, 0x2 ;  /* 0x000000120c129211 */ /* 0x041fe400078c10ff */
        /* <DEDUP_REMOVED lines=9> */
.L_x_6881:
[----:B------:R-:W-:Y:S05]  /*2320*/  BSYNC B1 ;  /* 0x0000000000017941 */ /* 0x000fea0003800000 */
.L_x_6880:
[----:B------:R-:W-:Y:S05]  /*2330*/  @!P0 BRA `(.L_x_6879) ;  /* 0x0000000000548947 */ /* 0x000fea0003800000 */
.L_x_6885:
        /* <DEDUP_REMOVED lines=14> */
.L_x_6884:
[----:B------:R-:W-:Y:S05]  /*2420*/  BSYNC B1 ;  /* 0x0000000000017941 */ /* 0x000fea0003800000 */
.L_x_6883:
[----:B------:R-:W-:Y:S01]  /*2430*/  ISETP.NE.AND P0, PT, R0, RZ, PT ;  /* 0x000000ff0000720c */ /* 0x000fe20003f05270 */
[----:B------:R-:W-:Y:S01]  /*2440*/  VIADD R7, R7, 0x1f ;  /* 0x0000001f07077836 */ /* 0x000fe20000000000 */
[----:B------:R-:W-:Y:S01]  /*2450*/  IADD3 R27, P1, R27, UR14, RZ ;  /* 0x0000000e1b1b7c10 */ /* 0x000fe2000ff3e0ff */
[----:B------:R-:W-:-:S03]  /*2460*/  IMAD.IADD R12, R9, 0x1, R8 ;  /* 0x00000001090c7824 */ /* 0x000fc600078e0208 */
[----:B------:R-:W-:-:S07]  /*2470*/  IADD3.X R26, R26, UR15, RZ, P1, !PT ;  /* 0x0000000f1a1a7c10 */ /* 0x000fce0008ffe4ff */
[----:B------:R-:W-:Y:S05]  /*2480*/  @P0 BRA `(.L_x_6885) ;  /* 0xfffffffc00ac0947 */ /* 0x000fea000383ffff */
.L_x_6879:
[----:B------:R-:W-:Y:S05]  /*2490*/  BSYNC B0 ;  /* 0x0000000000007941 */ /* 0x000fea0003800000 */
.L_x_6878:
[----:B------:R-:W-:Y:S01]  /*24a0*/  ULDC.64 UR4, c[0x0][0x238] ;  /* 0x00008e0000047ab9 */ /* 0x000fe20000000a00 */
[----:B------:R-:W-:Y:S01]  /*24b0*/  BAR.SYNC.DEFER_BLOCKING 0x0 ;  /* 0x0000000000007b1d */ /* 0x000fe20000010000 */
[----:B------:R-:W-:-:S04]  /*24c0*/  ISETP.NE.U32.AND P0, PT, RZ, UR4, PT ;  /* 0x00000004ff007c0c */ /* 0x000fc8000bf05070 */
[----:B------:R-:W-:-:S13]  /*24d0*/  ISETP.NE.AND.EX P0, PT, RZ, UR5, PT, P0 ;  /* 0x00000005ff007c0c */ /* 0x000fda000bf05300 */
[----:B------:R-:W-:Y:S05]  /*24e0*/  @!P0 BRA `(.L_x_6886) ;  /* 0x0000000000b88947 */ /* 0x000fea0003800000 */
[----:B01----:R-:W0:Y:S01]  /*24f0*/  SHFL.DOWN PT, R3, R40, 0x10, 0x1f ;  /* 0x0a001f0028037f89 */ /* 0x003e2200000e0000 */
[----:B------:R-:W-:Y:S01]  /*2500*/  BSSY B0, `(.L_x_6887) ;  /* 0x0000026000007945 */ /* 0x000fe20003800000 */
[----:B------:R-:W1:Y:S01]  /*2510*/  S2R R15, SR_TID.X ;  /* 0x00000000000f7919 */ /* 0x000e620000002100 */
[----:B0-----:R-:W-:-:S05]  /*2520*/  FMNMX R3, R40, R3, !PT ;  /* 0x0000000328037209 */ /* 0x001fca0007800000 */
[----:B--2---:R-:W0:Y:S01]  /*2530*/  SHFL.DOWN PT, R0, R3, 0x8, 0x1f ;  /* 0x09001f0003007f89 */ /* 0x004e2200000e0000 */
[----:B-1----:R-:W-:-:S13]  /*2540*/  LOP3.LUT P0, RZ, R15, 0x1f, RZ, 0xc0, !PT ;  /* 0x0000001f0fff7812 */ /* 0x002fda000780c0ff */
[----:B------:R-:W1:Y:S01]  /*2550*/  @!P0 S2R R9, SR_CgaCtaId ;  /* 0x0000000000098919 */ /* 0x000e620000008800 */
[----:B------:R-:W-:Y:S02]  /*2560*/  @!P0 MOV R6, 0x400 ;  /* 0x0000040000068802 */ /* 0x000fe40000000f00 */
[----:B------:R-:W-:Y:S02]  /*2570*/  @!P0 SHF.R.U32.HI R4, RZ, 0x5, R15 ;  /* 0x00000005ff048819 */ /* 0x000fe4000001160f */
[----:B0-----:R-:W-:-:S05]  /*2580*/  FMNMX R0, R3, R0, !PT ;  /* 0x0000000003007209 */ /* 0x001fca0007800000 */
[----:B------:R-:W0:Y:S01]  /*2590*/  SHFL.DOWN PT, R5, R0, 0x4, 0x1f ;  /* 0x08801f0000057f89 */ /* 0x000e2200000e0000 */
[----:B-1----:R-:W-:Y:S02]  /*25a0*/  @!P0 LEA R3, R9, R6, 0x18 ;  /* 0x0000000609038211 */ /* 0x002fe400078ec0ff */
[----:B0-----:R-:W-:-:S03]  /*25b0*/  FMNMX R5, R0, R5, !PT ;  /* 0x0000000500057209 */ /* 0x001fc60007800000 */
[----:B------:R-:W-:Y:S01]  /*25c0*/  @!P0 IMAD R3, R4, 0x4, R3 ;  /* 0x0000000404038824 */ /* 0x000fe200078e0203 */
        /* <DEDUP_REMOVED lines=24> */
.L_x_6896:
[----:B-1----:R-:W-:-:S07]  /*2750*/  FMNMX R5, R2, R5, !PT ;  /* 0x0000000502057209 */ /* 0x002fce0007800000 */
.L_x_6888:
[----:B------:R-:W-:Y:S05]  /*2760*/  BSYNC B0 ;  /* 0x0000000000007941 */ /* 0x000fea0003800000 */
.L_x_6887:
[----:B------:R-:W-:Y:S01]  /*2770*/  ISETP.NE.AND P0, PT, R15, RZ, PT ;  /* 0x000000ff0f00720c */ /* 0x000fe20003f05270 */
[----:B------:R-:W-:-:S12]  /*2780*/  BSSY B0, `(.L_x_6886) ;  /* 0x0000004000007945 */ /* 0x000fd80003800000 */
[----:B------:R-:W-:Y:S05]  /*2790*/  @P0 BRA `(.L_x_6890) ;  /* 0x0000000000080947 */ /* 0x000fea0003800000 */
[----:B0-----:R-:W0:Y:S02]  /*27a0*/  LDC.64 R2, c[0x0][0x238] ;  /* 0x00008e00ff027b82 */ /* 0x001e240000000a00 */
[----:B0-----:R1:W-:Y:S02]  /*27b0*/  REDG.E.MAX.S32.STRONG.GPU desc[UR6][R2.64], R5 ;  /* 0x000000050200798e */ /* 0x0013e4000d10e386 */
.L_x_6890:
[----:B------:R-:W-:Y:S05]  /*27c0*/  BSYNC B0 ;  /* 0x0000000000007941 */ /* 0x000fea0003800000 */
.L_x_6886:
[----:B------:R-:W3:Y:S01]  /*27d0*/  S2UR UR8, SR_CTAID.X ;  /* 0x00000000000879c3 */ /* 0x000ee20000002500 */
[----:B------:R-:W-:Y:S02]  /*27e0*/  ULDC.64 UR4, c[0x0][0x240] ;  /* 0x0000900000047ab9 */ /* 0x000fe40000000a00 */
[----:B------:R-:W-:Y:S02]  /*27f0*/  ISETP.EQ.U32.AND P1, PT, RZ, UR4, PT ;  /* 0x00000004ff007c0c */ /* 0x000fe4000bf22070 */
[----:B---3--:R-:W-:-:S04]  /*2800*/  LOP3.LUT P0, RZ, R15, UR8, RZ, 0xfc, !PT ;  /* 0x000000080fff7c12 */ /* 0x008fc8000f80fcff */
[----:B------:R-:W-:-:S13]  /*2810*/  ISETP.EQ.OR.EX P0, PT, RZ, UR5, P0, P1 ;  /* 0x00000005ff007c0c */ /* 0x000fda0008702710 */
[----:B------:R-:W-:Y:S05]  /*2820*/  @P0 EXIT ;  /* 0x000000000000094d */ /* 0x000fea0003800000 */
[----:B-12---:R-:W-:-:S05]  /*2830*/  VIADD R0, R11, 0x1800000 ;  /* 0x018000000b007836 */ /* 0x006fca0000000000 */
[----:B------:R-:W-:-:S04]  /*2840*/  LOP3.LUT R0, R0, 0x7f800000, RZ, 0xc0, !PT ;  /* 0x7f80000000007812 */ /* 0x000fc800078ec0ff */
[----:B------:R-:W-:-:S13]  /*2850*/  ISETP.GT.U32.AND P0, PT, R0, 0x1ffffff, PT ;  /* 0x01ffffff0000780c */ /* 0x000fda0003f04070 */
[----:B------:R-:W-:Y:S05]  /*2860*/  @P0 BRA `(.L_x_6891) ;  /* 0x0000000000100947 */ /* 0x000fea0003800000 */
[----:B------:R-:W-:-:S07]  /*2870*/  MOV R6, 0x2890 ;  /* 0x0000289000067802 */ /* 0x000fce0000000f00 */
[----:B0-----:R-:W-:Y:S05]  /*2880*/  CALL.REL.NOINC `($__internal_177_$__cuda_sm20_rcp_rn_f32_slowpath) ;  /* 0x0000000400847944 */ /* 0x001fea0003c00000 */
[----:B------:R-:W-:Y:S01]  /*2890*/  IMAD.MOV.U32 R5, RZ, RZ, R0 ;  /* 0x000000ffff057224 */ /* 0x000fe200078e0000 */
[----:B------:R-:W-:Y:S06]  /*28a0*/  BRA `(.L_x_6892) ;  /* 0x0000000000107947 */ /* 0x000fec0003800000 */
.L_x_6891:
[----:B------:R-:W0:Y:S02]  /*28b0*/  MUFU.RCP R0, R11 ;  /* 0x0000000b00007308 */ /* 0x000e240000001000 */
[----:B0-----:R-:W-:-:S04]  /*28c0*/  FFMA R2, R0, R11, -1 ;  /* 0xbf80000000027423 */ /* 0x001fc8000000000b */
[----:B------:R-:W-:-:S04]  /*28d0*/  FADD.FTZ R5, -R2, -RZ ;  /* 0x800000ff02057221 */ /* 0x000fc80000010100 */
[----:B------:R-:W-:-:S07]  /*28e0*/  FFMA R5, R0, R5, R0 ;  /* 0x0000000500057223 */ /* 0x000fce0000000000 */
.L_x_6892:
[----:B------:R-:W0:Y:S02]  /*28f0*/  LDC.64 R2, c[0x0][0x240] ;  /* 0x00009000ff027b82 */ /* 0x000e240000000a00 */
[----:B0-----:R-:W-:Y:S01]  /*2900*/  STG.E desc[UR6][R2.64], R5 ;  /* 0x0000000502007986 */ /* 0x001fe2000c101906 */
[----:B------:R-:W-:Y:S05]  /*2910*/  EXIT ;  /* 0x000000000000794d */ /* 0x000fea0003800000 */
.L_x_6889:
[----:B------:R-:W-:Y:S02]  /*2920*/  IMAD.MOV.U32 R7, RZ, RZ, 0x4 ;  /* 0x00000004ff077424 */ /* 0x000fe400078e00ff */
[----:B------:R-:W-:Y:S02]  /*2930*/  IMAD.MOV.U32 R9, RZ, RZ, 0x1f ;  /* 0x0000001fff097424 */ /* 0x000fe400078e00ff */
[----:B------:R-:W-:-:S07]  /*2940*/  IMAD.MOV.U32 R4, RZ, RZ, -0x1 ;  /* 0xffffffffff047424 */ /* 0x000fce00078e00ff */
[----:B01----:R-:W-:Y:S05]  /*2950*/  WARPSYNC.COLLECTIVE R4, `(.L_x_6893) ;  /* 0x0000000004087348 */ /* 0x003fea0003c00000 */
[----:B-1----:R1:W2:Y:S02]  /*2960*/  SHFL.DOWN P0, R5, R0, R7, R9 ;  /* 0x0800000700057389 */ /* 0x0022a40000000009 */
[----:B012---:R-:W-:Y:S01]  /*2970*/  ENDCOLLECTIVE ;  /* 0x000000000000791b */ /* 0x007fe20003800000 */
.L_x_6893:
[----:B------:R-:W-:Y:S02]  /*2980*/  IMAD.MOV.U32 R7, RZ, RZ, 0x2 ;  /* 0x00000002ff077424 */ /* 0x000fe400078e00ff */
[----:B------:R-:W-:-:S05]  /*2990*/  IMAD.MOV.U32 R3, RZ, RZ, R5 ;  /* 0x000000ffff037224 */ /* 0x000fca00078e0005 */
[----:B------:R-:W-:-:S05]  /*29a0*/  FMNMX R3, R3, R0, !PT ;  /* 0x0000000003037209 */ /* 0x000fca0007800000 */
[----:B------:R-:W-:-:S07]  /*29b0*/  IMAD.MOV.U32 R0, RZ, RZ, R3 ;  /* 0x000000ffff007224 */ /* 0x000fce00078e0003 */
[----:B------:R-:W-:Y:S05]  /*29c0*/  WARPSYNC.COLLECTIVE R4, `(.L_x_6894) ;  /* 0x0000000004087348 */ /* 0x000fea0003c00000 */
[----:B------:R0:W1:Y:S02]  /*29d0*/  SHFL.DOWN P0, R5, R0, R7, R9 ;  /* 0x0800000700057389 */ /* 0x0000640000000009 */
[----:B01----:R-:W-:Y:S01]  /*29e0*/  ENDCOLLECTIVE ;  /* 0x000000000000791b */ /* 0x003fe20003800000 */
.L_x_6894:
[----:B------:R-:W-:Y:S02]  /*29f0*/  IMAD.MOV.U32 R7, RZ, RZ, 0x1 ;  /* 0x00000001ff077424 */ /* 0x000fe400078e00ff */
[----:B------:R-:W-:-:S05]  /*2a00*/  IMAD.MOV.U32 R2, RZ, RZ, R5 ;  /* 0x000000ffff027224 */ /* 0x000fca00078e0005 */
[----:B------:R-:W-:-:S05]  /*2a10*/  FMNMX R2, R3, R2, !PT ;  /* 0x0000000203027209 */ /* 0x000fca0007800000 */
[----:B------:R-:W-:-:S07]  /*2a20*/  IMAD.MOV.U32 R0, RZ, RZ, R2 ;  /* 0x000000ffff007224 */ /* 0x000fce00078e0002 */
[----:B------:R-:W-:Y:S05]  /*2a30*/  WARPSYNC.COLLECTIVE R4, `(.L_x_6895) ;  /* 0x0000000004087348 */ /* 0x000fea0003c00000 */
[----:B------:R0:W1:Y:S02]  /*2a40*/  SHFL.DOWN P0, R5, R0, R7, R9 ;  /* 0x0800000700057389 */ /* 0x0000640000000009 */
[----:B01----:R-:W-:Y:S01]  /*2a50*/  ENDCOLLECTIVE ;  /* 0x000000000000791b */ /* 0x003fe20003800000 */
.L_x_6895:
[----:B------:R-:W-:Y:S05]  /*2a60*/  BRA `(.L_x_6896) ;  /* 0xfffffffc00387947 */ /* 0x000fea000383ffff */
        .weak           $__internal_176_$__cuda_sm20_div_u64
        .type           $__internal_176_$__cuda_sm20_div_u64,@function
        .size           $__internal_176_$__cuda_sm20_div_u64,($__internal_177_$__cuda_sm20_rcp_rn_f32_slowpath - $__internal_176_$__cuda_sm20_div_u64)
$__internal_176_$__cuda_sm20_div_u64:
        /* <DEDUP_REMOVED lines=66> */
[----:B------:R-:W-:Y:S06]  /*2e90*/  RET.REL.NODEC R6 `(_ZN18transformer_engine6detail43dgated_act_cast_transpose_kernel_notalignedILi1ELi1EfffNS_5EmptyEXadL_ZNS_5dreluIffEET_T0_RKS2_EEXadL_ZNS_4reluIffEES4_S5_S7_EEEEvPKT2_SB_PT3_SD_PKT1_PSE_SH_mmm) ;  /* 0xffffffd006587950 */ /* 0x000fec0003c3ffff */
        .weak           $__internal_177_$__cuda_sm20_rcp_rn_f32_slowpath
        .type           $__internal_177_$__cuda_sm20_rcp_rn_f32_slowpath,@function
        .size           $__internal_177_$__cuda_sm20_rcp_rn_f32_slowpath,(.L_x_34662 - $__internal_177_$__cuda_sm20_rcp_rn_f32_slowpath)
$__internal_177_$__cuda_sm20_rcp_rn_f32_slowpath:
        /* <DEDUP_REMOVED lines=15> */
.L_x_6897:
        /* <DEDUP_REMOVED lines=33> */
.L_x_6899:
[----:B------:R0:W1:Y:S02]  /*31a0*/  MUFU.RCP R0, R11 ;  /* 0x0000000b00007308 */ /* 0x0000640000001000 */
.L_x_6898:
[----:B------:R-:W-:Y:S02]  /*31b0*/  IMAD.MOV.U32 R2, RZ, RZ, R6 ;  /* 0x000000ffff027224 */ /* 0x000fe400078e0006 */
[----:B------:R-:W-:-:S04]  /*31c0*/  IMAD.MOV.U32 R3, RZ, RZ, 0x0 ;  /* 0x00000000ff037424 */ /* 0x000fc800078e00ff */
[----:B0123--:R-:W-:Y:S05]  /*31d0*/  RET.REL.NODEC R2 `(_ZN18transformer_engine6detail43dgated_act_cast_transpose_kernel_notalignedILi1ELi1EfffNS_5EmptyEXadL_ZNS_5dreluIffEET_T0_RKS2_EEXadL_ZNS_4reluIffEES4_S5_S7_EEEEvPKT2_SB_PT3_SD_PKT1_PSE_SH_mmm) ;  /* 0xffffffcc02887950 */ /* 0x00ffea0003c3ffff */
.L_x_6900:
        /* <DEDUP_REMOVED lines=10> */
.L_x_34662:


//--------------------- .text._ZN18transformer_engine6detail32dgated_act_cast_transpose_kernelILi1ELi1EfffNS_5EmptyEXadL_ZNS_5dreluIffEET_T0_RKS2_EEXadL_ZNS_4reluIffEES4_S5_S7_EEEEvPKT2_SB_PT3_SD_PKT1_PSE_SH_mmm --------------------------
	.section	.text._ZN18transformer_engine6detail32dgated_act_cast_transpose_kernelILi1ELi1EfffNS_5EmptyEXadL_ZNS_5dreluIffEET_T0_RKS2_EEXadL_ZNS_4reluIffEES4_S5_S7_EEEEvPKT2_SB_PT3_SD_PKT1_PSE_SH_mmm,"ax",@progbits
	.align	128
        .global         _ZN18transformer_engine6detail32dgated_act_cast_transpose_kernelILi1ELi1EfffNS_5EmptyEXadL_ZNS_5dreluIffEET_T0_RKS2_EEXadL_ZNS_4reluIffEES4_S5_S7_EEEEvPKT2_SB_PT3_SD_PKT1_PSE_SH_mmm
        .type           _ZN18transformer_engine6detail32dgated_act_cast_transpose_kernelILi1ELi1EfffNS_5EmptyEXadL_ZNS_5dreluIffEET_T0_RKS2_EEXadL_ZNS_4reluIffEES4_S5_S7_EEEEvPKT2_SB_PT3_SD_PKT1_PSE_SH_mmm,@function
        .size           _ZN18transformer_engine6detail32dgated_act_cast_transpose_kernelILi1ELi1EfffNS_5EmptyEXadL_ZNS_5dreluIffEET_T0_RKS2_EEXadL_ZNS_4reluIffEES4_S5_S7_EEEEvPKT2_SB_PT3_SD_PKT1_PSE_SH_mmm,(.L_x_34664 - _ZN18transformer_engine6detail32dgated_act_cast_transpose_kernelILi1ELi1EfffNS_5EmptyEXadL_ZNS_5dreluIffEET_T0_RKS2_EEXadL_ZNS_4reluIffEES4_S5_S7_EEEEvPKT2_SB_PT3_SD_PKT1_PSE_SH_mmm)
        .other          _ZN18transformer_engine6detail32dgated_act_cast_transpose_kernelILi1ELi1EfffNS_5EmptyEXadL_ZNS_5dreluIffEET_T0_RKS2_EEXadL_ZNS_4reluIffEES4_S5_S7_EEEEvPKT2_SB_PT3_SD_PKT1_PSE_SH_mmm,@"STO_CUDA_ENTRY STV_DEFAULT"
_ZN18transformer_engine6detail32dgated_act_cast_transpose_kernelILi1ELi1EfffNS_5EmptyEXadL_ZNS_5dreluIffEET_T0_RKS2_EEXadL_ZNS_4reluIffEES4_S5_S7_EEEEvPKT2_SB_PT3_SD_PKT1_PSE_SH_mmm:
.text._ZN18transformer_engine6detail32dgated_act_cast_transpose_kernelILi1ELi1EfffNS_5EmptyEXadL_ZNS_5dreluIffEET_T0_RKS2_EEXadL_ZNS_4reluIffEES4_S5_S7_EEEEvPKT2_SB_PT3_SD_PKT1_PSE_SH_mmm:
        /* <DEDUP_REMOVED lines=17> */
[----:B------:R-:W-:Y:S05]  /*0110*/  CALL.REL.NOINC `($__internal_178_$__cuda_sm20_div_u64) ;  /* 0x0000001800a07944 */ /* 0x000fea0003c00000 */
        /* <DEDUP_REMOVED lines=8> */
.L_x_6901:
        /* <DEDUP_REMOVED lines=22> */
.L_x_6902:
[----:B------:R-:W-:Y:S01]  /*0300*/  SHF.R.U32.HI R2, RZ, 0x3, R0 ;  /* 0x00000003ff027819 */ /* 0x000fe20000011600 */
[----:B------:R-:W-:Y:S01]  /*0310*/  ULDC.64 UR12, c[0x0][0x248] ;  /* 0x00009200000c7ab9 */ /* 0x000fe20000000a00 */
[----:B------:R-:W-:Y:S01]  /*0320*/  ULDC.64 UR8, c[0x0][0x210] ;  /* 0x0000840000087ab9 */ /* 0x000fe20000000a00 */
[----:B------:R-:W-:Y:S01]  /*0330*/  IMAD R7, R23, UR12, RZ ;  /* 0x0000000c17077c24 */ /* 0x000fe2000f8e02ff */
[----:B------:R-:W-:Y:S01]  /*0340*/  LOP3.LUT R5, R2, 0x1ffffffc, RZ, 0xc0, !PT ;  /* 0x1ffffffc02057812 */ /* 0x000fe200078ec0ff */
[C---:B------:R-:W-:Y:S01]  /*0350*/  IMAD.WIDE.U32 R8, R22.reuse, UR12, R30 ;  /* 0x0000000c16087c25 */ /* 0x040fe2000f8e001e */
[----:B------:R-:W-:Y:S02]  /*0360*/  USHF.L.U32 UR6, UR12, 0x1, URZ ;  /* 0x000000010c067899 */ /* 0x000fe4000800063f */
[----:B------:R-:W-:Y:S02]  /*0370*/  USHF.L.U64.HI UR7, UR12, 0x1, UR13 ;  /* 0x000000010c077899 */ /* 0x000fe4000801020d */
[----:B------:R-:W-:Y:S01]  /*0380*/  IMAD R35, R22, UR13, R7 ;  /* 0x0000000d16237c24 */ /* 0x000fe2000f8e0207 */
[----:B------:R-:W-:Y:S01]  /*0390*/  ULDC.64 UR10, c[0x0][0x218] ;  /* 0x00008600000a7ab9 */ /* 0x000fe20000000a00 */
[----:B------:R-:W-:Y:S01]  /*03a0*/  IMAD.IADD R4, R0, 0x1, -R5 ;  /* 0x0000000100047824 */ /* 0x000fe200078e0a05 */
[----:B------:R-:W-:Y:S01]  /*03b0*/  ULDC.64 UR4, c[0x0][0x230] ;  /* 0x00008c0000047ab9 */ /* 0x000fe20000000a00 */
[----:B------:R-:W-:Y:S01]  /*03c0*/  IMAD.IADD R15, R9, 0x1, R35 ;  /* 0x00000001090f7824 */ /* 0x000fe200078e0223 */
[----:B------:R-:W-:Y:S01]  /*03d0*/  LOP3.LUT R9, R2, 0x1c, RZ, 0xc0, !PT ;  /* 0x0000001c02097812 */ /* 0x000fe200078ec0ff */
[----:B------:R-:W-:Y:S01]  /*03e0*/  IMAD.MOV.U32 R14, RZ, RZ, R8 ;  /* 0x000000ffff0e7224 */ /* 0x000fe200078e0008 */
[----:B------:R-:W-:Y:S01]  /*03f0*/  LOP3.LUT R6, R4, 0x1f, RZ, 0xc0, !PT ;  /* 0x0000001f04067812 */ /* 0x000fe200078ec0ff */
[----:B------:R-:W-:-:S02]  /*0400*/  IMAD.MOV.U32 R7, RZ, RZ, RZ ;  /* 0x000000ffff077224 */ /* 0x000fc400078e00ff */
[----:B------:R-:W-:-:S04]  /*0410*/  IMAD.WIDE.U32 R10, R22, UR12, R14 ;  /* 0x0000000c160a7c25 */ /* 0x000fc8000f8e000e */
[----:B------:R-:W-:-:S04]  /*0420*/  IMAD.WIDE.U32 R16, R9, UR12, R6 ;  /* 0x0000000c09107c25 */ /* 0x000fc8000f8e0006 */
[----:B------:R-:W-:Y:S02]  /*0430*/  IMAD.IADD R35, R35, 0x1, R11 ;  /* 0x0000000123237824 */ /* 0x000fe400078e020b */
[C---:B------:R-:W-:Y:S02]  /*0440*/  IMAD.SHL.U32 R37, R10.reuse, 0x20, RZ ;  /* 0x000000200a257824 */ /* 0x040fe400078e00ff */
[----:B------:R-:W-:Y:S01]  /*0450*/  IMAD.WIDE.U32 R6, R9, UR6, R6 ;  /* 0x0000000609067c25 */ /* 0x000fe2000f8e0006 */
[----:B------:R-:W-:Y:S02]  /*0460*/  SHF.L.U64.HI R35, R10, 0x5, R35 ;  /* 0x000000050a237819 */ /* 0x000fe40000010223 */
[----:B------:R-:W-:Y:S01]  /*0470*/  IADD3 R33, P3, R37, UR12, RZ ;  /* 0x0000000c25217c10 */ /* 0x000fe2000ff7e0ff */
[----:B------:R-:W-:Y:S01]  /*0480*/  IMAD R13, R9, UR7, RZ ;  /* 0x00000007090d7c24 */ /* 0x000fe2000f8e02ff */
[-C--:B------:R-:W-:Y:S01]  /*0490*/  IADD3 R28, P1, R37, R6.reuse, RZ ;  /* 0x00000006251c7210 */ /* 0x080fe20007f3e0ff */
[C---:B------:R-:W-:Y:S01]  /*04a0*/  IMAD.SHL.U32 R12, R8.reuse, 0x20, RZ ;  /* 0x00000020080c7824 */ /* 0x040fe200078e00ff */
[----:B------:R-:W-:Y:S01]  /*04b0*/  SHF.L.U64.HI R8, R8, 0x5, R15 ;  /* 0x0000000508087819 */ /* 0x000fe2000001020f */
[----:B------:R-:W-:Y:S01]  /*04c0*/  IMAD.IADD R2, R7, 0x1, R13 ;  /* 0x0000000107027824 */ /* 0x000fe200078e020d */
[----:B------:R-:W-:Y:S01]  /*04d0*/  IADD3 R24, P2, R33, R6, RZ ;  /* 0x0000000621187210 */ /* 0x000fe20007f5e0ff */
[----:B------:R-:W-:Y:S01]  /*04e0*/  IMAD.U32 R14, RZ, RZ, UR6 ;  /* 0x00000006ff0e7e24 */ /* 0x000fe2000f8e00ff */
[C---:B------:R-:W-:Y:S01]  /*04f0*/  IADD3 R11, P0, R12.reuse, R16, RZ ;  /* 0x000000100c0b7210 */ /* 0x040fe20007f1e0ff */
[----:B------:R-:W-:Y:S01]  /*0500*/  IMAD.U32 R15, RZ, RZ, UR7 ;  /* 0x00000007ff0f7e24 */ /* 0x000fe2000f8e00ff */
[----:B------:R-:W-:Y:S01]  /*0510*/  IADD3 R12, P5, R12, UR12, RZ ;  /* 0x0000000c0c0c7c10 */ /* 0x000fe2000ffbe0ff */
[----:B------:R-:W-:-:S02]  /*0520*/  VIADD R21, R4, 0xffffffff ;  /* 0xffffffff04157836 */ /* 0x000fc40000000000 */
[----:B------:R-:W-:Y:S02]  /*0530*/  IMAD.X R7, R2, 0x1, R35, P1 ;  /* 0x0000000102077824 */ /* 0x000fe400008e0623 */
[----:B------:R-:W-:Y:S01]  /*0540*/  IMAD.WIDE.U32 R14, R9, UR6, R14 ;  /* 0x00000006090e7c25 */ /* 0x000fe2000f8e000e */
[----:B------:R-:W-:Y:S02]  /*0550*/  LOP3.LUT R21, R21, 0x1f, RZ, 0xc0, !PT ;  /* 0x0000001f15157812 */ /* 0x000fe400078ec0ff */
[----:B------:R-:W-:Y:S01]  /*0560*/  SHF.L.U64.HI R7, R28, 0x2, R7 ;  /* 0x000000021c077819 */ /* 0x000fe20000010207 */
[----:B------:R-:W-:Y:S01]  /*0570*/  IMAD R19, R9, UR13, RZ ;  /* 0x0000000d09137c24 */ /* 0x000fe2000f8e02ff */
[----:B------:R-:W-:Y:S01]  /*0580*/  IADD3 R4, P1, R21, R14, RZ ;  /* 0x0000000e15047210 */ /* 0x000fe20007f3e0ff */
[----:B------:R-:W-:Y:S01]  /*0590*/  IMAD.IADD R38, R13, 0x1, R15 ;  /* 0x000000010d267824 */ /* 0x000fe200078e020f */
[----:B------:R-:W-:Y:S01]  /*05a0*/  IADD3.X R13, R8, UR13, RZ, P5, !PT ;  /* 0x0000000d080d7c10 */ /* 0x000fe2000affe4ff */
[----:B------:R-:W-:Y:S01]  /*05b0*/  IMAD.SHL.U32 R28, R28, 0x4, RZ ;  /* 0x000000041c1c7824 */ /* 0x000fe200078e00ff */
[----:B------:R-:W-:-:S02]  /*05c0*/  IADD3.X R16, R8, R17, R19, P0, !PT ;  /* 0x0000001108107210 */ /* 0x000fc400007fe413 */
[----:B------:R-:W-:Y:S01]  /*05d0*/  LEA R10, P0, R11, UR8, 0x2 ;  /* 0x000000080b0a7c11 */ /* 0x000fe2000f8010ff */
[----:B------:R-:W-:Y:S01]  /*05e0*/  IMAD.X R8, RZ, RZ, R38, P1 ;  /* 0x000000ffff087224 */ /* 0x000fe200008e0626 */
[----:B------:R-:W-:Y:S01]  /*05f0*/  IADD3 R14, P4, R28, UR10, RZ ;  /* 0x0000000a1c0e7c10 */ /* 0x000fe2000ff9e0ff */
[----:B------:R-:W-:Y:S01]  /*0600*/  IMAD.WIDE.U32 R12, R9, UR12, R12 ;  /* 0x0000000c090c7c25 */ /* 0x000fe2000f8e000c */
[----:B------:R-:W-:Y:S02]  /*0610*/  LEA.HI.X R11, R11, UR9, R16, 0x2, P0 ;  /* 0x000000090b0b7c11 */ /* 0x000fe400080f1410 */
[----:B------:R-:W-:Y:S02]  /*0620*/  IADD3 R34, P1, R4, R37, RZ ;  /* 0x0000002504227210 */ /* 0x000fe40007f3e0ff */
[----:B------:R-:W-:Y:S01]  /*0630*/  ISETP.NE.U32.AND P0, PT, RZ, UR4, PT ;  /* 0x00000004ff007c0c */ /* 0x000fe2000bf05070 */
[----:B------:R-:W-:Y:S01]  /*0640*/  IMAD.IADD R36, R19, 0x1, R13 ;  /* 0x0000000113247824 */ /* 0x000fe200078e020d */
[----:B------:R-:W-:Y:S01]  /*0650*/  IADD3.X R15, R7, UR11, RZ, P4, !PT ;  /* 0x0000000b070f7c10 */ /* 0x000fe2000a7fe4ff */
[----:B------:R-:W-:Y:S01]  /*0660*/  IMAD.X R13, R8, 0x1, R35, P1 ;  /* 0x00000001080d7824 */ /* 0x000fe200008e0623 */
[----:B------:R-:W-:Y:S01]  /*0670*/  ISETP.NE.AND.EX P0, PT, RZ, UR5, PT, P0 ;  /* 0x00000005ff007c0c */ /* 0x000fe2000bf05300 */
[----:B------:R-:W-:Y:S01]  /*0680*/  ULDC.64 UR4, c[0x0][0x208] ;  /* 0x0000820000047ab9 */ /* 0x000fe20000000a00 */
[----:B------:R-:W-:Y:S01]  /*0690*/  IADD3.X R40, R35, UR13, RZ, P3, !PT ;  /* 0x0000000d23287c10 */ /* 0x000fe20009ffe4ff */
[----:B------:R-:W2:Y:S04]  /*06a0*/  LDG.E R25, desc[UR4][R10.64] ;  /* 0x000000040a197981 */ /* 0x000ea8000c1e1900 */
[----:B------:R0:W3:Y:S01]  /*06b0*/  LDG.E R15, desc[UR4][R14.64] ;  /* 0x000000040e0f7981 */ /* 0x0000e2000c1e1900 */
[----:B------:R-:W-:Y:S01]  /*06c0*/  IMAD.X R19, R40, 0x1, R2, P2 ;  /* 0x0000000128137824 */ /* 0x000fe200010e0602 */
[----:B------:R-:W-:-:S02]  /*06d0*/  IADD3 R21, P1, R21, R12, RZ ;  /* 0x0000000c15157210 */ /* 0x000fc40007f3e0ff */
[----:B------:R-:W-:Y:S02]  /*06e0*/  IADD3 R4, P2, R4, R33, RZ ;  /* 0x0000002104047210 */ /* 0x000fe40007f5e0ff */
[C---:B------:R-:W-:Y:S01]  /*06f0*/  SHF.L.U64.HI R6, R24.reuse, 0x2, R19 ;  /* 0x0000000218067819 */ /* 0x040fe20000010213 */
[----:B------:R-:W-:Y:S01]  /*0700*/  IMAD.SHL.U32 R24, R24, 0x4, RZ ;  /* 0x0000000418187824 */ /* 0x000fe200078e00ff */
[----:B------:R-:W1:Y:S01]  /*0710*/  @P0 LDC.64 R16, c[0x0][0x230] ;  /* 0x00008c00ff100b82 */ /* 0x000e620000000a00 */
[----:B------:R-:W-:Y:S01]  /*0720*/  IMAD.X R2, RZ, RZ, R36, P1 ;  /* 0x000000ffff027224 */ /* 0x000fe200008e0624 */
[C---:B0-----:R-:W-:Y:S01]  /*0730*/  SHF.L.U64.HI R14, R34.reuse, 0x2, R13 ;  /* 0x00000002220e7819 */ /* 0x041fe2000001020d */
[----:B------:R-:W-:Y:S01]  /*0740*/  IMAD.SHL.U32 R34, R34, 0x4, RZ ;  /* 0x0000000422227824 */ /* 0x000fe200078e00ff */
[----:B------:R-:W-:Y:S01]  /*0750*/  IADD3 R20, P1, R24, UR10, RZ ;  /* 0x0000000a18147c10 */ /* 0x000fe2000ff3e0ff */
[----:B------:R-:W-:Y:S01]  /*0760*/  IMAD.X R13, R8, 0x1, R40, P2 ;  /* 0x00000001080d7824 */ /* 0x000fe200010e0628 */
[----:B------:R-:W-:Y:S01]  /*0770*/  LEA R18, P2, R21, UR8, 0x2 ;  /* 0x0000000815127c11 */ /* 0x000fe2000f8410ff */
[----:B------:R-:W-:Y:S01]  /*0780*/  IMAD.SHL.U32 R32, R4, 0x4, RZ ;  /* 0x0000000404207824 */ /* 0x000fe200078e00ff */
[----:B------:R-:W-:-:S02]  /*0790*/  IADD3 R10, P3, R34, UR10, RZ ;  /* 0x0000000a220a7c10 */ /* 0x000fc4000ff7e0ff */
[----:B------:R-:W-:Y:S02]  /*07a0*/  LEA.HI.X R19, R21, UR9, R2, 0x2, P2 ;  /* 0x0000000915137c11 */ /* 0x000fe400090f1402 */
[----:B------:R-:W-:Y:S02]  /*07b0*/  IADD3.X R11, R14, UR11, RZ, P3, !PT ;  /* 0x0000000b0e0b7c10 */ /* 0x000fe40009ffe4ff */
[----:B------:R-:W-:Y:S02]  /*07c0*/  IADD3.X R21, R6, UR11, RZ, P1, !PT ;  /* 0x0000000b06157c10 */ /* 0x000fe40008ffe4ff */
[----:B------:R-:W-:Y:S01]  /*07d0*/  SHF.L.U64.HI R4, R4, 0x2, R13 ;  /* 0x0000000204047819 */ /* 0x000fe2000001020d */
[----:B------:R-:W4:Y:S01]  /*07e0*/  LDG.E R19, desc[UR4][R18.64] ;  /* 0x0000000412137981 */ /* 0x000f22000c1e1900 */
[----:B------:R-:W-:-:S03]  /*07f0*/  IADD3 R26, P1, R32, UR10, RZ ;  /* 0x0000000a201a7c10 */ /* 0x000fc6000ff3e0ff */
[----:B------:R-:W5:Y:S01]  /*0800*/  LDG.E R11, desc[UR4][R10.64] ;  /* 0x000000040a0b7981 */ /* 0x000f62000c1e1900 */
[----:B------:R-:W-:Y:S01]  /*0810*/  IADD3.X R27, R4, UR11, RZ, P1, !PT ;  /* 0x0000000b041b7c10 */ /* 0x000fe20008ffe4ff */
[----:B------:R-:W-:Y:S02]  /*0820*/  IMAD.MOV.U32 R2, RZ, RZ, 0x3f800000 ;  /* 0x3f800000ff027424 */ /* 0x000fe400078e00ff */
[----:B------:R0:W4:Y:S04]  /*0830*/  LDG.E R13, desc[UR4][R20.64] ;  /* 0x00000004140d7981 */ /* 0x000128000c1e1900 */
[----:B------:R-:W4:Y:S04]  /*0840*/  LDG.E R29, desc[UR4][R26.64] ;  /* 0x000000041a1d7981 */ /* 0x000f28000c1e1900 */
[----:B-1----:R1:W4:Y:S01]  /*0850*/  @P0 LDG.E R2, desc[UR4][R16.64] ;  /* 0x0000000410020981 */ /* 0x002322000c1e1900 */
[----:B------:R-:W-:-:S02]  /*0860*/  IMAD.IADD R39, R0, 0x1, -R5 ;  /* 0x0000000100277824 */ /* 0x000fc400078e0a05 */
[----:B------:R-:W-:Y:S02]  /*0870*/  IMAD.U32 R42, RZ, RZ, UR6 ;  /* 0x00000006ff2a7e24 */ /* 0x000fe4000f8e00ff */
[----:B------:R-:W-:Y:S02]  /*0880*/  IMAD.U32 R44, RZ, RZ, UR6 ;  /* 0x00000006ff2c7e24 */ /* 0x000fe4000f8e00ff */
[----:B------:R-:W-:Y:S02]  /*0890*/  VIADD R8, R39, 0x1e ;  /* 0x0000001e27087836 */ /* 0x000fe40000000000 */
[----:B0-----:R-:W-:Y:S02]  /*08a0*/  IMAD R21, R9, UR6, R42 ;  /* 0x0000000609157c24 */ /* 0x001fe4000f8e022a */
[----:B------:R-:W-:Y:S02]  /*08b0*/  VIADD R10, R39, 0x1d ;  /* 0x0000001d270a7836 */ /* 0x000fe40000000000 */
[----:B------:R-:W-:Y:S01]  /*08c0*/  IMAD R44, R9, UR6, R44 ;  /* 0x00000006092c7c24 */ /* 0x000fe2000f8e022c */
[----:B------:R-:W-:-:S02]  /*08d0*/  LOP3.LUT R8, R8, 0x1f, RZ, 0xc0, !PT ;  /* 0x0000001f08087812 */ /* 0x000fc400078ec0ff */
[----:B------:R-:W-:Y:S01]  /*08e0*/  IADD3 R21, P0, R21, UR6, RZ ;  /* 0x0000000615157c10 */ /* 0x000fe2000ff1e0ff */
[----:B-1----:R-:W-:Y:S01]  /*08f0*/  VIADD R17, R44, UR6 ;  /* 0x000000062c117c36 */ /* 0x002fe20008000000 */
[----:B------:R-:W-:Y:S02]  /*0900*/  LOP3.LUT R10, R10, 0x1f, RZ, 0xc0, !PT ;  /* 0x0000001f0a0a7812 */ /* 0x000fe400078ec0ff */
[----:B------:R-:W-:Y:S02]  /*0910*/  IADD3 R18, P1, R8, R21, RZ ;  /* 0x0000001508127210 */ /* 0x000fe40007f3e0ff */
[----:B------:R-:W-:Y:S02]  /*0920*/  IADD3 R16, P4, P5, R10, UR6, R17 ;  /* 0x000000060a107c10 */ /* 0x000fe4000fd9e011 */
[----:B------:R-:W-:Y:S02]  /*0930*/  IADD3.X R38, R38, UR7, RZ, P0, !PT ;  /* 0x0000000726267c10 */ /* 0x000fe400087fe4ff */
[----:B------:R-:W-:-:S02]  /*0940*/  IADD3 R17, P6, R12, UR12, RZ ;  /* 0x0000000c0c117c10 */ /* 0x000fc4000ffde0ff */
[-C--:B------:R-:W-:Y:S01]  /*0950*/  IADD3 R41, P3, R18, R37.reuse, RZ ;  /* 0x0000002512297210 */ /* 0x080fe20007f7e0ff */
[--C-:B------:R-:W-:Y:S01]  /*0960*/  IMAD.X R20, RZ, RZ, R38.reuse, P1 ;  /* 0x000000ffff147224 */ /* 0x100fe200008e0626 */
[----:B------:R-:W-:Y:S02]  /*0970*/  IADD3 R37, P2, R16, R37, RZ ;  /* 0x0000002510257210 */ /* 0x000fe40007f5e0ff */
[----:B------:R-:W-:Y:S01]  /*0980*/  IADD3.X R12, RZ, UR7, R38, P4, P5 ;  /* 0x00000007ff0c7c10 */ /* 0x000fe2000a7ea426 */
[----:B------:R-:W-:Y:S01]  /*0990*/  ULDC.64 UR6, c[0x0][0x220] ;  /* 0x0000880000067ab9 */ /* 0x000fe20000000a00 */
[-C--:B------:R-:W-:Y:S02]  /*09a0*/  IADD3 R39, P1, R18, R33.reuse, RZ ;  /* 0x0000002112277210 */ /* 0x080fe40007f3e0ff */
[----:B------:R-:W-:Y:S01]  /*09b0*/  IADD3 R33, P0, R16, R33, RZ ;  /* 0x0000002110217210 */ /* 0x000fe20007f1e0ff */
[--C-:B------:R-:W-:Y:S01]  /*09c0*/  IMAD.X R18, R12, 0x1, R35.reuse, P2 ;  /* 0x000000010c127824 */ /* 0x100fe200010e0623 */
[----:B------:R-:W-:Y:S01]  /*09d0*/  IADD3.X R44, R36, UR13, RZ, P6, !PT ;  /* 0x0000000d242c7c10 */ /* 0x000fe2000b7fe4ff */
[----:B------:R-:W-:Y:S01]  /*09e0*/  IMAD.X R36, R20, 0x1, R35, P3 ;  /* 0x0000000114247824 */ /* 0x000fe200018e0623 */
[----:B------:R-:W-:-:S02]  /*09f0*/  IADD3 R21, P4, R8, R17, RZ ;  /* 0x0000001108157210 */ /* 0x000fc40007f9e0ff */
[----:B------:R-:W-:Y:S01]  /*0a00*/  IADD3 R17, P2, P3, R10, UR12, R17 ;  /* 0x0000000c0a117c10 */ /* 0x000fe2000fb5e011 */
[----:B------:R-:W-:Y:S02]  /*0a10*/  IMAD.X R16, R20, 0x1, R40, P1 ;  /* 0x0000000114107824 */ /* 0x000fe400008e0628 */
[--C-:B------:R-:W-:Y:S01]  /*0a20*/  IMAD.X R20, RZ, RZ, R44.reuse, P4 ;  /* 0x000000ffff147224 */ /* 0x100fe200020e062c */
[----:B------:R-:W-:Y:S01]  /*0a30*/  IADD3.X R44, RZ, UR13, R44, P2, P3 ;  /* 0x0000000dff2c7c10 */ /* 0x000fe200097e642c */
[----:B------:R-:W-:Y:S01]  /*0a40*/  IMAD.X R40, R12, 0x1, R40, P0 ;  /* 0x000000010c287824 */ /* 0x000fe200000e0628 */
[----:B------:R-:W-:Y:S02]  /*0a50*/  LEA R26, P0, R17, UR8, 0x2 ;  /* 0x00000008111a7c11 */ /* 0x000fe4000f8010ff */
[----:B------:R-:W-:Y:S02]  /*0a60*/  LEA R42, P1, R21, UR8, 0x2 ;  /* 0x00000008152a7c11 */ /* 0x000fe4000f8210ff */
[----:B------:R-:W-:-:S02]  /*0a70*/  LEA.HI.X R27, R17, UR9, R44, 0x2, P0 ;  /* 0x00000009111b7c11 */ /* 0x000fc400080f142c */
[----:B------:R-:W-:Y:S02]  /*0a80*/  IADD3 R28, P0, R28, UR6, RZ ;  /* 0x000000061c1c7c10 */ /* 0x000fe4000ff1e0ff */
[----:B------:R-:W-:Y:S01]  /*0a90*/  LEA.HI.X R43, R21, UR9, R20, 0x2, P1 ;  /* 0x00000009152b7c11 */ /* 0x000fe200088f1414 */
[----:B------:R-:W-:Y:S01]  /*0aa0*/  ULDC.64 UR8, c[0x0][0x250] ;  /* 0x0000940000087ab9 */ /* 0x000fe20000000a00 */
[C---:B------:R-:W-:Y:S01]  /*0ab0*/  SHF.L.U64.HI R36, R41.reuse, 0x2, R36 ;  /* 0x0000000229247819 */ /* 0x040fe20000010224 */
[----:B------:R-:W-:Y:S01]  /*0ac0*/  IMAD.SHL.U32 R41, R41, 0x4, RZ ;  /* 0x0000000429297824 */ /* 0x000fe200078e00ff */
[C---:B------:R-:W-:Y:S01]  /*0ad0*/  SHF.L.U64.HI R16, R39.reuse, 0x2, R16 ;  /* 0x0000000227107819 */ /* 0x040fe20000010210 */
[----:B------:R-:W-:Y:S01]  /*0ae0*/  IMAD.SHL.U32 R39, R39, 0x4, RZ ;  /* 0x0000000427277824 */ /* 0x000fe200078e00ff */
[C---:B------:R-:W-:Y:S01]  /*0af0*/  SHF.L.U64.HI R18, R37.reuse, 0x2, R18 ;  /* 0x0000000225127819 */ /* 0x040fe20000010212 */
[----:B------:R-:W-:Y:S01]  /*0b00*/  IMAD.SHL.U32 R37, R37, 0x4, RZ ;  /* 0x0000000425257824 */ /* 0x000fe200078e00ff */
[----:B---3--:R-:W-:-:S02]  /*0b10*/  FSET.BF.GT.AND R12, R15, RZ, PT ;  /* 0x000000ff0f0c720a */ /* 0x008fc40003804000 */
[----:B------:R-:W-:-:S03]  /*0b20*/  FMNMX R20, RZ, R15, !PT ;  /* 0x0000000fff147209 */ /* 0x000fc60007800000 */
[----:B--2---:R-:W-:Y:S01]  /*0b30*/  FMUL R12, R12, R25 ;  /* 0x000000190c0c7220 */ /* 0x004fe20000400000 */
[----:B-----5:R-:W-:-:S05]  /*0b40*/  FSET.BF.GT.AND R38, R11, RZ, PT ;  /* 0x000000ff0b26720a */ /* 0x020fca0003804000 */
[----:B----4-:R-:W-:Y:S01]  /*0b50*/  FMUL R38, R19, R38 ;  /* 0x0000002613267220 */ /* 0x010fe20000400000 */
[----:B------:R-:W-:-:S03]  /*0b60*/  FMNMX R44, RZ, R11, !PT ;  /* 0x0000000bff2c7209 */ /* 0x000fc60007800000 */
[----:B------:R-:W-:Y:S01]  /*0b70*/  FMUL R17, R29, R38 ;  /* 0x000000261d117220 */ /* 0x000fe20000400000 */
[----:B------:R-:W-:Y:S01]  /*0b80*/  IADD3.X R29, R7, UR7, RZ, P0, !PT ;  /* 0x00000007071d7c10 */ /* 0x000fe200087fe4ff */
[----:B------:R-:W-:Y:S01]  /*0b90*/  FMUL R13, R12, R13 ;  /* 0x0000000d0c0d7220 */ /* 0x000fe20000400000 */
[----:B------:R-:W-:Y:S01]  /*0ba0*/  IADD3 R24, P0, R24, UR6, RZ ;  /* 0x0000000618187c10 */ /* 0x000fe2000ff1e0ff */
[----:B------:R-:W-:Y:S01]  /*0bb0*/  FMUL R11, R25, R20 ;  /* 0x00000014190b7220 */ /* 0x000fe20000400000 */
[----:B------:R-:W-:Y:S01]  /*0bc0*/  IADD3 R20, P1, R41, UR10, RZ ;  /* 0x0000000a29147c10 */ /* 0x000fe2000ff3e0ff */
[-C--:B------:R-:W-:Y:S01]  /*0bd0*/  FMUL R38, R13, R2.reuse ;  /* 0x000000020d267220 */ /* 0x080fe20000400000 */
[----:B------:R-:W-:Y:S01]  /*0be0*/  IADD3.X R25, R6, UR7, RZ, P0, !PT ;  /* 0x0000000706197c10 */ /* 0x000fe200087fe4ff */
[----:B------:R-:W-:Y:S01]  /*0bf0*/  FMUL R12, R11, R2 ;  /* 0x000000020b0c7220 */ /* 0x000fe20000400000 */
[----:B------:R-:W-:Y:S02]  /*0c00*/  IADD3 R6, P0, R39, UR10, RZ ;  /* 0x0000000a27067c10 */ /* 0x000fe4000ff1e0ff */
[----:B------:R-:W-:Y:S01]  /*0c10*/  IADD3.X R21, R36, UR11, RZ, P1, !PT ;  /* 0x0000000b24157c10 */ /* 0x000fe20008ffe4ff */
[----:B------:R0:W-:Y:S01]  /*0c20*/  STG.E desc[UR4][R28.64], R38 ;  /* 0x000000261c007986 */ /* 0x0001e2000c101904 */
[----:B------:R-:W-:Y:S01]  /*0c30*/  IADD3.X R7, R16, UR11, RZ, P0, !PT ;  /* 0x0000000b10077c10 */ /* 0x000fe200087fe4ff */
[----:B------:R-:W-:Y:S01]  /*0c40*/  FMUL R15, R19, R44 ;  /* 0x0000002c130f7220 */ /* 0x000fe20000400000 */
[----:B------:R-:W-:Y:S01]  /*0c50*/  IADD3 R34, P0, R34, UR6, RZ ;  /* 0x0000000622227c10 */ /* 0x000fe2000ff1e0ff */
[----:B------:R1:W-:Y:S01]  /*0c60*/  STG.E desc[UR4][R24.64], R12 ;  /* 0x0000000c18007986 */ /* 0x0003e2000c101904 */
[----:B------:R-:W-:-:S02]  /*0c70*/  IADD3 R32, P1, R32, UR6, RZ ;  /* 0x0000000620207c10 */ /* 0x000fc4000ff3e0ff */
[----:B------:R-:W-:Y:S01]  /*0c80*/  IADD3.X R35, R14, UR7, RZ, P0, !PT ;  /* 0x000000070e237c10 */ /* 0x000fe200087fe4ff */
[----:B------:R-:W2:Y:S01]  /*0c90*/  LDG.E R21, desc[UR4][R20.64] ;  /* 0x0000000414157981 */ /* 0x000ea2000c1e1900 */
[-C--:B------:R-:W-:Y:S01]  /*0ca0*/  FMUL R14, R15, R2.reuse ;  /* 0x000000020f0e7220 */ /* 0x080fe20000400000 */
[C---:B0-----:R-:W-:Y:S01]  /*0cb0*/  SHF.L.U64.HI R29, R33.reuse, 0x2, R40 ;  /* 0x00000002211d7819 */ /* 0x041fe20000010228 */
[----:B------:R-:W-:Y:S02]  /*0cc0*/  IMAD.SHL.U32 R28, R33, 0x4, RZ ;  /* 0x00000004211c7824 */ /* 0x000fe400078e00ff */
[----:B------:R-:W-:Y:S01]  /*0cd0*/  FMUL R40, R17, R2 ;  /* 0x0000000211287220 */ /* 0x000fe20000400000 */
[----:B-1----:R-:W-:Y:S01]  /*0ce0*/  IADD3 R24, P2, R37, UR10, RZ ;  /* 0x0000000a25187c10 */ /* 0x002fe2000ff5e0ff */
[----:B------:R-:W3:Y:S01]  /*0cf0*/  LDG.E R19, desc[UR4][R42.64] ;  /* 0x000000042a137981 */ /* 0x000ee2000c1e1900 */
[----:B------:R-:W-:Y:S02]  /*0d00*/  IADD3.X R33, R4, UR7, RZ, P1, !PT ;  /* 0x0000000704217c10 */ /* 0x000fe40008ffe4ff */
[----:B------:R-:W-:Y:S01]  /*0d10*/  IADD3.X R25, R18, UR11, RZ, P2, !PT ;  /* 0x0000000b12197c10 */ /* 0x000fe200097fe4ff */
[----:B------:R0:W4:Y:S04]  /*0d20*/  LDG.E R44, desc[UR4][R6.64] ;  /* 0x00000004062c7981 */ /* 0x000128000c1e1900 */
[----:B------:R1:W-:Y:S04]  /*0d30*/  STG.E desc[UR4][R34.64], R40 ;  /* 0x0000002822007986 */ /* 0x0003e8000c101904 */
[----:B------:R5:W-:Y:S01]  /*0d40*/  STG.E desc[UR4][R32.64], R14 ;  /* 0x0000000e20007986 */ /* 0x000be2000c101904 */
[----:B0-----:R-:W-:-:S03]  /*0d50*/  IADD3 R6, P0, R28, UR10, RZ ;  /* 0x0000000a1c067c10 */ /* 0x001fc6000ff1e0ff */
[----:B------:R-:W5:Y:S01]  /*0d60*/  LDG.E R20, desc[UR4][R24.64] ;  /* 0x0000000418147981 */ /* 0x000f62000c1e1900 */
[----:B------:R-:W-:-:S03]  /*0d70*/  IADD3.X R7, R29, UR11, RZ, P0, !PT ;  /* 0x0000000b1d077c10 */ /* 0x000fc600087fe4ff */
[----:B------:R0:W5:Y:S04]  /*0d80*/  LDG.E R45, desc[UR4][R26.64] ;  /* 0x000000041a2d7981 */ /* 0x000168000c1e1900 */
[----:B------:R0:W5:Y:S01]  /*0d90*/  LDG.E R6, desc[UR4][R6.64] ;  /* 0x0000000406067981 */ /* 0x000162000c1e1900 */
[----:B------:R-:W5:Y:S01]  /*0da0*/  S2R R4, SR_CgaCtaId ;  /* 0x0000000000047919 */ /* 0x000f620000008800 */
[----:B-1----:R-:W-:Y:S02]  /*0db0*/  IADD3 R34, P0, R41, UR6, RZ ;  /* 0x0000000629227c10 */ /* 0x002fe4000ff1e0ff */
[----:B0-----:R-:W-:Y:S02]  /*0dc0*/  SHF.R.U32.HI R27, RZ, 0x8, R0 ;  /* 0x00000008ff1b7819 */ /* 0x001fe40000011600 */
[----:B------:R-:W-:-:S02]  /*0dd0*/  IADD3.X R35, R36, UR7, RZ, P0, !PT ;  /* 0x0000000724237c10 */ /* 0x000fc400087fe4ff */
[----:B------:R-:W-:Y:S01]  /*0de0*/  IADD3 R24, P1, R39, UR6, RZ ;  /* 0x0000000627187c10 */ /* 0x000fe2000ff3e0ff */
[----:B------:R-:W-:Y:S01]  /*0df0*/  IMAD.SHL.U32 R39, R27, 0x20, RZ ;  /* 0x000000201b277824 */ /* 0x000fe200078e00ff */
[----:B------:R-:W-:Y:S02]  /*0e00*/  MOV R7, 0x400 ;  /* 0x0000040000077802 */ /* 0x000fe40000000f00 */
[----:B------:R-:W-:Y:S02]  /*0e10*/  IADD3.X R25, R16, UR7, RZ, P1, !PT ;  /* 0x0000000710197c10 */ /* 0x000fe40008ffe4ff */
[----:B--2---:R-:W-:Y:S02]  /*0e20*/  FSET.BF.GT.AND R42, R21, RZ, PT ;  /* 0x000000ff152a720a */ /* 0x004fe40003804000 */
[----:B------:R-:W-:-:S03]  /*0e30*/  FMNMX R43, RZ, R21, !PT ;  /* 0x00000015ff2b7209 */ /* 0x000fc60007800000 */
[----:B---3--:R-:W-:-:S04]  /*0e40*/  FMUL R21, R19, R42 ;  /* 0x0000002a13157220 */ /* 0x008fc80000400000 */
[----:B----4-:R-:W-:-:S04]  /*0e50*/  FMUL R21, R44, R21 ;  /* 0x000000152c157220 */ /* 0x010fc80000400000 */
[----:B------:R-:W-:Y:S01]  /*0e60*/  FMUL R36, R21, R2 ;  /* 0x0000000215247220 */ /* 0x000fe20000400000 */
[----:B-----5:R-:W-:-:S05]  /*0e70*/  FSET.BF.GT.AND R26, R20, RZ, PT ;  /* 0x000000ff141a720a */ /* 0x020fca0003804000 */
[----:B------:R-:W-:Y:S01]  /*0e80*/  FMUL R33, R45, R26 ;  /* 0x0000001a2d217220 */ /* 0x000fe20000400000 */
[----:B------:R0:W-:Y:S01]  /*0e90*/  STG.E desc[UR4][R34.64], R36 ;  /* 0x0000002422007986 */ /* 0x0001e2000c101904 */
[----:B------:R-:W-:Y:S02]  /*0ea0*/  IADD3 R26, P0, R37, UR6, RZ ;  /* 0x00000006251a7c10 */ /* 0x000fe4000ff1e0ff */
[----:B------:R-:W-:Y:S01]  /*0eb0*/  FMUL R33, R6, R33 ;  /* 0x0000002106217220 */ /* 0x000fe20000400000 */
[----:B------:R-:W-:Y:S01]  /*0ec0*/  LOP3.LUT R6, R0, 0x1f, RZ, 0xc0, !PT ;  /* 0x0000001f00067812 */ /* 0x000fe200078ec0ff */
[----:B------:R-:W-:Y:S01]  /*0ed0*/  FMUL R19, R19, R43 ;  /* 0x0000002b13137220 */ /* 0x000fe20000400000 */
[----:B------:R-:W-:Y:S01]  /*0ee0*/  VIADD R37, R7, 0x20 ;  /* 0x0000002007257836 */ /* 0x000fe20000000000 */
[----:B------:R-:W-:Y:S01]  /*0ef0*/  IADD3.X R27, R18, UR7, RZ, P0, !PT ;  /* 0x00000007121b7c10 */ /* 0x000fe200087fe4ff */
[----:B0-----:R-:W-:Y:S01]  /*0f00*/  IMAD.IADD R35, R0, 0x1, -R5 ;  /* 0x0000000100237824 */ /* 0x001fe200078e0a05 */
[----:B------:R-:W-:Y:S01]  /*0f10*/  LOP3.LUT R34, R39, 0xffffffe0, R6, 0xe2, !PT ;  /* 0xffffffe027227812 */ /* 0x000fe200078ee206 */
[-C--:B------:R-:W-:Y:S01]  /*0f20*/  FMUL R16, R19, R2.reuse ;  /* 0x0000000213107220 */ /* 0x080fe20000400000 */
[----:B------:R-:W-:Y:S01]  /*0f30*/  FMUL R42, R33, R2 ;  /* 0x00000002212a7220 */ /* 0x000fe20000400000 */
[C---:B------:R-:W-:Y:S01]  /*0f40*/  VIADD R18, R35.reuse, 0xffffffff ;  /* 0xffffffff23127836 */ /* 0x040fe20000000000 */
[----:B------:R-:W-:Y:S01]  /*0f50*/  LEA R32, R4, R37, 0x18 ;  /* 0x0000002504207211 */ /* 0x000fe200078ec0ff */
[----:B------:R-:W-:Y:S01]  /*0f60*/  IMAD R39, R34, 0x21, R9 ;  /* 0x0000002122277824 */ /* 0x000fe200078e0209 */
[----:B------:R-:W-:Y:S01]  /*0f70*/  LOP3.LUT R35, R35, 0x1f, RZ, 0xc0, !PT ;  /* 0x0000001f23237812 */ /* 0x000fe200078ec0ff */
[----:B------:R0:W-:Y:S01]  /*0f80*/  STG.E desc[UR4][R24.64], R16 ;  /* 0x0000001018007986 */ /* 0x0001e2000c101904 */
[----:B------:R-:W-:Y:S01]  /*0f90*/  LOP3.LUT R37, R18, 0x1f, RZ, 0xc0, !PT ;  /* 0x0000001f12257812 */ /* 0x000fe200078ec0ff */
[----:B------:R-:W-:-:S02]  /*0fa0*/  IMAD R18, R39, 0x4, R32 ;  /* 0x0000000427127824 */ /* 0x000fc400078e0220 */
[----:B------:R1:W-:Y:S01]  /*0fb0*/  STG.E desc[UR4][R26.64], R42 ;  /* 0x0000002a1a007986 */ /* 0x0003e2000c101904 */
[C---:B------:R-:W-:Y:S02]  /*0fc0*/  IMAD R39, R34.reuse, 0x21, R35 ;  /* 0x0000002122277824 */ /* 0x040fe400078e0223 */
[C---:B------:R-:W-:Y:S01]  /*0fd0*/  IMAD R41, R34.reuse, 0x21, R37 ;  /* 0x0000002122297824 */ /* 0x040fe200078e0225 */
[----:B0-----:R-:W0:Y:S01]  /*0fe0*/  LDC.64 R24, c[0x0][0x250] ;  /* 0x00009400ff187b82 */ /* 0x001e220000000a00 */
[----:B-1----:R-:W-:Y:S01]  /*0ff0*/  FMNMX R26, RZ, R20, !PT ;  /* 0x00000014ff1a7209 */ /* 0x002fe20007800000 */
[----:B------:R-:W-:Y:S01]  /*1000*/  IMAD R43, R34, 0x21, R8 ;  /* 0x00000021222b7824 */ /* 0x000fe200078e0208 */
[----:B------:R-:W-:Y:S01]  /*1010*/  IADD3 R28, P0, R28, UR6, RZ ;  /* 0x000000061c1c7c10 */ /* 0x000fe2000ff1e0ff */
[----:B------:R-:W-:Y:S02]  /*1020*/  IMAD R27, R34, 0x21, R10 ;  /* 0x00000021221b7824 */ /* 0x000fe400078e020a */
[----:B------:R-:W-:Y:S01]  /*1030*/  FMUL R45, R45, R26 ;  /* 0x0000001a2d2d7220 */ /* 0x000fe20000400000 */
[----:B------:R-:W-:-:S02]  /*1040*/  IMAD R39, R39, 0x4, R32 ;  /* 0x0000000427277824 */ /* 0x000fc400078e0220 */
[--C-:B------:R-:W-:Y:S01]  /*1050*/  IMAD R41, R41, 0x4, R32.reuse ;  /* 0x0000000429297824 */ /* 0x100fe200078e0220 */
[----:B------:R-:W-:Y:S01]  /*1060*/  IADD3.X R29, R29, UR7, RZ, P0, !PT ;  /* 0x000000071d1d7c10 */ /* 0x000fe200087fe4ff */
[--C-:B------:R-:W-:Y:S02]  /*1070*/  IMAD R43, R43, 0x4, R32.reuse ;  /* 0x000000042b2b7824 */ /* 0x100fe400078e0220 */
[----:B------:R-:W-:Y:S02]  /*1080*/  IMAD R20, R27, 0x4, R32 ;  /* 0x000000041b147824 */ /* 0x000fe400078e0220 */
[----:B------:R-:W-:Y:S01]  /*1090*/  FMUL R32, R45, R2 ;  /* 0x000000022d207220 */ /* 0x000fe20000400000 */
[----:B------:R-:W-:Y:S01]  /*10a0*/  STS [R39], R38 ;  /* 0x0000002627007388 */ /* 0x000fe20000000800 */
[----:B------:R-:W-:Y:S01]  /*10b0*/  IMAD.MOV.U32 R26, RZ, RZ, R22 ;  /* 0x000000ffff1a7224 */ /* 0x000fe200078e0016 */
[----:B------:R-:W-:Y:S02]  /*10c0*/  ULDC.64 UR6, c[0x0][0x228] ;  /* 0x00008a0000067ab9 */ /* 0x000fe40000000a00 */
[----:B------:R-:W-:Y:S04]  /*10d0*/  STS [R41], R40 ;  /* 0x0000002829007388 */ /* 0x000fe80000000800 */
[----:B------:R1:W-:Y:S04]  /*10e0*/  STS [R43], R36 ;  /* 0x000000242b007388 */ /* 0x0003e80000000800 */
[----:B------:R-:W-:Y:S04]  /*10f0*/  STS [R20], R42 ;  /* 0x0000002a14007388 */ /* 0x000fe80000000800 */
[----:B------:R2:W-:Y:S01]  /*1100*/  STG.E desc[UR4][R28.64], R32 ;  /* 0x000000201c007986 */ /* 0x0005e2000c101904 */
[----:B------:R-:W-:Y:S01]  /*1110*/  BAR.SYNC.DEFER_BLOCKING 0x0 ;  /* 0x0000000000007b1d */ /* 0x000fe20000010000 */
[----:B0-----:R-:W-:-:S02]  /*1120*/  IMAD R31, R31, R24, RZ ;  /* 0x000000181f1f7224 */ /* 0x001fc400078e02ff */
[----:B------:R-:W-:Y:S02]  /*1130*/  IMAD.MOV.U32 R27, RZ, RZ, R23 ;  /* 0x000000ffff1b7224 */ /* 0x000fe400078e0017 */
[C---:B------:R-:W-:Y:S02]  /*1140*/  IMAD R23, R30.reuse, R25, R31 ;  /* 0x000000191e177224 */ /* 0x040fe400078e021f */
[----:B------:R-:W-:-:S04]  /*1150*/  IMAD.WIDE.U32 R26, R30, R24, R26 ;  /* 0x000000181e1a7225 */ /* 0x000fc800078e001a */
[----:B------:R-:W-:Y:S02]  /*1160*/  IMAD.IADD R23, R27, 0x1, R23 ;  /* 0x000000011b177824 */ /* 0x000fe400078e0217 */
[----:B------:R-:W-:-:S03]  /*1170*/  IMAD.SHL.U32 R22, R26, 0x20, RZ ;  /* 0x000000201a167824 */ /* 0x000fc600078e00ff */
[----:B------:R-:W-:-:S03]  /*1180*/  SHF.L.U64.HI R23, R26, 0x5, R23 ;  /* 0x000000051a177819 */ /* 0x000fc60000010217 */
[C---:B------:R-:W-:Y:S01]  /*1190*/  IMAD.WIDE.U32 R26, R9.reuse, R24, R22 ;  /* 0x00000018091a7225 */ /* 0x040fe200078e0016 */
[----:B------:R-:W0:Y:S03]  /*11a0*/  LDS R34, [R18] ;  /* 0x0000000012227984 */ /* 0x000e260000000800 */
[----:B-1----:R-:W-:Y:S01]  /*11b0*/  IMAD R36, R9, R25, RZ ;  /* 0x0000001909247224 */ /* 0x002fe200078e02ff */
[----:B------:R-:W-:Y:S01]  /*11c0*/  IADD3 R26, P0, R35, R26, RZ ;  /* 0x0000001a231a7210 */ /* 0x000fe20007f1e0ff */
[----:B------:R-:W1:Y:S04]  /*11d0*/  LDS R40, [R18+0x4] ;  /* 0x0000040012287984 */ /* 0x000e680000000800 */
[----:B------:R-:W-:Y:S01]  /*11e0*/  IMAD.X R27, R27, 0x1, R36, P0 ;  /* 0x000000011b1b7824 */ /* 0x000fe200000e0624 */
[----:B--2---:R-:W-:-:S04]  /*11f0*/  LEA R28, P0, R26, UR6, 0x2 ;  /* 0x000000061a1c7c11 */ /* 0x004fc8000f8010ff */
        /* <DEDUP_REMOVED lines=10> */
[----:B0-----:R0:W-:Y:S03]  /*12a0*/  STG.E desc[UR4][R28.64], R34 ;  /* 0x000000221c007986 */ /* 0x0011e6000c101904 */
[----:B0-----:R-:W-:Y:S01]  /*12b0*/  FMNMX R34, R38, |R17|, !PT ;  /* 0x4000001126227209 */ /* 0x001fe20007800000 */
[----:B------:R-:W-:Y:S01]  /*12c0*/  IMAD.X R17, R27, 0x1, R25, P0 ;  /* 0x000000011b117824 */ /* 0x000fe200000e0619 */
[----:B------:R-:W-:-:S04]  /*12d0*/  IADD3 R11, P0, P1, R8, R13, R22 ;  /* 0x0000000d080b7210 */ /* 0x000fc8000791e016 */
[----:B------:R-:W-:Y:S02]  /*12e0*/  IADD3.X R38, RZ, R17, R23, P0, P1 ;  /* 0x00000011ff267210 */ /* 0x000fe400007e2417 */
[----:B------:R-:W-:-:S04]  /*12f0*/  LEA R28, P0, R11, UR6, 0x2 ;  /* 0x000000060b1c7c11 */ /* 0x000fc8000f8010ff */
[----:B------:R-:W-:Y:S02]  /*1300*/  LEA.HI.X R29, R11, UR7, R38, 0x2, P0 ;  /* 0x000000070b1d7c11 */ /* 0x000fe400080f1426 */
[----:B------:R-:W0:Y:S04]  /*1310*/  LDS R38, [R18+0x8] ;  /* 0x0000080012267984 */ /* 0x000e280000000800 */
[----:B-1----:R1:W-:Y:S02]  /*1320*/  STG.E desc[UR4][R30.64], R40 ;  /* 0x000000281e007986 */ /* 0x0023e4000c101904 */
[----:B-1----:R-:W-:-:S04]  /*1330*/  IADD3 R31, P0, R13, R24, RZ ;  /* 0x000000180d1f7210 */ /* 0x002fc80007f1e0ff */
[----:B------:R-:W-:Y:S01]  /*1340*/  IADD3 R30, P1, P2, R10, R31, R22 ;  /* 0x0000001f0a1e7210 */ /* 0x000fe20007a3e016 */
[----:B------:R-:W-:-:S05]  /*1350*/  IMAD.X R11, R17, 0x1, R25, P0 ;  /* 0x00000001110b7824 */ /* 0x000fca00000e0619 */
[----:B------:R-:W-:Y:S01]  /*1360*/  IADD3.X R40, RZ, R11, R23, P1, P2 ;  /* 0x0000000bff287210 */ /* 0x000fe20000fe4417 */
[----:B0-----:R0:W-:Y:S02]  /*1370*/  STG.E desc[UR4][R28.64], R38 ;  /* 0x000000261c007986 */ /* 0x0011e4000c101904 */
        /* <DEDUP_REMOVED lines=81> */
.L_x_6913:
[----:B-1----:R-:W-:-:S07]  /*1890*/  FMNMX R9, R6, R9, !PT ;  /* 0x0000000906097209 */ /* 0x002fce0007800000 */
.L_x_6905:
[----:B------:R-:W-:Y:S05]  /*18a0*/  BSYNC B0 ;  /* 0x0000000000007941 */ /* 0x000fea0003800000 */
.L_x_6904:
[----:B------:R-:W-:Y:S01]  /*18b0*/  ISETP.NE.AND P0, PT, R0, RZ, PT ;  /* 0x000000ff0000720c */ /* 0x000fe20003f05270 */
[----:B------:R-:W-:-:S12]  /*18c0*/  BSSY B0, `(.L_x_6903) ;  /* 0x0000004000007945 */ /* 0x000fd80003800000 */
[----:B------:R-:W-:Y:S05]  /*18d0*/  @P0 BRA `(.L_x_6907) ;  /* 0x0000000000080947 */ /* 0x000fea0003800000 */
[----:B------:R-:W1:Y:S02]  /*18e0*/  LDC.64 R4, c[0x0][0x238] ;  /* 0x00008e00ff047b82 */ /* 0x000e640000000a00 */
[----:B-1----:R1:W-:Y:S02]  /*18f0*/  REDG.E.MAX.S32.STRONG.GPU desc[UR4][R4.64], R9 ;  /* 0x000000090400798e */ /* 0x0023e4000d10e384 */
.L_x_6907:
[----:B------:R-:W-:Y:S05]  /*1900*/  BSYNC B0 ;  /* 0x0000000000007941 */ /* 0x000fea0003800000 */
.L_x_6903:
        /* <DEDUP_REMOVED lines=10> */
[----:B01----:R-:W-:Y:S05]  /*19b0*/  CALL.REL.NOINC `($__internal_179_$__cuda_sm20_rcp_rn_f32_slowpath) ;  /* 0x0000000400887944 */ /* 0x003fea0003c00000 */
[----:B------:R-:W-:Y:S01]  /*19c0*/  IMAD.MOV.U32 R5, RZ, RZ, R0 ;  /* 0x000000ffff057224 */ /* 0x000fe200078e0000 */
[----:B------:R-:W-:Y:S06]  /*19d0*/  BRA `(.L_x_6909) ;  /* 0x0000000000107947 */ /* 0x000fec0003800000 */
.L_x_6908:
[----:B-1----:R-:W1:Y:S02]  /*19e0*/  MUFU.RCP R5, R2 ;  /* 0x0000000200057308 */ /* 0x002e640000001000 */
[----:B-1----:R-:W-:-:S04]  /*19f0*/  FFMA R0, R5, R2, -1 ;  /* 0xbf80000005007423 */ /* 0x002fc80000000002 */
[----:B------:R-:W-:-:S04]  /*1a00*/  FADD.FTZ R0, -R0, -RZ ;  /* 0x800000ff00007221 */ /* 0x000fc80000010100 */
[----:B------:R-:W-:-:S07]  /*1a10*/  FFMA R5, R5, R0, R5 ;  /* 0x0000000005057223 */ /* 0x000fce0000000005 */
.L_x_6909:
[----:B------:R-:W1:Y:S02]  /*1a20*/  LDC.64 R2, c[0x0][0x240] ;  /* 0x00009000ff027b82 */ /* 0x000e640000000a00 */
[----:B-1----:R-:W-:Y:S01]  /*1a30*/  STG.E desc[UR4][R2.64], R5 ;  /* 0x0000000502007986 */ /* 0x002fe2000c101904 */
[----:B------:R-:W-:Y:S05]  /*1a40*/  EXIT ;  /* 0x000000000000794d */ /* 0x000fea0003800000 */
.L_x_6906:
[----:B------:R-:W-:Y:S02]  /*1a50*/  IMAD.MOV.U32 R8, RZ, RZ, 0x4 ;  /* 0x00000004ff087424 */ /* 0x000fe400078e00ff */
[----:B------:R-:W-:Y:S02]  /*1a60*/  IMAD.MOV.U32 R11, RZ, RZ, 0x1f ;  /* 0x0000001fff0b7424 */ /* 0x000fe400078e00ff */
[----:B------:R-:W-:-:S07]  /*1a70*/  IMAD.MOV.U32 R7, RZ, RZ, -0x1 ;  /* 0xffffffffff077424 */ /* 0x000fce00078e00ff */
[----:B01----:R-:W-:Y:S05]  /*1a80*/  WARPSYNC.COLLECTIVE R7, `(.L_x_6910) ;  /* 0x0000000007087348 */ /* 0x003fea0003c00000 */
[----:B-1----:R1:W2:Y:S02]  /*1a90*/  SHFL.DOWN P0, R9, R4, R8, R11 ;  /* 0x0800000804097389 */ /* 0x0022a4000000000b */
[----:B012---:R-:W-:Y:S01]  /*1aa0*/  ENDCOLLECTIVE ;  /* 0x000000000000791b */ /* 0x007fe20003800000 */
.L_x_6910:
[----:B------:R-:W-:Y:S02]  /*1ab0*/  IMAD.MOV.U32 R8, RZ, RZ, 0x2 ;  /* 0x00000002ff087424 */ /* 0x000fe400078e00ff */
[----:B------:R-:W-:-:S05]  /*1ac0*/  IMAD.MOV.U32 R5, RZ, RZ, R9 ;  /* 0x000000ffff057224 */ /* 0x000fca00078e0009 */
[----:B------:R-:W-:-:S05]  /*1ad0*/  FMNMX R5, R5, R4, !PT ;  /* 0x0000000405057209 */ /* 0x000fca0007800000 */
[----:B------:R-:W-:-:S07]  /*1ae0*/  IMAD.MOV.U32 R4, RZ, RZ, R5 ;  /* 0x000000ffff047224 */ /* 0x000fce00078e0005 */
[----:B------:R-:W-:Y:S05]  /*1af0*/  WARPSYNC.COLLECTIVE R7, `(.L_x_6911) ;  /* 0x0000000007087348 */ /* 0x000fea0003c00000 */
[----:B------:R0:W1:Y:S02]  /*1b00*/  SHFL.DOWN P0, R9, R4, R8, R11 ;  /* 0x0800000804097389 */ /* 0x000064000000000b */
[----:B01----:R-:W-:Y:S01]  /*1b10*/  ENDCOLLECTIVE ;  /* 0x000000000000791b */ /* 0x003fe20003800000 */
.L_x_6911:
[----:B------:R-:W-:Y:S02]  /*1b20*/  IMAD.MOV.U32 R8, RZ, RZ, 0x1 ;  /* 0x00000001ff087424 */ /* 0x000fe400078e00ff */
[----:B------:R-:W-:-:S05]  /*1b30*/  IMAD.MOV.U32 R6, RZ, RZ, R9 ;  /* 0x000000ffff067224 */ /* 0x000fca00078e0009 */
[----:B------:R-:W-:-:S05]  /*1b40*/  FMNMX R6, R5, R6, !PT ;  /* 0x0000000605067209 */ /* 0x000fca0007800000 */
[----:B------:R-:W-:-:S07]  /*1b50*/  IMAD.MOV.U32 R4, RZ, RZ, R6 ;  /* 0x000000ffff047224 */ /* 0x000fce00078e0006 */
[----:B------:R-:W-:Y:S05]  /*1b60*/  WARPSYNC.COLLECTIVE R7, `(.L_x_6912) ;  /* 0x0000000007087348 */ /* 0x000fea0003c00000 */
[----:B------:R0:W1:Y:S02]  /*1b70*/  SHFL.DOWN P0, R9, R4, R8, R11 ;  /* 0x0800000804097389 */ /* 0x000064000000000b */
[----:B01----:R-:W-:Y:S01]  /*1b80*/  ENDCOLLECTIVE ;  /* 0x000000000000791b */ /* 0x003fe20003800000 */
.L_x_6912:
[----:B------:R-:W-:Y:S05]  /*1b90*/  BRA `(.L_x_6913) ;  /* 0xfffffffc003c7947 */ /* 0x000fea000383ffff */
        .weak           $__internal_178_$__cuda_sm20_div_u64
        .type           $__internal_178_$__cuda_sm20_div_u64,@function
        .size           $__internal_178_$__cuda_sm20_div_u64,($__internal_179_$__cuda_sm20_rcp_rn_f32_slowpath - $__internal_178_$__cuda_sm20_div_u64)
$__internal_178_$__cuda_sm20_div_u64:
        /* <DEDUP_REMOVED lines=67> */
[----:B------:R-:W-:Y:S06]  /*1fd0*/  RET.REL.NODEC R6 `(_ZN18transformer_engine6detail32dgated_act_cast_transpose_kernelILi1ELi1EfffNS_5EmptyEXadL_ZNS_5dreluIffEET_T0_RKS2_EEXadL_ZNS_4reluIffEES4_S5_S7_EEEEvPKT2_SB_PT3_SD_PKT1_PSE_SH_mmm) ;  /* 0xffffffe006087950 */ /* 0x000fec0003c3ffff */
        .weak           $__internal_179_$__cuda_sm20_rcp_rn_f32_slowpath
        .type           $__internal_179_$__cuda_sm20_rcp_rn_f32_slowpath,@function
        .size           $__internal_179_$__cuda_sm20_rcp_rn_f32_slowpath,(.L_x_34664 - $__internal_179_$__cuda_sm20_rcp_rn_f32_slowpath)
$__internal_179_$__cuda_sm20_rcp_rn_f32_slowpath:
        /* <DEDUP_REMOVED lines=15> */
.L_x_6914:
        /* <DEDUP_REMOVED lines=33> */
.L_x_6916:
[----:B------:R0:W1:Y:S02]  /*22e0*/  MUFU.RCP R0, R2 ;  /* 0x0000000200007308 */ /* 0x0000640000001000 */
.L_x_6915:
[----:B0-2---:R-:W-:Y:S02]  /*22f0*/  IMAD.MOV.U32 R2, RZ, RZ, R7 ;  /* 0x000000ffff027224 */ /* 0x005fe400078e0007 */
[----:B------:R-:W-:-:S04]  /*2300*/  IMAD.MOV.U32 R3, RZ, RZ, 0x0 ;  /* 0x00000000ff037424 */ /* 0x000fc800078e00ff */
[----:B-1-3--:R-:W-:Y:S05]  /*2310*/  RET.REL.NODEC R2 `(_ZN18transformer_engine6detail32dgated_act_cast_transpose_kernelILi1ELi1EfffNS_5EmptyEXadL_ZNS_5dreluIffEET_T0_RKS2_EEXadL_ZNS_4reluIffEES4_S5_S7_EEEEvPKT2_SB_PT3_SD_PKT1_PSE_SH_mmm) ;  /* 0xffffffdc02387950 */ /* 0x00afea0003c3ffff */
.L_x_6917:
        /* <DEDUP_REMOVED lines=14> */
.L_x_34664:


//--------------------- .text._ZN18transformer_engine6detail43dgated_act_cast_transpose_kernel_notalignedILi2ELi4Ef13__nv_bfloat1613__nv_fp8_e4m3NS_5EmptyEXadL_ZNS_5dsiluIffEET_T0_RKS4_EEXadL_ZNS_4siluIffEES6_S7_S9_EEEEvPKT2_SD_PT3_SF_PKT1_PSG_SJ_mmm --------------------------
	.section	.text._ZN18transformer_engine6detail43dgated_act_cast_transpose_kernel_notalignedILi2ELi4Ef13__nv_bfloat1613__nv_fp8_e4m3NS_5EmptyEXadL_ZNS_5dsiluIffEET_T0_RKS4_EEXadL_ZNS_4siluIffEES6_S7_S9_EEEEvPKT2_SD_PT3_SF_PKT1_PSG_SJ_mmm,"ax",@progbits
	.align	128
        .global         _ZN18transformer_engine6detail43dgated_act_cast_transpose_kernel_notalignedILi2ELi4Ef13__nv_bfloat1613__nv_fp8_e4m3NS_5EmptyEXadL_ZNS_5dsiluIffEET_T0_RKS4_EEXadL_ZNS_4siluIffEES6_S7_S9_EEEEvPKT2_SD_PT3_SF_PKT1_PSG_SJ_mmm
        .type           _ZN18transformer_engine6detail43dgated_act_cast_transpose_kernel_notalignedILi2ELi4Ef13__nv_bfloat1613__nv_fp8_e4m3NS_5EmptyEXadL_ZNS_5dsiluIffEET_T0_RKS4_EEXadL_ZNS_4siluIffEES6_S7_S9_EEEEvPKT2_SD_PT3_SF_PKT1_PSG_SJ_mmm,@function
        .size           _ZN18transformer_engine6detail43dgated_act_cast_transpose_kernel_notalignedILi2ELi4Ef13__nv_bfloat1613__nv_fp8_e4m3NS_5EmptyEXadL_ZNS_5dsiluIffEET_T0_RKS4_EEXadL_ZNS_4siluIffEES6_S7_S9_EEEEvPKT2_SD_PT3_SF_PKT1_PSG_SJ_mmm,(.L_x_34666 - _ZN18transformer_engine6detail43dgated_act_cast_transpose_kernel_notalignedILi2ELi4Ef13__nv_bfloat1613__nv_fp8_e4m3NS_5EmptyEXadL_ZNS_5dsiluIffEET_T0_RKS4_EEXadL_ZNS_4siluIffEES6_S7_S9_EEEEvPKT2_SD_PT3_SF_PKT1_PSG_SJ_mmm)
        .other          _ZN18transformer_engine6detail43dgated_act_cast_transpose_kernel_notalignedILi2ELi4Ef13__nv_bfloat1613__nv_fp8_e4m3NS_5EmptyEXadL_ZNS_5dsiluIffEET_T0_RKS4_EEXadL_ZNS_4siluIffEES6_S7_S9_EEEEvPKT2_SD_PT3_SF_PKT1_PSG_SJ_mmm,@"STO_CUDA_ENTRY STV_DEFAULT"
_ZN18transformer_engine6detail43dgated_act_cast_transpose_kernel_notalignedILi2ELi4Ef13__nv_bfloat1613__nv_fp8_e4m3NS_5EmptyEXadL_ZNS_5dsiluIffEET_T0_RKS4_EEXadL_ZNS_4siluIffEES6_S7_S9_EEEEvPKT2_SD_PT3_SF_PKT1_PSG_SJ_mmm:
.text._ZN18transformer_engine6detail43dgated_act_cast_transpose_kernel_notalignedILi2ELi4Ef13__nv_bfloat1613__nv_fp8_e4m3NS_5EmptyEXadL_ZNS_5dsiluIffEET_T0_RKS4_EEXadL_ZNS_4siluIffEES6_S7_S9_EEEEvPKT2_SD_PT3_SF_PKT1_PSG_SJ_mmm:
        /* <DEDUP_REMOVED lines=19> */
[----:B------:R-:W-:Y:S05]  /*0130*/  CALL.REL.NOINC `($__internal_180_$__cuda_sm20_div_u64) ;  /* 0x000000e000e87944 */ /* 0x000fea0003c00000 */
        /* <DEDUP_REMOVED lines=8> */
.L_x_6918:
        /* <DEDUP_REMOVED lines=22> */
.L_x_6919:
        /* <DEDUP_REMOVED lines=66> */
[----:B------:R-:W-:Y:S02]  /*0740*/  @P1 IADD3.X R0, R23, UR13, RZ, P2, !PT ;  /* 0x0000000d17001c10 */ /* 0x000fe400097fe4ff */
[----:B------:R-:W-:Y:S02]  /*0750*/  LEA R12, P2, R7, UR4, 0x1 ;  /* 0x00000004070c7c11 */ /* 0x000fe4000f8408ff */
[----:B------:R-:W-:Y:S02]  /*0760*/  @P0 LEA.HI.X R3, R11, R41, R10, 0x2, P4 ;  /* 0x000000290b030211 */ /* 0x000fe400020f140a */
[----:B------:R-:W-:Y:S01]  /*0770*/  LEA.HI.X R11, R7, UR5, R6, 0x1, P2 ;  /* 0x00000005070b7c11 */ /* 0x000fe200090f0c06 */
[----:B------:R-:W-:Y:S01]  /*0780*/  @!P1 IMAD.MOV.U32 R26, RZ, RZ, RZ ;  /* 0x000000ffff1a9224 */ /* 0x000fe200078e00ff */
[----:B------:R-:W-:Y:S01]  /*0790*/  @P1 LEA R32, P3, R5, R14, 0x2 ;  /* 0x0000000e05201211 */ /* 0x000fe200078610ff */
[----:B------:R-:W-:Y:S01]  /*07a0*/  @!P0 IMAD.MOV.U32 R58, RZ, RZ, RZ ;  /* 0x000000ffff3a8224 */ /* 0x000fe200078e00ff */
[----:B------:R-:W-:Y:S01]  /*07b0*/  IADD3 R62, P2, R63, R60, RZ ;  /* 0x0000003c3f3e7210 */ /* 0x000fe20007f5e0ff */
[----:B------:R-:W-:Y:S01]  /*07c0*/  ULDC.64 UR4, c[0x0][0x230] ;  /* 0x00008c0000047ab9 */ /* 0x000fe20000000a00 */
[----:B------:R-:W-:-:S02]  /*07d0*/  @P1 LEA.HI.X R33, R5, R13, R0, 0x2, P3 ;  /* 0x0000000d05211211 */ /* 0x000fc400018f1400 */
[-C--:B------:R-:W-:Y:S01]  /*07e0*/  @P0 LEA R30, P4, R2, R14.reuse, 0x2 ;  /* 0x0000000e021e0211 */ /* 0x080fe200078810ff */
[----:B------:R-:W-:Y:S01]  /*07f0*/  IMAD.X R63, RZ, RZ, R44, P2 ;  /* 0x000000ffff3f7224 */ /* 0x000fe200010e062c */
[----:B------:R-:W-:Y:S02]  /*0800*/  @P1 LEA R24, P3, R22, R14, 0x2 ;  /* 0x0000000e16181211 */ /* 0x000fe400078610ff */
[----:B------:R-:W-:Y:S02]  /*0810*/  @P1 SHF.L.U32 R49, R62, 0x2, RZ ;  /* 0x000000023e311819 */ /* 0x000fe400000006ff */
[-C--:B------:R-:W-:Y:S01]  /*0820*/  @P0 LEA.HI.X R31, R2, R13.reuse, R3, 0x2, P4 ;  /* 0x0000000d021f0211 */ /* 0x080fe200020f1403 */
[----:B------:R-:W-:Y:S01]  /*0830*/  @!P1 IMAD.MOV.U32 R3, RZ, RZ, RZ ;  /* 0x000000ffff039224 */ /* 0x000fe200078e00ff */
[----:B------:R-:W-:Y:S02]  /*0840*/  @P1 LEA.HI.X R25, R22, R13, R23, 0x2, P3 ;  /* 0x0000000d16191211 */ /* 0x000fe400018f1417 */
[----:B------:R-:W-:Y:S01]  /*0850*/  @P1 SHF.L.U64.HI R2, R62, 0x2, R63 ;  /* 0x000000023e021819 */ /* 0x000fe2000001023f */
[----:B------:R-:W5:Y:S01]  /*0860*/  @P0 LDG.E R58, desc[UR10][R30.64] ;  /* 0x0000000a1e3a0981 */ /* 0x000f62000c1e1900 */
[----:B------:R-:W-:-:S02]  /*0870*/  @P1 IADD3 R46, P3, R49, R12, RZ ;  /* 0x0000000c312e1210 */ /* 0x000fc40007f7e0ff */
[----:B------:R-:W-:Y:S01]  /*0880*/  IADD3 R10, P2, R12, UR6, RZ ;  /* 0x000000060c0a7c10 */ /* 0x000fe2000ff5e0ff */
[----:B------:R-:W5:Y:S01]  /*0890*/  @P1 LDG.E R3, desc[UR10][R24.64] ;  /* 0x0000000a18031981 */ /* 0x000f62000c1e1900 */
[----:B------:R-:W-:Y:S01]  /*08a0*/  @!P1 MOV R28, RZ ;  /* 0x000000ff001c9202 */ /* 0x000fe20000000f00 */
[----:B------:R-:W-:Y:S01]  /*08b0*/  @P1 IMAD.X R47, R2, 0x1, R11, P3 ;  /* 0x00000001022f1824 */ /* 0x000fe200018e060b */
[----:B------:R-:W-:Y:S02]  /*08c0*/  @P1 IADD3 R5, P3, R62, UR16, RZ ;  /* 0x000000103e051c10 */ /* 0x000fe4000ff7e0ff */
[----:B------:R-:W-:Y:S02]  /*08d0*/  IADD3.X R8, R11, UR7, RZ, P2, !PT ;  /* 0x000000070b087c10 */ /* 0x000fe400097fe4ff */
[----:B------:R-:W-:Y:S01]  /*08e0*/  @P1 IADD3.X R0, R63, UR8, RZ, P3, !PT ;  /* 0x000000083f001c10 */ /* 0x000fe20009ffe4ff */
[----:B------:R-:W-:Y:S01]  /*08f0*/  VOTEU.ANY UP0, P1 ;  /* 0x00000000003f7886 */ /* 0x000fe20000800100 */
[----:B------:R-:W-:-:S02]  /*0900*/  @P1 IADD3 R48, P2, R49, R10, RZ ;  /* 0x0000000a31301210 */ /* 0x000fc40007f5e0ff */
[----:B------:R-:W-:Y:S02]  /*0910*/  @!P1 CS2R R24, SRZ ;  /* 0x0000000000189805 */ /* 0x000fe4000001ff00 */
[C---:B------:R-:W-:Y:S01]  /*0920*/  @P1 SHF.L.U64.HI R0, R5.reuse, 0x2, R0 ;  /* 0x0000000205001819 */ /* 0x040fe20000010200 */
[----:B------:R0:W5:Y:S01]  /*0930*/  @P1 LDG.E R28, desc[UR10][R46.64] ;  /* 0x0000000a2e1c1981 */ /* 0x000162000c1e1900 */
[----:B------:R-:W-:Y:S01]  /*0940*/  @P1 SHF.L.U32 R5, R5, 0x2, RZ ;  /* 0x0000000205051819 */ /* 0x000fe200000006ff */
[----:B------:R-:W-:Y:S01]  /*0950*/  @P1 IMAD.X R49, R2, 0x1, R8, P2 ;  /* 0x0000000102311824 */ /* 0x000fe200010e0608 */
[----:B------:R-:W-:Y:S01]  /*0960*/  BSSY B0, `(.L_x_6920) ;  /* 0x000002f000007945 */ /* 0x000fe20003800000 */
[----:B------:R-:W5:Y:S01]  /*0970*/  @P1 LDG.E R24, desc[UR10][R32.64] ;  /* 0x0000000a20181981 */ /* 0x000f62000c1e1900 */
[----:B------:R-:W-:-:S03]  /*0980*/  @P1 IADD3 R50, P2, R5, R12, RZ ;  /* 0x0000000c05321210 */ /* 0x000fc60007f5e0ff */
[----:B------:R-:W5:Y:S02]  /*0990*/  @P1 LDG.E R26, desc[UR10][R48.64] ;  /* 0x0000000a301a1981 */ /* 0x000f64000c1e1900 */
[----:B------:R-:W-:-:S05]  /*09a0*/  @P1 IMAD.X R51, R0, 0x1, R11, P2 ;  /* 0x0000000100331824 */ /* 0x000fca00010e060b */
[----:B------:R-:W5:Y:S01]  /*09b0*/  @P1 LDG.E R25, desc[UR10][R50.64] ;  /* 0x0000000a32191981 */ /* 0x000f62000c1e1900 */
[----:B------:R-:W-:-:S04]  /*09c0*/  ISETP.NE.U32.AND P2, PT, RZ, UR4, PT ;  /* 0x00000004ff007c0c */ /* 0x000fc8000bf45070 */
[----:B------:R-:W-:Y:S01]  /*09d0*/  ISETP.NE.AND.EX P2, PT, RZ, UR5, PT, P2 ;  /* 0x00000005ff007c0c */ /* 0x000fe2000bf45320 */
[----:B------:R-:W-:Y:S01]  /*09e0*/  @UP0 ULOP3.LUT UR4, UR16, 0xfffffffe, URZ, 0xc0, !UPT ;  /* 0xfffffffe10040892 */ /* 0x000fe2000f8ec03f */
[----:B0-----:R-:W-:Y:S01]  /*09f0*/  @P1 IADD3 R46, P3, R5, R10, RZ ;  /* 0x0000000a052e1210 */ /* 0x001fe20007f7e0ff */
[----:B------:R-:W-:-:S10]  /*0a00*/  @UP0 ULOP3.LUT UR5, UR17, 0x3fffffff, URZ, 0xc0, !UPT ;  /* 0x3fffffff11050892 */ /* 0x000fd4000f8ec03f */
[----:B------:R-:W0:Y:S01]  /*0a10*/  @P2 LDC.64 R56, c[0x0][0x230] ;  /* 0x00008c00ff382b82 */ /* 0x000e220000000a00 */
[----:B------:R-:W-:Y:S01]  /*0a20*/  @P1 IMAD.X R47, R0, 0x1, R8, P3 ;  /* 0x00000001002f1824 */ /* 0x000fe200018e0608 */
[----:B------:R-:W-:Y:S02]  /*0a30*/  @P1 IADD3 R27, P3, R62, UR6, RZ ;  /* 0x000000063e1b1c10 */ /* 0x000fe4000ff7e0ff */
[----:B------:R-:W-:Y:S02]  /*0a40*/  @P1 IADD3 R2, P4, R22, UR4, RZ ;  /* 0x0000000416021c10 */ /* 0x000fe4000ff9e0ff */
[----:B------:R-:W-:Y:S01]  /*0a50*/  @!P1 MOV R5, RZ ;  /* 0x000000ff00059202 */ /* 0x000fe20000000f00 */
[----:B------:R-:W-:Y:S01]  /*0a60*/  @P1 IMAD.SHL.U32 R55, R27, 0x4, RZ ;  /* 0x000000041b371824 */ /* 0x000fe200078e00ff */
[----:B------:R-:W-:Y:S02]  /*0a70*/  @P1 IADD3.X R21, R23, UR5, RZ, P4, !PT ;  /* 0x0000000517151c10 */ /* 0x000fe4000a7fe4ff */
[----:B------:R-:W-:-:S02]  /*0a80*/  @P1 LEA R52, P4, R2, R14, 0x2 ;  /* 0x0000000e02341211 */ /* 0x000fc400078810ff */
[----:B------:R-:W-:Y:S01]  /*0a90*/  @P1 IADD3.X R0, R63, UR7, RZ, P3, !PT ;  /* 0x000000073f001c10 */ /* 0x000fe20009ffe4ff */
[----:B------:R1:W5:Y:S01]  /*0aa0*/  @P1 LDG.E R5, desc[UR10][R46.64] ;  /* 0x0000000a2e051981 */ /* 0x000362000c1e1900 */
[----:B------:R-:W-:Y:S01]  /*0ab0*/  @P1 LEA.HI.X R53, R2, R13, R21, 0x2, P4 ;  /* 0x0000000d02351211 */ /* 0x000fe200020f1415 */
[----:B------:R-:W-:Y:S01]  /*0ac0*/  @!P1 IMAD.MOV.U32 R21, RZ, RZ, RZ ;  /* 0x000000ffff159224 */ /* 0x000fe200078e00ff */
[----:B------:R-:W-:Y:S01]  /*0ad0*/  @P1 SHF.L.U64.HI R27, R27, 0x2, R0 ;  /* 0x000000021b1b1819 */ /* 0x000fe20000010200 */
[----:B------:R-:W-:Y:S01]  /*0ae0*/  @!P1 IMAD.MOV.U32 R34, RZ, RZ, RZ ;  /* 0x000000ffff229224 */ /* 0x000fe200078e00ff */
[----:B------:R-:W-:Y:S02]  /*0af0*/  @!P1 MOV R33, RZ ;  /* 0x000000ff00219202 */ /* 0x000fe40000000f00 */
[----:B-1----:R-:W-:Y:S01]  /*0b00*/  @P1 IADD3 R46, P3, R55, R12, RZ ;  /* 0x0000000c372e1210 */ /* 0x002fe20007f7e0ff */
[----:B------:R-:W-:-:S12]  /*0b10*/  @!P1 BRA `(.L_x_6921) ;  /* 0x00000000004c9947 */ /* 0x000fd80003800000 */
[----:B------:R-:W-:Y:S01]  /*0b20*/  MOV R31, UR16 ;  /* 0x00000010001f7c02 */ /* 0x000fe20008000f00 */
[----:B------:R-:W-:Y:S01]  /*0b30*/  UIMAD UR5, UR8, 0x3, URZ ;  /* 0x00000003080578a4 */ /* 0x000fe2000f8e023f */
[----:B------:R-:W-:Y:S01]  /*0b40*/  IMAD.U32 R33, RZ, RZ, UR9 ;  /* 0x00000009ff217e24 */ /* 0x000fe2000f8e00ff */
[----:B------:R-:W-:Y:S02]  /*0b50*/  UIMAD UR4, UR13, 0x3, URZ ;  /* 0x000000030d0478a4 */ /* 0x000fe4000f8e023f */
[----:B------:R-:W-:-:S04]  /*0b60*/  IMAD.WIDE.U32 R30, R31, 0x3, R62 ;  /* 0x000000031f1e7825 */ /* 0x000fc800078e003e */
[----:B------:R-:W-:Y:S02]  /*0b70*/  VIADD R21, R31, UR5 ;  /* 0x000000051f157c36 */ /* 0x000fe40008000000 */
[----:B------:R-:W-:Y:S01]  /*0b80*/  IMAD.WIDE.U32 R32, R33, 0x3, R22 ;  /* 0x0000000321207825 */ /* 0x000fe200078e0016 */
[C---:B------:R-:W-:Y:S02]  /*0b90*/  SHF.L.U32 R23, R30.reuse, 0x2, RZ ;  /* 0x000000021e177819 */ /* 0x040fe400000006ff */
[----:B------:R-:W-:Y:S01]  /*0ba0*/  SHF.L.U64.HI R0, R30, 0x2, R21 ;  /* 0x000000021e007819 */ /* 0x000fe20000010215 */
[----:B------:R-:W-:Y:S01]  /*0bb0*/  VIADD R2, R33, UR4 ;  /* 0x0000000421027c36 */ /* 0x000fe20008000000 */
[C---:B------:R-:W-:Y:S02]  /*0bc0*/  IADD3 R30, P5, R23.reuse, R12, RZ ;  /* 0x0000000c171e7210 */ /* 0x040fe40007fbe0ff */
[----:B------:R-:W-:Y:S02]  /*0bd0*/  LEA R48, P4, R32, R14, 0x2 ;  /* 0x0000000e20307211 */ /* 0x000fe400078810ff */
[----:B------:R-:W-:Y:S01]  /*0be0*/  IADD3 R22, P6, R23, R10, RZ ;  /* 0x0000000a17167210 */ /* 0x000fe20007fde0ff */
[----:B------:R-:W-:Y:S01]  /*0bf0*/  IMAD.X R31, R0, 0x1, R11, P5 ;  /* 0x00000001001f7824 */ /* 0x000fe200028e060b */
[----:B------:R-:W-:-:S02]  /*0c00*/  LEA.HI.X R49, R32, R13, R2, 0x2, P4 ;  /* 0x0000000d20317211 */ /* 0x000fc400020f1402 */
[----:B------:R-:W-:Y:S02]  /*0c10*/  IADD3.X R23, R0, R8, RZ, P6, !PT ;  /* 0x0000000800177210 */ /* 0x000fe400037fe4ff */
[----:B------:R1:W5:Y:S04]  /*0c20*/  LDG.E R21, desc[UR10][R30.64] ;  /* 0x0000000a1e157981 */ /* 0x000368000c1e1900 */
[----:B------:R1:W5:Y:S04]  /*0c30*/  LDG.E R33, desc[UR10][R48.64] ;  /* 0x0000000a30217981 */ /* 0x000368000c1e1900 */
[----:B------:R1:W5:Y:S02]  /*0c40*/  LDG.E R34, desc[UR10][R22.64] ;  /* 0x0000000a16227981 */ /* 0x000364000c1e1900 */
.L_x_6921:
[----:B------:R-:W-:Y:S05]  /*0c50*/  BSYNC B0 ;  /* 0x0000000000007941 */ /* 0x000fea0003800000 */
.L_x_6920:
[----:B0-----:R-:W2:Y:S01]  /*0c60*/  @P2 LDG.E R56, desc[UR10][R56.64] ;  /* 0x0000000a38382981 */ /* 0x001ea2000c1e1900 */
[----:B------:R-:W-:Y:S01]  /*0c70*/  UIMAD.WIDE.U32 UR14, UR16, 0x4, URZ ;  /* 0x00000004100e78a5 */ /* 0x000fe2000f8e003f */
[----:B-1----:R-:W-:Y:S01]  /*0c80*/  IADD3 R30, P4, R16, R60, RZ ;  /* 0x0000003c101e7210 */ /* 0x002fe20007f9e0ff */
[----:B------:R-:W-:Y:S01]  /*0c90*/  USHF.L.U32 UR4, UR17, 0x2, URZ ;  /* 0x0000000211047899 */ /* 0x000fe2000800063f */
[----:B------:R-:W-:Y:S01]  /*0ca0*/  @P1 IMAD.X R47, R27, 0x1, R11, P3 ;  /* 0x000000011b2f1824 */ /* 0x000fe200018e060b */
[----:B------:R-:W-:Y:S02]  /*0cb0*/  @!P1 CS2R R22, SRZ ;  /* 0x0000000000169805 */ /* 0x000fe4000001ff00 */
[----:B------:R-:W-:Y:S01]  /*0cc0*/  IMAD.X R31, RZ, RZ, R44, P4 ;  /* 0x000000ffff1f7224 */ /* 0x000fe200020e062c */
[----:B------:R-:W-:Y:S02]  /*0cd0*/  @P0 IADD3 R0, P4, R30, UR14, RZ ;  /* 0x0000000e1e000c10 */ /* 0x000fe4000ff9e0ff */
[----:B------:R-:W-:Y:S01]  /*0ce0*/  MOV R45, UR4 ;  /* 0x00000004002d7c02 */ /* 0x000fe20008000f00 */
[----:B------:R0:W5:Y:S01]  /*0cf0*/  @P1 LDG.E R23, desc[UR10][R46.64] ;  /* 0x0000000a2e171981 */ /* 0x000162000c1e1900 */
[----:B------:R-:W-:-:S02]  /*0d00*/  @P1 IADD3 R54, P3, R55, R10, RZ ;  /* 0x0000000a37361210 */ /* 0x000fc40007f7e0ff */
[----:B------:R-:W-:Y:S01]  /*0d10*/  @P0 IADD3.X R45, R31, UR15, R45, P4, !PT ;  /* 0x0000000f1f2d0c10 */ /* 0x000fe2000a7fe42d */
[----:B-----5:R-:W-:Y:S01]  /*0d20*/  IMAD.U32 R2, R28, 0x10000, RZ ;  /* 0x000100001c027824 */ /* 0x020fe200078e00ff */
[C---:B------:R-:W-:Y:S01]  /*0d30*/  @P0 SHF.L.U32 R29, R0.reuse, 0x2, RZ ;  /* 0x00000002001d0819 */ /* 0x040fe200000006ff */
[----:B------:R-:W-:Y:S01]  /*0d40*/  @P1 IMAD.X R55, R27, 0x1, R8, P3 ;  /* 0x000000011b371824 */ /* 0x000fe200018e0608 */
[----:B------:R-:W-:Y:S01]  /*0d50*/  @P0 SHF.L.U64.HI R0, R0, 0x2, R45 ;  /* 0x0000000200000819 */ /* 0x000fe2000001022d */
[----:B------:R-:W-:Y:S01]  /*0d60*/  @!P1 IMAD.MOV.U32 R27, RZ, RZ, RZ ;  /* 0x000000ffff1b9224 */ /* 0x000fe200078e00ff */
[C---:B------:R-:W-:Y:S01]  /*0d70*/  @P0 IADD3 R48, P3, R29.reuse, R12, RZ ;  /* 0x0000000c1d300210 */ /* 0x040fe20007f7e0ff */
[----:B------:R-:W-:Y:S01]  /*0d80*/  @!P0 IMAD.MOV.U32 R59, RZ, RZ, RZ ;  /* 0x000000ffff3b8224 */ /* 0x000fe200078e00ff */
[----:B0-----:R-:W-:Y:S01]  /*0d90*/  @P0 IADD3 R46, P4, R29, R10, RZ ;  /* 0x0000000a1d2e0210 */ /* 0x001fe20007f9e0ff */
[----:B------:R-:W-:Y:S01]  /*0da0*/  IMAD.MOV.U32 R29, RZ, RZ, 0x3bbb989d ;  /* 0x3bbb989dff1d7424 */ /* 0x000fe200078e00ff */
[----:B------:R-:W-:Y:S01]  /*0db0*/  MOV R45, 0x437c0000 ;  /* 0x437c0000002d7802 */ /* 0x000fe20000000f00 */
[C---:B------:R-:W-:Y:S01]  /*0dc0*/  @P0 IMAD.X R49, R0.reuse, 0x1, R11, P3 ;  /* 0x0000000100310824 */ /* 0x040fe200018e060b */
[----:B------:R-:W-:Y:S01]  /*0dd0*/  @P0 IADD3.X R47, R0, R8, RZ, P4, !PT ;  /* 0x00000008002f0210 */ /* 0x000fe200027fe4ff */
[----:B------:R-:W-:Y:S01]  /*0de0*/  FFMA.SAT R0, -R2, R29, 0.5 ;  /* 0x3f00000002007423 */ /* 0x000fe2000000211d */
[----:B------:R-:W-:Y:S01]  /*0df0*/  @!P0 CS2R R50, SRZ ;  /* 0x0000000000328805 */ /* 0x000fe2000001ff00 */
[----:B------:R-:W-:Y:S01]  /*0e00*/  UMOV UR12, 0x3f800000 ;  /* 0x3f800000000c7882 */ /* 0x000fe20000000000 */
[----:B------:R-:W-:Y:S01]  /*0e10*/  BSSY B0, `(.L_x_6922) ;  /* 0x000002b000007945 */ /* 0x000fe20003800000 */
[----:B------:R-:W-:Y:S01]  /*0e20*/  FFMA.RM R0, R0, R45, 12582913 ;  /* 0x4b40000100007423 */ /* 0x000fe2000000402d */
[----:B------:R0:W5:Y:S03]  /*0e30*/  @P1 LDG.E R27, desc[UR10][R54.64] ;  /* 0x0000000a361b1981 */ /* 0x000166000c1e1900 */
[----:B------:R-:W-:Y:S01]  /*0e40*/  FADD R29, R0, -12583039 ;  /* 0xcb40007f001d7421 */ /* 0x000fe20000000000 */
[----:B------:R1:W5:Y:S03]  /*0e50*/  @P1 LDG.E R22, desc[UR10][R52.64] ;  /* 0x0000000a34161981 */ /* 0x000366000c1e1900 */
[C---:B------:R-:W-:Y:S01]  /*0e60*/  FFMA R29, -R2.reuse, 1.4426950216293334961, -R29 ;  /* 0x3fb8aa3b021d7823 */ /* 0x040fe2000000091d */
[----:B------:R3:W5:Y:S03]  /*0e70*/  @P0 LDG.E R59, desc[UR10][R48.64] ;  /* 0x0000000a303b0981 */ /* 0x000766000c1e1900 */
[----:B------:R-:W-:Y:S01]  /*0e80*/  FFMA R29, -R2, 1.925963033500011079e-08, R29 ;  /* 0x32a57060021d7823 */ /* 0x000fe2000000011d */
[----:B------:R3:W5:Y:S05]  /*0e90*/  @P0 LDG.E R50, desc[UR10][R46.64] ;  /* 0x0000000a2e320981 */ /* 0x00076a000c1e1900 */
[----:B------:R-:W4:Y:S01]  /*0ea0*/  MUFU.EX2 R29, R29 ;  /* 0x0000001d001d7308 */ /* 0x000f220000000800 */
[----:B------:R-:W-:Y:S01]  /*0eb0*/  IMAD.SHL.U32 R0, R0, 0x800000, RZ ;  /* 0x0080000000007824 */ /* 0x000fe200078e00ff */
[----:B------:R-:W-:Y:S01]  /*0ec0*/  SHF.L.U32 R4, R4, 0x5, RZ ;  /* 0x0000000504047819 */ /* 0x000fe200000006ff */
[----:B------:R-:W-:Y:S01]  /*0ed0*/  @!P0 IMAD.MOV.U32 R49, RZ, RZ, RZ ;  /* 0x000000ffff318224 */ /* 0x000fe200078e00ff */
[----:B0-----:R-:W-:Y:S01]  /*0ee0*/  @!P0 CS2R R54, SRZ ;  /* 0x0000000000368805 */ /* 0x001fe2000001ff00 */
[----:B----4-:R-:W-:-:S04]  /*0ef0*/  FFMA R0, R0, R29, 1 ;  /* 0x3f80000000007423 */ /* 0x010fc8000000001d */
[----:B------:R-:W-:Y:S01]  /*0f00*/  VIADD R32, R0, 0x1800000 ;  /* 0x0180000000207836 */ /* 0x000fe20000000000 */
[----:B-1----:R-:W-:-:S04]  /*0f10*/  @!P0 MOV R52, RZ ;  /* 0x000000ff00348202 */ /* 0x002fc80000000f00 */
[----:B------:R-:W-:Y:S01]  /*0f20*/  LOP3.LUT R32, R32, 0x7f800000, RZ, 0xc0, !PT ;  /* 0x7f80000020207812 */ /* 0x000fe200078ec0ff */
[----:B------:R-:W-:Y:S02]  /*0f30*/  @!P0 IMAD.MOV.U32 R47, RZ, RZ, RZ ;  /* 0x000000ffff2f8224 */ /* 0x000fe400078e00ff */
[----:B------:R-:W-:Y:S01]  /*0f40*/  @!P0 IMAD.MOV.U32 R69, RZ, RZ, RZ ;  /* 0x000000ffff458224 */ /* 0x000fe200078e00ff */
[----:B------:R-:W-:Y:S02]  /*0f50*/  ISETP.GT.U32.AND P3, PT, R32, 0x1ffffff, PT ;  /* 0x01ffffff2000780c */ /* 0x000fe40003f64070 */
[----:B--2---:R-:W-:Y:S02]  /*0f60*/  @P2 R2UR UR12, R56 ;  /* 0x00000000380c22ca */ /* 0x004fe400000e0000 */
[----:B------:R-:W-:Y:S01]  /*0f70*/  @!P0 CS2R R56, SRZ ;  /* 0x0000000000388805 */ /* 0x000fe2000001ff00 */
[----:B---3--:R-:W-:-:S12]  /*0f80*/  @!P0 BRA `(.L_x_6923) ;  /* 0x00000000004c8947 */ /* 0x008fd80003800000 */
[----:B------:R-:W-:Y:S01]  /*0f90*/  IMAD.U32 R49, RZ, RZ, UR16 ;  /* 0x00000010ff317e24 */ /* 0x000fe2000f8e00ff */
[----:B------:R-:W-:Y:S01]  /*0fa0*/  UIMAD UR5, UR8, 0x5, URZ ;  /* 0x00000005080578a4 */ /* 0x000fe2000f8e023f */
[----:B------:R-:W-:Y:S01]  /*0fb0*/  MOV R71, UR9 ;  /* 0x0000000900477c02 */ /* 0x000fe20008000f00 */
[----:B------:R-:W-:Y:S01]  /*0fc0*/  UIMAD UR4, UR13, 0x5, URZ ;  /* 0x000000050d0478a4 */ /* 0x000fe2000f8e023f */
[----:B------:R-:W-:-:S04]  /*0fd0*/  IMAD.WIDE.U32 R48, R49, 0x5, R30 ;  /* 0x0000000531307825 */ /* 0x000fc800078e001e */
[----:B------:R-:W-:Y:S02]  /*0fe0*/  VIADD R29, R49, UR5 ;  /* 0x00000005311d7c36 */ /* 0x000fe40008000000 */
[C---:B------:R-:W-:Y:S02]  /*0ff0*/  IMAD.SHL.U32 R65, R48.reuse, 0x4, RZ ;  /* 0x0000000430417824 */ /* 0x040fe400078e00ff */
[----:B------:R-:W-:Y:S01]  /*1000*/  IMAD.WIDE.U32 R70, R71, 0x5, R40 ;  /* 0x0000000547467825 */ /* 0x000fe200078e0028 */
[----:B------:R-:W-:Y:S02]  /*1010*/  SHF.L.U64.HI R29, R48, 0x2, R29 ;  /* 0x00000002301d7819 */ /* 0x000fe4000001021d */
[C---:B------:R-:W-:Y:S02]  /*1020*/  IADD3 R48, P4, R65.reuse, R12, RZ ;  /* 0x0000000c41307210 */ /* 0x040fe40007f9e0ff */
[----:B------:R-:W-:Y:S02]  /*1030*/  IADD3 R64, P5, R65, R10, RZ ;  /* 0x0000000a41407210 */ /* 0x000fe40007fbe0ff */
[----:B------:R-:W-:Y:S01]  /*1040*/  IADD3 R32, R71, UR4, RZ ;  /* 0x0000000447207c10 */ /* 0x000fe2000fffe0ff */
[C---:B------:R-:W-:Y:S01]  /*1050*/  IMAD.X R49, R29.reuse, 0x1, R11, P4 ;  /* 0x000000011d317824 */ /* 0x040fe200020e060b */
[----:B------:R-:W-:Y:S01]  /*1060*/  LEA R66, P2, R70, R14, 0x2 ;  /* 0x0000000e46427211 */ /* 0x000fe200078410ff */
[----:B------:R-:W-:-:S03]  /*1070*/  IMAD.X R65, R29, 0x1, R8, P5 ;  /* 0x000000011d417824 */ /* 0x000fc600028e0608 */
[----:B------:R-:W-:Y:S01]  /*1080*/  LEA.HI.X R67, R70, R13, R32, 0x2, P2 ;  /* 0x0000000d46437211 */ /* 0x000fe200010f1420 */
[----:B------:R0:W5:Y:S04]  /*1090*/  LDG.E R49, desc[UR10][R48.64] ;  /* 0x0000000a30317981 */ /* 0x000168000c1e1900 */
[----:B------:R0:W5:Y:S04]  /*10a0*/  LDG.E R57, desc[UR10][R66.64] ;  /* 0x0000000a42397981 */ /* 0x000168000c1e1900 */
[----:B------:R0:W5:Y:S02]  /*10b0*/  LDG.E R54, desc[UR10][R64.64] ;  /* 0x0000000a40367981 */ /* 0x000164000c1e1900 */
.L_x_6923:
[----:B------:R-:W-:Y:S05]  /*10c0*/  BSYNC B0 ;  /* 0x0000000000007941 */ /* 0x000fea0003800000 */
.L_x_6922:
[----:B------:R-:W-:Y:S04]  /*10d0*/  BSSY B0, `(.L_x_6924) ;  /* 0x0000019000007945 */ /* 0x000fe80003800000 */
[----:B------:R-:W-:Y:S05]  /*10e0*/  @!P0 BRA `(.L_x_6925) ;  /* 0x00000000005c8947 */ /* 0x000fea0003800000 */
[----:B------:R-:W-:Y:S01]  /*10f0*/  MOV R45, UR16 ;  /* 0x00000010002d7c02 */ /* 0x000fe20008000f00 */
[----:B------:R-:W-:Y:S01]  /*1100*/  IMAD.MOV.U32 R46, RZ, RZ, R30 ;  /* 0x000000ffff2e7224 */ /* 0x000fe200078e001e */
[----:B------:R-:W-:Y:S01]  /*1110*/  MOV R47, R31 ;  /* 0x0000001f002f7202 */ /* 0x000fe20000000f00 */
[----:B------:R-:W-:Y:S01]  /*1120*/  UIMAD UR5, UR8, 0x6, URZ ;  /* 0x00000006080578a4 */ /* 0x000fe2000f8e023f */
[----:B------:R-:W-:Y:S01]  /*1130*/  IMAD.U32 R29, RZ, RZ, UR9 ;  /* 0x00000009ff1d7e24 */ /* 0x000fe2000f8e00ff */
[----:B------:R-:W-:Y:S01]  /*1140*/  UIMAD UR4, UR13, 0x6, URZ ;  /* 0x000000060d0478a4 */ /* 0x000fe2000f8e023f */
[----:B------:R-:W-:Y:S02]  /*1150*/  IMAD.MOV.U32 R70, RZ, RZ, R40 ;  /* 0x000000ffff467224 */ /* 0x000fe400078e0028 */
[----:B------:R-:W-:-:S04]  /*1160*/  IMAD.WIDE.U32 R46, R45, 0x6, R46 ;  /* 0x000000062d2e7825 */ /* 0x000fc800078e002e */
[----:B------:R-:W-:Y:S02]  /*1170*/  IMAD.MOV.U32 R71, RZ, RZ, R41 ;  /* 0x000000ffff477224 */ /* 0x000fe400078e0029 */
[C---:B0-----:R-:W-:Y:S02]  /*1180*/  IMAD.SHL.U32 R65, R46.reuse, 0x4, RZ ;  /* 0x000000042e417824 */ /* 0x041fe400078e00ff */
[----:B------:R-:W-:Y:S01]  /*1190*/  IMAD.WIDE.U32 R70, R29, 0x6, R70 ;  /* 0x000000061d467825 */ /* 0x000fe200078e0046 */
[----:B------:R-:W-:Y:S02]  /*11a0*/  IADD3 R29, R47, UR5, RZ ;  /* 0x000000052f1d7c10 */ /* 0x000fe4000fffe0ff */
[----:B------:R-:W-:Y:S01]  /*11b0*/  IADD3 R64, P5, R65, R10, RZ ;  /* 0x0000000a41407210 */ /* 0x000fe20007fbe0ff */
[----:B------:R-:W-:Y:S01]  /*11c0*/  VIADD R32, R71, UR4 ;  /* 0x0000000447207c36 */ /* 0x000fe20008000000 */
[----:B------:R-:W-:Y:S02]  /*11d0*/  SHF.L.U64.HI R29, R46, 0x2, R29 ;  /* 0x000000022e1d7819 */ /* 0x000fe4000001021d */
[----:B------:R-:W-:-:S02]  /*11e0*/  IADD3 R46, P4, R65, R12, RZ ;  /* 0x0000000c412e7210 */ /* 0x000fc40007f9e0ff */
[C---:B------:R-:W-:Y:S01]  /*11f0*/  LEA R66, P2, R70.reuse, R14, 0x2 ;  /* 0x0000000e46427211 */ /* 0x040fe200078410ff */
[C---:B------:R-:W-:Y:S01]  /*1200*/  IMAD.X R65, R29.reuse, 0x1, R8, P5 ;  /* 0x000000011d417824 */ /* 0x040fe200028e0608 */
[----:B------:R-:W-:Y:S02]  /*1210*/  IADD3.X R47, R29, R11, RZ, P4, !PT ;  /* 0x0000000b1d2f7210 */ /* 0x000fe400027fe4ff */
[----:B------:R-:W-:Y:S02]  /*1220*/  LEA.HI.X R67, R70, R13, R32, 0x2, P2 ;  /* 0x0000000d46437211 */ /* 0x000fe400010f1420 */
[----:B------:R1:W5:Y:S04]  /*1230*/  LDG.E R55, desc[UR10][R64.64] ;  /* 0x0000000a40377981 */ /* 0x000368000c1e1900 */
[----:B------:R1:W5:Y:S04]  /*1240*/  LDG.E R56, desc[UR10][R66.64] ;  /* 0x0000000a42387981 */ /* 0x000368000c1e1900 */
[----:B------:R1:W5:Y:S02]  /*1250*/  LDG.E R47, desc[UR10][R46.64] ;  /* 0x0000000a2e2f7981 */ /* 0x000364000c1e1900 */
.L_x_6925:
[----:B------:R-:W-:Y:S05]  /*1260*/  BSYNC B0 ;  /* 0x0000000000007941 */ /* 0x000fea0003800000 */
.L_x_6924:
[----:B------:R-:W-:Y:S04]  /*1270*/  BSSY B0, `(.L_x_6926) ;  /* 0x0000017000007945 */ /* 0x000fe80003800000 */
[----:B------:R-:W-:Y:S05]  /*1280*/  @!P0 BRA `(.L_x_6927) ;  /* 0x0000000000548947 */ /* 0x000fea0003800000 */
[----:B------:R-:W-:Y:S01]  /*1290*/  IMAD.U32 R45, RZ, RZ, UR16 ;  /* 0x00000010ff2d7e24 */ /* 0x000fe2000f8e00ff */
[----:B------:R-:W-:Y:S01]  /*12a0*/  MOV R29, UR9 ;  /* 0x00000009001d7c02 */ /* 0x000fe20008000f00 */
[----:B------:R-:W-:Y:S01]  /*12b0*/  UIMAD UR5, UR8, 0x7, URZ ;  /* 0x00000007080578a4 */ /* 0x000fe2000f8e023f */
[----:B01----:R-:W-:Y:S01]  /*12c0*/  IMAD.MOV.U32 R64, RZ, RZ, R40 ;  /* 0x000000ffff407224 */ /* 0x003fe200078e0028 */
[----:B------:R-:W-:Y:S01]  /*12d0*/  UIMAD UR4, UR13, 0x7, URZ ;  /* 0x000000070d0478a4 */ /* 0x000fe2000f8e023f */
[----:B------:R-:W-:-:S04]  /*12e0*/  IMAD.WIDE.U32 R30, R45, 0x7, R30 ;  /* 0x000000072d1e7825 */ /* 0x000fc800078e001e */
[----:B------:R-:W-:Y:S02]  /*12f0*/  IMAD.MOV.U32 R65, RZ, RZ, R41 ;  /* 0x000000ffff417224 */ /* 0x000fe400078e0029 */
[----:B------:R-:W-:Y:S01]  /*1300*/  IMAD.WIDE.U32 R64, R29, 0x7, R64 ;  /* 0x000000071d407825 */ /* 0x000fe200078e0040 */
[----:B------:R-:W-:-:S03]  /*1310*/  IADD3 R29, R31, UR5, RZ ;  /* 0x000000051f1d7c10 */ /* 0x000fc6000fffe0ff */
[C---:B------:R-:W-:Y:S01]  /*1320*/  IMAD.SHL.U32 R31, R30.reuse, 0x4, RZ ;  /* 0x000000041e1f7824 */ /* 0x040fe200078e00ff */
[----:B------:R-:W-:Y:S01]  /*1330*/  SHF.L.U64.HI R29, R30, 0x2, R29 ;  /* 0x000000021e1d7819 */ /* 0x000fe2000001021d */
[----:B------:R-:W-:Y:S01]  /*1340*/  VIADD R32, R65, UR4 ;  /* 0x0000000441207c36 */ /* 0x000fe20008000000 */
[C---:B------:R-:W-:Y:S02]  /*1350*/  LEA R52, P2, R64.reuse, R14, 0x2 ;  /* 0x0000000e40347211 */ /* 0x040fe400078410ff */
        /* <DEDUP_REMOVED lines=8> */
.L_x_6927:
[----:B------:R-:W-:Y:S05]  /*13e0*/  BSYNC B0 ;  /* 0x0000000000007941 */ /* 0x000fea0003800000 */
.L_x_6926:
[----:B------:R-:W-:Y:S01]  /*13f0*/  BSSY B1, `(.L_x_6928) ;  /* 0x000000b000017945 */ /* 0x000fe20003800000 */
[----:B------:R-:W-:Y:S02]  /*1400*/  LOP3.LUT R9, R4, 0xffffffe0, R9, 0xe2, !PT ;  /* 0xffffffe004097812 */ /* 0x000fe400078ee209 */
[----:B------:R-:W-:Y:S01]  /*1410*/  PRMT R4, R28, 0x7632, R4 ;  /* 0x000076321c047816 */ /* 0x000fe20000000004 */
[----:B------:R-:W-:Y:S06]  /*1420*/  @P3 BRA `(.L_x_6929) ;  /* 0x00000000000c3947 */ /* 0x000fec0003800000 */
[----:B01----:R-:W-:-:S07]  /*1430*/  MOV R64, 0x1450 ;  /* 0x0000145000407802 */ /* 0x003fce0000000f00 */
[----:B--2--5:R-:W-:Y:S05]  /*1440*/  CALL.REL.NOINC `($__internal_181_$__cuda_sm20_rcp_rn_f32_slowpath) ;  /* 0x000000d400347944 */ /* 0x024fea0003c00000 */
[----:B------:R-:W-:Y:S05]  /*1450*/  BRA `(.L_x_6930) ;  /* 0x0000000000107947 */ /* 0x000fea0003800000 */
.L_x_6929:
[----:B01----:R-:W0:Y:S02]  /*1460*/  MUFU.RCP R65, R0 ;  /* 0x0000000000417308 */ /* 0x003e240000001000 */
[----:B0-----:R-:W-:-:S04]  /*1470*/  FFMA R29, R0, R65, -1 ;  /* 0xbf800000001d7423 */ /* 0x001fc80000000041 */
[----:B--2---:R-:W-:-:S04]  /*1480*/  FADD.FTZ R30, -R29, -RZ ;  /* 0x800000ff1d1e7221 */ /* 0x004fc80000010100 */
[----:B------:R-:W-:-:S07]  /*1490*/  FFMA R65, R65, R30, R65 ;  /* 0x0000001e41417223 */ /* 0x000fce0000000041 */
.L_x_6930:
[----:B------:R-:W-:Y:S05]  /*14a0*/  BSYNC B1 ;  /* 0x0000000000017941 */ /* 0x000fea0003800000 */
.L_x_6928:
[----:B------:R-:W-:Y:S01]  /*14b0*/  HFMA2.MMA R29, -RZ, RZ, 0.96630859375, -0.0022525787353515625 ;  /* 0x3bbb989dff1d7435 */ /* 0x000fe200000001ff */
[----:B------:R-:W-:Y:S01]  /*14c0*/  IMAD.U32 R28, R28, 0x10000, RZ ;  /* 0x000100001c1c7824 */ /* 0x000fe200078e00ff */
[----:B------:R-:W-:Y:S01]  /*14d0*/  BSSY B1, `(.L_x_6931) ;  /* 0x000001f000017945 */ /* 0x000fe20003800000 */
[----:B------:R-:W-:-:S07]  /*14e0*/  IMAD.MOV.U32 R31, RZ, RZ, 0x437c0000 ;  /* 0x437c0000ff1f7424 */ /* 0x000fce00078e00ff */
[----:B------:R-:W-:-:S04]  /*14f0*/  FFMA.SAT R0, -R28, R29, 0.5 ;  /* 0x3f0000001c007423 */ /* 0x000fc8000000211d */
[----:B------:R-:W-:-:S04]  /*1500*/  FFMA.RM R0, R0, R31, 12582913 ;  /* 0x4b40000100007423 */ /* 0x000fc8000000401f */
[C---:B------:R-:W-:Y:S01]  /*1510*/  FADD R29, R0.reuse, -12583039 ;  /* 0xcb40007f001d7421 */ /* 0x040fe20000000000 */
[----:B------:R-:W-:-:S03]  /*1520*/  IMAD.SHL.U32 R0, R0, 0x800000, RZ ;  /* 0x0080000000007824 */ /* 0x000fc600078e00ff */
[----:B------:R-:W-:-:S04]  /*1530*/  FFMA R29, -R28, 1.4426950216293334961, -R29 ;  /* 0x3fb8aa3b1c1d7823 */ /* 0x000fc8000000091d */
[----:B------:R-:W-:-:S04]  /*1540*/  FFMA R30, -R28, 1.925963033500011079e-08, R29 ;  /* 0x32a570601c1e7823 */ /* 0x000fc8000000011d */
[----:B------:R-:W0:Y:S02]  /*1550*/  MUFU.EX2 R29, R30 ;  /* 0x0000001e001d7308 */ /* 0x000e240000000800 */
[----:B0-----:R-:W-:Y:S01]  /*1560*/  FFMA R40, R0, R29, 1 ;  /* 0x3f80000000287423 */ /* 0x001fe2000000001d */
[----:B------:R-:W-:-:S04]  /*1570*/  FADD R0, -R65, 1 ;  /* 0x3f80000041007421 */ /* 0x000fc80000000100 */
[----:B------:R-:W-:Y:S01]  /*1580*/  IADD3 R29, R40, 0x1800000, RZ ;  /* 0x01800000281d7810 */ /* 0x000fe20007ffe0ff */
[----:B------:R-:W-:-:S03]  /*1590*/  FMUL R0, R0, R65 ;  /* 0x0000004100007220 */ /* 0x000fc60000400000 */
[----:B------:R-:W-:Y:S01]  /*15a0*/  LOP3.LUT R31, R29, 0x7f800000, RZ, 0xc0, !PT ;  /* 0x7f8000001d1f7812 */ /* 0x000fe200078ec0ff */
[C---:B------:R-:W-:Y:S02]  /*15b0*/  IMAD.U32 R29, R3.reuse, 0x10000, RZ ;  /* 0x00010000031d7824 */ /* 0x040fe400078e00ff */
[----:B------:R-:W-:Y:S01]  /*15c0*/  FFMA R0, R2, R0, R65 ;  /* 0x0000000002007223 */ /* 0x000fe20000000041 */
[----:B------:R-:W-:Y:S02]  /*15d0*/  PRMT R3, R3, 0x7632, R3 ;  /* 0x0000763203037816 */ /* 0x000fe40000000003 */
[----:B------:R-:W-:Y:S01]  /*15e0*/  ISETP.GT.U32.AND P2, PT, R31, 0x1ffffff, PT ;  /* 0x01ffffff1f00780c */ /* 0x000fe20003f44070 */
[----:B------:R-:W-:Y:S02]  /*15f0*/  IMAD.U32 R31, R26, 0x10000, RZ ;  /* 0x000100001a1f7824 */ /* 0x000fe400078e00ff */
[----:B------:R-:W-:Y:S01]  /*1600*/  FMUL R0, R0, R29 ;  /* 0x0000001d00007220 */ /* 0x000fe20000400000 */
[----:B------:R-:W-:-:S03]  /*1610*/  PRMT R26, R26, 0x7632, R26 ;  /* 0x000076321a1a7816 */ /* 0x000fc6000000001a */
[----:B------:R-:W-:-:S06]  /*1620*/  FMUL R32, R0, R31 ;  /* 0x0000001f00207220 */ /* 0x000fcc0000400000 */
[----:B------:R-:W-:Y:S05]  /*1630*/  @P2 BRA `(.L_x_6932) ;  /* 0x0000000000102947 */ /* 0x000fea0003800000 */
[----:B------:R-:W-:Y:S02]  /*1640*/  MOV R0, R40 ;  /* 0x0000002800007202 */ /* 0x000fe40000000f00 */
[----:B------:R-:W-:-:S07]  /*1650*/  MOV R64, 0x1670 ;  /* 0x0000167000407802 */ /* 0x000fce0000000f00 */
[----:B-----5:R-:W-:Y:S05]  /*1660*/  CALL.REL.NOINC `($__internal_181_$__cuda_sm20_rcp_rn_f32_slowpath) ;  /* 0x000000d000ac7944 */ /* 0x020fea0003c00000 */
[----:B------:R-:W-:Y:S05]  /*1670*/  BRA `(.L_x_6933) ;  /* 0x0000000000107947 */ /* 0x000fea0003800000 */
.L_x_6932:
[----:B------:R-:W0:Y:S02]  /*1680*/  MUFU.RCP R65, R40 ;  /* 0x0000002800417308 */ /* 0x000e240000001000 */
[----:B0-----:R-:W-:-:S04]  /*1690*/  FFMA R0, R40, R65, -1 ;  /* 0xbf80000028007423 */ /* 0x001fc80000000041 */
[----:B------:R-:W-:-:S04]  /*16a0*/  FADD.FTZ R0, -R0, -RZ ;  /* 0x800000ff00007221 */ /* 0x000fc80000010100 */
[----:B------:R-:W-:-:S07]  /*16b0*/  FFMA R65, R65, R0, R65 ;  /* 0x0000000041417223 */ /* 0x000fce0000000041 */
.L_x_6933:
[----:B------:R-:W-:Y:S05]  /*16c0*/  BSYNC B1 ;  /* 0x0000000000017941 */ /* 0x000fea0003800000 */
.L_x_6931:
[----:B------:R-:W-:Y:S01]  /*16d0*/  IMAD.U32 R2, R4, 0x10000, RZ ;  /* 0x0001000004027824 */ /* 0x000fe200078e00ff */
[----:B------:R-:W-:Y:S01]  /*16e0*/  MOV R41, 0x437c0000 ;  /* 0x437c000000297802 */ /* 0x000fe20000000f00 */
[----:B------:R-:W-:Y:S02]  /*16f0*/  IMAD.MOV.U32 R31, RZ, RZ, 0x3bbb989d ;  /* 0x3bbb989dff1f7424 */ /* 0x000fe400078e00ff */
[----:B------:R-:W-:Y:S01]  /*1700*/  FMUL R28, R28, R65 ;  /* 0x000000411c1c7220 */ /* 0x000fe20000400000 */
[----:B------:R-:W-:Y:S01]  /*1710*/  BSSY B1, `(.L_x_6934) ;  /* 0x0000016000017945 */ /* 0x000fe20003800000 */
[----:B------:R-:W-:Y:S02]  /*1720*/  FFMA.SAT R0, -R2, R31, 0.5 ;  /* 0x3f00000002007423 */ /* 0x000fe4000000211f */
[----:B------:R-:W-:Y:S02]  /*1730*/  FMUL R28, R29, R28 ;  /* 0x0000001c1d1c7220 */ /* 0x000fe40000400000 */
[----:B------:R-:W-:-:S04]  /*1740*/  FFMA.RM R0, R0, R41, 12582913 ;  /* 0x4b40000100007423 */ /* 0x000fc80000004029 */
[C---:B------:R-:W-:Y:S01]  /*1750*/  FADD R31, R0.reuse, -12583039 ;  /* 0xcb40007f001f7421 */ /* 0x040fe20000000000 */
[----:B------:R-:W-:-:S03]  /*1760*/  IMAD.SHL.U32 R0, R0, 0x800000, RZ ;  /* 0x0080000000007824 */ /* 0x000fc600078e00ff */
[----:B------:R-:W-:-:S04]  /*1770*/  FFMA R31, -R2, 1.4426950216293334961, -R31 ;  /* 0x3fb8aa3b021f7823 */ /* 0x000fc8000000091f */
[----:B------:R-:W-:-:S06]  /*1780*/  FFMA R31, -R2, 1.925963033500011079e-08, R31 ;  /* 0x32a57060021f7823 */ /* 0x000fcc000000011f */
        /* <DEDUP_REMOVED lines=8> */
[----:B-----5:R-:W-:Y:S05]  /*1810*/  CALL.REL.NOINC `($__internal_181_$__cuda_sm20_rcp_rn_f32_slowpath) ;  /* 0x000000d000407944 */ /* 0x020fea0003c00000 */
[----:B------:R-:W-:Y:S05]  /*1820*/  BRA `(.L_x_6936) ;  /* 0x0000000000107947 */ /* 0x000fea0003800000 */
.L_x_6935:
[----:B------:R-:W0:Y:S02]  /*1830*/  MUFU.RCP R65, R30 ;  /* 0x0000001e00417308 */ /* 0x000e240000001000 */
[----:B0-----:R-:W-:-:S04]  /*1840*/  FFMA R0, R30, R65, -1 ;  /* 0xbf8000001e007423 */ /* 0x001fc80000000041 */
[----:B------:R-:W-:-:S04]  /*1850*/  FADD.FTZ R0, -R0, -RZ ;  /* 0x800000ff00007221 */ /* 0x000fc80000010100 */
[----:B------:R-:W-:-:S07]  /*1860*/  FFMA R65, R65, R0, R65 ;  /* 0x0000000041417223 */ /* 0x000fce0000000041 */
.L_x_6936:
[----:B------:R-:W-:Y:S05]  /*1870*/  BSYNC B1 ;  /* 0x0000000000017941 */ /* 0x000fea0003800000 */
.L_x_6934:
[----:B------:R-:W-:Y:S01]  /*1880*/  HFMA2.MMA R31, -RZ, RZ, 3.7421875, 0 ;  /* 0x437c0000ff1f7435 */ /* 0x000fe200000001ff */
[----:B------:R-:W-:Y:S01]  /*1890*/  IMAD.U32 R4, R4, 0x10000, RZ ;  /* 0x0001000004047824 */ /* 0x000fe200078e00ff */
[----:B------:R-:W-:Y:S01]  /*18a0*/  SHF.L.U32 R3, R3, 0x10, RZ ;  /* 0x0000001003037819 */ /* 0x000fe200000006ff */
[----:B------:R-:W-:Y:S01]  /*18b0*/  IMAD.MOV.U32 R29, RZ, RZ, 0x3bbb989d ;  /* 0x3bbb989dff1d7424 */ /* 0x000fe200078e00ff */
[----:B------:R-:W-:Y:S03]  /*18c0*/  BSSY B1, `(.L_x_6937) ;  /* 0x000001b000017945 */ /* 0x000fe60003800000 */
[----:B------:R-:W-:-:S04]  /*18d0*/  FFMA.SAT R0, -R4, R29, 0.5 ;  /* 0x3f00000004007423 */ /* 0x000fc8000000211d */
[----:B------:R-:W-:Y:S01]  /*18e0*/  FFMA.RM R0, R0, R31, 12582913 ;  /* 0x4b40000100007423 */ /* 0x000fe2000000401f */
[----:B------:R-:W-:-:S03]  /*18f0*/  IMAD.U32 R31, R26, 0x10000, RZ ;  /* 0x000100001a1f7824 */ /* 0x000fc600078e00ff */
[C---:B------:R-:W-:Y:S01]  /*1900*/  FADD R29, R0.reuse, -12583039 ;  /* 0xcb40007f001d7421 */ /* 0x040fe20000000000 */
[----:B------:R-:W-:-:S03]  /*1910*/  IMAD.SHL.U32 R0, R0, 0x800000, RZ ;  /* 0x0080000000007824 */ /* 0x000fc600078e00ff */
[----:B------:R-:W-:-:S04]  /*1920*/  FFMA R29, -R4, 1.4426950216293334961, -R29 ;  /* 0x3fb8aa3b041d7823 */ /* 0x000fc8000000091d */
[----:B------:R-:W-:-:S06]  /*1930*/  FFMA R29, -R4, 1.925963033500011079e-08, R29 ;  /* 0x32a57060041d7823 */ /* 0x000fcc000000011d */
        /* <DEDUP_REMOVED lines=13> */
[----:B-----5:R-:W-:Y:S05]  /*1a10*/  CALL.REL.NOINC `($__internal_181_$__cuda_sm20_rcp_rn_f32_slowpath) ;  /* 0x000000cc00c07944 */ /* 0x020fea0003c00000 */
[----:B------:R-:W-:Y:S05]  /*1a20*/  BRA `(.L_x_6939) ;  /* 0x0000000000107947 */ /* 0x000fea0003800000 */
.L_x_6938:
[----:B------:R-:W0:Y:S02]  /*1a30*/  MUFU.RCP R65, R40 ;  /* 0x0000002800417308 */ /* 0x000e240000001000 */
[----:B0-----:R-:W-:-:S04]  /*1a40*/  FFMA R0, R40, R65, -1 ;  /* 0xbf80000028007423 */ /* 0x001fc80000000041 */
[----:B------:R-:W-:-:S04]  /*1a50*/  FADD.FTZ R0, -R0, -RZ ;  /* 0x800000ff00007221 */ /* 0x000fc80000010100 */
[----:B------:R-:W-:-:S07]  /*1a60*/  FFMA R65, R65, R0, R65 ;  /* 0x0000000041417223 */ /* 0x000fce0000000041 */
.L_x_6939:
[----:B------:R-:W-:Y:S05]  /*1a70*/  BSYNC B1 ;  /* 0x0000000000017941 */ /* 0x000fea0003800000 */
.L_x_6937:
[----:B------:R-:W-:Y:S01]  /*1a80*/  SHF.L.U32 R2, R25, 0x10, RZ ;  /* 0x0000001019027819 */ /* 0x000fe200000006ff */
[----:B------:R-:W-:Y:S01]  /*1a90*/  IMAD.MOV.U32 R29, RZ, RZ, 0x3bbb989d ;  /* 0x3bbb989dff1d7424 */ /* 0x000fe200078e00ff */
[----:B------:R-:W-:Y:S01]  /*1aa0*/  BSSY B1, `(.L_x_6940) ;  /* 0x0000019000017945 */ /* 0x000fe20003800000 */
[----:B------:R-:W-:Y:S02]  /*1ab0*/  IMAD.MOV.U32 R41, RZ, RZ, 0x437c0000 ;  /* 0x437c0000ff297424 */ /* 0x000fe400078e00ff */
[----:B------:R-:W-:-:S04]  /*1ac0*/  FFMA.SAT R0, -R2, R29, 0.5 ;  /* 0x3f00000002007423 */ /* 0x000fc8000000211d */
[----:B------:R-:W-:-:S04]  /*1ad0*/  FFMA.RM R0, R0, R41, 12582913 ;  /* 0x4b40000100007423 */ /* 0x000fc80000004029 */
[C---:B------:R-:W-:Y:S01]  /*1ae0*/  FADD R29, R0.reuse, -12583039 ;  /* 0xcb40007f001d7421 */ /* 0x040fe20000000000 */
[----:B------:R-:W-:-:S03]  /*1af0*/  SHF.L.U32 R0, R0, 0x17, RZ ;  /* 0x0000001700007819 */ /* 0x000fc600000006ff */
[----:B------:R-:W-:-:S04]  /*1b00*/  FFMA R29, -R2, 1.4426950216293334961, -R29 ;  /* 0x3fb8aa3b021d7823 */ /* 0x000fc8000000091d */
[----:B------:R-:W-:-:S06]  /*1b10*/  FFMA R29, -R2, 1.925963033500011079e-08, R29 ;  /* 0x32a57060021d7823 */ /* 0x000fcc000000011d */
[----:B------:R-:W0:Y:S02]  /*1b20*/  MUFU.EX2 R29, R29 ;  /* 0x0000001d001d7308 */ /* 0x000e240000000800 */
[----:B0-----:R-:W-:-:S04]  /*1b30*/  FFMA R26, R0, R29, 1 ;  /* 0x3f800000001a7423 */ /* 0x001fc8000000001d */
[----:B------:R-:W-:-:S05]  /*1b40*/  VIADD R0, R26, 0x1800000 ;  /* 0x018000001a007836 */ /* 0x000fca0000000000 */
        /* <DEDUP_REMOVED lines=8> */
[----:B-----5:R-:W-:Y:S05]  /*1bd0*/  CALL.REL.NOINC `($__internal_181_$__cuda_sm20_rcp_rn_f32_slowpath) ;  /* 0x000000cc00507944 */ /* 0x020fea0003c00000 */
[----:B------:R-:W-:Y:S05]  /*1be0*/  BRA `(.L_x_6942) ;  /* 0x0000000000107947 */ /* 0x000fea0003800000 */
.L_x_6941:
[----:B------:R-:W0:Y:S02]  /*1bf0*/  MUFU.RCP R65, R26 ;  /* 0x0000001a00417308 */ /* 0x000e240000001000 */
[----:B0-----:R-:W-:-:S04]  /*1c00*/  FFMA R0, R26, R65, -1 ;  /* 0xbf8000001a007423 */ /* 0x001fc80000000041 */
[----:B------:R-:W-:-:S04]  /*1c10*/  FADD.FTZ R0, -R0, -RZ ;  /* 0x800000ff00007221 */ /* 0x000fc80000010100 */
[----:B------:R-:W-:-:S07]  /*1c20*/  FFMA R65, R65, R0, R65 ;  /* 0x0000000041417223 */ /* 0x000fce0000000041 */
.L_x_6942:
[----:B------:R-:W-:Y:S05]  /*1c30*/  BSYNC B1 ;  /* 0x0000000000017941 */ /* 0x000fea0003800000 */
.L_x_6940:
        /* <DEDUP_REMOVED lines=27> */
[----:B-----5:R-:W-:Y:S05]  /*1df0*/  CALL.REL.NOINC `($__internal_181_$__cuda_sm20_rcp_rn_f32_slowpath) ;  /* 0x000000c800c87944 */ /* 0x020fea0003c00000 */
[----:B------:R-:W-:Y:S05]  /*1e00*/  BRA `(.L_x_6945) ;  /* 0x0000000000107947 */ /* 0x000fea0003800000 */
.L_x_6944:
[----:B------:R-:W0:Y:S02]  /*1e10*/  MUFU.RCP R65, R40 ;  /* 0x0000002800417308 */ /* 0x000e240000001000 */
[----:B0-----:R-:W-:-:S04]  /*1e20*/  FFMA R0, R40, R65, -1 ;  /* 0xbf80000028007423 */ /* 0x001fc80000000041 */
[----:B------:R-:W-:-:S04]  /*1e30*/  FADD.FTZ R0, -R0, -RZ ;  /* 0x800000ff00007221 */ /* 0x000fc80000010100 */
[----:B------:R-:W-:-:S07]  /*1e40*/  FFMA R65, R65, R0, R65 ;  /* 0x0000000041417223 */ /* 0x000fce0000000041 */
.L_x_6945:
[----:B------:R-:W-:Y:S05]  /*1e50*/  BSYNC B1 ;  /* 0x0000000000017941 */ /* 0x000fea0003800000 */
.L_x_6943:
[----:B------:R-:W-:Y:S01]  /*1e60*/  MOV R41, 0x3bbb989d ;  /* 0x3bbb989d00297802 */ /* 0x000fe20000000f00 */
[----:B------:R-:W-:Y:S02]  /*1e70*/  IMAD.U32 R2, R4, 0x10000, RZ ;  /* 0x0001000004027824 */ /* 0x000fe400078e00ff */
[----:B------:R-:W-:Y:S01]  /*1e80*/  FMUL R25, R25, R65 ;  /* 0x0000004119197220 */ /* 0x000fe20000400000 */
[----:B------:R-:W-:Y:S01]  /*1e90*/  IMAD.MOV.U32 R45, RZ, RZ, 0x437c0000 ;  /* 0x437c0000ff2d7424 */ /* 0x000fe200078e00ff */
[----:B------:R-:W-:Y:S01]  /*1ea0*/  BSSY B1, `(.L_x_6946) ;  /* 0x0000016000017945 */ /* 0x000fe20003800000 */
[----:B------:R-:W-:Y:S01]  /*1eb0*/  FFMA.SAT R0, -R2, R41, 0.5 ;  /* 0x3f00000002007423 */ /* 0x000fe20000002129 */
[----:B------:R-:W-:-:S03]  /*1ec0*/  FMUL R25, R26, R25 ;  /* 0x000000191a197220 */ /* 0x000fc60000400000 */
[----:B------:R-:W-:-:S04]  /*1ed0*/  FFMA.RM R0, R0, R45, 12582913 ;  /* 0x4b40000100007423 */ /* 0x000fc8000000402d */
[C---:B------:R-:W-:Y:S01]  /*1ee0*/  FADD R41, R0.reuse, -12583039 ;  /* 0xcb40007f00297421 */ /* 0x040fe20000000000 */
[----:B------:R-:W-:-:S03]  /*1ef0*/  IMAD.SHL.U32 R0, R0, 0x800000, RZ ;  /* 0x0080000000007824 */ /* 0x000fc600078e00ff */
[----:B------:R-:W-:-:S04]  /*1f00*/  FFMA R41, -R2, 1.4426950216293334961, -R41 ;  /* 0x3fb8aa3b02297823 */ /* 0x000fc80000000929 */
[----:B------:R-:W-:-:S06]  /*1f10*/  FFMA R41, -R2, 1.925963033500011079e-08, R41 ;  /* 0x32a5706002297823 */ /* 0x000fcc0000000129 */
        /* <DEDUP_REMOVED lines=8> */
[----:B-----5:R-:W-:Y:S05]  /*1fa0*/  CALL.REL.NOINC `($__internal_181_$__cuda_sm20_rcp_rn_f32_slowpath) ;  /* 0x000000c8005c7944 */ /* 0x020fea0003c00000 */
[----:B------:R-:W-:Y:S05]  /*1fb0*/  BRA `(.L_x_6948) ;  /* 0x0000000000107947 */ /* 0x000fea0003800000 */
.L_x_6947:
[----:B------:R-:W0:Y:S02]  /*1fc0*/  MUFU.RCP R65, R30 ;  /* 0x0000001e00417308 */ /* 0x000e240000001000 */
[----:B0-----:R-:W-:-:S04]  /*1fd0*/  FFMA R0, R30, R65, -1 ;  /* 0xbf8000001e007423 */ /* 0x001fc80000000041 */
[----:B------:R-:W-:-:S04]  /*1fe0*/  FADD.FTZ R0, -R0, -RZ ;  /* 0x800000ff00007221 */ /* 0x000fc80000010100 */
[----:B------:R-:W-:-:S07]  /*1ff0*/  FFMA R65, R65, R0, R65 ;  /* 0x0000000041417223 */ /* 0x000fce0000000041 */
.L_x_6948:
[----:B------:R-:W-:Y:S05]  /*2000*/  BSYNC B1 ;  /* 0x0000000000017941 */ /* 0x000fea0003800000 */
.L_x_6946:
[----:B------:R-:W-:Y:S01]  /*2010*/  HFMA2.MMA R41, -RZ, RZ, 0.96630859375, -0.0022525787353515625 ;  /* 0x3bbb989dff297435 */ /* 0x000fe200000001ff */
[----:B------:R-:W-:Y:S01]  /*2020*/  IMAD.U32 R4, R4, 0x10000, RZ ;  /* 0x0001000004047824 */ /* 0x000fe200078e00ff */
[----:B------:R-:W-:Y:S01]  /*2030*/  BSSY B1, `(.L_x_6949) ;  /* 0x000001d000017945 */ /* 0x000fe20003800000 */
[----:B------:R-:W-:Y:S02]  /*2040*/  IMAD.MOV.U32 R45, RZ, RZ, 0x437c0000 ;  /* 0x437c0000ff2d7424 */ /* 0x000fe400078e00ff */
[----:B------:R-:W-:-:S05]  /*2050*/  IMAD.U32 R24, R24, 0x10000, RZ ;  /* 0x0001000018187824 */ /* 0x000fca00078e00ff */
[----:B------:R-:W-:-:S04]  /*2060*/  FFMA.SAT R0, -R4, R41, 0.5 ;  /* 0x3f00000004007423 */ /* 0x000fc80000002129 */
[----:B------:R-:W-:-:S04]  /*2070*/  FFMA.RM R0, R0, R45, 12582913 ;  /* 0x4b40000100007423 */ /* 0x000fc8000000402d */
[C---:B------:R-:W-:Y:S01]  /*2080*/  FADD R41, R0.reuse, -12583039 ;  /* 0xcb40007f00297421 */ /* 0x040fe20000000000 */
[----:B------:R-:W-:-:S03]  /*2090*/  IMAD.SHL.U32 R0, R0, 0x800000, RZ ;  /* 0x0080000000007824 */ /* 0x000fc600078e00ff */
[----:B------:R-:W-:-:S04]  /*20a0*/  FFMA R41, -R4, 1.4426950216293334961, -R41 ;  /* 0x3fb8aa3b04297823 */ /* 0x000fc80000000929 */
[----:B------:R-:W-:-:S06]  /*20b0*/  FFMA R41, -R4, 1.925963033500011079e-08, R41 ;  /* 0x32a5706004297823 */ /* 0x000fcc0000000129 */
        /* <DEDUP_REMOVED lines=14> */
[----:B-----5:R-:W-:Y:S05]  /*21a0*/  CALL.REL.NOINC `($__internal_181_$__cuda_sm20_rcp_rn_f32_slowpath) ;  /* 0x000000c400dc7944 */ /* 0x020fea0003c00000 */
[----:B------:R-:W-:Y:S05]  /*21b0*/  BRA `(.L_x_6951) ;  /* 0x0000000000107947 */ /* 0x000fea0003800000 */
.L_x_6950:
[----:B------:R-:W0:Y:S02]  /*21c0*/  MUFU.RCP R65, R30 ;  /* 0x0000001e00417308 */ /* 0x000e240000001000 */
[----:B0-----:R-:W-:-:S04]  /*21d0*/  FFMA R0, R30, R65, -1 ;  /* 0xbf8000001e007423 */ /* 0x001fc80000000041 */
[----:B------:R-:W-:-:S04]  /*21e0*/  FADD.FTZ R0, -R0, -RZ ;  /* 0x800000ff00007221 */ /* 0x000fc80000010100 */
[----:B------:R-:W-:-:S07]  /*21f0*/  FFMA R65, R65, R0, R65 ;  /* 0x0000000041417223 */ /* 0x000fce0000000041 */
.L_x_6951:
[----:B------:R-:W-:Y:S05]  /*2200*/  BSYNC B1 ;  /* 0x0000000000017941 */ /* 0x000fea0003800000 */
.L_x_6949:
[C---:B------:R-:W-:Y:S01]  /*2210*/  IMAD.U32 R2, R23.reuse, 0x10000, RZ ;  /* 0x0001000017027824 */ /* 0x040fe200078e00ff */
[----:B------:R-:W-:Y:S01]  /*2220*/  MOV R45, 0x437c0000 ;  /* 0x437c0000002d7802 */ /* 0x000fe20000000f00 */
[----:B------:R-:W-:Y:S02]  /*2230*/  IMAD.MOV.U32 R41, RZ, RZ, 0x3bbb989d ;  /* 0x3bbb989dff297424 */ /* 0x000fe400078e00ff */
[----:B------:R-:W-:Y:S01]  /*2240*/  FMUL R65, R4, R65 ;  /* 0x0000004104417220 */ /* 0x000fe20000400000 */
[----:B------:R-:W-:Y:S01]  /*2250*/  BSSY B1, `(.L_x_6952) ;  /* 0x0000017000017945 */ /* 0x000fe20003800000 */
[----:B------:R-:W-:Y:S01]  /*2260*/  PRMT R26, R23, 0x7632, R26 ;  /* 0x00007632171a7816 */ /* 0x000fe2000000001a */
        /* <DEDUP_REMOVED lines=17> */
.L_x_6953:
[----:B------:R-:W0:Y:S02]  /*2380*/  MUFU.RCP R65, R30 ;  /* 0x0000001e00417308 */ /* 0x000e240000001000 */
[----:B0-----:R-:W-:-:S04]  /*2390*/  FFMA R0, R30, R65, -1 ;  /* 0xbf8000001e007423 */ /* 0x001fc80000000041 */
[----:B------:R-:W-:-:S04]  /*23a0*/  FADD.FTZ R0, -R0, -RZ ;  /* 0x800000ff00007221 */ /* 0x000fc80000010100 */
[----:B------:R-:W-:-:S07]  /*23b0*/  FFMA R65, R65, R0, R65 ;  /* 0x0000000041417223 */ /* 0x000fce0000000041 */
.L_x_6954:
[----:B------:R-:W-:Y:S05]  /*23c0*/  BSYNC B1 ;  /* 0x0000000000017941 */ /* 0x000fea0003800000 */
.L_x_6952:
[----:B------:R-:W-:Y:S01]  /*23d0*/  HFMA2.MMA R41, -RZ, RZ, 3.7421875, 0 ;  /* 0x437c0000ff297435 */ /* 0x000fe200000001ff */
[----:B------:R-:W-:Y:S01]  /*23e0*/  IMAD.U32 R23, R23, 0x10000, RZ ;  /* 0x0001000017177824 */ /* 0x000fe200078e00ff */
[----:B------:R-:W-:Y:S01]  /*23f0*/  BSSY B1, `(.L_x_6955) ;  /* 0x000001f000017945 */ /* 0x000fe20003800000 */
[----:B------:R-:W-:-:S04]  /*2400*/  IMAD.MOV.U32 R0, RZ, RZ, 0x3bbb989d ;  /* 0x3bbb989dff007424 */ /* 0x000fc800078e00ff */
        /* <DEDUP_REMOVED lines=8> */
[----:B------:R-:W-:Y:S01]  /*2490*/  FADD R0, -R65, 1 ;  /* 0x3f80000041007421 */ /* 0x000fe20000000100 */
[C---:B-----5:R-:W-:Y:S01]  /*24a0*/  IMAD.U32 R41, R27.reuse, 0x10000, RZ ;  /* 0x000100001b297824 */ /* 0x060fe200078e00ff */
[----:B------:R-:W-:Y:S01]  /*24b0*/  PRMT R27, R27, 0x7632, R27 ;  /* 0x000076321b1b7816 */ /* 0x000fe2000000001b */
[----:B------:R-:W-:Y:S02]  /*24c0*/  VIADD R30, R46, 0x1800000 ;  /* 0x018000002e1e7836 */ /* 0x000fe40000000000 */
[----:B------:R-:W-:-:S03]  /*24d0*/  FMUL R0, R0, R65 ;  /* 0x0000004100007220 */ /* 0x000fc60000400000 */
[----:B------:R-:W-:Y:S01]  /*24e0*/  LOP3.LUT R40, R30, 0x7f800000, RZ, 0xc0, !PT ;  /* 0x7f8000001e287812 */ /* 0x000fe200078ec0ff */
[----:B------:R-:W-:Y:S01]  /*24f0*/  FFMA R65, R2, R0, R65 ;  /* 0x0000000002417223 */ /* 0x000fe20000000041 */
[----:B------:R-:W-:Y:S02]  /*2500*/  SHF.L.U32 R30, R22, 0x10, RZ ;  /* 0x00000010161e7819 */ /* 0x000fe400000006ff */
[----:B------:R-:W-:Y:S02]  /*2510*/  ISETP.GT.U32.AND P2, PT, R40, 0x1ffffff, PT ;  /* 0x01ffffff2800780c */ /* 0x000fe40003f44070 */
[----:B------:R-:W-:Y:S01]  /*2520*/  PRMT R22, R22, 0x7632, R22 ;  /* 0x0000763216167816 */ /* 0x000fe20000000016 */
[----:B------:R-:W-:-:S04]  /*2530*/  FMUL R4, R65, R30 ;  /* 0x0000001e41047220 */ /* 0x000fc80000400000 */
[----:B------:R-:W-:-:S06]  /*2540*/  FMUL R4, R4, R41 ;  /* 0x0000002904047220 */ /* 0x000fcc0000400000 */
[----:B------:R-:W-:Y:S05]  /*2550*/  @P2 BRA `(.L_x_6956) ;  /* 0x0000000000102947 */ /* 0x000fea0003800000 */
[----:B------:R-:W-:Y:S01]  /*2560*/  IMAD.MOV.U32 R0, RZ, RZ, R46 ;  /* 0x000000ffff007224 */ /* 0x000fe200078e002e */
[----:B------:R-:W-:-:S07]  /*2570*/  MOV R64, 0x2590 ;  /* 0x0000259000407802 */ /* 0x000fce0000000f00 */
[----:B------:R-:W-:Y:S05]  /*2580*/  CALL.REL.NOINC `($__internal_181_$__cuda_sm20_rcp_rn_f32_slowpath) ;  /* 0x000000c000e47944 */ /* 0x000fea0003c00000 */
[----:B------:R-:W-:Y:S05]  /*2590*/  BRA `(.L_x_6957) ;  /* 0x0000000000107947 */ /* 0x000fea0003800000 */
.L_x_6956:
[----:B------:R-:W0:Y:S02]  /*25a0*/  MUFU.RCP R65, R46 ;  /* 0x0000002e00417308 */ /* 0x000e240000001000 */
[----:B0-----:R-:W-:-:S04]  /*25b0*/  FFMA R0, R46, R65, -1 ;  /* 0xbf8000002e007423 */ /* 0x001fc80000000041 */
[----:B------:R-:W-:-:S04]  /*25c0*/  FADD.FTZ R0, -R0, -RZ ;  /* 0x800000ff00007221 */ /* 0x000fc80000010100 */
[----:B------:R-:W-:-:S07]  /*25d0*/  FFMA R65, R65, R0, R65 ;  /* 0x0000000041417223 */ /* 0x000fce0000000041 */
.L_x_6957:
[----:B------:R-:W-:Y:S05]  /*25e0*/  BSYNC B1 ;  /* 0x0000000000017941 */ /* 0x000fea0003800000 */
.L_x_6955:
[----:B------:R-:W-:Y:S01]  /*25f0*/  SHF.L.U32 R2, R26, 0x10, RZ ;  /* 0x000000101a027819 */ /* 0x000fe200000006ff */
[----:B------:R-:W-:Y:S02]  /*2600*/  IMAD.MOV.U32 R41, RZ, RZ, 0x3bbb989d ;  /* 0x3bbb989dff297424 */ /* 0x000fe400078e00ff */
[----:B------:R-:W-:Y:S01]  /*2610*/  FMUL R23, R23, R65 ;  /* 0x0000004117177220 */ /* 0x000fe20000400000 */
[----:B------:R-:W-:Y:S01]  /*2620*/  IMAD.MOV.U32 R45, RZ, RZ, 0x437c0000 ;  /* 0x437c0000ff2d7424 */ /* 0x000fe200078e00ff */
[----:B------:R-:W-:Y:S01]  /*2630*/  BSSY B1, `(.L_x_6958) ;  /* 0x0000016000017945 */ /* 0x000fe20003800000 */
[----:B------:R-:W-:Y:S01]  /*2640*/  FFMA.SAT R0, -R2, R41, 0.5 ;  /* 0x3f00000002007423 */ /* 0x000fe20000002129 */
[----:B------:R-:W-:-:S03]  /*2650*/  FMUL R23, R30, R23 ;  /* 0x000000171e177220 */ /* 0x000fc60000400000 */
        /* <DEDUP_REMOVED lines=13> */
[----:B------:R-:W-:Y:S05]  /*2730*/  CALL.REL.NOINC `($__internal_181_$__cuda_sm20_rcp_rn_f32_slowpath) ;  /* 0x000000c000787944 */ /* 0x000fea0003c00000 */
[----:B------:R-:W-:Y:S05]  /*2740*/  BRA `(.L_x_6960) ;  /* 0x0000000000107947 */ /* 0x000fea0003800000 */
.L_x_6959:
[----:B------:R-:W0:Y:S02]  /*2750*/  MUFU.RCP R65, R40 ;  /* 0x0000002800417308 */ /* 0x000e240000001000 */
[----:B0-----:R-:W-:-:S04]  /*2760*/  FFMA R0, R40, R65, -1 ;  /* 0xbf80000028007423 */ /* 0x001fc80000000041 */
[----:B------:R-:W-:-:S04]  /*2770*/  FADD.FTZ R0, -R0, -RZ ;  /* 0x800000ff00007221 */ /* 0x000fc80000010100 */
[----:B------:R-:W-:-:S07]  /*2780*/  FFMA R65, R65, R0, R65 ;  /* 0x0000000041417223 */ /* 0x000fce0000000041 */
.L_x_6960:
[----:B------:R-:W-:Y:S05]  /*2790*/  BSYNC B1 ;  /* 0x0000000000017941 */ /* 0x000fea0003800000 */
.L_x_6958:
[----:B------:R-:W-:Y:S01]  /*27a0*/  SHF.L.U32 R26, R26, 0x10, RZ ;  /* 0x000000101a1a7819 */ /* 0x000fe200000006ff */
[----:B------:R-:W-:Y:S01]  /*27b0*/  IMAD.MOV.U32 R41, RZ, RZ, 0x3bbb989d ;  /* 0x3bbb989dff297424 */ /* 0x000fe200078e00ff */
[----:B------:R-:W-:Y:S01]  /*27c0*/  BSSY B1, `(.L_x_6961) ;  /* 0x000001d000017945 */ /* 0x000fe20003800000 */
[----:B------:R-:W-:Y:S02]  /*27d0*/  IMAD.MOV.U32 R45, RZ, RZ, 0x437c0000 ;  /* 0x437c0000ff2d7424 */ /* 0x000fe400078e00ff */
[----:B------:R-:W-:Y:S01]  /*27e0*/  FFMA.SAT R0, -R26, R41, 0.5 ;  /* 0x3f0000001a007423 */ /* 0x000fe20000002129 */
[----:B------:R-:W-:-:S03]  /*27f0*/  IMAD.U32 R22, R22, 0x10000, RZ ;  /* 0x0001000016167824 */ /* 0x000fc600078e00ff */
        /* <DEDUP_REMOVED lines=19> */
[----:B------:R-:W-:Y:S05]  /*2930*/  CALL.REL.NOINC `($__internal_181_$__cuda_sm20_rcp_rn_f32_slowpath) ;  /* 0x000000bc00f87944 */ /* 0x000fea0003c00000 */
[----:B------:R-:W-:Y:S05]  /*2940*/  BRA `(.L_x_6963) ;  /* 0x0000000000107947 */ /* 0x000fea0003800000 */
.L_x_6962:
[----:B------:R-:W0:Y:S02]  /*2950*/  MUFU.RCP R65, R40 ;  /* 0x0000002800417308 */ /* 0x000e240000001000 */
[----:B0-----:R-:W-:-:S04]  /*2960*/  FFMA R0, R40, R65, -1 ;  /* 0xbf80000028007423 */ /* 0x001fc80000000041 */
[----:B------:R-:W-:-:S04]  /*2970*/  FADD.FTZ R0, -R0, -RZ ;  /* 0x800000ff00007221 */ /* 0x000fc80000010100 */
[----:B------:R-:W-:-:S07]  /*2980*/  FFMA R65, R65, R0, R65 ;  /* 0x0000000041417223 */ /* 0x000fce0000000041 */
.L_x_6963:
[----:B------:R-:W-:Y:S05]  /*2990*/  BSYNC B1 ;  /* 0x0000000000017941 */ /* 0x000fea0003800000 */
.L_x_6961:
[----:B------:R-:W-:Y:S01]  /*29a0*/  MOV R41, 0x3bbb989d ;  /* 0x3bbb989d00297802 */ /* 0x000fe20000000f00 */
[C---:B------:R-:W-:Y:S02]  /*29b0*/  IMAD.U32 R2, R21.reuse, 0x10000, RZ ;  /* 0x0001000015027824 */ /* 0x040fe400078e00ff */
[----:B------:R-:W-:Y:S01]  /*29c0*/  FMUL R65, R26, R65 ;  /* 0x000000411a417220 */ /* 0x000fe20000400000 */
[----:B------:R-:W-:Y:S01]  /*29d0*/  IMAD.MOV.U32 R45, RZ, RZ, 0x437c0000 ;  /* 0x437c0000ff2d7424 */ /* 0x000fe200078e00ff */
[----:B------:R-:W-:Y:S01]  /*29e0*/  BSSY B1, `(.L_x_6964) ;  /* 0x0000017000017945 */ /* 0x000fe20003800000 */
[----:B------:R-:W-:Y:S01]  /*29f0*/  FFMA.SAT R0, -R2, R41, 0.5 ;  /* 0x3f00000002007423 */ /* 0x000fe20000002129 */
[----:B------:R-:W-:Y:S01]  /*2a00*/  PRMT R30, R21, 0x7632, R30 ;  /* 0x00007632151e7816 */ /* 0x000fe2000000001e */
[----:B------:R-:W-:Y:S02]  /*2a10*/  FMUL R22, R22, R65 ;  /* 0x0000004116167220 */ /* 0x000fe40000400000 */
        /* <DEDUP_REMOVED lines=13> */
[----:B------:R-:W-:Y:S05]  /*2af0*/  CALL.REL.NOINC `($__internal_181_$__cuda_sm20_rcp_rn_f32_slowpath) ;  /* 0x000000bc00887944 */ /* 0x000fea0003c00000 */
[----:B------:R-:W-:Y:S05]  /*2b00*/  BRA `(.L_x_6966) ;  /* 0x0000000000107947 */ /* 0x000fea0003800000 */
.L_x_6965:
[----:B------:R-:W0:Y:S02]  /*2b10*/  MUFU.RCP R65, R40 ;  /* 0x0000002800417308 */ /* 0x000e240000001000 */
[----:B0-----:R-:W-:-:S04]  /*2b20*/  FFMA R0, R40, R65, -1 ;  /* 0xbf80000028007423 */ /* 0x001fc80000000041 */
[----:B------:R-:W-:-:S04]  /*2b30*/  FADD.FTZ R0, -R0, -RZ ;  /* 0x800000ff00007221 */ /* 0x000fc80000010100 */
[----:B------:R-:W-:-:S07]  /*2b40*/  FFMA R65, R65, R0, R65 ;  /* 0x0000000041417223 */ /* 0x000fce0000000041 */
.L_x_6966:
[----:B------:R-:W-:Y:S05]  /*2b50*/  BSYNC B1 ;  /* 0x0000000000017941 */ /* 0x000fea0003800000 */
.L_x_6964:
        /* <DEDUP_REMOVED lines=20> */
[C---:B------:R-:W-:Y:S02]  /*2ca0*/  IMAD.U32 R41, R34.reuse, 0x10000, RZ ;  /* 0x0001000022297824 */ /* 0x040fe400078e00ff */
[----:B------:R-:W-:Y:S01]  /*2cb0*/  FMUL R26, R65, R40 ;  /* 0x00000028411a7220 */ /* 0x000fe20000400000 */
[----:B------:R-:W-:-:S03]  /*2cc0*/  PRMT R34, R34, 0x7632, R34 ;  /* 0x0000763222227816 */ /* 0x000fc60000000022 */
[----:B------:R-:W-:-:S06]  /*2cd0*/  FMUL R26, R26, R41 ;  /* 0x000000291a1a7220 */ /* 0x000fcc0000400000 */
[----:B------:R-:W-:Y:S05]  /*2ce0*/  @P2 BRA `(.L_x_6968) ;  /* 0x0000000000102947 */ /* 0x000fea0003800000 */
[----:B------:R-:W-:Y:S02]  /*2cf0*/  MOV R0, R46 ;  /* 0x0000002e00007202 */ /* 0x000fe40000000f00 */
[----:B------:R-:W-:-:S07]  /*2d00*/  MOV R64, 0x2d20 ;  /* 0x00002d2000407802 */ /* 0x000fce0000000f00 */
[----:B------:R-:W-:Y:S05]  /*2d10*/  CALL.REL.NOINC `($__internal_181_$__cuda_sm20_rcp_rn_f32_slowpath) ;  /* 0x000000bc00007944 */ /* 0x000fea0003c00000 */
[----:B------:R-:W-:Y:S05]  /*2d20*/  BRA `(.L_x_6969) ;  /* 0x0000000000107947 */ /* 0x000fea0003800000 */
.L_x_6968:
[----:B------:R-:W0:Y:S02]  /*2d30*/  MUFU.RCP R65, R46 ;  /* 0x0000002e00417308 */ /* 0x000e240000001000 */
[----:B0-----:R-:W-:-:S04]  /*2d40*/  FFMA R0, R46, R65, -1 ;  /* 0xbf8000002e007423 */ /* 0x001fc80000000041 */
[----:B------:R-:W-:-:S04]  /*2d50*/  FADD.FTZ R0, -R0, -RZ ;  /* 0x800000ff00007221 */ /* 0x000fc80000010100 */
[----:B------:R-:W-:-:S07]  /*2d60*/  FFMA R65, R65, R0, R65 ;  /* 0x0000000041417223 */ /* 0x000fce0000000041 */
.L_x_6969:
[----:B------:R-:W-:Y:S05]  /*2d70*/  BSYNC B1 ;  /* 0x0000000000017941 */ /* 0x000fea0003800000 */
.L_x_6967:
        /* <DEDUP_REMOVED lines=20> */
[----:B------:R-:W-:Y:S05]  /*2ec0*/  CALL.REL.NOINC `($__internal_181_$__cuda_sm20_rcp_rn_f32_slowpath) ;  /* 0x000000b800947944 */ /* 0x000fea0003c00000 */
[----:B------:R-:W-:Y:S05]  /*2ed0*/  BRA `(.L_x_6972) ;  /* 0x0000000000107947 */ /* 0x000fea0003800000 */
.L_x_6971:
[----:B------:R-:W0:Y:S02]  /*2ee0*/  MUFU.RCP R65, R46 ;  /* 0x0000002e00417308 */ /* 0x000e240000001000 */
[----:B0-----:R-:W-:-:S04]  /*2ef0*/  FFMA R0, R46, R65, -1 ;  /* 0xbf8000002e007423 */ /* 0x001fc80000000041 */
[----:B------:R-:W-:-:S04]  /*2f00*/  FADD.FTZ R0, -R0, -RZ ;  /* 0x800000ff00007221 */ /* 0x000fc80000010100 */
[----:B------:R-:W-:-:S07]  /*2f10*/  FFMA R65, R65, R0, R65 ;  /* 0x0000000041417223 */ /* 0x000fce0000000041 */
.L_x_6972:
[----:B------:R-:W-:Y:S05]  /*2f20*/  BSYNC B1 ;  /* 0x0000000000017941 */ /* 0x000fea0003800000 */
.L_x_6970:
[----:B------:R-:W-:Y:S01]  /*2f30*/  HFMA2.MMA R45, -RZ, RZ, 3.7421875, 0 ;  /* 0x437c0000ff2d7435 */ /* 0x000fe200000001ff */
[----:B------:R-:W-:Y:S01]  /*2f40*/  IMAD.U32 R30, R30, 0x10000, RZ ;  /* 0x000100001e1e7824 */ /* 0x000fe200078e00ff */
[----:B------:R-:W-:Y:S01]  /*2f50*/  SHF.L.U32 R33, R33, 0x10, RZ ;  /* 0x0000001021217819 */ /* 0x000fe200000006ff */
[----:B------:R-:W-:Y:S01]  /*2f60*/  IMAD.MOV.U32 R41, RZ, RZ, 0x3bbb989d ;  /* 0x3bbb989dff297424 */ /* 0x000fe200078e00ff */
[----:B------:R-:W-:Y:S03]  /*2f70*/  BSSY B1, `(.L_x_6973) ;  /* 0x000001c000017945 */ /* 0x000fe60003800000 */
        /* <DEDUP_REMOVED lines=14> */
[----:B------:R-:W-:Y:S02]  /*3060*/  IMAD.U32 R41, R34, 0x10000, RZ ;  /* 0x0001000022297824 */ /* 0x000fe400078e00ff */
[----:B------:R-:W-:-:S04]  /*3070*/  FMUL R0, R0, R33 ;  /* 0x0000002100007220 */ /* 0x000fc80000400000 */
[----:B------:R-:W-:-:S06]  /*3080*/  FMUL R2, R0, R41 ;  /* 0x0000002900027220 */ /* 0x000fcc0000400000 */
[----:B------:R-:W-:Y:S05]  /*3090*/  @P2 BRA `(.L_x_6974) ;  /* 0x0000000000142947 */ /* 0x000fea0003800000 */
[----:B------:R-:W-:Y:S01]  /*30a0*/  IMAD.MOV.U32 R0, RZ, RZ, R46 ;  /* 0x000000ffff007224 */ /* 0x000fe200078e002e */
[----:B------:R-:W-:-:S07]  /*30b0*/  MOV R64, 0x30d0 ;  /* 0x000030d000407802 */ /* 0x000fce0000000f00 */
[----:B------:R-:W-:Y:S05]  /*30c0*/  CALL.REL.NOINC `($__internal_181_$__cuda_sm20_rcp_rn_f32_slowpath) ;  /* 0x000000b800147944 */ /* 0x000fea0003c00000 */
[----:B------:R-:W-:Y:S01]  /*30d0*/  MOV R45, R65 ;  /* 0x00000041002d7202 */ /* 0x000fe20000000f00 */
[----:B------:R-:W-:Y:S06]  /*30e0*/  BRA `(.L_x_6975) ;  /* 0x0000000000107947 */ /* 0x000fec0003800000 */
.L_x_6974:
[----:B------:R-:W0:Y:S02]  /*30f0*/  MUFU.RCP R45, R46 ;  /* 0x0000002e002d7308 */ /* 0x000e240000001000 */
[----:B0-----:R-:W-:-:S04]  /*3100*/  FFMA R0, R46, R45, -1 ;  /* 0xbf8000002e007423 */ /* 0x001fc8000000002d */
[----:B------:R-:W-:-:S04]  /*3110*/  FADD.FTZ R0, -R0, -RZ ;  /* 0x800000ff00007221 */ /* 0x000fc80000010100 */
[----:B------:R-:W-:-:S07]  /*3120*/  FFMA R45, R45, R0, R45 ;  /* 0x000000002d2d7223 */ /* 0x000fce000000002d */
.L_x_6975:
[----:B------:R-:W-:Y:S05]  /*3130*/  BSYNC B1 ;  /* 0x0000000000017941 */ /* 0x000fea0003800000 */
.L_x_6973:
        /* <DEDUP_REMOVED lines=14> */
[----:B------:R-:W-:Y:S02]  /*3220*/  @P1 PRMT R71, R34, 0x7604, R53 ;  /* 0x0000760422471816 */ /* 0x000fe40000000035 */
[----:B------:R-:W-:Y:S02]  /*3230*/  F2FP.SATFINITE.E4M3.F32.PACK_AB_MERGE_C R46, RZ, R46, RZ ;  /* 0x0000002eff2e723e */ /* 0x000fe400048070ff */
[----:B------:R-:W-:Y:S01]  /*3240*/  FMNMX R32, RZ, |R32|, !PT ;  /* 0x40000020ff207209 */ /* 0x000fe20007800000 */
[----:B------:R1:W-:Y:S01]  /*3250*/  @P1 STG.E.U16 desc[UR10][R64.64], R71 ;  /* 0x0000004740001986 */ /* 0x0003e2000c10150a */
[----:B0-----:R-:W-:-:S02]  /*3260*/  @P1 IADD3 R41, P2, R62, R41, RZ ;  /* 0x000000293e291210 */ /* 0x001fc40007f5e0ff */
[----:B------:R-:W-:Y:S02]  /*3270*/  @P1 PRMT R73, R46, 0x7604, R67 ;  /* 0x000076042e491816 */ /* 0x000fe40000000043 */
[----:B------:R-:W-:Y:S02]  /*3280*/  @P1 IADD3.X R0, R63, UR8, RZ, P2, !PT ;  /* 0x000000083f001c10 */ /* 0x000fe400097fe4ff */
[C---:B------:R-:W-:Y:S02]  /*3290*/  @P1 LEA R40, P2, R41.reuse, R7, 0x1 ;  /* 0x0000000729281211 */ /* 0x040fe400078408ff */
[----:B------:R-:W-:Y:S02]  /*32a0*/  LOP3.LUT R34, R34, 0xff, RZ, 0xc0, !PT ;  /* 0x000000ff22227812 */ /* 0x000fe400078ec0ff */
[----:B------:R-:W-:Y:S01]  /*32b0*/  @P1 LEA.HI.X R41, R41, R6, R0, 0x1, P2 ;  /* 0x0000000629291211 */ /* 0x000fe200010f0c00 */
[----:B------:R-:W-:Y:S01]  /*32c0*/  FMUL R0, R30, R45 ;  /* 0x0000002d1e007220 */ /* 0x000fe20000400000 */
[----:B------:R-:W-:Y:S01]  /*32d0*/  FMUL R45, R4, UR12 ;  /* 0x0000000c042d7c20 */ /* 0x000fe20008400000 */
[----:B------:R-:W-:Y:S01]  /*32e0*/  FMUL R30, R27, UR12 ;  /* 0x0000000c1b1e7c20 */ /* 0x000fe20008400000 */
[----:B------:R-:W-:Y:S01]  /*32f0*/  @P1 IADD3 R48, P2, R62, UR6, RZ ;  /* 0x000000063e301c10 */ /* 0x000fe2000ff5e0ff */
[----:B------:R0:W-:Y:S01]  /*3300*/  @P1 STG.E.U16 desc[UR10][R40.64], R73 ;  /* 0x0000004928001986 */ /* 0x0001e2000c10150a */
[----:B------:R-:W-:Y:S01]  /*3310*/  FMUL R0, R33, R0 ;  /* 0x0000000021007220 */ /* 0x000fe20000400000 */
[----:B------:R-:W-:-:S02]  /*3320*/  F2FP.SATFINITE.E4M3.F32.PACK_AB_MERGE_C R45, RZ, R45, RZ ;  /* 0x0000002dff2d723e */ /* 0x000fc400048070ff */
[----:B-1----:R-:W-:Y:S02]  /*3330*/  @P1 IADD3.X R65, R63, UR7, RZ, P2, !PT ;  /* 0x000000073f411c10 */ /* 0x002fe400097fe4ff */
[----:B------:R-:W-:Y:S02]  /*3340*/  F2FP.SATFINITE.E4M3.F32.PACK_AB_MERGE_C R30, RZ, R30, RZ ;  /* 0x0000001eff1e723e */ /* 0x000fe400048070ff */
[----:B------:R-:W-:Y:S02]  /*3350*/  @P1 LEA R64, P2, R48, R7, 0x1 ;  /* 0x0000000730401211 */ /* 0x000fe400078408ff */
[----:B------:R-:W-:Y:S02]  /*3360*/  @P1 PRMT R71, R30, 0x7604, R45 ;  /* 0x000076041e471816 */ /* 0x000fe4000000002d */
[----:B------:R-:W-:Y:S01]  /*3370*/  @P1 LEA.HI.X R65, R48, R6, R65, 0x1, P2 ;  /* 0x0000000630411211 */ /* 0x000fe200010f0c41 */
[----:B0-----:R-:W0:Y:S01]  /*3380*/  LDC.64 R40, c[0x0][0x248] ;  /* 0x00009200ff287b82 */ /* 0x001e220000000a00 */
[----:B------:R-:W-:-:S02]  /*3390*/  FMNMX R48, |R31|, R32, !PT ;  /* 0x000000201f307209 */ /* 0x000fc40007800200 */
[----:B------:R-:W-:Y:S01]  /*33a0*/  LOP3.LUT R31, R53, 0xff, RZ, 0xc0, !PT ;  /* 0x000000ff351f7812 */ /* 0x000fe200078ec0ff */
[----:B------:R1:W-:Y:S01]  /*33b0*/  @P1 STG.E.U16 desc[UR10][R64.64], R71 ;  /* 0x0000004740001986 */ /* 0x0003e2000c10150a */
[----:B------:R-:W-:Y:S02]  /*33c0*/  LOP3.LUT R32, R67, 0xffff, RZ, 0xc0, !PT ;  /* 0x0000ffff43207812 */ /* 0x000fe400078ec0ff */
[----:B------:R-:W-:Y:S02]  /*33d0*/  FMNMX R48, |R29|, R48, !PT ;  /* 0x000000301d307209 */ /* 0x000fe40007800200 */
[----:B------:R-:W-:Y:S01]  /*33e0*/  PRMT R31, R32, 0x7604, R31 ;  /* 0x00007604201f7816 */ /* 0x000fe2000000001f */
[----:B------:R-:W-:Y:S01]  /*33f0*/  FMUL R32, R26, UR12 ;  /* 0x0000000c1a207c20 */ /* 0x000fe20008400000 */
[----:B------:R-:W-:Y:S01]  /*3400*/  FMNMX R33, |R5|, R48, !PT ;  /* 0x0000003005217209 */ /* 0x000fe20007800200 */
[----:B------:R-:W-:Y:S01]  /*3410*/  FMUL R5, R2, UR12 ;  /* 0x0000000c02057c20 */ /* 0x000fe20008400000 */
[----:B------:R-:W-:-:S02]  /*3420*/  LOP3.LUT R29, R46, 0xffff, RZ, 0xc0, !PT ;  /* 0x0000ffff2e1d7812 */ /* 0x000fc400078ec0ff */
[----:B------:R-:W-:Y:S01]  /*3430*/  FMNMX R46, |R4|, R33, !PT ;  /* 0x00000021042e7209 */ /* 0x000fe20007800200 */
[----:B------:R-:W-:Y:S01]  /*3440*/  FMUL R33, R28, UR12 ;  /* 0x0000000c1c217c20 */ /* 0x000fe20008400000 */
[----:B------:R-:W-:Y:S02]  /*3450*/  PRMT R34, R29, 0x7604, R34 ;  /* 0x000076041d227816 */ /* 0x000fe40000000022 */
[----:B------:R-:W-:Y:S02]  /*3460*/  F2FP.SATFINITE.E4M3.F32.PACK_AB_MERGE_C R32, RZ, R32, RZ ;  /* 0x00000020ff20723e */ /* 0x000fe400048070ff */
[----:B------:R-:W-:Y:S01]  /*3470*/  F2FP.SATFINITE.E4M3.F32.PACK_AB_MERGE_C R29, RZ, R5, RZ ;  /* 0x00000005ff1d723e */ /* 0x000fe200048070ff */
[----:B-1----:R-:W-:Y:S06]  /*3480*/  @!P1 BRA `(.L_x_6977) ;  /* 0x0000000000289947 */ /* 0x002fec0003800000 */
[----:B------:R-:W1:Y:S01]  /*3490*/  LDC R53, c[0x0][0x248] ;  /* 0x00009200ff357b82 */ /* 0x000e620000000800 */
[----:B------:R-:W-:Y:S01]  /*34a0*/  IMAD.MOV.U32 R4, RZ, RZ, R62 ;  /* 0x000000ffff047224 */ /* 0x000fe200078e003e */
[----:B------:R-:W-:Y:S01]  /*34b0*/  UIMAD UR4, UR8, 0x3, URZ ;  /* 0x00000003080478a4 */ /* 0x000fe2000f8e023f */
[----:B------:R-:W-:Y:S02]  /*34c0*/  IMAD.MOV.U32 R5, RZ, RZ, R63 ;  /* 0x000000ffff057224 */ /* 0x000fe400078e003f */
[----:B-1----:R-:W-:-:S05]  /*34d0*/  IMAD.WIDE.U32 R4, R53, 0x3, R4 ;  /* 0x0000000335047825 */ /* 0x002fca00078e0004 */
[----:B------:R-:W-:Y:S02]  /*34e0*/  IADD3 R5, R5, UR4, RZ ;  /* 0x0000000405057c10 */ /* 0x000fe4000fffe0ff */
[----:B------:R-:W-:-:S04]  /*34f0*/  LEA R64, P2, R4, R7, 0x1 ;  /* 0x0000000704407211 */ /* 0x000fc800078408ff */
[----:B------:R-:W-:Y:S02]  /*3500*/  LEA.HI.X R65, R4, R6, R5, 0x1, P2 ;  /* 0x0000000604417211 */ /* 0x000fe400010f0c05 */
[----:B------:R-:W-:-:S05]  /*3510*/  PRMT R5, R29, 0x7604, R32 ;  /* 0x000076041d057816 */ /* 0x000fca0000000020 */
[----:B------:R1:W-:Y:S02]  /*3520*/  STG.E.U16 desc[UR10][R64.64], R5 ;  /* 0x0000000540007986 */ /* 0x0003e4000c10150a */
.L_x_6977:
[----:B------:R-:W-:Y:S05]  /*3530*/  BSYNC B0 ;  /* 0x0000000000007941 */ /* 0x000fea0003800000 */
.L_x_6976:
[----:B------:R-:W-:Y:S01]  /*3540*/  FMNMX R53, |R27|, R46, !PT ;  /* 0x0000002e1b357209 */ /* 0x000fe20007800200 */
[----:B------:R-:W-:Y:S01]  /*3550*/  FMUL R27, R25, UR12 ;  /* 0x0000000c191b7c20 */ /* 0x000fe20008400000 */
[----:B------:R-:W-:Y:S01]  /*3560*/  FMUL R4, R3, UR12 ;  /* 0x0000000c03047c20 */ /* 0x000fe20008400000 */
[----:B01----:R-:W-:Y:S01]  /*3570*/  IADD3 R5, P2, R7, R40, RZ ;  /* 0x0000002807057210 */ /* 0x003fe20007f5e0ff */
[----:B------:R-:W-:Y:S01]  /*3580*/  IMAD.U32 R45, R45, 0x10000, RZ ;  /* 0x000100002d2d7824 */ /* 0x000fe200078e00ff */
[----:B------:R-:W-:Y:S01]  /*3590*/  F2FP.SATFINITE.E4M3.F32.PACK_AB_MERGE_C R48, RZ, R33, RZ ;  /* 0x00000021ff30723e */ /* 0x000fe200048070ff */
[----:B------:R-:W-:Y:S01]  /*35a0*/  BSSY B0, `(.L_x_6978) ;  /* 0x0000031000007945 */ /* 0x000fe20003800000 */
[----:B------:R-:W-:Y:S02]  /*35b0*/  F2FP.SATFINITE.E4M3.F32.PACK_AB_MERGE_C R46, RZ, R27, RZ ;  /* 0x0000001bff2e723e */ /* 0x000fe400048070ff */
[----:B------:R-:W-:Y:S02]  /*35c0*/  FMNMX R53, |R26|, R53, !PT ;  /* 0x000000351a357209 */ /* 0x000fe40007800200 */
[----:B------:R-:W-:Y:S01]  /*35d0*/  F2FP.SATFINITE.E4M3.F32.PACK_AB_MERGE_C R33, RZ, R4, RZ ;  /* 0x00000004ff21723e */ /* 0x000fe200048070ff */
[----:B------:R-:W-:Y:S01]  /*35e0*/  IMAD.X R4, R6, 0x1, R41, P2 ;  /* 0x0000000106047824 */ /* 0x000fe200010e0629 */
[----:B------:R-:W-:-:S02]  /*35f0*/  LOP3.LUT R26, R48, 0xff, RZ, 0xc0, !PT ;  /* 0x000000ff301a7812 */ /* 0x000fc400078ec0ff */
[----:B------:R-:W-:Y:S02]  /*3600*/  LOP3.LUT R27, R46, 0xffff, RZ, 0xc0, !PT ;  /* 0x0000ffff2e1b7812 */ /* 0x000fe400078ec0ff */
[----:B------:R-:W-:Y:S02]  /*3610*/  @P1 LEA R64, P2, R62, R5, 0x1 ;  /* 0x000000053e401211 */ /* 0x000fe400078408ff */
[----:B------:R-:W-:Y:S01]  /*3620*/  PRMT R26, R27, 0x7604, R26 ;  /* 0x000076041b1a7816 */ /* 0x000fe2000000001a */
[----:B------:R-:W-:Y:S01]  /*3630*/  FMUL R27, R24, UR12 ;  /* 0x0000000c181b7c20 */ /* 0x000fe20008400000 */
[C---:B------:R-:W-:Y:S02]  /*3640*/  @P1 LEA.HI.X R65, R62.reuse, R4, R63, 0x1, P2 ;  /* 0x000000043e411211 */ /* 0x040fe400010f0c3f */
[----:B------:R-:W-:Y:S02]  /*3650*/  @P1 PRMT R67, R33, 0x7604, R48 ;  /* 0x0000760421431816 */ /* 0x000fe40000000030 */
[----:B------:R-:W-:-:S02]  /*3660*/  @P1 IADD3 R48, P2, R62, R40, RZ ;  /* 0x000000283e301210 */ /* 0x000fc40007f5e0ff */
[----:B------:R-:W-:Y:S01]  /*3670*/  F2FP.SATFINITE.E4M3.F32.PACK_AB_MERGE_C R71, RZ, R27, RZ ;  /* 0x0000001bff47723e */ /* 0x000fe200048070ff */
[----:B------:R0:W-:Y:S01]  /*3680*/  @P1 STG.E.U16 desc[UR10][R64.64], R67 ;  /* 0x0000004340001986 */ /* 0x0001e2000c10150a */
[----:B------:R-:W-:Y:S02]  /*3690*/  @P1 IADD3.X R27, R63, UR8, RZ, P2, !PT ;  /* 0x000000083f1b1c10 */ /* 0x000fe400097fe4ff */
[----:B------:R-:W-:Y:S02]  /*36a0*/  FMNMX R53, |R2|, R53, !PT ;  /* 0x0000003502357209 */ /* 0x000fe40007800200 */
[C---:B0-----:R-:W-:Y:S02]  /*36b0*/  @P1 LEA R64, P2, R48.reuse, R5, 0x1 ;  /* 0x0000000530401211 */ /* 0x041fe400078408ff */
[----:B------:R-:W-:Y:S02]  /*36c0*/  @P1 PRMT R67, R71, 0x7604, R46 ;  /* 0x0000760447431816 */ /* 0x000fe4000000002e */
[----:B------:R-:W-:-:S02]  /*36d0*/  @P1 LEA.HI.X R65, R48, R4, R27, 0x1, P2 ;  /* 0x0000000430411211 */ /* 0x000fc400010f0c1b */
[----:B------:R-:W-:Y:S01]  /*36e0*/  LOP3.LUT R48, R31, 0xffff, RZ, 0xc0, !PT ;  /* 0x0000ffff1f307812 */ /* 0x000fe200078ec0ff */
[----:B------:R-:W-:Y:S01]  /*36f0*/  FMUL R31, R23, UR12 ;  /* 0x0000000c171f7c20 */ /* 0x000fe20008400000 */
[----:B------:R-:W-:Y:S01]  /*3700*/  LOP3.LUT R27, R33, 0xff, RZ, 0xc0, !PT ;  /* 0x000000ff211b7812 */ /* 0x000fe200078ec0ff */
[----:B------:R0:W-:Y:S01]  /*3710*/  @P1 STG.E.U16 desc[UR10][R64.64], R67 ;  /* 0x0000004340001986 */ /* 0x0001e2000c10150a */
[----:B------:R-:W-:Y:S01]  /*3720*/  LOP3.LUT R33, R48, 0xff0000, R45, 0xf8, !PT ;  /* 0x00ff000030217812 */ /* 0x000fe200078ef82d */
[----:B------:R-:W-:Y:S01]  /*3730*/  FMUL R48, R22, UR12 ;  /* 0x0000000c16307c20 */ /* 0x000fe20008400000 */
[----:B------:R-:W-:Y:S02]  /*3740*/  @P1 IADD3 R2, P2, R62, UR6, RZ ;  /* 0x000000063e021c10 */ /* 0x000fe4000ff5e0ff */
[----:B------:R-:W-:Y:S02]  /*3750*/  F2FP.SATFINITE.E4M3.F32.PACK_AB_MERGE_C R31, RZ, R31, RZ ;  /* 0x0000001fff1f723e */ /* 0x000fe400048070ff */
[----:B------:R-:W-:-:S02]  /*3760*/  @P1 IADD3.X R45, R63, UR7, RZ, P2, !PT ;  /* 0x000000073f2d1c10 */ /* 0x000fc400097fe4ff */
[C---:B------:R-:W-:Y:S02]  /*3770*/  @P1 LEA R66, P2, R2.reuse, R5, 0x1 ;  /* 0x0000000502421211 */ /* 0x040fe400078408ff */
[----:B------:R-:W-:Y:S01]  /*3780*/  F2FP.SATFINITE.E4M3.F32.PACK_AB_MERGE_C R48, RZ, R48, RZ ;  /* 0x00000030ff30723e */ /* 0x000fe200048070ff */
[----:B0-----:R-:W-:Y:S01]  /*3790*/  FMUL R65, R21, UR12 ;  /* 0x0000000c15417c20 */ /* 0x001fe20008400000 */
[----:B------:R-:W-:Y:S02]  /*37a0*/  @P1 LEA.HI.X R67, R2, R4, R45, 0x1, P2 ;  /* 0x0000000402431211 */ /* 0x000fe400010f0c2d */
[----:B------:R-:W-:Y:S02]  /*37b0*/  @P1 PRMT R45, R48, 0x7604, R31 ;  /* 0x00007604302d1816 */ /* 0x000fe4000000001f */
[----:B------:R-:W-:Y:S01]  /*37c0*/  FMNMX R64, |R28|, R53, !PT ;  /* 0x000000351c407209 */ /* 0x000fe20007800200 */
[----:B------:R-:W-:Y:S01]  /*37d0*/  FMUL R28, R0, UR12 ;  /* 0x0000000c001c7c20 */ /* 0x000fe20008400000 */
[----:B------:R-:W-:Y:S01]  /*37e0*/  LOP3.LUT R46, R71, 0xffff, RZ, 0xc0, !PT ;  /* 0x0000ffff472e7812 */ /* 0x000fe200078ec0ff */
[----:B------:R0:W-:Y:S01]  /*37f0*/  @P1 STG.E.U16 desc[UR10][R66.64], R45 ;  /* 0x0000002d42001986 */ /* 0x0001e2000c10150a */
[----:B------:R-:W-:-:S02]  /*3800*/  F2FP.SATFINITE.E4M3.F32.PACK_AB_MERGE_C R65, RZ, R65, RZ ;  /* 0x00000041ff41723e */ /* 0x000fc400048070ff */
[----:B------:R-:W-:Y:S02]  /*3810*/  PRMT R27, R46, 0x7604, R27 ;  /* 0x000076042e1b7816 */ /* 0x000fe4000000001b */
[----:B------:R-:W-:Y:S01]  /*3820*/  F2FP.SATFINITE.E4M3.F32.PACK_AB_MERGE_C R28, RZ, R28, RZ ;  /* 0x0000001cff1c723e */ /* 0x000fe200048070ff */
[----:B------:R-:W-:Y:S06]  /*3830*/  @!P1 BRA `(.L_x_6979) ;  /* 0x00000000001c9947 */ /* 0x000fec0003800000 */
[----:B------:R-:W-:Y:S01]  /*3840*/  UIMAD UR4, UR8, 0x3, URZ ;  /* 0x00000003080478a4 */ /* 0x000fe2000f8e023f */
[----:B------:R-:W-:-:S05]  /*3850*/  IMAD.WIDE.U32 R62, R40, 0x3, R62 ;  /* 0x00000003283e7825 */ /* 0x000fca00078e003e */
[----:B0-----:R-:W-:Y:S02]  /*3860*/  IADD3 R45, R63, UR4, RZ ;  /* 0x000000043f2d7c10 */ /* 0x001fe4000fffe0ff */
[----:B------:R-:W-:-:S04]  /*3870*/  LEA R66, P1, R62, R5, 0x1 ;  /* 0x000000053e427211 */ /* 0x000fc800078208ff */
[----:B------:R-:W-:Y:S02]  /*3880*/  LEA.HI.X R67, R62, R4, R45, 0x1, P1 ;  /* 0x000000043e437211 */ /* 0x000fe400008f0c2d */
[----:B------:R-:W-:-:S05]  /*3890*/  PRMT R45, R28, 0x7604, R65 ;  /* 0x000076041c2d7816 */ /* 0x000fca0000000041 */
[----:B------:R1:W-:Y:S02]  /*38a0*/  STG.E.U16 desc[UR10][R66.64], R45 ;  /* 0x0000002d42007986 */ /* 0x0003e4000c10150a */
.L_x_6979:
[----:B------:R-:W-:Y:S05]  /*38b0*/  BSYNC B0 ;  /* 0x0000000000007941 */ /* 0x000fea0003800000 */
.L_x_6978:
[----:B------:R-:W-:Y:S01]  /*38c0*/  SHF.R.U64 R53, R40, 0x1, R41 ;  /* 0x0000000128357819 */ /* 0x000fe20000001229 */
[----:B------:R-:W-:Y:S01]  /*38d0*/  VIADD R2, R18, 0x2 ;  /* 0x0000000212027836 */ /* 0x000fe20000000000 */
[C---:B------:R-:W-:Y:S02]  /*38e0*/  SHF.L.U64.HI R43, R20.reuse, 0x5, R19 ;  /* 0x00000005142b7819 */ /* 0x040fe40000010213 */
[--C-:B------:R-:W-:Y:S02]  /*38f0*/  SHF.R.U32.HI R46, RZ, 0x1, R41.reuse ;  /* 0x00000001ff2e7819 */ /* 0x100fe40000011629 */
[----:B01----:R-:W-:Y:S02]  /*3900*/  LEA R45, P1, -R20, R53, 0x5 ;  /* 0x00000035142d7211 */ /* 0x003fe400078229ff */
[----:B------:R-:W-:Y:S02]  /*3910*/  FMNMX R62, |R3|, R64, !PT ;  /* 0x00000040033e7209 */ /* 0x000fe40007800200 */
[----:B------:R-:W-:Y:S01]  /*3920*/  SHF.L.U64.HI R63, R40, 0x2, R41 ;  /* 0x00000002283f7819 */ /* 0x000fe20000010229 */
[----:B------:R-:W-:Y:S01]  /*3930*/  IMAD.X R43, R46, 0x1, ~R43, P1 ;  /* 0x000000012e2b7824 */ /* 0x000fe200008e0e2b */
[----:B------:R-:W-:-:S04]  /*3940*/  ISETP.LT.U32.AND P1, PT, R45, 0x20, PT ;  /* 0x000000202d00780c */ /* 0x000fc80003f21070 */
[----:B------:R-:W-:Y:S01]  /*3950*/  ISETP.LT.U32.AND.EX P2, PT, R43, RZ, PT, P1 ;  /* 0x000000ff2b00720c */ /* 0x000fe20003f41110 */
[----:B------:R-:W-:Y:S01]  /*3960*/  IMAD.SHL.U32 R43, R40, 0x4, RZ ;  /* 0x00000004282b7824 */ /* 0x000fe200078e00ff */
[----:B------:R-:W-:Y:S02]  /*3970*/  ISETP.GE.U32.AND P1, PT, R2, R15, PT ;  /* 0x0000000f0200720c */ /* 0x000fe40003f26070 */
[----:B------:R-:W-:Y:S02]  /*3980*/  IADD3 R2, R17, 0x1e, RZ ;  /* 0x0000001e11027810 */ /* 0x000fe40007ffe0ff */
[----:B------:R-:W-:Y:S02]  /*3990*/  SEL R45, R45, 0x20, P2 ;  /* 0x000000202d2d7807 */ /* 0x000fe40001000000 */
[----:B------:R-:W-:Y:S02]  /*39a0*/  LOP3.LUT R2, R2, 0x1f, RZ, 0xc0, !PT ;  /* 0x0000001f02027812 */ /* 0x000fe400078ec0ff */
[----:B------:R-:W-:-:S02]  /*39b0*/  IADD3 R3, P3, R43, R60, RZ ;  /* 0x0000003c2b037210 */ /* 0x000fc40007f7e0ff */
[C---:B------:R-:W-:Y:S02]  /*39c0*/  ISETP.LT.U32.AND P1, PT, R2.reuse, R45, !P1 ;  /* 0x0000002d0200720c */ /* 0x040fe40004f21070 */
[----:B------:R-:W-:Y:S01]  /*39d0*/  IADD3 R60, P4, R2, R3, RZ ;  /* 0x00000003023c7210 */ /* 0x000fe20007f9e0ff */
[----:B------:R-:W-:Y:S01]  /*39e0*/  IMAD.X R44, R63, 0x1, R44, P3 ;  /* 0x000000013f2c7824 */ /* 0x000fe200018e062c */
[----:B------:R-:W-:-:S04]  /*39f0*/  LEA R45, P2, R53, R42, 0x2 ;  /* 0x0000002a352d7211 */ /* 0x000fc800078410ff */
[----:B------:R-:W-:-:S05]  /*3a00*/  IADD3.X R61, RZ, R44, RZ, P4, !PT ;  /* 0x0000002cff3d7210 */ /* 0x000fca00027fe4ff */
[----:B------:R-:W-:-:S05]  /*3a10*/  @P1 IADD3 R41, P3, R60, R43, RZ ;  /* 0x0000002b3c291210 */ /* 0x000fca0007f7e0ff */
[----:B------:R-:W-:Y:S02]  /*3a20*/  @P1 IMAD.X R42, R61, 0x1, R63, P3 ;  /* 0x000000013d2a1824 */ /* 0x000fe400018e063f */
[----:B------:R-:W-:-:S03]  /*3a30*/  @P1 IMAD.SHL.U32 R67, R41, 0x4, RZ ;  /* 0x0000000429431824 */ /* 0x000fc600078e00ff */
[----:B------:R-:W-:Y:S02]  /*3a40*/  @P1 SHF.L.U64.HI R41, R41, 0x2, R42 ;  /* 0x0000000229291819 */ /* 0x000fe4000001022a */
[----:B------:R-:W-:Y:S02]  /*3a50*/  @!P1 CS2R R42, SRZ ;  /* 0x00000000002a9805 */ /* 0x000fe4000001ff00 */
[----:B------:R-:W-:Y:S02]  /*3a60*/  @P1 IADD3 R70, P3, R67, R12, RZ ;  /* 0x0000000c43461210 */ /* 0x000fe40007f7e0ff */
[----:B------:R-:W-:Y:S02]  /*3a70*/  FMNMX R25, |R25|, R62, !PT ;  /* 0x0000003e19197209 */ /* 0x000fe40007800200 */
[----:B------:R-:W-:Y:S02]  /*3a80*/  @P1 IADD3.X R71, R41, R11, RZ, P3, !PT ;  /* 0x0000000b29471210 */ /* 0x000fe40001ffe4ff */
[----:B------:R-:W-:-:S02]  /*3a90*/  @P1 IADD3 R66, P3, R67, R10, RZ ;  /* 0x0000000a43421210 */ /* 0x000fc40007f7e0ff */
[----:B------:R-:W-:Y:S01]  /*3aa0*/  LEA.HI.X R35, R53, R35, R46, 0x2, P2 ;  /* 0x0000002335237211 */ /* 0x000fe200010f142e */
[----:B------:R-:W-:Y:S01]  /*3ab0*/  IMAD.U32 R30, R30, 0x10000, RZ ;  /* 0x000100001e1e7824 */ /* 0x000fe200078e00ff */
[----:B------:R-:W-:Y:S01]  /*3ac0*/  IADD3 R62, P2, R2, R45, RZ ;  /* 0x0000002d023e7210 */ /* 0x000fe20007f5e0ff */
[----:B------:R-:W-:Y:S01]  /*3ad0*/  @P1 IMAD.X R67, R41, 0x1, R8, P3 ;  /* 0x0000000129431824 */ /* 0x000fe200018e0608 */
[----:B------:R-:W-:Y:S01]  /*3ae0*/  LOP3.LUT R41, R34, 0xffff, RZ, 0xc0, !PT ;  /* 0x0000ffff22297812 */ /* 0x000fe200078ec0ff */
[----:B------:R0:W5:Y:S01]  /*3af0*/  @P1 LDG.E R43, desc[UR10][R70.64] ;  /* 0x0000000a462b1981 */ /* 0x000162000c1e1900 */
[----:B------:R-:W-:Y:S02]  /*3b00*/  IADD3.X R63, RZ, R35, RZ, P2, !PT ;  /* 0x00000023ff3f7210 */ /* 0x000fe400017fe4ff */
[----:B------:R-:W-:Y:S01]  /*3b10*/  @P1 LEA R34, P2, R53, R62, 0x2 ;  /* 0x0000003e35221211 */ /* 0x000fe200078410ff */
[----:B------:R1:W5:Y:S01]  /*3b20*/  @P1 LDG.E R42, desc[UR10][R66.64] ;  /* 0x0000000a422a1981 */ /* 0x000362000c1e1900 */
[----:B------:R-:W-:-:S02]  /*3b30*/  LOP3.LUT R30, R41, 0xff0000, R30, 0xf8, !PT ;  /* 0x00ff0000291e7812 */ /* 0x000fc400078ef81e */
[----:B------:R-:W-:Y:S02]  /*3b40*/  @P1 LEA.HI.X R41, R53, R63, R46, 0x2, P2 ;  /* 0x0000003f35291211 */ /* 0x000fe400010f142e */
[----:B0-----:R-:W-:-:S04]  /*3b50*/  @P1 LEA R70, P2, R34, R14, 0x2 ;  /* 0x0000000e22461211 */ /* 0x001fc800078410ff */
[----:B------:R-:W-:Y:S01]  /*3b60*/  @P1 LEA.HI.X R71, R34, R13, R41, 0x2, P2 ;  /* 0x0000000d22471211 */ /* 0x000fe200010f1429 */
[----:B------:R-:W-:-:S06]  /*3b70*/  @!P1 IMAD.MOV.U32 R34, RZ, RZ, RZ ;  /* 0x000000ffff229224 */ /* 0x000fcc00078e00ff */
[----:B------:R1:W5:Y:S01]  /*3b80*/  @P1 LDG.E R34, desc[UR10][R70.64] ;  /* 0x0000000a46221981 */ /* 0x000362000c1e1900 */
[----:B------:R-:W-:Y:S01]  /*3b90*/  FMNMX R24, |R24|, R25, !PT ;  /* 0x0000001918187209 */ /* 0x000fe20007800200 */
[----:B------:R-:W-:Y:S01]  /*3ba0*/  IMAD.U32 R31, R31, 0x10000, RZ ;  /* 0x000100001f1f7824 */ /* 0x000fe200078e00ff */
[----:B------:R-:W-:Y:S01]  /*3bb0*/  LOP3.LUT R26, R26, 0xffff, RZ, 0xc0, !PT ;  /* 0x0000ffff1a1a7812 */ /* 0x000fe200078ec0ff */
[----:B------:R-:W-:Y:S01]  /*3bc0*/  BSSY B0, `(.L_x_6980) ;  /* 0x0000024000007945 */ /* 0x000fe20003800000 */
[----:B------:R-:W-:Y:S02]  /*3bd0*/  SHF.L.U32 R48, R48, 0x10, RZ ;  /* 0x0000001030307819 */ /* 0x000fe400000006ff */
[----:B------:R-:W-:Y:S02]  /*3be0*/  LOP3.LUT R27, R27, 0xffff, RZ, 0xc0, !PT ;  /* 0x0000ffff1b1b7812 */ /* 0x000fe400078ec0ff */
[----:B------:R-:W-:Y:S02]  /*3bf0*/  LOP3.LUT R32, R32, 0xffff, RZ, 0xc0, !PT ;  /* 0x0000ffff20207812 */ /* 0x000fe400078ec0ff */
[----:B------:R-:W-:-:S02]  /*3c00*/  FMNMX R23, |R23|, R24, !PT ;  /* 0x0000001817177209 */ /* 0x000fc40007800200 */
[----:B------:R-:W-:Y:S01]  /*3c10*/  LOP3.LUT R29, R29, 0xffff, RZ, 0xc0, !PT ;  /* 0x0000ffff1d1d7812 */ /* 0x000fe200078ec0ff */
[----:B------:R-:W-:Y:S01]  /*3c20*/  IMAD R33, R32, 0x1000000, R33 ;  /* 0x0100000020217824 */ /* 0x000fe200078e0221 */
[----:B------:R-:W-:Y:S02]  /*3c30*/  LOP3.LUT R26, R26, 0xff0000, R31, 0xf8, !PT ;  /* 0x00ff00001a1a7812 */ /* 0x000fe400078ef81f */
[----:B------:R-:W-:Y:S01]  /*3c40*/  LOP3.LUT R27, R27, 0xff0000, R48, 0xf8, !PT ;  /* 0x00ff00001b1b7812 */ /* 0x000fe200078ef830 */
[----:B------:R-:W-:Y:S01]  /*3c50*/  IMAD R32, R29, 0x1000000, R30 ;  /* 0x010000001d207824 */ /* 0x000fe200078e021e */
[----:B------:R-:W-:Y:S02]  /*3c60*/  LOP3.LUT R28, R28, 0xffff, RZ, 0xc0, !PT ;  /* 0x0000ffff1c1c7812 */ /* 0x000fe400078ec0ff */
[----:B------:R-:W-:Y:S02]  /*3c70*/  LOP3.LUT R31, R65, 0xffff, RZ, 0xc0, !PT ;  /* 0x0000ffff411f7812 */ /* 0x000fe400078ec0ff */
[----:B------:R-:W-:Y:S01]  /*3c80*/  FMNMX R22, |R22|, R23, !PT ;  /* 0x0000001716167209 */ /* 0x000fe20007800200 */
[----:B------:R-:W-:Y:S01]  /*3c90*/  IMAD R30, R28, 0x1000000, R27 ;  /* 0x010000001c1e7824 */ /* 0x000fe200078e021b */
[----:B------:R-:W-:-:S02]  /*3ca0*/  LEA R31, R31, R26, 0x18 ;  /* 0x0000001a1f1f7211 */ /* 0x000fc400078ec0ff */
[----:B------:R-:W-:Y:S02]  /*3cb0*/  @!P1 CS2R R28, SRZ ;  /* 0x00000000001c9805 */ /* 0x000fe4000001ff00 */
[----:B------:R-:W-:Y:S02]  /*3cc0*/  FMNMX R65, |R21|, R22, !PT ;  /* 0x0000001615417209 */ /* 0x000fe40007800200 */
[----:B------:R-:W-:Y:S01]  /*3cd0*/  @!P1 CS2R R26, SRZ ;  /* 0x00000000001a9805 */ /* 0x000fe2000001ff00 */
[----:B-1----:R-:W-:Y:S06]  /*3ce0*/  @!P1 BRA `(.L_x_6981) ;  /* 0x0000000000449947 */ /* 0x002fec0003800000 */
        /* <DEDUP_REMOVED lines=8> */
[C---:B------:R-:W-:Y:S02]  /*3d70*/  IMAD.SHL.U32 R23, R22.reuse, 0x4, RZ ;  /* 0x0000000416177824 */ /* 0x040fe400078e00ff */
        /* <DEDUP_REMOVED lines=8> */
.L_x_6981:
[----:B------:R-:W-:Y:S05]  /*3e00*/  BSYNC B0 ;  /* 0x0000000000007941 */ /* 0x000fea0003800000 */
.L_x_6980:
[----:B------:R-:W-:Y:S01]  /*3e10*/  BSSY B0, `(.L_x_6982) ;  /* 0x0000018000007945 */ /* 0x000fe20003800000 */
[----:B0-----:R-:W-:-:S03]  /*3e20*/  @!P1 CS2R R24, SRZ ;  /* 0x0000000000189805 */ /* 0x001fc6000001ff00 */
[----:B------:R-:W-:Y:S05]  /*3e30*/  @!P1 BRA `(.L_x_6983) ;  /* 0x0000000000549947 */ /* 0x000fea0003800000 */
[----:B------:R-:W-:Y:S01]  /*3e40*/  IMAD.MOV.U32 R24, RZ, RZ, R62 ;  /* 0x000000ffff187224 */ /* 0x000fe200078e003e */
[----:B------:R-:W-:Y:S01]  /*3e50*/  MOV R22, R60 ;  /* 0x0000003c00167202 */ /* 0x000fe20000000f00 */
[----:B------:R-:W-:Y:S01]  /*3e60*/  IMAD.MOV.U32 R25, RZ, RZ, R63 ;  /* 0x000000ffff197224 */ /* 0x000fe200078e003f */
[----:B------:R-:W-:Y:S01]  /*3e70*/  UIMAD UR4, UR8, 0x6, URZ ;  /* 0x00000006080478a4 */ /* 0x000fe2000f8e023f */
[----:B------:R-:W-:Y:S02]  /*3e80*/  IMAD R21, R46, 0x6, RZ ;  /* 0x000000062e157824 */ /* 0x000fe400078e02ff */
[----:B------:R-:W-:-:S04]  /*3e90*/  IMAD.WIDE.U32 R24, R53, 0x6, R24 ;  /* 0x0000000635187825 */ /* 0x000fc800078e0018 */
[----:B------:R-:W-:Y:S01]  /*3ea0*/  IMAD.MOV.U32 R23, RZ, RZ, R61 ;  /* 0x000000ffff177224 */ /* 0x000fe200078e003d */
[----:B------:R-:W-:Y:S01]  /*3eb0*/  LEA R70, P2, R24, R14, 0x2 ;  /* 0x0000000e18467211 */ /* 0x000fe200078410ff */
[----:B------:R-:W-:Y:S02]  /*3ec0*/  IMAD.IADD R21, R21, 0x1, R25 ;  /* 0x0000000115157824 */ /* 0x000fe400078e0219 */
        /* <DEDUP_REMOVED lines=12> */
.L_x_6983:
[----:B------:R-:W-:Y:S05]  /*3f90*/  BSYNC B0 ;  /* 0x0000000000007941 */ /* 0x000fea0003800000 */
.L_x_6982:
[----:B------:R-:W-:Y:S01]  /*3fa0*/  BSSY B0, `(.L_x_6984) ;  /* 0x0000015000007945 */ /* 0x000fe20003800000 */
[----:B0-----:R-:W-:Y:S01]  /*3fb0*/  @!P1 CS2R R22, SRZ ;  /* 0x0000000000169805 */ /* 0x001fe2000001ff00 */
[----:B------:R-:W-:Y:S02]  /*3fc0*/  @!P1 IMAD.MOV.U32 R21, RZ, RZ, RZ ;  /* 0x000000ffff159224 */ /* 0x000fe400078e00ff */
[----:B------:R-:W-:Y:S05]  /*3fd0*/  @!P1 BRA `(.L_x_6985) ;  /* 0x0000000000449947 */ /* 0x000fea0003800000 */
[----:B------:R-:W-:Y:S01]  /*3fe0*/  UIMAD UR4, UR8, 0x7, URZ ;  /* 0x00000007080478a4 */ /* 0x000fe2000f8e023f */
[----:B------:R-:W-:-:S04]  /*3ff0*/  IMAD.WIDE.U32 R60, R40, 0x7, R60 ;  /* 0x00000007283c7825 */ /* 0x000fc800078e003c */
[----:B------:R-:W-:Y:S01]  /*4000*/  IMAD.WIDE.U32 R62, R53, 0x7, R62 ;  /* 0x00000007353e7825 */ /* 0x000fe200078e003e */
[----:B------:R-:W-:-:S03]  /*4010*/  SHF.L.U32 R41, R60, 0x2, RZ ;  /* 0x000000023c297819 */ /* 0x000fc600000006ff */
[----:B------:R-:W-:Y:S01]  /*4020*/  VIADD R21, R61, UR4 ;  /* 0x000000043d157c36 */ /* 0x000fe20008000000 */
[----:B------:R-:W-:Y:S01]  /*4030*/  LEA R66, P2, R62, R14, 0x2 ;  /* 0x0000000e3e427211 */ /* 0x000fe200078410ff */
[----:B------:R-:W-:Y:S01]  /*4040*/  IMAD R23, R46, 0x7, RZ ;  /* 0x000000072e177824 */ /* 0x000fe200078e02ff */
[----:B------:R-:W-:Y:S02]  /*4050*/  IADD3 R40, P4, R41, R10, RZ ;  /* 0x0000000a29287210 */ /* 0x000fe40007f9e0ff */
[----:B------:R-:W-:Y:S01]  /*4060*/  SHF.L.U64.HI R21, R60, 0x2, R21 ;  /* 0x000000023c157819 */ /* 0x000fe20000010215 */
[----:B------:R-:W-:Y:S01]  /*4070*/  IMAD.IADD R22, R23, 0x1, R63 ;  /* 0x0000000117167824 */ /* 0x000fe200078e023f */
[----:B------:R-:W-:Y:S02]  /*4080*/  IADD3 R60, P3, R41, R12, RZ ;  /* 0x0000000c293c7210 */ /* 0x000fe40007f7e0ff */
[C---:B------:R-:W-:Y:S02]  /*4090*/  IADD3.X R41, R21.reuse, R8, RZ, P4, !PT ;  /* 0x0000000815297210 */ /* 0x040fe400027fe4ff */
[----:B------:R-:W-:Y:S01]  /*40a0*/  LEA.HI.X R67, R62, R13, R22, 0x2, P2 ;  /* 0x0000000d3e437211 */ /* 0x000fe200010f1416 */
[----:B------:R-:W-:-:S02]  /*40b0*/  IMAD.X R61, R21, 0x1, R11, P3 ;  /* 0x00000001153d7824 */ /* 0x000fc400018e060b */
[----:B------:R0:W5:Y:S04]  /*40c0*/  LDG.E R21, desc[UR10][R40.64] ;  /* 0x0000000a28157981 */ /* 0x000168000c1e1900 */
[----:B------:R0:W5:Y:S04]  /*40d0*/  LDG.E R23, desc[UR10][R66.64] ;  /* 0x0000000a42177981 */ /* 0x000168000c1e1900 */
[----:B------:R0:W5:Y:S02]  /*40e0*/  LDG.E R22, desc[UR10][R60.64] ;  /* 0x0000000a3c167981 */ /* 0x000164000c1e1900 */
.L_x_6985:
[----:B------:R-:W-:Y:S05]  /*40f0*/  BSYNC B0 ;  /* 0x0000000000007941 */ /* 0x000fea0003800000 */
.L_x_6984:
[----:B------:R-:W-:Y:S01]  /*4100*/  HFMA2.MMA R53, -RZ, RZ, 3.7421875, 0 ;  /* 0x437c0000ff357435 */ /* 0x000fe200000001ff */
[C---:B------:R-:W-:Y:S01]  /*4110*/  IMAD.U32 R48, R59.reuse, 0x10000, RZ ;  /* 0x000100003b307824 */ /* 0x040fe200078e00ff */
[----:B------:R-:W-:Y:S01]  /*4120*/  BSSY B1, `(.L_x_6986) ;  /* 0x000001a000017945 */ /* 0x000fe20003800000 */
[----:B0-----:R-:W-:Y:S01]  /*4130*/  IMAD.MOV.U32 R41, RZ, RZ, 0x3bbb989d ;  /* 0x3bbb989dff297424 */ /* 0x001fe200078e00ff */
[----:B------:R-:W-:Y:S02]  /*4140*/  FMNMX R63, |R0|, R65, !PT ;  /* 0x00000041003f7209 */ /* 0x000fe40007800200 */
[----:B------:R-:W-:Y:S01]  /*4150*/  PRMT R46, R59, 0x7632, R46 ;  /* 0x000076323b2e7816 */ /* 0x000fe2000000002e */
[----:B------:R-:W-:-:S04]  /*4160*/  FFMA.SAT R40, -R48, R41, 0.5 ;  /* 0x3f00000030287423 */ /* 0x000fc80000002129 */
        /* <DEDUP_REMOVED lines=15> */
[----:B-----5:R-:W-:Y:S05]  /*4260*/  CALL.REL.NOINC `($__internal_181_$__cuda_sm20_rcp_rn_f32_slowpath) ;  /* 0x000000a400ac7944 */ /* 0x020fea0003c00000 */
[----:B------:R-:W-:Y:S05]  /*4270*/  BRA `(.L_x_6988) ;  /* 0x0000000000107947 */ /* 0x000fea0003800000 */
.L_x_6987:
[----:B------:R-:W0:Y:S02]  /*4280*/  MUFU.RCP R65, R60 ;  /* 0x0000003c00417308 */ /* 0x000e240000001000 */
[----:B0-----:R-:W-:-:S04]  /*4290*/  FFMA R0, R60, R65, -1 ;  /* 0xbf8000003c007423 */ /* 0x001fc80000000041 */
[----:B------:R-:W-:-:S04]  /*42a0*/  FADD.FTZ R0, -R0, -RZ ;  /* 0x800000ff00007221 */ /* 0x000fc80000010100 */
[----:B------:R-:W-:-:S07]  /*42b0*/  FFMA R65, R65, R0, R65 ;  /* 0x0000000041417223 */ /* 0x000fce0000000041 */
.L_x_6988:
[----:B------:R-:W-:Y:S05]  /*42c0*/  BSYNC B1 ;  /* 0x0000000000017941 */ /* 0x000fea0003800000 */
.L_x_6986:
[----:B------:R-:W-:Y:S01]  /*42d0*/  MOV R0, 0x3bbb989d ;  /* 0x3bbb989d00007802 */ /* 0x000fe20000000f00 */
[----:B------:R-:W-:Y:S01]  /*42e0*/  IMAD.U32 R59, R59, 0x10000, RZ ;  /* 0x000100003b3b7824 */ /* 0x000fe200078e00ff */
[----:B------:R-:W-:Y:S01]  /*42f0*/  BSSY B1, `(.L_x_6989) ;  /* 0x000001f000017945 */ /* 0x000fe20003800000 */
[----:B------:R-:W-:Y:S02]  /*4300*/  IMAD.MOV.U32 R53, RZ, RZ, 0x437c0000 ;  /* 0x437c0000ff357424 */ /* 0x000fe400078e00ff */
[----:B------:R-:W-:Y:S01]  /*4310*/  FFMA.SAT R0, -R59, R0, 0.5 ;  /* 0x3f0000003b007423 */ /* 0x000fe20000002100 */
[C---:B------:R-:W-:Y:S01]  /*4320*/  IMAD.U32 R61, R58.reuse, 0x10000, RZ ;  /* 0x000100003a3d7824 */ /* 0x040fe200078e00ff */
[----:B------:R-:W-:Y:S02]  /*4330*/  PRMT R58, R58, 0x7632, R58 ;  /* 0x000076323a3a7816 */ /* 0x000fe4000000003a */
        /* <DEDUP_REMOVED lines=8> */
[C---:B------:R-:W-:Y:S01]  /*43c0*/  IMAD.U32 R53, R50.reuse, 0x10000, RZ ;  /* 0x0001000032357824 */ /* 0x040fe200078e00ff */
[----:B------:R-:W-:Y:S02]  /*43d0*/  PRMT R50, R50, 0x7632, R50 ;  /* 0x0000763232327816 */ /* 0x000fe40000000032 */
        /* <DEDUP_REMOVED lines=10> */
[----:B-----5:R-:W-:Y:S05]  /*4480*/  CALL.REL.NOINC `($__internal_181_$__cuda_sm20_rcp_rn_f32_slowpath) ;  /* 0x000000a400247944 */ /* 0x020fea0003c00000 */
[----:B------:R-:W-:Y:S05]  /*4490*/  BRA `(.L_x_6991) ;  /* 0x0000000000107947 */ /* 0x000fea0003800000 */
.L_x_6990:
[----:B------:R-:W0:Y:S02]  /*44a0*/  MUFU.RCP R65, R64 ;  /* 0x0000004000417308 */ /* 0x000e240000001000 */
[----:B0-----:R-:W-:-:S04]  /*44b0*/  FFMA R0, R64, R65, -1 ;  /* 0xbf80000040007423 */ /* 0x001fc80000000041 */
[----:B------:R-:W-:-:S04]  /*44c0*/  FADD.FTZ R0, -R0, -RZ ;  /* 0x800000ff00007221 */ /* 0x000fc80000010100 */
[----:B------:R-:W-:-:S07]  /*44d0*/  FFMA R65, R65, R0, R65 ;  /* 0x0000000041417223 */ /* 0x000fce0000000041 */
.L_x_6991:
[----:B------:R-:W-:Y:S05]  /*44e0*/  BSYNC B1 ;  /* 0x0000000000017941 */ /* 0x000fea0003800000 */
.L_x_6989:
[----:B------:R-:W-:Y:S01]  /*44f0*/  IMAD.U32 R48, R46, 0x10000, RZ ;  /* 0x000100002e307824 */ /* 0x000fe200078e00ff */
[----:B------:R-:W-:Y:S01]  /*4500*/  BSSY B1, `(.L_x_6992) ;  /* 0x0000019000017945 */ /* 0x000fe20003800000 */
[----:B------:R-:W-:-:S04]  /*4510*/  IMAD.MOV.U32 R53, RZ, RZ, 0x3bbb989d ;  /* 0x3bbb989dff357424 */ /* 0x000fc800078e00ff */
[----:B------:R-:W-:Y:S01]  /*4520*/  FFMA.SAT R0, -R48, R53, 0.5 ;  /* 0x3f00000030007423 */ /* 0x000fe20000002135 */
[----:B------:R-:W-:-:S10]  /*4530*/  HFMA2.MMA R53, -RZ, RZ, 3.7421875, 0 ;  /* 0x437c0000ff357435 */ /* 0x000fd400000001ff */
        /* <DEDUP_REMOVED lines=17> */
.L_x_6993:
[----:B------:R-:W0:Y:S02]  /*4650*/  MUFU.RCP R65, R60 ;  /* 0x0000003c00417308 */ /* 0x000e240000001000 */
[----:B0-----:R-:W-:-:S04]  /*4660*/  FFMA R0, R60, R65, -1 ;  /* 0xbf8000003c007423 */ /* 0x001fc80000000041 */
[----:B------:R-:W-:-:S04]  /*4670*/  FADD.FTZ R0, -R0, -RZ ;  /* 0x800000ff00007221 */ /* 0x000fc80000010100 */
[----:B------:R-:W-:-:S07]  /*4680*/  FFMA R65, R65, R0, R65 ;  /* 0x0000000041417223 */ /* 0x000fce0000000041 */
.L_x_6994:
[----:B------:R-:W-:Y:S05]  /*4690*/  BSYNC B1 ;  /* 0x0000000000017941 */ /* 0x000fea0003800000 */
.L_x_6992:
[----:B------:R-:W-:Y:S01]  /*46a0*/  IMAD.U32 R46, R46, 0x10000, RZ ;  /* 0x000100002e2e7824 */ /* 0x000fe200078e00ff */
[----:B------:R-:W-:Y:S01]  /*46b0*/  SHF.L.U32 R58, R58, 0x10, RZ ;  /* 0x000000103a3a7819 */ /* 0x000fe200000006ff */
[----:B------:R-:W-:Y:S01]  /*46c0*/  IMAD.MOV.U32 R53, RZ, RZ, 0x3bbb989d ;  /* 0x3bbb989dff357424 */ /* 0x000fe200078e00ff */
[----:B------:R-:W-:Y:S03]  /*46d0*/  BSSY B1, `(.L_x_6995) ;  /* 0x000001c000017945 */ /* 0x000fe60003800000 */
[----:B------:R-:W-:Y:S01]  /*46e0*/  FFMA.SAT R0, -R46, R53, 0.5 ;  /* 0x3f0000002e007423 */ /* 0x000fe20000002135 */
[----:B------:R-:W-:-:S05]  /*46f0*/  MOV R53, 0x437c0000 ;  /* 0x437c000000357802 */ /* 0x000fca0000000f00 */
[----:B------:R-:W-:-:S04]  /*4700*/  FFMA.RM R0, R0, R53, 12582913 ;  /* 0x4b40000100007423 */ /* 0x000fc80000004035 */
[C---:B------:R-:W-:Y:S01]  /*4710*/  FADD R53, R0.reuse, -12583039 ;  /* 0xcb40007f00357421 */ /* 0x040fe20000000000 */
[----:B------:R-:W-:-:S03]  /*4720*/  IMAD.SHL.U32 R0, R0, 0x800000, RZ ;  /* 0x0080000000007824 */ /* 0x000fc600078e00ff */
[----:B------:R-:W-:-:S04]  /*4730*/  FFMA R53, -R46, 1.4426950216293334961, -R53 ;  /* 0x3fb8aa3b2e357823 */ /* 0x000fc80000000935 */
[----:B------:R-:W-:Y:S01]  /*4740*/  FFMA R59, -R46, 1.925963033500011079e-08, R53 ;  /* 0x32a570602e3b7823 */ /* 0x000fe20000000135 */
[----:B------:R-:W-:-:S05]  /*4750*/  IMAD.U32 R53, R50, 0x10000, RZ ;  /* 0x0001000032357824 */ /* 0x000fca00078e00ff */
[----:B------:R-:W0:Y:S02]  /*4760*/  MUFU.EX2 R59, R59 ;  /* 0x0000003b003b7308 */ /* 0x000e240000000800 */
[----:B0-----:R-:W-:Y:S01]  /*4770*/  FFMA R64, R0, R59, 1 ;  /* 0x3f80000000407423 */ /* 0x001fe2000000003b */
[----:B------:R-:W-:-:S04]  /*4780*/  FADD R0, -R65, 1 ;  /* 0x3f80000041007421 */ /* 0x000fc80000000100 */
[----:B------:R-:W-:-:S04]  /*4790*/  FMUL R0, R0, R65 ;  /* 0x0000004100007220 */ /* 0x000fc80000400000 */
[----:B------:R-:W-:Y:S01]  /*47a0*/  FFMA R65, R48, R0, R65 ;  /* 0x0000000030417223 */ /* 0x000fe20000000041 */
[----:B------:R-:W-:-:S03]  /*47b0*/  VIADD R0, R64, 0x1800000 ;  /* 0x0180000040007836 */ /* 0x000fc60000000000 */
[----:B------:R-:W-:Y:S02]  /*47c0*/  FMUL R60, R65, R58 ;  /* 0x0000003a413c7220 */ /* 0x000fe40000400000 */
[----:B------:R-:W-:Y:S02]  /*47d0*/  LOP3.LUT R0, R0, 0x7f800000, RZ, 0xc0, !PT ;  /* 0x7f80000000007812 */ /* 0x000fe400078ec0ff */
[----:B------:R-:W-:Y:S02]  /*47e0*/  FMUL R60, R60, R53 ;  /* 0x000000353c3c7220 */ /* 0x000fe40000400000 */
[----:B------:R-:W-:-:S13]  /*47f0*/  ISETP.GT.U32.AND P2, PT, R0, 0x1ffffff, PT ;  /* 0x01ffffff0000780c */ /* 0x000fda0003f44070 */
[----:B------:R-:W-:Y:S05]  /*4800*/  @P2 BRA `(.L_x_6996) ;  /* 0x0000000000102947 */ /* 0x000fea0003800000 */
[----:B------:R-:W-:Y:S01]  /*4810*/  IMAD.MOV.U32 R0, RZ, RZ, R64 ;  /* 0x000000ffff007224 */ /* 0x000fe200078e0040 */
[----:B------:R-:W-:-:S07]  /*4820*/  MOV R64, 0x4840 ;  /* 0x0000484000407802 */ /* 0x000fce0000000f00 */
[----:B-----5:R-:W-:Y:S05]  /*4830*/  CALL.REL.NOINC `($__internal_181_$__cuda_sm20_rcp_rn_f32_slowpath) ;  /* 0x000000a000387944 */ /* 0x020fea0003c00000 */
[----:B------:R-:W-:Y:S05]  /*4840*/  BRA `(.L_x_6997) ;  /* 0x0000000000107947 */ /* 0x000fea0003800000 */
.L_x_6996:
[----:B------:R-:W0:Y:S02]  /*4850*/  MUFU.RCP R65, R64 ;  /* 0x0000004000417308 */ /* 0x000e240000001000 */
[----:B0-----:R-:W-:-:S04]  /*4860*/  FFMA R0, R64, R65, -1 ;  /* 0xbf80000040007423 */ /* 0x001fc80000000041 */
[----:B------:R-:W-:-:S04]  /*4870*/  FADD.FTZ R0, -R0, -RZ ;  /* 0x800000ff00007221 */ /* 0x000fc80000010100 */
[----:B------:R-:W-:-:S07]  /*4880*/  FFMA R65, R65, R0, R65 ;  /* 0x0000000041417223 */ /* 0x000fce0000000041 */
.L_x_6997:
[----:B------:R-:W-:Y:S05]  /*4890*/  BSYNC B1 ;  /* 0x0000000000017941 */ /* 0x000fea0003800000 */
.L_x_6995:
[C---:B------:R-:W-:Y:S01]  /*48a0*/  SHF.L.U32 R48, R49.reuse, 0x10, RZ ;  /* 0x0000001031307819 */ /* 0x040fe200000006ff */
[----:B------:R-:W-:Y:S02]  /*48b0*/  IMAD.MOV.U32 R53, RZ, RZ, 0x3bbb989d ;  /* 0x3bbb989dff357424 */ /* 0x000fe400078e00ff */
[----:B------:R-:W-:Y:S01]  /*48c0*/  FMUL R65, R46, R65 ;  /* 0x000000412e417220 */ /* 0x000fe20000400000 */
[----:B------:R-:W-:Y:S01]  /*48d0*/  BSSY B1, `(.L_x_6998) ;  /* 0x0000018000017945 */ /* 0x000fe20003800000 */
[----:B------:R-:W-:Y:S01]  /*48e0*/  PRMT R46, R49, 0x7632, R46 ;  /* 0x00007632312e7816 */ /* 0x000fe2000000002e */
[----:B------:R-:W-:Y:S01]  /*48f0*/  FFMA.SAT R0, -R48, R53, 0.5 ;  /* 0x3f00000030007423 */ /* 0x000fe20000002135 */
[----:B------:R-:W-:Y:S02]  /*4900*/  IMAD.MOV.U32 R53, RZ, RZ, 0x437c0000 ;  /* 0x437c0000ff357424 */ /* 0x000fe400078e00ff */
[----:B------:R-:W-:Y:S02]  /*4910*/  FMUL R50, R58, R65 ;  /* 0x000000413a327220 */ /* 0x000fe40000400000 */
        /* <DEDUP_REMOVED lines=13> */
[----:B-----5:R-:W-:Y:S05]  /*49f0*/  CALL.REL.NOINC `($__internal_181_$__cuda_sm20_rcp_rn_f32_slowpath) ;  /* 0x0000009c00c87944 */ /* 0x020fea0003c00000 */
[----:B------:R-:W-:Y:S05]  /*4a00*/  BRA `(.L_x_7000) ;  /* 0x0000000000107947 */ /* 0x000fea0003800000 */
.L_x_6999:
[----:B------:R-:W0:Y:S02]  /*4a10*/  MUFU.RCP R65, R64 ;  /* 0x0000004000417308 */ /* 0x000e240000001000 */
[----:B0-----:R-:W-:-:S04]  /*4a20*/  FFMA R0, R64, R65, -1 ;  /* 0xbf80000040007423 */ /* 0x001fc80000000041 */
[----:B------:R-:W-:-:S04]  /*4a30*/  FADD.FTZ R0, -R0, -RZ ;  /* 0x800000ff00007221 */ /* 0x000fc80000010100 */
[----:B------:R-:W-:-:S07]  /*4a40*/  FFMA R65, R65, R0, R65 ;  /* 0x0000000041417223 */ /* 0x000fce0000000041 */
.L_x_7000:
[----:B------:R-:W-:Y:S05]  /*4a50*/  BSYNC B1 ;  /* 0x0000000000017941 */ /* 0x000fea0003800000 */
.L_x_6998:
        /* <DEDUP_REMOVED lines=9> */
[----:B------:R-:W-:Y:S01]  /*4af0*/  FFMA R53, -R49, 1.925963033500011079e-08, R58 ;  /* 0x32a5706031357823 */ /* 0x000fe2000000013a */
[C---:B------:R-:W-:Y:S01]  /*4b00*/  IMAD.U32 R58, R57.reuse, 0x10000, RZ ;  /* 0x00010000393a7824 */ /* 0x040fe200078e00ff */
[----:B------:R-:W-:-:S04]  /*4b10*/  PRMT R57, R57, 0x7632, R57 ;  /* 0x0000763239397816 */ /* 0x000fc80000000039 */
[----:B------:R-:W0:Y:S02]  /*4b20*/  MUFU.EX2 R53, R53 ;  /* 0x0000003500357308 */ /* 0x000e240000000800 */
[----:B0-----:R-:W-:Y:S01]  /*4b30*/  FFMA R64, R0, R53, 1 ;  /* 0x3f80000000407423 */ /* 0x001fe20000000035 */
[----:B------:R-:W-:-:S04]  /*4b40*/  FADD R0, -R65, 1 ;  /* 0x3f80000041007421 */ /* 0x000fc80000000100 */
[----:B------:R-:W-:-:S04]  /*4b50*/  FMUL R0, R0, R65 ;  /* 0x0000004100007220 */ /* 0x000fc80000400000 */
[----:B------:R-:W-:Y:S01]  /*4b60*/  FFMA R65, R48, R0, R65 ;  /* 0x0000000030417223 */ /* 0x000fe20000000041 */
[----:B------:R-:W-:-:S03]  /*4b70*/  VIADD R0, R64, 0x1800000 ;  /* 0x0180000040007836 */ /* 0x000fc60000000000 */
[----:B------:R-:W-:Y:S02]  /*4b80*/  FMUL R59, R65, R58 ;  /* 0x0000003a413b7220 */ /* 0x000fe40000400000 */
        /* <DEDUP_REMOVED lines=8> */
[----:B-----5:R-:W-:Y:S05]  /*4c10*/  CALL.REL.NOINC `($__internal_181_$__cuda_sm20_rcp_rn_f32_slowpath) ;  /* 0x0000009c00407944 */ /* 0x020fea0003c00000 */
[----:B------:R-:W-:Y:S05]  /*4c20*/  BRA `(.L_x_7003) ;  /* 0x0000000000107947 */ /* 0x000fea0003800000 */
.L_x_7002:
[----:B------:R-:W0:Y:S02]  /*4c30*/  MUFU.RCP R65, R64 ;  /* 0x0000004000417308 */ /* 0x000e240000001000 */
[----:B0-----:R-:W-:-:S04]  /*4c40*/  FFMA R0, R64, R65, -1 ;  /* 0xbf80000040007423 */ /* 0x001fc80000000041 */
[----:B------:R-:W-:-:S04]  /*4c50*/  FADD.FTZ R0, -R0, -RZ ;  /* 0x800000ff00007221 */ /* 0x000fc80000010100 */
[----:B------:R-:W-:-:S07]  /*4c60*/  FFMA R65, R65, R0, R65 ;  /* 0x0000000041417223 */ /* 0x000fce0000000041 */
.L_x_7003:
[----:B------:R-:W-:Y:S05]  /*4c70*/  BSYNC B1 ;  /* 0x0000000000017941 */ /* 0x000fea0003800000 */
.L_x_7001:
[----:B------:R-:W-:Y:S01]  /*4c80*/  HFMA2.MMA R53, -RZ, RZ, 0.96630859375, -0.0022525787353515625 ;  /* 0x3bbb989dff357435 */ /* 0x000fe200000001ff */
[----:B------:R-:W-:Y:S02]  /*4c90*/  IMAD.U32 R48, R46, 0x10000, RZ ;  /* 0x000100002e307824 */ /* 0x000fe400078e00ff */
[----:B------:R-:W-:Y:S01]  /*4ca0*/  FMUL R49, R49, R65 ;  /* 0x0000004131317220 */ /* 0x000fe20000400000 */
[----:B------:R-:W-:Y:S03]  /*4cb0*/  BSSY B1, `(.L_x_7004) ;  /* 0x0000017000017945 */ /* 0x000fe60003800000 */
[----:B------:R-:W-:-:S03]  /*4cc0*/  FMUL R49, R58, R49 ;  /* 0x000000313a317220 */ /* 0x000fc60000400000 */
[----:B------:R-:W-:Y:S01]  /*4cd0*/  FFMA.SAT R0, -R48, R53, 0.5 ;  /* 0x3f00000030007423 */ /* 0x000fe20000002135 */
[----:B------:R-:W-:-:S04]  /*4ce0*/  IMAD.MOV.U32 R53, RZ, RZ, 0x437c0000 ;  /* 0x437c0000ff357424 */ /* 0x000fc800078e00ff */
        /* <DEDUP_REMOVED lines=15> */
.L_x_7005:
[----:B------:R-:W0:Y:S02]  /*4de0*/  MUFU.RCP R65, R64 ;  /* 0x0000004000417308 */ /* 0x000e240000001000 */
[----:B0-----:R-:W-:-:S04]  /*4df0*/  FFMA R0, R64, R65, -1 ;  /* 0xbf80000040007423 */ /* 0x001fc80000000041 */
[----:B------:R-:W-:-:S04]  /*4e00*/  FADD.FTZ R0, -R0, -RZ ;  /* 0x800000ff00007221 */ /* 0x000fc80000010100 */
[----:B------:R-:W-:-:S07]  /*4e10*/  FFMA R65, R65, R0, R65 ;  /* 0x0000000041417223 */ /* 0x000fce0000000041 */
.L_x_7006:
[----:B------:R-:W-:Y:S05]  /*4e20*/  BSYNC B1 ;  /* 0x0000000000017941 */ /* 0x000fea0003800000 */
.L_x_7004:
[----:B------:R-:W-:Y:S01]  /*4e30*/  MOV R53, 0x3bbb989d ;  /* 0x3bbb989d00357802 */ /* 0x000fe20000000f00 */
[----:B------:R-:W-:Y:S01]  /*4e40*/  IMAD.U32 R46, R46, 0x10000, RZ ;  /* 0x000100002e2e7824 */ /* 0x000fe200078e00ff */
[----:B------:R-:W-:Y:S01]  /*4e50*/  BSSY B1, `(.L_x_7007) ;  /* 0x000001d000017945 */ /* 0x000fe20003800000 */
[----:B------:R-:W-:Y:S02]  /*4e60*/  IMAD.U32 R57, R57, 0x10000, RZ ;  /* 0x0001000039397824 */ /* 0x000fe400078e00ff */
[----:B------:R-:W-:Y:S01]  /*4e70*/  FFMA.SAT R0, -R46, R53, 0.5 ;  /* 0x3f0000002e007423 */ /* 0x000fe20000002135 */
[----:B------:R-:W-:-:S04]  /*4e80*/  IMAD.MOV.U32 R53, RZ, RZ, 0x437c0000 ;  /* 0x437c0000ff357424 */ /* 0x000fc800078e00ff */
        /* <DEDUP_REMOVED lines=8> */
[----:B------:R-:W-:-:S03]  /*4f10*/  IMAD.U32 R53, R54, 0x10000, RZ ;  /* 0x0001000036357824 */ /* 0x000fc600078e00ff */
        /* <DEDUP_REMOVED lines=12> */
.L_x_7008:
[----:B------:R-:W0:Y:S02]  /*4fe0*/  MUFU.RCP R65, R64 ;  /* 0x0000004000417308 */ /* 0x000e240000001000 */
[----:B0-----:R-:W-:-:S04]  /*4ff0*/  FFMA R0, R64, R65, -1 ;  /* 0xbf80000040007423 */ /* 0x001fc80000000041 */
[----:B------:R-:W-:-:S04]  /*5000*/  FADD.FTZ R0, -R0, -RZ ;  /* 0x800000ff00007221 */ /* 0x000fc80000010100 */
[----:B------:R-:W-:-:S07]  /*5010*/  FFMA R65, R65, R0, R65 ;  /* 0x0000000041417223 */ /* 0x000fce0000000041 */
.L_x_7009:
[----:B------:R-:W-:Y:S05]  /*5020*/  BSYNC B1 ;  /* 0x0000000000017941 */ /* 0x000fea0003800000 */
.L_x_7007:
[C---:B------:R-:W-:Y:S02]  /*5030*/  IMAD.U32 R54, R47.reuse, 0x10000, RZ ;  /* 0x000100002f367824 */ /* 0x040fe400078e00ff */
[----:B------:R-:W-:Y:S01]  /*5040*/  FMUL R48, R46, R65 ;  /* 0x000000412e307220 */ /* 0x000fe20000400000 */
[----:B------:R-:W-:Y:S01]  /*5050*/  IMAD.MOV.U32 R53, RZ, RZ, 0x3bbb989d ;  /* 0x3bbb989dff357424 */ /* 0x000fe200078e00ff */
[----:B------:R-:W-:Y:S01]  /*5060*/  BSSY B1, `(.L_x_7010) ;  /* 0x0000018000017945 */ /* 0x000fe20003800000 */
[----:B------:R-:W-:Y:S01]  /*5070*/  PRMT R46, R47, 0x7632, R46 ;  /* 0x000076322f2e7816 */ /* 0x000fe2000000002e */
[----:B------:R-:W-:Y:S01]  /*5080*/  FMUL R48, R57, R48 ;  /* 0x0000003039307220 */ /* 0x000fe20000400000 */
        /* <DEDUP_REMOVED lines=17> */
.L_x_7011:
[----:B------:R-:W0:Y:S02]  /*51a0*/  MUFU.RCP R65, R64 ;  /* 0x0000004000417308 */ /* 0x000e240000001000 */
[----:B0-----:R-:W-:-:S04]  /*51b0*/  FFMA R0, R64, R65, -1 ;  /* 0xbf80000040007423 */ /* 0x001fc80000000041 */
[----:B------:R-:W-:-:S04]  /*51c0*/  FADD.FTZ R0, -R0, -RZ ;  /* 0x800000ff00007221 */ /* 0x000fc80000010100 */
[----:B------:R-:W-:-:S07]  /*51d0*/  FFMA R65, R65, R0, R65 ;  /* 0x0000000041417223 */ /* 0x000fce0000000041 */
.L_x_7012:
[----:B------:R-:W-:Y:S05]  /*51e0*/  BSYNC B1 ;  /* 0x0000000000017941 */ /* 0x000fea0003800000 */
.L_x_7010:
[----:B------:R-:W-:Y:S01]  /*51f0*/  IMAD.U32 R47, R47, 0x10000, RZ ;  /* 0x000100002f2f7824 */ /* 0x000fe200078e00ff */
[----:B------:R-:W-:Y:S01]  /*5200*/  MOV R53, 0x437c0000 ;  /* 0x437c000000357802 */ /* 0x000fe20000000f00 */
[----:B------:R-:W-:Y:S01]  /*5210*/  IMAD.MOV.U32 R0, RZ, RZ, 0x3bbb989d ;  /* 0x3bbb989dff007424 */ /* 0x000fe200078e00ff */
[C---:B------:R-:W-:Y:S01]  /*5220*/  SHF.L.U32 R70, R56.reuse, 0x10, RZ ;  /* 0x0000001038467819 */ /* 0x040fe200000006ff */
[----:B------:R-:W-:Y:S01]  /*5230*/  BSSY B1, `(.L_x_7013) ;  /* 0x000001d000017945 */ /* 0x000fe20003800000 */
[----:B------:R-:W-:Y:S01]  /*5240*/  PRMT R56, R56, 0x7632, R56 ;  /* 0x0000763238387816 */ /* 0x000fe20000000038 */
        /* <DEDUP_REMOVED lines=14> */
[----:B------:R-:W-:Y:S01]  /*5330*/  ISETP.GT.U32.AND P2, PT, R0, 0x1ffffff, PT ;  /* 0x01ffffff0000780c */ /* 0x000fe20003f44070 */
[C---:B------:R-:W-:Y:S01]  /*5340*/  IMAD.U32 R0, R55.reuse, 0x10000, RZ ;  /* 0x0001000037007824 */ /* 0x040fe200078e00ff */
[----:B------:R-:W-:-:S03]  /*5350*/  PRMT R55, R55, 0x7632, R55 ;  /* 0x0000763237377816 */ /* 0x000fc60000000037 */
[----:B------:R-:W-:-:S08]  /*5360*/  FMUL R57, R57, R0 ;  /* 0x0000000039397220 */ /* 0x000fd00000400000 */
[----:B------:R-:W-:Y:S05]  /*5370*/  @P2 BRA `(.L_x_7014) ;  /* 0x0000000000102947 */ /* 0x000fea0003800000 */
[----:B------:R-:W-:Y:S01]  /*5380*/  IMAD.MOV.U32 R0, RZ, RZ, R66 ;  /* 0x000000ffff007224 */ /* 0x000fe200078e0042 */
[----:B------:R-:W-:-:S07]  /*5390*/  MOV R64, 0x53b0 ;  /* 0x000053b000407802 */ /* 0x000fce0000000f00 */
[----:B-----5:R-:W-:Y:S05]  /*53a0*/  CALL.REL.NOINC `($__internal_181_$__cuda_sm20_rcp_rn_f32_slowpath) ;  /* 0x00000094005c7944 */ /* 0x020fea0003c00000 */
[----:B------:R-:W-:Y:S05]  /*53b0*/  BRA `(.L_x_7015) ;  /* 0x0000000000107947 */ /* 0x000fea0003800000 */
.L_x_7014:
[----:B------:R-:W0:Y:S02]  /*53c0*/  MUFU.RCP R65, R66 ;  /* 0x0000004200417308 */ /* 0x000e240000001000 */
[----:B0-----:R-:W-:-:S04]  /*53d0*/  FFMA R0, R66, R65, -1 ;  /* 0xbf80000042007423 */ /* 0x001fc80000000041 */
[----:B------:R-:W-:-:S04]  /*53e0*/  FADD.FTZ R0, -R0, -RZ ;  /* 0x800000ff00007221 */ /* 0x000fc80000010100 */
[----:B------:R-:W-:-:S07]  /*53f0*/  FFMA R65, R65, R0, R65 ;  /* 0x0000000041417223 */ /* 0x000fce0000000041 */
.L_x_7015:
[----:B------:R-:W-:Y:S05]  /*5400*/  BSYNC B1 ;  /* 0x0000000000017941 */ /* 0x000fea0003800000 */
.L_x_7013:
[----:B------:R-:W-:Y:S01]  /*5410*/  SHF.L.U32 R54, R46, 0x10, RZ ;  /* 0x000000102e367819 */ /* 0x000fe200000006ff */
[----:B------:R-:W-:Y:S02]  /*5420*/  IMAD.MOV.U32 R53, RZ, RZ, 0x3bbb989d ;  /* 0x3bbb989dff357424 */ /* 0x000fe400078e00ff */
[----:B------:R-:W-:Y:S01]  /*5430*/  FMUL R47, R47, R65 ;  /* 0x000000412f2f7220 */ /* 0x000fe20000400000 */
[----:B------:R-:W-:Y:S01]  /*5440*/  BSSY B1, `(.L_x_7016) ;  /* 0x0000017000017945 */ /* 0x000fe20003800000 */
        /* <DEDUP_REMOVED lines=18> */
.L_x_7017:
[----:B------:R-:W0:Y:S02]  /*5570*/  MUFU.RCP R65, R64 ;  /* 0x0000004000417308 */ /* 0x000e240000001000 */
[----:B0-----:R-:W-:-:S04]  /*5580*/  FFMA R0, R64, R65, -1 ;  /* 0xbf80000040007423 */ /* 0x001fc80000000041 */
[----:B------:R-:W-:-:S04]  /*5590*/  FADD.FTZ R0, -R0, -RZ ;  /* 0x800000ff00007221 */ /* 0x000fc80000010100 */
[----:B------:R-:W-:-:S07]  /*55a0*/  FFMA R65, R65, R0, R65 ;  /* 0x0000000041417223 */ /* 0x000fce0000000041 */
.L_x_7018:
[----:B------:R-:W-:Y:S05]  /*55b0*/  BSYNC B1 ;  /* 0x0000000000017941 */ /* 0x000fea0003800000 */
.L_x_7016:
[----:B------:R-:W-:Y:S01]  /*55c0*/  SHF.L.U32 R46, R46, 0x10, RZ ;  /* 0x000000102e2e7819 */ /* 0x000fe200000006ff */
[----:B------:R-:W-:Y:S01]  /*55d0*/  IMAD.MOV.U32 R53, RZ, RZ, 0x3bbb989d ;  /* 0x3bbb989dff357424 */ /* 0x000fe200078e00ff */
[----:B------:R-:W-:Y:S01]  /*55e0*/  SHF.L.U32 R55, R55, 0x10, RZ ;  /* 0x0000001037377819 */ /* 0x000fe200000006ff */
[----:B------:R-:W-:Y:S01]  /*55f0*/  IMAD.U32 R70, R56, 0x10000, RZ ;  /* 0x0001000038467824 */ /* 0x000fe200078e00ff */
[----:B------:R-:W-:Y:S01]  /*5600*/  BSSY B1, `(.L_x_7019) ;  /* 0x000001b000017945 */ /* 0x000fe20003800000 */
[----:B------:R-:W-:Y:S01]  /*5610*/  FFMA.SAT R0, -R46, R53, 0.5 ;  /* 0x3f0000002e007423 */ /* 0x000fe20000002135 */
[----:B------:R-:W-:-:S04]  /*5620*/  IMAD.MOV.U32 R53, RZ, RZ, 0x437c0000 ;  /* 0x437c0000ff357424 */ /* 0x000fc800078e00ff */
[----:B------:R-:W-:-:S04]  /*5630*/  FFMA.RM R0, R0, R53, 12582913 ;  /* 0x4b40000100007423 */ /* 0x000fc80000004035 */
[C---:B------:R-:W-:Y:S01]  /*5640*/  FADD R53, R0.reuse, -12583039 ;  /* 0xcb40007f00357421 */ /* 0x040fe20000000000 */
[----:B------:R-:W-:-:S03]  /*5650*/  SHF.L.U32 R0, R0, 0x17, RZ ;  /* 0x0000001700007819 */ /* 0x000fc600000006ff */
[----:B------:R-:W-:-:S04]  /*5660*/  FFMA R53, -R46, 1.4426950216293334961, -R53 ;  /* 0x3fb8aa3b2e357823 */ /* 0x000fc80000000935 */
[----:B------:R-:W-:-:S06]  /*5670*/  FFMA R53, -R46, 1.925963033500011079e-08, R53 ;  /* 0x32a570602e357823 */ /* 0x000fcc0000000135 */
        /* <DEDUP_REMOVED lines=15> */
.L_x_7020:
[----:B------:R-:W0:Y:S02]  /*5770*/  MUFU.RCP R65, R64 ;  /* 0x0000004000417308 */ /* 0x000e240000001000 */
[----:B0-----:R-:W-:-:S04]  /*5780*/  FFMA R0, R64, R65, -1 ;  /* 0xbf80000040007423 */ /* 0x001fc80000000041 */
[----:B------:R-:W-:-:S04]  /*5790*/  FADD.FTZ R0, -R0, -RZ ;  /* 0x800000ff00007221 */ /* 0x000fc80000010100 */
[----:B------:R-:W-:-:S07]  /*57a0*/  FFMA R65, R65, R0, R65 ;  /* 0x0000000041417223 */ /* 0x000fce0000000041 */
.L_x_7021:
[----:B------:R-:W-:Y:S05]  /*57b0*/  BSYNC B1 ;  /* 0x0000000000017941 */ /* 0x000fea0003800000 */
.L_x_7019:
[----:B------:R-:W-:Y:S01]  /*57c0*/  HFMA2.MMA R53, -RZ, RZ, 0.96630859375, -0.0022525787353515625 ;  /* 0x3bbb989dff357435 */ /* 0x000fe200000001ff */
[C---:B------:R-:W-:Y:S02]  /*57d0*/  IMAD.U32 R54, R69.reuse, 0x10000, RZ ;  /* 0x0001000045367824 */ /* 0x040fe400078e00ff */
[----:B------:R-:W-:Y:S01]  /*57e0*/  FMUL R65, R46, R65 ;  /* 0x000000412e417220 */ /* 0x000fe20000400000 */
[----:B------:R-:W-:Y:S01]  /*57f0*/  BSSY B1, `(.L_x_7022) ;  /* 0x0000018000017945 */ /* 0x000fe20003800000 */
[----:B------:R-:W-:Y:S02]  /*5800*/  PRMT R55, R69, 0x7632, R55 ;  /* 0x0000763245377816 */ /* 0x000fe40000000037 */
        /* <DEDUP_REMOVED lines=18> */
.L_x_7023:
[----:B------:R-:W0:Y:S02]  /*5930*/  MUFU.RCP R65, R64 ;  /* 0x0000004000417308 */ /* 0x000e240000001000 */
[----:B0-----:R-:W-:-:S04]  /*5940*/  FFMA R0, R64, R65, -1 ;  /* 0xbf80000040007423 */ /* 0x001fc80000000041 */
[----:B------:R-:W-:-:S04]  /*5950*/  FADD.FTZ R0, -R0, -RZ ;  /* 0x800000ff00007221 */ /* 0x000fc80000010100 */
[----:B------:R-:W-:-:S07]  /*5960*/  FFMA R65, R65, R0, R65 ;  /* 0x0000000041417223 */ /* 0x000fce0000000041 */
.L_x_7024:
[----:B------:R-:W-:Y:S05]  /*5970*/  BSYNC B1 ;  /* 0x0000000000017941 */ /* 0x000fea0003800000 */
.L_x_7022:
        /* <DEDUP_REMOVED lines=29> */
.L_x_7026:
[----:B------:R-:W0:Y:S02]  /*5b50*/  MUFU.RCP R65, R66 ;  /* 0x0000004200417308 */ /* 0x000e240000001000 */
[----:B0-----:R-:W-:-:S04]  /*5b60*/  FFMA R0, R66, R65, -1 ;  /* 0xbf80000042007423 */ /* 0x001fc80000000041 */
[----:B------:R-:W-:-:S04]  /*5b70*/  FADD.FTZ R0, -R0, -RZ ;  /* 0x800000ff00007221 */ /* 0x000fc80000010100 */
[----:B------:R-:W-:-:S07]  /*5b80*/  FFMA R65, R65, R0, R65 ;  /* 0x0000000041417223 */ /* 0x000fce0000000041 */
.L_x_7027:
[----:B------:R-:W-:Y:S05]  /*5b90*/  BSYNC B1 ;  /* 0x0000000000017941 */ /* 0x000fea0003800000 */
.L_x_7025:
[----:B------:R-:W-:Y:S01]  /*5ba0*/  HFMA2.MMA R53, -RZ, RZ, 3.7421875, 0 ;  /* 0x437c0000ff357435 */ /* 0x000fe200000001ff */
[----:B------:R-:W-:Y:S01]  /*5bb0*/  FMUL R65, R69, R65 ;  /* 0x0000004145417220 */ /* 0x000fe20000400000 */
[----:B------:R-:W-:Y:S01]  /*5bc0*/  IMAD.U32 R69, R55, 0x10000, RZ ;  /* 0x0001000037457824 */ /* 0x000fe200078e00ff */
[----:B------:R-:W-:Y:S01]  /*5bd0*/  BSSY B1, `(.L_x_7028) ;  /* 0x0000017000017945 */ /* 0x000fe20003800000 */
[----:B------:R-:W-:Y:S02]  /*5be0*/  IMAD.MOV.U32 R0, RZ, RZ, 0x3bbb989d ;  /* 0x3bbb989dff007424 */ /* 0x000fe400078e00ff */
[----:B------:R-:W-:Y:S02]  /*5bf0*/  FMUL R70, R70, R65 ;  /* 0x0000004146467220 */ /* 0x000fe40000400000 */
[----:B------:R-:W-:-:S04]  /*5c00*/  FFMA.SAT R0, -R69, R0, 0.5 ;  /* 0x3f00000045007423 */ /* 0x000fc80000002100 */
[----:B------:R-:W-:-:S04]  /*5c10*/  FFMA.RM R0, R0, R53, 12582913 ;  /* 0x4b40000100007423 */ /* 0x000fc80000004035 */
[C---:B------:R-:W-:Y:S01]  /*5c20*/  FADD R64, R0.reuse, -12583039 ;  /* 0xcb40007f00407421 */ /* 0x040fe20000000000 */
[----:B------:R-:W-:-:S03]  /*5c30*/  IMAD.SHL.U32 R0, R0, 0x800000, RZ ;  /* 0x0080000000007824 */ /* 0x000fc600078e00ff */
[----:B------:R-:W-:-:S04]  /*5c40*/  FFMA R64, -R69, 1.4426950216293334961, -R64 ;  /* 0x3fb8aa3b45407823 */ /* 0x000fc80000000940 */
[----:B------:R-:W-:-:S04]  /*5c50*/  FFMA R64, -R69, 1.925963033500011079e-08, R64 ;  /* 0x32a5706045407823 */ /* 0x000fc80000000140 */
        /* <DEDUP_REMOVED lines=10> */
.L_x_7029:
[----:B------:R-:W0:Y:S02]  /*5d00*/  MUFU.RCP R65, R66 ;  /* 0x0000004200417308 */ /* 0x000e240000001000 */
[----:B0-----:R-:W-:-:S04]  /*5d10*/  FFMA R0, R66, R65, -1 ;  /* 0xbf80000042007423 */ /* 0x001fc80000000041 */
[----:B------:R-:W-:-:S04]  /*5d20*/  FADD.FTZ R0, -R0, -RZ ;  /* 0x800000ff00007221 */ /* 0x000fc80000010100 */
[----:B------:R-:W-:-:S07]  /*5d30*/  FFMA R65, R65, R0, R65 ;  /* 0x0000000041417223 */ /* 0x000fce0000000041 */
.L_x_7030:
[----:B------:R-:W-:Y:S05]  /*5d40*/  BSYNC B1 ;  /* 0x0000000000017941 */ /* 0x000fea0003800000 */
.L_x_7028:
[----:B------:R-:W-:Y:S01]  /*5d50*/  FADD R0, -R65, 1 ;  /* 0x3f80000041007421 */ /* 0x000fe20000000100 */
[----:B------:R-:W-:Y:S01]  /*5d60*/  IMAD.U32 R55, R55, 0x10000, RZ ;  /* 0x0001000037377824 */ /* 0x000fe200078e00ff */
[----:B------:R-:W-:Y:S01]  /*5d70*/  MOV R53, 0x437c0000 ;  /* 0x437c000000357802 */ /* 0x000fe20000000f00 */
[----:B------:R-:W-:Y:S01]  /*5d80*/  BSSY B1, `(.L_x_7031) ;  /* 0x000001c000017945 */ /* 0x000fe20003800000 */
[----:B------:R-:W-:Y:S01]  /*5d90*/  FMUL R0, R0, R65 ;  /* 0x0000004100007220 */ /* 0x000fe20000400000 */
[----:B------:R-:W-:-:S03]  /*5da0*/  SHF.L.U32 R52, R52, 0x10, RZ ;  /* 0x0000001034347819 */ /* 0x000fc600000006ff */
[----:B------:R-:W-:Y:S01]  /*5db0*/  FFMA R69, R69, R0, R65 ;  /* 0x0000000045457223 */ /* 0x000fe20000000041 */
        /* <DEDUP_REMOVED lines=11> */
[----:B------:R-:W-:Y:S01]  /*5e70*/  ISETP.GT.U32.AND P2, PT, R0, 0x1ffffff, PT ;  /* 0x01ffffff0000780c */ /* 0x000fe20003f44070 */
[----:B------:R-:W-:Y:S02]  /*5e80*/  IMAD.U32 R0, R51, 0x10000, RZ ;  /* 0x0001000033007824 */ /* 0x000fe400078e00ff */
[----:B------:R-:W-:-:S04]  /*5e90*/  FMUL R51, R69, R52 ;  /* 0x0000003445337220 */ /* 0x000fc80000400000 */
[----:B------:R-:W-:-:S06]  /*5ea0*/  FMUL R51, R51, R0 ;  /* 0x0000000033337220 */ /* 0x000fcc0000400000 */
[----:B------:R-:W-:Y:S05]  /*5eb0*/  @P2 BRA `(.L_x_7032) ;  /* 0x0000000000102947 */ /* 0x000fea0003800000 */
[----:B------:R-:W-:Y:S01]  /*5ec0*/  IMAD.MOV.U32 R0, RZ, RZ, R66 ;  /* 0x000000ffff007224 */ /* 0x000fe200078e0042 */
[----:B------:R-:W-:-:S07]  /*5ed0*/  MOV R64, 0x5ef0 ;  /* 0x00005ef000407802 */ /* 0x000fce0000000f00 */
[----:B-----5:R-:W-:Y:S05]  /*5ee0*/  CALL.REL.NOINC `($__internal_181_$__cuda_sm20_rcp_rn_f32_slowpath) ;  /* 0x00000088008c7944 */ /* 0x020fea0003c00000 */
[----:B------:R-:W-:Y:S05]  /*5ef0*/  BRA `(.L_x_7033) ;  /* 0x0000000000107947 */ /* 0x000fea0003800000 */
.L_x_7032:
[----:B------:R-:W0:Y:S02]  /*5f00*/  MUFU.RCP R65, R66 ;  /* 0x0000004200417308 */ /* 0x000e240000001000 */
[----:B0-----:R-:W-:-:S04]  /*5f10*/  FFMA R0, R66, R65, -1 ;  /* 0xbf80000042007423 */ /* 0x001fc80000000041 */
[----:B------:R-:W-:-:S04]  /*5f20*/  FADD.FTZ R0, -R0, -RZ ;  /* 0x800000ff00007221 */ /* 0x000fc80000010100 */
[----:B------:R-:W-:-:S07]  /*5f30*/  FFMA R65, R65, R0, R65 ;  /* 0x0000000041417223 */ /* 0x000fce0000000041 */
.L_x_7033:
[----:B------:R-:W-:Y:S05]  /*5f40*/  BSYNC B1 ;  /* 0x0000000000017941 */ /* 0x000fea0003800000 */
.L_x_7031:
[----:B------:R-:W0:Y:S01]  /*5f50*/  @P0 LDC R69, c[0x0][0x248] ;  /* 0x00009200ff450b82 */ /* 0x000e220000000800 */
[----:B------:R-:W-:Y:S01]  /*5f60*/  FMUL R65, R55, R65 ;  /* 0x0000004137417220 */ /* 0x000fe20000400000 */
[----:B------:R-:W-:Y:S01]  /*5f70*/  FMNMX R55, R63, |R62|, !PT ;  /* 0x4000003e3f377209 */ /* 0x000fe20007800000 */
[----:B------:R-:W-:Y:S01]  /*5f80*/  FMUL R0, R62, UR12 ;  /* 0x0000000c3e007c20 */ /* 0x000fe20008400000 */
[----:B------:R-:W-:Y:S01]  /*5f90*/  @P0 LEA R62, P2, R40, R7, 0x1 ;  /* 0x00000007283e0211 */ /* 0x000fe200078408ff */
[C---:B------:R-:W-:Y:S01]  /*5fa0*/  FMUL R53, R60.reuse, UR12 ;  /* 0x0000000c3c357c20 */ /* 0x040fe20008400000 */
[----:B------:R-:W-:Y:S01]  /*5fb0*/  FMNMX R66, |R60|, R55, !PT ;  /* 0x000000373c427209 */ /* 0x000fe20007800200 */
[----:B------:R-:W-:Y:S01]  /*5fc0*/  FMUL R55, R59, UR12 ;  /* 0x0000000c3b377c20 */ /* 0x000fe20008400000 */
[----:B------:R-:W-:Y:S01]  /*5fd0*/  FMUL R60, R58, UR12 ;  /* 0x0000000c3a3c7c20 */ /* 0x000fe20008400000 */
[----:B------:R-:W-:Y:S01]  /*5fe0*/  @P0 LEA.HI.X R63, R40, R6, R41, 0x1, P2 ;  /* 0x00000006283f0211 */ /* 0x000fe200010f0c29 */
[----:B------:R-:W-:Y:S01]  /*5ff0*/  FMUL R52, R52, R65 ;  /* 0x0000004134347220 */ /* 0x000fe20000400000 */
[----:B------:R-:W-:Y:S01]  /*6000*/  F2FP.SATFINITE.E4M3.F32.PACK_AB_MERGE_C R0, RZ, R0, RZ ;  /* 0x00000000ff00723e */ /* 0x000fe200048070ff */
        /* <DEDUP_REMOVED lines=9> */
[----:B------:R-:W-:Y:S01]  /*60a0*/  FMNMX R66, |R58|, R59, !PT ;  /* 0x0000003b3a427209 */ /* 0x000fe20007800200 */
[----:B------:R-:W-:Y:S01]  /*60b0*/  FMUL R58, R56, UR12 ;  /* 0x0000000c383a7c20 */ /* 0x000fe20008400000 */
[----:B------:R-:W-:Y:S02]  /*60c0*/  @P0 IADD3.X R60, R41, UR8, RZ, P2, !PT ;  /* 0x00000008293c0c10 */ /* 0x000fe400097fe4ff */
[----:B------:R-:W-:-:S04]  /*60d0*/  @P0 LEA R64, P2, R65, R7, 0x1 ;  /* 0x0000000741400211 */ /* 0x000fc800078408ff */
[----:B------:R-:W-:Y:S02]  /*60e0*/  @P0 LEA.HI.X R65, R65, R6, R60, 0x1, P2 ;  /* 0x0000000641410211 */ /* 0x000fe400010f0c3c */
[----:B------:R-:W-:Y:S01]  /*60f0*/  LEA R60, R68, R0, 0x8 ;  /* 0x00000000443c7211 */ /* 0x000fe200078e40ff */
[----:B------:R-:W-:Y:S01]  /*6100*/  FMUL R0, R57, UR12 ;  /* 0x0000000c39007c20 */ /* 0x000fe20008400000 */
[----:B------:R-:W-:Y:S02]  /*6110*/  @P0 IADD3 R59, P2, R40, UR6, RZ ;  /* 0x00000006283b0c10 */ /* 0x000fe4000ff5e0ff */
[----:B-1----:R-:W-:Y:S02]  /*6120*/  @P0 PRMT R63, R55, 0x7604, R68 ;  /* 0x00007604373f0816 */ /* 0x002fe40000000044 */
[----:B------:R-:W-:Y:S02]  /*6130*/  F2FP.SATFINITE.E4M3.F32.PACK_AB_MERGE_C R67, RZ, R0, RZ ;  /* 0x00000000ff43723e */ /* 0x000fe400048070ff */
[----:B------:R-:W-:Y:S01]  /*6140*/  F2FP.SATFINITE.E4M3.F32.PACK_AB_MERGE_C R0, RZ, R58, RZ ;  /* 0x0000003aff00723e */ /* 0x000fe200048070ff */
[----:B------:R0:W-:Y:S01]  /*6150*/  @P0 STG.E.U16 desc[UR10][R64.64], R63 ;  /* 0x0000003f40000986 */ /* 0x0001e2000c10150a */
[----:B------:R-:W-:-:S02]  /*6160*/  @P0 IADD3.X R62, R41, UR7, RZ, P2, !PT ;  /* 0x00000007293e0c10 */ /* 0x000fc400097fe4ff */
[----:B------:R-:W-:-:S04]  /*6170*/  @P0 LEA R58, P2, R59, R7, 0x1 ;  /* 0x000000073b3a0211 */ /* 0x000fc800078408ff */
[----:B------:R-:W-:Y:S02]  /*6180*/  @P0 LEA.HI.X R59, R59, R6, R62, 0x1, P2 ;  /* 0x000000063b3b0211 */ /* 0x000fe400010f0c3e */
[----:B------:R-:W-:Y:S02]  /*6190*/  LOP3.LUT R62, R53, 0xff, RZ, 0xc0, !PT ;  /* 0x000000ff353e7812 */ /* 0x000fe400078ec0ff */
[----:B0-----:R-:W-:Y:S01]  /*61a0*/  @P0 PRMT R65, R0, 0x7604, R67 ;  /* 0x0000760400410816 */ /* 0x001fe20000000043 */
[----:B------:R-:W-:Y:S02]  /*61b0*/  FMUL R64, R51, UR12 ;  /* 0x0000000c33407c20 */ /* 0x000fe40008400000 */
[----:B------:R-:W-:Y:S01]  /*61c0*/  IMAD R53, R55, 0x100, R62 ;  /* 0x0000010037357824 */ /* 0x000fe200078e023e */
[----:B------:R-:W-:Y:S01]  /*61d0*/  LOP3.LUT R55, R67, 0xff, RZ, 0xc0, !PT ;  /* 0x000000ff43377812 */ /* 0x000fe200078ec0ff */
[----:B------:R-:W-:Y:S01]  /*61e0*/  FMUL R62, R54, UR12 ;  /* 0x0000000c363e7c20 */ /* 0x000fe20008400000 */
[----:B------:R0:W-:Y:S01]  /*61f0*/  @P0 STG.E.U16 desc[UR10][R58.64], R65 ;  /* 0x000000413a000986 */ /* 0x0001e2000c10150a */
[----:B------:R-:W-:-:S02]  /*6200*/  FMNMX R63, |R57|, R66, !PT ;  /* 0x00000042393f7209 */ /* 0x000fc40007800200 */
[----:B------:R-:W-:Y:S02]  /*6210*/  PRMT R57, R60, 0x5410, R55 ;  /* 0x000054103c397816 */ /* 0x000fe40000000037 */
[----:B------:R-:W-:Y:S02]  /*6220*/  FMNMX R67, |R56|, R63, !PT ;  /* 0x0000003f38437209 */ /* 0x000fe40007800200 */
[----:B------:R-:W-:Y:S02]  /*6230*/  F2FP.SATFINITE.E4M3.F32.PACK_AB_MERGE_C R56, RZ, R62, RZ ;  /* 0x0000003eff38723e */ /* 0x000fe400048070ff */
[----:B------:R-:W-:Y:S01]  /*6240*/  F2FP.SATFINITE.E4M3.F32.PACK_AB_MERGE_C R55, RZ, R64, RZ ;  /* 0x00000040ff37723e */ /* 0x000fe200048070ff */
[----:B------:R-:W-:Y:S06]  /*6250*/  @!P0 BRA `(.L_x_7035) ;  /* 0x0000000000208947 */ /* 0x000fec0003800000 */
[----:B------:R-:W1:Y:S01]  /*6260*/  LDC R63, c[0x0][0x248] ;  /* 0x00009200ff3f7b82 */ /* 0x000e620000000800 */
[----:B------:R-:W-:Y:S01]  /*6270*/  UIMAD UR4, UR8, 0x3, URZ ;  /* 0x00000003080478a4 */ /* 0x000fe2000f8e023f */
[----:B-1----:R-:W-:-:S05]  /*6280*/  IMAD.WIDE.U32 R62, R63, 0x3, R40 ;  /* 0x000000033f3e7825 */ /* 0x002fca00078e0028 */
[----:B0-----:R-:W-:Y:S01]  /*6290*/  VIADD R59, R63, UR4 ;  /* 0x000000043f3b7c36 */ /* 0x001fe20008000000 */
[C---:B------:R-:W-:Y:S02]  /*62a0*/  LEA R58, P2, R62.reuse, R7, 0x1 ;  /* 0x000000073e3a7211 */ /* 0x040fe400078408ff */
[----:B------:R-:W-:Y:S02]  /*62b0*/  PRMT R63, R55, 0x7604, R56 ;  /* 0x00007604373f7816 */ /* 0x000fe40000000038 */
[----:B------:R-:W-:-:S05]  /*62c0*/  LEA.HI.X R59, R62, R6, R59, 0x1, P2 ;  /* 0x000000063e3b7211 */ /* 0x000fca00010f0c3b */
[----:B------:R1:W-:Y:S04]  /*62d0*/  STG.E.U16 desc[UR10][R58.64], R63 ;  /* 0x0000003f3a007986 */ /* 0x0003e8000c10150a */
.L_x_7035:
[----:B------:R-:W-:Y:S05]  /*62e0*/  BSYNC B0 ;  /* 0x0000000000007941 */ /* 0x000fea0003800000 */
.L_x_7034:
[----:B-1----:R-:W1:Y:S01]  /*62f0*/  @P0 LDC R63, c[0x0][0x248] ;  /* 0x00009200ff3f0b82 */ /* 0x002e620000000800 */
[----:B0-----:R-:W-:Y:S01]  /*6300*/  FMUL R58, R61, UR12 ;  /* 0x0000000c3d3a7c20 */ /* 0x001fe20008400000 */
[----:B------:R-:W-:Y:S01]  /*6310*/  FMUL R59, R50, UR12 ;  /* 0x0000000c323b7c20 */ /* 0x000fe20008400000 */
[----:B------:R-:W-:Y:S01]  /*6320*/  FMNMX R60, |R54|, R67, !PT ;  /* 0x00000043363c7209 */ /* 0x000fe20007800200 */
[----:B------:R-:W-:Y:S01]  /*6330*/  FMUL R54, R49, UR12 ;  /* 0x0000000c31367c20 */ /* 0x000fe20008400000 */
[----:B------:R-:W-:Y:S01]  /*6340*/  FMUL R62, R48, UR12 ;  /* 0x0000000c303e7c20 */ /* 0x000fe20008400000 */
[----:B------:R-:W-:Y:S01]  /*6350*/  F2FP.SATFINITE.E4M3.F32.PACK_AB_MERGE_C R68, RZ, R58, RZ ;  /* 0x0000003aff44723e */ /* 0x000fe200048070ff */
[----:B------:R-:W-:Y:S01]  /*6360*/  FMUL R66, R52, UR12 ;  /* 0x0000000c34427c20 */ /* 0x000fe20008400000 */
[----:B------:R-:W-:Y:S01]  /*6370*/  @P0 LEA R58, P2, R40, R5, 0x1 ;  /* 0x00000005283a0211 */ /* 0x000fe200078408ff */
[----:B------:R-:W-:Y:S01]  /*6380*/  BSSY B0, `(.L_x_7036) ;  /* 0x000002b000007945 */ /* 0x000fe20003800000 */
[----:B------:R-:W-:-:S02]  /*6390*/  F2FP.SATFINITE.E4M3.F32.PACK_AB_MERGE_C R71, RZ, R59, RZ ;  /* 0x0000003bff47723e */ /* 0x000fc400048070ff */
[----:B------:R-:W-:Y:S02]  /*63a0*/  @P0 LEA.HI.X R59, R40, R4, R41, 0x1, P2 ;  /* 0x00000004283b0211 */ /* 0x000fe400010f0c29 */
[----:B------:R-:W-:Y:S02]  /*63b0*/  F2FP.SATFINITE.E4M3.F32.PACK_AB_MERGE_C R67, RZ, R54, RZ ;  /* 0x00000036ff43723e */ /* 0x000fe400048070ff */
[----:B------:R-:W-:Y:S02]  /*63c0*/  F2FP.SATFINITE.E4M3.F32.PACK_AB_MERGE_C R64, RZ, R62, RZ ;  /* 0x0000003eff40723e */ /* 0x000fe400048070ff */
[----:B------:R-:W-:Y:S02]  /*63d0*/  @P0 PRMT R65, R71, 0x7604, R68 ;  /* 0x0000760447410816 */ /* 0x000fe40000000044 */
[----:B------:R-:W-:Y:S02]  /*63e0*/  LOP3.LUT R68, R68, 0xff, RZ, 0xc0, !PT ;  /* 0x000000ff44447812 */ /* 0x000fe400078ec0ff */
[----:B------:R-:W-:Y:S01]  /*63f0*/  @P0 PRMT R69, R64, 0x7604, R67 ;  /* 0x0000760440450816 */ /* 0x000fe20000000043 */
[----:B------:R0:W-:Y:S01]  /*6400*/  @P0 STG.E.U16 desc[UR10][R58.64], R65 ;  /* 0x000000413a000986 */ /* 0x0001e2000c10150a */
[----:B-1----:R-:W-:-:S02]  /*6410*/  @P0 IADD3 R63, P2, R40, R63, RZ ;  /* 0x0000003f283f0210 */ /* 0x002fc40007f5e0ff */
[----:B------:R-:W-:Y:S01]  /*6420*/  LEA R68, R67, R68, 0x8 ;  /* 0x0000004443447211 */ /* 0x000fe200078e40ff */
[----:B------:R-:W-:Y:S01]  /*6430*/  FMUL R67, R46, UR12 ;  /* 0x0000000c2e437c20 */ /* 0x000fe20008400000 */
[----:B------:R-:W-:Y:S02]  /*6440*/  @P0 IADD3.X R54, R41, UR8, RZ, P2, !PT ;  /* 0x0000000829360c10 */ /* 0x000fe400097fe4ff */
[----:B------:R-:W-:Y:S02]  /*6450*/  @P0 LEA R62, P2, R63, R5, 0x1 ;  /* 0x000000053f3e0211 */ /* 0x000fe400078408ff */
[----:B------:R-:W-:Y:S02]  /*6460*/  FMNMX R60, |R51|, R60, !PT ;  /* 0x0000003c333c7209 */ /* 0x000fe40007800200 */
[----:B------:R-:W-:Y:S01]  /*6470*/  @P0 LEA.HI.X R63, R63, R4, R54, 0x1, P2 ;  /* 0x000000043f3f0211 */ /* 0x000fe200010f0c36 */
[----:B0-----:R-:W-:Y:S01]  /*6480*/  FMUL R65, R70, UR12 ;  /* 0x0000000c46417c20 */ /* 0x001fe20008400000 */
[----:B------:R-:W-:-:S02]  /*6490*/  LOP3.LUT R54, R71, 0xff, RZ, 0xc0, !PT ;  /* 0x000000ff47367812 */ /* 0x000fc400078ec0ff */
[----:B------:R-:W-:Y:S01]  /*64a0*/  @P0 IADD3 R51, P2, R40, UR6, RZ ;  /* 0x0000000628330c10 */ /* 0x000fe2000ff5e0ff */
[----:B------:R0:W-:Y:S01]  /*64b0*/  @P0 STG.E.U16 desc[UR10][R62.64], R69 ;  /* 0x000000453e000986 */ /* 0x0001e2000c10150a */
[----:B------:R-:W-:Y:S01]  /*64c0*/  F2FP.SATFINITE.E4M3.F32.PACK_AB_MERGE_C R67, RZ, R67, RZ ;  /* 0x00000043ff43723e */ /* 0x000fe200048070ff */
[----:B------:R-:W-:Y:S02]  /*64d0*/  IMAD R54, R64, 0x100, R54 ;  /* 0x0000010040367824 */ /* 0x000fe400078e0236 */
[----:B------:R-:W-:Y:S01]  /*64e0*/  FMUL R64, R47, UR12 ;  /* 0x0000000c2f407c20 */ /* 0x000fe20008400000 */
[----:B------:R-:W-:Y:S02]  /*64f0*/  @P0 IADD3.X R59, R41, UR7, RZ, P2, !PT ;  /* 0x00000007293b0c10 */ /* 0x000fe400097fe4ff */
[----:B------:R-:W-:Y:S02]  /*6500*/  @P0 LEA R58, P2, R51, R5, 0x1 ;  /* 0x00000005333a0211 */ /* 0x000fe400078408ff */
[----:B------:R-:W-:-:S02]  /*6510*/  F2FP.SATFINITE.E4M3.F32.PACK_AB_MERGE_C R64, RZ, R64, RZ ;  /* 0x00000040ff40723e */ /* 0x000fc400048070ff */
[----:B------:R-:W-:Y:S02]  /*6520*/  @P0 LEA.HI.X R59, R51, R4, R59, 0x1, P2 ;  /* 0x00000004333b0211 */ /* 0x000fe400010f0c3b */
[----:B0-----:R-:W-:Y:S02]  /*6530*/  @P0 PRMT R63, R67, 0x7604, R64 ;  /* 0x00007604433f0816 */ /* 0x001fe40000000040 */
[----:B------:R-:W-:Y:S02]  /*6540*/  LOP3.LUT R0, R0, 0xff, RZ, 0xc0, !PT ;  /* 0x000000ff00007812 */ /* 0x000fe400078ec0ff */
[----:B------:R-:W-:Y:S01]  /*6550*/  FMNMX R51, |R61|, R60, !PT ;  /* 0x0000003c3d337209 */ /* 0x000fe20007800200 */
[----:B------:R0:W-:Y:S01]  /*6560*/  @P0 STG.E.U16 desc[UR10][R58.64], R63 ;  /* 0x0000003f3a000986 */ /* 0x0001e2000c10150a */
[----:B------:R-:W-:Y:S02]  /*6570*/  F2FP.SATFINITE.E4M3.F32.PACK_AB_MERGE_C R65, RZ, R65, RZ ;  /* 0x00000041ff41723e */ /* 0x000fe400048070ff */
[----:B------:R-:W-:-:S02]  /*6580*/  F2FP.SATFINITE.E4M3.F32.PACK_AB_MERGE_C R66, RZ, R66, RZ ;  /* 0x00000042ff42723e */ /* 0x000fc400048070ff */
[----:B0-----:R-:W-:Y:S01]  /*6590*/  PRMT R58, R53, 0x5410, R0 ;  /* 0x00005410353a7816 */ /* 0x001fe20000000000 */
        /* <DEDUP_REMOVED lines=9> */
.L_x_7037:
[----:B------:R-:W-:Y:S05]  /*6630*/  BSYNC B0 ;  /* 0x0000000000007941 */ /* 0x000fea0003800000 */
.L_x_7036:
        /* <DEDUP_REMOVED lines=10> */
[----:B------:R-:W-:-:S04]  /*66e0*/  LEA R61, P0, -R20, R53, 0x5 ;  /* 0x00000035143d7211 */ /* 0x000fc800078029ff */
[----:B------:R-:W-:Y:S02]  /*66f0*/  IADD3.X R59, R0, ~R59, RZ, P0, !PT ;  /* 0x8000003b003b7210 */ /* 0x000fe400007fe4ff */
[----:B------:R-:W-:-:S04]  /*6700*/  ISETP.LT.U32.AND P0, PT, R61, 0x20, PT ;  /* 0x000000203d00780c */ /* 0x000fc80003f01070 */
[----:B------:R-:W-:Y:S02]  /*6710*/  ISETP.LT.U32.AND.EX P2, PT, R59, RZ, PT, P0 ;  /* 0x000000ff3b00720c */ /* 0x000fe40003f41100 */
[----:B------:R-:W-:Y:S01]  /*6720*/  ISETP.GE.U32.AND P0, PT, R50, R15, PT ;  /* 0x0000000f3200720c */ /* 0x000fe20003f06070 */
[----:B------:R-:W-:Y:S01]  /*6730*/  VIADD R50, R17, 0x1d ;  /* 0x0000001d11327836 */ /* 0x000fe20000000000 */
[----:B------:R-:W-:Y:S02]  /*6740*/  SEL R61, R61, 0x20, P2 ;  /* 0x000000203d3d7807 */ /* 0x000fe40001000000 */
[----:B------:R-:W-:Y:S02]  /*6750*/  LEA R59, P3, R40, R3, 0x2 ;  /* 0x00000003283b7211 */ /* 0x000fe400078610ff */
[----:B------:R-:W-:Y:S02]  /*6760*/  LOP3.LUT R50, R50, 0x1f, RZ, 0xc0, !PT ;  /* 0x0000001f32327812 */ /* 0x000fe400078ec0ff */
[----:B------:R-:W-:-:S02]  /*6770*/  LEA.HI.X R64, R40, R44, R41, 0x2, P3 ;  /* 0x0000002c28407211 */ /* 0x000fc400018f1429 */
[C---:B------:R-:W-:Y:S02]  /*6780*/  ISETP.LT.U32.AND P0, PT, R50.reuse, R61, !P0 ;  /* 0x0000003d3200720c */ /* 0x040fe40004701070 */
[C---:B------:R-:W-:Y:S02]  /*6790*/  IADD3 R60, P4, R50.reuse, R59, RZ ;  /* 0x0000003b323c7210 */ /* 0x040fe40007f9e0ff */
[----:B------:R-:W-:Y:S02]  /*67a0*/  LEA R45, P2, R53, R45, 0x2 ;  /* 0x0000002d352d7211 */ /* 0x000fe400078410ff */
[----:B------:R-:W-:Y:S02]  /*67b0*/  IADD3.X R61, RZ, R64, RZ, P4, !PT ;  /* 0x00000040ff3d7210 */ /* 0x000fe400027fe4ff */
[----:B------:R-:W-:-:S05]  /*67c0*/  IADD3 R62, P3, R50, R45, RZ ;  /* 0x0000002d323e7210 */ /* 0x000fca0007f7e0ff */
[----:B------:R-:W-:-:S04]  /*67d0*/  @P0 LEA R3, P4, R40, R60, 0x2 ;  /* 0x0000003c28030211 */ /* 0x000fc800078810ff */
[----:B------:R-:W-:Y:S01]  /*67e0*/  @P0 LEA.HI.X R44, R40, R61, R41, 0x2, P4 ;  /* 0x0000003d282c0211 */ /* 0x000fe200020f1429 */
[----:B------:R-:W-:Y:S01]  /*67f0*/  @P0 IMAD.SHL.U32 R49, R3, 0x4, RZ ;  /* 0x0000000403310824 */ /* 0x000fe200078e00ff */
[----:B------:R-:W-:Y:S02]  /*6800*/  LEA.HI.X R35, R53, R35, R0, 0x2, P2 ;  /* 0x0000002335237211 */ /* 0x000fe400010f1400 */
[----:B------:R-:W-:Y:S02]  /*6810*/  @P0 SHF.L.U64.HI R3, R3, 0x2, R44 ;  /* 0x0000000203030819 */ /* 0x000fe4000001022c */
[----:B------:R-:W-:Y:S02]  /*6820*/  @P0 IADD3 R44, P4, R49, R12, RZ ;  /* 0x0000000c312c0210 */ /* 0x000fe40007f9e0ff */
[----:B------:R-:W-:Y:S02]  /*6830*/  IADD3.X R63, RZ, R35, RZ, P3, !PT ;  /* 0x00000023ff3f7210 */ /* 0x000fe40001ffe4ff */
[----:B------:R-:W-:Y:S01]  /*6840*/  @P0 LEA R35, P2, R53, R62, 0x2 ;  /* 0x0000003e35230211 */ /* 0x000fe200078410ff */
[----:B------:R-:W-:Y:S01]  /*6850*/  @P0 IMAD.X R45, R3, 0x1, R11, P4 ;  /* 0x00000001032d0824 */ /* 0x000fe200020e060b */
[----:B------:R-:W-:-:S02]  /*6860*/  @!P0 MOV R41, RZ ;  /* 0x000000ff00298202 */ /* 0x000fc40000000f00 */
[----:B------:R-:W-:Y:S02]  /*6870*/  @P0 LEA.HI.X R74, R53, R63, R0, 0x2, P2 ;  /* 0x0000003f354a0211 */ /* 0x000fe400010f1400 */
[----:B------:R-:W-:Y:S02]  /*6880*/  @P0 LEA R50, P2, R35, R14, 0x2 ;  /* 0x0000000e23320211 */ /* 0x000fe400078410ff */
[----:B------:R0:W5:Y:S01]  /*6890*/  @P0 LDG.E R41, desc[UR10][R44.64] ;  /* 0x0000000a2c290981 */ /* 0x000162000c1e1900 */
[----:B------:R-:W-:Y:S02]  /*68a0*/  @P0 IADD3 R48, P4, R49, R10, RZ ;  /* 0x0000000a31300210 */ /* 0x000fe40007f9e0ff */
[----:B------:R-:W-:Y:S02]  /*68b0*/  @P0 LEA.HI.X R51, R35, R13, R74, 0x2, P2 ;  /* 0x0000000d23330211 */ /* 0x000fe400010f144a */
[----:B------:R-:W-:Y:S01]  /*68c0*/  FMNMX R47, |R47|, R72, !PT ;  /* 0x000000482f2f7209 */ /* 0x000fe20007800200 */
[----:B------:R-:W-:Y:S01]  /*68d0*/  @P0 IMAD.X R49, R3, 0x1, R8, P4 ;  /* 0x0000000103310824 */ /* 0x000fe200020e0608 */
[----:B------:R-:W-:Y:S01]  /*68e0*/  LOP3.LUT R56, R56, 0xffff, RZ, 0xc0, !PT ;  /* 0x0000ffff38387812 */ /* 0x000fe200078ec0ff */
[----:B------:R-:W-:-:S02]  /*68f0*/  @!P0 IMAD.MOV.U32 R3, RZ, RZ, RZ ;  /* 0x000000ffff038224 */ /* 0x000fc400078e00ff */
[----:B------:R-:W-:Y:S01]  /*6900*/  @!P0 IMAD.MOV.U32 R44, RZ, RZ, RZ ;  /* 0x000000ffff2c8224 */ /* 0x000fe200078e00ff */
[----:B------:R-:W-:Y:S02]  /*6910*/  LOP3.LUT R65, R65, 0xffff, RZ, 0xc0, !PT ;  /* 0x0000ffff41417812 */ /* 0x000fe400078ec0ff */
[----:B------:R-:W-:Y:S02]  /*6920*/  LOP3.LUT R66, R66, 0xffff, RZ, 0xc0, !PT ;  /* 0x0000ffff42427812 */ /* 0x000fe400078ec0ff */
[----:B------:R-:W-:Y:S01]  /*6930*/  LOP3.LUT R55, R55, 0xffff, RZ, 0xc0, !PT ;  /* 0x0000ffff37377812 */ /* 0x000fe200078ec0ff */
[----:B------:R-:W5:Y:S01]  /*6940*/  @P0 LDG.E R44, desc[UR10][R50.64] ;  /* 0x0000000a322c0981 */ /* 0x000f62000c1e1900 */
[----:B------:R-:W-:Y:S02]  /*6950*/  LOP3.LUT R67, R67, 0xff, RZ, 0xc0, !PT ;  /* 0x000000ff43437812 */ /* 0x000fe400078ec0ff */
[----:B0-----:R-:W-:Y:S01]  /*6960*/  FMNMX R45, |R46|, R47, !PT ;  /* 0x0000002f2e2d7209 */ /* 0x001fe20007800200 */
[----:B------:R-:W-:Y:S01]  /*6970*/  IMAD.SHL.U32 R56, R56, 0x1000000, RZ ;  /* 0x0100000038387824 */ /* 0x000fe200078e00ff */
[----:B------:R-:W-:Y:S01]  /*6980*/  SHF.L.U32 R55, R55, 0x18, RZ ;  /* 0x0000001837377819 */ /* 0x000fe200000006ff */
[----:B------:R-:W-:Y:S01]  /*6990*/  IMAD.SHL.U32 R47, R65, 0x1000000, RZ ;  /* 0x01000000412f7824 */ /* 0x000fe200078e00ff */
[----:B------:R-:W-:Y:S01]  /*69a0*/  PRMT R67, R54, 0x5410, R67 ;  /* 0x0000541036437816 */ /* 0x000fe20000000043 */
[----:B------:R-:W-:Y:S01]  /*69b0*/  IMAD.SHL.U32 R46, R66, 0x1000000, RZ ;  /* 0x01000000422e7824 */ /* 0x000fe200078e00ff */
[----:B------:R-:W-:Y:S01]  /*69c0*/  FMNMX R45, |R70|, R45, !PT ;  /* 0x0000002d462d7209 */ /* 0x000fe20007800200 */
[----:B------:R-:W-:Y:S01]  /*69d0*/  BSSY B0, `(.L_x_7038) ;  /* 0x000001b000007945 */ /* 0x000fe20003800000 */
[----:B------:R0:W5:Y:S01]  /*69e0*/  @P0 LDG.E R3, desc[UR10][R48.64] ;  /* 0x0000000a30030981 */ /* 0x000162000c1e1900 */
[----:B------:R-:W-:-:S02]  /*69f0*/  LOP3.LUT R35, R57, R56, RZ, 0xfc, !PT ;  /* 0x0000003839237212 */ /* 0x000fc400078efcff */
[----:B------:R-:W-:Y:S02]  /*6a00*/  @!P0 CS2R R56, SRZ ;  /* 0x0000000000388805 */ /* 0x000fe4000001ff00 */
[----:B------:R-:W-:Y:S02]  /*6a10*/  LOP3.LUT R47, R68, R47, RZ, 0xfc, !PT ;  /* 0x0000002f442f7212 */ /* 0x000fe400078efcff */
[----:B------:R-:W-:Y:S02]  /*6a20*/  LOP3.LUT R46, R67, R46, RZ, 0xfc, !PT ;  /* 0x0000002e432e7212 */ /* 0x000fe400078efcff */
[----:B------:R-:W-:Y:S02]  /*6a30*/  FMNMX R45, |R52|, R45, !PT ;  /* 0x0000002d342d7209 */ /* 0x000fe40007800200 */
[----:B0-----:R-:W-:Y:S02]  /*6a40*/  LOP3.LUT R48, R58, R55, RZ, 0xfc, !PT ;  /* 0x000000373a307212 */ /* 0x001fe400078efcff */
[----:B------:R-:W-:Y:S01]  /*6a50*/  @!P0 MOV R58, RZ ;  /* 0x000000ff003a8202 */ /* 0x000fe20000000f00 */
[----:B------:R-:W-:Y:S06]  /*6a60*/  @!P0 BRA `(.L_x_7039) ;  /* 0x0000000000448947 */ /* 0x000fec0003800000 */
[----:B------:R-:W-:Y:S01]  /*6a70*/  IMAD R49, R0, 0x5, RZ ;  /* 0x0000000500317824 */ /* 0x000fe200078e02ff */
[----:B------:R-:W-:Y:S01]  /*6a80*/  UIMAD UR4, UR8, 0x5, URZ ;  /* 0x00000005080478a4 */ /* 0x000fe2000f8e023f */
[----:B------:R-:W-:-:S04]  /*6a90*/  IMAD.WIDE.U32 R54, R53, 0x5, R62 ;  /* 0x0000000535367825 */ /* 0x000fc800078e003e */
[----:B------:R-:W-:Y:S01]  /*6aa0*/  IMAD.IADD R49, R49, 0x1, R55 ;  /* 0x0000000131317824 */ /* 0x000fe200078e0237 */
[----:B------:R-:W-:Y:S01]  /*6ab0*/  LEA R66, P2, R54, R14, 0x2 ;  /* 0x0000000e36427211 */ /* 0x000fe200078410ff */
[----:B------:R-:W-:-:S03]  /*6ac0*/  IMAD.WIDE.U32 R50, R40, 0x5, R60 ;  /* 0x0000000528327825 */ /* 0x000fc600078e003c */
[----:B------:R-:W-:Y:S01]  /*6ad0*/  LEA.HI.X R67, R54, R13, R49, 0x2, P2 ;  /* 0x0000000d36437211 */ /* 0x000fe200010f1431 */
[----:B------:R-:W-:Y:S01]  /*6ae0*/  VIADD R49, R51, UR4 ;  /* 0x0000000433317c36 */ /* 0x000fe20008000000 */
[----:B------:R-:W-:-:S03]  /*6af0*/  SHF.L.U32 R51, R50, 0x2, RZ ;  /* 0x0000000232337819 */ /* 0x000fc600000006ff */
[----:B------:R0:W5:Y:S01]  /*6b00*/  LDG.E R58, desc[UR10][R66.64] ;  /* 0x0000000a423a7981 */ /* 0x000162000c1e1900 */
[----:B------:R-:W-:Y:S02]  /*6b10*/  SHF.L.U64.HI R49, R50, 0x2, R49 ;  /* 0x0000000232317819 */ /* 0x000fe40000010231 */
[C---:B------:R-:W-:Y:S02]  /*6b20*/  IADD3 R54, P2, R51.reuse, R12, RZ ;  /* 0x0000000c33367210 */ /* 0x040fe40007f5e0ff */
[----:B------:R-:W-:-:S03]  /*6b30*/  IADD3 R50, P3, R51, R10, RZ ;  /* 0x0000000a33327210 */ /* 0x000fc60007f7e0ff */
[C---:B------:R-:W-:Y:S02]  /*6b40*/  IMAD.X R55, R49.reuse, 0x1, R11, P2 ;  /* 0x0000000131377824 */ /* 0x040fe400010e060b */
[----:B------:R-:W-:-:S03]  /*6b50*/  IMAD.X R51, R49, 0x1, R8, P3 ;  /* 0x0000000131337824 */ /* 0x000fc600018e0608 */
[----:B------:R0:W5:Y:S04]  /*6b60*/  LDG.E R57, desc[UR10][R54.64] ;  /* 0x0000000a36397981 */ /* 0x000168000c1e1900 */
[----:B------:R0:W5:Y:S02]  /*6b70*/  LDG.E R56, desc[UR10][R50.64] ;  /* 0x0000000a32387981 */ /* 0x000164000c1e1900 */
.L_x_7039:
[----:B------:R-:W-:Y:S05]  /*6b80*/  BSYNC B0 ;  /* 0x0000000000007941 */ /* 0x000fea0003800000 */
.L_x_7038:
[----:B------:R-:W-:Y:S01]  /*6b90*/  BSSY B0, `(.L_x_7040) ;  /* 0x0000019000007945 */ /* 0x000fe20003800000 */
[----:B0-----:R-:W-:Y:S02]  /*6ba0*/  @!P0 CS2R R54, SRZ ;  /* 0x0000000000368805 */ /* 0x001fe4000001ff00 */
[----:B------:R-:W-:Y:S01]  /*6bb0*/  @!P0 MOV R52, RZ ;  /* 0x000000ff00348202 */ /* 0x000fe20000000f00 */
[----:B------:R-:W-:Y:S06]  /*6bc0*/  @!P0 BRA `(.L_x_7041) ;  /* 0x0000000000548947 */ /* 0x000fec0003800000 */
[----:B------:R-:W-:Y:S01]  /*6bd0*/  MOV R51, R63 ;  /* 0x0000003f00337202 */ /* 0x000fe20000000f00 */
[----:B------:R-:W-:Y:S01]  /*6be0*/  IMAD.MOV.U32 R50, RZ, RZ, R62 ;  /* 0x000000ffff327224 */ /* 0x000fe200078e003e */
[----:B------:R-:W-:Y:S01]  /*6bf0*/  UIMAD UR4, UR8, 0x6, URZ ;  /* 0x00000006080478a4 */ /* 0x000fe2000f8e023f */
[----:B------:R-:W-:Y:S02]  /*6c00*/  IMAD R49, R0, 0x6, RZ ;  /* 0x0000000600317824 */ /* 0x000fe400078e02ff */
[----:B------:R-:W-:-:S04]  /*6c10*/  IMAD.WIDE.U32 R50, R53, 0x6, R50 ;  /* 0x0000000635327825 */ /* 0x000fc800078e0032 */
[----:B------:R-:W-:Y:S01]  /*6c20*/  IMAD.IADD R49, R49, 0x1, R51 ;  /* 0x0000000131317824 */ /* 0x000fe200078e0233 */
[----:B------:R-:W-:Y:S01]  /*6c30*/  LEA R68, P2, R50, R14, 0x2 ;  /* 0x0000000e32447211 */ /* 0x000fe200078410ff */
[----:B------:R-:W-:-:S03]  /*6c40*/  IMAD.MOV.U32 R51, RZ, RZ, R61 ;  /* 0x000000ffff337224 */ /* 0x000fc600078e003d */
[----:B------:R-:W-:Y:S02]  /*6c50*/  LEA.HI.X R69, R50, R13, R49, 0x2, P2 ;  /* 0x0000000d32457211 */ /* 0x000fe400010f1431 */
[----:B------:R-:W-:-:S03]  /*6c60*/  MOV R50, R60 ;  /* 0x0000003c00327202 */ /* 0x000fc60000000f00 */
[----:B------:R0:W5:Y:S02]  /*6c70*/  LDG.E R55, desc[UR10][R68.64] ;  /* 0x0000000a44377981 */ /* 0x000164000c1e1900 */
[----:B------:R-:W-:-:S05]  /*6c80*/  IMAD.WIDE.U32 R50, R40, 0x6, R50 ;  /* 0x0000000628327825 */ /* 0x000fca00078e0032 */
[----:B------:R-:W-:Y:S01]  /*6c90*/  IADD3 R49, R51, UR4, RZ ;  /* 0x0000000433317c10 */ /* 0x000fe2000fffe0ff */
[----:B------:R-:W-:-:S03]  /*6ca0*/  IMAD.SHL.U32 R51, R50, 0x4, RZ ;  /* 0x0000000432337824 */ /* 0x000fc600078e00ff */
[----:B------:R-:W-:Y:S02]  /*6cb0*/  SHF.L.U64.HI R49, R50, 0x2, R49 ;  /* 0x0000000232317819 */ /* 0x000fe40000010231 */
[C---:B------:R-:W-:Y:S02]  /*6cc0*/  IADD3 R50, P3, R51.reuse, R10, RZ ;  /* 0x0000000a33327210 */ /* 0x040fe40007f7e0ff */
[----:B------:R-:W-:-:S03]  /*6cd0*/  IADD3 R66, P2, R51, R12, RZ ;  /* 0x0000000c33427210 */ /* 0x000fc60007f5e0ff */
[C---:B------:R-:W-:Y:S01]  /*6ce0*/  IMAD.X R51, R49.reuse, 0x1, R8, P3 ;  /* 0x0000000131337824 */ /* 0x040fe200018e0608 */
[----:B------:R-:W-:-:S04]  /*6cf0*/  IADD3.X R67, R49, R11, RZ, P2, !PT ;  /* 0x0000000b31437210 */ /* 0x000fc800017fe4ff */
[----:B------:R0:W5:Y:S04]  /*6d00*/  LDG.E R52, desc[UR10][R50.64] ;  /* 0x0000000a32347981 */ /* 0x000168000c1e1900 */
[----:B------:R0:W5:Y:S02]  /*6d10*/  LDG.E R54, desc[UR10][R66.64] ;  /* 0x0000000a42367981 */ /* 0x000164000c1e1900 */
.L_x_7041:
[----:B------:R-:W-:Y:S05]  /*6d20*/  BSYNC B0 ;  /* 0x0000000000007941 */ /* 0x000fea0003800000 */
.L_x_7040:
        /* <DEDUP_REMOVED lines=10> */
[----:B------:R-:W-:Y:S02]  /*6dd0*/  IMAD R53, R0, 0x7, RZ ;  /* 0x0000000700357824 */ /* 0x000fe400078e02ff */
[----:B------:R-:W-:Y:S01]  /*6de0*/  VIADD R49, R51, UR4 ;  /* 0x0000000433317c36 */ /* 0x000fe20008000000 */
[----:B------:R-:W-:Y:S01]  /*6df0*/  SHF.L.U32 R51, R50, 0x2, RZ ;  /* 0x0000000232337819 */ /* 0x000fe200000006ff */
[----:B------:R-:W-:-:S03]  /*6e00*/  IMAD.IADD R40, R53, 0x1, R63 ;  /* 0x0000000135287824 */ /* 0x000fc600078e023f */
[----:B------:R-:W-:Y:S02]  /*6e10*/  SHF.L.U64.HI R0, R50, 0x2, R49 ;  /* 0x0000000232007819 */ /* 0x000fe40000010231 */
[C---:B------:R-:W-:Y:S02]  /*6e20*/  IADD3 R12, P3, R51.reuse, R12, RZ ;  /* 0x0000000c330c7210 */ /* 0x040fe40007f7e0ff */
[----:B------:R-:W-:Y:S02]  /*6e30*/  IADD3 R10, P4, R51, R10, RZ ;  /* 0x0000000a330a7210 */ /* 0x000fe40007f9e0ff */
[----:B------:R-:W-:Y:S02]  /*6e40*/  LEA.HI.X R67, R62, R13, R40, 0x2, P2 ;  /* 0x0000000d3e437211 */ /* 0x000fe400010f1428 */
[C---:B------:R-:W-:Y:S01]  /*6e50*/  IADD3.X R13, R0.reuse, R11, RZ, P3, !PT ;  /* 0x0000000b000d7210 */ /* 0x040fe20001ffe4ff */
[----:B------:R-:W-:Y:S02]  /*6e60*/  IMAD.X R11, R0, 0x1, R8, P4 ;  /* 0x00000001000b7824 */ /* 0x000fe400020e0608 */
[----:B------:R0:W5:Y:S04]  /*6e70*/  LDG.E R51, desc[UR10][R66.64] ;  /* 0x0000000a42337981 */ /* 0x000168000c1e1900 */
[----:B------:R0:W5:Y:S04]  /*6e80*/  LDG.E R50, desc[UR10][R12.64] ;  /* 0x0000000a0c327981 */ /* 0x000168000c1e1900 */
[----:B------:R0:W5:Y:S02]  /*6e90*/  LDG.E R49, desc[UR10][R10.64] ;  /* 0x0000000a0a317981 */ /* 0x000164000c1e1900 */
.L_x_7043:
[----:B------:R-:W-:Y:S05]  /*6ea0*/  BSYNC B0 ;  /* 0x0000000000007941 */ /* 0x000fea0003800000 */
.L_x_7042:
[----:B0-----:R-:W-:Y:S01]  /*6eb0*/  HFMA2.MMA R13, -RZ, RZ, 3.7421875, 0 ;  /* 0x437c0000ff0d7435 */ /* 0x001fe200000001ff */
[C---:B-----5:R-:W-:Y:S01]  /*6ec0*/  SHF.L.U32 R8, R43.reuse, 0x10, RZ ;  /* 0x000000102b087819 */ /* 0x060fe200000006ff */
[----:B------:R-:W-:Y:S01]  /*6ed0*/  IMAD.MOV.U32 R11, RZ, RZ, 0x3bbb989d ;  /* 0x3bbb989dff0b7424 */ /* 0x000fe200078e00ff */
[----:B------:R-:W-:Y:S01]  /*6ee0*/  IADD3 R62, P3, R2, R59, RZ ;  /* 0x0000003b023e7210 */ /* 0x000fe20007f7e0ff */
[----:B------:R-:W-:Y:S01]  /*6ef0*/  BSSY B1, `(.L_x_7044) ;  /* 0x0000017000017945 */ /* 0x000fe20003800000 */
[----:B------:R-:W-:Y:S01]  /*6f00*/  PRMT R14, R43, 0x7632, R14 ;  /* 0x000076322b0e7816 */ /* 0x000fe2000000000e */
[----:B------:R-:W-:Y:S02]  /*6f10*/  FFMA.SAT R0, -R8, R11, 0.5 ;  /* 0x3f00000008007423 */ /* 0x000fe4000000210b */
[----:B------:R-:W-:Y:S02]  /*6f20*/  IMAD.X R63, RZ, RZ, R64, P3 ;  /* 0x000000ffff3f7224 */ /* 0x000fe400018e0640 */
        /* <DEDUP_REMOVED lines=13> */
[----:B------:R-:W-:Y:S05]  /*7000*/  CALL.REL.NOINC `($__internal_181_$__cuda_sm20_rcp_rn_f32_slowpath) ;  /* 0x0000007800447944 */ /* 0x000fea0003c00000 */
[----:B------:R-:W-:Y:S05]  /*7010*/  BRA `(.L_x_7046) ;  /* 0x0000000000107947 */ /* 0x000fea0003800000 */
.L_x_7045:
[----:B------:R-:W0:Y:S02]  /*7020*/  MUFU.RCP R65, R10 ;  /* 0x0000000a00417308 */ /* 0x000e240000001000 */
[----:B0-----:R-:W-:-:S04]  /*7030*/  FFMA R0, R10, R65, -1 ;  /* 0xbf8000000a007423 */ /* 0x001fc80000000041 */
[----:B------:R-:W-:-:S04]  /*7040*/  FADD.FTZ R0, -R0, -RZ ;  /* 0x800000ff00007221 */ /* 0x000fc80000010100 */
[----:B------:R-:W-:-:S07]  /*7050*/  FFMA R65, R65, R0, R65 ;  /* 0x0000000041417223 */ /* 0x000fce0000000041 */
.L_x_7046:
[----:B------:R-:W-:Y:S05]  /*7060*/  BSYNC B1 ;  /* 0x0000000000017941 */ /* 0x000fea0003800000 */
.L_x_7044:
[----:B------:R-:W-:Y:S01]  /*7070*/  MOV R0, 0x3bbb989d ;  /* 0x3bbb989d00007802 */ /* 0x000fe20000000f00 */
[----:B------:R-:W-:Y:S01]  /*7080*/  IMAD.U32 R43, R43, 0x10000, RZ ;  /* 0x000100002b2b7824 */ /* 0x000fe200078e00ff */
[----:B------:R-:W-:Y:S01]  /*7090*/  SHF.L.U32 R12, R34, 0x10, RZ ;  /* 0x00000010220c7819 */ /* 0x000fe200000006ff */
[----:B------:R-:W-:Y:S01]  /*70a0*/  IMAD.MOV.U32 R11, RZ, RZ, 0x437c0000 ;  /* 0x437c0000ff0b7424 */ /* 0x000fe200078e00ff */
[----:B------:R-:W-:Y:S01]  /*70b0*/  BSSY B1, `(.L_x_7047) ;  /* 0x000001d000017945 */ /* 0x000fe20003800000 */
[----:B------:R-:W-:-:S04]  /*70c0*/  FFMA.SAT R0, -R43, R0, 0.5 ;  /* 0x3f0000002b007423 */ /* 0x000fc80000002100 */
[----:B------:R-:W-:-:S04]  /*70d0*/  FFMA.RM R0, R0, R11, 12582913 ;  /* 0x4b40000100007423 */ /* 0x000fc8000000400b */
[C---:B------:R-:W-:Y:S01]  /*70e0*/  FADD R10, R0.reuse, -12583039 ;  /* 0xcb40007f000a7421 */ /* 0x040fe20000000000 */
[----:B------:R-:W-:-:S03]  /*70f0*/  SHF.L.U32 R0, R0, 0x17, RZ ;  /* 0x0000001700007819 */ /* 0x000fc600000006ff */
[----:B------:R-:W-:-:S04]  /*7100*/  FFMA R10, -R43, 1.4426950216293334961, -R10 ;  /* 0x3fb8aa3b2b0a7823 */ /* 0x000fc8000000090a */
[----:B------:R-:W-:-:S04]  /*7110*/  FFMA R10, -R43, 1.925963033500011079e-08, R10 ;  /* 0x32a570602b0a7823 */ /* 0x000fc8000000010a */
[----:B------:R0:W1:Y:S02]  /*7120*/  MUFU.EX2 R11, R10 ;  /* 0x0000000a000b7308 */ /* 0x0000640000000800 */
[----:B0-----:R-:W-:Y:S01]  /*7130*/  PRMT R10, R34, 0x7632, R10 ;  /* 0x00007632220a7816 */ /* 0x001fe2000000000a */
[----:B-1----:R-:W-:Y:S01]  /*7140*/  FFMA R40, R0, R11, 1 ;  /* 0x3f80000000287423 */ /* 0x002fe2000000000b */
[----:B------:R-:W-:-:S03]  /*7150*/  FADD R0, -R65, 1 ;  /* 0x3f80000041007421 */ /* 0x000fc60000000100 */
[----:B------:R-:W-:Y:S02]  /*7160*/  VIADD R11, R40, 0x1800000 ;  /* 0x01800000280b7836 */ /* 0x000fe40000000000 */
[----:B------:R-:W-:-:S03]  /*7170*/  FMUL R0, R0, R65 ;  /* 0x0000004100007220 */ /* 0x000fc60000400000 */
[----:B------:R-:W-:Y:S01]  /*7180*/  LOP3.LUT R11, R11, 0x7f800000, RZ, 0xc0, !PT ;  /* 0x7f8000000b0b7812 */ /* 0x000fe200078ec0ff */
[----:B------:R-:W-:-:S03]  /*7190*/  FFMA R65, R8, R0, R65 ;  /* 0x0000000008417223 */ /* 0x000fc60000000041 */
        /* <DEDUP_REMOVED lines=10> */
.L_x_7048:
[----:B------:R-:W0:Y:S02]  /*7240*/  MUFU.RCP R65, R40 ;  /* 0x0000002800417308 */ /* 0x000e240000001000 */
[----:B0-----:R-:W-:-:S04]  /*7250*/  FFMA R0, R40, R65, -1 ;  /* 0xbf80000028007423 */ /* 0x001fc80000000041 */
[----:B------:R-:W-:-:S04]  /*7260*/  FADD.FTZ R0, -R0, -RZ ;  /* 0x800000ff00007221 */ /* 0x000fc80000010100 */
[----:B------:R-:W-:-:S07]  /*7270*/  FFMA R65, R65, R0, R65 ;  /* 0x0000000041417223 */ /* 0x000fce0000000041 */
.L_x_7049:
[----:B------:R-:W-:Y:S05]  /*7280*/  BSYNC B1 ;  /* 0x0000000000017941 */ /* 0x000fea0003800000 */
.L_x_7047:
[----:B------:R-:W-:Y:S01]  /*7290*/  HFMA2.MMA R0, -RZ, RZ, 0.96630859375, -0.0022525787353515625 ;  /* 0x3bbb989dff007435 */ /* 0x000fe200000001ff */
[----:B------:R-:W-:Y:S02]  /*72a0*/  IMAD.U32 R11, R14, 0x10000, RZ ;  /* 0x000100000e0b7824 */ /* 0x000fe400078e00ff */
[----:B------:R-:W-:Y:S01]  /*72b0*/  FMUL R65, R43, R65 ;  /* 0x000000412b417220 */ /* 0x000fe20000400000 */
[----:B------:R-:W-:Y:S01]  /*72c0*/  IMAD.MOV.U32 R13, RZ, RZ, 0x437c0000 ;  /* 0x437c0000ff0d7424 */ /* 0x000fe200078e00ff */
[----:B------:R-:W-:Y:S02]  /*72d0*/  BSSY B1, `(.L_x_7050) ;  /* 0x0000016000017945 */ /* 0x000fe40003800000 */
[----:B------:R-:W-:-:S03]  /*72e0*/  FMUL R12, R12, R65 ;  /* 0x000000410c0c7220 */ /* 0x000fc60000400000 */
[----:B------:R-:W-:-:S04]  /*72f0*/  FFMA.SAT R0, -R11, R0, 0.5 ;  /* 0x3f0000000b007423 */ /* 0x000fc80000002100 */
[----:B------:R-:W-:-:S04]  /*7300*/  FFMA.RM R0, R0, R13, 12582913 ;  /* 0x4b40000100007423 */ /* 0x000fc8000000400d */
[C---:B------:R-:W-:Y:S01]  /*7310*/  FADD R34, R0.reuse, -12583039 ;  /* 0xcb40007f00227421 */ /* 0x040fe20000000000 */
[----:B------:R-:W-:-:S03]  /*7320*/  SHF.L.U32 R0, R0, 0x17, RZ ;  /* 0x0000001700007819 */ /* 0x000fc600000006ff */
        /* <DEDUP_REMOVED lines=12> */
.L_x_7051:
[----:B------:R-:W0:Y:S02]  /*73f0*/  MUFU.RCP R65, R40 ;  /* 0x0000002800417308 */ /* 0x000e240000001000 */
[----:B0-----:R-:W-:-:S04]  /*7400*/  FFMA R0, R40, R65, -1 ;  /* 0xbf80000028007423 */ /* 0x001fc80000000041 */
[----:B------:R-:W-:-:S04]  /*7410*/  FADD.FTZ R0, -R0, -RZ ;  /* 0x800000ff00007221 */ /* 0x000fc80000010100 */
[----:B------:R-:W-:-:S07]  /*7420*/  FFMA R65, R65, R0, R65 ;  /* 0x0000000041417223 */ /* 0x000fce0000000041 */
.L_x_7052:
[----:B------:R-:W-:Y:S05]  /*7430*/  BSYNC B1 ;  /* 0x0000000000017941 */ /* 0x000fea0003800000 */
.L_x_7050:
[----:B------:R-:W-:Y:S01]  /*7440*/  MOV R13, 0x3bbb989d ;  /* 0x3bbb989d000d7802 */ /* 0x000fe20000000f00 */
[----:B------:R-:W-:Y:S01]  /*7450*/  IMAD.U32 R14, R14, 0x10000, RZ ;  /* 0x000100000e0e7824 */ /* 0x000fe200078e00ff */
[----:B------:R-:W-:Y:S01]  /*7460*/  SHF.L.U32 R10, R10, 0x10, RZ ;  /* 0x000000100a0a7819 */ /* 0x000fe200000006ff */
[----:B------:R-:W-:Y:S01]  /*7470*/  IMAD.MOV.U32 R43, RZ, RZ, 0x437c0000 ;  /* 0x437c0000ff2b7424 */ /* 0x000fe200078e00ff */
[----:B------:R-:W-:Y:S01]  /*7480*/  BSSY B1, `(.L_x_7053) ;  /* 0x000001b000017945 */ /* 0x000fe20003800000 */
        /* <DEDUP_REMOVED lines=20> */
[----:B------:R-:W-:Y:S05]  /*75d0*/  CALL.REL.NOINC `($__internal_181_$__cuda_sm20_rcp_rn_f32_slowpath) ;  /* 0x0000007000d07944 */ /* 0x000fea0003c00000 */
[----:B------:R-:W-:Y:S05]  /*75e0*/  BRA `(.L_x_7055) ;  /* 0x0000000000107947 */ /* 0x000fea0003800000 */
.L_x_7054:
[----:B------:R-:W0:Y:S02]  /*75f0*/  MUFU.RCP R65, R40 ;  /* 0x0000002800417308 */ /* 0x000e240000001000 */
[----:B0-----:R-:W-:-:S04]  /*7600*/  FFMA R0, R40, R65, -1 ;  /* 0xbf80000028007423 */ /* 0x001fc80000000041 */
[----:B------:R-:W-:-:S04]  /*7610*/  FADD.FTZ R0, -R0, -RZ ;  /* 0x800000ff00007221 */ /* 0x000fc80000010100 */
[----:B------:R-:W-:-:S07]  /*7620*/  FFMA R65, R65, R0, R65 ;  /* 0x0000000041417223 */ /* 0x000fce0000000041 */
.L_x_7055:
[----:B------:R-:W-:Y:S05]  /*7630*/  BSYNC B1 ;  /* 0x0000000000017941 */ /* 0x000fea0003800000 */
.L_x_7053:
[----:B------:R-:W-:Y:S01]  /*7640*/  HFMA2.MMA R0, -RZ, RZ, 0.96630859375, -0.0022525787353515625 ;  /* 0x3bbb989dff007435 */ /* 0x000fe200000001ff */
[----:B------:R-:W-:Y:S02]  /*7650*/  IMAD.U32 R13, R28, 0x10000, RZ ;  /* 0x000100001c0d7824 */ /* 0x000fe400078e00ff */
[----:B------:R-:W-:Y:S01]  /*7660*/  FMUL R65, R14, R65 ;  /* 0x000000410e417220 */ /* 0x000fe20000400000 */
[----:B------:R-:W-:Y:S01]  /*7670*/  IMAD.MOV.U32 R43, RZ, RZ, 0x437c0000 ;  /* 0x437c0000ff2b7424 */ /* 0x000fe200078e00ff */
[----:B------:R-:W-:Y:S01]  /*7680*/  BSSY B1, `(.L_x_7056) ;  /* 0x0000017000017945 */ /* 0x000fe20003800000 */
[----:B------:R-:W-:Y:S01]  /*7690*/  PRMT R14, R28, 0x7632, R14 ;  /* 0x000076321c0e7816 */ /* 0x000fe2000000000e */
        /* <DEDUP_REMOVED lines=17> */
.L_x_7057:
[----:B------:R-:W0:Y:S02]  /*77b0*/  MUFU.RCP R65, R40 ;  /* 0x0000002800417308 */ /* 0x000e240000001000 */
[----:B0-----:R-:W-:-:S04]  /*77c0*/  FFMA R0, R40, R65, -1 ;  /* 0xbf80000028007423 */ /* 0x001fc80000000041 */
[----:B------:R-:W-:-:S04]  /*77d0*/  FADD.FTZ R0, -R0, -RZ ;  /* 0x800000ff00007221 */ /* 0x000fc80000010100 */
[----:B------:R-:W-:-:S07]  /*77e0*/  FFMA R65, R65, R0, R65 ;  /* 0x0000000041417223 */ /* 0x000fce0000000041 */
.L_x_7058:
[----:B------:R-:W-:Y:S05]  /*77f0*/  BSYNC B1 ;  /* 0x0000000000017941 */ /* 0x000fea0003800000 */
.L_x_7056:
[----:B------:R-:W-:Y:S01]  /*7800*/  MOV R43, 0x3bbb989d ;  /* 0x3bbb989d002b7802 */ /* 0x000fe20000000f00 */
[----:B------:R-:W-:Y:S01]  /*7810*/  IMAD.U32 R28, R28, 0x10000, RZ ;  /* 0x000100001c1c7824 */ /* 0x000fe200078e00ff */
[C---:B------:R-:W-:Y:S01]  /*7820*/  SHF.L.U32 R42, R29.reuse, 0x10, RZ ;  /* 0x000000101d2a7819 */ /* 0x040fe200000006ff */
[----:B------:R-:W-:Y:S01]  /*7830*/  IMAD.MOV.U32 R53, RZ, RZ, 0x437c0000 ;  /* 0x437c0000ff357424 */ /* 0x000fe200078e00ff */
[----:B------:R-:W-:Y:S01]  /*7840*/  BSSY B1, `(.L_x_7059) ;  /* 0x000001d000017945 */ /* 0x000fe20003800000 */
[----:B------:R-:W-:Y:S01]  /*7850*/  FFMA.SAT R0, -R28, R43, 0.5 ;  /* 0x3f0000001c007423 */ /* 0x000fe2000000212b */
[----:B------:R-:W-:-:S03]  /*7860*/  PRMT R40, R29, 0x7632, R40 ;  /* 0x000076321d287816 */ /* 0x000fc60000000028 */
        /* <DEDUP_REMOVED lines=12> */
[----:B------:R-:W-:Y:S02]  /*7930*/  IMAD.U32 R0, R26, 0x10000, RZ ;  /* 0x000100001a007824 */ /* 0x000fe400078e00ff */
[----:B------:R-:W-:Y:S01]  /*7940*/  ISETP.GT.U32.AND P2, PT, R34, 0x1ffffff, PT ;  /* 0x01ffffff2200780c */ /* 0x000fe20003f44070 */
[----:B------:R-:W-:Y:S01]  /*7950*/  FMUL R13, R13, R42 ;  /* 0x0000002a0d0d7220 */ /* 0x000fe20000400000 */
[----:B------:R-:W-:-:S03]  /*7960*/  PRMT R34, R26, 0x7632, R34 ;  /* 0x000076321a227816 */ /* 0x000fc60000000022 */
[----:B------:R-:W-:-:S08]  /*7970*/  FMUL R13, R13, R0 ;  /* 0x000000000d0d7220 */ /* 0x000fd00000400000 */
[----:B------:R-:W-:Y:S05]  /*7980*/  @P2 BRA `(.L_x_7060) ;  /* 0x0000000000102947 */ /* 0x000fea0003800000 */
[----:B------:R-:W-:Y:S02]  /*7990*/  MOV R0, R64 ;  /* 0x0000004000007202 */ /* 0x000fe40000000f00 */
[----:B------:R-:W-:-:S07]  /*79a0*/  MOV R64, 0x79c0 ;  /* 0x000079c000407802 */ /* 0x000fce0000000f00 */
[----:B------:R-:W-:Y:S05]  /*79b0*/  CALL.REL.NOINC `($__internal_181_$__cuda_sm20_rcp_rn_f32_slowpath) ;  /* 0x0000006c00d87944 */ /* 0x000fea0003c00000 */
[----:B------:R-:W-:Y:S05]  /*79c0*/  BRA `(.L_x_7061) ;  /* 0x0000000000107947 */ /* 0x000fea0003800000 */
.L_x_7060:
[----:B------:R-:W0:Y:S02]  /*79d0*/  MUFU.RCP R65, R64 ;  /* 0x0000004000417308 */ /* 0x000e240000001000 */
[----:B0-----:R-:W-:-:S04]  /*79e0*/  FFMA R0, R64, R65, -1 ;  /* 0xbf80000040007423 */ /* 0x001fc80000000041 */
[----:B------:R-:W-:-:S04]  /*79f0*/  FADD.FTZ R0, -R0, -RZ ;  /* 0x800000ff00007221 */ /* 0x000fc80000010100 */
[----:B------:R-:W-:-:S07]  /*7a00*/  FFMA R65, R65, R0, R65 ;  /* 0x0000000041417223 */ /* 0x000fce0000000041 */
.L_x_7061:
[----:B------:R-:W-:Y:S05]  /*7a10*/  BSYNC B1 ;  /* 0x0000000000017941 */ /* 0x000fea0003800000 */
.L_x_7059:
        /* <DEDUP_REMOVED lines=22> */
.L_x_7063:
[----:B------:R-:W0:Y:S02]  /*7b80*/  MUFU.RCP R65, R64 ;  /* 0x0000004000417308 */ /* 0x000e240000001000 */
[----:B0-----:R-:W-:-:S04]  /*7b90*/  FFMA R0, R64, R65, -1 ;  /* 0xbf80000040007423 */ /* 0x001fc80000000041 */
[----:B------:R-:W-:-:S04]  /*7ba0*/  FADD.FTZ R0, -R0, -RZ ;  /* 0x800000ff00007221 */ /* 0x000fc80000010100 */
[----:B------:R-:W-:-:S07]  /*7bb0*/  FFMA R65, R65, R0, R65 ;  /* 0x0000000041417223 */ /* 0x000fce0000000041 */
.L_x_7064:
[----:B------:R-:W-:Y:S05]  /*7bc0*/  BSYNC B1 ;  /* 0x0000000000017941 */ /* 0x000fea0003800000 */
.L_x_7062:
[----:B------:R-:W-:Y:S01]  /*7bd0*/  MOV R0, 0x3bbb989d ;  /* 0x3bbb989d00007802 */ /* 0x000fe20000000f00 */
[----:B------:R-:W-:Y:S01]  /*7be0*/  IMAD.U32 R29, R14, 0x10000, RZ ;  /* 0x000100000e1d7824 */ /* 0x000fe200078e00ff */
[----:B------:R-:W-:Y:S01]  /*7bf0*/  BSSY B1, `(.L_x_7065) ;  /* 0x000001d000017945 */ /* 0x000fe20003800000 */
[----:B------:R-:W-:Y:S02]  /*7c00*/  IMAD.MOV.U32 R43, RZ, RZ, 0x437c0000 ;  /* 0x437c0000ff2b7424 */ /* 0x000fe400078e00ff */
[----:B------:R-:W-:-:S04]  /*7c10*/  FFMA.SAT R0, -R29, R0, 0.5 ;  /* 0x3f0000001d007423 */ /* 0x000fc80000002100 */
[----:B------:R-:W-:-:S04]  /*7c20*/  FFMA.RM R0, R0, R43, 12582913 ;  /* 0x4b40000100007423 */ /* 0x000fc8000000402b */
[C---:B------:R-:W-:Y:S01]  /*7c30*/  FADD R14, R0.reuse, -12583039 ;  /* 0xcb40007f000e7421 */ /* 0x040fe20000000000 */
[----:B------:R-:W-:-:S03]  /*7c40*/  SHF.L.U32 R0, R0, 0x17, RZ ;  /* 0x0000001700007819 */ /* 0x000fc600000006ff */
        /* <DEDUP_REMOVED lines=11> */
[----:B------:R-:W-:Y:S02]  /*7d00*/  IMAD.U32 R43, R34, 0x10000, RZ ;  /* 0x00010000222b7824 */ /* 0x000fe400078e00ff */
[----:B------:R-:W-:-:S04]  /*7d10*/  FMUL R26, R65, R14 ;  /* 0x0000000e411a7220 */ /* 0x000fc80000400000 */
[----:B------:R-:W-:-:S06]  /*7d20*/  FMUL R26, R26, R43 ;  /* 0x0000002b1a1a7220 */ /* 0x000fcc0000400000 */
[----:B------:R-:W-:Y:S05]  /*7d30*/  @P2 BRA `(.L_x_7066) ;  /* 0x0000000000102947 */ /* 0x000fea0003800000 */
[----:B------:R-:W-:Y:S02]  /*7d40*/  MOV R0, R64 ;  /* 0x0000004000007202 */ /* 0x000fe40000000f00 */
[----:B------:R-:W-:-:S07]  /*7d50*/  MOV R64, 0x7d70 ;  /* 0x00007d7000407802 */ /* 0x000fce0000000f00 */
[----:B------:R-:W-:Y:S05]  /*7d60*/  CALL.REL.NOINC `($__internal_181_$__cuda_sm20_rcp_rn_f32_slowpath) ;  /* 0x0000006800ec7944 */ /* 0x000fea0003c00000 */
[----:B------:R-:W-:Y:S05]  /*7d70*/  BRA `(.L_x_7067) ;  /* 0x0000000000107947 */ /* 0x000fea0003800000 */
.L_x_7066:
[----:B------:R-:W0:Y:S02]  /*7d80*/  MUFU.RCP R65, R64 ;  /* 0x0000004000417308 */ /* 0x000e240000001000 */
[----:B0-----:R-:W-:-:S04]  /*7d90*/  FFMA R0, R64, R65, -1 ;  /* 0xbf80000040007423 */ /* 0x001fc80000000041 */
[----:B------:R-:W-:-:S04]  /*7da0*/  FADD.FTZ R0, -R0, -RZ ;  /* 0x800000ff00007221 */ /* 0x000fc80000010100 */
[----:B------:R-:W-:-:S07]  /*7db0*/  FFMA R65, R65, R0, R65 ;  /* 0x0000000041417223 */ /* 0x000fce0000000041 */
.L_x_7067:
[----:B------:R-:W-:Y:S05]  /*7dc0*/  BSYNC B1 ;  /* 0x0000000000017941 */ /* 0x000fea0003800000 */
.L_x_7065:
        /* <DEDUP_REMOVED lines=23> */
.L_x_7069:
[----:B------:R-:W0:Y:S02]  /*7f40*/  MUFU.RCP R65, R42 ;  /* 0x0000002a00417308 */ /* 0x000e240000001000 */
[----:B0-----:R-:W-:-:S04]  /*7f50*/  FFMA R0, R42, R65, -1 ;  /* 0xbf8000002a007423 */ /* 0x001fc80000000041 */
[----:B------:R-:W-:-:S04]  /*7f60*/  FADD.FTZ R0, -R0, -RZ ;  /* 0x800000ff00007221 */ /* 0x000fc80000010100 */
[----:B------:R-:W-:-:S07]  /*7f70*/  FFMA R65, R65, R0, R65 ;  /* 0x0000000041417223 */ /* 0x000fce0000000041 */
.L_x_7070:
[----:B------:R-:W-:Y:S05]  /*7f80*/  BSYNC B1 ;  /* 0x0000000000017941 */ /* 0x000fea0003800000 */
.L_x_7068:
[----:B------:R-:W-:Y:S01]  /*7f90*/  MOV R0, 0x3bbb989d ;  /* 0x3bbb989d00007802 */ /* 0x000fe20000000f00 */
[----:B------:R-:W-:Y:S01]  /*7fa0*/  IMAD.U32 R29, R25, 0x10000, RZ ;  /* 0x00010000191d7824 */ /* 0x000fe200078e00ff */
[----:B------:R-:W-:Y:S01]  /*7fb0*/  BSSY B1, `(.L_x_7071) ;  /* 0x000001f000017945 */ /* 0x000fe20003800000 */
[----:B------:R-:W-:Y:S02]  /*7fc0*/  IMAD.MOV.U32 R25, RZ, RZ, 0x437c0000 ;  /* 0x437c0000ff197424 */ /* 0x000fe400078e00ff */
[----:B------:R-:W-:-:S04]  /*7fd0*/  FFMA.SAT R0, -R29, R0, 0.5 ;  /* 0x3f0000001d007423 */ /* 0x000fc80000002100 */
[----:B------:R-:W-:-:S04]  /*7fe0*/  FFMA.RM R0, R0, R25, 12582913 ;  /* 0x4b40000100007423 */ /* 0x000fc80000004019 */
[C---:B------:R-:W-:Y:S01]  /*7ff0*/  FADD R42, R0.reuse, -12583039 ;  /* 0xcb40007f002a7421 */ /* 0x040fe20000000000 */
[----:B------:R-:W-:Y:S01]  /*8000*/  SHF.L.U32 R25, R0, 0x17, RZ ;  /* 0x0000001700197819 */ /* 0x000fe200000006ff */
[----:B------:R-:W-:Y:S02]  /*8010*/  FADD R0, -R65, 1 ;  /* 0x3f80000041007421 */ /* 0x000fe40000000100 */
[C---:B------:R-:W-:Y:S02]  /*8020*/  FFMA R42, -R29.reuse, 1.4426950216293334961, -R42 ;  /* 0x3fb8aa3b1d2a7823 */ /* 0x040fe4000000092a */
[----:B------:R-:W-:Y:S02]  /*8030*/  FMUL R0, R0, R65 ;  /* 0x0000004100007220 */ /* 0x000fe40000400000 */
[----:B------:R-:W-:Y:S02]  /*8040*/  FFMA R42, -R29, 1.925963033500011079e-08, R42 ;  /* 0x32a570601d2a7823 */ /* 0x000fe4000000012a */
[----:B------:R-:W-:Y:S01]  /*8050*/  FFMA R65, R40, R0, R65 ;  /* 0x0000000028417223 */ /* 0x000fe20000000041 */
[----:B------:R-:W-:Y:S01]  /*8060*/  SHF.L.U32 R40, R27, 0x10, RZ ;  /* 0x000000101b287819 */ /* 0x000fe200000006ff */
[----:B------:R-:W-:-:S02]  /*8070*/  IMAD.U32 R0, R24, 0x10000, RZ ;  /* 0x0001000018007824 */ /* 0x000fc400078e00ff */
[----:B------:R-:W0:Y:S02]  /*8080*/  MUFU.EX2 R42, R42 ;  /* 0x0000002a002a7308 */ /* 0x000e240000000800 */
[----:B0-----:R-:W-:Y:S01]  /*8090*/  FFMA R64, R25, R42, 1 ;  /* 0x3f80000019407423 */ /* 0x001fe2000000002a */
[----:B------:R-:W-:Y:S02]  /*80a0*/  PRMT R42, R27, 0x7632, R42 ;  /* 0x000076321b2a7816 */ /* 0x000fe4000000002a */
[----:B------:R-:W-:Y:S01]  /*80b0*/  PRMT R27, R24, 0x7632, R27 ;  /* 0x00007632181b7816 */ /* 0x000fe2000000001b */
        /* <DEDUP_REMOVED lines=10> */
.L_x_7072:
[----:B------:R-:W0:Y:S02]  /*8160*/  MUFU.RCP R65, R64 ;  /* 0x0000004000417308 */ /* 0x000e240000001000 */
[----:B0-----:R-:W-:-:S04]  /*8170*/  FFMA R0, R64, R65, -1 ;  /* 0xbf80000040007423 */ /* 0x001fc80000000041 */
[----:B------:R-:W-:-:S04]  /*8180*/  FADD.FTZ R0, -R0, -RZ ;  /* 0x800000ff00007221 */ /* 0x000fc80000010100 */
[----:B------:R-:W-:-:S07]  /*8190*/  FFMA R65, R65, R0, R65 ;  /* 0x0000000041417223 */ /* 0x000fce0000000041 */
.L_x_7073:
[----:B------:R-:W-:Y:S05]  /*81a0*/  BSYNC B1 ;  /* 0x0000000000017941 */ /* 0x000fea0003800000 */
.L_x_7071:
        /* <DEDUP_REMOVED lines=22> */
.L_x_7075:
[----:B------:R-:W0:Y:S02]  /*8310*/  MUFU.RCP R65, R64 ;  /* 0x0000004000417308 */ /* 0x000e240000001000 */
[----:B0-----:R-:W-:-:S04]  /*8320*/  FFMA R0, R64, R65, -1 ;  /* 0xbf80000040007423 */ /* 0x001fc80000000041 */
[----:B------:R-:W-:-:S04]  /*8330*/  FADD.FTZ R0, -R0, -RZ ;  /* 0x800000ff00007221 */ /* 0x000fc80000010100 */
[----:B------:R-:W-:-:S07]  /*8340*/  FFMA R65, R65, R0, R65 ;  /* 0x0000000041417223 */ /* 0x000fce0000000041 */
.L_x_7076:
[----:B------:R-:W-:Y:S05]  /*8350*/  BSYNC B1 ;  /* 0x0000000000017941 */ /* 0x000fea0003800000 */
.L_x_7074:
        /* <DEDUP_REMOVED lines=27> */
.L_x_7078:
[----:B------:R-:W0:Y:S02]  /*8510*/  MUFU.RCP R65, R64 ;  /* 0x0000004000417308 */ /* 0x000e240000001000 */
[----:B0-----:R-:W-:-:S04]  /*8520*/  FFMA R0, R64, R65, -1 ;  /* 0xbf80000040007423 */ /* 0x001fc80000000041 */
[----:B------:R-:W-:-:S04]  /*8530*/  FADD.FTZ R0, -R0, -RZ ;  /* 0x800000ff00007221 */ /* 0x000fc80000010100 */
[----:B------:R-:W-:-:S07]  /*8540*/  FFMA R65, R65, R0, R65 ;  /* 0x0000000041417223 */ /* 0x000fce0000000041 */
.L_x_7079:
[----:B------:R-:W-:Y:S05]  /*8550*/  BSYNC B1 ;  /* 0x0000000000017941 */ /* 0x000fea0003800000 */
.L_x_7077:
        /* <DEDUP_REMOVED lines=23> */
.L_x_7081:
[----:B------:R-:W0:Y:S02]  /*86d0*/  MUFU.RCP R65, R64 ;  /* 0x0000004000417308 */ /* 0x000e240000001000 */
[----:B0-----:R-:W-:-:S04]  /*86e0*/  FFMA R0, R64, R65, -1 ;  /* 0xbf80000040007423 */ /* 0x001fc80000000041 */
[----:B------:R-:W-:-:S04]  /*86f0*/  FADD.FTZ R0, -R0, -RZ ;  /* 0x800000ff00007221 */ /* 0x000fc80000010100 */
[----:B------:R-:W-:-:S07]  /*8700*/  FFMA R65, R65, R0, R65 ;  /* 0x0000000041417223 */ /* 0x000fce0000000041 */
.L_x_7082:
[----:B------:R-:W-:Y:S05]  /*8710*/  BSYNC B1 ;  /* 0x0000000000017941 */ /* 0x000fea0003800000 */
.L_x_7080:
        /* <DEDUP_REMOVED lines=12> */
[----:B------:R-:W-:Y:S01]  /*87e0*/  FADD R0, -R65, 1 ;  /* 0x3f80000041007421 */ /* 0x000fe20000000100 */
[----:B------:R-:W-:Y:S02]  /*87f0*/  PRMT R43, R23, 0x7632, R43 ;  /* 0x00007632172b7816 */ /* 0x000fe4000000002b */
[----:B------:R-:W-:Y:S02]  /*8800*/  VIADD R42, R64, 0x1800000 ;  /* 0x01800000402a7836 */ /* 0x000fe40000000000 */
[----:B------:R-:W-:-:S03]  /*8810*/  FMUL R0, R0, R65 ;  /* 0x0000004100007220 */ /* 0x000fc60000400000 */
[----:B------:R-:W-:Y:S01]  /*8820*/  LOP3.LUT R42, R42, 0x7f800000, RZ, 0xc0, !PT ;  /* 0x7f8000002a2a7812 */ /* 0x000fe200078ec0ff */
[----:B------:R-:W-:Y:S01]  /*8830*/  FFMA R65, R40, R0, R65 ;  /* 0x0000000028417223 */ /* 0x000fe20000000041 */
[----:B------:R-:W-:Y:S01]  /*8840*/  SHF.L.U32 R40, R23, 0x10, RZ ;  /* 0x0000001017287819 */ /* 0x000fe200000006ff */
[C---:B------:R-:W-:Y:S01]  /*8850*/  IMAD.U32 R0, R21.reuse, 0x10000, RZ ;  /* 0x0001000015007824 */ /* 0x040fe200078e00ff */
[----:B------:R-:W-:Y:S02]  /*8860*/  ISETP.GT.U32.AND P2, PT, R42, 0x1ffffff, PT ;  /* 0x01ffffff2a00780c */ /* 0x000fe40003f44070 */
[----:B------:R-:W-:Y:S01]  /*8870*/  PRMT R42, R21, 0x7632, R42 ;  /* 0x00007632152a7816 */ /* 0x000fe2000000002a */
[----:B------:R-:W-:-:S04]  /*8880*/  FMUL R65, R65, R40 ;  /* 0x0000002841417220 */ /* 0x000fc80000400000 */
[----:B------:R-:W-:-:S06]  /*8890*/  FMUL R23, R65, R0 ;  /* 0x0000000041177220 */ /* 0x000fcc0000400000 */
[----:B------:R-:W-:Y:S05]  /*88a0*/  @P2 BRA `(.L_x_7084) ;  /* 0x0000000000102947 */ /* 0x000fea0003800000 */
[----:B------:R-:W-:Y:S02]  /*88b0*/  MOV R0, R64 ;  /* 0x0000004000007202 */ /* 0x000fe40000000f00 */
[----:B------:R-:W-:-:S07]  /*88c0*/  MOV R64, 0x88e0 ;  /* 0x000088e000407802 */ /* 0x000fce0000000f00 */
[----:B------:R-:W-:Y:S05]  /*88d0*/  CALL.REL.NOINC `($__internal_181_$__cuda_sm20_rcp_rn_f32_slowpath) ;  /* 0x0000006000107944 */ /* 0x000fea0003c00000 */
[----:B------:R-:W-:Y:S05]  /*88e0*/  BRA `(.L_x_7085) ;  /* 0x0000000000107947 */ /* 0x000fea0003800000 */
.L_x_7084:
[----:B------:R-:W0:Y:S02]  /*88f0*/  MUFU.RCP R65, R64 ;  /* 0x0000004000417308 */ /* 0x000e240000001000 */
[----:B0-----:R-:W-:-:S04]  /*8900*/  FFMA R0, R64, R65, -1 ;  /* 0xbf80000040007423 */ /* 0x001fc80000000041 */
[----:B------:R-:W-:-:S04]  /*8910*/  FADD.FTZ R0, -R0, -RZ ;  /* 0x800000ff00007221 */ /* 0x000fc80000010100 */
[----:B------:R-:W-:-:S07]  /*8920*/  FFMA R65, R65, R0, R65 ;  /* 0x0000000041417223 */ /* 0x000fce0000000041 */
.L_x_7085:
[----:B------:R-:W-:Y:S05]  /*8930*/  BSYNC B1 ;  /* 0x0000000000017941 */ /* 0x000fea0003800000 */
.L_x_7083:
        /* <DEDUP_REMOVED lines=22> */
.L_x_7087:
[----:B------:R-:W0:Y:S02]  /*8aa0*/  MUFU.RCP R65, R66 ;  /* 0x0000004200417308 */ /* 0x000e240000001000 */
[----:B0-----:R-:W-:-:S04]  /*8ab0*/  FFMA R0, R66, R65, -1 ;  /* 0xbf80000042007423 */ /* 0x001fc80000000041 */
[----:B------:R-:W-:-:S04]  /*8ac0*/  FADD.FTZ R0, -R0, -RZ ;  /* 0x800000ff00007221 */ /* 0x000fc80000010100 */
[----:B------:R-:W-:-:S07]  /*8ad0*/  FFMA R65, R65, R0, R65 ;  /* 0x0000000041417223 */ /* 0x000fce0000000041 */
.L_x_7088:
[----:B------:R-:W-:Y:S05]  /*8ae0*/  BSYNC B1 ;  /* 0x0000000000017941 */ /* 0x000fea0003800000 */
.L_x_7086:
        /* <DEDUP_REMOVED lines=20> */
[----:B------:R-:W-:-:S04]  /*8c30*/  IMAD.U32 R21, R42, 0x10000, RZ ;  /* 0x000100002a157824 */ /* 0x000fc800078e00ff */
[----:B------:R-:W-:-:S08]  /*8c40*/  FMUL R21, R0, R21 ;  /* 0x0000001500157220 */ /* 0x000fd00000400000 */
[----:B------:R-:W-:Y:S05]  /*8c50*/  @P2 BRA `(.L_x_7090) ;  /* 0x0000000000102947 */ /* 0x000fea0003800000 */
[----:B------:R-:W-:Y:S02]  /*8c60*/  MOV R0, R22 ;  /* 0x0000001600007202 */ /* 0x000fe40000000f00 */
[----:B------:R-:W-:-:S07]  /*8c70*/  MOV R64, 0x8c90 ;  /* 0x00008c9000407802 */ /* 0x000fce0000000f00 */
[----:B------:R-:W-:Y:S05]  /*8c80*/  CALL.REL.NOINC `($__internal_181_$__cuda_sm20_rcp_rn_f32_slowpath) ;  /* 0x0000005c00247944 */ /* 0x000fea0003c00000 */
[----:B------:R-:W-:Y:S05]  /*8c90*/  BRA `(.L_x_7091) ;  /* 0x0000000000107947 */ /* 0x000fea0003800000 */
.L_x_7090:
[----:B------:R-:W0:Y:S02]  /*8ca0*/  MUFU.RCP R65, R22 ;  /* 0x0000001600417308 */ /* 0x000e240000001000 */
[----:B0-----:R-:W-:-:S04]  /*8cb0*/  FFMA R0, R22, R65, -1 ;  /* 0xbf80000016007423 */ /* 0x001fc80000000041 */
[----:B------:R-:W-:-:S04]  /*8cc0*/  FADD.FTZ R0, -R0, -RZ ;  /* 0x800000ff00007221 */ /* 0x000fc80000010100 */
[----:B------:R-:W-:-:S07]  /*8cd0*/  FFMA R65, R65, R0, R65 ;  /* 0x0000000041417223 */ /* 0x000fce0000000041 */
.L_x_7091:
[----:B------:R-:W-:Y:S05]  /*8ce0*/  BSYNC B1 ;  /* 0x0000000000017941 */ /* 0x000fea0003800000 */
.L_x_7089:
[----:B------:R-:W0:Y:S01]  /*8cf0*/  @P1 LDC R53, c[0x0][0x248] ;  /* 0x00009200ff351b82 */ /* 0x000e220000000800 */
[----:B------:R-:W-:Y:S01]  /*8d00*/  FMUL R22, R8, UR12 ;  /* 0x0000000c08167c20 */ /* 0x000fe20008400000 */
[----:B------:R-:W-:Y:S01]  /*8d10*/  FMUL R0, R34, R65 ;  /* 0x0000004122007220 */ /* 0x000fe20000400000 */
[----:B------:R-:W-:Y:S01]  /*8d20*/  FMNMX R8, R45, |R8|, !PT ;  /* 0x400000082d087209 */ /* 0x000fe20007800000 */
[----:B------:R-:W-:Y:S01]  /*8d30*/  FMUL R34, R11, UR12 ;  /* 0x0000000c0b227c20 */ /* 0x000fe20008400000 */
[C---:B------:R-:W-:Y:S01]  /*8d40*/  @P1 LEA R42, P2, R62.reuse, R7, 0x1 ;  /* 0x000000073e2a1211 */ /* 0x040fe200078408ff */
[----:B------:R-:W-:Y:S01]  /*8d50*/  FMUL R0, R43, R0 ;  /* 0x000000002b007220 */ /* 0x000fe20000400000 */
[----:B------:R-:W-:Y:S01]  /*8d60*/  FMNMX R8, |R11|, R8, !PT ;  /* 0x000000080b087209 */ /* 0x000fe20007800200 */
[----:B------:R-:W-:Y:S01]  /*8d70*/  BSSY B0, `(.L_x_7092) ;  /* 0x0000062000007945 */ /* 0x000fe20003800000 */
[----:B------:R-:W-:Y:S02]  /*8d80*/  F2FP.SATFINITE.E4M3.F32.PACK_AB_MERGE_C R59, RZ, R22, RZ ;  /* 0x00000016ff3b723e */ /* 0x000fe400048070ff */
[----:B------:R-:W-:-:S02]  /*8d90*/  @P1 LEA.HI.X R43, R62, R6, R63, 0x1, P2 ;  /* 0x000000063e2b1211 */ /* 0x000fc400010f0c3f */
[C---:B------:R-:W-:Y:S01]  /*8da0*/  FMNMX R11, |R13|.reuse, R8, !PT ;  /* 0x000000080d0b7209 */ /* 0x040fe20007800200 */
[C---:B------:R-:W-:Y:S01]  /*8db0*/  FMUL R8, R26.reuse, UR12 ;  /* 0x0000000c1a087c20 */ /* 0x040fe20008400000 */
[----:B------:R-:W-:Y:S01]  /*8dc0*/  F2FP.SATFINITE.E4M3.F32.PACK_AB_MERGE_C R34, RZ, R34, RZ ;  /* 0x00000022ff22723e */ /* 0x000fe200048070ff */
[----:B------:R-:W-:Y:S01]  /*8dd0*/  FMUL R13, R13, UR12 ;  /* 0x0000000c0d0d7c20 */ /* 0x000fe20008400000 */
[----:B------:R-:W-:Y:S02]  /*8de0*/  FMNMX R26, |R26|, R11, !PT ;  /* 0x0000000b1a1a7209 */ /* 0x000fe40007800200 */
[----:B------:R-:W-:Y:S02]  /*8df0*/  F2FP.SATFINITE.E4M3.F32.PACK_AB_MERGE_C R66, RZ, R8, RZ ;  /* 0x00000008ff42723e */ /* 0x000fe400048070ff */
[C---:B------:R-:W-:Y:S02]  /*8e00*/  @P1 PRMT R45, R34.reuse, 0x7604, R59 ;  /* 0x00007604222d1816 */ /* 0x040fe4000000003b */
[----:B------:R-:W-:Y:S01]  /*8e10*/  LOP3.LUT R8, R34, 0xff, RZ, 0xc0, !PT ;  /* 0x000000ff22087812 */ /* 0x000fe200078ec0ff */
[----:B------:R-:W-:Y:S01]  /*8e20*/  FMUL R34, R28, UR12 ;  /* 0x0000000c1c227c20 */ /* 0x000fe20008400000 */
[----:B0-----:R-:W-:Y:S01]  /*8e30*/  @P1 IADD3 R22, P2, R62, R53, RZ ;  /* 0x000000353e161210 */ /* 0x001fe20007f5e0ff */
[----:B------:R0:W-:Y:S01]  /*8e40*/  @P1 STG.E.U16 desc[UR10][R42.64], R45 ;  /* 0x0000002d2a001986 */ /* 0x0001e2000c10150a */
[----:B------:R-:W-:-:S02]  /*8e50*/  F2FP.SATFINITE.E4M3.F32.PACK_AB_MERGE_C R13, RZ, R13, RZ ;  /* 0x0000000dff0d723e */ /* 0x000fc400048070ff */
[----:B------:R-:W-:Y:S02]  /*8e60*/  @P1 IADD3.X R53, R63, UR8, RZ, P2, !PT ;  /* 0x000000083f351c10 */ /* 0x000fe400097fe4ff */
[----:B------:R-:W-:Y:S02]  /*8e70*/  @P1 LEA R64, P2, R22, R7, 0x1 ;  /* 0x0000000716401211 */ /* 0x000fe400078408ff */
[----:B------:R-:W-:Y:S02]  /*8e80*/  LEA R11, R66, R8, 0x8 ;  /* 0x00000008420b7211 */ /* 0x000fe400078e40ff */
[----:B------:R-:W-:Y:S02]  /*8e90*/  @P1 LEA.HI.X R65, R22, R6, R53, 0x1, P2 ;  /* 0x0000000616411211 */ /* 0x000fe400010f0c35 */
[----:B------:R-:W-:Y:S01]  /*8ea0*/  LOP3.LUT R22, R59, 0xff, RZ, 0xc0, !PT ;  /* 0x000000ff3b167812 */ /* 0x000fe200078ec0ff */
[----:B0-----:R-:W-:Y:S01]  /*8eb0*/  FMUL R42, R14, UR12 ;  /* 0x0000000c0e2a7c20 */ /* 0x001fe20008400000 */
[----:B------:R-:W-:Y:S01]  /*8ec0*/  FMNMX R8, |R25|, R26, !PT ;  /* 0x0000001a19087209 */ /* 0x000fe20007800200 */
[----:B------:R-:W-:Y:S01]  /*8ed0*/  FMUL R26, R10, UR12 ;  /* 0x0000000c0a1a7c20 */ /* 0x000fe20008400000 */
[----:B------:R-:W-:Y:S01]  /*8ee0*/  @P1 PRMT R43, R66, 0x7604, R13 ;  /* 0x00007604422b1816 */ /* 0x000fe2000000000d */
[----:B------:R-:W-:-:S02]  /*8ef0*/  IMAD R22, R13, 0x100, R22 ;  /* 0x000001000d167824 */ /* 0x000fc400078e0216 */
[----:B------:R-:W-:Y:S01]  /*8f00*/  FMUL R13, R12, UR12 ;  /* 0x0000000c0c0d7c20 */ /* 0x000fe20008400000 */
[----:B------:R-:W-:Y:S01]  /*8f10*/  FMUL R25, R25, UR12 ;  /* 0x0000000c19197c20 */ /* 0x000fe20008400000 */
[----:B------:R-:W-:Y:S01]  /*8f20*/  F2FP.SATFINITE.E4M3.F32.PACK_AB_MERGE_C R26, RZ, R26, RZ ;  /* 0x0000001aff1a723e */ /* 0x000fe200048070ff */
[----:B------:R0:W-:Y:S01]  /*8f30*/  @P1 STG.E.U16 desc[UR10][R64.64], R43 ;  /* 0x0000002b40001986 */ /* 0x0001e2000c10150a */
[C---:B------:R-:W-:Y:S01]  /*8f40*/  FMNMX R8, |R27|.reuse, R8, !PT ;  /* 0x000000081b087209 */ /* 0x040fe20007800200 */
[----:B------:R-:W-:Y:S01]  /*8f50*/  FMUL R27, R27, UR12 ;  /* 0x0000000c1b1b7c20 */ /* 0x000fe20008400000 */
[----:B------:R-:W-:Y:S02]  /*8f60*/  F2FP.SATFINITE.E4M3.F32.PACK_AB_MERGE_C R13, RZ, R13, RZ ;  /* 0x0000000dff0d723e */ /* 0x000fe400048070ff */
[----:B------:R-:W-:Y:S02]  /*8f70*/  F2FP.SATFINITE.E4M3.F32.PACK_AB_MERGE_C R53, RZ, R42, RZ ;  /* 0x0000002aff35723e */ /* 0x000fe400048070ff */
[----:B------:R-:W-:-:S02]  /*8f80*/  F2FP.SATFINITE.E4M3.F32.PACK_AB_MERGE_C R34, RZ, R34, RZ ;  /* 0x00000022ff22723e */ /* 0x000fc400048070ff */
[C---:B------:R-:W-:Y:S02]  /*8f90*/  LOP3.LUT R42, R26.reuse, 0xff, RZ, 0xc0, !PT ;  /* 0x000000ff1a2a7812 */ /* 0x040fe400078ec0ff */
[----:B------:R-:W-:Y:S01]  /*8fa0*/  F2FP.SATFINITE.E4M3.F32.PACK_AB_MERGE_C R25, RZ, R25, RZ ;  /* 0x00000019ff19723e */ /* 0x000fe200048070ff */
[----:B0-----:R-:W-:Y:S01]  /*8fb0*/  HFMA2.MMA R65, -RZ, RZ, 0.96630859375, -0.0022525787353515625 ;  /* 0x3bbb989dff417435 */ /* 0x001fe200000001ff */
[----:B------:R-:W-:Y:S02]  /*8fc0*/  @P1 PRMT R45, R26, 0x7604, R13 ;  /* 0x000076041a2d1816 */ /* 0x000fe4000000000d */
[----:B------:R-:W-:Y:S01]  /*8fd0*/  FMNMX R26, |R23|, R8, !PT ;  /* 0x00000008171a7209 */ /* 0x000fe20007800200 */
[----:B------:R-:W-:Y:S01]  /*8fe0*/  IMAD.U32 R8, R41, 0x10000, RZ ;  /* 0x0001000029087824 */ /* 0x000fe200078e00ff */
[----:B------:R-:W-:Y:S02]  /*8ff0*/  LOP3.LUT R43, R13, 0xff, RZ, 0xc0, !PT ;  /* 0x000000ff0d2b7812 */ /* 0x000fe400078ec0ff */
[----:B------:R-:W-:-:S02]  /*9000*/  @P1 PRMT R13, R53, 0x7604, R34 ;  /* 0x00007604350d1816 */ /* 0x000fc40000000022 */
[----:B------:R-:W-:Y:S01]  /*9010*/  LEA R42, R53, R42, 0x8 ;  /* 0x0000002a352a7211 */ /* 0x000fe200078e40ff */
[----:B------:R-:W-:Y:S01]  /*9020*/  IMAD R43, R34, 0x100, R43 ;  /* 0x00000100222b7824 */ /* 0x000fe200078e022b */
[----:B------:R-:W-:Y:S01]  /*9030*/  LOP3.LUT R53, R25, 0xff, RZ, 0xc0, !PT ;  /* 0x000000ff19357812 */ /* 0x000fe200078ec0ff */
[----:B------:R-:W-:Y:S01]  /*9040*/  FFMA.SAT R34, -R8, R65, 0.5 ;  /* 0x3f00000008227423 */ /* 0x000fe20000002141 */
[----:B------:R-:W-:Y:S02]  /*9050*/  FMNMX R59, |R21|, R26, !PT ;  /* 0x0000001a153b7209 */ /* 0x000fe40007800200 */
[----:B------:R-:W-:Y:S02]  /*9060*/  PRMT R22, R22, 0x5410, R53 ;  /* 0x0000541016167816 */ /* 0x000fe40000000035 */
[----:B------:R-:W-:Y:S02]  /*9070*/  F2FP.SATFINITE.E4M3.F32.PACK_AB_MERGE_C R26, RZ, R27, RZ ;  /* 0x0000001bff1a723e */ /* 0x000fe400048070ff */
[----:B------:R-:W-:Y:S01]  /*9080*/  FMNMX R53, |R12|, R59, !PT ;  /* 0x0000003b0c357209 */ /* 0x000fe20007800200 */
[----:B------:R-:W-:Y:S01]  /*9090*/  IMAD.MOV.U32 R59, RZ, RZ, 0x437c0000 ;  /* 0x437c0000ff3b7424 */ /* 0x000fe200078e00ff */
[----:B------:R-:W-:-:S02]  /*90a0*/  @P1 PRMT R27, R26, 0x7604, R25 ;  /* 0x000076041a1b1816 */ /* 0x000fc40000000019 */
[----:B------:R-:W-:Y:S01]  /*90b0*/  LOP3.LUT R12, R26, 0xff, RZ, 0xc0, !PT ;  /* 0x000000ff1a0c7812 */ /* 0x000fe200078ec0ff */
[----:B------:R-:W-:Y:S01]  /*90c0*/  FMUL R26, R29, UR12 ;  /* 0x0000000c1d1a7c20 */ /* 0x000fe20008400000 */
[----:B------:R-:W-:Y:S01]  /*90d0*/  FFMA.RM R34, R34, R59, 12582913 ;  /* 0x4b40000122227423 */ /* 0x000fe2000000403b */
[----:B------:R-:W-:Y:S02]  /*90e0*/  FMNMX R59, |R10|, R53, !PT ;  /* 0x000000350a3b7209 */ /* 0x000fe40007800200 */
[----:B------:R-:W-:Y:S01]  /*90f0*/  PRMT R25, R11, 0x5410, R12 ;  /* 0x000054100b197816 */ /* 0x000fe2000000000c */
[----:B------:R-:W-:Y:S01]  /*9100*/  FMUL R11, R24, UR12 ;  /* 0x0000000c180b7c20 */ /* 0x000fe20008400000 */
[----:B------:R-:W-:Y:S01]  /*9110*/  FADD R53, R34, -12583039 ;  /* 0xcb40007f22357421 */ /* 0x000fe20000000000 */
[----:B------:R-:W-:Y:S01]  /*9120*/  F2FP.SATFINITE.E4M3.F32.PACK_AB_MERGE_C R12, RZ, R26, RZ ;  /* 0x0000001aff0c723e */ /* 0x000fe200048070ff */
[----:B------:R-:W-:Y:S01]  /*9130*/  FMUL R26, R23, UR12 ;  /* 0x0000000c171a7c20 */ /* 0x000fe20008400000 */
[----:B------:R-:W-:Y:S01]  /*9140*/  FMNMX R23, |R28|, R59, !PT ;  /* 0x0000003b1c177209 */ /* 0x000fe20007800200 */
[----:B------:R-:W-:Y:S01]  /*9150*/  FFMA R53, -R8, 1.4426950216293334961, -R53 ;  /* 0x3fb8aa3b08357823 */ /* 0x000fe20000000935 */
[----:B------:R-:W-:Y:S01]  /*9160*/  F2FP.SATFINITE.E4M3.F32.PACK_AB_MERGE_C R11, RZ, R11, RZ ;  /* 0x0000000bff0b723e */ /* 0x000fe200048070ff */
[----:B------:R-:W0:Y:S01]  /*9170*/  @P1 LDC R59, c[0x0][0x248] ;  /* 0x00009200ff3b1b82 */ /* 0x000e220000000800 */
[----:B------:R-:W-:Y:S01]  /*9180*/  LOP3.LUT R10, R12, 0xff, RZ, 0xc0, !PT ;  /* 0x000000ff0c0a7812 */ /* 0x000fe200078ec0ff */
[----:B------:R-:W-:Y:S01]  /*9190*/  FFMA R64, -R8, 1.925963033500011079e-08, R53 ;  /* 0x32a5706008407823 */ /* 0x000fe20000000135 */
[----:B------:R-:W-:Y:S01]  /*91a0*/  F2FP.SATFINITE.E4M3.F32.PACK_AB_MERGE_C R26, RZ, R26, RZ ;  /* 0x0000001aff1a723e */ /* 0x000fe200048070ff */
[----:B------:R-:W-:Y:S01]  /*91b0*/  IMAD.SHL.U32 R34, R34, 0x800000, RZ ;  /* 0x0080000022227824 */ /* 0x000fe200078e00ff */
[----:B------:R-:W-:Y:S01]  /*91c0*/  @P1 PRMT R53, R11, 0x7604, R12 ;  /* 0x000076040b351816 */ /* 0x000fe2000000000c */
[----:B------:R-:W1:Y:S01]  /*91d0*/  MUFU.EX2 R65, R64 ;  /* 0x0000004000417308 */ /* 0x000e620000000800 */
[----:B------:R-:W-:-:S02]  /*91e0*/  PRMT R43, R43, 0x5410, R10 ;  /* 0x000054102b2b7816 */ /* 0x000fc4000000000a */
[----:B------:R-:W-:Y:S02]  /*91f0*/  LOP3.LUT R11, R11, 0xff, RZ, 0xc0, !PT ;  /* 0x000000ff0b0b7812 */ /* 0x000fe400078ec0ff */
[----:B------:R-:W-:Y:S02]  /*9200*/  LOP3.LUT R10, R26, 0xffff, RZ, 0xc0, !PT ;  /* 0x0000ffff1a0a7812 */ /* 0x000fe400078ec0ff */
[----:B------:R-:W-:Y:S02]  /*9210*/  PRMT R42, R42, 0x5410, R11 ;  /* 0x000054102a2a7816 */ /* 0x000fe4000000000b */
[----:B------:R-:W-:Y:S02]  /*9220*/  SHF.L.U32 R11, R10, 0x18, RZ ;  /* 0x000000180a0b7819 */ /* 0x000fe400000006ff */
[----:B------:R-:W-:Y:S02]  /*9230*/  @P1 IADD3 R28, P2, R62, UR6, RZ ;  /* 0x000000063e1c1c10 */ /* 0x000fe4000ff5e0ff */
[----:B------:R-:W-:-:S02]  /*9240*/  LOP3.LUT R12, R22, R11, RZ, 0xfc, !PT ;  /* 0x0000000b160c7212 */ /* 0x000fc400078efcff */
[----:B------:R-:W-:Y:S02]  /*9250*/  @P1 IADD3.X R11, R63, UR7, RZ, P2, !PT ;  /* 0x000000073f0b1c10 */ /* 0x000fe400097fe4ff */
[----:B------:R-:W-:Y:S01]  /*9260*/  @P1 LEA R10, P2, R28, R7, 0x1 ;  /* 0x000000071c0a1211 */ /* 0x000fe200078408ff */
[----:B-1----:R-:W-:Y:S01]  /*9270*/  FFMA R34, R34, R65, 1 ;  /* 0x3f80000022227423 */ /* 0x002fe20000000041 */
[----:B------:R-:W-:Y:S01]  /*9280*/  FMNMX R14, |R14|, R23, !PT ;  /* 0x000000170e0e7209 */ /* 0x000fe20007800200 */
[----:B------:R-:W-:Y:S01]  /*9290*/  FMUL R65, R21, UR12 ;  /* 0x0000000c15417c20 */ /* 0x000fe20008400000 */
[----:B------:R-:W-:Y:S02]  /*92a0*/  @P1 LEA.HI.X R11, R28, R6, R11, 0x1, P2 ;  /* 0x000000061c0b1211 */ /* 0x000fe400010f0c0b */
[C---:B------:R-:W-:Y:S02]  /*92b0*/  @P1 LEA R28, P2, R62.reuse, R5, 0x1 ;  /* 0x000000053e1c1211 */ /* 0x040fe400078408ff */
[----:B------:R-:W-:Y:S01]  /*92c0*/  FMNMX R21, |R29|, R14, !PT ;  /* 0x0000000e1d157209 */ /* 0x000fe20007800200 */
[----:B------:R1:W-:Y:S01]  /*92d0*/  @P1 STG.E.U16 desc[UR10][R10.64], R27 ;  /* 0x0000001b0a001986 */ /* 0x0003e2000c10150a */
[----:B------:R-:W-:-:S02]  /*92e0*/  @P1 LEA.HI.X R29, R62, R4, R63, 0x1, P2 ;  /* 0x000000043e1d1211 */ /* 0x000fc400010f0c3f */
[----:B------:R-:W-:Y:S01]  /*92f0*/  F2FP.SATFINITE.E4M3.F32.PACK_AB_MERGE_C R65, RZ, R65, RZ ;  /* 0x00000041ff41723e */ /* 0x000fe200048070ff */
[----:B------:R-:W-:Y:S06]  /*9300*/  @!P1 BRA `(.L_x_7093) ;  /* 0x0000000000209947 */ /* 0x000fec0003800000 */
[----:B------:R-:W2:Y:S01]  /*9310*/  LDC R23, c[0x0][0x248] ;  /* 0x00009200ff177b82 */ /* 0x000ea20000000800 */
[----:B------:R-:W-:Y:S01]  /*9320*/  UIMAD UR4, UR8, 0x3, URZ ;  /* 0x00000003080478a4 */ /* 0x000fe2000f8e023f */
[----:B--2---:R-:W-:-:S05]  /*9330*/  IMAD.WIDE.U32 R22, R23, 0x3, R62 ;  /* 0x0000000317167825 */ /* 0x004fca00078e003e */
[----:B-1----:R-:W-:Y:S02]  /*9340*/  IADD3 R11, R23, UR4, RZ ;  /* 0x00000004170b7c10 */ /* 0x002fe4000fffe0ff */
[C---:B------:R-:W-:Y:S02]  /*9350*/  LEA R10, P2, R22.reuse, R7, 0x1 ;  /* 0x00000007160a7211 */ /* 0x040fe400078408ff */
[----:B------:R-:W-:Y:S02]  /*9360*/  PRMT R23, R65, 0x7604, R26 ;  /* 0x0000760441177816 */ /* 0x000fe4000000001a */
[----:B------:R-:W-:-:S05]  /*9370*/  LEA.HI.X R11, R22, R6, R11, 0x1, P2 ;  /* 0x00000006160b7211 */ /* 0x000fca00010f0c0b */
[----:B------:R2:W-:Y:S04]  /*9380*/  STG.E.U16 desc[UR10][R10.64], R23 ;  /* 0x000000170a007986 */ /* 0x0005e8000c10150a */
.L_x_7093:
[----:B------:R-:W-:Y:S05]  /*9390*/  BSYNC B0 ;  /* 0x0000000000007941 */ /* 0x000fea0003800000 */
.L_x_7092:
[C---:B0-----:R-:W-:Y:S01]  /*93a0*/  @P1 IADD3 R59, P2, R62.reuse, R59, RZ ;  /* 0x0000003b3e3b1210 */ /* 0x041fe20007f5e0ff */
[----:B-12---:R-:W0:Y:S01]  /*93b0*/  LDC.64 R10, c[0x0][0x248] ;  /* 0x00009200ff0a7b82 */ /* 0x006e220000000a00 */
[----:B------:R-:W-:Y:S01]  /*93c0*/  @P1 IADD3 R27, P3, R62, UR6, RZ ;  /* 0x000000063e1b1c10 */ /* 0x000fe2000ff7e0ff */
[----:B------:R1:W-:Y:S01]  /*93d0*/  @P1 STG.E.U16 desc[UR10][R28.64], R45 ;  /* 0x0000002d1c001986 */ /* 0x0003e2000c10150a */
[C---:B------:R-:W-:Y:S01]  /*93e0*/  @P1 IADD3.X R23, R63.reuse, UR8, RZ, P2, !PT ;  /* 0x000000083f171c10 */ /* 0x040fe200097fe4ff */
[----:B------:R-:W-:Y:S01]  /*93f0*/  VIADD R14, R34, 0x1800000 ;  /* 0x01800000220e7836 */ /* 0x000fe20000000000 */
[----:B------:R-:W-:Y:S01]  /*9400*/  @P1 IADD3.X R64, R63, UR7, RZ, P3, !PT ;  /* 0x000000073f401c10 */ /* 0x000fe20009ffe4ff */
[----:B------:R-:W-:Y:S01]  /*9410*/  BSSY B0, `(.L_x_7094) ;  /* 0x0000025000007945 */ /* 0x000fe20003800000 */
[-C--:B------:R-:W-:Y:S02]  /*9420*/  @P1 LEA R22, P2, R59, R5.reuse, 0x1 ;  /* 0x000000053b161211 */ /* 0x080fe400078408ff */
[----:B------:R-:W-:-:S02]  /*9430*/  @P1 LEA R26, P3, R27, R5, 0x1 ;  /* 0x000000051b1a1211 */ /* 0x000fc400078608ff */
[-C--:B------:R-:W-:Y:S02]  /*9440*/  @P1 LEA.HI.X R23, R59, R4.reuse, R23, 0x1, P2 ;  /* 0x000000043b171211 */ /* 0x080fe400010f0c17 */
[----:B------:R-:W-:Y:S01]  /*9450*/  @P1 LEA.HI.X R27, R27, R4, R64, 0x1, P3 ;  /* 0x000000041b1b1211 */ /* 0x000fe200018f0c40 */
[----:B-1----:R-:W-:Y:S01]  /*9460*/  FMUL R45, R40, UR12 ;  /* 0x0000000c282d7c20 */ /* 0x002fe20008400000 */
[----:B------:R-:W-:Y:S01]  /*9470*/  FMUL R64, R0, UR12 ;  /* 0x0000000c00407c20 */ /* 0x000fe20008400000 */
[----:B------:R1:W-:Y:S01]  /*9480*/  @P1 STG.E.U16 desc[UR10][R22.64], R13 ;  /* 0x0000000d16001986 */ /* 0x0003e2000c10150a */
[----:B------:R-:W-:Y:S02]  /*9490*/  FMNMX R59, |R24|, R21, !PT ;  /* 0x00000015183b7209 */ /* 0x000fe40007800200 */
[----:B------:R-:W-:Y:S01]  /*94a0*/  F2FP.SATFINITE.E4M3.F32.PACK_AB_MERGE_C R45, RZ, R45, RZ ;  /* 0x0000002dff2d723e */ /* 0x000fe200048070ff */
[----:B------:R2:W-:Y:S01]  /*94b0*/  @P1 STG.E.U16 desc[UR10][R26.64], R53 ;  /* 0x000000351a001986 */ /* 0x0005e2000c10150a */
[----:B------:R-:W-:-:S02]  /*94c0*/  F2FP.SATFINITE.E4M3.F32.PACK_AB_MERGE_C R64, RZ, R64, RZ ;  /* 0x00000040ff40723e */ /* 0x000fc400048070ff */
[----:B------:R-:W-:Y:S02]  /*94d0*/  LOP3.LUT R14, R14, 0x7f800000, RZ, 0xc0, !PT ;  /* 0x7f8000000e0e7812 */ /* 0x000fe400078ec0ff */
[----:B------:R-:W-:Y:S02]  /*94e0*/  LOP3.LUT R21, R45, 0xffff, RZ, 0xc0, !PT ;  /* 0x0000ffff2d157812 */ /* 0x000fe400078ec0ff */
[----:B------:R-:W-:Y:S02]  /*94f0*/  LOP3.LUT R65, R65, 0xffff, RZ, 0xc0, !PT ;  /* 0x0000ffff41417812 */ /* 0x000fe400078ec0ff */
[----:B------:R-:W-:Y:S01]  /*9500*/  LOP3.LUT R29, R64, 0xffff, RZ, 0xc0, !PT ;  /* 0x0000ffff401d7812 */ /* 0x000fe200078ec0ff */
[----:B------:R-:W-:Y:S01]  /*9510*/  IMAD.SHL.U32 R28, R21, 0x1000000, RZ ;  /* 0x01000000151c7824 */ /* 0x000fe200078e00ff */
[----:B------:R-:W-:Y:S02]  /*9520*/  ISETP.GT.U32.AND P2, PT, R14, 0x1ffffff, PT ;  /* 0x01ffffff0e00780c */ /* 0x000fe40003f44070 */
[----:B------:R-:W-:-:S02]  /*9530*/  SHF.L.U32 R14, R65, 0x18, RZ ;  /* 0x00000018410e7819 */ /* 0x000fc400000006ff */
[----:B------:R-:W-:Y:S02]  /*9540*/  SHF.L.U32 R29, R29, 0x18, RZ ;  /* 0x000000181d1d7819 */ /* 0x000fe400000006ff */
[----:B-1----:R-:W-:Y:S02]  /*9550*/  FMNMX R13, |R40|, R59, !PT ;  /* 0x0000003b280d7209 */ /* 0x002fe40007800200 */
[----:B------:R-:W-:Y:S02]  /*9560*/  LOP3.LUT R22, R25, R14, RZ, 0xfc, !PT ;  /* 0x0000000e19167212 */ /* 0x000fe400078efcff */
[----:B0-----:R-:W-:Y:S02]  /*9570*/  LEA R24, P3, R10, R60, 0x2 ;  /* 0x0000003c0a187211 */ /* 0x001fe400078610ff */
[----:B------:R-:W-:Y:S02]  /*9580*/  LOP3.LUT R21, R43, R28, RZ, 0xfc, !PT ;  /* 0x0000001c2b157212 */ /* 0x000fe400078efcff */
[----:B------:R-:W-:-:S02]  /*9590*/  LOP3.LUT R14, R42, R29, RZ, 0xfc, !PT ;  /* 0x0000001d2a0e7212 */ /* 0x000fc400078efcff */
[----:B------:R-:W-:Y:S01]  /*95a0*/  FMNMX R13, |R0|, R13, !PT ;  /* 0x0000000d000d7209 */ /* 0x000fe20007800200 */
[----:B--2---:R-:W-:Y:S06]  /*95b0*/  @!P1 BRA `(.L_x_7095) ;  /* 0x0000000000289947 */ /* 0x004fec0003800000 */
[----:B------:R-:W0:Y:S01]  /*95c0*/  LDC R23, c[0x0][0x248] ;  /* 0x00009200ff177b82 */ /* 0x000e220000000800 */
[----:B------:R-:W-:Y:S01]  /*95d0*/  MOV R27, R63 ;  /* 0x0000003f001b7202 */ /* 0x000fe20000000f00 */
[----:B------:R-:W-:Y:S01]  /*95e0*/  IMAD.MOV.U32 R26, RZ, RZ, R62 ;  /* 0x000000ffff1a7224 */ /* 0x000fe200078e003e */
[----:B------:R-:W-:Y:S01]  /*95f0*/  UIMAD UR4, UR8, 0x3, URZ ;  /* 0x00000003080478a4 */ /* 0x000fe2000f8e023f */
[----:B------:R-:W-:Y:S02]  /*9600*/  PRMT R45, R64, 0x7604, R45 ;  /* 0x00007604402d7816 */ /* 0x000fe4000000002d */
[----:B0-----:R-:W-:-:S04]  /*9610*/  IMAD.WIDE.U32 R26, R23, 0x3, R26 ;  /* 0x00000003171a7825 */ /* 0x001fc800078e001a */
[----:B------:R-:W-:Y:S01]  /*9620*/  VIADD R23, R27, UR4 ;  /* 0x000000041b177c36 */ /* 0x000fe20008000000 */
[----:B------:R-:W-:-:S04]  /*9630*/  LEA R28, P1, R26, R5, 0x1 ;  /* 0x000000051a1c7211 */ /* 0x000fc800078208ff */
[----:B------:R-:W-:-:S05]  /*9640*/  LEA.HI.X R29, R26, R4, R23, 0x1, P1 ;  /* 0x000000041a1d7211 */ /* 0x000fca00008f0c17 */
[----:B------:R0:W-:Y:S04]  /*9650*/  STG.E.U16 desc[UR10][R28.64], R45 ;  /* 0x0000002d1c007986 */ /* 0x0001e8000c10150a */
.L_x_7095:
[----:B------:R-:W-:Y:S05]  /*9660*/  BSYNC B0 ;  /* 0x0000000000007941 */ /* 0x000fea0003800000 */
.L_x_7094:
[----:B------:R-:W-:Y:S01]  /*9670*/  BSSY B1, `(.L_x_7096) ;  /* 0x000000c000017945 */ /* 0x000fe20003800000 */
[----:B------:R-:W-:Y:S02]  /*9680*/  LEA.HI.X R25, R10, R61, R11, 0x2, P3 ;  /* 0x0000003d0a197211 */ /* 0x000fe400018f140b */
[----:B------:R-:W-:Y:S01]  /*9690*/  PRMT R10, R41, 0x7632, R10 ;  /* 0x00007632290a7816 */ /* 0x000fe2000000000a */
[----:B------:R-:W-:Y:S06]  /*96a0*/  @P2 BRA `(.L_x_7097) ;  /* 0x0000000000102947 */ /* 0x000fec0003800000 */
[----:B------:R-:W-:Y:S02]  /*96b0*/  MOV R0, R34 ;  /* 0x0000002200007202 */ /* 0x000fe40000000f00 */
[----:B------:R-:W-:-:S07]  /*96c0*/  MOV R64, 0x96e0 ;  /* 0x000096e000407802 */ /* 0x000fce0000000f00 */
[----:B0-----:R-:W-:Y:S05]  /*96d0*/  CALL.REL.NOINC `($__internal_181_$__cuda_sm20_rcp_rn_f32_slowpath) ;  /* 0x0000005000907944 */ /* 0x001fea0003c00000 */
[----:B------:R-:W-:Y:S05]  /*96e0*/  BRA `(.L_x_7098) ;  /* 0x0000000000107947 */ /* 0x000fea0003800000 */
.L_x_7097:
[----:B------:R-:W1:Y:S02]  /*96f0*/  MUFU.RCP R65, R34 ;  /* 0x0000002200417308 */ /* 0x000e640000001000 */
[----:B-1----:R-:W-:-:S04]  /*9700*/  FFMA R0, R34, R65, -1 ;  /* 0xbf80000022007423 */ /* 0x002fc80000000041 */
[----:B------:R-:W-:-:S04]  /*9710*/  FADD.FTZ R0, -R0, -RZ ;  /* 0x800000ff00007221 */ /* 0x000fc80000010100 */
[----:B------:R-:W-:-:S07]  /*9720*/  FFMA R65, R65, R0, R65 ;  /* 0x0000000041417223 */ /* 0x000fce0000000041 */
.L_x_7098:
[----:B------:R-:W-:Y:S05]  /*9730*/  BSYNC B1 ;  /* 0x0000000000017941 */ /* 0x000fea0003800000 */
.L_x_7096:
[----:B------:R-:W-:Y:S01]  /*9740*/  HFMA2.MMA R0, -RZ, RZ, 0.96630859375, -0.0022525787353515625 ;  /* 0x3bbb989dff007435 */ /* 0x000fe200000001ff */
[----:B------:R-:W-:Y:S01]  /*9750*/  IMAD.U32 R41, R41, 0x10000, RZ ;  /* 0x0001000029297824 */ /* 0x000fe200078e00ff */
[----:B------:R-:W-:Y:S01]  /*9760*/  BSSY B1, `(.L_x_7099) ;  /* 0x000001f000017945 */ /* 0x000fe20003800000 */
[----:B------:R-:W-:-:S07]  /*9770*/  IMAD.MOV.U32 R11, RZ, RZ, 0x437c0000 ;  /* 0x437c0000ff0b7424 */ /* 0x000fce00078e00ff */
[----:B------:R-:W-:-:S04]  /*9780*/  FFMA.SAT R0, -R41, R0, 0.5 ;  /* 0x3f00000029007423 */ /* 0x000fc80000002100 */
[----:B------:R-:W-:-:S04]  /*9790*/  FFMA.RM R0, R0, R11, 12582913 ;  /* 0x4b40000100007423 */ /* 0x000fc8000000400b */
[C---:B------:R-:W-:Y:S01]  /*97a0*/  FADD R26, R0.reuse, -12583039 ;  /* 0xcb40007f001a7421 */ /* 0x040fe20000000000 */
[----:B------:R-:W-:-:S03]  /*97b0*/  SHF.L.U32 R0, R0, 0x17, RZ ;  /* 0x0000001700007819 */ /* 0x000fc600000006ff */
[----:B------:R-:W-:-:S04]  /*97c0*/  FFMA R26, -R41, 1.4426950216293334961, -R26 ;  /* 0x3fb8aa3b291a7823 */ /* 0x000fc8000000091a */
[----:B------:R-:W-:-:S04]  /*97d0*/  FFMA R26, -R41, 1.925963033500011079e-08, R26 ;  /* 0x32a57060291a7823 */ /* 0x000fc8000000011a */
[----:B------:R1:W0:Y:S02]  /*97e0*/  MUFU.EX2 R11, R26 ;  /* 0x0000001a000b7308 */ /* 0x0002240000000800 */
[----:B-1----:R-:W-:Y:S01]  /*97f0*/  PRMT R26, R44, 0x7632, R26 ;  /* 0x000076322c1a7816 */ /* 0x002fe2000000001a */
        /* <DEDUP_REMOVED lines=10> */
[----:B------:R-:W-:Y:S01]  /*98a0*/  FMUL R8, R0, R23 ;  /* 0x0000001700087220 */ /* 0x000fe20000400000 */
[----:B------:R-:W-:-:S05]  /*98b0*/  PRMT R23, R3, 0x7632, R23 ;  /* 0x0000763203177816 */ /* 0x000fca0000000017 */
[----:B------:R-:W-:Y:S05]  /*98c0*/  @P1 BRA `(.L_x_7100) ;  /* 0x0000000000101947 */ /* 0x000fea0003800000 */
[----:B------:R-:W-:Y:S02]  /*98d0*/  MOV R0, R28 ;  /* 0x0000001c00007202 */ /* 0x000fe40000000f00 */
[----:B------:R-:W-:-:S07]  /*98e0*/  MOV R64, 0x9900 ;  /* 0x0000990000407802 */ /* 0x000fce0000000f00 */
[----:B------:R-:W-:Y:S05]  /*98f0*/  CALL.REL.NOINC `($__internal_181_$__cuda_sm20_rcp_rn_f32_slowpath) ;  /* 0x0000005000087944 */ /* 0x000fea0003c00000 */
[----:B------:R-:W-:Y:S05]  /*9900*/  BRA `(.L_x_7101) ;  /* 0x0000000000107947 */ /* 0x000fea0003800000 */
.L_x_7100:
[----:B------:R-:W0:Y:S02]  /*9910*/  MUFU.RCP R65, R28 ;  /* 0x0000001c00417308 */ /* 0x000e240000001000 */
[----:B0-----:R-:W-:-:S04]  /*9920*/  FFMA R0, R28, R65, -1 ;  /* 0xbf8000001c007423 */ /* 0x001fc80000000041 */
[----:B------:R-:W-:-:S04]  /*9930*/  FADD.FTZ R0, -R0, -RZ ;  /* 0x800000ff00007221 */ /* 0x000fc80000010100 */
[----:B------:R-:W-:-:S07]  /*9940*/  FFMA R65, R65, R0, R65 ;  /* 0x0000000041417223 */ /* 0x000fce0000000041 */
.L_x_7101:
[----:B------:R-:W-:Y:S05]  /*9950*/  BSYNC B1 ;  /* 0x0000000000017941 */ /* 0x000fea0003800000 */
.L_x_7099:
        /* <DEDUP_REMOVED lines=22> */
.L_x_7103:
[----:B------:R-:W0:Y:S02]  /*9ac0*/  MUFU.RCP R65, R34 ;  /* 0x0000002200417308 */ /* 0x000e240000001000 */
[----:B0-----:R-:W-:-:S04]  /*9ad0*/  FFMA R0, R34, R65, -1 ;  /* 0xbf80000022007423 */ /* 0x001fc80000000041 */
[----:B------:R-:W-:-:S04]  /*9ae0*/  FADD.FTZ R0, -R0, -RZ ;  /* 0x800000ff00007221 */ /* 0x000fc80000010100 */
[----:B------:R-:W-:-:S07]  /*9af0*/  FFMA R65, R65, R0, R65 ;  /* 0x0000000041417223 */ /* 0x000fce0000000041 */
.L_x_7104:
[----:B------:R-:W-:Y:S05]  /*9b00*/  BSYNC B1 ;  /* 0x0000000000017941 */ /* 0x000fea0003800000 */
.L_x_7102:
[----:B------:R-:W-:Y:S01]  /*9b10*/  HFMA2.MMA R0, -RZ, RZ, 0.96630859375, -0.0022525787353515625 ;  /* 0x3bbb989dff007435 */ /* 0x000fe200000001ff */
[----:B------:R-:W-:Y:S01]  /*9b20*/  IMAD.U32 R27, R10, 0x10000, RZ ;  /* 0x000100000a1b7824 */ /* 0x000fe200078e00ff */
[----:B------:R-:W-:Y:S01]  /*9b30*/  SHF.L.U32 R26, R26, 0x10, RZ ;  /* 0x000000101a1a7819 */ /* 0x000fe200000006ff */
[----:B------:R-:W-:Y:S01]  /*9b40*/  IMAD.MOV.U32 R29, RZ, RZ, 0x437c0000 ;  /* 0x437c0000ff1d7424 */ /* 0x000fe200078e00ff */
[----:B------:R-:W-:Y:S06]  /*9b50*/  BSSY B1, `(.L_x_7105) ;  /* 0x000001b000017945 */ /* 0x000fec0003800000 */
        /* <DEDUP_REMOVED lines=22> */
.L_x_7106:
[----:B------:R-:W0:Y:S02]  /*9cc0*/  MUFU.RCP R65, R34 ;  /* 0x0000002200417308 */ /* 0x000e240000001000 */
[----:B0-----:R-:W-:-:S04]  /*9cd0*/  FFMA R0, R34, R65, -1 ;  /* 0xbf80000022007423 */ /* 0x001fc80000000041 */
[----:B------:R-:W-:-:S04]  /*9ce0*/  FADD.FTZ R0, -R0, -RZ ;  /* 0x800000ff00007221 */ /* 0x000fc80000010100 */
[----:B------:R-:W-:-:S07]  /*9cf0*/  FFMA R65, R65, R0, R65 ;  /* 0x0000000041417223 */ /* 0x000fce0000000041 */
.L_x_7107:
[----:B------:R-:W-:Y:S05]  /*9d00*/  BSYNC B1 ;  /* 0x0000000000017941 */ /* 0x000fea0003800000 */
.L_x_7105:
[----:B------:R-:W-:Y:S01]  /*9d10*/  MOV R0, 0x3bbb989d ;  /* 0x3bbb989d00007802 */ /* 0x000fe20000000f00 */
[C---:B------:R-:W-:Y:S01]  /*9d20*/  IMAD.U32 R23, R57.reuse, 0x10000, RZ ;  /* 0x0001000039177824 */ /* 0x040fe200078e00ff */
[----:B------:R-:W-:Y:S01]  /*9d30*/  BSSY B1, `(.L_x_7108) ;  /* 0x0000019000017945 */ /* 0x000fe20003800000 */
[----:B------:R-:W-:Y:S01]  /*9d40*/  IMAD.MOV.U32 R3, RZ, RZ, 0x437c0000 ;  /* 0x437c0000ff037424 */ /* 0x000fe200078e00ff */
[----:B------:R-:W-:Y:S01]  /*9d50*/  PRMT R29, R57, 0x7632, R29 ;  /* 0x00007632391d7816 */ /* 0x000fe2000000001d */
        /* <DEDUP_REMOVED lines=16> */
[----:B------:R-:W-:Y:S05]  /*9e60*/  CALL.REL.NOINC `($__internal_181_$__cuda_sm20_rcp_rn_f32_slowpath) ;  /* 0x0000004800ac7944 */ /* 0x000fea0003c00000 */
[----:B------:R-:W-:Y:S05]  /*9e70*/  BRA `(.L_x_7110) ;  /* 0x0000000000107947 */ /* 0x000fea0003800000 */
.L_x_7109:
[----:B------:R-:W0:Y:S02]  /*9e80*/  MUFU.RCP R65, R34 ;  /* 0x0000002200417308 */ /* 0x000e240000001000 */
[----:B0-----:R-:W-:-:S04]  /*9e90*/  FFMA R0, R34, R65, -1 ;  /* 0xbf80000022007423 */ /* 0x001fc80000000041 */
[----:B------:R-:W-:-:S04]  /*9ea0*/  FADD.FTZ R0, -R0, -RZ ;  /* 0x800000ff00007221 */ /* 0x000fc80000010100 */
[----:B------:R-:W-:-:S07]  /*9eb0*/  FFMA R65, R65, R0, R65 ;  /* 0x0000000041417223 */ /* 0x000fce0000000041 */
.L_x_7110:
[----:B------:R-:W-:Y:S05]  /*9ec0*/  BSYNC B1 ;  /* 0x0000000000017941 */ /* 0x000fea0003800000 */
.L_x_7108:
        /* <DEDUP_REMOVED lines=29> */
.L_x_7112:
[----:B------:R-:W0:Y:S02]  /*a0a0*/  MUFU.RCP R65, R34 ;  /* 0x0000002200417308 */ /* 0x000e240000001000 */
[----:B0-----:R-:W-:-:S04]  /*a0b0*/  FFMA R0, R34, R65, -1 ;  /* 0xbf80000022007423 */ /* 0x001fc80000000041 */
[----:B------:R-:W-:-:S04]  /*a0c0*/  FADD.FTZ R0, -R0, -RZ ;  /* 0x800000ff00007221 */ /* 0x000fc80000010100 */
[----:B------:R-:W-:-:S07]  /*a0d0*/  FFMA R65, R65, R0, R65 ;  /* 0x0000000041417223 */ /* 0x000fce0000000041 */
.L_x_7113:
[----:B------:R-:W-:Y:S05]  /*a0e0*/  BSYNC B1 ;  /* 0x0000000000017941 */ /* 0x000fea0003800000 */
.L_x_7111:
        /* <DEDUP_REMOVED lines=22> */
.L_x_7115:
[----:B------:R-:W0:Y:S02]  /*a250*/  MUFU.RCP R65, R40 ;  /* 0x0000002800417308 */ /* 0x000e240000001000 */
[----:B0-----:R-:W-:-:S04]  /*a260*/  FFMA R0, R40, R65, -1 ;  /* 0xbf80000028007423 */ /* 0x001fc80000000041 */
[----:B------:R-:W-:-:S04]  /*a270*/  FADD.FTZ R0, -R0, -RZ ;  /* 0x800000ff00007221 */ /* 0x000fc80000010100 */
[----:B------:R-:W-:-:S07]  /*a280*/  FFMA R65, R65, R0, R65 ;  /* 0x0000000041417223 */ /* 0x000fce0000000041 */
.L_x_7116:
[----:B------:R-:W-:Y:S05]  /*a290*/  BSYNC B1 ;  /* 0x0000000000017941 */ /* 0x000fea0003800000 */
.L_x_7114:
[----:B------:R-:W-:Y:S01]  /*a2a0*/  HFMA2.MMA R0, -RZ, RZ, 0.96630859375, -0.0022525787353515625 ;  /* 0x3bbb989dff007435 */ /* 0x000fe200000001ff */
[----:B------:R-:W-:Y:S01]  /*a2b0*/  IMAD.U32 R29, R29, 0x10000, RZ ;  /* 0x000100001d1d7824 */ /* 0x000fe200078e00ff */
[----:B------:R-:W-:Y:S01]  /*a2c0*/  SHF.L.U32 R26, R26, 0x10, RZ ;  /* 0x000000101a1a7819 */ /* 0x000fe200000006ff */
[----:B------:R-:W-:Y:S01]  /*a2d0*/  IMAD.MOV.U32 R41, RZ, RZ, 0x437c0000 ;  /* 0x437c0000ff297424 */ /* 0x000fe200078e00ff */
[----:B------:R-:W-:Y:S01]  /*a2e0*/  BSSY B1, `(.L_x_7117) ;  /* 0x000001b000017945 */ /* 0x000fe20003800000 */
[----:B------:R-:W-:-:S05]  /*a2f0*/  IMAD.U32 R56, R56, 0x10000, RZ ;  /* 0x0001000038387824 */ /* 0x000fca00078e00ff */
        /* <DEDUP_REMOVED lines=21> */
.L_x_7118:
[----:B------:R-:W0:Y:S02]  /*a450*/  MUFU.RCP R65, R42 ;  /* 0x0000002a00417308 */ /* 0x000e240000001000 */
[----:B0-----:R-:W-:-:S04]  /*a460*/  FFMA R0, R42, R65, -1 ;  /* 0xbf8000002a007423 */ /* 0x001fc80000000041 */
[----:B------:R-:W-:-:S04]  /*a470*/  FADD.FTZ R0, -R0, -RZ ;  /* 0x800000ff00007221 */ /* 0x000fc80000010100 */
[----:B------:R-:W-:-:S07]  /*a480*/  FFMA R65, R65, R0, R65 ;  /* 0x0000000041417223 */ /* 0x000fce0000000041 */
.L_x_7119:
[----:B------:R-:W-:Y:S05]  /*a490*/  BSYNC B1 ;  /* 0x0000000000017941 */ /* 0x000fea0003800000 */
.L_x_7117:
[----:B------:R-:W-:Y:S01]  /*a4a0*/  MOV R41, 0x3bbb989d ;  /* 0x3bbb989d00297802 */ /* 0x000fe20000000f00 */
[----:B------:R-:W-:Y:S02]  /*a4b0*/  IMAD.U32 R40, R54, 0x10000, RZ ;  /* 0x0001000036287824 */ /* 0x000fe400078e00ff */
        /* <DEDUP_REMOVED lines=21> */
.L_x_7121:
[----:B------:R-:W0:Y:S02]  /*a610*/  MUFU.RCP R65, R34 ;  /* 0x0000002200417308 */ /* 0x000e240000001000 */
[----:B0-----:R-:W-:-:S04]  /*a620*/  FFMA R0, R34, R65, -1 ;  /* 0xbf80000022007423 */ /* 0x001fc80000000041 */
[----:B------:R-:W-:-:S04]  /*a630*/  FADD.FTZ R0, -R0, -RZ ;  /* 0x800000ff00007221 */ /* 0x000fc80000010100 */
[----:B------:R-:W-:-:S07]  /*a640*/  FFMA R65, R65, R0, R65 ;  /* 0x0000000041417223 */ /* 0x000fce0000000041 */
.L_x_7122:
[----:B------:R-:W-:Y:S05]  /*a650*/  BSYNC B1 ;  /* 0x0000000000017941 */ /* 0x000fea0003800000 */
.L_x_7120:
        /* <DEDUP_REMOVED lines=29> */
.L_x_7124:
[----:B------:R-:W0:Y:S02]  /*a830*/  MUFU.RCP R65, R44 ;  /* 0x0000002c00417308 */ /* 0x000e240000001000 */
[----:B0-----:R-:W-:-:S04]  /*a840*/  FFMA R0, R44, R65, -1 ;  /* 0xbf8000002c007423 */ /* 0x001fc80000000041 */
[----:B------:R-:W-:-:S04]  /*a850*/  FADD.FTZ R0, -R0, -RZ ;  /* 0x800000ff00007221 */ /* 0x000fc80000010100 */
[----:B------:R-:W-:-:S07]  /*a860*/  FFMA R65, R65, R0, R65 ;  /* 0x0000000041417223 */ /* 0x000fce0000000041 */
.L_x_7125:
[----:B------:R-:W-:Y:S05]  /*a870*/  BSYNC B1 ;  /* 0x0000000000017941 */ /* 0x000fea0003800000 */
.L_x_7123:
        /* <DEDUP_REMOVED lines=22> */
.L_x_7127:
[----:B------:R-:W0:Y:S02]  /*a9e0*/  MUFU.RCP R65, R44 ;  /* 0x0000002c00417308 */ /* 0x000e240000001000 */
[----:B0-----:R-:W-:-:S04]  /*a9f0*/  FFMA R0, R44, R65, -1 ;  /* 0xbf8000002c007423 */ /* 0x001fc80000000041 */
[----:B------:R-:W-:-:S04]  /*aa00*/  FADD.FTZ R0, -R0, -RZ ;  /* 0x800000ff00007221 */ /* 0x000fc80000010100 */
[----:B------:R-:W-:-:S07]  /*aa10*/  FFMA R65, R65, R0, R65 ;  /* 0x0000000041417223 */ /* 0x000fce0000000041 */
.L_x_7128:
[----:B------:R-:W-:Y:S05]  /*aa20*/  BSYNC B1 ;  /* 0x0000000000017941 */ /* 0x000fea0003800000 */
.L_x_7126:
        /* <DEDUP_REMOVED lines=27> */
.L_x_7130:
[----:B------:R-:W0:Y:S02]  /*abe0*/  MUFU.RCP R65, R44 ;  /* 0x0000002c00417308 */ /* 0x000e240000001000 */
[----:B0-----:R-:W-:-:S04]  /*abf0*/  FFMA R0, R44, R65, -1 ;  /* 0xbf8000002c007423 */ /* 0x001fc80000000041 */
[----:B------:R-:W-:-:S04]  /*ac00*/  FADD.FTZ R0, -R0, -RZ ;  /* 0x800000ff00007221 */ /* 0x000fc80000010100 */
[----:B------:R-:W-:-:S07]  /*ac10*/  FFMA R65, R65, R0, R65 ;  /* 0x0000000041417223 */ /* 0x000fce0000000041 */
.L_x_7131:
[----:B------:R-:W-:Y:S05]  /*ac20*/  BSYNC B1 ;  /* 0x0000000000017941 */ /* 0x000fea0003800000 */
.L_x_7129:
        /* <DEDUP_REMOVED lines=23> */
.L_x_7133:
[----:B------:R-:W0:Y:S02]  /*ada0*/  MUFU.RCP R65, R52 ;  /* 0x0000003400417308 */ /* 0x000e240000001000 */
[----:B0-----:R-:W-:-:S04]  /*adb0*/  FFMA R0, R52, R65, -1 ;  /* 0xbf80000034007423 */ /* 0x001fc80000000041 */
[----:B------:R-:W-:-:S04]  /*adc0*/  FADD.FTZ R0, -R0, -RZ ;  /* 0x800000ff00007221 */ /* 0x000fc80000010100 */
[----:B------:R-:W-:-:S07]  /*add0*/  FFMA R65, R65, R0, R65 ;  /* 0x0000000041417223 */ /* 0x000fce0000000041 */
.L_x_7134:
[----:B------:R-:W-:Y:S05]  /*ade0*/  BSYNC B1 ;  /* 0x0000000000017941 */ /* 0x000fea0003800000 */
.L_x_7132:
        /* <DEDUP_REMOVED lines=17> */
[----:B------:R-:W-:Y:S01]  /*af00*/  SHF.L.U32 R43, R51, 0x10, RZ ;  /* 0x00000010332b7819 */ /* 0x000fe200000006ff */
[----:B------:R-:W-:Y:S01]  /*af10*/  IMAD.U32 R41, R49, 0x10000, RZ ;  /* 0x0001000031297824 */ /* 0x000fe200078e00ff */
[----:B------:R-:W-:Y:S02]  /*af20*/  ISETP.GT.U32.AND P1, PT, R45, 0x1ffffff, PT ;  /* 0x01ffffff2d00780c */ /* 0x000fe40003f24070 */
        /* <DEDUP_REMOVED lines=9> */
.L_x_7136:
[----:B------:R-:W0:Y:S02]  /*afc0*/  MUFU.RCP R65, R52 ;  /* 0x0000003400417308 */ /* 0x000e240000001000 */
[----:B0-----:R-:W-:-:S04]  /*afd0*/  FFMA R0, R52, R65, -1 ;  /* 0xbf80000034007423 */ /* 0x001fc80000000041 */
[----:B------:R-:W-:-:S04]  /*afe0*/  FADD.FTZ R0, -R0, -RZ ;  /* 0x800000ff00007221 */ /* 0x000fc80000010100 */
[----:B------:R-:W-:-:S07]  /*aff0*/  FFMA R65, R65, R0, R65 ;  /* 0x0000000041417223 */ /* 0x000fce0000000041 */
.L_x_7137:
[----:B------:R-:W-:Y:S05]  /*b000*/  BSYNC B1 ;  /* 0x0000000000017941 */ /* 0x000fea0003800000 */
.L_x_7135:
        /* <DEDUP_REMOVED lines=22> */
.L_x_7139:
[----:B------:R-:W0:Y:S02]  /*b170*/  MUFU.RCP R65, R52 ;  /* 0x0000003400417308 */ /* 0x000e240000001000 */
[----:B0-----:R-:W-:-:S04]  /*b180*/  FFMA R0, R52, R65, -1 ;  /* 0xbf80000034007423 */ /* 0x001fc80000000041 */
[----:B------:R-:W-:-:S04]  /*b190*/  FADD.FTZ R0, -R0, -RZ ;  /* 0x800000ff00007221 */ /* 0x000fc80000010100 */
[----:B------:R-:W-:-:S07]  /*b1a0*/  FFMA R65, R65, R0, R65 ;  /* 0x0000000041417223 */ /* 0x000fce0000000041 */
.L_x_7140:
[----:B------:R-:W-:Y:S05]  /*b1b0*/  BSYNC B1 ;  /* 0x0000000000017941 */ /* 0x000fea0003800000 */
.L_x_7138:
        /* <DEDUP_REMOVED lines=27> */
.L_x_7142:
[----:B------:R-:W0:Y:S02]  /*b370*/  MUFU.RCP R65, R52 ;  /* 0x0000003400417308 */ /* 0x000e240000001000 */
[----:B0-----:R-:W-:-:S04]  /*b380*/  FFMA R0, R52, R65, -1 ;  /* 0xbf80000034007423 */ /* 0x001fc80000000041 */
[----:B------:R-:W-:-:S04]  /*b390*/  FADD.FTZ R0, -R0, -RZ ;  /* 0x800000ff00007221 */ /* 0x000fc80000010100 */
[----:B------:R-:W-:-:S07]  /*b3a0*/  FFMA R65, R65, R0, R65 ;  /* 0x0000000041417223 */ /* 0x000fce0000000041 */
.L_x_7143:
[----:B------:R-:W-:Y:S05]  /*b3b0*/  BSYNC B1 ;  /* 0x0000000000017941 */ /* 0x000fea0003800000 */
.L_x_7141:
        /* <DEDUP_REMOVED lines=10> */
[----:B------:R-:W-:Y:S02]  /*b460*/  @P0 LEA R56, P1, R24, R7, 0x1 ;  /* 0x0000000718380211 */ /* 0x000fe400078208ff */
        /* <DEDUP_REMOVED lines=12> */
[----:B------:R-:W-:Y:S02]  /*b530*/  LOP3.LUT R10, R45, 0xff, RZ, 0xc0, !PT ;  /* 0x000000ff2d0a7812 */ /* 0x000fe400078ec0ff */
[----:B------:R-:W-:-:S02]  /*b540*/  F2FP.SATFINITE.E4M3.F32.PACK_AB_MERGE_C R58, RZ, R8, RZ ;  /* 0x00000008ff3a723e */ /* 0x000fc400048070ff */
[----:B------:R-:W-:Y:S01]  /*b550*/  LOP3.LUT R23, R54, 0xff, RZ, 0xc0, !PT ;  /* 0x000000ff36177812 */ /* 0x000fe200078ec0ff */
[----:B------:R-:W-:Y:S01]  /*b560*/  IMAD R8, R49, 0x100, R10 ;  /* 0x0000010031087824 */ /* 0x000fe200078e020a */
[----:B------:R-:W-:Y:S01]  /*b570*/  FMNMX R59, |R27|, R0, !PT ;  /* 0x000000001b3b7209 */ /* 0x000fe20007800200 */
[----:B------:R-:W-:Y:S01]  /*b580*/  FMUL R10, R11, UR12 ;  /* 0x0000000c0b0a7c20 */ /* 0x000fe20008400000 */
[----:B------:R-:W-:Y:S01]  /*b590*/  LEA R0, R58, R23, 0x8 ;  /* 0x000000173a007211 */ /* 0x000fe200078e40ff */
[----:B------:R-:W-:Y:S01]  /*b5a0*/  FMUL R23, R3, UR12 ;  /* 0x0000000c03177c20 */ /* 0x000fe20008400000 */
[----:B------:R-:W-:Y:S01]  /*b5b0*/  @P0 PRMT R29, R54, 0x7604, R45 ;  /* 0x00007604361d0816 */ /* 0x000fe2000000002d */
[----:B------:R-:W-:Y:S01]  /*b5c0*/  FMUL R45, R28, UR12 ;  /* 0x0000000c1c2d7c20 */ /* 0x000fe20008400000 */
[----:B------:R-:W-:Y:S01]  /*b5d0*/  @P0 PRMT R27, R58, 0x7604, R49 ;  /* 0x000076043a1b0816 */ /* 0x000fe20000000031 */
[----:B------:R-:W-:Y:S01]  /*b5e0*/  FMUL R49, R26, UR12 ;  /* 0x0000000c1a317c20 */ /* 0x000fe20008400000 */
[----:B------:R-:W-:Y:S01]  /*b5f0*/  F2FP.SATFINITE.E4M3.F32.PACK_AB_MERGE_C R54, RZ, R10, RZ ;  /* 0x0000000aff36723e */ /* 0x000fe200048070ff */
[----:B------:R0:W-:Y:S01]  /*b600*/  @P0 STG.E.U16 desc[UR10][R56.64], R29 ;  /* 0x0000001d38000986 */ /* 0x0001e2000c10150a */
[----:B------:R-:W-:-:S02]  /*b610*/  F2FP.SATFINITE.E4M3.F32.PACK_AB_MERGE_C R23, RZ, R23, RZ ;  /* 0x00000017ff17723e */ /* 0x000fc400048070ff */
[----:B------:R-:W-:Y:S02]  /*b620*/  LOP3.LUT R10, R54, 0xff, RZ, 0xc0, !PT ;  /* 0x000000ff360a7812 */ /* 0x000fe400078ec0ff */
[----:B0-----:R-:W-:Y:S02]  /*b630*/  F2FP.SATFINITE.E4M3.F32.PACK_AB_MERGE_C R57, RZ, R45, RZ ;  /* 0x0000002dff39723e */ /* 0x001fe400048070ff */
[C---:B------:R-:W-:Y:S01]  /*b640*/  FMNMX R29, |R40|.reuse, R59, !PT ;  /* 0x0000003b281d7209 */ /* 0x040fe20007800200 */
[----:B------:R-:W-:Y:S01]  /*b650*/  FMUL R40, R40, UR12 ;  /* 0x0000000c28287c20 */ /* 0x000fe20008400000 */
[----:B------:R-:W-:Y:S01]  /*b660*/  @P0 PRMT R45, R23, 0x7604, R54 ;  /* 0x00007604172d0816 */ /* 0x000fe20000000036 */
[----:B------:R-:W-:Y:S01]  /*b670*/  IMAD R61, R57, 0x100, R10 ;  /* 0x00000100393d7824 */ /* 0x000fe200078e020a */
[----:B------:R-:W-:Y:S01]  /*b680*/  F2FP.SATFINITE.E4M3.F32.PACK_AB_MERGE_C R56, RZ, R49, RZ ;  /* 0x00000031ff38723e */ /* 0x000fe200048070ff */
[----:B------:R-:W-:Y:S01]  /*b690*/  FMUL R49, R42, UR12 ;  /* 0x0000000c2a317c20 */ /* 0x000fe20008400000 */
[----:B------:R-:W-:-:S02]  /*b6a0*/  LOP3.LUT R54, R23, 0xff, RZ, 0xc0, !PT ;  /* 0x000000ff17367812 */ /* 0x000fc400078ec0ff */
[C---:B------:R-:W-:Y:S02]  /*b6b0*/  @P0 PRMT R23, R56.reuse, 0x7604, R57 ;  /* 0x0000760438170816 */ /* 0x040fe40000000039 */
[----:B------:R-:W-:Y:S02]  /*b6c0*/  LEA R10, R56, R54, 0x8 ;  /* 0x00000036380a7211 */ /* 0x000fe400078e40ff */
[----:B------:R-:W-:Y:S01]  /*b6d0*/  F2FP.SATFINITE.E4M3.F32.PACK_AB_MERGE_C R54, RZ, R40, RZ ;  /* 0x00000028ff36723e */ /* 0x000fe200048070ff */
[----:B------:R-:W-:Y:S01]  /*b6e0*/  FMUL R40, R34, UR12 ;  /* 0x0000000c22287c20 */ /* 0x000fe20008400000 */
[----:B------:R-:W-:Y:S02]  /*b6f0*/  FMNMX R56, |R42|, R29, !PT ;  /* 0x0000001d2a387209 */ /* 0x000fe40007800200 */
[----:B------:R-:W0:Y:S01]  /*b700*/  @P0 LDC R29, c[0x0][0x248] ;  /* 0x00009200ff1d0b82 */ /* 0x000e220000000800 */
[----:B------:R-:W-:Y:S02]  /*b710*/  LOP3.LUT R57, R54, 0xff, RZ, 0xc0, !PT ;  /* 0x000000ff36397812 */ /* 0x000fe400078ec0ff */
[----:B------:R-:W-:-:S02]  /*b720*/  F2FP.SATFINITE.E4M3.F32.PACK_AB_MERGE_C R59, RZ, R49, RZ ;  /* 0x00000031ff3b723e */ /* 0x000fc400048070ff */
[----:B------:R-:W-:Y:S02]  /*b730*/  PRMT R42, R8, 0x5410, R57 ;  /* 0x00005410082a7816 */ /* 0x000fe40000000039 */
[----:B------:R-:W-:Y:S02]  /*b740*/  FMNMX R57, |R41|, R56, !PT ;  /* 0x0000003829397209 */ /* 0x000fe40007800200 */
[----:B------:R-:W-:Y:S01]  /*b750*/  F2FP.SATFINITE.E4M3.F32.PACK_AB_MERGE_C R58, RZ, R40, RZ ;  /* 0x00000028ff3a723e */ /* 0x000fe200048070ff */
[----:B------:R-:W-:Y:S01]  /*b760*/  FMUL R40, R55, UR12 ;  /* 0x0000000c37287c20 */ /* 0x000fe20008400000 */
[----:B------:R-:W-:Y:S02]  /*b770*/  @P0 PRMT R49, R59, 0x7604, R54 ;  /* 0x000076043b310816 */ /* 0x000fe40000000036 */
[----:B------:R-:W-:Y:S02]  /*b780*/  FMNMX R54, |R44|, R57, !PT ;  /* 0x000000392c367209 */ /* 0x000fe40007800200 */
[----:B------:R-:W-:-:S02]  /*b790*/  F2FP.SATFINITE.E4M3.F32.PACK_AB_MERGE_C R63, RZ, R40, RZ ;  /* 0x00000028ff3f723e */ /* 0x000fc400048070ff */
[----:B------:R-:W-:Y:S01]  /*b7a0*/  FMNMX R40, |R11|, R54, !PT ;  /* 0x000000360b287209 */ /* 0x000fe20007800200 */
[----:B------:R-:W-:Y:S01]  /*b7b0*/  FMUL R54, R41, UR12 ;  /* 0x0000000c29367c20 */ /* 0x000fe20008400000 */
[----:B------:R-:W-:Y:S02]  /*b7c0*/  LOP3.LUT R8, R58, 0xff, RZ, 0xc0, !PT ;  /* 0x000000ff3a087812 */ /* 0x000fe400078ec0ff */
[----:B------:R-:W-:Y:S02]  /*b7d0*/  LOP3.LUT R11, R63, 0xff, RZ, 0xc0, !PT ;  /* 0x000000ff3f0b7812 */ /* 0x000fe400078ec0ff */
[----:B------:R-:W-:Y:S02]  /*b7e0*/  FMNMX R41, |R3|, R40, !PT ;  /* 0x0000002803297209 */ /* 0x000fe40007800200 */
[----:B------:R-:W-:Y:S01]  /*b7f0*/  PRMT R8, R61, 0x5410, R8 ;  /* 0x000054103d087816 */ /* 0x000fe20000000008 */
[----:B------:R-:W-:Y:S01]  /*b800*/  FMUL R61, R44, UR12 ;  /* 0x0000000c2c3d7c20 */ /* 0x000fe20008400000 */
[----:B------:R-:W-:Y:S01]  /*b810*/  PRMT R44, R10, 0x5410, R11 ;  /* 0x000054100a2c7816 */ /* 0x000fe2000000000b */
[----:B------:R-:W1:Y:S01]  /*b820*/  S2R R3, SR_TID.X ;  /* 0x0000000000037919 */ /* 0x000e620000002100 */
[----:B------:R-:W-:-:S02]  /*b830*/  FMNMX R11, |R28|, R41, !PT ;  /* 0x000000291c0b7209 */ /* 0x000fc40007800200 */
[----:B0-----:R-:W-:Y:S02]  /*b840*/  @P0 IADD3 R29, P1, R24, R29, RZ ;  /* 0x0000001d181d0210 */ /* 0x001fe40007f3e0ff */
[----:B------:R-:W-:Y:S02]  /*b850*/  LOP3.LUT R59, R59, 0xff, RZ, 0xc0, !PT ;  /* 0x000000ff3b3b7812 */ /* 0x000fe400078ec0ff */
[----:B------:R-:W-:Y:S02]  /*b860*/  FMNMX R41, |R26|, R11, !PT ;  /* 0x0000000b1a297209 */ /* 0x000fe40007800200 */
[----:B------:R-:W-:Y:S02]  /*b870*/  @P0 IADD3.X R26, R25, UR8, RZ, P1, !PT ;  /* 0x00000008191a0c10 */ /* 0x000fe40008ffe4ff */
[----:B------:R-:W-:Y:S02]  /*b880*/  @P0 LEA R28, P1, R29, R7, 0x1 ;  /* 0x000000071d1c0211 */ /* 0x000fe400078208ff */
[----:B------:R-:W-:-:S02]  /*b890*/  PRMT R0, R0, 0x5410, R59 ;  /* 0x0000541000007816 */ /* 0x000fc4000000003b */
[----:B------:R-:W0:Y:S01]  /*b8a0*/  @P0 LDC R59, c[0x0][0x248] ;  /* 0x00009200ff3b0b82 */ /* 0x000e220000000800 */
[----:B------:R-:W-:Y:S02]  /*b8b0*/  @P0 LEA.HI.X R29, R29, R6, R26, 0x1, P1 ;  /* 0x000000061d1d0211 */ /* 0x000fe400008f0c1a */
[----:B------:R-:W-:Y:S02]  /*b8c0*/  F2FP.SATFINITE.E4M3.F32.PACK_AB_MERGE_C R54, RZ, R54, RZ ;  /* 0x00000036ff36723e */ /* 0x000fe400048070ff */
[----:B------:R-:W-:Y:S01]  /*b8d0*/  F2FP.SATFINITE.E4M3.F32.PACK_AB_MERGE_C R61, RZ, R61, RZ ;  /* 0x0000003dff3d723e */ /* 0x000fe200048070ff */
[----:B------:R2:W-:Y:S01]  /*b8e0*/  @P0 STG.E.U16 desc[UR10][R28.64], R27 ;  /* 0x0000001b1c000986 */ /* 0x0005e2000c10150a */
[----:B------:R-:W-:Y:S02]  /*b8f0*/  LOP3.LUT R10, R54, 0xffff, RZ, 0xc0, !PT ;  /* 0x0000ffff360a7812 */ /* 0x000fe400078ec0ff */
[----:B------:R-:W-:Y:S01]  /*b900*/  FMNMX R34, |R34|, R41, !PT ;  /* 0x0000002922227209 */ /* 0x000fe20007800200 */
[----:B------:R2:W-:Y:S01]  /*b910*/  @P0 STG.E.U16 desc[UR10][R50.64], R49 ;  /* 0x0000003132000986 */ /* 0x0005e2000c10150a */
[----:B------:R-:W-:Y:S01]  /*b920*/  @P0 PRMT R57, R63, 0x7604, R58 ;  /* 0x000076043f390816 */ /* 0x000fe2000000003a */
[----:B------:R-:W-:Y:S01]  /*b930*/  IMAD.SHL.U32 R11, R10, 0x1000000, RZ ;  /* 0x010000000a0b7824 */ /* 0x000fe200078e00ff */
[----:B------:R-:W-:-:S02]  /*b940*/  LOP3.LUT R10, R61, 0xffff, RZ, 0xc0, !PT ;  /* 0x0000ffff3d0a7812 */ /* 0x000fc400078ec0ff */
[----:B------:R-:W-:Y:S01]  /*b950*/  FMNMX R34, |R55|, R34, !PT ;  /* 0x0000002237227209 */ /* 0x000fe20007800200 */
[----:B------:R-:W-:Y:S01]  /*b960*/  FMUL R55, R43, UR12 ;  /* 0x0000000c2b377c20 */ /* 0x000fe20008400000 */
[----:B------:R-:W-:Y:S02]  /*b970*/  LOP3.LUT R42, R42, R11, RZ, 0xfc, !PT ;  /* 0x0000000b2a2a7212 */ /* 0x000fe400078efcff */
[----:B------:R-:W-:Y:S02]  /*b980*/  SHF.L.U32 R11, R10, 0x18, RZ ;  /* 0x000000180a0b7819 */ /* 0x000fe400000006ff */
[----:B------:R-:W-:Y:S02]  /*b990*/  @P0 LEA R10, P1, R24, R5, 0x1 ;  /* 0x00000005180a0211 */ /* 0x000fe400078208ff */
[----:B------:R-:W-:Y:S02]  /*b9a0*/  LOP3.LUT R0, R0, R11, RZ, 0xfc, !PT ;  /* 0x0000000b00007212 */ /* 0x000fe400078efcff */
[----:B0-----:R-:W-:-:S02]  /*b9b0*/  @P0 IADD3 R59, P3, R24, R59, RZ ;  /* 0x0000003b183b0210 */ /* 0x001fc40007f7e0ff */
[----:B------:R-:W-:Y:S02]  /*b9c0*/  @P0 LEA.HI.X R11, R24, R4, R25, 0x1, P1 ;  /* 0x00000004180b0211 */ /* 0x000fe400008f0c19 */
[----:B------:R-:W-:Y:S02]  /*b9d0*/  @P0 LEA R26, P2, R59, R5, 0x1 ;  /* 0x000000053b1a0211 */ /* 0x000fe400078408ff */
[----:B------:R-:W-:Y:S01]  /*b9e0*/  @P0 IADD3.X R56, R25, UR8, RZ, P3, !PT ;  /* 0x0000000819380c10 */ /* 0x000fe20009ffe4ff */
[----:B-12---:R-:W-:Y:S10]  /*b9f0*/  @!P0 BRA `(.L_x_7145) ;  /* 0x0000000000208947 */ /* 0x006ff40003800000 */
        /* <DEDUP_REMOVED lines=8> */
.L_x_7145:
[----:B------:R-:W-:Y:S05]  /*ba80*/  BSYNC B0 ;  /* 0x0000000000007941 */ /* 0x000fea0003800000 */
.L_x_7144:
[----:B------:R-:W-:Y:S01]  /*ba90*/  @P0 LEA.HI.X R27, R59, R4, R56, 0x1, P2 ;  /* 0x000000043b1b0211 */ /* 0x000fe200010f0c38 */
[----:B------:R1:W-:Y:S01]  /*baa0*/  @P0 STG.E.U16 desc[UR10][R10.64], R45 ;  /* 0x0000002d0a000986 */ /* 0x0003e2000c10150a */
[----:B------:R-:W-:Y:S01]  /*bab0*/  FMUL R6, R13, UR12 ;  /* 0x0000000c0d067c20 */ /* 0x000fe20008400000 */
[----:B------:R-:W-:Y:S01]  /*bac0*/  F2FP.SATFINITE.E4M3.F32.PACK_AB_MERGE_C R55, RZ, R55, RZ ;  /* 0x00000037ff37723e */ /* 0x000fe200048070ff */
[----:B------:R-:W-:Y:S01]  /*bad0*/  BSSY B0, `(.L_x_7146) ;  /* 0x000000e000007945 */ /* 0x000fe20003800000 */
[----:B------:R1:W-:Y:S02]  /*bae0*/  @P0 STG.E.U16 desc[UR10][R26.64], R23 ;  /* 0x000000171a000986 */ /* 0x0003e4000c10150a */
[----:B------:R-:W-:Y:S02]  /*baf0*/  LOP3.LUT R28, R55, 0xffff, RZ, 0xc0, !PT ;  /* 0x0000ffff371c7812 */ /* 0x000fe400078ec0ff */
[----:B------:R1:W-:Y:S01]  /*bb00*/  @P0 STG.E.U16 desc[UR10][R52.64], R57 ;  /* 0x0000003934000986 */ /* 0x0003e2000c10150a */
[----:B0-----:R-:W-:Y:S01]  /*bb10*/  F2FP.SATFINITE.E4M3.F32.PACK_AB_MERGE_C R40, RZ, R6, RZ ;  /* 0x00000006ff28723e */ /* 0x001fe200048070ff */
        /* <DEDUP_REMOVED lines=9> */
.L_x_7147:
[----:B------:R-:W-:Y:S05]  /*bbb0*/  BSYNC B0 ;  /* 0x0000000000007941 */ /* 0x000fea0003800000 */
.L_x_7146:
[----:B------:R-:W2:Y:S01]  /*bbc0*/  S2UR UR5, SR_CgaCtaId ;  /* 0x00000000000579c3 */ /* 0x000ea20000008800 */
[----:B------:R-:W-:Y:S01]  /*bbd0*/  ULDC.64 UR6, c[0x0][0x248] ;  /* 0x0000920000067ab9 */ /* 0x000fe20000000a00 */
[----:B------:R-:W-:Y:S01]  /*bbe0*/  ULDC.64 UR8, c[0x0][0x250] ;  /* 0x0000940000087ab9 */ /* 0x000fe20000000a00 */
[----:B------:R-:W-:Y:S01]  /*bbf0*/  USHF.R.U64 UR13, UR6, 0x1, UR7 ;  /* 0x00000001060d7899 */ /* 0x000fe20008001207 */
[----:B-1----:R-:W-:Y:S01]  /*bc00*/  IMAD R23, R19, UR8, RZ ;  /* 0x0000000813177c24 */ /* 0x002fe2000f8e02ff */
[----:B------:R-:W-:Y:S01]  /*bc10*/  UIADD3 UR6, UP0, UR6, 0x3f, URZ ;  /* 0x0000003f06067890 */ /* 0x000fe2000ff1e03f */
[C---:B------:R-:W-:Y:S01]  /*bc20*/  IMAD.WIDE.U32 R10, R20.reuse, UR8, RZ ;  /* 0x00000008140a7c25 */ /* 0x040fe2000f8e00ff */
[----:B------:R-:W-:Y:S01]  /*bc30*/  UMOV UR4, 0x400 ;  /* 0x0000040000047882 */ /* 0x000fe20000000000 */
[----:B------:R-:W-:Y:S01]  /*bc40*/  USHF.R.U32.HI UR14, URZ, 0x1, UR7 ;  /* 0x000000013f0e7899 */ /* 0x000fe20008011607 */
[C---:B------:R-:W-:Y:S01]  /*bc50*/  SHF.L.U64.HI R19, R20.reuse, 0x5, R19 ;  /* 0x0000000514137819 */ /* 0x040fe20000010213 */
[C---:B------:R-:W-:Y:S01]  /*bc60*/  IMAD R23, R20.reuse, UR9, R23 ;  /* 0x0000000914177c24 */ /* 0x040fe2000f8e0217 */
[----:B------:R-:W-:Y:S01]  /*bc70*/  UIADD3 UR4, UR4, 0x20, URZ ;  /* 0x0000002004047890 */ /* 0x000fe2000fffe03f */
[----:B------:R-:W-:Y:S01]  /*bc80*/  LEA R20, P0, -R20, UR13, 0x5 ;  /* 0x0000000d14147c11 */ /* 0x000fe2000f8029ff */
[----:B------:R-:W-:Y:S01]  /*bc90*/  UIADD3.X UR7, URZ, UR7, URZ, UP0, !UPT ;  /* 0x000000073f077290 */ /* 0x000fe200087fe43f */
[----:B0-----:R-:W-:Y:S01]  /*bca0*/  SHF.R.U32.HI R6, RZ, 0x3, R3 ;  /* 0x00000003ff067819 */ /* 0x001fe20000011603 */
[----:B------:R-:W-:Y:S01]  /*bcb0*/  IMAD.IADD R29, R11, 0x1, R23 ;  /* 0x000000010b1d7824 */ /* 0x000fe200078e0217 */
[----:B------:R-:W-:Y:S01]  /*bcc0*/  IADD3.X R19, ~R19, UR14, RZ, P0, !PT ;  /* 0x0000000e13137c10 */ /* 0x000fe200087fe5ff */
[----:B------:R-:W-:Y:S01]  /*bcd0*/  USHF.R.U64 UR6, UR6, 0x6, UR7 ;  /* 0x0000000606067899 */ /* 0x000fe20008001207 */
[----:B------:R-:W-:Y:S01]  /*bce0*/  ISETP.LT.U32.AND P0, PT, R20, 0x20, PT ;  /* 0x000000201400780c */ /* 0x000fe20003f01070 */
[----:B------:R-:W-:Y:S01]  /*bcf0*/  IMAD.SHL.U32 R5, R28, 0x1000000, RZ ;  /* 0x010000001c057824 */ /* 0x000fe200078e00ff */
[----:B------:R-:W-:Y:S01]  /*bd00*/  LOP3.LUT R4, R40, 0xffff, RZ, 0xc0, !PT ;  /* 0x0000ffff28047812 */ /* 0x000fe200078ec0ff */
[----:B------:R-:W-:Y:S01]  /*bd10*/  IMAD R11, R9, 0x21, R2 ;  /* 0x00000021090b7824 */ /* 0x000fe200078e0202 */
[----:B------:R-:W-:Y:S01]  /*bd20*/  ISETP.LT.U32.AND.EX P0, PT, R19, RZ, PT, P0 ;  /* 0x000000ff1300720c */ /* 0x000fe20003f01100 */
[----:B------:R-:W-:Y:S01]  /*bd30*/  IMAD.WIDE.U32 R24, R36, UR6, RZ ;  /* 0x0000000624187c25 */ /* 0x000fe2000f8e00ff */
[----:B--2---:R-:W-:Y:S01]  /*bd40*/  ULEA UR4, UR5, UR4, 0x18 ;  /* 0x0000000405047291 */ /* 0x004fe2000f8ec03f */
[----:B------:R-:W-:Y:S01]  /*bd50*/  LOP3.LUT R6, R6, 0x1ffffffc, RZ, 0xc0, !PT ;  /* 0x1ffffffc06067812 */ /* 0x000fe200078ec0ff */
[----:B------:R-:W-:Y:S01]  /*bd60*/  USHF.R.U32.HI UR5, URZ, 0x6, UR7 ;  /* 0x000000063f057899 */ /* 0x000fe20008011607 */
[C---:B------:R-:W-:Y:S01]  /*bd70*/  SHF.L.U32 R27, R10.reuse, 0x1, RZ ;  /* 0x000000010a1b7819 */ /* 0x040fe200000006ff */
[----:B------:R-:W-:Y:S01]  /*bd80*/  IMAD R16, R9, 0x21, R16 ;  /* 0x0000002109107824 */ /* 0x000fe200078e0210 */
[----:B------:R-:W-:Y:S01]  /*bd90*/  SHF.L.U64.HI R29, R10, 0x1, R29 ;  /* 0x000000010a1d7819 */ /* 0x000fe2000001021d */
[----:B------:R-:W-:Y:S01]  /*bda0*/  BSSY B0, `(.L_x_7148) ;  /* 0x00000a5000007945 */ /* 0x000fe20003800000 */
[----:B------:R-:W-:Y:S01]  /*bdb0*/  SHF.L.U32 R7, R4, 0x18, RZ ;  /* 0x0000001804077819 */ /* 0x000fe200000006ff */
[----:B------:R-:W-:Y:S01]  /*bdc0*/  IMAD R19, R36, UR5, RZ ;  /* 0x0000000524137c24 */ /* 0x000fe2000f8e02ff */
[----:B------:R-:W-:Y:S01]  /*bdd0*/  SHF.R.U32.HI R10, RZ, 0x5, R3 ;  /* 0x00000005ff0a7819 */ /* 0x000fe20000011603 */
[----:B------:R-:W-:Y:S01]  /*bde0*/  USHF.R.U64 UR5, UR8, 0x2, UR9 ;  /* 0x0000000208057899 */ /* 0x000fe20008001209 */
[----:B------:R-:W-:Y:S01]  /*bdf0*/  LOP3.LUT R26, R8, R5, RZ, 0xfc, !PT ;  /* 0x00000005081a7212 */ /* 0x000fe200078efcff */
[----:B------:R-:W-:Y:S01]  /*be00*/  IMAD R19, R37, UR6, R19 ;  /* 0x0000000625137c24 */ /* 0x000fe2000f8e0213 */
[----:B------:R-:W-:Y:S01]  /*be10*/  LOP3.LUT R4, R44, R7, RZ, 0xfc, !PT ;  /* 0x000000072c047212 */ /* 0x000fe200078efcff */
[----:B------:R-:W-:Y:S01]  /*be20*/  IMAD.IADD R5, R3, 0x1, -R6 ;  /* 0x0000000103057824 */ /* 0x000fe200078e0a06 */
[----:B------:R-:W-:Y:S01]  /*be30*/  LEA R23, P1, R24, UR13, 0x5 ;  /* 0x0000000d18177c11 */ /* 0x000fe2000f8228ff */
[----:B------:R-:W-:Y:S01]  /*be40*/  IMAD.IADD R25, R25, 0x1, R19 ;  /* 0x0000000119197824 */ /* 0x000fe200078e0213 */
[----:B------:R-:W-:Y:S01]  /*be50*/  USHF.R.U32.HI UR6, URZ, 0x2, UR9 ;  /* 0x000000023f067899 */ /* 0x000fe20008011609 */
[----:B------:R-:W-:Y:S01]  /*be60*/  IMAD R7, R10, -0x4, R3 ;  /* 0xfffffffc0a077824 */ /* 0x000fe200078e0203 */
[----:B------:R-:W-:Y:S01]  /*be70*/  LOP3.LUT R8, R5, 0x1f, RZ, 0xc0, !PT ;  /* 0x0000001f05087812 */ /* 0x000fe200078ec0ff */
[----:B------:R-:W-:Y:S01]  /*be80*/  ULDC.64 UR8, c[0x0][0x228] ;  /* 0x00008a0000087ab9 */ /* 0x000fe20000000a00 */
[----:B------:R-:W-:-:S02]  /*be90*/  LOP3.LUT R23, RZ, R23, RZ, 0x33, !PT ;  /* 0x00000017ff177212 */ /* 0x000fc400078e33ff */
[----:B------:R-:W-:Y:S01]  /*bea0*/  LEA.HI.X R2, R24, UR14, R25, 0x5, P1 ;  /* 0x0000000e18027c11 */ /* 0x000fe200088f2c19 */
[----:B------:R-:W-:Y:S01]  /*beb0*/  IMAD R5, R9, 0x21, R8 ;  /* 0x0000002109057824 */ /* 0x000fe200078e0208 */
[----:B------:R-:W-:Y:S02]  /*bec0*/  IADD3 R7, R7, 0x1d, RZ ;  /* 0x0000001d07077810 */ /* 0x000fe40007ffe0ff */
[----:B------:R-:W-:Y:S02]  /*bed0*/  LEA R23, P2, R38, R23, 0x5 ;  /* 0x0000001726177211 */ /* 0x000fe400078428ff */
[----:B------:R-:W-:Y:S02]  /*bee0*/  SHF.R.U32.HI R10, RZ, 0x2, R3 ;  /* 0x00000002ff0a7819 */ /* 0x000fe40000011603 */
[----:B------:R-:W-:Y:S02]  /*bef0*/  LOP3.LUT R2, RZ, R2, RZ, 0x33, !PT ;  /* 0x00000002ff027212 */ /* 0x000fe400078e33ff */
[----:B------:R-:W-:-:S02]  /*bf00*/  LEA R3, P1, R36, R27, 0x2 ;  /* 0x0000001b24037211 */ /* 0x000fc400078210ff */
[----:B------:R-:W-:Y:S02]  /*bf10*/  LOP3.LUT R8, R7, 0x1f, RZ, 0xc0, !PT ;  /* 0x0000001f07087812 */ /* 0x000fe400078ec0ff */
[----:B------:R-:W-:Y:S02]  /*bf20*/  SEL R25, R20, 0x20, P0 ;  /* 0x0000002014197807 */ /* 0x000fe40000000000 */
[----:B------:R-:W-:Y:S01]  /*bf30*/  ISETP.GT.U32.AND P0, PT, R23, -0x21, PT ;  /* 0xffffffdf1700780c */ /* 0x000fe20003f04070 */
[----:B------:R-:W-:Y:S01]  /*bf40*/  IMAD R8, R9, 0x21, R8 ;  /* 0x0000002109087824 */ /* 0x000fe200078e0208 */
[----:B------:R-:W-:Y:S02]  /*bf50*/  IADD3.X R2, RZ, R2, RZ, P2, !PT ;  /* 0x00000002ff027210 */ /* 0x000fe400017fe4ff */
[----:B------:R-:W-:Y:S02]  /*bf60*/  LEA.HI.X R36, R36, R29, R37, 0x2, P1 ;  /* 0x0000001d24247211 */ /* 0x000fe400008f1425 */
[----:B------:R-:W-:-:S02]  /*bf70*/  ISETP.GE.U32.AND P1, PT, R18, R25, PT ;  /* 0x000000191200720c */ /* 0x000fc40003f26070 */
[----:B------:R-:W-:Y:S02]  /*bf80*/  ISETP.GT.U32.AND.EX P0, PT, R2, -0x1, PT, P0 ;  /* 0xffffffff0200780c */ /* 0x000fe40003f04100 */
[----:B------:R-:W-:Y:S02]  /*bf90*/  LEA R5, R5, UR4, 0x2 ;  /* 0x0000000405057c11 */ /* 0x000fe4000f8e10ff */
[----:B------:R-:W-:Y:S02]  /*bfa0*/  LEA R7, R16, UR4, 0x2 ;  /* 0x0000000410077c11 */ /* 0x000fe4000f8e10ff */
[----:B------:R-:W-:Y:S01]  /*bfb0*/  LEA R11, R11, UR4, 0x2 ;  /* 0x000000040b0b7c11 */ /* 0x000fe2000f8e10ff */
[----:B------:R0:W-:Y:S01]  /*bfc0*/  STS [R5], R33 ;  /* 0x0000002105007388 */ /* 0x0001e20000000800 */
[----:B------:R-:W-:Y:S02]  /*bfd0*/  LOP3.LUT R10, R10, 0x38, RZ, 0xc0, !PT ;  /* 0x000000380a0a7812 */ /* 0x000fe400078ec0ff */
[----:B------:R-:W-:Y:S01]  /*bfe0*/  LEA R19, R8, UR4, 0x2 ;  /* 0x0000000408137c11 */ /* 0x000fe2000f8e10ff */
[----:B------:R0:W-:Y:S01]  /*bff0*/  STS [R7], R35 ;  /* 0x0000002307007388 */ /* 0x0001e20000000800 */
[----:B------:R-:W-:Y:S01]  /*c000*/  SEL R23, R23, 0xffffffdf, P0 ;  /* 0xffffffdf17177807 */ /* 0x000fe20000000000 */
[C---:B------:R-:W-:Y:S01]  /*c010*/  IMAD R27, R10.reuse, UR6, RZ ;  /* 0x000000060a1b7c24 */ /* 0x040fe2000f8e02ff */
[----:B------:R-:W-:Y:S01]  /*c020*/  LEA R2, P0, R3, UR8, 0x5 ;  /* 0x0000000803027c11 */ /* 0x000fe2000f8028ff */
[----:B------:R0:W-:Y:S01]  /*c030*/  STS [R11], R12 ;  /* 0x0000000c0b007388 */ /* 0x0001e20000000800 */
[----:B------:R-:W-:Y:S01]  /*c040*/  IMAD.WIDE.U32 R24, R10, UR5, RZ ;  /* 0x000000050a187c25 */ /* 0x000fe2000f8e00ff */
[----:B------:R-:W-:Y:S01]  /*c050*/  LOP3.LUT R23, RZ, R23, RZ, 0x33, !PT ;  /* 0x00000017ff177212 */ /* 0x000fe200078e33ff */
[----:B------:R-:W-:Y:S01]  /*c060*/  USHF.L.U64.HI UR6, UR5, 0x1, UR6 ;  /* 0x0000000105067899 */ /* 0x000fe20008010206 */
[----:B------:R-:W-:Y:S01]  /*c070*/  FMNMX R34, |R43|, R34, !PT ;  /* 0x000000222b227209 */ /* 0x000fe20007800200 */
[----:B------:R0:W-:Y:S01]  /*c080*/  STS [R19], R42 ;  /* 0x0000002a13007388 */ /* 0x0001e20000000800 */
[----:B------:R-:W-:Y:S01]  /*c090*/  USHF.L.U32 UR5, UR5, 0x1, URZ ;  /* 0x0000000105057899 */ /* 0x000fe2000800063f */
[----:B------:R-:W-:Y:S01]  /*c0a0*/  LEA.HI.X R3, R3, UR9, R36, 0x5, P0 ;  /* 0x0000000903037c11 */ /* 0x000fe200080f2c24 */
[----:B------:R-:W-:Y:S01]  /*c0b0*/  IMAD.IADD R16, R25, 0x1, R27 ;  /* 0x0000000119107824 */ /* 0x000fe200078e021b */
[----:B------:R-:W-:Y:S01]  /*c0c0*/  FMNMX R13, |R13|, R34, !PT ;  /* 0x000000220d0d7209 */ /* 0x000fe20007800200 */
[----:B------:R-:W-:Y:S01]  /*c0d0*/  IMAD.IADD R8, R23, 0x1, -R18 ;  /* 0x0000000117087824 */ /* 0x000fe200078e0a12 */
[----:B------:R-:W-:Y:S01]  /*c0e0*/  MOV R20, R24 ;  /* 0x0000001800147202 */ /* 0x000fe20000000f00 */
[----:B------:R-:W-:Y:S06]  /*c0f0*/  BAR.SYNC.DEFER_BLOCKING 0x0 ;  /* 0x0000000000007b1d */ /* 0x000fec0000010000 */
[----:B0-----:R-:W-:Y:S05]  /*c100*/  @P1 BRA `(.L_x_7149) ;  /* 0x0000000400b81947 */ /* 0x001fea0003800000 */
[C---:B------:R-:W-:Y:S01]  /*c110*/  IADD3 R12, R8.reuse, -0x1, RZ ;  /* 0xffffffff080c7810 */ /* 0x040fe20007ffe0ff */
        /* <DEDUP_REMOVED lines=16> */
.L_x_7152:
        /* <DEDUP_REMOVED lines=51> */
.L_x_7151:
[----:B------:R-:W-:Y:S05]  /*c550*/  BSYNC B1 ;  /* 0x0000000000017941 */ /* 0x000fea0003800000 */
.L_x_7150:
        /* <DEDUP_REMOVED lines=15> */
.L_x_7154:
[----:B------:R-:W-:Y:S05]  /*c650*/  BSYNC B1 ;  /* 0x0000000000017941 */ /* 0x000fea0003800000 */
.L_x_7153:
        /* <DEDUP_REMOVED lines=25> */
.L_x_7149:
[----:B------:R-:W-:Y:S05]  /*c7f0*/  BSYNC B0 ;  /* 0x0000000000007941 */ /* 0x000fea0003800000 */
.L_x_7148:
        /* <DEDUP_REMOVED lines=14> */
[C---:B------:R-:W-:Y:S01]  /*c8e0*/  VIADD R23, R8.reuse, 0xffffffff ;  /* 0xffffffff08177836 */ /* 0x040fe20000000000 */
[----:B0-----:R-:W-:Y:S01]  /*c8f0*/  LOP3.LUT R21, R8, 0x3, RZ, 0xc0, !PT ;  /* 0x0000000308157812 */ /* 0x001fe200078ec0ff */
        /* <DEDUP_REMOVED lines=11> */
.L_x_7159:
[C---:B0-----:R-:W-:Y:S01]  /*c9b0*/  LOP3.LUT R29, R31.reuse, 0x1f, RZ, 0xc0, !PT ;  /* 0x0000001f1f1d7812 */ /* 0x041fe200078ec0ff */
[C---:B------:R-:W-:Y:S01]  /*c9c0*/  VIADD R26, R31.reuse, 0xffffffff ;  /* 0xffffffff1f1a7836 */ /* 0x040fe20000000000 */
[C---:B------:R-:W-:Y:S01]  /*c9d0*/  IADD3 R28, R31.reuse, 0x1d, RZ ;  /* 0x0000001d1f1c7810 */ /* 0x040fe20007ffe0ff */
[----:B------:R-:W-:Y:S01]  /*c9e0*/  VIADD R27, R31, 0x1e ;  /* 0x0000001e1f1b7836 */ /* 0x000fe20000000000 */
[-C--:B------:R-:W-:Y:S01]  /*c9f0*/  ISETP.GE.U32.AND P2, PT, R29, R15.reuse, PT ;  /* 0x0000000f1d00720c */ /* 0x080fe20003f46070 */
[----:B------:R-:W-:Y:S01]  /*ca00*/  VIADD R23, R23, 0x4 ;  /* 0x0000000417177836 */ /* 0x000fe20000000000 */
[----:B------:R-:W-:Y:S02]  /*ca10*/  LOP3.LUT R36, R26, 0x1f, RZ, 0xc0, !PT ;  /* 0x0000001f1a247812 */ /* 0x000fe400078ec0ff */
[----:B------:R-:W-:Y:S02]  /*ca20*/  LOP3.LUT R35, R27, 0x1f, RZ, 0xc0, !PT ;  /* 0x0000001f1b237812 */ /* 0x000fe400078ec0ff */
[----:B------:R-:W-:-:S02]  /*ca30*/  ISETP.GE.U32.AND P3, PT, R36, R15, PT ;  /* 0x0000000f2400720c */ /* 0x000fc40003f66070 */
[----:B------:R-:W-:Y:S01]  /*ca40*/  LOP3.LUT R42, R28, 0x1f, RZ, 0xc0, !PT ;  /* 0x0000001f1c2a7812 */ /* 0x000fe200078ec0ff */
[----:B------:R-:W-:Y:S01]  /*ca50*/  IMAD R28, R9, 0x21, R38 ;  /* 0x00000021091c7824 */ /* 0x000fe200078e0226 */
[----:B------:R-:W-:Y:S02]  /*ca60*/  ISETP.GE.U32.AND P5, PT, R35, R15, PT ;  /* 0x0000000f2300720c */ /* 0x000fe40003fa6070 */
[----:B------:R-:W-:Y:S02]  /*ca70*/  IADD3 R33, R33, -0x4, RZ ;  /* 0xfffffffc21217810 */ /* 0x000fe40007ffe0ff */
[----:B------:R-:W-:-:S04]  /*ca80*/  @!P2 IADD3 R29, P4, R29, R20, RZ ;  /* 0x000000141d1da210 */ /* 0x000fc80007f9e0ff */
[----:B------:R-:W-:Y:S02]  /*ca90*/  @!P2 IADD3.X R31, RZ, R16, RZ, P4, !PT ;  /* 0x00000010ff1fa210 */ /* 0x000fe400027fe4ff */
[----:B------:R-:W-:-:S04]  /*caa0*/  @!P2 LEA R26, P4, R29, R24, 0x2 ;  /* 0x000000181d1aa211 */ /* 0x000fc800078810ff */
[----:B------:R-:W-:Y:S02]  /*cab0*/  @!P2 LEA.HI.X R27, R29, R12, R31, 0x2, P4 ;  /* 0x0000000c1d1ba211 */ /* 0x000fe400020f141f */
[----:B------:R-:W-:Y:S02]  /*cac0*/  ISETP.GE.U32.AND P4, PT, R42, R15, PT ;  /* 0x0000000f2a00720c */ /* 0x000fe40003f86070 */
[----:B------:R-:W-:Y:S02]  /*cad0*/  IADD3 R31, P6, R20, UR5, RZ ;  /* 0x00000005141f7c10 */ /* 0x000fe4000ffde0ff */
[----:B------:R-:W-:Y:S02]  /*cae0*/  LEA R20, R28, UR4, 0x2 ;  /* 0x000000041c147c11 */ /* 0x000fe4000f8e10ff */
[----:B------:R-:W-:Y:S02]  /*caf0*/  IADD3.X R34, R16, UR6, RZ, P6, !PT ;  /* 0x0000000610227c10 */ /* 0x000fe4000b7fe4ff */
[----:B------:R-:W-:Y:S01]  /*cb00*/  @!P3 IADD3 R29, P6, R36, R31, RZ ;  /* 0x0000001f241db210 */ /* 0x000fe20007fde0ff */
[----:B------:R-:W0:Y:S04]  /*cb10*/  @!P2 LDS R39, [R20] ;  /* 0x000000001427a984 */ /* 0x000e280000000800 */
[----:B------:R-:W1:Y:S01]  /*cb20*/  @!P3 LDS R41, [R20+0x4] ;  /* 0x000004001429b984 */ /* 0x000e620000000800 */
[----:B------:R-:W-:Y:S01]  /*cb30*/  @!P3 IMAD.X R16, RZ, RZ, R34, P6 ;  /* 0x000000ffff10b224 */ /* 0x000fe200030e0622 */
[----:B------:R-:W-:-:S02]  /*cb40*/  @!P3 LEA R28, P6, R29, R24, 0x2 ;  /* 0x000000181d1cb211 */ /* 0x000fc400078c10ff */
[----:B------:R-:W2:Y:S02]  /*cb50*/  @!P5 LDS R43, [R20+0x8] ;  /* 0x00000800142bd984 */ /* 0x000ea40000000800 */
[----:B------:R-:W-:Y:S02]  /*cb60*/  @!P3 LEA.HI.X R29, R29, R12, R16, 0x2, P6 ;  /* 0x0000000c1d1db211 */ /* 0x000fe400030f1410 */
[----:B------:R3:W4:Y:S01]  /*cb70*/  @!P4 LDS R45, [R20+0xc] ;  /* 0x00000c00142dc984 */ /* 0x0007220000000800 */
[----:B------:R-:W-:-:S04]  /*cb80*/  IADD3 R36, P6, R31, UR5, RZ ;  /* 0x000000051f247c10 */ /* 0x000fc8000ffde0ff */
[----:B------:R-:W-:Y:S02]  /*cb90*/  IADD3.X R37, R34, UR6, RZ, P6, !PT ;  /* 0x0000000622257c10 */ /* 0x000fe4000b7fe4ff */
[----:B------:R-:W-:-:S04]  /*cba0*/  @!P5 IADD3 R31, P6, R35, R36, RZ ;  /* 0x00000024231fd210 */ /* 0x000fc80007fde0ff */
[----:B------:R-:W-:Y:S02]  /*cbb0*/  @!P5 IADD3.X R16, RZ, R37, RZ, P6, !PT ;  /* 0x00000025ff10d210 */ /* 0x000fe400037fe4ff */
        /* <DEDUP_REMOVED lines=13> */
[----:B------:R-:W-:Y:S01]  /*cc90*/  IADD3 R38, R18, R23, RZ ;  /* 0x0000001712267210 */ /* 0x000fe20007ffe0ff */
[----:B------:R-:W-:Y:S01]  /*cca0*/  VIADD R31, R42, 0x1f ;  /* 0x0000001f2a1f7836 */ /* 0x000fe20000000000 */
[----:B------:R-:W-:Y:S01]  /*ccb0*/  IADD3.X R16, R40, UR6, RZ, P2, !PT ;  /* 0x0000000628107c10 */ /* 0x000fe200097fe4ff */
[----:B----4-:R0:W-:Y:S06]  /*ccc0*/  @!P4 STG.E desc[UR10][R36.64], R45 ;  /* 0x0000002d2400c986 */ /* 0x0101ec000c10190a */
[----:B------:R-:W-:Y:S05]  /*ccd0*/  @P3 BRA `(.L_x_7159) ;  /* 0xfffffffc00343947 */ /* 0x000fea000383ffff */
.L_x_7158:
[----:B------:R-:W-:Y:S05]  /*cce0*/  BSYNC B1 ;  /* 0x0000000000017941 */ /* 0x000fea0003800000 */
.L_x_7157:
        /* <DEDUP_REMOVED lines=15> */
.L_x_7161:
[----:B------:R-:W-:Y:S05]  /*cde0*/  BSYNC B1 ;  /* 0x0000000000017941 */ /* 0x000fea0003800000 */
.L_x_7160:
[----:B------:R-:W-:Y:S01]  /*cdf0*/  IADD3.X R20, R16, UR6, RZ, P3, !PT ;  /* 0x0000000610147c10 */ /* 0x000fe20009ffe4ff */
[----:B------:R-:W-:Y:S06]  /*ce00*/  @!P2 BRA `(.L_x_7156) ;  /* 0x00000000005ca947 */ /* 0x000fec0003800000 */
[----:B------:R-:W-:Y:S02]  /*ce10*/  VIADD R16, R31, 0xffffffff ;  /* 0xffffffff1f107836 */ /* 0x000fe40000000000 */
[----:B------:R-:W-:-:S03]  /*ce20*/  IMAD R23, R9, 0x21, R23 ;  /* 0x0000002109177824 */ /* 0x000fc600078e0217 */
[----:B------:R-:W-:Y:S02]  /*ce30*/  LOP3.LUT R16, R16, 0x1f, RZ, 0xc0, !PT ;  /* 0x0000001f10107812 */ /* 0x000fe400078ec0ff */
[----:B------:R-:W-:Y:S02]  /*ce40*/  IADD3 R23, R18, R23, RZ ;  /* 0x0000001712177210 */ /* 0x000fe40007ffe0ff */
[----:B------:R-:W-:Y:S02]  /*ce50*/  ISETP.GE.U32.AND P0, PT, R16, R15, PT ;  /* 0x0000000f1000720c */ /* 0x000fe40003f06070 */
[----:B------:R-:W-:-:S11]  /*ce60*/  LEA R28, R23, UR4, 0x2 ;  /* 0x00000004171c7c11 */ /* 0x000fd6000f8e10ff */
[----:B------:R-:W1:Y:S01]  /*ce70*/  @!P0 LDS R23, [R28+0x4] ;  /* 0x000004001c178984 */ /* 0x000e620000000800 */
[----:B0-----:R-:W-:-:S05]  /*ce80*/  @!P0 IADD3 R27, P2, R16, R33, RZ ;  /* 0x00000021101b8210 */ /* 0x001fca0007f5e0ff */
[----:B------:R-:W-:Y:S01]  /*ce90*/  @!P0 IMAD.X R16, RZ, RZ, R20, P2 ;  /* 0x000000ffff108224 */ /* 0x000fe200010e0614 */
[----:B------:R-:W-:-:S04]  /*cea0*/  @!P0 LEA R26, P2, R27, R24, 0x2 ;  /* 0x000000181b1a8211 */ /* 0x000fc800078410ff */
[----:B------:R-:W-:-:S05]  /*ceb0*/  @!P0 LEA.HI.X R27, R27, R12, R16, 0x2, P2 ;  /* 0x0000000c1b1b8211 */ /* 0x000fca00010f1410 */
[----:B-1----:R1:W-:Y:S01]  /*cec0*/  @!P0 STG.E desc[UR10][R26.64], R23 ;  /* 0x000000171a008986 */ /* 0x0023e2000c10190a */
        /* <DEDUP_REMOVED lines=11> */
.L_x_7156:
[----:B------:R-:W-:Y:S05]  /*cf80*/  BSYNC B0 ;  /* 0x0000000000007941 */ /* 0x000fea0003800000 */
.L_x_7155:
[----:B------:R-:W-:Y:S01]  /*cf90*/  BAR.SYNC.DEFER_BLOCKING 0x0 ;  /* 0x0000000000007b1d */ /* 0x000fe20000010000 */
[----:B------:R-:W-:-:S05]  /*cfa0*/  IADD3 R10, P0, R10, 0x1, RZ ;  /* 0x000000010a0a7810 */ /* 0x000fca0007f1e0ff */
[----:B------:R-:W-:Y:S01]  /*cfb0*/  ULDC.64 UR8, c[0x0][0x250] ;  /* 0x0000940000087ab9 */ /* 0x000fe20000000a00 */
[----:B------:R-:W-:Y:S01]  /*cfc0*/  IMAD.X R16, RZ, RZ, RZ, P0 ;  /* 0x000000ffff107224 */ /* 0x000fe200000e06ff */
[----:B------:R-:W-:Y:S01]  /*cfd0*/  USHF.R.U64 UR8, UR8, 0x2, UR9 ;  /* 0x0000000208087899 */ /* 0x000fe20008001209 */
[----:B------:R-:W-:Y:S01]  /*cfe0*/  BSSY B0, `(.L_x_7162) ;  /* 0x000007b000007945 */ /* 0x000fe20003800000 */
[----:B------:R-:W-:-:S04]  /*cff0*/  USHF.R.U32.HI UR9, URZ, 0x2, UR9 ;  /* 0x000000023f097899 */ /* 0x000fc80008011609 */
[----:B-1----:R-:W-:Y:S02]  /*d000*/  IMAD R23, R16, UR8, RZ ;  /* 0x0000000810177c24 */ /* 0x002fe4000f8e02ff */
[----:B0-----:R-:W-:-:S04]  /*d010*/  IMAD.WIDE.U32 R20, R10, UR8, RZ ;  /* 0x000000080a147c25 */ /* 0x001fc8000f8e00ff */
        /* <DEDUP_REMOVED lines=26> */
.L_x_7166:
        /* <DEDUP_REMOVED lines=51> */
.L_x_7165:
[----:B------:R-:W-:Y:S05]  /*d4f0*/  BSYNC B1 ;  /* 0x0000000000017941 */ /* 0x000fea0003800000 */
.L_x_7164:
        /* <DEDUP_REMOVED lines=15> */
.L_x_7168:
[----:B------:R-:W-:Y:S05]  /*d5f0*/  BSYNC B1 ;  /* 0x0000000000017941 */ /* 0x000fea0003800000 */
.L_x_7167:
        /* <DEDUP_REMOVED lines=25> */
.L_x_7163:
[----:B------:R-:W-:Y:S05]  /*d790*/  BSYNC B0 ;  /* 0x0000000000007941 */ /* 0x000fea0003800000 */
.L_x_7162:
        /* <DEDUP_REMOVED lines=19> */
.L_x_7174:
        /* <DEDUP_REMOVED lines=12> */
[----:B------:R-:W-:-:S04]  /*d990*/  LOP3.LUT R30, R3, 0x1f, RZ, 0xc0, !PT ;  /* 0x0000001f031e7812 */ /* 0x000fc800078ec0ff */
[----:B------:R-:W-:Y:S01]  /*d9a0*/  ISETP.GE.U32.AND P0, PT, R30, R15, PT ;  /* 0x0000000f1e00720c */ /* 0x000fe20003f06070 */
[----:B------:R-:W0:Y:S01]  /*d9b0*/  @!P3 LDS R11, [R14] ;  /* 0x000000000e0bb984 */ /* 0x000e220000000800 */
[----:B------:R-:W-:Y:S02]  /*d9c0*/  @!P3 IADD3 R3, P4, R4, R16, RZ ;  /* 0x000000100403b210 */ /* 0x000fe40007f9e0ff */
[----:B------:R-:W-:Y:S01]  /*d9d0*/  IADD3 R16, P5, R16, UR5, RZ ;  /* 0x0000000510107c10 */ /* 0x000fe2000ffbe0ff */
[----:B------:R-:W1:Y:S02]  /*d9e0*/  @!P2 LDS R19, [R14+0x4] ;  /* 0x000004000e13a984 */ /* 0x000e640000000800 */
[----:B------:R-:W-:Y:S01]  /*d9f0*/  @!P3 IMAD.X R0, RZ, RZ, R10, P4 ;  /* 0x000000ffff00b224 */ /* 0x000fe200020e060a */
[----:B------:R-:W-:Y:S01]  /*da00*/  @!P3 LEA R2, P4, R3, R24, 0x2 ;  /* 0x000000180302b211 */ /* 0x000fe200078810ff */
[----:B------:R-:W2:Y:S01]  /*da10*/  @!P1 LDS R27, [R14+0x8] ;  /* 0x000008000e1b9984 */ /* 0x000ea20000000800 */
[----:B------:R-:W-:-:S02]  /*da20*/  IADD3.X R10, R10, UR6, RZ, P5, !PT ;  /* 0x000000060a0a7c10 */ /* 0x000fc4000affe4ff */
[----:B------:R-:W-:Y:S01]  /*da30*/  @!P2 IADD3 R5, P5, R5, R16, RZ ;  /* 0x000000100505a210 */ /* 0x000fe20007fbe0ff */
[----:B------:R3:W4:Y:S01]  /*da40*/  @!P0 LDS R29, [R14+0xc] ;  /* 0x00000c000e1d8984 */ /* 0x0007220000000800 */
[----:B------:R-:W-:Y:S02]  /*da50*/  @!P3 LEA.HI.X R3, R3, R12, R0, 0x2, P4 ;  /* 0x0000000c0303b211 */ /* 0x000fe400020f1400 */
[----:B------:R-:W-:Y:S02]  /*da60*/  @!P2 IADD3.X R0, RZ, R10, RZ, P5, !PT ;  /* 0x0000000aff00a210 */ /* 0x000fe40002ffe4ff */
[C---:B------:R-:W-:Y:S02]  /*da70*/  @!P2 LEA R4, P4, R5.reuse, R24, 0x2 ;  /* 0x000000180504a211 */ /* 0x040fe400078810ff */
[----:B------:R-:W-:Y:S02]  /*da80*/  IADD3 R16, P6, R16, UR5, RZ ;  /* 0x0000000510107c10 */ /* 0x000fe4000ffde0ff */
[----:B------:R-:W-:-:S02]  /*da90*/  @!P2 LEA.HI.X R5, R5, R12, R0, 0x2, P4 ;  /* 0x0000000c0505a211 */ /* 0x000fc400020f1400 */
[----:B------:R-:W-:Y:S02]  /*daa0*/  IADD3.X R10, R10, UR6, RZ, P6, !PT ;  /* 0x000000060a0a7c10 */ /* 0x000fe4000b7fe4ff */
[----:B------:R-:W-:Y:S02]  /*dab0*/  IADD3 R26, P5, R16, UR5, RZ ;  /* 0x00000005101a7c10 */ /* 0x000fe4000ffbe0ff */
[----:B------:R-:W-:Y:S02]  /*dac0*/  @!P1 IADD3 R21, P4, R17, R16, RZ ;  /* 0x0000001011159210 */ /* 0x000fe40007f9e0ff */
[----:B------:R-:W-:Y:S02]  /*dad0*/  IADD3.X R28, R10, UR6, RZ, P5, !PT ;  /* 0x000000060a1c7c10 */ /* 0x000fe4000affe4ff */
[----:B------:R-:W-:Y:S01]  /*dae0*/  @!P0 IADD3 R17, P5, R30, R26, RZ ;  /* 0x0000001a1e118210 */ /* 0x000fe20007fbe0ff */
[----:B------:R-:W-:Y:S01]  /*daf0*/  @!P1 IMAD.X R10, RZ, RZ, R10, P4 ;  /* 0x000000ffff0a9224 */ /* 0x000fe200020e060a */
[----:B------:R-:W-:-:S02]  /*db00*/  @!P1 LEA R20, P4, R21, R24, 0x2 ;  /* 0x0000001815149211 */ /* 0x000fc400078810ff */
[----:B------:R-:W-:Y:S02]  /*db10*/  @!P0 IADD3.X R0, RZ, R28, RZ, P5, !PT ;  /* 0x0000001cff008210 */ /* 0x000fe40002ffe4ff */
[----:B------:R-:W-:Y:S02]  /*db20*/  @!P1 LEA.HI.X R21, R21, R12, R10, 0x2, P4 ;  /* 0x0000000c15159211 */ /* 0x000fe400020f140a */
[----:B------:R-:W-:Y:S01]  /*db30*/  @!P0 LEA R22, P5, R17, R24, 0x2 ;  /* 0x0000001811168211 */ /* 0x000fe200078a10ff */
[----:B0-----:R0:W-:Y:S01]  /*db40*/  @!P3 STG.E desc[UR10][R2.64], R11 ;  /* 0x0000000b0200b986 */ /* 0x0011e2000c10190a */
[----:B---3--:R-:W-:Y:S01]  /*db50*/  MOV R14, R7 ;  /* 0x00000007000e7202 */ /* 0x008fe20000000f00 */
[----:B------:R-:W-:Y:S01]  /*db60*/  VIADD R7, R7, 0x4 ;  /* 0x0000000407077836 */ /* 0x000fe20000000000 */
[----:B------:R-:W-:Y:S01]  /*db70*/  @!P0 LEA.HI.X R23, R17, R12, R0, 0x2, P5 ;  /* 0x0000000c11178211 */ /* 0x000fe200028f1400 */
[----:B-1----:R0:W-:Y:S01]  /*db80*/  @!P2 STG.E desc[UR10][R4.64], R19 ;  /* 0x000000130400a986 */ /* 0x0021e2000c10190a */
[----:B------:R-:W-:Y:S01]  /*db90*/  IADD3 R17, R30, 0x1f, RZ ;  /* 0x0000001f1e117810 */ /* 0x000fe20007ffe0ff */
[----:B------:R-:W-:-:S02]  /*dba0*/  IMAD.IADD R0, R18, 0x1, R7 ;  /* 0x0000000112007824 */ /* 0x000fc400078e0207 */
[----:B--2---:R0:W-:Y:S01]  /*dbb0*/  @!P1 STG.E desc[UR10][R20.64], R27 ;  /* 0x0000001b14009986 */ /* 0x0041e2000c10190a */
[----:B------:R-:W-:-:S03]  /*dbc0*/  ISETP.NE.AND P1, PT, R8, RZ, PT ;  /* 0x000000ff0800720c */ /* 0x000fc60003f25270 */
[----:B----4-:R0:W-:Y:S01]  /*dbd0*/  @!P0 STG.E desc[UR10][R22.64], R29 ;  /* 0x0000001d16008986 */ /* 0x0101e2000c10190a */
[----:B------:R-:W-:-:S04]  /*dbe0*/  IADD3 R16, P0, R26, UR5, RZ ;  /* 0x000000051a107c10 */ /* 0x000fc8000ff1e0ff */
[----:B------:R-:W-:-:S05]  /*dbf0*/  IADD3.X R10, R28, UR6, RZ, P0, !PT ;  /* 0x000000061c0a7c10 */ /* 0x000fca00087fe4ff */
[----:B------:R-:W-:Y:S05]  /*dc00*/  @P1 BRA `(.L_x_7174) ;  /* 0xfffffffc00301947 */ /* 0x000fea000383ffff */
[----:B------:R-:W-:Y:S05]  /*dc10*/  BSYNC B2 ;  /* 0x0000000000027941 */ /* 0x000fea0003800000 */
.L_x_7173:
[----:B0-----:R-:W-:-:S07]  /*dc20*/  IADD3 R3, R14, 0x5, RZ ;  /* 0x000000050e037810 */ /* 0x001fce0007ffe0ff */
.L_x_7172:
[----:B------:R-:W-:Y:S05]  /*dc30*/  BSYNC B1 ;  /* 0x0000000000017941 */ /* 0x000fea0003800000 */
.L_x_7171:
        /* <DEDUP_REMOVED lines=17> */
.L_x_7176:
[----:B------:R-:W-:Y:S05]  /*dd50*/  BSYNC B1 ;  /* 0x0000000000017941 */ /* 0x000fea0003800000 */
.L_x_7175:
        /* <DEDUP_REMOVED lines=24> */
.L_x_7170:
[----:B------:R-:W-:Y:S05]  /*dee0*/  BSYNC B0 ;  /* 0x0000000000007941 */ /* 0x000fea0003800000 */
.L_x_7169:
[----:B------:R-:W-:Y:S01]  /*def0*/  ULDC.64 UR4, c[0x0][0x238] ;  /* 0x00008e0000047ab9 */ /* 0x000fe20000000a00 */
[----:B------:R-:W-:Y:S01]  /*df00*/  BAR.SYNC.DEFER_BLOCKING 0x0 ;  /* 0x0000000000007b1d */ /* 0x000fe20000010000 */
[----:B------:R-:W-:-:S04]  /*df10*/  ISETP.NE.U32.AND P0, PT, RZ, UR4, PT ;  /* 0x00000004ff007c0c */ /* 0x000fc8000bf05070 */
[----:B------:R-:W-:-:S13]  /*df20*/  ISETP.NE.AND.EX P0, PT, RZ, UR5, PT, P0 ;  /* 0x00000005ff007c0c */ /* 0x000fda000bf05300 */
[----:B------:R-:W-:Y:S05]  /*df30*/  @!P0 BRA `(.L_x_7177) ;  /* 0x0000000000b48947 */ /* 0x000fea0003800000 */
[----:B0-----:R-:W0:Y:S01]  /*df40*/  SHFL.DOWN PT, R0, R13, 0x10, 0x1f ;  /* 0x0a001f000d007f89 */ /* 0x001e2200000e0000 */
[----:B------:R-:W-:Y:S01]  /*df50*/  BSSY B0, `(.L_x_7178) ;  /* 0x0000025000007945 */ /* 0x000fe20003800000 */
[----:B------:R-:W-:Y:S01]  /*df60*/  IMAD.MOV.U32 R9, RZ, RZ, RZ ;  /* 0x000000ffff097224 */ /* 0x000fe200078e00ff */
[----:B------:R-:W4:Y:S01]  /*df70*/  S2R R8, SR_TID.X ;  /* 0x0000000000087919 */ /* 0x000f220000002100 */
[----:B0-----:R-:W-:-:S05]  /*df80*/  FMNMX R0, R13, R0, !PT ;  /* 0x000000000d007209 */ /* 0x001fca0007800000 */
[----:B-1-3--:R-:W0:Y:S01]  /*df90*/  SHFL.DOWN PT, R3, R0, 0x8, 0x1f ;  /* 0x09001f0000037f89 */ /* 0x00ae2200000e0000 */
[----:B----4-:R-:W-:-:S13]  /*dfa0*/  LOP3.LUT P0, RZ, R8, 0x1f, RZ, 0xc0, !PT ;  /* 0x0000001f08ff7812 */ /* 0x010fda000780c0ff */
[----:B------:R-:W1:Y:S01]  /*dfb0*/  @!P0 S2R R10, SR_CgaCtaId ;  /* 0x00000000000a8919 */ /* 0x000e620000008800 */
[----:B--2---:R-:W-:Y:S02]  /*dfc0*/  @!P0 MOV R7, 0x400 ;  /* 0x0000040000078802 */ /* 0x004fe40000000f00 */
[----:B0-----:R-:W-:Y:S02]  /*dfd0*/  FMNMX R3, R0, R3, !PT ;  /* 0x0000000300037209 */ /* 0x001fe40007800000 */
[----:B------:R-:W-:-:S03]  /*dfe0*/  SHF.R.U32.HI R0, RZ, 0x5, R8 ;  /* 0x00000005ff007819 */ /* 0x000fc60000011608 */
[----:B------:R-:W0:Y:S01]  /*dff0*/  SHFL.DOWN PT, R2, R3, 0x4, 0x1f ;  /* 0x08801f0003027f89 */ /* 0x000e2200000e0000 */
[----:B-1----:R-:W-:Y:S02]  /*e000*/  @!P0 LEA R7, R10, R7, 0x18 ;  /* 0x000000070a078211 */ /* 0x002fe400078ec0ff */
[----:B0-----:R-:W-:Y:S02]  /*e010*/  FMNMX R2, R3, R2, !PT ;  /* 0x0000000203027209 */ /* 0x001fe40007800000 */
[----:B------:R-:W-:-:S03]  /*e020*/  @!P0 IADD3 R7, R6, R7, RZ ;  /* 0x0000000706078210 */ /* 0x000fc60007ffe0ff */
        /* <DEDUP_REMOVED lines=22> */
.L_x_7187:
[----:B-1----:R-:W-:-:S07]  /*e190*/  FMNMX R9, R2, R9, !PT ;  /* 0x0000000902097209 */ /* 0x002fce0007800000 */
.L_x_7179:
[----:B------:R-:W-:Y:S05]  /*e1a0*/  BSYNC B0 ;  /* 0x0000000000007941 */ /* 0x000fea0003800000 */
.L_x_7178:
[----:B------:R-:W-:Y:S01]  /*e1b0*/  ISETP.NE.AND P0, PT, R8, RZ, PT ;  /* 0x000000ff0800720c */ /* 0x000fe20003f05270 */
[----:B------:R-:W-:-:S12]  /*e1c0*/  BSSY B0, `(.L_x_7177) ;  /* 0x0000004000007945 */ /* 0x000fd80003800000 */
[----:B------:R-:W-:Y:S05]  /*e1d0*/  @P0 BRA `(.L_x_7181) ;  /* 0x0000000000080947 */ /* 0x000fea0003800000 */
[----:B0-----:R-:W0:Y:S02]  /*e1e0*/  LDC.64 R2, c[0x0][0x238] ;  /* 0x00008e00ff027b82 */ /* 0x001e240000000a00 */
[----:B0-----:R1:W-:Y:S02]  /*e1f0*/  REDG.E.MAX.S32.STRONG.GPU desc[UR10][R2.64], R9 ;  /* 0x000000090200798e */ /* 0x0013e4000d10e38a */
.L_x_7181:
[----:B------:R-:W-:Y:S05]  /*e200*/  BSYNC B0 ;  /* 0x0000000000007941 */ /* 0x000fea0003800000 */
.L_x_7177:
        /* <DEDUP_REMOVED lines=14> */
[----:B-123--:R-:W-:Y:S05]  /*e2f0*/  CALL.REL.NOINC `($__internal_181_$__cuda_sm20_rcp_rn_f32_slowpath) ;  /* 0x0000000400887944 */ /* 0x00efea0003c00000 */
[----:B------:R-:W-:Y:S05]  /*e300*/  BRA `(.L_x_7183) ;  /* 0x0000000000147947 */ /* 0x000fea0003800000 */
.L_x_7182:
[----:B------:R-:W0:Y:S01]  /*e310*/  MUFU.RCP R65, UR12 ;  /* 0x0000000c00417d08 */ /* 0x000e220008001000 */
[----:B------:R-:W-:-:S04]  /*e320*/  IMAD.U32 R0, RZ, RZ, UR12 ;  /* 0x0000000cff007e24 */ /* 0x000fc8000f8e00ff */
[----:B0-----:R-:W-:-:S04]  /*e330*/  FFMA R0, R65, R0, -1 ;  /* 0xbf80000041007423 */ /* 0x001fc80000000000 */
[----:B------:R-:W-:-:S04]  /*e340*/  FADD.FTZ R0, -R0, -RZ ;  /* 0x800000ff00007221 */ /* 0x000fc80000010100 */
[----:B------:R-:W-:-:S07]  /*e350*/  FFMA R65, R65, R0, R65 ;  /* 0x0000000041417223 */ /* 0x000fce0000000041 */
.L_x_7183:
[----:B-1-3--:R-:W0:Y:S02]  /*e360*/  LDC.64 R2, c[0x0][0x240] ;  /* 0x00009000ff027b82 */ /* 0x00ae240000000a00 */
[----:B0-----:R-:W-:Y:S01]  /*e370*/  STG.E desc[UR10][R2.64], R65 ;  /* 0x0000004102007986 */ /* 0x001fe2000c10190a */
[----:B------:R-:W-:Y:S05]  /*e380*/  EXIT ;  /* 0x000000000000794d */ /* 0x000fea0003800000 */
.L_x_7180:
[----:B------:R-:W-:Y:S01]  /*e390*/  HFMA2.MMA R5, -RZ, RZ, 0, 2.384185791015625e-07 ;  /* 0x00000004ff057435 */ /* 0x000fe200000001ff */
[----:B------:R-:W-:Y:S01]  /*e3a0*/  IMAD.MOV.U32 R7, RZ, RZ, 0x1f ;  /* 0x0000001fff077424 */ /* 0x000fe200078e00ff */
[----:B------:R-:W-:-:S09]  /*e3b0*/  MOV R4, 0xffffffff ;  /* 0xffffffff00047802 */ /* 0x000fd20000000f00 */
[----:B01----:R-:W-:Y:S05]  /*e3c0*/  WARPSYNC.COLLECTIVE R4, `(.L_x_7184) ;  /* 0x0000000004087348 */ /* 0x003fea0003c00000 */
[----:B-1----:R1:W2:Y:S02]  /*e3d0*/  SHFL.DOWN P0, R9, R0, R5, R7 ;  /* 0x0800000500097389 */ /* 0x0022a40000000007 */
[----:B012---:R-:W-:Y:S01]  /*e3e0*/  ENDCOLLECTIVE ;  /* 0x000000000000791b */ /* 0x007fe20003800000 */
.L_x_7184:
[----:B------:R-:W-:Y:S02]  /*e3f0*/  IMAD.MOV.U32 R5, RZ, RZ, 0x2 ;  /* 0x00000002ff057424 */ /* 0x000fe400078e00ff */
[----:B------:R-:W-:-:S05]  /*e400*/  IMAD.MOV.U32 R3, RZ, RZ, R9 ;  /* 0x000000ffff037224 */ /* 0x000fca00078e0009 */
[----:B------:R-:W-:-:S04]  /*e410*/  FMNMX R3, R3, R0, !PT ;  /* 0x0000000003037209 */ /* 0x000fc80007800000 */
[----:B------:R-:W-:-:S07]  /*e420*/  MOV R0, R3 ;  /* 0x0000000300007202 */ /* 0x000fce0000000f00 */
[----:B------:R-:W-:Y:S05]  /*e430*/  WARPSYNC.COLLECTIVE R4, `(.L_x_7185) ;  /* 0x0000000004087348 */ /* 0x000fea0003c00000 */
[----:B------:R0:W1:Y:S02]  /*e440*/  SHFL.DOWN P0, R9, R0, R5, R7 ;  /* 0x0800000500097389 */ /* 0x0000640000000007 */
[----:B01----:R-:W-:Y:S01]  /*e450*/  ENDCOLLECTIVE ;  /* 0x000000000000791b */ /* 0x003fe20003800000 */
.L_x_7185:
[----:B------:R-:W-:Y:S01]  /*e460*/  HFMA2.MMA R5, -RZ, RZ, 0, 5.9604644775390625e-08 ;  /* 0x00000001ff057435 */ /* 0x000fe200000001ff */
[----:B------:R-:W-:-:S04]  /*e470*/  MOV R2, R9 ;  /* 0x0000000900027202 */ /* 0x000fc80000000f00 */
[----:B------:R-:W-:-:S05]  /*e480*/  FMNMX R2, R3, R2, !PT ;  /* 0x0000000203027209 */ /* 0x000fca0007800000 */
[----:B------:R-:W-:-:S07]  /*e490*/  IMAD.MOV.U32 R0, RZ, RZ, R2 ;  /* 0x000000ffff007224 */ /* 0x000fce00078e0002 */
[----:B------:R-:W-:Y:S05]  /*e4a0*/  WARPSYNC.COLLECTIVE R4, `(.L_x_7186) ;  /* 0x0000000004087348 */ /* 0x000fea0003c00000 */
[----:B------:R0:W1:Y:S02]  /*e4b0*/  SHFL.DOWN P0, R9, R0, R5, R7 ;  /* 0x0800000500097389 */ /* 0x0000640000000007 */
[----:B01----:R-:W-:Y:S01]  /*e4c0*/  ENDCOLLECTIVE ;  /* 0x000000000000791b */ /* 0x003fe20003800000 */
.L_x_7186:
[----:B------:R-:W-:Y:S05]  /*e4d0*/  BRA `(.L_x_7187) ;  /* 0xfffffffc002c7947 */ /* 0x000fea000383ffff */
        .weak           $__internal_180_$__cuda_sm20_div_u64
        .type           $__internal_180_$__cuda_sm20_div_u64,@function
        .size           $__internal_180_$__cuda_sm20_div_u64,($__internal_181_$__cuda_sm20_rcp_rn_f32_slowpath - $__internal_180_$__cuda_sm20_div_u64)
$__internal_180_$__cuda_sm20_div_u64:
        /* <DEDUP_REMOVED lines=67> */
[----:B------:R-:W-:Y:S06]  /*e910*/  RET.REL.NODEC R6 `(_ZN18transformer_engine6detail43dgated_act_cast_transpose_kernel_notalignedILi2ELi4Ef13__nv_bfloat1613__nv_fp8_e4m3NS_5EmptyEXadL_ZNS_5dsiluIffEET_T0_RKS4_EEXadL_ZNS_4siluIffEES6_S7_S9_EEEEvPKT2_SD_PT3_SF_PKT1_PSG_SJ_mmm) ;  /* 0xffffff1406b87950 */ /* 0x000fec0003c3ffff */
        .weak           $__internal_181_$__cuda_sm20_rcp_rn_f32_slowpath
        .type           $__internal_181_$__cuda_sm20_rcp_rn_f32_slowpath,@function
        .size           $__internal_181_$__cuda_sm20_rcp_rn_f32_slowpath,(.L_x_34666 - $__internal_181_$__cuda_sm20_rcp_rn_f32_slowpath)
$__internal_181_$__cuda_sm20_rcp_rn_f32_slowpath:
        /* <DEDUP_REMOVED lines=15> */
.L_x_7189:
        /* <DEDUP_REMOVED lines=33> */
.L_x_7191:
[----:B------:R0:W1:Y:S02]  /*ec20*/  MUFU.RCP R65, R0 ;  /* 0x0000000000417308 */ /* 0x0000640000001000 */
.L_x_7190:
[----:B------:R-:W-:Y:S05]  /*ec30*/  BSYNC B0 ;  /* 0x0000000000007941 */ /* 0x000fea0003800000 */
.L_x_7188:
[----:B------:R-:W-:Y:S01]  /*ec40*/  HFMA2.MMA R67, -RZ, RZ, 0, 0 ;  /* 0x00000000ff437435 */ /* 0x000fe200000001ff */
[----:B------:R-:W-:-:S05]  /*ec50*/  IMAD.MOV.U32 R66, RZ, RZ, R64 ;  /* 0x000000ffff427224 */ /* 0x000fca00078e0040 */
[----:B01----:R-:W-:Y:S05]  /*ec60*/  RET.REL.NODEC R66 `(_ZN18transformer_engine6detail43dgated_act_cast_transpose_kernel_notalignedILi2ELi4Ef13__nv_bfloat1613__nv_fp8_e4m3NS_5EmptyEXadL_ZNS_5dsiluIffEET_T0_RKS4_EEXadL_ZNS_4siluIffEES6_S7_S9_EEEEvPKT2_SD_PT3_SF_PKT1_PSG_SJ_mmm) ;  /* 0xffffff1042e47950 */ /* 0x003fea0003c3ffff */
.L_x_7192:
        /* <DEDUP_REMOVED lines=9> */
.L_x_34666:


//--------------------- .text._ZN18transformer_engine6detail32dgated_act_cast_transpose_kernelILi2ELi4Ef13__nv_bfloat1613__nv_fp8_e4m3NS_5EmptyEXadL_ZNS_5dsiluIffEET_T0_RKS4_EEXadL_ZNS_4siluIffEES6_S7_S9_EEEEvPKT2_SD_PT3_SF_PKT1_PSG_SJ_mmm --------------------------
	.section	.text._ZN18transformer_engine6detail32dgated_act_cast_transpose_kernelILi2ELi4Ef13__nv_bfloat1613__nv_fp8_e4m3NS_5EmptyEXadL_ZNS_5dsiluIffEET_T0_RKS4_EEXadL_ZNS_4siluIffEES6_S7_S9_EEEEvPKT2_SD_PT3_SF_PKT1_PSG_SJ_mmm,"ax",@progbits
	.align	128
        .global         _ZN18transformer_engine6detail32dgated_act_cast_transpose_kernelILi2ELi4Ef13__nv_bfloat1613__nv_fp8_e4m3NS_5EmptyEXadL_ZNS_5dsiluIffEET_T0_RKS4_EEXadL_ZNS_4siluIffEES6_S7_S9_EEEEvPKT2_SD_PT3_SF_PKT1_PSG_SJ_mmm
        .type           _ZN18transformer_engine6detail32dgated_act_cast_transpose_kernelILi2ELi4Ef13__nv_bfloat1613__nv_fp8_e4m3NS_5EmptyEXadL_ZNS_5dsiluIffEET_T0_RKS4_EEXadL_ZNS_4siluIffEES6_S7_S9_EEEEvPKT2_SD_PT3_SF_PKT1_PSG_SJ_mmm,@function
        .size           _ZN18transformer_engine6detail32dgated_act_cast_transpose_kernelILi2ELi4Ef13__nv_bfloat1613__nv_fp8_e4m3NS_5EmptyEXadL_ZNS_5dsiluIffEET_T0_RKS4_EEXadL_ZNS_4siluIffEES6_S7_S9_EEEEvPKT2_SD_PT3_SF_PKT1_PSG_SJ_mmm,(.L_x_34668 - _ZN18transformer_engine6detail32dgated_act_cast_transpose_kernelILi2ELi4Ef13__nv_bfloat1613__nv_fp8_e4m3NS_5EmptyEXadL_ZNS_5dsiluIffEET_T0_RKS4_EEXadL_ZNS_4siluIffEES6_S7_S9_EEEEvPKT2_SD_PT3_SF_PKT1_PSG_SJ_mmm)
        .other          _ZN18transformer_engine6detail32dgated_act_cast_transpose_kernelILi2ELi4Ef13__nv_bfloat1613__nv_fp8_e4m3NS_5EmptyEXadL_ZNS_5dsiluIffEET_T0_RKS4_EEXadL_ZNS_4siluIffEES6_S7_S9_EEEEvPKT2_SD_PT3_SF_PKT1_PSG_SJ_mmm,@"STO_CUDA_ENTRY STV_DEFAULT"
_ZN18transformer_engine6detail32dgated_act_cast_transpose_kernelILi2ELi4Ef13__nv_bfloat1613__nv_fp8_e4m3NS_5EmptyEXadL_ZNS_5dsiluIffEET_T0_RKS4_EEXadL_ZNS_4siluIffEES6_S7_S9_EEEEvPKT2_SD_PT3_SF_PKT1_PSG_SJ_mmm:
.text._ZN18transformer_engine6detail32dgated_act_cast_transpose_kernelILi2ELi4Ef13__nv_bfloat1613__nv_fp8_e4m3NS_5EmptyEXadL_ZNS_5dsiluIffEET_T0_RKS4_EEXadL_ZNS_4siluIffEES6_S7_S9_EEEEvPKT2_SD_PT3_SF_PKT1_PSG_SJ_mmm:
        /* <DEDUP_REMOVED lines=19> */
[----:B------:R-:W-:Y:S05]  /*0130*/  CALL.REL.NOINC `($__internal_182_$__cuda_sm20_div_u64) ;  /* 0x000000b800207944 */ /* 0x000fea0003c00000 */
        /* <DEDUP_REMOVED lines=9> */
.L_x_7193:
        /* <DEDUP_REMOVED lines=22> */
.L_x_7194:
[----:B------:R-:W-:Y:S01]  /*0330*/  ULDC.64 UR14, c[0x0][0x248] ;  /* 0x00009200000e7ab9 */ /* 0x000fe20000000a00 */
[----:B------:R-:W-:Y:S01]  /*0340*/  SHF.L.U32 R0, R61, 0x4, RZ ;  /* 0x000000043d007819 */ /* 0x000fe200000006ff */
[----:B------:R-:W-:Y:S01]  /*0350*/  IMAD R5, R41, UR14, RZ ;  /* 0x0000000e29057c24 */ /* 0x000fe2000f8e02ff */
[----:B------:R-:W-:Y:S02]  /*0360*/  USHF.R.U64 UR4, UR14, 0x1, UR15 ;  /* 0x000000010e047899 */ /* 0x000fe4000800120f */
[----:B------:R-:W-:Y:S01]  /*0370*/  IMAD.WIDE.U32 R2, R40, UR14, RZ ;  /* 0x0000000e28027c25 */ /* 0x000fe2000f8e00ff */
[----:B------:R-:W-:Y:S01]  /*0380*/  USHF.R.U32.HI UR6, URZ, 0x1, UR15 ;  /* 0x000000013f067899 */ /* 0x000fe2000801160f */
[----:B------:R-:W-:Y:S01]  /*0390*/  LOP3.LUT R0, R0, 0x70, RZ, 0xc0, !PT ;  /* 0x0000007000007812 */ /* 0x000fe200078ec0ff */
[----:B------:R-:W-:Y:S01]  /*03a0*/  ULDC.64 UR8, c[0x0][0x210] ;  /* 0x0000840000087ab9 */ /* 0x000fe20000000a00 */
[----:B------:R-:W-:Y:S01]  /*03b0*/  IMAD R5, R40, UR15, R5 ;  /* 0x0000000f28057c24 */ /* 0x000fe2000f8e0205 */
[----:B------:R-:W-:Y:S01]  /*03c0*/  ULOP3.LUT UR5, UR15, 0x7fffffff, URZ, 0xc0, !UPT ;  /* 0x7fffffff0f057892 */ /* 0x000fe2000f8ec03f */
[----:B------:R-:W-:Y:S01]  /*03d0*/  IMAD.SHL.U32 R4, R2, 0x4, RZ ;  /* 0x0000000402047824 */ /* 0x000fe200078e00ff */
[----:B------:R-:W-:Y:S01]  /*03e0*/  USHF.L.U32 UR11, UR4, 0x2, URZ ;  /* 0x00000002040b7899 */ /* 0x000fe2000800063f */
[----:B------:R-:W-:Y:S01]  /*03f0*/  IMAD.SHL.U32 R57, R61, 0x4, RZ ;  /* 0x000000043d397824 */ /* 0x000fe200078e00ff */
[----:B------:R-:W-:Y:S01]  /*0400*/  IADD3 R3, R3, R5, RZ ;  /* 0x0000000503037210 */ /* 0x000fe20007ffe0ff */
[----:B------:R-:W-:Y:S01]  /*0410*/  IMAD.WIDE.U32 R30, R0, UR4, RZ ;  /* 0x00000004001e7c25 */ /* 0x000fe2000f8e00ff */
[-C--:B------:R-:W-:Y:S01]  /*0420*/  LEA R39, P0, R59, R4.reuse, 0x1 ;  /* 0x000000043b277211 */ /* 0x080fe200078008ff */
[----:B------:R-:W-:Y:S01]  /*0430*/  USHF.L.U64.HI UR4, UR4, 0x2, UR6 ;  /* 0x0000000204047899 */ /* 0x000fe20008010206 */
[----:B------:R-:W-:Y:S01]  /*0440*/  SHF.L.U64.HI R3, R2, 0x2, R3 ;  /* 0x0000000202037819 */ /* 0x000fe20000010203 */
[C---:B------:R-:W-:Y:S01]  /*0450*/  IMAD R5, R0.reuse, UR5, RZ ;  /* 0x0000000500057c24 */ /* 0x040fe2000f8e02ff */
[----:B------:R-:W-:Y:S01]  /*0460*/  IADD3 R11, P1, R39, R4, RZ ;  /* 0x00000004270b7210 */ /* 0x000fe20007f3e0ff */
[----:B------:R-:W-:Y:S01]  /*0470*/  IMAD.WIDE.U32 R34, R0, UR14, RZ ;  /* 0x0000000e00227c25 */ /* 0x000fe2000f8e00ff */
[----:B------:R-:W-:Y:S01]  /*0480*/  LEA.HI.X R2, R59, R3, R58, 0x1, P0 ;  /* 0x000000033b027211 */ /* 0x000fe200000f0c3a */
[----:B------:R-:W-:Y:S01]  /*0490*/  USHF.L.U32 UR12, UR14, 0x1, URZ ;  /* 0x000000010e0c7899 */ /* 0x000fe2000800063f */
[----:B------:R-:W-:Y:S01]  /*04a0*/  IADD3 R55, -R57, R62, RZ ;  /* 0x0000003e39377210 */ /* 0x000fe20007ffe1ff */
[----:B------:R-:W-:Y:S01]  /*04b0*/  IMAD.IADD R42, R35, 0x1, R5 ;  /* 0x00000001232a7824 */ /* 0x000fe200078e0205 */
[----:B------:R-:W-:Y:S01]  /*04c0*/  LEA R56, P0, R39, UR8, 0x6 ;  /* 0x0000000827387c11 */ /* 0x000fe2000f8030ff */
[----:B------:R-:W-:Y:S01]  /*04d0*/  IMAD.X R48, R2, 0x1, R3, P1 ;  /* 0x0000000102307824 */ /* 0x000fe200008e0603 */
[C---:B------:R-:W-:Y:S01]  /*04e0*/  IADD3 R54, R55.reuse, -0x1, RZ ;  /* 0xffffffff37367810 */ /* 0x040fe20007ffe0ff */
[----:B------:R-:W-:Y:S01]  /*04f0*/  IMAD R3, R0, UR6, RZ ;  /* 0x0000000600037c24 */ /* 0x000fe2000f8e02ff */
[----:B------:R-:W-:Y:S01]  /*0500*/  LOP3.LUT R38, R55, 0x1f, RZ, 0xc0, !PT ;  /* 0x0000001f37267812 */ /* 0x000fe200078ec0ff */
[----:B------:R-:W-:Y:S01]  /*0510*/  USHF.L.U64.HI UR13, UR14, 0x1, UR15 ;  /* 0x000000010e0d7899 */ /* 0x000fe2000801020f */
[----:B------:R-:W-:Y:S01]  /*0520*/  LEA.HI.X R39, R39, UR9, R2, 0x6, P0 ;  /* 0x0000000927277c11 */ /* 0x000fe200080f3402 */
[----:B------:R-:W-:Y:S01]  /*0530*/  IMAD.IADD R36, R31, 0x1, R3 ;  /* 0x000000011f247824 */ /* 0x000fe200078e0203 */
[----:B------:R-:W-:Y:S01]  /*0540*/  LOP3.LUT R54, R54, 0x1f, RZ, 0xc0, !PT ;  /* 0x0000001f36367812 */ /* 0x000fe200078ec0ff */
[----:B------:R-:W-:Y:S01]  /*0550*/  ULDC.64 UR6, c[0x0][0x218] ;  /* 0x0000860000067ab9 */ /* 0x000fe20000000a00 */
[----:B------:R-:W-:Y:S01]  /*0560*/  IADD3 R3, P0, R38, R30, RZ ;  /* 0x0000001e26037210 */ /* 0x000fe20007f1e0ff */
[----:B------:R-:W-:Y:S01]  /*0570*/  IMAD.U32 R45, RZ, RZ, UR14 ;  /* 0x0000000eff2d7e24 */ /* 0x000fe2000f8e00ff */
[----:B------:R-:W-:Y:S01]  /*0580*/  IADD3 R2, P2, P3, R30, UR11, R54 ;  /* 0x0000000b1e027c10 */ /* 0x000fe2000fb5e036 */
[----:B------:R-:W-:Y:S01]  /*0590*/  IMAD.U32 R17, RZ, RZ, UR15 ;  /* 0x0000000fff117e24 */ /* 0x000fe2000f8e00ff */
[----:B------:R-:W-:Y:S01]  /*05a0*/  IADD3.X R4, RZ, R36, RZ, P0, !PT ;  /* 0x00000024ff047210 */ /* 0x000fe200007fe4ff */
[----:B------:R-:W-:Y:S01]  /*05b0*/  ULDC.64 UR8, c[0x0][0x208] ;  /* 0x0000820000087ab9 */ /* 0x000fe20000000a00 */
[----:B------:R-:W-:Y:S01]  /*05c0*/  LEA R8, P1, R3, R56, 0x2 ;  /* 0x0000003803087211 */ /* 0x000fe200078210ff */
[----:B------:R-:W-:Y:S01]  /*05d0*/  USHF.L.U64.HI UR10, UR14, 0x2, UR15 ;  /* 0x000000020e0a7899 */ /* 0x000fe2000801020f */
[----:B------:R-:W-:-:S02]  /*05e0*/  IADD3 R10, P0, R38, R34, RZ ;  /* 0x00000022260a7210 */ /* 0x000fc40007f1e0ff */
[----:B------:R-:W-:Y:S02]  /*05f0*/  IADD3.X R0, R36, UR4, RZ, P2, P3 ;  /* 0x0000000424007c10 */ /* 0x000fe400097e64ff */
[-C--:B------:R-:W-:Y:S02]  /*0600*/  LEA.HI.X R9, R3, R39.reuse, R4, 0x2, P1 ;  /* 0x0000002703097211 */ /* 0x080fe400008f1404 */
[----:B------:R-:W-:Y:S02]  /*0610*/  LEA R6, P2, R2, R56, 0x2 ;  /* 0x0000003802067211 */ /* 0x000fe400078410ff */
[----:B------:R-:W-:Y:S02]  /*0620*/  IADD3.X R33, RZ, R42, RZ, P0, !PT ;  /* 0x0000002aff217210 */ /* 0x000fe400007fe4ff */
[----:B------:R-:W-:Y:S02]  /*0630*/  IADD3 R12, P1, R10, UR12, RZ ;  /* 0x0000000c0a0c7c10 */ /* 0x000fe4000ff3e0ff */
[----:B------:R-:W-:-:S02]  /*0640*/  LEA.HI.X R7, R2, R39, R0, 0x2, P2 ;  /* 0x0000002702077211 */ /* 0x000fc400010f1400 */
[----:B------:R-:W-:Y:S01]  /*0650*/  LEA R53, P0, R11, UR6, 0x6 ;  /* 0x000000060b357c11 */ /* 0x000fe2000f8030ff */
[----:B------:R-:W-:Y:S01]  /*0660*/  UIMAD UR6, UR5, 0x5, URZ ;  /* 0x00000005050678a4 */ /* 0x000fe2000f8e023f */
[----:B------:R-:W-:Y:S02]  /*0670*/  IADD3.X R15, R33, UR13, RZ, P1, !PT ;  /* 0x0000000d210f7c10 */ /* 0x000fe40008ffe4ff */
        /* <DEDUP_REMOVED lines=10> */
[----:B------:R-:W-:Y:S01]  /*0720*/  SHF.L.U64.HI R21, R10, 0x2, R33 ;  /* 0x000000020a157819 */ /* 0x000fe20000010221 */
[----:B------:R-:W5:Y:S01]  /*0730*/  LDG.E R28, desc[UR8][R28.64] ;  /* 0x000000081c1c7981 */ /* 0x000f62000c1e1900 */
[----:B------:R-:W-:-:S02]  /*0740*/  MOV R16, UR14 ;  /* 0x0000000e00107c02 */ /* 0x000fc40008000f00 */
[----:B------:R-:W-:Y:S02]  /*0750*/  LEA R44, P2, R45, R26, 0x3 ;  /* 0x0000001a2d2c7211 */ /* 0x000fe400078418ff */
[----:B------:R-:W-:Y:S02]  /*0760*/  IADD3.X R27, R21, R52, RZ, P0, !PT ;  /* 0x00000034151b7210 */ /* 0x000fe400007fe4ff */
[----:B------:R-:W-:Y:S02]  /*0770*/  IADD3 R51, P1, R53, UR12, RZ ;  /* 0x0000000c35337c10 */ /* 0x000fe4000ff3e0ff */
[----:B------:R-:W-:Y:S02]  /*0780*/  LEA.HI.X R45, R16, R27, R17, 0x3, P2 ;  /* 0x0000001b102d7211 */ /* 0x000fe400010f1c11 */
[----:B------:R-:W2:Y:S01]  /*0790*/  LDG.E R16, desc[UR8][R26.64] ;  /* 0x000000081a107981 */ /* 0x000ea2000c1e1900 */
[----:B------:R-:W-:Y:S02]  /*07a0*/  IADD3 R46, P0, R8, UR11, RZ ;  /* 0x0000000b082e7c10 */ /* 0x000fe4000ff1e0ff */
[----:B------:R-:W-:Y:S01]  /*07b0*/  LEA R18, P3, R12, R51, 0x2 ;  /* 0x000000330c127211 */ /* 0x000fe200078610ff */
[----:B------:R-:W5:Y:S01]  /*07c0*/  LDG.E R17, desc[UR8][R8.64] ;  /* 0x0000000808117981 */ /* 0x000f62000c1e1900 */
[----:B------:R-:W-:-:S02]  /*07d0*/  IADD3.X R50, R52, UR13, RZ, P1, !PT ;  /* 0x0000000d34327c10 */ /* 0x000fc40008ffe4ff */
[----:B------:R-:W-:Y:S01]  /*07e0*/  IADD3.X R47, R9, UR4, RZ, P0, !PT ;  /* 0x00000004092f7c10 */ /* 0x000fe200087fe4ff */
[----:B------:R-:W5:Y:S01]  /*07f0*/  LDG.E R20, desc[UR8][R44.64] ;  /* 0x000000082c147981 */ /* 0x000f62000c1e1900 */
[----:B------:R-:W-:Y:S02]  /*0800*/  IADD3 R14, P0, R51, R14, RZ ;  /* 0x0000000e330e7210 */ /* 0x000fe40007f1e0ff */
[----:B------:R-:W-:Y:S01]  /*0810*/  MOV R3, UR14 ;  /* 0x0000000e00037c02 */ /* 0x000fe20008000f00 */
[----:B------:R-:W-:Y:S01]  /*0820*/  ULDC.64 UR14, c[0x0][0x230] ;  /* 0x00008c00000e7ab9 */ /* 0x000fe20000000a00 */
[----:B------:R-:W-:Y:S01]  /*0830*/  LEA.HI.X R19, R12, R50, R15, 0x2, P3 ;  /* 0x000000320c137211 */ /* 0x000fe200018f140f */
[----:B------:R-:W5:Y:S01]  /*0840*/  LDG.E R23, desc[UR8][R46.64] ;  /* 0x000000082e177981 */ /* 0x000f62000c1e1900 */
[----:B------:R-:W-:Y:S01]  /*0850*/  IADD3.X R15, R50, R21, RZ, P0, !PT ;  /* 0x00000015320f7210 */ /* 0x000fe200007fe4ff */
[----:B------:R-:W-:Y:S01]  /*0860*/  IMAD.WIDE.U32 R2, R3, 0x5, R4 ;  /* 0x0000000503027825 */ /* 0x000fe200078e0004 */
[----:B------:R-:W-:Y:S01]  /*0870*/  ISETP.NE.U32.AND P0, PT, RZ, UR14, PT ;  /* 0x0000000eff007c0c */ /* 0x000fe2000bf05070 */
[----:B------:R0:W5:Y:S01]  /*0880*/  LDG.E R12, desc[UR8][R6.64] ;  /* 0x00000008060c7981 */ /* 0x000162000c1e1900 */
[----:B------:R-:W-:Y:S01]  /*0890*/  IADD3 R0, P4, R4, UR7, RZ ;  /* 0x0000000704007c10 */ /* 0x000fe2000ff9e0ff */
[----:B------:R-:W-:Y:S01]  /*08a0*/  VIADD R3, R3, UR6 ;  /* 0x0000000603037c36 */ /* 0x000fe20008000000 */
[----:B------:R-:W-:Y:S01]  /*08b0*/  ISETP.NE.AND.EX P0, PT, RZ, UR15, PT, P0 ;  /* 0x0000000fff007c0c */ /* 0x000fe2000bf05300 */
[----:B------:R-:W-:Y:S01]  /*08c0*/  IMAD.SHL.U32 R64, R2, 0x4, RZ ;  /* 0x0000000402407824 */ /* 0x000fe200078e00ff */
[----:B------:R-:W-:Y:S01]  /*08d0*/  IADD3.X R13, R5, UR10, RZ, P4, !PT ;  /* 0x0000000a050d7c10 */ /* 0x000fe2000a7fe4ff */
[----:B------:R-:W5:Y:S01]  /*08e0*/  LDG.E R21, desc[UR8][R18.64] ;  /* 0x0000000812157981 */ /* 0x000f62000c1e1900 */
[----:B------:R-:W-:-:S02]  /*08f0*/  IADD3 R4, P2, R6, UR11, RZ ;  /* 0x0000000b06047c10 */ /* 0x000fc4000ff5e0ff */
[C---:B------:R-:W-:Y:S01]  /*0900*/  SHF.L.U64.HI R13, R0.reuse, 0x2, R13 ;  /* 0x00000002000d7819 */ /* 0x040fe2000001020d */
[----:B------:R-:W5:Y:S01]  /*0910*/  LDG.E R24, desc[UR8][R14.64] ;  /* 0x000000080e187981 */ /* 0x000f62000c1e1900 */
[----:B------:R-:W-:Y:S02]  /*0920*/  SHF.L.U32 R0, R0, 0x2, RZ ;  /* 0x0000000200007819 */ /* 0x000fe400000006ff */
[----:B------:R-:W-:Y:S02]  /*0930*/  SHF.L.U64.HI R3, R2, 0x2, R3 ;  /* 0x0000000202037819 */ /* 0x000fe40000010203 */
[----:B------:R-:W-:Y:S01]  /*0940*/  IADD3 R66, P1, R0, R53, RZ ;  /* 0x0000003500427210 */ /* 0x000fe20007f3e0ff */
[----:B------:R-:W1:Y:S04]  /*0950*/  @P0 LDC.64 R68, c[0x0][0x230] ;  /* 0x00008c00ff440b82 */ /* 0x000e680000000a00 */
[----:B------:R-:W-:Y:S01]  /*0960*/  IMAD.X R67, R13, 0x1, R52, P1 ;  /* 0x000000010d437824 */ /* 0x000fe200008e0634 */
[----:B0-----:R-:W-:-:S02]  /*0970*/  IADD3 R6, P1, R46, UR11, RZ ;  /* 0x0000000b2e067c10 */ /* 0x001fc4000ff3e0ff */
[----:B------:R-:W-:Y:S02]  /*0980*/  IADD3.X R5, R7, UR4, RZ, P2, !PT ;  /* 0x0000000407057c10 */ /* 0x000fe400097fe4ff */
[----:B------:R-:W-:Y:S01]  /*0990*/  IADD3.X R7, R47, UR4, RZ, P1, !PT ;  /* 0x000000042f077c10 */ /* 0x000fe20008ffe4ff */
[----:B------:R-:W5:Y:S01]  /*09a0*/  LDG.E R2, desc[UR8][R66.64] ;  /* 0x0000000842027981 */ /* 0x000f62000c1e1900 */
[----:B------:R-:W-:-:S03]  /*09b0*/  IADD3 R46, P1, R0, R51, RZ ;  /* 0x00000033002e7210 */ /* 0x000fc60007f3e0ff */
[----:B------:R0:W5:Y:S02]  /*09c0*/  LDG.E R9, desc[UR8][R4.64] ;  /* 0x0000000804097981 */ /* 0x000164000c1e1900 */
[----:B------:R-:W-:Y:S01]  /*09d0*/  IMAD.X R47, R13, 0x1, R50, P1 ;  /* 0x000000010d2f7824 */ /* 0x000fe200008e0632 */
[----:B------:R-:W-:Y:S01]  /*09e0*/  IADD3 R44, P1, R26, UR7, RZ ;  /* 0x000000071a2c7c10 */ /* 0x000fe2000ff3e0ff */
[----:B------:R3:W5:Y:S01]  /*09f0*/  LDG.E R22, desc[UR8][R6.64] ;  /* 0x0000000806167981 */ /* 0x000762000c1e1900 */
[----:B0-----:R-:W-:-:S03]  /*0a00*/  IADD3 R4, P2, R4, UR11, RZ ;  /* 0x0000000b04047c10 */ /* 0x001fc6000ff5e0ff */
[----:B-1----:R-:W4:Y:S01]  /*0a10*/  @P0 LDG.E R68, desc[UR8][R68.64] ;  /* 0x0000000844440981 */ /* 0x002f22000c1e1900 */
[----:B------:R-:W-:Y:S02]  /*0a20*/  IADD3.X R45, R27, UR10, RZ, P1, !PT ;  /* 0x0000000a1b2d7c10 */ /* 0x000fe40008ffe4ff */
[----:B------:R-:W-:Y:S01]  /*0a30*/  IADD3.X R5, R5, UR4, RZ, P2, !PT ;  /* 0x0000000405057c10 */ /* 0x000fe200097fe4ff */
[----:B------:R0:W5:Y:S01]  /*0a40*/  LDG.E R8, desc[UR8][R46.64] ;  /* 0x000000082e087981 */ /* 0x000162000c1e1900 */
[----:B------:R-:W-:Y:S02]  /*0a50*/  IADD3 R26, P2, R14, UR7, RZ ;  /* 0x000000070e1a7c10 */ /* 0x000fe4000ff5e0ff */
[----:B---3--:R-:W-:Y:S01]  /*0a60*/  IADD3 R6, P1, R6, UR11, RZ ;  /* 0x0000000b06067c10 */ /* 0x008fe2000ff3e0ff */
[----:B------:R1:W5:Y:S01]  /*0a70*/  LDG.E R14, desc[UR8][R44.64] ;  /* 0x000000082c0e7981 */ /* 0x000362000c1e1900 */
[----:B------:R-:W-:Y:S02]  /*0a80*/  IADD3.X R27, R15, UR10, RZ, P2, !PT ;  /* 0x0000000a0f1b7c10 */ /* 0x000fe400097fe4ff */
[----:B------:R-:W-:Y:S01]  /*0a90*/  IADD3 R18, P2, R18, UR7, RZ ;  /* 0x0000000712127c10 */ /* 0x000fe2000ff5e0ff */
[----:B------:R-:W5:Y:S01]  /*0aa0*/  LDG.E R71, desc[UR8][R4.64] ;  /* 0x0000000804477981 */ /* 0x000f62000c1e1900 */
[----:B------:R-:W-:-:S02]  /*0ab0*/  IADD3.X R7, R7, UR4, RZ, P1, !PT ;  /* 0x0000000407077c10 */ /* 0x000fc40008ffe4ff */
[C---:B------:R-:W-:Y:S01]  /*0ac0*/  IADD3 R66, P1, R64.reuse, R53, RZ ;  /* 0x0000003540427210 */ /* 0x040fe20007f3e0ff */
[----:B------:R3:W5:Y:S01]  /*0ad0*/  LDG.E R15, desc[UR8][R26.64] ;  /* 0x000000081a0f7981 */ /* 0x000762000c1e1900 */
[----:B------:R-:W-:Y:S02]  /*0ae0*/  IADD3.X R19, R19, UR10, RZ, P2, !PT ;  /* 0x0000000a13137c10 */ /* 0x000fe400097fe4ff */
[----:B------:R-:W-:Y:S01]  /*0af0*/  IADD3 R64, P2, R64, R51, RZ ;  /* 0x0000003340407210 */ /* 0x000fe20007f5e0ff */
[----:B------:R-:W5:Y:S01]  /*0b00*/  LDG.E R37, desc[UR8][R6.64] ;  /* 0x0000000806257981 */ /* 0x000f62000c1e1900 */
[C---:B------:R-:W-:Y:S02]  /*0b10*/  IADD3.X R67, R3.reuse, R52, RZ, P1, !PT ;  /* 0x0000003403437210 */ /* 0x040fe40000ffe4ff */
[----:B0-----:R-:W-:Y:S01]  /*0b20*/  IADD3 R46, P1, R66, UR7, RZ ;  /* 0x00000007422e7c10 */ /* 0x001fe2000ff3e0ff */
[----:B------:R-:W-:Y:S01]  /*0b30*/  IMAD.X R65, R3, 0x1, R50, P2 ;  /* 0x0000000103417824 */ /* 0x000fe200010e0632 */
[----:B------:R-:W-:Y:S01]  /*0b40*/  IADD3 R72, P3, R4, UR11, RZ ;  /* 0x0000000b04487c10 */ /* 0x000fe2000ff7e0ff */
[----:B------:R0:W5:Y:S01]  /*0b50*/  LDG.E R32, desc[UR8][R18.64] ;  /* 0x0000000812207981 */ /* 0x000162000c1e1900 */
[----:B------:R-:W-:-:S02]  /*0b60*/  IADD3.X R47, R67, UR10, RZ, P1, !PT ;  /* 0x0000000a432f7c10 */ /* 0x000fc40008ffe4ff */
[----:B-1----:R-:W-:Y:S01]  /*0b70*/  IADD3 R44, P2, R64, UR7, RZ ;  /* 0x00000007402c7c10 */ /* 0x002fe2000ff5e0ff */
[----:B------:R1:W5:Y:S01]  /*0b80*/  LDG.E R7, desc[UR8][R64.64] ;  /* 0x0000000840077981 */ /* 0x000362000c1e1900 */
[----:B---3--:R-:W-:Y:S02]  /*0b90*/  IADD3 R26, P1, R46, UR7, RZ ;  /* 0x000000072e1a7c10 */ /* 0x008fe4000ff3e0ff */
[----:B------:R-:W-:Y:S01]  /*0ba0*/  IADD3.X R73, R5, UR4, RZ, P3, !PT ;  /* 0x0000000405497c10 */ /* 0x000fe20009ffe4ff */
[----:B------:R-:W5:Y:S01]  /*0bb0*/  LDG.E R3, desc[UR8][R46.64] ;  /* 0x000000082e037981 */ /* 0x000f62000c1e1900 */
[----:B------:R-:W-:Y:S02]  /*0bc0*/  IADD3.X R45, R65, UR10, RZ, P2, !PT ;  /* 0x0000000a412d7c10 */ /* 0x000fe400097fe4ff */
[----:B------:R-:W-:Y:S01]  /*0bd0*/  IADD3.X R27, R47, UR10, RZ, P1, !PT ;  /* 0x0000000a2f1b7c10 */ /* 0x000fe20008ffe4ff */
[----:B------:R-:W5:Y:S04]  /*0be0*/  LDG.E R72, desc[UR8][R72.64] ;  /* 0x0000000848487981 */ /* 0x000f68000c1e1900 */
[----:B------:R-:W5:Y:S04]  /*0bf0*/  LDG.E R5, desc[UR8][R66.64] ;  /* 0x0000000842057981 */ /* 0x000f68000c1e1900 */
[----:B------:R-:W5:Y:S04]  /*0c00*/  LDG.E R6, desc[UR8][R44.64] ;  /* 0x000000082c067981 */ /* 0x000f68000c1e1900 */
[----:B------:R-:W5:Y:S01]  /*0c10*/  LDG.E R4, desc[UR8][R26.64] ;  /* 0x000000081a047981 */ /* 0x000f62000c1e1900 */
[----:B------:R-:W-:-:S02]  /*0c20*/  MOV R0, 0x3bbb989d ;  /* 0x3bbb989d00007802 */ /* 0x000fc40000000f00 */
[----:B------:R-:W-:Y:S02]  /*0c30*/  MOV R25, 0x437c0000 ;  /* 0x437c000000197802 */ /* 0x000fe40000000f00 */
[----:B0-----:R-:W-:-:S04]  /*0c40*/  IADD3 R18, P2, R44, UR7, RZ ;  /* 0x000000072c127c10 */ /* 0x001fc8000ff5e0ff */
[----:B------:R-:W-:-:S05]  /*0c50*/  IADD3.X R19, R45, UR10, RZ, P2, !PT ;  /* 0x0000000a2d137c10 */ /* 0x000fca00097fe4ff */
[----:B------:R0:W5:Y:S01]  /*0c60*/  LDG.E R70, desc[UR8][R18.64] ;  /* 0x0000000812467981 */ /* 0x000162000c1e1900 */
[----:B------:R-:W-:Y:S01]  /*0c70*/  UMOV UR6, 0x3f800000 ;  /* 0x3f80000000067882 */ /* 0x000fe20000000000 */
[----:B------:R-:W-:Y:S01]  /*0c80*/  BSSY B1, `(.L_x_7195) ;  /* 0x0000018000017945 */ /* 0x000fe20003800000 */
[----:B------:R-:W-:Y:S02]  /*0c90*/  IMAD R49, R49, 0x20, R60 ;  /* 0x0000002031317824 */ /* 0x000fe400078e023c */
[----:B--2---:R-:W-:-:S04]  /*0ca0*/  IMAD.U32 R13, R16, 0x10000, RZ ;  /* 0x00010000100d7824 */ /* 0x004fc800078e00ff */
[----:B------:R-:W-:-:S04]  /*0cb0*/  FFMA.SAT R0, -R13, R0, 0.5 ;  /* 0x3f0000000d007423 */ /* 0x000fc80000002100 */
[----:B------:R-:W-:-:S04]  /*0cc0*/  FFMA.RM R0, R0, R25, 12582913 ;  /* 0x4b40000100007423 */ /* 0x000fc80000004019 */
[----:B-1----:R-:W-:-:S04]  /*0cd0*/  FADD R64, R0, -12583039 ;  /* 0xcb40007f00407421 */ /* 0x002fc80000000000 */
[----:B------:R-:W-:-:S04]  /*0ce0*/  FFMA R64, -R13, 1.4426950216293334961, -R64 ;  /* 0x3fb8aa3b0d407823 */ /* 0x000fc80000000940 */
[----:B------:R-:W-:-:S04]  /*0cf0*/  FFMA R64, -R13, 1.925963033500011079e-08, R64 ;  /* 0x32a570600d407823 */ /* 0x000fc80000000140 */
[----:B------:R-:W0:Y:S01]  /*0d00*/  MUFU.EX2 R25, R64 ;  /* 0x0000004000197308 */ /* 0x000e220000000800 */
[----:B------:R-:W-:-:S04]  /*0d10*/  IMAD.SHL.U32 R0, R0, 0x800000, RZ ;  /* 0x0080000000007824 */ /* 0x000fc800078e00ff */
[----:B0-----:R-:W-:-:S05]  /*0d20*/  FFMA R18, R0, R25, 1 ;  /* 0x3f80000000127423 */ /* 0x001fca0000000019 */
[----:B------:R-:W-:-:S04]  /*0d30*/  IADD3 R0, R18, 0x1800000, RZ ;  /* 0x0180000012007810 */ /* 0x000fc80007ffe0ff */
[----:B------:R-:W-:Y:S02]  /*0d40*/  LOP3.LUT R0, R0, 0x7f800000, RZ, 0xc0, !PT ;  /* 0x7f80000000007812 */ /* 0x000fe400078ec0ff */
[----:B----4-:R-:W-:Y:S02]  /*0d50*/  @P0 R2UR UR6, R68 ;  /* 0x00000000440602ca */ /* 0x010fe400000e0000 */
[----:B------:R-:W-:-:S13]  /*0d60*/  ISETP.GT.U32.AND P0, PT, R0, 0x1ffffff, PT ;  /* 0x01ffffff0000780c */ /* 0x000fda0003f04070 */
[----:B------:R-:W-:Y:S05]  /*0d70*/  @P0 BRA `(.L_x_7196) ;  /* 0x0000000000100947 */ /* 0x000fea0003800000 */
[----:B------:R-:W-:Y:S02]  /*0d80*/  MOV R0, R18 ;  /* 0x0000001200007202 */ /* 0x000fe40000000f00 */
[----:B------:R-:W-:-:S07]  /*0d90*/  MOV R64, 0xdb0 ;  /* 0x00000db000407802 */ /* 0x000fce0000000f00 */
[----:B-----5:R-:W-:Y:S05]  /*0da0*/  CALL.REL.NOINC `($__internal_183_$__cuda_sm20_rcp_rn_f32_slowpath) ;  /* 0x000000b000147944 */ /* 0x020fea0003c00000 */
[----:B------:R-:W-:Y:S05]  /*0db0*/  BRA `(.L_x_7197) ;  /* 0x0000000000107947 */ /* 0x000fea0003800000 */
.L_x_7196:
[----:B------:R-:W0:Y:S02]  /*0dc0*/  MUFU.RCP R67, R18 ;  /* 0x0000001200437308 */ /* 0x000e240000001000 */
[----:B0-----:R-:W-:-:S04]  /*0dd0*/  FFMA R0, R18, R67, -1 ;  /* 0xbf80000012007423 */ /* 0x001fc80000000043 */
[----:B------:R-:W-:-:S04]  /*0de0*/  FADD.FTZ R0, -R0, -RZ ;  /* 0x800000ff00007221 */ /* 0x000fc80000010100 */
[----:B------:R-:W-:-:S07]  /*0df0*/  FFMA R67, R67, R0, R67 ;  /* 0x0000000043437223 */ /* 0x000fce0000000043 */
.L_x_7197:
[----:B------:R-:W-:Y:S05]  /*0e00*/  BSYNC B1 ;  /* 0x0000000000017941 */ /* 0x000fea0003800000 */
.L_x_7195:
[----:B------:R-:W-:Y:S01]  /*0e10*/  HFMA2.MMA R19, -RZ, RZ, 0.96630859375, -0.0022525787353515625 ;  /* 0x3bbb989dff137435 */ /* 0x000fe200000001ff */
[C---:B------:R-:W-:Y:S01]  /*0e20*/  IMAD.U32 R18, R16.reuse, 0x10000, RZ ;  /* 0x0001000010127824 */ /* 0x040fe200078e00ff */
[----:B------:R-:W-:Y:S01]  /*0e30*/  BSSY B1, `(.L_x_7198) ;  /* 0x000001e000017945 */ /* 0x000fe20003800000 */
[----:B------:R-:W-:Y:S01]  /*0e40*/  IMAD.MOV.U32 R25, RZ, RZ, 0x437c0000 ;  /* 0x437c0000ff197424 */ /* 0x000fe200078e00ff */
[----:B------:R-:W-:Y:S01]  /*0e50*/  PRMT R16, R16, 0x7632, R16 ;  /* 0x0000763210107816 */ /* 0x000fe20000000010 */
[----:B-----5:R-:W-:-:S05]  /*0e60*/  IMAD.U32 R27, R24, 0x10000, RZ ;  /* 0x00010000181b7824 */ /* 0x020fca00078e00ff */
        /* <DEDUP_REMOVED lines=14> */
[----:B------:R-:W-:-:S03]  /*0f50*/  ISETP.GT.U32.AND P0, PT, R26, 0x1ffffff, PT ;  /* 0x01ffffff1a00780c */ /* 0x000fc60003f04070 */
[----:B------:R-:W-:-:S04]  /*0f60*/  FMUL R0, R0, R19 ;  /* 0x0000001300007220 */ /* 0x000fc80000400000 */
[----:B------:R-:W-:-:S06]  /*0f70*/  FMUL R27, R0, R27 ;  /* 0x0000001b001b7220 */ /* 0x000fcc0000400000 */
[----:B------:R-:W-:Y:S05]  /*0f80*/  @P0 BRA `(.L_x_7199) ;  /* 0x0000000000100947 */ /* 0x000fea0003800000 */
[----:B------:R-:W-:Y:S02]  /*0f90*/  MOV R0, R44 ;  /* 0x0000002c00007202 */ /* 0x000fe40000000f00 */
[----:B------:R-:W-:-:S07]  /*0fa0*/  MOV R64, 0xfc0 ;  /* 0x00000fc000407802 */ /* 0x000fce0000000f00 */
[----:B------:R-:W-:Y:S05]  /*0fb0*/  CALL.REL.NOINC `($__internal_183_$__cuda_sm20_rcp_rn_f32_slowpath) ;  /* 0x000000ac00907944 */ /* 0x000fea0003c00000 */
[----:B------:R-:W-:Y:S05]  /*0fc0*/  BRA `(.L_x_7200) ;  /* 0x0000000000107947 */ /* 0x000fea0003800000 */
.L_x_7199:
[----:B------:R-:W0:Y:S02]  /*0fd0*/  MUFU.RCP R67, R44 ;  /* 0x0000002c00437308 */ /* 0x000e240000001000 */
[----:B0-----:R-:W-:-:S04]  /*0fe0*/  FFMA R0, R44, R67, -1 ;  /* 0xbf8000002c007423 */ /* 0x001fc80000000043 */
[----:B------:R-:W-:-:S04]  /*0ff0*/  FADD.FTZ R0, -R0, -RZ ;  /* 0x800000ff00007221 */ /* 0x000fc80000010100 */
[----:B------:R-:W-:-:S07]  /*1000*/  FFMA R67, R67, R0, R67 ;  /* 0x0000000043437223 */ /* 0x000fce0000000043 */
.L_x_7200:
[----:B------:R-:W-:Y:S05]  /*1010*/  BSYNC B1 ;  /* 0x0000000000017941 */ /* 0x000fea0003800000 */
.L_x_7198:
[----:B------:R-:W-:Y:S01]  /*1020*/  MOV R0, 0x3bbb989d ;  /* 0x3bbb989d00007802 */ /* 0x000fe20000000f00 */
[----:B------:R-:W-:Y:S02]  /*1030*/  IMAD.U32 R13, R16, 0x10000, RZ ;  /* 0x00010000100d7824 */ /* 0x000fe400078e00ff */
[----:B------:R-:W-:Y:S01]  /*1040*/  FMUL R18, R18, R67 ;  /* 0x0000004312127220 */ /* 0x000fe20000400000 */
[----:B------:R-:W-:Y:S01]  /*1050*/  IMAD.MOV.U32 R25, RZ, RZ, 0x437c0000 ;  /* 0x437c0000ff197424 */ /* 0x000fe200078e00ff */
[----:B------:R-:W-:Y:S01]  /*1060*/  PRMT R17, R24, 0x7632, R17 ;  /* 0x0000763218117816 */ /* 0x000fe20000000011 */
[----:B------:R-:W-:Y:S01]  /*1070*/  FFMA.SAT R0, -R13, R0, 0.5 ;  /* 0x3f0000000d007423 */ /* 0x000fe20000002100 */
[----:B------:R-:W-:Y:S01]  /*1080*/  BSSY B1, `(.L_x_7201) ;  /* 0x0000016000017945 */ /* 0x000fe20003800000 */
[----:B------:R-:W-:Y:S01]  /*1090*/  FMUL R19, R19, R18 ;  /* 0x0000001213137220 */ /* 0x000fe20000400000 */
[----:B------:R-:W-:Y:S01]  /*10a0*/  PRMT R18, R17, 0x7632, R18 ;  /* 0x0000763211127816 */ /* 0x000fe20000000012 */
        /* <DEDUP_REMOVED lines=13> */
[----:B------:R-:W-:Y:S05]  /*1180*/  CALL.REL.NOINC `($__internal_183_$__cuda_sm20_rcp_rn_f32_slowpath) ;  /* 0x000000ac001c7944 */ /* 0x000fea0003c00000 */
[----:B------:R-:W-:Y:S05]  /*1190*/  BRA `(.L_x_7203) ;  /* 0x0000000000107947 */ /* 0x000fea0003800000 */
.L_x_7202:
[----:B------:R-:W0:Y:S02]  /*11a0*/  MUFU.RCP R67, R44 ;  /* 0x0000002c00437308 */ /* 0x000e240000001000 */
[----:B0-----:R-:W-:-:S04]  /*11b0*/  FFMA R0, R44, R67, -1 ;  /* 0xbf8000002c007423 */ /* 0x001fc80000000043 */
[----:B------:R-:W-:-:S04]  /*11c0*/  FADD.FTZ R0, -R0, -RZ ;  /* 0x800000ff00007221 */ /* 0x000fc80000010100 */
[----:B------:R-:W-:-:S07]  /*11d0*/  FFMA R67, R67, R0, R67 ;  /* 0x0000000043437223 */ /* 0x000fce0000000043 */
.L_x_7203:
[----:B------:R-:W-:Y:S05]  /*11e0*/  BSYNC B1 ;  /* 0x0000000000017941 */ /* 0x000fea0003800000 */
.L_x_7201:
        /* <DEDUP_REMOVED lines=25> */
[----:B------:R-:W-:Y:S05]  /*1380*/  CALL.REL.NOINC `($__internal_183_$__cuda_sm20_rcp_rn_f32_slowpath) ;  /* 0x000000a8009c7944 */ /* 0x000fea0003c00000 */
[----:B------:R-:W-:Y:S05]  /*1390*/  BRA `(.L_x_7206) ;  /* 0x0000000000107947 */ /* 0x000fea0003800000 */
.L_x_7205:
[----:B------:R-:W0:Y:S02]  /*13a0*/  MUFU.RCP R67, R44 ;  /* 0x0000002c00437308 */ /* 0x000e240000001000 */
[----:B0-----:R-:W-:-:S04]  /*13b0*/  FFMA R0, R44, R67, -1 ;  /* 0xbf8000002c007423 */ /* 0x001fc80000000043 */
[----:B------:R-:W-:-:S04]  /*13c0*/  FADD.FTZ R0, -R0, -RZ ;  /* 0x800000ff00007221 */ /* 0x000fc80000010100 */
[----:B------:R-:W-:-:S07]  /*13d0*/  FFMA R67, R67, R0, R67 ;  /* 0x0000000043437223 */ /* 0x000fce0000000043 */
.L_x_7206:
[----:B------:R-:W-:Y:S05]  /*13e0*/  BSYNC B1 ;  /* 0x0000000000017941 */ /* 0x000fea0003800000 */
.L_x_7204:
        /* <DEDUP_REMOVED lines=22> */
.L_x_7208:
[----:B------:R-:W0:Y:S02]  /*1550*/  MUFU.RCP R67, R44 ;  /* 0x0000002c00437308 */ /* 0x000e240000001000 */
[----:B0-----:R-:W-:-:S04]  /*1560*/  FFMA R0, R44, R67, -1 ;  /* 0xbf8000002c007423 */ /* 0x001fc80000000043 */
[----:B------:R-:W-:-:S04]  /*1570*/  FADD.FTZ R0, -R0, -RZ ;  /* 0x800000ff00007221 */ /* 0x000fc80000010100 */
[----:B------:R-:W-:-:S07]  /*1580*/  FFMA R67, R67, R0, R67 ;  /* 0x0000000043437223 */ /* 0x000fce0000000043 */
.L_x_7209:
[----:B------:R-:W-:Y:S05]  /*1590*/  BSYNC B1 ;  /* 0x0000000000017941 */ /* 0x000fea0003800000 */
.L_x_7207:
[----:B------:R-:W-:Y:S01]  /*15a0*/  HFMA2.MMA R17, -RZ, RZ, 0.96630859375, -0.0022525787353515625 ;  /* 0x3bbb989dff117435 */ /* 0x000fe200000001ff */
[C---:B------:R-:W-:Y:S01]  /*15b0*/  IMAD.U32 R16, R14.reuse, 0x10000, RZ ;  /* 0x000100000e107824 */ /* 0x040fe200078e00ff */
[----:B------:R-:W-:Y:S01]  /*15c0*/  BSSY B1, `(.L_x_7210) ;  /* 0x000001e000017945 */ /* 0x000fe20003800000 */
[----:B------:R-:W-:Y:S01]  /*15d0*/  IMAD.MOV.U32 R25, RZ, RZ, 0x437c0000 ;  /* 0x437c0000ff197424 */ /* 0x000fe200078e00ff */
[----:B------:R-:W-:-:S06]  /*15e0*/  PRMT R14, R14, 0x7632, R14 ;  /* 0x000076320e0e7816 */ /* 0x000fcc000000000e */
        /* <DEDUP_REMOVED lines=21> */
[----:B------:R-:W-:Y:S05]  /*1740*/  CALL.REL.NOINC `($__internal_183_$__cuda_sm20_rcp_rn_f32_slowpath) ;  /* 0x000000a400ac7944 */ /* 0x000fea0003c00000 */
[----:B------:R-:W-:Y:S05]  /*1750*/  BRA `(.L_x_7212) ;  /* 0x0000000000107947 */ /* 0x000fea0003800000 */
.L_x_7211:
[----:B------:R-:W0:Y:S02]  /*1760*/  MUFU.RCP R67, R44 ;  /* 0x0000002c00437308 */ /* 0x000e240000001000 */
[----:B0-----:R-:W-:-:S04]  /*1770*/  FFMA R0, R44, R67, -1 ;  /* 0xbf8000002c007423 */ /* 0x001fc80000000043 */
[----:B------:R-:W-:-:S04]  /*1780*/  FADD.FTZ R0, -R0, -RZ ;  /* 0x800000ff00007221 */ /* 0x000fc80000010100 */
[----:B------:R-:W-:-:S07]  /*1790*/  FFMA R67, R67, R0, R67 ;  /* 0x0000000043437223 */ /* 0x000fce0000000043 */
.L_x_7212:
[----:B------:R-:W-:Y:S05]  /*17a0*/  BSYNC B1 ;  /* 0x0000000000017941 */ /* 0x000fea0003800000 */
.L_x_7210:
[----:B------:R-:W-:Y:S01]  /*17b0*/  MOV R0, 0x3bbb989d ;  /* 0x3bbb989d00007802 */ /* 0x000fe20000000f00 */
[----:B------:R-:W-:Y:S01]  /*17c0*/  IMAD.U32 R13, R14, 0x10000, RZ ;  /* 0x000100000e0d7824 */ /* 0x000fe200078e00ff */
        /* <DEDUP_REMOVED lines=20> */
[----:B------:R-:W-:Y:S05]  /*1910*/  CALL.REL.NOINC `($__internal_183_$__cuda_sm20_rcp_rn_f32_slowpath) ;  /* 0x000000a400387944 */ /* 0x000fea0003c00000 */
[----:B------:R-:W-:Y:S05]  /*1920*/  BRA `(.L_x_7215) ;  /* 0x0000000000107947 */ /* 0x000fea0003800000 */
.L_x_7214:
[----:B------:R-:W0:Y:S02]  /*1930*/  MUFU.RCP R67, R44 ;  /* 0x0000002c00437308 */ /* 0x000e240000001000 */
[----:B0-----:R-:W-:-:S04]  /*1940*/  FFMA R0, R44, R67, -1 ;  /* 0xbf8000002c007423 */ /* 0x001fc80000000043 */
[----:B------:R-:W-:-:S04]  /*1950*/  FADD.FTZ R0, -R0, -RZ ;  /* 0x800000ff00007221 */ /* 0x000fc80000010100 */
[----:B------:R-:W-:-:S07]  /*1960*/  FFMA R67, R67, R0, R67 ;  /* 0x0000000043437223 */ /* 0x000fce0000000043 */
.L_x_7215:
[----:B------:R-:W-:Y:S05]  /*1970*/  BSYNC B1 ;  /* 0x0000000000017941 */ /* 0x000fea0003800000 */
.L_x_7213:
        /* <DEDUP_REMOVED lines=27> */
.L_x_7217:
[----:B------:R-:W0:Y:S02]  /*1b30*/  MUFU.RCP R67, R44 ;  /* 0x0000002c00437308 */ /* 0x000e240000001000 */
[----:B0-----:R-:W-:-:S04]  /*1b40*/  FFMA R0, R44, R67, -1 ;  /* 0xbf8000002c007423 */ /* 0x001fc80000000043 */
[----:B------:R-:W-:-:S04]  /*1b50*/  FADD.FTZ R0, -R0, -RZ ;  /* 0x800000ff00007221 */ /* 0x000fc80000010100 */
[----:B------:R-:W-:-:S07]  /*1b60*/  FFMA R67, R67, R0, R67 ;  /* 0x0000000043437223 */ /* 0x000fce0000000043 */
.L_x_7218:
[----:B------:R-:W-:Y:S05]  /*1b70*/  BSYNC B1 ;  /* 0x0000000000017941 */ /* 0x000fea0003800000 */
.L_x_7216:
        /* <DEDUP_REMOVED lines=22> */
.L_x_7220:
[----:B------:R-:W0:Y:S02]  /*1ce0*/  MUFU.RCP R67, R46 ;  /* 0x0000002e00437308 */ /* 0x000e240000001000 */
[----:B0-----:R-:W-:-:S04]  /*1cf0*/  FFMA R0, R46, R67, -1 ;  /* 0xbf8000002e007423 */ /* 0x001fc80000000043 */
[----:B------:R-:W-:-:S04]  /*1d00*/  FADD.FTZ R0, -R0, -RZ ;  /* 0x800000ff00007221 */ /* 0x000fc80000010100 */
[----:B------:R-:W-:-:S07]  /*1d10*/  FFMA R67, R67, R0, R67 ;  /* 0x0000000043437223 */ /* 0x000fce0000000043 */
.L_x_7221:
[----:B------:R-:W-:Y:S05]  /*1d20*/  BSYNC B1 ;  /* 0x0000000000017941 */ /* 0x000fea0003800000 */
.L_x_7219:
        /* <DEDUP_REMOVED lines=19> */
[----:B------:R-:W-:Y:S01]  /*1e60*/  IMAD.U32 R23, R21, 0x10000, RZ ;  /* 0x0001000015177824 */ /* 0x000fe200078e00ff */
[----:B------:R-:W-:Y:S01]  /*1e70*/  PRMT R13, R20, 0x7632, R13 ;  /* 0x00007632140d7816 */ /* 0x000fe2000000000d */
[----:B------:R-:W-:-:S04]  /*1e80*/  FMUL R0, R0, R15 ;  /* 0x0000000f00007220 */ /* 0x000fc80000400000 */
[----:B------:R-:W-:-:S06]  /*1e90*/  FMUL R23, R0, R23 ;  /* 0x0000001700177220 */ /* 0x000fcc0000400000 */
[----:B------:R-:W-:Y:S05]  /*1ea0*/  @P0 BRA `(.L_x_7223) ;  /* 0x0000000000100947 */ /* 0x000fea0003800000 */
[----:B------:R-:W-:Y:S02]  /*1eb0*/  MOV R0, R44 ;  /* 0x0000002c00007202 */ /* 0x000fe40000000f00 */
[----:B------:R-:W-:-:S07]  /*1ec0*/  MOV R64, 0x1ee0 ;  /* 0x00001ee000407802 */ /* 0x000fce0000000f00 */
[----:B------:R-:W-:Y:S05]  /*1ed0*/  CALL.REL.NOINC `($__internal_183_$__cuda_sm20_rcp_rn_f32_slowpath) ;  /* 0x0000009c00c87944 */ /* 0x000fea0003c00000 */
[----:B------:R-:W-:Y:S05]  /*1ee0*/  BRA `(.L_x_7224) ;  /* 0x0000000000107947 */ /* 0x000fea0003800000 */
.L_x_7223:
[----:B------:R-:W0:Y:S02]  /*1ef0*/  MUFU.RCP R67, R44 ;  /* 0x0000002c00437308 */ /* 0x000e240000001000 */
[----:B0-----:R-:W-:-:S04]  /*1f00*/  FFMA R0, R44, R67, -1 ;  /* 0xbf8000002c007423 */ /* 0x001fc80000000043 */
[----:B------:R-:W-:-:S04]  /*1f10*/  FADD.FTZ R0, -R0, -RZ ;  /* 0x800000ff00007221 */ /* 0x000fc80000010100 */
[----:B------:R-:W-:-:S07]  /*1f20*/  FFMA R67, R67, R0, R67 ;  /* 0x0000000043437223 */ /* 0x000fce0000000043 */
.L_x_7224:
[----:B------:R-:W-:Y:S05]  /*1f30*/  BSYNC B1 ;  /* 0x0000000000017941 */ /* 0x000fea0003800000 */
.L_x_7222:
        /* <DEDUP_REMOVED lines=24> */
.L_x_7226:
[----:B------:R-:W0:Y:S02]  /*20c0*/  MUFU.RCP R67, R44 ;  /* 0x0000002c00437308 */ /* 0x000e240000001000 */
[----:B0-----:R-:W-:-:S04]  /*20d0*/  FFMA R0, R44, R67, -1 ;  /* 0xbf8000002c007423 */ /* 0x001fc80000000043 */
[----:B------:R-:W-:-:S04]  /*20e0*/  FADD.FTZ R0, -R0, -RZ ;  /* 0x800000ff00007221 */ /* 0x000fc80000010100 */
[----:B------:R-:W-:-:S07]  /*20f0*/  FFMA R67, R67, R0, R67 ;  /* 0x0000000043437223 */ /* 0x000fce0000000043 */
.L_x_7227:
[----:B------:R-:W-:Y:S05]  /*2100*/  BSYNC B1 ;  /* 0x0000000000017941 */ /* 0x000fea0003800000 */
.L_x_7225:
        /* <DEDUP_REMOVED lines=27> */
.L_x_7229:
[----:B------:R-:W0:Y:S02]  /*22c0*/  MUFU.RCP R67, R44 ;  /* 0x0000002c00437308 */ /* 0x000e240000001000 */
[----:B0-----:R-:W-:-:S04]  /*22d0*/  FFMA R0, R44, R67, -1 ;  /* 0xbf8000002c007423 */ /* 0x001fc80000000043 */
[----:B------:R-:W-:-:S04]  /*22e0*/  FADD.FTZ R0, -R0, -RZ ;  /* 0x800000ff00007221 */ /* 0x000fc80000010100 */
[----:B------:R-:W-:-:S07]  /*22f0*/  FFMA R67, R67, R0, R67 ;  /* 0x0000000043437223 */ /* 0x000fce0000000043 */
.L_x_7230:
[----:B------:R-:W-:Y:S05]  /*2300*/  BSYNC B1 ;  /* 0x0000000000017941 */ /* 0x000fea0003800000 */
.L_x_7228:
        /* <DEDUP_REMOVED lines=22> */
.L_x_7232:
[----:B------:R-:W0:Y:S02]  /*2470*/  MUFU.RCP R67, R44 ;  /* 0x0000002c00437308 */ /* 0x000e240000001000 */
[----:B0-----:R-:W-:-:S04]  /*2480*/  FFMA R0, R44, R67, -1 ;  /* 0xbf8000002c007423 */ /* 0x001fc80000000043 */
[----:B------:R-:W-:-:S04]  /*2490*/  FADD.FTZ R0, -R0, -RZ ;  /* 0x800000ff00007221 */ /* 0x000fc80000010100 */
[----:B------:R-:W-:-:S07]  /*24a0*/  FFMA R67, R67, R0, R67 ;  /* 0x0000000043437223 */ /* 0x000fce0000000043 */
.L_x_7233:
[----:B------:R-:W-:Y:S05]  /*24b0*/  BSYNC B1 ;  /* 0x0000000000017941 */ /* 0x000fea0003800000 */
.L_x_7231:
        /* <DEDUP_REMOVED lines=28> */
.L_x_7235:
[----:B------:R-:W0:Y:S02]  /*2680*/  MUFU.RCP R67, R46 ;  /* 0x0000002e00437308 */ /* 0x000e240000001000 */
[----:B0-----:R-:W-:-:S04]  /*2690*/  FFMA R0, R46, R67, -1 ;  /* 0xbf8000002e007423 */ /* 0x001fc80000000043 */
[----:B------:R-:W-:-:S04]  /*26a0*/  FADD.FTZ R0, -R0, -RZ ;  /* 0x800000ff00007221 */ /* 0x000fc80000010100 */
[----:B------:R-:W-:-:S07]  /*26b0*/  FFMA R67, R67, R0, R67 ;  /* 0x0000000043437223 */ /* 0x000fce0000000043 */
.L_x_7236:
[----:B------:R-:W-:Y:S05]  /*26c0*/  BSYNC B1 ;  /* 0x0000000000017941 */ /* 0x000fea0003800000 */
.L_x_7234:
        /* <DEDUP_REMOVED lines=24> */
.L_x_7238:
[----:B------:R-:W0:Y:S02]  /*2850*/  MUFU.RCP R67, R44 ;  /* 0x0000002c00437308 */ /* 0x000e240000001000 */
[----:B0-----:R-:W-:-:S04]  /*2860*/  FFMA R0, R44, R67, -1 ;  /* 0xbf8000002c007423 */ /* 0x001fc80000000043 */
[----:B------:R-:W-:-:S04]  /*2870*/  FADD.FTZ R0, -R0, -RZ ;  /* 0x800000ff00007221 */ /* 0x000fc80000010100 */
[----:B------:R-:W-:-:S07]  /*2880*/  FFMA R67, R67, R0, R67 ;  /* 0x0000000043437223 */ /* 0x000fce0000000043 */
.L_x_7239:
[----:B------:R-:W-:Y:S05]  /*2890*/  BSYNC B1 ;  /* 0x0000000000017941 */ /* 0x000fea0003800000 */
.L_x_7237:
        /* <DEDUP_REMOVED lines=26> */
[----:B------:R-:W-:Y:S01]  /*2a40*/  IMAD.MOV.U32 R45, RZ, RZ, R67 ;  /* 0x000000ffff2d7224 */ /* 0x000fe200078e0043 */
[----:B------:R-:W-:Y:S06]  /*2a50*/  BRA `(.L_x_7242) ;  /* 0x0000000000107947 */ /* 0x000fec0003800000 */
.L_x_7241:
[----:B------:R-:W0:Y:S02]  /*2a60*/  MUFU.RCP R45, R44 ;  /* 0x0000002c002d7308 */ /* 0x000e240000001000 */
[----:B0-----:R-:W-:-:S04]  /*2a70*/  FFMA R0, R44, R45, -1 ;  /* 0xbf8000002c007423 */ /* 0x001fc8000000002d */
[----:B------:R-:W-:-:S04]  /*2a80*/  FADD.FTZ R0, -R0, -RZ ;  /* 0x800000ff00007221 */ /* 0x000fc80000010100 */
[----:B------:R-:W-:-:S07]  /*2a90*/  FFMA R45, R45, R0, R45 ;  /* 0x000000002d2d7223 */ /* 0x000fce000000002d */
.L_x_7242:
[----:B------:R-:W-:Y:S05]  /*2aa0*/  BSYNC B1 ;  /* 0x0000000000017941 */ /* 0x000fea0003800000 */
.L_x_7240:
[----:B------:R-:W-:Y:S01]  /*2ab0*/  ULDC.64 UR14, c[0x0][0x220] ;  /* 0x00008800000e7ab9 */ /* 0x000fe20000000a00 */
[----:B------:R-:W-:Y:S01]  /*2ac0*/  SHF.L.U32 R43, R10, 0x1, RZ ;  /* 0x000000010a2b7819 */ /* 0x000fe200000006ff */
[----:B------:R-:W-:Y:S01]  /*2ad0*/  FMUL R44, R27, UR6 ;  /* 0x000000061b2c7c20 */ /* 0x000fe20008400000 */
[----:B------:R-:W-:Y:S01]  /*2ae0*/  LEA R47, P0, R11, UR14, 0x5 ;  /* 0x0000000e0b2f7c11 */ /* 0x000fe2000f8028ff */
[----:B------:R-:W-:Y:S01]  /*2af0*/  FMUL R31, R26, UR6 ;  /* 0x000000061a1f7c20 */ /* 0x000fe20008400000 */
[----:B------:R-:W-:Y:S01]  /*2b00*/  SHF.L.U64.HI R37, R10, 0x1, R33 ;  /* 0x000000010a257819 */ /* 0x000fe20000010221 */
[----:B------:R-:W-:Y:S01]  /*2b10*/  FMUL R68, R25, UR6 ;  /* 0x0000000619447c20 */ /* 0x000fe20008400000 */
[----:B------:R-:W-:Y:S01]  /*2b20*/  LEA.HI.X R48, R11, UR15, R48, 0x5, P0 ;  /* 0x0000000f0b307c11 */ /* 0x000fe200080f2c30 */
[----:B------:R-:W-:Y:S01]  /*2b30*/  FMUL R35, R24, UR6 ;  /* 0x0000000618237c20 */ /* 0x000fe20008400000 */
[----:B------:R-:W-:Y:S01]  /*2b40*/  IADD3 R10, P0, R43, R47, RZ ;  /* 0x0000002f2b0a7210 */ /* 0x000fe20007f1e0ff */
[----:B------:R-:W-:Y:S01]  /*2b50*/  FMUL R67, R23, UR6 ;  /* 0x0000000617437c20 */ /* 0x000fe20008400000 */
[----:B------:R-:W-:Y:S01]  /*2b60*/  F2FP.SATFINITE.E4M3.F32.PACK_AB_MERGE_C R44, RZ, R44, RZ ;  /* 0x0000002cff2c723e */ /* 0x000fe200048070ff */
[----:B------:R-:W-:Y:S01]  /*2b70*/  FMUL R66, R22, UR6 ;  /* 0x0000000616427c20 */ /* 0x000fe20008400000 */
[----:B------:R-:W-:Y:S01]  /*2b80*/  F2FP.SATFINITE.E4M3.F32.PACK_AB_MERGE_C R31, RZ, R31, RZ ;  /* 0x0000001fff1f723e */ /* 0x000fe200048070ff */
[----:B------:R-:W-:Y:S01]  /*2b90*/  IMAD.X R11, R37, 0x1, R48, P0 ;  /* 0x00000001250b7824 */ /* 0x000fe200000e0630 */
[----:B------:R-:W-:Y:S01]  /*2ba0*/  IADD3 R32, P0, R10, UR12, RZ ;  /* 0x0000000c0a207c10 */ /* 0x000fe2000ff1e0ff */
[----:B------:R-:W-:Y:S01]  /*2bb0*/  FMUL R64, R20, UR6 ;  /* 0x0000000614407c20 */ /* 0x000fe20008400000 */
[----:B------:R-:W-:Y:S01]  /*2bc0*/  PRMT R65, R31, 0x7604, R44 ;  /* 0x000076041f417816 */ /* 0x000fe2000000002c */
[----:B------:R-:W-:Y:S01]  /*2bd0*/  FMUL R0, R28, R45 ;  /* 0x0000002d1c007220 */ /* 0x000fe20000400000 */
[----:B------:R-:W-:Y:S01]  /*2be0*/  IADD3.X R33, R11, UR13, RZ, P0, !PT ;  /* 0x0000000d0b217c10 */ /* 0x000fe200087fe4ff */
[----:B------:R-:W-:Y:S01]  /*2bf0*/  UIMAD UR14, UR5, 0x5, URZ ;  /* 0x00000005050e78a4 */ /* 0x000fe2000f8e023f */
[----:B------:R-:W-:Y:S01]  /*2c00*/  IADD3 R74, P0, R10, UR7, RZ ;  /* 0x000000070a4a7c10 */ /* 0x000fe2000ff1e0ff */
[----:B------:R0:W-:Y:S01]  /*2c10*/  STG.E.U16 desc[UR8][R10.64], R65 ;  /* 0x000000410a007986 */ /* 0x0001e2000c101508 */
[----:B------:R-:W-:Y:S01]  /*2c20*/  F2FP.SATFINITE.E4M3.F32.PACK_AB_MERGE_C R68, RZ, R68, RZ ;  /* 0x00000044ff44723e */ /* 0x000fe200048070ff */
[----:B------:R-:W-:Y:S01]  /*2c30*/  FMUL R0, R29, R0 ;  /* 0x000000001d007220 */ /* 0x000fe20000400000 */
[----:B------:R-:W-:Y:S01]  /*2c40*/  IADD3.X R75, R11, UR10, RZ, P0, !PT ;  /* 0x0000000a0b4b7c10 */ /* 0x000fe200087fe4ff */
[----:B------:R-:W-:Y:S01]  /*2c50*/  FMUL R29, R18, UR6 ;  /* 0x00000006121d7c20 */ /* 0x000fe20008400000 */
[----:B------:R-:W-:-:S02]  /*2c60*/  F2FP.SATFINITE.E4M3.F32.PACK_AB_MERGE_C R35, RZ, R35, RZ ;  /* 0x00000023ff23723e */ /* 0x000fc400048070ff */
[----:B------:R-:W-:Y:S02]  /*2c70*/  F2FP.SATFINITE.E4M3.F32.PACK_AB_MERGE_C R67, RZ, R67, RZ ;  /* 0x00000043ff43723e */ /* 0x000fe400048070ff */
[----:B------:R-:W-:Y:S02]  /*2c80*/  PRMT R69, R35, 0x7604, R68 ;  /* 0x0000760423457816 */ /* 0x000fe40000000044 */
[----:B------:R-:W-:Y:S01]  /*2c90*/  F2FP.SATFINITE.E4M3.F32.PACK_AB_MERGE_C R66, RZ, R66, RZ ;  /* 0x00000042ff42723e */ /* 0x000fe200048070ff */
[----:B0-----:R-:W0:Y:S01]  /*2ca0*/  LDC.64 R10, c[0x0][0x248] ;  /* 0x00009200ff0a7b82 */ /* 0x001e220000000a00 */
[----:B------:R-:W-:Y:S01]  /*2cb0*/  FMUL R65, R21, UR6 ;  /* 0x0000000615417c20 */ /* 0x000fe20008400000 */
[----:B------:R1:W-:Y:S01]  /*2cc0*/  STG.E.U16 desc[UR8][R32.64], R69 ;  /* 0x0000004520007986 */ /* 0x0003e2000c101508 */
[----:B------:R-:W-:Y:S02]  /*2cd0*/  FMNMX R27, RZ, |R27|, !PT ;  /* 0x4000001bff1b7209 */ /* 0x000fe40007800000 */
[----:B------:R-:W-:-:S02]  /*2ce0*/  F2FP.SATFINITE.E4M3.F32.PACK_AB_MERGE_C R64, RZ, R64, RZ ;  /* 0x00000040ff40723e */ /* 0x000fc400048070ff */
[----:B------:R-:W-:Y:S02]  /*2cf0*/  F2FP.SATFINITE.E4M3.F32.PACK_AB_MERGE_C R65, RZ, R65, RZ ;  /* 0x00000041ff41723e */ /* 0x000fe400048070ff */
[----:B------:R-:W-:Y:S02]  /*2d00*/  PRMT R73, R66, 0x7604, R67 ;  /* 0x0000760442497816 */ /* 0x000fe40000000043 */
[----:B------:R-:W-:Y:S02]  /*2d10*/  FMNMX R26, |R26|, R27, !PT ;  /* 0x0000001b1a1a7209 */ /* 0x000fe40007800200 */
[----:B------:R-:W-:Y:S01]  /*2d20*/  LOP3.LUT R44, R44, 0xff, RZ, 0xc0, !PT ;  /* 0x000000ff2c2c7812 */ /* 0x000fe200078ec0ff */
[----:B------:R2:W-:Y:S01]  /*2d30*/  STG.E.U16 desc[UR8][R74.64], R73 ;  /* 0x000000494a007986 */ /* 0x0005e2000c101508 */
[----:B-1----:R-:W-:Y:S02]  /*2d40*/  IADD3 R32, P0, R32, UR7, RZ ;  /* 0x0000000720207c10 */ /* 0x002fe4000ff1e0ff */
[----:B------:R-:W-:-:S02]  /*2d50*/  PRMT R69, R64, 0x7604, R65 ;  /* 0x0000760440457816 */ /* 0x000fc40000000041 */
[----:B------:R-:W-:Y:S02]  /*2d60*/  IADD3.X R33, R33, UR10, RZ, P0, !PT ;  /* 0x0000000a21217c10 */ /* 0x000fe400087fe4ff */
[----:B------:R-:W-:Y:S02]  /*2d70*/  LOP3.LUT R27, R68, 0xffff, RZ, 0xc0, !PT ;  /* 0x0000ffff441b7812 */ /* 0x000fe400078ec0ff */
[----:B------:R-:W-:Y:S01]  /*2d80*/  FMNMX R25, |R25|, R26, !PT ;  /* 0x0000001a19197209 */ /* 0x000fe20007800200 */
[----:B------:R1:W-:Y:S01]  /*2d90*/  STG.E.U16 desc[UR8][R32.64], R69 ;  /* 0x0000004520007986 */ /* 0x0003e2000c101508 */
[----:B0-----:R-:W-:Y:S01]  /*2da0*/  IADD3 R46, P0, R47, R10, RZ ;  /* 0x0000000a2f2e7210 */ /* 0x001fe20007f1e0ff */
[----:B--2---:R-:W-:Y:S01]  /*2db0*/  FMUL R74, R19, UR6 ;  /* 0x00000006134a7c20 */ /* 0x004fe20008400000 */
[----:B------:R-:W-:Y:S01]  /*2dc0*/  PRMT R68, R27, 0x7604, R44 ;  /* 0x000076041b447816 */ /* 0x000fe2000000002c */
[----:B------:R-:W-:Y:S01]  /*2dd0*/  FMUL R27, R17, UR6 ;  /* 0x00000006111b7c20 */ /* 0x000fe20008400000 */
[----:B------:R-:W-:-:S02]  /*2de0*/  IADD3.X R45, R48, R11, RZ, P0, !PT ;  /* 0x0000000b302d7210 */ /* 0x000fc400007fe4ff */
[----:B------:R-:W-:Y:S02]  /*2df0*/  IADD3 R28, P0, R46, R43, RZ ;  /* 0x0000002b2e1c7210 */ /* 0x000fe40007f1e0ff */
[----:B------:R-:W-:Y:S02]  /*2e00*/  F2FP.SATFINITE.E4M3.F32.PACK_AB_MERGE_C R74, RZ, R74, RZ ;  /* 0x0000004aff4a723e */ /* 0x000fe400048070ff */
[----:B------:R-:W-:Y:S01]  /*2e10*/  F2FP.SATFINITE.E4M3.F32.PACK_AB_MERGE_C R11, RZ, R29, RZ ;  /* 0x0000001dff0b723e */ /* 0x000fe200048070ff */
[----:B-1----:R-:W-:Y:S01]  /*2e20*/  FMUL R33, R16, UR6 ;  /* 0x0000000610217c20 */ /* 0x002fe20008400000 */
[----:B------:R-:W-:Y:S01]  /*2e30*/  F2FP.SATFINITE.E4M3.F32.PACK_AB_MERGE_C R32, RZ, R27, RZ ;  /* 0x0000001bff20723e */ /* 0x000fe200048070ff */
[----:B------:R-:W-:Y:S01]  /*2e40*/  IMAD.X R29, R45, 0x1, R37, P0 ;  /* 0x000000012d1d7824 */ /* 0x000fe200000e0625 */
[----:B------:R-:W-:Y:S01]  /*2e50*/  PRMT R37, R11, 0x7604, R74 ;  /* 0x000076040b257816 */ /* 0x000fe2000000004a */
[----:B------:R-:W-:Y:S01]  /*2e60*/  FMUL R69, R14, UR6 ;  /* 0x000000060e457c20 */ /* 0x000fe20008400000 */
[----:B------:R-:W-:-:S02]  /*2e70*/  F2FP.SATFINITE.E4M3.F32.PACK_AB_MERGE_C R27, RZ, R33, RZ ;  /* 0x00000021ff1b723e */ /* 0x000fc400048070ff */
[----:B------:R-:W-:Y:S01]  /*2e80*/  FMNMX R26, |R24|, R25, !PT ;  /* 0x00000019181a7209 */ /* 0x000fe20007800200 */
[----:B------:R0:W-:Y:S01]  /*2e90*/  STG.E.U16 desc[UR8][R28.64], R37 ;  /* 0x000000251c007986 */ /* 0x0001e2000c101508 */
[----:B------:R-:W-:Y:S02]  /*2ea0*/  IADD3 R24, P0, R28, UR12, RZ ;  /* 0x0000000c1c187c10 */ /* 0x000fe4000ff1e0ff */
[----:B------:R-:W-:Y:S02]  /*2eb0*/  PRMT R33, R27, 0x7604, R32 ;  /* 0x000076041b217816 */ /* 0x000fe40000000020 */
[----:B------:R-:W-:Y:S01]  /*2ec0*/  LOP3.LUT R75, R74, 0xff, RZ, 0xc0, !PT ;  /* 0x000000ff4a4b7812 */ /* 0x000fe200078ec0ff */
[----:B------:R-:W-:Y:S01]  /*2ed0*/  FMUL R74, R15, UR6 ;  /* 0x000000060f4a7c20 */ /* 0x000fe20008400000 */
[----:B------:R-:W-:Y:S02]  /*2ee0*/  LOP3.LUT R32, R32, 0xffff, RZ, 0xc0, !PT ;  /* 0x0000ffff20207812 */ /* 0x000fe400078ec0ff */
[----:B------:R-:W-:-:S02]  /*2ef0*/  IADD3.X R25, R29, UR13, RZ, P0, !PT ;  /* 0x0000000d1d197c10 */ /* 0x000fc400087fe4ff */
[----:B------:R-:W-:Y:S02]  /*2f00*/  FMNMX R23, |R23|, R26, !PT ;  /* 0x0000001a17177209 */ /* 0x000fe40007800200 */
[----:B0-----:R-:W-:Y:S01]  /*2f10*/  IADD3 R28, P0, R28, UR7, RZ ;  /* 0x000000071c1c7c10 */ /* 0x001fe2000ff1e0ff */
[----:B------:R0:W-:Y:S01]  /*2f20*/  STG.E.U16 desc[UR8][R24.64], R33 ;  /* 0x0000002118007986 */ /* 0x0001e2000c101508 */
[----:B------:R-:W-:Y:S02]  /*2f30*/  PRMT R75, R32, 0x7604, R75 ;  /* 0x00007604204b7816 */ /* 0x000fe4000000004b */
[----:B------:R-:W-:Y:S02]  /*2f40*/  IADD3 R44, R55, 0x1e, RZ ;  /* 0x0000001e372c7810 */ /* 0x000fe40007ffe0ff */
[----:B------:R-:W-:Y:S01]  /*2f50*/  LOP3.LUT R32, R27, 0xffff, RZ, 0xc0, !PT ;  /* 0x0000ffff1b207812 */ /* 0x000fe200078ec0ff */
[----:B------:R-:W-:Y:S01]  /*2f60*/  FMUL R27, R0, UR6 ;  /* 0x00000006001b7c20 */ /* 0x000fe20008400000 */
[----:B------:R-:W-:Y:S01]  /*2f70*/  FMNMX R22, |R22|, R23, !PT ;  /* 0x0000001716167209 */ /* 0x000fe20007800200 */
[----:B------:R-:W-:Y:S01]  /*2f80*/  FMUL R23, R13, UR6 ;  /* 0x000000060d177c20 */ /* 0x000fe20008400000 */
[----:B------:R-:W-:-:S02]  /*2f90*/  IADD3 R43, P1, R34, UR7, RZ ;  /* 0x00000007222b7c10 */ /* 0x000fc4000ff3e0ff */
[----:B------:R-:W-:Y:S02]  /*2fa0*/  IADD3.X R29, R29, UR10, RZ, P0, !PT ;  /* 0x0000000a1d1d7c10 */ /* 0x000fe400087fe4ff */
[----:B------:R-:W-:Y:S02]  /*2fb0*/  F2FP.SATFINITE.E4M3.F32.PACK_AB_MERGE_C R74, RZ, R74, RZ ;  /* 0x0000004aff4a723e */ /* 0x000fe400048070ff */
[----:B------:R-:W-:Y:S02]  /*2fc0*/  F2FP.SATFINITE.E4M3.F32.PACK_AB_MERGE_C R69, RZ, R69, RZ ;  /* 0x00000045ff45723e */ /* 0x000fe400048070ff */
[----:B------:R-:W-:Y:S02]  /*2fd0*/  LOP3.LUT R44, R44, 0x1f, RZ, 0xc0, !PT ;  /* 0x0000001f2c2c7812 */ /* 0x000fe400078ec0ff */
[----:B------:R-:W-:Y:S02]  /*2fe0*/  IADD3 R26, P0, R24, UR7, RZ ;  /* 0x00000007181a7c10 */ /* 0x000fe4000ff1e0ff */
[----:B------:R-:W-:-:S02]  /*2ff0*/  LOP3.LUT R73, R11, 0xff, RZ, 0xc0, !PT ;  /* 0x000000ff0b497812 */ /* 0x000fc400078ec0ff */
[----:B------:R-:W-:Y:S02]  /*3000*/  FMNMX R11, |R21|, R22, !PT ;  /* 0x00000016150b7209 */ /* 0x000fe40007800200 */
[----:B------:R-:W-:Y:S02]  /*3010*/  LOP3.LUT R76, R31, 0xff, RZ, 0xc0, !PT ;  /* 0x000000ff1f4c7812 */ /* 0x000fe400078ec0ff */
[----:B------:R-:W-:Y:S02]  /*3020*/  F2FP.SATFINITE.E4M3.F32.PACK_AB_MERGE_C R21, RZ, R27, RZ ;  /* 0x0000001bff15723e */ /* 0x000fe400048070ff */
[----:B------:R-:W-:Y:S02]  /*3030*/  IADD3.X R42, R42, UR10, RZ, P1, !PT ;  /* 0x0000000a2a2a7c10 */ /* 0x000fe40008ffe4ff */
[----:B------:R-:W-:Y:S02]  /*3040*/  PRMT R31, R69, 0x7604, R74 ;  /* 0x00007604451f7816 */ /* 0x000fe4000000004a */
[----:B0-----:R-:W-:-:S02]  /*3050*/  IADD3 R24, P1, R44, R43, RZ ;  /* 0x0000002b2c187210 */ /* 0x001fc40007f3e0ff */
[----:B------:R-:W-:Y:S01]  /*3060*/  IADD3.X R27, R25, UR10, RZ, P0, !PT ;  /* 0x0000000a191b7c10 */ /* 0x000fe200087fe4ff */
[----:B------:R0:W-:Y:S01]  /*3070*/  STG.E.U16 desc[UR8][R28.64], R31 ;  /* 0x0000001f1c007986 */ /* 0x0001e2000c101508 */
[----:B------:R-:W-:Y:S01]  /*3080*/  IADD3 R37, P0, R30, UR11, RZ ;  /* 0x0000000b1e257c10 */ /* 0x000fe2000ff1e0ff */
[----:B------:R-:W-:Y:S01]  /*3090*/  IMAD.X R25, RZ, RZ, R42, P1 ;  /* 0x000000ffff197224 */ /* 0x000fe200008e062a */
[----:B------:R-:W-:Y:S02]  /*30a0*/  F2FP.SATFINITE.E4M3.F32.PACK_AB_MERGE_C R22, RZ, R23, RZ ;  /* 0x00000017ff16723e */ /* 0x000fe400048070ff */
[----:B------:R-:W-:Y:S01]  /*30b0*/  IADD3.X R36, R36, UR4, RZ, P0, !PT ;  /* 0x0000000424247c10 */ /* 0x000fe200087fe4ff */
[----:B------:R-:W-:Y:S01]  /*30c0*/  IMAD.WIDE.U32 R80, R10, 0x5, R24 ;  /* 0x000000050a507825 */ /* 0x000fe200078e0018 */
[----:B------:R-:W-:Y:S02]  /*30d0*/  FMNMX R20, |R20|, R11, !PT ;  /* 0x0000000b14147209 */ /* 0x000fe40007800200 */
[----:B------:R-:W-:-:S02]  /*30e0*/  IADD3 R11, P2, R24, UR7, RZ ;  /* 0x00000007180b7c10 */ /* 0x000fc4000ff5e0ff */
[----:B------:R-:W-:Y:S02]  /*30f0*/  PRMT R23, R21, 0x7604, R22 ;  /* 0x0000760415177816 */ /* 0x000fe40000000016 */
[----:B0-----:R-:W-:Y:S02]  /*3100*/  IADD3 R29, P0, P1, R37, UR11, R44 ;  /* 0x0000000b251d7c10 */ /* 0x001fe4000f91e02c */
[----:B------:R-:W-:Y:S01]  /*3110*/  IADD3.X R24, R25, UR10, RZ, P2, !PT ;  /* 0x0000000a19187c10 */ /* 0x000fe200097fe4ff */
[----:B------:R0:W-:Y:S01]  /*3120*/  STG.E.U16 desc[UR8][R26.64], R23 ;  /* 0x000000171a007986 */ /* 0x0001e2000c101508 */
[----:B------:R-:W-:Y:S02]  /*3130*/  IADD3.X R10, R36, UR4, RZ, P0, P1 ;  /* 0x00000004240a7c10 */ /* 0x000fe400087e24ff */
[----:B------:R-:W-:Y:S02]  /*3140*/  LEA R82, P0, R29, R56, 0x2 ;  /* 0x000000381d527211 */ /* 0x000fe400078010ff */
[----:B------:R-:W-:-:S02]  /*3150*/  SHF.L.U32 R28, R11, 0x2, RZ ;  /* 0x000000020b1c7819 */ /* 0x000fc400000006ff */
[----:B------:R-:W-:Y:S02]  /*3160*/  LEA.HI.X R83, R29, R39, R10, 0x2, P0 ;  /* 0x000000271d537211 */ /* 0x000fe400000f140a */
[----:B------:R-:W-:Y:S02]  /*3170*/  IADD3 R84, P0, R28, R53, RZ ;  /* 0x000000351c547210 */ /* 0x000fe40007f1e0ff */
[----:B------:R-:W-:Y:S01]  /*3180*/  FMNMX R19, |R19|, R20, !PT ;  /* 0x0000001413137209 */ /* 0x000fe20007800200 */
[----:B------:R-:W5:Y:S01]  /*3190*/  LDG.E R33, desc[UR8][R82.64] ;  /* 0x0000000852217981 */ /* 0x000f62000c1e1900 */
[----:B0-----:R-:W-:Y:S01]  /*31a0*/  SHF.L.U64.HI R23, R11, 0x2, R24 ;  /* 0x000000020b177819 */ /* 0x001fe20000010218 */
[----:B------:R-:W-:Y:S01]  /*31b0*/  VIADD R11, R81, UR14 ;  /* 0x0000000e510b7c36 */ /* 0x000fe20008000000 */
[----:B------:R-:W-:Y:S02]  /*31c0*/  LOP3.LUT R35, R35, 0xffff, RZ, 0xc0, !PT ;  /* 0x0000ffff23237812 */ /* 0x000fe400078ec0ff */
[----:B------:R-:W-:-:S02]  /*31d0*/  IADD3.X R85, R23, R52, RZ, P0, !PT ;  /* 0x0000003417557210 */ /* 0x000fc400007fe4ff */
[----:B------:R-:W-:Y:S02]  /*31e0*/  IADD3 R78, P0, R82, UR11, RZ ;  /* 0x0000000b524e7c10 */ /* 0x000fe4000ff1e0ff */
[----:B------:R-:W-:Y:S02]  /*31f0*/  SHF.L.U64.HI R11, R80, 0x2, R11 ;  /* 0x00000002500b7819 */ /* 0x000fe4000001020b */
[----:B------:R-:W-:Y:S02]  /*3200*/  IADD3.X R79, R83, UR4, RZ, P0, !PT ;  /* 0x00000004534f7c10 */ /* 0x000fe400087fe4ff */
[----:B------:R-:W-:Y:S02]  /*3210*/  IADD3 R26, P0, R78, UR11, RZ ;  /* 0x0000000b4e1a7c10 */ /* 0x000fe4000ff1e0ff */
[----:B------:R-:W-:Y:S02]  /*3220*/  SHF.L.U32 R80, R80, 0x2, RZ ;  /* 0x0000000250507819 */ /* 0x000fe400000006ff */
[----:B------:R-:W-:-:S02]  /*3230*/  IADD3.X R27, R79, UR4, RZ, P0, !PT ;  /* 0x000000044f1b7c10 */ /* 0x000fc400087fe4ff */
[----:B------:R-:W-:Y:S02]  /*3240*/  IADD3 R24, P0, R26, UR11, RZ ;  /* 0x0000000b1a187c10 */ /* 0x000fe4000ff1e0ff */
[----:B------:R-:W-:Y:S01]  /*3250*/  FMNMX R10, |R18|, R19, !PT ;  /* 0x00000013120a7209 */ /* 0x000fe20007800200 */
[----:B------:R-:W5:Y:S01]  /*3260*/  LDG.E R31, desc[UR8][R26.64] ;  /* 0x000000081a1f7981 */ /* 0x000f62000c1e1900 */
[----:B------:R-:W-:Y:S02]  /*3270*/  IADD3.X R25, R27, UR4, RZ, P0, !PT ;  /* 0x000000041b197c10 */ /* 0x000fe400087fe4ff */
[----:B------:R-:W-:Y:S02]  /*3280*/  IADD3 R18, P0, R80, R53, RZ ;  /* 0x0000003550127210 */ /* 0x000fe40007f1e0ff */
[----:B------:R-:W-:Y:S01]  /*3290*/  PRMT R76, R35, 0x7604, R76 ;  /* 0x00007604234c7816 */ /* 0x000fe2000000004c */
[----:B------:R-:W5:Y:S01]  /*32a0*/  LDG.E R30, desc[UR8][R24.64] ;  /* 0x00000008181e7981 */ /* 0x000f62000c1e1900 */
[----:B------:R-:W-:Y:S01]  /*32b0*/  PRMT R73, R32, 0x7604, R73 ;  /* 0x0000760420497816 */ /* 0x000fe20000000049 */
[----:B------:R-:W-:Y:S01]  /*32c0*/  IMAD.X R19, R11, 0x1, R52, P0 ;  /* 0x000000010b137824 */ /* 0x000fe200000e0634 */
[----:B------:R-:W-:Y:S01]  /*32d0*/  IADD3 R28, P1, R28, R51, RZ ;  /* 0x000000331c1c7210 */ /* 0x000fe20007f3e0ff */
[----:B------:R0:W5:Y:S04]  /*32e0*/  LDG.E R35, desc[UR8][R84.64] ;  /* 0x0000000854237981 */ /* 0x000168000c1e1900 */
[----:B------:R1:W5:Y:S01]  /*32f0*/  LDG.E R32, desc[UR8][R78.64] ;  /* 0x000000084e207981 */ /* 0x000362000c1e1900 */
[----:B------:R-:W-:Y:S01]  /*3300*/  IMAD.X R29, R23, 0x1, R50, P1 ;  /* 0x00000001171d7824 */ /* 0x000fe200008e0632 */
[----:B0-----:R-:W-:-:S04]  /*3310*/  IADD3 R84, P0, R18, UR7, RZ ;  /* 0x0000000712547c10 */ /* 0x001fc8000ff1e0ff */
[----:B------:R-:W5:Y:S01]  /*3320*/  LDG.E R34, desc[UR8][R28.64] ;  /* 0x000000081c227981 */ /* 0x000f62000c1e1900 */
[----:B------:R-:W-:Y:S02]  /*3330*/  IADD3.X R85, R19, UR10, RZ, P0, !PT ;  /* 0x0000000a13557c10 */ /* 0x000fe400087fe4ff */
[----:B------:R-:W-:-:S04]  /*3340*/  IADD3 R82, P0, R84, UR7, RZ ;  /* 0x0000000754527c10 */ /* 0x000fc8000ff1e0ff */
[----:B------:R-:W-:Y:S01]  /*3350*/  IADD3.X R83, R85, UR10, RZ, P0, !PT ;  /* 0x0000000a55537c10 */ /* 0x000fe200087fe4ff */
[----:B------:R-:W5:Y:S01]  /*3360*/  LDG.E R28, desc[UR8][R84.64] ;  /* 0x00000008541c7981 */ /* 0x000f62000c1e1900 */
[----:B------:R-:W-:-:S03]  /*3370*/  IADD3 R80, P0, R80, R51, RZ ;  /* 0x0000003350507210 */ /* 0x000fc60007f1e0ff */
[----:B------:R-:W5:Y:S01]  /*3380*/  LDG.E R27, desc[UR8][R82.64] ;  /* 0x00000008521b7981 */ /* 0x000f62000c1e1900 */
[----:B------:R-:W-:Y:S02]  /*3390*/  IADD3.X R81, R11, R50, RZ, P0, !PT ;  /* 0x000000320b517210 */ /* 0x000fe400007fe4ff */
[----:B-1----:R-:W-:Y:S02]  /*33a0*/  IADD3 R78, P0, R80, UR7, RZ ;  /* 0x00000007504e7c10 */ /* 0x002fe4000ff1e0ff */
[----:B------:R-:W-:Y:S01]  /*33b0*/  FMNMX R77, |R17|, R10, !PT ;  /* 0x0000000a114d7209 */ /* 0x000fe20007800200 */
[----:B------:R-:W-:Y:S01]  /*33c0*/  IMAD.U32 R11, R2, 0x10000, RZ ;  /* 0x00010000020b7824 */ /* 0x000fe200078e00ff */
[----:B------:R-:W-:Y:S01]  /*33d0*/  IADD3.X R79, R81, UR10, RZ, P0, !PT ;  /* 0x0000000a514f7c10 */ /* 0x000fe200087fe4ff */
[----:B------:R0:W5:Y:S04]  /*33e0*/  LDG.E R26, desc[UR8][R80.64] ;  /* 0x00000008501a7981 */ /* 0x000168000c1e1900 */
[----:B------:R-:W5:Y:S01]  /*33f0*/  LDG.E R25, desc[UR8][R78.64] ;  /* 0x000000084e197981 */ /* 0x000f62000c1e1900 */
[----:B------:R-:W-:-:S03]  /*3400*/  MOV R10, 0x3bbb989d ;  /* 0x3bbb989d000a7802 */ /* 0x000fc60000000f00 */
[----:B------:R1:W5:Y:S02]  /*3410*/  LDG.E R29, desc[UR8][R18.64] ;  /* 0x00000008121d7981 */ /* 0x000364000c1e1900 */
[----:B------:R-:W-:Y:S01]  /*3420*/  FFMA.SAT R17, -R11, R10, 0.5 ;  /* 0x3f0000000b117423 */ /* 0x000fe2000000210a */
[----:B------:R-:W-:-:S04]  /*3430*/  IMAD.MOV.U32 R10, RZ, RZ, 0x437c0000 ;  /* 0x437c0000ff0a7424 */ /* 0x000fc800078e00ff */
[----:B------:R-:W-:-:S04]  /*3440*/  FFMA.RM R17, R17, R10, 12582913 ;  /* 0x4b40000111117423 */ /* 0x000fc8000000400a */
[----:B------:R-:W-:-:S04]  /*3450*/  FADD R10, R17, -12583039 ;  /* 0xcb40007f110a7421 */ /* 0x000fc80000000000 */
[----:B------:R-:W-:-:S04]  /*3460*/  FFMA R10, -R11, 1.4426950216293334961, -R10 ;  /* 0x3fb8aa3b0b0a7823 */ /* 0x000fc8000000090a */
[----:B0-----:R-:W-:Y:S01]  /*3470*/  FFMA R80, -R11, 1.925963033500011079e-08, R10 ;  /* 0x32a570600b507823 */ /* 0x001fe2000000010a */
[----:B-1----:R-:W-:-:S03]  /*3480*/  IADD3 R18, P0, R78, UR7, RZ ;  /* 0x000000074e127c10 */ /* 0x002fc6000ff1e0ff */
[----:B------:R-:W0:Y:S01]  /*3490*/  MUFU.EX2 R10, R80 ;  /* 0x00000050000a7308 */ /* 0x000e220000000800 */
[----:B------:R-:W-:-:S05]  /*34a0*/  IADD3.X R19, R79, UR10, RZ, P0, !PT ;  /* 0x0000000a4f137c10 */ /* 0x000fca00087fe4ff */
[----:B------:R1:W5:Y:S02]  /*34b0*/  LDG.E R24, desc[UR8][R18.64] ;  /* 0x0000000812187981 */ /* 0x000364000c1e1900 */
[----:B-1----:R-:W-:Y:S02]  /*34c0*/  SHF.L.U32 R19, R17, 0x17, RZ ;  /* 0x0000001711137819 */ /* 0x002fe400000006ff */
[----:B------:R-:W-:-:S03]  /*34d0*/  LOP3.LUT R17, R66, 0xff, RZ, 0xc0, !PT ;  /* 0x000000ff42117812 */ /* 0x000fc600078ec0ff */
[----:B0-----:R-:W-:Y:S01]  /*34e0*/  FFMA R10, R19, R10, 1 ;  /* 0x3f800000130a7423 */ /* 0x001fe2000000000a */
[----:B------:R-:W-:-:S03]  /*34f0*/  PRMT R76, R76, 0x5410, R17 ;  /* 0x000054104c4c7816 */ /* 0x000fc60000000011 */
[----:B------:R-:W-:Y:S01]  /*3500*/  VIADD R17, R10, 0x1800000 ;  /* 0x018000000a117836 */ /* 0x000fe20000000000 */
[----:B------:R-:W-:Y:S02]  /*3510*/  FMNMX R16, |R16|, R77, !PT ;  /* 0x0000004d10107209 */ /* 0x000fe40007800200 */
[----:B------:R-:W-:Y:S02]  /*3520*/  LOP3.LUT R23, R67, 0xff, RZ, 0xc0, !PT ;  /* 0x000000ff43177812 */ /* 0x000fe400078ec0ff */
[----:B------:R-:W-:Y:S02]  /*3530*/  LOP3.LUT R65, R65, 0xffff, RZ, 0xc0, !PT ;  /* 0x0000ffff41417812 */ /* 0x000fe400078ec0ff */
[----:B------:R-:W-:Y:S02]  /*3540*/  LOP3.LUT R17, R17, 0x7f800000, RZ, 0xc0, !PT ;  /* 0x7f80000011117812 */ /* 0x000fe400078ec0ff */
[----:B------:R-:W-:Y:S02]  /*3550*/  FMNMX R15, |R15|, R16, !PT ;  /* 0x000000100f0f7209 */ /* 0x000fe40007800200 */
[----:B------:R-:W-:-:S02]  /*3560*/  PRMT R23, R68, 0x5410, R23 ;  /* 0x0000541044177816 */ /* 0x000fc40000000017 */
[----:B------:R-:W-:Y:S02]  /*3570*/  SHF.L.U32 R16, R65, 0x18, RZ ;  /* 0x0000001841107819 */ /* 0x000fe400000006ff */
[----:B------:R-:W-:Y:S02]  /*3580*/  ISETP.GT.U32.AND P0, PT, R17, 0x1ffffff, PT ;  /* 0x01ffffff1100780c */ /* 0x000fe40003f04070 */
[----:B------:R-:W-:Y:S02]  /*3590*/  LOP3.LUT R23, R23, R16, RZ, 0xfc, !PT ;  /* 0x0000001017177212 */ /* 0x000fe400078efcff */
[----:B------:R-:W-:Y:S02]  /*35a0*/  LOP3.LUT R16, R21, 0xffff, RZ, 0xc0, !PT ;  /* 0x0000ffff15107812 */ /* 0x000fe400078ec0ff */
[----:B------:R-:W-:Y:S02]  /*35b0*/  LOP3.LUT R64, R64, 0xffff, RZ, 0xc0, !PT ;  /* 0x0000ffff40407812 */ /* 0x000fe400078ec0ff */
[----:B------:R-:W-:-:S02]  /*35c0*/  LOP3.LUT R18, R69, 0xff, RZ, 0xc0, !PT ;  /* 0x000000ff45127812 */ /* 0x000fc400078ec0ff */
[----:B------:R-:W-:Y:S02]  /*35d0*/  FMNMX R14, |R14|, R15, !PT ;  /* 0x0000000f0e0e7209 */ /* 0x000fe40007800200 */
[----:B------:R-:W-:Y:S02]  /*35e0*/  LOP3.LUT R20, R74, 0xff, RZ, 0xc0, !PT ;  /* 0x000000ff4a147812 */ /* 0x000fe400078ec0ff */
[----:B------:R-:W-:Y:S01]  /*35f0*/  LOP3.LUT R15, R22, 0xffff, RZ, 0xc0, !PT ;  /* 0x0000ffff160f7812 */ /* 0x000fe200078ec0ff */
[----:B------:R-:W-:Y:S01]  /*3600*/  IMAD.SHL.U32 R17, R16, 0x1000000, RZ ;  /* 0x0100000010117824 */ /* 0x000fe200078e00ff */
[----:B------:R-:W-:Y:S01]  /*3610*/  PRMT R18, R73, 0x5410, R18 ;  /* 0x0000541049127816 */ /* 0x000fe20000000012 */
[----:B------:R-:W-:Y:S01]  /*3620*/  IMAD.SHL.U32 R21, R64, 0x1000000, RZ ;  /* 0x0100000040157824 */ /* 0x000fe200078e00ff */
[----:B------:R-:W-:Y:S01]  /*3630*/  PRMT R20, R75, 0x5410, R20 ;  /* 0x000054104b147816 */ /* 0x000fe20000000014 */
[----:B------:R-:W-:Y:S01]  /*3640*/  BSSY B1, `(.L_x_7243) ;  /* 0x0000012000017945 */ /* 0x000fe20003800000 */
[----:B------:R-:W-:-:S02]  /*3650*/  IADD3 R22, P1, R54, R43, RZ ;  /* 0x0000002b36167210 */ /* 0x000fc40007f3e0ff */
[----:B------:R-:W-:Y:S02]  /*3660*/  SHF.L.U32 R15, R15, 0x18, RZ ;  /* 0x000000180f0f7819 */ /* 0x000fe400000006ff */
[----:B------:R-:W-:Y:S02]  /*3670*/  FMNMX R19, |R13|, R14, !PT ;  /* 0x0000000e0d137209 */ /* 0x000fe40007800200 */
[----:B------:R-:W-:Y:S02]  /*3680*/  LOP3.LUT R18, R18, R17, RZ, 0xfc, !PT ;  /* 0x0000001112127212 */ /* 0x000fe400078efcff */
[----:B------:R-:W-:Y:S02]  /*3690*/  LOP3.LUT R21, R76, R21, RZ, 0xfc, !PT ;  /* 0x000000154c157212 */ /* 0x000fe400078efcff */
[----:B------:R-:W-:Y:S02]  /*36a0*/  LOP3.LUT R20, R20, R15, RZ, 0xfc, !PT ;  /* 0x0000000f14147212 */ /* 0x000fe400078efcff */
[----:B------:R-:W-:-:S02]  /*36b0*/  FMNMX R19, |R0|, R19, !PT ;  /* 0x0000001300137209 */ /* 0x000fc40007800200 */
[----:B------:R-:W-:Y:S01]  /*36c0*/  IADD3.X R17, RZ, R42, RZ, P1, !PT ;  /* 0x0000002aff117210 */ /* 0x000fe20000ffe4ff */
[----:B------:R-:W-:Y:S06]  /*36d0*/  @P0 BRA `(.L_x_7244) ;  /* 0x0000000000100947 */ /* 0x000fec0003800000 */
[----:B------:R-:W-:Y:S01]  /*36e0*/  IMAD.MOV.U32 R0, RZ, RZ, R10 ;  /* 0x000000ffff007224 */ /* 0x000fe200078e000a */
[----:B------:R-:W-:-:S07]  /*36f0*/  MOV R64, 0x3710 ;  /* 0x0000371000407802 */ /* 0x000fce0000000f00 */
[----:B-----5:R-:W-:Y:S05]  /*3700*/  CALL.REL.NOINC `($__internal_183_$__cuda_sm20_rcp_rn_f32_slowpath) ;  /* 0x0000008400bc7944 */ /* 0x020fea0003c00000 */
[----:B------:R-:W-:Y:S05]  /*3710*/  BRA `(.L_x_7245) ;  /* 0x0000000000107947 */ /* 0x000fea0003800000 */
.L_x_7244:
[----:B------:R-:W0:Y:S02]  /*3720*/  MUFU.RCP R67, R10 ;  /* 0x0000000a00437308 */ /* 0x000e240000001000 */
[----:B0-----:R-:W-:-:S04]  /*3730*/  FFMA R0, R10, R67, -1 ;  /* 0xbf8000000a007423 */ /* 0x001fc80000000043 */
[----:B------:R-:W-:-:S04]  /*3740*/  FADD.FTZ R0, -R0, -RZ ;  /* 0x800000ff00007221 */ /* 0x000fc80000010100 */
[----:B------:R-:W-:-:S07]  /*3750*/  FFMA R67, R67, R0, R67 ;  /* 0x0000000043437223 */ /* 0x000fce0000000043 */
.L_x_7245:
[----:B------:R-:W-:Y:S05]  /*3760*/  BSYNC B1 ;  /* 0x0000000000017941 */ /* 0x000fea0003800000 */
.L_x_7243:
[----:B------:R-:W-:Y:S01]  /*3770*/  HFMA2.MMA R15, -RZ, RZ, 3.7421875, 0 ;  /* 0x437c0000ff0f7435 */ /* 0x000fe200000001ff */
        /* <DEDUP_REMOVED lines=16> */
[----:B------:R-:W-:Y:S01]  /*3880*/  FFMA R0, R11, R0, R67 ;  /* 0x000000000b007223 */ /* 0x000fe20000000043 */
        /* <DEDUP_REMOVED lines=8> */
[----:B-----5:R-:W-:Y:S05]  /*3910*/  CALL.REL.NOINC `($__internal_183_$__cuda_sm20_rcp_rn_f32_slowpath) ;  /* 0x0000008400387944 */ /* 0x020fea0003c00000 */
[----:B------:R-:W-:Y:S05]  /*3920*/  BRA `(.L_x_7248) ;  /* 0x0000000000107947 */ /* 0x000fea0003800000 */
.L_x_7247:
[----:B------:R-:W0:Y:S02]  /*3930*/  MUFU.RCP R67, R64 ;  /* 0x0000004000437308 */ /* 0x000e240000001000 */
[----:B0-----:R-:W-:-:S04]  /*3940*/  FFMA R0, R64, R67, -1 ;  /* 0xbf80000040007423 */ /* 0x001fc80000000043 */
[----:B------:R-:W-:-:S04]  /*3950*/  FADD.FTZ R0, -R0, -RZ ;  /* 0x800000ff00007221 */ /* 0x000fc80000010100 */
[----:B------:R-:W-:-:S07]  /*3960*/  FFMA R67, R67, R0, R67 ;  /* 0x0000000043437223 */ /* 0x000fce0000000043 */
.L_x_7248:
[----:B------:R-:W-:Y:S05]  /*3970*/  BSYNC B1 ;  /* 0x0000000000017941 */ /* 0x000fea0003800000 */
.L_x_7246:
[----:B------:R-:W-:Y:S01]  /*3980*/  SHF.L.U32 R2, R11, 0x10, RZ ;  /* 0x000000100b027819 */ /* 0x000fe200000006ff */
[----:B------:R-:W-:Y:S01]  /*3990*/  IMAD.MOV.U32 R13, RZ, RZ, 0x3bbb989d ;  /* 0x3bbb989dff0d7424 */ /* 0x000fe200078e00ff */
[----:B------:R-:W-:Y:S01]  /*39a0*/  MOV R65, 0x437c0000 ;  /* 0x437c000000417802 */ /* 0x000fe20000000f00 */
[----:B------:R-:W-:Y:S01]  /*39b0*/  FMUL R10, R10, R67 ;  /* 0x000000430a0a7220 */ /* 0x000fe20000400000 */
[----:B------:R-:W-:Y:S01]  /*39c0*/  BSSY B1, `(.L_x_7249) ;  /* 0x0000018000017945 */ /* 0x000fe20003800000 */
[----:B------:R-:W-:Y:S02]  /*39d0*/  FFMA.SAT R0, -R2, R13, 0.5 ;  /* 0x3f00000002007423 */ /* 0x000fe4000000210d */
[----:B------:R-:W-:Y:S01]  /*39e0*/  FMUL R15, R15, R10 ;  /* 0x0000000a0f0f7220 */ /* 0x000fe20000400000 */
[----:B------:R-:W-:Y:S01]  /*39f0*/  PRMT R10, R8, 0x7632, R10 ;  /* 0x00007632080a7816 */ /* 0x000fe2000000000a */
[----:B------:R-:W-:-:S04]  /*3a00*/  FFMA.RM R0, R0, R65, 12582913 ;  /* 0x4b40000100007423 */ /* 0x000fc80000004041 */
[C---:B------:R-:W-:Y:S01]  /*3a10*/  FADD R13, R0.reuse, -12583039 ;  /* 0xcb40007f000d7421 */ /* 0x040fe20000000000 */
[----:B------:R-:W-:-:S03]  /*3a20*/  IMAD.SHL.U32 R0, R0, 0x800000, RZ ;  /* 0x0080000000007824 */ /* 0x000fc600078e00ff */
[----:B------:R-:W-:-:S04]  /*3a30*/  FFMA R13, -R2, 1.4426950216293334961, -R13 ;  /* 0x3fb8aa3b020d7823 */ /* 0x000fc8000000090d */
[----:B------:R-:W-:-:S04]  /*3a40*/  FFMA R14, -R2, 1.925963033500011079e-08, R13 ;  /* 0x32a57060020e7823 */ /* 0x000fc8000000010d */
        /* <DEDUP_REMOVED lines=9> */
[----:B-----5:R-:W-:Y:S05]  /*3ae0*/  CALL.REL.NOINC `($__internal_183_$__cuda_sm20_rcp_rn_f32_slowpath) ;  /* 0x0000008000c47944 */ /* 0x020fea0003c00000 */
[----:B------:R-:W-:Y:S05]  /*3af0*/  BRA `(.L_x_7251) ;  /* 0x0000000000107947 */ /* 0x000fea0003800000 */
.L_x_7250:
[----:B------:R-:W0:Y:S02]  /*3b00*/  MUFU.RCP R67, R64 ;  /* 0x0000004000437308 */ /* 0x000e240000001000 */
[----:B0-----:R-:W-:-:S04]  /*3b10*/  FFMA R0, R64, R67, -1 ;  /* 0xbf80000040007423 */ /* 0x001fc80000000043 */
[----:B------:R-:W-:-:S04]  /*3b20*/  FADD.FTZ R0, -R0, -RZ ;  /* 0x800000ff00007221 */ /* 0x000fc80000010100 */
[----:B------:R-:W-:-:S07]  /*3b30*/  FFMA R67, R67, R0, R67 ;  /* 0x0000000043437223 */ /* 0x000fce0000000043 */
.L_x_7251:
[----:B------:R-:W-:Y:S05]  /*3b40*/  BSYNC B1 ;  /* 0x0000000000017941 */ /* 0x000fea0003800000 */
.L_x_7249:
[----:B------:R-:W-:Y:S01]  /*3b50*/  HFMA2.MMA R65, -RZ, RZ, 3.7421875, 0 ;  /* 0x437c0000ff417435 */ /* 0x000fe200000001ff */
[----:B------:R-:W-:Y:S01]  /*3b60*/  SHF.L.U32 R8, R11, 0x10, RZ ;  /* 0x000000100b087819 */ /* 0x000fe200000006ff */
[----:B------:R-:W-:Y:S01]  /*3b70*/  IMAD.MOV.U32 R11, RZ, RZ, 0x3bbb989d ;  /* 0x3bbb989dff0b7424 */ /* 0x000fe200078e00ff */
[----:B------:R-:W-:Y:S01]  /*3b80*/  BSSY B1, `(.L_x_7252) ;  /* 0x000001c000017945 */ /* 0x000fe20003800000 */
[----:B------:R-:W-:Y:S02]  /*3b90*/  IMAD.U32 R13, R13, 0x10000, RZ ;  /* 0x000100000d0d7824 */ /* 0x000fe400078e00ff */
        /* <DEDUP_REMOVED lines=22> */
.L_x_7253:
[----:B------:R-:W0:Y:S02]  /*3d00*/  MUFU.RCP R67, R64 ;  /* 0x0000004000437308 */ /* 0x000e240000001000 */
[----:B0-----:R-:W-:-:S04]  /*3d10*/  FFMA R0, R64, R67, -1 ;  /* 0xbf80000040007423 */ /* 0x001fc80000000043 */
[----:B------:R-:W-:-:S04]  /*3d20*/  FADD.FTZ R0, -R0, -RZ ;  /* 0x800000ff00007221 */ /* 0x000fc80000010100 */
[----:B------:R-:W-:-:S07]  /*3d30*/  FFMA R67, R67, R0, R67 ;  /* 0x0000000043437223 */ /* 0x000fce0000000043 */
.L_x_7254:
[----:B------:R-:W-:Y:S05]  /*3d40*/  BSYNC B1 ;  /* 0x0000000000017941 */ /* 0x000fea0003800000 */
.L_x_7252:
[----:B------:R-:W-:Y:S01]  /*3d50*/  SHF.L.U32 R2, R5, 0x10, RZ ;  /* 0x0000001005027819 */ /* 0x000fe200000006ff */
[----:B------:R-:W-:Y:S01]  /*3d60*/  IMAD.MOV.U32 R11, RZ, RZ, 0x3bbb989d ;  /* 0x3bbb989dff0b7424 */ /* 0x000fe200078e00ff */
[----:B------:R-:W-:Y:S01]  /*3d70*/  MOV R65, 0x437c0000 ;  /* 0x437c000000417802 */ /* 0x000fe20000000f00 */
        /* <DEDUP_REMOVED lines=19> */
.L_x_7256:
[----:B------:R-:W0:Y:S02]  /*3eb0*/  MUFU.RCP R67, R10 ;  /* 0x0000000a00437308 */ /* 0x000e240000001000 */
[----:B0-----:R-:W-:-:S04]  /*3ec0*/  FFMA R0, R10, R67, -1 ;  /* 0xbf8000000a007423 */ /* 0x001fc80000000043 */
[----:B------:R-:W-:-:S04]  /*3ed0*/  FADD.FTZ R0, -R0, -RZ ;  /* 0x800000ff00007221 */ /* 0x000fc80000010100 */
[----:B------:R-:W-:-:S07]  /*3ee0*/  FFMA R67, R67, R0, R67 ;  /* 0x0000000043437223 */ /* 0x000fce0000000043 */
.L_x_7257:
[----:B------:R-:W-:Y:S05]  /*3ef0*/  BSYNC B1 ;  /* 0x0000000000017941 */ /* 0x000fea0003800000 */
.L_x_7255:
[----:B------:R-:W-:Y:S01]  /*3f00*/  HFMA2.MMA R65, -RZ, RZ, 3.7421875, 0 ;  /* 0x437c0000ff417435 */ /* 0x000fe200000001ff */
[C---:B------:R-:W-:Y:S01]  /*3f10*/  SHF.L.U32 R8, R5.reuse, 0x10, RZ ;  /* 0x0000001005087819 */ /* 0x040fe200000006ff */
[----:B------:R-:W-:Y:S01]  /*3f20*/  IMAD.MOV.U32 R11, RZ, RZ, 0x3bbb989d ;  /* 0x3bbb989dff0b7424 */ /* 0x000fe200078e00ff */
[----:B------:R-:W-:Y:S01]  /*3f30*/  BSSY B1, `(.L_x_7258) ;  /* 0x000001d000017945 */ /* 0x000fe20003800000 */
[----:B------:R-:W-:Y:S02]  /*3f40*/  PRMT R5, R5, 0x7632, R5 ;  /* 0x0000763205057816 */ /* 0x000fe40000000005 */
[----:B------:R-:W-:-:S04]  /*3f50*/  FFMA.SAT R0, -R8, R11, 0.5 ;  /* 0x3f00000008007423 */ /* 0x000fc8000000210b */
[----:B------:R-:W-:Y:S01]  /*3f60*/  FFMA.RM R0, R0, R65, 12582913 ;  /* 0x4b40000100007423 */ /* 0x000fe20000004041 */
[----:B------:R-:W-:-:S03]  /*3f70*/  SHF.L.U32 R65, R7, 0x10, RZ ;  /* 0x0000001007417819 */ /* 0x000fc600000006ff */
        /* <DEDUP_REMOVED lines=10> */
[----:B------:R-:W-:Y:S02]  /*4020*/  IMAD.U32 R11, R9, 0x10000, RZ ;  /* 0x00010000090b7824 */ /* 0x000fe400078e00ff */
[----:B------:R-:W-:Y:S01]  /*4030*/  FFMA R0, R2, R0, R67 ;  /* 0x0000000002007223 */ /* 0x000fe20000000043 */
[----:B------:R-:W-:-:S03]  /*4040*/  ISETP.GT.U32.AND P0, PT, R12, 0x1ffffff, PT ;  /* 0x01ffffff0c00780c */ /* 0x000fc60003f04070 */
[----:B------:R-:W-:-:S04]  /*4050*/  FMUL R0, R0, R11 ;  /* 0x0000000b00007220 */ /* 0x000fc80000400000 */
[----:B------:R-:W-:-:S06]  /*4060*/  FMUL R12, R0, R65 ;  /* 0x00000041000c7220 */ /* 0x000fcc0000400000 */
[----:B------:R-:W-:Y:S05]  /*4070*/  @P0 BRA `(.L_x_7259) ;  /* 0x0000000000100947 */ /* 0x000fea0003800000 */
[----:B------:R-:W-:Y:S01]  /*4080*/  IMAD.MOV.U32 R0, RZ, RZ, R64 ;  /* 0x000000ffff007224 */ /* 0x000fe200078e0040 */
[----:B------:R-:W-:-:S07]  /*4090*/  MOV R64, 0x40b0 ;  /* 0x000040b000407802 */ /* 0x000fce0000000f00 */
[----:B-----5:R-:W-:Y:S05]  /*40a0*/  CALL.REL.NOINC `($__internal_183_$__cuda_sm20_rcp_rn_f32_slowpath) ;  /* 0x0000007c00547944 */ /* 0x020fea0003c00000 */
[----:B------:R-:W-:Y:S05]  /*40b0*/  BRA `(.L_x_7260) ;  /* 0x0000000000107947 */ /* 0x000fea0003800000 */
.L_x_7259:
[----:B------:R-:W0:Y:S02]  /*40c0*/  MUFU.RCP R67, R64 ;  /* 0x0000004000437308 */ /* 0x000e240000001000 */
[----:B0-----:R-:W-:-:S04]  /*40d0*/  FFMA R0, R64, R67, -1 ;  /* 0xbf80000040007423 */ /* 0x001fc80000000043 */
[----:B------:R-:W-:-:S04]  /*40e0*/  FADD.FTZ R0, -R0, -RZ ;  /* 0x800000ff00007221 */ /* 0x000fc80000010100 */
[----:B------:R-:W-:-:S07]  /*40f0*/  FFMA R67, R67, R0, R67 ;  /* 0x0000000043437223 */ /* 0x000fce0000000043 */
.L_x_7260:
[----:B------:R-:W-:Y:S05]  /*4100*/  BSYNC B1 ;  /* 0x0000000000017941 */ /* 0x000fea0003800000 */
.L_x_7258:
[----:B------:R-:W-:Y:S01]  /*4110*/  SHF.L.U32 R2, R5, 0x10, RZ ;  /* 0x0000001005027819 */ /* 0x000fe200000006ff */
[----:B------:R-:W-:Y:S01]  /*4120*/  IMAD.MOV.U32 R65, RZ, RZ, 0x3bbb989d ;  /* 0x3bbb989dff417424 */ /* 0x000fe200078e00ff */
[----:B------:R-:W-:Y:S01]  /*4130*/  MOV R69, 0x437c0000 ;  /* 0x437c000000457802 */ /* 0x000fe20000000f00 */
[----:B------:R-:W-:Y:S01]  /*4140*/  FMUL R8, R8, R67 ;  /* 0x0000004308087220 */ /* 0x000fe20000400000 */
[----:B------:R-:W-:Y:S01]  /*4150*/  BSSY B1, `(.L_x_7261) ;  /* 0x0000018000017945 */ /* 0x000fe20003800000 */
[----:B------:R-:W-:Y:S01]  /*4160*/  FFMA.SAT R0, -R2, R65, 0.5 ;  /* 0x3f00000002007423 */ /* 0x000fe20000002141 */
[----:B------:R-:W-:Y:S01]  /*4170*/  PRMT R9, R9, 0x7632, R9 ;  /* 0x0000763209097816 */ /* 0x000fe20000000009 */
[----:B------:R-:W-:Y:S01]  /*4180*/  FMUL R11, R11, R8 ;  /* 0x000000080b0b7220 */ /* 0x000fe20000400000 */
[----:B------:R-:W-:Y:S01]  /*4190*/  PRMT R7, R7, 0x7632, R7 ;  /* 0x0000763207077816 */ /* 0x000fe20000000007 */
        /* <DEDUP_REMOVED lines=15> */
.L_x_7262:
[----:B------:R-:W0:Y:S02]  /*4290*/  MUFU.RCP R67, R10 ;  /* 0x0000000a00437308 */ /* 0x000e240000001000 */
[----:B0-----:R-:W-:-:S04]  /*42a0*/  FFMA R0, R10, R67, -1 ;  /* 0xbf8000000a007423 */ /* 0x001fc80000000043 */
[----:B------:R-:W-:-:S04]  /*42b0*/  FADD.FTZ R0, -R0, -RZ ;  /* 0x800000ff00007221 */ /* 0x000fc80000010100 */
[----:B------:R-:W-:-:S07]  /*42c0*/  FFMA R67, R67, R0, R67 ;  /* 0x0000000043437223 */ /* 0x000fce0000000043 */
.L_x_7263:
[----:B------:R-:W-:Y:S05]  /*42d0*/  BSYNC B1 ;  /* 0x0000000000017941 */ /* 0x000fea0003800000 */
.L_x_7261:
[----:B------:R-:W-:Y:S01]  /*42e0*/  HFMA2.MMA R65, -RZ, RZ, 3.7421875, 0 ;  /* 0x437c0000ff417435 */ /* 0x000fe200000001ff */
[----:B------:R-:W-:Y:S01]  /*42f0*/  SHF.L.U32 R5, R5, 0x10, RZ ;  /* 0x0000001005057819 */ /* 0x000fe200000006ff */
[----:B------:R-:W-:Y:S01]  /*4300*/  IMAD.MOV.U32 R0, RZ, RZ, 0x3bbb989d ;  /* 0x3bbb989dff007424 */ /* 0x000fe200078e00ff */
[----:B------:R-:W-:Y:S01]  /*4310*/  SHF.L.U32 R7, R7, 0x10, RZ ;  /* 0x0000001007077819 */ /* 0x000fe200000006ff */
[----:B------:R-:W-:Y:S01]  /*4320*/  IMAD.U32 R9, R9, 0x10000, RZ ;  /* 0x0001000009097824 */ /* 0x000fe200078e00ff */
[----:B------:R-:W-:Y:S01]  /*4330*/  BSSY B1, `(.L_x_7264) ;  /* 0x000001a000017945 */ /* 0x000fe20003800000 */
        /* <DEDUP_REMOVED lines=19> */
[----:B-----5:R-:W-:Y:S05]  /*4470*/  CALL.REL.NOINC `($__internal_183_$__cuda_sm20_rcp_rn_f32_slowpath) ;  /* 0x0000007800607944 */ /* 0x020fea0003c00000 */
[----:B------:R-:W-:Y:S05]  /*4480*/  BRA `(.L_x_7266) ;  /* 0x0000000000107947 */ /* 0x000fea0003800000 */
.L_x_7265:
[----:B------:R-:W0:Y:S02]  /*4490*/  MUFU.RCP R67, R64 ;  /* 0x0000004000437308 */ /* 0x000e240000001000 */
[----:B0-----:R-:W-:-:S04]  /*44a0*/  FFMA R0, R64, R67, -1 ;  /* 0xbf80000040007423 */ /* 0x001fc80000000043 */
[----:B------:R-:W-:-:S04]  /*44b0*/  FADD.FTZ R0, -R0, -RZ ;  /* 0x800000ff00007221 */ /* 0x000fc80000010100 */
[----:B------:R-:W-:-:S07]  /*44c0*/  FFMA R67, R67, R0, R67 ;  /* 0x0000000043437223 */ /* 0x000fce0000000043 */
.L_x_7266:
[----:B------:R-:W-:Y:S05]  /*44d0*/  BSYNC B1 ;  /* 0x0000000000017941 */ /* 0x000fea0003800000 */
.L_x_7264:
[----:B------:R-:W-:Y:S01]  /*44e0*/  SHF.L.U32 R2, R3, 0x10, RZ ;  /* 0x0000001003027819 */ /* 0x000fe200000006ff */
[----:B------:R-:W-:Y:S01]  /*44f0*/  IMAD.MOV.U32 R7, RZ, RZ, 0x3bbb989d ;  /* 0x3bbb989dff077424 */ /* 0x000fe200078e00ff */
[----:B------:R-:W-:Y:S01]  /*4500*/  MOV R65, 0x437c0000 ;  /* 0x437c000000417802 */ /* 0x000fe20000000f00 */
[----:B------:R-:W-:Y:S02]  /*4510*/  BSSY B1, `(.L_x_7267) ;  /* 0x0000017000017945 */ /* 0x000fe40003800000 */
[----:B------:R-:W-:-:S04]  /*4520*/  FFMA.SAT R0, -R2, R7, 0.5 ;  /* 0x3f00000002007423 */ /* 0x000fc80000002107 */
        /* <DEDUP_REMOVED lines=17> */
.L_x_7268:
[----:B------:R-:W0:Y:S02]  /*4640*/  MUFU.RCP R67, R8 ;  /* 0x0000000800437308 */ /* 0x000e240000001000 */
[----:B0-----:R-:W-:-:S04]  /*4650*/  FFMA R0, R8, R67, -1 ;  /* 0xbf80000008007423 */ /* 0x001fc80000000043 */
[----:B------:R-:W-:-:S04]  /*4660*/  FADD.FTZ R0, -R0, -RZ ;  /* 0x800000ff00007221 */ /* 0x000fc80000010100 */
[----:B------:R-:W-:-:S07]  /*4670*/  FFMA R67, R67, R0, R67 ;  /* 0x0000000043437223 */ /* 0x000fce0000000043 */
.L_x_7269:
[----:B------:R-:W-:Y:S05]  /*4680*/  BSYNC B1 ;  /* 0x0000000000017941 */ /* 0x000fea0003800000 */
.L_x_7267:
[----:B------:R-:W-:Y:S01]  /*4690*/  HFMA2.MMA R7, -RZ, RZ, 3.7421875, 0 ;  /* 0x437c0000ff077435 */ /* 0x000fe200000001ff */
[C---:B------:R-:W-:Y:S01]  /*46a0*/  SHF.L.U32 R5, R3.reuse, 0x10, RZ ;  /* 0x0000001003057819 */ /* 0x040fe200000006ff */
[----:B------:R-:W-:Y:S01]  /*46b0*/  IMAD.MOV.U32 R0, RZ, RZ, 0x3bbb989d ;  /* 0x3bbb989dff007424 */ /* 0x000fe200078e00ff */
[----:B------:R-:W-:Y:S01]  /*46c0*/  SHF.L.U32 R65, R6, 0x10, RZ ;  /* 0x0000001006417819 */ /* 0x000fe200000006ff */
        /* <DEDUP_REMOVED lines=24> */
.L_x_7271:
[----:B------:R-:W0:Y:S02]  /*4850*/  MUFU.RCP R67, R66 ;  /* 0x0000004200437308 */ /* 0x000e240000001000 */
[----:B0-----:R-:W-:-:S04]  /*4860*/  FFMA R0, R66, R67, -1 ;  /* 0xbf80000042007423 */ /* 0x001fc80000000043 */
[----:B------:R-:W-:-:S04]  /*4870*/  FADD.FTZ R0, -R0, -RZ ;  /* 0x800000ff00007221 */ /* 0x000fc80000010100 */
[----:B------:R-:W-:-:S07]  /*4880*/  FFMA R67, R67, R0, R67 ;  /* 0x0000000043437223 */ /* 0x000fce0000000043 */
.L_x_7272:
[----:B------:R-:W-:Y:S05]  /*4890*/  BSYNC B1 ;  /* 0x0000000000017941 */ /* 0x000fea0003800000 */
.L_x_7270:
[----:B------:R-:W-:Y:S01]  /*48a0*/  SHF.L.U32 R2, R3, 0x10, RZ ;  /* 0x0000001003027819 */ /* 0x000fe200000006ff */
[----:B------:R-:W-:Y:S01]  /*48b0*/  IMAD.MOV.U32 R65, RZ, RZ, 0x3bbb989d ;  /* 0x3bbb989dff417424 */ /* 0x000fe200078e00ff */
[----:B------:R-:W-:Y:S01]  /*48c0*/  MOV R69, 0x437c0000 ;  /* 0x437c000000457802 */ /* 0x000fe20000000f00 */
[----:B------:R-:W-:Y:S01]  /*48d0*/  BSSY B1, `(.L_x_7273) ;  /* 0x0000019000017945 */ /* 0x000fe20003800000 */
        /* <DEDUP_REMOVED lines=18> */
[----:B-----5:R-:W-:Y:S05]  /*4a00*/  CALL.REL.NOINC `($__internal_183_$__cuda_sm20_rcp_rn_f32_slowpath) ;  /* 0x0000007000fc7944 */ /* 0x020fea0003c00000 */
[----:B------:R-:W-:Y:S05]  /*4a10*/  BRA `(.L_x_7275) ;  /* 0x0000000000107947 */ /* 0x000fea0003800000 */
.L_x_7274:
[----:B------:R-:W0:Y:S02]  /*4a20*/  MUFU.RCP R67, R64 ;  /* 0x0000004000437308 */ /* 0x000e240000001000 */
[----:B0-----:R-:W-:-:S04]  /*4a30*/  FFMA R0, R64, R67, -1 ;  /* 0xbf80000040007423 */ /* 0x001fc80000000043 */
[----:B------:R-:W-:-:S04]  /*4a40*/  FADD.FTZ R0, -R0, -RZ ;  /* 0x800000ff00007221 */ /* 0x000fc80000010100 */
[----:B------:R-:W-:-:S07]  /*4a50*/  FFMA R67, R67, R0, R67 ;  /* 0x0000000043437223 */ /* 0x000fce0000000043 */
.L_x_7275:
[----:B------:R-:W-:Y:S05]  /*4a60*/  BSYNC B1 ;  /* 0x0000000000017941 */ /* 0x000fea0003800000 */
.L_x_7273:
        /* <DEDUP_REMOVED lines=27> */
.L_x_7277:
[----:B------:R-:W0:Y:S02]  /*4c20*/  MUFU.RCP R67, R66 ;  /* 0x0000004200437308 */ /* 0x000e240000001000 */
[----:B0-----:R-:W-:-:S04]  /*4c30*/  FFMA R0, R66, R67, -1 ;  /* 0xbf80000042007423 */ /* 0x001fc80000000043 */
[----:B------:R-:W-:-:S04]  /*4c40*/  FADD.FTZ R0, -R0, -RZ ;  /* 0x800000ff00007221 */ /* 0x000fc80000010100 */
[----:B------:R-:W-:-:S07]  /*4c50*/  FFMA R67, R67, R0, R67 ;  /* 0x0000000043437223 */ /* 0x000fce0000000043 */
.L_x_7278:
[----:B------:R-:W-:Y:S05]  /*4c60*/  BSYNC B1 ;  /* 0x0000000000017941 */ /* 0x000fea0003800000 */
.L_x_7276:
        /* <DEDUP_REMOVED lines=22> */
.L_x_7280:
[----:B------:R-:W0:Y:S02]  /*4dd0*/  MUFU.RCP R67, R64 ;  /* 0x0000004000437308 */ /* 0x000e240000001000 */
[----:B0-----:R-:W-:-:S04]  /*4de0*/  FFMA R0, R64, R67, -1 ;  /* 0xbf80000040007423 */ /* 0x001fc80000000043 */
[----:B------:R-:W-:-:S04]  /*4df0*/  FADD.FTZ R0, -R0, -RZ ;  /* 0x800000ff00007221 */ /* 0x000fc80000010100 */
[----:B------:R-:W-:-:S07]  /*4e00*/  FFMA R67, R67, R0, R67 ;  /* 0x0000000043437223 */ /* 0x000fce0000000043 */
.L_x_7281:
[----:B------:R-:W-:Y:S05]  /*4e10*/  BSYNC B1 ;  /* 0x0000000000017941 */ /* 0x000fea0003800000 */
.L_x_7279:
[----:B------:R-:W-:Y:S01]  /*4e20*/  HFMA2.MMA R3, -RZ, RZ, 3.7421875, 0 ;  /* 0x437c0000ff037435 */ /* 0x000fe200000001ff */
[----:B------:R-:W-:Y:S01]  /*4e30*/  SHF.L.U32 R73, R4, 0x10, RZ ;  /* 0x0000001004497819 */ /* 0x000fe200000006ff */
[----:B------:R-:W-:Y:S01]  /*4e40*/  IMAD.MOV.U32 R0, RZ, RZ, 0x3bbb989d ;  /* 0x3bbb989dff007424 */ /* 0x000fe200078e00ff */
[----:B------:R-:W-:Y:S01]  /*4e50*/  BSSY B1, `(.L_x_7282) ;  /* 0x000001c000017945 */ /* 0x000fe20003800000 */
[----:B------:R-:W-:Y:S01]  /*4e60*/  IMAD.U32 R71, R72, 0x10000, RZ ;  /* 0x0001000048477824 */ /* 0x000fe200078e00ff */
[----:B------:R-:W-:Y:S01]  /*4e70*/  PRMT R4, R4, 0x7632, R4 ;  /* 0x0000763204047816 */ /* 0x000fe20000000004 */
[----:B------:R-:W-:-:S04]  /*4e80*/  FFMA.SAT R0, -R73, R0, 0.5 ;  /* 0x3f00000049007423 */ /* 0x000fc80000002100 */
[----:B------:R-:W-:-:S04]  /*4e90*/  FFMA.RM R0, R0, R3, 12582913 ;  /* 0x4b40000100007423 */ /* 0x000fc80000004003 */
[C---:B------:R-:W-:Y:S01]  /*4ea0*/  FADD R64, R0.reuse, -12583039 ;  /* 0xcb40007f00407421 */ /* 0x040fe20000000000 */
[----:B------:R-:W-:-:S03]  /*4eb0*/  IMAD.SHL.U32 R0, R0, 0x800000, RZ ;  /* 0x0080000000007824 */ /* 0x000fc600078e00ff */
[----:B------:R-:W-:-:S04]  /*4ec0*/  FFMA R64, -R73, 1.4426950216293334961, -R64 ;  /* 0x3fb8aa3b49407823 */ /* 0x000fc80000000940 */
[----:B------:R-:W-:Y:S01]  /*4ed0*/  FFMA R3, -R73, 1.925963033500011079e-08, R64 ;  /* 0x32a5706049037823 */ /* 0x000fe20000000140 */
[----:B------:R-:W-:-:S04]  /*4ee0*/  FADD R64, -R67, 1 ;  /* 0x3f80000043407421 */ /* 0x000fc80000000100 */
[----:B------:R-:W-:Y:S01]  /*4ef0*/  FMUL R64, R64, R67 ;  /* 0x0000004340407220 */ /* 0x000fe20000400000 */
[----:B------:R-:W0:Y:S03]  /*4f00*/  MUFU.EX2 R3, R3 ;  /* 0x0000000300037308 */ /* 0x000e260000000800 */
[----:B------:R-:W-:Y:S01]  /*4f10*/  FFMA R64, R2, R64, R67 ;  /* 0x0000004002407223 */ /* 0x000fe20000000043 */
[----:B------:R-:W-:Y:S01]  /*4f20*/  SHF.L.U32 R2, R70, 0x10, RZ ;  /* 0x0000001046027819 */ /* 0x000fe200000006ff */
[----:B0-----:R-:W-:Y:S02]  /*4f30*/  FFMA R0, R0, R3, 1 ;  /* 0x3f80000000007423 */ /* 0x001fe40000000003 */
[----:B------:R-:W-:-:S03]  /*4f40*/  FMUL R3, R64, R71 ;  /* 0x0000004740037220 */ /* 0x000fc60000400000 */
[----:B------:R-:W-:Y:S01]  /*4f50*/  IADD3 R65, R0, 0x1800000, RZ ;  /* 0x0180000000417810 */ /* 0x000fe20007ffe0ff */
[----:B------:R-:W-:-:S03]  /*4f60*/  FMUL R3, R3, R2 ;  /* 0x0000000203037220 */ /* 0x000fc60000400000 */
[----:B------:R-:W-:-:S04]  /*4f70*/  LOP3.LUT R65, R65, 0x7f800000, RZ, 0xc0, !PT ;  /* 0x7f80000041417812 */ /* 0x000fc800078ec0ff */
[----:B------:R-:W-:-:S13]  /*4f80*/  ISETP.GT.U32.AND P0, PT, R65, 0x1ffffff, PT ;  /* 0x01ffffff4100780c */ /* 0x000fda0003f04070 */
[----:B------:R-:W-:Y:S05]  /*4f90*/  @P0 BRA `(.L_x_7283) ;  /* 0x00000000000c0947 */ /* 0x000fea0003800000 */
[----:B------:R-:W-:-:S07]  /*4fa0*/  MOV R64, 0x4fc0 ;  /* 0x00004fc000407802 */ /* 0x000fce0000000f00 */
[----:B-----5:R-:W-:Y:S05]  /*4fb0*/  CALL.REL.NOINC `($__internal_183_$__cuda_sm20_rcp_rn_f32_slowpath) ;  /* 0x0000006c00907944 */ /* 0x020fea0003c00000 */
[----:B------:R-:W-:Y:S05]  /*4fc0*/  BRA `(.L_x_7284) ;  /* 0x0000000000107947 */ /* 0x000fea0003800000 */
.L_x_7283:
[----:B------:R-:W0:Y:S02]  /*4fd0*/  MUFU.RCP R67, R0 ;  /* 0x0000000000437308 */ /* 0x000e240000001000 */
[----:B0-----:R-:W-:-:S04]  /*4fe0*/  FFMA R2, R0, R67, -1 ;  /* 0xbf80000000027423 */ /* 0x001fc80000000043 */
[----:B------:R-:W-:-:S04]  /*4ff0*/  FADD.FTZ R2, -R2, -RZ ;  /* 0x800000ff02027221 */ /* 0x000fc80000010100 */
[----:B------:R-:W-:-:S07]  /*5000*/  FFMA R67, R67, R2, R67 ;  /* 0x0000000243437223 */ /* 0x000fce0000000043 */
.L_x_7284:
[----:B------:R-:W-:Y:S05]  /*5010*/  BSYNC B1 ;  /* 0x0000000000017941 */ /* 0x000fea0003800000 */
.L_x_7282:
[----:B------:R-:W-:Y:S01]  /*5020*/  MOV R65, 0x3bbb989d ;  /* 0x3bbb989d00417802 */ /* 0x000fe20000000f00 */
[----:B------:R-:W-:Y:S01]  /*5030*/  IMAD.U32 R2, R4, 0x10000, RZ ;  /* 0x0001000004027824 */ /* 0x000fe200078e00ff */
[----:B------:R-:W-:Y:S01]  /*5040*/  BSSY B1, `(.L_x_7285) ;  /* 0x000001a000017945 */ /* 0x000fe20003800000 */
[----:B------:R-:W-:Y:S01]  /*5050*/  IMAD.MOV.U32 R69, RZ, RZ, 0x437c0000 ;  /* 0x437c0000ff457424 */ /* 0x000fe200078e00ff */
[----:B------:R-:W-:Y:S01]  /*5060*/  PRMT R72, R72, 0x7632, R72 ;  /* 0x0000763248487816 */ /* 0x000fe20000000048 */
        /* <DEDUP_REMOVED lines=17> */
[----:B-----5:R-:W-:Y:S05]  /*5180*/  CALL.REL.NOINC `($__internal_183_$__cuda_sm20_rcp_rn_f32_slowpath) ;  /* 0x0000006c001c7944 */ /* 0x020fea0003c00000 */
[----:B------:R-:W-:Y:S05]  /*5190*/  BRA `(.L_x_7287) ;  /* 0x0000000000107947 */ /* 0x000fea0003800000 */
.L_x_7286:
[----:B------:R-:W0:Y:S02]  /*51a0*/  MUFU.RCP R67, R64 ;  /* 0x0000004000437308 */ /* 0x000e240000001000 */
[----:B0-----:R-:W-:-:S04]  /*51b0*/  FFMA R0, R64, R67, -1 ;  /* 0xbf80000040007423 */ /* 0x001fc80000000043 */
[----:B------:R-:W-:-:S04]  /*51c0*/  FADD.FTZ R0, -R0, -RZ ;  /* 0x800000ff00007221 */ /* 0x000fc80000010100 */
[----:B------:R-:W-:-:S07]  /*51d0*/  FFMA R67, R67, R0, R67 ;  /* 0x0000000043437223 */ /* 0x000fce0000000043 */
.L_x_7287:
[----:B------:R-:W-:Y:S05]  /*51e0*/  BSYNC B1 ;  /* 0x0000000000017941 */ /* 0x000fea0003800000 */
.L_x_7285:
[----:B------:R-:W-:Y:S01]  /*51f0*/  HFMA2.MMA R65, -RZ, RZ, 0.96630859375, -0.0022525787353515625 ;  /* 0x3bbb989dff417435 */ /* 0x000fe200000001ff */
[----:B------:R-:W-:Y:S02]  /*5200*/  IMAD.U32 R4, R4, 0x10000, RZ ;  /* 0x0001000004047824 */ /* 0x000fe400078e00ff */
[----:B------:R-:W-:Y:S01]  /*5210*/  FADD R64, -R67, 1 ;  /* 0x3f80000043407421 */ /* 0x000fe20000000100 */
[----:B------:R-:W-:Y:S01]  /*5220*/  IMAD.MOV.U32 R69, RZ, RZ, 0x437c0000 ;  /* 0x437c0000ff457424 */ /* 0x000fe200078e00ff */
[----:B------:R-:W-:Y:S01]  /*5230*/  SHF.L.U32 R72, R72, 0x10, RZ ;  /* 0x0000001048487819 */ /* 0x000fe200000006ff */
[----:B------:R-:W-:Y:S01]  /*5240*/  BSSY B1, `(.L_x_7288) ;  /* 0x0000019000017945 */ /* 0x000fe20003800000 */
[----:B------:R-:W-:-:S03]  /*5250*/  FMUL R64, R64, R67 ;  /* 0x0000004340407220 */ /* 0x000fc60000400000 */
[----:B------:R-:W-:Y:S01]  /*5260*/  FFMA.SAT R0, -R4, R65, 0.5 ;  /* 0x3f00000004007423 */ /* 0x000fe20000002141 */
[----:B------:R-:W-:-:S03]  /*5270*/  FFMA R67, R2, R64, R67 ;  /* 0x0000004002437223 */ /* 0x000fc60000000043 */
[----:B------:R-:W-:Y:S01]  /*5280*/  FFMA.RM R0, R0, R69, 12582913 ;  /* 0x4b40000100007423 */ /* 0x000fe20000004045 */
[----:B------:R-:W-:-:S03]  /*5290*/  FMUL R2, R67, R72 ;  /* 0x0000004843027220 */ /* 0x000fc60000400000 */
        /* <DEDUP_REMOVED lines=9> */
[----:B------:R-:W-:-:S04]  /*5330*/  IMAD.U32 R65, R70, 0x10000, RZ ;  /* 0x0001000046417824 */ /* 0x000fc800078e00ff */
[----:B------:R-:W-:-:S08]  /*5340*/  FMUL R2, R2, R65 ;  /* 0x0000004102027220 */ /* 0x000fd00000400000 */
[----:B------:R-:W-:Y:S05]  /*5350*/  @P0 BRA `(.L_x_7289) ;  /* 0x00000000000c0947 */ /* 0x000fea0003800000 */
[----:B------:R-:W-:-:S07]  /*5360*/  MOV R64, 0x5380 ;  /* 0x0000538000407802 */ /* 0x000fce0000000f00 */
[----:B-----5:R-:W-:Y:S05]  /*5370*/  CALL.REL.NOINC `($__internal_183_$__cuda_sm20_rcp_rn_f32_slowpath) ;  /* 0x0000006800a07944 */ /* 0x020fea0003c00000 */
[----:B------:R-:W-:Y:S05]  /*5380*/  BRA `(.L_x_7290) ;  /* 0x0000000000107947 */ /* 0x000fea0003800000 */
.L_x_7289:
[----:B------:R-:W0:Y:S02]  /*5390*/  MUFU.RCP R67, R0 ;  /* 0x0000000000437308 */ /* 0x000e240000001000 */
[----:B0-----:R-:W-:-:S04]  /*53a0*/  FFMA R64, R0, R67, -1 ;  /* 0xbf80000000407423 */ /* 0x001fc80000000043 */
[----:B------:R-:W-:-:S04]  /*53b0*/  FADD.FTZ R64, -R64, -RZ ;  /* 0x800000ff40407221 */ /* 0x000fc80000010100 */
[----:B------:R-:W-:-:S07]  /*53c0*/  FFMA R67, R67, R64, R67 ;  /* 0x0000004043437223 */ /* 0x000fce0000000043 */
.L_x_7290:
[----:B------:R-:W-:Y:S05]  /*53d0*/  BSYNC B1 ;  /* 0x0000000000017941 */ /* 0x000fea0003800000 */
.L_x_7288:
[----:B------:R-:W-:Y:S01]  /*53e0*/  FMUL R0, R14, UR6 ;  /* 0x000000060e007c20 */ /* 0x000fe20008400000 */
[----:B------:R-:W-:Y:S01]  /*53f0*/  SHF.L.U32 R68, R22, 0x1, RZ ;  /* 0x0000000116447819 */ /* 0x000fe200000006ff */
[----:B------:R-:W-:Y:S01]  /*5400*/  FMUL R73, R16, UR6 ;  /* 0x0000000610497c20 */ /* 0x000fe20008400000 */
[----:B------:R-:W-:Y:S01]  /*5410*/  SHF.L.U64.HI R17, R22, 0x1, R17 ;  /* 0x0000000116117819 */ /* 0x000fe20000010211 */
[----:B------:R-:W-:Y:S01]  /*5420*/  FMUL R67, R4, R67 ;  /* 0x0000004304437220 */ /* 0x000fe20000400000 */
[----:B------:R-:W-:Y:S01]  /*5430*/  IADD3 R64, P0, R68, R47, RZ ;  /* 0x0000002f44407210 */ /* 0x000fe20007f1e0ff */
[----:B------:R-:W-:Y:S01]  /*5440*/  FMUL R4, R10, UR6 ;  /* 0x000000060a047c20 */ /* 0x000fe20008400000 */
[----:B------:R-:W-:Y:S01]  /*5450*/  F2FP.SATFINITE.E4M3.F32.PACK_AB_MERGE_C R22, RZ, R0, RZ ;  /* 0x00000000ff16723e */ /* 0x000fe200048070ff */
[----:B------:R-:W-:Y:S01]  /*5460*/  FMUL R0, R12, UR6 ;  /* 0x000000060c007c20 */ /* 0x000fe20008400000 */
[----:B------:R-:W-:Y:S01]  /*5470*/  FMNMX R19, R19, |R16|, !PT ;  /* 0x4000001013137209 */ /* 0x000fe20007800000 */
[----:B------:R-:W-:Y:S01]  /*5480*/  IMAD.X R65, R17, 0x1, R48, P0 ;  /* 0x0000000111417824 */ /* 0x000fe200000e0630 */
[----:B------:R-:W-:Y:S01]  /*5490*/  F2FP.SATFINITE.E4M3.F32.PACK_AB_MERGE_C R73, RZ, R73, RZ ;  /* 0x00000049ff49723e */ /* 0x000fe200048070ff */
[----:B------:R-:W-:Y:S01]  /*54a0*/  FMUL R72, R72, R67 ;  /* 0x0000004348487220 */ /* 0x000fe20000400000 */
[----:B------:R-:W-:Y:S01]  /*54b0*/  FMNMX R69, |R14|, R19, !PT ;  /* 0x000000130e457209 */ /* 0x000fe20007800200 */
[----:B------:R-:W-:Y:S01]  /*54c0*/  FMUL R67, R8, UR6 ;  /* 0x0000000608437c20 */ /* 0x000fe20008400000 */
[----:B------:R-:W-:Y:S01]  /*54d0*/  PRMT R77, R22, 0x7604, R73 ;  /* 0x00007604164d7816 */ /* 0x000fe20000000049 */
[----:B------:R-:W-:Y:S01]  /*54e0*/  FMUL R14, R9, UR6 ;  /* 0x00000006090e7c20 */ /* 0x000fe20008400000 */
[----:B------:R-:W-:Y:S01]  /*54f0*/  F2FP.SATFINITE.E4M3.F32.PACK_AB_MERGE_C R19, RZ, R0, RZ ;  /* 0x00000000ff13723e */ /* 0x000fe200048070ff */
[----:B------:R-:W-:Y:S01]  /*5500*/  FMUL R0, R6, UR6 ;  /* 0x0000000606007c20 */ /* 0x000fe20008400000 */
[----:B------:R-:W-:Y:S01]  /*5510*/  IADD3 R74, P0, R64, UR12, RZ ;  /* 0x0000000c404a7c10 */ /* 0x000fe2000ff1e0ff */
[----:B------:R0:W-:Y:S01]  /*5520*/  STG.E.U16 desc[UR8][R64.64], R77 ;  /* 0x0000004d40007986 */ /* 0x0001e2000c101508 */
[----:B------:R-:W-:Y:S01]  /*5530*/  F2FP.SATFINITE.E4M3.F32.PACK_AB_MERGE_C R4, RZ, R4, RZ ;  /* 0x00000004ff04723e */ /* 0x000fe200048070ff */
[----:B------:R-:W-:Y:S01]  /*5540*/  UIMAD UR5, UR5, 0x5, URZ ;  /* 0x00000005050578a4 */ /* 0x000fe2000f8e023f */
[----:B------:R-:W-:-:S02]  /*5550*/  IADD3.X R75, R65, UR13, RZ, P0, !PT ;  /* 0x0000000d414b7c10 */ /* 0x000fc400087fe4ff */
[----:B------:R-:W-:Y:S01]  /*5560*/  FMNMX R69, |R12|, R69, !PT ;  /* 0x000000450c457209 */ /* 0x000fe20007800200 */
[----:B------:R-:W-:Y:S01]  /*5570*/  FMUL R12, R13, UR6 ;  /* 0x000000060d0c7c20 */ /* 0x000fe20008400000 */
[----:B------:R-:W-:Y:S02]  /*5580*/  IADD3 R78, P0, R64, UR7, RZ ;  /* 0x00000007404e7c10 */ /* 0x000fe4000ff1e0ff */
[----:B------:R-:W-:Y:S02]  /*5590*/  F2FP.SATFINITE.E4M3.F32.PACK_AB_MERGE_C R67, RZ, R67, RZ ;  /* 0x00000043ff43723e */ /* 0x000fe400048070ff */
[----:B------:R-:W-:Y:S02]  /*55a0*/  PRMT R81, R4, 0x7604, R19 ;  /* 0x0000760404517816 */ /* 0x000fe40000000013 */
[----:B0-----:R-:W-:Y:S01]  /*55b0*/  F2FP.SATFINITE.E4M3.F32.PACK_AB_MERGE_C R64, RZ, R0, RZ ;  /* 0x00000000ff40723e */ /* 0x001fe200048070ff */
[----:B------:R-:W-:Y:S01]  /*55c0*/  FMUL R0, R2, UR6 ;  /* 0x0000000602007c20 */ /* 0x000fe20008400000 */
[----:B------:R-:W-:Y:S01]  /*55d0*/  FMNMX R77, |R10|, R69, !PT ;  /* 0x000000450a4d7209 */ /* 0x000fe20007800200 */
[----:B------:R-:W-:Y:S01]  /*55e0*/  FMUL R10, R15, UR6 ;  /* 0x000000060f0a7c20 */ /* 0x000fe20008400000 */
[----:B------:R-:W-:Y:S01]  /*55f0*/  IADD3.X R79, R65, UR10, RZ, P0, !PT ;  /* 0x0000000a414f7c10 */ /* 0x000fe200087fe4ff */
[----:B------:R-:W-:Y:S01]  /*5600*/  FMUL R65, R3, UR6 ;  /* 0x0000000603417c20 */ /* 0x000fe20008400000 */
[----:B------:R-:W-:Y:S01]  /*5610*/  PRMT R69, R64, 0x7604, R67 ;  /* 0x0000760440457816 */ /* 0x000fe20000000043 */
[----:B------:R0:W-:Y:S01]  /*5620*/  STG.E.U16 desc[UR8][R74.64], R81 ;  /* 0x000000514a007986 */ /* 0x0001e2000c101508 */
[----:B------:R-:W-:-:S02]  /*5630*/  F2FP.SATFINITE.E4M3.F32.PACK_AB_MERGE_C R0, RZ, R0, RZ ;  /* 0x00000000ff00723e */ /* 0x000fc400048070ff */
[----:B------:R-:W-:Y:S01]  /*5640*/  F2FP.SATFINITE.E4M3.F32.PACK_AB_MERGE_C R65, RZ, R65, RZ ;  /* 0x00000041ff41723e */ /* 0x000fe200048070ff */
[----:B------:R1:W-:Y:S01]  /*5650*/  STG.E.U16 desc[UR8][R78.64], R69 ;  /* 0x000000454e007986 */ /* 0x0003e2000c101508 */
[----:B------:R-:W-:Y:S02]  /*5660*/  LOP3.LUT R66, R73, 0xff, RZ, 0xc0, !PT ;  /* 0x000000ff49427812 */ /* 0x000fe400078ec0ff */
[----:B------:R-:W-:Y:S02]  /*5670*/  LOP3.LUT R19, R19, 0xffff, RZ, 0xc0, !PT ;  /* 0x0000ffff13137812 */ /* 0x000fe400078ec0ff */
[----:B------:R-:W-:Y:S02]  /*5680*/  FMNMX R77, |R8|, R77, !PT ;  /* 0x0000004d084d7209 */ /* 0x000fe40007800200 */
[----:B------:R-:W-:Y:S02]  /*5690*/  PRMT R66, R19, 0x7604, R66 ;  /* 0x0000760413427816 */ /* 0x000fe40000000042 */
[----:B0-----:R-:W-:-:S02]  /*56a0*/  IADD3 R74, P0, R74, UR7, RZ ;  /* 0x000000074a4a7c10 */ /* 0x001fc4000ff1e0ff */
[----:B------:R-:W-:Y:S02]  /*56b0*/  PRMT R81, R0, 0x7604, R65 ;  /* 0x0000760400517816 */ /* 0x000fe40000000041 */
[----:B-1----:R-:W-:Y:S02]  /*56c0*/  F2FP.SATFINITE.E4M3.F32.PACK_AB_MERGE_C R79, RZ, R10, RZ ;  /* 0x0000000aff4f723e */ /* 0x002fe400048070ff */
[----:B------:R-:W-:Y:S01]  /*56d0*/  F2FP.SATFINITE.E4M3.F32.PACK_AB_MERGE_C R10, RZ, R12, RZ ;  /* 0x0000000cff0a723e */ /* 0x000fe200048070ff */
[----:B------:R-:W-:Y:S01]  /*56e0*/  FMUL R12, R11, UR6 ;  /* 0x000000060b0c7c20 */ /* 0x000fe20008400000 */
[----:B------:R-:W-:Y:S02]  /*56f0*/  IADD3.X R75, R75, UR10, RZ, P0, !PT ;  /* 0x0000000a4b4b7c10 */ /* 0x000fe400087fe4ff */
[----:B------:R-:W-:Y:S02]  /*5700*/  IADD3 R68, P0, R68, R46, RZ ;  /* 0x0000002e44447210 */ /* 0x000fe40007f1e0ff */
[----:B------:R-:W-:Y:S01]  /*5710*/  FMNMX R8, |R6|, R77, !PT ;  /* 0x0000004d06087209 */ /* 0x000fe20007800200 */
[----:B------:R0:W-:Y:S01]  /*5720*/  STG.E.U16 desc[UR8][R74.64], R81 ;  /* 0x000000514a007986 */ /* 0x0001e2000c101508 */
[----:B------:R-:W-:-:S02]  /*5730*/  IADD3.X R69, R17, R45, RZ, P0, !PT ;  /* 0x0000002d11457210 */ /* 0x000fc400007fe4ff */
[----:B------:R-:W-:Y:S02]  /*5740*/  F2FP.SATFINITE.E4M3.F32.PACK_AB_MERGE_C R19, RZ, R12, RZ ;  /* 0x0000000cff13723e */ /* 0x000fe400048070ff */
[----:B------:R-:W-:Y:S02]  /*5750*/  F2FP.SATFINITE.E4M3.F32.PACK_AB_MERGE_C R6, RZ, R14, RZ ;  /* 0x0000000eff06723e */ /* 0x000fe400048070ff */
[----:B------:R-:W-:Y:S02]  /*5760*/  IADD3 R16, P0, R68, UR12, RZ ;  /* 0x0000000c44107c10 */ /* 0x000fe4000ff1e0ff */
[----:B------:R-:W-:Y:S02]  /*5770*/  LOP3.LUT R73, R22, 0xff, RZ, 0xc0, !PT ;  /* 0x000000ff16497812 */ /* 0x000fe400078ec0ff */
[----:B------:R-:W-:Y:S01]  /*5780*/  LOP3.LUT R4, R4, 0xffff, RZ, 0xc0, !PT ;  /* 0x0000ffff04047812 */ /* 0x000fe200078ec0ff */
[----:B0-----:R-:W-:Y:S01]  /*5790*/  FMUL R75, R7, UR6 ;  /* 0x00000006074b7c20 */ /* 0x001fe20008400000 */
[----:B------:R-:W-:Y:S01]  /*57a0*/  FMUL R74, R5, UR6 ;  /* 0x00000006054a7c20 */ /* 0x000fe20008400000 */
[----:B------:R-:W-:-:S02]  /*57b0*/  PRMT R83, R10, 0x7604, R79 ;  /* 0x000076040a537816 */ /* 0x000fc4000000004f */
[----:B------:R-:W-:Y:S02]  /*57c0*/  PRMT R77, R6, 0x7604, R19 ;  /* 0x00007604064d7816 */ /* 0x000fe40000000013 */
[----:B------:R-:W-:Y:S01]  /*57d0*/  IADD3.X R17, R69, UR13, RZ, P0, !PT ;  /* 0x0000000d45117c10 */ /* 0x000fe200087fe4ff */
[----:B------:R0:W-:Y:S01]  /*57e0*/  STG.E.U16 desc[UR8][R68.64], R83 ;  /* 0x0000005344007986 */ /* 0x0001e2000c101508 */
[----:B------:R-:W-:Y:S02]  /*57f0*/  LOP3.LUT R70, R79, 0xff, RZ, 0xc0, !PT ;  /* 0x000000ff4f467812 */ /* 0x000fe400078ec0ff */
[----:B------:R-:W-:Y:S01]  /*5800*/  LOP3.LUT R19, R19, 0xffff, RZ, 0xc0, !PT ;  /* 0x0000ffff13137812 */ /* 0x000fe200078ec0ff */
[----:B------:R1:W-:Y:S01]  /*5810*/  STG.E.U16 desc[UR8][R16.64], R77 ;  /* 0x0000004d10007986 */ /* 0x0003e2000c101508 */
[----:B------:R-:W-:Y:S01]  /*5820*/  PRMT R73, R4, 0x7604, R73 ;  /* 0x0000760404497816 */ /* 0x000fe20000000049 */
[----:B------:R-:W-:Y:S01]  /*5830*/  VIADD R4, R55, 0x1d ;  /* 0x0000001d37047836 */ /* 0x000fe20000000000 */
[----:B------:R-:W-:-:S02]  /*5840*/  F2FP.SATFINITE.E4M3.F32.PACK_AB_MERGE_C R75, RZ, R75, RZ ;  /* 0x0000004bff4b723e */ /* 0x000fc400048070ff */
[----:B------:R-:W-:Y:S02]  /*5850*/  IADD3 R76, P0, R68, UR7, RZ ;  /* 0x00000007444c7c10 */ /* 0x000fe4000ff1e0ff */
[----:B------:R-:W-:Y:S01]  /*5860*/  F2FP.SATFINITE.E4M3.F32.PACK_AB_MERGE_C R74, RZ, R74, RZ ;  /* 0x0000004aff4a723e */ /* 0x000fe200048070ff */
[----:B0-----:R-:W-:Y:S01]  /*5870*/  FMUL R68, R72, UR6 ;  /* 0x0000000648447c20 */ /* 0x001fe20008400000 */
[----:B------:R-:W-:Y:S02]  /*5880*/  PRMT R70, R19, 0x7604, R70 ;  /* 0x0000760413467816 */ /* 0x000fe40000000046 */
[----:B------:R-:W-:Y:S02]  /*5890*/  FMNMX R19, |R3|, R8, !PT ;  /* 0x0000000803137209 */ /* 0x000fe40007800200 */
[----:B-1----:R-:W-:Y:S01]  /*58a0*/  IADD3.X R77, R69, UR10, RZ, P0, !PT ;  /* 0x0000000a454d7c10 */ /* 0x002fe200087fe4ff */
[----:B------:R-:W-:Y:S01]  /*58b0*/  FMUL R69, R71, UR6 ;  /* 0x0000000647457c20 */ /* 0x000fe20008400000 */
[----:B------:R-:W-:-:S02]  /*58c0*/  PRMT R3, R74, 0x7604, R75 ;  /* 0x000076044a037816 */ /* 0x000fc4000000004b */
[----:B------:R-:W-:Y:S02]  /*58d0*/  IADD3 R16, P0, R16, UR7, RZ ;  /* 0x0000000710107c10 */ /* 0x000fe4000ff1e0ff */
[----:B------:R-:W-:Y:S01]  /*58e0*/  LOP3.LUT R4, R4, 0x1f, RZ, 0xc0, !PT ;  /* 0x0000001f04047812 */ /* 0x000fe200078ec0ff */
[----:B------:R0:W-:Y:S01]  /*58f0*/  STG.E.U16 desc[UR8][R76.64], R3 ;  /* 0x000000034c007986 */ /* 0x0001e2000c101508 */
[----:B------:R-:W-:Y:S02]  /*5900*/  IADD3.X R17, R17, UR10, RZ, P0, !PT ;  /* 0x0000000a11117c10 */ /* 0x000fe400087fe4ff */
[----:B------:R-:W-:Y:S02]  /*5910*/  F2FP.SATFINITE.E4M3.F32.PACK_AB_MERGE_C R69, RZ, R69, RZ ;  /* 0x00000045ff45723e */ /* 0x000fe400048070ff */
[----:B------:R-:W-:-:S04]  /*5920*/  F2FP.SATFINITE.E4M3.F32.PACK_AB_MERGE_C R68, RZ, R68, RZ ;  /* 0x00000044ff44723e */ /* 0x000fc800048070ff */
[----:B------:R-:W-:Y:S02]  /*5930*/  PRMT R79, R68, 0x7604, R69 ;  /* 0x00007604444f7816 */ /* 0x000fe40000000045 */
[----:B0-----:R-:W-:Y:S01]  /*5940*/  IADD3 R3, P0, P1, R4, UR11, R37 ;  /* 0x0000000b04037c10 */ /* 0x001fe2000f91e025 */
[----:B------:R-:W0:Y:S02]  /*5950*/  LDC R77, c[0x0][0x248] ;  /* 0x00009200ff4d7b82 */ /* 0x000e240000000800 */
[----:B------:R1:W-:Y:S01]  /*5960*/  STG.E.U16 desc[UR8][R16.64], R79 ;  /* 0x0000004f10007986 */ /* 0x0003e2000c101508 */
[----:B------:R-:W-:Y:S02]  /*5970*/  FMNMX R76, |R2|, R19, !PT ;  /* 0x00000013024c7209 */ /* 0x000fe40007800200 */
[----:B------:R-:W-:Y:S02]  /*5980*/  IADD3.X R8, RZ, UR4, R36, P0, P1 ;  /* 0x00000004ff087c10 */ /* 0x000fe400087e2424 */
[----:B------:R-:W-:-:S04]  /*5990*/  IADD3 R3, P0, R3, UR11, RZ ;  /* 0x0000000b03037c10 */ /* 0x000fc8000ff1e0ff */
[----:B------:R-:W-:Y:S02]  /*59a0*/  IADD3.X R8, R8, UR4, RZ, P0, !PT ;  /* 0x0000000408087c10 */ /* 0x000fe400087fe4ff */
[----:B------:R-:W-:Y:S02]  /*59b0*/  IADD3 R43, P0, R43, UR7, RZ ;  /* 0x000000072b2b7c10 */ /* 0x000fe4000ff1e0ff */
[C---:B------:R-:W-:Y:S02]  /*59c0*/  LEA R36, P1, R3.reuse, R56, 0x2 ;  /* 0x0000003803247211 */ /* 0x040fe400078210ff */
[----:B------:R-:W-:Y:S02]  /*59d0*/  IADD3.X R55, R42, UR10, RZ, P0, !PT ;  /* 0x0000000a2a377c10 */ /* 0x000fe400087fe4ff */
[----:B-1----:R-:W-:Y:S02]  /*59e0*/  IADD3 R16, P0, R4, R43, RZ ;  /* 0x0000002b04107210 */ /* 0x002fe40007f1e0ff */
[----:B------:R-:W-:-:S02]  /*59f0*/  LEA.HI.X R37, R3, R39, R8, 0x2, P1 ;  /* 0x0000002703257211 */ /* 0x000fc400008f1408 */
[----:B------:R-:W-:Y:S02]  /*5a00*/  IADD3.X R17, RZ, R55, RZ, P0, !PT ;  /* 0x00000037ff117210 */ /* 0x000fe400007fe4ff */
[----:B------:R-:W-:Y:S01]  /*5a10*/  IADD3 R3, P0, R16, UR7, RZ ;  /* 0x0000000710037c10 */ /* 0x000fe2000ff1e0ff */
[----:B------:R-:W5:Y:S01]  /*5a20*/  LDG.E R12, desc[UR8][R36.64] ;  /* 0x00000008240c7981 */ /* 0x000f62000c1e1900 */
[----:B------:R-:W-:Y:S02]  /*5a30*/  LOP3.LUT R56, R10, 0xff, RZ, 0xc0, !PT ;  /* 0x000000ff0a387812 */ /* 0x000fe400078ec0ff */
[----:B------:R-:W-:Y:S01]  /*5a40*/  IADD3.X R14, R17, UR10, RZ, P0, !PT ;  /* 0x0000000a110e7c10 */ /* 0x000fe200087fe4ff */
[----:B------:R-:W-:Y:S01]  /*5a50*/  IMAD.SHL.U32 R80, R3, 0x4, RZ ;  /* 0x0000000403507824 */ /* 0x000fe200078e00ff */
[----:B------:R-:W-:Y:S01]  /*5a60*/  LOP3.LUT R79, R6, 0xffff, RZ, 0xc0, !PT ;  /* 0x0000ffff064f7812 */ /* 0x000fe200078ec0ff */
[----:B0-----:R-:W-:Y:S01]  /*5a70*/  IMAD.WIDE.U32 R16, R77, 0x5, R16 ;  /* 0x000000054d107825 */ /* 0x001fe200078e0010 */
[----:B------:R-:W-:-:S02]  /*5a80*/  SHF.L.U64.HI R19, R3, 0x2, R14 ;  /* 0x0000000203137819 */ /* 0x000fc4000001020e */
[C---:B------:R-:W-:Y:S02]  /*5a90*/  IADD3 R86, P0, R80.reuse, R53, RZ ;  /* 0x0000003550567210 */ /* 0x040fe40007f1e0ff */
[----:B------:R-:W-:Y:S02]  /*5aa0*/  IADD3 R80, P1, R80, R51, RZ ;  /* 0x0000003350507210 */ /* 0x000fe40007f3e0ff */
[C---:B------:R-:W-:Y:S02]  /*5ab0*/  IADD3.X R87, R19.reuse, R52, RZ, P0, !PT ;  /* 0x0000003413577210 */ /* 0x040fe400007fe4ff */
[----:B------:R-:W-:Y:S01]  /*5ac0*/  IADD3 R84, P0, R36, UR11, RZ ;  /* 0x0000000b24547c10 */ /* 0x000fe2000ff1e0ff */
[----:B------:R-:W-:Y:S01]  /*5ad0*/  IMAD.X R81, R19, 0x1, R50, P1 ;  /* 0x0000000113517824 */ /* 0x000fe200008e0632 */
[----:B------:R-:W-:Y:S01]  /*5ae0*/  IADD3 R19, R17, UR5, RZ ;  /* 0x0000000511137c10 */ /* 0x000fe2000fffe0ff */
[----:B------:R-:W-:Y:S01]  /*5af0*/  IMAD.SHL.U32 R78, R16, 0x4, RZ ;  /* 0x00000004104e7824 */ /* 0x000fe200078e00ff */
[----:B------:R-:W-:Y:S01]  /*5b00*/  IADD3.X R85, R37, UR4, RZ, P0, !PT ;  /* 0x0000000425557c10 */ /* 0x000fe200087fe4ff */
[----:B------:R-:W5:Y:S01]  /*5b10*/  LDG.E R10, desc[UR8][R86.64] ;  /* 0x00000008560a7981 */ /* 0x000f62000c1e1900 */
[----:B------:R-:W-:-:S02]  /*5b20*/  IADD3 R82, P0, R84, UR11, RZ ;  /* 0x0000000b54527c10 */ /* 0x000fc4000ff1e0ff */
[----:B------:R-:W-:Y:S01]  /*5b30*/  SHF.L.U64.HI R19, R16, 0x2, R19 ;  /* 0x0000000210137819 */ /* 0x000fe20000010213 */
[----:B------:R0:W5:Y:S01]  /*5b40*/  LDG.E R8, desc[UR8][R80.64] ;  /* 0x0000000850087981 */ /* 0x000162000c1e1900 */
[----:B------:R-:W-:Y:S02]  /*5b50*/  IADD3.X R83, R85, UR4, RZ, P0, !PT ;  /* 0x0000000455537c10 */ /* 0x000fe400087fe4ff */
[----:B------:R-:W-:Y:S01]  /*5b60*/  IADD3 R16, P0, R82, UR11, RZ ;  /* 0x0000000b52107c10 */ /* 0x000fe2000ff1e0ff */
[----:B------:R1:W5:Y:S01]  /*5b70*/  LDG.E R6, desc[UR8][R84.64] ;  /* 0x0000000854067981 */ /* 0x000362000c1e1900 */
[----:B------:R-:W-:Y:S02]  /*5b80*/  PRMT R56, R79, 0x7604, R56 ;  /* 0x000076044f387816 */ /* 0x000fe40000000038 */
[----:B------:R-:W-:Y:S01]  /*5b90*/  IADD3.X R17, R83, UR4, RZ, P0, !PT ;  /* 0x0000000453117c10 */ /* 0x000fe200087fe4ff */
[----:B------:R-:W5:Y:S01]  /*5ba0*/  LDG.E R2, desc[UR8][R82.64] ;  /* 0x0000000852027981 */ /* 0x000f62000c1e1900 */
[----:B0-----:R-:W-:-:S02]  /*5bb0*/  IADD3 R80, P0, R78, R53, RZ ;  /* 0x000000354e507210 */ /* 0x001fc40007f1e0ff */
[----:B------:R-:W-:Y:S01]  /*5bc0*/  MOV R77, 0x437c0000 ;  /* 0x437c0000004d7802 */ /* 0x000fe20000000f00 */
[----:B------:R-:W5:Y:S01]  /*5bd0*/  LDG.E R16, desc[UR8][R16.64] ;  /* 0x0000000810107981 */ /* 0x000f62000c1e1900 */
[----:B------:R-:W-:Y:S02]  /*5be0*/  IADD3.X R81, R19, R52, RZ, P0, !PT ;  /* 0x0000003413517210 */ /* 0x000fe400007fe4ff */
[----:B------:R-:W-:Y:S02]  /*5bf0*/  IADD3 R86, P0, R80, UR7, RZ ;  /* 0x0000000750567c10 */ /* 0x000fe4000ff1e0ff */
[----:B------:R-:W-:Y:S01]  /*5c00*/  IADD3 R78, P1, R78, R51, RZ ;  /* 0x000000334e4e7210 */ /* 0x000fe20007f3e0ff */
[----:B------:R0:W5:Y:S01]  /*5c10*/  LDG.E R42, desc[UR8][R80.64] ;  /* 0x00000008502a7981 */ /* 0x000162000c1e1900 */
[----:B------:R-:W-:Y:S02]  /*5c20*/  IADD3.X R87, R81, UR10, RZ, P0, !PT ;  /* 0x0000000a51577c10 */ /* 0x000fe400087fe4ff */
[----:B-1----:R-:W-:Y:S01]  /*5c30*/  IADD3 R84, P0, R86, UR7, RZ ;  /* 0x0000000756547c10 */ /* 0x002fe2000ff1e0ff */
[----:B------:R-:W-:-:S02]  /*5c40*/  IMAD.X R79, R19, 0x1, R50, P1 ;  /* 0x00000001134f7824 */ /* 0x000fc400008e0632 */
[----:B------:R-:W5:Y:S01]  /*5c50*/  LDG.E R36, desc[UR8][R86.64] ;  /* 0x0000000856247981 */ /* 0x000f62000c1e1900 */
[----:B------:R-:W-:Y:S02]  /*5c60*/  IADD3.X R85, R87, UR10, RZ, P0, !PT ;  /* 0x0000000a57557c10 */ /* 0x000fe400087fe4ff */
[----:B0-----:R-:W-:Y:S01]  /*5c70*/  FMNMX R80, |R15|, R76, !PT ;  /* 0x0000004c0f507209 */ /* 0x001fe20007800200 */
[----:B------:R0:W5:Y:S04]  /*5c80*/  LDG.E R37, desc[UR8][R78.64] ;  /* 0x000000084e257981 */ /* 0x000168000c1e1900 */
[----:B------:R-:W5:Y:S02]  /*5c90*/  LDG.E R19, desc[UR8][R84.64] ;  /* 0x0000000854137981 */ /* 0x000f64000c1e1900 */
[----:B-----5:R-:W-:Y:S01]  /*5ca0*/  SHF.L.U32 R15, R35, 0x10, RZ ;  /* 0x00000010230f7819 */ /* 0x020fe200000006ff */
[----:B------:R-:W-:-:S04]  /*5cb0*/  IMAD.MOV.U32 R76, RZ, RZ, 0x3bbb989d ;  /* 0x3bbb989dff4c7424 */ /* 0x000fc800078e00ff */
[----:B------:R-:W-:Y:S01]  /*5cc0*/  FFMA.SAT R76, -R15, R76, 0.5 ;  /* 0x3f0000000f4c7423 */ /* 0x000fe2000000214c */
[----:B------:R-:W-:-:S03]  /*5cd0*/  IADD3 R52, P0, R78, UR7, RZ ;  /* 0x000000074e347c10 */ /* 0x000fc6000ff1e0ff */
[----:B------:R-:W-:-:S04]  /*5ce0*/  FFMA.RM R76, R76, R77, 12582913 ;  /* 0x4b4000014c4c7423 */ /* 0x000fc8000000404d */
[----:B0-----:R-:W-:Y:S01]  /*5cf0*/  FADD R78, R76, -12583039 ;  /* 0xcb40007f4c4e7421 */ /* 0x001fe20000000000 */
[----:B------:R-:W-:-:S03]  /*5d00*/  IADD3.X R53, R79, UR10, RZ, P0, !PT ;  /* 0x0000000a4f357c10 */ /* 0x000fc600087fe4ff */
[C---:B------:R-:W-:Y:S01]  /*5d10*/  FFMA R78, -R15.reuse, 1.4426950216293334961, -R78 ;  /* 0x3fb8aa3b0f4e7823 */ /* 0x040fe2000000094e */
[----:B------:R-:W-:Y:S01]  /*5d20*/  IADD3 R50, P0, R52, UR7, RZ ;  /* 0x0000000734327c10 */ /* 0x000fe2000ff1e0ff */
[----:B------:R0:W5:Y:S02]  /*5d30*/  LDG.E R22, desc[UR8][R52.64] ;  /* 0x0000000834167981 */ /* 0x000164000c1e1900 */
[----:B------:R-:W-:Y:S01]  /*5d40*/  FFMA R78, -R15, 1.925963033500011079e-08, R78 ;  /* 0x32a570600f4e7823 */ /* 0x000fe2000000014e */
[----:B------:R-:W-:Y:S02]  /*5d50*/  IADD3.X R51, R53, UR10, RZ, P0, !PT ;  /* 0x0000000a35337c10 */ /* 0x000fe400087fe4ff */
[----:B------:R-:W-:-:S03]  /*5d60*/  FMNMX R80, |R13|, R80, !PT ;  /* 0x000000500d507209 */ /* 0x000fc60007800200 */
[----:B------:R1:W5:Y:S01]  /*5d70*/  LDG.E R17, desc[UR8][R50.64] ;  /* 0x0000000832117981 */ /* 0x000362000c1e1900 */
[----:B0-----:R-:W0:Y:S01]  /*5d80*/  MUFU.EX2 R52, R78 ;  /* 0x0000004e00347308 */ /* 0x001e220000000800 */
[----:B------:R-:W-:Y:S01]  /*5d90*/  FMNMX R80, |R11|, R80, !PT ;  /* 0x000000500b507209 */ /* 0x000fe20007800200 */
[----:B-1----:R-:W-:-:S03]  /*5da0*/  IMAD.SHL.U32 R51, R76, 0x800000, RZ ;  /* 0x008000004c337824 */ /* 0x002fc600078e00ff */
[----:B------:R-:W-:Y:S01]  /*5db0*/  FMNMX R80, |R9|, R80, !PT ;  /* 0x0000005009507209 */ /* 0x000fe20007800200 */
[----:B0-----:R-:W-:-:S05]  /*5dc0*/  FFMA R51, R51, R52, 1 ;  /* 0x3f80000033337423 */ /* 0x001fca0000000034 */
        /* <DEDUP_REMOVED lines=8> */
[----:B------:R-:W-:Y:S02]  /*5e50*/  LOP3.LUT R64, R64, 0xff, RZ, 0xc0, !PT ;  /* 0x000000ff40407812 */ /* 0x000fe400078ec0ff */
[----:B------:R-:W-:Y:S02]  /*5e60*/  LOP3.LUT R11, R74, 0xff, RZ, 0xc0, !PT ;  /* 0x000000ff4a0b7812 */ /* 0x000fe400078ec0ff */
[----:B------:R-:W-:Y:S02]  /*5e70*/  FMNMX R80, |R5|, R80, !PT ;  /* 0x0000005005507209 */ /* 0x000fe40007800200 */
[----:B------:R-:W-:Y:S02]  /*5e80*/  LOP3.LUT R0, R0, 0xffff, RZ, 0xc0, !PT ;  /* 0x0000ffff00007812 */ /* 0x000fe400078ec0ff */
[----:B------:R-:W-:Y:S01]  /*5e90*/  LOP3.LUT R68, R68, 0xffff, RZ, 0xc0, !PT ;  /* 0x0000ffff44447812 */ /* 0x000fe200078ec0ff */
[----:B------:R-:W-:Y:S01]  /*5ea0*/  IMAD.SHL.U32 R50, R69, 0x1000000, RZ ;  /* 0x0100000045327824 */ /* 0x000fe200078e00ff */
[----:B------:R-:W-:Y:S01]  /*5eb0*/  PRMT R13, R70, 0x5410, R13 ;  /* 0x00005410460d7816 */ /* 0x000fe2000000000d */
[----:B------:R-:W-:Y:S01]  /*5ec0*/  IMAD.SHL.U32 R65, R65, 0x1000000, RZ ;  /* 0x0100000041417824 */ /* 0x000fe200078e00ff */
[----:B------:R-:W-:Y:S01]  /*5ed0*/  IADD3 R5, P1, R44, R43, RZ ;  /* 0x0000002b2c057210 */ /* 0x000fe20007f3e0ff */
[----:B------:R-:W-:Y:S01]  /*5ee0*/  BSSY B1, `(.L_x_7291) ;  /* 0x0000016000017945 */ /* 0x000fe20003800000 */
[----:B------:R-:W-:-:S02]  /*5ef0*/  PRMT R66, R66, 0x5410, R67 ;  /* 0x0000541042427816 */ /* 0x000fc40000000043 */
[----:B------:R-:W-:Y:S02]  /*5f00*/  PRMT R73, R73, 0x5410, R64 ;  /* 0x0000541049497816 */ /* 0x000fe40000000040 */
[----:B------:R-:W-:Y:S02]  /*5f10*/  PRMT R11, R56, 0x5410, R11 ;  /* 0x00005410380b7816 */ /* 0x000fe4000000000b */
[----:B------:R-:W-:Y:S02]  /*5f20*/  SHF.L.U32 R0, R0, 0x18, RZ ;  /* 0x0000001800007819 */ /* 0x000fe400000006ff */
[----:B------:R-:W-:Y:S02]  /*5f30*/  SHF.L.U32 R68, R68, 0x18, RZ ;  /* 0x0000001844447819 */ /* 0x000fe400000006ff */
[----:B------:R-:W-:Y:S02]  /*5f40*/  FMNMX R9, |R71|, R80, !PT ;  /* 0x0000005047097209 */ /* 0x000fe40007800200 */
[----:B------:R-:W-:Y:S01]  /*5f50*/  LOP3.LUT R13, R13, R50, RZ, 0xfc, !PT ;  /* 0x000000320d0d7212 */ /* 0x000fe200078efcff */
[----:B------:R-:W-:Y:S01]  /*5f60*/  IMAD.X R50, RZ, RZ, R55, P1 ;  /* 0x000000ffff327224 */ /* 0x000fe200008e0637 */
[----:B------:R-:W-:-:S02]  /*5f70*/  LOP3.LUT R7, R66, R65, RZ, 0xfc, !PT ;  /* 0x0000004142077212 */ /* 0x000fc400078efcff */
[----:B------:R-:W-:Y:S02]  /*5f80*/  LOP3.LUT R43, R73, R0, RZ, 0xfc, !PT ;  /* 0x00000000492b7212 */ /* 0x000fe400078efcff */
[----:B------:R-:W-:Y:S02]  /*5f90*/  LOP3.LUT R11, R11, R68, RZ, 0xfc, !PT ;  /* 0x000000440b0b7212 */ /* 0x000fe400078efcff */
[----:B------:R-:W-:Y:S01]  /*5fa0*/  FMNMX R9, |R72|, R9, !PT ;  /* 0x0000000948097209 */ /* 0x000fe20007800200 */
[----:B------:R-:W-:Y:S06]  /*5fb0*/  @P0 BRA `(.L_x_7292) ;  /* 0x0000000000100947 */ /* 0x000fec0003800000 */
[----:B------:R-:W-:Y:S02]  /*5fc0*/  MOV R0, R51 ;  /* 0x0000003300007202 */ /* 0x000fe40000000f00 */
[----:B------:R-:W-:-:S07]  /*5fd0*/  MOV R64, 0x5ff0 ;  /* 0x00005ff000407802 */ /* 0x000fce0000000f00 */
[----:B-----5:R-:W-:Y:S05]  /*5fe0*/  CALL.REL.NOINC `($__internal_183_$__cuda_sm20_rcp_rn_f32_slowpath) ;  /* 0x0000005c00847944 */ /* 0x020fea0003c00000 */
[----:B------:R-:W-:Y:S05]  /*5ff0*/  BRA `(.L_x_7293) ;  /* 0x0000000000107947 */ /* 0x000fea0003800000 */
.L_x_7292:
[----:B------:R-:W0:Y:S02]  /*6000*/  MUFU.RCP R0, R51 ;  /* 0x0000003300007308 */ /* 0x000e240000001000 */
[----:B0-----:R-:W-:-:S04]  /*6010*/  FFMA R52, R51, R0, -1 ;  /* 0xbf80000033347423 */ /* 0x001fc80000000000 */
[----:B------:R-:W-:-:S04]  /*6020*/  FADD.FTZ R67, -R52, -RZ ;  /* 0x800000ff34437221 */ /* 0x000fc80000010100 */
[----:B------:R-:W-:-:S07]  /*6030*/  FFMA R67, R0, R67, R0 ;  /* 0x0000004300437223 */ /* 0x000fce0000000000 */
.L_x_7293:
[----:B------:R-:W-:Y:S05]  /*6040*/  BSYNC B1 ;  /* 0x0000000000017941 */ /* 0x000fea0003800000 */
.L_x_7291:
        /* <DEDUP_REMOVED lines=21> */
[----:B------:R-:W-:-:S04]  /*61a0*/  FMUL R0, R0, R53 ;  /* 0x0000003500007220 */ /* 0x000fc80000400000 */
[----:B------:R-:W-:-:S06]  /*61b0*/  FMUL R52, R0, R15 ;  /* 0x0000000f00347220 */ /* 0x000fcc0000400000 */
[----:B------:R-:W-:Y:S05]  /*61c0*/  @P0 BRA `(.L_x_7295) ;  /* 0x0000000000100947 */ /* 0x000fea0003800000 */
[----:B------:R-:W-:Y:S02]  /*61d0*/  MOV R0, R56 ;  /* 0x0000003800007202 */ /* 0x000fe40000000f00 */
[----:B------:R-:W-:-:S07]  /*61e0*/  MOV R64, 0x6200 ;  /* 0x0000620000407802 */ /* 0x000fce0000000f00 */
[----:B-----5:R-:W-:Y:S05]  /*61f0*/  CALL.REL.NOINC `($__internal_183_$__cuda_sm20_rcp_rn_f32_slowpath) ;  /* 0x0000005c00007944 */ /* 0x020fea0003c00000 */
[----:B------:R-:W-:Y:S05]  /*6200*/  BRA `(.L_x_7296) ;  /* 0x0000000000107947 */ /* 0x000fea0003800000 */
.L_x_7295:
[----:B------:R-:W0:Y:S02]  /*6210*/  MUFU.RCP R67, R56 ;  /* 0x0000003800437308 */ /* 0x000e240000001000 */
[----:B0-----:R-:W-:-:S04]  /*6220*/  FFMA R0, R56, R67, -1 ;  /* 0xbf80000038007423 */ /* 0x001fc80000000043 */
[----:B------:R-:W-:-:S04]  /*6230*/  FADD.FTZ R0, -R0, -RZ ;  /* 0x800000ff00007221 */ /* 0x000fc80000010100 */
[----:B------:R-:W-:-:S07]  /*6240*/  FFMA R67, R67, R0, R67 ;  /* 0x0000000043437223 */ /* 0x000fce0000000043 */
.L_x_7296:
[----:B------:R-:W-:Y:S05]  /*6250*/  BSYNC B1 ;  /* 0x0000000000017941 */ /* 0x000fea0003800000 */
.L_x_7294:
        /* <DEDUP_REMOVED lines=24> */
.L_x_7298:
[----:B------:R-:W0:Y:S02]  /*63e0*/  MUFU.RCP R67, R64 ;  /* 0x0000004000437308 */ /* 0x000e240000001000 */
[----:B0-----:R-:W-:-:S04]  /*63f0*/  FFMA R0, R64, R67, -1 ;  /* 0xbf80000040007423 */ /* 0x001fc80000000043 */
[----:B------:R-:W-:-:S04]  /*6400*/  FADD.FTZ R0, -R0, -RZ ;  /* 0x800000ff00007221 */ /* 0x000fc80000010100 */
[----:B------:R-:W-:-:S07]  /*6410*/  FFMA R67, R67, R0, R67 ;  /* 0x0000000043437223 */ /* 0x000fce0000000043 */
.L_x_7299:
[----:B------:R-:W-:Y:S05]  /*6420*/  BSYNC B1 ;  /* 0x0000000000017941 */ /* 0x000fea0003800000 */
.L_x_7297:
        /* <DEDUP_REMOVED lines=27> */
.L_x_7301:
[----:B------:R-:W0:Y:S02]  /*65e0*/  MUFU.RCP R67, R64 ;  /* 0x0000004000437308 */ /* 0x000e240000001000 */
[----:B0-----:R-:W-:-:S04]  /*65f0*/  FFMA R0, R64, R67, -1 ;  /* 0xbf80000040007423 */ /* 0x001fc80000000043 */
[----:B------:R-:W-:-:S04]  /*6600*/  FADD.FTZ R0, -R0, -RZ ;  /* 0x800000ff00007221 */ /* 0x000fc80000010100 */
[----:B------:R-:W-:-:S07]  /*6610*/  FFMA R67, R67, R0, R67 ;  /* 0x0000000043437223 */ /* 0x000fce0000000043 */
.L_x_7302:
[----:B------:R-:W-:Y:S05]  /*6620*/  BSYNC B1 ;  /* 0x0000000000017941 */ /* 0x000fea0003800000 */
.L_x_7300:
        /* <DEDUP_REMOVED lines=22> */
.L_x_7304:
[----:B------:R-:W0:Y:S02]  /*6790*/  MUFU.RCP R67, R64 ;  /* 0x0000004000437308 */ /* 0x000e240000001000 */
[----:B0-----:R-:W-:-:S04]  /*67a0*/  FFMA R0, R64, R67, -1 ;  /* 0xbf80000040007423 */ /* 0x001fc80000000043 */
[----:B------:R-:W-:-:S04]  /*67b0*/  FADD.FTZ R0, -R0, -RZ ;  /* 0x800000ff00007221 */ /* 0x000fc80000010100 */
[----:B------:R-:W-:-:S07]  /*67c0*/  FFMA R67, R67, R0, R67 ;  /* 0x0000000043437223 */ /* 0x000fce0000000043 */
.L_x_7305:
[----:B------:R-:W-:Y:S05]  /*67d0*/  BSYNC B1 ;  /* 0x0000000000017941 */ /* 0x000fea0003800000 */
.L_x_7303:
        /* <DEDUP_REMOVED lines=26> */
[----:B-----5:R-:W-:Y:S05]  /*6980*/  CALL.REL.NOINC `($__internal_183_$__cuda_sm20_rcp_rn_f32_slowpath) ;  /* 0x00000054001c7944 */ /* 0x020fea0003c00000 */
[----:B------:R-:W-:Y:S05]  /*6990*/  BRA `(.L_x_7308) ;  /* 0x0000000000107947 */ /* 0x000fea0003800000 */
.L_x_7307:
[----:B------:R-:W0:Y:S02]  /*69a0*/  MUFU.RCP R67, R64 ;  /* 0x0000004000437308 */ /* 0x000e240000001000 */
[----:B0-----:R-:W-:-:S04]  /*69b0*/  FFMA R0, R64, R67, -1 ;  /* 0xbf80000040007423 */ /* 0x001fc80000000043 */
[----:B------:R-:W-:-:S04]  /*69c0*/  FADD.FTZ R0, -R0, -RZ ;  /* 0x800000ff00007221 */ /* 0x000fc80000010100 */
[----:B------:R-:W-:-:S07]  /*69d0*/  FFMA R67, R67, R0, R67 ;  /* 0x0000000043437223 */ /* 0x000fce0000000043 */
.L_x_7308:
[----:B------:R-:W-:Y:S05]  /*69e0*/  BSYNC B1 ;  /* 0x0000000000017941 */ /* 0x000fea0003800000 */
.L_x_7306:
        /* <DEDUP_REMOVED lines=17> */
[----:B------:R-:W-:Y:S01]  /*6b00*/  FMUL R26, R55, R0 ;  /* 0x00000000371a7220 */ /* 0x000fe20000400000 */
[----:B------:R-:W-:-:S07]  /*6b10*/  PRMT R55, R32, 0x7632, R55 ;  /* 0x0000763220377816 */ /* 0x000fce0000000037 */
[----:B------:R-:W-:Y:S05]  /*6b20*/  @P0 BRA `(.L_x_7310) ;  /* 0x0000000000100947 */ /* 0x000fea0003800000 */
[----:B------:R-:W-:Y:S02]  /*6b30*/  MOV R0, R64 ;  /* 0x0000004000007202 */ /* 0x000fe40000000f00 */
[----:B------:R-:W-:-:S07]  /*6b40*/  MOV R64, 0x6b60 ;  /* 0x00006b6000407802 */ /* 0x000fce0000000f00 */
[----:B-----5:R-:W-:Y:S05]  /*6b50*/  CALL.REL.NOINC `($__internal_183_$__cuda_sm20_rcp_rn_f32_slowpath) ;  /* 0x0000005000a87944 */ /* 0x020fea0003c00000 */
[----:B------:R-:W-:Y:S05]  /*6b60*/  BRA `(.L_x_7311) ;  /* 0x0000000000107947 */ /* 0x000fea0003800000 */
.L_x_7310:
[----:B------:R-:W0:Y:S02]  /*6b70*/  MUFU.RCP R67, R64 ;  /* 0x0000004000437308 */ /* 0x000e240000001000 */
[----:B0-----:R-:W-:-:S04]  /*6b80*/  FFMA R0, R64, R67, -1 ;  /* 0xbf80000040007423 */ /* 0x001fc80000000043 */
[----:B------:R-:W-:-:S04]  /*6b90*/  FADD.FTZ R0, -R0, -RZ ;  /* 0x800000ff00007221 */ /* 0x000fc80000010100 */
[----:B------:R-:W-:-:S07]  /*6ba0*/  FFMA R67, R67, R0, R67 ;  /* 0x0000000043437223 */ /* 0x000fce0000000043 */
.L_x_7311:
[----:B------:R-:W-:Y:S05]  /*6bb0*/  BSYNC B1 ;  /* 0x0000000000017941 */ /* 0x000fea0003800000 */
.L_x_7309:
[----:B------:R-:W-:Y:S01]  /*6bc0*/  IMAD.U32 R32, R53, 0x10000, RZ ;  /* 0x0001000035207824 */ /* 0x000fe200078e00ff */
[----:B------:R-:W-:Y:S01]  /*6bd0*/  HFMA2.MMA R53, -RZ, RZ, 0.96630859375, -0.0022525787353515625 ;  /* 0x3bbb989dff357435 */ /* 0x000fe200000001ff */
[----:B------:R-:W-:Y:S01]  /*6be0*/  IMAD.MOV.U32 R65, RZ, RZ, 0x437c0000 ;  /* 0x437c0000ff417424 */ /* 0x000fe200078e00ff */
[----:B------:R-:W-:Y:S01]  /*6bf0*/  SHF.L.U32 R55, R55, 0x10, RZ ;  /* 0x0000001037377819 */ /* 0x000fe200000006ff */
[----:B------:R-:W-:Y:S01]  /*6c00*/  IMAD.U32 R35, R35, 0x10000, RZ ;  /* 0x0001000023237824 */ /* 0x000fe200078e00ff */
        /* <DEDUP_REMOVED lines=22> */
.L_x_7313:
[----:B------:R-:W0:Y:S02]  /*6d70*/  MUFU.RCP R67, R64 ;  /* 0x0000004000437308 */ /* 0x000e240000001000 */
[----:B0-----:R-:W-:-:S04]  /*6d80*/  FFMA R0, R64, R67, -1 ;  /* 0xbf80000040007423 */ /* 0x001fc80000000043 */
[----:B------:R-:W-:-:S04]  /*6d90*/  FADD.FTZ R0, -R0, -RZ ;  /* 0x800000ff00007221 */ /* 0x000fc80000010100 */
[----:B------:R-:W-:-:S07]  /*6da0*/  FFMA R67, R67, R0, R67 ;  /* 0x0000000043437223 */ /* 0x000fce0000000043 */
.L_x_7314:
[----:B------:R-:W-:Y:S05]  /*6db0*/  BSYNC B1 ;  /* 0x0000000000017941 */ /* 0x000fea0003800000 */
.L_x_7312:
        /* <DEDUP_REMOVED lines=20> */
[----:B-----5:R-:W-:Y:S05]  /*6f00*/  CALL.REL.NOINC `($__internal_183_$__cuda_sm20_rcp_rn_f32_slowpath) ;  /* 0x0000004c00bc7944 */ /* 0x020fea0003c00000 */
[----:B------:R-:W-:Y:S05]  /*6f10*/  BRA `(.L_x_7317) ;  /* 0x0000000000107947 */ /* 0x000fea0003800000 */
.L_x_7316:
[----:B------:R-:W0:Y:S02]  /*6f20*/  MUFU.RCP R67, R64 ;  /* 0x0000004000437308 */ /* 0x000e240000001000 */
[----:B0-----:R-:W-:-:S04]  /*6f30*/  FFMA R0, R64, R67, -1 ;  /* 0xbf80000040007423 */ /* 0x001fc80000000043 */
[----:B------:R-:W-:-:S04]  /*6f40*/  FADD.FTZ R0, -R0, -RZ ;  /* 0x800000ff00007221 */ /* 0x000fc80000010100 */
[----:B------:R-:W-:-:S07]  /*6f50*/  FFMA R67, R67, R0, R67 ;  /* 0x0000000043437223 */ /* 0x000fce0000000043 */
.L_x_7317:
[----:B------:R-:W-:Y:S05]  /*6f60*/  BSYNC B1 ;  /* 0x0000000000017941 */ /* 0x000fea0003800000 */
.L_x_7315:
        /* <DEDUP_REMOVED lines=19> */
[----:B------:R-:W-:Y:S01]  /*70a0*/  IMAD.U32 R0, R25, 0x10000, RZ ;  /* 0x0001000019007824 */ /* 0x000fe200078e00ff */
[----:B------:R-:W-:-:S03]  /*70b0*/  ISETP.GT.U32.AND P0, PT, R64, 0x1ffffff, PT ;  /* 0x01ffffff4000780c */ /* 0x000fc60003f04070 */
[----:B------:R-:W-:-:S04]  /*70c0*/  FMUL R53, R53, R56 ;  /* 0x0000003835357220 */ /* 0x000fc80000400000 */
[----:B------:R-:W-:-:S06]  /*70d0*/  FMUL R28, R53, R0 ;  /* 0x00000000351c7220 */ /* 0x000fcc0000400000 */
[----:B------:R-:W-:Y:S05]  /*70e0*/  @P0 BRA `(.L_x_7319) ;  /* 0x0000000000100947 */ /* 0x000fea0003800000 */
[----:B------:R-:W-:Y:S02]  /*70f0*/  MOV R0, R66 ;  /* 0x0000004200007202 */ /* 0x000fe40000000f00 */
[----:B------:R-:W-:-:S07]  /*7100*/  MOV R64, 0x7120 ;  /* 0x0000712000407802 */ /* 0x000fce0000000f00 */
[----:B-----5:R-:W-:Y:S05]  /*7110*/  CALL.REL.NOINC `($__internal_183_$__cuda_sm20_rcp_rn_f32_slowpath) ;  /* 0x0000004c00387944 */ /* 0x020fea0003c00000 */
[----:B------:R-:W-:Y:S05]  /*7120*/  BRA `(.L_x_7320) ;  /* 0x0000000000107947 */ /* 0x000fea0003800000 */
.L_x_7319:
[----:B------:R-:W0:Y:S02]  /*7130*/  MUFU.RCP R67, R66 ;  /* 0x0000004200437308 */ /* 0x000e240000001000 */
[----:B0-----:R-:W-:-:S04]  /*7140*/  FFMA R0, R66, R67, -1 ;  /* 0xbf80000042007423 */ /* 0x001fc80000000043 */
[----:B------:R-:W-:-:S04]  /*7150*/  FADD.FTZ R0, -R0, -RZ ;  /* 0x800000ff00007221 */ /* 0x000fc80000010100 */
[----:B------:R-:W-:-:S07]  /*7160*/  FFMA R67, R67, R0, R67 ;  /* 0x0000000043437223 */ /* 0x000fce0000000043 */
.L_x_7320:
[----:B------:R-:W-:Y:S05]  /*7170*/  BSYNC B1 ;  /* 0x0000000000017941 */ /* 0x000fea0003800000 */
.L_x_7318:
        /* <DEDUP_REMOVED lines=24> */
.L_x_7322:
[----:B------:R-:W0:Y:S02]  /*7300*/  MUFU.RCP R67, R66 ;  /* 0x0000004200437308 */ /* 0x000e240000001000 */
[----:B0-----:R-:W-:-:S04]  /*7310*/  FFMA R0, R66, R67, -1 ;  /* 0xbf80000042007423 */ /* 0x001fc80000000043 */
[----:B------:R-:W-:-:S04]  /*7320*/  FADD.FTZ R0, -R0, -RZ ;  /* 0x800000ff00007221 */ /* 0x000fc80000010100 */
[----:B------:R-:W-:-:S07]  /*7330*/  FFMA R67, R67, R0, R67 ;  /* 0x0000000043437223 */ /* 0x000fce0000000043 */
.L_x_7323:
[----:B------:R-:W-:Y:S05]  /*7340*/  BSYNC B1 ;  /* 0x0000000000017941 */ /* 0x000fea0003800000 */
.L_x_7321:
[----:B------:R-:W-:Y:S01]  /*7350*/  HFMA2.MMA R0, -RZ, RZ, 0.96630859375, -0.0022525787353515625 ;  /* 0x3bbb989dff007435 */ /* 0x000fe200000001ff */
[----:B------:R-:W-:Y:S01]  /*7360*/  SHF.L.U32 R55, R55, 0x10, RZ ;  /* 0x0000001037377819 */ /* 0x000fe200000006ff */
[----:B------:R-:W-:Y:S01]  /*7370*/  IMAD.MOV.U32 R65, RZ, RZ, 0x437c0000 ;  /* 0x437c0000ff417424 */ /* 0x000fe200078e00ff */
[----:B------:R-:W-:Y:S01]  /*7380*/  SHF.L.U32 R31, R31, 0x10, RZ ;  /* 0x000000101f1f7819 */ /* 0x000fe200000006ff */
[----:B------:R-:W-:Y:S01]  /*7390*/  IMAD.U32 R51, R51, 0x10000, RZ ;  /* 0x0001000033337824 */ /* 0x000fe200078e00ff */
[----:B------:R-:W-:Y:S05]  /*73a0*/  BSSY B1, `(.L_x_7324) ;  /* 0x000001a000017945 */ /* 0x000fea0003800000 */
        /* <DEDUP_REMOVED lines=21> */
.L_x_7325:
[----:B------:R-:W0:Y:S02]  /*7500*/  MUFU.RCP R67, R66 ;  /* 0x0000004200437308 */ /* 0x000e240000001000 */
[----:B0-----:R-:W-:-:S04]  /*7510*/  FFMA R0, R66, R67, -1 ;  /* 0xbf80000042007423 */ /* 0x001fc80000000043 */
[----:B------:R-:W-:-:S04]  /*7520*/  FADD.FTZ R0, -R0, -RZ ;  /* 0x800000ff00007221 */ /* 0x000fc80000010100 */
[----:B------:R-:W-:-:S07]  /*7530*/  FFMA R67, R67, R0, R67 ;  /* 0x0000000043437223 */ /* 0x000fce0000000043 */
.L_x_7326:
[----:B------:R-:W-:Y:S05]  /*7540*/  BSYNC B1 ;  /* 0x0000000000017941 */ /* 0x000fea0003800000 */
.L_x_7324:
[----:B------:R-:W-:Y:S01]  /*7550*/  HFMA2.MMA R65, -RZ, RZ, 3.7421875, 0 ;  /* 0x437c0000ff417435 */ /* 0x000fe200000001ff */
[----:B------:R-:W-:Y:S01]  /*7560*/  MOV R31, 0x3bbb989d ;  /* 0x3bbb989d001f7802 */ /* 0x000fe20000000f00 */
[----:B------:R-:W-:Y:S01]  /*7570*/  IMAD.U32 R56, R27, 0x10000, RZ ;  /* 0x000100001b387824 */ /* 0x000fe200078e00ff */
[----:B------:R-:W-:Y:S03]  /*7580*/  BSSY B1, `(.L_x_7327) ;  /* 0x0000017000017945 */ /* 0x000fe60003800000 */
        /* <DEDUP_REMOVED lines=18> */
.L_x_7328:
[----:B------:R-:W0:Y:S02]  /*76b0*/  MUFU.RCP R67, R64 ;  /* 0x0000004000437308 */ /* 0x000e240000001000 */
[----:B0-----:R-:W-:-:S04]  /*76c0*/  FFMA R0, R64, R67, -1 ;  /* 0xbf80000040007423 */ /* 0x001fc80000000043 */
[----:B------:R-:W-:-:S04]  /*76d0*/  FADD.FTZ R0, -R0, -RZ ;  /* 0x800000ff00007221 */ /* 0x000fc80000010100 */
[----:B------:R-:W-:-:S07]  /*76e0*/  FFMA R67, R67, R0, R67 ;  /* 0x0000000043437223 */ /* 0x000fce0000000043 */
.L_x_7329:
[----:B------:R-:W-:Y:S05]  /*76f0*/  BSYNC B1 ;  /* 0x0000000000017941 */ /* 0x000fea0003800000 */
.L_x_7327:
[----:B------:R-:W-:Y:S01]  /*7700*/  HFMA2.MMA R55, -RZ, RZ, 3.7421875, 0 ;  /* 0x437c0000ff377435 */ /* 0x000fe200000001ff */
[----:B------:R-:W-:Y:S01]  /*7710*/  MOV R0, 0x3bbb989d ;  /* 0x3bbb989d00007802 */ /* 0x000fe20000000f00 */
[C---:B------:R-:W-:Y:S01]  /*7720*/  IMAD.U32 R31, R27.reuse, 0x10000, RZ ;  /* 0x000100001b1f7824 */ /* 0x040fe200078e00ff */
[----:B------:R-:W-:Y:S01]  /*7730*/  BSSY B1, `(.L_x_7330) ;  /* 0x000001d000017945 */ /* 0x000fe20003800000 */
[----:B------:R-:W-:Y:S02]  /*7740*/  PRMT R70, R27, 0x7632, R70 ;  /* 0x000076321b467816 */ /* 0x000fe40000000046 */
        /* <DEDUP_REMOVED lines=21> */
[----:B-----5:R-:W-:Y:S05]  /*78a0*/  CALL.REL.NOINC `($__internal_183_$__cuda_sm20_rcp_rn_f32_slowpath) ;  /* 0x0000004400547944 */ /* 0x020fea0003c00000 */
[----:B------:R-:W-:Y:S05]  /*78b0*/  BRA `(.L_x_7332) ;  /* 0x0000000000107947 */ /* 0x000fea0003800000 */
.L_x_7331:
[----:B------:R-:W0:Y:S02]  /*78c0*/  MUFU.RCP R67, R66 ;  /* 0x0000004200437308 */ /* 0x000e240000001000 */
[----:B0-----:R-:W-:-:S04]  /*78d0*/  FFMA R0, R66, R67, -1 ;  /* 0xbf80000042007423 */ /* 0x001fc80000000043 */
[----:B------:R-:W-:-:S04]  /*78e0*/  FADD.FTZ R0, -R0, -RZ ;  /* 0x800000ff00007221 */ /* 0x000fc80000010100 */
[----:B------:R-:W-:-:S07]  /*78f0*/  FFMA R67, R67, R0, R67 ;  /* 0x0000000043437223 */ /* 0x000fce0000000043 */
.L_x_7332:
[----:B------:R-:W-:Y:S05]  /*7900*/  BSYNC B1 ;  /* 0x0000000000017941 */ /* 0x000fea0003800000 */
.L_x_7330:
[----:B------:R-:W-:Y:S01]  /*7910*/  SHF.L.U32 R27, R70, 0x10, RZ ;  /* 0x00000010461b7819 */ /* 0x000fe200000006ff */
[----:B------:R-:W-:Y:S01]  /*7920*/  IMAD.MOV.U32 R0, RZ, RZ, 0x3bbb989d ;  /* 0x3bbb989dff007424 */ /* 0x000fe200078e00ff */
[----:B------:R-:W-:Y:S01]  /*7930*/  MOV R65, 0x437c0000 ;  /* 0x437c000000417802 */ /* 0x000fe20000000f00 */
[----:B------:R-:W-:Y:S01]  /*7940*/  BSSY B1, `(.L_x_7333) ;  /* 0x0000019000017945 */ /* 0x000fe20003800000 */
        /* <DEDUP_REMOVED lines=20> */
.L_x_7334:
[----:B------:R-:W0:Y:S02]  /*7a90*/  MUFU.RCP R67, R66 ;  /* 0x0000004200437308 */ /* 0x000e240000001000 */
[----:B0-----:R-:W-:-:S04]  /*7aa0*/  FFMA R0, R66, R67, -1 ;  /* 0xbf80000042007423 */ /* 0x001fc80000000043 */
[----:B------:R-:W-:-:S04]  /*7ab0*/  FADD.FTZ R0, -R0, -RZ ;  /* 0x800000ff00007221 */ /* 0x000fc80000010100 */
[----:B------:R-:W-:-:S07]  /*7ac0*/  FFMA R67, R67, R0, R67 ;  /* 0x0000000043437223 */ /* 0x000fce0000000043 */
.L_x_7335:
[----:B------:R-:W-:Y:S05]  /*7ad0*/  BSYNC B1 ;  /* 0x0000000000017941 */ /* 0x000fea0003800000 */
.L_x_7333:
[----:B------:R-:W-:Y:S01]  /*7ae0*/  HFMA2.MMA R65, -RZ, RZ, 3.7421875, 0 ;  /* 0x437c0000ff417435 */ /* 0x000fe200000001ff */
[----:B------:R-:W-:Y:S01]  /*7af0*/  SHF.L.U32 R70, R70, 0x10, RZ ;  /* 0x0000001046467819 */ /* 0x000fe200000006ff */
[----:B------:R-:W-:Y:S01]  /*7b00*/  IMAD.MOV.U32 R31, RZ, RZ, 0x3bbb989d ;  /* 0x3bbb989dff1f7424 */ /* 0x000fe200078e00ff */
[----:B------:R-:W-:Y:S01]  /*7b10*/  SHF.L.U32 R30, R30, 0x10, RZ ;  /* 0x000000101e1e7819 */ /* 0x000fe200000006ff */
[----:B------:R-:W-:Y:S02]  /*7b20*/  BSSY B1, `(.L_x_7336) ;  /* 0x000001b000017945 */ /* 0x000fe40003800000 */
        /* <DEDUP_REMOVED lines=13> */
[----:B------:R-:W-:Y:S02]  /*7c00*/  ISETP.GT.U32.AND P0, PT, R31, 0x1ffffff, PT ;  /* 0x01ffffff1f00780c */ /* 0x000fe40003f04070 */
[----:B------:R-:W-:Y:S01]  /*7c10*/  SHF.L.U32 R31, R24, 0x10, RZ ;  /* 0x00000010181f7819 */ /* 0x000fe200000006ff */
[----:B------:R-:W-:-:S04]  /*7c20*/  FMUL R24, R27, R30 ;  /* 0x0000001e1b187220 */ /* 0x000fc80000400000 */
[----:B------:R-:W-:-:S06]  /*7c30*/  FMUL R24, R24, R31 ;  /* 0x0000001f18187220 */ /* 0x000fcc0000400000 */
[----:B------:R-:W-:Y:S05]  /*7c40*/  @P0 BRA `(.L_x_7337) ;  /* 0x0000000000100947 */ /* 0x000fea0003800000 */
[----:B------:R-:W-:Y:S01]  /*7c50*/  IMAD.MOV.U32 R0, RZ, RZ, R66 ;  /* 0x000000ffff007224 */ /* 0x000fe200078e0042 */
[----:B------:R-:W-:-:S07]  /*7c60*/  MOV R64, 0x7c80 ;  /* 0x00007c8000407802 */ /* 0x000fce0000000f00 */
[----:B-----5:R-:W-:Y:S05]  /*7c70*/  CALL.REL.NOINC `($__internal_183_$__cuda_sm20_rcp_rn_f32_slowpath) ;  /* 0x0000004000607944 */ /* 0x020fea0003c00000 */
[----:B------:R-:W-:Y:S05]  /*7c80*/  BRA `(.L_x_7338) ;  /* 0x0000000000107947 */ /* 0x000fea0003800000 */
.L_x_7337:
[----:B------:R-:W0:Y:S02]  /*7c90*/  MUFU.RCP R67, R66 ;  /* 0x0000004200437308 */ /* 0x000e240000001000 */
[----:B0-----:R-:W-:-:S04]  /*7ca0*/  FFMA R0, R66, R67, -1 ;  /* 0xbf80000042007423 */ /* 0x001fc80000000043 */
[----:B------:R-:W-:-:S04]  /*7cb0*/  FADD.FTZ R0, -R0, -RZ ;  /* 0x800000ff00007221 */ /* 0x000fc80000010100 */
[----:B------:R-:W-:-:S07]  /*7cc0*/  FFMA R67, R67, R0, R67 ;  /* 0x0000000043437223 */ /* 0x000fce0000000043 */
.L_x_7338:
[----:B------:R-:W-:Y:S05]  /*7cd0*/  BSYNC B1 ;  /* 0x0000000000017941 */ /* 0x000fea0003800000 */
.L_x_7336:
[----:B------:R-:W-:Y:S01]  /*7ce0*/  FMNMX R9, R9, |R52|, !PT ;  /* 0x4000003409097209 */ /* 0x000fe20007800000 */
[----:B------:R-:W-:Y:S01]  /*7cf0*/  FMUL R52, R52, UR6 ;  /* 0x0000000634347c20 */ /* 0x000fe20008400000 */
[----:B------:R-:W-:Y:S01]  /*7d00*/  FMUL R27, R29, UR6 ;  /* 0x000000061d1b7c20 */ /* 0x000fe20008400000 */
[----:B------:R-:W-:Y:S01]  /*7d10*/  FMUL R67, R70, R67 ;  /* 0x0000004346437220 */ /* 0x000fe20000400000 */
[C---:B------:R-:W-:Y:S01]  /*7d20*/  FMNMX R0, |R34|.reuse, R9, !PT ;  /* 0x0000000922007209 */ /* 0x040fe20007800200 */
[----:B------:R-:W-:Y:S01]  /*7d30*/  FMUL R34, R34, UR6 ;  /* 0x0000000622227c20 */ /* 0x000fe20008400000 */
[----:B------:R-:W-:Y:S01]  /*7d40*/  F2FP.SATFINITE.E4M3.F32.PACK_AB_MERGE_C R9, RZ, R52, RZ ;  /* 0x00000034ff09723e */ /* 0x000fe200048070ff */
[----:B------:R-:W-:Y:S01]  /*7d50*/  FMUL R71, R28, UR6 ;  /* 0x000000061c477c20 */ /* 0x000fe20008400000 */
[----:B------:R-:W-:Y:S01]  /*7d60*/  F2FP.SATFINITE.E4M3.F32.PACK_AB_MERGE_C R31, RZ, R27, RZ ;  /* 0x0000001bff1f723e */ /* 0x000fe200048070ff */
[----:B------:R-:W-:Y:S01]  /*7d70*/  FMUL R70, R53, UR6 ;  /* 0x0000000635467c20 */ /* 0x000fe20008400000 */
[----:B------:R-:W-:Y:S01]  /*7d80*/  FMNMX R52, |R29|, R0, !PT ;  /* 0x000000001d347209 */ /* 0x000fe20007800200 */
[----:B------:R-:W-:Y:S01]  /*7d90*/  FMUL R0, R30, R67 ;  /* 0x000000431e007220 */ /* 0x000fe20000400000 */
[----:B------:R-:W-:Y:S01]  /*7da0*/  LOP3.LUT R27, R9, 0xff, RZ, 0xc0, !PT ;  /* 0x000000ff091b7812 */ /* 0x000fe200078ec0ff */
[----:B------:R-:W-:Y:S01]  /*7db0*/  FMUL R30, R35, UR6 ;  /* 0x00000006231e7c20 */ /* 0x000fe20008400000 */
[----:B------:R-:W-:Y:S01]  /*7dc0*/  LOP3.LUT R64, R31, 0xffff, RZ, 0xc0, !PT ;  /* 0x0000ffff1f407812 */ /* 0x000fe200078ec0ff */
[----:B------:R-:W-:Y:S01]  /*7dd0*/  FMUL R67, R26, UR6 ;  /* 0x000000061a437c20 */ /* 0x000fe20008400000 */
[----:B------:R-:W-:Y:S01]  /*7de0*/  FMNMX R69, |R35|, R52, !PT ;  /* 0x0000003423457209 */ /* 0x000fe20007800200 */
[----:B------:R-:W-:Y:S01]  /*7df0*/  FMUL R66, R33, UR6 ;  /* 0x0000000621427c20 */ /* 0x000fe20008400000 */
[C---:B------:R-:W-:Y:S01]  /*7e00*/  SHF.L.U32 R52, R5.reuse, 0x1, RZ ;  /* 0x0000000105347819 */ /* 0x040fe200000006ff */
[----:B------:R-:W-:Y:S01]  /*7e10*/  FMUL R72, R32, UR6 ;  /* 0x0000000620487c20 */ /* 0x000fe20008400000 */
[----:B------:R-:W-:Y:S01]  /*7e20*/  PRMT R27, R64, 0x7604, R27 ;  /* 0x00007604401b7816 */ /* 0x000fe2000000001b */
[----:B------:R-:W-:Y:S01]  /*7e30*/  BSSY B1, `(.L_x_7339) ;  /* 0x0000077000017945 */ /* 0x000fe20003800000 */
[----:B------:R-:W-:-:S02]  /*7e40*/  SHF.L.U64.HI R29, R5, 0x1, R50 ;  /* 0x00000001051d7819 */ /* 0x000fc40000010232 */
[----:B------:R-:W-:Y:S02]  /*7e50*/  F2FP.SATFINITE.E4M3.F32.PACK_AB_MERGE_C R30, RZ, R30, RZ ;  /* 0x0000001eff1e723e */ /* 0x000fe400048070ff */
[----:B------:R-:W-:Y:S02]  /*7e60*/  IADD3 R64, P0, R52, R47, RZ ;  /* 0x0000002f34407210 */ /* 0x000fe40007f1e0ff */
[----:B------:R-:W-:Y:S02]  /*7e70*/  F2FP.SATFINITE.E4M3.F32.PACK_AB_MERGE_C R34, RZ, R34, RZ ;  /* 0x00000022ff22723e */ /* 0x000fe400048070ff */
[C---:B------:R-:W-:Y:S02]  /*7e80*/  PRMT R75, R30.reuse, 0x7604, R31 ;  /* 0x000076041e4b7816 */ /* 0x040fe4000000001f */
[----:B------:R-:W-:Y:S02]  /*7e90*/  LOP3.LUT R5, R30, 0xffff, RZ, 0xc0, !PT ;  /* 0x0000ffff1e057812 */ /* 0x000fe400078ec0ff */
[----:B------:R-:W-:-:S02]  /*7ea0*/  IADD3.X R65, R29, R48, RZ, P0, !PT ;  /* 0x000000301d417210 */ /* 0x000fc400007fe4ff */
[C---:B------:R-:W-:Y:S02]  /*7eb0*/  PRMT R73, R34.reuse, 0x7604, R9 ;  /* 0x0000760422497816 */ /* 0x040fe40000000009 */
[----:B------:R-:W-:Y:S02]  /*7ec0*/  LOP3.LUT R50, R34, 0xff, RZ, 0xc0, !PT ;  /* 0x000000ff22327812 */ /* 0x000fe400078ec0ff */
[C---:B------:R-:W-:Y:S01]  /*7ed0*/  IADD3 R30, P0, R64.reuse, UR12, RZ ;  /* 0x0000000c401e7c10 */ /* 0x040fe2000ff1e0ff */
[----:B------:R0:W-:Y:S01]  /*7ee0*/  STG.E.U16 desc[UR8][R64.64], R73 ;  /* 0x0000004940007986 */ /* 0x0001e2000c101508 */
[----:B------:R-:W-:Y:S02]  /*7ef0*/  F2FP.SATFINITE.E4M3.F32.PACK_AB_MERGE_C R71, RZ, R71, RZ ;  /* 0x00000047ff47723e */ /* 0x000fe400048070ff */
[----:B------:R-:W-:Y:S02]  /*7f00*/  F2FP.SATFINITE.E4M3.F32.PACK_AB_MERGE_C R70, RZ, R70, RZ ;  /* 0x00000046ff46723e */ /* 0x000fe400048070ff */
[----:B------:R-:W-:-:S02]  /*7f10*/  IADD3 R34, P1, R64, UR7, RZ ;  /* 0x0000000740227c10 */ /* 0x000fc4000ff3e0ff */
[----:B------:R-:W-:Y:S01]  /*7f20*/  PRMT R50, R5, 0x7604, R50 ;  /* 0x0000760405327816 */ /* 0x000fe20000000032 */
[----:B------:R-:W-:Y:S01]  /*7f30*/  FMUL R5, R15, UR6 ;  /* 0x000000060f057c20 */ /* 0x000fe20008400000 */
[C---:B------:R-:W-:Y:S02]  /*7f40*/  IADD3.X R31, R65.reuse, UR13, RZ, P0, !PT ;  /* 0x0000000d411f7c10 */ /* 0x040fe400087fe4ff */
[----:B------:R-:W-:Y:S02]  /*7f50*/  PRMT R77, R70, 0x7604, R71 ;  /* 0x00007604464d7816 */ /* 0x000fe40000000047 */
[----:B------:R-:W-:Y:S01]  /*7f60*/  IADD3.X R35, R65, UR10, RZ, P1, !PT ;  /* 0x0000000a41237c10 */ /* 0x000fe20008ffe4ff */
[----:B------:R-:W-:Y:S01]  /*7f70*/  STG.E.U16 desc[UR8][R30.64], R75 ;  /* 0x0000004b1e007986 */ /* 0x000fe2000c101508 */
[----:B------:R-:W-:Y:S01]  /*7f80*/  F2FP.SATFINITE.E4M3.F32.PACK_AB_MERGE_C R9, RZ, R5, RZ ;  /* 0x00000005ff09723e */ /* 0x000fe200048070ff */
[----:B------:R-:W-:Y:S01]  /*7f90*/  IMAD.U32 R5, R10, 0x10000, RZ ;  /* 0x000100000a057824 */ /* 0x000fe200078e00ff */
[----:B------:R-:W-:Y:S01]  /*7fa0*/  F2FP.SATFINITE.E4M3.F32.PACK_AB_MERGE_C R67, RZ, R67, RZ ;  /* 0x00000043ff43723e */ /* 0x000fe200048070ff */
[----:B------:R1:W-:Y:S01]  /*7fb0*/  STG.E.U16 desc[UR8][R34.64], R77 ;  /* 0x0000004d22007986 */ /* 0x0003e2000c101508 */
[----:B0-----:R-:W-:-:S02]  /*7fc0*/  MOV R64, 0x3bbb989d ;  /* 0x3bbb989d00407802 */ /* 0x001fc40000000f00 */
[----:B------:R-:W-:Y:S02]  /*7fd0*/  LOP3.LUT R68, R9, 0xff, RZ, 0xc0, !PT ;  /* 0x000000ff09447812 */ /* 0x000fe400078ec0ff */
[----:B------:R-:W-:Y:S02]  /*7fe0*/  LOP3.LUT R65, R67, 0xffff, RZ, 0xc0, !PT ;  /* 0x0000ffff43417812 */ /* 0x000fe400078ec0ff */
[----:B------:R-:W-:Y:S02]  /*7ff0*/  F2FP.SATFINITE.E4M3.F32.PACK_AB_MERGE_C R66, RZ, R66, RZ ;  /* 0x00000042ff42723e */ /* 0x000fe400048070ff */
[----:B------:R-:W-:Y:S02]  /*8000*/  F2FP.SATFINITE.E4M3.F32.PACK_AB_MERGE_C R72, RZ, R72, RZ ;  /* 0x00000048ff48723e */ /* 0x000fe400048070ff */
[----:B------:R-:W-:Y:S01]  /*8010*/  PRMT R68, R65, 0x7604, R68 ;  /* 0x0000760441447816 */ /* 0x000fe20000000044 */
[----:B-1----:R-:W-:Y:S01]  /*8020*/  HFMA2.MMA R35, -RZ, RZ, 3.7421875, 0 ;  /* 0x437c0000ff237435 */ /* 0x002fe200000001ff */
[----:B------:R-:W-:Y:S01]  /*8030*/  FFMA.SAT R34, -R5, R64, 0.5 ;  /* 0x3f00000005227423 */ /* 0x000fe20000002140 */
[----:B------:R-:W-:-:S02]  /*8040*/  PRMT R65, R66, 0x7604, R9 ;  /* 0x0000760442417816 */ /* 0x000fc40000000009 */
[----:B------:R-:W-:Y:S02]  /*8050*/  PRMT R67, R72, 0x7604, R67 ;  /* 0x0000760448437816 */ /* 0x000fe40000000043 */
[----:B------:R-:W-:Y:S01]  /*8060*/  LOP3.LUT R9, R66, 0xff, RZ, 0xc0, !PT ;  /* 0x000000ff42097812 */ /* 0x000fe200078ec0ff */
[----:B------:R-:W-:Y:S01]  /*8070*/  FMUL R66, R25, UR6 ;  /* 0x0000000619427c20 */ /* 0x000fe20008400000 */
[----:B------:R-:W-:Y:S02]  /*8080*/  LOP3.LUT R72, R72, 0xffff, RZ, 0xc0, !PT ;  /* 0x0000ffff48487812 */ /* 0x000fe400078ec0ff */
[----:B------:R-:W-:Y:S01]  /*8090*/  FFMA.RM R34, R34, R35, 12582913 ;  /* 0x4b40000122227423 */ /* 0x000fe20000004023 */
[----:B------:R-:W-:Y:S01]  /*80a0*/  LOP3.LUT R35, R70, 0xff, RZ, 0xc0, !PT ;  /* 0x000000ff46237812 */ /* 0x000fe200078ec0ff */
[----:B------:R-:W-:Y:S01]  /*80b0*/  FMUL R70, R24, UR6 ;  /* 0x0000000618467c20 */ /* 0x000fe20008400000 */
[----:B------:R-:W-:Y:S01]  /*80c0*/  PRMT R9, R72, 0x7604, R9 ;  /* 0x0000760448097816 */ /* 0x000fe20000000009 */
[----:B------:R-:W-:Y:S01]  /*80d0*/  FADD R72, R34, -12583039 ;  /* 0xcb40007f22487421 */ /* 0x000fe20000000000 */
[----:B------:R-:W-:-:S02]  /*80e0*/  LOP3.LUT R64, R71, 0xff, RZ, 0xc0, !PT ;  /* 0x000000ff47407812 */ /* 0x000fc400078ec0ff */
[----:B------:R-:W-:Y:S01]  /*80f0*/  F2FP.SATFINITE.E4M3.F32.PACK_AB_MERGE_C R66, RZ, R66, RZ ;  /* 0x00000042ff42723e */ /* 0x000fe200048070ff */
[C---:B------:R-:W-:Y:S01]  /*8100*/  FFMA R72, -R5.reuse, 1.4426950216293334961, -R72 ;  /* 0x3fb8aa3b05487823 */ /* 0x040fe20000000948 */
[----:B------:R-:W-:Y:S02]  /*8110*/  PRMT R50, R50, 0x5410, R35 ;  /* 0x0000541032327816 */ /* 0x000fe40000000023 */
[----:B------:R-:W-:Y:S01]  /*8120*/  FMNMX R28, |R28|, R69, !PT ;  /* 0x000000451c1c7209 */ /* 0x000fe20007800200 */
[----:B------:R-:W-:Y:S01]  /*8130*/  FFMA R72, -R5, 1.925963033500011079e-08, R72 ;  /* 0x32a5706005487823 */ /* 0x000fe20000000148 */
[----:B------:R-:W-:Y:S01]  /*8140*/  PRMT R64, R27, 0x5410, R64 ;  /* 0x000054101b407816 */ /* 0x000fe20000000040 */
[----:B------:R-:W-:Y:S01]  /*8150*/  FMUL R69, R56, UR6 ;  /* 0x0000000638457c20 */ /* 0x000fe20008400000 */
[----:B------:R-:W-:Y:S01]  /*8160*/  LOP3.LUT R27, R66, 0xff, RZ, 0xc0, !PT ;  /* 0x000000ff421b7812 */ /* 0x000fe200078ec0ff */
[----:B------:R-:W0:Y:S01]  /*8170*/  MUFU.EX2 R35, R72 ;  /* 0x0000004800237308 */ /* 0x000e220000000800 */
[----:B------:R-:W-:-:S02]  /*8180*/  FMNMX R53, |R53|, R28, !PT ;  /* 0x0000001c35357209 */ /* 0x000fc40007800200 */
[----:B------:R-:W-:Y:S02]  /*8190*/  PRMT R27, R68, 0x5410, R27 ;  /* 0x00005410441b7816 */ /* 0x000fe4000000001b */
[----:B------:R-:W-:Y:S02]  /*81a0*/  F2FP.SATFINITE.E4M3.F32.PACK_AB_MERGE_C R69, RZ, R69, RZ ;  /* 0x00000045ff45723e */ /* 0x000fe400048070ff */
[----:B------:R-:W-:Y:S02]  /*81b0*/  IADD3 R30, P0, R30, UR7, RZ ;  /* 0x000000071e1e7c10 */ /* 0x000fe4000ff1e0ff */
[----:B------:R-:W-:Y:S01]  /*81c0*/  F2FP.SATFINITE.E4M3.F32.PACK_AB_MERGE_C R68, RZ, R70, RZ ;  /* 0x00000046ff44723e */ /* 0x000fe200048070ff */
[----:B------:R-:W-:Y:S01]  /*81d0*/  FMUL R70, R55, UR6 ;  /* 0x0000000637467c20 */ /* 0x000fe20008400000 */
[----:B------:R-:W-:Y:S02]  /*81e0*/  IADD3 R28, P1, R52, R46, RZ ;  /* 0x0000002e341c7210 */ /* 0x000fe40007f3e0ff */
[----:B------:R-:W-:-:S02]  /*81f0*/  FMNMX R53, |R56|, R53, !PT ;  /* 0x0000003538357209 */ /* 0x000fc40007800200 */
[----:B------:R-:W-:Y:S01]  /*8200*/  IADD3.X R31, R31, UR10, RZ, P0, !PT ;  /* 0x0000000a1f1f7c10 */ /* 0x000fe200087fe4ff */
[----:B------:R-:W-:Y:S01]  /*8210*/  IMAD.X R29, R29, 0x1, R45, P1 ;  /* 0x000000011d1d7824 */ /* 0x000fe200008e062d */
[----:B------:R-:W-:Y:S02]  /*8220*/  PRMT R73, R68, 0x7604, R69 ;  /* 0x0000760444497816 */ /* 0x000fe40000000045 */
[----:B------:R-:W-:Y:S02]  /*8230*/  SHF.L.U32 R56, R34, 0x17, RZ ;  /* 0x0000001722387819 */ /* 0x000fe400000006ff */
[----:B------:R-:W-:Y:S01]  /*8240*/  FMNMX R24, |R24|, R53, !PT ;  /* 0x0000003518187209 */ /* 0x000fe20007800200 */
[----:B------:R1:W-:Y:S01]  /*8250*/  STG.E.U16 desc[UR8][R30.64], R73 ;  /* 0x000000491e007986 */ /* 0x0003e2000c101508 */
[----:B------:R-:W-:Y:S01]  /*8260*/  IADD3 R34, P0, R28, UR12, RZ ;  /* 0x0000000c1c227c10 */ /* 0x000fe2000ff1e0ff */
[----:B0-----:R-:W-:Y:S01]  /*8270*/  FFMA R56, R56, R35, 1 ;  /* 0x3f80000038387423 */ /* 0x001fe20000000023 */
[----:B------:R-:W-:Y:S01]  /*8280*/  FMNMX R24, |R15|, R24, !PT ;  /* 0x000000180f187209 */ /* 0x000fe20007800200 */
[----:B------:R-:W-:Y:S01]  /*8290*/  FMUL R15, R51, UR6 ;  /* 0x00000006330f7c20 */ /* 0x000fe20008400000 */
[----:B------:R-:W-:Y:S01]  /*82a0*/  IADD3.X R35, R29, UR13, RZ, P0, !PT ;  /* 0x0000000d1d237c10 */ /* 0x000fe200087fe4ff */
[----:B------:R0:W-:Y:S01]  /*82b0*/  STG.E.U16 desc[UR8][R28.64], R65 ;  /* 0x000000411c007986 */ /* 0x0001e2000c101508 */
[----:B------:R-:W-:-:S02]  /*82c0*/  IADD3 R52, P0, R28, UR7, RZ ;  /* 0x000000071c347c10 */ /* 0x000fc4000ff1e0ff */
[----:B------:R-:W-:Y:S01]  /*82d0*/  FMNMX R33, |R33|, R24, !PT ;  /* 0x0000001821217209 */ /* 0x000fe20007800200 */
[----:B------:R2:W-:Y:S01]  /*82e0*/  STG.E.U16 desc[UR8][R34.64], R67 ;  /* 0x0000004322007986 */ /* 0x0005e2000c101508 */
[----:B------:R-:W-:Y:S01]  /*82f0*/  IADD3.X R53, R29, UR10, RZ, P0, !PT ;  /* 0x0000000a1d357c10 */ /* 0x000fe200087fe4ff */
[----:B-1----:R-:W-:Y:S01]  /*8300*/  FMUL R30, R0, UR6 ;  /* 0x00000006001e7c20 */ /* 0x002fe20008400000 */
[----:B------:R-:W-:Y:S02]  /*8310*/  F2FP.SATFINITE.E4M3.F32.PACK_AB_MERGE_C R71, RZ, R15, RZ ;  /* 0x0000000fff47723e */ /* 0x000fe400048070ff */
[----:B------:R-:W-:Y:S02]  /*8320*/  F2FP.SATFINITE.E4M3.F32.PACK_AB_MERGE_C R15, RZ, R70, RZ ;  /* 0x00000046ff0f723e */ /* 0x000fe400048070ff */
[----:B------:R-:W-:Y:S02]  /*8330*/  F2FP.SATFINITE.E4M3.F32.PACK_AB_MERGE_C R24, RZ, R30, RZ ;  /* 0x0000001eff18723e */ /* 0x000fe400048070ff */
[----:B------:R-:W-:-:S02]  /*8340*/  IADD3 R30, R56, 0x1800000, RZ ;  /* 0x01800000381e7810 */ /* 0x000fc40007ffe0ff */
[----:B0-----:R-:W-:Y:S02]  /*8350*/  IADD3 R28, P0, R34, UR7, RZ ;  /* 0x00000007221c7c10 */ /* 0x001fe4000ff1e0ff */
[----:B------:R-:W-:Y:S02]  /*8360*/  FMNMX R33, |R26|, R33, !PT ;  /* 0x000000211a217209 */ /* 0x000fe40007800200 */
[----:B------:R-:W-:Y:S02]  /*8370*/  LOP3.LUT R30, R30, 0x7f800000, RZ, 0xc0, !PT ;  /* 0x7f8000001e1e7812 */ /* 0x000fe400078ec0ff */
[----:B------:R-:W-:Y:S02]  /*8380*/  PRMT R31, R71, 0x7604, R66 ;  /* 0x00007604471f7816 */ /* 0x000fe40000000042 */
[----:B------:R-:W-:Y:S02]  /*8390*/  IADD3.X R29, R35, UR10, RZ, P0, !PT ;  /* 0x0000000a231d7c10 */ /* 0x000fe400087fe4ff */
[----:B--2---:R-:W-:Y:S01]  /*83a0*/  PRMT R35, R24, 0x7604, R15 ;  /* 0x0000760418237816 */ /* 0x004fe2000000000f */
[----:B------:R-:W-:Y:S01]  /*83b0*/  STG.E.U16 desc[UR8][R52.64], R31 ;  /* 0x0000001f34007986 */ /* 0x000fe2000c101508 */
[----:B------:R-:W-:-:S02]  /*83c0*/  FMNMX R32, |R32|, R33, !PT ;  /* 0x0000002120207209 */ /* 0x000fc40007800200 */
[----:B------:R-:W-:Y:S01]  /*83d0*/  LOP3.LUT R26, R71, 0xff, RZ, 0xc0, !PT ;  /* 0x000000ff471a7812 */ /* 0x000fe200078ec0ff */
[----:B------:R0:W-:Y:S01]  /*83e0*/  STG.E.U16 desc[UR8][R28.64], R35 ;  /* 0x000000231c007986 */ /* 0x0001e2000c101508 */
[----:B------:R-:W-:Y:S02]  /*83f0*/  ISETP.GT.U32.AND P0, PT, R30, 0x1ffffff, PT ;  /* 0x01ffffff1e00780c */ /* 0x000fe40003f04070 */
[----:B------:R-:W-:Y:S02]  /*8400*/  FMNMX R32, |R25|, R32, !PT ;  /* 0x0000002019207209 */ /* 0x000fe40007800200 */
[----:B------:R-:W-:Y:S02]  /*8410*/  LOP3.LUT R69, R69, 0xffff, RZ, 0xc0, !PT ;  /* 0x0000ffff45457812 */ /* 0x000fe400078ec0ff */
[----:B------:R-:W-:Y:S02]  /*8420*/  LOP3.LUT R68, R68, 0xffff, RZ, 0xc0, !PT ;  /* 0x0000ffff44447812 */ /* 0x000fe400078ec0ff */
[----:B------:R-:W-:Y:S01]  /*8430*/  LOP3.LUT R25, R15, 0xffff, RZ, 0xc0, !PT ;  /* 0x0000ffff0f197812 */ /* 0x000fe200078ec0ff */
[----:B------:R-:W-:Y:S01]  /*8440*/  IMAD.SHL.U32 R69, R69, 0x1000000, RZ ;  /* 0x0100000045457824 */ /* 0x000fe200078e00ff */
[----:B------:R-:W-:-:S02]  /*8450*/  FMNMX R32, |R51|, R32, !PT ;  /* 0x0000002033207209 */ /* 0x000fc40007800200 */
[----:B0-----:R-:W-:Y:S02]  /*8460*/  PRMT R28, R9, 0x5410, R26 ;  /* 0x00005410091c7816 */ /* 0x001fe4000000001a */
[----:B------:R-:W-:Y:S02]  /*8470*/  LOP3.LUT R26, R24, 0xffff, RZ, 0xc0, !PT ;  /* 0x0000ffff181a7812 */ /* 0x000fe400078ec0ff */
[----:B------:R-:W-:Y:S02]  /*8480*/  SHF.L.U32 R15, R68, 0x18, RZ ;  /* 0x00000018440f7819 */ /* 0x000fe400000006ff */
[----:B------:R-:W-:Y:S01]  /*8490*/  SHF.L.U32 R24, R25, 0x18, RZ ;  /* 0x0000001819187819 */ /* 0x000fe200000006ff */
[----:B------:R-:W-:Y:S01]  /*84a0*/  IMAD.SHL.U32 R29, R26, 0x1000000, RZ ;  /* 0x010000001a1d7824 */ /* 0x000fe200078e00ff */
[----:B------:R-:W-:Y:S02]  /*84b0*/  FMNMX R55, |R55|, R32, !PT ;  /* 0x0000002037377209 */ /* 0x000fe40007800200 */
[----:B------:R-:W-:-:S02]  /*84c0*/  LOP3.LUT R26, R50, R15, RZ, 0xfc, !PT ;  /* 0x0000000f321a7212 */ /* 0x000fc400078efcff */
[----:B------:R-:W-:Y:S02]  /*84d0*/  LOP3.LUT R25, R27, R24, RZ, 0xfc, !PT ;  /* 0x000000181b197212 */ /* 0x000fe400078efcff */
        /* <DEDUP_REMOVED lines=8> */
.L_x_7340:
[----:B------:R-:W0:Y:S02]  /*8560*/  MUFU.RCP R67, R56 ;  /* 0x0000003800437308 */ /* 0x000e240000001000 */
[----:B0-----:R-:W-:-:S04]  /*8570*/  FFMA R0, R56, R67, -1 ;  /* 0xbf80000038007423 */ /* 0x001fc80000000043 */
[----:B------:R-:W-:-:S04]  /*8580*/  FADD.FTZ R0, -R0, -RZ ;  /* 0x800000ff00007221 */ /* 0x000fc80000010100 */
[----:B------:R-:W-:-:S07]  /*8590*/  FFMA R67, R67, R0, R67 ;  /* 0x0000000043437223 */ /* 0x000fce0000000043 */
.L_x_7341:
[----:B------:R-:W-:Y:S05]  /*85a0*/  BSYNC B1 ;  /* 0x0000000000017941 */ /* 0x000fea0003800000 */
.L_x_7339:
[----:B------:R-:W-:Y:S01]  /*85b0*/  SHF.L.U32 R27, R10, 0x10, RZ ;  /* 0x000000100a1b7819 */ /* 0x000fe200000006ff */
[----:B------:R-:W-:Y:S01]  /*85c0*/  IMAD.MOV.U32 R0, RZ, RZ, 0x3bbb989d ;  /* 0x3bbb989dff007424 */ /* 0x000fe200078e00ff */
[----:B------:R-:W-:Y:S01]  /*85d0*/  MOV R29, 0x437c0000 ;  /* 0x437c0000001d7802 */ /* 0x000fe20000000f00 */
[----:B------:R-:W-:Y:S02]  /*85e0*/  BSSY B1, `(.L_x_7342) ;  /* 0x000001d000017945 */ /* 0x000fe40003800000 */
        /* <DEDUP_REMOVED lines=14> */
[----:B------:R-:W-:Y:S02]  /*86d0*/  ISETP.GT.U32.AND P0, PT, R30, 0x1ffffff, PT ;  /* 0x01ffffff1e00780c */ /* 0x000fe40003f04070 */
[----:B------:R-:W-:Y:S01]  /*86e0*/  SHF.L.U32 R0, R8, 0x10, RZ ;  /* 0x0000001008007819 */ /* 0x000fe200000006ff */
[----:B------:R-:W-:Y:S01]  /*86f0*/  FMUL R5, R5, R28 ;  /* 0x0000001c05057220 */ /* 0x000fe20000400000 */
[----:B------:R-:W-:-:S03]  /*8700*/  PRMT R30, R10, 0x7632, R30 ;  /* 0x000076320a1e7816 */ /* 0x000fc6000000001e */
[----:B------:R-:W-:-:S06]  /*8710*/  FMUL R10, R5, R0 ;  /* 0x00000000050a7220 */ /* 0x000fcc0000400000 */
[----:B------:R-:W-:Y:S05]  /*8720*/  @P0 BRA `(.L_x_7343) ;  /* 0x0000000000100947 */ /* 0x000fea0003800000 */
[----:B------:R-:W-:Y:S01]  /*8730*/  IMAD.MOV.U32 R0, RZ, RZ, R32 ;  /* 0x000000ffff007224 */ /* 0x000fe200078e0020 */
[----:B------:R-:W-:-:S07]  /*8740*/  MOV R64, 0x8760 ;  /* 0x0000876000407802 */ /* 0x000fce0000000f00 */
[----:B-----5:R-:W-:Y:S05]  /*8750*/  CALL.REL.NOINC `($__internal_183_$__cuda_sm20_rcp_rn_f32_slowpath) ;  /* 0x0000003400a87944 */ /* 0x020fea0003c00000 */
[----:B------:R-:W-:Y:S05]  /*8760*/  BRA `(.L_x_7344) ;  /* 0x0000000000107947 */ /* 0x000fea0003800000 */
.L_x_7343:
[----:B------:R-:W0:Y:S02]  /*8770*/  MUFU.RCP R67, R32 ;  /* 0x0000002000437308 */ /* 0x000e240000001000 */
[----:B0-----:R-:W-:-:S04]  /*8780*/  FFMA R0, R32, R67, -1 ;  /* 0xbf80000020007423 */ /* 0x001fc80000000043 */
[----:B------:R-:W-:-:S04]  /*8790*/  FADD.FTZ R0, -R0, -RZ ;  /* 0x800000ff00007221 */ /* 0x000fc80000010100 */
[----:B------:R-:W-:-:S07]  /*87a0*/  FFMA R67, R67, R0, R67 ;  /* 0x0000000043437223 */ /* 0x000fce0000000043 */
.L_x_7344:
[----:B------:R-:W-:Y:S05]  /*87b0*/  BSYNC B1 ;  /* 0x0000000000017941 */ /* 0x000fea0003800000 */
.L_x_7342:
[----:B------:R-:W-:Y:S01]  /*87c0*/  HFMA2.MMA R0, -RZ, RZ, 0.96630859375, -0.0022525787353515625 ;  /* 0x3bbb989dff007435 */ /* 0x000fe200000001ff */
[----:B------:R-:W-:Y:S01]  /*87d0*/  SHF.L.U32 R29, R30, 0x10, RZ ;  /* 0x000000101e1d7819 */ /* 0x000fe200000006ff */
[----:B------:R-:W-:Y:S01]  /*87e0*/  IMAD.MOV.U32 R5, RZ, RZ, 0x437c0000 ;  /* 0x437c0000ff057424 */ /* 0x000fe200078e00ff */
[----:B------:R-:W-:Y:S01]  /*87f0*/  BSSY B1, `(.L_x_7345) ;  /* 0x0000019000017945 */ /* 0x000fe20003800000 */
        /* <DEDUP_REMOVED lines=9> */
[----:B------:R-:W-:-:S04]  /*8890*/  FMUL R5, R27, R67 ;  /* 0x000000431b057220 */ /* 0x000fc80000400000 */
[----:B------:R-:W-:Y:S01]  /*88a0*/  IADD3 R0, R34, 0x1800000, RZ ;  /* 0x0180000022007810 */ /* 0x000fe20007ffe0ff */
[----:B------:R-:W-:Y:S01]  /*88b0*/  FMUL R5, R28, R5 ;  /* 0x000000051c057220 */ /* 0x000fe20000400000 */
[----:B------:R-:W-:Y:S02]  /*88c0*/  PRMT R28, R12, 0x7632, R28 ;  /* 0x000076320c1c7816 */ /* 0x000fe4000000001c */
[----:B------:R-:W-:-:S04]  /*88d0*/  LOP3.LUT R0, R0, 0x7f800000, RZ, 0xc0, !PT ;  /* 0x7f80000000007812 */ /* 0x000fc800078ec0ff */
[----:B------:R-:W-:-:S13]  /*88e0*/  ISETP.GT.U32.AND P0, PT, R0, 0x1ffffff, PT ;  /* 0x01ffffff0000780c */ /* 0x000fda0003f04070 */
[----:B------:R-:W-:Y:S05]  /*88f0*/  @P0 BRA `(.L_x_7346) ;  /* 0x0000000000100947 */ /* 0x000fea0003800000 */
[----:B------:R-:W-:Y:S01]  /*8900*/  IMAD.MOV.U32 R0, RZ, RZ, R34 ;  /* 0x000000ffff007224 */ /* 0x000fe200078e0022 */
[----:B------:R-:W-:-:S07]  /*8910*/  MOV R64, 0x8930 ;  /* 0x0000893000407802 */ /* 0x000fce0000000f00 */
[----:B-----5:R-:W-:Y:S05]  /*8920*/  CALL.REL.NOINC `($__internal_183_$__cuda_sm20_rcp_rn_f32_slowpath) ;  /* 0x0000003400347944 */ /* 0x020fea0003c00000 */
[----:B------:R-:W-:Y:S05]  /*8930*/  BRA `(.L_x_7347) ;  /* 0x0000000000107947 */ /* 0x000fea0003800000 */
.L_x_7346:
[----:B------:R-:W0:Y:S02]  /*8940*/  MUFU.RCP R67, R34 ;  /* 0x0000002200437308 */ /* 0x000e240000001000 */
[----:B0-----:R-:W-:-:S04]  /*8950*/  FFMA R0, R34, R67, -1 ;  /* 0xbf80000022007423 */ /* 0x001fc80000000043 */
[----:B------:R-:W-:-:S04]  /*8960*/  FADD.FTZ R0, -R0, -RZ ;  /* 0x800000ff00007221 */ /* 0x000fc80000010100 */
[----:B------:R-:W-:-:S07]  /*8970*/  FFMA R67, R67, R0, R67 ;  /* 0x0000000043437223 */ /* 0x000fce0000000043 */
.L_x_7347:
[----:B------:R-:W-:Y:S05]  /*8980*/  BSYNC B1 ;  /* 0x0000000000017941 */ /* 0x000fea0003800000 */
.L_x_7345:
[----:B------:R-:W-:Y:S01]  /*8990*/  SHF.L.U32 R30, R30, 0x10, RZ ;  /* 0x000000101e1e7819 */ /* 0x000fe200000006ff */
[----:B------:R-:W-:Y:S01]  /*89a0*/  IMAD.MOV.U32 R31, RZ, RZ, 0x437c0000 ;  /* 0x437c0000ff1f7424 */ /* 0x000fe200078e00ff */
[----:B------:R-:W-:Y:S01]  /*89b0*/  MOV R27, 0x3bbb989d ;  /* 0x3bbb989d001b7802 */ /* 0x000fe20000000f00 */
[----:B------:R-:W-:Y:S01]  /*89c0*/  IMAD.U32 R28, R28, 0x10000, RZ ;  /* 0x000100001c1c7824 */ /* 0x000fe200078e00ff */
[----:B------:R-:W-:Y:S03]  /*89d0*/  BSSY B1, `(.L_x_7348) ;  /* 0x000001b000017945 */ /* 0x000fe60003800000 */
        /* <DEDUP_REMOVED lines=18> */
[----:B------:R-:W-:Y:S02]  /*8b00*/  MOV R0, R32 ;  /* 0x0000002000007202 */ /* 0x000fe40000000f00 */
[----:B------:R-:W-:-:S07]  /*8b10*/  MOV R64, 0x8b30 ;  /* 0x00008b3000407802 */ /* 0x000fce0000000f00 */
[----:B-----5:R-:W-:Y:S05]  /*8b20*/  CALL.REL.NOINC `($__internal_183_$__cuda_sm20_rcp_rn_f32_slowpath) ;  /* 0x0000003000b47944 */ /* 0x020fea0003c00000 */
[----:B------:R-:W-:Y:S05]  /*8b30*/  BRA `(.L_x_7350) ;  /* 0x0000000000107947 */ /* 0x000fea0003800000 */
.L_x_7349:
[----:B------:R-:W0:Y:S02]  /*8b40*/  MUFU.RCP R67, R32 ;  /* 0x0000002000437308 */ /* 0x000e240000001000 */
[----:B0-----:R-:W-:-:S04]  /*8b50*/  FFMA R0, R32, R67, -1 ;  /* 0xbf80000020007423 */ /* 0x001fc80000000043 */
[----:B------:R-:W-:-:S04]  /*8b60*/  FADD.FTZ R0, -R0, -RZ ;  /* 0x800000ff00007221 */ /* 0x000fc80000010100 */
[----:B------:R-:W-:-:S07]  /*8b70*/  FFMA R67, R67, R0, R67 ;  /* 0x0000000043437223 */ /* 0x000fce0000000043 */
.L_x_7350:
[----:B------:R-:W-:Y:S05]  /*8b80*/  BSYNC B1 ;  /* 0x0000000000017941 */ /* 0x000fea0003800000 */
.L_x_7348:
[----:B------:R-:W-:Y:S01]  /*8b90*/  HFMA2.MMA R0, -RZ, RZ, 0.96630859375, -0.0022525787353515625 ;  /* 0x3bbb989dff007435 */ /* 0x000fe200000001ff */
[----:B------:R-:W-:Y:S01]  /*8ba0*/  IMAD.U32 R27, R42, 0x10000, RZ ;  /* 0x000100002a1b7824 */ /* 0x000fe200078e00ff */
[----:B------:R-:W-:Y:S01]  /*8bb0*/  MOV R29, 0x437c0000 ;  /* 0x437c0000001d7802 */ /* 0x000fe20000000f00 */
[----:B------:R-:W-:Y:S01]  /*8bc0*/  FMUL R67, R30, R67 ;  /* 0x000000431e437220 */ /* 0x000fe20000400000 */
[----:B------:R-:W-:Y:S06]  /*8bd0*/  BSSY B1, `(.L_x_7351) ;  /* 0x0000016000017945 */ /* 0x000fec0003800000 */
[----:B------:R-:W-:-:S04]  /*8be0*/  FFMA.SAT R0, -R27, R0, 0.5 ;  /* 0x3f0000001b007423 */ /* 0x000fc80000002100 */
[----:B------:R-:W-:-:S04]  /*8bf0*/  FFMA.RM R0, R0, R29, 12582913 ;  /* 0x4b40000100007423 */ /* 0x000fc8000000401d */
[C---:B------:R-:W-:Y:S01]  /*8c00*/  FADD R8, R0.reuse, -12583039 ;  /* 0xcb40007f00087421 */ /* 0x040fe20000000000 */
[----:B------:R-:W-:-:S03]  /*8c10*/  IMAD.SHL.U32 R0, R0, 0x800000, RZ ;  /* 0x0080000000007824 */ /* 0x000fc600078e00ff */
[----:B------:R-:W-:-:S04]  /*8c20*/  FFMA R8, -R27, 1.4426950216293334961, -R8 ;  /* 0x3fb8aa3b1b087823 */ /* 0x000fc80000000908 */
[----:B------:R-:W-:Y:S01]  /*8c30*/  FFMA R29, -R27, 1.925963033500011079e-08, R8 ;  /* 0x32a570601b1d7823 */ /* 0x000fe20000000108 */
[----:B------:R-:W-:-:S05]  /*8c40*/  FMUL R8, R28, R67 ;  /* 0x000000431c087220 */ /* 0x000fca0000400000 */
        /* <DEDUP_REMOVED lines=8> */
[----:B-----5:R-:W-:Y:S05]  /*8cd0*/  CALL.REL.NOINC `($__internal_183_$__cuda_sm20_rcp_rn_f32_slowpath) ;  /* 0x0000003000487944 */ /* 0x020fea0003c00000 */
[----:B------:R-:W-:Y:S05]  /*8ce0*/  BRA `(.L_x_7353) ;  /* 0x0000000000107947 */ /* 0x000fea0003800000 */
.L_x_7352:
[----:B------:R-:W0:Y:S02]  /*8cf0*/  MUFU.RCP R67, R32 ;  /* 0x0000002000437308 */ /* 0x000e240000001000 */
[----:B0-----:R-:W-:-:S04]  /*8d00*/  FFMA R0, R32, R67, -1 ;  /* 0xbf80000020007423 */ /* 0x001fc80000000043 */
[----:B------:R-:W-:-:S04]  /*8d10*/  FADD.FTZ R0, -R0, -RZ ;  /* 0x800000ff00007221 */ /* 0x000fc80000010100 */
[----:B------:R-:W-:-:S07]  /*8d20*/  FFMA R67, R67, R0, R67 ;  /* 0x0000000043437223 */ /* 0x000fce0000000043 */
.L_x_7353:
[----:B------:R-:W-:Y:S05]  /*8d30*/  BSYNC B1 ;  /* 0x0000000000017941 */ /* 0x000fea0003800000 */
.L_x_7351:
[----:B------:R-:W-:Y:S01]  /*8d40*/  HFMA2.MMA R29, -RZ, RZ, 0.96630859375, -0.0022525787353515625 ;  /* 0x3bbb989dff1d7435 */ /* 0x000fe200000001ff */
[C---:B------:R-:W-:Y:S01]  /*8d50*/  IMAD.U32 R28, R42.reuse, 0x10000, RZ ;  /* 0x000100002a1c7824 */ /* 0x040fe200078e00ff */
[----:B------:R-:W-:Y:S01]  /*8d60*/  MOV R31, 0x437c0000 ;  /* 0x437c0000001f7802 */ /* 0x000fe20000000f00 */
[----:B------:R-:W-:Y:S01]  /*8d70*/  BSSY B1, `(.L_x_7354) ;  /* 0x000001d000017945 */ /* 0x000fe20003800000 */
[----:B------:R-:W-:-:S06]  /*8d80*/  PRMT R42, R42, 0x7632, R42 ;  /* 0x000076322a2a7816 */ /* 0x000fcc000000002a */
        /* <DEDUP_REMOVED lines=23> */
.L_x_7355:
[----:B------:R-:W0:Y:S02]  /*8f00*/  MUFU.RCP R67, R32 ;  /* 0x0000002000437308 */ /* 0x000e240000001000 */
[----:B0-----:R-:W-:-:S04]  /*8f10*/  FFMA R0, R32, R67, -1 ;  /* 0xbf80000020007423 */ /* 0x001fc80000000043 */
[----:B------:R-:W-:-:S04]  /*8f20*/  FADD.FTZ R0, -R0, -RZ ;  /* 0x800000ff00007221 */ /* 0x000fc80000010100 */
[----:B------:R-:W-:-:S07]  /*8f30*/  FFMA R67, R67, R0, R67 ;  /* 0x0000000043437223 */ /* 0x000fce0000000043 */
.L_x_7356:
[----:B------:R-:W-:Y:S05]  /*8f40*/  BSYNC B1 ;  /* 0x0000000000017941 */ /* 0x000fea0003800000 */
.L_x_7354:
[----:B------:R-:W-:Y:S01]  /*8f50*/  HFMA2.MMA R31, -RZ, RZ, 3.7421875, 0 ;  /* 0x437c0000ff1f7435 */ /* 0x000fe200000001ff */
[----:B------:R-:W-:Y:S01]  /*8f60*/  SHF.L.U32 R29, R42, 0x10, RZ ;  /* 0x000000102a1d7819 */ /* 0x000fe200000006ff */
[----:B------:R-:W-:Y:S02]  /*8f70*/  IMAD.MOV.U32 R0, RZ, RZ, 0x3bbb989d ;  /* 0x3bbb989dff007424 */ /* 0x000fe400078e00ff */
[----:B------:R-:W-:Y:S01]  /*8f80*/  FMUL R67, R28, R67 ;  /* 0x000000431c437220 */ /* 0x000fe20000400000 */
[----:B------:R-:W-:Y:S01]  /*8f90*/  BSSY B1, `(.L_x_7357) ;  /* 0x0000018000017945 */ /* 0x000fe20003800000 */
[----:B------:R-:W-:Y:S01]  /*8fa0*/  PRMT R37, R37, 0x7632, R37 ;  /* 0x0000763225257816 */ /* 0x000fe20000000025 */
[----:B------:R-:W-:Y:S01]  /*8fb0*/  FFMA.SAT R0, -R29, R0, 0.5 ;  /* 0x3f0000001d007423 */ /* 0x000fe20000002100 */
[----:B------:R-:W-:Y:S01]  /*8fc0*/  FMUL R28, R30, R67 ;  /* 0x000000431e1c7220 */ /* 0x000fe20000400000 */
[----:B------:R-:W-:Y:S02]  /*8fd0*/  PRMT R6, R6, 0x7632, R6 ;  /* 0x0000763206067816 */ /* 0x000fe40000000006 */
        /* <DEDUP_REMOVED lines=15> */
.L_x_7358:
[----:B------:R-:W0:Y:S02]  /*90d0*/  MUFU.RCP R67, R34 ;  /* 0x0000002200437308 */ /* 0x000e240000001000 */
[----:B0-----:R-:W-:-:S04]  /*90e0*/  FFMA R0, R34, R67, -1 ;  /* 0xbf80000022007423 */ /* 0x001fc80000000043 */
[----:B------:R-:W-:-:S04]  /*90f0*/  FADD.FTZ R0, -R0, -RZ ;  /* 0x800000ff00007221 */ /* 0x000fc80000010100 */
[----:B------:R-:W-:-:S07]  /*9100*/  FFMA R67, R67, R0, R67 ;  /* 0x0000000043437223 */ /* 0x000fce0000000043 */
.L_x_7359:
[----:B------:R-:W-:Y:S05]  /*9110*/  BSYNC B1 ;  /* 0x0000000000017941 */ /* 0x000fea0003800000 */
.L_x_7357:
[----:B------:R-:W-:Y:S01]  /*9120*/  SHF.L.U32 R42, R42, 0x10, RZ ;  /* 0x000000102a2a7819 */ /* 0x000fe200000006ff */
[----:B------:R-:W-:Y:S01]  /*9130*/  IMAD.MOV.U32 R31, RZ, RZ, 0x3bbb989d ;  /* 0x3bbb989dff1f7424 */ /* 0x000fe200078e00ff */
[----:B------:R-:W-:Y:S01]  /*9140*/  MOV R33, 0x437c0000 ;  /* 0x437c000000217802 */ /* 0x000fe20000000f00 */
[----:B------:R-:W-:Y:S01]  /*9150*/  BSSY B1, `(.L_x_7360) ;  /* 0x000001c000017945 */ /* 0x000fe20003800000 */
[----:B------:R-:W-:Y:S01]  /*9160*/  SHF.L.U32 R6, R6, 0x10, RZ ;  /* 0x0000001006067819 */ /* 0x000fe200000006ff */
        /* <DEDUP_REMOVED lines=22> */
.L_x_7361:
[----:B------:R-:W0:Y:S02]  /*92d0*/  MUFU.RCP R67, R32 ;  /* 0x0000002000437308 */ /* 0x000e240000001000 */
[----:B0-----:R-:W-:-:S04]  /*92e0*/  FFMA R0, R32, R67, -1 ;  /* 0xbf80000020007423 */ /* 0x001fc80000000043 */
[----:B------:R-:W-:-:S04]  /*92f0*/  FADD.FTZ R0, -R0, -RZ ;  /* 0x800000ff00007221 */ /* 0x000fc80000010100 */
[----:B------:R-:W-:-:S07]  /*9300*/  FFMA R67, R67, R0, R67 ;  /* 0x0000000043437223 */ /* 0x000fce0000000043 */
.L_x_7362:
[----:B------:R-:W-:Y:S05]  /*9310*/  BSYNC B1 ;  /* 0x0000000000017941 */ /* 0x000fea0003800000 */
.L_x_7360:
[----:B------:R-:W-:Y:S01]  /*9320*/  HFMA2.MMA R31, -RZ, RZ, 0.96630859375, -0.0022525787353515625 ;  /* 0x3bbb989dff1f7435 */ /* 0x000fe200000001ff */
[----:B------:R-:W-:Y:S01]  /*9330*/  SHF.L.U32 R30, R36, 0x10, RZ ;  /* 0x00000010241e7819 */ /* 0x000fe200000006ff */
[----:B------:R-:W-:Y:S02]  /*9340*/  IMAD.MOV.U32 R33, RZ, RZ, 0x437c0000 ;  /* 0x437c0000ff217424 */ /* 0x000fe400078e00ff */
[----:B------:R-:W-:Y:S01]  /*9350*/  FMUL R67, R42, R67 ;  /* 0x000000432a437220 */ /* 0x000fe20000400000 */
[----:B------:R-:W-:Y:S03]  /*9360*/  BSSY B1, `(.L_x_7363) ;  /* 0x0000016000017945 */ /* 0x000fe60003800000 */
[----:B------:R-:W-:Y:S02]  /*9370*/  FMUL R6, R6, R67 ;  /* 0x0000004306067220 */ /* 0x000fe40000400000 */
[----:B------:R-:W-:-:S04]  /*9380*/  FFMA.SAT R0, -R30, R31, 0.5 ;  /* 0x3f0000001e007423 */ /* 0x000fc8000000211f */
[----:B------:R-:W-:-:S04]  /*9390*/  FFMA.RM R0, R0, R33, 12582913 ;  /* 0x4b40000100007423 */ /* 0x000fc80000004021 */
[C---:B------:R-:W-:Y:S01]  /*93a0*/  FADD R31, R0.reuse, -12583039 ;  /* 0xcb40007f001f7421 */ /* 0x040fe20000000000 */
[----:B------:R-:W-:-:S03]  /*93b0*/  SHF.L.U32 R0, R0, 0x17, RZ ;  /* 0x0000001700007819 */ /* 0x000fc600000006ff */
        /* <DEDUP_REMOVED lines=12> */
.L_x_7364:
[----:B------:R-:W0:Y:S02]  /*9480*/  MUFU.RCP R67, R32 ;  /* 0x0000002000437308 */ /* 0x000e240000001000 */
[----:B0-----:R-:W-:-:S04]  /*9490*/  FFMA R0, R32, R67, -1 ;  /* 0xbf80000020007423 */ /* 0x001fc80000000043 */
[----:B------:R-:W-:-:S04]  /*94a0*/  FADD.FTZ R0, -R0, -RZ ;  /* 0x800000ff00007221 */ /* 0x000fc80000010100 */
[----:B------:R-:W-:-:S07]  /*94b0*/  FFMA R67, R67, R0, R67 ;  /* 0x0000000043437223 */ /* 0x000fce0000000043 */
.L_x_7365:
[----:B------:R-:W-:Y:S05]  /*94c0*/  BSYNC B1 ;  /* 0x0000000000017941 */ /* 0x000fea0003800000 */
.L_x_7363:
[----:B------:R-:W-:Y:S01]  /*94d0*/  SHF.L.U32 R31, R36, 0x10, RZ ;  /* 0x00000010241f7819 */ /* 0x000fe200000006ff */
[----:B------:R-:W-:Y:S01]  /*94e0*/  IMAD.MOV.U32 R33, RZ, RZ, 0x437c0000 ;  /* 0x437c0000ff217424 */ /* 0x000fe200078e00ff */
[----:B------:R-:W-:Y:S01]  /*94f0*/  MOV R0, 0x3bbb989d ;  /* 0x3bbb989d00007802 */ /* 0x000fe20000000f00 */
[----:B------:R-:W-:Y:S01]  /*9500*/  BSSY B1, `(.L_x_7366) ;  /* 0x000001d000017945 */ /* 0x000fe20003800000 */
[----:B-----5:R-:W-:Y:S02]  /*9510*/  SHF.L.U32 R35, R22, 0x10, RZ ;  /* 0x0000001016237819 */ /* 0x020fe400000006ff */
        /* <DEDUP_REMOVED lines=23> */
.L_x_7367:
[----:B------:R-:W0:Y:S02]  /*9690*/  MUFU.RCP R67, R42 ;  /* 0x0000002a00437308 */ /* 0x000e240000001000 */
[----:B0-----:R-:W-:-:S04]  /*96a0*/  FFMA R0, R42, R67, -1 ;  /* 0xbf8000002a007423 */ /* 0x001fc80000000043 */
[----:B------:R-:W-:-:S04]  /*96b0*/  FADD.FTZ R0, -R0, -RZ ;  /* 0x800000ff00007221 */ /* 0x000fc80000010100 */
[----:B------:R-:W-:-:S07]  /*96c0*/  FFMA R67, R67, R0, R67 ;  /* 0x0000000043437223 */ /* 0x000fce0000000043 */
.L_x_7368:
[----:B------:R-:W-:Y:S05]  /*96d0*/  BSYNC B1 ;  /* 0x0000000000017941 */ /* 0x000fea0003800000 */
.L_x_7366:
[----:B------:R-:W-:Y:S01]  /*96e0*/  HFMA2.MMA R35, -RZ, RZ, 0.96630859375, -0.0022525787353515625 ;  /* 0x3bbb989dff237435 */ /* 0x000fe200000001ff */
[----:B------:R-:W-:Y:S01]  /*96f0*/  IMAD.U32 R32, R36, 0x10000, RZ ;  /* 0x0001000024207824 */ /* 0x000fe200078e00ff */
        /* <DEDUP_REMOVED lines=22> */
.L_x_7370:
[----:B------:R-:W0:Y:S02]  /*9860*/  MUFU.RCP R67, R34 ;  /* 0x0000002200437308 */ /* 0x000e240000001000 */
[----:B0-----:R-:W-:-:S04]  /*9870*/  FFMA R0, R34, R67, -1 ;  /* 0xbf80000022007423 */ /* 0x001fc80000000043 */
[----:B------:R-:W-:-:S04]  /*9880*/  FADD.FTZ R0, -R0, -RZ ;  /* 0x800000ff00007221 */ /* 0x000fc80000010100 */
[----:B------:R-:W-:-:S07]  /*9890*/  FFMA R67, R67, R0, R67 ;  /* 0x0000000043437223 */ /* 0x000fce0000000043 */
.L_x_7371:
[----:B------:R-:W-:Y:S05]  /*98a0*/  BSYNC B1 ;  /* 0x0000000000017941 */ /* 0x000fea0003800000 */
.L_x_7369:
[----:B------:R-:W-:Y:S01]  /*98b0*/  HFMA2.MMA R33, -RZ, RZ, 0.96630859375, -0.0022525787353515625 ;  /* 0x3bbb989dff217435 */ /* 0x000fe200000001ff */
[----:B------:R-:W-:Y:S01]  /*98c0*/  IMAD.U32 R36, R36, 0x10000, RZ ;  /* 0x0001000024247824 */ /* 0x000fe200078e00ff */
[----:B------:R-:W-:Y:S01]  /*98d0*/  MOV R35, 0x437c0000 ;  /* 0x437c000000237802 */ /* 0x000fe20000000f00 */
[----:B------:R-:W-:Y:S01]  /*98e0*/  BSSY B1, `(.L_x_7372) ;  /* 0x000001c000017945 */ /* 0x000fe20003800000 */
[----:B------:R-:W-:-:S06]  /*98f0*/  SHF.L.U32 R31, R31, 0x10, RZ ;  /* 0x000000101f1f7819 */ /* 0x000fcc00000006ff */
        /* <DEDUP_REMOVED lines=22> */
.L_x_7373:
[----:B------:R-:W0:Y:S02]  /*9a60*/  MUFU.RCP R67, R42 ;  /* 0x0000002a00437308 */ /* 0x000e240000001000 */
[----:B0-----:R-:W-:-:S04]  /*9a70*/  FFMA R0, R42, R67, -1 ;  /* 0xbf8000002a007423 */ /* 0x001fc80000000043 */
[----:B------:R-:W-:-:S04]  /*9a80*/  FADD.FTZ R0, -R0, -RZ ;  /* 0x800000ff00007221 */ /* 0x000fc80000010100 */
[----:B------:R-:W-:-:S07]  /*9a90*/  FFMA R67, R67, R0, R67 ;  /* 0x0000000043437223 */ /* 0x000fce0000000043 */
.L_x_7374:
[----:B------:R-:W-:Y:S05]  /*9aa0*/  BSYNC B1 ;  /* 0x0000000000017941 */ /* 0x000fea0003800000 */
.L_x_7372:
[----:B------:R-:W-:Y:S01]  /*9ab0*/  HFMA2.MMA R35, -RZ, RZ, 3.7421875, 0 ;  /* 0x437c0000ff237435 */ /* 0x000fe200000001ff */
[----:B------:R-:W-:Y:S01]  /*9ac0*/  SHF.L.U32 R34, R19, 0x10, RZ ;  /* 0x0000001013227819 */ /* 0x000fe200000006ff */
[----:B------:R-:W-:Y:S02]  /*9ad0*/  IMAD.MOV.U32 R33, RZ, RZ, 0x3bbb989d ;  /* 0x3bbb989dff217424 */ /* 0x000fe400078e00ff */
[----:B------:R-:W-:Y:S01]  /*9ae0*/  FMUL R36, R36, R67 ;  /* 0x0000004324247220 */ /* 0x000fe20000400000 */
[----:B------:R-:W-:Y:S01]  /*9af0*/  BSSY B1, `(.L_x_7375) ;  /* 0x0000016000017945 */ /* 0x000fe20003800000 */
[----:B------:R-:W-:Y:S02]  /*9b00*/  FFMA.SAT R0, -R34, R33, 0.5 ;  /* 0x3f00000022007423 */ /* 0x000fe40000002121 */
        /* <DEDUP_REMOVED lines=16> */
.L_x_7376:
[----:B------:R-:W0:Y:S02]  /*9c10*/  MUFU.RCP R67, R2 ;  /* 0x0000000200437308 */ /* 0x000e240000001000 */
[----:B0-----:R-:W-:-:S04]  /*9c20*/  FFMA R0, R2, R67, -1 ;  /* 0xbf80000002007423 */ /* 0x001fc80000000043 */
[----:B------:R-:W-:-:S04]  /*9c30*/  FADD.FTZ R0, -R0, -RZ ;  /* 0x800000ff00007221 */ /* 0x000fc80000010100 */
[----:B------:R-:W-:-:S07]  /*9c40*/  FFMA R67, R67, R0, R67 ;  /* 0x0000000043437223 */ /* 0x000fce0000000043 */
.L_x_7377:
[----:B------:R-:W-:Y:S05]  /*9c50*/  BSYNC B1 ;  /* 0x0000000000017941 */ /* 0x000fea0003800000 */
.L_x_7375:
        /* <DEDUP_REMOVED lines=24> */
[----:B------:R-:W-:Y:S01]  /*9de0*/  IMAD.MOV.U32 R0, RZ, RZ, R42 ;  /* 0x000000ffff007224 */ /* 0x000fe200078e002a */
[----:B------:R-:W-:-:S07]  /*9df0*/  MOV R64, 0x9e10 ;  /* 0x00009e1000407802 */ /* 0x000fce0000000f00 */
[----:B------:R-:W-:Y:S05]  /*9e00*/  CALL.REL.NOINC `($__internal_183_$__cuda_sm20_rcp_rn_f32_slowpath) ;  /* 0x0000001c00fc7944 */ /* 0x000fea0003c00000 */
[----:B------:R-:W-:Y:S05]  /*9e10*/  BRA `(.L_x_7380) ;  /* 0x0000000000107947 */ /* 0x000fea0003800000 */
.L_x_7379:
[----:B------:R-:W0:Y:S02]  /*9e20*/  MUFU.RCP R67, R42 ;  /* 0x0000002a00437308 */ /* 0x000e240000001000 */
[----:B0-----:R-:W-:-:S04]  /*9e30*/  FFMA R0, R42, R67, -1 ;  /* 0xbf8000002a007423 */ /* 0x001fc80000000043 */
[----:B------:R-:W-:-:S04]  /*9e40*/  FADD.FTZ R0, -R0, -RZ ;  /* 0x800000ff00007221 */ /* 0x000fc80000010100 */
[----:B------:R-:W-:-:S07]  /*9e50*/  FFMA R67, R67, R0, R67 ;  /* 0x0000000043437223 */ /* 0x000fce0000000043 */
.L_x_7380:
[----:B------:R-:W-:Y:S05]  /*9e60*/  BSYNC B1 ;  /* 0x0000000000017941 */ /* 0x000fea0003800000 */
.L_x_7378:
[----:B------:R-:W-:Y:S01]  /*9e70*/  HFMA2.MMA R0, -RZ, RZ, 0.96630859375, -0.0022525787353515625 ;  /* 0x3bbb989dff007435 */ /* 0x000fe200000001ff */
[----:B------:R-:W-:Y:S01]  /*9e80*/  SHF.L.U32 R19, R35, 0x10, RZ ;  /* 0x0000001023137819 */ /* 0x000fe200000006ff */
[----:B------:R-:W-:Y:S02]  /*9e90*/  IMAD.MOV.U32 R37, RZ, RZ, 0x437c0000 ;  /* 0x437c0000ff257424 */ /* 0x000fe400078e00ff */
[----:B------:R-:W-:Y:S01]  /*9ea0*/  FMUL R2, R2, R67 ;  /* 0x0000004302027220 */ /* 0x000fe20000400000 */
[----:B------:R-:W-:Y:S01]  /*9eb0*/  BSSY B1, `(.L_x_7381) ;  /* 0x0000018000017945 */ /* 0x000fe20003800000 */
[----:B------:R-:W-:Y:S02]  /*9ec0*/  PRMT R17, R17, 0x7632, R17 ;  /* 0x0000763211117816 */ /* 0x000fe40000000011 */
[----:B------:R-:W-:Y:S01]  /*9ed0*/  FMUL R33, R33, R2 ;  /* 0x0000000221217220 */ /* 0x000fe20000400000 */
        /* <DEDUP_REMOVED lines=15> */
[----:B------:R-:W-:Y:S05]  /*9fd0*/  CALL.REL.NOINC `($__internal_183_$__cuda_sm20_rcp_rn_f32_slowpath) ;  /* 0x0000001c00887944 */ /* 0x000fea0003c00000 */
[----:B------:R-:W-:Y:S05]  /*9fe0*/  BRA `(.L_x_7383) ;  /* 0x0000000000107947 */ /* 0x000fea0003800000 */
.L_x_7382:
[----:B------:R-:W0:Y:S02]  /*9ff0*/  MUFU.RCP R67, R42 ;  /* 0x0000002a00437308 */ /* 0x000e240000001000 */
[----:B0-----:R-:W-:-:S04]  /*a000*/  FFMA R0, R42, R67, -1 ;  /* 0xbf8000002a007423 */ /* 0x001fc80000000043 */
[----:B------:R-:W-:-:S04]  /*a010*/  FADD.FTZ R0, -R0, -RZ ;  /* 0x800000ff00007221 */ /* 0x000fc80000010100 */
[----:B------:R-:W-:-:S07]  /*a020*/  FFMA R67, R67, R0, R67 ;  /* 0x0000000043437223 */ /* 0x000fce0000000043 */
.L_x_7383:
[----:B------:R-:W-:Y:S05]  /*a030*/  BSYNC B1 ;  /* 0x0000000000017941 */ /* 0x000fea0003800000 */
.L_x_7381:
[----:B------:R-:W-:Y:S01]  /*a040*/  SHF.L.U32 R35, R35, 0x10, RZ ;  /* 0x0000001023237819 */ /* 0x000fe200000006ff */
[----:B------:R-:W-:Y:S01]  /*a050*/  IMAD.MOV.U32 R37, RZ, RZ, 0x437c0000 ;  /* 0x437c0000ff257424 */ /* 0x000fe200078e00ff */
[----:B------:R-:W-:Y:S01]  /*a060*/  MOV R0, 0x3bbb989d ;  /* 0x3bbb989d00007802 */ /* 0x000fe20000000f00 */
[----:B------:R-:W-:Y:S01]  /*a070*/  IMAD.U32 R16, R16, 0x10000, RZ ;  /* 0x0001000010107824 */ /* 0x000fe200078e00ff */
        /* <DEDUP_REMOVED lines=23> */
.L_x_7385:
[----:B------:R-:W0:Y:S02]  /*a1f0*/  MUFU.RCP R67, R42 ;  /* 0x0000002a00437308 */ /* 0x000e240000001000 */
[----:B0-----:R-:W-:-:S04]  /*a200*/  FFMA R0, R42, R67, -1 ;  /* 0xbf8000002a007423 */ /* 0x001fc80000000043 */
[----:B------:R-:W-:-:S04]  /*a210*/  FADD.FTZ R0, -R0, -RZ ;  /* 0x800000ff00007221 */ /* 0x000fc80000010100 */
[----:B------:R-:W-:-:S07]  /*a220*/  FFMA R67, R67, R0, R67 ;  /* 0x0000000043437223 */ /* 0x000fce0000000043 */
.L_x_7386:
[----:B------:R-:W-:Y:S05]  /*a230*/  BSYNC B1 ;  /* 0x0000000000017941 */ /* 0x000fea0003800000 */
.L_x_7384:
[----:B------:R-:W0:Y:S01]  /*a240*/  S2R R0, SR_CgaCtaId ;  /* 0x0000000000007919 */ /* 0x000e220000008800 */
[----:B------:R-:W-:Y:S01]  /*a250*/  FMUL R17, R10, UR6 ;  /* 0x000000060a117c20 */ /* 0x000fe20008400000 */
[----:B------:R-:W-:Y:S01]  /*a260*/  FMUL R52, R27, UR6 ;  /* 0x000000061b347c20 */ /* 0x000fe20008400000 */
[----:B------:R-:W-:Y:S02]  /*a270*/  IMAD.SHL.U32 R19, R3, 0x2, RZ ;  /* 0x0000000203137824 */ /* 0x000fe400078e00ff */
[----:B------:R-:W-:Y:S01]  /*a280*/  FMUL R67, R35, R67 ;  /* 0x0000004323437220 */ /* 0x000fe20000400000 */
[----:B------:R-:W-:Y:S01]  /*a290*/  SHF.L.U64.HI R35, R3, 0x1, R14 ;  /* 0x0000000103237819 */ /* 0x000fe2000001020e */
[C---:B------:R-:W-:Y:S01]  /*a2a0*/  IMAD R42, R49.reuse, 0x21, R44 ;  /* 0x00000021312a7824 */ /* 0x040fe200078e022c */
[----:B------:R-:W-:Y:S01]  /*a2b0*/  F2FP.SATFINITE.E4M3.F32.PACK_AB_MERGE_C R17, RZ, R17, RZ ;  /* 0x00000011ff11723e */ /* 0x000fe200048070ff */
[----:B------:R-:W-:Y:S01]  /*a2c0*/  IMAD R56, R49, 0x21, R4 ;  /* 0x0000002131387824 */ /* 0x000fe200078e0204 */
[----:B------:R-:W-:Y:S01]  /*a2d0*/  F2FP.SATFINITE.E4M3.F32.PACK_AB_MERGE_C R52, RZ, R52, RZ ;  /* 0x00000034ff34723e */ /* 0x000fe200048070ff */
[----:B------:R-:W-:Y:S01]  /*a2e0*/  FMUL R50, R12, UR6 ;  /* 0x000000060c327c20 */ /* 0x000fe20008400000 */
[C---:B------:R-:W-:Y:S01]  /*a2f0*/  IADD3 R36, P0, R19.reuse, R47, RZ ;  /* 0x0000002f13247210 */ /* 0x040fe20007f1e0ff */
[----:B------:R-:W-:Y:S01]  /*a300*/  FMUL R3, R16, R67 ;  /* 0x0000004310037220 */ /* 0x000fe20000400000 */
[----:B------:R-:W-:Y:S01]  /*a310*/  IADD3 R46, P1, R19, R46, RZ ;  /* 0x0000002e132e7210 */ /* 0x000fe20007f3e0ff */
[----:B------:R-:W-:Y:S01]  /*a320*/  FMUL R16, R30, UR6 ;  /* 0x000000061e107c20 */ /* 0x000fe20008400000 */
[----:B------:R-:W-:Y:S01]  /*a330*/  LOP3.LUT R14, R17, 0xff, RZ, 0xc0, !PT ;  /* 0x000000ff110e7812 */ /* 0x000fe200078ec0ff */
[----:B------:R-:W-:Y:S01]  /*a340*/  FMUL R51, R34, UR6 ;  /* 0x0000000622337c20 */ /* 0x000fe20008400000 */
[----:B------:R-:W-:Y:S01]  /*a350*/  LOP3.LUT R19, R52, 0xffff, RZ, 0xc0, !PT ;  /* 0x0000ffff34137812 */ /* 0x000fe200078ec0ff */
[----:B------:R-:W-:Y:S01]  /*a360*/  FMUL R53, R2, UR6 ;  /* 0x0000000602357c20 */ /* 0x000fe20008400000 */
[----:B------:R-:W-:Y:S01]  /*a370*/  IADD3.X R37, R35, R48, RZ, P0, !PT ;  /* 0x0000003023257210 */ /* 0x000fe200007fe4ff */
[----:B------:R-:W-:Y:S01]  /*a380*/  IMAD R48, R49, 0x21, R54 ;  /* 0x0000002131307824 */ /* 0x000fe200078e0236 */
[----:B------:R-:W-:Y:S01]  /*a390*/  PRMT R64, R19, 0x7604, R14 ;  /* 0x0000760413407816 */ /* 0x000fe2000000000e */
[----:B------:R-:W-:Y:S01]  /*a3a0*/  ULDC.64 UR14, c[0x0][0x228] ;  /* 0x00008a00000e7ab9 */ /* 0x000fe20000000a00 */
[----:B------:R-:W-:-:S02]  /*a3b0*/  MOV R19, 0x400 ;  /* 0x0000040000137802 */ /* 0x000fc40000000f00 */
[----:B------:R-:W-:Y:S01]  /*a3c0*/  IADD3.X R47, R35, R45, RZ, P1, !PT ;  /* 0x0000002d232f7210 */ /* 0x000fe20000ffe4ff */
[----:B------:R-:W-:Y:S01]  /*a3d0*/  IMAD R35, R49, 0x21, R38 ;  /* 0x0000002131237824 */ /* 0x000fe200078e0226 */
[----:B------:R-:W-:Y:S01]  /*a3e0*/  LOP3.LUT R14, R57, 0x1c, RZ, 0xc0, !PT ;  /* 0x0000001c390e7812 */ /* 0x000fe200078ec0ff */
[----:B------:R-:W-:Y:S01]  /*a3f0*/  VIADD R39, R19, 0x20 ;  /* 0x0000002013277836 */ /* 0x000fe20000000000 */
[----:B------:R-:W-:Y:S02]  /*a400*/  F2FP.SATFINITE.E4M3.F32.PACK_AB_MERGE_C R50, RZ, R50, RZ ;  /* 0x00000032ff32723e */ /* 0x000fe400048070ff */
[----:B------:R-:W-:Y:S01]  /*a410*/  F2FP.SATFINITE.E4M3.F32.PACK_AB_MERGE_C R66, RZ, R51, RZ ;  /* 0x00000033ff42723e */ /* 0x000fe200048070ff */
[----:B------:R-:W-:Y:S01]  /*a420*/  IMAD R14, R49, 0x21, R14 ;  /* 0x00000021310e7824 */ /* 0x000fe200078e020e */
[----:B0-----:R-:W-:Y:S01]  /*a430*/  LEA R39, R0, R39, 0x18 ;  /* 0x0000002700277211 */ /* 0x001fe200078ec0ff */
[----:B------:R-:W-:Y:S01]  /*a440*/  FMUL R51, R32, UR6 ;  /* 0x0000000620337c20 */ /* 0x000fe20008400000 */
[----:B------:R-:W-:-:S02]  /*a450*/  FMNMX R15, R15, |R10|, !PT ;  /* 0x4000000a0f0f7209 */ /* 0x000fc40007800000 */
[-C--:B------:R-:W-:Y:S01]  /*a460*/  LEA R49, R35, R39.reuse, 0x2 ;  /* 0x0000002723317211 */ /* 0x080fe200078e10ff */
[----:B------:R-:W-:Y:S01]  /*a470*/  FMUL R35, R29, UR6 ;  /* 0x000000061d237c20 */ /* 0x000fe20008400000 */
[----:B------:R-:W-:Y:S01]  /*a480*/  IMAD R45, R42, 0x4, R39 ;  /* 0x000000042a2d7824 */ /* 0x000fe200078e0227 */
[----:B------:R-:W-:Y:S02]  /*a490*/  LEA R42, R56, R39, 0x2 ;  /* 0x00000027382a7211 */ /* 0x000fe400078e10ff */
[----:B------:R-:W-:Y:S01]  /*a4a0*/  F2FP.SATFINITE.E4M3.F32.PACK_AB_MERGE_C R56, RZ, R16, RZ ;  /* 0x00000010ff38723e */ /* 0x000fe200048070ff */
[----:B------:R0:W-:Y:S01]  /*a4b0*/  STS [R49], R23 ;  /* 0x0000001731007388 */ /* 0x0001e20000000800 */
[----:B------:R-:W-:Y:S02]  /*a4c0*/  F2FP.SATFINITE.E4M3.F32.PACK_AB_MERGE_C R35, RZ, R35, RZ ;  /* 0x00000023ff23723e */ /* 0x000fe400048070ff */
[-C--:B------:R-:W-:Y:S02]  /*a4d0*/  LEA R48, R48, R39.reuse, 0x2 ;  /* 0x0000002730307211 */ /* 0x080fe400078e10ff */
[----:B------:R-:W-:-:S02]  /*a4e0*/  LEA R14, R14, R39, 0x2 ;  /* 0x000000270e0e7211 */ /* 0x000fc400078e10ff */
[----:B------:R-:W-:Y:S01]  /*a4f0*/  PRMT R39, R50, 0x7604, R17 ;  /* 0x0000760432277816 */ /* 0x000fe20000000011 */
[----:B------:R1:W-:Y:S01]  /*a500*/  STS [R48], R7 ;  /* 0x0000000730007388 */ /* 0x0003e20000000800 */
[----:B------:R-:W-:Y:S02]  /*a510*/  PRMT R55, R35, 0x7604, R52 ;  /* 0x0000760423377816 */ /* 0x000fe40000000034 */
[----:B------:R-:W-:Y:S01]  /*a520*/  LOP3.LUT R17, R56, 0xff, RZ, 0xc0, !PT ;  /* 0x000000ff38117812 */ /* 0x000fe200078ec0ff */
[----:B------:R2:W-:Y:S01]  /*a530*/  STG.E.U16 desc[UR8][R36.64], R39 ;  /* 0x0000002724007986 */ /* 0x0005e2000c101508 */
[----:B------:R-:W-:Y:S02]  /*a540*/  LOP3.LUT R52, R66, 0xffff, RZ, 0xc0, !PT ;  /* 0x0000ffff42347812 */ /* 0x000fe400078ec0ff */
[----:B------:R-:W-:Y:S01]  /*a550*/  IADD3 R16, P0, R36, UR12, RZ ;  /* 0x0000000c24107c10 */ /* 0x000fe2000ff1e0ff */
[----:B------:R3:W-:Y:S01]  /*a560*/  STS [R45], R9 ;  /* 0x000000092d007388 */ /* 0x0007e20000000800 */
[----:B------:R-:W-:Y:S01]  /*a570*/  F2FP.SATFINITE.E4M3.F32.PACK_AB_MERGE_C R51, RZ, R51, RZ ;  /* 0x00000033ff33723e */ /* 0x000fe200048070ff */
[----:B------:R-:W-:Y:S01]  /*a580*/  IMAD.SHL.U32 R52, R52, 0x1000000, RZ ;  /* 0x0100000034347824 */ /* 0x000fe200078e00ff */
[----:B0-----:R-:W-:Y:S01]  /*a590*/  F2FP.SATFINITE.E4M3.F32.PACK_AB_MERGE_C R23, RZ, R53, RZ ;  /* 0x00000035ff17723e */ /* 0x001fe200048070ff */
[----:B-1----:R-:W-:Y:S01]  /*a5a0*/  FMUL R7, R6, UR6 ;  /* 0x0000000606077c20 */ /* 0x002fe20008400000 */
[----:B------:R-:W-:Y:S01]  /*a5b0*/  PRMT R67, R51, 0x7604, R56 ;  /* 0x0000760433437816 */ /* 0x000fe20000000038 */
[----:B------:R-:W-:Y:S01]  /*a5c0*/  FMUL R56, R28, UR6 ;  /* 0x000000061c387c20 */ /* 0x000fe20008400000 */
[----:B------:R-:W-:Y:S01]  /*a5d0*/  PRMT R53, R23, 0x7604, R66 ;  /* 0x0000760417357816 */ /* 0x000fe20000000042 */
[----:B------:R-:W-:Y:S01]  /*a5e0*/  FMUL R66, R22, UR6 ;  /* 0x0000000616427c20 */ /* 0x000fe20008400000 */
[----:B--2---:R-:W-:-:S02]  /*a5f0*/  PRMT R39, R64, 0x5410, R17 ;  /* 0x0000541040277816 */ /* 0x004fc40000000011 */
[----:B------:R-:W-:Y:S02]  /*a600*/  IADD3.X R17, R37, UR13, RZ, P0, !PT ;  /* 0x0000000d25117c10 */ /* 0x000fe400087fe4ff */
[----:B------:R-:W-:Y:S02]  /*a610*/  IADD3 R36, P0, R36, UR7, RZ ;  /* 0x0000000724247c10 */ /* 0x000fe4000ff1e0ff */
[----:B------:R-:W-:Y:S01]  /*a620*/  LOP3.LUT R39, R39, R52, RZ, 0xfc, !PT ;  /* 0x0000003427277212 */ /* 0x000fe200078efcff */
[----:B------:R0:W-:Y:S01]  /*a630*/  STG.E.U16 desc[UR8][R16.64], R55 ;  /* 0x0000003710007986 */ /* 0x0001e2000c101508 */
[----:B------:R-:W-:Y:S01]  /*a640*/  IADD3.X R37, R37, UR10, RZ, P0, !PT ;  /* 0x0000000a25257c10 */ /* 0x000fe200087fe4ff */
[----:B------:R-:W-:Y:S01]  /*a650*/  FMUL R52, R8, UR6 ;  /* 0x0000000608347c20 */ /* 0x000fe20008400000 */
[----:B------:R-:W-:Y:S01]  /*a660*/  IADD3 R64, P0, R16, UR7, RZ ;  /* 0x0000000710407c10 */ /* 0x000fe2000ff1e0ff */
[----:B------:R-:W-:Y:S01]  /*a670*/  STS [R42], R39 ;  /* 0x000000272a007388 */ /* 0x000fe20000000800 */
[----:B---3--:R-:W-:Y:S01]  /*a680*/  F2FP.SATFINITE.E4M3.F32.PACK_AB_MERGE_C R9, RZ, R7, RZ ;  /* 0x00000007ff09723e */ /* 0x008fe200048070ff */
[----:B------:R-:W-:Y:S01]  /*a690*/  FMUL R7, R31, UR6 ;  /* 0x000000061f077c20 */ /* 0x000fe20008400000 */
[----:B------:R-:W-:Y:S01]  /*a6a0*/  IADD3.X R65, R17, UR10, RZ, P0, !PT ;  /* 0x0000000a11417c10 */ /* 0x000fe200087fe4ff */
[----:B------:R1:W-:Y:S01]  /*a6b0*/  STG.E.U16 desc[UR8][R36.64], R67 ;  /* 0x0000004324007986 */ /* 0x0003e2000c101508 */
[----:B------:R-:W-:-:S02]  /*a6c0*/  F2FP.SATFINITE.E4M3.F32.PACK_AB_MERGE_C R52, RZ, R52, RZ ;  /* 0x00000034ff34723e */ /* 0x000fc400048070ff */
[----:B------:R-:W-:Y:S01]  /*a6d0*/  F2FP.SATFINITE.E4M3.F32.PACK_AB_MERGE_C R56, RZ, R56, RZ ;  /* 0x00000038ff38723e */ /* 0x000fe200048070ff */
[----:B0-----:R-:W-:Y:S01]  /*a6e0*/  FMUL R55, R5, UR6 ;  /* 0x0000000605377c20 */ /* 0x001fe20008400000 */
[----:B------:R0:W-:Y:S01]  /*a6f0*/  STG.E.U16 desc[UR8][R64.64], R53 ;  /* 0x0000003540007986 */ /* 0x0001e2000c101508 */
[----:B------:R-:W-:Y:S02]  /*a700*/  IADD3 R16, P0, R46, UR12, RZ ;  /* 0x0000000c2e107c10 */ /* 0x000fe4000ff1e0ff */
[----:B------:R-:W-:Y:S02]  /*a710*/  F2FP.SATFINITE.E4M3.F32.PACK_AB_MERGE_C R66, RZ, R66, RZ ;  /* 0x00000042ff42723e */ /* 0x000fe400048070ff */
[----:B------:R-:W-:Y:S02]  /*a720*/  F2FP.SATFINITE.E4M3.F32.PACK_AB_MERGE_C R55, RZ, R55, RZ ;  /* 0x00000037ff37723e */ /* 0x000fe400048070ff */
[----:B------:R-:W-:Y:S01]  /*a730*/  IADD3.X R17, R47, UR13, RZ, P0, !PT ;  /* 0x0000000d2f117c10 */ /* 0x000fe200087fe4ff */
[----:B------:R-:W-:Y:S01]  /*a740*/  ULDC.64 UR12, c[0x0][0x250] ;  /* 0x00009400000c7ab9 */ /* 0x000fe20000000a00 */
[----:B-1----:R-:W-:Y:S01]  /*a750*/  PRMT R67, R52, 0x7604, R55 ;  /* 0x0000760434437816 */ /* 0x002fe20000000037 */
[----:B------:R-:W-:Y:S01]  /*a760*/  IMAD R58, R58, UR12, RZ ;  /* 0x0000000c3a3a7c24 */ /* 0x000fe2000f8e02ff */
[----:B------:R-:W-:Y:S01]  /*a770*/  F2FP.SATFINITE.E4M3.F32.PACK_AB_MERGE_C R7, RZ, R7, RZ ;  /* 0x00000007ff07723e */ /* 0x000fe200048070ff */
[----:B0-----:R-:W-:Y:S01]  /*a780*/  FMUL R64, R33, UR6 ;  /* 0x0000000621407c20 */ /* 0x001fe20008400000 */
[----:B------:R-:W-:Y:S01]  /*a790*/  FMUL R53, R3, UR6 ;  /* 0x0000000603357c20 */ /* 0x000fe20008400000 */
[----:B------:R0:W-:Y:S01]  /*a7a0*/  STG.E.U16 desc[UR8][R46.64], R67 ;  /* 0x000000432e007986 */ /* 0x0001e2000c101508 */
[----:B------:R-:W-:-:S02]  /*a7b0*/  IADD3 R36, P0, R46, UR7, RZ ;  /* 0x000000072e247c10 */ /* 0x000fc4000ff1e0ff */
[----:B------:R-:W-:Y:S02]  /*a7c0*/  F2FP.SATFINITE.E4M3.F32.PACK_AB_MERGE_C R64, RZ, R64, RZ ;  /* 0x00000040ff40723e */ /* 0x000fe400048070ff */
[----:B------:R-:W-:Y:S02]  /*a7d0*/  F2FP.SATFINITE.E4M3.F32.PACK_AB_MERGE_C R53, RZ, R53, RZ ;  /* 0x00000035ff35723e */ /* 0x000fe400048070ff */
[----:B------:R-:W-:Y:S02]  /*a7e0*/  PRMT R69, R9, 0x7604, R56 ;  /* 0x0000760409457816 */ /* 0x000fe40000000038 */
[----:B------:R-:W-:Y:S02]  /*a7f0*/  IADD3.X R37, R47, UR10, RZ, P0, !PT ;  /* 0x0000000a2f257c10 */ /* 0x000fe400087fe4ff */
[----:B------:R-:W-:Y:S01]  /*a800*/  PRMT R39, R7, 0x7604, R66 ;  /* 0x0000760407277816 */ /* 0x000fe20000000042 */
[----:B------:R1:W-:Y:S01]  /*a810*/  STG.E.U16 desc[UR8][R16.64], R69 ;  /* 0x0000004510007986 */ /* 0x0003e2000c101508 */
[----:B0-----:R-:W-:Y:S01]  /*a820*/  IADD3 R46, P1, R16, UR7, RZ ;  /* 0x00000007102e7c10 */ /* 0x001fe2000ff3e0ff */
[----:B------:R-:W-:Y:S01]  /*a830*/  IMAD R67, R59, UR13, R58 ;  /* 0x0000000d3b437c24 */ /* 0x000fe2000f8e023a */
[----:B------:R-:W-:Y:S01]  /*a840*/  PRMT R65, R53, 0x7604, R64 ;  /* 0x0000760435417816 */ /* 0x000fe20000000040 */
[----:B------:R0:W-:Y:S01]  /*a850*/  STG.E.U16 desc[UR8][R36.64], R39 ;  /* 0x0000002724007986 */ /* 0x0001e2000c101508 */
[----:B------:R-:W-:Y:S01]  /*a860*/  IADD3.X R47, R17, UR10, RZ, P1, !PT ;  /* 0x0000000a112f7c10 */ /* 0x000fe20008ffe4ff */
[----:B------:R-:W-:Y:S01]  /*a870*/  USHF.R.U64 UR7, UR12, 0x2, UR13 ;  /* 0x000000020c077899 */ /* 0x000fe2000800120d */
[----:B------:R-:W-:Y:S01]  /*a880*/  LOP3.LUT R55, R55, 0xff, RZ, 0xc0, !PT ;  /* 0x000000ff37377812 */ /* 0x000fe200078ec0ff */
[----:B------:R-:W-:Y:S01]  /*a890*/  USHF.R.U32.HI UR10, URZ, 0x2, UR13 ;  /* 0x000000023f0a7899 */ /* 0x000fe2000801160d */
[----:B------:R-:W-:Y:S01]  /*a8a0*/  LOP3.LUT R56, R56, 0xffff, RZ, 0xc0, !PT ;  /* 0x0000ffff38387812 */ /* 0x000fe200078ec0ff */
[----:B------:R2:W-:Y:S01]  /*a8b0*/  STG.E.U16 desc[UR8][R46.64], R65 ;  /* 0x000000412e007986 */ /* 0x0005e2000c101508 */
[----:B------:R-:W-:Y:S01]  /*a8c0*/  USHF.L.U32 UR4, UR7, 0x1, URZ ;  /* 0x0000000107047899 */ /* 0x000fe2000800063f */
[----:B-1----:R-:W-:Y:S01]  /*a8d0*/  IMAD.WIDE.U32 R16, R59, UR12, RZ ;  /* 0x0000000c3b107c25 */ /* 0x002fe2000f8e00ff */
[----:B------:R-:W-:Y:S01]  /*a8e0*/  SHF.L.U32 R59, R61, 0x3, RZ ;  /* 0x000000033d3b7819 */ /* 0x000fe200000006ff */
[----:B------:R-:W-:Y:S01]  /*a8f0*/  BAR.SYNC.DEFER_BLOCKING 0x0 ;  /* 0x0000000000007b1d */ /* 0x000fe20000010000 */
[----:B------:R-:W-:Y:S01]  /*a900*/  USHF.L.U64.HI UR5, UR7, 0x1, UR10 ;  /* 0x0000000107057899 */ /* 0x000fe2000801020a */
[----:B0-----:R-:W-:Y:S01]  /*a910*/  HFMA2.MMA R39, -RZ, RZ, 0, 0 ;  /* 0x00000000ff277435 */ /* 0x001fe200000001ff */
[----:B------:R-:W-:Y:S01]  /*a920*/  IADD3 R17, R17, R67, RZ ;  /* 0x0000004311117210 */ /* 0x000fe20007ffe0ff */
[----:B------:R-:W-:Y:S01]  /*a930*/  IMAD.SHL.U32 R37, R16, 0x2, RZ ;  /* 0x0000000210257824 */ /* 0x000fe200078e00ff */
[----:B------:R-:W-:-:S02]  /*a940*/  LOP3.LUT R59, R59, 0x38, RZ, 0xc0, !PT ;  /* 0x000000383b3b7812 */ /* 0x000fc400078ec0ff */
[----:B------:R-:W-:Y:S02]  /*a950*/  LOP3.LUT R64, R64, 0xffff, RZ, 0xc0, !PT ;  /* 0x0000ffff40407812 */ /* 0x000fe400078ec0ff */
[----:B--2---:R-:W-:Y:S02]  /*a960*/  SHF.L.U64.HI R47, R16, 0x1, R17 ;  /* 0x00000001102f7819 */ /* 0x004fe40000010211 */
[----:B------:R-:W-:Y:S01]  /*a970*/  LEA R37, P0, R40, R37, 0x2 ;  /* 0x0000002528257211 */ /* 0x000fe200078010ff */
[C---:B------:R-:W-:Y:S01]  /*a980*/  IMAD.WIDE.U32 R16, R59.reuse, UR7, R38 ;  /* 0x000000073b107c25 */ /* 0x040fe2000f8e0026 */
[----:B------:R-:W-:Y:S02]  /*a990*/  LOP3.LUT R66, R66, 0xff, RZ, 0xc0, !PT ;  /* 0x000000ff42427812 */ /* 0x000fe400078ec0ff */
[----:B------:R-:W-:Y:S01]  /*a9a0*/  LEA.HI.X R46, R40, R47, R41, 0x2, P0 ;  /* 0x0000002f282e7211 */ /* 0x000fe200000f1429 */
[----:B------:R-:W-:Y:S01]  /*a9b0*/  IMAD R39, R59, UR10, RZ ;  /* 0x0000000a3b277c24 */ /* 0x000fe2000f8e02ff */
[----:B------:R-:W-:Y:S01]  /*a9c0*/  LEA R36, P0, R37, UR14, 0x5 ;  /* 0x0000000e25247c11 */ /* 0x000fe2000f8028ff */
[----:B------:R-:W-:Y:S01]  /*a9d0*/  IMAD.U32 R40, RZ, RZ, UR4 ;  /* 0x00000004ff287e24 */ /* 0x000fe2000f8e00ff */
[----:B------:R-:W-:Y:S01]  /*a9e0*/  MOV R41, UR5 ;  /* 0x0000000500297c02 */ /* 0x000fe20008000f00 */
[----:B------:R-:W-:Y:S01]  /*a9f0*/  IMAD.SHL.U32 R64, R64, 0x1000000, RZ ;  /* 0x0100000040407824 */ /* 0x000fe200078e00ff */
[----:B------:R-:W-:-:S02]  /*aa00*/  IADD3 R67, R17, R39, RZ ;  /* 0x0000002711437210 */ /* 0x000fc40007ffe0ff */
[C---:B------:R-:W-:Y:S01]  /*aa10*/  SHF.L.U32 R65, R16.reuse, 0x2, RZ ;  /* 0x0000000210417819 */ /* 0x040fe200000006ff */
[----:B------:R-:W0:Y:S01]  /*aa20*/  LDS R73, [R14] ;  /* 0x000000000e497984 */ /* 0x000e220000000800 */
[----:B------:R-:W-:Y:S01]  /*aa30*/  LEA.HI.X R37, R37, UR15, R46, 0x5, P0 ;  /* 0x0000000f25257c11 */ /* 0x000fe200080f2c2e */
[----:B------:R-:W-:Y:S01]  /*aa40*/  IMAD.WIDE.U32 R40, R59, UR7, R40 ;  /* 0x000000073b287c25 */ /* 0x000fe2000f8e0028 */
[----:B------:R-:W-:Y:S01]  /*aa50*/  SHF.L.U64.HI R67, R16, 0x2, R67 ;  /* 0x0000000210437819 */ /* 0x000fe20000010243 */
[----:B------:R-:W1:Y:S01]  /*aa60*/  LDS R77, [R14+0x4] ;  /* 0x000004000e4d7984 */ /* 0x000e620000000800 */
[----:B------:R-:W-:Y:S02]  /*aa70*/  IADD3 R46, P0, R65, R36, RZ ;  /* 0x00000024412e7210 */ /* 0x000fe40007f1e0ff */
[----:B------:R-:W-:Y:S01]  /*aa80*/  IADD3 R58, R39, R41, RZ ;  /* 0x00000029273a7210 */ /* 0x000fe20007ffe0ff */
[----:B------:R-:W2:Y:S01]  /*aa90*/  LDS R79, [R14+0x8] ;  /* 0x000008000e4f7984 */ /* 0x000ea20000000800 */
[----:B------:R-:W-:Y:S01]  /*aaa0*/  IADD3 R81, P1, R40, UR4, RZ ;  /* 0x0000000428517c10 */ /* 0x000fe2000ff3e0ff */
[----:B------:R-:W-:Y:S01]  /*aab0*/  IMAD.X R47, R67, 0x1, R37, P0 ;  /* 0x00000001432f7824 */ /* 0x000fe200000e0625 */
[----:B------:R-:W-:Y:S01]  /*aac0*/  IADD3 R69, P0, R54, R40, RZ ;  /* 0x0000002836457210 */ /* 0x000fe20007f1e0ff */
[----:B------:R-:W3:Y:S01]  /*aad0*/  LDS R87, [R14+0xc] ;  /* 0x00000c000e577984 */ /* 0x000ee20000000800 */
[----:B------:R-:W-:-:S02]  /*aae0*/  LOP3.LUT R50, R50, 0xff, RZ, 0xc0, !PT ;  /* 0x000000ff32327812 */ /* 0x000fc400078ec0ff */
[----:B------:R-:W-:Y:S01]  /*aaf0*/  IADD3.X R16, RZ, R58, RZ, P0, !PT ;  /* 0x0000003aff107210 */ /* 0x000fe200007fe4ff */
[C---:B------:R-:W-:Y:S01]  /*ab00*/  IMAD.SHL.U32 R71, R69.reuse, 0x4, RZ ;  /* 0x0000000445477824 */ /* 0x040fe200078e00ff */
[----:B------:R-:W-:Y:S02]  /*ab10*/  IADD3.X R58, R58, UR5, RZ, P1, !PT ;  /* 0x000000053a3a7c10 */ /* 0x000fe40008ffe4ff */
[----:B------:R-:W-:Y:S02]  /*ab20*/  SHF.L.U64.HI R69, R69, 0x2, R16 ;  /* 0x0000000245457819 */ /* 0x000fe40000010210 */
[----:B------:R-:W-:Y:S02]  /*ab30*/  IADD3 R16, P0, R71, R36, RZ ;  /* 0x0000002447107210 */ /* 0x000fe40007f1e0ff */
[----:B------:R-:W-:Y:S02]  /*ab40*/  LOP3.LUT R35, R35, 0xffff, RZ, 0xc0, !PT ;  /* 0x0000ffff23237812 */ /* 0x000fe400078ec0ff */
[----:B------:R-:W-:-:S02]  /*ab50*/  IADD3.X R17, R69, R37, RZ, P0, !PT ;  /* 0x0000002545117210 */ /* 0x000fc400007fe4ff */
[----:B------:R-:W-:Y:S02]  /*ab60*/  IADD3 R40, P0, R44, R81, RZ ;  /* 0x000000512c287210 */ /* 0x000fe40007f1e0ff */
[----:B------:R-:W-:Y:S02]  /*ab70*/  LOP3.LUT R23, R23, 0xffff, RZ, 0xc0, !PT ;  /* 0x0000ffff17177812 */ /* 0x000fe400078ec0ff */
[----:B------:R-:W-:Y:S01]  /*ab80*/  PRMT R50, R35, 0x7604, R50 ;  /* 0x0000760423327816 */ /* 0x000fe20000000032 */
[----:B------:R-:W-:Y:S01]  /*ab90*/  IMAD.SHL.U32 R75, R40, 0x4, RZ ;  /* 0x00000004284b7824 */ /* 0x000fe200078e00ff */
[----:B------:R-:W-:Y:S02]  /*aba0*/  LOP3.LUT R51, R51, 0xff, RZ, 0xc0, !PT ;  /* 0x000000ff33337812 */ /* 0x000fe400078ec0ff */
[----:B------:R-:W-:Y:S02]  /*abb0*/  LOP3.LUT R52, R52, 0xff, RZ, 0xc0, !PT ;  /* 0x000000ff34347812 */ /* 0x000fe400078ec0ff */
[----:B------:R-:W-:-:S02]  /*abc0*/  PRMT R51, R50, 0x5410, R51 ;  /* 0x0000541032337816 */ /* 0x000fc40000000033 */
[----:B------:R-:W-:Y:S01]  /*abd0*/  LOP3.LUT R9, R9, 0xffff, RZ, 0xc0, !PT ;  /* 0x0000ffff09097812 */ /* 0x000fe200078ec0ff */
[----:B0-----:R0:W-:Y:S01]  /*abe0*/  STG.E desc[UR8][R46.64], R73 ;  /* 0x000000492e007986 */ /* 0x0011e2000c101908 */
[----:B------:R-:W-:Y:S02]  /*abf0*/  LOP3.LUT R53, R53, 0xffff, RZ, 0xc0, !PT ;  /* 0x0000ffff35357812 */ /* 0x000fe400078ec0ff */
[----:B------:R-:W-:Y:S01]  /*ac00*/  PRMT R9, R9, 0x7604, R52 ;  /* 0x0000760409097816 */ /* 0x000fe20000000034 */
[----:B-1----:R1:W-:Y:S01]  /*ac10*/  STG.E desc[UR8][R16.64], R77 ;  /* 0x0000004d10007986 */ /* 0x0023e2000c101908 */
[----:B0-----:R-:W-:-:S04]  /*ac20*/  IADD3.X R73, RZ, R58, RZ, P0, !PT ;  /* 0x0000003aff497210 */ /* 0x001fc800007fe4ff */
[----:B------:R-:W-:Y:S02]  /*ac30*/  SHF.L.U64.HI R73, R40, 0x2, R73 ;  /* 0x0000000228497819 */ /* 0x000fe40000010249 */
[----:B------:R-:W-:Y:S02]  /*ac40*/  IADD3 R40, P0, R75, R36, RZ ;  /* 0x000000244b287210 */ /* 0x000fe40007f1e0ff */
[----:B-1----:R-:W-:Y:S02]  /*ac50*/  PRMT R17, R56, 0x7604, R55 ;  /* 0x0000760438117816 */ /* 0x002fe40000000037 */
[----:B------:R-:W-:Y:S02]  /*ac60*/  IADD3.X R41, R73, R37, RZ, P0, !PT ;  /* 0x0000002549297210 */ /* 0x000fe400007fe4ff */
[----:B------:R-:W-:Y:S02]  /*ac70*/  IADD3 R46, P0, P1, R4, UR4, R81 ;  /* 0x00000004042e7c10 */ /* 0x000fe4000f91e051 */
[----:B------:R-:W-:Y:S01]  /*ac80*/  PRMT R17, R17, 0x5410, R66 ;  /* 0x0000541011117816 */ /* 0x000fe20000000042 */
[----:B--2---:R0:W-:Y:S01]  /*ac90*/  STG.E desc[UR8][R40.64], R79 ;  /* 0x0000004f28007986 */ /* 0x0041e2000c101908 */
[----:B------:R-:W-:-:S02]  /*aca0*/  IADD3.X R47, RZ, UR5, R58, P0, P1 ;  /* 0x00000005ff2f7c10 */ /* 0x000fc400087e243a */
[C---:B------:R-:W-:Y:S02]  /*acb0*/  SHF.L.U32 R77, R46.reuse, 0x2, RZ ;  /* 0x000000022e4d7819 */ /* 0x040fe400000006ff */
[----:B------:R-:W-:Y:S02]  /*acc0*/  SHF.L.U64.HI R55, R46, 0x2, R47 ;  /* 0x000000022e377819 */ /* 0x000fe4000001022f */
[----:B------:R-:W-:Y:S02]  /*acd0*/  IADD3 R46, P0, R77, R36, RZ ;  /* 0x000000244d2e7210 */ /* 0x000fe40007f1e0ff */
[----:B------:R-:W-:Y:S02]  /*ace0*/  MOV R66, UR7 ;  /* 0x0000000700427c02 */ /* 0x000fe40008000f00 */
[----:B------:R-:W-:Y:S02]  /*acf0*/  IADD3.X R47, R55, R37, RZ, P0, !PT ;  /* 0x00000025372f7210 */ /* 0x000fe400007fe4ff */
[----:B0-----:R-:W-:-:S02]  /*ad00*/  LOP3.LUT R41, R17, R64, RZ, 0xfc, !PT ;  /* 0x0000004011297212 */ /* 0x001fc400078efcff */
[----:B------:R-:W0:Y:S01]  /*ad10*/  LDC.64 R16, c[0x0][0x248] ;  /* 0x00009200ff107b82 */ /* 0x000e220000000a00 */
[----:B---3--:R-:W-:Y:S07]  /*ad20*/  STG.E desc[UR8][R46.64], R87 ;  /* 0x000000572e007986 */ /* 0x008fee000c101908 */
[----:B------:R-:W-:Y:S06]  /*ad30*/  BAR.SYNC.DEFER_BLOCKING 0x0 ;  /* 0x0000000000007b1d */ /* 0x000fec0000010000 */
[----:B------:R0:W-:Y:S04]  /*ad40*/  STS [R49], R20 ;  /* 0x0000001431007388 */ /* 0x0001e80000000800 */
[----:B------:R1:W-:Y:S04]  /*ad50*/  STS [R48], R13 ;  /* 0x0000000d30007388 */ /* 0x0003e80000000800 */
[----:B------:R-:W-:Y:S01]  /*ad60*/  STS [R45], R25 ;  /* 0x000000192d007388 */ /* 0x000fe20000000800 */
[----:B0-----:R-:W-:-:S03]  /*ad70*/  IMAD R20, R16, UR13, RZ ;  /* 0x0000000d10147c24 */ /* 0x001fc6000f8e02ff */
[----:B------:R0:W-:Y:S01]  /*ad80*/  STS [R42], R41 ;  /* 0x000000292a007388 */ /* 0x0001e20000000800 */
[----:B-1----:R-:W-:Y:S01]  /*ad90*/  IMAD R13, R17, UR12, R20 ;  /* 0x0000000c110d7c24 */ /* 0x002fe2000f8e0214 */
[----:B------:R-:W-:Y:S01]  /*ada0*/  BAR.SYNC.DEFER_BLOCKING 0x0 ;  /* 0x0000000000007b1d */ /* 0x000fe20000010000 */
[----:B------:R-:W-:-:S04]  /*adb0*/  IMAD.WIDE.U32 R16, R16, UR12, R36 ;  /* 0x0000000c10107c25 */ /* 0x000fc8000f8e0024 */
[----:B------:R-:W-:Y:S01]  /*adc0*/  IMAD.SHL.U32 R20, R23, 0x1000000, RZ ;  /* 0x0100000017147824 */ /* 0x000fe200078e00ff */
[----:B------:R-:W-:Y:S02]  /*add0*/  IADD3 R10, R17, R13, RZ ;  /* 0x0000000d110a7210 */ /* 0x000fe40007ffe0ff */
[-C--:B------:R-:W-:Y:S02]  /*ade0*/  IADD3 R46, P0, R65, R16.reuse, RZ ;  /* 0x00000010412e7210 */ /* 0x080fe40007f1e0ff */
[-C--:B------:R-:W-:Y:S02]  /*adf0*/  IADD3 R50, P1, R71, R16.reuse, RZ ;  /* 0x0000001047327210 */ /* 0x080fe40007f3e0ff */
[----:B------:R-:W-:Y:S02]  /*ae00*/  IADD3 R40, P2, R75, R16, RZ ;  /* 0x000000104b287210 */ /* 0x000fe40007f5e0ff */
[----:B------:R-:W-:Y:S01]  /*ae10*/  IADD3.X R47, R67, R10, RZ, P0, !PT ;  /* 0x0000000a432f7210 */ /* 0x000fe200007fe4ff */
[----:B------:R-:W-:Y:S01]  /*ae20*/  IMAD.U32 R67, RZ, RZ, UR10 ;  /* 0x0000000aff437e24 */ /* 0x000fe2000f8e00ff */
[----:B------:R-:W-:Y:S01]  /*ae30*/  IADD3 R64, P0, R77, R16, RZ ;  /* 0x000000104d407210 */ /* 0x000fe20007f1e0ff */
[----:B0-----:R-:W-:Y:S01]  /*ae40*/  IMAD.X R41, R73, 0x1, R10, P2 ;  /* 0x0000000149297824 */ /* 0x001fe200010e060a */
[----:B------:R-:W-:Y:S01]  /*ae50*/  LOP3.LUT R13, R51, R20, RZ, 0xfc, !PT ;  /* 0x00000014330d7212 */ /* 0x000fe200078efcff */
[----:B------:R-:W-:Y:S01]  /*ae60*/  IMAD.WIDE.U32 R66, R59, UR7, R66 ;  /* 0x000000073b427c25 */ /* 0x000fe2000f8e0042 */
[----:B------:R-:W-:-:S02]  /*ae70*/  IADD3.X R51, R69, R10, RZ, P1, !PT ;  /* 0x0000000a45337210 */ /* 0x000fc40000ffe4ff */
[----:B------:R-:W-:Y:S01]  /*ae80*/  IADD3.X R65, R55, R10, RZ, P0, !PT ;  /* 0x0000000a37417210 */ /* 0x000fe200007fe4ff */
[----:B------:R-:W0:Y:S01]  /*ae90*/  LDS R85, [R14] ;  /* 0x000000000e557984 */ /* 0x000e220000000800 */
[----:B------:R-:W-:Y:S02]  /*aea0*/  LOP3.LUT R20, R7, 0xff, RZ, 0xc0, !PT ;  /* 0x000000ff07147812 */ /* 0x000fe400078ec0ff */
[----:B------:R-:W-:Y:S01]  /*aeb0*/  IADD3 R38, P2, R38, R66, RZ ;  /* 0x0000004226267210 */ /* 0x000fe20007f5e0ff */
[----:B------:R-:W1:Y:S01]  /*aec0*/  LDS R83, [R14+0x4] ;  /* 0x000004000e537984 */ /* 0x000e620000000800 */
[----:B------:R-:W-:Y:S02]  /*aed0*/  PRMT R9, R9, 0x5410, R20 ;  /* 0x0000541009097816 */ /* 0x000fe40000000014 */
[----:B------:R-:W-:Y:S01]  /*aee0*/  SHF.L.U32 R59, R38, 0x2, RZ ;  /* 0x00000002263b7819 */ /* 0x000fe200000006ff */
[----:B------:R-:W2:Y:S04]  /*aef0*/  LDS R81, [R14+0x8] ;  /* 0x000008000e517984 */ /* 0x000ea80000000800 */
[----:B------:R-:W3:Y:S04]  /*af00*/  LDS R79, [R14+0xc] ;  /* 0x00000c000e4f7984 */ /* 0x000ee80000000800 */
[----:B0-----:R-:W-:Y:S04]  /*af10*/  STG.E desc[UR8][R46.64], R85 ;  /* 0x000000552e007986 */ /* 0x001fe8000c101908 */
[----:B-1----:R-:W-:Y:S04]  /*af20*/  STG.E desc[UR8][R50.64], R83 ;  /* 0x0000005332007986 */ /* 0x002fe8000c101908 */
[----:B--2---:R0:W-:Y:S04]  /*af30*/  STG.E desc[UR8][R40.64], R81 ;  /* 0x0000005128007986 */ /* 0x0041e8000c101908 */
[----:B---3--:R-:W-:Y:S01]  /*af40*/  STG.E desc[UR8][R64.64], R79 ;  /* 0x0000004f40007986 */ /* 0x008fe2000c101908 */
[----:B------:R-:W-:Y:S01]  /*af50*/  BAR.SYNC.DEFER_BLOCKING 0x0 ;  /* 0x0000000000007b1d */ /* 0x000fe20000010000 */
[----:B0-----:R-:W-:-:S02]  /*af60*/  FMNMX R40, |R12|, R15, !PT ;  /* 0x0000000f0c287209 */ /* 0x001fc40007800200 */
[----:B------:R-:W-:Y:S02]  /*af70*/  SHF.L.U32 R12, R53, 0x18, RZ ;  /* 0x00000018350c7819 */ /* 0x000fe400000006ff */
[----:B------:R-:W-:Y:S02]  /*af80*/  IADD3 R15, R39, R67, RZ ;  /* 0x00000043270f7210 */ /* 0x000fe40007ffe0ff */
[----:B------:R-:W-:Y:S02]  /*af90*/  LOP3.LUT R41, R9, R12, RZ, 0xfc, !PT ;  /* 0x0000000c09297212 */ /* 0x000fe400078efcff */
        /* <DEDUP_REMOVED lines=11> */
[----:B------:R-:W-:Y:S01]  /*b050*/  BAR.SYNC.DEFER_BLOCKING 0x0 ;  /* 0x0000000000007b1d */ /* 0x000fe20000010000 */
[----:B0-----:R-:W-:-:S04]  /*b060*/  IADD3 R13, P3, R66, UR4, RZ ;  /* 0x00000004420d7c10 */ /* 0x001fc8000ff7e0ff */
[----:B------:R-:W-:Y:S02]  /*b070*/  IADD3 R7, P0, R13, UR4, RZ ;  /* 0x000000040d077c10 */ /* 0x000fe4000ff1e0ff */
[----:B------:R-:W-:Y:S01]  /*b080*/  IADD3.X R9, R15, UR5, RZ, P3, !PT ;  /* 0x000000050f097c10 */ /* 0x000fe20009ffe4ff */
[----:B------:R-:W-:Y:S01]  /*b090*/  IMAD.X R15, RZ, RZ, R15, P2 ;  /* 0x000000ffff0f7224 */ /* 0x000fe200010e060f */
[----:B------:R-:W-:Y:S02]  /*b0a0*/  IADD3 R54, P1, R54, R13, RZ ;  /* 0x0000000d36367210 */ /* 0x000fe40007f3e0ff */
[----:B------:R-:W-:Y:S02]  /*b0b0*/  IADD3 R44, P4, R44, R7, RZ ;  /* 0x000000072c2c7210 */ /* 0x000fe40007f9e0ff */
[----:B------:R-:W-:Y:S02]  /*b0c0*/  IADD3.X R51, R9, UR5, RZ, P0, !PT ;  /* 0x0000000509337c10 */ /* 0x000fe400087fe4ff */
[----:B------:R-:W-:-:S02]  /*b0d0*/  IADD3 R4, P2, P3, R4, UR4, R7 ;  /* 0x0000000404047c10 */ /* 0x000fc4000fb5e007 */
[----:B------:R-:W-:Y:S01]  /*b0e0*/  IADD3.X R7, RZ, R9, RZ, P1, !PT ;  /* 0x00000009ff077210 */ /* 0x000fe20000ffe4ff */
[----:B------:R-:W-:Y:S01]  /*b0f0*/  IMAD.X R9, RZ, RZ, R51, P4 ;  /* 0x000000ffff097224 */ /* 0x000fe200020e0633 */
[----:B------:R-:W0:Y:S01]  /*b100*/  LDS R17, [R14] ;  /* 0x000000000e117984 */ /* 0x000e220000000800 */
[----:B------:R-:W-:Y:S02]  /*b110*/  SHF.L.U64.HI R15, R38, 0x2, R15 ;  /* 0x00000002260f7819 */ /* 0x000fe4000001020f */
[----:B------:R-:W-:Y:S01]  /*b120*/  IADD3 R12, P0, R59, R36, RZ ;  /* 0x000000243b0c7210 */ /* 0x000fe20007f1e0ff */
[----:B------:R-:W1:Y:S01]  /*b130*/  LDS R23, [R14+0x4] ;  /* 0x000004000e177984 */ /* 0x000e620000000800 */
[----:B------:R-:W-:Y:S02]  /*b140*/  SHF.L.U32 R55, R54, 0x2, RZ ;  /* 0x0000000236377819 */ /* 0x000fe400000006ff */
[----:B------:R-:W-:Y:S01]  /*b150*/  SHF.L.U32 R53, R44, 0x2, RZ ;  /* 0x000000022c357819 */ /* 0x000fe200000006ff */
[----:B------:R-:W2:Y:S01]  /*b160*/  LDS R25, [R14+0x8] ;  /* 0x000008000e197984 */ /* 0x000ea20000000800 */
[----:B------:R-:W-:Y:S01]  /*b170*/  IADD3.X R51, RZ, UR5, R51, P2, P3 ;  /* 0x00000005ff337c10 */ /* 0x000fe200097e6433 */
[----:B------:R-:W-:Y:S01]  /*b180*/  IMAD.X R13, R15, 0x1, R37, P0 ;  /* 0x000000010f0d7824 */ /* 0x000fe200000e0625 */
[----:B------:R-:W-:Y:S01]  /*b190*/  SHF.L.U32 R47, R4, 0x2, RZ ;  /* 0x00000002042f7819 */ /* 0x000fe200000006ff */
[----:B------:R-:W3:Y:S01]  /*b1a0*/  LDS R35, [R14+0xc] ;  /* 0x00000c000e237984 */ /* 0x000ee20000000800 */
[----:B------:R-:W-:Y:S01]  /*b1b0*/  SHF.L.U64.HI R7, R54, 0x2, R7 ;  /* 0x0000000236077819 */ /* 0x000fe20000010207 */
[----:B------:R-:W-:Y:S01]  /*b1c0*/  ULDC.64 UR4, c[0x0][0x238] ;  /* 0x00008e0000047ab9 */ /* 0x000fe20000000a00 */
[----:B------:R-:W-:-:S02]  /*b1d0*/  SHF.L.U64.HI R9, R44, 0x2, R9 ;  /* 0x000000022c097819 */ /* 0x000fc40000010209 */
[-C--:B------:R-:W-:Y:S02]  /*b1e0*/  IADD3 R20, P0, R55, R36.reuse, RZ ;  /* 0x0000002437147210 */ /* 0x080fe40007f1e0ff */
[-C--:B------:R-:W-:Y:S02]  /*b1f0*/  IADD3 R38, P1, R53, R36.reuse, RZ ;  /* 0x0000002435267210 */ /* 0x080fe40007f3e0ff */
[----:B------:R-:W-:Y:S02]  /*b200*/  SHF.L.U64.HI R51, R4, 0x2, R51 ;  /* 0x0000000204337819 */ /* 0x000fe40000010233 */
[----:B------:R-:W-:Y:S01]  /*b210*/  IADD3 R36, P2, R47, R36, RZ ;  /* 0x000000242f247210 */ /* 0x000fe20007f5e0ff */
[----:B------:R-:W-:Y:S01]  /*b220*/  IMAD.X R39, R9, 0x1, R37, P1 ;  /* 0x0000000109277824 */ /* 0x000fe200008e0625 */
[-C--:B------:R-:W-:Y:S02]  /*b230*/  IADD3.X R21, R7, R37.reuse, RZ, P0, !PT ;  /* 0x0000002507157210 */ /* 0x080fe400007fe4ff */
[----:B------:R-:W-:-:S02]  /*b240*/  IADD3.X R37, R51, R37, RZ, P2, !PT ;  /* 0x0000002533257210 */ /* 0x000fc400017fe4ff */
[-C--:B------:R-:W-:Y:S01]  /*b250*/  IADD3 R4, P0, R59, R16.reuse, RZ ;  /* 0x000000103b047210 */ /* 0x080fe20007f1e0ff */
[----:B0-----:R0:W-:Y:S04]  /*b260*/  STG.E desc[UR8][R12.64], R17 ;  /* 0x000000110c007986 */ /* 0x0011e8000c101908 */
[----:B-1----:R-:W-:Y:S04]  /*b270*/  STG.E desc[UR8][R20.64], R23 ;  /* 0x0000001714007986 */ /* 0x002fe8000c101908 */
[----:B--2---:R-:W-:Y:S04]  /*b280*/  STG.E desc[UR8][R38.64], R25 ;  /* 0x0000001926007986 */ /* 0x004fe8000c101908 */
[----:B---3--:R-:W-:Y:S01]  /*b290*/  STG.E desc[UR8][R36.64], R35 ;  /* 0x0000002324007986 */ /* 0x008fe2000c101908 */
[----:B------:R-:W-:Y:S01]  /*b2a0*/  BAR.SYNC.DEFER_BLOCKING 0x0 ;  /* 0x0000000000007b1d */ /* 0x000fe20000010000 */
[----:B0-----:R-:W-:-:S05]  /*b2b0*/  IADD3 R12, P1, R55, R16, RZ ;  /* 0x00000010370c7210 */ /* 0x001fca0007f3e0ff */
[----:B------:R-:W-:Y:S01]  /*b2c0*/  IMAD.X R13, R7, 0x1, R10, P1 ;  /* 0x00000001070d7824 */ /* 0x000fe200008e060a */
[----:B------:R-:W-:Y:S04]  /*b2d0*/  STS [R49], R18 ;  /* 0x0000001231007388 */ /* 0x000fe80000000800 */
[----:B------:R0:W-:Y:S04]  /*b2e0*/  STS [R48], R11 ;  /* 0x0000000b30007388 */ /* 0x0001e80000000800 */
[----:B------:R-:W-:Y:S04]  /*b2f0*/  STS [R45], R24 ;  /* 0x000000182d007388 */ /* 0x000fe80000000800 */
[----:B------:R-:W-:Y:S01]  /*b300*/  STS [R42], R41 ;  /* 0x000000292a007388 */ /* 0x000fe20000000800 */
[----:B0-----:R-:W-:Y:S01]  /*b310*/  FMNMX R11, |R8|, R5, !PT ;  /* 0x00000005080b7209 */ /* 0x001fe20007800200 */
[----:B------:R-:W-:Y:S01]  /*b320*/  BAR.SYNC.DEFER_BLOCKING 0x0 ;  /* 0x0000000000007b1d */ /* 0x000fe20000010000 */
[----:B------:R-:W-:-:S02]  /*b330*/  IADD3.X R5, R15, R10, RZ, P0, !PT ;  /* 0x0000000a0f057210 */ /* 0x000fc400007fe4ff */
[----:B------:R-:W-:Y:S02]  /*b340*/  FMNMX R11, |R28|, R11, !PT ;  /* 0x0000000b1c0b7209 */ /* 0x000fe40007800200 */
[----:B------:R-:W-:Y:S02]  /*b350*/  ISETP.NE.U32.AND P0, PT, RZ, UR4, PT ;  /* 0x00000004ff007c0c */ /* 0x000fe4000bf05070 */
[----:B------:R-:W-:Y:S02]  /*b360*/  FMNMX R11, |R6|, R11, !PT ;  /* 0x0000000b060b7209 */ /* 0x000fe40007800200 */
[----:B------:R-:W-:Y:S02]  /*b370*/  ISETP.NE.AND.EX P0, PT, RZ, UR5, PT, P0 ;  /* 0x00000005ff007c0c */ /* 0x000fe4000bf05300 */
[-C--:B------:R-:W-:Y:S02]  /*b380*/  IADD3 R8, P2, R53, R16.reuse, RZ ;  /* 0x0000001035087210 */ /* 0x080fe40007f5e0ff */
[----:B------:R-:W-:-:S02]  /*b390*/  IADD3 R16, P3, R47, R16, RZ ;  /* 0x000000102f107210 */ /* 0x000fc40007f7e0ff */
[----:B------:R-:W-:Y:S02]  /*b3a0*/  FMNMX R22, |R22|, R11, !PT ;  /* 0x0000000b16167209 */ /* 0x000fe40007800200 */
[-C--:B------:R-:W-:Y:S02]  /*b3b0*/  IADD3.X R9, R9, R10.reuse, RZ, P2, !PT ;  /* 0x0000000a09097210 */ /* 0x080fe400017fe4ff */
[----:B------:R-:W-:Y:S02]  /*b3c0*/  IADD3.X R17, R51, R10, RZ, P3, !PT ;  /* 0x0000000a33117210 */ /* 0x000fe40001ffe4ff */
[----:B------:R-:W-:Y:S01]  /*b3d0*/  FMNMX R22, |R31|, R22, !PT ;  /* 0x000000161f167209 */ /* 0x000fe20007800200 */
[----:B------:R-:W0:Y:S03]  /*b3e0*/  LDS R43, [R14] ;  /* 0x000000000e2b7984 */ /* 0x000e260000000800 */
[----:B------:R-:W-:Y:S01]  /*b3f0*/  FMNMX R22, |R33|, R22, !PT ;  /* 0x0000001621167209 */ /* 0x000fe20007800200 */
[----:B------:R-:W1:Y:S03]  /*b400*/  LDS R21, [R14+0x4] ;  /* 0x000004000e157984 */ /* 0x000e660000000800 */
[----:B------:R-:W-:Y:S01]  /*b410*/  FMNMX R7, |R3|, R22, !PT ;  /* 0x0000001603077209 */ /* 0x000fe20007800200 */
        /* <DEDUP_REMOVED lines=11> */
[----:B0-----:R-:W-:-:S05]  /*b4d0*/  @!P0 LEA R8, R0, R19, 0x18 ;  /* 0x0000001300088211 */ /* 0x001fca00078ec0ff */
[----:B------:R-:W-:Y:S01]  /*b4e0*/  @!P0 IMAD.IADD R8, R57, 0x1, R8 ;  /* 0x0000000139088824 */ /* 0x000fe200078e0208 */
[----:B-1----:R-:W-:Y:S02]  /*b4f0*/  FMNMX R2, R7, R2, !PT ;  /* 0x0000000207027209 */ /* 0x002fe40007800000 */
[----:B------:R-:W-:-:S03]  /*b500*/  MOV R7, RZ ;  /* 0x000000ff00077202 */ /* 0x000fc60000000f00 */
        /* <DEDUP_REMOVED lines=24> */
.L_x_7397:
[----:B-1----:R-:W-:-:S07]  /*b690*/  FMNMX R7, R2, R7, !PT ;  /* 0x0000000702077209 */ /* 0x002fce0007800000 */
.L_x_7389:
[----:B------:R-:W-:Y:S05]  /*b6a0*/  BSYNC B0 ;  /* 0x0000000000007941 */ /* 0x000fea0003800000 */
.L_x_7388:
[----:B------:R-:W-:Y:S01]  /*b6b0*/  ISETP.NE.AND P0, PT, R62, RZ, PT ;  /* 0x000000ff3e00720c */ /* 0x000fe20003f05270 */
[----:B------:R-:W-:-:S12]  /*b6c0*/  BSSY B0, `(.L_x_7387) ;  /* 0x0000004000007945 */ /* 0x000fd80003800000 */
[----:B------:R-:W-:Y:S05]  /*b6d0*/  @P0 BRA `(.L_x_7391) ;  /* 0x0000000000080947 */ /* 0x000fea0003800000 */
[----:B0-----:R-:W0:Y:S02]  /*b6e0*/  LDC.64 R2, c[0x0][0x238] ;  /* 0x00008e00ff027b82 */ /* 0x001e240000000a00 */
[----:B0-----:R1:W-:Y:S02]  /*b6f0*/  REDG.E.MAX.S32.STRONG.GPU desc[UR8][R2.64], R7 ;  /* 0x000000070200798e */ /* 0x0013e4000d10e388 */
.L_x_7391:
[----:B------:R-:W-:Y:S05]  /*b700*/  BSYNC B0 ;  /* 0x0000000000007941 */ /* 0x000fea0003800000 */
.L_x_7387:
        /* <DEDUP_REMOVED lines=12> */
[----:B01----:R-:W-:Y:S05]  /*b7d0*/  CALL.REL.NOINC `($__internal_183_$__cuda_sm20_rcp_rn_f32_slowpath) ;  /* 0x0000000400887944 */ /* 0x003fea0003c00000 */
[----:B------:R-:W-:Y:S05]  /*b7e0*/  BRA `(.L_x_7393) ;  /* 0x0000000000147947 */ /* 0x000fea0003800000 */
.L_x_7392:
[----:B------:R-:W2:Y:S01]  /*b7f0*/  MUFU.RCP R67, UR6 ;  /* 0x0000000600437d08 */ /* 0x000ea20008001000 */
[----:B------:R-:W-:-:S05]  /*b800*/  MOV R0, UR6 ;  /* 0x0000000600007c02 */ /* 0x000fca0008000f00 */
[----:B--2---:R-:W-:-:S04]  /*b810*/  FFMA R0, R67, R0, -1 ;  /* 0xbf80000043007423 */ /* 0x004fc80000000000 */
[----:B------:R-:W-:-:S04]  /*b820*/  FADD.FTZ R0, -R0, -RZ ;  /* 0x800000ff00007221 */ /* 0x000fc80000010100 */
[----:B------:R-:W-:-:S07]  /*b830*/  FFMA R67, R67, R0, R67 ;  /* 0x0000000043437223 */ /* 0x000fce0000000043 */
.L_x_7393:
[----:B01----:R-:W0:Y:S02]  /*b840*/  LDC.64 R2, c[0x0][0x240] ;  /* 0x00009000ff027b82 */ /* 0x003e240000000a00 */
[----:B0-----:R-:W-:Y:S01]  /*b850*/  STG.E desc[UR8][R2.64], R67 ;  /* 0x0000004302007986 */ /* 0x001fe2000c101908 */
[----:B------:R-:W-:Y:S05]  /*b860*/  EXIT ;  /* 0x000000000000794d */ /* 0x000fea0003800000 */
.L_x_7390:
[----:B------:R-:W-:Y:S01]  /*b870*/  HFMA2.MMA R9, -RZ, RZ, 0, 1.847743988037109375e-06 ;  /* 0x0000001fff097435 */ /* 0x000fe200000001ff */
[----:B------:R-:W-:Y:S01]  /*b880*/  IMAD.MOV.U32 R5, RZ, RZ, 0x4 ;  /* 0x00000004ff057424 */ /* 0x000fe200078e00ff */
[----:B------:R-:W-:-:S09]  /*b890*/  MOV R4, 0xffffffff ;  /* 0xffffffff00047802 */ /* 0x000fd20000000f00 */
[----:B01----:R-:W-:Y:S05]  /*b8a0*/  WARPSYNC.COLLECTIVE R4, `(.L_x_7394) ;  /* 0x0000000004087348 */ /* 0x003fea0003c00000 */
[----:B-1----:R1:W2:Y:S02]  /*b8b0*/  SHFL.DOWN P0, R7, R0, R5, R9 ;  /* 0x0800000500077389 */ /* 0x0022a40000000009 */
[----:B012---:R-:W-:Y:S01]  /*b8c0*/  ENDCOLLECTIVE ;  /* 0x000000000000791b */ /* 0x007fe20003800000 */
.L_x_7394:
[----:B------:R-:W-:Y:S01]  /*b8d0*/  HFMA2.MMA R5, -RZ, RZ, 0, 1.1920928955078125e-07 ;  /* 0x00000002ff057435 */ /* 0x000fe200000001ff */
[----:B------:R-:W-:-:S05]  /*b8e0*/  IMAD.MOV.U32 R3, RZ, RZ, R7 ;  /* 0x000000ffff037224 */ /* 0x000fca00078e0007 */
[----:B------:R-:W-:-:S04]  /*b8f0*/  FMNMX R3, R3, R0, !PT ;  /* 0x0000000003037209 */ /* 0x000fc80007800000 */
[----:B------:R-:W-:-:S07]  /*b900*/  MOV R0, R3 ;  /* 0x0000000300007202 */ /* 0x000fce0000000f00 */
[----:B------:R-:W-:Y:S05]  /*b910*/  WARPSYNC.COLLECTIVE R4, `(.L_x_7395) ;  /* 0x0000000004087348 */ /* 0x000fea0003c00000 */
[----:B------:R0:W1:Y:S02]  /*b920*/  SHFL.DOWN P0, R7, R0, R5, R9 ;  /* 0x0800000500077389 */ /* 0x0000640000000009 */
[----:B01----:R-:W-:Y:S01]  /*b930*/  ENDCOLLECTIVE ;  /* 0x000000000000791b */ /* 0x003fe20003800000 */
.L_x_7395:
[----:B------:R-:W-:Y:S01]  /*b940*/  HFMA2.MMA R5, -RZ, RZ, 0, 5.9604644775390625e-08 ;  /* 0x00000001ff057435 */ /* 0x000fe200000001ff */
[----:B------:R-:W-:-:S05]  /*b950*/  IMAD.MOV.U32 R2, RZ, RZ, R7 ;  /* 0x000000ffff027224 */ /* 0x000fca00078e0007 */
[----:B------:R-:W-:-:S04]  /*b960*/  FMNMX R2, R3, R2, !PT ;  /* 0x0000000203027209 */ /* 0x000fc80007800000 */
[----:B------:R-:W-:-:S07]  /*b970*/  MOV R0, R2 ;  /* 0x0000000200007202 */ /* 0x000fce0000000f00 */
[----:B------:R-:W-:Y:S05]  /*b980*/  WARPSYNC.COLLECTIVE R4, `(.L_x_7396) ;  /* 0x0000000004087348 */ /* 0x000fea0003c00000 */
[----:B------:R0:W1:Y:S02]  /*b990*/  SHFL.DOWN P0, R7, R0, R5, R9 ;  /* 0x0800000500077389 */ /* 0x0000640000000009 */
[----:B01----:R-:W-:Y:S01]  /*b9a0*/  ENDCOLLECTIVE ;  /* 0x000000000000791b */ /* 0x003fe20003800000 */
.L_x_7396:
[----:B------:R-:W-:Y:S05]  /*b9b0*/  BRA `(.L_x_7397) ;  /* 0xfffffffc00347947 */ /* 0x000fea000383ffff */
        .weak           $__internal_182_$__cuda_sm20_div_u64
        .type           $__internal_182_$__cuda_sm20_div_u64,@function
        .size           $__internal_182_$__cuda_sm20_div_u64,($__internal_183_$__cuda_sm20_rcp_rn_f32_slowpath - $__internal_182_$__cuda_sm20_div_u64)
$__internal_182_$__cuda_sm20_div_u64:
[----:B------:R-:W-:Y:S01]  /*b9c0*/  IMAD.MOV.U32 R8, RZ, RZ, R59 ;  /* 0x000000ffff087224 */ /* 0x000fe200078e003b */
[----:B------:R-:W-:-:S05]  /*b9d0*/  MOV R9, R0 ;  /* 0x0000000000097202 */ /* 0x000fca0000000f00 */
        /* <DEDUP_REMOVED lines=65> */
[----:B------:R-:W-:Y:S06]  /*bdf0*/  RET.REL.NODEC R4 `(_ZN18transformer_engine6detail32dgated_act_cast_transpose_kernelILi2ELi4Ef13__nv_bfloat1613__nv_fp8_e4m3NS_5EmptyEXadL_ZNS_5dsiluIffEET_T0_RKS4_EEXadL_ZNS_4siluIffEES6_S7_S9_EEEEvPKT2_SD_PT3_SF_PKT1_PSG_SJ_mmm) ;  /* 0xffffff4004807950 */ /* 0x000fec0003c3ffff */
        .weak           $__internal_183_$__cuda_sm20_rcp_rn_f32_slowpath
        .type           $__internal_183_$__cuda_sm20_rcp_rn_f32_slowpath,@function
        .size           $__internal_183_$__cuda_sm20_rcp_rn_f32_slowpath,(.L_x_34668 - $__internal_183_$__cuda_sm20_rcp_rn_f32_slowpath)
$__internal_183_$__cuda_sm20_rcp_rn_f32_slowpath:
        /* <DEDUP_REMOVED lines=15> */
.L_x_7399:
[----:B------:R-:W-:-:S04]  /*bef0*/  IADD3 R66, R65, -0xfd, RZ ;  /* 0xffffff0341427810 */ /* 0x000fc80007ffe0ff */
        /* <DEDUP_REMOVED lines=25> */
[----:B------:R-:W-:Y:S02]  /*c090*/  ISETP.GE.AND P0, PT, R66, RZ, PT ;  /* 0x000000ff4200720c */ /* 0x000fe40003f06270 */
[----:B------:R-:W-:-:S04]  /*c0a0*/  IADD3 R66, R65, -0xfc, RZ ;  /* 0xffffff0441427810 */ /* 0x000fc80007ffe0ff */
[----:B------:R-:W-:-:S07]  /*c0b0*/  SHF.R.U32.HI R67, RZ, R66, R67 ;  /* 0x00000042ff437219 */ /* 0x000fce0000011643 */
[----:B------:R-:W-:-:S05]  /*c0c0*/  @!P0 VIADD R67, R67, 0x1 ;  /* 0x0000000143438836 */ /* 0x000fca0000000000 */
[----:B------:R-:W-:-:S04]  /*c0d0*/  @!P1 SHF.L.U32 R67, R67, 0x1, RZ ;  /* 0x0000000143439819 */ /* 0x000fc800000006ff */
[----:B------:R-:W-:Y:S01]  /*c0e0*/  LOP3.LUT R67, R67, 0x80000000, R0, 0xf8, !PT ;  /* 0x8000000043437812 */ /* 0x000fe200078ef800 */
[----:B------:R-:W-:Y:S06]  /*c0f0*/  BRA `(.L_x_7400) ;  /* 0x0000000000047947 */ /* 0x000fec0003800000 */
.L_x_7401:
[----:B------:R0:W1:Y:S02]  /*c100*/  MUFU.RCP R67, R0 ;  /* 0x0000000000437308 */ /* 0x0000640000001000 */
.L_x_7400:
[----:B------:R-:W-:Y:S05]  /*c110*/  BSYNC B0 ;  /* 0x0000000000007941 */ /* 0x000fea0003800000 */
.L_x_7398:
[----:B------:R-:W-:-:S04]  /*c120*/  MOV R65, 0x0 ;  /* 0x0000000000417802 */ /* 0x000fc80000000f00 */
[----:B01----:R-:W-:Y:S05]  /*c130*/  RET.REL.NODEC R64 `(_ZN18transformer_engine6detail32dgated_act_cast_transpose_kernelILi2ELi4Ef13__nv_bfloat1613__nv_fp8_e4m3NS_5EmptyEXadL_ZNS_5dsiluIffEET_T0_RKS4_EEXadL_ZNS_4siluIffEES6_S7_S9_EEEEvPKT2_SD_PT3_SF_PKT1_PSG_SJ_mmm) ;  /* 0xffffff3c40b07950 */ /* 0x003fea0003c3ffff */
.L_x_7402:
        /* <DEDUP_REMOVED lines=12> */
.L_x_34668:


//--------------------- .text._ZN18transformer_engine6detail43dgated_act_cast_transpose_kernel_notalignedILi2ELi4Ef13__nv_bfloat1613__nv_fp8_e5m2NS_5EmptyEXadL_ZNS_5dsiluIffEET_T0_RKS4_EEXadL_ZNS_4siluIffEES6_S7_S9_EEEEvPKT2_SD_PT3_SF_PKT1_PSG_SJ_mmm --------------------------
	.section	.text._ZN18transformer_engine6detail43dgated_act_cast_transpose_kernel_notalignedILi2ELi4Ef13__nv_bfloat1613__nv_fp8_e5m2NS_5EmptyEXadL_ZNS_5dsiluIffEET_T0_RKS4_EEXadL_ZNS_4siluIffEES6_S7_S9_EEEEvPKT2_SD_PT3_SF_PKT1_PSG_SJ_mmm,"ax",@progbits
	.align	128
        .global         _ZN18transformer_engine6detail43dgated_act_cast_transpose_kernel_notalignedILi2ELi4Ef13__nv_bfloat1613__nv_fp8_e5m2NS_5EmptyEXadL_ZNS_5dsiluIffEET_T0_RKS4_EEXadL_ZNS_4siluIffEES6_S7_S9_EEEEvPKT2_SD_PT3_SF_PKT1_PSG_SJ_mmm
        .type           _ZN18transformer_engine6detail43dgated_act_cast_transpose_kernel_notalignedILi2ELi4Ef13__nv_bfloat1613__nv_fp8_e5m2NS_5EmptyEXadL_ZNS_5dsiluIffEET_T0_RKS4_EEXadL_ZNS_4siluIffEES6_S7_S9_EEEEvPKT2_SD_PT3_SF_PKT1_PSG_SJ_mmm,@function
        .size           _ZN18transformer_engine6detail43dgated_act_cast_transpose_kernel_notalignedILi2ELi4Ef13__nv_bfloat1613__nv_fp8_e5m2NS_5EmptyEXadL_ZNS_5dsiluIffEET_T0_RKS4_EEXadL_ZNS_4siluIffEES6_S7_S9_EEEEvPKT2_SD_PT3_SF_PKT1_PSG_SJ_mmm,(.L_x_34670 - _ZN18transformer_engine6detail43dgated_act_cast_transpose_kernel_notalignedILi2ELi4Ef13__nv_bfloat1613__nv_fp8_e5m2NS_5EmptyEXadL_ZNS_5dsiluIffEET_T0_RKS4_EEXadL_ZNS_4siluIffEES6_S7_S9_EEEEvPKT2_SD_PT3_SF_PKT1_PSG_SJ_mmm)
        .other          _ZN18transformer_engine6detail43dgated_act_cast_transpose_kernel_notalignedILi2ELi4Ef13__nv_bfloat1613__nv_fp8_e5m2NS_5EmptyEXadL_ZNS_5dsiluIffEET_T0_RKS4_EEXadL_ZNS_4siluIffEES6_S7_S9_EEEEvPKT2_SD_PT3_SF_PKT1_PSG_SJ_mmm,@"STO_CUDA_ENTRY STV_DEFAULT"
_ZN18transformer_engine6detail43dgated_act_cast_transpose_kernel_notalignedILi2ELi4Ef13__nv_bfloat1613__nv_fp8_e5m2NS_5EmptyEXadL_ZNS_5dsiluIffEET_T0_RKS4_EEXadL_ZNS_4siluIffEES6_S7_S9_EEEEvPKT2_SD_PT3_SF_PKT1_PSG_SJ_mmm:
.text._ZN18transformer_engine6detail43dgated_act_cast_transpose_kernel_notalignedILi2ELi4Ef13__nv_bfloat1613__nv_fp8_e5m2NS_5EmptyEXadL_ZNS_5dsiluIffEET_T0_RKS4_EEXadL_ZNS_4siluIffEES6_S7_S9_EEEEvPKT2_SD_PT3_SF_PKT1_PSG_SJ_mmm:
        /* <DEDUP_REMOVED lines=19> */
[----:B------:R-:W-:Y:S05]  /*0130*/  CALL.REL.NOINC `($__internal_184_$__cuda_sm20_div_u64) ;  /* 0x000000e000e87944 */ /* 0x000fea0003c00000 */
        /* <DEDUP_REMOVED lines=8> */
.L_x_7403:
        /* <DEDUP_REMOVED lines=22> */
.L_x_7404:
        /* <DEDUP_REMOVED lines=147> */
.L_x_7406:
[----:B------:R-:W-:Y:S05]  /*0c50*/  BSYNC B0 ;  /* 0x0000000000007941 */ /* 0x000fea0003800000 */
.L_x_7405:
        /* <DEDUP_REMOVED lines=70> */
.L_x_7408:
[----:B------:R-:W-:Y:S05]  /*10c0*/  BSYNC B0 ;  /* 0x0000000000007941 */ /* 0x000fea0003800000 */
.L_x_7407:
        /* <DEDUP_REMOVED lines=25> */
.L_x_7410:
[----:B------:R-:W-:Y:S05]  /*1260*/  BSYNC B0 ;  /* 0x0000000000007941 */ /* 0x000fea0003800000 */
.L_x_7409:
        /* <DEDUP_REMOVED lines=23> */
.L_x_7412:
[----:B------:R-:W-:Y:S05]  /*13e0*/  BSYNC B0 ;  /* 0x0000000000007941 */ /* 0x000fea0003800000 */
.L_x_7411:
[----:B------:R-:W-:Y:S01]  /*13f0*/  BSSY B1, `(.L_x_7413) ;  /* 0x000000b000017945 */ /* 0x000fe20003800000 */
[----:B------:R-:W-:Y:S02]  /*1400*/  LOP3.LUT R9, R4, 0xffffffe0, R9, 0xe2, !PT ;  /* 0xffffffe004097812 */ /* 0x000fe400078ee209 */
[----:B------:R-:W-:Y:S01]  /*1410*/  PRMT R4, R28, 0x7632, R4 ;  /* 0x000076321c047816 */ /* 0x000fe20000000004 */
[----:B------:R-:W-:Y:S06]  /*1420*/  @P3 BRA `(.L_x_7414) ;  /* 0x00000000000c3947 */ /* 0x000fec0003800000 */
[----:B01----:R-:W-:-:S07]  /*1430*/  MOV R64, 0x1450 ;  /* 0x0000145000407802 */ /* 0x003fce0000000f00 */
[----:B--2--5:R-:W-:Y:S05]  /*1440*/  CALL.REL.NOINC `($__internal_185_$__cuda_sm20_rcp_rn_f32_slowpath) ;  /* 0x000000d400347944 */ /* 0x024fea0003c00000 */
[----:B------:R-:W-:Y:S05]  /*1450*/  BRA `(.L_x_7415) ;  /* 0x0000000000107947 */ /* 0x000fea0003800000 */
.L_x_7414:
[----:B01----:R-:W0:Y:S02]  /*1460*/  MUFU.RCP R65, R0 ;  /* 0x0000000000417308 */ /* 0x003e240000001000 */
[----:B0-----:R-:W-:-:S04]  /*1470*/  FFMA R29, R0, R65, -1 ;  /* 0xbf800000001d7423 */ /* 0x001fc80000000041 */
[----:B--2---:R-:W-:-:S04]  /*1480*/  FADD.FTZ R30, -R29, -RZ ;  /* 0x800000ff1d1e7221 */ /* 0x004fc80000010100 */
[----:B------:R-:W-:-:S07]  /*1490*/  FFMA R65, R65, R30, R65 ;  /* 0x0000001e41417223 */ /* 0x000fce0000000041 */
.L_x_7415:
[----:B------:R-:W-:Y:S05]  /*14a0*/  BSYNC B1 ;  /* 0x0000000000017941 */ /* 0x000fea0003800000 */
.L_x_7413:
        /* <DEDUP_REMOVED lines=27> */
[----:B-----5:R-:W-:Y:S05]  /*1660*/  CALL.REL.NOINC `($__internal_185_$__cuda_sm20_rcp_rn_f32_slowpath) ;  /* 0x000000d000ac7944 */ /* 0x020fea0003c00000 */
[----:B------:R-:W-:Y:S05]  /*1670*/  BRA `(.L_x_7418) ;  /* 0x0000000000107947 */ /* 0x000fea0003800000 */
.L_x_7417:
[----:B------:R-:W0:Y:S02]  /*1680*/  MUFU.RCP R65, R40 ;  /* 0x0000002800417308 */ /* 0x000e240000001000 */
[----:B0-----:R-:W-:-:S04]  /*1690*/  FFMA R0, R40, R65, -1 ;  /* 0xbf80000028007423 */ /* 0x001fc80000000041 */
[----:B------:R-:W-:-:S04]  /*16a0*/  FADD.FTZ R0, -R0, -RZ ;  /* 0x800000ff00007221 */ /* 0x000fc80000010100 */
[----:B------:R-:W-:-:S07]  /*16b0*/  FFMA R65, R65, R0, R65 ;  /* 0x0000000041417223 */ /* 0x000fce0000000041 */
.L_x_7418:
[----:B------:R-:W-:Y:S05]  /*16c0*/  BSYNC B1 ;  /* 0x0000000000017941 */ /* 0x000fea0003800000 */
.L_x_7416:
        /* <DEDUP_REMOVED lines=20> */
[----:B-----5:R-:W-:Y:S05]  /*1810*/  CALL.REL.NOINC `($__internal_185_$__cuda_sm20_rcp_rn_f32_slowpath) ;  /* 0x000000d000407944 */ /* 0x020fea0003c00000 */
[----:B------:R-:W-:Y:S05]  /*1820*/  BRA `(.L_x_7421) ;  /* 0x0000000000107947 */ /* 0x000fea0003800000 */
.L_x_7420:
[----:B------:R-:W0:Y:S02]  /*1830*/  MUFU.RCP R65, R30 ;  /* 0x0000001e00417308 */ /* 0x000e240000001000 */
[----:B0-----:R-:W-:-:S04]  /*1840*/  FFMA R0, R30, R65, -1 ;  /* 0xbf8000001e007423 */ /* 0x001fc80000000041 */
[----:B------:R-:W-:-:S04]  /*1850*/  FADD.FTZ R0, -R0, -RZ ;  /* 0x800000ff00007221 */ /* 0x000fc80000010100 */
[----:B------:R-:W-:-:S07]  /*1860*/  FFMA R65, R65, R0, R65 ;  /* 0x0000000041417223 */ /* 0x000fce0000000041 */
.L_x_7421:
[----:B------:R-:W-:Y:S05]  /*1870*/  BSYNC B1 ;  /* 0x0000000000017941 */ /* 0x000fea0003800000 */
.L_x_7419:
        /* <DEDUP_REMOVED lines=25> */
[----:B-----5:R-:W-:Y:S05]  /*1a10*/  CALL.REL.NOINC `($__internal_185_$__cuda_sm20_rcp_rn_f32_slowpath) ;  /* 0x000000cc00c07944 */ /* 0x020fea0003c00000 */
[----:B------:R-:W-:Y:S05]  /*1a20*/  BRA `(.L_x_7424) ;  /* 0x0000000000107947 */ /* 0x000fea0003800000 */
.L_x_7423:
[----:B------:R-:W0:Y:S02]  /*1a30*/  MUFU.RCP R65, R40 ;  /* 0x0000002800417308 */ /* 0x000e240000001000 */
[----:B0-----:R-:W-:-:S04]  /*1a40*/  FFMA R0, R40, R65, -1 ;  /* 0xbf80000028007423 */ /* 0x001fc80000000041 */
[----:B------:R-:W-:-:S04]  /*1a50*/  FADD.FTZ R0, -R0, -RZ ;  /* 0x800000ff00007221 */ /* 0x000fc80000010100 */
[----:B------:R-:W-:-:S07]  /*1a60*/  FFMA R65, R65, R0, R65 ;  /* 0x0000000041417223 */ /* 0x000fce0000000041 */
.L_x_7424:
[----:B------:R-:W-:Y:S05]  /*1a70*/  BSYNC B1 ;  /* 0x0000000000017941 */ /* 0x000fea0003800000 */
.L_x_7422:
        /* <DEDUP_REMOVED lines=21> */
[----:B-----5:R-:W-:Y:S05]  /*1bd0*/  CALL.REL.NOINC `($__internal_185_$__cuda_sm20_rcp_rn_f32_slowpath) ;  /* 0x000000cc00507944 */ /* 0x020fea0003c00000 */
[----:B------:R-:W-:Y:S05]  /*1be0*/  BRA `(.L_x_7427) ;  /* 0x0000000000107947 */ /* 0x000fea0003800000 */
.L_x_7426:
[----:B------:R-:W0:Y:S02]  /*1bf0*/  MUFU.RCP R65, R26 ;  /* 0x0000001a00417308 */ /* 0x000e240000001000 */
[----:B0-----:R-:W-:-:S04]  /*1c00*/  FFMA R0, R26, R65, -1 ;  /* 0xbf8000001a007423 */ /* 0x001fc80000000041 */
[----:B------:R-:W-:-:S04]  /*1c10*/  FADD.FTZ R0, -R0, -RZ ;  /* 0x800000ff00007221 */ /* 0x000fc80000010100 */
[----:B------:R-:W-:-:S07]  /*1c20*/  FFMA R65, R65, R0, R65 ;  /* 0x0000000041417223 */ /* 0x000fce0000000041 */
.L_x_7427:
[----:B------:R-:W-:Y:S05]  /*1c30*/  BSYNC B1 ;  /* 0x0000000000017941 */ /* 0x000fea0003800000 */
.L_x_7425:
        /* <DEDUP_REMOVED lines=27> */
[----:B-----5:R-:W-:Y:S05]  /*1df0*/  CALL.REL.NOINC `($__internal_185_$__cuda_sm20_rcp_rn_f32_slowpath) ;  /* 0x000000c800c87944 */ /* 0x020fea0003c00000 */
[----:B------:R-:W-:Y:S05]  /*1e00*/  BRA `(.L_x_7430) ;  /* 0x0000000000107947 */ /* 0x000fea0003800000 */
.L_x_7429:
[----:B------:R-:W0:Y:S02]  /*1e10*/  MUFU.RCP R65, R40 ;  /* 0x0000002800417308 */ /* 0x000e240000001000 */
[----:B0-----:R-:W-:-:S04]  /*1e20*/  FFMA R0, R40, R65, -1 ;  /* 0xbf80000028007423 */ /* 0x001fc80000000041 */
[----:B------:R-:W-:-:S04]  /*1e30*/  FADD.FTZ R0, -R0, -RZ ;  /* 0x800000ff00007221 */ /* 0x000fc80000010100 */
[----:B------:R-:W-:-:S07]  /*1e40*/  FFMA R65, R65, R0, R65 ;  /* 0x0000000041417223 */ /* 0x000fce0000000041 */
.L_x_7430:
[----:B------:R-:W-:Y:S05]  /*1e50*/  BSYNC B1 ;  /* 0x0000000000017941 */ /* 0x000fea0003800000 */
.L_x_7428:
        /* <DEDUP_REMOVED lines=20> */
[----:B-----5:R-:W-:Y:S05]  /*1fa0*/  CALL.REL.NOINC `($__internal_185_$__cuda_sm20_rcp_rn_f32_slowpath) ;  /* 0x000000c8005c7944 */ /* 0x020fea0003c00000 */
[----:B------:R-:W-:Y:S05]  /*1fb0*/  BRA `(.L_x_7433) ;  /* 0x0000000000107947 */ /* 0x000fea0003800000 */
.L_x_7432:
[----:B------:R-:W0:Y:S02]  /*1fc0*/  MUFU.RCP R65, R30 ;  /* 0x0000001e00417308 */ /* 0x000e240000001000 */
[----:B0-----:R-:W-:-:S04]  /*1fd0*/  FFMA R0, R30, R65, -1 ;  /* 0xbf8000001e007423 */ /* 0x001fc80000000041 */
[----:B------:R-:W-:-:S04]  /*1fe0*/  FADD.FTZ R0, -R0, -RZ ;  /* 0x800000ff00007221 */ /* 0x000fc80000010100 */
[----:B------:R-:W-:-:S07]  /*1ff0*/  FFMA R65, R65, R0, R65 ;  /* 0x0000000041417223 */ /* 0x000fce0000000041 */
.L_x_7433:
[----:B------:R-:W-:Y:S05]  /*2000*/  BSYNC B1 ;  /* 0x0000000000017941 */ /* 0x000fea0003800000 */
.L_x_7431:
        /* <DEDUP_REMOVED lines=25> */
[----:B-----5:R-:W-:Y:S05]  /*21a0*/  CALL.REL.NOINC `($__internal_185_$__cuda_sm20_rcp_rn_f32_slowpath) ;  /* 0x000000c400dc7944 */ /* 0x020fea0003c00000 */
[----:B------:R-:W-:Y:S05]  /*21b0*/  BRA `(.L_x_7436) ;  /* 0x0000000000107947 */ /* 0x000fea0003800000 */
.L_x_7435:
[----:B------:R-:W0:Y:S02]  /*21c0*/  MUFU.RCP R65, R30 ;  /* 0x0000001e00417308 */ /* 0x000e240000001000 */
[----:B0-----:R-:W-:-:S04]  /*21d0*/  FFMA R0, R30, R65, -1 ;  /* 0xbf8000001e007423 */ /* 0x001fc80000000041 */
[----:B------:R-:W-:-:S04]  /*21e0*/  FADD.FTZ R0, -R0, -RZ ;  /* 0x800000ff00007221 */ /* 0x000fc80000010100 */
[----:B------:R-:W-:-:S07]  /*21f0*/  FFMA R65, R65, R0, R65 ;  /* 0x0000000041417223 */ /* 0x000fce0000000041 */
.L_x_7436:
[----:B------:R-:W-:Y:S05]  /*2200*/  BSYNC B1 ;  /* 0x0000000000017941 */ /* 0x000fea0003800000 */
.L_x_7434:
        /* <DEDUP_REMOVED lines=23> */
.L_x_7438:
[----:B------:R-:W0:Y:S02]  /*2380*/  MUFU.RCP R65, R30 ;  /* 0x0000001e00417308 */ /* 0x000e240000001000 */
[----:B0-----:R-:W-:-:S04]  /*2390*/  FFMA R0, R30, R65, -1 ;  /* 0xbf8000001e007423 */ /* 0x001fc80000000041 */
[----:B------:R-:W-:-:S04]  /*23a0*/  FADD.FTZ R0, -R0, -RZ ;  /* 0x800000ff00007221 */ /* 0x000fc80000010100 */
[----:B------:R-:W-:-:S07]  /*23b0*/  FFMA R65, R65, R0, R65 ;  /* 0x0000000041417223 */ /* 0x000fce0000000041 */
.L_x_7439:
[----:B------:R-:W-:Y:S05]  /*23c0*/  BSYNC B1 ;  /* 0x0000000000017941 */ /* 0x000fea0003800000 */
.L_x_7437:
        /* <DEDUP_REMOVED lines=27> */
[----:B------:R-:W-:Y:S05]  /*2580*/  CALL.REL.NOINC `($__internal_185_$__cuda_sm20_rcp_rn_f32_slowpath) ;  /* 0x000000c000e47944 */ /* 0x000fea0003c00000 */
[----:B------:R-:W-:Y:S05]  /*2590*/  BRA `(.L_x_7442) ;  /* 0x0000000000107947 */ /* 0x000fea0003800000 */
.L_x_7441:
[----:B------:R-:W0:Y:S02]  /*25a0*/  MUFU.RCP R65, R46 ;  /* 0x0000002e00417308 */ /* 0x000e240000001000 */
[----:B0-----:R-:W-:-:S04]  /*25b0*/  FFMA R0, R46, R65, -1 ;  /* 0xbf8000002e007423 */ /* 0x001fc80000000041 */
[----:B------:R-:W-:-:S04]  /*25c0*/  FADD.FTZ R0, -R0, -RZ ;  /* 0x800000ff00007221 */ /* 0x000fc80000010100 */
[----:B------:R-:W-:-:S07]  /*25d0*/  FFMA R65, R65, R0, R65 ;  /* 0x0000000041417223 */ /* 0x000fce0000000041 */
.L_x_7442:
[----:B------:R-:W-:Y:S05]  /*25e0*/  BSYNC B1 ;  /* 0x0000000000017941 */ /* 0x000fea0003800000 */
.L_x_7440:
        /* <DEDUP_REMOVED lines=20> */
[----:B------:R-:W-:Y:S05]  /*2730*/  CALL.REL.NOINC `($__internal_185_$__cuda_sm20_rcp_rn_f32_slowpath) ;  /* 0x000000c000787944 */ /* 0x000fea0003c00000 */
[----:B------:R-:W-:Y:S05]  /*2740*/  BRA `(.L_x_7445) ;  /* 0x0000000000107947 */ /* 0x000fea0003800000 */
.L_x_7444:
[----:B------:R-:W0:Y:S02]  /*2750*/  MUFU.RCP R65, R40 ;  /* 0x0000002800417308 */ /* 0x000e240000001000 */
[----:B0-----:R-:W-:-:S04]  /*2760*/  FFMA R0, R40, R65, -1 ;  /* 0xbf80000028007423 */ /* 0x001fc80000000041 */
[----:B------:R-:W-:-:S04]  /*2770*/  FADD.FTZ R0, -R0, -RZ ;  /* 0x800000ff00007221 */ /* 0x000fc80000010100 */
[----:B------:R-:W-:-:S07]  /*2780*/  FFMA R65, R65, R0, R65 ;  /* 0x0000000041417223 */ /* 0x000fce0000000041 */
.L_x_7445:
[----:B------:R-:W-:Y:S05]  /*2790*/  BSYNC B1 ;  /* 0x0000000000017941 */ /* 0x000fea0003800000 */
.L_x_7443:
        /* <DEDUP_REMOVED lines=25> */
[----:B------:R-:W-:Y:S05]  /*2930*/  CALL.REL.NOINC `($__internal_185_$__cuda_sm20_rcp_rn_f32_slowpath) ;  /* 0x000000bc00f87944 */ /* 0x000fea0003c00000 */
[----:B------:R-:W-:Y:S05]  /*2940*/  BRA `(.L_x_7448) ;  /* 0x0000000000107947 */ /* 0x000fea0003800000 */
.L_x_7447:
[----:B------:R-:W0:Y:S02]  /*2950*/  MUFU.RCP R65, R40 ;  /* 0x0000002800417308 */ /* 0x000e240000001000 */
[----:B0-----:R-:W-:-:S04]  /*2960*/  FFMA R0, R40, R65, -1 ;  /* 0xbf80000028007423 */ /* 0x001fc80000000041 */
[----:B------:R-:W-:-:S04]  /*2970*/  FADD.FTZ R0, -R0, -RZ ;  /* 0x800000ff00007221 */ /* 0x000fc80000010100 */
[----:B------:R-:W-:-:S07]  /*2980*/  FFMA R65, R65, R0, R65 ;  /* 0x0000000041417223 */ /* 0x000fce0000000041 */
.L_x_7448:
[----:B------:R-:W-:Y:S05]  /*2990*/  BSYNC B1 ;  /* 0x0000000000017941 */ /* 0x000fea0003800000 */
.L_x_7446:
        /* <DEDUP_REMOVED lines=21> */
[----:B------:R-:W-:Y:S05]  /*2af0*/  CALL.REL.NOINC `($__internal_185_$__cuda_sm20_rcp_rn_f32_slowpath) ;  /* 0x000000bc00887944 */ /* 0x000fea0003c00000 */
[----:B------:R-:W-:Y:S05]  /*2b00*/  BRA `(.L_x_7451) ;  /* 0x0000000000107947 */ /* 0x000fea0003800000 */
.L_x_7450:
[----:B------:R-:W0:Y:S02]  /*2b10*/  MUFU.RCP R65, R40 ;  /* 0x0000002800417308 */ /* 0x000e240000001000 */
[----:B0-----:R-:W-:-:S04]  /*2b20*/  FFMA R0, R40, R65, -1 ;  /* 0xbf80000028007423 */ /* 0x001fc80000000041 */
[----:B------:R-:W-:-:S04]  /*2b30*/  FADD.FTZ R0, -R0, -RZ ;  /* 0x800000ff00007221 */ /* 0x000fc80000010100 */
[----:B------:R-:W-:-:S07]  /*2b40*/  FFMA R65, R65, R0, R65 ;  /* 0x0000000041417223 */ /* 0x000fce0000000041 */
.L_x_7451:
[----:B------:R-:W-:Y:S05]  /*2b50*/  BSYNC B1 ;  /* 0x0000000000017941 */ /* 0x000fea0003800000 */
.L_x_7449:
        /* <DEDUP_REMOVED lines=27> */
[----:B------:R-:W-:Y:S05]  /*2d10*/  CALL.REL.NOINC `($__internal_185_$__cuda_sm20_rcp_rn_f32_slowpath) ;  /* 0x000000bc00007944 */ /* 0x000fea0003c00000 */
[----:B------:R-:W-:Y:S05]  /*2d20*/  BRA `(.L_x_7454) ;  /* 0x0000000000107947 */ /* 0x000fea0003800000 */
.L_x_7453:
[----:B------:R-:W0:Y:S02]  /*2d30*/  MUFU.RCP R65, R46 ;  /* 0x0000002e00417308 */ /* 0x000e240000001000 */
[----:B0-----:R-:W-:-:S04]  /*2d40*/  FFMA R0, R46, R65, -1 ;  /* 0xbf8000002e007423 */ /* 0x001fc80000000041 */
[----:B------:R-:W-:-:S04]  /*2d50*/  FADD.FTZ R0, -R0, -RZ ;  /* 0x800000ff00007221 */ /* 0x000fc80000010100 */
[----:B------:R-:W-:-:S07]  /*2d60*/  FFMA R65, R65, R0, R65 ;  /* 0x0000000041417223 */ /* 0x000fce0000000041 */
.L_x_7454:
[----:B------:R-:W-:Y:S05]  /*2d70*/  BSYNC B1 ;  /* 0x0000000000017941 */ /* 0x000fea0003800000 */
.L_x_7452:
        /* <DEDUP_REMOVED lines=20> */
[----:B------:R-:W-:Y:S05]  /*2ec0*/  CALL.REL.NOINC `($__internal_185_$__cuda_sm20_rcp_rn_f32_slowpath) ;  /* 0x000000b800947944 */ /* 0x000fea0003c00000 */
[----:B------:R-:W-:Y:S05]  /*2ed0*/  BRA `(.L_x_7457) ;  /* 0x0000000000107947 */ /* 0x000fea0003800000 */
.L_x_7456:
[----:B------:R-:W0:Y:S02]  /*2ee0*/  MUFU.RCP R65, R46 ;  /* 0x0000002e00417308 */ /* 0x000e240000001000 */
[----:B0-----:R-:W-:-:S04]  /*2ef0*/  FFMA R0, R46, R65, -1 ;  /* 0xbf8000002e007423 */ /* 0x001fc80000000041 */
[----:B------:R-:W-:-:S04]  /*2f00*/  FADD.FTZ R0, -R0, -RZ ;  /* 0x800000ff00007221 */ /* 0x000fc80000010100 */
[----:B------:R-:W-:-:S07]  /*2f10*/  FFMA R65, R65, R0, R65 ;  /* 0x0000000041417223 */ /* 0x000fce0000000041 */
.L_x_7457:
[----:B------:R-:W-:Y:S05]  /*2f20*/  BSYNC B1 ;  /* 0x0000000000017941 */ /* 0x000fea0003800000 */
.L_x_7455:
        /* <DEDUP_REMOVED lines=25> */
[----:B------:R-:W-:Y:S05]  /*30c0*/  CALL.REL.NOINC `($__internal_185_$__cuda_sm20_rcp_rn_f32_slowpath) ;  /* 0x000000b800147944 */ /* 0x000fea0003c00000 */
[----:B------:R-:W-:Y:S01]  /*30d0*/  MOV R45, R65 ;  /* 0x00000041002d7202 */ /* 0x000fe20000000f00 */
[----:B------:R-:W-:Y:S06]  /*30e0*/  BRA `(.L_x_7460) ;  /* 0x0000000000107947 */ /* 0x000fec0003800000 */
.L_x_7459:
[----:B------:R-:W0:Y:S02]  /*30f0*/  MUFU.RCP R45, R46 ;  /* 0x0000002e002d7308 */ /* 0x000e240000001000 */
[----:B0-----:R-:W-:-:S04]  /*3100*/  FFMA R0, R46, R45, -1 ;  /* 0xbf8000002e007423 */ /* 0x001fc8000000002d */
[----:B------:R-:W-:-:S04]  /*3110*/  FADD.FTZ R0, -R0, -RZ ;  /* 0x800000ff00007221 */ /* 0x000fc80000010100 */
[----:B------:R-:W-:-:S07]  /*3120*/  FFMA R45, R45, R0, R45 ;  /* 0x000000002d2d7223 */ /* 0x000fce000000002d */
.L_x_7460:
[----:B------:R-:W-:Y:S05]  /*3130*/  BSYNC B1 ;  /* 0x0000000000017941 */ /* 0x000fea0003800000 */
.L_x_7458:
        /* <DEDUP_REMOVED lines=14> */
[----:B------:R-:W-:Y:S02]  /*3220*/  @P1 PRMT R71, R34, 0x7604, R53 ;  /* 0x0000760422471816 */ /* 0x000fe40000000035 */
[----:B------:R-:W-:Y:S02]  /*3230*/  F2FP.SATFINITE.E5M2.F32.PACK_AB_MERGE_C R46, RZ, R46, RZ ;  /* 0x0000002eff2e723e */ /* 0x000fe400048060ff */
        /* <DEDUP_REMOVED lines=14> */
[----:B------:R-:W-:-:S02]  /*3320*/  F2FP.SATFINITE.E5M2.F32.PACK_AB_MERGE_C R45, RZ, R45, RZ ;  /* 0x0000002dff2d723e */ /* 0x000fc400048060ff */
[----:B-1----:R-:W-:Y:S02]  /*3330*/  @P1 IADD3.X R65, R63, UR7, RZ, P2, !PT ;  /* 0x000000073f411c10 */ /* 0x002fe400097fe4ff */
[----:B------:R-:W-:Y:S02]  /*3340*/  F2FP.SATFINITE.E5M2.F32.PACK_AB_MERGE_C R30, RZ, R30, RZ ;  /* 0x0000001eff1e723e */ /* 0x000fe400048060ff */
        /* <DEDUP_REMOVED lines=17> */
[----:B------:R-:W-:Y:S02]  /*3460*/  F2FP.SATFINITE.E5M2.F32.PACK_AB_MERGE_C R32, RZ, R32, RZ ;  /* 0x00000020ff20723e */ /* 0x000fe400048060ff */
[----:B------:R-:W-:Y:S01]  /*3470*/  F2FP.SATFINITE.E5M2.F32.PACK_AB_MERGE_C R29, RZ, R5, RZ ;  /* 0x00000005ff1d723e */ /* 0x000fe200048060ff */
        /* <DEDUP_REMOVED lines=11> */
.L_x_7462:
[----:B------:R-:W-:Y:S05]  /*3530*/  BSYNC B0 ;  /* 0x0000000000007941 */ /* 0x000fea0003800000 */
.L_x_7461:
[----:B------:R-:W-:Y:S01]  /*3540*/  FMNMX R53, |R27|, R46, !PT ;  /* 0x0000002e1b357209 */ /* 0x000fe20007800200 */
[----:B------:R-:W-:Y:S01]  /*3550*/  FMUL R27, R25, UR12 ;  /* 0x0000000c191b7c20 */ /* 0x000fe20008400000 */
[----:B------:R-:W-:Y:S01]  /*3560*/  FMUL R4, R3, UR12 ;  /* 0x0000000c03047c20 */ /* 0x000fe20008400000 */
[----:B01----:R-:W-:Y:S01]  /*3570*/  IADD3 R5, P2, R7, R40, RZ ;  /* 0x0000002807057210 */ /* 0x003fe20007f5e0ff */
[----:B------:R-:W-:Y:S01]  /*3580*/  IMAD.U32 R45, R45, 0x10000, RZ ;  /* 0x000100002d2d7824 */ /* 0x000fe200078e00ff */
[----:B------:R-:W-:Y:S01]  /*3590*/  F2FP.SATFINITE.E5M2.F32.PACK_AB_MERGE_C R48, RZ, R33, RZ ;  /* 0x00000021ff30723e */ /* 0x000fe200048060ff */
[----:B------:R-:W-:Y:S01]  /*35a0*/  BSSY B0, `(.L_x_7463) ;  /* 0x0000031000007945 */ /* 0x000fe20003800000 */
[----:B------:R-:W-:Y:S02]  /*35b0*/  F2FP.SATFINITE.E5M2.F32.PACK_AB_MERGE_C R46, RZ, R27, RZ ;  /* 0x0000001bff2e723e */ /* 0x000fe400048060ff */
[----:B------:R-:W-:Y:S02]  /*35c0*/  FMNMX R53, |R26|, R53, !PT ;  /* 0x000000351a357209 */ /* 0x000fe40007800200 */
[----:B------:R-:W-:Y:S01]  /*35d0*/  F2FP.SATFINITE.E5M2.F32.PACK_AB_MERGE_C R33, RZ, R4, RZ ;  /* 0x00000004ff21723e */ /* 0x000fe200048060ff */
        /* <DEDUP_REMOVED lines=9> */
[----:B------:R-:W-:Y:S01]  /*3670*/  F2FP.SATFINITE.E5M2.F32.PACK_AB_MERGE_C R71, RZ, R27, RZ ;  /* 0x0000001bff47723e */ /* 0x000fe200048060ff */
        /* <DEDUP_REMOVED lines=13> */
[----:B------:R-:W-:Y:S02]  /*3750*/  F2FP.SATFINITE.E5M2.F32.PACK_AB_MERGE_C R31, RZ, R31, RZ ;  /* 0x0000001fff1f723e */ /* 0x000fe400048060ff */
[----:B------:R-:W-:-:S02]  /*3760*/  @P1 IADD3.X R45, R63, UR7, RZ, P2, !PT ;  /* 0x000000073f2d1c10 */ /* 0x000fc400097fe4ff */
[C---:B------:R-:W-:Y:S02]  /*3770*/  @P1 LEA R66, P2, R2.reuse, R5, 0x1 ;  /* 0x0000000502421211 */ /* 0x040fe400078408ff */
[----:B------:R-:W-:Y:S01]  /*3780*/  F2FP.SATFINITE.E5M2.F32.PACK_AB_MERGE_C R48, RZ, R48, RZ ;  /* 0x00000030ff30723e */ /* 0x000fe200048060ff */
[----:B0-----:R-:W-:Y:S01]  /*3790*/  FMUL R65, R21, UR12 ;  /* 0x0000000c15417c20 */ /* 0x001fe20008400000 */
[----:B------:R-:W-:Y:S02]  /*37a0*/  @P1 LEA.HI.X R67, R2, R4, R45, 0x1, P2 ;  /* 0x0000000402431211 */ /* 0x000fe400010f0c2d */
[----:B------:R-:W-:Y:S02]  /*37b0*/  @P1 PRMT R45, R48, 0x7604, R31 ;  /* 0x00007604302d1816 */ /* 0x000fe4000000001f */
[----:B------:R-:W-:Y:S01]  /*37c0*/  FMNMX R64, |R28|, R53, !PT ;  /* 0x000000351c407209 */ /* 0x000fe20007800200 */
[----:B------:R-:W-:Y:S01]  /*37d0*/  FMUL R28, R0, UR12 ;  /* 0x0000000c001c7c20 */ /* 0x000fe20008400000 */
[----:B------:R-:W-:Y:S01]  /*37e0*/  LOP3.LUT R46, R71, 0xffff, RZ, 0xc0, !PT ;  /* 0x0000ffff472e7812 */ /* 0x000fe200078ec0ff */
[----:B------:R0:W-:Y:S01]  /*37f0*/  @P1 STG.E.U16 desc[UR10][R66.64], R45 ;  /* 0x0000002d42001986 */ /* 0x0001e2000c10150a */
[----:B------:R-:W-:-:S02]  /*3800*/  F2FP.SATFINITE.E5M2.F32.PACK_AB_MERGE_C R65, RZ, R65, RZ ;  /* 0x00000041ff41723e */ /* 0x000fc400048060ff */
[----:B------:R-:W-:Y:S02]  /*3810*/  PRMT R27, R46, 0x7604, R27 ;  /* 0x000076042e1b7816 */ /* 0x000fe4000000001b */
[----:B------:R-:W-:Y:S01]  /*3820*/  F2FP.SATFINITE.E5M2.F32.PACK_AB_MERGE_C R28, RZ, R28, RZ ;  /* 0x0000001cff1c723e */ /* 0x000fe200048060ff */
        /* <DEDUP_REMOVED lines=8> */
.L_x_7464:
[----:B------:R-:W-:Y:S05]  /*38b0*/  BSYNC B0 ;  /* 0x0000000000007941 */ /* 0x000fea0003800000 */
.L_x_7463:
        /* <DEDUP_REMOVED lines=84> */
.L_x_7466:
[----:B------:R-:W-:Y:S05]  /*3e00*/  BSYNC B0 ;  /* 0x0000000000007941 */ /* 0x000fea0003800000 */
.L_x_7465:
        /* <DEDUP_REMOVED lines=24> */
.L_x_7468:
[----:B------:R-:W-:Y:S05]  /*3f90*/  BSYNC B0 ;  /* 0x0000000000007941 */ /* 0x000fea0003800000 */
.L_x_7467:
        /* <DEDUP_REMOVED lines=21> */
.L_x_7470:
[----:B------:R-:W-:Y:S05]  /*40f0*/  BSYNC B0 ;  /* 0x0000000000007941 */ /* 0x000fea0003800000 */
.L_x_7469:
        /* <DEDUP_REMOVED lines=22> */
[----:B-----5:R-:W-:Y:S05]  /*4260*/  CALL.REL.NOINC `($__internal_185_$__cuda_sm20_rcp_rn_f32_slowpath) ;  /* 0x000000a400ac7944 */ /* 0x020fea0003c00000 */
[----:B------:R-:W-:Y:S05]  /*4270*/  BRA `(.L_x_7473) ;  /* 0x0000000000107947 */ /* 0x000fea0003800000 */
.L_x_7472:
[----:B------:R-:W0:Y:S02]  /*4280*/  MUFU.RCP R65, R60 ;  /* 0x0000003c00417308 */ /* 0x000e240000001000 */
[----:B0-----:R-:W-:-:S04]  /*4290*/  FFMA R0, R60, R65, -1 ;  /* 0xbf8000003c007423 */ /* 0x001fc80000000041 */
[----:B------:R-:W-:-:S04]  /*42a0*/  FADD.FTZ R0, -R0, -RZ ;  /* 0x800000ff00007221 */ /* 0x000fc80000010100 */
[----:B------:R-:W-:-:S07]  /*42b0*/  FFMA R65, R65, R0, R65 ;  /* 0x0000000041417223 */ /* 0x000fce0000000041 */
.L_x_7473:
[----:B------:R-:W-:Y:S05]  /*42c0*/  BSYNC B1 ;  /* 0x0000000000017941 */ /* 0x000fea0003800000 */
.L_x_7471:
        /* <DEDUP_REMOVED lines=27> */
[----:B-----5:R-:W-:Y:S05]  /*4480*/  CALL.REL.NOINC `($__internal_185_$__cuda_sm20_rcp_rn_f32_slowpath) ;  /* 0x000000a400247944 */ /* 0x020fea0003c00000 */
[----:B------:R-:W-:Y:S05]  /*4490*/  BRA `(.L_x_7476) ;  /* 0x0000000000107947 */ /* 0x000fea0003800000 */
.L_x_7475:
[----:B------:R-:W0:Y:S02]  /*44a0*/  MUFU.RCP R65, R64 ;  /* 0x0000004000417308 */ /* 0x000e240000001000 */
[----:B0-----:R-:W-:-:S04]  /*44b0*/  FFMA R0, R64, R65, -1 ;  /* 0xbf80000040007423 */ /* 0x001fc80000000041 */
[----:B------:R-:W-:-:S04]  /*44c0*/  FADD.FTZ R0, -R0, -RZ ;  /* 0x800000ff00007221 */ /* 0x000fc80000010100 */
[----:B------:R-:W-:-:S07]  /*44d0*/  FFMA R65, R65, R0, R65 ;  /* 0x0000000041417223 */ /* 0x000fce0000000041 */
.L_x_7476:
[----:B------:R-:W-:Y:S05]  /*44e0*/  BSYNC B1 ;  /* 0x0000000000017941 */ /* 0x000fea0003800000 */
.L_x_7474:
        /* <DEDUP_REMOVED lines=22> */
.L_x_7478:
[----:B------:R-:W0:Y:S02]  /*4650*/  MUFU.RCP R65, R60 ;  /* 0x0000003c00417308 */ /* 0x000e240000001000 */
[----:B0-----:R-:W-:-:S04]  /*4660*/  FFMA R0, R60, R65, -1 ;  /* 0xbf8000003c007423 */ /* 0x001fc80000000041 */
[----:B------:R-:W-:-:S04]  /*4670*/  FADD.FTZ R0, -R0, -RZ ;  /* 0x800000ff00007221 */ /* 0x000fc80000010100 */
[----:B------:R-:W-:-:S07]  /*4680*/  FFMA R65, R65, R0, R65 ;  /* 0x0000000041417223 */ /* 0x000fce0000000041 */
.L_x_7479:
[----:B------:R-:W-:Y:S05]  /*4690*/  BSYNC B1 ;  /* 0x0000000000017941 */ /* 0x000fea0003800000 */
.L_x_7477:
        /* <DEDUP_REMOVED lines=25> */
[----:B-----5:R-:W-:Y:S05]  /*4830*/  CALL.REL.NOINC `($__internal_185_$__cuda_sm20_rcp_rn_f32_slowpath) ;  /* 0x000000a000387944 */ /* 0x020fea0003c00000 */
[----:B------:R-:W-:Y:S05]  /*4840*/  BRA `(.L_x_7482) ;  /* 0x0000000000107947 */ /* 0x000fea0003800000 */
.L_x_7481:
[----:B------:R-:W0:Y:S02]  /*4850*/  MUFU.RCP R65, R64 ;  /* 0x0000004000417308 */ /* 0x000e240000001000 */
[----:B0-----:R-:W-:-:S04]  /*4860*/  FFMA R0, R64, R65, -1 ;  /* 0xbf80000040007423 */ /* 0x001fc80000000041 */
[----:B------:R-:W-:-:S04]  /*4870*/  FADD.FTZ R0, -R0, -RZ ;  /* 0x800000ff00007221 */ /* 0x000fc80000010100 */
[----:B------:R-:W-:-:S07]  /*4880*/  FFMA R65, R65, R0, R65 ;  /* 0x0000000041417223 */ /* 0x000fce0000000041 */
.L_x_7482:
[----:B------:R-:W-:Y:S05]  /*4890*/  BSYNC B1 ;  /* 0x0000000000017941 */ /* 0x000fea0003800000 */
.L_x_7480:
        /* <DEDUP_REMOVED lines=21> */
[----:B-----5:R-:W-:Y:S05]  /*49f0*/  CALL.REL.NOINC `($__internal_185_$__cuda_sm20_rcp_rn_f32_slowpath) ;  /* 0x0000009c00c87944 */ /* 0x020fea0003c00000 */
[----:B------:R-:W-:Y:S05]  /*4a00*/  BRA `(.L_x_7485) ;  /* 0x0000000000107947 */ /* 0x000fea0003800000 */
.L_x_7484:
[----:B------:R-:W0:Y:S02]  /*4a10*/  MUFU.RCP R65, R64 ;  /* 0x0000004000417308 */ /* 0x000e240000001000 */
[----:B0-----:R-:W-:-:S04]  /*4a20*/  FFMA R0, R64, R65, -1 ;  /* 0xbf80000040007423 */ /* 0x001fc80000000041 */
[----:B------:R-:W-:-:S04]  /*4a30*/  FADD.FTZ R0, -R0, -RZ ;  /* 0x800000ff00007221 */ /* 0x000fc80000010100 */
[----:B------:R-:W-:-:S07]  /*4a40*/  FFMA R65, R65, R0, R65 ;  /* 0x0000000041417223 */ /* 0x000fce0000000041 */
.L_x_7485:
[----:B------:R-:W-:Y:S05]  /*4a50*/  BSYNC B1 ;  /* 0x0000000000017941 */ /* 0x000fea0003800000 */
.L_x_7483:
        /* <DEDUP_REMOVED lines=27> */
[----:B-----5:R-:W-:Y:S05]  /*4c10*/  CALL.REL.NOINC `($__internal_185_$__cuda_sm20_rcp_rn_f32_slowpath) ;  /* 0x0000009c00407944 */ /* 0x020fea0003c00000 */
[----:B------:R-:W-:Y:S05]  /*4c20*/  BRA `(.L_x_7488) ;  /* 0x0000000000107947 */ /* 0x000fea0003800000 */
.L_x_7487:
[----:B------:R-:W0:Y:S02]  /*4c30*/  MUFU.RCP R65, R64 ;  /* 0x0000004000417308 */ /* 0x000e240000001000 */
[----:B0-----:R-:W-:-:S04]  /*4c40*/  FFMA R0, R64, R65, -1 ;  /* 0xbf80000040007423 */ /* 0x001fc80000000041 */
[----:B------:R-:W-:-:S04]  /*4c50*/  FADD.FTZ R0, -R0, -RZ ;  /* 0x800000ff00007221 */ /* 0x000fc80000010100 */
[----:B------:R-:W-:-:S07]  /*4c60*/  FFMA R65, R65, R0, R65 ;  /* 0x0000000041417223 */ /* 0x000fce0000000041 */
.L_x_7488:
[----:B------:R-:W-:Y:S05]  /*4c70*/  BSYNC B1 ;  /* 0x0000000000017941 */ /* 0x000fea0003800000 */
.L_x_7486:
        /* <DEDUP_REMOVED lines=22> */
.L_x_7490:
[----:B------:R-:W0:Y:S02]  /*4de0*/  MUFU.RCP R65, R64 ;  /* 0x0000004000417308 */ /* 0x000e240000001000 */
[----:B0-----:R-:W-:-:S04]  /*4df0*/  FFMA R0, R64, R65, -1 ;  /* 0xbf80000040007423 */ /* 0x001fc80000000041 */
[----:B------:R-:W-:-:S04]  /*4e00*/  FADD.FTZ R0, -R0, -RZ ;  /* 0x800000ff00007221 */ /* 0x000fc80000010100 */
[----:B------:R-:W-:-:S07]  /*4e10*/  FFMA R65, R65, R0, R65 ;  /* 0x0000000041417223 */ /* 0x000fce0000000041 */
.L_x_7491:
[----:B------:R-:W-:Y:S05]  /*4e20*/  BSYNC B1 ;  /* 0x0000000000017941 */ /* 0x000fea0003800000 */
.L_x_7489:
        /* <DEDUP_REMOVED lines=27> */
.L_x_7493:
[----:B------:R-:W0:Y:S02]  /*4fe0*/  MUFU.RCP R65, R64 ;  /* 0x0000004000417308 */ /* 0x000e240000001000 */
[----:B0-----:R-:W-:-:S04]  /*4ff0*/  FFMA R0, R64, R65, -1 ;  /* 0xbf80000040007423 */ /* 0x001fc80000000041 */
[----:B------:R-:W-:-:S04]  /*5000*/  FADD.FTZ R0, -R0, -RZ ;  /* 0x800000ff00007221 */ /* 0x000fc80000010100 */
[----:B------:R-:W-:-:S07]  /*5010*/  FFMA R65, R65, R0, R65 ;  /* 0x0000000041417223 */ /* 0x000fce0000000041 */
.L_x_7494:
[----:B------:R-:W-:Y:S05]  /*5020*/  BSYNC B1 ;  /* 0x0000000000017941 */ /* 0x000fea0003800000 */
.L_x_7492:
        /* <DEDUP_REMOVED lines=23> */
.L_x_7496:
[----:B------:R-:W0:Y:S02]  /*51a0*/  MUFU.RCP R65, R64 ;  /* 0x0000004000417308 */ /* 0x000e240000001000 */
[----:B0-----:R-:W-:-:S04]  /*51b0*/  FFMA R0, R64, R65, -1 ;  /* 0xbf80000040007423 */ /* 0x001fc80000000041 */
[----:B------:R-:W-:-:S04]  /*51c0*/  FADD.FTZ R0, -R0, -RZ ;  /* 0x800000ff00007221 */ /* 0x000fc80000010100 */
[----:B------:R-:W-:-:S07]  /*51d0*/  FFMA R65, R65, R0, R65 ;  /* 0x0000000041417223 */ /* 0x000fce0000000041 */
.L_x_7497:
[----:B------:R-:W-:Y:S05]  /*51e0*/  BSYNC B1 ;  /* 0x0000000000017941 */ /* 0x000fea0003800000 */
.L_x_7495:
        /* <DEDUP_REMOVED lines=27> */
[----:B-----5:R-:W-:Y:S05]  /*53a0*/  CALL.REL.NOINC `($__internal_185_$__cuda_sm20_rcp_rn_f32_slowpath) ;  /* 0x00000094005c7944 */ /* 0x020fea0003c00000 */
[----:B------:R-:W-:Y:S05]  /*53b0*/  BRA `(.L_x_7500) ;  /* 0x0000000000107947 */ /* 0x000fea0003800000 */
.L_x_7499:
[----:B------:R-:W0:Y:S02]  /*53c0*/  MUFU.RCP R65, R66 ;  /* 0x0000004200417308 */ /* 0x000e240000001000 */
[----:B0-----:R-:W-:-:S04]  /*53d0*/  FFMA R0, R66, R65, -1 ;  /* 0xbf80000042007423 */ /* 0x001fc80000000041 */
[----:B------:R-:W-:-:S04]  /*53e0*/  FADD.FTZ R0, -R0, -RZ ;  /* 0x800000ff00007221 */ /* 0x000fc80000010100 */
[----:B------:R-:W-:-:S07]  /*53f0*/  FFMA R65, R65, R0, R65 ;  /* 0x0000000041417223 */ /* 0x000fce0000000041 */
.L_x_7500:
[----:B------:R-:W-:Y:S05]  /*5400*/  BSYNC B1 ;  /* 0x0000000000017941 */ /* 0x000fea0003800000 */
.L_x_7498:
        /* <DEDUP_REMOVED lines=22> */
.L_x_7502:
[----:B------:R-:W0:Y:S02]  /*5570*/  MUFU.RCP R65, R64 ;  /* 0x0000004000417308 */ /* 0x000e240000001000 */
[----:B0-----:R-:W-:-:S04]  /*5580*/  FFMA R0, R64, R65, -1 ;  /* 0xbf80000040007423 */ /* 0x001fc80000000041 */
[----:B------:R-:W-:-:S04]  /*5590*/  FADD.FTZ R0, -R0, -RZ ;  /* 0x800000ff00007221 */ /* 0x000fc80000010100 */
[----:B------:R-:W-:-:S07]  /*55a0*/  FFMA R65, R65, R0, R65 ;  /* 0x0000000041417223 */ /* 0x000fce0000000041 */
.L_x_7503:
[----:B------:R-:W-:Y:S05]  /*55b0*/  BSYNC B1 ;  /* 0x0000000000017941 */ /* 0x000fea0003800000 */
.L_x_7501:
        /* <DEDUP_REMOVED lines=27> */
.L_x_7505:
[----:B------:R-:W0:Y:S02]  /*5770*/  MUFU.RCP R65, R64 ;  /* 0x0000004000417308 */ /* 0x000e240000001000 */
[----:B0-----:R-:W-:-:S04]  /*5780*/  FFMA R0, R64, R65, -1 ;  /* 0xbf80000040007423 */ /* 0x001fc80000000041 */
[----:B------:R-:W-:-:S04]  /*5790*/  FADD.FTZ R0, -R0, -RZ ;  /* 0x800000ff00007221 */ /* 0x000fc80000010100 */
[----:B------:R-:W-:-:S07]  /*57a0*/  FFMA R65, R65, R0, R65 ;  /* 0x0000000041417223 */ /* 0x000fce0000000041 */
.L_x_7506:
[----:B------:R-:W-:Y:S05]  /*57b0*/  BSYNC B1 ;  /* 0x0000000000017941 */ /* 0x000fea0003800000 */
.L_x_7504:
        /* <DEDUP_REMOVED lines=23> */
.L_x_7508:
[----:B------:R-:W0:Y:S02]  /*5930*/  MUFU.RCP R65, R64 ;  /* 0x0000004000417308 */ /* 0x000e240000001000 */
[----:B0-----:R-:W-:-:S04]  /*5940*/  FFMA R0, R64, R65, -1 ;  /* 0xbf80000040007423 */ /* 0x001fc80000000041 */
[----:B------:R-:W-:-:S04]  /*5950*/  FADD.FTZ R0, -R0, -RZ ;  /* 0x800000ff00007221 */ /* 0x000fc80000010100 */
[----:B------:R-:W-:-:S07]  /*5960*/  FFMA R65, R65, R0, R65 ;  /* 0x0000000041417223 */ /* 0x000fce0000000041 */
.L_x_7509:
[----:B------:R-:W-:Y:S05]  /*5970*/  BSYNC B1 ;  /* 0x0000000000017941 */ /* 0x000fea0003800000 */
.L_x_7507:
        /* <DEDUP_REMOVED lines=29> */
.L_x_7511:
[----:B------:R-:W0:Y:S02]  /*5b50*/  MUFU.RCP R65, R66 ;  /* 0x0000004200417308 */ /* 0x000e240000001000 */
[----:B0-----:R-:W-:-:S04]  /*5b60*/  FFMA R0, R66, R65, -1 ;  /* 0xbf80000042007423 */ /* 0x001fc80000000041 */
[----:B------:R-:W-:-:S04]  /*5b70*/  FADD.FTZ R0, -R0, -RZ ;  /* 0x800000ff00007221 */ /* 0x000fc80000010100 */
[----:B------:R-:W-:-:S07]  /*5b80*/  FFMA R65, R65, R0, R65 ;  /* 0x0000000041417223 */ /* 0x000fce0000000041 */
.L_x_7512:
[----:B------:R-:W-:Y:S05]  /*5b90*/  BSYNC B1 ;  /* 0x0000000000017941 */ /* 0x000fea0003800000 */
.L_x_7510:
        /* <DEDUP_REMOVED lines=22> */
.L_x_7514:
[----:B------:R-:W0:Y:S02]  /*5d00*/  MUFU.RCP R65, R66 ;  /* 0x0000004200417308 */ /* 0x000e240000001000 */
[----:B0-----:R-:W-:-:S04]  /*5d10*/  FFMA R0, R66, R65, -1 ;  /* 0xbf80000042007423 */ /* 0x001fc80000000041 */
[----:B------:R-:W-:-:S04]  /*5d20*/  FADD.FTZ R0, -R0, -RZ ;  /* 0x800000ff00007221 */ /* 0x000fc80000010100 */
[----:B------:R-:W-:-:S07]  /*5d30*/  FFMA R65, R65, R0, R65 ;  /* 0x0000000041417223 */ /* 0x000fce0000000041 */
.L_x_7515:
[----:B------:R-:W-:Y:S05]  /*5d40*/  BSYNC B1 ;  /* 0x0000000000017941 */ /* 0x000fea0003800000 */
.L_x_7513:
        /* <DEDUP_REMOVED lines=25> */
[----:B-----5:R-:W-:Y:S05]  /*5ee0*/  CALL.REL.NOINC `($__internal_185_$__cuda_sm20_rcp_rn_f32_slowpath) ;  /* 0x00000088008c7944 */ /* 0x020fea0003c00000 */
[----:B------:R-:W-:Y:S05]  /*5ef0*/  BRA `(.L_x_7518) ;  /* 0x0000000000107947 */ /* 0x000fea0003800000 */
.L_x_7517:
[----:B------:R-:W0:Y:S02]  /*5f00*/  MUFU.RCP R65, R66 ;  /* 0x0000004200417308 */ /* 0x000e240000001000 */
[----:B0-----:R-:W-:-:S04]  /*5f10*/  FFMA R0, R66, R65, -1 ;  /* 0xbf80000042007423 */ /* 0x001fc80000000041 */
[----:B------:R-:W-:-:S04]  /*5f20*/  FADD.FTZ R0, -R0, -RZ ;  /* 0x800000ff00007221 */ /* 0x000fc80000010100 */
[----:B------:R-:W-:-:S07]  /*5f30*/  FFMA R65, R65, R0, R65 ;  /* 0x0000000041417223 */ /* 0x000fce0000000041 */
.L_x_7518:
[----:B------:R-:W-:Y:S05]  /*5f40*/  BSYNC B1 ;  /* 0x0000000000017941 */ /* 0x000fea0003800000 */
.L_x_7516:
        /* <DEDUP_REMOVED lines=11> */
[----:B------:R-:W-:Y:S01]  /*6000*/  F2FP.SATFINITE.E5M2.F32.PACK_AB_MERGE_C R0, RZ, R0, RZ ;  /* 0x00000000ff00723e */ /* 0x000fe200048060ff */
        /* <DEDUP_REMOVED lines=18> */
[----:B------:R-:W-:Y:S02]  /*6130*/  F2FP.SATFINITE.E5M2.F32.PACK_AB_MERGE_C R67, RZ, R0, RZ ;  /* 0x00000000ff43723e */ /* 0x000fe400048060ff */
[----:B------:R-:W-:Y:S01]  /*6140*/  F2FP.SATFINITE.E5M2.F32.PACK_AB_MERGE_C R0, RZ, R58, RZ ;  /* 0x0000003aff00723e */ /* 0x000fe200048060ff */
        /* <DEDUP_REMOVED lines=14> */
[----:B------:R-:W-:Y:S02]  /*6230*/  F2FP.SATFINITE.E5M2.F32.PACK_AB_MERGE_C R56, RZ, R62, RZ ;  /* 0x0000003eff38723e */ /* 0x000fe400048060ff */
[----:B------:R-:W-:Y:S01]  /*6240*/  F2FP.SATFINITE.E5M2.F32.PACK_AB_MERGE_C R55, RZ, R64, RZ ;  /* 0x00000040ff37723e */ /* 0x000fe200048060ff */
        /* <DEDUP_REMOVED lines=9> */
.L_x_7520:
[----:B------:R-:W-:Y:S05]  /*62e0*/  BSYNC B0 ;  /* 0x0000000000007941 */ /* 0x000fea0003800000 */
.L_x_7519:
[----:B-1----:R-:W1:Y:S01]  /*62f0*/  @P0 LDC R63, c[0x0][0x248] ;  /* 0x00009200ff3f0b82 */ /* 0x002e620000000800 */
[----:B0-----:R-:W-:Y:S01]  /*6300*/  FMUL R58, R61, UR12 ;  /* 0x0000000c3d3a7c20 */ /* 0x001fe20008400000 */
[----:B------:R-:W-:Y:S01]  /*6310*/  FMUL R59, R50, UR12 ;  /* 0x0000000c323b7c20 */ /* 0x000fe20008400000 */
[----:B------:R-:W-:Y:S01]  /*6320*/  FMNMX R60, |R54|, R67, !PT ;  /* 0x00000043363c7209 */ /* 0x000fe20007800200 */
[----:B------:R-:W-:Y:S01]  /*6330*/  FMUL R54, R49, UR12 ;  /* 0x0000000c31367c20 */ /* 0x000fe20008400000 */
[----:B------:R-:W-:Y:S01]  /*6340*/  FMUL R62, R48, UR12 ;  /* 0x0000000c303e7c20 */ /* 0x000fe20008400000 */
[----:B------:R-:W-:Y:S01]  /*6350*/  F2FP.SATFINITE.E5M2.F32.PACK_AB_MERGE_C R68, RZ, R58, RZ ;  /* 0x0000003aff44723e */ /* 0x000fe200048060ff */
[----:B------:R-:W-:Y:S01]  /*6360*/  FMUL R66, R52, UR12 ;  /* 0x0000000c34427c20 */ /* 0x000fe20008400000 */
[----:B------:R-:W-:Y:S01]  /*6370*/  @P0 LEA R58, P2, R40, R5, 0x1 ;  /* 0x00000005283a0211 */ /* 0x000fe200078408ff */
[----:B------:R-:W-:Y:S01]  /*6380*/  BSSY B0, `(.L_x_7521) ;  /* 0x000002b000007945 */ /* 0x000fe20003800000 */
[----:B------:R-:W-:-:S02]  /*6390*/  F2FP.SATFINITE.E5M2.F32.PACK_AB_MERGE_C R71, RZ, R59, RZ ;  /* 0x0000003bff47723e */ /* 0x000fc400048060ff */
[----:B------:R-:W-:Y:S02]  /*63a0*/  @P0 LEA.HI.X R59, R40, R4, R41, 0x1, P2 ;  /* 0x00000004283b0211 */ /* 0x000fe400010f0c29 */
[----:B------:R-:W-:Y:S02]  /*63b0*/  F2FP.SATFINITE.E5M2.F32.PACK_AB_MERGE_C R67, RZ, R54, RZ ;  /* 0x00000036ff43723e */ /* 0x000fe400048060ff */
[----:B------:R-:W-:Y:S02]  /*63c0*/  F2FP.SATFINITE.E5M2.F32.PACK_AB_MERGE_C R64, RZ, R62, RZ ;  /* 0x0000003eff40723e */ /* 0x000fe400048060ff */
        /* <DEDUP_REMOVED lines=15> */
[----:B------:R-:W-:Y:S01]  /*64c0*/  F2FP.SATFINITE.E5M2.F32.PACK_AB_MERGE_C R67, RZ, R67, RZ ;  /* 0x00000043ff43723e */ /* 0x000fe200048060ff */
[----:B------:R-:W-:Y:S02]  /*64d0*/  IMAD R54, R64, 0x100, R54 ;  /* 0x0000010040367824 */ /* 0x000fe400078e0236 */
[----:B------:R-:W-:Y:S01]  /*64e0*/  FMUL R64, R47, UR12 ;  /* 0x0000000c2f407c20 */ /* 0x000fe20008400000 */
[----:B------:R-:W-:Y:S02]  /*64f0*/  @P0 IADD3.X R59, R41, UR7, RZ, P2, !PT ;  /* 0x00000007293b0c10 */ /* 0x000fe400097fe4ff */
[----:B------:R-:W-:Y:S02]  /*6500*/  @P0 LEA R58, P2, R51, R5, 0x1 ;  /* 0x00000005333a0211 */ /* 0x000fe400078408ff */
[----:B------:R-:W-:-:S02]  /*6510*/  F2FP.SATFINITE.E5M2.F32.PACK_AB_MERGE_C R64, RZ, R64, RZ ;  /* 0x00000040ff40723e */ /* 0x000fc400048060ff */
[----:B------:R-:W-:Y:S02]  /*6520*/  @P0 LEA.HI.X R59, R51, R4, R59, 0x1, P2 ;  /* 0x00000004333b0211 */ /* 0x000fe400010f0c3b */
[----:B0-----:R-:W-:Y:S02]  /*6530*/  @P0 PRMT R63, R67, 0x7604, R64 ;  /* 0x00007604433f0816 */ /* 0x001fe40000000040 */
[----:B------:R-:W-:Y:S02]  /*6540*/  LOP3.LUT R0, R0, 0xff, RZ, 0xc0, !PT ;  /* 0x000000ff00007812 */ /* 0x000fe400078ec0ff */
[----:B------:R-:W-:Y:S01]  /*6550*/  FMNMX R51, |R61|, R60, !PT ;  /* 0x0000003c3d337209 */ /* 0x000fe20007800200 */
[----:B------:R0:W-:Y:S01]  /*6560*/  @P0 STG.E.U16 desc[UR10][R58.64], R63 ;  /* 0x0000003f3a000986 */ /* 0x0001e2000c10150a */
[----:B------:R-:W-:Y:S02]  /*6570*/  F2FP.SATFINITE.E5M2.F32.PACK_AB_MERGE_C R65, RZ, R65, RZ ;  /* 0x00000041ff41723e */ /* 0x000fe400048060ff */
[----:B------:R-:W-:-:S02]  /*6580*/  F2FP.SATFINITE.E5M2.F32.PACK_AB_MERGE_C R66, RZ, R66, RZ ;  /* 0x00000042ff42723e */ /* 0x000fc400048060ff */
        /* <DEDUP_REMOVED lines=10> */
.L_x_7522:
[----:B------:R-:W-:Y:S05]  /*6630*/  BSYNC B0 ;  /* 0x0000000000007941 */ /* 0x000fea0003800000 */
.L_x_7521:
        /* <DEDUP_REMOVED lines=84> */
.L_x_7524:
[----:B------:R-:W-:Y:S05]  /*6b80*/  BSYNC B0 ;  /* 0x0000000000007941 */ /* 0x000fea0003800000 */
.L_x_7523:
        /* <DEDUP_REMOVED lines=25> */
.L_x_7526:
[----:B------:R-:W-:Y:S05]  /*6d20*/  BSYNC B0 ;  /* 0x0000000000007941 */ /* 0x000fea0003800000 */
.L_x_7525:
        /* <DEDUP_REMOVED lines=23> */
.L_x_7528:
[----:B------:R-:W-:Y:S05]  /*6ea0*/  BSYNC B0 ;  /* 0x0000000000007941 */ /* 0x000fea0003800000 */
.L_x_7527:
        /* <DEDUP_REMOVED lines=21> */
[----:B------:R-:W-:Y:S05]  /*7000*/  CALL.REL.NOINC `($__internal_185_$__cuda_sm20_rcp_rn_f32_slowpath) ;  /* 0x0000007800447944 */ /* 0x000fea0003c00000 */
[----:B------:R-:W-:Y:S05]  /*7010*/  BRA `(.L_x_7531) ;  /* 0x0000000000107947 */ /* 0x000fea0003800000 */
.L_x_7530:
[----:B------:R-:W0:Y:S02]  /*7020*/  MUFU.RCP R65, R10 ;  /* 0x0000000a00417308 */ /* 0x000e240000001000 */
[----:B0-----:R-:W-:-:S04]  /*7030*/  FFMA R0, R10, R65, -1 ;  /* 0xbf8000000a007423 */ /* 0x001fc80000000041 */
[----:B------:R-:W-:-:S04]  /*7040*/  FADD.FTZ R0, -R0, -RZ ;  /* 0x800000ff00007221 */ /* 0x000fc80000010100 */
[----:B------:R-:W-:-:S07]  /*7050*/  FFMA R65, R65, R0, R65 ;  /* 0x0000000041417223 */ /* 0x000fce0000000041 */
.L_x_7531:
[----:B------:R-:W-:Y:S05]  /*7060*/  BSYNC B1 ;  /* 0x0000000000017941 */ /* 0x000fea0003800000 */
.L_x_7529:
        /* <DEDUP_REMOVED lines=29> */
.L_x_7533:
[----:B------:R-:W0:Y:S02]  /*7240*/  MUFU.RCP R65, R40 ;  /* 0x0000002800417308 */ /* 0x000e240000001000 */
[----:B0-----:R-:W-:-:S04]  /*7250*/  FFMA R0, R40, R65, -1 ;  /* 0xbf80000028007423 */ /* 0x001fc80000000041 */
[----:B------:R-:W-:-:S04]  /*7260*/  FADD.FTZ R0, -R0, -RZ ;  /* 0x800000ff00007221 */ /* 0x000fc80000010100 */
[----:B------:R-:W-:-:S07]  /*7270*/  FFMA R65, R65, R0, R65 ;  /* 0x0000000041417223 */ /* 0x000fce0000000041 */
.L_x_7534:
[----:B------:R-:W-:Y:S05]  /*7280*/  BSYNC B1 ;  /* 0x0000000000017941 */ /* 0x000fea0003800000 */
.L_x_7532:
        /* <DEDUP_REMOVED lines=22> */
.L_x_7536:
[----:B------:R-:W0:Y:S02]  /*73f0*/  MUFU.RCP R65, R40 ;  /* 0x0000002800417308 */ /* 0x000e240000001000 */
[----:B0-----:R-:W-:-:S04]  /*7400*/  FFMA R0, R40, R65, -1 ;  /* 0xbf80000028007423 */ /* 0x001fc80000000041 */
[----:B------:R-:W-:-:S04]  /*7410*/  FADD.FTZ R0, -R0, -RZ ;  /* 0x800000ff00007221 */ /* 0x000fc80000010100 */
[----:B------:R-:W-:-:S07]  /*7420*/  FFMA R65, R65, R0, R65 ;  /* 0x0000000041417223 */ /* 0x000fce0000000041 */
.L_x_7537:
[----:B------:R-:W-:Y:S05]  /*7430*/  BSYNC B1 ;  /* 0x0000000000017941 */ /* 0x000fea0003800000 */
.L_x_7535:
        /* <DEDUP_REMOVED lines=25> */
[----:B------:R-:W-:Y:S05]  /*75d0*/  CALL.REL.NOINC `($__internal_185_$__cuda_sm20_rcp_rn_f32_slowpath) ;  /* 0x0000007000d07944 */ /* 0x000fea0003c00000 */
[----:B------:R-:W-:Y:S05]  /*75e0*/  BRA `(.L_x_7540) ;  /* 0x0000000000107947 */ /* 0x000fea0003800000 */
.L_x_7539:
[----:B------:R-:W0:Y:S02]  /*75f0*/  MUFU.RCP R65, R40 ;  /* 0x0000002800417308 */ /* 0x000e240000001000 */
[----:B0-----:R-:W-:-:S04]  /*7600*/  FFMA R0, R40, R65, -1 ;  /* 0xbf80000028007423 */ /* 0x001fc80000000041 */
[----:B------:R-:W-:-:S04]  /*7610*/  FADD.FTZ R0, -R0, -RZ ;  /* 0x800000ff00007221 */ /* 0x000fc80000010100 */
[----:B------:R-:W-:-:S07]  /*7620*/  FFMA R65, R65, R0, R65 ;  /* 0x0000000041417223 */ /* 0x000fce0000000041 */
.L_x_7540:
[----:B------:R-:W-:Y:S05]  /*7630*/  BSYNC B1 ;  /* 0x0000000000017941 */ /* 0x000fea0003800000 */
.L_x_7538:
        /* <DEDUP_REMOVED lines=23> */
.L_x_7542:
[----:B------:R-:W0:Y:S02]  /*77b0*/  MUFU.RCP R65, R40 ;  /* 0x0000002800417308 */ /* 0x000e240000001000 */
[----:B0-----:R-:W-:-:S04]  /*77c0*/  FFMA R0, R40, R65, -1 ;  /* 0xbf80000028007423 */ /* 0x001fc80000000041 */
[----:B------:R-:W-:-:S04]  /*77d0*/  FADD.FTZ R0, -R0, -RZ ;  /* 0x800000ff00007221 */ /* 0x000fc80000010100 */
[----:B------:R-:W-:-:S07]  /*77e0*/  FFMA R65, R65, R0, R65 ;  /* 0x0000000041417223 */ /* 0x000fce0000000041 */
.L_x_7543:
[----:B------:R-:W-:Y:S05]  /*77f0*/  BSYNC B1 ;  /* 0x0000000000017941 */ /* 0x000fea0003800000 */
.L_x_7541:
        /* <DEDUP_REMOVED lines=27> */
[----:B------:R-:W-:Y:S05]  /*79b0*/  CALL.REL.NOINC `($__internal_185_$__cuda_sm20_rcp_rn_f32_slowpath) ;  /* 0x0000006c00d87944 */ /* 0x000fea0003c00000 */
[----:B------:R-:W-:Y:S05]  /*79c0*/  BRA `(.L_x_7546) ;  /* 0x0000000000107947 */ /* 0x000fea0003800000 */
.L_x_7545:
[----:B------:R-:W0:Y:S02]  /*79d0*/  MUFU.RCP R65, R64 ;  /* 0x0000004000417308 */ /* 0x000e240000001000 */
[----:B0-----:R-:W-:-:S04]  /*79e0*/  FFMA R0, R64, R65, -1 ;  /* 0xbf80000040007423 */ /* 0x001fc80000000041 */
[----:B------:R-:W-:-:S04]  /*79f0*/  FADD.FTZ R0, -R0, -RZ ;  /* 0x800000ff00007221 */ /* 0x000fc80000010100 */
[----:B------:R-:W-:-:S07]  /*7a00*/  FFMA R65, R65, R0, R65 ;  /* 0x0000000041417223 */ /* 0x000fce0000000041 */
.L_x_7546:
[----:B------:R-:W-:Y:S05]  /*7a10*/  BSYNC B1 ;  /* 0x0000000000017941 */ /* 0x000fea0003800000 */
.L_x_7544:
        /* <DEDUP_REMOVED lines=22> */
.L_x_7548:
[----:B------:R-:W0:Y:S02]  /*7b80*/  MUFU.RCP R65, R64 ;  /* 0x0000004000417308 */ /* 0x000e240000001000 */
[----:B0-----:R-:W-:-:S04]  /*7b90*/  FFMA R0, R64, R65, -1 ;  /* 0xbf80000040007423 */ /* 0x001fc80000000041 */
[----:B------:R-:W-:-:S04]  /*7ba0*/  FADD.FTZ R0, -R0, -RZ ;  /* 0x800000ff00007221 */ /* 0x000fc80000010100 */
[----:B------:R-:W-:-:S07]  /*7bb0*/  FFMA R65, R65, R0, R65 ;  /* 0x0000000041417223 */ /* 0x000fce0000000041 */
.L_x_7549:
[----:B------:R-:W-:Y:S05]  /*7bc0*/  BSYNC B1 ;  /* 0x0000000000017941 */ /* 0x000fea0003800000 */
.L_x_7547:
        /* <DEDUP_REMOVED lines=25> */
[----:B------:R-:W-:Y:S05]  /*7d60*/  CALL.REL.NOINC `($__internal_185_$__cuda_sm20_rcp_rn_f32_slowpath) ;  /* 0x0000006800ec7944 */ /* 0x000fea0003c00000 */
[----:B------:R-:W-:Y:S05]  /*7d70*/  BRA `(.L_x_7552) ;  /* 0x0000000000107947 */ /* 0x000fea0003800000 */
.L_x_7551:
[----:B------:R-:W0:Y:S02]  /*7d80*/  MUFU.RCP R65, R64 ;  /* 0x0000004000417308 */ /* 0x000e240000001000 */
[----:B0-----:R-:W-:-:S04]  /*7d90*/  FFMA R0, R64, R65, -1 ;  /* 0xbf80000040007423 */ /* 0x001fc80000000041 */
[----:B------:R-:W-:-:S04]  /*7da0*/  FADD.FTZ R0, -R0, -RZ ;  /* 0x800000ff00007221 */ /* 0x000fc80000010100 */
[----:B------:R-:W-:-:S07]  /*7db0*/  FFMA R65, R65, R0, R65 ;  /* 0x0000000041417223 */ /* 0x000fce0000000041 */
.L_x_7552:
[----:B------:R-:W-:Y:S05]  /*7dc0*/  BSYNC B1 ;  /* 0x0000000000017941 */ /* 0x000fea0003800000 */
.L_x_7550:
        /* <DEDUP_REMOVED lines=23> */
.L_x_7554:
[----:B------:R-:W0:Y:S02]  /*7f40*/  MUFU.RCP R65, R42 ;  /* 0x0000002a00417308 */ /* 0x000e240000001000 */
[----:B0-----:R-:W-:-:S04]  /*7f50*/  FFMA R0, R42, R65, -1 ;  /* 0xbf8000002a007423 */ /* 0x001fc80000000041 */
[----:B------:R-:W-:-:S04]  /*7f60*/  FADD.FTZ R0, -R0, -RZ ;  /* 0x800000ff00007221 */ /* 0x000fc80000010100 */
[----:B------:R-:W-:-:S07]  /*7f70*/  FFMA R65, R65, R0, R65 ;  /* 0x0000000041417223 */ /* 0x000fce0000000041 */
.L_x_7555:
[----:B------:R-:W-:Y:S05]  /*7f80*/  BSYNC B1 ;  /* 0x0000000000017941 */ /* 0x000fea0003800000 */
.L_x_7553:
        /* <DEDUP_REMOVED lines=29> */
.L_x_7557:
[----:B------:R-:W0:Y:S02]  /*8160*/  MUFU.RCP R65, R64 ;  /* 0x0000004000417308 */ /* 0x000e240000001000 */
[----:B0-----:R-:W-:-:S04]  /*8170*/  FFMA R0, R64, R65, -1 ;  /* 0xbf80000040007423 */ /* 0x001fc80000000041 */
[----:B------:R-:W-:-:S04]  /*8180*/  FADD.FTZ R0, -R0, -RZ ;  /* 0x800000ff00007221 */ /* 0x000fc80000010100 */
[----:B------:R-:W-:-:S07]  /*8190*/  FFMA R65, R65, R0, R65 ;  /* 0x0000000041417223 */ /* 0x000fce0000000041 */
.L_x_7558:
[----:B------:R-:W-:Y:S05]  /*81a0*/  BSYNC B1 ;  /* 0x0000000000017941 */ /* 0x000fea0003800000 */
.L_x_7556:
        /* <DEDUP_REMOVED lines=22> */
.L_x_7560:
[----:B------:R-:W0:Y:S02]  /*8310*/  MUFU.RCP R65, R64 ;  /* 0x0000004000417308 */ /* 0x000e240000001000 */
[----:B0-----:R-:W-:-:S04]  /*8320*/  FFMA R0, R64, R65, -1 ;  /* 0xbf80000040007423 */ /* 0x001fc80000000041 */
[----:B------:R-:W-:-:S04]  /*8330*/  FADD.FTZ R0, -R0, -RZ ;  /* 0x800000ff00007221 */ /* 0x000fc80000010100 */
[----:B------:R-:W-:-:S07]  /*8340*/  FFMA R65, R65, R0, R65 ;  /* 0x0000000041417223 */ /* 0x000fce0000000041 */
.L_x_7561:
[----:B------:R-:W-:Y:S05]  /*8350*/  BSYNC B1 ;  /* 0x0000000000017941 */ /* 0x000fea0003800000 */
.L_x_7559:
        /* <DEDUP_REMOVED lines=27> */
.L_x_7563:
[----:B------:R-:W0:Y:S02]  /*8510*/  MUFU.RCP R65, R64 ;  /* 0x0000004000417308 */ /* 0x000e240000001000 */
[----:B0-----:R-:W-:-:S04]  /*8520*/  FFMA R0, R64, R65, -1 ;  /* 0xbf80000040007423 */ /* 0x001fc80000000041 */
[----:B------:R-:W-:-:S04]  /*8530*/  FADD.FTZ R0, -R0, -RZ ;  /* 0x800000ff00007221 */ /* 0x000fc80000010100 */
[----:B------:R-:W-:-:S07]  /*8540*/  FFMA R65, R65, R0, R65 ;  /* 0x0000000041417223 */ /* 0x000fce0000000041 */
.L_x_7564:
[----:B------:R-:W-:Y:S05]  /*8550*/  BSYNC B1 ;  /* 0x0000000000017941 */ /* 0x000fea0003800000 */
.L_x_7562:
        /* <DEDUP_REMOVED lines=23> */
.L_x_7566:
[----:B------:R-:W0:Y:S02]  /*86d0*/  MUFU.RCP R65, R64 ;  /* 0x0000004000417308 */ /* 0x000e240000001000 */
[----:B0-----:R-:W-:-:S04]  /*86e0*/  FFMA R0, R64, R65, -1 ;  /* 0xbf80000040007423 */ /* 0x001fc80000000041 */
[----:B------:R-:W-:-:S04]  /*86f0*/  FADD.FTZ R0, -R0, -RZ ;  /* 0x800000ff00007221 */ /* 0x000fc80000010100 */
[----:B------:R-:W-:-:S07]  /*8700*/  FFMA R65, R65, R0, R65 ;  /* 0x0000000041417223 */ /* 0x000fce0000000041 */
.L_x_7567:
[----:B------:R-:W-:Y:S05]  /*8710*/  BSYNC B1 ;  /* 0x0000000000017941 */ /* 0x000fea0003800000 */
.L_x_7565:
        /* <DEDUP_REMOVED lines=27> */
[----:B------:R-:W-:Y:S05]  /*88d0*/  CALL.REL.NOINC `($__internal_185_$__cuda_sm20_rcp_rn_f32_slowpath) ;  /* 0x0000006000107944 */ /* 0x000fea0003c00000 */
[----:B------:R-:W-:Y:S05]  /*88e0*/  BRA `(.L_x_7570) ;  /* 0x0000000000107947 */ /* 0x000fea0003800000 */
.L_x_7569:
[----:B------:R-:W0:Y:S02]  /*88f0*/  MUFU.RCP R65, R64 ;  /* 0x0000004000417308 */ /* 0x000e240000001000 */
[----:B0-----:R-:W-:-:S04]  /*8900*/  FFMA R0, R64, R65, -1 ;  /* 0xbf80000040007423 */ /* 0x001fc80000000041 */
[----:B------:R-:W-:-:S04]  /*8910*/  FADD.FTZ R0, -R0, -RZ ;  /* 0x800000ff00007221 */ /* 0x000fc80000010100 */
[----:B------:R-:W-:-:S07]  /*8920*/  FFMA R65, R65, R0, R65 ;  /* 0x0000000041417223 */ /* 0x000fce0000000041 */
.L_x_7570:
[----:B------:R-:W-:Y:S05]  /*8930*/  BSYNC B1 ;  /* 0x0000000000017941 */ /* 0x000fea0003800000 */
.L_x_7568:
        /* <DEDUP_REMOVED lines=22> */
.L_x_7572:
[----:B------:R-:W0:Y:S02]  /*8aa0*/  MUFU.RCP R65, R66 ;  /* 0x0000004200417308 */ /* 0x000e240000001000 */
[----:B0-----:R-:W-:-:S04]  /*8ab0*/  FFMA R0, R66, R65, -1 ;  /* 0xbf80000042007423 */ /* 0x001fc80000000041 */
[----:B------:R-:W-:-:S04]  /*8ac0*/  FADD.FTZ R0, -R0, -RZ ;  /* 0x800000ff00007221 */ /* 0x000fc80000010100 */
[----:B------:R-:W-:-:S07]  /*8ad0*/  FFMA R65, R65, R0, R65 ;  /* 0x0000000041417223 */ /* 0x000fce0000000041 */
.L_x_7573:
[----:B------:R-:W-:Y:S05]  /*8ae0*/  BSYNC B1 ;  /* 0x0000000000017941 */ /* 0x000fea0003800000 */
.L_x_7571:
        /* <DEDUP_REMOVED lines=25> */
[----:B------:R-:W-:Y:S05]  /*8c80*/  CALL.REL.NOINC `($__internal_185_$__cuda_sm20_rcp_rn_f32_slowpath) ;  /* 0x0000005c00247944 */ /* 0x000fea0003c00000 */
[----:B------:R-:W-:Y:S05]  /*8c90*/  BRA `(.L_x_7576) ;  /* 0x0000000000107947 */ /* 0x000fea0003800000 */
.L_x_7575:
[----:B------:R-:W0:Y:S02]  /*8ca0*/  MUFU.RCP R65, R22 ;  /* 0x0000001600417308 */ /* 0x000e240000001000 */
[----:B0-----:R-:W-:-:S04]  /*8cb0*/  FFMA R0, R22, R65, -1 ;  /* 0xbf80000016007423 */ /* 0x001fc80000000041 */
[----:B------:R-:W-:-:S04]  /*8cc0*/  FADD.FTZ R0, -R0, -RZ ;  /* 0x800000ff00007221 */ /* 0x000fc80000010100 */
[----:B------:R-:W-:-:S07]  /*8cd0*/  FFMA R65, R65, R0, R65 ;  /* 0x0000000041417223 */ /* 0x000fce0000000041 */
.L_x_7576:
[----:B------:R-:W-:Y:S05]  /*8ce0*/  BSYNC B1 ;  /* 0x0000000000017941 */ /* 0x000fea0003800000 */
.L_x_7574:
        /* <DEDUP_REMOVED lines=9> */
[----:B------:R-:W-:Y:S02]  /*8d80*/  F2FP.SATFINITE.E5M2.F32.PACK_AB_MERGE_C R59, RZ, R22, RZ ;  /* 0x00000016ff3b723e */ /* 0x000fe400048060ff */
[----:B------:R-:W-:-:S02]  /*8d90*/  @P1 LEA.HI.X R43, R62, R6, R63, 0x1, P2 ;  /* 0x000000063e2b1211 */ /* 0x000fc400010f0c3f */
[C---:B------:R-:W-:Y:S01]  /*8da0*/  FMNMX R11, |R13|.reuse, R8, !PT ;  /* 0x000000080d0b7209 */ /* 0x040fe20007800200 */
[C---:B------:R-:W-:Y:S01]  /*8db0*/  FMUL R8, R26.reuse, UR12 ;  /* 0x0000000c1a087c20 */ /* 0x040fe20008400000 */
[----:B------:R-:W-:Y:S01]  /*8dc0*/  F2FP.SATFINITE.E5M2.F32.PACK_AB_MERGE_C R34, RZ, R34, RZ ;  /* 0x00000022ff22723e */ /* 0x000fe200048060ff */
[----:B------:R-:W-:Y:S01]  /*8dd0*/  FMUL R13, R13, UR12 ;  /* 0x0000000c0d0d7c20 */ /* 0x000fe20008400000 */
[----:B------:R-:W-:Y:S02]  /*8de0*/  FMNMX R26, |R26|, R11, !PT ;  /* 0x0000000b1a1a7209 */ /* 0x000fe40007800200 */
[----:B------:R-:W-:Y:S02]  /*8df0*/  F2FP.SATFINITE.E5M2.F32.PACK_AB_MERGE_C R66, RZ, R8, RZ ;  /* 0x00000008ff42723e */ /* 0x000fe400048060ff */
[C---:B------:R-:W-:Y:S02]  /*8e00*/  @P1 PRMT R45, R34.reuse, 0x7604, R59 ;  /* 0x00007604222d1816 */ /* 0x040fe4000000003b */
[----:B------:R-:W-:Y:S01]  /*8e10*/  LOP3.LUT R8, R34, 0xff, RZ, 0xc0, !PT ;  /* 0x000000ff22087812 */ /* 0x000fe200078ec0ff */
[----:B------:R-:W-:Y:S01]  /*8e20*/  FMUL R34, R28, UR12 ;  /* 0x0000000c1c227c20 */ /* 0x000fe20008400000 */
[----:B0-----:R-:W-:Y:S01]  /*8e30*/  @P1 IADD3 R22, P2, R62, R53, RZ ;  /* 0x000000353e161210 */ /* 0x001fe20007f5e0ff */
[----:B------:R0:W-:Y:S01]  /*8e40*/  @P1 STG.E.U16 desc[UR10][R42.64], R45 ;  /* 0x0000002d2a001986 */ /* 0x0001e2000c10150a */
[----:B------:R-:W-:-:S02]  /*8e50*/  F2FP.SATFINITE.E5M2.F32.PACK_AB_MERGE_C R13, RZ, R13, RZ ;  /* 0x0000000dff0d723e */ /* 0x000fc400048060ff */
        /* <DEDUP_REMOVED lines=12> */
[----:B------:R-:W-:Y:S01]  /*8f20*/  F2FP.SATFINITE.E5M2.F32.PACK_AB_MERGE_C R26, RZ, R26, RZ ;  /* 0x0000001aff1a723e */ /* 0x000fe200048060ff */
[----:B------:R0:W-:Y:S01]  /*8f30*/  @P1 STG.E.U16 desc[UR10][R64.64], R43 ;  /* 0x0000002b40001986 */ /* 0x0001e2000c10150a */
[C---:B------:R-:W-:Y:S01]  /*8f40*/  FMNMX R8, |R27|.reuse, R8, !PT ;  /* 0x000000081b087209 */ /* 0x040fe20007800200 */
[----:B------:R-:W-:Y:S01]  /*8f50*/  FMUL R27, R27, UR12 ;  /* 0x0000000c1b1b7c20 */ /* 0x000fe20008400000 */
[----:B------:R-:W-:Y:S02]  /*8f60*/  F2FP.SATFINITE.E5M2.F32.PACK_AB_MERGE_C R13, RZ, R13, RZ ;  /* 0x0000000dff0d723e */ /* 0x000fe400048060ff */
[----:B------:R-:W-:Y:S02]  /*8f70*/  F2FP.SATFINITE.E5M2.F32.PACK_AB_MERGE_C R53, RZ, R42, RZ ;  /* 0x0000002aff35723e */ /* 0x000fe400048060ff */
[----:B------:R-:W-:-:S02]  /*8f80*/  F2FP.SATFINITE.E5M2.F32.PACK_AB_MERGE_C R34, RZ, R34, RZ ;  /* 0x00000022ff22723e */ /* 0x000fc400048060ff */
[C---:B------:R-:W-:Y:S02]  /*8f90*/  LOP3.LUT R42, R26.reuse, 0xff, RZ, 0xc0, !PT ;  /* 0x000000ff1a2a7812 */ /* 0x040fe400078ec0ff */
[----:B------:R-:W-:Y:S01]  /*8fa0*/  F2FP.SATFINITE.E5M2.F32.PACK_AB_MERGE_C R25, RZ, R25, RZ ;  /* 0x00000019ff19723e */ /* 0x000fe200048060ff */
        /* <DEDUP_REMOVED lines=12> */
[----:B------:R-:W-:Y:S02]  /*9070*/  F2FP.SATFINITE.E5M2.F32.PACK_AB_MERGE_C R26, RZ, R27, RZ ;  /* 0x0000001bff1a723e */ /* 0x000fe400048060ff */
        /* <DEDUP_REMOVED lines=10> */
[----:B------:R-:W-:Y:S01]  /*9120*/  F2FP.SATFINITE.E5M2.F32.PACK_AB_MERGE_C R12, RZ, R26, RZ ;  /* 0x0000001aff0c723e */ /* 0x000fe200048060ff */
[----:B------:R-:W-:Y:S01]  /*9130*/  FMUL R26, R23, UR12 ;  /* 0x0000000c171a7c20 */ /* 0x000fe20008400000 */
[----:B------:R-:W-:Y:S01]  /*9140*/  FMNMX R23, |R28|, R59, !PT ;  /* 0x0000003b1c177209 */ /* 0x000fe20007800200 */
[----:B------:R-:W-:Y:S01]  /*9150*/  FFMA R53, -R8, 1.4426950216293334961, -R53 ;  /* 0x3fb8aa3b08357823 */ /* 0x000fe20000000935 */
[----:B------:R-:W-:Y:S01]  /*9160*/  F2FP.SATFINITE.E5M2.F32.PACK_AB_MERGE_C R11, RZ, R11, RZ ;  /* 0x0000000bff0b723e */ /* 0x000fe200048060ff */
[----:B------:R-:W0:Y:S01]  /*9170*/  @P1 LDC R59, c[0x0][0x248] ;  /* 0x00009200ff3b1b82 */ /* 0x000e220000000800 */
[----:B------:R-:W-:Y:S01]  /*9180*/  LOP3.LUT R10, R12, 0xff, RZ, 0xc0, !PT ;  /* 0x000000ff0c0a7812 */ /* 0x000fe200078ec0ff */
[----:B------:R-:W-:Y:S01]  /*9190*/  FFMA R64, -R8, 1.925963033500011079e-08, R53 ;  /* 0x32a5706008407823 */ /* 0x000fe20000000135 */
[----:B------:R-:W-:Y:S01]  /*91a0*/  F2FP.SATFINITE.E5M2.F32.PACK_AB_MERGE_C R26, RZ, R26, RZ ;  /* 0x0000001aff1a723e */ /* 0x000fe200048060ff */
        /* <DEDUP_REMOVED lines=20> */
[----:B------:R-:W-:Y:S01]  /*92f0*/  F2FP.SATFINITE.E5M2.F32.PACK_AB_MERGE_C R65, RZ, R65, RZ ;  /* 0x00000041ff41723e */ /* 0x000fe200048060ff */
        /* <DEDUP_REMOVED lines=9> */
.L_x_7578:
[----:B------:R-:W-:Y:S05]  /*9390*/  BSYNC B0 ;  /* 0x0000000000007941 */ /* 0x000fea0003800000 */
.L_x_7577:
        /* <DEDUP_REMOVED lines=16> */
[----:B------:R-:W-:Y:S01]  /*94a0*/  F2FP.SATFINITE.E5M2.F32.PACK_AB_MERGE_C R45, RZ, R45, RZ ;  /* 0x0000002dff2d723e */ /* 0x000fe200048060ff */
[----:B------:R2:W-:Y:S01]  /*94b0*/  @P1 STG.E.U16 desc[UR10][R26.64], R53 ;  /* 0x000000351a001986 */ /* 0x0005e2000c10150a */
[----:B------:R-:W-:-:S02]  /*94c0*/  F2FP.SATFINITE.E5M2.F32.PACK_AB_MERGE_C R64, RZ, R64, RZ ;  /* 0x00000040ff40723e */ /* 0x000fc400048060ff */
        /* <DEDUP_REMOVED lines=25> */
.L_x_7580:
[----:B------:R-:W-:Y:S05]  /*9660*/  BSYNC B0 ;  /* 0x0000000000007941 */ /* 0x000fea0003800000 */
.L_x_7579:
[----:B------:R-:W-:Y:S01]  /*9670*/  BSSY B1, `(.L_x_7581) ;  /* 0x000000c000017945 */ /* 0x000fe20003800000 */
[----:B------:R-:W-:Y:S02]  /*9680*/  LEA.HI.X R25, R10, R61, R11, 0x2, P3 ;  /* 0x0000003d0a197211 */ /* 0x000fe400018f140b */
[----:B------:R-:W-:Y:S01]  /*9690*/  PRMT R10, R41, 0x7632, R10 ;  /* 0x00007632290a7816 */ /* 0x000fe2000000000a */
[----:B------:R-:W-:Y:S06]  /*96a0*/  @P2 BRA `(.L_x_7582) ;  /* 0x0000000000102947 */ /* 0x000fec0003800000 */
[----:B------:R-:W-:Y:S02]  /*96b0*/  MOV R0, R34 ;  /* 0x0000002200007202 */ /* 0x000fe40000000f00 */
[----:B------:R-:W-:-:S07]  /*96c0*/  MOV R64, 0x96e0 ;  /* 0x000096e000407802 */ /* 0x000fce0000000f00 */
[----:B0-----:R-:W-:Y:S05]  /*96d0*/  CALL.REL.NOINC `($__internal_185_$__cuda_sm20_rcp_rn_f32_slowpath) ;  /* 0x0000005000907944 */ /* 0x001fea0003c00000 */
[----:B------:R-:W-:Y:S05]  /*96e0*/  BRA `(.L_x_7583) ;  /* 0x0000000000107947 */ /* 0x000fea0003800000 */
.L_x_7582:
[----:B------:R-:W1:Y:S02]  /*96f0*/  MUFU.RCP R65, R34 ;  /* 0x0000002200417308 */ /* 0x000e640000001000 */
[----:B-1----:R-:W-:-:S04]  /*9700*/  FFMA R0, R34, R65, -1 ;  /* 0xbf80000022007423 */ /* 0x002fc80000000041 */
[----:B------:R-:W-:-:S04]  /*9710*/  FADD.FTZ R0, -R0, -RZ ;  /* 0x800000ff00007221 */ /* 0x000fc80000010100 */
[----:B------:R-:W-:-:S07]  /*9720*/  FFMA R65, R65, R0, R65 ;  /* 0x0000000041417223 */ /* 0x000fce0000000041 */
.L_x_7583:
[----:B------:R-:W-:Y:S05]  /*9730*/  BSYNC B1 ;  /* 0x0000000000017941 */ /* 0x000fea0003800000 */
.L_x_7581:
        /* <DEDUP_REMOVED lines=27> */
[----:B------:R-:W-:Y:S05]  /*98f0*/  CALL.REL.NOINC `($__internal_185_$__cuda_sm20_rcp_rn_f32_slowpath) ;  /* 0x0000005000087944 */ /* 0x000fea0003c00000 */
[----:B------:R-:W-:Y:S05]  /*9900*/  BRA `(.L_x_7586) ;  /* 0x0000000000107947 */ /* 0x000fea0003800000 */
.L_x_7585:
[----:B------:R-:W0:Y:S02]  /*9910*/  MUFU.RCP R65, R28 ;  /* 0x0000001c00417308 */ /* 0x000e240000001000 */
[----:B0-----:R-:W-:-:S04]  /*9920*/  FFMA R0, R28, R65, -1 ;  /* 0xbf8000001c007423 */ /* 0x001fc80000000041 */
[----:B------:R-:W-:-:S04]  /*9930*/  FADD.FTZ R0, -R0, -RZ ;  /* 0x800000ff00007221 */ /* 0x000fc80000010100 */
[----:B------:R-:W-:-:S07]  /*9940*/  FFMA R65, R65, R0, R65 ;  /* 0x0000000041417223 */ /* 0x000fce0000000041 */
.L_x_7586:
[----:B------:R-:W-:Y:S05]  /*9950*/  BSYNC B1 ;  /* 0x0000000000017941 */ /* 0x000fea0003800000 */
.L_x_7584:
        /* <DEDUP_REMOVED lines=22> */
.L_x_7588:
[----:B------:R-:W0:Y:S02]  /*9ac0*/  MUFU.RCP R65, R34 ;  /* 0x0000002200417308 */ /* 0x000e240000001000 */
[----:B0-----:R-:W-:-:S04]  /*9ad0*/  FFMA R0, R34, R65, -1 ;  /* 0xbf80000022007423 */ /* 0x001fc80000000041 */
[----:B------:R-:W-:-:S04]  /*9ae0*/  FADD.FTZ R0, -R0, -RZ ;  /* 0x800000ff00007221 */ /* 0x000fc80000010100 */
[----:B------:R-:W-:-:S07]  /*9af0*/  FFMA R65, R65, R0, R65 ;  /* 0x0000000041417223 */ /* 0x000fce0000000041 */
.L_x_7589:
[----:B------:R-:W-:Y:S05]  /*9b00*/  BSYNC B1 ;  /* 0x0000000000017941 */ /* 0x000fea0003800000 */
.L_x_7587:
        /* <DEDUP_REMOVED lines=27> */
.L_x_7591:
[----:B------:R-:W0:Y:S02]  /*9cc0*/  MUFU.RCP R65, R34 ;  /* 0x0000002200417308 */ /* 0x000e240000001000 */
[----:B0-----:R-:W-:-:S04]  /*9cd0*/  FFMA R0, R34, R65, -1 ;  /* 0xbf80000022007423 */ /* 0x001fc80000000041 */
[----:B------:R-:W-:-:S04]  /*9ce0*/  FADD.FTZ R0, -R0, -RZ ;  /* 0x800000ff00007221 */ /* 0x000fc80000010100 */
[----:B------:R-:W-:-:S07]  /*9cf0*/  FFMA R65, R65, R0, R65 ;  /* 0x0000000041417223 */ /* 0x000fce0000000041 */
.L_x_7592:
[----:B------:R-:W-:Y:S05]  /*9d00*/  BSYNC B1 ;  /* 0x0000000000017941 */ /* 0x000fea0003800000 */
.L_x_7590:
        /* <DEDUP_REMOVED lines=21> */
[----:B------:R-:W-:Y:S05]  /*9e60*/  CALL.REL.NOINC `($__internal_185_$__cuda_sm20_rcp_rn_f32_slowpath) ;  /* 0x0000004800ac7944 */ /* 0x000fea0003c00000 */
[----:B------:R-:W-:Y:S05]  /*9e70*/  BRA `(.L_x_7595) ;  /* 0x0000000000107947 */ /* 0x000fea0003800000 */
.L_x_7594:
[----:B------:R-:W0:Y:S02]  /*9e80*/  MUFU.RCP R65, R34 ;  /* 0x0000002200417308 */ /* 0x000e240000001000 */
[----:B0-----:R-:W-:-:S04]  /*9e90*/  FFMA R0, R34, R65, -1 ;  /* 0xbf80000022007423 */ /* 0x001fc80000000041 */
[----:B------:R-:W-:-:S04]  /*9ea0*/  FADD.FTZ R0, -R0, -RZ ;  /* 0x800000ff00007221 */ /* 0x000fc80000010100 */
[----:B------:R-:W-:-:S07]  /*9eb0*/  FFMA R65, R65, R0, R65 ;  /* 0x0000000041417223 */ /* 0x000fce0000000041 */
.L_x_7595:
[----:B------:R-:W-:Y:S05]  /*9ec0*/  BSYNC B1 ;  /* 0x0000000000017941 */ /* 0x000fea0003800000 */
.L_x_7593:
        /* <DEDUP_REMOVED lines=29> */
.L_x_7597:
[----:B------:R-:W0:Y:S02]  /*a0a0*/  MUFU.RCP R65, R34 ;  /* 0x0000002200417308 */ /* 0x000e240000001000 */
[----:B0-----:R-:W-:-:S04]  /*a0b0*/  FFMA R0, R34, R65, -1 ;  /* 0xbf80000022007423 */ /* 0x001fc80000000041 */
[----:B------:R-:W-:-:S04]  /*a0c0*/  FADD.FTZ R0, -R0, -RZ ;  /* 0x800000ff00007221 */ /* 0x000fc80000010100 */
[----:B------:R-:W-:-:S07]  /*a0d0*/  FFMA R65, R65, R0, R65 ;  /* 0x0000000041417223 */ /* 0x000fce0000000041 */
.L_x_7598:
[----:B------:R-:W-:Y:S05]  /*a0e0*/  BSYNC B1 ;  /* 0x0000000000017941 */ /* 0x000fea0003800000 */
.L_x_7596:
        /* <DEDUP_REMOVED lines=22> */
.L_x_7600:
[----:B------:R-:W0:Y:S02]  /*a250*/  MUFU.RCP R65, R40 ;  /* 0x0000002800417308 */ /* 0x000e240000001000 */
[----:B0-----:R-:W-:-:S04]  /*a260*/  FFMA R0, R40, R65, -1 ;  /* 0xbf80000028007423 */ /* 0x001fc80000000041 */
[----:B------:R-:W-:-:S04]  /*a270*/  FADD.FTZ R0, -R0, -RZ ;  /* 0x800000ff00007221 */ /* 0x000fc80000010100 */
[----:B------:R-:W-:-:S07]  /*a280*/  FFMA R65, R65, R0, R65 ;  /* 0x0000000041417223 */ /* 0x000fce0000000041 */
.L_x_7601:
[----:B------:R-:W-:Y:S05]  /*a290*/  BSYNC B1 ;  /* 0x0000000000017941 */ /* 0x000fea0003800000 */
.L_x_7599:
        /* <DEDUP_REMOVED lines=27> */
.L_x_7603:
[----:B------:R-:W0:Y:S02]  /*a450*/  MUFU.RCP R65, R42 ;  /* 0x0000002a00417308 */ /* 0x000e240000001000 */
[----:B0-----:R-:W-:-:S04]  /*a460*/  FFMA R0, R42, R65, -1 ;  /* 0xbf8000002a007423 */ /* 0x001fc80000000041 */
[----:B------:R-:W-:-:S04]  /*a470*/  FADD.FTZ R0, -R0, -RZ ;  /* 0x800000ff00007221 */ /* 0x000fc80000010100 */
[----:B------:R-:W-:-:S07]  /*a480*/  FFMA R65, R65, R0, R65 ;  /* 0x0000000041417223 */ /* 0x000fce0000000041 */
.L_x_7604:
[----:B------:R-:W-:Y:S05]  /*a490*/  BSYNC B1 ;  /* 0x0000000000017941 */ /* 0x000fea0003800000 */
.L_x_7602:
        /* <DEDUP_REMOVED lines=23> */
.L_x_7606:
[----:B------:R-:W0:Y:S02]  /*a610*/  MUFU.RCP R65, R34 ;  /* 0x0000002200417308 */ /* 0x000e240000001000 */
[----:B0-----:R-:W-:-:S04]  /*a620*/  FFMA R0, R34, R65, -1 ;  /* 0xbf80000022007423 */ /* 0x001fc80000000041 */
[----:B------:R-:W-:-:S04]  /*a630*/  FADD.FTZ R0, -R0, -RZ ;  /* 0x800000ff00007221 */ /* 0x000fc80000010100 */
[----:B------:R-:W-:-:S07]  /*a640*/  FFMA R65, R65, R0, R65 ;  /* 0x0000000041417223 */ /* 0x000fce0000000041 */
.L_x_7607:
[----:B------:R-:W-:Y:S05]  /*a650*/  BSYNC B1 ;  /* 0x0000000000017941 */ /* 0x000fea0003800000 */
.L_x_7605:
        /* <DEDUP_REMOVED lines=29> */
.L_x_7609:
[----:B------:R-:W0:Y:S02]  /*a830*/  MUFU.RCP R65, R44 ;  /* 0x0000002c00417308 */ /* 0x000e240000001000 */
[----:B0-----:R-:W-:-:S04]  /*a840*/  FFMA R0, R44, R65, -1 ;  /* 0xbf8000002c007423 */ /* 0x001fc80000000041 */
[----:B------:R-:W-:-:S04]  /*a850*/  FADD.FTZ R0, -R0, -RZ ;  /* 0x800000ff00007221 */ /* 0x000fc80000010100 */
[----:B------:R-:W-:-:S07]  /*a860*/  FFMA R65, R65, R0, R65 ;  /* 0x0000000041417223 */ /* 0x000fce0000000041 */
.L_x_7610:
[----:B------:R-:W-:Y:S05]  /*a870*/  BSYNC B1 ;  /* 0x0000000000017941 */ /* 0x000fea0003800000 */
.L_x_7608:
        /* <DEDUP_REMOVED lines=22> */
.L_x_7612:
[----:B------:R-:W0:Y:S02]  /*a9e0*/  MUFU.RCP R65, R44 ;  /* 0x0000002c00417308 */ /* 0x000e240000001000 */
[----:B0-----:R-:W-:-:S04]  /*a9f0*/  FFMA R0, R44, R65, -1 ;  /* 0xbf8000002c007423 */ /* 0x001fc80000000041 */
[----:B------:R-:W-:-:S04]  /*aa00*/  FADD.FTZ R0, -R0, -RZ ;  /* 0x800000ff00007221 */ /* 0x000fc80000010100 */
[----:B------:R-:W-:-:S07]  /*aa10*/  FFMA R65, R65, R0, R65 ;  /* 0x0000000041417223 */ /* 0x000fce0000000041 */
.L_x_7613:
[----:B------:R-:W-:Y:S05]  /*aa20*/  BSYNC B1 ;  /* 0x0000000000017941 */ /* 0x000fea0003800000 */
.L_x_7611:
        /* <DEDUP_REMOVED lines=27> */
.L_x_7615:
[----:B------:R-:W0:Y:S02]  /*abe0*/  MUFU.RCP R65, R44 ;  /* 0x0000002c00417308 */ /* 0x000e240000001000 */
[----:B0-----:R-:W-:-:S04]  /*abf0*/  FFMA R0, R44, R65, -1 ;  /* 0xbf8000002c007423 */ /* 0x001fc80000000041 */
[----:B------:R-:W-:-:S04]  /*ac00*/  FADD.FTZ R0, -R0, -RZ ;  /* 0x800000ff00007221 */ /* 0x000fc80000010100 */
[----:B------:R-:W-:-:S07]  /*ac10*/  FFMA R65, R65, R0, R65 ;  /* 0x0000000041417223 */ /* 0x000fce0000000041 */
.L_x_7616:
[----:B------:R-:W-:Y:S05]  /*ac20*/  BSYNC B1 ;  /* 0x0000000000017941 */ /* 0x000fea0003800000 */
.L_x_7614:
        /* <DEDUP_REMOVED lines=23> */
.L_x_7618:
[----:B------:R-:W0:Y:S02]  /*ada0*/  MUFU.RCP R65, R52 ;  /* 0x0000003400417308 */ /* 0x000e240000001000 */
[----:B0-----:R-:W-:-:S04]  /*adb0*/  FFMA R0, R52, R65, -1 ;  /* 0xbf80000034007423 */ /* 0x001fc80000000041 */
[----:B------:R-:W-:-:S04]  /*adc0*/  FADD.FTZ R0, -R0, -RZ ;  /* 0x800000ff00007221 */ /* 0x000fc80000010100 */
[----:B------:R-:W-:-:S07]  /*add0*/  FFMA R65, R65, R0, R65 ;  /* 0x0000000041417223 */ /* 0x000fce0000000041 */
.L_x_7619:
[----:B------:R-:W-:Y:S05]  /*ade0*/  BSYNC B1 ;  /* 0x0000000000017941 */ /* 0x000fea0003800000 */
.L_x_7617:
        /* <DEDUP_REMOVED lines=29> */
.L_x_7621:
[----:B------:R-:W0:Y:S02]  /*afc0*/  MUFU.RCP R65, R52 ;  /* 0x0000003400417308 */ /* 0x000e240000001000 */
[----:B0-----:R-:W-:-:S04]  /*afd0*/  FFMA R0, R52, R65, -1 ;  /* 0xbf80000034007423 */ /* 0x001fc80000000041 */
[----:B------:R-:W-:-:S04]  /*afe0*/  FADD.FTZ R0, -R0, -RZ ;  /* 0x800000ff00007221 */ /* 0x000fc80000010100 */
[----:B------:R-:W-:-:S07]  /*aff0*/  FFMA R65, R65, R0, R65 ;  /* 0x0000000041417223 */ /* 0x000fce0000000041 */
.L_x_7622:
[----:B------:R-:W-:Y:S05]  /*b000*/  BSYNC B1 ;  /* 0x0000000000017941 */ /* 0x000fea0003800000 */
.L_x_7620:
        /* <DEDUP_REMOVED lines=22> */
.L_x_7624:
[----:B------:R-:W0:Y:S02]  /*b170*/  MUFU.RCP R65, R52 ;  /* 0x0000003400417308 */ /* 0x000e240000001000 */
[----:B0-----:R-:W-:-:S04]  /*b180*/  FFMA R0, R52, R65, -1 ;  /* 0xbf80000034007423 */ /* 0x001fc80000000041 */
[----:B------:R-:W-:-:S04]  /*b190*/  FADD.FTZ R0, -R0, -RZ ;  /* 0x800000ff00007221 */ /* 0x000fc80000010100 */
[----:B------:R-:W-:-:S07]  /*b1a0*/  FFMA R65, R65, R0, R65 ;  /* 0x0000000041417223 */ /* 0x000fce0000000041 */
.L_x_7625:
[----:B------:R-:W-:Y:S05]  /*b1b0*/  BSYNC B1 ;  /* 0x0000000000017941 */ /* 0x000fea0003800000 */
.L_x_7623:
        /* <DEDUP_REMOVED lines=27> */
.L_x_7627:
[----:B------:R-:W0:Y:S02]  /*b370*/  MUFU.RCP R65, R52 ;  /* 0x0000003400417308 */ /* 0x000e240000001000 */
[----:B0-----:R-:W-:-:S04]  /*b380*/  FFMA R0, R52, R65, -1 ;  /* 0xbf80000034007423 */ /* 0x001fc80000000041 */
[----:B------:R-:W-:-:S04]  /*b390*/  FADD.FTZ R0, -R0, -RZ ;  /* 0x800000ff00007221 */ /* 0x000fc80000010100 */
[----:B------:R-:W-:-:S07]  /*b3a0*/  FFMA R65, R65, R0, R65 ;  /* 0x0000000041417223 */ /* 0x000fce0000000041 */
.L_x_7628:
[----:B------:R-:W-:Y:S05]  /*b3b0*/  BSYNC B1 ;  /* 0x0000000000017941 */ /* 0x000fea0003800000 */
.L_x_7626:
        /* <DEDUP_REMOVED lines=23> */
[----:B------:R-:W-:Y:S02]  /*b530*/  LOP3.LUT R10, R45, 0xff, RZ, 0xc0, !PT ;  /* 0x000000ff2d0a7812 */ /* 0x000fe400078ec0ff */
[----:B------:R-:W-:-:S02]  /*b540*/  F2FP.SATFINITE.E5M2.F32.PACK_AB_MERGE_C R58, RZ, R8, RZ ;  /* 0x00000008ff3a723e */ /* 0x000fc400048060ff */
        /* <DEDUP_REMOVED lines=10> */
[----:B------:R-:W-:Y:S01]  /*b5f0*/  F2FP.SATFINITE.E5M2.F32.PACK_AB_MERGE_C R54, RZ, R10, RZ ;  /* 0x0000000aff36723e */ /* 0x000fe200048060ff */
[----:B------:R0:W-:Y:S01]  /*b600*/  @P0 STG.E.U16 desc[UR10][R56.64], R29 ;  /* 0x0000001d38000986 */ /* 0x0001e2000c10150a */
[----:B------:R-:W-:-:S02]  /*b610*/  F2FP.SATFINITE.E5M2.F32.PACK_AB_MERGE_C R23, RZ, R23, RZ ;  /* 0x00000017ff17723e */ /* 0x000fc400048060ff */
[----:B------:R-:W-:Y:S02]  /*b620*/  LOP3.LUT R10, R54, 0xff, RZ, 0xc0, !PT ;  /* 0x000000ff360a7812 */ /* 0x000fe400078ec0ff */
[----:B0-----:R-:W-:Y:S02]  /*b630*/  F2FP.SATFINITE.E5M2.F32.PACK_AB_MERGE_C R57, RZ, R45, RZ ;  /* 0x0000002dff39723e */ /* 0x001fe400048060ff */
[C---:B------:R-:W-:Y:S01]  /*b640*/  FMNMX R29, |R40|.reuse, R59, !PT ;  /* 0x0000003b281d7209 */ /* 0x040fe20007800200 */
[----:B------:R-:W-:Y:S01]  /*b650*/  FMUL R40, R40, UR12 ;  /* 0x0000000c28287c20 */ /* 0x000fe20008400000 */
[----:B------:R-:W-:Y:S01]  /*b660*/  @P0 PRMT R45, R23, 0x7604, R54 ;  /* 0x00007604172d0816 */ /* 0x000fe20000000036 */
[----:B------:R-:W-:Y:S01]  /*b670*/  IMAD R61, R57, 0x100, R10 ;  /* 0x00000100393d7824 */ /* 0x000fe200078e020a */
[----:B------:R-:W-:Y:S01]  /*b680*/  F2FP.SATFINITE.E5M2.F32.PACK_AB_MERGE_C R56, RZ, R49, RZ ;  /* 0x00000031ff38723e */ /* 0x000fe200048060ff */
[----:B------:R-:W-:Y:S01]  /*b690*/  FMUL R49, R42, UR12 ;  /* 0x0000000c2a317c20 */ /* 0x000fe20008400000 */
[----:B------:R-:W-:-:S02]  /*b6a0*/  LOP3.LUT R54, R23, 0xff, RZ, 0xc0, !PT ;  /* 0x000000ff17367812 */ /* 0x000fc400078ec0ff */
[C---:B------:R-:W-:Y:S02]  /*b6b0*/  @P0 PRMT R23, R56.reuse, 0x7604, R57 ;  /* 0x0000760438170816 */ /* 0x040fe40000000039 */
[----:B------:R-:W-:Y:S02]  /*b6c0*/  LEA R10, R56, R54, 0x8 ;  /* 0x00000036380a7211 */ /* 0x000fe400078e40ff */
[----:B------:R-:W-:Y:S01]  /*b6d0*/  F2FP.SATFINITE.E5M2.F32.PACK_AB_MERGE_C R54, RZ, R40, RZ ;  /* 0x00000028ff36723e */ /* 0x000fe200048060ff */
[----:B------:R-:W-:Y:S01]  /*b6e0*/  FMUL R40, R34, UR12 ;  /* 0x0000000c22287c20 */ /* 0x000fe20008400000 */
[----:B------:R-:W-:Y:S02]  /*b6f0*/  FMNMX R56, |R42|, R29, !PT ;  /* 0x0000001d2a387209 */ /* 0x000fe40007800200 */
[----:B------:R-:W0:Y:S01]  /*b700*/  @P0 LDC R29, c[0x0][0x248] ;  /* 0x00009200ff1d0b82 */ /* 0x000e220000000800 */
[----:B------:R-:W-:Y:S02]  /*b710*/  LOP3.LUT R57, R54, 0xff, RZ, 0xc0, !PT ;  /* 0x000000ff36397812 */ /* 0x000fe400078ec0ff */
[----:B------:R-:W-:-:S02]  /*b720*/  F2FP.SATFINITE.E5M2.F32.PACK_AB_MERGE_C R59, RZ, R49, RZ ;  /* 0x00000031ff3b723e */ /* 0x000fc400048060ff */
[----:B------:R-:W-:Y:S02]  /*b730*/  PRMT R42, R8, 0x5410, R57 ;  /* 0x00005410082a7816 */ /* 0x000fe40000000039 */
[----:B------:R-:W-:Y:S02]  /*b740*/  FMNMX R57, |R41|, R56, !PT ;  /* 0x0000003829397209 */ /* 0x000fe40007800200 */
[----:B------:R-:W-:Y:S01]  /*b750*/  F2FP.SATFINITE.E5M2.F32.PACK_AB_MERGE_C R58, RZ, R40, RZ ;  /* 0x00000028ff3a723e */ /* 0x000fe200048060ff */
[----:B------:R-:W-:Y:S01]  /*b760*/  FMUL R40, R55, UR12 ;  /* 0x0000000c37287c20 */ /* 0x000fe20008400000 */
[----:B------:R-:W-:Y:S02]  /*b770*/  @P0 PRMT R49, R59, 0x7604, R54 ;  /* 0x000076043b310816 */ /* 0x000fe40000000036 */
[----:B------:R-:W-:Y:S02]  /*b780*/  FMNMX R54, |R44|, R57, !PT ;  /* 0x000000392c367209 */ /* 0x000fe40007800200 */
[----:B------:R-:W-:-:S02]  /*b790*/  F2FP.SATFINITE.E5M2.F32.PACK_AB_MERGE_C R63, RZ, R40, RZ ;  /* 0x00000028ff3f723e */ /* 0x000fc400048060ff */
        /* <DEDUP_REMOVED lines=18> */
[----:B------:R-:W-:Y:S02]  /*b8c0*/  F2FP.SATFINITE.E5M2.F32.PACK_AB_MERGE_C R54, RZ, R54, RZ ;  /* 0x00000036ff36723e */ /* 0x000fe400048060ff */
[----:B------:R-:W-:Y:S01]  /*b8d0*/  F2FP.SATFINITE.E5M2.F32.PACK_AB_MERGE_C R61, RZ, R61, RZ ;  /* 0x0000003dff3d723e */ /* 0x000fe200048060ff */
        /* <DEDUP_REMOVED lines=26> */
.L_x_7630:
[----:B------:R-:W-:Y:S05]  /*ba80*/  BSYNC B0 ;  /* 0x0000000000007941 */ /* 0x000fea0003800000 */
.L_x_7629:
[----:B------:R-:W-:Y:S01]  /*ba90*/  @P0 LEA.HI.X R27, R59, R4, R56, 0x1, P2 ;  /* 0x000000043b1b0211 */ /* 0x000fe200010f0c38 */
[----:B------:R1:W-:Y:S01]  /*baa0*/  @P0 STG.E.U16 desc[UR10][R10.64], R45 ;  /* 0x0000002d0a000986 */ /* 0x0003e2000c10150a */
[----:B------:R-:W-:Y:S01]  /*bab0*/  FMUL R6, R13, UR12 ;  /* 0x0000000c0d067c20 */ /* 0x000fe20008400000 */
[----:B------:R-:W-:Y:S01]  /*bac0*/  F2FP.SATFINITE.E5M2.F32.PACK_AB_MERGE_C R55, RZ, R55, RZ ;  /* 0x00000037ff37723e */ /* 0x000fe200048060ff */
[----:B------:R-:W-:Y:S01]  /*bad0*/  BSSY B0, `(.L_x_7631) ;  /* 0x000000e000007945 */ /* 0x000fe20003800000 */
[----:B------:R1:W-:Y:S02]  /*bae0*/  @P0 STG.E.U16 desc[UR10][R26.64], R23 ;  /* 0x000000171a000986 */ /* 0x0003e4000c10150a */
[----:B------:R-:W-:Y:S02]  /*baf0*/  LOP3.LUT R28, R55, 0xffff, RZ, 0xc0, !PT ;  /* 0x0000ffff371c7812 */ /* 0x000fe400078ec0ff */
[----:B------:R1:W-:Y:S01]  /*bb00*/  @P0 STG.E.U16 desc[UR10][R52.64], R57 ;  /* 0x0000003934000986 */ /* 0x0003e2000c10150a */
[----:B0-----:R-:W-:Y:S01]  /*bb10*/  F2FP.SATFINITE.E5M2.F32.PACK_AB_MERGE_C R40, RZ, R6, RZ ;  /* 0x00000006ff28723e */ /* 0x001fe200048060ff */
        /* <DEDUP_REMOVED lines=9> */
.L_x_7632:
[----:B------:R-:W-:Y:S05]  /*bbb0*/  BSYNC B0 ;  /* 0x0000000000007941 */ /* 0x000fea0003800000 */
.L_x_7631:
        /* <DEDUP_REMOVED lines=102> */
.L_x_7637:
        /* <DEDUP_REMOVED lines=51> */
.L_x_7636:
[----:B------:R-:W-:Y:S05]  /*c550*/  BSYNC B1 ;  /* 0x0000000000017941 */ /* 0x000fea0003800000 */
.L_x_7635:
        /* <DEDUP_REMOVED lines=15> */
.L_x_7639:
[----:B------:R-:W-:Y:S05]  /*c650*/  BSYNC B1 ;  /* 0x0000000000017941 */ /* 0x000fea0003800000 */
.L_x_7638:
        /* <DEDUP_REMOVED lines=25> */
.L_x_7634:
[----:B------:R-:W-:Y:S05]  /*c7f0*/  BSYNC B0 ;  /* 0x0000000000007941 */ /* 0x000fea0003800000 */
.L_x_7633:
        /* <DEDUP_REMOVED lines=27> */
.L_x_7644:
        /* <DEDUP_REMOVED lines=51> */
.L_x_7643:
[----:B------:R-:W-:Y:S05]  /*cce0*/  BSYNC B1 ;  /* 0x0000000000017941 */ /* 0x000fea0003800000 */
.L_x_7642:
        /* <DEDUP_REMOVED lines=15> */
.L_x_7646:
[----:B------:R-:W-:Y:S05]  /*cde0*/  BSYNC B1 ;  /* 0x0000000000017941 */ /* 0x000fea0003800000 */
.L_x_7645:
        /* <DEDUP_REMOVED lines=25> */
.L_x_7641:
[----:B------:R-:W-:Y:S05]  /*cf80*/  BSYNC B0 ;  /* 0x0000000000007941 */ /* 0x000fea0003800000 */
.L_x_7640:
        /* <DEDUP_REMOVED lines=35> */
.L_x_7651:
        /* <DEDUP_REMOVED lines=51> */
.L_x_7650:
[----:B------:R-:W-:Y:S05]  /*d4f0*/  BSYNC B1 ;  /* 0x0000000000017941 */ /* 0x000fea0003800000 */
.L_x_7649:
        /* <DEDUP_REMOVED lines=15> */
.L_x_7653:
[----:B------:R-:W-:Y:S05]  /*d5f0*/  BSYNC B1 ;  /* 0x0000000000017941 */ /* 0x000fea0003800000 */
.L_x_7652:
        /* <DEDUP_REMOVED lines=25> */
.L_x_7648:
[----:B------:R-:W-:Y:S05]  /*d790*/  BSYNC B0 ;  /* 0x0000000000007941 */ /* 0x000fea0003800000 */
.L_x_7647:
        /* <DEDUP_REMOVED lines=19> */
.L_x_7659:
        /* <DEDUP_REMOVED lines=53> */
.L_x_7658:
[----:B0-----:R-:W-:-:S07]  /*dc20*/  IADD3 R3, R14, 0x5, RZ ;  /* 0x000000050e037810 */ /* 0x001fce0007ffe0ff */
.L_x_7657:
[----:B------:R-:W-:Y:S05]  /*dc30*/  BSYNC B1 ;  /* 0x0000000000017941 */ /* 0x000fea0003800000 */
.L_x_7656:
        /* <DEDUP_REMOVED lines=17> */
.L_x_7661:
[----:B------:R-:W-:Y:S05]  /*dd50*/  BSYNC B1 ;  /* 0x0000000000017941 */ /* 0x000fea0003800000 */
.L_x_7660:
        /* <DEDUP_REMOVED lines=24> */
.L_x_7655:
[----:B------:R-:W-:Y:S05]  /*dee0*/  BSYNC B0 ;  /* 0x0000000000007941 */ /* 0x000fea0003800000 */
.L_x_7654:
        /* <DEDUP_REMOVED lines=42> */
.L_x_7672:
[----:B-1----:R-:W-:-:S07]  /*e190*/  FMNMX R9, R2, R9, !PT ;  /* 0x0000000902097209 */ /* 0x002fce0007800000 */
.L_x_7664:
[----:B------:R-:W-:Y:S05]  /*e1a0*/  BSYNC B0 ;  /* 0x0000000000007941 */ /* 0x000fea0003800000 */
.L_x_7663:
[----:B------:R-:W-:Y:S01]  /*e1b0*/  ISETP.NE.AND P0, PT, R8, RZ, PT ;  /* 0x000000ff0800720c */ /* 0x000fe20003f05270 */
[----:B------:R-:W-:-:S12]  /*e1c0*/  BSSY B0, `(.L_x_7662) ;  /* 0x0000004000007945 */ /* 0x000fd80003800000 */
[----:B------:R-:W-:Y:S05]  /*e1d0*/  @P0 BRA `(.L_x_7666) ;  /* 0x0000000000080947 */ /* 0x000fea0003800000 */
[----:B0-----:R-:W0:Y:S02]  /*e1e0*/  LDC.64 R2, c[0x0][0x238] ;  /* 0x00008e00ff027b82 */ /* 0x001e240000000a00 */
[----:B0-----:R1:W-:Y:S02]  /*e1f0*/  REDG.E.MAX.S32.STRONG.GPU desc[UR10][R2.64], R9 ;  /* 0x000000090200798e */ /* 0x0013e4000d10e38a */
.L_x_7666:
[----:B------:R-:W-:Y:S05]  /*e200*/  BSYNC B0 ;  /* 0x0000000000007941 */ /* 0x000fea0003800000 */
.L_x_7662:
        /* <DEDUP_REMOVED lines=14> */
[----:B-123--:R-:W-:Y:S05]  /*e2f0*/  CALL.REL.NOINC `($__internal_185_$__cuda_sm20_rcp_rn_f32_slowpath) ;  /* 0x0000000400887944 */ /* 0x00efea0003c00000 */
[----:B------:R-:W-:Y:S05]  /*e300*/  BRA `(.L_x_7668) ;  /* 0x0000000000147947 */ /* 0x000fea0003800000 */
.L_x_7667:
[----:B------:R-:W0:Y:S01]  /*e310*/  MUFU.RCP R65, UR12 ;  /* 0x0000000c00417d08 */ /* 0x000e220008001000 */
[----:B------:R-:W-:-:S04]  /*e320*/  IMAD.U32 R0, RZ, RZ, UR12 ;  /* 0x0000000cff007e24 */ /* 0x000fc8000f8e00ff */
[----:B0-----:R-:W-:-:S04]  /*e330*/  FFMA R0, R65, R0, -1 ;  /* 0xbf80000041007423 */ /* 0x001fc80000000000 */
[----:B------:R-:W-:-:S04]  /*e340*/  FADD.FTZ R0, -R0, -RZ ;  /* 0x800000ff00007221 */ /* 0x000fc80000010100 */
[----:B------:R-:W-:-:S07]  /*e350*/  FFMA R65, R65, R0, R65 ;  /* 0x0000000041417223 */ /* 0x000fce0000000041 */
.L_x_7668:
[----:B-1-3--:R-:W0:Y:S02]  /*e360*/  LDC.64 R2, c[0x0][0x240] ;  /* 0x00009000ff027b82 */ /* 0x00ae240000000a00 */
[----:B0-----:R-:W-:Y:S01]  /*e370*/  STG.E desc[UR10][R2.64], R65 ;  /* 0x0000004102007986 */ /* 0x001fe2000c10190a */
[----:B------:R-:W-:Y:S05]  /*e380*/  EXIT ;  /* 0x000000000000794d */ /* 0x000fea0003800000 */
.L_x_7665:
[----:B------:R-:W-:Y:S01]  /*e390*/  HFMA2.MMA R5, -RZ, RZ, 0, 2.384185791015625e-07 ;  /* 0x00000004ff057435 */ /* 0x000fe200000001ff */
[----:B------:R-:W-:Y:S01]  /*e3a0*/  IMAD.MOV.U32 R7, RZ, RZ, 0x1f ;  /* 0x0000001fff077424 */ /* 0x000fe200078e00ff */
[----:B------:R-:W-:-:S09]  /*e3b0*/  MOV R4, 0xffffffff ;  /* 0xffffffff00047802 */ /* 0x000fd20000000f00 */
[----:B01----:R-:W-:Y:S05]  /*e3c0*/  WARPSYNC.COLLECTIVE R4, `(.L_x_7669) ;  /* 0x0000000004087348 */ /* 0x003fea0003c00000 */
[----:B-1----:R1:W2:Y:S02]  /*e3d0*/  SHFL.DOWN P0, R9, R0, R5, R7 ;  /* 0x0800000500097389 */ /* 0x0022a40000000007 */
[----:B012---:R-:W-:Y:S01]  /*e3e0*/  ENDCOLLECTIVE ;  /* 0x000000000000791b */ /* 0x007fe20003800000 */
.L_x_7669:
[----:B------:R-:W-:Y:S02]  /*e3f0*/  IMAD.MOV.U32 R5, RZ, RZ, 0x2 ;  /* 0x00000002ff057424 */ /* 0x000fe400078e00ff */
[----:B------:R-:W-:-:S05]  /*e400*/  IMAD.MOV.U32 R3, RZ, RZ, R9 ;  /* 0x000000ffff037224 */ /* 0x000fca00078e0009 */
[----:B------:R-:W-:-:S04]  /*e410*/  FMNMX R3, R3, R0, !PT ;  /* 0x0000000003037209 */ /* 0x000fc80007800000 */
[----:B------:R-:W-:-:S07]  /*e420*/  MOV R0, R3 ;  /* 0x0000000300007202 */ /* 0x000fce0000000f00 */
[----:B------:R-:W-:Y:S05]  /*e430*/  WARPSYNC.COLLECTIVE R4, `(.L_x_7670) ;  /* 0x0000000004087348 */ /* 0x000fea0003c00000 */
[----:B------:R0:W1:Y:S02]  /*e440*/  SHFL.DOWN P0, R9, R0, R5, R7 ;  /* 0x0800000500097389 */ /* 0x0000640000000007 */
[----:B01----:R-:W-:Y:S01]  /*e450*/  ENDCOLLECTIVE ;  /* 0x000000000000791b */ /* 0x003fe20003800000 */
.L_x_7670:
[----:B------:R-:W-:Y:S01]  /*e460*/  HFMA2.MMA R5, -RZ, RZ, 0, 5.9604644775390625e-08 ;  /* 0x00000001ff057435 */ /* 0x000fe200000001ff */
[----:B------:R-:W-:-:S04]  /*e470*/  MOV R2, R9 ;  /* 0x0000000900027202 */ /* 0x000fc80000000f00 */
[----:B------:R-:W-:-:S05]  /*e480*/  FMNMX R2, R3, R2, !PT ;  /* 0x0000000203027209 */ /* 0x000fca0007800000 */
[----:B------:R-:W-:-:S07]  /*e490*/  IMAD.MOV.U32 R0, RZ, RZ, R2 ;  /* 0x000000ffff007224 */ /* 0x000fce00078e0002 */
[----:B------:R-:W-:Y:S05]  /*e4a0*/  WARPSYNC.COLLECTIVE R4, `(.L_x_7671) ;  /* 0x0000000004087348 */ /* 0x000fea0003c00000 */
[----:B------:R0:W1:Y:S02]  /*e4b0*/  SHFL.DOWN P0, R9, R0, R5, R7 ;  /* 0x0800000500097389 */ /* 0x0000640000000007 */
[----:B01----:R-:W-:Y:S01]  /*e4c0*/  ENDCOLLECTIVE ;  /* 0x000000000000791b */ /* 0x003fe20003800000 */
.L_x_7671:
[----:B------:R-:W-:Y:S05]  /*e4d0*/  BRA `(.L_x_7672) ;  /* 0xfffffffc002c7947 */ /* 0x000fea000383ffff */
        .weak           $__internal_184_$__cuda_sm20_div_u64
        .type           $__internal_184_$__cuda_sm20_div_u64,@function
        .size           $__internal_184_$__cuda_sm20_div_u64,($__internal_185_$__cuda_sm20_rcp_rn_f32_slowpath - $__internal_184_$__cuda_sm20_div_u64)
$__internal_184_$__cuda_sm20_div_u64:
        /* <DEDUP_REMOVED lines=67> */
[----:B------:R-:W-:Y:S06]  /*e910*/  RET.REL.NODEC R6 `(_ZN18transformer_engine6detail43dgated_act_cast_transpose_kernel_notalignedILi2ELi4Ef13__nv_bfloat1613__nv_fp8_e5m2NS_5EmptyEXadL_ZNS_5dsiluIffEET_T0_RKS4_EEXadL_ZNS_4siluIffEES6_S7_S9_EEEEvPKT2_SD_PT3_SF_PKT1_PSG_SJ_mmm) ;  /* 0xffffff1406b87950 */ /* 0x000fec0003c3ffff */
        .weak           $__internal_185_$__cuda_sm20_rcp_rn_f32_slowpath
        .type           $__internal_185_$__cuda_sm20_rcp_rn_f32_slowpath,@function
        .size           $__internal_185_$__cuda_sm20_rcp_rn_f32_slowpath,(.L_x_34670 - $__internal_185_$__cuda_sm20_rcp_rn_f32_slowpath)
$__internal_185_$__cuda_sm20_rcp_rn_f32_slowpath:
        /* <DEDUP_REMOVED lines=15> */
.L_x_7674:
        /* <DEDUP_REMOVED lines=33> */
.L_x_7676:
[----:B------:R0:W1:Y:S02]  /*ec20*/  MUFU.RCP R65, R0 ;  /* 0x0000000000417308 */ /* 0x0000640000001000 */
.L_x_7675:
[----:B------:R-:W-:Y:S05]  /*ec30*/  BSYNC B0 ;  /* 0x0000000000007941 */ /* 0x000fea0003800000 */
.L_x_7673:
[----:B------:R-:W-:Y:S01]  /*ec40*/  HFMA2.MMA R67, -RZ, RZ, 0, 0 ;  /* 0x00000000ff437435 */ /* 0x000fe200000001ff */
[----:B------:R-:W-:-:S05]  /*ec50*/  IMAD.MOV.U32 R66, RZ, RZ, R64 ;  /* 0x000000ffff427224 */ /* 0x000fca00078e0040 */
[----:B01----:R-:W-:Y:S05]  /*ec60*/  RET.REL.NODEC R66 `(_ZN18transformer_engine6detail43dgated_act_cast_transpose_kernel_notalignedILi2ELi4Ef13__nv_bfloat1613__nv_fp8_e5m2NS_5EmptyEXadL_ZNS_5dsiluIffEET_T0_RKS4_EEXadL_ZNS_4siluIffEES6_S7_S9_EEEEvPKT2_SD_PT3_SF_PKT1_PSG_SJ_mmm) ;  /* 0xffffff1042e47950 */ /* 0x003fea0003c3ffff */
.L_x_7677:
        /* <DEDUP_REMOVED lines=9> */
.L_x_34670:


//--------------------- .text._ZN18transformer_engine6detail32dgated_act_cast_transpose_kernelILi2ELi4Ef13__nv_bfloat1613__nv_fp8_e5m2NS_5EmptyEXadL_ZNS_5dsiluIffEET_T0_RKS4_EEXadL_ZNS_4siluIffEES6_S7_S9_EEEEvPKT2_SD_PT3_SF_PKT1_PSG_SJ_mmm --------------------------
	.section	.text._ZN18transformer_engine6detail32dgated_act_cast_transpose_kernelILi2ELi4Ef13__nv_bfloat1613__nv_fp8_e5m2NS_5EmptyEXadL_ZNS_5dsiluIffEET_T0_RKS4_EEXadL_ZNS_4siluIffEES6_S7_S9_EEEEvPKT2_SD_PT3_SF_PKT1_PSG_SJ_mmm,"ax",@progbits
	.align	128
        .global         _ZN18transformer_engine6detail32dgated_act_cast_transpose_kernelILi2ELi4Ef13__nv_bfloat1613__nv_fp8_e5m2NS_5EmptyEXadL_ZNS_5dsiluIffEET_T0_RKS4_EEXadL_ZNS_4siluIffEES6_S7_S9_EEEEvPKT2_SD_PT3_SF_PKT1_PSG_SJ_mmm
        .type           _ZN18transformer_engine6detail32dgated_act_cast_transpose_kernelILi2ELi4Ef13__nv_bfloat1613__nv_fp8_e5m2NS_5EmptyEXadL_ZNS_5dsiluIffEET_T0_RKS4_EEXadL_ZNS_4siluIffEES6_S7_S9_EEEEvPKT2_SD_PT3_SF_PKT1_PSG_SJ_mmm,@function
        .size           _ZN18transformer_engine6detail32dgated_act_cast_transpose_kernelILi2ELi4Ef13__nv_bfloat1613__nv_fp8_e5m2NS_5EmptyEXadL_ZNS_5dsiluIffEET_T0_RKS4_EEXadL_ZNS_4siluIffEES6_S7_S9_EEEEvPKT2_SD_PT3_SF_PKT1_PSG_SJ_mmm,(.L_x_34672 - _ZN18transformer_engine6detail32dgated_act_cast_transpose_kernelILi2ELi4Ef13__nv_bfloat1613__nv_fp8_e5m2NS_5EmptyEXadL_ZNS_5dsiluIffEET_T0_RKS4_EEXadL_ZNS_4siluIffEES6_S7_S9_EEEEvPKT2_SD_PT3_SF_PKT1_PSG_SJ_mmm)
        .other          _ZN18transformer_engine6detail32dgated_act_cast_transpose_kernelILi2ELi4Ef13__nv_bfloat1613__nv_fp8_e5m2NS_5EmptyEXadL_ZNS_5dsiluIffEET_T0_RKS4_EEXadL_ZNS_4siluIffEES6_S7_S9_EEEEvPKT2_SD_PT3_SF_PKT1_PSG_SJ_mmm,@"STO_CUDA_ENTRY STV_DEFAULT"
_ZN18transformer_engine6detail32dgated_act_cast_transpose_kernelILi2ELi4Ef13__nv_bfloat1613__nv_fp8_e5m2NS_5EmptyEXadL_ZNS_5dsiluIffEET_T0_RKS4_EEXadL_ZNS_4siluIffEES6_S7_S9_EEEEvPKT2_SD_PT3_SF_PKT1_PSG_SJ_mmm:
.text._ZN18transformer_engine6detail32dgated_act_cast_transpose_kernelILi2ELi4Ef13__nv_bfloat1613__nv_fp8_e5m2NS_5EmptyEXadL_ZNS_5dsiluIffEET_T0_RKS4_EEXadL_ZNS_4siluIffEES6_S7_S9_EEEEvPKT2_SD_PT3_SF_PKT1_PSG_SJ_mmm:
        /* <DEDUP_REMOVED lines=19> */
[----:B------:R-:W-:Y:S05]  /*0130*/  CALL.REL.NOINC `($__internal_186_$__cuda_sm20_div_u64) ;  /* 0x000000b800207944 */ /* 0x000fea0003c00000 */
        /* <DEDUP_REMOVED lines=9> */
.L_x_7678:
        /* <DEDUP_REMOVED lines=22> */
.L_x_7679:
        /* <DEDUP_REMOVED lines=167> */
[----:B-----5:R-:W-:Y:S05]  /*0da0*/  CALL.REL.NOINC `($__internal_187_$__cuda_sm20_rcp_rn_f32_slowpath) ;  /* 0x000000b000147944 */ /* 0x020fea0003c00000 */
[----:B------:R-:W-:Y:S05]  /*0db0*/  BRA `(.L_x_7682) ;  /* 0x0000000000107947 */ /* 0x000fea0003800000 */
.L_x_7681:
[----:B------:R-:W0:Y:S02]  /*0dc0*/  MUFU.RCP R67, R18 ;  /* 0x0000001200437308 */ /* 0x000e240000001000 */
[----:B0-----:R-:W-:-:S04]  /*0dd0*/  FFMA R0, R18, R67, -1 ;  /* 0xbf80000012007423 */ /* 0x001fc80000000043 */
[----:B------:R-:W-:-:S04]  /*0de0*/  FADD.FTZ R0, -R0, -RZ ;  /* 0x800000ff00007221 */ /* 0x000fc80000010100 */
[----:B------:R-:W-:-:S07]  /*0df0*/  FFMA R67, R67, R0, R67 ;  /* 0x0000000043437223 */ /* 0x000fce0000000043 */
.L_x_7682:
[----:B------:R-:W-:Y:S05]  /*0e00*/  BSYNC B1 ;  /* 0x0000000000017941 */ /* 0x000fea0003800000 */
.L_x_7680:
        /* <DEDUP_REMOVED lines=26> */
[----:B------:R-:W-:Y:S05]  /*0fb0*/  CALL.REL.NOINC `($__internal_187_$__cuda_sm20_rcp_rn_f32_slowpath) ;  /* 0x000000ac00907944 */ /* 0x000fea0003c00000 */
[----:B------:R-:W-:Y:S05]  /*0fc0*/  BRA `(.L_x_7685) ;  /* 0x0000000000107947 */ /* 0x000fea0003800000 */
.L_x_7684:
[----:B------:R-:W0:Y:S02]  /*0fd0*/  MUFU.RCP R67, R44 ;  /* 0x0000002c00437308 */ /* 0x000e240000001000 */
[----:B0-----:R-:W-:-:S04]  /*0fe0*/  FFMA R0, R44, R67, -1 ;  /* 0xbf8000002c007423 */ /* 0x001fc80000000043 */
[----:B------:R-:W-:-:S04]  /*0ff0*/  FADD.FTZ R0, -R0, -RZ ;  /* 0x800000ff00007221 */ /* 0x000fc80000010100 */
[----:B------:R-:W-:-:S07]  /*1000*/  FFMA R67, R67, R0, R67 ;  /* 0x0000000043437223 */ /* 0x000fce0000000043 */
.L_x_7685:
[----:B------:R-:W-:Y:S05]  /*1010*/  BSYNC B1 ;  /* 0x0000000000017941 */ /* 0x000fea0003800000 */
.L_x_7683:
        /* <DEDUP_REMOVED lines=22> */
[----:B------:R-:W-:Y:S05]  /*1180*/  CALL.REL.NOINC `($__internal_187_$__cuda_sm20_rcp_rn_f32_slowpath) ;  /* 0x000000ac001c7944 */ /* 0x000fea0003c00000 */
[----:B------:R-:W-:Y:S05]  /*1190*/  BRA `(.L_x_7688) ;  /* 0x0000000000107947 */ /* 0x000fea0003800000 */
.L_x_7687:
[----:B------:R-:W0:Y:S02]  /*11a0*/  MUFU.RCP R67, R44 ;  /* 0x0000002c00437308 */ /* 0x000e240000001000 */
[----:B0-----:R-:W-:-:S04]  /*11b0*/  FFMA R0, R44, R67, -1 ;  /* 0xbf8000002c007423 */ /* 0x001fc80000000043 */
[----:B------:R-:W-:-:S04]  /*11c0*/  FADD.FTZ R0, -R0, -RZ ;  /* 0x800000ff00007221 */ /* 0x000fc80000010100 */
[----:B------:R-:W-:-:S07]  /*11d0*/  FFMA R67, R67, R0, R67 ;  /* 0x0000000043437223 */ /* 0x000fce0000000043 */
.L_x_7688:
[----:B------:R-:W-:Y:S05]  /*11e0*/  BSYNC B1 ;  /* 0x0000000000017941 */ /* 0x000fea0003800000 */
.L_x_7686:
        /* <DEDUP_REMOVED lines=25> */
[----:B------:R-:W-:Y:S05]  /*1380*/  CALL.REL.NOINC `($__internal_187_$__cuda_sm20_rcp_rn_f32_slowpath) ;  /* 0x000000a8009c7944 */ /* 0x000fea0003c00000 */
[----:B------:R-:W-:Y:S05]  /*1390*/  BRA `(.L_x_7691) ;  /* 0x0000000000107947 */ /* 0x000fea0003800000 */
.L_x_7690:
[----:B------:R-:W0:Y:S02]  /*13a0*/  MUFU.RCP R67, R44 ;  /* 0x0000002c00437308 */ /* 0x000e240000001000 */
[----:B0-----:R-:W-:-:S04]  /*13b0*/  FFMA R0, R44, R67, -1 ;  /* 0xbf8000002c007423 */ /* 0x001fc80000000043 */
[----:B------:R-:W-:-:S04]  /*13c0*/  FADD.FTZ R0, -R0, -RZ ;  /* 0x800000ff00007221 */ /* 0x000fc80000010100 */
[----:B------:R-:W-:-:S07]  /*13d0*/  FFMA R67, R67, R0, R67 ;  /* 0x0000000043437223 */ /* 0x000fce0000000043 */
.L_x_7691:
[----:B------:R-:W-:Y:S05]  /*13e0*/  BSYNC B1 ;  /* 0x0000000000017941 */ /* 0x000fea0003800000 */
.L_x_7689:
        /* <DEDUP_REMOVED lines=22> */
.L_x_7693:
[----:B------:R-:W0:Y:S02]  /*1550*/  MUFU.RCP R67, R44 ;  /* 0x0000002c00437308 */ /* 0x000e240000001000 */
[----:B0-----:R-:W-:-:S04]  /*1560*/  FFMA R0, R44, R67, -1 ;  /* 0xbf8000002c007423 */ /* 0x001fc80000000043 */
[----:B------:R-:W-:-:S04]  /*1570*/  FADD.FTZ R0, -R0, -RZ ;  /* 0x800000ff00007221 */ /* 0x000fc80000010100 */
[----:B------:R-:W-:-:S07]  /*1580*/  FFMA R67, R67, R0, R67 ;  /* 0x0000000043437223 */ /* 0x000fce0000000043 */
.L_x_7694:
[----:B------:R-:W-:Y:S05]  /*1590*/  BSYNC B1 ;  /* 0x0000000000017941 */ /* 0x000fea0003800000 */
.L_x_7692:
        /* <DEDUP_REMOVED lines=26> */
[----:B------:R-:W-:Y:S05]  /*1740*/  CALL.REL.NOINC `($__internal_187_$__cuda_sm20_rcp_rn_f32_slowpath) ;  /* 0x000000a400ac7944 */ /* 0x000fea0003c00000 */
[----:B------:R-:W-:Y:S05]  /*1750*/  BRA `(.L_x_7697) ;  /* 0x0000000000107947 */ /* 0x000fea0003800000 */
.L_x_7696:
[----:B------:R-:W0:Y:S02]  /*1760*/  MUFU.RCP R67, R44 ;  /* 0x0000002c00437308 */ /* 0x000e240000001000 */
[----:B0-----:R-:W-:-:S04]  /*1770*/  FFMA R0, R44, R67, -1 ;  /* 0xbf8000002c007423 */ /* 0x001fc80000000043 */
[----:B------:R-:W-:-:S04]  /*1780*/  FADD.FTZ R0, -R0, -RZ ;  /* 0x800000ff00007221 */ /* 0x000fc80000010100 */
[----:B------:R-:W-:-:S07]  /*1790*/  FFMA R67, R67, R0, R67 ;  /* 0x0000000043437223 */ /* 0x000fce0000000043 */
.L_x_7697:
[----:B------:R-:W-:Y:S05]  /*17a0*/  BSYNC B1 ;  /* 0x0000000000017941 */ /* 0x000fea0003800000 */
.L_x_7695:
        /* <DEDUP_REMOVED lines=22> */
[----:B------:R-:W-:Y:S05]  /*1910*/  CALL.REL.NOINC `($__internal_187_$__cuda_sm20_rcp_rn_f32_slowpath) ;  /* 0x000000a400387944 */ /* 0x000fea0003c00000 */
[----:B------:R-:W-:Y:S05]  /*1920*/  BRA `(.L_x_7700) ;  /* 0x0000000000107947 */ /* 0x000fea0003800000 */
.L_x_7699:
[----:B------:R-:W0:Y:S02]  /*1930*/  MUFU.RCP R67, R44 ;  /* 0x0000002c00437308 */ /* 0x000e240000001000 */
[----:B0-----:R-:W-:-:S04]  /*1940*/  FFMA R0, R44, R67, -1 ;  /* 0xbf8000002c007423 */ /* 0x001fc80000000043 */
[----:B------:R-:W-:-:S04]  /*1950*/  FADD.FTZ R0, -R0, -RZ ;  /* 0x800000ff00007221 */ /* 0x000fc80000010100 */
[----:B------:R-:W-:-:S07]  /*1960*/  FFMA R67, R67, R0, R67 ;  /* 0x0000000043437223 */ /* 0x000fce0000000043 */
.L_x_7700:
[----:B------:R-:W-:Y:S05]  /*1970*/  BSYNC B1 ;  /* 0x0000000000017941 */ /* 0x000fea0003800000 */
.L_x_7698:
        /* <DEDUP_REMOVED lines=27> */
.L_x_7702:
[----:B------:R-:W0:Y:S02]  /*1b30*/  MUFU.RCP R67, R44 ;  /* 0x0000002c00437308 */ /* 0x000e240000001000 */
[----:B0-----:R-:W-:-:S04]  /*1b40*/  FFMA R0, R44, R67, -1 ;  /* 0xbf8000002c007423 */ /* 0x001fc80000000043 */
[----:B------:R-:W-:-:S04]  /*1b50*/  FADD.FTZ R0, -R0, -RZ ;  /* 0x800000ff00007221 */ /* 0x000fc80000010100 */
[----:B------:R-:W-:-:S07]  /*1b60*/  FFMA R67, R67, R0, R67 ;  /* 0x0000000043437223 */ /* 0x000fce0000000043 */
.L_x_7703:
[----:B------:R-:W-:Y:S05]  /*1b70*/  BSYNC B1 ;  /* 0x0000000000017941 */ /* 0x000fea0003800000 */
.L_x_7701:
        /* <DEDUP_REMOVED lines=22> */
.L_x_7705:
[----:B------:R-:W0:Y:S02]  /*1ce0*/  MUFU.RCP R67, R46 ;  /* 0x0000002e00437308 */ /* 0x000e240000001000 */
[----:B0-----:R-:W-:-:S04]  /*1cf0*/  FFMA R0, R46, R67, -1 ;  /* 0xbf8000002e007423 */ /* 0x001fc80000000043 */
[----:B------:R-:W-:-:S04]  /*1d00*/  FADD.FTZ R0, -R0, -RZ ;  /* 0x800000ff00007221 */ /* 0x000fc80000010100 */
[----:B------:R-:W-:-:S07]  /*1d10*/  FFMA R67, R67, R0, R67 ;  /* 0x0000000043437223 */ /* 0x000fce0000000043 */
.L_x_7706:
[----:B------:R-:W-:Y:S05]  /*1d20*/  BSYNC B1 ;  /* 0x0000000000017941 */ /* 0x000fea0003800000 */
.L_x_7704:
        /* <DEDUP_REMOVED lines=26> */
[----:B------:R-:W-:Y:S05]  /*1ed0*/  CALL.REL.NOINC `($__internal_187_$__cuda_sm20_rcp_rn_f32_slowpath) ;  /* 0x0000009c00c87944 */ /* 0x000fea0003c00000 */
[----:B------:R-:W-:Y:S05]  /*1ee0*/  BRA `(.L_x_7709) ;  /* 0x0000000000107947 */ /* 0x000fea0003800000 */
.L_x_7708:
[----:B------:R-:W0:Y:S02]  /*1ef0*/  MUFU.RCP R67, R44 ;  /* 0x0000002c00437308 */ /* 0x000e240000001000 */
[----:B0-----:R-:W-:-:S04]  /*1f00*/  FFMA R0, R44, R67, -1 ;  /* 0xbf8000002c007423 */ /* 0x001fc80000000043 */
[----:B------:R-:W-:-:S04]  /*1f10*/  FADD.FTZ R0, -R0, -RZ ;  /* 0x800000ff00007221 */ /* 0x000fc80000010100 */
[----:B------:R-:W-:-:S07]  /*1f20*/  FFMA R67, R67, R0, R67 ;  /* 0x0000000043437223 */ /* 0x000fce0000000043 */
.L_x_7709:
[----:B------:R-:W-:Y:S05]  /*1f30*/  BSYNC B1 ;  /* 0x0000000000017941 */ /* 0x000fea0003800000 */
.L_x_7707:
        /* <DEDUP_REMOVED lines=24> */
.L_x_7711:
[----:B------:R-:W0:Y:S02]  /*20c0*/  MUFU.RCP R67, R44 ;  /* 0x0000002c00437308 */ /* 0x000e240000001000 */
[----:B0-----:R-:W-:-:S04]  /*20d0*/  FFMA R0, R44, R67, -1 ;  /* 0xbf8000002c007423 */ /* 0x001fc80000000043 */
[----:B------:R-:W-:-:S04]  /*20e0*/  FADD.FTZ R0, -R0, -RZ ;  /* 0x800000ff00007221 */ /* 0x000fc80000010100 */
[----:B------:R-:W-:-:S07]  /*20f0*/  FFMA R67, R67, R0, R67 ;  /* 0x0000000043437223 */ /* 0x000fce0000000043 */
.L_x_7712:
[----:B------:R-:W-:Y:S05]  /*2100*/  BSYNC B1 ;  /* 0x0000000000017941 */ /* 0x000fea0003800000 */
.L_x_7710:
        /* <DEDUP_REMOVED lines=27> */
.L_x_7714:
[----:B------:R-:W0:Y:S02]  /*22c0*/  MUFU.RCP R67, R44 ;  /* 0x0000002c00437308 */ /* 0x000e240000001000 */
[----:B0-----:R-:W-:-:S04]  /*22d0*/  FFMA R0, R44, R67, -1 ;  /* 0xbf8000002c007423 */ /* 0x001fc80000000043 */
[----:B------:R-:W-:-:S04]  /*22e0*/  FADD.FTZ R0, -R0, -RZ ;  /* 0x800000ff00007221 */ /* 0x000fc80000010100 */
[----:B------:R-:W-:-:S07]  /*22f0*/  FFMA R67, R67, R0, R67 ;  /* 0x0000000043437223 */ /* 0x000fce0000000043 */
.L_x_7715:
[----:B------:R-:W-:Y:S05]  /*2300*/  BSYNC B1 ;  /* 0x0000000000017941 */ /* 0x000fea0003800000 */
.L_x_7713:
        /* <DEDUP_REMOVED lines=22> */
.L_x_7717:
[----:B------:R-:W0:Y:S02]  /*2470*/  MUFU.RCP R67, R44 ;  /* 0x0000002c00437308 */ /* 0x000e240000001000 */
[----:B0-----:R-:W-:-:S04]  /*2480*/  FFMA R0, R44, R67, -1 ;  /* 0xbf8000002c007423 */ /* 0x001fc80000000043 */
[----:B------:R-:W-:-:S04]  /*2490*/  FADD.FTZ R0, -R0, -RZ ;  /* 0x800000ff00007221 */ /* 0x000fc80000010100 */
[----:B------:R-:W-:-:S07]  /*24a0*/  FFMA R67, R67, R0, R67 ;  /* 0x0000000043437223 */ /* 0x000fce0000000043 */
.L_x_7718:
[----:B------:R-:W-:Y:S05]  /*24b0*/  BSYNC B1 ;  /* 0x0000000000017941 */ /* 0x000fea0003800000 */
.L_x_7716:
        /* <DEDUP_REMOVED lines=28> */
.L_x_7720:
[----:B------:R-:W0:Y:S02]  /*2680*/  MUFU.RCP R67, R46 ;  /* 0x0000002e00437308 */ /* 0x000e240000001000 */
[----:B0-----:R-:W-:-:S04]  /*2690*/  FFMA R0, R46, R67, -1 ;  /* 0xbf8000002e007423 */ /* 0x001fc80000000043 */
[----:B------:R-:W-:-:S04]  /*26a0*/  FADD.FTZ R0, -R0, -RZ ;  /* 0x800000ff00007221 */ /* 0x000fc80000010100 */
[----:B------:R-:W-:-:S07]  /*26b0*/  FFMA R67, R67, R0, R67 ;  /* 0x0000000043437223 */ /* 0x000fce0000000043 */
.L_x_7721:
[----:B------:R-:W-:Y:S05]  /*26c0*/  BSYNC B1 ;  /* 0x0000000000017941 */ /* 0x000fea0003800000 */
.L_x_7719:
        /* <DEDUP_REMOVED lines=24> */
.L_x_7723:
[----:B------:R-:W0:Y:S02]  /*2850*/  MUFU.RCP R67, R44 ;  /* 0x0000002c00437308 */ /* 0x000e240000001000 */
[----:B0-----:R-:W-:-:S04]  /*2860*/  FFMA R0, R44, R67, -1 ;  /* 0xbf8000002c007423 */ /* 0x001fc80000000043 */
[----:B------:R-:W-:-:S04]  /*2870*/  FADD.FTZ R0, -R0, -RZ ;  /* 0x800000ff00007221 */ /* 0x000fc80000010100 */
[----:B------:R-:W-:-:S07]  /*2880*/  FFMA R67, R67, R0, R67 ;  /* 0x0000000043437223 */ /* 0x000fce0000000043 */
.L_x_7724:
[----:B------:R-:W-:Y:S05]  /*2890*/  BSYNC B1 ;  /* 0x0000000000017941 */ /* 0x000fea0003800000 */
.L_x_7722:
        /* <DEDUP_REMOVED lines=26> */
[----:B------:R-:W-:Y:S01]  /*2a40*/  IMAD.MOV.U32 R45, RZ, RZ, R67 ;  /* 0x000000ffff2d7224 */ /* 0x000fe200078e0043 */
[----:B------:R-:W-:Y:S06]  /*2a50*/  BRA `(.L_x_7727) ;  /* 0x0000000000107947 */ /* 0x000fec0003800000 */
.L_x_7726:
[----:B------:R-:W0:Y:S02]  /*2a60*/  MUFU.RCP R45, R44 ;  /* 0x0000002c002d7308 */ /* 0x000e240000001000 */
[----:B0-----:R-:W-:-:S04]  /*2a70*/  FFMA R0, R44, R45, -1 ;  /* 0xbf8000002c007423 */ /* 0x001fc8000000002d */
[----:B------:R-:W-:-:S04]  /*2a80*/  FADD.FTZ R0, -R0, -RZ ;  /* 0x800000ff00007221 */ /* 0x000fc80000010100 */
[----:B------:R-:W-:-:S07]  /*2a90*/  FFMA R45, R45, R0, R45 ;  /* 0x000000002d2d7223 */ /* 0x000fce000000002d */
.L_x_7727:
[----:B------:R-:W-:Y:S05]  /*2aa0*/  BSYNC B1 ;  /* 0x0000000000017941 */ /* 0x000fea0003800000 */
.L_x_7725:
        /* <DEDUP_REMOVED lines=11> */
[----:B------:R-:W-:Y:S01]  /*2b60*/  F2FP.SATFINITE.E5M2.F32.PACK_AB_MERGE_C R44, RZ, R44, RZ ;  /* 0x0000002cff2c723e */ /* 0x000fe200048060ff */
[----:B------:R-:W-:Y:S01]  /*2b70*/  FMUL R66, R22, UR6 ;  /* 0x0000000616427c20 */ /* 0x000fe20008400000 */
[----:B------:R-:W-:Y:S01]  /*2b80*/  F2FP.SATFINITE.E5M2.F32.PACK_AB_MERGE_C R31, RZ, R31, RZ ;  /* 0x0000001fff1f723e */ /* 0x000fe200048060ff */
        /* <DEDUP_REMOVED lines=9> */
[----:B------:R-:W-:Y:S01]  /*2c20*/  F2FP.SATFINITE.E5M2.F32.PACK_AB_MERGE_C R68, RZ, R68, RZ ;  /* 0x00000044ff44723e */ /* 0x000fe200048060ff */
[----:B------:R-:W-:Y:S01]  /*2c30*/  FMUL R0, R29, R0 ;  /* 0x000000001d007220 */ /* 0x000fe20000400000 */
[----:B------:R-:W-:Y:S01]  /*2c40*/  IADD3.X R75, R11, UR10, RZ, P0, !PT ;  /* 0x0000000a0b4b7c10 */ /* 0x000fe200087fe4ff */
[----:B------:R-:W-:Y:S01]  /*2c50*/  FMUL R29, R18, UR6 ;  /* 0x00000006121d7c20 */ /* 0x000fe20008400000 */
[----:B------:R-:W-:-:S02]  /*2c60*/  F2FP.SATFINITE.E5M2.F32.PACK_AB_MERGE_C R35, RZ, R35, RZ ;  /* 0x00000023ff23723e */ /* 0x000fc400048060ff */
[----:B------:R-:W-:Y:S02]  /*2c70*/  F2FP.SATFINITE.E5M2.F32.PACK_AB_MERGE_C R67, RZ, R67, RZ ;  /* 0x00000043ff43723e */ /* 0x000fe400048060ff */
[----:B------:R-:W-:Y:S02]  /*2c80*/  PRMT R69, R35, 0x7604, R68 ;  /* 0x0000760423457816 */ /* 0x000fe40000000044 */
[----:B------:R-:W-:Y:S01]  /*2c90*/  F2FP.SATFINITE.E5M2.F32.PACK_AB_MERGE_C R66, RZ, R66, RZ ;  /* 0x00000042ff42723e */ /* 0x000fe200048060ff */
[----:B0-----:R-:W0:Y:S01]  /*2ca0*/  LDC.64 R10, c[0x0][0x248] ;  /* 0x00009200ff0a7b82 */ /* 0x001e220000000a00 */
[----:B------:R-:W-:Y:S01]  /*2cb0*/  FMUL R65, R21, UR6 ;  /* 0x0000000615417c20 */ /* 0x000fe20008400000 */
[----:B------:R1:W-:Y:S01]  /*2cc0*/  STG.E.U16 desc[UR8][R32.64], R69 ;  /* 0x0000004520007986 */ /* 0x0003e2000c101508 */
[----:B------:R-:W-:Y:S02]  /*2cd0*/  FMNMX R27, RZ, |R27|, !PT ;  /* 0x4000001bff1b7209 */ /* 0x000fe40007800000 */
[----:B------:R-:W-:-:S02]  /*2ce0*/  F2FP.SATFINITE.E5M2.F32.PACK_AB_MERGE_C R64, RZ, R64, RZ ;  /* 0x00000040ff40723e */ /* 0x000fc400048060ff */
[----:B------:R-:W-:Y:S02]  /*2cf0*/  F2FP.SATFINITE.E5M2.F32.PACK_AB_MERGE_C R65, RZ, R65, RZ ;  /* 0x00000041ff41723e */ /* 0x000fe400048060ff */
        /* <DEDUP_REMOVED lines=16> */
[----:B------:R-:W-:Y:S02]  /*2e00*/  F2FP.SATFINITE.E5M2.F32.PACK_AB_MERGE_C R74, RZ, R74, RZ ;  /* 0x0000004aff4a723e */ /* 0x000fe400048060ff */
[----:B------:R-:W-:Y:S01]  /*2e10*/  F2FP.SATFINITE.E5M2.F32.PACK_AB_MERGE_C R11, RZ, R29, RZ ;  /* 0x0000001dff0b723e */ /* 0x000fe200048060ff */
[----:B-1----:R-:W-:Y:S01]  /*2e20*/  FMUL R33, R16, UR6 ;  /* 0x0000000610217c20 */ /* 0x002fe20008400000 */
[----:B------:R-:W-:Y:S01]  /*2e30*/  F2FP.SATFINITE.E5M2.F32.PACK_AB_MERGE_C R32, RZ, R27, RZ ;  /* 0x0000001bff20723e */ /* 0x000fe200048060ff */
[----:B------:R-:W-:Y:S01]  /*2e40*/  IMAD.X R29, R45, 0x1, R37, P0 ;  /* 0x000000012d1d7824 */ /* 0x000fe200000e0625 */
[----:B------:R-:W-:Y:S01]  /*2e50*/  PRMT R37, R11, 0x7604, R74 ;  /* 0x000076040b257816 */ /* 0x000fe2000000004a */
[----:B------:R-:W-:Y:S01]  /*2e60*/  FMUL R69, R14, UR6 ;  /* 0x000000060e457c20 */ /* 0x000fe20008400000 */
[----:B------:R-:W-:-:S02]  /*2e70*/  F2FP.SATFINITE.E5M2.F32.PACK_AB_MERGE_C R27, RZ, R33, RZ ;  /* 0x00000021ff1b723e */ /* 0x000fc400048060ff */
        /* <DEDUP_REMOVED lines=19> */
[----:B------:R-:W-:Y:S02]  /*2fb0*/  F2FP.SATFINITE.E5M2.F32.PACK_AB_MERGE_C R74, RZ, R74, RZ ;  /* 0x0000004aff4a723e */ /* 0x000fe400048060ff */
[----:B------:R-:W-:Y:S02]  /*2fc0*/  F2FP.SATFINITE.E5M2.F32.PACK_AB_MERGE_C R69, RZ, R69, RZ ;  /* 0x00000045ff45723e */ /* 0x000fe400048060ff */
[----:B------:R-:W-:Y:S02]  /*2fd0*/  LOP3.LUT R44, R44, 0x1f, RZ, 0xc0, !PT ;  /* 0x0000001f2c2c7812 */ /* 0x000fe400078ec0ff */
[----:B------:R-:W-:Y:S02]  /*2fe0*/  IADD3 R26, P0, R24, UR7, RZ ;  /* 0x00000007181a7c10 */ /* 0x000fe4000ff1e0ff */
[----:B------:R-:W-:-:S02]  /*2ff0*/  LOP3.LUT R73, R11, 0xff, RZ, 0xc0, !PT ;  /* 0x000000ff0b497812 */ /* 0x000fc400078ec0ff */
[----:B------:R-:W-:Y:S02]  /*3000*/  FMNMX R11, |R21|, R22, !PT ;  /* 0x00000016150b7209 */ /* 0x000fe40007800200 */
[----:B------:R-:W-:Y:S02]  /*3010*/  LOP3.LUT R76, R31, 0xff, RZ, 0xc0, !PT ;  /* 0x000000ff1f4c7812 */ /* 0x000fe400078ec0ff */
[----:B------:R-:W-:Y:S02]  /*3020*/  F2FP.SATFINITE.E5M2.F32.PACK_AB_MERGE_C R21, RZ, R27, RZ ;  /* 0x0000001bff15723e */ /* 0x000fe400048060ff */
[----:B------:R-:W-:Y:S02]  /*3030*/  IADD3.X R42, R42, UR10, RZ, P1, !PT ;  /* 0x0000000a2a2a7c10 */ /* 0x000fe40008ffe4ff */
[----:B------:R-:W-:Y:S02]  /*3040*/  PRMT R31, R69, 0x7604, R74 ;  /* 0x00007604451f7816 */ /* 0x000fe4000000004a */
[----:B0-----:R-:W-:-:S02]  /*3050*/  IADD3 R24, P1, R44, R43, RZ ;  /* 0x0000002b2c187210 */ /* 0x001fc40007f3e0ff */
[----:B------:R-:W-:Y:S01]  /*3060*/  IADD3.X R27, R25, UR10, RZ, P0, !PT ;  /* 0x0000000a191b7c10 */ /* 0x000fe200087fe4ff */
[----:B------:R0:W-:Y:S01]  /*3070*/  STG.E.U16 desc[UR8][R28.64], R31 ;  /* 0x0000001f1c007986 */ /* 0x0001e2000c101508 */
[----:B------:R-:W-:Y:S01]  /*3080*/  IADD3 R37, P0, R30, UR11, RZ ;  /* 0x0000000b1e257c10 */ /* 0x000fe2000ff1e0ff */
[----:B------:R-:W-:Y:S01]  /*3090*/  IMAD.X R25, RZ, RZ, R42, P1 ;  /* 0x000000ffff197224 */ /* 0x000fe200008e062a */
[----:B------:R-:W-:Y:S02]  /*30a0*/  F2FP.SATFINITE.E5M2.F32.PACK_AB_MERGE_C R22, RZ, R23, RZ ;  /* 0x00000017ff16723e */ /* 0x000fe400048060ff */
        /* <DEDUP_REMOVED lines=101> */
[----:B-----5:R-:W-:Y:S05]  /*3700*/  CALL.REL.NOINC `($__internal_187_$__cuda_sm20_rcp_rn_f32_slowpath) ;  /* 0x0000008400bc7944 */ /* 0x020fea0003c00000 */
[----:B------:R-:W-:Y:S05]  /*3710*/  BRA `(.L_x_7730) ;  /* 0x0000000000107947 */ /* 0x000fea0003800000 */
.L_x_7729:
[----:B------:R-:W0:Y:S02]  /*3720*/  MUFU.RCP R67, R10 ;  /* 0x0000000a00437308 */ /* 0x000e240000001000 */
[----:B0-----:R-:W-:-:S04]  /*3730*/  FFMA R0, R10, R67, -1 ;  /* 0xbf8000000a007423 */ /* 0x001fc80000000043 */
[----:B------:R-:W-:-:S04]  /*3740*/  FADD.FTZ R0, -R0, -RZ ;  /* 0x800000ff00007221 */ /* 0x000fc80000010100 */
[----:B------:R-:W-:-:S07]  /*3750*/  FFMA R67, R67, R0, R67 ;  /* 0x0000000043437223 */ /* 0x000fce0000000043 */
.L_x_7730:
[----:B------:R-:W-:Y:S05]  /*3760*/  BSYNC B1 ;  /* 0x0000000000017941 */ /* 0x000fea0003800000 */
.L_x_7728:
        /* <DEDUP_REMOVED lines=26> */
[----:B-----5:R-:W-:Y:S05]  /*3910*/  CALL.REL.NOINC `($__internal_187_$__cuda_sm20_rcp_rn_f32_slowpath) ;  /* 0x0000008400387944 */ /* 0x020fea0003c00000 */
[----:B------:R-:W-:Y:S05]  /*3920*/  BRA `(.L_x_7733) ;  /* 0x0000000000107947 */ /* 0x000fea0003800000 */
.L_x_7732:
[----:B------:R-:W0:Y:S02]  /*3930*/  MUFU.RCP R67, R64 ;  /* 0x0000004000437308 */ /* 0x000e240000001000 */
[----:B0-----:R-:W-:-:S04]  /*3940*/  FFMA R0, R64, R67, -1 ;  /* 0xbf80000040007423 */ /* 0x001fc80000000043 */
[----:B------:R-:W-:-:S04]  /*3950*/  FADD.FTZ R0, -R0, -RZ ;  /* 0x800000ff00007221 */ /* 0x000fc80000010100 */
[----:B------:R-:W-:-:S07]  /*3960*/  FFMA R67, R67, R0, R67 ;  /* 0x0000000043437223 */ /* 0x000fce0000000043 */
.L_x_7733:
[----:B------:R-:W-:Y:S05]  /*3970*/  BSYNC B1 ;  /* 0x0000000000017941 */ /* 0x000fea0003800000 */
.L_x_7731:
        /* <DEDUP_REMOVED lines=22> */
[----:B-----5:R-:W-:Y:S05]  /*3ae0*/  CALL.REL.NOINC `($__internal_187_$__cuda_sm20_rcp_rn_f32_slowpath) ;  /* 0x0000008000c47944 */ /* 0x020fea0003c00000 */
[----:B------:R-:W-:Y:S05]  /*3af0*/  BRA `(.L_x_7736) ;  /* 0x0000000000107947 */ /* 0x000fea0003800000 */
.L_x_7735:
[----:B------:R-:W0:Y:S02]  /*3b00*/  MUFU.RCP R67, R64 ;  /* 0x0000004000437308 */ /* 0x000e240000001000 */
[----:B0-----:R-:W-:-:S04]  /*3b10*/  FFMA R0, R64, R67, -1 ;  /* 0xbf80000040007423 */ /* 0x001fc80000000043 */
[----:B------:R-:W-:-:S04]  /*3b20*/  FADD.FTZ R0, -R0, -RZ ;  /* 0x800000ff00007221 */ /* 0x000fc80000010100 */
[----:B------:R-:W-:-:S07]  /*3b30*/  FFMA R67, R67, R0, R67 ;  /* 0x0000000043437223 */ /* 0x000fce0000000043 */
.L_x_7736:
[----:B------:R-:W-:Y:S05]  /*3b40*/  BSYNC B1 ;  /* 0x0000000000017941 */ /* 0x000fea0003800000 */
.L_x_7734:
        /* <DEDUP_REMOVED lines=27> */
.L_x_7738:
[----:B------:R-:W0:Y:S02]  /*3d00*/  MUFU.RCP R67, R64 ;  /* 0x0000004000437308 */ /* 0x000e240000001000 */
[----:B0-----:R-:W-:-:S04]  /*3d10*/  FFMA R0, R64, R67, -1 ;  /* 0xbf80000040007423 */ /* 0x001fc80000000043 */
[----:B------:R-:W-:-:S04]  /*3d20*/  FADD.FTZ R0, -R0, -RZ ;  /* 0x800000ff00007221 */ /* 0x000fc80000010100 */
[----:B------:R-:W-:-:S07]  /*3d30*/  FFMA R67, R67, R0, R67 ;  /* 0x0000000043437223 */ /* 0x000fce0000000043 */
.L_x_7739:
[----:B------:R-:W-:Y:S05]  /*3d40*/  BSYNC B1 ;  /* 0x0000000000017941 */ /* 0x000fea0003800000 */
.L_x_7737:
        /* <DEDUP_REMOVED lines=22> */
.L_x_7741:
[----:B------:R-:W0:Y:S02]  /*3eb0*/  MUFU.RCP R67, R10 ;  /* 0x0000000a00437308 */ /* 0x000e240000001000 */
[----:B0-----:R-:W-:-:S04]  /*3ec0*/  FFMA R0, R10, R67, -1 ;  /* 0xbf8000000a007423 */ /* 0x001fc80000000043 */
[----:B------:R-:W-:-:S04]  /*3ed0*/  FADD.FTZ R0, -R0, -RZ ;  /* 0x800000ff00007221 */ /* 0x000fc80000010100 */
[----:B------:R-:W-:-:S07]  /*3ee0*/  FFMA R67, R67, R0, R67 ;  /* 0x0000000043437223 */ /* 0x000fce0000000043 */
.L_x_7742:
[----:B------:R-:W-:Y:S05]  /*3ef0*/  BSYNC B1 ;  /* 0x0000000000017941 */ /* 0x000fea0003800000 */
.L_x_7740:
        /* <DEDUP_REMOVED lines=26> */
[----:B-----5:R-:W-:Y:S05]  /*40a0*/  CALL.REL.NOINC `($__internal_187_$__cuda_sm20_rcp_rn_f32_slowpath) ;  /* 0x0000007c00547944 */ /* 0x020fea0003c00000 */
[----:B------:R-:W-:Y:S05]  /*40b0*/  BRA `(.L_x_7745) ;  /* 0x0000000000107947 */ /* 0x000fea0003800000 */
.L_x_7744:
[----:B------:R-:W0:Y:S02]  /*40c0*/  MUFU.RCP R67, R64 ;  /* 0x0000004000437308 */ /* 0x000e240000001000 */
[----:B0-----:R-:W-:-:S04]  /*40d0*/  FFMA R0, R64, R67, -1 ;  /* 0xbf80000040007423 */ /* 0x001fc80000000043 */
[----:B------:R-:W-:-:S04]  /*40e0*/  FADD.FTZ R0, -R0, -RZ ;  /* 0x800000ff00007221 */ /* 0x000fc80000010100 */
[----:B------:R-:W-:-:S07]  /*40f0*/  FFMA R67, R67, R0, R67 ;  /* 0x0000000043437223 */ /* 0x000fce0000000043 */
.L_x_7745:
[----:B------:R-:W-:Y:S05]  /*4100*/  BSYNC B1 ;  /* 0x0000000000017941 */ /* 0x000fea0003800000 */
.L_x_7743:
        /* <DEDUP_REMOVED lines=24> */
.L_x_7747:
[----:B------:R-:W0:Y:S02]  /*4290*/  MUFU.RCP R67, R10 ;  /* 0x0000000a00437308 */ /* 0x000e240000001000 */
[----:B0-----:R-:W-:-:S04]  /*42a0*/  FFMA R0, R10, R67, -1 ;  /* 0xbf8000000a007423 */ /* 0x001fc80000000043 */
[----:B------:R-:W-:-:S04]  /*42b0*/  FADD.FTZ R0, -R0, -RZ ;  /* 0x800000ff00007221 */ /* 0x000fc80000010100 */
[----:B------:R-:W-:-:S07]  /*42c0*/  FFMA R67, R67, R0, R67 ;  /* 0x0000000043437223 */ /* 0x000fce0000000043 */
.L_x_7748:
[----:B------:R-:W-:Y:S05]  /*42d0*/  BSYNC B1 ;  /* 0x0000000000017941 */ /* 0x000fea0003800000 */
.L_x_7746:
        /* <DEDUP_REMOVED lines=25> */
[----:B-----5:R-:W-:Y:S05]  /*4470*/  CALL.REL.NOINC `($__internal_187_$__cuda_sm20_rcp_rn_f32_slowpath) ;  /* 0x0000007800607944 */ /* 0x020fea0003c00000 */
[----:B------:R-:W-:Y:S05]  /*4480*/  BRA `(.L_x_7751) ;  /* 0x0000000000107947 */ /* 0x000fea0003800000 */
.L_x_7750:
[----:B------:R-:W0:Y:S02]  /*4490*/  MUFU.RCP R67, R64 ;  /* 0x0000004000437308 */ /* 0x000e240000001000 */
[----:B0-----:R-:W-:-:S04]  /*44a0*/  FFMA R0, R64, R67, -1 ;  /* 0xbf80000040007423 */ /* 0x001fc80000000043 */
[----:B------:R-:W-:-:S04]  /*44b0*/  FADD.FTZ R0, -R0, -RZ ;  /* 0x800000ff00007221 */ /* 0x000fc80000010100 */
[----:B------:R-:W-:-:S07]  /*44c0*/  FFMA R67, R67, R0, R67 ;  /* 0x0000000043437223 */ /* 0x000fce0000000043 */
.L_x_7751:
[----:B------:R-:W-:Y:S05]  /*44d0*/  BSYNC B1 ;  /* 0x0000000000017941 */ /* 0x000fea0003800000 */
.L_x_7749:
        /* <DEDUP_REMOVED lines=22> */
.L_x_7753:
[----:B------:R-:W0:Y:S02]  /*4640*/  MUFU.RCP R67, R8 ;  /* 0x0000000800437308 */ /* 0x000e240000001000 */
[----:B0-----:R-:W-:-:S04]  /*4650*/  FFMA R0, R8, R67, -1 ;  /* 0xbf80000008007423 */ /* 0x001fc80000000043 */
[----:B------:R-:W-:-:S04]  /*4660*/  FADD.FTZ R0, -R0, -RZ ;  /* 0x800000ff00007221 */ /* 0x000fc80000010100 */
[----:B------:R-:W-:-:S07]  /*4670*/  FFMA R67, R67, R0, R67 ;  /* 0x0000000043437223 */ /* 0x000fce0000000043 */
.L_x_7754:
[----:B------:R-:W-:Y:S05]  /*4680*/  BSYNC B1 ;  /* 0x0000000000017941 */ /* 0x000fea0003800000 */
.L_x_7752:
        /* <DEDUP_REMOVED lines=28> */
.L_x_7756:
[----:B------:R-:W0:Y:S02]  /*4850*/  MUFU.RCP R67, R66 ;  /* 0x0000004200437308 */ /* 0x000e240000001000 */
[----:B0-----:R-:W-:-:S04]  /*4860*/  FFMA R0, R66, R67, -1 ;  /* 0xbf80000042007423 */ /* 0x001fc80000000043 */
[----:B------:R-:W-:-:S04]  /*4870*/  FADD.FTZ R0, -R0, -RZ ;  /* 0x800000ff00007221 */ /* 0x000fc80000010100 */
[----:B------:R-:W-:-:S07]  /*4880*/  FFMA R67, R67, R0, R67 ;  /* 0x0000000043437223 */ /* 0x000fce0000000043 */
.L_x_7757:
[----:B------:R-:W-:Y:S05]  /*4890*/  BSYNC B1 ;  /* 0x0000000000017941 */ /* 0x000fea0003800000 */
.L_x_7755:
        /* <DEDUP_REMOVED lines=22> */
[----:B-----5:R-:W-:Y:S05]  /*4a00*/  CALL.REL.NOINC `($__internal_187_$__cuda_sm20_rcp_rn_f32_slowpath) ;  /* 0x0000007000fc7944 */ /* 0x020fea0003c00000 */
[----:B------:R-:W-:Y:S05]  /*4a10*/  BRA `(.L_x_7760) ;  /* 0x0000000000107947 */ /* 0x000fea0003800000 */
.L_x_7759:
[----:B------:R-:W0:Y:S02]  /*4a20*/  MUFU.RCP R67, R64 ;  /* 0x0000004000437308 */ /* 0x000e240000001000 */
[----:B0-----:R-:W-:-:S04]  /*4a30*/  FFMA R0, R64, R67, -1 ;  /* 0xbf80000040007423 */ /* 0x001fc80000000043 */
[----:B------:R-:W-:-:S04]  /*4a40*/  FADD.FTZ R0, -R0, -RZ ;  /* 0x800000ff00007221 */ /* 0x000fc80000010100 */
[----:B------:R-:W-:-:S07]  /*4a50*/  FFMA R67, R67, R0, R67 ;  /* 0x0000000043437223 */ /* 0x000fce0000000043 */
.L_x_7760:
[----:B------:R-:W-:Y:S05]  /*4a60*/  BSYNC B1 ;  /* 0x0000000000017941 */ /* 0x000fea0003800000 */
.L_x_7758:
        /* <DEDUP_REMOVED lines=27> */
.L_x_7762:
[----:B------:R-:W0:Y:S02]  /*4c20*/  MUFU.RCP R67, R66 ;  /* 0x0000004200437308 */ /* 0x000e240000001000 */
[----:B0-----:R-:W-:-:S04]  /*4c30*/  FFMA R0, R66, R67, -1 ;  /* 0xbf80000042007423 */ /* 0x001fc80000000043 */
[----:B------:R-:W-:-:S04]  /*4c40*/  FADD.FTZ R0, -R0, -RZ ;  /* 0x800000ff00007221 */ /* 0x000fc80000010100 */
[----:B------:R-:W-:-:S07]  /*4c50*/  FFMA R67, R67, R0, R67 ;  /* 0x0000000043437223 */ /* 0x000fce0000000043 */
.L_x_7763:
[----:B------:R-:W-:Y:S05]  /*4c60*/  BSYNC B1 ;  /* 0x0000000000017941 */ /* 0x000fea0003800000 */
.L_x_7761:
        /* <DEDUP_REMOVED lines=22> */
.L_x_7765:
[----:B------:R-:W0:Y:S02]  /*4dd0*/  MUFU.RCP R67, R64 ;  /* 0x0000004000437308 */ /* 0x000e240000001000 */
[----:B0-----:R-:W-:-:S04]  /*4de0*/  FFMA R0, R64, R67, -1 ;  /* 0xbf80000040007423 */ /* 0x001fc80000000043 */
[----:B------:R-:W-:-:S04]  /*4df0*/  FADD.FTZ R0, -R0, -RZ ;  /* 0x800000ff00007221 */ /* 0x000fc80000010100 */
[----:B------:R-:W-:-:S07]  /*4e00*/  FFMA R67, R67, R0, R67 ;  /* 0x0000000043437223 */ /* 0x000fce0000000043 */
.L_x_7766:
[----:B------:R-:W-:Y:S05]  /*4e10*/  BSYNC B1 ;  /* 0x0000000000017941 */ /* 0x000fea0003800000 */
.L_x_7764:
        /* <DEDUP_REMOVED lines=25> */
[----:B-----5:R-:W-:Y:S05]  /*4fb0*/  CALL.REL.NOINC `($__internal_187_$__cuda_sm20_rcp_rn_f32_slowpath) ;  /* 0x0000006c00907944 */ /* 0x020fea0003c00000 */
[----:B------:R-:W-:Y:S05]  /*4fc0*/  BRA `(.L_x_7769) ;  /* 0x0000000000107947 */ /* 0x000fea0003800000 */
.L_x_7768:
[----:B------:R-:W0:Y:S02]  /*4fd0*/  MUFU.RCP R67, R0 ;  /* 0x0000000000437308 */ /* 0x000e240000001000 */
[----:B0-----:R-:W-:-:S04]  /*4fe0*/  FFMA R2, R0, R67, -1 ;  /* 0xbf80000000027423 */ /* 0x001fc80000000043 */
[----:B------:R-:W-:-:S04]  /*4ff0*/  FADD.FTZ R2, -R2, -RZ ;  /* 0x800000ff02027221 */ /* 0x000fc80000010100 */
[----:B------:R-:W-:-:S07]  /*5000*/  FFMA R67, R67, R2, R67 ;  /* 0x0000000243437223 */ /* 0x000fce0000000043 */
.L_x_7769:
[----:B------:R-:W-:Y:S05]  /*5010*/  BSYNC B1 ;  /* 0x0000000000017941 */ /* 0x000fea0003800000 */
.L_x_7767:
        /* <DEDUP_REMOVED lines=22> */
[----:B-----5:R-:W-:Y:S05]  /*5180*/  CALL.REL.NOINC `($__internal_187_$__cuda_sm20_rcp_rn_f32_slowpath) ;  /* 0x0000006c001c7944 */ /* 0x020fea0003c00000 */
[----:B------:R-:W-:Y:S05]  /*5190*/  BRA `(.L_x_7772) ;  /* 0x0000000000107947 */ /* 0x000fea0003800000 */
.L_x_7771:
[----:B------:R-:W0:Y:S02]  /*51a0*/  MUFU.RCP R67, R64 ;  /* 0x0000004000437308 */ /* 0x000e240000001000 */
[----:B0-----:R-:W-:-:S04]  /*51b0*/  FFMA R0, R64, R67, -1 ;  /* 0xbf80000040007423 */ /* 0x001fc80000000043 */
[----:B------:R-:W-:-:S04]  /*51c0*/  FADD.FTZ R0, -R0, -RZ ;  /* 0x800000ff00007221 */ /* 0x000fc80000010100 */
[----:B------:R-:W-:-:S07]  /*51d0*/  FFMA R67, R67, R0, R67 ;  /* 0x0000000043437223 */ /* 0x000fce0000000043 */
.L_x_7772:
[----:B------:R-:W-:Y:S05]  /*51e0*/  BSYNC B1 ;  /* 0x0000000000017941 */ /* 0x000fea0003800000 */
.L_x_7770:
        /* <DEDUP_REMOVED lines=24> */
[----:B-----5:R-:W-:Y:S05]  /*5370*/  CALL.REL.NOINC `($__internal_187_$__cuda_sm20_rcp_rn_f32_slowpath) ;  /* 0x0000006800a07944 */ /* 0x020fea0003c00000 */
[----:B------:R-:W-:Y:S05]  /*5380*/  BRA `(.L_x_7775) ;  /* 0x0000000000107947 */ /* 0x000fea0003800000 */
.L_x_7774:
[----:B------:R-:W0:Y:S02]  /*5390*/  MUFU.RCP R67, R0 ;  /* 0x0000000000437308 */ /* 0x000e240000001000 */
[----:B0-----:R-:W-:-:S04]  /*53a0*/  FFMA R64, R0, R67, -1 ;  /* 0xbf80000000407423 */ /* 0x001fc80000000043 */
[----:B------:R-:W-:-:S04]  /*53b0*/  FADD.FTZ R64, -R64, -RZ ;  /* 0x800000ff40407221 */ /* 0x000fc80000010100 */
[----:B------:R-:W-:-:S07]  /*53c0*/  FFMA R67, R67, R64, R67 ;  /* 0x0000004043437223 */ /* 0x000fce0000000043 */
.L_x_7775:
[----:B------:R-:W-:Y:S05]  /*53d0*/  BSYNC B1 ;  /* 0x0000000000017941 */ /* 0x000fea0003800000 */
.L_x_7773:
[----:B------:R-:W-:Y:S01]  /*53e0*/  FMUL R0, R14, UR6 ;  /* 0x000000060e007c20 */ /* 0x000fe20008400000 */
[----:B------:R-:W-:Y:S01]  /*53f0*/  SHF.L.U32 R68, R22, 0x1, RZ ;  /* 0x0000000116447819 */ /* 0x000fe200000006ff */
[----:B------:R-:W-:Y:S01]  /*5400*/  FMUL R73, R16, UR6 ;  /* 0x0000000610497c20 */ /* 0x000fe20008400000 */
[----:B------:R-:W-:Y:S01]  /*5410*/  SHF.L.U64.HI R17, R22, 0x1, R17 ;  /* 0x0000000116117819 */ /* 0x000fe20000010211 */
[----:B------:R-:W-:Y:S01]  /*5420*/  FMUL R67, R4, R67 ;  /* 0x0000004304437220 */ /* 0x000fe20000400000 */
[----:B------:R-:W-:Y:S01]  /*5430*/  IADD3 R64, P0, R68, R47, RZ ;  /* 0x0000002f44407210 */ /* 0x000fe20007f1e0ff */
[----:B------:R-:W-:Y:S01]  /*5440*/  FMUL R4, R10, UR6 ;  /* 0x000000060a047c20 */ /* 0x000fe20008400000 */
[----:B------:R-:W-:Y:S01]  /*5450*/  F2FP.SATFINITE.E5M2.F32.PACK_AB_MERGE_C R22, RZ, R0, RZ ;  /* 0x00000000ff16723e */ /* 0x000fe200048060ff */
[----:B------:R-:W-:Y:S01]  /*5460*/  FMUL R0, R12, UR6 ;  /* 0x000000060c007c20 */ /* 0x000fe20008400000 */
[----:B------:R-:W-:Y:S01]  /*5470*/  FMNMX R19, R19, |R16|, !PT ;  /* 0x4000001013137209 */ /* 0x000fe20007800000 */
[----:B------:R-:W-:Y:S01]  /*5480*/  IMAD.X R65, R17, 0x1, R48, P0 ;  /* 0x0000000111417824 */ /* 0x000fe200000e0630 */
[----:B------:R-:W-:Y:S01]  /*5490*/  F2FP.SATFINITE.E5M2.F32.PACK_AB_MERGE_C R73, RZ, R73, RZ ;  /* 0x00000049ff49723e */ /* 0x000fe200048060ff */
[----:B------:R-:W-:Y:S01]  /*54a0*/  FMUL R72, R72, R67 ;  /* 0x0000004348487220 */ /* 0x000fe20000400000 */
[----:B------:R-:W-:Y:S01]  /*54b0*/  FMNMX R69, |R14|, R19, !PT ;  /* 0x000000130e457209 */ /* 0x000fe20007800200 */
[----:B------:R-:W-:Y:S01]  /*54c0*/  FMUL R67, R8, UR6 ;  /* 0x0000000608437c20 */ /* 0x000fe20008400000 */
[----:B------:R-:W-:Y:S01]  /*54d0*/  PRMT R77, R22, 0x7604, R73 ;  /* 0x00007604164d7816 */ /* 0x000fe20000000049 */
[----:B------:R-:W-:Y:S01]  /*54e0*/  FMUL R14, R9, UR6 ;  /* 0x00000006090e7c20 */ /* 0x000fe20008400000 */
[----:B------:R-:W-:Y:S01]  /*54f0*/  F2FP.SATFINITE.E5M2.F32.PACK_AB_MERGE_C R19, RZ, R0, RZ ;  /* 0x00000000ff13723e */ /* 0x000fe200048060ff */
[----:B------:R-:W-:Y:S01]  /*5500*/  FMUL R0, R6, UR6 ;  /* 0x0000000606007c20 */ /* 0x000fe20008400000 */
[----:B------:R-:W-:Y:S01]  /*5510*/  IADD3 R74, P0, R64, UR12, RZ ;  /* 0x0000000c404a7c10 */ /* 0x000fe2000ff1e0ff */
[----:B------:R0:W-:Y:S01]  /*5520*/  STG.E.U16 desc[UR8][R64.64], R77 ;  /* 0x0000004d40007986 */ /* 0x0001e2000c101508 */
[----:B------:R-:W-:Y:S01]  /*5530*/  F2FP.SATFINITE.E5M2.F32.PACK_AB_MERGE_C R4, RZ, R4, RZ ;  /* 0x00000004ff04723e */ /* 0x000fe200048060ff */
[----:B------:R-:W-:Y:S01]  /*5540*/  UIMAD UR5, UR5, 0x5, URZ ;  /* 0x00000005050578a4 */ /* 0x000fe2000f8e023f */
[----:B------:R-:W-:-:S02]  /*5550*/  IADD3.X R75, R65, UR13, RZ, P0, !PT ;  /* 0x0000000d414b7c10 */ /* 0x000fc400087fe4ff */
[----:B------:R-:W-:Y:S01]  /*5560*/  FMNMX R69, |R12|, R69, !PT ;  /* 0x000000450c457209 */ /* 0x000fe20007800200 */
[----:B------:R-:W-:Y:S01]  /*5570*/  FMUL R12, R13, UR6 ;  /* 0x000000060d0c7c20 */ /* 0x000fe20008400000 */
[----:B------:R-:W-:Y:S02]  /*5580*/  IADD3 R78, P0, R64, UR7, RZ ;  /* 0x00000007404e7c10 */ /* 0x000fe4000ff1e0ff */
[----:B------:R-:W-:Y:S02]  /*5590*/  F2FP.SATFINITE.E5M2.F32.PACK_AB_MERGE_C R67, RZ, R67, RZ ;  /* 0x00000043ff43723e */ /* 0x000fe400048060ff */
[----:B------:R-:W-:Y:S02]  /*55a0*/  PRMT R81, R4, 0x7604, R19 ;  /* 0x0000760404517816 */ /* 0x000fe40000000013 */
[----:B0-----:R-:W-:Y:S01]  /*55b0*/  F2FP.SATFINITE.E5M2.F32.PACK_AB_MERGE_C R64, RZ, R0, RZ ;  /* 0x00000000ff40723e */ /* 0x001fe200048060ff */
[----:B------:R-:W-:Y:S01]  /*55c0*/  FMUL R0, R2, UR6 ;  /* 0x0000000602007c20 */ /* 0x000fe20008400000 */
[----:B------:R-:W-:Y:S01]  /*55d0*/  FMNMX R77, |R10|, R69, !PT ;  /* 0x000000450a4d7209 */ /* 0x000fe20007800200 */
[----:B------:R-:W-:Y:S01]  /*55e0*/  FMUL R10, R15, UR6 ;  /* 0x000000060f0a7c20 */ /* 0x000fe20008400000 */
[----:B------:R-:W-:Y:S01]  /*55f0*/  IADD3.X R79, R65, UR10, RZ, P0, !PT ;  /* 0x0000000a414f7c10 */ /* 0x000fe200087fe4ff */
[----:B------:R-:W-:Y:S01]  /*5600*/  FMUL R65, R3, UR6 ;  /* 0x0000000603417c20 */ /* 0x000fe20008400000 */
[----:B------:R-:W-:Y:S01]  /*5610*/  PRMT R69, R64, 0x7604, R67 ;  /* 0x0000760440457816 */ /* 0x000fe20000000043 */
[----:B------:R0:W-:Y:S01]  /*5620*/  STG.E.U16 desc[UR8][R74.64], R81 ;  /* 0x000000514a007986 */ /* 0x0001e2000c101508 */
[----:B------:R-:W-:-:S02]  /*5630*/  F2FP.SATFINITE.E5M2.F32.PACK_AB_MERGE_C R0, RZ, R0, RZ ;  /* 0x00000000ff00723e */ /* 0x000fc400048060ff */
[----:B------:R-:W-:Y:S01]  /*5640*/  F2FP.SATFINITE.E5M2.F32.PACK_AB_MERGE_C R65, RZ, R65, RZ ;  /* 0x00000041ff41723e */ /* 0x000fe200048060ff */
[----:B------:R1:W-:Y:S01]  /*5650*/  STG.E.U16 desc[UR8][R78.64], R69 ;  /* 0x000000454e007986 */ /* 0x0003e2000c101508 */
[----:B------:R-:W-:Y:S02]  /*5660*/  LOP3.LUT R66, R73, 0xff, RZ, 0xc0, !PT ;  /* 0x000000ff49427812 */ /* 0x000fe400078ec0ff */
[----:B------:R-:W-:Y:S02]  /*5670*/  LOP3.LUT R19, R19, 0xffff, RZ, 0xc0, !PT ;  /* 0x0000ffff13137812 */ /* 0x000fe400078ec0ff */
[----:B------:R-:W-:Y:S02]  /*5680*/  FMNMX R77, |R8|, R77, !PT ;  /* 0x0000004d084d7209 */ /* 0x000fe40007800200 */
[----:B------:R-:W-:Y:S02]  /*5690*/  PRMT R66, R19, 0x7604, R66 ;  /* 0x0000760413427816 */ /* 0x000fe40000000042 */
[----:B0-----:R-:W-:-:S02]  /*56a0*/  IADD3 R74, P0, R74, UR7, RZ ;  /* 0x000000074a4a7c10 */ /* 0x001fc4000ff1e0ff */
[----:B------:R-:W-:Y:S02]  /*56b0*/  PRMT R81, R0, 0x7604, R65 ;  /* 0x0000760400517816 */ /* 0x000fe40000000041 */
[----:B-1----:R-:W-:Y:S02]  /*56c0*/  F2FP.SATFINITE.E5M2.F32.PACK_AB_MERGE_C R79, RZ, R10, RZ ;  /* 0x0000000aff4f723e */ /* 0x002fe400048060ff */
[----:B------:R-:W-:Y:S01]  /*56d0*/  F2FP.SATFINITE.E5M2.F32.PACK_AB_MERGE_C R10, RZ, R12, RZ ;  /* 0x0000000cff0a723e */ /* 0x000fe200048060ff */
[----:B------:R-:W-:Y:S01]  /*56e0*/  FMUL R12, R11, UR6 ;  /* 0x000000060b0c7c20 */ /* 0x000fe20008400000 */
[----:B------:R-:W-:Y:S02]  /*56f0*/  IADD3.X R75, R75, UR10, RZ, P0, !PT ;  /* 0x0000000a4b4b7c10 */ /* 0x000fe400087fe4ff */
[----:B------:R-:W-:Y:S02]  /*5700*/  IADD3 R68, P0, R68, R46, RZ ;  /* 0x0000002e44447210 */ /* 0x000fe40007f1e0ff */
[----:B------:R-:W-:Y:S01]  /*5710*/  FMNMX R8, |R6|, R77, !PT ;  /* 0x0000004d06087209 */ /* 0x000fe20007800200 */
[----:B------:R0:W-:Y:S01]  /*5720*/  STG.E.U16 desc[UR8][R74.64], R81 ;  /* 0x000000514a007986 */ /* 0x0001e2000c101508 */
[----:B------:R-:W-:-:S02]  /*5730*/  IADD3.X R69, R17, R45, RZ, P0, !PT ;  /* 0x0000002d11457210 */ /* 0x000fc400007fe4ff */
[----:B------:R-:W-:Y:S02]  /*5740*/  F2FP.SATFINITE.E5M2.F32.PACK_AB_MERGE_C R19, RZ, R12, RZ ;  /* 0x0000000cff13723e */ /* 0x000fe400048060ff */
[----:B------:R-:W-:Y:S02]  /*5750*/  F2FP.SATFINITE.E5M2.F32.PACK_AB_MERGE_C R6, RZ, R14, RZ ;  /* 0x0000000eff06723e */ /* 0x000fe400048060ff */
        /* <DEDUP_REMOVED lines=14> */
[----:B------:R-:W-:-:S02]  /*5840*/  F2FP.SATFINITE.E5M2.F32.PACK_AB_MERGE_C R75, RZ, R75, RZ ;  /* 0x0000004bff4b723e */ /* 0x000fc400048060ff */
[----:B------:R-:W-:Y:S02]  /*5850*/  IADD3 R76, P0, R68, UR7, RZ ;  /* 0x00000007444c7c10 */ /* 0x000fe4000ff1e0ff */
[----:B------:R-:W-:Y:S01]  /*5860*/  F2FP.SATFINITE.E5M2.F32.PACK_AB_MERGE_C R74, RZ, R74, RZ ;  /* 0x0000004aff4a723e */ /* 0x000fe200048060ff */
        /* <DEDUP_REMOVED lines=10> */
[----:B------:R-:W-:Y:S02]  /*5910*/  F2FP.SATFINITE.E5M2.F32.PACK_AB_MERGE_C R69, RZ, R69, RZ ;  /* 0x00000045ff45723e */ /* 0x000fe400048060ff */
[----:B------:R-:W-:-:S04]  /*5920*/  F2FP.SATFINITE.E5M2.F32.PACK_AB_MERGE_C R68, RZ, R68, RZ ;  /* 0x00000044ff44723e */ /* 0x000fc800048060ff */
        /* <DEDUP_REMOVED lines=107> */
[----:B-----5:R-:W-:Y:S05]  /*5fe0*/  CALL.REL.NOINC `($__internal_187_$__cuda_sm20_rcp_rn_f32_slowpath) ;  /* 0x0000005c00847944 */ /* 0x020fea0003c00000 */
[----:B------:R-:W-:Y:S05]  /*5ff0*/  BRA `(.L_x_7778) ;  /* 0x0000000000107947 */ /* 0x000fea0003800000 */
.L_x_7777:
[----:B------:R-:W0:Y:S02]  /*6000*/  MUFU.RCP R0, R51 ;  /* 0x0000003300007308 */ /* 0x000e240000001000 */
[----:B0-----:R-:W-:-:S04]  /*6010*/  FFMA R52, R51, R0, -1 ;  /* 0xbf80000033347423 */ /* 0x001fc80000000000 */
[----:B------:R-:W-:-:S04]  /*6020*/  FADD.FTZ R67, -R52, -RZ ;  /* 0x800000ff34437221 */ /* 0x000fc80000010100 */
[----:B------:R-:W-:-:S07]  /*6030*/  FFMA R67, R0, R67, R0 ;  /* 0x0000004300437223 */ /* 0x000fce0000000000 */
.L_x_7778:
[----:B------:R-:W-:Y:S05]  /*6040*/  BSYNC B1 ;  /* 0x0000000000017941 */ /* 0x000fea0003800000 */
.L_x_7776:
        /* <DEDUP_REMOVED lines=26> */
[----:B-----5:R-:W-:Y:S05]  /*61f0*/  CALL.REL.NOINC `($__internal_187_$__cuda_sm20_rcp_rn_f32_slowpath) ;  /* 0x0000005c00007944 */ /* 0x020fea0003c00000 */
[----:B------:R-:W-:Y:S05]  /*6200*/  BRA `(.L_x_7781) ;  /* 0x0000000000107947 */ /* 0x000fea0003800000 */
.L_x_7780:
[----:B------:R-:W0:Y:S02]  /*6210*/  MUFU.RCP R67, R56 ;  /* 0x0000003800437308 */ /* 0x000e240000001000 */
[----:B0-----:R-:W-:-:S04]  /*6220*/  FFMA R0, R56, R67, -1 ;  /* 0xbf80000038007423 */ /* 0x001fc80000000043 */
[----:B------:R-:W-:-:S04]  /*6230*/  FADD.FTZ R0, -R0, -RZ ;  /* 0x800000ff00007221 */ /* 0x000fc80000010100 */
[----:B------:R-:W-:-:S07]  /*6240*/  FFMA R67, R67, R0, R67 ;  /* 0x0000000043437223 */ /* 0x000fce0000000043 */
.L_x_7781:
[----:B------:R-:W-:Y:S05]  /*6250*/  BSYNC B1 ;  /* 0x0000000000017941 */ /* 0x000fea0003800000 */
.L_x_7779:
        /* <DEDUP_REMOVED lines=24> */
.L_x_7783:
[----:B------:R-:W0:Y:S02]  /*63e0*/  MUFU.RCP R67, R64 ;  /* 0x0000004000437308 */ /* 0x000e240000001000 */
[----:B0-----:R-:W-:-:S04]  /*63f0*/  FFMA R0, R64, R67, -1 ;  /* 0xbf80000040007423 */ /* 0x001fc80000000043 */
[----:B------:R-:W-:-:S04]  /*6400*/  FADD.FTZ R0, -R0, -RZ ;  /* 0x800000ff00007221 */ /* 0x000fc80000010100 */
[----:B------:R-:W-:-:S07]  /*6410*/  FFMA R67, R67, R0, R67 ;  /* 0x0000000043437223 */ /* 0x000fce0000000043 */
.L_x_7784:
[----:B------:R-:W-:Y:S05]  /*6420*/  BSYNC B1 ;  /* 0x0000000000017941 */ /* 0x000fea0003800000 */
.L_x_7782:
        /* <DEDUP_REMOVED lines=27> */
.L_x_7786:
[----:B------:R-:W0:Y:S02]  /*65e0*/  MUFU.RCP R67, R64 ;  /* 0x0000004000437308 */ /* 0x000e240000001000 */
[----:B0-----:R-:W-:-:S04]  /*65f0*/  FFMA R0, R64, R67, -1 ;  /* 0xbf80000040007423 */ /* 0x001fc80000000043 */
[----:B------:R-:W-:-:S04]  /*6600*/  FADD.FTZ R0, -R0, -RZ ;  /* 0x800000ff00007221 */ /* 0x000fc80000010100 */
[----:B------:R-:W-:-:S07]  /*6610*/  FFMA R67, R67, R0, R67 ;  /* 0x0000000043437223 */ /* 0x000fce0000000043 */
.L_x_7787:
[----:B------:R-:W-:Y:S05]  /*6620*/  BSYNC B1 ;  /* 0x0000000000017941 */ /* 0x000fea0003800000 */
.L_x_7785:
        /* <DEDUP_REMOVED lines=22> */
.L_x_7789:
[----:B------:R-:W0:Y:S02]  /*6790*/  MUFU.RCP R67, R64 ;  /* 0x0000004000437308 */ /* 0x000e240000001000 */
[----:B0-----:R-:W-:-:S04]  /*67a0*/  FFMA R0, R64, R67, -1 ;  /* 0xbf80000040007423 */ /* 0x001fc80000000043 */
[----:B------:R-:W-:-:S04]  /*67b0*/  FADD.FTZ R0, -R0, -RZ ;  /* 0x800000ff00007221 */ /* 0x000fc80000010100 */
[----:B------:R-:W-:-:S07]  /*67c0*/  FFMA R67, R67, R0, R67 ;  /* 0x0000000043437223 */ /* 0x000fce0000000043 */
.L_x_7790:
[----:B------:R-:W-:Y:S05]  /*67d0*/  BSYNC B1 ;  /* 0x0000000000017941 */ /* 0x000fea0003800000 */
.L_x_7788:
        /* <DEDUP_REMOVED lines=26> */
[----:B-----5:R-:W-:Y:S05]  /*6980*/  CALL.REL.NOINC `($__internal_187_$__cuda_sm20_rcp_rn_f32_slowpath) ;  /* 0x00000054001c7944 */ /* 0x020fea0003c00000 */
[----:B------:R-:W-:Y:S05]  /*6990*/  BRA `(.L_x_7793) ;  /* 0x0000000000107947 */ /* 0x000fea0003800000 */
.L_x_7792:
[----:B------:R-:W0:Y:S02]  /*69a0*/  MUFU.RCP R67, R64 ;  /* 0x0000004000437308 */ /* 0x000e240000001000 */
[----:B0-----:R-:W-:-:S04]  /*69b0*/  FFMA R0, R64, R67, -1 ;  /* 0xbf80000040007423 */ /* 0x001fc80000000043 */
[----:B------:R-:W-:-:S04]  /*69c0*/  FADD.FTZ R0, -R0, -RZ ;  /* 0x800000ff00007221 */ /* 0x000fc80000010100 */
[----:B------:R-:W-:-:S07]  /*69d0*/  FFMA R67, R67, R0, R67 ;  /* 0x0000000043437223 */ /* 0x000fce0000000043 */
.L_x_7793:
[----:B------:R-:W-:Y:S05]  /*69e0*/  BSYNC B1 ;  /* 0x0000000000017941 */ /* 0x000fea0003800000 */
.L_x_7791:
        /* <DEDUP_REMOVED lines=22> */
[----:B-----5:R-:W-:Y:S05]  /*6b50*/  CALL.REL.NOINC `($__internal_187_$__cuda_sm20_rcp_rn_f32_slowpath) ;  /* 0x0000005000a87944 */ /* 0x020fea0003c00000 */
[----:B------:R-:W-:Y:S05]  /*6b60*/  BRA `(.L_x_7796) ;  /* 0x0000000000107947 */ /* 0x000fea0003800000 */
.L_x_7795:
[----:B------:R-:W0:Y:S02]  /*6b70*/  MUFU.RCP R67, R64 ;  /* 0x0000004000437308 */ /* 0x000e240000001000 */
[----:B0-----:R-:W-:-:S04]  /*6b80*/  FFMA R0, R64, R67, -1 ;  /* 0xbf80000040007423 */ /* 0x001fc80000000043 */
[----:B------:R-:W-:-:S04]  /*6b90*/  FADD.FTZ R0, -R0, -RZ ;  /* 0x800000ff00007221 */ /* 0x000fc80000010100 */
[----:B------:R-:W-:-:S07]  /*6ba0*/  FFMA R67, R67, R0, R67 ;  /* 0x0000000043437223 */ /* 0x000fce0000000043 */
.L_x_7796:
[----:B------:R-:W-:Y:S05]  /*6bb0*/  BSYNC B1 ;  /* 0x0000000000017941 */ /* 0x000fea0003800000 */
.L_x_7794:
        /* <DEDUP_REMOVED lines=27> */
.L_x_7798:
[----:B------:R-:W0:Y:S02]  /*6d70*/  MUFU.RCP R67, R64 ;  /* 0x0000004000437308 */ /* 0x000e240000001000 */
[----:B0-----:R-:W-:-:S04]  /*6d80*/  FFMA R0, R64, R67, -1 ;  /* 0xbf80000040007423 */ /* 0x001fc80000000043 */
[----:B------:R-:W-:-:S04]  /*6d90*/  FADD.FTZ R0, -R0, -RZ ;  /* 0x800000ff00007221 */ /* 0x000fc80000010100 */
[----:B------:R-:W-:-:S07]  /*6da0*/  FFMA R67, R67, R0, R67 ;  /* 0x0000000043437223 */ /* 0x000fce0000000043 */
.L_x_7799:
[----:B------:R-:W-:Y:S05]  /*6db0*/  BSYNC B1 ;  /* 0x0000000000017941 */ /* 0x000fea0003800000 */
.L_x_7797:
        /* <DEDUP_REMOVED lines=20> */
[----:B-----5:R-:W-:Y:S05]  /*6f00*/  CALL.REL.NOINC `($__internal_187_$__cuda_sm20_rcp_rn_f32_slowpath) ;  /* 0x0000004c00bc7944 */ /* 0x020fea0003c00000 */
[----:B------:R-:W-:Y:S05]  /*6f10*/  BRA `(.L_x_7802) ;  /* 0x0000000000107947 */ /* 0x000fea0003800000 */
.L_x_7801:
[----:B------:R-:W0:Y:S02]  /*6f20*/  MUFU.RCP R67, R64 ;  /* 0x0000004000437308 */ /* 0x000e240000001000 */
[----:B0-----:R-:W-:-:S04]  /*6f30*/  FFMA R0, R64, R67, -1 ;  /* 0xbf80000040007423 */ /* 0x001fc80000000043 */
[----:B------:R-:W-:-:S04]  /*6f40*/  FADD.FTZ R0, -R0, -RZ ;  /* 0x800000ff00007221 */ /* 0x000fc80000010100 */
[----:B------:R-:W-:-:S07]  /*6f50*/  FFMA R67, R67, R0, R67 ;  /* 0x0000000043437223 */ /* 0x000fce0000000043 */
.L_x_7802:
[----:B------:R-:W-:Y:S05]  /*6f60*/  BSYNC B1 ;  /* 0x0000000000017941 */ /* 0x000fea0003800000 */
.L_x_7800:
        /* <DEDUP_REMOVED lines=26> */
[----:B-----5:R-:W-:Y:S05]  /*7110*/  CALL.REL.NOINC `($__internal_187_$__cuda_sm20_rcp_rn_f32_slowpath) ;  /* 0x0000004c00387944 */ /* 0x020fea0003c00000 */
[----:B------:R-:W-:Y:S05]  /*7120*/  BRA `(.L_x_7805) ;  /* 0x0000000000107947 */ /* 0x000fea0003800000 */
.L_x_7804:
[----:B------:R-:W0:Y:S02]  /*7130*/  MUFU.RCP R67, R66 ;  /* 0x0000004200437308 */ /* 0x000e240000001000 */
[----:B0-----:R-:W-:-:S04]  /*7140*/  FFMA R0, R66, R67, -1 ;  /* 0xbf80000042007423 */ /* 0x001fc80000000043 */
[----:B------:R-:W-:-:S04]  /*7150*/  FADD.FTZ R0, -R0, -RZ ;  /* 0x800000ff00007221 */ /* 0x000fc80000010100 */
[----:B------:R-:W-:-:S07]  /*7160*/  FFMA R67, R67, R0, R67 ;  /* 0x0000000043437223 */ /* 0x000fce0000000043 */
.L_x_7805:
[----:B------:R-:W-:Y:S05]  /*7170*/  BSYNC B1 ;  /* 0x0000000000017941 */ /* 0x000fea0003800000 */
.L_x_7803:
        /* <DEDUP_REMOVED lines=24> */
.L_x_7807:
[----:B------:R-:W0:Y:S02]  /*7300*/  MUFU.RCP R67, R66 ;  /* 0x0000004200437308 */ /* 0x000e240000001000 */
[----:B0-----:R-:W-:-:S04]  /*7310*/  FFMA R0, R66, R67, -1 ;  /* 0xbf80000042007423 */ /* 0x001fc80000000043 */
[----:B------:R-:W-:-:S04]  /*7320*/  FADD.FTZ R0, -R0, -RZ ;  /* 0x800000ff00007221 */ /* 0x000fc80000010100 */
[----:B------:R-:W-:-:S07]  /*7330*/  FFMA R67, R67, R0, R67 ;  /* 0x0000000043437223 */ /* 0x000fce0000000043 */
.L_x_7808:
[----:B------:R-:W-:Y:S05]  /*7340*/  BSYNC B1 ;  /* 0x0000000000017941 */ /* 0x000fea0003800000 */
.L_x_7806:
        /* <DEDUP_REMOVED lines=27> */
.L_x_7810:
[----:B------:R-:W0:Y:S02]  /*7500*/  MUFU.RCP R67, R66 ;  /* 0x0000004200437308 */ /* 0x000e240000001000 */
[----:B0-----:R-:W-:-:S04]  /*7510*/  FFMA R0, R66, R67, -1 ;  /* 0xbf80000042007423 */ /* 0x001fc80000000043 */
[----:B------:R-:W-:-:S04]  /*7520*/  FADD.FTZ R0, -R0, -RZ ;  /* 0x800000ff00007221 */ /* 0x000fc80000010100 */
[----:B------:R-:W-:-:S07]  /*7530*/  FFMA R67, R67, R0, R67 ;  /* 0x0000000043437223 */ /* 0x000fce0000000043 */
.L_x_7811:
[----:B------:R-:W-:Y:S05]  /*7540*/  BSYNC B1 ;  /* 0x0000000000017941 */ /* 0x000fea0003800000 */
.L_x_7809:
        /* <DEDUP_REMOVED lines=22> */
.L_x_7813:
[----:B------:R-:W0:Y:S02]  /*76b0*/  MUFU.RCP R67, R64 ;  /* 0x0000004000437308 */ /* 0x000e240000001000 */
[----:B0-----:R-:W-:-:S04]  /*76c0*/  FFMA R0, R64, R67, -1 ;  /* 0xbf80000040007423 */ /* 0x001fc80000000043 */
[----:B------:R-:W-:-:S04]  /*76d0*/  FADD.FTZ R0, -R0, -RZ ;  /* 0x800000ff00007221 */ /* 0x000fc80000010100 */
[----:B------:R-:W-:-:S07]  /*76e0*/  FFMA R67, R67, R0, R67 ;  /* 0x0000000043437223 */ /* 0x000fce0000000043 */
.L_x_7814:
[----:B------:R-:W-:Y:S05]  /*76f0*/  BSYNC B1 ;  /* 0x0000000000017941 */ /* 0x000fea0003800000 */
.L_x_7812:
        /* <DEDUP_REMOVED lines=26> */
[----:B-----5:R-:W-:Y:S05]  /*78a0*/  CALL.REL.NOINC `($__internal_187_$__cuda_sm20_rcp_rn_f32_slowpath) ;  /* 0x0000004400547944 */ /* 0x020fea0003c00000 */
[----:B------:R-:W-:Y:S05]  /*78b0*/  BRA `(.L_x_7817) ;  /* 0x0000000000107947 */ /* 0x000fea0003800000 */
.L_x_7816:
[----:B------:R-:W0:Y:S02]  /*78c0*/  MUFU.RCP R67, R66 ;  /* 0x0000004200437308 */ /* 0x000e240000001000 */
[----:B0-----:R-:W-:-:S04]  /*78d0*/  FFMA R0, R66, R67, -1 ;  /* 0xbf80000042007423 */ /* 0x001fc80000000043 */
[----:B------:R-:W-:-:S04]  /*78e0*/  FADD.FTZ R0, -R0, -RZ ;  /* 0x800000ff00007221 */ /* 0x000fc80000010100 */
[----:B------:R-:W-:-:S07]  /*78f0*/  FFMA R67, R67, R0, R67 ;  /* 0x0000000043437223 */ /* 0x000fce0000000043 */
.L_x_7817:
[----:B------:R-:W-:Y:S05]  /*7900*/  BSYNC B1 ;  /* 0x0000000000017941 */ /* 0x000fea0003800000 */
.L_x_7815:
        /* <DEDUP_REMOVED lines=24> */
.L_x_7819:
[----:B------:R-:W0:Y:S02]  /*7a90*/  MUFU.RCP R67, R66 ;  /* 0x0000004200437308 */ /* 0x000e240000001000 */
[----:B0-----:R-:W-:-:S04]  /*7aa0*/  FFMA R0, R66, R67, -1 ;  /* 0xbf80000042007423 */ /* 0x001fc80000000043 */
[----:B------:R-:W-:-:S04]  /*7ab0*/  FADD.FTZ R0, -R0, -RZ ;  /* 0x800000ff00007221 */ /* 0x000fc80000010100 */
[----:B------:R-:W-:-:S07]  /*7ac0*/  FFMA R67, R67, R0, R67 ;  /* 0x0000000043437223 */ /* 0x000fce0000000043 */
.L_x_7820:
[----:B------:R-:W-:Y:S05]  /*7ad0*/  BSYNC B1 ;  /* 0x0000000000017941 */ /* 0x000fea0003800000 */
.L_x_7818:
        /* <DEDUP_REMOVED lines=25> */
[----:B-----5:R-:W-:Y:S05]  /*7c70*/  CALL.REL.NOINC `($__internal_187_$__cuda_sm20_rcp_rn_f32_slowpath) ;  /* 0x0000004000607944 */ /* 0x020fea0003c00000 */
[----:B------:R-:W-:Y:S05]  /*7c80*/  BRA `(.L_x_7823) ;  /* 0x0000000000107947 */ /* 0x000fea0003800000 */
.L_x_7822:
[----:B------:R-:W0:Y:S02]  /*7c90*/  MUFU.RCP R67, R66 ;  /* 0x0000004200437308 */ /* 0x000e240000001000 */
[----:B0-----:R-:W-:-:S04]  /*7ca0*/  FFMA R0, R66, R67, -1 ;  /* 0xbf80000042007423 */ /* 0x001fc80000000043 */
[----:B------:R-:W-:-:S04]  /*7cb0*/  FADD.FTZ R0, -R0, -RZ ;  /* 0x800000ff00007221 */ /* 0x000fc80000010100 */
[----:B------:R-:W-:-:S07]  /*7cc0*/  FFMA R67, R67, R0, R67 ;  /* 0x0000000043437223 */ /* 0x000fce0000000043 */
.L_x_7823:
[----:B------:R-:W-:Y:S05]  /*7cd0*/  BSYNC B1 ;  /* 0x0000000000017941 */ /* 0x000fea0003800000 */
.L_x_7821:
[----:B------:R-:W-:Y:S01]  /*7ce0*/  FMNMX R9, R9, |R52|, !PT ;  /* 0x4000003409097209 */ /* 0x000fe20007800000 */
[----:B------:R-:W-:Y:S01]  /*7cf0*/  FMUL R52, R52, UR6 ;  /* 0x0000000634347c20 */ /* 0x000fe20008400000 */
[----:B------:R-:W-:Y:S01]  /*7d00*/  FMUL R27, R29, UR6 ;  /* 0x000000061d1b7c20 */ /* 0x000fe20008400000 */
[----:B------:R-:W-:Y:S01]  /*7d10*/  FMUL R67, R70, R67 ;  /* 0x0000004346437220 */ /* 0x000fe20000400000 */
[C---:B------:R-:W-:Y:S01]  /*7d20*/  FMNMX R0, |R34|.reuse, R9, !PT ;  /* 0x0000000922007209 */ /* 0x040fe20007800200 */
[----:B------:R-:W-:Y:S01]  /*7d30*/  FMUL R34, R34, UR6 ;  /* 0x0000000622227c20 */ /* 0x000fe20008400000 */
[----:B------:R-:W-:Y:S01]  /*7d40*/  F2FP.SATFINITE.E5M2.F32.PACK_AB_MERGE_C R9, RZ, R52, RZ ;  /* 0x00000034ff09723e */ /* 0x000fe200048060ff */
[----:B------:R-:W-:Y:S01]  /*7d50*/  FMUL R71, R28, UR6 ;  /* 0x000000061c477c20 */ /* 0x000fe20008400000 */
[----:B------:R-:W-:Y:S01]  /*7d60*/  F2FP.SATFINITE.E5M2.F32.PACK_AB_MERGE_C R31, RZ, R27, RZ ;  /* 0x0000001bff1f723e */ /* 0x000fe200048060ff */
        /* <DEDUP_REMOVED lines=14> */
[----:B------:R-:W-:Y:S02]  /*7e50*/  F2FP.SATFINITE.E5M2.F32.PACK_AB_MERGE_C R30, RZ, R30, RZ ;  /* 0x0000001eff1e723e */ /* 0x000fe400048060ff */
[----:B------:R-:W-:Y:S02]  /*7e60*/  IADD3 R64, P0, R52, R47, RZ ;  /* 0x0000002f34407210 */ /* 0x000fe40007f1e0ff */
[----:B------:R-:W-:Y:S02]  /*7e70*/  F2FP.SATFINITE.E5M2.F32.PACK_AB_MERGE_C R34, RZ, R34, RZ ;  /* 0x00000022ff22723e */ /* 0x000fe400048060ff */
[C---:B------:R-:W-:Y:S02]  /*7e80*/  PRMT R75, R30.reuse, 0x7604, R31 ;  /* 0x000076041e4b7816 */ /* 0x040fe4000000001f */
[----:B------:R-:W-:Y:S02]  /*7e90*/  LOP3.LUT R5, R30, 0xffff, RZ, 0xc0, !PT ;  /* 0x0000ffff1e057812 */ /* 0x000fe400078ec0ff */
[----:B------:R-:W-:-:S02]  /*7ea0*/  IADD3.X R65, R29, R48, RZ, P0, !PT ;  /* 0x000000301d417210 */ /* 0x000fc400007fe4ff */
[C---:B------:R-:W-:Y:S02]  /*7eb0*/  PRMT R73, R34.reuse, 0x7604, R9 ;  /* 0x0000760422497816 */ /* 0x040fe40000000009 */
[----:B------:R-:W-:Y:S02]  /*7ec0*/  LOP3.LUT R50, R34, 0xff, RZ, 0xc0, !PT ;  /* 0x000000ff22327812 */ /* 0x000fe400078ec0ff */
[C---:B------:R-:W-:Y:S01]  /*7ed0*/  IADD3 R30, P0, R64.reuse, UR12, RZ ;  /* 0x0000000c401e7c10 */ /* 0x040fe2000ff1e0ff */
[----:B------:R0:W-:Y:S01]  /*7ee0*/  STG.E.U16 desc[UR8][R64.64], R73 ;  /* 0x0000004940007986 */ /* 0x0001e2000c101508 */
[----:B------:R-:W-:Y:S02]  /*7ef0*/  F2FP.SATFINITE.E5M2.F32.PACK_AB_MERGE_C R71, RZ, R71, RZ ;  /* 0x00000047ff47723e */ /* 0x000fe400048060ff */
[----:B------:R-:W-:Y:S02]  /*7f00*/  F2FP.SATFINITE.E5M2.F32.PACK_AB_MERGE_C R70, RZ, R70, RZ ;  /* 0x00000046ff46723e */ /* 0x000fe400048060ff */
[----:B------:R-:W-:-:S02]  /*7f10*/  IADD3 R34, P1, R64, UR7, RZ ;  /* 0x0000000740227c10 */ /* 0x000fc4000ff3e0ff */
[----:B------:R-:W-:Y:S01]  /*7f20*/  PRMT R50, R5, 0x7604, R50 ;  /* 0x0000760405327816 */ /* 0x000fe20000000032 */
[----:B------:R-:W-:Y:S01]  /*7f30*/  FMUL R5, R15, UR6 ;  /* 0x000000060f057c20 */ /* 0x000fe20008400000 */
[C---:B------:R-:W-:Y:S02]  /*7f40*/  IADD3.X R31, R65.reuse, UR13, RZ, P0, !PT ;  /* 0x0000000d411f7c10 */ /* 0x040fe400087fe4ff */
[----:B------:R-:W-:Y:S02]  /*7f50*/  PRMT R77, R70, 0x7604, R71 ;  /* 0x00007604464d7816 */ /* 0x000fe40000000047 */
[----:B------:R-:W-:Y:S01]  /*7f60*/  IADD3.X R35, R65, UR10, RZ, P1, !PT ;  /* 0x0000000a41237c10 */ /* 0x000fe20008ffe4ff */
[----:B------:R-:W-:Y:S01]  /*7f70*/  STG.E.U16 desc[UR8][R30.64], R75 ;  /* 0x0000004b1e007986 */ /* 0x000fe2000c101508 */
[----:B------:R-:W-:Y:S01]  /*7f80*/  F2FP.SATFINITE.E5M2.F32.PACK_AB_MERGE_C R9, RZ, R5, RZ ;  /* 0x00000005ff09723e */ /* 0x000fe200048060ff */
[----:B------:R-:W-:Y:S01]  /*7f90*/  IMAD.U32 R5, R10, 0x10000, RZ ;  /* 0x000100000a057824 */ /* 0x000fe200078e00ff */
[----:B------:R-:W-:Y:S01]  /*7fa0*/  F2FP.SATFINITE.E5M2.F32.PACK_AB_MERGE_C R67, RZ, R67, RZ ;  /* 0x00000043ff43723e */ /* 0x000fe200048060ff */
[----:B------:R1:W-:Y:S01]  /*7fb0*/  STG.E.U16 desc[UR8][R34.64], R77 ;  /* 0x0000004d22007986 */ /* 0x0003e2000c101508 */
[----:B0-----:R-:W-:-:S02]  /*7fc0*/  MOV R64, 0x3bbb989d ;  /* 0x3bbb989d00407802 */ /* 0x001fc40000000f00 */
[----:B------:R-:W-:Y:S02]  /*7fd0*/  LOP3.LUT R68, R9, 0xff, RZ, 0xc0, !PT ;  /* 0x000000ff09447812 */ /* 0x000fe400078ec0ff */
[----:B------:R-:W-:Y:S02]  /*7fe0*/  LOP3.LUT R65, R67, 0xffff, RZ, 0xc0, !PT ;  /* 0x0000ffff43417812 */ /* 0x000fe400078ec0ff */
[----:B------:R-:W-:Y:S02]  /*7ff0*/  F2FP.SATFINITE.E5M2.F32.PACK_AB_MERGE_C R66, RZ, R66, RZ ;  /* 0x00000042ff42723e */ /* 0x000fe400048060ff */
[----:B------:R-:W-:Y:S02]  /*8000*/  F2FP.SATFINITE.E5M2.F32.PACK_AB_MERGE_C R72, RZ, R72, RZ ;  /* 0x00000048ff48723e */ /* 0x000fe400048060ff */
        /* <DEDUP_REMOVED lines=14> */
[----:B------:R-:W-:Y:S01]  /*80f0*/  F2FP.SATFINITE.E5M2.F32.PACK_AB_MERGE_C R66, RZ, R66, RZ ;  /* 0x00000042ff42723e */ /* 0x000fe200048060ff */
        /* <DEDUP_REMOVED lines=10> */
[----:B------:R-:W-:Y:S02]  /*81a0*/  F2FP.SATFINITE.E5M2.F32.PACK_AB_MERGE_C R69, RZ, R69, RZ ;  /* 0x00000045ff45723e */ /* 0x000fe400048060ff */
[----:B------:R-:W-:Y:S02]  /*81b0*/  IADD3 R30, P0, R30, UR7, RZ ;  /* 0x000000071e1e7c10 */ /* 0x000fe4000ff1e0ff */
[----:B------:R-:W-:Y:S01]  /*81c0*/  F2FP.SATFINITE.E5M2.F32.PACK_AB_MERGE_C R68, RZ, R70, RZ ;  /* 0x00000046ff44723e */ /* 0x000fe200048060ff */
        /* <DEDUP_REMOVED lines=20> */
[----:B------:R-:W-:Y:S02]  /*8310*/  F2FP.SATFINITE.E5M2.F32.PACK_AB_MERGE_C R71, RZ, R15, RZ ;  /* 0x0000000fff47723e */ /* 0x000fe400048060ff */
[----:B------:R-:W-:Y:S02]  /*8320*/  F2FP.SATFINITE.E5M2.F32.PACK_AB_MERGE_C R15, RZ, R70, RZ ;  /* 0x00000046ff0f723e */ /* 0x000fe400048060ff */
[----:B------:R-:W-:Y:S02]  /*8330*/  F2FP.SATFINITE.E5M2.F32.PACK_AB_MERGE_C R24, RZ, R30, RZ ;  /* 0x0000001eff18723e */ /* 0x000fe400048060ff */
        /* <DEDUP_REMOVED lines=34> */
.L_x_7825:
[----:B------:R-:W0:Y:S02]  /*8560*/  MUFU.RCP R67, R56 ;  /* 0x0000003800437308 */ /* 0x000e240000001000 */
[----:B0-----:R-:W-:-:S04]  /*8570*/  FFMA R0, R56, R67, -1 ;  /* 0xbf80000038007423 */ /* 0x001fc80000000043 */
[----:B------:R-:W-:-:S04]  /*8580*/  FADD.FTZ R0, -R0, -RZ ;  /* 0x800000ff00007221 */ /* 0x000fc80000010100 */
[----:B------:R-:W-:-:S07]  /*8590*/  FFMA R67, R67, R0, R67 ;  /* 0x0000000043437223 */ /* 0x000fce0000000043 */
.L_x_7826:
[----:B------:R-:W-:Y:S05]  /*85a0*/  BSYNC B1 ;  /* 0x0000000000017941 */ /* 0x000fea0003800000 */
.L_x_7824:
        /* <DEDUP_REMOVED lines=26> */
[----:B-----5:R-:W-:Y:S05]  /*8750*/  CALL.REL.NOINC `($__internal_187_$__cuda_sm20_rcp_rn_f32_slowpath) ;  /* 0x0000003400a87944 */ /* 0x020fea0003c00000 */
[----:B------:R-:W-:Y:S05]  /*8760*/  BRA `(.L_x_7829) ;  /* 0x0000000000107947 */ /* 0x000fea0003800000 */
.L_x_7828:
[----:B------:R-:W0:Y:S02]  /*8770*/  MUFU.RCP R67, R32 ;  /* 0x0000002000437308 */ /* 0x000e240000001000 */
[----:B0-----:R-:W-:-:S04]  /*8780*/  FFMA R0, R32, R67, -1 ;  /* 0xbf80000020007423 */ /* 0x001fc80000000043 */
[----:B------:R-:W-:-:S04]  /*8790*/  FADD.FTZ R0, -R0, -RZ ;  /* 0x800000ff00007221 */ /* 0x000fc80000010100 */
[----:B------:R-:W-:-:S07]  /*87a0*/  FFMA R67, R67, R0, R67 ;  /* 0x0000000043437223 */ /* 0x000fce0000000043 */
.L_x_7829:
[----:B------:R-:W-:Y:S05]  /*87b0*/  BSYNC B1 ;  /* 0x0000000000017941 */ /* 0x000fea0003800000 */
.L_x_7827:
        /* <DEDUP_REMOVED lines=22> */
[----:B-----5:R-:W-:Y:S05]  /*8920*/  CALL.REL.NOINC `($__internal_187_$__cuda_sm20_rcp_rn_f32_slowpath) ;  /* 0x0000003400347944 */ /* 0x020fea0003c00000 */
[----:B------:R-:W-:Y:S05]  /*8930*/  BRA `(.L_x_7832) ;  /* 0x0000000000107947 */ /* 0x000fea0003800000 */
.L_x_7831:
[----:B------:R-:W0:Y:S02]  /*8940*/  MUFU.RCP R67, R34 ;  /* 0x0000002200437308 */ /* 0x000e240000001000 */
[----:B0-----:R-:W-:-:S04]  /*8950*/  FFMA R0, R34, R67, -1 ;  /* 0xbf80000022007423 */ /* 0x001fc80000000043 */
[----:B------:R-:W-:-:S04]  /*8960*/  FADD.FTZ R0, -R0, -RZ ;  /* 0x800000ff00007221 */ /* 0x000fc80000010100 */
[----:B------:R-:W-:-:S07]  /*8970*/  FFMA R67, R67, R0, R67 ;  /* 0x0000000043437223 */ /* 0x000fce0000000043 */
.L_x_7832:
[----:B------:R-:W-:Y:S05]  /*8980*/  BSYNC B1 ;  /* 0x0000000000017941 */ /* 0x000fea0003800000 */
.L_x_7830:
        /* <DEDUP_REMOVED lines=25> */
[----:B-----5:R-:W-:Y:S05]  /*8b20*/  CALL.REL.NOINC `($__internal_187_$__cuda_sm20_rcp_rn_f32_slowpath) ;  /* 0x0000003000b47944 */ /* 0x020fea0003c00000 */
[----:B------:R-:W-:Y:S05]  /*8b30*/  BRA `(.L_x_7835) ;  /* 0x0000000000107947 */ /* 0x000fea0003800000 */
.L_x_7834:
[----:B------:R-:W0:Y:S02]  /*8b40*/  MUFU.RCP R67, R32 ;  /* 0x0000002000437308 */ /* 0x000e240000001000 */
[----:B0-----:R-:W-:-:S04]  /*8b50*/  FFMA R0, R32, R67, -1 ;  /* 0xbf80000020007423 */ /* 0x001fc80000000043 */
[----:B------:R-:W-:-:S04]  /*8b60*/  FADD.FTZ R0, -R0, -RZ ;  /* 0x800000ff00007221 */ /* 0x000fc80000010100 */
[----:B------:R-:W-:-:S07]  /*8b70*/  FFMA R67, R67, R0, R67 ;  /* 0x0000000043437223 */ /* 0x000fce0000000043 */
.L_x_7835:
[----:B------:R-:W-:Y:S05]  /*8b80*/  BSYNC B1 ;  /* 0x0000000000017941 */ /* 0x000fea0003800000 */
.L_x_7833:
        /* <DEDUP_REMOVED lines=20> */
[----:B-----5:R-:W-:Y:S05]  /*8cd0*/  CALL.REL.NOINC `($__internal_187_$__cuda_sm20_rcp_rn_f32_slowpath) ;  /* 0x0000003000487944 */ /* 0x020fea0003c00000 */
[----:B------:R-:W-:Y:S05]  /*8ce0*/  BRA `(.L_x_7838) ;  /* 0x0000000000107947 */ /* 0x000fea0003800000 */
.L_x_7837:
[----:B------:R-:W0:Y:S02]  /*8cf0*/  MUFU.RCP R67, R32 ;  /* 0x0000002000437308 */ /* 0x000e240000001000 */
[----:B0-----:R-:W-:-:S04]  /*8d00*/  FFMA R0, R32, R67, -1 ;  /* 0xbf80000020007423 */ /* 0x001fc80000000043 */
[----:B------:R-:W-:-:S04]  /*8d10*/  FADD.FTZ R0, -R0, -RZ ;  /* 0x800000ff00007221 */ /* 0x000fc80000010100 */
[----:B------:R-:W-:-:S07]  /*8d20*/  FFMA R67, R67, R0, R67 ;  /* 0x0000000043437223 */ /* 0x000fce0000000043 */
.L_x_7838:
[----:B------:R-:W-:Y:S05]  /*8d30*/  BSYNC B1 ;  /* 0x0000000000017941 */ /* 0x000fea0003800000 */
.L_x_7836:
        /* <DEDUP_REMOVED lines=28> */
.L_x_7840:
[----:B------:R-:W0:Y:S02]  /*8f00*/  MUFU.RCP R67, R32 ;  /* 0x0000002000437308 */ /* 0x000e240000001000 */
[----:B0-----:R-:W-:-:S04]  /*8f10*/  FFMA R0, R32, R67, -1 ;  /* 0xbf80000020007423 */ /* 0x001fc80000000043 */
[----:B------:R-:W-:-:S04]  /*8f20*/  FADD.FTZ R0, -R0, -RZ ;  /* 0x800000ff00007221 */ /* 0x000fc80000010100 */
[----:B------:R-:W-:-:S07]  /*8f30*/  FFMA R67, R67, R0, R67 ;  /* 0x0000000043437223 */ /* 0x000fce0000000043 */
.L_x_7841:
[----:B------:R-:W-:Y:S05]  /*8f40*/  BSYNC B1 ;  /* 0x0000000000017941 */ /* 0x000fea0003800000 */
.L_x_7839:
        /* <DEDUP_REMOVED lines=24> */
.L_x_7843:
[----:B------:R-:W0:Y:S02]  /*90d0*/  MUFU.RCP R67, R34 ;  /* 0x0000002200437308 */ /* 0x000e240000001000 */
[----:B0-----:R-:W-:-:S04]  /*90e0*/  FFMA R0, R34, R67, -1 ;  /* 0xbf80000022007423 */ /* 0x001fc80000000043 */
[----:B------:R-:W-:-:S04]  /*90f0*/  FADD.FTZ R0, -R0, -RZ ;  /* 0x800000ff00007221 */ /* 0x000fc80000010100 */
[----:B------:R-:W-:-:S07]  /*9100*/  FFMA R67, R67, R0, R67 ;  /* 0x0000000043437223 */ /* 0x000fce0000000043 */
.L_x_7844:
[----:B------:R-:W-:Y:S05]  /*9110*/  BSYNC B1 ;  /* 0x0000000000017941 */ /* 0x000fea0003800000 */
.L_x_7842:
        /* <DEDUP_REMOVED lines=27> */
.L_x_7846:
[----:B------:R-:W0:Y:S02]  /*92d0*/  MUFU.RCP R67, R32 ;  /* 0x0000002000437308 */ /* 0x000e240000001000 */
[----:B0-----:R-:W-:-:S04]  /*92e0*/  FFMA R0, R32, R67, -1 ;  /* 0xbf80000020007423 */ /* 0x001fc80000000043 */
[----:B------:R-:W-:-:S04]  /*92f0*/  FADD.FTZ R0, -R0, -RZ ;  /* 0x800000ff00007221 */ /* 0x000fc80000010100 */
[----:B------:R-:W-:-:S07]  /*9300*/  FFMA R67, R67, R0, R67 ;  /* 0x0000000043437223 */ /* 0x000fce0000000043 */
.L_x_7847:
[----:B------:R-:W-:Y:S05]  /*9310*/  BSYNC B1 ;  /* 0x0000000000017941 */ /* 0x000fea0003800000 */
.L_x_7845:
        /* <DEDUP_REMOVED lines=22> */
.L_x_7849:
[----:B------:R-:W0:Y:S02]  /*9480*/  MUFU.RCP R67, R32 ;  /* 0x0000002000437308 */ /* 0x000e240000001000 */
[----:B0-----:R-:W-:-:S04]  /*9490*/  FFMA R0, R32, R67, -1 ;  /* 0xbf80000020007423 */ /* 0x001fc80000000043 */
[----:B------:R-:W-:-:S04]  /*94a0*/  FADD.FTZ R0, -R0, -RZ ;  /* 0x800000ff00007221 */ /* 0x000fc80000010100 */
[----:B------:R-:W-:-:S07]  /*94b0*/  FFMA R67, R67, R0, R67 ;  /* 0x0000000043437223 */ /* 0x000fce0000000043 */
.L_x_7850:
[----:B------:R-:W-:Y:S05]  /*94c0*/  BSYNC B1 ;  /* 0x0000000000017941 */ /* 0x000fea0003800000 */
.L_x_7848:
        /* <DEDUP_REMOVED lines=28> */
.L_x_7852:
[----:B------:R-:W0:Y:S02]  /*9690*/  MUFU.RCP R67, R42 ;  /* 0x0000002a00437308 */ /* 0x000e240000001000 */
[----:B0-----:R-:W-:-:S04]  /*96a0*/  FFMA R0, R42, R67, -1 ;  /* 0xbf8000002a007423 */ /* 0x001fc80000000043 */
[----:B------:R-:W-:-:S04]  /*96b0*/  FADD.FTZ R0, -R0, -RZ ;  /* 0x800000ff00007221 */ /* 0x000fc80000010100 */
[----:B------:R-:W-:-:S07]  /*96c0*/  FFMA R67, R67, R0, R67 ;  /* 0x0000000043437223 */ /* 0x000fce0000000043 */
.L_x_7853:
[----:B------:R-:W-:Y:S05]  /*96d0*/  BSYNC B1 ;  /* 0x0000000000017941 */ /* 0x000fea0003800000 */
.L_x_7851:
        /* <DEDUP_REMOVED lines=24> */
.L_x_7855:
[----:B------:R-:W0:Y:S02]  /*9860*/  MUFU.RCP R67, R34 ;  /* 0x0000002200437308 */ /* 0x000e240000001000 */
[----:B0-----:R-:W-:-:S04]  /*9870*/  FFMA R0, R34, R67, -1 ;  /* 0xbf80000022007423 */ /* 0x001fc80000000043 */
[----:B------:R-:W-:-:S04]  /*9880*/  FADD.FTZ R0, -R0, -RZ ;  /* 0x800000ff00007221 */ /* 0x000fc80000010100 */
[----:B------:R-:W-:-:S07]  /*9890*/  FFMA R67, R67, R0, R67 ;  /* 0x0000000043437223 */ /* 0x000fce0000000043 */
.L_x_7856:
[----:B------:R-:W-:Y:S05]  /*98a0*/  BSYNC B1 ;  /* 0x0000000000017941 */ /* 0x000fea0003800000 */
.L_x_7854:
        /* <DEDUP_REMOVED lines=27> */
.L_x_7858:
[----:B------:R-:W0:Y:S02]  /*9a60*/  MUFU.RCP R67, R42 ;  /* 0x0000002a00437308 */ /* 0x000e240000001000 */
[----:B0-----:R-:W-:-:S04]  /*9a70*/  FFMA R0, R42, R67, -1 ;  /* 0xbf8000002a007423 */ /* 0x001fc80000000043 */
[----:B------:R-:W-:-:S04]  /*9a80*/  FADD.FTZ R0, -R0, -RZ ;  /* 0x800000ff00007221 */ /* 0x000fc80000010100 */
[----:B------:R-:W-:-:S07]  /*9a90*/  FFMA R67, R67, R0, R67 ;  /* 0x0000000043437223 */ /* 0x000fce0000000043 */
.L_x_7859:
[----:B------:R-:W-:Y:S05]  /*9aa0*/  BSYNC B1 ;  /* 0x0000000000017941 */ /* 0x000fea0003800000 */
.L_x_7857:
        /* <DEDUP_REMOVED lines=22> */
.L_x_7861:
[----:B------:R-:W0:Y:S02]  /*9c10*/  MUFU.RCP R67, R2 ;  /* 0x0000000200437308 */ /* 0x000e240000001000 */
[----:B0-----:R-:W-:-:S04]  /*9c20*/  FFMA R0, R2, R67, -1 ;  /* 0xbf80000002007423 */ /* 0x001fc80000000043 */
[----:B------:R-:W-:-:S04]  /*9c30*/  FADD.FTZ R0, -R0, -RZ ;  /* 0x800000ff00007221 */ /* 0x000fc80000010100 */
[----:B------:R-:W-:-:S07]  /*9c40*/  FFMA R67, R67, R0, R67 ;  /* 0x0000000043437223 */ /* 0x000fce0000000043 */
.L_x_7862:
[----:B------:R-:W-:Y:S05]  /*9c50*/  BSYNC B1 ;  /* 0x0000000000017941 */ /* 0x000fea0003800000 */
.L_x_7860:
        /* <DEDUP_REMOVED lines=26> */
[----:B------:R-:W-:Y:S05]  /*9e00*/  CALL.REL.NOINC `($__internal_187_$__cuda_sm20_rcp_rn_f32_slowpath) ;  /* 0x0000001c00fc7944 */ /* 0x000fea0003c00000 */
[----:B------:R-:W-:Y:S05]  /*9e10*/  BRA `(.L_x_7865) ;  /* 0x0000000000107947 */ /* 0x000fea0003800000 */
.L_x_7864:
[----:B------:R-:W0:Y:S02]  /*9e20*/  MUFU.RCP R67, R42 ;  /* 0x0000002a00437308 */ /* 0x000e240000001000 */
[----:B0-----:R-:W-:-:S04]  /*9e30*/  FFMA R0, R42, R67, -1 ;  /* 0xbf8000002a007423 */ /* 0x001fc80000000043 */
[----:B------:R-:W-:-:S04]  /*9e40*/  FADD.FTZ R0, -R0, -RZ ;  /* 0x800000ff00007221 */ /* 0x000fc80000010100 */
[----:B------:R-:W-:-:S07]  /*9e50*/  FFMA R67, R67, R0, R67 ;  /* 0x0000000043437223 */ /* 0x000fce0000000043 */
.L_x_7865:
[----:B------:R-:W-:Y:S05]  /*9e60*/  BSYNC B1 ;  /* 0x0000000000017941 */ /* 0x000fea0003800000 */
.L_x_7863:
        /* <DEDUP_REMOVED lines=22> */
[----:B------:R-:W-:Y:S05]  /*9fd0*/  CALL.REL.NOINC `($__internal_187_$__cuda_sm20_rcp_rn_f32_slowpath) ;  /* 0x0000001c00887944 */ /* 0x000fea0003c00000 */
[----:B------:R-:W-:Y:S05]  /*9fe0*/  BRA `(.L_x_7868) ;  /* 0x0000000000107947 */ /* 0x000fea0003800000 */
.L_x_7867:
[----:B------:R-:W0:Y:S02]  /*9ff0*/  MUFU.RCP R67, R42 ;  /* 0x0000002a00437308 */ /* 0x000e240000001000 */
[----:B0-----:R-:W-:-:S04]  /*a000*/  FFMA R0, R42, R67, -1 ;  /* 0xbf8000002a007423 */ /* 0x001fc80000000043 */
[----:B------:R-:W-:-:S04]  /*a010*/  FADD.FTZ R0, -R0, -RZ ;  /* 0x800000ff00007221 */ /* 0x000fc80000010100 */
[----:B------:R-:W-:-:S07]  /*a020*/  FFMA R67, R67, R0, R67 ;  /* 0x0000000043437223 */ /* 0x000fce0000000043 */
.L_x_7868:
[----:B------:R-:W-:Y:S05]  /*a030*/  BSYNC B1 ;  /* 0x0000000000017941 */ /* 0x000fea0003800000 */
.L_x_7866:
        /* <DEDUP_REMOVED lines=27> */
.L_x_7870:
[----:B------:R-:W0:Y:S02]  /*a1f0*/  MUFU.RCP R67, R42 ;  /* 0x0000002a00437308 */ /* 0x000e240000001000 */
[----:B0-----:R-:W-:-:S04]  /*a200*/  FFMA R0, R42, R67, -1 ;  /* 0xbf8000002a007423 */ /* 0x001fc80000000043 */
[----:B------:R-:W-:-:S04]  /*a210*/  FADD.FTZ R0, -R0, -RZ ;  /* 0x800000ff00007221 */ /* 0x000fc80000010100 */
[----:B------:R-:W-:-:S07]  /*a220*/  FFMA R67, R67, R0, R67 ;  /* 0x0000000043437223 */ /* 0x000fce0000000043 */
.L_x_7871:
[----:B------:R-:W-:Y:S05]  /*a230*/  BSYNC B1 ;  /* 0x0000000000017941 */ /* 0x000fea0003800000 */
.L_x_7869:
[----:B------:R-:W0:Y:S01]  /*a240*/  S2R R0, SR_CgaCtaId ;  /* 0x0000000000007919 */ /* 0x000e220000008800 */
[----:B------:R-:W-:Y:S01]  /*a250*/  FMUL R17, R10, UR6 ;  /* 0x000000060a117c20 */ /* 0x000fe20008400000 */
[----:B------:R-:W-:Y:S01]  /*a260*/  FMUL R52, R27, UR6 ;  /* 0x000000061b347c20 */ /* 0x000fe20008400000 */
[----:B------:R-:W-:Y:S02]  /*a270*/  IMAD.SHL.U32 R19, R3, 0x2, RZ ;  /* 0x0000000203137824 */ /* 0x000fe400078e00ff */
[----:B------:R-:W-:Y:S01]  /*a280*/  FMUL R67, R35, R67 ;  /* 0x0000004323437220 */ /* 0x000fe20000400000 */
[----:B------:R-:W-:Y:S01]  /*a290*/  SHF.L.U64.HI R35, R3, 0x1, R14 ;  /* 0x0000000103237819 */ /* 0x000fe2000001020e */
[C---:B------:R-:W-:Y:S01]  /*a2a0*/  IMAD R42, R49.reuse, 0x21, R44 ;  /* 0x00000021312a7824 */ /* 0x040fe200078e022c */
[----:B------:R-:W-:Y:S01]  /*a2b0*/  F2FP.SATFINITE.E5M2.F32.PACK_AB_MERGE_C R17, RZ, R17, RZ ;  /* 0x00000011ff11723e */ /* 0x000fe200048060ff */
[----:B------:R-:W-:Y:S01]  /*a2c0*/  IMAD R56, R49, 0x21, R4 ;  /* 0x0000002131387824 */ /* 0x000fe200078e0204 */
[----:B------:R-:W-:Y:S01]  /*a2d0*/  F2FP.SATFINITE.E5M2.F32.PACK_AB_MERGE_C R52, RZ, R52, RZ ;  /* 0x00000034ff34723e */ /* 0x000fe200048060ff */
        /* <DEDUP_REMOVED lines=18> */
[----:B------:R-:W-:Y:S02]  /*a400*/  F2FP.SATFINITE.E5M2.F32.PACK_AB_MERGE_C R50, RZ, R50, RZ ;  /* 0x00000032ff32723e */ /* 0x000fe400048060ff */
[----:B------:R-:W-:Y:S01]  /*a410*/  F2FP.SATFINITE.E5M2.F32.PACK_AB_MERGE_C R66, RZ, R51, RZ ;  /* 0x00000033ff42723e */ /* 0x000fe200048060ff */
        /* <DEDUP_REMOVED lines=8> */
[----:B------:R-:W-:Y:S01]  /*a4a0*/  F2FP.SATFINITE.E5M2.F32.PACK_AB_MERGE_C R56, RZ, R16, RZ ;  /* 0x00000010ff38723e */ /* 0x000fe200048060ff */
[----:B------:R0:W-:Y:S01]  /*a4b0*/  STS [R49], R23 ;  /* 0x0000001731007388 */ /* 0x0001e20000000800 */
[----:B------:R-:W-:Y:S02]  /*a4c0*/  F2FP.SATFINITE.E5M2.F32.PACK_AB_MERGE_C R35, RZ, R35, RZ ;  /* 0x00000023ff23723e */ /* 0x000fe400048060ff */
        /* <DEDUP_REMOVED lines=10> */
[----:B------:R-:W-:Y:S01]  /*a570*/  F2FP.SATFINITE.E5M2.F32.PACK_AB_MERGE_C R51, RZ, R51, RZ ;  /* 0x00000033ff33723e */ /* 0x000fe200048060ff */
[----:B------:R-:W-:Y:S01]  /*a580*/  IMAD.SHL.U32 R52, R52, 0x1000000, RZ ;  /* 0x0100000034347824 */ /* 0x000fe200078e00ff */
[----:B0-----:R-:W-:Y:S01]  /*a590*/  F2FP.SATFINITE.E5M2.F32.PACK_AB_MERGE_C R23, RZ, R53, RZ ;  /* 0x00000035ff17723e */ /* 0x001fe200048060ff */
        /* <DEDUP_REMOVED lines=14> */
[----:B---3--:R-:W-:Y:S01]  /*a680*/  F2FP.SATFINITE.E5M2.F32.PACK_AB_MERGE_C R9, RZ, R7, RZ ;  /* 0x00000007ff09723e */ /* 0x008fe200048060ff */
[----:B------:R-:W-:Y:S01]  /*a690*/  FMUL R7, R31, UR6 ;  /* 0x000000061f077c20 */ /* 0x000fe20008400000 */
[----:B------:R-:W-:Y:S01]  /*a6a0*/  IADD3.X R65, R17, UR10, RZ, P0, !PT ;  /* 0x0000000a11417c10 */ /* 0x000fe200087fe4ff */
[----:B------:R1:W-:Y:S01]  /*a6b0*/  STG.E.U16 desc[UR8][R36.64], R67 ;  /* 0x0000004324007986 */ /* 0x0003e2000c101508 */
[----:B------:R-:W-:-:S02]  /*a6c0*/  F2FP.SATFINITE.E5M2.F32.PACK_AB_MERGE_C R52, RZ, R52, RZ ;  /* 0x00000034ff34723e */ /* 0x000fc400048060ff */
[----:B------:R-:W-:Y:S01]  /*a6d0*/  F2FP.SATFINITE.E5M2.F32.PACK_AB_MERGE_C R56, RZ, R56, RZ ;  /* 0x00000038ff38723e */ /* 0x000fe200048060ff */
[----:B0-----:R-:W-:Y:S01]  /*a6e0*/  FMUL R55, R5, UR6 ;  /* 0x0000000605377c20 */ /* 0x001fe20008400000 */
[----:B------:R0:W-:Y:S01]  /*a6f0*/  STG.E.U16 desc[UR8][R64.64], R53 ;  /* 0x0000003540007986 */ /* 0x0001e2000c101508 */
[----:B------:R-:W-:Y:S02]  /*a700*/  IADD3 R16, P0, R46, UR12, RZ ;  /* 0x0000000c2e107c10 */ /* 0x000fe4000ff1e0ff */
[----:B------:R-:W-:Y:S02]  /*a710*/  F2FP.SATFINITE.E5M2.F32.PACK_AB_MERGE_C R66, RZ, R66, RZ ;  /* 0x00000042ff42723e */ /* 0x000fe400048060ff */
[----:B------:R-:W-:Y:S02]  /*a720*/  F2FP.SATFINITE.E5M2.F32.PACK_AB_MERGE_C R55, RZ, R55, RZ ;  /* 0x00000037ff37723e */ /* 0x000fe400048060ff */
[----:B------:R-:W-:Y:S01]  /*a730*/  IADD3.X R17, R47, UR13, RZ, P0, !PT ;  /* 0x0000000d2f117c10 */ /* 0x000fe200087fe4ff */
[----:B------:R-:W-:Y:S01]  /*a740*/  ULDC.64 UR12, c[0x0][0x250] ;  /* 0x00009400000c7ab9 */ /* 0x000fe20000000a00 */
[----:B-1----:R-:W-:Y:S01]  /*a750*/  PRMT R67, R52, 0x7604, R55 ;  /* 0x0000760434437816 */ /* 0x002fe20000000037 */
[----:B------:R-:W-:Y:S01]  /*a760*/  IMAD R58, R58, UR12, RZ ;  /* 0x0000000c3a3a7c24 */ /* 0x000fe2000f8e02ff */
[----:B------:R-:W-:Y:S01]  /*a770*/  F2FP.SATFINITE.E5M2.F32.PACK_AB_MERGE_C R7, RZ, R7, RZ ;  /* 0x00000007ff07723e */ /* 0x000fe200048060ff */
[----:B0-----:R-:W-:Y:S01]  /*a780*/  FMUL R64, R33, UR6 ;  /* 0x0000000621407c20 */ /* 0x001fe20008400000 */
[----:B------:R-:W-:Y:S01]  /*a790*/  FMUL R53, R3, UR6 ;  /* 0x0000000603357c20 */ /* 0x000fe20008400000 */
[----:B------:R0:W-:Y:S01]  /*a7a0*/  STG.E.U16 desc[UR8][R46.64], R67 ;  /* 0x000000432e007986 */ /* 0x0001e2000c101508 */
[----:B------:R-:W-:-:S02]  /*a7b0*/  IADD3 R36, P0, R46, UR7, RZ ;  /* 0x000000072e247c10 */ /* 0x000fc4000ff1e0ff */
[----:B------:R-:W-:Y:S02]  /*a7c0*/  F2FP.SATFINITE.E5M2.F32.PACK_AB_MERGE_C R64, RZ, R64, RZ ;  /* 0x00000040ff40723e */ /* 0x000fe400048060ff */
[----:B------:R-:W-:Y:S02]  /*a7d0*/  F2FP.SATFINITE.E5M2.F32.PACK_AB_MERGE_C R53, RZ, R53, RZ ;  /* 0x00000035ff35723e */ /* 0x000fe400048060ff */
        /* <DEDUP_REMOVED lines=235> */
.L_x_7882:
[----:B-1----:R-:W-:-:S07]  /*b690*/  FMNMX R7, R2, R7, !PT ;  /* 0x0000000702077209 */ /* 0x002fce0007800000 */
.L_x_7874:
[----:B------:R-:W-:Y:S05]  /*b6a0*/  BSYNC B0 ;  /* 0x0000000000007941 */ /* 0x000fea0003800000 */
.L_x_7873:
[----:B------:R-:W-:Y:S01]  /*b6b0*/  ISETP.NE.AND P0, PT, R62, RZ, PT ;  /* 0x000000ff3e00720c */ /* 0x000fe20003f05270 */
[----:B------:R-:W-:-:S12]  /*b6c0*/  BSSY B0, `(.L_x_7872) ;  /* 0x0000004000007945 */ /* 0x000fd80003800000 */
[----:B------:R-:W-:Y:S05]  /*b6d0*/  @P0 BRA `(.L_x_7876) ;  /* 0x0000000000080947 */ /* 0x000fea0003800000 */
[----:B0-----:R-:W0:Y:S02]  /*b6e0*/  LDC.64 R2, c[0x0][0x238] ;  /* 0x00008e00ff027b82 */ /* 0x001e240000000a00 */
[----:B0-----:R1:W-:Y:S02]  /*b6f0*/  REDG.E.MAX.S32.STRONG.GPU desc[UR8][R2.64], R7 ;  /* 0x000000070200798e */ /* 0x0013e4000d10e388 */
.L_x_7876:
[----:B------:R-:W-:Y:S05]  /*b700*/  BSYNC B0 ;  /* 0x0000000000007941 */ /* 0x000fea0003800000 */
.L_x_7872:
        /* <DEDUP_REMOVED lines=12> */
[----:B01----:R-:W-:Y:S05]  /*b7d0*/  CALL.REL.NOINC `($__internal_187_$__cuda_sm20_rcp_rn_f32_slowpath) ;  /* 0x0000000400887944 */ /* 0x003fea0003c00000 */
[----:B------:R-:W-:Y:S05]  /*b7e0*/  BRA `(.L_x_7878) ;  /* 0x0000000000147947 */ /* 0x000fea0003800000 */
.L_x_7877:
[----:B------:R-:W2:Y:S01]  /*b7f0*/  MUFU.RCP R67, UR6 ;  /* 0x0000000600437d08 */ /* 0x000ea20008001000 */
[----:B------:R-:W-:-:S05]  /*b800*/  MOV R0, UR6 ;  /* 0x0000000600007c02 */ /* 0x000fca0008000f00 */
[----:B--2---:R-:W-:-:S04]  /*b810*/  FFMA R0, R67, R0, -1 ;  /* 0xbf80000043007423 */ /* 0x004fc80000000000 */
[----:B------:R-:W-:-:S04]  /*b820*/  FADD.FTZ R0, -R0, -RZ ;  /* 0x800000ff00007221 */ /* 0x000fc80000010100 */
[----:B------:R-:W-:-:S07]  /*b830*/  FFMA R67, R67, R0, R67 ;  /* 0x0000000043437223 */ /* 0x000fce0000000043 */
.L_x_7878:
[----:B01----:R-:W0:Y:S02]  /*b840*/  LDC.64 R2, c[0x0][0x240] ;  /* 0x00009000ff027b82 */ /* 0x003e240000000a00 */
[----:B0-----:R-:W-:Y:S01]  /*b850*/  STG.E desc[UR8][R2.64], R67 ;  /* 0x0000004302007986 */ /* 0x001fe2000c101908 */
[----:B------:R-:W-:Y:S05]  /*b860*/  EXIT ;  /* 0x000000000000794d */ /* 0x000fea0003800000 */
.L_x_7875:
[----:B------:R-:W-:Y:S01]  /*b870*/  HFMA2.MMA R9, -RZ, RZ, 0, 1.847743988037109375e-06 ;  /* 0x0000001fff097435 */ /* 0x000fe200000001ff */
[----:B------:R-:W-:Y:S01]  /*b880*/  IMAD.MOV.U32 R5, RZ, RZ, 0x4 ;  /* 0x00000004ff057424 */ /* 0x000fe200078e00ff */
[----:B------:R-:W-:-:S09]  /*b890*/  MOV R4, 0xffffffff ;  /* 0xffffffff00047802 */ /* 0x000fd20000000f00 */
[----:B01----:R-:W-:Y:S05]  /*b8a0*/  WARPSYNC.COLLECTIVE R4, `(.L_x_7879) ;  /* 0x0000000004087348 */ /* 0x003fea0003c00000 */
[----:B-1----:R1:W2:Y:S02]  /*b8b0*/  SHFL.DOWN P0, R7, R0, R5, R9 ;  /* 0x0800000500077389 */ /* 0x0022a40000000009 */
[----:B012---:R-:W-:Y:S01]  /*b8c0*/  ENDCOLLECTIVE ;  /* 0x000000000000791b */ /* 0x007fe20003800000 */
.L_x_7879:
[----:B------:R-:W-:Y:S01]  /*b8d0*/  HFMA2.MMA R5, -RZ, RZ, 0, 1.1920928955078125e-07 ;  /* 0x00000002ff057435 */ /* 0x000fe200000001ff */
[----:B------:R-:W-:-:S05]  /*b8e0*/  IMAD.MOV.U32 R3, RZ, RZ, R7 ;  /* 0x000000ffff037224 */ /* 0x000fca00078e0007 */
[----:B------:R-:W-:-:S04]  /*b8f0*/  FMNMX R3, R3, R0, !PT ;  /* 0x0000000003037209 */ /* 0x000fc80007800000 */
[----:B------:R-:W-:-:S07]  /*b900*/  MOV R0, R3 ;  /* 0x0000000300007202 */ /* 0x000fce0000000f00 */
[----:B------:R-:W-:Y:S05]  /*b910*/  WARPSYNC.COLLECTIVE R4, `(.L_x_7880) ;  /* 0x0000000004087348 */ /* 0x000fea0003c00000 */
[----:B------:R0:W1:Y:S02]  /*b920*/  SHFL.DOWN P0, R7, R0, R5, R9 ;  /* 0x0800000500077389 */ /* 0x0000640000000009 */
[----:B01----:R-:W-:Y:S01]  /*b930*/  ENDCOLLECTIVE ;  /* 0x000000000000791b */ /* 0x003fe20003800000 */
.L_x_7880:
[----:B------:R-:W-:Y:S01]  /*b940*/  HFMA2.MMA R5, -RZ, RZ, 0, 5.9604644775390625e-08 ;  /* 0x00000001ff057435 */ /* 0x000fe200000001ff */
[----:B------:R-:W-:-:S05]  /*b950*/  IMAD.MOV.U32 R2, RZ, RZ, R7 ;  /* 0x000000ffff027224 */ /* 0x000fca00078e0007 */
[----:B------:R-:W-:-:S04]  /*b960*/  FMNMX R2, R3, R2, !PT ;  /* 0x0000000203027209 */ /* 0x000fc80007800000 */
[----:B------:R-:W-:-:S07]  /*b970*/  MOV R0, R2 ;  /* 0x0000000200007202 */ /* 0x000fce0000000f00 */
[----:B------:R-:W-:Y:S05]  /*b980*/  WARPSYNC.COLLECTIVE R4, `(.L_x_7881) ;  /* 0x0000000004087348 */ /* 0x000fea0003c00000 */
[----:B------:R0:W1:Y:S02]  /*b990*/  SHFL.DOWN P0, R7, R0, R5, R9 ;  /* 0x0800000500077389 */ /* 0x0000640000000009 */
[----:B01----:R-:W-:Y:S01]  /*b9a0*/  ENDCOLLECTIVE ;  /* 0x000000000000791b */ /* 0x003fe20003800000 */
.L_x_7881:
[----:B------:R-:W-:Y:S05]  /*b9b0*/  BRA `(.L_x_7882) ;  /* 0xfffffffc00347947 */ /* 0x000fea000383ffff */
        .weak           $__internal_186_$__cuda_sm20_div_u64
        .type           $__internal_186_$__cuda_sm20_div_u64,@function
        .size           $__internal_186_$__cuda_sm20_div_u64,($__internal_187_$__cuda_sm20_rcp_rn_f32_slowpath - $__internal_186_$__cuda_sm20_div_u64)
$__internal_186_$__cuda_sm20_div_u64:
        /* <DEDUP_REMOVED lines=67> */
[----:B------:R-:W-:Y:S06]  /*bdf0*/  RET.REL.NODEC R4 `(_ZN18transformer_engine6detail32dgated_act_cast_transpose_kernelILi2ELi4Ef13__nv_bfloat1613__nv_fp8_e5m2NS_5EmptyEXadL_ZNS_5dsiluIffEET_T0_RKS4_EEXadL_ZNS_4siluIffEES6_S7_S9_EEEEvPKT2_SD_PT3_SF_PKT1_PSG_SJ_mmm) ;  /* 0xffffff4004807950 */ /* 0x000fec0003c3ffff */
        .weak           $__internal_187_$__cuda_sm20_rcp_rn_f32_slowpath
        .type           $__internal_187_$__cuda_sm20_rcp_rn_f32_slowpath,@function
        .size           $__internal_187_$__cuda_sm20_rcp_rn_f32_slowpath,(.L_x_34672 - $__internal_187_$__cuda_sm20_rcp_rn_f32_slowpath)
$__internal_187_$__cuda_sm20_rcp_rn_f32_slowpath:
        /* <DEDUP_REMOVED lines=15> */
.L_x_7884:
        /* <DEDUP_REMOVED lines=33> */
.L_x_7886:
[----:B------:R0:W1:Y:S02]  /*c100*/  MUFU.RCP R67, R0 ;  /* 0x0000000000437308 */ /* 0x0000640000001000 */
.L_x_7885:
[----:B------:R-:W-:Y:S05]  /*c110*/  BSYNC B0 ;  /* 0x0000000000007941 */ /* 0x000fea0003800000 */
.L_x_7883:
[----:B------:R-:W-:-:S04]  /*c120*/  MOV R65, 0x0 ;  /* 0x0000000000417802 */ /* 0x000fc80000000f00 */
[----:B01----:R-:W-:Y:S05]  /*c130*/  RET.REL.NODEC R64 `(_ZN18transformer_engine6detail32dgated_act_cast_transpose_kernelILi2ELi4Ef13__nv_bfloat1613__nv_fp8_e5m2NS_5EmptyEXadL_ZNS_5dsiluIffEET_T0_RKS4_EEXadL_ZNS_4siluIffEES6_S7_S9_EEEEvPKT2_SD_PT3_SF_PKT1_PSG_SJ_mmm) ;  /* 0xffffff3c40b07950 */ /* 0x003fea0003c3ffff */
.L_x_7887:
        /* <DEDUP_REMOVED lines=12> */
.L_x_34672:


//--------------------- .text._ZN18transformer_engine6detail43dgated_act_cast_transpose_kernel_notalignedILi2ELi2Ef13__nv_bfloat16S2_NS_5EmptyEXadL_ZNS_5dsiluIffEET_T0_RKS3_EEXadL_ZNS_4siluIffEES5_S6_S8_EEEEvPKT2_SC_PT3_SE_PKT1_PSF_SI_mmm --------------------------
	.section	.text._ZN18transformer_engine6detail43dgated_act_cast_transpose_kernel_notalignedILi2ELi2Ef13__nv_bfloat16S2_NS_5EmptyEXadL_ZNS_5dsiluIffEET_T0_RKS3_EEXadL_ZNS_4siluIffEES5_S6_S8_EEEEvPKT2_SC_PT3_SE_PKT1_PSF_SI_mmm,"ax",@progbits
	.align	128
        .global         _ZN18transformer_engine6detail43dgated_act_cast_transpose_kernel_notalignedILi2ELi2Ef13__nv_bfloat16S2_NS_5EmptyEXadL_ZNS_5dsiluIffEET_T0_RKS3_EEXadL_ZNS_4siluIffEES5_S6_S8_EEEEvPKT2_SC_PT3_SE_PKT1_PSF_SI_mmm
        .type           _ZN18transformer_engine6detail43dgated_act_cast_transpose_kernel_notalignedILi2ELi2Ef13__nv_bfloat16S2_NS_5EmptyEXadL_ZNS_5dsiluIffEET_T0_RKS3_EEXadL_ZNS_4siluIffEES5_S6_S8_EEEEvPKT2_SC_PT3_SE_PKT1_PSF_SI_mmm,@function
        .size           _ZN18transformer_engine6detail43dgated_act_cast_transpose_kernel_notalignedILi2ELi2Ef13__nv_bfloat16S2_NS_5EmptyEXadL_ZNS_5dsiluIffEET_T0_RKS3_EEXadL_ZNS_4siluIffEES5_S6_S8_EEEEvPKT2_SC_PT3_SE_PKT1_PSF_SI_mmm,(.L_x_34674 - _ZN18transformer_engine6detail43dgated_act_cast_transpose_kernel_notalignedILi2ELi2Ef13__nv_bfloat16S2_NS_5EmptyEXadL_ZNS_5dsiluIffEET_T0_RKS3_EEXadL_ZNS_4siluIffEES5_S6_S8_EEEEvPKT2_SC_PT3_SE_PKT1_PSF_SI_mmm)
        .other          _ZN18transformer_engine6detail43dgated_act_cast_transpose_kernel_notalignedILi2ELi2Ef13__nv_bfloat16S2_NS_5EmptyEXadL_ZNS_5dsiluIffEET_T0_RKS3_EEXadL_ZNS_4siluIffEES5_S6_S8_EEEEvPKT2_SC_PT3_SE_PKT1_PSF_SI_mmm,@"STO_CUDA_ENTRY STV_DEFAULT"
_ZN18transformer_engine6detail43dgated_act_cast_transpose_kernel_notalignedILi2ELi2Ef13__nv_bfloat16S2_NS_5EmptyEXadL_ZNS_5dsiluIffEET_T0_RKS3_EEXadL_ZNS_4siluIffEES5_S6_S8_EEEEvPKT2_SC_PT3_SE_PKT1_PSF_SI_mmm:
.text._ZN18transformer_engine6detail43dgated_act_cast_transpose_kernel_notalignedILi2ELi2Ef13__nv_bfloat16S2_NS_5EmptyEXadL_ZNS_5dsiluIffEET_T0_RKS3_EEXadL_ZNS_4siluIffEES5_S6_S8_EEEEvPKT2_SC_PT3_SE_PKT1_PSF_SI_mmm:
        /* <DEDUP_REMOVED lines=19> */
[----:B------:R-:W-:Y:S05]  /*0130*/  CALL.REL.NOINC `($__internal_188_$__cuda_sm20_div_u64) ;  /* 0x0000008c00307944 */ /* 0x000fea0003c00000 */
        /* <DEDUP_REMOVED lines=8> */
.L_x_7888:
        /* <DEDUP_REMOVED lines=22> */
.L_x_7889:
[----:B------:R-:W0:Y:S01]  /*0320*/  LDC.64 R10, c[0x0][0x248] ;  /* 0x00009200ff0a7b82 */ /* 0x000e220000000a00 */
[----:B------:R-:W-:Y:S01]  /*0330*/  ULDC.64 UR6, c[0x0][0x250] ;  /* 0x0000940000067ab9 */ /* 0x000fe20000000a00 */
[--C-:B------:R-:W-:Y:S01]  /*0340*/  SHF.R.U32.HI R5, RZ, 0x5, R2.reuse ;  /* 0x00000005ff057819 */ /* 0x100fe20000011602 */
[----:B------:R-:W-:Y:S01]  /*0350*/  USHF.R.U64 UR4, UR6, 0x1, UR7 ;  /* 0x0000000106047899 */ /* 0x000fe20008001207 */
[----:B------:R-:W-:Y:S01]  /*0360*/  SHF.L.U64.HI R0, R30, 0x5, R31 ;  /* 0x000000051e007819 */ /* 0x000fe2000001021f */
[----:B------:R-:W-:Y:S01]  /*0370*/  USHF.R.U32.HI UR5, URZ, 0x1, UR7 ;  /* 0x000000013f057899 */ /* 0x000fe20008011607 */
[C-C-:B------:R-:W-:Y:S01]  /*0380*/  SHF.L.U64.HI R6, R34.reuse, 0x5, R57.reuse ;  /* 0x0000000522067819 */ /* 0x140fe20000010239 */
[C---:B------:R-:W-:Y:S01]  /*0390*/  IMAD.SHL.U32 R3, R5.reuse, 0x4, RZ ;  /* 0x0000000405037824 */ /* 0x040fe200078e00ff */
[----:B------:R-:W-:Y:S01]  /*03a0*/  SHF.L.U64.HI R15, R34, 0x1, R57 ;  /* 0x00000001220f7819 */ /* 0x000fe20000010239 */
[----:B------:R-:W-:Y:S01]  /*03b0*/  IMAD R12, R5, -0x4, R2 ;  /* 0xfffffffc050c7824 */ /* 0x000fe200078e0202 */
[----:B------:R-:W-:Y:S01]  /*03c0*/  LEA R4, P0, -R30, UR4, 0x5 ;  /* 0x000000041e047c11 */ /* 0x000fe2000f8029ff */
[----:B------:R-:W-:Y:S01]  /*03d0*/  ULDC.64 UR8, c[0x0][0x218] ;  /* 0x0000860000087ab9 */ /* 0x000fe20000000a00 */
[----:B------:R-:W-:Y:S01]  /*03e0*/  LOP3.LUT R3, R3, 0x1c, RZ, 0xe2, !PT ;  /* 0x0000001c03037812 */ /* 0x000fe200078ee2ff */
[----:B------:R-:W-:Y:S01]  /*03f0*/  VIADD R46, R12, 0xffffffff ;  /* 0xffffffff0c2e7836 */ /* 0x000fe20000000000 */
[----:B------:R-:W-:Y:S01]  /*0400*/  IADD3.X R0, ~R0, UR5, RZ, P0, !PT ;  /* 0x0000000500007c10 */ /* 0x000fe200087fe5ff */
[----:B------:R-:W-:Y:S01]  /*0410*/  ULDC.64 UR4, c[0x0][0x210] ;  /* 0x0000840000047ab9 */ /* 0x000fe20000000a00 */
[----:B------:R-:W-:Y:S01]  /*0420*/  ISETP.LT.U32.AND P0, PT, R4, 0x20, PT ;  /* 0x000000200400780c */ /* 0x000fe20003f01070 */
[----:B------:R-:W-:Y:S01]  /*0430*/  VIADD R7, R3, 0x1 ;  /* 0x0000000103077836 */ /* 0x000fe20000000000 */
[----:B------:R-:W-:Y:S01]  /*0440*/  LOP3.LUT R42, R12, 0x1f, RZ, 0xc0, !PT ;  /* 0x0000001f0c2a7812 */ /* 0x000fe200078ec0ff */
[----:B------:R-:W-:Y:S01]  /*0450*/  ULDC.64 UR10, c[0x0][0x208] ;  /* 0x00008200000a7ab9 */ /* 0x000fe20000000a00 */
[----:B------:R-:W-:-:S02]  /*0460*/  ISETP.LT.U32.AND.EX P0, PT, R0, RZ, PT, P0 ;  /* 0x000000ff0000720c */ /* 0x000fc40003f01100 */
[----:B------:R-:W-:Y:S02]  /*0470*/  LOP3.LUT R46, R46, 0x1f, RZ, 0xc0, !PT ;  /* 0x0000001f2e2e7812 */ /* 0x000fe400078ec0ff */
[--C-:B0-----:R-:W-:Y:S01]  /*0480*/  SHF.R.U64 R43, R10, 0x1, R11.reuse ;  /* 0x000000010a2b7819 */ /* 0x101fe2000000120b */
[----:B------:R-:W-:Y:S01]  /*0490*/  IMAD.WIDE.U32 R8, R30, R10, RZ ;  /* 0x0000000a1e087225 */ /* 0x000fe200078e00ff */
[----:B------:R-:W-:Y:S02]  /*04a0*/  SHF.R.U32.HI R41, RZ, 0x1, R11 ;  /* 0x00000001ff297819 */ /* 0x000fe4000001160b */
[----:B------:R-:W-:Y:S01]  /*04b0*/  LEA R13, P1, -R34, R43, 0x5 ;  /* 0x0000002b220d7211 */ /* 0x000fe200078229ff */
[----:B------:R-:W-:Y:S01]  /*04c0*/  IMAD.SHL.U32 R28, R10, 0x2, RZ ;  /* 0x000000020a1c7824 */ /* 0x000fe200078e00ff */
[----:B------:R-:W-:Y:S02]  /*04d0*/  SEL R4, R4, 0x20, P0 ;  /* 0x0000002004047807 */ /* 0x000fe40000000000 */
[----:B------:R-:W-:Y:S01]  /*04e0*/  IADD3.X R0, R41, ~R6, RZ, P1, !PT ;  /* 0x8000000629007210 */ /* 0x000fe20000ffe4ff */
[----:B------:R-:W-:Y:S01]  /*04f0*/  IMAD R6, R31, R10, RZ ;  /* 0x0000000a1f067224 */ /* 0x000fe200078e02ff */
[----:B------:R-:W-:-:S02]  /*0500*/  ISETP.LT.U32.AND P1, PT, R13, 0x20, PT ;  /* 0x000000200d00780c */ /* 0x000fc40003f21070 */
[-C--:B------:R-:W-:Y:S01]  /*0510*/  ISETP.GE.U32.AND P0, PT, R7, R4.reuse, PT ;  /* 0x000000040700720c */ /* 0x080fe20003f06070 */
[----:B------:R-:W-:Y:S01]  /*0520*/  IMAD.SHL.U32 R7, R34, 0x2, RZ ;  /* 0x0000000222077824 */ /* 0x000fe200078e00ff */
[----:B------:R-:W-:Y:S01]  /*0530*/  ISETP.LT.U32.AND.EX P1, PT, R0, RZ, PT, P1 ;  /* 0x000000ff0000720c */ /* 0x000fe20003f21110 */
[----:B------:R-:W-:Y:S01]  /*0540*/  IMAD R17, R30, R11, R6 ;  /* 0x0000000b1e117224 */ /* 0x000fe200078e0206 */
[----:B------:R-:W-:Y:S02]  /*0550*/  SHF.R.U32.HI R0, RZ, 0x2, R2 ;  /* 0x00000002ff007819 */ /* 0x000fe40000011602 */
[----:B------:R-:W-:Y:S02]  /*0560*/  LEA R6, P2, R8, R7, 0x2 ;  /* 0x0000000708067211 */ /* 0x000fe400078410ff */
[----:B------:R-:W-:Y:S02]  /*0570*/  SEL R7, R13, 0x20, P1 ;  /* 0x000000200d077807 */ /* 0x000fe40000800000 */
[----:B------:R-:W-:Y:S01]  /*0580*/  LOP3.LUT R5, R0, 0x38, RZ, 0xc0, !PT ;  /* 0x0000003800057812 */ /* 0x000fe200078ec0ff */
[----:B------:R-:W-:Y:S01]  /*0590*/  IMAD.IADD R0, R9, 0x1, R17 ;  /* 0x0000000109007824 */ /* 0x000fe200078e0211 */
[----:B------:R-:W-:Y:S01]  /*05a0*/  ISETP.GE.U32.AND P1, PT, R3, R4, PT ;  /* 0x000000040300720c */ /* 0x000fe20003f26070 */
[----:B------:R-:W-:Y:S01]  /*05b0*/  IMAD.SHL.U32 R16, R6, 0x20, RZ ;  /* 0x0000002006107824 */ /* 0x000fe200078e00ff */
[----:B------:R-:W-:Y:S01]  /*05c0*/  IADD3 R47, P3, R34, R8, RZ ;  /* 0x00000008222f7210 */ /* 0x000fe20007f7e0ff */
[----:B------:R-:W-:Y:S01]  /*05d0*/  IMAD.WIDE.U32 R58, R43, R5, RZ ;  /* 0x000000052b3a7225 */ /* 0x000fe200078e00ff */
[----:B------:R-:W-:-:S02]  /*05e0*/  ISETP.LT.U32.AND P1, PT, R42, R7, !P1 ;  /* 0x000000072a00720c */ /* 0x000fc40004f21070 */
[----:B------:R-:W-:Y:S01]  /*05f0*/  LEA.HI.X R8, R8, R15, R0, 0x2, P2 ;  /* 0x0000000f08087211 */ /* 0x000fe200010f1400 */
[-C--:B------:R-:W-:Y:S01]  /*0600*/  IMAD R9, R41, R5.reuse, RZ ;  /* 0x0000000529097224 */ /* 0x080fe200078e02ff */
[----:B------:R-:W-:Y:S01]  /*0610*/  LEA R56, P2, R47, UR4, 0x7 ;  /* 0x000000042f387c11 */ /* 0x000fe2000f8438ff */
[----:B------:R-:W-:Y:S01]  /*0620*/  IMAD.WIDE.U32 R44, R5, R10, RZ ;  /* 0x0000000a052c7225 */ /* 0x000fe200078e00ff */
[----:B------:R-:W-:Y:S02]  /*0630*/  IADD3.X R0, R57, R0, RZ, P3, !PT ;  /* 0x0000000039007210 */ /* 0x000fe40001ffe4ff */
[----:B------:R-:W-:Y:S01]  /*0640*/  LOP3.LUT R35, R11, 0x7fffffff, RZ, 0xc0, !PT ;  /* 0x7fffffff0b237812 */ /* 0x000fe200078ec0ff */
[----:B------:R-:W-:Y:S01]  /*0650*/  IMAD.IADD R26, R59, 0x1, R9 ;  /* 0x000000013b1a7824 */ /* 0x000fe200078e0209 */
[----:B------:R-:W-:Y:S01]  /*0660*/  LEA.HI.X R47, R47, UR5, R0, 0x7, P2 ;  /* 0x000000052f2f7c11 */ /* 0x000fe200090f3c00 */
[----:B------:R-:W-:Y:S01]  /*0670*/  ULDC.64 UR4, c[0x0][0x230] ;  /* 0x00008c0000047ab9 */ /* 0x000fe20000000a00 */
[----:B------:R-:W-:Y:S01]  /*0680*/  IADD3 R18, P3, R42, R58, RZ ;  /* 0x0000003a2a127210 */ /* 0x000fe20007f7e0ff */
[----:B------:R-:W-:Y:S01]  /*0690*/  IMAD R15, R35, R5, RZ ;  /* 0x00000005230f7224 */ /* 0x000fe200078e02ff */
[----:B------:R-:W-:Y:S01]  /*06a0*/  LEA R37, P2, R16, UR8, 0x1 ;  /* 0x0000000810257c11 */ /* 0x000fe2000f8408ff */
[----:B------:R-:W-:Y:S01]  /*06b0*/  @!P1 IMAD.MOV.U32 R23, RZ, RZ, RZ ;  /* 0x000000ffff179224 */ /* 0x000fe200078e00ff */
[----:B------:R-:W-:Y:S01]  /*06c0*/  SHF.L.U64.HI R9, R6, 0x5, R8 ;  /* 0x0000000506097819 */ /* 0x000fe20000010208 */
[----:B------:R-:W-:Y:S01]  /*06d0*/  IMAD.X R22, RZ, RZ, R26, P3 ;  /* 0x000000ffff167224 */ /* 0x000fe200018e061a */
[----:B------:R-:W-:Y:S01]  /*06e0*/  @P1 LEA R20, P3, R18, R56, 0x2 ;  /* 0x0000003812141211 */ /* 0x000fe200078610ff */
[----:B------:R-:W-:Y:S01]  /*06f0*/  IMAD.IADD R24, R45, 0x1, R15 ;  /* 0x000000012d187824 */ /* 0x000fe200078e020f */
[----:B------:R-:W-:-:S02]  /*0700*/  LEA.HI.X R9, R16, UR9, R9, 0x1, P2 ;  /* 0x0000000910097c11 */ /* 0x000fc400090f0c09 */
[----:B------:R-:W-:Y:S02]  /*0710*/  IADD3 R27, P2, R42, R44, RZ ;  /* 0x0000002c2a1b7210 */ /* 0x000fe40007f5e0ff */
[C---:B------:R-:W-:Y:S02]  /*0720*/  @P1 IADD3 R0, P4, R18.reuse, R43, RZ ;  /* 0x0000002b12001210 */ /* 0x040fe40007f9e0ff */
[----:B------:R-:W-:Y:S01]  /*0730*/  @P1 LEA.HI.X R21, R18, R47, R22, 0x2, P3 ;  /* 0x0000002f12151211 */ /* 0x000fe200018f1416 */
[----:B------:R-:W-:Y:S01]  /*0740*/  IMAD.X R18, RZ, RZ, R24, P2 ;  /* 0x000000ffff127224 */ /* 0x000fe200010e0618 */
[----:B------:R-:W-:Y:S02]  /*0750*/  @P1 SHF.L.U32 R54, R27, 0x2, RZ ;  /* 0x000000021b361819 */ /* 0x000fe400000006ff */
[----:B------:R-:W-:Y:S02]  /*0760*/  @P1 IADD3.X R13, R22, R41, RZ, P4, !PT ;  /* 0x00000029160d1210 */ /* 0x000fe400027fe4ff */
[----:B------:R-:W-:-:S02]  /*0770*/  @P1 LEA R16, P4, R0, R56, 0x2 ;  /* 0x0000003800101211 */ /* 0x000fc400078810ff */
[----:B------:R-:W-:Y:S02]  /*0780*/  @P1 SHF.L.U64.HI R36, R27, 0x2, R18 ;  /* 0x000000021b241819 */ /* 0x000fe40000010212 */
[----:B------:R-:W-:Y:S02]  /*0790*/  @P1 IADD3 R12, P2, R54, R37, RZ ;  /* 0x00000025360c1210 */ /* 0x000fe40007f5e0ff */
[----:B------:R-:W-:Y:S02]  /*07a0*/  @P1 LEA.HI.X R17, R0, R47, R13, 0x2, P4 ;  /* 0x0000002f00111211 */ /* 0x000fe400020f140d */
[----:B------:R-:W-:Y:S01]  /*07b0*/  ISETP.LT.U32.AND P0, PT, R46, R7, !P0 ;  /* 0x000000072e00720c */ /* 0x000fe20004701070 */
[----:B------:R-:W-:Y:S01]  /*07c0*/  @P1 IMAD.X R13, R36, 0x1, R9, P2 ;  /* 0x00000001240d1824 */ /* 0x000fe200010e0609 */
[----:B------:R-:W-:Y:S02]  /*07d0*/  SHF.L.U64.HI R29, R10, 0x1, R11 ;  /* 0x000000010a1d7819 */ /* 0x000fe4000001020b */
[----:B------:R-:W-:-:S02]  /*07e0*/  IADD3 R19, P3, R28, R37, RZ ;  /* 0x000000251c137210 */ /* 0x000fc40007f7e0ff */
[----:B------:R0:W2:Y:S01]  /*07f0*/  @P1 LDG.E R23, desc[UR10][R12.64] ;  /* 0x0000000a0c171981 */ /* 0x0000a2000c1e1900 */
[----:B------:R-:W-:Y:S01]  /*0800*/  @!P1 IMAD.MOV.U32 R33, RZ, RZ, RZ ;  /* 0x000000ffff219224 */ /* 0x000fe200078e00ff */
[----:B------:R-:W-:Y:S02]  /*0810*/  IADD3.X R0, R29, R9, RZ, P3, !PT ;  /* 0x000000091d007210 */ /* 0x000fe40001ffe4ff */
[----:B------:R-:W-:-:S03]  /*0820*/  @P1 IADD3 R50, P3, R27, R10, RZ ;  /* 0x0000000a1b321210 */ /* 0x000fc60007f7e0ff */
[----:B------:R-:W-:Y:S01]  /*0830*/  @P0 IADD3 R25, P4, P6, R28, R44, R46 ;  /* 0x0000002c1c190210 */ /* 0x000fe20007e9e02e */
[----:B------:R-:W5:Y:S01]  /*0840*/  @P1 LDG.E R33, desc[UR10][R20.64] ;  /* 0x0000000a14211981 */ /* 0x000f62000c1e1900 */
[----:B------:R-:W-:Y:S01]  /*0850*/  @P1 IMAD.X R49, R18, 0x1, R35, P3 ;  /* 0x0000000112311824 */ /* 0x000fe200018e0623 */
[----:B------:R-:W-:Y:S02]  /*0860*/  @P0 LOP3.LUT R15, R10, 0xfffffffe, RZ, 0xc0, !PT ;  /* 0xfffffffe0a0f0812 */ /* 0x000fe400078ec0ff */
[----:B------:R-:W-:Y:S02]  /*0870*/  @P1 IADD3 R54, P5, R54, R19, RZ ;  /* 0x0000001336361210 */ /* 0x000fe40007fbe0ff */
[----:B------:R-:W-:Y:S02]  /*0880*/  @P0 IADD3.X R32, R29, R24, RZ, P4, P6 ;  /* 0x000000181d200210 */ /* 0x000fe400027ec4ff */
[C---:B0-----:R-:W-:Y:S01]  /*0890*/  @P1 SHF.L.U64.HI R13, R50.reuse, 0x2, R49 ;  /* 0x00000002320d1819 */ /* 0x041fe20000010231 */
[----:B------:R-:W-:Y:S01]  /*08a0*/  @P1 IMAD.SHL.U32 R50, R50, 0x4, RZ ;  /* 0x0000000432321824 */ /* 0x000fe200078e00ff */
[----:B------:R-:W-:-:S02]  /*08b0*/  @P0 LOP3.LUT R39, R11, 0x3fffffff, RZ, 0xc0, !PT ;  /* 0x3fffffff0b270812 */ /* 0x000fc400078ec0ff */
[----:B------:R-:W-:Y:S01]  /*08c0*/  @P0 IADD3 R22, P3, P4, R15, R58, R46 ;  /* 0x0000003a0f160210 */ /* 0x000fe20007c7e02e */
[----:B------:R-:W-:Y:S01]  /*08d0*/  @P1 IMAD.X R55, R36, 0x1, R0, P5 ;  /* 0x0000000124371824 */ /* 0x000fe200028e0600 */
[C---:B------:R-:W-:Y:S02]  /*08e0*/  @P0 SHF.L.U64.HI R15, R25.reuse, 0x2, R32 ;  /* 0x00000002190f0819 */ /* 0x040fe40000010220 */
[----:B------:R-:W-:Y:S02]  /*08f0*/  @P0 SHF.L.U32 R12, R25, 0x2, RZ ;  /* 0x00000002190c0819 */ /* 0x000fe400000006ff */
[----:B------:R-:W-:Y:S02]  /*0900*/  @P0 IADD3.X R25, R39, R26, RZ, P3, P4 ;  /* 0x0000001a27190210 */ /* 0x000fe40001fe84ff */
[----:B------:R-:W-:Y:S02]  /*0910*/  @P1 IADD3 R52, P5, R50, R37, RZ ;  /* 0x0000002532341210 */ /* 0x000fe40007fbe0ff */
[----:B------:R-:W-:-:S02]  /*0920*/  @P0 LEA R48, P4, R22, R56, 0x2 ;  /* 0x0000003816300211 */ /* 0x000fc400078810ff */
[----:B------:R-:W-:Y:S02]  /*0930*/  @P1 IADD3 R50, P6, R50, R19, RZ ;  /* 0x0000001332321210 */ /* 0x000fe40007fde0ff */
[----:B------:R-:W-:Y:S02]  /*0940*/  @!P1 CS2R R20, SRZ ;  /* 0x0000000000149805 */ /* 0x000fe4000001ff00 */
[----:B------:R-:W-:Y:S01]  /*0950*/  @P0 LEA.HI.X R49, R22, R47, R25, 0x2, P4 ;  /* 0x0000002f16310211 */ /* 0x000fe200020f1419 */
[----:B------:R-:W-:Y:S01]  /*0960*/  @!P1 IMAD.MOV.U32 R22, RZ, RZ, RZ ;  /* 0x000000ffff169224 */ /* 0x000fe200078e00ff */
[----:B------:R-:W-:Y:S01]  /*0970*/  ISETP.NE.U32.AND P2, PT, RZ, UR4, PT ;  /* 0x00000004ff007c0c */ /* 0x000fe2000bf45070 */
[C-C-:B------:R-:W-:Y:S01]  /*0980*/  @P1 IMAD.X R51, R13.reuse, 0x1, R0.reuse, P6 ;  /* 0x000000010d331824 */ /* 0x140fe200030e0600 */
[----:B------:R-:W5:Y:S04]  /*0990*/  @P1 LDG.E R21, desc[UR10][R54.64] ;  /* 0x0000000a36151981 */ /* 0x000f68000c1e1900 */
[----:B------:R-:W5:Y:S01]  /*09a0*/  @P1 LDG.E R22, desc[UR10][R50.64] ;  /* 0x0000000a32161981 */ /* 0x000f62000c1e1900 */
[C---:B------:R-:W-:Y:S01]  /*09b0*/  @P0 IADD3 R36, P3, R12.reuse, R37, RZ ;  /* 0x000000250c240210 */ /* 0x040fe20007f7e0ff */
[----:B------:R-:W-:Y:S01]  /*09c0*/  @P1 IMAD.X R53, R13, 0x1, R9, P5 ;  /* 0x000000010d351824 */ /* 0x000fe200028e0609 */
[----:B------:R-:W-:Y:S01]  /*09d0*/  @P0 IADD3 R12, P5, R12, R19, RZ ;  /* 0x000000130c0c0210 */ /* 0x000fe20007fbe0ff */
[----:B------:R-:W5:Y:S04]  /*09e0*/  @P1 LDG.E R20, desc[UR10][R16.64] ;  /* 0x0000000a10141981 */ /* 0x000f68000c1e1900 */
[C---:B------:R-:W-:Y:S01]  /*09f0*/  @P0 IMAD.X R13, R15.reuse, 0x1, R0, P5 ;  /* 0x000000010f0d0824 */ /* 0x040fe200028e0600 */
[----:B------:R-:W-:Y:S01]  /*0a00*/  HFMA2.MMA R0, -RZ, RZ, 0.96630859375, -0.0022525787353515625 ;  /* 0x3bbb989dff007435 */ /* 0x000fe200000001ff */
[----:B------:R-:W-:Y:S01]  /*0a10*/  @P0 IADD3.X R37, R15, R9, RZ, P3, !PT ;  /* 0x000000090f250210 */ /* 0x000fe20001ffe4ff */
[----:B------:R-:W-:Y:S01]  /*0a20*/  @!P1 IMAD.MOV.U32 R17, RZ, RZ, RZ ;  /* 0x000000ffff119224 */ /* 0x000fe200078e00ff */
[----:B------:R-:W-:-:S05]  /*0a30*/  ISETP.NE.AND.EX P2, PT, RZ, UR5, PT, P2 ;  /* 0x00000005ff007c0c */ /* 0x000fca000bf45320 */
[----:B------:R0:W5:Y:S01]  /*0a40*/  @P1 LDG.E R17, desc[UR10][R52.64] ;  /* 0x0000000a34111981 */ /* 0x000162000c1e1900 */
[----:B------:R-:W-:Y:S01]  /*0a50*/  @!P0 MOV R32, RZ ;  /* 0x000000ff00208202 */ /* 0x000fe20000000f00 */
[----:B------:R-:W-:-:S05]  /*0a60*/  @!P0 IMAD.MOV.U32 R25, RZ, RZ, RZ ;  /* 0x000000ffff198224 */ /* 0x000fca00078e00ff */
[----:B------:R-:W5:Y:S01]  /*0a70*/  @P0 LDG.E R32, desc[UR10][R48.64] ;  /* 0x0000000a30200981 */ /* 0x000f62000c1e1900 */
[----:B0-----:R-:W-:Y:S01]  /*0a80*/  IMAD.MOV.U32 R53, RZ, RZ, 0x437c0000 ;  /* 0x437c0000ff357424 */ /* 0x001fe200078e00ff */
[----:B------:R-:W0:Y:S02]  /*0a90*/  @P2 LDC.64 R38, c[0x0][0x230] ;  /* 0x00008c00ff262b82 */ /* 0x000e240000000a00 */
[----:B------:R-:W5:Y:S01]  /*0aa0*/  @P0 LDG.E R25, desc[UR10][R36.64] ;  /* 0x0000000a24190981 */ /* 0x000f62000c1e1900 */
[----:B------:R-:W-:Y:S02]  /*0ab0*/  @!P0 IMAD.MOV.U32 R19, RZ, RZ, RZ ;  /* 0x000000ffff138224 */ /* 0x000fe400078e00ff */
[----:B------:R-:W-:-:S04]  /*0ac0*/  IMAD.MOV.U32 R9, RZ, RZ, 0x3f800000 ;  /* 0x3f800000ff097424 */ /* 0x000fc800078e00ff */
[----:B------:R1:W5:Y:S01]  /*0ad0*/  @P0 LDG.E R19, desc[UR10][R12.64] ;  /* 0x0000000a0c130981 */ /* 0x000362000c1e1900 */
[----:B------:R-:W-:Y:S01]  /*0ae0*/  IMAD R57, R57, UR6, RZ ;  /* 0x0000000639397c24 */ /* 0x000fe2000f8e02ff */
[----:B------:R-:W-:Y:S01]  /*0af0*/  BSSY B0, `(.L_x_7890) ;  /* 0x000002c000007945 */ /* 0x000fe20003800000 */
[----:B------:R-:W-:Y:S01]  /*0b00*/  @!P0 IMAD.MOV.U32 R40, RZ, RZ, RZ ;  /* 0x000000ffff288224 */ /* 0x000fe200078e00ff */
[----:B-1----:R-:W-:Y:S01]  /*0b10*/  MOV R12, R30 ;  /* 0x0000001e000c7202 */ /* 0x002fe20000000f00 */
[----:B------:R-:W-:-:S04]  /*0b20*/  IMAD.MOV.U32 R13, RZ, RZ, R31 ;  /* 0x000000ffff0d7224 */ /* 0x000fc800078e001f */
[C---:B------:R-:W-:Y:S01]  /*0b30*/  IMAD.WIDE.U32 R12, R34.reuse, UR6, R12 ;  /* 0x00000006220c7c25 */ /* 0x040fe2000f8e000c */
[----:B0-----:R0:W5:Y:S03]  /*0b40*/  @P2 LDG.E R9, desc[UR10][R38.64] ;  /* 0x0000000a26092981 */ /* 0x001166000c1e1900 */
[----:B------:R-:W-:Y:S01]  /*0b50*/  IMAD R34, R34, UR7, R57 ;  /* 0x0000000722227c24 */ /* 0x000fe2000f8e0239 */
[----:B0-----:R-:W-:Y:S01]  /*0b60*/  @!P0 MOV R39, RZ ;  /* 0x000000ff00278202 */ /* 0x001fe20000000f00 */
[----:B--2---:R-:W-:-:S04]  /*0b70*/  IMAD.U32 R15, R23, 0x10000, RZ ;  /* 0x00010000170f7824 */ /* 0x004fc800078e00ff */
[----:B------:R-:W-:-:S04]  /*0b80*/  FFMA.SAT R0, -R15, R0, 0.5 ;  /* 0x3f0000000f007423 */ /* 0x000fc80000002100 */
[----:B------:R-:W-:-:S04]  /*0b90*/  FFMA.RM R0, R0, R53, 12582913 ;  /* 0x4b40000100007423 */ /* 0x000fc80000004035 */
[----:B------:R-:W-:-:S04]  /*0ba0*/  FADD R16, R0, -12583039 ;  /* 0xcb40007f00107421 */ /* 0x000fc80000000000 */
[----:B------:R-:W-:-:S04]  /*0bb0*/  FFMA R16, -R15, 1.4426950216293334961, -R16 ;  /* 0x3fb8aa3b0f107823 */ /* 0x000fc80000000910 */
[----:B------:R-:W-:-:S04]  /*0bc0*/  FFMA R48, -R15, 1.925963033500011079e-08, R16 ;  /* 0x32a570600f307823 */ /* 0x000fc80000000110 */
[----:B------:R-:W0:Y:S01]  /*0bd0*/  MUFU.EX2 R37, R48 ;  /* 0x0000003000257308 */ /* 0x000e220000000800 */
[----:B------:R-:W-:Y:S02]  /*0be0*/  IMAD.SHL.U32 R0, R0, 0x800000, RZ ;  /* 0x0080000000007824 */ /* 0x000fe400078e00ff */
[----:B------:R-:W-:-:S04]  /*0bf0*/  IMAD R16, R10, UR7, RZ ;  /* 0x000000070a107c24 */ /* 0x000fc8000f8e02ff */
[----:B------:R-:W-:Y:S02]  /*0c00*/  IMAD R16, R11, UR6, R16 ;  /* 0x000000060b107c24 */ /* 0x000fe4000f8e0210 */
[----:B0-----:R-:W-:Y:S01]  /*0c10*/  FFMA R0, R0, R37, 1 ;  /* 0x3f80000000007423 */ /* 0x001fe20000000025 */
[----:B------:R-:W-:Y:S01]  /*0c20*/  @!P0 IMAD.MOV.U32 R37, RZ, RZ, RZ ;  /* 0x000000ffff258224 */ /* 0x000fe200078e00ff */
[----:B------:R-:W-:Y:S06]  /*0c30*/  @!P0 BRA `(.L_x_7891) ;  /* 0x00000000005c8947 */ /* 0x000fec0003800000 */
[C---:B------:R-:W-:Y:S01]  /*0c40*/  IADD3 R36, P2, R46.reuse, R44, RZ ;  /* 0x0000002c2e247210 */ /* 0x040fe20007f5e0ff */
        /* <DEDUP_REMOVED lines=13> */
[C---:B------:R-:W-:Y:S02]  /*0d20*/  IADD3 R40, P1, R39.reuse, R38, RZ ;  /* 0x0000002627287210 */ /* 0x040fe40007f3e0ff */
        /* <DEDUP_REMOVED lines=8> */
.L_x_7891:
[----:B------:R-:W-:Y:S05]  /*0db0*/  BSYNC B0 ;  /* 0x0000000000007941 */ /* 0x000fea0003800000 */
.L_x_7890:
[----:B------:R-:W-:Y:S01]  /*0dc0*/  VIADD R11, R0, 0x1800000 ;  /* 0x01800000000b7836 */ /* 0x000fe20000000000 */
[----:B------:R-:W-:Y:S01]  /*0dd0*/  ULDC.64 UR4, c[0x0][0x228] ;  /* 0x00008a0000047ab9 */ /* 0x000fe20000000a00 */
[----:B------:R-:W-:Y:S01]  /*0de0*/  IMAD.WIDE.U32 R48, R10, UR6, RZ ;  /* 0x000000060a307c25 */ /* 0x000fe2000f8e00ff */
[----:B0-----:R-:W-:Y:S01]  /*0df0*/  IADD3 R41, R13, R34, RZ ;  /* 0x000000220d297210 */ /* 0x001fe20007ffe0ff */
[----:B------:R-:W-:Y:S01]  /*0e00*/  BSSY B1, `(.L_x_7892) ;  /* 0x0000013000017945 */ /* 0x000fe20003800000 */
[C---:B------:R-:W-:Y:S02]  /*0e10*/  LEA R10, P1, R12.reuse, UR4, 0x7 ;  /* 0x000000040c0a7c11 */ /* 0x040fe4000f8238ff */
[----:B------:R-:W-:Y:S02]  /*0e20*/  LOP3.LUT R13, R11, 0x7f800000, RZ, 0xc0, !PT ;  /* 0x7f8000000b0d7812 */ /* 0x000fe400078ec0ff */
[----:B------:R-:W-:Y:S01]  /*0e30*/  LEA.HI.X R11, R12, UR5, R41, 0x7, P1 ;  /* 0x000000050c0b7c11 */ /* 0x000fe200088f3c29 */
[----:B------:R-:W-:Y:S01]  /*0e40*/  IMAD.SHL.U32 R41, R14, 0x20, RZ ;  /* 0x000000200e297824 */ /* 0x000fe200078e00ff */
[----:B------:R-:W-:Y:S01]  /*0e50*/  ISETP.GT.U32.AND P1, PT, R13, 0x1ffffff, PT ;  /* 0x01ffffff0d00780c */ /* 0x000fe20003f24070 */
[----:B------:R-:W-:Y:S01]  /*0e60*/  IMAD.IADD R13, R49, 0x1, R16 ;  /* 0x00000001310d7824 */ /* 0x000fe200078e0210 */
[----:B------:R-:W-:-:S02]  /*0e70*/  LEA R12, P2, R48, R10, 0x1 ;  /* 0x0000000a300c7211 */ /* 0x000fc400078408ff */
[----:B------:R-:W-:Y:S02]  /*0e80*/  LOP3.LUT R14, R41, 0xffffffe0, R2, 0xe2, !PT ;  /* 0xffffffe0290e7812 */ /* 0x000fe400078ee202 */
[----:B------:R-:W-:Y:S02]  /*0e90*/  LEA.HI.X R13, R48, R11, R13, 0x1, P2 ;  /* 0x0000000b300d7211 */ /* 0x000fe400010f0c0d */
[----:B------:R-:W-:-:S05]  /*0ea0*/  PRMT R16, R23, 0x7632, R16 ;  /* 0x0000763217107816 */ /* 0x000fca0000000010 */
[----:B------:R-:W-:Y:S05]  /*0eb0*/  @P1 BRA `(.L_x_7893) ;  /* 0x00000000000c1947 */ /* 0x000fea0003800000 */
[----:B------:R-:W-:-:S07]  /*0ec0*/  MOV R48, 0xee0 ;  /* 0x00000ee000307802 */ /* 0x000fce0000000f00 */
[----:B-----5:R-:W-:Y:S05]  /*0ed0*/  CALL.REL.NOINC `($__internal_189_$__cuda_sm20_rcp_rn_f32_slowpath) ;  /* 0x0000008000d47944 */ /* 0x020fea0003c00000 */
[----:B------:R-:W-:Y:S05]  /*0ee0*/  BRA `(.L_x_7894) ;  /* 0x0000000000107947 */ /* 0x000fea0003800000 */
.L_x_7893:
[----:B------:R-:W0:Y:S02]  /*0ef0*/  MUFU.RCP R41, R0 ;  /* 0x0000000000297308 */ /* 0x000e240000001000 */
[----:B0-----:R-:W-:-:S04]  /*0f00*/  FFMA R34, R0, R41, -1 ;  /* 0xbf80000000227423 */ /* 0x001fc80000000029 */
[----:B------:R-:W-:-:S04]  /*0f10*/  FADD.FTZ R34, -R34, -RZ ;  /* 0x800000ff22227221 */ /* 0x000fc80000010100 */
[----:B------:R-:W-:-:S07]  /*0f20*/  FFMA R0, R41, R34, R41 ;  /* 0x0000002229007223 */ /* 0x000fce0000000029 */
.L_x_7894:
[----:B------:R-:W-:Y:S05]  /*0f30*/  BSYNC B1 ;  /* 0x0000000000017941 */ /* 0x000fea0003800000 */
.L_x_7892:
        /* <DEDUP_REMOVED lines=17> */
[----:B-----5:R-:W-:Y:S01]  /*1050*/  SHF.L.U32 R34, R33, 0x10, RZ ;  /* 0x0000001021227819 */ /* 0x020fe200000006ff */
[----:B------:R-:W-:Y:S01]  /*1060*/  IMAD.U32 R15, R21, 0x10000, RZ ;  /* 0x00010000150f7824 */ /* 0x000fe200078e00ff */
[----:B------:R-:W-:Y:S02]  /*1070*/  ISETP.GT.U32.AND P1, PT, R38, 0x1ffffff, PT ;  /* 0x01ffffff2600780c */ /* 0x000fe40003f24070 */
[----:B------:R-:W-:Y:S01]  /*1080*/  PRMT R33, R33, 0x7632, R33 ;  /* 0x0000763221217816 */ /* 0x000fe20000000021 */
[----:B------:R-:W-:Y:S01]  /*1090*/  FMUL R38, R41, R34 ;  /* 0x0000002229267220 */ /* 0x000fe20000400000 */
[----:B------:R-:W-:-:S03]  /*10a0*/  PRMT R21, R21, 0x7632, R21 ;  /* 0x0000763215157816 */ /* 0x000fc60000000015 */
[----:B------:R-:W-:-:S06]  /*10b0*/  FMUL R38, R38, R15 ;  /* 0x0000000f26267220 */ /* 0x000fcc0000400000 */
[----:B------:R-:W-:Y:S05]  /*10c0*/  @P1 BRA `(.L_x_7896) ;  /* 0x0000000000101947 */ /* 0x000fea0003800000 */
[----:B------:R-:W-:Y:S01]  /*10d0*/  IMAD.MOV.U32 R0, RZ, RZ, R49 ;  /* 0x000000ffff007224 */ /* 0x000fe200078e0031 */
[----:B------:R-:W-:-:S07]  /*10e0*/  MOV R48, 0x1100 ;  /* 0x0000110000307802 */ /* 0x000fce0000000f00 */
[----:B------:R-:W-:Y:S05]  /*10f0*/  CALL.REL.NOINC `($__internal_189_$__cuda_sm20_rcp_rn_f32_slowpath) ;  /* 0x00000080004c7944 */ /* 0x000fea0003c00000 */
[----:B------:R-:W-:Y:S05]  /*1100*/  BRA `(.L_x_7897) ;  /* 0x0000000000107947 */ /* 0x000fea0003800000 */
.L_x_7896:
[----:B------:R-:W0:Y:S02]  /*1110*/  MUFU.RCP R0, R49 ;  /* 0x0000003100007308 */ /* 0x000e240000001000 */
[----:B0-----:R-:W-:-:S04]  /*1120*/  FFMA R15, R49, R0, -1 ;  /* 0xbf800000310f7423 */ /* 0x001fc80000000000 */
[----:B------:R-:W-:-:S04]  /*1130*/  FADD.FTZ R15, -R15, -RZ ;  /* 0x800000ff0f0f7221 */ /* 0x000fc80000010100 */
[----:B------:R-:W-:-:S07]  /*1140*/  FFMA R0, R0, R15, R0 ;  /* 0x0000000f00007223 */ /* 0x000fce0000000000 */
.L_x_7897:
[----:B------:R-:W-:Y:S05]  /*1150*/  BSYNC B1 ;  /* 0x0000000000017941 */ /* 0x000fea0003800000 */
.L_x_7895:
        /* <DEDUP_REMOVED lines=20> */
[----:B------:R-:W-:Y:S05]  /*12a0*/  CALL.REL.NOINC `($__internal_189_$__cuda_sm20_rcp_rn_f32_slowpath) ;  /* 0x0000007c00e07944 */ /* 0x000fea0003c00000 */
[----:B------:R-:W-:Y:S05]  /*12b0*/  BRA `(.L_x_7900) ;  /* 0x0000000000107947 */ /* 0x000fea0003800000 */
.L_x_7899:
[----:B------:R-:W0:Y:S02]  /*12c0*/  MUFU.RCP R0, R41 ;  /* 0x0000002900007308 */ /* 0x000e240000001000 */
[----:B0-----:R-:W-:-:S04]  /*12d0*/  FFMA R23, R41, R0, -1 ;  /* 0xbf80000029177423 */ /* 0x001fc80000000000 */
[----:B------:R-:W-:-:S04]  /*12e0*/  FADD.FTZ R23, -R23, -RZ ;  /* 0x800000ff17177221 */ /* 0x000fc80000010100 */
[----:B------:R-:W-:-:S07]  /*12f0*/  FFMA R0, R0, R23, R0 ;  /* 0x0000001700007223 */ /* 0x000fce0000000000 */
.L_x_7900:
[----:B------:R-:W-:Y:S05]  /*1300*/  BSYNC B1 ;  /* 0x0000000000017941 */ /* 0x000fea0003800000 */
.L_x_7898:
[----:B------:R-:W-:Y:S01]  /*1310*/  IMAD.U32 R16, R16, 0x10000, RZ ;  /* 0x0001000010107824 */ /* 0x000fe200078e00ff */
[----:B------:R-:W-:Y:S01]  /*1320*/  BSSY B1, `(.L_x_7901) ;  /* 0x000001e000017945 */ /* 0x000fe20003800000 */
[----:B------:R-:W-:Y:S02]  /*1330*/  IMAD.MOV.U32 R23, RZ, RZ, 0x3bbb989d ;  /* 0x3bbb989dff177424 */ /* 0x000fe400078e00ff */
[----:B------:R-:W-:Y:S02]  /*1340*/  IMAD.MOV.U32 R36, RZ, RZ, 0x437c0000 ;  /* 0x437c0000ff247424 */ /* 0x000fe400078e00ff */
[----:B------:R-:W-:Y:S01]  /*1350*/  FFMA.SAT R23, -R16, R23, 0.5 ;  /* 0x3f00000010177423 */ /* 0x000fe20000002117 */
[----:B------:R-:W-:Y:S02]  /*1360*/  IMAD.U32 R33, R33, 0x10000, RZ ;  /* 0x0001000021217824 */ /* 0x000fe400078e00ff */
[----:B------:R-:W-:Y:S02]  /*1370*/  IMAD.U32 R21, R21, 0x10000, RZ ;  /* 0x0001000015157824 */ /* 0x000fe400078e00ff */
        /* <DEDUP_REMOVED lines=18> */
[----:B------:R-:W-:Y:S05]  /*14a0*/  CALL.REL.NOINC `($__internal_189_$__cuda_sm20_rcp_rn_f32_slowpath) ;  /* 0x0000007c00607944 */ /* 0x000fea0003c00000 */
[----:B------:R-:W-:Y:S05]  /*14b0*/  BRA `(.L_x_7903) ;  /* 0x0000000000107947 */ /* 0x000fea0003800000 */
.L_x_7902:
[----:B------:R-:W0:Y:S02]  /*14c0*/  MUFU.RCP R0, R49 ;  /* 0x0000003100007308 */ /* 0x000e240000001000 */
[----:B0-----:R-:W-:-:S04]  /*14d0*/  FFMA R15, R49, R0, -1 ;  /* 0xbf800000310f7423 */ /* 0x001fc80000000000 */
[----:B------:R-:W-:-:S04]  /*14e0*/  FADD.FTZ R15, -R15, -RZ ;  /* 0x800000ff0f0f7221 */ /* 0x000fc80000010100 */
[----:B------:R-:W-:-:S07]  /*14f0*/  FFMA R0, R0, R15, R0 ;  /* 0x0000000f00007223 */ /* 0x000fce0000000000 */
.L_x_7903:
[----:B------:R-:W-:Y:S05]  /*1500*/  BSYNC B1 ;  /* 0x0000000000017941 */ /* 0x000fea0003800000 */
.L_x_7901:
[----:B------:R-:W-:Y:S02]  /*1510*/  IMAD.U32 R15, R17, 0x10000, RZ ;  /* 0x00010000110f7824 */ /* 0x000fe400078e00ff */
[----:B------:R-:W-:Y:S01]  /*1520*/  FMUL R0, R16, R0 ;  /* 0x0000000010007220 */ /* 0x000fe20000400000 */
[----:B------:R-:W-:Y:S01]  /*1530*/  IMAD.MOV.U32 R46, RZ, RZ, 0x3bbb989d ;  /* 0x3bbb989dff2e7424 */ /* 0x000fe200078e00ff */
[----:B------:R-:W-:Y:S01]  /*1540*/  BSSY B1, `(.L_x_7904) ;  /* 0x0000018000017945 */ /* 0x000fe20003800000 */
[----:B------:R-:W-:Y:S02]  /*1550*/  IMAD.MOV.U32 R48, RZ, RZ, 0x437c0000 ;  /* 0x437c0000ff307424 */ /* 0x000fe400078e00ff */
[----:B------:R-:W-:Y:S01]  /*1560*/  FMUL R33, R33, R0 ;  /* 0x0000000021217220 */ /* 0x000fe20000400000 */
        /* <DEDUP_REMOVED lines=10> */
[----:B------:R-:W-:Y:S02]  /*1610*/  ISETP.GT.U32.AND P1, PT, R21, 0x1ffffff, PT ;  /* 0x01ffffff1500780c */ /* 0x000fe40003f24070 */
[----:B------:R-:W-:-:S11]  /*1620*/  PRMT R21, R17, 0x7632, R21 ;  /* 0x0000763211157816 */ /* 0x000fd60000000015 */
[----:B------:R-:W-:Y:S05]  /*1630*/  @P1 BRA `(.L_x_7905) ;  /* 0x0000000000101947 */ /* 0x000fea0003800000 */
[----:B------:R-:W-:Y:S01]  /*1640*/  IMAD.MOV.U32 R0, RZ, RZ, R41 ;  /* 0x000000ffff007224 */ /* 0x000fe200078e0029 */
[----:B------:R-:W-:-:S07]  /*1650*/  MOV R48, 0x1670 ;  /* 0x0000167000307802 */ /* 0x000fce0000000f00 */
[----:B------:R-:W-:Y:S05]  /*1660*/  CALL.REL.NOINC `($__internal_189_$__cuda_sm20_rcp_rn_f32_slowpath) ;  /* 0x0000007800f07944 */ /* 0x000fea0003c00000 */
[----:B------:R-:W-:Y:S05]  /*1670*/  BRA `(.L_x_7906) ;  /* 0x0000000000107947 */ /* 0x000fea0003800000 */
.L_x_7905:
[----:B------:R-:W0:Y:S02]  /*1680*/  MUFU.RCP R0, R41 ;  /* 0x0000002900007308 */ /* 0x000e240000001000 */
[----:B0-----:R-:W-:-:S04]  /*1690*/  FFMA R16, R41, R0, -1 ;  /* 0xbf80000029107423 */ /* 0x001fc80000000000 */
[----:B------:R-:W-:-:S04]  /*16a0*/  FADD.FTZ R23, -R16, -RZ ;  /* 0x800000ff10177221 */ /* 0x000fc80000010100 */
[----:B------:R-:W-:-:S07]  /*16b0*/  FFMA R0, R0, R23, R0 ;  /* 0x0000001700007223 */ /* 0x000fce0000000000 */
.L_x_7906:
[----:B------:R-:W-:Y:S05]  /*16c0*/  BSYNC B1 ;  /* 0x0000000000017941 */ /* 0x000fea0003800000 */
.L_x_7904:
        /* <DEDUP_REMOVED lines=14> */
[----:B------:R-:W-:Y:S01]  /*17b0*/  FMUL R16, R23, R0 ;  /* 0x0000000017107220 */ /* 0x000fe20000400000 */
[C---:B------:R-:W-:Y:S02]  /*17c0*/  SHF.L.U32 R23, R20.reuse, 0x10, RZ ;  /* 0x0000001014177819 */ /* 0x040fe400000006ff */
[----:B------:R-:W-:Y:S01]  /*17d0*/  PRMT R20, R20, 0x7632, R20 ;  /* 0x0000763214147816 */ /* 0x000fe20000000014 */
[----:B------:R-:W-:Y:S01]  /*17e0*/  FFMA R16, R15, R16, R0 ;  /* 0x000000100f107223 */ /* 0x000fe20000000000 */
[----:B------:R-:W-:Y:S01]  /*17f0*/  LOP3.LUT R41, R41, 0x7f800000, RZ, 0xc0, !PT ;  /* 0x7f80000029297812 */ /* 0x000fe200078ec0ff */
[C---:B------:R-:W-:Y:S01]  /*1800*/  IMAD.U32 R15, R22.reuse, 0x10000, RZ ;  /* 0x00010000160f7824 */ /* 0x040fe200078e00ff */
[----:B------:R-:W-:Y:S01]  /*1810*/  PRMT R22, R22, 0x7632, R22 ;  /* 0x0000763216167816 */ /* 0x000fe20000000016 */
[----:B------:R-:W-:Y:S01]  /*1820*/  FMUL R16, R16, R23 ;  /* 0x0000001710107220 */ /* 0x000fe20000400000 */
[----:B------:R-:W-:-:S03]  /*1830*/  ISETP.GT.U32.AND P1, PT, R41, 0x1ffffff, PT ;  /* 0x01ffffff2900780c */ /* 0x000fc60003f24070 */
[----:B------:R-:W-:-:S10]  /*1840*/  FMUL R16, R16, R15 ;  /* 0x0000000f10107220 */ /* 0x000fd40000400000 */
[----:B------:R-:W-:Y:S05]  /*1850*/  @P1 BRA `(.L_x_7908) ;  /* 0x0000000000101947 */ /* 0x000fea0003800000 */
[----:B------:R-:W-:Y:S01]  /*1860*/  IMAD.MOV.U32 R0, RZ, RZ, R49 ;  /* 0x000000ffff007224 */ /* 0x000fe200078e0031 */
[----:B------:R-:W-:-:S07]  /*1870*/  MOV R48, 0x1890 ;  /* 0x0000189000307802 */ /* 0x000fce0000000f00 */
[----:B------:R-:W-:Y:S05]  /*1880*/  CALL.REL.NOINC `($__internal_189_$__cuda_sm20_rcp_rn_f32_slowpath) ;  /* 0x0000007800687944 */ /* 0x000fea0003c00000 */
[----:B------:R-:W-:Y:S05]  /*1890*/  BRA `(.L_x_7909) ;  /* 0x0000000000107947 */ /* 0x000fea0003800000 */
.L_x_7908:
[----:B------:R-:W0:Y:S02]  /*18a0*/  MUFU.RCP R0, R49 ;  /* 0x0000003100007308 */ /* 0x000e240000001000 */
[----:B0-----:R-:W-:-:S04]  /*18b0*/  FFMA R15, R49, R0, -1 ;  /* 0xbf800000310f7423 */ /* 0x001fc80000000000 */
[----:B------:R-:W-:-:S04]  /*18c0*/  FADD.FTZ R15, -R15, -RZ ;  /* 0x800000ff0f0f7221 */ /* 0x000fc80000010100 */
[----:B------:R-:W-:-:S07]  /*18d0*/  FFMA R0, R0, R15, R0 ;  /* 0x0000000f00007223 */ /* 0x000fce0000000000 */
.L_x_7909:
[----:B------:R-:W-:Y:S05]  /*18e0*/  BSYNC B1 ;  /* 0x0000000000017941 */ /* 0x000fea0003800000 */
.L_x_7907:
        /* <DEDUP_REMOVED lines=22> */
.L_x_7911:
[----:B------:R-:W0:Y:S02]  /*1a50*/  MUFU.RCP R0, R49 ;  /* 0x0000003100007308 */ /* 0x000e240000001000 */
[----:B0-----:R-:W-:-:S04]  /*1a60*/  FFMA R23, R49, R0, -1 ;  /* 0xbf80000031177423 */ /* 0x001fc80000000000 */
[----:B------:R-:W-:-:S04]  /*1a70*/  FADD.FTZ R23, -R23, -RZ ;  /* 0x800000ff17177221 */ /* 0x000fc80000010100 */
[----:B------:R-:W-:-:S07]  /*1a80*/  FFMA R0, R0, R23, R0 ;  /* 0x0000001700007223 */ /* 0x000fce0000000000 */
.L_x_7912:
[----:B------:R-:W-:Y:S05]  /*1a90*/  BSYNC B1 ;  /* 0x0000000000017941 */ /* 0x000fea0003800000 */
.L_x_7910:
        /* <DEDUP_REMOVED lines=27> */
.L_x_7914:
[----:B------:R-:W0:Y:S02]  /*1c50*/  MUFU.RCP R0, R49 ;  /* 0x0000003100007308 */ /* 0x000e240000001000 */
[----:B0-----:R-:W-:-:S04]  /*1c60*/  FFMA R22, R49, R0, -1 ;  /* 0xbf80000031167423 */ /* 0x001fc80000000000 */
[----:B------:R-:W-:-:S04]  /*1c70*/  FADD.FTZ R23, -R22, -RZ ;  /* 0x800000ff16177221 */ /* 0x000fc80000010100 */
[----:B------:R-:W-:-:S07]  /*1c80*/  FFMA R0, R0, R23, R0 ;  /* 0x0000001700007223 */ /* 0x000fce0000000000 */
.L_x_7915:
[----:B------:R-:W-:Y:S05]  /*1c90*/  BSYNC B1 ;  /* 0x0000000000017941 */ /* 0x000fea0003800000 */
.L_x_7913:
[----:B------:R-:W-:Y:S02]  /*1ca0*/  IMAD.U32 R23, R25, 0x10000, RZ ;  /* 0x0001000019177824 */ /* 0x000fe400078e00ff */
[----:B------:R-:W-:Y:S01]  /*1cb0*/  FMUL R41, R21, R0 ;  /* 0x0000000015297220 */ /* 0x000fe20000400000 */
[----:B------:R-:W-:Y:S01]  /*1cc0*/  IMAD.MOV.U32 R22, RZ, RZ, 0x3bbb989d ;  /* 0x3bbb989dff167424 */ /* 0x000fe200078e00ff */
[----:B------:R-:W-:Y:S01]  /*1cd0*/  IADD3 R21, R3, 0x2, RZ ;  /* 0x0000000203157810 */ /* 0x000fe20007ffe0ff */
[----:B------:R-:W-:Y:S02]  /*1ce0*/  IMAD.MOV.U32 R46, RZ, RZ, 0x437c0000 ;  /* 0x437c0000ff2e7424 */ /* 0x000fe400078e00ff */
[----:B------:R-:W-:Y:S01]  /*1cf0*/  FMUL R41, R20, R41 ;  /* 0x0000002914297220 */ /* 0x000fe20000400000 */
[----:B------:R-:W-:Y:S01]  /*1d00*/  FFMA.SAT R45, -R23, R22, 0.5 ;  /* 0x3f000000172d7423 */ /* 0x000fe20000002116 */
[----:B------:R-:W-:Y:S01]  /*1d10*/  ISETP.GE.U32.AND P1, PT, R21, R4, PT ;  /* 0x000000041500720c */ /* 0x000fe20003f26070 */
[-C--:B------:R-:W-:Y:S01]  /*1d20*/  FMUL R53, R36, R9.reuse ;  /* 0x0000000924357220 */ /* 0x080fe20000400000 */
[----:B------:R-:W0:Y:S01]  /*1d30*/  LDC.64 R20, c[0x0][0x248] ;  /* 0x00009200ff147b82 */ /* 0x000e220000000a00 */
[----:B------:R-:W-:Y:S01]  /*1d40*/  FFMA.RM R45, R45, R46, 12582913 ;  /* 0x4b4000012d2d7423 */ /* 0x000fe2000000402e */
[----:B------:R-:W-:Y:S01]  /*1d50*/  ISETP.GE.U32.AND P2, PT, R3, R4, PT ;  /* 0x000000040300720c */ /* 0x000fe20003f46070 */
[----:B------:R-:W-:Y:S01]  /*1d60*/  FMUL R46, R38, R9 ;  /* 0x00000009262e7220 */ /* 0x000fe20000400000 */
[----:B------:R-:W-:Y:S01]  /*1d70*/  FMNMX R49, RZ, |R38|, !PT ;  /* 0x40000026ff317209 */ /* 0x000fe20007800000 */
[----:B------:R-:W-:Y:S01]  /*1d80*/  FADD R0, R45, -12583039 ;  /* 0xcb40007f2d007421 */ /* 0x000fe20000000000 */
[----:B------:R-:W-:Y:S01]  /*1d90*/  ISETP.GE.U32.OR P2, PT, R42, R7, P2 ;  /* 0x000000072a00720c */ /* 0x000fe20001746470 */
[----:B------:R-:W-:Y:S01]  /*1da0*/  FMUL R51, R16, R9 ;  /* 0x0000000910337220 */ /* 0x000fe20000400000 */
[----:B------:R-:W-:Y:S01]  /*1db0*/  FMNMX R49, |R36|, R49, !PT ;  /* 0x0000003124317209 */ /* 0x000fe20007800200 */
[----:B------:R-:W-:Y:S01]  /*1dc0*/  FFMA R0, -R23, 1.4426950216293334961, -R0 ;  /* 0x3fb8aa3b17007823 */ /* 0x000fe20000000900 */
[----:B------:R-:W-:Y:S01]  /*1dd0*/  SHF.R.U32.HI R36, RZ, 0x3, R2 ;  /* 0x00000003ff247819 */ /* 0x000fe20000011602 */
[----:B------:R-:W-:Y:S01]  /*1de0*/  FMUL R50, R15, R9 ;  /* 0x000000090f327220 */ /* 0x000fe20000400000 */
[----:B------:R-:W-:Y:S01]  /*1df0*/  FMNMX R38, |R16|, R49, !PT ;  /* 0x0000003110267209 */ /* 0x000fe20007800200 */
[----:B------:R-:W-:Y:S01]  /*1e00*/  FFMA R0, -R23, 1.925963033500011079e-08, R0 ;  /* 0x32a5706017007823 */ /* 0x000fe20000000100 */
[----:B------:R-:W-:Y:S01]  /*1e10*/  LOP3.LUT R36, R36, 0x1ffffffc, RZ, 0xc0, !PT ;  /* 0x1ffffffc24247812 */ /* 0x000fe200078ec0ff */
[----:B------:R-:W-:Y:S01]  /*1e20*/  BSSY B0, `(.L_x_7916) ;  /* 0x0000015000007945 */ /* 0x000fe20003800000 */
[----:B------:R-:W-:Y:S01]  /*1e30*/  FMNMX R49, |R15|, R38, !PT ;  /* 0x000000260f317209 */ /* 0x000fe20007800200 */
[----:B------:R-:W-:Y:S01]  /*1e40*/  IMAD.SHL.U32 R55, R45, 0x800000, RZ ;  /* 0x008000002d377824 */ /* 0x000fe200078e00ff */
[----:B------:R-:W-:Y:S01]  /*1e50*/  IADD3 R22, P3, R28, R44, RZ ;  /* 0x0000002c1c167210 */ /* 0x000fe20007f7e0ff */
[----:B------:R-:W1:Y:S01]  /*1e60*/  MUFU.EX2 R0, R0 ;  /* 0x0000000000007308 */ /* 0x000e620000000800 */
[----:B------:R-:W-:Y:S01]  /*1e70*/  F2FP.BF16.F32.PACK_AB R15, R51, R46 ;  /* 0x0000002e330f723e */ /* 0x000fe200000010ff */
[----:B------:R-:W-:Y:S01]  /*1e80*/  IMAD.IADD R38, R2, 0x1, -R36 ;  /* 0x0000000102267824 */ /* 0x000fe200078e0a24 */
[----:B------:R-:W-:-:S02]  /*1e90*/  F2FP.BF16.F32.PACK_AB R16, R50, R53 ;  /* 0x000000353210723e */ /* 0x000fc400000010ff */
[----:B------:R-:W-:Y:S01]  /*1ea0*/  FMNMX R52, |R34|, R49, !PT ;  /* 0x0000003122347209 */ /* 0x000fe20007800200 */
        /* <DEDUP_REMOVED lines=12> */
.L_x_7917:
[----:B------:R-:W-:Y:S05]  /*1f70*/  BSYNC B0 ;  /* 0x0000000000007941 */ /* 0x000fea0003800000 */
.L_x_7916:
[----:B------:R-:W-:Y:S04]  /*1f80*/  BSSY B0, `(.L_x_7918) ;  /* 0x000000c000007945 */ /* 0x000fe80003800000 */
[----:B------:R-:W-:Y:S05]  /*1f90*/  @P2 BRA `(.L_x_7919) ;  /* 0x0000000000282947 */ /* 0x000fea0003800000 */
[----:B------:R-:W-:Y:S01]  /*1fa0*/  ULDC.64 UR4, c[0x0][0x220] ;  /* 0x0000880000047ab9 */ /* 0x000fe20000000a00 */
[----:B------:R-:W-:Y:S01]  /*1fb0*/  ULDC UR6, c[0x0][0x248] ;  /* 0x0000920000067ab9 */ /* 0x000fe20000000800 */
[C---:B--2---:R-:W-:Y:S02]  /*1fc0*/  LEA R44, P4, R6.reuse, UR4, 0x6 ;  /* 0x00000004062c7c11 */ /* 0x044fe4000f8830ff */
[----:B------:R-:W-:Y:S02]  /*1fd0*/  IADD3 R46, P5, R27, UR6, RZ ;  /* 0x000000061b2e7c10 */ /* 0x000fe4000ffbe0ff */
[----:B------:R-:W-:Y:S02]  /*1fe0*/  LEA.HI.X R45, R6, UR5, R8, 0x6, P4 ;  /* 0x00000005062d7c11 */ /* 0x000fe4000a0f3408 */
[----:B------:R-:W-:Y:S02]  /*1ff0*/  LEA R44, P4, R46, R44, 0x2 ;  /* 0x0000002c2e2c7211 */ /* 0x000fe400078810ff */
[----:B------:R-:W-:-:S02]  /*2000*/  IADD3.X R48, R18, R35, RZ, P5, !PT ;  /* 0x0000002312307210 */ /* 0x000fc40002ffe4ff */
[----:B------:R-:W-:Y:S02]  /*2010*/  F2FP.BF16.F32.PACK_AB R51, R50, R51 ;  /* 0x000000333233723e */ /* 0x000fe400000010ff */
[----:B------:R-:W-:-:S05]  /*2020*/  LEA.HI.X R45, R46, R45, R48, 0x2, P4 ;  /* 0x0000002d2e2d7211 */ /* 0x000fca00020f1430 */
[----:B------:R3:W-:Y:S02]  /*2030*/  STG.E desc[UR10][R44.64], R51 ;  /* 0x000000332c007986 */ /* 0x0007e4000c10190a */
.L_x_7919:
[----:B------:R-:W-:Y:S05]  /*2040*/  BSYNC B0 ;  /* 0x0000000000007941 */ /* 0x000fea0003800000 */
.L_x_7918:
[----:B------:R-:W-:Y:S01]  /*2050*/  VIADD R49, R38, 0x1e ;  /* 0x0000001e26317836 */ /* 0x000fe20000000000 */
[----:B------:R-:W-:Y:S01]  /*2060*/  FMNMX R52, |R33|, R52, !PT ;  /* 0x0000003421347209 */ /* 0x000fe20007800200 */
[----:B------:R-:W-:Y:S01]  /*2070*/  BSSY B0, `(.L_x_7920) ;  /* 0x0000015000007945 */ /* 0x000fe20003800000 */
[-C--:B---3--:R-:W-:Y:S01]  /*2080*/  FMUL R51, R34, R9.reuse ;  /* 0x0000000922337220 */ /* 0x088fe20000400000 */
[----:B-1----:R-:W-:Y:S01]  /*2090*/  FFMA R0, R55, R0, 1 ;  /* 0x3f80000037007423 */ /* 0x002fe20000000000 */
[C---:B------:R-:W-:Y:S01]  /*20a0*/  FMNMX R34, |R17|.reuse, R52, !PT ;  /* 0x0000003411227209 */ /* 0x040fe20007800200 */
[-C--:B------:R-:W-:Y:S01]  /*20b0*/  FMUL R50, R17, R9.reuse ;  /* 0x0000000911327220 */ /* 0x080fe20000400000 */
[----:B------:R-:W-:Y:S01]  /*20c0*/  LOP3.LUT R49, R49, 0x1f, RZ, 0xc0, !PT ;  /* 0x0000001f31317812 */ /* 0x000fe200078ec0ff */
[----:B------:R-:W-:Y:S01]  /*20d0*/  FMUL R46, R33, R9 ;  /* 0x00000009212e7220 */ /* 0x000fe20000400000 */
[----:B------:R-:W-:Y:S06]  /*20e0*/  @P2 BRA `(.L_x_7921) ;  /* 0x0000000000342947 */ /* 0x000fec0003800000 */
[----:B------:R-:W-:Y:S01]  /*20f0*/  ULDC.64 UR4, c[0x0][0x220] ;  /* 0x0000880000047ab9 */ /* 0x000fe20000000a00 */
[----:B------:R-:W-:Y:S01]  /*2100*/  IMAD.MOV.U32 R43, RZ, RZ, RZ ;  /* 0x000000ffff2b7224 */ /* 0x000fe200078e00ff */
[C---:B--2---:R-:W-:Y:S01]  /*2110*/  LEA R45, P5, R6.reuse, UR4, 0x6 ;  /* 0x00000004062d7c11 */ /* 0x044fe2000f8a30ff */
[----:B------:R-:W-:Y:S02]  /*2120*/  ULDC.64 UR6, c[0x0][0x248] ;  /* 0x0000920000067ab9 */ /* 0x000fe40000000a00 */
[----:B------:R-:W-:Y:S01]  /*2130*/  IMAD.WIDE.U32 R42, R5, UR6, R42 ;  /* 0x00000006052a7c25 */ /* 0x000fe2000f8e002a */
[----:B------:R-:W-:Y:S02]  /*2140*/  IADD3 R45, P4, R45, R28, RZ ;  /* 0x0000001c2d2d7210 */ /* 0x000fe40007f9e0ff */
[----:B------:R-:W-:Y:S01]  /*2150*/  LEA.HI.X R17, R6, UR5, R8, 0x6, P5 ;  /* 0x0000000506117c11 */ /* 0x000fe2000a8f3408 */
[----:B------:R-:W-:Y:S01]  /*2160*/  IMAD R33, R5, UR7, R43 ;  /* 0x0000000705217c24 */ /* 0x000fe2000f8e022b */
[----:B------:R-:W-:-:S03]  /*2170*/  LEA R44, P5, R42, R45, 0x2 ;  /* 0x0000002d2a2c7211 */ /* 0x000fc600078a10ff */
[----:B------:R-:W-:-:S05]  /*2180*/  IMAD.X R17, R17, 0x1, R29, P4 ;  /* 0x0000000111117824 */ /* 0x000fca00020e061d */
[----:B------:R-:W-:Y:S02]  /*2190*/  LEA.HI.X R45, R42, R17, R33, 0x2, P5 ;  /* 0x000000112a2d7211 */ /* 0x000fe400028f1421 */
[----:B------:R-:W-:-:S05]  /*21a0*/  F2FP.BF16.F32.PACK_AB R17, R46, R51 ;  /* 0x000000332e11723e */ /* 0x000fca00000010ff */
[----:B------:R1:W-:Y:S02]  /*21b0*/  STG.E desc[UR10][R44.64], R17 ;  /* 0x000000112c007986 */ /* 0x0003e4000c10190a */
.L_x_7921:
[----:B------:R-:W-:Y:S05]  /*21c0*/  BSYNC B0 ;  /* 0x0000000000007941 */ /* 0x000fea0003800000 */
.L_x_7920:
[----:B------:R-:W-:Y:S01]  /*21d0*/  IADD3 R38, R38, -0x1, RZ ;  /* 0xffffffff26267810 */ /* 0x000fe20007ffe0ff */
[----:B------:R-:W-:Y:S01]  /*21e0*/  VIADD R42, R0, 0x1800000 ;  /* 0x01800000002a7836 */ /* 0x000fe20000000000 */
[----:B------:R-:W-:Y:S01]  /*21f0*/  BSSY B0, `(.L_x_7922) ;  /* 0x0000014000007945 */ /* 0x000fe20003800000 */
[----:B------:R-:W-:Y:S01]  /*2200*/  ISETP.LT.U32.AND P1, PT, R49, R7, !P1 ;  /* 0x000000073100720c */ /* 0x000fe20004f21070 */
[----:B-12---:R-:W-:Y:S01]  /*2210*/  FMUL R45, R41, R9 ;  /* 0x00000009292d7220 */ /* 0x006fe20000400000 */
[----:B------:R-:W-:Y:S02]  /*2220*/  LOP3.LUT R33, R38, 0x1f, RZ, 0xc0, !PT ;  /* 0x0000001f26217812 */ /* 0x000fe400078ec0ff */
[----:B------:R-:W-:Y:S02]  /*2230*/  F2FP.BF16.F32.PACK_AB R17, R50, R51 ;  /* 0x000000333211723e */ /* 0x000fe400000010ff */
[----:B0-----:R-:W-:Y:S02]  /*2240*/  LOP3.LUT R48, R20, 0xfffffffe, RZ, 0xc0, !PT ;  /* 0xfffffffe14307812 */ /* 0x001fe400078ec0ff */
[----:B------:R-:W-:Y:S01]  /*2250*/  LOP3.LUT R38, R42, 0x7f800000, RZ, 0xc0, !PT ;  /* 0x7f8000002a267812 */ /* 0x000fe200078ec0ff */
[----:B------:R-:W-:Y:S06]  /*2260*/  @P2 BRA `(.L_x_7923) ;  /* 0x0000000000302947 */ /* 0x000fec0003800000 */
[----:B------:R-:W-:Y:S02]  /*2270*/  ULDC.64 UR4, c[0x0][0x220] ;  /* 0x0000880000047ab9 */ /* 0x000fe40000000a00 */
[C---:B------:R-:W-:Y:S01]  /*2280*/  LEA R43, P2, R6.reuse, UR4, 0x6 ;  /* 0x00000004062b7c11 */ /* 0x040fe2000f8430ff */
[----:B------:R-:W-:Y:S02]  /*2290*/  ULDC UR4, c[0x0][0x248] ;  /* 0x0000920000047ab9 */ /* 0x000fe40000000800 */
[----:B------:R-:W-:Y:S02]  /*22a0*/  IADD3 R44, P5, R27, UR4, RZ ;  /* 0x000000041b2c7c10 */ /* 0x000fe4000ffbe0ff */
[----:B------:R-:W-:Y:S02]  /*22b0*/  IADD3 R43, P4, R43, R28, RZ ;  /* 0x0000001c2b2b7210 */ /* 0x000fe40007f9e0ff */
[----:B------:R-:W-:Y:S01]  /*22c0*/  LEA.HI.X R27, R6, UR5, R8, 0x6, P2 ;  /* 0x00000005061b7c11 */ /* 0x000fe200090f3408 */
[----:B------:R-:W-:Y:S01]  /*22d0*/  IMAD.X R18, R18, 0x1, R35, P5 ;  /* 0x0000000112127824 */ /* 0x000fe200028e0623 */
[----:B------:R-:W-:-:S03]  /*22e0*/  LEA R42, P2, R44, R43, 0x2 ;  /* 0x0000002b2c2a7211 */ /* 0x000fc600078410ff */
[----:B------:R-:W-:-:S05]  /*22f0*/  IMAD.X R27, R27, 0x1, R29, P4 ;  /* 0x000000011b1b7824 */ /* 0x000fca00020e061d */
[----:B------:R-:W-:Y:S02]  /*2300*/  LEA.HI.X R43, R44, R27, R18, 0x2, P2 ;  /* 0x0000001b2c2b7211 */ /* 0x000fe400010f1412 */
[----:B------:R-:W-:-:S05]  /*2310*/  F2FP.BF16.F32.PACK_AB R27, R45, R50 ;  /* 0x000000322d1b723e */ /* 0x000fca00000010ff */
[----:B------:R0:W-:Y:S02]  /*2320*/  STG.E desc[UR10][R42.64], R27 ;  /* 0x0000001b2a007986 */ /* 0x0001e4000c10190a */
.L_x_7923:
[----:B------:R-:W-:Y:S05]  /*2330*/  BSYNC B0 ;  /* 0x0000000000007941 */ /* 0x000fea0003800000 */
.L_x_7922:
[----:B0-----:R-:W-:Y:S01]  /*2340*/  IADD3 R27, P5, R48, R58, RZ ;  /* 0x0000003a301b7210 */ /* 0x001fe20007fbe0ff */
[----:B------:R-:W-:Y:S01]  /*2350*/  BSSY B0, `(.L_x_7924) ;  /* 0x000001e000007945 */ /* 0x000fe20003800000 */
[----:B------:R-:W-:Y:S02]  /*2360*/  ISETP.GT.U32.AND P2, PT, R38, 0x1ffffff, PT ;  /* 0x01ffffff2600780c */ /* 0x000fe40003f44070 */
[----:B------:R-:W-:Y:S01]  /*2370*/  F2FP.BF16.F32.PACK_AB R18, R45, R46 ;  /* 0x0000002e2d12723e */ /* 0x000fe200000010ff */
[----:B------:R-:W-:Y:S01]  /*2380*/  IMAD.X R38, R26, 0x1, R21, P5 ;  /* 0x000000011a267824 */ /* 0x000fe200028e0615 */
[----:B------:R-:W-:Y:S01]  /*2390*/  IADD3 R33, P4, R33, R22, RZ ;  /* 0x0000001621217210 */ /* 0x000fe20007f9e0ff */
[----:B------:R-:W-:Y:S01]  /*23a0*/  @!P1 IMAD.MOV.U32 R46, RZ, RZ, RZ ;  /* 0x000000ffff2e9224 */ /* 0x000fe200078e00ff */
[----:B------:R-:W-:Y:S01]  /*23b0*/  FMNMX R34, |R41|, R34, !PT ;  /* 0x0000002229227209 */ /* 0x000fe20007800200 */
[----:B------:R-:W-:Y:S01]  /*23c0*/  @!P1 IMAD.MOV.U32 R45, RZ, RZ, RZ ;  /* 0x000000ffff2d9224 */ /* 0x000fe200078e00ff */
        /* <DEDUP_REMOVED lines=14> */
[----:B------:R-:W-:Y:S02]  /*24b0*/  LEA.HI.X R46, R6, UR5, R8, 0x6, P5 ;  /* 0x00000005062e7c11 */ /* 0x000fe4000a8f3408 */
[CC--:B------:R-:W-:Y:S02]  /*24c0*/  IADD3 R42, P3, R53.reuse, R52.reuse, RZ ;  /* 0x00000034352a7210 */ /* 0x0c0fe40007f7e0ff */
[----:B------:R-:W-:-:S03]  /*24d0*/  IADD3 R52, P5, P6, R53, R52, R28 ;  /* 0x0000003435347210 */ /* 0x000fc60007ebe01c */
[C---:B------:R-:W-:Y:S01]  /*24e0*/  IMAD.X R43, R41.reuse, 0x1, R46, P3 ;  /* 0x00000001292b7824 */ /* 0x040fe200018e062e */
[----:B------:R-:W-:Y:S02]  /*24f0*/  IADD3.X R53, R41, R46, R29, P5, P6 ;  /* 0x0000002e29357210 */ /* 0x000fe40002fec41d */
[----:B------:R0:W5:Y:S04]  /*2500*/  LDG.E R46, desc[UR10][R44.64] ;  /* 0x0000000a2c2e7981 */ /* 0x000168000c1e1900 */
[----:B------:R0:W5:Y:S04]  /*2510*/  LDG.E R52, desc[UR10][R52.64] ;  /* 0x0000000a34347981 */ /* 0x000168000c1e1900 */
[----:B------:R0:W5:Y:S02]  /*2520*/  LDG.E R45, desc[UR10][R42.64] ;  /* 0x0000000a2a2d7981 */ /* 0x000164000c1e1900 */
.L_x_7925:
[----:B------:R-:W-:Y:S05]  /*2530*/  BSYNC B0 ;  /* 0x0000000000007941 */ /* 0x000fea0003800000 */
.L_x_7924:
[----:B------:R-:W-:Y:S01]  /*2540*/  BSSY B0, `(.L_x_7926) ;  /* 0x0000021000007945 */ /* 0x000fe20003800000 */
[----:B0-----:R-:W-:Y:S01]  /*2550*/  @!P1 CS2R R42, SRZ ;  /* 0x00000000002a9805 */ /* 0x001fe2000001ff00 */
[----:B------:R-:W-:Y:S02]  /*2560*/  @!P1 IMAD.MOV.U32 R41, RZ, RZ, RZ ;  /* 0x000000ffff299224 */ /* 0x000fe400078e00ff */
[----:B------:R-:W-:Y:S05]  /*2570*/  @!P1 BRA `(.L_x_7927) ;  /* 0x0000000000749947 */ /* 0x000fea0003800000 */
[----:B------:R-:W-:Y:S01]  /*2580*/  IADD3 R36, R2, 0x1e, -R36 ;  /* 0x0000001e02247810 */ /* 0x000fe20007ffe824 */
[----:B------:R-:W-:Y:S01]  /*2590*/  IMAD R35, R35, 0x3, RZ ;  /* 0x0000000323237824 */ /* 0x000fe200078e02ff */
[----:B------:R-:W-:Y:S01]  /*25a0*/  LOP3.LUT R41, R21, 0x3fffffff, RZ, 0xc0, !PT ;  /* 0x3fffffff15297812 */ /* 0x000fe200078ec0ff */
[----:B------:R-:W-:Y:S01]  /*25b0*/  ULDC.64 UR4, c[0x0][0x218] ;  /* 0x0000860000047ab9 */ /* 0x000fe20000000a00 */
[----:B------:R-:W-:Y:S02]  /*25c0*/  LOP3.LUT R43, R36, 0x1f, RZ, 0xc0, !PT ;  /* 0x0000001f242b7812 */ /* 0x000fe400078ec0ff */
[----:B------:R-:W-:Y:S02]  /*25d0*/  SHF.R.U32.HI R36, RZ, 0x1, R21 ;  /* 0x00000001ff247819 */ /* 0x000fe40000011615 */
[C---:B------:R-:W-:Y:S02]  /*25e0*/  IADD3 R58, P1, P3, R43.reuse, R58, R48 ;  /* 0x0000003a2b3a7210 */ /* 0x040fe40007b3e030 */
[----:B------:R-:W-:-:S02]  /*25f0*/  IADD3 R42, P5, R43, R22, RZ ;  /* 0x000000162b2a7210 */ /* 0x000fc40007fbe0ff */
[----:B------:R-:W-:Y:S01]  /*2600*/  IADD3.X R59, RZ, R26, R41, P1, P3 ;  /* 0x0000001aff3b7210 */ /* 0x000fe20000fe6429 */
[----:B------:R-:W-:Y:S01]  /*2610*/  IMAD R41, R36, 0x3, RZ ;  /* 0x0000000324297824 */ /* 0x000fe200078e02ff */
[----:B------:R-:W-:Y:S02]  /*2620*/  SHF.R.U64 R21, R20, 0x1, R21 ;  /* 0x0000000114157819 */ /* 0x000fe40000001215 */
[----:B------:R-:W-:Y:S02]  /*2630*/  IADD3.X R43, RZ, R24, RZ, P5, !PT ;  /* 0x00000018ff2b7210 */ /* 0x000fe40002ffe4ff */
[----:B------:R-:W-:Y:S01]  /*2640*/  LEA R36, P3, R6, UR4, 0x6 ;  /* 0x0000000406247c11 */ /* 0x000fe2000f8630ff */
[----:B------:R-:W-:-:S04]  /*2650*/  IMAD.WIDE.U32 R58, R21, 0x3, R58 ;  /* 0x00000003153a7825 */ /* 0x000fc800078e003a */
[----:B------:R-:W-:Y:S01]  /*2660*/  IMAD.WIDE.U32 R20, R20, 0x3, R42 ;  /* 0x0000000314147825 */ /* 0x000fe200078e002a */
[----:B------:R-:W-:-:S03]  /*2670*/  LEA R42, P1, R58, R56, 0x2 ;  /* 0x000000383a2a7211 */ /* 0x000fc600078210ff */
[----:B------:R-:W-:Y:S02]  /*2680*/  IMAD.IADD R26, R41, 0x1, R59 ;  /* 0x00000001291a7824 */ /* 0x000fe400078e023b */
[----:B------:R-:W-:Y:S02]  /*2690*/  IMAD.IADD R35, R21, 0x1, R35 ;  /* 0x0000000115237824 */ /* 0x000fe400078e0223 */
[----:B------:R-:W-:Y:S01]  /*26a0*/  IMAD.SHL.U32 R21, R20, 0x4, RZ ;  /* 0x0000000414157824 */ /* 0x000fe200078e00ff */
[----:B------:R-:W-:Y:S02]  /*26b0*/  LEA.HI.X R43, R58, R47, R26, 0x2, P1 ;  /* 0x0000002f3a2b7211 */ /* 0x000fe400008f141a */
[----:B------:R-:W-:Y:S02]  /*26c0*/  SHF.L.U64.HI R35, R20, 0x2, R35 ;  /* 0x0000000214237819 */ /* 0x000fe40000010223 */
[----:B------:R-:W-:Y:S01]  /*26d0*/  LEA.HI.X R26, R6, UR5, R8, 0x6, P3 ;  /* 0x00000005061a7c11 */ /* 0x000fe200098f3408 */
[----:B------:R0:W5:Y:S01]  /*26e0*/  LDG.E R42, desc[UR10][R42.64] ;  /* 0x0000000a2a2a7981 */ /* 0x000162000c1e1900 */
[----:B------:R-:W-:-:S02]  /*26f0*/  IADD3 R48, P1, R21, R36, RZ ;  /* 0x0000002415307210 */ /* 0x000fc40007f3e0ff */
[----:B------:R-:W-:Y:S02]  /*2700*/  IADD3 R20, P3, P5, R21, R36, R28 ;  /* 0x0000002415147210 */ /* 0x000fe40007d7e01c */
[CC--:B------:R-:W-:Y:S02]  /*2710*/  IADD3.X R49, R35.reuse, R26.reuse, RZ, P1, !PT ;  /* 0x0000001a23317210 */ /* 0x0c0fe40000ffe4ff */
[----:B------:R-:W-:-:S03]  /*2720*/  IADD3.X R21, R35, R26, R29, P3, P5 ;  /* 0x0000001a23157210 */ /* 0x000fc60001fea41d */
[----:B------:R0:W5:Y:S04]  /*2730*/  LDG.E R43, desc[UR10][R48.64] ;  /* 0x0000000a302b7981 */ /* 0x000168000c1e1900 */
[----:B------:R0:W5:Y:S02]  /*2740*/  LDG.E R41, desc[UR10][R20.64] ;  /* 0x0000000a14297981 */ /* 0x000164000c1e1900 */
.L_x_7927:
[----:B------:R-:W-:Y:S05]  /*2750*/  BSYNC B0 ;  /* 0x0000000000007941 */ /* 0x000fea0003800000 */
.L_x_7926:
[----:B------:R-:W-:Y:S01]  /*2760*/  BSSY B1, `(.L_x_7928) ;  /* 0x000000b000017945 */ /* 0x000fe20003800000 */
[----:B0-----:R-:W-:Y:S01]  /*2770*/  PRMT R20, R25, 0x7632, R20 ;  /* 0x0000763219147816 */ /* 0x001fe20000000014 */
[----:B------:R-:W-:Y:S02]  /*2780*/  IMAD.X R36, RZ, RZ, R24, P4 ;  /* 0x000000ffff247224 */ /* 0x000fe400020e0618 */
[----:B------:R-:W-:Y:S05]  /*2790*/  @P2 BRA `(.L_x_7929) ;  /* 0x00000000000c2947 */ /* 0x000fea0003800000 */
[----:B------:R-:W-:-:S07]  /*27a0*/  MOV R48, 0x27c0 ;  /* 0x000027c000307802 */ /* 0x000fce0000000f00 */
[----:B-----5:R-:W-:Y:S05]  /*27b0*/  CALL.REL.NOINC `($__internal_189_$__cuda_sm20_rcp_rn_f32_slowpath) ;  /* 0x00000068009c7944 */ /* 0x020fea0003c00000 */
[----:B------:R-:W-:Y:S05]  /*27c0*/  BRA `(.L_x_7930) ;  /* 0x0000000000107947 */ /* 0x000fea0003800000 */
.L_x_7929:
[----:B------:R-:W0:Y:S02]  /*27d0*/  MUFU.RCP R21, R0 ;  /* 0x0000000000157308 */ /* 0x000e240000001000 */
[----:B0-----:R-:W-:-:S04]  /*27e0*/  FFMA R26, R0, R21, -1 ;  /* 0xbf800000001a7423 */ /* 0x001fc80000000015 */
[----:B------:R-:W-:-:S04]  /*27f0*/  FADD.FTZ R26, -R26, -RZ ;  /* 0x800000ff1a1a7221 */ /* 0x000fc80000010100 */
[----:B------:R-:W-:-:S07]  /*2800*/  FFMA R0, R21, R26, R21 ;  /* 0x0000001a15007223 */ /* 0x000fce0000000015 */
.L_x_7930:
[----:B------:R-:W-:Y:S05]  /*2810*/  BSYNC B1 ;  /* 0x0000000000017941 */ /* 0x000fea0003800000 */
.L_x_7928:
        /* <DEDUP_REMOVED lines=21> */
[----:B------:R-:W-:-:S03]  /*2970*/  PRMT R23, R32, 0x7632, R23 ;  /* 0x0000763220177816 */ /* 0x000fc60000000017 */
[----:B------:R-:W-:Y:S01]  /*2980*/  FMUL R32, R21, R0 ;  /* 0x0000000015207220 */ /* 0x000fe20000400000 */
[----:B------:R-:W-:-:S07]  /*2990*/  PRMT R21, R19, 0x7632, R21 ;  /* 0x0000763213157816 */ /* 0x000fce0000000015 */
[----:B------:R-:W-:Y:S05]  /*29a0*/  @P1 BRA `(.L_x_7932) ;  /* 0x0000000000101947 */ /* 0x000fea0003800000 */
[----:B------:R-:W-:Y:S01]  /*29b0*/  IMAD.MOV.U32 R0, RZ, RZ, R49 ;  /* 0x000000ffff007224 */ /* 0x000fe200078e0031 */
[----:B------:R-:W-:-:S07]  /*29c0*/  MOV R48, 0x29e0 ;  /* 0x000029e000307802 */ /* 0x000fce0000000f00 */
[----:B-----5:R-:W-:Y:S05]  /*29d0*/  CALL.REL.NOINC `($__internal_189_$__cuda_sm20_rcp_rn_f32_slowpath) ;  /* 0x0000006800147944 */ /* 0x020fea0003c00000 */
[----:B------:R-:W-:Y:S05]  /*29e0*/  BRA `(.L_x_7933) ;  /* 0x0000000000107947 */ /* 0x000fea0003800000 */
.L_x_7932:
[----:B------:R-:W0:Y:S02]  /*29f0*/  MUFU.RCP R0, R49 ;  /* 0x0000003100007308 */ /* 0x000e240000001000 */
[----:B0-----:R-:W-:-:S04]  /*2a00*/  FFMA R19, R49, R0, -1 ;  /* 0xbf80000031137423 */ /* 0x001fc80000000000 */
[----:B------:R-:W-:-:S04]  /*2a10*/  FADD.FTZ R19, -R19, -RZ ;  /* 0x800000ff13137221 */ /* 0x000fc80000010100 */
[----:B------:R-:W-:-:S07]  /*2a20*/  FFMA R0, R0, R19, R0 ;  /* 0x0000001300007223 */ /* 0x000fce0000000000 */
.L_x_7933:
[----:B------:R-:W-:Y:S05]  /*2a30*/  BSYNC B1 ;  /* 0x0000000000017941 */ /* 0x000fea0003800000 */
.L_x_7931:
        /* <DEDUP_REMOVED lines=20> */
[----:B-----5:R-:W-:Y:S05]  /*2b80*/  CALL.REL.NOINC `($__internal_189_$__cuda_sm20_rcp_rn_f32_slowpath) ;  /* 0x0000006400a87944 */ /* 0x020fea0003c00000 */
[----:B------:R-:W-:Y:S05]  /*2b90*/  BRA `(.L_x_7936) ;  /* 0x0000000000107947 */ /* 0x000fea0003800000 */
.L_x_7935:
[----:B------:R-:W0:Y:S02]  /*2ba0*/  MUFU.RCP R0, R49 ;  /* 0x0000003100007308 */ /* 0x000e240000001000 */
[----:B0-----:R-:W-:-:S04]  /*2bb0*/  FFMA R25, R49, R0, -1 ;  /* 0xbf80000031197423 */ /* 0x001fc80000000000 */
[----:B------:R-:W-:-:S04]  /*2bc0*/  FADD.FTZ R25, -R25, -RZ ;  /* 0x800000ff19197221 */ /* 0x000fc80000010100 */
[----:B------:R-:W-:-:S07]  /*2bd0*/  FFMA R0, R0, R25, R0 ;  /* 0x0000001900007223 */ /* 0x000fce0000000000 */
.L_x_7936:
[----:B------:R-:W-:Y:S05]  /*2be0*/  BSYNC B1 ;  /* 0x0000000000017941 */ /* 0x000fea0003800000 */
.L_x_7934:
[----:B------:R-:W-:Y:S01]  /*2bf0*/  SHF.L.U32 R20, R20, 0x10, RZ ;  /* 0x0000001014147819 */ /* 0x000fe200000006ff */
[----:B------:R-:W-:Y:S01]  /*2c00*/  IMAD.MOV.U32 R25, RZ, RZ, 0x3bbb989d ;  /* 0x3bbb989dff197424 */ /* 0x000fe200078e00ff */
[----:B------:R-:W-:Y:S01]  /*2c10*/  BSSY B1, `(.L_x_7937) ;  /* 0x000001d000017945 */ /* 0x000fe20003800000 */
[----:B------:R-:W-:Y:S02]  /*2c20*/  IMAD.MOV.U32 R44, RZ, RZ, 0x437c0000 ;  /* 0x437c0000ff2c7424 */ /* 0x000fe400078e00ff */
[----:B------:R-:W-:Y:S01]  /*2c30*/  FFMA.SAT R25, -R20, R25, 0.5 ;  /* 0x3f00000014197423 */ /* 0x000fe20000002119 */
[----:B------:R-:W-:Y:S02]  /*2c40*/  IMAD.U32 R23, R23, 0x10000, RZ ;  /* 0x0001000017177824 */ /* 0x000fe400078e00ff */
[----:B------:R-:W-:Y:S02]  /*2c50*/  IMAD.U32 R21, R21, 0x10000, RZ ;  /* 0x0001000015157824 */ /* 0x000fe400078e00ff */
        /* <DEDUP_REMOVED lines=18> */
[----:B-----5:R-:W-:Y:S05]  /*2d80*/  CALL.REL.NOINC `($__internal_189_$__cuda_sm20_rcp_rn_f32_slowpath) ;  /* 0x0000006400287944 */ /* 0x020fea0003c00000 */
[----:B------:R-:W-:Y:S05]  /*2d90*/  BRA `(.L_x_7939) ;  /* 0x0000000000107947 */ /* 0x000fea0003800000 */
.L_x_7938:
[----:B------:R-:W0:Y:S02]  /*2da0*/  MUFU.RCP R0, R49 ;  /* 0x0000003100007308 */ /* 0x000e240000001000 */
[----:B0-----:R-:W-:-:S04]  /*2db0*/  FFMA R19, R49, R0, -1 ;  /* 0xbf80000031137423 */ /* 0x001fc80000000000 */
[----:B------:R-:W-:-:S04]  /*2dc0*/  FADD.FTZ R19, -R19, -RZ ;  /* 0x800000ff13137221 */ /* 0x000fc80000010100 */
[----:B------:R-:W-:-:S07]  /*2dd0*/  FFMA R0, R0, R19, R0 ;  /* 0x0000001300007223 */ /* 0x000fce0000000000 */
.L_x_7939:
[----:B------:R-:W-:Y:S05]  /*2de0*/  BSYNC B1 ;  /* 0x0000000000017941 */ /* 0x000fea0003800000 */
.L_x_7937:
[----:B------:R-:W-:Y:S01]  /*2df0*/  SHF.L.U32 R19, R40, 0x10, RZ ;  /* 0x0000001028137819 */ /* 0x000fe200000006ff */
[----:B------:R-:W-:Y:S02]  /*2e00*/  IMAD.MOV.U32 R44, RZ, RZ, 0x3bbb989d ;  /* 0x3bbb989dff2c7424 */ /* 0x000fe400078e00ff */
        /* <DEDUP_REMOVED lines=19> */
[----:B-----5:R-:W-:Y:S05]  /*2f40*/  CALL.REL.NOINC `($__internal_189_$__cuda_sm20_rcp_rn_f32_slowpath) ;  /* 0x0000006000b87944 */ /* 0x020fea0003c00000 */
[----:B------:R-:W-:Y:S05]  /*2f50*/  BRA `(.L_x_7942) ;  /* 0x0000000000107947 */ /* 0x000fea0003800000 */
.L_x_7941:
[----:B------:R-:W0:Y:S02]  /*2f60*/  MUFU.RCP R0, R49 ;  /* 0x0000003100007308 */ /* 0x000e240000001000 */
[----:B0-----:R-:W-:-:S04]  /*2f70*/  FFMA R20, R49, R0, -1 ;  /* 0xbf80000031147423 */ /* 0x001fc80000000000 */
[----:B------:R-:W-:-:S04]  /*2f80*/  FADD.FTZ R21, -R20, -RZ ;  /* 0x800000ff14157221 */ /* 0x000fc80000010100 */
[----:B------:R-:W-:-:S07]  /*2f90*/  FFMA R0, R0, R21, R0 ;  /* 0x0000001500007223 */ /* 0x000fce0000000000 */
.L_x_7942:
[----:B------:R-:W-:Y:S05]  /*2fa0*/  BSYNC B1 ;  /* 0x0000000000017941 */ /* 0x000fea0003800000 */
.L_x_7940:
        /* <DEDUP_REMOVED lines=9> */
[----:B------:R-:W-:Y:S01]  /*3040*/  FFMA R44, -R21, 1.925963033500011079e-08, R40 ;  /* 0x32a57060152c7823 */ /* 0x000fe20000000128 */
[C---:B------:R-:W-:Y:S01]  /*3050*/  IMAD.U32 R40, R37.reuse, 0x10000, RZ ;  /* 0x0001000025287824 */ /* 0x040fe200078e00ff */
[----:B------:R-:W-:Y:S02]  /*3060*/  PRMT R37, R37, 0x7632, R37 ;  /* 0x0000763225257816 */ /* 0x000fe40000000025 */
        /* <DEDUP_REMOVED lines=9> */
[----:B------:R-:W-:Y:S01]  /*3100*/  FMUL R20, R49, R40 ;  /* 0x0000002831147220 */ /* 0x000fe20000400000 */
[----:B------:R-:W-:-:S03]  /*3110*/  PRMT R39, R39, 0x7632, R39 ;  /* 0x0000763227277816 */ /* 0x000fc60000000027 */
[----:B------:R-:W-:-:S08]  /*3120*/  FMUL R20, R20, R19 ;  /* 0x0000001314147220 */ /* 0x000fd00000400000 */
[----:B------:R-:W-:Y:S05]  /*3130*/  @P1 BRA `(.L_x_7944) ;  /* 0x0000000000101947 */ /* 0x000fea0003800000 */
[----:B------:R-:W-:Y:S01]  /*3140*/  IMAD.MOV.U32 R0, RZ, RZ, R51 ;  /* 0x000000ffff007224 */ /* 0x000fe200078e0033 */
[----:B------:R-:W-:-:S07]  /*3150*/  MOV R48, 0x3170 ;  /* 0x0000317000307802 */ /* 0x000fce0000000f00 */
[----:B-----5:R-:W-:Y:S05]  /*3160*/  CALL.REL.NOINC `($__internal_189_$__cuda_sm20_rcp_rn_f32_slowpath) ;  /* 0x0000006000307944 */ /* 0x020fea0003c00000 */
[----:B------:R-:W-:Y:S05]  /*3170*/  BRA `(.L_x_7945) ;  /* 0x0000000000107947 */ /* 0x000fea0003800000 */
.L_x_7944:
[----:B------:R-:W0:Y:S02]  /*3180*/  MUFU.RCP R0, R51 ;  /* 0x0000003300007308 */ /* 0x000e240000001000 */
[----:B0-----:R-:W-:-:S04]  /*3190*/  FFMA R19, R51, R0, -1 ;  /* 0xbf80000033137423 */ /* 0x001fc80000000000 */
[----:B------:R-:W-:-:S04]  /*31a0*/  FADD.FTZ R19, -R19, -RZ ;  /* 0x800000ff13137221 */ /* 0x000fc80000010100 */
[----:B------:R-:W-:-:S07]  /*31b0*/  FFMA R0, R0, R19, R0 ;  /* 0x0000001300007223 */ /* 0x000fce0000000000 */
.L_x_7945:
[----:B------:R-:W-:Y:S05]  /*31c0*/  BSYNC B1 ;  /* 0x0000000000017941 */ /* 0x000fea0003800000 */
.L_x_7943:
        /* <DEDUP_REMOVED lines=22> */
.L_x_7947:
[----:B------:R-:W0:Y:S02]  /*3330*/  MUFU.RCP R0, R51 ;  /* 0x0000003300007308 */ /* 0x000e240000001000 */
[----:B0-----:R-:W-:-:S04]  /*3340*/  FFMA R40, R51, R0, -1 ;  /* 0xbf80000033287423 */ /* 0x001fc80000000000 */
[----:B------:R-:W-:-:S04]  /*3350*/  FADD.FTZ R49, -R40, -RZ ;  /* 0x800000ff28317221 */ /* 0x000fc80000010100 */
[----:B------:R-:W-:-:S07]  /*3360*/  FFMA R0, R0, R49, R0 ;  /* 0x0000003100007223 */ /* 0x000fce0000000000 */
.L_x_7948:
[----:B------:R-:W-:Y:S05]  /*3370*/  BSYNC B1 ;  /* 0x0000000000017941 */ /* 0x000fea0003800000 */
.L_x_7946:
        /* <DEDUP_REMOVED lines=25> */
[----:B-----5:R-:W-:Y:S05]  /*3510*/  CALL.REL.NOINC `($__internal_189_$__cuda_sm20_rcp_rn_f32_slowpath) ;  /* 0x0000005c00447944 */ /* 0x020fea0003c00000 */
[----:B------:R-:W-:Y:S01]  /*3520*/  MOV R40, R0 ;  /* 0x0000000000287202 */ /* 0x000fe20000000f00 */
[----:B------:R-:W-:Y:S06]  /*3530*/  BRA `(.L_x_7951) ;  /* 0x0000000000107947 */ /* 0x000fec0003800000 */
.L_x_7950:
[----:B------:R-:W0:Y:S02]  /*3540*/  MUFU.RCP R40, R51 ;  /* 0x0000003300287308 */ /* 0x000e240000001000 */
[----:B0-----:R-:W-:-:S04]  /*3550*/  FFMA R0, R51, R40, -1 ;  /* 0xbf80000033007423 */ /* 0x001fc80000000028 */
[----:B------:R-:W-:-:S04]  /*3560*/  FADD.FTZ R39, -R0, -RZ ;  /* 0x800000ff00277221 */ /* 0x000fc80000010100 */
[----:B------:R-:W-:-:S07]  /*3570*/  FFMA R40, R40, R39, R40 ;  /* 0x0000002728287223 */ /* 0x000fce0000000028 */
.L_x_7951:
[----:B------:R-:W-:Y:S05]  /*3580*/  BSYNC B1 ;  /* 0x0000000000017941 */ /* 0x000fea0003800000 */
.L_x_7949:
[----:B-----5:R-:W-:Y:S02]  /*3590*/  IMAD.U32 R44, R45, 0x10000, RZ ;  /* 0x000100002d2c7824 */ /* 0x020fe400078e00ff */
[----:B------:R-:W-:Y:S01]  /*35a0*/  FMUL R40, R35, R40 ;  /* 0x0000002823287220 */ /* 0x000fe20000400000 */
[----:B------:R-:W-:Y:S01]  /*35b0*/  IMAD.MOV.U32 R39, RZ, RZ, 0x3bbb989d ;  /* 0x3bbb989dff277424 */ /* 0x000fe200078e00ff */
[----:B------:R-:W-:Y:S01]  /*35c0*/  FMNMX R34, R34, |R32|, !PT ;  /* 0x4000002022227209 */ /* 0x000fe20007800000 */
[----:B------:R-:W-:Y:S02]  /*35d0*/  IMAD.MOV.U32 R49, RZ, RZ, 0x437c0000 ;  /* 0x437c0000ff317424 */ /* 0x000fe400078e00ff */
[----:B------:R-:W-:Y:S01]  /*35e0*/  FMUL R48, R37, R40 ;  /* 0x0000002825307220 */ /* 0x000fe20000400000 */
[----:B------:R-:W-:Y:S01]  /*35f0*/  FFMA.SAT R0, -R44, R39, 0.5 ;  /* 0x3f0000002c007423 */ /* 0x000fe20000002127 */
[----:B------:R-:W-:Y:S01]  /*3600*/  VIADD R35, R3, 0x3 ;  /* 0x0000000303237836 */ /* 0x000fe20000000000 */
[----:B------:R-:W-:Y:S01]  /*3610*/  FMNMX R51, |R25|, R34, !PT ;  /* 0x0000002219337209 */ /* 0x000fe20007800200 */
[----:B------:R-:W-:Y:S01]  /*3620*/  FMUL R50, R19, R9 ;  /* 0x0000000913327220 */ /* 0x000fe20000400000 */
[----:B------:R-:W-:Y:S01]  /*3630*/  FFMA.RM R0, R0, R49, 12582913 ;  /* 0x4b40000100007423 */ /* 0x000fe20000004031 */
[----:B------:R-:W-:Y:S01]  /*3640*/  FMUL R37, R20, R9 ;  /* 0x0000000914257220 */ /* 0x000fe20000400000 */
[----:B------:R-:W-:Y:S01]  /*3650*/  ISETP.GE.U32.AND P1, PT, R35, R4, PT ;  /* 0x000000042300720c */ /* 0x000fe20003f26070 */
[----:B------:R-:W-:Y:S01]  /*3660*/  BSSY B0, `(.L_x_7952) ;  /* 0x0000023000007945 */ /* 0x000fe20003800000 */
[C---:B------:R-:W-:Y:S01]  /*3670*/  FADD R39, R0.reuse, -12583039 ;  /* 0xcb40007f00277421 */ /* 0x040fe20000000000 */
[----:B------:R-:W-:Y:S01]  /*3680*/  SHF.L.U32 R0, R0, 0x17, RZ ;  /* 0x0000001700007819 */ /* 0x000fe200000006ff */
[----:B------:R-:W0:Y:S01]  /*3690*/  LDC.64 R34, c[0x0][0x248] ;  /* 0x00009200ff227b82 */ /* 0x000e220000000a00 */
[----:B------:R-:W-:Y:S01]  /*36a0*/  FMNMX R40, |R20|, R51, !PT ;  /* 0x0000003314287209 */ /* 0x000fe20007800200 */
[----:B------:R-:W-:Y:S01]  /*36b0*/  FFMA R39, -R44, 1.4426950216293334961, -R39 ;  /* 0x3fb8aa3b2c277823 */ /* 0x000fe20000000927 */
[----:B------:R-:W-:Y:S01]  /*36c0*/  IADD3 R20, P4, R22, R28, RZ ;  /* 0x0000001c16147210 */ /* 0x000fe20007f9e0ff */
[-C--:B------:R-:W-:Y:S01]  /*36d0*/  FMUL R32, R32, R9.reuse ;  /* 0x0000000920207220 */ /* 0x080fe20000400000 */
[-C--:B------:R-:W-:Y:S01]  /*36e0*/  FMUL R51, R23, R9.reuse ;  /* 0x0000000917337220 */ /* 0x080fe20000400000 */
[----:B------:R-:W-:Y:S01]  /*36f0*/  FFMA R39, -R44, 1.925963033500011079e-08, R39 ;  /* 0x32a570602c277823 */ /* 0x000fe20000000127 */
[-C--:B------:R-:W-:Y:S01]  /*3700*/  FMUL R54, R21, R9.reuse ;  /* 0x0000000915367220 */ /* 0x080fe20000400000 */
[----:B------:R-:W-:-:S04]  /*3710*/  FMUL R25, R25, R9 ;  /* 0x0000000919197220 */ /* 0x000fc80000400000 */
[----:B------:R-:W1:Y:S02]  /*3720*/  MUFU.EX2 R39, R39 ;  /* 0x0000002700277308 */ /* 0x000e640000000800 */
[----:B-1----:R-:W-:Y:S01]  /*3730*/  FFMA R0, R0, R39, 1 ;  /* 0x3f80000000007423 */ /* 0x002fe20000000027 */
[----:B------:R-:W-:-:S03]  /*3740*/  SHF.R.U32.HI R39, RZ, 0x3, R2 ;  /* 0x00000003ff277819 */ /* 0x000fc60000011602 */
[----:B------:R-:W-:Y:S01]  /*3750*/  VIADD R49, R0, 0x1800000 ;  /* 0x0180000000317836 */ /* 0x000fe20000000000 */
[----:B------:R-:W-:-:S04]  /*3760*/  LOP3.LUT R39, R39, 0x1c, RZ, 0xc0, !PT ;  /* 0x0000001c27277812 */ /* 0x000fc800078ec0ff */
[----:B------:R-:W-:-:S04]  /*3770*/  LOP3.LUT R49, R49, 0x7f800000, RZ, 0xc0, !PT ;  /* 0x7f80000031317812 */ /* 0x000fc800078ec0ff */
[----:B------:R-:W-:Y:S02]  /*3780*/  ISETP.GT.U32.AND P2, PT, R49, 0x1ffffff, PT ;  /* 0x01ffffff3100780c */ /* 0x000fe40003f44070 */
[----:B------:R-:W-:Y:S01]  /*3790*/  FMNMX R49, |R19|, R40, !PT ;  /* 0x0000002813317209 */ /* 0x000fe20007800200 */
[----:B------:R-:W-:-:S03]  /*37a0*/  IMAD.IADD R19, R2, 0x1, -R39 ;  /* 0x0000000102137824 */ /* 0x000fc600078e0a27 */
[C---:B------:R-:W-:Y:S02]  /*37b0*/  FMNMX R40, |R26|.reuse, R49, !PT ;  /* 0x000000311a287209 */ /* 0x040fe40007800200 */
[----:B------:R-:W-:Y:S02]  /*37c0*/  IADD3 R53, R19, 0x1d, RZ ;  /* 0x0000001d13357810 */ /* 0x000fe40007ffe0ff */
[----:B------:R-:W-:Y:S01]  /*37d0*/  FMNMX R22, |R23|, R40, !PT ;  /* 0x0000002817167209 */ /* 0x000fe20007800200 */
[----:B------:R-:W-:Y:S01]  /*37e0*/  FMUL R40, R26, R9 ;  /* 0x000000091a287220 */ /* 0x000fe20000400000 */
[----:B------:R-:W-:Y:S02]  /*37f0*/  LOP3.LUT R53, R53, 0x1f, RZ, 0xc0, !PT ;  /* 0x0000001f35357812 */ /* 0x000fe400078ec0ff */
[----:B------:R-:W-:Y:S01]  /*3800*/  FMNMX R39, |R21|, R22, !PT ;  /* 0x0000001615277209 */ /* 0x000fe20007800200 */
[----:B0-----:R-:W-:Y:S06]  /*3810*/  @!P0 BRA `(.L_x_7953) ;  /* 0x00000000001c8947 */ /* 0x001fec0003800000 */
[----:B------:R-:W-:Y:S02]  /*3820*/  ULDC.64 UR4, c[0x0][0x220] ;  /* 0x0000880000047ab9 */ /* 0x000fe40000000a00 */
[----:B------:R-:W-:-:S04]  /*3830*/  LEA R22, P3, R6, UR4, 0x6 ;  /* 0x0000000406167c11 */ /* 0x000fc8000f8630ff */
[----:B------:R-:W-:Y:S02]  /*3840*/  LEA.HI.X R21, R6, UR5, R8, 0x6, P3 ;  /* 0x0000000506157c11 */ /* 0x000fe400098f3408 */
[----:B------:R-:W-:-:S04]  /*3850*/  LEA R22, P3, R33, R22, 0x2 ;  /* 0x0000001621167211 */ /* 0x000fc800078610ff */
[----:B------:R-:W-:Y:S02]  /*3860*/  LEA.HI.X R23, R33, R21, R36, 0x2, P3 ;  /* 0x0000001521177211 */ /* 0x000fe400018f1424 */
[----:B------:R-:W-:-:S05]  /*3870*/  F2FP.BF16.F32.PACK_AB R21, R25, R32 ;  /* 0x000000201915723e */ /* 0x000fca00000010ff */
[----:B------:R0:W-:Y:S02]  /*3880*/  STG.E desc[UR10][R22.64], R21 ;  /* 0x0000001516007986 */ /* 0x0001e4000c10190a */
.L_x_7953:
[----:B------:R-:W-:Y:S05]  /*3890*/  BSYNC B0 ;  /* 0x0000000000007941 */ /* 0x000fea0003800000 */
.L_x_7952:
[----:B------:R-:W-:Y:S01]  /*38a0*/  FMUL R55, R48, R9 ;  /* 0x0000000930377220 */ /* 0x000fe20000400000 */
[----:B------:R-:W-:Y:S01]  /*38b0*/  BSSY B0, `(.L_x_7954) ;  /* 0x0000015000007945 */ /* 0x000fe20003800000 */
[----:B0-----:R-:W-:Y:S01]  /*38c0*/  F2FP.BF16.F32.PACK_AB R21, R37, R32 ;  /* 0x000000202515723e */ /* 0x001fe200000010ff */
[----:B------:R-:W-:Y:S01]  /*38d0*/  IMAD.X R24, R24, 0x1, R29, P4 ;  /* 0x0000000118187824 */ /* 0x000fe200020e061d */
[----:B------:R-:W-:Y:S02]  /*38e0*/  FMNMX R22, |R48|, R39, !PT ;  /* 0x0000002730167209 */ /* 0x000fe40007800200 */
[----:B------:R-:W-:Y:S02]  /*38f0*/  F2FP.BF16.F32.PACK_AB R23, R50, R25 ;  /* 0x000000193217723e */ /* 0x000fe400000010ff */
[C---:B------:R-:W-:Y:S02]  /*3900*/  ISETP.LT.U32.AND P1, PT, R53.reuse, R7, !P1 ;  /* 0x000000073500720c */ /* 0x040fe40004f21070 */
[----:B------:R-:W-:-:S02]  /*3910*/  IADD3 R32, P3, R53, R20, RZ ;  /* 0x0000001435207210 */ /* 0x000fc40007f7e0ff */
[----:B------:R-:W-:Y:S02]  /*3920*/  F2FP.BF16.F32.PACK_AB R25, R54, R40 ;  /* 0x000000283619723e */ /* 0x000fe400000010ff */
[----:B------:R-:W-:Y:S02]  /*3930*/  LOP3.LUT R39, R34, 0xfffffffe, RZ, 0xc0, !PT ;  /* 0xfffffffe22277812 */ /* 0x000fe400078ec0ff */
        /* <DEDUP_REMOVED lines=12> */
.L_x_7955:
[----:B------:R-:W-:Y:S05]  /*3a00*/  BSYNC B0 ;  /* 0x0000000000007941 */ /* 0x000fea0003800000 */
.L_x_7954:
        /* <DEDUP_REMOVED lines=11> */
.L_x_7957:
[----:B------:R-:W-:Y:S05]  /*3ac0*/  BSYNC B0 ;  /* 0x0000000000007941 */ /* 0x000fea0003800000 */
.L_x_7956:
[----:B------:R-:W-:Y:S04]  /*3ad0*/  BSSY B0, `(.L_x_7958) ;  /* 0x000000e000007945 */ /* 0x000fe80003800000 */
[----:B------:R-:W-:Y:S05]  /*3ae0*/  @!P0 BRA `(.L_x_7959) ;  /* 0x0000000000308947 */ /* 0x000fea0003800000 */
[----:B------:R-:W-:Y:S01]  /*3af0*/  ULDC.64 UR4, c[0x0][0x220] ;  /* 0x0000880000047ab9 */ /* 0x000fe20000000a00 */
[----:B------:R-:W-:Y:S01]  /*3b00*/  ULDC.64 UR6, c[0x0][0x248] ;  /* 0x0000920000067ab9 */ /* 0x000fe20000000a00 */
[C---:B0-----:R-:W-:Y:S02]  /*3b10*/  LEA R37, P0, R6.reuse, UR4, 0x6 ;  /* 0x0000000406257c11 */ /* 0x041fe4000f8030ff */
[----:B-1----:R-:W-:Y:S02]  /*3b20*/  IADD3 R48, P5, R33, UR6, RZ ;  /* 0x0000000621307c10 */ /* 0x002fe4000ffbe0ff */
        /* <DEDUP_REMOVED lines=8> */
.L_x_7959:
[----:B------:R-:W-:Y:S05]  /*3bb0*/  BSYNC B0 ;  /* 0x0000000000007941 */ /* 0x000fea0003800000 */
.L_x_7958:
[----:B01----:R-:W-:Y:S01]  /*3bc0*/  IADD3 R48, P0, P4, R53, R27, R39 ;  /* 0x0000001b35307210 */ /* 0x003fe20007c1e027 */
[----:B------:R-:W-:Y:S01]  /*3bd0*/  BSSY B0, `(.L_x_7960) ;  /* 0x0000019000007945 */ /* 0x000fe20003800000 */
[----:B------:R-:W-:Y:S01]  /*3be0*/  IADD3.X R33, RZ, R24, RZ, P3, !PT ;  /* 0x00000018ff217210 */ /* 0x000fe20001ffe4ff */
[----:B------:R-:W-:Y:S01]  /*3bf0*/  @!P1 IMAD.MOV.U32 R27, RZ, RZ, RZ ;  /* 0x000000ffff1b9224 */ /* 0x000fe200078e00ff */
[----:B--2---:R-:W-:Y:S02]  /*3c00*/  @!P1 CS2R R36, SRZ ;  /* 0x0000000000249805 */ /* 0x004fe4000001ff00 */
[----:B------:R-:W-:Y:S01]  /*3c10*/  IADD3.X R49, RZ, R38, R35, P0, P4 ;  /* 0x00000026ff317210 */ /* 0x000fe200007e8423 */
[----:B------:R-:W-:Y:S06]  /*3c20*/  @!P1 BRA `(.L_x_7961) ;  /* 0x00000000004c9947 */ /* 0x000fec0003800000 */
[----:B------:R-:W-:Y:S01]  /*3c30*/  IADD3 R36, P3, R32, R28, RZ ;  /* 0x0000001c20247210 */ /* 0x000fe20007f7e0ff */
[----:B------:R-:W-:Y:S01]  /*3c40*/  ULDC.64 UR4, c[0x0][0x218] ;  /* 0x0000860000047ab9 */ /* 0x000fe20000000a00 */
[----:B------:R-:W-:Y:S02]  /*3c50*/  IADD3 R37, P0, R48, R39, RZ ;  /* 0x0000002730257210 */ /* 0x000fe40007f1e0ff */
[----:B------:R-:W-:Y:S01]  /*3c60*/  LOP3.LUT R51, R35, 0x3fffffff, RZ, 0xc0, !PT ;  /* 0x3fffffff23337812 */ /* 0x000fe200078ec0ff */
[----:B------:R-:W-:Y:S01]  /*3c70*/  IMAD.X R27, R33, 0x1, R29, P3 ;  /* 0x00000001211b7824 */ /* 0x000fe200018e061d */
[----:B------:R-:W-:Y:S01]  /*3c80*/  LEA R38, P3, R6, UR4, 0x6 ;  /* 0x0000000406267c11 */ /* 0x000fe2000f8630ff */
[C---:B------:R-:W-:Y:S01]  /*3c90*/  IMAD.SHL.U32 R39, R36.reuse, 0x4, RZ ;  /* 0x0000000424277824 */ /* 0x040fe200078e00ff */
[----:B------:R-:W-:Y:S02]  /*3ca0*/  IADD3.X R40, R49, R51, RZ, P0, !PT ;  /* 0x0000003331287210 */ /* 0x000fe400007fe4ff */
[----:B------:R-:W-:-:S02]  /*3cb0*/  SHF.L.U64.HI R27, R36, 0x2, R27 ;  /* 0x00000002241b7819 */ /* 0x000fc4000001021b */
[----:B------:R-:W-:Y:S02]  /*3cc0*/  LEA.HI.X R54, R6, UR5, R8, 0x6, P3 ;  /* 0x0000000506367c11 */ /* 0x000fe400098f3408 */
        /* <DEDUP_REMOVED lines=9> */
.L_x_7961:
[----:B------:R-:W-:Y:S05]  /*3d60*/  BSYNC B0 ;  /* 0x0000000000007941 */ /* 0x000fea0003800000 */
.L_x_7960:
        /* <DEDUP_REMOVED lines=26> */
.L_x_7963:
[----:B------:R-:W-:Y:S05]  /*3f10*/  BSYNC B0 ;  /* 0x0000000000007941 */ /* 0x000fea0003800000 */
.L_x_7962:
[----:B------:R-:W-:Y:S01]  /*3f20*/  BSSY B1, `(.L_x_7964) ;  /* 0x000000c000017945 */ /* 0x000fe20003800000 */
[----:B------:R-:W-:Y:S01]  /*3f30*/  VIADD R47, R3, 0x2 ;  /* 0x00000002032f7836 */ /* 0x000fe20000000000 */
[----:B0-----:R-:W-:Y:S02]  /*3f40*/  PRMT R35, R45, 0x7632, R35 ;  /* 0x000076322d237816 */ /* 0x001fe40000000023 */
[----:B------:R-:W-:Y:S05]  /*3f50*/  @P2 BRA `(.L_x_7965) ;  /* 0x0000000000102947 */ /* 0x000fea0003800000 */
[----:B------:R-:W-:-:S07]  /*3f60*/  MOV R48, 0x3f80 ;  /* 0x00003f8000307802 */ /* 0x000fce0000000f00 */
[----:B-----5:R-:W-:Y:S05]  /*3f70*/  CALL.REL.NOINC `($__internal_189_$__cuda_sm20_rcp_rn_f32_slowpath) ;  /* 0x0000005000ac7944 */ /* 0x020fea0003c00000 */
[----:B------:R-:W-:Y:S01]  /*3f80*/  MOV R49, R0 ;  /* 0x0000000000317202 */ /* 0x000fe20000000f00 */
[----:B------:R-:W-:Y:S06]  /*3f90*/  BRA `(.L_x_7966) ;  /* 0x0000000000107947 */ /* 0x000fec0003800000 */
.L_x_7965:
[----:B------:R-:W0:Y:S02]  /*3fa0*/  MUFU.RCP R49, R0 ;  /* 0x0000000000317308 */ /* 0x000e240000001000 */
[----:B0-----:R-:W-:-:S04]  /*3fb0*/  FFMA R34, R0, R49, -1 ;  /* 0xbf80000000227423 */ /* 0x001fc80000000031 */
[----:B------:R-:W-:-:S04]  /*3fc0*/  FADD.FTZ R34, -R34, -RZ ;  /* 0x800000ff22227221 */ /* 0x000fc80000010100 */
[----:B------:R-:W-:-:S07]  /*3fd0*/  FFMA R49, R49, R34, R49 ;  /* 0x0000002231317223 */ /* 0x000fce0000000031 */
.L_x_7966:
[----:B------:R-:W-:Y:S05]  /*3fe0*/  BSYNC B1 ;  /* 0x0000000000017941 */ /* 0x000fea0003800000 */
.L_x_7964:
[----:B------:R-:W-:Y:S01]  /*3ff0*/  IMAD.U32 R45, R45, 0x10000, RZ ;  /* 0x000100002d2d7824 */ /* 0x000fe200078e00ff */
[----:B------:R-:W-:Y:S01]  /*4000*/  BSSY B1, `(.L_x_7967) ;  /* 0x0000020000017945 */ /* 0x000fe20003800000 */
[----:B------:R-:W-:Y:S02]  /*4010*/  IMAD.MOV.U32 R0, RZ, RZ, 0x3bbb989d ;  /* 0x3bbb989dff007424 */ /* 0x000fe400078e00ff */
[----:B------:R-:W-:Y:S02]  /*4020*/  IMAD.MOV.U32 R51, RZ, RZ, 0x437c0000 ;  /* 0x437c0000ff337424 */ /* 0x000fe400078e00ff */
[----:B------:R-:W-:Y:S01]  /*4030*/  FFMA.SAT R0, -R45, R0, 0.5 ;  /* 0x3f0000002d007423 */ /* 0x000fe20000002100 */
[----:B------:R-:W-:-:S03]  /*4040*/  IMAD.U32 R56, R46, 0x10000, RZ ;  /* 0x000100002e387824 */ /* 0x000fc600078e00ff */
        /* <DEDUP_REMOVED lines=21> */
[----:B-----5:R-:W-:Y:S05]  /*41a0*/  CALL.REL.NOINC `($__internal_189_$__cuda_sm20_rcp_rn_f32_slowpath) ;  /* 0x0000005000207944 */ /* 0x020fea0003c00000 */
[----:B------:R-:W-:Y:S05]  /*41b0*/  BRA `(.L_x_7969) ;  /* 0x0000000000107947 */ /* 0x000fea0003800000 */
.L_x_7968:
[----:B------:R-:W0:Y:S02]  /*41c0*/  MUFU.RCP R0, R51 ;  /* 0x0000003300007308 */ /* 0x000e240000001000 */
[----:B0-----:R-:W-:-:S04]  /*41d0*/  FFMA R44, R51, R0, -1 ;  /* 0xbf800000332c7423 */ /* 0x001fc80000000000 */
[----:B------:R-:W-:-:S04]  /*41e0*/  FADD.FTZ R49, -R44, -RZ ;  /* 0x800000ff2c317221 */ /* 0x000fc80000010100 */
[----:B------:R-:W-:-:S07]  /*41f0*/  FFMA R0, R0, R49, R0 ;  /* 0x0000003100007223 */ /* 0x000fce0000000000 */
.L_x_7969:
[----:B------:R-:W-:Y:S05]  /*4200*/  BSYNC B1 ;  /* 0x0000000000017941 */ /* 0x000fea0003800000 */
.L_x_7967:
        /* <DEDUP_REMOVED lines=22> */
.L_x_7971:
[----:B------:R-:W0:Y:S02]  /*4370*/  MUFU.RCP R0, R51 ;  /* 0x0000003300007308 */ /* 0x000e240000001000 */
[----:B0-----:R-:W-:-:S04]  /*4380*/  FFMA R48, R51, R0, -1 ;  /* 0xbf80000033307423 */ /* 0x001fc80000000000 */
[----:B------:R-:W-:-:S04]  /*4390*/  FADD.FTZ R49, -R48, -RZ ;  /* 0x800000ff30317221 */ /* 0x000fc80000010100 */
[----:B------:R-:W-:-:S07]  /*43a0*/  FFMA R0, R0, R49, R0 ;  /* 0x0000003100007223 */ /* 0x000fce0000000000 */
.L_x_7972:
[----:B------:R-:W-:Y:S05]  /*43b0*/  BSYNC B1 ;  /* 0x0000000000017941 */ /* 0x000fea0003800000 */
.L_x_7970:
        /* <DEDUP_REMOVED lines=27> */
.L_x_7974:
[----:B------:R-:W0:Y:S02]  /*4570*/  MUFU.RCP R0, R53 ;  /* 0x0000003500007308 */ /* 0x000e240000001000 */
[----:B0-----:R-:W-:-:S04]  /*4580*/  FFMA R48, R53, R0, -1 ;  /* 0xbf80000035307423 */ /* 0x001fc80000000000 */
[----:B------:R-:W-:-:S04]  /*4590*/  FADD.FTZ R49, -R48, -RZ ;  /* 0x800000ff30317221 */ /* 0x000fc80000010100 */
[----:B------:R-:W-:-:S07]  /*45a0*/  FFMA R0, R0, R49, R0 ;  /* 0x0000003100007223 */ /* 0x000fce0000000000 */
.L_x_7975:
[----:B------:R-:W-:Y:S05]  /*45b0*/  BSYNC B1 ;  /* 0x0000000000017941 */ /* 0x000fea0003800000 */
.L_x_7973:
[----:B------:R-:W-:Y:S01]  /*45c0*/  MOV R49, 0x3bbb989d ;  /* 0x3bbb989d00317802 */ /* 0x000fe20000000f00 */
[----:B------:R-:W-:Y:S01]  /*45d0*/  IMAD.U32 R52, R43, 0x10000, RZ ;  /* 0x000100002b347824 */ /* 0x000fe200078e00ff */
[----:B------:R-:W-:Y:S01]  /*45e0*/  BSSY B1, `(.L_x_7976) ;  /* 0x0000019000017945 */ /* 0x000fe20003800000 */
[----:B------:R-:W-:Y:S02]  /*45f0*/  IMAD.MOV.U32 R51, RZ, RZ, 0x437c0000 ;  /* 0x437c0000ff337424 */ /* 0x000fe400078e00ff */
        /* <DEDUP_REMOVED lines=17> */
[----:B-----5:R-:W-:Y:S05]  /*4710*/  CALL.REL.NOINC `($__internal_189_$__cuda_sm20_rcp_rn_f32_slowpath) ;  /* 0x0000004800c47944 */ /* 0x020fea0003c00000 */
[----:B------:R-:W-:Y:S05]  /*4720*/  BRA `(.L_x_7978) ;  /* 0x0000000000107947 */ /* 0x000fea0003800000 */
.L_x_7977:
[----:B------:R-:W0:Y:S02]  /*4730*/  MUFU.RCP R0, R51 ;  /* 0x0000003300007308 */ /* 0x000e240000001000 */
[----:B0-----:R-:W-:-:S04]  /*4740*/  FFMA R48, R51, R0, -1 ;  /* 0xbf80000033307423 */ /* 0x001fc80000000000 */
[----:B------:R-:W-:-:S04]  /*4750*/  FADD.FTZ R49, -R48, -RZ ;  /* 0x800000ff30317221 */ /* 0x000fc80000010100 */
[----:B------:R-:W-:-:S07]  /*4760*/  FFMA R0, R0, R49, R0 ;  /* 0x0000003100007223 */ /* 0x000fce0000000000 */
.L_x_7978:
[----:B------:R-:W-:Y:S05]  /*4770*/  BSYNC B1 ;  /* 0x0000000000017941 */ /* 0x000fea0003800000 */
.L_x_7976:
        /* <DEDUP_REMOVED lines=25> */
[----:B------:R-:W-:Y:S02]  /*4910*/  MOV R0, R51 ;  /* 0x0000003300007202 */ /* 0x000fe40000000f00 */
[----:B------:R-:W-:-:S07]  /*4920*/  MOV R48, 0x4940 ;  /* 0x0000494000307802 */ /* 0x000fce0000000f00 */
[----:B-----5:R-:W-:Y:S05]  /*4930*/  CALL.REL.NOINC `($__internal_189_$__cuda_sm20_rcp_rn_f32_slowpath) ;  /* 0x00000048003c7944 */ /* 0x020fea0003c00000 */
[----:B------:R-:W-:Y:S05]  /*4940*/  BRA `(.L_x_7981) ;  /* 0x0000000000107947 */ /* 0x000fea0003800000 */
.L_x_7980:
[----:B------:R-:W0:Y:S02]  /*4950*/  MUFU.RCP R0, R51 ;  /* 0x0000003300007308 */ /* 0x000e240000001000 */
[----:B0-----:R-:W-:-:S04]  /*4960*/  FFMA R48, R51, R0, -1 ;  /* 0xbf80000033307423 */ /* 0x001fc80000000000 */
[----:B------:R-:W-:-:S04]  /*4970*/  FADD.FTZ R49, -R48, -RZ ;  /* 0x800000ff30317221 */ /* 0x000fc80000010100 */
[----:B------:R-:W-:-:S07]  /*4980*/  FFMA R0, R0, R49, R0 ;  /* 0x0000003100007223 */ /* 0x000fce0000000000 */
.L_x_7981:
[----:B------:R-:W-:Y:S05]  /*4990*/  BSYNC B1 ;  /* 0x0000000000017941 */ /* 0x000fea0003800000 */
.L_x_7979:
        /* <DEDUP_REMOVED lines=22> */
.L_x_7983:
[----:B------:R-:W0:Y:S02]  /*4b00*/  MUFU.RCP R0, R49 ;  /* 0x0000003100007308 */ /* 0x000e240000001000 */
[----:B0-----:R-:W-:-:S04]  /*4b10*/  FFMA R43, R49, R0, -1 ;  /* 0xbf800000312b7423 */ /* 0x001fc80000000000 */
[----:B------:R-:W-:-:S04]  /*4b20*/  FADD.FTZ R43, -R43, -RZ ;  /* 0x800000ff2b2b7221 */ /* 0x000fc80000010100 */
[----:B------:R-:W-:-:S07]  /*4b30*/  FFMA R0, R0, R43, R0 ;  /* 0x0000002b00007223 */ /* 0x000fce0000000000 */
.L_x_7984:
[----:B------:R-:W-:Y:S05]  /*4b40*/  BSYNC B1 ;  /* 0x0000000000017941 */ /* 0x000fea0003800000 */
.L_x_7982:
        /* <DEDUP_REMOVED lines=25> */
[----:B-----5:R-:W-:Y:S05]  /*4ce0*/  CALL.REL.NOINC `($__internal_189_$__cuda_sm20_rcp_rn_f32_slowpath) ;  /* 0x0000004400507944 */ /* 0x020fea0003c00000 */
[----:B------:R-:W-:Y:S01]  /*4cf0*/  IMAD.MOV.U32 R48, RZ, RZ, R0 ;  /* 0x000000ffff307224 */ /* 0x000fe200078e0000 */
[----:B------:R-:W-:Y:S06]  /*4d00*/  BRA `(.L_x_7987) ;  /* 0x0000000000107947 */ /* 0x000fec0003800000 */
.L_x_7986:
[----:B------:R-:W0:Y:S02]  /*4d10*/  MUFU.RCP R48, R51 ;  /* 0x0000003300307308 */ /* 0x000e240000001000 */
[----:B0-----:R-:W-:-:S04]  /*4d20*/  FFMA R0, R51, R48, -1 ;  /* 0xbf80000033007423 */ /* 0x001fc80000000030 */
[----:B------:R-:W-:-:S04]  /*4d30*/  FADD.FTZ R43, -R0, -RZ ;  /* 0x800000ff002b7221 */ /* 0x000fc80000010100 */
[----:B------:R-:W-:-:S07]  /*4d40*/  FFMA R48, R48, R43, R48 ;  /* 0x0000002b30307223 */ /* 0x000fce0000000030 */
.L_x_7987:
[----:B------:R-:W-:Y:S05]  /*4d50*/  BSYNC B1 ;  /* 0x0000000000017941 */ /* 0x000fea0003800000 */
.L_x_7985:
[----:B-----5:R-:W-:Y:S01]  /*4d60*/  SHF.L.U32 R43, R36, 0x10, RZ ;  /* 0x00000010242b7819 */ /* 0x020fe200000006ff */
[----:B------:R-:W-:Y:S02]  /*4d70*/  IMAD.MOV.U32 R0, RZ, RZ, 0x3bbb989d ;  /* 0x3bbb989dff007424 */ /* 0x000fe400078e00ff */
[----:B------:R-:W-:Y:S01]  /*4d80*/  FMUL R48, R35, R48 ;  /* 0x0000003023307220 */ /* 0x000fe20000400000 */
[----:B------:R-:W-:Y:S01]  /*4d90*/  IMAD.MOV.U32 R49, RZ, RZ, 0x437c0000 ;  /* 0x437c0000ff317424 */ /* 0x000fe200078e00ff */
[----:B------:R-:W-:Y:S01]  /*4da0*/  ISETP.GE.U32.AND P0, PT, R47, R4, PT ;  /* 0x000000042f00720c */ /* 0x000fe20003f06070 */
[----:B------:R-:W-:Y:S01]  /*4db0*/  FFMA.SAT R0, -R43, R0, 0.5 ;  /* 0x3f0000002b007423 */ /* 0x000fe20000002100 */
[----:B------:R-:W-:Y:S01]  /*4dc0*/  FMUL R41, R41, R48 ;  /* 0x0000003029297220 */ /* 0x000fe20000400000 */
[----:B------:R-:W-:Y:S02]  /*4dd0*/  VIADD R48, R19, 0x1e ;  /* 0x0000001e13307836 */ /* 0x000fe40000000000 */
[----:B------:R-:W-:Y:S01]  /*4de0*/  FMUL R47, R44, R9 ;  /* 0x000000092c2f7220 */ /* 0x000fe20000400000 */
[----:B------:R-:W-:Y:S01]  /*4df0*/  FFMA.RM R0, R0, R49, 12582913 ;  /* 0x4b40000100007423 */ /* 0x000fe20000004031 */
[-C--:B------:R-:W-:Y:S01]  /*4e00*/  FMUL R51, R34, R9.reuse ;  /* 0x0000000922337220 */ /* 0x080fe20000400000 */
[----:B------:R-:W-:Y:S01]  /*4e10*/  FMUL R53, R41, R9 ;  /* 0x0000000929357220 */ /* 0x000fe20000400000 */
[----:B------:R-:W-:Y:S01]  /*4e20*/  LOP3.LUT R48, R48, 0x1f, RZ, 0xc0, !PT ;  /* 0x0000001f30307812 */ /* 0x000fe200078ec0ff */
[C---:B------:R-:W-:Y:S01]  /*4e30*/  FADD R50, R0.reuse, -12583039 ;  /* 0xcb40007f00327421 */ /* 0x040fe20000000000 */
[----:B------:R-:W-:Y:S01]  /*4e40*/  SHF.L.U32 R0, R0, 0x17, RZ ;  /* 0x0000001700007819 */ /* 0x000fe200000006ff */
[----:B------:R-:W-:Y:S01]  /*4e50*/  BSSY B0, `(.L_x_7988) ;  /* 0x0000028000007945 */ /* 0x000fe20003800000 */
[----:B------:R-:W-:Y:S01]  /*4e60*/  ISETP.GE.U32.OR P0, PT, R48, R7, P0 ;  /* 0x000000073000720c */ /* 0x000fe20000706470 */
[----:B------:R-:W-:-:S04]  /*4e70*/  FFMA R50, -R43, 1.4426950216293334961, -R50 ;  /* 0x3fb8aa3b2b327823 */ /* 0x000fc80000000932 */
[----:B------:R-:W-:-:S04]  /*4e80*/  FFMA R50, -R43, 1.925963033500011079e-08, R50 ;  /* 0x32a570602b327823 */ /* 0x000fc80000000132 */
[----:B------:R-:W0:Y:S02]  /*4e90*/  MUFU.EX2 R49, R50 ;  /* 0x0000003200317308 */ /* 0x000e240000000800 */
[----:B0-----:R-:W-:Y:S01]  /*4ea0*/  FFMA R0, R0, R49, 1 ;  /* 0x3f80000000007423 */ /* 0x001fe20000000031 */
[----:B------:R-:W-:Y:S01]  /*4eb0*/  FMNMX R49, R22, |R46|, !PT ;  /* 0x4000002e16317209 */ /* 0x000fe20007800000 */
[----:B------:R-:W-:Y:S02]  /*4ec0*/  FMUL R46, R46, R9 ;  /* 0x000000092e2e7220 */ /* 0x000fe40000400000 */
[----:B------:R-:W-:Y:S01]  /*4ed0*/  VIADD R22, R0, 0x1800000 ;  /* 0x0180000000167836 */ /* 0x000fe20000000000 */
[----:B------:R-:W-:-:S04]  /*4ee0*/  FMNMX R49, |R44|, R49, !PT ;  /* 0x000000312c317209 */ /* 0x000fc80007800200 */
[----:B------:R-:W-:Y:S02]  /*4ef0*/  LOP3.LUT R22, R22, 0x7f800000, RZ, 0xc0, !PT ;  /* 0x7f80000016167812 */ /* 0x000fe400078ec0ff */
[C---:B------:R-:W-:Y:S01]  /*4f00*/  FMNMX R35, |R42|.reuse, R49, !PT ;  /* 0x000000312a237209 */ /* 0x040fe20007800200 */
[-C--:B------:R-:W-:Y:S01]  /*4f10*/  FMUL R42, R42, R9.reuse ;  /* 0x000000092a2a7220 */ /* 0x080fe20000400000 */
[----:B------:R-:W-:Y:S01]  /*4f20*/  ISETP.GT.U32.AND P2, PT, R22, 0x1ffffff, PT ;  /* 0x01ffffff1600780c */ /* 0x000fe20003f44070 */
[----:B------:R-:W-:Y:S01]  /*4f30*/  FMUL R49, R45, R9 ;  /* 0x000000092d317220 */ /* 0x000fe20000400000 */
[C---:B------:R-:W-:Y:S01]  /*4f40*/  FMNMX R22, |R52|.reuse, R35, !PT ;  /* 0x0000002334167209 */ /* 0x040fe20007800200 */
[----:B------:R-:W-:-:S03]  /*4f50*/  FMUL R52, R52, R9 ;  /* 0x0000000934347220 */ /* 0x000fc60000400000 */
[----:B------:R-:W-:Y:S02]  /*4f60*/  FMNMX R19, |R45|, R22, !PT ;  /* 0x000000162d137209 */ /* 0x000fe40007800200 */
[----:B------:R-:W-:Y:S02]  /*4f70*/  F2FP.BF16.F32.PACK_AB R22, R53, R51 ;  /* 0x000000333516723e */ /* 0x000fe400000010ff */
[----:B------:R-:W-:Y:S02]  /*4f80*/  FMNMX R35, |R34|, R19, !PT ;  /* 0x0000001322237209 */ /* 0x000fe40007800200 */
[----:B------:R-:W-:Y:S02]  /*4f90*/  IADD3 R19, P3, R32, R28, RZ ;  /* 0x0000001c20137210 */ /* 0x000fe40007f7e0ff */
[C---:B------:R-:W-:Y:S01]  /*4fa0*/  FMNMX R50, |R56|.reuse, R35, !PT ;  /* 0x0000002338327209 */ /* 0x040fe20007800200 */
[----:B------:R-:W-:Y:S01]  /*4fb0*/  FMUL R56, R56, R9 ;  /* 0x0000000938387220 */ /* 0x000fe20000400000 */
[----:B------:R-:W-:-:S02]  /*4fc0*/  IADD3.X R32, R33, R29, RZ, P3, !PT ;  /* 0x0000001d21207210 */ /* 0x000fc40001ffe4ff */
[----:B------:R-:W-:Y:S02]  /*4fd0*/  F2FP.BF16.F32.PACK_AB R35, R42, R46 ;  /* 0x0000002e2a23723e */ /* 0x000fe400000010ff */
[----:B------:R-:W-:Y:S02]  /*4fe0*/  F2FP.BF16.F32.PACK_AB R34, R52, R47 ;  /* 0x0000002f3422723e */ /* 0x000fe400000010ff */
[----:B------:R-:W-:Y:S01]  /*4ff0*/  F2FP.BF16.F32.PACK_AB R33, R56, R49 ;  /* 0x000000313821723e */ /* 0x000fe200000010ff */
[----:B------:R-:W-:Y:S06]  /*5000*/  @P0 BRA `(.L_x_7989) ;  /* 0x0000000000300947 */ /* 0x000fec0003800000 */
[----:B------:R-:W-:Y:S01]  /*5010*/  ULDC.64 UR4, c[0x0][0x248] ;  /* 0x0000920000047ab9 */ /* 0x000fe20000000a00 */
[----:B------:R-:W-:Y:S01]  /*5020*/  F2FP.BF16.F32.PACK_AB R47, R47, R46 ;  /* 0x0000002e2f2f723e */ /* 0x000fe200000010ff */
[----:B------:R-:W-:-:S04]  /*5030*/  IMAD.WIDE.U32 R44, R5, UR4, R28 ;  /* 0x00000004052c7c25 */ /* 0x000fc8000f8e001c */
[----:B------:R-:W-:Y:S01]  /*5040*/  IMAD R55, R5, UR5, R45 ;  /* 0x0000000505377c24 */ /* 0x000fe2000f8e022d */
[----:B------:R-:W-:Y:S01]  /*5050*/  ULDC.64 UR4, c[0x0][0x220] ;  /* 0x0000880000047ab9 */ /* 0x000fe20000000a00 */
[----:B------:R-:W-:Y:S02]  /*5060*/  IADD3 R45, P3, P4, R48, R44, R28 ;  /* 0x0000002c302d7210 */ /* 0x000fe40007c7e01c */
[C---:B------:R-:W-:Y:S02]  /*5070*/  LEA R44, P5, R6.reuse, UR4, 0x6 ;  /* 0x00000004062c7c11 */ /* 0x040fe4000f8a30ff */
[----:B------:R-:W-:Y:S02]  /*5080*/  IADD3.X R54, RZ, R55, R29, P3, P4 ;  /* 0x00000037ff367210 */ /* 0x000fe40001fe841d */
[----:B------:R-:W-:Y:S02]  /*5090*/  LEA R44, P3, R45, R44, 0x2 ;  /* 0x0000002c2d2c7211 */ /* 0x000fe400078610ff */
[----:B------:R-:W-:-:S04]  /*50a0*/  LEA.HI.X R55, R6, UR5, R8, 0x6, P5 ;  /* 0x0000000506377c11 */ /* 0x000fc8000a8f3408 */
[----:B------:R-:W-:-:S05]  /*50b0*/  LEA.HI.X R45, R45, R55, R54, 0x2, P3 ;  /* 0x000000372d2d7211 */ /* 0x000fca00018f1436 */
[----:B------:R0:W-:Y:S02]  /*50c0*/  STG.E desc[UR10][R44.64], R47 ;  /* 0x0000002f2c007986 */ /* 0x0001e4000c10190a */
.L_x_7989:
[----:B------:R-:W-:Y:S05]  /*50d0*/  BSYNC B0 ;  /* 0x0000000000007941 */ /* 0x000fea0003800000 */
.L_x_7988:
        /* <DEDUP_REMOVED lines=13> */
.L_x_7991:
[----:B------:R-:W-:Y:S05]  /*51b0*/  BSYNC B0 ;  /* 0x0000000000007941 */ /* 0x000fea0003800000 */
.L_x_7990:
[----:B------:R-:W-:Y:S04]  /*51c0*/  BSSY B0, `(.L_x_7992) ;  /* 0x0000012000007945 */ /* 0x000fe80003800000 */
[----:B------:R-:W-:Y:S05]  /*51d0*/  @P0 BRA `(.L_x_7993) ;  /* 0x0000000000400947 */ /* 0x000fea0003800000 */
[----:B01----:R-:W-:Y:S01]  /*51e0*/  IMAD.MOV.U32 R44, RZ, RZ, R28 ;  /* 0x000000ffff2c7224 */ /* 0x003fe200078e001c */
[----:B------:R-:W-:Y:S01]  /*51f0*/  ULDC.64 UR6, c[0x0][0x248] ;  /* 0x0000920000067ab9 */ /* 0x000fe20000000a00 */
[----:B------:R-:W-:Y:S01]  /*5200*/  IMAD.MOV.U32 R45, RZ, RZ, R29 ;  /* 0x000000ffff2d7224 */ /* 0x000fe200078e001d */
        /* <DEDUP_REMOVED lines=8> */
[----:B------:R-:W-:Y:S02]  /*5290*/  IADD3.X R55, RZ, R55, R29, P5, P6 ;  /* 0x00000037ff377210 */ /* 0x000fe40002fec41d */
[----:B------:R-:W-:Y:S02]  /*52a0*/  LEA R44, P4, R42, R47, 0x2 ;  /* 0x0000002f2a2c7211 */ /* 0x000fe400078810ff */
[----:B------:R-:W-:-:S04]  /*52b0*/  IADD3.X R45, R45, R29, RZ, P3, !PT ;  /* 0x0000001d2d2d7210 */ /* 0x000fc80001ffe4ff */
[----:B------:R-:W-:-:S05]  /*52c0*/  LEA.HI.X R45, R42, R45, R55, 0x2, P4 ;  /* 0x0000002d2a2d7211 */ /* 0x000fca00020f1437 */
[----:B------:R2:W-:Y:S02]  /*52d0*/  STG.E desc[UR10][R44.64], R49 ;  /* 0x000000312c007986 */ /* 0x0005e4000c10190a */
.L_x_7993:
[----:B------:R-:W-:Y:S05]  /*52e0*/  BSYNC B0 ;  /* 0x0000000000007941 */ /* 0x000fea0003800000 */
.L_x_7992:
[----:B------:R-:W-:Y:S04]  /*52f0*/  BSSY B0, `(.L_x_7994) ;  /* 0x000000f000007945 */ /* 0x000fe80003800000 */
[----:B------:R-:W-:Y:S05]  /*5300*/  @P0 BRA `(.L_x_7995) ;  /* 0x0000000000340947 */ /* 0x000fea0003800000 */
[----:B------:R-:W-:Y:S01]  /*5310*/  ULDC.64 UR4, c[0x0][0x220] ;  /* 0x0000880000047ab9 */ /* 0x000fe20000000a00 */
[----:B------:R-:W-:Y:S01]  /*5320*/  ULDC.64 UR6, c[0x0][0x248] ;  /* 0x0000920000067ab9 */ /* 0x000fe20000000a00 */
[----:B012---:R-:W-:Y:S01]  /*5330*/  LEA R45, P0, R6, UR4, 0x6 ;  /* 0x00000004062d7c11 */ /* 0x007fe2000f8030ff */
[----:B------:R-:W-:Y:S01]  /*5340*/  ULOP3.LUT UR4, UR7, 0x7fffffff, URZ, 0xc0, !UPT ;  /* 0x7fffffff07047892 */ /* 0x000fe2000f8ec03f */
[----:B------:R-:W-:Y:S02]  /*5350*/  IADD3 R20, P4, P5, R20, UR6, R48 ;  /* 0x0000000614147c10 */ /* 0x000fe4000fd9e030 */
[----:B------:R-:W-:Y:S02]  /*5360*/  IADD3 R45, P3, R45, R28, RZ ;  /* 0x0000001c2d2d7210 */ /* 0x000fe40007f7e0ff */
[----:B------:R-:W-:Y:S02]  /*5370*/  LEA.HI.X R28, R6, UR5, R8, 0x6, P0 ;  /* 0x00000005061c7c11 */ /* 0x000fe400080f3408 */
[----:B------:R-:W-:-:S02]  /*5380*/  IADD3.X R24, R24, UR4, RZ, P4, P5 ;  /* 0x0000000418187c10 */ /* 0x000fc4000a7ea4ff */
[----:B------:R-:W-:Y:S01]  /*5390*/  F2FP.BF16.F32.PACK_AB R53, R53, R56 ;  /* 0x000000383535723e */ /* 0x000fe200000010ff */
[----:B------:R-:W-:Y:S01]  /*53a0*/  IMAD.X R29, R28, 0x1, R29, P3 ;  /* 0x000000011c1d7824 */ /* 0x000fe200018e061d */
[----:B------:R-:W-:-:S04]  /*53b0*/  LEA R28, P0, R20, R45, 0x2 ;  /* 0x0000002d141c7211 */ /* 0x000fc800078010ff */
[----:B------:R-:W-:-:S05]  /*53c0*/  LEA.HI.X R29, R20, R29, R24, 0x2, P0 ;  /* 0x0000001d141d7211 */ /* 0x000fca00000f1418 */
[----:B------:R3:W-:Y:S04]  /*53d0*/  STG.E desc[UR10][R28.64], R53 ;  /* 0x000000351c007986 */ /* 0x0007e8000c10190a */
.L_x_7995:
[----:B------:R-:W-:Y:S05]  /*53e0*/  BSYNC B0 ;  /* 0x0000000000007941 */ /* 0x000fea0003800000 */
.L_x_7994:
[----:B------:R-:W-:Y:S01]  /*53f0*/  BSSY B1, `(.L_x_7996) ;  /* 0x000000b000017945 */ /* 0x000fe20003800000 */
[----:B------:R-:W-:Y:S02]  /*5400*/  FMNMX R20, |R41|, R50, !PT ;  /* 0x0000003229147209 */ /* 0x000fe40007800200 */
[----:B---3--:R-:W-:Y:S01]  /*5410*/  PRMT R28, R36, 0x7632, R28 ;  /* 0x00007632241c7816 */ /* 0x008fe2000000001c */
[----:B------:R-:W-:Y:S06]  /*5420*/  @P2 BRA `(.L_x_7997) ;  /* 0x00000000000c2947 */ /* 0x000fec0003800000 */
[----:B------:R-:W-:-:S07]  /*5430*/  MOV R48, 0x5450 ;  /* 0x0000545000307802 */ /* 0x000fce0000000f00 */
[----:B012---:R-:W-:Y:S05]  /*5440*/  CALL.REL.NOINC `($__internal_189_$__cuda_sm20_rcp_rn_f32_slowpath) ;  /* 0x0000003c00787944 */ /* 0x007fea0003c00000 */
[----:B------:R-:W-:Y:S05]  /*5450*/  BRA `(.L_x_7998) ;  /* 0x0000000000107947 */ /* 0x000fea0003800000 */
.L_x_7997:
[----:B------:R-:W3:Y:S02]  /*5460*/  MUFU.RCP R29, R0 ;  /* 0x00000000001d7308 */ /* 0x000ee40000001000 */
[----:B---3--:R-:W-:-:S04]  /*5470*/  FFMA R24, R0, R29, -1 ;  /* 0xbf80000000187423 */ /* 0x008fc8000000001d */
[----:B------:R-:W-:-:S04]  /*5480*/  FADD.FTZ R24, -R24, -RZ ;  /* 0x800000ff18187221 */ /* 0x000fc80000010100 */
[----:B------:R-:W-:-:S07]  /*5490*/  FFMA R0, R29, R24, R29 ;  /* 0x000000181d007223 */ /* 0x000fce000000001d */
.L_x_7998:
[----:B------:R-:W-:Y:S05]  /*54a0*/  BSYNC B1 ;  /* 0x0000000000017941 */ /* 0x000fea0003800000 */
.L_x_7996:
        /* <DEDUP_REMOVED lines=10> */
[----:B------:R3:W0:Y:S02]  /*5550*/  MUFU.EX2 R29, R42 ;  /* 0x0000002a001d7308 */ /* 0x0006240000000800 */
[----:B---3--:R-:W-:Y:S01]  /*5560*/  PRMT R42, R27, 0x7632, R42 ;  /* 0x000076321b2a7816 */ /* 0x008fe2000000002a */
[----:B012---:R-:W-:Y:S01]  /*5570*/  FFMA R45, R24, R29, 1 ;  /* 0x3f800000182d7423 */ /* 0x007fe2000000001d */
[----:B------:R-:W-:-:S04]  /*5580*/  FADD R29, -R0, 1 ;  /* 0x3f800000001d7421 */ /* 0x000fc80000000100 */
[----:B------:R-:W-:Y:S01]  /*5590*/  IADD3 R41, R45, 0x1800000, RZ ;  /* 0x018000002d297810 */ /* 0x000fe20007ffe0ff */
[----:B------:R-:W-:Y:S01]  /*55a0*/  FMUL R24, R29, R0 ;  /* 0x000000001d187220 */ /* 0x000fe20000400000 */
[----:B------:R-:W-:Y:S02]  /*55b0*/  IMAD.U32 R29, R27, 0x10000, RZ ;  /* 0x000100001b1d7824 */ /* 0x000fe400078e00ff */
[----:B------:R-:W-:Y:S01]  /*55c0*/  LOP3.LUT R41, R41, 0x7f800000, RZ, 0xc0, !PT ;  /* 0x7f80000029297812 */ /* 0x000fe200078ec0ff */
[----:B------:R-:W-:-:S03]  /*55d0*/  FFMA R24, R43, R24, R0 ;  /* 0x000000182b187223 */ /* 0x000fc60000000000 */
        /* <DEDUP_REMOVED lines=8> */
[----:B------:R-:W-:Y:S05]  /*5660*/  CALL.REL.NOINC `($__internal_189_$__cuda_sm20_rcp_rn_f32_slowpath) ;  /* 0x0000003800f07944 */ /* 0x000fea0003c00000 */
[----:B------:R-:W-:Y:S05]  /*5670*/  BRA `(.L_x_8001) ;  /* 0x0000000000107947 */ /* 0x000fea0003800000 */
.L_x_8000:
[----:B------:R-:W0:Y:S02]  /*5680*/  MUFU.RCP R0, R45 ;  /* 0x0000002d00007308 */ /* 0x000e240000001000 */
[----:B0-----:R-:W-:-:S04]  /*5690*/  FFMA R27, R45, R0, -1 ;  /* 0xbf8000002d1b7423 */ /* 0x001fc80000000000 */
[----:B------:R-:W-:-:S04]  /*56a0*/  FADD.FTZ R27, -R27, -RZ ;  /* 0x800000ff1b1b7221 */ /* 0x000fc80000010100 */
[----:B------:R-:W-:-:S07]  /*56b0*/  FFMA R0, R0, R27, R0 ;  /* 0x0000001b00007223 */ /* 0x000fce0000000000 */
.L_x_8001:
[----:B------:R-:W-:Y:S05]  /*56c0*/  BSYNC B1 ;  /* 0x0000000000017941 */ /* 0x000fea0003800000 */
.L_x_7999:
[----:B------:R-:W-:Y:S01]  /*56d0*/  IMAD.U32 R27, R28, 0x10000, RZ ;  /* 0x000100001c1b7824 */ /* 0x000fe200078e00ff */
[----:B------:R-:W-:Y:S01]  /*56e0*/  MOV R46, 0x437c0000 ;  /* 0x437c0000002e7802 */ /* 0x000fe20000000f00 */
[----:B------:R-:W-:Y:S02]  /*56f0*/  IMAD.MOV.U32 R44, RZ, RZ, 0x3bbb989d ;  /* 0x3bbb989dff2c7424 */ /* 0x000fe400078e00ff */
[----:B------:R-:W-:Y:S01]  /*5700*/  FMUL R0, R36, R0 ;  /* 0x0000000024007220 */ /* 0x000fe20000400000 */
[----:B------:R-:W-:Y:S01]  /*5710*/  BSSY B1, `(.L_x_8002) ;  /* 0x0000016000017945 */ /* 0x000fe20003800000 */
        /* <DEDUP_REMOVED lines=11> */
[----:B------:R-:W-:-:S12]  /*57d0*/  FMUL R37, R29, R0 ;  /* 0x000000001d257220 */ /* 0x000fd80000400000 */
[----:B------:R-:W-:Y:S05]  /*57e0*/  @P0 BRA `(.L_x_8003) ;  /* 0x0000000000100947 */ /* 0x000fea0003800000 */
[----:B------:R-:W-:Y:S02]  /*57f0*/  MOV R0, R43 ;  /* 0x0000002b00007202 */ /* 0x000fe40000000f00 */
[----:B------:R-:W-:-:S07]  /*5800*/  MOV R48, 0x5820 ;  /* 0x0000582000307802 */ /* 0x000fce0000000f00 */
[----:B------:R-:W-:Y:S05]  /*5810*/  CALL.REL.NOINC `($__internal_189_$__cuda_sm20_rcp_rn_f32_slowpath) ;  /* 0x0000003800847944 */ /* 0x000fea0003c00000 */
[----:B------:R-:W-:Y:S05]  /*5820*/  BRA `(.L_x_8004) ;  /* 0x0000000000107947 */ /* 0x000fea0003800000 */
.L_x_8003:
[----:B------:R-:W0:Y:S02]  /*5830*/  MUFU.RCP R0, R43 ;  /* 0x0000002b00007308 */ /* 0x000e240000001000 */
[----:B0-----:R-:W-:-:S04]  /*5840*/  FFMA R29, R43, R0, -1 ;  /* 0xbf8000002b1d7423 */ /* 0x001fc80000000000 */
[----:B------:R-:W-:-:S04]  /*5850*/  FADD.FTZ R29, -R29, -RZ ;  /* 0x800000ff1d1d7221 */ /* 0x000fc80000010100 */
[----:B------:R-:W-:-:S07]  /*5860*/  FFMA R0, R0, R29, R0 ;  /* 0x0000001d00007223 */ /* 0x000fce0000000000 */
.L_x_8004:
[----:B------:R-:W-:Y:S05]  /*5870*/  BSYNC B1 ;  /* 0x0000000000017941 */ /* 0x000fea0003800000 */
.L_x_8002:
[----:B------:R-:W-:Y:S01]  /*5880*/  HFMA2.MMA R36, -RZ, RZ, 3.7421875, 0 ;  /* 0x437c0000ff247435 */ /* 0x000fe200000001ff */
[----:B------:R-:W-:Y:S01]  /*5890*/  IMAD.U32 R28, R28, 0x10000, RZ ;  /* 0x000100001c1c7824 */ /* 0x000fe200078e00ff */
[----:B------:R-:W-:Y:S01]  /*58a0*/  BSSY B1, `(.L_x_8005) ;  /* 0x000001d000017945 */ /* 0x000fe20003800000 */
[----:B------:R-:W-:Y:S02]  /*58b0*/  IMAD.MOV.U32 R29, RZ, RZ, 0x3bbb989d ;  /* 0x3bbb989dff1d7424 */ /* 0x000fe400078e00ff */
        /* <DEDUP_REMOVED lines=12> */
[----:B------:R-:W-:Y:S02]  /*5980*/  SHF.L.U32 R29, R42, 0x10, RZ ;  /* 0x000000102a1d7819 */ /* 0x000fe400000006ff */
        /* <DEDUP_REMOVED lines=8> */
[----:B------:R-:W-:Y:S05]  /*5a10*/  CALL.REL.NOINC `($__internal_189_$__cuda_sm20_rcp_rn_f32_slowpath) ;  /* 0x0000003800047944 */ /* 0x000fea0003c00000 */
[----:B------:R-:W-:Y:S05]  /*5a20*/  BRA `(.L_x_8007) ;  /* 0x0000000000107947 */ /* 0x000fea0003800000 */
.L_x_8006:
[----:B------:R-:W0:Y:S02]  /*5a30*/  MUFU.RCP R0, R45 ;  /* 0x0000002d00007308 */ /* 0x000e240000001000 */
[----:B0-----:R-:W-:-:S04]  /*5a40*/  FFMA R27, R45, R0, -1 ;  /* 0xbf8000002d1b7423 */ /* 0x001fc80000000000 */
[----:B------:R-:W-:-:S04]  /*5a50*/  FADD.FTZ R27, -R27, -RZ ;  /* 0x800000ff1b1b7221 */ /* 0x000fc80000010100 */
[----:B------:R-:W-:-:S07]  /*5a60*/  FFMA R0, R0, R27, R0 ;  /* 0x0000001b00007223 */ /* 0x000fce0000000000 */
.L_x_8007:
[----:B------:R-:W-:Y:S05]  /*5a70*/  BSYNC B1 ;  /* 0x0000000000017941 */ /* 0x000fea0003800000 */
.L_x_8005:
[----:B------:R-:W-:Y:S01]  /*5a80*/  SHF.L.U32 R41, R39, 0x10, RZ ;  /* 0x0000001027297819 */ /* 0x000fe200000006ff */
[----:B------:R-:W-:Y:S02]  /*5a90*/  IMAD.MOV.U32 R42, RZ, RZ, 0x3bbb989d ;  /* 0x3bbb989dff2a7424 */ /* 0x000fe400078e00ff */
[----:B------:R-:W-:Y:S01]  /*5aa0*/  FMUL R0, R28, R0 ;  /* 0x000000001c007220 */ /* 0x000fe20000400000 */
        /* <DEDUP_REMOVED lines=16> */
[----:B------:R-:W-:Y:S01]  /*5bb0*/  IMAD.MOV.U32 R0, RZ, RZ, R43 ;  /* 0x000000ffff007224 */ /* 0x000fe200078e002b */
[----:B------:R-:W-:-:S07]  /*5bc0*/  MOV R48, 0x5be0 ;  /* 0x00005be000307802 */ /* 0x000fce0000000f00 */
[----:B------:R-:W-:Y:S05]  /*5bd0*/  CALL.REL.NOINC `($__internal_189_$__cuda_sm20_rcp_rn_f32_slowpath) ;  /* 0x0000003400947944 */ /* 0x000fea0003c00000 */
[----:B------:R-:W-:Y:S05]  /*5be0*/  BRA `(.L_x_8010) ;  /* 0x0000000000107947 */ /* 0x000fea0003800000 */
.L_x_8009:
[----:B------:R-:W0:Y:S02]  /*5bf0*/  MUFU.RCP R0, R43 ;  /* 0x0000002b00007308 */ /* 0x000e240000001000 */
[----:B0-----:R-:W-:-:S04]  /*5c00*/  FFMA R29, R43, R0, -1 ;  /* 0xbf8000002b1d7423 */ /* 0x001fc80000000000 */
[----:B------:R-:W-:-:S04]  /*5c10*/  FADD.FTZ R29, -R29, -RZ ;  /* 0x800000ff1d1d7221 */ /* 0x000fc80000010100 */
[----:B------:R-:W-:-:S07]  /*5c20*/  FFMA R0, R0, R29, R0 ;  /* 0x0000001d00007223 */ /* 0x000fce0000000000 */
.L_x_8010:
[----:B------:R-:W-:Y:S05]  /*5c30*/  BSYNC B1 ;  /* 0x0000000000017941 */ /* 0x000fea0003800000 */
.L_x_8008:
        /* <DEDUP_REMOVED lines=14> */
[----:B------:R-:W-:Y:S01]  /*5d20*/  FMUL R42, R29, R0 ;  /* 0x000000001d2a7220 */ /* 0x000fe20000400000 */
[----:B------:R-:W-:Y:S02]  /*5d30*/  IMAD.U32 R29, R38, 0x10000, RZ ;  /* 0x00010000261d7824 */ /* 0x000fe400078e00ff */
[----:B------:R-:W-:Y:S01]  /*5d40*/  LOP3.LUT R44, R44, 0x7f800000, RZ, 0xc0, !PT ;  /* 0x7f8000002c2c7812 */ /* 0x000fe200078ec0ff */
        /* <DEDUP_REMOVED lines=10> */
[----:B------:R-:W-:Y:S05]  /*5df0*/  CALL.REL.NOINC `($__internal_189_$__cuda_sm20_rcp_rn_f32_slowpath) ;  /* 0x00000034000c7944 */ /* 0x000fea0003c00000 */
[----:B------:R-:W-:Y:S05]  /*5e00*/  BRA `(.L_x_8013) ;  /* 0x0000000000107947 */ /* 0x000fea0003800000 */
.L_x_8012:
[----:B------:R-:W0:Y:S02]  /*5e10*/  MUFU.RCP R0, R45 ;  /* 0x0000002d00007308 */ /* 0x000e240000001000 */
[----:B0-----:R-:W-:-:S04]  /*5e20*/  FFMA R40, R45, R0, -1 ;  /* 0xbf8000002d287423 */ /* 0x001fc80000000000 */
[----:B------:R-:W-:-:S04]  /*5e30*/  FADD.FTZ R43, -R40, -RZ ;  /* 0x800000ff282b7221 */ /* 0x000fc80000010100 */
[----:B------:R-:W-:-:S07]  /*5e40*/  FFMA R0, R0, R43, R0 ;  /* 0x0000002b00007223 */ /* 0x000fce0000000000 */
.L_x_8013:
[----:B------:R-:W-:Y:S05]  /*5e50*/  BSYNC B1 ;  /* 0x0000000000017941 */ /* 0x000fea0003800000 */
.L_x_8011:
        /* <DEDUP_REMOVED lines=20> */
[----:B------:R-:W-:Y:S05]  /*5fa0*/  CALL.REL.NOINC `($__internal_189_$__cuda_sm20_rcp_rn_f32_slowpath) ;  /* 0x0000003000a07944 */ /* 0x000fea0003c00000 */
[----:B------:R-:W-:Y:S05]  /*5fb0*/  BRA `(.L_x_8016) ;  /* 0x0000000000107947 */ /* 0x000fea0003800000 */
.L_x_8015:
[----:B------:R-:W0:Y:S02]  /*5fc0*/  MUFU.RCP R0, R47 ;  /* 0x0000002f00007308 */ /* 0x000e240000001000 */
[----:B0-----:R-:W-:-:S04]  /*5fd0*/  FFMA R29, R47, R0, -1 ;  /* 0xbf8000002f1d7423 */ /* 0x001fc80000000000 */
[----:B------:R-:W-:-:S04]  /*5fe0*/  FADD.FTZ R29, -R29, -RZ ;  /* 0x800000ff1d1d7221 */ /* 0x000fc80000010100 */
[----:B------:R-:W-:-:S07]  /*5ff0*/  FFMA R0, R0, R29, R0 ;  /* 0x0000001d00007223 */ /* 0x000fce0000000000 */
.L_x_8016:
[----:B------:R-:W-:Y:S05]  /*6000*/  BSYNC B1 ;  /* 0x0000000000017941 */ /* 0x000fea0003800000 */
.L_x_8014:
        /* <DEDUP_REMOVED lines=27> */
.L_x_8018:
[----:B------:R-:W0:Y:S02]  /*61c0*/  MUFU.RCP R0, R45 ;  /* 0x0000002d00007308 */ /* 0x000e240000001000 */
[----:B0-----:R-:W-:-:S04]  /*61d0*/  FFMA R29, R45, R0, -1 ;  /* 0xbf8000002d1d7423 */ /* 0x001fc80000000000 */
[----:B------:R-:W-:-:S04]  /*61e0*/  FADD.FTZ R29, -R29, -RZ ;  /* 0x800000ff1d1d7221 */ /* 0x000fc80000010100 */
[----:B------:R-:W-:-:S07]  /*61f0*/  FFMA R0, R0, R29, R0 ;  /* 0x0000001d00007223 */ /* 0x000fce0000000000 */
.L_x_8019:
[----:B------:R-:W-:Y:S05]  /*6200*/  BSYNC B1 ;  /* 0x0000000000017941 */ /* 0x000fea0003800000 */
.L_x_8017:
        /* <DEDUP_REMOVED lines=20> */
.L_x_8021:
[----:B------:R-:W-:Y:S05]  /*6350*/  BSYNC B0 ;  /* 0x0000000000007941 */ /* 0x000fea0003800000 */
.L_x_8020:
        /* <DEDUP_REMOVED lines=12> */
.L_x_8023:
[----:B------:R-:W-:Y:S05]  /*6420*/  BSYNC B0 ;  /* 0x0000000000007941 */ /* 0x000fea0003800000 */
.L_x_8022:
        /* <DEDUP_REMOVED lines=12> */
.L_x_8025:
[----:B------:R-:W-:Y:S05]  /*64f0*/  BSYNC B0 ;  /* 0x0000000000007941 */ /* 0x000fea0003800000 */
.L_x_8024:
[----:B------:R-:W-:Y:S04]  /*6500*/  BSSY B0, `(.L_x_8026) ;  /* 0x000000e000007945 */ /* 0x000fe80003800000 */
[----:B------:R-:W-:Y:S05]  /*6510*/  @!P1 BRA `(.L_x_8027) ;  /* 0x0000000000309947 */ /* 0x000fea0003800000 */
[----:B-123--:R-:W1:Y:S01]  /*6520*/  LDC.64 R28, c[0x0][0x248] ;  /* 0x00009200ff1c7b82 */ /* 0x00ee620000000a00 */
[----:B------:R-:W-:Y:S02]  /*6530*/  ULDC.64 UR4, c[0x0][0x220] ;  /* 0x0000880000047ab9 */ /* 0x000fe40000000a00 */
[----:B------:R-:W-:-:S04]  /*6540*/  LEA R51, P0, R6, UR4, 0x6 ;  /* 0x0000000406337c11 */ /* 0x000fc8000f8030ff */
[----:B------:R-:W-:Y:S02]  /*6550*/  LEA.HI.X R6, R6, UR5, R8, 0x6, P0 ;  /* 0x0000000506067c11 */ /* 0x000fe400080f3408 */
[----:B-1----:R-:W-:Y:S02]  /*6560*/  IADD3 R19, P1, R19, R28, RZ ;  /* 0x0000001c13137210 */ /* 0x002fe40007f3e0ff */
[----:B------:R-:W-:-:S03]  /*6570*/  LEA R51, P0, R28, R51, 0x1 ;  /* 0x000000331c337211 */ /* 0x000fc600078008ff */
[--C-:B------:R-:W-:Y:S01]  /*6580*/  IMAD.X R32, R32, 0x1, R29.reuse, P1 ;  /* 0x0000000120207824 */ /* 0x100fe200008e061d */
[----:B------:R-:W-:Y:S02]  /*6590*/  LEA.HI.X R6, R28, R6, R29, 0x1, P0 ;  /* 0x000000061c067211 */ /* 0x000fe400000f0c1d */
[----:B------:R-:W-:-:S04]  /*65a0*/  LEA R28, P0, R19, R51, 0x2 ;  /* 0x00000033131c7211 */ /* 0x000fc800078010ff */
[----:B------:R-:W-:Y:S02]  /*65b0*/  LEA.HI.X R29, R19, R6, R32, 0x2, P0 ;  /* 0x00000006131d7211 */ /* 0x000fe400000f1420 */
[----:B------:R-:W-:-:S05]  /*65c0*/  F2FP.BF16.F32.PACK_AB R19, R0, R43 ;  /* 0x0000002b0013723e */ /* 0x000fca00000010ff */
[----:B------:R4:W-:Y:S02]  /*65d0*/  STG.E desc[UR10][R28.64], R19 ;  /* 0x000000131c007986 */ /* 0x0009e4000c10190a */
.L_x_8027:
[----:B------:R-:W-:Y:S05]  /*65e0*/  BSYNC B0 ;  /* 0x0000000000007941 */ /* 0x000fea0003800000 */
.L_x_8026:
[----:B------:R-:W5:Y:S01]  /*65f0*/  S2UR UR5, SR_CgaCtaId ;  /* 0x00000000000579c3 */ /* 0x000f620000008800 */
[----:B------:R-:W-:Y:S01]  /*6600*/  UMOV UR4, 0x400 ;  /* 0x0000040000047882 */ /* 0x000fe20000000000 */
[--C-:B----4-:R-:W-:Y:S01]  /*6610*/  SHF.R.U32.HI R19, RZ, 0x3, R2.reuse ;  /* 0x00000003ff137819 */ /* 0x110fe20000011602 */
[----:B------:R-:W-:Y:S01]  /*6620*/  UIADD3 UR4, UR4, 0x20, URZ ;  /* 0x0000002004047890 */ /* 0x000fe2000fffe03f */
[----:B-123--:R-:W-:Y:S01]  /*6630*/  FMNMX R29, R20, |R24|, !PT ;  /* 0x40000018141d7209 */ /* 0x00efe20007800000 */
[----:B------:R-:W-:Y:S01]  /*6640*/  ULDC.64 UR6, c[0x0][0x248] ;  /* 0x0000920000067ab9 */ /* 0x000fe20000000a00 */
[----:B------:R-:W-:Y:S01]  /*6650*/  LOP3.LUT R19, R19, 0x1ffffffc, RZ, 0xc0, !PT ;  /* 0x1ffffffc13137812 */ /* 0x000fe200078ec0ff */
[----:B------:R-:W-:Y:S01]  /*6660*/  ULDC UR8, c[0x0][0x0] ;  /* 0x0000000000087ab9 */ /* 0x000fe20000000800 */
[----:B------:R-:W-:Y:S01]  /*6670*/  FMNMX R29, |R36|, R29, !PT ;  /* 0x0000001d241d7209 */ /* 0x000fe20007800200 */
[----:B0-----:R-:W-:Y:S01]  /*6680*/  IMAD R45, R45, UR8, RZ ;  /* 0x000000082d2d7c24 */ /* 0x001fe2000f8e02ff */
[----:B------:R-:W-:Y:S01]  /*6690*/  ISETP.GE.U32.AND P1, PT, R3, R7, PT ;  /* 0x000000070300720c */ /* 0x000fe20003f26070 */
[----:B------:R-:W-:Y:S01]  /*66a0*/  IMAD.IADD R20, R2, 0x1, -R19 ;  /* 0x0000000102147824 */ /* 0x000fe200078e0a13 */
[----:B------:R-:W-:Y:S01]  /*66b0*/  FMNMX R29, |R38|, R29, !PT ;  /* 0x0000001d261d7209 */ /* 0x000fe20007800200 */
[----:B------:R-:W-:Y:S01]  /*66c0*/  BSSY B0, `(.L_x_8028) ;  /* 0x00000ae000007945 */ /* 0x000fe20003800000 */
[----:B------:R-:W-:Y:S01]  /*66d0*/  SHF.R.U32.HI R28, RZ, 0x8, R2 ;  /* 0x00000008ff1c7819 */ /* 0x000fe20000011602 */
[----:B------:R-:W-:Y:S01]  /*66e0*/  VIADD R7, R20, 0x1d ;  /* 0x0000001d14077836 */ /* 0x000fe20000000000 */
[----:B------:R-:W-:Y:S01]  /*66f0*/  FMNMX R6, |R40|, R29, !PT ;  /* 0x0000001d28067209 */ /* 0x000fe20007800200 */
[----:B------:R-:W-:Y:S01]  /*6700*/  VIADD R29, R20, 0x1e ;  /* 0x0000001e141d7836 */ /* 0x000fe20000000000 */
[----:B------:R-:W-:-:S02]  /*6710*/  F2FP.BF16.F32.PACK_AB R8, R47, R48 ;  /* 0x000000302f08723e */ /* 0x000fc400000010ff */
[----:B------:R-:W-:Y:S02]  /*6720*/  LEA.HI R45, R45, R28, RZ, 0x18 ;  /* 0x0000001c2d2d7211 */ /* 0x000fe400078fc0ff */
[----:B------:R-:W-:Y:S01]  /*6730*/  IADD3 R28, R20, -0x1, RZ ;  /* 0xffffffff141c7810 */ /* 0x000fe20007ffe0ff */
[----:B-----5:R-:W-:Y:S01]  /*6740*/  ULEA UR4, UR5, UR4, 0x18 ;  /* 0x0000000405047291 */ /* 0x020fe2000f8ec03f */
[----:B------:R-:W-:Y:S01]  /*6750*/  LOP3.LUT R47, R29, 0x1f, RZ, 0xc0, !PT ;  /* 0x0000001f1d2f7812 */ /* 0x000fe200078ec0ff */
[----:B------:R-:W-:Y:S01]  /*6760*/  UIADD3 UR5, UP0, UR6, 0x3f, URZ ;  /* 0x0000003f06057890 */ /* 0x000fe2000ff1e03f */
[----:B------:R-:W-:Y:S01]  /*6770*/  LOP3.LUT R7, R7, 0x1f, RZ, 0xc0, !PT ;  /* 0x0000001f07077812 */ /* 0x000fe200078ec0ff */
[----:B------:R-:W-:Y:S01]  /*6780*/  USHF.R.U64 UR6, UR6, 0x1, UR7 ;  /* 0x0000000106067899 */ /* 0x000fe20008001207 */
[----:B------:R-:W-:Y:S01]  /*6790*/  FMNMX R6, |R37|, R6, !PT ;  /* 0x0000000625067209 */ /* 0x000fe20007800200 */
[----:B------:R-:W-:Y:S01]  /*67a0*/  UIADD3.X UR8, URZ, UR7, URZ, UP0, !UPT ;  /* 0x000000073f087290 */ /* 0x000fe200087fe43f */
[----:B------:R-:W-:Y:S01]  /*67b0*/  LOP3.LUT R37, R28, 0x1f, RZ, 0xc0, !PT ;  /* 0x0000001f1c257812 */ /* 0x000fe200078ec0ff */
[----:B------:R-:W-:Y:S01]  /*67c0*/  IMAD R7, R14, 0x21, R7 ;  /* 0x000000210e077824 */ /* 0x000fe200078e0207 */
[----:B------:R-:W-:Y:S01]  /*67d0*/  LOP3.LUT R51, R20, 0x1f, RZ, 0xc0, !PT ;  /* 0x0000001f14337812 */ /* 0x000fe200078ec0ff */
[----:B------:R-:W-:Y:S01]  /*67e0*/  USHF.R.U32.HI UR9, URZ, 0x6, UR8 ;  /* 0x000000063f097899 */ /* 0x000fe20008011608 */
[----:B------:R-:W-:Y:S01]  /*67f0*/  F2FP.BF16.F32.PACK_AB R46, R49, R46 ;  /* 0x0000002e312e723e */ /* 0x000fe200000010ff */
[----:B------:R-:W-:Y:S01]  /*6800*/  USHF.R.U64 UR5, UR5, 0x6, UR8 ;  /* 0x0000000605057899 */ /* 0x000fe20008001208 */
[C---:B------:R-:W-:Y:S01]  /*6810*/  IMAD R32, R14.reuse, 0x21, R37 ;  /* 0x000000210e207824 */ /* 0x040fe200078e0225 */
[----:B------:R-:W-:Y:S01]  /*6820*/  USHF.R.U32.HI UR7, URZ, 0x1, UR7 ;  /* 0x000000013f077899 */ /* 0x000fe20008011607 */
[----:B------:R-:W-:Y:S01]  /*6830*/  IMAD R24, R14, 0x21, R51 ;  /* 0x000000210e187824 */ /* 0x000fe200078e0233 */
[----:B------:R-:W-:Y:S01]  /*6840*/  LEA R37, R7, UR4, 0x2 ;  /* 0x0000000407257c11 */ /* 0x000fe2000f8e10ff */
[----:B------:R-:W-:Y:S01]  /*6850*/  IMAD R29, R30, UR9, RZ ;  /* 0x000000091e1d7c24 */ /* 0x000fe2000f8e02ff */
[----:B------:R-:W-:-:S02]  /*6860*/  LEA R32, R32, UR4, 0x2 ;  /* 0x0000000420207c11 */ /* 0x000fc4000f8e10ff */
[----:B------:R-:W-:Y:S01]  /*6870*/  LEA R24, R24, UR4, 0x2 ;  /* 0x0000000418187c11 */ /* 0x000fe2000f8e10ff */
[----:B------:R-:W-:Y:S01]  /*6880*/  IMAD R29, R31, UR5, R29 ;  /* 0x000000051f1d7c24 */ /* 0x000fe2000f8e021d */
[----:B------:R-:W-:Y:S01]  /*6890*/  FMNMX R6, |R27|, R6, !PT ;  /* 0x000000061b067209 */ /* 0x000fe20007800200 */
[----:B------:R-:W-:Y:S01]  /*68a0*/  IMAD.WIDE.U32 R30, R30, UR5, RZ ;  /* 0x000000051e1e7c25 */ /* 0x000fe2000f8e00ff */
[----:B------:R-:W-:Y:S01]  /*68b0*/  F2FP.BF16.F32.PACK_AB R44, R43, R44 ;  /* 0x0000002c2b2c723e */ /* 0x000fe200000010ff */
[----:B------:R0:W-:Y:S01]  /*68c0*/  STS [R24], R15 ;  /* 0x0000000f18007388 */ /* 0x0001e20000000800 */
[----:B------:R-:W-:Y:S02]  /*68d0*/  FMNMX R39, |R39|, R6, !PT ;  /* 0x0000000627277209 */ /* 0x000fe40007800200 */
[----:B------:R-:W-:Y:S01]  /*68e0*/  LEA R28, P0, R30, UR6, 0x5 ;  /* 0x000000061e1c7c11 */ /* 0x000fe2000f8028ff */
[----:B------:R1:W-:Y:S01]  /*68f0*/  STS [R32], R21 ;  /* 0x0000001520007388 */ /* 0x0003e20000000800 */
[----:B------:R-:W-:-:S02]  /*6900*/  IADD3 R7, R31, R29, RZ ;  /* 0x0000001d1f077210 */ /* 0x000fc40007ffe0ff */
[----:B------:R-:W-:Y:S02]  /*6910*/  LOP3.LUT R28, RZ, R28, RZ, 0x33, !PT ;  /* 0x0000001cff1c7212 */ /* 0x000fe400078e33ff */
[----:B------:R-:W-:Y:S01]  /*6920*/  LEA.HI.X R7, R30, UR7, R7, 0x5, P0 ;  /* 0x000000071e077c11 */ /* 0x000fe200080f2c07 */
[----:B------:R-:W-:Y:S01]  /*6930*/  ULDC.64 UR6, c[0x0][0x250] ;  /* 0x0000940000067ab9 */ /* 0x000fe20000000a00 */
[----:B------:R-:W-:Y:S01]  /*6940*/  LEA R45, P2, R45, R28, 0x5 ;  /* 0x0000001c2d2d7211 */ /* 0x000fe200078428ff */
[----:B0-----:R-:W-:Y:S01]  /*6950*/  IMAD R15, R14, 0x21, R47 ;  /* 0x000000210e0f7824 */ /* 0x001fe200078e022f */
[----:B------:R-:W-:Y:S01]  /*6960*/  LOP3.LUT R7, RZ, R7, RZ, 0x33, !PT ;  /* 0x00000007ff077212 */ /* 0x000fe200078e33ff */
[----:B------:R-:W-:Y:S01]  /*6970*/  IMAD.U32 R36, RZ, RZ, UR7 ;  /* 0x00000007ff247e24 */ /* 0x000fe2000f8e00ff */
[----:B------:R-:W-:Y:S01]  /*6980*/  ISETP.GT.U32.AND P0, PT, R45, -0x21, PT ;  /* 0xffffffdf2d00780c */ /* 0x000fe20003f04070 */
[----:B------:R-:W-:Y:S01]  /*6990*/  ULOP3.LUT UR5, UR6, 0xfffffffe, URZ, 0xc0, !UPT ;  /* 0xfffffffe06057892 */ /* 0x000fe2000f8ec03f */
[----:B------:R-:W-:Y:S01]  /*69a0*/  LEA R15, R15, UR4, 0x2 ;  /* 0x000000040f0f7c11 */ /* 0x000fe2000f8e10ff */
[----:B------:R-:W-:Y:S01]  /*69b0*/  IMAD.X R7, RZ, RZ, R7, P2 ;  /* 0x000000ffff077224 */ /* 0x000fe200010e0607 */
[----:B------:R-:W-:-:S02]  /*69c0*/  SHF.R.U32.HI R28, RZ, 0x1, R36 ;  /* 0x00000001ff1c7819 */ /* 0x000fc40000011624 */
[----:B-1----:R-:W-:Y:S01]  /*69d0*/  MOV R21, UR6 ;  /* 0x0000000600157c02 */ /* 0x002fe20008000f00 */
[----:B------:R0:W-:Y:S01]  /*69e0*/  STS [R15], R35 ;  /* 0x000000230f007388 */ /* 0x0001e20000000800 */
[----:B------:R-:W-:Y:S02]  /*69f0*/  ISETP.GT.U32.AND.EX P0, PT, R7, -0x1, PT, P0 ;  /* 0xffffffff0700780c */ /* 0x000fe40003f04100 */
[----:B------:R-:W-:Y:S01]  /*6a00*/  SHF.R.U64 R30, R21, 0x1, R36 ;  /* 0x00000001151e7819 */ /* 0x000fe20000001224 */
[----:B------:R1:W-:Y:S01]  /*6a10*/  STS [R37], R46 ;  /* 0x0000002e25007388 */ /* 0x0003e20000000800 */
[----:B------:R-:W-:Y:S02]  /*6a20*/  F2FP.BF16.F32.PACK_AB R0, R0, R41 ;  /* 0x000000290000723e */ /* 0x000fe400000010ff */
[----:B------:R-:W-:Y:S01]  /*6a30*/  FMNMX R42, |R42|, R39, !PT ;  /* 0x000000272a2a7209 */ /* 0x000fe20007800200 */
[----:B------:R-:W-:-:S04]  /*6a40*/  IMAD.WIDE.U32 R6, R30, R5, RZ ;  /* 0x000000051e067225 */ /* 0x000fc800078e00ff */
[----:B0-----:R-:W-:Y:S01]  /*6a50*/  IMAD R35, R28, R5, RZ ;  /* 0x000000051c237224 */ /* 0x001fe200078e02ff */
[----:B------:R-:W-:Y:S01]  /*6a60*/  SEL R28, R45, 0xffffffdf, P0 ;  /* 0xffffffdf2d1c7807 */ /* 0x000fe20000000000 */
[----:B------:R-:W-:Y:S02]  /*6a70*/  IMAD.MOV.U32 R38, RZ, RZ, R6 ;  /* 0x000000ffff267224 */ /* 0x000fe400078e0006 */
[----:B------:R-:W-:Y:S01]  /*6a80*/  IMAD.IADD R35, R7, 0x1, R35 ;  /* 0x0000000107237824 */ /* 0x000fe200078e0223 */
[----:B------:R-:W-:-:S04]  /*6a90*/  LOP3.LUT R28, RZ, R28, RZ, 0x33, !PT ;  /* 0x0000001cff1c7212 */ /* 0x000fc800078e33ff */
[----:B------:R-:W-:Y:S01]  /*6aa0*/  IADD3 R27, -R3, R28, RZ ;  /* 0x0000001c031b7210 */ /* 0x000fe20007ffe1ff */
[----:B------:R-:W-:Y:S06]  /*6ab0*/  BAR.SYNC.DEFER_BLOCKING 0x0 ;  /* 0x0000000000007b1d */ /* 0x000fec0000010000 */
[----:B-1----:R-:W-:Y:S05]  /*6ac0*/  @P1 BRA `(.L_x_8029) ;  /* 0x0000000400b41947 */ /* 0x002fea0003800000 */
        /* <DEDUP_REMOVED lines=8> */
[----:B------:R-:W-:-:S11]  /*6b50*/  ISETP.NE.AND P0, PT, R40, RZ, PT ;  /* 0x000000ff2800720c */ /* 0x000fd60003f05270 */
[----:B------:R-:W-:Y:S05]  /*6b60*/  @!P2 BRA `(.L_x_8031) ;  /* 0x0000000000e4a947 */ /* 0x000fea0003800000 */
[----:B------:R-:W0:Y:S01]  /*6b70*/  LDC R36, c[0x0][0x254] ;  /* 0x00009500ff247b82 */ /* 0x000e220000000800 */
[----:B------:R-:W-:Y:S01]  /*6b80*/  IADD3 R41, R27, -R40, RZ ;  /* 0x800000281b297210 */ /* 0x000fe20007ffe0ff */
[----:B------:R-:W-:Y:S01]  /*6b90*/  IMAD.MOV.U32 R39, RZ, RZ, RZ ;  /* 0x000000ffff277224 */ /* 0x000fe200078e00ff */
[----:B------:R-:W-:Y:S01]  /*6ba0*/  MOV R46, R38 ;  /* 0x00000026002e7202 */ /* 0x000fe20000000f00 */
[----:B------:R-:W-:Y:S02]  /*6bb0*/  IMAD.MOV.U32 R55, RZ, RZ, R3 ;  /* 0x000000ffff377224 */ /* 0x000fe400078e0003 */
[----:B------:R-:W-:-:S07]  /*6bc0*/  IMAD.MOV.U32 R45, RZ, RZ, R35 ;  /* 0x000000ffff2d7224 */ /* 0x000fce00078e0023 */
.L_x_8032:
[C---:B------:R-:W-:Y:S01]  /*6bd0*/  LOP3.LUT R7, R20.reuse, 0x1f, RZ, 0xc0, !PT ;  /* 0x0000001f14077812 */ /* 0x040fe200078ec0ff */
[----:B------:R-:W-:Y:S01]  /*6be0*/  VIADD R6, R20, 0xffffffff ;  /* 0xffffffff14067836 */ /* 0x000fe20000000000 */
[----:B-1----:R-:W-:Y:S01]  /*6bf0*/  IADD3 R29, P6, R46, UR5, RZ ;  /* 0x000000052e1d7c10 */ /* 0x002fe2000ffde0ff */
[C---:B------:R-:W-:Y:S01]  /*6c00*/  VIADD R21, R20.reuse, 0x1e ;  /* 0x0000001e14157836 */ /* 0x040fe20000000000 */
[----:B------:R-:W-:Y:S01]  /*6c10*/  ISETP.GE.U32.AND P2, PT, R7, R4, PT ;  /* 0x000000040700720c */ /* 0x000fe20003f46070 */
[----:B------:R-:W-:Y:S01]  /*6c20*/  VIADD R43, R20, 0x1d ;  /* 0x0000001d142b7836 */ /* 0x000fe20000000000 */
[----:B------:R-:W-:Y:S01]  /*6c30*/  LOP3.LUT R30, R6, 0x1f, RZ, 0xc0, !PT ;  /* 0x0000001f061e7812 */ /* 0x000fe200078ec0ff */
[----:B------:R-:W-:Y:S01]  /*6c40*/  IMAD R20, R14, 0x21, R55 ;  /* 0x000000210e147824 */ /* 0x000fe200078e0237 */
[----:B------:R-:W-:Y:S01]  /*6c50*/  LOP3.LUT R48, R21, 0x1f, RZ, 0xc0, !PT ;  /* 0x0000001f15307812 */ /* 0x000fe200078ec0ff */
[----:B------:R-:W-:Y:S01]  /*6c60*/  VIADD R39, R39, 0x4 ;  /* 0x0000000427277836 */ /* 0x000fe20000000000 */
[----:B------:R-:W-:-:S02]  /*6c70*/  LOP3.LUT R43, R43, 0x1f, RZ, 0xc0, !PT ;  /* 0x0000001f2b2b7812 */ /* 0x000fc400078ec0ff */
[----:B------:R-:W-:Y:S01]  /*6c80*/  ISETP.GE.U32.AND P5, PT, R48, R4, PT ;  /* 0x000000043000720c */ /* 0x000fe20003fa6070 */
[----:B------:R-:W-:Y:S01]  /*6c90*/  IMAD.IADD R55, R3, 0x1, R39 ;  /* 0x0000000103377824 */ /* 0x000fe200078e0227 */
[----:B0-----:R-:W-:Y:S02]  /*6ca0*/  IADD3.X R31, R45, R36, RZ, P6, !PT ;  /* 0x000000242d1f7210 */ /* 0x001fe400037fe4ff */
[----:B------:R-:W-:Y:S02]  /*6cb0*/  IADD3 R41, R41, -0x4, RZ ;  /* 0xfffffffc29297810 */ /* 0x000fe40007ffe0ff */
[----:B------:R-:W-:Y:S02]  /*6cc0*/  @!P2 IADD3 R7, P3, R7, R46, RZ ;  /* 0x0000002e0707a210 */ /* 0x000fe40007f7e0ff */
[----:B------:R-:W-:Y:S02]  /*6cd0*/  LEA R46, R20, UR4, 0x2 ;  /* 0x00000004142e7c11 */ /* 0x000fe4000f8e10ff */
[----:B------:R-:W-:-:S02]  /*6ce0*/  @!P2 IADD3.X R28, RZ, R45, RZ, P3, !PT ;  /* 0x0000002dff1ca210 */ /* 0x000fc40001ffe4ff */
[----:B------:R-:W-:Y:S01]  /*6cf0*/  ISETP.GE.U32.AND P3, PT, R30, R4, PT ;  /* 0x000000041e00720c */ /* 0x000fe20003f66070 */
[----:B------:R-:W0:Y:S01]  /*6d00*/  @!P2 LDS R47, [R46] ;  /* 0x000000002e2fa984 */ /* 0x000e220000000800 */
[----:B------:R-:W-:-:S03]  /*6d10*/  @!P2 LEA R6, P4, R7, R10, 0x2 ;  /* 0x0000000a0706a211 */ /* 0x000fc600078810ff */
[----:B------:R-:W-:Y:S01]  /*6d20*/  @!P5 LDS R49, [R46+0x8] ;  /* 0x000008002e31d984 */ /* 0x000fe20000000800 */
[----:B------:R-:W-:Y:S02]  /*6d30*/  @!P2 LEA.HI.X R7, R7, R11, R28, 0x2, P4 ;  /* 0x0000000b0707a211 */ /* 0x000fe400020f141c */
[----:B------:R-:W-:-:S05]  /*6d40*/  ISETP.GE.U32.AND P4, PT, R43, R4, PT ;  /* 0x000000042b00720c */ /* 0x000fca0003f86070 */
[----:B------:R-:W-:Y:S01]  /*6d50*/  @!P3 IADD3 R21, P6, R30, R29, RZ ;  /* 0x0000001d1e15b210 */ /* 0x000fe20007fde0ff */
[----:B------:R-:W1:Y:S04]  /*6d60*/  @!P3 LDS R51, [R46+0x4] ;  /* 0x000004002e33b984 */ /* 0x000e680000000800 */
[----:B------:R-:W-:Y:S01]  /*6d70*/  @!P3 IMAD.X R28, RZ, RZ, R31, P6 ;  /* 0x000000ffff1cb224 */ /* 0x000fe200030e061f */
[C---:B------:R-:W-:Y:S02]  /*6d80*/  @!P3 LEA R20, P6, R21.reuse, R10, 0x2 ;  /* 0x0000000a1514b211 */ /* 0x040fe400078c10ff */
[----:B------:R2:W3:Y:S02]  /*6d90*/  @!P4 LDS R53, [R46+0xc] ;  /* 0x00000c002e35c984 */ /* 0x0004e40000000800 */
[----:B------:R-:W-:-:S02]  /*6da0*/  @!P3 LEA.HI.X R21, R21, R11, R28, 0x2, P6 ;  /* 0x0000000b1515b211 */ /* 0x000fc400030f141c */
[----:B------:R-:W-:-:S05]  /*6db0*/  IADD3 R45, P6, R29, UR5, RZ ;  /* 0x000000051d2d7c10 */ /* 0x000fca000ffde0ff */
[----:B------:R-:W-:Y:S01]  /*6dc0*/  IMAD.X R31, R31, 0x1, R36, P6 ;  /* 0x000000011f1f7824 */ /* 0x000fe200030e0624 */
[----:B------:R-:W-:-:S04]  /*6dd0*/  @!P5 IADD3 R29, P6, R48, R45, RZ ;  /* 0x0000002d301dd210 */ /* 0x000fc80007fde0ff */
[----:B------:R-:W-:Y:S02]  /*6de0*/  @!P5 IADD3.X R30, RZ, R31, RZ, P6, !PT ;  /* 0x0000001fff1ed210 */ /* 0x000fe400037fe4ff */
[----:B------:R-:W-:-:S04]  /*6df0*/  @!P5 LEA R28, P6, R29, R10, 0x2 ;  /* 0x0000000a1d1cd211 */ /* 0x000fc800078c10ff */
[----:B------:R-:W-:Y:S01]  /*6e00*/  @!P5 LEA.HI.X R29, R29, R11, R30, 0x2, P6 ;  /* 0x0000000b1d1dd211 */ /* 0x000fe200030f141e */
[----:B0-----:R-:W-:Y:S01]  /*6e10*/  @!P2 STG.E desc[UR10][R6.64], R47 ;  /* 0x0000002f0600a986 */ /* 0x001fe2000c10190a */
[----:B------:R-:W-:-:S05]  /*6e20*/  IADD3 R48, P6, R45, UR5, RZ ;  /* 0x000000052d307c10 */ /* 0x000fca000ffde0ff */
[----:B------:R-:W-:Y:S01]  /*6e30*/  IMAD.X R45, R31, 0x1, R36, P6 ;  /* 0x000000011f2d7824 */ /* 0x000fe200030e0624 */
[----:B------:R-:W-:-:S05]  /*6e40*/  @!P4 IADD3 R31, P6, R43, R48, RZ ;  /* 0x000000302b1fc210 */ /* 0x000fca0007fde0ff */
[----:B--2---:R-:W-:Y:S01]  /*6e50*/  @!P4 IMAD.X R46, RZ, RZ, R45, P6 ;  /* 0x000000ffff2ec224 */ /* 0x004fe200030e062d */
[----:B------:R-:W-:Y:S01]  /*6e60*/  @!P4 LEA R30, P6, R31, R10, 0x2 ;  /* 0x0000000a1f1ec211 */ /* 0x000fe200078c10ff */
[----:B-1----:R0:W-:Y:S01]  /*6e70*/  @!P3 STG.E desc[UR10][R20.64], R51 ;  /* 0x000000331400b986 */ /* 0x0021e2000c10190a */
[----:B------:R-:W-:Y:S02]  /*6e80*/  ISETP.NE.AND P3, PT, R41, RZ, PT ;  /* 0x000000ff2900720c */ /* 0x000fe40003f65270 */
[----:B------:R-:W-:Y:S01]  /*6e90*/  @!P4 LEA.HI.X R31, R31, R11, R46, 0x2, P6 ;  /* 0x0000000b1f1fc211 */ /* 0x000fe200030f142e */
[----:B------:R1:W-:Y:S01]  /*6ea0*/  @!P5 STG.E desc[UR10][R28.64], R49 ;  /* 0x000000311c00d986 */ /* 0x0003e2000c10190a */
[----:B------:R-:W-:-:S03]  /*6eb0*/  IADD3 R46, P2, R48, UR5, RZ ;  /* 0x00000005302e7c10 */ /* 0x000fc6000ff5e0ff */
[----:B---3--:R1:W-:Y:S02]  /*6ec0*/  @!P4 STG.E desc[UR10][R30.64], R53 ;  /* 0x000000351e00c986 */ /* 0x0083e4000c10190a */
[----:B------:R-:W-:Y:S01]  /*6ed0*/  IMAD.X R45, R45, 0x1, R36, P2 ;  /* 0x000000012d2d7824 */ /* 0x000fe200010e0624 */
[----:B0-----:R-:W-:-:S03]  /*6ee0*/  IADD3 R20, R43, 0x1f, RZ ;  /* 0x0000001f2b147810 */ /* 0x001fc60007ffe0ff */
[----:B------:R-:W-:Y:S05]  /*6ef0*/  @P3 BRA `(.L_x_8032) ;  /* 0xfffffffc00343947 */ /* 0x000fea000383ffff */
.L_x_8031:
[----:B------:R-:W-:Y:S05]  /*6f00*/  BSYNC B1 ;  /* 0x0000000000017941 */ /* 0x000fea0003800000 */
.L_x_8030:
        /* <DEDUP_REMOVED lines=15> */
.L_x_8034:
[----:B------:R-:W-:Y:S05]  /*7000*/  BSYNC B1 ;  /* 0x0000000000017941 */ /* 0x000fea0003800000 */
.L_x_8033:
[----:B------:R-:W-:Y:S01]  /*7010*/  IADD3.X R31, R45, R36, RZ, P3, !PT ;  /* 0x000000242d1f7210 */ /* 0x000fe20001ffe4ff */
        /* <DEDUP_REMOVED lines=24> */
.L_x_8029:
[----:B------:R-:W-:Y:S05]  /*71a0*/  BSYNC B0 ;  /* 0x0000000000007941 */ /* 0x000fea0003800000 */
.L_x_8028:
        /* <DEDUP_REMOVED lines=9> */
[----:B------:R-:W-:Y:S01]  /*7240*/  LOP3.LUT R40, R27, 0x3, RZ, 0xc0, !PT ;  /* 0x000000031b287812 */ /* 0x000fe200078ec0ff */
[----:B------:R-:W-:Y:S01]  /*7250*/  BSSY B1, `(.L_x_8037) ;  /* 0x000003e000017945 */ /* 0x000fe20003800000 */
[----:B---3--:R-:W-:Y:S01]  /*7260*/  IADD3 R33, -R19, R2, RZ ;  /* 0x0000000213217210 */ /* 0x008fe20007ffe1ff */
[----:B------:R-:W-:Y:S01]  /*7270*/  IMAD.MOV.U32 R17, RZ, RZ, RZ ;  /* 0x000000ffff117224 */ /* 0x000fe200078e00ff */
[----:B------:R-:W-:Y:S01]  /*7280*/  ISETP.GE.U32.AND P2, PT, R6, 0x3, PT ;  /* 0x000000030600780c */ /* 0x000fe20003f46070 */
[----:B------:R-:W-:Y:S01]  /*7290*/  IMAD.MOV.U32 R39, RZ, RZ, R3 ;  /* 0x000000ffff277224 */ /* 0x000fe200078e0003 */
[----:B------:R-:W-:-:S11]  /*72a0*/  ISETP.NE.AND P0, PT, R40, RZ, PT ;  /* 0x000000ff2800720c */ /* 0x000fd60003f05270 */
[----:B------:R-:W-:Y:S05]  /*72b0*/  @!P2 BRA `(.L_x_8038) ;  /* 0x0000000000dca947 */ /* 0x000fea0003800000 */
[----:B------:R-:W0:Y:S01]  /*72c0*/  LDC R36, c[0x0][0x254] ;  /* 0x00009500ff247b82 */ /* 0x000e220000000800 */
[----:B------:R-:W-:Y:S01]  /*72d0*/  IADD3 R25, R27, -R40, RZ ;  /* 0x800000281b197210 */ /* 0x000fe20007ffe0ff */
[----:B------:R-:W-:Y:S02]  /*72e0*/  IMAD.MOV.U32 R17, RZ, RZ, RZ ;  /* 0x000000ffff117224 */ /* 0x000fe400078e00ff */
[----:B------:R-:W-:-:S07]  /*72f0*/  IMAD.MOV.U32 R39, RZ, RZ, R3 ;  /* 0x000000ffff277224 */ /* 0x000fce00078e0003 */
.L_x_8039:
[C---:B----4-:R-:W-:Y:S01]  /*7300*/  LOP3.LUT R7, R33.reuse, 0x1f, RZ, 0xc0, !PT ;  /* 0x0000001f21077812 */ /* 0x050fe200078ec0ff */
[C---:B------:R-:W-:Y:S01]  /*7310*/  VIADD R20, R33.reuse, 0x1e ;  /* 0x0000001e21147836 */ /* 0x040fe20000000000 */
[----:B------:R-:W-:Y:S01]  /*7320*/  IADD3 R6, R33, -0x1, RZ ;  /* 0xffffffff21067810 */ /* 0x000fe20007ffe0ff */
[----:B------:R-:W-:Y:S01]  /*7330*/  VIADD R25, R25, 0xfffffffc ;  /* 0xfffffffc19197836 */ /* 0x000fe20000000000 */
[----:B------:R-:W-:Y:S01]  /*7340*/  ISETP.GE.U32.AND P2, PT, R7, R4, PT ;  /* 0x000000040700720c */ /* 0x000fe20003f46070 */
[----:B------:R-:W-:Y:S01]  /*7350*/  VIADD R17, R17, 0x4 ;  /* 0x0000000411117836 */ /* 0x000fe20000000000 */
[----:B------:R-:W-:Y:S02]  /*7360*/  LOP3.LUT R21, R6, 0x1f, RZ, 0xc0, !PT ;  /* 0x0000001f06157812 */ /* 0x000fe400078ec0ff */
[----:B------:R-:W-:Y:S02]  /*7370*/  IADD3 R33, R33, 0x1d, RZ ;  /* 0x0000001d21217810 */ /* 0x000fe40007ffe0ff */
[----:B-1----:R-:W-:Y:S01]  /*7380*/  LOP3.LUT R30, R20, 0x1f, RZ, 0xc0, !PT ;  /* 0x0000001f141e7812 */ /* 0x002fe200078ec0ff */
[----:B------:R-:W-:Y:S01]  /*7390*/  IMAD R20, R14, 0x21, R39 ;  /* 0x000000210e147824 */ /* 0x000fe200078e0227 */
[----:B------:R-:W-:-:S02]  /*73a0*/  LOP3.LUT R33, R33, 0x1f, RZ, 0xc0, !PT ;  /* 0x0000001f21217812 */ /* 0x000fc400078ec0ff */
[----:B------:R-:W-:Y:S02]  /*73b0*/  ISETP.GE.U32.AND P5, PT, R30, R4, PT ;  /* 0x000000041e00720c */ /* 0x000fe40003fa6070 */
[----:B------:R-:W-:Y:S02]  /*73c0*/  IADD3 R29, P6, R38, UR5, RZ ;  /* 0x00000005261d7c10 */ /* 0x000fe4000ffde0ff */
[----:B------:R-:W-:Y:S02]  /*73d0*/  @!P2 IADD3 R7, P3, R7, R38, RZ ;  /* 0x000000260707a210 */ /* 0x000fe40007f7e0ff */
[----:B------:R-:W-:Y:S02]  /*73e0*/  LEA R38, R20, UR4, 0x2 ;  /* 0x0000000414267c11 */ /* 0x000fe4000f8e10ff */
[----:B------:R-:W-:Y:S01]  /*73f0*/  @!P2 LEA R6, P4, R7, R12, 0x2 ;  /* 0x0000000c0706a211 */ /* 0x000fe200078810ff */
[----:B------:R-:W-:Y:S01]  /*7400*/  @!P2 IMAD.X R28, RZ, RZ, R35, P3 ;  /* 0x000000ffff1ca224 */ /* 0x000fe200018e0623 */
[----:B------:R-:W-:Y:S01]  /*7410*/  ISETP.GE.U32.AND P3, PT, R21, R4, PT ;  /* 0x000000041500720c */ /* 0x000fe20003f66070 */
[----:B0-----:R-:W-:Y:S01]  /*7420*/  IMAD.X R35, R35, 0x1, R36, P6 ;  /* 0x0000000123237824 */ /* 0x001fe200030e0624 */
[----:B------:R-:W0:Y:S01]  /*7430*/  @!P2 LDS R41, [R38] ;  /* 0x000000002629a984 */ /* 0x000e220000000800 */
[----:B------:R-:W-:-:S02]  /*7440*/  IADD3 R39, R3, R17, RZ ;  /* 0x0000001103277210 */ /* 0x000fc40007ffe0ff */
[----:B------:R-:W-:Y:S01]  /*7450*/  @!P2 LEA.HI.X R7, R7, R13, R28, 0x2, P4 ;  /* 0x0000000d0707a211 */ /* 0x000fe200020f141c */
[----:B------:R-:W-:Y:S01]  /*7460*/  @!P5 LDS R45, [R38+0x8] ;  /* 0x00000800262dd984 */ /* 0x000fe20000000800 */
[----:B------:R-:W-:-:S06]  /*7470*/  ISETP.GE.U32.AND P4, PT, R33, R4, PT ;  /* 0x000000042100720c */ /* 0x000fcc0003f86070 */
        /* <DEDUP_REMOVED lines=12> */
[----:B0-----:R4:W-:Y:S01]  /*7540*/  @!P2 STG.E desc[UR10][R6.64], R41 ;  /* 0x000000290600a986 */ /* 0x0019e2000c10190a */
[----:B------:R-:W-:-:S05]  /*7550*/  IADD3 R44, P6, R31, UR5, RZ ;  /* 0x000000051f2c7c10 */ /* 0x000fca000ffde0ff */
[----:B------:R-:W-:Y:S01]  /*7560*/  IMAD.X R35, R35, 0x1, R36, P6 ;  /* 0x0000000123237824 */ /* 0x000fe200030e0624 */
[C---:B------:R-:W-:Y:S01]  /*7570*/  @!P4 IADD3 R31, P6, R33.reuse, R44, RZ ;  /* 0x0000002c211fc210 */ /* 0x040fe20007fde0ff */
[----:B------:R-:W-:-:S03]  /*7580*/  VIADD R33, R33, 0x1f ;  /* 0x0000001f21217836 */ /* 0x000fc60000000000 */
[----:B--2---:R-:W-:Y:S01]  /*7590*/  @!P4 IADD3.X R38, RZ, R35, RZ, P6, !PT ;  /* 0x00000023ff26c210 */ /* 0x004fe200037fe4ff */
[----:B-1----:R4:W-:Y:S01]  /*75a0*/  @!P3 STG.E desc[UR10][R20.64], R43 ;  /* 0x0000002b1400b986 */ /* 0x0029e2000c10190a */
[----:B------:R-:W-:Y:S02]  /*75b0*/  @!P4 LEA R30, P6, R31, R12, 0x2 ;  /* 0x0000000c1f1ec211 */ /* 0x000fe400078c10ff */
[----:B------:R-:W-:Y:S01]  /*75c0*/  ISETP.NE.AND P3, PT, R25, RZ, PT ;  /* 0x000000ff1900720c */ /* 0x000fe20003f65270 */
[----:B------:R4:W-:Y:S01]  /*75d0*/  @!P5 STG.E desc[UR10][R28.64], R45 ;  /* 0x0000002d1c00d986 */ /* 0x0009e2000c10190a */
[----:B------:R-:W-:Y:S02]  /*75e0*/  @!P4 LEA.HI.X R31, R31, R13, R38, 0x2, P6 ;  /* 0x0000000d1f1fc211 */ /* 0x000fe400030f1426 */
[----:B------:R-:W-:-:S03]  /*75f0*/  IADD3 R38, P2, R44, UR5, RZ ;  /* 0x000000052c267c10 */ /* 0x000fc6000ff5e0ff */
[----:B---3--:R4:W-:Y:S02]  /*7600*/  @!P4 STG.E desc[UR10][R30.64], R47 ;  /* 0x0000002f1e00c986 */ /* 0x0089e4000c10190a */
[----:B------:R-:W-:-:S04]  /*7610*/  IMAD.X R35, R35, 0x1, R36, P2 ;  /* 0x0000000123237824 */ /* 0x000fc800010e0624 */
[----:B------:R-:W-:Y:S05]  /*7620*/  @P3 BRA `(.L_x_8039) ;  /* 0xfffffffc00343947 */ /* 0x000fea000383ffff */
.L_x_8038:
[----:B------:R-:W-:Y:S05]  /*7630*/  BSYNC B1 ;  /* 0x0000000000017941 */ /* 0x000fea0003800000 */
.L_x_8037:
        /* <DEDUP_REMOVED lines=15> */
.L_x_8041:
[----:B------:R-:W-:Y:S05]  /*7730*/  BSYNC B1 ;  /* 0x0000000000017941 */ /* 0x000fea0003800000 */
.L_x_8040:
[----:B------:R-:W-:Y:S01]  /*7740*/  IMAD.X R35, R35, 0x1, R36, P3 ;  /* 0x0000000123237824 */ /* 0x000fe200018e0624 */
[----:B------:R-:W-:Y:S06]  /*7750*/  @!P2 BRA `(.L_x_8036) ;  /* 0x00000000005ca947 */ /* 0x000fec0003800000 */
[----:B0-----:R-:W-:-:S05]  /*7760*/  VIADD R6, R33, 0xffffffff ;  /* 0xffffffff21067836 */ /* 0x001fca0000000000 */
[----:B------:R-:W-:Y:S01]  /*7770*/  LOP3.LUT R7, R6, 0x1f, RZ, 0xc0, !PT ;  /* 0x0000001f06077812 */ /* 0x000fe200078ec0ff */
[----:B------:R-:W-:-:S03]  /*7780*/  IMAD R6, R14, 0x21, R17 ;  /* 0x000000210e067824 */ /* 0x000fc600078e0211 */
[----:B------:R-:W-:Y:S02]  /*7790*/  ISETP.GE.U32.AND P0, PT, R7, R4, PT ;  /* 0x000000040700720c */ /* 0x000fe40003f06070 */
[----:B------:R-:W-:-:S04]  /*77a0*/  IADD3 R6, R3, R6, RZ ;  /* 0x0000000603067210 */ /* 0x000fc80007ffe0ff */
[----:B------:R-:W-:-:S07]  /*77b0*/  LEA R21, R6, UR4, 0x2 ;  /* 0x0000000406157c11 */ /* 0x000fce000f8e10ff */
        /* <DEDUP_REMOVED lines=17> */
.L_x_8036:
[----:B------:R-:W-:Y:S05]  /*78d0*/  BSYNC B0 ;  /* 0x0000000000007941 */ /* 0x000fea0003800000 */
.L_x_8035:
[----:B------:R-:W-:Y:S01]  /*78e0*/  BAR.SYNC.DEFER_BLOCKING 0x0 ;  /* 0x0000000000007b1d */ /* 0x000fe20000010000 */
[----:B------:R-:W-:Y:S02]  /*78f0*/  LOP3.LUT R5, R5, 0x1, RZ, 0xfc, !PT ;  /* 0x0000000105057812 */ /* 0x000fe400078efcff */
[----:B0-2-4-:R-:W-:-:S03]  /*7900*/  SHF.R.U32.HI R6, RZ, 0x1, R36 ;  /* 0x00000001ff067819 */ /* 0x015fc60000011624 */
[----:B------:R-:W-:Y:S01]  /*7910*/  ULDC UR6, c[0x0][0x250] ;  /* 0x0000940000067ab9 */ /* 0x000fe20000000800 */
[----:B------:R-:W-:Y:S01]  /*7920*/  BSSY B0, `(.L_x_8042) ;  /* 0x0000079000007945 */ /* 0x000fe20003800000 */
[----:B------:R-:W-:-:S04]  /*7930*/  MOV R7, UR6 ;  /* 0x0000000600077c02 */ /* 0x000fc80008000f00 */
[----:B-1----:R-:W-:-:S05]  /*7940*/  SHF.R.U64 R30, R7, 0x1, R36 ;  /* 0x00000001071e7819 */ /* 0x002fca0000001224 */
        /* <DEDUP_REMOVED lines=11> */
[----:B------:R-:W-:Y:S01]  /*7a00*/  HFMA2.MMA R23, -RZ, RZ, 0, 0 ;  /* 0x00000000ff177435 */ /* 0x000fe200000001ff */
[----:B------:R-:W-:Y:S01]  /*7a10*/  IMAD.IADD R31, R2, 0x1, -R19 ;  /* 0x00000001021f7824 */ /* 0x000fe200078e0a13 */
[----:B------:R-:W-:Y:S01]  /*7a20*/  ISETP.GE.U32.AND P2, PT, R6, 0x3, PT ;  /* 0x000000030600780c */ /* 0x000fe20003f46070 */
[----:B---3--:R-:W-:Y:S01]  /*7a30*/  IMAD.MOV.U32 R33, RZ, RZ, R3 ;  /* 0x000000ffff217224 */ /* 0x008fe200078e0003 */
[----:B------:R-:W-:Y:S01]  /*7a40*/  ISETP.NE.AND P0, PT, R8, RZ, PT ;  /* 0x000000ff0800720c */ /* 0x000fe20003f05270 */
[----:B------:R-:W-:Y:S01]  /*7a50*/  IMAD.MOV.U32 R34, RZ, RZ, R30 ;  /* 0x000000ffff227224 */ /* 0x000fe200078e001e */
        /* <DEDUP_REMOVED lines=8> */
.L_x_8046:
[C---:B--2---:R-:W-:Y:S01]  /*7ae0*/  LOP3.LUT R7, R31.reuse, 0x1f, RZ, 0xc0, !PT ;  /* 0x0000001f1f077812 */ /* 0x044fe200078ec0ff */
[C---:B------:R-:W-:Y:S01]  /*7af0*/  VIADD R16, R31.reuse, 0x1e ;  /* 0x0000001e1f107836 */ /* 0x040fe20000000000 */
[----:B------:R-:W-:Y:S01]  /*7b00*/  IADD3 R6, R31, -0x1, RZ ;  /* 0xffffffff1f067810 */ /* 0x000fe20007ffe0ff */
        /* <DEDUP_REMOVED lines=9> */
[----:B------:R-:W-:Y:S02]  /*7ba0*/  IADD3 R21, P6, R34, UR5, RZ ;  /* 0x0000000522157c10 */ /* 0x000fe4000ffde0ff */
[----:B------:R-:W-:Y:S02]  /*7bb0*/  @!P2 IADD3 R7, P3, R7, R34, RZ ;  /* 0x000000220707a210 */ /* 0x000fe40007f7e0ff */
[----:B------:R-:W-:Y:S01]  /*7bc0*/  LEA R31, R16, UR4, 0x2 ;  /* 0x00000004101f7c11 */ /* 0x000fe2000f8e10ff */
[----:B0-----:R-:W-:Y:S01]  /*7bd0*/  IMAD.X R29, R45, 0x1, R36, P6 ;  /* 0x000000012d1d7824 */ /* 0x001fe200030e0624 */
[----:B------:R-:W-:Y:S01]  /*7be0*/  @!P2 LEA R6, P4, R7, R10, 0x2 ;  /* 0x0000000a0706a211 */ /* 0x000fe200078810ff */
[----:B------:R-:W-:Y:S01]  /*7bf0*/  @!P2 IMAD.X R20, RZ, RZ, R45, P3 ;  /* 0x000000ffff14a224 */ /* 0x000fe200018e062d */
[-C--:B------:R-:W-:Y:S01]  /*7c00*/  ISETP.GE.U32.AND P3, PT, R17, R4.reuse, PT ;  /* 0x000000041100720c */ /* 0x080fe20003f66070 */
        /* <DEDUP_REMOVED lines=10> */
[----:B------:R-:W-:Y:S01]  /*7cb0*/  IADD3 R33, P6, R21, UR5, RZ ;  /* 0x0000000515217c10 */ /* 0x000fe2000ffde0ff */
[----:B--2---:R-:W-:-:S03]  /*7cc0*/  VIADD R31, R38, 0x1f ;  /* 0x0000001f261f7836 */ /* 0x004fc60000000000 */
        /* <DEDUP_REMOVED lines=8> */
[----:B------:R-:W-:-:S04]  /*7d50*/  @!P4 IADD3 R29, P6, R38, R33, RZ ;  /* 0x00000021261dc210 */ /* 0x000fc80007fde0ff */
[----:B------:R-:W-:Y:S01]  /*7d60*/  @!P4 IADD3.X R34, RZ, R45, RZ, P6, !PT ;  /* 0x0000002dff22c210 */ /* 0x000fe200037fe4ff */
[----:B-1----:R2:W-:Y:S01]  /*7d70*/  @!P3 STG.E desc[UR10][R16.64], R39 ;  /* 0x000000271000b986 */ /* 0x0025e2000c10190a */
[----:B------:R-:W-:Y:S02]  /*7d80*/  @!P4 LEA R28, P6, R29, R10, 0x2 ;  /* 0x0000000a1d1cc211 */ /* 0x000fe400078c10ff */
[----:B------:R-:W-:Y:S01]  /*7d90*/  ISETP.NE.AND P3, PT, R25, RZ, PT ;  /* 0x000000ff1900720c */ /* 0x000fe20003f65270 */
[----:B------:R2:W-:Y:S01]  /*7da0*/  @!P5 STG.E desc[UR10][R20.64], R41 ;  /* 0x000000291400d986 */ /* 0x0005e2000c10190a */
[----:B------:R-:W-:Y:S02]  /*7db0*/  @!P4 LEA.HI.X R29, R29, R11, R34, 0x2, P6 ;  /* 0x0000000b1d1dc211 */ /* 0x000fe400030f1422 */
[----:B------:R-:W-:Y:S02]  /*7dc0*/  IADD3 R34, P2, R33, UR5, RZ ;  /* 0x0000000521227c10 */ /* 0x000fe4000ff5e0ff */
[----:B------:R-:W-:Y:S01]  /*7dd0*/  IADD3 R33, R3, R23, RZ ;  /* 0x0000001703217210 */ /* 0x000fe20007ffe0ff */
[----:B---3--:R2:W-:Y:S02]  /*7de0*/  @!P4 STG.E desc[UR10][R28.64], R43 ;  /* 0x0000002b1c00c986 */ /* 0x0085e4000c10190a */
[----:B------:R-:W-:-:S04]  /*7df0*/  IMAD.X R45, R45, 0x1, R36, P2 ;  /* 0x000000012d2d7824 */ /* 0x000fc800010e0624 */
[----:B------:R-:W-:Y:S05]  /*7e00*/  @P3 BRA `(.L_x_8046) ;  /* 0xfffffffc00343947 */ /* 0x000fea000383ffff */
.L_x_8045:
[----:B------:R-:W-:Y:S05]  /*7e10*/  BSYNC B1 ;  /* 0x0000000000017941 */ /* 0x000fea0003800000 */
.L_x_8044:
        /* <DEDUP_REMOVED lines=15> */
.L_x_8048:
[----:B------:R-:W-:Y:S05]  /*7f10*/  BSYNC B1 ;  /* 0x0000000000017941 */ /* 0x000fea0003800000 */
.L_x_8047:
        /* <DEDUP_REMOVED lines=25> */
.L_x_8043:
[----:B------:R-:W-:Y:S05]  /*80b0*/  BSYNC B0 ;  /* 0x0000000000007941 */ /* 0x000fea0003800000 */
.L_x_8042:
        /* <DEDUP_REMOVED lines=8> */
[----:B----4-:R-:W-:Y:S01]  /*8140*/  IADD3 R0, R27, -0x1, RZ ;  /* 0xffffffff1b007810 */ /* 0x010fe20007ffe0ff */
[----:B------:R-:W-:Y:S01]  /*8150*/  BSSY B1, `(.L_x_8051) ;  /* 0x0000044000017945 */ /* 0x000fe20003800000 */
[----:B------:R-:W-:Y:S01]  /*8160*/  SHF.R.U32.HI R19, RZ, 0x3, R2 ;  /* 0x00000003ff137819 */ /* 0x000fe20000011602 */
[----:B-1----:R-:W-:Y:S01]  /*8170*/  IMAD.MOV.U32 R10, RZ, RZ, 0x1 ;  /* 0x00000001ff0a7424 */ /* 0x002fe200078e00ff */
[----:B------:R-:W-:Y:S02]  /*8180*/  ISETP.GE.U32.AND P0, PT, R0, 0x3, PT ;  /* 0x000000030000780c */ /* 0x000fe40003f06070 */
[----:B------:R-:W-:Y:S02]  /*8190*/  LOP3.LUT R19, R19, 0x1ffffffc, RZ, 0xc0, !PT ;  /* 0x1ffffffc13137812 */ /* 0x000fe400078ec0ff */
[----:B------:R-:W-:Y:S02]  /*81a0*/  LOP3.LUT R0, R27, 0x3, RZ, 0xc0, !PT ;  /* 0x000000031b007812 */ /* 0x000fe400078ec0ff */
[----:B0--3--:R-:W-:Y:S01]  /*81b0*/  MOV R15, R3 ;  /* 0x00000003000f7202 */ /* 0x009fe20000000f00 */
[----:B------:R-:W-:-:S06]  /*81c0*/  IMAD.IADD R8, R2, 0x1, -R19 ;  /* 0x0000000102087824 */ /* 0x000fcc00078e0a13 */
[----:B------:R-:W-:Y:S05]  /*81d0*/  @!P0 BRA `(.L_x_8052) ;  /* 0x0000000000ec8947 */ /* 0x000fea0003800000 */
[----:B------:R-:W0:Y:S01]  /*81e0*/  LDC R36, c[0x0][0x254] ;  /* 0x00009500ff247b82 */ /* 0x000e220000000800 */
[----:B------:R-:W-:Y:S01]  /*81f0*/  BSSY B2, `(.L_x_8053) ;  /* 0x0000038000027945 */ /* 0x000fe20003800000 */
[----:B------:R-:W-:Y:S01]  /*8200*/  IMAD.IADD R27, R27, 0x1, -R0 ;  /* 0x000000011b1b7824 */ /* 0x000fe200078e0a00 */
[----:B------:R-:W-:Y:S01]  /*8210*/  MOV R15, R3 ;  /* 0x00000003000f7202 */ /* 0x000fe20000000f00 */
[----:B------:R-:W-:-:S07]  /*8220*/  IMAD.MOV.U32 R18, RZ, RZ, RZ ;  /* 0x000000ffff127224 */ /* 0x000fce00078e00ff */
.L_x_8054:
[C---:B-12---:R-:W-:Y:S01]  /*8230*/  VIADD R6, R8.reuse, 0xffffffff ;  /* 0xffffffff08067836 */ /* 0x046fe20000000000 */
[C---:B------:R-:W-:Y:S01]  /*8240*/  LOP3.LUT R11, R8.reuse, 0x1f, RZ, 0xc0, !PT ;  /* 0x0000001f080b7812 */ /* 0x040fe200078ec0ff */
[C---:B------:R-:W-:Y:S01]  /*8250*/  VIADD R7, R8.reuse, 0x1d ;  /* 0x0000001d08077836 */ /* 0x040fe20000000000 */
[----:B------:R-:W-:Y:S01]  /*8260*/  IADD3 R8, R8, 0x1e, RZ ;  /* 0x0000001e08087810 */ /* 0x000fe20007ffe0ff */
[----:B------:R-:W-:Y:S01]  /*8270*/  VIADD R27, R27, 0xfffffffc ;  /* 0xfffffffc1b1b7836 */ /* 0x000fe20000000000 */
[----:B------:R-:W-:Y:S01]  /*8280*/  LOP3.LUT R17, R6, 0x1f, RZ, 0xc0, !PT ;  /* 0x0000001f06117812 */ /* 0x000fe200078ec0ff */
[----:B------:R-:W-:Y:S01]  /*8290*/  IMAD R6, R14, 0x21, R15 ;  /* 0x000000210e067824 */ /* 0x000fe200078e020f */
[----:B------:R-:W-:Y:S02]  /*82a0*/  LOP3.LUT R16, R8, 0x1f, RZ, 0xc0, !PT ;  /* 0x0000001f08107812 */ /* 0x000fe400078ec0ff */
[-C--:B------:R-:W-:Y:S02]  /*82b0*/  ISETP.GE.U32.AND P3, PT, R11, R4.reuse, PT ;  /* 0x000000040b00720c */ /* 0x080fe40003f66070 */
[----:B------:R-:W-:-:S02]  /*82c0*/  ISETP.GE.U32.AND P2, PT, R17, R4, PT ;  /* 0x000000041100720c */ /* 0x000fc40003f46070 */
[-C--:B------:R-:W-:Y:S02]  /*82d0*/  ISETP.GE.U32.AND P1, PT, R16, R4.reuse, PT ;  /* 0x000000041000720c */ /* 0x080fe40003f26070 */
[----:B------:R-:W-:Y:S02]  /*82e0*/  LOP3.LUT R35, R7, 0x1f, RZ, 0xc0, !PT ;  /* 0x0000001f07237812 */ /* 0x000fe400078ec0ff */
[----:B------:R-:W-:Y:S02]  /*82f0*/  LEA R10, R6, UR4, 0x2 ;  /* 0x00000004060a7c11 */ /* 0x000fe4000f8e10ff */
[----:B------:R-:W-:-:S03]  /*8300*/  ISETP.GE.U32.AND P0, PT, R35, R4, PT ;  /* 0x000000042300720c */ /* 0x000fc60003f06070 */
[----:B------:R-:W1:Y:S01]  /*8310*/  @!P3 LDS R23, [R10] ;  /* 0x000000000a17b984 */ /* 0x000e620000000800 */
[----:B------:R-:W-:Y:S02]  /*8320*/  @!P3 IADD3 R7, P4, R11, R30, RZ ;  /* 0x0000001e0b07b210 */ /* 0x000fe40007f9e0ff */
[----:B------:R-:W-:Y:S01]  /*8330*/  IADD3 R30, P5, R30, UR5, RZ ;  /* 0x000000051e1e7c10 */ /* 0x000fe2000ffbe0ff */
[----:B------:R-:W2:Y:S02]  /*8340*/  @!P2 LDS R25, [R10+0x4] ;  /* 0x000004000a19a984 */ /* 0x000ea40000000800 */
[----:B------:R-:W-:Y:S01]  /*8350*/  @!P3 IMAD.X R8, RZ, RZ, R5, P4 ;  /* 0x000000ffff08b224 */ /* 0x000fe200020e0605 */
[----:B------:R-:W-:Y:S01]  /*8360*/  @!P3 LEA R6, P4, R7, R12, 0x2 ;  /* 0x0000000c0706b211 */ /* 0x000fe200078810ff */
[----:B------:R-:W3:Y:S01]  /*8370*/  @!P1 LDS R29, [R10+0x8] ;  /* 0x000008000a1d9984 */ /* 0x000ee20000000800 */
[----:B0-----:R-:W-:Y:S01]  /*8380*/  IMAD.X R11, R5, 0x1, R36, P5 ;  /* 0x00000001050b7824 */ /* 0x001fe200028e0624 */
[----:B------:R-:W-:-:S02]  /*8390*/  @!P2 IADD3 R5, P5, R17, R30, RZ ;  /* 0x0000001e1105a210 */ /* 0x000fc40007fbe0ff */
[----:B------:R0:W4:Y:S01]  /*83a0*/  @!P0 LDS R31, [R10+0xc] ;  /* 0x00000c000a1f8984 */ /* 0x0001220000000800 */
[----:B------:R-:W-:Y:S02]  /*83b0*/  IADD3 R15, P6, R30, UR5, RZ ;  /* 0x000000051e0f7c10 */ /* 0x000fe4000ffde0ff */
[----:B------:R-:W-:Y:S02]  /*83c0*/  @!P3 LEA.HI.X R7, R7, R13, R8, 0x2, P4 ;  /* 0x0000000d0707b211 */ /* 0x000fe400020f1408 */
[----:B------:R-:W-:Y:S01]  /*83d0*/  @!P2 IADD3.X R8, RZ, R11, RZ, P5, !PT ;  /* 0x0000000bff08a210 */ /* 0x000fe20002ffe4ff */
[----:B------:R-:W-:Y:S01]  /*83e0*/  IMAD.X R17, R11, 0x1, R36, P6 ;  /* 0x000000010b117824 */ /* 0x000fe200030e0624 */
[----:B------:R-:W-:Y:S02]  /*83f0*/  IADD3 R30, P5, R15, UR5, RZ ;  /* 0x000000050f1e7c10 */ /* 0x000fe4000ffbe0ff */
[----:B0-----:R-:W-:-:S03]  /*8400*/  @!P2 LEA R10, P4, R5, R12, 0x2 ;  /* 0x0000000c050aa211 */ /* 0x001fc600078810ff */
[----:B------:R-:W-:Y:S01]  /*8410*/  IMAD.X R33, R17, 0x1, R36, P5 ;  /* 0x0000000111217824 */ /* 0x000fe200028e0624 */
[----:B------:R-:W-:Y:S02]  /*8420*/  @!P2 LEA.HI.X R11, R5, R13, R8, 0x2, P4 ;  /* 0x0000000d050ba211 */ /* 0x000fe400020f1408 */
[----:B------:R-:W-:Y:S02]  /*8430*/  @!P1 IADD3 R15, P4, R16, R15, RZ ;  /* 0x0000000f100f9210 */ /* 0x000fe40007f9e0ff */
[----:B------:R-:W-:Y:S02]  /*8440*/  @!P0 IADD3 R5, P5, R35, R30, RZ ;  /* 0x0000001e23058210 */ /* 0x000fe40007fbe0ff */
[----:B------:R-:W-:Y:S02]  /*8450*/  @!P1 IADD3.X R22, RZ, R17, RZ, P4, !PT ;  /* 0x00000011ff169210 */ /* 0x000fe400027fe4ff */
[-C--:B------:R-:W-:Y:S01]  /*8460*/  @!P1 LEA R16, P4, R15, R12.reuse, 0x2 ;  /* 0x0000000c0f109211 */ /* 0x080fe200078810ff */
[----:B------:R-:W-:Y:S01]  /*8470*/  @!P0 IMAD.X R8, RZ, RZ, R33, P5 ;  /* 0x000000ffff088224 */ /* 0x000fe200028e0621 */
[----:B------:R-:W-:-:S02]  /*8480*/  @!P0 LEA R20, P5, R5, R12, 0x2 ;  /* 0x0000000c05148211 */ /* 0x000fc400078a10ff */
[-C--:B------:R-:W-:Y:S02]  /*8490*/  @!P1 LEA.HI.X R17, R15, R13.reuse, R22, 0x2, P4 ;  /* 0x0000000d0f119211 */ /* 0x080fe400020f1416 */
[----:B------:R-:W-:Y:S01]  /*84a0*/  @!P0 LEA.HI.X R21, R5, R13, R8, 0x2, P5 ;  /* 0x0000000d05158211 */ /* 0x000fe200028f1408 */
[----:B-1----:R1:W-:Y:S01]  /*84b0*/  @!P3 STG.E desc[UR10][R6.64], R23 ;  /* 0x000000170600b986 */ /* 0x0023e2000c10190a */
[----:B------:R-:W-:Y:S01]  /*84c0*/  MOV R22, R18 ;  /* 0x0000001200167202 */ /* 0x000fe20000000f00 */
[----:B------:R-:W-:Y:S02]  /*84d0*/  VIADD R18, R18, 0x4 ;  /* 0x0000000412127836 */ /* 0x000fe40000000000 */
[----:B--2---:R1:W-:Y:S01]  /*84e0*/  @!P2 STG.E desc[UR10][R10.64], R25 ;  /* 0x000000190a00a986 */ /* 0x0043e2000c10190a */
[----:B------:R-:W-:Y:S02]  /*84f0*/  VIADD R8, R35, 0x1f ;  /* 0x0000001f23087836 */ /* 0x000fe40000000000 */
[----:B------:R-:W-:Y:S01]  /*8500*/  IADD3 R15, R3, R18, RZ ;  /* 0x00000012030f7210 */ /* 0x000fe20007ffe0ff */
[----:B---3--:R1:W-:Y:S01]  /*8510*/  @!P1 STG.E desc[UR10][R16.64], R29 ;  /* 0x0000001d10009986 */ /* 0x0083e2000c10190a */
[----:B------:R-:W-:-:S03]  /*8520*/  ISETP.NE.AND P1, PT, R27, RZ, PT ;  /* 0x000000ff1b00720c */ /* 0x000fc60003f25270 */
[----:B----4-:R1:W-:Y:S01]  /*8530*/  @!P0 STG.E desc[UR10][R20.64], R31 ;  /* 0x0000001f14008986 */ /* 0x0103e2000c10190a */
[----:B------:R-:W-:-:S05]  /*8540*/  IADD3 R30, P0, R30, UR5, RZ ;  /* 0x000000051e1e7c10 */ /* 0x000fca000ff1e0ff */
[----:B------:R-:W-:-:S04]  /*8550*/  IMAD.X R5, R33, 0x1, R36, P0 ;  /* 0x0000000121057824 */ /* 0x000fc800000e0624 */
[----:B------:R-:W-:Y:S05]  /*8560*/  @P1 BRA `(.L_x_8054) ;  /* 0xfffffffc00301947 */ /* 0x000fea000383ffff */
[----:B------:R-:W-:Y:S05]  /*8570*/  BSYNC B2 ;  /* 0x0000000000027941 */ /* 0x000fea0003800000 */
.L_x_8053:
[----:B-1----:R-:W-:-:S07]  /*8580*/  VIADD R10, R22, 0x5 ;  /* 0x00000005160a7836 */ /* 0x002fce0000000000 */
.L_x_8052:
[----:B------:R-:W-:Y:S05]  /*8590*/  BSYNC B1 ;  /* 0x0000000000017941 */ /* 0x000fea0003800000 */
.L_x_8051:
        /* <DEDUP_REMOVED lines=16> */
.L_x_8056:
[----:B------:R-:W-:Y:S05]  /*86a0*/  BSYNC B1 ;  /* 0x0000000000017941 */ /* 0x000fea0003800000 */
.L_x_8055:
[----:B0-----:R-:W-:Y:S02]  /*86b0*/  IMAD.IADD R7, R3, 0x1, R10 ;  /* 0x0000000103077824 */ /* 0x001fe400078e020a */
[----:B------:R-:W-:Y:S01]  /*86c0*/  IMAD.X R11, R5, 0x1, R36, P2 ;  /* 0x00000001050b7824 */ /* 0x000fe200010e0624 */
[----:B------:R-:W-:Y:S06]  /*86d0*/  @!P1 BRA `(.L_x_8050) ;  /* 0x0000000000589947 */ /* 0x000fec0003800000 */
[----:B------:R-:W-:Y:S01]  /*86e0*/  IADD3 R3, R8, -0x1, RZ ;  /* 0xffffffff08037810 */ /* 0x000fe20007ffe0ff */
        /* <DEDUP_REMOVED lines=21> */
.L_x_8050:
[----:B------:R-:W-:Y:S05]  /*8840*/  BSYNC B0 ;  /* 0x0000000000007941 */ /* 0x000fea0003800000 */
.L_x_8049:
        /* <DEDUP_REMOVED lines=8> */
[----:B-1----:R-:W1:Y:S01]  /*88d0*/  @!P0 S2R R11, SR_CgaCtaId ;  /* 0x00000000000b8919 */ /* 0x002e620000008800 */
[----:B--2---:R-:W-:Y:S02]  /*88e0*/  @!P0 MOV R6, 0x400 ;  /* 0x0000040000068802 */ /* 0x004fe40000000f00 */
[----:B0-----:R-:W-:-:S05]  /*88f0*/  FMNMX R3, R42, R3, !PT ;  /* 0x000000032a037209 */ /* 0x001fca0007800000 */
[----:B----4-:R-:W0:Y:S01]  /*8900*/  SHFL.DOWN PT, R0, R3, 0x8, 0x1f ;  /* 0x09001f0003007f89 */ /* 0x010e2200000e0000 */
[----:B-1----:R-:W-:-:S04]  /*8910*/  @!P0 LEA R6, R11, R6, 0x18 ;  /* 0x000000060b068211 */ /* 0x002fc800078ec0ff */
[----:B------:R-:W-:Y:S02]  /*8920*/  @!P0 IADD3 R6, R19, R6, RZ ;  /* 0x0000000613068210 */ /* 0x000fe40007ffe0ff */
[----:B0-----:R-:W-:Y:S01]  /*8930*/  FMNMX R0, R3, R0, !PT ;  /* 0x0000000003007209 */ /* 0x001fe20007800000 */
[----:B------:R-:W-:-:S04]  /*8940*/  IMAD.MOV.U32 R3, RZ, RZ, RZ ;  /* 0x000000ffff037224 */ /* 0x000fc800078e00ff */
[----:B------:R-:W0:Y:S02]  /*8950*/  SHFL.DOWN PT, R5, R0, 0x4, 0x1f ;  /* 0x08801f0000057f89 */ /* 0x000e2400000e0000 */
[----:B0-----:R-:W-:Y:S02]  /*8960*/  FMNMX R5, R0, R5, !PT ;  /* 0x0000000500057209 */ /* 0x001fe40007800000 */
[----:B------:R-:W-:-:S03]  /*8970*/  SHF.R.U32.HI R0, RZ, 0x5, R2 ;  /* 0x00000005ff007819 */ /* 0x000fc60000011602 */
        /* <DEDUP_REMOVED lines=17> */
[----:B01----:R-:W0:Y:S02]  /*8a90*/  SHFL.DOWN PT, R3, R0, 0x4, 0x1f ;  /* 0x08801f0000037f89 */ /* 0x003e2400000e0000 */
[----:B0-----:R-:W-:-:S05]  /*8aa0*/  FMNMX R3, R3, R0, !PT ;  /* 0x0000000003037209 */ /* 0x001fca0007800000 */
[----:B------:R-:W0:Y:S02]  /*8ab0*/  SHFL.DOWN PT, R4, R3, 0x2, 0x1f ;  /* 0x08401f0003047f89 */ /* 0x000e2400000e0000 */
[----:B0-----:R-:W-:-:S05]  /*8ac0*/  FMNMX R4, R3, R4, !PT ;  /* 0x0000000403047209 */ /* 0x001fca0007800000 */
[----:B------:R0:W1:Y:S02]  /*8ad0*/  SHFL.DOWN PT, R5, R4, 0x1, 0x1f ;  /* 0x08201f0004057f89 */ /* 0x00006400000e0000 */
.L_x_8067:
[----:B-1----:R-:W-:-:S07]  /*8ae0*/  FMNMX R3, R4, R5, !PT ;  /* 0x0000000504037209 */ /* 0x002fce0007800000 */
.L_x_8059:
[----:B------:R-:W-:Y:S05]  /*8af0*/  BSYNC B0 ;  /* 0x0000000000007941 */ /* 0x000fea0003800000 */
.L_x_8058:
[----:B------:R-:W-:Y:S01]  /*8b00*/  ISETP.NE.AND P0, PT, R2, RZ, PT ;  /* 0x000000ff0200720c */ /* 0x000fe20003f05270 */
[----:B------:R-:W-:-:S12]  /*8b10*/  BSSY B0, `(.L_x_8057) ;  /* 0x0000004000007945 */ /* 0x000fd80003800000 */
[----:B------:R-:W-:Y:S05]  /*8b20*/  @P0 BRA `(.L_x_8061) ;  /* 0x0000000000080947 */ /* 0x000fea0003800000 */
[----:B0-----:R-:W0:Y:S02]  /*8b30*/  LDC.64 R4, c[0x0][0x238] ;  /* 0x00008e00ff047b82 */ /* 0x001e240000000a00 */
[----:B0-----:R1:W-:Y:S02]  /*8b40*/  REDG.E.MAX.S32.STRONG.GPU desc[UR10][R4.64], R3 ;  /* 0x000000030400798e */ /* 0x0013e4000d10e38a */
.L_x_8061:
[----:B------:R-:W-:Y:S05]  /*8b50*/  BSYNC B0 ;  /* 0x0000000000007941 */ /* 0x000fea0003800000 */
.L_x_8057:
[----:B------:R-:W5:Y:S01]  /*8b60*/  S2UR UR6, SR_CTAID.X ;  /* 0x00000000000679c3 */ /* 0x000f620000002500 */
[----:B------:R-:W-:Y:S02]  /*8b70*/  ULDC.64 UR4, c[0x0][0x240] ;  /* 0x0000900000047ab9 */ /* 0x000fe40000000a00 */
[----:B------:R-:W-:Y:S02]  /*8b80*/  ISETP.EQ.U32.AND P1, PT, RZ, UR4, PT ;  /* 0x00000004ff007c0c */ /* 0x000fe4000bf22070 */
[----:B-----5:R-:W-:-:S04]  /*8b90*/  LOP3.LUT P0, RZ, R2, UR6, RZ, 0xfc, !PT ;  /* 0x0000000602ff7c12 */ /* 0x020fc8000f80fcff */
[----:B------:R-:W-:-:S13]  /*8ba0*/  ISETP.EQ.OR.EX P0, PT, RZ, UR5, P0, P1 ;  /* 0x00000005ff007c0c */ /* 0x000fda0008702710 */
[----:B------:R-:W-:Y:S05]  /*8bb0*/  @P0 EXIT ;  /* 0x000000000000094d */ /* 0x000fea0003800000 */
[----:B----4-:R-:W-:-:S05]  /*8bc0*/  VIADD R0, R9, 0x1800000 ;  /* 0x0180000009007836 */ /* 0x010fca0000000000 */
[----:B------:R-:W-:-:S04]  /*8bd0*/  LOP3.LUT R0, R0, 0x7f800000, RZ, 0xc0, !PT ;  /* 0x7f80000000007812 */ /* 0x000fc800078ec0ff */
[----:B------:R-:W-:-:S13]  /*8be0*/  ISETP.GT.U32.AND P0, PT, R0, 0x1ffffff, PT ;  /* 0x01ffffff0000780c */ /* 0x000fda0003f04070 */
[----:B------:R-:W-:Y:S05]  /*8bf0*/  @P0 BRA `(.L_x_8062) ;  /* 0x0000000000100947 */ /* 0x000fea0003800000 */
[----:B------:R-:W-:Y:S01]  /*8c00*/  IMAD.MOV.U32 R0, RZ, RZ, R9 ;  /* 0x000000ffff007224 */ /* 0x000fe200078e0009 */
[----:B------:R-:W-:-:S07]  /*8c10*/  MOV R48, 0x8c30 ;  /* 0x00008c3000307802 */ /* 0x000fce0000000f00 */
[----:B0123--:R-:W-:Y:S05]  /*8c20*/  CALL.REL.NOINC `($__internal_189_$__cuda_sm20_rcp_rn_f32_slowpath) ;  /* 0x0000000400807944 */ /* 0x00ffea0003c00000 */
[----:B------:R-:W-:Y:S05]  /*8c30*/  BRA `(.L_x_8063) ;  /* 0x0000000000107947 */ /* 0x000fea0003800000 */
.L_x_8062:
[----:B------:R-:W4:Y:S02]  /*8c40*/  MUFU.RCP R0, R9 ;  /* 0x0000000900007308 */ /* 0x000f240000001000 */
[----:B----4-:R-:W-:-:S04]  /*8c50*/  FFMA R2, R0, R9, -1 ;  /* 0xbf80000000027423 */ /* 0x010fc80000000009 */
[----:B01----:R-:W-:-:S04]  /*8c60*/  FADD.FTZ R3, -R2, -RZ ;  /* 0x800000ff02037221 */ /* 0x003fc80000010100 */
[----:B------:R-:W-:-:S07]  /*8c70*/  FFMA R0, R0, R3, R0 ;  /* 0x0000000300007223 */ /* 0x000fce0000000000 */
.L_x_8063:
[----:B------:R-:W0:Y:S02]  /*8c80*/  LDC.64 R2, c[0x0][0x240] ;  /* 0x00009000ff027b82 */ /* 0x000e240000000a00 */
[----:B0-----:R-:W-:Y:S01]  /*8c90*/  STG.E desc[UR10][R2.64], R0 ;  /* 0x0000000002007986 */ /* 0x001fe2000c10190a */
[----:B------:R-:W-:Y:S05]  /*8ca0*/  EXIT ;  /* 0x000000000000794d */ /* 0x000fea0003800000 */
.L_x_8060:
[----:B------:R-:W-:Y:S01]  /*8cb0*/  HFMA2.MMA R7, -RZ, RZ, 0, 2.384185791015625e-07 ;  /* 0x00000004ff077435 */ /* 0x000fe200000001ff */
[----:B------:R-:W-:Y:S02]  /*8cc0*/  IMAD.MOV.U32 R11, RZ, RZ, 0x1f ;  /* 0x0000001fff0b7424 */ /* 0x000fe400078e00ff */
[----:B------:R-:W-:-:S08]  /*8cd0*/  IMAD.MOV.U32 R6, RZ, RZ, -0x1 ;  /* 0xffffffffff067424 */ /* 0x000fd000078e00ff */
[----:B01-3--:R-:W-:Y:S05]  /*8ce0*/  WARPSYNC.COLLECTIVE R6, `(.L_x_8064) ;  /* 0x0000000006087348 */ /* 0x00bfea0003c00000 */
[----:B-1----:R1:W2:Y:S02]  /*8cf0*/  SHFL.DOWN P0, R5, R0, R7, R11 ;  /* 0x0800000700057389 */ /* 0x0022a4000000000b */
[----:B0123--:R-:W-:Y:S01]  /*8d00*/  ENDCOLLECTIVE ;  /* 0x000000000000791b */ /* 0x00ffe20003800000 */
.L_x_8064:
[----:B------:R-:W-:Y:S01]  /*8d10*/  IMAD.MOV.U32 R7, RZ, RZ, 0x2 ;  /* 0x00000002ff077424 */ /* 0x000fe200078e00ff */
[----:B------:R-:W-:-:S04]  /*8d20*/  MOV R3, R5 ;  /* 0x0000000500037202 */ /* 0x000fc80000000f00 */
[----:B------:R-:W-:-:S05]  /*8d30*/  FMNMX R3, R3, R0, !PT ;  /* 0x0000000003037209 */ /* 0x000fca0007800000 */
[----:B------:R-:W-:-:S07]  /*8d40*/  IMAD.MOV.U32 R0, RZ, RZ, R3 ;  /* 0x000000ffff007224 */ /* 0x000fce00078e0003 */
[----:B------:R-:W-:Y:S05]  /*8d50*/  WARPSYNC.COLLECTIVE R6, `(.L_x_8065) ;  /* 0x0000000006087348 */ /* 0x000fea0003c00000 */
[----:B------:R0:W1:Y:S02]  /*8d60*/  SHFL.DOWN P0, R5, R0, R7, R11 ;  /* 0x0800000700057389 */ /* 0x000064000000000b */
[----:B01----:R-:W-:Y:S01]  /*8d70*/  ENDCOLLECTIVE ;  /* 0x000000000000791b */ /* 0x003fe20003800000 */
.L_x_8065:
[----:B------:R-:W-:Y:S01]  /*8d80*/  IMAD.MOV.U32 R7, RZ, RZ, 0x1 ;  /* 0x00000001ff077424 */ /* 0x000fe200078e00ff */
[----:B------:R-:W-:-:S04]  /*8d90*/  MOV R4, R5 ;  /* 0x0000000500047202 */ /* 0x000fc80000000f00 */
[----:B------:R-:W-:-:S05]  /*8da0*/  FMNMX R4, R3, R4, !PT ;  /* 0x0000000403047209 */ /* 0x000fca0007800000 */
[----:B------:R-:W-:-:S07]  /*8db0*/  IMAD.MOV.U32 R0, RZ, RZ, R4 ;  /* 0x000000ffff007224 */ /* 0x000fce00078e0004 */
[----:B------:R-:W-:Y:S05]  /*8dc0*/  WARPSYNC.COLLECTIVE R6, `(.L_x_8066) ;  /* 0x0000000006087348 */ /* 0x000fea0003c00000 */
[----:B------:R0:W1:Y:S02]  /*8dd0*/  SHFL.DOWN P0, R5, R0, R7, R11 ;  /* 0x0800000700057389 */ /* 0x000064000000000b */
[----:B01----:R-:W-:Y:S01]  /*8de0*/  ENDCOLLECTIVE ;  /* 0x000000000000791b */ /* 0x003fe20003800000 */
.L_x_8066:
[----:B------:R-:W-:Y:S05]  /*8df0*/  BRA `(.L_x_8067) ;  /* 0xfffffffc00387947 */ /* 0x000fea000383ffff */
        .weak           $__internal_188_$__cuda_sm20_div_u64
        .type           $__internal_188_$__cuda_sm20_div_u64,@function
        .size           $__internal_188_$__cuda_sm20_div_u64,($__internal_189_$__cuda_sm20_rcp_rn_f32_slowpath - $__internal_188_$__cuda_sm20_div_u64)
$__internal_188_$__cuda_sm20_div_u64:
        /* <DEDUP_REMOVED lines=54> */
[----:B------:R-:W-:Y:S01]  /*9160*/  HFMA2.MMA R5, -RZ, RZ, 0, 0 ;  /* 0x00000000ff057435 */ /* 0x000fe200000001ff */
        /* <DEDUP_REMOVED lines=11> */
[----:B------:R-:W-:Y:S06]  /*9220*/  RET.REL.NODEC R4 `(_ZN18transformer_engine6detail43dgated_act_cast_transpose_kernel_notalignedILi2ELi2Ef13__nv_bfloat16S2_NS_5EmptyEXadL_ZNS_5dsiluIffEET_T0_RKS3_EEXadL_ZNS_4siluIffEES5_S6_S8_EEEEvPKT2_SC_PT3_SE_PKT1_PSF_SI_mmm) ;  /* 0xffffff6c04747950 */ /* 0x000fec0003c3ffff */
        .weak           $__internal_189_$__cuda_sm20_rcp_rn_f32_slowpath
        .type           $__internal_189_$__cuda_sm20_rcp_rn_f32_slowpath,@function
        .size           $__internal_189_$__cuda_sm20_rcp_rn_f32_slowpath,(.L_x_34674 - $__internal_189_$__cuda_sm20_rcp_rn_f32_slowpath)
$__internal_189_$__cuda_sm20_rcp_rn_f32_slowpath:
[----:B------:R-:W-:Y:S01]  /*9230*/  IMAD.SHL.U32 R49, R0, 0x2, RZ ;  /* 0x0000000200317824 */ /* 0x000fe200078e00ff */
[----:B------:R-:W-:Y:S04]  /*9240*/  BSSY B0, `(.L_x_8068) ;  /* 0x0000030000007945 */ /* 0x000fe80003800000 */
        /* <DEDUP_REMOVED lines=13> */
.L_x_8069:
[----:B------:R-:W-:-:S04]  /*9320*/  IADD3 R50, R49, -0xfd, RZ ;  /* 0xffffff0331327810 */ /* 0x000fc80007ffe0ff */
        /* <DEDUP_REMOVED lines=32> */
.L_x_8071:
[----:B------:R-:W0:Y:S02]  /*9530*/  MUFU.RCP R0, R0 ;  /* 0x0000000000007308 */ /* 0x000e240000001000 */
.L_x_8070:
[----:B------:R-:W-:Y:S05]  /*9540*/  BSYNC B0 ;  /* 0x0000000000007941 */ /* 0x000fea0003800000 */
.L_x_8068:
[----:B------:R-:W-:-:S04]  /*9550*/  IMAD.MOV.U32 R49, RZ, RZ, 0x0 ;  /* 0x00000000ff317424 */ /* 0x000fc800078e00ff */
[----:B0-----:R-:W-:Y:S05]  /*9560*/  RET.REL.NODEC R48 `(_ZN18transformer_engine6detail43dgated_act_cast_transpose_kernel_notalignedILi2ELi2Ef13__nv_bfloat16S2_NS_5EmptyEXadL_ZNS_5dsiluIffEET_T0_RKS3_EEXadL_ZNS_4siluIffEES5_S6_S8_EEEEvPKT2_SC_PT3_SE_PKT1_PSF_SI_mmm) ;  /* 0xffffff6830a47950 */ /* 0x001fea0003c3ffff */
.L_x_8072:
        /* <DEDUP_REMOVED lines=9> */
.L_x_34674:


//--------------------- .text._ZN18transformer_engine6detail32dgated_act_cast_transpose_kernelILi2ELi2Ef13__nv_bfloat16S2_NS_5EmptyEXadL_ZNS_5dsiluIffEET_T0_RKS3_EEXadL_ZNS_4siluIffEES5_S6_S8_EEEEvPKT2_SC_PT3_SE_PKT1_PSF_SI_mmm --------------------------
	.section	.text._ZN18transformer_engine6detail32dgated_act_cast_transpose_kernelILi2ELi2Ef13__nv_bfloat16S2_NS_5EmptyEXadL_ZNS_5dsiluIffEET_T0_RKS3_EEXadL_ZNS_4siluIffEES5_S6_S8_EEEEvPKT2_SC_PT3_SE_PKT1_PSF_SI_mmm,"ax",@progbits
	.align	128
        .global         _ZN18transformer_engine6detail32dgated_act_cast_transpose_kernelILi2ELi2Ef13__nv_bfloat16S2_NS_5EmptyEXadL_ZNS_5dsiluIffEET_T0_RKS3_EEXadL_ZNS_4siluIffEES5_S6_S8_EEEEvPKT2_SC_PT3_SE_PKT1_PSF_SI_mmm
        .type           _ZN18transformer_engine6detail32dgated_act_cast_transpose_kernelILi2ELi2Ef13__nv_bfloat16S2_NS_5EmptyEXadL_ZNS_5dsiluIffEET_T0_RKS3_EEXadL_ZNS_4siluIffEES5_S6_S8_EEEEvPKT2_SC_PT3_SE_PKT1_PSF_SI_mmm,@function
        .size           _ZN18transformer_engine6detail32dgated_act_cast_transpose_kernelILi2ELi2Ef13__nv_bfloat16S2_NS_5EmptyEXadL_ZNS_5dsiluIffEET_T0_RKS3_EEXadL_ZNS_4siluIffEES5_S6_S8_EEEEvPKT2_SC_PT3_SE_PKT1_PSF_SI_mmm,(.L_x_34676 - _ZN18transformer_engine6detail32dgated_act_cast_transpose_kernelILi2ELi2Ef13__nv_bfloat16S2_NS_5EmptyEXadL_ZNS_5dsiluIffEET_T0_RKS3_EEXadL_ZNS_4siluIffEES5_S6_S8_EEEEvPKT2_SC_PT3_SE_PKT1_PSF_SI_mmm)
        .other          _ZN18transformer_engine6detail32dgated_act_cast_transpose_kernelILi2ELi2Ef13__nv_bfloat16S2_NS_5EmptyEXadL_ZNS_5dsiluIffEET_T0_RKS3_EEXadL_ZNS_4siluIffEES5_S6_S8_EEEEvPKT2_SC_PT3_SE_PKT1_PSF_SI_mmm,@"STO_CUDA_ENTRY STV_DEFAULT"
_ZN18transformer_engine6detail32dgated_act_cast_transpose_kernelILi2ELi2Ef13__nv_bfloat16S2_NS_5EmptyEXadL_ZNS_5dsiluIffEET_T0_RKS3_EEXadL_ZNS_4siluIffEES5_S6_S8_EEEEvPKT2_SC_PT3_SE_PKT1_PSF_SI_mmm:
.text._ZN18transformer_engine6detail32dgated_act_cast_transpose_kernelILi2ELi2Ef13__nv_bfloat16S2_NS_5EmptyEXadL_ZNS_5dsiluIffEET_T0_RKS3_EEXadL_ZNS_4siluIffEES5_S6_S8_EEEEvPKT2_SC_PT3_SE_PKT1_PSF_SI_mmm:
        /* <DEDUP_REMOVED lines=19> */
[----:B------:R-:W-:Y:S05]  /*0130*/  CALL.REL.NOINC `($__internal_190_$__cuda_sm20_div_u64) ;  /* 0x0000006400407944 */ /* 0x000fea0003c00000 */
        /* <DEDUP_REMOVED lines=8> */
.L_x_8073:
        /* <DEDUP_REMOVED lines=22> */
.L_x_8074:
[----:B------:R-:W-:Y:S01]  /*0320*/  ULDC.64 UR8, c[0x0][0x248] ;  /* 0x0000920000087ab9 */ /* 0x000fe20000000a00 */
[C---:B------:R-:W-:Y:S01]  /*0330*/  IMAD.SHL.U32 R9, R58.reuse, 0x2, RZ ;  /* 0x000000023a097824 */ /* 0x040fe200078e00ff */
[----:B------:R-:W-:Y:S01]  /*0340*/  SHF.L.U64.HI R25, R58, 0x1, R39 ;  /* 0x000000013a197819 */ /* 0x000fe20000010227 */
[----:B------:R-:W-:Y:S01]  /*0350*/  IMAD R11, R17, UR8, RZ ;  /* 0x00000008110b7c24 */ /* 0x000fe2000f8e02ff */
[----:B------:R-:W-:Y:S01]  /*0360*/  ULDC.64 UR6, c[0x0][0x210] ;  /* 0x0000840000067ab9 */ /* 0x000fe20000000a00 */
[C---:B------:R-:W-:Y:S01]  /*0370*/  IMAD.WIDE.U32 R6, R16.reuse, UR8, RZ ;  /* 0x0000000810067c25 */ /* 0x040fe2000f8e00ff */
[----:B------:R-:W-:Y:S02]  /*0380*/  ULOP3.LUT UR5, UR9, 0x7fffffff, URZ, 0xc0, !UPT ;  /* 0x7fffffff09057892 */ /* 0x000fe4000f8ec03f */
[----:B------:R-:W-:Y:S02]  /*0390*/  USHF.R.U64 UR16, UR8, 0x1, UR9 ;  /* 0x0000000108107899 */ /* 0x000fe40008001209 */
[----:B------:R-:W-:Y:S01]  /*03a0*/  IMAD R11, R16, UR9, R11 ;  /* 0x00000009100b7c24 */ /* 0x000fe2000f8e020b */
[----:B------:R-:W-:Y:S01]  /*03b0*/  LEA R56, P0, R6, R9, 0x2 ;  /* 0x0000000906387211 */ /* 0x000fe200078010ff */
[----:B------:R-:W-:Y:S01]  /*03c0*/  IMAD.SHL.U32 R8, R4, 0x8, RZ ;  /* 0x0000000804087824 */ /* 0x000fe200078e00ff */
[----:B------:R-:W-:Y:S01]  /*03d0*/  IADD3 R9, P1, R58, R6, RZ ;  /* 0x000000063a097210 */ /* 0x000fe20007f3e0ff */
[----:B------:R-:W-:Y:S01]  /*03e0*/  ULDC.64 UR10, c[0x0][0x218] ;  /* 0x00008600000a7ab9 */ /* 0x000fe20000000a00 */
[----:B------:R-:W-:Y:S01]  /*03f0*/  IADD3 R10, R7, R11, RZ ;  /* 0x0000000b070a7210 */ /* 0x000fe20007ffe0ff */
[----:B------:R-:W-:Y:S01]  /*0400*/  ULOP3.LUT UR12, UR8, 0xfffffffe, URZ, 0xc0, !UPT ;  /* 0xfffffffe080c7892 */ /* 0x000fe2000f8ec03f */
[----:B------:R-:W-:Y:S01]  /*0410*/  LOP3.LUT R8, R8, 0x38, RZ, 0xc0, !PT ;  /* 0x0000003808087812 */ /* 0x000fe200078ec0ff */
[----:B------:R-:W-:Y:S01]  /*0420*/  ULDC.64 UR14, c[0x0][0x230] ;  /* 0x00008c00000e7ab9 */ /* 0x000fe20000000a00 */
[--C-:B------:R-:W-:Y:S01]  /*0430*/  LEA.HI.X R25, R6, R25, R10.reuse, 0x2, P0 ;  /* 0x0000001906197211 */ /* 0x100fe200000f140a */
[----:B------:R-:W-:Y:S01]  /*0440*/  IMAD.X R10, R39, 0x1, R10, P1 ;  /* 0x00000001270a7824 */ /* 0x000fe200008e060a */
[C---:B------:R-:W-:Y:S01]  /*0450*/  LEA R7, P0, R9.reuse, UR6, 0x7 ;  /* 0x0000000609077c11 */ /* 0x040fe2000f8038ff */
[----:B------:R-:W-:Y:S01]  /*0460*/  IMAD R35, R8, UR5, RZ ;  /* 0x0000000508237c24 */ /* 0x000fe2000f8e02ff */
[----:B------:R-:W-:Y:S01]  /*0470*/  SHF.L.U32 R6, R4, 0x2, RZ ;  /* 0x0000000204067819 */ /* 0x000fe200000006ff */
[----:B------:R-:W-:Y:S01]  /*0480*/  IMAD.WIDE.U32 R42, R8, UR8, RZ ;  /* 0x00000008082a7c25 */ /* 0x000fe2000f8e00ff */
[----:B------:R-:W-:Y:S01]  /*0490*/  LEA.HI.X R9, R9, UR7, R10, 0x7, P0 ;  /* 0x0000000709097c11 */ /* 0x000fe200080f3c0a */
[----:B------:R-:W-:Y:S01]  /*04a0*/  USHF.R.U32.HI UR6, URZ, 0x1, UR9 ;  /* 0x000000013f067899 */ /* 0x000fe20008011609 */
[----:B------:R-:W-:Y:S01]  /*04b0*/  IADD3 R10, -R6, R3, RZ ;  /* 0x00000003060a7210 */ /* 0x000fe20007ffe1ff */
[----:B------:R-:W-:Y:S01]  /*04c0*/  IMAD.IADD R35, R43, 0x1, R35 ;  /* 0x000000012b237824 */ /* 0x000fe200078e0223 */
[----:B------:R-:W-:Y:S01]  /*04d0*/  SHF.L.U64.HI R25, R56, 0x6, R25 ;  /* 0x0000000638197819 */ /* 0x000fe20000010219 */
[----:B------:R-:W-:Y:S01]  /*04e0*/  IMAD.WIDE.U32 R32, R8, UR16, RZ ;  /* 0x0000001008207c25 */ /* 0x000fe2000f8e00ff */
[----:B------:R-:W-:Y:S01]  /*04f0*/  LOP3.LUT R38, R10, 0x1f, RZ, 0xc0, !PT ;  /* 0x0000001f0a267812 */ /* 0x000fe200078ec0ff */
[----:B------:R-:W-:Y:S01]  /*0500*/  ULDC.64 UR18, c[0x0][0x228] ;  /* 0x00008a0000127ab9 */ /* 0x000fe20000000a00 */
[----:B------:R-:W-:Y:S01]  /*0510*/  SHF.L.U32 R56, R56, 0x6, RZ ;  /* 0x0000000638387819 */ /* 0x000fe200000006ff */
[----:B------:R-:W-:Y:S01]  /*0520*/  IMAD R11, R8, UR6, RZ ;  /* 0x00000006080b7c24 */ /* 0x000fe2000f8e02ff */
[----:B------:R-:W-:Y:S01]  /*0530*/  IADD3 R27, P0, R38, R42, RZ ;  /* 0x0000002a261b7210 */ /* 0x000fe20007f1e0ff */
[----:B------:R-:W-:Y:S01]  /*0540*/  VIADD R13, R10, 0xffffffff ;  /* 0xffffffff0a0d7836 */ /* 0x000fe20000000000 */
[----:B------:R-:W-:Y:S01]  /*0550*/  IADD3 R14, P1, R38, R32, RZ ;  /* 0x00000020260e7210 */ /* 0x000fe20007f3e0ff */
[----:B------:R-:W-:Y:S01]  /*0560*/  IMAD.IADD R34, R33, 0x1, R11 ;  /* 0x0000000121227824 */ /* 0x000fe200078e020b */
[----:B------:R-:W-:-:S02]  /*0570*/  IADD3.X R30, RZ, R35, RZ, P0, !PT ;  /* 0x00000023ff1e7210 */ /* 0x000fc400007fe4ff */
[----:B------:R-:W-:Y:S01]  /*0580*/  IADD3 R11, P0, R56, UR10, RZ ;  /* 0x0000000a380b7c10 */ /* 0x000fe2000ff1e0ff */
[----:B------:R-:W-:Y:S01]  /*0590*/  IMAD.X R15, RZ, RZ, R34, P1 ;  /* 0x000000ffff0f7224 */ /* 0x000fe200008e0622 */
[C---:B------:R-:W-:Y:S02]  /*05a0*/  SHF.L.U64.HI R30, R27.reuse, 0x2, R30 ;  /* 0x000000021b1e7819 */ /* 0x040fe4000001021e */
[----:B------:R-:W-:Y:S02]  /*05b0*/  SHF.L.U32 R27, R27, 0x2, RZ ;  /* 0x000000021b1b7819 */ /* 0x000fe400000006ff */
[----:B------:R-:W-:Y:S01]  /*05c0*/  IADD3.X R12, R25, UR11, RZ, P0, !PT ;  /* 0x0000000b190c7c10 */ /* 0x000fe200087fe4ff */
[----:B------:R-:W-:Y:S01]  /*05d0*/  ULDC.64 UR10, c[0x0][0x208] ;  /* 0x00008200000a7ab9 */ /* 0x000fe20000000a00 */
[----:B------:R-:W-:Y:S02]  /*05e0*/  IADD3 R28, P1, R27, R11, RZ ;  /* 0x0000000b1b1c7210 */ /* 0x000fe40007f3e0ff */
[----:B------:R-:W-:-:S02]  /*05f0*/  LOP3.LUT R13, R13, 0x1f, RZ, 0xc0, !PT ;  /* 0x0000001f0d0d7812 */ /* 0x000fc400078ec0ff */
[----:B------:R-:W-:Y:S02]  /*0600*/  IADD3.X R29, R30, R12, RZ, P1, !PT ;  /* 0x0000000c1e1d7210 */ /* 0x000fe40000ffe4ff */
[----:B------:R-:W-:Y:S02]  /*0610*/  IADD3 R46, P2, R13, R32, RZ ;  /* 0x000000200d2e7210 */ /* 0x000fe40007f5e0ff */
[C---:B------:R-:W-:Y:S01]  /*0620*/  LEA R48, P0, R14.reuse, R7, 0x2 ;  /* 0x000000070e307211 */ /* 0x040fe200078010ff */
[----:B------:R0:W2:Y:S02]  /*0630*/  LDG.E R23, desc[UR10][R28.64] ;  /* 0x0000000a1c177981 */ /* 0x0000a4000c1e1900 */
[----:B------:R-:W-:Y:S01]  /*0640*/  IMAD.X R47, RZ, RZ, R34, P2 ;  /* 0x000000ffff2f7224 */ /* 0x000fe200010e0622 */
[----:B------:R-:W-:Y:S02]  /*0650*/  LEA.HI.X R49, R14, R9, R15, 0x2, P0 ;  /* 0x000000090e317211 */ /* 0x000fe400000f140f */
[----:B------:R-:W-:Y:S01]  /*0660*/  IADD3 R14, P0, R46, UR12, RZ ;  /* 0x0000000c2e0e7c10 */ /* 0x000fe2000ff1e0ff */
[----:B------:R-:W-:Y:S01]  /*0670*/  IMAD.U32 R37, RZ, RZ, UR16 ;  /* 0x00000010ff257e24 */ /* 0x000fe2000f8e00ff */
[----:B------:R-:W-:-:S02]  /*0680*/  MOV R19, UR16 ;  /* 0x0000001000137c02 */ /* 0x000fc40008000f00 */
[----:B------:R-:W-:Y:S01]  /*0690*/  MOV R21, UR8 ;  /* 0x0000000800157c02 */ /* 0x000fe20008000f00 */
[----:B------:R-:W-:Y:S01]  /*06a0*/  UIMAD UR4, UR6, 0x3, URZ ;  /* 0x00000003060478a4 */ /* 0x000fe2000f8e023f */
[----:B------:R-:W-:Y:S01]  /*06b0*/  IADD3.X R15, R47, UR9, RZ, P0, !PT ;  /* 0x000000092f0f7c10 */ /* 0x000fe200087fe4ff */
[----:B------:R-:W-:Y:S01]  /*06c0*/  UIMAD UR7, UR5, 0x3, URZ ;  /* 0x00000003050778a4 */ /* 0x000fe2000f8e023f */
[----:B------:R-:W-:Y:S01]  /*06d0*/  ISETP.NE.U32.AND P0, PT, RZ, UR14, PT ;  /* 0x0000000eff007c0c */ /* 0x000fe2000bf05070 */
[----:B------:R-:W-:Y:S01]  /*06e0*/  USHF.L.U32 UR13, UR8, 0x2, URZ ;  /* 0x00000002080d7899 */ /* 0x000fe2000800063f */
[----:B------:R-:W-:Y:S01]  /*06f0*/  MOV R18, UR6 ;  /* 0x0000000600127c02 */ /* 0x000fe20008000f00 */
[----:B------:R-:W5:Y:S01]  /*0700*/  LDG.E R24, desc[UR10][R48.64] ;  /* 0x0000000a30187981 */ /* 0x000f62000c1e1900 */
[----:B------:R-:W-:Y:S02]  /*0710*/  ISETP.NE.AND.EX P0, PT, RZ, UR15, PT, P0 ;  /* 0x0000000fff007c0c */ /* 0x000fe4000bf05300 */
[----:B------:R-:W-:-:S04]  /*0720*/  LEA R44, P1, R14, R7, 0x2 ;  /* 0x000000070e2c7211 */ /* 0x000fc800078210ff */
[----:B------:R-:W-:Y:S02]  /*0730*/  LEA.HI.X R45, R14, R9, R15, 0x2, P1 ;  /* 0x000000090e2d7211 */ /* 0x000fe400008f140f */
[----:B------:R-:W-:-:S05]  /*0740*/  IADD3 R14, P2, R13, R42, RZ ;  /* 0x0000002a0d0e7210 */ /* 0x000fca0007f5e0ff */
[----:B------:R-:W1:Y:S01]  /*0750*/  @P0 LDC.64 R40, c[0x0][0x230] ;  /* 0x00008c00ff280b82 */ /* 0x000e620000000a00 */
[----:B------:R-:W-:Y:S01]  /*0760*/  USHF.L.U32 UR14, UR8, 0x1, URZ ;  /* 0x00000001080e7899 */ /* 0x000fe2000800063f */
[----:B------:R-:W-:Y:S01]  /*0770*/  LEA R36, P1, R37, R48, 0x2 ;  /* 0x0000003025247211 */ /* 0x000fe200078210ff */
[----:B------:R-:W-:Y:S01]  /*0780*/  IMAD.X R15, RZ, RZ, R35, P2 ;  /* 0x000000ffff0f7224 */ /* 0x000fe200010e0623 */
[----:B------:R-:W-:Y:S01]  /*0790*/  USHF.L.U64.HI UR15, UR8, 0x1, UR9 ;  /* 0x00000001080f7899 */ /* 0x000fe20008010209 */
[C---:B------:R-:W-:Y:S01]  /*07a0*/  IMAD.WIDE.U32 R46, R19.reuse, 0x3, R46 ;  /* 0x00000003132e7825 */ /* 0x040fe200078e002e */
[----:B------:R-:W-:Y:S02]  /*07b0*/  LEA.HI.X R37, R19, R49, R18, 0x2, P1 ;  /* 0x0000003113257211 */ /* 0x000fe400008f1412 */
[----:B------:R-:W-:Y:S01]  /*07c0*/  IADD3 R52, P1, R14, UR14, RZ ;  /* 0x0000000e0e347c10 */ /* 0x000fe2000ff3e0ff */
[----:B------:R-:W-:Y:S01]  /*07d0*/  IMAD.WIDE.U32 R20, R21, 0x3, R14 ;  /* 0x0000000315147825 */ /* 0x000fe200078e000e */
[----:B------:R-:W-:Y:S01]  /*07e0*/  LEA R18, P2, R46, R7, 0x2 ;  /* 0x000000072e127211 */ /* 0x000fe200078410ff */
[----:B------:R-:W5:Y:S02]  /*07f0*/  LDG.E R31, desc[UR10][R36.64] ;  /* 0x0000000a241f7981 */ /* 0x000f64000c1e1900 */
[----:B------:R-:W-:Y:S01]  /*0800*/  VIADD R19, R47, UR4 ;  /* 0x000000042f137c36 */ /* 0x000fe20008000000 */
[----:B------:R-:W-:-:S02]  /*0810*/  IADD3 R59, R21, UR7, RZ ;  /* 0x00000007153b7c10 */ /* 0x000fc4000fffe0ff */
[----:B------:R-:W-:Y:S01]  /*0820*/  IADD3.X R15, R15, UR15, RZ, P1, !PT ;  /* 0x0000000f0f0f7c10 */ /* 0x000fe20008ffe4ff */
[----:B------:R-:W-:Y:S01]  /*0830*/  IMAD.SHL.U32 R22, R20, 0x4, RZ ;  /* 0x0000000414167824 */ /* 0x000fe200078e00ff */
[----:B------:R-:W-:Y:S01]  /*0840*/  IADD3 R14, P1, R11, UR14, RZ ;  /* 0x0000000e0b0e7c10 */ /* 0x000fe2000ff3e0ff */
[----:B------:R3:W5:Y:S01]  /*0850*/  LDG.E R47, desc[UR10][R44.64] ;  /* 0x0000000a2c2f7981 */ /* 0x000762000c1e1900 */
[----:B------:R-:W-:Y:S02]  /*0860*/  LEA.HI.X R19, R46, R9, R19, 0x2, P2 ;  /* 0x000000092e137211 */ /* 0x000fe400010f1413 */
[----:B------:R-:W-:Y:S02]  /*0870*/  SHF.L.U64.HI R59, R20, 0x2, R59 ;  /* 0x00000002143b7819 */ /* 0x000fe4000001023b */
[----:B------:R-:W-:Y:S01]  /*0880*/  SHF.L.U64.HI R46, R52, 0x2, R15 ;  /* 0x00000002342e7819 */ /* 0x000fe2000001020f */
[----:B-1----:R-:W4:Y:S01]  /*0890*/  @P0 LDG.E R57, desc[UR10][R40.64] ;  /* 0x0000000a28390981 */ /* 0x002f22000c1e1900 */
[----:B------:R-:W-:-:S02]  /*08a0*/  IADD3 R20, P2, R14, R27, RZ ;  /* 0x0000001b0e147210 */ /* 0x000fc40007f5e0ff */
[----:B------:R-:W-:Y:S02]  /*08b0*/  IADD3.X R15, R12, UR15, RZ, P1, !PT ;  /* 0x0000000f0c0f7c10 */ /* 0x000fe40008ffe4ff */
[----:B------:R-:W-:Y:S01]  /*08c0*/  SHF.L.U32 R52, R52, 0x2, RZ ;  /* 0x0000000234347819 */ /* 0x000fe200000006ff */
[----:B------:R-:W-:Y:S02]  /*08d0*/  USHF.L.U64.HI UR4, UR8, 0x2, UR9 ;  /* 0x0000000208047899 */ /* 0x000fe40008010209 */
[----:B------:R-:W-:Y:S01]  /*08e0*/  IMAD.X R21, R15, 0x1, R30, P2 ;  /* 0x000000010f157824 */ /* 0x000fe200010e061e */
[C---:B------:R-:W-:Y:S01]  /*08f0*/  IADD3 R54, P3, R52.reuse, R11, RZ ;  /* 0x0000000b34367210 */ /* 0x040fe20007f7e0ff */
[----:B------:R-:W-:Y:S01]  /*0900*/  ULDC.64 UR8, c[0x0][0x250] ;  /* 0x0000940000087ab9 */ /* 0x000fe20000000a00 */
[----:B------:R-:W-:Y:S02]  /*0910*/  IADD3 R52, P2, R52, R14, RZ ;  /* 0x0000000e34347210 */ /* 0x000fe40007f5e0ff */
[----:B0-----:R-:W-:Y:S01]  /*0920*/  IADD3 R28, P1, R28, UR13, RZ ;  /* 0x0000000d1c1c7c10 */ /* 0x001fe2000ff3e0ff */
[----:B------:R0:W5:Y:S02]  /*0930*/  LDG.E R26, desc[UR10][R20.64] ;  /* 0x0000000a141a7981 */ /* 0x000164000c1e1900 */
[----:B------:R-:W-:Y:S01]  /*0940*/  IMAD.X R53, R46, 0x1, R15, P2 ;  /* 0x000000012e357824 */ /* 0x000fe200010e060f */
[----:B------:R-:W-:-:S02]  /*0950*/  IADD3.X R29, R29, UR4, RZ, P1, !PT ;  /* 0x000000041d1d7c10 */ /* 0x000fc40008ffe4ff */
[----:B---3--:R-:W-:Y:S02]  /*0960*/  IADD3 R44, P1, R20, UR13, RZ ;  /* 0x0000000d142c7c10 */ /* 0x008fe4000ff3e0ff */
[----:B------:R-:W-:Y:S01]  /*0970*/  IADD3 R50, P2, R22, R11, RZ ;  /* 0x0000000b16327210 */ /* 0x000fe20007f5e0ff */
[----:B------:R1:W5:Y:S01]  /*0980*/  LDG.E R48, desc[UR10][R52.64] ;  /* 0x0000000a34307981 */ /* 0x000362000c1e1900 */
[-C--:B------:R-:W-:Y:S02]  /*0990*/  IADD3.X R55, R46, R12.reuse, RZ, P3, !PT ;  /* 0x0000000c2e377210 */ /* 0x080fe40001ffe4ff */
[----:B------:R-:W-:Y:S01]  /*09a0*/  IADD3.X R45, R21, UR4, RZ, P1, !PT ;  /* 0x00000004152d7c10 */ /* 0x000fe20008ffe4ff */
[----:B------:R-:W5:Y:S01]  /*09b0*/  LDG.E R29, desc[UR10][R28.64] ;  /* 0x0000000a1c1d7981 */ /* 0x000f62000c1e1900 */
[----:B------:R-:W-:Y:S02]  /*09c0*/  IADD3.X R51, R59, R12, RZ, P2, !PT ;  /* 0x0000000c3b337210 */ /* 0x000fe400017fe4ff */
[----:B------:R-:W-:Y:S01]  /*09d0*/  IADD3 R36, P1, R22, R14, RZ ;  /* 0x0000000e16247210 */ /* 0x000fe20007f3e0ff */
[----:B------:R-:W5:Y:S04]  /*09e0*/  LDG.E R49, desc[UR10][R54.64] ;  /* 0x0000000a36317981 */ /* 0x000f68000c1e1900 */
[----:B------:R-:W5:Y:S04]  /*09f0*/  LDG.E R22, desc[UR10][R44.64] ;  /* 0x0000000a2c167981 */ /* 0x000f68000c1e1900 */
[----:B------:R-:W5:Y:S01]  /*0a00*/  LDG.E R41, desc[UR10][R50.64] ;  /* 0x0000000a32297981 */ /* 0x000f62000c1e1900 */
[----:B0-----:R-:W-:-:S02]  /*0a10*/  MOV R20, 0x3bbb989d ;  /* 0x3bbb989d00147802 */ /* 0x001fc40000000f00 */
[----:B-1----:R-:W-:Y:S01]  /*0a20*/  MOV R53, 0x437c0000 ;  /* 0x437c000000357802 */ /* 0x002fe20000000f00 */
[----:B------:R0:W5:Y:S01]  /*0a30*/  LDG.E R46, desc[UR10][R18.64] ;  /* 0x0000000a122e7981 */ /* 0x000162000c1e1900 */
[----:B------:R-:W-:-:S05]  /*0a40*/  IMAD.X R37, R59, 0x1, R15, P1 ;  /* 0x000000013b257824 */ /* 0x000fca00008e060f */
[----:B------:R1:W5:Y:S01]  /*0a50*/  LDG.E R40, desc[UR10][R36.64] ;  /* 0x0000000a24287981 */ /* 0x000362000c1e1900 */
[----:B------:R-:W-:Y:S01]  /*0a60*/  UMOV UR7, 0x3f800000 ;  /* 0x3f80000000077882 */ /* 0x000fe20000000000 */
[----:B0-----:R-:W-:Y:S02]  /*0a70*/  IMAD.MOV.U32 R18, RZ, RZ, R16 ;  /* 0x000000ffff127224 */ /* 0x001fe400078e0010 */
[----:B-1----:R-:W-:-:S04]  /*0a80*/  IMAD R37, R39, UR8, RZ ;  /* 0x0000000827257c24 */ /* 0x002fc8000f8e02ff */
[----:B------:R-:W-:Y:S01]  /*0a90*/  IMAD R37, R58, UR9, R37 ;  /* 0x000000093a257c24 */ /* 0x000fe2000f8e0225 */
[----:B------:R-:W-:Y:S01]  /*0aa0*/  BSSY B1, `(.L_x_8075) ;  /* 0x0000020000017945 */ /* 0x000fe20003800000 */
[----:B--2---:R-:W-:-:S04]  /*0ab0*/  IMAD.U32 R21, R23, 0x10000, RZ ;  /* 0x0001000017157824 */ /* 0x004fc800078e00ff */
[----:B------:R-:W-:-:S04]  /*0ac0*/  FFMA.SAT R20, -R21, R20, 0.5 ;  /* 0x3f00000015147423 */ /* 0x000fc80000002114 */
[----:B------:R-:W-:-:S04]  /*0ad0*/  FFMA.RM R20, R20, R53, 12582913 ;  /* 0x4b40000114147423 */ /* 0x000fc80000004035 */
[----:B------:R-:W-:-:S04]  /*0ae0*/  FADD R28, R20, -12583039 ;  /* 0xcb40007f141c7421 */ /* 0x000fc80000000000 */
[----:B------:R-:W-:-:S04]  /*0af0*/  FFMA R28, -R21, 1.4426950216293334961, -R28 ;  /* 0x3fb8aa3b151c7823 */ /* 0x000fc8000000091c */
[----:B------:R-:W-:-:S04]  /*0b00*/  FFMA R28, -R21, 1.925963033500011079e-08, R28 ;  /* 0x32a57060151c7823 */ /* 0x000fc8000000011c */
[----:B------:R-:W0:Y:S01]  /*0b10*/  MUFU.EX2 R19, R28 ;  /* 0x0000001c00137308 */ /* 0x000e220000000800 */
[----:B------:R-:W-:-:S04]  /*0b20*/  IMAD.SHL.U32 R20, R20, 0x800000, RZ ;  /* 0x0080000014147824 */ /* 0x000fc800078e00ff */
[----:B0-----:R-:W-:-:S05]  /*0b30*/  FFMA R36, R20, R19, 1 ;  /* 0x3f80000014247423 */ /* 0x001fca0000000013 */
[----:B------:R-:W-:Y:S02]  /*0b40*/  IADD3 R20, R36, 0x1800000, RZ ;  /* 0x0180000024147810 */ /* 0x000fe40007ffe0ff */
[----:B------:R-:W-:Y:S02]  /*0b50*/  MOV R19, R17 ;  /* 0x0000001100137202 */ /* 0x000fe40000000f00 */
        /* <DEDUP_REMOVED lines=9> */
[----:B------:R-:W-:Y:S02]  /*0bf0*/  IADD3.X R19, R25, UR9, RZ, P1, !PT ;  /* 0x0000000919137c10 */ /* 0x000fe40008ffe4ff */
[----:B------:R-:W-:Y:S01]  /*0c00*/  LEA R20, R0, R5, 0x5 ;  /* 0x0000000500147211 */ /* 0x000fe200078e28ff */
[----:B------:R-:W-:Y:S06]  /*0c10*/  @P0 BRA `(.L_x_8076) ;  /* 0x0000000000100947 */ /* 0x000fec0003800000 */
[----:B------:R-:W-:Y:S01]  /*0c20*/  IMAD.MOV.U32 R0, RZ, RZ, R36 ;  /* 0x000000ffff007224 */ /* 0x000fe200078e0024 */
[----:B------:R-:W-:-:S07]  /*0c30*/  MOV R58, 0xc50 ;  /* 0x00000c50003a7802 */ /* 0x000fce0000000f00 */
[----:B-----5:R-:W-:Y:S05]  /*0c40*/  CALL.REL.NOINC `($__internal_191_$__cuda_sm20_rcp_rn_f32_slowpath) ;  /* 0x0000005c008c7944 */ /* 0x020fea0003c00000 */
[----:B------:R-:W-:Y:S05]  /*0c50*/  BRA `(.L_x_8077) ;  /* 0x0000000000107947 */ /* 0x000fea0003800000 */
.L_x_8076:
[----:B------:R-:W0:Y:S02]  /*0c60*/  MUFU.RCP R59, R36 ;  /* 0x00000024003b7308 */ /* 0x000e240000001000 */
[----:B0-----:R-:W-:-:S04]  /*0c70*/  FFMA R0, R36, R59, -1 ;  /* 0xbf80000024007423 */ /* 0x001fc8000000003b */
[----:B------:R-:W-:-:S04]  /*0c80*/  FADD.FTZ R0, -R0, -RZ ;  /* 0x800000ff00007221 */ /* 0x000fc80000010100 */
[----:B------:R-:W-:-:S07]  /*0c90*/  FFMA R59, R59, R0, R59 ;  /* 0x000000003b3b7223 */ /* 0x000fce000000003b */
.L_x_8077:
[----:B------:R-:W-:Y:S05]  /*0ca0*/  BSYNC B1 ;  /* 0x0000000000017941 */ /* 0x000fea0003800000 */
.L_x_8075:
[----:B------:R-:W-:Y:S01]  /*0cb0*/  SHF.L.U32 R25, R23, 0x10, RZ ;  /* 0x0000001017197819 */ /* 0x000fe200000006ff */
[----:B------:R-:W-:Y:S01]  /*0cc0*/  IMAD.MOV.U32 R0, RZ, RZ, 0x3bbb989d ;  /* 0x3bbb989dff007424 */ /* 0x000fe200078e00ff */
[----:B------:R-:W-:Y:S01]  /*0cd0*/  MOV R37, 0x437c0000 ;  /* 0x437c000000257802 */ /* 0x000fe20000000f00 */
[----:B-----5:R-:W-:Y:S01]  /*0ce0*/  IMAD.U32 R52, R24, 0x10000, RZ ;  /* 0x0001000018347824 */ /* 0x020fe200078e00ff */
[----:B------:R-:W-:Y:S01]  /*0cf0*/  BSSY B1, `(.L_x_8078) ;  /* 0x000001c000017945 */ /* 0x000fe20003800000 */
[----:B------:R-:W-:Y:S01]  /*0d00*/  FFMA.SAT R0, -R25, R0, 0.5 ;  /* 0x3f00000019007423 */ /* 0x000fe20000002100 */
[----:B------:R-:W-:-:S03]  /*0d10*/  PRMT R23, R23, 0x7632, R23 ;  /* 0x0000763217177816 */ /* 0x000fc60000000017 */
        /* <DEDUP_REMOVED lines=19> */
[----:B------:R-:W-:Y:S05]  /*0e50*/  CALL.REL.NOINC `($__internal_191_$__cuda_sm20_rcp_rn_f32_slowpath) ;  /* 0x0000005c00087944 */ /* 0x000fea0003c00000 */
[----:B------:R-:W-:Y:S05]  /*0e60*/  BRA `(.L_x_8080) ;  /* 0x0000000000107947 */ /* 0x000fea0003800000 */
.L_x_8079:
[----:B------:R-:W0:Y:S02]  /*0e70*/  MUFU.RCP R59, R44 ;  /* 0x0000002c003b7308 */ /* 0x000e240000001000 */
[----:B0-----:R-:W-:-:S04]  /*0e80*/  FFMA R0, R44, R59, -1 ;  /* 0xbf8000002c007423 */ /* 0x001fc8000000003b */
[----:B------:R-:W-:-:S04]  /*0e90*/  FADD.FTZ R0, -R0, -RZ ;  /* 0x800000ff00007221 */ /* 0x000fc80000010100 */
[----:B------:R-:W-:-:S07]  /*0ea0*/  FFMA R59, R59, R0, R59 ;  /* 0x000000003b3b7223 */ /* 0x000fce000000003b */
.L_x_8080:
[----:B------:R-:W-:Y:S05]  /*0eb0*/  BSYNC B1 ;  /* 0x0000000000017941 */ /* 0x000fea0003800000 */
.L_x_8078:
[----:B------:R-:W-:Y:S01]  /*0ec0*/  HFMA2.MMA R37, -RZ, RZ, 3.7421875, 0 ;  /* 0x437c0000ff257435 */ /* 0x000fe200000001ff */
[----:B------:R-:W-:Y:S01]  /*0ed0*/  SHF.L.U32 R21, R23, 0x10, RZ ;  /* 0x0000001017157819 */ /* 0x000fe200000006ff */
[----:B------:R-:W-:Y:S02]  /*0ee0*/  IMAD.MOV.U32 R0, RZ, RZ, 0x3bbb989d ;  /* 0x3bbb989dff007424 */ /* 0x000fe400078e00ff */
[----:B------:R-:W-:Y:S01]  /*0ef0*/  FMUL R59, R25, R59 ;  /* 0x0000003b193b7220 */ /* 0x000fe20000400000 */
[----:B------:R-:W-:Y:S01]  /*0f00*/  PRMT R24, R26, 0x7632, R24 ;  /* 0x000076321a187816 */ /* 0x000fe20000000018 */
[----:B------:R-:W-:Y:S01]  /*0f10*/  BSSY B1, `(.L_x_8081) ;  /* 0x0000017000017945 */ /* 0x000fe20003800000 */
[----:B------:R-:W-:Y:S01]  /*0f20*/  FFMA.SAT R0, -R21, R0, 0.5 ;  /* 0x3f00000015007423 */ /* 0x000fe20000002100 */
[----:B------:R-:W-:Y:S01]  /*0f30*/  FMUL R52, R52, R59 ;  /* 0x0000003b34347220 */ /* 0x000fe20000400000 */
[----:B------:R-:W-:Y:S02]  /*0f40*/  PRMT R54, R24, 0x7632, R54 ;  /* 0x0000763218367816 */ /* 0x000fe40000000036 */
        /* <DEDUP_REMOVED lines=13> */
[----:B------:R-:W-:Y:S05]  /*1020*/  CALL.REL.NOINC `($__internal_191_$__cuda_sm20_rcp_rn_f32_slowpath) ;  /* 0x0000005800947944 */ /* 0x000fea0003c00000 */
[----:B------:R-:W-:Y:S05]  /*1030*/  BRA `(.L_x_8083) ;  /* 0x0000000000107947 */ /* 0x000fea0003800000 */
.L_x_8082:
[----:B------:R-:W0:Y:S02]  /*1040*/  MUFU.RCP R59, R36 ;  /* 0x00000024003b7308 */ /* 0x000e240000001000 */
[----:B0-----:R-:W-:-:S04]  /*1050*/  FFMA R0, R36, R59, -1 ;  /* 0xbf80000024007423 */ /* 0x001fc8000000003b */
[----:B------:R-:W-:-:S04]  /*1060*/  FADD.FTZ R0, -R0, -RZ ;  /* 0x800000ff00007221 */ /* 0x000fc80000010100 */
[----:B------:R-:W-:-:S07]  /*1070*/  FFMA R59, R59, R0, R59 ;  /* 0x000000003b3b7223 */ /* 0x000fce000000003b */
.L_x_8083:
[----:B------:R-:W-:Y:S05]  /*1080*/  BSYNC B1 ;  /* 0x0000000000017941 */ /* 0x000fea0003800000 */
.L_x_8081:
[----:B------:R-:W-:Y:S01]  /*1090*/  SHF.L.U32 R23, R23, 0x10, RZ ;  /* 0x0000001017177819 */ /* 0x000fe200000006ff */
[----:B------:R-:W-:Y:S01]  /*10a0*/  IMAD.MOV.U32 R0, RZ, RZ, 0x3bbb989d ;  /* 0x3bbb989dff007424 */ /* 0x000fe200078e00ff */
[----:B------:R-:W-:Y:S01]  /*10b0*/  MOV R25, 0x437c0000 ;  /* 0x437c000000197802 */ /* 0x000fe20000000f00 */
[----:B------:R-:W-:Y:S01]  /*10c0*/  IMAD.U32 R54, R54, 0x10000, RZ ;  /* 0x0001000036367824 */ /* 0x000fe200078e00ff */
[----:B------:R-:W-:Y:S01]  /*10d0*/  SHF.L.U32 R24, R24, 0x10, RZ ;  /* 0x0000001018187819 */ /* 0x000fe200000006ff */
[----:B------:R-:W-:Y:S01]  /*10e0*/  FFMA.SAT R0, -R23, R0, 0.5 ;  /* 0x3f00000017007423 */ /* 0x000fe20000002100 */
[----:B------:R-:W-:Y:S03]  /*10f0*/  BSSY B1, `(.L_x_8084) ;  /* 0x0000019000017945 */ /* 0x000fe60003800000 */
        /* <DEDUP_REMOVED lines=20> */
.L_x_8085:
[----:B------:R-:W0:Y:S02]  /*1240*/  MUFU.RCP R59, R28 ;  /* 0x0000001c003b7308 */ /* 0x000e240000001000 */
[----:B0-----:R-:W-:-:S04]  /*1250*/  FFMA R0, R28, R59, -1 ;  /* 0xbf8000001c007423 */ /* 0x001fc8000000003b */
[----:B------:R-:W-:-:S04]  /*1260*/  FADD.FTZ R0, -R0, -RZ ;  /* 0x800000ff00007221 */ /* 0x000fc80000010100 */
[----:B------:R-:W-:-:S07]  /*1270*/  FFMA R59, R59, R0, R59 ;  /* 0x000000003b3b7223 */ /* 0x000fce000000003b */
.L_x_8086:
[----:B------:R-:W-:Y:S05]  /*1280*/  BSYNC B1 ;  /* 0x0000000000017941 */ /* 0x000fea0003800000 */
.L_x_8084:
        /* <DEDUP_REMOVED lines=22> */
.L_x_8088:
[----:B------:R-:W0:Y:S02]  /*13f0*/  MUFU.RCP R59, R26 ;  /* 0x0000001a003b7308 */ /* 0x000e240000001000 */
[----:B0-----:R-:W-:-:S04]  /*1400*/  FFMA R0, R26, R59, -1 ;  /* 0xbf8000001a007423 */ /* 0x001fc8000000003b */
[----:B------:R-:W-:-:S04]  /*1410*/  FADD.FTZ R0, -R0, -RZ ;  /* 0x800000ff00007221 */ /* 0x000fc80000010100 */
[----:B------:R-:W-:-:S07]  /*1420*/  FFMA R59, R59, R0, R59 ;  /* 0x000000003b3b7223 */ /* 0x000fce000000003b */
.L_x_8089:
[----:B------:R-:W-:Y:S05]  /*1430*/  BSYNC B1 ;  /* 0x0000000000017941 */ /* 0x000fea0003800000 */
.L_x_8087:
[----:B------:R-:W-:Y:S01]  /*1440*/  SHF.L.U32 R23, R29, 0x10, RZ ;  /* 0x000000101d177819 */ /* 0x000fe200000006ff */
[----:B------:R-:W-:Y:S01]  /*1450*/  IMAD.MOV.U32 R0, RZ, RZ, 0x3bbb989d ;  /* 0x3bbb989dff007424 */ /* 0x000fe200078e00ff */
[----:B------:R-:W-:Y:S01]  /*1460*/  MOV R25, 0x437c0000 ;  /* 0x437c000000197802 */ /* 0x000fe20000000f00 */
[----:B------:R-:W-:Y:S01]  /*1470*/  IMAD.U32 R50, R31, 0x10000, RZ ;  /* 0x000100001f327824 */ /* 0x000fe200078e00ff */
        /* <DEDUP_REMOVED lines=24> */
.L_x_8091:
[----:B------:R-:W0:Y:S02]  /*1600*/  MUFU.RCP R59, R26 ;  /* 0x0000001a003b7308 */ /* 0x000e240000001000 */
[----:B0-----:R-:W-:-:S04]  /*1610*/  FFMA R0, R26, R59, -1 ;  /* 0xbf8000001a007423 */ /* 0x001fc8000000003b */
[----:B------:R-:W-:-:S04]  /*1620*/  FADD.FTZ R0, -R0, -RZ ;  /* 0x800000ff00007221 */ /* 0x000fc80000010100 */
[----:B------:R-:W-:-:S07]  /*1630*/  FFMA R59, R59, R0, R59 ;  /* 0x000000003b3b7223 */ /* 0x000fce000000003b */
.L_x_8092:
[----:B------:R-:W-:Y:S05]  /*1640*/  BSYNC B1 ;  /* 0x0000000000017941 */ /* 0x000fea0003800000 */
.L_x_8090:
        /* <DEDUP_REMOVED lines=24> */
.L_x_8094:
[----:B------:R-:W0:Y:S02]  /*17d0*/  MUFU.RCP R59, R26 ;  /* 0x0000001a003b7308 */ /* 0x000e240000001000 */
[----:B0-----:R-:W-:-:S04]  /*17e0*/  FFMA R0, R26, R59, -1 ;  /* 0xbf8000001a007423 */ /* 0x001fc8000000003b */
[----:B------:R-:W-:-:S04]  /*17f0*/  FADD.FTZ R0, -R0, -RZ ;  /* 0x800000ff00007221 */ /* 0x000fc80000010100 */
[----:B------:R-:W-:-:S07]  /*1800*/  FFMA R59, R59, R0, R59 ;  /* 0x000000003b3b7223 */ /* 0x000fce000000003b */
.L_x_8095:
[----:B------:R-:W-:Y:S05]  /*1810*/  BSYNC B1 ;  /* 0x0000000000017941 */ /* 0x000fea0003800000 */
.L_x_8093:
[----:B------:R-:W-:Y:S01]  /*1820*/  SHF.L.U32 R29, R29, 0x10, RZ ;  /* 0x000000101d1d7819 */ /* 0x000fe200000006ff */
[----:B------:R-:W-:Y:S01]  /*1830*/  IMAD.MOV.U32 R0, RZ, RZ, 0x3bbb989d ;  /* 0x3bbb989dff007424 */ /* 0x000fe200078e00ff */
[----:B------:R-:W-:Y:S01]  /*1840*/  MOV R23, 0x437c0000 ;  /* 0x437c000000177802 */ /* 0x000fe20000000f00 */
        /* <DEDUP_REMOVED lines=23> */
[----:B------:R-:W-:Y:S01]  /*19c0*/  MOV R0, R59 ;  /* 0x0000003b00007202 */ /* 0x000fe20000000f00 */
[----:B------:R-:W-:Y:S06]  /*19d0*/  BRA `(.L_x_8098) ;  /* 0x0000000000107947 */ /* 0x000fec0003800000 */
.L_x_8097:
[----:B------:R-:W0:Y:S02]  /*19e0*/  MUFU.RCP R0, R25 ;  /* 0x0000001900007308 */ /* 0x000e240000001000 */
[----:B0-----:R-:W-:-:S04]  /*19f0*/  FFMA R21, R25, R0, -1 ;  /* 0xbf80000019157423 */ /* 0x001fc80000000000 */
[----:B------:R-:W-:-:S04]  /*1a00*/  FADD.FTZ R21, -R21, -RZ ;  /* 0x800000ff15157221 */ /* 0x000fc80000010100 */
[----:B------:R-:W-:-:S07]  /*1a10*/  FFMA R0, R0, R21, R0 ;  /* 0x0000001500007223 */ /* 0x000fce0000000000 */
.L_x_8098:
[----:B------:R-:W-:Y:S05]  /*1a20*/  BSYNC B1 ;  /* 0x0000000000017941 */ /* 0x000fea0003800000 */
.L_x_8096:
        /* <DEDUP_REMOVED lines=24> */
[----:B------:R-:W-:Y:S01]  /*1bb0*/  VIADD R32, R10, 0x1e ;  /* 0x0000001e0a207836 */ /* 0x000fe20000000000 */
[----:B------:R-:W-:Y:S01]  /*1bc0*/  F2FP.BF16.F32.PACK_AB R57, R28, R25 ;  /* 0x000000191c39723e */ /* 0x000fe200000010ff */
[----:B------:R2:W-:Y:S01]  /*1bd0*/  STG.E desc[UR10][R58.64], R43 ;  /* 0x0000002b3a007986 */ /* 0x0005e2000c10190a */
[----:B------:R-:W-:Y:S02]  /*1be0*/  IADD3 R62, P0, R44, UR13, RZ ;  /* 0x0000000d2c3e7c10 */ /* 0x000fe4000ff1e0ff */
[----:B------:R-:W-:Y:S01]  /*1bf0*/  LOP3.LUT R32, R32, 0x1f, RZ, 0xc0, !PT ;  /* 0x0000001f20207812 */ /* 0x000fe200078ec0ff */
[----:B------:R3:W-:Y:S01]  /*1c00*/  STG.E desc[UR10][R44.64], R57 ;  /* 0x000000392c007986 */ /* 0x0007e2000c10190a */
[----:B------:R-:W-:-:S02]  /*1c10*/  IADD3.X R63, R45, UR4, RZ, P0, !PT ;  /* 0x000000042d3f7c10 */ /* 0x000fc400087fe4ff */
[----:B0-----:R-:W-:Y:S02]  /*1c20*/  IADD3.X R34, R34, R37, RZ, P1, !PT ;  /* 0x0000002522227210 */ /* 0x001fe40000ffe4ff */
[----:B-1----:R-:W-:Y:S02]  /*1c30*/  MOV R61, UR16 ;  /* 0x00000010003d7c02 */ /* 0x002fe40008000f00 */
[----:B--2---:R-:W-:Y:S02]  /*1c40*/  F2FP.BF16.F32.PACK_AB R43, R29, R30 ;  /* 0x0000001e1d2b723e */ /* 0x004fe400000010ff */
[----:B---3--:R-:W-:-:S03]  /*1c50*/  IADD3 R44, P0, R32, R31, RZ ;  /* 0x0000001f202c7210 */ /* 0x008fc60007f1e0ff */
[----:B------:R0:W-:Y:S02]  /*1c60*/  STG.E desc[UR10][R62.64], R43 ;  /* 0x0000002b3e007986 */ /* 0x0001e4000c10190a */
[----:B------:R-:W-:Y:S02]  /*1c70*/  IMAD.X R45, RZ, RZ, R34, P0 ;  /* 0x000000ffff2d7224 */ /* 0x000fe400000e0622 */
[----:B------:R-:W-:Y:S01]  /*1c80*/  IMAD.WIDE.U32 R60, R61, 0x3, R44 ;  /* 0x000000033d3c7825 */ /* 0x000fe200078e002c */
[----:B------:R-:W-:-:S03]  /*1c90*/  IADD3 R44, P1, R44, UR12, RZ ;  /* 0x0000000c2c2c7c10 */ /* 0x000fc6000ff3e0ff */
[----:B------:R-:W-:Y:S01]  /*1ca0*/  VIADD R33, R61, UR8 ;  /* 0x000000083d217c36 */ /* 0x000fe20008000000 */
[C---:B------:R-:W-:Y:S02]  /*1cb0*/  LEA R58, P0, R60.reuse, R7, 0x2 ;  /* 0x000000073c3a7211 */ /* 0x040fe400078010ff */
[----:B------:R-:W-:Y:S02]  /*1cc0*/  IADD3.X R37, R45, R37, RZ, P1, !PT ;  /* 0x000000252d257210 */ /* 0x000fe40000ffe4ff */
[----:B------:R-:W-:Y:S02]  /*1cd0*/  LEA.HI.X R59, R60, R9, R33, 0x2, P0 ;  /* 0x000000093c3b7211 */ /* 0x000fe400000f1421 */
[----:B------:R-:W-:Y:S02]  /*1ce0*/  IADD3 R33, P0, R42, UR14, RZ ;  /* 0x0000000e2a217c10 */ /* 0x000fe4000ff1e0ff */
[----:B0-----:R-:W-:Y:S02]  /*1cf0*/  LEA R62, P1, R44, R7, 0x2 ;  /* 0x000000072c3e7211 */ /* 0x001fe400078210ff */
[----:B------:R-:W-:-:S02]  /*1d00*/  IADD3.X R35, R35, UR15, RZ, P0, !PT ;  /* 0x0000000f23237c10 */ /* 0x000fc400087fe4ff */
[----:B------:R-:W-:Y:S02]  /*1d10*/  IADD3 R42, P0, R32, R33, RZ ;  /* 0x00000021202a7210 */ /* 0x000fe40007f1e0ff */
[----:B------:R-:W-:-:S03]  /*1d20*/  LEA.HI.X R63, R44, R9, R37, 0x2, P1 ;  /* 0x000000092c3f7211 */ /* 0x000fc600008f1425 */
[----:B------:R-:W-:Y:S01]  /*1d30*/  IMAD.X R43, RZ, RZ, R35, P0 ;  /* 0x000000ffff2b7224 */ /* 0x000fe200000e0623 */
[----:B------:R-:W-:Y:S01]  /*1d40*/  IADD3 R66, P0, R42, UR14, RZ ;  /* 0x0000000e2a427c10 */ /* 0x000fe2000ff1e0ff */
[----:B------:R-:W-:Y:S01]  /*1d50*/  UIMAD UR8, UR5, 0x3, URZ ;  /* 0x00000003050878a4 */ /* 0x000fe2000f8e023f */
[----:B------:R-:W-:Y:S02]  /*1d60*/  IMAD.WIDE.U32 R36, R36, 0x3, R42 ;  /* 0x0000000324247825 */ /* 0x000fe400078e002a */
[----:B------:R-:W-:-:S04]  /*1d70*/  IADD3.X R45, R43, UR15, RZ, P0, !PT ;  /* 0x0000000f2b2d7c10 */ /* 0x000fc800087fe4ff */
[C---:B------:R-:W-:Y:S02]  /*1d80*/  SHF.L.U64.HI R42, R66.reuse, 0x2, R45 ;  /* 0x00000002422a7819 */ /* 0x040fe4000001022d */
[----:B------:R-:W-:Y:S01]  /*1d90*/  SHF.L.U32 R66, R66, 0x2, RZ ;  /* 0x0000000242427819 */ /* 0x000fe200000006ff */
[----:B------:R-:W-:Y:S01]  /*1da0*/  VIADD R37, R37, UR8 ;  /* 0x0000000825257c36 */ /* 0x000fe20008000000 */
[----:B------:R0:W5:Y:S02]  /*1db0*/  LDG.E R45, desc[UR10][R62.64] ;  /* 0x0000000a3e2d7981 */ /* 0x000164000c1e1900 */
[----:B------:R-:W-:Y:S02]  /*1dc0*/  IADD3 R60, P0, R66, R11, RZ ;  /* 0x0000000b423c7210 */ /* 0x000fe40007f1e0ff */
[----:B------:R-:W-:-:S03]  /*1dd0*/  SHF.L.U64.HI R37, R36, 0x2, R37 ;  /* 0x0000000224257819 */ /* 0x000fc60000010225 */
[--C-:B------:R-:W-:Y:S01]  /*1de0*/  IMAD.X R61, R42, 0x1, R12.reuse, P0 ;  /* 0x000000012a3d7824 */ /* 0x100fe200000e060c */
[-C--:B------:R-:W-:Y:S02]  /*1df0*/  IADD3 R66, P0, R66, R14.reuse, RZ ;  /* 0x0000000e42427210 */ /* 0x080fe40007f1e0ff */
[----:B------:R-:W-:Y:S02]  /*1e00*/  SHF.L.U32 R36, R36, 0x2, RZ ;  /* 0x0000000224247819 */ /* 0x000fe400000006ff */
[----:B------:R-:W-:Y:S01]  /*1e10*/  IADD3.X R67, R42, R15, RZ, P0, !PT ;  /* 0x0000000f2a437210 */ /* 0x000fe200007fe4ff */
[----:B------:R1:W5:Y:S01]  /*1e20*/  LDG.E R44, desc[UR10][R60.64] ;  /* 0x0000000a3c2c7981 */ /* 0x000362000c1e1900 */
[C---:B------:R-:W-:Y:S02]  /*1e30*/  IADD3 R64, P0, R36.reuse, R11, RZ ;  /* 0x0000000b24407210 */ /* 0x040fe40007f1e0ff */
[----:B0-----:R-:W-:Y:S01]  /*1e40*/  IADD3 R62, P1, R36, R14, RZ ;  /* 0x0000000e243e7210 */ /* 0x001fe20007f3e0ff */
[----:B------:R-:W5:Y:S02]  /*1e50*/  LDG.E R43, desc[UR10][R66.64] ;  /* 0x0000000a422b7981 */ /* 0x000f64000c1e1900 */
[C---:B------:R-:W-:Y:S01]  /*1e60*/  IMAD.X R65, R37.reuse, 0x1, R12, P0 ;  /* 0x0000000125417824 */ /* 0x040fe200000e060c */
[----:B------:R-:W-:Y:S01]  /*1e70*/  IADD3.X R63, R37, R15, RZ, P1, !PT ;  /* 0x0000000f253f7210 */ /* 0x000fe20000ffe4ff */
[----:B------:R0:W5:Y:S04]  /*1e80*/  LDG.E R42, desc[UR10][R58.64] ;  /* 0x0000000a3a2a7981 */ /* 0x000168000c1e1900 */
[----:B------:R2:W5:Y:S04]  /*1e90*/  LDG.E R37, desc[UR10][R64.64] ;  /* 0x0000000a40257981 */ /* 0x000568000c1e1900 */
[----:B------:R2:W5:Y:S01]  /*1ea0*/  LDG.E R36, desc[UR10][R62.64] ;  /* 0x0000000a3e247981 */ /* 0x000562000c1e1900 */
[----:B-1----:R-:W-:Y:S01]  /*1eb0*/  HFMA2.MMA R60, -RZ, RZ, 0.96630859375, -0.0022525787353515625 ;  /* 0x3bbb989dff3c7435 */ /* 0x002fe200000001ff */
[----:B------:R-:W-:Y:S01]  /*1ec0*/  IMAD.U32 R61, R49, 0x10000, RZ ;  /* 0x00010000313d7824 */ /* 0x000fe200078e00ff */
[----:B------:R-:W-:Y:S08]  /*1ed0*/  BSSY B1, `(.L_x_8099) ;  /* 0x0000020000017945 */ /* 0x000ff00003800000 */
[----:B------:R-:W-:Y:S01]  /*1ee0*/  FFMA.SAT R57, -R61, R60, 0.5 ;  /* 0x3f0000003d397423 */ /* 0x000fe2000000213c */
[----:B------:R-:W-:-:S04]  /*1ef0*/  IMAD.MOV.U32 R60, RZ, RZ, 0x437c0000 ;  /* 0x437c0000ff3c7424 */ /* 0x000fc800078e00ff */
[----:B------:R-:W-:-:S04]  /*1f00*/  FFMA.RM R57, R57, R60, 12582913 ;  /* 0x4b40000139397423 */ /* 0x000fc8000000403c */
[C---:B0-----:R-:W-:Y:S01]  /*1f10*/  FADD R58, R57.reuse, -12583039 ;  /* 0xcb40007f393a7421 */ /* 0x041fe20000000000 */
[----:B------:R-:W-:-:S03]  /*1f20*/  SHF.L.U32 R57, R57, 0x17, RZ ;  /* 0x0000001739397819 */ /* 0x000fc600000006ff */
[----:B------:R-:W-:-:S04]  /*1f30*/  FFMA R58, -R61, 1.4426950216293334961, -R58 ;  /* 0x3fb8aa3b3d3a7823 */ /* 0x000fc8000000093a */
[----:B------:R-:W-:Y:S01]  /*1f40*/  FFMA R59, -R61, 1.925963033500011079e-08, R58 ;  /* 0x32a570603d3b7823 */ /* 0x000fe2000000013a */
[----:B------:R-:W-:-:S03]  /*1f50*/  FMNMX R58, RZ, |R51|, !PT ;  /* 0x40000033ff3a7209 */ /* 0x000fc60007800000 */
[----:B------:R-:W0:Y:S01]  /*1f60*/  MUFU.EX2 R60, R59 ;  /* 0x0000003b003c7308 */ /* 0x000e220000000800 */
[----:B------:R-:W-:-:S04]  /*1f70*/  FMNMX R58, |R53|, R58, !PT ;  /* 0x0000003a353a7209 */ /* 0x000fc80007800200 */
[----:B------:R-:W-:-:S04]  /*1f80*/  FMNMX R55, |R55|, R58, !PT ;  /* 0x0000003a37377209 */ /* 0x000fc80007800200 */
[----:B------:R-:W-:-:S04]  /*1f90*/  FMNMX R55, |R56|, R55, !PT ;  /* 0x0000003738377209 */ /* 0x000fc80007800200 */
[----:B------:R-:W-:Y:S01]  /*1fa0*/  FMNMX R55, |R52|, R55, !PT ;  /* 0x0000003734377209 */ /* 0x000fe20007800200 */
[----:B0-----:R-:W-:-:S03]  /*1fb0*/  FFMA R60, R57, R60, 1 ;  /* 0x3f800000393c7423 */ /* 0x001fc6000000003c */
[----:B------:R-:W-:Y:S01]  /*1fc0*/  FMNMX R55, |R54|, R55, !PT ;  /* 0x0000003736377209 */ /* 0x000fe20007800200 */
[----:B------:R-:W-:-:S03]  /*1fd0*/  VIADD R51, R60, 0x1800000 ;  /* 0x018000003c337836 */ /* 0x000fc60000000000 */
[----:B------:R-:W-:Y:S02]  /*1fe0*/  FMNMX R55, |R50|, R55, !PT ;  /* 0x0000003732377209 */ /* 0x000fe40007800200 */
[----:B------:R-:W-:Y:S02]  /*1ff0*/  LOP3.LUT R51, R51, 0x7f800000, RZ, 0xc0, !PT ;  /* 0x7f80000033337812 */ /* 0x000fe400078ec0ff */
[----:B------:R-:W-:Y:S02]  /*2000*/  FMNMX R50, |R0|, R55, !PT ;  /* 0x0000003700327209 */ /* 0x000fe40007800200 */
[----:B------:R-:W-:Y:S02]  /*2010*/  ISETP.GT.U32.AND P0, PT, R51, 0x1ffffff, PT ;  /* 0x01ffffff3300780c */ /* 0x000fe40003f04070 */
[----:B------:R-:W-:-:S04]  /*2020*/  IADD3 R51, P1, R13, R33, RZ ;  /* 0x000000210d337210 */ /* 0x000fc80007f3e0ff */
[----:B------:R-:W-:-:S07]  /*2030*/  IADD3.X R52, RZ, R35, RZ, P1, !PT ;  /* 0x00000023ff347210 */ /* 0x000fce0000ffe4ff */
[----:B--2---:R-:W-:Y:S05]  /*2040*/  @P0 BRA `(.L_x_8100) ;  /* 0x0000000000100947 */ /* 0x004fea0003800000 */
[----:B------:R-:W-:Y:S01]  /*2050*/  IMAD.MOV.U32 R0, RZ, RZ, R60 ;  /* 0x000000ffff007224 */ /* 0x000fe200078e003c */
[----:B------:R-:W-:-:S07]  /*2060*/  MOV R58, 0x2080 ;  /* 0x00002080003a7802 */ /* 0x000fce0000000f00 */
[----:B-----5:R-:W-:Y:S05]  /*2070*/  CALL.REL.NOINC `($__internal_191_$__cuda_sm20_rcp_rn_f32_slowpath) ;  /* 0x0000004800807944 */ /* 0x020fea0003c00000 */
[----:B------:R-:W-:Y:S05]  /*2080*/  BRA `(.L_x_8101) ;  /* 0x0000000000107947 */ /* 0x000fea0003800000 */
.L_x_8100:
[----:B------:R-:W0:Y:S02]  /*2090*/  MUFU.RCP R59, R60 ;  /* 0x0000003c003b7308 */ /* 0x000e240000001000 */
[----:B0-----:R-:W-:-:S04]  /*20a0*/  FFMA R0, R60, R59, -1 ;  /* 0xbf8000003c007423 */ /* 0x001fc8000000003b */
[----:B------:R-:W-:-:S04]  /*20b0*/  FADD.FTZ R0, -R0, -RZ ;  /* 0x800000ff00007221 */ /* 0x000fc80000010100 */
[----:B------:R-:W-:-:S07]  /*20c0*/  FFMA R59, R59, R0, R59 ;  /* 0x000000003b3b7223 */ /* 0x000fce000000003b */
.L_x_8101:
[----:B------:R-:W-:Y:S05]  /*20d0*/  BSYNC B1 ;  /* 0x0000000000017941 */ /* 0x000fea0003800000 */
.L_x_8099:
[C---:B------:R-:W-:Y:S01]  /*20e0*/  SHF.L.U32 R54, R49.reuse, 0x10, RZ ;  /* 0x0000001031367819 */ /* 0x040fe200000006ff */
        /* <DEDUP_REMOVED lines=18> */
[----:B------:R-:W-:Y:S02]  /*2210*/  ISETP.GT.U32.AND P0, PT, R53, 0x1ffffff, PT ;  /* 0x01ffffff3500780c */ /* 0x000fe40003f04070 */
[----:B------:R-:W-:Y:S01]  /*2220*/  SHF.L.U32 R53, R48, 0x10, RZ ;  /* 0x0000001030357819 */ /* 0x000fe200000006ff */
[----:B------:R-:W-:-:S04]  /*2230*/  FMUL R0, R0, R61 ;  /* 0x0000003d00007220 */ /* 0x000fc80000400000 */
[----:B------:R-:W-:-:S06]  /*2240*/  FMUL R53, R0, R53 ;  /* 0x0000003500357220 */ /* 0x000fcc0000400000 */
[----:B------:R-:W-:Y:S05]  /*2250*/  @P0 BRA `(.L_x_8103) ;  /* 0x0000000000100947 */ /* 0x000fea0003800000 */
[----:B------:R-:W-:Y:S01]  /*2260*/  IMAD.MOV.U32 R0, RZ, RZ, R58 ;  /* 0x000000ffff007224 */ /* 0x000fe200078e003a */
[----:B------:R-:W-:-:S07]  /*2270*/  MOV R58, 0x2290 ;  /* 0x00002290003a7802 */ /* 0x000fce0000000f00 */
[----:B-----5:R-:W-:Y:S05]  /*2280*/  CALL.REL.NOINC `($__internal_191_$__cuda_sm20_rcp_rn_f32_slowpath) ;  /* 0x0000004400fc7944 */ /* 0x020fea0003c00000 */
[----:B------:R-:W-:Y:S05]  /*2290*/  BRA `(.L_x_8104) ;  /* 0x0000000000107947 */ /* 0x000fea0003800000 */
.L_x_8103:
[----:B------:R-:W0:Y:S02]  /*22a0*/  MUFU.RCP R59, R58 ;  /* 0x0000003a003b7308 */ /* 0x000e240000001000 */
[----:B0-----:R-:W-:-:S04]  /*22b0*/  FFMA R0, R58, R59, -1 ;  /* 0xbf8000003a007423 */ /* 0x001fc8000000003b */
[----:B------:R-:W-:-:S04]  /*22c0*/  FADD.FTZ R0, -R0, -RZ ;  /* 0x800000ff00007221 */ /* 0x000fc80000010100 */
[----:B------:R-:W-:-:S07]  /*22d0*/  FFMA R59, R59, R0, R59 ;  /* 0x000000003b3b7223 */ /* 0x000fce000000003b */
.L_x_8104:
[----:B------:R-:W-:Y:S05]  /*22e0*/  BSYNC B1 ;  /* 0x0000000000017941 */ /* 0x000fea0003800000 */
.L_x_8102:
[----:B------:R-:W-:Y:S01]  /*22f0*/  HFMA2.MMA R49, -RZ, RZ, 3.7421875, 0 ;  /* 0x437c0000ff317435 */ /* 0x000fe200000001ff */
[----:B------:R-:W-:Y:S01]  /*2300*/  SHF.L.U32 R55, R56, 0x10, RZ ;  /* 0x0000001038377819 */ /* 0x000fe200000006ff */
[----:B------:R-:W-:Y:S02]  /*2310*/  IMAD.MOV.U32 R0, RZ, RZ, 0x3bbb989d ;  /* 0x3bbb989dff007424 */ /* 0x000fe400078e00ff */
[----:B------:R-:W-:Y:S01]  /*2320*/  FMUL R54, R54, R59 ;  /* 0x0000003b36367220 */ /* 0x000fe20000400000 */
[----:B------:R-:W-:Y:S01]  /*2330*/  BSSY B1, `(.L_x_8105) ;  /* 0x0000018000017945 */ /* 0x000fe20003800000 */
[----:B------:R-:W-:Y:S01]  /*2340*/  PRMT R47, R47, 0x7632, R47 ;  /* 0x000076322f2f7816 */ /* 0x000fe2000000002f */
        /* <DEDUP_REMOVED lines=9> */
[----:B------:R-:W-:-:S04]  /*23e0*/  FMUL R49, R61, R54 ;  /* 0x000000363d317220 */ /* 0x000fc80000400000 */
[----:B------:R-:W-:-:S04]  /*23f0*/  IADD3 R0, R60, 0x1800000, RZ ;  /* 0x018000003c007810 */ /* 0x000fc80007ffe0ff */
[----:B------:R-:W-:-:S04]  /*2400*/  LOP3.LUT R0, R0, 0x7f800000, RZ, 0xc0, !PT ;  /* 0x7f80000000007812 */ /* 0x000fc800078ec0ff */
[----:B------:R-:W-:-:S13]  /*2410*/  ISETP.GT.U32.AND P0, PT, R0, 0x1ffffff, PT ;  /* 0x01ffffff0000780c */ /* 0x000fda0003f04070 */
[----:B------:R-:W-:Y:S05]  /*2420*/  @P0 BRA `(.L_x_8106) ;  /* 0x0000000000100947 */ /* 0x000fea0003800000 */
[----:B------:R-:W-:Y:S01]  /*2430*/  IMAD.MOV.U32 R0, RZ, RZ, R60 ;  /* 0x000000ffff007224 */ /* 0x000fe200078e003c */
[----:B------:R-:W-:-:S07]  /*2440*/  MOV R58, 0x2460 ;  /* 0x00002460003a7802 */ /* 0x000fce0000000f00 */
[----:B-----5:R-:W-:Y:S05]  /*2450*/  CALL.REL.NOINC `($__internal_191_$__cuda_sm20_rcp_rn_f32_slowpath) ;  /* 0x0000004400887944 */ /* 0x020fea0003c00000 */
[----:B------:R-:W-:Y:S05]  /*2460*/  BRA `(.L_x_8107) ;  /* 0x0000000000107947 */ /* 0x000fea0003800000 */
.L_x_8106:
[----:B------:R-:W0:Y:S02]  /*2470*/  MUFU.RCP R59, R60 ;  /* 0x0000003c003b7308 */ /* 0x000e240000001000 */
[----:B0-----:R-:W-:-:S04]  /*2480*/  FFMA R0, R60, R59, -1 ;  /* 0xbf8000003c007423 */ /* 0x001fc8000000003b */
[----:B------:R-:W-:-:S04]  /*2490*/  FADD.FTZ R0, -R0, -RZ ;  /* 0x800000ff00007221 */ /* 0x000fc80000010100 */
[----:B------:R-:W-:-:S07]  /*24a0*/  FFMA R59, R59, R0, R59 ;  /* 0x000000003b3b7223 */ /* 0x000fce000000003b */
.L_x_8107:
[----:B------:R-:W-:Y:S05]  /*24b0*/  BSYNC B1 ;  /* 0x0000000000017941 */ /* 0x000fea0003800000 */
.L_x_8105:
[----:B------:R-:W-:Y:S01]  /*24c0*/  SHF.L.U32 R56, R56, 0x10, RZ ;  /* 0x0000001038387819 */ /* 0x000fe200000006ff */
[----:B------:R-:W-:Y:S01]  /*24d0*/  IMAD.MOV.U32 R57, RZ, RZ, 0x3bbb989d ;  /* 0x3bbb989dff397424 */ /* 0x000fe200078e00ff */
[----:B------:R-:W-:Y:S01]  /*24e0*/  BSSY B1, `(.L_x_8108) ;  /* 0x000001d000017945 */ /* 0x000fe20003800000 */
[----:B------:R-:W-:Y:S02]  /*24f0*/  IMAD.U32 R47, R47, 0x10000, RZ ;  /* 0x000100002f2f7824 */ /* 0x000fe400078e00ff */
[----:B------:R-:W-:Y:S01]  /*2500*/  FFMA.SAT R0, -R56, R57, 0.5 ;  /* 0x3f00000038007423 */ /* 0x000fe20000002139 */
[----:B------:R-:W-:-:S05]  /*2510*/  MOV R57, 0x437c0000 ;  /* 0x437c000000397802 */ /* 0x000fca0000000f00 */
        /* <DEDUP_REMOVED lines=19> */
[----:B-----5:R-:W-:Y:S05]  /*2650*/  CALL.REL.NOINC `($__internal_191_$__cuda_sm20_rcp_rn_f32_slowpath) ;  /* 0x0000004400087944 */ /* 0x020fea0003c00000 */
[----:B------:R-:W-:Y:S05]  /*2660*/  BRA `(.L_x_8110) ;  /* 0x0000000000107947 */ /* 0x000fea0003800000 */
.L_x_8109:
[----:B------:R-:W0:Y:S02]  /*2670*/  MUFU.RCP R59, R58 ;  /* 0x0000003a003b7308 */ /* 0x000e240000001000 */
[----:B0-----:R-:W-:-:S04]  /*2680*/  FFMA R0, R58, R59, -1 ;  /* 0xbf8000003a007423 */ /* 0x001fc8000000003b */
[----:B------:R-:W-:-:S04]  /*2690*/  FADD.FTZ R0, -R0, -RZ ;  /* 0x800000ff00007221 */ /* 0x000fc80000010100 */
[----:B------:R-:W-:-:S07]  /*26a0*/  FFMA R59, R59, R0, R59 ;  /* 0x000000003b3b7223 */ /* 0x000fce000000003b */
.L_x_8110:
[----:B------:R-:W-:Y:S05]  /*26b0*/  BSYNC B1 ;  /* 0x0000000000017941 */ /* 0x000fea0003800000 */
.L_x_8108:
        /* <DEDUP_REMOVED lines=22> */
.L_x_8112:
[----:B------:R-:W0:Y:S02]  /*2820*/  MUFU.RCP R59, R58 ;  /* 0x0000003a003b7308 */ /* 0x000e240000001000 */
[----:B0-----:R-:W-:-:S04]  /*2830*/  FFMA R0, R58, R59, -1 ;  /* 0xbf8000003a007423 */ /* 0x001fc8000000003b */
[----:B------:R-:W-:-:S04]  /*2840*/  FADD.FTZ R0, -R0, -RZ ;  /* 0x800000ff00007221 */ /* 0x000fc80000010100 */
[----:B------:R-:W-:-:S07]  /*2850*/  FFMA R59, R59, R0, R59 ;  /* 0x000000003b3b7223 */ /* 0x000fce000000003b */
.L_x_8113:
[----:B------:R-:W-:Y:S05]  /*2860*/  BSYNC B1 ;  /* 0x0000000000017941 */ /* 0x000fea0003800000 */
.L_x_8111:
[C---:B------:R-:W-:Y:S01]  /*2870*/  SHF.L.U32 R48, R41.reuse, 0x10, RZ ;  /* 0x0000001029307819 */ /* 0x040fe200000006ff */
[----:B------:R-:W-:Y:S01]  /*2880*/  IMAD.MOV.U32 R57, RZ, RZ, 0x3bbb989d ;  /* 0x3bbb989dff397424 */ /* 0x000fe200078e00ff */
[----:B------:R-:W-:Y:S01]  /*2890*/  BSSY B1, `(.L_x_8114) ;  /* 0x000001e000017945 */ /* 0x000fe20003800000 */
[----:B------:R-:W-:Y:S01]  /*28a0*/  IMAD.U32 R56, R46, 0x10000, RZ ;  /* 0x000100002e387824 */ /* 0x000fe200078e00ff */
[----:B------:R-:W-:Y:S01]  /*28b0*/  PRMT R41, R41, 0x7632, R41 ;  /* 0x0000763229297816 */ /* 0x000fe20000000029 */
        /* <DEDUP_REMOVED lines=16> */
[----:B------:R-:W-:-:S05]  /*29c0*/  SHF.L.U32 R0, R40, 0x10, RZ ;  /* 0x0000001028007819 */ /* 0x000fca00000006ff */
[----:B------:R-:W-:-:S06]  /*29d0*/  FMUL R55, R55, R0 ;  /* 0x0000000037377220 */ /* 0x000fcc0000400000 */
[----:B------:R-:W-:Y:S05]  /*29e0*/  @P0 BRA `(.L_x_8115) ;  /* 0x0000000000100947 */ /* 0x000fea0003800000 */
[----:B------:R-:W-:Y:S01]  /*29f0*/  IMAD.MOV.U32 R0, RZ, RZ, R58 ;  /* 0x000000ffff007224 */ /* 0x000fe200078e003a */
[----:B------:R-:W-:-:S07]  /*2a00*/  MOV R58, 0x2a20 ;  /* 0x00002a20003a7802 */ /* 0x000fce0000000f00 */
[----:B-----5:R-:W-:Y:S05]  /*2a10*/  CALL.REL.NOINC `($__internal_191_$__cuda_sm20_rcp_rn_f32_slowpath) ;  /* 0x0000004000187944 */ /* 0x020fea0003c00000 */
[----:B------:R-:W-:Y:S05]  /*2a20*/  BRA `(.L_x_8116) ;  /* 0x0000000000107947 */ /* 0x000fea0003800000 */
.L_x_8115:
[----:B------:R-:W0:Y:S02]  /*2a30*/  MUFU.RCP R59, R58 ;  /* 0x0000003a003b7308 */ /* 0x000e240000001000 */
[----:B0-----:R-:W-:-:S04]  /*2a40*/  FFMA R0, R58, R59, -1 ;  /* 0xbf8000003a007423 */ /* 0x001fc8000000003b */
[----:B------:R-:W-:-:S04]  /*2a50*/  FADD.FTZ R0, -R0, -RZ ;  /* 0x800000ff00007221 */ /* 0x000fc80000010100 */
[----:B------:R-:W-:-:S07]  /*2a60*/  FFMA R59, R59, R0, R59 ;  /* 0x000000003b3b7223 */ /* 0x000fce000000003b */
.L_x_8116:
[----:B------:R-:W-:Y:S05]  /*2a70*/  BSYNC B1 ;  /* 0x0000000000017941 */ /* 0x000fea0003800000 */
.L_x_8114:
        /* <DEDUP_REMOVED lines=24> */
.L_x_8118:
[----:B------:R-:W0:Y:S02]  /*2c00*/  MUFU.RCP R59, R60 ;  /* 0x0000003c003b7308 */ /* 0x000e240000001000 */
[----:B0-----:R-:W-:-:S04]  /*2c10*/  FFMA R0, R60, R59, -1 ;  /* 0xbf8000003c007423 */ /* 0x001fc8000000003b */
[----:B------:R-:W-:-:S04]  /*2c20*/  FADD.FTZ R0, -R0, -RZ ;  /* 0x800000ff00007221 */ /* 0x000fc80000010100 */
[----:B------:R-:W-:-:S07]  /*2c30*/  FFMA R59, R59, R0, R59 ;  /* 0x000000003b3b7223 */ /* 0x000fce000000003b */
.L_x_8119:
[----:B------:R-:W-:Y:S05]  /*2c40*/  BSYNC B1 ;  /* 0x0000000000017941 */ /* 0x000fea0003800000 */
.L_x_8117:
        /* <DEDUP_REMOVED lines=14> */
[----:B------:R-:W-:-:S03]  /*2d30*/  SHF.L.U32 R57, R46, 0x10, RZ ;  /* 0x000000102e397819 */ /* 0x000fc600000006ff */
        /* <DEDUP_REMOVED lines=10> */
[----:B-----5:R-:W-:Y:S05]  /*2de0*/  CALL.REL.NOINC `($__internal_191_$__cuda_sm20_rcp_rn_f32_slowpath) ;  /* 0x0000003c00247944 */ /* 0x020fea0003c00000 */
[----:B------:R-:W-:Y:S05]  /*2df0*/  BRA `(.L_x_8122) ;  /* 0x0000000000107947 */ /* 0x000fea0003800000 */
.L_x_8121:
[----:B------:R-:W0:Y:S02]  /*2e00*/  MUFU.RCP R59, R58 ;  /* 0x0000003a003b7308 */ /* 0x000e240000001000 */
[----:B0-----:R-:W-:-:S04]  /*2e10*/  FFMA R0, R58, R59, -1 ;  /* 0xbf8000003a007423 */ /* 0x001fc8000000003b */
[----:B------:R-:W-:-:S04]  /*2e20*/  FADD.FTZ R0, -R0, -RZ ;  /* 0x800000ff00007221 */ /* 0x000fc80000010100 */
[----:B------:R-:W-:-:S07]  /*2e30*/  FFMA R59, R59, R0, R59 ;  /* 0x000000003b3b7223 */ /* 0x000fce000000003b */
.L_x_8122:
[----:B------:R-:W-:Y:S05]  /*2e40*/  BSYNC B1 ;  /* 0x0000000000017941 */ /* 0x000fea0003800000 */
.L_x_8120:
[----:B------:R-:W-:Y:S01]  /*2e50*/  FMUL R41, R41, R59 ;  /* 0x0000003b29297220 */ /* 0x000fe20000400000 */
[C---:B------:R-:W-:Y:S01]  /*2e60*/  SHF.L.U32 R62, R51.reuse, 0x2, RZ ;  /* 0x00000002333e7819 */ /* 0x040fe200000006ff */
[----:B------:R-:W-:Y:S01]  /*2e70*/  VIADD R10, R10, 0x1d ;  /* 0x0000001d0a0a7836 */ /* 0x000fe20000000000 */
[----:B------:R-:W-:Y:S01]  /*2e80*/  SHF.L.U64.HI R60, R51, 0x2, R52 ;  /* 0x00000002333c7819 */ /* 0x000fe20000010234 */
[----:B------:R-:W-:Y:S01]  /*2e90*/  FMUL R0, R40, R41 ;  /* 0x0000002928007220 */ /* 0x000fe20000400000 */
[----:B------:R-:W-:Y:S01]  /*2ea0*/  IADD3 R58, P0, R62, R17, RZ ;  /* 0x000000113e3a7210 */ /* 0x000fe20007f1e0ff */
[----:B------:R-:W0:Y:S01]  /*2eb0*/  LDC.64 R40, c[0x0][0x248] ;  /* 0x00009200ff287b82 */ /* 0x000e220000000a00 */
[----:B------:R-:W-:Y:S01]  /*2ec0*/  FMNMX R51, R50, |R53|, !PT ;  /* 0x4000003532337209 */ /* 0x000fe20007800000 */
[----:B------:R-:W-:Y:S01]  /*2ed0*/  FMUL R53, R53, UR7 ;  /* 0x0000000735357c20 */ /* 0x000fe20008400000 */
[----:B------:R-:W-:Y:S01]  /*2ee0*/  FMUL R50, R54, UR7 ;  /* 0x0000000736327c20 */ /* 0x000fe20008400000 */
[----:B------:R-:W-:Y:S01]  /*2ef0*/  IMAD.X R59, R60, 0x1, R19, P0 ;  /* 0x000000013c3b7824 */ /* 0x000fe200000e0613 */
[----:B------:R-:W-:Y:S01]  /*2f00*/  IADD3 R66, P0, R58, UR13, RZ ;  /* 0x0000000d3a427c10 */ /* 0x000fe2000ff1e0ff */
[----:B------:R-:W-:Y:S01]  /*2f10*/  FMUL R52, R55, UR7 ;  /* 0x0000000737347c20 */ /* 0x000fe20008400000 */
[----:B------:R-:W-:Y:S01]  /*2f20*/  FMNMX R54, |R54|, R51, !PT ;  /* 0x0000003336367209 */ /* 0x000fe20007800200 */
[----:B------:R-:W-:Y:S01]  /*2f30*/  FMUL R51, R46, UR7 ;  /* 0x000000072e337c20 */ /* 0x000fe20008400000 */
[----:B------:R-:W-:Y:S01]  /*2f40*/  F2FP.BF16.F32.PACK_AB R61, R50, R53 ;  /* 0x00000035323d723e */ /* 0x000fe200000010ff */
[----:B------:R-:W-:Y:S01]  /*2f50*/  FMUL R56, R49, UR7 ;  /* 0x0000000731387c20 */ /* 0x000fe20008400000 */
[----:B------:R-:W-:Y:S01]  /*2f60*/  IADD3.X R67, R59, UR4, RZ, P0, !PT ;  /* 0x000000043b437c10 */ /* 0x000fe200087fe4ff */
[----:B------:R-:W-:Y:S01]  /*2f70*/  UIMAD UR6, UR6, 0x3, URZ ;  /* 0x00000003060678a4 */ /* 0x000fe2000f8e023f */
[----:B------:R-:W-:Y:S01]  /*2f80*/  IADD3 R62, P0, R62, R26, RZ ;  /* 0x0000001a3e3e7210 */ /* 0x000fe20007f1e0ff */
[----:B------:R1:W-:Y:S01]  /*2f90*/  STG.E desc[UR10][R58.64], R61 ;  /* 0x0000003d3a007986 */ /* 0x0003e2000c10190a */
[----:B------:R-:W-:-:S02]  /*2fa0*/  F2FP.BF16.F32.PACK_AB R69, R51, R52 ;  /* 0x000000343345723e */ /* 0x000fc400000010ff */
[----:B------:R-:W-:Y:S01]  /*2fb0*/  FMNMX R57, |R55|, R54, !PT ;  /* 0x0000003637397209 */ /* 0x000fe20007800200 */
[----:B------:R-:W-:Y:S01]  /*2fc0*/  FMUL R55, R48, UR7 ;  /* 0x0000000730377c20 */ /* 0x000fe20008400000 */
[----:B------:R-:W-:Y:S01]  /*2fd0*/  IADD3.X R63, R60, R27, RZ, P0, !PT ;  /* 0x0000001b3c3f7210 */ /* 0x000fe200007fe4ff */
[----:B------:R-:W-:Y:S01]  /*2fe0*/  FMUL R54, R0, UR7 ;  /* 0x0000000700367c20 */ /* 0x000fe20008400000 */
[----:B------:R-:W-:Y:S01]  /*2ff0*/  IADD3 R64, P0, R62, UR13, RZ ;  /* 0x0000000d3e407c10 */ /* 0x000fe2000ff1e0ff */
[----:B------:R2:W-:Y:S01]  /*3000*/  STG.E desc[UR10][R66.64], R69 ;  /* 0x0000004542007986 */ /* 0x0005e2000c10190a */
[----:B------:R-:W-:Y:S02]  /*3010*/  LOP3.LUT R10, R10, 0x1f, RZ, 0xc0, !PT ;  /* 0x0000001f0a0a7812 */ /* 0x000fe400078ec0ff */
[----:B------:R-:W-:Y:S01]  /*3020*/  IADD3.X R65, R63, UR4, RZ, P0, !PT ;  /* 0x000000043f417c10 */ /* 0x000fe200087fe4ff */
[----:B-1----:R-:W-:Y:S01]  /*3030*/  FMUL R61, R47, UR7 ;  /* 0x000000072f3d7c20 */ /* 0x002fe20008400000 */
[----:B------:R-:W-:-:S02]  /*3040*/  IADD3 R58, P0, P1, R10, UR12, R31 ;  /* 0x0000000c0a3a7c10 */ /* 0x000fc4000f91e01f */
[----:B------:R-:W-:Y:S02]  /*3050*/  FMNMX R46, |R46|, R57, !PT ;  /* 0x000000392e2e7209 */ /* 0x000fe40007800200 */
[----:B------:R-:W-:Y:S02]  /*3060*/  F2FP.BF16.F32.PACK_AB R71, R61, R56 ;  /* 0x000000383d47723e */ /* 0x000fe400000010ff */
[----:B0-----:R-:W-:Y:S02]  /*3070*/  IADD3.X R59, RZ, R34, R41, P0, P1 ;  /* 0x00000022ff3b7210 */ /* 0x001fe400007e2429 */
[----:B--2---:R-:W-:Y:S01]  /*3080*/  F2FP.BF16.F32.PACK_AB R67, R54, R55 ;  /* 0x000000373643723e */ /* 0x004fe200000010ff */
[----:B------:R0:W-:Y:S01]  /*3090*/  STG.E desc[UR10][R62.64], R71 ;  /* 0x000000473e007986 */ /* 0x0001e2000c10190a */
[----:B------:R-:W-:-:S03]  /*30a0*/  IADD3 R34, P0, R58, UR12, RZ ;  /* 0x0000000c3a227c10 */ /* 0x000fc6000ff1e0ff */
[----:B------:R1:W-:Y:S01]  /*30b0*/  STG.E desc[UR10][R64.64], R67 ;  /* 0x0000004340007986 */ /* 0x0003e2000c10190a */
[----:B------:R-:W-:Y:S02]  /*30c0*/  IADD3.X R41, R59, R41, RZ, P0, !PT ;  /* 0x000000293b297210 */ /* 0x000fe400007fe4ff */
[----:B0-----:R-:W-:Y:S01]  /*30d0*/  LEA R62, P0, R34, R7, 0x2 ;  /* 0x00000007223e7211 */ /* 0x001fe200078010ff */
[----:B-1----:R-:W-:-:S03]  /*30e0*/  IMAD.U32 R65, RZ, RZ, UR16 ;  /* 0x00000010ff417e24 */ /* 0x002fc6000f8e00ff */
[----:B------:R-:W-:Y:S01]  /*30f0*/  LEA.HI.X R63, R34, R9, R41, 0x2, P0 ;  /* 0x00000009223f7211 */ /* 0x000fe200000f1429 */
[----:B------:R-:W-:-:S03]  /*3100*/  IMAD.WIDE.U32 R64, R65, 0x3, R58 ;  /* 0x0000000341407825 */ /* 0x000fc600078e003a */
[----:B------:R-:W-:Y:S02]  /*3110*/  LEA R58, P0, R64, R7, 0x2 ;  /* 0x00000007403a7211 */ /* 0x000fe400078010ff */
[----:B------:R-:W-:-:S04]  /*3120*/  IADD3 R7, R65, UR6, RZ ;  /* 0x0000000641077c10 */ /* 0x000fc8000fffe0ff */
[----:B------:R-:W-:Y:S02]  /*3130*/  LEA.HI.X R59, R64, R9, R7, 0x2, P0 ;  /* 0x00000009403b7211 */ /* 0x000fe400000f1407 */
[----:B------:R-:W-:Y:S01]  /*3140*/  IADD3 R57, P0, R33, UR14, RZ ;  /* 0x0000000e21397c10 */ /* 0x000fe2000ff1e0ff */
[----:B------:R-:W-:Y:S01]  /*3150*/  UIMAD UR5, UR5, 0x3, URZ ;  /* 0x00000003050578a4 */ /* 0x000fe2000f8e023f */
[----:B------:R-:W5:Y:S02]  /*3160*/  LDG.E R7, desc[UR10][R62.64] ;  /* 0x0000000a3e077981 */ /* 0x000f64000c1e1900 */
[----:B------:R-:W-:Y:S02]  /*3170*/  IADD3.X R60, R35, UR15, RZ, P0, !PT ;  /* 0x0000000f233c7c10 */ /* 0x000fe400087fe4ff */
[----:B------:R-:W-:Y:S01]  /*3180*/  IADD3 R34, P0, R10, R57, RZ ;  /* 0x000000390a227210 */ /* 0x000fe20007f1e0ff */
[----:B------:R0:W5:Y:S03]  /*3190*/  LDG.E R9, desc[UR10][R58.64] ;  /* 0x0000000a3a097981 */ /* 0x000166000c1e1900 */
[----:B------:R-:W-:-:S02]  /*31a0*/  IADD3.X R35, RZ, R60, RZ, P0, !PT ;  /* 0x0000003cff237210 */ /* 0x000fc400007fe4ff */
[----:B------:R-:W-:Y:S01]  /*31b0*/  IADD3 R33, P0, R34, UR14, RZ ;  /* 0x0000000e22217c10 */ /* 0x000fe2000ff1e0ff */
[----:B------:R-:W-:-:S03]  /*31c0*/  IMAD.WIDE.U32 R40, R40, 0x3, R34 ;  /* 0x0000000328287825 */ /* 0x000fc600078e0022 */
[----:B------:R-:W-:-:S04]  /*31d0*/  IADD3.X R64, R35, UR15, RZ, P0, !PT ;  /* 0x0000000f23407c10 */ /* 0x000fc800087fe4ff */
[C---:B------:R-:W-:Y:S01]  /*31e0*/  SHF.L.U64.HI R34, R33.reuse, 0x2, R64 ;  /* 0x0000000221227819 */ /* 0x040fe20000010240 */
[----:B------:R-:W-:-:S05]  /*31f0*/  IMAD.SHL.U32 R33, R33, 0x4, RZ ;  /* 0x0000000421217824 */ /* 0x000fca00078e00ff */
[----:B------:R-:W-:-:S04]  /*3200*/  IADD3 R64, P0, R33, R11, RZ ;  /* 0x0000000b21407210 */ /* 0x000fc80007f1e0ff */
[----:B------:R-:W-:-:S05]  /*3210*/  IADD3.X R65, R34, R12, RZ, P0, !PT ;  /* 0x0000000c22417210 */ /* 0x000fca00007fe4ff */
[----:B------:R-:W5:Y:S01]  /*3220*/  LDG.E R31, desc[UR10][R64.64] ;  /* 0x0000000a401f7981 */ /* 0x000f62000c1e1900 */
[----:B------:R-:W-:-:S04]  /*3230*/  IADD3 R35, R41, UR5, RZ ;  /* 0x0000000529237c10 */ /* 0x000fc8000fffe0ff */
[C---:B------:R-:W-:Y:S01]  /*3240*/  SHF.L.U64.HI R35, R40.reuse, 0x2, R35 ;  /* 0x0000000228237819 */ /* 0x040fe20000010223 */
[----:B------:R-:W-:Y:S01]  /*3250*/  IMAD.SHL.U32 R40, R40, 0x4, RZ ;  /* 0x0000000428287824 */ /* 0x000fe200078e00ff */
[----:B0-----:R-:W-:-:S04]  /*3260*/  HFMA2.MMA R58, -RZ, RZ, 0.96630859375, -0.0022525787353515625 ;  /* 0x3bbb989dff3a7435 */ /* 0x001fc800000001ff */
[C---:B------:R-:W-:Y:S02]  /*3270*/  IADD3 R62, P0, R40.reuse, R11, RZ ;  /* 0x0000000b283e7210 */ /* 0x040fe40007f1e0ff */
[----:B------:R-:W-:Y:S02]  /*3280*/  IADD3 R40, P1, R40, R14, RZ ;  /* 0x0000000e28287210 */ /* 0x000fe40007f3e0ff */
[C---:B------:R-:W-:Y:S02]  /*3290*/  IADD3.X R63, R35.reuse, R12, RZ, P0, !PT ;  /* 0x0000000c233f7210 */ /* 0x040fe400007fe4ff */
[----:B------:R-:W-:Y:S02]  /*32a0*/  IADD3.X R41, R35, R15, RZ, P1, !PT ;  /* 0x0000000f23297210 */ /* 0x000fe40000ffe4ff */
[----:B-----5:R-:W-:Y:S01]  /*32b0*/  SHF.L.U32 R35, R44, 0x10, RZ ;  /* 0x000000102c237819 */ /* 0x020fe200000006ff */
[----:B------:R-:W-:Y:S01]  /*32c0*/  IMAD.MOV.U32 R59, RZ, RZ, 0x437c0000 ;  /* 0x437c0000ff3b7424 */ /* 0x000fe200078e00ff */
[----:B------:R0:W5:Y:S03]  /*32d0*/  LDG.E R11, desc[UR10][R62.64] ;  /* 0x0000000a3e0b7981 */ /* 0x000166000c1e1900 */
[----:B------:R-:W-:Y:S01]  /*32e0*/  FFMA.SAT R58, -R35, R58, 0.5 ;  /* 0x3f000000233a7423 */ /* 0x000fe2000000213a */
[----:B------:R-:W-:Y:S01]  /*32f0*/  IADD3 R14, P0, R33, R14, RZ ;  /* 0x0000000e210e7210 */ /* 0x000fe20007f1e0ff */
[----:B------:R-:W-:Y:S01]  /*3300*/  BSSY B1, `(.L_x_8123) ;  /* 0x000001d000017945 */ /* 0x000fe20003800000 */
[----:B------:R-:W-:Y:S01]  /*3310*/  FMNMX R46, |R49|, R46, !PT ;  /* 0x0000002e312e7209 */ /* 0x000fe20007800200 */
[----:B------:R-:W-:Y:S01]  /*3320*/  FFMA.RM R58, R58, R59, 12582913 ;  /* 0x4b4000013a3a7423 */ /* 0x000fe2000000403b */
[----:B------:R-:W5:Y:S03]  /*3330*/  LDG.E R12, desc[UR10][R40.64] ;  /* 0x0000000a280c7981 */ /* 0x000f66000c1e1900 */
[----:B0-----:R-:W-:-:S04]  /*3340*/  FADD R62, R58, -12583039 ;  /* 0xcb40007f3a3e7421 */ /* 0x001fc80000000000 */
[----:B------:R-:W-:-:S04]  /*3350*/  FFMA R62, -R35, 1.4426950216293334961, -R62 ;  /* 0x3fb8aa3b233e7823 */ /* 0x000fc8000000093e */
[----:B------:R-:W-:-:S04]  /*3360*/  FFMA R62, -R35, 1.925963033500011079e-08, R62 ;  /* 0x32a57060233e7823 */ /* 0x000fc8000000013e */
[----:B------:R-:W0:Y:S01]  /*3370*/  MUFU.EX2 R59, R62 ;  /* 0x0000003e003b7308 */ /* 0x000e220000000800 */
[----:B------:R-:W-:Y:S01]  /*3380*/  SHF.L.U32 R58, R58, 0x17, RZ ;  /* 0x000000173a3a7819 */ /* 0x000fe200000006ff */
[----:B------:R-:W-:-:S05]  /*3390*/  IMAD.X R15, R34, 0x1, R15, P0 ;  /* 0x00000001220f7824 */ /* 0x000fca00000e060f */
[----:B------:R1:W5:Y:S01]  /*33a0*/  LDG.E R14, desc[UR10][R14.64] ;  /* 0x0000000a0e0e7981 */ /* 0x000362000c1e1900 */
[----:B0-----:R-:W-:-:S05]  /*33b0*/  FFMA R58, R58, R59, 1 ;  /* 0x3f8000003a3a7423 */ /* 0x001fca000000003b */
[----:B-1----:R-:W-:-:S04]  /*33c0*/  IADD3 R15, R58, 0x1800000, RZ ;  /* 0x018000003a0f7810 */ /* 0x002fc80007ffe0ff */
[----:B------:R-:W-:-:S04]  /*33d0*/  LOP3.LUT R15, R15, 0x7f800000, RZ, 0xc0, !PT ;  /* 0x7f8000000f0f7812 */ /* 0x000fc800078ec0ff */
[----:B------:R-:W-:Y:S02]  /*33e0*/  ISETP.GT.U32.AND P0, PT, R15, 0x1ffffff, PT ;  /* 0x01ffffff0f00780c */ /* 0x000fe40003f04070 */
[----:B------:R-:W-:Y:S02]  /*33f0*/  FMNMX R47, |R47|, R46, !PT ;  /* 0x0000002e2f2f7209 */ /* 0x000fe40007800200 */
[----:B------:R-:W-:Y:S02]  /*3400*/  IADD3 R15, P1, R32, R57, RZ ;  /* 0x00000039200f7210 */ /* 0x000fe40007f3e0ff */
[----:B------:R-:W-:-:S03]  /*3410*/  FMNMX R47, |R48|, R47, !PT ;  /* 0x0000002f302f7209 */ /* 0x000fc60007800200 */
[----:B------:R-:W-:Y:S01]  /*3420*/  IMAD.X R46, RZ, RZ, R60, P1 ;  /* 0x000000ffff2e7224 */ /* 0x000fe200008e063c */
[----:B------:R-:W-:-:S03]  /*3430*/  FMNMX R40, |R0|, R47, !PT ;  /* 0x0000002f00287209 */ /* 0x000fc60007800200 */
[----:B------:R-:W-:Y:S05]  /*3440*/  @P0 BRA `(.L_x_8124) ;  /* 0x0000000000100947 */ /* 0x000fea0003800000 */
[----:B------:R-:W-:Y:S02]  /*3450*/  MOV R0, R58 ;  /* 0x0000003a00007202 */ /* 0x000fe40000000f00 */
[----:B------:R-:W-:-:S07]  /*3460*/  MOV R58, 0x3480 ;  /* 0x00003480003a7802 */ /* 0x000fce0000000f00 */
[----:B-----5:R-:W-:Y:S05]  /*3470*/  CALL.REL.NOINC `($__internal_191_$__cuda_sm20_rcp_rn_f32_slowpath) ;  /* 0x0000003400807944 */ /* 0x020fea0003c00000 */
[----:B------:R-:W-:Y:S05]  /*3480*/  BRA `(.L_x_8125) ;  /* 0x0000000000107947 */ /* 0x000fea0003800000 */
.L_x_8124:
[----:B------:R-:W0:Y:S02]  /*3490*/  MUFU.RCP R59, R58 ;  /* 0x0000003a003b7308 */ /* 0x000e240000001000 */
[----:B0-----:R-:W-:-:S04]  /*34a0*/  FFMA R0, R58, R59, -1 ;  /* 0xbf8000003a007423 */ /* 0x001fc8000000003b */
[----:B------:R-:W-:-:S04]  /*34b0*/  FADD.FTZ R0, -R0, -RZ ;  /* 0x800000ff00007221 */ /* 0x000fc80000010100 */
[----:B------:R-:W-:-:S07]  /*34c0*/  FFMA R59, R59, R0, R59 ;  /* 0x000000003b3b7223 */ /* 0x000fce000000003b */
.L_x_8125:
[----:B------:R-:W-:Y:S05]  /*34d0*/  BSYNC B1 ;  /* 0x0000000000017941 */ /* 0x000fea0003800000 */
.L_x_8123:
        /* <DEDUP_REMOVED lines=9> */
[----:B------:R-:W-:Y:S01]  /*3570*/  FFMA R47, -R41, 1.925963033500011079e-08, R48 ;  /* 0x32a57060292f7823 */ /* 0x000fe20000000130 */
[----:B------:R-:W-:-:S05]  /*3580*/  SHF.L.U32 R48, R45, 0x10, RZ ;  /* 0x000000102d307819 */ /* 0x000fca00000006ff */
[----:B------:R-:W0:Y:S02]  /*3590*/  MUFU.EX2 R47, R47 ;  /* 0x0000002f002f7308 */ /* 0x000e240000000800 */
[----:B0-----:R-:W-:Y:S01]  /*35a0*/  FFMA R58, R0, R47, 1 ;  /* 0x3f800000003a7423 */ /* 0x001fe2000000002f */
[----:B------:R-:W-:Y:S01]  /*35b0*/  FADD R0, -R59, 1 ;  /* 0x3f8000003b007421 */ /* 0x000fe20000000100 */
[----:B------:R-:W-:-:S03]  /*35c0*/  PRMT R47, R44, 0x7632, R47 ;  /* 0x000076322c2f7816 */ /* 0x000fc6000000002f */
        /* <DEDUP_REMOVED lines=13> */
.L_x_8127:
[----:B------:R-:W0:Y:S02]  /*36a0*/  MUFU.RCP R59, R58 ;  /* 0x0000003a003b7308 */ /* 0x000e240000001000 */
[----:B0-----:R-:W-:-:S04]  /*36b0*/  FFMA R0, R58, R59, -1 ;  /* 0xbf8000003a007423 */ /* 0x001fc8000000003b */
[----:B------:R-:W-:-:S04]  /*36c0*/  FADD.FTZ R0, -R0, -RZ ;  /* 0x800000ff00007221 */ /* 0x000fc80000010100 */
[----:B------:R-:W-:-:S07]  /*36d0*/  FFMA R59, R59, R0, R59 ;  /* 0x000000003b3b7223 */ /* 0x000fce000000003b */
.L_x_8128:
[----:B------:R-:W-:Y:S05]  /*36e0*/  BSYNC B1 ;  /* 0x0000000000017941 */ /* 0x000fea0003800000 */
.L_x_8126:
[----:B------:R-:W-:Y:S01]  /*36f0*/  HFMA2.MMA R49, -RZ, RZ, 0.96630859375, -0.0022525787353515625 ;  /* 0x3bbb989dff317435 */ /* 0x000fe200000001ff */
[----:B------:R-:W-:Y:S01]  /*3700*/  SHF.L.U32 R44, R47, 0x10, RZ ;  /* 0x000000102f2c7819 */ /* 0x000fe200000006ff */
[----:B------:R-:W-:Y:S01]  /*3710*/  FMUL R41, R41, R59 ;  /* 0x0000003b29297220 */ /* 0x000fe20000400000 */
[----:B------:R-:W-:Y:S01]  /*3720*/  BSSY B1, `(.L_x_8129) ;  /* 0x0000019000017945 */ /* 0x000fe20003800000 */
[----:B------:R-:W-:Y:S02]  /*3730*/  PRMT R45, R45, 0x7632, R45 ;  /* 0x000076322d2d7816 */ /* 0x000fe4000000002d */
[----:B------:R-:W-:Y:S01]  /*3740*/  FMUL R41, R48, R41 ;  /* 0x0000002930297220 */ /* 0x000fe20000400000 */
[----:B------:R-:W-:-:S03]  /*3750*/  PRMT R48, R43, 0x7632, R48 ;  /* 0x000076322b307816 */ /* 0x000fc60000000030 */
        /* <DEDUP_REMOVED lines=17> */
.L_x_8130:
[----:B------:R-:W0:Y:S02]  /*3870*/  MUFU.RCP R59, R58 ;  /* 0x0000003a003b7308 */ /* 0x000e240000001000 */
[----:B0-----:R-:W-:-:S04]  /*3880*/  FFMA R0, R58, R59, -1 ;  /* 0xbf8000003a007423 */ /* 0x001fc8000000003b */
[----:B------:R-:W-:-:S04]  /*3890*/  FADD.FTZ R0, -R0, -RZ ;  /* 0x800000ff00007221 */ /* 0x000fc80000010100 */
[----:B------:R-:W-:-:S07]  /*38a0*/  FFMA R59, R59, R0, R59 ;  /* 0x000000003b3b7223 */ /* 0x000fce000000003b */
.L_x_8131:
[----:B------:R-:W-:Y:S05]  /*38b0*/  BSYNC B1 ;  /* 0x0000000000017941 */ /* 0x000fea0003800000 */
.L_x_8129:
        /* <DEDUP_REMOVED lines=25> */
[----:B-----5:R-:W-:Y:S05]  /*3a50*/  CALL.REL.NOINC `($__internal_191_$__cuda_sm20_rcp_rn_f32_slowpath) ;  /* 0x0000003000087944 */ /* 0x020fea0003c00000 */
[----:B------:R-:W-:Y:S05]  /*3a60*/  BRA `(.L_x_8134) ;  /* 0x0000000000107947 */ /* 0x000fea0003800000 */
.L_x_8133:
[----:B------:R-:W0:Y:S02]  /*3a70*/  MUFU.RCP R59, R60 ;  /* 0x0000003c003b7308 */ /* 0x000e240000001000 */
[----:B0-----:R-:W-:-:S04]  /*3a80*/  FFMA R0, R60, R59, -1 ;  /* 0xbf8000003c007423 */ /* 0x001fc8000000003b */
[----:B------:R-:W-:-:S04]  /*3a90*/  FADD.FTZ R0, -R0, -RZ ;  /* 0x800000ff00007221 */ /* 0x000fc80000010100 */
[----:B------:R-:W-:-:S07]  /*3aa0*/  FFMA R59, R59, R0, R59 ;  /* 0x000000003b3b7223 */ /* 0x000fce000000003b */
.L_x_8134:
[----:B------:R-:W-:Y:S05]  /*3ab0*/  BSYNC B1 ;  /* 0x0000000000017941 */ /* 0x000fea0003800000 */
.L_x_8132:
[----:B------:R-:W-:Y:S01]  /*3ac0*/  HFMA2.MMA R49, -RZ, RZ, 0.96630859375, -0.0022525787353515625 ;  /* 0x3bbb989dff317435 */ /* 0x000fe200000001ff */
[----:B------:R-:W-:Y:S01]  /*3ad0*/  IMAD.U32 R44, R37, 0x10000, RZ ;  /* 0x00010000252c7824 */ /* 0x000fe200078e00ff */
[----:B------:R-:W-:Y:S08]  /*3ae0*/  BSSY B1, `(.L_x_8135) ;  /* 0x0000018000017945 */ /* 0x000ff00003800000 */
        /* <DEDUP_REMOVED lines=17> */
[----:B-----5:R-:W-:Y:S05]  /*3c00*/  CALL.REL.NOINC `($__internal_191_$__cuda_sm20_rcp_rn_f32_slowpath) ;  /* 0x0000002c009c7944 */ /* 0x020fea0003c00000 */
[----:B------:R-:W-:Y:S05]  /*3c10*/  BRA `(.L_x_8137) ;  /* 0x0000000000107947 */ /* 0x000fea0003800000 */
.L_x_8136:
[----:B------:R-:W0:Y:S02]  /*3c20*/  MUFU.RCP R59, R48 ;  /* 0x00000030003b7308 */ /* 0x000e240000001000 */
[----:B0-----:R-:W-:-:S04]  /*3c30*/  FFMA R0, R48, R59, -1 ;  /* 0xbf80000030007423 */ /* 0x001fc8000000003b */
[----:B------:R-:W-:-:S04]  /*3c40*/  FADD.FTZ R0, -R0, -RZ ;  /* 0x800000ff00007221 */ /* 0x000fc80000010100 */
[----:B------:R-:W-:-:S07]  /*3c50*/  FFMA R59, R59, R0, R59 ;  /* 0x000000003b3b7223 */ /* 0x000fce000000003b */
.L_x_8137:
[----:B------:R-:W-:Y:S05]  /*3c60*/  BSYNC B1 ;  /* 0x0000000000017941 */ /* 0x000fea0003800000 */
.L_x_8135:
[----:B------:R-:W-:Y:S01]  /*3c70*/  HFMA2.MMA R0, -RZ, RZ, 0.96630859375, -0.0022525787353515625 ;  /* 0x3bbb989dff007435 */ /* 0x000fe200000001ff */
[----:B------:R-:W-:Y:S01]  /*3c80*/  IMAD.U32 R43, R37, 0x10000, RZ ;  /* 0x00010000252b7824 */ /* 0x000fe200078e00ff */
[----:B------:R-:W-:Y:S01]  /*3c90*/  MOV R49, 0x437c0000 ;  /* 0x437c000000317802 */ /* 0x000fe20000000f00 */
[----:B------:R-:W-:Y:S07]  /*3ca0*/  BSSY B1, `(.L_x_8138) ;  /* 0x000001d000017945 */ /* 0x000fee0003800000 */
[----:B------:R-:W-:-:S04]  /*3cb0*/  FFMA.SAT R0, -R43, R0, 0.5 ;  /* 0x3f0000002b007423 */ /* 0x000fc80000002100 */
[----:B------:R-:W-:-:S04]  /*3cc0*/  FFMA.RM R0, R0, R49, 12582913 ;  /* 0x4b40000100007423 */ /* 0x000fc80000004031 */
[C---:B------:R-:W-:Y:S01]  /*3cd0*/  FADD R48, R0.reuse, -12583039 ;  /* 0xcb40007f00307421 */ /* 0x040fe20000000000 */
[----:B------:R-:W-:-:S03]  /*3ce0*/  IMAD.SHL.U32 R0, R0, 0x800000, RZ ;  /* 0x0080000000007824 */ /* 0x000fc600078e00ff */
[----:B------:R-:W-:-:S04]  /*3cf0*/  FFMA R48, -R43, 1.4426950216293334961, -R48 ;  /* 0x3fb8aa3b2b307823 */ /* 0x000fc80000000930 */
[----:B------:R-:W-:Y:S01]  /*3d00*/  FFMA R49, -R43, 1.925963033500011079e-08, R48 ;  /* 0x32a570602b317823 */ /* 0x000fe20000000130 */
[----:B------:R-:W-:-:S05]  /*3d10*/  SHF.L.U32 R48, R42, 0x10, RZ ;  /* 0x000000102a307819 */ /* 0x000fca00000006ff */
        /* <DEDUP_REMOVED lines=10> */
[----:B------:R-:W-:Y:S02]  /*3dc0*/  ISETP.GT.U32.AND P0, PT, R0, 0x1ffffff, PT ;  /* 0x01ffffff0000780c */ /* 0x000fe40003f04070 */
[----:B------:R-:W-:-:S11]  /*3dd0*/  PRMT R49, R37, 0x7632, R49 ;  /* 0x0000763225317816 */ /* 0x000fd60000000031 */
[----:B------:R-:W-:Y:S05]  /*3de0*/  @P0 BRA `(.L_x_8139) ;  /* 0x0000000000100947 */ /* 0x000fea0003800000 */
[----:B------:R-:W-:Y:S02]  /*3df0*/  MOV R0, R58 ;  /* 0x0000003a00007202 */ /* 0x000fe40000000f00 */
[----:B------:R-:W-:-:S07]  /*3e00*/  MOV R58, 0x3e20 ;  /* 0x00003e20003a7802 */ /* 0x000fce0000000f00 */
[----:B-----5:R-:W-:Y:S05]  /*3e10*/  CALL.REL.NOINC `($__internal_191_$__cuda_sm20_rcp_rn_f32_slowpath) ;  /* 0x0000002c00187944 */ /* 0x020fea0003c00000 */
[----:B------:R-:W-:Y:S05]  /*3e20*/  BRA `(.L_x_8140) ;  /* 0x0000000000107947 */ /* 0x000fea0003800000 */
.L_x_8139:
[----:B------:R-:W0:Y:S02]  /*3e30*/  MUFU.RCP R59, R58 ;  /* 0x0000003a003b7308 */ /* 0x000e240000001000 */
[----:B0-----:R-:W-:-:S04]  /*3e40*/  FFMA R0, R58, R59, -1 ;  /* 0xbf8000003a007423 */ /* 0x001fc8000000003b */
[----:B------:R-:W-:-:S04]  /*3e50*/  FADD.FTZ R0, -R0, -RZ ;  /* 0x800000ff00007221 */ /* 0x000fc80000010100 */
[----:B------:R-:W-:-:S07]  /*3e60*/  FFMA R59, R59, R0, R59 ;  /* 0x000000003b3b7223 */ /* 0x000fce000000003b */
.L_x_8140:
[----:B------:R-:W-:Y:S05]  /*3e70*/  BSYNC B1 ;  /* 0x0000000000017941 */ /* 0x000fea0003800000 */
.L_x_8138:
        /* <DEDUP_REMOVED lines=22> */
[----:B-----5:R-:W-:Y:S05]  /*3fe0*/  CALL.REL.NOINC `($__internal_191_$__cuda_sm20_rcp_rn_f32_slowpath) ;  /* 0x0000002800a47944 */ /* 0x020fea0003c00000 */
[----:B------:R-:W-:Y:S05]  /*3ff0*/  BRA `(.L_x_8143) ;  /* 0x0000000000107947 */ /* 0x000fea0003800000 */
.L_x_8142:
[----:B------:R-:W0:Y:S02]  /*4000*/  MUFU.RCP R59, R60 ;  /* 0x0000003c003b7308 */ /* 0x000e240000001000 */
[----:B0-----:R-:W-:-:S04]  /*4010*/  FFMA R0, R60, R59, -1 ;  /* 0xbf8000003c007423 */ /* 0x001fc8000000003b */
[----:B------:R-:W-:-:S04]  /*4020*/  FADD.FTZ R0, -R0, -RZ ;  /* 0x800000ff00007221 */ /* 0x000fc80000010100 */
[----:B------:R-:W-:-:S07]  /*4030*/  FFMA R59, R59, R0, R59 ;  /* 0x000000003b3b7223 */ /* 0x000fce000000003b */
.L_x_8143:
[----:B------:R-:W-:Y:S05]  /*4040*/  BSYNC B1 ;  /* 0x0000000000017941 */ /* 0x000fea0003800000 */
.L_x_8141:
        /* <DEDUP_REMOVED lines=13> */
[----:B------:R-:W-:-:S04]  /*4120*/  FMUL R0, R0, R59 ;  /* 0x0000003b00007220 */ /* 0x000fc80000400000 */
[----:B------:R-:W-:Y:S01]  /*4130*/  FFMA R0, R37, R0, R59 ;  /* 0x0000000025007223 */ /* 0x000fe2000000003b */
[----:B------:R-:W-:-:S05]  /*4140*/  VIADD R37, R60, 0x1800000 ;  /* 0x018000003c257836 */ /* 0x000fca0000000000 */
[----:B------:R-:W-:Y:S02]  /*4150*/  LOP3.LUT R43, R37, 0x7f800000, RZ, 0xc0, !PT ;  /* 0x7f800000252b7812 */ /* 0x000fe400078ec0ff */
[----:B------:R-:W-:Y:S02]  /*4160*/  SHF.L.U32 R37, R42, 0x10, RZ ;  /* 0x000000102a257819 */ /* 0x000fe400000006ff */
        /* <DEDUP_REMOVED lines=9> */
.L_x_8145:
[----:B------:R-:W0:Y:S02]  /*4200*/  MUFU.RCP R59, R60 ;  /* 0x0000003c003b7308 */ /* 0x000e240000001000 */
[----:B0-----:R-:W-:-:S04]  /*4210*/  FFMA R0, R60, R59, -1 ;  /* 0xbf8000003c007423 */ /* 0x001fc8000000003b */
[----:B------:R-:W-:-:S04]  /*4220*/  FADD.FTZ R0, -R0, -RZ ;  /* 0x800000ff00007221 */ /* 0x000fc80000010100 */
[----:B------:R-:W-:-:S07]  /*4230*/  FFMA R59, R59, R0, R59 ;  /* 0x000000003b3b7223 */ /* 0x000fce000000003b */
.L_x_8146:
[----:B------:R-:W-:Y:S05]  /*4240*/  BSYNC B1 ;  /* 0x0000000000017941 */ /* 0x000fea0003800000 */
.L_x_8144:
[----:B------:R-:W-:Y:S01]  /*4250*/  SHF.L.U32 R62, R15, 0x2, RZ ;  /* 0x000000020f3e7819 */ /* 0x000fe200000006ff */
[----:B------:R-:W-:Y:S01]  /*4260*/  FMUL R0, R49, R59 ;  /* 0x0000003b31007220 */ /* 0x000fe20000400000 */
[----:B------:R-:W-:Y:S01]  /*4270*/  SHF.L.U64.HI R60, R15, 0x2, R46 ;  /* 0x000000020f3c7819 */ /* 0x000fe2000001022e */
[----:B------:R-:W-:Y:S01]  /*4280*/  FMUL R15, R47, UR7 ;  /* 0x000000072f0f7c20 */ /* 0x000fe20008400000 */
[----:B------:R-:W-:Y:S01]  /*4290*/  IADD3 R58, P0, R62, R17, RZ ;  /* 0x000000113e3a7210 */ /* 0x000fe20007f1e0ff */
[----:B------:R-:W-:Y:S01]  /*42a0*/  FMUL R0, R37, R0 ;  /* 0x0000000025007220 */ /* 0x000fe20000400000 */
[----:B------:R-:W-:Y:S01]  /*42b0*/  FMNMX R42, R40, |R35|, !PT ;  /* 0x40000023282a7209 */ /* 0x000fe20007800000 */
[----:B------:R-:W-:Y:S01]  /*42c0*/  FMUL R40, R35, UR7 ;  /* 0x0000000723287c20 */ /* 0x000fe20008400000 */
[----:B------:R-:W-:Y:S01]  /*42d0*/  IADD3.X R59, R60, R19, RZ, P0, !PT ;  /* 0x000000133c3b7210 */ /* 0x000fe200007fe4ff */
[----:B------:R-:W-:Y:S01]  /*42e0*/  FMUL R35, R44, UR7 ;  /* 0x000000072c237c20 */ /* 0x000fe20008400000 */
[----:B------:R-:W-:Y:S01]  /*42f0*/  IADD3 R64, P0, R58, UR13, RZ ;  /* 0x0000000d3a407c10 */ /* 0x000fe2000ff1e0ff */
[----:B------:R-:W-:Y:S01]  /*4300*/  FMUL R46, R45, UR7 ;  /* 0x000000072d2e7c20 */ /* 0x000fe20008400000 */
[----:B------:R-:W-:Y:S01]  /*4310*/  FMNMX R47, |R47|, R42, !PT ;  /* 0x0000002a2f2f7209 */ /* 0x000fe20007800200 */
[----:B------:R-:W-:Y:S01]  /*4320*/  FMUL R42, R36, UR7 ;  /* 0x00000007242a7c20 */ /* 0x000fe20008400000 */
[----:B------:R-:W-:Y:S01]  /*4330*/  IADD3.X R65, R59, UR4, RZ, P0, !PT ;  /* 0x000000043b417c10 */ /* 0x000fe200087fe4ff */
[----:B------:R-:W-:Y:S01]  /*4340*/  BSSY B1, `(.L_x_8147) ;  /* 0x000002d000017945 */ /* 0x000fe20003800000 */
[----:B------:R-:W-:-:S02]  /*4350*/  IADD3 R62, P0, R62, R26, RZ ;  /* 0x0000001a3e3e7210 */ /* 0x000fc40007f1e0ff */
[----:B------:R-:W-:Y:S02]  /*4360*/  F2FP.BF16.F32.PACK_AB R43, R15, R40 ;  /* 0x000000280f2b723e */ /* 0x000fe400000010ff */
[----:B------:R-:W-:Y:S01]  /*4370*/  F2FP.BF16.F32.PACK_AB R57, R42, R35 ;  /* 0x000000232a39723e */ /* 0x000fe200000010ff */
[----:B------:R-:W-:Y:S01]  /*4380*/  IMAD.X R63, R60, 0x1, R27, P0 ;  /* 0x000000013c3f7824 */ /* 0x000fe200000e061b */
[----:B------:R-:W-:Y:S01]  /*4390*/  HFMA2.MMA R60, -RZ, RZ, 0.96630859375, -0.0022525787353515625 ;  /* 0x3bbb989dff3c7435 */ /* 0x000fe200000001ff */
[----:B------:R-:W-:Y:S01]  /*43a0*/  SHF.L.U32 R37, R31, 0x10, RZ ;  /* 0x000000101f257819 */ /* 0x000fe200000006ff */
[----:B------:R0:W-:Y:S01]  /*43b0*/  STG.E desc[UR10][R58.64], R43 ;  /* 0x0000002b3a007986 */ /* 0x0001e2000c10190a */
[----:B------:R-:W-:Y:S01]  /*43c0*/  FMNMX R49, |R44|, R47, !PT ;  /* 0x0000002f2c317209 */ /* 0x000fe20007800200 */
[----:B------:R-:W-:Y:S01]  /*43d0*/  FMUL R47, R41, UR7 ;  /* 0x00000007292f7c20 */ /* 0x000fe20008400000 */
[----:B------:R-:W-:Y:S01]  /*43e0*/  FMUL R44, R48, UR7 ;  /* 0x00000007302c7c20 */ /* 0x000fe20008400000 */
[----:B------:R1:W-:Y:S01]  /*43f0*/  STG.E desc[UR10][R64.64], R57 ;  /* 0x0000003940007986 */ /* 0x0003e2000c10190a */
[----:B------:R-:W-:-:S02]  /*4400*/  FMNMX R36, |R36|, R49, !PT ;  /* 0x0000003124247209 */ /* 0x000fc40007800200 */
[----:B------:R-:W-:Y:S02]  /*4410*/  F2FP.BF16.F32.PACK_AB R67, R46, R47 ;  /* 0x0000002f2e43723e */ /* 0x000fe400000010ff */
[----:B------:R-:W-:Y:S01]  /*4420*/  FMNMX R36, |R41|, R36, !PT ;  /* 0x0000002429247209 */ /* 0x000fe20007800200 */
[----:B0-----:R-:W-:Y:S01]  /*4430*/  FMUL R43, R0, UR7 ;  /* 0x00000007002b7c20 */ /* 0x001fe20008400000 */
[----:B------:R-:W-:Y:S01]  /*4440*/  IADD3 R58, P0, R62, UR13, RZ ;  /* 0x0000000d3e3a7c10 */ /* 0x000fe2000ff1e0ff */
[----:B------:R-:W-:Y:S01]  /*4450*/  STG.E desc[UR10][R62.64], R67 ;  /* 0x000000433e007986 */ /* 0x000fe2000c10190a */
[----:B------:R-:W-:Y:S01]  /*4460*/  FMNMX R45, |R45|, R36, !PT ;  /* 0x000000242d2d7209 */ /* 0x000fe20007800200 */
[----:B-1----:R-:W-:Y:S01]  /*4470*/  FFMA.SAT R57, -R37, R60, 0.5 ;  /* 0x3f00000025397423 */ /* 0x002fe2000000213c */
[----:B------:R-:W-:Y:S01]  /*4480*/  IMAD.MOV.U32 R60, RZ, RZ, 0x437c0000 ;  /* 0x437c0000ff3c7424 */ /* 0x000fe200078e00ff */
[----:B------:R-:W-:Y:S02]  /*4490*/  IADD3.X R59, R63, UR4, RZ, P0, !PT ;  /* 0x000000043f3b7c10 */ /* 0x000fe400087fe4ff */
[----:B------:R-:W-:Y:S01]  /*44a0*/  F2FP.BF16.F32.PACK_AB R65, R43, R44 ;  /* 0x0000002c2b41723e */ /* 0x000fe200000010ff */
[----:B------:R-:W-:Y:S01]  /*44b0*/  FFMA.RM R57, R57, R60, 12582913 ;  /* 0x4b40000139397423 */ /* 0x000fe2000000403c */
[----:B------:R-:W-:-:S03]  /*44c0*/  FMNMX R45, |R48|, R45, !PT ;  /* 0x0000002d302d7209 */ /* 0x000fc60007800200 */
[C---:B------:R-:W-:Y:S01]  /*44d0*/  FADD R60, R57.reuse, -12583039 ;  /* 0xcb40007f393c7421 */ /* 0x040fe20000000000 */
[----:B------:R-:W-:Y:S01]  /*44e0*/  SHF.L.U32 R57, R57, 0x17, RZ ;  /* 0x0000001739397819 */ /* 0x000fe200000006ff */
[----:B------:R0:W-:Y:S02]  /*44f0*/  STG.E desc[UR10][R58.64], R65 ;  /* 0x000000413a007986 */ /* 0x0001e4000c10190a */
[----:B------:R-:W-:-:S04]  /*4500*/  FFMA R60, -R37, 1.4426950216293334961, -R60 ;  /* 0x3fb8aa3b253c7823 */ /* 0x000fc8000000093c */
[----:B------:R-:W-:-:S06]  /*4510*/  FFMA R60, -R37, 1.925963033500011079e-08, R60 ;  /* 0x32a57060253c7823 */ /* 0x000fcc000000013c */
[----:B------:R-:W0:Y:S02]  /*4520*/  MUFU.EX2 R60, R60 ;  /* 0x0000003c003c7308 */ /* 0x000e240000000800 */
[----:B0-----:R-:W-:-:S05]  /*4530*/  FFMA R58, R57, R60, 1 ;  /* 0x3f800000393a7423 */ /* 0x001fca000000003c */
[----:B------:R-:W-:-:S04]  /*4540*/  IADD3 R36, R58, 0x1800000, RZ ;  /* 0x018000003a247810 */ /* 0x000fc80007ffe0ff */
[----:B------:R-:W-:-:S04]  /*4550*/  LOP3.LUT R36, R36, 0x7f800000, RZ, 0xc0, !PT ;  /* 0x7f80000024247812 */ /* 0x000fc800078ec0ff */
[----:B------:R-:W-:Y:S02]  /*4560*/  ISETP.GT.U32.AND P0, PT, R36, 0x1ffffff, PT ;  /* 0x01ffffff2400780c */ /* 0x000fe40003f04070 */
[----:B------:R-:W-:-:S11]  /*4570*/  FMNMX R36, |R0|, R45, !PT ;  /* 0x0000002d00247209 */ /* 0x000fd60007800200 */
[----:B------:R-:W-:Y:S05]  /*4580*/  @P0 BRA `(.L_x_8148) ;  /* 0x0000000000100947 */ /* 0x000fea0003800000 */
[----:B------:R-:W-:Y:S01]  /*4590*/  IMAD.MOV.U32 R0, RZ, RZ, R58 ;  /* 0x000000ffff007224 */ /* 0x000fe200078e003a */
[----:B------:R-:W-:-:S07]  /*45a0*/  MOV R58, 0x45c0 ;  /* 0x000045c0003a7802 */ /* 0x000fce0000000f00 */
[----:B-----5:R-:W-:Y:S05]  /*45b0*/  CALL.REL.NOINC `($__internal_191_$__cuda_sm20_rcp_rn_f32_slowpath) ;  /* 0x0000002400307944 */ /* 0x020fea0003c00000 */
[----:B------:R-:W-:Y:S05]  /*45c0*/  BRA `(.L_x_8149) ;  /* 0x0000000000107947 */ /* 0x000fea0003800000 */
.L_x_8148:
[----:B------:R-:W0:Y:S02]  /*45d0*/  MUFU.RCP R59, R58 ;  /* 0x0000003a003b7308 */ /* 0x000e240000001000 */
[----:B0-----:R-:W-:-:S04]  /*45e0*/  FFMA R0, R58, R59, -1 ;  /* 0xbf8000003a007423 */ /* 0x001fc8000000003b */
[----:B------:R-:W-:-:S04]  /*45f0*/  FADD.FTZ R0, -R0, -RZ ;  /* 0x800000ff00007221 */ /* 0x000fc80000010100 */
[----:B------:R-:W-:-:S07]  /*4600*/  FFMA R59, R59, R0, R59 ;  /* 0x000000003b3b7223 */ /* 0x000fce000000003b */
.L_x_8149:
[----:B------:R-:W-:Y:S05]  /*4610*/  BSYNC B1 ;  /* 0x0000000000017941 */ /* 0x000fea0003800000 */
.L_x_8147:
        /* <DEDUP_REMOVED lines=14> */
[----:B------:R-:W-:-:S04]  /*4700*/  FADD R0, -R59, 1 ;  /* 0x3f8000003b007421 */ /* 0x000fc80000000100 */
[----:B------:R-:W-:-:S04]  /*4710*/  FMUL R0, R0, R59 ;  /* 0x0000003b00007220 */ /* 0x000fc80000400000 */
[----:B------:R-:W-:Y:S01]  /*4720*/  FFMA R0, R37, R0, R59 ;  /* 0x0000000025007223 */ /* 0x000fe2000000003b */
[----:B------:R-:W-:-:S03]  /*4730*/  IADD3 R37, R58, 0x1800000, RZ ;  /* 0x018000003a257810 */ /* 0x000fc60007ffe0ff */
[----:B------:R-:W-:Y:S01]  /*4740*/  FMUL R0, R0, R49 ;  /* 0x0000003100007220 */ /* 0x000fe20000400000 */
[----:B------:R-:W-:-:S04]  /*4750*/  LOP3.LUT R37, R37, 0x7f800000, RZ, 0xc0, !PT ;  /* 0x7f80000025257812 */ /* 0x000fc800078ec0ff */
[----:B------:R-:W-:Y:S02]  /*4760*/  ISETP.GT.U32.AND P0, PT, R37, 0x1ffffff, PT ;  /* 0x01ffffff2500780c */ /* 0x000fe40003f04070 */
[----:B-----5:R-:W-:-:S05]  /*4770*/  SHF.L.U32 R37, R14, 0x10, RZ ;  /* 0x000000100e257819 */ /* 0x020fca00000006ff */
[----:B------:R-:W-:-:S06]  /*4780*/  FMUL R37, R0, R37 ;  /* 0x0000002500257220 */ /* 0x000fcc0000400000 */
[----:B------:R-:W-:Y:S05]  /*4790*/  @P0 BRA `(.L_x_8151) ;  /* 0x0000000000100947 */ /* 0x000fea0003800000 */
[----:B------:R-:W-:Y:S02]  /*47a0*/  MOV R0, R58 ;  /* 0x0000003a00007202 */ /* 0x000fe40000000f00 */
[----:B------:R-:W-:-:S07]  /*47b0*/  MOV R58, 0x47d0 ;  /* 0x000047d0003a7802 */ /* 0x000fce0000000f00 */
[----:B------:R-:W-:Y:S05]  /*47c0*/  CALL.REL.NOINC `($__internal_191_$__cuda_sm20_rcp_rn_f32_slowpath) ;  /* 0x0000002000ac7944 */ /* 0x000fea0003c00000 */
[----:B------:R-:W-:Y:S05]  /*47d0*/  BRA `(.L_x_8152) ;  /* 0x0000000000107947 */ /* 0x000fea0003800000 */
.L_x_8151:
[----:B------:R-:W0:Y:S02]  /*47e0*/  MUFU.RCP R59, R58 ;  /* 0x0000003a003b7308 */ /* 0x000e240000001000 */
[----:B0-----:R-:W-:-:S04]  /*47f0*/  FFMA R0, R58, R59, -1 ;  /* 0xbf8000003a007423 */ /* 0x001fc8000000003b */
[----:B------:R-:W-:-:S04]  /*4800*/  FADD.FTZ R0, -R0, -RZ ;  /* 0x800000ff00007221 */ /* 0x000fc80000010100 */
[----:B------:R-:W-:-:S07]  /*4810*/  FFMA R59, R59, R0, R59 ;  /* 0x000000003b3b7223 */ /* 0x000fce000000003b */
.L_x_8152:
[----:B------:R-:W-:Y:S05]  /*4820*/  BSYNC B1 ;  /* 0x0000000000017941 */ /* 0x000fea0003800000 */
.L_x_8150:
[----:B------:R-:W-:Y:S01]  /*4830*/  HFMA2.MMA R0, -RZ, RZ, 0.96630859375, -0.0022525787353515625 ;  /* 0x3bbb989dff007435 */ /* 0x000fe200000001ff */
[----:B------:R-:W-:Y:S01]  /*4840*/  IMAD.U32 R45, R48, 0x10000, RZ ;  /* 0x00010000302d7824 */ /* 0x000fe200078e00ff */
[----:B------:R-:W-:Y:S01]  /*4850*/  MOV R31, 0x437c0000 ;  /* 0x437c0000001f7802 */ /* 0x000fe20000000f00 */
[----:B------:R-:W-:Y:S01]  /*4860*/  BSSY B1, `(.L_x_8153) ;  /* 0x0000019000017945 */ /* 0x000fe20003800000 */
[----:B------:R-:W-:Y:S02]  /*4870*/  PRMT R14, R14, 0x7632, R14 ;  /* 0x000076320e0e7816 */ /* 0x000fe4000000000e */
[----:B------:R-:W-:-:S04]  /*4880*/  PRMT R7, R7, 0x7632, R7 ;  /* 0x0000763207077816 */ /* 0x000fc80000000007 */
[----:B------:R-:W-:-:S04]  /*4890*/  FFMA.SAT R0, -R45, R0, 0.5 ;  /* 0x3f0000002d007423 */ /* 0x000fc80000002100 */
        /* <DEDUP_REMOVED lines=8> */
[----:B------:R-:W-:Y:S01]  /*4920*/  LOP3.LUT R31, R0, 0x7f800000, RZ, 0xc0, !PT ;  /* 0x7f800000001f7812 */ /* 0x000fe200078ec0ff */
[----:B------:R-:W-:-:S03]  /*4930*/  FMUL R0, R41, R59 ;  /* 0x0000003b29007220 */ /* 0x000fc60000400000 */
[----:B------:R-:W-:Y:S01]  /*4940*/  ISETP.GT.U32.AND P0, PT, R31, 0x1ffffff, PT ;  /* 0x01ffffff1f00780c */ /* 0x000fe20003f04070 */
[----:B------:R-:W-:-:S12]  /*4950*/  FMUL R31, R49, R0 ;  /* 0x00000000311f7220 */ /* 0x000fd80000400000 */
[----:B------:R-:W-:Y:S05]  /*4960*/  @P0 BRA `(.L_x_8154) ;  /* 0x0000000000100947 */ /* 0x000fea0003800000 */
[----:B------:R-:W-:Y:S02]  /*4970*/  MOV R0, R60 ;  /* 0x0000003c00007202 */ /* 0x000fe40000000f00 */
[----:B------:R-:W-:-:S07]  /*4980*/  MOV R58, 0x49a0 ;  /* 0x000049a0003a7802 */ /* 0x000fce0000000f00 */
[----:B------:R-:W-:Y:S05]  /*4990*/  CALL.REL.NOINC `($__internal_191_$__cuda_sm20_rcp_rn_f32_slowpath) ;  /* 0x0000002000387944 */ /* 0x000fea0003c00000 */
[----:B------:R-:W-:Y:S05]  /*49a0*/  BRA `(.L_x_8155) ;  /* 0x0000000000107947 */ /* 0x000fea0003800000 */
.L_x_8154:
[----:B------:R-:W0:Y:S02]  /*49b0*/  MUFU.RCP R59, R60 ;  /* 0x0000003c003b7308 */ /* 0x000e240000001000 */
[----:B0-----:R-:W-:-:S04]  /*49c0*/  FFMA R0, R60, R59, -1 ;  /* 0xbf8000003c007423 */ /* 0x001fc8000000003b */
[----:B------:R-:W-:-:S04]  /*49d0*/  FADD.FTZ R0, -R0, -RZ ;  /* 0x800000ff00007221 */ /* 0x000fc80000010100 */
[----:B------:R-:W-:-:S07]  /*49e0*/  FFMA R59, R59, R0, R59 ;  /* 0x000000003b3b7223 */ /* 0x000fce000000003b */
.L_x_8155:
[----:B------:R-:W-:Y:S05]  /*49f0*/  BSYNC B1 ;  /* 0x0000000000017941 */ /* 0x000fea0003800000 */
.L_x_8153:
[----:B------:R-:W-:Y:S01]  /*4a00*/  HFMA2.MMA R41, -RZ, RZ, 0.96630859375, -0.0022525787353515625 ;  /* 0x3bbb989dff297435 */ /* 0x000fe200000001ff */
[----:B------:R-:W-:Y:S01]  /*4a10*/  IMAD.U32 R48, R48, 0x10000, RZ ;  /* 0x0001000030307824 */ /* 0x000fe200078e00ff */
[----:B------:R-:W-:Y:S01]  /*4a20*/  SHF.L.U32 R7, R7, 0x10, RZ ;  /* 0x0000001007077819 */ /* 0x000fe200000006ff */
[----:B------:R-:W-:Y:S07]  /*4a30*/  BSSY B1, `(.L_x_8156) ;  /* 0x000001c000017945 */ /* 0x000fee0003800000 */
        /* <DEDUP_REMOVED lines=21> */
[----:B------:R-:W-:Y:S05]  /*4b90*/  CALL.REL.NOINC `($__internal_191_$__cuda_sm20_rcp_rn_f32_slowpath) ;  /* 0x0000001c00b87944 */ /* 0x000fea0003c00000 */
[----:B------:R-:W-:Y:S05]  /*4ba0*/  BRA `(.L_x_8158) ;  /* 0x0000000000107947 */ /* 0x000fea0003800000 */
.L_x_8157:
[----:B------:R-:W0:Y:S02]  /*4bb0*/  MUFU.RCP R59, R58 ;  /* 0x0000003a003b7308 */ /* 0x000e240000001000 */
[----:B0-----:R-:W-:-:S04]  /*4bc0*/  FFMA R0, R58, R59, -1 ;  /* 0xbf8000003a007423 */ /* 0x001fc8000000003b */
[----:B------:R-:W-:-:S04]  /*4bd0*/  FADD.FTZ R0, -R0, -RZ ;  /* 0x800000ff00007221 */ /* 0x000fc80000010100 */
[----:B------:R-:W-:-:S07]  /*4be0*/  FFMA R59, R59, R0, R59 ;  /* 0x000000003b3b7223 */ /* 0x000fce000000003b */
.L_x_8158:
[----:B------:R-:W-:Y:S05]  /*4bf0*/  BSYNC B1 ;  /* 0x0000000000017941 */ /* 0x000fea0003800000 */
.L_x_8156:
[----:B------:R-:W-:Y:S01]  /*4c00*/  SHF.L.U32 R14, R11, 0x10, RZ ;  /* 0x000000100b0e7819 */ /* 0x000fe200000006ff */
[----:B------:R-:W-:Y:S02]  /*4c10*/  IMAD.MOV.U32 R41, RZ, RZ, 0x3bbb989d ;  /* 0x3bbb989dff297424 */ /* 0x000fe400078e00ff */
[----:B------:R-:W-:Y:S01]  /*4c20*/  FMUL R48, R48, R59 ;  /* 0x0000003b30307220 */ /* 0x000fe20000400000 */
[----:B------:R-:W-:Y:S01]  /*4c30*/  BSSY B1, `(.L_x_8159) ;  /* 0x0000017000017945 */ /* 0x000fe20003800000 */
[----:B------:R-:W-:Y:S01]  /*4c40*/  FFMA.SAT R0, -R14, R41, 0.5 ;  /* 0x3f0000000e007423 */ /* 0x000fe20000002129 */
[----:B------:R-:W-:-:S10]  /*4c50*/  HFMA2.MMA R41, -RZ, RZ, 3.7421875, 0 ;  /* 0x437c0000ff297435 */ /* 0x000fd400000001ff */
[----:B------:R-:W-:-:S04]  /*4c60*/  FFMA.RM R0, R0, R41, 12582913 ;  /* 0x4b40000100007423 */ /* 0x000fc80000004029 */
[C---:B------:R-:W-:Y:S01]  /*4c70*/  FADD R41, R0.reuse, -12583039 ;  /* 0xcb40007f00297421 */ /* 0x040fe20000000000 */
[----:B------:R-:W-:-:S03]  /*4c80*/  SHF.L.U32 R0, R0, 0x17, RZ ;  /* 0x0000001700007819 */ /* 0x000fc600000006ff */
[----:B------:R-:W-:-:S04]  /*4c90*/  FFMA R41, -R14, 1.4426950216293334961, -R41 ;  /* 0x3fb8aa3b0e297823 */ /* 0x000fc80000000929 */
[----:B------:R-:W-:Y:S01]  /*4ca0*/  FFMA R49, -R14, 1.925963033500011079e-08, R41 ;  /* 0x32a570600e317823 */ /* 0x000fe20000000129 */
[----:B------:R-:W-:-:S05]  /*4cb0*/  FMUL R41, R7, R48 ;  /* 0x0000003007297220 */ /* 0x000fca0000400000 */
        /* <DEDUP_REMOVED lines=8> */
[----:B------:R-:W-:Y:S05]  /*4d40*/  CALL.REL.NOINC `($__internal_191_$__cuda_sm20_rcp_rn_f32_slowpath) ;  /* 0x0000001c004c7944 */ /* 0x000fea0003c00000 */
[----:B------:R-:W-:Y:S05]  /*4d50*/  BRA `(.L_x_8161) ;  /* 0x0000000000107947 */ /* 0x000fea0003800000 */
.L_x_8160:
[----:B------:R-:W0:Y:S02]  /*4d60*/  MUFU.RCP R59, R58 ;  /* 0x0000003a003b7308 */ /* 0x000e240000001000 */
[----:B0-----:R-:W-:-:S04]  /*4d70*/  FFMA R0, R58, R59, -1 ;  /* 0xbf8000003a007423 */ /* 0x001fc8000000003b */
[----:B------:R-:W-:-:S04]  /*4d80*/  FADD.FTZ R0, -R0, -RZ ;  /* 0x800000ff00007221 */ /* 0x000fc80000010100 */
[----:B------:R-:W-:-:S07]  /*4d90*/  FFMA R59, R59, R0, R59 ;  /* 0x000000003b3b7223 */ /* 0x000fce000000003b */
.L_x_8161:
[----:B------:R-:W-:Y:S05]  /*4da0*/  BSYNC B1 ;  /* 0x0000000000017941 */ /* 0x000fea0003800000 */
.L_x_8159:
        /* <DEDUP_REMOVED lines=19> */
[----:B------:R-:W-:Y:S02]  /*4ee0*/  LOP3.LUT R0, R0, 0x7f800000, RZ, 0xc0, !PT ;  /* 0x7f80000000007812 */ /* 0x000fe400078ec0ff */
[----:B------:R-:W-:Y:S01]  /*4ef0*/  FMUL R14, R14, R49 ;  /* 0x000000310e0e7220 */ /* 0x000fe20000400000 */
[----:B------:R-:W-:Y:S02]  /*4f00*/  PRMT R49, R11, 0x7632, R49 ;  /* 0x000076320b317816 */ /* 0x000fe40000000031 */
[----:B------:R-:W-:-:S13]  /*4f10*/  ISETP.GT.U32.AND P0, PT, R0, 0x1ffffff, PT ;  /* 0x01ffffff0000780c */ /* 0x000fda0003f04070 */
[----:B------:R-:W-:Y:S05]  /*4f20*/  @P0 BRA `(.L_x_8163) ;  /* 0x0000000000100947 */ /* 0x000fea0003800000 */
[----:B------:R-:W-:Y:S01]  /*4f30*/  IMAD.MOV.U32 R0, RZ, RZ, R58 ;  /* 0x000000ffff007224 */ /* 0x000fe200078e003a */
[----:B------:R-:W-:-:S07]  /*4f40*/  MOV R58, 0x4f60 ;  /* 0x00004f60003a7802 */ /* 0x000fce0000000f00 */
[----:B------:R-:W-:Y:S05]  /*4f50*/  CALL.REL.NOINC `($__internal_191_$__cuda_sm20_rcp_rn_f32_slowpath) ;  /* 0x0000001800c87944 */ /* 0x000fea0003c00000 */
[----:B------:R-:W-:Y:S05]  /*4f60*/  BRA `(.L_x_8164) ;  /* 0x0000000000107947 */ /* 0x000fea0003800000 */
.L_x_8163:
[----:B------:R-:W0:Y:S02]  /*4f70*/  MUFU.RCP R59, R58 ;  /* 0x0000003a003b7308 */ /* 0x000e240000001000 */
[----:B0-----:R-:W-:-:S04]  /*4f80*/  FFMA R0, R58, R59, -1 ;  /* 0xbf8000003a007423 */ /* 0x001fc8000000003b */
[----:B------:R-:W-:-:S04]  /*4f90*/  FADD.FTZ R0, -R0, -RZ ;  /* 0x800000ff00007221 */ /* 0x000fc80000010100 */
[----:B------:R-:W-:-:S07]  /*4fa0*/  FFMA R59, R59, R0, R59 ;  /* 0x000000003b3b7223 */ /* 0x000fce000000003b */
.L_x_8164:
[----:B------:R-:W-:Y:S05]  /*4fb0*/  BSYNC B1 ;  /* 0x0000000000017941 */ /* 0x000fea0003800000 */
.L_x_8162:
        /* <DEDUP_REMOVED lines=24> */
.L_x_8166:
[----:B------:R-:W0:Y:S02]  /*5140*/  MUFU.RCP R59, R60 ;  /* 0x0000003c003b7308 */ /* 0x000e240000001000 */
[----:B0-----:R-:W-:-:S04]  /*5150*/  FFMA R0, R60, R59, -1 ;  /* 0xbf8000003c007423 */ /* 0x001fc8000000003b */
[----:B------:R-:W-:-:S04]  /*5160*/  FADD.FTZ R0, -R0, -RZ ;  /* 0x800000ff00007221 */ /* 0x000fc80000010100 */
[----:B------:R-:W-:-:S07]  /*5170*/  FFMA R59, R59, R0, R59 ;  /* 0x000000003b3b7223 */ /* 0x000fce000000003b */
.L_x_8167:
[----:B------:R-:W-:Y:S05]  /*5180*/  BSYNC B1 ;  /* 0x0000000000017941 */ /* 0x000fea0003800000 */
.L_x_8165:
        /* <DEDUP_REMOVED lines=25> */
[----:B------:R-:W-:Y:S05]  /*5320*/  CALL.REL.NOINC `($__internal_191_$__cuda_sm20_rcp_rn_f32_slowpath) ;  /* 0x0000001400d47944 */ /* 0x000fea0003c00000 */
[----:B------:R-:W-:Y:S05]  /*5330*/  BRA `(.L_x_8170) ;  /* 0x0000000000107947 */ /* 0x000fea0003800000 */
.L_x_8169:
[----:B------:R-:W0:Y:S02]  /*5340*/  MUFU.RCP R59, R60 ;  /* 0x0000003c003b7308 */ /* 0x000e240000001000 */
[----:B0-----:R-:W-:-:S04]  /*5350*/  FFMA R0, R60, R59, -1 ;  /* 0xbf8000003c007423 */ /* 0x001fc8000000003b */
[----:B------:R-:W-:-:S04]  /*5360*/  FADD.FTZ R0, -R0, -RZ ;  /* 0x800000ff00007221 */ /* 0x000fc80000010100 */
[----:B------:R-:W-:-:S07]  /*5370*/  FFMA R59, R59, R0, R59 ;  /* 0x000000003b3b7223 */ /* 0x000fce000000003b */
.L_x_8170:
[----:B------:R-:W-:Y:S05]  /*5380*/  BSYNC B1 ;  /* 0x0000000000017941 */ /* 0x000fea0003800000 */
.L_x_8168:
[----:B------:R-:W-:Y:S01]  /*5390*/  IADD3 R58, P0, R33, R17, RZ ;  /* 0x00000011213a7210 */ /* 0x000fe20007f1e0ff */
[----:B------:R-:W0:Y:S01]  /*53a0*/  S2UR UR6, SR_CgaCtaId ;  /* 0x00000000000679c3 */ /* 0x000e220000008800 */
        /* <DEDUP_REMOVED lines=10> */
[----:B------:R-:W-:Y:S01]  /*5450*/  IADD3 R26, P0, R33, R26, RZ ;  /* 0x0000001a211a7210 */ /* 0x000fe20007f1e0ff */
[----:B------:R-:W-:Y:S01]  /*5460*/  FMUL R9, R9, R60 ;  /* 0x0000003c09097220 */ /* 0x000fe20000400000 */
[----:B------:R-:W-:Y:S01]  /*5470*/  F2FP.BF16.F32.PACK_AB R17, R0, R39 ;  /* 0x000000270011723e */ /* 0x000fe200000010ff */
[----:B------:R-:W-:Y:S01]  /*5480*/  UMOV UR5, 0x400 ;  /* 0x0000040000057882 */ /* 0x000fe20000000000 */
[----:B------:R-:W-:-:S02]  /*5490*/  IADD3.X R27, R34, R27, RZ, P0, !PT ;  /* 0x0000001b221b7210 */ /* 0x000fc400007fe4ff */
[----:B------:R-:W-:Y:S01]  /*54a0*/  IADD3 R34, P0, R26, UR13, RZ ;  /* 0x0000000d1a227c10 */ /* 0x000fe2000ff1e0ff */
[----:B------:R1:W-:Y:S01]  /*54b0*/  STG.E desc[UR10][R58.64], R17 ;  /* 0x000000113a007986 */ /* 0x0003e2000c10190a */
[----:B------:R-:W-:Y:S01]  /*54c0*/  F2FP.BF16.F32.PACK_AB R49, R11, R64 ;  /* 0x000000400b31723e */ /* 0x000fe200000010ff */
[----:B------:R-:W-:Y:S01]  /*54d0*/  ULDC.64 UR12, c[0x0][0x250] ;  /* 0x00009400000c7ab9 */ /* 0x000fe20000000a00 */
[----:B------:R-:W-:Y:S01]  /*54e0*/  F2FP.BF16.F32.PACK_AB R60, R35, R40 ;  /* 0x00000028233c723e */ /* 0x000fe200000010ff */
[----:B------:R-:W-:Y:S01]  /*54f0*/  IMAD R40, R20, 0x21, R13 ;  /* 0x0000002114287824 */ /* 0x000fe200078e020d */
[----:B------:R-:W-:Y:S01]  /*5500*/  F2FP.BF16.F32.PACK_AB R33, R12, R19 ;  /* 0x000000130c21723e */ /* 0x000fe200000010ff */
[----:B------:R2:W-:Y:S01]  /*5510*/  STG.E desc[UR10][R62.64], R49 ;  /* 0x000000313e007986 */ /* 0x0005e2000c10190a */
[----:B------:R-:W-:Y:S01]  /*5520*/  IADD3.X R35, R27, UR4, RZ, P0, !PT ;  /* 0x000000041b237c10 */ /* 0x000fe200087fe4ff */
[----:B------:R-:W-:Y:S01]  /*5530*/  UIADD3 UR4, UR5, 0x20, URZ ;  /* 0x0000002005047890 */ /* 0x000fe2000fffe03f */
[----:B------:R-:W-:Y:S01]  /*5540*/  F2FP.BF16.F32.PACK_AB R57, R52, R53 ;  /* 0x000000353439723e */ /* 0x000fe200000010ff */
[----:B------:R-:W-:Y:S01]  /*5550*/  FMUL R52, R48, UR7 ;  /* 0x0000000730347c20 */ /* 0x000fe20008400000 */
[----:B------:R3:W-:Y:S01]  /*5560*/  STG.E desc[UR10][R26.64], R33 ;  /* 0x000000211a007986 */ /* 0x0007e2000c10190a */
[----:B-1----:R-:W-:Y:S01]  /*5570*/  FMUL R17, R9, UR7 ;  /* 0x0000000709117c20 */ /* 0x002fe20008400000 */
[----:B0-----:R-:W-:Y:S01]  /*5580*/  ULEA UR4, UR6, UR4, 0x18 ;  /* 0x0000000406047291 */ /* 0x001fe2000f8ec03f */
[----:B------:R-:W-:Y:S01]  /*5590*/  F2FP.BF16.F32.PACK_AB R58, R24, R21 ;  /* 0x00000015183a723e */ /* 0x000fe200000010ff */
[----:B------:R-:W-:Y:S01]  /*55a0*/  IMAD R24, R20, 0x21, R10 ;  /* 0x0000002114187824 */ /* 0x000fe200078e020a */
[----:B------:R-:W-:Y:S01]  /*55b0*/  LOP3.LUT R21, R6, 0x1c, RZ, 0xc0, !PT ;  /* 0x0000001c06157812 */ /* 0x000fe200078ec0ff */
[----:B------:R-:W-:Y:S01]  /*55c0*/  USHF.R.U64 UR8, UR12, 0x1, UR13 ;  /* 0x000000010c087899 */ /* 0x000fe2000800120d */
[----:B------:R-:W-:Y:S01]  /*55d0*/  F2FP.BF16.F32.PACK_AB R53, R17, R52 ;  /* 0x000000341135723e */ /* 0x000fe200000010ff */
[----:B--2---:R-:W-:Y:S01]  /*55e0*/  IMAD R49, R20, 0x21, R32 ;  /* 0x0000002114317824 */ /* 0x004fe200078e0220 */
[----:B------:R-:W-:Y:S01]  /*55f0*/  LEA R40, R40, UR4, 0x2 ;  /* 0x0000000428287c11 */ /* 0x000fe2000f8e10ff */
[C---:B------:R-:W-:Y:S01]  /*5600*/  IMAD R21, R20.reuse, 0x21, R21 ;  /* 0x0000002114157824 */ /* 0x040fe200078e0215 */
[----:B------:R-:W-:Y:S01]  /*5610*/  USHF.R.U32.HI UR9, URZ, 0x1, UR13 ;  /* 0x000000013f097899 */ /* 0x000fe2000801160d */
[----:B---3--:R-:W-:Y:S01]  /*5620*/  IMAD R33, R20, 0x21, R38 ;  /* 0x0000002114217824 */ /* 0x008fe200078e0226 */
[----:B------:R0:W-:Y:S01]  /*5630*/  STG.E desc[UR10][R34.64], R53 ;  /* 0x0000003522007986 */ /* 0x0001e2000c10190a */
[----:B------:R-:W-:-:S02]  /*5640*/  LEA R49, R49, UR4, 0x2 ;  /* 0x0000000431317c11 */ /* 0x000fc4000f8e10ff */
[----:B------:R-:W-:Y:S01]  /*5650*/  F2FP.BF16.F32.PACK_AB R27, R64, R39 ;  /* 0x00000027401b723e */ /* 0x000fe200000010ff */
[----:B------:R-:W-:Y:S01]  /*5660*/  HFMA2.MMA R39, -RZ, RZ, 0, 0 ;  /* 0x00000000ff277435 */ /* 0x000fe200000001ff */
[----:B------:R-:W-:Y:S02]  /*5670*/  LEA R33, R33, UR4, 0x2 ;  /* 0x0000000421217c11 */ /* 0x000fe4000f8e10ff */
[----:B------:R-:W-:Y:S02]  /*5680*/  F2FP.BF16.F32.PACK_AB R75, R55, R56 ;  /* 0x00000038374b723e */ /* 0x000fe400000010ff */
[----:B------:R-:W-:Y:S01]  /*5690*/  F2FP.BF16.F32.PACK_AB R56, R44, R47 ;  /* 0x0000002f2c38723e */ /* 0x000fe200000010ff */
[----:B------:R-:W-:Y:S01]  /*56a0*/  STS [R33], R58 ;  /* 0x0000003a21007388 */ /* 0x000fe20000000800 */
[----:B------:R-:W-:Y:S02]  /*56b0*/  F2FP.BF16.F32.PACK_AB R77, R52, R19 ;  /* 0x00000013344d723e */ /* 0x000fe400000010ff */
[----:B0-----:R-:W-:Y:S01]  /*56c0*/  LEA R34, R24, UR4, 0x2 ;  /* 0x0000000418227c11 */ /* 0x001fe2000f8e10ff */
[----:B------:R0:W-:Y:S01]  /*56d0*/  STS [R40], R57 ;  /* 0x0000003928007388 */ /* 0x0001e20000000800 */
[----:B------:R-:W-:Y:S01]  /*56e0*/  LEA R35, R21, UR4, 0x2 ;  /* 0x0000000415237c11 */ /* 0x000fe2000f8e10ff */
[C---:B------:R-:W-:Y:S01]  /*56f0*/  IMAD.WIDE.U32 R20, R8.reuse, UR8, R38 ;  /* 0x0000000808147c25 */ /* 0x040fe2000f8e0026 */
[----:B------:R-:W-:Y:S01]  /*5700*/  ULOP3.LUT UR4, UR12, 0xfffffffe, URZ, 0xc0, !UPT ;  /* 0xfffffffe0c047892 */ /* 0x000fe2000f8ec03f */
[----:B------:R-:W-:Y:S01]  /*5710*/  STS [R49], R60 ;  /* 0x0000003c31007388 */ /* 0x000fe20000000800 */
[----:B------:R-:W-:Y:S01]  /*5720*/  F2FP.BF16.F32.PACK_AB R52, R23, R22 ;  /* 0x000000161734723e */ /* 0x000fe200000010ff */
[----:B------:R-:W-:Y:S01]  /*5730*/  IMAD R39, R8, UR9, RZ ;  /* 0x0000000908277c24 */ /* 0x000fe2000f8e02ff */
[----:B------:R-:W-:Y:S01]  /*5740*/  F2FP.BF16.F32.PACK_AB R42, R42, R15 ;  /* 0x0000000f2a2a723e */ /* 0x000fe200000010ff */
[----:B------:R1:W-:Y:S01]  /*5750*/  STS [R34], R27 ;  /* 0x0000001b22007388 */ /* 0x0003e20000000800 */
[----:B------:R-:W-:Y:S01]  /*5760*/  MOV R26, UR4 ;  /* 0x00000004001a7c02 */ /* 0x000fe20008000f00 */
[----:B------:R-:W-:Y:S01]  /*5770*/  IMAD.IADD R53, R21, 0x1, R39 ;  /* 0x0000000115357824 */ /* 0x000fe200078e0227 */
[----:B0-----:R-:W-:Y:S01]  /*5780*/  SHF.L.U32 R57, R20, 0x2, RZ ;  /* 0x0000000214397819 */ /* 0x001fe200000006ff */
[----:B------:R-:W-:Y:S01]  /*5790*/  BAR.SYNC.DEFER_BLOCKING 0x0 ;  /* 0x0000000000007b1d */ /* 0x000fe20000010000 */
[----:B------:R-:W-:-:S02]  /*57a0*/  F2FP.BF16.F32.PACK_AB R11, R11, R0 ;  /* 0x000000000b0b723e */ /* 0x000fc400000010ff */
[----:B------:R-:W-:Y:S02]  /*57b0*/  SHF.L.U64.HI R53, R20, 0x2, R53 ;  /* 0x0000000214357819 */ /* 0x000fe40000010235 */
[----:B------:R-:W-:Y:S01]  /*57c0*/  IADD3 R20, P0, R57, R16, RZ ;  /* 0x0000001039147210 */ /* 0x000fe20007f1e0ff */
[----:B-1----:R-:W-:Y:S01]  /*57d0*/  IMAD.U32 R27, RZ, RZ, UR13 ;  /* 0x0000000dff1b7e24 */ /* 0x002fe2000f8e00ff */
[----:B------:R-:W-:Y:S02]  /*57e0*/  F2FP.BF16.F32.PACK_AB R46, R43, R46 ;  /* 0x0000002e2b2e723e */ /* 0x000fe400000010ff */
[----:B------:R-:W-:Y:S01]  /*57f0*/  IADD3.X R21, R53, R18, RZ, P0, !PT ;  /* 0x0000001235157210 */ /* 0x000fe200007fe4ff */
[----:B------:R-:W-:Y:S01]  /*5800*/  IMAD.WIDE.U32 R26, R8, UR8, R26 ;  /* 0x00000008081a7c25 */ /* 0x000fe2000f8e001a */
[----:B------:R-:W-:Y:S02]  /*5810*/  F2FP.BF16.F32.PACK_AB R43, R17, R12 ;  /* 0x0000000c112b723e */ /* 0x000fe400000010ff */
[----:B------:R-:W-:-:S02]  /*5820*/  F2FP.BF16.F32.PACK_AB R28, R29, R28 ;  /* 0x0000001c1d1c723e */ /* 0x000fc400000010ff */
[----:B------:R-:W-:Y:S02]  /*5830*/  IADD3 R58, R39, R27, RZ ;  /* 0x0000001b273a7210 */ /* 0x000fe40007ffe0ff */
[----:B------:R-:W-:Y:S02]  /*5840*/  IADD3 R59, P0, R13, R26, RZ ;  /* 0x0000001a0d3b7210 */ /* 0x000fe40007f1e0ff */
[----:B------:R-:W-:Y:S02]  /*5850*/  F2FP.BF16.F32.PACK_AB R61, R54, R61 ;  /* 0x0000003d363d723e */ /* 0x000fe400000010ff */
[----:B------:R-:W-:Y:S01]  /*5860*/  FMNMX R36, R36, |R37|, !PT ;  /* 0x4000002524247209 */ /* 0x000fe20007800000 */
[----:B------:R-:W-:Y:S01]  /*5870*/  IMAD.X R24, RZ, RZ, R58, P0 ;  /* 0x000000ffff187224 */ /* 0x000fe200000e063a */
[----:B------:R-:W0:Y:S02]  /*5880*/  LDS R63, [R35] ;  /* 0x00000000233f7984 */ /* 0x000e240000000800 */
[----:B------:R-:W-:-:S02]  /*5890*/  FMNMX R45, |R45|, R36, !PT ;  /* 0x000000242d2d7209 */ /* 0x000fc40007800200 */
[C---:B------:R-:W-:Y:S01]  /*58a0*/  SHF.L.U64.HI R27, R59.reuse, 0x2, R24 ;  /* 0x000000023b1b7819 */ /* 0x040fe20000010218 */
[----:B------:R-:W1:Y:S01]  /*58b0*/  LDS R65, [R35+0x4] ;  /* 0x0000040023417984 */ /* 0x000e620000000800 */
[----:B------:R-:W-:Y:S02]  /*58c0*/  SHF.L.U32 R59, R59, 0x2, RZ ;  /* 0x000000023b3b7819 */ /* 0x000fe400000006ff */
[----:B------:R-:W-:Y:S01]  /*58d0*/  FMNMX R14, |R14|, R45, !PT ;  /* 0x0000002d0e0e7209 */ /* 0x000fe20007800200 */
[----:B------:R-:W2:Y:S03]  /*58e0*/  LDS R71, [R35+0x8] ;  /* 0x0000080023477984 */ /* 0x000ea60000000800 */
[----:B------:R-:W-:Y:S01]  /*58f0*/  FMNMX R14, |R7|, R14, !PT ;  /* 0x0000000e070e7209 */ /* 0x000fe20007800200 */
[----:B------:R-:W3:Y:S03]  /*5900*/  LDS R73, [R35+0xc] ;  /* 0x00000c0023497984 */ /* 0x000ee60000000800 */
[----:B------:R-:W-:-:S04]  /*5910*/  FMNMX R14, |R31|, R14, !PT ;  /* 0x0000000e1f0e7209 */ /* 0x000fc80007800200 */
[----:B------:R-:W-:-:S04]  /*5920*/  FMNMX R41, |R41|, R14, !PT ;  /* 0x0000000e29297209 */ /* 0x000fc80007800200 */
[----:B------:R-:W-:Y:S01]  /*5930*/  FMNMX R48, |R48|, R41, !PT ;  /* 0x0000002930307209 */ /* 0x000fe20007800200 */
[----:B0-----:R0:W-:Y:S02]  /*5940*/  STG.E desc[UR10][R20.64], R63 ;  /* 0x0000003f14007986 */ /* 0x0011e4000c10190a */
[----:B0-----:R-:W-:-:S04]  /*5950*/  IADD3 R20, P0, R59, R16, RZ ;  /* 0x000000103b147210 */ /* 0x001fc80007f1e0ff */
[----:B------:R-:W-:Y:S02]  /*5960*/  IADD3.X R21, R27, R18, RZ, P0, !PT ;  /* 0x000000121b157210 */ /* 0x000fe400007fe4ff */
[----:B------:R-:W-:Y:S02]  /*5970*/  IADD3 R69, P0, R26, UR4, RZ ;  /* 0x000000041a457c10 */ /* 0x000fe4000ff1e0ff */
[----:B------:R-:W-:Y:S01]  /*5980*/  F2FP.BF16.F32.PACK_AB R26, R30, R25 ;  /* 0x000000191e1a723e */ /* 0x000fe200000010ff */
        /* <DEDUP_REMOVED lines=8> */
[----:B------:R-:W-:-:S03]  /*5a10*/  IADD3 R69, P0, P1, R10, UR4, R69 ;  /* 0x000000040a457c10 */ /* 0x000fc6000f91e045 */
[----:B--2---:R1:W-:Y:S01]  /*5a20*/  STG.E desc[UR10][R24.64], R71 ;  /* 0x0000004718007986 */ /* 0x0043e2000c10190a */
[----:B0-----:R-:W-:-:S04]  /*5a30*/  IADD3.X R20, RZ, UR13, R30, P0, P1 ;  /* 0x0000000dff147c10 */ /* 0x001fc800087e241e */
[C---:B------:R-:W-:Y:S01]  /*5a40*/  SHF.L.U64.HI R65, R69.reuse, 0x2, R20 ;  /* 0x0000000245417819 */ /* 0x040fe20000010214 */
[----:B------:R-:W-:-:S05]  /*5a50*/  IMAD.SHL.U32 R69, R69, 0x4, RZ ;  /* 0x0000000445457824 */ /* 0x000fca00078e00ff */
[----:B------:R-:W-:Y:S01]  /*5a60*/  IADD3 R20, P0, R69, R16, RZ ;  /* 0x0000001045147210 */ /* 0x000fe20007f1e0ff */
[----:B-1----:R-:W0:Y:S03]  /*5a70*/  LDC.64 R24, c[0x0][0x248] ;  /* 0x00009200ff187b82 */ /* 0x002e260000000a00 */
[----:B------:R-:W-:-:S05]  /*5a80*/  IADD3.X R21, R65, R18, RZ, P0, !PT ;  /* 0x0000001241157210 */ /* 0x000fca00007fe4ff */
[----:B---3--:R1:W-:Y:S01]  /*5a90*/  STG.E desc[UR10][R20.64], R73 ;  /* 0x0000004914007986 */ /* 0x0083e2000c10190a */
[----:B------:R-:W-:Y:S01]  /*5aa0*/  BAR.SYNC.DEFER_BLOCKING 0x0 ;  /* 0x0000000000007b1d */ /* 0x000fe20000010000 */
[----:B-1----:R-:W-:Y:S02]  /*5ab0*/  F2FP.BF16.F32.PACK_AB R73, R51, R50 ;  /* 0x000000323349723e */ /* 0x002fe400000010ff */
[----:B------:R-:W-:Y:S01]  /*5ac0*/  MOV R50, UR8 ;  /* 0x0000000800327c02 */ /* 0x000fe20008000f00 */
[----:B0-----:R-:W-:Y:S01]  /*5ad0*/  IMAD R30, R24, UR13, RZ ;  /* 0x0000000d181e7c24 */ /* 0x001fe2000f8e02ff */
[----:B------:R-:W-:-:S03]  /*5ae0*/  MOV R51, UR9 ;  /* 0x0000000900337c02 */ /* 0x000fc60008000f00 */
[----:B------:R-:W-:Y:S02]  /*5af0*/  IMAD R19, R25, UR12, R30 ;  /* 0x0000000c19137c24 */ /* 0x000fe4000f8e021e */
[----:B------:R-:W-:-:S04]  /*5b00*/  IMAD.WIDE.U32 R24, R24, UR12, RZ ;  /* 0x0000000c18187c25 */ /* 0x000fc8000f8e00ff */
[----:B------:R-:W-:Y:S01]  /*5b10*/  IMAD.WIDE.U32 R50, R8, UR8, R50 ;  /* 0x0000000808327c25 */ /* 0x000fe2000f8e0032 */
[----:B------:R-:W-:Y:S01]  /*5b20*/  IADD3 R19, R25, R19, RZ ;  /* 0x0000001319137210 */ /* 0x000fe20007ffe0ff */
[----:B------:R0:W-:Y:S01]  /*5b30*/  STS [R33], R26 ;  /* 0x0000001a21007388 */ /* 0x0001e20000000800 */
[----:B------:R-:W-:Y:S01]  /*5b40*/  LEA R30, P0, R24, R16, 0x1 ;  /* 0x00000010181e7211 */ /* 0x000fe200078008ff */
[----:B------:R-:W-:Y:S01]  /*5b50*/  IMAD.IADD R39, R39, 0x1, R51 ;  /* 0x0000000127277824 */ /* 0x000fe200078e0233 */
[----:B------:R-:W-:Y:S01]  /*5b60*/  IADD3 R0, P3, R50, UR4, RZ ;  /* 0x0000000432007c10 */ /* 0x000fe2000ff7e0ff */
[----:B------:R-:W-:Y:S01]  /*5b70*/  STS [R40], R75 ;  /* 0x0000004b28007388 */ /* 0x000fe20000000800 */
[----:B------:R-:W-:Y:S01]  /*5b80*/  LEA.HI.X R44, R24, R18, R19, 0x1, P0 ;  /* 0x00000012182c7211 */ /* 0x000fe200000f0c13 */
[----:B------:R-:W-:Y:S01]  /*5b90*/  ULDC.64 UR8, c[0x0][0x238] ;  /* 0x00008e0000087ab9 */ /* 0x000fe20000000a00 */
[C---:B------:R-:W-:Y:S01]  /*5ba0*/  IADD3 R20, P0, R30.reuse, R57, RZ ;  /* 0x000000391e147210 */ /* 0x040fe20007f1e0ff */
[----:B------:R-:W-:Y:S01]  /*5bb0*/  STS [R49], R56 ;  /* 0x0000003831007388 */ /* 0x000fe20000000800 */
[----:B------:R-:W-:-:S02]  /*5bc0*/  IADD3 R22, P1, R30, R59, RZ ;  /* 0x0000003b1e167210 */ /* 0x000fc40007f3e0ff */
[----:B------:R-:W-:Y:S01]  /*5bd0*/  IADD3 R38, P2, R38, R50, RZ ;  /* 0x0000003226267210 */ /* 0x000fe20007f5e0ff */
[----:B------:R-:W-:Y:S01]  /*5be0*/  STS [R34], R77 ;  /* 0x0000004d22007388 */ /* 0x000fe20000000800 */
[C---:B------:R-:W-:Y:S01]  /*5bf0*/  IMAD.X R21, R44.reuse, 0x1, R53, P0 ;  /* 0x000000012c157824 */ /* 0x040fe200000e0635 */
[----:B------:R-:W-:Y:S01]  /*5c00*/  IADD3.X R23, R44, R27, RZ, P1, !PT ;  /* 0x0000001b2c177210 */ /* 0x000fe20000ffe4ff */
[----:B------:R-:W-:Y:S01]  /*5c10*/  BAR.SYNC.DEFER_BLOCKING 0x0 ;  /* 0x0000000000007b1d */ /* 0x000fe20000010000 */
[C---:B------:R-:W-:Y:S02]  /*5c20*/  IADD3 R24, P0, R30.reuse, R67, RZ ;  /* 0x000000431e187210 */ /* 0x040fe40007f1e0ff */
[----:B0-----:R-:W-:Y:S02]  /*5c30*/  IADD3 R26, P1, R30, R69, RZ ;  /* 0x000000451e1a7210 */ /* 0x001fe40007f3e0ff */
[C---:B------:R-:W-:Y:S02]  /*5c40*/  IADD3.X R25, R44.reuse, R63, RZ, P0, !PT ;  /* 0x0000003f2c197210 */ /* 0x040fe400007fe4ff */
[----:B------:R-:W-:Y:S01]  /*5c50*/  IADD3 R13, P0, R13, R0, RZ ;  /* 0x000000000d0d7210 */ /* 0x000fe20007f1e0ff */
[----:B------:R-:W-:Y:S01]  /*5c60*/  IMAD.X R27, R44, 0x1, R65, P1 ;  /* 0x000000012c1b7824 */ /* 0x000fe200008e0641 */
[----:B------:R-:W-:-:S02]  /*5c70*/  IADD3.X R8, R39, UR13, RZ, P3, !PT ;  /* 0x0000000d27087c10 */ /* 0x000fc40009ffe4ff */
[----:B------:R-:W-:Y:S02]  /*5c80*/  IADD3.X R63, RZ, R39, RZ, P2, !PT ;  /* 0x00000027ff3f7210 */ /* 0x000fe400017fe4ff */
[C---:B------:R-:W-:Y:S02]  /*5c90*/  SHF.L.U32 R59, R38.reuse, 0x2, RZ ;  /* 0x00000002263b7819 */ /* 0x040fe400000006ff */
[----:B------:R-:W-:Y:S01]  /*5ca0*/  SHF.L.U64.HI R63, R38, 0x2, R63 ;  /* 0x00000002263f7819 */ /* 0x000fe2000001023f */
[----:B------:R-:W0:Y:S04]  /*5cb0*/  LDS R19, [R35] ;  /* 0x0000000023137984 */ /* 0x000e280000000800 */
[----:B------:R-:W1:Y:S04]  /*5cc0*/  LDS R47, [R35+0x4] ;  /* 0x00000400232f7984 */ /* 0x000e680000000800 */
[----:B------:R-:W2:Y:S04]  /*5cd0*/  LDS R55, [R35+0x8] ;  /* 0x0000080023377984 */ /* 0x000ea80000000800 */
[----:B------:R-:W3:Y:S04]  /*5ce0*/  LDS R71, [R35+0xc] ;  /* 0x00000c0023477984 */ /* 0x000ee80000000800 */
[----:B0-----:R-:W-:Y:S04]  /*5cf0*/  STG.E desc[UR10][R20.64], R19 ;  /* 0x0000001314007986 */ /* 0x001fe8000c10190a */
[----:B-1----:R0:W-:Y:S04]  /*5d00*/  STG.E desc[UR10][R22.64], R47 ;  /* 0x0000002f16007986 */ /* 0x0021e8000c10190a */
[----:B--2---:R1:W-:Y:S04]  /*5d10*/  STG.E desc[UR10][R24.64], R55 ;  /* 0x0000003718007986 */ /* 0x0043e8000c10190a */
[----:B---3--:R-:W-:Y:S01]  /*5d20*/  STG.E desc[UR10][R26.64], R71 ;  /* 0x000000471a007986 */ /* 0x008fe2000c10190a */
[----:B------:R-:W-:Y:S01]  /*5d30*/  BAR.SYNC.DEFER_BLOCKING 0x0 ;  /* 0x0000000000007b1d */ /* 0x000fe20000010000 */
[----:B0-----:R-:W-:-:S02]  /*5d40*/  IADD3 R47, P1, R0, UR4, RZ ;  /* 0x00000004002f7c10 */ /* 0x001fc4000ff3e0ff */
[----:B-1----:R-:W-:Y:S02]  /*5d50*/  SHF.L.U32 R55, R13, 0x2, RZ ;  /* 0x000000020d377819 */ /* 0x002fe400000006ff */
[----:B------:R-:W-:Y:S02]  /*5d60*/  IADD3 R32, P2, R32, R47, RZ ;  /* 0x0000002f20207210 */ /* 0x000fe40007f5e0ff */
[----:B------:R-:W-:Y:S02]  /*5d70*/  IADD3 R47, P3, P4, R10, UR4, R47 ;  /* 0x000000040a2f7c10 */ /* 0x000fe4000fc7e02f */
[----:B------:R-:W-:Y:S01]  /*5d80*/  IADD3.X R53, R8, UR13, RZ, P1, !PT ;  /* 0x0000000d08357c10 */ /* 0x000fe20008ffe4ff */
[----:B------:R-:W-:Y:S01]  /*5d90*/  IMAD.X R8, RZ, RZ, R8, P0 ;  /* 0x000000ffff087224 */ /* 0x000fe200000e0608 */
[----:B------:R-:W-:Y:S01]  /*5da0*/  IADD3 R10, P0, R59, R16, RZ ;  /* 0x000000103b0a7210 */ /* 0x000fe20007f1e0ff */
[----:B------:R-:W-:Y:S01]  /*5db0*/  IMAD.SHL.U32 R51, R32, 0x4, RZ ;  /* 0x0000000420337824 */ /* 0x000fe200078e00ff */
[----:B------:R-:W-:-:S02]  /*5dc0*/  IADD3.X R0, RZ, UR13, R53, P3, P4 ;  /* 0x0000000dff007c10 */ /* 0x000fc40009fe8435 */
[----:B------:R-:W-:Y:S02]  /*5dd0*/  IADD3.X R53, RZ, R53, RZ, P2, !PT ;  /* 0x00000035ff357210 */ /* 0x000fe400017fe4ff */
[----:B------:R-:W-:Y:S02]  /*5de0*/  SHF.L.U32 R39, R47, 0x2, RZ ;  /* 0x000000022f277819 */ /* 0x000fe400000006ff */
[----:B------:R-:W-:Y:S02]  /*5df0*/  SHF.L.U64.HI R57, R13, 0x2, R8 ;  /* 0x000000020d397819 */ /* 0x000fe40000010208 */
[----:B------:R-:W-:Y:S01]  /*5e00*/  SHF.L.U64.HI R53, R32, 0x2, R53 ;  /* 0x0000000220357819 */ /* 0x000fe20000010235 */
[----:B------:R-:W-:Y:S01]  /*5e10*/  STS [R33], R52 ;  /* 0x0000003421007388 */ /* 0x000fe20000000800 */
[----:B------:R-:W-:Y:S02]  /*5e20*/  IADD3 R20, P1, R51, R16, RZ ;  /* 0x0000001033147210 */ /* 0x000fe40007f3e0ff */
[----:B------:R-:W-:Y:S01]  /*5e30*/  SHF.L.U64.HI R47, R47, 0x2, R0 ;  /* 0x000000022f2f7819 */ /* 0x000fe20000010200 */
[----:B------:R-:W-:Y:S01]  /*5e40*/  STS [R40], R73 ;  /* 0x0000004928007388 */ /* 0x000fe20000000800 */
[----:B------:R-:W-:-:S03]  /*5e50*/  IADD3.X R21, R53, R18, RZ, P1, !PT ;  /* 0x0000001235157210 */ /* 0x000fc60000ffe4ff */
[----:B------:R-:W-:Y:S04]  /*5e60*/  STS [R49], R42 ;  /* 0x0000002a31007388 */ /* 0x000fe80000000800 */
[----:B------:R0:W-:Y:S01]  /*5e70*/  STS [R34], R11 ;  /* 0x0000000b22007388 */ /* 0x0001e20000000800 */
[----:B------:R-:W-:Y:S01]  /*5e80*/  BAR.SYNC.DEFER_BLOCKING 0x0 ;  /* 0x0000000000007b1d */ /* 0x000fe20000010000 */
[----:B0-----:R-:W-:Y:S02]  /*5e90*/  IADD3.X R11, R63, R18, RZ, P0, !PT ;  /* 0x000000123f0b7210 */ /* 0x001fe400007fe4ff */
[-C--:B------:R-:W-:Y:S02]  /*5ea0*/  IADD3 R12, P0, R55, R16.reuse, RZ ;  /* 0x00000010370c7210 */ /* 0x080fe40007f1e0ff */
[----:B------:R-:W-:-:S03]  /*5eb0*/  IADD3 R16, P2, R39, R16, RZ ;  /* 0x0000001027107210 */ /* 0x000fc60007f5e0ff */
[----:B------:R-:W-:Y:S01]  /*5ec0*/  IMAD.X R13, R57, 0x1, R18, P0 ;  /* 0x00000001390d7824 */ /* 0x000fe200000e0612 */
[----:B------:R-:W-:Y:S02]  /*5ed0*/  IADD3.X R17, R47, R18, RZ, P2, !PT ;  /* 0x000000122f117210 */ /* 0x000fe400017fe4ff */
[-C--:B------:R-:W-:Y:S01]  /*5ee0*/  IADD3 R18, P3, R39, R30.reuse, RZ ;  /* 0x0000001e27127210 */ /* 0x080fe20007f7e0ff */
        /* <DEDUP_REMOVED lines=9> */
[-C--:B0-----:R-:W-:Y:S01]  /*5f80*/  IADD3 R10, P0, R59, R30.reuse, RZ ;  /* 0x0000001e3b0a7210 */ /* 0x081fe20007f1e0ff */
[----:B-1----:R-:W-:Y:S01]  /*5f90*/  IMAD.X R19, R47, 0x1, R44, P3 ;  /* 0x000000012f137824 */ /* 0x002fe200018e062c */
[----:B------:R-:W-:-:S03]  /*5fa0*/  IADD3 R12, P1, R55, R30, RZ ;  /* 0x0000001e370c7210 */ /* 0x000fc60007f3e0ff */
[----:B------:R-:W-:Y:S01]  /*5fb0*/  IMAD.X R11, R63, 0x1, R44, P0 ;  /* 0x000000013f0b7824 */ /* 0x000fe200000e062c */
[----:B------:R-:W-:Y:S02]  /*5fc0*/  ISETP.NE.U32.AND P0, PT, RZ, UR8, PT ;  /* 0x00000008ff007c0c */ /* 0x000fe4000bf05070 */
[----:B--2---:R-:W-:Y:S02]  /*5fd0*/  IADD3 R16, P2, R51, R30, RZ ;  /* 0x0000001e33107210 */ /* 0x004fe40007f5e0ff */
[----:B------:R-:W-:Y:S02]  /*5fe0*/  ISETP.NE.AND.EX P0, PT, RZ, UR9, PT, P0 ;  /* 0x00000009ff007c0c */ /* 0x000fe4000bf05300 */
[-C--:B------:R-:W-:Y:S02]  /*5ff0*/  IADD3.X R13, R57, R44.reuse, RZ, P1, !PT ;  /* 0x0000002c390d7210 */ /* 0x080fe40000ffe4ff */
        /* <DEDUP_REMOVED lines=14> */
[----:B0-----:R-:W-:Y:S01]  /*60e0*/  FMNMX R11, |R9|, R48, !PT ;  /* 0x00000030090b7209 */ /* 0x001fe20007800200 */
[----:B------:R-:W-:Y:S06]  /*60f0*/  BAR.SYNC.DEFER_BLOCKING 0x0 ;  /* 0x0000000000007b1d */ /* 0x000fec0000010000 */
[----:B------:R-:W-:Y:S05]  /*6100*/  @!P0 BRA `(.L_x_8171) ;  /* 0x0000000000a08947 */ /* 0x000fea0003800000 */
[----:B------:R-:W0:Y:S01]  /*6110*/  SHFL.DOWN PT, R0, R11, 0x10, 0x1f ;  /* 0x0a001f000b007f89 */ /* 0x000e2200000e0000 */
        /* <DEDUP_REMOVED lines=24> */
[----:B------:R0:W2:Y:S01]  /*62a0*/  @!P0 LDS R0, [R4] ;  /* 0x0000000004008984 */ /* 0x0000a20000000800 */
[----:B------:R-:W-:Y:S05]  /*62b0*/  BRA.DIV UR4, `(.L_x_8174) ;  /* 0x00000002048c7947 */ /* 0x000fea000b800000 */
[----:B--2---:R-:W2:Y:S02]  /*62c0*/  SHFL.DOWN PT, R5, R0, 0x4, 0x1f ;  /* 0x08801f0000057f89 */ /* 0x004ea400000e0000 */
[----:B--2---:R-:W-:-:S05]  /*62d0*/  FMNMX R5, R5, R0, !PT ;  /* 0x0000000005057209 */ /* 0x004fca0007800000 */
[----:B0-----:R-:W0:Y:S02]  /*62e0*/  SHFL.DOWN PT, R4, R5, 0x2, 0x1f ;  /* 0x08401f0005047f89 */ /* 0x001e2400000e0000 */
[----:B0-----:R-:W-:-:S05]  /*62f0*/  FMNMX R4, R5, R4, !PT ;  /* 0x0000000405047209 */ /* 0x001fca0007800000 */
[----:B------:R0:W2:Y:S02]  /*6300*/  SHFL.DOWN PT, R7, R4, 0x1, 0x1f ;  /* 0x08201f0004077f89 */ /* 0x0000a400000e0000 */
.L_x_8181:
[----:B--2---:R-:W-:-:S07]  /*6310*/  FMNMX R7, R4, R7, !PT ;  /* 0x0000000704077209 */ /* 0x004fce0007800000 */
.L_x_8173:
[----:B------:R-:W-:Y:S05]  /*6320*/  BSYNC B0 ;  /* 0x0000000000007941 */ /* 0x000fea0003800000 */
.L_x_8172:
[----:B------:R-:W-:Y:S01]  /*6330*/  ISETP.NE.AND P0, PT, R3, RZ, PT ;  /* 0x000000ff0300720c */ /* 0x000fe20003f05270 */
[----:B------:R-:W-:-:S12]  /*6340*/  BSSY B0, `(.L_x_8171) ;  /* 0x0000004000007945 */ /* 0x000fd80003800000 */
[----:B------:R-:W-:Y:S05]  /*6350*/  @P0 BRA `(.L_x_8175) ;  /* 0x0000000000080947 */ /* 0x000fea0003800000 */
[----:B0-----:R-:W0:Y:S02]  /*6360*/  LDC.64 R4, c[0x0][0x238] ;  /* 0x00008e00ff047b82 */ /* 0x001e240000000a00 */
[----:B0-----:R2:W-:Y:S02]  /*6370*/  REDG.E.MAX.S32.STRONG.GPU desc[UR10][R4.64], R7 ;  /* 0x000000070400798e */ /* 0x0015e4000d10e38a */
.L_x_8175:
[----:B------:R-:W-:Y:S05]  /*6380*/  BSYNC B0 ;  /* 0x0000000000007941 */ /* 0x000fea0003800000 */
.L_x_8171:
        /* <DEDUP_REMOVED lines=12> */
[----:B012---:R-:W-:Y:S05]  /*6450*/  CALL.REL.NOINC `($__internal_191_$__cuda_sm20_rcp_rn_f32_slowpath) ;  /* 0x0000000400887944 */ /* 0x007fea0003c00000 */
[----:B------:R-:W-:Y:S05]  /*6460*/  BRA `(.L_x_8177) ;  /* 0x0000000000147947 */ /* 0x000fea0003800000 */
.L_x_8176:
[----:B------:R-:W3:Y:S01]  /*6470*/  MUFU.RCP R59, UR7 ;  /* 0x00000007003b7d08 */ /* 0x000ee20008001000 */
[----:B------:R-:W-:-:S05]  /*6480*/  MOV R0, UR7 ;  /* 0x0000000700007c02 */ /* 0x000fca0008000f00 */
[----:B---3--:R-:W-:-:S04]  /*6490*/  FFMA R0, R59, R0, -1 ;  /* 0xbf8000003b007423 */ /* 0x008fc80000000000 */
[----:B------:R-:W-:-:S04]  /*64a0*/  FADD.FTZ R0, -R0, -RZ ;  /* 0x800000ff00007221 */ /* 0x000fc80000010100 */
[----:B------:R-:W-:-:S07]  /*64b0*/  FFMA R59, R59, R0, R59 ;  /* 0x000000003b3b7223 */ /* 0x000fce000000003b */
.L_x_8177:
[----:B------:R-:W3:Y:S02]  /*64c0*/  LDC.64 R2, c[0x0][0x240] ;  /* 0x00009000ff027b82 */ /* 0x000ee40000000a00 */
[----:B---3--:R-:W-:Y:S01]  /*64d0*/  STG.E desc[UR10][R2.64], R59 ;  /* 0x0000003b02007986 */ /* 0x008fe2000c10190a */
[----:B------:R-:W-:Y:S05]  /*64e0*/  EXIT ;  /* 0x000000000000794d */ /* 0x000fea0003800000 */
.L_x_8174:
[----:B------:R-:W-:Y:S01]  /*64f0*/  HFMA2.MMA R9, -RZ, RZ, 0, 2.384185791015625e-07 ;  /* 0x00000004ff097435 */ /* 0x000fe200000001ff */
[----:B------:R-:W-:Y:S01]  /*6500*/  IMAD.MOV.U32 R11, RZ, RZ, 0x1f ;  /* 0x0000001fff0b7424 */ /* 0x000fe200078e00ff */
[----:B------:R-:W-:-:S09]  /*6510*/  MOV R6, 0xffffffff ;  /* 0xffffffff00067802 */ /* 0x000fd20000000f00 */
[----:B012---:R-:W-:Y:S05]  /*6520*/  WARPSYNC.COLLECTIVE R6, `(.L_x_8178) ;  /* 0x0000000006087348 */ /* 0x007fea0003c00000 */
[----:B--2---:R2:W3:Y:S02]  /*6530*/  SHFL.DOWN P0, R7, R0, R9, R11 ;  /* 0x0800000900077389 */ /* 0x0044e4000000000b */
[----:B0123--:R-:W-:Y:S01]  /*6540*/  ENDCOLLECTIVE ;  /* 0x000000000000791b */ /* 0x00ffe20003800000 */
.L_x_8178:
[----:B------:R-:W-:Y:S01]  /*6550*/  HFMA2.MMA R9, -RZ, RZ, 0, 1.1920928955078125e-07 ;  /* 0x00000002ff097435 */ /* 0x000fe200000001ff */
[----:B------:R-:W-:-:S04]  /*6560*/  MOV R5, R7 ;  /* 0x0000000700057202 */ /* 0x000fc80000000f00 */
[----:B------:R-:W-:-:S05]  /*6570*/  FMNMX R5, R5, R0, !PT ;  /* 0x0000000005057209 */ /* 0x000fca0007800000 */
[----:B------:R-:W-:-:S07]  /*6580*/  IMAD.MOV.U32 R0, RZ, RZ, R5 ;  /* 0x000000ffff007224 */ /* 0x000fce00078e0005 */
[----:B------:R-:W-:Y:S05]  /*6590*/  WARPSYNC.COLLECTIVE R6, `(.L_x_8179) ;  /* 0x0000000006087348 */ /* 0x000fea0003c00000 */
[----:B------:R0:W1:Y:S02]  /*65a0*/  SHFL.DOWN P0, R7, R0, R9, R11 ;  /* 0x0800000900077389 */ /* 0x000064000000000b */
[----:B01----:R-:W-:Y:S01]  /*65b0*/  ENDCOLLECTIVE ;  /* 0x000000000000791b */ /* 0x003fe20003800000 */
.L_x_8179:
[----:B------:R-:W-:Y:S01]  /*65c0*/  HFMA2.MMA R9, -RZ, RZ, 0, 5.9604644775390625e-08 ;  /* 0x00000001ff097435 */ /* 0x000fe200000001ff */
[----:B------:R-:W-:-:S04]  /*65d0*/  MOV R4, R7 ;  /* 0x0000000700047202 */ /* 0x000fc80000000f00 */
[----:B------:R-:W-:-:S05]  /*65e0*/  FMNMX R4, R5, R4, !PT ;  /* 0x0000000405047209 */ /* 0x000fca0007800000 */
[----:B------:R-:W-:-:S07]  /*65f0*/  IMAD.MOV.U32 R0, RZ, RZ, R4 ;  /* 0x000000ffff007224 */ /* 0x000fce00078e0004 */
[----:B------:R-:W-:Y:S05]  /*6600*/  WARPSYNC.COLLECTIVE R6, `(.L_x_8180) ;  /* 0x0000000006087348 */ /* 0x000fea0003c00000 */
[----:B------:R0:W1:Y:S02]  /*6610*/  SHFL.DOWN P0, R7, R0, R9, R11 ;  /* 0x0800000900077389 */ /* 0x000064000000000b */
[----:B01----:R-:W-:Y:S01]  /*6620*/  ENDCOLLECTIVE ;  /* 0x000000000000791b */ /* 0x003fe20003800000 */
.L_x_8180:
[----:B------:R-:W-:Y:S05]  /*6630*/  BRA `(.L_x_8181) ;  /* 0xfffffffc00347947 */ /* 0x000fea000383ffff */
        .weak           $__internal_190_$__cuda_sm20_div_u64
        .type           $__internal_190_$__cuda_sm20_div_u64,@function
        .size           $__internal_190_$__cuda_sm20_div_u64,($__internal_191_$__cuda_sm20_rcp_rn_f32_slowpath - $__internal_190_$__cuda_sm20_div_u64)
$__internal_190_$__cuda_sm20_div_u64:
        /* <DEDUP_REMOVED lines=67> */
[----:B------:R-:W-:Y:S06]  /*6a70*/  RET.REL.NODEC R8 `(_ZN18transformer_engine6detail32dgated_act_cast_transpose_kernelILi2ELi2Ef13__nv_bfloat16S2_NS_5EmptyEXadL_ZNS_5dsiluIffEET_T0_RKS3_EEXadL_ZNS_4siluIffEES5_S6_S8_EEEEvPKT2_SC_PT3_SE_PKT1_PSF_SI_mmm) ;  /* 0xffffff9408607950 */ /* 0x000fec0003c3ffff */
        .weak           $__internal_191_$__cuda_sm20_rcp_rn_f32_slowpath
        .type           $__internal_191_$__cuda_sm20_rcp_rn_f32_slowpath,@function
        .size           $__internal_191_$__cuda_sm20_rcp_rn_f32_slowpath,(.L_x_34676 - $__internal_191_$__cuda_sm20_rcp_rn_f32_slowpath)
$__internal_191_$__cuda_sm20_rcp_rn_f32_slowpath:
        /* <DEDUP_REMOVED lines=15> */
.L_x_8183:
        /* <DEDUP_REMOVED lines=33> */
.L_x_8185:
[----:B------:R0:W1:Y:S02]  /*6d80*/  MUFU.RCP R59, R0 ;  /* 0x00000000003b7308 */ /* 0x0000640000001000 */
.L_x_8184:
[----:B------:R-:W-:Y:S05]  /*6d90*/  BSYNC B0 ;  /* 0x0000000000007941 */ /* 0x000fea0003800000 */
.L_x_8182:
[----:B------:R-:W-:Y:S01]  /*6da0*/  HFMA2.MMA R63, -RZ, RZ, 0, 0 ;  /* 0x00000000ff3f7435 */ /* 0x000fe200000001ff */
[----:B------:R-:W-:-:S05]  /*6db0*/  MOV R62, R58 ;  /* 0x0000003a003e7202 */ /* 0x000fca0000000f00 */
[----:B01----:R-:W-:Y:S05]  /*6dc0*/  RET.REL.NODEC R62 `(_ZN18transformer_engine6detail32dgated_act_cast_transpose_kernelILi2ELi2Ef13__nv_bfloat16S2_NS_5EmptyEXadL_ZNS_5dsiluIffEET_T0_RKS3_EEXadL_ZNS_4siluIffEES5_S6_S8_EEEEvPKT2_SC_PT3_SE_PKT1_PSF_SI_mmm) ;  /* 0xffffff903e8c7950 */ /* 0x003fea0003c3ffff */
.L_x_8186:
        /* <DEDUP_REMOVED lines=11> */
.L_x_34676:


//--------------------- .text._ZN18transformer_engine6detail43dgated_act_cast_transpose_kernel_notalignedILi2ELi2Ef13__nv_bfloat166__halfNS_5EmptyEXadL_ZNS_5dsiluIffEET_T0_RKS4_EEXadL_ZNS_4siluIffEES6_S7_S9_EEEEvPKT2_SD_PT3_SF_PKT1_PSG_SJ_mmm --------------------------
	.section	.text._ZN18transformer_engine6detail43dgated_act_cast_transpose_kernel_notalignedILi2ELi2Ef13__nv_bfloat166__halfNS_5EmptyEXadL_ZNS_5dsiluIffEET_T0_RKS4_EEXadL_ZNS_4siluIffEES6_S7_S9_EEEEvPKT2_SD_PT3_SF_PKT1_PSG_SJ_mmm,"ax",@progbits
	.align	128
        .global         _ZN18transformer_engine6detail43dgated_act_cast_transpose_kernel_notalignedILi2ELi2Ef13__nv_bfloat166__halfNS_5EmptyEXadL_ZNS_5dsiluIffEET_T0_RKS4_EEXadL_ZNS_4siluIffEES6_S7_S9_EEEEvPKT2_SD_PT3_SF_PKT1_PSG_SJ_mmm
        .type           _ZN18transformer_engine6detail43dgated_act_cast_transpose_kernel_notalignedILi2ELi2Ef13__nv_bfloat166__halfNS_5EmptyEXadL_ZNS_5dsiluIffEET_T0_RKS4_EEXadL_ZNS_4siluIffEES6_S7_S9_EEEEvPKT2_SD_PT3_SF_PKT1_PSG_SJ_mmm,@function
        .size           _ZN18transformer_engine6detail43dgated_act_cast_transpose_kernel_notalignedILi2ELi2Ef13__nv_bfloat166__halfNS_5EmptyEXadL_ZNS_5dsiluIffEET_T0_RKS4_EEXadL_ZNS_4siluIffEES6_S7_S9_EEEEvPKT2_SD_PT3_SF_PKT1_PSG_SJ_mmm,(.L_x_34678 - _ZN18transformer_engine6detail43dgated_act_cast_transpose_kernel_notalignedILi2ELi2Ef13__nv_bfloat166__halfNS_5EmptyEXadL_ZNS_5dsiluIffEET_T0_RKS4_EEXadL_ZNS_4siluIffEES6_S7_S9_EEEEvPKT2_SD_PT3_SF_PKT1_PSG_SJ_mmm)
        .other          _ZN18transformer_engine6detail43dgated_act_cast_transpose_kernel_notalignedILi2ELi2Ef13__nv_bfloat166__halfNS_5EmptyEXadL_ZNS_5dsiluIffEET_T0_RKS4_EEXadL_ZNS_4siluIffEES6_S7_S9_EEEEvPKT2_SD_PT3_SF_PKT1_PSG_SJ_mmm,@"STO_CUDA_ENTRY STV_DEFAULT"
_ZN18transformer_engine6detail43dgated_act_cast_transpose_kernel_notalignedILi2ELi2Ef13__nv_bfloat166__halfNS_5EmptyEXadL_ZNS_5dsiluIffEET_T0_RKS4_EEXadL_ZNS_4siluIffEES6_S7_S9_EEEEvPKT2_SD_PT3_SF_PKT1_PSG_SJ_mmm:
.text._ZN18transformer_engine6detail43dgated_act_cast_transpose_kernel_notalignedILi2ELi2Ef13__nv_bfloat166__halfNS_5EmptyEXadL_ZNS_5dsiluIffEET_T0_RKS4_EEXadL_ZNS_4siluIffEES6_S7_S9_EEEEvPKT2_SD_PT3_SF_PKT1_PSG_SJ_mmm:
        /* <DEDUP_REMOVED lines=19> */
[----:B------:R-:W-:Y:S05]  /*0130*/  CALL.REL.NOINC `($__internal_192_$__cuda_sm20_div_u64) ;  /* 0x0000008c00307944 */ /* 0x000fea0003c00000 */
        /* <DEDUP_REMOVED lines=8> */
.L_x_8187:
        /* <DEDUP_REMOVED lines=22> */
.L_x_8188:
        /* <DEDUP_REMOVED lines=169> */
.L_x_8190:
[----:B------:R-:W-:Y:S05]  /*0db0*/  BSYNC B0 ;  /* 0x0000000000007941 */ /* 0x000fea0003800000 */
.L_x_8189:
        /* <DEDUP_REMOVED lines=17> */
[----:B-----5:R-:W-:Y:S05]  /*0ed0*/  CALL.REL.NOINC `($__internal_193_$__cuda_sm20_rcp_rn_f32_slowpath) ;  /* 0x0000008000d47944 */ /* 0x020fea0003c00000 */
[----:B------:R-:W-:Y:S05]  /*0ee0*/  BRA `(.L_x_8193) ;  /* 0x0000000000107947 */ /* 0x000fea0003800000 */
.L_x_8192:
[----:B------:R-:W0:Y:S02]  /*0ef0*/  MUFU.RCP R41, R0 ;  /* 0x0000000000297308 */ /* 0x000e240000001000 */
[----:B0-----:R-:W-:-:S04]  /*0f00*/  FFMA R34, R0, R41, -1 ;  /* 0xbf80000000227423 */ /* 0x001fc80000000029 */
[----:B------:R-:W-:-:S04]  /*0f10*/  FADD.FTZ R34, -R34, -RZ ;  /* 0x800000ff22227221 */ /* 0x000fc80000010100 */
[----:B------:R-:W-:-:S07]  /*0f20*/  FFMA R0, R41, R34, R41 ;  /* 0x0000002229007223 */ /* 0x000fce0000000029 */
.L_x_8193:
[----:B------:R-:W-:Y:S05]  /*0f30*/  BSYNC B1 ;  /* 0x0000000000017941 */ /* 0x000fea0003800000 */
.L_x_8191:
        /* <DEDUP_REMOVED lines=27> */
[----:B------:R-:W-:Y:S05]  /*10f0*/  CALL.REL.NOINC `($__internal_193_$__cuda_sm20_rcp_rn_f32_slowpath) ;  /* 0x00000080004c7944 */ /* 0x000fea0003c00000 */
[----:B------:R-:W-:Y:S05]  /*1100*/  BRA `(.L_x_8196) ;  /* 0x0000000000107947 */ /* 0x000fea0003800000 */
.L_x_8195:
[----:B------:R-:W0:Y:S02]  /*1110*/  MUFU.RCP R0, R49 ;  /* 0x0000003100007308 */ /* 0x000e240000001000 */
[----:B0-----:R-:W-:-:S04]  /*1120*/  FFMA R15, R49, R0, -1 ;  /* 0xbf800000310f7423 */ /* 0x001fc80000000000 */
[----:B------:R-:W-:-:S04]  /*1130*/  FADD.FTZ R15, -R15, -RZ ;  /* 0x800000ff0f0f7221 */ /* 0x000fc80000010100 */
[----:B------:R-:W-:-:S07]  /*1140*/  FFMA R0, R0, R15, R0 ;  /* 0x0000000f00007223 */ /* 0x000fce0000000000 */
.L_x_8196:
[----:B------:R-:W-:Y:S05]  /*1150*/  BSYNC B1 ;  /* 0x0000000000017941 */ /* 0x000fea0003800000 */
.L_x_8194:
        /* <DEDUP_REMOVED lines=20> */
[----:B------:R-:W-:Y:S05]  /*12a0*/  CALL.REL.NOINC `($__internal_193_$__cuda_sm20_rcp_rn_f32_slowpath) ;  /* 0x0000007c00e07944 */ /* 0x000fea0003c00000 */
[----:B------:R-:W-:Y:S05]  /*12b0*/  BRA `(.L_x_8199) ;  /* 0x0000000000107947 */ /* 0x000fea0003800000 */
.L_x_8198:
[----:B------:R-:W0:Y:S02]  /*12c0*/  MUFU.RCP R0, R41 ;  /* 0x0000002900007308 */ /* 0x000e240000001000 */
[----:B0-----:R-:W-:-:S04]  /*12d0*/  FFMA R23, R41, R0, -1 ;  /* 0xbf80000029177423 */ /* 0x001fc80000000000 */
[----:B------:R-:W-:-:S04]  /*12e0*/  FADD.FTZ R23, -R23, -RZ ;  /* 0x800000ff17177221 */ /* 0x000fc80000010100 */
[----:B------:R-:W-:-:S07]  /*12f0*/  FFMA R0, R0, R23, R0 ;  /* 0x0000001700007223 */ /* 0x000fce0000000000 */
.L_x_8199:
[----:B------:R-:W-:Y:S05]  /*1300*/  BSYNC B1 ;  /* 0x0000000000017941 */ /* 0x000fea0003800000 */
.L_x_8197:
        /* <DEDUP_REMOVED lines=25> */
[----:B------:R-:W-:Y:S05]  /*14a0*/  CALL.REL.NOINC `($__internal_193_$__cuda_sm20_rcp_rn_f32_slowpath) ;  /* 0x0000007c00607944 */ /* 0x000fea0003c00000 */
[----:B------:R-:W-:Y:S05]  /*14b0*/  BRA `(.L_x_8202) ;  /* 0x0000000000107947 */ /* 0x000fea0003800000 */
.L_x_8201:
[----:B------:R-:W0:Y:S02]  /*14c0*/  MUFU.RCP R0, R49 ;  /* 0x0000003100007308 */ /* 0x000e240000001000 */
[----:B0-----:R-:W-:-:S04]  /*14d0*/  FFMA R15, R49, R0, -1 ;  /* 0xbf800000310f7423 */ /* 0x001fc80000000000 */
[----:B------:R-:W-:-:S04]  /*14e0*/  FADD.FTZ R15, -R15, -RZ ;  /* 0x800000ff0f0f7221 */ /* 0x000fc80000010100 */
[----:B------:R-:W-:-:S07]  /*14f0*/  FFMA R0, R0, R15, R0 ;  /* 0x0000000f00007223 */ /* 0x000fce0000000000 */
.L_x_8202:
[----:B------:R-:W-:Y:S05]  /*1500*/  BSYNC B1 ;  /* 0x0000000000017941 */ /* 0x000fea0003800000 */
.L_x_8200:
        /* <DEDUP_REMOVED lines=21> */
[----:B------:R-:W-:Y:S05]  /*1660*/  CALL.REL.NOINC `($__internal_193_$__cuda_sm20_rcp_rn_f32_slowpath) ;  /* 0x0000007800f07944 */ /* 0x000fea0003c00000 */
[----:B------:R-:W-:Y:S05]  /*1670*/  BRA `(.L_x_8205) ;  /* 0x0000000000107947 */ /* 0x000fea0003800000 */
.L_x_8204:
[----:B------:R-:W0:Y:S02]  /*1680*/  MUFU.RCP R0, R41 ;  /* 0x0000002900007308 */ /* 0x000e240000001000 */
[----:B0-----:R-:W-:-:S04]  /*1690*/  FFMA R16, R41, R0, -1 ;  /* 0xbf80000029107423 */ /* 0x001fc80000000000 */
[----:B------:R-:W-:-:S04]  /*16a0*/  FADD.FTZ R23, -R16, -RZ ;  /* 0x800000ff10177221 */ /* 0x000fc80000010100 */
[----:B------:R-:W-:-:S07]  /*16b0*/  FFMA R0, R0, R23, R0 ;  /* 0x0000001700007223 */ /* 0x000fce0000000000 */
.L_x_8205:
[----:B------:R-:W-:Y:S05]  /*16c0*/  BSYNC B1 ;  /* 0x0000000000017941 */ /* 0x000fea0003800000 */
.L_x_8203:
        /* <DEDUP_REMOVED lines=27> */
[----:B------:R-:W-:Y:S05]  /*1880*/  CALL.REL.NOINC `($__internal_193_$__cuda_sm20_rcp_rn_f32_slowpath) ;  /* 0x0000007800687944 */ /* 0x000fea0003c00000 */
[----:B------:R-:W-:Y:S05]  /*1890*/  BRA `(.L_x_8208) ;  /* 0x0000000000107947 */ /* 0x000fea0003800000 */
.L_x_8207:
[----:B------:R-:W0:Y:S02]  /*18a0*/  MUFU.RCP R0, R49 ;  /* 0x0000003100007308 */ /* 0x000e240000001000 */
[----:B0-----:R-:W-:-:S04]  /*18b0*/  FFMA R15, R49, R0, -1 ;  /* 0xbf800000310f7423 */ /* 0x001fc80000000000 */
[----:B------:R-:W-:-:S04]  /*18c0*/  FADD.FTZ R15, -R15, -RZ ;  /* 0x800000ff0f0f7221 */ /* 0x000fc80000010100 */
[----:B------:R-:W-:-:S07]  /*18d0*/  FFMA R0, R0, R15, R0 ;  /* 0x0000000f00007223 */ /* 0x000fce0000000000 */
.L_x_8208:
[----:B------:R-:W-:Y:S05]  /*18e0*/  BSYNC B1 ;  /* 0x0000000000017941 */ /* 0x000fea0003800000 */
.L_x_8206:
        /* <DEDUP_REMOVED lines=22> */
.L_x_8210:
[----:B------:R-:W0:Y:S02]  /*1a50*/  MUFU.RCP R0, R49 ;  /* 0x0000003100007308 */ /* 0x000e240000001000 */
[----:B0-----:R-:W-:-:S04]  /*1a60*/  FFMA R23, R49, R0, -1 ;  /* 0xbf80000031177423 */ /* 0x001fc80000000000 */
[----:B------:R-:W-:-:S04]  /*1a70*/  FADD.FTZ R23, -R23, -RZ ;  /* 0x800000ff17177221 */ /* 0x000fc80000010100 */
[----:B------:R-:W-:-:S07]  /*1a80*/  FFMA R0, R0, R23, R0 ;  /* 0x0000001700007223 */ /* 0x000fce0000000000 */
.L_x_8211:
[----:B------:R-:W-:Y:S05]  /*1a90*/  BSYNC B1 ;  /* 0x0000000000017941 */ /* 0x000fea0003800000 */
.L_x_8209:
        /* <DEDUP_REMOVED lines=27> */
.L_x_8213:
[----:B------:R-:W0:Y:S02]  /*1c50*/  MUFU.RCP R0, R49 ;  /* 0x0000003100007308 */ /* 0x000e240000001000 */
[----:B0-----:R-:W-:-:S04]  /*1c60*/  FFMA R22, R49, R0, -1 ;  /* 0xbf80000031167423 */ /* 0x001fc80000000000 */
[----:B------:R-:W-:-:S04]  /*1c70*/  FADD.FTZ R23, -R22, -RZ ;  /* 0x800000ff16177221 */ /* 0x000fc80000010100 */
[----:B------:R-:W-:-:S07]  /*1c80*/  FFMA R0, R0, R23, R0 ;  /* 0x0000001700007223 */ /* 0x000fce0000000000 */
.L_x_8214:
[----:B------:R-:W-:Y:S05]  /*1c90*/  BSYNC B1 ;  /* 0x0000000000017941 */ /* 0x000fea0003800000 */
.L_x_8212:
        /* <DEDUP_REMOVED lines=29> */
[----:B------:R-:W-:Y:S01]  /*1e70*/  F2FP.F16.F32.PACK_AB R15, R51, R46 ;  /* 0x0000002e330f723e */ /* 0x000fe200000000ff */
[----:B------:R-:W-:Y:S01]  /*1e80*/  IMAD.IADD R38, R2, 0x1, -R36 ;  /* 0x0000000102267824 */ /* 0x000fe200078e0a24 */
[----:B------:R-:W-:-:S02]  /*1e90*/  F2FP.F16.F32.PACK_AB R16, R50, R53 ;  /* 0x000000353210723e */ /* 0x000fc400000000ff */
[----:B------:R-:W-:Y:S01]  /*1ea0*/  FMNMX R52, |R34|, R49, !PT ;  /* 0x0000003122347209 */ /* 0x000fe20007800200 */
        /* <DEDUP_REMOVED lines=12> */
.L_x_8216:
[----:B------:R-:W-:Y:S05]  /*1f70*/  BSYNC B0 ;  /* 0x0000000000007941 */ /* 0x000fea0003800000 */
.L_x_8215:
        /* <DEDUP_REMOVED lines=9> */
[----:B------:R-:W-:Y:S02]  /*2010*/  F2FP.F16.F32.PACK_AB R51, R50, R51 ;  /* 0x000000333233723e */ /* 0x000fe400000000ff */
[----:B------:R-:W-:-:S05]  /*2020*/  LEA.HI.X R45, R46, R45, R48, 0x2, P4 ;  /* 0x0000002d2e2d7211 */ /* 0x000fca00020f1430 */
[----:B------:R3:W-:Y:S02]  /*2030*/  STG.E desc[UR10][R44.64], R51 ;  /* 0x000000332c007986 */ /* 0x0007e4000c10190a */
.L_x_8218:
[----:B------:R-:W-:Y:S05]  /*2040*/  BSYNC B0 ;  /* 0x0000000000007941 */ /* 0x000fea0003800000 */
.L_x_8217:
        /* <DEDUP_REMOVED lines=21> */
[----:B------:R-:W-:-:S05]  /*21a0*/  F2FP.F16.F32.PACK_AB R17, R46, R51 ;  /* 0x000000332e11723e */ /* 0x000fca00000000ff */
[----:B------:R1:W-:Y:S02]  /*21b0*/  STG.E desc[UR10][R44.64], R17 ;  /* 0x000000112c007986 */ /* 0x0003e4000c10190a */
.L_x_8220:
[----:B------:R-:W-:Y:S05]  /*21c0*/  BSYNC B0 ;  /* 0x0000000000007941 */ /* 0x000fea0003800000 */
.L_x_8219:
[----:B------:R-:W-:Y:S01]  /*21d0*/  IADD3 R38, R38, -0x1, RZ ;  /* 0xffffffff26267810 */ /* 0x000fe20007ffe0ff */
[----:B------:R-:W-:Y:S01]  /*21e0*/  VIADD R42, R0, 0x1800000 ;  /* 0x01800000002a7836 */ /* 0x000fe20000000000 */
[----:B------:R-:W-:Y:S01]  /*21f0*/  BSSY B0, `(.L_x_8221) ;  /* 0x0000014000007945 */ /* 0x000fe20003800000 */
[----:B------:R-:W-:Y:S01]  /*2200*/  ISETP.LT.U32.AND P1, PT, R49, R7, !P1 ;  /* 0x000000073100720c */ /* 0x000fe20004f21070 */
[----:B-12---:R-:W-:Y:S01]  /*2210*/  FMUL R45, R41, R9 ;  /* 0x00000009292d7220 */ /* 0x006fe20000400000 */
[----:B------:R-:W-:Y:S02]  /*2220*/  LOP3.LUT R33, R38, 0x1f, RZ, 0xc0, !PT ;  /* 0x0000001f26217812 */ /* 0x000fe400078ec0ff */
[----:B------:R-:W-:Y:S02]  /*2230*/  F2FP.F16.F32.PACK_AB R17, R50, R51 ;  /* 0x000000333211723e */ /* 0x000fe400000000ff */
        /* <DEDUP_REMOVED lines=13> */
[----:B------:R-:W-:-:S05]  /*2310*/  F2FP.F16.F32.PACK_AB R27, R45, R50 ;  /* 0x000000322d1b723e */ /* 0x000fca00000000ff */
[----:B------:R0:W-:Y:S02]  /*2320*/  STG.E desc[UR10][R42.64], R27 ;  /* 0x0000001b2a007986 */ /* 0x0001e4000c10190a */
.L_x_8222:
[----:B------:R-:W-:Y:S05]  /*2330*/  BSYNC B0 ;  /* 0x0000000000007941 */ /* 0x000fea0003800000 */
.L_x_8221:
[----:B0-----:R-:W-:Y:S01]  /*2340*/  IADD3 R27, P5, R48, R58, RZ ;  /* 0x0000003a301b7210 */ /* 0x001fe20007fbe0ff */
[----:B------:R-:W-:Y:S01]  /*2350*/  BSSY B0, `(.L_x_8223) ;  /* 0x000001e000007945 */ /* 0x000fe20003800000 */
[----:B------:R-:W-:Y:S02]  /*2360*/  ISETP.GT.U32.AND P2, PT, R38, 0x1ffffff, PT ;  /* 0x01ffffff2600780c */ /* 0x000fe40003f44070 */
[----:B------:R-:W-:Y:S01]  /*2370*/  F2FP.F16.F32.PACK_AB R18, R45, R46 ;  /* 0x0000002e2d12723e */ /* 0x000fe200000000ff */
        /* <DEDUP_REMOVED lines=27> */
.L_x_8224:
[----:B------:R-:W-:Y:S05]  /*2530*/  BSYNC B0 ;  /* 0x0000000000007941 */ /* 0x000fea0003800000 */
.L_x_8223:
        /* <DEDUP_REMOVED lines=33> */
.L_x_8226:
[----:B------:R-:W-:Y:S05]  /*2750*/  BSYNC B0 ;  /* 0x0000000000007941 */ /* 0x000fea0003800000 */
.L_x_8225:
[----:B------:R-:W-:Y:S01]  /*2760*/  BSSY B1, `(.L_x_8227) ;  /* 0x000000b000017945 */ /* 0x000fe20003800000 */
[----:B0-----:R-:W-:Y:S01]  /*2770*/  PRMT R20, R25, 0x7632, R20 ;  /* 0x0000763219147816 */ /* 0x001fe20000000014 */
[----:B------:R-:W-:Y:S02]  /*2780*/  IMAD.X R36, RZ, RZ, R24, P4 ;  /* 0x000000ffff247224 */ /* 0x000fe400020e0618 */
[----:B------:R-:W-:Y:S05]  /*2790*/  @P2 BRA `(.L_x_8228) ;  /* 0x00000000000c2947 */ /* 0x000fea0003800000 */
[----:B------:R-:W-:-:S07]  /*27a0*/  MOV R48, 0x27c0 ;  /* 0x000027c000307802 */ /* 0x000fce0000000f00 */
[----:B-----5:R-:W-:Y:S05]  /*27b0*/  CALL.REL.NOINC `($__internal_193_$__cuda_sm20_rcp_rn_f32_slowpath) ;  /* 0x00000068009c7944 */ /* 0x020fea0003c00000 */
[----:B------:R-:W-:Y:S05]  /*27c0*/  BRA `(.L_x_8229) ;  /* 0x0000000000107947 */ /* 0x000fea0003800000 */
.L_x_8228:
[----:B------:R-:W0:Y:S02]  /*27d0*/  MUFU.RCP R21, R0 ;  /* 0x0000000000157308 */ /* 0x000e240000001000 */
[----:B0-----:R-:W-:-:S04]  /*27e0*/  FFMA R26, R0, R21, -1 ;  /* 0xbf800000001a7423 */ /* 0x001fc80000000015 */
[----:B------:R-:W-:-:S04]  /*27f0*/  FADD.FTZ R26, -R26, -RZ ;  /* 0x800000ff1a1a7221 */ /* 0x000fc80000010100 */
[----:B------:R-:W-:-:S07]  /*2800*/  FFMA R0, R21, R26, R21 ;  /* 0x0000001a15007223 */ /* 0x000fce0000000015 */
.L_x_8229:
[----:B------:R-:W-:Y:S05]  /*2810*/  BSYNC B1 ;  /* 0x0000000000017941 */ /* 0x000fea0003800000 */
.L_x_8227:
        /* <DEDUP_REMOVED lines=27> */
[----:B-----5:R-:W-:Y:S05]  /*29d0*/  CALL.REL.NOINC `($__internal_193_$__cuda_sm20_rcp_rn_f32_slowpath) ;  /* 0x0000006800147944 */ /* 0x020fea0003c00000 */
[----:B------:R-:W-:Y:S05]  /*29e0*/  BRA `(.L_x_8232) ;  /* 0x0000000000107947 */ /* 0x000fea0003800000 */
.L_x_8231:
[----:B------:R-:W0:Y:S02]  /*29f0*/  MUFU.RCP R0, R49 ;  /* 0x0000003100007308 */ /* 0x000e240000001000 */
[----:B0-----:R-:W-:-:S04]  /*2a00*/  FFMA R19, R49, R0, -1 ;  /* 0xbf80000031137423 */ /* 0x001fc80000000000 */
[----:B------:R-:W-:-:S04]  /*2a10*/  FADD.FTZ R19, -R19, -RZ ;  /* 0x800000ff13137221 */ /* 0x000fc80000010100 */
[----:B------:R-:W-:-:S07]  /*2a20*/  FFMA R0, R0, R19, R0 ;  /* 0x0000001300007223 */ /* 0x000fce0000000000 */
.L_x_8232:
[----:B------:R-:W-:Y:S05]  /*2a30*/  BSYNC B1 ;  /* 0x0000000000017941 */ /* 0x000fea0003800000 */
.L_x_8230:
        /* <DEDUP_REMOVED lines=20> */
[----:B-----5:R-:W-:Y:S05]  /*2b80*/  CALL.REL.NOINC `($__internal_193_$__cuda_sm20_rcp_rn_f32_slowpath) ;  /* 0x0000006400a87944 */ /* 0x020fea0003c00000 */
[----:B------:R-:W-:Y:S05]  /*2b90*/  BRA `(.L_x_8235) ;  /* 0x0000000000107947 */ /* 0x000fea0003800000 */
.L_x_8234:
[----:B------:R-:W0:Y:S02]  /*2ba0*/  MUFU.RCP R0, R49 ;  /* 0x0000003100007308 */ /* 0x000e240000001000 */
[----:B0-----:R-:W-:-:S04]  /*2bb0*/  FFMA R25, R49, R0, -1 ;  /* 0xbf80000031197423 */ /* 0x001fc80000000000 */
[----:B------:R-:W-:-:S04]  /*2bc0*/  FADD.FTZ R25, -R25, -RZ ;  /* 0x800000ff19197221 */ /* 0x000fc80000010100 */
[----:B------:R-:W-:-:S07]  /*2bd0*/  FFMA R0, R0, R25, R0 ;  /* 0x0000001900007223 */ /* 0x000fce0000000000 */
.L_x_8235:
[----:B------:R-:W-:Y:S05]  /*2be0*/  BSYNC B1 ;  /* 0x0000000000017941 */ /* 0x000fea0003800000 */
.L_x_8233:
        /* <DEDUP_REMOVED lines=25> */
[----:B-----5:R-:W-:Y:S05]  /*2d80*/  CALL.REL.NOINC `($__internal_193_$__cuda_sm20_rcp_rn_f32_slowpath) ;  /* 0x0000006400287944 */ /* 0x020fea0003c00000 */
[----:B------:R-:W-:Y:S05]  /*2d90*/  BRA `(.L_x_8238) ;  /* 0x0000000000107947 */ /* 0x000fea0003800000 */
.L_x_8237:
[----:B------:R-:W0:Y:S02]  /*2da0*/  MUFU.RCP R0, R49 ;  /* 0x0000003100007308 */ /* 0x000e240000001000 */
[----:B0-----:R-:W-:-:S04]  /*2db0*/  FFMA R19, R49, R0, -1 ;  /* 0xbf80000031137423 */ /* 0x001fc80000000000 */
[----:B------:R-:W-:-:S04]  /*2dc0*/  FADD.FTZ R19, -R19, -RZ ;  /* 0x800000ff13137221 */ /* 0x000fc80000010100 */
[----:B------:R-:W-:-:S07]  /*2dd0*/  FFMA R0, R0, R19, R0 ;  /* 0x0000001300007223 */ /* 0x000fce0000000000 */
.L_x_8238:
[----:B------:R-:W-:Y:S05]  /*2de0*/  BSYNC B1 ;  /* 0x0000000000017941 */ /* 0x000fea0003800000 */
.L_x_8236:
        /* <DEDUP_REMOVED lines=21> */
[----:B-----5:R-:W-:Y:S05]  /*2f40*/  CALL.REL.NOINC `($__internal_193_$__cuda_sm20_rcp_rn_f32_slowpath) ;  /* 0x0000006000b87944 */ /* 0x020fea0003c00000 */
[----:B------:R-:W-:Y:S05]  /*2f50*/  BRA `(.L_x_8241) ;  /* 0x0000000000107947 */ /* 0x000fea0003800000 */
.L_x_8240:
[----:B------:R-:W0:Y:S02]  /*2f60*/  MUFU.RCP R0, R49 ;  /* 0x0000003100007308 */ /* 0x000e240000001000 */
[----:B0-----:R-:W-:-:S04]  /*2f70*/  FFMA R20, R49, R0, -1 ;  /* 0xbf80000031147423 */ /* 0x001fc80000000000 */
[----:B------:R-:W-:-:S04]  /*2f80*/  FADD.FTZ R21, -R20, -RZ ;  /* 0x800000ff14157221 */ /* 0x000fc80000010100 */
[----:B------:R-:W-:-:S07]  /*2f90*/  FFMA R0, R0, R21, R0 ;  /* 0x0000001500007223 */ /* 0x000fce0000000000 */
.L_x_8241:
[----:B------:R-:W-:Y:S05]  /*2fa0*/  BSYNC B1 ;  /* 0x0000000000017941 */ /* 0x000fea0003800000 */
.L_x_8239:
        /* <DEDUP_REMOVED lines=27> */
[----:B-----5:R-:W-:Y:S05]  /*3160*/  CALL.REL.NOINC `($__internal_193_$__cuda_sm20_rcp_rn_f32_slowpath) ;  /* 0x0000006000307944 */ /* 0x020fea0003c00000 */
[----:B------:R-:W-:Y:S05]  /*3170*/  BRA `(.L_x_8244) ;  /* 0x0000000000107947 */ /* 0x000fea0003800000 */
.L_x_8243:
[----:B------:R-:W0:Y:S02]  /*3180*/  MUFU.RCP R0, R51 ;  /* 0x0000003300007308 */ /* 0x000e240000001000 */
[----:B0-----:R-:W-:-:S04]  /*3190*/  FFMA R19, R51, R0, -1 ;  /* 0xbf80000033137423 */ /* 0x001fc80000000000 */
[----:B------:R-:W-:-:S04]  /*31a0*/  FADD.FTZ R19, -R19, -RZ ;  /* 0x800000ff13137221 */ /* 0x000fc80000010100 */
[----:B------:R-:W-:-:S07]  /*31b0*/  FFMA R0, R0, R19, R0 ;  /* 0x0000001300007223 */ /* 0x000fce0000000000 */
.L_x_8244:
[----:B------:R-:W-:Y:S05]  /*31c0*/  BSYNC B1 ;  /* 0x0000000000017941 */ /* 0x000fea0003800000 */
.L_x_8242:
        /* <DEDUP_REMOVED lines=22> */
.L_x_8246:
[----:B------:R-:W0:Y:S02]  /*3330*/  MUFU.RCP R0, R51 ;  /* 0x0000003300007308 */ /* 0x000e240000001000 */
[----:B0-----:R-:W-:-:S04]  /*3340*/  FFMA R40, R51, R0, -1 ;  /* 0xbf80000033287423 */ /* 0x001fc80000000000 */
[----:B------:R-:W-:-:S04]  /*3350*/  FADD.FTZ R49, -R40, -RZ ;  /* 0x800000ff28317221 */ /* 0x000fc80000010100 */
[----:B------:R-:W-:-:S07]  /*3360*/  FFMA R0, R0, R49, R0 ;  /* 0x0000003100007223 */ /* 0x000fce0000000000 */
.L_x_8247:
[----:B------:R-:W-:Y:S05]  /*3370*/  BSYNC B1 ;  /* 0x0000000000017941 */ /* 0x000fea0003800000 */
.L_x_8245:
        /* <DEDUP_REMOVED lines=25> */
[----:B-----5:R-:W-:Y:S05]  /*3510*/  CALL.REL.NOINC `($__internal_193_$__cuda_sm20_rcp_rn_f32_slowpath) ;  /* 0x0000005c00447944 */ /* 0x020fea0003c00000 */
[----:B------:R-:W-:Y:S01]  /*3520*/  MOV R40, R0 ;  /* 0x0000000000287202 */ /* 0x000fe20000000f00 */
[----:B------:R-:W-:Y:S06]  /*3530*/  BRA `(.L_x_8250) ;  /* 0x0000000000107947 */ /* 0x000fec0003800000 */
.L_x_8249:
[----:B------:R-:W0:Y:S02]  /*3540*/  MUFU.RCP R40, R51 ;  /* 0x0000003300287308 */ /* 0x000e240000001000 */
[----:B0-----:R-:W-:-:S04]  /*3550*/  FFMA R0, R51, R40, -1 ;  /* 0xbf80000033007423 */ /* 0x001fc80000000028 */
[----:B------:R-:W-:-:S04]  /*3560*/  FADD.FTZ R39, -R0, -RZ ;  /* 0x800000ff00277221 */ /* 0x000fc80000010100 */
[----:B------:R-:W-:-:S07]  /*3570*/  FFMA R40, R40, R39, R40 ;  /* 0x0000002728287223 */ /* 0x000fce0000000028 */
.L_x_8250:
[----:B------:R-:W-:Y:S05]  /*3580*/  BSYNC B1 ;  /* 0x0000000000017941 */ /* 0x000fea0003800000 */
.L_x_8248:
        /* <DEDUP_REMOVED lines=46> */
[----:B------:R-:W-:-:S05]  /*3870*/  F2FP.F16.F32.PACK_AB R21, R25, R32 ;  /* 0x000000201915723e */ /* 0x000fca00000000ff */
[----:B------:R0:W-:Y:S02]  /*3880*/  STG.E desc[UR10][R22.64], R21 ;  /* 0x0000001516007986 */ /* 0x0001e4000c10190a */
.L_x_8252:
[----:B------:R-:W-:Y:S05]  /*3890*/  BSYNC B0 ;  /* 0x0000000000007941 */ /* 0x000fea0003800000 */
.L_x_8251:
[----:B------:R-:W-:Y:S01]  /*38a0*/  FMUL R55, R48, R9 ;  /* 0x0000000930377220 */ /* 0x000fe20000400000 */
[----:B------:R-:W-:Y:S01]  /*38b0*/  BSSY B0, `(.L_x_8253) ;  /* 0x0000015000007945 */ /* 0x000fe20003800000 */
[----:B0-----:R-:W-:Y:S01]  /*38c0*/  F2FP.F16.F32.PACK_AB R21, R37, R32 ;  /* 0x000000202515723e */ /* 0x001fe200000000ff */
[----:B------:R-:W-:Y:S01]  /*38d0*/  IMAD.X R24, R24, 0x1, R29, P4 ;  /* 0x0000000118187824 */ /* 0x000fe200020e061d */
[----:B------:R-:W-:Y:S02]  /*38e0*/  FMNMX R22, |R48|, R39, !PT ;  /* 0x0000002730167209 */ /* 0x000fe40007800200 */
[----:B------:R-:W-:Y:S02]  /*38f0*/  F2FP.F16.F32.PACK_AB R23, R50, R25 ;  /* 0x000000193217723e */ /* 0x000fe400000000ff */
[C---:B------:R-:W-:Y:S02]  /*3900*/  ISETP.LT.U32.AND P1, PT, R53.reuse, R7, !P1 ;  /* 0x000000073500720c */ /* 0x040fe40004f21070 */
[----:B------:R-:W-:-:S02]  /*3910*/  IADD3 R32, P3, R53, R20, RZ ;  /* 0x0000001435207210 */ /* 0x000fc40007f7e0ff */
[----:B------:R-:W-:Y:S02]  /*3920*/  F2FP.F16.F32.PACK_AB R25, R54, R40 ;  /* 0x000000283619723e */ /* 0x000fe400000000ff */
[----:B------:R-:W-:Y:S02]  /*3930*/  LOP3.LUT R39, R34, 0xfffffffe, RZ, 0xc0, !PT ;  /* 0xfffffffe22277812 */ /* 0x000fe400078ec0ff */
        /* <DEDUP_REMOVED lines=12> */
.L_x_8254:
[----:B------:R-:W-:Y:S05]  /*3a00*/  BSYNC B0 ;  /* 0x0000000000007941 */ /* 0x000fea0003800000 */
.L_x_8253:
        /* <DEDUP_REMOVED lines=11> */
.L_x_8256:
[----:B------:R-:W-:Y:S05]  /*3ac0*/  BSYNC B0 ;  /* 0x0000000000007941 */ /* 0x000fea0003800000 */
.L_x_8255:
        /* <DEDUP_REMOVED lines=14> */
.L_x_8258:
[----:B------:R-:W-:Y:S05]  /*3bb0*/  BSYNC B0 ;  /* 0x0000000000007941 */ /* 0x000fea0003800000 */
.L_x_8257:
        /* <DEDUP_REMOVED lines=26> */
.L_x_8260:
[----:B------:R-:W-:Y:S05]  /*3d60*/  BSYNC B0 ;  /* 0x0000000000007941 */ /* 0x000fea0003800000 */
.L_x_8259:
        /* <DEDUP_REMOVED lines=26> */
.L_x_8262:
[----:B------:R-:W-:Y:S05]  /*3f10*/  BSYNC B0 ;  /* 0x0000000000007941 */ /* 0x000fea0003800000 */
.L_x_8261:
[----:B------:R-:W-:Y:S01]  /*3f20*/  BSSY B1, `(.L_x_8263) ;  /* 0x000000c000017945 */ /* 0x000fe20003800000 */
[----:B------:R-:W-:Y:S01]  /*3f30*/  VIADD R47, R3, 0x2 ;  /* 0x00000002032f7836 */ /* 0x000fe20000000000 */
[----:B0-----:R-:W-:Y:S02]  /*3f40*/  PRMT R35, R45, 0x7632, R35 ;  /* 0x000076322d237816 */ /* 0x001fe40000000023 */
[----:B------:R-:W-:Y:S05]  /*3f50*/  @P2 BRA `(.L_x_8264) ;  /* 0x0000000000102947 */ /* 0x000fea0003800000 */
[----:B------:R-:W-:-:S07]  /*3f60*/  MOV R48, 0x3f80 ;  /* 0x00003f8000307802 */ /* 0x000fce0000000f00 */
[----:B-----5:R-:W-:Y:S05]  /*3f70*/  CALL.REL.NOINC `($__internal_193_$__cuda_sm20_rcp_rn_f32_slowpath) ;  /* 0x0000005000ac7944 */ /* 0x020fea0003c00000 */
[----:B------:R-:W-:Y:S01]  /*3f80*/  MOV R49, R0 ;  /* 0x0000000000317202 */ /* 0x000fe20000000f00 */
[----:B------:R-:W-:Y:S06]  /*3f90*/  BRA `(.L_x_8265) ;  /* 0x0000000000107947 */ /* 0x000fec0003800000 */
.L_x_8264:
[----:B------:R-:W0:Y:S02]  /*3fa0*/  MUFU.RCP R49, R0 ;  /* 0x0000000000317308 */ /* 0x000e240000001000 */
[----:B0-----:R-:W-:-:S04]  /*3fb0*/  FFMA R34, R0, R49, -1 ;  /* 0xbf80000000227423 */ /* 0x001fc80000000031 */
[----:B------:R-:W-:-:S04]  /*3fc0*/  FADD.FTZ R34, -R34, -RZ ;  /* 0x800000ff22227221 */ /* 0x000fc80000010100 */
[----:B------:R-:W-:-:S07]  /*3fd0*/  FFMA R49, R49, R34, R49 ;  /* 0x0000002231317223 */ /* 0x000fce0000000031 */
.L_x_8265:
[----:B------:R-:W-:Y:S05]  /*3fe0*/  BSYNC B1 ;  /* 0x0000000000017941 */ /* 0x000fea0003800000 */
.L_x_8263:
        /* <DEDUP_REMOVED lines=27> */
[----:B-----5:R-:W-:Y:S05]  /*41a0*/  CALL.REL.NOINC `($__internal_193_$__cuda_sm20_rcp_rn_f32_slowpath) ;  /* 0x0000005000207944 */ /* 0x020fea0003c00000 */
[----:B------:R-:W-:Y:S05]  /*41b0*/  BRA `(.L_x_8268) ;  /* 0x0000000000107947 */ /* 0x000fea0003800000 */
.L_x_8267:
[----:B------:R-:W0:Y:S02]  /*41c0*/  MUFU.RCP R0, R51 ;  /* 0x0000003300007308 */ /* 0x000e240000001000 */
[----:B0-----:R-:W-:-:S04]  /*41d0*/  FFMA R44, R51, R0, -1 ;  /* 0xbf800000332c7423 */ /* 0x001fc80000000000 */
[----:B------:R-:W-:-:S04]  /*41e0*/  FADD.FTZ R49, -R44, -RZ ;  /* 0x800000ff2c317221 */ /* 0x000fc80000010100 */
[----:B------:R-:W-:-:S07]  /*41f0*/  FFMA R0, R0, R49, R0 ;  /* 0x0000003100007223 */ /* 0x000fce0000000000 */
.L_x_8268:
[----:B------:R-:W-:Y:S05]  /*4200*/  BSYNC B1 ;  /* 0x0000000000017941 */ /* 0x000fea0003800000 */
.L_x_8266:
        /* <DEDUP_REMOVED lines=22> */
.L_x_8270:
[----:B------:R-:W0:Y:S02]  /*4370*/  MUFU.RCP R0, R51 ;  /* 0x0000003300007308 */ /* 0x000e240000001000 */
[----:B0-----:R-:W-:-:S04]  /*4380*/  FFMA R48, R51, R0, -1 ;  /* 0xbf80000033307423 */ /* 0x001fc80000000000 */
[----:B------:R-:W-:-:S04]  /*4390*/  FADD.FTZ R49, -R48, -RZ ;  /* 0x800000ff30317221 */ /* 0x000fc80000010100 */
[----:B------:R-:W-:-:S07]  /*43a0*/  FFMA R0, R0, R49, R0 ;  /* 0x0000003100007223 */ /* 0x000fce0000000000 */
.L_x_8271:
[----:B------:R-:W-:Y:S05]  /*43b0*/  BSYNC B1 ;  /* 0x0000000000017941 */ /* 0x000fea0003800000 */
.L_x_8269:
        /* <DEDUP_REMOVED lines=27> */
.L_x_8273:
[----:B------:R-:W0:Y:S02]  /*4570*/  MUFU.RCP R0, R53 ;  /* 0x0000003500007308 */ /* 0x000e240000001000 */
[----:B0-----:R-:W-:-:S04]  /*4580*/  FFMA R48, R53, R0, -1 ;  /* 0xbf80000035307423 */ /* 0x001fc80000000000 */
[----:B------:R-:W-:-:S04]  /*4590*/  FADD.FTZ R49, -R48, -RZ ;  /* 0x800000ff30317221 */ /* 0x000fc80000010100 */
[----:B------:R-:W-:-:S07]  /*45a0*/  FFMA R0, R0, R49, R0 ;  /* 0x0000003100007223 */ /* 0x000fce0000000000 */
.L_x_8274:
[----:B------:R-:W-:Y:S05]  /*45b0*/  BSYNC B1 ;  /* 0x0000000000017941 */ /* 0x000fea0003800000 */
.L_x_8272:
        /* <DEDUP_REMOVED lines=21> */
[----:B-----5:R-:W-:Y:S05]  /*4710*/  CALL.REL.NOINC `($__internal_193_$__cuda_sm20_rcp_rn_f32_slowpath) ;  /* 0x0000004800c47944 */ /* 0x020fea0003c00000 */
[----:B------:R-:W-:Y:S05]  /*4720*/  BRA `(.L_x_8277) ;  /* 0x0000000000107947 */ /* 0x000fea0003800000 */
.L_x_8276:
[----:B------:R-:W0:Y:S02]  /*4730*/  MUFU.RCP R0, R51 ;  /* 0x0000003300007308 */ /* 0x000e240000001000 */
[----:B0-----:R-:W-:-:S04]  /*4740*/  FFMA R48, R51, R0, -1 ;  /* 0xbf80000033307423 */ /* 0x001fc80000000000 */
[----:B------:R-:W-:-:S04]  /*4750*/  FADD.FTZ R49, -R48, -RZ ;  /* 0x800000ff30317221 */ /* 0x000fc80000010100 */
[----:B------:R-:W-:-:S07]  /*4760*/  FFMA R0, R0, R49, R0 ;  /* 0x0000003100007223 */ /* 0x000fce0000000000 */
.L_x_8277:
[----:B------:R-:W-:Y:S05]  /*4770*/  BSYNC B1 ;  /* 0x0000000000017941 */ /* 0x000fea0003800000 */
.L_x_8275:
        /* <DEDUP_REMOVED lines=27> */
[----:B-----5:R-:W-:Y:S05]  /*4930*/  CALL.REL.NOINC `($__internal_193_$__cuda_sm20_rcp_rn_f32_slowpath) ;  /* 0x00000048003c7944 */ /* 0x020fea0003c00000 */
[----:B------:R-:W-:Y:S05]  /*4940*/  BRA `(.L_x_8280) ;  /* 0x0000000000107947 */ /* 0x000fea0003800000 */
.L_x_8279:
[----:B------:R-:W0:Y:S02]  /*4950*/  MUFU.RCP R0, R51 ;  /* 0x0000003300007308 */ /* 0x000e240000001000 */
[----:B0-----:R-:W-:-:S04]  /*4960*/  FFMA R48, R51, R0, -1 ;  /* 0xbf80000033307423 */ /* 0x001fc80000000000 */
[----:B------:R-:W-:-:S04]  /*4970*/  FADD.FTZ R49, -R48, -RZ ;  /* 0x800000ff30317221 */ /* 0x000fc80000010100 */
[----:B------:R-:W-:-:S07]  /*4980*/  FFMA R0, R0, R49, R0 ;  /* 0x0000003100007223 */ /* 0x000fce0000000000 */
.L_x_8280:
[----:B------:R-:W-:Y:S05]  /*4990*/  BSYNC B1 ;  /* 0x0000000000017941 */ /* 0x000fea0003800000 */
.L_x_8278:
        /* <DEDUP_REMOVED lines=22> */
.L_x_8282:
[----:B------:R-:W0:Y:S02]  /*4b00*/  MUFU.RCP R0, R49 ;  /* 0x0000003100007308 */ /* 0x000e240000001000 */
[----:B0-----:R-:W-:-:S04]  /*4b10*/  FFMA R43, R49, R0, -1 ;  /* 0xbf800000312b7423 */ /* 0x001fc80000000000 */
[----:B------:R-:W-:-:S04]  /*4b20*/  FADD.FTZ R43, -R43, -RZ ;  /* 0x800000ff2b2b7221 */ /* 0x000fc80000010100 */
[----:B------:R-:W-:-:S07]  /*4b30*/  FFMA R0, R0, R43, R0 ;  /* 0x0000002b00007223 */ /* 0x000fce0000000000 */
.L_x_8283:
[----:B------:R-:W-:Y:S05]  /*4b40*/  BSYNC B1 ;  /* 0x0000000000017941 */ /* 0x000fea0003800000 */
.L_x_8281:
        /* <DEDUP_REMOVED lines=25> */
[----:B-----5:R-:W-:Y:S05]  /*4ce0*/  CALL.REL.NOINC `($__internal_193_$__cuda_sm20_rcp_rn_f32_slowpath) ;  /* 0x0000004400507944 */ /* 0x020fea0003c00000 */
[----:B------:R-:W-:Y:S01]  /*4cf0*/  IMAD.MOV.U32 R48, RZ, RZ, R0 ;  /* 0x000000ffff307224 */ /* 0x000fe200078e0000 */
[----:B------:R-:W-:Y:S06]  /*4d00*/  BRA `(.L_x_8286) ;  /* 0x0000000000107947 */ /* 0x000fec0003800000 */
.L_x_8285:
[----:B------:R-:W0:Y:S02]  /*4d10*/  MUFU.RCP R48, R51 ;  /* 0x0000003300307308 */ /* 0x000e240000001000 */
[----:B0-----:R-:W-:-:S04]  /*4d20*/  FFMA R0, R51, R48, -1 ;  /* 0xbf80000033007423 */ /* 0x001fc80000000030 */
[----:B------:R-:W-:-:S04]  /*4d30*/  FADD.FTZ R43, -R0, -RZ ;  /* 0x800000ff002b7221 */ /* 0x000fc80000010100 */
[----:B------:R-:W-:-:S07]  /*4d40*/  FFMA R48, R48, R43, R48 ;  /* 0x0000002b30307223 */ /* 0x000fce0000000030 */
.L_x_8286:
[----:B------:R-:W-:Y:S05]  /*4d50*/  BSYNC B1 ;  /* 0x0000000000017941 */ /* 0x000fea0003800000 */
.L_x_8284:
        /* <DEDUP_REMOVED lines=33> */
[----:B------:R-:W-:Y:S02]  /*4f70*/  F2FP.F16.F32.PACK_AB R22, R53, R51 ;  /* 0x000000333516723e */ /* 0x000fe400000000ff */
[----:B------:R-:W-:Y:S02]  /*4f80*/  FMNMX R35, |R34|, R19, !PT ;  /* 0x0000001322237209 */ /* 0x000fe40007800200 */
[----:B------:R-:W-:Y:S02]  /*4f90*/  IADD3 R19, P3, R32, R28, RZ ;  /* 0x0000001c20137210 */ /* 0x000fe40007f7e0ff */
[C---:B------:R-:W-:Y:S01]  /*4fa0*/  FMNMX R50, |R56|.reuse, R35, !PT ;  /* 0x0000002338327209 */ /* 0x040fe20007800200 */
[----:B------:R-:W-:Y:S01]  /*4fb0*/  FMUL R56, R56, R9 ;  /* 0x0000000938387220 */ /* 0x000fe20000400000 */
[----:B------:R-:W-:-:S02]  /*4fc0*/  IADD3.X R32, R33, R29, RZ, P3, !PT ;  /* 0x0000001d21207210 */ /* 0x000fc40001ffe4ff */
[----:B------:R-:W-:Y:S02]  /*4fd0*/  F2FP.F16.F32.PACK_AB R35, R42, R46 ;  /* 0x0000002e2a23723e */ /* 0x000fe400000000ff */
[----:B------:R-:W-:Y:S02]  /*4fe0*/  F2FP.F16.F32.PACK_AB R34, R52, R47 ;  /* 0x0000002f3422723e */ /* 0x000fe400000000ff */
[----:B------:R-:W-:Y:S01]  /*4ff0*/  F2FP.F16.F32.PACK_AB R33, R56, R49 ;  /* 0x000000313821723e */ /* 0x000fe200000000ff */
[----:B------:R-:W-:Y:S06]  /*5000*/  @P0 BRA `(.L_x_8288) ;  /* 0x0000000000300947 */ /* 0x000fec0003800000 */
[----:B------:R-:W-:Y:S01]  /*5010*/  ULDC.64 UR4, c[0x0][0x248] ;  /* 0x0000920000047ab9 */ /* 0x000fe20000000a00 */
[----:B------:R-:W-:Y:S01]  /*5020*/  F2FP.F16.F32.PACK_AB R47, R47, R46 ;  /* 0x0000002e2f2f723e */ /* 0x000fe200000000ff */
        /* <DEDUP_REMOVED lines=10> */
.L_x_8288:
[----:B------:R-:W-:Y:S05]  /*50d0*/  BSYNC B0 ;  /* 0x0000000000007941 */ /* 0x000fea0003800000 */
.L_x_8287:
        /* <DEDUP_REMOVED lines=13> */
.L_x_8290:
[----:B------:R-:W-:Y:S05]  /*51b0*/  BSYNC B0 ;  /* 0x0000000000007941 */ /* 0x000fea0003800000 */
.L_x_8289:
[----:B------:R-:W-:Y:S04]  /*51c0*/  BSSY B0, `(.L_x_8291) ;  /* 0x0000012000007945 */ /* 0x000fe80003800000 */
[----:B------:R-:W-:Y:S05]  /*51d0*/  @P0 BRA `(.L_x_8292) ;  /* 0x0000000000400947 */ /* 0x000fea0003800000 */
[----:B01----:R-:W-:Y:S01]  /*51e0*/  IMAD.MOV.U32 R44, RZ, RZ, R28 ;  /* 0x000000ffff2c7224 */ /* 0x003fe200078e001c */
[----:B------:R-:W-:Y:S01]  /*51f0*/  ULDC.64 UR6, c[0x0][0x248] ;  /* 0x0000920000067ab9 */ /* 0x000fe20000000a00 */
[----:B------:R-:W-:Y:S01]  /*5200*/  IMAD.MOV.U32 R45, RZ, RZ, R29 ;  /* 0x000000ffff2d7224 */ /* 0x000fe200078e001d */
        /* <DEDUP_REMOVED lines=13> */
.L_x_8292:
[----:B------:R-:W-:Y:S05]  /*52e0*/  BSYNC B0 ;  /* 0x0000000000007941 */ /* 0x000fea0003800000 */
.L_x_8291:
        /* <DEDUP_REMOVED lines=10> */
[----:B------:R-:W-:Y:S01]  /*5390*/  F2FP.F16.F32.PACK_AB R53, R53, R56 ;  /* 0x000000383535723e */ /* 0x000fe200000000ff */
[----:B------:R-:W-:Y:S01]  /*53a0*/  IMAD.X R29, R28, 0x1, R29, P3 ;  /* 0x000000011c1d7824 */ /* 0x000fe200018e061d */
[----:B------:R-:W-:-:S04]  /*53b0*/  LEA R28, P0, R20, R45, 0x2 ;  /* 0x0000002d141c7211 */ /* 0x000fc800078010ff */
[----:B------:R-:W-:-:S05]  /*53c0*/  LEA.HI.X R29, R20, R29, R24, 0x2, P0 ;  /* 0x0000001d141d7211 */ /* 0x000fca00000f1418 */
[----:B------:R3:W-:Y:S04]  /*53d0*/  STG.E desc[UR10][R28.64], R53 ;  /* 0x000000351c007986 */ /* 0x0007e8000c10190a */
.L_x_8294:
[----:B------:R-:W-:Y:S05]  /*53e0*/  BSYNC B0 ;  /* 0x0000000000007941 */ /* 0x000fea0003800000 */
.L_x_8293:
[----:B------:R-:W-:Y:S01]  /*53f0*/  BSSY B1, `(.L_x_8295) ;  /* 0x000000b000017945 */ /* 0x000fe20003800000 */
[----:B------:R-:W-:Y:S02]  /*5400*/  FMNMX R20, |R41|, R50, !PT ;  /* 0x0000003229147209 */ /* 0x000fe40007800200 */
[----:B---3--:R-:W-:Y:S01]  /*5410*/  PRMT R28, R36, 0x7632, R28 ;  /* 0x00007632241c7816 */ /* 0x008fe2000000001c */
[----:B------:R-:W-:Y:S06]  /*5420*/  @P2 BRA `(.L_x_8296) ;  /* 0x00000000000c2947 */ /* 0x000fec0003800000 */
[----:B------:R-:W-:-:S07]  /*5430*/  MOV R48, 0x5450 ;  /* 0x0000545000307802 */ /* 0x000fce0000000f00 */
[----:B012---:R-:W-:Y:S05]  /*5440*/  CALL.REL.NOINC `($__internal_193_$__cuda_sm20_rcp_rn_f32_slowpath) ;  /* 0x0000003c00787944 */ /* 0x007fea0003c00000 */
[----:B------:R-:W-:Y:S05]  /*5450*/  BRA `(.L_x_8297) ;  /* 0x0000000000107947 */ /* 0x000fea0003800000 */
.L_x_8296:
[----:B------:R-:W3:Y:S02]  /*5460*/  MUFU.RCP R29, R0 ;  /* 0x00000000001d7308 */ /* 0x000ee40000001000 */
[----:B---3--:R-:W-:-:S04]  /*5470*/  FFMA R24, R0, R29, -1 ;  /* 0xbf80000000187423 */ /* 0x008fc8000000001d */
[----:B------:R-:W-:-:S04]  /*5480*/  FADD.FTZ R24, -R24, -RZ ;  /* 0x800000ff18187221 */ /* 0x000fc80000010100 */
[----:B------:R-:W-:-:S07]  /*5490*/  FFMA R0, R29, R24, R29 ;  /* 0x000000181d007223 */ /* 0x000fce000000001d */
.L_x_8297:
[----:B------:R-:W-:Y:S05]  /*54a0*/  BSYNC B1 ;  /* 0x0000000000017941 */ /* 0x000fea0003800000 */
.L_x_8295:
        /* <DEDUP_REMOVED lines=27> */
[----:B------:R-:W-:Y:S05]  /*5660*/  CALL.REL.NOINC `($__internal_193_$__cuda_sm20_rcp_rn_f32_slowpath) ;  /* 0x0000003800f07944 */ /* 0x000fea0003c00000 */
[----:B------:R-:W-:Y:S05]  /*5670*/  BRA `(.L_x_8300) ;  /* 0x0000000000107947 */ /* 0x000fea0003800000 */
.L_x_8299:
[----:B------:R-:W0:Y:S02]  /*5680*/  MUFU.RCP R0, R45 ;  /* 0x0000002d00007308 */ /* 0x000e240000001000 */
[----:B0-----:R-:W-:-:S04]  /*5690*/  FFMA R27, R45, R0, -1 ;  /* 0xbf8000002d1b7423 */ /* 0x001fc80000000000 */
[----:B------:R-:W-:-:S04]  /*56a0*/  FADD.FTZ R27, -R27, -RZ ;  /* 0x800000ff1b1b7221 */ /* 0x000fc80000010100 */
[----:B------:R-:W-:-:S07]  /*56b0*/  FFMA R0, R0, R27, R0 ;  /* 0x0000001b00007223 */ /* 0x000fce0000000000 */
.L_x_8300:
[----:B------:R-:W-:Y:S05]  /*56c0*/  BSYNC B1 ;  /* 0x0000000000017941 */ /* 0x000fea0003800000 */
.L_x_8298:
        /* <DEDUP_REMOVED lines=20> */
[----:B------:R-:W-:Y:S05]  /*5810*/  CALL.REL.NOINC `($__internal_193_$__cuda_sm20_rcp_rn_f32_slowpath) ;  /* 0x0000003800847944 */ /* 0x000fea0003c00000 */
[----:B------:R-:W-:Y:S05]  /*5820*/  BRA `(.L_x_8303) ;  /* 0x0000000000107947 */ /* 0x000fea0003800000 */
.L_x_8302:
[----:B------:R-:W0:Y:S02]  /*5830*/  MUFU.RCP R0, R43 ;  /* 0x0000002b00007308 */ /* 0x000e240000001000 */
[----:B0-----:R-:W-:-:S04]  /*5840*/  FFMA R29, R43, R0, -1 ;  /* 0xbf8000002b1d7423 */ /* 0x001fc80000000000 */
[----:B------:R-:W-:-:S04]  /*5850*/  FADD.FTZ R29, -R29, -RZ ;  /* 0x800000ff1d1d7221 */ /* 0x000fc80000010100 */
[----:B------:R-:W-:-:S07]  /*5860*/  FFMA R0, R0, R29, R0 ;  /* 0x0000001d00007223 */ /* 0x000fce0000000000 */
.L_x_8303:
[----:B------:R-:W-:Y:S05]  /*5870*/  BSYNC B1 ;  /* 0x0000000000017941 */ /* 0x000fea0003800000 */
.L_x_8301:
        /* <DEDUP_REMOVED lines=25> */
[----:B------:R-:W-:Y:S05]  /*5a10*/  CALL.REL.NOINC `($__internal_193_$__cuda_sm20_rcp_rn_f32_slowpath) ;  /* 0x0000003800047944 */ /* 0x000fea0003c00000 */
[----:B------:R-:W-:Y:S05]  /*5a20*/  BRA `(.L_x_8306) ;  /* 0x0000000000107947 */ /* 0x000fea0003800000 */
.L_x_8305:
[----:B------:R-:W0:Y:S02]  /*5a30*/  MUFU.RCP R0, R45 ;  /* 0x0000002d00007308 */ /* 0x000e240000001000 */
[----:B0-----:R-:W-:-:S04]  /*5a40*/  FFMA R27, R45, R0, -1 ;  /* 0xbf8000002d1b7423 */ /* 0x001fc80000000000 */
[----:B------:R-:W-:-:S04]  /*5a50*/  FADD.FTZ R27, -R27, -RZ ;  /* 0x800000ff1b1b7221 */ /* 0x000fc80000010100 */
[----:B------:R-:W-:-:S07]  /*5a60*/  FFMA R0, R0, R27, R0 ;  /* 0x0000001b00007223 */ /* 0x000fce0000000000 */
.L_x_8306:
[----:B------:R-:W-:Y:S05]  /*5a70*/  BSYNC B1 ;  /* 0x0000000000017941 */ /* 0x000fea0003800000 */
.L_x_8304:
        /* <DEDUP_REMOVED lines=21> */
[----:B------:R-:W-:Y:S05]  /*5bd0*/  CALL.REL.NOINC `($__internal_193_$__cuda_sm20_rcp_rn_f32_slowpath) ;  /* 0x0000003400947944 */ /* 0x000fea0003c00000 */
[----:B------:R-:W-:Y:S05]  /*5be0*/  BRA `(.L_x_8309) ;  /* 0x0000000000107947 */ /* 0x000fea0003800000 */
.L_x_8308:
[----:B------:R-:W0:Y:S02]  /*5bf0*/  MUFU.RCP R0, R43 ;  /* 0x0000002b00007308 */ /* 0x000e240000001000 */
[----:B0-----:R-:W-:-:S04]  /*5c00*/  FFMA R29, R43, R0, -1 ;  /* 0xbf8000002b1d7423 */ /* 0x001fc80000000000 */
[----:B------:R-:W-:-:S04]  /*5c10*/  FADD.FTZ R29, -R29, -RZ ;  /* 0x800000ff1d1d7221 */ /* 0x000fc80000010100 */
[----:B------:R-:W-:-:S07]  /*5c20*/  FFMA R0, R0, R29, R0 ;  /* 0x0000001d00007223 */ /* 0x000fce0000000000 */
.L_x_8309:
[----:B------:R-:W-:Y:S05]  /*5c30*/  BSYNC B1 ;  /* 0x0000000000017941 */ /* 0x000fea0003800000 */
.L_x_8307:
        /* <DEDUP_REMOVED lines=27> */
[----:B------:R-:W-:Y:S05]  /*5df0*/  CALL.REL.NOINC `($__internal_193_$__cuda_sm20_rcp_rn_f32_slowpath) ;  /* 0x00000034000c7944 */ /* 0x000fea0003c00000 */
[----:B------:R-:W-:Y:S05]  /*5e00*/  BRA `(.L_x_8312) ;  /* 0x0000000000107947 */ /* 0x000fea0003800000 */
.L_x_8311:
[----:B------:R-:W0:Y:S02]  /*5e10*/  MUFU.RCP R0, R45 ;  /* 0x0000002d00007308 */ /* 0x000e240000001000 */
[----:B0-----:R-:W-:-:S04]  /*5e20*/  FFMA R40, R45, R0, -1 ;  /* 0xbf8000002d287423 */ /* 0x001fc80000000000 */
[----:B------:R-:W-:-:S04]  /*5e30*/  FADD.FTZ R43, -R40, -RZ ;  /* 0x800000ff282b7221 */ /* 0x000fc80000010100 */
[----:B------:R-:W-:-:S07]  /*5e40*/  FFMA R0, R0, R43, R0 ;  /* 0x0000002b00007223 */ /* 0x000fce0000000000 */
.L_x_8312:
[----:B------:R-:W-:Y:S05]  /*5e50*/  BSYNC B1 ;  /* 0x0000000000017941 */ /* 0x000fea0003800000 */
.L_x_8310:
        /* <DEDUP_REMOVED lines=20> */
[----:B------:R-:W-:Y:S05]  /*5fa0*/  CALL.REL.NOINC `($__internal_193_$__cuda_sm20_rcp_rn_f32_slowpath) ;  /* 0x0000003000a07944 */ /* 0x000fea0003c00000 */
[----:B------:R-:W-:Y:S05]  /*5fb0*/  BRA `(.L_x_8315) ;  /* 0x0000000000107947 */ /* 0x000fea0003800000 */
.L_x_8314:
[----:B------:R-:W0:Y:S02]  /*5fc0*/  MUFU.RCP R0, R47 ;  /* 0x0000002f00007308 */ /* 0x000e240000001000 */
[----:B0-----:R-:W-:-:S04]  /*5fd0*/  FFMA R29, R47, R0, -1 ;  /* 0xbf8000002f1d7423 */ /* 0x001fc80000000000 */
[----:B------:R-:W-:-:S04]  /*5fe0*/  FADD.FTZ R29, -R29, -RZ ;  /* 0x800000ff1d1d7221 */ /* 0x000fc80000010100 */
[----:B------:R-:W-:-:S07]  /*5ff0*/  FFMA R0, R0, R29, R0 ;  /* 0x0000001d00007223 */ /* 0x000fce0000000000 */
.L_x_8315:
[----:B------:R-:W-:Y:S05]  /*6000*/  BSYNC B1 ;  /* 0x0000000000017941 */ /* 0x000fea0003800000 */
.L_x_8313:
        /* <DEDUP_REMOVED lines=27> */
.L_x_8317:
[----:B------:R-:W0:Y:S02]  /*61c0*/  MUFU.RCP R0, R45 ;  /* 0x0000002d00007308 */ /* 0x000e240000001000 */
[----:B0-----:R-:W-:-:S04]  /*61d0*/  FFMA R29, R45, R0, -1 ;  /* 0xbf8000002d1d7423 */ /* 0x001fc80000000000 */
[----:B------:R-:W-:-:S04]  /*61e0*/  FADD.FTZ R29, -R29, -RZ ;  /* 0x800000ff1d1d7221 */ /* 0x000fc80000010100 */
[----:B------:R-:W-:-:S07]  /*61f0*/  FFMA R0, R0, R29, R0 ;  /* 0x0000001d00007223 */ /* 0x000fce0000000000 */
.L_x_8318:
[----:B------:R-:W-:Y:S05]  /*6200*/  BSYNC B1 ;  /* 0x0000000000017941 */ /* 0x000fea0003800000 */
.L_x_8316:
        /* <DEDUP_REMOVED lines=20> */
.L_x_8320:
[----:B------:R-:W-:Y:S05]  /*6350*/  BSYNC B0 ;  /* 0x0000000000007941 */ /* 0x000fea0003800000 */
.L_x_8319:
        /* <DEDUP_REMOVED lines=12> */
.L_x_8322:
[----:B------:R-:W-:Y:S05]  /*6420*/  BSYNC B0 ;  /* 0x0000000000007941 */ /* 0x000fea0003800000 */
.L_x_8321:
        /* <DEDUP_REMOVED lines=12> */
.L_x_8324:
[----:B------:R-:W-:Y:S05]  /*64f0*/  BSYNC B0 ;  /* 0x0000000000007941 */ /* 0x000fea0003800000 */
.L_x_8323:
        /* <DEDUP_REMOVED lines=12> */
[----:B------:R-:W-:-:S05]  /*65c0*/  F2FP.F16.F32.PACK_AB R19, R0, R43 ;  /* 0x0000002b0013723e */ /* 0x000fca00000000ff */
[----:B------:R4:W-:Y:S02]  /*65d0*/  STG.E desc[UR10][R28.64], R19 ;  /* 0x000000131c007986 */ /* 0x0009e4000c10190a */
.L_x_8326:
[----:B------:R-:W-:Y:S05]  /*65e0*/  BSYNC B0 ;  /* 0x0000000000007941 */ /* 0x000fea0003800000 */
.L_x_8325:
        /* <DEDUP_REMOVED lines=18> */
[----:B------:R-:W-:-:S02]  /*6710*/  F2FP.F16.F32.PACK_AB R8, R47, R48 ;  /* 0x000000302f08723e */ /* 0x000fc400000000ff */
        /* <DEDUP_REMOVED lines=13> */
[----:B------:R-:W-:Y:S01]  /*67f0*/  F2FP.F16.F32.PACK_AB R46, R49, R46 ;  /* 0x0000002e312e723e */ /* 0x000fe200000000ff */
        /* <DEDUP_REMOVED lines=11> */
[----:B------:R-:W-:Y:S01]  /*68b0*/  F2FP.F16.F32.PACK_AB R44, R43, R44 ;  /* 0x0000002c2b2c723e */ /* 0x000fe200000000ff */
        /* <DEDUP_REMOVED lines=22> */
[----:B------:R-:W-:Y:S02]  /*6a20*/  F2FP.F16.F32.PACK_AB R0, R0, R41 ;  /* 0x000000290000723e */ /* 0x000fe400000000ff */
        /* <DEDUP_REMOVED lines=26> */
.L_x_8331:
        /* <DEDUP_REMOVED lines=51> */
.L_x_8330:
[----:B------:R-:W-:Y:S05]  /*6f00*/  BSYNC B1 ;  /* 0x0000000000017941 */ /* 0x000fea0003800000 */
.L_x_8329:
        /* <DEDUP_REMOVED lines=15> */
.L_x_8333:
[----:B------:R-:W-:Y:S05]  /*7000*/  BSYNC B1 ;  /* 0x0000000000017941 */ /* 0x000fea0003800000 */
.L_x_8332:
        /* <DEDUP_REMOVED lines=25> */
.L_x_8328:
[----:B------:R-:W-:Y:S05]  /*71a0*/  BSYNC B0 ;  /* 0x0000000000007941 */ /* 0x000fea0003800000 */
.L_x_8327:
        /* <DEDUP_REMOVED lines=21> */
.L_x_8338:
        /* <DEDUP_REMOVED lines=51> */
.L_x_8337:
[----:B------:R-:W-:Y:S05]  /*7630*/  BSYNC B1 ;  /* 0x0000000000017941 */ /* 0x000fea0003800000 */
.L_x_8336:
        /* <DEDUP_REMOVED lines=15> */
.L_x_8340:
[----:B------:R-:W-:Y:S05]  /*7730*/  BSYNC B1 ;  /* 0x0000000000017941 */ /* 0x000fea0003800000 */
.L_x_8339:
        /* <DEDUP_REMOVED lines=25> */
.L_x_8335:
[----:B------:R-:W-:Y:S05]  /*78d0*/  BSYNC B0 ;  /* 0x0000000000007941 */ /* 0x000fea0003800000 */
.L_x_8334:
        /* <DEDUP_REMOVED lines=32> */
.L_x_8345:
        /* <DEDUP_REMOVED lines=51> */
.L_x_8344:
[----:B------:R-:W-:Y:S05]  /*7e10*/  BSYNC B1 ;  /* 0x0000000000017941 */ /* 0x000fea0003800000 */
.L_x_8343:
        /* <DEDUP_REMOVED lines=15> */
.L_x_8347:
[----:B------:R-:W-:Y:S05]  /*7f10*/  BSYNC B1 ;  /* 0x0000000000017941 */ /* 0x000fea0003800000 */
.L_x_8346:
        /* <DEDUP_REMOVED lines=25> */
.L_x_8342:
[----:B------:R-:W-:Y:S05]  /*80b0*/  BSYNC B0 ;  /* 0x0000000000007941 */ /* 0x000fea0003800000 */
.L_x_8341:
        /* <DEDUP_REMOVED lines=23> */
.L_x_8353:
        /* <DEDUP_REMOVED lines=53> */
.L_x_8352:
[----:B-1----:R-:W-:-:S07]  /*8580*/  VIADD R10, R22, 0x5 ;  /* 0x00000005160a7836 */ /* 0x002fce0000000000 */
.L_x_8351:
[----:B------:R-:W-:Y:S05]  /*8590*/  BSYNC B1 ;  /* 0x0000000000017941 */ /* 0x000fea0003800000 */
.L_x_8350:
        /* <DEDUP_REMOVED lines=16> */
.L_x_8355:
[----:B------:R-:W-:Y:S05]  /*86a0*/  BSYNC B1 ;  /* 0x0000000000017941 */ /* 0x000fea0003800000 */
.L_x_8354:
        /* <DEDUP_REMOVED lines=25> */
.L_x_8349:
[----:B------:R-:W-:Y:S05]  /*8840*/  BSYNC B0 ;  /* 0x0000000000007941 */ /* 0x000fea0003800000 */
.L_x_8348:
        /* <DEDUP_REMOVED lines=41> */
.L_x_8366:
[----:B-1----:R-:W-:-:S07]  /*8ae0*/  FMNMX R3, R4, R5, !PT ;  /* 0x0000000504037209 */ /* 0x002fce0007800000 */
.L_x_8358:
[----:B------:R-:W-:Y:S05]  /*8af0*/  BSYNC B0 ;  /* 0x0000000000007941 */ /* 0x000fea0003800000 */
.L_x_8357:
[----:B------:R-:W-:Y:S01]  /*8b00*/  ISETP.NE.AND P0, PT, R2, RZ, PT ;  /* 0x000000ff0200720c */ /* 0x000fe20003f05270 */
[----:B------:R-:W-:-:S12]  /*8b10*/  BSSY B0, `(.L_x_8356) ;  /* 0x0000004000007945 */ /* 0x000fd80003800000 */
[----:B------:R-:W-:Y:S05]  /*8b20*/  @P0 BRA `(.L_x_8360) ;  /* 0x0000000000080947 */ /* 0x000fea0003800000 */
[----:B0-----:R-:W0:Y:S02]  /*8b30*/  LDC.64 R4, c[0x0][0x238] ;  /* 0x00008e00ff047b82 */ /* 0x001e240000000a00 */
[----:B0-----:R1:W-:Y:S02]  /*8b40*/  REDG.E.MAX.S32.STRONG.GPU desc[UR10][R4.64], R3 ;  /* 0x000000030400798e */ /* 0x0013e4000d10e38a */
.L_x_8360:
[----:B------:R-:W-:Y:S05]  /*8b50*/  BSYNC B0 ;  /* 0x0000000000007941 */ /* 0x000fea0003800000 */
.L_x_8356:
        /* <DEDUP_REMOVED lines=12> */
[----:B0123--:R-:W-:Y:S05]  /*8c20*/  CALL.REL.NOINC `($__internal_193_$__cuda_sm20_rcp_rn_f32_slowpath) ;  /* 0x0000000400807944 */ /* 0x00ffea0003c00000 */
[----:B------:R-:W-:Y:S05]  /*8c30*/  BRA `(.L_x_8362) ;  /* 0x0000000000107947 */ /* 0x000fea0003800000 */
.L_x_8361:
[----:B------:R-:W4:Y:S02]  /*8c40*/  MUFU.RCP R0, R9 ;  /* 0x0000000900007308 */ /* 0x000f240000001000 */
[----:B----4-:R-:W-:-:S04]  /*8c50*/  FFMA R2, R0, R9, -1 ;  /* 0xbf80000000027423 */ /* 0x010fc80000000009 */
[----:B01----:R-:W-:-:S04]  /*8c60*/  FADD.FTZ R3, -R2, -RZ ;  /* 0x800000ff02037221 */ /* 0x003fc80000010100 */
[----:B------:R-:W-:-:S07]  /*8c70*/  FFMA R0, R0, R3, R0 ;  /* 0x0000000300007223 */ /* 0x000fce0000000000 */
.L_x_8362:
[----:B------:R-:W0:Y:S02]  /*8c80*/  LDC.64 R2, c[0x0][0x240] ;  /* 0x00009000ff027b82 */ /* 0x000e240000000a00 */
[----:B0-----:R-:W-:Y:S01]  /*8c90*/  STG.E desc[UR10][R2.64], R0 ;  /* 0x0000000002007986 */ /* 0x001fe2000c10190a */
[----:B------:R-:W-:Y:S05]  /*8ca0*/  EXIT ;  /* 0x000000000000794d */ /* 0x000fea0003800000 */
.L_x_8359:
[----:B------:R-:W-:Y:S01]  /*8cb0*/  HFMA2.MMA R7, -RZ, RZ, 0, 2.384185791015625e-07 ;  /* 0x00000004ff077435 */ /* 0x000fe200000001ff */
[----:B------:R-:W-:Y:S02]  /*8cc0*/  IMAD.MOV.U32 R11, RZ, RZ, 0x1f ;  /* 0x0000001fff0b7424 */ /* 0x000fe400078e00ff */
[----:B------:R-:W-:-:S08]  /*8cd0*/  IMAD.MOV.U32 R6, RZ, RZ, -0x1 ;  /* 0xffffffffff067424 */ /* 0x000fd000078e00ff */
[----:B01-3--:R-:W-:Y:S05]  /*8ce0*/  WARPSYNC.COLLECTIVE R6, `(.L_x_8363) ;  /* 0x0000000006087348 */ /* 0x00bfea0003c00000 */
[----:B-1----:R1:W2:Y:S02]  /*8cf0*/  SHFL.DOWN P0, R5, R0, R7, R11 ;  /* 0x0800000700057389 */ /* 0x0022a4000000000b */
[----:B0123--:R-:W-:Y:S01]  /*8d00*/  ENDCOLLECTIVE ;  /* 0x000000000000791b */ /* 0x00ffe20003800000 */
.L_x_8363:
[----:B------:R-:W-:Y:S01]  /*8d10*/  IMAD.MOV.U32 R7, RZ, RZ, 0x2 ;  /* 0x00000002ff077424 */ /* 0x000fe200078e00ff */
[----:B------:R-:W-:-:S04]  /*8d20*/  MOV R3, R5 ;  /* 0x0000000500037202 */ /* 0x000fc80000000f00 */
[----:B------:R-:W-:-:S05]  /*8d30*/  FMNMX R3, R3, R0, !PT ;  /* 0x0000000003037209 */ /* 0x000fca0007800000 */
[----:B------:R-:W-:-:S07]  /*8d40*/  IMAD.MOV.U32 R0, RZ, RZ, R3 ;  /* 0x000000ffff007224 */ /* 0x000fce00078e0003 */
[----:B------:R-:W-:Y:S05]  /*8d50*/  WARPSYNC.COLLECTIVE R6, `(.L_x_8364) ;  /* 0x0000000006087348 */ /* 0x000fea0003c00000 */
[----:B------:R0:W1:Y:S02]  /*8d60*/  SHFL.DOWN P0, R5, R0, R7, R11 ;  /* 0x0800000700057389 */ /* 0x000064000000000b */
[----:B01----:R-:W-:Y:S01]  /*8d70*/  ENDCOLLECTIVE ;  /* 0x000000000000791b */ /* 0x003fe20003800000 */
.L_x_8364:
[----:B------:R-:W-:Y:S01]  /*8d80*/  IMAD.MOV.U32 R7, RZ, RZ, 0x1 ;  /* 0x00000001ff077424 */ /* 0x000fe200078e00ff */
[----:B------:R-:W-:-:S04]  /*8d90*/  MOV R4, R5 ;  /* 0x0000000500047202 */ /* 0x000fc80000000f00 */
[----:B------:R-:W-:-:S05]  /*8da0*/  FMNMX R4, R3, R4, !PT ;  /* 0x0000000403047209 */ /* 0x000fca0007800000 */
[----:B------:R-:W-:-:S07]  /*8db0*/  IMAD.MOV.U32 R0, RZ, RZ, R4 ;  /* 0x000000ffff007224 */ /* 0x000fce00078e0004 */
[----:B------:R-:W-:Y:S05]  /*8dc0*/  WARPSYNC.COLLECTIVE R6, `(.L_x_8365) ;  /* 0x0000000006087348 */ /* 0x000fea0003c00000 */
[----:B------:R0:W1:Y:S02]  /*8dd0*/  SHFL.DOWN P0, R5, R0, R7, R11 ;  /* 0x0800000700057389 */ /* 0x000064000000000b */
[----:B01----:R-:W-:Y:S01]  /*8de0*/  ENDCOLLECTIVE ;  /* 0x000000000000791b */ /* 0x003fe20003800000 */
.L_x_8365:
[----:B------:R-:W-:Y:S05]  /*8df0*/  BRA `(.L_x_8366) ;  /* 0xfffffffc00387947 */ /* 0x000fea000383ffff */
        .weak           $__internal_192_$__cuda_sm20_div_u64
        .type           $__internal_192_$__cuda_sm20_div_u64,@function
        .size           $__internal_192_$__cuda_sm20_div_u64,($__internal_193_$__cuda_sm20_rcp_rn_f32_slowpath - $__internal_192_$__cuda_sm20_div_u64)
$__internal_192_$__cuda_sm20_div_u64:
        /* <DEDUP_REMOVED lines=66> */
[----:B------:R-:W-:Y:S06]  /*9220*/  RET.REL.NODEC R4 `(_ZN18transformer_engine6detail43dgated_act_cast_transpose_kernel_notalignedILi2ELi2Ef13__nv_bfloat166__halfNS_5EmptyEXadL_ZNS_5dsiluIffEET_T0_RKS4_EEXadL_ZNS_4siluIffEES6_S7_S9_EEEEvPKT2_SD_PT3_SF_PKT1_PSG_SJ_mmm) ;  /* 0xffffff6c04747950 */ /* 0x000fec0003c3ffff */
        .weak           $__internal_193_$__cuda_sm20_rcp_rn_f32_slowpath
        .type           $__internal_193_$__cuda_sm20_rcp_rn_f32_slowpath,@function
        .size           $__internal_193_$__cuda_sm20_rcp_rn_f32_slowpath,(.L_x_34678 - $__internal_193_$__cuda_sm20_rcp_rn_f32_slowpath)
$__internal_193_$__cuda_sm20_rcp_rn_f32_slowpath:
        /* <DEDUP_REMOVED lines=15> */
.L_x_8368:
        /* <DEDUP_REMOVED lines=33> */
.L_x_8370:
[----:B------:R-:W0:Y:S02]  /*9530*/  MUFU.RCP R0, R0 ;  /* 0x0000000000007308 */ /* 0x000e240000001000 */
.L_x_8369:
[----:B------:R-:W-:Y:S05]  /*9540*/  BSYNC B0 ;  /* 0x0000000000007941 */ /* 0x000fea0003800000 */
.L_x_8367:
[----:B------:R-:W-:-:S04]  /*9550*/  IMAD.MOV.U32 R49, RZ, RZ, 0x0 ;  /* 0x00000000ff317424 */ /* 0x000fc800078e00ff */
[----:B0-----:R-:W-:Y:S05]  /*9560*/  RET.REL.NODEC R48 `(_ZN18transformer_engine6detail43dgated_act_cast_transpose_kernel_notalignedILi2ELi2Ef13__nv_bfloat166__halfNS_5EmptyEXadL_ZNS_5dsiluIffEET_T0_RKS4_EEXadL_ZNS_4siluIffEES6_S7_S9_EEEEvPKT2_SD_PT3_SF_PKT1_PSG_SJ_mmm) ;  /* 0xffffff6830a47950 */ /* 0x001fea0003c3ffff */
.L_x_8371:
        /* <DEDUP_REMOVED lines=9> */
.L_x_34678:


//--------------------- .text._ZN18transformer_engine6detail32dgated_act_cast_transpose_kernelILi2ELi2Ef13__nv_bfloat166__halfNS_5EmptyEXadL_ZNS_5dsiluIffEET_T0_RKS4_EEXadL_ZNS_4siluIffEES6_S7_S9_EEEEvPKT2_SD_PT3_SF_PKT1_PSG_SJ_mmm --------------------------
	.section	.text._ZN18transformer_engine6detail32dgated_act_cast_transpose_kernelILi2ELi2Ef13__nv_bfloat166__halfNS_5EmptyEXadL_ZNS_5dsiluIffEET_T0_RKS4_EEXadL_ZNS_4siluIffEES6_S7_S9_EEEEvPKT2_SD_PT3_SF_PKT1_PSG_SJ_mmm,"ax",@progbits
	.align	128
        .global         _ZN18transformer_engine6detail32dgated_act_cast_transpose_kernelILi2ELi2Ef13__nv_bfloat166__halfNS_5EmptyEXadL_ZNS_5dsiluIffEET_T0_RKS4_EEXadL_ZNS_4siluIffEES6_S7_S9_EEEEvPKT2_SD_PT3_SF_PKT1_PSG_SJ_mmm
        .type           _ZN18transformer_engine6detail32dgated_act_cast_transpose_kernelILi2ELi2Ef13__nv_bfloat166__halfNS_5EmptyEXadL_ZNS_5dsiluIffEET_T0_RKS4_EEXadL_ZNS_4siluIffEES6_S7_S9_EEEEvPKT2_SD_PT3_SF_PKT1_PSG_SJ_mmm,@function
        .size           _ZN18transformer_engine6detail32dgated_act_cast_transpose_kernelILi2ELi2Ef13__nv_bfloat166__halfNS_5EmptyEXadL_ZNS_5dsiluIffEET_T0_RKS4_EEXadL_ZNS_4siluIffEES6_S7_S9_EEEEvPKT2_SD_PT3_SF_PKT1_PSG_SJ_mmm,(.L_x_34680 - _ZN18transformer_engine6detail32dgated_act_cast_transpose_kernelILi2ELi2Ef13__nv_bfloat166__halfNS_5EmptyEXadL_ZNS_5dsiluIffEET_T0_RKS4_EEXadL_ZNS_4siluIffEES6_S7_S9_EEEEvPKT2_SD_PT3_SF_PKT1_PSG_SJ_mmm)
        .other          _ZN18transformer_engine6detail32dgated_act_cast_transpose_kernelILi2ELi2Ef13__nv_bfloat166__halfNS_5EmptyEXadL_ZNS_5dsiluIffEET_T0_RKS4_EEXadL_ZNS_4siluIffEES6_S7_S9_EEEEvPKT2_SD_PT3_SF_PKT1_PSG_SJ_mmm,@"STO_CUDA_ENTRY STV_DEFAULT"
_ZN18transformer_engine6detail32dgated_act_cast_transpose_kernelILi2ELi2Ef13__nv_bfloat166__halfNS_5EmptyEXadL_ZNS_5dsiluIffEET_T0_RKS4_EEXadL_ZNS_4siluIffEES6_S7_S9_EEEEvPKT2_SD_PT3_SF_PKT1_PSG_SJ_mmm:
.text._ZN18transformer_engine6detail32dgated_act_cast_transpose_kernelILi2ELi2Ef13__nv_bfloat166__halfNS_5EmptyEXadL_ZNS_5dsiluIffEET_T0_RKS4_EEXadL_ZNS_4siluIffEES6_S7_S9_EEEEvPKT2_SD_PT3_SF_PKT1_PSG_SJ_mmm:
        /* <DEDUP_REMOVED lines=19> */
[----:B------:R-:W-:Y:S05]  /*0130*/  CALL.REL.NOINC `($__internal_194_$__cuda_sm20_div_u64) ;  /* 0x0000006400407944 */ /* 0x000fea0003c00000 */
        /* <DEDUP_REMOVED lines=8> */
.L_x_8372:
        /* <DEDUP_REMOVED lines=22> */
.L_x_8373:
        /* <DEDUP_REMOVED lines=146> */
[----:B-----5:R-:W-:Y:S05]  /*0c40*/  CALL.REL.NOINC `($__internal_195_$__cuda_sm20_rcp_rn_f32_slowpath) ;  /* 0x0000005c008c7944 */ /* 0x020fea0003c00000 */
[----:B------:R-:W-:Y:S05]  /*0c50*/  BRA `(.L_x_8376) ;  /* 0x0000000000107947 */ /* 0x000fea0003800000 */
.L_x_8375:
[----:B------:R-:W0:Y:S02]  /*0c60*/  MUFU.RCP R59, R36 ;  /* 0x00000024003b7308 */ /* 0x000e240000001000 */
[----:B0-----:R-:W-:-:S04]  /*0c70*/  FFMA R0, R36, R59, -1 ;  /* 0xbf80000024007423 */ /* 0x001fc8000000003b */
[----:B------:R-:W-:-:S04]  /*0c80*/  FADD.FTZ R0, -R0, -RZ ;  /* 0x800000ff00007221 */ /* 0x000fc80000010100 */
[----:B------:R-:W-:-:S07]  /*0c90*/  FFMA R59, R59, R0, R59 ;  /* 0x000000003b3b7223 */ /* 0x000fce000000003b */
.L_x_8376:
[----:B------:R-:W-:Y:S05]  /*0ca0*/  BSYNC B1 ;  /* 0x0000000000017941 */ /* 0x000fea0003800000 */
.L_x_8374:
        /* <DEDUP_REMOVED lines=26> */
[----:B------:R-:W-:Y:S05]  /*0e50*/  CALL.REL.NOINC `($__internal_195_$__cuda_sm20_rcp_rn_f32_slowpath) ;  /* 0x0000005c00087944 */ /* 0x000fea0003c00000 */
[----:B------:R-:W-:Y:S05]  /*0e60*/  BRA `(.L_x_8379) ;  /* 0x0000000000107947 */ /* 0x000fea0003800000 */
.L_x_8378:
[----:B------:R-:W0:Y:S02]  /*0e70*/  MUFU.RCP R59, R44 ;  /* 0x0000002c003b7308 */ /* 0x000e240000001000 */
[----:B0-----:R-:W-:-:S04]  /*0e80*/  FFMA R0, R44, R59, -1 ;  /* 0xbf8000002c007423 */ /* 0x001fc8000000003b */
[----:B------:R-:W-:-:S04]  /*0e90*/  FADD.FTZ R0, -R0, -RZ ;  /* 0x800000ff00007221 */ /* 0x000fc80000010100 */
[----:B------:R-:W-:-:S07]  /*0ea0*/  FFMA R59, R59, R0, R59 ;  /* 0x000000003b3b7223 */ /* 0x000fce000000003b */
.L_x_8379:
[----:B------:R-:W-:Y:S05]  /*0eb0*/  BSYNC B1 ;  /* 0x0000000000017941 */ /* 0x000fea0003800000 */
.L_x_8377:
        /* <DEDUP_REMOVED lines=22> */
[----:B------:R-:W-:Y:S05]  /*1020*/  CALL.REL.NOINC `($__internal_195_$__cuda_sm20_rcp_rn_f32_slowpath) ;  /* 0x0000005800947944 */ /* 0x000fea0003c00000 */
[----:B------:R-:W-:Y:S05]  /*1030*/  BRA `(.L_x_8382) ;  /* 0x0000000000107947 */ /* 0x000fea0003800000 */
.L_x_8381:
[----:B------:R-:W0:Y:S02]  /*1040*/  MUFU.RCP R59, R36 ;  /* 0x00000024003b7308 */ /* 0x000e240000001000 */
[----:B0-----:R-:W-:-:S04]  /*1050*/  FFMA R0, R36, R59, -1 ;  /* 0xbf80000024007423 */ /* 0x001fc8000000003b */
[----:B------:R-:W-:-:S04]  /*1060*/  FADD.FTZ R0, -R0, -RZ ;  /* 0x800000ff00007221 */ /* 0x000fc80000010100 */
[----:B------:R-:W-:-:S07]  /*1070*/  FFMA R59, R59, R0, R59 ;  /* 0x000000003b3b7223 */ /* 0x000fce000000003b */
.L_x_8382:
[----:B------:R-:W-:Y:S05]  /*1080*/  BSYNC B1 ;  /* 0x0000000000017941 */ /* 0x000fea0003800000 */
.L_x_8380:
        /* <DEDUP_REMOVED lines=27> */
.L_x_8384:
[----:B------:R-:W0:Y:S02]  /*1240*/  MUFU.RCP R59, R28 ;  /* 0x0000001c003b7308 */ /* 0x000e240000001000 */
[----:B0-----:R-:W-:-:S04]  /*1250*/  FFMA R0, R28, R59, -1 ;  /* 0xbf8000001c007423 */ /* 0x001fc8000000003b */
[----:B------:R-:W-:-:S04]  /*1260*/  FADD.FTZ R0, -R0, -RZ ;  /* 0x800000ff00007221 */ /* 0x000fc80000010100 */
[----:B------:R-:W-:-:S07]  /*1270*/  FFMA R59, R59, R0, R59 ;  /* 0x000000003b3b7223 */ /* 0x000fce000000003b */
.L_x_8385:
[----:B------:R-:W-:Y:S05]  /*1280*/  BSYNC B1 ;  /* 0x0000000000017941 */ /* 0x000fea0003800000 */
.L_x_8383:
        /* <DEDUP_REMOVED lines=22> */
.L_x_8387:
[----:B------:R-:W0:Y:S02]  /*13f0*/  MUFU.RCP R59, R26 ;  /* 0x0000001a003b7308 */ /* 0x000e240000001000 */
[----:B0-----:R-:W-:-:S04]  /*1400*/  FFMA R0, R26, R59, -1 ;  /* 0xbf8000001a007423 */ /* 0x001fc8000000003b */
[----:B------:R-:W-:-:S04]  /*1410*/  FADD.FTZ R0, -R0, -RZ ;  /* 0x800000ff00007221 */ /* 0x000fc80000010100 */
[----:B------:R-:W-:-:S07]  /*1420*/  FFMA R59, R59, R0, R59 ;  /* 0x000000003b3b7223 */ /* 0x000fce000000003b */
.L_x_8388:
[----:B------:R-:W-:Y:S05]  /*1430*/  BSYNC B1 ;  /* 0x0000000000017941 */ /* 0x000fea0003800000 */
.L_x_8386:
        /* <DEDUP_REMOVED lines=28> */
.L_x_8390:
[----:B------:R-:W0:Y:S02]  /*1600*/  MUFU.RCP R59, R26 ;  /* 0x0000001a003b7308 */ /* 0x000e240000001000 */
[----:B0-----:R-:W-:-:S04]  /*1610*/  FFMA R0, R26, R59, -1 ;  /* 0xbf8000001a007423 */ /* 0x001fc8000000003b */
[----:B------:R-:W-:-:S04]  /*1620*/  FADD.FTZ R0, -R0, -RZ ;  /* 0x800000ff00007221 */ /* 0x000fc80000010100 */
[----:B------:R-:W-:-:S07]  /*1630*/  FFMA R59, R59, R0, R59 ;  /* 0x000000003b3b7223 */ /* 0x000fce000000003b */
.L_x_8391:
[----:B------:R-:W-:Y:S05]  /*1640*/  BSYNC B1 ;  /* 0x0000000000017941 */ /* 0x000fea0003800000 */
.L_x_8389:
        /* <DEDUP_REMOVED lines=24> */
.L_x_8393:
[----:B------:R-:W0:Y:S02]  /*17d0*/  MUFU.RCP R59, R26 ;  /* 0x0000001a003b7308 */ /* 0x000e240000001000 */
[----:B0-----:R-:W-:-:S04]  /*17e0*/  FFMA R0, R26, R59, -1 ;  /* 0xbf8000001a007423 */ /* 0x001fc8000000003b */
[----:B------:R-:W-:-:S04]  /*17f0*/  FADD.FTZ R0, -R0, -RZ ;  /* 0x800000ff00007221 */ /* 0x000fc80000010100 */
[----:B------:R-:W-:-:S07]  /*1800*/  FFMA R59, R59, R0, R59 ;  /* 0x000000003b3b7223 */ /* 0x000fce000000003b */
.L_x_8394:
[----:B------:R-:W-:Y:S05]  /*1810*/  BSYNC B1 ;  /* 0x0000000000017941 */ /* 0x000fea0003800000 */
.L_x_8392:
        /* <DEDUP_REMOVED lines=26> */
[----:B------:R-:W-:Y:S01]  /*19c0*/  MOV R0, R59 ;  /* 0x0000003b00007202 */ /* 0x000fe20000000f00 */
[----:B------:R-:W-:Y:S06]  /*19d0*/  BRA `(.L_x_8397) ;  /* 0x0000000000107947 */ /* 0x000fec0003800000 */
.L_x_8396:
[----:B------:R-:W0:Y:S02]  /*19e0*/  MUFU.RCP R0, R25 ;  /* 0x0000001900007308 */ /* 0x000e240000001000 */
[----:B0-----:R-:W-:-:S04]  /*19f0*/  FFMA R21, R25, R0, -1 ;  /* 0xbf80000019157423 */ /* 0x001fc80000000000 */
[----:B------:R-:W-:-:S04]  /*1a00*/  FADD.FTZ R21, -R21, -RZ ;  /* 0x800000ff15157221 */ /* 0x000fc80000010100 */
[----:B------:R-:W-:-:S07]  /*1a10*/  FFMA R0, R0, R21, R0 ;  /* 0x0000001500007223 */ /* 0x000fce0000000000 */
.L_x_8397:
[----:B------:R-:W-:Y:S05]  /*1a20*/  BSYNC B1 ;  /* 0x0000000000017941 */ /* 0x000fea0003800000 */
.L_x_8395:
        /* <DEDUP_REMOVED lines=24> */
[----:B------:R-:W-:Y:S01]  /*1bb0*/  VIADD R32, R10, 0x1e ;  /* 0x0000001e0a207836 */ /* 0x000fe20000000000 */
[----:B------:R-:W-:Y:S01]  /*1bc0*/  F2FP.F16.F32.PACK_AB R57, R28, R25 ;  /* 0x000000191c39723e */ /* 0x000fe200000000ff */
[----:B------:R2:W-:Y:S01]  /*1bd0*/  STG.E desc[UR10][R58.64], R43 ;  /* 0x0000002b3a007986 */ /* 0x0005e2000c10190a */
[----:B------:R-:W-:Y:S02]  /*1be0*/  IADD3 R62, P0, R44, UR13, RZ ;  /* 0x0000000d2c3e7c10 */ /* 0x000fe4000ff1e0ff */
[----:B------:R-:W-:Y:S01]  /*1bf0*/  LOP3.LUT R32, R32, 0x1f, RZ, 0xc0, !PT ;  /* 0x0000001f20207812 */ /* 0x000fe200078ec0ff */
[----:B------:R3:W-:Y:S01]  /*1c00*/  STG.E desc[UR10][R44.64], R57 ;  /* 0x000000392c007986 */ /* 0x0007e2000c10190a */
[----:B------:R-:W-:-:S02]  /*1c10*/  IADD3.X R63, R45, UR4, RZ, P0, !PT ;  /* 0x000000042d3f7c10 */ /* 0x000fc400087fe4ff */
[----:B0-----:R-:W-:Y:S02]  /*1c20*/  IADD3.X R34, R34, R37, RZ, P1, !PT ;  /* 0x0000002522227210 */ /* 0x001fe40000ffe4ff */
[----:B-1----:R-:W-:Y:S02]  /*1c30*/  MOV R61, UR16 ;  /* 0x00000010003d7c02 */ /* 0x002fe40008000f00 */
[----:B--2---:R-:W-:Y:S02]  /*1c40*/  F2FP.F16.F32.PACK_AB R43, R29, R30 ;  /* 0x0000001e1d2b723e */ /* 0x004fe400000000ff */
        /* <DEDUP_REMOVED lines=66> */
[----:B-----5:R-:W-:Y:S05]  /*2070*/  CALL.REL.NOINC `($__internal_195_$__cuda_sm20_rcp_rn_f32_slowpath) ;  /* 0x0000004800807944 */ /* 0x020fea0003c00000 */
[----:B------:R-:W-:Y:S05]  /*2080*/  BRA `(.L_x_8400) ;  /* 0x0000000000107947 */ /* 0x000fea0003800000 */
.L_x_8399:
[----:B------:R-:W0:Y:S02]  /*2090*/  MUFU.RCP R59, R60 ;  /* 0x0000003c003b7308 */ /* 0x000e240000001000 */
[----:B0-----:R-:W-:-:S04]  /*20a0*/  FFMA R0, R60, R59, -1 ;  /* 0xbf8000003c007423 */ /* 0x001fc8000000003b */
[----:B------:R-:W-:-:S04]  /*20b0*/  FADD.FTZ R0, -R0, -RZ ;  /* 0x800000ff00007221 */ /* 0x000fc80000010100 */
[----:B------:R-:W-:-:S07]  /*20c0*/  FFMA R59, R59, R0, R59 ;  /* 0x000000003b3b7223 */ /* 0x000fce000000003b */
.L_x_8400:
[----:B------:R-:W-:Y:S05]  /*20d0*/  BSYNC B1 ;  /* 0x0000000000017941 */ /* 0x000fea0003800000 */
.L_x_8398:
        /* <DEDUP_REMOVED lines=26> */
[----:B-----5:R-:W-:Y:S05]  /*2280*/  CALL.REL.NOINC `($__internal_195_$__cuda_sm20_rcp_rn_f32_slowpath) ;  /* 0x0000004400fc7944 */ /* 0x020fea0003c00000 */
[----:B------:R-:W-:Y:S05]  /*2290*/  BRA `(.L_x_8403) ;  /* 0x0000000000107947 */ /* 0x000fea0003800000 */
.L_x_8402:
[----:B------:R-:W0:Y:S02]  /*22a0*/  MUFU.RCP R59, R58 ;  /* 0x0000003a003b7308 */ /* 0x000e240000001000 */
[----:B0-----:R-:W-:-:S04]  /*22b0*/  FFMA R0, R58, R59, -1 ;  /* 0xbf8000003a007423 */ /* 0x001fc8000000003b */
[----:B------:R-:W-:-:S04]  /*22c0*/  FADD.FTZ R0, -R0, -RZ ;  /* 0x800000ff00007221 */ /* 0x000fc80000010100 */
[----:B------:R-:W-:-:S07]  /*22d0*/  FFMA R59, R59, R0, R59 ;  /* 0x000000003b3b7223 */ /* 0x000fce000000003b */
.L_x_8403:
[----:B------:R-:W-:Y:S05]  /*22e0*/  BSYNC B1 ;  /* 0x0000000000017941 */ /* 0x000fea0003800000 */
.L_x_8401:
        /* <DEDUP_REMOVED lines=22> */
[----:B-----5:R-:W-:Y:S05]  /*2450*/  CALL.REL.NOINC `($__internal_195_$__cuda_sm20_rcp_rn_f32_slowpath) ;  /* 0x0000004400887944 */ /* 0x020fea0003c00000 */
[----:B------:R-:W-:Y:S05]  /*2460*/  BRA `(.L_x_8406) ;  /* 0x0000000000107947 */ /* 0x000fea0003800000 */
.L_x_8405:
[----:B------:R-:W0:Y:S02]  /*2470*/  MUFU.RCP R59, R60 ;  /* 0x0000003c003b7308 */ /* 0x000e240000001000 */
[----:B0-----:R-:W-:-:S04]  /*2480*/  FFMA R0, R60, R59, -1 ;  /* 0xbf8000003c007423 */ /* 0x001fc8000000003b */
[----:B------:R-:W-:-:S04]  /*2490*/  FADD.FTZ R0, -R0, -RZ ;  /* 0x800000ff00007221 */ /* 0x000fc80000010100 */
[----:B------:R-:W-:-:S07]  /*24a0*/  FFMA R59, R59, R0, R59 ;  /* 0x000000003b3b7223 */ /* 0x000fce000000003b */
.L_x_8406:
[----:B------:R-:W-:Y:S05]  /*24b0*/  BSYNC B1 ;  /* 0x0000000000017941 */ /* 0x000fea0003800000 */
.L_x_8404:
        /* <DEDUP_REMOVED lines=25> */
[----:B-----5:R-:W-:Y:S05]  /*2650*/  CALL.REL.NOINC `($__internal_195_$__cuda_sm20_rcp_rn_f32_slowpath) ;  /* 0x0000004400087944 */ /* 0x020fea0003c00000 */
[----:B------:R-:W-:Y:S05]  /*2660*/  BRA `(.L_x_8409) ;  /* 0x0000000000107947 */ /* 0x000fea0003800000 */
.L_x_8408:
[----:B------:R-:W0:Y:S02]  /*2670*/  MUFU.RCP R59, R58 ;  /* 0x0000003a003b7308 */ /* 0x000e240000001000 */
[----:B0-----:R-:W-:-:S04]  /*2680*/  FFMA R0, R58, R59, -1 ;  /* 0xbf8000003a007423 */ /* 0x001fc8000000003b */
[----:B------:R-:W-:-:S04]  /*2690*/  FADD.FTZ R0, -R0, -RZ ;  /* 0x800000ff00007221 */ /* 0x000fc80000010100 */
[----:B------:R-:W-:-:S07]  /*26a0*/  FFMA R59, R59, R0, R59 ;  /* 0x000000003b3b7223 */ /* 0x000fce000000003b */
.L_x_8409:
[----:B------:R-:W-:Y:S05]  /*26b0*/  BSYNC B1 ;  /* 0x0000000000017941 */ /* 0x000fea0003800000 */
.L_x_8407:
        /* <DEDUP_REMOVED lines=22> */
.L_x_8411:
[----:B------:R-:W0:Y:S02]  /*2820*/  MUFU.RCP R59, R58 ;  /* 0x0000003a003b7308 */ /* 0x000e240000001000 */
[----:B0-----:R-:W-:-:S04]  /*2830*/  FFMA R0, R58, R59, -1 ;  /* 0xbf8000003a007423 */ /* 0x001fc8000000003b */
[----:B------:R-:W-:-:S04]  /*2840*/  FADD.FTZ R0, -R0, -RZ ;  /* 0x800000ff00007221 */ /* 0x000fc80000010100 */
[----:B------:R-:W-:-:S07]  /*2850*/  FFMA R59, R59, R0, R59 ;  /* 0x000000003b3b7223 */ /* 0x000fce000000003b */
.L_x_8412:
[----:B------:R-:W-:Y:S05]  /*2860*/  BSYNC B1 ;  /* 0x0000000000017941 */ /* 0x000fea0003800000 */
.L_x_8410:
        /* <DEDUP_REMOVED lines=26> */
[----:B-----5:R-:W-:Y:S05]  /*2a10*/  CALL.REL.NOINC `($__internal_195_$__cuda_sm20_rcp_rn_f32_slowpath) ;  /* 0x0000004000187944 */ /* 0x020fea0003c00000 */
[----:B------:R-:W-:Y:S05]  /*2a20*/  BRA `(.L_x_8415) ;  /* 0x0000000000107947 */ /* 0x000fea0003800000 */
.L_x_8414:
[----:B------:R-:W0:Y:S02]  /*2a30*/  MUFU.RCP R59, R58 ;  /* 0x0000003a003b7308 */ /* 0x000e240000001000 */
[----:B0-----:R-:W-:-:S04]  /*2a40*/  FFMA R0, R58, R59, -1 ;  /* 0xbf8000003a007423 */ /* 0x001fc8000000003b */
[----:B------:R-:W-:-:S04]  /*2a50*/  FADD.FTZ R0, -R0, -RZ ;  /* 0x800000ff00007221 */ /* 0x000fc80000010100 */
[----:B------:R-:W-:-:S07]  /*2a60*/  FFMA R59, R59, R0, R59 ;  /* 0x000000003b3b7223 */ /* 0x000fce000000003b */
.L_x_8415:
[----:B------:R-:W-:Y:S05]  /*2a70*/  BSYNC B1 ;  /* 0x0000000000017941 */ /* 0x000fea0003800000 */
.L_x_8413:
        /* <DEDUP_REMOVED lines=24> */
.L_x_8417:
[----:B------:R-:W0:Y:S02]  /*2c00*/  MUFU.RCP R59, R60 ;  /* 0x0000003c003b7308 */ /* 0x000e240000001000 */
[----:B0-----:R-:W-:-:S04]  /*2c10*/  FFMA R0, R60, R59, -1 ;  /* 0xbf8000003c007423 */ /* 0x001fc8000000003b */
[----:B------:R-:W-:-:S04]  /*2c20*/  FADD.FTZ R0, -R0, -RZ ;  /* 0x800000ff00007221 */ /* 0x000fc80000010100 */
[----:B------:R-:W-:-:S07]  /*2c30*/  FFMA R59, R59, R0, R59 ;  /* 0x000000003b3b7223 */ /* 0x000fce000000003b */
.L_x_8418:
[----:B------:R-:W-:Y:S05]  /*2c40*/  BSYNC B1 ;  /* 0x0000000000017941 */ /* 0x000fea0003800000 */
.L_x_8416:
        /* <DEDUP_REMOVED lines=25> */
[----:B-----5:R-:W-:Y:S05]  /*2de0*/  CALL.REL.NOINC `($__internal_195_$__cuda_sm20_rcp_rn_f32_slowpath) ;  /* 0x0000003c00247944 */ /* 0x020fea0003c00000 */
[----:B------:R-:W-:Y:S05]  /*2df0*/  BRA `(.L_x_8421) ;  /* 0x0000000000107947 */ /* 0x000fea0003800000 */
.L_x_8420:
[----:B------:R-:W0:Y:S02]  /*2e00*/  MUFU.RCP R59, R58 ;  /* 0x0000003a003b7308 */ /* 0x000e240000001000 */
[----:B0-----:R-:W-:-:S04]  /*2e10*/  FFMA R0, R58, R59, -1 ;  /* 0xbf8000003a007423 */ /* 0x001fc8000000003b */
[----:B------:R-:W-:-:S04]  /*2e20*/  FADD.FTZ R0, -R0, -RZ ;  /* 0x800000ff00007221 */ /* 0x000fc80000010100 */
[----:B------:R-:W-:-:S07]  /*2e30*/  FFMA R59, R59, R0, R59 ;  /* 0x000000003b3b7223 */ /* 0x000fce000000003b */
.L_x_8421:
[----:B------:R-:W-:Y:S05]  /*2e40*/  BSYNC B1 ;  /* 0x0000000000017941 */ /* 0x000fea0003800000 */
.L_x_8419:
        /* <DEDUP_REMOVED lines=15> */
[----:B------:R-:W-:Y:S01]  /*2f40*/  F2FP.F16.F32.PACK_AB R61, R50, R53 ;  /* 0x00000035323d723e */ /* 0x000fe200000000ff */
[----:B------:R-:W-:Y:S01]  /*2f50*/  FMUL R56, R49, UR7 ;  /* 0x0000000731387c20 */ /* 0x000fe20008400000 */
[----:B------:R-:W-:Y:S01]  /*2f60*/  IADD3.X R67, R59, UR4, RZ, P0, !PT ;  /* 0x000000043b437c10 */ /* 0x000fe200087fe4ff */
[----:B------:R-:W-:Y:S01]  /*2f70*/  UIMAD UR6, UR6, 0x3, URZ ;  /* 0x00000003060678a4 */ /* 0x000fe2000f8e023f */
[----:B------:R-:W-:Y:S01]  /*2f80*/  IADD3 R62, P0, R62, R26, RZ ;  /* 0x0000001a3e3e7210 */ /* 0x000fe20007f1e0ff */
[----:B------:R1:W-:Y:S01]  /*2f90*/  STG.E desc[UR10][R58.64], R61 ;  /* 0x0000003d3a007986 */ /* 0x0003e2000c10190a */
[----:B------:R-:W-:-:S02]  /*2fa0*/  F2FP.F16.F32.PACK_AB R69, R51, R52 ;  /* 0x000000343345723e */ /* 0x000fc400000000ff */
        /* <DEDUP_REMOVED lines=11> */
[----:B------:R-:W-:Y:S02]  /*3060*/  F2FP.F16.F32.PACK_AB R71, R61, R56 ;  /* 0x000000383d47723e */ /* 0x000fe400000000ff */
[----:B0-----:R-:W-:Y:S02]  /*3070*/  IADD3.X R59, RZ, R34, R41, P0, P1 ;  /* 0x00000022ff3b7210 */ /* 0x001fe400007e2429 */
[----:B--2---:R-:W-:Y:S01]  /*3080*/  F2FP.F16.F32.PACK_AB R67, R54, R55 ;  /* 0x000000373643723e */ /* 0x004fe200000000ff */
        /* <DEDUP_REMOVED lines=62> */
[----:B-----5:R-:W-:Y:S05]  /*3470*/  CALL.REL.NOINC `($__internal_195_$__cuda_sm20_rcp_rn_f32_slowpath) ;  /* 0x0000003400807944 */ /* 0x020fea0003c00000 */
[----:B------:R-:W-:Y:S05]  /*3480*/  BRA `(.L_x_8424) ;  /* 0x0000000000107947 */ /* 0x000fea0003800000 */
.L_x_8423:
[----:B------:R-:W0:Y:S02]  /*3490*/  MUFU.RCP R59, R58 ;  /* 0x0000003a003b7308 */ /* 0x000e240000001000 */
[----:B0-----:R-:W-:-:S04]  /*34a0*/  FFMA R0, R58, R59, -1 ;  /* 0xbf8000003a007423 */ /* 0x001fc8000000003b */
[----:B------:R-:W-:-:S04]  /*34b0*/  FADD.FTZ R0, -R0, -RZ ;  /* 0x800000ff00007221 */ /* 0x000fc80000010100 */
[----:B------:R-:W-:-:S07]  /*34c0*/  FFMA R59, R59, R0, R59 ;  /* 0x000000003b3b7223 */ /* 0x000fce000000003b */
.L_x_8424:
[----:B------:R-:W-:Y:S05]  /*34d0*/  BSYNC B1 ;  /* 0x0000000000017941 */ /* 0x000fea0003800000 */
.L_x_8422:
        /* <DEDUP_REMOVED lines=28> */
.L_x_8426:
[----:B------:R-:W0:Y:S02]  /*36a0*/  MUFU.RCP R59, R58 ;  /* 0x0000003a003b7308 */ /* 0x000e240000001000 */
[----:B0-----:R-:W-:-:S04]  /*36b0*/  FFMA R0, R58, R59, -1 ;  /* 0xbf8000003a007423 */ /* 0x001fc8000000003b */
[----:B------:R-:W-:-:S04]  /*36c0*/  FADD.FTZ R0, -R0, -RZ ;  /* 0x800000ff00007221 */ /* 0x000fc80000010100 */
[----:B------:R-:W-:-:S07]  /*36d0*/  FFMA R59, R59, R0, R59 ;  /* 0x000000003b3b7223 */ /* 0x000fce000000003b */
.L_x_8427:
[----:B------:R-:W-:Y:S05]  /*36e0*/  BSYNC B1 ;  /* 0x0000000000017941 */ /* 0x000fea0003800000 */
.L_x_8425:
        /* <DEDUP_REMOVED lines=24> */
.L_x_8429:
[----:B------:R-:W0:Y:S02]  /*3870*/  MUFU.RCP R59, R58 ;  /* 0x0000003a003b7308 */ /* 0x000e240000001000 */
[----:B0-----:R-:W-:-:S04]  /*3880*/  FFMA R0, R58, R59, -1 ;  /* 0xbf8000003a007423 */ /* 0x001fc8000000003b */
[----:B------:R-:W-:-:S04]  /*3890*/  FADD.FTZ R0, -R0, -RZ ;  /* 0x800000ff00007221 */ /* 0x000fc80000010100 */
[----:B------:R-:W-:-:S07]  /*38a0*/  FFMA R59, R59, R0, R59 ;  /* 0x000000003b3b7223 */ /* 0x000fce000000003b */
.L_x_8430:
[----:B------:R-:W-:Y:S05]  /*38b0*/  BSYNC B1 ;  /* 0x0000000000017941 */ /* 0x000fea0003800000 */
.L_x_8428:
        /* <DEDUP_REMOVED lines=25> */
[----:B-----5:R-:W-:Y:S05]  /*3a50*/  CALL.REL.NOINC `($__internal_195_$__cuda_sm20_rcp_rn_f32_slowpath) ;  /* 0x0000003000087944 */ /* 0x020fea0003c00000 */
[----:B------:R-:W-:Y:S05]  /*3a60*/  BRA `(.L_x_8433) ;  /* 0x0000000000107947 */ /* 0x000fea0003800000 */
.L_x_8432:
[----:B------:R-:W0:Y:S02]  /*3a70*/  MUFU.RCP R59, R60 ;  /* 0x0000003c003b7308 */ /* 0x000e240000001000 */
[----:B0-----:R-:W-:-:S04]  /*3a80*/  FFMA R0, R60, R59, -1 ;  /* 0xbf8000003c007423 */ /* 0x001fc8000000003b */
[----:B------:R-:W-:-:S04]  /*3a90*/  FADD.FTZ R0, -R0, -RZ ;  /* 0x800000ff00007221 */ /* 0x000fc80000010100 */
[----:B------:R-:W-:-:S07]  /*3aa0*/  FFMA R59, R59, R0, R59 ;  /* 0x000000003b3b7223 */ /* 0x000fce000000003b */
.L_x_8433:
[----:B------:R-:W-:Y:S05]  /*3ab0*/  BSYNC B1 ;  /* 0x0000000000017941 */ /* 0x000fea0003800000 */
.L_x_8431:
        /* <DEDUP_REMOVED lines=20> */
[----:B-----5:R-:W-:Y:S05]  /*3c00*/  CALL.REL.NOINC `($__internal_195_$__cuda_sm20_rcp_rn_f32_slowpath) ;  /* 0x0000002c009c7944 */ /* 0x020fea0003c00000 */
[----:B------:R-:W-:Y:S05]  /*3c10*/  BRA `(.L_x_8436) ;  /* 0x0000000000107947 */ /* 0x000fea0003800000 */
.L_x_8435:
[----:B------:R-:W0:Y:S02]  /*3c20*/  MUFU.RCP R59, R48 ;  /* 0x00000030003b7308 */ /* 0x000e240000001000 */
[----:B0-----:R-:W-:-:S04]  /*3c30*/  FFMA R0, R48, R59, -1 ;  /* 0xbf80000030007423 */ /* 0x001fc8000000003b */
[----:B------:R-:W-:-:S04]  /*3c40*/  FADD.FTZ R0, -R0, -RZ ;  /* 0x800000ff00007221 */ /* 0x000fc80000010100 */
[----:B------:R-:W-:-:S07]  /*3c50*/  FFMA R59, R59, R0, R59 ;  /* 0x000000003b3b7223 */ /* 0x000fce000000003b */
.L_x_8436:
[----:B------:R-:W-:Y:S05]  /*3c60*/  BSYNC B1 ;  /* 0x0000000000017941 */ /* 0x000fea0003800000 */
.L_x_8434:
        /* <DEDUP_REMOVED lines=26> */
[----:B-----5:R-:W-:Y:S05]  /*3e10*/  CALL.REL.NOINC `($__internal_195_$__cuda_sm20_rcp_rn_f32_slowpath) ;  /* 0x0000002c00187944 */ /* 0x020fea0003c00000 */
[----:B------:R-:W-:Y:S05]  /*3e20*/  BRA `(.L_x_8439) ;  /* 0x0000000000107947 */ /* 0x000fea0003800000 */
.L_x_8438:
[----:B------:R-:W0:Y:S02]  /*3e30*/  MUFU.RCP R59, R58 ;  /* 0x0000003a003b7308 */ /* 0x000e240000001000 */
[----:B0-----:R-:W-:-:S04]  /*3e40*/  FFMA R0, R58, R59, -1 ;  /* 0xbf8000003a007423 */ /* 0x001fc8000000003b */
[----:B------:R-:W-:-:S04]  /*3e50*/  FADD.FTZ R0, -R0, -RZ ;  /* 0x800000ff00007221 */ /* 0x000fc80000010100 */
[----:B------:R-:W-:-:S07]  /*3e60*/  FFMA R59, R59, R0, R59 ;  /* 0x000000003b3b7223 */ /* 0x000fce000000003b */
.L_x_8439:
[----:B------:R-:W-:Y:S05]  /*3e70*/  BSYNC B1 ;  /* 0x0000000000017941 */ /* 0x000fea0003800000 */
.L_x_8437:
        /* <DEDUP_REMOVED lines=22> */
[----:B-----5:R-:W-:Y:S05]  /*3fe0*/  CALL.REL.NOINC `($__internal_195_$__cuda_sm20_rcp_rn_f32_slowpath) ;  /* 0x0000002800a47944 */ /* 0x020fea0003c00000 */
[----:B------:R-:W-:Y:S05]  /*3ff0*/  BRA `(.L_x_8442) ;  /* 0x0000000000107947 */ /* 0x000fea0003800000 */
.L_x_8441:
[----:B------:R-:W0:Y:S02]  /*4000*/  MUFU.RCP R59, R60 ;  /* 0x0000003c003b7308 */ /* 0x000e240000001000 */
[----:B0-----:R-:W-:-:S04]  /*4010*/  FFMA R0, R60, R59, -1 ;  /* 0xbf8000003c007423 */ /* 0x001fc8000000003b */
[----:B------:R-:W-:-:S04]  /*4020*/  FADD.FTZ R0, -R0, -RZ ;  /* 0x800000ff00007221 */ /* 0x000fc80000010100 */
[----:B------:R-:W-:-:S07]  /*4030*/  FFMA R59, R59, R0, R59 ;  /* 0x000000003b3b7223 */ /* 0x000fce000000003b */
.L_x_8442:
[----:B------:R-:W-:Y:S05]  /*4040*/  BSYNC B1 ;  /* 0x0000000000017941 */ /* 0x000fea0003800000 */
.L_x_8440:
        /* <DEDUP_REMOVED lines=27> */
.L_x_8444:
[----:B------:R-:W0:Y:S02]  /*4200*/  MUFU.RCP R59, R60 ;  /* 0x0000003c003b7308 */ /* 0x000e240000001000 */
[----:B0-----:R-:W-:-:S04]  /*4210*/  FFMA R0, R60, R59, -1 ;  /* 0xbf8000003c007423 */ /* 0x001fc8000000003b */
[----:B------:R-:W-:-:S04]  /*4220*/  FADD.FTZ R0, -R0, -RZ ;  /* 0x800000ff00007221 */ /* 0x000fc80000010100 */
[----:B------:R-:W-:-:S07]  /*4230*/  FFMA R59, R59, R0, R59 ;  /* 0x000000003b3b7223 */ /* 0x000fce000000003b */
.L_x_8445:
[----:B------:R-:W-:Y:S05]  /*4240*/  BSYNC B1 ;  /* 0x0000000000017941 */ /* 0x000fea0003800000 */
.L_x_8443:
        /* <DEDUP_REMOVED lines=17> */
[----:B------:R-:W-:Y:S02]  /*4360*/  F2FP.F16.F32.PACK_AB R43, R15, R40 ;  /* 0x000000280f2b723e */ /* 0x000fe400000000ff */
[----:B------:R-:W-:Y:S01]  /*4370*/  F2FP.F16.F32.PACK_AB R57, R42, R35 ;  /* 0x000000232a39723e */ /* 0x000fe200000000ff */
        /* <DEDUP_REMOVED lines=9> */
[----:B------:R-:W-:Y:S02]  /*4410*/  F2FP.F16.F32.PACK_AB R67, R46, R47 ;  /* 0x0000002f2e43723e */ /* 0x000fe400000000ff */
        /* <DEDUP_REMOVED lines=8> */
[----:B------:R-:W-:Y:S01]  /*44a0*/  F2FP.F16.F32.PACK_AB R65, R43, R44 ;  /* 0x0000002c2b41723e */ /* 0x000fe200000000ff */
        /* <DEDUP_REMOVED lines=16> */
[----:B-----5:R-:W-:Y:S05]  /*45b0*/  CALL.REL.NOINC `($__internal_195_$__cuda_sm20_rcp_rn_f32_slowpath) ;  /* 0x0000002400307944 */ /* 0x020fea0003c00000 */
[----:B------:R-:W-:Y:S05]  /*45c0*/  BRA `(.L_x_8448) ;  /* 0x0000000000107947 */ /* 0x000fea0003800000 */
.L_x_8447:
[----:B------:R-:W0:Y:S02]  /*45d0*/  MUFU.RCP R59, R58 ;  /* 0x0000003a003b7308 */ /* 0x000e240000001000 */
[----:B0-----:R-:W-:-:S04]  /*45e0*/  FFMA R0, R58, R59, -1 ;  /* 0xbf8000003a007423 */ /* 0x001fc8000000003b */
[----:B------:R-:W-:-:S04]  /*45f0*/  FADD.FTZ R0, -R0, -RZ ;  /* 0x800000ff00007221 */ /* 0x000fc80000010100 */
[----:B------:R-:W-:-:S07]  /*4600*/  FFMA R59, R59, R0, R59 ;  /* 0x000000003b3b7223 */ /* 0x000fce000000003b */
.L_x_8448:
[----:B------:R-:W-:Y:S05]  /*4610*/  BSYNC B1 ;  /* 0x0000000000017941 */ /* 0x000fea0003800000 */
.L_x_8446:
        /* <DEDUP_REMOVED lines=26> */
[----:B------:R-:W-:Y:S05]  /*47c0*/  CALL.REL.NOINC `($__internal_195_$__cuda_sm20_rcp_rn_f32_slowpath) ;  /* 0x0000002000ac7944 */ /* 0x000fea0003c00000 */
[----:B------:R-:W-:Y:S05]  /*47d0*/  BRA `(.L_x_8451) ;  /* 0x0000000000107947 */ /* 0x000fea0003800000 */
.L_x_8450:
[----:B------:R-:W0:Y:S02]  /*47e0*/  MUFU.RCP R59, R58 ;  /* 0x0000003a003b7308 */ /* 0x000e240000001000 */
[----:B0-----:R-:W-:-:S04]  /*47f0*/  FFMA R0, R58, R59, -1 ;  /* 0xbf8000003a007423 */ /* 0x001fc8000000003b */
[----:B------:R-:W-:-:S04]  /*4800*/  FADD.FTZ R0, -R0, -RZ ;  /* 0x800000ff00007221 */ /* 0x000fc80000010100 */
[----:B------:R-:W-:-:S07]  /*4810*/  FFMA R59, R59, R0, R59 ;  /* 0x000000003b3b7223 */ /* 0x000fce000000003b */
.L_x_8451:
[----:B------:R-:W-:Y:S05]  /*4820*/  BSYNC B1 ;  /* 0x0000000000017941 */ /* 0x000fea0003800000 */
.L_x_8449:
        /* <DEDUP_REMOVED lines=22> */
[----:B------:R-:W-:Y:S05]  /*4990*/  CALL.REL.NOINC `($__internal_195_$__cuda_sm20_rcp_rn_f32_slowpath) ;  /* 0x0000002000387944 */ /* 0x000fea0003c00000 */
[----:B------:R-:W-:Y:S05]  /*49a0*/  BRA `(.L_x_8454) ;  /* 0x0000000000107947 */ /* 0x000fea0003800000 */
.L_x_8453:
[----:B------:R-:W0:Y:S02]  /*49b0*/  MUFU.RCP R59, R60 ;  /* 0x0000003c003b7308 */ /* 0x000e240000001000 */
[----:B0-----:R-:W-:-:S04]  /*49c0*/  FFMA R0, R60, R59, -1 ;  /* 0xbf8000003c007423 */ /* 0x001fc8000000003b */
[----:B------:R-:W-:-:S04]  /*49d0*/  FADD.FTZ R0, -R0, -RZ ;  /* 0x800000ff00007221 */ /* 0x000fc80000010100 */
[----:B------:R-:W-:-:S07]  /*49e0*/  FFMA R59, R59, R0, R59 ;  /* 0x000000003b3b7223 */ /* 0x000fce000000003b */
.L_x_8454:
[----:B------:R-:W-:Y:S05]  /*49f0*/  BSYNC B1 ;  /* 0x0000000000017941 */ /* 0x000fea0003800000 */
.L_x_8452:
        /* <DEDUP_REMOVED lines=25> */
[----:B------:R-:W-:Y:S05]  /*4b90*/  CALL.REL.NOINC `($__internal_195_$__cuda_sm20_rcp_rn_f32_slowpath) ;  /* 0x0000001c00b87944 */ /* 0x000fea0003c00000 */
[----:B------:R-:W-:Y:S05]  /*4ba0*/  BRA `(.L_x_8457) ;  /* 0x0000000000107947 */ /* 0x000fea0003800000 */
.L_x_8456:
[----:B------:R-:W0:Y:S02]  /*4bb0*/  MUFU.RCP R59, R58 ;  /* 0x0000003a003b7308 */ /* 0x000e240000001000 */
[----:B0-----:R-:W-:-:S04]  /*4bc0*/  FFMA R0, R58, R59, -1 ;  /* 0xbf8000003a007423 */ /* 0x001fc8000000003b */
[----:B------:R-:W-:-:S04]  /*4bd0*/  FADD.FTZ R0, -R0, -RZ ;  /* 0x800000ff00007221 */ /* 0x000fc80000010100 */
[----:B------:R-:W-:-:S07]  /*4be0*/  FFMA R59, R59, R0, R59 ;  /* 0x000000003b3b7223 */ /* 0x000fce000000003b */
.L_x_8457:
[----:B------:R-:W-:Y:S05]  /*4bf0*/  BSYNC B1 ;  /* 0x0000000000017941 */ /* 0x000fea0003800000 */
.L_x_8455:
        /* <DEDUP_REMOVED lines=20> */
[----:B------:R-:W-:Y:S05]  /*4d40*/  CALL.REL.NOINC `($__internal_195_$__cuda_sm20_rcp_rn_f32_slowpath) ;  /* 0x0000001c004c7944 */ /* 0x000fea0003c00000 */
[----:B------:R-:W-:Y:S05]  /*4d50*/  BRA `(.L_x_8460) ;  /* 0x0000000000107947 */ /* 0x000fea0003800000 */
.L_x_8459:
[----:B------:R-:W0:Y:S02]  /*4d60*/  MUFU.RCP R59, R58 ;  /* 0x0000003a003b7308 */ /* 0x000e240000001000 */
[----:B0-----:R-:W-:-:S04]  /*4d70*/  FFMA R0, R58, R59, -1 ;  /* 0xbf8000003a007423 */ /* 0x001fc8000000003b */
[----:B------:R-:W-:-:S04]  /*4d80*/  FADD.FTZ R0, -R0, -RZ ;  /* 0x800000ff00007221 */ /* 0x000fc80000010100 */
[----:B------:R-:W-:-:S07]  /*4d90*/  FFMA R59, R59, R0, R59 ;  /* 0x000000003b3b7223 */ /* 0x000fce000000003b */
.L_x_8460:
[----:B------:R-:W-:Y:S05]  /*4da0*/  BSYNC B1 ;  /* 0x0000000000017941 */ /* 0x000fea0003800000 */
.L_x_8458:
        /* <DEDUP_REMOVED lines=26> */
[----:B------:R-:W-:Y:S05]  /*4f50*/  CALL.REL.NOINC `($__internal_195_$__cuda_sm20_rcp_rn_f32_slowpath) ;  /* 0x0000001800c87944 */ /* 0x000fea0003c00000 */
[----:B------:R-:W-:Y:S05]  /*4f60*/  BRA `(.L_x_8463) ;  /* 0x0000000000107947 */ /* 0x000fea0003800000 */
.L_x_8462:
[----:B------:R-:W0:Y:S02]  /*4f70*/  MUFU.RCP R59, R58 ;  /* 0x0000003a003b7308 */ /* 0x000e240000001000 */
[----:B0-----:R-:W-:-:S04]  /*4f80*/  FFMA R0, R58, R59, -1 ;  /* 0xbf8000003a007423 */ /* 0x001fc8000000003b */
[----:B------:R-:W-:-:S04]  /*4f90*/  FADD.FTZ R0, -R0, -RZ ;  /* 0x800000ff00007221 */ /* 0x000fc80000010100 */
[----:B------:R-:W-:-:S07]  /*4fa0*/  FFMA R59, R59, R0, R59 ;  /* 0x000000003b3b7223 */ /* 0x000fce000000003b */
.L_x_8463:
[----:B------:R-:W-:Y:S05]  /*4fb0*/  BSYNC B1 ;  /* 0x0000000000017941 */ /* 0x000fea0003800000 */
.L_x_8461:
        /* <DEDUP_REMOVED lines=24> */
.L_x_8465:
[----:B------:R-:W0:Y:S02]  /*5140*/  MUFU.RCP R59, R60 ;  /* 0x0000003c003b7308 */ /* 0x000e240000001000 */
[----:B0-----:R-:W-:-:S04]  /*5150*/  FFMA R0, R60, R59, -1 ;  /* 0xbf8000003c007423 */ /* 0x001fc8000000003b */
[----:B------:R-:W-:-:S04]  /*5160*/  FADD.FTZ R0, -R0, -RZ ;  /* 0x800000ff00007221 */ /* 0x000fc80000010100 */
[----:B------:R-:W-:-:S07]  /*5170*/  FFMA R59, R59, R0, R59 ;  /* 0x000000003b3b7223 */ /* 0x000fce000000003b */
.L_x_8466:
[----:B------:R-:W-:Y:S05]  /*5180*/  BSYNC B1 ;  /* 0x0000000000017941 */ /* 0x000fea0003800000 */
.L_x_8464:
        /* <DEDUP_REMOVED lines=25> */
[----:B------:R-:W-:Y:S05]  /*5320*/  CALL.REL.NOINC `($__internal_195_$__cuda_sm20_rcp_rn_f32_slowpath) ;  /* 0x0000001400d47944 */ /* 0x000fea0003c00000 */
[----:B------:R-:W-:Y:S05]  /*5330*/  BRA `(.L_x_8469) ;  /* 0x0000000000107947 */ /* 0x000fea0003800000 */
.L_x_8468:
[----:B------:R-:W0:Y:S02]  /*5340*/  MUFU.RCP R59, R60 ;  /* 0x0000003c003b7308 */ /* 0x000e240000001000 */
[----:B0-----:R-:W-:-:S04]  /*5350*/  FFMA R0, R60, R59, -1 ;  /* 0xbf8000003c007423 */ /* 0x001fc8000000003b */
[----:B------:R-:W-:-:S04]  /*5360*/  FADD.FTZ R0, -R0, -RZ ;  /* 0x800000ff00007221 */ /* 0x000fc80000010100 */
[----:B------:R-:W-:-:S07]  /*5370*/  FFMA R59, R59, R0, R59 ;  /* 0x000000003b3b7223 */ /* 0x000fce000000003b */
.L_x_8469:
[----:B------:R-:W-:Y:S05]  /*5380*/  BSYNC B1 ;  /* 0x0000000000017941 */ /* 0x000fea0003800000 */
.L_x_8467:
        /* <DEDUP_REMOVED lines=14> */
[----:B------:R-:W-:Y:S01]  /*5470*/  F2FP.F16.F32.PACK_AB R17, R0, R39 ;  /* 0x000000270011723e */ /* 0x000fe200000000ff */
[----:B------:R-:W-:Y:S01]  /*5480*/  UMOV UR5, 0x400 ;  /* 0x0000040000057882 */ /* 0x000fe20000000000 */
[----:B------:R-:W-:-:S02]  /*5490*/  IADD3.X R27, R34, R27, RZ, P0, !PT ;  /* 0x0000001b221b7210 */ /* 0x000fc400007fe4ff */
[----:B------:R-:W-:Y:S01]  /*54a0*/  IADD3 R34, P0, R26, UR13, RZ ;  /* 0x0000000d1a227c10 */ /* 0x000fe2000ff1e0ff */
[----:B------:R1:W-:Y:S01]  /*54b0*/  STG.E desc[UR10][R58.64], R17 ;  /* 0x000000113a007986 */ /* 0x0003e2000c10190a */
[----:B------:R-:W-:Y:S01]  /*54c0*/  F2FP.F16.F32.PACK_AB R49, R11, R64 ;  /* 0x000000400b31723e */ /* 0x000fe200000000ff */
[----:B------:R-:W-:Y:S01]  /*54d0*/  ULDC.64 UR12, c[0x0][0x250] ;  /* 0x00009400000c7ab9 */ /* 0x000fe20000000a00 */
[----:B------:R-:W-:Y:S01]  /*54e0*/  F2FP.F16.F32.PACK_AB R60, R35, R40 ;  /* 0x00000028233c723e */ /* 0x000fe200000000ff */
[----:B------:R-:W-:Y:S01]  /*54f0*/  IMAD R40, R20, 0x21, R13 ;  /* 0x0000002114287824 */ /* 0x000fe200078e020d */
[----:B------:R-:W-:Y:S01]  /*5500*/  F2FP.F16.F32.PACK_AB R33, R12, R19 ;  /* 0x000000130c21723e */ /* 0x000fe200000000ff */
[----:B------:R2:W-:Y:S01]  /*5510*/  STG.E desc[UR10][R62.64], R49 ;  /* 0x000000313e007986 */ /* 0x0005e2000c10190a */
[----:B------:R-:W-:Y:S01]  /*5520*/  IADD3.X R35, R27, UR4, RZ, P0, !PT ;  /* 0x000000041b237c10 */ /* 0x000fe200087fe4ff */
[----:B------:R-:W-:Y:S01]  /*5530*/  UIADD3 UR4, UR5, 0x20, URZ ;  /* 0x0000002005047890 */ /* 0x000fe2000fffe03f */
[----:B------:R-:W-:Y:S01]  /*5540*/  F2FP.F16.F32.PACK_AB R57, R52, R53 ;  /* 0x000000353439723e */ /* 0x000fe200000000ff */
[----:B------:R-:W-:Y:S01]  /*5550*/  FMUL R52, R48, UR7 ;  /* 0x0000000730347c20 */ /* 0x000fe20008400000 */
[----:B------:R3:W-:Y:S01]  /*5560*/  STG.E desc[UR10][R26.64], R33 ;  /* 0x000000211a007986 */ /* 0x0007e2000c10190a */
[----:B-1----:R-:W-:Y:S01]  /*5570*/  FMUL R17, R9, UR7 ;  /* 0x0000000709117c20 */ /* 0x002fe20008400000 */
[----:B0-----:R-:W-:Y:S01]  /*5580*/  ULEA UR4, UR6, UR4, 0x18 ;  /* 0x0000000406047291 */ /* 0x001fe2000f8ec03f */
[----:B------:R-:W-:Y:S01]  /*5590*/  F2FP.F16.F32.PACK_AB R58, R24, R21 ;  /* 0x00000015183a723e */ /* 0x000fe200000000ff */
[----:B------:R-:W-:Y:S01]  /*55a0*/  IMAD R24, R20, 0x21, R10 ;  /* 0x0000002114187824 */ /* 0x000fe200078e020a */
[----:B------:R-:W-:Y:S01]  /*55b0*/  LOP3.LUT R21, R6, 0x1c, RZ, 0xc0, !PT ;  /* 0x0000001c06157812 */ /* 0x000fe200078ec0ff */
[----:B------:R-:W-:Y:S01]  /*55c0*/  USHF.R.U64 UR8, UR12, 0x1, UR13 ;  /* 0x000000010c087899 */ /* 0x000fe2000800120d */
[----:B------:R-:W-:Y:S01]  /*55d0*/  F2FP.F16.F32.PACK_AB R53, R17, R52 ;  /* 0x000000341135723e */ /* 0x000fe200000000ff */
[----:B--2---:R-:W-:Y:S01]  /*55e0*/  IMAD R49, R20, 0x21, R32 ;  /* 0x0000002114317824 */ /* 0x004fe200078e0220 */
[----:B------:R-:W-:Y:S01]  /*55f0*/  LEA R40, R40, UR4, 0x2 ;  /* 0x0000000428287c11 */ /* 0x000fe2000f8e10ff */
[C---:B------:R-:W-:Y:S01]  /*5600*/  IMAD R21, R20.reuse, 0x21, R21 ;  /* 0x0000002114157824 */ /* 0x040fe200078e0215 */
[----:B------:R-:W-:Y:S01]  /*5610*/  USHF.R.U32.HI UR9, URZ, 0x1, UR13 ;  /* 0x000000013f097899 */ /* 0x000fe2000801160d */
[----:B---3--:R-:W-:Y:S01]  /*5620*/  IMAD R33, R20, 0x21, R38 ;  /* 0x0000002114217824 */ /* 0x008fe200078e0226 */
[----:B------:R0:W-:Y:S01]  /*5630*/  STG.E desc[UR10][R34.64], R53 ;  /* 0x0000003522007986 */ /* 0x0001e2000c10190a */
[----:B------:R-:W-:-:S02]  /*5640*/  LEA R49, R49, UR4, 0x2 ;  /* 0x0000000431317c11 */ /* 0x000fc4000f8e10ff */
[----:B------:R-:W-:Y:S01]  /*5650*/  F2FP.F16.F32.PACK_AB R27, R64, R39 ;  /* 0x00000027401b723e */ /* 0x000fe200000000ff */
[----:B------:R-:W-:Y:S01]  /*5660*/  HFMA2.MMA R39, -RZ, RZ, 0, 0 ;  /* 0x00000000ff277435 */ /* 0x000fe200000001ff */
[----:B------:R-:W-:Y:S02]  /*5670*/  LEA R33, R33, UR4, 0x2 ;  /* 0x0000000421217c11 */ /* 0x000fe4000f8e10ff */
[----:B------:R-:W-:Y:S02]  /*5680*/  F2FP.F16.F32.PACK_AB R75, R55, R56 ;  /* 0x00000038374b723e */ /* 0x000fe400000000ff */
[----:B------:R-:W-:Y:S01]  /*5690*/  F2FP.F16.F32.PACK_AB R56, R44, R47 ;  /* 0x0000002f2c38723e */ /* 0x000fe200000000ff */
[----:B------:R-:W-:Y:S01]  /*56a0*/  STS [R33], R58 ;  /* 0x0000003a21007388 */ /* 0x000fe20000000800 */
[----:B------:R-:W-:Y:S02]  /*56b0*/  F2FP.F16.F32.PACK_AB R77, R52, R19 ;  /* 0x00000013344d723e */ /* 0x000fe400000000ff */
[----:B0-----:R-:W-:Y:S01]  /*56c0*/  LEA R34, R24, UR4, 0x2 ;  /* 0x0000000418227c11 */ /* 0x001fe2000f8e10ff */
[----:B------:R0:W-:Y:S01]  /*56d0*/  STS [R40], R57 ;  /* 0x0000003928007388 */ /* 0x0001e20000000800 */
[----:B------:R-:W-:Y:S01]  /*56e0*/  LEA R35, R21, UR4, 0x2 ;  /* 0x0000000415237c11 */ /* 0x000fe2000f8e10ff */
[C---:B------:R-:W-:Y:S01]  /*56f0*/  IMAD.WIDE.U32 R20, R8.reuse, UR8, R38 ;  /* 0x0000000808147c25 */ /* 0x040fe2000f8e0026 */
[----:B------:R-:W-:Y:S01]  /*5700*/  ULOP3.LUT UR4, UR12, 0xfffffffe, URZ, 0xc0, !UPT ;  /* 0xfffffffe0c047892 */ /* 0x000fe2000f8ec03f */
[----:B------:R-:W-:Y:S01]  /*5710*/  STS [R49], R60 ;  /* 0x0000003c31007388 */ /* 0x000fe20000000800 */
[----:B------:R-:W-:Y:S01]  /*5720*/  F2FP.F16.F32.PACK_AB R52, R23, R22 ;  /* 0x000000161734723e */ /* 0x000fe200000000ff */
[----:B------:R-:W-:Y:S01]  /*5730*/  IMAD R39, R8, UR9, RZ ;  /* 0x0000000908277c24 */ /* 0x000fe2000f8e02ff */
[----:B------:R-:W-:Y:S01]  /*5740*/  F2FP.F16.F32.PACK_AB R42, R42, R15 ;  /* 0x0000000f2a2a723e */ /* 0x000fe200000000ff */
[----:B------:R1:W-:Y:S01]  /*5750*/  STS [R34], R27 ;  /* 0x0000001b22007388 */ /* 0x0003e20000000800 */
[----:B------:R-:W-:Y:S01]  /*5760*/  MOV R26, UR4 ;  /* 0x00000004001a7c02 */ /* 0x000fe20008000f00 */
[----:B------:R-:W-:Y:S01]  /*5770*/  IMAD.IADD R53, R21, 0x1, R39 ;  /* 0x0000000115357824 */ /* 0x000fe200078e0227 */
[----:B0-----:R-:W-:Y:S01]  /*5780*/  SHF.L.U32 R57, R20, 0x2, RZ ;  /* 0x0000000214397819 */ /* 0x001fe200000006ff */
[----:B------:R-:W-:Y:S01]  /*5790*/  BAR.SYNC.DEFER_BLOCKING 0x0 ;  /* 0x0000000000007b1d */ /* 0x000fe20000010000 */
[----:B------:R-:W-:-:S02]  /*57a0*/  F2FP.F16.F32.PACK_AB R11, R11, R0 ;  /* 0x000000000b0b723e */ /* 0x000fc400000000ff */
[----:B------:R-:W-:Y:S02]  /*57b0*/  SHF.L.U64.HI R53, R20, 0x2, R53 ;  /* 0x0000000214357819 */ /* 0x000fe40000010235 */
[----:B------:R-:W-:Y:S01]  /*57c0*/  IADD3 R20, P0, R57, R16, RZ ;  /* 0x0000001039147210 */ /* 0x000fe20007f1e0ff */
[----:B-1----:R-:W-:Y:S01]  /*57d0*/  IMAD.U32 R27, RZ, RZ, UR13 ;  /* 0x0000000dff1b7e24 */ /* 0x002fe2000f8e00ff */
[----:B------:R-:W-:Y:S02]  /*57e0*/  F2FP.F16.F32.PACK_AB R46, R43, R46 ;  /* 0x0000002e2b2e723e */ /* 0x000fe400000000ff */
[----:B------:R-:W-:Y:S01]  /*57f0*/  IADD3.X R21, R53, R18, RZ, P0, !PT ;  /* 0x0000001235157210 */ /* 0x000fe200007fe4ff */
[----:B------:R-:W-:Y:S01]  /*5800*/  IMAD.WIDE.U32 R26, R8, UR8, R26 ;  /* 0x00000008081a7c25 */ /* 0x000fe2000f8e001a */
[----:B------:R-:W-:Y:S02]  /*5810*/  F2FP.F16.F32.PACK_AB R43, R17, R12 ;  /* 0x0000000c112b723e */ /* 0x000fe400000000ff */
[----:B------:R-:W-:-:S02]  /*5820*/  F2FP.F16.F32.PACK_AB R28, R29, R28 ;  /* 0x0000001c1d1c723e */ /* 0x000fc400000000ff */
[----:B------:R-:W-:Y:S02]  /*5830*/  IADD3 R58, R39, R27, RZ ;  /* 0x0000001b273a7210 */ /* 0x000fe40007ffe0ff */
[----:B------:R-:W-:Y:S02]  /*5840*/  IADD3 R59, P0, R13, R26, RZ ;  /* 0x0000001a0d3b7210 */ /* 0x000fe40007f1e0ff */
[----:B------:R-:W-:Y:S02]  /*5850*/  F2FP.F16.F32.PACK_AB R61, R54, R61 ;  /* 0x0000003d363d723e */ /* 0x000fe400000000ff */
        /* <DEDUP_REMOVED lines=18> */
[----:B------:R-:W-:Y:S01]  /*5980*/  F2FP.F16.F32.PACK_AB R26, R30, R25 ;  /* 0x000000191e1a723e */ /* 0x000fe200000000ff */
        /* <DEDUP_REMOVED lines=18> */
[----:B-1----:R-:W-:Y:S02]  /*5ab0*/  F2FP.F16.F32.PACK_AB R73, R51, R50 ;  /* 0x000000323349723e */ /* 0x002fe400000000ff */
        /* <DEDUP_REMOVED lines=133> */
.L_x_8480:
[----:B--2---:R-:W-:-:S07]  /*6310*/  FMNMX R7, R4, R7, !PT ;  /* 0x0000000704077209 */ /* 0x004fce0007800000 */
.L_x_8472:
[----:B------:R-:W-:Y:S05]  /*6320*/  BSYNC B0 ;  /* 0x0000000000007941 */ /* 0x000fea0003800000 */
.L_x_8471:
[----:B------:R-:W-:Y:S01]  /*6330*/  ISETP.NE.AND P0, PT, R3, RZ, PT ;  /* 0x000000ff0300720c */ /* 0x000fe20003f05270 */
[----:B------:R-:W-:-:S12]  /*6340*/  BSSY B0, `(.L_x_8470) ;  /* 0x0000004000007945 */ /* 0x000fd80003800000 */
[----:B------:R-:W-:Y:S05]  /*6350*/  @P0 BRA `(.L_x_8474) ;  /* 0x0000000000080947 */ /* 0x000fea0003800000 */
[----:B0-----:R-:W0:Y:S02]  /*6360*/  LDC.64 R4, c[0x0][0x238] ;  /* 0x00008e00ff047b82 */ /* 0x001e240000000a00 */
[----:B0-----:R2:W-:Y:S02]  /*6370*/  REDG.E.MAX.S32.STRONG.GPU desc[UR10][R4.64], R7 ;  /* 0x000000070400798e */ /* 0x0015e4000d10e38a */
.L_x_8474:
[----:B------:R-:W-:Y:S05]  /*6380*/  BSYNC B0 ;  /* 0x0000000000007941 */ /* 0x000fea0003800000 */
.L_x_8470:
        /* <DEDUP_REMOVED lines=12> */
[----:B012---:R-:W-:Y:S05]  /*6450*/  CALL.REL.NOINC `($__internal_195_$__cuda_sm20_rcp_rn_f32_slowpath) ;  /* 0x0000000400887944 */ /* 0x007fea0003c00000 */
[----:B------:R-:W-:Y:S05]  /*6460*/  BRA `(.L_x_8476) ;  /* 0x0000000000147947 */ /* 0x000fea0003800000 */
.L_x_8475:
[----:B------:R-:W3:Y:S01]  /*6470*/  MUFU.RCP R59, UR7 ;  /* 0x00000007003b7d08 */ /* 0x000ee20008001000 */
[----:B------:R-:W-:-:S05]  /*6480*/  MOV R0, UR7 ;  /* 0x0000000700007c02 */ /* 0x000fca0008000f00 */
[----:B---3--:R-:W-:-:S04]  /*6490*/  FFMA R0, R59, R0, -1 ;  /* 0xbf8000003b007423 */ /* 0x008fc80000000000 */
[----:B------:R-:W-:-:S04]  /*64a0*/  FADD.FTZ R0, -R0, -RZ ;  /* 0x800000ff00007221 */ /* 0x000fc80000010100 */
[----:B------:R-:W-:-:S07]  /*64b0*/  FFMA R59, R59, R0, R59 ;  /* 0x000000003b3b7223 */ /* 0x000fce000000003b */
.L_x_8476:
[----:B------:R-:W3:Y:S02]  /*64c0*/  LDC.64 R2, c[0x0][0x240] ;  /* 0x00009000ff027b82 */ /* 0x000ee40000000a00 */
[----:B---3--:R-:W-:Y:S01]  /*64d0*/  STG.E desc[UR10][R2.64], R59 ;  /* 0x0000003b02007986 */ /* 0x008fe2000c10190a */
[----:B------:R-:W-:Y:S05]  /*64e0*/  EXIT ;  /* 0x000000000000794d */ /* 0x000fea0003800000 */
.L_x_8473:
[----:B------:R-:W-:Y:S01]  /*64f0*/  HFMA2.MMA R9, -RZ, RZ, 0, 2.384185791015625e-07 ;  /* 0x00000004ff097435 */ /* 0x000fe200000001ff */
[----:B------:R-:W-:Y:S01]  /*6500*/  IMAD.MOV.U32 R11, RZ, RZ, 0x1f ;  /* 0x0000001fff0b7424 */ /* 0x000fe200078e00ff */
[----:B------:R-:W-:-:S09]  /*6510*/  MOV R6, 0xffffffff ;  /* 0xffffffff00067802 */ /* 0x000fd20000000f00 */
[----:B012---:R-:W-:Y:S05]  /*6520*/  WARPSYNC.COLLECTIVE R6, `(.L_x_8477) ;  /* 0x0000000006087348 */ /* 0x007fea0003c00000 */
[----:B--2---:R2:W3:Y:S02]  /*6530*/  SHFL.DOWN P0, R7, R0, R9, R11 ;  /* 0x0800000900077389 */ /* 0x0044e4000000000b */
[----:B0123--:R-:W-:Y:S01]  /*6540*/  ENDCOLLECTIVE ;  /* 0x000000000000791b */ /* 0x00ffe20003800000 */
.L_x_8477:
[----:B------:R-:W-:Y:S01]  /*6550*/  HFMA2.MMA R9, -RZ, RZ, 0, 1.1920928955078125e-07 ;  /* 0x00000002ff097435 */ /* 0x000fe200000001ff */
[----:B------:R-:W-:-:S04]  /*6560*/  MOV R5, R7 ;  /* 0x0000000700057202 */ /* 0x000fc80000000f00 */
[----:B------:R-:W-:-:S05]  /*6570*/  FMNMX R5, R5, R0, !PT ;  /* 0x0000000005057209 */ /* 0x000fca0007800000 */
[----:B------:R-:W-:-:S07]  /*6580*/  IMAD.MOV.U32 R0, RZ, RZ, R5 ;  /* 0x000000ffff007224 */ /* 0x000fce00078e0005 */
[----:B------:R-:W-:Y:S05]  /*6590*/  WARPSYNC.COLLECTIVE R6, `(.L_x_8478) ;  /* 0x0000000006087348 */ /* 0x000fea0003c00000 */
[----:B------:R0:W1:Y:S02]  /*65a0*/  SHFL.DOWN P0, R7, R0, R9, R11 ;  /* 0x0800000900077389 */ /* 0x000064000000000b */
[----:B01----:R-:W-:Y:S01]  /*65b0*/  ENDCOLLECTIVE ;  /* 0x000000000000791b */ /* 0x003fe20003800000 */
.L_x_8478:
[----:B------:R-:W-:Y:S01]  /*65c0*/  HFMA2.MMA R9, -RZ, RZ, 0, 5.9604644775390625e-08 ;  /* 0x00000001ff097435 */ /* 0x000fe200000001ff */
[----:B------:R-:W-:-:S04]  /*65d0*/  MOV R4, R7 ;  /* 0x0000000700047202 */ /* 0x000fc80000000f00 */
[----:B------:R-:W-:-:S05]  /*65e0*/  FMNMX R4, R5, R4, !PT ;  /* 0x0000000405047209 */ /* 0x000fca0007800000 */
[----:B------:R-:W-:-:S07]  /*65f0*/  IMAD.MOV.U32 R0, RZ, RZ, R4 ;  /* 0x000000ffff007224 */ /* 0x000fce00078e0004 */
[----:B------:R-:W-:Y:S05]  /*6600*/  WARPSYNC.COLLECTIVE R6, `(.L_x_8479) ;  /* 0x0000000006087348 */ /* 0x000fea0003c00000 */
[----:B------:R0:W1:Y:S02]  /*6610*/  SHFL.DOWN P0, R7, R0, R9, R11 ;  /* 0x0800000900077389 */ /* 0x000064000000000b */
[----:B01----:R-:W-:Y:S01]  /*6620*/  ENDCOLLECTIVE ;  /* 0x000000000000791b */ /* 0x003fe20003800000 */
.L_x_8479:
[----:B------:R-:W-:Y:S05]  /*6630*/  BRA `(.L_x_8480) ;  /* 0xfffffffc00347947 */ /* 0x000fea000383ffff */
        .weak           $__internal_194_$__cuda_sm20_div_u64
        .type           $__internal_194_$__cuda_sm20_div_u64,@function
        .size           $__internal_194_$__cuda_sm20_div_u64,($__internal_195_$__cuda_sm20_rcp_rn_f32_slowpath - $__internal_194_$__cuda_sm20_div_u64)
$__internal_194_$__cuda_sm20_div_u64:
        /* <DEDUP_REMOVED lines=67> */
[----:B------:R-:W-:Y:S06]  /*6a70*/  RET.REL.NODEC R8 `(_ZN18transformer_engine6detail32dgated_act_cast_transpose_kernelILi2ELi2Ef13__nv_bfloat166__halfNS_5EmptyEXadL_ZNS_5dsiluIffEET_T0_RKS4_EEXadL_ZNS_4siluIffEES6_S7_S9_EEEEvPKT2_SD_PT3_SF_PKT1_PSG_SJ_mmm) ;  /* 0xffffff9408607950 */ /* 0x000fec0003c3ffff */
        .weak           $__internal_195_$__cuda_sm20_rcp_rn_f32_slowpath
        .type           $__internal_195_$__cuda_sm20_rcp_rn_f32_slowpath,@function
        .size           $__internal_195_$__cuda_sm20_rcp_rn_f32_slowpath,(.L_x_34680 - $__internal_195_$__cuda_sm20_rcp_rn_f32_slowpath)
$__internal_195_$__cuda_sm20_rcp_rn_f32_slowpath:
        /* <DEDUP_REMOVED lines=15> */
.L_x_8482:
        /* <DEDUP_REMOVED lines=33> */
.L_x_8484:
[----:B------:R0:W1:Y:S02]  /*6d80*/  MUFU.RCP R59, R0 ;  /* 0x00000000003b7308 */ /* 0x0000640000001000 */
.L_x_8483:
[----:B------:R-:W-:Y:S05]  /*6d90*/  BSYNC B0 ;  /* 0x0000000000007941 */ /* 0x000fea0003800000 */
.L_x_8481:
[----:B------:R-:W-:Y:S01]  /*6da0*/  HFMA2.MMA R63, -RZ, RZ, 0, 0 ;  /* 0x00000000ff3f7435 */ /* 0x000fe200000001ff */
[----:B------:R-:W-:-:S05]  /*6db0*/  MOV R62, R58 ;  /* 0x0000003a003e7202 */ /* 0x000fca0000000f00 */
[----:B01----:R-:W-:Y:S05]  /*6dc0*/  RET.REL.NODEC R62 `(_ZN18transformer_engine6detail32dgated_act_cast_transpose_kernelILi2ELi2Ef13__nv_bfloat166__halfNS_5EmptyEXadL_ZNS_5dsiluIffEET_T0_RKS4_EEXadL_ZNS_4siluIffEES6_S7_S9_EEEEvPKT2_SD_PT3_SF_PKT1_PSG_SJ_mmm) ;  /* 0xffffff903e8c7950 */ /* 0x003fea0003c3ffff */
.L_x_8485:
        /* <DEDUP_REMOVED lines=11> */
.L_x_34680:


//--------------------- .text._ZN18transformer_engine6detail43dgated_act_cast_transpose_kernel_notalignedILi2ELi1Ef13__nv_bfloat16fNS_5EmptyEXadL_ZNS_5dsiluIffEET_T0_RKS3_EEXadL_ZNS_4siluIffEES5_S6_S8_EEEEvPKT2_SC_PT3_SE_PKT1_PSF_SI_mmm --------------------------
	.section	.text._ZN18transformer_engine6detail43dgated_act_cast_transpose_kernel_notalignedILi2ELi1Ef13__nv_bfloat16fNS_5EmptyEXadL_ZNS_5dsiluIffEET_T0_RKS3_EEXadL_ZNS_4siluIffEES5_S6_S8_EEEEvPKT2_SC_PT3_SE_PKT1_PSF_SI_mmm,"ax",@progbits
	.align	128
        .global         _ZN18transformer_engine6detail43dgated_act_cast_transpose_kernel_notalignedILi2ELi1Ef13__nv_bfloat16fNS_5EmptyEXadL_ZNS_5dsiluIffEET_T0_RKS3_EEXadL_ZNS_4siluIffEES5_S6_S8_EEEEvPKT2_SC_PT3_SE_PKT1_PSF_SI_mmm
        .type           _ZN18transformer_engine6detail43dgated_act_cast_transpose_kernel_notalignedILi2ELi1Ef13__nv_bfloat16fNS_5EmptyEXadL_ZNS_5dsiluIffEET_T0_RKS3_EEXadL_ZNS_4siluIffEES5_S6_S8_EEEEvPKT2_SC_PT3_SE_PKT1_PSF_SI_mmm,@function
        .size           _ZN18transformer_engine6detail43dgated_act_cast_transpose_kernel_notalignedILi2ELi1Ef13__nv_bfloat16fNS_5EmptyEXadL_ZNS_5dsiluIffEET_T0_RKS3_EEXadL_ZNS_4siluIffEES5_S6_S8_EEEEvPKT2_SC_PT3_SE_PKT1_PSF_SI_mmm,(.L_x_34682 - _ZN18transformer_engine6detail43dgated_act_cast_transpose_kernel_notalignedILi2ELi1Ef13__nv_bfloat16fNS_5EmptyEXadL_ZNS_5dsiluIffEET_T0_RKS3_EEXadL_ZNS_4siluIffEES5_S6_S8_EEEEvPKT2_SC_PT3_SE_PKT1_PSF_SI_mmm)
        .other          _ZN18transformer_engine6detail43dgated_act_cast_transpose_kernel_notalignedILi2ELi1Ef13__nv_bfloat16fNS_5EmptyEXadL_ZNS_5dsiluIffEET_T0_RKS3_EEXadL_ZNS_4siluIffEES5_S6_S8_EEEEvPKT2_SC_PT3_SE_PKT1_PSF_SI_mmm,@"STO_CUDA_ENTRY STV_DEFAULT"
_ZN18transformer_engine6detail43dgated_act_cast_transpose_kernel_notalignedILi2ELi1Ef13__nv_bfloat16fNS_5EmptyEXadL_ZNS_5dsiluIffEET_T0_RKS3_EEXadL_ZNS_4siluIffEES5_S6_S8_EEEEvPKT2_SC_PT3_SE_PKT1_PSF_SI_mmm:
.text._ZN18transformer_engine6detail43dgated_act_cast_transpose_kernel_notalignedILi2ELi1Ef13__nv_bfloat16fNS_5EmptyEXadL_ZNS_5dsiluIffEET_T0_RKS3_EEXadL_ZNS_4siluIffEES5_S6_S8_EEEEvPKT2_SC_PT3_SE_PKT1_PSF_SI_mmm:
        /* <DEDUP_REMOVED lines=19> */
[----:B------:R-:W-:Y:S05]  /*0130*/  CALL.REL.NOINC `($__internal_196_$__cuda_sm20_div_u64) ;  /* 0x0000005800687944 */ /* 0x000fea0003c00000 */
        /* <DEDUP_REMOVED lines=8> */
.L_x_8486:
        /* <DEDUP_REMOVED lines=22> */
.L_x_8487:
        /* <DEDUP_REMOVED lines=8> */
[----:B------:R-:W-:Y:S01]  /*03a0*/  IADD3.X R4, ~R4, UR7, RZ, P0, !PT ;  /* 0x0000000704047c10 */ /* 0x000fe200087fe5ff */
[----:B------:R-:W-:Y:S01]  /*03b0*/  ULDC.64 UR8, c[0x0][0x210] ;  /* 0x0000840000087ab9 */ /* 0x000fe20000000a00 */
[----:B------:R-:W-:-:S02]  /*03c0*/  SHF.R.U32.HI R13, RZ, 0x3, R0 ;  /* 0x00000003ff0d7819 */ /* 0x000fc40000011600 */
[----:B------:R-:W-:Y:S02]  /*03d0*/  ISETP.LT.U32.AND P1, PT, R10, 0x20, PT ;  /* 0x000000200a00780c */ /* 0x000fe40003f21070 */
[C---:B------:R-:W-:Y:S02]  /*03e0*/  LOP3.LUT R11, R13.reuse, 0x1ffffffc, RZ, 0xc0, !PT ;  /* 0x1ffffffc0d0b7812 */ /* 0x040fe400078ec0ff */
[----:B------:R-:W-:Y:S02]  /*03f0*/  ISETP.LT.U32.AND.EX P1, PT, R4, RZ, PT, P1 ;  /* 0x000000ff0400720c */ /* 0x000fe40003f21110 */
[----:B------:R-:W-:Y:S01]  /*0400*/  LOP3.LUT R13, R13, 0x1c, RZ, 0xc0, !PT ;  /* 0x0000001c0d0d7812 */ /* 0x000fe200078ec0ff */
[----:B------:R-:W-:Y:S01]  /*0410*/  IMAD.IADD R11, R0, 0x1, -R11 ;  /* 0x00000001000b7824 */ /* 0x000fe200078e0a0b */
[----:B------:R-:W-:Y:S02]  /*0420*/  SEL R10, R10, 0x20, P1 ;  /* 0x000000200a0a7807 */ /* 0x000fe40000800000 */
[--C-:B0-----:R-:W-:Y:S01]  /*0430*/  SHF.R.U64 R19, R2, 0x1, R3.reuse ;  /* 0x0000000102137819 */ /* 0x101fe20000001203 */
[----:B------:R-:W-:Y:S01]  /*0440*/  IMAD.WIDE.U32 R48, R13, R2, RZ ;  /* 0x000000020d307225 */ /* 0x000fe200078e00ff */
[----:B------:R-:W-:-:S02]  /*0450*/  SHF.R.U32.HI R30, RZ, 0x1, R3 ;  /* 0x00000001ff1e7819 */ /* 0x000fc40000011603 */
[----:B------:R-:W-:Y:S01]  /*0460*/  LEA R9, P0, -R16, R19, 0x5 ;  /* 0x0000001310097211 */ /* 0x000fe200078029ff */
[----:B------:R-:W-:Y:S01]  /*0470*/  IMAD R6, R37, R2, RZ ;  /* 0x0000000225067224 */ /* 0x000fe200078e02ff */
[----:B------:R-:W-:Y:S02]  /*0480*/  LOP3.LUT R15, R11, 0x1f, RZ, 0xc0, !PT ;  /* 0x0000001f0b0f7812 */ /* 0x000fe400078ec0ff */
[----:B------:R-:W-:Y:S01]  /*0490*/  ISETP.GE.U32.AND P1, PT, R13, R10, PT ;  /* 0x0000000a0d00720c */ /* 0x000fe20003f26070 */
[----:B------:R-:W-:Y:S01]  /*04a0*/  IMAD.X R4, R30, 0x1, ~R5, P0 ;  /* 0x000000011e047824 */ /* 0x000fe200000e0e05 */
[----:B------:R-:W-:Y:S01]  /*04b0*/  ISETP.LT.U32.AND P0, PT, R9, 0x20, PT ;  /* 0x000000200900780c */ /* 0x000fe20003f01070 */
[----:B------:R-:W-:Y:S01]  /*04c0*/  IMAD R45, R36, R3, R6 ;  /* 0x00000003242d7224 */ /* 0x000fe200078e0206 */
[----:B------:R-:W-:Y:S02]  /*04d0*/  LOP3.LUT R18, R3, 0x7fffffff, RZ, 0xc0, !PT ;  /* 0x7fffffff03127812 */ /* 0x000fe400078ec0ff */
[----:B------:R-:W-:Y:S01]  /*04e0*/  ISETP.LT.U32.AND.EX P0, PT, R4, RZ, PT, P0 ;  /* 0x000000ff0400720c */ /* 0x000fe20003f01100 */
[----:B------:R-:W-:Y:S01]  /*04f0*/  IMAD.WIDE.U32 R4, R36, R2, R16 ;  /* 0x0000000224047225 */ /* 0x000fe200078e0010 */
[----:B------:R-:W-:-:S02]  /*0500*/  IADD3 R29, P2, R15, R48, RZ ;  /* 0x000000300f1d7210 */ /* 0x000fc40007f5e0ff */
[----:B------:R-:W-:Y:S01]  /*0510*/  SEL R9, R9, 0x20, P0 ;  /* 0x0000002009097807 */ /* 0x000fe20000000000 */
[----:B------:R-:W-:Y:S01]  /*0520*/  IMAD R7, R18, R13, RZ ;  /* 0x0000000d12077224 */ /* 0x000fe200078e02ff */
[----:B------:R-:W-:Y:S01]  /*0530*/  LEA R25, P0, R4, UR4, 0x7 ;  /* 0x0000000404197c11 */ /* 0x000fe2000f8038ff */
[----:B------:R-:W-:Y:S01]  /*0540*/  IMAD.IADD R5, R45, 0x1, R5 ;  /* 0x000000012d057824 */ /* 0x000fe200078e0205 */
[----:B------:R-:W-:Y:S01]  /*0550*/  ISETP.LT.U32.AND P1, PT, R15, R9, !P1 ;  /* 0x000000090f00720c */ /* 0x000fe20004f21070 */
[----:B------:R-:W-:-:S03]  /*0560*/  IMAD.IADD R17, R49, 0x1, R7 ;  /* 0x0000000131117824 */ /* 0x000fc600078e0207 */
[----:B------:R-:W-:Y:S01]  /*0570*/  LEA.HI.X R24, R4, UR5, R5, 0x7, P0 ;  /* 0x0000000504187c11 */ /* 0x000fe200080f3c05 */
[----:B------:R-:W-:Y:S01]  /*0580*/  IMAD.X R14, RZ, RZ, R17, P2 ;  /* 0x000000ffff0e7224 */ /* 0x000fe200010e0611 */
[----:B------:R-:W-:-:S07]  /*0590*/  ULDC.64 UR4, c[0x0][0x230] ;  /* 0x00008c0000047ab9 */ /* 0x000fce0000000a00 */
[C---:B------:R-:W-:Y:S01]  /*05a0*/  @P1 IMAD.SHL.U32 R34, R29.reuse, 0x4, RZ ;  /* 0x000000041d221824 */ /* 0x040fe200078e00ff */
[----:B------:R-:W-:Y:S01]  /*05b0*/  @P1 SHF.L.U64.HI R8, R29, 0x2, R14 ;  /* 0x000000021d081819 */ /* 0x000fe2000001020e */
[----:B------:R-:W-:-:S03]  /*05c0*/  @!P1 IMAD.MOV.U32 R27, RZ, RZ, RZ ;  /* 0x000000ffff1b9224 */ /* 0x000fc600078e00ff */
[----:B------:R-:W-:-:S04]  /*05d0*/  @P1 IADD3 R22, P0, R34, R25, RZ ;  /* 0x0000001922161210 */ /* 0x000fc80007f1e0ff */
[----:B------:R-:W-:-:S05]  /*05e0*/  @P1 IADD3.X R23, R8, R24, RZ, P0, !PT ;  /* 0x0000001808171210 */ /* 0x000fca00007fe4ff */
[----:B------:R0:W2:Y:S01]  /*05f0*/  @P1 LDG.E R27, desc[UR10][R22.64] ;  /* 0x0000000a161b1981 */ /* 0x0000a2000c1e1900 */
[----:B------:R-:W-:Y:S01]  /*0600*/  VIADD R28, R11, 0xffffffff ;  /* 0xffffffff0b1c7836 */ /* 0x000fe20000000000 */
[----:B------:R-:W-:Y:S01]  /*0610*/  ISETP.NE.U32.AND P2, PT, RZ, UR4, PT ;  /* 0x00000004ff007c0c */ /* 0x000fe2000bf45070 */
[----:B------:R-:W-:Y:S02]  /*0620*/  VIADD R7, R13, 0x1 ;  /* 0x000000010d077836 */ /* 0x000fe40000000000 */
[----:B------:R-:W-:Y:S01]  /*0630*/  IMAD.SHL.U32 R6, R16, 0x2, RZ ;  /* 0x0000000210067824 */ /* 0x000fe200078e00ff */
[----:B------:R-:W-:Y:S01]  /*0640*/  LOP3.LUT R28, R28, 0x1f, RZ, 0xc0, !PT ;  /* 0x0000001f1c1c7812 */ /* 0x000fe200078ec0ff */
[-C--:B------:R-:W-:Y:S01]  /*0650*/  IMAD R31, R30, R13.reuse, RZ ;  /* 0x0000000d1e1f7224 */ /* 0x080fe200078e02ff */
[----:B------:R-:W-:Y:S02]  /*0660*/  ISETP.GE.U32.AND P0, PT, R7, R10, PT ;  /* 0x0000000a0700720c */ /* 0x000fe40003f06070 */
[----:B------:R-:W-:Y:S01]  /*0670*/  SHF.L.U64.HI R7, R16, 0x1, R21 ;  /* 0x0000000110077819 */ /* 0x000fe20000010215 */
[----:B0-----:R-:W-:Y:S01]  /*0680*/  IMAD.WIDE.U32 R22, R19, R13, RZ ;  /* 0x0000000d13167225 */ /* 0x001fe200078e00ff */
[----:B------:R-:W-:-:S02]  /*0690*/  ISETP.LT.U32.AND P0, PT, R28, R9, !P0 ;  /* 0x000000091c00720c */ /* 0x000fc40004701070 */
[----:B------:R-:W-:Y:S01]  /*06a0*/  ISETP.NE.AND.EX P2, PT, RZ, UR5, PT, P2 ;  /* 0x00000005ff007c0c */ /* 0x000fe2000bf45320 */
[----:B------:R-:W-:Y:S01]  /*06b0*/  IMAD.WIDE.U32 R6, R36, R2, R6 ;  /* 0x0000000224067225 */ /* 0x000fe200078e0006 */
[----:B------:R-:W-:Y:S01]  /*06c0*/  USHF.L.U64.HI UR7, UR6, 0x1, UR7 ;  /* 0x0000000106077899 */ /* 0x000fe20008010207 */
[----:B------:R-:W-:Y:S02]  /*06d0*/  ULDC.64 UR4, c[0x0][0x220] ;  /* 0x0000880000047ab9 */ /* 0x000fe40000000a00 */
[----:B------:R-:W-:Y:S01]  /*06e0*/  IMAD.IADD R45, R7, 0x1, R45 ;  /* 0x00000001072d7824 */ /* 0x000fe200078e022d */
[----:B------:R-:W-:Y:S01]  /*06f0*/  LEA R43, P5, R6, UR8, 0x6 ;  /* 0x00000008062b7c11 */ /* 0x000fe2000f8a30ff */
[----:B------:R-:W-:-:S03]  /*0700*/  IMAD.IADD R44, R23, 0x1, R31 ;  /* 0x00000001172c7824 */ /* 0x000fc600078e021f */
[----:B------:R-:W-:Y:S01]  /*0710*/  LEA.HI.X R45, R6, UR9, R45, 0x6, P5 ;  /* 0x00000009062d7c11 */ /* 0x000fe2000a8f342d */
[----:B------:R-:W-:Y:S01]  /*0720*/  @!P0 IMAD.MOV.U32 R54, RZ, RZ, RZ ;  /* 0x000000ffff368224 */ /* 0x000fe200078e00ff */
[-C--:B------:R-:W-:Y:S02]  /*0730*/  @P1 IADD3 R26, P5, R15, R22.reuse, RZ ;  /* 0x000000160f1a1210 */ /* 0x080fe40007fbe0ff */
[----:B------:R-:W-:-:S03]  /*0740*/  @P0 IADD3 R20, P3, P4, R28, R22, R19 ;  /* 0x000000161c140210 */ /* 0x000fc60007c7e013 */
[----:B------:R-:W-:Y:S01]  /*0750*/  @P1 IMAD.X R15, RZ, RZ, R44, P5 ;  /* 0x000000ffff0f1224 */ /* 0x000fe200028e062c */
[----:B------:R-:W-:Y:S02]  /*0760*/  @P0 IADD3.X R7, RZ, R44, R30, P3, P4 ;  /* 0x0000002cff070210 */ /* 0x000fe40001fe841e */
[-C--:B------:R-:W-:Y:S02]  /*0770*/  @P0 LEA R6, P4, R20, R43.reuse, 0x2 ;  /* 0x0000002b14060211 */ /* 0x080fe400078810ff */
[----:B------:R-:W-:Y:S02]  /*0780*/  @P1 LEA R40, P3, R26, R43, 0x2 ;  /* 0x0000002b1a281211 */ /* 0x000fe400078610ff */
[-C--:B------:R-:W-:Y:S02]  /*0790*/  @P0 LEA.HI.X R7, R20, R45.reuse, R7, 0x2, P4 ;  /* 0x0000002d14070211 */ /* 0x080fe400020f1407 */
[----:B------:R-:W-:Y:S02]  /*07a0*/  @P1 LEA.HI.X R41, R26, R45, R15, 0x2, P3 ;  /* 0x0000002d1a291211 */ /* 0x000fe400018f140f */
[----:B------:R-:W-:Y:S01]  /*07b0*/  @P0 IADD3 R15, P4, P5, R28, R2, R48 ;  /* 0x000000021c0f0210 */ /* 0x000fe20007d9e030 */
[----:B------:R-:W-:Y:S01]  /*07c0*/  @!P1 IMAD.MOV.U32 R20, RZ, RZ, RZ ;  /* 0x000000ffff149224 */ /* 0x000fe200078e00ff */
[C---:B------:R-:W-:Y:S01]  /*07d0*/  LEA R46, P3, R2.reuse, R25, 0x1 ;  /* 0x00000019022e7211 */ /* 0x040fe200078608ff */
[----:B------:R0:W5:Y:S01]  /*07e0*/  @P0 LDG.E R54, desc[UR10][R6.64] ;  /* 0x0000000a06360981 */ /* 0x000162000c1e1900 */
[----:B------:R-:W-:Y:S01]  /*07f0*/  @P0 IADD3.X R42, RZ, R3, R17, P4, P5 ;  /* 0x00000003ff2a0210 */ /* 0x000fe200027ea411 */
[----:B------:R-:W-:Y:S01]  /*0800*/  @!P1 IMAD.MOV.U32 R26, RZ, RZ, RZ ;  /* 0x000000ffff1a9224 */ /* 0x000fe200078e00ff */
[----:B------:R-:W-:Y:S01]  /*0810*/  LEA.HI.X R47, R2, R24, R3, 0x1, P3 ;  /* 0x00000018022f7211 */ /* 0x000fe200018f0c03 */
[----:B------:R-:W1:Y:S01]  /*0820*/  @P2 LDC.64 R32, c[0x0][0x230] ;  /* 0x00008c00ff202b82 */ /* 0x000e620000000a00 */
[----:B------:R-:W-:-:S02]  /*0830*/  @P1 IADD3 R34, P3, R34, R46, RZ ;  /* 0x0000002e22221210 */ /* 0x000fc40007f7e0ff */
[C---:B------:R-:W-:Y:S01]  /*0840*/  @P0 SHF.L.U64.HI R42, R15.reuse, 0x2, R42 ;  /* 0x000000020f2a0819 */ /* 0x040fe2000001022a */
[----:B------:R3:W5:Y:S01]  /*0850*/  @P1 LDG.E R26, desc[UR10][R40.64] ;  /* 0x0000000a281a1981 */ /* 0x000762000c1e1900 */
[----:B------:R-:W-:Y:S01]  /*0860*/  @P0 SHF.L.U32 R15, R15, 0x2, RZ ;  /* 0x000000020f0f0819 */ /* 0x000fe200000006ff */
[----:B------:R-:W-:-:S03]  /*0870*/  @P1 IMAD.X R35, R8, 0x1, R47, P3 ;  /* 0x0000000108231824 */ /* 0x000fc600018e062f */
[C---:B------:R-:W-:Y:S02]  /*0880*/  @P0 IADD3 R30, P3, R15.reuse, R25, RZ ;  /* 0x000000190f1e0210 */ /* 0x040fe40007f7e0ff */
[----:B0-----:R-:W-:Y:S01]  /*0890*/  @P0 IADD3 R6, P4, R15, R46, RZ ;  /* 0x0000002e0f060210 */ /* 0x001fe20007f9e0ff */
[----:B------:R0:W5:Y:S01]  /*08a0*/  @P1 LDG.E R20, desc[UR10][R34.64] ;  /* 0x0000000a22141981 */ /* 0x000162000c1e1900 */
[----:B---3--:R-:W-:Y:S02]  /*08b0*/  IMAD.MOV.U32 R40, RZ, RZ, 0x3bbb989d ;  /* 0x3bbb989dff287424 */ /* 0x008fe400078e00ff */
[----:B0-----:R-:W-:Y:S02]  /*08c0*/  IMAD.MOV.U32 R35, RZ, RZ, 0x437c0000 ;  /* 0x437c0000ff237424 */ /* 0x001fe400078e00ff */
[----:B------:R-:W-:Y:S02]  /*08d0*/  @!P0 IMAD.MOV.U32 R19, RZ, RZ, RZ ;  /* 0x000000ffff138224 */ /* 0x000fe400078e00ff */
[----:B------:R-:W-:-:S05]  /*08e0*/  @P0 IMAD.X R31, R42, 0x1, R24, P3 ;  /* 0x000000012a1f0824 */ /* 0x000fca00018e0618 */
[----:B------:R0:W5:Y:S01]  /*08f0*/  @P0 LDG.E R19, desc[UR10][R30.64] ;  /* 0x0000000a1e130981 */ /* 0x000162000c1e1900 */
[----:B------:R-:W-:Y:S02]  /*0900*/  IMAD.MOV.U32 R8, RZ, RZ, 0x3f800000 ;  /* 0x3f800000ff087424 */ /* 0x000fe400078e00ff */
[----:B------:R-:W-:Y:S02]  /*0910*/  @!P0 IMAD.MOV.U32 R53, RZ, RZ, RZ ;  /* 0x000000ffff358224 */ /* 0x000fe400078e00ff */
[----:B------:R-:W-:Y:S02]  /*0920*/  @P0 IMAD.X R7, R42, 0x1, R47, P4 ;  /* 0x000000012a070824 */ /* 0x000fe400020e062f */
[----:B-1----:R1:W5:Y:S04]  /*0930*/  @P2 LDG.E R8, desc[UR10][R32.64] ;  /* 0x0000000a20082981 */ /* 0x002368000c1e1900 */
[----:B------:R3:W5:Y:S01]  /*0940*/  @P0 LDG.E R53, desc[UR10][R6.64] ;  /* 0x0000000a06350981 */ /* 0x000762000c1e1900 */
[----:B------:R-:W-:Y:S01]  /*0950*/  USHF.L.U32 UR6, UR6, 0x1, URZ ;  /* 0x0000000106067899 */ /* 0x000fe2000800063f */
[----:B0-----:R-:W-:Y:S01]  /*0960*/  MOV R30, R36 ;  /* 0x00000024001e7202 */ /* 0x001fe20000000f00 */
[C---:B-1----:R-:W-:Y:S01]  /*0970*/  IMAD.SHL.U32 R33, R4.reuse, 0x40, RZ ;  /* 0x0000004004217824 */ /* 0x042fe200078e00ff */
[----:B------:R-:W-:Y:S01]  /*0980*/  SHF.L.U64.HI R4, R4, 0x6, R5 ;  /* 0x0000000604047819 */ /* 0x000fe20000010205 */
[----:B------:R-:W-:-:S03]  /*0990*/  IMAD.SHL.U32 R5, R12, 0x20, RZ ;  /* 0x000000200c057824 */ /* 0x000fc600078e00ff */
[C---:B---3--:R-:W-:Y:S01]  /*09a0*/  LEA R7, P3, R33.reuse, UR4, 0x2 ;  /* 0x0000000421077c11 */ /* 0x048fe2000f8610ff */
[----:B------:R-:W-:Y:S03]  /*09b0*/  BSSY B1, `(.L_x_8488) ;  /* 0x0000022000017945 */ /* 0x000fe60003800000 */
[----:B------:R-:W-:Y:S02]  /*09c0*/  LEA.HI.X R4, R33, UR5, R4, 0x2, P3 ;  /* 0x0000000521047c11 */ /* 0x000fe400098f1404 */
[----:B------:R-:W-:Y:S01]  /*09d0*/  LOP3.LUT R5, R5, 0xffffffe0, R0, 0xe2, !PT ;  /* 0xffffffe005057812 */ /* 0x000fe200078ee200 */
        /* <DEDUP_REMOVED lines=8> */
[----:B0-----:R-:W-:-:S04]  /*0a60*/  FFMA R32, R34, R31, 1 ;  /* 0x3f80000022207423 */ /* 0x001fc8000000001f */
[----:B------:R-:W-:-:S05]  /*0a70*/  VIADD R6, R32, 0x1800000 ;  /* 0x0180000020067836 */ /* 0x000fca0000000000 */
[----:B------:R-:W-:Y:S01]  /*0a80*/  LOP3.LUT R6, R6, 0x7f800000, RZ, 0xc0, !PT ;  /* 0x7f80000006067812 */ /* 0x000fe200078ec0ff */
[----:B------:R-:W-:Y:S02]  /*0a90*/  IMAD R34, R16, UR7, RZ ;  /* 0x0000000710227c24 */ /* 0x000fe4000f8e02ff */
[----:B------:R-:W-:Y:S01]  /*0aa0*/  IMAD.MOV.U32 R31, RZ, RZ, R37 ;  /* 0x000000ffff1f7224 */ /* 0x000fe200078e0025 */
[----:B------:R-:W-:Y:S01]  /*0ab0*/  ISETP.GT.U32.AND P2, PT, R6, 0x1ffffff, PT ;  /* 0x01ffffff0600780c */ /* 0x000fe20003f44070 */
[----:B------:R-:W-:Y:S02]  /*0ac0*/  IMAD R21, R21, UR6, R34 ;  /* 0x0000000615157c24 */ /* 0x000fe4000f8e0222 */
[----:B------:R-:W-:Y:S01]  /*0ad0*/  IMAD.WIDE.U32 R30, R16, UR6, R30 ;  /* 0x00000006101e7c25 */ /* 0x000fe2000f8e001e */
[----:B------:R-:W-:-:S03]  /*0ae0*/  LEA R6, P4, R2, R7, 0x2 ;  /* 0x0000000702067211 */ /* 0x000fc600078810ff */
[----:B------:R-:W-:Y:S01]  /*0af0*/  IMAD.IADD R21, R31, 0x1, R21 ;  /* 0x000000011f157824 */ /* 0x000fe200078e0215 */
[----:B------:R-:W-:Y:S01]  /*0b00*/  LEA.HI.X R3, R2, R4, R3, 0x2, P4 ;  /* 0x0000000402037211 */ /* 0x000fe200020f1403 */
[----:B------:R-:W-:-:S03]  /*0b10*/  IMAD.SHL.U32 R34, R30, 0x20, RZ ;  /* 0x000000201e227824 */ /* 0x000fc600078e00ff */
[----:B------:R-:W-:Y:S02]  /*0b20*/  SHF.L.U64.HI R35, R30, 0x5, R21 ;  /* 0x000000051e237819 */ /* 0x000fe40000010215 */
[----:B------:R-:W-:Y:S01]  /*0b30*/  PRMT R30, R27, 0x7632, R30 ;  /* 0x000076321b1e7816 */ /* 0x000fe2000000001e */
[----:B------:R-:W-:Y:S06]  /*0b40*/  @P2 BRA `(.L_x_8489) ;  /* 0x0000000000102947 */ /* 0x000fec0003800000 */
[----:B------:R-:W-:Y:S01]  /*0b50*/  IMAD.MOV.U32 R0, RZ, RZ, R32 ;  /* 0x000000ffff007224 */ /* 0x000fe200078e0020 */
[----:B------:R-:W-:-:S07]  /*0b60*/  MOV R12, 0xb80 ;  /* 0x00000b80000c7802 */ /* 0x000fce0000000f00 */
[----:B-----5:R-:W-:Y:S05]  /*0b70*/  CALL.REL.NOINC `($__internal_197_$__cuda_sm20_rcp_rn_f32_slowpath) ;  /* 0x0000005000e47944 */ /* 0x020fea0003c00000 */
[----:B------:R-:W-:Y:S05]  /*0b80*/  BRA `(.L_x_8490) ;  /* 0x0000000000107947 */ /* 0x000fea0003800000 */
.L_x_8489:
[----:B------:R-:W0:Y:S02]  /*0b90*/  MUFU.RCP R51, R32 ;  /* 0x0000002000337308 */ /* 0x000e240000001000 */
[----:B0-----:R-:W-:-:S04]  /*0ba0*/  FFMA R0, R32, R51, -1 ;  /* 0xbf80000020007423 */ /* 0x001fc80000000033 */
[----:B------:R-:W-:-:S04]  /*0bb0*/  FADD.FTZ R0, -R0, -RZ ;  /* 0x800000ff00007221 */ /* 0x000fc80000010100 */
[----:B------:R-:W-:-:S07]  /*0bc0*/  FFMA R51, R51, R0, R51 ;  /* 0x0000000033337223 */ /* 0x000fce0000000033 */
.L_x_8490:
[----:B------:R-:W-:Y:S05]  /*0bd0*/  BSYNC B1 ;  /* 0x0000000000017941 */ /* 0x000fea0003800000 */
.L_x_8488:
[----:B------:R-:W-:Y:S01]  /*0be0*/  IMAD.U32 R27, R27, 0x10000, RZ ;  /* 0x000100001b1b7824 */ /* 0x000fe200078e00ff */
[----:B------:R-:W-:Y:S01]  /*0bf0*/  BSSY B1, `(.L_x_8491) ;  /* 0x0000020000017945 */ /* 0x000fe20003800000 */
[----:B------:R-:W-:Y:S02]  /*0c00*/  IMAD.MOV.U32 R0, RZ, RZ, 0x3bbb989d ;  /* 0x3bbb989dff007424 */ /* 0x000fe400078e00ff */
[----:B------:R-:W-:Y:S02]  /*0c10*/  IMAD.MOV.U32 R21, RZ, RZ, 0x437c0000 ;  /* 0x437c0000ff157424 */ /* 0x000fe400078e00ff */
[----:B------:R-:W-:Y:S01]  /*0c20*/  FFMA.SAT R0, -R27, R0, 0.5 ;  /* 0x3f0000001b007423 */ /* 0x000fe20000002100 */
[C---:B-----5:R-:W-:Y:S01]  /*0c30*/  IMAD.U32 R31, R26.reuse, 0x10000, RZ ;  /* 0x000100001a1f7824 */ /* 0x060fe200078e00ff */
[----:B------:R-:W-:Y:S02]  /*0c40*/  PRMT R26, R26, 0x7632, R26 ;  /* 0x000076321a1a7816 */ /* 0x000fe4000000001a */
        /* <DEDUP_REMOVED lines=18> */
[----:B------:R-:W-:Y:S01]  /*0d70*/  IMAD.MOV.U32 R0, RZ, RZ, R16 ;  /* 0x000000ffff007224 */ /* 0x000fe200078e0010 */
[----:B------:R-:W-:-:S07]  /*0d80*/  MOV R12, 0xda0 ;  /* 0x00000da0000c7802 */ /* 0x000fce0000000f00 */
[----:B------:R-:W-:Y:S05]  /*0d90*/  CALL.REL.NOINC `($__internal_197_$__cuda_sm20_rcp_rn_f32_slowpath) ;  /* 0x00000050005c7944 */ /* 0x000fea0003c00000 */
[----:B------:R-:W-:Y:S05]  /*0da0*/  BRA `(.L_x_8493) ;  /* 0x0000000000107947 */ /* 0x000fea0003800000 */
.L_x_8492:
[----:B------:R-:W0:Y:S02]  /*0db0*/  MUFU.RCP R51, R16 ;  /* 0x0000001000337308 */ /* 0x000e240000001000 */
[----:B0-----:R-:W-:-:S04]  /*0dc0*/  FFMA R0, R16, R51, -1 ;  /* 0xbf80000010007423 */ /* 0x001fc80000000033 */
[----:B------:R-:W-:-:S04]  /*0dd0*/  FADD.FTZ R0, -R0, -RZ ;  /* 0x800000ff00007221 */ /* 0x000fc80000010100 */
[----:B------:R-:W-:-:S07]  /*0de0*/  FFMA R51, R51, R0, R51 ;  /* 0x0000000033337223 */ /* 0x000fce0000000033 */
.L_x_8493:
[----:B------:R-:W-:Y:S05]  /*0df0*/  BSYNC B1 ;  /* 0x0000000000017941 */ /* 0x000fea0003800000 */
.L_x_8491:
[----:B------:R-:W-:Y:S01]  /*0e00*/  IMAD.U32 R2, R30, 0x10000, RZ ;  /* 0x000100001e027824 */ /* 0x000fe200078e00ff */
[----:B------:R-:W-:Y:S01]  /*0e10*/  BSSY B1, `(.L_x_8494) ;  /* 0x0000019000017945 */ /* 0x000fe20003800000 */
[----:B------:R-:W-:Y:S02]  /*0e20*/  IMAD.MOV.U32 R21, RZ, RZ, 0x3bbb989d ;  /* 0x3bbb989dff157424 */ /* 0x000fe400078e00ff */
[----:B------:R-:W-:Y:S02]  /*0e30*/  IMAD.MOV.U32 R33, RZ, RZ, 0x437c0000 ;  /* 0x437c0000ff217424 */ /* 0x000fe400078e00ff */
        /* <DEDUP_REMOVED lines=18> */
.L_x_8495:
[----:B------:R-:W0:Y:S02]  /*0f60*/  MUFU.RCP R51, R12 ;  /* 0x0000000c00337308 */ /* 0x000e240000001000 */
[----:B0-----:R-:W-:-:S04]  /*0f70*/  FFMA R0, R12, R51, -1 ;  /* 0xbf8000000c007423 */ /* 0x001fc80000000033 */
[----:B------:R-:W-:-:S04]  /*0f80*/  FADD.FTZ R0, -R0, -RZ ;  /* 0x800000ff00007221 */ /* 0x000fc80000010100 */
[----:B------:R-:W-:-:S07]  /*0f90*/  FFMA R51, R51, R0, R51 ;  /* 0x0000000033337223 */ /* 0x000fce0000000033 */
.L_x_8496:
[----:B------:R-:W-:Y:S05]  /*0fa0*/  BSYNC B1 ;  /* 0x0000000000017941 */ /* 0x000fea0003800000 */
.L_x_8494:
        /* <DEDUP_REMOVED lines=27> */
.L_x_8498:
[----:B------:R-:W0:Y:S02]  /*1160*/  MUFU.RCP R51, R16 ;  /* 0x0000001000337308 */ /* 0x000e240000001000 */
[----:B0-----:R-:W-:-:S04]  /*1170*/  FFMA R0, R16, R51, -1 ;  /* 0xbf80000010007423 */ /* 0x001fc80000000033 */
[----:B------:R-:W-:-:S04]  /*1180*/  FADD.FTZ R0, -R0, -RZ ;  /* 0x800000ff00007221 */ /* 0x000fc80000010100 */
[----:B------:R-:W-:-:S07]  /*1190*/  FFMA R51, R51, R0, R51 ;  /* 0x0000000033337223 */ /* 0x000fce0000000033 */
.L_x_8499:
[----:B------:R-:W-:Y:S05]  /*11a0*/  BSYNC B1 ;  /* 0x0000000000017941 */ /* 0x000fea0003800000 */
.L_x_8497:
[----:B------:R-:W-:Y:S01]  /*11b0*/  FMUL R51, R30, R51 ;  /* 0x000000331e337220 */ /* 0x000fe20000400000 */
[----:B------:R-:W-:Y:S01]  /*11c0*/  VIADD R21, R13, 0x2 ;  /* 0x000000020d157836 */ /* 0x000fe20000000000 */
[----:B------:R-:W-:Y:S01]  /*11d0*/  FMNMX R0, RZ, |R15|, !PT ;  /* 0x4000000fff007209 */ /* 0x000fe20007800000 */
[----:B------:R-:W-:Y:S01]  /*11e0*/  FMUL R32, R15, R8 ;  /* 0x000000080f207220 */ /* 0x000fe20000400000 */
[C---:B------:R-:W-:Y:S01]  /*11f0*/  @P1 LEA R40, P3, R29.reuse, R7, 0x3 ;  /* 0x000000071d281211 */ /* 0x040fe200078618ff */
[----:B------:R-:W-:Y:S01]  /*1200*/  FMUL R55, R26, R51 ;  /* 0x000000331a377220 */ /* 0x000fe20000400000 */
[----:B------:R-:W-:Y:S01]  /*1210*/  @P1 LEA R20, P4, R29, R6, 0x3 ;  /* 0x000000061d141211 */ /* 0x000fe200078818ff */
[----:B------:R-:W-:Y:S01]  /*1220*/  FMUL R30, R27, R8 ;  /* 0x000000081b1e7220 */ /* 0x000fe20000400000 */
[C---:B------:R-:W-:Y:S01]  /*1230*/  FMNMX R0, |R33|.reuse, R0, !PT ;  /* 0x0000000021007209 */ /* 0x040fe20007800200 */
[----:B------:R-:W-:Y:S01]  /*1240*/  FMUL R33, R33, R8 ;  /* 0x0000000821217220 */ /* 0x000fe20000400000 */
[----:B------:R-:W-:Y:S01]  /*1250*/  ISETP.GE.U32.AND P2, PT, R21, R10, PT ;  /* 0x0000000a1500720c */ /* 0x000fe20003f46070 */
[----:B------:R-:W-:Y:S01]  /*1260*/  FMUL R31, R55, R8 ;  /* 0x00000008371f7220 */ /* 0x000fe20000400000 */
[--C-:B------:R-:W-:Y:S01]  /*1270*/  @P1 LEA.HI.X R41, R29, R4, R14.reuse, 0x3, P3 ;  /* 0x000000041d291211 */ /* 0x100fe200018f1c0e */
[----:B------:R-:W-:Y:S01]  /*1280*/  VIADD R2, R11, 0x1e ;  /* 0x0000001e0b027836 */ /* 0x000fe20000000000 */
[----:B------:R-:W-:Y:S01]  /*1290*/  @P1 LEA.HI.X R21, R29, R3, R14, 0x3, P4 ;  /* 0x000000031d151211 */ /* 0x000fe200020f1c0e */
[----:B------:R-:W-:Y:S01]  /*12a0*/  ULDC UR4, c[0x0][0x248] ;  /* 0x0000920000047ab9 */ /* 0x000fe20000000800 */
[----:B------:R-:W-:Y:S01]  /*12b0*/  BSSY B0, `(.L_x_8500) ;  /* 0x000001f000007945 */ /* 0x000fe20003800000 */
[----:B------:R0:W-:Y:S01]  /*12c0*/  @P1 STG.E.64 desc[UR10][R40.64], R32 ;  /* 0x0000002028001986 */ /* 0x0001e2000c101b0a */
[----:B------:R-:W-:-:S02]  /*12d0*/  LOP3.LUT R2, R2, 0x1f, RZ, 0xc0, !PT ;  /* 0x0000001f02027812 */ /* 0x000fc400078ec0ff */
[----:B------:R-:W-:Y:S01]  /*12e0*/  IADD3 R15, P3, R48, UR4, RZ ;  /* 0x00000004300f7c10 */ /* 0x000fe2000ff7e0ff */
[----:B------:R0:W-:Y:S01]  /*12f0*/  @P1 STG.E.64 desc[UR10][R20.64], R30 ;  /* 0x0000001e14001986 */ /* 0x0001e2000c101b0a */
[----:B------:R-:W-:Y:S02]  /*1300*/  ISETP.LT.U32.AND P2, PT, R2, R9, !P2 ;  /* 0x000000090200720c */ /* 0x000fe40005741070 */
[----:B------:R-:W-:-:S11]  /*1310*/  IADD3.X R17, R17, R18, RZ, P3, !PT ;  /* 0x0000001211117210 */ /* 0x000fd60001ffe4ff */
[----:B------:R-:W-:Y:S01]  /*1320*/  @!P2 CS2R R48, SRZ ;  /* 0x000000000030a805 */ /* 0x000fe2000001ff00 */
[----:B------:R-:W-:Y:S01]  /*1330*/  @!P2 IMAD.MOV.U32 R50, RZ, RZ, RZ ;  /* 0x000000ffff32a224 */ /* 0x000fe200078e00ff */
[----:B0-----:R-:W-:Y:S06]  /*1340*/  @!P2 BRA `(.L_x_8501) ;  /* 0x000000000054a947 */ /* 0x001fec0003800000 */
[----:B------:R-:W0:Y:S01]  /*1350*/  LDC R14, c[0x0][0x24c] ;  /* 0x00009300ff0e7b82 */ /* 0x000e220000000800 */
[----:B------:R-:W-:Y:S01]  /*1360*/  IMAD.U32 R29, RZ, RZ, UR4 ;  /* 0x00000004ff1d7e24 */ /* 0x000fe2000f8e00ff */
[----:B------:R-:W-:-:S04]  /*1370*/  IADD3 R12, P1, P2, R2, UR4, R15 ;  /* 0x00000004020c7c10 */ /* 0x000fc8000fa3e00f */
[----:B------:R-:W-:Y:S01]  /*1380*/  IADD3.X R21, RZ, R17, R18, P1, P2 ;  /* 0x00000011ff157210 */ /* 0x000fe20000fe4412 */
[----:B------:R-:W-:-:S03]  /*1390*/  IMAD.SHL.U32 R50, R12, 0x4, RZ ;  /* 0x000000040c327824 */ /* 0x000fc600078e00ff */
[----:B------:R-:W-:Y:S02]  /*13a0*/  SHF.L.U64.HI R12, R12, 0x2, R21 ;  /* 0x000000020c0c7819 */ /* 0x000fe40000010215 */
[----:B------:R-:W-:Y:S02]  /*13b0*/  IADD3 R40, P3, R50, R25, RZ ;  /* 0x0000001932287210 */ /* 0x000fe40007f7e0ff */
[--C-:B0-----:R-:W-:Y:S02]  /*13c0*/  SHF.R.U64 R29, R29, 0x1, R14.reuse ;  /* 0x000000011d1d7819 */ /* 0x101fe4000000120e */
[----:B------:R-:W-:Y:S02]  /*13d0*/  SHF.R.U32.HI R41, RZ, 0x1, R14 ;  /* 0x00000001ff297819 */ /* 0x000fe4000001160e */
[----:B------:R-:W-:-:S04]  /*13e0*/  IADD3 R29, P1, P2, R29, R22, R29 ;  /* 0x000000161d1d7210 */ /* 0x000fc80007a3e01d */
[----:B------:R-:W-:Y:S01]  /*13f0*/  IADD3.X R16, R41, R44, R41, P1, P2 ;  /* 0x0000002c29107210 */ /* 0x000fe20000fe4429 */
[----:B------:R-:W-:Y:S01]  /*1400*/  IMAD.X R41, R12, 0x1, R24, P3 ;  /* 0x000000010c297824 */ /* 0x000fe200018e0618 */
[----:B------:R-:W-:Y:S02]  /*1410*/  IADD3 R14, P1, R2, R29, RZ ;  /* 0x0000001d020e7210 */ /* 0x000fe40007f3e0ff */
[----:B------:R-:W-:Y:S02]  /*1420*/  IADD3 R50, P2, R50, R46, RZ ;  /* 0x0000002e32327210 */ /* 0x000fe40007f5e0ff */
[----:B------:R0:W5:Y:S01]  /*1430*/  LDG.E R49, desc[UR10][R40.64] ;  /* 0x0000000a28317981 */ /* 0x000162000c1e1900 */
[----:B------:R-:W-:Y:S01]  /*1440*/  IMAD.X R16, RZ, RZ, R16, P1 ;  /* 0x000000ffff107224 */ /* 0x000fe200008e0610 */
[----:B------:R-:W-:Y:S01]  /*1450*/  LEA R20, P1, R14, R43, 0x2 ;  /* 0x0000002b0e147211 */ /* 0x000fe200078210ff */
[----:B------:R-:W-:-:S03]  /*1460*/  IMAD.X R51, R12, 0x1, R47, P2 ;  /* 0x000000010c337824 */ /* 0x000fc600010e062f */
[----:B------:R-:W-:Y:S02]  /*1470*/  LEA.HI.X R21, R14, R45, R16, 0x2, P1 ;  /* 0x0000002d0e157211 */ /* 0x000fe400008f1410 */
[----:B------:R0:W5:Y:S04]  /*1480*/  LDG.E R50, desc[UR10][R50.64] ;  /* 0x0000000a32327981 */ /* 0x000168000c1e1900 */
[----:B------:R0:W5:Y:S03]  /*1490*/  LDG.E R48, desc[UR10][R20.64] ;  /* 0x0000000a14307981 */ /* 0x000166000c1e1900 */
.L_x_8501:
[----:B------:R-:W-:Y:S05]  /*14a0*/  BSYNC B0 ;  /* 0x0000000000007941 */ /* 0x000fea0003800000 */
.L_x_8500:
[----:B------:R-:W-:Y:S01]  /*14b0*/  IMAD.U32 R26, R19, 0x10000, RZ ;  /* 0x00010000131a7824 */ /* 0x000fe200078e00ff */
[----:B------:R-:W-:Y:S01]  /*14c0*/  FMNMX R0, |R27|, R0, !PT ;  /* 0x000000001b007209 */ /* 0x000fe20007800200 */
[----:B0-----:R-:W-:Y:S01]  /*14d0*/  IMAD.MOV.U32 R21, RZ, RZ, 0x3bbb989d ;  /* 0x3bbb989dff157424 */ /* 0x001fe200078e00ff */
[----:B------:R-:W-:Y:S01]  /*14e0*/  BSSY B1, `(.L_x_8502) ;  /* 0x000001a000017945 */ /* 0x000fe20003800000 */
[----:B------:R-:W-:Y:S01]  /*14f0*/  IMAD.MOV.U32 R29, RZ, RZ, 0x437c0000 ;  /* 0x437c0000ff1d7424 */ /* 0x000fe200078e00ff */
[----:B------:R-:W-:Y:S01]  /*1500*/  FMNMX R14, |R55|, R0, !PT ;  /* 0x00000000370e7209 */ /* 0x000fe20007800200 */
[----:B------:R-:W-:Y:S01]  /*1510*/  FFMA.SAT R12, -R26, R21, 0.5 ;  /* 0x3f0000001a0c7423 */ /* 0x000fe20000002115 */
[----:B------:R-:W-:-:S03]  /*1520*/  PRMT R55, R19, 0x7632, R55 ;  /* 0x0000763213377816 */ /* 0x000fc60000000037 */
[----:B------:R-:W-:Y:S01]  /*1530*/  FFMA.RM R12, R12, R29, 12582913 ;  /* 0x4b4000010c0c7423 */ /* 0x000fe2000000401d */
[----:B------:R-:W-:-:S03]  /*1540*/  IADD3 R29, P2, R28, R15, RZ ;  /* 0x0000000f1c1d7210 */ /* 0x000fc60007f5e0ff */
[C---:B------:R-:W-:Y:S01]  /*1550*/  FADD R21, R12.reuse, -12583039 ;  /* 0xcb40007f0c157421 */ /* 0x040fe20000000000 */
[----:B------:R-:W-:Y:S01]  /*1560*/  SHF.L.U32 R12, R12, 0x17, RZ ;  /* 0x000000170c0c7819 */ /* 0x000fe200000006ff */
[----:B------:R-:W-:Y:S02]  /*1570*/  IMAD.X R20, RZ, RZ, R17, P2 ;  /* 0x000000ffff147224 */ /* 0x000fe400010e0611 */
        /* <DEDUP_REMOVED lines=10> */
[----:B-----5:R-:W-:Y:S05]  /*1620*/  CALL.REL.NOINC `($__internal_197_$__cuda_sm20_rcp_rn_f32_slowpath) ;  /* 0x0000004800387944 */ /* 0x020fea0003c00000 */
[----:B------:R-:W-:Y:S05]  /*1630*/  BRA `(.L_x_8504) ;  /* 0x0000000000107947 */ /* 0x000fea0003800000 */
.L_x_8503:
[----:B------:R-:W0:Y:S02]  /*1640*/  MUFU.RCP R51, R16 ;  /* 0x0000001000337308 */ /* 0x000e240000001000 */
[----:B0-----:R-:W-:-:S04]  /*1650*/  FFMA R0, R16, R51, -1 ;  /* 0xbf80000010007423 */ /* 0x001fc80000000033 */
[----:B------:R-:W-:-:S04]  /*1660*/  FADD.FTZ R0, -R0, -RZ ;  /* 0x800000ff00007221 */ /* 0x000fc80000010100 */
[----:B------:R-:W-:-:S07]  /*1670*/  FFMA R51, R51, R0, R51 ;  /* 0x0000000033337223 */ /* 0x000fce0000000033 */
.L_x_8504:
[----:B------:R-:W-:Y:S05]  /*1680*/  BSYNC B1 ;  /* 0x0000000000017941 */ /* 0x000fea0003800000 */
.L_x_8502:
[----:B------:R-:W-:Y:S01]  /*1690*/  IMAD.U32 R19, R19, 0x10000, RZ ;  /* 0x0001000013137824 */ /* 0x000fe200078e00ff */
[----:B------:R-:W-:Y:S01]  /*16a0*/  BSSY B1, `(.L_x_8505) ;  /* 0x0000020000017945 */ /* 0x000fe20003800000 */
[----:B------:R-:W-:Y:S02]  /*16b0*/  IMAD.MOV.U32 R0, RZ, RZ, 0x3bbb989d ;  /* 0x3bbb989dff007424 */ /* 0x000fe400078e00ff */
        /* <DEDUP_REMOVED lines=24> */
[----:B-----5:R-:W-:Y:S05]  /*1840*/  CALL.REL.NOINC `($__internal_197_$__cuda_sm20_rcp_rn_f32_slowpath) ;  /* 0x0000004400b07944 */ /* 0x020fea0003c00000 */
[----:B------:R-:W-:Y:S05]  /*1850*/  BRA `(.L_x_8507) ;  /* 0x0000000000107947 */ /* 0x000fea0003800000 */
.L_x_8506:
[----:B------:R-:W0:Y:S02]  /*1860*/  MUFU.RCP R51, R16 ;  /* 0x0000001000337308 */ /* 0x000e240000001000 */
[----:B0-----:R-:W-:-:S04]  /*1870*/  FFMA R0, R16, R51, -1 ;  /* 0xbf80000010007423 */ /* 0x001fc80000000033 */
[----:B------:R-:W-:-:S04]  /*1880*/  FADD.FTZ R0, -R0, -RZ ;  /* 0x800000ff00007221 */ /* 0x000fc80000010100 */
[----:B------:R-:W-:-:S07]  /*1890*/  FFMA R51, R51, R0, R51 ;  /* 0x0000000033337223 */ /* 0x000fce0000000033 */
.L_x_8507:
[----:B------:R-:W-:Y:S05]  /*18a0*/  BSYNC B1 ;  /* 0x0000000000017941 */ /* 0x000fea0003800000 */
.L_x_8505:
[----:B------:R-:W-:Y:S02]  /*18b0*/  IMAD.U32 R26, R55, 0x10000, RZ ;  /* 0x00010000371a7824 */ /* 0x000fe400078e00ff */
[----:B------:R-:W-:Y:S01]  /*18c0*/  FMUL R19, R19, R51 ;  /* 0x0000003313137220 */ /* 0x000fe20000400000 */
[----:B------:R-:W-:Y:S01]  /*18d0*/  IMAD.MOV.U32 R21, RZ, RZ, 0x3bbb989d ;  /* 0x3bbb989dff157424 */ /* 0x000fe200078e00ff */
[----:B------:R-:W-:Y:S02]  /*18e0*/  BSSY B1, `(.L_x_8508) ;  /* 0x0000017000017945 */ /* 0x000fe40003800000 */
[----:B------:R-:W-:Y:S01]  /*18f0*/  FMUL R19, R56, R19 ;  /* 0x0000001338137220 */ /* 0x000fe20000400000 */
        /* <DEDUP_REMOVED lines=17> */
.L_x_8509:
[----:B------:R-:W0:Y:S02]  /*1a10*/  MUFU.RCP R51, R12 ;  /* 0x0000000c00337308 */ /* 0x000e240000001000 */
[----:B0-----:R-:W-:-:S04]  /*1a20*/  FFMA R0, R12, R51, -1 ;  /* 0xbf8000000c007423 */ /* 0x001fc80000000033 */
[----:B------:R-:W-:-:S04]  /*1a30*/  FADD.FTZ R0, -R0, -RZ ;  /* 0x800000ff00007221 */ /* 0x000fc80000010100 */
[----:B------:R-:W-:-:S07]  /*1a40*/  FFMA R51, R51, R0, R51 ;  /* 0x0000000033337223 */ /* 0x000fce0000000033 */
.L_x_8510:
[----:B------:R-:W-:Y:S05]  /*1a50*/  BSYNC B1 ;  /* 0x0000000000017941 */ /* 0x000fea0003800000 */
.L_x_8508:
        /* <DEDUP_REMOVED lines=23> */
[----:B------:R-:W-:Y:S01]  /*1bd0*/  IMAD.MOV.U32 R0, RZ, RZ, R16 ;  /* 0x000000ffff007224 */ /* 0x000fe200078e0010 */
[----:B------:R-:W-:-:S07]  /*1be0*/  MOV R12, 0x1c00 ;  /* 0x00001c00000c7802 */ /* 0x000fce0000000f00 */
[----:B-----5:R-:W-:Y:S05]  /*1bf0*/  CALL.REL.NOINC `($__internal_197_$__cuda_sm20_rcp_rn_f32_slowpath) ;  /* 0x0000004000c47944 */ /* 0x020fea0003c00000 */
[----:B------:R-:W-:Y:S05]  /*1c00*/  BRA `(.L_x_8513) ;  /* 0x0000000000107947 */ /* 0x000fea0003800000 */
.L_x_8512:
[----:B------:R-:W0:Y:S02]  /*1c10*/  MUFU.RCP R51, R16 ;  /* 0x0000001000337308 */ /* 0x000e240000001000 */
[----:B0-----:R-:W-:-:S04]  /*1c20*/  FFMA R0, R16, R51, -1 ;  /* 0xbf80000010007423 */ /* 0x001fc80000000033 */
[----:B------:R-:W-:-:S04]  /*1c30*/  FADD.FTZ R0, -R0, -RZ ;  /* 0x800000ff00007221 */ /* 0x000fc80000010100 */
[----:B------:R-:W-:-:S07]  /*1c40*/  FFMA R51, R51, R0, R51 ;  /* 0x0000000033337223 */ /* 0x000fce0000000033 */
.L_x_8513:
[----:B------:R-:W-:Y:S05]  /*1c50*/  BSYNC B1 ;  /* 0x0000000000017941 */ /* 0x000fea0003800000 */
.L_x_8511:
[C---:B------:R-:W-:Y:S01]  /*1c60*/  VIADD R21, R13.reuse, 0x1 ;  /* 0x000000010d157836 */ /* 0x040fe20000000000 */
[----:B------:R-:W-:Y:S01]  /*1c70*/  FMNMX R0, R14, |R27|, !PT ;  /* 0x4000001b0e007209 */ /* 0x000fe20007800000 */
[----:B------:R-:W-:Y:S02]  /*1c80*/  VIADD R41, R13, 0x3 ;  /* 0x000000030d297836 */ /* 0x000fe40000000000 */
[----:B------:R-:W-:Y:S01]  /*1c90*/  FMUL R26, R19, R8 ;  /* 0x00000008131a7220 */ /* 0x000fe20000400000 */
[----:B------:R-:W-:Y:S01]  /*1ca0*/  VIADD R12, R11, 0x1d ;  /* 0x0000001d0b0c7836 */ /* 0x000fe20000000000 */
[----:B------:R-:W-:Y:S01]  /*1cb0*/  ISETP.GE.U32.AND P1, PT, R21, R10, PT ;  /* 0x0000000a1500720c */ /* 0x000fe20003f26070 */
[----:B------:R-:W-:Y:S01]  /*1cc0*/  FMUL R21, R55, R51 ;  /* 0x0000003337157220 */ /* 0x000fe20000400000 */
[----:B------:R-:W-:Y:S01]  /*1cd0*/  ULDC UR4, c[0x0][0x248] ;  /* 0x0000920000047ab9 */ /* 0x000fe20000000800 */
[----:B------:R-:W-:Y:S01]  /*1ce0*/  FMNMX R0, |R53|, R0, !PT ;  /* 0x0000000035007209 */ /* 0x000fe20007800200 */
[----:B------:R-:W-:Y:S01]  /*1cf0*/  BSSY B0, `(.L_x_8514) ;  /* 0x000002a000007945 */ /* 0x000fe20003800000 */
[----:B------:R-:W-:Y:S01]  /*1d00*/  ISETP.GE.U32.OR P2, PT, R28, R9, P1 ;  /* 0x000000091c00720c */ /* 0x000fe20000f46470 */
[----:B------:R-:W-:Y:S01]  /*1d10*/  FMUL R21, R54, R21 ;  /* 0x0000001536157220 */ /* 0x000fe20000400000 */
[----:B------:R-:W-:Y:S01]  /*1d20*/  @P0 LEA R54, P3, R29, R7, 0x3 ;  /* 0x000000071d360211 */ /* 0x000fe200078618ff */
[----:B------:R-:W-:Y:S01]  /*1d30*/  FMUL R28, R27, R8 ;  /* 0x000000081b1c7220 */ /* 0x000fe20000400000 */
[----:B------:R-:W-:Y:S01]  /*1d40*/  ISETP.GE.U32.AND P1, PT, R41, R10, PT ;  /* 0x0000000a2900720c */ /* 0x000fe20003f26070 */
[----:B------:R-:W-:Y:S01]  /*1d50*/  FMUL R27, R21, R8 ;  /* 0x00000008151b7220 */ /* 0x000fe20000400000 */
[----:B------:R-:W-:-:S02]  /*1d60*/  @P0 LEA.HI.X R55, R29, R4, R20, 0x3, P3 ;  /* 0x000000041d370211 */ /* 0x000fc400018f1c14 */
[----:B------:R-:W-:Y:S02]  /*1d70*/  LOP3.LUT R14, R12, 0x1f, RZ, 0xc0, !PT ;  /* 0x0000001f0c0e7812 */ /* 0x000fe400078ec0ff */
[----:B------:R-:W-:Y:S02]  /*1d80*/  IADD3 R15, P3, R15, UR4, RZ ;  /* 0x000000040f0f7c10 */ /* 0x000fe4000ff7e0ff */
[----:B------:R-:W-:Y:S02]  /*1d90*/  ISETP.LT.U32.AND P1, PT, R14, R9, !P1 ;  /* 0x000000090e00720c */ /* 0x000fe40004f21070 */
[----:B------:R-:W-:Y:S01]  /*1da0*/  @!P2 LEA R40, P4, R29, R6, 0x3 ;  /* 0x000000061d28a211 */ /* 0x000fe200078818ff */
[----:B------:R-:W-:Y:S01]  /*1db0*/  IMAD.X R17, R17, 0x1, R18, P3 ;  /* 0x0000000111117824 */ /* 0x000fe200018e0612 */
[----:B------:R-:W-:Y:S02]  /*1dc0*/  FMNMX R0, |R19|, R0, !PT ;  /* 0x0000000013007209 */ /* 0x000fe40007800200 */
[----:B------:R-:W-:Y:S01]  /*1dd0*/  @!P2 LEA.HI.X R41, R29, R3, R20, 0x3, P4 ;  /* 0x000000031d29a211 */ /* 0x000fe200020f1c14 */
[----:B------:R-:W-:-:S05]  /*1de0*/  FMUL R29, R53, R8 ;  /* 0x00000008351d7220 */ /* 0x000fca0000400000 */
[----:B------:R0:W-:Y:S01]  /*1df0*/  @P0 STG.E.64 desc[UR10][R54.64], R28 ;  /* 0x0000001c36000986 */ /* 0x0001e2000c101b0a */
[----:B------:R-:W-:Y:S02]  /*1e00*/  @!P1 CS2R R18, SRZ ;  /* 0x0000000000129805 */ /* 0x000fe4000001ff00 */
[----:B------:R-:W-:Y:S01]  /*1e10*/  @!P1 MOV R20, RZ ;  /* 0x000000ff00149202 */ /* 0x000fe20000000f00 */
[----:B------:R0:W-:Y:S01]  /*1e20*/  @!P2 STG.E.64 desc[UR10][R40.64], R26 ;  /* 0x0000001a2800a986 */ /* 0x0001e2000c101b0a */
[----:B------:R-:W-:Y:S05]  /*1e30*/  @!P1 BRA `(.L_x_8515) ;  /* 0x0000000000549947 */ /* 0x000fea0003800000 */
[----:B------:R-:W1:Y:S01]  /*1e40*/  LDC R18, c[0x0][0x24c] ;  /* 0x00009300ff127b82 */ /* 0x000e620000000800 */
[----:B------:R-:W-:Y:S01]  /*1e50*/  IMAD.U32 R23, RZ, RZ, UR4 ;  /* 0x00000004ff177e24 */ /* 0x000fe2000f8e00ff */
[----:B------:R-:W-:-:S05]  /*1e60*/  IADD3 R16, P0, P2, R14, UR4, R15 ;  /* 0x000000040e107c10 */ /* 0x000fca000fa1e00f */
[----:B------:R-:W-:Y:S01]  /*1e70*/  IMAD.SHL.U32 R12, R16, 0x4, RZ ;  /* 0x00000004100c7824 */ /* 0x000fe200078e00ff */
[--C-:B-1----:R-:W-:Y:S02]  /*1e80*/  SHF.R.U64 R23, R23, 0x1, R18.reuse ;  /* 0x0000000117177819 */ /* 0x102fe40000001212 */
[----:B------:R-:W-:Y:S02]  /*1e90*/  IADD3.X R19, RZ, R18, R17, P0, P2 ;  /* 0x00000012ff137210 */ /* 0x000fe400007e4411 */
[--C-:B------:R-:W-:Y:S02]  /*1ea0*/  IADD3 R22, P4, P5, R23, R22, R23.reuse ;  /* 0x0000001617167210 */ /* 0x100fe40007d9e017 */
[----:B0-----:R-:W-:Y:S02]  /*1eb0*/  SHF.R.U32.HI R41, RZ, 0x1, R18 ;  /* 0x00000001ff297819 */ /* 0x001fe40000011612 */
[----:B------:R-:W-:Y:S02]  /*1ec0*/  IADD3 R18, P0, P2, R14, R22, R23 ;  /* 0x000000160e127210 */ /* 0x000fe40007a1e017 */
[----:B------:R-:W-:-:S02]  /*1ed0*/  SHF.L.U64.HI R16, R16, 0x2, R19 ;  /* 0x0000000210107819 */ /* 0x000fc40000010213 */
[C---:B------:R-:W-:Y:S02]  /*1ee0*/  IADD3 R22, P3, R12.reuse, R25, RZ ;  /* 0x000000190c167210 */ /* 0x040fe40007f7e0ff */
[--C-:B------:R-:W-:Y:S02]  /*1ef0*/  IADD3.X R44, R41, R44, R41.reuse, P4, P5 ;  /* 0x0000002c292c7210 */ /* 0x100fe400027ea429 */
[----:B------:R-:W-:Y:S01]  /*1f00*/  IADD3 R46, P4, R12, R46, RZ ;  /* 0x0000002e0c2e7210 */ /* 0x000fe20007f9e0ff */
[----:B------:R-:W-:Y:S01]  /*1f10*/  IMAD.X R23, R16, 0x1, R24, P3 ;  /* 0x0000000110177824 */ /* 0x000fe200018e0618 */
[----:B------:R-:W-:Y:S02]  /*1f20*/  IADD3.X R12, RZ, R44, R41, P0, P2 ;  /* 0x0000002cff0c7210 */ /* 0x000fe400007e4429 */
[----:B------:R-:W-:Y:S01]  /*1f30*/  LEA R24, P0, R18, R43, 0x2 ;  /* 0x0000002b12187211 */ /* 0x000fe200078010ff */
[----:B------:R-:W-:Y:S01]  /*1f40*/  IMAD.X R47, R16, 0x1, R47, P4 ;  /* 0x00000001102f7824 */ /* 0x000fe200020e062f */
[----:B------:R1:W5:Y:S02]  /*1f50*/  LDG.E R19, desc[UR10][R22.64] ;  /* 0x0000000a16137981 */ /* 0x000364000c1e1900 */
[----:B------:R-:W-:-:S02]  /*1f60*/  LEA.HI.X R25, R18, R45, R12, 0x2, P0 ;  /* 0x0000002d12197211 */ /* 0x000fc400000f140c */
[----:B------:R1:W5:Y:S04]  /*1f70*/  LDG.E R20, desc[UR10][R46.64] ;  /* 0x0000000a2e147981 */ /* 0x000368000c1e1900 */
[----:B------:R1:W5:Y:S03]  /*1f80*/  LDG.E R18, desc[UR10][R24.64] ;  /* 0x0000000a18127981 */ /* 0x000366000c1e1900 */
.L_x_8515:
[----:B------:R-:W-:Y:S05]  /*1f90*/  BSYNC B0 ;  /* 0x0000000000007941 */ /* 0x000fea0003800000 */
.L_x_8514:
[----:B-----5:R-:W-:Y:S01]  /*1fa0*/  IMAD.U32 R45, R49, 0x10000, RZ ;  /* 0x00010000312d7824 */ /* 0x020fe200078e00ff */
[----:B-1----:R-:W-:Y:S01]  /*1fb0*/  IADD3 R25, P2, R2, R15, RZ ;  /* 0x0000000f02197210 */ /* 0x002fe20007f5e0ff */
[----:B------:R-:W-:Y:S01]  /*1fc0*/  IMAD.MOV.U32 R12, RZ, RZ, 0x3bbb989d ;  /* 0x3bbb989dff0c7424 */ /* 0x000fe200078e00ff */
[----:B------:R-:W-:Y:S01]  /*1fd0*/  BSSY B1, `(.L_x_8516) ;  /* 0x000001a000017945 */ /* 0x000fe20003800000 */
[----:B------:R-:W-:Y:S01]  /*1fe0*/  IMAD.MOV.U32 R23, RZ, RZ, 0x437c0000 ;  /* 0x437c0000ff177424 */ /* 0x000fe200078e00ff */
[----:B------:R-:W-:Y:S01]  /*1ff0*/  FMNMX R24, |R21|, R0, !PT ;  /* 0x0000000015187209 */ /* 0x000fe20007800200 */
[----:B------:R-:W-:Y:S01]  /*2000*/  FFMA.SAT R12, -R45, R12, 0.5 ;  /* 0x3f0000002d0c7423 */ /* 0x000fe2000000210c */
[----:B------:R-:W-:Y:S01]  /*2010*/  PRMT R43, R49, 0x7632, R43 ;  /* 0x00007632312b7816 */ /* 0x000fe2000000002b */
[----:B------:R-:W-:Y:S02]  /*2020*/  IMAD.X R22, RZ, RZ, R17, P2 ;  /* 0x000000ffff167224 */ /* 0x000fe400010e0611 */
[----:B------:R-:W-:-:S04]  /*2030*/  FFMA.RM R12, R12, R23, 12582913 ;  /* 0x4b4000010c0c7423 */ /* 0x000fc80000004017 */
[C---:B------:R-:W-:Y:S01]  /*2040*/  FADD R16, R12.reuse, -12583039 ;  /* 0xcb40007f0c107421 */ /* 0x040fe20000000000 */
[----:B------:R-:W-:-:S03]  /*2050*/  IMAD.SHL.U32 R12, R12, 0x800000, RZ ;  /* 0x008000000c0c7824 */ /* 0x000fc600078e00ff */
[----:B------:R-:W-:-:S04]  /*2060*/  FFMA R16, -R45, 1.4426950216293334961, -R16 ;  /* 0x3fb8aa3b2d107823 */ /* 0x000fc80000000910 */
[----:B------:R-:W-:-:S04]  /*2070*/  FFMA R16, -R45, 1.925963033500011079e-08, R16 ;  /* 0x32a570602d107823 */ /* 0x000fc80000000110 */
[----:B------:R-:W0:Y:S02]  /*2080*/  MUFU.EX2 R23, R16 ;  /* 0x0000001000177308 */ /* 0x000e240000000800 */
[----:B0-----:R-:W-:Y:S01]  /*2090*/  FFMA R40, R12, R23, 1 ;  /* 0x3f8000000c287423 */ /* 0x001fe20000000017 */
[----:B------:R-:W-:-:S03]  /*20a0*/  IADD3 R23, R13, 0x2, RZ ;  /* 0x000000020d177810 */ /* 0x000fc60007ffe0ff */
[----:B------:R-:W-:-:S05]  /*20b0*/  VIADD R12, R40, 0x1800000 ;  /* 0x01800000280c7836 */ /* 0x000fca0000000000 */
[----:B------:R-:W-:-:S04]  /*20c0*/  LOP3.LUT R12, R12, 0x7f800000, RZ, 0xc0, !PT ;  /* 0x7f8000000c0c7812 */ /* 0x000fc800078ec0ff */
[----:B------:R-:W-:-:S13]  /*20d0*/  ISETP.GT.U32.AND P0, PT, R12, 0x1ffffff, PT ;  /* 0x01ffffff0c00780c */ /* 0x000fda0003f04070 */
[----:B------:R-:W-:Y:S05]  /*20e0*/  @P0 BRA `(.L_x_8517) ;  /* 0x0000000000100947 */ /* 0x000fea0003800000 */
[----:B------:R-:W-:Y:S01]  /*20f0*/  IMAD.MOV.U32 R0, RZ, RZ, R40 ;  /* 0x000000ffff007224 */ /* 0x000fe200078e0028 */
[----:B------:R-:W-:-:S07]  /*2100*/  MOV R12, 0x2120 ;  /* 0x00002120000c7802 */ /* 0x000fce0000000f00 */
[----:B------:R-:W-:Y:S05]  /*2110*/  CALL.REL.NOINC `($__internal_197_$__cuda_sm20_rcp_rn_f32_slowpath) ;  /* 0x0000003c007c7944 */ /* 0x000fea0003c00000 */
[----:B------:R-:W-:Y:S05]  /*2120*/  BRA `(.L_x_8518) ;  /* 0x0000000000107947 */ /* 0x000fea0003800000 */
.L_x_8517:
[----:B------:R-:W0:Y:S02]  /*2130*/  MUFU.RCP R51, R40 ;  /* 0x0000002800337308 */ /* 0x000e240000001000 */
[----:B0-----:R-:W-:-:S04]  /*2140*/  FFMA R0, R40, R51, -1 ;  /* 0xbf80000028007423 */ /* 0x001fc80000000033 */
[----:B------:R-:W-:-:S04]  /*2150*/  FADD.FTZ R0, -R0, -RZ ;  /* 0x800000ff00007221 */ /* 0x000fc80000010100 */
[----:B------:R-:W-:-:S07]  /*2160*/  FFMA R51, R51, R0, R51 ;  /* 0x0000000033337223 */ /* 0x000fce0000000033 */
.L_x_8518:
[----:B------:R-:W-:Y:S05]  /*2170*/  BSYNC B1 ;  /* 0x0000000000017941 */ /* 0x000fea0003800000 */
.L_x_8516:
[----:B------:R-:W-:Y:S01]  /*2180*/  IMAD.U32 R44, R49, 0x10000, RZ ;  /* 0x00010000312c7824 */ /* 0x000fe200078e00ff */
[----:B------:R-:W-:Y:S01]  /*2190*/  BSSY B1, `(.L_x_8519) ;  /* 0x0000020000017945 */ /* 0x000fe20003800000 */
[----:B------:R-:W-:Y:S02]  /*21a0*/  IMAD.MOV.U32 R21, RZ, RZ, 0x3bbb989d ;  /* 0x3bbb989dff157424 */ /* 0x000fe400078e00ff */
[----:B------:R-:W-:Y:S02]  /*21b0*/  IMAD.MOV.U32 R41, RZ, RZ, 0x437c0000 ;  /* 0x437c0000ff297424 */ /* 0x000fe400078e00ff */
[----:B------:R-:W-:Y:S01]  /*21c0*/  FFMA.SAT R0, -R44, R21, 0.5 ;  /* 0x3f0000002c007423 */ /* 0x000fe20000002115 */
[C---:B------:R-:W-:Y:S01]  /*21d0*/  IMAD.U32 R47, R48.reuse, 0x10000, RZ ;  /* 0x00010000302f7824 */ /* 0x040fe200078e00ff */
[----:B------:R-:W-:Y:S01]  /*21e0*/  PRMT R48, R48, 0x7632, R48 ;  /* 0x0000763230307816 */ /* 0x000fe20000000030 */
[----:B------:R-:W-:Y:S02]  /*21f0*/  IMAD.U32 R49, R50, 0x10000, RZ ;  /* 0x0001000032317824 */ /* 0x000fe400078e00ff */
[----:B------:R-:W-:Y:S01]  /*2200*/  FFMA.RM R0, R0, R41, 12582913 ;  /* 0x4b40000100007423 */ /* 0x000fe20000004029 */
[----:B------:R-:W-:-:S03]  /*2210*/  PRMT R50, R50, 0x7632, R50 ;  /* 0x0000763232327816 */ /* 0x000fc60000000032 */
        /* <DEDUP_REMOVED lines=17> */
[----:B------:R-:W-:Y:S05]  /*2330*/  CALL.REL.NOINC `($__internal_197_$__cuda_sm20_rcp_rn_f32_slowpath) ;  /* 0x0000003800f47944 */ /* 0x000fea0003c00000 */
[----:B------:R-:W-:Y:S05]  /*2340*/  BRA `(.L_x_8521) ;  /* 0x0000000000107947 */ /* 0x000fea0003800000 */
.L_x_8520:
[----:B------:R-:W0:Y:S02]  /*2350*/  MUFU.RCP R51, R16 ;  /* 0x0000001000337308 */ /* 0x000e240000001000 */
[----:B0-----:R-:W-:-:S04]  /*2360*/  FFMA R0, R16, R51, -1 ;  /* 0xbf80000010007423 */ /* 0x001fc80000000033 */
[----:B------:R-:W-:-:S04]  /*2370*/  FADD.FTZ R0, -R0, -RZ ;  /* 0x800000ff00007221 */ /* 0x000fc80000010100 */
[----:B------:R-:W-:-:S07]  /*2380*/  FFMA R51, R51, R0, R51 ;  /* 0x0000000033337223 */ /* 0x000fce0000000033 */
.L_x_8521:
[----:B------:R-:W-:Y:S05]  /*2390*/  BSYNC B1 ;  /* 0x0000000000017941 */ /* 0x000fea0003800000 */
.L_x_8519:
        /* <DEDUP_REMOVED lines=22> */
.L_x_8523:
[----:B------:R-:W0:Y:S02]  /*2500*/  MUFU.RCP R51, R16 ;  /* 0x0000001000337308 */ /* 0x000e240000001000 */
[----:B0-----:R-:W-:-:S04]  /*2510*/  FFMA R0, R16, R51, -1 ;  /* 0xbf80000010007423 */ /* 0x001fc80000000033 */
[----:B------:R-:W-:-:S04]  /*2520*/  FADD.FTZ R0, -R0, -RZ ;  /* 0x800000ff00007221 */ /* 0x000fc80000010100 */
[----:B------:R-:W-:-:S07]  /*2530*/  FFMA R51, R51, R0, R51 ;  /* 0x0000000033337223 */ /* 0x000fce0000000033 */
.L_x_8524:
[----:B------:R-:W-:Y:S05]  /*2540*/  BSYNC B1 ;  /* 0x0000000000017941 */ /* 0x000fea0003800000 */
.L_x_8522:
        /* <DEDUP_REMOVED lines=27> */
.L_x_8526:
[----:B------:R-:W0:Y:S02]  /*2700*/  MUFU.RCP R51, R16 ;  /* 0x0000001000337308 */ /* 0x000e240000001000 */
[----:B0-----:R-:W-:-:S04]  /*2710*/  FFMA R0, R16, R51, -1 ;  /* 0xbf80000010007423 */ /* 0x001fc80000000033 */
[----:B------:R-:W-:-:S04]  /*2720*/  FADD.FTZ R0, -R0, -RZ ;  /* 0x800000ff00007221 */ /* 0x000fc80000010100 */
[----:B------:R-:W-:-:S07]  /*2730*/  FFMA R51, R51, R0, R51 ;  /* 0x0000000033337223 */ /* 0x000fce0000000033 */
.L_x_8527:
[----:B------:R-:W-:Y:S05]  /*2740*/  BSYNC B1 ;  /* 0x0000000000017941 */ /* 0x000fea0003800000 */
.L_x_8525:
[----:B------:R-:W-:Y:S01]  /*2750*/  IMAD.U32 R43, R19, 0x10000, RZ ;  /* 0x00010000132b7824 */ /* 0x000fe200078e00ff */
[----:B------:R-:W-:Y:S01]  /*2760*/  ISETP.GE.U32.AND P0, PT, R23, R10, PT ;  /* 0x0000000a1700720c */ /* 0x000fe20003f06070 */
[----:B------:R-:W-:Y:S02]  /*2770*/  IMAD.MOV.U32 R0, RZ, RZ, 0x3bbb989d ;  /* 0x3bbb989dff007424 */ /* 0x000fe400078e00ff */
[----:B------:R-:W-:Y:S01]  /*2780*/  FMUL R51, R44, R51 ;  /* 0x000000332c337220 */ /* 0x000fe20000400000 */
[----:B------:R-:W-:Y:S01]  /*2790*/  IMAD.MOV.U32 R21, RZ, RZ, 0x437c0000 ;  /* 0x437c0000ff157424 */ /* 0x000fe200078e00ff */
[----:B------:R-:W-:Y:S01]  /*27a0*/  ISETP.GE.U32.OR P0, PT, R2, R9, P0 ;  /* 0x000000090200720c */ /* 0x000fe20000706470 */
[----:B------:R-:W-:Y:S01]  /*27b0*/  FFMA.SAT R0, -R43, R0, 0.5 ;  /* 0x3f0000002b007423 */ /* 0x000fe20000002100 */
[----:B------:R-:W-:Y:S01]  /*27c0*/  FMUL R53, R48, R51 ;  /* 0x0000003330357220 */ /* 0x000fe20000400000 */
[----:B------:R-:W-:Y:S01]  /*27d0*/  ULDC.64 UR8, c[0x0][0x248] ;  /* 0x0000920000087ab9 */ /* 0x000fe20000000a00 */
[----:B------:R-:W-:Y:S01]  /*27e0*/  BSSY B1, `(.L_x_8528) ;  /* 0x0000026000017945 */ /* 0x000fe20003800000 */
[----:B------:R-:W-:Y:S01]  /*27f0*/  FFMA.RM R12, R0, R21, 12582913 ;  /* 0x4b400001000c7423 */ /* 0x000fe20000004015 */
[----:B------:R-:W-:Y:S01]  /*2800*/  FMUL R23, R53, R8 ;  /* 0x0000000835177220 */ /* 0x000fe20000400000 */
[----:B------:R-:W-:-:S02]  /*2810*/  ULOP3.LUT UR4, UR9, 0x7fffffff, URZ, 0xc0, !UPT ;  /* 0x7fffffff09047892 */ /* 0x000fc4000f8ec03f */
[C---:B------:R-:W-:Y:S01]  /*2820*/  FADD R0, R12.reuse, -12583039 ;  /* 0xcb40007f0c007421 */ /* 0x040fe20000000000 */
[----:B------:R-:W-:-:S03]  /*2830*/  IMAD.SHL.U32 R12, R12, 0x800000, RZ ;  /* 0x008000000c0c7824 */ /* 0x000fc600078e00ff */
[----:B------:R-:W-:Y:S01]  /*2840*/  FFMA R0, -R43, 1.4426950216293334961, -R0 ;  /* 0x3fb8aa3b2b007823 */ /* 0x000fe20000000900 */
[C---:B------:R-:W-:Y:S02]  /*2850*/  @!P0 LEA R50, P2, R25.reuse, R7, 0x3 ;  /* 0x0000000719328211 */ /* 0x040fe400078418ff */
[----:B------:R-:W-:Y:S01]  /*2860*/  @!P0 LEA R40, P3, R25, R6, 0x3 ;  /* 0x0000000619288211 */ /* 0x000fe200078618ff */
[----:B------:R-:W-:Y:S01]  /*2870*/  FFMA R16, -R43, 1.925963033500011079e-08, R0 ;  /* 0x32a570602b107823 */ /* 0x000fe20000000100 */
[C-C-:B------:R-:W-:Y:S02]  /*2880*/  @!P0 LEA.HI.X R51, R25.reuse, R4, R22.reuse, 0x3, P2 ;  /* 0x0000000419338211 */ /* 0x140fe400010f1c16 */
[----:B------:R-:W-:Y:S01]  /*2890*/  @!P0 LEA.HI.X R41, R25, R3, R22, 0x3, P3 ;  /* 0x0000000319298211 */ /* 0x000fe200018f1c16 */
[----:B------:R-:W0:Y:S01]  /*28a0*/  MUFU.EX2 R21, R16 ;  /* 0x0000001000157308 */ /* 0x000e220000000800 */
[----:B------:R-:W-:Y:S01]  /*28b0*/  FMNMX R0, R24, |R49|, !PT ;  /* 0x4000003118007209 */ /* 0x000fe20007800000 */
[-C--:B------:R-:W-:Y:S01]  /*28c0*/  FMUL R24, R49, R8.reuse ;  /* 0x0000000831187220 */ /* 0x080fe20000400000 */
[-C--:B------:R-:W-:Y:S01]  /*28d0*/  FMUL R25, R45, R8.reuse ;  /* 0x000000082d197220 */ /* 0x080fe20000400000 */
[----:B------:R-:W-:Y:S01]  /*28e0*/  FMUL R22, R47, R8 ;  /* 0x000000082f167220 */ /* 0x000fe20000400000 */
[----:B------:R-:W-:-:S02]  /*28f0*/  FMNMX R0, |R45|, R0, !PT ;  /* 0x000000002d007209 */ /* 0x000fc40007800200 */
[----:B------:R-:W-:Y:S01]  /*2900*/  IADD3 R15, P2, P3, R14, UR8, R15 ;  /* 0x000000080e0f7c10 */ /* 0x000fe2000fb5e00f */
[----:B------:R1:W-:Y:S01]  /*2910*/  @!P0 STG.E.64 desc[UR10][R50.64], R24 ;  /* 0x0000001832008986 */ /* 0x0003e2000c101b0a */
[----:B------:R-:W-:Y:S02]  /*2920*/  FMNMX R44, |R47|, R0, !PT ;  /* 0x000000002f2c7209 */ /* 0x000fe40007800200 */
[----:B------:R-:W-:Y:S01]  /*2930*/  IADD3.X R46, RZ, UR4, R17, P2, P3 ;  /* 0x00000004ff2e7c10 */ /* 0x000fe200097e6411 */
[----:B------:R1:W-:Y:S01]  /*2940*/  @!P0 STG.E.64 desc[UR10][R40.64], R22 ;  /* 0x0000001628008986 */ /* 0x0003e2000c101b0a */
[----:B------:R-:W-:Y:S02]  /*2950*/  FMNMX R44, |R53|, R44, !PT ;  /* 0x0000002c352c7209 */ /* 0x000fe40007800200 */
[----:B------:R-:W-:Y:S01]  /*2960*/  PRMT R45, R19, 0x7632, R45 ;  /* 0x00007632132d7816 */ /* 0x000fe2000000002d */
[----:B0-----:R-:W-:-:S04]  /*2970*/  FFMA R16, R12, R21, 1 ;  /* 0x3f8000000c107423 */ /* 0x001fc80000000015 */
[----:B------:R-:W-:-:S05]  /*2980*/  VIADD R12, R16, 0x1800000 ;  /* 0x01800000100c7836 */ /* 0x000fca0000000000 */
[----:B------:R-:W-:-:S04]  /*2990*/  LOP3.LUT R12, R12, 0x7f800000, RZ, 0xc0, !PT ;  /* 0x7f8000000c0c7812 */ /* 0x000fc800078ec0ff */
[----:B------:R-:W-:-:S13]  /*29a0*/  ISETP.GT.U32.AND P0, PT, R12, 0x1ffffff, PT ;  /* 0x01ffffff0c00780c */ /* 0x000fda0003f04070 */
[----:B-1----:R-:W-:Y:S05]  /*29b0*/  @P0 BRA `(.L_x_8529) ;  /* 0x0000000000100947 */ /* 0x002fea0003800000 */
[----:B------:R-:W-:Y:S02]  /*29c0*/  MOV R0, R16 ;  /* 0x0000001000007202 */ /* 0x000fe40000000f00 */
[----:B------:R-:W-:-:S07]  /*29d0*/  MOV R12, 0x29f0 ;  /* 0x000029f0000c7802 */ /* 0x000fce0000000f00 */
[----:B------:R-:W-:Y:S05]  /*29e0*/  CALL.REL.NOINC `($__internal_197_$__cuda_sm20_rcp_rn_f32_slowpath) ;  /* 0x0000003400487944 */ /* 0x000fea0003c00000 */
[----:B------:R-:W-:Y:S05]  /*29f0*/  BRA `(.L_x_8530) ;  /* 0x0000000000107947 */ /* 0x000fea0003800000 */
.L_x_8529:
[----:B------:R-:W0:Y:S02]  /*2a00*/  MUFU.RCP R51, R16 ;  /* 0x0000001000337308 */ /* 0x000e240000001000 */
[----:B0-----:R-:W-:-:S04]  /*2a10*/  FFMA R0, R16, R51, -1 ;  /* 0xbf80000010007423 */ /* 0x001fc80000000033 */
[----:B------:R-:W-:-:S04]  /*2a20*/  FADD.FTZ R0, -R0, -RZ ;  /* 0x800000ff00007221 */ /* 0x000fc80000010100 */
[----:B------:R-:W-:-:S07]  /*2a30*/  FFMA R51, R51, R0, R51 ;  /* 0x0000000033337223 */ /* 0x000fce0000000033 */
.L_x_8530:
[----:B------:R-:W-:Y:S05]  /*2a40*/  BSYNC B1 ;  /* 0x0000000000017941 */ /* 0x000fea0003800000 */
.L_x_8528:
[----:B------:R-:W-:Y:S01]  /*2a50*/  IMAD.U32 R19, R19, 0x10000, RZ ;  /* 0x0001000013137824 */ /* 0x000fe200078e00ff */
[----:B------:R-:W-:Y:S01]  /*2a60*/  BSSY B1, `(.L_x_8531) ;  /* 0x0000020000017945 */ /* 0x000fe20003800000 */
[----:B------:R-:W-:Y:S01]  /*2a70*/  IMAD.MOV.U32 R0, RZ, RZ, 0x3bbb989d ;  /* 0x3bbb989dff007424 */ /* 0x000fe200078e00ff */
[----:B------:R-:W-:Y:S01]  /*2a80*/  PRMT R47, R18, 0x7632, R47 ;  /* 0x00007632122f7816 */ /* 0x000fe2000000002f */
        /* <DEDUP_REMOVED lines=10> */
[----:B------:R-:W-:Y:S02]  /*2b30*/  IMAD.U32 R17, R18, 0x10000, RZ ;  /* 0x0001000012117824 */ /* 0x000fe400078e00ff */
        /* <DEDUP_REMOVED lines=14> */
.L_x_8532:
[----:B------:R-:W0:Y:S02]  /*2c20*/  MUFU.RCP R51, R40 ;  /* 0x0000002800337308 */ /* 0x000e240000001000 */
[----:B0-----:R-:W-:-:S04]  /*2c30*/  FFMA R0, R40, R51, -1 ;  /* 0xbf80000028007423 */ /* 0x001fc80000000033 */
[----:B------:R-:W-:-:S04]  /*2c40*/  FADD.FTZ R0, -R0, -RZ ;  /* 0x800000ff00007221 */ /* 0x000fc80000010100 */
[----:B------:R-:W-:-:S07]  /*2c50*/  FFMA R51, R51, R0, R51 ;  /* 0x0000000033337223 */ /* 0x000fce0000000033 */
.L_x_8533:
[----:B------:R-:W-:Y:S05]  /*2c60*/  BSYNC B1 ;  /* 0x0000000000017941 */ /* 0x000fea0003800000 */
.L_x_8531:
        /* <DEDUP_REMOVED lines=22> */
.L_x_8535:
[----:B------:R-:W0:Y:S02]  /*2dd0*/  MUFU.RCP R51, R12 ;  /* 0x0000000c00337308 */ /* 0x000e240000001000 */
[----:B0-----:R-:W-:-:S04]  /*2de0*/  FFMA R0, R12, R51, -1 ;  /* 0xbf8000000c007423 */ /* 0x001fc80000000033 */
[----:B------:R-:W-:-:S04]  /*2df0*/  FADD.FTZ R0, -R0, -RZ ;  /* 0x800000ff00007221 */ /* 0x000fc80000010100 */
[----:B------:R-:W-:-:S07]  /*2e00*/  FFMA R51, R51, R0, R51 ;  /* 0x0000000033337223 */ /* 0x000fce0000000033 */
.L_x_8536:
[----:B------:R-:W-:Y:S05]  /*2e10*/  BSYNC B1 ;  /* 0x0000000000017941 */ /* 0x000fea0003800000 */
.L_x_8534:
[----:B------:R-:W-:Y:S01]  /*2e20*/  IMAD.U32 R45, R45, 0x10000, RZ ;  /* 0x000100002d2d7824 */ /* 0x000fe200078e00ff */
[----:B------:R-:W-:Y:S01]  /*2e30*/  SHF.L.U32 R47, R47, 0x10, RZ ;  /* 0x000000102f2f7819 */ /* 0x000fe200000006ff */
[----:B------:R-:W-:Y:S01]  /*2e40*/  IMAD.MOV.U32 R0, RZ, RZ, 0x3bbb989d ;  /* 0x3bbb989dff007424 */ /* 0x000fe200078e00ff */
        /* <DEDUP_REMOVED lines=24> */
.L_x_8538:
[----:B------:R-:W0:Y:S02]  /*2fd0*/  MUFU.RCP R51, R40 ;  /* 0x0000002800337308 */ /* 0x000e240000001000 */
[----:B0-----:R-:W-:-:S04]  /*2fe0*/  FFMA R0, R40, R51, -1 ;  /* 0xbf80000028007423 */ /* 0x001fc80000000033 */
[----:B------:R-:W-:-:S04]  /*2ff0*/  FADD.FTZ R0, -R0, -RZ ;  /* 0x800000ff00007221 */ /* 0x000fc80000010100 */
[----:B------:R-:W-:-:S07]  /*3000*/  FFMA R51, R51, R0, R51 ;  /* 0x0000000033337223 */ /* 0x000fce0000000033 */
.L_x_8539:
[----:B------:R-:W-:Y:S05]  /*3010*/  BSYNC B1 ;  /* 0x0000000000017941 */ /* 0x000fea0003800000 */
.L_x_8537:
[----:B------:R-:W0:Y:S01]  /*3020*/  S2R R12, SR_TID.X ;  /* 0x00000000000c7919 */ /* 0x000e220000002100 */
[----:B------:R-:W-:Y:S01]  /*3030*/  ULDC.64 UR12, c[0x0][0x248] ;  /* 0x00009200000c7ab9 */ /* 0x000fe20000000a00 */
[----:B------:R-:W-:Y:S01]  /*3040*/  @P1 LEA R6, P2, R15, R6, 0x3 ;  /* 0x000000060f061211 */ /* 0x000fe200078418ff */
[----:B------:R-:W-:Y:S01]  /*3050*/  UIADD3 UR8, UP0, UR12, 0x3f, URZ ;  /* 0x0000003f0c087890 */ /* 0x000fe2000ff1e03f */
[----:B------:R-:W-:Y:S01]  /*3060*/  FMUL R0, R45, R51 ;  /* 0x000000332d007220 */ /* 0x000fe20000400000 */
[C---:B------:R-:W-:Y:S01]  /*3070*/  @P1 LEA R20, P0, R15.reuse, R7, 0x3 ;  /* 0x000000070f141211 */ /* 0x040fe200078018ff */
[----:B------:R-:W1:Y:S01]  /*3080*/  S2UR UR5, SR_CgaCtaId ;  /* 0x00000000000579c3 */ /* 0x000e620000008800 */
[----:B------:R-:W-:Y:S01]  /*3090*/  UIADD3.X UR9, URZ, UR13, URZ, UP0, !UPT ;  /* 0x0000000d3f097290 */ /* 0x000fe200087fe43f */
[--C-:B------:R-:W-:Y:S01]  /*30a0*/  @P1 LEA.HI.X R7, R15, R3, R46.reuse, 0x3, P2 ;  /* 0x000000030f071211 */ /* 0x100fe200010f1c2e */
[----:B------:R-:W-:Y:S01]  /*30b0*/  FMUL R47, R47, R0 ;  /* 0x000000002f2f7220 */ /* 0x000fe20000400000 */
[----:B------:R-:W-:Y:S01]  /*30c0*/  @P1 LEA.HI.X R21, R15, R4, R46, 0x3, P0 ;  /* 0x000000040f151211 */ /* 0x000fe200000f1c2e */
[----:B------:R-:W-:Y:S01]  /*30d0*/  USHF.R.U32.HI UR14, URZ, 0x6, UR9 ;  /* 0x000000063f0e7899 */ /* 0x000fe20008011609 */
[----:B------:R-:W-:Y:S01]  /*30e0*/  FMNMX R16, R44, |R43|, !PT ;  /* 0x4000002b2c107209 */ /* 0x000fe20007800000 */
[----:B------:R-:W-:Y:S01]  /*30f0*/  USHF.R.U64 UR8, UR8, 0x6, UR9 ;  /* 0x0000000608087899 */ /* 0x000fe20008001209 */
[----:B------:R-:W-:Y:S01]  /*3100*/  FMUL R40, R43, R8 ;  /* 0x000000082b287220 */ /* 0x000fe20000400000 */
[----:B------:R-:W-:Y:S01]  /*3110*/  USHF.R.U64 UR9, UR12, 0x1, UR13 ;  /* 0x000000010c097899 */ /* 0x000fe2000800120d */
[----:B------:R-:W2:Y:S01]  /*3120*/  LDC.64 R42, c[0x0][0x250] ;  /* 0x00009400ff2a7b82 */ /* 0x000ea20000000a00 */
[----:B------:R-:W-:-:S02]  /*3130*/  IMAD R3, R36, UR14, RZ ;  /* 0x0000000e24037c24 */ /* 0x000fc4000f8e02ff */
[C---:B------:R-:W-:Y:S01]  /*3140*/  FMUL R41, R19.reuse, R8 ;  /* 0x0000000813297220 */ /* 0x040fe20000400000 */
[----:B------:R-:W-:Y:S01]  /*3150*/  FMNMX R16, |R19|, R16, !PT ;  /* 0x0000001013107209 */ /* 0x000fe20007800200 */
[-C--:B------:R-:W-:Y:S01]  /*3160*/  FMUL R18, R17, R8.reuse ;  /* 0x0000000811127220 */ /* 0x080fe20000400000 */
[----:B------:R-:W-:Y:S02]  /*3170*/  IMAD R3, R37, UR8, R3 ;  /* 0x0000000825037c24 */ /* 0x000fe4000f8e0203 */
[----:B------:R-:W-:Y:S01]  /*3180*/  FMUL R19, R47, R8 ;  /* 0x000000082f137220 */ /* 0x000fe20000400000 */
[----:B------:R-:W-:Y:S01]  /*3190*/  IMAD.WIDE.U32 R36, R36, UR8, RZ ;  /* 0x0000000824247c25 */ /* 0x000fe2000f8e00ff */
[----:B------:R-:W-:Y:S01]  /*31a0*/  USHF.R.U32.HI UR8, URZ, 0x1, UR13 ;  /* 0x000000013f087899 */ /* 0x000fe2000801160d */
[----:B------:R-:W-:Y:S01]  /*31b0*/  @P1 STG.E.64 desc[UR10][R20.64], R40 ;  /* 0x0000002814001986 */ /* 0x000fe2000c101b0a */
[----:B------:R-:W-:Y:S01]  /*31c0*/  UMOV UR4, 0x400 ;  /* 0x0000040000047882 */ /* 0x000fe20000000000 */
[----:B------:R-:W-:Y:S01]  /*31d0*/  IMAD.IADD R3, R37, 0x1, R3 ;  /* 0x0000000125037824 */ /* 0x000fe200078e0203 */
[----:B------:R-:W-:Y:S01]  /*31e0*/  UIADD3 UR4, UR4, 0x20, URZ ;  /* 0x0000002004047890 */ /* 0x000fe2000fffe03f */
[----:B------:R3:W-:Y:S01]  /*31f0*/  @P1 STG.E.64 desc[UR10][R6.64], R18 ;  /* 0x0000001206001986 */ /* 0x0007e2000c101b0a */
[----:B------:R-:W-:Y:S01]  /*3200*/  BSSY B0, `(.L_x_8540) ;  /* 0x00000a5000007945 */ /* 0x000fe20003800000 */
[----:B0-----:R-:W-:Y:S01]  /*3210*/  SHF.R.U32.HI R0, RZ, 0x3, R12 ;  /* 0x00000003ff007819 */ /* 0x001fe2000001160c */
[----:B-1----:R-:W-:-:S03]  /*3220*/  ULEA UR4, UR5, UR4, 0x18 ;  /* 0x0000000405047291 */ /* 0x002fc6000f8ec03f */
[----:B------:R-:W-:-:S05]  /*3230*/  LOP3.LUT R15, R0, 0x1ffffffc, RZ, 0xc0, !PT ;  /* 0x1ffffffc000f7812 */ /* 0x000fca00078ec0ff */
[----:B------:R-:W-:Y:S01]  /*3240*/  IMAD.IADD R4, R12, 0x1, -R15 ;  /* 0x000000010c047824 */ /* 0x000fe200078e0a0f */
[----:B------:R-:W-:Y:S01]  /*3250*/  LEA R15, P0, R36, UR9, 0x5 ;  /* 0x00000009240f7c11 */ /* 0x000fe2000f8028ff */
[C---:B---3--:R-:W-:Y:S02]  /*3260*/  IMAD R6, R5.reuse, 0x21, R2 ;  /* 0x0000002105067824 */ /* 0x048fe400078e0202 */
[----:B------:R-:W-:Y:S01]  /*3270*/  VIADD R0, R4, 0xffffffff ;  /* 0xffffffff04007836 */ /* 0x000fe20000000000 */
[----:B------:R-:W-:Y:S01]  /*3280*/  LEA.HI.X R36, R36, UR8, R3, 0x5, P0 ;  /* 0x0000000824247c11 */ /* 0x000fe200080f2c03 */
[----:B------:R-:W-:Y:S01]  /*3290*/  IMAD R7, R5, 0x21, R14 ;  /* 0x0000002105077824 */ /* 0x000fe200078e020e */
[----:B------:R-:W-:Y:S02]  /*32a0*/  LOP3.LUT R15, RZ, R15, RZ, 0x33, !PT ;  /* 0x0000000fff0f7212 */ /* 0x000fe400078e33ff */
[----:B------:R-:W-:Y:S02]  /*32b0*/  LOP3.LUT R2, RZ, R36, RZ, 0x33, !PT ;  /* 0x00000024ff027212 */ /* 0x000fe400078e33ff */
[----:B------:R-:W-:-:S02]  /*32c0*/  LEA R14, P0, R38, R15, 0x5 ;  /* 0x0000000f260e7211 */ /* 0x000fc400078028ff */
[----:B------:R-:W-:Y:S02]  /*32d0*/  LOP3.LUT R4, R4, 0x1f, RZ, 0xc0, !PT ;  /* 0x0000001f04047812 */ /* 0x000fe400078ec0ff */
[----:B------:R-:W-:Y:S01]  /*32e0*/  LOP3.LUT R0, R0, 0x1f, RZ, 0xc0, !PT ;  /* 0x0000001f00007812 */ /* 0x000fe200078ec0ff */
[----:B------:R-:W-:Y:S01]  /*32f0*/  IMAD.X R2, RZ, RZ, R2, P0 ;  /* 0x000000ffff027224 */ /* 0x000fe200000e0602 */
[----:B------:R-:W-:Y:S01]  /*3300*/  ISETP.GT.U32.AND P1, PT, R14, -0x21, PT ;  /* 0xffffffdf0e00780c */ /* 0x000fe20003f24070 */
[----:B------:R-:W-:Y:S01]  /*3310*/  IMAD R3, R5, 0x21, R4 ;  /* 0x0000002105037824 */ /* 0x000fe200078e0204 */
[----:B------:R-:W-:Y:S01]  /*3320*/  ISETP.GE.U32.AND P0, PT, R13, R9, PT ;  /* 0x000000090d00720c */ /* 0x000fe20003f06070 */
[----:B------:R-:W-:Y:S01]  /*3330*/  IMAD R4, R5, 0x21, R0 ;  /* 0x0000002105047824 */ /* 0x000fe200078e0200 */
[----:B------:R-:W-:Y:S01]  /*3340*/  SHF.R.U32.HI R15, RZ, 0x2, R12 ;  /* 0x00000002ff0f7819 */ /* 0x000fe2000001160c */
[----:B--2---:R-:W-:Y:S01]  /*3350*/  IMAD R9, R43, UR12, RZ ;  /* 0x0000000c2b097c24 */ /* 0x004fe2000f8e02ff */
[----:B------:R-:W-:-:S02]  /*3360*/  ISETP.GT.U32.AND.EX P1, PT, R2, -0x1, PT, P1 ;  /* 0xffffffff0200780c */ /* 0x000fc40003f24110 */
[----:B------:R-:W-:Y:S01]  /*3370*/  LEA R0, R3, UR4, 0x2 ;  /* 0x0000000403007c11 */ /* 0x000fe2000f8e10ff */
[----:B------:R-:W-:Y:S01]  /*3380*/  IMAD.WIDE.U32 R2, R42, UR12, R34 ;  /* 0x0000000c2a027c25 */ /* 0x000fe2000f8e0022 */
[----:B------:R-:W-:Y:S02]  /*3390*/  LEA R4, R4, UR4, 0x2 ;  /* 0x0000000404047c11 */ /* 0x000fe4000f8e10ff */
[----:B------:R-:W-:Y:S01]  /*33a0*/  LEA R6, R6, UR4, 0x2 ;  /* 0x0000000406067c11 */ /* 0x000fe2000f8e10ff */
[----:B------:R0:W-:Y:S01]  /*33b0*/  STS [R0], R32 ;  /* 0x0000002000007388 */ /* 0x0001e20000000800 */
[----:B------:R-:W-:Y:S01]  /*33c0*/  LEA R7, R7, UR4, 0x2 ;  /* 0x0000000407077c11 */ /* 0x000fe2000f8e10ff */
[----:B------:R-:W-:Y:S01]  /*33d0*/  IMAD R21, R42, UR13, R9 ;  /* 0x0000000d2a157c24 */ /* 0x000fe2000f8e0209 */
[----:B------:R-:W-:Y:S01]  /*33e0*/  LOP3.LUT R15, R15, 0x38, RZ, 0xc0, !PT ;  /* 0x000000380f0f7812 */ /* 0x000fe200078ec0ff */
[----:B------:R0:W-:Y:S01]  /*33f0*/  STS [R4], R28 ;  /* 0x0000001c04007388 */ /* 0x0001e20000000800 */
[----:B------:R-:W-:-:S02]  /*3400*/  SEL R14, R14, 0xffffffdf, P1 ;  /* 0xffffffdf0e0e7807 */ /* 0x000fc40000800000 */
[----:B------:R-:W-:Y:S01]  /*3410*/  FMNMX R12, |R17|, R16, !PT ;  /* 0x00000010110c7209 */ /* 0x000fe20007800200 */
[----:B------:R0:W-:Y:S01]  /*3420*/  STS [R6], R24 ;  /* 0x0000001806007388 */ /* 0x0001e20000000800 */
[----:B------:R-:W-:Y:S01]  /*3430*/  LOP3.LUT R14, RZ, R14, RZ, 0x33, !PT ;  /* 0x0000000eff0e7212 */ /* 0x000fe200078e33ff */
[----:B------:R-:W-:Y:S01]  /*3440*/  IMAD.WIDE.U32 R16, R15, R42, RZ ;  /* 0x0000002a0f107225 */ /* 0x000fe200078e00ff */
[----:B------:R-:W-:Y:S01]  /*3450*/  FMNMX R9, |R47|, R12, !PT ;  /* 0x0000000c2f097209 */ /* 0x000fe20007800200 */
[----:B------:R0:W-:Y:S02]  /*3460*/  STS [R7], R40 ;  /* 0x0000002807007388 */ /* 0x0001e40000000800 */
[----:B------:R-:W-:Y:S02]  /*3470*/  IMAD R43, R15, R43, R17 ;  /* 0x0000002b0f2b7224 */ /* 0x000fe400078e0211 */
[----:B------:R-:W-:Y:S02]  /*3480*/  IMAD.MOV.U32 R45, RZ, RZ, R16 ;  /* 0x000000ffff2d7224 */ /* 0x000fe400078e0010 */
[----:B------:R-:W-:-:S02]  /*3490*/  IMAD.IADD R12, R3, 0x1, R21 ;  /* 0x00000001030c7824 */ /* 0x000fc400078e0215 */
[----:B------:R-:W-:Y:S01]  /*34a0*/  IMAD.IADD R14, R14, 0x1, -R13 ;  /* 0x000000010e0e7824 */ /* 0x000fe200078e0a0d */
[----:B------:R-:W-:Y:S06]  /*34b0*/  BAR.SYNC.DEFER_BLOCKING 0x0 ;  /* 0x0000000000007b1d */ /* 0x000fec0000010000 */
[----:B0-----:R-:W-:Y:S05]  /*34c0*/  @P0 BRA `(.L_x_8541) ;  /* 0x0000000400e00947 */ /* 0x001fea0003800000 */
[C---:B------:R-:W-:Y:S01]  /*34d0*/  IADD3 R16, R14.reuse, -0x1, RZ ;  /* 0xffffffff0e107810 */ /* 0x040fe20007ffe0ff */
[----:B------:R-:W-:Y:S01]  /*34e0*/  BSSY B1, `(.L_x_8542) ;  /* 0x0000047000017945 */ /* 0x000fe20003800000 */
[----:B------:R-:W-:Y:S01]  /*34f0*/  LOP3.LUT R39, R14, 0x3, RZ, 0xc0, !PT ;  /* 0x000000030e277812 */ /* 0x000fe200078ec0ff */
[----:B------:R-:W-:Y:S01]  /*3500*/  IMAD.MOV.U32 R24, RZ, RZ, RZ ;  /* 0x000000ffff187224 */ /* 0x000fe200078e00ff */
[----:B------:R-:W-:Y:S01]  /*3510*/  ISETP.GE.U32.AND P2, PT, R16, 0x3, PT ;  /* 0x000000031000780c */ /* 0x000fe20003f46070 */
[----:B------:R-:W-:Y:S01]  /*3520*/  IMAD.MOV.U32 R38, RZ, RZ, R13 ;  /* 0x000000ffff267224 */ /* 0x000fe200078e000d */
[----:B------:R-:W-:Y:S01]  /*3530*/  ISETP.NE.AND P1, PT, R39, RZ, PT ;  /* 0x000000ff2700720c */ /* 0x000fe20003f25270 */
[----:B------:R-:W-:Y:S02]  /*3540*/  IMAD.MOV.U32 R32, RZ, RZ, R11 ;  /* 0x000000ffff207224 */ /* 0x000fe400078e000b */
[----:B------:R-:W-:Y:S02]  /*3550*/  IMAD.MOV.U32 R59, RZ, RZ, R45 ;  /* 0x000000ffff3b7224 */ /* 0x000fe400078e002d */
        /* <DEDUP_REMOVED lines=8> */
.L_x_8544:
        /* <DEDUP_REMOVED lines=50> */
[----:B------:R-:W-:Y:S02]  /*3900*/  IMAD.IADD R38, R13, 0x1, R24 ;  /* 0x000000010d267824 */ /* 0x000fe400078e0218 */
[----:B----4-:R0:W-:Y:S01]  /*3910*/  @!P5 STG.E desc[UR10][R36.64], R57 ;  /* 0x000000392400d986 */ /* 0x0101e2000c10190a */
[----:B------:R-:W-:Y:S01]  /*3920*/  VIADD R32, R49, 0x1f ;  /* 0x0000001f31207836 */ /* 0x000fe20000000000 */
[----:B------:R-:W-:-:S04]  /*3930*/  IADD3.X R47, R47, UR7, RZ, P2, !PT ;  /* 0x000000072f2f7c10 */ /* 0x000fc800097fe4ff */
[----:B------:R-:W-:Y:S05]  /*3940*/  @P3 BRA `(.L_x_8544) ;  /* 0xfffffffc00243947 */ /* 0x000fea000383ffff */
.L_x_8543:
[----:B------:R-:W-:Y:S05]  /*3950*/  BSYNC B1 ;  /* 0x0000000000017941 */ /* 0x000fea0003800000 */
.L_x_8542:
        /* <DEDUP_REMOVED lines=16> */
.L_x_8546:
[----:B------:R-:W-:Y:S05]  /*3a60*/  BSYNC B1 ;  /* 0x0000000000017941 */ /* 0x000fea0003800000 */
.L_x_8545:
        /* <DEDUP_REMOVED lines=30> */
.L_x_8541:
[----:B------:R-:W-:Y:S05]  /*3c50*/  BSYNC B0 ;  /* 0x0000000000007941 */ /* 0x000fea0003800000 */
.L_x_8540:
        /* <DEDUP_REMOVED lines=18> */
[----:B------:R-:W-:Y:S01]  /*3d80*/  IMAD.IADD R22, R14, 0x1, -R47 ;  /* 0x000000010e167824 */ /* 0x000fe200078e0a2f */
[----:B------:R-:W-:Y:S01]  /*3d90*/  MOV R49, R11 ;  /* 0x0000000b00317202 */ /* 0x000fe20000000f00 */
[----:B------:R-:W-:Y:S02]  /*3da0*/  IMAD.MOV.U32 R18, RZ, RZ, RZ ;  /* 0x000000ffff127224 */ /* 0x000fe400078e00ff */
[----:B------:R-:W-:-:S07]  /*3db0*/  IMAD.MOV.U32 R42, RZ, RZ, R13 ;  /* 0x000000ffff2a7224 */ /* 0x000fce00078e000d */
.L_x_8551:
[C---:B--2---:R-:W-:Y:S01]  /*3dc0*/  VIADD R16, R49.reuse, 0xffffffff ;  /* 0xffffffff31107836 */ /* 0x044fe20000000000 */
        /* <DEDUP_REMOVED lines=18> */
[----:B------:R-:W-:Y:S02]  /*3ef0*/  @!P2 IADD3 R30, P4, P5, R39, R2, R17 ;  /* 0x00000002271ea210 */ /* 0x000fe40007d9e011 */
[----:B------:R-:W0:Y:S01]  /*3f00*/  @!P1 LDC.64 R16, c[0x0][0x228] ;  /* 0x00008a00ff109b82 */ /* 0x000e220000000a00 */
[----:B------:R-:W-:Y:S02]  /*3f10*/  LEA R42, R20, UR4, 0x2 ;  /* 0x00000004142a7c11 */ /* 0x000fe4000f8e10ff */
[----:B------:R-:W-:Y:S02]  /*3f20*/  @!P2 IADD3.X R40, RZ, R12, R37, P4, P5 ;  /* 0x0000000cff28a210 */ /* 0x000fe400027ea425 */
[----:B------:R-:W-:Y:S02]  /*3f30*/  @!P3 IADD3 R28, P4, P5, R55, R2, R51 ;  /* 0x00000002371cb210 */ /* 0x000fe40007d9e033 */
[----:B------:R-:W-:Y:S01]  /*3f40*/  @!P3 LDS R55, [R42+0x8] ;  /* 0x000008002a37b984 */ /* 0x000fe20000000800 */
[----:B------:R-:W1:Y:S01]  /*3f50*/  @!P2 LDC.64 R36, c[0x0][0x228] ;  /* 0x00008a00ff24ab82 */ /* 0x000e620000000a00 */
[----:B------:R-:W-:-:S02]  /*3f60*/  @!P3 IADD3.X R32, RZ, R12, R53, P4, P5 ;  /* 0x0000000cff20b210 */ /* 0x000fc400027ea435 */
[----:B------:R-:W-:Y:S02]  /*3f70*/  ISETP.GE.U32.AND P4, PT, R49, R10, PT ;  /* 0x0000000a3100720c */ /* 0x000fe40003f86070 */
[----:B------:R-:W-:Y:S02]  /*3f80*/  IADD3 R45, P5, R51, UR6, RZ ;  /* 0x00000006332d7c10 */ /* 0x000fe4000ffbe0ff */
[----:B------:R-:W2:Y:S02]  /*3f90*/  @!P1 LDS R51, [R42] ;  /* 0x000000002a339984 */ /* 0x000ea40000000800 */
[----:B------:R-:W-:Y:S02]  /*3fa0*/  IADD3.X R43, R53, UR7, RZ, P5, !PT ;  /* 0x00000007352b7c10 */ /* 0x000fe4000affe4ff */
[----:B------:R-:W3:Y:S05]  /*3fb0*/  @!P2 LDS R53, [R42+0x4] ;  /* 0x000004002a35a984 */ /* 0x000eea0000000800 */
[C---:B------:R-:W-:Y:S01]  /*3fc0*/  @!P4 IADD3 R24, P5, P6, R49.reuse, R2, R45 ;  /* 0x000000023118c210 */ /* 0x040fe20007ebe02d */
[----:B------:R4:W5:Y:S01]  /*3fd0*/  @!P4 LDS R57, [R42+0xc] ;  /* 0x00000c002a39c984 */ /* 0x0009620000000800 */
[----:B------:R-:W-:-:S02]  /*3fe0*/  VIADD R49, R49, 0x1f ;  /* 0x0000001f31317836 */ /* 0x000fc40000000000 */
        /* <DEDUP_REMOVED lines=20> */
.L_x_8550:
[----:B------:R-:W-:Y:S05]  /*4130*/  BSYNC B1 ;  /* 0x0000000000017941 */ /* 0x000fea0003800000 */
.L_x_8549:
        /* <DEDUP_REMOVED lines=17> */
.L_x_8553:
[----:B------:R-:W-:Y:S05]  /*4250*/  BSYNC B1 ;  /* 0x0000000000017941 */ /* 0x000fea0003800000 */
.L_x_8552:
        /* <DEDUP_REMOVED lines=30> */
.L_x_8548:
[----:B------:R-:W-:Y:S05]  /*4440*/  BSYNC B0 ;  /* 0x0000000000007941 */ /* 0x000fea0003800000 */
.L_x_8547:
        /* <DEDUP_REMOVED lines=8> */
[----:B------:R-:W-:Y:S02]  /*44d0*/  IMAD.MOV.U32 R37, RZ, RZ, R16 ;  /* 0x000000ffff257224 */ /* 0x000fe400078e0010 */
[----:B------:R-:W-:Y:S01]  /*44e0*/  IMAD.IADD R15, R17, 0x1, R15 ;  /* 0x00000001110f7824 */ /* 0x000fe200078e020f */
        /* <DEDUP_REMOVED lines=9> */
[----:B------:R-:W-:Y:S01]  /*4580*/  IMAD.MOV.U32 R18, RZ, RZ, RZ ;  /* 0x000000ffff127224 */ /* 0x000fe200078e00ff */
[----:B------:R-:W-:Y:S01]  /*4590*/  MOV R41, R15 ;  /* 0x0000000f00297202 */ /* 0x000fe20000000f00 */
[----:B------:R-:W-:Y:S01]  /*45a0*/  IMAD.MOV.U32 R36, RZ, RZ, R13 ;  /* 0x000000ffff247224 */ /* 0x000fe200078e000d */
[----:B------:R-:W-:Y:S01]  /*45b0*/  ISETP.GE.U32.AND P1, PT, R16, 0x3, PT ;  /* 0x000000031000780c */ /* 0x000fe20003f26070 */
[----:B------:R-:W-:Y:S01]  /*45c0*/  IMAD.MOV.U32 R39, RZ, RZ, R11 ;  /* 0x000000ffff277224 */ /* 0x000fe200078e000b */
[----:B------:R-:W-:Y:S01]  /*45d0*/  ISETP.NE.AND P2, PT, R33, RZ, PT ;  /* 0x000000ff2100720c */ /* 0x000fe20003f45270 */
[----:B------:R-:W-:-:S03]  /*45e0*/  IMAD.MOV.U32 R51, RZ, RZ, R37 ;  /* 0x000000ffff337224 */ /* 0x000fc600078e0025 */
[----:B------:R-:W-:-:S07]  /*45f0*/  P2R R46, PR, RZ, 0x4 ;  /* 0x00000004ff2e7803 */ /* 0x000fce0000000000 */
[----:B------:R-:W-:Y:S05]  /*4600*/  @!P1 BRA `(.L_x_8557) ;  /* 0x0000000000f49947 */ /* 0x000fea0003800000 */
[----:B------:R-:W-:Y:S02]  /*4610*/  IMAD.IADD R22, R14, 0x1, -R33 ;  /* 0x000000010e167824 */ /* 0x000fe400078e0a21 */
[----:B------:R-:W-:Y:S02]  /*4620*/  IMAD.MOV.U32 R18, RZ, RZ, RZ ;  /* 0x000000ffff127224 */ /* 0x000fe400078e00ff */
[----:B------:R-:W-:Y:S02]  /*4630*/  IMAD.MOV.U32 R36, RZ, RZ, R13 ;  /* 0x000000ffff247224 */ /* 0x000fe400078e000d */
[----:B------:R-:W-:Y:S02]  /*4640*/  IMAD.MOV.U32 R39, RZ, RZ, R11 ;  /* 0x000000ffff277224 */ /* 0x000fe400078e000b */
[----:B------:R-:W-:Y:S02]  /*4650*/  IMAD.MOV.U32 R51, RZ, RZ, R37 ;  /* 0x000000ffff337224 */ /* 0x000fe400078e0025 */
[----:B------:R-:W-:-:S07]  /*4660*/  IMAD.MOV.U32 R41, RZ, RZ, R15 ;  /* 0x000000ffff297224 */ /* 0x000fce00078e000f */
.L_x_8558:
        /* <DEDUP_REMOVED lines=55> */
.L_x_8557:
[----:B------:R-:W-:Y:S05]  /*49e0*/  BSYNC B1 ;  /* 0x0000000000017941 */ /* 0x000fea0003800000 */
.L_x_8556:
        /* <DEDUP_REMOVED lines=17> */
.L_x_8560:
[----:B------:R-:W-:Y:S05]  /*4b00*/  BSYNC B1 ;  /* 0x0000000000017941 */ /* 0x000fea0003800000 */
.L_x_8559:
        /* <DEDUP_REMOVED lines=30> */
.L_x_8555:
[----:B------:R-:W-:Y:S05]  /*4cf0*/  BSYNC B0 ;  /* 0x0000000000007941 */ /* 0x000fea0003800000 */
.L_x_8554:
        /* <DEDUP_REMOVED lines=10> */
[----:B------:R-:W-:Y:S02]  /*4da0*/  LOP3.LUT R7, R14, 0x3, RZ, 0xc0, !PT ;  /* 0x000000030e077812 */ /* 0x000fe400078ec0ff */
[----:B------:R-:W-:Y:S02]  /*4db0*/  MOV R4, R13 ;  /* 0x0000000d00047202 */ /* 0x000fe40000000f00 */
[----:B------:R-:W-:Y:S01]  /*4dc0*/  ISETP.GE.U32.AND P0, PT, R0, 0x3, PT ;  /* 0x000000030000780c */ /* 0x000fe20003f06070 */
[----:B------:R-:W-:-:S12]  /*4dd0*/  IMAD.MOV.U32 R0, RZ, RZ, 0x1 ;  /* 0x00000001ff007424 */ /* 0x000fd800078e00ff */
[----:B------:R-:W-:Y:S05]  /*4de0*/  @!P0 BRA `(.L_x_8564) ;  /* 0x0000000000f88947 */ /* 0x000fea0003800000 */
[----:B------:R-:W-:Y:S01]  /*4df0*/  BSSY B2, `(.L_x_8565) ;  /* 0x000003c000027945 */ /* 0x000fe20003800000 */
[----:B------:R-:W-:Y:S02]  /*4e00*/  IMAD.IADD R0, R14, 0x1, -R7 ;  /* 0x000000010e007824 */ /* 0x000fe400078e0a07 */
[----:B------:R-:W-:Y:S02]  /*4e10*/  IMAD.MOV.U32 R6, RZ, RZ, RZ ;  /* 0x000000ffff067224 */ /* 0x000fe400078e00ff */
[----:B------:R-:W-:-:S07]  /*4e20*/  IMAD.MOV.U32 R4, RZ, RZ, R13 ;  /* 0x000000ffff047224 */ /* 0x000fce00078e000d */
.L_x_8566:
[C---:B01----:R-:W-:Y:S01]  /*4e30*/  LOP3.LUT R17, R11.reuse, 0x1f, RZ, 0xc0, !PT ;  /* 0x0000001f0b117812 */ /* 0x043fe200078ec0ff */
[C---:B------:R-:W-:Y:S02]  /*4e40*/  VIADD R14, R11.reuse, 0xffffffff ;  /* 0xffffffff0b0e7836 */ /* 0x040fe40000000000 */
[----:B------:R-:W-:Y:S01]  /*4e50*/  VIADD R16, R11, 0x1d ;  /* 0x0000001d0b107836 */ /* 0x000fe20000000000 */
        /* <DEDUP_REMOVED lines=47> */
[----:B------:R-:W-:Y:S01]  /*5150*/  IMAD.IADD R4, R13, 0x1, R6 ;  /* 0x000000010d047824 */ /* 0x000fe200078e0206 */
[----:B------:R-:W-:Y:S01]  /*5160*/  IADD3 R11, R43, 0x1f, RZ ;  /* 0x0000001f2b0b7810 */ /* 0x000fe20007ffe0ff */
[----:B------:R0:W-:Y:S01]  /*5170*/  @!P0 STG.E desc[UR10][R16.64], R31 ;  /* 0x0000001f10008986 */ /* 0x0001e2000c10190a */
[----:B------:R-:W-:-:S04]  /*5180*/  IADD3 R37, P0, R37, UR6, RZ ;  /* 0x0000000625257c10 */ /* 0x000fc8000ff1e0ff */
[----:B-1----:R-:W-:-:S05]  /*5190*/  IADD3.X R15, R33, UR7, RZ, P0, !PT ;  /* 0x00000007210f7c10 */ /* 0x002fca00087fe4ff */
[----:B------:R-:W-:Y:S05]  /*51a0*/  @P1 BRA `(.L_x_8566) ;  /* 0xfffffffc00201947 */ /* 0x000fea000383ffff */
[----:B------:R-:W-:Y:S05]  /*51b0*/  BSYNC B2 ;  /* 0x0000000000027941 */ /* 0x000fea0003800000 */
.L_x_8565:
[----:B------:R-:W-:-:S07]  /*51c0*/  VIADD R0, R22, 0x5 ;  /* 0x0000000516007836 */ /* 0x000fce0000000000 */
.L_x_8564:
[----:B------:R-:W-:Y:S05]  /*51d0*/  BSYNC B1 ;  /* 0x0000000000017941 */ /* 0x000fea0003800000 */
.L_x_8563:
        /* <DEDUP_REMOVED lines=18> */
.L_x_8568:
[----:B------:R-:W-:Y:S05]  /*5300*/  BSYNC B1 ;  /* 0x0000000000017941 */ /* 0x000fea0003800000 */
.L_x_8567:
        /* <DEDUP_REMOVED lines=29> */
.L_x_8562:
[----:B------:R-:W-:Y:S05]  /*54e0*/  BSYNC B0 ;  /* 0x0000000000007941 */ /* 0x000fea0003800000 */
.L_x_8561:
        /* <DEDUP_REMOVED lines=14> */
[----:B0-----:R-:W-:Y:S02]  /*55d0*/  FMNMX R3, R0, R3, !PT ;  /* 0x0000000300037209 */ /* 0x001fe40007800000 */
[----:B------:R-:W-:-:S03]  /*55e0*/  @!P0 LOP3.LUT R7, R7, 0x1ffffffc, RZ, 0xc0, !PT ;  /* 0x1ffffffc07078812 */ /* 0x000fc600078ec0ff */
[----:B------:R-:W0:Y:S01]  /*55f0*/  SHFL.DOWN PT, R2, R3, 0x4, 0x1f ;  /* 0x08801f0003027f89 */ /* 0x000e2200000e0000 */
        /* <DEDUP_REMOVED lines=27> */
.L_x_8579:
[----:B--2---:R-:W-:-:S07]  /*57b0*/  FMNMX R5, R2, R5, !PT ;  /* 0x0000000502057209 */ /* 0x004fce0007800000 */
.L_x_8571:
[----:B------:R-:W-:Y:S05]  /*57c0*/  BSYNC B0 ;  /* 0x0000000000007941 */ /* 0x000fea0003800000 */
.L_x_8570:
[----:B------:R-:W-:Y:S01]  /*57d0*/  ISETP.NE.AND P0, PT, R6, RZ, PT ;  /* 0x000000ff0600720c */ /* 0x000fe20003f05270 */
[----:B------:R-:W-:-:S12]  /*57e0*/  BSSY B0, `(.L_x_8569) ;  /* 0x0000004000007945 */ /* 0x000fd80003800000 */
[----:B------:R-:W-:Y:S05]  /*57f0*/  @P0 BRA `(.L_x_8573) ;  /* 0x0000000000080947 */ /* 0x000fea0003800000 */
[----:B0-----:R-:W0:Y:S02]  /*5800*/  LDC.64 R2, c[0x0][0x238] ;  /* 0x00008e00ff027b82 */ /* 0x001e240000000a00 */
[----:B0-----:R2:W-:Y:S02]  /*5810*/  REDG.E.MAX.S32.STRONG.GPU desc[UR10][R2.64], R5 ;  /* 0x000000050200798e */ /* 0x0015e4000d10e38a */
.L_x_8573:
[----:B------:R-:W-:Y:S05]  /*5820*/  BSYNC B0 ;  /* 0x0000000000007941 */ /* 0x000fea0003800000 */
.L_x_8569:
        /* <DEDUP_REMOVED lines=13> */
[----:B-1-3--:R-:W-:Y:S05]  /*5900*/  CALL.REL.NOINC `($__internal_197_$__cuda_sm20_rcp_rn_f32_slowpath) ;  /* 0x0000000400807944 */ /* 0x00afea0003c00000 */
[----:B------:R-:W-:Y:S05]  /*5910*/  BRA `(.L_x_8575) ;  /* 0x0000000000107947 */ /* 0x000fea0003800000 */
.L_x_8574:
[----:B------:R-:W0:Y:S02]  /*5920*/  MUFU.RCP R51, R8 ;  /* 0x0000000800337308 */ /* 0x000e240000001000 */
[----:B0-----:R-:W-:-:S04]  /*5930*/  FFMA R0, R51, R8, -1 ;  /* 0xbf80000033007423 */ /* 0x001fc80000000008 */
[----:B------:R-:W-:-:S04]  /*5940*/  FADD.FTZ R0, -R0, -RZ ;  /* 0x800000ff00007221 */ /* 0x000fc80000010100 */
[----:B------:R-:W-:-:S07]  /*5950*/  FFMA R51, R51, R0, R51 ;  /* 0x0000000033337223 */ /* 0x000fce0000000033 */
.L_x_8575:
[----:B---3--:R-:W0:Y:S02]  /*5960*/  LDC.64 R2, c[0x0][0x240] ;  /* 0x00009000ff027b82 */ /* 0x008e240000000a00 */
[----:B0-----:R-:W-:Y:S01]  /*5970*/  STG.E desc[UR10][R2.64], R51 ;  /* 0x0000003302007986 */ /* 0x001fe2000c10190a */
[----:B------:R-:W-:Y:S05]  /*5980*/  EXIT ;  /* 0x000000000000794d */ /* 0x000fea0003800000 */
.L_x_8572:
[----:B------:R-:W-:Y:S02]  /*5990*/  IMAD.MOV.U32 R7, RZ, RZ, 0x4 ;  /* 0x00000004ff077424 */ /* 0x000fe400078e00ff */
[----:B------:R-:W-:Y:S02]  /*59a0*/  IMAD.MOV.U32 R9, RZ, RZ, 0x1f ;  /* 0x0000001fff097424 */ /* 0x000fe400078e00ff */
[----:B------:R-:W-:-:S07]  /*59b0*/  IMAD.MOV.U32 R4, RZ, RZ, -0x1 ;  /* 0xffffffffff047424 */ /* 0x000fce00078e00ff */
[----:B012---:R-:W-:Y:S05]  /*59c0*/  WARPSYNC.COLLECTIVE R4, `(.L_x_8576) ;  /* 0x0000000004087348 */ /* 0x007fea0003c00000 */
[----:B--2---:R2:W3:Y:S02]  /*59d0*/  SHFL.DOWN P0, R5, R0, R7, R9 ;  /* 0x0800000700057389 */ /* 0x0044e40000000009 */
[----:B0123--:R-:W-:Y:S01]  /*59e0*/  ENDCOLLECTIVE ;  /* 0x000000000000791b */ /* 0x00ffe20003800000 */
.L_x_8576:
[----:B------:R-:W-:Y:S02]  /*59f0*/  IMAD.MOV.U32 R7, RZ, RZ, 0x2 ;  /* 0x00000002ff077424 */ /* 0x000fe400078e00ff */
[----:B------:R-:W-:-:S05]  /*5a00*/  IMAD.MOV.U32 R3, RZ, RZ, R5 ;  /* 0x000000ffff037224 */ /* 0x000fca00078e0005 */
[----:B------:R-:W-:-:S05]  /*5a10*/  FMNMX R3, R3, R0, !PT ;  /* 0x0000000003037209 */ /* 0x000fca0007800000 */
[----:B------:R-:W-:-:S07]  /*5a20*/  IMAD.MOV.U32 R0, RZ, RZ, R3 ;  /* 0x000000ffff007224 */ /* 0x000fce00078e0003 */
[----:B------:R-:W-:Y:S05]  /*5a30*/  WARPSYNC.COLLECTIVE R4, `(.L_x_8577) ;  /* 0x0000000004087348 */ /* 0x000fea0003c00000 */
[----:B------:R0:W1:Y:S02]  /*5a40*/  SHFL.DOWN P0, R5, R0, R7, R9 ;  /* 0x0800000700057389 */ /* 0x0000640000000009 */
[----:B01----:R-:W-:Y:S01]  /*5a50*/  ENDCOLLECTIVE ;  /* 0x000000000000791b */ /* 0x003fe20003800000 */
.L_x_8577:
[----:B------:R-:W-:Y:S02]  /*5a60*/  IMAD.MOV.U32 R7, RZ, RZ, 0x1 ;  /* 0x00000001ff077424 */ /* 0x000fe400078e00ff */
[----:B------:R-:W-:-:S05]  /*5a70*/  IMAD.MOV.U32 R2, RZ, RZ, R5 ;  /* 0x000000ffff027224 */ /* 0x000fca00078e0005 */
[----:B------:R-:W-:-:S04]  /*5a80*/  FMNMX R2, R3, R2, !PT ;  /* 0x0000000203027209 */ /* 0x000fc80007800000 */
[----:B------:R-:W-:-:S07]  /*5a90*/  MOV R0, R2 ;  /* 0x0000000200007202 */ /* 0x000fce0000000f00 */
[----:B------:R-:W-:Y:S05]  /*5aa0*/  WARPSYNC.COLLECTIVE R4, `(.L_x_8578) ;  /* 0x0000000004087348 */ /* 0x000fea0003c00000 */
[----:B------:R0:W1:Y:S02]  /*5ab0*/  SHFL.DOWN P0, R5, R0, R7, R9 ;  /* 0x0800000700057389 */ /* 0x0000640000000009 */
[----:B01----:R-:W-:Y:S01]  /*5ac0*/  ENDCOLLECTIVE ;  /* 0x000000000000791b */ /* 0x003fe20003800000 */
.L_x_8578:
[----:B------:R-:W-:Y:S05]  /*5ad0*/  BRA `(.L_x_8579) ;  /* 0xfffffffc00347947 */ /* 0x000fea000383ffff */
        .weak           $__internal_196_$__cuda_sm20_div_u64
        .type           $__internal_196_$__cuda_sm20_div_u64,@function
        .size           $__internal_196_$__cuda_sm20_div_u64,($__internal_197_$__cuda_sm20_rcp_rn_f32_slowpath - $__internal_196_$__cuda_sm20_div_u64)
$__internal_196_$__cuda_sm20_div_u64:
        /* <DEDUP_REMOVED lines=66> */
[----:B------:R-:W-:Y:S06]  /*5f00*/  RET.REL.NODEC R4 `(_ZN18transformer_engine6detail43dgated_act_cast_transpose_kernel_notalignedILi2ELi1Ef13__nv_bfloat16fNS_5EmptyEXadL_ZNS_5dsiluIffEET_T0_RKS3_EEXadL_ZNS_4siluIffEES5_S6_S8_EEEEvPKT2_SC_PT3_SE_PKT1_PSF_SI_mmm) ;  /* 0xffffffa0043c7950 */ /* 0x000fec0003c3ffff */
        .weak           $__internal_197_$__cuda_sm20_rcp_rn_f32_slowpath
        .type           $__internal_197_$__cuda_sm20_rcp_rn_f32_slowpath,@function
        .size           $__internal_197_$__cuda_sm20_rcp_rn_f32_slowpath,(.L_x_34682 - $__internal_197_$__cuda_sm20_rcp_rn_f32_slowpath)
$__internal_197_$__cuda_sm20_rcp_rn_f32_slowpath:
        /* <DEDUP_REMOVED lines=15> */
.L_x_8581:
        /* <DEDUP_REMOVED lines=33> */
.L_x_8583:
[----:B------:R0:W1:Y:S02]  /*6210*/  MUFU.RCP R51, R0 ;  /* 0x0000000000337308 */ /* 0x0000640000001000 */
.L_x_8582:
[----:B------:R-:W-:Y:S05]  /*6220*/  BSYNC B0 ;  /* 0x0000000000007941 */ /* 0x000fea0003800000 */
.L_x_8580:
[----:B------:R-:W-:Y:S02]  /*6230*/  IMAD.MOV.U32 R40, RZ, RZ, R12 ;  /* 0x000000ffff287224 */ /* 0x000fe400078e000c */
[----:B------:R-:W-:-:S04]  /*6240*/  IMAD.MOV.U32 R41, RZ, RZ, 0x0 ;  /* 0x00000000ff297424 */ /* 0x000fc800078e00ff */
[----:B01----:R-:W-:Y:S05]  /*6250*/  RET.REL.NODEC R40 `(_ZN18transformer_engine6detail43dgated_act_cast_transpose_kernel_notalignedILi2ELi1Ef13__nv_bfloat16fNS_5EmptyEXadL_ZNS_5dsiluIffEET_T0_RKS3_EEXadL_ZNS_4siluIffEES5_S6_S8_EEEEvPKT2_SC_PT3_SE_PKT1_PSF_SI_mmm) ;  /* 0xffffff9c28687950 */ /* 0x003fea0003c3ffff */
.L_x_8584:
        /* <DEDUP_REMOVED lines=10> */
.L_x_34682:


//--------------------- .text._ZN18transformer_engine6detail32dgated_act_cast_transpose_kernelILi2ELi1Ef13__nv_bfloat16fNS_5EmptyEXadL_ZNS_5dsiluIffEET_T0_RKS3_EEXadL_ZNS_4siluIffEES5_S6_S8_EEEEvPKT2_SC_PT3_SE_PKT1_PSF_SI_mmm --------------------------
	.section	.text._ZN18transformer_engine6detail32dgated_act_cast_transpose_kernelILi2ELi1Ef13__nv_bfloat16fNS_5EmptyEXadL_ZNS_5dsiluIffEET_T0_RKS3_EEXadL_ZNS_4siluIffEES5_S6_S8_EEEEvPKT2_SC_PT3_SE_PKT1_PSF_SI_mmm,"ax",@progbits
	.align	128
        .global         _ZN18transformer_engine6detail32dgated_act_cast_transpose_kernelILi2ELi1Ef13__nv_bfloat16fNS_5EmptyEXadL_ZNS_5dsiluIffEET_T0_RKS3_EEXadL_ZNS_4siluIffEES5_S6_S8_EEEEvPKT2_SC_PT3_SE_PKT1_PSF_SI_mmm
        .type           _ZN18transformer_engine6detail32dgated_act_cast_transpose_kernelILi2ELi1Ef13__nv_bfloat16fNS_5EmptyEXadL_ZNS_5dsiluIffEET_T0_RKS3_EEXadL_ZNS_4siluIffEES5_S6_S8_EEEEvPKT2_SC_PT3_SE_PKT1_PSF_SI_mmm,@function
        .size           _ZN18transformer_engine6detail32dgated_act_cast_transpose_kernelILi2ELi1Ef13__nv_bfloat16fNS_5EmptyEXadL_ZNS_5dsiluIffEET_T0_RKS3_EEXadL_ZNS_4siluIffEES5_S6_S8_EEEEvPKT2_SC_PT3_SE_PKT1_PSF_SI_mmm,(.L_x_34684 - _ZN18transformer_engine6detail32dgated_act_cast_transpose_kernelILi2ELi1Ef13__nv_bfloat16fNS_5EmptyEXadL_ZNS_5dsiluIffEET_T0_RKS3_EEXadL_ZNS_4siluIffEES5_S6_S8_EEEEvPKT2_SC_PT3_SE_PKT1_PSF_SI_mmm)
        .other          _ZN18transformer_engine6detail32dgated_act_cast_transpose_kernelILi2ELi1Ef13__nv_bfloat16fNS_5EmptyEXadL_ZNS_5dsiluIffEET_T0_RKS3_EEXadL_ZNS_4siluIffEES5_S6_S8_EEEEvPKT2_SC_PT3_SE_PKT1_PSF_SI_mmm,@"STO_CUDA_ENTRY STV_DEFAULT"
_ZN18transformer_engine6detail32dgated_act_cast_transpose_kernelILi2ELi1Ef13__nv_bfloat16fNS_5EmptyEXadL_ZNS_5dsiluIffEET_T0_RKS3_EEXadL_ZNS_4siluIffEES5_S6_S8_EEEEvPKT2_SC_PT3_SE_PKT1_PSF_SI_mmm:
.text._ZN18transformer_engine6detail32dgated_act_cast_transpose_kernelILi2ELi1Ef13__nv_bfloat16fNS_5EmptyEXadL_ZNS_5dsiluIffEET_T0_RKS3_EEXadL_ZNS_4siluIffEES5_S6_S8_EEEEvPKT2_SC_PT3_SE_PKT1_PSF_SI_mmm:
        /* <DEDUP_REMOVED lines=19> */
[----:B------:R-:W-:Y:S05]  /*0130*/  CALL.REL.NOINC `($__internal_198_$__cuda_sm20_div_u64) ;  /* 0x0000003800e87944 */ /* 0x000fea0003c00000 */
        /* <DEDUP_REMOVED lines=8> */
.L_x_8585:
        /* <DEDUP_REMOVED lines=22> */
.L_x_8586:
[----:B------:R-:W0:Y:S01]  /*0320*/  LDC.64 R10, c[0x0][0x248] ;  /* 0x00009200ff0a7b82 */ /* 0x000e220000000a00 */
[----:B------:R-:W-:Y:S01]  /*0330*/  IMAD.SHL.U32 R7, R5, 0x4, RZ ;  /* 0x0000000405077824 */ /* 0x000fe200078e00ff */
[----:B------:R-:W-:Y:S01]  /*0340*/  ULDC.64 UR4, c[0x0][0x218] ;  /* 0x0000860000047ab9 */ /* 0x000fe20000000a00 */
[----:B------:R-:W-:Y:S01]  /*0350*/  IMAD.MOV.U32 R18, RZ, RZ, R28 ;  /* 0x000000ffff127224 */ /* 0x000fe200078e001c */
[----:B------:R-:W-:Y:S01]  /*0360*/  ULDC.64 UR6, c[0x0][0x208] ;  /* 0x0000820000067ab9 */ /* 0x000fe20000000a00 */
[----:B------:R-:W-:Y:S01]  /*0370*/  IMAD.MOV.U32 R25, RZ, RZ, RZ ;  /* 0x000000ffff197224 */ /* 0x000fe200078e00ff */
        /* <DEDUP_REMOVED lines=14> */
[----:B------:R-:W-:Y:S01]  /*0460*/  LEA.HI.X R38, R20, UR5, R2, 0x7, P0 ;  /* 0x0000000514267c11 */ /* 0x000fe200080f3c02 */
[----:B------:R-:W-:Y:S01]  /*0470*/  IMAD.SHL.U32 R27, R42, 0x4, RZ ;  /* 0x000000042a1b7824 */ /* 0x000fe200078e00ff */
[----:B------:R-:W-:Y:S01]  /*0480*/  SHF.L.U64.HI R15, R28, 0x1, R19 ;  /* 0x000000011c0f7819 */ /* 0x000fe20000010213 */
[----:B------:R-:W-:Y:S01]  /*0490*/  VIADD R9, R17, 0xffffffff ;  /* 0xffffffff11097836 */ /* 0x000fe20000000000 */
[----:B------:R-:W-:Y:S01]  /*04a0*/  SHF.L.U64.HI R21, R42, 0x2, R16 ;  /* 0x000000022a157819 */ /* 0x000fe20000010210 */
[----:B------:R-:W-:Y:S01]  /*04b0*/  IMAD.MOV.U32 R54, RZ, RZ, 0x3bbb989d ;  /* 0x3bbb989dff367424 */ /* 0x000fe200078e00ff */
[----:B------:R-:W-:Y:S01]  /*04c0*/  IADD3 R22, P0, R27, R48, RZ ;  /* 0x000000301b167210 */ /* 0x000fe20007f1e0ff */
[----:B------:R-:W-:Y:S01]  /*04d0*/  IMAD.MOV.U32 R58, RZ, RZ, 0x437c0000 ;  /* 0x437c0000ff3a7424 */ /* 0x000fe200078e00ff */
[----:B------:R-:W-:Y:S01]  /*04e0*/  SHF.R.U32.HI R57, RZ, 0x1, R11 ;  /* 0x00000001ff397819 */ /* 0x000fe2000001160b */
[----:B------:R-:W-:Y:S01]  /*04f0*/  ULDC.64 UR4, c[0x0][0x230] ;  /* 0x00008c0000047ab9 */ /* 0x000fe20000000a00 */
[----:B------:R-:W-:-:S05]  /*0500*/  IADD3.X R23, R21, R38, RZ, P0, !PT ;  /* 0x0000002615177210 */ /* 0x000fca00007fe4ff */
[----:B------:R0:W2:Y:S01]  /*0510*/  LDG.E R18, desc[UR6][R22.64] ;  /* 0x0000000616127981 */ /* 0x0000a2000c1e1900 */
[-C--:B------:R-:W-:Y:S01]  /*0520*/  IMAD.WIDE.U32 R14, R12, R10.reuse, R14 ;  /* 0x0000000a0c0e7225 */ /* 0x080fe200078e000e */
[----:B------:R-:W-:Y:S02]  /*0530*/  SHF.R.U64 R56, R10, 0x1, R11 ;  /* 0x000000010a387819 */ /* 0x000fe4000000120b */
[----:B------:R-:W-:Y:S01]  /*0540*/  MOV R52, R10 ;  /* 0x0000000a00347202 */ /* 0x000fe20000000f00 */
[----:B------:R-:W-:Y:S01]  /*0550*/  IMAD R49, R57, R8, RZ ;  /* 0x0000000839317224 */ /* 0x000fe200078e02ff */
[----:B------:R-:W-:Y:S01]  /*0560*/  IADD3 R37, R37, R15, RZ ;  /* 0x0000000f25257210 */ /* 0x000fe20007ffe0ff */
[-C--:B------:R-:W-:Y:S01]  /*0570*/  IMAD.WIDE.U32 R40, R8, R56.reuse, R56 ;  /* 0x0000003808287225 */ /* 0x080fe200078e0038 */
[----:B------:R-:W-:Y:S02]  /*0580*/  LEA R35, P1, R14, UR8, 0x6 ;  /* 0x000000080e237c11 */ /* 0x000fe4000f8230ff */
[----:B------:R-:W-:Y:S01]  /*0590*/  LOP3.LUT R9, R9, 0x1f, RZ, 0xc0, !PT ;  /* 0x0000001f09097812 */ /* 0x000fe200078ec0ff */
[----:B0-----:R-:W-:Y:S01]  /*05a0*/  IMAD.WIDE.U32 R22, R8, R56, R24 ;  /* 0x0000003808167225 */ /* 0x001fe200078e0018 */
[----:B------:R-:W-:Y:S01]  /*05b0*/  LEA.HI.X R37, R14, UR9, R37, 0x6, P1 ;  /* 0x000000090e257c11 */ /* 0x000fe200088f3425 */
[----:B------:R-:W-:Y:S01]  /*05c0*/  ULDC.64 UR8, c[0x0][0x220] ;  /* 0x0000880000087ab9 */ /* 0x000fe20000000a00 */
[----:B------:R-:W-:Y:S01]  /*05d0*/  IADD3 R26, P2, R9, R40, RZ ;  /* 0x00000028091a7210 */ /* 0x000fe20007f5e0ff */
[----:B------:R-:W-:Y:S01]  /*05e0*/  IMAD.WIDE.U32 R30, R8, R10, R52 ;  /* 0x0000000a081e7225 */ /* 0x000fe200078e0034 */
[----:B------:R-:W-:-:S02]  /*05f0*/  IADD3 R15, R23, R49, RZ ;  /* 0x00000031170f7210 */ /* 0x000fc40007ffe0ff */
[C---:B------:R-:W-:Y:S01]  /*0600*/  LEA R14, P1, R22.reuse, R35, 0x2 ;  /* 0x00000023160e7211 */ /* 0x040fe200078210ff */
[----:B------:R-:W-:Y:S01]  /*0610*/  IMAD.IADD R49, R49, 0x1, R41 ;  /* 0x0000000131317824 */ /* 0x000fe200078e0229 */
[----:B------:R-:W-:Y:S02]  /*0620*/  IADD3 R33, P3, R9, R30, RZ ;  /* 0x0000001e09217210 */ /* 0x000fe40007f7e0ff */
[----:B------:R-:W-:Y:S01]  /*0630*/  LEA.HI.X R15, R22, R37, R15, 0x2, P1 ;  /* 0x00000025160f7211 */ /* 0x000fe200008f140f */
[----:B------:R-:W-:Y:S01]  /*0640*/  IMAD.X R32, RZ, RZ, R49, P2 ;  /* 0x000000ffff207224 */ /* 0x000fe200010e0631 */
[----:B------:R-:W-:Y:S02]  /*0650*/  LEA R34, P1, R10, R48, 0x1 ;  /* 0x000000300a227211 */ /* 0x000fe400078208ff */
[----:B------:R-:W-:Y:S01]  /*0660*/  LEA R46, P2, R26, R35, 0x2 ;  /* 0x000000231a2e7211 */ /* 0x000fe200078410ff */
[----:B------:R-:W5:Y:S01]  /*0670*/  LDG.E R14, desc[UR6][R14.64] ;  /* 0x000000060e0e7981 */ /* 0x000f62000c1e1900 */
[----:B------:R-:W-:-:S02]  /*0680*/  IADD3 R50, R29, R31, RZ ;  /* 0x0000001f1d327210 */ /* 0x000fc40007ffe0ff */
[----:B------:R-:W-:Y:S01]  /*0690*/  LEA.HI.X R36, R10, R38, R11, 0x1, P1 ;  /* 0x000000260a247211 */ /* 0x000fe200008f0c0b */
[----:B------:R-:W-:Y:S01]  /*06a0*/  IMAD.SHL.U32 R11, R33, 0x4, RZ ;  /* 0x00000004210b7824 */ /* 0x000fe200078e00ff */
[----:B------:R-:W-:Y:S02]  /*06b0*/  LEA.HI.X R47, R26, R37, R32, 0x2, P2 ;  /* 0x000000251a2f7211 */ /* 0x000fe400010f1420 */
[----:B------:R-:W-:Y:S02]  /*06c0*/  IADD3.X R32, RZ, R50, RZ, P3, !PT ;  /* 0x00000032ff207210 */ /* 0x000fe40001ffe4ff */
[----:B------:R-:W-:Y:S01]  /*06d0*/  IADD3 R10, P1, R34, R27, RZ ;  /* 0x0000001b220a7210 */ /* 0x000fe20007f3e0ff */
[----:B------:R-:W5:Y:S01]  /*06e0*/  LDG.E R46, desc[UR6][R46.64] ;  /* 0x000000062e2e7981 */ /* 0x000f62000c1e1900 */
[----:B------:R-:W-:Y:S02]  /*06f0*/  IADD3 R44, P2, R11, R48, RZ ;  /* 0x000000300b2c7210 */ /* 0x000fe40007f5e0ff */
[----:B------:R-:W-:-:S02]  /*0700*/  SHF.L.U64.HI R27, R33, 0x2, R32 ;  /* 0x00000002211b7819 */ /* 0x000fc40000010220 */
[----:B------:R-:W-:Y:S02]  /*0710*/  ISETP.NE.U32.AND P0, PT, RZ, UR4, PT ;  /* 0x00000004ff007c0c */ /* 0x000fe4000bf05070 */
[----:B------:R-:W-:Y:S02]  /*0720*/  IADD3.X R45, R27, R38, RZ, P2, !PT ;  /* 0x000000261b2d7210 */ /* 0x000fe400017fe4ff */
[----:B------:R-:W-:Y:S02]  /*0730*/  IADD3 R26, P3, R11, R34, RZ ;  /* 0x000000220b1a7210 */ /* 0x000fe40007f7e0ff */
[----:B------:R-:W-:Y:S02]  /*0740*/  ISETP.NE.AND.EX P0, PT, RZ, UR5, PT, P0 ;  /* 0x00000005ff007c0c */ /* 0x000fe4000bf05300 */
[----:B------:R-:W5:Y:S01]  /*0750*/  LDG.E R45, desc[UR6][R44.64] ;  /* 0x000000062c2d7981 */ /* 0x000f62000c1e1900 */
[----:B------:R-:W-:Y:S01]  /*0760*/  IMAD.X R11, R36, 0x1, R21, P1 ;  /* 0x00000001240b7824 */ /* 0x000fe200008e0615 */
[----:B------:R-:W-:-:S09]  /*0770*/  ULDC.64 UR4, c[0x0][0x250] ;  /* 0x0000940000047ab9 */ /* 0x000fd20000000a00 */
[----:B------:R-:W0:Y:S01]  /*0780*/  @P0 LDC.64 R22, c[0x0][0x230] ;  /* 0x00008c00ff160b82 */ /* 0x000e220000000a00 */
[----:B------:R1:W5:Y:S01]  /*0790*/  LDG.E R29, desc[UR6][R10.64] ;  /* 0x000000060a1d7981 */ /* 0x000362000c1e1900 */
[----:B------:R-:W-:Y:S02]  /*07a0*/  USHF.L.U64.HI UR5, UR4, 0x1, UR5 ;  /* 0x0000000104057899 */ /* 0x000fe40008010205 */
[----:B------:R-:W-:Y:S01]  /*07b0*/  USHF.L.U32 UR4, UR4, 0x1, URZ ;  /* 0x0000000104047899 */ /* 0x000fe2000800063f */
[----:B-1----:R-:W-:-:S05]  /*07c0*/  MOV R10, 0x3f800000 ;  /* 0x3f800000000a7802 */ /* 0x002fca0000000f00 */
[----:B------:R-:W-:-:S04]  /*07d0*/  IMAD.WIDE.U32 R12, R28, UR4, R12 ;  /* 0x000000041c0c7c25 */ /* 0x000fc8000f8e000c */
[----:B------:R-:W-:Y:S01]  /*07e0*/  IMAD.X R27, R27, 0x1, R36, P3 ;  /* 0x000000011b1b7824 */ /* 0x000fe200018e0624 */
[----:B------:R-:W-:Y:S04]  /*07f0*/  BSSY B1, `(.L_x_8587) ;  /* 0x0000020000017945 */ /* 0x000fe80003800000 */
[----:B------:R-:W5:Y:S04]  /*0800*/  LDG.E R47, desc[UR6][R26.64] ;  /* 0x000000061a2f7981 */ /* 0x000f68000c1e1900 */
[----:B0-----:R0:W5:Y:S02]  /*0810*/  @P0 LDG.E R10, desc[UR6][R22.64] ;  /* 0x00000006160a0981 */ /* 0x001164000c1e1900 */
[----:B0-----:R-:W-:-:S04]  /*0820*/  IMAD R22, R28, UR5, RZ ;  /* 0x000000051c167c24 */ /* 0x001fc8000f8e02ff */
[----:B------:R-:W-:-:S05]  /*0830*/  IMAD R19, R19, UR4, R22 ;  /* 0x0000000413137c24 */ /* 0x000fca000f8e0216 */
[----:B------:R-:W-:Y:S01]  /*0840*/  IADD3 R13, R13, R19, RZ ;  /* 0x000000130d0d7210 */ /* 0x000fe20007ffe0ff */
[----:B------:R-:W-:-:S03]  /*0850*/  IMAD.SHL.U32 R26, R12, 0x20, RZ ;  /* 0x000000200c1a7824 */ /* 0x000fc600078e00ff */
[----:B------:R-:W-:Y:S02]  /*0860*/  SHF.L.U64.HI R27, R12, 0x5, R13 ;  /* 0x000000050c1b7819 */ /* 0x000fe4000001020d */
[----:B------:R-:W-:Y:S02]  /*0870*/  LEA R13, R0, R6, 0x5 ;  /* 0x00000006000d7211 */ /* 0x000fe400078e28ff */
[----:B--2---:R-:W-:-:S05]  /*0880*/  SHF.L.U32 R15, R18, 0x10, RZ ;  /* 0x00000010120f7819 */ /* 0x004fca00000006ff */
[----:B------:R-:W-:-:S04]  /*0890*/  FFMA.SAT R21, -R15, R54, 0.5 ;  /* 0x3f0000000f157423 */ /* 0x000fc80000002136 */
[----:B------:R-:W-:-:S04]  /*08a0*/  FFMA.RM R21, R21, R58, 12582913 ;  /* 0x4b40000115157423 */ /* 0x000fc8000000403a */
[----:B------:R-:W-:-:S04]  /*08b0*/  FADD R54, R21, -12583039 ;  /* 0xcb40007f15367421 */ /* 0x000fc80000000000 */
[----:B------:R-:W-:-:S04]  /*08c0*/  FFMA R54, -R15, 1.4426950216293334961, -R54 ;  /* 0x3fb8aa3b0f367823 */ /* 0x000fc80000000936 */
[----:B------:R-:W-:-:S06]  /*08d0*/  FFMA R54, -R15, 1.925963033500011079e-08, R54 ;  /* 0x32a570600f367823 */ /* 0x000fcc0000000136 */
[----:B------:R-:W0:Y:S01]  /*08e0*/  MUFU.EX2 R54, R54 ;  /* 0x0000003600367308 */ /* 0x000e220000000800 */
[----:B------:R-:W-:-:S05]  /*08f0*/  SHF.L.U32 R21, R21, 0x17, RZ ;  /* 0x0000001715157819 */ /* 0x000fca00000006ff */
[----:B0-----:R-:W-:-:S04]  /*0900*/  FFMA R21, R21, R54, 1 ;  /* 0x3f80000015157423 */ /* 0x001fc80000000036 */
[----:B------:R-:W-:-:S05]  /*0910*/  VIADD R11, R21, 0x1800000 ;  /* 0x01800000150b7836 */ /* 0x000fca0000000000 */
[----:B------:R-:W-:-:S04]  /*0920*/  LOP3.LUT R11, R11, 0x7f800000, RZ, 0xc0, !PT ;  /* 0x7f8000000b0b7812 */ /* 0x000fc800078ec0ff */
[----:B------:R-:W-:Y:S02]  /*0930*/  ISETP.GT.U32.AND P0, PT, R11, 0x1ffffff, PT ;  /* 0x01ffffff0b00780c */ /* 0x000fe40003f04070 */
[----:B------:R-:W-:-:S04]  /*0940*/  LEA R11, P1, R20, UR8, 0x8 ;  /* 0x00000008140b7c11 */ /* 0x000fc8000f8240ff */
[----:B------:R-:W-:-:S07]  /*0950*/  LEA.HI.X R12, R20, UR9, R2, 0x8, P1 ;  /* 0x00000009140c7c11 */ /* 0x000fce00088f4402 */
[----:B------:R-:W-:Y:S05]  /*0960*/  @P0 BRA `(.L_x_8588) ;  /* 0x0000000000100947 */ /* 0x000fea0003800000 */
[----:B------:R-:W-:Y:S01]  /*0970*/  IMAD.MOV.U32 R0, RZ, RZ, R21 ;  /* 0x000000ffff007224 */ /* 0x000fe200078e0015 */
[----:B------:R-:W-:-:S07]  /*0980*/  MOV R2, 0x9a0 ;  /* 0x000009a000027802 */ /* 0x000fce0000000f00 */
[----:B-----5:R-:W-:Y:S05]  /*0990*/  CALL.REL.NOINC `($__internal_199_$__cuda_sm20_rcp_rn_f32_slowpath) ;  /* 0x0000003400dc7944 */ /* 0x020fea0003c00000 */
[----:B------:R-:W-:Y:S05]  /*09a0*/  BRA `(.L_x_8589) ;  /* 0x0000000000107947 */ /* 0x000fea0003800000 */
.L_x_8588:
[----:B------:R-:W0:Y:S02]  /*09b0*/  MUFU.RCP R0, R21 ;  /* 0x0000001500007308 */ /* 0x000e240000001000 */
[----:B0-----:R-:W-:-:S04]  /*09c0*/  FFMA R2, R21, R0, -1 ;  /* 0xbf80000015027423 */ /* 0x001fc80000000000 */
[----:B------:R-:W-:-:S04]  /*09d0*/  FADD.FTZ R19, -R2, -RZ ;  /* 0x800000ff02137221 */ /* 0x000fc80000010100 */
[----:B------:R-:W-:-:S07]  /*09e0*/  FFMA R0, R0, R19, R0 ;  /* 0x0000001300007223 */ /* 0x000fce0000000000 */
.L_x_8589:
[----:B------:R-:W-:Y:S05]  /*09f0*/  BSYNC B1 ;  /* 0x0000000000017941 */ /* 0x000fea0003800000 */
.L_x_8587:
[----:B------:R-:W-:Y:S01]  /*0a00*/  HFMA2.MMA R21, -RZ, RZ, 3.7421875, 0 ;  /* 0x437c0000ff157435 */ /* 0x000fe200000001ff */
[----:B------:R-:W-:Y:S01]  /*0a10*/  SHF.L.U32 R28, R18, 0x10, RZ ;  /* 0x00000010121c7819 */ /* 0x000fe200000006ff */
[----:B------:R-:W-:Y:S01]  /*0a20*/  IMAD.MOV.U32 R19, RZ, RZ, 0x3bbb989d ;  /* 0x3bbb989dff137424 */ /* 0x000fe200078e00ff */
[----:B------:R-:W-:Y:S01]  /*0a30*/  BSSY B1, `(.L_x_8590) ;  /* 0x000001d000017945 */ /* 0x000fe20003800000 */
[----:B-----5:R-:W-:Y:S02]  /*0a40*/  IMAD.U32 R54, R14, 0x10000, RZ ;  /* 0x000100000e367824 */ /* 0x020fe400078e00ff */
        /* <DEDUP_REMOVED lines=21> */
[----:B------:R-:W-:Y:S05]  /*0ba0*/  CALL.REL.NOINC `($__internal_199_$__cuda_sm20_rcp_rn_f32_slowpath) ;  /* 0x0000003400587944 */ /* 0x000fea0003c00000 */
[----:B------:R-:W-:Y:S05]  /*0bb0*/  BRA `(.L_x_8592) ;  /* 0x0000000000107947 */ /* 0x000fea0003800000 */
.L_x_8591:
[----:B------:R-:W0:Y:S02]  /*0bc0*/  MUFU.RCP R0, R21 ;  /* 0x0000001500007308 */ /* 0x000e240000001000 */
[----:B0-----:R-:W-:-:S04]  /*0bd0*/  FFMA R2, R21, R0, -1 ;  /* 0xbf80000015027423 */ /* 0x001fc80000000000 */
[----:B------:R-:W-:-:S04]  /*0be0*/  FADD.FTZ R19, -R2, -RZ ;  /* 0x800000ff02137221 */ /* 0x000fc80000010100 */
[----:B------:R-:W-:-:S07]  /*0bf0*/  FFMA R0, R0, R19, R0 ;  /* 0x0000001300007223 */ /* 0x000fce0000000000 */
.L_x_8592:
[----:B------:R-:W-:Y:S05]  /*0c00*/  BSYNC B1 ;  /* 0x0000000000017941 */ /* 0x000fea0003800000 */
.L_x_8590:
        /* <DEDUP_REMOVED lines=22> */
[----:B------:R-:W-:Y:S05]  /*0d70*/  CALL.REL.NOINC `($__internal_199_$__cuda_sm20_rcp_rn_f32_slowpath) ;  /* 0x0000003000e47944 */ /* 0x000fea0003c00000 */
[----:B------:R-:W-:Y:S05]  /*0d80*/  BRA `(.L_x_8595) ;  /* 0x0000000000107947 */ /* 0x000fea0003800000 */
.L_x_8594:
[----:B------:R-:W0:Y:S02]  /*0d90*/  MUFU.RCP R0, R21 ;  /* 0x0000001500007308 */ /* 0x000e240000001000 */
[----:B0-----:R-:W-:-:S04]  /*0da0*/  FFMA R2, R21, R0, -1 ;  /* 0xbf80000015027423 */ /* 0x001fc80000000000 */
[----:B------:R-:W-:-:S04]  /*0db0*/  FADD.FTZ R19, -R2, -RZ ;  /* 0x800000ff02137221 */ /* 0x000fc80000010100 */
[----:B------:R-:W-:-:S07]  /*0dc0*/  FFMA R0, R0, R19, R0 ;  /* 0x0000001300007223 */ /* 0x000fce0000000000 */
.L_x_8595:
[----:B------:R-:W-:Y:S05]  /*0dd0*/  BSYNC B1 ;  /* 0x0000000000017941 */ /* 0x000fea0003800000 */
.L_x_8593:
        /* <DEDUP_REMOVED lines=25> */
[----:B------:R-:W-:Y:S05]  /*0f70*/  CALL.REL.NOINC `($__internal_199_$__cuda_sm20_rcp_rn_f32_slowpath) ;  /* 0x0000003000647944 */ /* 0x000fea0003c00000 */
[----:B------:R-:W-:Y:S05]  /*0f80*/  BRA `(.L_x_8598) ;  /* 0x0000000000107947 */ /* 0x000fea0003800000 */
.L_x_8597:
[----:B------:R-:W0:Y:S02]  /*0f90*/  MUFU.RCP R0, R21 ;  /* 0x0000001500007308 */ /* 0x000e240000001000 */
[----:B0-----:R-:W-:-:S04]  /*0fa0*/  FFMA R2, R21, R0, -1 ;  /* 0xbf80000015027423 */ /* 0x001fc80000000000 */
[----:B------:R-:W-:-:S04]  /*0fb0*/  FADD.FTZ R19, -R2, -RZ ;  /* 0x800000ff02137221 */ /* 0x000fc80000010100 */
[----:B------:R-:W-:-:S07]  /*0fc0*/  FFMA R0, R0, R19, R0 ;  /* 0x0000001300007223 */ /* 0x000fce0000000000 */
.L_x_8598:
[----:B------:R-:W-:Y:S05]  /*0fd0*/  BSYNC B1 ;  /* 0x0000000000017941 */ /* 0x000fea0003800000 */
.L_x_8596:
[----:B------:R-:W0:Y:S01]  /*0fe0*/  LDC.64 R20, c[0x0][0x248] ;  /* 0x00009200ff147b82 */ /* 0x000e220000000a00 */
[----:B------:R-:W-:Y:S01]  /*0ff0*/  FMUL R15, R15, R0 ;  /* 0x000000000f0f7220 */ /* 0x000fe20000400000 */
[----:B------:R-:W-:Y:S01]  /*1000*/  SHF.L.U32 R58, R42, 0x3, RZ ;  /* 0x000000032a3a7819 */ /* 0x000fe200000006ff */
[-C--:B------:R-:W-:Y:S01]  /*1010*/  FMUL R29, R44, R10.reuse ;  /* 0x0000000a2c1d7220 */ /* 0x080fe20000400000 */
[----:B------:R-:W-:Y:S01]  /*1020*/  SHF.L.U64.HI R42, R42, 0x3, R16 ;  /* 0x000000032a2a7819 */ /* 0x000fe20000010210 */
[----:B------:R-:W-:Y:S01]  /*1030*/  FMUL R0, R14, R15 ;  /* 0x0000000f0e007220 */ /* 0x000fe20000400000 */
[----:B------:R-:W-:Y:S01]  /*1040*/  IADD3 R15, R17, 0x1e, RZ ;  /* 0x0000001e110f7810 */ /* 0x000fe20007ffe0ff */
[-C--:B------:R-:W-:Y:S01]  /*1050*/  FMUL R28, R55, R10.reuse ;  /* 0x0000000a371c7220 */ /* 0x080fe20000400000 */
[----:B------:R-:W-:Y:S01]  /*1060*/  IADD3 R18, P0, R58, R11, RZ ;  /* 0x0000000b3a127210 */ /* 0x000fe20007f1e0ff */
[----:B------:R-:W-:Y:S01]  /*1070*/  FMUL R31, R0, R10 ;  /* 0x0000000a001f7220 */ /* 0x000fe20000400000 */
[----:B------:R-:W-:-:S02]  /*1080*/  IADD3 R51, P1, R56, R40, RZ ;  /* 0x0000002838337210 */ /* 0x000fc40007f3e0ff */
[----:B------:R-:W-:Y:S01]  /*1090*/  LOP3.LUT R15, R15, 0x1f, RZ, 0xc0, !PT ;  /* 0x0000001f0f0f7812 */ /* 0x000fe200078ec0ff */
[----:B------:R-:W-:Y:S02]  /*10a0*/  IMAD.X R19, R42, 0x1, R12, P0 ;  /* 0x000000012a137824 */ /* 0x000fe400000e060c */
[----:B------:R-:W-:Y:S01]  /*10b0*/  IMAD.X R49, R49, 0x1, R57, P1 ;  /* 0x0000000131317824 */ /* 0x000fe200008e0639 */
[----:B------:R-:W-:Y:S02]  /*10c0*/  IADD3 R2, P1, R15, R51, RZ ;  /* 0x000000330f027210 */ /* 0x000fe40007f3e0ff */
[----:B------:R1:W-:Y:S03]  /*10d0*/  STG.E.64 desc[UR6][R18.64], R28 ;  /* 0x0000001c12007986 */ /* 0x0003e6000c101b06 */
[----:B------:R-:W-:Y:S01]  /*10e0*/  IMAD.X R23, RZ, RZ, R49, P1 ;  /* 0x000000ffff177224 */ /* 0x000fe200008e0631 */
[----:B------:R-:W-:-:S02]  /*10f0*/  LEA R22, P1, R2, R35, 0x2 ;  /* 0x0000002302167211 */ /* 0x000fc400078210ff */
[----:B0-----:R-:W-:Y:S02]  /*1100*/  LEA R14, P0, R20, R11, 0x2 ;  /* 0x0000000b140e7211 */ /* 0x001fe400078010ff */
[----:B------:R-:W-:Y:S02]  /*1110*/  LEA.HI.X R23, R2, R37, R23, 0x2, P1 ;  /* 0x0000002502177211 */ /* 0x000fe400008f1417 */
[----:B------:R-:W-:Y:S02]  /*1120*/  LEA.HI.X R16, R20, R12, R21, 0x2, P0 ;  /* 0x0000000c14107211 */ /* 0x000fe400000f1415 */
[----:B------:R-:W-:Y:S02]  /*1130*/  IADD3 R58, P0, R14, R58, RZ ;  /* 0x0000003a0e3a7210 */ /* 0x000fe40007f1e0ff */
[----:B-1----:R-:W-:Y:S01]  /*1140*/  IADD3 R18, P2, R30, R20, RZ ;  /* 0x000000141e127210 */ /* 0x002fe20007f5e0ff */
[----:B------:R-:W-:Y:S01]  /*1150*/  FMUL R30, R54, R10 ;  /* 0x0000000a361e7220 */ /* 0x000fe20000400000 */
[----:B------:R-:W-:-:S02]  /*1160*/  IADD3.X R59, R16, R42, RZ, P0, !PT ;  /* 0x0000002a103b7210 */ /* 0x000fc400007fe4ff */
[----:B------:R-:W-:Y:S02]  /*1170*/  IADD3.X R50, R50, R53, RZ, P2, !PT ;  /* 0x0000003532327210 */ /* 0x000fe400017fe4ff */
[----:B------:R-:W-:Y:S01]  /*1180*/  IADD3 R39, P2, R15, R18, RZ ;  /* 0x000000120f277210 */ /* 0x000fe20007f5e0ff */
[----:B------:R0:W-:Y:S03]  /*1190*/  STG.E.64 desc[UR6][R58.64], R30 ;  /* 0x0000001e3a007986 */ /* 0x0001e6000c101b06 */
[----:B------:R-:W-:Y:S01]  /*11a0*/  IADD3.X R40, RZ, R50, RZ, P2, !PT ;  /* 0x00000032ff287210 */ /* 0x000fe200017fe4ff */
[----:B------:R-:W5:Y:S01]  /*11b0*/  LDG.E R41, desc[UR6][R22.64] ;  /* 0x0000000616297981 */ /* 0x000f62000c1e1900 */
[C---:B------:R-:W-:Y:S02]  /*11c0*/  IMAD.SHL.U32 R21, R39.reuse, 0x4, RZ ;  /* 0x0000000427157824 */ /* 0x040fe400078e00ff */
[----:B------:R-:W-:-:S03]  /*11d0*/  SHF.L.U64.HI R19, R39, 0x2, R40 ;  /* 0x0000000227137819 */ /* 0x000fc60000010228 */
[C---:B------:R-:W-:Y:S02]  /*11e0*/  IADD3 R42, P0, R21.reuse, R48, RZ ;  /* 0x00000030152a7210 */ /* 0x040fe40007f1e0ff */
[----:B------:R-:W-:-:S03]  /*11f0*/  IADD3 R20, P2, R21, R34, RZ ;  /* 0x0000002215147210 */ /* 0x000fc60007f5e0ff */
[C---:B------:R-:W-:Y:S01]  /*1200*/  IMAD.X R43, R19.reuse, 0x1, R38, P0 ;  /* 0x00000001132b7824 */ /* 0x040fe200000e0626 */
[----:B------:R-:W-:Y:S01]  /*1210*/  IADD3.X R21, R19, R36, RZ, P2, !PT ;  /* 0x0000002413157210 */ /* 0x000fe200017fe4ff */
[----:B0-----:R-:W-:Y:S01]  /*1220*/  IMAD.U32 R58, R45, 0x10000, RZ ;  /* 0x000100002d3a7824 */ /* 0x001fe200078e00ff */
[----:B------:R-:W-:Y:S01]  /*1230*/  MOV R19, 0x3bbb989d ;  /* 0x3bbb989d00137802 */ /* 0x000fe20000000f00 */
[----:B------:R-:W-:Y:S01]  /*1240*/  IMAD.MOV.U32 R61, RZ, RZ, 0x437c0000 ;  /* 0x437c0000ff3d7424 */ /* 0x000fe200078e00ff */
[----:B------:R-:W5:Y:S03]  /*1250*/  LDG.E R42, desc[UR6][R42.64] ;  /* 0x000000062a2a7981 */ /* 0x000f66000c1e1900 */
[----:B------:R-:W-:-:S04]  /*1260*/  FFMA.SAT R2, -R58, R19, 0.5 ;  /* 0x3f0000003a027423 */ /* 0x000fc80000002113 */
[----:B------:R-:W-:Y:S01]  /*1270*/  FFMA.RM R2, R2, R61, 12582913 ;  /* 0x4b40000102027423 */ /* 0x000fe2000000403d */
[----:B------:R0:W5:Y:S03]  /*1280*/  LDG.E R43, desc[UR6][R20.64] ;  /* 0x00000006142b7981 */ /* 0x000166000c1e1900 */
        /* <DEDUP_REMOVED lines=9> */
[----:B------:R-:W-:-:S04]  /*1320*/  FMNMX R55, RZ, |R55|, !PT ;  /* 0x40000037ff377209 */ /* 0x000fc80007800000 */
[----:B------:R-:W-:Y:S01]  /*1330*/  FMNMX R55, |R44|, R55, !PT ;  /* 0x000000372c377209 */ /* 0x000fe20007800200 */
[----:B------:R-:W-:Y:S03]  /*1340*/  BSSY B1, `(.L_x_8599) ;  /* 0x000000c000017945 */ /* 0x000fe60003800000 */
[----:B------:R-:W-:-:S04]  /*1350*/  FMNMX R55, |R54|, R55, !PT ;  /* 0x0000003736377209 */ /* 0x000fc80007800200 */
[----:B------:R-:W-:Y:S01]  /*1360*/  FMNMX R44, |R0|, R55, !PT ;  /* 0x00000037002c7209 */ /* 0x000fe20007800200 */
[----:B------:R-:W-:Y:S06]  /*1370*/  @P0 BRA `(.L_x_8600) ;  /* 0x0000000000100947 */ /* 0x000fec0003800000 */
[----:B------:R-:W-:Y:S02]  /*1380*/  MOV R0, R21 ;  /* 0x0000001500007202 */ /* 0x000fe40000000f00 */
[----:B------:R-:W-:-:S07]  /*1390*/  MOV R2, 0x13b0 ;  /* 0x000013b000027802 */ /* 0x000fce0000000f00 */
[----:B-----5:R-:W-:Y:S05]  /*13a0*/  CALL.REL.NOINC `($__internal_199_$__cuda_sm20_rcp_rn_f32_slowpath) ;  /* 0x0000002c00587944 */ /* 0x020fea0003c00000 */
[----:B------:R-:W-:Y:S05]  /*13b0*/  BRA `(.L_x_8601) ;  /* 0x0000000000107947 */ /* 0x000fea0003800000 */
.L_x_8600:
[----:B------:R-:W0:Y:S02]  /*13c0*/  MUFU.RCP R0, R21 ;  /* 0x0000001500007308 */ /* 0x000e240000001000 */
[----:B0-----:R-:W-:-:S04]  /*13d0*/  FFMA R2, R21, R0, -1 ;  /* 0xbf80000015027423 */ /* 0x001fc80000000000 */
[----:B------:R-:W-:-:S04]  /*13e0*/  FADD.FTZ R19, -R2, -RZ ;  /* 0x800000ff02137221 */ /* 0x000fc80000010100 */
[----:B------:R-:W-:-:S07]  /*13f0*/  FFMA R0, R0, R19, R0 ;  /* 0x0000001300007223 */ /* 0x000fce0000000000 */
.L_x_8601:
[----:B------:R-:W-:Y:S05]  /*1400*/  BSYNC B1 ;  /* 0x0000000000017941 */ /* 0x000fea0003800000 */
.L_x_8599:
[----:B------:R-:W-:Y:S01]  /*1410*/  HFMA2.MMA R19, -RZ, RZ, 0.96630859375, -0.0022525787353515625 ;  /* 0x3bbb989dff137435 */ /* 0x000fe200000001ff */
[C---:B------:R-:W-:Y:S01]  /*1420*/  IMAD.U32 R54, R45.reuse, 0x10000, RZ ;  /* 0x000100002d367824 */ /* 0x040fe200078e00ff */
[----:B------:R-:W-:Y:S01]  /*1430*/  SHF.L.U32 R55, R46, 0x10, RZ ;  /* 0x000000102e377819 */ /* 0x000fe200000006ff */
[----:B------:R-:W-:Y:S01]  /*1440*/  IMAD.MOV.U32 R21, RZ, RZ, 0x437c0000 ;  /* 0x437c0000ff157424 */ /* 0x000fe200078e00ff */
[----:B------:R-:W-:Y:S01]  /*1450*/  BSSY B1, `(.L_x_8602) ;  /* 0x000001c000017945 */ /* 0x000fe20003800000 */
[----:B------:R-:W-:-:S05]  /*1460*/  PRMT R59, R45, 0x7632, R59 ;  /* 0x000076322d3b7816 */ /* 0x000fca000000003b */
        /* <DEDUP_REMOVED lines=20> */
[----:B-----5:R-:W-:Y:S05]  /*15b0*/  CALL.REL.NOINC `($__internal_199_$__cuda_sm20_rcp_rn_f32_slowpath) ;  /* 0x0000002800d47944 */ /* 0x020fea0003c00000 */
[----:B------:R-:W-:Y:S05]  /*15c0*/  BRA `(.L_x_8604) ;  /* 0x0000000000107947 */ /* 0x000fea0003800000 */
.L_x_8603:
[----:B------:R-:W0:Y:S02]  /*15d0*/  MUFU.RCP R19, R2 ;  /* 0x0000000200137308 */ /* 0x000e240000001000 */
[----:B0-----:R-:W-:-:S04]  /*15e0*/  FFMA R0, R2, R19, -1 ;  /* 0xbf80000002007423 */ /* 0x001fc80000000013 */
[----:B------:R-:W-:-:S04]  /*15f0*/  FADD.FTZ R0, -R0, -RZ ;  /* 0x800000ff00007221 */ /* 0x000fc80000010100 */
[----:B------:R-:W-:-:S07]  /*1600*/  FFMA R0, R19, R0, R19 ;  /* 0x0000000013007223 */ /* 0x000fce0000000013 */
.L_x_8604:
[----:B------:R-:W-:Y:S05]  /*1610*/  BSYNC B1 ;  /* 0x0000000000017941 */ /* 0x000fea0003800000 */
.L_x_8602:
        /* <DEDUP_REMOVED lines=22> */
[----:B-----5:R-:W-:Y:S05]  /*1780*/  CALL.REL.NOINC `($__internal_199_$__cuda_sm20_rcp_rn_f32_slowpath) ;  /* 0x0000002800607944 */ /* 0x020fea0003c00000 */
[----:B------:R-:W-:Y:S05]  /*1790*/  BRA `(.L_x_8607) ;  /* 0x0000000000107947 */ /* 0x000fea0003800000 */
.L_x_8606:
[----:B------:R-:W0:Y:S02]  /*17a0*/  MUFU.RCP R0, R21 ;  /* 0x0000001500007308 */ /* 0x000e240000001000 */
[----:B0-----:R-:W-:-:S04]  /*17b0*/  FFMA R2, R21, R0, -1 ;  /* 0xbf80000015027423 */ /* 0x001fc80000000000 */
[----:B------:R-:W-:-:S04]  /*17c0*/  FADD.FTZ R19, -R2, -RZ ;  /* 0x800000ff02137221 */ /* 0x000fc80000010100 */
[----:B------:R-:W-:-:S07]  /*17d0*/  FFMA R0, R0, R19, R0 ;  /* 0x0000001300007223 */ /* 0x000fce0000000000 */
.L_x_8607:
[----:B------:R-:W-:Y:S05]  /*17e0*/  BSYNC B1 ;  /* 0x0000000000017941 */ /* 0x000fea0003800000 */
.L_x_8605:
        /* <DEDUP_REMOVED lines=27> */
.L_x_8609:
[----:B------:R-:W0:Y:S02]  /*19a0*/  MUFU.RCP R19, R2 ;  /* 0x0000000200137308 */ /* 0x000e240000001000 */
[----:B0-----:R-:W-:-:S04]  /*19b0*/  FFMA R0, R2, R19, -1 ;  /* 0xbf80000002007423 */ /* 0x001fc80000000013 */
[----:B------:R-:W-:-:S04]  /*19c0*/  FADD.FTZ R0, -R0, -RZ ;  /* 0x800000ff00007221 */ /* 0x000fc80000010100 */
[----:B------:R-:W-:-:S07]  /*19d0*/  FFMA R0, R19, R0, R19 ;  /* 0x0000000013007223 */ /* 0x000fce0000000013 */
.L_x_8610:
[----:B------:R-:W-:Y:S05]  /*19e0*/  BSYNC B1 ;  /* 0x0000000000017941 */ /* 0x000fea0003800000 */
.L_x_8608:
[----:B------:R-:W-:Y:S02]  /*19f0*/  VIADD R17, R17, 0x1d ;  /* 0x0000001d11117836 */ /* 0x000fe40000000000 */
[----:B------:R-:W-:Y:S01]  /*1a00*/  FMUL R20, R59, R0 ;  /* 0x000000003b147220 */ /* 0x000fe20000400000 */
[C---:B------:R-:W-:Y:S01]  /*1a10*/  SHF.L.U32 R0, R33.reuse, 0x3, RZ ;  /* 0x0000000321007819 */ /* 0x040fe200000006ff */
[----:B------:R-:W-:Y:S01]  /*1a20*/  ULDC UR8, c[0x0][0x248] ;  /* 0x0000920000087ab9 */ /* 0x000fe20000000800 */
[----:B------:R-:W-:Y:S01]  /*1a30*/  SHF.L.U64.HI R2, R33, 0x3, R32 ;  /* 0x0000000321027819 */ /* 0x000fe20000010220 */
[----:B------:R-:W-:Y:S01]  /*1a40*/  FMUL R55, R55, R20 ;  /* 0x0000001437377220 */ /* 0x000fe20000400000 */
[----:B------:R-:W-:Y:S01]  /*1a50*/  LOP3.LUT R17, R17, 0x1f, RZ, 0xc0, !PT ;  /* 0x0000001f11117812 */ /* 0x000fe200078ec0ff */
[-C--:B------:R-:W-:Y:S01]  /*1a60*/  FMUL R33, R47, R10.reuse ;  /* 0x0000000a2f217220 */ /* 0x080fe20000400000 */
[----:B------:R-:W-:Y:S01]  /*1a70*/  IADD3 R20, P0, R0, R11, RZ ;  /* 0x0000000b00147210 */ /* 0x000fe20007f1e0ff */
[----:B------:R-:W-:Y:S01]  /*1a80*/  FMUL R32, R45, R10 ;  /* 0x0000000a2d207220 */ /* 0x000fe20000400000 */
[----:B------:R-:W-:-:S02]  /*1a90*/  IADD3 R18, P3, P4, R17, UR8, R18 ;  /* 0x0000000811127c10 */ /* 0x000fc4000fc7e012 */
[----:B------:R-:W-:Y:S01]  /*1aa0*/  IADD3 R51, P1, P2, R17, R51, R56 ;  /* 0x0000003311337210 */ /* 0x000fe20007a3e038 */
[----:B------:R-:W-:Y:S01]  /*1ab0*/  IMAD.X R21, R2, 0x1, R12, P0 ;  /* 0x0000000102157824 */ /* 0x000fe200000e060c */
[----:B------:R-:W-:Y:S02]  /*1ac0*/  SHF.L.U32 R19, R18, 0x2, RZ ;  /* 0x0000000212137819 */ /* 0x000fe400000006ff */
[----:B------:R-:W-:Y:S02]  /*1ad0*/  IADD3 R22, P0, R0, R14, RZ ;  /* 0x0000000e00167210 */ /* 0x000fe40007f1e0ff */
[----:B------:R-:W-:Y:S01]  /*1ae0*/  IADD3.X R49, RZ, R49, R57, P1, P2 ;  /* 0x00000031ff317210 */ /* 0x000fe20000fe4439 */
[----:B------:R0:W-:Y:S01]  /*1af0*/  STG.E.64 desc[UR6][R20.64], R32 ;  /* 0x0000002014007986 */ /* 0x0001e2000c101b06 */
[----:B------:R-:W-:Y:S01]  /*1b00*/  LEA R52, P1, R51, R35, 0x2 ;  /* 0x0000002333347211 */ /* 0x000fe200078210ff */
[----:B------:R-:W-:Y:S01]  /*1b10*/  IMAD.X R23, R2, 0x1, R16, P0 ;  /* 0x0000000102177824 */ /* 0x000fe200000e0610 */
[----:B------:R-:W-:Y:S01]  /*1b20*/  IADD3.X R50, RZ, R50, R53, P3, P4 ;  /* 0x00000032ff327210 */ /* 0x000fe20001fe8435 */
[----:B------:R-:W-:Y:S01]  /*1b30*/  FMUL R35, R55, R10 ;  /* 0x0000000a37237220 */ /* 0x000fe20000400000 */
[----:B------:R-:W-:-:S02]  /*1b40*/  LEA.HI.X R53, R51, R37, R49, 0x2, P1 ;  /* 0x0000002533357211 */ /* 0x000fc400008f1431 */
[C---:B------:R-:W-:Y:S02]  /*1b50*/  IADD3 R48, P2, R19.reuse, R48, RZ ;  /* 0x0000003013307210 */ /* 0x040fe40007f5e0ff */
[----:B0-----:R-:W-:Y:S01]  /*1b60*/  IADD3 R20, P3, R19, R34, RZ ;  /* 0x0000002213147210 */ /* 0x001fe20007f7e0ff */
[----:B------:R-:W-:Y:S01]  /*1b70*/  FMUL R34, R46, R10 ;  /* 0x0000000a2e227220 */ /* 0x000fe20000400000 */
[----:B------:R-:W-:-:S04]  /*1b80*/  SHF.L.U64.HI R19, R18, 0x2, R50 ;  /* 0x0000000212137819 */ /* 0x000fc80000010232 */
[----:B------:R0:W-:Y:S01]  /*1b90*/  STG.E.64 desc[UR6][R22.64], R34 ;  /* 0x0000002216007986 */ /* 0x0001e2000c101b06 */
[C---:B------:R-:W-:Y:S01]  /*1ba0*/  IMAD.X R21, R19.reuse, 0x1, R36, P3 ;  /* 0x0000000113157824 */ /* 0x040fe200018e0624 */
[----:B------:R-:W-:Y:S02]  /*1bb0*/  IADD3.X R49, R19, R38, RZ, P2, !PT ;  /* 0x0000002613317210 */ /* 0x000fe400017fe4ff */
[----:B------:R-:W5:Y:S02]  /*1bc0*/  LDG.E R51, desc[UR6][R52.64] ;  /* 0x0000000634337981 */ /* 0x000f64000c1e1900 */
[----:B-----5:R-:W-:Y:S01]  /*1bd0*/  SHF.L.U32 R36, R42, 0x10, RZ ;  /* 0x000000102a247819 */ /* 0x020fe200000006ff */
[----:B------:R-:W-:Y:S01]  /*1be0*/  IMAD.MOV.U32 R19, RZ, RZ, 0x3bbb989d ;  /* 0x3bbb989dff137424 */ /* 0x000fe200078e00ff */
[----:B------:R-:W-:Y:S01]  /*1bf0*/  MOV R37, 0x437c0000 ;  /* 0x437c000000257802 */ /* 0x000fe20000000f00 */
[----:B------:R-:W5:Y:S02]  /*1c00*/  LDG.E R49, desc[UR6][R48.64] ;  /* 0x0000000630317981 */ /* 0x000f64000c1e1900 */
[----:B------:R-:W-:-:S04]  /*1c10*/  FFMA.SAT R0, -R36, R19, 0.5 ;  /* 0x3f00000024007423 */ /* 0x000fc80000002113 */
[----:B------:R-:W-:-:S04]  /*1c20*/  FFMA.RM R0, R0, R37, 12582913 ;  /* 0x4b40000100007423 */ /* 0x000fc80000004025 */
[C---:B------:R-:W-:Y:S01]  /*1c30*/  FADD R19, R0.reuse, -12583039 ;  /* 0xcb40007f00137421 */ /* 0x040fe20000000000 */
[----:B------:R1:W5:Y:S01]  /*1c40*/  LDG.E R48, desc[UR6][R20.64] ;  /* 0x0000000614307981 */ /* 0x000362000c1e1900 */
[----:B------:R-:W-:Y:S01]  /*1c50*/  IMAD.SHL.U32 R0, R0, 0x800000, RZ ;  /* 0x0080000000007824 */ /* 0x000fe200078e00ff */
[----:B------:R-:W-:Y:S01]  /*1c60*/  FMNMX R44, R44, |R45|, !PT ;  /* 0x4000002d2c2c7209 */ /* 0x000fe20007800000 */
[C---:B------:R-:W-:Y:S01]  /*1c70*/  FFMA R19, -R36.reuse, 1.4426950216293334961, -R19 ;  /* 0x3fb8aa3b24137823 */ /* 0x040fe20000000913 */
[----:B------:R-:W-:Y:S02]  /*1c80*/  BSSY B1, `(.L_x_8611) ;  /* 0x0000013000017945 */ /* 0x000fe40003800000 */
[----:B------:R-:W-:Y:S01]  /*1c90*/  FMNMX R47, |R47|, R44, !PT ;  /* 0x0000002c2f2f7209 */ /* 0x000fe20007800200 */
[----:B------:R-:W-:-:S03]  /*1ca0*/  FFMA R19, -R36, 1.925963033500011079e-08, R19 ;  /* 0x32a5706024137823 */ /* 0x000fc60000000113 */
[----:B------:R-:W-:-:S03]  /*1cb0*/  FMNMX R44, |R46|, R47, !PT ;  /* 0x0000002f2e2c7209 */ /* 0x000fc60007800200 */
[----:B------:R-:W1:Y:S01]  /*1cc0*/  MUFU.EX2 R19, R19 ;  /* 0x0000001300137308 */ /* 0x000e620000000800 */
[----:B------:R-:W-:Y:S01]  /*1cd0*/  FMNMX R44, |R55|, R44, !PT ;  /* 0x0000002c372c7209 */ /* 0x000fe20007800200 */
[----:B-1----:R-:W-:-:S05]  /*1ce0*/  FFMA R21, R0, R19, 1 ;  /* 0x3f80000000157423 */ /* 0x002fca0000000013 */
[----:B------:R-:W-:-:S04]  /*1cf0*/  IADD3 R0, R21, 0x1800000, RZ ;  /* 0x0180000015007810 */ /* 0x000fc80007ffe0ff */
[----:B------:R-:W-:-:S04]  /*1d00*/  LOP3.LUT R0, R0, 0x7f800000, RZ, 0xc0, !PT ;  /* 0x7f80000000007812 */ /* 0x000fc800078ec0ff */
[----:B------:R-:W-:-:S13]  /*1d10*/  ISETP.GT.U32.AND P0, PT, R0, 0x1ffffff, PT ;  /* 0x01ffffff0000780c */ /* 0x000fda0003f04070 */
[----:B0-----:R-:W-:Y:S05]  /*1d20*/  @P0 BRA `(.L_x_8612) ;  /* 0x0000000000100947 */ /* 0x001fea0003800000 */
[----:B------:R-:W-:Y:S01]  /*1d30*/  IMAD.MOV.U32 R0, RZ, RZ, R21 ;  /* 0x000000ffff007224 */ /* 0x000fe200078e0015 */
[----:B------:R-:W-:-:S07]  /*1d40*/  MOV R2, 0x1d60 ;  /* 0x00001d6000027802 */ /* 0x000fce0000000f00 */
[----:B-----5:R-:W-:Y:S05]  /*1d50*/  CALL.REL.NOINC `($__internal_199_$__cuda_sm20_rcp_rn_f32_slowpath) ;  /* 0x0000002000ec7944 */ /* 0x020fea0003c00000 */
[----:B------:R-:W-:Y:S05]  /*1d60*/  BRA `(.L_x_8613) ;  /* 0x0000000000107947 */ /* 0x000fea0003800000 */
.L_x_8612:
[----:B------:R-:W0:Y:S02]  /*1d70*/  MUFU.RCP R0, R21 ;  /* 0x0000001500007308 */ /* 0x000e240000001000 */
[----:B0-----:R-:W-:-:S04]  /*1d80*/  FFMA R2, R21, R0, -1 ;  /* 0xbf80000015027423 */ /* 0x001fc80000000000 */
[----:B------:R-:W-:-:S04]  /*1d90*/  FADD.FTZ R19, -R2, -RZ ;  /* 0x800000ff02137221 */ /* 0x000fc80000010100 */
[----:B------:R-:W-:-:S07]  /*1da0*/  FFMA R0, R0, R19, R0 ;  /* 0x0000001300007223 */ /* 0x000fce0000000000 */
.L_x_8613:
[----:B------:R-:W-:Y:S05]  /*1db0*/  BSYNC B1 ;  /* 0x0000000000017941 */ /* 0x000fea0003800000 */
.L_x_8611:
[----:B------:R-:W-:Y:S01]  /*1dc0*/  HFMA2.MMA R19, -RZ, RZ, 3.7421875, 0 ;  /* 0x437c0000ff137435 */ /* 0x000fe200000001ff */
[C---:B------:R-:W-:Y:S01]  /*1dd0*/  SHF.L.U32 R37, R42.reuse, 0x10, RZ ;  /* 0x000000102a257819 */ /* 0x040fe200000006ff */
        /* <DEDUP_REMOVED lines=24> */
[----:B-----5:R-:W-:Y:S05]  /*1f60*/  CALL.REL.NOINC `($__internal_199_$__cuda_sm20_rcp_rn_f32_slowpath) ;  /* 0x0000002000687944 */ /* 0x020fea0003c00000 */
[----:B------:R-:W-:Y:S05]  /*1f70*/  BRA `(.L_x_8616) ;  /* 0x0000000000107947 */ /* 0x000fea0003800000 */
.L_x_8615:
[----:B------:R-:W0:Y:S02]  /*1f80*/  MUFU.RCP R0, R21 ;  /* 0x0000001500007308 */ /* 0x000e240000001000 */
[----:B0-----:R-:W-:-:S04]  /*1f90*/  FFMA R2, R21, R0, -1 ;  /* 0xbf80000015027423 */ /* 0x001fc80000000000 */
[----:B------:R-:W-:-:S04]  /*1fa0*/  FADD.FTZ R19, -R2, -RZ ;  /* 0x800000ff02137221 */ /* 0x000fc80000010100 */
[----:B------:R-:W-:-:S07]  /*1fb0*/  FFMA R0, R0, R19, R0 ;  /* 0x0000001300007223 */ /* 0x000fce0000000000 */
.L_x_8616:
[----:B------:R-:W-:Y:S05]  /*1fc0*/  BSYNC B1 ;  /* 0x0000000000017941 */ /* 0x000fea0003800000 */
.L_x_8614:
[----:B------:R-:W-:Y:S01]  /*1fd0*/  SHF.L.U32 R36, R45, 0x10, RZ ;  /* 0x000000102d247819 */ /* 0x000fe200000006ff */
[----:B------:R-:W-:Y:S01]  /*1fe0*/  IMAD.MOV.U32 R19, RZ, RZ, 0x3bbb989d ;  /* 0x3bbb989dff137424 */ /* 0x000fe200078e00ff */
[----:B------:R-:W-:Y:S01]  /*1ff0*/  MOV R21, 0x437c0000 ;  /* 0x437c000000157802 */ /* 0x000fe20000000f00 */
[----:B------:R-:W-:Y:S01]  /*2000*/  FMUL R37, R37, R0 ;  /* 0x0000000025257220 */ /* 0x000fe20000400000 */
[----:B------:R-:W-:Y:S01]  /*2010*/  PRMT R41, R43, 0x7632, R41 ;  /* 0x000076322b297816 */ /* 0x000fe20000000029 */
[----:B------:R-:W-:Y:S01]  /*2020*/  FFMA.SAT R2, -R36, R19, 0.5 ;  /* 0x3f00000024027423 */ /* 0x000fe20000002113 */
[----:B------:R-:W-:Y:S01]  /*2030*/  BSSY B1, `(.L_x_8617) ;  /* 0x0000016000017945 */ /* 0x000fe20003800000 */
        /* <DEDUP_REMOVED lines=15> */
[----:B-----5:R-:W-:Y:S05]  /*2130*/  CALL.REL.NOINC `($__internal_199_$__cuda_sm20_rcp_rn_f32_slowpath) ;  /* 0x0000001c00f47944 */ /* 0x020fea0003c00000 */
[----:B------:R-:W-:Y:S05]  /*2140*/  BRA `(.L_x_8619) ;  /* 0x0000000000107947 */ /* 0x000fea0003800000 */
.L_x_8618:
[----:B------:R-:W0:Y:S02]  /*2150*/  MUFU.RCP R0, R21 ;  /* 0x0000001500007308 */ /* 0x000e240000001000 */
[----:B0-----:R-:W-:-:S04]  /*2160*/  FFMA R2, R21, R0, -1 ;  /* 0xbf80000015027423 */ /* 0x001fc80000000000 */
[----:B------:R-:W-:-:S04]  /*2170*/  FADD.FTZ R19, -R2, -RZ ;  /* 0x800000ff02137221 */ /* 0x000fc80000010100 */
[----:B------:R-:W-:-:S07]  /*2180*/  FFMA R0, R0, R19, R0 ;  /* 0x0000001300007223 */ /* 0x000fce0000000000 */
.L_x_8619:
[----:B------:R-:W-:Y:S05]  /*2190*/  BSYNC B1 ;  /* 0x0000000000017941 */ /* 0x000fea0003800000 */
.L_x_8617:
        /* <DEDUP_REMOVED lines=27> */
.L_x_8621:
[----:B------:R-:W0:Y:S02]  /*2350*/  MUFU.RCP R0, R21 ;  /* 0x0000001500007308 */ /* 0x000e240000001000 */
[----:B0-----:R-:W-:-:S04]  /*2360*/  FFMA R2, R21, R0, -1 ;  /* 0xbf80000015027423 */ /* 0x001fc80000000000 */
[----:B------:R-:W-:-:S04]  /*2370*/  FADD.FTZ R19, -R2, -RZ ;  /* 0x800000ff02137221 */ /* 0x000fc80000010100 */
[----:B------:R-:W-:-:S07]  /*2380*/  FFMA R0, R0, R19, R0 ;  /* 0x0000001300007223 */ /* 0x000fce0000000000 */
.L_x_8622:
[----:B------:R-:W-:Y:S05]  /*2390*/  BSYNC B1 ;  /* 0x0000000000017941 */ /* 0x000fea0003800000 */
.L_x_8620:
[----:B-----5:R-:W-:Y:S01]  /*23a0*/  SHF.L.U32 R41, R49, 0x10, RZ ;  /* 0x0000001031297819 */ /* 0x020fe200000006ff */
[----:B------:R-:W-:Y:S01]  /*23b0*/  IMAD.MOV.U32 R2, RZ, RZ, 0x3bbb989d ;  /* 0x3bbb989dff027424 */ /* 0x000fe200078e00ff */
[----:B------:R-:W-:Y:S01]  /*23c0*/  MOV R19, 0x437c0000 ;  /* 0x437c000000137802 */ /* 0x000fe20000000f00 */
[----:B------:R-:W-:Y:S01]  /*23d0*/  FMUL R37, R37, R0 ;  /* 0x0000000025257220 */ /* 0x000fe20000400000 */
[----:B------:R-:W-:Y:S01]  /*23e0*/  FMUL R36, R42, R10 ;  /* 0x0000000a2a247220 */ /* 0x000fe20000400000 */
[----:B------:R-:W-:Y:S01]  /*23f0*/  FFMA.SAT R2, -R41, R2, 0.5 ;  /* 0x3f00000029027423 */ /* 0x000fe20000002102 */
[----:B------:R-:W-:Y:S01]  /*2400*/  FMNMX R44, R44, |R42|, !PT ;  /* 0x4000002a2c2c7209 */ /* 0x000fe20007800000 */
[----:B------:R-:W-:Y:S02]  /*2410*/  BSSY B1, `(.L_x_8623) ;  /* 0x0000023000017945 */ /* 0x000fe40003800000 */
[----:B------:R-:W-:Y:S01]  /*2420*/  FFMA.RM R2, R2, R19, 12582913 ;  /* 0x4b40000102027423 */ /* 0x000fe20000004013 */
[----:B------:R-:W-:Y:S01]  /*2430*/  FMUL R19, R38, R37 ;  /* 0x0000002526137220 */ /* 0x000fe20000400000 */
[-C--:B------:R-:W-:Y:S01]  /*2440*/  FMUL R37, R45, R10.reuse ;  /* 0x0000000a2d257220 */ /* 0x080fe20000400000 */
[----:B------:R-:W-:Y:S01]  /*2450*/  FMUL R38, R43, R10 ;  /* 0x0000000a2b267220 */ /* 0x000fe20000400000 */
[C---:B------:R-:W-:Y:S01]  /*2460*/  FADD R20, R2.reuse, -12583039 ;  /* 0xcb40007f02147421 */ /* 0x040fe20000000000 */
[----:B------:R-:W-:Y:S01]  /*2470*/  IMAD.SHL.U32 R2, R2, 0x800000, RZ ;  /* 0x0080000002027824 */ /* 0x000fe200078e00ff */
[----:B------:R-:W-:-:S02]  /*2480*/  FMNMX R44, |R45|, R44, !PT ;  /* 0x0000002c2d2c7209 */ /* 0x000fc40007800200 */
[----:B------:R-:W-:Y:S02]  /*2490*/  FFMA R20, -R41, 1.4426950216293334961, -R20 ;  /* 0x3fb8aa3b29147823 */ /* 0x000fe40000000914 */
[----:B------:R-:W-:Y:S02]  /*24a0*/  FMNMX R42, |R43|, R44, !PT ;  /* 0x0000002c2b2a7209 */ /* 0x000fe40007800200 */
[----:B------:R-:W-:Y:S01]  /*24b0*/  FFMA R46, -R41, 1.925963033500011079e-08, R20 ;  /* 0x32a57060292e7823 */ /* 0x000fe20000000114 */
[C---:B------:R-:W-:Y:S01]  /*24c0*/  IMAD.SHL.U32 R20, R39.reuse, 0x8, RZ ;  /* 0x0000000827147824 */ /* 0x040fe200078e00ff */
[----:B------:R-:W-:Y:S02]  /*24d0*/  SHF.L.U64.HI R39, R39, 0x3, R40 ;  /* 0x0000000327277819 */ /* 0x000fe40000010228 */
[----:B------:R-:W0:Y:S01]  /*24e0*/  MUFU.EX2 R47, R46 ;  /* 0x0000002e002f7308 */ /* 0x000e220000000800 */
[----:B------:R-:W-:Y:S02]  /*24f0*/  FMNMX R42, |R19|, R42, !PT ;  /* 0x0000002a132a7209 */ /* 0x000fe40007800200 */
[----:B------:R-:W-:-:S02]  /*2500*/  IADD3 R22, P0, R20, R11, RZ ;  /* 0x0000000b14167210 */ /* 0x000fc40007f1e0ff */
[----:B------:R-:W-:Y:S02]  /*2510*/  IADD3 R20, P1, R20, R14, RZ ;  /* 0x0000000e14147210 */ /* 0x000fe40007f3e0ff */
[C---:B------:R-:W-:Y:S02]  /*2520*/  IADD3.X R23, R39.reuse, R12, RZ, P0, !PT ;  /* 0x0000000c27177210 */ /* 0x040fe400007fe4ff */
[----:B------:R-:W-:Y:S01]  /*2530*/  IADD3.X R21, R39, R16, RZ, P1, !PT ;  /* 0x0000001027157210 */ /* 0x000fe20000ffe4ff */
[----:B------:R-:W-:Y:S02]  /*2540*/  FMUL R39, R19, R10 ;  /* 0x0000000a13277220 */ /* 0x000fe40000400000 */
[----:B------:R1:W-:Y:S04]  /*2550*/  STG.E.64 desc[UR6][R22.64], R36 ;  /* 0x0000002416007986 */ /* 0x0003e8000c101b06 */
[----:B------:R1:W-:Y:S01]  /*2560*/  STG.E.64 desc[UR6][R20.64], R38 ;  /* 0x0000002614007986 */ /* 0x0003e2000c101b06 */
[----:B0-----:R-:W-:-:S04]  /*2570*/  FFMA R47, R2, R47, 1 ;  /* 0x3f800000022f7423 */ /* 0x001fc8000000002f */
[----:B------:R-:W-:-:S05]  /*2580*/  VIADD R0, R47, 0x1800000 ;  /* 0x018000002f007836 */ /* 0x000fca0000000000 */
[----:B------:R-:W-:-:S04]  /*2590*/  LOP3.LUT R0, R0, 0x7f800000, RZ, 0xc0, !PT ;  /* 0x7f80000000007812 */ /* 0x000fc800078ec0ff */
[----:B------:R-:W-:-:S13]  /*25a0*/  ISETP.GT.U32.AND P0, PT, R0, 0x1ffffff, PT ;  /* 0x01ffffff0000780c */ /* 0x000fda0003f04070 */
[----:B-1----:R-:W-:Y:S05]  /*25b0*/  @P0 BRA `(.L_x_8624) ;  /* 0x0000000000100947 */ /* 0x002fea0003800000 */
[----:B------:R-:W-:Y:S02]  /*25c0*/  MOV R0, R47 ;  /* 0x0000002f00007202 */ /* 0x000fe40000000f00 */
[----:B------:R-:W-:-:S07]  /*25d0*/  MOV R2, 0x25f0 ;  /* 0x000025f000027802 */ /* 0x000fce0000000f00 */
[----:B------:R-:W-:Y:S05]  /*25e0*/  CALL.REL.NOINC `($__internal_199_$__cuda_sm20_rcp_rn_f32_slowpath) ;  /* 0x0000001800c87944 */ /* 0x000fea0003c00000 */
[----:B------:R-:W-:Y:S05]  /*25f0*/  BRA `(.L_x_8625) ;  /* 0x0000000000107947 */ /* 0x000fea0003800000 */
.L_x_8624:
[----:B------:R-:W0:Y:S02]  /*2600*/  MUFU.RCP R0, R47 ;  /* 0x0000002f00007308 */ /* 0x000e240000001000 */
[----:B0-----:R-:W-:-:S04]  /*2610*/  FFMA R2, R47, R0, -1 ;  /* 0xbf8000002f027423 */ /* 0x001fc80000000000 */
[----:B------:R-:W-:-:S04]  /*2620*/  FADD.FTZ R19, -R2, -RZ ;  /* 0x800000ff02137221 */ /* 0x000fc80000010100 */
[----:B------:R-:W-:-:S07]  /*2630*/  FFMA R0, R0, R19, R0 ;  /* 0x0000001300007223 */ /* 0x000fce0000000000 */
.L_x_8625:
[----:B------:R-:W-:Y:S05]  /*2640*/  BSYNC B1 ;  /* 0x0000000000017941 */ /* 0x000fea0003800000 */
.L_x_8623:
[----:B------:R-:W-:Y:S01]  /*2650*/  HFMA2.MMA R19, -RZ, RZ, 0.96630859375, -0.0022525787353515625 ;  /* 0x3bbb989dff137435 */ /* 0x000fe200000001ff */
[----:B------:R-:W-:Y:S01]  /*2660*/  IMAD.U32 R40, R49, 0x10000, RZ ;  /* 0x0001000031287824 */ /* 0x000fe200078e00ff */
        /* <DEDUP_REMOVED lines=24> */
[----:B------:R-:W-:Y:S05]  /*27f0*/  CALL.REL.NOINC `($__internal_199_$__cuda_sm20_rcp_rn_f32_slowpath) ;  /* 0x0000001800447944 */ /* 0x000fea0003c00000 */
[----:B------:R-:W-:Y:S05]  /*2800*/  BRA `(.L_x_8628) ;  /* 0x0000000000107947 */ /* 0x000fea0003800000 */
.L_x_8627:
[----:B------:R-:W0:Y:S02]  /*2810*/  MUFU.RCP R0, R21 ;  /* 0x0000001500007308 */ /* 0x000e240000001000 */
[----:B0-----:R-:W-:-:S04]  /*2820*/  FFMA R2, R21, R0, -1 ;  /* 0xbf80000015027423 */ /* 0x001fc80000000000 */
[----:B------:R-:W-:-:S04]  /*2830*/  FADD.FTZ R19, -R2, -RZ ;  /* 0x800000ff02137221 */ /* 0x000fc80000010100 */
[----:B------:R-:W-:-:S07]  /*2840*/  FFMA R0, R0, R19, R0 ;  /* 0x0000001300007223 */ /* 0x000fce0000000000 */
.L_x_8628:
[----:B------:R-:W-:Y:S05]  /*2850*/  BSYNC B1 ;  /* 0x0000000000017941 */ /* 0x000fea0003800000 */
.L_x_8626:
[----:B------:R-:W-:Y:S01]  /*2860*/  MOV R2, 0x3bbb989d ;  /* 0x3bbb989d00027802 */ /* 0x000fe20000000f00 */
[----:B------:R-:W-:Y:S02]  /*2870*/  IMAD.U32 R41, R49, 0x10000, RZ ;  /* 0x0001000031297824 */ /* 0x000fe400078e00ff */
[----:B------:R-:W-:Y:S01]  /*2880*/  FMUL R0, R40, R0 ;  /* 0x0000000028007220 */ /* 0x000fe20000400000 */
[----:B------:R-:W-:Y:S01]  /*2890*/  IMAD.MOV.U32 R19, RZ, RZ, 0x437c0000 ;  /* 0x437c0000ff137424 */ /* 0x000fe200078e00ff */
[----:B------:R-:W-:Y:S01]  /*28a0*/  BSSY B1, `(.L_x_8629) ;  /* 0x0000018000017945 */ /* 0x000fe20003800000 */
[----:B------:R-:W-:Y:S01]  /*28b0*/  FFMA.SAT R2, -R41, R2, 0.5 ;  /* 0x3f00000029027423 */ /* 0x000fe20000002102 */
[----:B------:R-:W-:Y:S01]  /*28c0*/  PRMT R48, R48, 0x7632, R48 ;  /* 0x0000763230307816 */ /* 0x000fe20000000030 */
        /* <DEDUP_REMOVED lines=15> */
[----:B------:R-:W-:Y:S05]  /*29c0*/  CALL.REL.NOINC `($__internal_199_$__cuda_sm20_rcp_rn_f32_slowpath) ;  /* 0x0000001400d07944 */ /* 0x000fea0003c00000 */
[----:B------:R-:W-:Y:S05]  /*29d0*/  BRA `(.L_x_8631) ;  /* 0x0000000000107947 */ /* 0x000fea0003800000 */
.L_x_8630:
[----:B------:R-:W0:Y:S02]  /*29e0*/  MUFU.RCP R0, R21 ;  /* 0x0000001500007308 */ /* 0x000e240000001000 */
[----:B0-----:R-:W-:-:S04]  /*29f0*/  FFMA R2, R21, R0, -1 ;  /* 0xbf80000015027423 */ /* 0x001fc80000000000 */
[----:B------:R-:W-:-:S04]  /*2a00*/  FADD.FTZ R19, -R2, -RZ ;  /* 0x800000ff02137221 */ /* 0x000fc80000010100 */
[----:B------:R-:W-:-:S07]  /*2a10*/  FFMA R0, R0, R19, R0 ;  /* 0x0000001300007223 */ /* 0x000fce0000000000 */
.L_x_8631:
[----:B------:R-:W-:Y:S05]  /*2a20*/  BSYNC B1 ;  /* 0x0000000000017941 */ /* 0x000fea0003800000 */
.L_x_8629:
        /* <DEDUP_REMOVED lines=26> */
[----:B------:R-:W-:Y:S01]  /*2bd0*/  IMAD.MOV.U32 R2, RZ, RZ, R0 ;  /* 0x000000ffff027224 */ /* 0x000fe200078e0000 */
[----:B------:R-:W-:Y:S06]  /*2be0*/  BRA `(.L_x_8634) ;  /* 0x0000000000107947 */ /* 0x000fec0003800000 */
.L_x_8633:
[----:B------:R-:W0:Y:S02]  /*2bf0*/  MUFU.RCP R2, R21 ;  /* 0x0000001500027308 */ /* 0x000e240000001000 */
[----:B0-----:R-:W-:-:S04]  /*2c00*/  FFMA R0, R21, R2, -1 ;  /* 0xbf80000015007423 */ /* 0x001fc80000000002 */
[----:B------:R-:W-:-:S04]  /*2c10*/  FADD.FTZ R19, -R0, -RZ ;  /* 0x800000ff00137221 */ /* 0x000fc80000010100 */
[----:B------:R-:W-:-:S07]  /*2c20*/  FFMA R2, R2, R19, R2 ;  /* 0x0000001302027223 */ /* 0x000fce0000000002 */
.L_x_8634:
[----:B------:R-:W-:Y:S05]  /*2c30*/  BSYNC B1 ;  /* 0x0000000000017941 */ /* 0x000fea0003800000 */
.L_x_8632:
        /* <DEDUP_REMOVED lines=12> */
[----:B------:R-:W-:-:S02]  /*2d00*/  IMAD R8, R13, 0x21, R24 ;  /* 0x000000210d087824 */ /* 0x000fc400078e0218 */
[-C--:B------:R-:W-:Y:S01]  /*2d10*/  FMUL R21, R40, R10.reuse ;  /* 0x0000000a28157220 */ /* 0x080fe20000400000 */
[----:B------:R-:W-:Y:S02]  /*2d20*/  VIADD R19, R2, 0x20 ;  /* 0x0000002002137836 */ /* 0x000fe40000000000 */
[----:B------:R-:W-:Y:S01]  /*2d30*/  FMUL R20, R44, R10 ;  /* 0x0000000a2c147220 */ /* 0x000fe20000400000 */
[C---:B------:R-:W-:Y:S01]  /*2d40*/  IMAD R12, R13.reuse, 0x21, R9 ;  /* 0x000000210d0c7824 */ /* 0x040fe200078e0209 */
[----:B------:R-:W-:Y:S01]  /*2d50*/  ULDC.64 UR10, c[0x0][0x250] ;  /* 0x00009400000a7ab9 */ /* 0x000fe20000000a00 */
[----:B------:R-:W-:Y:S01]  /*2d60*/  IMAD R16, R13, 0x21, R15 ;  /* 0x000000210d107824 */ /* 0x000fe200078e020f */
[----:B------:R-:W-:Y:S01]  /*2d70*/  ULDC.64 UR8, c[0x0][0x228] ;  /* 0x00008a0000087ab9 */ /* 0x000fe20000000a00 */
[----:B------:R-:W-:Y:S01]  /*2d80*/  STG.E.64 desc[UR6][R22.64], R20 ;  /* 0x0000001416007986 */ /* 0x000fe2000c101b06 */
[----:B------:R-:W-:Y:S01]  /*2d90*/  IMAD.U32 R13, RZ, RZ, UR5 ;  /* 0x00000005ff0d7e24 */ /* 0x000fe2000f8e00ff */
[----:B0-----:R-:W-:-:S04]  /*2da0*/  LEA R19, R0, R19, 0x18 ;  /* 0x0000001300137211 */ /* 0x001fc800078ec0ff */
[-C--:B------:R-:W-:Y:S01]  /*2db0*/  LEA R14, R14, R19.reuse, 0x2 ;  /* 0x000000130e0e7211 */ /* 0x080fe200078e10ff */
[--C-:B------:R-:W-:Y:S01]  /*2dc0*/  IMAD R25, R8, 0x4, R19.reuse ;  /* 0x0000000408197824 */ /* 0x100fe200078e0213 */
[-C--:B------:R-:W-:Y:S01]  /*2dd0*/  LEA R8, R12, R19.reuse, 0x2 ;  /* 0x000000130c087211 */ /* 0x080fe200078e10ff */
[----:B------:R-:W-:Y:S01]  /*2de0*/  IMAD R16, R16, 0x4, R19 ;  /* 0x0000000410107824 */ /* 0x000fe200078e0213 */
[----:B------:R-:W-:Y:S01]  /*2df0*/  LEA R41, R18, R19, 0x2 ;  /* 0x0000001312297211 */ /* 0x000fe200078e10ff */
[-C--:B------:R-:W-:Y:S01]  /*2e00*/  FMUL R18, R43, R10.reuse ;  /* 0x0000000a2b127220 */ /* 0x080fe20000400000 */
[----:B------:R-:W-:Y:S01]  /*2e10*/  FMUL R19, R11, R10 ;  /* 0x0000000a0b137220 */ /* 0x000fe20000400000 */
[----:B------:R-:W-:Y:S01]  /*2e20*/  STS [R25], R28 ;  /* 0x0000001c19007388 */ /* 0x000fe20000000800 */
[----:B------:R-:W-:-:S03]  /*2e30*/  IMAD.SHL.U32 R12, R5, 0x8, RZ ;  /* 0x00000008050c7824 */ /* 0x000fc600078e00ff */
[----:B------:R-:W-:Y:S04]  /*2e40*/  STS [R8], R32 ;  /* 0x0000002008007388 */ /* 0x000fe80000000800 */
[----:B------:R-:W-:Y:S04]  /*2e50*/  STS [R16], R36 ;  /* 0x0000002410007388 */ /* 0x000fe80000000800 */
[----:B------:R-:W-:Y:S04]  /*2e60*/  STG.E.64 desc[UR6][R46.64], R18 ;  /* 0x000000122e007986 */ /* 0x000fe8000c101b06 */
[----:B------:R0:W-:Y:S01]  /*2e70*/  STS [R41], R20 ;  /* 0x0000001429007388 */ /* 0x0001e20000000800 */
[----:B------:R-:W-:Y:S01]  /*2e80*/  BAR.SYNC.DEFER_BLOCKING 0x0 ;  /* 0x0000000000007b1d */ /* 0x000fe20000010000 */
[----:B0-----:R-:W-:-:S02]  /*2e90*/  LOP3.LUT R20, R12, 0x38, RZ, 0xc0, !PT ;  /* 0x000000380c147812 */ /* 0x001fc400078ec0ff */
[----:B------:R-:W-:-:S03]  /*2ea0*/  MOV R12, UR4 ;  /* 0x00000004000c7c02 */ /* 0x000fc60008000f00 */
        /* <DEDUP_REMOVED lines=39> */
[----:B0-----:R-:W-:Y:S01]  /*3120*/  IADD3 R50, P1, P2, R9, R52, R22 ;  /* 0x0000003409327210 */ /* 0x001fe20007a3e016 */
[----:B------:R-:W-:-:S03]  /*3130*/  IMAD.WIDE.U32 R46, R20, UR10, R52 ;  /* 0x0000000a142e7c25 */ /* 0x000fc6000f8e0034 */
[----:B------:R-:W-:Y:S02]  /*3140*/  IADD3.X R23, RZ, R53, R23, P1, P2 ;  /* 0x00000035ff177210 */ /* 0x000fe40000fe4417 */
[----:B------:R-:W-:Y:S02]  /*3150*/  IADD3 R36, P1, P2, R15, R52, R36 ;  /* 0x000000340f247210 */ /* 0x000fe40007a3e024 */
[----:B------:R-:W-:-:S05]  /*3160*/  IADD3 R49, P0, R24, R46, RZ ;  /* 0x0000002e18317210 */ /* 0x000fca0007f1e0ff */
[----:B------:R-:W-:Y:S01]  /*3170*/  IMAD.X R48, R48, 0x1, R47, P0 ;  /* 0x0000000130307824 */ /* 0x000fe200000e062f */
[C---:B------:R-:W-:Y:S01]  /*3180*/  LEA R22, P0, R50.reuse, UR8, 0x2 ;  /* 0x0000000832167c11 */ /* 0x040fe2000f8010ff */
[----:B------:R-:W-:Y:S03]  /*3190*/  STS [R25], R30 ;  /* 0x0000001e19007388 */ /* 0x000fe60000000800 */
[----:B------:R-:W-:Y:S01]  /*31a0*/  LEA.HI.X R23, R50, UR9, R23, 0x2, P0 ;  /* 0x0000000932177c11 */ /* 0x000fe200080f1417 */
[----:B------:R-:W-:Y:S01]  /*31b0*/  STS [R8], R34 ;  /* 0x0000002208007388 */ /* 0x000fe20000000800 */
[----:B------:R-:W-:-:S03]  /*31c0*/  LEA R46, P0, R49, UR8, 0x2 ;  /* 0x00000008312e7c11 */ /* 0x000fc6000f8010ff */
[----:B------:R-:W-:Y:S01]  /*31d0*/  STS [R16], R38 ;  /* 0x0000002610007388 */ /* 0x000fe20000000800 */
[----:B------:R-:W-:Y:S02]  /*31e0*/  LEA.HI.X R47, R49, UR9, R48, 0x2, P0 ;  /* 0x00000009312f7c11 */ /* 0x000fe400080f1430 */
[-C--:B------:R-:W-:Y:S01]  /*31f0*/  IADD3.X R49, RZ, R53.reuse, R45, P1, P2 ;  /* 0x00000035ff317210 */ /* 0x080fe20000fe442d */
[----:B------:R-:W-:Y:S01]  /*3200*/  STS [R41], R18 ;  /* 0x0000001229007388 */ /* 0x000fe20000000800 */
[----:B------:R-:W-:Y:S01]  /*3210*/  BAR.SYNC.DEFER_BLOCKING 0x0 ;  /* 0x0000000000007b1d */ /* 0x000fe20000010000 */
[----:B------:R-:W-:Y:S02]  /*3220*/  LEA R48, P0, R36, UR8, 0x2 ;  /* 0x0000000824307c11 */ /* 0x000fe4000f8010ff */
[----:B------:R-:W-:Y:S02]  /*3230*/  IADD3.X R45, RZ, R53, R28, P3, P4 ;  /* 0x00000035ff2d7210 */ /* 0x000fe40001fe841c */
[----:B------:R-:W-:-:S02]  /*3240*/  LEA R50, P1, R32, UR8, 0x2 ;  /* 0x0000000820327c11 */ /* 0x000fc4000f8210ff */
[----:B------:R-:W-:Y:S02]  /*3250*/  LEA.HI.X R49, R36, UR9, R49, 0x2, P0 ;  /* 0x0000000924317c11 */ /* 0x000fe400080f1431 */
        /* <DEDUP_REMOVED lines=9> */
[----:B0-----:R-:W-:Y:S01]  /*32f0*/  LOP3.LUT R47, R20, 0x1, RZ, 0xfc, !PT ;  /* 0x00000001142f7812 */ /* 0x001fe200078efcff */
[----:B------:R-:W-:Y:S04]  /*3300*/  BAR.SYNC.DEFER_BLOCKING 0x0 ;  /* 0x0000000000007b1d */ /* 0x000fe80000010000 */
[----:B-1----:R-:W-:-:S04]  /*3310*/  IMAD.WIDE.U32 R22, R47, UR10, R26 ;  /* 0x0000000a2f167c25 */ /* 0x002fc8000f8e001a */
[C---:B------:R-:W-:Y:S01]  /*3320*/  IMAD R45, R47.reuse, UR11, RZ ;  /* 0x0000000b2f2d7c24 */ /* 0x040fe2000f8e02ff */
[----:B------:R-:W-:Y:S01]  /*3330*/  IADD3 R18, P0, R24, R22, RZ ;  /* 0x0000001618127210 */ /* 0x000fe20007f1e0ff */
[----:B------:R-:W-:-:S03]  /*3340*/  IMAD.WIDE.U32 R12, R47, UR10, R12 ;  /* 0x0000000a2f0c7c25 */ /* 0x000fc6000f8e000c */
[----:B------:R-:W-:Y:S01]  /*3350*/  IADD3 R30, P3, R12, UR4, RZ ;  /* 0x000000040c1e7c10 */ /* 0x000fe2000ff7e0ff */
[----:B------:R-:W-:Y:S04]  /*3360*/  STS [R25], R29 ;  /* 0x0000001d19007388 */ /* 0x000fe80000000800 */
[----:B------:R-:W-:Y:S04]  /*3370*/  STS [R8], R33 ;  /* 0x0000002108007388 */ /* 0x000fe80000000800 */
[----:B------:R0:W-:Y:S04]  /*3380*/  STS [R16], R37 ;  /* 0x0000002510007388 */ /* 0x0001e80000000800 */
[----:B------:R1:W-:Y:S01]  /*3390*/  STS [R41], R21 ;  /* 0x0000001529007388 */ /* 0x0003e20000000800 */
[----:B------:R-:W-:Y:S01]  /*33a0*/  BAR.SYNC.DEFER_BLOCKING 0x0 ;  /* 0x0000000000007b1d */ /* 0x000fe20000010000 */
[----:B0-----:R-:W-:Y:S01]  /*33b0*/  IMAD.IADD R37, R45, 0x1, R13 ;  /* 0x000000012d257824 */ /* 0x001fe200078e020d */
[----:B-1----:R-:W-:-:S02]  /*33c0*/  IADD3.X R21, R23, R45, RZ, P0, !PT ;  /* 0x0000002d17157210 */ /* 0x002fc400007fe4ff */
[C---:B------:R-:W-:Y:S02]  /*33d0*/  LEA R20, P0, R18.reuse, UR8, 0x2 ;  /* 0x0000000812147c11 */ /* 0x040fe4000f8010ff */
        /* <DEDUP_REMOVED lines=47> */
[----:B--2---:R-:W-:Y:S02]  /*36d0*/  FMNMX R19, R42, |R44|, !PT ;  /* 0x4000002c2a137209 */ /* 0x004fe40007800000 */
[----:B------:R-:W-:Y:S02]  /*36e0*/  LEA.HI.X R17, R17, UR9, R52, 0x2, P2 ;  /* 0x0000000911117c11 */ /* 0x000fe400090f1434 */
[----:B------:R-:W-:-:S04]  /*36f0*/  FMNMX R40, |R40|, R19, !PT ;  /* 0x0000001328287209 */ /* 0x000fc80007800200 */
[----:B------:R-:W-:-:S04]  /*3700*/  FMNMX R40, |R43|, R40, !PT ;  /* 0x000000282b287209 */ /* 0x000fc80007800200 */
[----:B------:R-:W-:Y:S01]  /*3710*/  FMNMX R19, |R11|, R40, !PT ;  /* 0x000000280b137209 */ /* 0x000fe20007800200 */
        /* <DEDUP_REMOVED lines=43> */
.L_x_8645:
[----:B-1----:R-:W-:-:S07]  /*39d0*/  FMNMX R5, R2, R7, !PT ;  /* 0x0000000702057209 */ /* 0x002fce0007800000 */
.L_x_8637:
[----:B------:R-:W-:Y:S05]  /*39e0*/  BSYNC B0 ;  /* 0x0000000000007941 */ /* 0x000fea0003800000 */
.L_x_8636:
[----:B------:R-:W-:Y:S01]  /*39f0*/  ISETP.NE.AND P0, PT, R4, RZ, PT ;  /* 0x000000ff0400720c */ /* 0x000fe20003f05270 */
[----:B------:R-:W-:-:S12]  /*3a00*/  BSSY B0, `(.L_x_8635) ;  /* 0x0000004000007945 */ /* 0x000fd80003800000 */
[----:B------:R-:W-:Y:S05]  /*3a10*/  @P0 BRA `(.L_x_8639) ;  /* 0x0000000000080947 */ /* 0x000fea0003800000 */
[----:B------:R-:W1:Y:S02]  /*3a20*/  LDC.64 R6, c[0x0][0x238] ;  /* 0x00008e00ff067b82 */ /* 0x000e640000000a00 */
[----:B-1----:R1:W-:Y:S02]  /*3a30*/  REDG.E.MAX.S32.STRONG.GPU desc[UR6][R6.64], R5 ;  /* 0x000000050600798e */ /* 0x0023e4000d10e386 */
.L_x_8639:
[----:B------:R-:W-:Y:S05]  /*3a40*/  BSYNC B0 ;  /* 0x0000000000007941 */ /* 0x000fea0003800000 */
.L_x_8635:
        /* <DEDUP_REMOVED lines=11> */
[----:B-1----:R-:W-:Y:S05]  /*3b00*/  CALL.REL.NOINC `($__internal_199_$__cuda_sm20_rcp_rn_f32_slowpath) ;  /* 0x0000000400807944 */ /* 0x002fea0003c00000 */
[----:B------:R-:W-:Y:S05]  /*3b10*/  BRA `(.L_x_8641) ;  /* 0x0000000000107947 */ /* 0x000fea0003800000 */
.L_x_8640:
[----:B------:R-:W2:Y:S02]  /*3b20*/  MUFU.RCP R3, R10 ;  /* 0x0000000a00037308 */ /* 0x000ea40000001000 */
[----:B--2---:R-:W-:-:S04]  /*3b30*/  FFMA R0, R3, R10, -1 ;  /* 0xbf80000003007423 */ /* 0x004fc8000000000a */
[----:B------:R-:W-:-:S04]  /*3b40*/  FADD.FTZ R0, -R0, -RZ ;  /* 0x800000ff00007221 */ /* 0x000fc80000010100 */
[----:B------:R-:W-:-:S07]  /*3b50*/  FFMA R0, R3, R0, R3 ;  /* 0x0000000003007223 */ /* 0x000fce0000000003 */
.L_x_8641:
[----:B0-----:R-:W0:Y:S02]  /*3b60*/  LDC.64 R2, c[0x0][0x240] ;  /* 0x00009000ff027b82 */ /* 0x001e240000000a00 */
[----:B0-----:R-:W-:Y:S01]  /*3b70*/  STG.E desc[UR6][R2.64], R0 ;  /* 0x0000000002007986 */ /* 0x001fe2000c101906 */
[----:B------:R-:W-:Y:S05]  /*3b80*/  EXIT ;  /* 0x000000000000794d */ /* 0x000fea0003800000 */
.L_x_8638:
[----:B------:R-:W-:Y:S01]  /*3b90*/  HFMA2.MMA R11, -RZ, RZ, 0, 1.847743988037109375e-06 ;  /* 0x0000001fff0b7435 */ /* 0x000fe200000001ff */
[----:B------:R-:W-:Y:S02]  /*3ba0*/  IMAD.MOV.U32 R9, RZ, RZ, 0x4 ;  /* 0x00000004ff097424 */ /* 0x000fe400078e00ff */
[----:B------:R-:W-:-:S08]  /*3bb0*/  IMAD.MOV.U32 R6, RZ, RZ, -0x1 ;  /* 0xffffffffff067424 */ /* 0x000fd000078e00ff */
[----:B01----:R-:W-:Y:S05]  /*3bc0*/  WARPSYNC.COLLECTIVE R6, `(.L_x_8642) ;  /* 0x0000000006087348 */ /* 0x003fea0003c00000 */
[----:B-1----:R1:W2:Y:S02]  /*3bd0*/  SHFL.DOWN P0, R7, R0, R9, R11 ;  /* 0x0800000900077389 */ /* 0x0022a4000000000b */
[----:B012---:R-:W-:Y:S01]  /*3be0*/  ENDCOLLECTIVE ;  /* 0x000000000000791b */ /* 0x007fe20003800000 */
.L_x_8642:
[----:B------:R-:W-:Y:S01]  /*3bf0*/  HFMA2.MMA R9, -RZ, RZ, 0, 1.1920928955078125e-07 ;  /* 0x00000002ff097435 */ /* 0x000fe200000001ff */
[----:B------:R-:W-:-:S04]  /*3c00*/  MOV R5, R7 ;  /* 0x0000000700057202 */ /* 0x000fc80000000f00 */
[----:B------:R-:W-:-:S05]  /*3c10*/  FMNMX R5, R5, R0, !PT ;  /* 0x0000000005057209 */ /* 0x000fca0007800000 */
[----:B------:R-:W-:-:S07]  /*3c20*/  IMAD.MOV.U32 R0, RZ, RZ, R5 ;  /* 0x000000ffff007224 */ /* 0x000fce00078e0005 */
[----:B------:R-:W-:Y:S05]  /*3c30*/  WARPSYNC.COLLECTIVE R6, `(.L_x_8643) ;  /* 0x0000000006087348 */ /* 0x000fea0003c00000 */
[----:B------:R0:W1:Y:S02]  /*3c40*/  SHFL.DOWN P0, R7, R0, R9, R11 ;  /* 0x0800000900077389 */ /* 0x000064000000000b */
[----:B01----:R-:W-:Y:S01]  /*3c50*/  ENDCOLLECTIVE ;  /* 0x000000000000791b */ /* 0x003fe20003800000 */
.L_x_8643:
[----:B------:R-:W-:Y:S02]  /*3c60*/  IMAD.MOV.U32 R9, RZ, RZ, 0x1 ;  /* 0x00000001ff097424 */ /* 0x000fe400078e00ff */
[----:B------:R-:W-:-:S05]  /*3c70*/  IMAD.MOV.U32 R2, RZ, RZ, R7 ;  /* 0x000000ffff027224 */ /* 0x000fca00078e0007 */
[----:B------:R-:W-:-:S04]  /*3c80*/  FMNMX R2, R5, R2, !PT ;  /* 0x0000000205027209 */ /* 0x000fc80007800000 */
[----:B------:R-:W-:-:S07]  /*3c90*/  MOV R0, R2 ;  /* 0x0000000200007202 */ /* 0x000fce0000000f00 */
[----:B------:R-:W-:Y:S05]  /*3ca0*/  WARPSYNC.COLLECTIVE R6, `(.L_x_8644) ;  /* 0x0000000006087348 */ /* 0x000fea0003c00000 */
[----:B------:R0:W1:Y:S02]  /*3cb0*/  SHFL.DOWN P0, R7, R0, R9, R11 ;  /* 0x0800000900077389 */ /* 0x000064000000000b */
[----:B01----:R-:W-:Y:S01]  /*3cc0*/  ENDCOLLECTIVE ;  /* 0x000000000000791b */ /* 0x003fe20003800000 */
.L_x_8644:
[----:B------:R-:W-:Y:S05]  /*3cd0*/  BRA `(.L_x_8645) ;  /* 0xfffffffc003c7947 */ /* 0x000fea000383ffff */
        .weak           $__internal_198_$__cuda_sm20_div_u64
        .type           $__internal_198_$__cuda_sm20_div_u64,@function
        .size           $__internal_198_$__cuda_sm20_div_u64,($__internal_199_$__cuda_sm20_rcp_rn_f32_slowpath - $__internal_198_$__cuda_sm20_div_u64)
$__internal_198_$__cuda_sm20_div_u64:
        /* <DEDUP_REMOVED lines=66> */
[----:B------:R-:W-:Y:S06]  /*4100*/  RET.REL.NODEC R8 `(_ZN18transformer_engine6detail32dgated_act_cast_transpose_kernelILi2ELi1Ef13__nv_bfloat16fNS_5EmptyEXadL_ZNS_5dsiluIffEET_T0_RKS3_EEXadL_ZNS_4siluIffEES5_S6_S8_EEEEvPKT2_SC_PT3_SE_PKT1_PSF_SI_mmm) ;  /* 0xffffffbc08bc7950 */ /* 0x000fec0003c3ffff */
        .weak           $__internal_199_$__cuda_sm20_rcp_rn_f32_slowpath
        .type           $__internal_199_$__cuda_sm20_rcp_rn_f32_slowpath,@function
        .size           $__internal_199_$__cuda_sm20_rcp_rn_f32_slowpath,(.L_x_34684 - $__internal_199_$__cuda_sm20_rcp_rn_f32_slowpath)
$__internal_199_$__cuda_sm20_rcp_rn_f32_slowpath:
        /* <DEDUP_REMOVED lines=15> */
.L_x_8647:
        /* <DEDUP_REMOVED lines=11> */
[C---:B------:R-:W-:Y:S01]  /*42b0*/  FSETP.NEU.FTZ.AND P0, PT, R21.reuse, R22, PT ;  /* 0x000000161500720b */ /* 0x040fe20003f1d000 */
[----:B------:R-:W-:Y:S01]  /*42c0*/  IMAD.MOV.U32 R22, RZ, RZ, 0x3 ;  /* 0x00000003ff167424 */ /* 0x000fe200078e00ff */
[----:B------:R-:W-:Y:S02]  /*42d0*/  LOP3.LUT R21, R21, 0x7fffff, RZ, 0xc0, !PT ;  /* 0x007fffff15157812 */ /* 0x000fe400078ec0ff */
[----:B------:R-:W-:Y:S02]  /*42e0*/  SEL R23, RZ, 0xffffffff, !P0 ;  /* 0xffffffffff177807 */ /* 0x000fe40004000000 */
[----:B------:R-:W-:Y:S02]  /*42f0*/  SHF.L.U32 R22, R22, R20, RZ ;  /* 0x0000001416167219 */ /* 0x000fe400000006ff */
[----:B------:R-:W-:Y:S02]  /*4300*/  LOP3.LUT R21, R21, 0x800000, RZ, 0xfc, !PT ;  /* 0x0080000015157812 */ /* 0x000fe400078efcff */
        /* <DEDUP_REMOVED lines=16> */
.L_x_8649:
[----:B------:R-:W0:Y:S02]  /*4410*/  MUFU.RCP R0, R0 ;  /* 0x0000000000007308 */ /* 0x000e240000001000 */
.L_x_8648:
[----:B------:R-:W-:Y:S05]  /*4420*/  BSYNC B0 ;  /* 0x0000000000007941 */ /* 0x000fea0003800000 */
.L_x_8646:
[----:B------:R-:W-:Y:S01]  /*4430*/  IMAD.MOV.U32 R20, RZ, RZ, R2 ;  /* 0x000000ffff147224 */ /* 0x000fe200078e0002 */
[----:B------:R-:W-:-:S04]  /*4440*/  MOV R21, 0x0 ;  /* 0x0000000000157802 */ /* 0x000fc80000000f00 */
[----:B0-----:R-:W-:Y:S05]  /*4450*/  RET.REL.NODEC R20 `(_ZN18transformer_engine6detail32dgated_act_cast_transpose_kernelILi2ELi1Ef13__nv_bfloat16fNS_5EmptyEXadL_ZNS_5dsiluIffEET_T0_RKS3_EEXadL_ZNS_4siluIffEES5_S6_S8_EEEEvPKT2_SC_PT3_SE_PKT1_PSF_SI_mmm) ;  /* 0xffffffb814e87950 */ /* 0x001fea0003c3ffff */
.L_x_8650:
        /* <DEDUP_REMOVED lines=10> */
.L_x_34684:


//--------------------- .text._ZN18transformer_engine6detail43dgated_act_cast_transpose_kernel_notalignedILi2ELi4Ef6__half13__nv_fp8_e4m3NS_5EmptyEXadL_ZNS_5dsiluIffEET_T0_RKS4_EEXadL_ZNS_4siluIffEES6_S7_S9_EEEEvPKT2_SD_PT3_SF_PKT1_PSG_SJ_mmm --------------------------
	.section	.text._ZN18transformer_engine6detail43dgated_act_cast_transpose_kernel_notalignedILi2ELi4Ef6__half13__nv_fp8_e4m3NS_5EmptyEXadL_ZNS_5dsiluIffEET_T0_RKS4_EEXadL_ZNS_4siluIffEES6_S7_S9_EEEEvPKT2_SD_PT3_SF_PKT1_PSG_SJ_mmm,"ax",@progbits
	.align	128
        .global         _ZN18transformer_engine6detail43dgated_act_cast_transpose_kernel_notalignedILi2ELi4Ef6__half13__nv_fp8_e4m3NS_5EmptyEXadL_ZNS_5dsiluIffEET_T0_RKS4_EEXadL_ZNS_4siluIffEES6_S7_S9_EEEEvPKT2_SD_PT3_SF_PKT1_PSG_SJ_mmm
        .type           _ZN18transformer_engine6detail43dgated_act_cast_transpose_kernel_notalignedILi2ELi4Ef6__half13__nv_fp8_e4m3NS_5EmptyEXadL_ZNS_5dsiluIffEET_T0_RKS4_EEXadL_ZNS_4siluIffEES6_S7_S9_EEEEvPKT2_SD_PT3_SF_PKT1_PSG_SJ_mmm,@function
        .size           _ZN18transformer_engine6detail43dgated_act_cast_transpose_kernel_notalignedILi2ELi4Ef6__half13__nv_fp8_e4m3NS_5EmptyEXadL_ZNS_5dsiluIffEET_T0_RKS4_EEXadL_ZNS_4siluIffEES6_S7_S9_EEEEvPKT2_SD_PT3_SF_PKT1_PSG_SJ_mmm,(.L_x_34686 - _ZN18transformer_engine6detail43dgated_act_cast_transpose_kernel_notalignedILi2ELi4Ef6__half13__nv_fp8_e4m3NS_5EmptyEXadL_ZNS_5dsiluIffEET_T0_RKS4_EEXadL_ZNS_4siluIffEES6_S7_S9_EEEEvPKT2_SD_PT3_SF_PKT1_PSG_SJ_mmm)
        .other          _ZN18transformer_engine6detail43dgated_act_cast_transpose_kernel_notalignedILi2ELi4Ef6__half13__nv_fp8_e4m3NS_5EmptyEXadL_ZNS_5dsiluIffEET_T0_RKS4_EEXadL_ZNS_4siluIffEES6_S7_S9_EEEEvPKT2_SD_PT3_SF_PKT1_PSG_SJ_mmm,@"STO_CUDA_ENTRY STV_DEFAULT"
_ZN18transformer_engine6detail43dgated_act_cast_transpose_kernel_notalignedILi2ELi4Ef6__half13__nv_fp8_e4m3NS_5EmptyEXadL_ZNS_5dsiluIffEET_T0_RKS4_EEXadL_ZNS_4siluIffEES6_S7_S9_EEEEvPKT2_SD_PT3_SF_PKT1_PSG_SJ_mmm:
.text._ZN18transformer_engine6detail43dgated_act_cast_transpose_kernel_notalignedILi2ELi4Ef6__half13__nv_fp8_e4m3NS_5EmptyEXadL_ZNS_5dsiluIffEET_T0_RKS4_EEXadL_ZNS_4siluIffEES6_S7_S9_EEEEvPKT2_SD_PT3_SF_PKT1_PSG_SJ_mmm:
        /* <DEDUP_REMOVED lines=19> */
[----:B------:R-:W-:Y:S05]  /*0130*/  CALL.REL.NOINC `($__internal_200_$__cuda_sm20_div_u64) ;  /* 0x000000e0003c7944 */ /* 0x000fea0003c00000 */
        /* <DEDUP_REMOVED lines=8> */
.L_x_8651:
[----:B------:R-:W0:Y:S01]  /*01c0*/  I2F.U32.RP R0, R5 ;  /* 0x0000000500007306 */ /* 0x000e220000209000 */
[----:B------:R-:W-:Y:S01]  /*01d0*/  ISETP.NE.U32.AND P2, PT, R5, RZ, PT ;  /* 0x000000ff0500720c */ /* 0x000fe20003f45070 */
[----:B------:R-:W-:-:S06]  /*01e0*/  IMAD.MOV.U32 R37, RZ, RZ, RZ ;  /* 0x000000ffff257224 */ /* 0x000fcc00078e00ff */
[----:B0-----:R-:W0:Y:S02]  /*01f0*/  MUFU.RCP R0, R0 ;  /* 0x0000000000007308 */ /* 0x001e240000001000 */
[----:B0-----:R-:W-:-:S06]  /*0200*/  IADD3 R2, R0, 0xffffffe, RZ ;  /* 0x0ffffffe00027810 */ /* 0x001fcc0007ffe0ff */
[----:B------:R0:W1:Y:S02]  /*0210*/  F2I.FTZ.U32.TRUNC.NTZ R3, R2 ;  /* 0x0000000200037305 */ /* 0x000064000021f000 */
[----:B0-----:R-:W-:Y:S01]  /*0220*/  MOV R2, RZ ;  /* 0x000000ff00027202 */ /* 0x001fe20000000f00 */
[----:B-1----:R-:W-:-:S04]  /*0230*/  IMAD.MOV R4, RZ, RZ, -R3 ;  /* 0x000000ffff047224 */ /* 0x002fc800078e0a03 */
[----:B------:R-:W-:-:S04]  /*0240*/  IMAD R7, R4, R5, RZ ;  /* 0x0000000504077224 */ /* 0x000fc800078e02ff */
[----:B------:R-:W-:-:S06]  /*0250*/  IMAD.HI.U32 R3, R3, R7, R2 ;  /* 0x0000000703037227 */ /* 0x000fcc00078e0002 */
[----:B------:R-:W-:Y:S01]  /*0260*/  IMAD.HI.U32 R36, R3, R38, RZ ;  /* 0x0000002603247227 */ /* 0x000fe200078e00ff */
[----:B------:R-:W-:-:S03]  /*0270*/  HFMA2.MMA R3, -RZ, RZ, 0, 0 ;  /* 0x00000000ff037435 */ /* 0x000fc600000001ff */
        /* <DEDUP_REMOVED lines=10> */
.L_x_8652:
[----:B------:R-:W0:Y:S01]  /*0320*/  LDC.64 R6, c[0x0][0x250] ;  /* 0x00009400ff067b82 */ /* 0x000e220000000a00 */
[C---:B------:R-:W-:Y:S01]  /*0330*/  SHF.L.U64.HI R0, R36.reuse, 0x5, R37 ;  /* 0x0000000524007819 */ /* 0x040fe20000010225 */
[----:B------:R-:W-:Y:S01]  /*0340*/  ULDC.64 UR16, c[0x0][0x248] ;  /* 0x0000920000107ab9 */ /* 0x000fe20000000a00 */
[----:B------:R-:W-:Y:S01]  /*0350*/  ULDC.64 UR4, c[0x0][0x210] ;  /* 0x0000840000047ab9 */ /* 0x000fe20000000a00 */
[----:B------:R-:W-:Y:S02]  /*0360*/  USHF.R.U64 UR9, UR16, 0x1, UR17 ;  /* 0x0000000110097899 */ /* 0x000fe40008001211 */
[----:B------:R-:W-:Y:S01]  /*0370*/  IMAD.WIDE.U32 R8, R36, UR16, RZ ;  /* 0x0000001024087c25 */ /* 0x000fe2000f8e00ff */
[----:B------:R-:W-:Y:S02]  /*0380*/  USHF.R.U32.HI UR13, URZ, 0x1, UR17 ;  /* 0x000000013f0d7899 */ /* 0x000fe40008011611 */
[----:B------:R-:W-:Y:S01]  /*0390*/  ULOP3.LUT UR8, UR17, 0x7fffffff, URZ, 0xc0, !UPT ;  /* 0x7fffffff11087892 */ /* 0x000fe2000f8ec03f */
[----:B------:R-:W-:Y:S01]  /*03a0*/  IMAD.SHL.U32 R15, R8, 0x4, RZ ;  /* 0x00000004080f7824 */ /* 0x000fe200078e00ff */
[----:B------:R-:W-:Y:S01]  /*03b0*/  LEA R10, P1, -R2, UR9, 0x5 ;  /* 0x00000009020a7c11 */ /* 0x000fe2000f8229ff */
[----:B------:R-:W-:Y:S01]  /*03c0*/  IMAD.U32 R13, RZ, RZ, UR9 ;  /* 0x00000009ff0d7e24 */ /* 0x000fe2000f8e00ff */
[----:B------:R-:W-:Y:S01]  /*03d0*/  MOV R17, UR9 ;  /* 0x0000000900117c02 */ /* 0x000fe20008000f00 */
[----:B------:R-:W-:Y:S01]  /*03e0*/  IMAD.U32 R18, RZ, RZ, UR13 ;  /* 0x0000000dff127e24 */ /* 0x000fe2000f8e00ff */
[----:B------:R-:W-:-:S02]  /*03f0*/  USHF.L.U32 UR6, UR16, 0x1, URZ ;  /* 0x0000000110067899 */ /* 0x000fc4000800063f */
[----:B------:R-:W-:Y:S01]  /*0400*/  USHF.L.U64.HI UR7, UR16, 0x1, UR17 ;  /* 0x0000000110077899 */ /* 0x000fe20008010211 */
[----:B------:R-:W-:Y:S01]  /*0410*/  ULDC.64 UR10, c[0x0][0x208] ;  /* 0x00008200000a7ab9 */ /* 0x000fe20000000a00 */
[----:B0-----:R-:W-:-:S04]  /*0420*/  SHF.R.U64 R5, R6, 0x2, R7 ;  /* 0x0000000206057819 */ /* 0x001fc80000001207 */
[----:B------:R-:W-:Y:S02]  /*0430*/  LEA R6, P0, -R36, R5, 0x5 ;  /* 0x0000000524067211 */ /* 0x000fe400078029ff */
[--C-:B------:R-:W-:Y:S02]  /*0440*/  SHF.R.U32.HI R5, RZ, 0x5, R14.reuse ;  /* 0x00000005ff057819 */ /* 0x100fe4000001160e */
[----:B------:R-:W-:Y:S01]  /*0450*/  LEA.HI.X R0, R7, ~R0, RZ, 0x1e, P0 ;  /* 0x8000000007007211 */ /* 0x000fe200000ff4ff */
[----:B------:R-:W-:Y:S01]  /*0460*/  IMAD R7, R37, UR16, RZ ;  /* 0x0000001025077c24 */ /* 0x000fe2000f8e02ff */
[----:B------:R-:W-:Y:S01]  /*0470*/  ISETP.LT.U32.AND P0, PT, R6, 0x20, PT ;  /* 0x000000200600780c */ /* 0x000fe20003f01070 */
[C---:B------:R-:W-:Y:S01]  /*0480*/  IMAD R4, R5.reuse, -0x4, R14 ;  /* 0xfffffffc05047824 */ /* 0x040fe200078e020e */
[----:B------:R-:W-:Y:S01]  /*0490*/  SHF.L.U32 R11, R5, 0x2, RZ ;  /* 0x00000002050b7819 */ /* 0x000fe200000006ff */
[----:B------:R-:W-:Y:S01]  /*04a0*/  IMAD R7, R36, UR17, R7 ;  /* 0x0000001124077c24 */ /* 0x000fe2000f8e0207 */
[----:B------:R-:W-:-:S02]  /*04b0*/  ISETP.LT.U32.AND.EX P0, PT, R0, RZ, PT, P0 ;  /* 0x000000ff0000720c */ /* 0x000fc40003f01100 */
[----:B------:R-:W-:Y:S01]  /*04c0*/  SHF.L.U64.HI R0, R2, 0x5, R3 ;  /* 0x0000000502007819 */ /* 0x000fe20000010203 */
[----:B------:R-:W-:Y:S01]  /*04d0*/  IMAD.IADD R9, R9, 0x1, R7 ;  /* 0x0000000109097824 */ /* 0x000fe200078e0207 */
[----:B------:R-:W-:Y:S02]  /*04e0*/  LOP3.LUT R5, R11, 0x1c, RZ, 0xe2, !PT ;  /* 0x0000001c0b057812 */ /* 0x000fe400078ee2ff */
[----:B------:R-:W-:Y:S02]  /*04f0*/  IADD3.X R0, ~R0, UR13, RZ, P1, !PT ;  /* 0x0000000d00007c10 */ /* 0x000fe40008ffe5ff */
[----:B------:R-:W-:Y:S02]  /*0500*/  ISETP.LT.U32.AND P1, PT, R10, 0x20, PT ;  /* 0x000000200a00780c */ /* 0x000fe40003f21070 */
[----:B------:R-:W-:Y:S02]  /*0510*/  IADD3 R7, R5, 0x1, RZ ;  /* 0x0000000105077810 */ /* 0x000fe40007ffe0ff */
[----:B------:R-:W-:-:S02]  /*0520*/  SEL R6, R6, 0x20, P0 ;  /* 0x0000002006067807 */ /* 0x000fc40000000000 */
[----:B------:R-:W-:Y:S02]  /*0530*/  ISETP.LT.U32.AND.EX P1, PT, R0, RZ, PT, P1 ;  /* 0x000000ff0000720c */ /* 0x000fe40003f21110 */
[----:B------:R-:W-:Y:S02]  /*0540*/  ISETP.GE.U32.AND P0, PT, R7, R6, PT ;  /* 0x000000060700720c */ /* 0x000fe40003f06070 */
[----:B------:R-:W-:Y:S02]  /*0550*/  IADD3 R7, R4, -0x1, RZ ;  /* 0xffffffff04077810 */ /* 0x000fe40007ffe0ff */
[----:B------:R-:W-:Y:S02]  /*0560*/  SEL R10, R10, 0x20, P1 ;  /* 0x000000200a0a7807 */ /* 0x000fe40000800000 */
[----:B------:R-:W-:Y:S02]  /*0570*/  SHF.R.U32.HI R0, RZ, 0x1, R14 ;  /* 0x00000001ff007819 */ /* 0x000fe4000001160e */
[----:B------:R-:W-:-:S02]  /*0580*/  LOP3.LUT R59, R4, 0x1f, RZ, 0xc0, !PT ;  /* 0x0000001f043b7812 */ /* 0x000fc400078ec0ff */
[----:B------:R-:W-:Y:S02]  /*0590*/  ISETP.GE.U32.AND P1, PT, R5, R6, PT ;  /* 0x000000060500720c */ /* 0x000fe40003f26070 */
[----:B------:R-:W-:Y:S02]  /*05a0*/  LOP3.LUT R7, R7, 0x1f, RZ, 0xc0, !PT ;  /* 0x0000001f07077812 */ /* 0x000fe400078ec0ff */
[----:B------:R-:W-:Y:S02]  /*05b0*/  LOP3.LUT R0, R0, 0x70, RZ, 0xc0, !PT ;  /* 0x0000007000007812 */ /* 0x000fe400078ec0ff */
[-C--:B------:R-:W-:Y:S02]  /*05c0*/  ISETP.LT.U32.AND P1, PT, R59, R10.reuse, !P1 ;  /* 0x0000000a3b00720c */ /* 0x080fe40004f21070 */
[----:B------:R-:W-:Y:S01]  /*05d0*/  ISETP.LT.U32.AND P0, PT, R7, R10, !P0 ;  /* 0x0000000a0700720c */ /* 0x000fe20004701070 */
[----:B------:R-:W-:Y:S01]  /*05e0*/  IMAD R11, R0, UR13, RZ ;  /* 0x0000000d000b7c24 */ /* 0x000fe2000f8e02ff */
[----:B------:R-:W-:Y:S01]  /*05f0*/  SHF.L.U64.HI R9, R8, 0x2, R9 ;  /* 0x0000000208097819 */ /* 0x000fe20000010209 */
[----:B------:R-:W-:Y:S01]  /*0600*/  IMAD.WIDE.U32 R42, R0, UR9, RZ ;  /* 0x00000009002a7c25 */ /* 0x000fe2000f8e00ff */
[----:B------:R-:W-:-:S03]  /*0610*/  LEA R10, P2, R2, R15, 0x1 ;  /* 0x0000000f020a7211 */ /* 0x000fc600078408ff */
[----:B------:R-:W-:Y:S01]  /*0620*/  IMAD R21, R0, UR8, RZ ;  /* 0x0000000800157c24 */ /* 0x000fe2000f8e02ff */
[----:B------:R-:W-:Y:S01]  /*0630*/  IADD3 R15, P3, R10, R15, RZ ;  /* 0x0000000f0a0f7210 */ /* 0x000fe20007f7e0ff */
[----:B------:R-:W-:Y:S01]  /*0640*/  IMAD.WIDE.U32 R44, R0, UR16, RZ ;  /* 0x00000010002c7c25 */ /* 0x000fe2000f8e00ff */
[-C--:B------:R-:W-:Y:S02]  /*0650*/  LEA.HI.X R12, R2, R9.reuse, R3, 0x1, P2 ;  /* 0x00000009020c7211 */ /* 0x080fe400010f0c03 */
[----:B------:R-:W-:Y:S01]  /*0660*/  LEA R8, P2, R10, UR4, 0x6 ;  /* 0x000000040a087c11 */ /* 0x000fe2000f8430ff */
[----:B------:R-:W-:Y:S01]  /*0670*/  IMAD.IADD R21, R45, 0x1, R21 ;  /* 0x000000012d157824 */ /* 0x000fe200078e0215 */
[----:B------:R-:W-:Y:S02]  /*0680*/  IADD3.X R16, R12, R9, RZ, P3, !PT ;  /* 0x000000090c107210 */ /* 0x000fe40001ffe4ff */
[----:B------:R-:W-:Y:S02]  /*0690*/  IADD3 R26, R43, R11, RZ ;  /* 0x0000000b2b1a7210 */ /* 0x000fe40007ffe0ff */
[----:B------:R-:W-:-:S02]  /*06a0*/  IADD3 R60, P4, R7, R42, RZ ;  /* 0x0000002a073c7210 */ /* 0x000fc40007f9e0ff */
[----:B------:R-:W-:Y:S01]  /*06b0*/  LEA.HI.X R9, R10, UR5, R12, 0x6, P2 ;  /* 0x000000050a097c11 */ /* 0x000fe200090f340c */
[----:B------:R-:W-:Y:S01]  /*06c0*/  ULDC.64 UR4, c[0x0][0x218] ;  /* 0x0000860000047ab9 */ /* 0x000fe20000000a00 */
[----:B------:R-:W-:Y:S01]  /*06d0*/  IADD3 R22, P2, R59, R42, RZ ;  /* 0x0000002a3b167210 */ /* 0x000fe20007f5e0ff */
[----:B------:R-:W-:Y:S01]  /*06e0*/  IMAD.X R61, RZ, RZ, R26, P4 ;  /* 0x000000ffff3d7224 */ /* 0x000fe200020e061a */
[----:B------:R-:W-:Y:S02]  /*06f0*/  @P0 LEA R11, P4, R13, R60, 0x2 ;  /* 0x0000003c0d0b0211 */ /* 0x000fe400078810ff */
[C---:B------:R-:W-:Y:S01]  /*0700*/  SHF.L.U64.HI R16, R15.reuse, 0x5, R16 ;  /* 0x000000050f107819 */ /* 0x040fe20000010210 */
[----:B------:R-:W-:Y:S01]  /*0710*/  IMAD.X R23, RZ, RZ, R26, P2 ;  /* 0x000000ffff177224 */ /* 0x000fe200010e061a */
[----:B------:R-:W-:Y:S02]  /*0720*/  @P1 IADD3 R13, P2, R22, UR9, RZ ;  /* 0x00000009160d1c10 */ /* 0x000fe4000ff5e0ff */
[----:B------:R-:W-:-:S02]  /*0730*/  SHF.L.U32 R15, R15, 0x5, RZ ;  /* 0x000000050f0f7819 */ /* 0x000fc400000006ff */
[----:B------:R-:W-:Y:S02]  /*0740*/  @P0 LEA.HI.X R12, R17, R61, R18, 0x2, P4 ;  /* 0x0000003d110c0211 */ /* 0x000fe400020f1412 */
[----:B------:R-:W-:Y:S02]  /*0750*/  @P1 IADD3.X R0, R23, UR13, RZ, P2, !PT ;  /* 0x0000000d17001c10 */ /* 0x000fe400097fe4ff */
[-C--:B------:R-:W-:Y:S02]  /*0760*/  @P0 LEA R30, P4, R11, R8.reuse, 0x2 ;  /* 0x000000080b1e0211 */ /* 0x080fe400078810ff */
[----:B------:R-:W-:Y:S02]  /*0770*/  LEA R10, P2, R15, UR4, 0x1 ;  /* 0x000000040f0a7c11 */ /* 0x000fe4000f8408ff */
[----:B------:R-:W-:Y:S02]  /*0780*/  @P0 LEA.HI.X R31, R11, R9, R12, 0x2, P4 ;  /* 0x000000090b1f0211 */ /* 0x000fe400020f140c */
[----:B------:R-:W-:Y:S01]  /*0790*/  LEA.HI.X R11, R15, UR5, R16, 0x1, P2 ;  /* 0x000000050f0b7c11 */ /* 0x000fe200090f0c10 */
[----:B------:R-:W-:Y:S01]  /*07a0*/  ULDC.64 UR4, c[0x0][0x230] ;  /* 0x00008c0000047ab9 */ /* 0x000fe20000000a00 */
[----:B------:R-:W-:-:S02]  /*07b0*/  @P1 LEA R32, P3, R13, R8, 0x2 ;  /* 0x000000080d201211 */ /* 0x000fc400078610ff */
[----:B------:R-:W-:Y:S02]  /*07c0*/  IADD3 R58, P2, R59, R44, RZ ;  /* 0x0000002c3b3a7210 */ /* 0x000fe40007f5e0ff */
[----:B------:R-:W-:Y:S02]  /*07d0*/  @P1 LEA.HI.X R33, R13, R9, R0, 0x2, P3 ;  /* 0x000000090d211211 */ /* 0x000fe400018f1400 */
[----:B------:R-:W-:Y:S01]  /*07e0*/  @P1 LEA R18, P3, R22, R8, 0x2 ;  /* 0x0000000816121211 */ /* 0x000fe200078610ff */
[----:B------:R-:W-:Y:S01]  /*07f0*/  @P1 IMAD.SHL.U32 R41, R58, 0x4, RZ ;  /* 0x000000043a291824 */ /* 0x000fe200078e00ff */
[----:B------:R-:W-:Y:S02]  /*0800*/  IADD3.X R59, RZ, R21, RZ, P2, !PT ;  /* 0x00000015ff3b7210 */ /* 0x000fe400017fe4ff */
[----:B------:R-:W-:Y:S02]  /*0810*/  @P1 LEA.HI.X R19, R22, R9, R23, 0x2, P3 ;  /* 0x0000000916131211 */ /* 0x000fe400018f1417 */
[----:B------:R-:W-:-:S02]  /*0820*/  @P1 SHF.L.U64.HI R28, R58, 0x2, R59 ;  /* 0x000000023a1c1819 */ /* 0x000fc4000001023b */
[----:B------:R-:W-:Y:S02]  /*0830*/  @P1 IADD3 R34, P3, R41, R10, RZ ;  /* 0x0000000a29221210 */ /* 0x000fe40007f7e0ff */
[----:B------:R-:W-:Y:S02]  /*0840*/  IADD3 R12, P2, R10, UR6, RZ ;  /* 0x000000060a0c7c10 */ /* 0x000fe4000ff5e0ff */
[----:B------:R-:W-:Y:S01]  /*0850*/  @!P1 MOV R20, RZ ;  /* 0x000000ff00149202 */ /* 0x000fe20000000f00 */
[----:B------:R-:W-:Y:S01]  /*0860*/  @P1 IMAD.X R35, R28, 0x1, R11, P3 ;  /* 0x000000011c231824 */ /* 0x000fe200018e060b */
[----:B------:R-:W-:Y:S02]  /*0870*/  @P1 IADD3 R17, P3, R58, UR16, RZ ;  /* 0x000000103a111c10 */ /* 0x000fe4000ff7e0ff */
[----:B------:R-:W-:Y:S02]  /*0880*/  IADD3.X R13, R11, UR7, RZ, P2, !PT ;  /* 0x000000070b0d7c10 */ /* 0x000fe400097fe4ff */
[----:B------:R-:W-:Y:S01]  /*0890*/  @P1 IADD3.X R0, R59, UR8, RZ, P3, !PT ;  /* 0x000000083b001c10 */ /* 0x000fe20009ffe4ff */
[----:B------:R-:W-:Y:S01]  /*08a0*/  VOTEU.ANY UP0, P1 ;  /* 0x00000000003f7886 */ /* 0x000fe20000800100 */
[----:B------:R-:W-:Y:S01]  /*08b0*/  @P1 IADD3 R40, P2, R41, R12, RZ ;  /* 0x0000000c29281210 */ /* 0x000fe20007f5e0ff */
[----:B------:R0:W5:Y:S01]  /*08c0*/  @P1 LDG.E R20, desc[UR10][R34.64] ;  /* 0x0000000a22141981 */ /* 0x000162000c1e1900 */
[----:B------:R-:W-:-:S02]  /*08d0*/  @P1 SHF.L.U64.HI R0, R17, 0x2, R0 ;  /* 0x0000000211001819 */ /* 0x000fc40000010200 */
[----:B------:R-:W-:Y:S01]  /*08e0*/  @P1 SHF.L.U32 R17, R17, 0x2, RZ ;  /* 0x0000000211111819 */ /* 0x000fe200000006ff */
[----:B------:R-:W-:Y:S01]  /*08f0*/  @P1 IMAD.X R41, R28, 0x1, R13, P2 ;  /* 0x000000011c291824 */ /* 0x000fe200010e060d */
[----:B------:R-:W-:Y:S02]  /*0900*/  @!P1 MOV R25, RZ ;  /* 0x000000ff00199202 */ /* 0x000fe40000000f00 */
[----:B------:R-:W-:-:S04]  /*0910*/  @P1 IADD3 R46, P2, R17, R10, RZ ;  /* 0x0000000a112e1210 */ /* 0x000fc80007f5e0ff */
[C---:B------:R-:W-:Y:S01]  /*0920*/  @P1 IADD3.X R47, R0.reuse, R11, RZ, P2, !PT ;  /* 0x0000000b002f1210 */ /* 0x040fe200017fe4ff */
[----:B------:R-:W-:Y:S01]  /*0930*/  @!P0 IMAD.MOV.U32 R57, RZ, RZ, RZ ;  /* 0x000000ffff398224 */ /* 0x000fe200078e00ff */
[----:B------:R-:W-:Y:S01]  /*0940*/  ISETP.NE.U32.AND P2, PT, RZ, UR4, PT ;  /* 0x00000004ff007c0c */ /* 0x000fe2000bf45070 */
[----:B------:R-:W5:Y:S03]  /*0950*/  @P1 LDG.E R25, desc[UR10][R18.64] ;  /* 0x0000000a12191981 */ /* 0x000f66000c1e1900 */
[----:B------:R-:W-:Y:S01]  /*0960*/  ISETP.NE.AND.EX P2, PT, RZ, UR5, PT, P2 ;  /* 0x00000005ff007c0c */ /* 0x000fe2000bf45320 */
[----:B------:R-:W-:Y:S01]  /*0970*/  @UP0 ULOP3.LUT UR4, UR16, 0xfffffffe, URZ, 0xc0, !UPT ;  /* 0xfffffffe10040892 */ /* 0x000fe2000f8ec03f */
[----:B0-----:R-:W-:Y:S01]  /*0980*/  @P1 IADD3 R34, P3, R17, R12, RZ ;  /* 0x0000000c11221210 */ /* 0x001fe20007f7e0ff */
[----:B------:R-:W-:Y:S01]  /*0990*/  @UP0 ULOP3.LUT UR5, UR17, 0x3fffffff, URZ, 0xc0, !UPT ;  /* 0x3fffffff11050892 */ /* 0x000fe2000f8ec03f */
[----:B------:R-:W-:Y:S01]  /*09a0*/  @!P1 MOV R29, RZ ;  /* 0x000000ff001d9202 */ /* 0x000fe20000000f00 */
[----:B------:R-:W-:Y:S01]  /*09b0*/  @!P1 IMAD.MOV.U32 R27, RZ, RZ, RZ ;  /* 0x000000ffff1b9224 */ /* 0x000fe200078e00ff */
[----:B------:R0:W5:Y:S07]  /*09c0*/  @P0 LDG.E R57, desc[UR10][R30.64] ;  /* 0x0000000a1e390981 */ /* 0x00016e000c1e1900 */
[----:B------:R-:W1:Y:S01]  /*09d0*/  @P2 LDC.64 R64, c[0x0][0x230] ;  /* 0x00008c00ff402b82 */ /* 0x000e620000000a00 */
[----:B------:R-:W-:Y:S01]  /*09e0*/  @P1 IMAD.X R35, R0, 0x1, R13, P3 ;  /* 0x0000000100231824 */ /* 0x000fe200018e060d */
[----:B------:R-:W-:-:S02]  /*09f0*/  @P1 IADD3 R0, P4, R22, UR4, RZ ;  /* 0x0000000416001c10 */ /* 0x000fc4000ff9e0ff */
[----:B------:R-:W-:Y:S02]  /*0a00*/  @!P1 CS2R R18, SRZ ;  /* 0x0000000000129805 */ /* 0x000fe4000001ff00 */
[----:B------:R-:W-:Y:S01]  /*0a10*/  @P1 IADD3 R28, P3, R58, UR6, RZ ;  /* 0x000000063a1c1c10 */ /* 0x000fe2000ff7e0ff */
[----:B------:R-:W-:Y:S01]  /*0a20*/  BSSY B0, `(.L_x_8653) ;  /* 0x0000023000007945 */ /* 0x000fe20003800000 */
[----:B0-----:R-:W-:Y:S01]  /*0a30*/  @P1 IADD3.X R30, R23, UR5, RZ, P4, !PT ;  /* 0x00000005171e1c10 */ /* 0x001fe2000a7fe4ff */
[----:B------:R-:W5:Y:S01]  /*0a40*/  @P1 LDG.E R29, desc[UR10][R40.64] ;  /* 0x0000000a281d1981 */ /* 0x000f62000c1e1900 */
[----:B------:R-:W-:Y:S02]  /*0a50*/  @P1 SHF.L.U32 R63, R28, 0x2, RZ ;  /* 0x000000021c3f1819 */ /* 0x000fe400000006ff */
[----:B------:R-:W-:Y:S01]  /*0a60*/  @P1 IADD3.X R17, R59, UR7, RZ, P3, !PT ;  /* 0x000000073b111c10 */ /* 0x000fe20009ffe4ff */
[----:B------:R-:W5:Y:S01]  /*0a70*/  @P1 LDG.E R27, desc[UR10][R32.64] ;  /* 0x0000000a201b1981 */ /* 0x000f62000c1e1900 */
[----:B------:R-:W-:-:S02]  /*0a80*/  @P1 LEA R54, P4, R0, R8, 0x2 ;  /* 0x0000000800361211 */ /* 0x000fc400078810ff */
[----:B------:R-:W-:Y:S01]  /*0a90*/  @P1 SHF.L.U64.HI R28, R28, 0x2, R17 ;  /* 0x000000021c1c1819 */ /* 0x000fe20000010211 */
[----:B------:R0:W5:Y:S01]  /*0aa0*/  @P1 LDG.E R19, desc[UR10][R46.64] ;  /* 0x0000000a2e131981 */ /* 0x000162000c1e1900 */
[----:B------:R-:W-:Y:S01]  /*0ab0*/  @P1 LEA.HI.X R55, R0, R9, R30, 0x2, P4 ;  /* 0x0000000900371211 */ /* 0x000fe200020f141e */
[----:B------:R-:W-:Y:S02]  /*0ac0*/  @!P1 IMAD.MOV.U32 R40, RZ, RZ, RZ ;  /* 0x000000ffff289224 */ /* 0x000fe400078e00ff */
[----:B------:R2:W5:Y:S01]  /*0ad0*/  @P1 LDG.E R18, desc[UR10][R34.64] ;  /* 0x0000000a22121981 */ /* 0x000562000c1e1900 */
[----:B------:R-:W-:Y:S02]  /*0ae0*/  @!P1 MOV R32, RZ ;  /* 0x000000ff00209202 */ /* 0x000fe40000000f00 */
[----:B0-----:R-:W-:Y:S01]  /*0af0*/  @P1 IADD3 R46, P3, R63, R10, RZ ;  /* 0x0000000a3f2e1210 */ /* 0x001fe20007f7e0ff */
[----:B------:R-:W-:Y:S01]  /*0b00*/  @!P1 IMAD.MOV.U32 R35, RZ, RZ, RZ ;  /* 0x000000ffff239224 */ /* 0x000fe200078e00ff */
[----:B--2---:R-:W-:Y:S11]  /*0b10*/  @!P1 BRA `(.L_x_8654) ;  /* 0x00000000004c9947 */ /* 0x004ff60003800000 */
        /* <DEDUP_REMOVED lines=19> */
.L_x_8654:
[----:B------:R-:W-:Y:S05]  /*0c50*/  BSYNC B0 ;  /* 0x0000000000007941 */ /* 0x000fea0003800000 */
.L_x_8653:
[C---:B------:R-:W-:Y:S01]  /*0c60*/  @P1 IMAD.X R47, R28.reuse, 0x1, R11, P3 ;  /* 0x000000011c2f1824 */ /* 0x040fe200018e060b */
[----:B------:R-:W-:Y:S01]  /*0c70*/  @P1 IADD3 R62, P3, R63, R12, RZ ;  /* 0x0000000c3f3e1210 */ /* 0x000fe20007f7e0ff */
[----:B-1----:R-:W2:Y:S01]  /*0c80*/  @P2 LDG.E R64, desc[UR10][R64.64] ;  /* 0x0000000a40402981 */ /* 0x002ea2000c1e1900 */
[----:B------:R-:W-:Y:S01]  /*0c90*/  @!P1 CS2R R22, SRZ ;  /* 0x0000000000169805 */ /* 0x000fe2000001ff00 */
[----:B------:R-:W-:Y:S01]  /*0ca0*/  UIMAD.WIDE.U32 UR14, UR16, 0x4, URZ ;  /* 0x00000004100e78a5 */ /* 0x000fe2000f8e003f */
[----:B------:R-:W-:Y:S01]  /*0cb0*/  @P1 IADD3.X R63, R28, R13, RZ, P3, !PT ;  /* 0x0000000d1c3f1210 */ /* 0x000fe20001ffe4ff */
[----:B------:R-:W-:Y:S01]  /*0cc0*/  USHF.L.U32 UR4, UR17, 0x2, URZ ;  /* 0x0000000211047899 */ /* 0x000fe2000800063f */
[----:B0-----:R-:W-:Y:S02]  /*0cd0*/  IADD3 R30, P4, R7, R44, RZ ;  /* 0x0000002c071e7210 */ /* 0x001fe40007f9e0ff */
[----:B------:R0:W5:Y:S02]  /*0ce0*/  @P1 LDG.E R22, desc[UR10][R46.64] ;  /* 0x0000000a2e161981 */ /* 0x000164000c1e1900 */
[----:B------:R-:W-:Y:S01]  /*0cf0*/  IADD3.X R31, RZ, R21, RZ, P4, !PT ;  /* 0x00000015ff1f7210 */ /* 0x000fe200027fe4ff */
[----:B------:R-:W-:Y:S01]  /*0d00*/  IMAD.U32 R33, RZ, RZ, UR4 ;  /* 0x00000004ff217e24 */ /* 0x000fe2000f8e00ff */
[----:B------:R-:W5:Y:S01]  /*0d10*/  @P1 LDG.E R23, desc[UR10][R62.64] ;  /* 0x0000000a3e171981 */ /* 0x000f62000c1e1900 */
[----:B------:R-:W-:-:S04]  /*0d20*/  @P0 IADD3 R0, P4, R30, UR14, RZ ;  /* 0x0000000e1e000c10 */ /* 0x000fc8000ff9e0ff */
[----:B------:R-:W-:Y:S01]  /*0d30*/  @P0 IADD3.X R33, R31, UR15, R33, P4, !PT ;  /* 0x0000000f1f210c10 */ /* 0x000fe2000a7fe421 */
[----:B------:R-:W-:-:S03]  /*0d40*/  @P0 IMAD.SHL.U32 R17, R0, 0x4, RZ ;  /* 0x0000000400110824 */ /* 0x000fc600078e00ff */
[----:B------:R-:W-:Y:S02]  /*0d50*/  @P0 SHF.L.U64.HI R0, R0, 0x2, R33 ;  /* 0x0000000200000819 */ /* 0x000fe40000010221 */
[C---:B------:R-:W-:Y:S02]  /*0d60*/  @P0 IADD3 R52, P3, R17.reuse, R10, RZ ;  /* 0x0000000a11340210 */ /* 0x040fe40007f7e0ff */
[----:B0-----:R-:W-:Y:S01]  /*0d70*/  @P0 IADD3 R46, P4, R17, R12, RZ ;  /* 0x0000000c112e0210 */ /* 0x001fe20007f9e0ff */
[----:B------:R-:W-:Y:S01]  /*0d80*/  HFMA2.MMA R33, -RZ, RZ, 3.7421875, 0 ;  /* 0x437c0000ff217435 */ /* 0x000fe200000001ff */
[----:B-----5:R-:W-:Y:S02]  /*0d90*/  HADD2.F32 R17, -RZ, R20.H0_H0 ;  /* 0x20000014ff117230 */ /* 0x020fe40000004100 */
[C---:B------:R-:W-:Y:S01]  /*0da0*/  @P0 IMAD.X R53, R0.reuse, 0x1, R11, P3 ;  /* 0x0000000100350824 */ /* 0x040fe200018e060b */
[----:B------:R-:W-:Y:S01]  /*0db0*/  @P0 IADD3.X R47, R0, R13, RZ, P4, !PT ;  /* 0x0000000d002f0210 */ /* 0x000fe200027fe4ff */
[----:B------:R-:W-:-:S04]  /*0dc0*/  IMAD.MOV.U32 R0, RZ, RZ, 0x3bbb989d ;  /* 0x3bbb989dff007424 */ /* 0x000fc800078e00ff */
[----:B------:R-:W-:-:S04]  /*0dd0*/  FFMA.SAT R0, -R17, R0, 0.5 ;  /* 0x3f00000011007423 */ /* 0x000fc80000002100 */
[----:B------:R-:W-:-:S04]  /*0de0*/  FFMA.RM R0, R0, R33, 12582913 ;  /* 0x4b40000100007423 */ /* 0x000fc80000004021 */
[----:B------:R-:W-:-:S04]  /*0df0*/  FADD R34, R0, -12583039 ;  /* 0xcb40007f00227421 */ /* 0x000fc80000000000 */
[----:B------:R-:W-:-:S04]  /*0e00*/  FFMA R34, -R17, 1.4426950216293334961, -R34 ;  /* 0x3fb8aa3b11227823 */ /* 0x000fc80000000922 */
[----:B------:R-:W-:-:S04]  /*0e10*/  FFMA R34, -R17, 1.925963033500011079e-08, R34 ;  /* 0x32a5706011227823 */ /* 0x000fc80000000122 */
[----:B------:R-:W0:Y:S01]  /*0e20*/  MUFU.EX2 R33, R34 ;  /* 0x0000002200217308 */ /* 0x000e220000000800 */
[----:B------:R-:W-:Y:S01]  /*0e30*/  IMAD.SHL.U32 R0, R0, 0x800000, RZ ;  /* 0x0080000000007824 */ /* 0x000fe200078e00ff */
[----:B------:R-:W-:Y:S02]  /*0e40*/  @!P1 MOV R28, RZ ;  /* 0x000000ff001c9202 */ /* 0x000fe40000000f00 */
[----:B------:R-:W-:Y:S02]  /*0e50*/  @!P0 CS2R R48, SRZ ;  /* 0x0000000000308805 */ /* 0x000fe4000001ff00 */
[----:B------:R-:W-:Y:S01]  /*0e60*/  @!P0 CS2R R50, SRZ ;  /* 0x0000000000328805 */ /* 0x000fe2000001ff00 */
[----:B------:R-:W-:Y:S01]  /*0e70*/  UMOV UR12, 0x3f800000 ;  /* 0x3f800000000c7882 */ /* 0x000fe20000000000 */
[----:B------:R-:W-:Y:S01]  /*0e80*/  BSSY B0, `(.L_x_8655) ;  /* 0x0000023000007945 */ /* 0x000fe20003800000 */
[----:B------:R-:W-:Y:S01]  /*0e90*/  @!P0 MOV R56, RZ ;  /* 0x000000ff00388202 */ /* 0x000fe20000000f00 */
[----:B------:R1:W5:Y:S01]  /*0ea0*/  @P1 LDG.E R28, desc[UR10][R54.64] ;  /* 0x0000000a361c1981 */ /* 0x000362000c1e1900 */
[----:B------:R-:W-:-:S03]  /*0eb0*/  @!P0 IMAD.MOV.U32 R67, RZ, RZ, RZ ;  /* 0x000000ffff438224 */ /* 0x000fc600078e00ff */
[----:B------:R3:W5:Y:S04]  /*0ec0*/  @P0 LDG.E R49, desc[UR10][R52.64] ;  /* 0x0000000a34310981 */ /* 0x000768000c1e1900 */
[----:B------:R3:W5:Y:S01]  /*0ed0*/  @P0 LDG.E R50, desc[UR10][R46.64] ;  /* 0x0000000a2e320981 */ /* 0x000762000c1e1900 */
[----:B0-----:R-:W-:-:S05]  /*0ee0*/  FFMA R0, R0, R33, 1 ;  /* 0x3f80000000007423 */ /* 0x001fca0000000021 */
[----:B------:R-:W-:-:S04]  /*0ef0*/  IADD3 R33, R0, 0x1800000, RZ ;  /* 0x0180000000217810 */ /* 0x000fc80007ffe0ff */
[----:B------:R-:W-:Y:S02]  /*0f00*/  LOP3.LUT R33, R33, 0x7f800000, RZ, 0xc0, !PT ;  /* 0x7f80000021217812 */ /* 0x000fe400078ec0ff */
[----:B------:R-:W-:Y:S02]  /*0f10*/  @!P0 CS2R R52, SRZ ;  /* 0x0000000000348805 */ /* 0x000fe4000001ff00 */
[----:B-1----:R-:W-:Y:S02]  /*0f20*/  @!P0 MOV R54, RZ ;  /* 0x000000ff00368202 */ /* 0x002fe40000000f00 */
        /* <DEDUP_REMOVED lines=15> */
[C---:B------:R-:W-:Y:S02]  /*1020*/  IADD3 R62, P5, R63.reuse, R12, RZ ;  /* 0x0000000c3f3e7210 */ /* 0x040fe40007fbe0ff */
[----:B------:R-:W-:Y:S02]  /*1030*/  LEA R68, P2, R70, R8, 0x2 ;  /* 0x0000000846447211 */ /* 0x000fe400078410ff */
[----:B------:R-:W-:Y:S01]  /*1040*/  IADD3 R64, P4, R63, R10, RZ ;  /* 0x0000000a3f407210 */ /* 0x000fe20007f9e0ff */
[----:B------:R-:W-:Y:S01]  /*1050*/  IMAD.X R63, R24, 0x1, R13, P5 ;  /* 0x00000001183f7824 */ /* 0x000fe200028e060d */
[----:B------:R-:W-:Y:S02]  /*1060*/  LEA.HI.X R69, R70, R9, R34, 0x2, P2 ;  /* 0x0000000946457211 */ /* 0x000fe400010f1422 */
[----:B------:R-:W-:-:S02]  /*1070*/  IADD3.X R65, R24, R11, RZ, P4, !PT ;  /* 0x0000000b18417210 */ /* 0x000fc400027fe4ff */
[----:B------:R0:W5:Y:S04]  /*1080*/  LDG.E R52, desc[UR10][R62.64] ;  /* 0x0000000a3e347981 */ /* 0x000168000c1e1900 */
[----:B------:R0:W5:Y:S04]  /*1090*/  LDG.E R56, desc[UR10][R68.64] ;  /* 0x0000000a44387981 */ /* 0x000168000c1e1900 */
[----:B------:R0:W5:Y:S02]  /*10a0*/  LDG.E R51, desc[UR10][R64.64] ;  /* 0x0000000a40337981 */ /* 0x000164000c1e1900 */
.L_x_8656:
[----:B------:R-:W-:Y:S05]  /*10b0*/  BSYNC B0 ;  /* 0x0000000000007941 */ /* 0x000fea0003800000 */
.L_x_8655:
[----:B------:R-:W-:Y:S04]  /*10c0*/  BSSY B0, `(.L_x_8657) ;  /* 0x0000019000007945 */ /* 0x000fe80003800000 */
[----:B------:R-:W-:Y:S05]  /*10d0*/  @!P0 BRA `(.L_x_8658) ;  /* 0x00000000005c8947 */ /* 0x000fea0003800000 */
[----:B------:R-:W-:Y:S01]  /*10e0*/  MOV R53, UR16 ;  /* 0x0000001000357c02 */ /* 0x000fe20008000f00 */
[----:B------:R-:W-:Y:S01]  /*10f0*/  IMAD.MOV.U32 R55, RZ, RZ, R31 ;  /* 0x000000ffff377224 */ /* 0x000fe200078e001f */
        /* <DEDUP_REMOVED lines=12> */
[C---:B0-----:R-:W-:Y:S02]  /*11c0*/  IADD3 R62, P4, R55.reuse, R10, RZ ;  /* 0x0000000a373e7210 */ /* 0x041fe40007f9e0ff */
        /* <DEDUP_REMOVED lines=8> */
.L_x_8658:
[----:B------:R-:W-:Y:S05]  /*1250*/  BSYNC B0 ;  /* 0x0000000000007941 */ /* 0x000fea0003800000 */
.L_x_8657:
        /* <DEDUP_REMOVED lines=23> */
.L_x_8660:
[----:B------:R-:W-:Y:S05]  /*13d0*/  BSYNC B0 ;  /* 0x0000000000007941 */ /* 0x000fea0003800000 */
.L_x_8659:
[----:B------:R-:W-:Y:S01]  /*13e0*/  BSSY B1, `(.L_x_8661) ;  /* 0x000000a000017945 */ /* 0x000fe20003800000 */
[----:B------:R-:W-:-:S03]  /*13f0*/  LOP3.LUT R14, R33, 0xffffffe0, R14, 0xe2, !PT ;  /* 0xffffffe0210e7812 */ /* 0x000fc600078ee20e */
[----:B------:R-:W-:Y:S05]  /*1400*/  @P3 BRA `(.L_x_8662) ;  /* 0x00000000000c3947 */ /* 0x000fea0003800000 */
[----:B01----:R-:W-:-:S07]  /*1410*/  MOV R64, 0x1430 ;  /* 0x0000143000407802 */ /* 0x003fce0000000f00 */
[----:B--2--5:R-:W-:Y:S05]  /*1420*/  CALL.REL.NOINC `($__internal_201_$__cuda_sm20_rcp_rn_f32_slowpath) ;  /* 0x000000d000907944 */ /* 0x024fea0003c00000 */
[----:B------:R-:W-:Y:S05]  /*1430*/  BRA `(.L_x_8663) ;  /* 0x0000000000107947 */ /* 0x000fea0003800000 */
.L_x_8662:
[----:B012---:R-:W0:Y:S02]  /*1440*/  MUFU.RCP R63, R0 ;  /* 0x00000000003f7308 */ /* 0x007e240000001000 */
[----:B0-----:R-:W-:-:S04]  /*1450*/  FFMA R24, R0, R63, -1 ;  /* 0xbf80000000187423 */ /* 0x001fc8000000003f */
[----:B------:R-:W-:-:S04]  /*1460*/  FADD.FTZ R24, -R24, -RZ ;  /* 0x800000ff18187221 */ /* 0x000fc80000010100 */
[----:B------:R-:W-:-:S07]  /*1470*/  FFMA R63, R63, R24, R63 ;  /* 0x000000183f3f7223 */ /* 0x000fce000000003f */
.L_x_8663:
[----:B------:R-:W-:Y:S05]  /*1480*/  BSYNC B1 ;  /* 0x0000000000017941 */ /* 0x000fea0003800000 */
.L_x_8661:
[----:B------:R-:W-:Y:S01]  /*1490*/  HFMA2.MMA R31, -RZ, RZ, 0.96630859375, -0.0022525787353515625 ;  /* 0x3bbb989dff1f7435 */ /* 0x000fe200000001ff */
[----:B------:R-:W-:Y:S01]  /*14a0*/  HADD2.F32 R24, -RZ, R20.H0_H0 ;  /* 0x20000014ff187230 */ /* 0x000fe20000004100 */
[----:B------:R-:W-:Y:S01]  /*14b0*/  BSSY B1, `(.L_x_8664) ;  /* 0x000001d000017945 */ /* 0x000fe20003800000 */
[----:B------:R-:W-:Y:S02]  /*14c0*/  IMAD.MOV.U32 R33, RZ, RZ, 0x437c0000 ;  /* 0x437c0000ff217424 */ /* 0x000fe400078e00ff */
[----:B------:R-:W-:-:S05]  /*14d0*/  HADD2.F32 R34, -RZ, R29.H0_H0 ;  /* 0x2000001dff227230 */ /* 0x000fca0000004100 */
        /* <DEDUP_REMOVED lines=20> */
[----:B-----5:R-:W-:Y:S05]  /*1620*/  CALL.REL.NOINC `($__internal_201_$__cuda_sm20_rcp_rn_f32_slowpath) ;  /* 0x000000d000107944 */ /* 0x020fea0003c00000 */
[----:B------:R-:W-:Y:S05]  /*1630*/  BRA `(.L_x_8666) ;  /* 0x0000000000107947 */ /* 0x000fea0003800000 */
.L_x_8665:
[----:B------:R-:W0:Y:S02]  /*1640*/  MUFU.RCP R63, R60 ;  /* 0x0000003c003f7308 */ /* 0x000e240000001000 */
[----:B0-----:R-:W-:-:S04]  /*1650*/  FFMA R0, R60, R63, -1 ;  /* 0xbf8000003c007423 */ /* 0x001fc8000000003f */
[----:B------:R-:W-:-:S04]  /*1660*/  FADD.FTZ R0, -R0, -RZ ;  /* 0x800000ff00007221 */ /* 0x000fc80000010100 */
[----:B------:R-:W-:-:S07]  /*1670*/  FFMA R63, R63, R0, R63 ;  /* 0x000000003f3f7223 */ /* 0x000fce000000003f */
.L_x_8666:
[----:B------:R-:W-:Y:S05]  /*1680*/  BSYNC B1 ;  /* 0x0000000000017941 */ /* 0x000fea0003800000 */
.L_x_8664:
[----:B------:R-:W-:Y:S01]  /*1690*/  HADD2.F32 R17, -RZ, R20.H1_H1 ;  /* 0x30000014ff117230 */ /* 0x000fe20000004100 */
        /* <DEDUP_REMOVED lines=19> */
[----:B-----5:R-:W-:Y:S05]  /*17d0*/  CALL.REL.NOINC `($__internal_201_$__cuda_sm20_rcp_rn_f32_slowpath) ;  /* 0x000000cc00a47944 */ /* 0x020fea0003c00000 */
[----:B------:R-:W-:Y:S05]  /*17e0*/  BRA `(.L_x_8669) ;  /* 0x0000000000107947 */ /* 0x000fea0003800000 */
.L_x_8668:
[----:B------:R-:W0:Y:S02]  /*17f0*/  MUFU.RCP R63, R62 ;  /* 0x0000003e003f7308 */ /* 0x000e240000001000 */
[----:B0-----:R-:W-:-:S04]  /*1800*/  FFMA R0, R62, R63, -1 ;  /* 0xbf8000003e007423 */ /* 0x001fc8000000003f */
[----:B------:R-:W-:-:S04]  /*1810*/  FADD.FTZ R0, -R0, -RZ ;  /* 0x800000ff00007221 */ /* 0x000fc80000010100 */
[----:B------:R-:W-:-:S07]  /*1820*/  FFMA R63, R63, R0, R63 ;  /* 0x000000003f3f7223 */ /* 0x000fce000000003f */
.L_x_8669:
[----:B------:R-:W-:Y:S05]  /*1830*/  BSYNC B1 ;  /* 0x0000000000017941 */ /* 0x000fea0003800000 */
.L_x_8667:
[----:B------:R-:W-:Y:S01]  /*1840*/  HFMA2.MMA R31, -RZ, RZ, 0.96630859375, -0.0022525787353515625 ;  /* 0x3bbb989dff1f7435 */ /* 0x000fe200000001ff */
[----:B------:R-:W-:Y:S01]  /*1850*/  HADD2.F32 R20, -RZ, R20.H1_H1 ;  /* 0x30000014ff147230 */ /* 0x000fe20000004100 */
[----:B------:R-:W-:Y:S01]  /*1860*/  BSSY B1, `(.L_x_8670) ;  /* 0x000001d000017945 */ /* 0x000fe20003800000 */
[----:B------:R-:W-:Y:S02]  /*1870*/  IMAD.MOV.U32 R33, RZ, RZ, 0x437c0000 ;  /* 0x437c0000ff217424 */ /* 0x000fe400078e00ff */
[----:B------:R-:W-:-:S05]  /*1880*/  HADD2.F32 R25, -RZ, R25.H1_H1 ;  /* 0x30000019ff197230 */ /* 0x000fca0000004100 */
[----:B------:R-:W-:-:S04]  /*1890*/  FFMA.SAT R0, -R20, R31, 0.5 ;  /* 0x3f00000014007423 */ /* 0x000fc8000000211f */
[----:B------:R-:W-:Y:S01]  /*18a0*/  FFMA.RM R0, R0, R33, 12582913 ;  /* 0x4b40000100007423 */ /* 0x000fe20000004021 */
[----:B------:R-:W-:-:S03]  /*18b0*/  HADD2.F32 R33, -RZ, R29.H1_H1 ;  /* 0x3000001dff217230 */ /* 0x000fc60000004100 */
        /* <DEDUP_REMOVED lines=17> */
[----:B-----5:R-:W-:Y:S05]  /*19d0*/  CALL.REL.NOINC `($__internal_201_$__cuda_sm20_rcp_rn_f32_slowpath) ;  /* 0x000000cc00247944 */ /* 0x020fea0003c00000 */
[----:B------:R-:W-:Y:S05]  /*19e0*/  BRA `(.L_x_8672) ;  /* 0x0000000000107947 */ /* 0x000fea0003800000 */
.L_x_8671:
[----:B------:R-:W0:Y:S02]  /*19f0*/  MUFU.RCP R63, R60 ;  /* 0x0000003c003f7308 */ /* 0x000e240000001000 */
[----:B0-----:R-:W-:-:S04]  /*1a00*/  FFMA R0, R60, R63, -1 ;  /* 0xbf8000003c007423 */ /* 0x001fc8000000003f */
[----:B------:R-:W-:-:S04]  /*1a10*/  FADD.FTZ R0, -R0, -RZ ;  /* 0x800000ff00007221 */ /* 0x000fc80000010100 */
[----:B------:R-:W-:-:S07]  /*1a20*/  FFMA R63, R63, R0, R63 ;  /* 0x000000003f3f7223 */ /* 0x000fce000000003f */
.L_x_8672:
[----:B------:R-:W-:Y:S05]  /*1a30*/  BSYNC B1 ;  /* 0x0000000000017941 */ /* 0x000fea0003800000 */
.L_x_8670:
[----:B------:R-:W-:Y:S01]  /*1a40*/  HADD2.F32 R17, -RZ, R19.H0_H0 ;  /* 0x20000013ff117230 */ /* 0x000fe20000004100 */
        /* <DEDUP_REMOVED lines=21> */
.L_x_8674:
[----:B------:R-:W0:Y:S02]  /*1ba0*/  MUFU.RCP R63, R60 ;  /* 0x0000003c003f7308 */ /* 0x000e240000001000 */
[----:B0-----:R-:W-:-:S04]  /*1bb0*/  FFMA R0, R60, R63, -1 ;  /* 0xbf8000003c007423 */ /* 0x001fc8000000003f */
[----:B------:R-:W-:-:S04]  /*1bc0*/  FADD.FTZ R0, -R0, -RZ ;  /* 0x800000ff00007221 */ /* 0x000fc80000010100 */
[----:B------:R-:W-:-:S07]  /*1bd0*/  FFMA R63, R63, R0, R63 ;  /* 0x000000003f3f7223 */ /* 0x000fce000000003f */
.L_x_8675:
[----:B------:R-:W-:Y:S05]  /*1be0*/  BSYNC B1 ;  /* 0x0000000000017941 */ /* 0x000fea0003800000 */
.L_x_8673:
[----:B------:R-:W-:Y:S01]  /*1bf0*/  HFMA2.MMA R0, -RZ, RZ, 0.96630859375, -0.0022525787353515625 ;  /* 0x3bbb989dff007435 */ /* 0x000fe200000001ff */
[----:B------:R-:W-:Y:S01]  /*1c00*/  HADD2.F32 R25, -RZ, R19.H0_H0 ;  /* 0x20000013ff197230 */ /* 0x000fe20000004100 */
        /* <DEDUP_REMOVED lines=23> */
[----:B-----5:R-:W-:Y:S05]  /*1d80*/  CALL.REL.NOINC `($__internal_201_$__cuda_sm20_rcp_rn_f32_slowpath) ;  /* 0x000000c800387944 */ /* 0x020fea0003c00000 */
[----:B------:R-:W-:Y:S05]  /*1d90*/  BRA `(.L_x_8678) ;  /* 0x0000000000107947 */ /* 0x000fea0003800000 */
.L_x_8677:
[----:B------:R-:W0:Y:S02]  /*1da0*/  MUFU.RCP R63, R60 ;  /* 0x0000003c003f7308 */ /* 0x000e240000001000 */
[----:B0-----:R-:W-:-:S04]  /*1db0*/  FFMA R0, R60, R63, -1 ;  /* 0xbf8000003c007423 */ /* 0x001fc8000000003f */
[----:B------:R-:W-:-:S04]  /*1dc0*/  FADD.FTZ R0, -R0, -RZ ;  /* 0x800000ff00007221 */ /* 0x000fc80000010100 */
[----:B------:R-:W-:-:S07]  /*1dd0*/  FFMA R63, R63, R0, R63 ;  /* 0x000000003f3f7223 */ /* 0x000fce000000003f */
.L_x_8678:
[----:B------:R-:W-:Y:S05]  /*1de0*/  BSYNC B1 ;  /* 0x0000000000017941 */ /* 0x000fea0003800000 */
.L_x_8676:
[----:B------:R-:W-:Y:S01]  /*1df0*/  HADD2.F32 R17, -RZ, R19.H1_H1 ;  /* 0x30000013ff117230 */ /* 0x000fe20000004100 */
[----:B------:R-:W-:Y:S01]  /*1e00*/  MOV R31, 0x437c0000 ;  /* 0x437c0000001f7802 */ /* 0x000fe20000000f00 */
        /* <DEDUP_REMOVED lines=18> */
[----:B-----5:R-:W-:Y:S05]  /*1f30*/  CALL.REL.NOINC `($__internal_201_$__cuda_sm20_rcp_rn_f32_slowpath) ;  /* 0x000000c400cc7944 */ /* 0x020fea0003c00000 */
[----:B------:R-:W-:Y:S05]  /*1f40*/  BRA `(.L_x_8681) ;  /* 0x0000000000107947 */ /* 0x000fea0003800000 */
.L_x_8680:
[----:B------:R-:W0:Y:S02]  /*1f50*/  MUFU.RCP R63, R62 ;  /* 0x0000003e003f7308 */ /* 0x000e240000001000 */
[----:B0-----:R-:W-:-:S04]  /*1f60*/  FFMA R0, R62, R63, -1 ;  /* 0xbf8000003e007423 */ /* 0x001fc8000000003f */
[----:B------:R-:W-:-:S04]  /*1f70*/  FADD.FTZ R0, -R0, -RZ ;  /* 0x800000ff00007221 */ /* 0x000fc80000010100 */
[----:B------:R-:W-:-:S07]  /*1f80*/  FFMA R63, R63, R0, R63 ;  /* 0x000000003f3f7223 */ /* 0x000fce000000003f */
.L_x_8681:
[----:B------:R-:W-:Y:S05]  /*1f90*/  BSYNC B1 ;  /* 0x0000000000017941 */ /* 0x000fea0003800000 */
.L_x_8679:
[----:B------:R-:W-:Y:S01]  /*1fa0*/  HFMA2.MMA R0, -RZ, RZ, 0.96630859375, -0.0022525787353515625 ;  /* 0x3bbb989dff007435 */ /* 0x000fe200000001ff */
[----:B------:R-:W-:Y:S01]  /*1fb0*/  HADD2.F32 R19, -RZ, R19.H1_H1 ;  /* 0x30000013ff137230 */ /* 0x000fe20000004100 */
[----:B------:R-:W-:Y:S01]  /*1fc0*/  BSSY B1, `(.L_x_8682) ;  /* 0x000001d000017945 */ /* 0x000fe20003800000 */
[----:B------:R-:W-:Y:S02]  /*1fd0*/  IMAD.MOV.U32 R29, RZ, RZ, 0x437c0000 ;  /* 0x437c0000ff1d7424 */ /* 0x000fe400078e00ff */
[----:B------:R-:W-:-:S05]  /*1fe0*/  HADD2.F32 R27, -RZ, R27.H1_H1 ;  /* 0x3000001bff1b7230 */ /* 0x000fca0000004100 */
        /* <DEDUP_REMOVED lines=22> */
.L_x_8683:
[----:B------:R-:W0:Y:S02]  /*2150*/  MUFU.RCP R63, R62 ;  /* 0x0000003e003f7308 */ /* 0x000e240000001000 */
[----:B0-----:R-:W-:-:S04]  /*2160*/  FFMA R0, R62, R63, -1 ;  /* 0xbf8000003e007423 */ /* 0x001fc8000000003f */
[----:B------:R-:W-:-:S04]  /*2170*/  FADD.FTZ R0, -R0, -RZ ;  /* 0x800000ff00007221 */ /* 0x000fc80000010100 */
[----:B------:R-:W-:-:S07]  /*2180*/  FFMA R63, R63, R0, R63 ;  /* 0x000000003f3f7223 */ /* 0x000fce000000003f */
.L_x_8684:
[----:B------:R-:W-:Y:S05]  /*2190*/  BSYNC B1 ;  /* 0x0000000000017941 */ /* 0x000fea0003800000 */
.L_x_8682:
[----:B------:R-:W-:Y:S01]  /*21a0*/  HADD2.F32 R17, -RZ, R22.H0_H0 ;  /* 0x20000016ff117230 */ /* 0x000fe20000004100 */
        /* <DEDUP_REMOVED lines=21> */
.L_x_8686:
[----:B------:R-:W0:Y:S02]  /*2300*/  MUFU.RCP R63, R62 ;  /* 0x0000003e003f7308 */ /* 0x000e240000001000 */
[----:B0-----:R-:W-:-:S04]  /*2310*/  FFMA R0, R62, R63, -1 ;  /* 0xbf8000003e007423 */ /* 0x001fc8000000003f */
[----:B------:R-:W-:-:S04]  /*2320*/  FADD.FTZ R0, -R0, -RZ ;  /* 0x800000ff00007221 */ /* 0x000fc80000010100 */
[----:B------:R-:W-:-:S07]  /*2330*/  FFMA R63, R63, R0, R63 ;  /* 0x000000003f3f7223 */ /* 0x000fce000000003f */
.L_x_8687:
[----:B------:R-:W-:Y:S05]  /*2340*/  BSYNC B1 ;  /* 0x0000000000017941 */ /* 0x000fea0003800000 */
.L_x_8685:
[----:B------:R-:W-:Y:S01]  /*2350*/  HFMA2.MMA R0, -RZ, RZ, 0.96630859375, -0.0022525787353515625 ;  /* 0x3bbb989dff007435 */ /* 0x000fe200000001ff */
[----:B------:R-:W-:Y:S01]  /*2360*/  HADD2.F32 R29, -RZ, R22.H0_H0 ;  /* 0x20000016ff1d7230 */ /* 0x000fe20000004100 */
[----:B------:R-:W-:Y:S01]  /*2370*/  BSSY B1, `(.L_x_8688) ;  /* 0x000001d000017945 */ /* 0x000fe20003800000 */
[----:B------:R-:W-:Y:S02]  /*2380*/  IMAD.MOV.U32 R19, RZ, RZ, 0x437c0000 ;  /* 0x437c0000ff137424 */ /* 0x000fe400078e00ff */
[----:B-----5:R-:W-:-:S05]  /*2390*/  HADD2.F32 R31, -RZ, R28.H0_H0 ;  /* 0x2000001cff1f7230 */ /* 0x020fca0000004100 */
        /* <DEDUP_REMOVED lines=20> */
[----:B------:R-:W-:Y:S05]  /*24e0*/  CALL.REL.NOINC `($__internal_201_$__cuda_sm20_rcp_rn_f32_slowpath) ;  /* 0x000000c000607944 */ /* 0x000fea0003c00000 */
[----:B------:R-:W-:Y:S05]  /*24f0*/  BRA `(.L_x_8690) ;  /* 0x0000000000107947 */ /* 0x000fea0003800000 */
.L_x_8689:
[----:B------:R-:W0:Y:S02]  /*2500*/  MUFU.RCP R63, R62 ;  /* 0x0000003e003f7308 */ /* 0x000e240000001000 */
[----:B0-----:R-:W-:-:S04]  /*2510*/  FFMA R0, R62, R63, -1 ;  /* 0xbf8000003e007423 */ /* 0x001fc8000000003f */
[----:B------:R-:W-:-:S04]  /*2520*/  FADD.FTZ R0, -R0, -RZ ;  /* 0x800000ff00007221 */ /* 0x000fc80000010100 */
[----:B------:R-:W-:-:S07]  /*2530*/  FFMA R63, R63, R0, R63 ;  /* 0x000000003f3f7223 */ /* 0x000fce000000003f */
.L_x_8690:
[----:B------:R-:W-:Y:S05]  /*2540*/  BSYNC B1 ;  /* 0x0000000000017941 */ /* 0x000fea0003800000 */
.L_x_8688:
        /* <DEDUP_REMOVED lines=20> */
[----:B------:R-:W-:Y:S05]  /*2690*/  CALL.REL.NOINC `($__internal_201_$__cuda_sm20_rcp_rn_f32_slowpath) ;  /* 0x000000bc00f47944 */ /* 0x000fea0003c00000 */
[----:B------:R-:W-:Y:S05]  /*26a0*/  BRA `(.L_x_8693) ;  /* 0x0000000000107947 */ /* 0x000fea0003800000 */
.L_x_8692:
[----:B------:R-:W0:Y:S02]  /*26b0*/  MUFU.RCP R63, R62 ;  /* 0x0000003e003f7308 */ /* 0x000e240000001000 */
[----:B0-----:R-:W-:-:S04]  /*26c0*/  FFMA R0, R62, R63, -1 ;  /* 0xbf8000003e007423 */ /* 0x001fc8000000003f */
[----:B------:R-:W-:-:S04]  /*26d0*/  FADD.FTZ R0, -R0, -RZ ;  /* 0x800000ff00007221 */ /* 0x000fc80000010100 */
[----:B------:R-:W-:-:S07]  /*26e0*/  FFMA R63, R63, R0, R63 ;  /* 0x000000003f3f7223 */ /* 0x000fce000000003f */
.L_x_8693:
[----:B------:R-:W-:Y:S05]  /*26f0*/  BSYNC B1 ;  /* 0x0000000000017941 */ /* 0x000fea0003800000 */
.L_x_8691:
        /* <DEDUP_REMOVED lines=27> */
.L_x_8695:
[----:B------:R-:W0:Y:S02]  /*28b0*/  MUFU.RCP R63, R60 ;  /* 0x0000003c003f7308 */ /* 0x000e240000001000 */
[----:B0-----:R-:W-:-:S04]  /*28c0*/  FFMA R0, R60, R63, -1 ;  /* 0xbf8000003c007423 */ /* 0x001fc8000000003f */
[----:B------:R-:W-:-:S04]  /*28d0*/  FADD.FTZ R0, -R0, -RZ ;  /* 0x800000ff00007221 */ /* 0x000fc80000010100 */
[----:B------:R-:W-:-:S07]  /*28e0*/  FFMA R63, R63, R0, R63 ;  /* 0x000000003f3f7223 */ /* 0x000fce000000003f */
.L_x_8696:
[----:B------:R-:W-:Y:S05]  /*28f0*/  BSYNC B1 ;  /* 0x0000000000017941 */ /* 0x000fea0003800000 */
.L_x_8694:
        /* <DEDUP_REMOVED lines=20> */
[----:B------:R-:W-:Y:S05]  /*2a40*/  CALL.REL.NOINC `($__internal_201_$__cuda_sm20_rcp_rn_f32_slowpath) ;  /* 0x000000bc00087944 */ /* 0x000fea0003c00000 */
[----:B------:R-:W-:Y:S05]  /*2a50*/  BRA `(.L_x_8699) ;  /* 0x0000000000107947 */ /* 0x000fea0003800000 */
.L_x_8698:
[----:B------:R-:W0:Y:S02]  /*2a60*/  MUFU.RCP R63, R62 ;  /* 0x0000003e003f7308 */ /* 0x000e240000001000 */
[----:B0-----:R-:W-:-:S04]  /*2a70*/  FFMA R0, R62, R63, -1 ;  /* 0xbf8000003e007423 */ /* 0x001fc8000000003f */
[----:B------:R-:W-:-:S04]  /*2a80*/  FADD.FTZ R0, -R0, -RZ ;  /* 0x800000ff00007221 */ /* 0x000fc80000010100 */
[----:B------:R-:W-:-:S07]  /*2a90*/  FFMA R63, R63, R0, R63 ;  /* 0x000000003f3f7223 */ /* 0x000fce000000003f */
.L_x_8699:
[----:B------:R-:W-:Y:S05]  /*2aa0*/  BSYNC B1 ;  /* 0x0000000000017941 */ /* 0x000fea0003800000 */
.L_x_8697:
        /* <DEDUP_REMOVED lines=25> */
[----:B------:R-:W-:Y:S05]  /*2c40*/  CALL.REL.NOINC `($__internal_201_$__cuda_sm20_rcp_rn_f32_slowpath) ;  /* 0x000000b800887944 */ /* 0x000fea0003c00000 */
[----:B------:R-:W-:Y:S05]  /*2c50*/  BRA `(.L_x_8702) ;  /* 0x0000000000107947 */ /* 0x000fea0003800000 */
.L_x_8701:
[----:B------:R-:W0:Y:S02]  /*2c60*/  MUFU.RCP R63, R60 ;  /* 0x0000003c003f7308 */ /* 0x000e240000001000 */
[----:B0-----:R-:W-:-:S04]  /*2c70*/  FFMA R0, R60, R63, -1 ;  /* 0xbf8000003c007423 */ /* 0x001fc8000000003f */
[----:B------:R-:W-:-:S04]  /*2c80*/  FADD.FTZ R0, -R0, -RZ ;  /* 0x800000ff00007221 */ /* 0x000fc80000010100 */
[----:B------:R-:W-:-:S07]  /*2c90*/  FFMA R63, R63, R0, R63 ;  /* 0x000000003f3f7223 */ /* 0x000fce000000003f */
.L_x_8702:
[----:B------:R-:W-:Y:S05]  /*2ca0*/  BSYNC B1 ;  /* 0x0000000000017941 */ /* 0x000fea0003800000 */
.L_x_8700:
        /* <DEDUP_REMOVED lines=22> */
.L_x_8704:
[----:B------:R-:W0:Y:S02]  /*2e10*/  MUFU.RCP R63, R62 ;  /* 0x0000003e003f7308 */ /* 0x000e240000001000 */
[----:B0-----:R-:W-:-:S04]  /*2e20*/  FFMA R0, R62, R63, -1 ;  /* 0xbf8000003e007423 */ /* 0x001fc8000000003f */
[----:B------:R-:W-:-:S04]  /*2e30*/  FADD.FTZ R0, -R0, -RZ ;  /* 0x800000ff00007221 */ /* 0x000fc80000010100 */
[----:B------:R-:W-:-:S07]  /*2e40*/  FFMA R63, R63, R0, R63 ;  /* 0x000000003f3f7223 */ /* 0x000fce000000003f */
.L_x_8705:
[----:B------:R-:W-:Y:S05]  /*2e50*/  BSYNC B1 ;  /* 0x0000000000017941 */ /* 0x000fea0003800000 */
.L_x_8703:
        /* <DEDUP_REMOVED lines=26> */
[----:B------:R-:W-:Y:S01]  /*3000*/  IMAD.MOV.U32 R55, RZ, RZ, R63 ;  /* 0x000000ffff377224 */ /* 0x000fe200078e003f */
[----:B------:R-:W-:Y:S06]  /*3010*/  BRA `(.L_x_8708) ;  /* 0x0000000000107947 */ /* 0x000fec0003800000 */
.L_x_8707:
[----:B------:R-:W0:Y:S02]  /*3020*/  MUFU.RCP R55, R60 ;  /* 0x0000003c00377308 */ /* 0x000e240000001000 */
[----:B0-----:R-:W-:-:S04]  /*3030*/  FFMA R0, R60, R55, -1 ;  /* 0xbf8000003c007423 */ /* 0x001fc80000000037 */
[----:B------:R-:W-:-:S04]  /*3040*/  FADD.FTZ R0, -R0, -RZ ;  /* 0x800000ff00007221 */ /* 0x000fc80000010100 */
[----:B------:R-:W-:-:S07]  /*3050*/  FFMA R55, R55, R0, R55 ;  /* 0x0000000037377223 */ /* 0x000fce0000000037 */
.L_x_8708:
[----:B------:R-:W-:Y:S05]  /*3060*/  BSYNC B1 ;  /* 0x0000000000017941 */ /* 0x000fea0003800000 */
.L_x_8706:
        /* <DEDUP_REMOVED lines=29> */
[----:B------:R-:W-:Y:S01]  /*3240*/  FMNMX R33, |R30|, R33, !PT ;  /* 0x000000211e217209 */ /* 0x000fe20007800200 */
[----:B------:R-:W-:Y:S01]  /*3250*/  FMUL R30, R19, UR12 ;  /* 0x0000000c131e7c20 */ /* 0x000fe20008400000 */
[----:B------:R-:W-:Y:S01]  /*3260*/  @P1 IADD3.X R66, R59, UR7, RZ, P2, !PT ;  /* 0x000000073b421c10 */ /* 0x000fe200097fe4ff */
[----:B------:R-:W-:Y:S01]  /*3270*/  FMUL R62, R35, R62 ;  /* 0x0000003e233e7220 */ /* 0x000fe20000400000 */
[----:B------:R-:W-:-:S02]  /*3280*/  @P1 LEA R60, P2, R61, R15, 0x1 ;  /* 0x0000000f3d3c1211 */ /* 0x000fc400078408ff */
[----:B------:R-:W-:Y:S02]  /*3290*/  F2FP.SATFINITE.E4M3.F32.PACK_AB_MERGE_C R55, RZ, R55, RZ ;  /* 0x00000037ff37723e */ /* 0x000fe400048070ff */
[----:B------:R-:W-:Y:S02]  /*32a0*/  F2FP.SATFINITE.E4M3.F32.PACK_AB_MERGE_C R32, RZ, R32, RZ ;  /* 0x00000020ff20723e */ /* 0x000fe400048070ff */
[----:B------:R-:W-:Y:S01]  /*32b0*/  @P1 LEA.HI.X R61, R61, R16, R66, 0x1, P2 ;  /* 0x000000103d3d1211 */ /* 0x000fe200010f0c42 */
[----:B0-----:R-:W0:Y:S01]  /*32c0*/  LDC.64 R40, c[0x0][0x248] ;  /* 0x00009200ff287b82 */ /* 0x001e220000000a00 */
[----:B------:R-:W-:Y:S02]  /*32d0*/  @P1 PRMT R69, R32, 0x7604, R55 ;  /* 0x0000760420451816 */ /* 0x000fe40000000037 */
[----:B------:R-:W-:Y:S01]  /*32e0*/  FMNMX R66, |R18|, R33, !PT ;  /* 0x0000002112427209 */ /* 0x000fe20007800200 */
[----:B------:R-:W-:Y:S01]  /*32f0*/  FMUL R33, R22, UR12 ;  /* 0x0000000c16217c20 */ /* 0x000fe20008400000 */
[----:B------:R-:W-:Y:S01]  /*3300*/  LOP3.LUT R0, R0, 0xff, RZ, 0xc0, !PT ;  /* 0x000000ff00007812 */ /* 0x000fe200078ec0ff */
[----:B------:R1:W-:Y:S01]  /*3310*/  @P1 STG.E.U16 desc[UR10][R60.64], R69 ;  /* 0x000000453c001986 */ /* 0x0003e2000c10150a */
[----:B------:R-:W-:Y:S01]  /*3320*/  LOP3.LUT R65, R65, 0xffff, RZ, 0xc0, !PT ;  /* 0x0000ffff41417812 */ /* 0x000fe200078ec0ff */
[----:B------:R-:W-:Y:S01]  /*3330*/  FMUL R18, R24, UR12 ;  /* 0x0000000c18127c20 */ /* 0x000fe20008400000 */
[----:B------:R-:W-:-:S02]  /*3340*/  LOP3.LUT R63, R63, 0xff, RZ, 0xc0, !PT ;  /* 0x000000ff3f3f7812 */ /* 0x000fc400078ec0ff */
[----:B------:R-:W-:Y:S02]  /*3350*/  LOP3.LUT R64, R64, 0xffff, RZ, 0xc0, !PT ;  /* 0x0000ffff40407812 */ /* 0x000fe400078ec0ff */
[----:B------:R-:W-:Y:S02]  /*3360*/  PRMT R0, R65, 0x7604, R0 ;  /* 0x0000760441007816 */ /* 0x000fe40000000000 */
[----:B------:R-:W-:Y:S02]  /*3370*/  FMNMX R66, |R17|, R66, !PT ;  /* 0x0000004211427209 */ /* 0x000fe40007800200 */
[----:B------:R-:W-:Y:S02]  /*3380*/  F2FP.SATFINITE.E4M3.F32.PACK_AB_MERGE_C R33, RZ, R33, RZ ;  /* 0x00000021ff21723e */ /* 0x000fe400048070ff */
[----:B-1----:R-:W-:Y:S02]  /*3390*/  PRMT R60, R64, 0x7604, R63 ;  /* 0x00007604403c7816 */ /* 0x002fe4000000003f */
[----:B------:R-:W-:Y:S01]  /*33a0*/  F2FP.SATFINITE.E4M3.F32.PACK_AB_MERGE_C R30, RZ, R30, RZ ;  /* 0x0000001eff1e723e */ /* 0x000fe200048070ff */
        /* <DEDUP_REMOVED lines=11> */
.L_x_8710:
[----:B------:R-:W-:Y:S05]  /*3460*/  BSYNC B0 ;  /* 0x0000000000007941 */ /* 0x000fea0003800000 */
.L_x_8709:
[----:B------:R-:W-:Y:S01]  /*3470*/  FMUL R35, R20, UR12 ;  /* 0x0000000c14237c20 */ /* 0x000fe20008400000 */
[----:B------:R-:W-:Y:S01]  /*3480*/  FMNMX R63, |R23|, R66, !PT ;  /* 0x00000042173f7209 */ /* 0x000fe20007800200 */
[----:B------:R-:W-:Y:S01]  /*3490*/  FMUL R23, R25, UR12 ;  /* 0x0000000c19177c20 */ /* 0x000fe20008400000 */
[----:B01----:R-:W-:Y:S01]  /*34a0*/  IADD3 R17, P2, R15, R40, RZ ;  /* 0x000000280f117210 */ /* 0x003fe20007f5e0ff */
[----:B------:R-:W-:Y:S01]  /*34b0*/  FMUL R69, R31, UR12 ;  /* 0x0000000c1f457c20 */ /* 0x000fe20008400000 */
[----:B------:R-:W-:Y:S01]  /*34c0*/  F2FP.SATFINITE.E4M3.F32.PACK_AB_MERGE_C R34, RZ, R18, RZ ;  /* 0x00000012ff22723e */ /* 0x000fe200048070ff */
[----:B------:R-:W-:Y:S01]  /*34d0*/  BSSY B0, `(.L_x_8711) ;  /* 0x0000033000007945 */ /* 0x000fe20003800000 */
[----:B------:R-:W-:Y:S01]  /*34e0*/  F2FP.SATFINITE.E4M3.F32.PACK_AB_MERGE_C R35, RZ, R35, RZ ;  /* 0x00000023ff23723e */ /* 0x000fe200048070ff */
[----:B------:R-:W-:Y:S01]  /*34f0*/  IMAD.X R18, R16, 0x1, R41, P2 ;  /* 0x0000000110127824 */ /* 0x000fe200010e0629 */
[----:B------:R-:W-:Y:S01]  /*3500*/  FMNMX R66, |R22|, R63, !PT ;  /* 0x0000003f16427209 */ /* 0x000fe20007800200 */
[----:B------:R-:W-:Y:S01]  /*3510*/  FMUL R22, R27, UR12 ;  /* 0x0000000c1b167c20 */ /* 0x000fe20008400000 */
[----:B------:R-:W-:-:S02]  /*3520*/  F2FP.SATFINITE.E4M3.F32.PACK_AB_MERGE_C R63, RZ, R23, RZ ;  /* 0x00000017ff3f723e */ /* 0x000fc400048070ff */
[----:B------:R-:W-:Y:S02]  /*3530*/  @P1 LEA R64, P2, R58, R17, 0x1 ;  /* 0x000000113a401211 */ /* 0x000fe400078408ff */
[----:B------:R-:W-:Y:S02]  /*3540*/  @P1 PRMT R61, R35, 0x7604, R34 ;  /* 0x00007604233d1816 */ /* 0x000fe40000000022 */
[----:B------:R-:W-:Y:S02]  /*3550*/  LOP3.LUT R34, R34, 0xff, RZ, 0xc0, !PT ;  /* 0x000000ff22227812 */ /* 0x000fe400078ec0ff */
[----:B------:R-:W-:Y:S02]  /*3560*/  LOP3.LUT R23, R63, 0xffff, RZ, 0xc0, !PT ;  /* 0x0000ffff3f177812 */ /* 0x000fe400078ec0ff */
[----:B------:R-:W-:Y:S02]  /*3570*/  @P1 LEA.HI.X R65, R58, R18, R59, 0x1, P2 ;  /* 0x000000123a411211 */ /* 0x000fe400010f0c3b */
[----:B------:R-:W-:-:S02]  /*3580*/  PRMT R34, R23, 0x7604, R34 ;  /* 0x0000760417227816 */ /* 0x000fc40000000022 */
[----:B------:R-:W-:Y:S01]  /*3590*/  @P1 IADD3 R23, P2, R58, R40, RZ ;  /* 0x000000283a171210 */ /* 0x000fe20007f5e0ff */
[----:B------:R0:W-:Y:S01]  /*35a0*/  @P1 STG.E.U16 desc[UR10][R64.64], R61 ;  /* 0x0000003d40001986 */ /* 0x0001e2000c10150a */
[----:B------:R-:W-:Y:S02]  /*35b0*/  F2FP.SATFINITE.E4M3.F32.PACK_AB_MERGE_C R68, RZ, R22, RZ ;  /* 0x00000016ff44723e */ /* 0x000fe400048070ff */
[----:B------:R-:W-:Y:S02]  /*35c0*/  SHF.L.U32 R55, R55, 0x10, RZ ;  /* 0x0000001037377819 */ /* 0x000fe400000006ff */
[----:B------:R-:W-:Y:S02]  /*35d0*/  LOP3.LUT R0, R0, 0xffff, RZ, 0xc0, !PT ;  /* 0x0000ffff00007812 */ /* 0x000fe400078ec0ff */
[----:B------:R-:W-:Y:S02]  /*35e0*/  F2FP.SATFINITE.E4M3.F32.PACK_AB_MERGE_C R69, RZ, R69, RZ ;  /* 0x00000045ff45723e */ /* 0x000fe400048070ff */
[----:B0-----:R-:W-:Y:S01]  /*35f0*/  @P1 IADD3.X R61, R59, UR8, RZ, P2, !PT ;  /* 0x000000083b3d1c10 */ /* 0x001fe200097fe4ff */
[----:B------:R-:W-:Y:S01]  /*3600*/  FMUL R65, R28, UR12 ;  /* 0x0000000c1c417c20 */ /* 0x000fe20008400000 */
[----:B------:R-:W-:-:S02]  /*3610*/  @P1 LEA R22, P2, R23, R17, 0x1 ;  /* 0x0000001117161211 */ /* 0x000fc400078408ff */
[C---:B------:R-:W-:Y:S02]  /*3620*/  LOP3.LUT R64, R68.reuse, 0xffff, RZ, 0xc0, !PT ;  /* 0x0000ffff44407812 */ /* 0x040fe400078ec0ff */
[----:B------:R-:W-:Y:S02]  /*3630*/  @P1 LEA.HI.X R23, R23, R18, R61, 0x1, P2 ;  /* 0x0000001217171211 */ /* 0x000fe400010f0c3d */
[----:B------:R-:W-:Y:S02]  /*3640*/  @P1 PRMT R61, R68, 0x7604, R63 ;  /* 0x00007604443d1816 */ /* 0x000fe4000000003f */
[----:B------:R-:W-:Y:S02]  /*3650*/  LOP3.LUT R63, R35, 0xff, RZ, 0xc0, !PT ;  /* 0x000000ff233f7812 */ /* 0x000fe400078ec0ff */
[----:B------:R-:W-:Y:S01]  /*3660*/  LOP3.LUT R35, R0, 0xff0000, R55, 0xf8, !PT ;  /* 0x00ff000000237812 */ /* 0x000fe200078ef837 */
[----:B------:R0:W-:Y:S01]  /*3670*/  @P1 STG.E.U16 desc[UR10][R22.64], R61 ;  /* 0x0000003d16001986 */ /* 0x0001e2000c10150a */
[----:B------:R-:W-:Y:S01]  /*3680*/  PRMT R63, R64, 0x7604, R63 ;  /* 0x00007604403f7816 */ /* 0x000fe2000000003f */
[----:B------:R-:W-:Y:S01]  /*3690*/  FMUL R64, R29, UR12 ;  /* 0x0000000c1d407c20 */ /* 0x000fe20008400000 */
[----:B------:R-:W-:-:S02]  /*36a0*/  @P1 IADD3 R0, P2, R58, UR6, RZ ;  /* 0x000000063a001c10 */ /* 0x000fc4000ff5e0ff */
[----:B------:R-:W-:Y:S01]  /*36b0*/  FMNMX R55, |R19|, R66, !PT ;  /* 0x0000004213377209 */ /* 0x000fe20007800200 */
[----:B------:R-:W-:Y:S01]  /*36c0*/  FMUL R66, R62, UR12 ;  /* 0x0000000c3e427c20 */ /* 0x000fe20008400000 */
[----:B------:R-:W-:Y:S02]  /*36d0*/  @P1 IADD3.X R19, R59, UR7, RZ, P2, !PT ;  /* 0x000000073b131c10 */ /* 0x000fe400097fe4ff */
[----:B------:R-:W-:Y:S02]  /*36e0*/  F2FP.SATFINITE.E4M3.F32.PACK_AB_MERGE_C R64, RZ, R64, RZ ;  /* 0x00000040ff40723e */ /* 0x000fe400048070ff */
[----:B------:R-:W-:Y:S02]  /*36f0*/  F2FP.SATFINITE.E4M3.F32.PACK_AB_MERGE_C R65, RZ, R65, RZ ;  /* 0x00000041ff41723e */ /* 0x000fe400048070ff */
[----:B0-----:R-:W-:Y:S02]  /*3700*/  @P1 LEA R22, P2, R0, R17, 0x1 ;  /* 0x0000001100161211 */ /* 0x001fe400078408ff */
[----:B------:R-:W-:-:S02]  /*3710*/  FMNMX R61, |R24|, R55, !PT ;  /* 0x00000037183d7209 */ /* 0x000fc40007800200 */
[----:B------:R-:W-:Y:S02]  /*3720*/  @P1 LEA.HI.X R23, R0, R18, R19, 0x1, P2 ;  /* 0x0000001200171211 */ /* 0x000fe400010f0c13 */
[----:B------:R-:W-:Y:S02]  /*3730*/  @P1 PRMT R19, R65, 0x7604, R64 ;  /* 0x0000760441131816 */ /* 0x000fe40000000040 */
[----:B------:R-:W-:-:S03]  /*3740*/  F2FP.SATFINITE.E4M3.F32.PACK_AB_MERGE_C R66, RZ, R66, RZ ;  /* 0x00000042ff42723e */ /* 0x000fc600048070ff */
[----:B------:R0:W-:Y:S01]  /*3750*/  @P1 STG.E.U16 desc[UR10][R22.64], R19 ;  /* 0x0000001316001986 */ /* 0x0001e2000c10150a */
[----:B------:R-:W-:Y:S05]  /*3760*/  @!P1 BRA `(.L_x_8712) ;  /* 0x0000000000249947 */ /* 0x000fea0003800000 */
[----:B0-----:R-:W-:Y:S01]  /*3770*/  MOV R23, R59 ;  /* 0x0000003b00177202 */ /* 0x001fe20000000f00 */
[----:B------:R-:W-:Y:S01]  /*3780*/  IMAD.MOV.U32 R22, RZ, RZ, R58 ;  /* 0x000000ffff167224 */ /* 0x000fe200078e003a */
[----:B------:R-:W-:-:S03]  /*3790*/  UIMAD UR4, UR8, 0x3, URZ ;  /* 0x00000003080478a4 */ /* 0x000fc6000f8e023f */
[----:B------:R-:W-:-:S04]  /*37a0*/  IMAD.WIDE.U32 R22, R40, 0x3, R22 ;  /* 0x0000000328167825 */ /* 0x000fc800078e0016 */
[----:B------:R-:W-:Y:S01]  /*37b0*/  VIADD R19, R23, UR4 ;  /* 0x0000000417137c36 */ /* 0x000fe20008000000 */
[----:B------:R-:W-:-:S04]  /*37c0*/  LEA R58, P1, R22, R17, 0x1 ;  /* 0x00000011163a7211 */ /* 0x000fc800078208ff */
[----:B------:R-:W-:Y:S02]  /*37d0*/  LEA.HI.X R59, R22, R18, R19, 0x1, P1 ;  /* 0x00000012163b7211 */ /* 0x000fe400008f0c13 */
[----:B------:R-:W-:-:S05]  /*37e0*/  PRMT R19, R66, 0x7604, R69 ;  /* 0x0000760442137816 */ /* 0x000fca0000000045 */
[----:B------:R1:W-:Y:S02]  /*37f0*/  STG.E.U16 desc[UR10][R58.64], R19 ;  /* 0x000000133a007986 */ /* 0x0003e4000c10150a */
.L_x_8712:
[----:B------:R-:W-:Y:S05]  /*3800*/  BSYNC B0 ;  /* 0x0000000000007941 */ /* 0x000fea0003800000 */
.L_x_8711:
[C---:B------:R-:W-:Y:S01]  /*3810*/  SHF.R.U64 R55, R40.reuse, 0x1, R41 ;  /* 0x0000000128377819 */ /* 0x040fe20000001229 */
[----:B0-----:R-:W-:Y:S01]  /*3820*/  IMAD.SHL.U32 R23, R40, 0x4, RZ ;  /* 0x0000000428177824 */ /* 0x001fe200078e00ff */
[C---:B-1----:R-:W-:Y:S02]  /*3830*/  SHF.L.U64.HI R19, R2.reuse, 0x5, R3 ;  /* 0x0000000502137819 */ /* 0x042fe40000010203 */
[----:B------:R-:W-:Y:S02]  /*3840*/  SHF.R.U32.HI R0, RZ, 0x1, R41 ;  /* 0x00000001ff007819 */ /* 0x000fe40000011629 */
[----:B------:R-:W-:Y:S02]  /*3850*/  LEA R22, P1, -R2, R55, 0x5 ;  /* 0x0000003702167211 */ /* 0x000fe400078229ff */
[----:B------:R-:W-:Y:S02]  /*3860*/  FMNMX R68, |R20|, R61, !PT ;  /* 0x0000003d14447209 */ /* 0x000fe40007800200 */
[----:B------:R-:W-:-:S02]  /*3870*/  IADD3.X R19, R0, ~R19, RZ, P1, !PT ;  /* 0x8000001300137210 */ /* 0x000fc40000ffe4ff */
[----:B------:R-:W-:Y:S02]  /*3880*/  ISETP.LT.U32.AND P1, PT, R22, 0x20, PT ;  /* 0x000000201600780c */ /* 0x000fe40003f21070 */
[----:B------:R-:W-:Y:S02]  /*3890*/  IADD3 R20, P3, R23, R44, RZ ;  /* 0x0000002c17147210 */ /* 0x000fe40007f7e0ff */
[----:B------:R-:W-:Y:S01]  /*38a0*/  ISETP.LT.U32.AND.EX P2, PT, R19, RZ, PT, P1 ;  /* 0x000000ff1300720c */ /* 0x000fe20003f41110 */
[----:B------:R-:W-:Y:S01]  /*38b0*/  VIADD R19, R5, 0x2 ;  /* 0x0000000205137836 */ /* 0x000fe20000000000 */
[----:B------:R-:W-:Y:S02]  /*38c0*/  SHF.L.U64.HI R41, R40, 0x2, R41 ;  /* 0x0000000228297819 */ /* 0x000fe40000010229 */
[----:B------:R-:W-:Y:S02]  /*38d0*/  SEL R22, R22, 0x20, P2 ;  /* 0x0000002016167807 */ /* 0x000fe40001000000 */
[----:B------:R-:W-:-:S02]  /*38e0*/  ISETP.GE.U32.AND P1, PT, R19, R6, PT ;  /* 0x000000061300720c */ /* 0x000fc40003f26070 */
[----:B------:R-:W-:Y:S02]  /*38f0*/  IADD3 R19, R4, 0x1e, RZ ;  /* 0x0000001e04137810 */ /* 0x000fe40007ffe0ff */
[----:B------:R-:W-:Y:S02]  /*3900*/  IADD3.X R21, R41, R21, RZ, P3, !PT ;  /* 0x0000001529157210 */ /* 0x000fe40001ffe4ff */
[----:B------:R-:W-:-:S04]  /*3910*/  LOP3.LUT R19, R19, 0x1f, RZ, 0xc0, !PT ;  /* 0x0000001f13137812 */ /* 0x000fc800078ec0ff */
[C---:B------:R-:W-:Y:S02]  /*3920*/  ISETP.LT.U32.AND P1, PT, R19.reuse, R22, !P1 ;  /* 0x000000161300720c */ /* 0x040fe40004f21070 */
[----:B------:R-:W-:Y:S02]  /*3930*/  IADD3 R58, P4, R19, R20, RZ ;  /* 0x00000014133a7210 */ /* 0x000fe40007f9e0ff */
[----:B------:R-:W-:-:S03]  /*3940*/  LEA R22, P2, R55, R42, 0x2 ;  /* 0x0000002a37167211 */ /* 0x000fc600078410ff */
[----:B------:R-:W-:-:S06]  /*3950*/  IMAD.X R59, RZ, RZ, R21, P4 ;  /* 0x000000ffff3b7224 */ /* 0x000fcc00020e0615 */
[----:B------:R-:W-:Y:S02]  /*3960*/  @P1 IADD3 R24, P3, R58, R23, RZ ;  /* 0x000000173a181210 */ /* 0x000fe40007f7e0ff */
[----:B------:R-:W-:Y:S02]  /*3970*/  FMNMX R68, |R25|, R68, !PT ;  /* 0x0000004419447209 */ /* 0x000fe40007800200 */
[----:B------:R-:W-:Y:S01]  /*3980*/  @P1 IADD3.X R23, R59, R41, RZ, P3, !PT ;  /* 0x000000293b171210 */ /* 0x000fe20001ffe4ff */
[----:B------:R-:W-:Y:S01]  /*3990*/  @P1 IMAD.SHL.U32 R43, R24, 0x4, RZ ;  /* 0x00000004182b1824 */ /* 0x000fe200078e00ff */
        /* <DEDUP_REMOVED lines=18> */
[----:B------:R-:W-:Y:S01]  /*3ac0*/  IMAD.U32 R64, R64, 0x10000, RZ ;  /* 0x0001000040407824 */ /* 0x000fe200078e00ff */
[----:B------:R-:W-:Y:S01]  /*3ad0*/  @!P1 MOV R26, RZ ;  /* 0x000000ff001a9202 */ /* 0x000fe20000000f00 */
[----:B------:R0:W5:Y:S05]  /*3ae0*/  @P1 LDG.E R24, desc[UR10][R42.64] ;  /* 0x0000000a2a181981 */ /* 0x00016a000c1e1900 */
[----:B------:R1:W5:Y:S01]  /*3af0*/  @P1 LDG.E R26, desc[UR10][R44.64] ;  /* 0x0000000a2c1a1981 */ /* 0x000362000c1e1900 */
[----:B------:R-:W-:Y:S01]  /*3b00*/  FMNMX R68, |R27|, R68, !PT ;  /* 0x000000441b447209 */ /* 0x000fe20007800200 */
[----:B------:R-:W-:Y:S01]  /*3b10*/  BSSY B0, `(.L_x_8713) ;  /* 0x0000026000007945 */ /* 0x000fe20003800000 */
[----:B------:R-:W-:-:S02]  /*3b20*/  LOP3.LUT R41, R34, 0xffff, RZ, 0xc0, !PT ;  /* 0x0000ffff22297812 */ /* 0x000fc400078ec0ff */
[----:B------:R-:W-:Y:S02]  /*3b30*/  LOP3.LUT R34, R33, 0xffff, RZ, 0xc0, !PT ;  /* 0x0000ffff21227812 */ /* 0x000fe400078ec0ff */
[----:B------:R-:W-:Y:S02]  /*3b40*/  FMNMX R33, |R29|, R68, !PT ;  /* 0x000000441d217209 */ /* 0x000fe40007800200 */
[----:B------:R-:W-:Y:S01]  /*3b50*/  SHF.L.U32 R65, R65, 0x10, RZ ;  /* 0x0000001041417819 */ /* 0x000fe200000006ff */
[----:B------:R-:W-:Y:S01]  /*3b60*/  IMAD R27, R34, 0x1000000, R35 ;  /* 0x01000000221b7824 */ /* 0x000fe200078e0223 */
[----:B0-----:R-:W-:Y:S02]  /*3b70*/  LOP3.LUT R42, R63, 0xffff, RZ, 0xc0, !PT ;  /* 0x0000ffff3f2a7812 */ /* 0x001fe400078ec0ff */
[----:B------:R-:W-:Y:S02]  /*3b80*/  LOP3.LUT R64, R41, 0xff0000, R64, 0xf8, !PT ;  /* 0x00ff000029407812 */ /* 0x000fe400078ef840 */
[----:B------:R-:W-:-:S02]  /*3b90*/  LOP3.LUT R29, R30, 0xffff, RZ, 0xc0, !PT ;  /* 0x0000ffff1e1d7812 */ /* 0x000fc400078ec0ff */
[----:B------:R-:W-:Y:S02]  /*3ba0*/  LOP3.LUT R69, R69, 0xffff, RZ, 0xc0, !PT ;  /* 0x0000ffff45457812 */ /* 0x000fe400078ec0ff */
[----:B------:R-:W-:Y:S02]  /*3bb0*/  FMNMX R34, |R28|, R33, !PT ;  /* 0x000000211c227209 */ /* 0x000fe40007800200 */
[----:B------:R-:W-:Y:S02]  /*3bc0*/  LOP3.LUT R65, R42, 0xff0000, R65, 0xf8, !PT ;  /* 0x00ff00002a417812 */ /* 0x000fe400078ef841 */
[----:B------:R-:W-:Y:S02]  /*3bd0*/  LOP3.LUT R30, R66, 0xffff, RZ, 0xc0, !PT ;  /* 0x0000ffff421e7812 */ /* 0x000fe400078ec0ff */
[----:B------:R-:W-:Y:S01]  /*3be0*/  LEA R28, R29, R32, 0x18 ;  /* 0x000000201d1c7211 */ /* 0x000fe200078ec0ff */
[----:B------:R-:W-:Y:S01]  /*3bf0*/  IMAD R29, R69, 0x1000000, R64 ;  /* 0x01000000451d7824 */ /* 0x000fe200078e0240 */
[----:B------:R-:W-:Y:S01]  /*3c00*/  FMNMX R63, |R31|, R34, !PT ;  /* 0x000000221f3f7209 */ /* 0x000fe20007800200 */
[----:B------:R-:W-:Y:S01]  /*3c10*/  @!P1 IMAD.MOV.U32 R31, RZ, RZ, RZ ;  /* 0x000000ffff1f9224 */ /* 0x000fe200078e00ff */
[----:B------:R-:W-:-:S02]  /*3c20*/  LEA R30, R30, R65, 0x18 ;  /* 0x000000411e1e7211 */ /* 0x000fc400078ec0ff */
[----:B------:R-:W-:Y:S02]  /*3c30*/  @!P1 CS2R R32, SRZ ;  /* 0x0000000000209805 */ /* 0x000fe4000001ff00 */
[----:B------:R-:W-:Y:S01]  /*3c40*/  @!P1 MOV R34, RZ ;  /* 0x000000ff00229202 */ /* 0x000fe20000000f00 */
        /* <DEDUP_REMOVED lines=18> */
.L_x_8714:
[----:B------:R-:W-:Y:S05]  /*3d70*/  BSYNC B0 ;  /* 0x0000000000007941 */ /* 0x000fea0003800000 */
.L_x_8713:
[----:B------:R-:W-:Y:S01]  /*3d80*/  BSSY B0, `(.L_x_8715) ;  /* 0x0000019000007945 */ /* 0x000fe20003800000 */
[----:B0-----:R-:W-:Y:S01]  /*3d90*/  @!P1 MOV R35, RZ ;  /* 0x000000ff00239202 */ /* 0x001fe20000000f00 */
[----:B------:R-:W-:Y:S02]  /*3da0*/  @!P1 IMAD.MOV.U32 R42, RZ, RZ, RZ ;  /* 0x000000ffff2a9224 */ /* 0x000fe400078e00ff */
[----:B------:R-:W-:Y:S05]  /*3db0*/  @!P1 BRA `(.L_x_8716) ;  /* 0x0000000000549947 */ /* 0x000fea0003800000 */
[----:B------:R-:W-:Y:S01]  /*3dc0*/  MOV R44, R60 ;  /* 0x0000003c002c7202 */ /* 0x000fe20000000f00 */
[----:B------:R-:W-:Y:S01]  /*3dd0*/  IMAD.MOV.U32 R45, RZ, RZ, R61 ;  /* 0x000000ffff2d7224 */ /* 0x000fe200078e003d */
[----:B------:R-:W-:Y:S01]  /*3de0*/  MOV R42, R58 ;  /* 0x0000003a002a7202 */ /* 0x000fe20000000f00 */
[----:B------:R-:W-:Y:S01]  /*3df0*/  IMAD R33, R0, 0x6, RZ ;  /* 0x0000000600217824 */ /* 0x000fe200078e02ff */
[----:B------:R-:W-:Y:S01]  /*3e00*/  UIMAD UR4, UR8, 0x6, URZ ;  /* 0x00000006080478a4 */ /* 0x000fe2000f8e023f */
[----:B------:R-:W-:-:S04]  /*3e10*/  IMAD.WIDE.U32 R44, R55, 0x6, R44 ;  /* 0x00000006372c7825 */ /* 0x000fc800078e002c */
[----:B------:R-:W-:Y:S01]  /*3e20*/  IMAD.MOV.U32 R43, RZ, RZ, R59 ;  /* 0x000000ffff2b7224 */ /* 0x000fe200078e003b */
[----:B------:R-:W-:Y:S02]  /*3e30*/  IADD3 R33, R33, R45, RZ ;  /* 0x0000002d21217210 */ /* 0x000fe40007ffe0ff */
[----:B------:R-:W-:Y:S01]  /*3e40*/  LEA R64, P2, R44, R8, 0x2 ;  /* 0x000000082c407211 */ /* 0x000fe200078410ff */
[----:B------:R-:W-:-:S03]  /*3e50*/  IMAD.WIDE.U32 R42, R40, 0x6, R42 ;  /* 0x00000006282a7825 */ /* 0x000fc600078e002a */
[----:B------:R-:W-:Y:S01]  /*3e60*/  LEA.HI.X R65, R44, R9, R33, 0x2, P2 ;  /* 0x000000092c417211 */ /* 0x000fe200010f1421 */
[----:B------:R-:W-:Y:S01]  /*3e70*/  VIADD R33, R43, UR4 ;  /* 0x000000042b217c36 */ /* 0x000fe20008000000 */
[----:B------:R-:W-:-:S04]  /*3e80*/  SHF.L.U32 R43, R42, 0x2, RZ ;  /* 0x000000022a2b7819 */ /* 0x000fc800000006ff */
        /* <DEDUP_REMOVED lines=8> */
.L_x_8716:
[----:B------:R-:W-:Y:S05]  /*3f10*/  BSYNC B0 ;  /* 0x0000000000007941 */ /* 0x000fea0003800000 */
.L_x_8715:
        /* <DEDUP_REMOVED lines=21> */
.L_x_8718:
[----:B------:R-:W-:Y:S05]  /*4070*/  BSYNC B0 ;  /* 0x0000000000007941 */ /* 0x000fea0003800000 */
.L_x_8717:
[----:B------:R-:W-:Y:S01]  /*4080*/  HFMA2.MMA R55, -RZ, RZ, 3.7421875, 0 ;  /* 0x437c0000ff377435 */ /* 0x000fe200000001ff */
[----:B0-----:R-:W-:Y:S01]  /*4090*/  HADD2.F32 R58, -RZ, R49.H0_H0 ;  /* 0x20000031ff3a7230 */ /* 0x001fe20000004100 */
[----:B------:R-:W-:Y:S01]  /*40a0*/  IADD3 R40, P3, R7, R20, RZ ;  /* 0x0000001407287210 */ /* 0x000fe20007f7e0ff */
[----:B------:R-:W-:Y:S01]  /*40b0*/  IMAD.MOV.U32 R41, RZ, RZ, 0x3bbb989d ;  /* 0x3bbb989dff297424 */ /* 0x000fe200078e00ff */
[----:B------:R-:W-:Y:S01]  /*40c0*/  BSSY B1, `(.L_x_8719) ;  /* 0x0000017000017945 */ /* 0x000fe20003800000 */
[----:B------:R-:W-:Y:S02]  /*40d0*/  FMNMX R62, |R62|, R63, !PT ;  /* 0x0000003f3e3e7209 */ /* 0x000fe40007800200 */
[----:B------:R-:W-:-:S04]  /*40e0*/  FFMA.SAT R0, -R58, R41, 0.5 ;  /* 0x3f0000003a007423 */ /* 0x000fc80000002129 */
[----:B------:R-:W-:-:S04]  /*40f0*/  FFMA.RM R0, R0, R55, 12582913 ;  /* 0x4b40000100007423 */ /* 0x000fc80000004037 */
[C---:B------:R-:W-:Y:S01]  /*4100*/  FADD R41, R0.reuse, -12583039 ;  /* 0xcb40007f00297421 */ /* 0x040fe20000000000 */
[----:B------:R-:W-:-:S03]  /*4110*/  IMAD.SHL.U32 R0, R0, 0x800000, RZ ;  /* 0x0080000000007824 */ /* 0x000fc600078e00ff */
[----:B------:R-:W-:-:S04]  /*4120*/  FFMA R41, -R58, 1.4426950216293334961, -R41 ;  /* 0x3fb8aa3b3a297823 */ /* 0x000fc80000000929 */
[----:B------:R-:W-:Y:S01]  /*4130*/  FFMA R55, -R58, 1.925963033500011079e-08, R41 ;  /* 0x32a570603a377823 */ /* 0x000fe20000000129 */
[----:B------:R-:W-:-:S05]  /*4140*/  IMAD.X R41, RZ, RZ, R21, P3 ;  /* 0x000000ffff297224 */ /* 0x000fca00018e0615 */
        /* <DEDUP_REMOVED lines=8> */
[----:B-----5:R-:W-:Y:S05]  /*41d0*/  CALL.REL.NOINC `($__internal_201_$__cuda_sm20_rcp_rn_f32_slowpath) ;  /* 0x000000a400247944 */ /* 0x020fea0003c00000 */
[----:B------:R-:W-:Y:S05]  /*41e0*/  BRA `(.L_x_8721) ;  /* 0x0000000000107947 */ /* 0x000fea0003800000 */
.L_x_8720:
[----:B------:R-:W0:Y:S02]  /*41f0*/  MUFU.RCP R63, R60 ;  /* 0x0000003c003f7308 */ /* 0x000e240000001000 */
[----:B0-----:R-:W-:-:S04]  /*4200*/  FFMA R0, R60, R63, -1 ;  /* 0xbf8000003c007423 */ /* 0x001fc8000000003f */
[----:B------:R-:W-:-:S04]  /*4210*/  FADD.FTZ R0, -R0, -RZ ;  /* 0x800000ff00007221 */ /* 0x000fc80000010100 */
[----:B------:R-:W-:-:S07]  /*4220*/  FFMA R63, R63, R0, R63 ;  /* 0x000000003f3f7223 */ /* 0x000fce000000003f */
.L_x_8721:
[----:B------:R-:W-:Y:S05]  /*4230*/  BSYNC B1 ;  /* 0x0000000000017941 */ /* 0x000fea0003800000 */
.L_x_8719:
        /* <DEDUP_REMOVED lines=9> */
[----:B------:R-:W-:Y:S01]  /*42d0*/  FFMA R55, -R59, 1.925963033500011079e-08, R60 ;  /* 0x32a570603b377823 */ /* 0x000fe2000000013c */
[----:B------:R-:W-:-:S05]  /*42e0*/  HADD2.F32 R60, -RZ, R57.H0_H0 ;  /* 0x20000039ff3c7230 */ /* 0x000fca0000004100 */
        /* <DEDUP_REMOVED lines=14> */
[----:B-----5:R-:W-:Y:S05]  /*43d0*/  CALL.REL.NOINC `($__internal_201_$__cuda_sm20_rcp_rn_f32_slowpath) ;  /* 0x000000a000a47944 */ /* 0x020fea0003c00000 */
[----:B------:R-:W-:Y:S05]  /*43e0*/  BRA `(.L_x_8724) ;  /* 0x0000000000107947 */ /* 0x000fea0003800000 */
.L_x_8723:
[----:B------:R-:W0:Y:S02]  /*43f0*/  MUFU.RCP R63, R64 ;  /* 0x00000040003f7308 */ /* 0x000e240000001000 */
[----:B0-----:R-:W-:-:S04]  /*4400*/  FFMA R0, R64, R63, -1 ;  /* 0xbf80000040007423 */ /* 0x001fc8000000003f */
[----:B------:R-:W-:-:S04]  /*4410*/  FADD.FTZ R0, -R0, -RZ ;  /* 0x800000ff00007221 */ /* 0x000fc80000010100 */
[----:B------:R-:W-:-:S07]  /*4420*/  FFMA R63, R63, R0, R63 ;  /* 0x000000003f3f7223 */ /* 0x000fce000000003f */
.L_x_8724:
[----:B------:R-:W-:Y:S05]  /*4430*/  BSYNC B1 ;  /* 0x0000000000017941 */ /* 0x000fea0003800000 */
.L_x_8722:
[----:B------:R-:W-:Y:S01]  /*4440*/  HFMA2.MMA R55, -RZ, RZ, 0.96630859375, -0.0022525787353515625 ;  /* 0x3bbb989dff377435 */ /* 0x000fe200000001ff */
[----:B------:R-:W-:Y:S02]  /*4450*/  HADD2.F32 R58, -RZ, R49.H1_H1 ;  /* 0x30000031ff3a7230 */ /* 0x000fe40000004100 */
[----:B------:R-:W-:Y:S01]  /*4460*/  FMUL R63, R59, R63 ;  /* 0x0000003f3b3f7220 */ /* 0x000fe20000400000 */
[----:B------:R-:W-:Y:S03]  /*4470*/  BSSY B1, `(.L_x_8725) ;  /* 0x0000017000017945 */ /* 0x000fe60003800000 */
[----:B------:R-:W-:-:S03]  /*4480*/  FMUL R60, R60, R63 ;  /* 0x0000003f3c3c7220 */ /* 0x000fc60000400000 */
        /* <DEDUP_REMOVED lines=15> */
[----:B-----5:R-:W-:Y:S05]  /*4580*/  CALL.REL.NOINC `($__internal_201_$__cuda_sm20_rcp_rn_f32_slowpath) ;  /* 0x000000a000387944 */ /* 0x020fea0003c00000 */
[----:B------:R-:W-:Y:S05]  /*4590*/  BRA `(.L_x_8727) ;  /* 0x0000000000107947 */ /* 0x000fea0003800000 */
.L_x_8726:
[----:B------:R-:W0:Y:S02]  /*45a0*/  MUFU.RCP R63, R64 ;  /* 0x00000040003f7308 */ /* 0x000e240000001000 */
[----:B0-----:R-:W-:-:S04]  /*45b0*/  FFMA R0, R64, R63, -1 ;  /* 0xbf80000040007423 */ /* 0x001fc8000000003f */
[----:B------:R-:W-:-:S04]  /*45c0*/  FADD.FTZ R0, -R0, -RZ ;  /* 0x800000ff00007221 */ /* 0x000fc80000010100 */
[----:B------:R-:W-:-:S07]  /*45d0*/  FFMA R63, R63, R0, R63 ;  /* 0x000000003f3f7223 */ /* 0x000fce000000003f */
.L_x_8727:
[----:B------:R-:W-:Y:S05]  /*45e0*/  BSYNC B1 ;  /* 0x0000000000017941 */ /* 0x000fea0003800000 */
.L_x_8725:
[----:B------:R-:W-:Y:S01]  /*45f0*/  HADD2.F32 R49, -RZ, R49.H1_H1 ;  /* 0x30000031ff317230 */ /* 0x000fe20000004100 */
[----:B------:R-:W-:Y:S01]  /*4600*/  MOV R55, 0x437c0000 ;  /* 0x437c000000377802 */ /* 0x000fe20000000f00 */
[----:B------:R-:W-:Y:S01]  /*4610*/  IMAD.MOV.U32 R0, RZ, RZ, 0x3bbb989d ;  /* 0x3bbb989dff007424 */ /* 0x000fe200078e00ff */
[----:B------:R-:W-:Y:S01]  /*4620*/  BSSY B1, `(.L_x_8728) ;  /* 0x000001c000017945 */ /* 0x000fe20003800000 */
[----:B------:R-:W-:Y:S02]  /*4630*/  HADD2.F32 R50, -RZ, R50.H1_H1 ;  /* 0x30000032ff327230 */ /* 0x000fe40000004100 */
        /* <DEDUP_REMOVED lines=11> */
[----:B------:R-:W-:Y:S01]  /*46f0*/  IADD3 R0, R66, 0x1800000, RZ ;  /* 0x0180000042007810 */ /* 0x000fe20007ffe0ff */
[----:B------:R-:W-:-:S03]  /*4700*/  HADD2.F32 R58, -RZ, R57.H1_H1 ;  /* 0x30000039ff3a7230 */ /* 0x000fc60000004100 */
[----:B------:R-:W-:Y:S02]  /*4710*/  LOP3.LUT R0, R0, 0x7f800000, RZ, 0xc0, !PT ;  /* 0x7f80000000007812 */ /* 0x000fe400078ec0ff */
[----:B------:R-:W-:Y:S02]  /*4720*/  FMUL R59, R63, R58 ;  /* 0x0000003a3f3b7220 */ /* 0x000fe40000400000 */
[----:B------:R-:W-:Y:S02]  /*4730*/  ISETP.GT.U32.AND P2, PT, R0, 0x1ffffff, PT ;  /* 0x01ffffff0000780c */ /* 0x000fe40003f44070 */
[----:B------:R-:W-:-:S11]  /*4740*/  FMUL R59, R59, R50 ;  /* 0x000000323b3b7220 */ /* 0x000fd60000400000 */
[----:B------:R-:W-:Y:S05]  /*4750*/  @P2 BRA `(.L_x_8729) ;  /* 0x0000000000102947 */ /* 0x000fea0003800000 */
[----:B------:R-:W-:Y:S01]  /*4760*/  IMAD.MOV.U32 R0, RZ, RZ, R66 ;  /* 0x000000ffff007224 */ /* 0x000fe200078e0042 */
[----:B------:R-:W-:-:S07]  /*4770*/  MOV R64, 0x4790 ;  /* 0x0000479000407802 */ /* 0x000fce0000000f00 */
[----:B-----5:R-:W-:Y:S05]  /*4780*/  CALL.REL.NOINC `($__internal_201_$__cuda_sm20_rcp_rn_f32_slowpath) ;  /* 0x0000009c00b87944 */ /* 0x020fea0003c00000 */
[----:B------:R-:W-:Y:S05]  /*4790*/  BRA `(.L_x_8730) ;  /* 0x0000000000107947 */ /* 0x000fea0003800000 */
.L_x_8729:
[----:B------:R-:W0:Y:S02]  /*47a0*/  MUFU.RCP R63, R66 ;  /* 0x00000042003f7308 */ /* 0x000e240000001000 */
[----:B0-----:R-:W-:-:S04]  /*47b0*/  FFMA R0, R66, R63, -1 ;  /* 0xbf80000042007423 */ /* 0x001fc8000000003f */
[----:B------:R-:W-:-:S04]  /*47c0*/  FADD.FTZ R0, -R0, -RZ ;  /* 0x800000ff00007221 */ /* 0x000fc80000010100 */
[----:B------:R-:W-:-:S07]  /*47d0*/  FFMA R63, R63, R0, R63 ;  /* 0x000000003f3f7223 */ /* 0x000fce000000003f */
.L_x_8730:
[----:B------:R-:W-:Y:S05]  /*47e0*/  BSYNC B1 ;  /* 0x0000000000017941 */ /* 0x000fea0003800000 */
.L_x_8728:
[----:B------:R-:W-:Y:S01]  /*47f0*/  HFMA2.MMA R0, -RZ, RZ, 0.96630859375, -0.0022525787353515625 ;  /* 0x3bbb989dff007435 */ /* 0x000fe200000001ff */
[----:B------:R-:W-:Y:S02]  /*4800*/  HADD2.F32 R57, -RZ, R51.H0_H0 ;  /* 0x20000033ff397230 */ /* 0x000fe40000004100 */
        /* <DEDUP_REMOVED lines=20> */
.L_x_8732:
[----:B------:R-:W0:Y:S02]  /*4950*/  MUFU.RCP R63, R64 ;  /* 0x00000040003f7308 */ /* 0x000e240000001000 */
[----:B0-----:R-:W-:-:S04]  /*4960*/  FFMA R0, R64, R63, -1 ;  /* 0xbf80000040007423 */ /* 0x001fc8000000003f */
[----:B------:R-:W-:-:S04]  /*4970*/  FADD.FTZ R0, -R0, -RZ ;  /* 0x800000ff00007221 */ /* 0x000fc80000010100 */
[----:B------:R-:W-:-:S07]  /*4980*/  FFMA R63, R63, R0, R63 ;  /* 0x000000003f3f7223 */ /* 0x000fce000000003f */
.L_x_8733:
[----:B------:R-:W-:Y:S05]  /*4990*/  BSYNC B1 ;  /* 0x0000000000017941 */ /* 0x000fea0003800000 */
.L_x_8731:
[----:B------:R-:W-:Y:S01]  /*49a0*/  HADD2.F32 R50, -RZ, R51.H0_H0 ;  /* 0x20000033ff327230 */ /* 0x000fe20000004100 */
[----:B------:R-:W-:Y:S01]  /*49b0*/  BSSY B1, `(.L_x_8734) ;  /* 0x000001e000017945 */ /* 0x000fe20003800000 */
[----:B------:R-:W-:Y:S02]  /*49c0*/  IMAD.MOV.U32 R55, RZ, RZ, 0x3bbb989d ;  /* 0x3bbb989dff377424 */ /* 0x000fe400078e00ff */
[----:B------:R-:W-:Y:S02]  /*49d0*/  HADD2.F32 R69, -RZ, R56.H0_H0 ;  /* 0x20000038ff457230 */ /* 0x000fe40000004100 */
        /* <DEDUP_REMOVED lines=21> */
[----:B-----5:R-:W-:Y:S05]  /*4b30*/  CALL.REL.NOINC `($__internal_201_$__cuda_sm20_rcp_rn_f32_slowpath) ;  /* 0x0000009800cc7944 */ /* 0x020fea0003c00000 */
[----:B------:R-:W-:Y:S05]  /*4b40*/  BRA `(.L_x_8736) ;  /* 0x0000000000107947 */ /* 0x000fea0003800000 */
.L_x_8735:
[----:B------:R-:W0:Y:S02]  /*4b50*/  MUFU.RCP R63, R64 ;  /* 0x00000040003f7308 */ /* 0x000e240000001000 */
[----:B0-----:R-:W-:-:S04]  /*4b60*/  FFMA R0, R64, R63, -1 ;  /* 0xbf80000040007423 */ /* 0x001fc8000000003f */
[----:B------:R-:W-:-:S04]  /*4b70*/  FADD.FTZ R0, -R0, -RZ ;  /* 0x800000ff00007221 */ /* 0x000fc80000010100 */
[----:B------:R-:W-:-:S07]  /*4b80*/  FFMA R63, R63, R0, R63 ;  /* 0x000000003f3f7223 */ /* 0x000fce000000003f */
.L_x_8736:
[----:B------:R-:W-:Y:S05]  /*4b90*/  BSYNC B1 ;  /* 0x0000000000017941 */ /* 0x000fea0003800000 */
.L_x_8734:
[----:B------:R-:W-:Y:S01]  /*4ba0*/  HFMA2.MMA R0, -RZ, RZ, 0.96630859375, -0.0022525787353515625 ;  /* 0x3bbb989dff007435 */ /* 0x000fe200000001ff */
[----:B------:R-:W-:Y:S02]  /*4bb0*/  HADD2.F32 R57, -RZ, R51.H1_H1 ;  /* 0x30000033ff397230 */ /* 0x000fe40000004100 */
        /* <DEDUP_REMOVED lines=20> */
.L_x_8738:
[----:B------:R-:W0:Y:S02]  /*4d00*/  MUFU.RCP R63, R66 ;  /* 0x00000042003f7308 */ /* 0x000e240000001000 */
[----:B0-----:R-:W-:-:S04]  /*4d10*/  FFMA R0, R66, R63, -1 ;  /* 0xbf80000042007423 */ /* 0x001fc8000000003f */
[----:B------:R-:W-:-:S04]  /*4d20*/  FADD.FTZ R0, -R0, -RZ ;  /* 0x800000ff00007221 */ /* 0x000fc80000010100 */
[----:B------:R-:W-:-:S07]  /*4d30*/  FFMA R63, R63, R0, R63 ;  /* 0x000000003f3f7223 */ /* 0x000fce000000003f */
.L_x_8739:
[----:B------:R-:W-:Y:S05]  /*4d40*/  BSYNC B1 ;  /* 0x0000000000017941 */ /* 0x000fea0003800000 */
.L_x_8737:
        /* <DEDUP_REMOVED lines=27> */
.L_x_8741:
[----:B------:R-:W0:Y:S02]  /*4f00*/  MUFU.RCP R63, R66 ;  /* 0x00000042003f7308 */ /* 0x000e240000001000 */
[----:B0-----:R-:W-:-:S04]  /*4f10*/  FFMA R0, R66, R63, -1 ;  /* 0xbf80000042007423 */ /* 0x001fc8000000003f */
[----:B------:R-:W-:-:S04]  /*4f20*/  FADD.FTZ R0, -R0, -RZ ;  /* 0x800000ff00007221 */ /* 0x000fc80000010100 */
[----:B------:R-:W-:-:S07]  /*4f30*/  FFMA R63, R63, R0, R63 ;  /* 0x000000003f3f7223 */ /* 0x000fce000000003f */
.L_x_8742:
[----:B------:R-:W-:Y:S05]  /*4f40*/  BSYNC B1 ;  /* 0x0000000000017941 */ /* 0x000fea0003800000 */
.L_x_8740:
[----:B------:R-:W-:Y:S01]  /*4f50*/  HFMA2.MMA R55, -RZ, RZ, 0.96630859375, -0.0022525787353515625 ;  /* 0x3bbb989dff377435 */ /* 0x000fe200000001ff */
[----:B------:R-:W-:Y:S01]  /*4f60*/  HADD2.F32 R56, -RZ, R67.H0_H0 ;  /* 0x20000043ff387230 */ /* 0x000fe20000004100 */
[----:B------:R-:W-:Y:S08]  /*4f70*/  BSSY B1, `(.L_x_8743) ;  /* 0x0000018000017945 */ /* 0x000ff00003800000 */
        /* <DEDUP_REMOVED lines=19> */
.L_x_8744:
[----:B------:R-:W0:Y:S02]  /*50b0*/  MUFU.RCP R63, R52 ;  /* 0x00000034003f7308 */ /* 0x000e240000001000 */
[----:B0-----:R-:W-:-:S04]  /*50c0*/  FFMA R0, R52, R63, -1 ;  /* 0xbf80000034007423 */ /* 0x001fc8000000003f */
[----:B------:R-:W-:-:S04]  /*50d0*/  FADD.FTZ R0, -R0, -RZ ;  /* 0x800000ff00007221 */ /* 0x000fc80000010100 */
[----:B------:R-:W-:-:S07]  /*50e0*/  FFMA R63, R63, R0, R63 ;  /* 0x000000003f3f7223 */ /* 0x000fce000000003f */
.L_x_8745:
[----:B------:R-:W-:Y:S05]  /*50f0*/  BSYNC B1 ;  /* 0x0000000000017941 */ /* 0x000fea0003800000 */
.L_x_8743:
        /* <DEDUP_REMOVED lines=23> */
[----:B------:R-:W-:Y:S01]  /*5270*/  IMAD.MOV.U32 R0, RZ, RZ, R64 ;  /* 0x000000ffff007224 */ /* 0x000fe200078e0040 */
[----:B------:R-:W-:-:S07]  /*5280*/  MOV R64, 0x52a0 ;  /* 0x000052a000407802 */ /* 0x000fce0000000f00 */
[----:B-----5:R-:W-:Y:S05]  /*5290*/  CALL.REL.NOINC `($__internal_201_$__cuda_sm20_rcp_rn_f32_slowpath) ;  /* 0x0000009000f47944 */ /* 0x020fea0003c00000 */
[----:B------:R-:W-:Y:S05]  /*52a0*/  BRA `(.L_x_8748) ;  /* 0x0000000000107947 */ /* 0x000fea0003800000 */
.L_x_8747:
[----:B------:R-:W0:Y:S02]  /*52b0*/  MUFU.RCP R63, R64 ;  /* 0x00000040003f7308 */ /* 0x000e240000001000 */
[----:B0-----:R-:W-:-:S04]  /*52c0*/  FFMA R0, R64, R63, -1 ;  /* 0xbf80000040007423 */ /* 0x001fc8000000003f */
[----:B------:R-:W-:-:S04]  /*52d0*/  FADD.FTZ R0, -R0, -RZ ;  /* 0x800000ff00007221 */ /* 0x000fc80000010100 */
[----:B------:R-:W-:-:S07]  /*52e0*/  FFMA R63, R63, R0, R63 ;  /* 0x000000003f3f7223 */ /* 0x000fce000000003f */
.L_x_8748:
[----:B------:R-:W-:Y:S05]  /*52f0*/  BSYNC B1 ;  /* 0x0000000000017941 */ /* 0x000fea0003800000 */
.L_x_8746:
        /* <DEDUP_REMOVED lines=22> */
.L_x_8750:
[----:B------:R-:W0:Y:S02]  /*5460*/  MUFU.RCP R63, R64 ;  /* 0x00000040003f7308 */ /* 0x000e240000001000 */
[----:B0-----:R-:W-:-:S04]  /*5470*/  FFMA R0, R64, R63, -1 ;  /* 0xbf80000040007423 */ /* 0x001fc8000000003f */
[----:B------:R-:W-:-:S04]  /*5480*/  FADD.FTZ R0, -R0, -RZ ;  /* 0x800000ff00007221 */ /* 0x000fc80000010100 */
[----:B------:R-:W-:-:S07]  /*5490*/  FFMA R63, R63, R0, R63 ;  /* 0x000000003f3f7223 */ /* 0x000fce000000003f */
.L_x_8751:
[----:B------:R-:W-:Y:S05]  /*54a0*/  BSYNC B1 ;  /* 0x0000000000017941 */ /* 0x000fea0003800000 */
.L_x_8749:
[----:B------:R-:W-:Y:S01]  /*54b0*/  HADD2.F32 R69, -RZ, R67.H1_H1 ;  /* 0x30000043ff457230 */ /* 0x000fe20000004100 */
[----:B------:R-:W-:Y:S01]  /*54c0*/  MOV R55, 0x437c0000 ;  /* 0x437c000000377802 */ /* 0x000fe20000000f00 */
[----:B------:R-:W-:Y:S01]  /*54d0*/  IMAD.MOV.U32 R0, RZ, RZ, 0x3bbb989d ;  /* 0x3bbb989dff007424 */ /* 0x000fe200078e00ff */
[----:B------:R-:W-:Y:S01]  /*54e0*/  BSSY B1, `(.L_x_8752) ;  /* 0x000001c000017945 */ /* 0x000fe20003800000 */
[----:B------:R-:W-:Y:S02]  /*54f0*/  HADD2.F32 R53, -RZ, R53.H1_H1 ;  /* 0x30000035ff357230 */ /* 0x000fe40000004100 */
[----:B------:R-:W-:Y:S01]  /*5500*/  FFMA.SAT R0, -R69, R0, 0.5 ;  /* 0x3f00000045007423 */ /* 0x000fe20000002100 */
[----:B------:R-:W-:-:S03]  /*5510*/  HADD2.F32 R67, -RZ, R54.H1_H1 ;  /* 0x30000036ff437230 */ /* 0x000fc60000004100 */
        /* <DEDUP_REMOVED lines=20> */
.L_x_8753:
[----:B------:R-:W0:Y:S02]  /*5660*/  MUFU.RCP R63, R66 ;  /* 0x00000042003f7308 */ /* 0x000e240000001000 */
[----:B0-----:R-:W-:-:S04]  /*5670*/  FFMA R0, R66, R63, -1 ;  /* 0xbf80000042007423 */ /* 0x001fc8000000003f */
[----:B------:R-:W-:-:S04]  /*5680*/  FADD.FTZ R0, -R0, -RZ ;  /* 0x800000ff00007221 */ /* 0x000fc80000010100 */
[----:B------:R-:W-:-:S07]  /*5690*/  FFMA R63, R63, R0, R63 ;  /* 0x000000003f3f7223 */ /* 0x000fce000000003f */
.L_x_8754:
[----:B------:R-:W-:Y:S05]  /*56a0*/  BSYNC B1 ;  /* 0x0000000000017941 */ /* 0x000fea0003800000 */
.L_x_8752:
        /* <DEDUP_REMOVED lines=22> */
.L_x_8756:
[----:B------:R-:W0:Y:S02]  /*5810*/  MUFU.RCP R63, R64 ;  /* 0x00000040003f7308 */ /* 0x000e240000001000 */
[----:B0-----:R-:W-:-:S04]  /*5820*/  FFMA R0, R64, R63, -1 ;  /* 0xbf80000040007423 */ /* 0x001fc8000000003f */
[----:B------:R-:W-:-:S04]  /*5830*/  FADD.FTZ R0, -R0, -RZ ;  /* 0x800000ff00007221 */ /* 0x000fc80000010100 */
[----:B------:R-:W-:-:S07]  /*5840*/  FFMA R63, R63, R0, R63 ;  /* 0x000000003f3f7223 */ /* 0x000fce000000003f */
.L_x_8757:
[----:B------:R-:W-:Y:S05]  /*5850*/  BSYNC B1 ;  /* 0x0000000000017941 */ /* 0x000fea0003800000 */
.L_x_8755:
[----:B------:R-:W-:Y:S01]  /*5860*/  HADD2.F32 R70, -RZ, R47.H0_H0 ;  /* 0x2000002fff467230 */ /* 0x000fe20000004100 */
[----:B------:R-:W-:Y:S01]  /*5870*/  BSSY B1, `(.L_x_8758) ;  /* 0x000001e000017945 */ /* 0x000fe20003800000 */
[----:B------:R-:W-:-:S04]  /*5880*/  IMAD.MOV.U32 R55, RZ, RZ, 0x3bbb989d ;  /* 0x3bbb989dff377424 */ /* 0x000fc800078e00ff */
        /* <DEDUP_REMOVED lines=24> */
.L_x_8759:
[----:B------:R-:W0:Y:S02]  /*5a10*/  MUFU.RCP R63, R64 ;  /* 0x00000040003f7308 */ /* 0x000e240000001000 */
[----:B0-----:R-:W-:-:S04]  /*5a20*/  FFMA R0, R64, R63, -1 ;  /* 0xbf80000040007423 */ /* 0x001fc8000000003f */
[----:B------:R-:W-:-:S04]  /*5a30*/  FADD.FTZ R0, -R0, -RZ ;  /* 0x800000ff00007221 */ /* 0x000fc80000010100 */
[----:B------:R-:W-:-:S07]  /*5a40*/  FFMA R63, R63, R0, R63 ;  /* 0x000000003f3f7223 */ /* 0x000fce000000003f */
.L_x_8760:
[----:B------:R-:W-:Y:S05]  /*5a50*/  BSYNC B1 ;  /* 0x0000000000017941 */ /* 0x000fea0003800000 */
.L_x_8758:
[----:B------:R-:W-:Y:S01]  /*5a60*/  HFMA2.MMA R55, -RZ, RZ, 0.96630859375, -0.0022525787353515625 ;  /* 0x3bbb989dff377435 */ /* 0x000fe200000001ff */
[----:B------:R-:W-:Y:S01]  /*5a70*/  FMUL R63, R70, R63 ;  /* 0x0000003f463f7220 */ /* 0x000fe20000400000 */
[----:B------:R-:W-:Y:S01]  /*5a80*/  HADD2.F32 R70, -RZ, R47.H1_H1 ;  /* 0x3000002fff467230 */ /* 0x000fe20000004100 */
[----:B------:R-:W-:Y:S02]  /*5a90*/  BSSY B1, `(.L_x_8761) ;  /* 0x0000017000017945 */ /* 0x000fe40003800000 */
[----:B------:R-:W-:-:S05]  /*5aa0*/  FMUL R54, R54, R63 ;  /* 0x0000003f36367220 */ /* 0x000fca0000400000 */
        /* <DEDUP_REMOVED lines=17> */
.L_x_8762:
[----:B------:R-:W0:Y:S02]  /*5bc0*/  MUFU.RCP R63, R64 ;  /* 0x00000040003f7308 */ /* 0x000e240000001000 */
[----:B0-----:R-:W-:-:S04]  /*5bd0*/  FFMA R0, R64, R63, -1 ;  /* 0xbf80000040007423 */ /* 0x001fc8000000003f */
[----:B------:R-:W-:-:S04]  /*5be0*/  FADD.FTZ R0, -R0, -RZ ;  /* 0x800000ff00007221 */ /* 0x000fc80000010100 */
[----:B------:R-:W-:-:S07]  /*5bf0*/  FFMA R63, R63, R0, R63 ;  /* 0x000000003f3f7223 */ /* 0x000fce000000003f */
.L_x_8763:
[----:B------:R-:W-:Y:S05]  /*5c00*/  BSYNC B1 ;  /* 0x0000000000017941 */ /* 0x000fea0003800000 */
.L_x_8761:
[----:B------:R-:W-:Y:S01]  /*5c10*/  FADD R0, -R63, 1 ;  /* 0x3f8000003f007421 */ /* 0x000fe20000000100 */
[----:B------:R-:W-:Y:S01]  /*5c20*/  HADD2.F32 R47, -RZ, R47.H1_H1 ;  /* 0x3000002fff2f7230 */ /* 0x000fe20000004100 */
[----:B------:R-:W-:Y:S01]  /*5c30*/  BSSY B1, `(.L_x_8764) ;  /* 0x000001d000017945 */ /* 0x000fe20003800000 */
[----:B------:R-:W-:Y:S02]  /*5c40*/  HADD2.F32 R46, -RZ, R46.H1_H1 ;  /* 0x3000002eff2e7230 */ /* 0x000fe40000004100 */
[----:B------:R-:W-:-:S04]  /*5c50*/  FMUL R0, R0, R63 ;  /* 0x0000003f00007220 */ /* 0x000fc80000400000 */
[----:B------:R-:W-:Y:S01]  /*5c60*/  FFMA R55, R70, R0, R63 ;  /* 0x0000000046377223 */ /* 0x000fe2000000003f */
[----:B------:R-:W-:Y:S01]  /*5c70*/  IMAD.MOV.U32 R0, RZ, RZ, 0x3bbb989d ;  /* 0x3bbb989dff007424 */ /* 0x000fe200078e00ff */
[----:B------:R-:W-:-:S03]  /*5c80*/  MOV R63, 0x437c0000 ;  /* 0x437c0000003f7802 */ /* 0x000fc60000000f00 */
        /* <DEDUP_REMOVED lines=8> */
[----:B------:R-:W-:Y:S02]  /*5d10*/  HADD2.F32 R63, -RZ, R48.H1_H1 ;  /* 0x30000030ff3f7230 */ /* 0x000fe40000004100 */
[----:B------:R-:W-:Y:S02]  /*5d20*/  FMUL R48, R55, R46 ;  /* 0x0000002e37307220 */ /* 0x000fe40000400000 */
[----:B------:R-:W-:Y:S02]  /*5d30*/  IADD3 R0, R66, 0x1800000, RZ ;  /* 0x0180000042007810 */ /* 0x000fe40007ffe0ff */
[----:B------:R-:W-:Y:S02]  /*5d40*/  FMUL R48, R48, R63 ;  /* 0x0000003f30307220 */ /* 0x000fe40000400000 */
[----:B------:R-:W-:-:S04]  /*5d50*/  LOP3.LUT R0, R0, 0x7f800000, RZ, 0xc0, !PT ;  /* 0x7f80000000007812 */ /* 0x000fc800078ec0ff */
[----:B------:R-:W-:-:S13]  /*5d60*/  ISETP.GT.U32.AND P2, PT, R0, 0x1ffffff, PT ;  /* 0x01ffffff0000780c */ /* 0x000fda0003f44070 */
[----:B------:R-:W-:Y:S05]  /*5d70*/  @P2 BRA `(.L_x_8765) ;  /* 0x0000000000102947 */ /* 0x000fea0003800000 */
[----:B------:R-:W-:Y:S01]  /*5d80*/  IMAD.MOV.U32 R0, RZ, RZ, R66 ;  /* 0x000000ffff007224 */ /* 0x000fe200078e0042 */
[----:B------:R-:W-:-:S07]  /*5d90*/  MOV R64, 0x5db0 ;  /* 0x00005db000407802 */ /* 0x000fce0000000f00 */
[----:B-----5:R-:W-:Y:S05]  /*5da0*/  CALL.REL.NOINC `($__internal_201_$__cuda_sm20_rcp_rn_f32_slowpath) ;  /* 0x0000008800307944 */ /* 0x020fea0003c00000 */
[----:B------:R-:W-:Y:S05]  /*5db0*/  BRA `(.L_x_8766) ;  /* 0x0000000000107947 */ /* 0x000fea0003800000 */
.L_x_8765:
[----:B------:R-:W0:Y:S02]  /*5dc0*/  MUFU.RCP R63, R66 ;  /* 0x00000042003f7308 */ /* 0x000e240000001000 */
[----:B0-----:R-:W-:-:S04]  /*5dd0*/  FFMA R0, R66, R63, -1 ;  /* 0xbf80000042007423 */ /* 0x001fc8000000003f */
[----:B------:R-:W-:-:S04]  /*5de0*/  FADD.FTZ R0, -R0, -RZ ;  /* 0x800000ff00007221 */ /* 0x000fc80000010100 */
[----:B------:R-:W-:-:S07]  /*5df0*/  FFMA R63, R63, R0, R63 ;  /* 0x000000003f3f7223 */ /* 0x000fce000000003f */
.L_x_8766:
[----:B------:R-:W-:Y:S05]  /*5e00*/  BSYNC B1 ;  /* 0x0000000000017941 */ /* 0x000fea0003800000 */
.L_x_8764:
[----:B------:R-:W0:Y:S01]  /*5e10*/  @P0 LDC R71, c[0x0][0x248] ;  /* 0x00009200ff470b82 */ /* 0x000e220000000800 */
[----:B------:R-:W-:Y:S01]  /*5e20*/  FMUL R0, R61, UR12 ;  /* 0x0000000c3d007c20 */ /* 0x000fe20008400000 */
[----:B------:R-:W-:Y:S01]  /*5e30*/  FMUL R55, R59, UR12 ;  /* 0x0000000c3b377c20 */ /* 0x000fe20008400000 */
[----:B------:R-:W-:Y:S01]  /*5e40*/  FMUL R47, R47, R63 ;  /* 0x0000003f2f2f7220 */ /* 0x000fe20000400000 */
[----:B------:R-:W-:Y:S01]  /*5e50*/  FMNMX R66, R62, |R61|, !PT ;  /* 0x4000003d3e427209 */ /* 0x000fe20007800000 */
[----:B------:R-:W-:Y:S01]  /*5e60*/  BSSY B0, `(.L_x_8767) ;  /* 0x0000034000007945 */ /* 0x000fe20003800000 */
[----:B------:R-:W-:Y:S01]  /*5e70*/  @P0 LEA R62, P2, R40, R15, 0x1 ;  /* 0x0000000f283e0211 */ /* 0x000fe200078408ff */
[----:B------:R-:W-:Y:S01]  /*5e80*/  FMUL R64, R46, R47 ;  /* 0x0000002f2e407220 */ /* 0x000fe20000400000 */
[----:B------:R-:W-:Y:S01]  /*5e90*/  F2FP.SATFINITE.E4M3.F32.PACK_AB_MERGE_C R0, RZ, R0, RZ ;  /* 0x00000000ff00723e */ /* 0x000fe200048070ff */
[----:B------:R-:W-:Y:S01]  /*5ea0*/  FMUL R46, R58, UR12 ;  /* 0x0000000c3a2e7c20 */ /* 0x000fe20008400000 */
[----:B------:R-:W-:-:S02]  /*5eb0*/  F2FP.SATFINITE.E4M3.F32.PACK_AB_MERGE_C R55, RZ, R55, RZ ;  /* 0x00000037ff37723e */ /* 0x000fc400048070ff */
[----:B------:R-:W-:Y:S01]  /*5ec0*/  FMNMX R65, |R59|, R66, !PT ;  /* 0x000000423b417209 */ /* 0x000fe20007800200 */
[----:B------:R-:W-:Y:S01]  /*5ed0*/  FMUL R66, R57, UR12 ;  /* 0x0000000c39427c20 */ /* 0x000fe20008400000 */
[----:B------:R-:W-:Y:S02]  /*5ee0*/  @P0 LEA.HI.X R63, R40, R16, R41, 0x1, P2 ;  /* 0x00000010283f0211 */ /* 0x000fe400010f0c29 */
[----:B------:R-:W-:Y:S02]  /*5ef0*/  @P0 PRMT R61, R55, 0x7604, R0 ;  /* 0x00007604373d0816 */ /* 0x000fe40000000000 */
[----:B------:R-:W-:Y:S02]  /*5f00*/  FMNMX R58, |R58|, R65, !PT ;  /* 0x000000413a3a7209 */ /* 0x000fe40007800200 */
[----:B------:R-:W-:Y:S01]  /*5f10*/  LOP3.LUT R0, R0, 0xff, RZ, 0xc0, !PT ;  /* 0x000000ff00007812 */ /* 0x000fe200078ec0ff */
[----:B------:R1:W-:Y:S01]  /*5f20*/  @P0 STG.E.U16 desc[UR10][R62.64], R61 ;  /* 0x0000003d3e000986 */ /* 0x0003e2000c10150a */
[----:B------:R-:W-:-:S02]  /*5f30*/  F2FP.SATFINITE.E4M3.F32.PACK_AB_MERGE_C R66, RZ, R66, RZ ;  /* 0x00000042ff42723e */ /* 0x000fc400048070ff */
[----:B0-----:R-:W-:Y:S02]  /*5f40*/  @P0 IADD3 R47, P2, R40, R71, RZ ;  /* 0x00000047282f0210 */ /* 0x001fe40007f5e0ff */
[----:B------:R-:W-:Y:S02]  /*5f50*/  F2FP.SATFINITE.E4M3.F32.PACK_AB_MERGE_C R71, RZ, R46, RZ ;  /* 0x0000002eff47723e */ /* 0x000fe400048070ff */
[----:B------:R-:W-:Y:S02]  /*5f60*/  @P0 IADD3.X R59, R41, UR8, RZ, P2, !PT ;  /* 0x00000008293b0c10 */ /* 0x000fe400097fe4ff */
[----:B------:R-:W-:Y:S02]  /*5f70*/  @P0 LEA R46, P2, R47, R15, 0x1 ;  /* 0x0000000f2f2e0211 */ /* 0x000fe400078408ff */
[----:B------:R-:W-:Y:S02]  /*5f80*/  LOP3.LUT R55, R55, 0xff, RZ, 0xc0, !PT ;  /* 0x000000ff37377812 */ /* 0x000fe400078ec0ff */
[----:B-1----:R-:W-:Y:S01]  /*5f90*/  FMNMX R63, |R57|, R58, !PT ;  /* 0x0000003a393f7209 */ /* 0x002fe20007800200 */
[----:B------:R-:W-:Y:S01]  /*5fa0*/  FMUL R57, R67, UR12 ;  /* 0x0000000c43397c20 */ /* 0x000fe20008400000 */
[----:B------:R-:W-:Y:S01]  /*5fb0*/  LEA R58, R71, R0, 0x8 ;  /* 0x00000000473a7211 */ /* 0x000fe200078e40ff */
[----:B------:R-:W-:Y:S01]  /*5fc0*/  FMUL R0, R56, UR12 ;  /* 0x0000000c38007c20 */ /* 0x000fe20008400000 */
[----:B------:R-:W-:-:S02]  /*5fd0*/  @P0 LEA.HI.X R47, R47, R16, R59, 0x1, P2 ;  /* 0x000000102f2f0211 */ /* 0x000fc400010f0c3b */
[C---:B------:R-:W-:Y:S01]  /*5fe0*/  @P0 PRMT R59, R66.reuse, 0x7604, R71 ;  /* 0x00007604423b0816 */ /* 0x040fe20000000047 */
[----:B------:R-:W-:Y:S01]  /*5ff0*/  IMAD R66, R66, 0x100, R55 ;  /* 0x0000010042427824 */ /* 0x000fe200078e0237 */
[----:B------:R-:W-:Y:S01]  /*6000*/  @P0 IADD3 R61, P2, R40, UR6, RZ ;  /* 0x00000006283d0c10 */ /* 0x000fe2000ff5e0ff */
[----:B------:R-:W-:Y:S01]  /*6010*/  FMUL R55, R48, UR12 ;  /* 0x0000000c30377c20 */ /* 0x000fe20008400000 */
[----:B------:R-:W-:Y:S01]  /*6020*/  F2FP.SATFINITE.E4M3.F32.PACK_AB_MERGE_C R65, RZ, R0, RZ ;  /* 0x00000000ff41723e */ /* 0x000fe200048070ff */
[----:B------:R0:W-:Y:S01]  /*6030*/  @P0 STG.E.U16 desc[UR10][R46.64], R59 ;  /* 0x0000003b2e000986 */ /* 0x0001e2000c10150a */
[----:B------:R-:W-:Y:S02]  /*6040*/  F2FP.SATFINITE.E4M3.F32.PACK_AB_MERGE_C R0, RZ, R57, RZ ;  /* 0x00000039ff00723e */ /* 0x000fe400048070ff */
[----:B------:R-:W-:Y:S02]  /*6050*/  @P0 IADD3.X R57, R41, UR7, RZ, P2, !PT ;  /* 0x0000000729390c10 */ /* 0x000fe400097fe4ff */
[----:B------:R-:W-:-:S04]  /*6060*/  FMNMX R56, |R56|, R63, !PT ;  /* 0x0000003f38387209 */ /* 0x000fc80007800200 */
[----:B------:R-:W-:Y:S02]  /*6070*/  FMNMX R62, |R67|, R56, !PT ;  /* 0x00000038433e7209 */ /* 0x000fe40007800200 */
[----:B------:R-:W-:Y:S02]  /*6080*/  F2FP.SATFINITE.E4M3.F32.PACK_AB_MERGE_C R56, RZ, R55, RZ ;  /* 0x00000037ff38723e */ /* 0x000fe400048070ff */
[C---:B0-----:R-:W-:Y:S02]  /*6090*/  @P0 LEA R46, P2, R61.reuse, R15, 0x1 ;  /* 0x0000000f3d2e0211 */ /* 0x041fe400078408ff */
[----:B------:R-:W-:Y:S02]  /*60a0*/  @P0 PRMT R59, R0, 0x7604, R65 ;  /* 0x00007604003b0816 */ /* 0x000fe40000000041 */
[----:B------:R-:W-:Y:S02]  /*60b0*/  @P0 LEA.HI.X R47, R61, R16, R57, 0x1, P2 ;  /* 0x000000103d2f0211 */ /* 0x000fe400010f0c39 */
[----:B------:R-:W-:Y:S01]  /*60c0*/  LOP3.LUT R57, R65, 0xff, RZ, 0xc0, !PT ;  /* 0x000000ff41397812 */ /* 0x000fe200078ec0ff */
[----:B------:R-:W-:-:S02]  /*60d0*/  FMUL R65, R69, UR12 ;  /* 0x0000000c45417c20 */ /* 0x000fc40008400000 */
[----:B------:R0:W-:Y:S01]  /*60e0*/  @P0 STG.E.U16 desc[UR10][R46.64], R59 ;  /* 0x0000003b2e000986 */ /* 0x0001e2000c10150a */
[----:B------:R-:W-:Y:S02]  /*60f0*/  PRMT R57, R58, 0x5410, R57 ;  /* 0x000054103a397816 */ /* 0x000fe40000000039 */
[----:B------:R-:W-:Y:S01]  /*6100*/  F2FP.SATFINITE.E4M3.F32.PACK_AB_MERGE_C R65, RZ, R65, RZ ;  /* 0x00000041ff41723e */ /* 0x000fe200048070ff */
[----:B------:R-:W-:Y:S06]  /*6110*/  @!P0 BRA `(.L_x_8768) ;  /* 0x0000000000208947 */ /* 0x000fec0003800000 */
[----:B0-----:R-:W0:Y:S01]  /*6120*/  LDC R59, c[0x0][0x248] ;  /* 0x00009200ff3b7b82 */ /* 0x001e220000000800 */
[----:B------:R-:W-:Y:S01]  /*6130*/  UIMAD UR4, UR8, 0x3, URZ ;  /* 0x00000003080478a4 */ /* 0x000fe2000f8e023f */
[----:B------:R-:W-:Y:S01]  /*6140*/  PRMT R55, R56, 0x7604, R65 ;  /* 0x0000760438377816 */ /* 0x000fe20000000041 */
[----:B0-----:R-:W-:-:S05]  /*6150*/  IMAD.WIDE.U32 R58, R59, 0x3, R40 ;  /* 0x000000033b3a7825 */ /* 0x001fca00078e0028 */
[----:B------:R-:W-:Y:S02]  /*6160*/  IADD3 R47, R59, UR4, RZ ;  /* 0x000000043b2f7c10 */ /* 0x000fe4000fffe0ff */
[----:B------:R-:W-:-:S04]  /*6170*/  LEA R46, P2, R58, R15, 0x1 ;  /* 0x0000000f3a2e7211 */ /* 0x000fc800078408ff */
[----:B------:R-:W-:-:S05]  /*6180*/  LEA.HI.X R47, R58, R16, R47, 0x1, P2 ;  /* 0x000000103a2f7211 */ /* 0x000fca00010f0c2f */
[----:B------:R1:W-:Y:S04]  /*6190*/  STG.E.U16 desc[UR10][R46.64], R55 ;  /* 0x000000372e007986 */ /* 0x0003e8000c10150a */
.L_x_8768:
[----:B------:R-:W-:Y:S05]  /*61a0*/  BSYNC B0 ;  /* 0x0000000000007941 */ /* 0x000fea0003800000 */
.L_x_8767:
[----:B------:R-:W2:Y:S01]  /*61b0*/  @P0 LDC R61, c[0x0][0x248] ;  /* 0x00009200ff3d0b82 */ /* 0x000ea20000000800 */
[----:B01----:R-:W-:Y:S01]  /*61c0*/  FMUL R46, R60, UR12 ;  /* 0x0000000c3c2e7c20 */ /* 0x003fe20008400000 */
[----:B------:R-:W-:Y:S01]  /*61d0*/  FMUL R47, R49, UR12 ;  /* 0x0000000c312f7c20 */ /* 0x000fe20008400000 */
[----:B------:R-:W-:Y:S01]  /*61e0*/  FMUL R55, R50, UR12 ;  /* 0x0000000c32377c20 */ /* 0x000fe20008400000 */
[----:B------:R-:W-:Y:S01]  /*61f0*/  FMUL R58, R51, UR12 ;  /* 0x0000000c333a7c20 */ /* 0x000fe20008400000 */
[----:B------:R-:W-:Y:S01]  /*6200*/  FMNMX R69, |R69|, R62, !PT ;  /* 0x0000003e45457209 */ /* 0x000fe20007800200 */
[----:B------:R-:W-:Y:S01]  /*6210*/  FMUL R67, R54, UR12 ;  /* 0x0000000c36437c20 */ /* 0x000fe20008400000 */
[----:B------:R-:W-:Y:S01]  /*6220*/  F2FP.SATFINITE.E4M3.F32.PACK_AB_MERGE_C R71, RZ, R46, RZ ;  /* 0x0000002eff47723e */ /* 0x000fe200048070ff */
[----:B------:R-:W-:Y:S01]  /*6230*/  BSSY B0, `(.L_x_8769) ;  /* 0x000002c000007945 */ /* 0x000fe20003800000 */
[----:B------:R-:W-:Y:S02]  /*6240*/  @P0 LEA R46, P2, R40, R17, 0x1 ;  /* 0x00000011282e0211 */ /* 0x000fe400078408ff */
[----:B------:R-:W-:-:S02]  /*6250*/  F2FP.SATFINITE.E4M3.F32.PACK_AB_MERGE_C R68, RZ, R47, RZ ;  /* 0x0000002fff44723e */ /* 0x000fc400048070ff */
[----:B------:R-:W-:Y:S02]  /*6260*/  @P0 LEA.HI.X R47, R40, R18, R41, 0x1, P2 ;  /* 0x00000012282f0211 */ /* 0x000fe400010f0c29 */
[----:B------:R-:W-:Y:S02]  /*6270*/  F2FP.SATFINITE.E4M3.F32.PACK_AB_MERGE_C R70, RZ, R55, RZ ;  /* 0x00000037ff46723e */ /* 0x000fe400048070ff */
[----:B------:R-:W-:Y:S02]  /*6280*/  @P0 PRMT R59, R68, 0x7604, R71 ;  /* 0x00007604443b0816 */ /* 0x000fe40000000047 */
[----:B------:R-:W-:Y:S02]  /*6290*/  LOP3.LUT R71, R71, 0xff, RZ, 0xc0, !PT ;  /* 0x000000ff47477812 */ /* 0x000fe400078ec0ff */
[----:B------:R-:W-:Y:S01]  /*62a0*/  F2FP.SATFINITE.E4M3.F32.PACK_AB_MERGE_C R67, RZ, R67, RZ ;  /* 0x00000043ff43723e */ /* 0x000fe200048070ff */
[----:B------:R0:W-:Y:S01]  /*62b0*/  @P0 STG.E.U16 desc[UR10][R46.64], R59 ;  /* 0x0000003b2e000986 */ /* 0x0001e2000c10150a */
[----:B--2---:R-:W-:Y:S01]  /*62c0*/  @P0 IADD3 R63, P2, R40, R61, RZ ;  /* 0x0000003d283f0210 */ /* 0x004fe20007f5e0ff */
[----:B------:R-:W-:Y:S01]  /*62d0*/  IMAD R71, R70, 0x100, R71 ;  /* 0x0000010046477824 */ /* 0x000fe200078e0247 */
[----:B------:R-:W-:-:S02]  /*62e0*/  F2FP.SATFINITE.E4M3.F32.PACK_AB_MERGE_C R61, RZ, R58, RZ ;  /* 0x0000003aff3d723e */ /* 0x000fc400048070ff */
[----:B------:R-:W-:Y:S02]  /*62f0*/  @P0 IADD3.X R55, R41, UR8, RZ, P2, !PT ;  /* 0x0000000829370c10 */ /* 0x000fe400097fe4ff */
[C---:B------:R-:W-:Y:S02]  /*6300*/  @P0 LEA R62, P2, R63.reuse, R17, 0x1 ;  /* 0x000000113f3e0211 */ /* 0x040fe400078408ff */
[----:B------:R-:W-:Y:S01]  /*6310*/  LOP3.LUT R58, R68, 0xff, RZ, 0xc0, !PT ;  /* 0x000000ff443a7812 */ /* 0x000fe200078ec0ff */
[----:B------:R-:W-:Y:S01]  /*6320*/  FMUL R68, R64, UR12 ;  /* 0x0000000c40447c20 */ /* 0x000fe20008400000 */
[----:B------:R-:W-:Y:S02]  /*6330*/  @P0 LEA.HI.X R63, R63, R18, R55, 0x1, P2 ;  /* 0x000000123f3f0211 */ /* 0x000fe400010f0c37 */
[C---:B------:R-:W-:Y:S02]  /*6340*/  @P0 PRMT R55, R61.reuse, 0x7604, R70 ;  /* 0x000076043d370816 */ /* 0x040fe40000000046 */
[----:B------:R-:W-:-:S02]  /*6350*/  LEA R58, R61, R58, 0x8 ;  /* 0x0000003a3d3a7211 */ /* 0x000fc400078e40ff */
[----:B------:R-:W-:Y:S01]  /*6360*/  FMNMX R61, |R48|, R69, !PT ;  /* 0x00000045303d7209 */ /* 0x000fe20007800200 */
[----:B------:R-:W-:Y:S01]  /*6370*/  FMUL R48, R52, UR12 ;  /* 0x0000000c34307c20 */ /* 0x000fe20008400000 */
[----:B------:R-:W-:Y:S01]  /*6380*/  FMUL R69, R53, UR12 ;  /* 0x0000000c35457c20 */ /* 0x000fe20008400000 */
[----:B0-----:R-:W-:Y:S01]  /*6390*/  @P0 IADD3 R47, P2, R40, UR6, RZ ;  /* 0x00000006282f0c10 */ /* 0x001fe2000ff5e0ff */
[----:B------:R0:W-:Y:S01]  /*63a0*/  @P0 STG.E.U16 desc[UR10][R62.64], R55 ;  /* 0x000000373e000986 */ /* 0x0001e2000c10150a */
[----:B------:R-:W-:Y:S02]  /*63b0*/  FMNMX R60, |R60|, R61, !PT ;  /* 0x0000003d3c3c7209 */ /* 0x000fe40007800200 */
[----:B------:R-:W-:Y:S02]  /*63c0*/  F2FP.SATFINITE.E4M3.F32.PACK_AB_MERGE_C R48, RZ, R48, RZ ;  /* 0x00000030ff30723e */ /* 0x000fe400048070ff */
[----:B------:R-:W-:Y:S02]  /*63d0*/  F2FP.SATFINITE.E4M3.F32.PACK_AB_MERGE_C R69, RZ, R69, RZ ;  /* 0x00000045ff45723e */ /* 0x000fe400048070ff */
[----:B------:R-:W-:-:S02]  /*63e0*/  F2FP.SATFINITE.E4M3.F32.PACK_AB_MERGE_C R68, RZ, R68, RZ ;  /* 0x00000044ff44723e */ /* 0x000fc400048070ff */
[----:B------:R-:W-:Y:S02]  /*63f0*/  @P0 PRMT R59, R69, 0x7604, R48 ;  /* 0x00007604453b0816 */ /* 0x000fe40000000030 */
[----:B0-----:R-:W-:Y:S02]  /*6400*/  @P0 IADD3.X R55, R41, UR7, RZ, P2, !PT ;  /* 0x0000000729370c10 */ /* 0x001fe400097fe4ff */
[----:B------:R-:W-:-:S04]  /*6410*/  @P0 LEA R46, P2, R47, R17, 0x1 ;  /* 0x000000112f2e0211 */ /* 0x000fc800078408ff */
[----:B------:R-:W-:Y:S02]  /*6420*/  @P0 LEA.HI.X R47, R47, R18, R55, 0x1, P2 ;  /* 0x000000122f2f0211 */ /* 0x000fe400010f0c37 */
[----:B------:R-:W-:-:S03]  /*6430*/  LOP3.LUT R55, R0, 0xff, RZ, 0xc0, !PT ;  /* 0x000000ff00377812 */ /* 0x000fc600078ec0ff */
[----:B------:R0:W-:Y:S01]  /*6440*/  @P0 STG.E.U16 desc[UR10][R46.64], R59 ;  /* 0x0000003b2e000986 */ /* 0x0001e2000c10150a */
[----:B------:R-:W-:Y:S01]  /*6450*/  PRMT R66, R66, 0x5410, R55 ;  /* 0x0000541042427816 */ /* 0x000fe20000000037 */
[----:B------:R-:W-:Y:S06]  /*6460*/  @!P0 BRA `(.L_x_8770) ;  /* 0x0000000000208947 */ /* 0x000fec0003800000 */
[----:B0-----:R-:W0:Y:S01]  /*6470*/  LDC R47, c[0x0][0x248] ;  /* 0x00009200ff2f7b82 */ /* 0x001e220000000800 */
[----:B------:R-:W-:Y:S01]  /*6480*/  UIMAD UR4, UR8, 0x3, URZ ;  /* 0x00000003080478a4 */ /* 0x000fe2000f8e023f */
[----:B0-----:R-:W-:-:S05]  /*6490*/  IMAD.WIDE.U32 R40, R47, 0x3, R40 ;  /* 0x000000032f287825 */ /* 0x001fca00078e0028 */
[----:B------:R-:W-:Y:S01]  /*64a0*/  VIADD R41, R41, UR4 ;  /* 0x0000000429297c36 */ /* 0x000fe20008000000 */
[----:B------:R-:W-:-:S04]  /*64b0*/  LEA R46, P0, R40, R17, 0x1 ;  /* 0x00000011282e7211 */ /* 0x000fc800078008ff */
[----:B------:R-:W-:Y:S02]  /*64c0*/  LEA.HI.X R47, R40, R18, R41, 0x1, P0 ;  /* 0x00000012282f7211 */ /* 0x000fe400000f0c29 */
[----:B------:R-:W-:-:S05]  /*64d0*/  PRMT R41, R68, 0x7604, R67 ;  /* 0x0000760444297816 */ /* 0x000fca0000000043 */
[----:B------:R1:W-:Y:S02]  /*64e0*/  STG.E.U16 desc[UR10][R46.64], R41 ;  /* 0x000000292e007986 */ /* 0x0003e4000c10150a */
.L_x_8770:
[----:B------:R-:W-:Y:S05]  /*64f0*/  BSYNC B0 ;  /* 0x0000000000007941 */ /* 0x000fea0003800000 */
.L_x_8769:
[----:B-1----:R-:W1:Y:S01]  /*6500*/  LDC.64 R40, c[0x0][0x248] ;  /* 0x00009200ff287b82 */ /* 0x002e620000000a00 */
[----:B0-----:R-:W-:Y:S02]  /*6510*/  SHF.L.U64.HI R47, R2, 0x5, R3 ;  /* 0x00000005022f7819 */ /* 0x001fe40000010203 */
[----:B------:R-:W-:Y:S02]  /*6520*/  IADD3 R46, R4, 0x1d, RZ ;  /* 0x0000001d042e7810 */ /* 0x000fe40007ffe0ff */
[----:B------:R-:W-:Y:S02]  /*6530*/  FMNMX R49, |R49|, R60, !PT ;  /* 0x0000003c31317209 */ /* 0x000fe40007800200 */
[----:B------:R-:W-:Y:S02]  /*6540*/  LOP3.LUT R63, R46, 0x1f, RZ, 0xc0, !PT ;  /* 0x0000001f2e3f7812 */ /* 0x000fe400078ec0ff */
[----:B------:R-:W-:Y:S02]  /*6550*/  FMNMX R50, |R50|, R49, !PT ;  /* 0x0000003132327209 */ /* 0x000fe40007800200 */
[----:B------:R-:W-:-:S02]  /*6560*/  LOP3.LUT R48, R48, 0xff, RZ, 0xc0, !PT ;  /* 0x000000ff30307812 */ /* 0x000fc400078ec0ff */
[----:B------:R-:W-:Y:S02]  /*6570*/  FMNMX R73, |R51|, R50, !PT ;  /* 0x0000003233497209 */ /* 0x000fe40007800200 */
[----:B------:R-:W-:Y:S02]  /*6580*/  PRMT R71, R71, 0x5410, R48 ;  /* 0x0000541047477816 */ /* 0x000fe40000000030 */
[--C-:B-1----:R-:W-:Y:S02]  /*6590*/  SHF.R.U64 R55, R40, 0x1, R41.reuse ;  /* 0x0000000128377819 */ /* 0x102fe40000001229 */
[----:B------:R-:W-:Y:S02]  /*65a0*/  SHF.R.U32.HI R0, RZ, 0x1, R41 ;  /* 0x00000001ff007819 */ /* 0x000fe40000011629 */
[----:B------:R-:W-:Y:S02]  /*65b0*/  LEA R59, P0, -R2, R55, 0x5 ;  /* 0x00000037023b7211 */ /* 0x000fe400078029ff */
[----:B------:R-:W-:-:S02]  /*65c0*/  LEA R70, P3, R40, R20, 0x2 ;  /* 0x0000001428467211 */ /* 0x000fc400078610ff */
[----:B------:R-:W-:Y:S02]  /*65d0*/  IADD3.X R47, R0, ~R47, RZ, P0, !PT ;  /* 0x8000002f002f7210 */ /* 0x000fe400007fe4ff */
[----:B------:R-:W-:Y:S02]  /*65e0*/  ISETP.LT.U32.AND P0, PT, R59, 0x20, PT ;  /* 0x000000203b00780c */ /* 0x000fe40003f01070 */
[----:B------:R-:W-:Y:S02]  /*65f0*/  IADD3 R60, P4, R63, R70, RZ ;  /* 0x000000463f3c7210 */ /* 0x000fe40007f9e0ff */
[----:B------:R-:W-:Y:S01]  /*6600*/  ISETP.LT.U32.AND.EX P2, PT, R47, RZ, PT, P0 ;  /* 0x000000ff2f00720c */ /* 0x000fe20003f41100 */
[----:B------:R-:W-:-:S03]  /*6610*/  VIADD R47, R5, 0x3 ;  /* 0x00000003052f7836 */ /* 0x000fc60000000000 */
[----:B------:R-:W-:Y:S02]  /*6620*/  SEL R46, R59, 0x20, P2 ;  /* 0x000000203b2e7807 */ /* 0x000fe40001000000 */
[----:B------:R-:W-:Y:S02]  /*6630*/  ISETP.GE.U32.AND P0, PT, R47, R6, PT ;  /* 0x000000062f00720c */ /* 0x000fe40003f06070 */
[----:B------:R-:W-:Y:S02]  /*6640*/  LEA.HI.X R59, R40, R21, R41, 0x2, P3 ;  /* 0x00000015283b7211 */ /* 0x000fe400018f1429 */
[----:B------:R-:W-:Y:S02]  /*6650*/  ISETP.LT.U32.AND P0, PT, R63, R46, !P0 ;  /* 0x0000002e3f00720c */ /* 0x000fe40004701070 */
[----:B------:R-:W-:Y:S01]  /*6660*/  LEA R22, P2, R55, R22, 0x2 ;  /* 0x0000001637167211 */ /* 0x000fe200078410ff */
[----:B------:R-:W-:-:S03]  /*6670*/  IMAD.X R61, RZ, RZ, R59, P4 ;  /* 0x000000ffff3d7224 */ /* 0x000fc600020e063b */
[----:B------:R-:W-:-:S07]  /*6680*/  IADD3 R62, P3, R63, R22, RZ ;  /* 0x000000163f3e7210 */ /* 0x000fce0007f7e0ff */
        /* <DEDUP_REMOVED lines=22> */
[----:B------:R-:W-:Y:S02]  /*67f0*/  LOP3.LUT R56, R56, 0xffff, RZ, 0xc0, !PT ;  /* 0x0000ffff38387812 */ /* 0x000fe400078ec0ff */
[----:B------:R-:W-:Y:S02]  /*6800*/  LOP3.LUT R69, R69, 0xff, RZ, 0xc0, !PT ;  /* 0x000000ff45457812 */ /* 0x000fe400078ec0ff */
[----:B------:R-:W-:Y:S02]  /*6810*/  LOP3.LUT R68, R68, 0xffff, RZ, 0xc0, !PT ;  /* 0x0000ffff44447812 */ /* 0x000fe400078ec0ff */
[----:B------:R-:W-:Y:S01]  /*6820*/  FMNMX R53, |R53|, R52, !PT ;  /* 0x0000003435357209 */ /* 0x000fe20007800200 */
[----:B------:R-:W-:Y:S01]  /*6830*/  IMAD.SHL.U32 R22, R65, 0x1000000, RZ ;  /* 0x0100000041167824 */ /* 0x000fe200078e00ff */
[----:B------:R1:W5:Y:S01]  /*6840*/  @P0 LDG.E R25, desc[UR10][R48.64] ;  /* 0x0000000a30190981 */ /* 0x000362000c1e1900 */
[----:B0-----:R-:W-:Y:S01]  /*6850*/  IMAD.SHL.U32 R46, R67, 0x1000000, RZ ;  /* 0x01000000432e7824 */ /* 0x001fe200078e00ff */
[----:B------:R-:W-:Y:S01]  /*6860*/  SHF.L.U32 R41, R56, 0x18, RZ ;  /* 0x0000001838297819 */ /* 0x000fe200000006ff */
[----:B------:R-:W-:Y:S01]  /*6870*/  BSSY B0, `(.L_x_8771) ;  /* 0x000001d000007945 */ /* 0x000fe20003800000 */
[----:B------:R-:W-:Y:S01]  /*6880*/  PRMT R69, R58, 0x5410, R69 ;  /* 0x000054103a457816 */ /* 0x000fe20000000045 */
[----:B------:R-:W-:Y:S01]  /*6890*/  @!P0 IMAD.MOV.U32 R58, RZ, RZ, RZ ;  /* 0x000000ffff3a8224 */ /* 0x000fe200078e00ff */
[----:B------:R-:W-:-:S02]  /*68a0*/  SHF.L.U32 R68, R68, 0x18, RZ ;  /* 0x0000001844447819 */ /* 0x000fc400000006ff */
[----:B------:R-:W-:Y:S02]  /*68b0*/  LOP3.LUT R22, R57, R22, RZ, 0xfc, !PT ;  /* 0x0000001639167212 */ /* 0x000fe400078efcff */
[----:B------:R-:W-:Y:S02]  /*68c0*/  @!P0 CS2R R56, SRZ ;  /* 0x0000000000388805 */ /* 0x000fe4000001ff00 */
[----:B-1----:R-:W-:Y:S02]  /*68d0*/  FMNMX R49, |R54|, R53, !PT ;  /* 0x0000003536317209 */ /* 0x002fe40007800200 */
[----:B------:R-:W-:Y:S02]  /*68e0*/  LOP3.LUT R48, R66, R41, RZ, 0xfc, !PT ;  /* 0x0000002942307212 */ /* 0x000fe400078efcff */
[----:B------:R-:W-:Y:S02]  /*68f0*/  LOP3.LUT R47, R71, R46, RZ, 0xfc, !PT ;  /* 0x0000002e472f7212 */ /* 0x000fe400078efcff */
[----:B------:R-:W-:-:S02]  /*6900*/  LOP3.LUT R46, R69, R68, RZ, 0xfc, !PT ;  /* 0x00000044452e7212 */ /* 0x000fc400078efcff */
        /* <DEDUP_REMOVED lines=19> */
.L_x_8772:
[----:B------:R-:W-:Y:S05]  /*6a40*/  BSYNC B0 ;  /* 0x0000000000007941 */ /* 0x000fea0003800000 */
.L_x_8771:
[----:B------:R-:W-:Y:S01]  /*6a50*/  BSSY B0, `(.L_x_8773) ;  /* 0x0000019000007945 */ /* 0x000fe20003800000 */
[----:B------:R-:W-:Y:S01]  /*6a60*/  @!P0 IMAD.MOV.U32 R54, RZ, RZ, RZ ;  /* 0x000000ffff368224 */ /* 0x000fe200078e00ff */
[----:B0-----:R-:W-:Y:S02]  /*6a70*/  @!P0 CS2R R52, SRZ ;  /* 0x0000000000348805 */ /* 0x001fe4000001ff00 */
        /* <DEDUP_REMOVED lines=22> */
.L_x_8774:
[----:B------:R-:W-:Y:S05]  /*6be0*/  BSYNC B0 ;  /* 0x0000000000007941 */ /* 0x000fea0003800000 */
.L_x_8773:
        /* <DEDUP_REMOVED lines=14> */
[----:B------:R-:W-:Y:S02]  /*6cd0*/  IADD3 R10, P3, R51, R10, RZ ;  /* 0x0000000a330a7210 */ /* 0x000fe40007f7e0ff */
[----:B------:R-:W-:Y:S02]  /*6ce0*/  IADD3 R40, R55, R63, RZ ;  /* 0x0000003f37287210 */ /* 0x000fe40007ffe0ff */
[----:B------:R-:W-:Y:S01]  /*6cf0*/  IADD3 R12, P4, R51, R12, RZ ;  /* 0x0000000c330c7210 */ /* 0x000fe20007f9e0ff */
[----:B------:R-:W-:Y:S01]  /*6d00*/  IMAD.X R11, R0, 0x1, R11, P3 ;  /* 0x00000001000b7824 */ /* 0x000fe200018e060b */
[----:B------:R-:W-:Y:S02]  /*6d10*/  LEA.HI.X R9, R62, R9, R40, 0x2, P2 ;  /* 0x000000093e097211 */ /* 0x000fe400010f1428 */
[----:B------:R-:W-:-:S02]  /*6d20*/  IADD3.X R13, R0, R13, RZ, P4, !PT ;  /* 0x0000000d000d7210 */ /* 0x000fc400027fe4ff */
[----:B------:R0:W5:Y:S04]  /*6d30*/  LDG.E R50, desc[UR10][R10.64] ;  /* 0x0000000a0a327981 */ /* 0x000168000c1e1900 */
[----:B------:R0:W5:Y:S04]  /*6d40*/  LDG.E R51, desc[UR10][R8.64] ;  /* 0x0000000a08337981 */ /* 0x000168000c1e1900 */
[----:B------:R0:W5:Y:S02]  /*6d50*/  LDG.E R49, desc[UR10][R12.64] ;  /* 0x0000000a0c317981 */ /* 0x000164000c1e1900 */
.L_x_8776:
[----:B------:R-:W-:Y:S05]  /*6d60*/  BSYNC B0 ;  /* 0x0000000000007941 */ /* 0x000fea0003800000 */
.L_x_8775:
[----:B0-----:R-:W-:Y:S01]  /*6d70*/  HFMA2.MMA R11, -RZ, RZ, 3.7421875, 0 ;  /* 0x437c0000ff0b7435 */ /* 0x001fe200000001ff */
[----:B-----5:R-:W-:Y:S01]  /*6d80*/  HADD2.F32 R9, -RZ, R23.H0_H0 ;  /* 0x20000017ff097230 */ /* 0x020fe20000004100 */
[----:B------:R-:W-:Y:S01]  /*6d90*/  IADD3 R70, P3, R19, R70, RZ ;  /* 0x0000004613467210 */ /* 0x000fe20007f7e0ff */
[----:B------:R-:W-:Y:S01]  /*6da0*/  IMAD.MOV.U32 R0, RZ, RZ, 0x3bbb989d ;  /* 0x3bbb989dff007424 */ /* 0x000fe200078e00ff */
[----:B------:R-:W-:Y:S03]  /*6db0*/  BSSY B1, `(.L_x_8777) ;  /* 0x0000016000017945 */ /* 0x000fe60003800000 */
[----:B------:R-:W-:Y:S01]  /*6dc0*/  FFMA.SAT R0, -R9, R0, 0.5 ;  /* 0x3f00000009007423 */ /* 0x000fe20000002100 */
[----:B------:R-:W-:-:S03]  /*6dd0*/  IMAD.X R71, RZ, RZ, R59, P3 ;  /* 0x000000ffff477224 */ /* 0x000fc600018e063b */
        /* <DEDUP_REMOVED lines=13> */
[----:B------:R-:W-:Y:S05]  /*6eb0*/  CALL.REL.NOINC `($__internal_201_$__cuda_sm20_rcp_rn_f32_slowpath) ;  /* 0x0000007400ec7944 */ /* 0x000fea0003c00000 */
[----:B------:R-:W-:Y:S05]  /*6ec0*/  BRA `(.L_x_8779) ;  /* 0x0000000000107947 */ /* 0x000fea0003800000 */
.L_x_8778:
[----:B------:R-:W0:Y:S02]  /*6ed0*/  MUFU.RCP R63, R10 ;  /* 0x0000000a003f7308 */ /* 0x000e240000001000 */
[----:B0-----:R-:W-:-:S04]  /*6ee0*/  FFMA R0, R10, R63, -1 ;  /* 0xbf8000000a007423 */ /* 0x001fc8000000003f */
[----:B------:R-:W-:-:S04]  /*6ef0*/  FADD.FTZ R0, -R0, -RZ ;  /* 0x800000ff00007221 */ /* 0x000fc80000010100 */
[----:B------:R-:W-:-:S07]  /*6f00*/  FFMA R63, R63, R0, R63 ;  /* 0x000000003f3f7223 */ /* 0x000fce000000003f */
.L_x_8779:
[----:B------:R-:W-:Y:S05]  /*6f10*/  BSYNC B1 ;  /* 0x0000000000017941 */ /* 0x000fea0003800000 */
.L_x_8777:
        /* <DEDUP_REMOVED lines=25> */
[----:B------:R-:W-:Y:S05]  /*70b0*/  CALL.REL.NOINC `($__internal_201_$__cuda_sm20_rcp_rn_f32_slowpath) ;  /* 0x00000074006c7944 */ /* 0x000fea0003c00000 */
[----:B------:R-:W-:Y:S05]  /*70c0*/  BRA `(.L_x_8782) ;  /* 0x0000000000107947 */ /* 0x000fea0003800000 */
.L_x_8781:
[----:B------:R-:W0:Y:S02]  /*70d0*/  MUFU.RCP R63, R40 ;  /* 0x00000028003f7308 */ /* 0x000e240000001000 */
[----:B0-----:R-:W-:-:S04]  /*70e0*/  FFMA R0, R40, R63, -1 ;  /* 0xbf80000028007423 */ /* 0x001fc8000000003f */
[----:B------:R-:W-:-:S04]  /*70f0*/  FADD.FTZ R0, -R0, -RZ ;  /* 0x800000ff00007221 */ /* 0x000fc80000010100 */
[----:B------:R-:W-:-:S07]  /*7100*/  FFMA R63, R63, R0, R63 ;  /* 0x000000003f3f7223 */ /* 0x000fce000000003f */
.L_x_8782:
[----:B------:R-:W-:Y:S05]  /*7110*/  BSYNC B1 ;  /* 0x0000000000017941 */ /* 0x000fea0003800000 */
.L_x_8780:
        /* <DEDUP_REMOVED lines=20> */
[----:B------:R-:W-:Y:S05]  /*7260*/  CALL.REL.NOINC `($__internal_201_$__cuda_sm20_rcp_rn_f32_slowpath) ;  /* 0x0000007400007944 */ /* 0x000fea0003c00000 */
[----:B------:R-:W-:Y:S05]  /*7270*/  BRA `(.L_x_8785) ;  /* 0x0000000000107947 */ /* 0x000fea0003800000 */
.L_x_8784:
[----:B------:R-:W0:Y:S02]  /*7280*/  MUFU.RCP R63, R40 ;  /* 0x00000028003f7308 */ /* 0x000e240000001000 */
[----:B0-----:R-:W-:-:S04]  /*7290*/  FFMA R0, R40, R63, -1 ;  /* 0xbf80000028007423 */ /* 0x001fc8000000003f */
[----:B------:R-:W-:-:S04]  /*72a0*/  FADD.FTZ R0, -R0, -RZ ;  /* 0x800000ff00007221 */ /* 0x000fc80000010100 */
[----:B------:R-:W-:-:S07]  /*72b0*/  FFMA R63, R63, R0, R63 ;  /* 0x000000003f3f7223 */ /* 0x000fce000000003f */
.L_x_8785:
[----:B------:R-:W-:Y:S05]  /*72c0*/  BSYNC B1 ;  /* 0x0000000000017941 */ /* 0x000fea0003800000 */
.L_x_8783:
        /* <DEDUP_REMOVED lines=23> */
[----:B------:R-:W-:Y:S01]  /*7440*/  IMAD.MOV.U32 R0, RZ, RZ, R40 ;  /* 0x000000ffff007224 */ /* 0x000fe200078e0028 */
[----:B------:R-:W-:-:S07]  /*7450*/  MOV R64, 0x7470 ;  /* 0x0000747000407802 */ /* 0x000fce0000000f00 */
[----:B------:R-:W-:Y:S05]  /*7460*/  CALL.REL.NOINC `($__internal_201_$__cuda_sm20_rcp_rn_f32_slowpath) ;  /* 0x0000007000807944 */ /* 0x000fea0003c00000 */
[----:B------:R-:W-:Y:S05]  /*7470*/  BRA `(.L_x_8788) ;  /* 0x0000000000107947 */ /* 0x000fea0003800000 */
.L_x_8787:
[----:B------:R-:W0:Y:S02]  /*7480*/  MUFU.RCP R63, R40 ;  /* 0x00000028003f7308 */ /* 0x000e240000001000 */
[----:B0-----:R-:W-:-:S04]  /*7490*/  FFMA R0, R40, R63, -1 ;  /* 0xbf80000028007423 */ /* 0x001fc8000000003f */
[----:B------:R-:W-:-:S04]  /*74a0*/  FADD.FTZ R0, -R0, -RZ ;  /* 0x800000ff00007221 */ /* 0x000fc80000010100 */
[----:B------:R-:W-:-:S07]  /*74b0*/  FFMA R63, R63, R0, R63 ;  /* 0x000000003f3f7223 */ /* 0x000fce000000003f */
.L_x_8788:
[----:B------:R-:W-:Y:S05]  /*74c0*/  BSYNC B1 ;  /* 0x0000000000017941 */ /* 0x000fea0003800000 */
.L_x_8786:
        /* <DEDUP_REMOVED lines=22> */
.L_x_8790:
[----:B------:R-:W0:Y:S02]  /*7630*/  MUFU.RCP R63, R26 ;  /* 0x0000001a003f7308 */ /* 0x000e240000001000 */
[----:B0-----:R-:W-:-:S04]  /*7640*/  FFMA R0, R26, R63, -1 ;  /* 0xbf8000001a007423 */ /* 0x001fc8000000003f */
[----:B------:R-:W-:-:S04]  /*7650*/  FADD.FTZ R0, -R0, -RZ ;  /* 0x800000ff00007221 */ /* 0x000fc80000010100 */
[----:B------:R-:W-:-:S07]  /*7660*/  FFMA R63, R63, R0, R63 ;  /* 0x000000003f3f7223 */ /* 0x000fce000000003f */
.L_x_8791:
[----:B------:R-:W-:Y:S05]  /*7670*/  BSYNC B1 ;  /* 0x0000000000017941 */ /* 0x000fea0003800000 */
.L_x_8789:
        /* <DEDUP_REMOVED lines=27> */
.L_x_8793:
[----:B------:R-:W0:Y:S02]  /*7830*/  MUFU.RCP R63, R40 ;  /* 0x00000028003f7308 */ /* 0x000e240000001000 */
[----:B0-----:R-:W-:-:S04]  /*7840*/  FFMA R0, R40, R63, -1 ;  /* 0xbf80000028007423 */ /* 0x001fc8000000003f */
[----:B------:R-:W-:-:S04]  /*7850*/  FADD.FTZ R0, -R0, -RZ ;  /* 0x800000ff00007221 */ /* 0x000fc80000010100 */
[----:B------:R-:W-:-:S07]  /*7860*/  FFMA R63, R63, R0, R63 ;  /* 0x000000003f3f7223 */ /* 0x000fce000000003f */
.L_x_8794:
[----:B------:R-:W-:Y:S05]  /*7870*/  BSYNC B1 ;  /* 0x0000000000017941 */ /* 0x000fea0003800000 */
.L_x_8792:
        /* <DEDUP_REMOVED lines=22> */
.L_x_8796:
[----:B------:R-:W0:Y:S02]  /*79e0*/  MUFU.RCP R63, R40 ;  /* 0x00000028003f7308 */ /* 0x000e240000001000 */
[----:B0-----:R-:W-:-:S04]  /*79f0*/  FFMA R0, R40, R63, -1 ;  /* 0xbf80000028007423 */ /* 0x001fc8000000003f */
[----:B------:R-:W-:-:S04]  /*7a00*/  FADD.FTZ R0, -R0, -RZ ;  /* 0x800000ff00007221 */ /* 0x000fc80000010100 */
[----:B------:R-:W-:-:S07]  /*7a10*/  FFMA R63, R63, R0, R63 ;  /* 0x000000003f3f7223 */ /* 0x000fce000000003f */
.L_x_8797:
[----:B------:R-:W-:Y:S05]  /*7a20*/  BSYNC B1 ;  /* 0x0000000000017941 */ /* 0x000fea0003800000 */
.L_x_8795:
        /* <DEDUP_REMOVED lines=27> */
.L_x_8799:
[----:B------:R-:W0:Y:S02]  /*7be0*/  MUFU.RCP R63, R40 ;  /* 0x00000028003f7308 */ /* 0x000e240000001000 */
[----:B0-----:R-:W-:-:S04]  /*7bf0*/  FFMA R0, R40, R63, -1 ;  /* 0xbf80000028007423 */ /* 0x001fc8000000003f */
[----:B------:R-:W-:-:S04]  /*7c00*/  FADD.FTZ R0, -R0, -RZ ;  /* 0x800000ff00007221 */ /* 0x000fc80000010100 */
[----:B------:R-:W-:-:S07]  /*7c10*/  FFMA R63, R63, R0, R63 ;  /* 0x000000003f3f7223 */ /* 0x000fce000000003f */
.L_x_8800:
[----:B------:R-:W-:Y:S05]  /*7c20*/  BSYNC B1 ;  /* 0x0000000000017941 */ /* 0x000fea0003800000 */
.L_x_8798:
        /* <DEDUP_REMOVED lines=22> */
.L_x_8802:
[----:B------:R-:W0:Y:S02]  /*7d90*/  MUFU.RCP R63, R34 ;  /* 0x00000022003f7308 */ /* 0x000e240000001000 */
[----:B0-----:R-:W-:-:S04]  /*7da0*/  FFMA R0, R34, R63, -1 ;  /* 0xbf80000022007423 */ /* 0x001fc8000000003f */
[----:B------:R-:W-:-:S04]  /*7db0*/  FADD.FTZ R0, -R0, -RZ ;  /* 0x800000ff00007221 */ /* 0x000fc80000010100 */
[----:B------:R-:W-:-:S07]  /*7dc0*/  FFMA R63, R63, R0, R63 ;  /* 0x000000003f3f7223 */ /* 0x000fce000000003f */
.L_x_8803:
[----:B------:R-:W-:Y:S05]  /*7dd0*/  BSYNC B1 ;  /* 0x0000000000017941 */ /* 0x000fea0003800000 */
.L_x_8801:
[----:B------:R-:W-:Y:S01]  /*7de0*/  HADD2.F32 R23, -RZ, R35.H0_H0 ;  /* 0x20000023ff177230 */ /* 0x000fe20000004100 */
[----:B------:R-:W-:Y:S01]  /*7df0*/  MOV R55, 0x437c0000 ;  /* 0x437c000000377802 */ /* 0x000fe20000000f00 */
[----:B------:R-:W-:Y:S01]  /*7e00*/  IMAD.MOV.U32 R0, RZ, RZ, 0x3bbb989d ;  /* 0x3bbb989dff007424 */ /* 0x000fe200078e00ff */
[----:B------:R-:W-:Y:S03]  /*7e10*/  BSSY B1, `(.L_x_8804) ;  /* 0x000001c000017945 */ /* 0x000fe60003800000 */
[----:B------:R-:W-:-:S04]  /*7e20*/  FFMA.SAT R0, -R23, R0, 0.5 ;  /* 0x3f00000017007423 */ /* 0x000fc80000002100 */
[----:B------:R-:W-:-:S04]  /*7e30*/  FFMA.RM R0, R0, R55, 12582913 ;  /* 0x4b40000100007423 */ /* 0x000fc80000004037 */
[C---:B------:R-:W-:Y:S01]  /*7e40*/  FADD R32, R0.reuse, -12583039 ;  /* 0xcb40007f00207421 */ /* 0x040fe20000000000 */
[----:B------:R-:W-:Y:S02]  /*7e50*/  IMAD.SHL.U32 R34, R0, 0x800000, RZ ;  /* 0x0080000000227824 */ /* 0x000fe400078e00ff */
[----:B------:R-:W-:Y:S01]  /*7e60*/  FADD R0, -R63, 1 ;  /* 0x3f8000003f007421 */ /* 0x000fe20000000100 */
[----:B------:R-:W-:-:S03]  /*7e70*/  FFMA R32, -R23, 1.4426950216293334961, -R32 ;  /* 0x3fb8aa3b17207823 */ /* 0x000fc60000000920 */
[----:B------:R-:W-:Y:S01]  /*7e80*/  FMUL R0, R0, R63 ;  /* 0x0000003f00007220 */ /* 0x000fe20000400000 */
[----:B------:R-:W-:-:S03]  /*7e90*/  FFMA R32, -R23, 1.925963033500011079e-08, R32 ;  /* 0x32a5706017207823 */ /* 0x000fc60000000120 */
[----:B------:R-:W-:Y:S01]  /*7ea0*/  FFMA R63, R24, R0, R63 ;  /* 0x00000000183f7223 */ /* 0x000fe2000000003f */
[----:B------:R-:W0:Y:S02]  /*7eb0*/  MUFU.EX2 R55, R32 ;  /* 0x0000002000377308 */ /* 0x000e240000000800 */
        /* <DEDUP_REMOVED lines=13> */
.L_x_8805:
[----:B------:R-:W0:Y:S02]  /*7f90*/  MUFU.RCP R63, R40 ;  /* 0x00000028003f7308 */ /* 0x000e240000001000 */
[----:B0-----:R-:W-:-:S04]  /*7fa0*/  FFMA R0, R40, R63, -1 ;  /* 0xbf80000028007423 */ /* 0x001fc8000000003f */
[----:B------:R-:W-:-:S04]  /*7fb0*/  FADD.FTZ R0, -R0, -RZ ;  /* 0x800000ff00007221 */ /* 0x000fc80000010100 */
[----:B------:R-:W-:-:S07]  /*7fc0*/  FFMA R63, R63, R0, R63 ;  /* 0x000000003f3f7223 */ /* 0x000fce000000003f */
.L_x_8806:
[----:B------:R-:W-:Y:S05]  /*7fd0*/  BSYNC B1 ;  /* 0x0000000000017941 */ /* 0x000fea0003800000 */
.L_x_8804:
        /* <DEDUP_REMOVED lines=22> */
.L_x_8808:
[----:B------:R-:W0:Y:S02]  /*8140*/  MUFU.RCP R63, R40 ;  /* 0x00000028003f7308 */ /* 0x000e240000001000 */
[----:B0-----:R-:W-:-:S04]  /*8150*/  FFMA R0, R40, R63, -1 ;  /* 0xbf80000028007423 */ /* 0x001fc8000000003f */
[----:B------:R-:W-:-:S04]  /*8160*/  FADD.FTZ R0, -R0, -RZ ;  /* 0x800000ff00007221 */ /* 0x000fc80000010100 */
[----:B------:R-:W-:-:S07]  /*8170*/  FFMA R63, R63, R0, R63 ;  /* 0x000000003f3f7223 */ /* 0x000fce000000003f */
.L_x_8809:
[----:B------:R-:W-:Y:S05]  /*8180*/  BSYNC B1 ;  /* 0x0000000000017941 */ /* 0x000fea0003800000 */
.L_x_8807:
        /* <DEDUP_REMOVED lines=14> */
[----:B------:R-:W-:-:S03]  /*8270*/  HADD2.F32 R55, -RZ, R42.H1_H1 ;  /* 0x3000002aff377230 */ /* 0x000fc60000004100 */
        /* <DEDUP_REMOVED lines=12> */
.L_x_8811:
[----:B------:R-:W0:Y:S02]  /*8340*/  MUFU.RCP R63, R62 ;  /* 0x0000003e003f7308 */ /* 0x000e240000001000 */
[----:B0-----:R-:W-:-:S04]  /*8350*/  FFMA R0, R62, R63, -1 ;  /* 0xbf8000003e007423 */ /* 0x001fc8000000003f */
[----:B------:R-:W-:-:S04]  /*8360*/  FADD.FTZ R0, -R0, -RZ ;  /* 0x800000ff00007221 */ /* 0x000fc80000010100 */
[----:B------:R-:W-:-:S07]  /*8370*/  FFMA R63, R63, R0, R63 ;  /* 0x000000003f3f7223 */ /* 0x000fce000000003f */
.L_x_8812:
[----:B------:R-:W-:Y:S05]  /*8380*/  BSYNC B1 ;  /* 0x0000000000017941 */ /* 0x000fea0003800000 */
.L_x_8810:
        /* <DEDUP_REMOVED lines=22> */
.L_x_8814:
[----:B------:R-:W0:Y:S02]  /*84f0*/  MUFU.RCP R63, R32 ;  /* 0x00000020003f7308 */ /* 0x000e240000001000 */
[----:B0-----:R-:W-:-:S04]  /*8500*/  FFMA R0, R32, R63, -1 ;  /* 0xbf80000020007423 */ /* 0x001fc8000000003f */
[----:B------:R-:W-:-:S04]  /*8510*/  FADD.FTZ R0, -R0, -RZ ;  /* 0x800000ff00007221 */ /* 0x000fc80000010100 */
[----:B------:R-:W-:-:S07]  /*8520*/  FFMA R63, R63, R0, R63 ;  /* 0x000000003f3f7223 */ /* 0x000fce000000003f */
.L_x_8815:
[----:B------:R-:W-:Y:S05]  /*8530*/  BSYNC B1 ;  /* 0x0000000000017941 */ /* 0x000fea0003800000 */
.L_x_8813:
        /* <DEDUP_REMOVED lines=13> */
[----:B------:R-:W-:Y:S01]  /*8610*/  FMUL R0, R0, R63 ;  /* 0x0000003f00007220 */ /* 0x000fe20000400000 */
[----:B------:R-:W-:-:S03]  /*8620*/  IADD3 R42, R62, 0x1800000, RZ ;  /* 0x018000003e2a7810 */ /* 0x000fc60007ffe0ff */
[----:B------:R-:W-:Y:S01]  /*8630*/  FFMA R63, R34, R0, R63 ;  /* 0x00000000223f7223 */ /* 0x000fe2000000003f */
[----:B------:R-:W-:Y:S01]  /*8640*/  LOP3.LUT R0, R42, 0x7f800000, RZ, 0xc0, !PT ;  /* 0x7f8000002a007812 */ /* 0x000fe200078ec0ff */
[----:B------:R-:W-:-:S03]  /*8650*/  HADD2.F32 R42, -RZ, R43.H0_H0 ;  /* 0x2000002bff2a7230 */ /* 0x000fc60000004100 */
[----:B------:R-:W-:Y:S01]  /*8660*/  ISETP.GT.U32.AND P2, PT, R0, 0x1ffffff, PT ;  /* 0x01ffffff0000780c */ /* 0x000fe20003f44070 */
[----:B------:R-:W-:Y:S02]  /*8670*/  HADD2.F32 R0, -RZ, R45.H0_H0 ;  /* 0x2000002dff007230 */ /* 0x000fe40000004100 */
[----:B------:R-:W-:-:S04]  /*8680*/  FMUL R35, R63, R42 ;  /* 0x0000002a3f237220 */ /* 0x000fc80000400000 */
[----:B------:R-:W-:-:S06]  /*8690*/  FMUL R35, R35, R0 ;  /* 0x0000000023237220 */ /* 0x000fcc0000400000 */
[----:B------:R-:W-:Y:S05]  /*86a0*/  @P2 BRA `(.L_x_8817) ;  /* 0x0000000000102947 */ /* 0x000fea0003800000 */
[----:B------:R-:W-:Y:S01]  /*86b0*/  IMAD.MOV.U32 R0, RZ, RZ, R62 ;  /* 0x000000ffff007224 */ /* 0x000fe200078e003e */
[----:B------:R-:W-:-:S07]  /*86c0*/  MOV R64, 0x86e0 ;  /* 0x000086e000407802 */ /* 0x000fce0000000f00 */
[----:B------:R-:W-:Y:S05]  /*86d0*/  CALL.REL.NOINC `($__internal_201_$__cuda_sm20_rcp_rn_f32_slowpath) ;  /* 0x0000005c00e47944 */ /* 0x000fea0003c00000 */
[----:B------:R-:W-:Y:S05]  /*86e0*/  BRA `(.L_x_8818) ;  /* 0x0000000000107947 */ /* 0x000fea0003800000 */
.L_x_8817:
[----:B------:R-:W0:Y:S02]  /*86f0*/  MUFU.RCP R63, R62 ;  /* 0x0000003e003f7308 */ /* 0x000e240000001000 */
[----:B0-----:R-:W-:-:S04]  /*8700*/  FFMA R0, R62, R63, -1 ;  /* 0xbf8000003e007423 */ /* 0x001fc8000000003f */
[----:B------:R-:W-:-:S04]  /*8710*/  FADD.FTZ R0, -R0, -RZ ;  /* 0x800000ff00007221 */ /* 0x000fc80000010100 */
[----:B------:R-:W-:-:S07]  /*8720*/  FFMA R63, R63, R0, R63 ;  /* 0x000000003f3f7223 */ /* 0x000fce000000003f */
.L_x_8818:
[----:B------:R-:W-:Y:S05]  /*8730*/  BSYNC B1 ;  /* 0x0000000000017941 */ /* 0x000fea0003800000 */
.L_x_8816:
        /* <DEDUP_REMOVED lines=22> */
.L_x_8820:
[----:B------:R-:W0:Y:S02]  /*88a0*/  MUFU.RCP R63, R62 ;  /* 0x0000003e003f7308 */ /* 0x000e240000001000 */
[----:B0-----:R-:W-:-:S04]  /*88b0*/  FFMA R0, R62, R63, -1 ;  /* 0xbf8000003e007423 */ /* 0x001fc8000000003f */
[----:B------:R-:W-:-:S04]  /*88c0*/  FADD.FTZ R0, -R0, -RZ ;  /* 0x800000ff00007221 */ /* 0x000fc80000010100 */
[----:B------:R-:W-:-:S07]  /*88d0*/  FFMA R63, R63, R0, R63 ;  /* 0x000000003f3f7223 */ /* 0x000fce000000003f */
.L_x_8821:
[----:B------:R-:W-:Y:S05]  /*88e0*/  BSYNC B1 ;  /* 0x0000000000017941 */ /* 0x000fea0003800000 */
.L_x_8819:
        /* <DEDUP_REMOVED lines=25> */
[----:B------:R-:W-:Y:S05]  /*8a80*/  CALL.REL.NOINC `($__internal_201_$__cuda_sm20_rcp_rn_f32_slowpath) ;  /* 0x0000005800f87944 */ /* 0x000fea0003c00000 */
[----:B------:R-:W-:Y:S01]  /*8a90*/  MOV R45, R63 ;  /* 0x0000003f002d7202 */ /* 0x000fe20000000f00 */
[----:B------:R-:W-:Y:S06]  /*8aa0*/  BRA `(.L_x_8824) ;  /* 0x0000000000107947 */ /* 0x000fec0003800000 */
.L_x_8823:
[----:B------:R-:W0:Y:S02]  /*8ab0*/  MUFU.RCP R45, R42 ;  /* 0x0000002a002d7308 */ /* 0x000e240000001000 */
[----:B0-----:R-:W-:-:S04]  /*8ac0*/  FFMA R0, R42, R45, -1 ;  /* 0xbf8000002a007423 */ /* 0x001fc8000000002d */
[----:B------:R-:W-:-:S04]  /*8ad0*/  FADD.FTZ R0, -R0, -RZ ;  /* 0x800000ff00007221 */ /* 0x000fc80000010100 */
[----:B------:R-:W-:-:S07]  /*8ae0*/  FFMA R45, R45, R0, R45 ;  /* 0x000000002d2d7223 */ /* 0x000fce000000002d */
.L_x_8824:
[----:B------:R-:W-:Y:S05]  /*8af0*/  BSYNC B1 ;  /* 0x0000000000017941 */ /* 0x000fea0003800000 */
.L_x_8822:
[----:B------:R-:W0:Y:S01]  /*8b00*/  @P1 LDC R65, c[0x0][0x248] ;  /* 0x00009200ff411b82 */ /* 0x000e220000000800 */
[----:B------:R-:W-:Y:S01]  /*8b10*/  FMUL R0, R10, UR12 ;  /* 0x0000000c0a007c20 */ /* 0x000fe20008400000 */
[----:B------:R-:W-:Y:S01]  /*8b20*/  FMNMX R10, R41, |R10|, !PT ;  /* 0x4000000a290a7209 */ /* 0x000fe20007800000 */
[C---:B------:R-:W-:Y:S01]  /*8b30*/  FMUL R42, R13.reuse, UR12 ;  /* 0x0000000c0d2a7c20 */ /* 0x040fe20008400000 */
[----:B------:R-:W-:Y:S01]  /*8b40*/  @P1 LEA R62, P2, R70, R15, 0x1 ;  /* 0x0000000f463e1211 */ /* 0x000fe200078408ff */
[----:B------:R-:W-:Y:S01]  /*8b50*/  HFMA2.MMA R67, -RZ, RZ, 3.7421875, 0 ;  /* 0x437c0000ff437435 */ /* 0x000fe200000001ff */
[----:B------:R-:W-:Y:S01]  /*8b60*/  FMNMX R10, |R13|, R10, !PT ;  /* 0x0000000a0d0a7209 */ /* 0x000fe20007800200 */
[----:B------:R-:W-:Y:S01]  /*8b70*/  FMUL R13, R31, UR12 ;  /* 0x0000000c1f0d7c20 */ /* 0x000fe20008400000 */
[----:B------:R-:W-:Y:S01]  /*8b80*/  F2FP.SATFINITE.E4M3.F32.PACK_AB_MERGE_C R59, RZ, R0, RZ ;  /* 0x00000000ff3b723e */ /* 0x000fe200048070ff */
[----:B------:R-:W-:Y:S01]  /*8b90*/  FMUL R0, R44, R45 ;  /* 0x0000002d2c007220 */ /* 0x000fe20000400000 */
[----:B------:R-:W-:Y:S01]  /*8ba0*/  F2FP.SATFINITE.E4M3.F32.PACK_AB_MERGE_C R42, RZ, R42, RZ ;  /* 0x0000002aff2a723e */ /* 0x000fe200048070ff */
[----:B------:R-:W-:Y:S01]  /*8bb0*/  BSSY B0, `(.L_x_8825) ;  /* 0x000005e000007945 */ /* 0x000fe20003800000 */
[C---:B------:R-:W-:Y:S01]  /*8bc0*/  FMNMX R10, |R11|.reuse, R10, !PT ;  /* 0x0000000a0b0a7209 */ /* 0x040fe20007800200 */
[----:B------:R-:W-:Y:S01]  /*8bd0*/  FMUL R11, R11, UR12 ;  /* 0x0000000c0b0b7c20 */ /* 0x000fe20008400000 */
[----:B------:R-:W-:Y:S01]  /*8be0*/  @P1 LEA.HI.X R63, R70, R16, R71, 0x1, P2 ;  /* 0x00000010463f1211 */ /* 0x000fe200010f0c47 */
[----:B------:R-:W-:Y:S01]  /*8bf0*/  FMUL R0, R43, R0 ;  /* 0x000000002b007220 */ /* 0x000fe20000400000 */
[----:B------:R-:W-:-:S02]  /*8c00*/  @P1 PRMT R55, R42, 0x7604, R59 ;  /* 0x000076042a371816 */ /* 0x000fc4000000003b */
[----:B------:R-:W-:Y:S02]  /*8c10*/  FMNMX R45, |R31|, R10, !PT ;  /* 0x0000000a1f2d7209 */ /* 0x000fe40007800200 */
[----:B------:R-:W-:Y:S01]  /*8c20*/  F2FP.SATFINITE.E4M3.F32.PACK_AB_MERGE_C R44, RZ, R11, RZ ;  /* 0x0000000bff2c723e */ /* 0x000fe200048070ff */
[----:B------:R1:W-:Y:S01]  /*8c30*/  @P1 STG.E.U16 desc[UR10][R62.64], R55 ;  /* 0x000000373e001986 */ /* 0x0003e2000c10150a */
[----:B------:R-:W-:Y:S02]  /*8c40*/  F2FP.SATFINITE.E4M3.F32.PACK_AB_MERGE_C R11, RZ, R13, RZ ;  /* 0x0000000dff0b723e */ /* 0x000fe400048070ff */
[----:B------:R-:W-:Y:S02]  /*8c50*/  LOP3.LUT R10, R42, 0xff, RZ, 0xc0, !PT ;  /* 0x000000ff2a0a7812 */ /* 0x000fe400078ec0ff */
[----:B0-----:R-:W-:Y:S02]  /*8c60*/  @P1 IADD3 R13, P2, R70, R65, RZ ;  /* 0x00000041460d1210 */ /* 0x001fe40007f5e0ff */
[----:B------:R-:W-:-:S02]  /*8c70*/  @P1 PRMT R41, R11, 0x7604, R44 ;  /* 0x000076040b291816 */ /* 0x000fc4000000002c */
[----:B------:R-:W-:Y:S01]  /*8c80*/  LEA R10, R11, R10, 0x8 ;  /* 0x0000000a0b0a7211 */ /* 0x000fe200078e40ff */
[----:B------:R-:W-:Y:S01]  /*8c90*/  FMUL R11, R40, UR12 ;  /* 0x0000000c280b7c20 */ /* 0x000fe20008400000 */
[----:B------:R-:W-:Y:S02]  /*8ca0*/  @P1 IADD3.X R43, R71, UR8, RZ, P2, !PT ;  /* 0x00000008472b1c10 */ /* 0x000fe400097fe4ff */
[C---:B-1----:R-:W-:Y:S01]  /*8cb0*/  FMNMX R55, |R24|.reuse, R45, !PT ;  /* 0x0000002d18377209 */ /* 0x042fe20007800200 */
[----:B------:R-:W-:Y:S01]  /*8cc0*/  FMUL R24, R24, UR12 ;  /* 0x0000000c18187c20 */ /* 0x000fe20008400000 */
[----:B------:R-:W-:Y:S02]  /*8cd0*/  @P1 LEA R42, P2, R13, R15, 0x1 ;  /* 0x0000000f0d2a1211 */ /* 0x000fe400078408ff */
[----:B------:R-:W-:Y:S02]  /*8ce0*/  LOP3.LUT R31, R59, 0xff, RZ, 0xc0, !PT ;  /* 0x000000ff3b1f7812 */ /* 0x000fe400078ec0ff */
[----:B------:R-:W-:Y:S01]  /*8cf0*/  F2FP.SATFINITE.E4M3.F32.PACK_AB_MERGE_C R45, RZ, R24, RZ ;  /* 0x00000018ff2d723e */ /* 0x000fe200048070ff */
[----:B------:R-:W-:Y:S01]  /*8d00*/  FMUL R24, R26, UR12 ;  /* 0x0000000c1a187c20 */ /* 0x000fe20008400000 */
[----:B------:R-:W-:Y:S01]  /*8d10*/  @P1 LEA.HI.X R43, R13, R16, R43, 0x1, P2 ;  /* 0x000000100d2b1211 */ /* 0x000fe200010f0c2b */
[----:B------:R-:W-:Y:S01]  /*8d20*/  FMUL R13, R8, UR12 ;  /* 0x0000000c080d7c20 */ /* 0x000fe20008400000 */
[----:B------:R-:W-:Y:S01]  /*8d30*/  F2FP.SATFINITE.E4M3.F32.PACK_AB_MERGE_C R62, RZ, R11, RZ ;  /* 0x0000000bff3e723e */ /* 0x000fe200048070ff */
[----:B------:R-:W-:Y:S01]  /*8d40*/  IMAD R31, R44, 0x100, R31 ;  /* 0x000001002c1f7824 */ /* 0x000fe200078e021f */
[----:B------:R-:W-:Y:S01]  /*8d50*/  F2FP.SATFINITE.E4M3.F32.PACK_AB_MERGE_C R66, RZ, R24, RZ ;  /* 0x00000018ff42723e */ /* 0x000fe200048070ff */
[----:B------:R-:W-:Y:S01]  /*8d60*/  FMUL R44, R12, UR12 ;  /* 0x0000000c0c2c7c20 */ /* 0x000fe20008400000 */
[----:B------:R-:W-:Y:S01]  /*8d70*/  LOP3.LUT R24, R45, 0xff, RZ, 0xc0, !PT ;  /* 0x000000ff2d187812 */ /* 0x000fe200078ec0ff */
[----:B------:R-:W-:Y:S01]  /*8d80*/  FMUL R11, R9, UR12 ;  /* 0x0000000c090b7c20 */ /* 0x000fe20008400000 */
[----:B------:R-:W-:Y:S01]  /*8d90*/  LOP3.LUT R63, R62, 0xff, RZ, 0xc0, !PT ;  /* 0x000000ff3e3f7812 */ /* 0x000fe200078ec0ff */
[----:B------:R0:W-:Y:S01]  /*8da0*/  @P1 STG.E.U16 desc[UR10][R42.64], R41 ;  /* 0x000000292a001986 */ /* 0x0001e2000c10150a */
[----:B------:R-:W-:-:S02]  /*8db0*/  F2FP.SATFINITE.E4M3.F32.PACK_AB_MERGE_C R59, RZ, R13, RZ ;  /* 0x0000000dff3b723e */ /* 0x000fc400048070ff */
[----:B------:R-:W-:Y:S02]  /*8dc0*/  @P1 PRMT R13, R62, 0x7604, R45 ;  /* 0x000076043e0d1816 */ /* 0x000fe4000000002d */
[----:B------:R-:W-:Y:S02]  /*8dd0*/  PRMT R31, R31, 0x5410, R24 ;  /* 0x000054101f1f7816 */ /* 0x000fe40000000018 */
[----:B------:R-:W-:Y:S01]  /*8de0*/  FMNMX R62, |R40|, R55, !PT ;  /* 0x00000037283e7209 */ /* 0x000fe20007800200 */
[----:B------:R-:W-:Y:S01]  /*8df0*/  FMUL R40, R23, UR12 ;  /* 0x0000000c17287c20 */ /* 0x000fe20008400000 */
[----:B------:R-:W-:Y:S01]  /*8e00*/  PRMT R24, R10, 0x5410, R63 ;  /* 0x000054100a187816 */ /* 0x000fe2000000003f */
[----:B------:R-:W-:Y:S01]  /*8e10*/  HADD2.F32 R10, -RZ, R21.H0_H0 ;  /* 0x20000015ff0a7230 */ /* 0x000fe20000004100 */
[----:B------:R-:W-:Y:S01]  /*8e20*/  F2FP.SATFINITE.E4M3.F32.PACK_AB_MERGE_C R64, RZ, R44, RZ ;  /* 0x0000002cff40723e */ /* 0x000fe200048070ff */
[----:B------:R-:W-:Y:S01]  /*8e30*/  IMAD.MOV.U32 R63, RZ, RZ, 0x3bbb989d ;  /* 0x3bbb989dff3f7424 */ /* 0x000fe200078e00ff */
[----:B------:R-:W-:-:S02]  /*8e40*/  F2FP.SATFINITE.E4M3.F32.PACK_AB_MERGE_C R65, RZ, R11, RZ ;  /* 0x0000000bff41723e */ /* 0x000fc400048070ff */
[----:B------:R-:W-:Y:S02]  /*8e50*/  LOP3.LUT R44, R59, 0xff, RZ, 0xc0, !PT ;  /* 0x000000ff3b2c7812 */ /* 0x000fe400078ec0ff */
[----:B------:R-:W-:Y:S01]  /*8e60*/  FMNMX R55, |R35|, R62, !PT ;  /* 0x0000003e23377209 */ /* 0x000fe20007800200 */
[----:B------:R-:W-:Y:S01]  /*8e70*/  FFMA.SAT R62, -R10, R63, 0.5 ;  /* 0x3f0000000a3e7423 */ /* 0x000fe2000000213f */
[----:B------:R-:W-:Y:S01]  /*8e80*/  @P1 PRMT R45, R66, 0x7604, R65 ;  /* 0x00007604422d1816 */ /* 0x000fe20000000041 */
[----:B------:R-:W-:Y:S01]  /*8e90*/  IMAD R44, R65, 0x100, R44 ;  /* 0x00000100412c7824 */ /* 0x000fe200078e022c */
[----:B------:R-:W-:Y:S01]  /*8ea0*/  FMNMX R55, |R34|, R55, !PT ;  /* 0x0000003722377209 */ /* 0x000fe20007800200 */
[----:B------:R-:W-:Y:S01]  /*8eb0*/  FFMA.RM R62, R62, R67, 12582913 ;  /* 0x4b4000013e3e7423 */ /* 0x000fe20000004043 */
[----:B------:R-:W-:Y:S01]  /*8ec0*/  F2FP.SATFINITE.E4M3.F32.PACK_AB_MERGE_C R65, RZ, R40, RZ ;  /* 0x00000028ff41723e */ /* 0x000fe200048070ff */
[----:B------:R-:W-:Y:S01]  /*8ed0*/  FMUL R40, R35, UR12 ;  /* 0x0000000c23287c20 */ /* 0x000fe20008400000 */
[----:B------:R-:W-:Y:S01]  /*8ee0*/  FMNMX R63, |R8|, R55, !PT ;  /* 0x00000037083f7209 */ /* 0x000fe20007800200 */
[----:B------:R-:W-:Y:S01]  /*8ef0*/  FMUL R8, R33, UR12 ;  /* 0x0000000c21087c20 */ /* 0x000fe20008400000 */
[----:B0-----:R-:W-:Y:S01]  /*8f00*/  LOP3.LUT R41, R65, 0xff, RZ, 0xc0, !PT ;  /* 0x000000ff41297812 */ /* 0x001fe200078ec0ff */
[----:B------:R-:W-:Y:S01]  /*8f10*/  FADD R43, R62, -12583039 ;  /* 0xcb40007f3e2b7421 */ /* 0x000fe20000000000 */
[----:B------:R-:W-:-:S02]  /*8f20*/  F2FP.SATFINITE.E4M3.F32.PACK_AB_MERGE_C R40, RZ, R40, RZ ;  /* 0x00000028ff28723e */ /* 0x000fc400048070ff */
[----:B------:R-:W-:Y:S01]  /*8f30*/  PRMT R42, R44, 0x5410, R41 ;  /* 0x000054102c2a7816 */ /* 0x000fe20000000029 */
[----:B------:R-:W-:Y:S01]  /*8f40*/  FFMA R43, -R10, 1.4426950216293334961, -R43 ;  /* 0x3fb8aa3b0a2b7823 */ /* 0x000fe2000000092b */
[----:B------:R-:W-:Y:S01]  /*8f50*/  F2FP.SATFINITE.E4M3.F32.PACK_AB_MERGE_C R44, RZ, R8, RZ ;  /* 0x00000008ff2c723e */ /* 0x000fe200048070ff */
[----:B------:R-:W0:Y:S01]  /*8f60*/  @P1 LDC R41, c[0x0][0x248] ;  /* 0x00009200ff291b82 */ /* 0x000e220000000800 */
[----:B------:R-:W-:Y:S01]  /*8f70*/  LOP3.LUT R8, R40, 0xffff, RZ, 0xc0, !PT ;  /* 0x0000ffff28087812 */ /* 0x000fe200078ec0ff */
[----:B------:R-:W-:Y:S01]  /*8f80*/  FFMA R43, -R10, 1.925963033500011079e-08, R43 ;  /* 0x32a570600a2b7823 */ /* 0x000fe2000000012b */
[----:B------:R-:W-:Y:S02]  /*8f90*/  LOP3.LUT R11, R64, 0xff, RZ, 0xc0, !PT ;  /* 0x000000ff400b7812 */ /* 0x000fe400078ec0ff */
[----:B------:R-:W-:Y:S01]  /*8fa0*/  @P1 PRMT R55, R44, 0x7604, R65 ;  /* 0x000076042c371816 */ /* 0x000fe20000000041 */
[----:B------:R-:W-:Y:S01]  /*8fb0*/  IMAD.SHL.U32 R8, R8, 0x1000000, RZ ;  /* 0x0100000008087824 */ /* 0x000fe200078e00ff */
[----:B------:R-:W-:-:S02]  /*8fc0*/  LEA R11, R66, R11, 0x8 ;  /* 0x0000000b420b7211 */ /* 0x000fc400078e40ff */
[----:B------:R-:W-:Y:S02]  /*8fd0*/  LOP3.LUT R44, R44, 0xff, RZ, 0xc0, !PT ;  /* 0x000000ff2c2c7812 */ /* 0x000fe400078ec0ff */
[----:B------:R-:W-:Y:S02]  /*8fe0*/  @P1 PRMT R59, R64, 0x7604, R59 ;  /* 0x00007604403b1816 */ /* 0x000fe4000000003b */
[----:B------:R1:W2:Y:S02]  /*8ff0*/  MUFU.EX2 R64, R43 ;  /* 0x0000002b00407308 */ /* 0x0002a40000000800 */
[----:B-1----:R-:W-:Y:S02]  /*9000*/  PRMT R43, R11, 0x5410, R44 ;  /* 0x000054100b2b7816 */ /* 0x002fe4000000002c */
[----:B------:R-:W-:Y:S02]  /*9010*/  LOP3.LUT R11, R31, R8, RZ, 0xfc, !PT ;  /* 0x000000081f0b7212 */ /* 0x000fe400078efcff */
[----:B------:R-:W-:Y:S01]  /*9020*/  FMNMX R8, |R12|, R63, !PT ;  /* 0x0000003f0c087209 */ /* 0x000fe20007800200 */
[----:B------:R-:W-:Y:S01]  /*9030*/  FMUL R63, R34, UR12 ;  /* 0x0000000c223f7c20 */ /* 0x000fe20008400000 */
[----:B------:R-:W-:-:S02]  /*9040*/  @P1 IADD3 R12, P2, R70, UR6, RZ ;  /* 0x00000006460c1c10 */ /* 0x000fc4000ff5e0ff */
[----:B------:R-:W-:Y:S02]  /*9050*/  FMNMX R35, |R9|, R8, !PT ;  /* 0x0000000809237209 */ /* 0x000fe40007800200 */
[----:B------:R-:W-:Y:S02]  /*9060*/  @P1 IADD3.X R9, R71, UR7, RZ, P2, !PT ;  /* 0x0000000747091c10 */ /* 0x000fe400097fe4ff */
[----:B------:R-:W-:Y:S02]  /*9070*/  @P1 LEA R8, P2, R12, R15, 0x1 ;  /* 0x0000000f0c081211 */ /* 0x000fe400078408ff */
[----:B------:R-:W-:Y:S02]  /*9080*/  SHF.L.U32 R31, R62, 0x17, RZ ;  /* 0x000000173e1f7819 */ /* 0x000fe400000006ff */
[----:B------:R-:W-:Y:S02]  /*9090*/  @P1 LEA.HI.X R9, R12, R16, R9, 0x1, P2 ;  /* 0x000000100c091211 */ /* 0x000fe400010f0c09 */
[----:B------:R-:W-:Y:S01]  /*90a0*/  @P1 LEA R34, P2, R70, R17, 0x1 ;  /* 0x0000001146221211 */ /* 0x000fe200078408ff */
[----:B--2---:R-:W-:Y:S01]  /*90b0*/  FFMA R31, R31, R64, 1 ;  /* 0x3f8000001f1f7423 */ /* 0x004fe20000000040 */
[----:B------:R-:W-:Y:S01]  /*90c0*/  FMNMX R26, |R26|, R35, !PT ;  /* 0x000000231a1a7209 */ /* 0x000fe20007800200 */
[----:B------:R1:W-:Y:S01]  /*90d0*/  @P1 STG.E.U16 desc[UR10][R8.64], R13 ;  /* 0x0000000d08001986 */ /* 0x0003e2000c10150a */
[----:B------:R-:W-:-:S02]  /*90e0*/  @P1 LEA.HI.X R35, R70, R18, R71, 0x1, P2 ;  /* 0x0000001246231211 */ /* 0x000fc400010f0c47 */
        /* <DEDUP_REMOVED lines=10> */
.L_x_8826:
[----:B------:R-:W-:Y:S05]  /*9190*/  BSYNC B0 ;  /* 0x0000000000007941 */ /* 0x000fea0003800000 */
.L_x_8825:
[----:B------:R-:W-:Y:S01]  /*91a0*/  IADD3 R12, R31, 0x1800000, RZ ;  /* 0x018000001f0c7810 */ /* 0x000fe20007ffe0ff */
[----:B-12---:R-:W1:Y:S01]  /*91b0*/  LDC.64 R8, c[0x0][0x248] ;  /* 0x00009200ff087b82 */ /* 0x006e620000000a00 */
[C---:B0-----:R-:W-:Y:S01]  /*91c0*/  @P1 IADD3 R13, P2, R70.reuse, R41, RZ ;  /* 0x00000029460d1210 */ /* 0x041fe20007f5e0ff */
[----:B------:R0:W-:Y:S01]  /*91d0*/  @P1 STG.E.U16 desc[UR10][R34.64], R59 ;  /* 0x0000003b22001986 */ /* 0x0001e2000c10150a */
[----:B------:R-:W-:Y:S01]  /*91e0*/  @P1 IADD3 R64, P3, R70, UR6, RZ ;  /* 0x0000000646401c10 */ /* 0x000fe2000ff7e0ff */
[----:B------:R-:W-:Y:S01]  /*91f0*/  BSSY B0, `(.L_x_8827) ;  /* 0x0000027000007945 */ /* 0x000fe20003800000 */
[----:B------:R-:W-:Y:S02]  /*9200*/  LOP3.LUT R44, R12, 0x7f800000, RZ, 0xc0, !PT ;  /* 0x7f8000000c2c7812 */ /* 0x000fe400078ec0ff */
[C---:B------:R-:W-:Y:S02]  /*9210*/  @P1 IADD3.X R62, R71.reuse, UR8, RZ, P2, !PT ;  /* 0x00000008473e1c10 */ /* 0x040fe400097fe4ff */
[----:B------:R-:W-:-:S02]  /*9220*/  @P1 IADD3.X R41, R71, UR7, RZ, P3, !PT ;  /* 0x0000000747291c10 */ /* 0x000fc40009ffe4ff */
[CC--:B------:R-:W-:Y:S02]  /*9230*/  @P1 LEA R12, P2, R13.reuse, R17.reuse, 0x1 ;  /* 0x000000110d0c1211 */ /* 0x0c0fe400078408ff */
[----:B------:R-:W-:Y:S01]  /*9240*/  @P1 LEA R40, P3, R64, R17, 0x1 ;  /* 0x0000001140281211 */ /* 0x000fe200078608ff */
[----:B0-----:R-:W-:Y:S01]  /*9250*/  FMUL R35, R0, UR12 ;  /* 0x0000000c00237c20 */ /* 0x001fe20008400000 */
[-C--:B------:R-:W-:Y:S01]  /*9260*/  @P1 LEA.HI.X R13, R13, R18.reuse, R62, 0x1, P2 ;  /* 0x000000120d0d1211 */ /* 0x080fe200010f0c3e */
[----:B------:R-:W-:Y:S01]  /*9270*/  FMUL R34, R32, UR12 ;  /* 0x0000000c20227c20 */ /* 0x000fe20008400000 */
[----:B------:R-:W-:Y:S02]  /*9280*/  @P1 LEA.HI.X R41, R64, R18, R41, 0x1, P3 ;  /* 0x0000001240291211 */ /* 0x000fe400018f0c29 */
[----:B------:R-:W-:Y:S01]  /*9290*/  F2FP.SATFINITE.E4M3.F32.PACK_AB_MERGE_C R35, RZ, R35, RZ ;  /* 0x00000023ff23723e */ /* 0x000fe200048070ff */
[----:B------:R0:W-:Y:S01]  /*92a0*/  @P1 STG.E.U16 desc[UR10][R12.64], R45 ;  /* 0x0000002d0c001986 */ /* 0x0001e2000c10150a */
[----:B------:R-:W-:-:S02]  /*92b0*/  ISETP.GT.U32.AND P2, PT, R44, 0x1ffffff, PT ;  /* 0x01ffffff2c00780c */ /* 0x000fc40003f44070 */
[----:B------:R-:W-:Y:S01]  /*92c0*/  FMNMX R44, |R23|, R26, !PT ;  /* 0x0000001a172c7209 */ /* 0x000fe20007800200 */
[----:B------:R2:W-:Y:S01]  /*92d0*/  @P1 STG.E.U16 desc[UR10][R40.64], R55 ;  /* 0x0000003728001986 */ /* 0x0005e2000c10150a */
[----:B------:R-:W-:Y:S02]  /*92e0*/  F2FP.SATFINITE.E4M3.F32.PACK_AB_MERGE_C R26, RZ, R34, RZ ;  /* 0x00000022ff1a723e */ /* 0x000fe400048070ff */
[----:B------:R-:W-:Y:S02]  /*92f0*/  LOP3.LUT R62, R35, 0xffff, RZ, 0xc0, !PT ;  /* 0x0000ffff233e7812 */ /* 0x000fe400078ec0ff */
[----:B------:R-:W-:Y:S02]  /*9300*/  LOP3.LUT R63, R63, 0xffff, RZ, 0xc0, !PT ;  /* 0x0000ffff3f3f7812 */ /* 0x000fe400078ec0ff */
[----:B------:R-:W-:Y:S01]  /*9310*/  LOP3.LUT R59, R26, 0xffff, RZ, 0xc0, !PT ;  /* 0x0000ffff1a3b7812 */ /* 0x000fe200078ec0ff */
[----:B------:R-:W-:Y:S01]  /*9320*/  IMAD.SHL.U32 R62, R62, 0x1000000, RZ ;  /* 0x010000003e3e7824 */ /* 0x000fe200078e00ff */
[----:B------:R-:W-:Y:S01]  /*9330*/  FMNMX R33, |R33|, R44, !PT ;  /* 0x0000002c21217209 */ /* 0x000fe20007800200 */
[----:B------:R-:W-:Y:S01]  /*9340*/  IMAD.SHL.U32 R23, R63, 0x1000000, RZ ;  /* 0x010000003f177824 */ /* 0x000fe200078e00ff */
[----:B------:R-:W-:-:S02]  /*9350*/  SHF.L.U32 R59, R59, 0x18, RZ ;  /* 0x000000183b3b7819 */ /* 0x000fc400000006ff */
[----:B0-----:R-:W-:Y:S02]  /*9360*/  LOP3.LUT R12, R43, R62, RZ, 0xfc, !PT ;  /* 0x0000003e2b0c7212 */ /* 0x001fe400078efcff */
[----:B-1----:R-:W-:Y:S02]  /*9370*/  LEA R34, P3, R8, R60, 0x2 ;  /* 0x0000003c08227211 */ /* 0x002fe400078610ff */
[----:B------:R-:W-:Y:S02]  /*9380*/  LOP3.LUT R23, R24, R23, RZ, 0xfc, !PT ;  /* 0x0000001718177212 */ /* 0x000fe400078efcff */
[----:B------:R-:W-:Y:S02]  /*9390*/  LOP3.LUT R13, R42, R59, RZ, 0xfc, !PT ;  /* 0x0000003b2a0d7212 */ /* 0x000fe400078efcff */
[----:B------:R-:W-:Y:S01]  /*93a0*/  FMNMX R43, |R32|, R33, !PT ;  /* 0x00000021202b7209 */ /* 0x000fe20007800200 */
[----:B--2---:R-:W-:Y:S06]  /*93b0*/  @!P1 BRA `(.L_x_8828) ;  /* 0x0000000000289947 */ /* 0x004fec0003800000 */
        /* <DEDUP_REMOVED lines=10> */
.L_x_8828:
[----:B------:R-:W-:Y:S05]  /*9460*/  BSYNC B0 ;  /* 0x0000000000007941 */ /* 0x000fea0003800000 */
.L_x_8827:
[----:B------:R-:W-:Y:S01]  /*9470*/  BSSY B1, `(.L_x_8829) ;  /* 0x000000c000017945 */ /* 0x000fe20003800000 */
[----:B------:R-:W-:Y:S02]  /*9480*/  FMNMX R24, |R0|, R43, !PT ;  /* 0x0000002b00187209 */ /* 0x000fe40007800200 */
[----:B------:R-:W-:Y:S01]  /*9490*/  LEA.HI.X R35, R8, R61, R9, 0x2, P3 ;  /* 0x0000003d08237211 */ /* 0x000fe200018f1409 */
[----:B------:R-:W-:Y:S06]  /*94a0*/  @P2 BRA `(.L_x_8830) ;  /* 0x0000000000102947 */ /* 0x000fec0003800000 */
[----:B------:R-:W-:Y:S01]  /*94b0*/  IMAD.MOV.U32 R0, RZ, RZ, R31 ;  /* 0x000000ffff007224 */ /* 0x000fe200078e001f */
[----:B------:R-:W-:-:S07]  /*94c0*/  MOV R64, 0x94e0 ;  /* 0x000094e000407802 */ /* 0x000fce0000000f00 */
[----:B0-----:R-:W-:Y:S05]  /*94d0*/  CALL.REL.NOINC `($__internal_201_$__cuda_sm20_rcp_rn_f32_slowpath) ;  /* 0x0000005000647944 */ /* 0x001fea0003c00000 */
[----:B------:R-:W-:Y:S05]  /*94e0*/  BRA `(.L_x_8831) ;  /* 0x0000000000107947 */ /* 0x000fea0003800000 */
.L_x_8830:
[----:B------:R-:W1:Y:S02]  /*94f0*/  MUFU.RCP R0, R31 ;  /* 0x0000001f00007308 */ /* 0x000e640000001000 */
[----:B-1----:R-:W-:-:S04]  /*9500*/  FFMA R8, R31, R0, -1 ;  /* 0xbf8000001f087423 */ /* 0x002fc80000000000 */
[----:B------:R-:W-:-:S04]  /*9510*/  FADD.FTZ R63, -R8, -RZ ;  /* 0x800000ff083f7221 */ /* 0x000fc80000010100 */
[----:B------:R-:W-:-:S07]  /*9520*/  FFMA R63, R0, R63, R0 ;  /* 0x0000003f003f7223 */ /* 0x000fce0000000000 */
.L_x_8831:
[----:B------:R-:W-:Y:S05]  /*9530*/  BSYNC B1 ;  /* 0x0000000000017941 */ /* 0x000fea0003800000 */
.L_x_8829:
        /* <DEDUP_REMOVED lines=10> */
[----:B------:R-:W1:Y:S02]  /*95e0*/  MUFU.EX2 R9, R9 ;  /* 0x0000000900097308 */ /* 0x000e640000000800 */
[----:B-1----:R-:W-:Y:S01]  /*95f0*/  FFMA R32, R0, R9, 1 ;  /* 0x3f80000000207423 */ /* 0x002fe20000000009 */
        /* <DEDUP_REMOVED lines=13> */
[----:B0-----:R-:W-:Y:S05]  /*96d0*/  CALL.REL.NOINC `($__internal_201_$__cuda_sm20_rcp_rn_f32_slowpath) ;  /* 0x0000004c00e47944 */ /* 0x001fea0003c00000 */
[----:B------:R-:W-:Y:S05]  /*96e0*/  BRA `(.L_x_8834) ;  /* 0x0000000000107947 */ /* 0x000fea0003800000 */
.L_x_8833:
[----:B------:R-:W1:Y:S02]  /*96f0*/  MUFU.RCP R63, R32 ;  /* 0x00000020003f7308 */ /* 0x000e640000001000 */
[----:B-1----:R-:W-:-:S04]  /*9700*/  FFMA R0, R32, R63, -1 ;  /* 0xbf80000020007423 */ /* 0x002fc8000000003f */
[----:B------:R-:W-:-:S04]  /*9710*/  FADD.FTZ R0, -R0, -RZ ;  /* 0x800000ff00007221 */ /* 0x000fc80000010100 */
[----:B------:R-:W-:-:S07]  /*9720*/  FFMA R63, R63, R0, R63 ;  /* 0x000000003f3f7223 */ /* 0x000fce000000003f */
.L_x_8834:
[----:B------:R-:W-:Y:S05]  /*9730*/  BSYNC B1 ;  /* 0x0000000000017941 */ /* 0x000fea0003800000 */
.L_x_8832:
[----:B------:R-:W-:Y:S01]  /*9740*/  HADD2.F32 R10, -RZ, R21.H1_H1 ;  /* 0x30000015ff0a7230 */ /* 0x000fe20000004100 */
[----:B0-----:R-:W-:Y:S01]  /*9750*/  MOV R33, 0x437c0000 ;  /* 0x437c000000217802 */ /* 0x001fe20000000f00 */
        /* <DEDUP_REMOVED lines=20> */
.L_x_8836:
[----:B------:R-:W0:Y:S02]  /*98a0*/  MUFU.RCP R63, R32 ;  /* 0x00000020003f7308 */ /* 0x000e240000001000 */
[----:B0-----:R-:W-:-:S04]  /*98b0*/  FFMA R0, R32, R63, -1 ;  /* 0xbf80000020007423 */ /* 0x001fc8000000003f */
[----:B------:R-:W-:-:S04]  /*98c0*/  FADD.FTZ R0, -R0, -RZ ;  /* 0x800000ff00007221 */ /* 0x000fc80000010100 */
[----:B------:R-:W-:-:S07]  /*98d0*/  FFMA R63, R63, R0, R63 ;  /* 0x000000003f3f7223 */ /* 0x000fce000000003f */
.L_x_8837:
[----:B------:R-:W-:Y:S05]  /*98e0*/  BSYNC B1 ;  /* 0x0000000000017941 */ /* 0x000fea0003800000 */
.L_x_8835:
        /* <DEDUP_REMOVED lines=25> */
[----:B------:R-:W-:Y:S05]  /*9a80*/  CALL.REL.NOINC `($__internal_201_$__cuda_sm20_rcp_rn_f32_slowpath) ;  /* 0x0000004800f87944 */ /* 0x000fea0003c00000 */
[----:B------:R-:W-:Y:S05]  /*9a90*/  BRA `(.L_x_8840) ;  /* 0x0000000000107947 */ /* 0x000fea0003800000 */
.L_x_8839:
[----:B------:R-:W0:Y:S02]  /*9aa0*/  MUFU.RCP R63, R40 ;  /* 0x00000028003f7308 */ /* 0x000e240000001000 */
[----:B0-----:R-:W-:-:S04]  /*9ab0*/  FFMA R0, R40, R63, -1 ;  /* 0xbf80000028007423 */ /* 0x001fc8000000003f */
[----:B------:R-:W-:-:S04]  /*9ac0*/  FADD.FTZ R0, -R0, -RZ ;  /* 0x800000ff00007221 */ /* 0x000fc80000010100 */
[----:B------:R-:W-:-:S07]  /*9ad0*/  FFMA R63, R63, R0, R63 ;  /* 0x000000003f3f7223 */ /* 0x000fce000000003f */
.L_x_8840:
[----:B------:R-:W-:Y:S05]  /*9ae0*/  BSYNC B1 ;  /* 0x0000000000017941 */ /* 0x000fea0003800000 */
.L_x_8838:
        /* <DEDUP_REMOVED lines=22> */
.L_x_8842:
[----:B------:R-:W0:Y:S02]  /*9c50*/  MUFU.RCP R63, R10 ;  /* 0x0000000a003f7308 */ /* 0x000e240000001000 */
[----:B0-----:R-:W-:-:S04]  /*9c60*/  FFMA R0, R10, R63, -1 ;  /* 0xbf8000000a007423 */ /* 0x001fc8000000003f */
[----:B------:R-:W-:-:S04]  /*9c70*/  FADD.FTZ R0, -R0, -RZ ;  /* 0x800000ff00007221 */ /* 0x000fc80000010100 */
[----:B------:R-:W-:-:S07]  /*9c80*/  FFMA R63, R63, R0, R63 ;  /* 0x000000003f3f7223 */ /* 0x000fce000000003f */
.L_x_8843:
[----:B------:R-:W-:Y:S05]  /*9c90*/  BSYNC B1 ;  /* 0x0000000000017941 */ /* 0x000fea0003800000 */
.L_x_8841:
[----:B------:R-:W-:Y:S01]  /*9ca0*/  HFMA2.MMA R31, -RZ, RZ, 0.96630859375, -0.0022525787353515625 ;  /* 0x3bbb989dff1f7435 */ /* 0x000fe200000001ff */
[----:B------:R-:W-:Y:S01]  /*9cb0*/  HADD2.F32 R10, -RZ, R57.H0_H0 ;  /* 0x20000039ff0a7230 */ /* 0x000fe20000004100 */
[----:B------:R-:W-:Y:S01]  /*9cc0*/  BSSY B1, `(.L_x_8844) ;  /* 0x000001d000017945 */ /* 0x000fe20003800000 */
[----:B------:R-:W-:-:S07]  /*9cd0*/  IMAD.MOV.U32 R33, RZ, RZ, 0x437c0000 ;  /* 0x437c0000ff217424 */ /* 0x000fce00078e00ff */
[----:B------:R-:W-:-:S04]  /*9ce0*/  FFMA.SAT R0, -R10, R31, 0.5 ;  /* 0x3f0000000a007423 */ /* 0x000fc8000000211f */
[----:B------:R-:W-:Y:S01]  /*9cf0*/  FFMA.RM R0, R0, R33, 12582913 ;  /* 0x4b40000100007423 */ /* 0x000fe20000004021 */
[----:B------:R-:W-:-:S03]  /*9d00*/  HADD2.F32 R33, -RZ, R56.H0_H0 ;  /* 0x20000038ff217230 */ /* 0x000fc60000004100 */
        /* <DEDUP_REMOVED lines=20> */
.L_x_8845:
[----:B------:R-:W0:Y:S02]  /*9e50*/  MUFU.RCP R63, R40 ;  /* 0x00000028003f7308 */ /* 0x000e240000001000 */
[----:B0-----:R-:W-:-:S04]  /*9e60*/  FFMA R0, R40, R63, -1 ;  /* 0xbf80000028007423 */ /* 0x001fc8000000003f */
[----:B------:R-:W-:-:S04]  /*9e70*/  FADD.FTZ R0, -R0, -RZ ;  /* 0x800000ff00007221 */ /* 0x000fc80000010100 */
[----:B------:R-:W-:-:S07]  /*9e80*/  FFMA R63, R63, R0, R63 ;  /* 0x000000003f3f7223 */ /* 0x000fce000000003f */
.L_x_8846:
[----:B------:R-:W-:Y:S05]  /*9e90*/  BSYNC B1 ;  /* 0x0000000000017941 */ /* 0x000fea0003800000 */
.L_x_8844:
        /* <DEDUP_REMOVED lines=22> */
.L_x_8848:
[----:B------:R-:W0:Y:S02]  /*a000*/  MUFU.RCP R63, R32 ;  /* 0x00000020003f7308 */ /* 0x000e240000001000 */
[----:B0-----:R-:W-:-:S04]  /*a010*/  FFMA R0, R32, R63, -1 ;  /* 0xbf80000020007423 */ /* 0x001fc8000000003f */
[----:B------:R-:W-:-:S04]  /*a020*/  FADD.FTZ R0, -R0, -RZ ;  /* 0x800000ff00007221 */ /* 0x000fc80000010100 */
[----:B------:R-:W-:-:S07]  /*a030*/  FFMA R63, R63, R0, R63 ;  /* 0x000000003f3f7223 */ /* 0x000fce000000003f */
.L_x_8849:
[----:B------:R-:W-:Y:S05]  /*a040*/  BSYNC B1 ;  /* 0x0000000000017941 */ /* 0x000fea0003800000 */
.L_x_8847:
        /* <DEDUP_REMOVED lines=27> */
.L_x_8851:
[----:B------:R-:W0:Y:S02]  /*a200*/  MUFU.RCP R63, R40 ;  /* 0x00000028003f7308 */ /* 0x000e240000001000 */
[----:B0-----:R-:W-:-:S04]  /*a210*/  FFMA R0, R40, R63, -1 ;  /* 0xbf80000028007423 */ /* 0x001fc8000000003f */
[----:B------:R-:W-:-:S04]  /*a220*/  FADD.FTZ R0, -R0, -RZ ;  /* 0x800000ff00007221 */ /* 0x000fc80000010100 */
[----:B------:R-:W-:-:S07]  /*a230*/  FFMA R63, R63, R0, R63 ;  /* 0x000000003f3f7223 */ /* 0x000fce000000003f */
.L_x_8852:
[----:B------:R-:W-:Y:S05]  /*a240*/  BSYNC B1 ;  /* 0x0000000000017941 */ /* 0x000fea0003800000 */
.L_x_8850:
        /* <DEDUP_REMOVED lines=22> */
.L_x_8854:
[----:B------:R-:W0:Y:S02]  /*a3b0*/  MUFU.RCP R63, R40 ;  /* 0x00000028003f7308 */ /* 0x000e240000001000 */
[----:B0-----:R-:W-:-:S04]  /*a3c0*/  FFMA R0, R40, R63, -1 ;  /* 0xbf80000028007423 */ /* 0x001fc8000000003f */
[----:B------:R-:W-:-:S04]  /*a3d0*/  FADD.FTZ R0, -R0, -RZ ;  /* 0x800000ff00007221 */ /* 0x000fc80000010100 */
[----:B------:R-:W-:-:S07]  /*a3e0*/  FFMA R63, R63, R0, R63 ;  /* 0x000000003f3f7223 */ /* 0x000fce000000003f */
.L_x_8855:
[----:B------:R-:W-:Y:S05]  /*a3f0*/  BSYNC B1 ;  /* 0x0000000000017941 */ /* 0x000fea0003800000 */
.L_x_8853:
        /* <DEDUP_REMOVED lines=27> */
.L_x_8857:
[----:B------:R-:W0:Y:S02]  /*a5b0*/  MUFU.RCP R63, R44 ;  /* 0x0000002c003f7308 */ /* 0x000e240000001000 */
[----:B0-----:R-:W-:-:S04]  /*a5c0*/  FFMA R0, R44, R63, -1 ;  /* 0xbf8000002c007423 */ /* 0x001fc8000000003f */
[----:B------:R-:W-:-:S04]  /*a5d0*/  FADD.FTZ R0, -R0, -RZ ;  /* 0x800000ff00007221 */ /* 0x000fc80000010100 */
[----:B------:R-:W-:-:S07]  /*a5e0*/  FFMA R63, R63, R0, R63 ;  /* 0x000000003f3f7223 */ /* 0x000fce000000003f */
.L_x_8858:
[----:B------:R-:W-:Y:S05]  /*a5f0*/  BSYNC B1 ;  /* 0x0000000000017941 */ /* 0x000fea0003800000 */
.L_x_8856:
        /* <DEDUP_REMOVED lines=22> */
.L_x_8860:
[----:B------:R-:W0:Y:S02]  /*a760*/  MUFU.RCP R63, R42 ;  /* 0x0000002a003f7308 */ /* 0x000e240000001000 */
[----:B0-----:R-:W-:-:S04]  /*a770*/  FFMA R0, R42, R63, -1 ;  /* 0xbf8000002a007423 */ /* 0x001fc8000000003f */
[----:B------:R-:W-:-:S04]  /*a780*/  FADD.FTZ R0, -R0, -RZ ;  /* 0x800000ff00007221 */ /* 0x000fc80000010100 */
[----:B------:R-:W-:-:S07]  /*a790*/  FFMA R63, R63, R0, R63 ;  /* 0x000000003f3f7223 */ /* 0x000fce000000003f */
.L_x_8861:
[----:B------:R-:W-:Y:S05]  /*a7a0*/  BSYNC B1 ;  /* 0x0000000000017941 */ /* 0x000fea0003800000 */
.L_x_8859:
        /* <DEDUP_REMOVED lines=25> */
[----:B------:R-:W-:Y:S05]  /*a940*/  CALL.REL.NOINC `($__internal_201_$__cuda_sm20_rcp_rn_f32_slowpath) ;  /* 0x0000003c00487944 */ /* 0x000fea0003c00000 */
[----:B------:R-:W-:Y:S05]  /*a950*/  BRA `(.L_x_8864) ;  /* 0x0000000000107947 */ /* 0x000fea0003800000 */
.L_x_8863:
[----:B------:R-:W0:Y:S02]  /*a960*/  MUFU.RCP R63, R56 ;  /* 0x00000038003f7308 */ /* 0x000e240000001000 */
[----:B0-----:R-:W-:-:S04]  /*a970*/  FFMA R0, R56, R63, -1 ;  /* 0xbf80000038007423 */ /* 0x001fc8000000003f */
[----:B------:R-:W-:-:S04]  /*a980*/  FADD.FTZ R0, -R0, -RZ ;  /* 0x800000ff00007221 */ /* 0x000fc80000010100 */
[----:B------:R-:W-:-:S07]  /*a990*/  FFMA R63, R63, R0, R63 ;  /* 0x000000003f3f7223 */ /* 0x000fce000000003f */
.L_x_8864:
[----:B------:R-:W-:Y:S05]  /*a9a0*/  BSYNC B1 ;  /* 0x0000000000017941 */ /* 0x000fea0003800000 */
.L_x_8862:
        /* <DEDUP_REMOVED lines=22> */
.L_x_8866:
[----:B------:R-:W0:Y:S02]  /*ab10*/  MUFU.RCP R63, R42 ;  /* 0x0000002a003f7308 */ /* 0x000e240000001000 */
[----:B0-----:R-:W-:-:S04]  /*ab20*/  FFMA R0, R42, R63, -1 ;  /* 0xbf8000002a007423 */ /* 0x001fc8000000003f */
[----:B------:R-:W-:-:S04]  /*ab30*/  FADD.FTZ R0, -R0, -RZ ;  /* 0x800000ff00007221 */ /* 0x000fc80000010100 */
[----:B------:R-:W-:-:S07]  /*ab40*/  FFMA R63, R63, R0, R63 ;  /* 0x000000003f3f7223 */ /* 0x000fce000000003f */
.L_x_8867:
[----:B------:R-:W-:Y:S05]  /*ab50*/  BSYNC B1 ;  /* 0x0000000000017941 */ /* 0x000fea0003800000 */
.L_x_8865:
        /* <DEDUP_REMOVED lines=27> */
.L_x_8869:
[----:B------:R-:W0:Y:S02]  /*ad10*/  MUFU.RCP R63, R54 ;  /* 0x00000036003f7308 */ /* 0x000e240000001000 */
[----:B0-----:R-:W-:-:S04]  /*ad20*/  FFMA R0, R54, R63, -1 ;  /* 0xbf80000036007423 */ /* 0x001fc8000000003f */
[----:B------:R-:W-:-:S04]  /*ad30*/  FADD.FTZ R0, -R0, -RZ ;  /* 0x800000ff00007221 */ /* 0x000fc80000010100 */
[----:B------:R-:W-:-:S07]  /*ad40*/  FFMA R63, R63, R0, R63 ;  /* 0x000000003f3f7223 */ /* 0x000fce000000003f */
.L_x_8870:
[----:B------:R-:W-:Y:S05]  /*ad50*/  BSYNC B1 ;  /* 0x0000000000017941 */ /* 0x000fea0003800000 */
.L_x_8868:
        /* <DEDUP_REMOVED lines=22> */
.L_x_8872:
[----:B------:R-:W0:Y:S02]  /*aec0*/  MUFU.RCP R63, R54 ;  /* 0x00000036003f7308 */ /* 0x000e240000001000 */
[----:B0-----:R-:W-:-:S04]  /*aed0*/  FFMA R0, R54, R63, -1 ;  /* 0xbf80000036007423 */ /* 0x001fc8000000003f */
[----:B------:R-:W-:-:S04]  /*aee0*/  FADD.FTZ R0, -R0, -RZ ;  /* 0x800000ff00007221 */ /* 0x000fc80000010100 */
[----:B------:R-:W-:-:S07]  /*aef0*/  FFMA R63, R63, R0, R63 ;  /* 0x000000003f3f7223 */ /* 0x000fce000000003f */
.L_x_8873:
[----:B------:R-:W-:Y:S05]  /*af00*/  BSYNC B1 ;  /* 0x0000000000017941 */ /* 0x000fea0003800000 */
.L_x_8871:
[----:B------:R-:W-:Y:S01]  /*af10*/  HFMA2.MMA R53, -RZ, RZ, 0.96630859375, -0.0022525787353515625 ;  /* 0x3bbb989dff357435 */ /* 0x000fe200000001ff */
[----:B------:R-:W-:Y:S01]  /*af20*/  HADD2.F32 R50, -RZ, R50.H1_H1 ;  /* 0x30000032ff327230 */ /* 0x000fe20000004100 */
[----:B------:R-:W-:Y:S01]  /*af30*/  BSSY B1, `(.L_x_8874) ;  /* 0x000001d000017945 */ /* 0x000fe20003800000 */
[----:B------:R-:W-:Y:S02]  /*af40*/  IMAD.MOV.U32 R55, RZ, RZ, 0x437c0000 ;  /* 0x437c0000ff377424 */ /* 0x000fe400078e00ff */
[----:B------:R-:W-:Y:S02]  /*af50*/  HADD2.F32 R51, -RZ, R51.H1_H1 ;  /* 0x30000033ff337230 */ /* 0x000fe40000004100 */
[----:B------:R-:W-:-:S03]  /*af60*/  HADD2.F32 R49, -RZ, R49.H1_H1 ;  /* 0x30000031ff317230 */ /* 0x000fc60000004100 */
        /* <DEDUP_REMOVED lines=21> */
.L_x_8875:
[----:B------:R-:W0:Y:S02]  /*b0c0*/  MUFU.RCP R63, R52 ;  /* 0x00000034003f7308 */ /* 0x000e240000001000 */
[----:B0-----:R-:W-:-:S04]  /*b0d0*/  FFMA R0, R52, R63, -1 ;  /* 0xbf80000034007423 */ /* 0x001fc8000000003f */
[----:B------:R-:W-:-:S04]  /*b0e0*/  FADD.FTZ R0, -R0, -RZ ;  /* 0x800000ff00007221 */ /* 0x000fc80000010100 */
[----:B------:R-:W-:-:S07]  /*b0f0*/  FFMA R63, R63, R0, R63 ;  /* 0x000000003f3f7223 */ /* 0x000fce000000003f */
.L_x_8876:
[----:B------:R-:W-:Y:S05]  /*b100*/  BSYNC B1 ;  /* 0x0000000000017941 */ /* 0x000fea0003800000 */
.L_x_8874:
[----:B------:R-:W-:Y:S01]  /*b110*/  FMUL R50, R50, R63 ;  /* 0x0000003f32327220 */ /* 0x000fe20000400000 */
[----:B------:R-:W-:Y:S01]  /*b120*/  @P0 IADD3 R49, P1, R34, UR6, RZ ;  /* 0x0000000622310c10 */ /* 0x000fe2000ff3e0ff */
[----:B------:R-:W0:Y:S01]  /*b130*/  @P0 LDC R61, c[0x0][0x248] ;  /* 0x00009200ff3d0b82 */ /* 0x000e220000000800 */
[----:B------:R-:W-:Y:S01]  /*b140*/  FMNMX R0, R24, |R9|, !PT ;  /* 0x4000000918007209 */ /* 0x000fe20007800000 */
[----:B------:R-:W-:Y:S01]  /*b150*/  FMUL R41, R51, R50 ;  /* 0x0000003233297220 */ /* 0x000fe20000400000 */
[----:B------:R-:W-:Y:S01]  /*b160*/  @P0 IADD3.X R50, R35, UR7, RZ, P1, !PT ;  /* 0x0000000723320c10 */ /* 0x000fe20008ffe4ff */
[----:B------:R-:W-:Y:S01]  /*b170*/  FMUL R9, R9, UR12 ;  /* 0x0000000c09097c20 */ /* 0x000fe20008400000 */
        /* <DEDUP_REMOVED lines=14> */
[----:B------:R-:W-:Y:S02]  /*b260*/  @P0 PRMT R57, R54, 0x7604, R49 ;  /* 0x0000760436390816 */ /* 0x000fe40000000031 */
[----:B------:R-:W-:Y:S01]  /*b270*/  @P0 LEA.HI.X R51, R55, R18, R9, 0x1, P1 ;  /* 0x0000001237330211 */ /* 0x000fe200008f0c09 */
[----:B------:R-:W-:Y:S01]  /*b280*/  FMUL R9, R33, UR12 ;  /* 0x0000000c21097c20 */ /* 0x000fe20008400000 */
[----:B------:R-:W-:Y:S01]  /*b290*/  F2FP.SATFINITE.E4M3.F32.PACK_AB_MERGE_C R55, RZ, R20, RZ ;  /* 0x00000014ff37723e */ /* 0x000fe200048070ff */
[----:B------:R1:W-:Y:S01]  /*b2a0*/  @P0 STG.E.U16 desc[UR10][R52.64], R57 ;  /* 0x0000003934000986 */ /* 0x0003e2000c10150a */
        /* <DEDUP_REMOVED lines=8> */
[C---:B------:R-:W-:Y:S01]  /*b330*/  FMNMX R33, |R31|.reuse, R54, !PT ;  /* 0x000000361f217209 */ /* 0x040fe20007800200 */
[----:B-1----:R-:W-:Y:S01]  /*b340*/  FMUL R52, R10, UR12 ;  /* 0x0000000c0a347c20 */ /* 0x002fe20008400000 */
[----:B------:R-:W-:Y:S01]  /*b350*/  FMUL R53, R32, UR12 ;  /* 0x0000000c20357c20 */ /* 0x000fe20008400000 */
[----:B------:R-:W-:Y:S01]  /*b360*/  F2FP.SATFINITE.E4M3.F32.PACK_AB_MERGE_C R54, RZ, R20, RZ ;  /* 0x00000014ff36723e */ /* 0x000fe200048070ff */
[----:B------:R-:W-:Y:S01]  /*b370*/  FMUL R31, R31, UR12 ;  /* 0x0000000c1f1f7c20 */ /* 0x000fe20008400000 */
[----:B------:R-:W-:-:S02]  /*b380*/  F2FP.SATFINITE.E4M3.F32.PACK_AB_MERGE_C R49, RZ, R49, RZ ;  /* 0x00000031ff31723e */ /* 0x000fc400048070ff */
[----:B------:R-:W-:Y:S02]  /*b390*/  @P0 PRMT R55, R56, 0x7604, R55 ;  /* 0x0000760438370816 */ /* 0x000fe40000000037 */
[----:B------:R-:W-:Y:S01]  /*b3a0*/  F2FP.SATFINITE.E4M3.F32.PACK_AB_MERGE_C R57, RZ, R52, RZ ;  /* 0x00000034ff39723e */ /* 0x000fe200048070ff */
[----:B------:R-:W-:Y:S01]  /*b3b0*/  FMUL R52, R44, UR12 ;  /* 0x0000000c2c347c20 */ /* 0x000fe20008400000 */
[----:B------:R-:W-:Y:S02]  /*b3c0*/  LOP3.LUT R20, R54, 0xff, RZ, 0xc0, !PT ;  /* 0x000000ff36147812 */ /* 0x000fe400078ec0ff */
[----:B------:R-:W-:Y:S02]  /*b3d0*/  F2FP.SATFINITE.E4M3.F32.PACK_AB_MERGE_C R56, RZ, R53, RZ ;  /* 0x00000035ff38723e */ /* 0x000fe400048070ff */
[----:B------:R-:W-:Y:S01]  /*b3e0*/  @P0 PRMT R53, R49, 0x7604, R54 ;  /* 0x0000760431350816 */ /* 0x000fe20000000036 */
[----:B------:R-:W-:Y:S01]  /*b3f0*/  IMAD R63, R57, 0x100, R20 ;  /* 0x00000100393f7824 */ /* 0x000fe200078e0214 */
[----:B------:R-:W-:-:S02]  /*b400*/  FMNMX R59, |R44|, R33, !PT ;  /* 0x000000212c3b7209 */ /* 0x000fc40007800200 */
[----:B------:R-:W-:Y:S01]  /*b410*/  LOP3.LUT R54, R49, 0xff, RZ, 0xc0, !PT ;  /* 0x000000ff31367812 */ /* 0x000fe200078ec0ff */
[----:B------:R-:W1:Y:S01]  /*b420*/  @P0 LDC R33, c[0x0][0x248] ;  /* 0x00009200ff210b82 */ /* 0x000e620000000800 */
[----:B------:R-:W-:Y:S02]  /*b430*/  @P0 PRMT R49, R56, 0x7604, R57 ;  /* 0x0000760438310816 */ /* 0x000fe40000000039 */
[----:B------:R-:W-:Y:S01]  /*b440*/  F2FP.SATFINITE.E4M3.F32.PACK_AB_MERGE_C R57, RZ, R31, RZ ;  /* 0x0000001fff39723e */ /* 0x000fe200048070ff */
[----:B------:R-:W-:Y:S01]  /*b450*/  FMUL R31, R26, UR12 ;  /* 0x0000000c1a1f7c20 */ /* 0x000fe20008400000 */
[----:B------:R-:W-:Y:S02]  /*b460*/  F2FP.SATFINITE.E4M3.F32.PACK_AB_MERGE_C R52, RZ, R52, RZ ;  /* 0x00000034ff34723e */ /* 0x000fe400048070ff */
[----:B------:R-:W-:Y:S02]  /*b470*/  LEA R20, R56, R54, 0x8 ;  /* 0x0000003638147211 */ /* 0x000fe400078e40ff */
[----:B------:R-:W-:-:S02]  /*b480*/  LOP3.LUT R44, R57, 0xff, RZ, 0xc0, !PT ;  /* 0x000000ff392c7812 */ /* 0x000fc400078ec0ff */
[----:B------:R-:W-:Y:S02]  /*b490*/  F2FP.SATFINITE.E4M3.F32.PACK_AB_MERGE_C R54, RZ, R31, RZ ;  /* 0x0000001fff36723e */ /* 0x000fe400048070ff */
[C---:B------:R-:W-:Y:S01]  /*b4a0*/  FMNMX R59, |R42|.reuse, R59, !PT ;  /* 0x0000003b2a3b7209 */ /* 0x040fe20007800200 */
[----:B------:R-:W-:Y:S01]  /*b4b0*/  FMUL R42, R42, UR12 ;  /* 0x0000000c2a2a7c20 */ /* 0x000fe20008400000 */
[C---:B------:R-:W-:Y:S02]  /*b4c0*/  @P0 PRMT R57, R52.reuse, 0x7604, R57 ;  /* 0x0000760434390816 */ /* 0x040fe40000000039 */
[----:B------:R-:W-:Y:S01]  /*b4d0*/  LOP3.LUT R31, R52, 0xff, RZ, 0xc0, !PT ;  /* 0x000000ff341f7812 */ /* 0x000fe200078ec0ff */
[----:B------:R-:W-:Y:S01]  /*b4e0*/  FMUL R52, R43, UR12 ;  /* 0x0000000c2b347c20 */ /* 0x000fe20008400000 */
[----:B------:R-:W-:Y:S02]  /*b4f0*/  FMNMX R59, |R40|, R59, !PT ;  /* 0x0000003b283b7209 */ /* 0x000fe40007800200 */
[----:B------:R-:W-:-:S02]  /*b500*/  PRMT R9, R9, 0x5410, R44 ;  /* 0x0000541009097816 */ /* 0x000fc4000000002c */
[----:B------:R-:W-:Y:S02]  /*b510*/  LOP3.LUT R44, R54, 0xff, RZ, 0xc0, !PT ;  /* 0x000000ff362c7812 */ /* 0x000fe400078ec0ff */
[----:B------:R-:W-:Y:S02]  /*b520*/  PRMT R0, R0, 0x5410, R31 ;  /* 0x0000541000007816 */ /* 0x000fe4000000001f */
[----:B------:R-:W-:Y:S01]  /*b530*/  F2FP.SATFINITE.E4M3.F32.PACK_AB_MERGE_C R31, RZ, R52, RZ ;  /* 0x00000034ff1f723e */ /* 0x000fe200048070ff */
[----:B------:R-:W-:Y:S01]  /*b540*/  FMUL R52, R40, UR12 ;  /* 0x0000000c28347c20 */ /* 0x000fe20008400000 */
[----:B------:R-:W-:Y:S02]  /*b550*/  FMNMX R8, |R8|, R59, !PT ;  /* 0x0000003b08087209 */ /* 0x000fe40007800200 */
[----:B------:R-:W-:Y:S02]  /*b560*/  PRMT R44, R63, 0x5410, R44 ;  /* 0x000054103f2c7816 */ /* 0x000fe4000000002c */
[----:B------:R-:W-:-:S02]  /*b570*/  LOP3.LUT R63, R31, 0xff, RZ, 0xc0, !PT ;  /* 0x000000ff1f3f7812 */ /* 0x000fc400078ec0ff */
[----:B------:R-:W-:Y:S02]  /*b580*/  FMNMX R65, |R21|, R8, !PT ;  /* 0x0000000815417209 */ /* 0x000fe40007800200 */
[----:B------:R-:W-:Y:S02]  /*b590*/  F2FP.SATFINITE.E4M3.F32.PACK_AB_MERGE_C R21, RZ, R42, RZ ;  /* 0x0000002aff15723e */ /* 0x000fe400048070ff */
[----:B------:R-:W-:Y:S02]  /*b5a0*/  PRMT R42, R20, 0x5410, R63 ;  /* 0x00005410142a7816 */ /* 0x000fe4000000003f */
[----:B------:R-:W-:Y:S02]  /*b5b0*/  FMNMX R63, |R10|, R65, !PT ;  /* 0x000000410a3f7209 */ /* 0x000fe40007800200 */
[----:B-1----:R-:W-:Y:S02]  /*b5c0*/  @P0 IADD3 R33, P1, R34, R33, RZ ;  /* 0x0000002122210210 */ /* 0x002fe40007f3e0ff */
[----:B------:R-:W-:-:S02]  /*b5d0*/  FMNMX R63, |R32|, R63, !PT ;  /* 0x0000003f203f7209 */ /* 0x000fc40007800200 */
[----:B------:R-:W-:Y:S02]  /*b5e0*/  @P0 IADD3.X R20, R35, UR8, RZ, P1, !PT ;  /* 0x0000000823140c10 */ /* 0x000fe40008ffe4ff */
[----:B------:R-:W-:Y:S02]  /*b5f0*/  @P0 LEA R32, P1, R33, R15, 0x1 ;  /* 0x0000000f21200211 */ /* 0x000fe400078208ff */
[----:B------:R-:W-:Y:S02]  /*b600*/  @P0 PRMT R59, R31, 0x7604, R54 ;  /* 0x000076041f3b0816 */ /* 0x000fe40000000036 */
[----:B------:R-:W-:Y:S01]  /*b610*/  @P0 LEA.HI.X R33, R33, R16, R20, 0x1, P1 ;  /* 0x0000001021210211 */ /* 0x000fe200008f0c14 */
[----:B------:R-:W1:Y:S01]  /*b620*/  S2R R31, SR_TID.X ;  /* 0x00000000001f7919 */ /* 0x000e620000002100 */
[----:B------:R-:W-:Y:S02]  /*b630*/  LOP3.LUT R8, R21, 0xffff, RZ, 0xc0, !PT ;  /* 0x0000ffff15087812 */ /* 0x000fe400078ec0ff */
[----:B------:R-:W-:Y:S01]  /*b640*/  F2FP.SATFINITE.E4M3.F32.PACK_AB_MERGE_C R52, RZ, R52, RZ ;  /* 0x00000034ff34723e */ /* 0x000fe200048070ff */
[----:B------:R2:W-:Y:S01]  /*b650*/  @P0 STG.E.U16 desc[UR10][R32.64], R55 ;  /* 0x0000003720000986 */ /* 0x0005e2000c10150a */
[----:B0-----:R-:W-:Y:S01]  /*b660*/  @P0 IADD3 R61, P3, R34, R61, RZ ;  /* 0x0000003d223d0210 */ /* 0x001fe20007f7e0ff */
[----:B------:R-:W-:Y:S01]  /*b670*/  IMAD.SHL.U32 R8, R8, 0x1000000, RZ ;  /* 0x0100000008087824 */ /* 0x000fe200078e00ff */
[----:B------:R-:W-:Y:S01]  /*b680*/  LOP3.LUT R10, R52, 0xffff, RZ, 0xc0, !PT ;  /* 0x0000ffff340a7812 */ /* 0x000fe200078ec0ff */
[----:B------:R2:W-:Y:S01]  /*b690*/  @P0 STG.E.U16 desc[UR10][R24.64], R57 ;  /* 0x0000003918000986 */ /* 0x0005e2000c10150a */
[----:B------:R-:W-:-:S02]  /*b6a0*/  @P0 LEA R20, P2, R61, R17, 0x1 ;  /* 0x000000113d140211 */ /* 0x000fc400078408ff */
[----:B------:R-:W-:Y:S02]  /*b6b0*/  LOP3.LUT R40, R9, R8, RZ, 0xfc, !PT ;  /* 0x0000000809287212 */ /* 0x000fe400078efcff */
[----:B------:R-:W-:Y:S02]  /*b6c0*/  SHF.L.U32 R9, R10, 0x18, RZ ;  /* 0x000000180a097819 */ /* 0x000fe400000006ff */
[----:B------:R-:W-:Y:S01]  /*b6d0*/  FMNMX R10, |R26|, R63, !PT ;  /* 0x0000003f1a0a7209 */ /* 0x000fe20007800200 */
[----:B------:R-:W-:Y:S01]  /*b6e0*/  FMUL R26, R45, UR12 ;  /* 0x0000000c2d1a7c20 */ /* 0x000fe20008400000 */
[----:B------:R-:W-:Y:S02]  /*b6f0*/  @P0 LEA R8, P1, R34, R17, 0x1 ;  /* 0x0000001122080211 */ /* 0x000fe400078208ff */
[----:B------:R-:W-:Y:S02]  /*b700*/  LOP3.LUT R0, R0, R9, RZ, 0xfc, !PT ;  /* 0x0000000900007212 */ /* 0x000fe400078efcff */
[----:B------:R-:W-:-:S02]  /*b710*/  FMNMX R10, |R43|, R10, !PT ;  /* 0x0000000a2b0a7209 */ /* 0x000fc40007800200 */
[----:B------:R-:W-:Y:S02]  /*b720*/  @P0 LEA.HI.X R9, R34, R18, R35, 0x1, P1 ;  /* 0x0000001222090211 */ /* 0x000fe400008f0c23 */
[----:B------:R-:W-:Y:S01]  /*b730*/  @P0 IADD3.X R43, R35, UR8, RZ, P3, !PT ;  /* 0x00000008232b0c10 */ /* 0x000fe20009ffe4ff */
[----:B--2---:R-:W-:Y:S06]  /*b740*/  @!P0 BRA `(.L_x_8878) ;  /* 0x0000000000208947 */ /* 0x004fec0003800000 */
        /* <DEDUP_REMOVED lines=8> */
.L_x_8878:
[----:B------:R-:W-:Y:S05]  /*b7d0*/  BSYNC B0 ;  /* 0x0000000000007941 */ /* 0x000fea0003800000 */
.L_x_8877:
        /* <DEDUP_REMOVED lines=10> */
[----:B--2---:R-:W0:Y:S01]  /*b880*/  LDC R9, c[0x0][0x248] ;  /* 0x00009200ff097b82 */ /* 0x004e220000000800 */
[----:B------:R-:W-:Y:S01]  /*b890*/  UIMAD UR4, UR8, 0x3, URZ ;  /* 0x00000003080478a4 */ /* 0x000fe2000f8e023f */
[----:B0-----:R-:W-:-:S03]  /*b8a0*/  IMAD.WIDE.U32 R34, R9, 0x3, R34 ;  /* 0x0000000309227825 */ /* 0x001fc600078e0022 */
[C---:B------:R-:W-:Y:S02]  /*b8b0*/  LEA R8, P0, R34.reuse, R17, 0x1 ;  /* 0x0000001122087211 */ /* 0x040fe400078008ff */
[----:B------:R-:W-:Y:S02]  /*b8c0*/  IADD3 R9, R35, UR4, RZ ;  /* 0x0000000423097c10 */ /* 0x000fe4000fffe0ff */
[----:B------:R-:W-:Y:S02]  /*b8d0*/  PRMT R17, R25, 0x7604, R26 ;  /* 0x0000760419117816 */ /* 0x000fe4000000001a */
[----:B------:R-:W-:-:S05]  /*b8e0*/  LEA.HI.X R9, R34, R18, R9, 0x1, P0 ;  /* 0x0000001222097211 */ /* 0x000fca00000f0c09 */
[----:B------:R0:W-:Y:S02]  /*b8f0*/  STG.E.U16 desc[UR10][R8.64], R17 ;  /* 0x0000001108007986 */ /* 0x0001e4000c10150a */
.L_x_8880:
[----:B------:R-:W-:Y:S05]  /*b900*/  BSYNC B0 ;  /* 0x0000000000007941 */ /* 0x000fea0003800000 */
.L_x_8879:
[----:B------:R-:W3:Y:S01]  /*b910*/  S2UR UR5, SR_CgaCtaId ;  /* 0x00000000000579c3 */ /* 0x000ee20000008800 */
[----:B------:R-:W-:Y:S01]  /*b920*/  ULDC.64 UR8, c[0x0][0x250] ;  /* 0x0000940000087ab9 */ /* 0x000fe20000000a00 */
[----:B0-2---:R-:W-:Y:S01]  /*b930*/  LOP3.LUT R8, R25, 0xffff, RZ, 0xc0, !PT ;  /* 0x0000ffff19087812 */ /* 0x005fe200078ec0ff */
[----:B------:R-:W-:Y:S01]  /*b940*/  IMAD R21, R3, UR8, RZ ;  /* 0x0000000803157c24 */ /* 0x000fe2000f8e02ff */
[----:B------:R-:W-:Y:S01]  /*b950*/  ULDC.64 UR6, c[0x0][0x248] ;  /* 0x0000920000067ab9 */ /* 0x000fe20000000a00 */
[C---:B------:R-:W-:Y:S01]  /*b960*/  IMAD.WIDE.U32 R16, R2.reuse, UR8, RZ ;  /* 0x0000000802107c25 */ /* 0x040fe2000f8e00ff */
[----:B------:R-:W-:Y:S01]  /*b970*/  USHF.R.U64 UR13, UR6, 0x1, UR7 ;  /* 0x00000001060d7899 */ /* 0x000fe20008001207 */
[C---:B------:R-:W-:Y:S01]  /*b980*/  SHF.L.U64.HI R3, R2.reuse, 0x5, R3 ;  /* 0x0000000502037819 */ /* 0x040fe20000010203 */
[----:B------:R-:W-:Y:S01]  /*b990*/  UIADD3 UR6, UP0, UR6, 0x3f, URZ ;  /* 0x0000003f06067890 */ /* 0x000fe2000ff1e03f */
[----:B------:R-:W-:Y:S01]  /*b9a0*/  IMAD R21, R2, UR9, R21 ;  /* 0x0000000902157c24 */ /* 0x000fe2000f8e0215 */
[----:B------:R-:W-:Y:S01]  /*b9b0*/  UMOV UR4, 0x400 ;  /* 0x0000040000047882 */ /* 0x000fe20000000000 */
[----:B------:R-:W-:Y:S01]  /*b9c0*/  USHF.R.U32.HI UR14, URZ, 0x1, UR7 ;  /* 0x000000013f0e7899 */ /* 0x000fe20008011607 */
[----:B------:R-:W-:Y:S01]  /*b9d0*/  IMAD.SHL.U32 R15, R15, 0x1000000, RZ ;  /* 0x010000000f0f7824 */ /* 0x000fe200078e00ff */
[----:B------:R-:W-:Y:S01]  /*b9e0*/  UIADD3 UR4, UR4, 0x20, URZ ;  /* 0x0000002004047890 */ /* 0x000fe2000fffe03f */
[----:B------:R-:W-:Y:S01]  /*b9f0*/  IMAD.IADD R25, R17, 0x1, R21 ;  /* 0x0000000111197824 */ /* 0x000fe200078e0215 */
[----:B------:R-:W-:Y:S01]  /*ba00*/  SHF.L.U32 R21, R16, 0x1, RZ ;  /* 0x0000000110157819 */ /* 0x000fe200000006ff */
[----:B------:R-:W-:Y:S01]  /*ba10*/  UIADD3.X UR7, URZ, UR7, URZ, UP0, !UPT ;  /* 0x000000073f077290 */ /* 0x000fe200087fe43f */
[----:B------:R-:W-:Y:S01]  /*ba20*/  LEA R18, P0, -R2, UR13, 0x5 ;  /* 0x0000000d02127c11 */ /* 0x000fe2000f8029ff */
[----:B------:R-:W-:Y:S01]  /*ba30*/  IMAD R7, R14, 0x21, R7 ;  /* 0x000000210e077824 */ /* 0x000fe200078e0207 */
[----:B------:R-:W-:Y:S01]  /*ba40*/  SHF.L.U64.HI R25, R16, 0x1, R25 ;  /* 0x0000000110197819 */ /* 0x000fe20000010219 */
[----:B------:R-:W-:Y:S01]  /*ba50*/  USHF.R.U64 UR6, UR6, 0x6, UR7 ;  /* 0x0000000606067899 */ /* 0x000fe20008001207 */
[--C-:B-1----:R-:W-:Y:S01]  /*ba60*/  SHF.R.U32.HI R16, RZ, 0x5, R31.reuse ;  /* 0x00000005ff107819 */ /* 0x102fe2000001161f */
[----:B------:R-:W-:Y:S01]  /*ba70*/  BSSY B0, `(.L_x_8881) ;  /* 0x00000ad000007945 */ /* 0x000fe20003800000 */
[----:B------:R-:W-:Y:S01]  /*ba80*/  LOP3.LUT R44, R44, R15, RZ, 0xfc, !PT ;  /* 0x0000000f2c2c7212 */ /* 0x000fe200078efcff */
[----:B---3--:R-:W-:Y:S01]  /*ba90*/  ULEA UR4, UR5, UR4, 0x18 ;  /* 0x0000000405047291 */ /* 0x008fe2000f8ec03f */
[----:B------:R-:W-:Y:S01]  /*baa0*/  FMNMX R10, |R45|, R10, !PT ;  /* 0x0000000a2d0a7209 */ /* 0x000fe20007800200 */
[--C-:B------:R-:W-:Y:S01]  /*bab0*/  IMAD R2, R16, -0x4, R31.reuse ;  /* 0xfffffffc10027824 */ /* 0x100fe200078e021f */
[----:B------:R-:W-:Y:S01]  /*bac0*/  USHF.R.U32.HI UR5, URZ, 0x6, UR7 ;  /* 0x000000063f057899 */ /* 0x000fe20008011607 */
[----:B------:R-:W-:Y:S01]  /*bad0*/  SHF.R.U32.HI R15, RZ, 0x3, R31 ;  /* 0x00000003ff0f7819 */ /* 0x000fe2000001161f */
[----:B------:R-:W-:Y:S01]  /*bae0*/  IMAD R16, R14, 0x21, R19 ;  /* 0x000000210e107824 */ /* 0x000fe200078e0213 */
[----:B------:R-:W-:-:S02]  /*baf0*/  IADD3.X R3, ~R3, UR14, RZ, P0, !PT ;  /* 0x0000000e03037c10 */ /* 0x000fc400087fe5ff */
[----:B------:R-:W-:Y:S01]  /*bb00*/  ISETP.LT.U32.AND P0, PT, R18, 0x20, PT ;  /* 0x000000201200780c */ /* 0x000fe20003f01070 */
[----:B------:R-:W-:Y:S01]  /*bb10*/  IMAD R17, R36, UR5, RZ ;  /* 0x0000000524117c24 */ /* 0x000fe2000f8e02ff */
[----:B------:R-:W-:Y:S01]  /*bb20*/  IADD3 R2, R2, 0x1d, RZ ;  /* 0x0000001d02027810 */ /* 0x000fe20007ffe0ff */
[----:B------:R-:W-:Y:S01]  /*bb30*/  USHF.R.U64 UR5, UR8, 0x2, UR9 ;  /* 0x0000000208057899 */ /* 0x000fe20008001209 */
[----:B------:R-:W-:Y:S01]  /*bb40*/  FMNMX R41, |R41|, R10, !PT ;  /* 0x0000000a29297209 */ /* 0x000fe20007800200 */
[----:B------:R-:W-:Y:S01]  /*bb50*/  IMAD R19, R37, UR6, R17 ;  /* 0x0000000625137c24 */ /* 0x000fe2000f8e0211 */
[----:B------:R-:W-:Y:S02]  /*bb60*/  LOP3.LUT R10, R15, 0x1ffffffc, RZ, 0xc0, !PT ;  /* 0x1ffffffc0f0a7812 */ /* 0x000fe400078ec0ff */
[----:B------:R-:W-:Y:S02]  /*bb70*/  ISETP.LT.U32.AND.EX P0, PT, R3, RZ, PT, P0 ;  /* 0x000000ff0300720c */ /* 0x000fe40003f01100 */
[----:B------:R-:W-:Y:S01]  /*bb80*/  LOP3.LUT R15, R2, 0x1f, RZ, 0xc0, !PT ;  /* 0x0000001f020f7812 */ /* 0x000fe200078ec0ff */
[----:B------:R-:W-:Y:S01]  /*bb90*/  IMAD.WIDE.U32 R2, R36, UR6, RZ ;  /* 0x0000000624027c25 */ /* 0x000fe2000f8e00ff */
[----:B------:R-:W-:Y:S01]  /*bba0*/  SHF.L.U32 R9, R8, 0x18, RZ ;  /* 0x0000001808097819 */ /* 0x000fe200000006ff */
[----:B------:R-:W-:Y:S01]  /*bbb0*/  USHF.R.U32.HI UR6, URZ, 0x2, UR9 ;  /* 0x000000023f067899 */ /* 0x000fe20008011609 */
[----:B------:R-:W-:Y:S01]  /*bbc0*/  SEL R18, R18, 0x20, P0 ;  /* 0x0000002012127807 */ /* 0x000fe20000000000 */
[----:B------:R-:W-:Y:S01]  /*bbd0*/  IMAD.IADD R19, R3, 0x1, R19 ;  /* 0x0000000103137824 */ /* 0x000fe200078e0213 */
[----:B------:R-:W-:Y:S01]  /*bbe0*/  LEA R17, P1, R2, UR13, 0x5 ;  /* 0x0000000d02117c11 */ /* 0x000fe2000f8228ff */
[----:B------:R-:W-:Y:S01]  /*bbf0*/  IMAD R15, R14, 0x21, R15 ;  /* 0x000000210e0f7824 */ /* 0x000fe200078e020f */
[----:B------:R-:W-:Y:S01]  /*bc00*/  LOP3.LUT R8, R42, R9, RZ, 0xfc, !PT ;  /* 0x000000092a087212 */ /* 0x000fe200078efcff */
[----:B------:R-:W-:Y:S01]  /*bc10*/  IMAD.IADD R9, R31, 0x1, -R10 ;  /* 0x000000011f097824 */ /* 0x000fe200078e0a0a */
[----:B------:R-:W-:Y:S01]  /*bc20*/  LOP3.LUT R3, RZ, R17, RZ, 0x33, !PT ;  /* 0x00000011ff037212 */ /* 0x000fe200078e33ff */
[----:B------:R-:W-:Y:S01]  /*bc30*/  ULDC.64 UR8, c[0x0][0x228] ;  /* 0x00008a0000087ab9 */ /* 0x000fe20000000a00 */
[----:B------:R-:W-:-:S02]  /*bc40*/  LEA.HI.X R2, R2, UR14, R19, 0x5, P1 ;  /* 0x0000000e02027c11 */ /* 0x000fc400088f2c13 */
[----:B------:R-:W-:Y:S02]  /*bc50*/  LOP3.LUT R9, R9, 0x1f, RZ, 0xc0, !PT ;  /* 0x0000001f09097812 */ /* 0x000fe400078ec0ff */
[----:B------:R-:W-:Y:S02]  /*bc60*/  LEA R20, P2, R38, R3, 0x5 ;  /* 0x0000000326147211 */ /* 0x000fe400078428ff */
[----:B------:R-:W-:Y:S01]  /*bc70*/  LOP3.LUT R2, RZ, R2, RZ, 0x33, !PT ;  /* 0x00000002ff027212 */ /* 0x000fe200078e33ff */
[----:B------:R-:W-:Y:S01]  /*bc80*/  IMAD R9, R14, 0x21, R9 ;  /* 0x000000210e097824 */ /* 0x000fe200078e0209 */
[----:B------:R-:W-:Y:S02]  /*bc90*/  LEA R3, P1, R36, R21, 0x2 ;  /* 0x0000001524037211 */ /* 0x000fe400078210ff */
[----:B------:R-:W-:Y:S02]  /*bca0*/  ISETP.GT.U32.AND P0, PT, R20, -0x21, PT ;  /* 0xffffffdf1400780c */ /* 0x000fe40003f04070 */
[----:B------:R-:W-:-:S02]  /*bcb0*/  IADD3.X R2, RZ, R2, RZ, P2, !PT ;  /* 0x00000002ff027210 */ /* 0x000fc400017fe4ff */
[----:B------:R-:W-:Y:S02]  /*bcc0*/  LEA.HI.X R36, R36, R25, R37, 0x2, P1 ;  /* 0x0000001924247211 */ /* 0x000fe400008f1425 */
[----:B------:R-:W-:Y:S02]  /*bcd0*/  ISETP.GE.U32.AND P1, PT, R5, R18, PT ;  /* 0x000000120500720c */ /* 0x000fe40003f26070 */
[----:B------:R-:W-:Y:S02]  /*bce0*/  SHF.R.U32.HI R17, RZ, 0x2, R31 ;  /* 0x00000002ff117819 */ /* 0x000fe4000001161f */
[----:B------:R-:W-:Y:S02]  /*bcf0*/  ISETP.GT.U32.AND.EX P0, PT, R2, -0x1, PT, P0 ;  /* 0xffffffff0200780c */ /* 0x000fe40003f04100 */
[----:B------:R-:W-:Y:S02]  /*bd00*/  LEA R9, R9, UR4, 0x2 ;  /* 0x0000000409097c11 */ /* 0x000fe4000f8e10ff */
[----:B------:R-:W-:-:S02]  /*bd10*/  LEA R7, R7, UR4, 0x2 ;  /* 0x0000000407077c11 */ /* 0x000fc4000f8e10ff */
[----:B------:R-:W-:Y:S01]  /*bd20*/  LEA R16, R16, UR4, 0x2 ;  /* 0x0000000410107c11 */ /* 0x000fe2000f8e10ff */
[----:B------:R-:W-:Y:S01]  /*bd30*/  STS [R9], R27 ;  /* 0x0000001b09007388 */ /* 0x000fe20000000800 */
[----:B------:R-:W-:Y:S02]  /*bd40*/  LOP3.LUT R17, R17, 0x38, RZ, 0xc0, !PT ;  /* 0x0000003811117812 */ /* 0x000fe400078ec0ff */
[----:B------:R-:W-:Y:S01]  /*bd50*/  LEA R15, R15, UR4, 0x2 ;  /* 0x000000040f0f7c11 */ /* 0x000fe2000f8e10ff */
[----:B------:R0:W-:Y:S01]  /*bd60*/  STS [R7], R22 ;  /* 0x0000001607007388 */ /* 0x0001e20000000800 */
[----:B------:R-:W-:Y:S01]  /*bd70*/  SEL R20, R20, 0xffffffdf, P0 ;  /* 0xffffffdf14147807 */ /* 0x000fe20000000000 */
[----:B------:R-:W-:Y:S01]  /*bd80*/  IMAD R21, R17, UR6, RZ ;  /* 0x0000000611157c24 */ /* 0x000fe2000f8e02ff */
[----:B------:R-:W-:Y:S01]  /*bd90*/  LEA R2, P0, R3, UR8, 0x5 ;  /* 0x0000000803027c11 */ /* 0x000fe2000f8028ff */
[----:B------:R1:W-:Y:S01]  /*bda0*/  STS [R16], R11 ;  /* 0x0000000b10007388 */ /* 0x0003e20000000800 */
[----:B------:R-:W-:Y:S01]  /*bdb0*/  IMAD.WIDE.U32 R18, R17, UR5, RZ ;  /* 0x0000000511127c25 */ /* 0x000fe2000f8e00ff */
[----:B------:R-:W-:Y:S01]  /*bdc0*/  LOP3.LUT R20, RZ, R20, RZ, 0x33, !PT ;  /* 0x00000014ff147212 */ /* 0x000fe200078e33ff */
[----:B------:R-:W-:Y:S01]  /*bdd0*/  USHF.L.U64.HI UR6, UR5, 0x1, UR6 ;  /* 0x0000000105067899 */ /* 0x000fe20008010206 */
[----:B------:R2:W-:Y:S01]  /*bde0*/  STS [R15], R40 ;  /* 0x000000280f007388 */ /* 0x0005e20000000800 */
[----:B------:R-:W-:Y:S01]  /*bdf0*/  USHF.L.U32 UR5, UR5, 0x1, URZ ;  /* 0x0000000105057899 */ /* 0x000fe2000800063f */
[----:B------:R-:W-:Y:S01]  /*be00*/  LEA.HI.X R3, R3, UR9, R36, 0x5, P0 ;  /* 0x0000000903037c11 */ /* 0x000fe200080f2c24 */
[----:B------:R-:W-:Y:S01]  /*be10*/  IMAD.IADD R21, R19, 0x1, R21 ;  /* 0x0000000113157824 */ /* 0x000fe200078e0215 */
[----:B0-----:R-:W-:Y:S01]  /*be20*/  MOV R22, R18 ;  /* 0x0000001200167202 */ /* 0x001fe20000000f00 */
        /* <DEDUP_REMOVED lines=20> */
.L_x_8885:
[C---:B0-----:R-:W-:Y:S01]  /*bf70*/  LOP3.LUT R25, R34.reuse, 0x1f, RZ, 0xc0, !PT ;  /* 0x0000001f22197812 */ /* 0x041fe200078ec0ff */
[C---:B------:R-:W-:Y:S01]  /*bf80*/  VIADD R24, R34.reuse, 0x1d ;  /* 0x0000001d22187836 */ /* 0x040fe20000000000 */
[----:B------:R-:W-:Y:S02]  /*bf90*/  IADD3 R18, R34, -0x1, RZ ;  /* 0xffffffff22127810 */ /* 0x000fe40007ffe0ff */
        /* <DEDUP_REMOVED lines=9> */
[----:B------:R-:W-:Y:S02]  /*c030*/  IADD3 R32, P6, R38, UR5, RZ ;  /* 0x0000000526207c10 */ /* 0x000fe4000ffde0ff */
[----:B------:R-:W-:Y:S01]  /*c040*/  LEA R34, R24, UR4, 0x2 ;  /* 0x0000000418227c11 */ /* 0x000fe2000f8e10ff */
[----:B------:R-:W-:Y:S01]  /*c050*/  @!P2 IMAD.X R26, RZ, RZ, R40, P4 ;  /* 0x000000ffff1aa224 */ /* 0x000fe200020e0628 */
[----:B------:R-:W-:-:S02]  /*c060*/  @!P2 LEA R18, P4, R25, R2, 0x2 ;  /* 0x000000021912a211 */ /* 0x000fc400078810ff */
[----:B------:R-:W-:Y:S01]  /*c070*/  IADD3.X R33, R40, UR6, RZ, P6, !PT ;  /* 0x0000000628217c10 */ /* 0x000fe2000b7fe4ff */
[----:B------:R-:W0:Y:S01]  /*c080*/  @!P2 LDS R37, [R34] ;  /* 0x000000002225a984 */ /* 0x000e220000000800 */
[----:B------:R-:W-:Y:S02]  /*c090*/  @!P2 LEA.HI.X R19, R25, R3, R26, 0x2, P4 ;  /* 0x000000031913a211 */ /* 0x000fe400020f141a */
[----:B------:R-:W-:Y:S01]  /*c0a0*/  ISETP.GE.U32.AND P4, PT, R49, R6, PT ;  /* 0x000000063100720c */ /* 0x000fe20003f86070 */
[----:B------:R-:W1:Y:S01]  /*c0b0*/  @!P3 LDS R39, [R34+0x4] ;  /* 0x000004002227b984 */ /* 0x000e620000000800 */
[----:B------:R-:W-:Y:S02]  /*c0c0*/  @!P3 IADD3 R25, P6, R27, R32, RZ ;  /* 0x000000201b19b210 */ /* 0x000fe40007fde0ff */
[----:B------:R-:W-:Y:S01]  /*c0d0*/  IADD3 R36, R36, -0x4, RZ ;  /* 0xfffffffc24247810 */ /* 0x000fe20007ffe0ff */
[----:B------:R-:W2:Y:S01]  /*c0e0*/  @!P5 LDS R43, [R34+0x8] ;  /* 0x00000800222bd984 */ /* 0x000ea20000000800 */
[----:B------:R-:W-:-:S02]  /*c0f0*/  @!P3 IADD3.X R24, RZ, R33, RZ, P6, !PT ;  /* 0x00000021ff18b210 */ /* 0x000fc400037fe4ff */
[----:B------:R-:W-:Y:S02]  /*c100*/  @!P3 LEA R26, P6, R25, R2, 0x2 ;  /* 0x00000002191ab211 */ /* 0x000fe400078c10ff */
[----:B------:R-:W-:Y:S02]  /*c110*/  IADD3 R31, R31, 0x4, RZ ;  /* 0x000000041f1f7810 */ /* 0x000fe40007ffe0ff */
[----:B------:R-:W-:Y:S01]  /*c120*/  @!P3 LEA.HI.X R27, R25, R3, R24, 0x2, P6 ;  /* 0x00000003191bb211 */ /* 0x000fe200030f1418 */
        /* <DEDUP_REMOVED lines=8> */
[----:B------:R-:W-:Y:S01]  /*c1b0*/  IADD3.X R40, R33, UR6, RZ, P6, !PT ;  /* 0x0000000621287c10 */ /* 0x000fe2000b7fe4ff */
[----:B0-----:R0:W-:Y:S01]  /*c1c0*/  @!P2 STG.E desc[UR10][R18.64], R37 ;  /* 0x000000251200a986 */ /* 0x0011e2000c10190a */
[----:B------:R-:W-:Y:S02]  /*c1d0*/  @!P4 IADD3 R33, P6, R49, R35, RZ ;  /* 0x000000233121c210 */ /* 0x000fe40007fde0ff */
[----:B------:R-:W-:Y:S01]  /*c1e0*/  IADD3 R38, P2, R35, UR5, RZ ;  /* 0x0000000523267c10 */ /* 0x000fe2000ff5e0ff */
[----:B-1----:R0:W-:Y:S01]  /*c1f0*/  @!P3 STG.E desc[UR10][R26.64], R39 ;  /* 0x000000271a00b986 */ /* 0x0021e2000c10190a */
[----:B------:R-:W-:Y:S01]  /*c200*/  ISETP.NE.AND P3, PT, R36, RZ, PT ;  /* 0x000000ff2400720c */ /* 0x000fe20003f65270 */
[----:B---3--:R-:W-:Y:S01]  /*c210*/  @!P4 IMAD.X R34, RZ, RZ, R40, P6 ;  /* 0x000000ffff22c224 */ /* 0x008fe200030e0628 */
[----:B------:R-:W-:Y:S01]  /*c220*/  @!P4 LEA R32, P6, R33, R2, 0x2 ;  /* 0x000000022120c211 */ /* 0x000fe200078c10ff */
[----:B--2---:R0:W-:Y:S01]  /*c230*/  @!P5 STG.E desc[UR10][R24.64], R43 ;  /* 0x0000002b1800d986 */ /* 0x0041e2000c10190a */
[----:B------:R-:W-:Y:S01]  /*c240*/  IMAD.IADD R35, R5, 0x1, R31 ;  /* 0x0000000105237824 */ /* 0x000fe200078e021f */
[----:B------:R-:W-:-:S02]  /*c250*/  IADD3.X R40, R40, UR6, RZ, P2, !PT ;  /* 0x0000000628287c10 */ /* 0x000fc400097fe4ff */
[----:B------:R-:W-:Y:S02]  /*c260*/  @!P4 LEA.HI.X R33, R33, R3, R34, 0x2, P6 ;  /* 0x000000032121c211 */ /* 0x000fe400030f1422 */
[----:B------:R-:W-:-:S03]  /*c270*/  IADD3 R34, R49, 0x1f, RZ ;  /* 0x0000001f31227810 */ /* 0x000fc60007ffe0ff */
[----:B----4-:R0:W-:Y:S01]  /*c280*/  @!P4 STG.E desc[UR10][R32.64], R45 ;  /* 0x0000002d2000c986 */ /* 0x0101e2000c10190a */
[----:B------:R-:W-:Y:S05]  /*c290*/  @P3 BRA `(.L_x_8885) ;  /* 0xfffffffc00343947 */ /* 0x000fea000383ffff */
.L_x_8884:
[----:B------:R-:W-:Y:S05]  /*c2a0*/  BSYNC B1 ;  /* 0x0000000000017941 */ /* 0x000fea0003800000 */
.L_x_8883:
        /* <DEDUP_REMOVED lines=15> */
.L_x_8887:
[----:B------:R-:W-:Y:S05]  /*c3a0*/  BSYNC B1 ;  /* 0x0000000000017941 */ /* 0x000fea0003800000 */
.L_x_8886:
[----:B------:R-:W-:Y:S01]  /*c3b0*/  IADD3.X R26, R40, UR6, RZ, P3, !PT ;  /* 0x00000006281a7c10 */ /* 0x000fe20009ffe4ff */
        /* <DEDUP_REMOVED lines=24> */
.L_x_8882:
[----:B------:R-:W-:Y:S05]  /*c540*/  BSYNC B0 ;  /* 0x0000000000007941 */ /* 0x000fea0003800000 */
.L_x_8881:
[----:B01----:R-:W0:Y:S08]  /*c550*/  LDC.64 R24, c[0x0][0x248] ;  /* 0x00009200ff187b82 */ /* 0x003e300000000a00 */
[----:B------:R-:W-:Y:S06]  /*c560*/  BAR.SYNC.DEFER_BLOCKING 0x0 ;  /* 0x0000000000007b1d */ /* 0x000fec0000010000 */
[----:B------:R-:W-:Y:S01]  /*c570*/  ULDC.64 UR8, c[0x0][0x250] ;  /* 0x0000940000087ab9 */ /* 0x000fe20000000a00 */
[----:B------:R-:W-:Y:S01]  /*c580*/  BSSY B0, `(.L_x_8888) ;  /* 0x0000075000007945 */ /* 0x000fe20003800000 */
[C---:B0-----:R-:W-:Y:S01]  /*c590*/  IMAD R20, R24.reuse, UR9, RZ ;  /* 0x0000000918147c24 */ /* 0x041fe2000f8e02ff */
[----:B------:R0:W-:Y:S01]  /*c5a0*/  STS [R9], R29 ;  /* 0x0000001d09007388 */ /* 0x0001e20000000800 */
[----:B------:R-:W-:-:S03]  /*c5b0*/  IMAD.WIDE.U32 R18, R24, UR8, R2 ;  /* 0x0000000818127c25 */ /* 0x000fc6000f8e0002 */
        /* <DEDUP_REMOVED lines=20> */
.L_x_8892:
        /* <DEDUP_REMOVED lines=30> */
[----:B---3--:R-:W-:Y:S02]  /*c8e0*/  IADD3 R29, R5, R13, RZ ;  /* 0x0000000d051d7210 */ /* 0x008fe40007ffe0ff */
        /* <DEDUP_REMOVED lines=16> */
[----:B------:R-:W-:Y:S01]  /*c9f0*/  IADD3 R31, R40, 0x1f, RZ ;  /* 0x0000001f281f7810 */ /* 0x000fe20007ffe0ff */
[----:B----4-:R0:W-:Y:S01]  /*ca00*/  @!P4 STG.E desc[UR10][R36.64], R47 ;  /* 0x0000002f2400c986 */ /* 0x0101e2000c10190a */
[----:B------:R-:W-:Y:S01]  /*ca10*/  IADD3.X R21, R38, UR6, RZ, P2, !PT ;  /* 0x0000000626157c10 */ /* 0x000fe200097fe4ff */
[----:B------:R-:W-:Y:S08]  /*ca20*/  @P3 BRA `(.L_x_8892) ;  /* 0xfffffffc00343947 */ /* 0x000ff0000383ffff */
.L_x_8891:
[----:B------:R-:W-:Y:S05]  /*ca30*/  BSYNC B1 ;  /* 0x0000000000017941 */ /* 0x000fea0003800000 */
.L_x_8890:
        /* <DEDUP_REMOVED lines=15> */
.L_x_8894:
[----:B------:R-:W-:Y:S05]  /*cb30*/  BSYNC B1 ;  /* 0x0000000000017941 */ /* 0x000fea0003800000 */
.L_x_8893:
[----:B------:R-:W-:Y:S01]  /*cb40*/  IADD3.X R26, R21, UR6, RZ, P3, !PT ;  /* 0x00000006151a7c10 */ /* 0x000fe20009ffe4ff */
[----:B------:R-:W-:Y:S06]  /*cb50*/  @!P2 BRA `(.L_x_8889) ;  /* 0x00000000005ca947 */ /* 0x000fec0003800000 */
[----:B------:R-:W-:Y:S01]  /*cb60*/  IADD3 R21, R31, -0x1, RZ ;  /* 0xffffffff1f157810 */ /* 0x000fe20007ffe0ff */
[----:B------:R-:W-:-:S03]  /*cb70*/  IMAD R22, R14, 0x21, R13 ;  /* 0x000000210e167824 */ /* 0x000fc600078e020d */
[----:B------:R-:W-:Y:S02]  /*cb80*/  LOP3.LUT R21, R21, 0x1f, RZ, 0xc0, !PT ;  /* 0x0000001f15157812 */ /* 0x000fe400078ec0ff */
[----:B------:R-:W-:Y:S02]  /*cb90*/  IADD3 R22, R5, R22, RZ ;  /* 0x0000001605167210 */ /* 0x000fe40007ffe0ff */
[----:B------:R-:W-:Y:S02]  /*cba0*/  ISETP.GE.U32.AND P0, PT, R21, R6, PT ;  /* 0x000000061500720c */ /* 0x000fe40003f06070 */
[----:B0-----:R-:W-:-:S11]  /*cbb0*/  LEA R27, R22, UR4, 0x2 ;  /* 0x00000004161b7c11 */ /* 0x001fd6000f8e10ff */
        /* <DEDUP_REMOVED lines=17> */
.L_x_8889:
[----:B------:R-:W-:Y:S05]  /*ccd0*/  BSYNC B0 ;  /* 0x0000000000007941 */ /* 0x000fea0003800000 */
.L_x_8888:
[----:B------:R-:W-:Y:S01]  /*cce0*/  BAR.SYNC.DEFER_BLOCKING 0x0 ;  /* 0x0000000000007b1d */ /* 0x000fe20000010000 */
[----:B------:R-:W-:-:S04]  /*ccf0*/  IADD3 R17, P0, R17, 0x1, RZ ;  /* 0x0000000111117810 */ /* 0x000fc80007f1e0ff */
[----:B01----:R-:W-:Y:S01]  /*cd00*/  IADD3.X R13, RZ, RZ, RZ, P0, !PT ;  /* 0x000000ffff0d7210 */ /* 0x003fe200007fe4ff */
[----:B------:R-:W-:Y:S01]  /*cd10*/  ULDC.64 UR8, c[0x0][0x250] ;  /* 0x0000940000087ab9 */ /* 0x000fe20000000a00 */
[----:B------:R-:W-:Y:S01]  /*cd20*/  BSSY B0, `(.L_x_8895) ;  /* 0x000007c000007945 */ /* 0x000fe20003800000 */
[----:B------:R-:W-:Y:S02]  /*cd30*/  USHF.R.U64 UR8, UR8, 0x2, UR9 ;  /* 0x0000000208087899 */ /* 0x000fe40008001209 */
[----:B------:R-:W-:-:S04]  /*cd40*/  USHF.R.U32.HI UR9, URZ, 0x2, UR9 ;  /* 0x000000023f097899 */ /* 0x000fc80008011609 */
[----:B------:R-:W-:Y:S02]  /*cd50*/  IMAD R22, R13, UR8, RZ ;  /* 0x000000080d167c24 */ /* 0x000fe4000f8e02ff */
        /* <DEDUP_REMOVED lines=27> */
.L_x_8899:
[C---:B0-----:R-:W-:Y:S01]  /*cf10*/  LOP3.LUT R27, R23.reuse, 0x1f, RZ, 0xc0, !PT ;  /* 0x0000001f171b7812 */ /* 0x041fe200078ec0ff */
[C---:B------:R-:W-:Y:S01]  /*cf20*/  VIADD R25, R23.reuse, 0x1d ;  /* 0x0000001d17197836 */ /* 0x040fe20000000000 */
[----:B------:R-:W-:Y:S01]  /*cf30*/  IADD3 R24, R23, -0x1, RZ ;  /* 0xffffffff17187810 */ /* 0x000fe20007ffe0ff */
[----:B------:R-:W-:Y:S01]  /*cf40*/  IMAD R21, R14, 0x21, R21 ;  /* 0x000000210e157824 */ /* 0x000fe200078e0215 */
[-C--:B------:R-:W-:Y:S01]  /*cf50*/  ISETP.GE.U32.AND P2, PT, R27, R6.reuse, PT ;  /* 0x000000061b00720c */ /* 0x080fe20003f46070 */
[----:B------:R-:W-:Y:S01]  /*cf60*/  VIADD R31, R31, 0xfffffffc ;  /* 0xfffffffc1f1f7836 */ /* 0x000fe20000000000 */
[----:B------:R-:W-:Y:S02]  /*cf70*/  LOP3.LUT R33, R24, 0x1f, RZ, 0xc0, !PT ;  /* 0x0000001f18217812 */ /* 0x000fe400078ec0ff */
[----:B------:R-:W-:Y:S02]  /*cf80*/  IADD3 R23, R23, 0x1e, RZ ;  /* 0x0000001e17177810 */ /* 0x000fe40007ffe0ff */
[----:B------:R-:W-:-:S02]  /*cf90*/  ISETP.GE.U32.AND P3, PT, R33, R6, PT ;  /* 0x000000062100720c */ /* 0x000fc40003f66070 */
[----:B------:R-:W-:Y:S02]  /*cfa0*/  LOP3.LUT R38, R23, 0x1f, RZ, 0xc0, !PT ;  /* 0x0000001f17267812 */ /* 0x000fe400078ec0ff */
[----:B------:R-:W-:Y:S02]  /*cfb0*/  LOP3.LUT R45, R25, 0x1f, RZ, 0xc0, !PT ;  /* 0x0000001f192d7812 */ /* 0x000fe400078ec0ff */
[----:B------:R-:W-:Y:S02]  /*cfc0*/  ISETP.GE.U32.AND P5, PT, R38, R6, PT ;  /* 0x000000062600720c */ /* 0x000fe40003fa6070 */
[----:B------:R-:W-:Y:S02]  /*cfd0*/  @!P2 IADD3 R27, P4, R27, R34, RZ ;  /* 0x000000221b1ba210 */ /* 0x000fe40007f9e0ff */
[----:B------:R-:W-:Y:S02]  /*cfe0*/  IADD3 R28, P6, R34, UR5, RZ ;  /* 0x00000005221c7c10 */ /* 0x000fe4000ffde0ff */
[----:B------:R-:W-:-:S02]  /*cff0*/  @!P2 IADD3.X R26, RZ, R36, RZ, P4, !PT ;  /* 0x00000024ff1aa210 */ /* 0x000fc400027fe4ff */
[----:B------:R-:W-:Y:S02]  /*d000*/  @!P2 LEA R24, P4, R27, R2, 0x2 ;  /* 0x000000021b18a211 */ /* 0x000fe400078810ff */
[----:B------:R-:W-:Y:S02]  /*d010*/  LEA R32, R21, UR4, 0x2 ;  /* 0x0000000415207c11 */ /* 0x000fe4000f8e10ff */
[----:B------:R-:W-:Y:S02]  /*d020*/  @!P2 LEA.HI.X R25, R27, R3, R26, 0x2, P4 ;  /* 0x000000031b19a211 */ /* 0x000fe400020f141a */
[----:B------:R-:W-:Y:S01]  /*d030*/  ISETP.GE.U32.AND P4, PT, R45, R6, PT ;  /* 0x000000062d00720c */ /* 0x000fe20003f86070 */
[----:B------:R-:W0:Y:S01]  /*d040*/  @!P2 LDS R35, [R32] ;  /* 0x000000002023a984 */ /* 0x000e220000000800 */
[----:B------:R-:W-:Y:S02]  /*d050*/  IADD3.X R29, R36, UR6, RZ, P6, !PT ;  /* 0x00000006241d7c10 */ /* 0x000fe4000b7fe4ff */
[----:B------:R-:W-:Y:S01]  /*d060*/  @!P3 IADD3 R21, P6, R33, R28, RZ ;  /* 0x0000001c2115b210 */ /* 0x000fe20007fde0ff */
[----:B------:R-:W1:Y:S01]  /*d070*/  @!P3 LDS R37, [R32+0x4] ;  /* 0x000004002025b984 */ /* 0x000e620000000800 */
[----:B------:R-:W-:-:S03]  /*d080*/  IADD3 R17, R17, 0x4, RZ ;  /* 0x0000000411117810 */ /* 0x000fc60007ffe0ff */
[----:B------:R-:W2:Y:S01]  /*d090*/  @!P5 LDS R39, [R32+0x8] ;  /* 0x000008002027d984 */ /* 0x000ea20000000800 */
[----:B------:R-:W-:Y:S01]  /*d0a0*/  @!P3 IMAD.X R23, RZ, RZ, R29, P6 ;  /* 0x000000ffff17b224 */ /* 0x000fe200030e061d */
[C---:B------:R-:W-:Y:S02]  /*d0b0*/  @!P3 LEA R26, P6, R21.reuse, R2, 0x2 ;  /* 0x00000002151ab211 */ /* 0x040fe400078c10ff */
[----:B------:R3:W4:Y:S02]  /*d0c0*/  @!P4 LDS R43, [R32+0xc] ;  /* 0x00000c00202bc984 */ /* 0x0007240000000800 */
[----:B------:R-:W-:Y:S02]  /*d0d0*/  @!P3 LEA.HI.X R27, R21, R3, R23, 0x2, P6 ;  /* 0x00000003151bb211 */ /* 0x000fe400030f1417 */
        /* <DEDUP_REMOVED lines=10> */
[----:B------:R-:W-:Y:S02]  /*d180*/  IADD3 R34, P2, R36, UR5, RZ ;  /* 0x0000000524227c10 */ /* 0x000fe4000ff5e0ff */
[----:B------:R-:W-:Y:S01]  /*d190*/  @!P4 IADD3.X R23, RZ, R38, RZ, P6, !PT ;  /* 0x00000026ff17c210 */ /* 0x000fe200037fe4ff */
[----:B-1----:R0:W-:Y:S01]  /*d1a0*/  @!P3 STG.E desc[UR10][R26.64], R37 ;  /* 0x000000251a00b986 */ /* 0x0021e2000c10190a */
[----:B---3--:R-:W-:Y:S02]  /*d1b0*/  @!P4 LEA R32, P6, R21, R2, 0x2 ;  /* 0x000000021520c211 */ /* 0x008fe400078c10ff */
[----:B------:R-:W-:Y:S01]  /*d1c0*/  ISETP.NE.AND P3, PT, R31, RZ, PT ;  /* 0x000000ff1f00720c */ /* 0x000fe20003f65270 */
[----:B--2---:R0:W-:Y:S01]  /*d1d0*/  @!P5 STG.E desc[UR10][R28.64], R39 ;  /* 0x000000271c00d986 */ /* 0x0041e2000c10190a */
[----:B------:R-:W-:Y:S01]  /*d1e0*/  @!P4 LEA.HI.X R33, R21, R3, R23, 0x2, P6 ;  /* 0x000000031521c211 */ /* 0x000fe200030f1417 */
[----:B------:R-:W-:Y:S01]  /*d1f0*/  VIADD R23, R45, 0x1f ;  /* 0x0000001f2d177836 */ /* 0x000fe20000000000 */
[----:B------:R-:W-:-:S02]  /*d200*/  IADD3 R21, R5, R17, RZ ;  /* 0x0000001105157210 */ /* 0x000fc40007ffe0ff */
[----:B------:R-:W-:Y:S01]  /*d210*/  IADD3.X R36, R38, UR6, RZ, P2, !PT ;  /* 0x0000000626247c10 */ /* 0x000fe200097fe4ff */
[----:B----4-:R0:W-:Y:S06]  /*d220*/  @!P4 STG.E desc[UR10][R32.64], R43 ;  /* 0x0000002b2000c986 */ /* 0x0101ec000c10190a */
[----:B------:R-:W-:Y:S05]  /*d230*/  @P3 BRA `(.L_x_8899) ;  /* 0xfffffffc00343947 */ /* 0x000fea000383ffff */
.L_x_8898:
[----:B------:R-:W-:Y:S05]  /*d240*/  BSYNC B1 ;  /* 0x0000000000017941 */ /* 0x000fea0003800000 */
.L_x_8897:
        /* <DEDUP_REMOVED lines=15> */
.L_x_8901:
[----:B------:R-:W-:Y:S05]  /*d340*/  BSYNC B1 ;  /* 0x0000000000017941 */ /* 0x000fea0003800000 */
.L_x_8900:
        /* <DEDUP_REMOVED lines=25> */
.L_x_8896:
[----:B------:R-:W-:Y:S05]  /*d4e0*/  BSYNC B0 ;  /* 0x0000000000007941 */ /* 0x000fea0003800000 */
.L_x_8895:
        /* <DEDUP_REMOVED lines=10> */
[----:B--2---:R-:W-:Y:S02]  /*d590*/  LOP3.LUT R30, R11, 0x3, RZ, 0xc0, !PT ;  /* 0x000000030b1e7812 */ /* 0x004fe400078ec0ff */
[----:B------:R-:W-:Y:S02]  /*d5a0*/  MOV R7, R5 ;  /* 0x0000000500077202 */ /* 0x000fe40000000f00 */
[----:B------:R-:W-:Y:S01]  /*d5b0*/  ISETP.GE.U32.AND P0, PT, R0, 0x3, PT ;  /* 0x000000030000780c */ /* 0x000fe20003f06070 */
[----:B------:R-:W-:-:S12]  /*d5c0*/  HFMA2.MMA R0, -RZ, RZ, 0, 5.9604644775390625e-08 ;  /* 0x00000001ff007435 */ /* 0x000fd800000001ff */
[----:B------:R-:W-:Y:S05]  /*d5d0*/  @!P0 BRA `(.L_x_8905) ;  /* 0x0000000000e88947 */ /* 0x000fea0003800000 */
[----:B------:R-:W-:Y:S01]  /*d5e0*/  BSSY B2, `(.L_x_8906) ;  /* 0x0000038000027945 */ /* 0x000fe20003800000 */
[----:B------:R-:W-:Y:S01]  /*d5f0*/  IMAD.IADD R11, R11, 0x1, -R30 ;  /* 0x000000010b0b7824 */ /* 0x000fe200078e0a1e */
[----:B------:R-:W-:Y:S02]  /*d600*/  MOV R0, RZ ;  /* 0x000000ff00007202 */ /* 0x000fe40000000f00 */
[----:B------:R-:W-:-:S07]  /*d610*/  MOV R7, R5 ;  /* 0x0000000500077202 */ /* 0x000fce0000000f00 */
.L_x_8907:
[C---:B01----:R-:W-:Y:S01]  /*d620*/  VIADD R2, R4.reuse, 0xffffffff ;  /* 0xffffffff04027836 */ /* 0x043fe20000000000 */
[C---:B------:R-:W-:Y:S02]  /*d630*/  LOP3.LUT R9, R4.reuse, 0x1f, RZ, 0xc0, !PT ;  /* 0x0000001f04097812 */ /* 0x040fe400078ec0ff */
[C---:B------:R-:W-:Y:S02]  /*d640*/  IADD3 R3, R4.reuse, 0x1d, RZ ;  /* 0x0000001d04037810 */ /* 0x040fe40007ffe0ff */
[----:B------:R-:W-:Y:S02]  /*d650*/  IADD3 R4, R4, 0x1e, RZ ;  /* 0x0000001e04047810 */ /* 0x000fe40007ffe0ff */
[----:B------:R-:W-:Y:S01]  /*d660*/  LOP3.LUT R17, R2, 0x1f, RZ, 0xc0, !PT ;  /* 0x0000001f02117812 */ /* 0x000fe200078ec0ff */
[----:B------:R-:W-:Y:S01]  /*d670*/  IMAD R2, R14, 0x21, R7 ;  /* 0x000000210e027824 */ /* 0x000fe200078e0207 */
        /* <DEDUP_REMOVED lines=21> */
[----:B------:R-:W-:Y:S02]  /*d7d0*/  @!P2 LEA R8, P4, R7, R18, 0x2 ;  /* 0x000000120708a211 */ /* 0x000fe400078810ff */
[----:B---3--:R-:W-:Y:S02]  /*d7e0*/  IADD3.X R12, R13, UR6, RZ, P6, !PT ;  /* 0x000000060d0c7c10 */ /* 0x008fe4000b7fe4ff */
[----:B------:R-:W-:Y:S02]  /*d7f0*/  IADD3 R26, P5, R22, UR5, RZ ;  /* 0x00000005161a7c10 */ /* 0x000fe4000ffbe0ff */
[----:B------:R-:W-:-:S02]  /*d800*/  @!P2 LEA.HI.X R9, R7, R20, R4, 0x2, P4 ;  /* 0x000000140709a211 */ /* 0x000fc400020f1404 */
[----:B------:R-:W-:Y:S02]  /*d810*/  @!P1 IADD3 R13, P4, R25, R22, RZ ;  /* 0x00000016190d9210 */ /* 0x000fe40007f9e0ff */
[----:B------:R-:W-:Y:S02]  /*d820*/  IADD3.X R28, R12, UR6, RZ, P5, !PT ;  /* 0x000000060c1c7c10 */ /* 0x000fe4000affe4ff */
[----:B------:R-:W-:Y:S02]  /*d830*/  @!P1 IADD3.X R12, RZ, R12, RZ, P4, !PT ;  /* 0x0000000cff0c9210 */ /* 0x000fe400027fe4ff */
[----:B------:R-:W-:Y:S02]  /*d840*/  @!P1 LEA R16, P4, R13, R18, 0x2 ;  /* 0x000000120d109211 */ /* 0x000fe400078810ff */
[----:B------:R-:W-:Y:S02]  /*d850*/  @!P0 IADD3 R7, P5, R29, R26, RZ ;  /* 0x0000001a1d078210 */ /* 0x000fe40007fbe0ff */
[----:B------:R-:W-:-:S02]  /*d860*/  @!P1 LEA.HI.X R17, R13, R20, R12, 0x2, P4 ;  /* 0x000000140d119211 */ /* 0x000fc400020f140c */
[----:B------:R-:W-:Y:S01]  /*d870*/  MOV R12, R0 ;  /* 0x00000000000c7202 */ /* 0x000fe20000000f00 */
[----:B0-----:R0:W-:Y:S01]  /*d880*/  @!P3 STG.E desc[UR10][R2.64], R15 ;  /* 0x0000000f0200b986 */ /* 0x0011e2000c10190a */
[----:B------:R-:W-:Y:S01]  /*d890*/  @!P0 IMAD.X R4, RZ, RZ, R28, P5 ;  /* 0x000000ffff048224 */ /* 0x000fe200028e061c */
[C---:B------:R-:W-:Y:S01]  /*d8a0*/  @!P0 LEA R24, P5, R7.reuse, R18, 0x2 ;  /* 0x0000001207188211 */ /* 0x040fe200078a10ff */
[----:B------:R-:W-:Y:S01]  /*d8b0*/  VIADD R0, R0, 0x4 ;  /* 0x0000000400007836 */ /* 0x000fe20000000000 */
[----:B-1----:R0:W-:Y:S02]  /*d8c0*/  @!P2 STG.E desc[UR10][R8.64], R21 ;  /* 0x000000150800a986 */ /* 0x0021e4000c10190a */
[----:B------:R-:W-:Y:S02]  /*d8d0*/  @!P0 LEA.HI.X R25, R7, R20, R4, 0x2, P5 ;  /* 0x0000001407198211 */ /* 0x000fe400028f1404 */
[----:B--2---:R0:W-:Y:S01]  /*d8e0*/  @!P1 STG.E desc[UR10][R16.64], R23 ;  /* 0x0000001710009986 */ /* 0x0041e2000c10190a */
[----:B------:R-:W-:-:S02]  /*d8f0*/  ISETP.NE.AND P1, PT, R11, RZ, PT ;  /* 0x000000ff0b00720c */ /* 0x000fc40003f25270 */
[----:B------:R-:W-:Y:S01]  /*d900*/  IADD3 R4, R29, 0x1f, RZ ;  /* 0x0000001f1d047810 */ /* 0x000fe20007ffe0ff */
[----:B----4-:R0:W-:Y:S01]  /*d910*/  @!P0 STG.E desc[UR10][R24.64], R27 ;  /* 0x0000001b18008986 */ /* 0x0101e2000c10190a */
[----:B------:R-:W-:Y:S02]  /*d920*/  IADD3 R22, P0, R26, UR5, RZ ;  /* 0x000000051a167c10 */ /* 0x000fe4000ff1e0ff */
[----:B------:R-:W-:Y:S02]  /*d930*/  IADD3 R7, R5, R0, RZ ;  /* 0x0000000005077210 */ /* 0x000fe40007ffe0ff */
[----:B------:R-:W-:-:S05]  /*d940*/  IADD3.X R13, R28, UR6, RZ, P0, !PT ;  /* 0x000000061c0d7c10 */ /* 0x000fca00087fe4ff */
[----:B------:R-:W-:Y:S05]  /*d950*/  @P1 BRA `(.L_x_8907) ;  /* 0xfffffffc00301947 */ /* 0x000fea000383ffff */
[----:B------:R-:W-:Y:S05]  /*d960*/  BSYNC B2 ;  /* 0x0000000000027941 */ /* 0x000fea0003800000 */
.L_x_8906:
[----:B------:R-:W-:-:S07]  /*d970*/  VIADD R0, R12, 0x5 ;  /* 0x000000050c007836 */ /* 0x000fce0000000000 */
.L_x_8905:
[----:B------:R-:W-:Y:S05]  /*d980*/  BSYNC B1 ;  /* 0x0000000000017941 */ /* 0x000fea0003800000 */
.L_x_8904:
[----:B------:R-:W-:-:S13]  /*d990*/  ISETP.NE.AND P0, PT, R30, RZ, PT ;  /* 0x000000ff1e00720c */ /* 0x000fda0003f05270 */
[----:B------:R-:W-:Y:S05]  /*d9a0*/  @!P0 BRA `(.L_x_8903) ;  /* 0x0000000000a08947 */ /* 0x000fea0003800000 */
[----:B01----:R-:W-:Y:S01]  /*d9b0*/  LOP3.LUT R3, R4, 0x1f, RZ, 0xc0, !PT ;  /* 0x0000001f04037812 */ /* 0x003fe200078ec0ff */
[----:B------:R-:W-:Y:S01]  /*d9c0*/  BSSY B1, `(.L_x_8908) ;  /* 0x000000e000017945 */ /* 0x000fe20003800000 */
[----:B------:R-:W-:Y:S02]  /*d9d0*/  ISETP.NE.AND P1, PT, R30, 0x1, PT ;  /* 0x000000011e00780c */ /* 0x000fe40003f25270 */
[----:B------:R-:W-:Y:S02]  /*d9e0*/  ISETP.GE.U32.AND P0, PT, R3, R6, PT ;  /* 0x000000060300720c */ /* 0x000fe40003f06070 */
[----:B------:R-:W-:Y:S02]  /*d9f0*/  IADD3 R8, P2, R22, UR5, RZ ;  /* 0x0000000516087c10 */ /* 0x000fe4000ff5e0ff */
[----:B------:R-:W-:-:S09]  /*da00*/  IADD3 R5, R5, R0, RZ ;  /* 0x0000000005057210 */ /* 0x000fd20007ffe0ff */
        /* <DEDUP_REMOVED lines=9> */
.L_x_8909:
[----:B------:R-:W-:Y:S05]  /*daa0*/  BSYNC B1 ;  /* 0x0000000000017941 */ /* 0x000fea0003800000 */
.L_x_8908:
        /* <DEDUP_REMOVED lines=24> */
.L_x_8903:
[----:B------:R-:W-:Y:S05]  /*dc30*/  BSYNC B0 ;  /* 0x0000000000007941 */ /* 0x000fea0003800000 */
.L_x_8902:
[----:B------:R-:W-:Y:S01]  /*dc40*/  ULDC.64 UR4, c[0x0][0x238] ;  /* 0x00008e0000047ab9 */ /* 0x000fe20000000a00 */
[----:B------:R-:W-:Y:S01]  /*dc50*/  BAR.SYNC.DEFER_BLOCKING 0x0 ;  /* 0x0000000000007b1d */ /* 0x000fe20000010000 */
[----:B------:R-:W-:-:S04]  /*dc60*/  ISETP.NE.U32.AND P0, PT, RZ, UR4, PT ;  /* 0x00000004ff007c0c */ /* 0x000fc8000bf05070 */
[----:B------:R-:W-:-:S13]  /*dc70*/  ISETP.NE.AND.EX P0, PT, RZ, UR5, PT, P0 ;  /* 0x00000005ff007c0c */ /* 0x000fda000bf05300 */
[----:B------:R-:W-:Y:S05]  /*dc80*/  @!P0 BRA `(.L_x_8910) ;  /* 0x0000000000b48947 */ /* 0x000fea0003800000 */
[----:B0-----:R-:W0:Y:S01]  /*dc90*/  SHFL.DOWN PT, R0, R41, 0x10, 0x1f ;  /* 0x0a001f0029007f89 */ /* 0x001e2200000e0000 */
[----:B------:R-:W-:Y:S01]  /*dca0*/  BSSY B0, `(.L_x_8911) ;  /* 0x0000025000007945 */ /* 0x000fe20003800000 */
[----:B--2---:R-:W-:Y:S01]  /*dcb0*/  HFMA2.MMA R9, -RZ, RZ, 0, 0 ;  /* 0x00000000ff097435 */ /* 0x004fe200000001ff */
[----:B------:R-:W2:Y:S01]  /*dcc0*/  S2R R6, SR_TID.X ;  /* 0x0000000000067919 */ /* 0x000ea20000002100 */
[----:B0-----:R-:W-:-:S05]  /*dcd0*/  FMNMX R0, R41, R0, !PT ;  /* 0x0000000029007209 */ /* 0x001fca0007800000 */
[----:B-1-3--:R-:W0:Y:S01]  /*dce0*/  SHFL.DOWN PT, R3, R0, 0x8, 0x1f ;  /* 0x09001f0000037f89 */ /* 0x00ae2200000e0000 */
        /* <DEDUP_REMOVED lines=31> */
.L_x_8920:
[----:B-1----:R-:W-:-:S07]  /*dee0*/  FMNMX R9, R2, R9, !PT ;  /* 0x0000000902097209 */ /* 0x002fce0007800000 */
.L_x_8912:
[----:B------:R-:W-:Y:S05]  /*def0*/  BSYNC B0 ;  /* 0x0000000000007941 */ /* 0x000fea0003800000 */
.L_x_8911:
[----:B------:R-:W-:Y:S01]  /*df00*/  ISETP.NE.AND P0, PT, R6, RZ, PT ;  /* 0x000000ff0600720c */ /* 0x000fe20003f05270 */
[----:B------:R-:W-:-:S12]  /*df10*/  BSSY B0, `(.L_x_8910) ;  /* 0x0000004000007945 */ /* 0x000fd80003800000 */
[----:B------:R-:W-:Y:S05]  /*df20*/  @P0 BRA `(.L_x_8914) ;  /* 0x0000000000080947 */ /* 0x000fea0003800000 */
[----:B0-----:R-:W0:Y:S02]  /*df30*/  LDC.64 R2, c[0x0][0x238] ;  /* 0x00008e00ff027b82 */ /* 0x001e240000000a00 */
[----:B0-----:R1:W-:Y:S02]  /*df40*/  REDG.E.MAX.S32.STRONG.GPU desc[UR10][R2.64], R9 ;  /* 0x000000090200798e */ /* 0x0013e4000d10e38a */
.L_x_8914:
[----:B------:R-:W-:Y:S05]  /*df50*/  BSYNC B0 ;  /* 0x0000000000007941 */ /* 0x000fea0003800000 */
.L_x_8910:
        /* <DEDUP_REMOVED lines=14> */
[----:B-123--:R-:W-:Y:S05]  /*e040*/  CALL.REL.NOINC `($__internal_201_$__cuda_sm20_rcp_rn_f32_slowpath) ;  /* 0x0000000400887944 */ /* 0x00efea0003c00000 */
[----:B------:R-:W-:Y:S05]  /*e050*/  BRA `(.L_x_8916) ;  /* 0x0000000000147947 */ /* 0x000fea0003800000 */
.L_x_8915:
[----:B------:R-:W0:Y:S01]  /*e060*/  MUFU.RCP R63, UR12 ;  /* 0x0000000c003f7d08 */ /* 0x000e220008001000 */
[----:B------:R-:W-:-:S05]  /*e070*/  MOV R0, UR12 ;  /* 0x0000000c00007c02 */ /* 0x000fca0008000f00 */
[----:B0-----:R-:W-:-:S04]  /*e080*/  FFMA R0, R63, R0, -1 ;  /* 0xbf8000003f007423 */ /* 0x001fc80000000000 */
[----:B------:R-:W-:-:S04]  /*e090*/  FADD.FTZ R0, -R0, -RZ ;  /* 0x800000ff00007221 */ /* 0x000fc80000010100 */
[----:B------:R-:W-:-:S07]  /*e0a0*/  FFMA R63, R63, R0, R63 ;  /* 0x000000003f3f7223 */ /* 0x000fce000000003f */
.L_x_8916:
[----:B-1-3--:R-:W0:Y:S02]  /*e0b0*/  LDC.64 R2, c[0x0][0x240] ;  /* 0x00009000ff027b82 */ /* 0x00ae240000000a00 */
[----:B0-----:R-:W-:Y:S01]  /*e0c0*/  STG.E desc[UR10][R2.64], R63 ;  /* 0x0000003f02007986 */ /* 0x001fe2000c10190a */
[----:B------:R-:W-:Y:S05]  /*e0d0*/  EXIT ;  /* 0x000000000000794d */ /* 0x000fea0003800000 */
.L_x_8913:
[----:B------:R-:W-:Y:S01]  /*e0e0*/  HFMA2.MMA R7, -RZ, RZ, 0, 1.847743988037109375e-06 ;  /* 0x0000001fff077435 */ /* 0x000fe200000001ff */
[----:B------:R-:W-:Y:S01]  /*e0f0*/  IMAD.MOV.U32 R5, RZ, RZ, 0x4 ;  /* 0x00000004ff057424 */ /* 0x000fe200078e00ff */
[----:B------:R-:W-:-:S09]  /*e100*/  MOV R4, 0xffffffff ;  /* 0xffffffff00047802 */ /* 0x000fd20000000f00 */
[----:B01----:R-:W-:Y:S05]  /*e110*/  WARPSYNC.COLLECTIVE R4, `(.L_x_8917) ;  /* 0x0000000004087348 */ /* 0x003fea0003c00000 */
[----:B-1----:R1:W2:Y:S02]  /*e120*/  SHFL.DOWN P0, R9, R0, R5, R7 ;  /* 0x0800000500097389 */ /* 0x0022a40000000007 */
[----:B012---:R-:W-:Y:S01]  /*e130*/  ENDCOLLECTIVE ;  /* 0x000000000000791b */ /* 0x007fe20003800000 */
.L_x_8917:
[----:B------:R-:W-:Y:S01]  /*e140*/  HFMA2.MMA R5, -RZ, RZ, 0, 1.1920928955078125e-07 ;  /* 0x00000002ff057435 */ /* 0x000fe200000001ff */
[----:B------:R-:W-:-:S05]  /*e150*/  IMAD.MOV.U32 R3, RZ, RZ, R9 ;  /* 0x000000ffff037224 */ /* 0x000fca00078e0009 */
[----:B------:R-:W-:-:S04]  /*e160*/  FMNMX R3, R3, R0, !PT ;  /* 0x0000000003037209 */ /* 0x000fc80007800000 */
[----:B------:R-:W-:-:S07]  /*e170*/  MOV R0, R3 ;  /* 0x0000000300007202 */ /* 0x000fce0000000f00 */
[----:B------:R-:W-:Y:S05]  /*e180*/  WARPSYNC.COLLECTIVE R4, `(.L_x_8918) ;  /* 0x0000000004087348 */ /* 0x000fea0003c00000 */
[----:B------:R0:W1:Y:S02]  /*e190*/  SHFL.DOWN P0, R9, R0, R5, R7 ;  /* 0x0800000500097389 */ /* 0x0000640000000007 */
[----:B01----:R-:W-:Y:S01]  /*e1a0*/  ENDCOLLECTIVE ;  /* 0x000000000000791b */ /* 0x003fe20003800000 */
.L_x_8918:
[----:B------:R-:W-:Y:S01]  /*e1b0*/  HFMA2.MMA R5, -RZ, RZ, 0, 5.9604644775390625e-08 ;  /* 0x00000001ff057435 */ /* 0x000fe200000001ff */
[----:B------:R-:W-:-:S05]  /*e1c0*/  IMAD.MOV.U32 R2, RZ, RZ, R9 ;  /* 0x000000ffff027224 */ /* 0x000fca00078e0009 */
[----:B------:R-:W-:-:S04]  /*e1d0*/  FMNMX R2, R3, R2, !PT ;  /* 0x0000000203027209 */ /* 0x000fc80007800000 */
[----:B------:R-:W-:-:S07]  /*e1e0*/  MOV R0, R2 ;  /* 0x0000000200007202 */ /* 0x000fce0000000f00 */
[----:B------:R-:W-:Y:S05]  /*e1f0*/  WARPSYNC.COLLECTIVE R4, `(.L_x_8919) ;  /* 0x0000000004087348 */ /* 0x000fea0003c00000 */
[----:B------:R0:W1:Y:S02]  /*e200*/  SHFL.DOWN P0, R9, R0, R5, R7 ;  /* 0x0800000500097389 */ /* 0x0000640000000007 */
[----:B01----:R-:W-:Y:S01]  /*e210*/  ENDCOLLECTIVE ;  /* 0x000000000000791b */ /* 0x003fe20003800000 */
.L_x_8919:
[----:B------:R-:W-:Y:S05]  /*e220*/  BRA `(.L_x_8920) ;  /* 0xfffffffc002c7947 */ /* 0x000fea000383ffff */
        .weak           $__internal_200_$__cuda_sm20_div_u64
        .type           $__internal_200_$__cuda_sm20_div_u64,@function
        .size           $__internal_200_$__cuda_sm20_div_u64,($__internal_201_$__cuda_sm20_rcp_rn_f32_slowpath - $__internal_200_$__cuda_sm20_div_u64)
$__internal_200_$__cuda_sm20_div_u64:
        /* <DEDUP_REMOVED lines=67> */
[----:B------:R-:W-:Y:S06]  /*e660*/  RET.REL.NODEC R2 `(_ZN18transformer_engine6detail43dgated_act_cast_transpose_kernel_notalignedILi2ELi4Ef6__half13__nv_fp8_e4m3NS_5EmptyEXadL_ZNS_5dsiluIffEET_T0_RKS4_EEXadL_ZNS_4siluIffEES6_S7_S9_EEEEvPKT2_SD_PT3_SF_PKT1_PSG_SJ_mmm) ;  /* 0xffffff1802647950 */ /* 0x000fec0003c3ffff */
        .weak           $__internal_201_$__cuda_sm20_rcp_rn_f32_slowpath
        .type           $__internal_201_$__cuda_sm20_rcp_rn_f32_slowpath,@function
        .size           $__internal_201_$__cuda_sm20_rcp_rn_f32_slowpath,(.L_x_34686 - $__internal_201_$__cuda_sm20_rcp_rn_f32_slowpath)
$__internal_201_$__cuda_sm20_rcp_rn_f32_slowpath:
        /* <DEDUP_REMOVED lines=15> */
.L_x_8922:
        /* <DEDUP_REMOVED lines=33> */
.L_x_8924:
[----:B------:R0:W1:Y:S02]  /*e970*/  MUFU.RCP R63, R0 ;  /* 0x00000000003f7308 */ /* 0x0000640000001000 */
.L_x_8923:
[----:B------:R-:W-:Y:S05]  /*e980*/  BSYNC B0 ;  /* 0x0000000000007941 */ /* 0x000fea0003800000 */
.L_x_8921:
[----:B------:R-:W-:-:S04]  /*e990*/  MOV R65, 0x0 ;  /* 0x0000000000417802 */ /* 0x000fc80000000f00 */
[----:B01----:R-:W-:Y:S05]  /*e9a0*/  RET.REL.NODEC R64 `(_ZN18transformer_engine6detail43dgated_act_cast_transpose_kernel_notalignedILi2ELi4Ef6__half13__nv_fp8_e4m3NS_5EmptyEXadL_ZNS_5dsiluIffEET_T0_RKS4_EEXadL_ZNS_4siluIffEES6_S7_S9_EEEEvPKT2_SD_PT3_SF_PKT1_PSG_SJ_mmm) ;  /* 0xffffff1440947950 */ /* 0x003fea0003c3ffff */
.L_x_8925:
        /* <DEDUP_REMOVED lines=13> */
.L_x_34686:


//--------------------- .text._ZN18transformer_engine6detail32dgated_act_cast_transpose_kernelILi2ELi4Ef6__half13__nv_fp8_e4m3NS_5EmptyEXadL_ZNS_5dsiluIffEET_T0_RKS4_EEXadL_ZNS_4siluIffEES6_S7_S9_EEEEvPKT2_SD_PT3_SF_PKT1_PSG_SJ_mmm --------------------------
	.section	.text._ZN18transformer_engine6detail32dgated_act_cast_transpose_kernelILi2ELi4Ef6__half13__nv_fp8_e4m3NS_5EmptyEXadL_ZNS_5dsiluIffEET_T0_RKS4_EEXadL_ZNS_4siluIffEES6_S7_S9_EEEEvPKT2_SD_PT3_SF_PKT1_PSG_SJ_mmm,"ax",@progbits
	.align	128
        .global         _ZN18transformer_engine6detail32dgated_act_cast_transpose_kernelILi2ELi4Ef6__half13__nv_fp8_e4m3NS_5EmptyEXadL_ZNS_5dsiluIffEET_T0_RKS4_EEXadL_ZNS_4siluIffEES6_S7_S9_EEEEvPKT2_SD_PT3_SF_PKT1_PSG_SJ_mmm
        .type           _ZN18transformer_engine6detail32dgated_act_cast_transpose_kernelILi2ELi4Ef6__half13__nv_fp8_e4m3NS_5EmptyEXadL_ZNS_5dsiluIffEET_T0_RKS4_EEXadL_ZNS_4siluIffEES6_S7_S9_EEEEvPKT2_SD_PT3_SF_PKT1_PSG_SJ_mmm,@function
        .size           _ZN18transformer_engine6detail32dgated_act_cast_transpose_kernelILi2ELi4Ef6__half13__nv_fp8_e4m3NS_5EmptyEXadL_ZNS_5dsiluIffEET_T0_RKS4_EEXadL_ZNS_4siluIffEES6_S7_S9_EEEEvPKT2_SD_PT3_SF_PKT1_PSG_SJ_mmm,(.L_x_34688 - _ZN18transformer_engine6detail32dgated_act_cast_transpose_kernelILi2ELi4Ef6__half13__nv_fp8_e4m3NS_5EmptyEXadL_ZNS_5dsiluIffEET_T0_RKS4_EEXadL_ZNS_4siluIffEES6_S7_S9_EEEEvPKT2_SD_PT3_SF_PKT1_PSG_SJ_mmm)
        .other          _ZN18transformer_engine6detail32dgated_act_cast_transpose_kernelILi2ELi4Ef6__half13__nv_fp8_e4m3NS_5EmptyEXadL_ZNS_5dsiluIffEET_T0_RKS4_EEXadL_ZNS_4siluIffEES6_S7_S9_EEEEvPKT2_SD_PT3_SF_PKT1_PSG_SJ_mmm,@"STO_CUDA_ENTRY STV_DEFAULT"
_ZN18transformer_engine6detail32dgated_act_cast_transpose_kernelILi2ELi4Ef6__half13__nv_fp8_e4m3NS_5EmptyEXadL_ZNS_5dsiluIffEET_T0_RKS4_EEXadL_ZNS_4siluIffEES6_S7_S9_EEEEvPKT2_SD_PT3_SF_PKT1_PSG_SJ_mmm:
.text._ZN18transformer_engine6detail32dgated_act_cast_transpose_kernelILi2ELi4Ef6__half13__nv_fp8_e4m3NS_5EmptyEXadL_ZNS_5dsiluIffEET_T0_RKS4_EEXadL_ZNS_4siluIffEES6_S7_S9_EEEEvPKT2_SD_PT3_SF_PKT1_PSG_SJ_mmm:
        /* <DEDUP_REMOVED lines=19> */
[----:B------:R-:W-:Y:S05]  /*0130*/  CALL.REL.NOINC `($__internal_202_$__cuda_sm20_div_u64) ;  /* 0x000000b400607944 */ /* 0x000fea0003c00000 */
        /* <DEDUP_REMOVED lines=8> */
.L_x_8926:
[----:B------:R-:W0:Y:S01]  /*01c0*/  I2F.U32.RP R0, R11 ;  /* 0x0000000b00007306 */ /* 0x000e220000209000 */
[----:B------:R-:W-:Y:S01]  /*01d0*/  ISETP.NE.U32.AND P2, PT, R11, RZ, PT ;  /* 0x000000ff0b00720c */ /* 0x000fe20003f45070 */
[----:B------:R-:W-:-:S06]  /*01e0*/  HFMA2.MMA R41, -RZ, RZ, 0, 0 ;  /* 0x00000000ff297435 */ /* 0x000fcc00000001ff */
[----:B0-----:R-:W0:Y:S02]  /*01f0*/  MUFU.RCP R0, R0 ;  /* 0x0000000000007308 */ /* 0x001e240000001000 */
[----:B0-----:R-:W-:-:S06]  /*0200*/  VIADD R12, R0, 0xffffffe ;  /* 0x0ffffffe000c7836 */ /* 0x001fcc0000000000 */
[----:B------:R0:W1:Y:S02]  /*0210*/  F2I.FTZ.U32.TRUNC.NTZ R13, R12 ;  /* 0x0000000c000d7305 */ /* 0x000064000021f000 */
[----:B0-----:R-:W-:Y:S02]  /*0220*/  MOV R12, RZ ;  /* 0x000000ff000c7202 */ /* 0x001fe40000000f00 */
[----:B-1----:R-:W-:-:S05]  /*0230*/  IADD3 R2, RZ, -R13, RZ ;  /* 0x8000000dff027210 */ /* 0x002fca0007ffe0ff */
[----:B------:R-:W-:-:S04]  /*0240*/  IMAD R7, R2, R11, RZ ;  /* 0x0000000b02077224 */ /* 0x000fc800078e02ff */
[----:B------:R-:W-:-:S04]  /*0250*/  IMAD.HI.U32 R13, R13, R7, R12 ;  /* 0x000000070d0d7227 */ /* 0x000fc800078e000c */
[----:B------:R-:W-:Y:S02]  /*0260*/  IMAD.MOV.U32 R7, RZ, RZ, RZ ;  /* 0x000000ffff077224 */ /* 0x000fe400078e00ff */
[----:B------:R-:W-:-:S05]  /*0270*/  IMAD.HI.U32 R40, R13, R8, RZ ;  /* 0x000000080d287227 */ /* 0x000fca00078e00ff */
[----:B------:R-:W-:-:S05]  /*0280*/  IADD3 R2, -R40, RZ, RZ ;  /* 0x000000ff28027210 */ /* 0x000fca0007ffe1ff */
[----:B------:R-:W-:-:S05]  /*0290*/  IMAD R2, R11, R2, R8 ;  /* 0x000000020b027224 */ /* 0x000fca00078e0208 */
[----:B------:R-:W-:-:S13]  /*02a0*/  ISETP.GE.U32.AND P0, PT, R2, R11, PT ;  /* 0x0000000b0200720c */ /* 0x000fda0003f06070 */
[----:B------:R-:W-:Y:S01]  /*02b0*/  @P0 IMAD.IADD R2, R2, 0x1, -R11 ;  /* 0x0000000102020824 */ /* 0x000fe200078e0a0b */
[----:B------:R-:W-:-:S04]  /*02c0*/  @P0 IADD3 R40, R40, 0x1, RZ ;  /* 0x0000000128280810 */ /* 0x000fc80007ffe0ff */
[----:B------:R-:W-:-:S13]  /*02d0*/  ISETP.GE.U32.AND P1, PT, R2, R11, PT ;  /* 0x0000000b0200720c */ /* 0x000fda0003f26070 */
[----:B------:R-:W-:Y:S02]  /*02e0*/  @P1 IADD3 R40, R40, 0x1, RZ ;  /* 0x0000000128281810 */ /* 0x000fe40007ffe0ff */
[----:B------:R-:W-:-:S04]  /*02f0*/  @!P2 LOP3.LUT R40, RZ, R11, RZ, 0x33, !PT ;  /* 0x0000000bff28a212 */ /* 0x000fc800078e33ff */
[----:B------:R-:W-:-:S05]  /*0300*/  IADD3 R0, -R40, RZ, RZ ;  /* 0x000000ff28007210 */ /* 0x000fca0007ffe1ff */
[----:B------:R-:W-:-:S07]  /*0310*/  IMAD R8, R11, R0, R8 ;  /* 0x000000000b087224 */ /* 0x000fce00078e0208 */
.L_x_8927:
[----:B------:R-:W-:Y:S01]  /*0320*/  ULDC.64 UR14, c[0x0][0x248] ;  /* 0x00009200000e7ab9 */ /* 0x000fe20000000a00 */
[----:B------:R-:W-:Y:S01]  /*0330*/  IMAD.SHL.U32 R0, R5, 0x10, RZ ;  /* 0x0000001005007824 */ /* 0x000fe200078e00ff */
[----:B------:R-:W-:Y:S02]  /*0340*/  USHF.R.U64 UR4, UR14, 0x1, UR15 ;  /* 0x000000010e047899 */ /* 0x000fe4000800120f */
[----:B------:R-:W-:Y:S01]  /*0350*/  IMAD R9, R41, UR14, RZ ;  /* 0x0000000e29097c24 */ /* 0x000fe2000f8e02ff */
[----:B------:R-:W-:Y:S01]  /*0360*/  USHF.R.U32.HI UR6, URZ, 0x1, UR15 ;  /* 0x000000013f067899 */ /* 0x000fe2000801160f */
[----:B------:R-:W-:Y:S01]  /*0370*/  IMAD.WIDE.U32 R10, R40, UR14, RZ ;  /* 0x0000000e280a7c25 */ /* 0x000fe2000f8e00ff */
[----:B------:R-:W-:Y:S01]  /*0380*/  ULDC.64 UR8, c[0x0][0x210] ;  /* 0x0000840000087ab9 */ /* 0x000fe20000000a00 */
[----:B------:R-:W-:Y:S01]  /*0390*/  LOP3.LUT R0, R0, 0x70, RZ, 0xc0, !PT ;  /* 0x0000007000007812 */ /* 0x000fe200078ec0ff */
[----:B------:R-:W-:Y:S02]  /*03a0*/  ULOP3.LUT UR5, UR15, 0x7fffffff, URZ, 0xc0, !UPT ;  /* 0x7fffffff0f057892 */ /* 0x000fe4000f8ec03f */
[----:B------:R-:W-:Y:S01]  /*03b0*/  IMAD R9, R40, UR15, R9 ;  /* 0x0000000f28097c24 */ /* 0x000fe2000f8e0209 */
[----:B------:R-:W-:Y:S01]  /*03c0*/  SHF.L.U32 R31, R10, 0x2, RZ ;  /* 0x000000020a1f7819 */ /* 0x000fe200000006ff */
[----:B------:R-:W-:Y:S01]  /*03d0*/  USHF.L.U32 UR11, UR4, 0x2, URZ ;  /* 0x00000002040b7899 */ /* 0x000fe2000800063f */
[C---:B------:R-:W-:Y:S01]  /*03e0*/  IMAD R15, R0.reuse, UR6, RZ ;  /* 0x00000006000f7c24 */ /* 0x040fe2000f8e02ff */
[----:B------:R-:W-:Y:S01]  /*03f0*/  USHF.L.U32 UR12, UR14, 0x1, URZ ;  /* 0x000000010e0c7899 */ /* 0x000fe2000800063f */
[----:B------:R-:W-:Y:S01]  /*0400*/  IADD3 R9, R11, R9, RZ ;  /* 0x000000090b097210 */ /* 0x000fe20007ffe0ff */
[----:B------:R-:W-:Y:S01]  /*0410*/  IMAD.WIDE.U32 R44, R0, UR4, RZ ;  /* 0x00000004002c7c25 */ /* 0x000fe2000f8e00ff */
[-C--:B------:R-:W-:Y:S01]  /*0420*/  LEA R12, P0, R8, R31.reuse, 0x1 ;  /* 0x0000001f080c7211 */ /* 0x080fe200078008ff */
[----:B------:R-:W-:Y:S01]  /*0430*/  USHF.L.U64.HI UR4, UR4, 0x2, UR6 ;  /* 0x0000000204047899 */ /* 0x000fe20008010206 */
[----:B------:R-:W-:Y:S01]  /*0440*/  SHF.L.U64.HI R22, R10, 0x2, R9 ;  /* 0x000000020a167819 */ /* 0x000fe20000010209 */
[C---:B------:R-:W-:Y:S01]  /*0450*/  IMAD R27, R0.reuse, UR5, RZ ;  /* 0x00000005001b7c24 */ /* 0x040fe2000f8e02ff */
[----:B------:R-:W-:Y:S01]  /*0460*/  SHF.L.U32 R9, R5, 0x2, RZ ;  /* 0x0000000205097819 */ /* 0x000fe200000006ff */
[----:B------:R-:W-:Y:S01]  /*0470*/  IMAD.WIDE.U32 R52, R0, UR14, RZ ;  /* 0x0000000e00347c25 */ /* 0x000fe2000f8e00ff */
[----:B------:R-:W-:Y:S01]  /*0480*/  LEA.HI.X R13, R8, R22, R7, 0x1, P0 ;  /* 0x00000016080d7211 */ /* 0x000fe200000f0c07 */
[----:B------:R-:W-:Y:S01]  /*0490*/  USHF.L.U64.HI UR13, UR14, 0x1, UR15 ;  /* 0x000000010e0d7899 */ /* 0x000fe2000801020f */
[C---:B------:R-:W-:Y:S01]  /*04a0*/  IADD3 R31, P1, R12.reuse, R31, RZ ;  /* 0x0000001f0c1f7210 */ /* 0x040fe20007f3e0ff */
[----:B------:R-:W-:Y:S01]  /*04b0*/  ULDC.64 UR6, c[0x0][0x218] ;  /* 0x0000860000067ab9 */ /* 0x000fe20000000a00 */
[----:B------:R-:W-:Y:S01]  /*04c0*/  LEA R10, P0, R12, UR8, 0x6 ;  /* 0x000000080c0a7c11 */ /* 0x000fe2000f8030ff */
[----:B------:R-:W-:Y:S01]  /*04d0*/  USHF.L.U64.HI UR10, UR14, 0x2, UR15 ;  /* 0x000000020e0a7899 */ /* 0x000fe2000801020f */
[----:B------:R-:W-:-:S02]  /*04e0*/  IADD3 R11, -R9, R4, RZ ;  /* 0x00000004090b7210 */ /* 0x000fc40007ffe1ff */
[----:B------:R-:W-:Y:S02]  /*04f0*/  IADD3.X R22, R13, R22, RZ, P1, !PT ;  /* 0x000000160d167210 */ /* 0x000fe40000ffe4ff */
[----:B------:R-:W-:Y:S01]  /*0500*/  LEA.HI.X R12, R12, UR9, R13, 0x6, P0 ;  /* 0x000000090c0c7c11 */ /* 0x000fe200080f340d */
[C---:B------:R-:W-:Y:S01]  /*0510*/  VIADD R13, R11.reuse, 0xffffffff ;  /* 0xffffffff0b0d7836 */ /* 0x040fe20000000000 */
[----:B------:R-:W-:Y:S01]  /*0520*/  LOP3.LUT R38, R11, 0x1f, RZ, 0xc0, !PT ;  /* 0x0000001f0b267812 */ /* 0x000fe200078ec0ff */
[----:B------:R-:W-:Y:S01]  /*0530*/  ULDC.64 UR8, c[0x0][0x208] ;  /* 0x0000820000087ab9 */ /* 0x000fe20000000a00 */
[----:B------:R-:W-:Y:S02]  /*0540*/  IADD3 R34, R45, R15, RZ ;  /* 0x0000000f2d227210 */ /* 0x000fe40007ffe0ff */
[----:B------:R-:W-:Y:S02]  /*0550*/  IADD3 R17, P0, R38, R44, RZ ;  /* 0x0000002c26117210 */ /* 0x000fe40007f1e0ff */
[----:B------:R-:W-:-:S02]  /*0560*/  LOP3.LUT R13, R13, 0x1f, RZ, 0xc0, !PT ;  /* 0x0000001f0d0d7812 */ /* 0x000fc400078ec0ff */
[----:B------:R-:W-:Y:S02]  /*0570*/  IADD3.X R2, RZ, R34, RZ, P0, !PT ;  /* 0x00000022ff027210 */ /* 0x000fe400007fe4ff */
[----:B------:R-:W-:Y:S02]  /*0580*/  IADD3 R27, R53, R27, RZ ;  /* 0x0000001b351b7210 */ /* 0x000fe40007ffe0ff */
[----:B------:R-:W-:Y:S02]  /*0590*/  IADD3 R30, P0, R38, R52, RZ ;  /* 0x00000034261e7210 */ /* 0x000fe40007f1e0ff */
[----:B------:R-:W-:Y:S02]  /*05a0*/  IADD3 R15, P2, P3, R44, UR11, R13 ;  /* 0x0000000b2c0f7c10 */ /* 0x000fe4000fb5e00d */
[C---:B------:R-:W-:Y:S01]  /*05b0*/  LEA R28, P1, R17.reuse, R10, 0x2 ;  /* 0x0000000a111c7211 */ /* 0x040fe200078210ff */
[----:B------:R-:W-:Y:S01]  /*05c0*/  IMAD.X R21, RZ, RZ, R27, P0 ;  /* 0x000000ffff157224 */ /* 0x000fe200000e061b */
[----:B------:R-:W-:Y:S01]  /*05d0*/  IADD3.X R0, R34, UR4, RZ, P2, P3 ;  /* 0x0000000422007c10 */ /* 0x000fe200097e64ff */
[----:B------:R-:W-:Y:S01]  /*05e0*/  IMAD.SHL.U32 R43, R30, 0x4, RZ ;  /* 0x000000041e2b7824 */ /* 0x000fe200078e00ff */
[----:B------:R-:W-:-:S02]  /*05f0*/  LEA.HI.X R29, R17, R12, R2, 0x2, P1 ;  /* 0x0000000c111d7211 */ /* 0x000fc400008f1402 */
[C---:B------:R-:W-:Y:S02]  /*0600*/  LEA R24, P2, R15.reuse, R10, 0x2 ;  /* 0x0000000a0f187211 */ /* 0x040fe400078410ff */
[----:B------:R-:W-:Y:S02]  /*0610*/  IADD3 R20, P1, R30, UR12, RZ ;  /* 0x0000000c1e147c10 */ /* 0x000fe4000ff3e0ff */
[----:B------:R-:W-:Y:S02]  /*0620*/  LEA.HI.X R25, R15, R12, R0, 0x2, P2 ;  /* 0x0000000c0f197211 */ /* 0x000fe400010f1400 */
[----:B------:R-:W-:Y:S01]  /*0630*/  LEA R14, P0, R31, UR6, 0x6 ;  /* 0x000000061f0e7c11 */ /* 0x000fe2000f8030ff */
[----:B------:R-:W-:Y:S01]  /*0640*/  UIMAD UR6, UR5, 0x5, URZ ;  /* 0x00000005050678a4 */ /* 0x000fe2000f8e023f */
[----:B------:R-:W-:Y:S01]  /*0650*/  IADD3.X R26, R21, UR13, RZ, P1, !PT ;  /* 0x0000000d151a7c10 */ /* 0x000fe20008ffe4ff */
[----:B------:R0:W5:Y:S01]  /*0660*/  LDG.E R57, desc[UR8][R24.64] ;  /* 0x0000000818397981 */ /* 0x000162000c1e1900 */
[----:B------:R-:W-:-:S02]  /*0670*/  IADD3 R0, P1, R20, UR14, RZ ;  /* 0x0000000e14007c10 */ /* 0x000fc4000ff3e0ff */
[----:B------:R-:W-:Y:S01]  /*0680*/  LEA.HI.X R15, R31, UR7, R22, 0x6, P0 ;  /* 0x000000071f0f7c11 */ /* 0x000fe200080f3416 */
[----:B------:R-:W-:Y:S01]  /*0690*/  USHF.L.U32 UR7, UR14, 0x2, URZ ;  /* 0x000000020e077899 */ /* 0x000fe2000800063f */
[----:B------:R-:W-:Y:S02]  /*06a0*/  IADD3.X R2, R26, UR5, RZ, P1, !PT ;  /* 0x000000051a027c10 */ /* 0x000fe40008ffe4ff */
[-C--:B------:R-:W-:Y:S02]  /*06b0*/  LEA R64, P0, R0, R14.reuse, 0x2 ;  /* 0x0000000e00407211 */ /* 0x080fe400078010ff */
[----:B------:R-:W-:Y:S02]  /*06c0*/  SHF.L.U64.HI R48, R30, 0x2, R21 ;  /* 0x000000021e307819 */ /* 0x000fe40000010215 */
[----:B------:R-:W-:Y:S02]  /*06d0*/  LEA.HI.X R65, R0, R15, R2, 0x2, P0 ;  /* 0x0000000f00417211 */ /* 0x000fe400000f1402 */
[----:B------:R-:W-:-:S02]  /*06e0*/  IADD3 R58, P0, R43, R14, RZ ;  /* 0x0000000e2b3a7210 */ /* 0x000fc40007f1e0ff */
[----:B------:R-:W-:Y:S02]  /*06f0*/  IADD3 R18, P2, R13, R52, RZ ;  /* 0x000000340d127210 */ /* 0x000fe40007f5e0ff */
[----:B------:R-:W-:Y:S01]  /*0700*/  MOV R61, UR14 ;  /* 0x0000000e003d7c02 */ /* 0x000fe20008000f00 */
[----:B------:R-:W-:Y:S01]  /*0710*/  IMAD.X R59, R48, 0x1, R15, P0 ;  /* 0x00000001303b7824 */ /* 0x000fe200000e060f */
[----:B------:R-:W-:Y:S02]  /*0720*/  IADD3.X R19, RZ, R27, RZ, P2, !PT ;  /* 0x0000001bff137210 */ /* 0x000fe400017fe4ff */
[----:B------:R-:W-:Y:S02]  /*0730*/  MOV R32, UR14 ;  /* 0x0000000e00207c02 */ /* 0x000fe40008000f00 */
[----:B------:R-:W-:Y:S02]  /*0740*/  MOV R47, UR15 ;  /* 0x0000000f002f7c02 */ /* 0x000fe40008000f00 */
[----:B------:R-:W-:-:S02]  /*0750*/  LEA R60, P2, R61, R58, 0x3 ;  /* 0x0000003a3d3c7211 */ /* 0x000fc400078418ff */
[----:B------:R-:W-:Y:S02]  /*0760*/  IADD3 R16, P1, R14, UR12, RZ ;  /* 0x0000000c0e107c10 */ /* 0x000fe4000ff3e0ff */
[----:B------:R-:W-:Y:S02]  /*0770*/  LEA.HI.X R61, R32, R59, R47, 0x3, P2 ;  /* 0x0000003b203d7211 */ /* 0x000fe400010f1c2f */
[----:B------:R-:W2:Y:S01]  /*0780*/  LDG.E R32, desc[UR8][R58.64] ;  /* 0x000000083a207981 */ /* 0x000ea2000c1e1900 */
[----:B------:R-:W-:Y:S02]  /*0790*/  IADD3 R46, P0, R28, UR11, RZ ;  /* 0x0000000b1c2e7c10 */ /* 0x000fe4000ff1e0ff */
[----:B------:R-:W-:Y:S02]  /*07a0*/  IADD3.X R17, R15, UR13, RZ, P1, !PT ;  /* 0x0000000d0f117c10 */ /* 0x000fe40008ffe4ff */
[----:B------:R-:W-:Y:S02]  /*07b0*/  IADD3.X R47, R29, UR4, RZ, P0, !PT ;  /* 0x000000041d2f7c10 */ /* 0x000fe400087fe4ff */
[----:B------:R-:W-:-:S02]  /*07c0*/  IADD3 R42, P0, R16, R43, RZ ;  /* 0x0000002b102a7210 */ /* 0x000fc40007f1e0ff */
[----:B------:R-:W-:Y:S01]  /*07d0*/  MOV R37, UR14 ;  /* 0x0000000e00257c02 */ /* 0x000fe20008000f00 */
[----:B------:R-:W-:Y:S01]  /*07e0*/  ULDC.64 UR14, c[0x0][0x230] ;  /* 0x00008c00000e7ab9 */ /* 0x000fe20000000a00 */
[----:B------:R-:W-:Y:S01]  /*07f0*/  IADD3 R35, P4, R18, UR7, RZ ;  /* 0x0000000712237c10 */ /* 0x000fe2000ff9e0ff */
[----:B------:R-:W-:Y:S01]  /*0800*/  IMAD.X R43, R17, 0x1, R48, P0 ;  /* 0x00000001112b7824 */ /* 0x000fe200000e0630 */
[----:B------:R-:W-:Y:S01]  /*0810*/  ISETP.NE.U32.AND P0, PT, RZ, UR14, PT ;  /* 0x0000000eff007c0c */ /* 0x000fe2000bf05070 */
[----:B------:R-:W-:Y:S01]  /*0820*/  IMAD.WIDE.U32 R36, R37, 0x5, R18 ;  /* 0x0000000525247825 */ /* 0x000fe200078e0012 */
[----:B------:R-:W-:Y:S01]  /*0830*/  IADD3.X R2, R19, UR10, RZ, P4, !PT ;  /* 0x0000000a13027c10 */ /* 0x000fe2000a7fe4ff */
[----:B------:R-:W5:Y:S01]  /*0840*/  LDG.E R49, desc[UR8][R46.64] ;  /* 0x000000082e317981 */ /* 0x000f62000c1e1900 */
[----:B------:R-:W-:Y:S02]  /*0850*/  ISETP.NE.AND.EX P0, PT, RZ, UR15, PT, P0 ;  /* 0x0000000fff007c0c */ /* 0x000fe4000bf05300 */
[----:B------:R-:W-:-:S02]  /*0860*/  SHF.L.U64.HI R2, R35, 0x2, R2 ;  /* 0x0000000223027819 */ /* 0x000fc40000010202 */
[----:B------:R-:W-:Y:S02]  /*0870*/  SHF.L.U32 R35, R35, 0x2, RZ ;  /* 0x0000000223237819 */ /* 0x000fe400000006ff */
[----:B------:R-:W-:Y:S02]  /*0880*/  IADD3 R50, P2, R24, UR11, RZ ;  /* 0x0000000b18327c10 */ /* 0x000fe4000ff5e0ff */
[----:B------:R-:W-:Y:S02]  /*0890*/  IADD3 R54, P1, R35, R14, RZ ;  /* 0x0000000e23367210 */ /* 0x000fe40007f3e0ff */
[----:B------:R-:W-:Y:S02]  /*08a0*/  IADD3 R23, R37, UR6, RZ ;  /* 0x0000000625177c10 */ /* 0x000fe4000fffe0ff */
[----:B------:R-:W-:Y:S01]  /*08b0*/  SHF.L.U32 R75, R36, 0x2, RZ ;  /* 0x00000002244b7819 */ /* 0x000fe200000006ff */
[----:B------:R-:W1:Y:S01]  /*08c0*/  @P0 LDC.64 R76, c[0x0][0x230] ;  /* 0x00008c00ff4c0b82 */ /* 0x000e620000000a00 */
[----:B------:R-:W-:Y:S01]  /*08d0*/  IADD3.X R55, R2, R15, RZ, P1, !PT ;  /* 0x0000000f02377210 */ /* 0x000fe20000ffe4ff */
[----:B------:R-:W5:Y:S01]  /*08e0*/  LDG.E R37, desc[UR8][R42.64] ;  /* 0x000000082a257981 */ /* 0x000f62000c1e1900 */
[----:B------:R-:W-:-:S02]  /*08f0*/  IADD3.X R51, R25, UR4, RZ, P2, !PT ;  /* 0x0000000419337c10 */ /* 0x000fc400097fe4ff */
[----:B0-----:R-:W-:Y:S01]  /*0900*/  IADD3 R24, P1, R46, UR11, RZ ;  /* 0x0000000b2e187c10 */ /* 0x001fe2000ff3e0ff */
[----:B------:R0:W5:Y:S01]  /*0910*/  LDG.E R56, desc[UR8][R54.64] ;  /* 0x0000000836387981 */ /* 0x000162000c1e1900 */
[----:B------:R-:W-:Y:S02]  /*0920*/  SHF.L.U64.HI R0, R36, 0x2, R23 ;  /* 0x0000000224007819 */ /* 0x000fe40000010217 */
[----:B------:R-:W-:Y:S01]  /*0930*/  IADD3.X R25, R47, UR4, RZ, P1, !PT ;  /* 0x000000042f197c10 */ /* 0x000fe20008ffe4ff */
[----:B------:R3:W5:Y:S01]  /*0940*/  LDG.E R62, desc[UR8][R50.64] ;  /* 0x00000008323e7981 */ /* 0x000762000c1e1900 */
[----:B------:R-:W-:-:S03]  /*0950*/  LEA R18, P3, R20, R16, 0x2 ;  /* 0x0000001014127211 */ /* 0x000fc600078610ff */
[----:B------:R-:W5:Y:S01]  /*0960*/  LDG.E R36, desc[UR8][R28.64] ;  /* 0x000000081c247981 */ /* 0x000f62000c1e1900 */
[-C--:B------:R-:W-:Y:S02]  /*0970*/  LEA.HI.X R19, R20, R17.reuse, R26, 0x2, P3 ;  /* 0x0000001114137211 */ /* 0x080fe400018f141a */
[----:B0-----:R-:W-:Y:S01]  /*0980*/  IADD3 R54, P1, R35, R16, RZ ;  /* 0x0000001023367210 */ /* 0x001fe20007f3e0ff */
[----:B------:R-:W5:Y:S01]  /*0990*/  LDG.E R47, desc[UR8][R24.64] ;  /* 0x00000008182f7981 */ /* 0x000f62000c1e1900 */
[----:B---3--:R-:W-:Y:S02]  /*09a0*/  IADD3 R50, P2, R50, UR11, RZ ;  /* 0x0000000b32327c10 */ /* 0x008fe4000ff5e0ff */
[----:B------:R-:W-:Y:S01]  /*09b0*/  IADD3.X R55, R2, R17, RZ, P1, !PT ;  /* 0x0000001102377210 */ /* 0x000fe20000ffe4ff */
[----:B------:R-:W5:Y:S01]  /*09c0*/  LDG.E R23, desc[UR8][R64.64] ;  /* 0x0000000840177981 */ /* 0x000f62000c1e1900 */
[----:B------:R-:W-:-:S03]  /*09d0*/  IADD3.X R51, R51, UR4, RZ, P2, !PT ;  /* 0x0000000433337c10 */ /* 0x000fc600097fe4ff */
[----:B------:R0:W5:Y:S04]  /*09e0*/  LDG.E R29, desc[UR8][R60.64] ;  /* 0x000000083c1d7981 */ /* 0x000168000c1e1900 */
[----:B-1----:R-:W3:Y:S04]  /*09f0*/  @P0 LDG.E R76, desc[UR8][R76.64] ;  /* 0x000000084c4c0981 */ /* 0x002ee8000c1e1900 */
[----:B------:R1:W5:Y:S01]  /*0a00*/  LDG.E R28, desc[UR8][R18.64] ;  /* 0x00000008121c7981 */ /* 0x000362000c1e1900 */
[----:B0-----:R-:W-:Y:S02]  /*0a10*/  IADD3 R60, P1, R58, UR7, RZ ;  /* 0x000000073a3c7c10 */ /* 0x001fe4000ff3e0ff */
[----:B------:R-:W-:Y:S01]  /*0a20*/  IADD3 R58, P2, R42, UR7, RZ ;  /* 0x000000072a3a7c10 */ /* 0x000fe2000ff5e0ff */
[----:B------:R-:W5:Y:S01]  /*0a30*/  LDG.E R66, desc[UR8][R50.64] ;  /* 0x0000000832427981 */ /* 0x000f62000c1e1900 */
[----:B------:R-:W-:-:S02]  /*0a40*/  IADD3.X R61, R59, UR10, RZ, P1, !PT ;  /* 0x0000000a3b3d7c10 */ /* 0x000fc40008ffe4ff */
[----:B------:R-:W-:Y:S01]  /*0a50*/  IADD3.X R59, R43, UR10, RZ, P2, !PT ;  /* 0x0000000a2b3b7c10 */ /* 0x000fe200097fe4ff */
[----:B------:R-:W5:Y:S01]  /*0a60*/  LDG.E R55, desc[UR8][R54.64] ;  /* 0x0000000836377981 */ /* 0x000f62000c1e1900 */
[----:B------:R-:W-:Y:S02]  /*0a70*/  IADD3 R24, P1, R24, UR11, RZ ;  /* 0x0000000b18187c10 */ /* 0x000fe4000ff3e0ff */
[----:B------:R-:W-:Y:S01]  /*0a80*/  IADD3 R42, P2, R18, UR7, RZ ;  /* 0x00000007122a7c10 */ /* 0x000fe2000ff5e0ff */
[----:B------:R0:W5:Y:S01]  /*0a90*/  LDG.E R26, desc[UR8][R58.64] ;  /* 0x000000083a1a7981 */ /* 0x000162000c1e1900 */
[----:B------:R-:W-:Y:S02]  /*0aa0*/  IADD3.X R25, R25, UR4, RZ, P1, !PT ;  /* 0x0000000419197c10 */ /* 0x000fe40008ffe4ff */
[----:B------:R-:W-:Y:S01]  /*0ab0*/  IADD3.X R43, R19, UR10, RZ, P2, !PT ;  /* 0x0000000a132b7c10 */ /* 0x000fe200097fe4ff */
[----:B------:R-:W5:Y:S01]  /*0ac0*/  LDG.E R35, desc[UR8][R60.64] ;  /* 0x000000083c237981 */ /* 0x000f62000c1e1900 */
[----:B------:R-:W-:-:S02]  /*0ad0*/  IADD3 R68, P1, R75, R14, RZ ;  /* 0x0000000e4b447210 */ /* 0x000fc40007f3e0ff */
[----:B------:R-:W-:Y:S01]  /*0ae0*/  IADD3 R74, P2, R75, R16, RZ ;  /* 0x000000104b4a7210 */ /* 0x000fe20007f5e0ff */
[----:B------:R2:W5:Y:S01]  /*0af0*/  LDG.E R24, desc[UR8][R24.64] ;  /* 0x0000000818187981 */ /* 0x000562000c1e1900 */
[C---:B------:R-:W-:Y:S02]  /*0b00*/  IADD3.X R69, R0.reuse, R15, RZ, P1, !PT ;  /* 0x0000000f00457210 */ /* 0x040fe40000ffe4ff */
[----:B------:R-:W-:Y:S01]  /*0b10*/  IADD3.X R75, R0, R17, RZ, P2, !PT ;  /* 0x00000011004b7210 */ /* 0x000fe200017fe4ff */
[----:B------:R4:W5:Y:S01]  /*0b20*/  LDG.E R43, desc[UR8][R42.64] ;  /* 0x000000082a2b7981 */ /* 0x000962000c1e1900 */
[----:B------:R-:W-:Y:S02]  /*0b30*/  IADD3 R72, P1, R68, UR7, RZ ;  /* 0x0000000744487c10 */ /* 0x000fe4000ff3e0ff */
[----:B------:R-:W-:Y:S01]  /*0b40*/  IADD3 R70, P2, R74, UR7, RZ ;  /* 0x000000074a467c10 */ /* 0x000fe2000ff5e0ff */
[----:B------:R4:W5:Y:S01]  /*0b50*/  LDG.E R60, desc[UR8][R68.64] ;  /* 0x00000008443c7981 */ /* 0x000962000c1e1900 */
[----:B-1----:R-:W-:-:S02]  /*0b60*/  IADD3 R18, P3, R50, UR11, RZ ;  /* 0x0000000b32127c10 */ /* 0x002fc4000ff7e0ff */
[----:B------:R-:W-:Y:S01]  /*0b70*/  IADD3.X R73, R69, UR10, RZ, P1, !PT ;  /* 0x0000000a45497c10 */ /* 0x000fe20008ffe4ff */
[----:B------:R4:W5:Y:S01]  /*0b80*/  LDG.E R61, desc[UR8][R74.64] ;  /* 0x000000084a3d7981 */ /* 0x000962000c1e1900 */
[----:B------:R-:W-:Y:S02]  /*0b90*/  IADD3.X R71, R75, UR10, RZ, P2, !PT ;  /* 0x0000000a4b477c10 */ /* 0x000fe400097fe4ff */
[----:B0-----:R-:W-:Y:S01]  /*0ba0*/  IADD3 R58, P1, R72, UR7, RZ ;  /* 0x00000007483a7c10 */ /* 0x001fe2000ff3e0ff */
[----:B------:R4:W5:Y:S01]  /*0bb0*/  LDG.E R64, desc[UR8][R72.64] ;  /* 0x0000000848407981 */ /* 0x000962000c1e1900 */
[----:B------:R-:W-:Y:S02]  /*0bc0*/  IADD3 R50, P2, R70, UR7, RZ ;  /* 0x0000000746327c10 */ /* 0x000fe4000ff5e0ff */
[----:B------:R-:W-:Y:S01]  /*0bd0*/  IADD3.X R19, R51, UR4, RZ, P3, !PT ;  /* 0x0000000433137c10 */ /* 0x000fe20009ffe4ff */
[----:B------:R4:W5:Y:S01]  /*0be0*/  LDG.E R65, desc[UR8][R70.64] ;  /* 0x0000000846417981 */ /* 0x000962000c1e1900 */
[----:B------:R-:W-:-:S02]  /*0bf0*/  IADD3.X R59, R73, UR10, RZ, P1, !PT ;  /* 0x0000000a493b7c10 */ /* 0x000fc40008ffe4ff */
[----:B------:R-:W-:Y:S01]  /*0c00*/  IADD3.X R51, R71, UR10, RZ, P2, !PT ;  /* 0x0000000a47337c10 */ /* 0x000fe200097fe4ff */
[----:B------:R4:W5:Y:S04]  /*0c10*/  LDG.E R18, desc[UR8][R18.64] ;  /* 0x0000000812127981 */ /* 0x000968000c1e1900 */
[----:B------:R4:W5:Y:S04]  /*0c20*/  LDG.E R69, desc[UR8][R58.64] ;  /* 0x000000083a457981 */ /* 0x000968000c1e1900 */
[----:B------:R4:W5:Y:S01]  /*0c30*/  LDG.E R19, desc[UR8][R50.64] ;  /* 0x0000000832137981 */ /* 0x000962000c1e1900 */
[----:B------:R-:W-:Y:S01]  /*0c40*/  IMAD.MOV.U32 R0, RZ, RZ, 0x3bbb989d ;  /* 0x3bbb989dff007424 */ /* 0x000fe200078e00ff */
[----:B------:R-:W-:Y:S01]  /*0c50*/  MOV R63, 0x437c0000 ;  /* 0x437c0000003f7802 */ /* 0x000fe20000000f00 */
[----:B------:R-:W-:Y:S01]  /*0c60*/  UMOV UR6, 0x3f800000 ;  /* 0x3f80000000067882 */ /* 0x000fe20000000000 */
[----:B------:R-:W-:Y:S01]  /*0c70*/  BSSY B1, `(.L_x_8928) ;  /* 0x0000018000017945 */ /* 0x000fe20003800000 */
[----:B------:R-:W-:-:S02]  /*0c80*/  IMAD R20, R33, 0x20, R6 ;  /* 0x0000002021147824 */ /* 0x000fc400078e0206 */
[----:B--2---:R-:W-:-:S05]  /*0c90*/  HADD2.F32 R25, -RZ, R32.H0_H0 ;  /* 0x20000020ff197230 */ /* 0x004fca0000004100 */
[----:B------:R-:W-:-:S04]  /*0ca0*/  FFMA.SAT R0, -R25, R0, 0.5 ;  /* 0x3f00000019007423 */ /* 0x000fc80000002100 */
[----:B------:R-:W-:-:S04]  /*0cb0*/  FFMA.RM R0, R0, R63, 12582913 ;  /* 0x4b40000100007423 */ /* 0x000fc8000000403f */
[----:B------:R-:W-:-:S04]  /*0cc0*/  FADD R2, R0, -12583039 ;  /* 0xcb40007f00027421 */ /* 0x000fc80000000000 */
[----:B------:R-:W-:-:S04]  /*0cd0*/  FFMA R2, -R25, 1.4426950216293334961, -R2 ;  /* 0x3fb8aa3b19027823 */ /* 0x000fc80000000902 */
[----:B------:R-:W-:-:S04]  /*0ce0*/  FFMA R2, -R25, 1.925963033500011079e-08, R2 ;  /* 0x32a5706019027823 */ /* 0x000fc80000000102 */
[----:B------:R-:W0:Y:S01]  /*0cf0*/  MUFU.EX2 R63, R2 ;  /* 0x00000002003f7308 */ /* 0x000e220000000800 */
[----:B------:R-:W-:-:S05]  /*0d00*/  SHF.L.U32 R0, R0, 0x17, RZ ;  /* 0x0000001700007819 */ /* 0x000fca00000006ff */
[----:B0-----:R-:W-:-:S05]  /*0d10*/  FFMA R63, R0, R63, 1 ;  /* 0x3f800000003f7423 */ /* 0x001fca000000003f */
[----:B------:R-:W-:-:S04]  /*0d20*/  IADD3 R0, R63, 0x1800000, RZ ;  /* 0x018000003f007810 */ /* 0x000fc80007ffe0ff */
[----:B------:R-:W-:Y:S02]  /*0d30*/  LOP3.LUT R0, R0, 0x7f800000, RZ, 0xc0, !PT ;  /* 0x7f80000000007812 */ /* 0x000fe400078ec0ff */
[----:B---3--:R-:W-:Y:S02]  /*0d40*/  @P0 R2UR UR6, R76 ;  /* 0x000000004c0602ca */ /* 0x008fe400000e0000 */
[----:B------:R-:W-:-:S13]  /*0d50*/  ISETP.GT.U32.AND P0, PT, R0, 0x1ffffff, PT ;  /* 0x01ffffff0000780c */ /* 0x000fda0003f04070 */
[----:B----4-:R-:W-:Y:S05]  /*0d60*/  @P0 BRA `(.L_x_8929) ;  /* 0x0000000000100947 */ /* 0x010fea0003800000 */
[----:B------:R-:W-:Y:S02]  /*0d70*/  MOV R0, R63 ;  /* 0x0000003f00007202 */ /* 0x000fe40000000f00 */
[----:B------:R-:W-:-:S07]  /*0d80*/  MOV R2, 0xda0 ;  /* 0x00000da000027802 */ /* 0x000fce0000000f00 */
[----:B-----5:R-:W-:Y:S05]  /*0d90*/  CALL.REL.NOINC `($__internal_203_$__cuda_sm20_rcp_rn_f32_slowpath) ;  /* 0x000000ac00587944 */ /* 0x020fea0003c00000 */
[----:B------:R-:W-:Y:S05]  /*0da0*/  BRA `(.L_x_8930) ;  /* 0x0000000000107947 */ /* 0x000fea0003800000 */
.L_x_8929:
[----:B------:R-:W0:Y:S02]  /*0db0*/  MUFU.RCP R72, R63 ;  /* 0x0000003f00487308 */ /* 0x000e240000001000 */
[----:B0-----:R-:W-:-:S04]  /*0dc0*/  FFMA R0, R63, R72, -1 ;  /* 0xbf8000003f007423 */ /* 0x001fc80000000048 */
[----:B------:R-:W-:-:S04]  /*0dd0*/  FADD.FTZ R33, -R0, -RZ ;  /* 0x800000ff00217221 */ /* 0x000fc80000010100 */
[----:B------:R-:W-:-:S07]  /*0de0*/  FFMA R72, R72, R33, R72 ;  /* 0x0000002148487223 */ /* 0x000fce0000000048 */
.L_x_8930:
[----:B------:R-:W-:Y:S05]  /*0df0*/  BSYNC B1 ;  /* 0x0000000000017941 */ /* 0x000fea0003800000 */
.L_x_8928:
[----:B------:R-:W-:Y:S01]  /*0e00*/  HFMA2.MMA R0, -RZ, RZ, 0.96630859375, -0.0022525787353515625 ;  /* 0x3bbb989dff007435 */ /* 0x000fe200000001ff */
[----:B------:R-:W-:Y:S01]  /*0e10*/  HADD2.F32 R33, -RZ, R32.H0_H0 ;  /* 0x20000020ff217230 */ /* 0x000fe20000004100 */
[----:B------:R-:W-:Y:S01]  /*0e20*/  MOV R51, 0x437c0000 ;  /* 0x437c000000337802 */ /* 0x000fe20000000f00 */
[----:B-----5:R-:W-:Y:S01]  /*0e30*/  HADD2.F32 R46, -RZ, R36.H0_H0 ;  /* 0x20000024ff2e7230 */ /* 0x020fe20000004100 */
[----:B------:R-:W-:Y:S06]  /*0e40*/  BSSY B1, `(.L_x_8931) ;  /* 0x000001b000017945 */ /* 0x000fec0003800000 */
        /* <DEDUP_REMOVED lines=20> */
[----:B------:R-:W-:Y:S05]  /*0f90*/  CALL.REL.NOINC `($__internal_203_$__cuda_sm20_rcp_rn_f32_slowpath) ;  /* 0x000000a800d87944 */ /* 0x000fea0003c00000 */
[----:B------:R-:W-:Y:S05]  /*0fa0*/  BRA `(.L_x_8933) ;  /* 0x0000000000107947 */ /* 0x000fea0003800000 */
.L_x_8932:
[----:B------:R-:W0:Y:S02]  /*0fb0*/  MUFU.RCP R72, R59 ;  /* 0x0000003b00487308 */ /* 0x000e240000001000 */
[----:B0-----:R-:W-:-:S04]  /*0fc0*/  FFMA R0, R59, R72, -1 ;  /* 0xbf8000003b007423 */ /* 0x001fc80000000048 */
[----:B------:R-:W-:-:S04]  /*0fd0*/  FADD.FTZ R25, -R0, -RZ ;  /* 0x800000ff00197221 */ /* 0x000fc80000010100 */
[----:B------:R-:W-:-:S07]  /*0fe0*/  FFMA R72, R72, R25, R72 ;  /* 0x0000001948487223 */ /* 0x000fce0000000048 */
.L_x_8933:
[----:B------:R-:W-:Y:S05]  /*0ff0*/  BSYNC B1 ;  /* 0x0000000000017941 */ /* 0x000fea0003800000 */
.L_x_8931:
        /* <DEDUP_REMOVED lines=20> */
[----:B------:R-:W-:Y:S05]  /*1140*/  CALL.REL.NOINC `($__internal_203_$__cuda_sm20_rcp_rn_f32_slowpath) ;  /* 0x000000a8006c7944 */ /* 0x000fea0003c00000 */
[----:B------:R-:W-:Y:S05]  /*1150*/  BRA `(.L_x_8936) ;  /* 0x0000000000107947 */ /* 0x000fea0003800000 */
.L_x_8935:
[----:B------:R-:W0:Y:S02]  /*1160*/  MUFU.RCP R72, R59 ;  /* 0x0000003b00487308 */ /* 0x000e240000001000 */
[----:B0-----:R-:W-:-:S04]  /*1170*/  FFMA R0, R59, R72, -1 ;  /* 0xbf8000003b007423 */ /* 0x001fc80000000048 */
[----:B------:R-:W-:-:S04]  /*1180*/  FADD.FTZ R51, -R0, -RZ ;  /* 0x800000ff00337221 */ /* 0x000fc80000010100 */
[----:B------:R-:W-:-:S07]  /*1190*/  FFMA R72, R72, R51, R72 ;  /* 0x0000003348487223 */ /* 0x000fce0000000048 */
.L_x_8936:
[----:B------:R-:W-:Y:S05]  /*11a0*/  BSYNC B1 ;  /* 0x0000000000017941 */ /* 0x000fea0003800000 */
.L_x_8934:
        /* <DEDUP_REMOVED lines=23> */
[----:B------:R-:W-:Y:S01]  /*1320*/  IMAD.MOV.U32 R0, RZ, RZ, R59 ;  /* 0x000000ffff007224 */ /* 0x000fe200078e003b */
[----:B------:R-:W-:-:S07]  /*1330*/  MOV R2, 0x1350 ;  /* 0x0000135000027802 */ /* 0x000fce0000000f00 */
[----:B------:R-:W-:Y:S05]  /*1340*/  CALL.REL.NOINC `($__internal_203_$__cuda_sm20_rcp_rn_f32_slowpath) ;  /* 0x000000a400ec7944 */ /* 0x000fea0003c00000 */
[----:B------:R-:W-:Y:S05]  /*1350*/  BRA `(.L_x_8939) ;  /* 0x0000000000107947 */ /* 0x000fea0003800000 */
.L_x_8938:
[----:B------:R-:W0:Y:S02]  /*1360*/  MUFU.RCP R72, R59 ;  /* 0x0000003b00487308 */ /* 0x000e240000001000 */
[----:B0-----:R-:W-:-:S04]  /*1370*/  FFMA R0, R59, R72, -1 ;  /* 0xbf8000003b007423 */ /* 0x001fc80000000048 */
[----:B------:R-:W-:-:S04]  /*1380*/  FADD.FTZ R25, -R0, -RZ ;  /* 0x800000ff00197221 */ /* 0x000fc80000010100 */
[----:B------:R-:W-:-:S07]  /*1390*/  FFMA R72, R72, R25, R72 ;  /* 0x0000001948487223 */ /* 0x000fce0000000048 */
.L_x_8939:
[----:B------:R-:W-:Y:S05]  /*13a0*/  BSYNC B1 ;  /* 0x0000000000017941 */ /* 0x000fea0003800000 */
.L_x_8937:
[----:B------:R-:W-:Y:S01]  /*13b0*/  HFMA2.MMA R0, -RZ, RZ, 0.96630859375, -0.0022525787353515625 ;  /* 0x3bbb989dff007435 */ /* 0x000fe200000001ff */
[----:B------:R-:W-:Y:S01]  /*13c0*/  HADD2.F32 R25, -RZ, R35.H0_H0 ;  /* 0x20000023ff197230 */ /* 0x000fe20000004100 */
[----:B------:R-:W-:Y:S01]  /*13d0*/  MOV R51, 0x437c0000 ;  /* 0x437c000000337802 */ /* 0x000fe20000000f00 */
[----:B------:R-:W-:Y:S07]  /*13e0*/  BSSY B1, `(.L_x_8940) ;  /* 0x0000017000017945 */ /* 0x000fee0003800000 */
        /* <DEDUP_REMOVED lines=16> */
[----:B------:R-:W-:Y:S05]  /*14f0*/  CALL.REL.NOINC `($__internal_203_$__cuda_sm20_rcp_rn_f32_slowpath) ;  /* 0x000000a400807944 */ /* 0x000fea0003c00000 */
[----:B------:R-:W-:Y:S05]  /*1500*/  BRA `(.L_x_8942) ;  /* 0x0000000000107947 */ /* 0x000fea0003800000 */
.L_x_8941:
[----:B------:R-:W0:Y:S02]  /*1510*/  MUFU.RCP R72, R59 ;  /* 0x0000003b00487308 */ /* 0x000e240000001000 */
[----:B0-----:R-:W-:-:S04]  /*1520*/  FFMA R0, R59, R72, -1 ;  /* 0xbf8000003b007423 */ /* 0x001fc80000000048 */
[----:B------:R-:W-:-:S04]  /*1530*/  FADD.FTZ R51, -R0, -RZ ;  /* 0x800000ff00337221 */ /* 0x000fc80000010100 */
[----:B------:R-:W-:-:S07]  /*1540*/  FFMA R72, R72, R51, R72 ;  /* 0x0000003348487223 */ /* 0x000fce0000000048 */
.L_x_8942:
[----:B------:R-:W-:Y:S05]  /*1550*/  BSYNC B1 ;  /* 0x0000000000017941 */ /* 0x000fea0003800000 */
.L_x_8940:
[----:B------:R-:W-:Y:S01]  /*1560*/  HFMA2.MMA R51, -RZ, RZ, 0.96630859375, -0.0022525787353515625 ;  /* 0x3bbb989dff337435 */ /* 0x000fe200000001ff */
[----:B------:R-:W-:Y:S01]  /*1570*/  HADD2.F32 R46, -RZ, R35.H0_H0 ;  /* 0x20000023ff2e7230 */ /* 0x000fe20000004100 */
[----:B------:R-:W-:Y:S01]  /*1580*/  MOV R59, 0x437c0000 ;  /* 0x437c0000003b7802 */ /* 0x000fe20000000f00 */
[----:B------:R-:W-:Y:S01]  /*1590*/  HADD2.F32 R50, -RZ, R49.H0_H0 ;  /* 0x20000031ff327230 */ /* 0x000fe20000004100 */
        /* <DEDUP_REMOVED lines=23> */
.L_x_8944:
[----:B------:R-:W0:Y:S02]  /*1710*/  MUFU.RCP R72, R59 ;  /* 0x0000003b00487308 */ /* 0x000e240000001000 */
[----:B0-----:R-:W-:-:S04]  /*1720*/  FFMA R0, R59, R72, -1 ;  /* 0xbf8000003b007423 */ /* 0x001fc80000000048 */
[----:B------:R-:W-:-:S04]  /*1730*/  FADD.FTZ R25, -R0, -RZ ;  /* 0x800000ff00197221 */ /* 0x000fc80000010100 */
[----:B------:R-:W-:-:S07]  /*1740*/  FFMA R72, R72, R25, R72 ;  /* 0x0000001948487223 */ /* 0x000fce0000000048 */
.L_x_8945:
[----:B------:R-:W-:Y:S05]  /*1750*/  BSYNC B1 ;  /* 0x0000000000017941 */ /* 0x000fea0003800000 */
.L_x_8943:
[----:B------:R-:W-:Y:S01]  /*1760*/  HFMA2.MMA R0, -RZ, RZ, 0.96630859375, -0.0022525787353515625 ;  /* 0x3bbb989dff007435 */ /* 0x000fe200000001ff */
[----:B------:R-:W-:Y:S01]  /*1770*/  HADD2.F32 R25, -RZ, R35.H1_H1 ;  /* 0x30000023ff197230 */ /* 0x000fe20000004100 */
        /* <DEDUP_REMOVED lines=20> */
.L_x_8947:
[----:B------:R-:W0:Y:S02]  /*18c0*/  MUFU.RCP R72, R59 ;  /* 0x0000003b00487308 */ /* 0x000e240000001000 */
[----:B0-----:R-:W-:-:S04]  /*18d0*/  FFMA R0, R59, R72, -1 ;  /* 0xbf8000003b007423 */ /* 0x001fc80000000048 */
[----:B------:R-:W-:-:S04]  /*18e0*/  FADD.FTZ R51, -R0, -RZ ;  /* 0x800000ff00337221 */ /* 0x000fc80000010100 */
[----:B------:R-:W-:-:S07]  /*18f0*/  FFMA R72, R72, R51, R72 ;  /* 0x0000003348487223 */ /* 0x000fce0000000048 */
.L_x_8948:
[----:B------:R-:W-:Y:S05]  /*1900*/  BSYNC B1 ;  /* 0x0000000000017941 */ /* 0x000fea0003800000 */
.L_x_8946:
        /* <DEDUP_REMOVED lines=25> */
[----:B------:R-:W-:Y:S05]  /*1aa0*/  CALL.REL.NOINC `($__internal_203_$__cuda_sm20_rcp_rn_f32_slowpath) ;  /* 0x000000a000147944 */ /* 0x000fea0003c00000 */
[----:B------:R-:W-:Y:S05]  /*1ab0*/  BRA `(.L_x_8951) ;  /* 0x0000000000107947 */ /* 0x000fea0003800000 */
.L_x_8950:
[----:B------:R-:W0:Y:S02]  /*1ac0*/  MUFU.RCP R72, R59 ;  /* 0x0000003b00487308 */ /* 0x000e240000001000 */
[----:B0-----:R-:W-:-:S04]  /*1ad0*/  FFMA R0, R59, R72, -1 ;  /* 0xbf8000003b007423 */ /* 0x001fc80000000048 */
[----:B------:R-:W-:-:S04]  /*1ae0*/  FADD.FTZ R25, -R0, -RZ ;  /* 0x800000ff00197221 */ /* 0x000fc80000010100 */
[----:B------:R-:W-:-:S07]  /*1af0*/  FFMA R72, R72, R25, R72 ;  /* 0x0000001948487223 */ /* 0x000fce0000000048 */
.L_x_8951:
[----:B------:R-:W-:Y:S05]  /*1b00*/  BSYNC B1 ;  /* 0x0000000000017941 */ /* 0x000fea0003800000 */
.L_x_8949:
[----:B------:R-:W-:Y:S01]  /*1b10*/  HFMA2.MMA R0, -RZ, RZ, 0.96630859375, -0.0022525787353515625 ;  /* 0x3bbb989dff007435 */ /* 0x000fe200000001ff */
[----:B------:R-:W-:Y:S01]  /*1b20*/  HADD2.F32 R25, -RZ, R29.H0_H0 ;  /* 0x2000001dff197230 */ /* 0x000fe20000004100 */
[----:B------:R-:W-:Y:S01]  /*1b30*/  MOV R51, 0x437c0000 ;  /* 0x437c000000337802 */ /* 0x000fe20000000f00 */
[----:B------:R-:W-:Y:S01]  /*1b40*/  FMUL R72, R35, R72 ;  /* 0x0000004823487220 */ /* 0x000fe20000400000 */
[----:B------:R-:W-:Y:S03]  /*1b50*/  BSSY B1, `(.L_x_8952) ;  /* 0x0000016000017945 */ /* 0x000fe60003800000 */
        /* <DEDUP_REMOVED lines=15> */
[----:B------:R-:W-:Y:S05]  /*1c50*/  CALL.REL.NOINC `($__internal_203_$__cuda_sm20_rcp_rn_f32_slowpath) ;  /* 0x0000009c00a87944 */ /* 0x000fea0003c00000 */
[----:B------:R-:W-:Y:S05]  /*1c60*/  BRA `(.L_x_8954) ;  /* 0x0000000000107947 */ /* 0x000fea0003800000 */
.L_x_8953:
[----:B------:R-:W0:Y:S02]  /*1c70*/  MUFU.RCP R72, R51 ;  /* 0x0000003300487308 */ /* 0x000e240000001000 */
[----:B0-----:R-:W-:-:S04]  /*1c80*/  FFMA R0, R51, R72, -1 ;  /* 0xbf80000033007423 */ /* 0x001fc80000000048 */
[----:B------:R-:W-:-:S04]  /*1c90*/  FADD.FTZ R35, -R0, -RZ ;  /* 0x800000ff00237221 */ /* 0x000fc80000010100 */
[----:B------:R-:W-:-:S07]  /*1ca0*/  FFMA R72, R72, R35, R72 ;  /* 0x0000002348487223 */ /* 0x000fce0000000048 */
.L_x_8954:
[----:B------:R-:W-:Y:S05]  /*1cb0*/  BSYNC B1 ;  /* 0x0000000000017941 */ /* 0x000fea0003800000 */
.L_x_8952:
        /* <DEDUP_REMOVED lines=19> */
[----:B------:R-:W-:Y:S02]  /*1df0*/  HADD2.F32 R0, -RZ, R28.H0_H0 ;  /* 0x2000001cff007230 */ /* 0x000fe40000004100 */
[----:B------:R-:W-:-:S04]  /*1e00*/  FMUL R35, R35, R48 ;  /* 0x0000003023237220 */ /* 0x000fc80000400000 */
[----:B------:R-:W-:-:S06]  /*1e10*/  FMUL R35, R35, R0 ;  /* 0x0000000023237220 */ /* 0x000fcc0000400000 */
[----:B------:R-:W-:Y:S05]  /*1e20*/  @P0 BRA `(.L_x_8956) ;  /* 0x0000000000100947 */ /* 0x000fea0003800000 */
[----:B------:R-:W-:Y:S02]  /*1e30*/  MOV R0, R51 ;  /* 0x0000003300007202 */ /* 0x000fe40000000f00 */
[----:B------:R-:W-:-:S07]  /*1e40*/  MOV R2, 0x1e60 ;  /* 0x00001e6000027802 */ /* 0x000fce0000000f00 */
[----:B------:R-:W-:Y:S05]  /*1e50*/  CALL.REL.NOINC `($__internal_203_$__cuda_sm20_rcp_rn_f32_slowpath) ;  /* 0x0000009c00287944 */ /* 0x000fea0003c00000 */
[----:B------:R-:W-:Y:S05]  /*1e60*/  BRA `(.L_x_8957) ;  /* 0x0000000000107947 */ /* 0x000fea0003800000 */
.L_x_8956:
[----:B------:R-:W0:Y:S02]  /*1e70*/  MUFU.RCP R72, R51 ;  /* 0x0000003300487308 */ /* 0x000e240000001000 */
[----:B0-----:R-:W-:-:S04]  /*1e80*/  FFMA R0, R51, R72, -1 ;  /* 0xbf80000033007423 */ /* 0x001fc80000000048 */
[----:B------:R-:W-:-:S04]  /*1e90*/  FADD.FTZ R25, -R0, -RZ ;  /* 0x800000ff00197221 */ /* 0x000fc80000010100 */
[----:B------:R-:W-:-:S07]  /*1ea0*/  FFMA R72, R72, R25, R72 ;  /* 0x0000001948487223 */ /* 0x000fce0000000048 */
.L_x_8957:
[----:B------:R-:W-:Y:S05]  /*1eb0*/  BSYNC B1 ;  /* 0x0000000000017941 */ /* 0x000fea0003800000 */
.L_x_8955:
        /* <DEDUP_REMOVED lines=22> */
.L_x_8959:
[----:B------:R-:W0:Y:S02]  /*2020*/  MUFU.RCP R72, R59 ;  /* 0x0000003b00487308 */ /* 0x000e240000001000 */
[----:B0-----:R-:W-:-:S04]  /*2030*/  FFMA R0, R59, R72, -1 ;  /* 0xbf8000003b007423 */ /* 0x001fc80000000048 */
[----:B------:R-:W-:-:S04]  /*2040*/  FADD.FTZ R51, -R0, -RZ ;  /* 0x800000ff00337221 */ /* 0x000fc80000010100 */
[----:B------:R-:W-:-:S07]  /*2050*/  FFMA R72, R72, R51, R72 ;  /* 0x0000003348487223 */ /* 0x000fce0000000048 */
.L_x_8960:
[----:B------:R-:W-:Y:S05]  /*2060*/  BSYNC B1 ;  /* 0x0000000000017941 */ /* 0x000fea0003800000 */
.L_x_8958:
        /* <DEDUP_REMOVED lines=27> */
.L_x_8962:
[----:B------:R-:W0:Y:S02]  /*2220*/  MUFU.RCP R72, R59 ;  /* 0x0000003b00487308 */ /* 0x000e240000001000 */
[----:B0-----:R-:W-:-:S04]  /*2230*/  FFMA R0, R59, R72, -1 ;  /* 0xbf8000003b007423 */ /* 0x001fc80000000048 */
[----:B------:R-:W-:-:S04]  /*2240*/  FADD.FTZ R25, -R0, -RZ ;  /* 0x800000ff00197221 */ /* 0x000fc80000010100 */
[----:B------:R-:W-:-:S07]  /*2250*/  FFMA R72, R72, R25, R72 ;  /* 0x0000001948487223 */ /* 0x000fce0000000048 */
.L_x_8963:
[----:B------:R-:W-:Y:S05]  /*2260*/  BSYNC B1 ;  /* 0x0000000000017941 */ /* 0x000fea0003800000 */
.L_x_8961:
        /* <DEDUP_REMOVED lines=22> */
.L_x_8965:
[----:B------:R-:W0:Y:S02]  /*23d0*/  MUFU.RCP R72, R51 ;  /* 0x0000003300487308 */ /* 0x000e240000001000 */
[----:B0-----:R-:W-:-:S04]  /*23e0*/  FFMA R0, R51, R72, -1 ;  /* 0xbf80000033007423 */ /* 0x001fc80000000048 */
[----:B------:R-:W-:-:S04]  /*23f0*/  FADD.FTZ R29, -R0, -RZ ;  /* 0x800000ff001d7221 */ /* 0x000fc80000010100 */
[----:B------:R-:W-:-:S07]  /*2400*/  FFMA R72, R72, R29, R72 ;  /* 0x0000001d48487223 */ /* 0x000fce0000000048 */
.L_x_8966:
[----:B------:R-:W-:Y:S05]  /*2410*/  BSYNC B1 ;  /* 0x0000000000017941 */ /* 0x000fea0003800000 */
.L_x_8964:
[----:B------:R-:W-:Y:S01]  /*2420*/  HFMA2.MMA R29, -RZ, RZ, 0.96630859375, -0.0022525787353515625 ;  /* 0x3bbb989dff1d7435 */ /* 0x000fe200000001ff */
[----:B------:R-:W-:Y:S01]  /*2430*/  HADD2.F32 R48, -RZ, R23.H0_H0 ;  /* 0x20000017ff307230 */ /* 0x000fe20000004100 */
[----:B------:R-:W-:Y:S01]  /*2440*/  MOV R51, 0x437c0000 ;  /* 0x437c000000337802 */ /* 0x000fe20000000f00 */
[----:B------:R-:W-:Y:S07]  /*2450*/  BSSY B1, `(.L_x_8967) ;  /* 0x000001c000017945 */ /* 0x000fee0003800000 */
[----:B------:R-:W-:-:S04]  /*2460*/  FFMA.SAT R0, -R48, R29, 0.5 ;  /* 0x3f00000030007423 */ /* 0x000fc8000000211d */
[----:B------:R-:W-:Y:S01]  /*2470*/  FFMA.RM R0, R0, R51, 12582913 ;  /* 0x4b40000100007423 */ /* 0x000fe20000004033 */
[----:B------:R-:W-:-:S03]  /*2480*/  HADD2.F32 R51, -RZ, R24.H0_H0 ;  /* 0x20000018ff337230 */ /* 0x000fc60000004100 */
        /* <DEDUP_REMOVED lines=20> */
.L_x_8968:
[----:B------:R-:W0:Y:S02]  /*25d0*/  MUFU.RCP R72, R59 ;  /* 0x0000003b00487308 */ /* 0x000e240000001000 */
[----:B0-----:R-:W-:-:S04]  /*25e0*/  FFMA R0, R59, R72, -1 ;  /* 0xbf8000003b007423 */ /* 0x001fc80000000048 */
[----:B------:R-:W-:-:S04]  /*25f0*/  FADD.FTZ R29, -R0, -RZ ;  /* 0x800000ff001d7221 */ /* 0x000fc80000010100 */
[----:B------:R-:W-:-:S07]  /*2600*/  FFMA R72, R72, R29, R72 ;  /* 0x0000001d48487223 */ /* 0x000fce0000000048 */
.L_x_8969:
[----:B------:R-:W-:Y:S05]  /*2610*/  BSYNC B1 ;  /* 0x0000000000017941 */ /* 0x000fea0003800000 */
.L_x_8967:
        /* <DEDUP_REMOVED lines=22> */
.L_x_8971:
[----:B------:R-:W0:Y:S02]  /*2780*/  MUFU.RCP R72, R59 ;  /* 0x0000003b00487308 */ /* 0x000e240000001000 */
[----:B0-----:R-:W-:-:S04]  /*2790*/  FFMA R0, R59, R72, -1 ;  /* 0xbf8000003b007423 */ /* 0x001fc80000000048 */
[----:B------:R-:W-:-:S04]  /*27a0*/  FADD.FTZ R51, -R0, -RZ ;  /* 0x800000ff00337221 */ /* 0x000fc80000010100 */
[----:B------:R-:W-:-:S07]  /*27b0*/  FFMA R72, R72, R51, R72 ;  /* 0x0000003348487223 */ /* 0x000fce0000000048 */
.L_x_8972:
[----:B------:R-:W-:Y:S05]  /*27c0*/  BSYNC B1 ;  /* 0x0000000000017941 */ /* 0x000fea0003800000 */
.L_x_8970:
        /* <DEDUP_REMOVED lines=26> */
[----:B------:R-:W-:Y:S01]  /*2970*/  MOV R68, R72 ;  /* 0x0000004800447202 */ /* 0x000fe20000000f00 */
[----:B------:R-:W-:Y:S06]  /*2980*/  BRA `(.L_x_8975) ;  /* 0x0000000000107947 */ /* 0x000fec0003800000 */
.L_x_8974:
[----:B------:R-:W0:Y:S02]  /*2990*/  MUFU.RCP R68, R59 ;  /* 0x0000003b00447308 */ /* 0x000e240000001000 */
[----:B0-----:R-:W-:-:S04]  /*29a0*/  FFMA R0, R59, R68, -1 ;  /* 0xbf8000003b007423 */ /* 0x001fc80000000044 */
[----:B------:R-:W-:-:S04]  /*29b0*/  FADD.FTZ R43, -R0, -RZ ;  /* 0x800000ff002b7221 */ /* 0x000fc80000010100 */
[----:B------:R-:W-:-:S07]  /*29c0*/  FFMA R68, R68, R43, R68 ;  /* 0x0000002b44447223 */ /* 0x000fce0000000044 */
.L_x_8975:
[----:B------:R-:W-:Y:S05]  /*29d0*/  BSYNC B1 ;  /* 0x0000000000017941 */ /* 0x000fea0003800000 */
.L_x_8973:
        /* <DEDUP_REMOVED lines=32> */
[----:B------:R-:W-:Y:S01]  /*2be0*/  PRMT R73, R2, 0x7604, R59 ;  /* 0x0000760402497816 */ /* 0x000fe2000000003b */
[----:B------:R-:W-:Y:S01]  /*2bf0*/  FMUL R68, R33, UR6 ;  /* 0x0000000621447c20 */ /* 0x000fe20008400000 */
[----:B------:R-:W-:Y:S01]  /*2c00*/  FMUL R51, R24, R51 ;  /* 0x0000003318337220 */ /* 0x000fe20000400000 */
[----:B------:R-:W-:Y:S02]  /*2c10*/  FMNMX R42, RZ, |R42|, !PT ;  /* 0x4000002aff2a7209 */ /* 0x000fe40007800000 */
[----:B------:R2:W-:Y:S01]  /*2c20*/  STG.E.U16 desc[UR8][R74.64], R73 ;  /* 0x000000494a007986 */ /* 0x0005e2000c101508 */
[----:B------:R-:W-:-:S02]  /*2c30*/  LOP3.LUT R54, R54, 0xff, RZ, 0xc0, !PT ;  /* 0x000000ff36367812 */ /* 0x000fc400078ec0ff */
[----:B------:R-:W-:Y:S02]  /*2c40*/  FMNMX R37, |R37|, R42, !PT ;  /* 0x0000002a25257209 */ /* 0x000fe40007800200 */
[----:B------:R-:W-:Y:S01]  /*2c50*/  F2FP.SATFINITE.E4M3.F32.PACK_AB_MERGE_C R53, RZ, R53, RZ ;  /* 0x00000035ff35723e */ /* 0x000fe200048070ff */
[----:B-1----:R-:W-:Y:S01]  /*2c60*/  FMUL R67, R32, UR6 ;  /* 0x0000000620437c20 */ /* 0x002fe20008400000 */
[----:B------:R-:W-:Y:S02]  /*2c70*/  IADD3 R70, P0, R70, UR7, RZ ;  /* 0x0000000746467c10 */ /* 0x000fe4000ff1e0ff */
[----:B------:R-:W-:Y:S02]  /*2c80*/  F2FP.SATFINITE.E4M3.F32.PACK_AB_MERGE_C R0, RZ, R0, RZ ;  /* 0x00000000ff00723e */ /* 0x000fe400048070ff */
[----:B------:R-:W-:Y:S02]  /*2c90*/  IADD3.X R71, R71, UR10, RZ, P0, !PT ;  /* 0x0000000a47477c10 */ /* 0x000fe400087fe4ff */
[----:B------:R-:W-:Y:S01]  /*2ca0*/  FMNMX R37, |R36|, R37, !PT ;  /* 0x0000002524257209 */ /* 0x000fe20007800200 */
[----:B------:R-:W-:Y:S01]  /*2cb0*/  FMUL R36, R50, UR6 ;  /* 0x0000000632247c20 */ /* 0x000fe20008400000 */
[----:B------:R-:W-:-:S02]  /*2cc0*/  F2FP.SATFINITE.E4M3.F32.PACK_AB_MERGE_C R68, RZ, R68, RZ ;  /* 0x00000044ff44723e */ /* 0x000fc400048070ff */
[----:B0-----:R-:W-:Y:S02]  /*2cd0*/  IADD3 R23, P0, R21, R30, RZ ;  /* 0x0000001e15177210 */ /* 0x001fe40007f1e0ff */
[----:B------:R-:W-:Y:S02]  /*2ce0*/  PRMT R77, R0, 0x7604, R53 ;  /* 0x00007604004d7816 */ /* 0x000fe40000000035 */
[----:B------:R-:W-:Y:S01]  /*2cf0*/  FMNMX R42, |R26|, R37, !PT ;  /* 0x000000251a2a7209 */ /* 0x000fe20007800200 */
[----:B------:R-:W-:Y:S01]  /*2d00*/  IMAD.X R24, R22, 0x1, R31, P0 ;  /* 0x0000000116187824 */ /* 0x000fe200000e061f */
[----:B------:R-:W-:Y:S01]  /*2d10*/  IADD3 R72, P0, R23, R72, RZ ;  /* 0x0000004817487210 */ /* 0x000fe20007f1e0ff */
[----:B------:R0:W-:Y:S01]  /*2d20*/  STG.E.U16 desc[UR8][R70.64], R77 ;  /* 0x0000004d46007986 */ /* 0x0001e2000c101508 */
[----:B------:R-:W-:Y:S02]  /*2d30*/  F2FP.SATFINITE.E4M3.F32.PACK_AB_MERGE_C R31, RZ, R67, RZ ;  /* 0x00000043ff1f723e */ /* 0x000fe400048070ff */
[----:B--2---:R-:W-:-:S02]  /*2d40*/  IADD3.X R73, R24, R63, RZ, P0, !PT ;  /* 0x0000003f18497210 */ /* 0x004fc400007fe4ff */
[----:B------:R-:W-:Y:S02]  /*2d50*/  LOP3.LUT R63, R58, 0xffff, RZ, 0xc0, !PT ;  /* 0x0000ffff3a3f7812 */ /* 0x000fe400078ec0ff */
[----:B------:R-:W-:Y:S02]  /*2d60*/  PRMT R67, R31, 0x7604, R68 ;  /* 0x000076041f437816 */ /* 0x000fe40000000044 */
[----:B------:R-:W-:Y:S01]  /*2d70*/  PRMT R58, R63, 0x7604, R54 ;  /* 0x000076043f3a7816 */ /* 0x000fe20000000036 */
[----:B------:R-:W-:Y:S01]  /*2d80*/  FMUL R54, R49, UR6 ;  /* 0x0000000631367c20 */ /* 0x000fe20008400000 */
[----:B------:R-:W-:Y:S01]  /*2d90*/  F2FP.SATFINITE.E4M3.F32.PACK_AB_MERGE_C R63, RZ, R36, RZ ;  /* 0x00000024ff3f723e */ /* 0x000fe200048070ff */
[----:B------:R1:W-:Y:S01]  /*2da0*/  STG.E.U16 desc[UR8][R72.64], R67 ;  /* 0x0000004348007986 */ /* 0x0003e2000c101508 */
[----:B------:R-:W-:Y:S02]  /*2db0*/  IADD3 R36, P0, R72, UR12, RZ ;  /* 0x0000000c48247c10 */ /* 0x000fe4000ff1e0ff */
[----:B------:R-:W-:-:S02]  /*2dc0*/  F2FP.SATFINITE.E4M3.F32.PACK_AB_MERGE_C R54, RZ, R54, RZ ;  /* 0x00000036ff36723e */ /* 0x000fc400048070ff */
[----:B------:R-:W-:Y:S02]  /*2dd0*/  FMNMX R35, |R35|, R42, !PT ;  /* 0x0000002a23237209 */ /* 0x000fe40007800200 */
[----:B0-----:R-:W-:Y:S02]  /*2de0*/  PRMT R71, R54, 0x7604, R63 ;  /* 0x0000760436477816 */ /* 0x001fe4000000003f */
[----:B------:R-:W-:Y:S02]  /*2df0*/  IADD3.X R37, R73, UR13, RZ, P0, !PT ;  /* 0x0000000d49257c10 */ /* 0x000fe400087fe4ff */
[----:B------:R-:W-:Y:S02]  /*2e00*/  LOP3.LUT R68, R68, 0xff, RZ, 0xc0, !PT ;  /* 0x000000ff44447812 */ /* 0x000fe400078ec0ff */
[----:B------:R-:W-:Y:S01]  /*2e10*/  LOP3.LUT R63, R63, 0xffff, RZ, 0xc0, !PT ;  /* 0x0000ffff3f3f7812 */ /* 0x000fe200078ec0ff */
[----:B------:R0:W-:Y:S01]  /*2e20*/  STG.E.U16 desc[UR8][R36.64], R71 ;  /* 0x0000004724007986 */ /* 0x0001e2000c101508 */
[----:B-1----:R-:W-:-:S02]  /*2e30*/  LOP3.LUT R67, R31, 0xff, RZ, 0xc0, !PT ;  /* 0x000000ff1f437812 */ /* 0x002fc400078ec0ff */
[----:B------:R-:W-:Y:S02]  /*2e40*/  LOP3.LUT R54, R54, 0xffff, RZ, 0xc0, !PT ;  /* 0x0000ffff36367812 */ /* 0x000fe400078ec0ff */
[----:B------:R-:W-:Y:S01]  /*2e50*/  IADD3 R74, P0, R72, UR7, RZ ;  /* 0x00000007484a7c10 */ /* 0x000fe2000ff1e0ff */
[----:B------:R-:W-:Y:S01]  /*2e60*/  FMUL R72, R48, UR6 ;  /* 0x0000000630487c20 */ /* 0x000fe20008400000 */
[----:B------:R-:W-:Y:S02]  /*2e70*/  FMNMX R28, |R28|, R35, !PT ;  /* 0x000000231c1c7209 */ /* 0x000fe40007800200 */
[----:B------:R-:W-:Y:S02]  /*2e80*/  IADD3 R31, R11, 0x1e, RZ ;  /* 0x0000001e0b1f7810 */ /* 0x000fe40007ffe0ff */
[----:B------:R-:W-:Y:S01]  /*2e90*/  IADD3 R26, P1, R52, UR7, RZ ;  /* 0x00000007341a7c10 */ /* 0x000fe2000ff3e0ff */
[----:B------:R-:W-:Y:S01]  /*2ea0*/  FMUL R52, R47, UR6 ;  /* 0x000000062f347c20 */ /* 0x000fe20008400000 */
[----:B------:R-:W-:Y:S01]  /*2eb0*/  PRMT R68, R63, 0x7604, R68 ;  /* 0x000076043f447816 */ /* 0x000fe20000000044 */
[----:B------:R-:W-:Y:S01]  /*2ec0*/  FMUL R63, R46, UR6 ;  /* 0x000000062e3f7c20 */ /* 0x000fe20008400000 */
[----:B------:R-:W-:Y:S01]  /*2ed0*/  PRMT R67, R54, 0x7604, R67 ;  /* 0x0000760436437816 */ /* 0x000fe20000000043 */
[----:B0-----:R-:W-:Y:S01]  /*2ee0*/  FMUL R71, R51, UR6 ;  /* 0x0000000633477c20 */ /* 0x001fe20008400000 */
[----:B------:R-:W-:-:S02]  /*2ef0*/  IADD3.X R75, R73, UR10, RZ, P0, !PT ;  /* 0x0000000a494b7c10 */ /* 0x000fc400087fe4ff */
[----:B------:R-:W-:Y:S02]  /*2f00*/  FMNMX R54, |R25|, R28, !PT ;  /* 0x0000001c19367209 */ /* 0x000fe40007800200 */
[----:B------:R-:W-:Y:S02]  /*2f10*/  LOP3.LUT R25, R31, 0x1f, RZ, 0xc0, !PT ;  /* 0x0000001f1f197812 */ /* 0x000fe400078ec0ff */
[----:B------:R-:W-:Y:S02]  /*2f20*/  IADD3 R42, P0, R36, UR7, RZ ;  /* 0x00000007242a7c10 */ /* 0x000fe4000ff1e0ff */
[----:B------:R-:W-:Y:S02]  /*2f30*/  LOP3.LUT R70, R43, 0xff, RZ, 0xc0, !PT ;  /* 0x000000ff2b467812 */ /* 0x000fe400078ec0ff */
[----:B------:R-:W-:Y:S02]  /*2f40*/  LOP3.LUT R45, R45, 0xffff, RZ, 0xc0, !PT ;  /* 0x0000ffff2d2d7812 */ /* 0x000fe400078ec0ff */
[----:B------:R-:W-:-:S02]  /*2f50*/  IADD3.X R27, R27, UR10, RZ, P1, !PT ;  /* 0x0000000a1b1b7c10 */ /* 0x000fc40008ffe4ff */
[----:B------:R-:W-:Y:S02]  /*2f60*/  F2FP.SATFINITE.E4M3.F32.PACK_AB_MERGE_C R63, RZ, R63, RZ ;  /* 0x0000003fff3f723e */ /* 0x000fe400048070ff */
[----:B------:R-:W-:Y:S02]  /*2f70*/  F2FP.SATFINITE.E4M3.F32.PACK_AB_MERGE_C R52, RZ, R52, RZ ;  /* 0x00000034ff34723e */ /* 0x000fe400048070ff */
[----:B------:R-:W-:Y:S02]  /*2f80*/  IADD3 R36, P1, R25, R26, RZ ;  /* 0x0000001a19247210 */ /* 0x000fe40007f3e0ff */
[----:B------:R-:W-:Y:S02]  /*2f90*/  IADD3.X R43, R37, UR10, RZ, P0, !PT ;  /* 0x0000000a252b7c10 */ /* 0x000fe400087fe4ff */
[----:B------:R-:W-:Y:S02]  /*2fa0*/  IADD3 R28, P0, R44, UR11, RZ ;  /* 0x0000000b2c1c7c10 */ /* 0x000fe4000ff1e0ff */
[----:B------:R-:W-:-:S02]  /*2fb0*/  PRMT R70, R45, 0x7604, R70 ;  /* 0x000076042d467816 */ /* 0x000fc40000000046 */
[----:B------:R-:W-:Y:S02]  /*2fc0*/  PRMT R45, R52, 0x7604, R63 ;  /* 0x00007604342d7816 */ /* 0x000fe4000000003f */
[----:B------:R-:W-:Y:S02]  /*2fd0*/  FMNMX R44, |R29|, R54, !PT ;  /* 0x000000361d2c7209 */ /* 0x000fe40007800200 */
[----:B------:R-:W-:Y:S01]  /*2fe0*/  IADD3.X R37, RZ, R27, RZ, P1, !PT ;  /* 0x0000001bff257210 */ /* 0x000fe20000ffe4ff */
[----:B------:R0:W-:Y:S01]  /*2ff0*/  STG.E.U16 desc[UR8][R74.64], R45 ;  /* 0x0000002d4a007986 */ /* 0x0001e2000c101508 */
[----:B------:R-:W-:Y:S02]  /*3000*/  IADD3.X R29, R34, UR4, RZ, P0, !PT ;  /* 0x00000004221d7c10 */ /* 0x000fe400087fe4ff */
[----:B------:R-:W-:Y:S01]  /*3010*/  IADD3 R73, P0, P1, R28, UR11, R25 ;  /* 0x0000000b1c497c10 */ /* 0x000fe2000f91e019 */
[----:B------:R-:W-:Y:S01]  /*3020*/  IMAD.WIDE.U32 R30, R30, 0x5, R36 ;  /* 0x000000051e1e7825 */ /* 0x000fe200078e0024 */
[----:B------:R-:W-:-:S02]  /*3030*/  IADD3 R34, P2, R36, UR7, RZ ;  /* 0x0000000724227c10 */ /* 0x000fc4000ff5e0ff */
[----:B------:R-:W-:Y:S01]  /*3040*/  IADD3.X R36, R29, UR4, RZ, P0, P1 ;  /* 0x000000041d247c10 */ /* 0x000fe200087e24ff */
[----:B------:R-:W-:Y:S01]  /*3050*/  IMAD.SHL.U32 R79, R30, 0x4, RZ ;  /* 0x000000041e4f7824 */ /* 0x000fe200078e00ff */
[----:B------:R-:W-:Y:S02]  /*3060*/  LEA R80, P0, R73, R10, 0x2 ;  /* 0x0000000a49507211 */ /* 0x000fe400078010ff */
[----:B------:R-:W-:Y:S02]  /*3070*/  F2FP.SATFINITE.E4M3.F32.PACK_AB_MERGE_C R72, RZ, R72, RZ ;  /* 0x00000048ff48723e */ /* 0x000fe400048070ff */
[----:B0-----:R-:W-:Y:S01]  /*3080*/  IADD3.X R45, R37, UR10, RZ, P2, !PT ;  /* 0x0000000a252d7c10 */ /* 0x001fe200097fe4ff */
[----:B------:R-:W-:Y:S01]  /*3090*/  IMAD.SHL.U32 R37, R34, 0x4, RZ ;  /* 0x0000000422257824 */ /* 0x000fe200078e00ff */
[----:B------:R-:W-:Y:S02]  /*30a0*/  LEA.HI.X R81, R73, R12, R36, 0x2, P0 ;  /* 0x0000000c49517211 */ /* 0x000fe400000f1424 */
[----:B------:R-:W-:-:S02]  /*30b0*/  F2FP.SATFINITE.E4M3.F32.PACK_AB_MERGE_C R71, RZ, R71, RZ ;  /* 0x00000047ff47723e */ /* 0x000fc400048070ff */
[----:B------:R-:W-:Y:S02]  /*30c0*/  SHF.L.U64.HI R34, R34, 0x2, R45 ;  /* 0x0000000222227819 */ /* 0x000fe4000001022d */
[----:B------:R-:W-:Y:S02]  /*30d0*/  IADD3 R82, P0, R37, R14, RZ ;  /* 0x0000000e25527210 */ /* 0x000fe40007f1e0ff */
[----:B------:R-:W-:Y:S02]  /*30e0*/  PRMT R35, R71, 0x7604, R72 ;  /* 0x0000760447237816 */ /* 0x000fe40000000048 */
[----:B------:R-:W-:Y:S02]  /*30f0*/  IADD3.X R83, R34, R15, RZ, P0, !PT ;  /* 0x0000000f22537210 */ /* 0x000fe400007fe4ff */
[----:B------:R-:W-:Y:S01]  /*3100*/  IADD3 R84, P0, R80, UR11, RZ ;  /* 0x0000000b50547c10 */ /* 0x000fe2000ff1e0ff */
[----:B------:R0:W-:Y:S01]  /*3110*/  STG.E.U16 desc[UR8][R42.64], R35 ;  /* 0x000000232a007986 */ /* 0x0001e2000c101508 */
[----:B------:R-:W-:-:S02]  /*3120*/  IADD3 R31, R31, UR14, RZ ;  /* 0x0000000e1f1f7c10 */ /* 0x000fc4000fffe0ff */
[----:B------:R-:W-:Y:S02]  /*3130*/  IADD3.X R85, R81, UR4, RZ, P0, !PT ;  /* 0x0000000451557c10 */ /* 0x000fe400087fe4ff */
[----:B------:R-:W-:Y:S02]  /*3140*/  FMNMX R73, |R33|, R44, !PT ;  /* 0x0000002c21497209 */ /* 0x000fe40007800200 */
[----:B------:R-:W-:Y:S01]  /*3150*/  SHF.L.U64.HI R44, R30, 0x2, R31 ;  /* 0x000000021e2c7819 */ /* 0x000fe2000001021f */
[----:B------:R-:W5:Y:S01]  /*3160*/  LDG.E R33, desc[UR8][R84.64] ;  /* 0x0000000854217981 */ /* 0x000f62000c1e1900 */
[----:B------:R-:W-:Y:S02]  /*3170*/  FMNMX R73, |R32|, R73, !PT ;  /* 0x0000004920497209 */ /* 0x000fe40007800200 */
[----:B------:R-:W-:Y:S01]  /*3180*/  IADD3 R36, P1, R37, R16, RZ ;  /* 0x0000001025247210 */ /* 0x000fe20007f3e0ff */
[----:B------:R1:W5:Y:S01]  /*3190*/  LDG.E R30, desc[UR8][R82.64] ;  /* 0x00000008521e7981 */ /* 0x000362000c1e1900 */
[----:B0-----:R-:W-:-:S02]  /*31a0*/  IADD3 R42, P0, R84, UR11, RZ ;  /* 0x0000000b542a7c10 */ /* 0x001fc4000ff1e0ff */
[----:B------:R-:W-:Y:S01]  /*31b0*/  IADD3.X R37, R34, R17, RZ, P1, !PT ;  /* 0x0000001122257210 */ /* 0x000fe20000ffe4ff */
[----:B------:R0:W5:Y:S01]  /*31c0*/  LDG.E R32, desc[UR8][R80.64] ;  /* 0x0000000850207981 */ /* 0x000162000c1e1900 */
[----:B------:R-:W-:Y:S02]  /*31d0*/  IADD3.X R43, R85, UR4, RZ, P0, !PT ;  /* 0x00000004552b7c10 */ /* 0x000fe400087fe4ff */
[----:B------:R-:W-:Y:S01]  /*31e0*/  IADD3 R76, P0, R42, UR11, RZ ;  /* 0x0000000b2a4c7c10 */ /* 0x000fe2000ff1e0ff */
[----:B------:R-:W5:Y:S03]  /*31f0*/  LDG.E R31, desc[UR8][R36.64] ;  /* 0x00000008241f7981 */ /* 0x000f66000c1e1900 */
[----:B------:R-:W-:Y:S01]  /*3200*/  IADD3.X R77, R43, UR4, RZ, P0, !PT ;  /* 0x000000042b4d7c10 */ /* 0x000fe200087fe4ff */
[----:B------:R-:W5:Y:S01]  /*3210*/  LDG.E R34, desc[UR8][R42.64] ;  /* 0x000000082a227981 */ /* 0x000f62000c1e1900 */
[----:B------:R-:W-:-:S03]  /*3220*/  IADD3 R74, P0, R79, R14, RZ ;  /* 0x0000000e4f4a7210 */ /* 0x000fc60007f1e0ff */
[----:B------:R2:W5:Y:S01]  /*3230*/  LDG.E R35, desc[UR8][R76.64] ;  /* 0x000000084c237981 */ /* 0x000562000c1e1900 */
[----:B------:R-:W-:Y:S02]  /*3240*/  IADD3.X R75, R44, R15, RZ, P0, !PT ;  /* 0x0000000f2c4b7210 */ /* 0x000fe400007fe4ff */
[----:B-1----:R-:W-:-:S03]  /*3250*/  IADD3 R82, P0, R74, UR7, RZ ;  /* 0x000000074a527c10 */ /* 0x002fc6000ff1e0ff */
[----:B------:R-:W5:Y:S01]  /*3260*/  LDG.E R36, desc[UR8][R74.64] ;  /* 0x000000084a247981 */ /* 0x000f62000c1e1900 */
[----:B------:R-:W-:Y:S02]  /*3270*/  IADD3.X R83, R75, UR10, RZ, P0, !PT ;  /* 0x0000000a4b537c10 */ /* 0x000fe400087fe4ff */
[----:B0-----:R-:W-:-:S03]  /*3280*/  IADD3 R80, P0, R82, UR7, RZ ;  /* 0x0000000752507c10 */ /* 0x001fc6000ff1e0ff */
[----:B------:R0:W5:Y:S01]  /*3290*/  LDG.E R37, desc[UR8][R82.64] ;  /* 0x0000000852257981 */ /* 0x000162000c1e1900 */
[----:B------:R-:W-:Y:S02]  /*32a0*/  IADD3.X R81, R83, UR10, RZ, P0, !PT ;  /* 0x0000000a53517c10 */ /* 0x000fe400087fe4ff */
[----:B------:R-:W-:-:S03]  /*32b0*/  IADD3 R78, P0, R79, R16, RZ ;  /* 0x000000104f4e7210 */ /* 0x000fc60007f1e0ff */
[----:B------:R-:W5:Y:S01]  /*32c0*/  LDG.E R42, desc[UR8][R80.64] ;  /* 0x00000008502a7981 */ /* 0x000f62000c1e1900 */
[----:B------:R-:W-:Y:S02]  /*32d0*/  IADD3.X R79, R44, R17, RZ, P0, !PT ;  /* 0x000000112c4f7210 */ /* 0x000fe400007fe4ff */
[----:B--2---:R-:W-:Y:S02]  /*32e0*/  IADD3 R76, P0, R78, UR7, RZ ;  /* 0x000000074e4c7c10 */ /* 0x004fe4000ff1e0ff */
[----:B0-----:R-:W-:Y:S01]  /*32f0*/  FMNMX R82, |R50|, R73, !PT ;  /* 0x0000004932527209 */ /* 0x001fe20007800200 */
[----:B------:R-:W-:Y:S01]  /*3300*/  HADD2.F32 R54, -RZ, R56.H0_H0 ;  /* 0x20000038ff367230 */ /* 0x000fe20000004100 */
[----:B------:R-:W-:Y:S01]  /*3310*/  IADD3.X R77, R79, UR10, RZ, P0, !PT ;  /* 0x0000000a4f4d7c10 */ /* 0x000fe200087fe4ff */
[----:B------:R0:W5:Y:S01]  /*3320*/  LDG.E R43, desc[UR8][R78.64] ;  /* 0x000000084e2b7981 */ /* 0x000162000c1e1900 */
[----:B------:R-:W-:-:S03]  /*3330*/  IADD3 R74, P0, R76, UR7, RZ ;  /* 0x000000074c4a7c10 */ /* 0x000fc6000ff1e0ff */
[----:B------:R1:W5:Y:S01]  /*3340*/  LDG.E R44, desc[UR8][R76.64] ;  /* 0x000000084c2c7981 */ /* 0x000362000c1e1900 */
[----:B------:R-:W-:-:S05]  /*3350*/  IADD3.X R75, R77, UR10, RZ, P0, !PT ;  /* 0x0000000a4d4b7c10 */ /* 0x000fca00087fe4ff */
[----:B------:R1:W5:Y:S01]  /*3360*/  LDG.E R45, desc[UR8][R74.64] ;  /* 0x000000084a2d7981 */ /* 0x000362000c1e1900 */
[----:B------:R-:W-:Y:S01]  /*3370*/  HFMA2.MMA R73, -RZ, RZ, 0.96630859375, -0.0022525787353515625 ;  /* 0x3bbb989dff497435 */ /* 0x000fe200000001ff */
[----:B------:R-:W-:-:S09]  /*3380*/  IMAD.MOV.U32 R50, RZ, RZ, 0x437c0000 ;  /* 0x437c0000ff327424 */ /* 0x000fd200078e00ff */
[----:B------:R-:W-:-:S04]  /*3390*/  FFMA.SAT R73, -R54, R73, 0.5 ;  /* 0x3f00000036497423 */ /* 0x000fc80000002149 */
[----:B------:R-:W-:-:S04]  /*33a0*/  FFMA.RM R73, R73, R50, 12582913 ;  /* 0x4b40000149497423 */ /* 0x000fc80000004032 */
[----:B0-----:R-:W-:-:S04]  /*33b0*/  FADD R79, R73, -12583039 ;  /* 0xcb40007f494f7421 */ /* 0x001fc80000000000 */
[----:B------:R-:W-:-:S04]  /*33c0*/  FFMA R79, -R54, 1.4426950216293334961, -R79 ;  /* 0x3fb8aa3b364f7823 */ /* 0x000fc8000000094f */
[----:B------:R-:W-:-:S06]  /*33d0*/  FFMA R50, -R54, 1.925963033500011079e-08, R79 ;  /* 0x32a5706036327823 */ /* 0x000fcc000000014f */
[----:B------:R-:W0:Y:S01]  /*33e0*/  MUFU.EX2 R50, R50 ;  /* 0x0000003200327308 */ /* 0x000e220000000800 */
[----:B------:R-:W-:Y:S02]  /*33f0*/  LOP3.LUT R59, R59, 0xff, RZ, 0xc0, !PT ;  /* 0x000000ff3b3b7812 */ /* 0x000fe400078ec0ff */
[----:B------:R-:W-:Y:S02]  /*3400*/  SHF.L.U32 R73, R73, 0x17, RZ ;  /* 0x0000001749497819 */ /* 0x000fe400000006ff */
[----:B------:R-:W-:Y:S02]  /*3410*/  PRMT R58, R58, 0x5410, R59 ;  /* 0x000054103a3a7816 */ /* 0x000fe4000000003b */
[----:B------:R-:W-:Y:S02]  /*3420*/  FMNMX R59, |R49|, R82, !PT ;  /* 0x00000052313b7209 */ /* 0x000fe40007800200 */
[----:B------:R-:W-:Y:S02]  /*3430*/  LOP3.LUT R49, R2, 0xff, RZ, 0xc0, !PT ;  /* 0x000000ff02317812 */ /* 0x000fe400078ec0ff */
[----:B------:R-:W-:-:S02]  /*3440*/  LOP3.LUT R63, R63, 0xff, RZ, 0xc0, !PT ;  /* 0x000000ff3f3f7812 */ /* 0x000fc400078ec0ff */
[----:B------:R-:W-:Y:S01]  /*3450*/  PRMT R70, R70, 0x5410, R49 ;  /* 0x0000541046467816 */ /* 0x000fe20000000031 */
[----:B0-----:R-:W-:Y:S01]  /*3460*/  FFMA R2, R73, R50, 1 ;  /* 0x3f80000049027423 */ /* 0x001fe20000000032 */
[----:B------:R-:W-:Y:S02]  /*3470*/  PRMT R49, R68, 0x5410, R63 ;  /* 0x0000541044317816 */ /* 0x000fe4000000003f */
[----:B------:R-:W-:Y:S02]  /*3480*/  FMNMX R68, |R46|, R59, !PT ;  /* 0x0000003b2e447209 */ /* 0x000fe40007800200 */
[----:B------:R-:W-:Y:S02]  /*3490*/  IADD3 R46, R2, 0x1800000, RZ ;  /* 0x01800000022e7810 */ /* 0x000fe40007ffe0ff */
[----:B------:R-:W-:Y:S02]  /*34a0*/  LOP3.LUT R50, R52, 0xff, RZ, 0xc0, !PT ;  /* 0x000000ff34327812 */ /* 0x000fe400078ec0ff */
[----:B------:R-:W-:-:S02]  /*34b0*/  LOP3.LUT R52, R46, 0x7f800000, RZ, 0xc0, !PT ;  /* 0x7f8000002e347812 */ /* 0x000fc400078ec0ff */
[----:B------:R-:W-:Y:S02]  /*34c0*/  LOP3.LUT R53, R53, 0xffff, RZ, 0xc0, !PT ;  /* 0x0000ffff35357812 */ /* 0x000fe400078ec0ff */
[----:B------:R-:W-:Y:S02]  /*34d0*/  ISETP.GT.U32.AND P0, PT, R52, 0x1ffffff, PT ;  /* 0x01ffffff3400780c */ /* 0x000fe40003f04070 */
[----:B------:R-:W-:Y:S02]  /*34e0*/  SHF.L.U32 R53, R53, 0x18, RZ ;  /* 0x0000001835357819 */ /* 0x000fe400000006ff */
[----:B------:R-:W-:Y:S02]  /*34f0*/  LOP3.LUT R0, R0, 0xffff, RZ, 0xc0, !PT ;  /* 0x0000ffff00007812 */ /* 0x000fe400078ec0ff */
[----:B------:R-:W-:Y:S02]  /*3500*/  FMNMX R59, |R47|, R68, !PT ;  /* 0x000000442f3b7209 */ /* 0x000fe40007800200 */
[----:B------:R-:W-:-:S02]  /*3510*/  LOP3.LUT R72, R72, 0xffff, RZ, 0xc0, !PT ;  /* 0x0000ffff48487812 */ /* 0x000fc400078ec0ff */
[----:B------:R-:W-:Y:S02]  /*3520*/  LOP3.LUT R71, R71, 0xffff, RZ, 0xc0, !PT ;  /* 0x0000ffff47477812 */ /* 0x000fe400078ec0ff */
[----:B------:R-:W-:Y:S01]  /*3530*/  LOP3.LUT R46, R58, R53, RZ, 0xfc, !PT ;  /* 0x000000353a2e7212 */ /* 0x000fe200078efcff */
[----:B------:R-:W-:Y:S01]  /*3540*/  IMAD.SHL.U32 R53, R0, 0x1000000, RZ ;  /* 0x0100000000357824 */ /* 0x000fe200078e00ff */
[----:B------:R-:W-:Y:S01]  /*3550*/  PRMT R50, R67, 0x5410, R50 ;  /* 0x0000541043327816 */ /* 0x000fe20000000032 */
[----:B------:R-:W-:Y:S01]  /*3560*/  BSSY B1, `(.L_x_8976) ;  /* 0x0000013000017945 */ /* 0x000fe20003800000 */
[----:B------:R-:W-:Y:S02]  /*3570*/  IADD3 R47, P1, R13, R26, RZ ;  /* 0x0000001a0d2f7210 */ /* 0x000fe40007f3e0ff */
[----:B------:R-:W-:Y:S02]  /*3580*/  SHF.L.U32 R72, R72, 0x18, RZ ;  /* 0x0000001848487819 */ /* 0x000fe400000006ff */
[----:B------:R-:W-:-:S02]  /*3590*/  SHF.L.U32 R71, R71, 0x18, RZ ;  /* 0x0000001847477819 */ /* 0x000fc400000006ff */
[----:B------:R-:W-:Y:S02]  /*35a0*/  FMNMX R0, |R48|, R59, !PT ;  /* 0x0000003b30007209 */ /* 0x000fe40007800200 */
[----:B------:R-:W-:Y:S02]  /*35b0*/  LOP3.LUT R48, R70, R53, RZ, 0xfc, !PT ;  /* 0x0000003546307212 */ /* 0x000fe400078efcff */
[----:B------:R-:W-:Y:S02]  /*35c0*/  LOP3.LUT R49, R49, R72, RZ, 0xfc, !PT ;  /* 0x0000004831317212 */ /* 0x000fe400078efcff */
[----:B------:R-:W-:Y:S02]  /*35d0*/  LOP3.LUT R50, R50, R71, RZ, 0xfc, !PT ;  /* 0x0000004732327212 */ /* 0x000fe400078efcff */
[----:B------:R-:W-:Y:S02]  /*35e0*/  FMNMX R51, |R51|, R0, !PT ;  /* 0x0000000033337209 */ /* 0x000fe40007800200 */
[----:B------:R-:W-:Y:S01]  /*35f0*/  IADD3.X R52, RZ, R27, RZ, P1, !PT ;  /* 0x0000001bff347210 */ /* 0x000fe20000ffe4ff */
[----:B-1----:R-:W-:Y:S06]  /*3600*/  @P0 BRA `(.L_x_8977) ;  /* 0x0000000000100947 */ /* 0x002fec0003800000 */
[----:B------:R-:W-:Y:S01]  /*3610*/  IMAD.MOV.U32 R0, RZ, RZ, R2 ;  /* 0x000000ffff007224 */ /* 0x000fe200078e0002 */
[----:B------:R-:W-:-:S07]  /*3620*/  MOV R2, 0x3640 ;  /* 0x0000364000027802 */ /* 0x000fce0000000f00 */
[----:B-----5:R-:W-:Y:S05]  /*3630*/  CALL.REL.NOINC `($__internal_203_$__cuda_sm20_rcp_rn_f32_slowpath) ;  /* 0x0000008400307944 */ /* 0x020fea0003c00000 */
[----:B------:R-:W-:Y:S05]  /*3640*/  BRA `(.L_x_8978) ;  /* 0x0000000000107947 */ /* 0x000fea0003800000 */
.L_x_8977:
[----:B------:R-:W0:Y:S02]  /*3650*/  MUFU.RCP R53, R2 ;  /* 0x0000000200357308 */ /* 0x000e240000001000 */
[----:B0-----:R-:W-:-:S04]  /*3660*/  FFMA R0, R2, R53, -1 ;  /* 0xbf80000002007423 */ /* 0x001fc80000000035 */
[----:B------:R-:W-:-:S04]  /*3670*/  FADD.FTZ R0, -R0, -RZ ;  /* 0x800000ff00007221 */ /* 0x000fc80000010100 */
[----:B------:R-:W-:-:S07]  /*3680*/  FFMA R72, R53, R0, R53 ;  /* 0x0000000035487223 */ /* 0x000fce0000000035 */
.L_x_8978:
[----:B------:R-:W-:Y:S05]  /*3690*/  BSYNC B1 ;  /* 0x0000000000017941 */ /* 0x000fea0003800000 */
.L_x_8976:
[----:B------:R-:W-:Y:S01]  /*36a0*/  HFMA2.MMA R59, -RZ, RZ, 3.7421875, 0 ;  /* 0x437c0000ff3b7435 */ /* 0x000fe200000001ff */
[----:B------:R-:W-:Y:S01]  /*36b0*/  HADD2.F32 R53, -RZ, R56.H0_H0 ;  /* 0x20000038ff357230 */ /* 0x000fe20000004100 */
[----:B------:R-:W-:Y:S01]  /*36c0*/  MOV R0, 0x3bbb989d ;  /* 0x3bbb989d00007802 */ /* 0x000fe20000000f00 */
[----:B------:R-:W-:Y:S04]  /*36d0*/  BSSY B1, `(.L_x_8979) ;  /* 0x000001c000017945 */ /* 0x000fe80003800000 */
        /* <DEDUP_REMOVED lines=21> */
[----:B-----5:R-:W-:Y:S05]  /*3830*/  CALL.REL.NOINC `($__internal_203_$__cuda_sm20_rcp_rn_f32_slowpath) ;  /* 0x0000008000b07944 */ /* 0x020fea0003c00000 */
[----:B------:R-:W-:Y:S05]  /*3840*/  BRA `(.L_x_8981) ;  /* 0x0000000000107947 */ /* 0x000fea0003800000 */
.L_x_8980:
[----:B------:R-:W0:Y:S02]  /*3850*/  MUFU.RCP R72, R67 ;  /* 0x0000004300487308 */ /* 0x000e240000001000 */
[----:B0-----:R-:W-:-:S04]  /*3860*/  FFMA R0, R67, R72, -1 ;  /* 0xbf80000043007423 */ /* 0x001fc80000000048 */
[----:B------:R-:W-:-:S04]  /*3870*/  FADD.FTZ R63, -R0, -RZ ;  /* 0x800000ff003f7221 */ /* 0x000fc80000010100 */
[----:B------:R-:W-:-:S07]  /*3880*/  FFMA R72, R72, R63, R72 ;  /* 0x0000003f48487223 */ /* 0x000fce0000000048 */
.L_x_8981:
[----:B------:R-:W-:Y:S05]  /*3890*/  BSYNC B1 ;  /* 0x0000000000017941 */ /* 0x000fea0003800000 */
.L_x_8979:
[----:B------:R-:W-:Y:S01]  /*38a0*/  HFMA2.MMA R67, -RZ, RZ, 3.7421875, 0 ;  /* 0x437c0000ff437435 */ /* 0x000fe200000001ff */
[----:B------:R-:W-:Y:S01]  /*38b0*/  HADD2.F32 R58, -RZ, R56.H1_H1 ;  /* 0x30000038ff3a7230 */ /* 0x000fe20000004100 */
[----:B------:R-:W-:Y:S01]  /*38c0*/  MOV R63, 0x3bbb989d ;  /* 0x3bbb989d003f7802 */ /* 0x000fe20000000f00 */
[----:B------:R-:W-:Y:S01]  /*38d0*/  FMUL R72, R53, R72 ;  /* 0x0000004835487220 */ /* 0x000fe20000400000 */
[----:B------:R-:W-:Y:S03]  /*38e0*/  BSSY B1, `(.L_x_8982) ;  /* 0x0000016000017945 */ /* 0x000fe60003800000 */
        /* <DEDUP_REMOVED lines=15> */
[----:B-----5:R-:W-:Y:S05]  /*39e0*/  CALL.REL.NOINC `($__internal_203_$__cuda_sm20_rcp_rn_f32_slowpath) ;  /* 0x0000008000447944 */ /* 0x020fea0003c00000 */
[----:B------:R-:W-:Y:S05]  /*39f0*/  BRA `(.L_x_8984) ;  /* 0x0000000000107947 */ /* 0x000fea0003800000 */
.L_x_8983:
[----:B------:R-:W0:Y:S02]  /*3a00*/  MUFU.RCP R72, R67 ;  /* 0x0000004300487308 */ /* 0x000e240000001000 */
[----:B0-----:R-:W-:-:S04]  /*3a10*/  FFMA R0, R67, R72, -1 ;  /* 0xbf80000043007423 */ /* 0x001fc80000000048 */
[----:B------:R-:W-:-:S04]  /*3a20*/  FADD.FTZ R59, -R0, -RZ ;  /* 0x800000ff003b7221 */ /* 0x000fc80000010100 */
[----:B------:R-:W-:-:S07]  /*3a30*/  FFMA R72, R72, R59, R72 ;  /* 0x0000003b48487223 */ /* 0x000fce0000000048 */
.L_x_8984:
[----:B------:R-:W-:Y:S05]  /*3a40*/  BSYNC B1 ;  /* 0x0000000000017941 */ /* 0x000fea0003800000 */
.L_x_8982:
[----:B------:R-:W-:Y:S01]  /*3a50*/  HADD2.F32 R56, -RZ, R56.H1_H1 ;  /* 0x30000038ff387230 */ /* 0x000fe20000004100 */
[----:B------:R-:W-:Y:S01]  /*3a60*/  MOV R59, 0x3bbb989d ;  /* 0x3bbb989d003b7802 */ /* 0x000fe20000000f00 */
[----:B------:R-:W-:Y:S01]  /*3a70*/  IMAD.MOV.U32 R63, RZ, RZ, 0x437c0000 ;  /* 0x437c0000ff3f7424 */ /* 0x000fe200078e00ff */
        /* <DEDUP_REMOVED lines=11> */
[----:B------:R-:W-:Y:S01]  /*3b30*/  FMUL R63, R59, R72 ;  /* 0x000000483b3f7220 */ /* 0x000fe20000400000 */
[----:B------:R-:W-:Y:S02]  /*3b40*/  HADD2.F32 R59, -RZ, R57.H1_H1 ;  /* 0x30000039ff3b7230 */ /* 0x000fe40000004100 */
        /* <DEDUP_REMOVED lines=9> */
[----:B-----5:R-:W-:Y:S05]  /*3be0*/  CALL.REL.NOINC `($__internal_203_$__cuda_sm20_rcp_rn_f32_slowpath) ;  /* 0x0000007c00c47944 */ /* 0x020fea0003c00000 */
[----:B------:R-:W-:Y:S05]  /*3bf0*/  BRA `(.L_x_8987) ;  /* 0x0000000000107947 */ /* 0x000fea0003800000 */
.L_x_8986:
[----:B------:R-:W0:Y:S02]  /*3c00*/  MUFU.RCP R72, R67 ;  /* 0x0000004300487308 */ /* 0x000e240000001000 */
[----:B0-----:R-:W-:-:S04]  /*3c10*/  FFMA R0, R67, R72, -1 ;  /* 0xbf80000043007423 */ /* 0x001fc80000000048 */
[----:B------:R-:W-:-:S04]  /*3c20*/  FADD.FTZ R57, -R0, -RZ ;  /* 0x800000ff00397221 */ /* 0x000fc80000010100 */
[----:B------:R-:W-:-:S07]  /*3c30*/  FFMA R72, R72, R57, R72 ;  /* 0x0000003948487223 */ /* 0x000fce0000000048 */
.L_x_8987:
[----:B------:R-:W-:Y:S05]  /*3c40*/  BSYNC B1 ;  /* 0x0000000000017941 */ /* 0x000fea0003800000 */
.L_x_8985:
[----:B------:R-:W-:Y:S01]  /*3c50*/  HFMA2.MMA R63, -RZ, RZ, 3.7421875, 0 ;  /* 0x437c0000ff3f7435 */ /* 0x000fe200000001ff */
[----:B------:R-:W-:Y:S02]  /*3c60*/  HADD2.F32 R57, -RZ, R60.H0_H0 ;  /* 0x2000003cff397230 */ /* 0x000fe40000004100 */
[----:B------:R-:W-:Y:S01]  /*3c70*/  FMUL R56, R56, R72 ;  /* 0x0000004838387220 */ /* 0x000fe20000400000 */
[----:B------:R-:W-:Y:S01]  /*3c80*/  IMAD.MOV.U32 R0, RZ, RZ, 0x3bbb989d ;  /* 0x3bbb989dff007424 */ /* 0x000fe200078e00ff */
[----:B------:R-:W-:Y:S02]  /*3c90*/  BSSY B1, `(.L_x_8988) ;  /* 0x0000016000017945 */ /* 0x000fe40003800000 */
        /* <DEDUP_REMOVED lines=15> */
[----:B-----5:R-:W-:Y:S05]  /*3d90*/  CALL.REL.NOINC `($__internal_203_$__cuda_sm20_rcp_rn_f32_slowpath) ;  /* 0x0000007c00587944 */ /* 0x020fea0003c00000 */
[----:B------:R-:W-:Y:S05]  /*3da0*/  BRA `(.L_x_8990) ;  /* 0x0000000000107947 */ /* 0x000fea0003800000 */
.L_x_8989:
[----:B------:R-:W0:Y:S02]  /*3db0*/  MUFU.RCP R72, R63 ;  /* 0x0000003f00487308 */ /* 0x000e240000001000 */
[----:B0-----:R-:W-:-:S04]  /*3dc0*/  FFMA R0, R63, R72, -1 ;  /* 0xbf8000003f007423 */ /* 0x001fc80000000048 */
[----:B------:R-:W-:-:S04]  /*3dd0*/  FADD.FTZ R59, -R0, -RZ ;  /* 0x800000ff003b7221 */ /* 0x000fc80000010100 */
[----:B------:R-:W-:-:S07]  /*3de0*/  FFMA R72, R72, R59, R72 ;  /* 0x0000003b48487223 */ /* 0x000fce0000000048 */
.L_x_8990:
[----:B------:R-:W-:Y:S05]  /*3df0*/  BSYNC B1 ;  /* 0x0000000000017941 */ /* 0x000fea0003800000 */
.L_x_8988:
[----:B------:R-:W-:Y:S01]  /*3e00*/  HFMA2.MMA R63, -RZ, RZ, 3.7421875, 0 ;  /* 0x437c0000ff3f7435 */ /* 0x000fe200000001ff */
[----:B------:R-:W-:Y:S01]  /*3e10*/  HADD2.F32 R58, -RZ, R60.H0_H0 ;  /* 0x2000003cff3a7230 */ /* 0x000fe20000004100 */
[----:B------:R-:W-:Y:S01]  /*3e20*/  MOV R59, 0x3bbb989d ;  /* 0x3bbb989d003b7802 */ /* 0x000fe20000000f00 */
[----:B------:R-:W-:Y:S04]  /*3e30*/  BSSY B1, `(.L_x_8991) ;  /* 0x000001c000017945 */ /* 0x000fe80003800000 */
        /* <DEDUP_REMOVED lines=21> */
[----:B-----5:R-:W-:Y:S05]  /*3f90*/  CALL.REL.NOINC `($__internal_203_$__cuda_sm20_rcp_rn_f32_slowpath) ;  /* 0x0000007800d87944 */ /* 0x020fea0003c00000 */
[----:B------:R-:W-:Y:S05]  /*3fa0*/  BRA `(.L_x_8993) ;  /* 0x0000000000107947 */ /* 0x000fea0003800000 */
.L_x_8992:
[----:B------:R-:W0:Y:S02]  /*3fb0*/  MUFU.RCP R72, R67 ;  /* 0x0000004300487308 */ /* 0x000e240000001000 */
[----:B0-----:R-:W-:-:S04]  /*3fc0*/  FFMA R0, R67, R72, -1 ;  /* 0xbf80000043007423 */ /* 0x001fc80000000048 */
[----:B------:R-:W-:-:S04]  /*3fd0*/  FADD.FTZ R59, -R0, -RZ ;  /* 0x800000ff003b7221 */ /* 0x000fc80000010100 */
[----:B------:R-:W-:-:S07]  /*3fe0*/  FFMA R72, R72, R59, R72 ;  /* 0x0000003b48487223 */ /* 0x000fce0000000048 */
.L_x_8993:
[----:B------:R-:W-:Y:S05]  /*3ff0*/  BSYNC B1 ;  /* 0x0000000000017941 */ /* 0x000fea0003800000 */
.L_x_8991:
        /* <DEDUP_REMOVED lines=22> */
.L_x_8995:
[----:B------:R-:W0:Y:S02]  /*4160*/  MUFU.RCP R72, R67 ;  /* 0x0000004300487308 */ /* 0x000e240000001000 */
[----:B0-----:R-:W-:-:S04]  /*4170*/  FFMA R0, R67, R72, -1 ;  /* 0xbf80000043007423 */ /* 0x001fc80000000048 */
[----:B------:R-:W-:-:S04]  /*4180*/  FADD.FTZ R63, -R0, -RZ ;  /* 0x800000ff003f7221 */ /* 0x000fc80000010100 */
[----:B------:R-:W-:-:S07]  /*4190*/  FFMA R72, R72, R63, R72 ;  /* 0x0000003f48487223 */ /* 0x000fce0000000048 */
.L_x_8996:
[----:B------:R-:W-:Y:S05]  /*41a0*/  BSYNC B1 ;  /* 0x0000000000017941 */ /* 0x000fea0003800000 */
.L_x_8994:
        /* <DEDUP_REMOVED lines=27> */
.L_x_8998:
[----:B------:R-:W0:Y:S02]  /*4360*/  MUFU.RCP R72, R67 ;  /* 0x0000004300487308 */ /* 0x000e240000001000 */
[----:B0-----:R-:W-:-:S04]  /*4370*/  FFMA R0, R67, R72, -1 ;  /* 0xbf80000043007423 */ /* 0x001fc80000000048 */
[----:B------:R-:W-:-:S04]  /*4380*/  FADD.FTZ R61, -R0, -RZ ;  /* 0x800000ff003d7221 */ /* 0x000fc80000010100 */
[----:B------:R-:W-:-:S07]  /*4390*/  FFMA R72, R72, R61, R72 ;  /* 0x0000003d48487223 */ /* 0x000fce0000000048 */
.L_x_8999:
[----:B------:R-:W-:Y:S05]  /*43a0*/  BSYNC B1 ;  /* 0x0000000000017941 */ /* 0x000fea0003800000 */
.L_x_8997:
[----:B------:R-:W-:Y:S01]  /*43b0*/  HFMA2.MMA R63, -RZ, RZ, 3.7421875, 0 ;  /* 0x437c0000ff3f7435 */ /* 0x000fe200000001ff */
[----:B------:R-:W-:Y:S01]  /*43c0*/  HADD2.F32 R61, -RZ, R64.H0_H0 ;  /* 0x20000040ff3d7230 */ /* 0x000fe20000004100 */
[----:B------:R-:W-:Y:S01]  /*43d0*/  BSSY B1, `(.L_x_9000) ;  /* 0x0000018000017945 */ /* 0x000fe20003800000 */
[----:B------:R-:W-:-:S04]  /*43e0*/  IMAD.MOV.U32 R0, RZ, RZ, 0x3bbb989d ;  /* 0x3bbb989dff007424 */ /* 0x000fc800078e00ff */
        /* <DEDUP_REMOVED lines=14> */
[----:B------:R-:W-:Y:S01]  /*44d0*/  IMAD.MOV.U32 R0, RZ, RZ, R67 ;  /* 0x000000ffff007224 */ /* 0x000fe200078e0043 */
[----:B------:R-:W-:-:S07]  /*44e0*/  MOV R2, 0x4500 ;  /* 0x0000450000027802 */ /* 0x000fce0000000f00 */
[----:B-----5:R-:W-:Y:S05]  /*44f0*/  CALL.REL.NOINC `($__internal_203_$__cuda_sm20_rcp_rn_f32_slowpath) ;  /* 0x0000007400807944 */ /* 0x020fea0003c00000 */
[----:B------:R-:W-:Y:S05]  /*4500*/  BRA `(.L_x_9002) ;  /* 0x0000000000107947 */ /* 0x000fea0003800000 */
.L_x_9001:
[----:B------:R-:W0:Y:S02]  /*4510*/  MUFU.RCP R72, R67 ;  /* 0x0000004300487308 */ /* 0x000e240000001000 */
[----:B0-----:R-:W-:-:S04]  /*4520*/  FFMA R0, R67, R72, -1 ;  /* 0xbf80000043007423 */ /* 0x001fc80000000048 */
[----:B------:R-:W-:-:S04]  /*4530*/  FADD.FTZ R63, -R0, -RZ ;  /* 0x800000ff003f7221 */ /* 0x000fc80000010100 */
[----:B------:R-:W-:-:S07]  /*4540*/  FFMA R72, R72, R63, R72 ;  /* 0x0000003f48487223 */ /* 0x000fce0000000048 */
.L_x_9002:
[----:B------:R-:W-:Y:S05]  /*4550*/  BSYNC B1 ;  /* 0x0000000000017941 */ /* 0x000fea0003800000 */
.L_x_9000:
[----:B------:R-:W-:Y:S01]  /*4560*/  HFMA2.MMA R67, -RZ, RZ, 3.7421875, 0 ;  /* 0x437c0000ff437435 */ /* 0x000fe200000001ff */
[----:B------:R-:W-:Y:S01]  /*4570*/  HADD2.F32 R62, -RZ, R64.H0_H0 ;  /* 0x20000040ff3e7230 */ /* 0x000fe20000004100 */
[----:B------:R-:W-:Y:S01]  /*4580*/  MOV R63, 0x3bbb989d ;  /* 0x3bbb989d003f7802 */ /* 0x000fe20000000f00 */
[----:B------:R-:W-:Y:S01]  /*4590*/  HADD2.F32 R70, -RZ, R66.H0_H0 ;  /* 0x20000042ff467230 */ /* 0x000fe20000004100 */
        /* <DEDUP_REMOVED lines=23> */
.L_x_9004:
[----:B------:R-:W0:Y:S02]  /*4710*/  MUFU.RCP R72, R67 ;  /* 0x0000004300487308 */ /* 0x000e240000001000 */
[----:B0-----:R-:W-:-:S04]  /*4720*/  FFMA R0, R67, R72, -1 ;  /* 0xbf80000043007423 */ /* 0x001fc80000000048 */
[----:B------:R-:W-:-:S04]  /*4730*/  FADD.FTZ R63, -R0, -RZ ;  /* 0x800000ff003f7221 */ /* 0x000fc80000010100 */
[----:B------:R-:W-:-:S07]  /*4740*/  FFMA R72, R72, R63, R72 ;  /* 0x0000003f48487223 */ /* 0x000fce0000000048 */
.L_x_9005:
[----:B------:R-:W-:Y:S05]  /*4750*/  BSYNC B1 ;  /* 0x0000000000017941 */ /* 0x000fea0003800000 */
.L_x_9003:
[----:B------:R-:W-:Y:S01]  /*4760*/  HFMA2.MMA R67, -RZ, RZ, 3.7421875, 0 ;  /* 0x437c0000ff437435 */ /* 0x000fe200000001ff */
[----:B------:R-:W-:Y:S01]  /*4770*/  HADD2.F32 R63, -RZ, R64.H1_H1 ;  /* 0x30000040ff3f7230 */ /* 0x000fe20000004100 */
[----:B------:R-:W-:Y:S01]  /*4780*/  MOV R0, 0x3bbb989d ;  /* 0x3bbb989d00007802 */ /* 0x000fe20000000f00 */
[----:B------:R-:W-:Y:S04]  /*4790*/  BSSY B1, `(.L_x_9006) ;  /* 0x0000017000017945 */ /* 0x000fe80003800000 */
        /* <DEDUP_REMOVED lines=16> */
[----:B-----5:R-:W-:Y:S05]  /*48a0*/  CALL.REL.NOINC `($__internal_203_$__cuda_sm20_rcp_rn_f32_slowpath) ;  /* 0x0000007000947944 */ /* 0x020fea0003c00000 */
[----:B------:R-:W-:Y:S05]  /*48b0*/  BRA `(.L_x_9008) ;  /* 0x0000000000107947 */ /* 0x000fea0003800000 */
.L_x_9007:
[----:B------:R-:W0:Y:S02]  /*48c0*/  MUFU.RCP R72, R71 ;  /* 0x0000004700487308 */ /* 0x000e240000001000 */
[----:B0-----:R-:W-:-:S04]  /*48d0*/  FFMA R0, R71, R72, -1 ;  /* 0xbf80000047007423 */ /* 0x001fc80000000048 */
[----:B------:R-:W-:-:S04]  /*48e0*/  FADD.FTZ R67, -R0, -RZ ;  /* 0x800000ff00437221 */ /* 0x000fc80000010100 */
[----:B------:R-:W-:-:S07]  /*48f0*/  FFMA R72, R72, R67, R72 ;  /* 0x0000004348487223 */ /* 0x000fce0000000048 */
.L_x_9008:
[----:B------:R-:W-:Y:S05]  /*4900*/  BSYNC B1 ;  /* 0x0000000000017941 */ /* 0x000fea0003800000 */
.L_x_9006:
        /* <DEDUP_REMOVED lines=27> */
.L_x_9010:
[----:B------:R-:W0:Y:S02]  /*4ac0*/  MUFU.RCP R72, R71 ;  /* 0x0000004700487308 */ /* 0x000e240000001000 */
[----:B0-----:R-:W-:-:S04]  /*4ad0*/  FFMA R0, R71, R72, -1 ;  /* 0xbf80000047007423 */ /* 0x001fc80000000048 */
[----:B------:R-:W-:-:S04]  /*4ae0*/  FADD.FTZ R65, -R0, -RZ ;  /* 0x800000ff00417221 */ /* 0x000fc80000010100 */
[----:B------:R-:W-:-:S07]  /*4af0*/  FFMA R72, R72, R65, R72 ;  /* 0x0000004148487223 */ /* 0x000fce0000000048 */
.L_x_9011:
[----:B------:R-:W-:Y:S05]  /*4b00*/  BSYNC B1 ;  /* 0x0000000000017941 */ /* 0x000fea0003800000 */
.L_x_9009:
        /* <DEDUP_REMOVED lines=22> */
.L_x_9013:
[----:B------:R-:W0:Y:S02]  /*4c70*/  MUFU.RCP R72, R71 ;  /* 0x0000004700487308 */ /* 0x000e240000001000 */
[----:B0-----:R-:W-:-:S04]  /*4c80*/  FFMA R0, R71, R72, -1 ;  /* 0xbf80000047007423 */ /* 0x001fc80000000048 */
[----:B------:R-:W-:-:S04]  /*4c90*/  FADD.FTZ R67, -R0, -RZ ;  /* 0x800000ff00437221 */ /* 0x000fc80000010100 */
[----:B------:R-:W-:-:S07]  /*4ca0*/  FFMA R72, R72, R67, R72 ;  /* 0x0000004348487223 */ /* 0x000fce0000000048 */
.L_x_9014:
[----:B------:R-:W-:Y:S05]  /*4cb0*/  BSYNC B1 ;  /* 0x0000000000017941 */ /* 0x000fea0003800000 */
.L_x_9012:
        /* <DEDUP_REMOVED lines=9> */
[----:B------:R-:W-:Y:S01]  /*4d50*/  FFMA R2, -R70, 1.925963033500011079e-08, R67 ;  /* 0x32a5706046027823 */ /* 0x000fe20000000143 */
        /* <DEDUP_REMOVED lines=8> */
[----:B------:R-:W-:-:S04]  /*4de0*/  LOP3.LUT R0, R0, 0x7f800000, RZ, 0xc0, !PT ;  /* 0x7f80000000007812 */ /* 0x000fc800078ec0ff */
[----:B------:R-:W-:Y:S01]  /*4df0*/  ISETP.GT.U32.AND P0, PT, R0, 0x1ffffff, PT ;  /* 0x01ffffff0000780c */ /* 0x000fe20003f04070 */
[----:B------:R-:W-:-:S05]  /*4e00*/  HADD2.F32 R0, -RZ, R19.H0_H0 ;  /* 0x20000013ff007230 */ /* 0x000fca0000004100 */
[----:B------:R-:W-:-:S07]  /*4e10*/  FMUL R65, R65, R0 ;  /* 0x0000000041417220 */ /* 0x000fce0000400000 */
[----:B------:R-:W-:Y:S05]  /*4e20*/  @P0 BRA `(.L_x_9016) ;  /* 0x0000000000100947 */ /* 0x000fea0003800000 */
[----:B------:R-:W-:Y:S02]  /*4e30*/  MOV R0, R73 ;  /* 0x0000004900007202 */ /* 0x000fe40000000f00 */
[----:B------:R-:W-:-:S07]  /*4e40*/  MOV R2, 0x4e60 ;  /* 0x00004e6000027802 */ /* 0x000fce0000000f00 */
[----:B-----5:R-:W-:Y:S05]  /*4e50*/  CALL.REL.NOINC `($__internal_203_$__cuda_sm20_rcp_rn_f32_slowpath) ;  /* 0x0000006c00287944 */ /* 0x020fea0003c00000 */
[----:B------:R-:W-:Y:S05]  /*4e60*/  BRA `(.L_x_9017) ;  /* 0x0000000000107947 */ /* 0x000fea0003800000 */
.L_x_9016:
[----:B------:R-:W0:Y:S02]  /*4e70*/  MUFU.RCP R72, R73 ;  /* 0x0000004900487308 */ /* 0x000e240000001000 */
[----:B0-----:R-:W-:-:S04]  /*4e80*/  FFMA R0, R73, R72, -1 ;  /* 0xbf80000049007423 */ /* 0x001fc80000000048 */
[----:B------:R-:W-:-:S04]  /*4e90*/  FADD.FTZ R67, -R0, -RZ ;  /* 0x800000ff00437221 */ /* 0x000fc80000010100 */
[----:B------:R-:W-:-:S07]  /*4ea0*/  FFMA R72, R72, R67, R72 ;  /* 0x0000004348487223 */ /* 0x000fce0000000048 */
.L_x_9017:
[----:B------:R-:W-:Y:S05]  /*4eb0*/  BSYNC B1 ;  /* 0x0000000000017941 */ /* 0x000fea0003800000 */
.L_x_9015:
        /* <DEDUP_REMOVED lines=22> */
.L_x_9019:
[----:B------:R-:W0:Y:S02]  /*5020*/  MUFU.RCP R72, R73 ;  /* 0x0000004900487308 */ /* 0x000e240000001000 */
[----:B0-----:R-:W-:-:S04]  /*5030*/  FFMA R0, R73, R72, -1 ;  /* 0xbf80000049007423 */ /* 0x001fc80000000048 */
[----:B------:R-:W-:-:S04]  /*5040*/  FADD.FTZ R67, -R0, -RZ ;  /* 0x800000ff00437221 */ /* 0x000fc80000010100 */
[----:B------:R-:W-:-:S07]  /*5050*/  FFMA R72, R72, R67, R72 ;  /* 0x0000004348487223 */ /* 0x000fce0000000048 */
.L_x_9020:
[----:B------:R-:W-:Y:S05]  /*5060*/  BSYNC B1 ;  /* 0x0000000000017941 */ /* 0x000fea0003800000 */
.L_x_9018:
        /* <DEDUP_REMOVED lines=23> */
[----:B------:R-:W-:-:S07]  /*51e0*/  MOV R2, 0x5200 ;  /* 0x0000520000027802 */ /* 0x000fce0000000f00 */
[----:B-----5:R-:W-:Y:S05]  /*51f0*/  CALL.REL.NOINC `($__internal_203_$__cuda_sm20_rcp_rn_f32_slowpath) ;  /* 0x0000006800407944 */ /* 0x020fea0003c00000 */
[----:B------:R-:W-:Y:S05]  /*5200*/  BRA `(.L_x_9023) ;  /* 0x0000000000107947 */ /* 0x000fea0003800000 */
.L_x_9022:
[----:B------:R-:W0:Y:S02]  /*5210*/  MUFU.RCP R67, R0 ;  /* 0x0000000000437308 */ /* 0x000e240000001000 */
[----:B0-----:R-:W-:-:S04]  /*5220*/  FFMA R2, R0, R67, -1 ;  /* 0xbf80000000027423 */ /* 0x001fc80000000043 */
[----:B------:R-:W-:-:S04]  /*5230*/  FADD.FTZ R2, -R2, -RZ ;  /* 0x800000ff02027221 */ /* 0x000fc80000010100 */
[----:B------:R-:W-:-:S07]  /*5240*/  FFMA R72, R67, R2, R67 ;  /* 0x0000000243487223 */ /* 0x000fce0000000043 */
.L_x_9023:
[----:B------:R-:W-:Y:S05]  /*5250*/  BSYNC B1 ;  /* 0x0000000000017941 */ /* 0x000fea0003800000 */
.L_x_9021:
[----:B------:R-:W-:Y:S01]  /*5260*/  SHF.L.U32 R74, R47, 0x1, RZ ;  /* 0x000000012f4a7819 */ /* 0x000fe200000006ff */
[----:B------:R-:W-:Y:S01]  /*5270*/  FMUL R0, R54, UR6 ;  /* 0x0000000636007c20 */ /* 0x000fe20008400000 */
[----:B------:R-:W-:Y:S01]  /*5280*/  FMNMX R54, R51, |R54|, !PT ;  /* 0x4000003633367209 */ /* 0x000fe20007800000 */
[----:B------:R-:W-:Y:S01]  /*5290*/  FMUL R2, R55, UR6 ;  /* 0x0000000637027c20 */ /* 0x000fe20008400000 */
[----:B------:R-:W-:Y:S01]  /*52a0*/  SHF.L.U64.HI R73, R47, 0x1, R52 ;  /* 0x000000012f497819 */ /* 0x000fe20000010234 */
[----:B------:R-:W-:Y:S01]  /*52b0*/  FMUL R51, R57, UR6 ;  /* 0x0000000639337c20 */ /* 0x000fe20008400000 */
[----:B------:R-:W-:Y:S01]  /*52c0*/  IADD3 R66, P0, R74, R21, RZ ;  /* 0x000000154a427210 */ /* 0x000fe20007f1e0ff */
[----:B------:R-:W-:Y:S01]  /*52d0*/  FMUL R68, R59, UR6 ;  /* 0x000000063b447c20 */ /* 0x000fe20008400000 */
[----:B------:R-:W-:Y:S01]  /*52e0*/  FMNMX R54, |R55|, R54, !PT ;  /* 0x0000003637367209 */ /* 0x000fe20007800200 */
[----:B------:R-:W-:Y:S01]  /*52f0*/  FMUL R69, R69, R72 ;  /* 0x0000004845457220 */ /* 0x000fe20000400000 */
[----:B------:R-:W-:Y:S01]  /*5300*/  F2FP.SATFINITE.E4M3.F32.PACK_AB_MERGE_C R52, RZ, R0, RZ ;  /* 0x00000000ff34723e */ /* 0x000fe200048070ff */
[----:B------:R-:W-:Y:S01]  /*5310*/  IMAD.X R67, R73, 0x1, R22, P0 ;  /* 0x0000000149437824 */ /* 0x000fe200000e0616 */
[----:B------:R-:W-:Y:S01]  /*5320*/  F2FP.SATFINITE.E4M3.F32.PACK_AB_MERGE_C R47, RZ, R2, RZ ;  /* 0x00000002ff2f723e */ /* 0x000fe200048070ff */
[----:B------:R-:W-:Y:S01]  /*5330*/  FMUL R2, R63, UR6 ;  /* 0x000000063f027c20 */ /* 0x000fe20008400000 */
[----:B------:R-:W-:Y:S01]  /*5340*/  IADD3 R76, P0, R66, UR12, RZ ;  /* 0x0000000c424c7c10 */ /* 0x000fe2000ff1e0ff */
[----:B------:R-:W-:Y:S01]  /*5350*/  FMUL R0, R19, UR6 ;  /* 0x0000000613007c20 */ /* 0x000fe20008400000 */
[----:B------:R-:W-:Y:S01]  /*5360*/  FMNMX R54, |R57|, R54, !PT ;  /* 0x0000003639367209 */ /* 0x000fe20007800200 */
[----:B------:R-:W-:Y:S01]  /*5370*/  FMUL R57, R65, UR6 ;  /* 0x0000000641397c20 */ /* 0x000fe20008400000 */
[----:B------:R-:W-:Y:S01]  /*5380*/  PRMT R75, R47, 0x7604, R52 ;  /* 0x000076042f4b7816 */ /* 0x000fe20000000034 */
[----:B------:R-:W-:Y:S01]  /*5390*/  FMUL R55, R18, R69 ;  /* 0x0000004512377220 */ /* 0x000fe20000400000 */
[----:B------:R-:W-:Y:S01]  /*53a0*/  IADD3.X R77, R67, UR13, RZ, P0, !PT ;  /* 0x0000000d434d7c10 */ /* 0x000fe200087fe4ff */
[----:B------:R-:W-:Y:S01]  /*53b0*/  FMUL R69, R53, UR6 ;  /* 0x0000000635457c20 */ /* 0x000fe20008400000 */
[----:B------:R-:W-:Y:S01]  /*53c0*/  FMNMX R70, |R59|, R54, !PT ;  /* 0x000000363b467209 */ /* 0x000fe20007800200 */
[----:B------:R-:W-:Y:S01]  /*53d0*/  FMUL R59, R61, UR6 ;  /* 0x000000063d3b7c20 */ /* 0x000fe20008400000 */
[----:B------:R-:W-:Y:S01]  /*53e0*/  F2FP.SATFINITE.E4M3.F32.PACK_AB_MERGE_C R51, RZ, R51, RZ ;  /* 0x00000033ff33723e */ /* 0x000fe200048070ff */
[----:B------:R0:W-:Y:S01]  /*53f0*/  STG.E.U16 desc[UR8][R66.64], R75 ;  /* 0x0000004b42007986 */ /* 0x0001e2000c101508 */
[----:B------:R-:W-:Y:S01]  /*5400*/  F2FP.SATFINITE.E4M3.F32.PACK_AB_MERGE_C R68, RZ, R68, RZ ;  /* 0x00000044ff44723e */ /* 0x000fe200048070ff */
[----:B------:R-:W-:Y:S01]  /*5410*/  FMUL R18, R56, UR6 ;  /* 0x0000000638127c20 */ /* 0x000fe20008400000 */
[----:B------:R-:W-:Y:S01]  /*5420*/  IADD3 R78, P0, R66, UR7, RZ ;  /* 0x00000007424e7c10 */ /* 0x000fe2000ff1e0ff */
[----:B------:R-:W-:Y:S01]  /*5430*/  UIMAD UR5, UR5, 0x5, URZ ;  /* 0x00000005050578a4 */ /* 0x000fe2000f8e023f */
[----:B------:R-:W-:-:S02]  /*5440*/  PRMT R81, R68, 0x7604, R51 ;  /* 0x0000760444517816 */ /* 0x000fc40000000033 */
[----:B------:R-:W-:Y:S02]  /*5450*/  IADD3.X R79, R67, UR10, RZ, P0, !PT ;  /* 0x0000000a434f7c10 */ /* 0x000fe400087fe4ff */
[----:B------:R-:W-:Y:S01]  /*5460*/  F2FP.SATFINITE.E4M3.F32.PACK_AB_MERGE_C R59, RZ, R59, RZ ;  /* 0x0000003bff3b723e */ /* 0x000fe200048070ff */
[----:B------:R1:W-:Y:S01]  /*5470*/  STG.E.U16 desc[UR8][R76.64], R81 ;  /* 0x000000514c007986 */ /* 0x0003e2000c101508 */
[----:B------:R-:W-:Y:S02]  /*5480*/  F2FP.SATFINITE.E4M3.F32.PACK_AB_MERGE_C R2, RZ, R2, RZ ;  /* 0x00000002ff02723e */ /* 0x000fe400048070ff */
[----:B0-----:R-:W-:Y:S02]  /*5490*/  IADD3 R66, P0, R76, UR7, RZ ;  /* 0x000000074c427c10 */ /* 0x001fe4000ff1e0ff */
[----:B------:R-:W-:Y:S02]  /*54a0*/  F2FP.SATFINITE.E4M3.F32.PACK_AB_MERGE_C R57, RZ, R57, RZ ;  /* 0x00000039ff39723e */ /* 0x000fe400048070ff */
[----:B------:R-:W-:-:S02]  /*54b0*/  F2FP.SATFINITE.E4M3.F32.PACK_AB_MERGE_C R0, RZ, R0, RZ ;  /* 0x00000000ff00723e */ /* 0x000fc400048070ff */
[----:B------:R-:W-:Y:S02]  /*54c0*/  LOP3.LUT R54, R52, 0xff, RZ, 0xc0, !PT ;  /* 0x000000ff34367812 */ /* 0x000fe400078ec0ff */
[----:B------:R-:W-:Y:S02]  /*54d0*/  LOP3.LUT R51, R51, 0xffff, RZ, 0xc0, !PT ;  /* 0x0000ffff33337812 */ /* 0x000fe400078ec0ff */
[----:B------:R-:W-:Y:S02]  /*54e0*/  PRMT R75, R2, 0x7604, R59 ;  /* 0x00007604024b7816 */ /* 0x000fe4000000003b */
[----:B------:R-:W-:Y:S02]  /*54f0*/  IADD3.X R67, R77, UR10, RZ, P0, !PT ;  /* 0x0000000a4d437c10 */ /* 0x000fe400087fe4ff */
[----:B-1----:R-:W-:Y:S01]  /*5500*/  PRMT R77, R0, 0x7604, R57 ;  /* 0x00007604004d7816 */ /* 0x002fe20000000039 */
[----:B------:R0:W-:Y:S01]  /*5510*/  STG.E.U16 desc[UR8][R78.64], R75 ;  /* 0x0000004b4e007986 */ /* 0x0001e2000c101508 */
[----:B------:R-:W-:Y:S01]  /*5520*/  PRMT R54, R51, 0x7604, R54 ;  /* 0x0000760433367816 */ /* 0x000fe20000000036 */
[----:B------:R-:W-:Y:S01]  /*5530*/  FMUL R51, R58, UR6 ;  /* 0x000000063a337c20 */ /* 0x000fe20008400000 */
[----:B------:R-:W-:Y:S01]  /*5540*/  FMNMX R52, |R61|, R70, !PT ;  /* 0x000000463d347209 */ /* 0x000fe20007800200 */
[----:B------:R-:W-:Y:S01]  /*5550*/  FMUL R61, R60, UR6 ;  /* 0x000000063c3d7c20 */ /* 0x000fe20008400000 */
[----:B------:R-:W-:Y:S01]  /*5560*/  F2FP.SATFINITE.E4M3.F32.PACK_AB_MERGE_C R69, RZ, R69, RZ ;  /* 0x00000045ff45723e */ /* 0x000fe200048070ff */
[----:B------:R1:W-:Y:S01]  /*5570*/  STG.E.U16 desc[UR8][R66.64], R77 ;  /* 0x0000004d42007986 */ /* 0x0003e2000c101508 */
[----:B------:R-:W-:-:S02]  /*5580*/  IADD3 R74, P0, R74, R23, RZ ;  /* 0x000000174a4a7210 */ /* 0x000fc40007f1e0ff */
[----:B------:R-:W-:Y:S02]  /*5590*/  F2FP.SATFINITE.E4M3.F32.PACK_AB_MERGE_C R18, RZ, R18, RZ ;  /* 0x00000012ff12723e */ /* 0x000fe400048070ff */
[----:B------:R-:W-:Y:S02]  /*55a0*/  IADD3 R11, R11, 0x1d, RZ ;  /* 0x0000001d0b0b7810 */ /* 0x000fe40007ffe0ff */
[----:B0-----:R-:W-:Y:S02]  /*55b0*/  IADD3.X R75, R73, R24, RZ, P0, !PT ;  /* 0x00000018494b7210 */ /* 0x001fe400007fe4ff */
[----:B------:R-:W-:Y:S02]  /*55c0*/  PRMT R79, R18, 0x7604, R69 ;  /* 0x00007604124f7816 */ /* 0x000fe40000000045 */
[----:B------:R-:W-:Y:S02]  /*55d0*/  IADD3 R72, P0, R74, UR12, RZ ;  /* 0x0000000c4a487c10 */ /* 0x000fe4000ff1e0ff */
[----:B-1----:R-:W-:Y:S01]  /*55e0*/  F2FP.SATFINITE.E4M3.F32.PACK_AB_MERGE_C R66, RZ, R51, RZ ;  /* 0x00000033ff42723e */ /* 0x002fe200048070ff */
[----:B------:R0:W-:Y:S01]  /*55f0*/  STG.E.U16 desc[UR8][R74.64], R79 ;  /* 0x0000004f4a007986 */ /* 0x0001e2000c101508 */
[----:B------:R-:W-:-:S02]  /*5600*/  F2FP.SATFINITE.E4M3.F32.PACK_AB_MERGE_C R51, RZ, R61, RZ ;  /* 0x0000003dff33723e */ /* 0x000fc400048070ff */
[----:B------:R-:W-:Y:S02]  /*5610*/  IADD3.X R73, R75, UR13, RZ, P0, !PT ;  /* 0x0000000d4b497c10 */ /* 0x000fe400087fe4ff */
[----:B------:R-:W-:Y:S02]  /*5620*/  PRMT R61, R51, 0x7604, R66 ;  /* 0x00007604333d7816 */ /* 0x000fe40000000042 */
[----:B------:R-:W-:Y:S02]  /*5630*/  FMNMX R52, |R63|, R52, !PT ;  /* 0x000000343f347209 */ /* 0x000fe40007800200 */
[----:B------:R-:W-:Y:S01]  /*5640*/  LOP3.LUT R67, R47, 0xff, RZ, 0xc0, !PT ;  /* 0x000000ff2f437812 */ /* 0x000fe200078ec0ff */
[----:B------:R1:W-:Y:S01]  /*5650*/  STG.E.U16 desc[UR8][R72.64], R61 ;  /* 0x0000003d48007986 */ /* 0x0003e2000c101508 */
[----:B------:R-:W-:Y:S02]  /*5660*/  LOP3.LUT R68, R68, 0xffff, RZ, 0xc0, !PT ;  /* 0x0000ffff44447812 */ /* 0x000fe400078ec0ff */
[----:B0-----:R-:W-:-:S02]  /*5670*/  IADD3 R74, P0, R74, UR7, RZ ;  /* 0x000000074a4a7c10 */ /* 0x001fc4000ff1e0ff */
[----:B------:R-:W-:Y:S02]  /*5680*/  LOP3.LUT R63, R69, 0xff, RZ, 0xc0, !PT ;  /* 0x000000ff453f7812 */ /* 0x000fe400078ec0ff */
[----:B------:R-:W-:Y:S02]  /*5690*/  LOP3.LUT R66, R66, 0xffff, RZ, 0xc0, !PT ;  /* 0x0000ffff42427812 */ /* 0x000fe400078ec0ff */
[----:B------:R-:W-:Y:S02]  /*56a0*/  IADD3.X R75, R75, UR10, RZ, P0, !PT ;  /* 0x0000000a4b4b7c10 */ /* 0x000fe400087fe4ff */
[----:B------:R-:W-:Y:S01]  /*56b0*/  LOP3.LUT R11, R11, 0x1f, RZ, 0xc0, !PT ;  /* 0x0000001f0b0b7812 */ /* 0x000fe200078ec0ff */
[----:B-1----:R-:W-:Y:S01]  /*56c0*/  FMUL R61, R55, UR6 ;  /* 0x00000006373d7c20 */ /* 0x002fe20008400000 */
[----:B------:R-:W-:Y:S02]  /*56d0*/  IADD3 R72, P0, R72, UR7, RZ ;  /* 0x0000000748487c10 */ /* 0x000fe4000ff1e0ff */
[----:B------:R-:W-:Y:S01]  /*56e0*/  PRMT R67, R68, 0x7604, R67 ;  /* 0x0000760444437816 */ /* 0x000fe20000000043 */
[----:B------:R-:W-:Y:S01]  /*56f0*/  FMUL R68, R62, UR6 ;  /* 0x000000063e447c20 */ /* 0x000fe20008400000 */
[----:B------:R-:W-:Y:S01]  /*5700*/  FMNMX R52, |R65|, R52, !PT ;  /* 0x0000003441347209 */ /* 0x000fe20007800200 */
[----:B------:R-:W-:Y:S01]  /*5710*/  FMUL R65, R64, UR6 ;  /* 0x0000000640417c20 */ /* 0x000fe20008400000 */
[----:B------:R-:W-:Y:S01]  /*5720*/  PRMT R63, R66, 0x7604, R63 ;  /* 0x00007604423f7816 */ /* 0x000fe2000000003f */
[----:B------:R-:W-:Y:S01]  /*5730*/  FMUL R66, R71, UR6 ;  /* 0x0000000647427c20 */ /* 0x000fe20008400000 */
[----:B------:R-:W-:-:S02]  /*5740*/  IADD3.X R73, R73, UR10, RZ, P0, !PT ;  /* 0x0000000a49497c10 */ /* 0x000fc400087fe4ff */
[----:B------:R-:W-:Y:S02]  /*5750*/  IADD3 R28, P0, P1, R11, UR11, R28 ;  /* 0x0000000b0b1c7c10 */ /* 0x000fe4000f91e01c */
[----:B------:R-:W-:Y:S02]  /*5760*/  F2FP.SATFINITE.E4M3.F32.PACK_AB_MERGE_C R68, RZ, R68, RZ ;  /* 0x00000044ff44723e */ /* 0x000fe400048070ff */
[----:B------:R-:W-:Y:S02]  /*5770*/  F2FP.SATFINITE.E4M3.F32.PACK_AB_MERGE_C R65, RZ, R65, RZ ;  /* 0x00000041ff41723e */ /* 0x000fe400048070ff */
[----:B------:R-:W-:Y:S02]  /*5780*/  F2FP.SATFINITE.E4M3.F32.PACK_AB_MERGE_C R66, RZ, R66, RZ ;  /* 0x00000042ff42723e */ /* 0x000fe400048070ff */
[----:B------:R-:W-:Y:S02]  /*5790*/  F2FP.SATFINITE.E4M3.F32.PACK_AB_MERGE_C R61, RZ, R61, RZ ;  /* 0x0000003dff3d723e */ /* 0x000fe400048070ff */
[----:B------:R-:W-:-:S02]  /*57a0*/  IADD3.X R70, RZ, UR4, R29, P0, P1 ;  /* 0x00000004ff467c10 */ /* 0x000fc400087e241d */
[----:B------:R-:W-:Y:S02]  /*57b0*/  IADD3 R29, P0, R28, UR11, RZ ;  /* 0x0000000b1c1d7c10 */ /* 0x000fe4000ff1e0ff */
[----:B------:R-:W-:Y:S02]  /*57c0*/  PRMT R47, R65, 0x7604, R68 ;  /* 0x00007604412f7816 */ /* 0x000fe40000000044 */
[----:B------:R-:W-:Y:S02]  /*57d0*/  PRMT R69, R61, 0x7604, R66 ;  /* 0x000076043d457816 */ /* 0x000fe40000000042 */
[----:B------:R-:W-:Y:S01]  /*57e0*/  IADD3.X R28, R70, UR4, RZ, P0, !PT ;  /* 0x00000004461c7c10 */ /* 0x000fe200087fe4ff */
[----:B------:R0:W-:Y:S01]  /*57f0*/  STG.E.U16 desc[UR8][R74.64], R47 ;  /* 0x0000002f4a007986 */ /* 0x0001e2000c101508 */
[----:B------:R-:W-:Y:S02]  /*5800*/  IADD3 R70, P0, R26, UR7, RZ ;  /* 0x000000071a467c10 */ /* 0x000fe4000ff1e0ff */
[----:B------:R-:W-:Y:S01]  /*5810*/  LEA R78, P1, R29, R10, 0x2 ;  /* 0x0000000a1d4e7211 */ /* 0x000fe200078210ff */
[----:B------:R1:W-:Y:S01]  /*5820*/  STG.E.U16 desc[UR8][R72.64], R69 ;  /* 0x0000004548007986 */ /* 0x0003e2000c101508 */
[----:B------:R-:W-:-:S02]  /*5830*/  FMNMX R52, |R19|, R52, !PT ;  /* 0x0000003413347209 */ /* 0x000fc40007800200 */
[----:B------:R-:W-:Y:S02]  /*5840*/  LEA.HI.X R79, R29, R12, R28, 0x2, P1 ;  /* 0x0000000c1d4f7211 */ /* 0x000fe400008f141c */
[----:B------:R-:W-:Y:S01]  /*5850*/  LOP3.LUT R51, R51, 0xffff, RZ, 0xc0, !PT ;  /* 0x0000ffff33337812 */ /* 0x000fe200078ec0ff */
[----:B0-----:R-:W0:Y:S01]  /*5860*/  LDC R47, c[0x0][0x248] ;  /* 0x00009200ff2f7b82 */ /* 0x001e220000000800 */
[----:B-1----:R-:W-:Y:S02]  /*5870*/  IADD3.X R69, R27, UR10, RZ, P0, !PT ;  /* 0x0000000a1b457c10 */ /* 0x002fe400087fe4ff */
[----:B------:R-:W-:Y:S02]  /*5880*/  IADD3 R26, P0, R11, R70, RZ ;  /* 0x000000460b1a7210 */ /* 0x000fe40007f1e0ff */
[----:B------:R-:W-:Y:S02]  /*5890*/  LOP3.LUT R72, R18, 0xff, RZ, 0xc0, !PT ;  /* 0x000000ff12487812 */ /* 0x000fe400078ec0ff */
[----:B------:R-:W-:-:S02]  /*58a0*/  IADD3.X R27, RZ, R69, RZ, P0, !PT ;  /* 0x00000045ff1b7210 */ /* 0x000fc400007fe4ff */
[----:B------:R-:W-:Y:S02]  /*58b0*/  IADD3 R10, P0, R26, UR7, RZ ;  /* 0x000000071a0a7c10 */ /* 0x000fe4000ff1e0ff */
[----:B------:R-:W-:Y:S02]  /*58c0*/  PRMT R72, R51, 0x7604, R72 ;  /* 0x0000760433487816 */ /* 0x000fe40000000048 */
[----:B------:R-:W-:Y:S01]  /*58d0*/  IADD3.X R29, R27, UR10, RZ, P0, !PT ;  /* 0x0000000a1b1d7c10 */ /* 0x000fe200087fe4ff */
[----:B------:R-:W-:-:S03]  /*58e0*/  IMAD.SHL.U32 R81, R10, 0x4, RZ ;  /* 0x000000040a517824 */ /* 0x000fc600078e00ff */
[----:B------:R-:W-:Y:S02]  /*58f0*/  SHF.L.U64.HI R12, R10, 0x2, R29 ;  /* 0x000000020a0c7819 */ /* 0x000fe4000001021d */
[----:B------:R-:W-:Y:S01]  /*5900*/  IADD3 R76, P0, R81, R14, RZ ;  /* 0x0000000e514c7210 */ /* 0x000fe20007f1e0ff */
[----:B0-----:R-:W-:Y:S01]  /*5910*/  IMAD.WIDE.U32 R74, R47, 0x5, R26 ;  /* 0x000000052f4a7825 */ /* 0x001fe200078e001a */
[----:B------:R-:W-:Y:S02]  /*5920*/  IADD3 R80, P1, R81, R16, RZ ;  /* 0x0000001051507210 */ /* 0x000fe40007f3e0ff */
[----:B------:R-:W-:Y:S02]  /*5930*/  IADD3.X R77, R12, R15, RZ, P0, !PT ;  /* 0x0000000f0c4d7210 */ /* 0x000fe400007fe4ff */
[----:B------:R-:W-:Y:S02]  /*5940*/  IADD3 R84, P0, R78, UR11, RZ ;  /* 0x0000000b4e547c10 */ /* 0x000fe4000ff1e0ff */
[----:B------:R-:W-:Y:S01]  /*5950*/  IADD3.X R81, R12, R17, RZ, P1, !PT ;  /* 0x000000110c517210 */ /* 0x000fe20000ffe4ff */
[----:B------:R0:W5:Y:S01]  /*5960*/  LDG.E R26, desc[UR8][R76.64] ;  /* 0x000000084c1a7981 */ /* 0x000162000c1e1900 */
[----:B------:R-:W-:-:S02]  /*5970*/  IADD3.X R85, R79, UR4, RZ, P0, !PT ;  /* 0x000000044f557c10 */ /* 0x000fc400087fe4ff */
[----:B------:R-:W-:Y:S01]  /*5980*/  IADD3 R82, P0, R84, UR11, RZ ;  /* 0x0000000b54527c10 */ /* 0x000fe2000ff1e0ff */
[----:B------:R1:W5:Y:S01]  /*5990*/  LDG.E R19, desc[UR8][R80.64] ;  /* 0x0000000850137981 */ /* 0x000362000c1e1900 */
[----:B------:R-:W-:Y:S01]  /*59a0*/  IADD3 R27, R75, UR5, RZ ;  /* 0x000000054b1b7c10 */ /* 0x000fe2000fffe0ff */
[C---:B------:R-:W-:Y:S01]  /*59b0*/  IMAD.SHL.U32 R75, R74.reuse, 0x4, RZ ;  /* 0x000000044a4b7824 */ /* 0x040fe200078e00ff */
[----:B------:R-:W-:Y:S01]  /*59c0*/  IADD3.X R83, R85, UR4, RZ, P0, !PT ;  /* 0x0000000455537c10 */ /* 0x000fe200087fe4ff */
[----:B------:R2:W5:Y:S01]  /*59d0*/  LDG.E R18, desc[UR8][R84.64] ;  /* 0x0000000854127981 */ /* 0x000562000c1e1900 */
[----:B------:R-:W-:Y:S02]  /*59e0*/  SHF.L.U64.HI R28, R74, 0x2, R27 ;  /* 0x000000024a1c7819 */ /* 0x000fe4000001021b */
[----:B0-----:R-:W-:Y:S01]  /*59f0*/  IADD3 R76, P0, R82, UR11, RZ ;  /* 0x0000000b524c7c10 */ /* 0x001fe2000ff1e0ff */
[----:B------:R0:W5:Y:S03]  /*5a00*/  LDG.E R27, desc[UR8][R78.64] ;  /* 0x000000084e1b7981 */ /* 0x000166000c1e1900 */
[----:B------:R-:W-:Y:S01]  /*5a10*/  IADD3.X R77, R83, UR4, RZ, P0, !PT ;  /* 0x00000004534d7c10 */ /* 0x000fe200087fe4ff */
[----:B------:R-:W5:Y:S01]  /*5a20*/  LDG.E R12, desc[UR8][R82.64] ;  /* 0x00000008520c7981 */ /* 0x000f62000c1e1900 */
[----:B-1----:R-:W-:-:S02]  /*5a30*/  IADD3 R80, P0, R75, R14, RZ ;  /* 0x0000000e4b507210 */ /* 0x002fc40007f1e0ff */
[----:B------:R-:W-:Y:S01]  /*5a40*/  IADD3 R74, P1, R75, R16, RZ ;  /* 0x000000104b4a7210 */ /* 0x000fe20007f3e0ff */
[----:B------:R1:W5:Y:S01]  /*5a50*/  LDG.E R14, desc[UR8][R76.64] ;  /* 0x000000084c0e7981 */ /* 0x000362000c1e1900 */
[----:B------:R-:W-:Y:S02]  /*5a60*/  IADD3.X R81, R28, R15, RZ, P0, !PT ;  /* 0x0000000f1c517210 */ /* 0x000fe400007fe4ff */
[----:B------:R-:W-:Y:S02]  /*5a70*/  IADD3 R86, P0, R80, UR7, RZ ;  /* 0x0000000750567c10 */ /* 0x000fe4000ff1e0ff */
[----:B------:R-:W-:Y:S01]  /*5a80*/  IADD3.X R75, R28, R17, RZ, P1, !PT ;  /* 0x000000111c4b7210 */ /* 0x000fe20000ffe4ff */
[----:B------:R3:W5:Y:S01]  /*5a90*/  LDG.E R51, desc[UR8][R80.64] ;  /* 0x0000000850337981 */ /* 0x000762000c1e1900 */
[----:B------:R-:W-:Y:S02]  /*5aa0*/  IADD3.X R87, R81, UR10, RZ, P0, !PT ;  /* 0x0000000a51577c10 */ /* 0x000fe400087fe4ff */
[----:B--2---:R-:W-:Y:S01]  /*5ab0*/  IADD3 R84, P0, R86, UR7, RZ ;  /* 0x0000000756547c10 */ /* 0x004fe2000ff1e0ff */
[----:B------:R2:W5:Y:S03]  /*5ac0*/  LDG.E R47, desc[UR8][R74.64] ;  /* 0x000000084a2f7981 */ /* 0x000566000c1e1900 */
[----:B------:R-:W-:Y:S01]  /*5ad0*/  IADD3.X R85, R87, UR10, RZ, P0, !PT ;  /* 0x0000000a57557c10 */ /* 0x000fe200087fe4ff */
[----:B------:R4:W5:Y:S01]  /*5ae0*/  LDG.E R28, desc[UR8][R86.64] ;  /* 0x00000008561c7981 */ /* 0x000962000c1e1900 */
[----:B0-----:R-:W-:-:S03]  /*5af0*/  IADD3 R78, P0, R74, UR7, RZ ;  /* 0x000000074a4e7c10 */ /* 0x001fc6000ff1e0ff */
[----:B------:R4:W5:Y:S01]  /*5b00*/  LDG.E R16, desc[UR8][R84.64] ;  /* 0x0000000854107981 */ /* 0x000962000c1e1900 */
[----:B------:R-:W-:Y:S02]  /*5b10*/  IADD3.X R79, R75, UR10, RZ, P0, !PT ;  /* 0x0000000a4b4f7c10 */ /* 0x000fe400087fe4ff */
[----:B-1----:R-:W-:-:S03]  /*5b20*/  IADD3 R76, P0, R78, UR7, RZ ;  /* 0x000000074e4c7c10 */ /* 0x002fc6000ff1e0ff */
[----:B------:R4:W5:Y:S01]  /*5b30*/  LDG.E R17, desc[UR8][R78.64] ;  /* 0x000000084e117981 */ /* 0x000962000c1e1900 */
[----:B------:R-:W-:-:S05]  /*5b40*/  IADD3.X R77, R79, UR10, RZ, P0, !PT ;  /* 0x0000000a4f4d7c10 */ /* 0x000fca00087fe4ff */
[----:B------:R4:W5:Y:S01]  /*5b50*/  LDG.E R15, desc[UR8][R76.64] ;  /* 0x000000084c0f7981 */ /* 0x000962000c1e1900 */
[----:B---3--:R-:W-:Y:S01]  /*5b60*/  FMNMX R81, |R53|, R52, !PT ;  /* 0x0000003435517209 */ /* 0x008fe20007800200 */
[----:B------:R-:W-:Y:S01]  /*5b70*/  HFMA2.MMA R53, -RZ, RZ, 0.96630859375, -0.0022525787353515625 ;  /* 0x3bbb989dff357435 */ /* 0x000fe200000001ff */
[----:B-----5:R-:W-:Y:S02]  /*5b80*/  HADD2.F32 R52, -RZ, R30.H0_H0 ;  /* 0x2000001eff347230 */ /* 0x020fe40000004100 */
[----:B------:R-:W-:-:S07]  /*5b90*/  IMAD.MOV.U32 R80, RZ, RZ, 0x437c0000 ;  /* 0x437c0000ff507424 */ /* 0x000fce00078e00ff */
[----:B------:R-:W-:-:S04]  /*5ba0*/  FFMA.SAT R53, -R52, R53, 0.5 ;  /* 0x3f00000034357423 */ /* 0x000fc80000002135 */
[----:B--2---:R-:W-:-:S04]  /*5bb0*/  FFMA.RM R74, R53, R80, 12582913 ;  /* 0x4b400001354a7423 */ /* 0x004fc80000004050 */
[----:B------:R-:W-:-:S04]  /*5bc0*/  FADD R53, R74, -12583039 ;  /* 0xcb40007f4a357421 */ /* 0x000fc80000000000 */
[----:B------:R-:W-:-:S04]  /*5bd0*/  FFMA R53, -R52, 1.4426950216293334961, -R53 ;  /* 0x3fb8aa3b34357823 */ /* 0x000fc80000000935 */
[----:B------:R-:W-:-:S06]  /*5be0*/  FFMA R73, -R52, 1.925963033500011079e-08, R53 ;  /* 0x32a5706034497823 */ /* 0x000fcc0000000135 */
[----:B------:R-:W0:Y:S01]  /*5bf0*/  MUFU.EX2 R73, R73 ;  /* 0x0000004900497308 */ /* 0x000e220000000800 */
[----:B------:R-:W-:Y:S02]  /*5c00*/  LOP3.LUT R53, R59, 0xff, RZ, 0xc0, !PT ;  /* 0x000000ff3b357812 */ /* 0x000fe400078ec0ff */
[----:B------:R-:W-:Y:S02]  /*5c10*/  SHF.L.U32 R74, R74, 0x17, RZ ;  /* 0x000000174a4a7819 */ /* 0x000fe400000006ff */
[----:B------:R-:W-:Y:S02]  /*5c20*/  PRMT R53, R54, 0x5410, R53 ;  /* 0x0000541036357816 */ /* 0x000fe40000000035 */
[----:B------:R-:W-:Y:S02]  /*5c30*/  LOP3.LUT R54, R2, 0xff, RZ, 0xc0, !PT ;  /* 0x000000ff02367812 */ /* 0x000fe400078ec0ff */
[----:B------:R-:W-:Y:S01]  /*5c40*/  FMNMX R81, |R56|, R81, !PT ;  /* 0x0000005138517209 */ /* 0x000fe20007800200 */
[----:B0-----:R-:W-:-:S03]  /*5c50*/  FFMA R2, R74, R73, 1 ;  /* 0x3f8000004a027423 */ /* 0x001fc60000000049 */
[----:B------:R-:W-:Y:S02]  /*5c60*/  FMNMX R81, |R58|, R81, !PT ;  /* 0x000000513a517209 */ /* 0x000fe40007800200 */
[----:B------:R-:W-:-:S04]  /*5c70*/  IADD3 R56, R2, 0x1800000, RZ ;  /* 0x0180000002387810 */ /* 0x000fc80007ffe0ff */
[----:B------:R-:W-:Y:S02]  /*5c80*/  LOP3.LUT R59, R56, 0x7f800000, RZ, 0xc0, !PT ;  /* 0x7f800000383b7812 */ /* 0x000fe400078ec0ff */
[----:B------:R-:W-:Y:S02]  /*5c90*/  FMNMX R81, |R60|, R81, !PT ;  /* 0x000000513c517209 */ /* 0x000fe40007800200 */
[----:B------:R-:W-:Y:S02]  /*5ca0*/  ISETP.GT.U32.AND P0, PT, R59, 0x1ffffff, PT ;  /* 0x01ffffff3b00780c */ /* 0x000fe40003f04070 */
[----:B------:R-:W-:Y:S02]  /*5cb0*/  PRMT R58, R67, 0x5410, R54 ;  /* 0x00005410433a7816 */ /* 0x000fe40000000036 */
[----:B------:R-:W-:Y:S02]  /*5cc0*/  LOP3.LUT R54, R57, 0xffff, RZ, 0xc0, !PT ;  /* 0x0000ffff39367812 */ /* 0x000fe400078ec0ff */
[----:B------:R-:W-:-:S02]  /*5cd0*/  FMNMX R81, |R62|, R81, !PT ;  /* 0x000000513e517209 */ /* 0x000fc40007800200 */
[----:B------:R-:W-:Y:S02]  /*5ce0*/  LOP3.LUT R0, R0, 0xffff, RZ, 0xc0, !PT ;  /* 0x0000ffff00007812 */ /* 0x000fe400078ec0ff */
[----:B------:R-:W-:Y:S02]  /*5cf0*/  SHF.L.U32 R54, R54, 0x18, RZ ;  /* 0x0000001836367819 */ /* 0x000fe400000006ff */
[----:B------:R-:W-:Y:S02]  /*5d00*/  LOP3.LUT R68, R68, 0xff, RZ, 0xc0, !PT ;  /* 0x000000ff44447812 */ /* 0x000fe400078ec0ff */
[----:B------:R-:W-:Y:S02]  /*5d10*/  LOP3.LUT R65, R65, 0xff, RZ, 0xc0, !PT ;  /* 0x000000ff41417812 */ /* 0x000fe400078ec0ff */
[----:B------:R-:W-:Y:S02]  /*5d20*/  FMNMX R64, |R64|, R81, !PT ;  /* 0x0000005140407209 */ /* 0x000fe40007800200 */
[----:B------:R-:W-:-:S02]  /*5d30*/  LOP3.LUT R66, R66, 0xffff, RZ, 0xc0, !PT ;  /* 0x0000ffff42427812 */ /* 0x000fc400078ec0ff */
[----:B------:R-:W-:Y:S01]  /*5d40*/  LOP3.LUT R61, R61, 0xffff, RZ, 0xc0, !PT ;  /* 0x0000ffff3d3d7812 */ /* 0x000fe200078ec0ff */
[----:B------:R-:W-:Y:S01]  /*5d50*/  IMAD.SHL.U32 R59, R0, 0x1000000, RZ ;  /* 0x01000000003b7824 */ /* 0x000fe200078e00ff */
[----:B------:R-:W-:Y:S01]  /*5d60*/  LOP3.LUT R53, R53, R54, RZ, 0xfc, !PT ;  /* 0x0000003635357212 */ /* 0x000fe200078efcff */
[----:B------:R-:W-:Y:S01]  /*5d70*/  BSSY B1, `(.L_x_9024) ;  /* 0x0000015000017945 */ /* 0x000fe20003800000 */
[----:B------:R-:W-:Y:S02]  /*5d80*/  PRMT R57, R63, 0x5410, R68 ;  /* 0x000054103f397816 */ /* 0x000fe40000000044 */
[----:B------:R-:W-:Y:S02]  /*5d90*/  PRMT R56, R72, 0x5410, R65 ;  /* 0x0000541048387816 */ /* 0x000fe40000000041 */
[----:B------:R-:W-:Y:S02]  /*5da0*/  IADD3 R54, P1, R25, R70, RZ ;  /* 0x0000004619367210 */ /* 0x000fe40007f3e0ff */
[----:B------:R-:W-:-:S02]  /*5db0*/  SHF.L.U32 R66, R66, 0x18, RZ ;  /* 0x0000001842427819 */ /* 0x000fc400000006ff */
[----:B------:R-:W-:Y:S02]  /*5dc0*/  SHF.L.U32 R61, R61, 0x18, RZ ;  /* 0x000000183d3d7819 */ /* 0x000fe400000006ff */
[----:B------:R-:W-:Y:S02]  /*5dd0*/  FMNMX R64, |R71|, R64, !PT ;  /* 0x0000004047407209 */ /* 0x000fe40007800200 */
[----:B------:R-:W-:Y:S02]  /*5de0*/  LOP3.LUT R58, R58, R59, RZ, 0xfc, !PT ;  /* 0x0000003b3a3a7212 */ /* 0x000fe400078efcff */
[----:B------:R-:W-:Y:S02]  /*5df0*/  LOP3.LUT R57, R57, R66, RZ, 0xfc, !PT ;  /* 0x0000004239397212 */ /* 0x000fe400078efcff */
[----:B------:R-:W-:Y:S02]  /*5e00*/  LOP3.LUT R56, R56, R61, RZ, 0xfc, !PT ;  /* 0x0000003d38387212 */ /* 0x000fe400078efcff */
[----:B------:R-:W-:-:S02]  /*5e10*/  FMNMX R55, |R55|, R64, !PT ;  /* 0x0000004037377209 */ /* 0x000fc40007800200 */
[----:B------:R-:W-:Y:S01]  /*5e20*/  IADD3.X R59, RZ, R69, RZ, P1, !PT ;  /* 0x00000045ff3b7210 */ /* 0x000fe20000ffe4ff */
[----:B----4-:R-:W-:Y:S06]  /*5e30*/  @P0 BRA `(.L_x_9025) ;  /* 0x0000000000100947 */ /* 0x010fec0003800000 */
[----:B------:R-:W-:Y:S01]  /*5e40*/  IMAD.MOV.U32 R0, RZ, RZ, R2 ;  /* 0x000000ffff007224 */ /* 0x000fe200078e0002 */
[----:B------:R-:W-:-:S07]  /*5e50*/  MOV R2, 0x5e70 ;  /* 0x00005e7000027802 */ /* 0x000fce0000000f00 */
[----:B------:R-:W-:Y:S05]  /*5e60*/  CALL.REL.NOINC `($__internal_203_$__cuda_sm20_rcp_rn_f32_slowpath) ;  /* 0x0000005c00247944 */ /* 0x000fea0003c00000 */
[----:B------:R-:W-:Y:S05]  /*5e70*/  BRA `(.L_x_9026) ;  /* 0x0000000000107947 */ /* 0x000fea0003800000 */
.L_x_9025:
[----:B------:R-:W0:Y:S02]  /*5e80*/  MUFU.RCP R61, R2 ;  /* 0x00000002003d7308 */ /* 0x000e240000001000 */
[----:B0-----:R-:W-:-:S04]  /*5e90*/  FFMA R0, R2, R61, -1 ;  /* 0xbf80000002007423 */ /* 0x001fc8000000003d */
[----:B------:R-:W-:-:S04]  /*5ea0*/  FADD.FTZ R0, -R0, -RZ ;  /* 0x800000ff00007221 */ /* 0x000fc80000010100 */
[----:B------:R-:W-:-:S07]  /*5eb0*/  FFMA R72, R61, R0, R61 ;  /* 0x000000003d487223 */ /* 0x000fce000000003d */
.L_x_9026:
[----:B------:R-:W-:Y:S05]  /*5ec0*/  BSYNC B1 ;  /* 0x0000000000017941 */ /* 0x000fea0003800000 */
.L_x_9024:
        /* <DEDUP_REMOVED lines=27> */
.L_x_9028:
[----:B------:R-:W0:Y:S02]  /*6080*/  MUFU.RCP R72, R65 ;  /* 0x0000004100487308 */ /* 0x000e240000001000 */
[----:B0-----:R-:W-:-:S04]  /*6090*/  FFMA R0, R65, R72, -1 ;  /* 0xbf80000041007423 */ /* 0x001fc80000000048 */
[----:B------:R-:W-:-:S04]  /*60a0*/  FADD.FTZ R61, -R0, -RZ ;  /* 0x800000ff003d7221 */ /* 0x000fc80000010100 */
[----:B------:R-:W-:-:S07]  /*60b0*/  FFMA R72, R72, R61, R72 ;  /* 0x0000003d48487223 */ /* 0x000fce0000000048 */
.L_x_9029:
[----:B------:R-:W-:Y:S05]  /*60c0*/  BSYNC B1 ;  /* 0x0000000000017941 */ /* 0x000fea0003800000 */
.L_x_9027:
        /* <DEDUP_REMOVED lines=22> */
.L_x_9031:
[----:B------:R-:W0:Y:S02]  /*6230*/  MUFU.RCP R72, R65 ;  /* 0x0000004100487308 */ /* 0x000e240000001000 */
[----:B0-----:R-:W-:-:S04]  /*6240*/  FFMA R0, R65, R72, -1 ;  /* 0xbf80000041007423 */ /* 0x001fc80000000048 */
[----:B------:R-:W-:-:S04]  /*6250*/  FADD.FTZ R63, -R0, -RZ ;  /* 0x800000ff003f7221 */ /* 0x000fc80000010100 */
[----:B------:R-:W-:-:S07]  /*6260*/  FFMA R72, R72, R63, R72 ;  /* 0x0000003f48487223 */ /* 0x000fce0000000048 */
.L_x_9032:
[----:B------:R-:W-:Y:S05]  /*6270*/  BSYNC B1 ;  /* 0x0000000000017941 */ /* 0x000fea0003800000 */
.L_x_9030:
        /* <DEDUP_REMOVED lines=25> */
[----:B------:R-:W-:Y:S05]  /*6410*/  CALL.REL.NOINC `($__internal_203_$__cuda_sm20_rcp_rn_f32_slowpath) ;  /* 0x0000005400b87944 */ /* 0x000fea0003c00000 */
[----:B------:R-:W-:Y:S05]  /*6420*/  BRA `(.L_x_9035) ;  /* 0x0000000000107947 */ /* 0x000fea0003800000 */
.L_x_9034:
[----:B------:R-:W0:Y:S02]  /*6430*/  MUFU.RCP R72, R65 ;  /* 0x0000004100487308 */ /* 0x000e240000001000 */
[----:B0-----:R-:W-:-:S04]  /*6440*/  FFMA R0, R65, R72, -1 ;  /* 0xbf80000041007423 */ /* 0x001fc80000000048 */
[----:B------:R-:W-:-:S04]  /*6450*/  FADD.FTZ R31, -R0, -RZ ;  /* 0x800000ff001f7221 */ /* 0x000fc80000010100 */
[----:B------:R-:W-:-:S07]  /*6460*/  FFMA R72, R72, R31, R72 ;  /* 0x0000001f48487223 */ /* 0x000fce0000000048 */
.L_x_9035:
[----:B------:R-:W-:Y:S05]  /*6470*/  BSYNC B1 ;  /* 0x0000000000017941 */ /* 0x000fea0003800000 */
.L_x_9033:
        /* <DEDUP_REMOVED lines=20> */
[----:B------:R-:W-:Y:S05]  /*65c0*/  CALL.REL.NOINC `($__internal_203_$__cuda_sm20_rcp_rn_f32_slowpath) ;  /* 0x00000054004c7944 */ /* 0x000fea0003c00000 */
[----:B------:R-:W-:Y:S05]  /*65d0*/  BRA `(.L_x_9038) ;  /* 0x0000000000107947 */ /* 0x000fea0003800000 */
.L_x_9037:
[----:B------:R-:W0:Y:S02]  /*65e0*/  MUFU.RCP R72, R65 ;  /* 0x0000004100487308 */ /* 0x000e240000001000 */
[----:B0-----:R-:W-:-:S04]  /*65f0*/  FFMA R0, R65, R72, -1 ;  /* 0xbf80000041007423 */ /* 0x001fc80000000048 */
[----:B------:R-:W-:-:S04]  /*6600*/  FADD.FTZ R63, -R0, -RZ ;  /* 0x800000ff003f7221 */ /* 0x000fc80000010100 */
[----:B------:R-:W-:-:S07]  /*6610*/  FFMA R72, R72, R63, R72 ;  /* 0x0000003f48487223 */ /* 0x000fce0000000048 */
.L_x_9038:
[----:B------:R-:W-:Y:S05]  /*6620*/  BSYNC B1 ;  /* 0x0000000000017941 */ /* 0x000fea0003800000 */
.L_x_9036:
        /* <DEDUP_REMOVED lines=27> */
.L_x_9040:
[----:B------:R-:W0:Y:S02]  /*67e0*/  MUFU.RCP R72, R67 ;  /* 0x0000004300487308 */ /* 0x000e240000001000 */
[----:B0-----:R-:W-:-:S04]  /*67f0*/  FFMA R0, R67, R72, -1 ;  /* 0xbf80000043007423 */ /* 0x001fc80000000048 */
[----:B------:R-:W-:-:S04]  /*6800*/  FADD.FTZ R65, -R0, -RZ ;  /* 0x800000ff00417221 */ /* 0x000fc80000010100 */
[----:B------:R-:W-:-:S07]  /*6810*/  FFMA R72, R72, R65, R72 ;  /* 0x0000004148487223 */ /* 0x000fce0000000048 */
.L_x_9041:
[----:B------:R-:W-:Y:S05]  /*6820*/  BSYNC B1 ;  /* 0x0000000000017941 */ /* 0x000fea0003800000 */
.L_x_9039:
        /* <DEDUP_REMOVED lines=22> */
.L_x_9043:
[----:B------:R-:W0:Y:S02]  /*6990*/  MUFU.RCP R72, R67 ;  /* 0x0000004300487308 */ /* 0x000e240000001000 */
[----:B0-----:R-:W-:-:S04]  /*69a0*/  FFMA R0, R67, R72, -1 ;  /* 0xbf80000043007423 */ /* 0x001fc80000000048 */
[----:B------:R-:W-:-:S04]  /*69b0*/  FADD.FTZ R63, -R0, -RZ ;  /* 0x800000ff003f7221 */ /* 0x000fc80000010100 */
[----:B------:R-:W-:-:S07]  /*69c0*/  FFMA R72, R72, R63, R72 ;  /* 0x0000003f48487223 */ /* 0x000fce0000000048 */
.L_x_9044:
[----:B------:R-:W-:Y:S05]  /*69d0*/  BSYNC B1 ;  /* 0x0000000000017941 */ /* 0x000fea0003800000 */
.L_x_9042:
        /* <DEDUP_REMOVED lines=27> */
.L_x_9046:
[----:B------:R-:W0:Y:S02]  /*6b90*/  MUFU.RCP R72, R67 ;  /* 0x0000004300487308 */ /* 0x000e240000001000 */
[----:B0-----:R-:W-:-:S04]  /*6ba0*/  FFMA R0, R67, R72, -1 ;  /* 0xbf80000043007423 */ /* 0x001fc80000000048 */
[----:B------:R-:W-:-:S04]  /*6bb0*/  FADD.FTZ R43, -R0, -RZ ;  /* 0x800000ff002b7221 */ /* 0x000fc80000010100 */
[----:B------:R-:W-:-:S07]  /*6bc0*/  FFMA R72, R72, R43, R72 ;  /* 0x0000002b48487223 */ /* 0x000fce0000000048 */
.L_x_9047:
[----:B------:R-:W-:Y:S05]  /*6bd0*/  BSYNC B1 ;  /* 0x0000000000017941 */ /* 0x000fea0003800000 */
.L_x_9045:
[----:B------:R-:W-:Y:S01]  /*6be0*/  HFMA2.MMA R65, -RZ, RZ, 3.7421875, 0 ;  /* 0x437c0000ff417435 */ /* 0x000fe200000001ff */
[----:B------:R-:W-:Y:S02]  /*6bf0*/  HADD2.F32 R36, -RZ, R37.H0_H0 ;  /* 0x20000025ff247230 */ /* 0x000fe40000004100 */
[----:B------:R-:W-:Y:S01]  /*6c00*/  FMUL R72, R63, R72 ;  /* 0x000000483f487220 */ /* 0x000fe20000400000 */
        /* <DEDUP_REMOVED lines=17> */
[----:B------:R-:W-:Y:S05]  /*6d20*/  CALL.REL.NOINC `($__internal_203_$__cuda_sm20_rcp_rn_f32_slowpath) ;  /* 0x0000004c00747944 */ /* 0x000fea0003c00000 */
[----:B------:R-:W-:Y:S05]  /*6d30*/  BRA `(.L_x_9050) ;  /* 0x0000000000107947 */ /* 0x000fea0003800000 */
.L_x_9049:
[----:B------:R-:W0:Y:S02]  /*6d40*/  MUFU.RCP R72, R65 ;  /* 0x0000004100487308 */ /* 0x000e240000001000 */
[----:B0-----:R-:W-:-:S04]  /*6d50*/  FFMA R0, R65, R72, -1 ;  /* 0xbf80000041007423 */ /* 0x001fc80000000048 */
[----:B------:R-:W-:-:S04]  /*6d60*/  FADD.FTZ R33, -R0, -RZ ;  /* 0x800000ff00217221 */ /* 0x000fc80000010100 */
[----:B------:R-:W-:-:S07]  /*6d70*/  FFMA R72, R72, R33, R72 ;  /* 0x0000002148487223 */ /* 0x000fce0000000048 */
.L_x_9050:
[----:B------:R-:W-:Y:S05]  /*6d80*/  BSYNC B1 ;  /* 0x0000000000017941 */ /* 0x000fea0003800000 */
.L_x_9048:
        /* <DEDUP_REMOVED lines=27> */
.L_x_9052:
[----:B------:R-:W0:Y:S02]  /*6f40*/  MUFU.RCP R72, R67 ;  /* 0x0000004300487308 */ /* 0x000e240000001000 */
[----:B0-----:R-:W-:-:S04]  /*6f50*/  FFMA R0, R67, R72, -1 ;  /* 0xbf80000043007423 */ /* 0x001fc80000000048 */
[----:B------:R-:W-:-:S04]  /*6f60*/  FADD.FTZ R65, -R0, -RZ ;  /* 0x800000ff00417221 */ /* 0x000fc80000010100 */
[----:B------:R-:W-:-:S07]  /*6f70*/  FFMA R72, R72, R65, R72 ;  /* 0x0000004148487223 */ /* 0x000fce0000000048 */
.L_x_9053:
[----:B------:R-:W-:Y:S05]  /*6f80*/  BSYNC B1 ;  /* 0x0000000000017941 */ /* 0x000fea0003800000 */
.L_x_9051:
        /* <DEDUP_REMOVED lines=22> */
.L_x_9055:
[----:B------:R-:W0:Y:S02]  /*70f0*/  MUFU.RCP R72, R67 ;  /* 0x0000004300487308 */ /* 0x000e240000001000 */
[----:B0-----:R-:W-:-:S04]  /*7100*/  FFMA R0, R67, R72, -1 ;  /* 0xbf80000043007423 */ /* 0x001fc80000000048 */
[----:B------:R-:W-:-:S04]  /*7110*/  FADD.FTZ R63, -R0, -RZ ;  /* 0x800000ff003f7221 */ /* 0x000fc80000010100 */
[----:B------:R-:W-:-:S07]  /*7120*/  FFMA R72, R72, R63, R72 ;  /* 0x0000003f48487223 */ /* 0x000fce0000000048 */
.L_x_9056:
[----:B------:R-:W-:Y:S05]  /*7130*/  BSYNC B1 ;  /* 0x0000000000017941 */ /* 0x000fea0003800000 */
.L_x_9054:
        /* <DEDUP_REMOVED lines=27> */
.L_x_9058:
[----:B------:R-:W0:Y:S02]  /*72f0*/  MUFU.RCP R72, R65 ;  /* 0x0000004100487308 */ /* 0x000e240000001000 */
[----:B0-----:R-:W-:-:S04]  /*7300*/  FFMA R0, R65, R72, -1 ;  /* 0xbf80000041007423 */ /* 0x001fc80000000048 */
[----:B------:R-:W-:-:S04]  /*7310*/  FADD.FTZ R37, -R0, -RZ ;  /* 0x800000ff00257221 */ /* 0x000fc80000010100 */
[----:B------:R-:W-:-:S07]  /*7320*/  FFMA R72, R72, R37, R72 ;  /* 0x0000002548487223 */ /* 0x000fce0000000048 */
.L_x_9059:
[----:B------:R-:W-:Y:S05]  /*7330*/  BSYNC B1 ;  /* 0x0000000000017941 */ /* 0x000fea0003800000 */
.L_x_9057:
        /* <DEDUP_REMOVED lines=22> */
.L_x_9061:
[----:B------:R-:W0:Y:S02]  /*74a0*/  MUFU.RCP R72, R67 ;  /* 0x0000004300487308 */ /* 0x000e240000001000 */
[----:B0-----:R-:W-:-:S04]  /*74b0*/  FFMA R0, R67, R72, -1 ;  /* 0xbf80000043007423 */ /* 0x001fc80000000048 */
[----:B------:R-:W-:-:S04]  /*74c0*/  FADD.FTZ R65, -R0, -RZ ;  /* 0x800000ff00417221 */ /* 0x000fc80000010100 */
[----:B------:R-:W-:-:S07]  /*74d0*/  FFMA R72, R72, R65, R72 ;  /* 0x0000004148487223 */ /* 0x000fce0000000048 */
.L_x_9062:
[----:B------:R-:W-:Y:S05]  /*74e0*/  BSYNC B1 ;  /* 0x0000000000017941 */ /* 0x000fea0003800000 */
.L_x_9060:
        /* <DEDUP_REMOVED lines=27> */
.L_x_9064:
[----:B------:R-:W0:Y:S02]  /*76a0*/  MUFU.RCP R72, R67 ;  /* 0x0000004300487308 */ /* 0x000e240000001000 */
[----:B0-----:R-:W-:-:S04]  /*76b0*/  FFMA R0, R67, R72, -1 ;  /* 0xbf80000043007423 */ /* 0x001fc80000000048 */
[----:B------:R-:W-:-:S04]  /*76c0*/  FADD.FTZ R37, -R0, -RZ ;  /* 0x800000ff00257221 */ /* 0x000fc80000010100 */
[----:B------:R-:W-:-:S07]  /*76d0*/  FFMA R72, R72, R37, R72 ;  /* 0x0000002548487223 */ /* 0x000fce0000000048 */
.L_x_9065:
[----:B------:R-:W-:Y:S05]  /*76e0*/  BSYNC B1 ;  /* 0x0000000000017941 */ /* 0x000fea0003800000 */
.L_x_9063:
        /* <DEDUP_REMOVED lines=22> */
.L_x_9067:
[----:B------:R-:W0:Y:S02]  /*7850*/  MUFU.RCP R72, R69 ;  /* 0x0000004500487308 */ /* 0x000e240000001000 */
[----:B0-----:R-:W-:-:S04]  /*7860*/  FFMA R0, R69, R72, -1 ;  /* 0xbf80000045007423 */ /* 0x001fc80000000048 */
[----:B------:R-:W-:-:S04]  /*7870*/  FADD.FTZ R67, -R0, -RZ ;  /* 0x800000ff00437221 */ /* 0x000fc80000010100 */
[----:B------:R-:W-:-:S07]  /*7880*/  FFMA R72, R72, R67, R72 ;  /* 0x0000004348487223 */ /* 0x000fce0000000048 */
.L_x_9068:
[----:B------:R-:W-:Y:S05]  /*7890*/  BSYNC B1 ;  /* 0x0000000000017941 */ /* 0x000fea0003800000 */
.L_x_9066:
        /* <DEDUP_REMOVED lines=27> */
.L_x_9070:
[----:B------:R-:W0:Y:S02]  /*7a50*/  MUFU.RCP R72, R69 ;  /* 0x0000004500487308 */ /* 0x000e240000001000 */
[----:B0-----:R-:W-:-:S04]  /*7a60*/  FFMA R0, R69, R72, -1 ;  /* 0xbf80000045007423 */ /* 0x001fc80000000048 */
[----:B------:R-:W-:-:S04]  /*7a70*/  FADD.FTZ R37, -R0, -RZ ;  /* 0x800000ff00257221 */ /* 0x000fc80000010100 */
[----:B------:R-:W-:-:S07]  /*7a80*/  FFMA R72, R72, R37, R72 ;  /* 0x0000002548487223 */ /* 0x000fce0000000048 */
.L_x_9071:
[----:B------:R-:W-:Y:S05]  /*7a90*/  BSYNC B1 ;  /* 0x0000000000017941 */ /* 0x000fea0003800000 */
.L_x_9069:
[----:B------:R-:W-:Y:S01]  /*7aa0*/  FMNMX R0, R55, |R60|, !PT ;  /* 0x4000003c37007209 */ /* 0x000fe20007800000 */
[----:B------:R-:W-:Y:S01]  /*7ab0*/  FMUL R37, R31, UR6 ;  /* 0x000000061f257c20 */ /* 0x000fe20008400000 */
[----:B------:R-:W-:Y:S01]  /*7ac0*/  FMUL R60, R60, UR6 ;  /* 0x000000063c3c7c20 */ /* 0x000fe20008400000 */
[----:B------:R-:W-:Y:S01]  /*7ad0*/  FMUL R71, R36, UR6 ;  /* 0x0000000624477c20 */ /* 0x000fe20008400000 */
[C---:B------:R-:W-:Y:S01]  /*7ae0*/  FMNMX R2, |R61|.reuse, R0, !PT ;  /* 0x000000003d027209 */ /* 0x040fe20007800200 */
[----:B------:R-:W-:Y:S01]  /*7af0*/  FMUL R0, R42, R72 ;  /* 0x000000482a007220 */ /* 0x000fe20000400000 */
[----:B------:R-:W-:Y:S01]  /*7b00*/  F2FP.SATFINITE.E4M3.F32.PACK_AB_MERGE_C R42, RZ, R37, RZ ;  /* 0x00000025ff2a723e */ /* 0x000fe200048070ff */
[----:B------:R-:W-:Y:S01]  /*7b10*/  FMUL R61, R61, UR6 ;  /* 0x000000063d3d7c20 */ /* 0x000fe20008400000 */
[----:B------:R-:W-:Y:S01]  /*7b20*/  FMNMX R37, |R31|, R2, !PT ;  /* 0x000000021f257209 */ /* 0x000fe20007800200 */
[C---:B------:R-:W-:Y:S01]  /*7b30*/  FMUL R31, R62.reuse, UR6 ;  /* 0x000000063e1f7c20 */ /* 0x040fe20008400000 */
[----:B------:R-:W-:Y:S01]  /*7b40*/  F2FP.SATFINITE.E4M3.F32.PACK_AB_MERGE_C R60, RZ, R60, RZ ;  /* 0x0000003cff3c723e */ /* 0x000fe200048070ff */
[----:B------:R-:W-:Y:S01]  /*7b50*/  FMUL R0, R35, R0 ;  /* 0x0000000023007220 */ /* 0x000fe20000400000 */
[----:B------:R-:W-:Y:S01]  /*7b60*/  FMNMX R37, |R62|, R37, !PT ;  /* 0x000000253e257209 */ /* 0x000fe20007800200 */
[C---:B------:R-:W-:Y:S01]  /*7b70*/  IMAD.SHL.U32 R62, R54.reuse, 0x2, RZ ;  /* 0x00000002363e7824 */ /* 0x040fe200078e00ff */
[----:B------:R-:W-:Y:S01]  /*7b80*/  SHF.L.U64.HI R35, R54, 0x1, R59 ;  /* 0x0000000136237819 */ /* 0x000fe2000001023b */
[----:B------:R-:W-:Y:S01]  /*7b90*/  FMUL R68, R64, UR6 ;  /* 0x0000000640447c20 */ /* 0x000fe20008400000 */
[----:B------:R-:W-:Y:S01]  /*7ba0*/  F2FP.SATFINITE.E4M3.F32.PACK_AB_MERGE_C R61, RZ, R61, RZ ;  /* 0x0000003dff3d723e */ /* 0x000fe200048070ff */
[----:B------:R-:W-:Y:S01]  /*7bb0*/  HFMA2.MMA R74, -RZ, RZ, 0.96630859375, -0.0022525787353515625 ;  /* 0x3bbb989dff4a7435 */ /* 0x000fe200000001ff */
[----:B------:R-:W-:Y:S01]  /*7bc0*/  IADD3 R66, P0, R62, R21, RZ ;  /* 0x000000153e427210 */ /* 0x000fe20007f1e0ff */
[----:B------:R-:W-:Y:S01]  /*7bd0*/  FMUL R69, R30, UR6 ;  /* 0x000000061e457c20 */ /* 0x000fe20008400000 */
[----:B------:R-:W-:Y:S01]  /*7be0*/  F2FP.SATFINITE.E4M3.F32.PACK_AB_MERGE_C R31, RZ, R31, RZ ;  /* 0x0000001fff1f723e */ /* 0x000fe200048070ff */
[----:B------:R-:W-:Y:S01]  /*7bf0*/  FMUL R72, R43, UR6 ;  /* 0x000000062b487c20 */ /* 0x000fe20008400000 */
[----:B------:R-:W-:Y:S01]  /*7c00*/  LOP3.LUT R2, R60, 0xff, RZ, 0xc0, !PT ;  /* 0x000000ff3c027812 */ /* 0x000fe200078ec0ff */
[----:B------:R-:W-:Y:S01]  /*7c10*/  BSSY B1, `(.L_x_9072) ;  /* 0x0000075000017945 */ /* 0x000fe20003800000 */
[----:B------:R-:W-:-:S02]  /*7c20*/  LOP3.LUT R45, R42, 0xffff, RZ, 0xc0, !PT ;  /* 0x0000ffff2a2d7812 */ /* 0x000fc400078ec0ff */
[----:B------:R-:W-:Y:S02]  /*7c30*/  IADD3.X R67, R35, R22, RZ, P0, !PT ;  /* 0x0000001623437210 */ /* 0x000fe400007fe4ff */
[----:B------:R-:W-:Y:S02]  /*7c40*/  PRMT R73, R61, 0x7604, R60 ;  /* 0x000076043d497816 */ /* 0x000fe4000000003c */
[----:B------:R-:W-:Y:S02]  /*7c50*/  PRMT R75, R31, 0x7604, R42 ;  /* 0x000076041f4b7816 */ /* 0x000fe4000000002a */
[----:B------:R-:W-:Y:S01]  /*7c60*/  IADD3 R54, P0, R66, UR12, RZ ;  /* 0x0000000c42367c10 */ /* 0x000fe2000ff1e0ff */
[----:B------:R0:W-:Y:S01]  /*7c70*/  STG.E.U16 desc[UR8][R66.64], R73 ;  /* 0x0000004942007986 */ /* 0x0001e2000c101508 */
[----:B------:R-:W-:Y:S01]  /*7c80*/  PRMT R2, R45, 0x7604, R2 ;  /* 0x000076042d027816 */ /* 0x000fe20000000002 */
[----:B------:R-:W-:Y:S01]  /*7c90*/  FMUL R45, R32, UR6 ;  /* 0x00000006202d7c20 */ /* 0x000fe20008400000 */
[----:B------:R-:W-:Y:S01]  /*7ca0*/  LOP3.LUT R42, R31, 0xffff, RZ, 0xc0, !PT ;  /* 0x0000ffff1f2a7812 */ /* 0x000fe200078ec0ff */
[----:B------:R-:W-:Y:S01]  /*7cb0*/  FMUL R31, R52, UR6 ;  /* 0x00000006341f7c20 */ /* 0x000fe20008400000 */
[----:B------:R-:W-:-:S02]  /*7cc0*/  F2FP.SATFINITE.E4M3.F32.PACK_AB_MERGE_C R71, RZ, R71, RZ ;  /* 0x00000047ff47723e */ /* 0x000fc400048070ff */
[----:B------:R-:W-:Y:S02]  /*7cd0*/  F2FP.SATFINITE.E4M3.F32.PACK_AB_MERGE_C R68, RZ, R68, RZ ;  /* 0x00000044ff44723e */ /* 0x000fe400048070ff */
[----:B------:R-:W-:Y:S02]  /*7ce0*/  IADD3 R60, P1, R66, UR7, RZ ;  /* 0x00000007423c7c10 */ /* 0x000fe4000ff3e0ff */
[----:B------:R-:W-:Y:S02]  /*7cf0*/  LOP3.LUT R59, R61, 0xff, RZ, 0xc0, !PT ;  /* 0x000000ff3d3b7812 */ /* 0x000fe400078ec0ff */
[C---:B------:R-:W-:Y:S02]  /*7d00*/  IADD3.X R55, R67.reuse, UR13, RZ, P0, !PT ;  /* 0x0000000d43377c10 */ /* 0x040fe400087fe4ff */
[----:B------:R-:W-:Y:S02]  /*7d10*/  PRMT R77, R68, 0x7604, R71 ;  /* 0x00007604444d7816 */ /* 0x000fe40000000047 */
[----:B------:R-:W-:Y:S01]  /*7d20*/  IADD3.X R61, R67, UR10, RZ, P1, !PT ;  /* 0x0000000a433d7c10 */ /* 0x000fe20008ffe4ff */
[----:B------:R-:W-:Y:S01]  /*7d30*/  STG.E.U16 desc[UR8][R54.64], R75 ;  /* 0x0000004b36007986 */ /* 0x000fe2000c101508 */
[----:B------:R-:W-:-:S02]  /*7d40*/  PRMT R59, R42, 0x7604, R59 ;  /* 0x000076042a3b7816 */ /* 0x000fc4000000003b */
[----:B------:R-:W-:Y:S01]  /*7d50*/  F2FP.SATFINITE.E4M3.F32.PACK_AB_MERGE_C R42, RZ, R31, RZ ;  /* 0x0000001fff2a723e */ /* 0x000fe200048070ff */
[----:B------:R-:W-:Y:S01]  /*7d60*/  HADD2.F32 R31, -RZ, R26.H0_H0 ;  /* 0x2000001aff1f7230 */ /* 0x000fe20000004100 */
[----:B------:R-:W-:Y:S01]  /*7d70*/  F2FP.SATFINITE.E4M3.F32.PACK_AB_MERGE_C R45, RZ, R45, RZ ;  /* 0x0000002dff2d723e */ /* 0x000fe200048070ff */
[----:B------:R1:W-:Y:S01]  /*7d80*/  STG.E.U16 desc[UR8][R60.64], R77 ;  /* 0x0000004d3c007986 */ /* 0x0003e2000c101508 */
[----:B------:R-:W-:Y:S02]  /*7d90*/  F2FP.SATFINITE.E4M3.F32.PACK_AB_MERGE_C R70, RZ, R69, RZ ;  /* 0x00000045ff46723e */ /* 0x000fe400048070ff */
[----:B------:R-:W-:Y:S02]  /*7da0*/  LOP3.LUT R69, R42, 0xff, RZ, 0xc0, !PT ;  /* 0x000000ff2a457812 */ /* 0x000fe400078ec0ff */
[----:B------:R-:W-:Y:S02]  /*7db0*/  FMNMX R37, |R36|, R37, !PT ;  /* 0x0000002524257209 */ /* 0x000fe40007800200 */
[----:B0-----:R-:W-:-:S02]  /*7dc0*/  LOP3.LUT R66, R70, 0xffff, RZ, 0xc0, !PT ;  /* 0x0000ffff46427812 */ /* 0x001fc400078ec0ff */
[----:B------:R-:W-:Y:S02]  /*7dd0*/  LOP3.LUT R68, R68, 0xff, RZ, 0xc0, !PT ;  /* 0x000000ff44447812 */ /* 0x000fe400078ec0ff */
[----:B------:R-:W-:Y:S01]  /*7de0*/  PRMT R69, R66, 0x7604, R69 ;  /* 0x0000760442457816 */ /* 0x000fe20000000045 */
[----:B-1----:R-:W-:Y:S01]  /*7df0*/  FFMA.SAT R60, -R31, R74, 0.5 ;  /* 0x3f0000001f3c7423 */ /* 0x002fe2000000214a */
[----:B------:R-:W-:Y:S01]  /*7e00*/  PRMT R61, R45, 0x7604, R42 ;  /* 0x000076042d3d7816 */ /* 0x000fe2000000002a */
[----:B------:R-:W-:Y:S01]  /*7e10*/  FMUL R66, R33, UR6 ;  /* 0x0000000621427c20 */ /* 0x000fe20008400000 */
[----:B------:R-:W-:Y:S02]  /*7e20*/  LOP3.LUT R42, R45, 0xff, RZ, 0xc0, !PT ;  /* 0x000000ff2d2a7812 */ /* 0x000fe400078ec0ff */
[----:B------:R-:W-:Y:S02]  /*7e30*/  MOV R45, 0x437c0000 ;  /* 0x437c0000002d7802 */ /* 0x000fe40000000f00 */
[----:B------:R-:W-:-:S02]  /*7e40*/  F2FP.SATFINITE.E4M3.F32.PACK_AB_MERGE_C R73, RZ, R72, RZ ;  /* 0x00000048ff49723e */ /* 0x000fc400048070ff */
[----:B------:R-:W-:Y:S01]  /*7e50*/  LOP3.LUT R71, R71, 0xff, RZ, 0xc0, !PT ;  /* 0x000000ff47477812 */ /* 0x000fe200078ec0ff */
[----:B------:R-:W-:Y:S01]  /*7e60*/  FFMA.RM R45, R60, R45, 12582913 ;  /* 0x4b4000013c2d7423 */ /* 0x000fe2000000402d */
[----:B------:R-:W-:Y:S02]  /*7e70*/  F2FP.SATFINITE.E4M3.F32.PACK_AB_MERGE_C R66, RZ, R66, RZ ;  /* 0x00000042ff42723e */ /* 0x000fe400048070ff */
[----:B------:R-:W-:Y:S01]  /*7e80*/  PRMT R59, R59, 0x5410, R68 ;  /* 0x000054103b3b7816 */ /* 0x000fe20000000044 */
[----:B------:R-:W-:Y:S01]  /*7e90*/  FADD R36, R45, -12583039 ;  /* 0xcb40007f2d247421 */ /* 0x000fe20000000000 */
[----:B------:R-:W-:Y:S02]  /*7ea0*/  PRMT R60, R2, 0x5410, R71 ;  /* 0x00005410023c7816 */ /* 0x000fe40000000047 */
[----:B------:R-:W-:Y:S01]  /*7eb0*/  LOP3.LUT R2, R66, 0xff, RZ, 0xc0, !PT ;  /* 0x000000ff42027812 */ /* 0x000fe200078ec0ff */
[----:B------:R-:W-:Y:S01]  /*7ec0*/  FFMA R36, -R31, 1.4426950216293334961, -R36 ;  /* 0x3fb8aa3b1f247823 */ /* 0x000fe20000000924 */
[----:B------:R-:W-:Y:S01]  /*7ed0*/  PRMT R67, R73, 0x7604, R70 ;  /* 0x0000760449437816 */ /* 0x000fe20000000046 */
[----:B------:R-:W-:Y:S01]  /*7ee0*/  FMUL R70, R34, UR6 ;  /* 0x0000000622467c20 */ /* 0x000fe20008400000 */
[----:B------:R-:W-:Y:S01]  /*7ef0*/  PRMT R2, R69, 0x5410, R2 ;  /* 0x0000541045027816 */ /* 0x000fe20000000002 */
[----:B------:R-:W-:Y:S01]  /*7f00*/  FFMA R72, -R31, 1.925963033500011079e-08, R36 ;  /* 0x32a570601f487823 */ /* 0x000fe20000000124 */
[----:B------:R-:W-:Y:S01]  /*7f10*/  FMUL R36, R44, UR6 ;  /* 0x000000062c247c20 */ /* 0x000fe20008400000 */
[----:B------:R-:W-:-:S02]  /*7f20*/  FMNMX R37, |R64|, R37, !PT ;  /* 0x0000002540257209 */ /* 0x000fc40007800200 */
[----:B------:R-:W0:Y:S01]  /*7f30*/  MUFU.EX2 R68, R72 ;  /* 0x0000004800447308 */ /* 0x000e220000000800 */
[----:B------:R-:W-:Y:S02]  /*7f40*/  IADD3 R54, P0, R54, UR7, RZ ;  /* 0x0000000736367c10 */ /* 0x000fe4000ff1e0ff */
[----:B------:R-:W-:Y:S02]  /*7f50*/  F2FP.SATFINITE.E4M3.F32.PACK_AB_MERGE_C R69, RZ, R36, RZ ;  /* 0x00000024ff45723e */ /* 0x000fe400048070ff */
[----:B------:R-:W-:Y:S02]  /*7f60*/  IADD3 R36, P1, R62, R23, RZ ;  /* 0x000000173e247210 */ /* 0x000fe40007f3e0ff */
[----:B------:R-:W-:Y:S02]  /*7f70*/  F2FP.SATFINITE.E4M3.F32.PACK_AB_MERGE_C R64, RZ, R70, RZ ;  /* 0x00000046ff40723e */ /* 0x000fe400048070ff */
[----:B------:R-:W-:Y:S01]  /*7f80*/  FMNMX R71, |R44|, R37, !PT ;  /* 0x000000252c477209 */ /* 0x000fe20007800200 */
[----:B------:R-:W-:Y:S01]  /*7f90*/  IMAD.X R37, R35, 0x1, R24, P1 ;  /* 0x0000000123257824 */ /* 0x000fe200008e0618 */
[----:B------:R-:W-:Y:S01]  /*7fa0*/  SHF.L.U32 R45, R45, 0x17, RZ ;  /* 0x000000172d2d7819 */ /* 0x000fe200000006ff */
[----:B------:R-:W-:Y:S01]  /*7fb0*/  FMUL R35, R63, UR6 ;  /* 0x000000063f237c20 */ /* 0x000fe20008400000 */
[----:B------:R-:W-:-:S02]  /*7fc0*/  IADD3.X R55, R55, UR10, RZ, P0, !PT ;  /* 0x0000000a37377c10 */ /* 0x000fc400087fe4ff */
[----:B------:R-:W-:Y:S02]  /*7fd0*/  PRMT R75, R64, 0x7604, R69 ;  /* 0x00007604404b7816 */ /* 0x000fe40000000045 */
[----:B------:R-:W-:Y:S01]  /*7fe0*/  IADD3 R44, P0, R36, UR12, RZ ;  /* 0x0000000c242c7c10 */ /* 0x000fe2000ff1e0ff */
[----:B0-----:R-:W-:Y:S01]  /*7ff0*/  FFMA R68, R45, R68, 1 ;  /* 0x3f8000002d447423 */ /* 0x001fe20000000044 */
[----:B------:R-:W-:Y:S01]  /*8000*/  FMNMX R71, |R34|, R71, !PT ;  /* 0x0000004722477209 */ /* 0x000fe20007800200 */
[----:B------:R0:W-:Y:S01]  /*8010*/  STG.E.U16 desc[UR8][R54.64], R75 ;  /* 0x0000004b36007986 */ /* 0x0001e2000c101508 */
[----:B------:R-:W-:Y:S02]  /*8020*/  LOP3.LUT R73, R73, 0xffff, RZ, 0xc0, !PT ;  /* 0x0000ffff49497812 */ /* 0x000fe400078ec0ff */
[----:B------:R-:W-:Y:S01]  /*8030*/  IADD3.X R45, R37, UR13, RZ, P0, !PT ;  /* 0x0000000d252d7c10 */ /* 0x000fe200087fe4ff */
[----:B------:R1:W-:Y:S01]  /*8040*/  STG.E.U16 desc[UR8][R36.64], R61 ;  /* 0x0000003d24007986 */ /* 0x0003e2000c101508 */
[----:B------:R-:W-:Y:S01]  /*8050*/  FMNMX R71, |R52|, R71, !PT ;  /* 0x0000004734477209 */ /* 0x000fe20007800200 */
[----:B------:R-:W-:Y:S01]  /*8060*/  FMUL R52, R65, UR6 ;  /* 0x0000000641347c20 */ /* 0x000fe20008400000 */
[----:B------:R-:W-:Y:S01]  /*8070*/  IADD3 R34, P0, R36, UR7, RZ ;  /* 0x0000000724227c10 */ /* 0x000fe2000ff1e0ff */
[----:B------:R2:W-:Y:S01]  /*8080*/  STG.E.U16 desc[UR8][R44.64], R67 ;  /* 0x000000432c007986 */ /* 0x0005e2000c101508 */
[----:B------:R-:W-:-:S02]  /*8090*/  PRMT R42, R73, 0x7604, R42 ;  /* 0x00007604492a7816 */ /* 0x000fc4000000002a */
[----:B------:R-:W-:Y:S01]  /*80a0*/  F2FP.SATFINITE.E4M3.F32.PACK_AB_MERGE_C R73, RZ, R35, RZ ;  /* 0x00000023ff49723e */ /* 0x000fe200048070ff */
[----:B0-----:R-:W-:Y:S01]  /*80b0*/  FMUL R55, R0, UR6 ;  /* 0x0000000600377c20 */ /* 0x001fe20008400000 */
[----:B------:R-:W-:Y:S02]  /*80c0*/  FMNMX R71, |R32|, R71, !PT ;  /* 0x0000004720477209 */ /* 0x000fe40007800200 */
[----:B------:R-:W-:Y:S02]  /*80d0*/  IADD3.X R35, R37, UR10, RZ, P0, !PT ;  /* 0x0000000a25237c10 */ /* 0x000fe400087fe4ff */
[----:B------:R-:W-:Y:S02]  /*80e0*/  F2FP.SATFINITE.E4M3.F32.PACK_AB_MERGE_C R32, RZ, R52, RZ ;  /* 0x00000034ff20723e */ /* 0x000fe400048070ff */
[----:B------:R-:W-:Y:S02]  /*80f0*/  F2FP.SATFINITE.E4M3.F32.PACK_AB_MERGE_C R55, RZ, R55, RZ ;  /* 0x00000037ff37723e */ /* 0x000fe400048070ff */
[----:B-1----:R-:W-:-:S02]  /*8100*/  IADD3 R36, P0, R44, UR7, RZ ;  /* 0x000000072c247c10 */ /* 0x002fc4000ff1e0ff */
[----:B------:R-:W-:Y:S02]  /*8110*/  PRMT R75, R73, 0x7604, R66 ;  /* 0x00007604494b7816 */ /* 0x000fe40000000042 */
[----:B------:R-:W-:Y:S02]  /*8120*/  IADD3.X R37, R45, UR10, RZ, P0, !PT ;  /* 0x0000000a2d257c10 */ /* 0x000fe400087fe4ff */
[----:B------:R-:W-:Y:S01]  /*8130*/  PRMT R61, R55, 0x7604, R32 ;  /* 0x00007604373d7816 */ /* 0x000fe20000000020 */
[----:B------:R0:W-:Y:S01]  /*8140*/  STG.E.U16 desc[UR8][R34.64], R75 ;  /* 0x0000004b22007986 */ /* 0x0001e2000c101508 */
[----:B--2---:R-:W-:Y:S02]  /*8150*/  IADD3 R44, R68, 0x1800000, RZ ;  /* 0x01800000442c7810 */ /* 0x004fe40007ffe0ff */
[----:B------:R-:W-:Y:S01]  /*8160*/  FMNMX R30, |R30|, R71, !PT ;  /* 0x000000471e1e7209 */ /* 0x000fe20007800200 */
[----:B------:R1:W-:Y:S01]  /*8170*/  STG.E.U16 desc[UR8][R36.64], R61 ;  /* 0x0000003d24007986 */ /* 0x0003e2000c101508 */
[----:B------:R-:W-:-:S02]  /*8180*/  LOP3.LUT R45, R44, 0x7f800000, RZ, 0xc0, !PT ;  /* 0x7f8000002c2d7812 */ /* 0x000fc400078ec0ff */
[----:B------:R-:W-:Y:S02]  /*8190*/  FMNMX R44, |R43|, R30, !PT ;  /* 0x0000001e2b2c7209 */ /* 0x000fe40007800200 */
[----:B------:R-:W-:Y:S02]  /*81a0*/  ISETP.GT.U32.AND P0, PT, R45, 0x1ffffff, PT ;  /* 0x01ffffff2d00780c */ /* 0x000fe40003f04070 */
[----:B------:R-:W-:Y:S02]  /*81b0*/  FMNMX R44, |R33|, R44, !PT ;  /* 0x0000002c212c7209 */ /* 0x000fe40007800200 */
[----:B------:R-:W-:Y:S02]  /*81c0*/  LOP3.LUT R64, R64, 0xffff, RZ, 0xc0, !PT ;  /* 0x0000ffff40407812 */ /* 0x000fe400078ec0ff */
[----:B------:R-:W-:Y:S02]  /*81d0*/  LOP3.LUT R32, R32, 0xffff, RZ, 0xc0, !PT ;  /* 0x0000ffff20207812 */ /* 0x000fe400078ec0ff */
[----:B------:R-:W-:Y:S01]  /*81e0*/  LOP3.LUT R69, R69, 0xffff, RZ, 0xc0, !PT ;  /* 0x0000ffff45457812 */ /* 0x000fe200078ec0ff */
[----:B------:R-:W-:Y:S01]  /*81f0*/  IMAD.SHL.U32 R64, R64, 0x1000000, RZ ;  /* 0x0100000040407824 */ /* 0x000fe200078e00ff */
[----:B------:R-:W-:-:S02]  /*8200*/  LOP3.LUT R73, R73, 0xff, RZ, 0xc0, !PT ;  /* 0x000000ff49497812 */ /* 0x000fc400078ec0ff */
[----:B------:R-:W-:Y:S02]  /*8210*/  LOP3.LUT R55, R55, 0xffff, RZ, 0xc0, !PT ;  /* 0x0000ffff37377812 */ /* 0x000fe400078ec0ff */
[----:B------:R-:W-:Y:S02]  /*8220*/  FMNMX R44, |R63|, R44, !PT ;  /* 0x0000002c3f2c7209 */ /* 0x000fe40007800200 */
[----:B------:R-:W-:Y:S02]  /*8230*/  SHF.L.U32 R33, R32, 0x18, RZ ;  /* 0x0000001820217819 */ /* 0x000fe400000006ff */
[----:B------:R-:W-:Y:S02]  /*8240*/  SHF.L.U32 R69, R69, 0x18, RZ ;  /* 0x0000001845457819 */ /* 0x000fe400000006ff */
[----:B------:R-:W-:Y:S02]  /*8250*/  PRMT R42, R42, 0x5410, R73 ;  /* 0x000054102a2a7816 */ /* 0x000fe40000000049 */
[----:B------:R-:W-:-:S02]  /*8260*/  SHF.L.U32 R55, R55, 0x18, RZ ;  /* 0x0000001837377819 */ /* 0x000fc400000006ff */
[----:B------:R-:W-:Y:S02]  /*8270*/  FMNMX R65, |R65|, R44, !PT ;  /* 0x0000002c41417209 */ /* 0x000fe40007800200 */
[----:B0-----:R-:W-:Y:S02]  /*8280*/  LOP3.LUT R34, R2, R33, RZ, 0xfc, !PT ;  /* 0x0000002102227212 */ /* 0x001fe400078efcff */
[----:B------:R-:W-:Y:S02]  /*8290*/  LOP3.LUT R30, R60, R69, RZ, 0xfc, !PT ;  /* 0x000000453c1e7212 */ /* 0x000fe400078efcff */
[----:B------:R-:W-:Y:S02]  /*82a0*/  LOP3.LUT R35, R59, R64, RZ, 0xfc, !PT ;  /* 0x000000403b237212 */ /* 0x000fe400078efcff */
[----:B------:R-:W-:Y:S02]  /*82b0*/  LOP3.LUT R33, R42, R55, RZ, 0xfc, !PT ;  /* 0x000000372a217212 */ /* 0x000fe400078efcff */
[----:B------:R-:W-:Y:S01]  /*82c0*/  FMNMX R32, |R0|, R65, !PT ;  /* 0x0000004100207209 */ /* 0x000fe20007800200 */
[----:B-1----:R-:W-:Y:S06]  /*82d0*/  @P0 BRA `(.L_x_9073) ;  /* 0x0000000000100947 */ /* 0x002fec0003800000 */
[----:B------:R-:W-:Y:S02]  /*82e0*/  MOV R0, R68 ;  /* 0x0000004400007202 */ /* 0x000fe40000000f00 */
[----:B------:R-:W-:-:S07]  /*82f0*/  MOV R2, 0x8310 ;  /* 0x0000831000027802 */ /* 0x000fce0000000f00 */
[----:B------:R-:W-:Y:S05]  /*8300*/  CALL.REL.NOINC `($__internal_203_$__cuda_sm20_rcp_rn_f32_slowpath) ;  /* 0x0000003400fc7944 */ /* 0x000fea0003c00000 */
[----:B------:R-:W-:Y:S05]  /*8310*/  BRA `(.L_x_9074) ;  /* 0x0000000000107947 */ /* 0x000fea0003800000 */
.L_x_9073:
[----:B------:R-:W0:Y:S02]  /*8320*/  MUFU.RCP R37, R68 ;  /* 0x0000004400257308 */ /* 0x000e240000001000 */
[----:B0-----:R-:W-:-:S04]  /*8330*/  FFMA R0, R68, R37, -1 ;  /* 0xbf80000044007423 */ /* 0x001fc80000000025 */
[----:B------:R-:W-:-:S04]  /*8340*/  FADD.FTZ R0, -R0, -RZ ;  /* 0x800000ff00007221 */ /* 0x000fc80000010100 */
[----:B------:R-:W-:-:S07]  /*8350*/  FFMA R72, R37, R0, R37 ;  /* 0x0000000025487223 */ /* 0x000fce0000000025 */
.L_x_9074:
[----:B------:R-:W-:Y:S05]  /*8360*/  BSYNC B1 ;  /* 0x0000000000017941 */ /* 0x000fea0003800000 */
.L_x_9072:
[----:B------:R-:W-:Y:S01]  /*8370*/  HFMA2.MMA R43, -RZ, RZ, 3.7421875, 0 ;  /* 0x437c0000ff2b7435 */ /* 0x000fe200000001ff */
[----:B------:R-:W-:Y:S01]  /*8380*/  HADD2.F32 R42, -RZ, R26.H0_H0 ;  /* 0x2000001aff2a7230 */ /* 0x000fe20000004100 */
[----:B------:R-:W-:Y:S01]  /*8390*/  BSSY B1, `(.L_x_9075) ;  /* 0x000001d000017945 */ /* 0x000fe20003800000 */
[----:B------:R-:W-:-:S04]  /*83a0*/  IMAD.MOV.U32 R37, RZ, RZ, 0x3bbb989d ;  /* 0x3bbb989dff257424 */ /* 0x000fc800078e00ff */
        /* <DEDUP_REMOVED lines=19> */
[----:B------:R-:W-:Y:S01]  /*84e0*/  IMAD.MOV.U32 R0, RZ, RZ, R45 ;  /* 0x000000ffff007224 */ /* 0x000fe200078e002d */
[----:B------:R-:W-:-:S07]  /*84f0*/  MOV R2, 0x8510 ;  /* 0x0000851000027802 */ /* 0x000fce0000000f00 */
[----:B------:R-:W-:Y:S05]  /*8500*/  CALL.REL.NOINC `($__internal_203_$__cuda_sm20_rcp_rn_f32_slowpath) ;  /* 0x00000034007c7944 */ /* 0x000fea0003c00000 */
[----:B------:R-:W-:Y:S05]  /*8510*/  BRA `(.L_x_9077) ;  /* 0x0000000000107947 */ /* 0x000fea0003800000 */
.L_x_9076:
[----:B------:R-:W0:Y:S02]  /*8520*/  MUFU.RCP R72, R45 ;  /* 0x0000002d00487308 */ /* 0x000e240000001000 */
[----:B0-----:R-:W-:-:S04]  /*8530*/  FFMA R0, R45, R72, -1 ;  /* 0xbf8000002d007423 */ /* 0x001fc80000000048 */
[----:B------:R-:W-:-:S04]  /*8540*/  FADD.FTZ R31, -R0, -RZ ;  /* 0x800000ff001f7221 */ /* 0x000fc80000010100 */
[----:B------:R-:W-:-:S07]  /*8550*/  FFMA R72, R72, R31, R72 ;  /* 0x0000001f48487223 */ /* 0x000fce0000000048 */
.L_x_9077:
[----:B------:R-:W-:Y:S05]  /*8560*/  BSYNC B1 ;  /* 0x0000000000017941 */ /* 0x000fea0003800000 */
.L_x_9075:
[----:B------:R-:W-:Y:S01]  /*8570*/  HFMA2.MMA R45, -RZ, RZ, 3.7421875, 0 ;  /* 0x437c0000ff2d7435 */ /* 0x000fe200000001ff */
[----:B------:R-:W-:Y:S01]  /*8580*/  HADD2.F32 R36, -RZ, R26.H1_H1 ;  /* 0x3000001aff247230 */ /* 0x000fe20000004100 */
[----:B------:R-:W-:Y:S01]  /*8590*/  MOV R31, 0x3bbb989d ;  /* 0x3bbb989d001f7802 */ /* 0x000fe20000000f00 */
[----:B------:R-:W-:Y:S01]  /*85a0*/  FMUL R72, R42, R72 ;  /* 0x000000482a487220 */ /* 0x000fe20000400000 */
        /* <DEDUP_REMOVED lines=18> */
.L_x_9079:
[----:B------:R-:W0:Y:S02]  /*86d0*/  MUFU.RCP R72, R45 ;  /* 0x0000002d00487308 */ /* 0x000e240000001000 */
[----:B0-----:R-:W-:-:S04]  /*86e0*/  FFMA R0, R45, R72, -1 ;  /* 0xbf8000002d007423 */ /* 0x001fc80000000048 */
[----:B------:R-:W-:-:S04]  /*86f0*/  FADD.FTZ R43, -R0, -RZ ;  /* 0x800000ff002b7221 */ /* 0x000fc80000010100 */
[----:B------:R-:W-:-:S07]  /*8700*/  FFMA R72, R72, R43, R72 ;  /* 0x0000002b48487223 */ /* 0x000fce0000000048 */
.L_x_9080:
[----:B------:R-:W-:Y:S05]  /*8710*/  BSYNC B1 ;  /* 0x0000000000017941 */ /* 0x000fea0003800000 */
.L_x_9078:
[----:B------:R-:W-:Y:S01]  /*8720*/  HFMA2.MMA R45, -RZ, RZ, 3.7421875, 0 ;  /* 0x437c0000ff2d7435 */ /* 0x000fe200000001ff */
[----:B------:R-:W-:Y:S01]  /*8730*/  HADD2.F32 R42, -RZ, R26.H1_H1 ;  /* 0x3000001aff2a7230 */ /* 0x000fe20000004100 */
[----:B------:R-:W-:Y:S01]  /*8740*/  MOV R43, 0x3bbb989d ;  /* 0x3bbb989d002b7802 */ /* 0x000fe20000000f00 */
[----:B------:R-:W-:Y:S01]  /*8750*/  HADD2.F32 R27, -RZ, R27.H1_H1 ;  /* 0x3000001bff1b7230 */ /* 0x000fe20000004100 */
        /* <DEDUP_REMOVED lines=23> */
.L_x_9082:
[----:B------:R-:W0:Y:S02]  /*88d0*/  MUFU.RCP R72, R45 ;  /* 0x0000002d00487308 */ /* 0x000e240000001000 */
[----:B0-----:R-:W-:-:S04]  /*88e0*/  FFMA R0, R45, R72, -1 ;  /* 0xbf8000002d007423 */ /* 0x001fc80000000048 */
[----:B------:R-:W-:-:S04]  /*88f0*/  FADD.FTZ R19, -R0, -RZ ;  /* 0x800000ff00137221 */ /* 0x000fc80000010100 */
[----:B------:R-:W-:-:S07]  /*8900*/  FFMA R72, R72, R19, R72 ;  /* 0x0000001348487223 */ /* 0x000fce0000000048 */
.L_x_9083:
[----:B------:R-:W-:Y:S05]  /*8910*/  BSYNC B1 ;  /* 0x0000000000017941 */ /* 0x000fea0003800000 */
.L_x_9081:
        /* <DEDUP_REMOVED lines=22> */
.L_x_9085:
[----:B------:R-:W0:Y:S02]  /*8a80*/  MUFU.RCP R72, R43 ;  /* 0x0000002b00487308 */ /* 0x000e240000001000 */
[----:B0-----:R-:W-:-:S04]  /*8a90*/  FFMA R0, R43, R72, -1 ;  /* 0xbf8000002b007423 */ /* 0x001fc80000000048 */
[----:B------:R-:W-:-:S04]  /*8aa0*/  FADD.FTZ R19, -R0, -RZ ;  /* 0x800000ff00137221 */ /* 0x000fc80000010100 */
[----:B------:R-:W-:-:S07]  /*8ab0*/  FFMA R72, R72, R19, R72 ;  /* 0x0000001348487223 */ /* 0x000fce0000000048 */
.L_x_9086:
[----:B------:R-:W-:Y:S05]  /*8ac0*/  BSYNC B1 ;  /* 0x0000000000017941 */ /* 0x000fea0003800000 */
.L_x_9084:
        /* <DEDUP_REMOVED lines=27> */
.L_x_9088:
[----:B------:R-:W0:Y:S02]  /*8c80*/  MUFU.RCP R72, R55 ;  /* 0x0000003700487308 */ /* 0x000e240000001000 */
[----:B0-----:R-:W-:-:S04]  /*8c90*/  FFMA R0, R55, R72, -1 ;  /* 0xbf80000037007423 */ /* 0x001fc80000000048 */
[----:B------:R-:W-:-:S04]  /*8ca0*/  FADD.FTZ R45, -R0, -RZ ;  /* 0x800000ff002d7221 */ /* 0x000fc80000010100 */
[----:B------:R-:W-:-:S07]  /*8cb0*/  FFMA R72, R72, R45, R72 ;  /* 0x0000002d48487223 */ /* 0x000fce0000000048 */
.L_x_9089:
[----:B------:R-:W-:Y:S05]  /*8cc0*/  BSYNC B1 ;  /* 0x0000000000017941 */ /* 0x000fea0003800000 */
.L_x_9087:
        /* <DEDUP_REMOVED lines=22> */
.L_x_9091:
[----:B------:R-:W0:Y:S02]  /*8e30*/  MUFU.RCP R72, R55 ;  /* 0x0000003700487308 */ /* 0x000e240000001000 */
[----:B0-----:R-:W-:-:S04]  /*8e40*/  FFMA R0, R55, R72, -1 ;  /* 0xbf80000037007423 */ /* 0x001fc80000000048 */
[----:B------:R-:W-:-:S04]  /*8e50*/  FADD.FTZ R43, -R0, -RZ ;  /* 0x800000ff002b7221 */ /* 0x000fc80000010100 */
[----:B------:R-:W-:-:S07]  /*8e60*/  FFMA R72, R72, R43, R72 ;  /* 0x0000002b48487223 */ /* 0x000fce0000000048 */
.L_x_9092:
[----:B------:R-:W-:Y:S05]  /*8e70*/  BSYNC B1 ;  /* 0x0000000000017941 */ /* 0x000fea0003800000 */
.L_x_9090:
        /* <DEDUP_REMOVED lines=27> */
.L_x_9094:
[----:B------:R-:W0:Y:S02]  /*9030*/  MUFU.RCP R72, R45 ;  /* 0x0000002d00487308 */ /* 0x000e240000001000 */
[----:B0-----:R-:W-:-:S04]  /*9040*/  FFMA R0, R45, R72, -1 ;  /* 0xbf8000002d007423 */ /* 0x001fc80000000048 */
[----:B------:R-:W-:-:S04]  /*9050*/  FADD.FTZ R43, -R0, -RZ ;  /* 0x800000ff002b7221 */ /* 0x000fc80000010100 */
[----:B------:R-:W-:-:S07]  /*9060*/  FFMA R72, R72, R43, R72 ;  /* 0x0000002b48487223 */ /* 0x000fce0000000048 */
.L_x_9095:
[----:B------:R-:W-:Y:S05]  /*9070*/  BSYNC B1 ;  /* 0x0000000000017941 */ /* 0x000fea0003800000 */
.L_x_9093:
[----:B------:R-:W-:Y:S01]  /*9080*/  HADD2.F32 R42, -RZ, R28.H0_H0 ;  /* 0x2000001cff2a7230 */ /* 0x000fe20000004100 */
        /* <DEDUP_REMOVED lines=21> */
.L_x_9097:
[----:B------:R-:W0:Y:S02]  /*91e0*/  MUFU.RCP R72, R47 ;  /* 0x0000002f00487308 */ /* 0x000e240000001000 */
[----:B0-----:R-:W-:-:S04]  /*91f0*/  FFMA R0, R47, R72, -1 ;  /* 0xbf8000002f007423 */ /* 0x001fc80000000048 */
[----:B------:R-:W-:-:S04]  /*9200*/  FADD.FTZ R45, -R0, -RZ ;  /* 0x800000ff002d7221 */ /* 0x000fc80000010100 */
[----:B------:R-:W-:-:S07]  /*9210*/  FFMA R72, R72, R45, R72 ;  /* 0x0000002d48487223 */ /* 0x000fce0000000048 */
.L_x_9098:
[----:B------:R-:W-:Y:S05]  /*9220*/  BSYNC B1 ;  /* 0x0000000000017941 */ /* 0x000fea0003800000 */
.L_x_9096:
        /* <DEDUP_REMOVED lines=27> */
.L_x_9100:
[----:B------:R-:W0:Y:S02]  /*93e0*/  MUFU.RCP R72, R51 ;  /* 0x0000003300487308 */ /* 0x000e240000001000 */
[----:B0-----:R-:W-:-:S04]  /*93f0*/  FFMA R0, R51, R72, -1 ;  /* 0xbf80000033007423 */ /* 0x001fc80000000048 */
[----:B------:R-:W-:-:S04]  /*9400*/  FADD.FTZ R45, -R0, -RZ ;  /* 0x800000ff002d7221 */ /* 0x000fc80000010100 */
[----:B------:R-:W-:-:S07]  /*9410*/  FFMA R72, R72, R45, R72 ;  /* 0x0000002d48487223 */ /* 0x000fce0000000048 */
.L_x_9101:
[----:B------:R-:W-:Y:S05]  /*9420*/  BSYNC B1 ;  /* 0x0000000000017941 */ /* 0x000fea0003800000 */
.L_x_9099:
        /* <DEDUP_REMOVED lines=22> */
.L_x_9103:
[----:B------:R-:W0:Y:S02]  /*9590*/  MUFU.RCP R72, R51 ;  /* 0x0000003300487308 */ /* 0x000e240000001000 */
[----:B0-----:R-:W-:-:S04]  /*95a0*/  FFMA R0, R51, R72, -1 ;  /* 0xbf80000033007423 */ /* 0x001fc80000000048 */
[----:B------:R-:W-:-:S04]  /*95b0*/  FADD.FTZ R47, -R0, -RZ ;  /* 0x800000ff002f7221 */ /* 0x000fc80000010100 */
[----:B------:R-:W-:-:S07]  /*95c0*/  FFMA R72, R72, R47, R72 ;  /* 0x0000002f48487223 */ /* 0x000fce0000000048 */
.L_x_9104:
[----:B------:R-:W-:Y:S05]  /*95d0*/  BSYNC B1 ;  /* 0x0000000000017941 */ /* 0x000fea0003800000 */
.L_x_9102:
[----:B------:R-:W-:Y:S01]  /*95e0*/  HFMA2.MMA R51, -RZ, RZ, 3.7421875, 0 ;  /* 0x437c0000ff337435 */ /* 0x000fe200000001ff */
[----:B------:R-:W-:Y:S01]  /*95f0*/  HADD2.F32 R28, -RZ, R28.H1_H1 ;  /* 0x3000001cff1c7230 */ /* 0x000fe20000004100 */
[----:B------:R-:W-:Y:S01]  /*9600*/  MOV R47, 0x3bbb989d ;  /* 0x3bbb989d002f7802 */ /* 0x000fe20000000f00 */
[----:B------:R-:W-:Y:S01]  /*9610*/  HADD2.F32 R12, -RZ, R12.H1_H1 ;  /* 0x3000000cff0c7230 */ /* 0x000fe20000004100 */
        /* <DEDUP_REMOVED lines=23> */
.L_x_9106:
[----:B------:R-:W0:Y:S02]  /*9790*/  MUFU.RCP R72, R51 ;  /* 0x0000003300487308 */ /* 0x000e240000001000 */
[----:B0-----:R-:W-:-:S04]  /*97a0*/  FFMA R0, R51, R72, -1 ;  /* 0xbf80000033007423 */ /* 0x001fc80000000048 */
[----:B------:R-:W-:-:S04]  /*97b0*/  FADD.FTZ R17, -R0, -RZ ;  /* 0x800000ff00117221 */ /* 0x000fc80000010100 */
[----:B------:R-:W-:-:S07]  /*97c0*/  FFMA R72, R72, R17, R72 ;  /* 0x0000001148487223 */ /* 0x000fce0000000048 */
.L_x_9107:
[----:B------:R-:W-:Y:S05]  /*97d0*/  BSYNC B1 ;  /* 0x0000000000017941 */ /* 0x000fea0003800000 */
.L_x_9105:
[----:B------:R-:W-:Y:S01]  /*97e0*/  HFMA2.MMA R45, -RZ, RZ, 3.7421875, 0 ;  /* 0x437c0000ff2d7435 */ /* 0x000fe200000001ff */
[----:B------:R-:W-:Y:S01]  /*97f0*/  HADD2.F32 R17, -RZ, R16.H0_H0 ;  /* 0x20000010ff117230 */ /* 0x000fe20000004100 */
        /* <DEDUP_REMOVED lines=20> */
.L_x_9109:
[----:B------:R-:W0:Y:S02]  /*9940*/  MUFU.RCP R72, R55 ;  /* 0x0000003700487308 */ /* 0x000e240000001000 */
[----:B0-----:R-:W-:-:S04]  /*9950*/  FFMA R0, R55, R72, -1 ;  /* 0xbf80000037007423 */ /* 0x001fc80000000048 */
[----:B------:R-:W-:-:S04]  /*9960*/  FADD.FTZ R51, -R0, -RZ ;  /* 0x800000ff00337221 */ /* 0x000fc80000010100 */
[----:B------:R-:W-:-:S07]  /*9970*/  FFMA R72, R72, R51, R72 ;  /* 0x0000003348487223 */ /* 0x000fce0000000048 */
.L_x_9110:
[----:B------:R-:W-:Y:S05]  /*9980*/  BSYNC B1 ;  /* 0x0000000000017941 */ /* 0x000fea0003800000 */
.L_x_9108:
        /* <DEDUP_REMOVED lines=27> */
.L_x_9112:
[----:B------:R-:W0:Y:S02]  /*9b40*/  MUFU.RCP R72, R55 ;  /* 0x0000003700487308 */ /* 0x000e240000001000 */
[----:B0-----:R-:W-:-:S04]  /*9b50*/  FFMA R0, R55, R72, -1 ;  /* 0xbf80000037007423 */ /* 0x001fc80000000048 */
[----:B------:R-:W-:-:S04]  /*9b60*/  FADD.FTZ R17, -R0, -RZ ;  /* 0x800000ff00117221 */ /* 0x000fc80000010100 */
[----:B------:R-:W-:-:S07]  /*9b70*/  FFMA R72, R72, R17, R72 ;  /* 0x0000001148487223 */ /* 0x000fce0000000048 */
.L_x_9113:
[----:B------:R-:W-:Y:S05]  /*9b80*/  BSYNC B1 ;  /* 0x0000000000017941 */ /* 0x000fea0003800000 */
.L_x_9111:
        /* <DEDUP_REMOVED lines=22> */
.L_x_9115:
[----:B------:R-:W0:Y:S02]  /*9cf0*/  MUFU.RCP R72, R59 ;  /* 0x0000003b00487308 */ /* 0x000e240000001000 */
[----:B0-----:R-:W-:-:S04]  /*9d00*/  FFMA R0, R59, R72, -1 ;  /* 0xbf8000003b007423 */ /* 0x001fc80000000048 */
[----:B------:R-:W-:-:S04]  /*9d10*/  FADD.FTZ R55, -R0, -RZ ;  /* 0x800000ff00377221 */ /* 0x000fc80000010100 */
[----:B------:R-:W-:-:S07]  /*9d20*/  FFMA R72, R72, R55, R72 ;  /* 0x0000003748487223 */ /* 0x000fce0000000048 */
.L_x_9116:
[----:B------:R-:W-:Y:S05]  /*9d30*/  BSYNC B1 ;  /* 0x0000000000017941 */ /* 0x000fea0003800000 */
.L_x_9114:
        /* <DEDUP_REMOVED lines=27> */
.L_x_9118:
[----:B------:R-:W0:Y:S02]  /*9ef0*/  MUFU.RCP R72, R59 ;  /* 0x0000003b00487308 */ /* 0x000e240000001000 */
[----:B0-----:R-:W-:-:S04]  /*9f00*/  FFMA R0, R59, R72, -1 ;  /* 0xbf8000003b007423 */ /* 0x001fc80000000048 */
[----:B------:R-:W-:-:S04]  /*9f10*/  FADD.FTZ R15, -R0, -RZ ;  /* 0x800000ff000f7221 */ /* 0x000fc80000010100 */
[----:B------:R-:W-:-:S07]  /*9f20*/  FFMA R72, R72, R15, R72 ;  /* 0x0000000f48487223 */ /* 0x000fce0000000048 */
.L_x_9119:
[----:B------:R-:W-:Y:S05]  /*9f30*/  BSYNC B1 ;  /* 0x0000000000017941 */ /* 0x000fea0003800000 */
.L_x_9117:
        /* <DEDUP_REMOVED lines=10> */
[----:B------:R-:W-:Y:S01]  /*9fe0*/  IMAD R52, R20, 0x21, R13 ;  /* 0x0000002114347824 */ /* 0x000fe200078e020d */
[----:B------:R-:W-:Y:S01]  /*9ff0*/  IADD3 R16, P0, R54, R21, RZ ;  /* 0x0000001536107210 */ /* 0x000fe20007f1e0ff */
[----:B------:R-:W-:Y:S01]  /*a000*/  FMUL R60, R36, UR6 ;  /* 0x00000006243c7c20 */ /* 0x000fe20008400000 */
[----:B------:R-:W-:Y:S01]  /*a010*/  LOP3.LUT R10, R15, 0xff, RZ, 0xc0, !PT ;  /* 0x000000ff0f0a7812 */ /* 0x000fe200078ec0ff */
[----:B------:R-:W-:Y:S01]  /*a020*/  FMUL R14, R42, UR6 ;  /* 0x000000062a0e7c20 */ /* 0x000fe20008400000 */
[----:B------:R-:W-:Y:S01]  /*a030*/  LOP3.LUT R21, R39, 0xffff, RZ, 0xc0, !PT ;  /* 0x0000ffff27157812 */ /* 0x000fe200078ec0ff */
[----:B------:R-:W-:Y:S01]  /*a040*/  FMUL R61, R47, UR6 ;  /* 0x000000062f3d7c20 */ /* 0x000fe20008400000 */
[----:B------:R-:W-:Y:S01]  /*a050*/  IADD3 R54, P1, R54, R23, RZ ;  /* 0x0000001736367210 */ /* 0x000fe20007f3e0ff */
[----:B------:R-:W-:Y:S01]  /*a060*/  FMUL R64, R12, UR6 ;  /* 0x000000060c407c20 */ /* 0x000fe20008400000 */
[----:B------:R-:W-:Y:S01]  /*a070*/  MOV R23, 0x400 ;  /* 0x0000040000177802 */ /* 0x000fe20000000f00 */
[----:B------:R-:W-:Y:S01]  /*a080*/  ULDC.64 UR14, c[0x0][0x228] ;  /* 0x00008a00000e7ab9 */ /* 0x000fe20000000a00 */
[----:B------:R-:W-:Y:S01]  /*a090*/  PRMT R62, R21, 0x7604, R10 ;  /* 0x00007604153e7816 */ /* 0x000fe2000000000a */
[----:B------:R-:W-:Y:S01]  /*a0a0*/  IMAD.X R55, R29, 0x1, R24, P1 ;  /* 0x000000011d377824 */ /* 0x000fe200008e0618 */
[----:B------:R-:W-:Y:S01]  /*a0b0*/  LOP3.LUT R21, R9, 0x1c, RZ, 0xc0, !PT ;  /* 0x0000001c09157812 */ /* 0x000fe200078ec0ff */
[C---:B------:R-:W-:Y:S01]  /*a0c0*/  IMAD R24, R20.reuse, 0x21, R11 ;  /* 0x0000002114187824 */ /* 0x040fe200078e020b */
[----:B------:R-:W-:Y:S01]  /*a0d0*/  IADD3.X R17, R29, R22, RZ, P0, !PT ;  /* 0x000000161d117210 */ /* 0x000fe200007fe4ff */
[C---:B------:R-:W-:Y:S01]  /*a0e0*/  IMAD R22, R20.reuse, 0x21, R25 ;  /* 0x0000002114167824 */ /* 0x040fe200078e0219 */
[----:B------:R-:W-:Y:S01]  /*a0f0*/  IADD3 R29, R23, 0x20, RZ ;  /* 0x00000020171d7810 */ /* 0x000fe20007ffe0ff */
[----:B------:R-:W-:Y:S01]  /*a100*/  IMAD R10, R20, 0x21, R21 ;  /* 0x00000021140a7824 */ /* 0x000fe200078e0215 */
[----:B------:R-:W-:-:S02]  /*a110*/  F2FP.SATFINITE.E4M3.F32.PACK_AB_MERGE_C R60, RZ, R60, RZ ;  /* 0x0000003cff3c723e */ /* 0x000fc400048070ff */
[----:B------:R-:W-:Y:S02]  /*a120*/  F2FP.SATFINITE.E4M3.F32.PACK_AB_MERGE_C R20, RZ, R14, RZ ;  /* 0x0000000eff14723e */ /* 0x000fe400048070ff */
[----:B0-----:R-:W-:Y:S02]  /*a130*/  LEA R21, R0, R29, 0x18 ;  /* 0x0000001d00157211 */ /* 0x001fe400078ec0ff */
[----:B------:R-:W-:Y:S02]  /*a140*/  PRMT R65, R60, 0x7604, R15 ;  /* 0x000076043c417816 */ /* 0x000fe4000000000f */
[-C--:B------:R-:W-:Y:S01]  /*a150*/  LEA R59, R59, R21.reuse, 0x2 ;  /* 0x000000153b3b7211 */ /* 0x080fe200078e10ff */
[----:B------:R-:W-:Y:S01]  /*a160*/  IMAD R24, R24, 0x4, R21 ;  /* 0x0000000418187824 */ /* 0x000fe200078e0215 */
[-C--:B------:R-:W-:Y:S01]  /*a170*/  LEA R52, R52, R21.reuse, 0x2 ;  /* 0x0000001534347211 */ /* 0x080fe200078e10ff */
[----:B------:R-:W-:Y:S01]  /*a180*/  STG.E.U16 desc[UR8][R16.64], R65 ;  /* 0x0000004110007986 */ /* 0x000fe2000c101508 */
[-C--:B------:R-:W-:Y:S01]  /*a190*/  LEA R29, R22, R21.reuse, 0x2 ;  /* 0x00000015161d7211 */ /* 0x080fe200078e10ff */
[----:B------:R-:W-:Y:S01]  /*a1a0*/  FMUL R22, R44, UR6 ;  /* 0x000000062c167c20 */ /* 0x000fe20008400000 */
[----:B------:R-:W-:Y:S01]  /*a1b0*/  LEA R10, R10, R21, 0x2 ;  /* 0x000000150a0a7211 */ /* 0x000fe200078e10ff */
[----:B------:R-:W-:Y:S01]  /*a1c0*/  FMUL R21, R28, UR6 ;  /* 0x000000061c157c20 */ /* 0x000fe20008400000 */
[----:B------:R-:W-:Y:S01]  /*a1d0*/  LOP3.LUT R15, R20, 0xff, RZ, 0xc0, !PT ;  /* 0x000000ff140f7812 */ /* 0x000fe200078ec0ff */
[----:B------:R-:W-:Y:S01]  /*a1e0*/  STS [R59], R46 ;  /* 0x0000002e3b007388 */ /* 0x000fe20000000800 */
[----:B------:R-:W-:-:S02]  /*a1f0*/  IADD3 R14, P0, R16, UR12, RZ ;  /* 0x0000000c100e7c10 */ /* 0x000fc4000ff1e0ff */
[----:B------:R-:W-:Y:S01]  /*a200*/  F2FP.SATFINITE.E4M3.F32.PACK_AB_MERGE_C R63, RZ, R21, RZ ;  /* 0x00000015ff3f723e */ /* 0x000fe200048070ff */
[----:B------:R0:W-:Y:S01]  /*a210*/  STS [R52], R53 ;  /* 0x0000003534007388 */ /* 0x0001e20000000800 */
[----:B------:R-:W-:Y:S02]  /*a220*/  F2FP.SATFINITE.E4M3.F32.PACK_AB_MERGE_C R22, RZ, R22, RZ ;  /* 0x00000016ff16723e */ /* 0x000fe400048070ff */
[----:B------:R-:W-:Y:S01]  /*a230*/  LOP3.LUT R21, R63, 0xffff, RZ, 0xc0, !PT ;  /* 0x0000ffff3f157812 */ /* 0x000fe200078ec0ff */
[----:B------:R1:W-:Y:S01]  /*a240*/  STS [R29], R30 ;  /* 0x0000001e1d007388 */ /* 0x0003e20000000800 */
[----:B------:R-:W-:Y:S02]  /*a250*/  PRMT R62, R62, 0x5410, R15 ;  /* 0x000054103e3e7816 */ /* 0x000fe4000000000f */
[----:B------:R-:W-:Y:S02]  /*a260*/  IADD3.X R15, R17, UR13, RZ, P0, !PT ;  /* 0x0000000d110f7c10 */ /* 0x000fe400087fe4ff */
[----:B------:R-:W-:Y:S01]  /*a270*/  PRMT R67, R22, 0x7604, R39 ;  /* 0x0000760416437816 */ /* 0x000fe20000000027 */
[----:B0-----:R-:W-:Y:S01]  /*a280*/  FMUL R53, R43, UR6 ;  /* 0x000000062b357c20 */ /* 0x001fe20008400000 */
[----:B------:R-:W-:-:S02]  /*a290*/  IADD3 R16, P0, R16, UR7, RZ ;  /* 0x0000000710107c10 */ /* 0x000fc4000ff1e0ff */
[----:B------:R-:W-:Y:S01]  /*a2a0*/  F2FP.SATFINITE.E4M3.F32.PACK_AB_MERGE_C R61, RZ, R61, RZ ;  /* 0x0000003dff3d723e */ /* 0x000fe200048070ff */
[----:B------:R0:W-:Y:S01]  /*a2b0*/  STG.E.U16 desc[UR8][R14.64], R67 ;  /* 0x000000430e007986 */ /* 0x0001e2000c101508 */
[----:B------:R-:W-:Y:S01]  /*a2c0*/  SHF.L.U32 R21, R21, 0x18, RZ ;  /* 0x0000001815157819 */ /* 0x000fe200000006ff */
[----:B-1----:R-:W-:Y:S01]  /*a2d0*/  FMUL R30, R45, UR6 ;  /* 0x000000062d1e7c20 */ /* 0x002fe20008400000 */
[----:B------:R-:W-:Y:S01]  /*a2e0*/  F2FP.SATFINITE.E4M3.F32.PACK_AB_MERGE_C R46, RZ, R64, RZ ;  /* 0x00000040ff2e723e */ /* 0x000fe200048070ff */
[----:B------:R-:W-:Y:S01]  /*a2f0*/  FMUL R64, R19, UR6 ;  /* 0x0000000613407c20 */ /* 0x000fe20008400000 */
[----:B------:R-:W-:Y:S02]  /*a300*/  IADD3.X R17, R17, UR10, RZ, P0, !PT ;  /* 0x0000000a11117c10 */ /* 0x000fe400087fe4ff */
[----:B------:R-:W-:Y:S02]  /*a310*/  PRMT R65, R61, 0x7604, R20 ;  /* 0x000076043d417816 */ /* 0x000fe40000000014 */
[----:B------:R-:W-:Y:S01]  /*a320*/  LOP3.LUT R39, R62, R21, RZ, 0xfc, !PT ;  /* 0x000000153e277212 */ /* 0x000fe200078efcff */
[----:B------:R-:W-:Y:S01]  /*a330*/  FMUL R62, R27, UR6 ;  /* 0x000000061b3e7c20 */ /* 0x000fe20008400000 */
[----:B------:R-:W-:Y:S01]  /*a340*/  IADD3 R20, P0, R14, UR7, RZ ;  /* 0x000000070e147c10 */ /* 0x000fe2000ff1e0ff */
[----:B------:R1:W-:Y:S01]  /*a350*/  STG.E.U16 desc[UR8][R16.64], R65 ;  /* 0x0000004110007986 */ /* 0x0003e2000c101508 */
[----:B0-----:R-:W-:Y:S01]  /*a360*/  PRMT R67, R46, 0x7604, R63 ;  /* 0x000076042e437816 */ /* 0x001fe2000000003f */
[----:B------:R-:W-:Y:S01]  /*a370*/  FMUL R63, R31, UR6 ;  /* 0x000000061f3f7c20 */ /* 0x000fe20008400000 */
[----:B------:R-:W-:Y:S01]  /*a380*/  IADD3.X R21, R15, UR10, RZ, P0, !PT ;  /* 0x0000000a0f157c10 */ /* 0x000fe200087fe4ff */
[----:B------:R-:W-:Y:S01]  /*a390*/  STS [R24], R39 ;  /* 0x0000002718007388 */ /* 0x000fe20000000800 */
[----:B------:R-:W-:-:S02]  /*a3a0*/  F2FP.SATFINITE.E4M3.F32.PACK_AB_MERGE_C R62, RZ, R62, RZ ;  /* 0x0000003eff3e723e */ /* 0x000fc400048070ff */
[----:B------:R-:W-:Y:S01]  /*a3b0*/  F2FP.SATFINITE.E4M3.F32.PACK_AB_MERGE_C R63, RZ, R63, RZ ;  /* 0x0000003fff3f723e */ /* 0x000fe200048070ff */
[----:B------:R0:W-:Y:S01]  /*a3c0*/  STG.E.U16 desc[UR8][R20.64], R67 ;  /* 0x0000004314007986 */ /* 0x0001e2000c101508 */
[----:B------:R-:W-:Y:S02]  /*a3d0*/  IADD3 R14, P0, R54, UR12, RZ ;  /* 0x0000000c360e7c10 */ /* 0x000fe4000ff1e0ff */
[----:B------:R-:W-:Y:S01]  /*a3e0*/  PRMT R69, R62, 0x7604, R63 ;  /* 0x000076043e457816 */ /* 0x000fe2000000003f */
[----:B-1----:R-:W-:Y:S01]  /*a3f0*/  FMUL R65, R51, UR6 ;  /* 0x0000000633417c20 */ /* 0x002fe20008400000 */
[----:B------:R-:W-:Y:S01]  /*a400*/  FMUL R17, R2, UR6 ;  /* 0x0000000602117c20 */ /* 0x000fe20008400000 */
[----:B------:R-:W-:Y:S02]  /*a410*/  F2FP.SATFINITE.E4M3.F32.PACK_AB_MERGE_C R64, RZ, R64, RZ ;  /* 0x00000040ff40723e */ /* 0x000fe400048070ff */
[----:B------:R-:W-:Y:S01]  /*a420*/  F2FP.SATFINITE.E4M3.F32.PACK_AB_MERGE_C R53, RZ, R53, RZ ;  /* 0x00000035ff35723e */ /* 0x000fe200048070ff */
[----:B------:R1:W-:Y:S01]  /*a430*/  STG.E.U16 desc[UR8][R54.64], R69 ;  /* 0x0000004536007986 */ /* 0x0003e2000c101508 */
[----:B------:R-:W-:Y:S01]  /*a440*/  IADD3.X R15, R55, UR13, RZ, P0, !PT ;  /* 0x0000000d370f7c10 */ /* 0x000fe200087fe4ff */
[----:B------:R-:W-:Y:S01]  /*a450*/  ULDC.64 UR12, c[0x0][0x250] ;  /* 0x00009400000c7ab9 */ /* 0x000fe20000000a00 */
[----:B0-----:R-:W-:Y:S01]  /*a460*/  FMUL R67, R18, UR6 ;  /* 0x0000000612437c20 */ /* 0x001fe20008400000 */
[----:B------:R-:W-:Y:S01]  /*a470*/  F2FP.SATFINITE.E4M3.F32.PACK_AB_MERGE_C R30, RZ, R30, RZ ;  /* 0x0000001eff1e723e */ /* 0x000fe200048070ff */
[----:B------:R-:W-:Y:S01]  /*a480*/  IMAD R7, R7, UR12, RZ ;  /* 0x0000000c07077c24 */ /* 0x000fe2000f8e02ff */
[----:B------:R-:W-:-:S02]  /*a490*/  IADD3 R16, P0, R54, UR7, RZ ;  /* 0x0000000736107c10 */ /* 0x000fc4000ff1e0ff */
[----:B------:R-:W-:Y:S02]  /*a4a0*/  F2FP.SATFINITE.E4M3.F32.PACK_AB_MERGE_C R67, RZ, R67, RZ ;  /* 0x00000043ff43723e */ /* 0x000fe400048070ff */
[----:B------:R-:W-:Y:S02]  /*a4b0*/  F2FP.SATFINITE.E4M3.F32.PACK_AB_MERGE_C R65, RZ, R65, RZ ;  /* 0x00000041ff41723e */ /* 0x000fe400048070ff */
[----:B------:R-:W-:Y:S01]  /*a4c0*/  IADD3 R20, P1, R14, UR7, RZ ;  /* 0x000000070e147c10 */ /* 0x000fe2000ff3e0ff */
[----:B-1----:R-:W-:Y:S01]  /*a4d0*/  IMAD R69, R8, UR13, R7 ;  /* 0x0000000d08457c24 */ /* 0x002fe2000f8e0207 */
[----:B------:R-:W-:Y:S01]  /*a4e0*/  F2FP.SATFINITE.E4M3.F32.PACK_AB_MERGE_C R54, RZ, R17, RZ ;  /* 0x00000011ff36723e */ /* 0x000fe200048070ff */
[----:B------:R-:W-:Y:S01]  /*a4f0*/  USHF.R.U64 UR7, UR12, 0x2, UR13 ;  /* 0x000000020c077899 */ /* 0x000fe2000800120d */
[----:B------:R-:W-:Y:S02]  /*a500*/  PRMT R71, R53, 0x7604, R64 ;  /* 0x0000760435477816 */ /* 0x000fe40000000040 */
[----:B------:R-:W-:Y:S01]  /*a510*/  IADD3.X R17, R55, UR10, RZ, P0, !PT ;  /* 0x0000000a37117c10 */ /* 0x000fe200087fe4ff */
[----:B------:R-:W-:Y:S01]  /*a520*/  USHF.L.U32 UR4, UR7, 0x1, URZ ;  /* 0x0000000107047899 */ /* 0x000fe2000800063f */
[----:B------:R-:W-:Y:S01]  /*a530*/  PRMT R39, R30, 0x7604, R67 ;  /* 0x000076041e277816 */ /* 0x000fe20000000043 */
[----:B------:R0:W-:Y:S01]  /*a540*/  STG.E.U16 desc[UR8][R14.64], R71 ;  /* 0x000000470e007986 */ /* 0x0001e2000c101508 */
[----:B------:R-:W-:Y:S01]  /*a550*/  IADD3.X R21, R15, UR10, RZ, P1, !PT ;  /* 0x0000000a0f157c10 */ /* 0x000fe20008ffe4ff */
[----:B------:R-:W-:Y:S01]  /*a560*/  USHF.R.U32.HI UR10, URZ, 0x2, UR13 ;  /* 0x000000023f0a7899 */ /* 0x000fe2000801160d */
[----:B------:R-:W-:Y:S01]  /*a570*/  PRMT R55, R54, 0x7604, R65 ;  /* 0x0000760436377816 */ /* 0x000fe20000000041 */
[----:B------:R1:W-:Y:S01]  /*a580*/  STG.E.U16 desc[UR8][R16.64], R39 ;  /* 0x0000002710007986 */ /* 0x0003e2000c101508 */
[----:B------:R-:W-:Y:S01]  /*a590*/  SHF.L.U32 R7, R5, 0x3, RZ ;  /* 0x0000000305077819 */ /* 0x000fe200000006ff */
[----:B------:R-:W-:Y:S01]  /*a5a0*/  USHF.L.U64.HI UR5, UR7, 0x1, UR10 ;  /* 0x0000000107057899 */ /* 0x000fe2000801020a */
[----:B------:R-:W-:Y:S01]  /*a5b0*/  LOP3.LUT R63, R63, 0xff, RZ, 0xc0, !PT ;  /* 0x000000ff3f3f7812 */ /* 0x000fe200078ec0ff */
[----:B------:R2:W-:Y:S01]  /*a5c0*/  STG.E.U16 desc[UR8][R20.64], R55 ;  /* 0x0000003714007986 */ /* 0x0005e2000c101508 */
[----:B------:R-:W-:-:S02]  /*a5d0*/  LOP3.LUT R7, R7, 0x38, RZ, 0xc0, !PT ;  /* 0x0000003807077812 */ /* 0x000fc400078ec0ff */
[----:B------:R-:W-:Y:S01]  /*a5e0*/  LOP3.LUT R64, R64, 0xffff, RZ, 0xc0, !PT ;  /* 0x0000ffff40407812 */ /* 0x000fe200078ec0ff */
[----:B------:R-:W-:Y:S01]  /*a5f0*/  BAR.SYNC.DEFER_BLOCKING 0x0 ;  /* 0x0000000000007b1d */ /* 0x000fe20000010000 */
[----:B0-----:R-:W-:Y:S01]  /*a600*/  IMAD.WIDE.U32 R14, R8, UR12, RZ ;  /* 0x0000000c080e7c25 */ /* 0x001fe2000f8e00ff */
[----:B------:R-:W-:Y:S02]  /*a610*/  LOP3.LUT R65, R65, 0xffff, RZ, 0xc0, !PT ;  /* 0x0000ffff41417812 */ /* 0x000fe400078ec0ff */
[----:B-1----:R-:W-:Y:S01]  /*a620*/  MOV R39, RZ ;  /* 0x000000ff00277202 */ /* 0x002fe20000000f00 */
[C---:B------:R-:W-:Y:S01]  /*a630*/  IMAD.SHL.U32 R17, R14.reuse, 0x2, RZ ;  /* 0x000000020e117824 */ /* 0x040fe200078e00ff */
[----:B------:R-:W-:Y:S01]  /*a640*/  IADD3 R15, R15, R69, RZ ;  /* 0x000000450f0f7210 */ /* 0x000fe20007ffe0ff */
[----:B------:R-:W-:Y:S01]  /*a650*/  IMAD.SHL.U32 R65, R65, 0x1000000, RZ ;  /* 0x0100000041417824 */ /* 0x000fe200078e00ff */
[----:B--2---:R-:W-:Y:S02]  /*a660*/  MOV R20, UR4 ;  /* 0x0000000400147c02 */ /* 0x004fe40008000f00 */
[----:B------:R-:W-:Y:S01]  /*a670*/  SHF.L.U64.HI R21, R14, 0x1, R15 ;  /* 0x000000010e157819 */ /* 0x000fe2000001020f */
[----:B------:R-:W-:Y:S01]  /*a680*/  IMAD.WIDE.U32 R14, R7, UR7, R38 ;  /* 0x00000007070e7c25 */ /* 0x000fe2000f8e0026 */
[----:B------:R-:W-:-:S02]  /*a690*/  LEA R8, P0, R40, R17, 0x2 ;  /* 0x0000001128087211 */ /* 0x000fc400078010ff */
[----:B------:R-:W-:Y:S01]  /*a6a0*/  PRMT R64, R64, 0x7604, R63 ;  /* 0x0000760440407816 */ /* 0x000fe2000000003f */
[----:B------:R-:W-:Y:S01]  /*a6b0*/  IMAD R39, R7, UR10, RZ ;  /* 0x0000000a07277c24 */ /* 0x000fe2000f8e02ff */
[----:B------:R-:W-:Y:S01]  /*a6c0*/  LEA.HI.X R41, R40, R21, R41, 0x2, P0 ;  /* 0x0000001528297211 */ /* 0x000fe200000f1429 */
[----:B------:R-:W-:Y:S01]  /*a6d0*/  IMAD.SHL.U32 R55, R14, 0x4, RZ ;  /* 0x000000040e377824 */ /* 0x000fe200078e00ff */
[----:B------:R-:W-:Y:S02]  /*a6e0*/  MOV R21, UR5 ;  /* 0x0000000500157c02 */ /* 0x000fe40008000f00 */
[C---:B------:R-:W-:Y:S02]  /*a6f0*/  LEA R16, P0, R8.reuse, UR14, 0x5 ;  /* 0x0000000e08107c11 */ /* 0x040fe4000f8028ff */
[----:B------:R-:W-:Y:S01]  /*a700*/  IADD3 R69, R15, R39, RZ ;  /* 0x000000270f457210 */ /* 0x000fe20007ffe0ff */
[----:B------:R-:W-:Y:S01]  /*a710*/  IMAD.WIDE.U32 R20, R7, UR7, R20 ;  /* 0x0000000707147c25 */ /* 0x000fe2000f8e0014 */
[----:B------:R-:W0:Y:S01]  /*a720*/  LDS R75, [R10] ;  /* 0x000000000a4b7984 */ /* 0x000e220000000800 */
[----:B------:R-:W-:-:S02]  /*a730*/  LEA.HI.X R17, R8, UR15, R41, 0x5, P0 ;  /* 0x0000000f08117c11 */ /* 0x000fc400080f2c29 */
[----:B------:R-:W-:Y:S01]  /*a740*/  SHF.L.U64.HI R69, R14, 0x2, R69 ;  /* 0x000000020e457819 */ /* 0x000fe20000010245 */
[----:B------:R-:W1:Y:S01]  /*a750*/  LDS R79, [R10+0x4] ;  /* 0x000004000a4f7984 */ /* 0x000e620000000800 */
[----:B------:R-:W-:Y:S02]  /*a760*/  IADD3 R40, P0, R55, R16, RZ ;  /* 0x0000001037287210 */ /* 0x000fe40007f1e0ff */
[----:B------:R-:W-:Y:S01]  /*a770*/  IADD3 R21, R39, R21, RZ ;  /* 0x0000001527157210 */ /* 0x000fe20007ffe0ff */
[----:B------:R-:W2:Y:S01]  /*a780*/  LDS R81, [R10+0x8] ;  /* 0x000008000a517984 */ /* 0x000ea20000000800 */
[----:B------:R-:W-:Y:S02]  /*a790*/  IADD3.X R41, R69, R17, RZ, P0, !PT ;  /* 0x0000001145297210 */ /* 0x000fe400007fe4ff */
[----:B------:R-:W-:Y:S01]  /*a7a0*/  IADD3 R71, P0, R13, R20, RZ ;  /* 0x000000140d477210 */ /* 0x000fe20007f1e0ff */
[----:B------:R-:W3:Y:S01]  /*a7b0*/  LDS R87, [R10+0xc] ;  /* 0x00000c000a577984 */ /* 0x000ee20000000800 */
[----:B------:R-:W-:-:S02]  /*a7c0*/  IADD3 R66, P1, R20, UR4, RZ ;  /* 0x0000000414427c10 */ /* 0x000fc4000ff3e0ff */
[----:B------:R-:W-:Y:S02]  /*a7d0*/  IADD3.X R8, RZ, R21, RZ, P0, !PT ;  /* 0x00000015ff087210 */ /* 0x000fe400007fe4ff */
[C---:B------:R-:W-:Y:S02]  /*a7e0*/  SHF.L.U32 R73, R71.reuse, 0x2, RZ ;  /* 0x0000000247497819 */ /* 0x040fe400000006ff */
[----:B------:R-:W-:Y:S02]  /*a7f0*/  SHF.L.U64.HI R71, R71, 0x2, R8 ;  /* 0x0000000247477819 */ /* 0x000fe40000010208 */
[----:B------:R-:W-:Y:S02]  /*a800*/  IADD3 R14, P0, R73, R16, RZ ;  /* 0x00000010490e7210 */ /* 0x000fe40007f1e0ff */
[----:B------:R-:W-:Y:S02]  /*a810*/  IADD3.X R8, R21, UR5, RZ, P1, !PT ;  /* 0x0000000515087c10 */ /* 0x000fe40008ffe4ff */
[----:B------:R-:W-:Y:S01]  /*a820*/  LOP3.LUT R67, R67, 0xff, RZ, 0xc0, !PT ;  /* 0x000000ff43437812 */ /* 0x000fe200078ec0ff */
[----:B------:R-:W-:Y:S01]  /*a830*/  IMAD.X R15, R71, 0x1, R17, P0 ;  /* 0x00000001470f7824 */ /* 0x000fe200000e0611 */
[----:B------:R-:W-:-:S02]  /*a840*/  IADD3 R20, P0, R25, R66, RZ ;  /* 0x0000004219147210 */ /* 0x000fc40007f1e0ff */
[----:B------:R-:W-:Y:S02]  /*a850*/  PRMT R64, R64, 0x5410, R67 ;  /* 0x0000541040407816 */ /* 0x000fe40000000043 */
[----:B------:R-:W-:Y:S02]  /*a860*/  SHF.L.U32 R77, R20, 0x2, RZ ;  /* 0x00000002144d7819 */ /* 0x000fe400000006ff */
[----:B------:R-:W-:Y:S02]  /*a870*/  LOP3.LUT R65, R64, R65, RZ, 0xfc, !PT ;  /* 0x0000004140417212 */ /* 0x000fe400078efcff */
[----:B------:R-:W-:Y:S02]  /*a880*/  LOP3.LUT R60, R60, 0xff, RZ, 0xc0, !PT ;  /* 0x000000ff3c3c7812 */ /* 0x000fe400078ec0ff */
[----:B------:R-:W-:Y:S02]  /*a890*/  LOP3.LUT R61, R61, 0xff, RZ, 0xc0, !PT ;  /* 0x000000ff3d3d7812 */ /* 0x000fe400078ec0ff */
[----:B------:R-:W-:Y:S01]  /*a8a0*/  LOP3.LUT R46, R46, 0xffff, RZ, 0xc0, !PT ;  /* 0x0000ffff2e2e7812 */ /* 0x000fe200078ec0ff */
[----:B0-----:R0:W-:Y:S01]  /*a8b0*/  STG.E desc[UR8][R40.64], R75 ;  /* 0x0000004b28007986 */ /* 0x0011e2000c101908 */
[----:B------:R-:W-:-:S02]  /*a8c0*/  MOV R64, UR7 ;  /* 0x0000000700407c02 */ /* 0x000fc40008000f00 */
[----:B------:R-:W-:Y:S01]  /*a8d0*/  SHF.L.U32 R46, R46, 0x18, RZ ;  /* 0x000000182e2e7819 */ /* 0x000fe200000006ff */
[----:B-1----:R1:W-:Y:S01]  /*a8e0*/  STG.E desc[UR8][R14.64], R79 ;  /* 0x0000004f0e007986 */ /* 0x0023e2000c101908 */
[----:B------:R-:W-:Y:S02]  /*a8f0*/  LOP3.LUT R53, R53, 0xffff, RZ, 0xc0, !PT ;  /* 0x0000ffff35357812 */ /* 0x000fe400078ec0ff */
[----:B------:R-:W-:Y:S02]  /*a900*/  LOP3.LUT R54, R54, 0xffff, RZ, 0xc0, !PT ;  /* 0x0000ffff36367812 */ /* 0x000fe400078ec0ff */
[----:B------:R-:W-:Y:S02]  /*a910*/  FMNMX R37, R32, |R37|, !PT ;  /* 0x4000002520257209 */ /* 0x000fe40007800000 */
[----:B0-----:R-:W-:Y:S01]  /*a920*/  IADD3.X R75, RZ, R8, RZ, P0, !PT ;  /* 0x00000008ff4b7210 */ /* 0x001fe200007fe4ff */
[----:B------:R-:W-:-:S03]  /*a930*/  IMAD.SHL.U32 R54, R54, 0x1000000, RZ ;  /* 0x0100000036367824 */ /* 0x000fc600078e00ff */
[----:B------:R-:W-:Y:S02]  /*a940*/  SHF.L.U64.HI R75, R20, 0x2, R75 ;  /* 0x00000002144b7819 */ /* 0x000fe4000001024b */
[----:B------:R-:W-:-:S04]  /*a950*/  IADD3 R20, P0, R77, R16, RZ ;  /* 0x000000104d147210 */ /* 0x000fc80007f1e0ff */
[----:B------:R-:W-:Y:S02]  /*a960*/  IADD3.X R21, R75, R17, RZ, P0, !PT ;  /* 0x000000114b157210 */ /* 0x000fe400007fe4ff */
[----:B------:R-:W-:-:S03]  /*a970*/  IADD3 R40, P0, P1, R11, UR4, R66 ;  /* 0x000000040b287c10 */ /* 0x000fc6000f91e042 */
[----:B--2---:R0:W-:Y:S01]  /*a980*/  STG.E desc[UR8][R20.64], R81 ;  /* 0x0000005114007986 */ /* 0x0041e2000c101908 */
[----:B-1----:R-:W-:Y:S02]  /*a990*/  IADD3.X R15, RZ, UR5, R8, P0, P1 ;  /* 0x00000005ff0f7c10 */ /* 0x002fe400087e2408 */
[C---:B------:R-:W-:Y:S02]  /*a9a0*/  SHF.L.U32 R79, R40.reuse, 0x2, RZ ;  /* 0x00000002284f7819 */ /* 0x040fe400000006ff */
[----:B------:R-:W-:Y:S02]  /*a9b0*/  SHF.L.U64.HI R63, R40, 0x2, R15 ;  /* 0x00000002283f7819 */ /* 0x000fe4000001020f */
[----:B------:R-:W-:Y:S01]  /*a9c0*/  IADD3 R40, P0, R79, R16, RZ ;  /* 0x000000104f287210 */ /* 0x000fe20007f1e0ff */
[----:B------:R-:W1:Y:S03]  /*a9d0*/  LDC.64 R14, c[0x0][0x248] ;  /* 0x00009200ff0e7b82 */ /* 0x000e660000000a00 */
[----:B------:R-:W-:-:S02]  /*a9e0*/  IADD3.X R41, R63, R17, RZ, P0, !PT ;  /* 0x000000113f297210 */ /* 0x000fc400007fe4ff */
[----:B0-----:R-:W-:Y:S02]  /*a9f0*/  LOP3.LUT R21, R22, 0xffff, RZ, 0xc0, !PT ;  /* 0x0000ffff16157812 */ /* 0x001fe400078ec0ff */
[----:B------:R-:W-:Y:S01]  /*aa00*/  LOP3.LUT R22, R62, 0xff, RZ, 0xc0, !PT ;  /* 0x000000ff3e167812 */ /* 0x000fe200078ec0ff */
[----:B---3--:R0:W-:Y:S01]  /*aa10*/  STG.E desc[UR8][R40.64], R87 ;  /* 0x0000005728007986 */ /* 0x0081e2000c101908 */
[----:B------:R-:W-:Y:S02]  /*aa20*/  PRMT R60, R21, 0x7604, R60 ;  /* 0x00007604153c7816 */ /* 0x000fe4000000003c */
[----:B------:R-:W-:Y:S01]  /*aa30*/  PRMT R22, R53, 0x7604, R22 ;  /* 0x0000760435167816 */ /* 0x000fe20000000016 */
[----:B------:R-:W-:Y:S01]  /*aa40*/  BAR.SYNC.DEFER_BLOCKING 0x0 ;  /* 0x0000000000007b1d */ /* 0x000fe20000010000 */
[----:B------:R-:W-:Y:S02]  /*aa50*/  PRMT R61, R60, 0x5410, R61 ;  /* 0x000054103c3d7816 */ /* 0x000fe4000000003d */
[----:B------:R-:W-:-:S04]  /*aa60*/  FMNMX R53, |R36|, R37, !PT ;  /* 0x0000002524357209 */ /* 0x000fc80007800200 */
[----:B------:R-:W-:-:S04]  /*aa70*/  FMNMX R53, |R26|, R53, !PT ;  /* 0x000000351a357209 */ /* 0x000fc80007800200 */
[----:B------:R-:W-:Y:S01]  /*aa80*/  FMNMX R53, |R44|, R53, !PT ;  /* 0x000000352c357209 */ /* 0x000fe20007800200 */
[----:B-1----:R-:W-:-:S03]  /*aa90*/  IMAD R8, R14, UR13, RZ ;  /* 0x0000000d0e087c24 */ /* 0x002fc6000f8e02ff */
[----:B------:R-:W-:Y:S01]  /*aaa0*/  FMNMX R42, |R42|, R53, !PT ;  /* 0x000000352a2a7209 */ /* 0x000fe20007800200 */
[----:B------:R-:W-:Y:S02]  /*aab0*/  IMAD R21, R15, UR12, R8 ;  /* 0x0000000c0f157c24 */ /* 0x000fe4000f8e0208 */
[----:B------:R-:W-:Y:S01]  /*aac0*/  IMAD.WIDE.U32 R14, R14, UR12, R16 ;  /* 0x0000000c0e0e7c25 */ /* 0x000fe2000f8e0010 */
[----:B------:R-:W-:-:S04]  /*aad0*/  FMNMX R47, |R47|, R42, !PT ;  /* 0x0000002a2f2f7209 */ /* 0x000fc80007800200 */
[----:B------:R-:W-:Y:S01]  /*aae0*/  IADD3 R8, R15, R21, RZ ;  /* 0x000000150f087210 */ /* 0x000fe20007ffe0ff */
[----:B------:R-:W-:Y:S01]  /*aaf0*/  STS [R59], R49 ;  /* 0x000000313b007388 */ /* 0x000fe20000000800 */
[-C--:B0-----:R-:W-:Y:S02]  /*ab00*/  IADD3 R40, P0, R55, R14.reuse, RZ ;  /* 0x0000000e37287210 */ /* 0x081fe40007f1e0ff */
[-C--:B------:R-:W-:Y:S01]  /*ab10*/  IADD3 R60, P1, R73, R14.reuse, RZ ;  /* 0x0000000e493c7210 */ /* 0x080fe20007f3e0ff */
[----:B------:R0:W-:Y:S01]  /*ab20*/  STS [R52], R57 ;  /* 0x0000003934007388 */ /* 0x0001e20000000800 */
[----:B------:R-:W-:Y:S02]  /*ab30*/  IADD3 R20, P2, R77, R14, RZ ;  /* 0x0000000e4d147210 */ /* 0x000fe40007f5e0ff */
[----:B------:R-:W-:Y:S01]  /*ab40*/  IADD3.X R41, R69, R8, RZ, P0, !PT ;  /* 0x0000000845297210 */ /* 0x000fe200007fe4ff */
[----:B------:R-:W-:Y:S01]  /*ab50*/  STS [R29], R34 ;  /* 0x000000221d007388 */ /* 0x000fe20000000800 */
[----:B------:R-:W-:-:S02]  /*ab60*/  IADD3 R62, P0, R79, R14, RZ ;  /* 0x0000000e4f3e7210 */ /* 0x000fc40007f1e0ff */
[-C--:B------:R-:W-:Y:S01]  /*ab70*/  IADD3.X R21, R75, R8.reuse, RZ, P2, !PT ;  /* 0x000000084b157210 */ /* 0x080fe200017fe4ff */
[----:B------:R1:W-:Y:S01]  /*ab80*/  STS [R24], R65 ;  /* 0x0000004118007388 */ /* 0x0003e20000000800 */
[----:B------:R-:W-:Y:S02]  /*ab90*/  IADD3.X R63, R63, R8, RZ, P0, !PT ;  /* 0x000000083f3f7210 */ /* 0x000fe400007fe4ff */
[----:B0-----:R-:W-:Y:S01]  /*aba0*/  LOP3.LUT R57, R61, R46, RZ, 0xfc, !PT ;  /* 0x0000002e3d397212 */ /* 0x001fe200078efcff */
[----:B------:R-:W-:Y:S01]  /*abb0*/  BAR.SYNC.DEFER_BLOCKING 0x0 ;  /* 0x0000000000007b1d */ /* 0x000fe20000010000 */
[----:B------:R-:W-:Y:S01]  /*abc0*/  IMAD.X R61, R71, 0x1, R8, P1 ;  /* 0x00000001473d7824 */ /* 0x000fe200008e0608 */
[----:B------:R-:W-:Y:S02]  /*abd0*/  FMNMX R47, |R28|, R47, !PT ;  /* 0x0000002f1c2f7209 */ /* 0x000fe40007800200 */
[----:B-1----:R-:W-:Y:S02]  /*abe0*/  MOV R65, UR10 ;  /* 0x0000000a00417c02 */ /* 0x002fe40008000f00 */
[----:B------:R-:W-:Y:S01]  /*abf0*/  FMNMX R12, |R12|, R47, !PT ;  /* 0x0000002f0c0c7209 */ /* 0x000fe20007800200 */
[----:B------:R-:W-:Y:S01]  /*ac00*/  IMAD.WIDE.U32 R64, R7, UR7, R64 ;  /* 0x0000000707407c25 */ /* 0x000fe2000f8e0040 */
[----:B------:R-:W-:-:S02]  /*ac10*/  LOP3.LUT R7, R30, 0xff, RZ, 0xc0, !PT ;  /* 0x000000ff1e077812 */ /* 0x000fc400078ec0ff */
[----:B------:R-:W-:Y:S02]  /*ac20*/  FMNMX R12, |R31|, R12, !PT ;  /* 0x0000000c1f0c7209 */ /* 0x000fe40007800200 */
[----:B------:R-:W-:Y:S02]  /*ac30*/  PRMT R7, R22, 0x5410, R7 ;  /* 0x0000541016077816 */ /* 0x000fe40000000007 */
[----:B------:R-:W-:Y:S02]  /*ac40*/  IADD3 R22, P3, R64, UR4, RZ ;  /* 0x0000000440167c10 */ /* 0x000fe4000ff7e0ff */
[----:B------:R-:W-:Y:S01]  /*ac50*/  IADD3 R38, P2, R38, R64, RZ ;  /* 0x0000004026267210 */ /* 0x000fe20007f5e0ff */
[----:B------:R-:W0:Y:S04]  /*ac60*/  LDS R85, [R10] ;  /* 0x000000000a557984 */ /* 0x000e280000000800 */
[----:B------:R-:W1:Y:S04]  /*ac70*/  LDS R83, [R10+0x4] ;  /* 0x000004000a537984 */ /* 0x000e680000000800 */
[----:B------:R-:W2:Y:S04]  /*ac80*/  LDS R81, [R10+0x8] ;  /* 0x000008000a517984 */ /* 0x000ea80000000800 */
[----:B------:R-:W3:Y:S04]  /*ac90*/  LDS R67, [R10+0xc] ;  /* 0x00000c000a437984 */ /* 0x000ee80000000800 */
[----:B0-----:R-:W-:Y:S04]  /*aca0*/  STG.E desc[UR8][R40.64], R85 ;  /* 0x0000005528007986 */ /* 0x001fe8000c101908 */
[----:B-1----:R-:W-:Y:S04]  /*acb0*/  STG.E desc[UR8][R60.64], R83 ;  /* 0x000000533c007986 */ /* 0x002fe8000c101908 */
[----:B--2---:R0:W-:Y:S04]  /*acc0*/  STG.E desc[UR8][R20.64], R81 ;  /* 0x0000005114007986 */ /* 0x0041e8000c101908 */
[----:B---3--:R1:W-:Y:S01]  /*acd0*/  STG.E desc[UR8][R62.64], R67 ;  /* 0x000000433e007986 */ /* 0x0083e2000c101908 */
[----:B------:R-:W-:Y:S01]  /*ace0*/  BAR.SYNC.DEFER_BLOCKING 0x0 ;  /* 0x0000000000007b1d */ /* 0x000fe20000010000 */
[----:B0-----:R-:W-:-:S02]  /*acf0*/  IADD3 R21, R39, R65, RZ ;  /* 0x0000004127157210 */ /* 0x001fc40007ffe0ff */
[----:B------:R-:W-:Y:S02]  /*ad00*/  LOP3.LUT R39, R7, R54, RZ, 0xfc, !PT ;  /* 0x0000003607277212 */ /* 0x000fe400078efcff */
[----:B------:R-:W-:Y:S02]  /*ad10*/  IADD3 R20, P0, R22, UR4, RZ ;  /* 0x0000000416147c10 */ /* 0x000fe4000ff1e0ff */
[----:B------:R-:W-:Y:S02]  /*ad20*/  IADD3.X R7, R21, UR5, RZ, P3, !PT ;  /* 0x0000000515077c10 */ /* 0x000fe40009ffe4ff */
[----:B------:R-:W-:Y:S02]  /*ad30*/  IADD3 R65, P1, R13, R22, RZ ;  /* 0x000000160d417210 */ /* 0x000fe40007f3e0ff */
[----:B------:R-:W-:Y:S02]  /*ad40*/  IADD3.X R13, RZ, R21, RZ, P2, !PT ;  /* 0x00000015ff0d7210 */ /* 0x000fe400017fe4ff */
[----:B------:R-:W-:-:S02]  /*ad50*/  IADD3 R25, P4, R25, R20, RZ ;  /* 0x0000001419197210 */ /* 0x000fc40007f9e0ff */
[----:B------:R-:W-:Y:S02]  /*ad60*/  IADD3.X R21, R7, UR5, RZ, P0, !PT ;  /* 0x0000000507157c10 */ /* 0x000fe400087fe4ff */
[----:B------:R-:W-:Y:S02]  /*ad70*/  IADD3 R61, P2, P3, R11, UR4, R20 ;  /* 0x000000040b3d7c10 */ /* 0x000fe4000fb5e014 */
[----:B------:R-:W-:Y:S01]  /*ad80*/  IADD3.X R20, RZ, R7, RZ, P1, !PT ;  /* 0x00000007ff147210 */ /* 0x000fe20000ffe4ff */
[----:B------:R-:W-:Y:S01]  /*ad90*/  IMAD.X R22, RZ, RZ, R21, P4 ;  /* 0x000000ffff167224 */ /* 0x000fe200020e0615 */
[----:B------:R-:W-:Y:S01]  /*ada0*/  STS [R59], R48 ;  /* 0x000000303b007388 */ /* 0x000fe20000000800 */
[C---:B-1----:R-:W-:Y:S02]  /*adb0*/  SHF.L.U32 R67, R38.reuse, 0x2, RZ ;  /* 0x0000000226437819 */ /* 0x042fe400000006ff */
[----:B------:R-:W-:Y:S01]  /*adc0*/  SHF.L.U64.HI R7, R65, 0x2, R20 ;  /* 0x0000000241077819 */ /* 0x000fe20000010214 */
[----:B------:R-:W-:Y:S01]  /*add0*/  STS [R52], R58 ;  /* 0x0000003a34007388 */ /* 0x000fe20000000800 */
[----:B------:R-:W-:-:S02]  /*ade0*/  SHF.L.U64.HI R13, R38, 0x2, R13 ;  /* 0x00000002260d7819 */ /* 0x000fc4000001020d */
[----:B------:R-:W-:Y:S01]  /*adf0*/  IADD3 R20, P0, R67, R16, RZ ;  /* 0x0000001043147210 */ /* 0x000fe20007f1e0ff */
[----:B------:R-:W-:Y:S01]  /*ae00*/  STS [R29], R35 ;  /* 0x000000231d007388 */ /* 0x000fe20000000800 */
[----:B------:R-:W-:Y:S02]  /*ae10*/  SHF.L.U32 R65, R65, 0x2, RZ ;  /* 0x0000000241417819 */ /* 0x000fe400000006ff */
[C---:B------:R-:W-:Y:S01]  /*ae20*/  SHF.L.U64.HI R11, R25.reuse, 0x2, R22 ;  /* 0x00000002190b7819 */ /* 0x040fe20000010216 */
[----:B------:R0:W-:Y:S01]  /*ae30*/  STS [R24], R57 ;  /* 0x0000003918007388 */ /* 0x0001e20000000800 */
[----:B------:R-:W-:Y:S02]  /*ae40*/  SHF.L.U32 R63, R25, 0x2, RZ ;  /* 0x00000002193f7819 */ /* 0x000fe400000006ff */
[----:B------:R-:W-:Y:S01]  /*ae50*/  IADD3.X R22, RZ, UR5, R21, P2, P3 ;  /* 0x00000005ff167c10 */ /* 0x000fe200097e6415 */
[----:B------:R-:W-:Y:S01]  /*ae60*/  BAR.SYNC.DEFER_BLOCKING 0x0 ;  /* 0x0000000000007b1d */ /* 0x000fe20000010000 */
[----:B------:R-:W-:-:S02]  /*ae70*/  IADD3.X R21, R13, R17, RZ, P0, !PT ;  /* 0x000000110d157210 */ /* 0x000fc400007fe4ff */
[-C--:B------:R-:W-:Y:S02]  /*ae80*/  IADD3 R34, P0, R65, R16.reuse, RZ ;  /* 0x0000001041227210 */ /* 0x080fe40007f1e0ff */
[-C--:B------:R-:W-:Y:S01]  /*ae90*/  IADD3 R36, P1, R63, R16.reuse, RZ ;  /* 0x000000103f247210 */ /* 0x080fe20007f3e0ff */
[----:B------:R-:W-:Y:S01]  /*aea0*/  ULDC.64 UR4, c[0x0][0x238] ;  /* 0x00008e0000047ab9 */ /* 0x000fe20000000a00 */
[----:B0-----:R-:W-:Y:S01]  /*aeb0*/  SHF.L.U32 R57, R61, 0x2, RZ ;  /* 0x000000023d397819 */ /* 0x001fe200000006ff */
[----:B------:R-:W-:Y:S01]  /*aec0*/  IMAD.X R35, R7, 0x1, R17, P0 ;  /* 0x0000000107237824 */ /* 0x000fe200000e0611 */
[----:B------:R-:W-:Y:S02]  /*aed0*/  SHF.L.U64.HI R61, R61, 0x2, R22 ;  /* 0x000000023d3d7819 */ /* 0x000fe40000010216 */
[----:B------:R-:W-:Y:S02]  /*aee0*/  IADD3 R16, P2, R57, R16, RZ ;  /* 0x0000001039107210 */ /* 0x000fe40007f5e0ff */
[----:B------:R-:W-:-:S02]  /*aef0*/  IADD3.X R37, R11, R17, RZ, P1, !PT ;  /* 0x000000110b257210 */ /* 0x000fc40000ffe4ff */
[----:B------:R-:W-:Y:S02]  /*af00*/  IADD3.X R17, R61, R17, RZ, P2, !PT ;  /* 0x000000113d117210 */ /* 0x000fe400017fe4ff */
[----:B------:R-:W-:Y:S02]  /*af10*/  FMNMX R22, |R27|, R12, !PT ;  /* 0x0000000c1b167209 */ /* 0x000fe40007800200 */
[----:B------:R-:W-:Y:S02]  /*af20*/  IADD3 R12, P0, R67, R14, RZ ;  /* 0x0000000e430c7210 */ /* 0x000fe40007f1e0ff */
[----:B------:R-:W-:Y:S02]  /*af30*/  FMNMX R22, |R19|, R22, !PT ;  /* 0x0000001613167209 */ /* 0x000fe40007800200 */
[----:B------:R-:W-:Y:S01]  /*af40*/  IADD3.X R13, R13, R8, RZ, P0, !PT ;  /* 0x000000080d0d7210 */ /* 0x000fe200007fe4ff */
[----:B------:R-:W0:Y:S01]  /*af50*/  LDS R15, [R10] ;  /* 0x000000000a0f7984 */ /* 0x000e220000000800 */
[----:B------:R-:W-:-:S02]  /*af60*/  ISETP.NE.U32.AND P0, PT, RZ, UR4, PT ;  /* 0x00000004ff007c0c */ /* 0x000fc4000bf05070 */
[----:B------:R-:W-:Y:S01]  /*af70*/  FMNMX R43, |R43|, R22, !PT ;  /* 0x000000162b2b7209 */ /* 0x000fe20007800200 */
[----:B------:R-:W1:Y:S01]  /*af80*/  LDS R41, [R10+0x4] ;  /* 0x000004000a297984 */ /* 0x000e620000000800 */
[----:B------:R-:W-:Y:S02]  /*af90*/  ISETP.NE.AND.EX P0, PT, RZ, UR5, PT, P0 ;  /* 0x00000005ff007c0c */ /* 0x000fe4000bf05300 */
[----:B------:R-:W-:Y:S01]  /*afa0*/  FMNMX R18, |R18|, R43, !PT ;  /* 0x0000002b12127209 */ /* 0x000fe20007800200 */
[----:B------:R-:W2:Y:S03]  /*afb0*/  LDS R49, [R10+0x8] ;  /* 0x000008000a317984 */ /* 0x000ea60000000800 */
[----:B------:R-:W-:Y:S01]  /*afc0*/  FMNMX R18, |R45|, R18, !PT ;  /* 0x000000122d127209 */ /* 0x000fe20007800200 */
[----:B------:R-:W3:Y:S03]  /*afd0*/  LDS R55, [R10+0xc] ;  /* 0x00000c000a377984 */ /* 0x000ee60000000800 */
[----:B------:R-:W-:-:S04]  /*afe0*/  FMNMX R51, |R51|, R18, !PT ;  /* 0x0000001233337209 */ /* 0x000fc80007800200 */
[----:B------:R-:W-:Y:S01]  /*aff0*/  FMNMX R51, |R2|, R51, !PT ;  /* 0x0000003302337209 */ /* 0x000fe20007800200 */
[----:B0-----:R0:W-:Y:S04]  /*b000*/  STG.E desc[UR8][R20.64], R15 ;  /* 0x0000000f14007986 */ /* 0x0011e8000c101908 */
[----:B-1----:R-:W-:Y:S04]  /*b010*/  STG.E desc[UR8][R34.64], R41 ;  /* 0x0000002922007986 */ /* 0x002fe8000c101908 */
[----:B--2---:R-:W-:Y:S04]  /*b020*/  STG.E desc[UR8][R36.64], R49 ;  /* 0x0000003124007986 */ /* 0x004fe8000c101908 */
[----:B---3--:R1:W-:Y:S01]  /*b030*/  STG.E desc[UR8][R16.64], R55 ;  /* 0x0000003710007986 */ /* 0x0083e2000c101908 */
[----:B------:R-:W-:Y:S01]  /*b040*/  BAR.SYNC.DEFER_BLOCKING 0x0 ;  /* 0x0000000000007b1d */ /* 0x000fe20000010000 */
[----:B0-----:R-:W-:-:S05]  /*b050*/  IADD3 R20, P2, R63, R14, RZ ;  /* 0x0000000e3f147210 */ /* 0x001fca0007f5e0ff */
[----:B------:R-:W-:Y:S01]  /*b060*/  IMAD.X R21, R11, 0x1, R8, P2 ;  /* 0x000000010b157824 */ /* 0x000fe200010e0608 */
[-C--:B-1----:R-:W-:Y:S02]  /*b070*/  IADD3 R16, P1, R65, R14.reuse, RZ ;  /* 0x0000000e41107210 */ /* 0x082fe40007f3e0ff */
[----:B------:R-:W-:Y:S02]  /*b080*/  IADD3 R14, P3, R57, R14, RZ ;  /* 0x0000000e390e7210 */ /* 0x000fe40007f7e0ff */
        /* <DEDUP_REMOVED lines=26> */
[----:B-1----:R-:W-:-:S05]  /*b230*/  FMNMX R8, R7, R8, !PT ;  /* 0x0000000807087209 */ /* 0x002fca0007800000 */
[----:B------:R-:W1:Y:S02]  /*b240*/  SHFL.DOWN PT, R11, R8, 0x2, 0x1f ;  /* 0x08401f00080b7f89 */ /* 0x000e6400000e0000 */
[----:B-1----:R-:W-:-:S05]  /*b250*/  FMNMX R11, R8, R11, !PT ;  /* 0x0000000b080b7209 */ /* 0x002fca0007800000 */
[----:B------:R-:W1:Y:S02]  /*b260*/  SHFL.DOWN PT, R10, R11, 0x1, 0x1f ;  /* 0x08201f000b0a7f89 */ /* 0x000e6400000e0000 */
[----:B-1----:R-:W-:-:S05]  /*b270*/  FMNMX R9, R11, R10, !PT ;  /* 0x0000000a0b097209 */ /* 0x002fca0007800000 */
[----:B------:R1:W-:Y:S01]  /*b280*/  @!P0 STS [R6], R9 ;  /* 0x0000000906008388 */ /* 0x0003e20000000800 */
[----:B------:R-:W-:Y:S01]  /*b290*/  BAR.SYNC.DEFER_BLOCKING 0x0 ;  /* 0x0000000000007b1d */ /* 0x000fe20000010000 */
[----:B------:R-:W-:Y:S01]  /*b2a0*/  ISETP.NE.AND P0, PT, R5, RZ, PT ;  /* 0x000000ff0500720c */ /* 0x000fe20003f05270 */
[----:B------:R-:W-:-:S12]  /*b2b0*/  HFMA2.MMA R5, -RZ, RZ, 0, 0 ;  /* 0x00000000ff057435 */ /* 0x000fd800000001ff */
[----:B-1----:R-:W-:Y:S05]  /*b2c0*/  @P0 BRA `(.L_x_9122) ;  /* 0x0000000000340947 */ /* 0x002fea0003800000 */
[----:B------:R-:W-:Y:S01]  /*b2d0*/  ISETP.GT.U32.AND P0, PT, R4, 0x7, PT ;  /* 0x000000070400780c */ /* 0x000fe20003f04070 */
[----:B------:R-:W-:-:S12]  /*b2e0*/  UMOV UR4, 0xffffffff ;  /* 0xffffffff00047882 */ /* 0x000fd80000000000 */
[----:B------:R-:W-:Y:S02]  /*b2f0*/  @!P0 LEA R23, R0, R23, 0x18 ;  /* 0x0000001700178211 */ /* 0x000fe400078ec0ff */
[----:B------:R-:W-:-:S03]  /*b300*/  MOV R0, RZ ;  /* 0x000000ff00007202 */ /* 0x000fc60000000f00 */
        /* <DEDUP_REMOVED lines=8> */
.L_x_9130:
[----:B--2---:R-:W-:-:S07]  /*b390*/  FMNMX R5, R2, R7, !PT ;  /* 0x0000000702057209 */ /* 0x004fce0007800000 */
.L_x_9122:
[----:B------:R-:W-:Y:S05]  /*b3a0*/  BSYNC B0 ;  /* 0x0000000000007941 */ /* 0x000fea0003800000 */
.L_x_9121:
[----:B------:R-:W-:Y:S01]  /*b3b0*/  ISETP.NE.AND P0, PT, R4, RZ, PT ;  /* 0x000000ff0400720c */ /* 0x000fe20003f05270 */
[----:B------:R-:W-:-:S12]  /*b3c0*/  BSSY B0, `(.L_x_9120) ;  /* 0x0000004000007945 */ /* 0x000fd80003800000 */
[----:B------:R-:W-:Y:S05]  /*b3d0*/  @P0 BRA `(.L_x_9124) ;  /* 0x0000000000080947 */ /* 0x000fea0003800000 */
[----:B------:R-:W2:Y:S02]  /*b3e0*/  LDC.64 R6, c[0x0][0x238] ;  /* 0x00008e00ff067b82 */ /* 0x000ea40000000a00 */
[----:B--2---:R2:W-:Y:S02]  /*b3f0*/  REDG.E.MAX.S32.STRONG.GPU desc[UR8][R6.64], R5 ;  /* 0x000000050600798e */ /* 0x0045e4000d10e388 */
.L_x_9124:
[----:B------:R-:W-:Y:S05]  /*b400*/  BSYNC B0 ;  /* 0x0000000000007941 */ /* 0x000fea0003800000 */
.L_x_9120:
        /* <DEDUP_REMOVED lines=11> */
[----:B-1----:R-:W-:-:S07]  /*b4c0*/  MOV R2, 0xb4e0 ;  /* 0x0000b4e000027802 */ /* 0x002fce0000000f00 */
[----:B0-2---:R-:W-:Y:S05]  /*b4d0*/  CALL.REL.NOINC `($__internal_203_$__cuda_sm20_rcp_rn_f32_slowpath) ;  /* 0x0000000400887944 */ /* 0x005fea0003c00000 */
[----:B------:R-:W-:Y:S05]  /*b4e0*/  BRA `(.L_x_9126) ;  /* 0x0000000000147947 */ /* 0x000fea0003800000 */
.L_x_9125:
[----:B------:R-:W3:Y:S01]  /*b4f0*/  MUFU.RCP R72, UR6 ;  /* 0x0000000600487d08 */ /* 0x000ee20008001000 */
[----:B------:R-:W-:-:S05]  /*b500*/  MOV R3, UR6 ;  /* 0x0000000600037c02 */ /* 0x000fca0008000f00 */
[----:B---3--:R-:W-:-:S04]  /*b510*/  FFMA R0, R72, R3, -1 ;  /* 0xbf80000048007423 */ /* 0x008fc80000000003 */
[----:B------:R-:W-:-:S04]  /*b520*/  FADD.FTZ R3, -R0, -RZ ;  /* 0x800000ff00037221 */ /* 0x000fc80000010100 */
[----:B------:R-:W-:-:S07]  /*b530*/  FFMA R72, R72, R3, R72 ;  /* 0x0000000348487223 */ /* 0x000fce0000000048 */
.L_x_9126:
[----:B-1----:R-:W1:Y:S02]  /*b540*/  LDC.64 R2, c[0x0][0x240] ;  /* 0x00009000ff027b82 */ /* 0x002e640000000a00 */
[----:B-1----:R-:W-:Y:S01]  /*b550*/  STG.E desc[UR8][R2.64], R72 ;  /* 0x0000004802007986 */ /* 0x002fe2000c101908 */
[----:B------:R-:W-:Y:S05]  /*b560*/  EXIT ;  /* 0x000000000000794d */ /* 0x000fea0003800000 */
.L_x_9123:
[----:B------:R-:W-:Y:S01]  /*b570*/  HFMA2.MMA R9, -RZ, RZ, 0, 2.384185791015625e-07 ;  /* 0x00000004ff097435 */ /* 0x000fe200000001ff */
[----:B------:R-:W-:Y:S01]  /*b580*/  MOV R11, 0x1f ;  /* 0x0000001f000b7802 */ /* 0x000fe20000000f00 */
[----:B------:R-:W-:-:S09]  /*b590*/  IMAD.MOV.U32 R6, RZ, RZ, -0x1 ;  /* 0xffffffffff067424 */ /* 0x000fd200078e00ff */
[----:B012---:R-:W-:Y:S05]  /*b5a0*/  WARPSYNC.COLLECTIVE R6, `(.L_x_9127) ;  /* 0x0000000006087348 */ /* 0x007fea0003c00000 */
[----:B--2---:R2:W3:Y:S02]  /*b5b0*/  SHFL.DOWN P0, R7, R0, R9, R11 ;  /* 0x0800000900077389 */ /* 0x0044e4000000000b */
[----:B0123--:R-:W-:Y:S01]  /*b5c0*/  ENDCOLLECTIVE ;  /* 0x000000000000791b */ /* 0x00ffe20003800000 */
.L_x_9127:
[----:B------:R-:W-:Y:S01]  /*b5d0*/  HFMA2.MMA R9, -RZ, RZ, 0, 1.1920928955078125e-07 ;  /* 0x00000002ff097435 */ /* 0x000fe200000001ff */
[----:B------:R-:W-:-:S04]  /*b5e0*/  MOV R5, R7 ;  /* 0x0000000700057202 */ /* 0x000fc80000000f00 */
[----:B------:R-:W-:-:S04]  /*b5f0*/  FMNMX R5, R5, R0, !PT ;  /* 0x0000000005057209 */ /* 0x000fc80007800000 */
[----:B------:R-:W-:-:S07]  /*b600*/  MOV R0, R5 ;  /* 0x0000000500007202 */ /* 0x000fce0000000f00 */
[----:B------:R-:W-:Y:S05]  /*b610*/  WARPSYNC.COLLECTIVE R6, `(.L_x_9128) ;  /* 0x0000000006087348 */ /* 0x000fea0003c00000 */
[----:B------:R0:W1:Y:S02]  /*b620*/  SHFL.DOWN P0, R7, R0, R9, R11 ;  /* 0x0800000900077389 */ /* 0x000064000000000b */
[----:B01----:R-:W-:Y:S01]  /*b630*/  ENDCOLLECTIVE ;  /* 0x000000000000791b */ /* 0x003fe20003800000 */
.L_x_9128:
[----:B------:R-:W-:Y:S01]  /*b640*/  HFMA2.MMA R9, -RZ, RZ, 0, 5.9604644775390625e-08 ;  /* 0x00000001ff097435 */ /* 0x000fe200000001ff */
[----:B------:R-:W-:-:S04]  /*b650*/  MOV R2, R7 ;  /* 0x0000000700027202 */ /* 0x000fc80000000f00 */
[----:B------:R-:W-:-:S05]  /*b660*/  FMNMX R2, R5, R2, !PT ;  /* 0x0000000205027209 */ /* 0x000fca0007800000 */
[----:B------:R-:W-:-:S07]  /*b670*/  IMAD.MOV.U32 R0, RZ, RZ, R2 ;  /* 0x000000ffff007224 */ /* 0x000fce00078e0002 */
[----:B------:R-:W-:Y:S05]  /*b680*/  WARPSYNC.COLLECTIVE R6, `(.L_x_9129) ;  /* 0x0000000006087348 */ /* 0x000fea0003c00000 */
[----:B------:R0:W1:Y:S02]  /*b690*/  SHFL.DOWN P0, R7, R0, R9, R11 ;  /* 0x0800000900077389 */ /* 0x000064000000000b */
[----:B01----:R-:W-:Y:S01]  /*b6a0*/  ENDCOLLECTIVE ;  /* 0x000000000000791b */ /* 0x003fe20003800000 */
.L_x_9129:
[----:B------:R-:W-:Y:S05]  /*b6b0*/  BRA `(.L_x_9130) ;  /* 0xfffffffc00347947 */ /* 0x000fea000383ffff */
        .weak           $__internal_202_$__cuda_sm20_div_u64
        .type           $__internal_202_$__cuda_sm20_div_u64,@function
        .size           $__internal_202_$__cuda_sm20_div_u64,($__internal_203_$__cuda_sm20_rcp_rn_f32_slowpath - $__internal_202_$__cuda_sm20_div_u64)
$__internal_202_$__cuda_sm20_div_u64:
[----:B------:R-:W-:Y:S02]  /*b6c0*/  MOV R16, R11 ;  /* 0x0000000b00107202 */ /* 0x000fe40000000f00 */
[----:B------:R-:W-:-:S04]  /*b6d0*/  MOV R17, R0 ;  /* 0x0000000000117202 */ /* 0x000fc80000000f00 */
[----:B------:R-:W0:Y:S08]  /*b6e0*/  I2F.U64.RP R2, R16 ;  /* 0x0000001000027312 */ /* 0x000e300000309000 */
[----:B0-----:R-:W0:Y:S02]  /*b6f0*/  MUFU.RCP R2, R2 ;  /* 0x0000000200027308 */ /* 0x001e240000001000 */
[----:B0-----:R-:W-:-:S06]  /*b700*/  IADD3 R12, R2, 0x1ffffffe, RZ ;  /* 0x1ffffffe020c7810 */ /* 0x001fcc0007ffe0ff */
        /* <DEDUP_REMOVED lines=34> */
[----:B------:R-:W-:Y:S01]  /*b930*/  IMAD.WIDE.U32 R12, R7, R11, RZ ;  /* 0x0000000b070c7225 */ /* 0x000fe200078e00ff */
[----:B------:R-:W-:-:S03]  /*b940*/  IADD3.X R2, RZ, R2, RZ, P1, !PT ;  /* 0x00000002ff027210 */ /* 0x000fc60000ffe4ff */
[----:B------:R-:W-:Y:S01]  /*b950*/  IMAD R10, R7, R0, R13 ;  /* 0x00000000070a7224 */ /* 0x000fe200078e020d */
[----:B------:R-:W-:-:S03]  /*b960*/  IADD3 R14, P1, -R12, R8, RZ ;  /* 0x000000080c0e7210 */ /* 0x000fc60007f3e1ff */
[-C--:B------:R-:W-:Y:S01]  /*b970*/  IMAD R10, R2, R11.reuse, R10 ;  /* 0x0000000b020a7224 */ /* 0x080fe200078e020a */
[----:B------:R-:W-:-:S04]  /*b980*/  ISETP.GE.U32.AND P0, PT, R14, R11, PT ;  /* 0x0000000b0e00720c */ /* 0x000fc80003f06070 */
[----:B------:R-:W-:Y:S02]  /*b990*/  IADD3.X R17, RZ, ~R10, RZ, P1, !PT ;  /* 0x8000000aff117210 */ /* 0x000fe40000ffe4ff */
[----:B------:R-:W-:Y:S02]  /*b9a0*/  IADD3 R10, P2, R7, 0x1, RZ ;  /* 0x00000001070a7810 */ /* 0x000fe40007f5e0ff */
[----:B------:R-:W-:Y:S02]  /*b9b0*/  IADD3 R12, P1, -R11, R14, RZ ;  /* 0x0000000e0b0c7210 */ /* 0x000fe40007f3e1ff */
[----:B------:R-:W-:Y:S01]  /*b9c0*/  ISETP.GE.U32.AND.EX P0, PT, R17, R0, PT, P0 ;  /* 0x000000001100720c */ /* 0x000fe20003f06100 */
[----:B------:R-:W-:Y:S01]  /*b9d0*/  IMAD.X R13, RZ, RZ, R2, P2 ;  /* 0x000000ffff0d7224 */ /* 0x000fe200010e0602 */
[----:B------:R-:W-:Y:S02]  /*b9e0*/  IADD3.X R15, ~R0, R17, RZ, P1, !PT ;  /* 0x00000011000f7210 */ /* 0x000fe40000ffe5ff */
[----:B------:R-:W-:-:S02]  /*b9f0*/  SEL R12, R12, R14, P0 ;  /* 0x0000000e0c0c7207 */ /* 0x000fc40000000000 */
[----:B------:R-:W-:Y:S02]  /*ba00*/  SEL R7, R10, R7, P0 ;  /* 0x000000070a077207 */ /* 0x000fe40000000000 */
[----:B------:R-:W-:Y:S02]  /*ba10*/  SEL R15, R15, R17, P0 ;  /* 0x000000110f0f7207 */ /* 0x000fe40000000000 */
[----:B------:R-:W-:Y:S01]  /*ba20*/  SEL R2, R13, R2, P0 ;  /* 0x000000020d027207 */ /* 0x000fe20000000000 */
[----:B------:R-:W-:Y:S01]  /*ba30*/  HFMA2.MMA R13, -RZ, RZ, 0, 0 ;  /* 0x00000000ff0d7435 */ /* 0x000fe200000001ff */
        /* <DEDUP_REMOVED lines=11> */
[----:B------:R-:W-:Y:S06]  /*baf0*/  RET.REL.NODEC R12 `(_ZN18transformer_engine6detail32dgated_act_cast_transpose_kernelILi2ELi4Ef6__half13__nv_fp8_e4m3NS_5EmptyEXadL_ZNS_5dsiluIffEET_T0_RKS4_EEXadL_ZNS_4siluIffEES6_S7_S9_EEEEvPKT2_SD_PT3_SF_PKT1_PSG_SJ_mmm) ;  /* 0xffffff440c407950 */ /* 0x000fec0003c3ffff */
        .weak           $__internal_203_$__cuda_sm20_rcp_rn_f32_slowpath
        .type           $__internal_203_$__cuda_sm20_rcp_rn_f32_slowpath,@function
        .size           $__internal_203_$__cuda_sm20_rcp_rn_f32_slowpath,(.L_x_34688 - $__internal_203_$__cuda_sm20_rcp_rn_f32_slowpath)
$__internal_203_$__cuda_sm20_rcp_rn_f32_slowpath:
        /* <DEDUP_REMOVED lines=15> */
.L_x_9132:
[----:B------:R-:W-:-:S04]  /*bbf0*/  IADD3 R67, R68, -0xfd, RZ ;  /* 0xffffff0344437810 */ /* 0x000fc80007ffe0ff */
        /* <DEDUP_REMOVED lines=8> */
[----:B------:R-:W-:-:S04]  /*bc80*/  FFMA.RP R73, R72, R73, R72 ;  /* 0x0000004948497223 */ /* 0x000fc80000008048 */
[C---:B------:R-:W-:Y:S02]  /*bc90*/  LOP3.LUT R72, R74.reuse, 0x7fffff, RZ, 0xc0, !PT ;  /* 0x007fffff4a487812 */ /* 0x040fe400078ec0ff */
[----:B------:R-:W-:Y:S02]  /*bca0*/  FSETP.NEU.FTZ.AND P0, PT, R74, R73, PT ;  /* 0x000000494a00720b */ /* 0x000fe40003f1d000 */
[----:B------:R-:W-:Y:S02]  /*bcb0*/  MOV R74, 0x3 ;  /* 0x00000003004a7802 */ /* 0x000fe40000000f00 */
[----:B------:R-:W-:Y:S02]  /*bcc0*/  LOP3.LUT R72, R72, 0x800000, RZ, 0xfc, !PT ;  /* 0x0080000048487812 */ /* 0x000fe400078efcff */
        /* <DEDUP_REMOVED lines=12> */
[----:B------:R-:W-:Y:S01]  /*bd90*/  ISETP.GE.AND P0, PT, R67, RZ, PT ;  /* 0x000000ff4300720c */ /* 0x000fe20003f06270 */
[----:B------:R-:W-:-:S05]  /*bda0*/  VIADD R67, R68, 0xffffff04 ;  /* 0xffffff0444437836 */ /* 0x000fca0000000000 */
[----:B------:R-:W-:-:S07]  /*bdb0*/  SHF.R.U32.HI R67, RZ, R67, R72 ;  /* 0x00000043ff437219 */ /* 0x000fce0000011648 */
[----:B------:R-:W-:-:S04]  /*bdc0*/  @!P0 IADD3 R67, R67, 0x1, RZ ;  /* 0x0000000143438810 */ /* 0x000fc80007ffe0ff */
[----:B------:R-:W-:-:S04]  /*bdd0*/  @!P1 SHF.L.U32 R67, R67, 0x1, RZ ;  /* 0x0000000143439819 */ /* 0x000fc800000006ff */
[----:B------:R-:W-:Y:S01]  /*bde0*/  LOP3.LUT R72, R67, 0x80000000, R0, 0xf8, !PT ;  /* 0x8000000043487812 */ /* 0x000fe200078ef800 */
[----:B------:R-:W-:Y:S06]  /*bdf0*/  BRA `(.L_x_9133) ;  /* 0x0000000000047947 */ /* 0x000fec0003800000 */
.L_x_9134:
[----:B------:R0:W1:Y:S02]  /*be00*/  MUFU.RCP R72, R0 ;  /* 0x0000000000487308 */ /* 0x0000640000001000 */
.L_x_9133:
[----:B------:R-:W-:Y:S05]  /*be10*/  BSYNC B0 ;  /* 0x0000000000007941 */ /* 0x000fea0003800000 */
.L_x_9131:
[----:B------:R-:W-:Y:S01]  /*be20*/  HFMA2.MMA R75, -RZ, RZ, 0, 0 ;  /* 0x00000000ff4b7435 */ /* 0x000fe200000001ff */
[----:B------:R-:W-:-:S05]  /*be30*/  MOV R74, R2 ;  /* 0x00000002004a7202 */ /* 0x000fca0000000f00 */
[----:B01----:R-:W-:Y:S05]  /*be40*/  RET.REL.NODEC R74 `(_ZN18transformer_engine6detail32dgated_act_cast_transpose_kernelILi2ELi4Ef6__half13__nv_fp8_e4m3NS_5EmptyEXadL_ZNS_5dsiluIffEET_T0_RKS4_EEXadL_ZNS_4siluIffEES6_S7_S9_EEEEvPKT2_SD_PT3_SF_PKT1_PSG_SJ_mmm) ;  /* 0xffffff404a6c7950 */ /* 0x003fea0003c3ffff */
.L_x_9135:
        /* <DEDUP_REMOVED lines=11> */
.L_x_34688:


//--------------------- .text._ZN18transformer_engine6detail43dgated_act_cast_transpose_kernel_notalignedILi2ELi4Ef6__half13__nv_fp8_e5m2NS_5EmptyEXadL_ZNS_5dsiluIffEET_T0_RKS4_EEXadL_ZNS_4siluIffEES6_S7_S9_EEEEvPKT2_SD_PT3_SF_PKT1_PSG_SJ_mmm --------------------------
	.section	.text._ZN18transformer_engine6detail43dgated_act_cast_transpose_kernel_notalignedILi2ELi4Ef6__half13__nv_fp8_e5m2NS_5EmptyEXadL_ZNS_5dsiluIffEET_T0_RKS4_EEXadL_ZNS_4siluIffEES6_S7_S9_EEEEvPKT2_SD_PT3_SF_PKT1_PSG_SJ_mmm,"ax",@progbits
	.align	128
        .global         _ZN18transformer_engine6detail43dgated_act_cast_transpose_kernel_notalignedILi2ELi4Ef6__half13__nv_fp8_e5m2NS_5EmptyEXadL_ZNS_5dsiluIffEET_T0_RKS4_EEXadL_ZNS_4siluIffEES6_S7_S9_EEEEvPKT2_SD_PT3_SF_PKT1_PSG_SJ_mmm
        .type           _ZN18transformer_engine6detail43dgated_act_cast_transpose_kernel_notalignedILi2ELi4Ef6__half13__nv_fp8_e5m2NS_5EmptyEXadL_ZNS_5dsiluIffEET_T0_RKS4_EEXadL_ZNS_4siluIffEES6_S7_S9_EEEEvPKT2_SD_PT3_SF_PKT1_PSG_SJ_mmm,@function
        .size           _ZN18transformer_engine6detail43dgated_act_cast_transpose_kernel_notalignedILi2ELi4Ef6__half13__nv_fp8_e5m2NS_5EmptyEXadL_ZNS_5dsiluIffEET_T0_RKS4_EEXadL_ZNS_4siluIffEES6_S7_S9_EEEEvPKT2_SD_PT3_SF_PKT1_PSG_SJ_mmm,(.L_x_34690 - _ZN18transformer_engine6detail43dgated_act_cast_transpose_kernel_notalignedILi2ELi4Ef6__half13__nv_fp8_e5m2NS_5EmptyEXadL_ZNS_5dsiluIffEET_T0_RKS4_EEXadL_ZNS_4siluIffEES6_S7_S9_EEEEvPKT2_SD_PT3_SF_PKT1_PSG_SJ_mmm)
        .other          _ZN18transformer_engine6detail43dgated_act_cast_transpose_kernel_notalignedILi2ELi4Ef6__half13__nv_fp8_e5m2NS_5EmptyEXadL_ZNS_5dsiluIffEET_T0_RKS4_EEXadL_ZNS_4siluIffEES6_S7_S9_EEEEvPKT2_SD_PT3_SF_PKT1_PSG_SJ_mmm,@"STO_CUDA_ENTRY STV_DEFAULT"
_ZN18transformer_engine6detail43dgated_act_cast_transpose_kernel_notalignedILi2ELi4Ef6__half13__nv_fp8_e5m2NS_5EmptyEXadL_ZNS_5dsiluIffEET_T0_RKS4_EEXadL_ZNS_4siluIffEES6_S7_S9_EEEEvPKT2_SD_PT3_SF_PKT1_PSG_SJ_mmm:
.text._ZN18transformer_engine6detail43dgated_act_cast_transpose_kernel_notalignedILi2ELi4Ef6__half13__nv_fp8_e5m2NS_5EmptyEXadL_ZNS_5dsiluIffEET_T0_RKS4_EEXadL_ZNS_4siluIffEES6_S7_S9_EEEEvPKT2_SD_PT3_SF_PKT1_PSG_SJ_mmm:
        /* <DEDUP_REMOVED lines=19> */
[----:B------:R-:W-:Y:S05]  /*0130*/  CALL.REL.NOINC `($__internal_204_$__cuda_sm20_div_u64) ;  /* 0x000000e0003c7944 */ /* 0x000fea0003c00000 */
        /* <DEDUP_REMOVED lines=8> */
.L_x_9136:
        /* <DEDUP_REMOVED lines=22> */
.L_x_9137:
        /* <DEDUP_REMOVED lines=147> */
.L_x_9139:
[----:B------:R-:W-:Y:S05]  /*0c50*/  BSYNC B0 ;  /* 0x0000000000007941 */ /* 0x000fea0003800000 */
.L_x_9138:
        /* <DEDUP_REMOVED lines=69> */
.L_x_9141:
[----:B------:R-:W-:Y:S05]  /*10b0*/  BSYNC B0 ;  /* 0x0000000000007941 */ /* 0x000fea0003800000 */
.L_x_9140:
        /* <DEDUP_REMOVED lines=25> */
.L_x_9143:
[----:B------:R-:W-:Y:S05]  /*1250*/  BSYNC B0 ;  /* 0x0000000000007941 */ /* 0x000fea0003800000 */
.L_x_9142:
        /* <DEDUP_REMOVED lines=23> */
.L_x_9145:
[----:B------:R-:W-:Y:S05]  /*13d0*/  BSYNC B0 ;  /* 0x0000000000007941 */ /* 0x000fea0003800000 */
.L_x_9144:
[----:B------:R-:W-:Y:S01]  /*13e0*/  BSSY B1, `(.L_x_9146) ;  /* 0x000000a000017945 */ /* 0x000fe20003800000 */
[----:B------:R-:W-:-:S03]  /*13f0*/  LOP3.LUT R14, R33, 0xffffffe0, R14, 0xe2, !PT ;  /* 0xffffffe0210e7812 */ /* 0x000fc600078ee20e */
[----:B------:R-:W-:Y:S05]  /*1400*/  @P3 BRA `(.L_x_9147) ;  /* 0x00000000000c3947 */ /* 0x000fea0003800000 */
[----:B01----:R-:W-:-:S07]  /*1410*/  MOV R64, 0x1430 ;  /* 0x0000143000407802 */ /* 0x003fce0000000f00 */
[----:B--2--5:R-:W-:Y:S05]  /*1420*/  CALL.REL.NOINC `($__internal_205_$__cuda_sm20_rcp_rn_f32_slowpath) ;  /* 0x000000d000907944 */ /* 0x024fea0003c00000 */
[----:B------:R-:W-:Y:S05]  /*1430*/  BRA `(.L_x_9148) ;  /* 0x0000000000107947 */ /* 0x000fea0003800000 */
.L_x_9147:
[----:B012---:R-:W0:Y:S02]  /*1440*/  MUFU.RCP R63, R0 ;  /* 0x00000000003f7308 */ /* 0x007e240000001000 */
[----:B0-----:R-:W-:-:S04]  /*1450*/  FFMA R24, R0, R63, -1 ;  /* 0xbf80000000187423 */ /* 0x001fc8000000003f */
[----:B------:R-:W-:-:S04]  /*1460*/  FADD.FTZ R24, -R24, -RZ ;  /* 0x800000ff18187221 */ /* 0x000fc80000010100 */
[----:B------:R-:W-:-:S07]  /*1470*/  FFMA R63, R63, R24, R63 ;  /* 0x000000183f3f7223 */ /* 0x000fce000000003f */
.L_x_9148:
[----:B------:R-:W-:Y:S05]  /*1480*/  BSYNC B1 ;  /* 0x0000000000017941 */ /* 0x000fea0003800000 */
.L_x_9146:
        /* <DEDUP_REMOVED lines=25> */
[----:B-----5:R-:W-:Y:S05]  /*1620*/  CALL.REL.NOINC `($__internal_205_$__cuda_sm20_rcp_rn_f32_slowpath) ;  /* 0x000000d000107944 */ /* 0x020fea0003c00000 */
[----:B------:R-:W-:Y:S05]  /*1630*/  BRA `(.L_x_9151) ;  /* 0x0000000000107947 */ /* 0x000fea0003800000 */
.L_x_9150:
[----:B------:R-:W0:Y:S02]  /*1640*/  MUFU.RCP R63, R60 ;  /* 0x0000003c003f7308 */ /* 0x000e240000001000 */
[----:B0-----:R-:W-:-:S04]  /*1650*/  FFMA R0, R60, R63, -1 ;  /* 0xbf8000003c007423 */ /* 0x001fc8000000003f */
[----:B------:R-:W-:-:S04]  /*1660*/  FADD.FTZ R0, -R0, -RZ ;  /* 0x800000ff00007221 */ /* 0x000fc80000010100 */
[----:B------:R-:W-:-:S07]  /*1670*/  FFMA R63, R63, R0, R63 ;  /* 0x000000003f3f7223 */ /* 0x000fce000000003f */
.L_x_9151:
[----:B------:R-:W-:Y:S05]  /*1680*/  BSYNC B1 ;  /* 0x0000000000017941 */ /* 0x000fea0003800000 */
.L_x_9149:
        /* <DEDUP_REMOVED lines=20> */
[----:B-----5:R-:W-:Y:S05]  /*17d0*/  CALL.REL.NOINC `($__internal_205_$__cuda_sm20_rcp_rn_f32_slowpath) ;  /* 0x000000cc00a47944 */ /* 0x020fea0003c00000 */
[----:B------:R-:W-:Y:S05]  /*17e0*/  BRA `(.L_x_9154) ;  /* 0x0000000000107947 */ /* 0x000fea0003800000 */
.L_x_9153:
[----:B------:R-:W0:Y:S02]  /*17f0*/  MUFU.RCP R63, R62 ;  /* 0x0000003e003f7308 */ /* 0x000e240000001000 */
[----:B0-----:R-:W-:-:S04]  /*1800*/  FFMA R0, R62, R63, -1 ;  /* 0xbf8000003e007423 */ /* 0x001fc8000000003f */
[----:B------:R-:W-:-:S04]  /*1810*/  FADD.FTZ R0, -R0, -RZ ;  /* 0x800000ff00007221 */ /* 0x000fc80000010100 */
[----:B------:R-:W-:-:S07]  /*1820*/  FFMA R63, R63, R0, R63 ;  /* 0x000000003f3f7223 */ /* 0x000fce000000003f */
.L_x_9154:
[----:B------:R-:W-:Y:S05]  /*1830*/  BSYNC B1 ;  /* 0x0000000000017941 */ /* 0x000fea0003800000 */
.L_x_9152:
        /* <DEDUP_REMOVED lines=25> */
[----:B-----5:R-:W-:Y:S05]  /*19d0*/  CALL.REL.NOINC `($__internal_205_$__cuda_sm20_rcp_rn_f32_slowpath) ;  /* 0x000000cc00247944 */ /* 0x020fea0003c00000 */
[----:B------:R-:W-:Y:S05]  /*19e0*/  BRA `(.L_x_9157) ;  /* 0x0000000000107947 */ /* 0x000fea0003800000 */
.L_x_9156:
[----:B------:R-:W0:Y:S02]  /*19f0*/  MUFU.RCP R63, R60 ;  /* 0x0000003c003f7308 */ /* 0x000e240000001000 */
[----:B0-----:R-:W-:-:S04]  /*1a00*/  FFMA R0, R60, R63, -1 ;  /* 0xbf8000003c007423 */ /* 0x001fc8000000003f */
[----:B------:R-:W-:-:S04]  /*1a10*/  FADD.FTZ R0, -R0, -RZ ;  /* 0x800000ff00007221 */ /* 0x000fc80000010100 */
[----:B------:R-:W-:-:S07]  /*1a20*/  FFMA R63, R63, R0, R63 ;  /* 0x000000003f3f7223 */ /* 0x000fce000000003f */
.L_x_9157:
[----:B------:R-:W-:Y:S05]  /*1a30*/  BSYNC B1 ;  /* 0x0000000000017941 */ /* 0x000fea0003800000 */
.L_x_9155:
        /* <DEDUP_REMOVED lines=22> */
.L_x_9159:
[----:B------:R-:W0:Y:S02]  /*1ba0*/  MUFU.RCP R63, R60 ;  /* 0x0000003c003f7308 */ /* 0x000e240000001000 */
[----:B0-----:R-:W-:-:S04]  /*1bb0*/  FFMA R0, R60, R63, -1 ;  /* 0xbf8000003c007423 */ /* 0x001fc8000000003f */
[----:B------:R-:W-:-:S04]  /*1bc0*/  FADD.FTZ R0, -R0, -RZ ;  /* 0x800000ff00007221 */ /* 0x000fc80000010100 */
[----:B------:R-:W-:-:S07]  /*1bd0*/  FFMA R63, R63, R0, R63 ;  /* 0x000000003f3f7223 */ /* 0x000fce000000003f */
.L_x_9160:
[----:B------:R-:W-:Y:S05]  /*1be0*/  BSYNC B1 ;  /* 0x0000000000017941 */ /* 0x000fea0003800000 */
.L_x_9158:
        /* <DEDUP_REMOVED lines=25> */
[----:B-----5:R-:W-:Y:S05]  /*1d80*/  CALL.REL.NOINC `($__internal_205_$__cuda_sm20_rcp_rn_f32_slowpath) ;  /* 0x000000c800387944 */ /* 0x020fea0003c00000 */
[----:B------:R-:W-:Y:S05]  /*1d90*/  BRA `(.L_x_9163) ;  /* 0x0000000000107947 */ /* 0x000fea0003800000 */
.L_x_9162:
[----:B------:R-:W0:Y:S02]  /*1da0*/  MUFU.RCP R63, R60 ;  /* 0x0000003c003f7308 */ /* 0x000e240000001000 */
[----:B0-----:R-:W-:-:S04]  /*1db0*/  FFMA R0, R60, R63, -1 ;  /* 0xbf8000003c007423 */ /* 0x001fc8000000003f */
[----:B------:R-:W-:-:S04]  /*1dc0*/  FADD.FTZ R0, -R0, -RZ ;  /* 0x800000ff00007221 */ /* 0x000fc80000010100 */
[----:B------:R-:W-:-:S07]  /*1dd0*/  FFMA R63, R63, R0, R63 ;  /* 0x000000003f3f7223 */ /* 0x000fce000000003f */
.L_x_9163:
[----:B------:R-:W-:Y:S05]  /*1de0*/  BSYNC B1 ;  /* 0x0000000000017941 */ /* 0x000fea0003800000 */
.L_x_9161:
        /* <DEDUP_REMOVED lines=20> */
[----:B-----5:R-:W-:Y:S05]  /*1f30*/  CALL.REL.NOINC `($__internal_205_$__cuda_sm20_rcp_rn_f32_slowpath) ;  /* 0x000000c400cc7944 */ /* 0x020fea0003c00000 */
[----:B------:R-:W-:Y:S05]  /*1f40*/  BRA `(.L_x_9166) ;  /* 0x0000000000107947 */ /* 0x000fea0003800000 */
.L_x_9165:
[----:B------:R-:W0:Y:S02]  /*1f50*/  MUFU.RCP R63, R62 ;  /* 0x0000003e003f7308 */ /* 0x000e240000001000 */
[----:B0-----:R-:W-:-:S04]  /*1f60*/  FFMA R0, R62, R63, -1 ;  /* 0xbf8000003e007423 */ /* 0x001fc8000000003f */
[----:B------:R-:W-:-:S04]  /*1f70*/  FADD.FTZ R0, -R0, -RZ ;  /* 0x800000ff00007221 */ /* 0x000fc80000010100 */
[----:B------:R-:W-:-:S07]  /*1f80*/  FFMA R63, R63, R0, R63 ;  /* 0x000000003f3f7223 */ /* 0x000fce000000003f */
.L_x_9166:
[----:B------:R-:W-:Y:S05]  /*1f90*/  BSYNC B1 ;  /* 0x0000000000017941 */ /* 0x000fea0003800000 */
.L_x_9164:
        /* <DEDUP_REMOVED lines=27> */
.L_x_9168:
[----:B------:R-:W0:Y:S02]  /*2150*/  MUFU.RCP R63, R62 ;  /* 0x0000003e003f7308 */ /* 0x000e240000001000 */
[----:B0-----:R-:W-:-:S04]  /*2160*/  FFMA R0, R62, R63, -1 ;  /* 0xbf8000003e007423 */ /* 0x001fc8000000003f */
[----:B------:R-:W-:-:S04]  /*2170*/  FADD.FTZ R0, -R0, -RZ ;  /* 0x800000ff00007221 */ /* 0x000fc80000010100 */
[----:B------:R-:W-:-:S07]  /*2180*/  FFMA R63, R63, R0, R63 ;  /* 0x000000003f3f7223 */ /* 0x000fce000000003f */
.L_x_9169:
[----:B------:R-:W-:Y:S05]  /*2190*/  BSYNC B1 ;  /* 0x0000000000017941 */ /* 0x000fea0003800000 */
.L_x_9167:
        /* <DEDUP_REMOVED lines=22> */
.L_x_9171:
[----:B------:R-:W0:Y:S02]  /*2300*/  MUFU.RCP R63, R62 ;  /* 0x0000003e003f7308 */ /* 0x000e240000001000 */
[----:B0-----:R-:W-:-:S04]  /*2310*/  FFMA R0, R62, R63, -1 ;  /* 0xbf8000003e007423 */ /* 0x001fc8000000003f */
[----:B------:R-:W-:-:S04]  /*2320*/  FADD.FTZ R0, -R0, -RZ ;  /* 0x800000ff00007221 */ /* 0x000fc80000010100 */
[----:B------:R-:W-:-:S07]  /*2330*/  FFMA R63, R63, R0, R63 ;  /* 0x000000003f3f7223 */ /* 0x000fce000000003f */
.L_x_9172:
[----:B------:R-:W-:Y:S05]  /*2340*/  BSYNC B1 ;  /* 0x0000000000017941 */ /* 0x000fea0003800000 */
.L_x_9170:
        /* <DEDUP_REMOVED lines=25> */
[----:B------:R-:W-:Y:S05]  /*24e0*/  CALL.REL.NOINC `($__internal_205_$__cuda_sm20_rcp_rn_f32_slowpath) ;  /* 0x000000c000607944 */ /* 0x000fea0003c00000 */
[----:B------:R-:W-:Y:S05]  /*24f0*/  BRA `(.L_x_9175) ;  /* 0x0000000000107947 */ /* 0x000fea0003800000 */
.L_x_9174:
[----:B------:R-:W0:Y:S02]  /*2500*/  MUFU.RCP R63, R62 ;  /* 0x0000003e003f7308 */ /* 0x000e240000001000 */
[----:B0-----:R-:W-:-:S04]  /*2510*/  FFMA R0, R62, R63, -1 ;  /* 0xbf8000003e007423 */ /* 0x001fc8000000003f */
[----:B------:R-:W-:-:S04]  /*2520*/  FADD.FTZ R0, -R0, -RZ ;  /* 0x800000ff00007221 */ /* 0x000fc80000010100 */
[----:B------:R-:W-:-:S07]  /*2530*/  FFMA R63, R63, R0, R63 ;  /* 0x000000003f3f7223 */ /* 0x000fce000000003f */
.L_x_9175:
[----:B------:R-:W-:Y:S05]  /*2540*/  BSYNC B1 ;  /* 0x0000000000017941 */ /* 0x000fea0003800000 */
.L_x_9173:
        /* <DEDUP_REMOVED lines=20> */
[----:B------:R-:W-:Y:S05]  /*2690*/  CALL.REL.NOINC `($__internal_205_$__cuda_sm20_rcp_rn_f32_slowpath) ;  /* 0x000000bc00f47944 */ /* 0x000fea0003c00000 */
[----:B------:R-:W-:Y:S05]  /*26a0*/  BRA `(.L_x_9178) ;  /* 0x0000000000107947 */ /* 0x000fea0003800000 */
.L_x_9177:
[----:B------:R-:W0:Y:S02]  /*26b0*/  MUFU.RCP R63, R62 ;  /* 0x0000003e003f7308 */ /* 0x000e240000001000 */
[----:B0-----:R-:W-:-:S04]  /*26c0*/  FFMA R0, R62, R63, -1 ;  /* 0xbf8000003e007423 */ /* 0x001fc8000000003f */
[----:B------:R-:W-:-:S04]  /*26d0*/  FADD.FTZ R0, -R0, -RZ ;  /* 0x800000ff00007221 */ /* 0x000fc80000010100 */
[----:B------:R-:W-:-:S07]  /*26e0*/  FFMA R63, R63, R0, R63 ;  /* 0x000000003f3f7223 */ /* 0x000fce000000003f */
.L_x_9178:
[----:B------:R-:W-:Y:S05]  /*26f0*/  BSYNC B1 ;  /* 0x0000000000017941 */ /* 0x000fea0003800000 */
.L_x_9176:
        /* <DEDUP_REMOVED lines=27> */
.L_x_9180:
[----:B------:R-:W0:Y:S02]  /*28b0*/  MUFU.RCP R63, R60 ;  /* 0x0000003c003f7308 */ /* 0x000e240000001000 */
[----:B0-----:R-:W-:-:S04]  /*28c0*/  FFMA R0, R60, R63, -1 ;  /* 0xbf8000003c007423 */ /* 0x001fc8000000003f */
[----:B------:R-:W-:-:S04]  /*28d0*/  FADD.FTZ R0, -R0, -RZ ;  /* 0x800000ff00007221 */ /* 0x000fc80000010100 */
[----:B------:R-:W-:-:S07]  /*28e0*/  FFMA R63, R63, R0, R63 ;  /* 0x000000003f3f7223 */ /* 0x000fce000000003f */
.L_x_9181:
[----:B------:R-:W-:Y:S05]  /*28f0*/  BSYNC B1 ;  /* 0x0000000000017941 */ /* 0x000fea0003800000 */
.L_x_9179:
        /* <DEDUP_REMOVED lines=20> */
[----:B------:R-:W-:Y:S05]  /*2a40*/  CALL.REL.NOINC `($__internal_205_$__cuda_sm20_rcp_rn_f32_slowpath) ;  /* 0x000000bc00087944 */ /* 0x000fea0003c00000 */
[----:B------:R-:W-:Y:S05]  /*2a50*/  BRA `(.L_x_9184) ;  /* 0x0000000000107947 */ /* 0x000fea0003800000 */
.L_x_9183:
[----:B------:R-:W0:Y:S02]  /*2a60*/  MUFU.RCP R63, R62 ;  /* 0x0000003e003f7308 */ /* 0x000e240000001000 */
[----:B0-----:R-:W-:-:S04]  /*2a70*/  FFMA R0, R62, R63, -1 ;  /* 0xbf8000003e007423 */ /* 0x001fc8000000003f */
[----:B------:R-:W-:-:S04]  /*2a80*/  FADD.FTZ R0, -R0, -RZ ;  /* 0x800000ff00007221 */ /* 0x000fc80000010100 */
[----:B------:R-:W-:-:S07]  /*2a90*/  FFMA R63, R63, R0, R63 ;  /* 0x000000003f3f7223 */ /* 0x000fce000000003f */
.L_x_9184:
[----:B------:R-:W-:Y:S05]  /*2aa0*/  BSYNC B1 ;  /* 0x0000000000017941 */ /* 0x000fea0003800000 */
.L_x_9182:
        /* <DEDUP_REMOVED lines=25> */
[----:B------:R-:W-:Y:S05]  /*2c40*/  CALL.REL.NOINC `($__internal_205_$__cuda_sm20_rcp_rn_f32_slowpath) ;  /* 0x000000b800887944 */ /* 0x000fea0003c00000 */
[----:B------:R-:W-:Y:S05]  /*2c50*/  BRA `(.L_x_9187) ;  /* 0x0000000000107947 */ /* 0x000fea0003800000 */
.L_x_9186:
[----:B------:R-:W0:Y:S02]  /*2c60*/  MUFU.RCP R63, R60 ;  /* 0x0000003c003f7308 */ /* 0x000e240000001000 */
[----:B0-----:R-:W-:-:S04]  /*2c70*/  FFMA R0, R60, R63, -1 ;  /* 0xbf8000003c007423 */ /* 0x001fc8000000003f */
[----:B------:R-:W-:-:S04]  /*2c80*/  FADD.FTZ R0, -R0, -RZ ;  /* 0x800000ff00007221 */ /* 0x000fc80000010100 */
[----:B------:R-:W-:-:S07]  /*2c90*/  FFMA R63, R63, R0, R63 ;  /* 0x000000003f3f7223 */ /* 0x000fce000000003f */
.L_x_9187:
[----:B------:R-:W-:Y:S05]  /*2ca0*/  BSYNC B1 ;  /* 0x0000000000017941 */ /* 0x000fea0003800000 */
.L_x_9185:
        /* <DEDUP_REMOVED lines=22> */
.L_x_9189:
[----:B------:R-:W0:Y:S02]  /*2e10*/  MUFU.RCP R63, R62 ;  /* 0x0000003e003f7308 */ /* 0x000e240000001000 */
[----:B0-----:R-:W-:-:S04]  /*2e20*/  FFMA R0, R62, R63, -1 ;  /* 0xbf8000003e007423 */ /* 0x001fc8000000003f */
[----:B------:R-:W-:-:S04]  /*2e30*/  FADD.FTZ R0, -R0, -RZ ;  /* 0x800000ff00007221 */ /* 0x000fc80000010100 */
[----:B------:R-:W-:-:S07]  /*2e40*/  FFMA R63, R63, R0, R63 ;  /* 0x000000003f3f7223 */ /* 0x000fce000000003f */
.L_x_9190:
[----:B------:R-:W-:Y:S05]  /*2e50*/  BSYNC B1 ;  /* 0x0000000000017941 */ /* 0x000fea0003800000 */
.L_x_9188:
        /* <DEDUP_REMOVED lines=26> */
[----:B------:R-:W-:Y:S01]  /*3000*/  IMAD.MOV.U32 R55, RZ, RZ, R63 ;  /* 0x000000ffff377224 */ /* 0x000fe200078e003f */
[----:B------:R-:W-:Y:S06]  /*3010*/  BRA `(.L_x_9193) ;  /* 0x0000000000107947 */ /* 0x000fec0003800000 */
.L_x_9192:
[----:B------:R-:W0:Y:S02]  /*3020*/  MUFU.RCP R55, R60 ;  /* 0x0000003c00377308 */ /* 0x000e240000001000 */
[----:B0-----:R-:W-:-:S04]  /*3030*/  FFMA R0, R60, R55, -1 ;  /* 0xbf8000003c007423 */ /* 0x001fc80000000037 */
[----:B------:R-:W-:-:S04]  /*3040*/  FADD.FTZ R0, -R0, -RZ ;  /* 0x800000ff00007221 */ /* 0x000fc80000010100 */
[----:B------:R-:W-:-:S07]  /*3050*/  FFMA R55, R55, R0, R55 ;  /* 0x0000000037377223 */ /* 0x000fce0000000037 */
.L_x_9193:
[----:B------:R-:W-:Y:S05]  /*3060*/  BSYNC B1 ;  /* 0x0000000000017941 */ /* 0x000fea0003800000 */
.L_x_9191:
        /* <DEDUP_REMOVED lines=34> */
[----:B------:R-:W-:Y:S02]  /*3290*/  F2FP.SATFINITE.E5M2.F32.PACK_AB_MERGE_C R55, RZ, R55, RZ ;  /* 0x00000037ff37723e */ /* 0x000fe400048060ff */
[----:B------:R-:W-:Y:S02]  /*32a0*/  F2FP.SATFINITE.E5M2.F32.PACK_AB_MERGE_C R32, RZ, R32, RZ ;  /* 0x00000020ff20723e */ /* 0x000fe400048060ff */
        /* <DEDUP_REMOVED lines=13> */
[----:B------:R-:W-:Y:S02]  /*3380*/  F2FP.SATFINITE.E5M2.F32.PACK_AB_MERGE_C R33, RZ, R33, RZ ;  /* 0x00000021ff21723e */ /* 0x000fe400048060ff */
[----:B-1----:R-:W-:Y:S02]  /*3390*/  PRMT R60, R64, 0x7604, R63 ;  /* 0x00007604403c7816 */ /* 0x002fe4000000003f */
[----:B------:R-:W-:Y:S01]  /*33a0*/  F2FP.SATFINITE.E5M2.F32.PACK_AB_MERGE_C R30, RZ, R30, RZ ;  /* 0x0000001eff1e723e */ /* 0x000fe200048060ff */
        /* <DEDUP_REMOVED lines=11> */
.L_x_9195:
[----:B------:R-:W-:Y:S05]  /*3460*/  BSYNC B0 ;  /* 0x0000000000007941 */ /* 0x000fea0003800000 */
.L_x_9194:
[----:B------:R-:W-:Y:S01]  /*3470*/  FMUL R35, R20, UR12 ;  /* 0x0000000c14237c20 */ /* 0x000fe20008400000 */
[----:B------:R-:W-:Y:S01]  /*3480*/  FMNMX R63, |R23|, R66, !PT ;  /* 0x00000042173f7209 */ /* 0x000fe20007800200 */
[----:B------:R-:W-:Y:S01]  /*3490*/  FMUL R23, R25, UR12 ;  /* 0x0000000c19177c20 */ /* 0x000fe20008400000 */
[----:B01----:R-:W-:Y:S01]  /*34a0*/  IADD3 R17, P2, R15, R40, RZ ;  /* 0x000000280f117210 */ /* 0x003fe20007f5e0ff */
[----:B------:R-:W-:Y:S01]  /*34b0*/  FMUL R69, R31, UR12 ;  /* 0x0000000c1f457c20 */ /* 0x000fe20008400000 */
[----:B------:R-:W-:Y:S01]  /*34c0*/  F2FP.SATFINITE.E5M2.F32.PACK_AB_MERGE_C R34, RZ, R18, RZ ;  /* 0x00000012ff22723e */ /* 0x000fe200048060ff */
[----:B------:R-:W-:Y:S01]  /*34d0*/  BSSY B0, `(.L_x_9196) ;  /* 0x0000033000007945 */ /* 0x000fe20003800000 */
[----:B------:R-:W-:Y:S01]  /*34e0*/  F2FP.SATFINITE.E5M2.F32.PACK_AB_MERGE_C R35, RZ, R35, RZ ;  /* 0x00000023ff23723e */ /* 0x000fe200048060ff */
[----:B------:R-:W-:Y:S01]  /*34f0*/  IMAD.X R18, R16, 0x1, R41, P2 ;  /* 0x0000000110127824 */ /* 0x000fe200010e0629 */
[----:B------:R-:W-:Y:S01]  /*3500*/  FMNMX R66, |R22|, R63, !PT ;  /* 0x0000003f16427209 */ /* 0x000fe20007800200 */
[----:B------:R-:W-:Y:S01]  /*3510*/  FMUL R22, R27, UR12 ;  /* 0x0000000c1b167c20 */ /* 0x000fe20008400000 */
[----:B------:R-:W-:-:S02]  /*3520*/  F2FP.SATFINITE.E5M2.F32.PACK_AB_MERGE_C R63, RZ, R23, RZ ;  /* 0x00000017ff3f723e */ /* 0x000fc400048060ff */
        /* <DEDUP_REMOVED lines=8> */
[----:B------:R-:W-:Y:S02]  /*35b0*/  F2FP.SATFINITE.E5M2.F32.PACK_AB_MERGE_C R68, RZ, R22, RZ ;  /* 0x00000016ff44723e */ /* 0x000fe400048060ff */
[----:B------:R-:W-:Y:S02]  /*35c0*/  SHF.L.U32 R55, R55, 0x10, RZ ;  /* 0x0000001037377819 */ /* 0x000fe400000006ff */
[----:B------:R-:W-:Y:S02]  /*35d0*/  LOP3.LUT R0, R0, 0xffff, RZ, 0xc0, !PT ;  /* 0x0000ffff00007812 */ /* 0x000fe400078ec0ff */
[----:B------:R-:W-:Y:S02]  /*35e0*/  F2FP.SATFINITE.E5M2.F32.PACK_AB_MERGE_C R69, RZ, R69, RZ ;  /* 0x00000045ff45723e */ /* 0x000fe400048060ff */
        /* <DEDUP_REMOVED lines=15> */
[----:B------:R-:W-:Y:S02]  /*36e0*/  F2FP.SATFINITE.E5M2.F32.PACK_AB_MERGE_C R64, RZ, R64, RZ ;  /* 0x00000040ff40723e */ /* 0x000fe400048060ff */
[----:B------:R-:W-:Y:S02]  /*36f0*/  F2FP.SATFINITE.E5M2.F32.PACK_AB_MERGE_C R65, RZ, R65, RZ ;  /* 0x00000041ff41723e */ /* 0x000fe400048060ff */
[----:B0-----:R-:W-:Y:S02]  /*3700*/  @P1 LEA R22, P2, R0, R17, 0x1 ;  /* 0x0000001100161211 */ /* 0x001fe400078408ff */
[----:B------:R-:W-:-:S02]  /*3710*/  FMNMX R61, |R24|, R55, !PT ;  /* 0x00000037183d7209 */ /* 0x000fc40007800200 */
[----:B------:R-:W-:Y:S02]  /*3720*/  @P1 LEA.HI.X R23, R0, R18, R19, 0x1, P2 ;  /* 0x0000001200171211 */ /* 0x000fe400010f0c13 */
[----:B------:R-:W-:Y:S02]  /*3730*/  @P1 PRMT R19, R65, 0x7604, R64 ;  /* 0x0000760441131816 */ /* 0x000fe40000000040 */
[----:B------:R-:W-:-:S03]  /*3740*/  F2FP.SATFINITE.E5M2.F32.PACK_AB_MERGE_C R66, RZ, R66, RZ ;  /* 0x00000042ff42723e */ /* 0x000fc600048060ff */
        /* <DEDUP_REMOVED lines=11> */
.L_x_9197:
[----:B------:R-:W-:Y:S05]  /*3800*/  BSYNC B0 ;  /* 0x0000000000007941 */ /* 0x000fea0003800000 */
.L_x_9196:
        /* <DEDUP_REMOVED lines=86> */
.L_x_9199:
[----:B------:R-:W-:Y:S05]  /*3d70*/  BSYNC B0 ;  /* 0x0000000000007941 */ /* 0x000fea0003800000 */
.L_x_9198:
        /* <DEDUP_REMOVED lines=25> */
.L_x_9201:
[----:B------:R-:W-:Y:S05]  /*3f10*/  BSYNC B0 ;  /* 0x0000000000007941 */ /* 0x000fea0003800000 */
.L_x_9200:
        /* <DEDUP_REMOVED lines=21> */
.L_x_9203:
[----:B------:R-:W-:Y:S05]  /*4070*/  BSYNC B0 ;  /* 0x0000000000007941 */ /* 0x000fea0003800000 */
.L_x_9202:
        /* <DEDUP_REMOVED lines=21> */
[----:B-----5:R-:W-:Y:S05]  /*41d0*/  CALL.REL.NOINC `($__internal_205_$__cuda_sm20_rcp_rn_f32_slowpath) ;  /* 0x000000a400247944 */ /* 0x020fea0003c00000 */
[----:B------:R-:W-:Y:S05]  /*41e0*/  BRA `(.L_x_9206) ;  /* 0x0000000000107947 */ /* 0x000fea0003800000 */
.L_x_9205:
[----:B------:R-:W0:Y:S02]  /*41f0*/  MUFU.RCP R63, R60 ;  /* 0x0000003c003f7308 */ /* 0x000e240000001000 */
[----:B0-----:R-:W-:-:S04]  /*4200*/  FFMA R0, R60, R63, -1 ;  /* 0xbf8000003c007423 */ /* 0x001fc8000000003f */
[----:B------:R-:W-:-:S04]  /*4210*/  FADD.FTZ R0, -R0, -RZ ;  /* 0x800000ff00007221 */ /* 0x000fc80000010100 */
[----:B------:R-:W-:-:S07]  /*4220*/  FFMA R63, R63, R0, R63 ;  /* 0x000000003f3f7223 */ /* 0x000fce000000003f */
.L_x_9206:
[----:B------:R-:W-:Y:S05]  /*4230*/  BSYNC B1 ;  /* 0x0000000000017941 */ /* 0x000fea0003800000 */
.L_x_9204:
        /* <DEDUP_REMOVED lines=25> */
[----:B-----5:R-:W-:Y:S05]  /*43d0*/  CALL.REL.NOINC `($__internal_205_$__cuda_sm20_rcp_rn_f32_slowpath) ;  /* 0x000000a000a47944 */ /* 0x020fea0003c00000 */
[----:B------:R-:W-:Y:S05]  /*43e0*/  BRA `(.L_x_9209) ;  /* 0x0000000000107947 */ /* 0x000fea0003800000 */
.L_x_9208:
[----:B------:R-:W0:Y:S02]  /*43f0*/  MUFU.RCP R63, R64 ;  /* 0x00000040003f7308 */ /* 0x000e240000001000 */
[----:B0-----:R-:W-:-:S04]  /*4400*/  FFMA R0, R64, R63, -1 ;  /* 0xbf80000040007423 */ /* 0x001fc8000000003f */
[----:B------:R-:W-:-:S04]  /*4410*/  FADD.FTZ R0, -R0, -RZ ;  /* 0x800000ff00007221 */ /* 0x000fc80000010100 */
[----:B------:R-:W-:-:S07]  /*4420*/  FFMA R63, R63, R0, R63 ;  /* 0x000000003f3f7223 */ /* 0x000fce000000003f */
.L_x_9209:
[----:B------:R-:W-:Y:S05]  /*4430*/  BSYNC B1 ;  /* 0x0000000000017941 */ /* 0x000fea0003800000 */
.L_x_9207:
        /* <DEDUP_REMOVED lines=20> */
[----:B-----5:R-:W-:Y:S05]  /*4580*/  CALL.REL.NOINC `($__internal_205_$__cuda_sm20_rcp_rn_f32_slowpath) ;  /* 0x000000a000387944 */ /* 0x020fea0003c00000 */
[----:B------:R-:W-:Y:S05]  /*4590*/  BRA `(.L_x_9212) ;  /* 0x0000000000107947 */ /* 0x000fea0003800000 */
.L_x_9211:
[----:B------:R-:W0:Y:S02]  /*45a0*/  MUFU.RCP R63, R64 ;  /* 0x00000040003f7308 */ /* 0x000e240000001000 */
[----:B0-----:R-:W-:-:S04]  /*45b0*/  FFMA R0, R64, R63, -1 ;  /* 0xbf80000040007423 */ /* 0x001fc8000000003f */
[----:B------:R-:W-:-:S04]  /*45c0*/  FADD.FTZ R0, -R0, -RZ ;  /* 0x800000ff00007221 */ /* 0x000fc80000010100 */
[----:B------:R-:W-:-:S07]  /*45d0*/  FFMA R63, R63, R0, R63 ;  /* 0x000000003f3f7223 */ /* 0x000fce000000003f */
.L_x_9212:
[----:B------:R-:W-:Y:S05]  /*45e0*/  BSYNC B1 ;  /* 0x0000000000017941 */ /* 0x000fea0003800000 */
.L_x_9210:
        /* <DEDUP_REMOVED lines=25> */
[----:B-----5:R-:W-:Y:S05]  /*4780*/  CALL.REL.NOINC `($__internal_205_$__cuda_sm20_rcp_rn_f32_slowpath) ;  /* 0x0000009c00b87944 */ /* 0x020fea0003c00000 */
[----:B------:R-:W-:Y:S05]  /*4790*/  BRA `(.L_x_9215) ;  /* 0x0000000000107947 */ /* 0x000fea0003800000 */
.L_x_9214:
[----:B------:R-:W0:Y:S02]  /*47a0*/  MUFU.RCP R63, R66 ;  /* 0x00000042003f7308 */ /* 0x000e240000001000 */
[----:B0-----:R-:W-:-:S04]  /*47b0*/  FFMA R0, R66, R63, -1 ;  /* 0xbf80000042007423 */ /* 0x001fc8000000003f */
[----:B------:R-:W-:-:S04]  /*47c0*/  FADD.FTZ R0, -R0, -RZ ;  /* 0x800000ff00007221 */ /* 0x000fc80000010100 */
[----:B------:R-:W-:-:S07]  /*47d0*/  FFMA R63, R63, R0, R63 ;  /* 0x000000003f3f7223 */ /* 0x000fce000000003f */
.L_x_9215:
[----:B------:R-:W-:Y:S05]  /*47e0*/  BSYNC B1 ;  /* 0x0000000000017941 */ /* 0x000fea0003800000 */
.L_x_9213:
        /* <DEDUP_REMOVED lines=22> */
.L_x_9217:
[----:B------:R-:W0:Y:S02]  /*4950*/  MUFU.RCP R63, R64 ;  /* 0x00000040003f7308 */ /* 0x000e240000001000 */
[----:B0-----:R-:W-:-:S04]  /*4960*/  FFMA R0, R64, R63, -1 ;  /* 0xbf80000040007423 */ /* 0x001fc8000000003f */
[----:B------:R-:W-:-:S04]  /*4970*/  FADD.FTZ R0, -R0, -RZ ;  /* 0x800000ff00007221 */ /* 0x000fc80000010100 */
[----:B------:R-:W-:-:S07]  /*4980*/  FFMA R63, R63, R0, R63 ;  /* 0x000000003f3f7223 */ /* 0x000fce000000003f */
.L_x_9218:
[----:B------:R-:W-:Y:S05]  /*4990*/  BSYNC B1 ;  /* 0x0000000000017941 */ /* 0x000fea0003800000 */
.L_x_9216:
        /* <DEDUP_REMOVED lines=25> */
[----:B-----5:R-:W-:Y:S05]  /*4b30*/  CALL.REL.NOINC `($__internal_205_$__cuda_sm20_rcp_rn_f32_slowpath) ;  /* 0x0000009800cc7944 */ /* 0x020fea0003c00000 */
[----:B------:R-:W-:Y:S05]  /*4b40*/  BRA `(.L_x_9221) ;  /* 0x0000000000107947 */ /* 0x000fea0003800000 */
.L_x_9220:
[----:B------:R-:W0:Y:S02]  /*4b50*/  MUFU.RCP R63, R64 ;  /* 0x00000040003f7308 */ /* 0x000e240000001000 */
[----:B0-----:R-:W-:-:S04]  /*4b60*/  FFMA R0, R64, R63, -1 ;  /* 0xbf80000040007423 */ /* 0x001fc8000000003f */
[----:B------:R-:W-:-:S04]  /*4b70*/  FADD.FTZ R0, -R0, -RZ ;  /* 0x800000ff00007221 */ /* 0x000fc80000010100 */
[----:B------:R-:W-:-:S07]  /*4b80*/  FFMA R63, R63, R0, R63 ;  /* 0x000000003f3f7223 */ /* 0x000fce000000003f */
.L_x_9221:
[----:B------:R-:W-:Y:S05]  /*4b90*/  BSYNC B1 ;  /* 0x0000000000017941 */ /* 0x000fea0003800000 */
.L_x_9219:
        /* <DEDUP_REMOVED lines=22> */
.L_x_9223:
[----:B------:R-:W0:Y:S02]  /*4d00*/  MUFU.RCP R63, R66 ;  /* 0x00000042003f7308 */ /* 0x000e240000001000 */
[----:B0-----:R-:W-:-:S04]  /*4d10*/  FFMA R0, R66, R63, -1 ;  /* 0xbf80000042007423 */ /* 0x001fc8000000003f */
[----:B------:R-:W-:-:S04]  /*4d20*/  FADD.FTZ R0, -R0, -RZ ;  /* 0x800000ff00007221 */ /* 0x000fc80000010100 */
[----:B------:R-:W-:-:S07]  /*4d30*/  FFMA R63, R63, R0, R63 ;  /* 0x000000003f3f7223 */ /* 0x000fce000000003f */
.L_x_9224:
[----:B------:R-:W-:Y:S05]  /*4d40*/  BSYNC B1 ;  /* 0x0000000000017941 */ /* 0x000fea0003800000 */
.L_x_9222:
        /* <DEDUP_REMOVED lines=27> */
.L_x_9226:
[----:B------:R-:W0:Y:S02]  /*4f00*/  MUFU.RCP R63, R66 ;  /* 0x00000042003f7308 */ /* 0x000e240000001000 */
[----:B0-----:R-:W-:-:S04]  /*4f10*/  FFMA R0, R66, R63, -1 ;  /* 0xbf80000042007423 */ /* 0x001fc8000000003f */
[----:B------:R-:W-:-:S04]  /*4f20*/  FADD.FTZ R0, -R0, -RZ ;  /* 0x800000ff00007221 */ /* 0x000fc80000010100 */
[----:B------:R-:W-:-:S07]  /*4f30*/  FFMA R63, R63, R0, R63 ;  /* 0x000000003f3f7223 */ /* 0x000fce000000003f */
.L_x_9227:
[----:B------:R-:W-:Y:S05]  /*4f40*/  BSYNC B1 ;  /* 0x0000000000017941 */ /* 0x000fea0003800000 */
.L_x_9225:
        /* <DEDUP_REMOVED lines=22> */
.L_x_9229:
[----:B------:R-:W0:Y:S02]  /*50b0*/  MUFU.RCP R63, R52 ;  /* 0x00000034003f7308 */ /* 0x000e240000001000 */
[----:B0-----:R-:W-:-:S04]  /*50c0*/  FFMA R0, R52, R63, -1 ;  /* 0xbf80000034007423 */ /* 0x001fc8000000003f */
[----:B------:R-:W-:-:S04]  /*50d0*/  FADD.FTZ R0, -R0, -RZ ;  /* 0x800000ff00007221 */ /* 0x000fc80000010100 */
[----:B------:R-:W-:-:S07]  /*50e0*/  FFMA R63, R63, R0, R63 ;  /* 0x000000003f3f7223 */ /* 0x000fce000000003f */
.L_x_9230:
[----:B------:R-:W-:Y:S05]  /*50f0*/  BSYNC B1 ;  /* 0x0000000000017941 */ /* 0x000fea0003800000 */
.L_x_9228:
        /* <DEDUP_REMOVED lines=25> */
[----:B-----5:R-:W-:Y:S05]  /*5290*/  CALL.REL.NOINC `($__internal_205_$__cuda_sm20_rcp_rn_f32_slowpath) ;  /* 0x0000009000f47944 */ /* 0x020fea0003c00000 */
[----:B------:R-:W-:Y:S05]  /*52a0*/  BRA `(.L_x_9233) ;  /* 0x0000000000107947 */ /* 0x000fea0003800000 */
.L_x_9232:
[----:B------:R-:W0:Y:S02]  /*52b0*/  MUFU.RCP R63, R64 ;  /* 0x00000040003f7308 */ /* 0x000e240000001000 */
[----:B0-----:R-:W-:-:S04]  /*52c0*/  FFMA R0, R64, R63, -1 ;  /* 0xbf80000040007423 */ /* 0x001fc8000000003f */
[----:B------:R-:W-:-:S04]  /*52d0*/  FADD.FTZ R0, -R0, -RZ ;  /* 0x800000ff00007221 */ /* 0x000fc80000010100 */
[----:B------:R-:W-:-:S07]  /*52e0*/  FFMA R63, R63, R0, R63 ;  /* 0x000000003f3f7223 */ /* 0x000fce000000003f */
.L_x_9233:
[----:B------:R-:W-:Y:S05]  /*52f0*/  BSYNC B1 ;  /* 0x0000000000017941 */ /* 0x000fea0003800000 */
.L_x_9231:
        /* <DEDUP_REMOVED lines=22> */
.L_x_9235:
[----:B------:R-:W0:Y:S02]  /*5460*/  MUFU.RCP R63, R64 ;  /* 0x00000040003f7308 */ /* 0x000e240000001000 */
[----:B0-----:R-:W-:-:S04]  /*5470*/  FFMA R0, R64, R63, -1 ;  /* 0xbf80000040007423 */ /* 0x001fc8000000003f */
[----:B------:R-:W-:-:S04]  /*5480*/  FADD.FTZ R0, -R0, -RZ ;  /* 0x800000ff00007221 */ /* 0x000fc80000010100 */
[----:B------:R-:W-:-:S07]  /*5490*/  FFMA R63, R63, R0, R63 ;  /* 0x000000003f3f7223 */ /* 0x000fce000000003f */
.L_x_9236:
[----:B------:R-:W-:Y:S05]  /*54a0*/  BSYNC B1 ;  /* 0x0000000000017941 */ /* 0x000fea0003800000 */
.L_x_9234:
        /* <DEDUP_REMOVED lines=27> */
.L_x_9238:
[----:B------:R-:W0:Y:S02]  /*5660*/  MUFU.RCP R63, R66 ;  /* 0x00000042003f7308 */ /* 0x000e240000001000 */
[----:B0-----:R-:W-:-:S04]  /*5670*/  FFMA R0, R66, R63, -1 ;  /* 0xbf80000042007423 */ /* 0x001fc8000000003f */
[----:B------:R-:W-:-:S04]  /*5680*/  FADD.FTZ R0, -R0, -RZ ;  /* 0x800000ff00007221 */ /* 0x000fc80000010100 */
[----:B------:R-:W-:-:S07]  /*5690*/  FFMA R63, R63, R0, R63 ;  /* 0x000000003f3f7223 */ /* 0x000fce000000003f */
.L_x_9239:
[----:B------:R-:W-:Y:S05]  /*56a0*/  BSYNC B1 ;  /* 0x0000000000017941 */ /* 0x000fea0003800000 */
.L_x_9237:
        /* <DEDUP_REMOVED lines=22> */
.L_x_9241:
[----:B------:R-:W0:Y:S02]  /*5810*/  MUFU.RCP R63, R64 ;  /* 0x00000040003f7308 */ /* 0x000e240000001000 */
[----:B0-----:R-:W-:-:S04]  /*5820*/  FFMA R0, R64, R63, -1 ;  /* 0xbf80000040007423 */ /* 0x001fc8000000003f */
[----:B------:R-:W-:-:S04]  /*5830*/  FADD.FTZ R0, -R0, -RZ ;  /* 0x800000ff00007221 */ /* 0x000fc80000010100 */
[----:B------:R-:W-:-:S07]  /*5840*/  FFMA R63, R63, R0, R63 ;  /* 0x000000003f3f7223 */ /* 0x000fce000000003f */
.L_x_9242:
[----:B------:R-:W-:Y:S05]  /*5850*/  BSYNC B1 ;  /* 0x0000000000017941 */ /* 0x000fea0003800000 */
.L_x_9240:
        /* <DEDUP_REMOVED lines=27> */
.L_x_9244:
[----:B------:R-:W0:Y:S02]  /*5a10*/  MUFU.RCP R63, R64 ;  /* 0x00000040003f7308 */ /* 0x000e240000001000 */
[----:B0-----:R-:W-:-:S04]  /*5a20*/  FFMA R0, R64, R63, -1 ;  /* 0xbf80000040007423 */ /* 0x001fc8000000003f */
[----:B------:R-:W-:-:S04]  /*5a30*/  FADD.FTZ R0, -R0, -RZ ;  /* 0x800000ff00007221 */ /* 0x000fc80000010100 */
[----:B------:R-:W-:-:S07]  /*5a40*/  FFMA R63, R63, R0, R63 ;  /* 0x000000003f3f7223 */ /* 0x000fce000000003f */
.L_x_9245:
[----:B------:R-:W-:Y:S05]  /*5a50*/  BSYNC B1 ;  /* 0x0000000000017941 */ /* 0x000fea0003800000 */
.L_x_9243:
        /* <DEDUP_REMOVED lines=22> */
.L_x_9247:
[----:B------:R-:W0:Y:S02]  /*5bc0*/  MUFU.RCP R63, R64 ;  /* 0x00000040003f7308 */ /* 0x000e240000001000 */
[----:B0-----:R-:W-:-:S04]  /*5bd0*/  FFMA R0, R64, R63, -1 ;  /* 0xbf80000040007423 */ /* 0x001fc8000000003f */
[----:B------:R-:W-:-:S04]  /*5be0*/  FADD.FTZ R0, -R0, -RZ ;  /* 0x800000ff00007221 */ /* 0x000fc80000010100 */
[----:B------:R-:W-:-:S07]  /*5bf0*/  FFMA R63, R63, R0, R63 ;  /* 0x000000003f3f7223 */ /* 0x000fce000000003f */
.L_x_9248:
[----:B------:R-:W-:Y:S05]  /*5c00*/  BSYNC B1 ;  /* 0x0000000000017941 */ /* 0x000fea0003800000 */
.L_x_9246:
        /* <DEDUP_REMOVED lines=25> */
[----:B-----5:R-:W-:Y:S05]  /*5da0*/  CALL.REL.NOINC `($__internal_205_$__cuda_sm20_rcp_rn_f32_slowpath) ;  /* 0x0000008800307944 */ /* 0x020fea0003c00000 */
[----:B------:R-:W-:Y:S05]  /*5db0*/  BRA `(.L_x_9251) ;  /* 0x0000000000107947 */ /* 0x000fea0003800000 */
.L_x_9250:
[----:B------:R-:W0:Y:S02]  /*5dc0*/  MUFU.RCP R63, R66 ;  /* 0x00000042003f7308 */ /* 0x000e240000001000 */
[----:B0-----:R-:W-:-:S04]  /*5dd0*/  FFMA R0, R66, R63, -1 ;  /* 0xbf80000042007423 */ /* 0x001fc8000000003f */
[----:B------:R-:W-:-:S04]  /*5de0*/  FADD.FTZ R0, -R0, -RZ ;  /* 0x800000ff00007221 */ /* 0x000fc80000010100 */
[----:B------:R-:W-:-:S07]  /*5df0*/  FFMA R63, R63, R0, R63 ;  /* 0x000000003f3f7223 */ /* 0x000fce000000003f */
.L_x_9251:
[----:B------:R-:W-:Y:S05]  /*5e00*/  BSYNC B1 ;  /* 0x0000000000017941 */ /* 0x000fea0003800000 */
.L_x_9249:
        /* <DEDUP_REMOVED lines=8> */
[----:B------:R-:W-:Y:S01]  /*5e90*/  F2FP.SATFINITE.E5M2.F32.PACK_AB_MERGE_C R0, RZ, R0, RZ ;  /* 0x00000000ff00723e */ /* 0x000fe200048060ff */
[----:B------:R-:W-:Y:S01]  /*5ea0*/  FMUL R46, R58, UR12 ;  /* 0x0000000c3a2e7c20 */ /* 0x000fe20008400000 */
[----:B------:R-:W-:-:S02]  /*5eb0*/  F2FP.SATFINITE.E5M2.F32.PACK_AB_MERGE_C R55, RZ, R55, RZ ;  /* 0x00000037ff37723e */ /* 0x000fc400048060ff */
[----:B------:R-:W-:Y:S01]  /*5ec0*/  FMNMX R65, |R59|, R66, !PT ;  /* 0x000000423b417209 */ /* 0x000fe20007800200 */
[----:B------:R-:W-:Y:S01]  /*5ed0*/  FMUL R66, R57, UR12 ;  /* 0x0000000c39427c20 */ /* 0x000fe20008400000 */
[----:B------:R-:W-:Y:S02]  /*5ee0*/  @P0 LEA.HI.X R63, R40, R16, R41, 0x1, P2 ;  /* 0x00000010283f0211 */ /* 0x000fe400010f0c29 */
[----:B------:R-:W-:Y:S02]  /*5ef0*/  @P0 PRMT R61, R55, 0x7604, R0 ;  /* 0x00007604373d0816 */ /* 0x000fe40000000000 */
[----:B------:R-:W-:Y:S02]  /*5f00*/  FMNMX R58, |R58|, R65, !PT ;  /* 0x000000413a3a7209 */ /* 0x000fe40007800200 */
[----:B------:R-:W-:Y:S01]  /*5f10*/  LOP3.LUT R0, R0, 0xff, RZ, 0xc0, !PT ;  /* 0x000000ff00007812 */ /* 0x000fe200078ec0ff */
[----:B------:R1:W-:Y:S01]  /*5f20*/  @P0 STG.E.U16 desc[UR10][R62.64], R61 ;  /* 0x0000003d3e000986 */ /* 0x0003e2000c10150a */
[----:B------:R-:W-:-:S02]  /*5f30*/  F2FP.SATFINITE.E5M2.F32.PACK_AB_MERGE_C R66, RZ, R66, RZ ;  /* 0x00000042ff42723e */ /* 0x000fc400048060ff */
[----:B0-----:R-:W-:Y:S02]  /*5f40*/  @P0 IADD3 R47, P2, R40, R71, RZ ;  /* 0x00000047282f0210 */ /* 0x001fe40007f5e0ff */
[----:B------:R-:W-:Y:S02]  /*5f50*/  F2FP.SATFINITE.E5M2.F32.PACK_AB_MERGE_C R71, RZ, R46, RZ ;  /* 0x0000002eff47723e */ /* 0x000fe400048060ff */
        /* <DEDUP_REMOVED lines=12> */
[----:B------:R-:W-:Y:S01]  /*6020*/  F2FP.SATFINITE.E5M2.F32.PACK_AB_MERGE_C R65, RZ, R0, RZ ;  /* 0x00000000ff41723e */ /* 0x000fe200048060ff */
[----:B------:R0:W-:Y:S01]  /*6030*/  @P0 STG.E.U16 desc[UR10][R46.64], R59 ;  /* 0x0000003b2e000986 */ /* 0x0001e2000c10150a */
[----:B------:R-:W-:Y:S02]  /*6040*/  F2FP.SATFINITE.E5M2.F32.PACK_AB_MERGE_C R0, RZ, R57, RZ ;  /* 0x00000039ff00723e */ /* 0x000fe400048060ff */
[----:B------:R-:W-:Y:S02]  /*6050*/  @P0 IADD3.X R57, R41, UR7, RZ, P2, !PT ;  /* 0x0000000729390c10 */ /* 0x000fe400097fe4ff */
[----:B------:R-:W-:-:S04]  /*6060*/  FMNMX R56, |R56|, R63, !PT ;  /* 0x0000003f38387209 */ /* 0x000fc80007800200 */
[----:B------:R-:W-:Y:S02]  /*6070*/  FMNMX R62, |R67|, R56, !PT ;  /* 0x00000038433e7209 */ /* 0x000fe40007800200 */
[----:B------:R-:W-:Y:S02]  /*6080*/  F2FP.SATFINITE.E5M2.F32.PACK_AB_MERGE_C R56, RZ, R55, RZ ;  /* 0x00000037ff38723e */ /* 0x000fe400048060ff */
[C---:B0-----:R-:W-:Y:S02]  /*6090*/  @P0 LEA R46, P2, R61.reuse, R15, 0x1 ;  /* 0x0000000f3d2e0211 */ /* 0x041fe400078408ff */
[----:B------:R-:W-:Y:S02]  /*60a0*/  @P0 PRMT R59, R0, 0x7604, R65 ;  /* 0x00007604003b0816 */ /* 0x000fe40000000041 */
[----:B------:R-:W-:Y:S02]  /*60b0*/  @P0 LEA.HI.X R47, R61, R16, R57, 0x1, P2 ;  /* 0x000000103d2f0211 */ /* 0x000fe400010f0c39 */
[----:B------:R-:W-:Y:S01]  /*60c0*/  LOP3.LUT R57, R65, 0xff, RZ, 0xc0, !PT ;  /* 0x000000ff41397812 */ /* 0x000fe200078ec0ff */
[----:B------:R-:W-:-:S02]  /*60d0*/  FMUL R65, R69, UR12 ;  /* 0x0000000c45417c20 */ /* 0x000fc40008400000 */
[----:B------:R0:W-:Y:S01]  /*60e0*/  @P0 STG.E.U16 desc[UR10][R46.64], R59 ;  /* 0x0000003b2e000986 */ /* 0x0001e2000c10150a */
[----:B------:R-:W-:Y:S02]  /*60f0*/  PRMT R57, R58, 0x5410, R57 ;  /* 0x000054103a397816 */ /* 0x000fe40000000039 */
[----:B------:R-:W-:Y:S01]  /*6100*/  F2FP.SATFINITE.E5M2.F32.PACK_AB_MERGE_C R65, RZ, R65, RZ ;  /* 0x00000041ff41723e */ /* 0x000fe200048060ff */
        /* <DEDUP_REMOVED lines=9> */
.L_x_9253:
[----:B------:R-:W-:Y:S05]  /*61a0*/  BSYNC B0 ;  /* 0x0000000000007941 */ /* 0x000fea0003800000 */
.L_x_9252:
[----:B------:R-:W2:Y:S01]  /*61b0*/  @P0 LDC R61, c[0x0][0x248] ;  /* 0x00009200ff3d0b82 */ /* 0x000ea20000000800 */
[----:B01----:R-:W-:Y:S01]  /*61c0*/  FMUL R46, R60, UR12 ;  /* 0x0000000c3c2e7c20 */ /* 0x003fe20008400000 */
[----:B------:R-:W-:Y:S01]  /*61d0*/  FMUL R47, R49, UR12 ;  /* 0x0000000c312f7c20 */ /* 0x000fe20008400000 */
[----:B------:R-:W-:Y:S01]  /*61e0*/  FMUL R55, R50, UR12 ;  /* 0x0000000c32377c20 */ /* 0x000fe20008400000 */
[----:B------:R-:W-:Y:S01]  /*61f0*/  FMUL R58, R51, UR12 ;  /* 0x0000000c333a7c20 */ /* 0x000fe20008400000 */
[----:B------:R-:W-:Y:S01]  /*6200*/  FMNMX R69, |R69|, R62, !PT ;  /* 0x0000003e45457209 */ /* 0x000fe20007800200 */
[----:B------:R-:W-:Y:S01]  /*6210*/  FMUL R67, R54, UR12 ;  /* 0x0000000c36437c20 */ /* 0x000fe20008400000 */
[----:B------:R-:W-:Y:S01]  /*6220*/  F2FP.SATFINITE.E5M2.F32.PACK_AB_MERGE_C R71, RZ, R46, RZ ;  /* 0x0000002eff47723e */ /* 0x000fe200048060ff */
[----:B------:R-:W-:Y:S01]  /*6230*/  BSSY B0, `(.L_x_9254) ;  /* 0x000002c000007945 */ /* 0x000fe20003800000 */
[----:B------:R-:W-:Y:S02]  /*6240*/  @P0 LEA R46, P2, R40, R17, 0x1 ;  /* 0x00000011282e0211 */ /* 0x000fe400078408ff */
[----:B------:R-:W-:-:S02]  /*6250*/  F2FP.SATFINITE.E5M2.F32.PACK_AB_MERGE_C R68, RZ, R47, RZ ;  /* 0x0000002fff44723e */ /* 0x000fc400048060ff */
[----:B------:R-:W-:Y:S02]  /*6260*/  @P0 LEA.HI.X R47, R40, R18, R41, 0x1, P2 ;  /* 0x00000012282f0211 */ /* 0x000fe400010f0c29 */
[----:B------:R-:W-:Y:S02]  /*6270*/  F2FP.SATFINITE.E5M2.F32.PACK_AB_MERGE_C R70, RZ, R55, RZ ;  /* 0x00000037ff46723e */ /* 0x000fe400048060ff */
[----:B------:R-:W-:Y:S02]  /*6280*/  @P0 PRMT R59, R68, 0x7604, R71 ;  /* 0x00007604443b0816 */ /* 0x000fe40000000047 */
[----:B------:R-:W-:Y:S02]  /*6290*/  LOP3.LUT R71, R71, 0xff, RZ, 0xc0, !PT ;  /* 0x000000ff47477812 */ /* 0x000fe400078ec0ff */
[----:B------:R-:W-:Y:S01]  /*62a0*/  F2FP.SATFINITE.E5M2.F32.PACK_AB_MERGE_C R67, RZ, R67, RZ ;  /* 0x00000043ff43723e */ /* 0x000fe200048060ff */
[----:B------:R0:W-:Y:S01]  /*62b0*/  @P0 STG.E.U16 desc[UR10][R46.64], R59 ;  /* 0x0000003b2e000986 */ /* 0x0001e2000c10150a */
[----:B--2---:R-:W-:Y:S01]  /*62c0*/  @P0 IADD3 R63, P2, R40, R61, RZ ;  /* 0x0000003d283f0210 */ /* 0x004fe20007f5e0ff */
[----:B------:R-:W-:Y:S01]  /*62d0*/  IMAD R71, R70, 0x100, R71 ;  /* 0x0000010046477824 */ /* 0x000fe200078e0247 */
[----:B------:R-:W-:-:S02]  /*62e0*/  F2FP.SATFINITE.E5M2.F32.PACK_AB_MERGE_C R61, RZ, R58, RZ ;  /* 0x0000003aff3d723e */ /* 0x000fc400048060ff */
        /* <DEDUP_REMOVED lines=13> */
[----:B------:R-:W-:Y:S02]  /*63c0*/  F2FP.SATFINITE.E5M2.F32.PACK_AB_MERGE_C R48, RZ, R48, RZ ;  /* 0x00000030ff30723e */ /* 0x000fe400048060ff */
[----:B------:R-:W-:Y:S02]  /*63d0*/  F2FP.SATFINITE.E5M2.F32.PACK_AB_MERGE_C R69, RZ, R69, RZ ;  /* 0x00000045ff45723e */ /* 0x000fe400048060ff */
[----:B------:R-:W-:-:S02]  /*63e0*/  F2FP.SATFINITE.E5M2.F32.PACK_AB_MERGE_C R68, RZ, R68, RZ ;  /* 0x00000044ff44723e */ /* 0x000fc400048060ff */
        /* <DEDUP_REMOVED lines=16> */
.L_x_9255:
[----:B------:R-:W-:Y:S05]  /*64f0*/  BSYNC B0 ;  /* 0x0000000000007941 */ /* 0x000fea0003800000 */
.L_x_9254:
        /* <DEDUP_REMOVED lines=84> */
.L_x_9257:
[----:B------:R-:W-:Y:S05]  /*6a40*/  BSYNC B0 ;  /* 0x0000000000007941 */ /* 0x000fea0003800000 */
.L_x_9256:
        /* <DEDUP_REMOVED lines=25> */
.L_x_9259:
[----:B------:R-:W-:Y:S05]  /*6be0*/  BSYNC B0 ;  /* 0x0000000000007941 */ /* 0x000fea0003800000 */
.L_x_9258:
        /* <DEDUP_REMOVED lines=23> */
.L_x_9261:
[----:B------:R-:W-:Y:S05]  /*6d60*/  BSYNC B0 ;  /* 0x0000000000007941 */ /* 0x000fea0003800000 */
.L_x_9260:
        /* <DEDUP_REMOVED lines=20> */
[----:B------:R-:W-:Y:S05]  /*6eb0*/  CALL.REL.NOINC `($__internal_205_$__cuda_sm20_rcp_rn_f32_slowpath) ;  /* 0x0000007400ec7944 */ /* 0x000fea0003c00000 */
[----:B------:R-:W-:Y:S05]  /*6ec0*/  BRA `(.L_x_9264) ;  /* 0x0000000000107947 */ /* 0x000fea0003800000 */
.L_x_9263:
[----:B------:R-:W0:Y:S02]  /*6ed0*/  MUFU.RCP R63, R10 ;  /* 0x0000000a003f7308 */ /* 0x000e240000001000 */
[----:B0-----:R-:W-:-:S04]  /*6ee0*/  FFMA R0, R10, R63, -1 ;  /* 0xbf8000000a007423 */ /* 0x001fc8000000003f */
[----:B------:R-:W-:-:S04]  /*6ef0*/  FADD.FTZ R0, -R0, -RZ ;  /* 0x800000ff00007221 */ /* 0x000fc80000010100 */
[----:B------:R-:W-:-:S07]  /*6f00*/  FFMA R63, R63, R0, R63 ;  /* 0x000000003f3f7223 */ /* 0x000fce000000003f */
.L_x_9264:
[----:B------:R-:W-:Y:S05]  /*6f10*/  BSYNC B1 ;  /* 0x0000000000017941 */ /* 0x000fea0003800000 */
.L_x_9262:
        /* <DEDUP_REMOVED lines=25> */
[----:B------:R-:W-:Y:S05]  /*70b0*/  CALL.REL.NOINC `($__internal_205_$__cuda_sm20_rcp_rn_f32_slowpath) ;  /* 0x00000074006c7944 */ /* 0x000fea0003c00000 */
[----:B------:R-:W-:Y:S05]  /*70c0*/  BRA `(.L_x_9267) ;  /* 0x0000000000107947 */ /* 0x000fea0003800000 */
.L_x_9266:
[----:B------:R-:W0:Y:S02]  /*70d0*/  MUFU.RCP R63, R40 ;  /* 0x00000028003f7308 */ /* 0x000e240000001000 */
[----:B0-----:R-:W-:-:S04]  /*70e0*/  FFMA R0, R40, R63, -1 ;  /* 0xbf80000028007423 */ /* 0x001fc8000000003f */
[----:B------:R-:W-:-:S04]  /*70f0*/  FADD.FTZ R0, -R0, -RZ ;  /* 0x800000ff00007221 */ /* 0x000fc80000010100 */
[----:B------:R-:W-:-:S07]  /*7100*/  FFMA R63, R63, R0, R63 ;  /* 0x000000003f3f7223 */ /* 0x000fce000000003f */
.L_x_9267:
[----:B------:R-:W-:Y:S05]  /*7110*/  BSYNC B1 ;  /* 0x0000000000017941 */ /* 0x000fea0003800000 */
.L_x_9265:
        /* <DEDUP_REMOVED lines=20> */
[----:B------:R-:W-:Y:S05]  /*7260*/  CALL.REL.NOINC `($__internal_205_$__cuda_sm20_rcp_rn_f32_slowpath) ;  /* 0x0000007400007944 */ /* 0x000fea0003c00000 */
[----:B------:R-:W-:Y:S05]  /*7270*/  BRA `(.L_x_9270) ;  /* 0x0000000000107947 */ /* 0x000fea0003800000 */
.L_x_9269:
[----:B------:R-:W0:Y:S02]  /*7280*/  MUFU.RCP R63, R40 ;  /* 0x00000028003f7308 */ /* 0x000e240000001000 */
[----:B0-----:R-:W-:-:S04]  /*7290*/  FFMA R0, R40, R63, -1 ;  /* 0xbf80000028007423 */ /* 0x001fc8000000003f */
[----:B------:R-:W-:-:S04]  /*72a0*/  FADD.FTZ R0, -R0, -RZ ;  /* 0x800000ff00007221 */ /* 0x000fc80000010100 */
[----:B------:R-:W-:-:S07]  /*72b0*/  FFMA R63, R63, R0, R63 ;  /* 0x000000003f3f7223 */ /* 0x000fce000000003f */
.L_x_9270:
[----:B------:R-:W-:Y:S05]  /*72c0*/  BSYNC B1 ;  /* 0x0000000000017941 */ /* 0x000fea0003800000 */
.L_x_9268:
        /* <DEDUP_REMOVED lines=25> */
[----:B------:R-:W-:Y:S05]  /*7460*/  CALL.REL.NOINC `($__internal_205_$__cuda_sm20_rcp_rn_f32_slowpath) ;  /* 0x0000007000807944 */ /* 0x000fea0003c00000 */
[----:B------:R-:W-:Y:S05]  /*7470*/  BRA `(.L_x_9273) ;  /* 0x0000000000107947 */ /* 0x000fea0003800000 */
.L_x_9272:
[----:B------:R-:W0:Y:S02]  /*7480*/  MUFU.RCP R63, R40 ;  /* 0x00000028003f7308 */ /* 0x000e240000001000 */
[----:B0-----:R-:W-:-:S04]  /*7490*/  FFMA R0, R40, R63, -1 ;  /* 0xbf80000028007423 */ /* 0x001fc8000000003f */
[----:B------:R-:W-:-:S04]  /*74a0*/  FADD.FTZ R0, -R0, -RZ ;  /* 0x800000ff00007221 */ /* 0x000fc80000010100 */
[----:B------:R-:W-:-:S07]  /*74b0*/  FFMA R63, R63, R0, R63 ;  /* 0x000000003f3f7223 */ /* 0x000fce000000003f */
.L_x_9273:
[----:B------:R-:W-:Y:S05]  /*74c0*/  BSYNC B1 ;  /* 0x0000000000017941 */ /* 0x000fea0003800000 */
.L_x_9271:
        /* <DEDUP_REMOVED lines=22> */
.L_x_9275:
[----:B------:R-:W0:Y:S02]  /*7630*/  MUFU.RCP R63, R26 ;  /* 0x0000001a003f7308 */ /* 0x000e240000001000 */
[----:B0-----:R-:W-:-:S04]  /*7640*/  FFMA R0, R26, R63, -1 ;  /* 0xbf8000001a007423 */ /* 0x001fc8000000003f */
[----:B------:R-:W-:-:S04]  /*7650*/  FADD.FTZ R0, -R0, -RZ ;  /* 0x800000ff00007221 */ /* 0x000fc80000010100 */
[----:B------:R-:W-:-:S07]  /*7660*/  FFMA R63, R63, R0, R63 ;  /* 0x000000003f3f7223 */ /* 0x000fce000000003f */
.L_x_9276:
[----:B------:R-:W-:Y:S05]  /*7670*/  BSYNC B1 ;  /* 0x0000000000017941 */ /* 0x000fea0003800000 */
.L_x_9274:
        /* <DEDUP_REMOVED lines=27> */
.L_x_9278:
[----:B------:R-:W0:Y:S02]  /*7830*/  MUFU.RCP R63, R40 ;  /* 0x00000028003f7308 */ /* 0x000e240000001000 */
[----:B0-----:R-:W-:-:S04]  /*7840*/  FFMA R0, R40, R63, -1 ;  /* 0xbf80000028007423 */ /* 0x001fc8000000003f */
[----:B------:R-:W-:-:S04]  /*7850*/  FADD.FTZ R0, -R0, -RZ ;  /* 0x800000ff00007221 */ /* 0x000fc80000010100 */
[----:B------:R-:W-:-:S07]  /*7860*/  FFMA R63, R63, R0, R63 ;  /* 0x000000003f3f7223 */ /* 0x000fce000000003f */
.L_x_9279:
[----:B------:R-:W-:Y:S05]  /*7870*/  BSYNC B1 ;  /* 0x0000000000017941 */ /* 0x000fea0003800000 */
.L_x_9277:
        /* <DEDUP_REMOVED lines=22> */
.L_x_9281:
[----:B------:R-:W0:Y:S02]  /*79e0*/  MUFU.RCP R63, R40 ;  /* 0x00000028003f7308 */ /* 0x000e240000001000 */
[----:B0-----:R-:W-:-:S04]  /*79f0*/  FFMA R0, R40, R63, -1 ;  /* 0xbf80000028007423 */ /* 0x001fc8000000003f */
[----:B------:R-:W-:-:S04]  /*7a00*/  FADD.FTZ R0, -R0, -RZ ;  /* 0x800000ff00007221 */ /* 0x000fc80000010100 */
[----:B------:R-:W-:-:S07]  /*7a10*/  FFMA R63, R63, R0, R63 ;  /* 0x000000003f3f7223 */ /* 0x000fce000000003f */
.L_x_9282:
[----:B------:R-:W-:Y:S05]  /*7a20*/  BSYNC B1 ;  /* 0x0000000000017941 */ /* 0x000fea0003800000 */
.L_x_9280:
        /* <DEDUP_REMOVED lines=27> */
.L_x_9284:
[----:B------:R-:W0:Y:S02]  /*7be0*/  MUFU.RCP R63, R40 ;  /* 0x00000028003f7308 */ /* 0x000e240000001000 */
[----:B0-----:R-:W-:-:S04]  /*7bf0*/  FFMA R0, R40, R63, -1 ;  /* 0xbf80000028007423 */ /* 0x001fc8000000003f */
[----:B------:R-:W-:-:S04]  /*7c00*/  FADD.FTZ R0, -R0, -RZ ;  /* 0x800000ff00007221 */ /* 0x000fc80000010100 */
[----:B------:R-:W-:-:S07]  /*7c10*/  FFMA R63, R63, R0, R63 ;  /* 0x000000003f3f7223 */ /* 0x000fce000000003f */
.L_x_9285:
[----:B------:R-:W-:Y:S05]  /*7c20*/  BSYNC B1 ;  /* 0x0000000000017941 */ /* 0x000fea0003800000 */
.L_x_9283:
        /* <DEDUP_REMOVED lines=22> */
.L_x_9287:
[----:B------:R-:W0:Y:S02]  /*7d90*/  MUFU.RCP R63, R34 ;  /* 0x00000022003f7308 */ /* 0x000e240000001000 */
[----:B0-----:R-:W-:-:S04]  /*7da0*/  FFMA R0, R34, R63, -1 ;  /* 0xbf80000022007423 */ /* 0x001fc8000000003f */
[----:B------:R-:W-:-:S04]  /*7db0*/  FADD.FTZ R0, -R0, -RZ ;  /* 0x800000ff00007221 */ /* 0x000fc80000010100 */
[----:B------:R-:W-:-:S07]  /*7dc0*/  FFMA R63, R63, R0, R63 ;  /* 0x000000003f3f7223 */ /* 0x000fce000000003f */
.L_x_9288:
[----:B------:R-:W-:Y:S05]  /*7dd0*/  BSYNC B1 ;  /* 0x0000000000017941 */ /* 0x000fea0003800000 */
.L_x_9286:
        /* <DEDUP_REMOVED lines=27> */
.L_x_9290:
[----:B------:R-:W0:Y:S02]  /*7f90*/  MUFU.RCP R63, R40 ;  /* 0x00000028003f7308 */ /* 0x000e240000001000 */
[----:B0-----:R-:W-:-:S04]  /*7fa0*/  FFMA R0, R40, R63, -1 ;  /* 0xbf80000028007423 */ /* 0x001fc8000000003f */
[----:B------:R-:W-:-:S04]  /*7fb0*/  FADD.FTZ R0, -R0, -RZ ;  /* 0x800000ff00007221 */ /* 0x000fc80000010100 */
[----:B------:R-:W-:-:S07]  /*7fc0*/  FFMA R63, R63, R0, R63 ;  /* 0x000000003f3f7223 */ /* 0x000fce000000003f */
.L_x_9291:
[----:B------:R-:W-:Y:S05]  /*7fd0*/  BSYNC B1 ;  /* 0x0000000000017941 */ /* 0x000fea0003800000 */
.L_x_9289:
        /* <DEDUP_REMOVED lines=22> */
.L_x_9293:
[----:B------:R-:W0:Y:S02]  /*8140*/  MUFU.RCP R63, R40 ;  /* 0x00000028003f7308 */ /* 0x000e240000001000 */
[----:B0-----:R-:W-:-:S04]  /*8150*/  FFMA R0, R40, R63, -1 ;  /* 0xbf80000028007423 */ /* 0x001fc8000000003f */
[----:B------:R-:W-:-:S04]  /*8160*/  FADD.FTZ R0, -R0, -RZ ;  /* 0x800000ff00007221 */ /* 0x000fc80000010100 */
[----:B------:R-:W-:-:S07]  /*8170*/  FFMA R63, R63, R0, R63 ;  /* 0x000000003f3f7223 */ /* 0x000fce000000003f */
.L_x_9294:
[----:B------:R-:W-:Y:S05]  /*8180*/  BSYNC B1 ;  /* 0x0000000000017941 */ /* 0x000fea0003800000 */
.L_x_9292:
        /* <DEDUP_REMOVED lines=27> */
.L_x_9296:
[----:B------:R-:W0:Y:S02]  /*8340*/  MUFU.RCP R63, R62 ;  /* 0x0000003e003f7308 */ /* 0x000e240000001000 */
[----:B0-----:R-:W-:-:S04]  /*8350*/  FFMA R0, R62, R63, -1 ;  /* 0xbf8000003e007423 */ /* 0x001fc8000000003f */
[----:B------:R-:W-:-:S04]  /*8360*/  FADD.FTZ R0, -R0, -RZ ;  /* 0x800000ff00007221 */ /* 0x000fc80000010100 */
[----:B------:R-:W-:-:S07]  /*8370*/  FFMA R63, R63, R0, R63 ;  /* 0x000000003f3f7223 */ /* 0x000fce000000003f */
.L_x_9297:
[----:B------:R-:W-:Y:S05]  /*8380*/  BSYNC B1 ;  /* 0x0000000000017941 */ /* 0x000fea0003800000 */
.L_x_9295:
        /* <DEDUP_REMOVED lines=22> */
.L_x_9299:
[----:B------:R-:W0:Y:S02]  /*84f0*/  MUFU.RCP R63, R32 ;  /* 0x00000020003f7308 */ /* 0x000e240000001000 */
[----:B0-----:R-:W-:-:S04]  /*8500*/  FFMA R0, R32, R63, -1 ;  /* 0xbf80000020007423 */ /* 0x001fc8000000003f */
[----:B------:R-:W-:-:S04]  /*8510*/  FADD.FTZ R0, -R0, -RZ ;  /* 0x800000ff00007221 */ /* 0x000fc80000010100 */
[----:B------:R-:W-:-:S07]  /*8520*/  FFMA R63, R63, R0, R63 ;  /* 0x000000003f3f7223 */ /* 0x000fce000000003f */
.L_x_9300:
[----:B------:R-:W-:Y:S05]  /*8530*/  BSYNC B1 ;  /* 0x0000000000017941 */ /* 0x000fea0003800000 */
.L_x_9298:
        /* <DEDUP_REMOVED lines=25> */
[----:B------:R-:W-:Y:S05]  /*86d0*/  CALL.REL.NOINC `($__internal_205_$__cuda_sm20_rcp_rn_f32_slowpath) ;  /* 0x0000005c00e47944 */ /* 0x000fea0003c00000 */
[----:B------:R-:W-:Y:S05]  /*86e0*/  BRA `(.L_x_9303) ;  /* 0x0000000000107947 */ /* 0x000fea0003800000 */
.L_x_9302:
[----:B------:R-:W0:Y:S02]  /*86f0*/  MUFU.RCP R63, R62 ;  /* 0x0000003e003f7308 */ /* 0x000e240000001000 */
[----:B0-----:R-:W-:-:S04]  /*8700*/  FFMA R0, R62, R63, -1 ;  /* 0xbf8000003e007423 */ /* 0x001fc8000000003f */
[----:B------:R-:W-:-:S04]  /*8710*/  FADD.FTZ R0, -R0, -RZ ;  /* 0x800000ff00007221 */ /* 0x000fc80000010100 */
[----:B------:R-:W-:-:S07]  /*8720*/  FFMA R63, R63, R0, R63 ;  /* 0x000000003f3f7223 */ /* 0x000fce000000003f */
.L_x_9303:
[----:B------:R-:W-:Y:S05]  /*8730*/  BSYNC B1 ;  /* 0x0000000000017941 */ /* 0x000fea0003800000 */
.L_x_9301:
        /* <DEDUP_REMOVED lines=22> */
.L_x_9305:
[----:B------:R-:W0:Y:S02]  /*88a0*/  MUFU.RCP R63, R62 ;  /* 0x0000003e003f7308 */ /* 0x000e240000001000 */
[----:B0-----:R-:W-:-:S04]  /*88b0*/  FFMA R0, R62, R63, -1 ;  /* 0xbf8000003e007423 */ /* 0x001fc8000000003f */
[----:B------:R-:W-:-:S04]  /*88c0*/  FADD.FTZ R0, -R0, -RZ ;  /* 0x800000ff00007221 */ /* 0x000fc80000010100 */
[----:B------:R-:W-:-:S07]  /*88d0*/  FFMA R63, R63, R0, R63 ;  /* 0x000000003f3f7223 */ /* 0x000fce000000003f */
.L_x_9306:
[----:B------:R-:W-:Y:S05]  /*88e0*/  BSYNC B1 ;  /* 0x0000000000017941 */ /* 0x000fea0003800000 */
.L_x_9304:
        /* <DEDUP_REMOVED lines=25> */
[----:B------:R-:W-:Y:S05]  /*8a80*/  CALL.REL.NOINC `($__internal_205_$__cuda_sm20_rcp_rn_f32_slowpath) ;  /* 0x0000005800f87944 */ /* 0x000fea0003c00000 */
[----:B------:R-:W-:Y:S01]  /*8a90*/  MOV R45, R63 ;  /* 0x0000003f002d7202 */ /* 0x000fe20000000f00 */
[----:B------:R-:W-:Y:S06]  /*8aa0*/  BRA `(.L_x_9309) ;  /* 0x0000000000107947 */ /* 0x000fec0003800000 */
.L_x_9308:
[----:B------:R-:W0:Y:S02]  /*8ab0*/  MUFU.RCP R45, R42 ;  /* 0x0000002a002d7308 */ /* 0x000e240000001000 */
[----:B0-----:R-:W-:-:S04]  /*8ac0*/  FFMA R0, R42, R45, -1 ;  /* 0xbf8000002a007423 */ /* 0x001fc8000000002d */
[----:B------:R-:W-:-:S04]  /*8ad0*/  FADD.FTZ R0, -R0, -RZ ;  /* 0x800000ff00007221 */ /* 0x000fc80000010100 */
[----:B------:R-:W-:-:S07]  /*8ae0*/  FFMA R45, R45, R0, R45 ;  /* 0x000000002d2d7223 */ /* 0x000fce000000002d */
.L_x_9309:
[----:B------:R-:W-:Y:S05]  /*8af0*/  BSYNC B1 ;  /* 0x0000000000017941 */ /* 0x000fea0003800000 */
.L_x_9307:
        /* <DEDUP_REMOVED lines=8> */
[----:B------:R-:W-:Y:S01]  /*8b80*/  F2FP.SATFINITE.E5M2.F32.PACK_AB_MERGE_C R59, RZ, R0, RZ ;  /* 0x00000000ff3b723e */ /* 0x000fe200048060ff */
[----:B------:R-:W-:Y:S01]  /*8b90*/  FMUL R0, R44, R45 ;  /* 0x0000002d2c007220 */ /* 0x000fe20000400000 */
[----:B------:R-:W-:Y:S01]  /*8ba0*/  F2FP.SATFINITE.E5M2.F32.PACK_AB_MERGE_C R42, RZ, R42, RZ ;  /* 0x0000002aff2a723e */ /* 0x000fe200048060ff */
[----:B------:R-:W-:Y:S01]  /*8bb0*/  BSSY B0, `(.L_x_9310) ;  /* 0x000005e000007945 */ /* 0x000fe20003800000 */
[C---:B------:R-:W-:Y:S01]  /*8bc0*/  FMNMX R10, |R11|.reuse, R10, !PT ;  /* 0x0000000a0b0a7209 */ /* 0x040fe20007800200 */
[----:B------:R-:W-:Y:S01]  /*8bd0*/  FMUL R11, R11, UR12 ;  /* 0x0000000c0b0b7c20 */ /* 0x000fe20008400000 */
[----:B------:R-:W-:Y:S01]  /*8be0*/  @P1 LEA.HI.X R63, R70, R16, R71, 0x1, P2 ;  /* 0x00000010463f1211 */ /* 0x000fe200010f0c47 */
[----:B------:R-:W-:Y:S01]  /*8bf0*/  FMUL R0, R43, R0 ;  /* 0x000000002b007220 */ /* 0x000fe20000400000 */
[----:B------:R-:W-:-:S02]  /*8c00*/  @P1 PRMT R55, R42, 0x7604, R59 ;  /* 0x000076042a371816 */ /* 0x000fc4000000003b */
[----:B------:R-:W-:Y:S02]  /*8c10*/  FMNMX R45, |R31|, R10, !PT ;  /* 0x0000000a1f2d7209 */ /* 0x000fe40007800200 */
[----:B------:R-:W-:Y:S01]  /*8c20*/  F2FP.SATFINITE.E5M2.F32.PACK_AB_MERGE_C R44, RZ, R11, RZ ;  /* 0x0000000bff2c723e */ /* 0x000fe200048060ff */
[----:B------:R1:W-:Y:S01]  /*8c30*/  @P1 STG.E.U16 desc[UR10][R62.64], R55 ;  /* 0x000000373e001986 */ /* 0x0003e2000c10150a */
[----:B------:R-:W-:Y:S02]  /*8c40*/  F2FP.SATFINITE.E5M2.F32.PACK_AB_MERGE_C R11, RZ, R13, RZ ;  /* 0x0000000dff0b723e */ /* 0x000fe400048060ff */
        /* <DEDUP_REMOVED lines=10> */
[----:B------:R-:W-:Y:S01]  /*8cf0*/  F2FP.SATFINITE.E5M2.F32.PACK_AB_MERGE_C R45, RZ, R24, RZ ;  /* 0x00000018ff2d723e */ /* 0x000fe200048060ff */
[----:B------:R-:W-:Y:S01]  /*8d00*/  FMUL R24, R26, UR12 ;  /* 0x0000000c1a187c20 */ /* 0x000fe20008400000 */
[----:B------:R-:W-:Y:S01]  /*8d10*/  @P1 LEA.HI.X R43, R13, R16, R43, 0x1, P2 ;  /* 0x000000100d2b1211 */ /* 0x000fe200010f0c2b */
[----:B------:R-:W-:Y:S01]  /*8d20*/  FMUL R13, R8, UR12 ;  /* 0x0000000c080d7c20 */ /* 0x000fe20008400000 */
[----:B------:R-:W-:Y:S01]  /*8d30*/  F2FP.SATFINITE.E5M2.F32.PACK_AB_MERGE_C R62, RZ, R11, RZ ;  /* 0x0000000bff3e723e */ /* 0x000fe200048060ff */
[----:B------:R-:W-:Y:S01]  /*8d40*/  IMAD R31, R44, 0x100, R31 ;  /* 0x000001002c1f7824 */ /* 0x000fe200078e021f */
[----:B------:R-:W-:Y:S01]  /*8d50*/  F2FP.SATFINITE.E5M2.F32.PACK_AB_MERGE_C R66, RZ, R24, RZ ;  /* 0x00000018ff42723e */ /* 0x000fe200048060ff */
[----:B------:R-:W-:Y:S01]  /*8d60*/  FMUL R44, R12, UR12 ;  /* 0x0000000c0c2c7c20 */ /* 0x000fe20008400000 */
[----:B------:R-:W-:Y:S01]  /*8d70*/  LOP3.LUT R24, R45, 0xff, RZ, 0xc0, !PT ;  /* 0x000000ff2d187812 */ /* 0x000fe200078ec0ff */
[----:B------:R-:W-:Y:S01]  /*8d80*/  FMUL R11, R9, UR12 ;  /* 0x0000000c090b7c20 */ /* 0x000fe20008400000 */
[----:B------:R-:W-:Y:S01]  /*8d90*/  LOP3.LUT R63, R62, 0xff, RZ, 0xc0, !PT ;  /* 0x000000ff3e3f7812 */ /* 0x000fe200078ec0ff */
[----:B------:R0:W-:Y:S01]  /*8da0*/  @P1 STG.E.U16 desc[UR10][R42.64], R41 ;  /* 0x000000292a001986 */ /* 0x0001e2000c10150a */
[----:B------:R-:W-:-:S02]  /*8db0*/  F2FP.SATFINITE.E5M2.F32.PACK_AB_MERGE_C R59, RZ, R13, RZ ;  /* 0x0000000dff3b723e */ /* 0x000fc400048060ff */
[----:B------:R-:W-:Y:S02]  /*8dc0*/  @P1 PRMT R13, R62, 0x7604, R45 ;  /* 0x000076043e0d1816 */ /* 0x000fe4000000002d */
[----:B------:R-:W-:Y:S02]  /*8dd0*/  PRMT R31, R31, 0x5410, R24 ;  /* 0x000054101f1f7816 */ /* 0x000fe40000000018 */
[----:B------:R-:W-:Y:S01]  /*8de0*/  FMNMX R62, |R40|, R55, !PT ;  /* 0x00000037283e7209 */ /* 0x000fe20007800200 */
[----:B------:R-:W-:Y:S01]  /*8df0*/  FMUL R40, R23, UR12 ;  /* 0x0000000c17287c20 */ /* 0x000fe20008400000 */
[----:B------:R-:W-:Y:S01]  /*8e00*/  PRMT R24, R10, 0x5410, R63 ;  /* 0x000054100a187816 */ /* 0x000fe2000000003f */
[----:B------:R-:W-:Y:S01]  /*8e10*/  HADD2.F32 R10, -RZ, R21.H0_H0 ;  /* 0x20000015ff0a7230 */ /* 0x000fe20000004100 */
[----:B------:R-:W-:Y:S01]  /*8e20*/  F2FP.SATFINITE.E5M2.F32.PACK_AB_MERGE_C R64, RZ, R44, RZ ;  /* 0x0000002cff40723e */ /* 0x000fe200048060ff */
[----:B------:R-:W-:Y:S01]  /*8e30*/  IMAD.MOV.U32 R63, RZ, RZ, 0x3bbb989d ;  /* 0x3bbb989dff3f7424 */ /* 0x000fe200078e00ff */
[----:B------:R-:W-:-:S02]  /*8e40*/  F2FP.SATFINITE.E5M2.F32.PACK_AB_MERGE_C R65, RZ, R11, RZ ;  /* 0x0000000bff41723e */ /* 0x000fc400048060ff */
[----:B------:R-:W-:Y:S02]  /*8e50*/  LOP3.LUT R44, R59, 0xff, RZ, 0xc0, !PT ;  /* 0x000000ff3b2c7812 */ /* 0x000fe400078ec0ff */
[----:B------:R-:W-:Y:S01]  /*8e60*/  FMNMX R55, |R35|, R62, !PT ;  /* 0x0000003e23377209 */ /* 0x000fe20007800200 */
[----:B------:R-:W-:Y:S01]  /*8e70*/  FFMA.SAT R62, -R10, R63, 0.5 ;  /* 0x3f0000000a3e7423 */ /* 0x000fe2000000213f */
[----:B------:R-:W-:Y:S01]  /*8e80*/  @P1 PRMT R45, R66, 0x7604, R65 ;  /* 0x00007604422d1816 */ /* 0x000fe20000000041 */
[----:B------:R-:W-:Y:S01]  /*8e90*/  IMAD R44, R65, 0x100, R44 ;  /* 0x00000100412c7824 */ /* 0x000fe200078e022c */
[----:B------:R-:W-:Y:S01]  /*8ea0*/  FMNMX R55, |R34|, R55, !PT ;  /* 0x0000003722377209 */ /* 0x000fe20007800200 */
[----:B------:R-:W-:Y:S01]  /*8eb0*/  FFMA.RM R62, R62, R67, 12582913 ;  /* 0x4b4000013e3e7423 */ /* 0x000fe20000004043 */
[----:B------:R-:W-:Y:S01]  /*8ec0*/  F2FP.SATFINITE.E5M2.F32.PACK_AB_MERGE_C R65, RZ, R40, RZ ;  /* 0x00000028ff41723e */ /* 0x000fe200048060ff */
[----:B------:R-:W-:Y:S01]  /*8ed0*/  FMUL R40, R35, UR12 ;  /* 0x0000000c23287c20 */ /* 0x000fe20008400000 */
[----:B------:R-:W-:Y:S01]  /*8ee0*/  FMNMX R63, |R8|, R55, !PT ;  /* 0x00000037083f7209 */ /* 0x000fe20007800200 */
[----:B------:R-:W-:Y:S01]  /*8ef0*/  FMUL R8, R33, UR12 ;  /* 0x0000000c21087c20 */ /* 0x000fe20008400000 */
[----:B0-----:R-:W-:Y:S01]  /*8f00*/  LOP3.LUT R41, R65, 0xff, RZ, 0xc0, !PT ;  /* 0x000000ff41297812 */ /* 0x001fe200078ec0ff */
[----:B------:R-:W-:Y:S01]  /*8f10*/  FADD R43, R62, -12583039 ;  /* 0xcb40007f3e2b7421 */ /* 0x000fe20000000000 */
[----:B------:R-:W-:-:S02]  /*8f20*/  F2FP.SATFINITE.E5M2.F32.PACK_AB_MERGE_C R40, RZ, R40, RZ ;  /* 0x00000028ff28723e */ /* 0x000fc400048060ff */
[----:B------:R-:W-:Y:S01]  /*8f30*/  PRMT R42, R44, 0x5410, R41 ;  /* 0x000054102c2a7816 */ /* 0x000fe20000000029 */
[----:B------:R-:W-:Y:S01]  /*8f40*/  FFMA R43, -R10, 1.4426950216293334961, -R43 ;  /* 0x3fb8aa3b0a2b7823 */ /* 0x000fe2000000092b */
[----:B------:R-:W-:Y:S01]  /*8f50*/  F2FP.SATFINITE.E5M2.F32.PACK_AB_MERGE_C R44, RZ, R8, RZ ;  /* 0x00000008ff2c723e */ /* 0x000fe200048060ff */
        /* <DEDUP_REMOVED lines=35> */
.L_x_9311:
[----:B------:R-:W-:Y:S05]  /*9190*/  BSYNC B0 ;  /* 0x0000000000007941 */ /* 0x000fea0003800000 */
.L_x_9310:
        /* <DEDUP_REMOVED lines=15> */
[----:B------:R-:W-:Y:S01]  /*9290*/  F2FP.SATFINITE.E5M2.F32.PACK_AB_MERGE_C R35, RZ, R35, RZ ;  /* 0x00000023ff23723e */ /* 0x000fe200048060ff */
[----:B------:R0:W-:Y:S01]  /*92a0*/  @P1 STG.E.U16 desc[UR10][R12.64], R45 ;  /* 0x0000002d0c001986 */ /* 0x0001e2000c10150a */
[----:B------:R-:W-:-:S02]  /*92b0*/  ISETP.GT.U32.AND P2, PT, R44, 0x1ffffff, PT ;  /* 0x01ffffff2c00780c */ /* 0x000fc40003f44070 */
[----:B------:R-:W-:Y:S01]  /*92c0*/  FMNMX R44, |R23|, R26, !PT ;  /* 0x0000001a172c7209 */ /* 0x000fe20007800200 */
[----:B------:R2:W-:Y:S01]  /*92d0*/  @P1 STG.E.U16 desc[UR10][R40.64], R55 ;  /* 0x0000003728001986 */ /* 0x0005e2000c10150a */
[----:B------:R-:W-:Y:S02]  /*92e0*/  F2FP.SATFINITE.E5M2.F32.PACK_AB_MERGE_C R26, RZ, R34, RZ ;  /* 0x00000022ff1a723e */ /* 0x000fe400048060ff */
        /* <DEDUP_REMOVED lines=23> */
.L_x_9313:
[----:B------:R-:W-:Y:S05]  /*9460*/  BSYNC B0 ;  /* 0x0000000000007941 */ /* 0x000fea0003800000 */
.L_x_9312:
[----:B------:R-:W-:Y:S01]  /*9470*/  BSSY B1, `(.L_x_9314) ;  /* 0x000000c000017945 */ /* 0x000fe20003800000 */
[----:B------:R-:W-:Y:S02]  /*9480*/  FMNMX R24, |R0|, R43, !PT ;  /* 0x0000002b00187209 */ /* 0x000fe40007800200 */
[----:B------:R-:W-:Y:S01]  /*9490*/  LEA.HI.X R35, R8, R61, R9, 0x2, P3 ;  /* 0x0000003d08237211 */ /* 0x000fe200018f1409 */
[----:B------:R-:W-:Y:S06]  /*94a0*/  @P2 BRA `(.L_x_9315) ;  /* 0x0000000000102947 */ /* 0x000fec0003800000 */
[----:B------:R-:W-:Y:S01]  /*94b0*/  IMAD.MOV.U32 R0, RZ, RZ, R31 ;  /* 0x000000ffff007224 */ /* 0x000fe200078e001f */
[----:B------:R-:W-:-:S07]  /*94c0*/  MOV R64, 0x94e0 ;  /* 0x000094e000407802 */ /* 0x000fce0000000f00 */
[----:B0-----:R-:W-:Y:S05]  /*94d0*/  CALL.REL.NOINC `($__internal_205_$__cuda_sm20_rcp_rn_f32_slowpath) ;  /* 0x0000005000647944 */ /* 0x001fea0003c00000 */
[----:B------:R-:W-:Y:S05]  /*94e0*/  BRA `(.L_x_9316) ;  /* 0x0000000000107947 */ /* 0x000fea0003800000 */
.L_x_9315:
[----:B------:R-:W1:Y:S02]  /*94f0*/  MUFU.RCP R0, R31 ;  /* 0x0000001f00007308 */ /* 0x000e640000001000 */
[----:B-1----:R-:W-:-:S04]  /*9500*/  FFMA R8, R31, R0, -1 ;  /* 0xbf8000001f087423 */ /* 0x002fc80000000000 */
[----:B------:R-:W-:-:S04]  /*9510*/  FADD.FTZ R63, -R8, -RZ ;  /* 0x800000ff083f7221 */ /* 0x000fc80000010100 */
[----:B------:R-:W-:-:S07]  /*9520*/  FFMA R63, R0, R63, R0 ;  /* 0x0000003f003f7223 */ /* 0x000fce0000000000 */
.L_x_9316:
[----:B------:R-:W-:Y:S05]  /*9530*/  BSYNC B1 ;  /* 0x0000000000017941 */ /* 0x000fea0003800000 */
.L_x_9314:
        /* <DEDUP_REMOVED lines=25> */
[----:B0-----:R-:W-:Y:S05]  /*96d0*/  CALL.REL.NOINC `($__internal_205_$__cuda_sm20_rcp_rn_f32_slowpath) ;  /* 0x0000004c00e47944 */ /* 0x001fea0003c00000 */
[----:B------:R-:W-:Y:S05]  /*96e0*/  BRA `(.L_x_9319) ;  /* 0x0000000000107947 */ /* 0x000fea0003800000 */
.L_x_9318:
[----:B------:R-:W1:Y:S02]  /*96f0*/  MUFU.RCP R63, R32 ;  /* 0x00000020003f7308 */ /* 0x000e640000001000 */
[----:B-1----:R-:W-:-:S04]  /*9700*/  FFMA R0, R32, R63, -1 ;  /* 0xbf80000020007423 */ /* 0x002fc8000000003f */
[----:B------:R-:W-:-:S04]  /*9710*/  FADD.FTZ R0, -R0, -RZ ;  /* 0x800000ff00007221 */ /* 0x000fc80000010100 */
[----:B------:R-:W-:-:S07]  /*9720*/  FFMA R63, R63, R0, R63 ;  /* 0x000000003f3f7223 */ /* 0x000fce000000003f */
.L_x_9319:
[----:B------:R-:W-:Y:S05]  /*9730*/  BSYNC B1 ;  /* 0x0000000000017941 */ /* 0x000fea0003800000 */
.L_x_9317:
        /* <DEDUP_REMOVED lines=22> */
.L_x_9321:
[----:B------:R-:W0:Y:S02]  /*98a0*/  MUFU.RCP R63, R32 ;  /* 0x00000020003f7308 */ /* 0x000e240000001000 */
[----:B0-----:R-:W-:-:S04]  /*98b0*/  FFMA R0, R32, R63, -1 ;  /* 0xbf80000020007423 */ /* 0x001fc8000000003f */
[----:B------:R-:W-:-:S04]  /*98c0*/  FADD.FTZ R0, -R0, -RZ ;  /* 0x800000ff00007221 */ /* 0x000fc80000010100 */
[----:B------:R-:W-:-:S07]  /*98d0*/  FFMA R63, R63, R0, R63 ;  /* 0x000000003f3f7223 */ /* 0x000fce000000003f */
.L_x_9322:
[----:B------:R-:W-:Y:S05]  /*98e0*/  BSYNC B1 ;  /* 0x0000000000017941 */ /* 0x000fea0003800000 */
.L_x_9320:
        /* <DEDUP_REMOVED lines=25> */
[----:B------:R-:W-:Y:S05]  /*9a80*/  CALL.REL.NOINC `($__internal_205_$__cuda_sm20_rcp_rn_f32_slowpath) ;  /* 0x0000004800f87944 */ /* 0x000fea0003c00000 */
[----:B------:R-:W-:Y:S05]  /*9a90*/  BRA `(.L_x_9325) ;  /* 0x0000000000107947 */ /* 0x000fea0003800000 */
.L_x_9324:
[----:B------:R-:W0:Y:S02]  /*9aa0*/  MUFU.RCP R63, R40 ;  /* 0x00000028003f7308 */ /* 0x000e240000001000 */
[----:B0-----:R-:W-:-:S04]  /*9ab0*/  FFMA R0, R40, R63, -1 ;  /* 0xbf80000028007423 */ /* 0x001fc8000000003f */
[----:B------:R-:W-:-:S04]  /*9ac0*/  FADD.FTZ R0, -R0, -RZ ;  /* 0x800000ff00007221 */ /* 0x000fc80000010100 */
[----:B------:R-:W-:-:S07]  /*9ad0*/  FFMA R63, R63, R0, R63 ;  /* 0x000000003f3f7223 */ /* 0x000fce000000003f */
.L_x_9325:
[----:B------:R-:W-:Y:S05]  /*9ae0*/  BSYNC B1 ;  /* 0x0000000000017941 */ /* 0x000fea0003800000 */
.L_x_9323:
        /* <DEDUP_REMOVED lines=22> */
.L_x_9327:
[----:B------:R-:W0:Y:S02]  /*9c50*/  MUFU.RCP R63, R10 ;  /* 0x0000000a003f7308 */ /* 0x000e240000001000 */
[----:B0-----:R-:W-:-:S04]  /*9c60*/  FFMA R0, R10, R63, -1 ;  /* 0xbf8000000a007423 */ /* 0x001fc8000000003f */
[----:B------:R-:W-:-:S04]  /*9c70*/  FADD.FTZ R0, -R0, -RZ ;  /* 0x800000ff00007221 */ /* 0x000fc80000010100 */
[----:B------:R-:W-:-:S07]  /*9c80*/  FFMA R63, R63, R0, R63 ;  /* 0x000000003f3f7223 */ /* 0x000fce000000003f */
.L_x_9328:
[----:B------:R-:W-:Y:S05]  /*9c90*/  BSYNC B1 ;  /* 0x0000000000017941 */ /* 0x000fea0003800000 */
.L_x_9326:
        /* <DEDUP_REMOVED lines=27> */
.L_x_9330:
[----:B------:R-:W0:Y:S02]  /*9e50*/  MUFU.RCP R63, R40 ;  /* 0x00000028003f7308 */ /* 0x000e240000001000 */
[----:B0-----:R-:W-:-:S04]  /*9e60*/  FFMA R0, R40, R63, -1 ;  /* 0xbf80000028007423 */ /* 0x001fc8000000003f */
[----:B------:R-:W-:-:S04]  /*9e70*/  FADD.FTZ R0, -R0, -RZ ;  /* 0x800000ff00007221 */ /* 0x000fc80000010100 */
[----:B------:R-:W-:-:S07]  /*9e80*/  FFMA R63, R63, R0, R63 ;  /* 0x000000003f3f7223 */ /* 0x000fce000000003f */
.L_x_9331:
[----:B------:R-:W-:Y:S05]  /*9e90*/  BSYNC B1 ;  /* 0x0000000000017941 */ /* 0x000fea0003800000 */
.L_x_9329:
        /* <DEDUP_REMOVED lines=22> */
.L_x_9333:
[----:B------:R-:W0:Y:S02]  /*a000*/  MUFU.RCP R63, R32 ;  /* 0x00000020003f7308 */ /* 0x000e240000001000 */
[----:B0-----:R-:W-:-:S04]  /*a010*/  FFMA R0, R32, R63, -1 ;  /* 0xbf80000020007423 */ /* 0x001fc8000000003f */
[----:B------:R-:W-:-:S04]  /*a020*/  FADD.FTZ R0, -R0, -RZ ;  /* 0x800000ff00007221 */ /* 0x000fc80000010100 */
[----:B------:R-:W-:-:S07]  /*a030*/  FFMA R63, R63, R0, R63 ;  /* 0x000000003f3f7223 */ /* 0x000fce000000003f */
.L_x_9334:
[----:B------:R-:W-:Y:S05]  /*a040*/  BSYNC B1 ;  /* 0x0000000000017941 */ /* 0x000fea0003800000 */
.L_x_9332:
        /* <DEDUP_REMOVED lines=27> */
.L_x_9336:
[----:B------:R-:W0:Y:S02]  /*a200*/  MUFU.RCP R63, R40 ;  /* 0x00000028003f7308 */ /* 0x000e240000001000 */
[----:B0-----:R-:W-:-:S04]  /*a210*/  FFMA R0, R40, R63, -1 ;  /* 0xbf80000028007423 */ /* 0x001fc8000000003f */
[----:B------:R-:W-:-:S04]  /*a220*/  FADD.FTZ R0, -R0, -RZ ;  /* 0x800000ff00007221 */ /* 0x000fc80000010100 */
[----:B------:R-:W-:-:S07]  /*a230*/  FFMA R63, R63, R0, R63 ;  /* 0x000000003f3f7223 */ /* 0x000fce000000003f */
.L_x_9337:
[----:B------:R-:W-:Y:S05]  /*a240*/  BSYNC B1 ;  /* 0x0000000000017941 */ /* 0x000fea0003800000 */
.L_x_9335:
        /* <DEDUP_REMOVED lines=22> */
.L_x_9339:
[----:B------:R-:W0:Y:S02]  /*a3b0*/  MUFU.RCP R63, R40 ;  /* 0x00000028003f7308 */ /* 0x000e240000001000 */
[----:B0-----:R-:W-:-:S04]  /*a3c0*/  FFMA R0, R40, R63, -1 ;  /* 0xbf80000028007423 */ /* 0x001fc8000000003f */
[----:B------:R-:W-:-:S04]  /*a3d0*/  FADD.FTZ R0, -R0, -RZ ;  /* 0x800000ff00007221 */ /* 0x000fc80000010100 */
[----:B------:R-:W-:-:S07]  /*a3e0*/  FFMA R63, R63, R0, R63 ;  /* 0x000000003f3f7223 */ /* 0x000fce000000003f */
.L_x_9340:
[----:B------:R-:W-:Y:S05]  /*a3f0*/  BSYNC B1 ;  /* 0x0000000000017941 */ /* 0x000fea0003800000 */
.L_x_9338:
        /* <DEDUP_REMOVED lines=27> */
.L_x_9342:
[----:B------:R-:W0:Y:S02]  /*a5b0*/  MUFU.RCP R63, R44 ;  /* 0x0000002c003f7308 */ /* 0x000e240000001000 */
[----:B0-----:R-:W-:-:S04]  /*a5c0*/  FFMA R0, R44, R63, -1 ;  /* 0xbf8000002c007423 */ /* 0x001fc8000000003f */
[----:B------:R-:W-:-:S04]  /*a5d0*/  FADD.FTZ R0, -R0, -RZ ;  /* 0x800000ff00007221 */ /* 0x000fc80000010100 */
[----:B------:R-:W-:-:S07]  /*a5e0*/  FFMA R63, R63, R0, R63 ;  /* 0x000000003f3f7223 */ /* 0x000fce000000003f */
.L_x_9343:
[----:B------:R-:W-:Y:S05]  /*a5f0*/  BSYNC B1 ;  /* 0x0000000000017941 */ /* 0x000fea0003800000 */
.L_x_9341:
        /* <DEDUP_REMOVED lines=22> */
.L_x_9345:
[----:B------:R-:W0:Y:S02]  /*a760*/  MUFU.RCP R63, R42 ;  /* 0x0000002a003f7308 */ /* 0x000e240000001000 */
[----:B0-----:R-:W-:-:S04]  /*a770*/  FFMA R0, R42, R63, -1 ;  /* 0xbf8000002a007423 */ /* 0x001fc8000000003f */
[----:B------:R-:W-:-:S04]  /*a780*/  FADD.FTZ R0, -R0, -RZ ;  /* 0x800000ff00007221 */ /* 0x000fc80000010100 */
[----:B------:R-:W-:-:S07]  /*a790*/  FFMA R63, R63, R0, R63 ;  /* 0x000000003f3f7223 */ /* 0x000fce000000003f */
.L_x_9346:
[----:B------:R-:W-:Y:S05]  /*a7a0*/  BSYNC B1 ;  /* 0x0000000000017941 */ /* 0x000fea0003800000 */
.L_x_9344:
        /* <DEDUP_REMOVED lines=25> */
[----:B------:R-:W-:Y:S05]  /*a940*/  CALL.REL.NOINC `($__internal_205_$__cuda_sm20_rcp_rn_f32_slowpath) ;  /* 0x0000003c00487944 */ /* 0x000fea0003c00000 */
[----:B------:R-:W-:Y:S05]  /*a950*/  BRA `(.L_x_9349) ;  /* 0x0000000000107947 */ /* 0x000fea0003800000 */
.L_x_9348:
[----:B------:R-:W0:Y:S02]  /*a960*/  MUFU.RCP R63, R56 ;  /* 0x00000038003f7308 */ /* 0x000e240000001000 */
[----:B0-----:R-:W-:-:S04]  /*a970*/  FFMA R0, R56, R63, -1 ;  /* 0xbf80000038007423 */ /* 0x001fc8000000003f */
[----:B------:R-:W-:-:S04]  /*a980*/  FADD.FTZ R0, -R0, -RZ ;  /* 0x800000ff00007221 */ /* 0x000fc80000010100 */
[----:B------:R-:W-:-:S07]  /*a990*/  FFMA R63, R63, R0, R63 ;  /* 0x000000003f3f7223 */ /* 0x000fce000000003f */
.L_x_9349:
[----:B------:R-:W-:Y:S05]  /*a9a0*/  BSYNC B1 ;  /* 0x0000000000017941 */ /* 0x000fea0003800000 */
.L_x_9347:
        /* <DEDUP_REMOVED lines=22> */
.L_x_9351:
[----:B------:R-:W0:Y:S02]  /*ab10*/  MUFU.RCP R63, R42 ;  /* 0x0000002a003f7308 */ /* 0x000e240000001000 */
[----:B0-----:R-:W-:-:S04]  /*ab20*/  FFMA R0, R42, R63, -1 ;  /* 0xbf8000002a007423 */ /* 0x001fc8000000003f */
[----:B------:R-:W-:-:S04]  /*ab30*/  FADD.FTZ R0, -R0, -RZ ;  /* 0x800000ff00007221 */ /* 0x000fc80000010100 */
[----:B------:R-:W-:-:S07]  /*ab40*/  FFMA R63, R63, R0, R63 ;  /* 0x000000003f3f7223 */ /* 0x000fce000000003f */
.L_x_9352:
[----:B------:R-:W-:Y:S05]  /*ab50*/  BSYNC B1 ;  /* 0x0000000000017941 */ /* 0x000fea0003800000 */
.L_x_9350:
        /* <DEDUP_REMOVED lines=27> */
.L_x_9354:
[----:B------:R-:W0:Y:S02]  /*ad10*/  MUFU.RCP R63, R54 ;  /* 0x00000036003f7308 */ /* 0x000e240000001000 */
[----:B0-----:R-:W-:-:S04]  /*ad20*/  FFMA R0, R54, R63, -1 ;  /* 0xbf80000036007423 */ /* 0x001fc8000000003f */
[----:B------:R-:W-:-:S04]  /*ad30*/  FADD.FTZ R0, -R0, -RZ ;  /* 0x800000ff00007221 */ /* 0x000fc80000010100 */
[----:B------:R-:W-:-:S07]  /*ad40*/  FFMA R63, R63, R0, R63 ;  /* 0x000000003f3f7223 */ /* 0x000fce000000003f */
.L_x_9355:
[----:B------:R-:W-:Y:S05]  /*ad50*/  BSYNC B1 ;  /* 0x0000000000017941 */ /* 0x000fea0003800000 */
.L_x_9353:
        /* <DEDUP_REMOVED lines=22> */
.L_x_9357:
[----:B------:R-:W0:Y:S02]  /*aec0*/  MUFU.RCP R63, R54 ;  /* 0x00000036003f7308 */ /* 0x000e240000001000 */
[----:B0-----:R-:W-:-:S04]  /*aed0*/  FFMA R0, R54, R63, -1 ;  /* 0xbf80000036007423 */ /* 0x001fc8000000003f */
[----:B------:R-:W-:-:S04]  /*aee0*/  FADD.FTZ R0, -R0, -RZ ;  /* 0x800000ff00007221 */ /* 0x000fc80000010100 */
[----:B------:R-:W-:-:S07]  /*aef0*/  FFMA R63, R63, R0, R63 ;  /* 0x000000003f3f7223 */ /* 0x000fce000000003f */
.L_x_9358:
[----:B------:R-:W-:Y:S05]  /*af00*/  BSYNC B1 ;  /* 0x0000000000017941 */ /* 0x000fea0003800000 */
.L_x_9356:
        /* <DEDUP_REMOVED lines=27> */
.L_x_9360:
[----:B------:R-:W0:Y:S02]  /*b0c0*/  MUFU.RCP R63, R52 ;  /* 0x00000034003f7308 */ /* 0x000e240000001000 */
[----:B0-----:R-:W-:-:S04]  /*b0d0*/  FFMA R0, R52, R63, -1 ;  /* 0xbf80000034007423 */ /* 0x001fc8000000003f */
[----:B------:R-:W-:-:S04]  /*b0e0*/  FADD.FTZ R0, -R0, -RZ ;  /* 0x800000ff00007221 */ /* 0x000fc80000010100 */
[----:B------:R-:W-:-:S07]  /*b0f0*/  FFMA R63, R63, R0, R63 ;  /* 0x000000003f3f7223 */ /* 0x000fce000000003f */
.L_x_9361:
[----:B------:R-:W-:Y:S05]  /*b100*/  BSYNC B1 ;  /* 0x0000000000017941 */ /* 0x000fea0003800000 */
.L_x_9359:
        /* <DEDUP_REMOVED lines=24> */
[----:B------:R-:W-:Y:S01]  /*b290*/  F2FP.SATFINITE.E5M2.F32.PACK_AB_MERGE_C R55, RZ, R20, RZ ;  /* 0x00000014ff37723e */ /* 0x000fe200048060ff */
[----:B------:R1:W-:Y:S01]  /*b2a0*/  @P0 STG.E.U16 desc[UR10][R52.64], R57 ;  /* 0x0000003934000986 */ /* 0x0003e2000c10150a */
        /* <DEDUP_REMOVED lines=11> */
[----:B------:R-:W-:Y:S01]  /*b360*/  F2FP.SATFINITE.E5M2.F32.PACK_AB_MERGE_C R54, RZ, R20, RZ ;  /* 0x00000014ff36723e */ /* 0x000fe200048060ff */
[----:B------:R-:W-:Y:S01]  /*b370*/  FMUL R31, R31, UR12 ;  /* 0x0000000c1f1f7c20 */ /* 0x000fe20008400000 */
[----:B------:R-:W-:-:S02]  /*b380*/  F2FP.SATFINITE.E5M2.F32.PACK_AB_MERGE_C R49, RZ, R49, RZ ;  /* 0x00000031ff31723e */ /* 0x000fc400048060ff */
[----:B------:R-:W-:Y:S02]  /*b390*/  @P0 PRMT R55, R56, 0x7604, R55 ;  /* 0x0000760438370816 */ /* 0x000fe40000000037 */
[----:B------:R-:W-:Y:S01]  /*b3a0*/  F2FP.SATFINITE.E5M2.F32.PACK_AB_MERGE_C R57, RZ, R52, RZ ;  /* 0x00000034ff39723e */ /* 0x000fe200048060ff */
[----:B------:R-:W-:Y:S01]  /*b3b0*/  FMUL R52, R44, UR12 ;  /* 0x0000000c2c347c20 */ /* 0x000fe20008400000 */
[----:B------:R-:W-:Y:S02]  /*b3c0*/  LOP3.LUT R20, R54, 0xff, RZ, 0xc0, !PT ;  /* 0x000000ff36147812 */ /* 0x000fe400078ec0ff */
[----:B------:R-:W-:Y:S02]  /*b3d0*/  F2FP.SATFINITE.E5M2.F32.PACK_AB_MERGE_C R56, RZ, R53, RZ ;  /* 0x00000035ff38723e */ /* 0x000fe400048060ff */
[----:B------:R-:W-:Y:S01]  /*b3e0*/  @P0 PRMT R53, R49, 0x7604, R54 ;  /* 0x0000760431350816 */ /* 0x000fe20000000036 */
[----:B------:R-:W-:Y:S01]  /*b3f0*/  IMAD R63, R57, 0x100, R20 ;  /* 0x00000100393f7824 */ /* 0x000fe200078e0214 */
[----:B------:R-:W-:-:S02]  /*b400*/  FMNMX R59, |R44|, R33, !PT ;  /* 0x000000212c3b7209 */ /* 0x000fc40007800200 */
[----:B------:R-:W-:Y:S01]  /*b410*/  LOP3.LUT R54, R49, 0xff, RZ, 0xc0, !PT ;  /* 0x000000ff31367812 */ /* 0x000fe200078ec0ff */
[----:B------:R-:W1:Y:S01]  /*b420*/  @P0 LDC R33, c[0x0][0x248] ;  /* 0x00009200ff210b82 */ /* 0x000e620000000800 */
[----:B------:R-:W-:Y:S02]  /*b430*/  @P0 PRMT R49, R56, 0x7604, R57 ;  /* 0x0000760438310816 */ /* 0x000fe40000000039 */
[----:B------:R-:W-:Y:S01]  /*b440*/  F2FP.SATFINITE.E5M2.F32.PACK_AB_MERGE_C R57, RZ, R31, RZ ;  /* 0x0000001fff39723e */ /* 0x000fe200048060ff */
[----:B------:R-:W-:Y:S01]  /*b450*/  FMUL R31, R26, UR12 ;  /* 0x0000000c1a1f7c20 */ /* 0x000fe20008400000 */
[----:B------:R-:W-:Y:S02]  /*b460*/  F2FP.SATFINITE.E5M2.F32.PACK_AB_MERGE_C R52, RZ, R52, RZ ;  /* 0x00000034ff34723e */ /* 0x000fe400048060ff */
[----:B------:R-:W-:Y:S02]  /*b470*/  LEA R20, R56, R54, 0x8 ;  /* 0x0000003638147211 */ /* 0x000fe400078e40ff */
[----:B------:R-:W-:-:S02]  /*b480*/  LOP3.LUT R44, R57, 0xff, RZ, 0xc0, !PT ;  /* 0x000000ff392c7812 */ /* 0x000fc400078ec0ff */
[----:B------:R-:W-:Y:S02]  /*b490*/  F2FP.SATFINITE.E5M2.F32.PACK_AB_MERGE_C R54, RZ, R31, RZ ;  /* 0x0000001fff36723e */ /* 0x000fe400048060ff */
        /* <DEDUP_REMOVED lines=9> */
[----:B------:R-:W-:Y:S01]  /*b530*/  F2FP.SATFINITE.E5M2.F32.PACK_AB_MERGE_C R31, RZ, R52, RZ ;  /* 0x00000034ff1f723e */ /* 0x000fe200048060ff */
[----:B------:R-:W-:Y:S01]  /*b540*/  FMUL R52, R40, UR12 ;  /* 0x0000000c28347c20 */ /* 0x000fe20008400000 */
[----:B------:R-:W-:Y:S02]  /*b550*/  FMNMX R8, |R8|, R59, !PT ;  /* 0x0000003b08087209 */ /* 0x000fe40007800200 */
[----:B------:R-:W-:Y:S02]  /*b560*/  PRMT R44, R63, 0x5410, R44 ;  /* 0x000054103f2c7816 */ /* 0x000fe4000000002c */
[----:B------:R-:W-:-:S02]  /*b570*/  LOP3.LUT R63, R31, 0xff, RZ, 0xc0, !PT ;  /* 0x000000ff1f3f7812 */ /* 0x000fc400078ec0ff */
[----:B------:R-:W-:Y:S02]  /*b580*/  FMNMX R65, |R21|, R8, !PT ;  /* 0x0000000815417209 */ /* 0x000fe40007800200 */
[----:B------:R-:W-:Y:S02]  /*b590*/  F2FP.SATFINITE.E5M2.F32.PACK_AB_MERGE_C R21, RZ, R42, RZ ;  /* 0x0000002aff15723e */ /* 0x000fe400048060ff */
        /* <DEDUP_REMOVED lines=10> */
[----:B------:R-:W-:Y:S01]  /*b640*/  F2FP.SATFINITE.E5M2.F32.PACK_AB_MERGE_C R52, RZ, R52, RZ ;  /* 0x00000034ff34723e */ /* 0x000fe200048060ff */
        /* <DEDUP_REMOVED lines=24> */
.L_x_9363:
[----:B------:R-:W-:Y:S05]  /*b7d0*/  BSYNC B0 ;  /* 0x0000000000007941 */ /* 0x000fea0003800000 */
.L_x_9362:
        /* <DEDUP_REMOVED lines=18> */
.L_x_9365:
[----:B------:R-:W-:Y:S05]  /*b900*/  BSYNC B0 ;  /* 0x0000000000007941 */ /* 0x000fea0003800000 */
.L_x_9364:
        /* <DEDUP_REMOVED lines=102> */
.L_x_9370:
        /* <DEDUP_REMOVED lines=51> */
.L_x_9369:
[----:B------:R-:W-:Y:S05]  /*c2a0*/  BSYNC B1 ;  /* 0x0000000000017941 */ /* 0x000fea0003800000 */
.L_x_9368:
        /* <DEDUP_REMOVED lines=15> */
.L_x_9372:
[----:B------:R-:W-:Y:S05]  /*c3a0*/  BSYNC B1 ;  /* 0x0000000000017941 */ /* 0x000fea0003800000 */
.L_x_9371:
        /* <DEDUP_REMOVED lines=25> */
.L_x_9367:
[----:B------:R-:W-:Y:S05]  /*c540*/  BSYNC B0 ;  /* 0x0000000000007941 */ /* 0x000fea0003800000 */
.L_x_9366:
        /* <DEDUP_REMOVED lines=27> */
.L_x_9377:
        /* <DEDUP_REMOVED lines=51> */
.L_x_9376:
[----:B------:R-:W-:Y:S05]  /*ca30*/  BSYNC B1 ;  /* 0x0000000000017941 */ /* 0x000fea0003800000 */
.L_x_9375:
        /* <DEDUP_REMOVED lines=15> */
.L_x_9379:
[----:B------:R-:W-:Y:S05]  /*cb30*/  BSYNC B1 ;  /* 0x0000000000017941 */ /* 0x000fea0003800000 */
.L_x_9378:
        /* <DEDUP_REMOVED lines=25> */
.L_x_9374:
[----:B------:R-:W-:Y:S05]  /*ccd0*/  BSYNC B0 ;  /* 0x0000000000007941 */ /* 0x000fea0003800000 */
.L_x_9373:
        /* <DEDUP_REMOVED lines=35> */
.L_x_9384:
        /* <DEDUP_REMOVED lines=51> */
.L_x_9383:
[----:B------:R-:W-:Y:S05]  /*d240*/  BSYNC B1 ;  /* 0x0000000000017941 */ /* 0x000fea0003800000 */
.L_x_9382:
        /* <DEDUP_REMOVED lines=15> */
.L_x_9386:
[----:B------:R-:W-:Y:S05]  /*d340*/  BSYNC B1 ;  /* 0x0000000000017941 */ /* 0x000fea0003800000 */
.L_x_9385:
        /* <DEDUP_REMOVED lines=25> */
.L_x_9381:
[----:B------:R-:W-:Y:S05]  /*d4e0*/  BSYNC B0 ;  /* 0x0000000000007941 */ /* 0x000fea0003800000 */
.L_x_9380:
        /* <DEDUP_REMOVED lines=19> */
.L_x_9392:
        /* <DEDUP_REMOVED lines=53> */
.L_x_9391:
[----:B------:R-:W-:-:S07]  /*d970*/  VIADD R0, R12, 0x5 ;  /* 0x000000050c007836 */ /* 0x000fce0000000000 */
.L_x_9390:
[----:B------:R-:W-:Y:S05]  /*d980*/  BSYNC B1 ;  /* 0x0000000000017941 */ /* 0x000fea0003800000 */
.L_x_9389:
        /* <DEDUP_REMOVED lines=17> */
.L_x_9394:
[----:B------:R-:W-:Y:S05]  /*daa0*/  BSYNC B1 ;  /* 0x0000000000017941 */ /* 0x000fea0003800000 */
.L_x_9393:
        /* <DEDUP_REMOVED lines=24> */
.L_x_9388:
[----:B------:R-:W-:Y:S05]  /*dc30*/  BSYNC B0 ;  /* 0x0000000000007941 */ /* 0x000fea0003800000 */
.L_x_9387:
        /* <DEDUP_REMOVED lines=42> */
.L_x_9405:
[----:B-1----:R-:W-:-:S07]  /*dee0*/  FMNMX R9, R2, R9, !PT ;  /* 0x0000000902097209 */ /* 0x002fce0007800000 */
.L_x_9397:
[----:B------:R-:W-:Y:S05]  /*def0*/  BSYNC B0 ;  /* 0x0000000000007941 */ /* 0x000fea0003800000 */
.L_x_9396:
[----:B------:R-:W-:Y:S01]  /*df00*/  ISETP.NE.AND P0, PT, R6, RZ, PT ;  /* 0x000000ff0600720c */ /* 0x000fe20003f05270 */
[----:B------:R-:W-:-:S12]  /*df10*/  BSSY B0, `(.L_x_9395) ;  /* 0x0000004000007945 */ /* 0x000fd80003800000 */
[----:B------:R-:W-:Y:S05]  /*df20*/  @P0 BRA `(.L_x_9399) ;  /* 0x0000000000080947 */ /* 0x000fea0003800000 */
[----:B0-----:R-:W0:Y:S02]  /*df30*/  LDC.64 R2, c[0x0][0x238] ;  /* 0x00008e00ff027b82 */ /* 0x001e240000000a00 */
[----:B0-----:R1:W-:Y:S02]  /*df40*/  REDG.E.MAX.S32.STRONG.GPU desc[UR10][R2.64], R9 ;  /* 0x000000090200798e */ /* 0x0013e4000d10e38a */
.L_x_9399:
[----:B------:R-:W-:Y:S05]  /*df50*/  BSYNC B0 ;  /* 0x0000000000007941 */ /* 0x000fea0003800000 */
.L_x_9395:
        /* <DEDUP_REMOVED lines=14> */
[----:B-123--:R-:W-:Y:S05]  /*e040*/  CALL.REL.NOINC `($__internal_205_$__cuda_sm20_rcp_rn_f32_slowpath) ;  /* 0x0000000400887944 */ /* 0x00efea0003c00000 */
[----:B------:R-:W-:Y:S05]  /*e050*/  BRA `(.L_x_9401) ;  /* 0x0000000000147947 */ /* 0x000fea0003800000 */
.L_x_9400:
[----:B------:R-:W0:Y:S01]  /*e060*/  MUFU.RCP R63, UR12 ;  /* 0x0000000c003f7d08 */ /* 0x000e220008001000 */
[----:B------:R-:W-:-:S05]  /*e070*/  MOV R0, UR12 ;  /* 0x0000000c00007c02 */ /* 0x000fca0008000f00 */
[----:B0-----:R-:W-:-:S04]  /*e080*/  FFMA R0, R63, R0, -1 ;  /* 0xbf8000003f007423 */ /* 0x001fc80000000000 */
[----:B------:R-:W-:-:S04]  /*e090*/  FADD.FTZ R0, -R0, -RZ ;  /* 0x800000ff00007221 */ /* 0x000fc80000010100 */
[----:B------:R-:W-:-:S07]  /*e0a0*/  FFMA R63, R63, R0, R63 ;  /* 0x000000003f3f7223 */ /* 0x000fce000000003f */
.L_x_9401:
[----:B-1-3--:R-:W0:Y:S02]  /*e0b0*/  LDC.64 R2, c[0x0][0x240] ;  /* 0x00009000ff027b82 */ /* 0x00ae240000000a00 */
[----:B0-----:R-:W-:Y:S01]  /*e0c0*/  STG.E desc[UR10][R2.64], R63 ;  /* 0x0000003f02007986 */ /* 0x001fe2000c10190a */
[----:B------:R-:W-:Y:S05]  /*e0d0*/  EXIT ;  /* 0x000000000000794d */ /* 0x000fea0003800000 */
.L_x_9398:
[----:B------:R-:W-:Y:S01]  /*e0e0*/  HFMA2.MMA R7, -RZ, RZ, 0, 1.847743988037109375e-06 ;  /* 0x0000001fff077435 */ /* 0x000fe200000001ff */
[----:B------:R-:W-:Y:S01]  /*e0f0*/  IMAD.MOV.U32 R5, RZ, RZ, 0x4 ;  /* 0x00000004ff057424 */ /* 0x000fe200078e00ff */
[----:B------:R-:W-:-:S09]  /*e100*/  MOV R4, 0xffffffff ;  /* 0xffffffff00047802 */ /* 0x000fd20000000f00 */
[----:B01----:R-:W-:Y:S05]  /*e110*/  WARPSYNC.COLLECTIVE R4, `(.L_x_9402) ;  /* 0x0000000004087348 */ /* 0x003fea0003c00000 */
[----:B-1----:R1:W2:Y:S02]  /*e120*/  SHFL.DOWN P0, R9, R0, R5, R7 ;  /* 0x0800000500097389 */ /* 0x0022a40000000007 */
[----:B012---:R-:W-:Y:S01]  /*e130*/  ENDCOLLECTIVE ;  /* 0x000000000000791b */ /* 0x007fe20003800000 */
.L_x_9402:
[----:B------:R-:W-:Y:S01]  /*e140*/  HFMA2.MMA R5, -RZ, RZ, 0, 1.1920928955078125e-07 ;  /* 0x00000002ff057435 */ /* 0x000fe200000001ff */
[----:B------:R-:W-:-:S05]  /*e150*/  IMAD.MOV.U32 R3, RZ, RZ, R9 ;  /* 0x000000ffff037224 */ /* 0x000fca00078e0009 */
[----:B------:R-:W-:-:S04]  /*e160*/  FMNMX R3, R3, R0, !PT ;  /* 0x0000000003037209 */ /* 0x000fc80007800000 */
[----:B------:R-:W-:-:S07]  /*e170*/  MOV R0, R3 ;  /* 0x0000000300007202 */ /* 0x000fce0000000f00 */
[----:B------:R-:W-:Y:S05]  /*e180*/  WARPSYNC.COLLECTIVE R4, `(.L_x_9403) ;  /* 0x0000000004087348 */ /* 0x000fea0003c00000 */
[----:B------:R0:W1:Y:S02]  /*e190*/  SHFL.DOWN P0, R9, R0, R5, R7 ;  /* 0x0800000500097389 */ /* 0x0000640000000007 */
[----:B01----:R-:W-:Y:S01]  /*e1a0*/  ENDCOLLECTIVE ;  /* 0x000000000000791b */ /* 0x003fe20003800000 */
.L_x_9403:
[----:B------:R-:W-:Y:S01]  /*e1b0*/  HFMA2.MMA R5, -RZ, RZ, 0, 5.9604644775390625e-08 ;  /* 0x00000001ff057435 */ /* 0x000fe200000001ff */
[----:B------:R-:W-:-:S05]  /*e1c0*/  IMAD.MOV.U32 R2, RZ, RZ, R9 ;  /* 0x000000ffff027224 */ /* 0x000fca00078e0009 */
[----:B------:R-:W-:-:S04]  /*e1d0*/  FMNMX R2, R3, R2, !PT ;  /* 0x0000000203027209 */ /* 0x000fc80007800000 */
[----:B------:R-:W-:-:S07]  /*e1e0*/  MOV R0, R2 ;  /* 0x0000000200007202 */ /* 0x000fce0000000f00 */
[----:B------:R-:W-:Y:S05]  /*e1f0*/  WARPSYNC.COLLECTIVE R4, `(.L_x_9404) ;  /* 0x0000000004087348 */ /* 0x000fea0003c00000 */
[----:B------:R0:W1:Y:S02]  /*e200*/  SHFL.DOWN P0, R9, R0, R5, R7 ;  /* 0x0800000500097389 */ /* 0x0000640000000007 */
[----:B01----:R-:W-:Y:S01]  /*e210*/  ENDCOLLECTIVE ;  /* 0x000000000000791b */ /* 0x003fe20003800000 */
.L_x_9404:
[----:B------:R-:W-:Y:S05]  /*e220*/  BRA `(.L_x_9405) ;  /* 0xfffffffc002c7947 */ /* 0x000fea000383ffff */
        .weak           $__internal_204_$__cuda_sm20_div_u64
        .type           $__internal_204_$__cuda_sm20_div_u64,@function
        .size           $__internal_204_$__cuda_sm20_div_u64,($__internal_205_$__cuda_sm20_rcp_rn_f32_slowpath - $__internal_204_$__cuda_sm20_div_u64)
$__internal_204_$__cuda_sm20_div_u64:
        /* <DEDUP_REMOVED lines=67> */
[----:B------:R-:W-:Y:S06]  /*e660*/  RET.REL.NODEC R2 `(_ZN18transformer_engine6detail43dgated_act_cast_transpose_kernel_notalignedILi2ELi4Ef6__half13__nv_fp8_e5m2NS_5EmptyEXadL_ZNS_5dsiluIffEET_T0_RKS4_EEXadL_ZNS_4siluIffEES6_S7_S9_EEEEvPKT2_SD_PT3_SF_PKT1_PSG_SJ_mmm) ;  /* 0xffffff1802647950 */ /* 0x000fec0003c3ffff */
        .weak           $__internal_205_$__cuda_sm20_rcp_rn_f32_slowpath
        .type           $__internal_205_$__cuda_sm20_rcp_rn_f32_slowpath,@function
        .size           $__internal_205_$__cuda_sm20_rcp_rn_f32_slowpath,(.L_x_34690 - $__internal_205_$__cuda_sm20_rcp_rn_f32_slowpath)
$__internal_205_$__cuda_sm20_rcp_rn_f32_slowpath:
        /* <DEDUP_REMOVED lines=15> */
.L_x_9407:
        /* <DEDUP_REMOVED lines=33> */
.L_x_9409:
[----:B------:R0:W1:Y:S02]  /*e970*/  MUFU.RCP R63, R0 ;  /* 0x00000000003f7308 */ /* 0x0000640000001000 */
.L_x_9408:
[----:B------:R-:W-:Y:S05]  /*e980*/  BSYNC B0 ;  /* 0x0000000000007941 */ /* 0x000fea0003800000 */
.L_x_9406:
[----:B------:R-:W-:-:S04]  /*e990*/  MOV R65, 0x0 ;  /* 0x0000000000417802 */ /* 0x000fc80000000f00 */
[----:B01----:R-:W-:Y:S05]  /*e9a0*/  RET.REL.NODEC R64 `(_ZN18transformer_engine6detail43dgated_act_cast_transpose_kernel_notalignedILi2ELi4Ef6__half13__nv_fp8_e5m2NS_5EmptyEXadL_ZNS_5dsiluIffEET_T0_RKS4_EEXadL_ZNS_4siluIffEES6_S7_S9_EEEEvPKT2_SD_PT3_SF_PKT1_PSG_SJ_mmm) ;  /* 0xffffff1440947950 */ /* 0x003fea0003c3ffff */
.L_x_9410:
        /* <DEDUP_REMOVED lines=13> */
.L_x_34690:


//--------------------- .text._ZN18transformer_engine6detail32dgated_act_cast_transpose_kernelILi2ELi4Ef6__half13__nv_fp8_e5m2NS_5EmptyEXadL_ZNS_5dsiluIffEET_T0_RKS4_EEXadL_ZNS_4siluIffEES6_S7_S9_EEEEvPKT2_SD_PT3_SF_PKT1_PSG_SJ_mmm --------------------------
	.section	.text._ZN18transformer_engine6detail32dgated_act_cast_transpose_kernelILi2ELi4Ef6__half13__nv_fp8_e5m2NS_5EmptyEXadL_ZNS_5dsiluIffEET_T0_RKS4_EEXadL_ZNS_4siluIffEES6_S7_S9_EEEEvPKT2_SD_PT3_SF_PKT1_PSG_SJ_mmm,"ax",@progbits
	.align	128
        .global         _ZN18transformer_engine6detail32dgated_act_cast_transpose_kernelILi2ELi4Ef6__half13__nv_fp8_e5m2NS_5EmptyEXadL_ZNS_5dsiluIffEET_T0_RKS4_EEXadL_ZNS_4siluIffEES6_S7_S9_EEEEvPKT2_SD_PT3_SF_PKT1_PSG_SJ_mmm
        .type           _ZN18transformer_engine6detail32dgated_act_cast_transpose_kernelILi2ELi4Ef6__half13__nv_fp8_e5m2NS_5EmptyEXadL_ZNS_5dsiluIffEET_T0_RKS4_EEXadL_ZNS_4siluIffEES6_S7_S9_EEEEvPKT2_SD_PT3_SF_PKT1_PSG_SJ_mmm,@function
        .size           _ZN18transformer_engine6detail32dgated_act_cast_transpose_kernelILi2ELi4Ef6__half13__nv_fp8_e5m2NS_5EmptyEXadL_ZNS_5dsiluIffEET_T0_RKS4_EEXadL_ZNS_4siluIffEES6_S7_S9_EEEEvPKT2_SD_PT3_SF_PKT1_PSG_SJ_mmm,(.L_x_34692 - _ZN18transformer_engine6detail32dgated_act_cast_transpose_kernelILi2ELi4Ef6__half13__nv_fp8_e5m2NS_5EmptyEXadL_ZNS_5dsiluIffEET_T0_RKS4_EEXadL_ZNS_4siluIffEES6_S7_S9_EEEEvPKT2_SD_PT3_SF_PKT1_PSG_SJ_mmm)
        .other          _ZN18transformer_engine6detail32dgated_act_cast_transpose_kernelILi2ELi4Ef6__half13__nv_fp8_e5m2NS_5EmptyEXadL_ZNS_5dsiluIffEET_T0_RKS4_EEXadL_ZNS_4siluIffEES6_S7_S9_EEEEvPKT2_SD_PT3_SF_PKT1_PSG_SJ_mmm,@"STO_CUDA_ENTRY STV_DEFAULT"
_ZN18transformer_engine6detail32dgated_act_cast_transpose_kernelILi2ELi4Ef6__half13__nv_fp8_e5m2NS_5EmptyEXadL_ZNS_5dsiluIffEET_T0_RKS4_EEXadL_ZNS_4siluIffEES6_S7_S9_EEEEvPKT2_SD_PT3_SF_PKT1_PSG_SJ_mmm:
.text._ZN18transformer_engine6detail32dgated_act_cast_transpose_kernelILi2ELi4Ef6__half13__nv_fp8_e5m2NS_5EmptyEXadL_ZNS_5dsiluIffEET_T0_RKS4_EEXadL_ZNS_4siluIffEES6_S7_S9_EEEEvPKT2_SD_PT3_SF_PKT1_PSG_SJ_mmm:
        /* <DEDUP_REMOVED lines=19> */
[----:B------:R-:W-:Y:S05]  /*0130*/  CALL.REL.NOINC `($__internal_206_$__cuda_sm20_div_u64) ;  /* 0x000000b400607944 */ /* 0x000fea0003c00000 */
        /* <DEDUP_REMOVED lines=8> */
.L_x_9411:
        /* <DEDUP_REMOVED lines=22> */
.L_x_9412:
        /* <DEDUP_REMOVED lines=167> */
[----:B-----5:R-:W-:Y:S05]  /*0d90*/  CALL.REL.NOINC `($__internal_207_$__cuda_sm20_rcp_rn_f32_slowpath) ;  /* 0x000000ac00587944 */ /* 0x020fea0003c00000 */
[----:B------:R-:W-:Y:S05]  /*0da0*/  BRA `(.L_x_9415) ;  /* 0x0000000000107947 */ /* 0x000fea0003800000 */
.L_x_9414:
[----:B------:R-:W0:Y:S02]  /*0db0*/  MUFU.RCP R72, R63 ;  /* 0x0000003f00487308 */ /* 0x000e240000001000 */
[----:B0-----:R-:W-:-:S04]  /*0dc0*/  FFMA R0, R63, R72, -1 ;  /* 0xbf8000003f007423 */ /* 0x001fc80000000048 */
[----:B------:R-:W-:-:S04]  /*0dd0*/  FADD.FTZ R33, -R0, -RZ ;  /* 0x800000ff00217221 */ /* 0x000fc80000010100 */
[----:B------:R-:W-:-:S07]  /*0de0*/  FFMA R72, R72, R33, R72 ;  /* 0x0000002148487223 */ /* 0x000fce0000000048 */
.L_x_9415:
[----:B------:R-:W-:Y:S05]  /*0df0*/  BSYNC B1 ;  /* 0x0000000000017941 */ /* 0x000fea0003800000 */
.L_x_9413:
        /* <DEDUP_REMOVED lines=25> */
[----:B------:R-:W-:Y:S05]  /*0f90*/  CALL.REL.NOINC `($__internal_207_$__cuda_sm20_rcp_rn_f32_slowpath) ;  /* 0x000000a800d87944 */ /* 0x000fea0003c00000 */
[----:B------:R-:W-:Y:S05]  /*0fa0*/  BRA `(.L_x_9418) ;  /* 0x0000000000107947 */ /* 0x000fea0003800000 */
.L_x_9417:
[----:B------:R-:W0:Y:S02]  /*0fb0*/  MUFU.RCP R72, R59 ;  /* 0x0000003b00487308 */ /* 0x000e240000001000 */
[----:B0-----:R-:W-:-:S04]  /*0fc0*/  FFMA R0, R59, R72, -1 ;  /* 0xbf8000003b007423 */ /* 0x001fc80000000048 */
[----:B------:R-:W-:-:S04]  /*0fd0*/  FADD.FTZ R25, -R0, -RZ ;  /* 0x800000ff00197221 */ /* 0x000fc80000010100 */
[----:B------:R-:W-:-:S07]  /*0fe0*/  FFMA R72, R72, R25, R72 ;  /* 0x0000001948487223 */ /* 0x000fce0000000048 */
.L_x_9418:
[----:B------:R-:W-:Y:S05]  /*0ff0*/  BSYNC B1 ;  /* 0x0000000000017941 */ /* 0x000fea0003800000 */
.L_x_9416:
        /* <DEDUP_REMOVED lines=20> */
[----:B------:R-:W-:Y:S05]  /*1140*/  CALL.REL.NOINC `($__internal_207_$__cuda_sm20_rcp_rn_f32_slowpath) ;  /* 0x000000a8006c7944 */ /* 0x000fea0003c00000 */
[----:B------:R-:W-:Y:S05]  /*1150*/  BRA `(.L_x_9421) ;  /* 0x0000000000107947 */ /* 0x000fea0003800000 */
.L_x_9420:
[----:B------:R-:W0:Y:S02]  /*1160*/  MUFU.RCP R72, R59 ;  /* 0x0000003b00487308 */ /* 0x000e240000001000 */
[----:B0-----:R-:W-:-:S04]  /*1170*/  FFMA R0, R59, R72, -1 ;  /* 0xbf8000003b007423 */ /* 0x001fc80000000048 */
[----:B------:R-:W-:-:S04]  /*1180*/  FADD.FTZ R51, -R0, -RZ ;  /* 0x800000ff00337221 */ /* 0x000fc80000010100 */
[----:B------:R-:W-:-:S07]  /*1190*/  FFMA R72, R72, R51, R72 ;  /* 0x0000003348487223 */ /* 0x000fce0000000048 */
.L_x_9421:
[----:B------:R-:W-:Y:S05]  /*11a0*/  BSYNC B1 ;  /* 0x0000000000017941 */ /* 0x000fea0003800000 */
.L_x_9419:
        /* <DEDUP_REMOVED lines=25> */
[----:B------:R-:W-:Y:S05]  /*1340*/  CALL.REL.NOINC `($__internal_207_$__cuda_sm20_rcp_rn_f32_slowpath) ;  /* 0x000000a400ec7944 */ /* 0x000fea0003c00000 */
[----:B------:R-:W-:Y:S05]  /*1350*/  BRA `(.L_x_9424) ;  /* 0x0000000000107947 */ /* 0x000fea0003800000 */
.L_x_9423:
[----:B------:R-:W0:Y:S02]  /*1360*/  MUFU.RCP R72, R59 ;  /* 0x0000003b00487308 */ /* 0x000e240000001000 */
[----:B0-----:R-:W-:-:S04]  /*1370*/  FFMA R0, R59, R72, -1 ;  /* 0xbf8000003b007423 */ /* 0x001fc80000000048 */
[----:B------:R-:W-:-:S04]  /*1380*/  FADD.FTZ R25, -R0, -RZ ;  /* 0x800000ff00197221 */ /* 0x000fc80000010100 */
[----:B------:R-:W-:-:S07]  /*1390*/  FFMA R72, R72, R25, R72 ;  /* 0x0000001948487223 */ /* 0x000fce0000000048 */
.L_x_9424:
[----:B------:R-:W-:Y:S05]  /*13a0*/  BSYNC B1 ;  /* 0x0000000000017941 */ /* 0x000fea0003800000 */
.L_x_9422:
        /* <DEDUP_REMOVED lines=20> */
[----:B------:R-:W-:Y:S05]  /*14f0*/  CALL.REL.NOINC `($__internal_207_$__cuda_sm20_rcp_rn_f32_slowpath) ;  /* 0x000000a400807944 */ /* 0x000fea0003c00000 */
[----:B------:R-:W-:Y:S05]  /*1500*/  BRA `(.L_x_9427) ;  /* 0x0000000000107947 */ /* 0x000fea0003800000 */
.L_x_9426:
[----:B------:R-:W0:Y:S02]  /*1510*/  MUFU.RCP R72, R59 ;  /* 0x0000003b00487308 */ /* 0x000e240000001000 */
[----:B0-----:R-:W-:-:S04]  /*1520*/  FFMA R0, R59, R72, -1 ;  /* 0xbf8000003b007423 */ /* 0x001fc80000000048 */
[----:B------:R-:W-:-:S04]  /*1530*/  FADD.FTZ R51, -R0, -RZ ;  /* 0x800000ff00337221 */ /* 0x000fc80000010100 */
[----:B------:R-:W-:-:S07]  /*1540*/  FFMA R72, R72, R51, R72 ;  /* 0x0000003348487223 */ /* 0x000fce0000000048 */
.L_x_9427:
[----:B------:R-:W-:Y:S05]  /*1550*/  BSYNC B1 ;  /* 0x0000000000017941 */ /* 0x000fea0003800000 */
.L_x_9425:
        /* <DEDUP_REMOVED lines=27> */
.L_x_9429:
[----:B------:R-:W0:Y:S02]  /*1710*/  MUFU.RCP R72, R59 ;  /* 0x0000003b00487308 */ /* 0x000e240000001000 */
[----:B0-----:R-:W-:-:S04]  /*1720*/  FFMA R0, R59, R72, -1 ;  /* 0xbf8000003b007423 */ /* 0x001fc80000000048 */
[----:B------:R-:W-:-:S04]  /*1730*/  FADD.FTZ R25, -R0, -RZ ;  /* 0x800000ff00197221 */ /* 0x000fc80000010100 */
[----:B------:R-:W-:-:S07]  /*1740*/  FFMA R72, R72, R25, R72 ;  /* 0x0000001948487223 */ /* 0x000fce0000000048 */
.L_x_9430:
[----:B------:R-:W-:Y:S05]  /*1750*/  BSYNC B1 ;  /* 0x0000000000017941 */ /* 0x000fea0003800000 */
.L_x_9428:
        /* <DEDUP_REMOVED lines=22> */
.L_x_9432:
[----:B------:R-:W0:Y:S02]  /*18c0*/  MUFU.RCP R72, R59 ;  /* 0x0000003b00487308 */ /* 0x000e240000001000 */
[----:B0-----:R-:W-:-:S04]  /*18d0*/  FFMA R0, R59, R72, -1 ;  /* 0xbf8000003b007423 */ /* 0x001fc80000000048 */
[----:B------:R-:W-:-:S04]  /*18e0*/  FADD.FTZ R51, -R0, -RZ ;  /* 0x800000ff00337221 */ /* 0x000fc80000010100 */
[----:B------:R-:W-:-:S07]  /*18f0*/  FFMA R72, R72, R51, R72 ;  /* 0x0000003348487223 */ /* 0x000fce0000000048 */
.L_x_9433:
[----:B------:R-:W-:Y:S05]  /*1900*/  BSYNC B1 ;  /* 0x0000000000017941 */ /* 0x000fea0003800000 */
.L_x_9431:
        /* <DEDUP_REMOVED lines=25> */
[----:B------:R-:W-:Y:S05]  /*1aa0*/  CALL.REL.NOINC `($__internal_207_$__cuda_sm20_rcp_rn_f32_slowpath) ;  /* 0x000000a000147944 */ /* 0x000fea0003c00000 */
[----:B------:R-:W-:Y:S05]  /*1ab0*/  BRA `(.L_x_9436) ;  /* 0x0000000000107947 */ /* 0x000fea0003800000 */
.L_x_9435:
[----:B------:R-:W0:Y:S02]  /*1ac0*/  MUFU.RCP R72, R59 ;  /* 0x0000003b00487308 */ /* 0x000e240000001000 */
[----:B0-----:R-:W-:-:S04]  /*1ad0*/  FFMA R0, R59, R72, -1 ;  /* 0xbf8000003b007423 */ /* 0x001fc80000000048 */
[----:B------:R-:W-:-:S04]  /*1ae0*/  FADD.FTZ R25, -R0, -RZ ;  /* 0x800000ff00197221 */ /* 0x000fc80000010100 */
[----:B------:R-:W-:-:S07]  /*1af0*/  FFMA R72, R72, R25, R72 ;  /* 0x0000001948487223 */ /* 0x000fce0000000048 */
.L_x_9436:
[----:B------:R-:W-:Y:S05]  /*1b00*/  BSYNC B1 ;  /* 0x0000000000017941 */ /* 0x000fea0003800000 */
.L_x_9434:
        /* <DEDUP_REMOVED lines=20> */
[----:B------:R-:W-:Y:S05]  /*1c50*/  CALL.REL.NOINC `($__internal_207_$__cuda_sm20_rcp_rn_f32_slowpath) ;  /* 0x0000009c00a87944 */ /* 0x000fea0003c00000 */
[----:B------:R-:W-:Y:S05]  /*1c60*/  BRA `(.L_x_9439) ;  /* 0x0000000000107947 */ /* 0x000fea0003800000 */
.L_x_9438:
[----:B------:R-:W0:Y:S02]  /*1c70*/  MUFU.RCP R72, R51 ;  /* 0x0000003300487308 */ /* 0x000e240000001000 */
[----:B0-----:R-:W-:-:S04]  /*1c80*/  FFMA R0, R51, R72, -1 ;  /* 0xbf80000033007423 */ /* 0x001fc80000000048 */
[----:B------:R-:W-:-:S04]  /*1c90*/  FADD.FTZ R35, -R0, -RZ ;  /* 0x800000ff00237221 */ /* 0x000fc80000010100 */
[----:B------:R-:W-:-:S07]  /*1ca0*/  FFMA R72, R72, R35, R72 ;  /* 0x0000002348487223 */ /* 0x000fce0000000048 */
.L_x_9439:
[----:B------:R-:W-:Y:S05]  /*1cb0*/  BSYNC B1 ;  /* 0x0000000000017941 */ /* 0x000fea0003800000 */
.L_x_9437:
        /* <DEDUP_REMOVED lines=25> */
[----:B------:R-:W-:Y:S05]  /*1e50*/  CALL.REL.NOINC `($__internal_207_$__cuda_sm20_rcp_rn_f32_slowpath) ;  /* 0x0000009c00287944 */ /* 0x000fea0003c00000 */
[----:B------:R-:W-:Y:S05]  /*1e60*/  BRA `(.L_x_9442) ;  /* 0x0000000000107947 */ /* 0x000fea0003800000 */
.L_x_9441:
[----:B------:R-:W0:Y:S02]  /*1e70*/  MUFU.RCP R72, R51 ;  /* 0x0000003300487308 */ /* 0x000e240000001000 */
[----:B0-----:R-:W-:-:S04]  /*1e80*/  FFMA R0, R51, R72, -1 ;  /* 0xbf80000033007423 */ /* 0x001fc80000000048 */
[----:B------:R-:W-:-:S04]  /*1e90*/  FADD.FTZ R25, -R0, -RZ ;  /* 0x800000ff00197221 */ /* 0x000fc80000010100 */
[----:B------:R-:W-:-:S07]  /*1ea0*/  FFMA R72, R72, R25, R72 ;  /* 0x0000001948487223 */ /* 0x000fce0000000048 */
.L_x_9442:
[----:B------:R-:W-:Y:S05]  /*1eb0*/  BSYNC B1 ;  /* 0x0000000000017941 */ /* 0x000fea0003800000 */
.L_x_9440:
        /* <DEDUP_REMOVED lines=22> */
.L_x_9444:
[----:B------:R-:W0:Y:S02]  /*2020*/  MUFU.RCP R72, R59 ;  /* 0x0000003b00487308 */ /* 0x000e240000001000 */
[----:B0-----:R-:W-:-:S04]  /*2030*/  FFMA R0, R59, R72, -1 ;  /* 0xbf8000003b007423 */ /* 0x001fc80000000048 */
[----:B------:R-:W-:-:S04]  /*2040*/  FADD.FTZ R51, -R0, -RZ ;  /* 0x800000ff00337221 */ /* 0x000fc80000010100 */
[----:B------:R-:W-:-:S07]  /*2050*/  FFMA R72, R72, R51, R72 ;  /* 0x0000003348487223 */ /* 0x000fce0000000048 */
.L_x_9445:
[----:B------:R-:W-:Y:S05]  /*2060*/  BSYNC B1 ;  /* 0x0000000000017941 */ /* 0x000fea0003800000 */
.L_x_9443:
        /* <DEDUP_REMOVED lines=27> */
.L_x_9447:
[----:B------:R-:W0:Y:S02]  /*2220*/  MUFU.RCP R72, R59 ;  /* 0x0000003b00487308 */ /* 0x000e240000001000 */
[----:B0-----:R-:W-:-:S04]  /*2230*/  FFMA R0, R59, R72, -1 ;  /* 0xbf8000003b007423 */ /* 0x001fc80000000048 */
[----:B------:R-:W-:-:S04]  /*2240*/  FADD.FTZ R25, -R0, -RZ ;  /* 0x800000ff00197221 */ /* 0x000fc80000010100 */
[----:B------:R-:W-:-:S07]  /*2250*/  FFMA R72, R72, R25, R72 ;  /* 0x0000001948487223 */ /* 0x000fce0000000048 */
.L_x_9448:
[----:B------:R-:W-:Y:S05]  /*2260*/  BSYNC B1 ;  /* 0x0000000000017941 */ /* 0x000fea0003800000 */
.L_x_9446:
        /* <DEDUP_REMOVED lines=22> */
.L_x_9450:
[----:B------:R-:W0:Y:S02]  /*23d0*/  MUFU.RCP R72, R51 ;  /* 0x0000003300487308 */ /* 0x000e240000001000 */
[----:B0-----:R-:W-:-:S04]  /*23e0*/  FFMA R0, R51, R72, -1 ;  /* 0xbf80000033007423 */ /* 0x001fc80000000048 */
[----:B------:R-:W-:-:S04]  /*23f0*/  FADD.FTZ R29, -R0, -RZ ;  /* 0x800000ff001d7221 */ /* 0x000fc80000010100 */
[----:B------:R-:W-:-:S07]  /*2400*/  FFMA R72, R72, R29, R72 ;  /* 0x0000001d48487223 */ /* 0x000fce0000000048 */
.L_x_9451:
[----:B------:R-:W-:Y:S05]  /*2410*/  BSYNC B1 ;  /* 0x0000000000017941 */ /* 0x000fea0003800000 */
.L_x_9449:
        /* <DEDUP_REMOVED lines=27> */
.L_x_9453:
[----:B------:R-:W0:Y:S02]  /*25d0*/  MUFU.RCP R72, R59 ;  /* 0x0000003b00487308 */ /* 0x000e240000001000 */
[----:B0-----:R-:W-:-:S04]  /*25e0*/  FFMA R0, R59, R72, -1 ;  /* 0xbf8000003b007423 */ /* 0x001fc80000000048 */
[----:B------:R-:W-:-:S04]  /*25f0*/  FADD.FTZ R29, -R0, -RZ ;  /* 0x800000ff001d7221 */ /* 0x000fc80000010100 */
[----:B------:R-:W-:-:S07]  /*2600*/  FFMA R72, R72, R29, R72 ;  /* 0x0000001d48487223 */ /* 0x000fce0000000048 */
.L_x_9454:
[----:B------:R-:W-:Y:S05]  /*2610*/  BSYNC B1 ;  /* 0x0000000000017941 */ /* 0x000fea0003800000 */
.L_x_9452:
        /* <DEDUP_REMOVED lines=22> */
.L_x_9456:
[----:B------:R-:W0:Y:S02]  /*2780*/  MUFU.RCP R72, R59 ;  /* 0x0000003b00487308 */ /* 0x000e240000001000 */
[----:B0-----:R-:W-:-:S04]  /*2790*/  FFMA R0, R59, R72, -1 ;  /* 0xbf8000003b007423 */ /* 0x001fc80000000048 */
[----:B------:R-:W-:-:S04]  /*27a0*/  FADD.FTZ R51, -R0, -RZ ;  /* 0x800000ff00337221 */ /* 0x000fc80000010100 */
[----:B------:R-:W-:-:S07]  /*27b0*/  FFMA R72, R72, R51, R72 ;  /* 0x0000003348487223 */ /* 0x000fce0000000048 */
.L_x_9457:
[----:B------:R-:W-:Y:S05]  /*27c0*/  BSYNC B1 ;  /* 0x0000000000017941 */ /* 0x000fea0003800000 */
.L_x_9455:
        /* <DEDUP_REMOVED lines=26> */
[----:B------:R-:W-:Y:S01]  /*2970*/  MOV R68, R72 ;  /* 0x0000004800447202 */ /* 0x000fe20000000f00 */
[----:B------:R-:W-:Y:S06]  /*2980*/  BRA `(.L_x_9460) ;  /* 0x0000000000107947 */ /* 0x000fec0003800000 */
.L_x_9459:
[----:B------:R-:W0:Y:S02]  /*2990*/  MUFU.RCP R68, R59 ;  /* 0x0000003b00447308 */ /* 0x000e240000001000 */
[----:B0-----:R-:W-:-:S04]  /*29a0*/  FFMA R0, R59, R68, -1 ;  /* 0xbf8000003b007423 */ /* 0x001fc80000000044 */
[----:B------:R-:W-:-:S04]  /*29b0*/  FADD.FTZ R43, -R0, -RZ ;  /* 0x800000ff002b7221 */ /* 0x000fc80000010100 */
[----:B------:R-:W-:-:S07]  /*29c0*/  FFMA R68, R68, R43, R68 ;  /* 0x0000002b44447223 */ /* 0x000fce0000000044 */
.L_x_9460:
[----:B------:R-:W-:Y:S05]  /*29d0*/  BSYNC B1 ;  /* 0x0000000000017941 */ /* 0x000fea0003800000 */
.L_x_9458:
        /* <DEDUP_REMOVED lines=39> */
[----:B------:R-:W-:Y:S01]  /*2c50*/  F2FP.SATFINITE.E5M2.F32.PACK_AB_MERGE_C R53, RZ, R53, RZ ;  /* 0x00000035ff35723e */ /* 0x000fe200048060ff */
[----:B-1----:R-:W-:Y:S01]  /*2c60*/  FMUL R67, R32, UR6 ;  /* 0x0000000620437c20 */ /* 0x002fe20008400000 */
[----:B------:R-:W-:Y:S02]  /*2c70*/  IADD3 R70, P0, R70, UR7, RZ ;  /* 0x0000000746467c10 */ /* 0x000fe4000ff1e0ff */
[----:B------:R-:W-:Y:S02]  /*2c80*/  F2FP.SATFINITE.E5M2.F32.PACK_AB_MERGE_C R0, RZ, R0, RZ ;  /* 0x00000000ff00723e */ /* 0x000fe400048060ff */
[----:B------:R-:W-:Y:S02]  /*2c90*/  IADD3.X R71, R71, UR10, RZ, P0, !PT ;  /* 0x0000000a47477c10 */ /* 0x000fe400087fe4ff */
[----:B------:R-:W-:Y:S01]  /*2ca0*/  FMNMX R37, |R36|, R37, !PT ;  /* 0x0000002524257209 */ /* 0x000fe20007800200 */
[----:B------:R-:W-:Y:S01]  /*2cb0*/  FMUL R36, R50, UR6 ;  /* 0x0000000632247c20 */ /* 0x000fe20008400000 */
[----:B------:R-:W-:-:S02]  /*2cc0*/  F2FP.SATFINITE.E5M2.F32.PACK_AB_MERGE_C R68, RZ, R68, RZ ;  /* 0x00000044ff44723e */ /* 0x000fc400048060ff */
[----:B0-----:R-:W-:Y:S02]  /*2cd0*/  IADD3 R23, P0, R21, R30, RZ ;  /* 0x0000001e15177210 */ /* 0x001fe40007f1e0ff */
[----:B------:R-:W-:Y:S02]  /*2ce0*/  PRMT R77, R0, 0x7604, R53 ;  /* 0x00007604004d7816 */ /* 0x000fe40000000035 */
[----:B------:R-:W-:Y:S01]  /*2cf0*/  FMNMX R42, |R26|, R37, !PT ;  /* 0x000000251a2a7209 */ /* 0x000fe20007800200 */
[----:B------:R-:W-:Y:S01]  /*2d00*/  IMAD.X R24, R22, 0x1, R31, P0 ;  /* 0x0000000116187824 */ /* 0x000fe200000e061f */
[----:B------:R-:W-:Y:S01]  /*2d10*/  IADD3 R72, P0, R23, R72, RZ ;  /* 0x0000004817487210 */ /* 0x000fe20007f1e0ff */
[----:B------:R0:W-:Y:S01]  /*2d20*/  STG.E.U16 desc[UR8][R70.64], R77 ;  /* 0x0000004d46007986 */ /* 0x0001e2000c101508 */
[----:B------:R-:W-:Y:S02]  /*2d30*/  F2FP.SATFINITE.E5M2.F32.PACK_AB_MERGE_C R31, RZ, R67, RZ ;  /* 0x00000043ff1f723e */ /* 0x000fe400048060ff */
[----:B--2---:R-:W-:-:S02]  /*2d40*/  IADD3.X R73, R24, R63, RZ, P0, !PT ;  /* 0x0000003f18497210 */ /* 0x004fc400007fe4ff */
[----:B------:R-:W-:Y:S02]  /*2d50*/  LOP3.LUT R63, R58, 0xffff, RZ, 0xc0, !PT ;  /* 0x0000ffff3a3f7812 */ /* 0x000fe400078ec0ff */
[----:B------:R-:W-:Y:S02]  /*2d60*/  PRMT R67, R31, 0x7604, R68 ;  /* 0x000076041f437816 */ /* 0x000fe40000000044 */
[----:B------:R-:W-:Y:S01]  /*2d70*/  PRMT R58, R63, 0x7604, R54 ;  /* 0x000076043f3a7816 */ /* 0x000fe20000000036 */
[----:B------:R-:W-:Y:S01]  /*2d80*/  FMUL R54, R49, UR6 ;  /* 0x0000000631367c20 */ /* 0x000fe20008400000 */
[----:B------:R-:W-:Y:S01]  /*2d90*/  F2FP.SATFINITE.E5M2.F32.PACK_AB_MERGE_C R63, RZ, R36, RZ ;  /* 0x00000024ff3f723e */ /* 0x000fe200048060ff */
[----:B------:R1:W-:Y:S01]  /*2da0*/  STG.E.U16 desc[UR8][R72.64], R67 ;  /* 0x0000004348007986 */ /* 0x0003e2000c101508 */
[----:B------:R-:W-:Y:S02]  /*2db0*/  IADD3 R36, P0, R72, UR12, RZ ;  /* 0x0000000c48247c10 */ /* 0x000fe4000ff1e0ff */
[----:B------:R-:W-:-:S02]  /*2dc0*/  F2FP.SATFINITE.E5M2.F32.PACK_AB_MERGE_C R54, RZ, R54, RZ ;  /* 0x00000036ff36723e */ /* 0x000fc400048060ff */
        /* <DEDUP_REMOVED lines=25> */
[----:B------:R-:W-:Y:S02]  /*2f60*/  F2FP.SATFINITE.E5M2.F32.PACK_AB_MERGE_C R63, RZ, R63, RZ ;  /* 0x0000003fff3f723e */ /* 0x000fe400048060ff */
[----:B------:R-:W-:Y:S02]  /*2f70*/  F2FP.SATFINITE.E5M2.F32.PACK_AB_MERGE_C R52, RZ, R52, RZ ;  /* 0x00000034ff34723e */ /* 0x000fe400048060ff */
        /* <DEDUP_REMOVED lines=15> */
[----:B------:R-:W-:Y:S02]  /*3070*/  F2FP.SATFINITE.E5M2.F32.PACK_AB_MERGE_C R72, RZ, R72, RZ ;  /* 0x00000048ff48723e */ /* 0x000fe400048060ff */
[----:B0-----:R-:W-:Y:S01]  /*3080*/  IADD3.X R45, R37, UR10, RZ, P2, !PT ;  /* 0x0000000a252d7c10 */ /* 0x001fe200097fe4ff */
[----:B------:R-:W-:Y:S01]  /*3090*/  IMAD.SHL.U32 R37, R34, 0x4, RZ ;  /* 0x0000000422257824 */ /* 0x000fe200078e00ff */
[----:B------:R-:W-:Y:S02]  /*30a0*/  LEA.HI.X R81, R73, R12, R36, 0x2, P0 ;  /* 0x0000000c49517211 */ /* 0x000fe400000f1424 */
[----:B------:R-:W-:-:S02]  /*30b0*/  F2FP.SATFINITE.E5M2.F32.PACK_AB_MERGE_C R71, RZ, R71, RZ ;  /* 0x00000047ff47723e */ /* 0x000fc400048060ff */
        /* <DEDUP_REMOVED lines=87> */
[----:B-----5:R-:W-:Y:S05]  /*3630*/  CALL.REL.NOINC `($__internal_207_$__cuda_sm20_rcp_rn_f32_slowpath) ;  /* 0x0000008400307944 */ /* 0x020fea0003c00000 */
[----:B------:R-:W-:Y:S05]  /*3640*/  BRA `(.L_x_9463) ;  /* 0x0000000000107947 */ /* 0x000fea0003800000 */
.L_x_9462:
[----:B------:R-:W0:Y:S02]  /*3650*/  MUFU.RCP R53, R2 ;  /* 0x0000000200357308 */ /* 0x000e240000001000 */
[----:B0-----:R-:W-:-:S04]  /*3660*/  FFMA R0, R2, R53, -1 ;  /* 0xbf80000002007423 */ /* 0x001fc80000000035 */
[----:B------:R-:W-:-:S04]  /*3670*/  FADD.FTZ R0, -R0, -RZ ;  /* 0x800000ff00007221 */ /* 0x000fc80000010100 */
[----:B------:R-:W-:-:S07]  /*3680*/  FFMA R72, R53, R0, R53 ;  /* 0x0000000035487223 */ /* 0x000fce0000000035 */
.L_x_9463:
[----:B------:R-:W-:Y:S05]  /*3690*/  BSYNC B1 ;  /* 0x0000000000017941 */ /* 0x000fea0003800000 */
.L_x_9461:
        /* <DEDUP_REMOVED lines=25> */
[----:B-----5:R-:W-:Y:S05]  /*3830*/  CALL.REL.NOINC `($__internal_207_$__cuda_sm20_rcp_rn_f32_slowpath) ;  /* 0x0000008000b07944 */ /* 0x020fea0003c00000 */
[----:B------:R-:W-:Y:S05]  /*3840*/  BRA `(.L_x_9466) ;  /* 0x0000000000107947 */ /* 0x000fea0003800000 */
.L_x_9465:
[----:B------:R-:W0:Y:S02]  /*3850*/  MUFU.RCP R72, R67 ;  /* 0x0000004300487308 */ /* 0x000e240000001000 */
[----:B0-----:R-:W-:-:S04]  /*3860*/  FFMA R0, R67, R72, -1 ;  /* 0xbf80000043007423 */ /* 0x001fc80000000048 */
[----:B------:R-:W-:-:S04]  /*3870*/  FADD.FTZ R63, -R0, -RZ ;  /* 0x800000ff003f7221 */ /* 0x000fc80000010100 */
[----:B------:R-:W-:-:S07]  /*3880*/  FFMA R72, R72, R63, R72 ;  /* 0x0000003f48487223 */ /* 0x000fce0000000048 */
.L_x_9466:
[----:B------:R-:W-:Y:S05]  /*3890*/  BSYNC B1 ;  /* 0x0000000000017941 */ /* 0x000fea0003800000 */
.L_x_9464:
        /* <DEDUP_REMOVED lines=20> */
[----:B-----5:R-:W-:Y:S05]  /*39e0*/  CALL.REL.NOINC `($__internal_207_$__cuda_sm20_rcp_rn_f32_slowpath) ;  /* 0x0000008000447944 */ /* 0x020fea0003c00000 */
[----:B------:R-:W-:Y:S05]  /*39f0*/  BRA `(.L_x_9469) ;  /* 0x0000000000107947 */ /* 0x000fea0003800000 */
.L_x_9468:
[----:B------:R-:W0:Y:S02]  /*3a00*/  MUFU.RCP R72, R67 ;  /* 0x0000004300487308 */ /* 0x000e240000001000 */
[----:B0-----:R-:W-:-:S04]  /*3a10*/  FFMA R0, R67, R72, -1 ;  /* 0xbf80000043007423 */ /* 0x001fc80000000048 */
[----:B------:R-:W-:-:S04]  /*3a20*/  FADD.FTZ R59, -R0, -RZ ;  /* 0x800000ff003b7221 */ /* 0x000fc80000010100 */
[----:B------:R-:W-:-:S07]  /*3a30*/  FFMA R72, R72, R59, R72 ;  /* 0x0000003b48487223 */ /* 0x000fce0000000048 */
.L_x_9469:
[----:B------:R-:W-:Y:S05]  /*3a40*/  BSYNC B1 ;  /* 0x0000000000017941 */ /* 0x000fea0003800000 */
.L_x_9467:
        /* <DEDUP_REMOVED lines=25> */
[----:B-----5:R-:W-:Y:S05]  /*3be0*/  CALL.REL.NOINC `($__internal_207_$__cuda_sm20_rcp_rn_f32_slowpath) ;  /* 0x0000007c00c47944 */ /* 0x020fea0003c00000 */
[----:B------:R-:W-:Y:S05]  /*3bf0*/  BRA `(.L_x_9472) ;  /* 0x0000000000107947 */ /* 0x000fea0003800000 */
.L_x_9471:
[----:B------:R-:W0:Y:S02]  /*3c00*/  MUFU.RCP R72, R67 ;  /* 0x0000004300487308 */ /* 0x000e240000001000 */
[----:B0-----:R-:W-:-:S04]  /*3c10*/  FFMA R0, R67, R72, -1 ;  /* 0xbf80000043007423 */ /* 0x001fc80000000048 */
[----:B------:R-:W-:-:S04]  /*3c20*/  FADD.FTZ R57, -R0, -RZ ;  /* 0x800000ff00397221 */ /* 0x000fc80000010100 */
[----:B------:R-:W-:-:S07]  /*3c30*/  FFMA R72, R72, R57, R72 ;  /* 0x0000003948487223 */ /* 0x000fce0000000048 */
.L_x_9472:
[----:B------:R-:W-:Y:S05]  /*3c40*/  BSYNC B1 ;  /* 0x0000000000017941 */ /* 0x000fea0003800000 */
.L_x_9470:
        /* <DEDUP_REMOVED lines=20> */
[----:B-----5:R-:W-:Y:S05]  /*3d90*/  CALL.REL.NOINC `($__internal_207_$__cuda_sm20_rcp_rn_f32_slowpath) ;  /* 0x0000007c00587944 */ /* 0x020fea0003c00000 */
[----:B------:R-:W-:Y:S05]  /*3da0*/  BRA `(.L_x_9475) ;  /* 0x0000000000107947 */ /* 0x000fea0003800000 */
.L_x_9474:
[----:B------:R-:W0:Y:S02]  /*3db0*/  MUFU.RCP R72, R63 ;  /* 0x0000003f00487308 */ /* 0x000e240000001000 */
[----:B0-----:R-:W-:-:S04]  /*3dc0*/  FFMA R0, R63, R72, -1 ;  /* 0xbf8000003f007423 */ /* 0x001fc80000000048 */
[----:B------:R-:W-:-:S04]  /*3dd0*/  FADD.FTZ R59, -R0, -RZ ;  /* 0x800000ff003b7221 */ /* 0x000fc80000010100 */
[----:B------:R-:W-:-:S07]  /*3de0*/  FFMA R72, R72, R59, R72 ;  /* 0x0000003b48487223 */ /* 0x000fce0000000048 */
.L_x_9475:
[----:B------:R-:W-:Y:S05]  /*3df0*/  BSYNC B1 ;  /* 0x0000000000017941 */ /* 0x000fea0003800000 */
.L_x_9473:
        /* <DEDUP_REMOVED lines=25> */
[----:B-----5:R-:W-:Y:S05]  /*3f90*/  CALL.REL.NOINC `($__internal_207_$__cuda_sm20_rcp_rn_f32_slowpath) ;  /* 0x0000007800d87944 */ /* 0x020fea0003c00000 */
[----:B------:R-:W-:Y:S05]  /*3fa0*/  BRA `(.L_x_9478) ;  /* 0x0000000000107947 */ /* 0x000fea0003800000 */
.L_x_9477:
[----:B------:R-:W0:Y:S02]  /*3fb0*/  MUFU.RCP R72, R67 ;  /* 0x0000004300487308 */ /* 0x000e240000001000 */
[----:B0-----:R-:W-:-:S04]  /*3fc0*/  FFMA R0, R67, R72, -1 ;  /* 0xbf80000043007423 */ /* 0x001fc80000000048 */
[----:B------:R-:W-:-:S04]  /*3fd0*/  FADD.FTZ R59, -R0, -RZ ;  /* 0x800000ff003b7221 */ /* 0x000fc80000010100 */
[----:B------:R-:W-:-:S07]  /*3fe0*/  FFMA R72, R72, R59, R72 ;  /* 0x0000003b48487223 */ /* 0x000fce0000000048 */
.L_x_9478:
[----:B------:R-:W-:Y:S05]  /*3ff0*/  BSYNC B1 ;  /* 0x0000000000017941 */ /* 0x000fea0003800000 */
.L_x_9476:
        /* <DEDUP_REMOVED lines=22> */
.L_x_9480:
[----:B------:R-:W0:Y:S02]  /*4160*/  MUFU.RCP R72, R67 ;  /* 0x0000004300487308 */ /* 0x000e240000001000 */
[----:B0-----:R-:W-:-:S04]  /*4170*/  FFMA R0, R67, R72, -1 ;  /* 0xbf80000043007423 */ /* 0x001fc80000000048 */
[----:B------:R-:W-:-:S04]  /*4180*/  FADD.FTZ R63, -R0, -RZ ;  /* 0x800000ff003f7221 */ /* 0x000fc80000010100 */
[----:B------:R-:W-:-:S07]  /*4190*/  FFMA R72, R72, R63, R72 ;  /* 0x0000003f48487223 */ /* 0x000fce0000000048 */
.L_x_9481:
[----:B------:R-:W-:Y:S05]  /*41a0*/  BSYNC B1 ;  /* 0x0000000000017941 */ /* 0x000fea0003800000 */
.L_x_9479:
        /* <DEDUP_REMOVED lines=27> */
.L_x_9483:
[----:B------:R-:W0:Y:S02]  /*4360*/  MUFU.RCP R72, R67 ;  /* 0x0000004300487308 */ /* 0x000e240000001000 */
[----:B0-----:R-:W-:-:S04]  /*4370*/  FFMA R0, R67, R72, -1 ;  /* 0xbf80000043007423 */ /* 0x001fc80000000048 */
[----:B------:R-:W-:-:S04]  /*4380*/  FADD.FTZ R61, -R0, -RZ ;  /* 0x800000ff003d7221 */ /* 0x000fc80000010100 */
[----:B------:R-:W-:-:S07]  /*4390*/  FFMA R72, R72, R61, R72 ;  /* 0x0000003d48487223 */ /* 0x000fce0000000048 */
.L_x_9484:
[----:B------:R-:W-:Y:S05]  /*43a0*/  BSYNC B1 ;  /* 0x0000000000017941 */ /* 0x000fea0003800000 */
.L_x_9482:
        /* <DEDUP_REMOVED lines=20> */
[----:B-----5:R-:W-:Y:S05]  /*44f0*/  CALL.REL.NOINC `($__internal_207_$__cuda_sm20_rcp_rn_f32_slowpath) ;  /* 0x0000007400807944 */ /* 0x020fea0003c00000 */
[----:B------:R-:W-:Y:S05]  /*4500*/  BRA `(.L_x_9487) ;  /* 0x0000000000107947 */ /* 0x000fea0003800000 */
.L_x_9486:
[----:B------:R-:W0:Y:S02]  /*4510*/  MUFU.RCP R72, R67 ;  /* 0x0000004300487308 */ /* 0x000e240000001000 */
[----:B0-----:R-:W-:-:S04]  /*4520*/  FFMA R0, R67, R72, -1 ;  /* 0xbf80000043007423 */ /* 0x001fc80000000048 */
[----:B------:R-:W-:-:S04]  /*4530*/  FADD.FTZ R63, -R0, -RZ ;  /* 0x800000ff003f7221 */ /* 0x000fc80000010100 */
[----:B------:R-:W-:-:S07]  /*4540*/  FFMA R72, R72, R63, R72 ;  /* 0x0000003f48487223 */ /* 0x000fce0000000048 */
.L_x_9487:
[----:B------:R-:W-:Y:S05]  /*4550*/  BSYNC B1 ;  /* 0x0000000000017941 */ /* 0x000fea0003800000 */
.L_x_9485:
        /* <DEDUP_REMOVED lines=27> */
.L_x_9489:
[----:B------:R-:W0:Y:S02]  /*4710*/  MUFU.RCP R72, R67 ;  /* 0x0000004300487308 */ /* 0x000e240000001000 */
[----:B0-----:R-:W-:-:S04]  /*4720*/  FFMA R0, R67, R72, -1 ;  /* 0xbf80000043007423 */ /* 0x001fc80000000048 */
[----:B------:R-:W-:-:S04]  /*4730*/  FADD.FTZ R63, -R0, -RZ ;  /* 0x800000ff003f7221 */ /* 0x000fc80000010100 */
[----:B------:R-:W-:-:S07]  /*4740*/  FFMA R72, R72, R63, R72 ;  /* 0x0000003f48487223 */ /* 0x000fce0000000048 */
.L_x_9490:
[----:B------:R-:W-:Y:S05]  /*4750*/  BSYNC B1 ;  /* 0x0000000000017941 */ /* 0x000fea0003800000 */
.L_x_9488:
        /* <DEDUP_REMOVED lines=20> */
[----:B-----5:R-:W-:Y:S05]  /*48a0*/  CALL.REL.NOINC `($__internal_207_$__cuda_sm20_rcp_rn_f32_slowpath) ;  /* 0x0000007000947944 */ /* 0x020fea0003c00000 */
[----:B------:R-:W-:Y:S05]  /*48b0*/  BRA `(.L_x_9493) ;  /* 0x0000000000107947 */ /* 0x000fea0003800000 */
.L_x_9492:
[----:B------:R-:W0:Y:S02]  /*48c0*/  MUFU.RCP R72, R71 ;  /* 0x0000004700487308 */ /* 0x000e240000001000 */
[----:B0-----:R-:W-:-:S04]  /*48d0*/  FFMA R0, R71, R72, -1 ;  /* 0xbf80000047007423 */ /* 0x001fc80000000048 */
[----:B------:R-:W-:-:S04]  /*48e0*/  FADD.FTZ R67, -R0, -RZ ;  /* 0x800000ff00437221 */ /* 0x000fc80000010100 */
[----:B------:R-:W-:-:S07]  /*48f0*/  FFMA R72, R72, R67, R72 ;  /* 0x0000004348487223 */ /* 0x000fce0000000048 */
.L_x_9493:
[----:B------:R-:W-:Y:S05]  /*4900*/  BSYNC B1 ;  /* 0x0000000000017941 */ /* 0x000fea0003800000 */
.L_x_9491:
        /* <DEDUP_REMOVED lines=27> */
.L_x_9495:
[----:B------:R-:W0:Y:S02]  /*4ac0*/  MUFU.RCP R72, R71 ;  /* 0x0000004700487308 */ /* 0x000e240000001000 */
[----:B0-----:R-:W-:-:S04]  /*4ad0*/  FFMA R0, R71, R72, -1 ;  /* 0xbf80000047007423 */ /* 0x001fc80000000048 */
[----:B------:R-:W-:-:S04]  /*4ae0*/  FADD.FTZ R65, -R0, -RZ ;  /* 0x800000ff00417221 */ /* 0x000fc80000010100 */
[----:B------:R-:W-:-:S07]  /*4af0*/  FFMA R72, R72, R65, R72 ;  /* 0x0000004148487223 */ /* 0x000fce0000000048 */
.L_x_9496:
[----:B------:R-:W-:Y:S05]  /*4b00*/  BSYNC B1 ;  /* 0x0000000000017941 */ /* 0x000fea0003800000 */
.L_x_9494:
        /* <DEDUP_REMOVED lines=22> */
.L_x_9498:
[----:B------:R-:W0:Y:S02]  /*4c70*/  MUFU.RCP R72, R71 ;  /* 0x0000004700487308 */ /* 0x000e240000001000 */
[----:B0-----:R-:W-:-:S04]  /*4c80*/  FFMA R0, R71, R72, -1 ;  /* 0xbf80000047007423 */ /* 0x001fc80000000048 */
[----:B------:R-:W-:-:S04]  /*4c90*/  FADD.FTZ R67, -R0, -RZ ;  /* 0x800000ff00437221 */ /* 0x000fc80000010100 */
[----:B------:R-:W-:-:S07]  /*4ca0*/  FFMA R72, R72, R67, R72 ;  /* 0x0000004348487223 */ /* 0x000fce0000000048 */
.L_x_9499:
[----:B------:R-:W-:Y:S05]  /*4cb0*/  BSYNC B1 ;  /* 0x0000000000017941 */ /* 0x000fea0003800000 */
.L_x_9497:
        /* <DEDUP_REMOVED lines=25> */
[----:B-----5:R-:W-:Y:S05]  /*4e50*/  CALL.REL.NOINC `($__internal_207_$__cuda_sm20_rcp_rn_f32_slowpath) ;  /* 0x0000006c00287944 */ /* 0x020fea0003c00000 */
[----:B------:R-:W-:Y:S05]  /*4e60*/  BRA `(.L_x_9502) ;  /* 0x0000000000107947 */ /* 0x000fea0003800000 */
.L_x_9501:
[----:B------:R-:W0:Y:S02]  /*4e70*/  MUFU.RCP R72, R73 ;  /* 0x0000004900487308 */ /* 0x000e240000001000 */
[----:B0-----:R-:W-:-:S04]  /*4e80*/  FFMA R0, R73, R72, -1 ;  /* 0xbf80000049007423 */ /* 0x001fc80000000048 */
[----:B------:R-:W-:-:S04]  /*4e90*/  FADD.FTZ R67, -R0, -RZ ;  /* 0x800000ff00437221 */ /* 0x000fc80000010100 */
[----:B------:R-:W-:-:S07]  /*4ea0*/  FFMA R72, R72, R67, R72 ;  /* 0x0000004348487223 */ /* 0x000fce0000000048 */
.L_x_9502:
[----:B------:R-:W-:Y:S05]  /*4eb0*/  BSYNC B1 ;  /* 0x0000000000017941 */ /* 0x000fea0003800000 */
.L_x_9500:
        /* <DEDUP_REMOVED lines=22> */
.L_x_9504:
[----:B------:R-:W0:Y:S02]  /*5020*/  MUFU.RCP R72, R73 ;  /* 0x0000004900487308 */ /* 0x000e240000001000 */
[----:B0-----:R-:W-:-:S04]  /*5030*/  FFMA R0, R73, R72, -1 ;  /* 0xbf80000049007423 */ /* 0x001fc80000000048 */
[----:B------:R-:W-:-:S04]  /*5040*/  FADD.FTZ R67, -R0, -RZ ;  /* 0x800000ff00437221 */ /* 0x000fc80000010100 */
[----:B------:R-:W-:-:S07]  /*5050*/  FFMA R72, R72, R67, R72 ;  /* 0x0000004348487223 */ /* 0x000fce0000000048 */
.L_x_9505:
[----:B------:R-:W-:Y:S05]  /*5060*/  BSYNC B1 ;  /* 0x0000000000017941 */ /* 0x000fea0003800000 */
.L_x_9503:
        /* <DEDUP_REMOVED lines=24> */
[----:B-----5:R-:W-:Y:S05]  /*51f0*/  CALL.REL.NOINC `($__internal_207_$__cuda_sm20_rcp_rn_f32_slowpath) ;  /* 0x0000006800407944 */ /* 0x020fea0003c00000 */
[----:B------:R-:W-:Y:S05]  /*5200*/  BRA `(.L_x_9508) ;  /* 0x0000000000107947 */ /* 0x000fea0003800000 */
.L_x_9507:
[----:B------:R-:W0:Y:S02]  /*5210*/  MUFU.RCP R67, R0 ;  /* 0x0000000000437308 */ /* 0x000e240000001000 */
[----:B0-----:R-:W-:-:S04]  /*5220*/  FFMA R2, R0, R67, -1 ;  /* 0xbf80000000027423 */ /* 0x001fc80000000043 */
[----:B------:R-:W-:-:S04]  /*5230*/  FADD.FTZ R2, -R2, -RZ ;  /* 0x800000ff02027221 */ /* 0x000fc80000010100 */
[----:B------:R-:W-:-:S07]  /*5240*/  FFMA R72, R67, R2, R67 ;  /* 0x0000000243487223 */ /* 0x000fce0000000043 */
.L_x_9508:
[----:B------:R-:W-:Y:S05]  /*5250*/  BSYNC B1 ;  /* 0x0000000000017941 */ /* 0x000fea0003800000 */
.L_x_9506:
        /* <DEDUP_REMOVED lines=10> */
[----:B------:R-:W-:Y:S01]  /*5300*/  F2FP.SATFINITE.E5M2.F32.PACK_AB_MERGE_C R52, RZ, R0, RZ ;  /* 0x00000000ff34723e */ /* 0x000fe200048060ff */
[----:B------:R-:W-:Y:S01]  /*5310*/  IMAD.X R67, R73, 0x1, R22, P0 ;  /* 0x0000000149437824 */ /* 0x000fe200000e0616 */
[----:B------:R-:W-:Y:S01]  /*5320*/  F2FP.SATFINITE.E5M2.F32.PACK_AB_MERGE_C R47, RZ, R2, RZ ;  /* 0x00000002ff2f723e */ /* 0x000fe200048060ff */
        /* <DEDUP_REMOVED lines=11> */
[----:B------:R-:W-:Y:S01]  /*53e0*/  F2FP.SATFINITE.E5M2.F32.PACK_AB_MERGE_C R51, RZ, R51, RZ ;  /* 0x00000033ff33723e */ /* 0x000fe200048060ff */
[----:B------:R0:W-:Y:S01]  /*53f0*/  STG.E.U16 desc[UR8][R66.64], R75 ;  /* 0x0000004b42007986 */ /* 0x0001e2000c101508 */
[----:B------:R-:W-:Y:S01]  /*5400*/  F2FP.SATFINITE.E5M2.F32.PACK_AB_MERGE_C R68, RZ, R68, RZ ;  /* 0x00000044ff44723e */ /* 0x000fe200048060ff */
[----:B------:R-:W-:Y:S01]  /*5410*/  FMUL R18, R56, UR6 ;  /* 0x0000000638127c20 */ /* 0x000fe20008400000 */
[----:B------:R-:W-:Y:S01]  /*5420*/  IADD3 R78, P0, R66, UR7, RZ ;  /* 0x00000007424e7c10 */ /* 0x000fe2000ff1e0ff */
[----:B------:R-:W-:Y:S01]  /*5430*/  UIMAD UR5, UR5, 0x5, URZ ;  /* 0x00000005050578a4 */ /* 0x000fe2000f8e023f */
[----:B------:R-:W-:-:S02]  /*5440*/  PRMT R81, R68, 0x7604, R51 ;  /* 0x0000760444517816 */ /* 0x000fc40000000033 */
[----:B------:R-:W-:Y:S02]  /*5450*/  IADD3.X R79, R67, UR10, RZ, P0, !PT ;  /* 0x0000000a434f7c10 */ /* 0x000fe400087fe4ff */
[----:B------:R-:W-:Y:S01]  /*5460*/  F2FP.SATFINITE.E5M2.F32.PACK_AB_MERGE_C R59, RZ, R59, RZ ;  /* 0x0000003bff3b723e */ /* 0x000fe200048060ff */
[----:B------:R1:W-:Y:S01]  /*5470*/  STG.E.U16 desc[UR8][R76.64], R81 ;  /* 0x000000514c007986 */ /* 0x0003e2000c101508 */
[----:B------:R-:W-:Y:S02]  /*5480*/  F2FP.SATFINITE.E5M2.F32.PACK_AB_MERGE_C R2, RZ, R2, RZ ;  /* 0x00000002ff02723e */ /* 0x000fe400048060ff */
[----:B0-----:R-:W-:Y:S02]  /*5490*/  IADD3 R66, P0, R76, UR7, RZ ;  /* 0x000000074c427c10 */ /* 0x001fe4000ff1e0ff */
[----:B------:R-:W-:Y:S02]  /*54a0*/  F2FP.SATFINITE.E5M2.F32.PACK_AB_MERGE_C R57, RZ, R57, RZ ;  /* 0x00000039ff39723e */ /* 0x000fe400048060ff */
[----:B------:R-:W-:-:S02]  /*54b0*/  F2FP.SATFINITE.E5M2.F32.PACK_AB_MERGE_C R0, RZ, R0, RZ ;  /* 0x00000000ff00723e */ /* 0x000fc400048060ff */
        /* <DEDUP_REMOVED lines=10> */
[----:B------:R-:W-:Y:S01]  /*5560*/  F2FP.SATFINITE.E5M2.F32.PACK_AB_MERGE_C R69, RZ, R69, RZ ;  /* 0x00000045ff45723e */ /* 0x000fe200048060ff */
[----:B------:R1:W-:Y:S01]  /*5570*/  STG.E.U16 desc[UR8][R66.64], R77 ;  /* 0x0000004d42007986 */ /* 0x0003e2000c101508 */
[----:B------:R-:W-:-:S02]  /*5580*/  IADD3 R74, P0, R74, R23, RZ ;  /* 0x000000174a4a7210 */ /* 0x000fc40007f1e0ff */
[----:B------:R-:W-:Y:S02]  /*5590*/  F2FP.SATFINITE.E5M2.F32.PACK_AB_MERGE_C R18, RZ, R18, RZ ;  /* 0x00000012ff12723e */ /* 0x000fe400048060ff */
[----:B------:R-:W-:Y:S02]  /*55a0*/  IADD3 R11, R11, 0x1d, RZ ;  /* 0x0000001d0b0b7810 */ /* 0x000fe40007ffe0ff */
[----:B0-----:R-:W-:Y:S02]  /*55b0*/  IADD3.X R75, R73, R24, RZ, P0, !PT ;  /* 0x00000018494b7210 */ /* 0x001fe400007fe4ff */
[----:B------:R-:W-:Y:S02]  /*55c0*/  PRMT R79, R18, 0x7604, R69 ;  /* 0x00007604124f7816 */ /* 0x000fe40000000045 */
[----:B------:R-:W-:Y:S02]  /*55d0*/  IADD3 R72, P0, R74, UR12, RZ ;  /* 0x0000000c4a487c10 */ /* 0x000fe4000ff1e0ff */
[----:B-1----:R-:W-:Y:S01]  /*55e0*/  F2FP.SATFINITE.E5M2.F32.PACK_AB_MERGE_C R66, RZ, R51, RZ ;  /* 0x00000033ff42723e */ /* 0x002fe200048060ff */
[----:B------:R0:W-:Y:S01]  /*55f0*/  STG.E.U16 desc[UR8][R74.64], R79 ;  /* 0x0000004f4a007986 */ /* 0x0001e2000c101508 */
[----:B------:R-:W-:-:S02]  /*5600*/  F2FP.SATFINITE.E5M2.F32.PACK_AB_MERGE_C R51, RZ, R61, RZ ;  /* 0x0000003dff33723e */ /* 0x000fc400048060ff */
        /* <DEDUP_REMOVED lines=21> */
[----:B------:R-:W-:Y:S02]  /*5760*/  F2FP.SATFINITE.E5M2.F32.PACK_AB_MERGE_C R68, RZ, R68, RZ ;  /* 0x00000044ff44723e */ /* 0x000fe400048060ff */
[----:B------:R-:W-:Y:S02]  /*5770*/  F2FP.SATFINITE.E5M2.F32.PACK_AB_MERGE_C R65, RZ, R65, RZ ;  /* 0x00000041ff41723e */ /* 0x000fe400048060ff */
[----:B------:R-:W-:Y:S02]  /*5780*/  F2FP.SATFINITE.E5M2.F32.PACK_AB_MERGE_C R66, RZ, R66, RZ ;  /* 0x00000042ff42723e */ /* 0x000fe400048060ff */
[----:B------:R-:W-:Y:S02]  /*5790*/  F2FP.SATFINITE.E5M2.F32.PACK_AB_MERGE_C R61, RZ, R61, RZ ;  /* 0x0000003dff3d723e */ /* 0x000fe400048060ff */
        /* <DEDUP_REMOVED lines=108> */
[----:B------:R-:W-:Y:S05]  /*5e60*/  CALL.REL.NOINC `($__internal_207_$__cuda_sm20_rcp_rn_f32_slowpath) ;  /* 0x0000005c00247944 */ /* 0x000fea0003c00000 */
[----:B------:R-:W-:Y:S05]  /*5e70*/  BRA `(.L_x_9511) ;  /* 0x0000000000107947 */ /* 0x000fea0003800000 */
.L_x_9510:
[----:B------:R-:W0:Y:S02]  /*5e80*/  MUFU.RCP R61, R2 ;  /* 0x00000002003d7308 */ /* 0x000e240000001000 */
[----:B0-----:R-:W-:-:S04]  /*5e90*/  FFMA R0, R2, R61, -1 ;  /* 0xbf80000002007423 */ /* 0x001fc8000000003d */
[----:B------:R-:W-:-:S04]  /*5ea0*/  FADD.FTZ R0, -R0, -RZ ;  /* 0x800000ff00007221 */ /* 0x000fc80000010100 */
[----:B------:R-:W-:-:S07]  /*5eb0*/  FFMA R72, R61, R0, R61 ;  /* 0x000000003d487223 */ /* 0x000fce000000003d */
.L_x_9511:
[----:B------:R-:W-:Y:S05]  /*5ec0*/  BSYNC B1 ;  /* 0x0000000000017941 */ /* 0x000fea0003800000 */
.L_x_9509:
        /* <DEDUP_REMOVED lines=27> */
.L_x_9513:
[----:B------:R-:W0:Y:S02]  /*6080*/  MUFU.RCP R72, R65 ;  /* 0x0000004100487308 */ /* 0x000e240000001000 */
[----:B0-----:R-:W-:-:S04]  /*6090*/  FFMA R0, R65, R72, -1 ;  /* 0xbf80000041007423 */ /* 0x001fc80000000048 */
[----:B------:R-:W-:-:S04]  /*60a0*/  FADD.FTZ R61, -R0, -RZ ;  /* 0x800000ff003d7221 */ /* 0x000fc80000010100 */
[----:B------:R-:W-:-:S07]  /*60b0*/  FFMA R72, R72, R61, R72 ;  /* 0x0000003d48487223 */ /* 0x000fce0000000048 */
.L_x_9514:
[----:B------:R-:W-:Y:S05]  /*60c0*/  BSYNC B1 ;  /* 0x0000000000017941 */ /* 0x000fea0003800000 */
.L_x_9512:
        /* <DEDUP_REMOVED lines=22> */
.L_x_9516:
[----:B------:R-:W0:Y:S02]  /*6230*/  MUFU.RCP R72, R65 ;  /* 0x0000004100487308 */ /* 0x000e240000001000 */
[----:B0-----:R-:W-:-:S04]  /*6240*/  FFMA R0, R65, R72, -1 ;  /* 0xbf80000041007423 */ /* 0x001fc80000000048 */
[----:B------:R-:W-:-:S04]  /*6250*/  FADD.FTZ R63, -R0, -RZ ;  /* 0x800000ff003f7221 */ /* 0x000fc80000010100 */
[----:B------:R-:W-:-:S07]  /*6260*/  FFMA R72, R72, R63, R72 ;  /* 0x0000003f48487223 */ /* 0x000fce0000000048 */
.L_x_9517:
[----:B------:R-:W-:Y:S05]  /*6270*/  BSYNC B1 ;  /* 0x0000000000017941 */ /* 0x000fea0003800000 */
.L_x_9515:
        /* <DEDUP_REMOVED lines=25> */
[----:B------:R-:W-:Y:S05]  /*6410*/  CALL.REL.NOINC `($__internal_207_$__cuda_sm20_rcp_rn_f32_slowpath) ;  /* 0x0000005400b87944 */ /* 0x000fea0003c00000 */
[----:B------:R-:W-:Y:S05]  /*6420*/  BRA `(.L_x_9520) ;  /* 0x0000000000107947 */ /* 0x000fea0003800000 */
.L_x_9519:
[----:B------:R-:W0:Y:S02]  /*6430*/  MUFU.RCP R72, R65 ;  /* 0x0000004100487308 */ /* 0x000e240000001000 */
[----:B0-----:R-:W-:-:S04]  /*6440*/  FFMA R0, R65, R72, -1 ;  /* 0xbf80000041007423 */ /* 0x001fc80000000048 */
[----:B------:R-:W-:-:S04]  /*6450*/  FADD.FTZ R31, -R0, -RZ ;  /* 0x800000ff001f7221 */ /* 0x000fc80000010100 */
[----:B------:R-:W-:-:S07]  /*6460*/  FFMA R72, R72, R31, R72 ;  /* 0x0000001f48487223 */ /* 0x000fce0000000048 */
.L_x_9520:
[----:B------:R-:W-:Y:S05]  /*6470*/  BSYNC B1 ;  /* 0x0000000000017941 */ /* 0x000fea0003800000 */
.L_x_9518:
        /* <DEDUP_REMOVED lines=20> */
[----:B------:R-:W-:Y:S05]  /*65c0*/  CALL.REL.NOINC `($__internal_207_$__cuda_sm20_rcp_rn_f32_slowpath) ;  /* 0x00000054004c7944 */ /* 0x000fea0003c00000 */
[----:B------:R-:W-:Y:S05]  /*65d0*/  BRA `(.L_x_9523) ;  /* 0x0000000000107947 */ /* 0x000fea0003800000 */
.L_x_9522:
[----:B------:R-:W0:Y:S02]  /*65e0*/  MUFU.RCP R72, R65 ;  /* 0x0000004100487308 */ /* 0x000e240000001000 */
[----:B0-----:R-:W-:-:S04]  /*65f0*/  FFMA R0, R65, R72, -1 ;  /* 0xbf80000041007423 */ /* 0x001fc80000000048 */
[----:B------:R-:W-:-:S04]  /*6600*/  FADD.FTZ R63, -R0, -RZ ;  /* 0x800000ff003f7221 */ /* 0x000fc80000010100 */
[----:B------:R-:W-:-:S07]  /*6610*/  FFMA R72, R72, R63, R72 ;  /* 0x0000003f48487223 */ /* 0x000fce0000000048 */
.L_x_9523:
[----:B------:R-:W-:Y:S05]  /*6620*/  BSYNC B1 ;  /* 0x0000000000017941 */ /* 0x000fea0003800000 */
.L_x_9521:
        /* <DEDUP_REMOVED lines=27> */
.L_x_9525:
[----:B------:R-:W0:Y:S02]  /*67e0*/  MUFU.RCP R72, R67 ;  /* 0x0000004300487308 */ /* 0x000e240000001000 */
[----:B0-----:R-:W-:-:S04]  /*67f0*/  FFMA R0, R67, R72, -1 ;  /* 0xbf80000043007423 */ /* 0x001fc80000000048 */
[----:B------:R-:W-:-:S04]  /*6800*/  FADD.FTZ R65, -R0, -RZ ;  /* 0x800000ff00417221 */ /* 0x000fc80000010100 */
[----:B------:R-:W-:-:S07]  /*6810*/  FFMA R72, R72, R65, R72 ;  /* 0x0000004148487223 */ /* 0x000fce0000000048 */
.L_x_9526:
[----:B------:R-:W-:Y:S05]  /*6820*/  BSYNC B1 ;  /* 0x0000000000017941 */ /* 0x000fea0003800000 */
.L_x_9524:
        /* <DEDUP_REMOVED lines=22> */
.L_x_9528:
[----:B------:R-:W0:Y:S02]  /*6990*/  MUFU.RCP R72, R67 ;  /* 0x0000004300487308 */ /* 0x000e240000001000 */
[----:B0-----:R-:W-:-:S04]  /*69a0*/  FFMA R0, R67, R72, -1 ;  /* 0xbf80000043007423 */ /* 0x001fc80000000048 */
[----:B------:R-:W-:-:S04]  /*69b0*/  FADD.FTZ R63, -R0, -RZ ;  /* 0x800000ff003f7221 */ /* 0x000fc80000010100 */
[----:B------:R-:W-:-:S07]  /*69c0*/  FFMA R72, R72, R63, R72 ;  /* 0x0000003f48487223 */ /* 0x000fce0000000048 */
.L_x_9529:
[----:B------:R-:W-:Y:S05]  /*69d0*/  BSYNC B1 ;  /* 0x0000000000017941 */ /* 0x000fea0003800000 */
.L_x_9527:
        /* <DEDUP_REMOVED lines=27> */
.L_x_9531:
[----:B------:R-:W0:Y:S02]  /*6b90*/  MUFU.RCP R72, R67 ;  /* 0x0000004300487308 */ /* 0x000e240000001000 */
[----:B0-----:R-:W-:-:S04]  /*6ba0*/  FFMA R0, R67, R72, -1 ;  /* 0xbf80000043007423 */ /* 0x001fc80000000048 */
[----:B------:R-:W-:-:S04]  /*6bb0*/  FADD.FTZ R43, -R0, -RZ ;  /* 0x800000ff002b7221 */ /* 0x000fc80000010100 */
[----:B------:R-:W-:-:S07]  /*6bc0*/  FFMA R72, R72, R43, R72 ;  /* 0x0000002b48487223 */ /* 0x000fce0000000048 */
.L_x_9532:
[----:B------:R-:W-:Y:S05]  /*6bd0*/  BSYNC B1 ;  /* 0x0000000000017941 */ /* 0x000fea0003800000 */
.L_x_9530:
        /* <DEDUP_REMOVED lines=20> */
[----:B------:R-:W-:Y:S05]  /*6d20*/  CALL.REL.NOINC `($__internal_207_$__cuda_sm20_rcp_rn_f32_slowpath) ;  /* 0x0000004c00747944 */ /* 0x000fea0003c00000 */
[----:B------:R-:W-:Y:S05]  /*6d30*/  BRA `(.L_x_9535) ;  /* 0x0000000000107947 */ /* 0x000fea0003800000 */
.L_x_9534:
[----:B------:R-:W0:Y:S02]  /*6d40*/  MUFU.RCP R72, R65 ;  /* 0x0000004100487308 */ /* 0x000e240000001000 */
[----:B0-----:R-:W-:-:S04]  /*6d50*/  FFMA R0, R65, R72, -1 ;  /* 0xbf80000041007423 */ /* 0x001fc80000000048 */
[----:B------:R-:W-:-:S04]  /*6d60*/  FADD.FTZ R33, -R0, -RZ ;  /* 0x800000ff00217221 */ /* 0x000fc80000010100 */
[----:B------:R-:W-:-:S07]  /*6d70*/  FFMA R72, R72, R33, R72 ;  /* 0x0000002148487223 */ /* 0x000fce0000000048 */
.L_x_9535:
[----:B------:R-:W-:Y:S05]  /*6d80*/  BSYNC B1 ;  /* 0x0000000000017941 */ /* 0x000fea0003800000 */
.L_x_9533:
        /* <DEDUP_REMOVED lines=27> */
.L_x_9537:
[----:B------:R-:W0:Y:S02]  /*6f40*/  MUFU.RCP R72, R67 ;  /* 0x0000004300487308 */ /* 0x000e240000001000 */
[----:B0-----:R-:W-:-:S04]  /*6f50*/  FFMA R0, R67, R72, -1 ;  /* 0xbf80000043007423 */ /* 0x001fc80000000048 */
[----:B------:R-:W-:-:S04]  /*6f60*/  FADD.FTZ R65, -R0, -RZ ;  /* 0x800000ff00417221 */ /* 0x000fc80000010100 */
[----:B------:R-:W-:-:S07]  /*6f70*/  FFMA R72, R72, R65, R72 ;  /* 0x0000004148487223 */ /* 0x000fce0000000048 */
.L_x_9538:
[----:B------:R-:W-:Y:S05]  /*6f80*/  BSYNC B1 ;  /* 0x0000000000017941 */ /* 0x000fea0003800000 */
.L_x_9536:
        /* <DEDUP_REMOVED lines=22> */
.L_x_9540:
[----:B------:R-:W0:Y:S02]  /*70f0*/  MUFU.RCP R72, R67 ;  /* 0x0000004300487308 */ /* 0x000e240000001000 */
[----:B0-----:R-:W-:-:S04]  /*7100*/  FFMA R0, R67, R72, -1 ;  /* 0xbf80000043007423 */ /* 0x001fc80000000048 */
[----:B------:R-:W-:-:S04]  /*7110*/  FADD.FTZ R63, -R0, -RZ ;  /* 0x800000ff003f7221 */ /* 0x000fc80000010100 */
[----:B------:R-:W-:-:S07]  /*7120*/  FFMA R72, R72, R63, R72 ;  /* 0x0000003f48487223 */ /* 0x000fce0000000048 */
.L_x_9541:
[----:B------:R-:W-:Y:S05]  /*7130*/  BSYNC B1 ;  /* 0x0000000000017941 */ /* 0x000fea0003800000 */
.L_x_9539:
        /* <DEDUP_REMOVED lines=27> */
.L_x_9543:
[----:B------:R-:W0:Y:S02]  /*72f0*/  MUFU.RCP R72, R65 ;  /* 0x0000004100487308 */ /* 0x000e240000001000 */
[----:B0-----:R-:W-:-:S04]  /*7300*/  FFMA R0, R65, R72, -1 ;  /* 0xbf80000041007423 */ /* 0x001fc80000000048 */
[----:B------:R-:W-:-:S04]  /*7310*/  FADD.FTZ R37, -R0, -RZ ;  /* 0x800000ff00257221 */ /* 0x000fc80000010100 */
[----:B------:R-:W-:-:S07]  /*7320*/  FFMA R72, R72, R37, R72 ;  /* 0x0000002548487223 */ /* 0x000fce0000000048 */
.L_x_9544:
[----:B------:R-:W-:Y:S05]  /*7330*/  BSYNC B1 ;  /* 0x0000000000017941 */ /* 0x000fea0003800000 */
.L_x_9542:
        /* <DEDUP_REMOVED lines=22> */
.L_x_9546:
[----:B------:R-:W0:Y:S02]  /*74a0*/  MUFU.RCP R72, R67 ;  /* 0x0000004300487308 */ /* 0x000e240000001000 */
[----:B0-----:R-:W-:-:S04]  /*74b0*/  FFMA R0, R67, R72, -1 ;  /* 0xbf80000043007423 */ /* 0x001fc80000000048 */
[----:B------:R-:W-:-:S04]  /*74c0*/  FADD.FTZ R65, -R0, -RZ ;  /* 0x800000ff00417221 */ /* 0x000fc80000010100 */
[----:B------:R-:W-:-:S07]  /*74d0*/  FFMA R72, R72, R65, R72 ;  /* 0x0000004148487223 */ /* 0x000fce0000000048 */
.L_x_9547:
[----:B------:R-:W-:Y:S05]  /*74e0*/  BSYNC B1 ;  /* 0x0000000000017941 */ /* 0x000fea0003800000 */
.L_x_9545:
        /* <DEDUP_REMOVED lines=27> */
.L_x_9549:
[----:B------:R-:W0:Y:S02]  /*76a0*/  MUFU.RCP R72, R67 ;  /* 0x0000004300487308 */ /* 0x000e240000001000 */
[----:B0-----:R-:W-:-:S04]  /*76b0*/  FFMA R0, R67, R72, -1 ;  /* 0xbf80000043007423 */ /* 0x001fc80000000048 */
[----:B------:R-:W-:-:S04]  /*76c0*/  FADD.FTZ R37, -R0, -RZ ;  /* 0x800000ff00257221 */ /* 0x000fc80000010100 */
[----:B------:R-:W-:-:S07]  /*76d0*/  FFMA R72, R72, R37, R72 ;  /* 0x0000002548487223 */ /* 0x000fce0000000048 */
.L_x_9550:
[----:B------:R-:W-:Y:S05]  /*76e0*/  BSYNC B1 ;  /* 0x0000000000017941 */ /* 0x000fea0003800000 */
.L_x_9548:
        /* <DEDUP_REMOVED lines=22> */
.L_x_9552:
[----:B------:R-:W0:Y:S02]  /*7850*/  MUFU.RCP R72, R69 ;  /* 0x0000004500487308 */ /* 0x000e240000001000 */
[----:B0-----:R-:W-:-:S04]  /*7860*/  FFMA R0, R69, R72, -1 ;  /* 0xbf80000045007423 */ /* 0x001fc80000000048 */
[----:B------:R-:W-:-:S04]  /*7870*/  FADD.FTZ R67, -R0, -RZ ;  /* 0x800000ff00437221 */ /* 0x000fc80000010100 */
[----:B------:R-:W-:-:S07]  /*7880*/  FFMA R72, R72, R67, R72 ;  /* 0x0000004348487223 */ /* 0x000fce0000000048 */
.L_x_9553:
[----:B------:R-:W-:Y:S05]  /*7890*/  BSYNC B1 ;  /* 0x0000000000017941 */ /* 0x000fea0003800000 */
.L_x_9551:
        /* <DEDUP_REMOVED lines=27> */
.L_x_9555:
[----:B------:R-:W0:Y:S02]  /*7a50*/  MUFU.RCP R72, R69 ;  /* 0x0000004500487308 */ /* 0x000e240000001000 */
[----:B0-----:R-:W-:-:S04]  /*7a60*/  FFMA R0, R69, R72, -1 ;  /* 0xbf80000045007423 */ /* 0x001fc80000000048 */
[----:B------:R-:W-:-:S04]  /*7a70*/  FADD.FTZ R37, -R0, -RZ ;  /* 0x800000ff00257221 */ /* 0x000fc80000010100 */
[----:B------:R-:W-:-:S07]  /*7a80*/  FFMA R72, R72, R37, R72 ;  /* 0x0000002548487223 */ /* 0x000fce0000000048 */
.L_x_9556:
[----:B------:R-:W-:Y:S05]  /*7a90*/  BSYNC B1 ;  /* 0x0000000000017941 */ /* 0x000fea0003800000 */
.L_x_9554:
[----:B------:R-:W-:Y:S01]  /*7aa0*/  FMNMX R0, R55, |R60|, !PT ;  /* 0x4000003c37007209 */ /* 0x000fe20007800000 */
[----:B------:R-:W-:Y:S01]  /*7ab0*/  FMUL R37, R31, UR6 ;  /* 0x000000061f257c20 */ /* 0x000fe20008400000 */
[----:B------:R-:W-:Y:S01]  /*7ac0*/  FMUL R60, R60, UR6 ;  /* 0x000000063c3c7c20 */ /* 0x000fe20008400000 */
[----:B------:R-:W-:Y:S01]  /*7ad0*/  FMUL R71, R36, UR6 ;  /* 0x0000000624477c20 */ /* 0x000fe20008400000 */
[C---:B------:R-:W-:Y:S01]  /*7ae0*/  FMNMX R2, |R61|.reuse, R0, !PT ;  /* 0x000000003d027209 */ /* 0x040fe20007800200 */
[----:B------:R-:W-:Y:S01]  /*7af0*/  FMUL R0, R42, R72 ;  /* 0x000000482a007220 */ /* 0x000fe20000400000 */
[----:B------:R-:W-:Y:S01]  /*7b00*/  F2FP.SATFINITE.E5M2.F32.PACK_AB_MERGE_C R42, RZ, R37, RZ ;  /* 0x00000025ff2a723e */ /* 0x000fe200048060ff */
[----:B------:R-:W-:Y:S01]  /*7b10*/  FMUL R61, R61, UR6 ;  /* 0x000000063d3d7c20 */ /* 0x000fe20008400000 */
[----:B------:R-:W-:Y:S01]  /*7b20*/  FMNMX R37, |R31|, R2, !PT ;  /* 0x000000021f257209 */ /* 0x000fe20007800200 */
[C---:B------:R-:W-:Y:S01]  /*7b30*/  FMUL R31, R62.reuse, UR6 ;  /* 0x000000063e1f7c20 */ /* 0x040fe20008400000 */
[----:B------:R-:W-:Y:S01]  /*7b40*/  F2FP.SATFINITE.E5M2.F32.PACK_AB_MERGE_C R60, RZ, R60, RZ ;  /* 0x0000003cff3c723e */ /* 0x000fe200048060ff */
[----:B------:R-:W-:Y:S01]  /*7b50*/  FMUL R0, R35, R0 ;  /* 0x0000000023007220 */ /* 0x000fe20000400000 */
[----:B------:R-:W-:Y:S01]  /*7b60*/  FMNMX R37, |R62|, R37, !PT ;  /* 0x000000253e257209 */ /* 0x000fe20007800200 */
[C---:B------:R-:W-:Y:S01]  /*7b70*/  IMAD.SHL.U32 R62, R54.reuse, 0x2, RZ ;  /* 0x00000002363e7824 */ /* 0x040fe200078e00ff */
[----:B------:R-:W-:Y:S01]  /*7b80*/  SHF.L.U64.HI R35, R54, 0x1, R59 ;  /* 0x0000000136237819 */ /* 0x000fe2000001023b */
[----:B------:R-:W-:Y:S01]  /*7b90*/  FMUL R68, R64, UR6 ;  /* 0x0000000640447c20 */ /* 0x000fe20008400000 */
[----:B------:R-:W-:Y:S01]  /*7ba0*/  F2FP.SATFINITE.E5M2.F32.PACK_AB_MERGE_C R61, RZ, R61, RZ ;  /* 0x0000003dff3d723e */ /* 0x000fe200048060ff */
[----:B------:R-:W-:Y:S01]  /*7bb0*/  HFMA2.MMA R74, -RZ, RZ, 0.96630859375, -0.0022525787353515625 ;  /* 0x3bbb989dff4a7435 */ /* 0x000fe200000001ff */
[----:B------:R-:W-:Y:S01]  /*7bc0*/  IADD3 R66, P0, R62, R21, RZ ;  /* 0x000000153e427210 */ /* 0x000fe20007f1e0ff */
[----:B------:R-:W-:Y:S01]  /*7bd0*/  FMUL R69, R30, UR6 ;  /* 0x000000061e457c20 */ /* 0x000fe20008400000 */
[----:B------:R-:W-:Y:S01]  /*7be0*/  F2FP.SATFINITE.E5M2.F32.PACK_AB_MERGE_C R31, RZ, R31, RZ ;  /* 0x0000001fff1f723e */ /* 0x000fe200048060ff */
        /* <DEDUP_REMOVED lines=13> */
[----:B------:R-:W-:-:S02]  /*7cc0*/  F2FP.SATFINITE.E5M2.F32.PACK_AB_MERGE_C R71, RZ, R71, RZ ;  /* 0x00000047ff47723e */ /* 0x000fc400048060ff */
[----:B------:R-:W-:Y:S02]  /*7cd0*/  F2FP.SATFINITE.E5M2.F32.PACK_AB_MERGE_C R68, RZ, R68, RZ ;  /* 0x00000044ff44723e */ /* 0x000fe400048060ff */
[----:B------:R-:W-:Y:S02]  /*7ce0*/  IADD3 R60, P1, R66, UR7, RZ ;  /* 0x00000007423c7c10 */ /* 0x000fe4000ff3e0ff */
[----:B------:R-:W-:Y:S02]  /*7cf0*/  LOP3.LUT R59, R61, 0xff, RZ, 0xc0, !PT ;  /* 0x000000ff3d3b7812 */ /* 0x000fe400078ec0ff */
[C---:B------:R-:W-:Y:S02]  /*7d00*/  IADD3.X R55, R67.reuse, UR13, RZ, P0, !PT ;  /* 0x0000000d43377c10 */ /* 0x040fe400087fe4ff */
[----:B------:R-:W-:Y:S02]  /*7d10*/  PRMT R77, R68, 0x7604, R71 ;  /* 0x00007604444d7816 */ /* 0x000fe40000000047 */
[----:B------:R-:W-:Y:S01]  /*7d20*/  IADD3.X R61, R67, UR10, RZ, P1, !PT ;  /* 0x0000000a433d7c10 */ /* 0x000fe20008ffe4ff */
[----:B------:R-:W-:Y:S01]  /*7d30*/  STG.E.U16 desc[UR8][R54.64], R75 ;  /* 0x0000004b36007986 */ /* 0x000fe2000c101508 */
[----:B------:R-:W-:-:S02]  /*7d40*/  PRMT R59, R42, 0x7604, R59 ;  /* 0x000076042a3b7816 */ /* 0x000fc4000000003b */
[----:B------:R-:W-:Y:S01]  /*7d50*/  F2FP.SATFINITE.E5M2.F32.PACK_AB_MERGE_C R42, RZ, R31, RZ ;  /* 0x0000001fff2a723e */ /* 0x000fe200048060ff */
[----:B------:R-:W-:Y:S01]  /*7d60*/  HADD2.F32 R31, -RZ, R26.H0_H0 ;  /* 0x2000001aff1f7230 */ /* 0x000fe20000004100 */
[----:B------:R-:W-:Y:S01]  /*7d70*/  F2FP.SATFINITE.E5M2.F32.PACK_AB_MERGE_C R45, RZ, R45, RZ ;  /* 0x0000002dff2d723e */ /* 0x000fe200048060ff */
[----:B------:R1:W-:Y:S01]  /*7d80*/  STG.E.U16 desc[UR8][R60.64], R77 ;  /* 0x0000004d3c007986 */ /* 0x0003e2000c101508 */
[----:B------:R-:W-:Y:S02]  /*7d90*/  F2FP.SATFINITE.E5M2.F32.PACK_AB_MERGE_C R70, RZ, R69, RZ ;  /* 0x00000045ff46723e */ /* 0x000fe400048060ff */
        /* <DEDUP_REMOVED lines=10> */
[----:B------:R-:W-:-:S02]  /*7e40*/  F2FP.SATFINITE.E5M2.F32.PACK_AB_MERGE_C R73, RZ, R72, RZ ;  /* 0x00000048ff49723e */ /* 0x000fc400048060ff */
[----:B------:R-:W-:Y:S01]  /*7e50*/  LOP3.LUT R71, R71, 0xff, RZ, 0xc0, !PT ;  /* 0x000000ff47477812 */ /* 0x000fe200078ec0ff */
[----:B------:R-:W-:Y:S01]  /*7e60*/  FFMA.RM R45, R60, R45, 12582913 ;  /* 0x4b4000013c2d7423 */ /* 0x000fe2000000402d */
[----:B------:R-:W-:Y:S02]  /*7e70*/  F2FP.SATFINITE.E5M2.F32.PACK_AB_MERGE_C R66, RZ, R66, RZ ;  /* 0x00000042ff42723e */ /* 0x000fe400048060ff */
        /* <DEDUP_REMOVED lines=13> */
[----:B------:R-:W-:Y:S02]  /*7f50*/  F2FP.SATFINITE.E5M2.F32.PACK_AB_MERGE_C R69, RZ, R36, RZ ;  /* 0x00000024ff45723e */ /* 0x000fe400048060ff */
[----:B------:R-:W-:Y:S02]  /*7f60*/  IADD3 R36, P1, R62, R23, RZ ;  /* 0x000000173e247210 */ /* 0x000fe40007f3e0ff */
[----:B------:R-:W-:Y:S02]  /*7f70*/  F2FP.SATFINITE.E5M2.F32.PACK_AB_MERGE_C R64, RZ, R70, RZ ;  /* 0x00000046ff40723e */ /* 0x000fe400048060ff */
        /* <DEDUP_REMOVED lines=18> */
[----:B------:R-:W-:Y:S01]  /*80a0*/  F2FP.SATFINITE.E5M2.F32.PACK_AB_MERGE_C R73, RZ, R35, RZ ;  /* 0x00000023ff49723e */ /* 0x000fe200048060ff */
[----:B0-----:R-:W-:Y:S01]  /*80b0*/  FMUL R55, R0, UR6 ;  /* 0x0000000600377c20 */ /* 0x001fe20008400000 */
[----:B------:R-:W-:Y:S02]  /*80c0*/  FMNMX R71, |R32|, R71, !PT ;  /* 0x0000004720477209 */ /* 0x000fe40007800200 */
[----:B------:R-:W-:Y:S02]  /*80d0*/  IADD3.X R35, R37, UR10, RZ, P0, !PT ;  /* 0x0000000a25237c10 */ /* 0x000fe400087fe4ff */
[----:B------:R-:W-:Y:S02]  /*80e0*/  F2FP.SATFINITE.E5M2.F32.PACK_AB_MERGE_C R32, RZ, R52, RZ ;  /* 0x00000034ff20723e */ /* 0x000fe400048060ff */
[----:B------:R-:W-:Y:S02]  /*80f0*/  F2FP.SATFINITE.E5M2.F32.PACK_AB_MERGE_C R55, RZ, R55, RZ ;  /* 0x00000037ff37723e */ /* 0x000fe400048060ff */
        /* <DEDUP_REMOVED lines=32> */
[----:B------:R-:W-:Y:S05]  /*8300*/  CALL.REL.NOINC `($__internal_207_$__cuda_sm20_rcp_rn_f32_slowpath) ;  /* 0x0000003400fc7944 */ /* 0x000fea0003c00000 */
[----:B------:R-:W-:Y:S05]  /*8310*/  BRA `(.L_x_9559) ;  /* 0x0000000000107947 */ /* 0x000fea0003800000 */
.L_x_9558:
[----:B------:R-:W0:Y:S02]  /*8320*/  MUFU.RCP R37, R68 ;  /* 0x0000004400257308 */ /* 0x000e240000001000 */
[----:B0-----:R-:W-:-:S04]  /*8330*/  FFMA R0, R68, R37, -1 ;  /* 0xbf80000044007423 */ /* 0x001fc80000000025 */
[----:B------:R-:W-:-:S04]  /*8340*/  FADD.FTZ R0, -R0, -RZ ;  /* 0x800000ff00007221 */ /* 0x000fc80000010100 */
[----:B------:R-:W-:-:S07]  /*8350*/  FFMA R72, R37, R0, R37 ;  /* 0x0000000025487223 */ /* 0x000fce0000000025 */
.L_x_9559:
[----:B------:R-:W-:Y:S05]  /*8360*/  BSYNC B1 ;  /* 0x0000000000017941 */ /* 0x000fea0003800000 */
.L_x_9557:
        /* <DEDUP_REMOVED lines=25> */
[----:B------:R-:W-:Y:S05]  /*8500*/  CALL.REL.NOINC `($__internal_207_$__cuda_sm20_rcp_rn_f32_slowpath) ;  /* 0x00000034007c7944 */ /* 0x000fea0003c00000 */
[----:B------:R-:W-:Y:S05]  /*8510*/  BRA `(.L_x_9562) ;  /* 0x0000000000107947 */ /* 0x000fea0003800000 */
.L_x_9561:
[----:B------:R-:W0:Y:S02]  /*8520*/  MUFU.RCP R72, R45 ;  /* 0x0000002d00487308 */ /* 0x000e240000001000 */
[----:B0-----:R-:W-:-:S04]  /*8530*/  FFMA R0, R45, R72, -1 ;  /* 0xbf8000002d007423 */ /* 0x001fc80000000048 */
[----:B------:R-:W-:-:S04]  /*8540*/  FADD.FTZ R31, -R0, -RZ ;  /* 0x800000ff001f7221 */ /* 0x000fc80000010100 */
[----:B------:R-:W-:-:S07]  /*8550*/  FFMA R72, R72, R31, R72 ;  /* 0x0000001f48487223 */ /* 0x000fce0000000048 */
.L_x_9562:
[----:B------:R-:W-:Y:S05]  /*8560*/  BSYNC B1 ;  /* 0x0000000000017941 */ /* 0x000fea0003800000 */
.L_x_9560:
        /* <DEDUP_REMOVED lines=22> */
.L_x_9564:
[----:B------:R-:W0:Y:S02]  /*86d0*/  MUFU.RCP R72, R45 ;  /* 0x0000002d00487308 */ /* 0x000e240000001000 */
[----:B0-----:R-:W-:-:S04]  /*86e0*/  FFMA R0, R45, R72, -1 ;  /* 0xbf8000002d007423 */ /* 0x001fc80000000048 */
[----:B------:R-:W-:-:S04]  /*86f0*/  FADD.FTZ R43, -R0, -RZ ;  /* 0x800000ff002b7221 */ /* 0x000fc80000010100 */
[----:B------:R-:W-:-:S07]  /*8700*/  FFMA R72, R72, R43, R72 ;  /* 0x0000002b48487223 */ /* 0x000fce0000000048 */
.L_x_9565:
[----:B------:R-:W-:Y:S05]  /*8710*/  BSYNC B1 ;  /* 0x0000000000017941 */ /* 0x000fea0003800000 */
.L_x_9563:
        /* <DEDUP_REMOVED lines=27> */
.L_x_9567:
[----:B------:R-:W0:Y:S02]  /*88d0*/  MUFU.RCP R72, R45 ;  /* 0x0000002d00487308 */ /* 0x000e240000001000 */
[----:B0-----:R-:W-:-:S04]  /*88e0*/  FFMA R0, R45, R72, -1 ;  /* 0xbf8000002d007423 */ /* 0x001fc80000000048 */
[----:B------:R-:W-:-:S04]  /*88f0*/  FADD.FTZ R19, -R0, -RZ ;  /* 0x800000ff00137221 */ /* 0x000fc80000010100 */
[----:B------:R-:W-:-:S07]  /*8900*/  FFMA R72, R72, R19, R72 ;  /* 0x0000001348487223 */ /* 0x000fce0000000048 */
.L_x_9568:
[----:B------:R-:W-:Y:S05]  /*8910*/  BSYNC B1 ;  /* 0x0000000000017941 */ /* 0x000fea0003800000 */
.L_x_9566:
        /* <DEDUP_REMOVED lines=22> */
.L_x_9570:
[----:B------:R-:W0:Y:S02]  /*8a80*/  MUFU.RCP R72, R43 ;  /* 0x0000002b00487308 */ /* 0x000e240000001000 */
[----:B0-----:R-:W-:-:S04]  /*8a90*/  FFMA R0, R43, R72, -1 ;  /* 0xbf8000002b007423 */ /* 0x001fc80000000048 */
[----:B------:R-:W-:-:S04]  /*8aa0*/  FADD.FTZ R19, -R0, -RZ ;  /* 0x800000ff00137221 */ /* 0x000fc80000010100 */
[----:B------:R-:W-:-:S07]  /*8ab0*/  FFMA R72, R72, R19, R72 ;  /* 0x0000001348487223 */ /* 0x000fce0000000048 */
.L_x_9571:
[----:B------:R-:W-:Y:S05]  /*8ac0*/  BSYNC B1 ;  /* 0x0000000000017941 */ /* 0x000fea0003800000 */
.L_x_9569:
        /* <DEDUP_REMOVED lines=27> */
.L_x_9573:
[----:B------:R-:W0:Y:S02]  /*8c80*/  MUFU.RCP R72, R55 ;  /* 0x0000003700487308 */ /* 0x000e240000001000 */
[----:B0-----:R-:W-:-:S04]  /*8c90*/  FFMA R0, R55, R72, -1 ;  /* 0xbf80000037007423 */ /* 0x001fc80000000048 */
[----:B------:R-:W-:-:S04]  /*8ca0*/  FADD.FTZ R45, -R0, -RZ ;  /* 0x800000ff002d7221 */ /* 0x000fc80000010100 */
[----:B------:R-:W-:-:S07]  /*8cb0*/  FFMA R72, R72, R45, R72 ;  /* 0x0000002d48487223 */ /* 0x000fce0000000048 */
.L_x_9574:
[----:B------:R-:W-:Y:S05]  /*8cc0*/  BSYNC B1 ;  /* 0x0000000000017941 */ /* 0x000fea0003800000 */
.L_x_9572:
        /* <DEDUP_REMOVED lines=22> */
.L_x_9576:
[----:B------:R-:W0:Y:S02]  /*8e30*/  MUFU.RCP R72, R55 ;  /* 0x0000003700487308 */ /* 0x000e240000001000 */
[----:B0-----:R-:W-:-:S04]  /*8e40*/  FFMA R0, R55, R72, -1 ;  /* 0xbf80000037007423 */ /* 0x001fc80000000048 */
[----:B------:R-:W-:-:S04]  /*8e50*/  FADD.FTZ R43, -R0, -RZ ;  /* 0x800000ff002b7221 */ /* 0x000fc80000010100 */
[----:B------:R-:W-:-:S07]  /*8e60*/  FFMA R72, R72, R43, R72 ;  /* 0x0000002b48487223 */ /* 0x000fce0000000048 */
.L_x_9577:
[----:B------:R-:W-:Y:S05]  /*8e70*/  BSYNC B1 ;  /* 0x0000000000017941 */ /* 0x000fea0003800000 */
.L_x_9575:
        /* <DEDUP_REMOVED lines=27> */
.L_x_9579:
[----:B------:R-:W0:Y:S02]  /*9030*/  MUFU.RCP R72, R45 ;  /* 0x0000002d00487308 */ /* 0x000e240000001000 */
[----:B0-----:R-:W-:-:S04]  /*9040*/  FFMA R0, R45, R72, -1 ;  /* 0xbf8000002d007423 */ /* 0x001fc80000000048 */
[----:B------:R-:W-:-:S04]  /*9050*/  FADD.FTZ R43, -R0, -RZ ;  /* 0x800000ff002b7221 */ /* 0x000fc80000010100 */
[----:B------:R-:W-:-:S07]  /*9060*/  FFMA R72, R72, R43, R72 ;  /* 0x0000002b48487223 */ /* 0x000fce0000000048 */
.L_x_9580:
[----:B------:R-:W-:Y:S05]  /*9070*/  BSYNC B1 ;  /* 0x0000000000017941 */ /* 0x000fea0003800000 */
.L_x_9578:
        /* <DEDUP_REMOVED lines=22> */
.L_x_9582:
[----:B------:R-:W0:Y:S02]  /*91e0*/  MUFU.RCP R72, R47 ;  /* 0x0000002f00487308 */ /* 0x000e240000001000 */
[----:B0-----:R-:W-:-:S04]  /*91f0*/  FFMA R0, R47, R72, -1 ;  /* 0xbf8000002f007423 */ /* 0x001fc80000000048 */
[----:B------:R-:W-:-:S04]  /*9200*/  FADD.FTZ R45, -R0, -RZ ;  /* 0x800000ff002d7221 */ /* 0x000fc80000010100 */
[----:B------:R-:W-:-:S07]  /*9210*/  FFMA R72, R72, R45, R72 ;  /* 0x0000002d48487223 */ /* 0x000fce0000000048 */
.L_x_9583:
[----:B------:R-:W-:Y:S05]  /*9220*/  BSYNC B1 ;  /* 0x0000000000017941 */ /* 0x000fea0003800000 */
.L_x_9581:
        /* <DEDUP_REMOVED lines=27> */
.L_x_9585:
[----:B------:R-:W0:Y:S02]  /*93e0*/  MUFU.RCP R72, R51 ;  /* 0x0000003300487308 */ /* 0x000e240000001000 */
[----:B0-----:R-:W-:-:S04]  /*93f0*/  FFMA R0, R51, R72, -1 ;  /* 0xbf80000033007423 */ /* 0x001fc80000000048 */
[----:B------:R-:W-:-:S04]  /*9400*/  FADD.FTZ R45, -R0, -RZ ;  /* 0x800000ff002d7221 */ /* 0x000fc80000010100 */
[----:B------:R-:W-:-:S07]  /*9410*/  FFMA R72, R72, R45, R72 ;  /* 0x0000002d48487223 */ /* 0x000fce0000000048 */
.L_x_9586:
[----:B------:R-:W-:Y:S05]  /*9420*/  BSYNC B1 ;  /* 0x0000000000017941 */ /* 0x000fea0003800000 */
.L_x_9584:
        /* <DEDUP_REMOVED lines=22> */
.L_x_9588:
[----:B------:R-:W0:Y:S02]  /*9590*/  MUFU.RCP R72, R51 ;  /* 0x0000003300487308 */ /* 0x000e240000001000 */
[----:B0-----:R-:W-:-:S04]  /*95a0*/  FFMA R0, R51, R72, -1 ;  /* 0xbf80000033007423 */ /* 0x001fc80000000048 */
[----:B------:R-:W-:-:S04]  /*95b0*/  FADD.FTZ R47, -R0, -RZ ;  /* 0x800000ff002f7221 */ /* 0x000fc80000010100 */
[----:B------:R-:W-:-:S07]  /*95c0*/  FFMA R72, R72, R47, R72 ;  /* 0x0000002f48487223 */ /* 0x000fce0000000048 */
.L_x_9589:
[----:B------:R-:W-:Y:S05]  /*95d0*/  BSYNC B1 ;  /* 0x0000000000017941 */ /* 0x000fea0003800000 */
.L_x_9587:
        /* <DEDUP_REMOVED lines=27> */
.L_x_9591:
[----:B------:R-:W0:Y:S02]  /*9790*/  MUFU.RCP R72, R51 ;  /* 0x0000003300487308 */ /* 0x000e240000001000 */
[----:B0-----:R-:W-:-:S04]  /*97a0*/  FFMA R0, R51, R72, -1 ;  /* 0xbf80000033007423 */ /* 0x001fc80000000048 */
[----:B------:R-:W-:-:S04]  /*97b0*/  FADD.FTZ R17, -R0, -RZ ;  /* 0x800000ff00117221 */ /* 0x000fc80000010100 */
[----:B------:R-:W-:-:S07]  /*97c0*/  FFMA R72, R72, R17, R72 ;  /* 0x0000001148487223 */ /* 0x000fce0000000048 */
.L_x_9592:
[----:B------:R-:W-:Y:S05]  /*97d0*/  BSYNC B1 ;  /* 0x0000000000017941 */ /* 0x000fea0003800000 */
.L_x_9590:
        /* <DEDUP_REMOVED lines=22> */
.L_x_9594:
[----:B------:R-:W0:Y:S02]  /*9940*/  MUFU.RCP R72, R55 ;  /* 0x0000003700487308 */ /* 0x000e240000001000 */
[----:B0-----:R-:W-:-:S04]  /*9950*/  FFMA R0, R55, R72, -1 ;  /* 0xbf80000037007423 */ /* 0x001fc80000000048 */
[----:B------:R-:W-:-:S04]  /*9960*/  FADD.FTZ R51, -R0, -RZ ;  /* 0x800000ff00337221 */ /* 0x000fc80000010100 */
[----:B------:R-:W-:-:S07]  /*9970*/  FFMA R72, R72, R51, R72 ;  /* 0x0000003348487223 */ /* 0x000fce0000000048 */
.L_x_9595:
[----:B------:R-:W-:Y:S05]  /*9980*/  BSYNC B1 ;  /* 0x0000000000017941 */ /* 0x000fea0003800000 */
.L_x_9593:
        /* <DEDUP_REMOVED lines=27> */
.L_x_9597:
[----:B------:R-:W0:Y:S02]  /*9b40*/  MUFU.RCP R72, R55 ;  /* 0x0000003700487308 */ /* 0x000e240000001000 */
[----:B0-----:R-:W-:-:S04]  /*9b50*/  FFMA R0, R55, R72, -1 ;  /* 0xbf80000037007423 */ /* 0x001fc80000000048 */
[----:B------:R-:W-:-:S04]  /*9b60*/  FADD.FTZ R17, -R0, -RZ ;  /* 0x800000ff00117221 */ /* 0x000fc80000010100 */
[----:B------:R-:W-:-:S07]  /*9b70*/  FFMA R72, R72, R17, R72 ;  /* 0x0000001148487223 */ /* 0x000fce0000000048 */
.L_x_9598:
[----:B------:R-:W-:Y:S05]  /*9b80*/  BSYNC B1 ;  /* 0x0000000000017941 */ /* 0x000fea0003800000 */
.L_x_9596:
        /* <DEDUP_REMOVED lines=22> */
.L_x_9600:
[----:B------:R-:W0:Y:S02]  /*9cf0*/  MUFU.RCP R72, R59 ;  /* 0x0000003b00487308 */ /* 0x000e240000001000 */
[----:B0-----:R-:W-:-:S04]  /*9d00*/  FFMA R0, R59, R72, -1 ;  /* 0xbf8000003b007423 */ /* 0x001fc80000000048 */
[----:B------:R-:W-:-:S04]  /*9d10*/  FADD.FTZ R55, -R0, -RZ ;  /* 0x800000ff00377221 */ /* 0x000fc80000010100 */
[----:B------:R-:W-:-:S07]  /*9d20*/  FFMA R72, R72, R55, R72 ;  /* 0x0000003748487223 */ /* 0x000fce0000000048 */
.L_x_9601:
[----:B------:R-:W-:Y:S05]  /*9d30*/  BSYNC B1 ;  /* 0x0000000000017941 */ /* 0x000fea0003800000 */
.L_x_9599:
        /* <DEDUP_REMOVED lines=27> */
.L_x_9603:
[----:B------:R-:W0:Y:S02]  /*9ef0*/  MUFU.RCP R72, R59 ;  /* 0x0000003b00487308 */ /* 0x000e240000001000 */
[----:B0-----:R-:W-:-:S04]  /*9f00*/  FFMA R0, R59, R72, -1 ;  /* 0xbf8000003b007423 */ /* 0x001fc80000000048 */
[----:B------:R-:W-:-:S04]  /*9f10*/  FADD.FTZ R15, -R0, -RZ ;  /* 0x800000ff000f7221 */ /* 0x000fc80000010100 */
[----:B------:R-:W-:-:S07]  /*9f20*/  FFMA R72, R72, R15, R72 ;  /* 0x0000000f48487223 */ /* 0x000fce0000000048 */
.L_x_9604:
[----:B------:R-:W-:Y:S05]  /*9f30*/  BSYNC B1 ;  /* 0x0000000000017941 */ /* 0x000fea0003800000 */
.L_x_9602:
        /* <DEDUP_REMOVED lines=29> */
[----:B------:R-:W-:-:S02]  /*a110*/  F2FP.SATFINITE.E5M2.F32.PACK_AB_MERGE_C R60, RZ, R60, RZ ;  /* 0x0000003cff3c723e */ /* 0x000fc400048060ff */
[----:B------:R-:W-:Y:S02]  /*a120*/  F2FP.SATFINITE.E5M2.F32.PACK_AB_MERGE_C R20, RZ, R14, RZ ;  /* 0x0000000eff14723e */ /* 0x000fe400048060ff */
        /* <DEDUP_REMOVED lines=13> */
[----:B------:R-:W-:Y:S01]  /*a200*/  F2FP.SATFINITE.E5M2.F32.PACK_AB_MERGE_C R63, RZ, R21, RZ ;  /* 0x00000015ff3f723e */ /* 0x000fe200048060ff */
[----:B------:R0:W-:Y:S01]  /*a210*/  STS [R52], R53 ;  /* 0x0000003534007388 */ /* 0x0001e20000000800 */
[----:B------:R-:W-:Y:S02]  /*a220*/  F2FP.SATFINITE.E5M2.F32.PACK_AB_MERGE_C R22, RZ, R22, RZ ;  /* 0x00000016ff16723e */ /* 0x000fe400048060ff */
[----:B------:R-:W-:Y:S01]  /*a230*/  LOP3.LUT R21, R63, 0xffff, RZ, 0xc0, !PT ;  /* 0x0000ffff3f157812 */ /* 0x000fe200078ec0ff */
[----:B------:R1:W-:Y:S01]  /*a240*/  STS [R29], R30 ;  /* 0x0000001e1d007388 */ /* 0x0003e20000000800 */
[----:B------:R-:W-:Y:S02]  /*a250*/  PRMT R62, R62, 0x5410, R15 ;  /* 0x000054103e3e7816 */ /* 0x000fe4000000000f */
[----:B------:R-:W-:Y:S02]  /*a260*/  IADD3.X R15, R17, UR13, RZ, P0, !PT ;  /* 0x0000000d110f7c10 */ /* 0x000fe400087fe4ff */
[----:B------:R-:W-:Y:S01]  /*a270*/  PRMT R67, R22, 0x7604, R39 ;  /* 0x0000760416437816 */ /* 0x000fe20000000027 */
[----:B0-----:R-:W-:Y:S01]  /*a280*/  FMUL R53, R43, UR6 ;  /* 0x000000062b357c20 */ /* 0x001fe20008400000 */
[----:B------:R-:W-:-:S02]  /*a290*/  IADD3 R16, P0, R16, UR7, RZ ;  /* 0x0000000710107c10 */ /* 0x000fc4000ff1e0ff */
[----:B------:R-:W-:Y:S01]  /*a2a0*/  F2FP.SATFINITE.E5M2.F32.PACK_AB_MERGE_C R61, RZ, R61, RZ ;  /* 0x0000003dff3d723e */ /* 0x000fe200048060ff */
[----:B------:R0:W-:Y:S01]  /*a2b0*/  STG.E.U16 desc[UR8][R14.64], R67 ;  /* 0x000000430e007986 */ /* 0x0001e2000c101508 */
[----:B------:R-:W-:Y:S01]  /*a2c0*/  SHF.L.U32 R21, R21, 0x18, RZ ;  /* 0x0000001815157819 */ /* 0x000fe200000006ff */
[----:B-1----:R-:W-:Y:S01]  /*a2d0*/  FMUL R30, R45, UR6 ;  /* 0x000000062d1e7c20 */ /* 0x002fe20008400000 */
[----:B------:R-:W-:Y:S01]  /*a2e0*/  F2FP.SATFINITE.E5M2.F32.PACK_AB_MERGE_C R46, RZ, R64, RZ ;  /* 0x00000040ff2e723e */ /* 0x000fe200048060ff */
        /* <DEDUP_REMOVED lines=11> */
[----:B------:R-:W-:-:S02]  /*a3a0*/  F2FP.SATFINITE.E5M2.F32.PACK_AB_MERGE_C R62, RZ, R62, RZ ;  /* 0x0000003eff3e723e */ /* 0x000fc400048060ff */
[----:B------:R-:W-:Y:S01]  /*a3b0*/  F2FP.SATFINITE.E5M2.F32.PACK_AB_MERGE_C R63, RZ, R63, RZ ;  /* 0x0000003fff3f723e */ /* 0x000fe200048060ff */
[----:B------:R0:W-:Y:S01]  /*a3c0*/  STG.E.U16 desc[UR8][R20.64], R67 ;  /* 0x0000004314007986 */ /* 0x0001e2000c101508 */
[----:B------:R-:W-:Y:S02]  /*a3d0*/  IADD3 R14, P0, R54, UR12, RZ ;  /* 0x0000000c360e7c10 */ /* 0x000fe4000ff1e0ff */
[----:B------:R-:W-:Y:S01]  /*a3e0*/  PRMT R69, R62, 0x7604, R63 ;  /* 0x000076043e457816 */ /* 0x000fe2000000003f */
[----:B-1----:R-:W-:Y:S01]  /*a3f0*/  FMUL R65, R51, UR6 ;  /* 0x0000000633417c20 */ /* 0x002fe20008400000 */
[----:B------:R-:W-:Y:S01]  /*a400*/  FMUL R17, R2, UR6 ;  /* 0x0000000602117c20 */ /* 0x000fe20008400000 */
[----:B------:R-:W-:Y:S02]  /*a410*/  F2FP.SATFINITE.E5M2.F32.PACK_AB_MERGE_C R64, RZ, R64, RZ ;  /* 0x00000040ff40723e */ /* 0x000fe400048060ff */
[----:B------:R-:W-:Y:S01]  /*a420*/  F2FP.SATFINITE.E5M2.F32.PACK_AB_MERGE_C R53, RZ, R53, RZ ;  /* 0x00000035ff35723e */ /* 0x000fe200048060ff */
[----:B------:R1:W-:Y:S01]  /*a430*/  STG.E.U16 desc[UR8][R54.64], R69 ;  /* 0x0000004536007986 */ /* 0x0003e2000c101508 */
[----:B------:R-:W-:Y:S01]  /*a440*/  IADD3.X R15, R55, UR13, RZ, P0, !PT ;  /* 0x0000000d370f7c10 */ /* 0x000fe200087fe4ff */
[----:B------:R-:W-:Y:S01]  /*a450*/  ULDC.64 UR12, c[0x0][0x250] ;  /* 0x00009400000c7ab9 */ /* 0x000fe20000000a00 */
[----:B0-----:R-:W-:Y:S01]  /*a460*/  FMUL R67, R18, UR6 ;  /* 0x0000000612437c20 */ /* 0x001fe20008400000 */
[----:B------:R-:W-:Y:S01]  /*a470*/  F2FP.SATFINITE.E5M2.F32.PACK_AB_MERGE_C R30, RZ, R30, RZ ;  /* 0x0000001eff1e723e */ /* 0x000fe200048060ff */
[----:B------:R-:W-:Y:S01]  /*a480*/  IMAD R7, R7, UR12, RZ ;  /* 0x0000000c07077c24 */ /* 0x000fe2000f8e02ff */
[----:B------:R-:W-:-:S02]  /*a490*/  IADD3 R16, P0, R54, UR7, RZ ;  /* 0x0000000736107c10 */ /* 0x000fc4000ff1e0ff */
[----:B------:R-:W-:Y:S02]  /*a4a0*/  F2FP.SATFINITE.E5M2.F32.PACK_AB_MERGE_C R67, RZ, R67, RZ ;  /* 0x00000043ff43723e */ /* 0x000fe400048060ff */
[----:B------:R-:W-:Y:S02]  /*a4b0*/  F2FP.SATFINITE.E5M2.F32.PACK_AB_MERGE_C R65, RZ, R65, RZ ;  /* 0x00000041ff41723e */ /* 0x000fe400048060ff */
[----:B------:R-:W-:Y:S01]  /*a4c0*/  IADD3 R20, P1, R14, UR7, RZ ;  /* 0x000000070e147c10 */ /* 0x000fe2000ff3e0ff */
[----:B-1----:R-:W-:Y:S01]  /*a4d0*/  IMAD R69, R8, UR13, R7 ;  /* 0x0000000d08457c24 */ /* 0x002fe2000f8e0207 */
[----:B------:R-:W-:Y:S01]  /*a4e0*/  F2FP.SATFINITE.E5M2.F32.PACK_AB_MERGE_C R54, RZ, R17, RZ ;  /* 0x00000011ff36723e */ /* 0x000fe200048060ff */
        /* <DEDUP_REMOVED lines=234> */
.L_x_9615:
[----:B--2---:R-:W-:-:S07]  /*b390*/  FMNMX R5, R2, R7, !PT ;  /* 0x0000000702057209 */ /* 0x004fce0007800000 */
.L_x_9607:
[----:B------:R-:W-:Y:S05]  /*b3a0*/  BSYNC B0 ;  /* 0x0000000000007941 */ /* 0x000fea0003800000 */
.L_x_9606:
[----:B------:R-:W-:Y:S01]  /*b3b0*/  ISETP.NE.AND P0, PT, R4, RZ, PT ;  /* 0x000000ff0400720c */ /* 0x000fe20003f05270 */
[----:B------:R-:W-:-:S12]  /*b3c0*/  BSSY B0, `(.L_x_9605) ;  /* 0x0000004000007945 */ /* 0x000fd80003800000 */
[----:B------:R-:W-:Y:S05]  /*b3d0*/  @P0 BRA `(.L_x_9609) ;  /* 0x0000000000080947 */ /* 0x000fea0003800000 */
[----:B------:R-:W2:Y:S02]  /*b3e0*/  LDC.64 R6, c[0x0][0x238] ;  /* 0x00008e00ff067b82 */ /* 0x000ea40000000a00 */
[----:B--2---:R2:W-:Y:S02]  /*b3f0*/  REDG.E.MAX.S32.STRONG.GPU desc[UR8][R6.64], R5 ;  /* 0x000000050600798e */ /* 0x0045e4000d10e388 */
.L_x_9609:
[----:B------:R-:W-:Y:S05]  /*b400*/  BSYNC B0 ;  /* 0x0000000000007941 */ /* 0x000fea0003800000 */
.L_x_9605:
        /* <DEDUP_REMOVED lines=12> */
[----:B0-2---:R-:W-:Y:S05]  /*b4d0*/  CALL.REL.NOINC `($__internal_207_$__cuda_sm20_rcp_rn_f32_slowpath) ;  /* 0x0000000400887944 */ /* 0x005fea0003c00000 */
[----:B------:R-:W-:Y:S05]  /*b4e0*/  BRA `(.L_x_9611) ;  /* 0x0000000000147947 */ /* 0x000fea0003800000 */
.L_x_9610:
[----:B------:R-:W3:Y:S01]  /*b4f0*/  MUFU.RCP R72, UR6 ;  /* 0x0000000600487d08 */ /* 0x000ee20008001000 */
[----:B------:R-:W-:-:S05]  /*b500*/  MOV R3, UR6 ;  /* 0x0000000600037c02 */ /* 0x000fca0008000f00 */
[----:B---3--:R-:W-:-:S04]  /*b510*/  FFMA R0, R72, R3, -1 ;  /* 0xbf80000048007423 */ /* 0x008fc80000000003 */
[----:B------:R-:W-:-:S04]  /*b520*/  FADD.FTZ R3, -R0, -RZ ;  /* 0x800000ff00037221 */ /* 0x000fc80000010100 */
[----:B------:R-:W-:-:S07]  /*b530*/  FFMA R72, R72, R3, R72 ;  /* 0x0000000348487223 */ /* 0x000fce0000000048 */
.L_x_9611:
[----:B-1----:R-:W1:Y:S02]  /*b540*/  LDC.64 R2, c[0x0][0x240] ;  /* 0x00009000ff027b82 */ /* 0x002e640000000a00 */
[----:B-1----:R-:W-:Y:S01]  /*b550*/  STG.E desc[UR8][R2.64], R72 ;  /* 0x0000004802007986 */ /* 0x002fe2000c101908 */
[----:B------:R-:W-:Y:S05]  /*b560*/  EXIT ;  /* 0x000000000000794d */ /* 0x000fea0003800000 */
.L_x_9608:
[----:B------:R-:W-:Y:S01]  /*b570*/  HFMA2.MMA R9, -RZ, RZ, 0, 2.384185791015625e-07 ;  /* 0x00000004ff097435 */ /* 0x000fe200000001ff */
[----:B------:R-:W-:Y:S01]  /*b580*/  MOV R11, 0x1f ;  /* 0x0000001f000b7802 */ /* 0x000fe20000000f00 */
[----:B------:R-:W-:-:S09]  /*b590*/  IMAD.MOV.U32 R6, RZ, RZ, -0x1 ;  /* 0xffffffffff067424 */ /* 0x000fd200078e00ff */
[----:B012---:R-:W-:Y:S05]  /*b5a0*/  WARPSYNC.COLLECTIVE R6, `(.L_x_9612) ;  /* 0x0000000006087348 */ /* 0x007fea0003c00000 */
[----:B--2---:R2:W3:Y:S02]  /*b5b0*/  SHFL.DOWN P0, R7, R0, R9, R11 ;  /* 0x0800000900077389 */ /* 0x0044e4000000000b */
[----:B0123--:R-:W-:Y:S01]  /*b5c0*/  ENDCOLLECTIVE ;  /* 0x000000000000791b */ /* 0x00ffe20003800000 */
.L_x_9612:
[----:B------:R-:W-:Y:S01]  /*b5d0*/  HFMA2.MMA R9, -RZ, RZ, 0, 1.1920928955078125e-07 ;  /* 0x00000002ff097435 */ /* 0x000fe200000001ff */
[----:B------:R-:W-:-:S04]  /*b5e0*/  MOV R5, R7 ;  /* 0x0000000700057202 */ /* 0x000fc80000000f00 */
[----:B------:R-:W-:-:S04]  /*b5f0*/  FMNMX R5, R5, R0, !PT ;  /* 0x0000000005057209 */ /* 0x000fc80007800000 */
[----:B------:R-:W-:-:S07]  /*b600*/  MOV R0, R5 ;  /* 0x0000000500007202 */ /* 0x000fce0000000f00 */
[----:B------:R-:W-:Y:S05]  /*b610*/  WARPSYNC.COLLECTIVE R6, `(.L_x_9613) ;  /* 0x0000000006087348 */ /* 0x000fea0003c00000 */
[----:B------:R0:W1:Y:S02]  /*b620*/  SHFL.DOWN P0, R7, R0, R9, R11 ;  /* 0x0800000900077389 */ /* 0x000064000000000b */
[----:B01----:R-:W-:Y:S01]  /*b630*/  ENDCOLLECTIVE ;  /* 0x000000000000791b */ /* 0x003fe20003800000 */
.L_x_9613:
[----:B------:R-:W-:Y:S01]  /*b640*/  HFMA2.MMA R9, -RZ, RZ, 0, 5.9604644775390625e-08 ;  /* 0x00000001ff097435 */ /* 0x000fe200000001ff */
[----:B------:R-:W-:-:S04]  /*b650*/  MOV R2, R7 ;  /* 0x0000000700027202 */ /* 0x000fc80000000f00 */
[----:B------:R-:W-:-:S05]  /*b660*/  FMNMX R2, R5, R2, !PT ;  /* 0x0000000205027209 */ /* 0x000fca0007800000 */
[----:B------:R-:W-:-:S07]  /*b670*/  IMAD.MOV.U32 R0, RZ, RZ, R2 ;  /* 0x000000ffff007224 */ /* 0x000fce00078e0002 */
[----:B------:R-:W-:Y:S05]  /*b680*/  WARPSYNC.COLLECTIVE R6, `(.L_x_9614) ;  /* 0x0000000006087348 */ /* 0x000fea0003c00000 */
[----:B------:R0:W1:Y:S02]  /*b690*/  SHFL.DOWN P0, R7, R0, R9, R11 ;  /* 0x0800000900077389 */ /* 0x000064000000000b */
[----:B01----:R-:W-:Y:S01]  /*b6a0*/  ENDCOLLECTIVE ;  /* 0x000000000000791b */ /* 0x003fe20003800000 */
.L_x_9614:
[----:B------:R-:W-:Y:S05]  /*b6b0*/  BRA `(.L_x_9615) ;  /* 0xfffffffc00347947 */ /* 0x000fea000383ffff */
        .weak           $__internal_206_$__cuda_sm20_div_u64
        .type           $__internal_206_$__cuda_sm20_div_u64,@function
        .size           $__internal_206_$__cuda_sm20_div_u64,($__internal_207_$__cuda_sm20_rcp_rn_f32_slowpath - $__internal_206_$__cuda_sm20_div_u64)
$__internal_206_$__cuda_sm20_div_u64:
        /* <DEDUP_REMOVED lines=67> */
[----:B------:R-:W-:Y:S06]  /*baf0*/  RET.REL.NODEC R12 `(_ZN18transformer_engine6detail32dgated_act_cast_transpose_kernelILi2ELi4Ef6__half13__nv_fp8_e5m2NS_5EmptyEXadL_ZNS_5dsiluIffEET_T0_RKS4_EEXadL_ZNS_4siluIffEES6_S7_S9_EEEEvPKT2_SD_PT3_SF_PKT1_PSG_SJ_mmm) ;  /* 0xffffff440c407950 */ /* 0x000fec0003c3ffff */
        .weak           $__internal_207_$__cuda_sm20_rcp_rn_f32_slowpath
        .type           $__internal_207_$__cuda_sm20_rcp_rn_f32_slowpath,@function
        .size           $__internal_207_$__cuda_sm20_rcp_rn_f32_slowpath,(.L_x_34692 - $__internal_207_$__cuda_sm20_rcp_rn_f32_slowpath)
$__internal_207_$__cuda_sm20_rcp_rn_f32_slowpath:
        /* <DEDUP_REMOVED lines=15> */
.L_x_9617:
        /* <DEDUP_REMOVED lines=33> */
.L_x_9619:
[----:B------:R0:W1:Y:S02]  /*be00*/  MUFU.RCP R72, R0 ;  /* 0x0000000000487308 */ /* 0x0000640000001000 */
.L_x_9618:
[----:B------:R-:W-:Y:S05]  /*be10*/  BSYNC B0 ;  /* 0x0000000000007941 */ /* 0x000fea0003800000 */
.L_x_9616:
[----:B------:R-:W-:Y:S01]  /*be20*/  HFMA2.MMA R75, -RZ, RZ, 0, 0 ;  /* 0x00000000ff4b7435 */ /* 0x000fe200000001ff */
[----:B------:R-:W-:-:S05]  /*be30*/  MOV R74, R2 ;  /* 0x00000002004a7202 */ /* 0x000fca0000000f00 */
[----:B01----:R-:W-:Y:S05]  /*be40*/  RET.REL.NODEC R74 `(_ZN18transformer_engine6detail32dgated_act_cast_transpose_kernelILi2ELi4Ef6__half13__nv_fp8_e5m2NS_5EmptyEXadL_ZNS_5dsiluIffEET_T0_RKS4_EEXadL_ZNS_4siluIffEES6_S7_S9_EEEEvPKT2_SD_PT3_SF_PKT1_PSG_SJ_mmm) ;  /* 0xffffff404a6c7950 */ /* 0x003fea0003c3ffff */
.L_x_9620:
        /* <DEDUP_REMOVED lines=11> */
.L_x_34692:


//--------------------- .text._ZN18transformer_engine6detail43dgated_act_cast_transpose_kernel_notalignedILi2ELi2Ef6__half13__nv_bfloat16NS_5EmptyEXadL_ZNS_5dsiluIffEET_T0_RKS4_EEXadL_ZNS_4siluIffEES6_S7_S9_EEEEvPKT2_SD_PT3_SF_PKT1_PSG_SJ_mmm --------------------------
	.section	.text._ZN18transformer_engine6detail43dgated_act_cast_transpose_kernel_notalignedILi2ELi2Ef6__half13__nv_bfloat16NS_5EmptyEXadL_ZNS_5dsiluIffEET_T0_RKS4_EEXadL_ZNS_4siluIffEES6_S7_S9_EEEEvPKT2_SD_PT3_SF_PKT1_PSG_SJ_mmm,"ax",@progbits
	.align	128
        .global         _ZN18transformer_engine6detail43dgated_act_cast_transpose_kernel_notalignedILi2ELi2Ef6__half13__nv_bfloat16NS_5EmptyEXadL_ZNS_5dsiluIffEET_T0_RKS4_EEXadL_ZNS_4siluIffEES6_S7_S9_EEEEvPKT2_SD_PT3_SF_PKT1_PSG_SJ_mmm
        .type           _ZN18transformer_engine6detail43dgated_act_cast_transpose_kernel_notalignedILi2ELi2Ef6__half13__nv_bfloat16NS_5EmptyEXadL_ZNS_5dsiluIffEET_T0_RKS4_EEXadL_ZNS_4siluIffEES6_S7_S9_EEEEvPKT2_SD_PT3_SF_PKT1_PSG_SJ_mmm,@function
        .size           _ZN18transformer_engine6detail43dgated_act_cast_transpose_kernel_notalignedILi2ELi2Ef6__half13__nv_bfloat16NS_5EmptyEXadL_ZNS_5dsiluIffEET_T0_RKS4_EEXadL_ZNS_4siluIffEES6_S7_S9_EEEEvPKT2_SD_PT3_SF_PKT1_PSG_SJ_mmm,(.L_x_34694 - _ZN18transformer_engine6detail43dgated_act_cast_transpose_kernel_notalignedILi2ELi2Ef6__half13__nv_bfloat16NS_5EmptyEXadL_ZNS_5dsiluIffEET_T0_RKS4_EEXadL_ZNS_4siluIffEES6_S7_S9_EEEEvPKT2_SD_PT3_SF_PKT1_PSG_SJ_mmm)
        .other          _ZN18transformer_engine6detail43dgated_act_cast_transpose_kernel_notalignedILi2ELi2Ef6__half13__nv_bfloat16NS_5EmptyEXadL_ZNS_5dsiluIffEET_T0_RKS4_EEXadL_ZNS_4siluIffEES6_S7_S9_EEEEvPKT2_SD_PT3_SF_PKT1_PSG_SJ_mmm,@"STO_CUDA_ENTRY STV_DEFAULT"
_ZN18transformer_engine6detail43dgated_act_cast_transpose_kernel_notalignedILi2ELi2Ef6__half13__nv_bfloat16NS_5EmptyEXadL_ZNS_5dsiluIffEET_T0_RKS4_EEXadL_ZNS_4siluIffEES6_S7_S9_EEEEvPKT2_SD_PT3_SF_PKT1_PSG_SJ_mmm:
.text._ZN18transformer_engine6detail43dgated_act_cast_transpose_kernel_notalignedILi2ELi2Ef6__half13__nv_bfloat16NS_5EmptyEXadL_ZNS_5dsiluIffEET_T0_RKS4_EEXadL_ZNS_4siluIffEES6_S7_S9_EEEEvPKT2_SD_PT3_SF_PKT1_PSG_SJ_mmm:
        /* <DEDUP_REMOVED lines=19> */
[----:B------:R-:W-:Y:S05]  /*0130*/  CALL.REL.NOINC `($__internal_208_$__cuda_sm20_div_u64) ;  /* 0x0000008800d87944 */ /* 0x000fea0003c00000 */
        /* <DEDUP_REMOVED lines=9> */
.L_x_9621:
[----:B------:R-:W0:Y:S01]  /*01d0*/  I2F.U32.RP R0, R3 ;  /* 0x0000000300007306 */ /* 0x000e220000209000 */
[----:B------:R-:W-:Y:S01]  /*01e0*/  ISETP.NE.U32.AND P2, PT, R3, RZ, PT ;  /* 0x000000ff0300720c */ /* 0x000fe20003f45070 */
[----:B------:R-:W-:Y:S01]  /*01f0*/  IMAD.MOV.U32 R49, RZ, RZ, RZ ;  /* 0x000000ffff317224 */ /* 0x000fe200078e00ff */
[----:B------:R-:W-:-:S05]  /*0200*/  MOV R31, RZ ;  /* 0x000000ff001f7202 */ /* 0x000fca0000000f00 */
[----:B0-----:R-:W0:Y:S02]  /*0210*/  MUFU.RCP R0, R0 ;  /* 0x0000000000007308 */ /* 0x001e240000001000 */
[----:B0-----:R-:W-:-:S06]  /*0220*/  IADD3 R6, R0, 0xffffffe, RZ ;  /* 0x0ffffffe00067810 */ /* 0x001fcc0007ffe0ff */
        /* <DEDUP_REMOVED lines=16> */
.L_x_9622:
        /* <DEDUP_REMOVED lines=13> */
[----:B------:R-:W-:Y:S01]  /*0400*/  ULDC.64 UR10, c[0x0][0x208] ;  /* 0x00008200000a7ab9 */ /* 0x000fe20000000a00 */
[----:B------:R-:W-:Y:S01]  /*0410*/  IADD3.X R6, ~R6, UR5, RZ, P0, !PT ;  /* 0x0000000506067c10 */ /* 0x000fe200087fe5ff */
[----:B------:R-:W-:Y:S01]  /*0420*/  ULDC.64 UR4, c[0x0][0x210] ;  /* 0x0000840000047ab9 */ /* 0x000fe20000000a00 */
[----:B------:R-:W-:-:S02]  /*0430*/  ISETP.LT.U32.AND P0, PT, R4, 0x20, PT ;  /* 0x000000200400780c */ /* 0x000fc40003f01070 */
[----:B------:R-:W-:Y:S02]  /*0440*/  IADD3 R7, R3, 0x1, RZ ;  /* 0x0000000103077810 */ /* 0x000fe40007ffe0ff */
[----:B------:R-:W-:Y:S02]  /*0450*/  ISETP.LT.U32.AND.EX P0, PT, R6, RZ, PT, P0 ;  /* 0x000000ff0600720c */ /* 0x000fe40003f01100 */
[----:B------:R-:W-:Y:S02]  /*0460*/  LOP3.LUT R48, R12, 0x1f, RZ, 0xc0, !PT ;  /* 0x0000001f0c307812 */ /* 0x000fe400078ec0ff */
[--C-:B0-----:R-:W-:Y:S01]  /*0470*/  SHF.R.U64 R33, R10, 0x1, R11.reuse ;  /* 0x000000010a217819 */ /* 0x101fe2000000120b */
[----:B------:R-:W-:Y:S01]  /*0480*/  IMAD R16, R31, R10, RZ ;  /* 0x0000000a1f107224 */ /* 0x000fe200078e02ff */
[----:B------:R-:W-:Y:S02]  /*0490*/  SHF.R.U32.HI R23, RZ, 0x1, R11 ;  /* 0x00000001ff177819 */ /* 0x000fe4000001160b */
[----:B------:R-:W-:Y:S01]  /*04a0*/  LEA R13, P1, -R0, R33, 0x5 ;  /* 0x00000021000d7211 */ /* 0x000fe200078229ff */
[----:B------:R-:W-:Y:S01]  /*04b0*/  IMAD R17, R30, R11, R16 ;  /* 0x0000000b1e117224 */ /* 0x000fe200078e0210 */
[----:B------:R-:W-:-:S02]  /*04c0*/  SEL R4, R4, 0x20, P0 ;  /* 0x0000002004047807 */ /* 0x000fc40000000000 */
[----:B------:R-:W-:Y:S01]  /*04d0*/  LOP3.LUT R39, R11, 0x7fffffff, RZ, 0xc0, !PT ;  /* 0x7fffffff0b277812 */ /* 0x000fe200078ec0ff */
[----:B------:R-:W-:Y:S01]  /*04e0*/  IMAD.X R6, R23, 0x1, ~R8, P1 ;  /* 0x0000000117067824 */ /* 0x000fe200008e0e08 */
[----:B------:R-:W-:Y:S01]  /*04f0*/  ISETP.LT.U32.AND P1, PT, R13, 0x20, PT ;  /* 0x000000200d00780c */ /* 0x000fe20003f21070 */
[----:B------:R-:W-:Y:S01]  /*0500*/  IMAD.WIDE.U32 R8, R30, R10, RZ ;  /* 0x0000000a1e087225 */ /* 0x000fe200078e00ff */
[----:B------:R-:W-:Y:S02]  /*0510*/  ISETP.GE.U32.AND P0, PT, R7, R4, PT ;  /* 0x000000040700720c */ /* 0x000fe40003f06070 */
[----:B------:R-:W-:Y:S01]  /*0520*/  ISETP.LT.U32.AND.EX P1, PT, R6, RZ, PT, P1 ;  /* 0x000000ff0600720c */ /* 0x000fe20003f21110 */
[C---:B------:R-:W-:Y:S01]  /*0530*/  IMAD.SHL.U32 R7, R0.reuse, 0x2, RZ ;  /* 0x0000000200077824 */ /* 0x040fe200078e00ff */
[----:B------:R-:W-:Y:S01]  /*0540*/  SHF.R.U32.HI R6, RZ, 0x2, R2 ;  /* 0x00000002ff067819 */ /* 0x000fe20000011602 */
[----:B------:R-:W-:Y:S01]  /*0550*/  IMAD.IADD R16, R9, 0x1, R17 ;  /* 0x0000000109107824 */ /* 0x000fe200078e0211 */
[----:B------:R-:W-:-:S02]  /*0560*/  IADD3 R43, P3, R0, R8, RZ ;  /* 0x00000008002b7210 */ /* 0x000fc40007f7e0ff */
[----:B------:R-:W-:Y:S02]  /*0570*/  LOP3.LUT R5, R6, 0x38, RZ, 0xc0, !PT ;  /* 0x0000003806057812 */ /* 0x000fe400078ec0ff */
[C---:B------:R-:W-:Y:S02]  /*0580*/  LEA R6, P2, R8.reuse, R7, 0x2 ;  /* 0x0000000708067211 */ /* 0x040fe400078410ff */
[----:B------:R-:W-:Y:S01]  /*0590*/  SEL R7, R13, 0x20, P1 ;  /* 0x000000200d077807 */ /* 0x000fe20000800000 */
[-C--:B------:R-:W-:Y:S01]  /*05a0*/  IMAD R9, R23, R5.reuse, RZ ;  /* 0x0000000517097224 */ /* 0x080fe200078e02ff */
[----:B------:R-:W-:Y:S01]  /*05b0*/  ISETP.GE.U32.AND P1, PT, R3, R4, PT ;  /* 0x000000040300720c */ /* 0x000fe20003f26070 */
[----:B------:R-:W-:Y:S01]  /*05c0*/  IMAD.WIDE.U32 R56, R33, R5, RZ ;  /* 0x0000000521387225 */ /* 0x000fe200078e00ff */
[----:B------:R-:W-:Y:S02]  /*05d0*/  LEA.HI.X R8, R8, R15, R16, 0x2, P2 ;  /* 0x0000000f08087211 */ /* 0x000fe400010f1410 */
[----:B------:R-:W-:Y:S01]  /*05e0*/  ISETP.LT.U32.AND P1, PT, R48, R7, !P1 ;  /* 0x000000073000720c */ /* 0x000fe20004f21070 */
[----:B------:R-:W-:Y:S01]  /*05f0*/  IMAD.SHL.U32 R22, R6, 0x20, RZ ;  /* 0x0000002006167824 */ /* 0x000fe200078e00ff */
[----:B------:R-:W-:Y:S01]  /*0600*/  LEA R45, P2, R43, UR4, 0x7 ;  /* 0x000000042b2d7c11 */ /* 0x000fe2000f8438ff */
[----:B------:R-:W-:Y:S01]  /*0610*/  IMAD.IADD R38, R57, 0x1, R9 ;  /* 0x0000000139267824 */ /* 0x000fe200078e0209 */
[----:B------:R-:W-:Y:S01]  /*0620*/  IADD3.X R16, R49, R16, RZ, P3, !PT ;  /* 0x0000001031107210 */ /* 0x000fe20001ffe4ff */
[----:B------:R-:W-:Y:S01]  /*0630*/  IMAD.WIDE.U32 R50, R5, R10, RZ ;  /* 0x0000000a05327225 */ /* 0x000fe200078e00ff */
[----:B------:R-:W-:-:S02]  /*0640*/  IADD3 R18, P3, R48, R56, RZ ;  /* 0x0000003830127210 */ /* 0x000fc40007f7e0ff */
[----:B------:R-:W-:Y:S01]  /*0650*/  LEA.HI.X R43, R43, UR5, R16, 0x7, P2 ;  /* 0x000000052b2b7c11 */ /* 0x000fe200090f3c10 */
[----:B------:R-:W-:Y:S01]  /*0660*/  IMAD R15, R39, R5, RZ ;  /* 0x00000005270f7224 */ /* 0x000fe200078e02ff */
[----:B------:R-:W-:Y:S01]  /*0670*/  LEA R27, P2, R22, UR8, 0x1 ;  /* 0x00000008161b7c11 */ /* 0x000fe2000f8408ff */
[----:B------:R-:W-:Y:S01]  /*0680*/  ULDC.64 UR4, c[0x0][0x230] ;  /* 0x00008c0000047ab9 */ /* 0x000fe20000000a00 */
[----:B------:R-:W-:Y:S01]  /*0690*/  SHF.L.U64.HI R9, R6, 0x5, R8 ;  /* 0x0000000506097819 */ /* 0x000fe20000010208 */
[----:B------:R-:W-:Y:S01]  /*06a0*/  IMAD.IADD R26, R51, 0x1, R15 ;  /* 0x00000001331a7824 */ /* 0x000fe200078e020f */
[----:B------:R-:W-:Y:S02]  /*06b0*/  IADD3.X R20, RZ, R38, RZ, P3, !PT ;  /* 0x00000026ff147210 */ /* 0x000fe40001ffe4ff */
[----:B------:R-:W-:Y:S02]  /*06c0*/  @P1 IADD3 R16, P4, R18, R33, RZ ;  /* 0x0000002112101210 */ /* 0x000fe40007f9e0ff */
[----:B------:R-:W-:-:S02]  /*06d0*/  LEA.HI.X R9, R22, UR9, R9, 0x1, P2 ;  /* 0x0000000916097c11 */ /* 0x000fc400090f0c09 */
[----:B------:R-:W-:Y:S01]  /*06e0*/  @P1 LEA R34, P3, R18, R45, 0x2 ;  /* 0x0000002d12221211 */ /* 0x000fe200078610ff */
[----:B------:R-:W-:Y:S01]  /*06f0*/  @P1 IMAD.X R13, R20, 0x1, R23, P4 ;  /* 0x00000001140d1824 */ /* 0x000fe200020e0617 */
[----:B------:R-:W-:Y:S02]  /*0700*/  IADD3 R21, P2, R48, R50, RZ ;  /* 0x0000003230157210 */ /* 0x000fe40007f5e0ff */
[----:B------:R-:W-:Y:S02]  /*0710*/  @P1 LEA.HI.X R35, R18, R43, R20, 0x2, P3 ;  /* 0x0000002b12231211 */ /* 0x000fe400018f1414 */
[----:B------:R-:W-:Y:S01]  /*0720*/  @P1 LEA R24, P4, R16, R45, 0x2 ;  /* 0x0000002d10181211 */ /* 0x000fe200078810ff */
[----:B------:R-:W-:Y:S01]  /*0730*/  IMAD.X R20, RZ, RZ, R26, P2 ;  /* 0x000000ffff147224 */ /* 0x000fe200010e061a */
[----:B------:R-:W-:Y:S01]  /*0740*/  IADD3 R52, R12, -0x1, RZ ;  /* 0xffffffff0c347810 */ /* 0x000fe20007ffe0ff */
[----:B------:R-:W-:Y:S01]  /*0750*/  @P1 IMAD.SHL.U32 R58, R21, 0x4, RZ ;  /* 0x00000004153a1824 */ /* 0x000fe200078e00ff */
[----:B------:R-:W-:-:S02]  /*0760*/  @P1 LEA.HI.X R25, R16, R43, R13, 0x2, P4 ;  /* 0x0000002b10191211 */ /* 0x000fc400020f140d */
[----:B------:R-:W-:Y:S02]  /*0770*/  @!P1 CS2R R16, SRZ ;  /* 0x0000000000109805 */ /* 0x000fe4000001ff00 */
[----:B------:R-:W-:Y:S02]  /*0780*/  @P1 SHF.L.U64.HI R40, R21, 0x2, R20 ;  /* 0x0000000215281819 */ /* 0x000fe40000010214 */
[----:B------:R-:W-:Y:S02]  /*0790*/  @P1 IADD3 R12, P2, R58, R27, RZ ;  /* 0x0000001b3a0c1210 */ /* 0x000fe40007f5e0ff */
[----:B------:R-:W-:Y:S01]  /*07a0*/  SHF.L.U32 R28, R10, 0x1, RZ ;  /* 0x000000010a1c7819 */ /* 0x000fe200000006ff */
[----:B------:R-:W5:Y:S01]  /*07b0*/  @P1 LDG.E R17, desc[UR10][R34.64] ;  /* 0x0000000a22111981 */ /* 0x000f62000c1e1900 */
[----:B------:R-:W-:Y:S01]  /*07c0*/  LOP3.LUT R52, R52, 0x1f, RZ, 0xc0, !PT ;  /* 0x0000001f34347812 */ /* 0x000fe200078ec0ff */
[----:B------:R-:W-:Y:S01]  /*07d0*/  @P1 IMAD.X R13, R40, 0x1, R9, P2 ;  /* 0x00000001280d1824 */ /* 0x000fe200010e0609 */
[----:B------:R-:W-:-:S02]  /*07e0*/  SHF.L.U64.HI R29, R10, 0x1, R11 ;  /* 0x000000010a1d7819 */ /* 0x000fc4000001020b */
[----:B------:R-:W-:Y:S02]  /*07f0*/  IADD3 R19, P3, R28, R27, RZ ;  /* 0x0000001b1c137210 */ /* 0x000fe40007f7e0ff */
[----:B------:R0:W2:Y:S01]  /*0800*/  @P1 LDG.E R16, desc[UR10][R12.64] ;  /* 0x0000000a0c101981 */ /* 0x0000a2000c1e1900 */
[----:B------:R-:W-:Y:S02]  /*0810*/  ISETP.LT.U32.AND P0, PT, R52, R7, !P0 ;  /* 0x000000073400720c */ /* 0x000fe40004701070 */
[----:B------:R-:W-:Y:S01]  /*0820*/  IMAD.X R15, R29, 0x1, R9, P3 ;  /* 0x000000011d0f7824 */ /* 0x000fe200018e0609 */
[----:B------:R-:W-:Y:S02]  /*0830*/  @P1 IADD3 R46, P3, R21, R10, RZ ;  /* 0x0000000a152e1210 */ /* 0x000fe40007f7e0ff */
[----:B------:R-:W-:Y:S02]  /*0840*/  ISETP.NE.U32.AND P2, PT, RZ, UR4, PT ;  /* 0x00000004ff007c0c */ /* 0x000fe4000bf45070 */
[----:B------:R-:W-:-:S02]  /*0850*/  @P1 IADD3.X R53, R20, R39, RZ, P3, !PT ;  /* 0x0000002714351210 */ /* 0x000fc40001ffe4ff */
[----:B------:R-:W-:Y:S02]  /*0860*/  @P1 IADD3 R58, P5, R58, R19, RZ ;  /* 0x000000133a3a1210 */ /* 0x000fe40007fbe0ff */
[C---:B------:R-:W-:Y:S01]  /*0870*/  @P1 SHF.L.U64.HI R22, R46.reuse, 0x2, R53 ;  /* 0x000000022e161819 */ /* 0x040fe20000010235 */
[----:B------:R-:W-:Y:S01]  /*0880*/  @P1 IMAD.SHL.U32 R46, R46, 0x4, RZ ;  /* 0x000000042e2e1824 */ /* 0x000fe200078e00ff */
[----:B------:R-:W-:Y:S02]  /*0890*/  @P0 IADD3 R18, P4, P6, R28, R50, R52 ;  /* 0x000000321c120210 */ /* 0x000fe40007e9e034 */
[----:B------:R-:W-:Y:S02]  /*08a0*/  @P0 LOP3.LUT R41, R10, 0xfffffffe, RZ, 0xc0, !PT ;  /* 0xfffffffe0a290812 */ /* 0x000fe400078ec0ff */
[----:B------:R-:W-:Y:S01]  /*08b0*/  @P0 IADD3.X R37, R29, R26, RZ, P4, P6 ;  /* 0x0000001a1d250210 */ /* 0x000fe200027ec4ff */
[----:B0-----:R-:W-:Y:S01]  /*08c0*/  @P0 IMAD.SHL.U32 R12, R18, 0x4, RZ ;  /* 0x00000004120c0824 */ /* 0x001fe200078e00ff */
[----:B------:R-:W-:-:S02]  /*08d0*/  @P1 IADD3.X R59, R40, R15, RZ, P5, !PT ;  /* 0x0000000f283b1210 */ /* 0x000fc40002ffe4ff */
[----:B------:R-:W-:Y:S02]  /*08e0*/  @P0 LOP3.LUT R47, R11, 0x3fffffff, RZ, 0xc0, !PT ;  /* 0x3fffffff0b2f0812 */ /* 0x000fe400078ec0ff */
[----:B------:R-:W-:Y:S02]  /*08f0*/  @P0 IADD3 R36, P3, P4, R41, R56, R52 ;  /* 0x0000003829240210 */ /* 0x000fe40007c7e034 */
[-C--:B------:R-:W-:Y:S02]  /*0900*/  @P1 IADD3 R54, P5, R46, R27.reuse, RZ ;  /* 0x0000001b2e361210 */ /* 0x080fe40007fbe0ff */
[----:B------:R-:W-:Y:S02]  /*0910*/  @P0 SHF.L.U64.HI R32, R18, 0x2, R37 ;  /* 0x0000000212200819 */ /* 0x000fe40000010225 */
[----:B------:R-:W-:Y:S01]  /*0920*/  @P0 IADD3.X R13, R47, R38, RZ, P3, P4 ;  /* 0x000000262f0d0210 */ /* 0x000fe20001fe84ff */
[----:B------:R-:W-:Y:S01]  /*0930*/  @P1 IMAD.X R55, R22, 0x1, R9, P5 ;  /* 0x0000000116371824 */ /* 0x000fe200028e0609 */
[----:B------:R-:W-:-:S02]  /*0940*/  @P0 IADD3 R18, P3, R12, R27, RZ ;  /* 0x0000001b0c120210 */ /* 0x000fc40007f7e0ff */
[----:B------:R-:W-:Y:S02]  /*0950*/  @P0 LEA R40, P4, R36, R45, 0x2 ;  /* 0x0000002d24280211 */ /* 0x000fe400078810ff */
[-C--:B------:R-:W-:Y:S02]  /*0960*/  @P0 IADD3 R12, P5, R12, R19.reuse, RZ ;  /* 0x000000130c0c0210 */ /* 0x080fe40007fbe0ff */
[----:B------:R-:W-:Y:S02]  /*0970*/  @P1 IADD3 R46, P6, R46, R19, RZ ;  /* 0x000000132e2e1210 */ /* 0x000fe40007fde0ff */
[----:B------:R-:W-:Y:S01]  /*0980*/  @P0 LEA.HI.X R41, R36, R43, R13, 0x2, P4 ;  /* 0x0000002b24290211 */ /* 0x000fe200020f140d */
[----:B------:R-:W-:Y:S01]  /*0990*/  @P0 IMAD.X R13, R32, 0x1, R15, P5 ;  /* 0x00000001200d0824 */ /* 0x000fe200028e060f */
[----:B------:R-:W-:Y:S01]  /*09a0*/  @P1 IADD3.X R47, R22, R15, RZ, P6, !PT ;  /* 0x0000000f162f1210 */ /* 0x000fe200037fe4ff */
[----:B------:R-:W-:Y:S01]  /*09b0*/  @!P1 IMAD.MOV.U32 R22, RZ, RZ, RZ ;  /* 0x000000ffff169224 */ /* 0x000fe200078e00ff */
[----:B------:R-:W-:-:S05]  /*09c0*/  @!P1 MOV R15, RZ ;  /* 0x000000ff000f9202 */ /* 0x000fca0000000f00 */
[----:B------:R-:W5:Y:S04]  /*09d0*/  @P1 LDG.E R22, desc[UR10][R46.64] ;  /* 0x0000000a2e161981 */ /* 0x000f68000c1e1900 */
[----:B------:R-:W5:Y:S01]  /*09e0*/  @P1 LDG.E R15, desc[UR10][R58.64] ;  /* 0x0000000a3a0f1981 */ /* 0x000f62000c1e1900 */
[----:B------:R-:W-:Y:S02]  /*09f0*/  @!P1 IMAD.MOV.U32 R37, RZ, RZ, RZ ;  /* 0x000000ffff259224 */ /* 0x000fe400078e00ff */
[----:B------:R-:W-:Y:S02]  /*0a00*/  @!P0 IMAD.MOV.U32 R27, RZ, RZ, RZ ;  /* 0x000000ffff1b8224 */ /* 0x000fe400078e00ff */
[----:B------:R-:W-:Y:S02]  /*0a10*/  @P0 IMAD.X R19, R32, 0x1, R9, P3 ;  /* 0x0000000120130824 */ /* 0x000fe400018e0609 */
[----:B------:R-:W5:Y:S01]  /*0a20*/  @P1 LDG.E R37, desc[UR10][R24.64] ;  /* 0x0000000a18251981 */ /* 0x000f62000c1e1900 */
[----:B------:R-:W-:-:S03]  /*0a30*/  IMAD.MOV.U32 R53, RZ, RZ, 0x3bbb989d ;  /* 0x3bbb989dff357424 */ /* 0x000fc600078e00ff */
[----:B------:R-:W5:Y:S01]  /*0a40*/  @P0 LDG.E R27, desc[UR10][R18.64] ;  /* 0x0000000a121b0981 */ /* 0x000f62000c1e1900 */
[----:B------:R-:W-:Y:S01]  /*0a50*/  @!P1 IMAD.MOV.U32 R25, RZ, RZ, RZ ;  /* 0x000000ffff199224 */ /* 0x000fe200078e00ff */
[----:B------:R-:W-:Y:S02]  /*0a60*/  ISETP.NE.AND.EX P2, PT, RZ, UR5, PT, P2 ;  /* 0x00000005ff007c0c */ /* 0x000fe4000bf45320 */
[----:B------:R-:W-:-:S03]  /*0a70*/  @!P0 MOV R32, RZ ;  /* 0x000000ff00208202 */ /* 0x000fc60000000f00 */
[----:B------:R0:W5:Y:S04]  /*0a80*/  @P1 LDG.E R25, desc[UR10][R54.64] ;  /* 0x0000000a36191981 */ /* 0x000168000c1e1900 */
[----:B------:R-:W5:Y:S01]  /*0a90*/  @P0 LDG.E R32, desc[UR10][R40.64] ;  /* 0x0000000a28200981 */ /* 0x000f62000c1e1900 */
[----:B0-----:R-:W-:-:S03]  /*0aa0*/  IMAD.MOV.U32 R55, RZ, RZ, 0x437c0000 ;  /* 0x437c0000ff377424 */ /* 0x001fc600078e00ff */
[----:B------:R-:W0:Y:S01]  /*0ab0*/  @P2 LDC.64 R34, c[0x0][0x230] ;  /* 0x00008c00ff222b82 */ /* 0x000e220000000a00 */
[----:B------:R-:W-:Y:S01]  /*0ac0*/  @!P0 IMAD.MOV.U32 R24, RZ, RZ, RZ ;  /* 0x000000ffff188224 */ /* 0x000fe200078e00ff */
[----:B------:R-:W-:Y:S01]  /*0ad0*/  MOV R9, 0x3f800000 ;  /* 0x3f80000000097802 */ /* 0x000fe20000000f00 */
[----:B------:R-:W-:-:S04]  /*0ae0*/  IMAD R19, R49, UR6, RZ ;  /* 0x0000000631137c24 */ /* 0x000fc8000f8e02ff */
[----:B------:R1:W5:Y:S01]  /*0af0*/  @P0 LDG.E R24, desc[UR10][R12.64] ;  /* 0x0000000a0c180981 */ /* 0x000362000c1e1900 */
[----:B------:R-:W-:Y:S01]  /*0b00*/  BSSY B0, `(.L_x_9623) ;  /* 0x000002a000007945 */ /* 0x000fe20003800000 */
[C---:B------:R-:W-:Y:S02]  /*0b10*/  IMAD R19, R0.reuse, UR7, R19 ;  /* 0x0000000700137c24 */ /* 0x040fe4000f8e0213 */
[----:B------:R-:W-:Y:S02]  /*0b20*/  @!P0 IMAD.MOV.U32 R44, RZ, RZ, RZ ;  /* 0x000000ffff2c8224 */ /* 0x000fe400078e00ff */
[----:B-1----:R-:W-:Y:S02]  /*0b30*/  IMAD.MOV.U32 R12, RZ, RZ, R30 ;  /* 0x000000ffff0c7224 */ /* 0x002fe400078e001e */
[----:B------:R-:W-:Y:S02]  /*0b40*/  IMAD.MOV.U32 R13, RZ, RZ, R31 ;  /* 0x000000ffff0d7224 */ /* 0x000fe400078e001f */
[----:B------:R-:W-:Y:S01]  /*0b50*/  IMAD.WIDE.U32 R12, R0, UR6, R12 ;  /* 0x00000006000c7c25 */ /* 0x000fe2000f8e000c */
[----:B0-----:R0:W5:Y:S03]  /*0b60*/  @P2 LDG.E R9, desc[UR10][R34.64] ;  /* 0x0000000a22092981 */ /* 0x001166000c1e1900 */
[----:B0-----:R-:W-:-:S02]  /*0b70*/  @!P0 IMAD.MOV.U32 R35, RZ, RZ, RZ ;  /* 0x000000ffff238224 */ /* 0x001fc400078e00ff */
        /* <DEDUP_REMOVED lines=8> */
[----:B0-----:R-:W-:Y:S01]  /*0c00*/  FFMA R0, R36, R41, 1 ;  /* 0x3f80000024007423 */ /* 0x001fe20000000029 */
[----:B------:R-:W-:Y:S01]  /*0c10*/  @!P0 MOV R41, RZ ;  /* 0x000000ff00298202 */ /* 0x000fe20000000f00 */
[----:B------:R-:W-:Y:S06]  /*0c20*/  @!P0 BRA `(.L_x_9624) ;  /* 0x00000000005c8947 */ /* 0x000fec0003800000 */
[C---:B------:R-:W-:Y:S01]  /*0c30*/  IADD3 R34, P2, R52.reuse, R50, RZ ;  /* 0x0000003234227210 */ /* 0x040fe20007f5e0ff */
[----:B------:R-:W-:Y:S01]  /*0c40*/  IMAD R41, R11, 0x3, RZ ;  /* 0x000000030b297824 */ /* 0x000fe200078e02ff */
[----:B------:R-:W-:Y:S02]  /*0c50*/  IADD3 R52, P1, R52, R56, RZ ;  /* 0x0000003834347210 */ /* 0x000fe40007f3e0ff */
[----:B------:R-:W-:-:S03]  /*0c60*/  IADD3.X R35, RZ, R26, RZ, P2, !PT ;  /* 0x0000001aff237210 */ /* 0x000fc600017fe4ff */
[----:B------:R-:W-:Y:S01]  /*0c70*/  IMAD.X R53, RZ, RZ, R38, P1 ;  /* 0x000000ffff357224 */ /* 0x000fe200008e0626 */
[----:B------:R-:W-:Y:S01]  /*0c80*/  LEA R46, P1, R6, UR8, 0x6 ;  /* 0x00000008062e7c11 */ /* 0x000fe2000f8230ff */
[----:B------:R-:W-:-:S03]  /*0c90*/  IMAD.WIDE.U32 R34, R10, 0x3, R34 ;  /* 0x000000030a227825 */ /* 0x000fc600078e0022 */
[----:B------:R-:W-:Y:S01]  /*0ca0*/  LEA.HI.X R36, R6, UR9, R8, 0x6, P1 ;  /* 0x0000000906247c11 */ /* 0x000fe200088f3408 */
[----:B------:R-:W-:Y:S01]  /*0cb0*/  IMAD.WIDE.U32 R52, R33, 0x3, R52 ;  /* 0x0000000321347825 */ /* 0x000fe200078e0034 */
[----:B------:R-:W-:-:S03]  /*0cc0*/  SHF.L.U32 R47, R34, 0x2, RZ ;  /* 0x00000002222f7819 */ /* 0x000fc600000006ff */
[----:B------:R-:W-:Y:S01]  /*0cd0*/  IMAD R33, R23, 0x3, RZ ;  /* 0x0000000317217824 */ /* 0x000fe200078e02ff */
[----:B------:R-:W-:Y:S01]  /*0ce0*/  LEA R40, P2, R52, R45, 0x2 ;  /* 0x0000002d34287211 */ /* 0x000fe200078410ff */
[----:B------:R-:W-:Y:S02]  /*0cf0*/  IMAD.IADD R23, R35, 0x1, R41 ;  /* 0x0000000123177824 */ /* 0x000fe400078e0229 */
[----:B------:R-:W-:-:S03]  /*0d00*/  IMAD.IADD R33, R53, 0x1, R33 ;  /* 0x0000000135217824 */ /* 0x000fc600078e0221 */
[----:B------:R-:W-:Y:S02]  /*0d10*/  SHF.L.U64.HI R23, R34, 0x2, R23 ;  /* 0x0000000222177819 */ /* 0x000fe40000010217 */
[CC--:B------:R-:W-:Y:S02]  /*0d20*/  IADD3 R34, P1, R47.reuse, R46.reuse, RZ ;  /* 0x0000002e2f227210 */ /* 0x0c0fe40007f3e0ff */
[----:B------:R-:W-:Y:S02]  /*0d30*/  IADD3 R46, P3, P4, R47, R46, R28 ;  /* 0x0000002e2f2e7210 */ /* 0x000fe40007c7e01c */
[----:B------:R-:W-:Y:S01]  /*0d40*/  LEA.HI.X R41, R52, R43, R33, 0x2, P2 ;  /* 0x0000002b34297211 */ /* 0x000fe200010f1421 */
[C---:B------:R-:W-:Y:S01]  /*0d50*/  IMAD.X R35, R23.reuse, 0x1, R36, P1 ;  /* 0x0000000117237824 */ /* 0x040fe200008e0624 */
[----:B------:R-:W-:-:S04]  /*0d60*/  IADD3.X R47, R23, R36, R29, P3, P4 ;  /* 0x00000024172f7210 */ /* 0x000fc80001fe841d */
[----:B------:R0:W5:Y:S04]  /*0d70*/  LDG.E R41, desc[UR10][R40.64] ;  /* 0x0000000a28297981 */ /* 0x000168000c1e1900 */
[----:B------:R0:W5:Y:S04]  /*0d80*/  LDG.E R35, desc[UR10][R34.64] ;  /* 0x0000000a22237981 */ /* 0x000168000c1e1900 */
[----:B------:R0:W5:Y:S02]  /*0d90*/  LDG.E R44, desc[UR10][R46.64] ;  /* 0x0000000a2e2c7981 */ /* 0x000164000c1e1900 */
.L_x_9624:
[----:B------:R-:W-:Y:S05]  /*0da0*/  BSYNC B0 ;  /* 0x0000000000007941 */ /* 0x000fea0003800000 */
.L_x_9623:
[----:B------:R-:W-:Y:S01]  /*0db0*/  IADD3 R23, R0, 0x1800000, RZ ;  /* 0x0180000000177810 */ /* 0x000fe20007ffe0ff */
[----:B------:R-:W-:Y:S01]  /*0dc0*/  ULDC.64 UR4, c[0x0][0x228] ;  /* 0x00008a0000047ab9 */ /* 0x000fe20000000a00 */
[C---:B0-----:R-:W-:Y:S01]  /*0dd0*/  IMAD R34, R10.reuse, UR7, RZ ;  /* 0x000000070a227c24 */ /* 0x041fe2000f8e02ff */
[----:B------:R-:W-:Y:S01]  /*0de0*/  BSSY B1, `(.L_x_9625) ;  /* 0x0000016000017945 */ /* 0x000fe20003800000 */
[----:B------:R-:W-:Y:S01]  /*0df0*/  IMAD.WIDE.U32 R46, R10, UR6, RZ ;  /* 0x000000060a2e7c25 */ /* 0x000fe2000f8e00ff */
[----:B------:R-:W-:Y:S02]  /*0e00*/  LEA R10, P1, R12, UR4, 0x7 ;  /* 0x000000040c0a7c11 */ /* 0x000fe4000f8238ff */
[----:B------:R-:W-:Y:S01]  /*0e10*/  LOP3.LUT R23, R23, 0x7f800000, RZ, 0xc0, !PT ;  /* 0x7f80000017177812 */ /* 0x000fe200078ec0ff */
[----:B------:R-:W-:Y:S02]  /*0e20*/  IMAD.IADD R19, R13, 0x1, R19 ;  /* 0x000000010d137824 */ /* 0x000fe400078e0213 */
[----:B------:R-:W-:-:S03]  /*0e30*/  IMAD R13, R11, UR6, R34 ;  /* 0x000000060b0d7c24 */ /* 0x000fc6000f8e0222 */
[----:B------:R-:W-:Y:S01]  /*0e40*/  LEA.HI.X R11, R12, UR5, R19, 0x7, P1 ;  /* 0x000000050c0b7c11 */ /* 0x000fe200088f3c13 */
[----:B------:R-:W-:Y:S01]  /*0e50*/  IMAD.IADD R13, R47, 0x1, R13 ;  /* 0x000000012f0d7824 */ /* 0x000fe200078e020d */
[----:B------:R-:W-:Y:S02]  /*0e60*/  ISETP.GT.U32.AND P1, PT, R23, 0x1ffffff, PT ;  /* 0x01ffffff1700780c */ /* 0x000fe40003f24070 */
[----:B------:R-:W-:Y:S02]  /*0e70*/  LEA R12, P2, R46, R10, 0x1 ;  /* 0x0000000a2e0c7211 */ /* 0x000fe400078408ff */
[----:B------:R-:W-:Y:S02]  /*0e80*/  SHF.L.U32 R19, R14, 0x5, RZ ;  /* 0x000000050e137819 */ /* 0x000fe400000006ff */
[----:B------:R-:W-:Y:S02]  /*0e90*/  LEA.HI.X R13, R46, R11, R13, 0x1, P2 ;  /* 0x0000000b2e0d7211 */ /* 0x000fe400010f0c0d */
[----:B------:R-:W-:-:S05]  /*0ea0*/  LOP3.LUT R14, R19, 0xffffffe0, R2, 0xe2, !PT ;  /* 0xffffffe0130e7812 */ /* 0x000fca00078ee202 */
[----:B------:R-:W-:Y:S05]  /*0eb0*/  @P1 BRA `(.L_x_9626) ;  /* 0x0000000000101947 */ /* 0x000fea0003800000 */
[----:B------:R-:W-:-:S07]  /*0ec0*/  MOV R34, 0xee0 ;  /* 0x00000ee000227802 */ /* 0x000fce0000000f00 */
[----:B-----5:R-:W-:Y:S05]  /*0ed0*/  CALL.REL.NOINC `($__internal_209_$__cuda_sm20_rcp_rn_f32_slowpath) ;  /* 0x00000080007c7944 */ /* 0x020fea0003c00000 */
[----:B------:R-:W-:Y:S01]  /*0ee0*/  IMAD.MOV.U32 R23, RZ, RZ, R0 ;  /* 0x000000ffff177224 */ /* 0x000fe200078e0000 */
[----:B------:R-:W-:Y:S06]  /*0ef0*/  BRA `(.L_x_9627) ;  /* 0x0000000000107947 */ /* 0x000fec0003800000 */
.L_x_9626:
[----:B------:R-:W0:Y:S02]  /*0f00*/  MUFU.RCP R23, R0 ;  /* 0x0000000000177308 */ /* 0x000e240000001000 */
[----:B0-----:R-:W-:-:S04]  /*0f10*/  FFMA R19, R0, R23, -1 ;  /* 0xbf80000000137423 */ /* 0x001fc80000000017 */
[----:B------:R-:W-:-:S04]  /*0f20*/  FADD.FTZ R34, -R19, -RZ ;  /* 0x800000ff13227221 */ /* 0x000fc80000010100 */
[----:B------:R-:W-:-:S07]  /*0f30*/  FFMA R23, R23, R34, R23 ;  /* 0x0000002217177223 */ /* 0x000fce0000000017 */
.L_x_9627:
[----:B------:R-:W-:Y:S05]  /*0f40*/  BSYNC B1 ;  /* 0x0000000000017941 */ /* 0x000fea0003800000 */
.L_x_9625:
[----:B------:R-:W-:Y:S01]  /*0f50*/  HFMA2.MMA R33, -RZ, RZ, 3.7421875, 0 ;  /* 0x437c0000ff217435 */ /* 0x000fe200000001ff */
[----:B------:R-:W-:Y:S01]  /*0f60*/  HADD2.F32 R19, -RZ, R16.H0_H0 ;  /* 0x20000010ff137230 */ /* 0x000fe20000004100 */
        /* <DEDUP_REMOVED lines=23> */
[----:B------:R-:W-:Y:S05]  /*10e0*/  CALL.REL.NOINC `($__internal_209_$__cuda_sm20_rcp_rn_f32_slowpath) ;  /* 0x0000007c00f87944 */ /* 0x000fea0003c00000 */
[----:B------:R-:W-:Y:S05]  /*10f0*/  BRA `(.L_x_9630) ;  /* 0x0000000000107947 */ /* 0x000fea0003800000 */
.L_x_9629:
[----:B------:R-:W0:Y:S02]  /*1100*/  MUFU.RCP R0, R47 ;  /* 0x0000002f00007308 */ /* 0x000e240000001000 */
[----:B0-----:R-:W-:-:S04]  /*1110*/  FFMA R18, R47, R0, -1 ;  /* 0xbf8000002f127423 */ /* 0x001fc80000000000 */
[----:B------:R-:W-:-:S04]  /*1120*/  FADD.FTZ R23, -R18, -RZ ;  /* 0x800000ff12177221 */ /* 0x000fc80000010100 */
[----:B------:R-:W-:-:S07]  /*1130*/  FFMA R0, R0, R23, R0 ;  /* 0x0000001700007223 */ /* 0x000fce0000000000 */
.L_x_9630:
[----:B------:R-:W-:Y:S05]  /*1140*/  BSYNC B1 ;  /* 0x0000000000017941 */ /* 0x000fea0003800000 */
.L_x_9628:
[----:B------:R-:W-:Y:S02]  /*1150*/  HADD2.F32 R18, -RZ, R16.H1_H1 ;  /* 0x30000010ff127230 */ /* 0x000fe40000004100 */
        /* <DEDUP_REMOVED lines=19> */
[----:B------:R-:W-:Y:S05]  /*1290*/  CALL.REL.NOINC `($__internal_209_$__cuda_sm20_rcp_rn_f32_slowpath) ;  /* 0x0000007c008c7944 */ /* 0x000fea0003c00000 */
[----:B------:R-:W-:Y:S05]  /*12a0*/  BRA `(.L_x_9633) ;  /* 0x0000000000107947 */ /* 0x000fea0003800000 */
.L_x_9632:
[----:B------:R-:W0:Y:S02]  /*12b0*/  MUFU.RCP R0, R53 ;  /* 0x0000003500007308 */ /* 0x000e240000001000 */
[----:B0-----:R-:W-:-:S04]  /*12c0*/  FFMA R19, R53, R0, -1 ;  /* 0xbf80000035137423 */ /* 0x001fc80000000000 */
[----:B------:R-:W-:-:S04]  /*12d0*/  FADD.FTZ R19, -R19, -RZ ;  /* 0x800000ff13137221 */ /* 0x000fc80000010100 */
[----:B------:R-:W-:-:S07]  /*12e0*/  FFMA R0, R0, R19, R0 ;  /* 0x0000001300007223 */ /* 0x000fce0000000000 */
.L_x_9633:
[----:B------:R-:W-:Y:S05]  /*12f0*/  BSYNC B1 ;  /* 0x0000000000017941 */ /* 0x000fea0003800000 */
.L_x_9631:
        /* <DEDUP_REMOVED lines=25> */
[----:B------:R-:W-:Y:S05]  /*1490*/  CALL.REL.NOINC `($__internal_209_$__cuda_sm20_rcp_rn_f32_slowpath) ;  /* 0x0000007c000c7944 */ /* 0x000fea0003c00000 */
[----:B------:R-:W-:Y:S05]  /*14a0*/  BRA `(.L_x_9636) ;  /* 0x0000000000107947 */ /* 0x000fea0003800000 */
.L_x_9635:
[----:B------:R-:W0:Y:S02]  /*14b0*/  MUFU.RCP R0, R47 ;  /* 0x0000002f00007308 */ /* 0x000e240000001000 */
[----:B0-----:R-:W-:-:S04]  /*14c0*/  FFMA R15, R47, R0, -1 ;  /* 0xbf8000002f0f7423 */ /* 0x001fc80000000000 */
[----:B------:R-:W-:-:S04]  /*14d0*/  FADD.FTZ R15, -R15, -RZ ;  /* 0x800000ff0f0f7221 */ /* 0x000fc80000010100 */
[----:B------:R-:W-:-:S07]  /*14e0*/  FFMA R0, R0, R15, R0 ;  /* 0x0000000f00007223 */ /* 0x000fce0000000000 */
.L_x_9636:
[----:B------:R-:W-:Y:S05]  /*14f0*/  BSYNC B1 ;  /* 0x0000000000017941 */ /* 0x000fea0003800000 */
.L_x_9634:
        /* <DEDUP_REMOVED lines=20> */
[----:B------:R-:W-:Y:S05]  /*1640*/  CALL.REL.NOINC `($__internal_209_$__cuda_sm20_rcp_rn_f32_slowpath) ;  /* 0x0000007800a07944 */ /* 0x000fea0003c00000 */
[----:B------:R-:W-:Y:S05]  /*1650*/  BRA `(.L_x_9639) ;  /* 0x0000000000107947 */ /* 0x000fea0003800000 */
.L_x_9638:
[----:B------:R-:W0:Y:S02]  /*1660*/  MUFU.RCP R0, R23 ;  /* 0x0000001700007308 */ /* 0x000e240000001000 */
[----:B0-----:R-:W-:-:S04]  /*1670*/  FFMA R16, R23, R0, -1 ;  /* 0xbf80000017107423 */ /* 0x001fc80000000000 */
[----:B------:R-:W-:-:S04]  /*1680*/  FADD.FTZ R19, -R16, -RZ ;  /* 0x800000ff10137221 */ /* 0x000fc80000010100 */
[----:B------:R-:W-:-:S07]  /*1690*/  FFMA R0, R0, R19, R0 ;  /* 0x0000001300007223 */ /* 0x000fce0000000000 */
.L_x_9639:
[----:B------:R-:W-:Y:S05]  /*16a0*/  BSYNC B1 ;  /* 0x0000000000017941 */ /* 0x000fea0003800000 */
.L_x_9637:
[----:B------:R-:W-:Y:S01]  /*16b0*/  HADD2.F32 R19, -RZ, R25.H0_H0 ;  /* 0x20000019ff137230 */ /* 0x000fe20000004100 */
[----:B------:R-:W-:Y:S01]  /*16c0*/  BSSY B1, `(.L_x_9640) ;  /* 0x000001e000017945 */ /* 0x000fe20003800000 */
[----:B------:R-:W-:Y:S02]  /*16d0*/  IMAD.MOV.U32 R16, RZ, RZ, 0x3bbb989d ;  /* 0x3bbb989dff107424 */ /* 0x000fe400078e00ff */
        /* <DEDUP_REMOVED lines=24> */
.L_x_9641:
[----:B------:R-:W0:Y:S02]  /*1860*/  MUFU.RCP R0, R47 ;  /* 0x0000002f00007308 */ /* 0x000e240000001000 */
[----:B0-----:R-:W-:-:S04]  /*1870*/  FFMA R15, R47, R0, -1 ;  /* 0xbf8000002f0f7423 */ /* 0x001fc80000000000 */
[----:B------:R-:W-:-:S04]  /*1880*/  FADD.FTZ R15, -R15, -RZ ;  /* 0x800000ff0f0f7221 */ /* 0x000fc80000010100 */
[----:B------:R-:W-:-:S07]  /*1890*/  FFMA R0, R0, R15, R0 ;  /* 0x0000000f00007223 */ /* 0x000fce0000000000 */
.L_x_9642:
[----:B------:R-:W-:Y:S05]  /*18a0*/  BSYNC B1 ;  /* 0x0000000000017941 */ /* 0x000fea0003800000 */
.L_x_9640:
        /* <DEDUP_REMOVED lines=20> */
[----:B------:R-:W-:Y:S05]  /*19f0*/  CALL.REL.NOINC `($__internal_209_$__cuda_sm20_rcp_rn_f32_slowpath) ;  /* 0x0000007400b47944 */ /* 0x000fea0003c00000 */
[----:B------:R-:W-:Y:S05]  /*1a00*/  BRA `(.L_x_9645) ;  /* 0x0000000000107947 */ /* 0x000fea0003800000 */
.L_x_9644:
[----:B------:R-:W0:Y:S02]  /*1a10*/  MUFU.RCP R0, R47 ;  /* 0x0000002f00007308 */ /* 0x000e240000001000 */
[----:B0-----:R-:W-:-:S04]  /*1a20*/  FFMA R23, R47, R0, -1 ;  /* 0xbf8000002f177423 */ /* 0x001fc80000000000 */
[----:B------:R-:W-:-:S04]  /*1a30*/  FADD.FTZ R23, -R23, -RZ ;  /* 0x800000ff17177221 */ /* 0x000fc80000010100 */
[----:B------:R-:W-:-:S07]  /*1a40*/  FFMA R0, R0, R23, R0 ;  /* 0x0000001700007223 */ /* 0x000fce0000000000 */
.L_x_9645:
[----:B------:R-:W-:Y:S05]  /*1a50*/  BSYNC B1 ;  /* 0x0000000000017941 */ /* 0x000fea0003800000 */
.L_x_9643:
[----:B------:R-:W-:Y:S01]  /*1a60*/  HFMA2.MMA R40, -RZ, RZ, 3.7421875, 0 ;  /* 0x437c0000ff287435 */ /* 0x000fe200000001ff */
[----:B------:R-:W-:Y:S01]  /*1a70*/  HADD2.F32 R25, -RZ, R25.H1_H1 ;  /* 0x30000019ff197230 */ /* 0x000fe20000004100 */
[----:B------:R-:W-:Y:S01]  /*1a80*/  BSSY B1, `(.L_x_9646) ;  /* 0x000001d000017945 */ /* 0x000fe20003800000 */
[----:B------:R-:W-:Y:S02]  /*1a90*/  IMAD.MOV.U32 R34, RZ, RZ, 0x3bbb989d ;  /* 0x3bbb989dff227424 */ /* 0x000fe400078e00ff */
        /* <DEDUP_REMOVED lines=21> */
[----:B------:R-:W-:Y:S05]  /*1bf0*/  CALL.REL.NOINC `($__internal_209_$__cuda_sm20_rcp_rn_f32_slowpath) ;  /* 0x0000007400347944 */ /* 0x000fea0003c00000 */
[----:B------:R-:W-:Y:S05]  /*1c00*/  BRA `(.L_x_9648) ;  /* 0x0000000000107947 */ /* 0x000fea0003800000 */
.L_x_9647:
[----:B------:R-:W0:Y:S02]  /*1c10*/  MUFU.RCP R0, R47 ;  /* 0x0000002f00007308 */ /* 0x000e240000001000 */
[----:B0-----:R-:W-:-:S04]  /*1c20*/  FFMA R22, R47, R0, -1 ;  /* 0xbf8000002f167423 */ /* 0x001fc80000000000 */
[----:B------:R-:W-:-:S04]  /*1c30*/  FADD.FTZ R23, -R22, -RZ ;  /* 0x800000ff16177221 */ /* 0x000fc80000010100 */
[----:B------:R-:W-:-:S07]  /*1c40*/  FFMA R0, R0, R23, R0 ;  /* 0x0000001700007223 */ /* 0x000fce0000000000 */
.L_x_9648:
[----:B------:R-:W-:Y:S05]  /*1c50*/  BSYNC B1 ;  /* 0x0000000000017941 */ /* 0x000fea0003800000 */
.L_x_9646:
[----:B------:R-:W0:Y:S01]  /*1c60*/  LDC.64 R22, c[0x0][0x248] ;  /* 0x00009200ff167b82 */ /* 0x000e220000000a00 */
[----:B------:R-:W-:Y:S01]  /*1c70*/  FMUL R0, R25, R0 ;  /* 0x0000000019007220 */ /* 0x000fe20000400000 */
[C---:B------:R-:W-:Y:S01]  /*1c80*/  ISETP.GE.U32.AND P2, PT, R3.reuse, R4, PT ;  /* 0x000000040300720c */ /* 0x040fe20003f46070 */
[----:B------:R-:W-:Y:S01]  /*1c90*/  VIADD R51, R3, 0x2 ;  /* 0x0000000203337836 */ /* 0x000fe20000000000 */
[----:B------:R-:W-:Y:S01]  /*1ca0*/  FMNMX R47, RZ, |R36|, !PT ;  /* 0x40000024ff2f7209 */ /* 0x000fe20007800000 */
[----:B------:R-:W-:Y:S01]  /*1cb0*/  FMUL R42, R37, R0 ;  /* 0x00000000252a7220 */ /* 0x000fe20000400000 */
[----:B------:R-:W-:Y:S01]  /*1cc0*/  SHF.R.U32.HI R0, RZ, 0x3, R2 ;  /* 0x00000003ff007819 */ /* 0x000fe20000011602 */
[----:B------:R-:W-:Y:S01]  /*1cd0*/  BSSY B0, `(.L_x_9649) ;  /* 0x000001f000007945 */ /* 0x000fe20003800000 */
[----:B------:R-:W-:Y:S01]  /*1ce0*/  ISETP.GE.U32.OR P2, PT, R48, R7, P2 ;  /* 0x000000073000720c */ /* 0x000fe20001746470 */
[-C--:B------:R-:W-:Y:S01]  /*1cf0*/  FMUL R40, R36, R9.reuse ;  /* 0x0000000924287220 */ /* 0x080fe20000400000 */
[----:B------:R-:W-:Y:S01]  /*1d00*/  LOP3.LUT R0, R0, 0x1ffffffc, RZ, 0xc0, !PT ;  /* 0x1ffffffc00007812 */ /* 0x000fe200078ec0ff */
[----:B------:R-:W-:Y:S01]  /*1d10*/  FMUL R54, R15, R9 ;  /* 0x000000090f367220 */ /* 0x000fe20000400000 */
[----:B------:R-:W-:Y:S01]  /*1d20*/  FMNMX R47, |R18|, R47, !PT ;  /* 0x0000002f122f7209 */ /* 0x000fe20007800200 */
[----:B------:R-:W-:Y:S01]  /*1d30*/  FMUL R55, R33, R9 ;  /* 0x0000000921377220 */ /* 0x000fe20000400000 */
[----:B------:R-:W-:Y:S01]  /*1d40*/  ISETP.GE.U32.AND P1, PT, R51, R4, PT ;  /* 0x000000043300720c */ /* 0x000fe20003f26070 */
[----:B------:R-:W-:Y:S01]  /*1d50*/  IMAD.IADD R51, R2, 0x1, -R0 ;  /* 0x0000000102337824 */ /* 0x000fe200078e0a00 */
[C---:B------:R-:W-:Y:S01]  /*1d60*/  FMNMX R34, |R16|.reuse, R47, !PT ;  /* 0x0000002f10227209 */ /* 0x040fe20007800200 */
[-C--:B------:R-:W-:Y:S01]  /*1d70*/  FMUL R16, R16, R9.reuse ;  /* 0x0000000910107220 */ /* 0x080fe20000400000 */
[----:B------:R-:W-:Y:S01]  /*1d80*/  IADD3 R25, P3, R28, R50, RZ ;  /* 0x000000321c197210 */ /* 0x000fe20007f7e0ff */
[-C--:B------:R-:W-:Y:S01]  /*1d90*/  FMUL R53, R17, R9.reuse ;  /* 0x0000000911357220 */ /* 0x080fe20000400000 */
[----:B------:R-:W-:Y:S01]  /*1da0*/  FMNMX R34, |R15|, R34, !PT ;  /* 0x000000220f227209 */ /* 0x000fe20007800200 */
[----:B------:R-:W-:Y:S01]  /*1db0*/  FMUL R18, R18, R9 ;  /* 0x0000000912127220 */ /* 0x000fe20000400000 */
[----:B------:R-:W-:-:S02]  /*1dc0*/  IADD3 R52, R51, 0x1e, RZ ;  /* 0x0000001e33347810 */ /* 0x000fc40007ffe0ff */
[----:B------:R-:W-:Y:S02]  /*1dd0*/  FMNMX R50, |R33|, R34, !PT ;  /* 0x0000002221327209 */ /* 0x000fe40007800200 */
[----:B0-----:R-:W-:Y:S02]  /*1de0*/  LOP3.LUT R34, R22, 0xfffffffe, RZ, 0xc0, !PT ;  /* 0xfffffffe16227812 */ /* 0x001fe400078ec0ff */
[----:B------:R-:W-:Y:S01]  /*1df0*/  LOP3.LUT R52, R52, 0x1f, RZ, 0xc0, !PT ;  /* 0x0000001f34347812 */ /* 0x000fe200078ec0ff */
[----:B------:R-:W-:Y:S06]  /*1e00*/  @P2 BRA `(.L_x_9650) ;  /* 0x00000000002c2947 */ /* 0x000fec0003800000 */
[----:B------:R-:W-:Y:S01]  /*1e10*/  IMAD.MOV.U32 R49, RZ, RZ, RZ ;  /* 0x000000ffff317224 */ /* 0x000fe200078e00ff */
[----:B------:R-:W-:Y:S01]  /*1e20*/  ULDC.64 UR6, c[0x0][0x248] ;  /* 0x0000920000067ab9 */ /* 0x000fe20000000a00 */
[----:B------:R-:W-:Y:S01]  /*1e30*/  ULDC.64 UR4, c[0x0][0x220] ;  /* 0x0000880000047ab9 */ /* 0x000fe20000000a00 */
[----:B------:R-:W-:Y:S01]  /*1e40*/  IMAD.WIDE.U32 R46, R5, UR6, R48 ;  /* 0x00000006052e7c25 */ /* 0x000fe2000f8e0030 */
[----:B------:R-:W-:-:S03]  /*1e50*/  LEA R37, P4, R6, UR4, 0x6 ;  /* 0x0000000406257c11 */ /* 0x000fc6000f8830ff */
[----:B------:R-:W-:Y:S01]  /*1e60*/  IMAD R15, R5, UR7, R47 ;  /* 0x00000007050f7c24 */ /* 0x000fe2000f8e022f */
[----:B------:R-:W-:Y:S02]  /*1e70*/  LEA R36, P5, R46, R37, 0x2 ;  /* 0x000000252e247211 */ /* 0x000fe400078a10ff */
[----:B------:R-:W-:-:S04]  /*1e80*/  LEA.HI.X R33, R6, UR5, R8, 0x6, P4 ;  /* 0x0000000506217c11 */ /* 0x000fc8000a0f3408 */
[----:B------:R-:W-:Y:S02]  /*1e90*/  LEA.HI.X R37, R46, R33, R15, 0x2, P5 ;  /* 0x000000212e257211 */ /* 0x000fe400028f140f */
[----:B------:R-:W-:-:S05]  /*1ea0*/  F2FP.BF16.F32.PACK_AB R15, R18, R40 ;  /* 0x00000028120f723e */ /* 0x000fca00000010ff */
[----:B------:R0:W-:Y:S02]  /*1eb0*/  STG.E desc[UR10][R36.64], R15 ;  /* 0x0000000f24007986 */ /* 0x0001e4000c10190a */
.L_x_9650:
[----:B------:R-:W-:Y:S05]  /*1ec0*/  BSYNC B0 ;  /* 0x0000000000007941 */ /* 0x000fea0003800000 */
.L_x_9649:
[----:B------:R-:W-:Y:S04]  /*1ed0*/  BSSY B0, `(.L_x_9651) ;  /* 0x000000c000007945 */ /* 0x000fe80003800000 */
[----:B------:R-:W-:Y:S05]  /*1ee0*/  @P2 BRA `(.L_x_9652) ;  /* 0x0000000000282947 */ /* 0x000fea0003800000 */
[----:B------:R-:W-:Y:S01]  /*1ef0*/  ULDC UR6, c[0x0][0x248] ;  /* 0x0000920000067ab9 */ /* 0x000fe20000000800 */
[----:B------:R-:W-:Y:S01]  /*1f00*/  ULDC.64 UR4, c[0x0][0x220] ;  /* 0x0000880000047ab9 */ /* 0x000fe20000000a00 */
[----:B------:R-:W-:Y:S02]  /*1f10*/  IADD3 R33, P5, R21, UR6, RZ ;  /* 0x0000000615217c10 */ /* 0x000fe4000ffbe0ff */
[----:B0-----:R-:W-:-:S03]  /*1f20*/  LEA R36, P4, R6, UR4, 0x6 ;  /* 0x0000000406247c11 */ /* 0x001fc6000f8830ff */
[----:B------:R-:W-:Y:S01]  /*1f30*/  IMAD.X R46, R20, 0x1, R39, P5 ;  /* 0x00000001142e7824 */ /* 0x000fe200028e0627 */
[----:B------:R-:W-:Y:S02]  /*1f40*/  LEA.HI.X R15, R6, UR5, R8, 0x6, P4 ;  /* 0x00000005060f7c11 */ /* 0x000fe4000a0f3408 */
[----:B------:R-:W-:-:S04]  /*1f50*/  LEA R36, P4, R33, R36, 0x2 ;  /* 0x0000002421247211 */ /* 0x000fc800078810ff */
[----:B------:R-:W-:Y:S02]  /*1f60*/  LEA.HI.X R37, R33, R15, R46, 0x2, P4 ;  /* 0x0000000f21257211 */ /* 0x000fe400020f142e */
[----:B------:R-:W-:-:S05]  /*1f70*/  F2FP.BF16.F32.PACK_AB R15, R54, R16 ;  /* 0x00000010360f723e */ /* 0x000fca00000010ff */
[----:B------:R1:W-:Y:S02]  /*1f80*/  STG.E desc[UR10][R36.64], R15 ;  /* 0x0000000f24007986 */ /* 0x0003e4000c10190a */
.L_x_9652:
[----:B------:R-:W-:Y:S05]  /*1f90*/  BSYNC B0 ;  /* 0x0000000000007941 */ /* 0x000fea0003800000 */
.L_x_9651:
[----:B------:R-:W-:Y:S04]  /*1fa0*/  BSSY B0, `(.L_x_9653) ;  /* 0x0000010000007945 */ /* 0x000fe80003800000 */
[----:B------:R-:W-:Y:S05]  /*1fb0*/  @P2 BRA `(.L_x_9654) ;  /* 0x0000000000382947 */ /* 0x000fea0003800000 */
[----:B------:R-:W-:Y:S01]  /*1fc0*/  ULDC.64 UR4, c[0x0][0x220] ;  /* 0x0000880000047ab9 */ /* 0x000fe20000000a00 */
[----:B01----:R-:W-:Y:S01]  /*1fd0*/  MOV R36, R48 ;  /* 0x0000003000247202 */ /* 0x003fe20000000f00 */
[----:B------:R-:W-:Y:S01]  /*1fe0*/  IMAD.MOV.U32 R37, RZ, RZ, RZ ;  /* 0x000000ffff257224 */ /* 0x000fe200078e00ff */
[C---:B------:R-:W-:Y:S01]  /*1ff0*/  LEA R47, P5, R6.reuse, UR4, 0x6 ;  /* 0x00000004062f7c11 */ /* 0x040fe2000f8a30ff */
        /* <DEDUP_REMOVED lines=10> */
.L_x_9654:
[----:B------:R-:W-:Y:S05]  /*20a0*/  BSYNC B0 ;  /* 0x0000000000007941 */ /* 0x000fea0003800000 */
.L_x_9653:
[-C--:B01----:R-:W-:Y:S01]  /*20b0*/  FMUL R36, R19, R9.reuse ;  /* 0x0000000913247220 */ /* 0x083fe20000400000 */
[----:B------:R-:W-:Y:S01]  /*20c0*/  FMUL R37, R42, R9 ;  /* 0x000000092a257220 */ /* 0x000fe20000400000 */
[----:B------:R-:W-:Y:S01]  /*20d0*/  BSSY B0, `(.L_x_9655) ;  /* 0x0000015000007945 */ /* 0x000fe20003800000 */
[----:B--2---:R-:W-:Y:S02]  /*20e0*/  F2FP.BF16.F32.PACK_AB R15, R16, R40 ;  /* 0x00000028100f723e */ /* 0x004fe400000010ff */
[----:B------:R-:W-:Y:S02]  /*20f0*/  F2FP.BF16.F32.PACK_AB R16, R54, R18 ;  /* 0x000000123610723e */ /* 0x000fe400000010ff */
[----:B------:R-:W-:Y:S02]  /*2100*/  FMNMX R46, |R17|, R50, !PT ;  /* 0x00000032112e7209 */ /* 0x000fe40007800200 */
[----:B------:R-:W-:Y:S02]  /*2110*/  IADD3 R33, P4, R34, R56, RZ ;  /* 0x0000003822217210 */ /* 0x000fe40007f9e0ff */
[----:B------:R-:W-:-:S02]  /*2120*/  ISETP.LT.U32.AND P1, PT, R52, R7, !P1 ;  /* 0x000000073400720c */ /* 0x000fc40004f21070 */
[----:B------:R-:W-:Y:S02]  /*2130*/  F2FP.BF16.F32.PACK_AB R17, R36, R55 ;  /* 0x000000372411723e */ /* 0x000fe400000010ff */
[----:B------:R-:W-:Y:S01]  /*2140*/  F2FP.BF16.F32.PACK_AB R18, R37, R53 ;  /* 0x000000352512723e */ /* 0x000fe200000010ff */
[----:B------:R-:W-:Y:S08]  /*2150*/  @P2 BRA `(.L_x_9656) ;  /* 0x0000000000302947 */ /* 0x000ff00003800000 */
        /* <DEDUP_REMOVED lines=12> */
.L_x_9656:
[----:B------:R-:W-:Y:S05]  /*2220*/  BSYNC B0 ;  /* 0x0000000000007941 */ /* 0x000fea0003800000 */
.L_x_9655:
[----:B------:R-:W-:Y:S01]  /*2230*/  BSSY B0, `(.L_x_9657) ;  /* 0x0000019000007945 */ /* 0x000fe20003800000 */
[----:B------:R-:W-:Y:S01]  /*2240*/  IMAD.X R26, R29, 0x1, R26, P3 ;  /* 0x000000011d1a7824 */ /* 0x000fe200018e061a */
[----:B------:R-:W-:Y:S01]  /*2250*/  IADD3.X R40, R38, R23, RZ, P4, !PT ;  /* 0x0000001726287210 */ /* 0x000fe200027fe4ff */
[----:B------:R-:W-:Y:S01]  /*2260*/  @!P1 IMAD.MOV.U32 R50, RZ, RZ, RZ ;  /* 0x000000ffff329224 */ /* 0x000fe200078e00ff */
[----:B------:R-:W-:Y:S01]  /*2270*/  @!P1 CS2R R48, SRZ ;  /* 0x0000000000309805 */ /* 0x000fe2000001ff00 */
[----:B------:R-:W-:Y:S06]  /*2280*/  @!P1 BRA `(.L_x_9658) ;  /* 0x00000000004c9947 */ /* 0x000fec0003800000 */
[--C-:B0-----:R-:W-:Y:S01]  /*2290*/  IADD3 R21, P4, P5, R28, R25, R52.reuse ;  /* 0x000000191c157210 */ /* 0x101fe20007d9e034 */
[----:B------:R-:W-:Y:S01]  /*22a0*/  ULDC.64 UR4, c[0x0][0x218] ;  /* 0x0000860000047ab9 */ /* 0x000fe20000000a00 */
[----:B------:R-:W-:Y:S02]  /*22b0*/  IADD3 R52, P2, P3, R34, R33, R52 ;  /* 0x0000002122347210 */ /* 0x000fe40007b5e034 */
[----:B------:R-:W-:Y:S02]  /*22c0*/  IADD3.X R20, R29, R26, RZ, P4, P5 ;  /* 0x0000001a1d147210 */ /* 0x000fe400027ea4ff */
[----:B------:R-:W-:Y:S02]  /*22d0*/  LOP3.LUT R37, R23, 0x3fffffff, RZ, 0xc0, !PT ;  /* 0x3fffffff17257812 */ /* 0x000fe400078ec0ff */
[C---:B------:R-:W-:Y:S01]  /*22e0*/  SHF.L.U64.HI R47, R21.reuse, 0x2, R20 ;  /* 0x00000002152f7819 */ /* 0x040fe20000010214 */
[----:B------:R-:W-:Y:S01]  /*22f0*/  IMAD.SHL.U32 R21, R21, 0x4, RZ ;  /* 0x0000000415157824 */ /* 0x000fe200078e00ff */
[----:B------:R-:W-:-:S02]  /*2300*/  LEA R50, P4, R6, UR4, 0x6 ;  /* 0x0000000406327c11 */ /* 0x000fc4000f8830ff */
[----:B------:R-:W-:Y:S02]  /*2310*/  IADD3.X R37, R37, R40, RZ, P2, P3 ;  /* 0x0000002825257210 */ /* 0x000fe400017e64ff */
[----:B------:R-:W-:Y:S02]  /*2320*/  LEA R48, P2, R52, R45, 0x2 ;  /* 0x0000002d34307211 */ /* 0x000fe400078410ff */
[----:B------:R-:W-:Y:S02]  /*2330*/  LEA.HI.X R54, R6, UR5, R8, 0x6, P4 ;  /* 0x0000000506367c11 */ /* 0x000fe4000a0f3408 */
[CC--:B------:R-:W-:Y:S02]  /*2340*/  IADD3 R36, P3, R21.reuse, R50.reuse, RZ ;  /* 0x0000003215247210 */ /* 0x0c0fe40007f7e0ff */
[----:B------:R-:W-:Y:S02]  /*2350*/  IADD3 R20, P4, P5, R21, R50, R28 ;  /* 0x0000003215147210 */ /* 0x000fe40007d9e01c */
[----:B------:R-:W-:-:S02]  /*2360*/  LEA.HI.X R49, R52, R43, R37, 0x2, P2 ;  /* 0x0000002b34317211 */ /* 0x000fc400010f1425 */
[CC--:B------:R-:W-:Y:S02]  /*2370*/  IADD3.X R37, R47.reuse, R54.reuse, RZ, P3, !PT ;  /* 0x000000362f257210 */ /* 0x0c0fe40001ffe4ff */
[----:B------:R-:W-:Y:S01]  /*2380*/  IADD3.X R21, R47, R54, R29, P4, P5 ;  /* 0x000000362f157210 */ /* 0x000fe200027ea41d */
[----:B------:R1:W5:Y:S04]  /*2390*/  LDG.E R50, desc[UR10][R48.64] ;  /* 0x0000000a30327981 */ /* 0x000368000c1e1900 */
[----:B------:R1:W5:Y:S04]  /*23a0*/  LDG.E R49, desc[UR10][R36.64] ;  /* 0x0000000a24317981 */ /* 0x000368000c1e1900 */
[----:B------:R1:W5:Y:S02]  /*23b0*/  LDG.E R48, desc[UR10][R20.64] ;  /* 0x0000000a14307981 */ /* 0x000364000c1e1900 */
.L_x_9658:
[----:B------:R-:W-:Y:S05]  /*23c0*/  BSYNC B0 ;  /* 0x0000000000007941 */ /* 0x000fea0003800000 */
.L_x_9657:
[----:B-1----:R-:W-:Y:S01]  /*23d0*/  HADD2.F32 R36, -RZ, R27.H0_H0 ;  /* 0x2000001bff247230 */ /* 0x002fe20000004100 */
[----:B------:R-:W-:Y:S01]  /*23e0*/  BSSY B0, `(.L_x_9659) ;  /* 0x0000032000007945 */ /* 0x000fe20003800000 */
[----:B0-----:R-:W-:Y:S01]  /*23f0*/  IMAD.MOV.U32 R21, RZ, RZ, 0x3bbb989d ;  /* 0x3bbb989dff157424 */ /* 0x001fe200078e00ff */
[----:B------:R-:W-:Y:S01]  /*2400*/  FMNMX R46, |R19|, R46, !PT ;  /* 0x0000002e132e7209 */ /* 0x000fe20007800200 */
[----:B------:R-:W-:Y:S01]  /*2410*/  IMAD.MOV.U32 R37, RZ, RZ, 0x437c0000 ;  /* 0x437c0000ff257424 */ /* 0x000fe200078e00ff */
[----:B------:R-:W-:Y:S01]  /*2420*/  @!P1 MOV R19, RZ ;  /* 0x000000ff00139202 */ /* 0x000fe20000000f00 */
[----:B------:R-:W-:Y:S01]  /*2430*/  FFMA.SAT R20, -R36, R21, 0.5 ;  /* 0x3f00000024147423 */ /* 0x000fe20000002115 */
[----:B------:R-:W-:-:S03]  /*2440*/  VIADD R51, R51, 0xffffffff ;  /* 0xffffffff33337836 */ /* 0x000fc60000000000 */
        /* <DEDUP_REMOVED lines=8> */
[----:B------:R-:W-:Y:S02]  /*24d0*/  LOP3.LUT R37, R20, 0x7f800000, RZ, 0xc0, !PT ;  /* 0x7f80000014257812 */ /* 0x000fe400078ec0ff */
[----:B------:R-:W-:Y:S02]  /*24e0*/  LOP3.LUT R20, R51, 0x1f, RZ, 0xc0, !PT ;  /* 0x0000001f33147812 */ /* 0x000fe400078ec0ff */
[----:B------:R-:W-:Y:S02]  /*24f0*/  ISETP.GT.U32.AND P2, PT, R37, 0x1ffffff, PT ;  /* 0x01ffffff2500780c */ /* 0x000fe40003f44070 */
[----:B------:R-:W-:Y:S02]  /*2500*/  IADD3 R37, P3, R20, R25, RZ ;  /* 0x0000001914257210 */ /* 0x000fe40007f7e0ff */
[----:B------:R-:W-:Y:S01]  /*2510*/  @!P1 CS2R R20, SRZ ;  /* 0x0000000000149805 */ /* 0x000fe2000001ff00 */
[----:B------:R-:W-:Y:S10]  /*2520*/  @!P1 BRA `(.L_x_9660) ;  /* 0x0000000000749947 */ /* 0x000ff40003800000 */
        /* <DEDUP_REMOVED lines=10> */
[----:B------:R-:W-:Y:S01]  /*25d0*/  SHF.R.U64 R23, R22, 0x1, R23 ;  /* 0x0000000116177819 */ /* 0x000fe20000001217 */
[----:B------:R-:W-:-:S04]  /*25e0*/  IMAD.X R21, RZ, RZ, R26, P5 ;  /* 0x000000ffff157224 */ /* 0x000fc800028e061a */
[----:B------:R-:W-:-:S04]  /*25f0*/  IMAD.WIDE.U32 R56, R23, 0x3, R56 ;  /* 0x0000000317387825 */ /* 0x000fc800078e0038 */
[----:B------:R-:W-:Y:S01]  /*2600*/  IMAD.WIDE.U32 R20, R22, 0x3, R20 ;  /* 0x0000000316147825 */ /* 0x000fe200078e0014 */
[----:B------:R-:W-:Y:S02]  /*2610*/  LEA R38, P1, R56, R45, 0x2 ;  /* 0x0000002d38267211 */ /* 0x000fe400078210ff */
[----:B------:R-:W-:Y:S01]  /*2620*/  LEA R22, P4, R6, UR4, 0x6 ;  /* 0x0000000406167c11 */ /* 0x000fe2000f8830ff */
[----:B------:R-:W-:Y:S01]  /*2630*/  IMAD.IADD R0, R51, 0x1, R57 ;  /* 0x0000000133007824 */ /* 0x000fe200078e0239 */
[----:B------:R-:W-:Y:S01]  /*2640*/  IADD3 R19, R21, R19, RZ ;  /* 0x0000001315137210 */ /* 0x000fe20007ffe0ff */
[----:B------:R-:W-:-:S03]  /*2650*/  IMAD.SHL.U32 R23, R20, 0x4, RZ ;  /* 0x0000000414177824 */ /* 0x000fc600078e00ff */
[----:B------:R-:W-:Y:S02]  /*2660*/  LEA.HI.X R39, R56, R43, R0, 0x2, P1 ;  /* 0x0000002b38277211 */ /* 0x000fe400008f1400 */
        /* <DEDUP_REMOVED lines=9> */
.L_x_9660:
[----:B------:R-:W-:Y:S05]  /*2700*/  BSYNC B0 ;  /* 0x0000000000007941 */ /* 0x000fea0003800000 */
.L_x_9659:
[----:B------:R-:W-:Y:S01]  /*2710*/  BSSY B1, `(.L_x_9661) ;  /* 0x000000c000017945 */ /* 0x000fe20003800000 */
[----:B------:R-:W-:Y:S02]  /*2720*/  FMNMX R42, |R42|, R46, !PT ;  /* 0x0000002e2a2a7209 */ /* 0x000fe40007800200 */
[----:B0-----:R-:W-:Y:S01]  /*2730*/  IADD3.X R38, RZ, R26, RZ, P3, !PT ;  /* 0x0000001aff267210 */ /* 0x001fe20001ffe4ff */
[----:B------:R-:W-:Y:S06]  /*2740*/  @P2 BRA `(.L_x_9662) ;  /* 0x0000000000102947 */ /* 0x000fec0003800000 */
[----:B------:R-:W-:Y:S01]  /*2750*/  IMAD.MOV.U32 R0, RZ, RZ, R47 ;  /* 0x000000ffff007224 */ /* 0x000fe200078e002f */
[----:B------:R-:W-:-:S07]  /*2760*/  MOV R34, 0x2780 ;  /* 0x0000278000227802 */ /* 0x000fce0000000f00 */
[----:B-----5:R-:W-:Y:S05]  /*2770*/  CALL.REL.NOINC `($__internal_209_$__cuda_sm20_rcp_rn_f32_slowpath) ;  /* 0x0000006800547944 */ /* 0x020fea0003c00000 */
[----:B------:R-:W-:Y:S05]  /*2780*/  BRA `(.L_x_9663) ;  /* 0x0000000000107947 */ /* 0x000fea0003800000 */
.L_x_9662:
[----:B------:R-:W0:Y:S02]  /*2790*/  MUFU.RCP R0, R47 ;  /* 0x0000002f00007308 */ /* 0x000e240000001000 */
[----:B0-----:R-:W-:-:S04]  /*27a0*/  FFMA R22, R47, R0, -1 ;  /* 0xbf8000002f167423 */ /* 0x001fc80000000000 */
[----:B------:R-:W-:-:S04]  /*27b0*/  FADD.FTZ R23, -R22, -RZ ;  /* 0x800000ff16177221 */ /* 0x000fc80000010100 */
[----:B------:R-:W-:-:S07]  /*27c0*/  FFMA R0, R0, R23, R0 ;  /* 0x0000001700007223 */ /* 0x000fce0000000000 */
.L_x_9663:
[----:B------:R-:W-:Y:S05]  /*27d0*/  BSYNC B1 ;  /* 0x0000000000017941 */ /* 0x000fea0003800000 */
.L_x_9661:
[----:B------:R-:W-:Y:S01]  /*27e0*/  HFMA2.MMA R39, -RZ, RZ, 3.7421875, 0 ;  /* 0x437c0000ff277435 */ /* 0x000fe200000001ff */
[----:B------:R-:W-:Y:S01]  /*27f0*/  HADD2.F32 R23, -RZ, R27.H0_H0 ;  /* 0x2000001bff177230 */ /* 0x000fe20000004100 */
[----:B------:R-:W-:Y:S01]  /*2800*/  BSSY B1, `(.L_x_9664) ;  /* 0x000001d000017945 */ /* 0x000fe20003800000 */
[----:B------:R-:W-:Y:S02]  /*2810*/  IMAD.MOV.U32 R22, RZ, RZ, 0x3bbb989d ;  /* 0x3bbb989dff167424 */ /* 0x000fe400078e00ff */
[----:B------:R-:W-:Y:S02]  /*2820*/  HADD2.F32 R51, -RZ, R32.H0_H0 ;  /* 0x20000020ff337230 */ /* 0x000fe40000004100 */
        /* <DEDUP_REMOVED lines=20> */
[----:B-----5:R-:W-:Y:S05]  /*2970*/  CALL.REL.NOINC `($__internal_209_$__cuda_sm20_rcp_rn_f32_slowpath) ;  /* 0x0000006400d47944 */ /* 0x020fea0003c00000 */
[----:B------:R-:W-:Y:S05]  /*2980*/  BRA `(.L_x_9666) ;  /* 0x0000000000107947 */ /* 0x000fea0003800000 */
.L_x_9665:
[----:B------:R-:W0:Y:S02]  /*2990*/  MUFU.RCP R0, R53 ;  /* 0x0000003500007308 */ /* 0x000e240000001000 */
[----:B0-----:R-:W-:-:S04]  /*29a0*/  FFMA R22, R53, R0, -1 ;  /* 0xbf80000035167423 */ /* 0x001fc80000000000 */
[----:B------:R-:W-:-:S04]  /*29b0*/  FADD.FTZ R47, -R22, -RZ ;  /* 0x800000ff162f7221 */ /* 0x000fc80000010100 */
[----:B------:R-:W-:-:S07]  /*29c0*/  FFMA R0, R0, R47, R0 ;  /* 0x0000002f00007223 */ /* 0x000fce0000000000 */
.L_x_9666:
[----:B------:R-:W-:Y:S05]  /*29d0*/  BSYNC B1 ;  /* 0x0000000000017941 */ /* 0x000fea0003800000 */
.L_x_9664:
        /* <DEDUP_REMOVED lines=20> */
[----:B-----5:R-:W-:Y:S05]  /*2b20*/  CALL.REL.NOINC `($__internal_209_$__cuda_sm20_rcp_rn_f32_slowpath) ;  /* 0x0000006400687944 */ /* 0x020fea0003c00000 */
[----:B------:R-:W-:Y:S05]  /*2b30*/  BRA `(.L_x_9669) ;  /* 0x0000000000107947 */ /* 0x000fea0003800000 */
.L_x_9668:
[----:B------:R-:W0:Y:S02]  /*2b40*/  MUFU.RCP R0, R53 ;  /* 0x0000003500007308 */ /* 0x000e240000001000 */
[----:B0-----:R-:W-:-:S04]  /*2b50*/  FFMA R23, R53, R0, -1 ;  /* 0xbf80000035177423 */ /* 0x001fc80000000000 */
[----:B------:R-:W-:-:S04]  /*2b60*/  FADD.FTZ R23, -R23, -RZ ;  /* 0x800000ff17177221 */ /* 0x000fc80000010100 */
[----:B------:R-:W-:-:S07]  /*2b70*/  FFMA R0, R0, R23, R0 ;  /* 0x0000001700007223 */ /* 0x000fce0000000000 */
.L_x_9669:
[----:B------:R-:W-:Y:S05]  /*2b80*/  BSYNC B1 ;  /* 0x0000000000017941 */ /* 0x000fea0003800000 */
.L_x_9667:
        /* <DEDUP_REMOVED lines=25> */
[----:B-----5:R-:W-:Y:S05]  /*2d20*/  CALL.REL.NOINC `($__internal_209_$__cuda_sm20_rcp_rn_f32_slowpath) ;  /* 0x0000006000e87944 */ /* 0x020fea0003c00000 */
[----:B------:R-:W-:Y:S05]  /*2d30*/  BRA `(.L_x_9672) ;  /* 0x0000000000107947 */ /* 0x000fea0003800000 */
.L_x_9671:
[----:B------:R-:W0:Y:S02]  /*2d40*/  MUFU.RCP R0, R51 ;  /* 0x0000003300007308 */ /* 0x000e240000001000 */
[----:B0-----:R-:W-:-:S04]  /*2d50*/  FFMA R22, R51, R0, -1 ;  /* 0xbf80000033167423 */ /* 0x001fc80000000000 */
[----:B------:R-:W-:-:S04]  /*2d60*/  FADD.FTZ R27, -R22, -RZ ;  /* 0x800000ff161b7221 */ /* 0x000fc80000010100 */
[----:B------:R-:W-:-:S07]  /*2d70*/  FFMA R0, R0, R27, R0 ;  /* 0x0000001b00007223 */ /* 0x000fce0000000000 */
.L_x_9672:
[----:B------:R-:W-:Y:S05]  /*2d80*/  BSYNC B1 ;  /* 0x0000000000017941 */ /* 0x000fea0003800000 */
.L_x_9670:
        /* <DEDUP_REMOVED lines=20> */
[----:B-----5:R-:W-:Y:S05]  /*2ed0*/  CALL.REL.NOINC `($__internal_209_$__cuda_sm20_rcp_rn_f32_slowpath) ;  /* 0x00000060007c7944 */ /* 0x020fea0003c00000 */
[----:B------:R-:W-:Y:S05]  /*2ee0*/  BRA `(.L_x_9675) ;  /* 0x0000000000107947 */ /* 0x000fea0003800000 */
.L_x_9674:
[----:B------:R-:W0:Y:S02]  /*2ef0*/  MUFU.RCP R0, R51 ;  /* 0x0000003300007308 */ /* 0x000e240000001000 */
[----:B0-----:R-:W-:-:S04]  /*2f00*/  FFMA R23, R51, R0, -1 ;  /* 0xbf80000033177423 */ /* 0x001fc80000000000 */
[----:B------:R-:W-:-:S04]  /*2f10*/  FADD.FTZ R23, -R23, -RZ ;  /* 0x800000ff17177221 */ /* 0x000fc80000010100 */
[----:B------:R-:W-:-:S07]  /*2f20*/  FFMA R0, R0, R23, R0 ;  /* 0x0000001700007223 */ /* 0x000fce0000000000 */
.L_x_9675:
[----:B------:R-:W-:Y:S05]  /*2f30*/  BSYNC B1 ;  /* 0x0000000000017941 */ /* 0x000fea0003800000 */
.L_x_9673:
[----:B------:R-:W-:Y:S01]  /*2f40*/  HADD2.F32 R27, -RZ, R35.H0_H0 ;  /* 0x20000023ff1b7230 */ /* 0x000fe20000004100 */
[----:B------:R-:W-:Y:S01]  /*2f50*/  BSSY B1, `(.L_x_9676) ;  /* 0x000001e000017945 */ /* 0x000fe20003800000 */
[----:B------:R-:W-:Y:S02]  /*2f60*/  IMAD.MOV.U32 R34, RZ, RZ, 0x3bbb989d ;  /* 0x3bbb989dff227424 */ /* 0x000fe400078e00ff */
[----:B------:R-:W-:Y:S02]  /*2f70*/  IMAD.MOV.U32 R46, RZ, RZ, 0x437c0000 ;  /* 0x437c0000ff2e7424 */ /* 0x000fe400078e00ff */
[----:B------:R-:W-:Y:S01]  /*2f80*/  FFMA.SAT R23, -R27, R34, 0.5 ;  /* 0x3f0000001b177423 */ /* 0x000fe20000002122 */
[----:B------:R-:W-:-:S03]  /*2f90*/  HADD2.F32 R51, -RZ, R41.H0_H0 ;  /* 0x20000029ff337230 */ /* 0x000fc60000004100 */
        /* <DEDUP_REMOVED lines=21> */
.L_x_9677:
[----:B------:R-:W0:Y:S02]  /*30f0*/  MUFU.RCP R0, R53 ;  /* 0x0000003500007308 */ /* 0x000e240000001000 */
[----:B0-----:R-:W-:-:S04]  /*3100*/  FFMA R22, R53, R0, -1 ;  /* 0xbf80000035167423 */ /* 0x001fc80000000000 */
[----:B------:R-:W-:-:S04]  /*3110*/  FADD.FTZ R47, -R22, -RZ ;  /* 0x800000ff162f7221 */ /* 0x000fc80000010100 */
[----:B------:R-:W-:-:S07]  /*3120*/  FFMA R0, R0, R47, R0 ;  /* 0x0000002f00007223 */ /* 0x000fce0000000000 */
.L_x_9678:
[----:B------:R-:W-:Y:S05]  /*3130*/  BSYNC B1 ;  /* 0x0000000000017941 */ /* 0x000fea0003800000 */
.L_x_9676:
        /* <DEDUP_REMOVED lines=20> */
[----:B-----5:R-:W-:Y:S05]  /*3280*/  CALL.REL.NOINC `($__internal_209_$__cuda_sm20_rcp_rn_f32_slowpath) ;  /* 0x0000005c00907944 */ /* 0x020fea0003c00000 */
[----:B------:R-:W-:Y:S05]  /*3290*/  BRA `(.L_x_9681) ;  /* 0x0000000000107947 */ /* 0x000fea0003800000 */
.L_x_9680:
[----:B------:R-:W0:Y:S02]  /*32a0*/  MUFU.RCP R0, R53 ;  /* 0x0000003500007308 */ /* 0x000e240000001000 */
[----:B0-----:R-:W-:-:S04]  /*32b0*/  FFMA R34, R53, R0, -1 ;  /* 0xbf80000035227423 */ /* 0x001fc80000000000 */
[----:B------:R-:W-:-:S04]  /*32c0*/  FADD.FTZ R47, -R34, -RZ ;  /* 0x800000ff222f7221 */ /* 0x000fc80000010100 */
[----:B------:R-:W-:-:S07]  /*32d0*/  FFMA R0, R0, R47, R0 ;  /* 0x0000002f00007223 */ /* 0x000fce0000000000 */
.L_x_9681:
[----:B------:R-:W-:Y:S05]  /*32e0*/  BSYNC B1 ;  /* 0x0000000000017941 */ /* 0x000fea0003800000 */
.L_x_9679:
        /* <DEDUP_REMOVED lines=27> */
.L_x_9683:
[----:B------:R-:W0:Y:S02]  /*34a0*/  MUFU.RCP R0, R51 ;  /* 0x0000003300007308 */ /* 0x000e240000001000 */
[----:B0-----:R-:W-:-:S04]  /*34b0*/  FFMA R34, R51, R0, -1 ;  /* 0xbf80000033227423 */ /* 0x001fc80000000000 */
[----:B------:R-:W-:-:S04]  /*34c0*/  FADD.FTZ R47, -R34, -RZ ;  /* 0x800000ff222f7221 */ /* 0x000fc80000010100 */
[----:B------:R-:W-:-:S07]  /*34d0*/  FFMA R0, R0, R47, R0 ;  /* 0x0000002f00007223 */ /* 0x000fce0000000000 */
.L_x_9684:
[----:B------:R-:W-:Y:S05]  /*34e0*/  BSYNC B1 ;  /* 0x0000000000017941 */ /* 0x000fea0003800000 */
.L_x_9682:
[----:B-----5:R-:W-:Y:S02]  /*34f0*/  HADD2.F32 R44, -RZ, R49.H0_H0 ;  /* 0x20000031ff2c7230 */ /* 0x020fe40000004100 */
[----:B------:R-:W-:Y:S01]  /*3500*/  FMUL R0, R35, R0 ;  /* 0x0000000023007220 */ /* 0x000fe20000400000 */
[----:B------:R-:W-:Y:S02]  /*3510*/  IMAD.MOV.U32 R47, RZ, RZ, 0x3bbb989d ;  /* 0x3bbb989dff2f7424 */ /* 0x000fe400078e00ff */
[----:B------:R-:W-:Y:S01]  /*3520*/  FMUL R54, R39, R9 ;  /* 0x0000000927367220 */ /* 0x000fe20000400000 */
[----:B------:R-:W-:Y:S02]  /*3530*/  IMAD.MOV.U32 R51, RZ, RZ, 0x437c0000 ;  /* 0x437c0000ff337424 */ /* 0x000fe400078e00ff */
[----:B------:R-:W-:Y:S01]  /*3540*/  FMUL R46, R41, R0 ;  /* 0x00000000292e7220 */ /* 0x000fe20000400000 */
[----:B------:R-:W-:Y:S01]  /*3550*/  FFMA.SAT R34, -R44, R47, 0.5 ;  /* 0x3f0000002c227423 */ /* 0x000fe2000000212f */
[----:B------:R-:W-:Y:S01]  /*3560*/  FMUL R41, R23, R9 ;  /* 0x0000000917297220 */ /* 0x000fe20000400000 */
[----:B------:R-:W-:Y:S02]  /*3570*/  BSSY B0, `(.L_x_9685) ;  /* 0x0000020000007945 */ /* 0x000fe40003800000 */
[----:B------:R-:W-:Y:S01]  /*3580*/  FFMA.RM R34, R34, R51, 12582913 ;  /* 0x4b40000122227423 */ /* 0x000fe20000004033 */
[----:B------:R-:W-:-:S03]  /*3590*/  IADD3 R51, R3, 0x3, RZ ;  /* 0x0000000303337810 */ /* 0x000fc60007ffe0ff */
[----:B------:R-:W-:Y:S01]  /*35a0*/  FADD R47, R34, -12583039 ;  /* 0xcb40007f222f7421 */ /* 0x000fe20000000000 */
[----:B------:R-:W-:Y:S01]  /*35b0*/  ISETP.GE.U32.AND P1, PT, R51, R4, PT ;  /* 0x000000043300720c */ /* 0x000fe20003f26070 */
[----:B------:R-:W-:Y:S02]  /*35c0*/  FMUL R51, R24, R9 ;  /* 0x0000000918337220 */ /* 0x000fe40000400000 */
[----:B------:R-:W-:-:S04]  /*35d0*/  FFMA R47, -R44, 1.4426950216293334961, -R47 ;  /* 0x3fb8aa3b2c2f7823 */ /* 0x000fc8000000092f */
[----:B------:R-:W-:Y:S01]  /*35e0*/  FFMA R52, -R44, 1.925963033500011079e-08, R47 ;  /* 0x32a570602c347823 */ /* 0x000fe2000000012f */
[----:B------:R-:W-:Y:S01]  /*35f0*/  FMNMX R47, R42, |R39|, !PT ;  /* 0x400000272a2f7209 */ /* 0x000fe20007800000 */
[----:B------:R-:W-:Y:S02]  /*3600*/  IMAD.SHL.U32 R42, R34, 0x800000, RZ ;  /* 0x00800000222a7824 */ /* 0x000fe400078e00ff */
[----:B------:R-:W0:Y:S01]  /*3610*/  MUFU.EX2 R53, R52 ;  /* 0x0000003400357308 */ /* 0x000e220000000800 */
[----:B------:R-:W1:Y:S01]  /*3620*/  LDC.64 R34, c[0x0][0x248] ;  /* 0x00009200ff227b82 */ /* 0x000e620000000a00 */
[----:B------:R-:W-:Y:S02]  /*3630*/  FMNMX R56, |R24|, R47, !PT ;  /* 0x0000002f18387209 */ /* 0x000fe40007800200 */
[----:B------:R-:W-:Y:S02]  /*3640*/  SHF.R.U32.HI R47, RZ, 0x3, R2 ;  /* 0x00000003ff2f7819 */ /* 0x000fe40000011602 */
[----:B------:R-:W-:-:S02]  /*3650*/  FMNMX R39, |R23|, R56, !PT ;  /* 0x0000003817277209 */ /* 0x000fc40007800200 */
[----:B------:R-:W-:Y:S02]  /*3660*/  LOP3.LUT R47, R47, 0x1c, RZ, 0xc0, !PT ;  /* 0x0000001c2f2f7812 */ /* 0x000fe400078ec0ff */
[----:B------:R-:W-:Y:S02]  /*3670*/  FMNMX R39, |R22|, R39, !PT ;  /* 0x0000002716277209 */ /* 0x000fe40007800200 */
[----:B------:R-:W-:Y:S01]  /*3680*/  IADD3 R24, -R47, R2, RZ ;  /* 0x000000022f187210 */ /* 0x000fe20007ffe1ff */
[----:B0-----:R-:W-:Y:S01]  /*3690*/  FFMA R0, R42, R53, 1 ;  /* 0x3f8000002a007423 */ /* 0x001fe20000000035 */
[----:B------:R-:W-:Y:S01]  /*36a0*/  FMUL R42, R22, R9 ;  /* 0x00000009162a7220 */ /* 0x000fe20000400000 */
[----:B------:R-:W-:Y:S02]  /*36b0*/  F2FP.BF16.F32.PACK_AB R22, R41, R54 ;  /* 0x000000362916723e */ /* 0x000fe400000010ff */
[----:B------:R-:W-:Y:S02]  /*36c0*/  VIADD R52, R0, 0x1800000 ;  /* 0x0180000000347836 */ /* 0x000fe40000000000 */
[----:B------:R-:W-:-:S03]  /*36d0*/  F2FP.BF16.F32.PACK_AB R23, R42, R51 ;  /* 0x000000332a17723e */ /* 0x000fc600000010ff */
[----:B------:R-:W-:Y:S01]  /*36e0*/  LOP3.LUT R47, R52, 0x7f800000, RZ, 0xc0, !PT ;  /* 0x7f800000342f7812 */ /* 0x000fe200078ec0ff */
        /* <DEDUP_REMOVED lines=8> */
.L_x_9686:
[----:B------:R-:W-:Y:S05]  /*3770*/  BSYNC B0 ;  /* 0x0000000000007941 */ /* 0x000fea0003800000 */
.L_x_9685:
[----:B------:R-:W-:Y:S04]  /*3780*/  BSSY B0, `(.L_x_9687) ;  /* 0x000000c000007945 */ /* 0x000fe80003800000 */
[----:B------:R-:W-:Y:S05]  /*3790*/  @!P0 BRA `(.L_x_9688) ;  /* 0x0000000000288947 */ /* 0x000fea0003800000 */
[----:B------:R-:W-:Y:S01]  /*37a0*/  ULDC.64 UR6, c[0x0][0x248] ;  /* 0x0000920000067ab9 */ /* 0x000fe20000000a00 */
[----:B------:R-:W-:Y:S01]  /*37b0*/  ULDC.64 UR4, c[0x0][0x220] ;  /* 0x0000880000047ab9 */ /* 0x000fe20000000a00 */
[----:B0-----:R-:W-:Y:S02]  /*37c0*/  IADD3 R51, P2, R37, UR6, RZ ;  /* 0x0000000625337c10 */ /* 0x001fe4000ff5e0ff */
[----:B------:R-:W-:Y:S02]  /*37d0*/  LEA R52, P3, R6, UR4, 0x6 ;  /* 0x0000000406347c11 */ /* 0x000fe4000f8630ff */
[----:B------:R-:W-:Y:S02]  /*37e0*/  IADD3.X R54, R38, UR7, RZ, P2, !PT ;  /* 0x0000000726367c10 */ /* 0x000fe400097fe4ff */
[----:B------:R-:W-:Y:S02]  /*37f0*/  LEA.HI.X R53, R6, UR5, R8, 0x6, P3 ;  /* 0x0000000506357c11 */ /* 0x000fe400098f3408 */
[----:B------:R-:W-:-:S02]  /*3800*/  LEA R52, P2, R51, R52, 0x2 ;  /* 0x0000003433347211 */ /* 0x000fc400078410ff */
[----:B------:R-:W-:Y:S02]  /*3810*/  F2FP.BF16.F32.PACK_AB R41, R42, R41 ;  /* 0x000000292a29723e */ /* 0x000fe400000010ff */
[----:B------:R-:W-:-:S05]  /*3820*/  LEA.HI.X R53, R51, R53, R54, 0x2, P2 ;  /* 0x0000003533357211 */ /* 0x000fca00010f1436 */
[----:B------:R2:W-:Y:S04]  /*3830*/  STG.E desc[UR10][R52.64], R41 ;  /* 0x0000002934007986 */ /* 0x0005e8000c10190a */
.L_x_9688:
[----:B------:R-:W-:Y:S05]  /*3840*/  BSYNC B0 ;  /* 0x0000000000007941 */ /* 0x000fea0003800000 */
.L_x_9687:
[----:B------:R-:W-:Y:S01]  /*3850*/  VIADD R42, R24, 0x1d ;  /* 0x0000001d182a7836 */ /* 0x000fe20000000000 */
[C---:B--2---:R-:W-:Y:S01]  /*3860*/  FMNMX R41, |R36|.reuse, R39, !PT ;  /* 0x0000002724297209 */ /* 0x044fe20007800200 */
[-C--:B------:R-:W-:Y:S01]  /*3870*/  FMUL R39, R36, R9.reuse ;  /* 0x0000000924277220 */ /* 0x080fe20000400000 */
[----:B------:R-:W-:Y:S01]  /*3880*/  IADD3 R25, P4, R25, R28, RZ ;  /* 0x0000001c19197210 */ /* 0x000fe20007f9e0ff */
[C---:B------:R-:W-:Y:S01]  /*3890*/  FMUL R56, R32.reuse, R9 ;  /* 0x0000000920387220 */ /* 0x040fe20000400000 */
[----:B------:R-:W-:Y:S01]  /*38a0*/  FMNMX R36, |R32|, R41, !PT ;  /* 0x0000002920247209 */ /* 0x000fe20007800200 */
[-C--:B------:R-:W-:Y:S01]  /*38b0*/  FMUL R54, R27, R9.reuse ;  /* 0x000000091b367220 */ /* 0x080fe20000400000 */
[----:B0-----:R-:W-:Y:S01]  /*38c0*/  FMUL R51, R46, R9 ;  /* 0x000000092e337220 */ /* 0x001fe20000400000 */
[----:B------:R-:W-:Y:S01]  /*38d0*/  LOP3.LUT R42, R42, 0x1f, RZ, 0xc0, !PT ;  /* 0x0000001f2a2a7812 */ /* 0x000fe200078ec0ff */
[----:B------:R-:W-:Y:S01]  /*38e0*/  BSSY B0, `(.L_x_9689) ;  /* 0x0000013000007945 */ /* 0x000fe20003800000 */
[----:B------:R-:W-:Y:S01]  /*38f0*/  ISETP.GT.U32.AND P2, PT, R47, 0x1ffffff, PT ;  /* 0x01ffffff2f00780c */ /* 0x000fe20003f44070 */
[----:B------:R-:W-:Y:S01]  /*3900*/  IMAD.X R26, R26, 0x1, R29, P4 ;  /* 0x000000011a1a7824 */ /* 0x000fe200020e061d */
[----:B------:R-:W-:-:S02]  /*3910*/  FMNMX R47, |R27|, R36, !PT ;  /* 0x000000241b2f7209 */ /* 0x000fc40007800200 */
[C---:B------:R-:W-:Y:S02]  /*3920*/  ISETP.LT.U32.AND P1, PT, R42.reuse, R7, !P1 ;  /* 0x000000072a00720c */ /* 0x040fe40004f21070 */
[----:B------:R-:W-:Y:S02]  /*3930*/  IADD3 R32, P3, R42, R25, RZ ;  /* 0x000000192a207210 */ /* 0x000fe40007f7e0ff */
[----:B------:R-:W-:Y:S02]  /*3940*/  F2FP.BF16.F32.PACK_AB R27, R54, R39 ;  /* 0x00000027361b723e */ /* 0x000fe400000010ff */
[----:B-1----:R-:W-:Y:S02]  /*3950*/  LOP3.LUT R41, R34, 0xfffffffe, RZ, 0xc0, !PT ;  /* 0xfffffffe22297812 */ /* 0x002fe400078ec0ff */
[----:B------:R-:W-:Y:S01]  /*3960*/  F2FP.BF16.F32.PACK_AB R36, R51, R56 ;  /* 0x000000383324723e */ /* 0x000fe200000010ff */
[----:B------:R-:W-:Y:S06]  /*3970*/  @!P0 BRA `(.L_x_9690) ;  /* 0x0000000000248947 */ /* 0x000fec0003800000 */
[----:B------:R-:W-:Y:S01]  /*3980*/  ULDC.64 UR4, c[0x0][0x220] ;  /* 0x0000880000047ab9 */ /* 0x000fe20000000a00 */
[----:B------:R-:W-:Y:S02]  /*3990*/  F2FP.BF16.F32.PACK_AB R39, R56, R39 ;  /* 0x000000273827723e */ /* 0x000fe400000010ff */
[----:B------:R-:W-:-:S04]  /*39a0*/  LEA R53, P4, R6, UR4, 0x6 ;  /* 0x0000000406357c11 */ /* 0x000fc8000f8830ff */
[----:B------:R-:W-:Y:S02]  /*39b0*/  IADD3 R52, P5, R53, R28, RZ ;  /* 0x0000001c35347210 */ /* 0x000fe40007fbe0ff */
[----:B------:R-:W-:Y:S02]  /*39c0*/  LEA.HI.X R53, R6, UR5, R8, 0x6, P4 ;  /* 0x0000000506357c11 */ /* 0x000fe4000a0f3408 */
[----:B------:R-:W-:Y:S02]  /*39d0*/  LEA R52, P4, R37, R52, 0x2 ;  /* 0x0000003425347211 */ /* 0x000fe400078810ff */
[----:B------:R-:W-:-:S04]  /*39e0*/  IADD3.X R53, R53, R29, RZ, P5, !PT ;  /* 0x0000001d35357210 */ /* 0x000fc80002ffe4ff */
[----:B------:R-:W-:-:S05]  /*39f0*/  LEA.HI.X R53, R37, R53, R38, 0x2, P4 ;  /* 0x0000003525357211 */ /* 0x000fca00020f1426 */
[----:B------:R0:W-:Y:S02]  /*3a00*/  STG.E desc[UR10][R52.64], R39 ;  /* 0x0000002734007986 */ /* 0x0001e4000c10190a */
.L_x_9690:
[----:B------:R-:W-:Y:S05]  /*3a10*/  BSYNC B0 ;  /* 0x0000000000007941 */ /* 0x000fea0003800000 */
.L_x_9689:
[----:B------:R-:W-:Y:S04]  /*3a20*/  BSSY B0, `(.L_x_9691) ;  /* 0x000000e000007945 */ /* 0x000fe80003800000 */
[----:B------:R-:W-:Y:S05]  /*3a30*/  @!P0 BRA `(.L_x_9692) ;  /* 0x0000000000308947 */ /* 0x000fea0003800000 */
[----:B------:R-:W-:Y:S01]  /*3a40*/  ULDC.64 UR4, c[0x0][0x220] ;  /* 0x0000880000047ab9 */ /* 0x000fe20000000a00 */
[----:B------:R-:W-:Y:S01]  /*3a50*/  ULDC.64 UR6, c[0x0][0x248] ;  /* 0x0000920000067ab9 */ /* 0x000fe20000000a00 */
[C---:B0-----:R-:W-:Y:S02]  /*3a60*/  LEA R39, P0, R6.reuse, UR4, 0x6 ;  /* 0x0000000406277c11 */ /* 0x041fe4000f8030ff */
        /* <DEDUP_REMOVED lines=9> */
.L_x_9692:
[----:B------:R-:W-:Y:S05]  /*3b00*/  BSYNC B0 ;  /* 0x0000000000007941 */ /* 0x000fea0003800000 */
.L_x_9691:
[----:B0-----:R-:W-:Y:S01]  /*3b10*/  IADD3 R52, P0, P4, R42, R33, R41 ;  /* 0x000000212a347210 */ /* 0x001fe20007c1e029 */
[----:B------:R-:W-:Y:S01]  /*3b20*/  BSSY B0, `(.L_x_9693) ;  /* 0x0000019000007945 */ /* 0x000fe20003800000 */
[----:B------:R-:W-:Y:S01]  /*3b30*/  IMAD.X R33, RZ, RZ, R26, P3 ;  /* 0x000000ffff217224 */ /* 0x000fe200018e061a */
[----:B------:R-:W-:Y:S02]  /*3b40*/  @!P1 MOV R37, RZ ;  /* 0x000000ff00259202 */ /* 0x000fe40000000f00 */
[----:B-1----:R-:W-:Y:S02]  /*3b50*/  @!P1 CS2R R38, SRZ ;  /* 0x0000000000269805 */ /* 0x002fe4000001ff00 */
        /* <DEDUP_REMOVED lines=21> */
.L_x_9694:
[----:B------:R-:W-:Y:S05]  /*3cb0*/  BSYNC B0 ;  /* 0x0000000000007941 */ /* 0x000fea0003800000 */
.L_x_9693:
        /* <DEDUP_REMOVED lines=10> */
[----:B------:R-:W-:Y:S01]  /*3d60*/  IMAD.WIDE.U32 R52, R51, 0x3, R52 ;  /* 0x0000000333347825 */ /* 0x000fe200078e0034 */
[----:B------:R-:W-:Y:S02]  /*3d70*/  IADD3 R51, R55, R41, RZ ;  /* 0x0000002937337210 */ /* 0x000fe40007ffe0ff */
[----:B------:R-:W-:Y:S01]  /*3d80*/  LEA.HI.X R54, R6, UR5, R8, 0x6, P3 ;  /* 0x0000000506367c11 */ /* 0x000fe200098f3408 */
[----:B------:R-:W-:Y:S01]  /*3d90*/  IMAD R41, R35, 0x3, RZ ;  /* 0x0000000323297824 */ /* 0x000fe200078e02ff */
[C---:B------:R-:W-:Y:S01]  /*3da0*/  SHF.L.U64.HI R51, R40.reuse, 0x2, R51 ;  /* 0x0000000228337819 */ /* 0x040fe20000010233 */
[----:B------:R-:W-:Y:S01]  /*3db0*/  IMAD.SHL.U32 R35, R40, 0x4, RZ ;  /* 0x0000000428237824 */ /* 0x000fe200078e00ff */
[----:B------:R-:W-:Y:S01]  /*3dc0*/  LEA R40, P0, R52, R45, 0x2 ;  /* 0x0000002d34287211 */ /* 0x000fe200078010ff */
[----:B------:R-:W-:-:S03]  /*3dd0*/  IMAD.IADD R41, R41, 0x1, R53 ;  /* 0x0000000129297824 */ /* 0x000fc600078e0235 */
[CC--:B------:R-:W-:Y:S02]  /*3de0*/  IADD3 R34, P3, R35.reuse, R42.reuse, RZ ;  /* 0x0000002a23227210 */ /* 0x0c0fe40007f7e0ff */
[----:B------:R-:W-:Y:S02]  /*3df0*/  IADD3 R42, P4, P5, R35, R42, R28 ;  /* 0x0000002a232a7210 */ /* 0x000fe40007d9e01c */
[----:B------:R-:W-:Y:S02]  /*3e00*/  LEA.HI.X R41, R52, R43, R41, 0x2, P0 ;  /* 0x0000002b34297211 */ /* 0x000fe400000f1429 */
[CC--:B------:R-:W-:Y:S02]  /*3e10*/  IADD3.X R35, R51.reuse, R54.reuse, RZ, P3, !PT ;  /* 0x0000003633237210 */ /* 0x0c0fe40001ffe4ff */
[----:B------:R-:W-:Y:S01]  /*3e20*/  IADD3.X R43, R51, R54, R29, P4, P5 ;  /* 0x00000036332b7210 */ /* 0x000fe200027ea41d */
[----:B------:R0:W5:Y:S04]  /*3e30*/  LDG.E R40, desc[UR10][R40.64] ;  /* 0x0000000a28287981 */ /* 0x000168000c1e1900 */
[----:B------:R0:W5:Y:S04]  /*3e40*/  LDG.E R42, desc[UR10][R42.64] ;  /* 0x0000000a2a2a7981 */ /* 0x000168000c1e1900 */
[----:B------:R0:W5:Y:S02]  /*3e50*/  LDG.E R41, desc[UR10][R34.64] ;  /* 0x0000000a22297981 */ /* 0x000164000c1e1900 */
.L_x_9696:
[----:B------:R-:W-:Y:S05]  /*3e60*/  BSYNC B0 ;  /* 0x0000000000007941 */ /* 0x000fea0003800000 */
.L_x_9695:
[----:B------:R-:W-:Y:S01]  /*3e70*/  BSSY B1, `(.L_x_9697) ;  /* 0x000000c000017945 */ /* 0x000fe20003800000 */
[----:B0-----:R-:W-:Y:S01]  /*3e80*/  FMNMX R35, |R46|, R47, !PT ;  /* 0x0000002f2e237209 */ /* 0x001fe20007800200 */
[----:B------:R-:W-:Y:S02]  /*3e90*/  VIADD R43, R3, 0x2 ;  /* 0x00000002032b7836 */ /* 0x000fe40000000000 */
[----:B------:R-:W-:Y:S05]  /*3ea0*/  @P2 BRA `(.L_x_9698) ;  /* 0x0000000000102947 */ /* 0x000fea0003800000 */
[----:B------:R-:W-:-:S07]  /*3eb0*/  MOV R34, 0x3ed0 ;  /* 0x00003ed000227802 */ /* 0x000fce0000000f00 */
[----:B-----5:R-:W-:Y:S05]  /*3ec0*/  CALL.REL.NOINC `($__internal_209_$__cuda_sm20_rcp_rn_f32_slowpath) ;  /* 0x0000005000807944 */ /* 0x020fea0003c00000 */
[----:B------:R-:W-:Y:S01]  /*3ed0*/  IMAD.MOV.U32 R47, RZ, RZ, R0 ;  /* 0x000000ffff2f7224 */ /* 0x000fe200078e0000 */
[----:B------:R-:W-:Y:S06]  /*3ee0*/  BRA `(.L_x_9699) ;  /* 0x0000000000107947 */ /* 0x000fec0003800000 */
.L_x_9698:
[----:B------:R-:W0:Y:S02]  /*3ef0*/  MUFU.RCP R47, R0 ;  /* 0x00000000002f7308 */ /* 0x000e240000001000 */
[----:B0-----:R-:W-:-:S04]  /*3f00*/  FFMA R34, R0, R47, -1 ;  /* 0xbf80000000227423 */ /* 0x001fc8000000002f */
[----:B------:R-:W-:-:S04]  /*3f10*/  FADD.FTZ R34, -R34, -RZ ;  /* 0x800000ff22227221 */ /* 0x000fc80000010100 */
[----:B------:R-:W-:-:S07]  /*3f20*/  FFMA R47, R47, R34, R47 ;  /* 0x000000222f2f7223 */ /* 0x000fce000000002f */
.L_x_9699:
[----:B------:R-:W-:Y:S05]  /*3f30*/  BSYNC B1 ;  /* 0x0000000000017941 */ /* 0x000fea0003800000 */
.L_x_9697:
        /* <DEDUP_REMOVED lines=14> */
[----:B------:R-:W-:-:S03]  /*4020*/  HADD2.F32 R51, -RZ, R48.H0_H0 ;  /* 0x20000030ff337230 */ /* 0x000fc60000004100 */
        /* <DEDUP_REMOVED lines=12> */
.L_x_9701:
[----:B------:R-:W0:Y:S02]  /*40f0*/  MUFU.RCP R0, R53 ;  /* 0x0000003500007308 */ /* 0x000e240000001000 */
[----:B0-----:R-:W-:-:S04]  /*4100*/  FFMA R34, R53, R0, -1 ;  /* 0xbf80000035227423 */ /* 0x001fc80000000000 */
[----:B------:R-:W-:-:S04]  /*4110*/  FADD.FTZ R47, -R34, -RZ ;  /* 0x800000ff222f7221 */ /* 0x000fc80000010100 */
[----:B------:R-:W-:-:S07]  /*4120*/  FFMA R0, R0, R47, R0 ;  /* 0x0000002f00007223 */ /* 0x000fce0000000000 */
.L_x_9702:
[----:B------:R-:W-:Y:S05]  /*4130*/  BSYNC B1 ;  /* 0x0000000000017941 */ /* 0x000fea0003800000 */
.L_x_9700:
        /* <DEDUP_REMOVED lines=22> */
.L_x_9704:
[----:B------:R-:W0:Y:S02]  /*42a0*/  MUFU.RCP R0, R53 ;  /* 0x0000003500007308 */ /* 0x000e240000001000 */
[----:B0-----:R-:W-:-:S04]  /*42b0*/  FFMA R34, R53, R0, -1 ;  /* 0xbf80000035227423 */ /* 0x001fc80000000000 */
[----:B------:R-:W-:-:S04]  /*42c0*/  FADD.FTZ R47, -R34, -RZ ;  /* 0x800000ff222f7221 */ /* 0x000fc80000010100 */
[----:B------:R-:W-:-:S07]  /*42d0*/  FFMA R0, R0, R47, R0 ;  /* 0x0000002f00007223 */ /* 0x000fce0000000000 */
.L_x_9705:
[----:B------:R-:W-:Y:S05]  /*42e0*/  BSYNC B1 ;  /* 0x0000000000017941 */ /* 0x000fea0003800000 */
.L_x_9703:
[----:B------:R-:W-:Y:S01]  /*42f0*/  HADD2.F32 R49, -RZ, R49.H1_H1 ;  /* 0x30000031ff317230 */ /* 0x000fe20000004100 */
[----:B------:R-:W-:Y:S01]  /*4300*/  BSSY B1, `(.L_x_9706) ;  /* 0x000001e000017945 */ /* 0x000fe20003800000 */
[----:B------:R-:W-:Y:S02]  /*4310*/  IMAD.MOV.U32 R34, RZ, RZ, 0x3bbb989d ;  /* 0x3bbb989dff227424 */ /* 0x000fe400078e00ff */
[----:B------:R-:W-:Y:S02]  /*4320*/  IMAD.MOV.U32 R47, RZ, RZ, 0x437c0000 ;  /* 0x437c0000ff2f7424 */ /* 0x000fe400078e00ff */
[----:B------:R-:W-:Y:S01]  /*4330*/  FFMA.SAT R34, -R49, R34, 0.5 ;  /* 0x3f00000031227423 */ /* 0x000fe20000002122 */
[----:B------:R-:W-:Y:S02]  /*4340*/  HADD2.F32 R50, -RZ, R50.H1_H1 ;  /* 0x30000032ff327230 */ /* 0x000fe40000004100 */
[----:B------:R-:W-:Y:S02]  /*4350*/  HADD2.F32 R48, -RZ, R48.H1_H1 ;  /* 0x30000030ff307230 */ /* 0x000fe40000004100 */
        /* <DEDUP_REMOVED lines=20> */
.L_x_9707:
[----:B------:R-:W0:Y:S02]  /*44a0*/  MUFU.RCP R0, R53 ;  /* 0x0000003500007308 */ /* 0x000e240000001000 */
[----:B0-----:R-:W-:-:S04]  /*44b0*/  FFMA R34, R53, R0, -1 ;  /* 0xbf80000035227423 */ /* 0x001fc80000000000 */
[----:B------:R-:W-:-:S04]  /*44c0*/  FADD.FTZ R47, -R34, -RZ ;  /* 0x800000ff222f7221 */ /* 0x000fc80000010100 */
[----:B------:R-:W-:-:S07]  /*44d0*/  FFMA R0, R0, R47, R0 ;  /* 0x0000002f00007223 */ /* 0x000fce0000000000 */
.L_x_9708:
[----:B------:R-:W-:Y:S05]  /*44e0*/  BSYNC B1 ;  /* 0x0000000000017941 */ /* 0x000fea0003800000 */
.L_x_9706:
        /* <DEDUP_REMOVED lines=22> */
.L_x_9710:
[----:B------:R-:W0:Y:S02]  /*4650*/  MUFU.RCP R0, R51 ;  /* 0x0000003300007308 */ /* 0x000e240000001000 */
[----:B0-----:R-:W-:-:S04]  /*4660*/  FFMA R34, R51, R0, -1 ;  /* 0xbf80000033227423 */ /* 0x001fc80000000000 */
[----:B------:R-:W-:-:S04]  /*4670*/  FADD.FTZ R47, -R34, -RZ ;  /* 0x800000ff222f7221 */ /* 0x000fc80000010100 */
[----:B------:R-:W-:-:S07]  /*4680*/  FFMA R0, R0, R47, R0 ;  /* 0x0000002f00007223 */ /* 0x000fce0000000000 */
.L_x_9711:
[----:B------:R-:W-:Y:S05]  /*4690*/  BSYNC B1 ;  /* 0x0000000000017941 */ /* 0x000fea0003800000 */
.L_x_9709:
[----:B------:R-:W-:Y:S01]  /*46a0*/  HADD2.F32 R50, -RZ, R20.H0_H0 ;  /* 0x20000014ff327230 */ /* 0x000fe20000004100 */
[----:B------:R-:W-:Y:S01]  /*46b0*/  MOV R51, 0x437c0000 ;  /* 0x437c000000337802 */ /* 0x000fe20000000f00 */
[----:B------:R-:W-:Y:S01]  /*46c0*/  IMAD.MOV.U32 R47, RZ, RZ, 0x3bbb989d ;  /* 0x3bbb989dff2f7424 */ /* 0x000fe200078e00ff */
[----:B------:R-:W-:Y:S03]  /*46d0*/  BSSY B1, `(.L_x_9712) ;  /* 0x000001c000017945 */ /* 0x000fe60003800000 */
        /* <DEDUP_REMOVED lines=23> */
.L_x_9713:
[----:B------:R-:W0:Y:S02]  /*4850*/  MUFU.RCP R0, R53 ;  /* 0x0000003500007308 */ /* 0x000e240000001000 */
[----:B0-----:R-:W-:-:S04]  /*4860*/  FFMA R34, R53, R0, -1 ;  /* 0xbf80000035227423 */ /* 0x001fc80000000000 */
[----:B------:R-:W-:-:S04]  /*4870*/  FADD.FTZ R47, -R34, -RZ ;  /* 0x800000ff222f7221 */ /* 0x000fc80000010100 */
[----:B------:R-:W-:-:S07]  /*4880*/  FFMA R0, R0, R47, R0 ;  /* 0x0000002f00007223 */ /* 0x000fce0000000000 */
.L_x_9714:
[----:B------:R-:W-:Y:S05]  /*4890*/  BSYNC B1 ;  /* 0x0000000000017941 */ /* 0x000fea0003800000 */
.L_x_9712:
        /* <DEDUP_REMOVED lines=22> */
.L_x_9716:
[----:B------:R-:W0:Y:S02]  /*4a00*/  MUFU.RCP R0, R53 ;  /* 0x0000003500007308 */ /* 0x000e240000001000 */
[----:B0-----:R-:W-:-:S04]  /*4a10*/  FFMA R34, R53, R0, -1 ;  /* 0xbf80000035227423 */ /* 0x001fc80000000000 */
[----:B------:R-:W-:-:S04]  /*4a20*/  FADD.FTZ R47, -R34, -RZ ;  /* 0x800000ff222f7221 */ /* 0x000fc80000010100 */
[----:B------:R-:W-:-:S07]  /*4a30*/  FFMA R0, R0, R47, R0 ;  /* 0x0000002f00007223 */ /* 0x000fce0000000000 */
.L_x_9717:
[----:B------:R-:W-:Y:S05]  /*4a40*/  BSYNC B1 ;  /* 0x0000000000017941 */ /* 0x000fea0003800000 */
.L_x_9715:
        /* <DEDUP_REMOVED lines=26> */
[----:B------:R-:W-:Y:S01]  /*4bf0*/  IMAD.MOV.U32 R47, RZ, RZ, R0 ;  /* 0x000000ffff2f7224 */ /* 0x000fe200078e0000 */
[----:B------:R-:W-:Y:S06]  /*4c00*/  BRA `(.L_x_9720) ;  /* 0x0000000000107947 */ /* 0x000fec0003800000 */
.L_x_9719:
[----:B------:R-:W0:Y:S02]  /*4c10*/  MUFU.RCP R47, R52 ;  /* 0x00000034002f7308 */ /* 0x000e240000001000 */
[----:B0-----:R-:W-:-:S04]  /*4c20*/  FFMA R0, R52, R47, -1 ;  /* 0xbf80000034007423 */ /* 0x001fc8000000002f */
[----:B------:R-:W-:-:S04]  /*4c30*/  FADD.FTZ R0, -R0, -RZ ;  /* 0x800000ff00007221 */ /* 0x000fc80000010100 */
[----:B------:R-:W-:-:S07]  /*4c40*/  FFMA R47, R47, R0, R47 ;  /* 0x000000002f2f7223 */ /* 0x000fce000000002f */
.L_x_9720:
[----:B------:R-:W-:Y:S05]  /*4c50*/  BSYNC B1 ;  /* 0x0000000000017941 */ /* 0x000fea0003800000 */
.L_x_9718:
[----:B-----5:R-:W-:Y:S01]  /*4c60*/  HADD2.F32 R21, -RZ, R38.H0_H0 ;  /* 0x20000026ff157230 */ /* 0x020fe20000004100 */
[----:B------:R-:W-:Y:S01]  /*4c70*/  MOV R0, 0x3bbb989d ;  /* 0x3bbb989d00007802 */ /* 0x000fe20000000f00 */
[----:B------:R-:W-:Y:S01]  /*4c80*/  IMAD.MOV.U32 R53, RZ, RZ, 0x437c0000 ;  /* 0x437c0000ff357424 */ /* 0x000fe200078e00ff */
[----:B------:R-:W-:Y:S01]  /*4c90*/  IADD3 R24, R24, 0x1e, RZ ;  /* 0x0000001e18187810 */ /* 0x000fe20007ffe0ff */
[----:B------:R-:W-:Y:S01]  /*4ca0*/  BSSY B0, `(.L_x_9721) ;  /* 0x0000027000007945 */ /* 0x000fe20003800000 */
[----:B------:R-:W-:Y:S01]  /*4cb0*/  ISETP.GE.U32.AND P0, PT, R43, R4, PT ;  /* 0x000000042b00720c */ /* 0x000fe20003f06070 */
[----:B------:R-:W-:Y:S01]  /*4cc0*/  FFMA.SAT R0, -R21, R0, 0.5 ;  /* 0x3f00000015007423 */ /* 0x000fe20000002100 */
[----:B------:R-:W-:Y:S02]  /*4cd0*/  LOP3.LUT R43, R24, 0x1f, RZ, 0xc0, !PT ;  /* 0x0000001f182b7812 */ /* 0x000fe400078ec0ff */
[----:B------:R-:W-:Y:S01]  /*4ce0*/  FMNMX R35, R35, |R44|, !PT ;  /* 0x4000002c23237209 */ /* 0x000fe20007800000 */
[----:B------:R-:W-:Y:S01]  /*4cf0*/  FFMA.RM R0, R0, R53, 12582913 ;  /* 0x4b40000100007423 */ /* 0x000fe20000004035 */
[----:B------:R-:W-:-:S02]  /*4d00*/  ISETP.GE.U32.OR P0, PT, R43, R7, P0 ;  /* 0x000000072b00720c */ /* 0x000fc40000706470 */
[----:B------:R-:W-:Y:S01]  /*4d10*/  FMNMX R35, |R48|, R35, !PT ;  /* 0x0000002330237209 */ /* 0x000fe20007800200 */
[C---:B------:R-:W-:Y:S01]  /*4d20*/  FADD R34, R0.reuse, -12583039 ;  /* 0xcb40007f00227421 */ /* 0x040fe20000000000 */
[----:B------:R-:W-:Y:S02]  /*4d30*/  IMAD.SHL.U32 R0, R0, 0x800000, RZ ;  /* 0x0080000000007824 */ /* 0x000fe400078e00ff */
[----:B------:R-:W-:Y:S01]  /*4d40*/  FMNMX R35, |R56|, R35, !PT ;  /* 0x0000002338237209 */ /* 0x000fe20007800200 */
[----:B------:R-:W-:-:S04]  /*4d50*/  FFMA R34, -R21, 1.4426950216293334961, -R34 ;  /* 0x3fb8aa3b15227823 */ /* 0x000fc80000000922 */
[----:B------:R-:W-:-:S04]  /*4d60*/  FFMA R34, -R21, 1.925963033500011079e-08, R34 ;  /* 0x32a5706015227823 */ /* 0x000fc80000000122 */
[----:B------:R0:W1:Y:S02]  /*4d70*/  MUFU.EX2 R53, R34 ;  /* 0x0000002200357308 */ /* 0x0000640000000800 */
[----:B0-----:R-:W-:Y:S01]  /*4d80*/  FMNMX R34, |R50|, R35, !PT ;  /* 0x0000002332227209 */ /* 0x001fe20007800200 */
[----:B-1----:R-:W-:Y:S01]  /*4d90*/  FFMA R0, R0, R53, 1 ;  /* 0x3f80000000007423 */ /* 0x002fe20000000035 */
[----:B------:R-:W-:-:S03]  /*4da0*/  FMUL R53, R48, R9 ;  /* 0x0000000930357220 */ /* 0x000fc60000400000 */
[----:B------:R-:W-:-:S05]  /*4db0*/  VIADD R46, R0, 0x1800000 ;  /* 0x01800000002e7836 */ /* 0x000fca0000000000 */
[----:B------:R-:W-:Y:S01]  /*4dc0*/  LOP3.LUT R24, R46, 0x7f800000, RZ, 0xc0, !PT ;  /* 0x7f8000002e187812 */ /* 0x000fe200078ec0ff */
[----:B------:R-:W-:Y:S01]  /*4dd0*/  FMUL R46, R20, R47 ;  /* 0x0000002f142e7220 */ /* 0x000fe20000400000 */
[-C--:B------:R-:W-:Y:S01]  /*4de0*/  FMUL R47, R56, R9.reuse ;  /* 0x00000009382f7220 */ /* 0x080fe20000400000 */
[-C--:B------:R-:W-:Y:S01]  /*4df0*/  FMUL R20, R50, R9.reuse ;  /* 0x0000000932147220 */ /* 0x080fe20000400000 */
[----:B------:R-:W-:Y:S01]  /*4e00*/  ISETP.GT.U32.AND P2, PT, R24, 0x1ffffff, PT ;  /* 0x01ffffff1800780c */ /* 0x000fe20003f44070 */
[----:B------:R-:W-:Y:S01]  /*4e10*/  FMUL R24, R44, R9 ;  /* 0x000000092c187220 */ /* 0x000fe20000400000 */
[----:B------:R-:W-:Y:S01]  /*4e20*/  FMUL R46, R19, R46 ;  /* 0x0000002e132e7220 */ /* 0x000fe20000400000 */
[----:B------:R-:W-:Y:S01]  /*4e30*/  FMNMX R44, |R45|, R34, !PT ;  /* 0x000000222d2c7209 */ /* 0x000fe20007800200 */
[----:B------:R-:W-:Y:S09]  /*4e40*/  @P0 BRA `(.L_x_9722) ;  /* 0x0000000000300947 */ /* 0x000ff20003800000 */
[----:B------:R-:W-:Y:S01]  /*4e50*/  ULDC.64 UR6, c[0x0][0x248] ;  /* 0x0000920000067ab9 */ /* 0x000fe20000000a00 */
[----:B------:R-:W-:Y:S01]  /*4e60*/  ULDC.64 UR4, c[0x0][0x220] ;  /* 0x0000880000047ab9 */ /* 0x000fe20000000a00 */
[----:B------:R-:W-:Y:S01]  /*4e70*/  IMAD.WIDE.U32 R34, R5, UR6, R28 ;  /* 0x0000000605227c25 */ /* 0x000fe2000f8e001c */
[----:B------:R-:W-:-:S03]  /*4e80*/  LEA R50, P5, R6, UR4, 0x6 ;  /* 0x0000000406327c11 */ /* 0x000fc6000f8a30ff */
[----:B------:R-:W-:Y:S01]  /*4e90*/  IMAD R19, R5, UR7, R35 ;  /* 0x0000000705137c24 */ /* 0x000fe2000f8e0223 */
[----:B------:R-:W-:Y:S02]  /*4ea0*/  IADD3 R35, P3, P4, R43, R34, R28 ;  /* 0x000000222b237210 */ /* 0x000fe40007c7e01c */
[----:B------:R-:W-:Y:S02]  /*4eb0*/  LEA.HI.X R52, R6, UR5, R8, 0x6, P5 ;  /* 0x0000000506347c11 */ /* 0x000fe4000a8f3408 */
[----:B------:R-:W-:Y:S02]  /*4ec0*/  IADD3.X R48, RZ, R19, R29, P3, P4 ;  /* 0x00000013ff307210 */ /* 0x000fe40001fe841d */
[----:B------:R-:W-:Y:S02]  /*4ed0*/  LEA R34, P3, R35, R50, 0x2 ;  /* 0x0000003223227211 */ /* 0x000fe400078610ff */
[----:B------:R-:W-:Y:S02]  /*4ee0*/  F2FP.BF16.F32.PACK_AB R19, R53, R24 ;  /* 0x000000183513723e */ /* 0x000fe400000010ff */
[----:B------:R-:W-:-:S05]  /*4ef0*/  LEA.HI.X R35, R35, R52, R48, 0x2, P3 ;  /* 0x0000003423237211 */ /* 0x000fca00018f1430 */
[----:B------:R0:W-:Y:S04]  /*4f00*/  STG.E desc[UR10][R34.64], R19 ;  /* 0x0000001322007986 */ /* 0x0001e8000c10190a */
.L_x_9722:
[----:B------:R-:W-:Y:S05]  /*4f10*/  BSYNC B0 ;  /* 0x0000000000007941 */ /* 0x000fea0003800000 */
.L_x_9721:
        /* <DEDUP_REMOVED lines=13> */
.L_x_9724:
[----:B------:R-:W-:Y:S05]  /*4ff0*/  BSYNC B0 ;  /* 0x0000000000007941 */ /* 0x000fea0003800000 */
.L_x_9723:
[----:B01----:R-:W-:Y:S01]  /*5000*/  FMNMX R34, |R49|, R44, !PT ;  /* 0x0000002c31227209 */ /* 0x003fe20007800200 */
[----:B------:R-:W-:Y:S01]  /*5010*/  BSSY B0, `(.L_x_9725) ;  /* 0x0000019000007945 */ /* 0x000fe20003800000 */
[-C--:B------:R-:W-:Y:S01]  /*5020*/  FMUL R44, R45, R9.reuse ;  /* 0x000000092d2c7220 */ /* 0x080fe20000400000 */
[----:B------:R-:W-:Y:S01]  /*5030*/  IADD3 R19, P3, R32, R28, RZ ;  /* 0x0000001c20137210 */ /* 0x000fe20007f7e0ff */
[-C--:B------:R-:W-:Y:S01]  /*5040*/  FMUL R49, R49, R9.reuse ;  /* 0x0000000931317220 */ /* 0x080fe20000400000 */
[C---:B------:R-:W-:Y:S01]  /*5050*/  FMNMX R45, |R51|.reuse, R34, !PT ;  /* 0x00000022332d7209 */ /* 0x040fe20007800200 */
[----:B------:R-:W-:Y:S01]  /*5060*/  FMUL R51, R51, R9 ;  /* 0x0000000933337220 */ /* 0x000fe20000400000 */
[----:B------:R-:W-:Y:S02]  /*5070*/  F2FP.BF16.F32.PACK_AB R24, R47, R24 ;  /* 0x000000182f18723e */ /* 0x000fe400000010ff */
[----:B------:R-:W-:Y:S01]  /*5080*/  F2FP.BF16.F32.PACK_AB R20, R20, R53 ;  /* 0x000000351414723e */ /* 0x000fe200000010ff */
[----:B------:R-:W-:Y:S06]  /*5090*/  @P0 BRA `(.L_x_9726) ;  /* 0x0000000000400947 */ /* 0x000fec0003800000 */
[----:B------:R-:W-:Y:S01]  /*50a0*/  MOV R35, R29 ;  /* 0x0000001d00237202 */ /* 0x000fe20000000f00 */
[----:B------:R-:W-:Y:S01]  /*50b0*/  IMAD.MOV.U32 R34, RZ, RZ, R28 ;  /* 0x000000ffff227224 */ /* 0x000fe200078e001c */
[----:B------:R-:W-:Y:S01]  /*50c0*/  ULDC.64 UR6, c[0x0][0x248] ;  /* 0x0000920000067ab9 */ /* 0x000fe20000000a00 */
[----:B------:R-:W-:Y:S02]  /*50d0*/  ULDC.64 UR4, c[0x0][0x220] ;  /* 0x0000880000047ab9 */ /* 0x000fe40000000a00 */
[----:B------:R-:W-:Y:S01]  /*50e0*/  IMAD.WIDE.U32 R34, R5, UR6, R34 ;  /* 0x0000000605227c25 */ /* 0x000fe2000f8e0022 */
[----:B------:R-:W-:-:S03]  /*50f0*/  LEA R47, P4, R6, UR4, 0x6 ;  /* 0x00000004062f7c11 */ /* 0x000fc6000f8830ff */
[----:B------:R-:W-:Y:S01]  /*5100*/  IMAD R53, R5, UR7, R35 ;  /* 0x0000000705357c24 */ /* 0x000fe2000f8e0223 */
[----:B------:R-:W-:Y:S02]  /*5110*/  LEA.HI.X R35, R6, UR5, R8, 0x6, P4 ;  /* 0x0000000506237c11 */ /* 0x000fe4000a0f3408 */
[----:B------:R-:W-:Y:S02]  /*5120*/  IADD3 R47, P4, R47, R28, RZ ;  /* 0x0000001c2f2f7210 */ /* 0x000fe40007f9e0ff */
[----:B------:R-:W-:-:S03]  /*5130*/  IADD3 R48, P5, P6, R43, R34, R28 ;  /* 0x000000222b307210 */ /* 0x000fc60007ebe01c */
[--C-:B------:R-:W-:Y:S01]  /*5140*/  IMAD.X R35, R35, 0x1, R29.reuse, P4 ;  /* 0x0000000123237824 */ /* 0x100fe200020e061d */
[----:B------:R-:W-:Y:S02]  /*5150*/  IADD3.X R53, RZ, R53, R29, P5, P6 ;  /* 0x00000035ff357210 */ /* 0x000fe40002fec41d */
[C---:B------:R-:W-:Y:S02]  /*5160*/  LEA R34, P5, R48.reuse, R47, 0x2 ;  /* 0x0000002f30227211 */ /* 0x040fe400078a10ff */
[----:B------:R-:W-:Y:S02]  /*5170*/  F2FP.BF16.F32.PACK_AB R47, R49, R44 ;  /* 0x0000002c312f723e */ /* 0x000fe400000010ff */
[----:B------:R-:W-:-:S05]  /*5180*/  LEA.HI.X R35, R48, R35, R53, 0x2, P5 ;  /* 0x0000002330237211 */ /* 0x000fca00028f1435 */
[----:B------:R0:W-:Y:S04]  /*5190*/  STG.E desc[UR10][R34.64], R47 ;  /* 0x0000002f22007986 */ /* 0x0001e8000c10190a */
.L_x_9726:
[----:B------:R-:W-:Y:S05]  /*51a0*/  BSYNC B0 ;  /* 0x0000000000007941 */ /* 0x000fea0003800000 */
.L_x_9725:
[----:B------:R-:W-:Y:S01]  /*51b0*/  BSSY B0, `(.L_x_9727) ;  /* 0x0000012000007945 */ /* 0x000fe20003800000 */
[----:B------:R-:W-:Y:S01]  /*51c0*/  F2FP.BF16.F32.PACK_AB R32, R51, R44 ;  /* 0x0000002c3320723e */ /* 0x000fe200000010ff */
[----:B------:R-:W-:Y:S02]  /*51d0*/  IMAD.X R33, R33, 0x1, R29, P3 ;  /* 0x0000000121217824 */ /* 0x000fe400018e061d */
[----:B0-----:R-:W-:Y:S01]  /*51e0*/  FMUL R34, R46, R9 ;  /* 0x000000092e227220 */ /* 0x001fe20000400000 */
[----:B------:R-:W-:Y:S06]  /*51f0*/  @P0 BRA `(.L_x_9728) ;  /* 0x0000000000340947 */ /* 0x000fec0003800000 */
[----:B------:R-:W-:Y:S01]  /*5200*/  ULDC.64 UR4, c[0x0][0x220] ;  /* 0x0000880000047ab9 */ /* 0x000fe20000000a00 */
[----:B------:R-:W-:Y:S01]  /*5210*/  ULDC.64 UR6, c[0x0][0x248] ;  /* 0x0000920000067ab9 */ /* 0x000fe20000000a00 */
[C---:B------:R-:W-:Y:S01]  /*5220*/  LEA R35, P0, R6.reuse, UR4, 0x6 ;  /* 0x0000000406237c11 */ /* 0x040fe2000f8030ff */
[----:B------:R-:W-:Y:S01]  /*5230*/  ULOP3.LUT UR4, UR7, 0x7fffffff, URZ, 0xc0, !UPT ;  /* 0x7fffffff07047892 */ /* 0x000fe2000f8ec03f */
[----:B------:R-:W-:Y:S02]  /*5240*/  IADD3 R44, P4, P5, R25, UR6, R43 ;  /* 0x00000006192c7c10 */ /* 0x000fe4000fd9e02b */
[----:B------:R-:W-:Y:S02]  /*5250*/  IADD3 R35, P3, R35, R28, RZ ;  /* 0x0000001c23237210 */ /* 0x000fe40007f7e0ff */
[----:B------:R-:W-:Y:S02]  /*5260*/  LEA.HI.X R25, R6, UR5, R8, 0x6, P0 ;  /* 0x0000000506197c11 */ /* 0x000fe400080f3408 */
[----:B------:R-:W-:-:S02]  /*5270*/  IADD3.X R26, R26, UR4, RZ, P4, P5 ;  /* 0x000000041a1a7c10 */ /* 0x000fc4000a7ea4ff */
[----:B------:R-:W-:Y:S02]  /*5280*/  IADD3.X R25, R25, R29, RZ, P3, !PT ;  /* 0x0000001d19197210 */ /* 0x000fe40001ffe4ff */
[----:B------:R-:W-:Y:S02]  /*5290*/  LEA R28, P0, R44, R35, 0x2 ;  /* 0x000000232c1c7211 */ /* 0x000fe400078010ff */
[----:B------:R-:W-:Y:S02]  /*52a0*/  F2FP.BF16.F32.PACK_AB R51, R34, R51 ;  /* 0x000000332233723e */ /* 0x000fe400000010ff */
[----:B------:R-:W-:-:S05]  /*52b0*/  LEA.HI.X R29, R44, R25, R26, 0x2, P0 ;  /* 0x000000192c1d7211 */ /* 0x000fca00000f141a */
[----:B------:R0:W-:Y:S04]  /*52c0*/  STG.E desc[UR10][R28.64], R51 ;  /* 0x000000331c007986 */ /* 0x0001e8000c10190a */
.L_x_9728:
[----:B------:R-:W-:Y:S05]  /*52d0*/  BSYNC B0 ;  /* 0x0000000000007941 */ /* 0x000fea0003800000 */
.L_x_9727:
[----:B------:R-:W-:Y:S01]  /*52e0*/  BSSY B1, `(.L_x_9729) ;  /* 0x000000b000017945 */ /* 0x000fe20003800000 */
[----:B------:R-:W-:Y:S02]  /*52f0*/  F2FP.BF16.F32.PACK_AB R26, R34, R49 ;  /* 0x00000031221a723e */ /* 0x000fe400000010ff */
[----:B------:R-:W-:Y:S01]  /*5300*/  FMNMX R25, |R46|, R45, !PT ;  /* 0x0000002d2e197209 */ /* 0x000fe20007800200 */
[----:B------:R-:W-:Y:S06]  /*5310*/  @P2 BRA `(.L_x_9730) ;  /* 0x00000000000c2947 */ /* 0x000fec0003800000 */
[----:B------:R-:W-:-:S07]  /*5320*/  MOV R34, 0x5340 ;  /* 0x0000534000227802 */ /* 0x000fce0000000f00 */
[----:B0-----:R-:W-:Y:S05]  /*5330*/  CALL.REL.NOINC `($__internal_209_$__cuda_sm20_rcp_rn_f32_slowpath) ;  /* 0x0000003c00647944 */ /* 0x001fea0003c00000 */
[----:B------:R-:W-:Y:S05]  /*5340*/  BRA `(.L_x_9731) ;  /* 0x0000000000107947 */ /* 0x000fea0003800000 */
.L_x_9730:
[----:B0-----:R-:W0:Y:S02]  /*5350*/  MUFU.RCP R29, R0 ;  /* 0x00000000001d7308 */ /* 0x001e240000001000 */
[----:B0-----:R-:W-:-:S04]  /*5360*/  FFMA R28, R0, R29, -1 ;  /* 0xbf800000001c7423 */ /* 0x001fc8000000001d */
[----:B------:R-:W-:-:S04]  /*5370*/  FADD.FTZ R28, -R28, -RZ ;  /* 0x800000ff1c1c7221 */ /* 0x000fc80000010100 */
[----:B------:R-:W-:-:S07]  /*5380*/  FFMA R0, R29, R28, R29 ;  /* 0x0000001c1d007223 */ /* 0x000fce000000001d */
.L_x_9731:
[----:B------:R-:W-:Y:S05]  /*5390*/  BSYNC B1 ;  /* 0x0000000000017941 */ /* 0x000fea0003800000 */
.L_x_9729:
        /* <DEDUP_REMOVED lines=27> */
.L_x_9733:
[----:B------:R-:W0:Y:S02]  /*5550*/  MUFU.RCP R0, R45 ;  /* 0x0000002d00007308 */ /* 0x000e240000001000 */
[----:B0-----:R-:W-:-:S04]  /*5560*/  FFMA R21, R45, R0, -1 ;  /* 0xbf8000002d157423 */ /* 0x001fc80000000000 */
[----:B------:R-:W-:-:S04]  /*5570*/  FADD.FTZ R21, -R21, -RZ ;  /* 0x800000ff15157221 */ /* 0x000fc80000010100 */
[----:B------:R-:W-:-:S07]  /*5580*/  FFMA R0, R0, R21, R0 ;  /* 0x0000001500007223 */ /* 0x000fce0000000000 */
.L_x_9734:
[----:B------:R-:W-:Y:S05]  /*5590*/  BSYNC B1 ;  /* 0x0000000000017941 */ /* 0x000fea0003800000 */
.L_x_9732:
[----:B------:R-:W-:Y:S01]  /*55a0*/  HFMA2.MMA R21, -RZ, RZ, 0.96630859375, -0.0022525787353515625 ;  /* 0x3bbb989dff157435 */ /* 0x000fe200000001ff */
[----:B------:R-:W-:Y:S02]  /*55b0*/  HADD2.F32 R28, -RZ, R38.H1_H1 ;  /* 0x30000026ff1c7230 */ /* 0x000fe40000004100 */
[----:B------:R-:W-:Y:S01]  /*55c0*/  FMUL R0, R29, R0 ;  /* 0x000000001d007220 */ /* 0x000fe20000400000 */
[----:B------:R-:W-:Y:S01]  /*55d0*/  IMAD.MOV.U32 R34, RZ, RZ, 0x437c0000 ;  /* 0x437c0000ff227424 */ /* 0x000fe200078e00ff */
[----:B------:R-:W-:Y:S05]  /*55e0*/  BSSY B1, `(.L_x_9735) ;  /* 0x0000016000017945 */ /* 0x000fea0003800000 */
        /* <DEDUP_REMOVED lines=15> */
[----:B------:R-:W-:Y:S05]  /*56e0*/  CALL.REL.NOINC `($__internal_209_$__cuda_sm20_rcp_rn_f32_slowpath) ;  /* 0x0000003800787944 */ /* 0x000fea0003c00000 */
[----:B------:R-:W-:Y:S05]  /*56f0*/  BRA `(.L_x_9737) ;  /* 0x0000000000107947 */ /* 0x000fea0003800000 */
.L_x_9736:
[----:B------:R-:W0:Y:S02]  /*5700*/  MUFU.RCP R0, R47 ;  /* 0x0000002f00007308 */ /* 0x000e240000001000 */
[----:B0-----:R-:W-:-:S04]  /*5710*/  FFMA R29, R47, R0, -1 ;  /* 0xbf8000002f1d7423 */ /* 0x001fc80000000000 */
[----:B------:R-:W-:-:S04]  /*5720*/  FADD.FTZ R29, -R29, -RZ ;  /* 0x800000ff1d1d7221 */ /* 0x000fc80000010100 */
[----:B------:R-:W-:-:S07]  /*5730*/  FFMA R0, R0, R29, R0 ;  /* 0x0000001d00007223 */ /* 0x000fce0000000000 */
.L_x_9737:
[----:B------:R-:W-:Y:S05]  /*5740*/  BSYNC B1 ;  /* 0x0000000000017941 */ /* 0x000fea0003800000 */
.L_x_9735:
        /* <DEDUP_REMOVED lines=25> */
[----:B------:R-:W-:Y:S05]  /*58e0*/  CALL.REL.NOINC `($__internal_209_$__cuda_sm20_rcp_rn_f32_slowpath) ;  /* 0x0000003400f87944 */ /* 0x000fea0003c00000 */
[----:B------:R-:W-:Y:S05]  /*58f0*/  BRA `(.L_x_9740) ;  /* 0x0000000000107947 */ /* 0x000fea0003800000 */
.L_x_9739:
[----:B------:R-:W0:Y:S02]  /*5900*/  MUFU.RCP R0, R45 ;  /* 0x0000002d00007308 */ /* 0x000e240000001000 */
[----:B0-----:R-:W-:-:S04]  /*5910*/  FFMA R28, R45, R0, -1 ;  /* 0xbf8000002d1c7423 */ /* 0x001fc80000000000 */
[----:B------:R-:W-:-:S04]  /*5920*/  FADD.FTZ R29, -R28, -RZ ;  /* 0x800000ff1c1d7221 */ /* 0x000fc80000010100 */
[----:B------:R-:W-:-:S07]  /*5930*/  FFMA R0, R0, R29, R0 ;  /* 0x0000001d00007223 */ /* 0x000fce0000000000 */
.L_x_9740:
[----:B------:R-:W-:Y:S05]  /*5940*/  BSYNC B1 ;  /* 0x0000000000017941 */ /* 0x000fea0003800000 */
.L_x_9738:
[----:B------:R-:W-:Y:S02]  /*5950*/  HADD2.F32 R28, -RZ, R41.H0_H0 ;  /* 0x20000029ff1c7230 */ /* 0x000fe40000004100 */
[----:B------:R-:W-:Y:S01]  /*5960*/  FMUL R0, R38, R0 ;  /* 0x0000000026007220 */ /* 0x000fe20000400000 */
        /* <DEDUP_REMOVED lines=20> */
.L_x_9742:
[----:B------:R-:W0:Y:S02]  /*5ab0*/  MUFU.RCP R0, R45 ;  /* 0x0000002d00007308 */ /* 0x000e240000001000 */
[----:B0-----:R-:W-:-:S04]  /*5ac0*/  FFMA R29, R45, R0, -1 ;  /* 0xbf8000002d1d7423 */ /* 0x001fc80000000000 */
[----:B------:R-:W-:-:S04]  /*5ad0*/  FADD.FTZ R29, -R29, -RZ ;  /* 0x800000ff1d1d7221 */ /* 0x000fc80000010100 */
[----:B------:R-:W-:-:S07]  /*5ae0*/  FFMA R0, R0, R29, R0 ;  /* 0x0000001d00007223 */ /* 0x000fce0000000000 */
.L_x_9743:
[----:B------:R-:W-:Y:S05]  /*5af0*/  BSYNC B1 ;  /* 0x0000000000017941 */ /* 0x000fea0003800000 */
.L_x_9741:
[----:B------:R-:W-:Y:S01]  /*5b00*/  HFMA2.MMA R34, -RZ, RZ, 0.96630859375, -0.0022525787353515625 ;  /* 0x3bbb989dff227435 */ /* 0x000fe200000001ff */
[----:B------:R-:W-:Y:S01]  /*5b10*/  HADD2.F32 R29, -RZ, R41.H0_H0 ;  /* 0x20000029ff1d7230 */ /* 0x000fe20000004100 */
        /* <DEDUP_REMOVED lines=25> */
.L_x_9745:
[----:B------:R-:W0:Y:S02]  /*5cb0*/  MUFU.RCP R0, R47 ;  /* 0x0000002f00007308 */ /* 0x000e240000001000 */
[----:B0-----:R-:W-:-:S04]  /*5cc0*/  FFMA R28, R47, R0, -1 ;  /* 0xbf8000002f1c7423 */ /* 0x001fc80000000000 */
[----:B------:R-:W-:-:S04]  /*5cd0*/  FADD.FTZ R45, -R28, -RZ ;  /* 0x800000ff1c2d7221 */ /* 0x000fc80000010100 */
[----:B------:R-:W-:-:S07]  /*5ce0*/  FFMA R0, R0, R45, R0 ;  /* 0x0000002d00007223 */ /* 0x000fce0000000000 */
.L_x_9746:
[----:B------:R-:W-:Y:S05]  /*5cf0*/  BSYNC B1 ;  /* 0x0000000000017941 */ /* 0x000fea0003800000 */
.L_x_9744:
        /* <DEDUP_REMOVED lines=22> */
.L_x_9748:
[----:B------:R-:W0:Y:S02]  /*5e60*/  MUFU.RCP R0, R47 ;  /* 0x0000002f00007308 */ /* 0x000e240000001000 */
[----:B0-----:R-:W-:-:S04]  /*5e70*/  FFMA R29, R47, R0, -1 ;  /* 0xbf8000002f1d7423 */ /* 0x001fc80000000000 */
[----:B------:R-:W-:-:S04]  /*5e80*/  FADD.FTZ R29, -R29, -RZ ;  /* 0x800000ff1d1d7221 */ /* 0x000fc80000010100 */
[----:B------:R-:W-:-:S07]  /*5e90*/  FFMA R0, R0, R29, R0 ;  /* 0x0000001d00007223 */ /* 0x000fce0000000000 */
.L_x_9749:
[----:B------:R-:W-:Y:S05]  /*5ea0*/  BSYNC B1 ;  /* 0x0000000000017941 */ /* 0x000fea0003800000 */
.L_x_9747:
[----:B------:R-:W-:Y:S01]  /*5eb0*/  HADD2.F32 R41, -RZ, R41.H1_H1 ;  /* 0x30000029ff297230 */ /* 0x000fe20000004100 */
        /* <DEDUP_REMOVED lines=26> */
.L_x_9751:
[----:B------:R-:W0:Y:S02]  /*6060*/  MUFU.RCP R0, R47 ;  /* 0x0000002f00007308 */ /* 0x000e240000001000 */
[----:B0-----:R-:W-:-:S04]  /*6070*/  FFMA R28, R47, R0, -1 ;  /* 0xbf8000002f1c7423 */ /* 0x001fc80000000000 */
[----:B------:R-:W-:-:S04]  /*6080*/  FADD.FTZ R45, -R28, -RZ ;  /* 0x800000ff1c2d7221 */ /* 0x000fc80000010100 */
[----:B------:R-:W-:-:S07]  /*6090*/  FFMA R0, R0, R45, R0 ;  /* 0x0000002d00007223 */ /* 0x000fce0000000000 */
.L_x_9752:
[----:B------:R-:W-:Y:S05]  /*60a0*/  BSYNC B1 ;  /* 0x0000000000017941 */ /* 0x000fea0003800000 */
.L_x_9750:
        /* <DEDUP_REMOVED lines=20> */
.L_x_9754:
[----:B------:R-:W-:Y:S05]  /*61f0*/  BSYNC B0 ;  /* 0x0000000000007941 */ /* 0x000fea0003800000 */
.L_x_9753:
        /* <DEDUP_REMOVED lines=12> */
.L_x_9756:
[----:B------:R-:W-:Y:S05]  /*62c0*/  BSYNC B0 ;  /* 0x0000000000007941 */ /* 0x000fea0003800000 */
.L_x_9755:
        /* <DEDUP_REMOVED lines=12> */
.L_x_9758:
[----:B------:R-:W-:Y:S05]  /*6390*/  BSYNC B0 ;  /* 0x0000000000007941 */ /* 0x000fea0003800000 */
.L_x_9757:
        /* <DEDUP_REMOVED lines=14> */
.L_x_9760:
[----:B------:R-:W-:Y:S05]  /*6480*/  BSYNC B0 ;  /* 0x0000000000007941 */ /* 0x000fea0003800000 */
.L_x_9759:
[----:B------:R-:W5:Y:S01]  /*6490*/  S2UR UR5, SR_CgaCtaId ;  /* 0x00000000000579c3 */ /* 0x000f620000008800 */
[----:B------:R-:W-:Y:S01]  /*64a0*/  FMNMX R6, R25, |R35|, !PT ;  /* 0x4000002319067209 */ /* 0x000fe20007800000 */
[----:B------:R-:W-:Y:S01]  /*64b0*/  UMOV UR4, 0x400 ;  /* 0x0000040000047882 */ /* 0x000fe20000000000 */
[--C-:B----4-:R-:W-:Y:S01]  /*64c0*/  SHF.R.U32.HI R19, RZ, 0x3, R2.reuse ;  /* 0x00000003ff137819 */ /* 0x110fe20000011602 */
[----:B------:R-:W-:Y:S01]  /*64d0*/  UIADD3 UR4, UR4, 0x20, URZ ;  /* 0x0000002004047890 */ /* 0x000fe2000fffe03f */
[----:B-123--:R-:W-:Y:S01]  /*64e0*/  FMNMX R29, |R43|, R6, !PT ;  /* 0x000000062b1d7209 */ /* 0x00efe20007800200 */
        /* <DEDUP_REMOVED lines=9> */
[----:B------:R-:W-:-:S02]  /*6580*/  SHF.R.U32.HI R7, RZ, 0x8, R2 ;  /* 0x00000008ff077819 */ /* 0x000fc40000011602 */
[----:B------:R-:W-:Y:S02]  /*6590*/  LOP3.LUT R33, R25, 0x1f, RZ, 0xc0, !PT ;  /* 0x0000001f19217812 */ /* 0x000fe400078ec0ff */
[----:B------:R-:W-:Y:S01]  /*65a0*/  FMNMX R6, |R21|, R6, !PT ;  /* 0x0000000615067209 */ /* 0x000fe20007800200 */
[C---:B------:R-:W-:Y:S01]  /*65b0*/  VIADD R21, R25.reuse, 0xffffffff ;  /* 0xffffffff19157836 */ /* 0x040fe20000000000 */
[----:B------:R-:W-:Y:S01]  /*65c0*/  LEA.HI R44, R44, R7, RZ, 0x18 ;  /* 0x000000072c2c7211 */ /* 0x000fe200078fc0ff */
[C---:B------:R-:W-:Y:S01]  /*65d0*/  VIADD R7, R25.reuse, 0x1d ;  /* 0x0000001d19077836 */ /* 0x040fe20000000000 */
[----:B------:R-:W-:Y:S01]  /*65e0*/  IADD3 R28, R25, 0x1e, RZ ;  /* 0x0000001e191c7810 */ /* 0x000fe20007ffe0ff */
[----:B-----5:R-:W-:Y:S01]  /*65f0*/  ULEA UR4, UR5, UR4, 0x18 ;  /* 0x0000000405047291 */ /* 0x020fe2000f8ec03f */
[C---:B------:R-:W-:Y:S01]  /*6600*/  IMAD R33, R14.reuse, 0x21, R33 ;  /* 0x000000210e217824 */ /* 0x040fe200078e0221 */
[----:B------:R-:W-:Y:S01]  /*6610*/  UIADD3 UR5, UP0, UR6, 0x3f, URZ ;  /* 0x0000003f06057890 */ /* 0x000fe2000ff1e03f */
[----:B------:R-:W-:Y:S01]  /*6620*/  LOP3.LUT R35, R21, 0x1f, RZ, 0xc0, !PT ;  /* 0x0000001f15237812 */ /* 0x000fe200078ec0ff */
[----:B------:R-:W-:Y:S01]  /*6630*/  USHF.R.U64 UR6, UR6, 0x1, UR7 ;  /* 0x0000000106067899 */ /* 0x000fe20008001207 */
[----:B------:R-:W-:Y:S01]  /*6640*/  LOP3.LUT R29, R7, 0x1f, RZ, 0xc0, !PT ;  /* 0x0000001f071d7812 */ /* 0x000fe200078ec0ff */
[----:B------:R-:W-:Y:S01]  /*6650*/  UIADD3.X UR8, URZ, UR7, URZ, UP0, !UPT ;  /* 0x000000073f087290 */ /* 0x000fe200087fe43f */
[----:B------:R-:W-:Y:S01]  /*6660*/  LEA R33, R33, UR4, 0x2 ;  /* 0x0000000421217c11 */ /* 0x000fe2000f8e10ff */
[C---:B------:R-:W-:Y:S01]  /*6670*/  IMAD R7, R14.reuse, 0x21, R35 ;  /* 0x000000210e077824 */ /* 0x040fe200078e0223 */
[----:B------:R-:W-:Y:S01]  /*6680*/  USHF.R.U32.HI UR7, URZ, 0x1, UR7 ;  /* 0x000000013f077899 */ /* 0x000fe20008011607 */
[----:B------:R-:W-:Y:S01]  /*6690*/  IMAD R29, R14, 0x21, R29 ;  /* 0x000000210e1d7824 */ /* 0x000fe200078e021d */
[----:B------:R-:W-:Y:S01]  /*66a0*/  USHF.R.U32.HI UR9, URZ, 0x6, UR8 ;  /* 0x000000063f097899 */ /* 0x000fe20008011608 */
[----:B------:R0:W-:Y:S01]  /*66b0*/  STS [R33], R15 ;  /* 0x0000000f21007388 */ /* 0x0001e20000000800 */
[----:B------:R-:W-:Y:S01]  /*66c0*/  USHF.R.U64 UR5, UR5, 0x6, UR8 ;  /* 0x0000000605057899 */ /* 0x000fe20008001208 */
[----:B------:R-:W-:-:S02]  /*66d0*/  F2FP.BF16.F32.PACK_AB R8, R47, R48 ;  /* 0x000000302f08723e */ /* 0x000fc400000010ff */
[----:B------:R-:W-:Y:S01]  /*66e0*/  LEA R35, R29, UR4, 0x2 ;  /* 0x000000041d237c11 */ /* 0x000fe2000f8e10ff */
[----:B------:R-:W-:Y:S01]  /*66f0*/  IMAD R21, R30, UR9, RZ ;  /* 0x000000091e157c24 */ /* 0x000fe2000f8e02ff */
[----:B------:R-:W-:Y:S02]  /*6700*/  LOP3.LUT R47, R28, 0x1f, RZ, 0xc0, !PT ;  /* 0x0000001f1c2f7812 */ /* 0x000fe400078ec0ff */
[----:B------:R-:W-:Y:S01]  /*6710*/  FMNMX R6, |R39|, R6, !PT ;  /* 0x0000000627067209 */ /* 0x000fe20007800200 */
[----:B------:R-:W-:Y:S01]  /*6720*/  IMAD R43, R31, UR5, R21 ;  /* 0x000000051f2b7c24 */ /* 0x000fe2000f8e0215 */
[----:B0-----:R-:W-:Y:S01]  /*6730*/  LEA R15, R7, UR4, 0x2 ;  /* 0x00000004070f7c11 */ /* 0x001fe2000f8e10ff */
[----:B------:R-:W-:Y:S01]  /*6740*/  IMAD.WIDE.U32 R30, R30, UR5, RZ ;  /* 0x000000051e1e7c25 */ /* 0x000fe2000f8e00ff */
[----:B------:R-:W-:Y:S02]  /*6750*/  F2FP.BF16.F32.PACK_AB R46, R49, R46 ;  /* 0x0000002e312e723e */ /* 0x000fe400000010ff */
[----:B------:R-:W-:Y:S01]  /*6760*/  FMNMX R37, |R37|, R6, !PT ;  /* 0x0000000625257209 */ /* 0x000fe20007800200 */
[----:B------:R-:W-:Y:S01]  /*6770*/  IMAD.IADD R29, R31, 0x1, R43 ;  /* 0x000000011f1d7824 */ /* 0x000fe200078e022b */
[----:B------:R-:W-:Y:S01]  /*6780*/  LEA R7, P0, R30, UR6, 0x5 ;  /* 0x000000061e077c11 */ /* 0x000fe2000f8028ff */
[----:B------:R-:W-:Y:S01]  /*6790*/  IMAD R21, R14, 0x21, R47 ;  /* 0x000000210e157824 */ /* 0x000fe200078e022f */
[----:B------:R0:W-:Y:S01]  /*67a0*/  STS [R15], R22 ;  /* 0x000000160f007388 */ /* 0x0001e20000000800 */
[----:B------:R-:W-:-:S02]  /*67b0*/  FMNMX R34, |R34|, R37, !PT ;  /* 0x0000002522227209 */ /* 0x000fc40007800200 */
[----:B------:R-:W-:Y:S02]  /*67c0*/  LOP3.LUT R7, RZ, R7, RZ, 0x33, !PT ;  /* 0x00000007ff077212 */ /* 0x000fe400078e33ff */
[----:B------:R-:W-:Y:S01]  /*67d0*/  LEA.HI.X R30, R30, UR7, R29, 0x5, P0 ;  /* 0x000000071e1e7c11 */ /* 0x000fe200080f2c1d */
[----:B------:R-:W-:Y:S01]  /*67e0*/  ULDC.64 UR6, c[0x0][0x250] ;  /* 0x0000940000067ab9 */ /* 0x000fe20000000a00 */
[----:B------:R-:W-:Y:S01]  /*67f0*/  LEA R44, P2, R44, R7, 0x5 ;  /* 0x000000072c2c7211 */ /* 0x000fe200078428ff */
[----:B------:R-:W-:Y:S01]  /*6800*/  IMAD.U32 R29, RZ, RZ, UR6 ;  /* 0x00000006ff1d7e24 */ /* 0x000fe2000f8e00ff */
[----:B------:R-:W-:Y:S01]  /*6810*/  LOP3.LUT R7, RZ, R30, RZ, 0x33, !PT ;  /* 0x0000001eff077212 */ /* 0x000fe200078e33ff */
[----:B------:R-:W-:Y:S01]  /*6820*/  ULOP3.LUT UR5, UR6, 0xfffffffe, URZ, 0xc0, !UPT ;  /* 0xfffffffe06057892 */ /* 0x000fe2000f8ec03f */
[----:B------:R-:W-:Y:S02]  /*6830*/  MOV R38, UR7 ;  /* 0x0000000700267c02 */ /* 0x000fe40008000f00 */
[----:B------:R-:W-:Y:S01]  /*6840*/  LEA R21, R21, UR4, 0x2 ;  /* 0x0000000415157c11 */ /* 0x000fe2000f8e10ff */
[----:B------:R-:W-:Y:S01]  /*6850*/  IMAD.X R7, RZ, RZ, R7, P2 ;  /* 0x000000ffff077224 */ /* 0x000fe200010e0607 */
[----:B------:R-:W-:-:S02]  /*6860*/  ISETP.GT.U32.AND P0, PT, R44, -0x21, PT ;  /* 0xffffffdf2c00780c */ /* 0x000fc40003f04070 */
[--C-:B0-----:R-:W-:Y:S01]  /*6870*/  SHF.R.U32.HI R22, RZ, 0x1, R38.reuse ;  /* 0x00000001ff167819 */ /* 0x101fe20000011626 */
[----:B------:R0:W-:Y:S01]  /*6880*/  STS [R21], R24 ;  /* 0x0000001815007388 */ /* 0x0001e20000000800 */
[----:B------:R-:W-:Y:S02]  /*6890*/  ISETP.GT.U32.AND.EX P0, PT, R7, -0x1, PT, P0 ;  /* 0xffffffff0700780c */ /* 0x000fe40003f04100 */
[----:B------:R-:W-:Y:S01]  /*68a0*/  F2FP.BF16.F32.PACK_AB R42, R45, R42 ;  /* 0x0000002a2d2a723e */ /* 0x000fe200000010ff */
[----:B------:R1:W-:Y:S01]  /*68b0*/  STS [R35], R46 ;  /* 0x0000002e23007388 */ /* 0x0003e20000000800 */
[----:B------:R-:W-:Y:S02]  /*68c0*/  F2FP.BF16.F32.PACK_AB R0, R0, R41 ;  /* 0x000000290000723e */ /* 0x000fe400000010ff */
[----:B0-----:R-:W-:Y:S01]  /*68d0*/  SHF.R.U64 R24, R29, 0x1, R38 ;  /* 0x000000011d187819 */ /* 0x001fe20000001226 */
[----:B------:R-:W-:Y:S01]  /*68e0*/  IMAD R29, R22, R5, RZ ;  /* 0x00000005161d7224 */ /* 0x000fe200078e02ff */
[----:B------:R-:W-:-:S03]  /*68f0*/  SEL R22, R44, 0xffffffdf, P0 ;  /* 0xffffffdf2c167807 */ /* 0x000fc60000000000 */
[----:B------:R-:W-:Y:S01]  /*6900*/  IMAD.WIDE.U32 R6, R24, R5, RZ ;  /* 0x0000000518067225 */ /* 0x000fe200078e00ff */
[----:B------:R-:W-:-:S03]  /*6910*/  LOP3.LUT R22, RZ, R22, RZ, 0x33, !PT ;  /* 0x00000016ff167212 */ /* 0x000fc600078e33ff */
[----:B------:R-:W-:Y:S01]  /*6920*/  IMAD.MOV.U32 R39, RZ, RZ, R6 ;  /* 0x000000ffff277224 */ /* 0x000fe200078e0006 */
[----:B------:R-:W-:Y:S01]  /*6930*/  IADD3 R37, R7, R29, RZ ;  /* 0x0000001d07257210 */ /* 0x000fe20007ffe0ff */
[----:B------:R-:W-:Y:S01]  /*6940*/  IMAD.IADD R22, R22, 0x1, -R3 ;  /* 0x0000000116167824 */ /* 0x000fe200078e0a03 */
[----:B------:R-:W-:Y:S06]  /*6950*/  BAR.SYNC.DEFER_BLOCKING 0x0 ;  /* 0x0000000000007b1d */ /* 0x000fec0000010000 */
[----:B-1----:R-:W-:Y:S05]  /*6960*/  @P1 BRA `(.L_x_9762) ;  /* 0x0000000400b41947 */ /* 0x002fea0003800000 */
        /* <DEDUP_REMOVED lines=8> */
[----:B------:R-:W-:-:S09]  /*69f0*/  MOV R44, R39 ;  /* 0x00000027002c7202 */ /* 0x000fd20000000f00 */
[----:B------:R-:W-:Y:S05]  /*6a00*/  @!P2 BRA `(.L_x_9764) ;  /* 0x0000000000e4a947 */ /* 0x000fea0003800000 */
[----:B------:R-:W0:Y:S01]  /*6a10*/  LDC R38, c[0x0][0x254] ;  /* 0x00009500ff267b82 */ /* 0x000e220000000800 */
[----:B------:R-:W-:Y:S01]  /*6a20*/  HFMA2.MMA R40, -RZ, RZ, 0, 0 ;  /* 0x00000000ff287435 */ /* 0x000fe200000001ff */
[----:B------:R-:W-:Y:S01]  /*6a30*/  IMAD.IADD R43, R22, 0x1, -R41 ;  /* 0x00000001162b7824 */ /* 0x000fe200078e0a29 */
[----:B------:R-:W-:Y:S01]  /*6a40*/  MOV R47, R37 ;  /* 0x00000025002f7202 */ /* 0x000fe20000000f00 */
[----:B------:R-:W-:Y:S02]  /*6a50*/  IMAD.MOV.U32 R57, RZ, RZ, R3 ;  /* 0x000000ffff397224 */ /* 0x000fe400078e0003 */
[----:B------:R-:W-:-:S07]  /*6a60*/  IMAD.MOV.U32 R44, RZ, RZ, R39 ;  /* 0x000000ffff2c7224 */ /* 0x000fce00078e0027 */
.L_x_9765:
        /* <DEDUP_REMOVED lines=12> */
[----:B------:R-:W-:Y:S02]  /*6b30*/  IADD3 R40, R40, 0x4, RZ ;  /* 0x0000000428287810 */ /* 0x000fe40007ffe0ff */
[----:B------:R-:W-:Y:S01]  /*6b40*/  @!P2 IADD3 R7, P3, R7, R44, RZ ;  /* 0x0000002c0707a210 */ /* 0x000fe20007f7e0ff */
[----:B0-----:R-:W-:Y:S01]  /*6b50*/  IMAD.X R31, R47, 0x1, R38, P6 ;  /* 0x000000012f1f7824 */ /* 0x001fe200030e0626 */
[----:B------:R-:W-:Y:S01]  /*6b60*/  LEA R44, R24, UR4, 0x2 ;  /* 0x00000004182c7c11 */ /* 0x000fe2000f8e10ff */
[----:B------:R-:W-:Y:S01]  /*6b70*/  IMAD.IADD R57, R3, 0x1, R40 ;  /* 0x0000000103397824 */ /* 0x000fe200078e0228 */
[C---:B------:R-:W-:Y:S01]  /*6b80*/  @!P2 LEA R6, P4, R7.reuse, R10, 0x2 ;  /* 0x0000000a0706a211 */ /* 0x040fe200078810ff */
[----:B------:R-:W-:Y:S01]  /*6b90*/  @!P2 IMAD.X R28, RZ, RZ, R47, P3 ;  /* 0x000000ffff1ca224 */ /* 0x000fe200018e062f */
[-C--:B------:R-:W-:Y:S01]  /*6ba0*/  ISETP.GE.U32.AND P3, PT, R30, R4.reuse, PT ;  /* 0x000000041e00720c */ /* 0x080fe20003f66070 */
[----:B------:R-:W0:Y:S03]  /*6bb0*/  @!P2 LDS R49, [R44] ;  /* 0x000000002c31a984 */ /* 0x000e260000000800 */
[----:B------:R-:W-:Y:S01]  /*6bc0*/  @!P2 LEA.HI.X R7, R7, R11, R28, 0x2, P4 ;  /* 0x0000000b0707a211 */ /* 0x000fe200020f141c */
[----:B------:R-:W-:Y:S01]  /*6bd0*/  @!P5 LDS R51, [R44+0x8] ;  /* 0x000008002c33d984 */ /* 0x000fe20000000800 */
        /* <DEDUP_REMOVED lines=11> */
[----:B------:R-:W-:-:S04]  /*6c90*/  @!P5 LEA R28, P6, R29, R10, 0x2 ;  /* 0x0000000a1d1cd211 */ /* 0x000fc800078c10ff */
[----:B------:R-:W-:Y:S01]  /*6ca0*/  @!P5 LEA.HI.X R29, R29, R11, R30, 0x2, P6 ;  /* 0x0000000b1d1dd211 */ /* 0x000fe200030f141e */
[----:B0-----:R-:W-:Y:S01]  /*6cb0*/  @!P2 STG.E desc[UR10][R6.64], R49 ;  /* 0x000000310600a986 */ /* 0x001fe2000c10190a */
[----:B------:R-:W-:-:S04]  /*6cc0*/  IADD3 R46, P6, R46, UR5, RZ ;  /* 0x000000052e2e7c10 */ /* 0x000fc8000ffde0ff */
[----:B------:R-:W-:Y:S02]  /*6cd0*/  IADD3.X R47, R31, R38, RZ, P6, !PT ;  /* 0x000000261f2f7210 */ /* 0x000fe400037fe4ff */
        /* <DEDUP_REMOVED lines=8> */
[----:B---3--:R1:W-:Y:S01]  /*6d60*/  @!P4 STG.E desc[UR10][R30.64], R55 ;  /* 0x000000371e00c986 */ /* 0x0083e2000c10190a */
[----:B------:R-:W-:Y:S01]  /*6d70*/  IADD3.X R47, R47, R38, RZ, P2, !PT ;  /* 0x000000262f2f7210 */ /* 0x000fe200017fe4ff */
[----:B0-----:R-:W-:-:S04]  /*6d80*/  VIADD R25, R45, 0x1f ;  /* 0x0000001f2d197836 */ /* 0x001fc80000000000 */
[----:B------:R-:W-:Y:S05]  /*6d90*/  @P3 BRA `(.L_x_9765) ;  /* 0xfffffffc00343947 */ /* 0x000fea000383ffff */
.L_x_9764:
[----:B------:R-:W-:Y:S05]  /*6da0*/  BSYNC B1 ;  /* 0x0000000000017941 */ /* 0x000fea0003800000 */
.L_x_9763:
        /* <DEDUP_REMOVED lines=15> */
.L_x_9767:
[----:B------:R-:W-:Y:S05]  /*6ea0*/  BSYNC B1 ;  /* 0x0000000000017941 */ /* 0x000fea0003800000 */
.L_x_9766:
        /* <DEDUP_REMOVED lines=25> */
.L_x_9762:
[----:B------:R-:W-:Y:S05]  /*7040*/  BSYNC B0 ;  /* 0x0000000000007941 */ /* 0x000fea0003800000 */
.L_x_9761:
        /* <DEDUP_REMOVED lines=9> */
[----:B---3--:R-:W-:Y:S01]  /*70e0*/  LOP3.LUT R17, R22, 0x3, RZ, 0xc0, !PT ;  /* 0x0000000316117812 */ /* 0x008fe200078ec0ff */
[----:B------:R-:W-:Y:S01]  /*70f0*/  BSSY B1, `(.L_x_9770) ;  /* 0x000003e000017945 */ /* 0x000fe20003800000 */
[----:B------:R-:W-:Y:S01]  /*7100*/  HFMA2.MMA R27, -RZ, RZ, 0, 0 ;  /* 0x00000000ff1b7435 */ /* 0x000fe200000001ff */
[----:B------:R-:W-:Y:S01]  /*7110*/  IMAD.IADD R41, R2, 0x1, -R19 ;  /* 0x0000000102297824 */ /* 0x000fe200078e0a13 */
[----:B------:R-:W-:Y:S01]  /*7120*/  ISETP.GE.U32.AND P2, PT, R6, 0x3, PT ;  /* 0x000000030600780c */ /* 0x000fe20003f46070 */
[----:B------:R-:W-:Y:S01]  /*7130*/  IMAD.MOV.U32 R43, RZ, RZ, R3 ;  /* 0x000000ffff2b7224 */ /* 0x000fe200078e0003 */
[----:B------:R-:W-:-:S11]  /*7140*/  ISETP.NE.AND P0, PT, R17, RZ, PT ;  /* 0x000000ff1100720c */ /* 0x000fd60003f05270 */
[----:B------:R-:W-:Y:S05]  /*7150*/  @!P2 BRA `(.L_x_9771) ;  /* 0x0000000000dca947 */ /* 0x000fea0003800000 */
[----:B------:R-:W0:Y:S01]  /*7160*/  LDC R38, c[0x0][0x254] ;  /* 0x00009500ff267b82 */ /* 0x000e220000000800 */
[----:B------:R-:W-:Y:S01]  /*7170*/  IMAD.IADD R32, R22, 0x1, -R17 ;  /* 0x0000000116207824 */ /* 0x000fe200078e0a11 */
[----:B------:R-:W-:Y:S01]  /*7180*/  MOV R27, RZ ;  /* 0x000000ff001b7202 */ /* 0x000fe20000000f00 */
[----:B------:R-:W-:-:S07]  /*7190*/  IMAD.MOV.U32 R43, RZ, RZ, R3 ;  /* 0x000000ffff2b7224 */ /* 0x000fce00078e0003 */
.L_x_9772:
[C---:B----4-:R-:W-:Y:S01]  /*71a0*/  LOP3.LUT R7, R41.reuse, 0x1f, RZ, 0xc0, !PT ;  /* 0x0000001f29077812 */ /* 0x050fe200078ec0ff */
[----:B------:R-:W-:Y:S01]  /*71b0*/  VIADD R6, R41, 0xffffffff ;  /* 0xffffffff29067836 */ /* 0x000fe20000000000 */
[----:B-1----:R-:W-:Y:S01]  /*71c0*/  IADD3 R29, P6, R39, UR5, RZ ;  /* 0x00000005271d7c10 */ /* 0x002fe2000ffde0ff */
[----:B------:R-:W-:Y:S01]  /*71d0*/  VIADD R24, R41, 0x1e ;  /* 0x0000001e29187836 */ /* 0x000fe20000000000 */
[-C--:B------:R-:W-:Y:S01]  /*71e0*/  ISETP.GE.U32.AND P2, PT, R7, R4.reuse, PT ;  /* 0x000000040700720c */ /* 0x080fe20003f46070 */
[----:B------:R-:W-:Y:S01]  /*71f0*/  VIADD R41, R41, 0x1d ;  /* 0x0000001d29297836 */ /* 0x000fe20000000000 */
[----:B------:R-:W-:Y:S01]  /*7200*/  LOP3.LUT R25, R6, 0x1f, RZ, 0xc0, !PT ;  /* 0x0000001f06197812 */ /* 0x000fe200078ec0ff */
[----:B------:R-:W-:Y:S01]  /*7210*/  VIADD R27, R27, 0x4 ;  /* 0x000000041b1b7836 */ /* 0x000fe20000000000 */
[----:B------:R-:W-:Y:S01]  /*7220*/  LOP3.LUT R30, R24, 0x1f, RZ, 0xc0, !PT ;  /* 0x0000001f181e7812 */ /* 0x000fe200078ec0ff */
[----:B------:R-:W-:Y:S01]  /*7230*/  IMAD R24, R14, 0x21, R43 ;  /* 0x000000210e187824 */ /* 0x000fe200078e022b */
[----:B------:R-:W-:Y:S01]  /*7240*/  LOP3.LUT R41, R41, 0x1f, RZ, 0xc0, !PT ;  /* 0x0000001f29297812 */ /* 0x000fe200078ec0ff */
[----:B------:R-:W-:Y:S01]  /*7250*/  IMAD.IADD R43, R3, 0x1, R27 ;  /* 0x00000001032b7824 */ /* 0x000fe200078e021b */
[----:B------:R-:W-:-:S02]  /*7260*/  ISETP.GE.U32.AND P5, PT, R30, R4, PT ;  /* 0x000000041e00720c */ /* 0x000fc40003fa6070 */
[----:B------:R-:W-:-:S03]  /*7270*/  IADD3 R32, R32, -0x4, RZ ;  /* 0xfffffffc20207810 */ /* 0x000fc60007ffe0ff */
[----:B------:R-:W-:Y:S02]  /*7280*/  @!P2 IADD3 R7, P3, R7, R39, RZ ;  /* 0x000000270707a210 */ /* 0x000fe40007f7e0ff */
[----:B------:R-:W-:Y:S02]  /*7290*/  LEA R39, R24, UR4, 0x2 ;  /* 0x0000000418277c11 */ /* 0x000fe4000f8e10ff */
[----:B------:R-:W-:Y:S02]  /*72a0*/  @!P2 IADD3.X R28, RZ, R37, RZ, P3, !PT ;  /* 0x00000025ff1ca210 */ /* 0x000fe40001ffe4ff */
[----:B------:R-:W-:Y:S01]  /*72b0*/  ISETP.GE.U32.AND P3, PT, R25, R4, PT ;  /* 0x000000041900720c */ /* 0x000fe20003f66070 */
[----:B------:R-:W1:Y:S01]  /*72c0*/  @!P2 LDS R45, [R39] ;  /* 0x00000000272da984 */ /* 0x000e620000000800 */
[----:B------:R-:W-:Y:S02]  /*72d0*/  @!P2 LEA R6, P4, R7, R12, 0x2 ;  /* 0x0000000c0706a211 */ /* 0x000fe400078810ff */
[----:B0-----:R-:W-:Y:S01]  /*72e0*/  IADD3.X R37, R37, R38, RZ, P6, !PT ;  /* 0x0000002625257210 */ /* 0x001fe200037fe4ff */
[----:B------:R-:W-:Y:S01]  /*72f0*/  @!P5 LDS R49, [R39+0x8] ;  /* 0x000008002731d984 */ /* 0x000fe20000000800 */
[----:B------:R-:W-:-:S02]  /*7300*/  @!P2 LEA.HI.X R7, R7, R13, R28, 0x2, P4 ;  /* 0x0000000d0707a211 */ /* 0x000fc400020f141c */
[----:B------:R-:W-:-:S05]  /*7310*/  ISETP.GE.U32.AND P4, PT, R41, R4, PT ;  /* 0x000000042900720c */ /* 0x000fca0003f86070 */
[----:B------:R-:W-:Y:S01]  /*7320*/  @!P3 IADD3 R25, P6, R25, R29, RZ ;  /* 0x0000001d1919b210 */ /* 0x000fe20007fde0ff */
[----:B------:R-:W0:Y:S04]  /*7330*/  @!P3 LDS R47, [R39+0x4] ;  /* 0x00000400272fb984 */ /* 0x000e280000000800 */
        /* <DEDUP_REMOVED lines=10> */
[----:B-1----:R4:W-:Y:S01]  /*73e0*/  @!P2 STG.E desc[UR10][R6.64], R45 ;  /* 0x0000002d0600a986 */ /* 0x0029e2000c10190a */
[----:B------:R-:W-:-:S04]  /*73f0*/  IADD3 R42, P6, R31, UR5, RZ ;  /* 0x000000051f2a7c10 */ /* 0x000fc8000ffde0ff */
[----:B--2---:R-:W-:Y:S01]  /*7400*/  IADD3 R39, P2, R42, UR5, RZ ;  /* 0x000000052a277c10 */ /* 0x004fe2000ff5e0ff */
[----:B------:R-:W-:Y:S01]  /*7410*/  IMAD.X R37, R37, 0x1, R38, P6 ;  /* 0x0000000125257824 */ /* 0x000fe200030e0626 */
[C---:B------:R-:W-:Y:S02]  /*7420*/  @!P4 IADD3 R31, P6, R41.reuse, R42, RZ ;  /* 0x0000002a291fc210 */ /* 0x040fe40007fde0ff */
[----:B------:R-:W-:-:S03]  /*7430*/  IADD3 R41, R41, 0x1f, RZ ;  /* 0x0000001f29297810 */ /* 0x000fc60007ffe0ff */
[----:B------:R-:W-:Y:S01]  /*7440*/  @!P4 IMAD.X R40, RZ, RZ, R37, P6 ;  /* 0x000000ffff28c224 */ /* 0x000fe200030e0625 */
[----:B------:R-:W-:Y:S01]  /*7450*/  @!P4 LEA R30, P6, R31, R12, 0x2 ;  /* 0x0000000c1f1ec211 */ /* 0x000fe200078c10ff */
[----:B0-----:R4:W-:Y:S01]  /*7460*/  @!P3 STG.E desc[UR10][R24.64], R47 ;  /* 0x0000002f1800b986 */ /* 0x0019e2000c10190a */
[----:B------:R-:W-:Y:S01]  /*7470*/  ISETP.NE.AND P3, PT, R32, RZ, PT ;  /* 0x000000ff2000720c */ /* 0x000fe20003f65270 */
[----:B------:R-:W-:Y:S01]  /*7480*/  IMAD.X R37, R37, 0x1, R38, P2 ;  /* 0x0000000125257824 */ /* 0x000fe200010e0626 */
[----:B------:R-:W-:Y:S01]  /*7490*/  @!P4 LEA.HI.X R31, R31, R13, R40, 0x2, P6 ;  /* 0x0000000d1f1fc211 */ /* 0x000fe200030f1428 */
[----:B------:R4:W-:Y:S04]  /*74a0*/  @!P5 STG.E desc[UR10][R28.64], R49 ;  /* 0x000000311c00d986 */ /* 0x0009e8000c10190a */
[----:B---3--:R4:W-:Y:S06]  /*74b0*/  @!P4 STG.E desc[UR10][R30.64], R51 ;  /* 0x000000331e00c986 */ /* 0x0089ec000c10190a */
[----:B------:R-:W-:Y:S05]  /*74c0*/  @P3 BRA `(.L_x_9772) ;  /* 0xfffffffc00343947 */ /* 0x000fea000383ffff */
.L_x_9771:
[----:B------:R-:W-:Y:S05]  /*74d0*/  BSYNC B1 ;  /* 0x0000000000017941 */ /* 0x000fea0003800000 */
.L_x_9770:
        /* <DEDUP_REMOVED lines=15> */
.L_x_9774:
[----:B------:R-:W-:Y:S05]  /*75d0*/  BSYNC B1 ;  /* 0x0000000000017941 */ /* 0x000fea0003800000 */
.L_x_9773:
        /* <DEDUP_REMOVED lines=25> */
.L_x_9769:
[----:B------:R-:W-:Y:S05]  /*7770*/  BSYNC B0 ;  /* 0x0000000000007941 */ /* 0x000fea0003800000 */
.L_x_9768:
[----:B------:R-:W-:Y:S01]  /*7780*/  BAR.SYNC.DEFER_BLOCKING 0x0 ;  /* 0x0000000000007b1d */ /* 0x000fe20000010000 */
[----:B------:R-:W-:Y:S02]  /*7790*/  LOP3.LUT R5, R5, 0x1, RZ, 0xfc, !PT ;  /* 0x0000000105057812 */ /* 0x000fe400078efcff */
[----:B0-2-4-:R-:W-:-:S03]  /*77a0*/  SHF.R.U32.HI R6, RZ, 0x1, R38 ;  /* 0x00000001ff067819 */ /* 0x015fc60000011626 */
[----:B------:R-:W-:Y:S01]  /*77b0*/  ULDC UR6, c[0x0][0x250] ;  /* 0x0000940000067ab9 */ /* 0x000fe20000000800 */
[----:B------:R-:W-:Y:S01]  /*77c0*/  BSSY B0, `(.L_x_9775) ;  /* 0x0000079000007945 */ /* 0x000fe20003800000 */
[----:B------:R-:W-:-:S05]  /*77d0*/  IMAD.U32 R7, RZ, RZ, UR6 ;  /* 0x00000006ff077e24 */ /* 0x000fca000f8e00ff */
        /* <DEDUP_REMOVED lines=12> */
[----:B---3--:R-:W-:Y:S01]  /*78a0*/  IMAD.IADD R27, R2, 0x1, -R19 ;  /* 0x00000001021b7824 */ /* 0x008fe200078e0a13 */
[----:B------:R-:W-:Y:S01]  /*78b0*/  ISETP.GE.U32.AND P2, PT, R6, 0x3, PT ;  /* 0x000000030600780c */ /* 0x000fe20003f46070 */
[----:B------:R-:W-:Y:S01]  /*78c0*/  IMAD.MOV.U32 R8, RZ, RZ, RZ ;  /* 0x000000ffff087224 */ /* 0x000fe200078e00ff */
[----:B------:R-:W-:Y:S01]  /*78d0*/  ISETP.NE.AND P0, PT, R23, RZ, PT ;  /* 0x000000ff1700720c */ /* 0x000fe20003f05270 */
[----:B------:R-:W-:Y:S01]  /*78e0*/  IMAD.MOV.U32 R32, RZ, RZ, R30 ;  /* 0x000000ffff207224 */ /* 0x000fe200078e001e */
[----:B------:R-:W-:Y:S01]  /*78f0*/  MOV R31, R3 ;  /* 0x00000003001f7202 */ /* 0x000fe20000000f00 */
[----:B------:R-:W-:-:S08]  /*7900*/  IMAD.MOV.U32 R45, RZ, RZ, R5 ;  /* 0x000000ffff2d7224 */ /* 0x000fd000078e0005 */
[----:B------:R-:W-:Y:S05]  /*7910*/  @!P2 BRA `(.L_x_9778) ;  /* 0x0000000000e4a947 */ /* 0x000fea0003800000 */
[----:B------:R-:W0:Y:S01]  /*7920*/  LDC R38, c[0x0][0x254] ;  /* 0x00009500ff267b82 */ /* 0x000e220000000800 */
[----:B------:R-:W-:Y:S01]  /*7930*/  IADD3 R20, R22, -R23, RZ ;  /* 0x8000001716147210 */ /* 0x000fe20007ffe0ff */
[----:B------:R-:W-:Y:S01]  /*7940*/  IMAD.MOV.U32 R8, RZ, RZ, RZ ;  /* 0x000000ffff087224 */ /* 0x000fe200078e00ff */
[----:B------:R-:W-:Y:S01]  /*7950*/  MOV R32, R30 ;  /* 0x0000001e00207202 */ /* 0x000fe20000000f00 */
[----:B------:R-:W-:Y:S02]  /*7960*/  IMAD.MOV.U32 R31, RZ, RZ, R3 ;  /* 0x000000ffff1f7224 */ /* 0x000fe400078e0003 */
[----:B------:R-:W-:-:S07]  /*7970*/  IMAD.MOV.U32 R45, RZ, RZ, R5 ;  /* 0x000000ffff2d7224 */ /* 0x000fce00078e0005 */
.L_x_9779:
[C---:B----4-:R-:W-:Y:S01]  /*7980*/  LOP3.LUT R7, R27.reuse, 0x1f, RZ, 0xc0, !PT ;  /* 0x0000001f1b077812 */ /* 0x050fe200078ec0ff */
[C---:B------:R-:W-:Y:S01]  /*7990*/  VIADD R6, R27.reuse, 0xffffffff ;  /* 0xffffffff1b067836 */ /* 0x040fe20000000000 */
[----:B------:R-:W-:Y:S01]  /*79a0*/  IADD3 R25, P6, R32, UR5, RZ ;  /* 0x0000000520197c10 */ /* 0x000fe2000ffde0ff */
[----:B------:R-:W-:Y:S01]  /*79b0*/  VIADD R16, R27, 0x1e ;  /* 0x0000001e1b107836 */ /* 0x000fe20000000000 */
[----:B------:R-:W-:Y:S01]  /*79c0*/  ISETP.GE.U32.AND P2, PT, R7, R4, PT ;  /* 0x000000040700720c */ /* 0x000fe20003f46070 */
[----:B------:R-:W-:Y:S01]  /*79d0*/  VIADD R27, R27, 0x1d ;  /* 0x0000001d1b1b7836 */ /* 0x000fe20000000000 */
[----:B------:R-:W-:Y:S01]  /*79e0*/  LOP3.LUT R17, R6, 0x1f, RZ, 0xc0, !PT ;  /* 0x0000001f06117812 */ /* 0x000fe200078ec0ff */
[----:B------:R-:W-:Y:S01]  /*79f0*/  VIADD R8, R8, 0x4 ;  /* 0x0000000408087836 */ /* 0x000fe20000000000 */
[----:B------:R-:W-:Y:S01]  /*7a00*/  LOP3.LUT R28, R16, 0x1f, RZ, 0xc0, !PT ;  /* 0x0000001f101c7812 */ /* 0x000fe200078ec0ff */
[----:B------:R-:W-:Y:S01]  /*7a10*/  IMAD R16, R14, 0x21, R31 ;  /* 0x000000210e107824 */ /* 0x000fe200078e021f */
[----:B------:R-:W-:-:S02]  /*7a20*/  LOP3.LUT R40, R27, 0x1f, RZ, 0xc0, !PT ;  /* 0x0000001f1b287812 */ /* 0x000fc400078ec0ff */
[----:B------:R-:W-:Y:S02]  /*7a30*/  ISETP.GE.U32.AND P5, PT, R28, R4, PT ;  /* 0x000000041c00720c */ /* 0x000fe40003fa6070 */
[----:B0-----:R-:W-:Y:S02]  /*7a40*/  IADD3.X R27, R45, R38, RZ, P6, !PT ;  /* 0x000000262d1b7210 */ /* 0x001fe400037fe4ff */
[----:B------:R-:W-:Y:S02]  /*7a50*/  LEA R29, R16, UR4, 0x2 ;  /* 0x00000004101d7c11 */ /* 0x000fe4000f8e10ff */
[----:B------:R-:W-:Y:S02]  /*7a60*/  @!P2 IADD3 R7, P3, R7, R32, RZ ;  /* 0x000000200707a210 */ /* 0x000fe40007f7e0ff */
[----:B------:R-:W-:Y:S01]  /*7a70*/  IADD3 R20, R20, -0x4, RZ ;  /* 0xfffffffc14147810 */ /* 0x000fe20007ffe0ff */
        /* <DEDUP_REMOVED lines=20> */
[----:B------:R-:W-:-:S05]  /*7bc0*/  IADD3 R31, P6, R31, UR5, RZ ;  /* 0x000000051f1f7c10 */ /* 0x000fca000ffde0ff */
[----:B------:R-:W-:Y:S01]  /*7bd0*/  IMAD.X R45, R27, 0x1, R38, P6 ;  /* 0x000000011b2d7824 */ /* 0x000fe200030e0626 */
        /* <DEDUP_REMOVED lines=8> */
[----:B------:R-:W-:Y:S01]  /*7c60*/  IMAD.IADD R31, R3, 0x1, R8 ;  /* 0x00000001031f7824 */ /* 0x000fe200078e0208 */
[----:B------:R-:W-:Y:S01]  /*7c70*/  IADD3 R27, R40, 0x1f, RZ ;  /* 0x0000001f281b7810 */ /* 0x000fe20007ffe0ff */
[----:B---3--:R4:W-:Y:S02]  /*7c80*/  @!P4 STG.E desc[UR10][R28.64], R43 ;  /* 0x0000002b1c00c986 */ /* 0x0089e4000c10190a */
[----:B------:R-:W-:-:S04]  /*7c90*/  IMAD.X R45, R45, 0x1, R38, P2 ;  /* 0x000000012d2d7824 */ /* 0x000fc800010e0626 */
[----:B------:R-:W-:Y:S05]  /*7ca0*/  @P3 BRA `(.L_x_9779) ;  /* 0xfffffffc00343947 */ /* 0x000fea000383ffff */
.L_x_9778:
[----:B------:R-:W-:Y:S05]  /*7cb0*/  BSYNC B1 ;  /* 0x0000000000017941 */ /* 0x000fea0003800000 */
.L_x_9777:
        /* <DEDUP_REMOVED lines=15> */
.L_x_9781:
[----:B------:R-:W-:Y:S05]  /*7db0*/  BSYNC B1 ;  /* 0x0000000000017941 */ /* 0x000fea0003800000 */
.L_x_9780:
[----:B------:R-:W-:Y:S01]  /*7dc0*/  IADD3.X R25, R45, R38, RZ, P3, !PT ;  /* 0x000000262d197210 */ /* 0x000fe20001ffe4ff */
        /* <DEDUP_REMOVED lines=24> */
.L_x_9776:
[----:B------:R-:W-:Y:S05]  /*7f50*/  BSYNC B0 ;  /* 0x0000000000007941 */ /* 0x000fea0003800000 */
.L_x_9775:
        /* <DEDUP_REMOVED lines=8> */
[C---:B--2---:R-:W-:Y:S01]  /*7fe0*/  VIADD R0, R22.reuse, 0xffffffff ;  /* 0xffffffff16007836 */ /* 0x044fe20000000000 */
[----:B------:R-:W-:Y:S01]  /*7ff0*/  SHF.R.U32.HI R19, RZ, 0x3, R2 ;  /* 0x00000003ff137819 */ /* 0x000fe20000011602 */
[----:B------:R-:W-:Y:S01]  /*8000*/  BSSY B1, `(.L_x_9784) ;  /* 0x0000043000017945 */ /* 0x000fe20003800000 */
[----:B-1----:R-:W-:Y:S01]  /*8010*/  LOP3.LUT R11, R22, 0x3, RZ, 0xc0, !PT ;  /* 0x00000003160b7812 */ /* 0x002fe200078ec0ff */
[----:B0-----:R-:W-:Y:S01]  /*8020*/  IMAD.MOV.U32 R8, RZ, RZ, 0x1 ;  /* 0x00000001ff087424 */ /* 0x001fe200078e00ff */
[----:B------:R-:W-:Y:S01]  /*8030*/  ISETP.GE.U32.AND P0, PT, R0, 0x3, PT ;  /* 0x000000030000780c */ /* 0x000fe20003f06070 */
[----:B---3--:R-:W-:Y:S01]  /*8040*/  IMAD.MOV.U32 R15, RZ, RZ, R3 ;  /* 0x000000ffff0f7224 */ /* 0x008fe200078e0003 */
[----:B------:R-:W-:-:S04]  /*8050*/  LOP3.LUT R19, R19, 0x1ffffffc, RZ, 0xc0, !PT ;  /* 0x1ffffffc13137812 */ /* 0x000fc800078ec0ff */
[----:B------:R-:W-:-:S07]  /*8060*/  IADD3 R0, -R19, R2, RZ ;  /* 0x0000000213007210 */ /* 0x000fce0007ffe1ff */
[----:B------:R-:W-:Y:S05]  /*8070*/  @!P0 BRA `(.L_x_9785) ;  /* 0x0000000000ec8947 */ /* 0x000fea0003800000 */
[----:B------:R-:W0:Y:S01]  /*8080*/  LDC R38, c[0x0][0x254] ;  /* 0x00009500ff267b82 */ /* 0x000e220000000800 */
[----:B------:R-:W-:Y:S01]  /*8090*/  BSSY B2, `(.L_x_9786) ;  /* 0x0000038000027945 */ /* 0x000fe20003800000 */
[----:B------:R-:W-:Y:S01]  /*80a0*/  IADD3 R8, R22, -R11, RZ ;  /* 0x8000000b16087210 */ /* 0x000fe20007ffe0ff */
[----:B------:R-:W-:Y:S02]  /*80b0*/  IMAD.MOV.U32 R10, RZ, RZ, RZ ;  /* 0x000000ffff0a7224 */ /* 0x000fe400078e00ff */
[----:B------:R-:W-:-:S07]  /*80c0*/  IMAD.MOV.U32 R15, RZ, RZ, R3 ;  /* 0x000000ffff0f7224 */ /* 0x000fce00078e0003 */
.L_x_9787:
[C---:B-1--4-:R-:W-:Y:S01]  /*80d0*/  IADD3 R6, R0.reuse, -0x1, RZ ;  /* 0xffffffff00067810 */ /* 0x052fe20007ffe0ff */
[C---:B------:R-:W-:Y:S01]  /*80e0*/  VIADD R7, R0.reuse, 0x1d ;  /* 0x0000001d00077836 */ /* 0x040fe20000000000 */
[C---:B------:R-:W-:Y:S02]  /*80f0*/  LOP3.LUT R17, R0.reuse, 0x1f, RZ, 0xc0, !PT ;  /* 0x0000001f00117812 */ /* 0x040fe400078ec0ff */
[----:B------:R-:W-:Y:S02]  /*8100*/  IADD3 R0, R0, 0x1e, RZ ;  /* 0x0000001e00007810 */ /* 0x000fe40007ffe0ff */
[----:B------:R-:W-:Y:S02]  /*8110*/  LOP3.LUT R21, R6, 0x1f, RZ, 0xc0, !PT ;  /* 0x0000001f06157812 */ /* 0x000fe400078ec0ff */
[----:B------:R-:W-:Y:S01]  /*8120*/  LOP3.LUT R23, R0, 0x1f, RZ, 0xc0, !PT ;  /* 0x0000001f00177812 */ /* 0x000fe200078ec0ff */
[----:B------:R-:W-:Y:S01]  /*8130*/  IMAD R0, R14, 0x21, R15 ;  /* 0x000000210e007824 */ /* 0x000fe200078e020f */
[----:B------:R-:W-:-:S02]  /*8140*/  ISETP.GE.U32.AND P3, PT, R17, R4, PT ;  /* 0x000000041100720c */ /* 0x000fc40003f66070 */
[-C--:B------:R-:W-:Y:S02]  /*8150*/  ISETP.GE.U32.AND P2, PT, R21, R4.reuse, PT ;  /* 0x000000041500720c */ /* 0x080fe40003f46070 */
[-C--:B------:R-:W-:Y:S02]  /*8160*/  ISETP.GE.U32.AND P1, PT, R23, R4.reuse, PT ;  /* 0x000000041700720c */ /* 0x080fe40003f26070 */
[----:B------:R-:W-:Y:S02]  /*8170*/  LOP3.LUT R35, R7, 0x1f, RZ, 0xc0, !PT ;  /* 0x0000001f07237812 */ /* 0x000fe400078ec0ff */
[----:B------:R-:W-:Y:S02]  /*8180*/  LEA R15, R0, UR4, 0x2 ;  /* 0x00000004000f7c11 */ /* 0x000fe4000f8e10ff */
[----:B------:R-:W-:Y:S02]  /*8190*/  ISETP.GE.U32.AND P0, PT, R35, R4, PT ;  /* 0x000000042300720c */ /* 0x000fe40003f06070 */
[----:B------:R-:W-:Y:S01]  /*81a0*/  IADD3 R8, R8, -0x4, RZ ;  /* 0xfffffffc08087810 */ /* 0x000fe20007ffe0ff */
[----:B------:R-:W1:Y:S01]  /*81b0*/  @!P3 LDS R25, [R15] ;  /* 0x000000000f19b984 */ /* 0x000e620000000800 */
[----:B------:R-:W-:-:S02]  /*81c0*/  @!P3 IADD3 R7, P4, R17, R30, RZ ;  /* 0x0000001e1107b210 */ /* 0x000fc40007f9e0ff */
[----:B------:R-:W-:Y:S01]  /*81d0*/  IADD3 R30, P5, R30, UR5, RZ ;  /* 0x000000051e1e7c10 */ /* 0x000fe2000ffbe0ff */
[----:B------:R-:W2:Y:S02]  /*81e0*/  @!P2 LDS R27, [R15+0x4] ;  /* 0x000004000f1ba984 */ /* 0x000ea40000000800 */
[----:B------:R-:W-:Y:S01]  /*81f0*/  @!P3 IMAD.X R16, RZ, RZ, R5, P4 ;  /* 0x000000ffff10b224 */ /* 0x000fe200020e0605 */
[----:B0-----:R-:W-:Y:S01]  /*8200*/  IADD3.X R17, R5, R38, RZ, P5, !PT ;  /* 0x0000002605117210 */ /* 0x001fe20002ffe4ff */
[----:B------:R-:W0:Y:S01]  /*8210*/  @!P1 LDS R29, [R15+0x8] ;  /* 0x000008000f1d9984 */ /* 0x000e220000000800 */
[----:B------:R-:W-:Y:S02]  /*8220*/  @!P2 IADD3 R0, P5, R21, R30, RZ ;  /* 0x0000001e1500a210 */ /* 0x000fe40007fbe0ff */
[C---:B------:R-:W-:Y:S01]  /*8230*/  @!P3 LEA R6, P4, R7.reuse, R12, 0x2 ;  /* 0x0000000c0706b211 */ /* 0x040fe200078810ff */
[----:B------:R3:W4:Y:S01]  /*8240*/  @!P0 LDS R31, [R15+0xc] ;  /* 0x00000c000f1f8984 */ /* 0x0007220000000800 */
[----:B------:R-:W-:Y:S01]  /*8250*/  IADD3 R30, P6, R30, UR5, RZ ;  /* 0x000000051e1e7c10 */ /* 0x000fe2000ffde0ff */
[----:B------:R-:W-:Y:S01]  /*8260*/  @!P2 IMAD.X R5, RZ, RZ, R17, P5 ;  /* 0x000000ffff05a224 */ /* 0x000fe200028e0611 */
[----:B------:R-:W-:-:S02]  /*8270*/  @!P3 LEA.HI.X R7, R7, R13, R16, 0x2, P4 ;  /* 0x0000000d0707b211 */ /* 0x000fc400020f1410 */
[C---:B------:R-:W-:Y:S02]  /*8280*/  @!P2 LEA R16, P4, R0.reuse, R12, 0x2 ;  /* 0x0000000c0010a211 */ /* 0x040fe400078810ff */
[----:B------:R-:W-:Y:S02]  /*8290*/  IADD3.X R21, R17, R38, RZ, P6, !PT ;  /* 0x0000002611157210 */ /* 0x000fe400037fe4ff */
[----:B------:R-:W-:Y:S02]  /*82a0*/  @!P2 LEA.HI.X R17, R0, R13, R5, 0x2, P4 ;  /* 0x0000000d0011a211 */ /* 0x000fe400020f1405 */
[----:B---3--:R-:W-:Y:S02]  /*82b0*/  @!P1 IADD3 R15, P4, R23, R30, RZ ;  /* 0x0000001e170f9210 */ /* 0x008fe40007f9e0ff */
[----:B------:R-:W-:Y:S02]  /*82c0*/  IADD3 R24, P5, R30, UR5, RZ ;  /* 0x000000051e187c10 */ /* 0x000fe4000ffbe0ff */
[----:B------:R-:W-:-:S02]  /*82d0*/  @!P1 IADD3.X R18, RZ, R21, RZ, P4, !PT ;  /* 0x00000015ff129210 */ /* 0x000fc400027fe4ff */
[----:B------:R-:W-:Y:S01]  /*82e0*/  @!P1 LEA R20, P4, R15, R12, 0x2 ;  /* 0x0000000c0f149211 */ /* 0x000fe200078810ff */
[----:B------:R-:W-:Y:S01]  /*82f0*/  IMAD.X R33, R21, 0x1, R38, P5 ;  /* 0x0000000115217824 */ /* 0x000fe200028e0626 */
[----:B------:R-:W-:Y:S02]  /*8300*/  @!P0 IADD3 R0, P5, R35, R24, RZ ;  /* 0x0000001823008210 */ /* 0x000fe40007fbe0ff */
[-C--:B------:R-:W-:Y:S01]  /*8310*/  @!P1 LEA.HI.X R21, R15, R13.reuse, R18, 0x2, P4 ;  /* 0x0000000d0f159211 */ /* 0x080fe200020f1412 */
[----:B------:R-:W-:Y:S01]  /*8320*/  IMAD.MOV.U32 R18, RZ, RZ, R10 ;  /* 0x000000ffff127224 */ /* 0x000fe200078e000a */
[----:B------:R-:W-:Y:S01]  /*8330*/  IADD3 R10, R10, 0x4, RZ ;  /* 0x000000040a0a7810 */ /* 0x000fe20007ffe0ff */
[----:B------:R-:W-:Y:S01]  /*8340*/  @!P0 IMAD.X R5, RZ, RZ, R33, P5 ;  /* 0x000000ffff058224 */ /* 0x000fe200028e0621 */
[C---:B------:R-:W-:Y:S02]  /*8350*/  @!P0 LEA R22, P5, R0.reuse, R12, 0x2 ;  /* 0x0000000c00168211 */ /* 0x040fe400078a10ff */
[----:B------:R-:W-:Y:S01]  /*8360*/  IADD3 R15, R3, R10, RZ ;  /* 0x0000000a030f7210 */ /* 0x000fe20007ffe0ff */
[----:B-1----:R1:W-:Y:S01]  /*8370*/  @!P3 STG.E desc[UR10][R6.64], R25 ;  /* 0x000000190600b986 */ /* 0x0023e2000c10190a */
[----:B------:R-:W-:Y:S01]  /*8380*/  @!P0 LEA.HI.X R23, R0, R13, R5, 0x2, P5 ;  /* 0x0000000d00178211 */ /* 0x000fe200028f1405 */
[----:B------:R-:W-:-:S02]  /*8390*/  VIADD R0, R35, 0x1f ;  /* 0x0000001f23007836 */ /* 0x000fc40000000000 */
[----:B--2---:R1:W-:Y:S04]  /*83a0*/  @!P2 STG.E desc[UR10][R16.64], R27 ;  /* 0x0000001b1000a986 */ /* 0x0043e8000c10190a */
[----:B0-----:R1:W-:Y:S01]  /*83b0*/  @!P1 STG.E desc[UR10][R20.64], R29 ;  /* 0x0000001d14009986 */ /* 0x0013e2000c10190a */
[----:B------:R-:W-:-:S03]  /*83c0*/  ISETP.NE.AND P1, PT, R8, RZ, PT ;  /* 0x000000ff0800720c */ /* 0x000fc60003f25270 */
[----:B----4-:R1:W-:Y:S01]  /*83d0*/  @!P0 STG.E desc[UR10][R22.64], R31 ;  /* 0x0000001f16008986 */ /* 0x0103e2000c10190a */
[----:B------:R-:W-:-:S05]  /*83e0*/  IADD3 R30, P0, R24, UR5, RZ ;  /* 0x00000005181e7c10 */ /* 0x000fca000ff1e0ff */
[----:B------:R-:W-:-:S04]  /*83f0*/  IMAD.X R5, R33, 0x1, R38, P0 ;  /* 0x0000000121057824 */ /* 0x000fc800000e0626 */
[----:B------:R-:W-:Y:S05]  /*8400*/  @P1 BRA `(.L_x_9787) ;  /* 0xfffffffc00301947 */ /* 0x000fea000383ffff */
[----:B------:R-:W-:Y:S05]  /*8410*/  BSYNC B2 ;  /* 0x0000000000027941 */ /* 0x000fea0003800000 */
.L_x_9786:
[----:B------:R-:W-:-:S07]  /*8420*/  IADD3 R8, R18, 0x5, RZ ;  /* 0x0000000512087810 */ /* 0x000fce0007ffe0ff */
.L_x_9785:
[----:B------:R-:W-:Y:S05]  /*8430*/  BSYNC B1 ;  /* 0x0000000000017941 */ /* 0x000fea0003800000 */
.L_x_9784:
[----:B------:R-:W-:-:S13]  /*8440*/  ISETP.NE.AND P0, PT, R11, RZ, PT ;  /* 0x000000ff0b00720c */ /* 0x000fda0003f05270 */
[----:B------:R-:W-:Y:S05]  /*8450*/  @!P0 BRA `(.L_x_9783) ;  /* 0x0000000000a08947 */ /* 0x000fea0003800000 */
[----:B-1--4-:R-:W-:Y:S01]  /*8460*/  LOP3.LUT R7, R0, 0x1f, RZ, 0xc0, !PT ;  /* 0x0000001f00077812 */ /* 0x012fe200078ec0ff */
        /* <DEDUP_REMOVED lines=13> */
.L_x_9789:
[----:B------:R-:W-:Y:S05]  /*8540*/  BSYNC B1 ;  /* 0x0000000000017941 */ /* 0x000fea0003800000 */
.L_x_9788:
[----:B0-----:R-:W-:Y:S01]  /*8550*/  IADD3 R7, R3, R8, RZ ;  /* 0x0000000803077210 */ /* 0x001fe20007ffe0ff */
        /* <DEDUP_REMOVED lines=24> */
.L_x_9783:
[----:B------:R-:W-:Y:S05]  /*86e0*/  BSYNC B0 ;  /* 0x0000000000007941 */ /* 0x000fea0003800000 */
.L_x_9782:
        /* <DEDUP_REMOVED lines=9> */
[----:B----4-:R-:W-:Y:S02]  /*8780*/  @!P0 MOV R6, 0x400 ;  /* 0x0000040000068802 */ /* 0x010fe40000000f00 */
[----:B0-----:R-:W-:-:S05]  /*8790*/  FMNMX R3, R34, R3, !PT ;  /* 0x0000000322037209 */ /* 0x001fca0007800000 */
[----:B--2---:R-:W0:Y:S01]  /*87a0*/  SHFL.DOWN PT, R0, R3, 0x8, 0x1f ;  /* 0x09001f0003007f89 */ /* 0x004e2200000e0000 */
[----:B-1----:R-:W-:-:S05]  /*87b0*/  @!P0 LEA R6, R11, R6, 0x18 ;  /* 0x000000060b068211 */ /* 0x002fca00078ec0ff */
[----:B------:R-:W-:Y:S01]  /*87c0*/  @!P0 IMAD.IADD R6, R19, 0x1, R6 ;  /* 0x0000000113068824 */ /* 0x000fe200078e0206 */
[----:B0-----:R-:W-:Y:S01]  /*87d0*/  FMNMX R0, R3, R0, !PT ;  /* 0x0000000003007209 */ /* 0x001fe20007800000 */
[----:B------:R-:W-:-:S04]  /*87e0*/  HFMA2.MMA R3, -RZ, RZ, 0, 0 ;  /* 0x00000000ff037435 */ /* 0x000fc800000001ff */
        /* <DEDUP_REMOVED lines=25> */
.L_x_9800:
[----:B-1----:R-:W-:-:S07]  /*8980*/  FMNMX R3, R4, R5, !PT ;  /* 0x0000000504037209 */ /* 0x002fce0007800000 */
.L_x_9792:
[----:B------:R-:W-:Y:S05]  /*8990*/  BSYNC B0 ;  /* 0x0000000000007941 */ /* 0x000fea0003800000 */
.L_x_9791:
[----:B------:R-:W-:Y:S01]  /*89a0*/  ISETP.NE.AND P0, PT, R2, RZ, PT ;  /* 0x000000ff0200720c */ /* 0x000fe20003f05270 */
[----:B------:R-:W-:-:S12]  /*89b0*/  BSSY B0, `(.L_x_9790) ;  /* 0x0000004000007945 */ /* 0x000fd80003800000 */
[----:B------:R-:W-:Y:S05]  /*89c0*/  @P0 BRA `(.L_x_9794) ;  /* 0x0000000000080947 */ /* 0x000fea0003800000 */
[----:B0-----:R-:W0:Y:S02]  /*89d0*/  LDC.64 R4, c[0x0][0x238] ;  /* 0x00008e00ff047b82 */ /* 0x001e240000000a00 */
[----:B0-----:R1:W-:Y:S02]  /*89e0*/  REDG.E.MAX.S32.STRONG.GPU desc[UR10][R4.64], R3 ;  /* 0x000000030400798e */ /* 0x0013e4000d10e38a */
.L_x_9794:
[----:B------:R-:W-:Y:S05]  /*89f0*/  BSYNC B0 ;  /* 0x0000000000007941 */ /* 0x000fea0003800000 */
.L_x_9790:
[----:B------:R-:W5:Y:S01]  /*8a00*/  S2UR UR6, SR_CTAID.X ;  /* 0x00000000000679c3 */ /* 0x000f620000002500 */
[----:B------:R-:W-:Y:S02]  /*8a10*/  ULDC.64 UR4, c[0x0][0x240] ;  /* 0x0000900000047ab9 */ /* 0x000fe40000000a00 */
[----:B------:R-:W-:Y:S02]  /*8a20*/  ISETP.EQ.U32.AND P1, PT, RZ, UR4, PT ;  /* 0x00000004ff007c0c */ /* 0x000fe4000bf22070 */
[----:B-----5:R-:W-:-:S04]  /*8a30*/  LOP3.LUT P0, RZ, R2, UR6, RZ, 0xfc, !PT ;  /* 0x0000000602ff7c12 */ /* 0x020fc8000f80fcff */
[----:B------:R-:W-:-:S13]  /*8a40*/  ISETP.EQ.OR.EX P0, PT, RZ, UR5, P0, P1 ;  /* 0x00000005ff007c0c */ /* 0x000fda0008702710 */
[----:B------:R-:W-:Y:S05]  /*8a50*/  @P0 EXIT ;  /* 0x000000000000094d */ /* 0x000fea0003800000 */
[----:B--2---:R-:W-:-:S05]  /*8a60*/  VIADD R0, R9, 0x1800000 ;  /* 0x0180000009007836 */ /* 0x004fca0000000000 */
[----:B------:R-:W-:-:S04]  /*8a70*/  LOP3.LUT R0, R0, 0x7f800000, RZ, 0xc0, !PT ;  /* 0x7f80000000007812 */ /* 0x000fc800078ec0ff */
[----:B------:R-:W-:-:S13]  /*8a80*/  ISETP.GT.U32.AND P0, PT, R0, 0x1ffffff, PT ;  /* 0x01ffffff0000780c */ /* 0x000fda0003f04070 */
[----:B------:R-:W-:Y:S05]  /*8a90*/  @P0 BRA `(.L_x_9795) ;  /* 0x0000000000100947 */ /* 0x000fea0003800000 */
[----:B------:R-:W-:Y:S02]  /*8aa0*/  MOV R0, R9 ;  /* 0x0000000900007202 */ /* 0x000fe40000000f00 */
[----:B------:R-:W-:-:S07]  /*8ab0*/  MOV R34, 0x8ad0 ;  /* 0x00008ad000227802 */ /* 0x000fce0000000f00 */
[----:B01-34-:R-:W-:Y:S05]  /*8ac0*/  CALL.REL.NOINC `($__internal_209_$__cuda_sm20_rcp_rn_f32_slowpath) ;  /* 0x0000000400807944 */ /* 0x01bfea0003c00000 */
[----:B------:R-:W-:Y:S05]  /*8ad0*/  BRA `(.L_x_9796) ;  /* 0x0000000000107947 */ /* 0x000fea0003800000 */
.L_x_9795:
[----:B------:R-:W2:Y:S02]  /*8ae0*/  MUFU.RCP R0, R9 ;  /* 0x0000000900007308 */ /* 0x000ea40000001000 */
[----:B--2---:R-:W-:-:S04]  /*8af0*/  FFMA R2, R0, R9, -1 ;  /* 0xbf80000000027423 */ /* 0x004fc80000000009 */
[----:B01----:R-:W-:-:S04]  /*8b00*/  FADD.FTZ R3, -R2, -RZ ;  /* 0x800000ff02037221 */ /* 0x003fc80000010100 */
[----:B------:R-:W-:-:S07]  /*8b10*/  FFMA R0, R0, R3, R0 ;  /* 0x0000000300007223 */ /* 0x000fce0000000000 */
.L_x_9796:
[----:B------:R-:W0:Y:S02]  /*8b20*/  LDC.64 R2, c[0x0][0x240] ;  /* 0x00009000ff027b82 */ /* 0x000e240000000a00 */
[----:B0-----:R-:W-:Y:S01]  /*8b30*/  STG.E desc[UR10][R2.64], R0 ;  /* 0x0000000002007986 */ /* 0x001fe2000c10190a */
[----:B------:R-:W-:Y:S05]  /*8b40*/  EXIT ;  /* 0x000000000000794d */ /* 0x000fea0003800000 */
.L_x_9793:
[----:B------:R-:W-:Y:S01]  /*8b50*/  HFMA2.MMA R11, -RZ, RZ, 0, 1.847743988037109375e-06 ;  /* 0x0000001fff0b7435 */ /* 0x000fe200000001ff */
[----:B------:R-:W-:Y:S02]  /*8b60*/  IMAD.MOV.U32 R7, RZ, RZ, 0x4 ;  /* 0x00000004ff077424 */ /* 0x000fe400078e00ff */
[----:B------:R-:W-:-:S08]  /*8b70*/  IMAD.MOV.U32 R6, RZ, RZ, -0x1 ;  /* 0xffffffffff067424 */ /* 0x000fd000078e00ff */
[----:B01-3--:R-:W-:Y:S05]  /*8b80*/  WARPSYNC.COLLECTIVE R6, `(.L_x_9797) ;  /* 0x0000000006087348 */ /* 0x00bfea0003c00000 */
[----:B-1----:R1:W2:Y:S02]  /*8b90*/  SHFL.DOWN P0, R5, R0, R7, R11 ;  /* 0x0800000700057389 */ /* 0x0022a4000000000b */
[----:B0123--:R-:W-:Y:S01]  /*8ba0*/  ENDCOLLECTIVE ;  /* 0x000000000000791b */ /* 0x00ffe20003800000 */
.L_x_9797:
[----:B------:R-:W-:Y:S01]  /*8bb0*/  HFMA2.MMA R7, -RZ, RZ, 0, 1.1920928955078125e-07 ;  /* 0x00000002ff077435 */ /* 0x000fe200000001ff */
[----:B------:R-:W-:-:S04]  /*8bc0*/  MOV R3, R5 ;  /* 0x0000000500037202 */ /* 0x000fc80000000f00 */
[----:B------:R-:W-:-:S05]  /*8bd0*/  FMNMX R3, R3, R0, !PT ;  /* 0x0000000003037209 */ /* 0x000fca0007800000 */
[----:B------:R-:W-:-:S07]  /*8be0*/  IMAD.MOV.U32 R0, RZ, RZ, R3 ;  /* 0x000000ffff007224 */ /* 0x000fce00078e0003 */
[----:B------:R-:W-:Y:S05]  /*8bf0*/  WARPSYNC.COLLECTIVE R6, `(.L_x_9798) ;  /* 0x0000000006087348 */ /* 0x000fea0003c00000 */
[----:B------:R0:W1:Y:S02]  /*8c00*/  SHFL.DOWN P0, R5, R0, R7, R11 ;  /* 0x0800000700057389 */ /* 0x000064000000000b */
[----:B01----:R-:W-:Y:S01]  /*8c10*/  ENDCOLLECTIVE ;  /* 0x000000000000791b */ /* 0x003fe20003800000 */
.L_x_9798:
[----:B------:R-:W-:Y:S02]  /*8c20*/  IMAD.MOV.U32 R7, RZ, RZ, 0x1 ;  /* 0x00000001ff077424 */ /* 0x000fe400078e00ff */
[----:B------:R-:W-:-:S05]  /*8c30*/  IMAD.MOV.U32 R4, RZ, RZ, R5 ;  /* 0x000000ffff047224 */ /* 0x000fca00078e0005 */
[----:B------:R-:W-:-:S04]  /*8c40*/  FMNMX R4, R3, R4, !PT ;  /* 0x0000000403047209 */ /* 0x000fc80007800000 */
[----:B------:R-:W-:-:S07]  /*8c50*/  MOV R0, R4 ;  /* 0x0000000400007202 */ /* 0x000fce0000000f00 */
[----:B------:R-:W-:Y:S05]  /*8c60*/  WARPSYNC.COLLECTIVE R6, `(.L_x_9799) ;  /* 0x0000000006087348 */ /* 0x000fea0003c00000 */
[----:B------:R0:W1:Y:S02]  /*8c70*/  SHFL.DOWN P0, R5, R0, R7, R11 ;  /* 0x0800000700057389 */ /* 0x000064000000000b */
[----:B01----:R-:W-:Y:S01]  /*8c80*/  ENDCOLLECTIVE ;  /* 0x000000000000791b */ /* 0x003fe20003800000 */
.L_x_9799:
[----:B------:R-:W-:Y:S05]  /*8c90*/  BRA `(.L_x_9800) ;  /* 0xfffffffc00387947 */ /* 0x000fea000383ffff */
        .weak           $__internal_208_$__cuda_sm20_div_u64
        .type           $__internal_208_$__cuda_sm20_div_u64,@function
        .size           $__internal_208_$__cuda_sm20_div_u64,($__internal_209_$__cuda_sm20_rcp_rn_f32_slowpath - $__internal_208_$__cuda_sm20_div_u64)
$__internal_208_$__cuda_sm20_div_u64:
        /* <DEDUP_REMOVED lines=54> */
[----:B------:R-:W-:Y:S01]  /*9000*/  SEL R10, R7, R10, P0 ;  /* 0x0000000a070a7207 */ /* 0x000fe20000000000 */
[----:B------:R-:W-:Y:S01]  /*9010*/  IMAD.MOV.U32 R7, RZ, RZ, 0x0 ;  /* 0x00000000ff077424 */ /* 0x000fe200078e00ff */
[----:B------:R-:W-:-:S02]  /*9020*/  ISETP.GE.U32.AND P0, PT, R12, R3, PT ;  /* 0x000000030c00720c */ /* 0x000fc40003f06070 */
[----:B------:R-:W-:Y:S02]  /*9030*/  IADD3 R30, P2, R11, 0x1, RZ ;  /* 0x000000010b1e7810 */ /* 0x000fe40007f5e0ff */
[----:B------:R-:W-:Y:S02]  /*9040*/  ISETP.NE.U32.AND P1, PT, R3, RZ, PT ;  /* 0x000000ff0300720c */ /* 0x000fe40003f25070 */
[----:B------:R-:W-:Y:S02]  /*9050*/  ISETP.GE.U32.AND.EX P0, PT, R9, R0, PT, P0 ;  /* 0x000000000900720c */ /* 0x000fe40003f06100 */
[----:B------:R-:W-:Y:S02]  /*9060*/  IADD3.X R31, RZ, R10, RZ, P2, !PT ;  /* 0x0000000aff1f7210 */ /* 0x000fe400017fe4ff */
[----:B------:R-:W-:Y:S02]  /*9070*/  ISETP.NE.AND.EX P1, PT, R0, RZ, PT, P1 ;  /* 0x000000ff0000720c */ /* 0x000fe40003f25310 */
[----:B------:R-:W-:-:S02]  /*9080*/  SEL R30, R30, R11, P0 ;  /* 0x0000000b1e1e7207 */ /* 0x000fc40000000000 */
[----:B------:R-:W-:Y:S02]  /*9090*/  SEL R31, R31, R10, P0 ;  /* 0x0000000a1f1f7207 */ /* 0x000fe40000000000 */
[----:B------:R-:W-:Y:S02]  /*90a0*/  SEL R30, R30, 0xffffffff, P1 ;  /* 0xffffffff1e1e7807 */ /* 0x000fe40000800000 */
[----:B------:R-:W-:Y:S01]  /*90b0*/  SEL R31, R31, 0xffffffff, P1 ;  /* 0xffffffff1f1f7807 */ /* 0x000fe20000800000 */
[----:B------:R-:W-:Y:S06]  /*90c0*/  RET.REL.NODEC R6 `(_ZN18transformer_engine6detail43dgated_act_cast_transpose_kernel_notalignedILi2ELi2Ef6__half13__nv_bfloat16NS_5EmptyEXadL_ZNS_5dsiluIffEET_T0_RKS4_EEXadL_ZNS_4siluIffEES6_S7_S9_EEEEvPKT2_SD_PT3_SF_PKT1_PSG_SJ_mmm) ;  /* 0xffffff6c06cc7950 */ /* 0x000fec0003c3ffff */
        .weak           $__internal_209_$__cuda_sm20_rcp_rn_f32_slowpath
        .type           $__internal_209_$__cuda_sm20_rcp_rn_f32_slowpath,@function
        .size           $__internal_209_$__cuda_sm20_rcp_rn_f32_slowpath,(.L_x_34694 - $__internal_209_$__cuda_sm20_rcp_rn_f32_slowpath)
$__internal_209_$__cuda_sm20_rcp_rn_f32_slowpath:
        /* <DEDUP_REMOVED lines=15> */
.L_x_9802:
        /* <DEDUP_REMOVED lines=33> */
.L_x_9804:
[----:B------:R-:W0:Y:S02]  /*93d0*/  MUFU.RCP R0, R0 ;  /* 0x0000000000007308 */ /* 0x000e240000001000 */
.L_x_9803:
[----:B------:R-:W-:Y:S05]  /*93e0*/  BSYNC B0 ;  /* 0x0000000000007941 */ /* 0x000fea0003800000 */
.L_x_9801:
[----:B------:R-:W-:Y:S01]  /*93f0*/  IMAD.MOV.U32 R46, RZ, RZ, R34 ;  /* 0x000000ffff2e7224 */ /* 0x000fe200078e0022 */
[----:B------:R-:W-:-:S04]  /*9400*/  MOV R47, 0x0 ;  /* 0x00000000002f7802 */ /* 0x000fc80000000f00 */
[----:B0-----:R-:W-:Y:S05]  /*9410*/  RET.REL.NODEC R46 `(_ZN18transformer_engine6detail43dgated_act_cast_transpose_kernel_notalignedILi2ELi2Ef6__half13__nv_bfloat16NS_5EmptyEXadL_ZNS_5dsiluIffEET_T0_RKS4_EEXadL_ZNS_4siluIffEES6_S7_S9_EEEEvPKT2_SD_PT3_SF_PKT1_PSG_SJ_mmm) ;  /* 0xffffff682ef87950 */ /* 0x001fea0003c3ffff */
.L_x_9805:
        /* <DEDUP_REMOVED lines=14> */
.L_x_34694:


//--------------------- .text._ZN18transformer_engine6detail32dgated_act_cast_transpose_kernelILi2ELi2Ef6__half13__nv_bfloat16NS_5EmptyEXadL_ZNS_5dsiluIffEET_T0_RKS4_EEXadL_ZNS_4siluIffEES6_S7_S9_EEEEvPKT2_SD_PT3_SF_PKT1_PSG_SJ_mmm --------------------------
	.section	.text._ZN18transformer_engine6detail32dgated_act_cast_transpose_kernelILi2ELi2Ef6__half13__nv_bfloat16NS_5EmptyEXadL_ZNS_5dsiluIffEET_T0_RKS4_EEXadL_ZNS_4siluIffEES6_S7_S9_EEEEvPKT2_SD_PT3_SF_PKT1_PSG_SJ_mmm,"ax",@progbits
	.align	128
        .global         _ZN18transformer_engine6detail32dgated_act_cast_transpose_kernelILi2ELi2Ef6__half13__nv_bfloat16NS_5EmptyEXadL_ZNS_5dsiluIffEET_T0_RKS4_EEXadL_ZNS_4siluIffEES6_S7_S9_EEEEvPKT2_SD_PT3_SF_PKT1_PSG_SJ_mmm
        .type           _ZN18transformer_engine6detail32dgated_act_cast_transpose_kernelILi2ELi2Ef6__half13__nv_bfloat16NS_5EmptyEXadL_ZNS_5dsiluIffEET_T0_RKS4_EEXadL_ZNS_4siluIffEES6_S7_S9_EEEEvPKT2_SD_PT3_SF_PKT1_PSG_SJ_mmm,@function
        .size           _ZN18transformer_engine6detail32dgated_act_cast_transpose_kernelILi2ELi2Ef6__half13__nv_bfloat16NS_5EmptyEXadL_ZNS_5dsiluIffEET_T0_RKS4_EEXadL_ZNS_4siluIffEES6_S7_S9_EEEEvPKT2_SD_PT3_SF_PKT1_PSG_SJ_mmm,(.L_x_34696 - _ZN18transformer_engine6detail32dgated_act_cast_transpose_kernelILi2ELi2Ef6__half13__nv_bfloat16NS_5EmptyEXadL_ZNS_5dsiluIffEET_T0_RKS4_EEXadL_ZNS_4siluIffEES6_S7_S9_EEEEvPKT2_SD_PT3_SF_PKT1_PSG_SJ_mmm)
        .other          _ZN18transformer_engine6detail32dgated_act_cast_transpose_kernelILi2ELi2Ef6__half13__nv_bfloat16NS_5EmptyEXadL_ZNS_5dsiluIffEET_T0_RKS4_EEXadL_ZNS_4siluIffEES6_S7_S9_EEEEvPKT2_SD_PT3_SF_PKT1_PSG_SJ_mmm,@"STO_CUDA_ENTRY STV_DEFAULT"
_ZN18transformer_engine6detail32dgated_act_cast_transpose_kernelILi2ELi2Ef6__half13__nv_bfloat16NS_5EmptyEXadL_ZNS_5dsiluIffEET_T0_RKS4_EEXadL_ZNS_4siluIffEES6_S7_S9_EEEEvPKT2_SD_PT3_SF_PKT1_PSG_SJ_mmm:
.text._ZN18transformer_engine6detail32dgated_act_cast_transpose_kernelILi2ELi2Ef6__half13__nv_bfloat16NS_5EmptyEXadL_ZNS_5dsiluIffEET_T0_RKS4_EEXadL_ZNS_4siluIffEES6_S7_S9_EEEEvPKT2_SD_PT3_SF_PKT1_PSG_SJ_mmm:
        /* <DEDUP_REMOVED lines=19> */
[----:B------:R-:W-:Y:S05]  /*0130*/  CALL.REL.NOINC `($__internal_210_$__cuda_sm20_div_u64) ;  /* 0x0000006000e07944 */ /* 0x000fea0003c00000 */
[----:B------:R-:W-:Y:S01]  /*0140*/  IADD3 R8, P0, RZ, -R16, RZ ;  /* 0x80000010ff087210 */ /* 0x000fe20007f1e0ff */
[----:B------:R-:W-:-:S03]  /*0150*/  HFMA2.MMA R59, -RZ, RZ, 0, 0 ;  /* 0x00000000ff3b7435 */ /* 0x000fc600000001ff */
[----:B------:R-:W-:-:S05]  /*0160*/  IADD3.X R10, RZ, ~R17, RZ, P0, !PT ;  /* 0x80000011ff0a7210 */ /* 0x000fca00007fe4ff */
[----:B------:R-:W-:Y:S02]  /*0170*/  IMAD R9, R10, R7, RZ ;  /* 0x000000070a097224 */ /* 0x000fe400078e02ff */
[----:B------:R-:W-:-:S04]  /*0180*/  IMAD.WIDE.U32 R58, R7, R8, R58 ;  /* 0x00000008073a7225 */ /* 0x000fc800078e003a */
[----:B------:R-:W-:-:S04]  /*0190*/  IMAD R9, R6, R8, R9 ;  /* 0x0000000806097224 */ /* 0x000fc800078e0209 */
[----:B------:R-:W-:Y:S01]  /*01a0*/  IMAD.IADD R39, R59, 0x1, R9 ;  /* 0x000000013b277824 */ /* 0x000fe200078e0209 */
[----:B------:R-:W-:Y:S06]  /*01b0*/  BRA `(.L_x_9807) ;  /* 0x0000000000587947 */ /* 0x000fec0003800000 */
.L_x_9806:
        /* <DEDUP_REMOVED lines=22> */
.L_x_9807:
[----:B------:R-:W-:Y:S01]  /*0320*/  ULDC.64 UR8, c[0x0][0x248] ;  /* 0x0000920000087ab9 */ /* 0x000fe20000000a00 */
[C---:B------:R-:W-:Y:S01]  /*0330*/  SHF.L.U32 R55, R58.reuse, 0x1, RZ ;  /* 0x000000013a377819 */ /* 0x040fe200000006ff */
[----:B------:R-:W-:Y:S01]  /*0340*/  IMAD R9, R17, UR8, RZ ;  /* 0x0000000811097c24 */ /* 0x000fe2000f8e02ff */
[----:B------:R-:W-:Y:S01]  /*0350*/  SHF.L.U64.HI R11, R58, 0x1, R39 ;  /* 0x000000013a0b7819 */ /* 0x000fe20000010227 */
[----:B------:R-:W-:Y:S01]  /*0360*/  IMAD.WIDE.U32 R6, R16, UR8, RZ ;  /* 0x0000000810067c25 */ /* 0x000fe2000f8e00ff */
[----:B------:R-:W-:Y:S01]  /*0370*/  ULDC.64 UR6, c[0x0][0x210] ;  /* 0x0000840000067ab9 */ /* 0x000fe20000000a00 */
[----:B------:R-:W-:Y:S01]  /*0380*/  SHF.L.U32 R8, R4, 0x3, RZ ;  /* 0x0000000304087819 */ /* 0x000fe200000006ff */
[----:B------:R-:W-:Y:S02]  /*0390*/  ULOP3.LUT UR5, UR9, 0x7fffffff, URZ, 0xc0, !UPT ;  /* 0x7fffffff09057892 */ /* 0x000fe4000f8ec03f */
[----:B------:R-:W-:Y:S01]  /*03a0*/  IMAD R9, R16, UR9, R9 ;  /* 0x0000000910097c24 */ /* 0x000fe2000f8e0209 */
[----:B------:R-:W-:Y:S01]  /*03b0*/  LEA R55, P0, R6, R55, 0x2 ;  /* 0x0000003706377211 */ /* 0x000fe200078010ff */
[----:B------:R-:W-:Y:S01]  /*03c0*/  USHF.R.U64 UR16, UR8, 0x1, UR9 ;  /* 0x0000000108107899 */ /* 0x000fe20008001209 */
[----:B------:R-:W-:Y:S01]  /*03d0*/  LOP3.LUT R8, R8, 0x38, RZ, 0xc0, !PT ;  /* 0x0000003808087812 */ /* 0x000fe200078ec0ff */
[----:B------:R-:W-:Y:S01]  /*03e0*/  IMAD.IADD R10, R7, 0x1, R9 ;  /* 0x00000001070a7824 */ /* 0x000fe200078e0209 */
[----:B------:R-:W-:Y:S01]  /*03f0*/  IADD3 R9, P1, R58, R6, RZ ;  /* 0x000000063a097210 */ /* 0x000fe20007f3e0ff */
[----:B------:R-:W-:Y:S01]  /*0400*/  ULDC.64 UR10, c[0x0][0x218] ;  /* 0x00008600000a7ab9 */ /* 0x000fe20000000a00 */
[----:B------:R-:W-:Y:S01]  /*0410*/  ULOP3.LUT UR12, UR8, 0xfffffffe, URZ, 0xc0, !UPT ;  /* 0xfffffffe080c7892 */ /* 0x000fe2000f8ec03f */
[----:B------:R-:W-:Y:S01]  /*0420*/  IMAD R35, R8, UR5, RZ ;  /* 0x0000000508237c24 */ /* 0x000fe2000f8e02ff */
[--C-:B------:R-:W-:Y:S01]  /*0430*/  LEA.HI.X R26, R6, R11, R10.reuse, 0x2, P0 ;  /* 0x0000000b061a7211 */ /* 0x100fe200000f140a */
[----:B------:R-:W-:Y:S01]  /*0440*/  IMAD.X R10, R39, 0x1, R10, P1 ;  /* 0x00000001270a7824 */ /* 0x000fe200008e060a */
[C---:B------:R-:W-:Y:S01]  /*0450*/  LEA R7, P0, R9.reuse, UR6, 0x7 ;  /* 0x0000000609077c11 */ /* 0x040fe2000f8038ff */
[----:B------:R-:W-:Y:S01]  /*0460*/  IMAD.WIDE.U32 R42, R8, UR8, RZ ;  /* 0x00000008082a7c25 */ /* 0x000fe2000f8e00ff */
[----:B------:R-:W-:Y:S01]  /*0470*/  SHF.L.U32 R6, R4, 0x2, RZ ;  /* 0x0000000204067819 */ /* 0x000fe200000006ff */
[----:B------:R-:W-:Y:S01]  /*0480*/  USHF.R.U32.HI UR6, URZ, 0x1, UR9 ;  /* 0x000000013f067899 */ /* 0x000fe20008011609 */
[----:B------:R-:W-:Y:S01]  /*0490*/  LEA.HI.X R9, R9, UR7, R10, 0x7, P0 ;  /* 0x0000000709097c11 */ /* 0x000fe200080f3c0a */
[----:B------:R-:W-:Y:S01]  /*04a0*/  IMAD.WIDE.U32 R32, R8, UR16, RZ ;  /* 0x0000001008207c25 */ /* 0x000fe2000f8e00ff */
[----:B------:R-:W-:Y:S01]  /*04b0*/  IADD3 R10, -R6, R3, RZ ;  /* 0x00000003060a7210 */ /* 0x000fe20007ffe1ff */
[----:B------:R-:W-:Y:S01]  /*04c0*/  ULDC.64 UR14, c[0x0][0x230] ;  /* 0x00008c00000e7ab9 */ /* 0x000fe20000000a00 */
[----:B------:R-:W-:Y:S01]  /*04d0*/  IADD3 R35, R43, R35, RZ ;  /* 0x000000232b237210 */ /* 0x000fe20007ffe0ff */
[----:B------:R-:W-:Y:S01]  /*04e0*/  IMAD R11, R8, UR6, RZ ;  /* 0x00000006080b7c24 */ /* 0x000fe2000f8e02ff */
[----:B------:R-:W-:Y:S01]  /*04f0*/  LOP3.LUT R38, R10, 0x1f, RZ, 0xc0, !PT ;  /* 0x0000001f0a267812 */ /* 0x000fe200078ec0ff */
[----:B------:R-:W-:Y:S01]  /*0500*/  ULDC.64 UR18, c[0x0][0x228] ;  /* 0x00008a0000127ab9 */ /* 0x000fe20000000a00 */
[C---:B------:R-:W-:Y:S01]  /*0510*/  SHF.L.U64.HI R26, R55.reuse, 0x6, R26 ;  /* 0x00000006371a7819 */ /* 0x040fe2000001021a */
[----:B------:R-:W-:Y:S01]  /*0520*/  IMAD.SHL.U32 R55, R55, 0x40, RZ ;  /* 0x0000004037377824 */ /* 0x000fe200078e00ff */
[C---:B------:R-:W-:Y:S01]  /*0530*/  IADD3 R27, P0, R38.reuse, R42, RZ ;  /* 0x0000002a261b7210 */ /* 0x040fe20007f1e0ff */
[----:B------:R-:W-:Y:S01]  /*0540*/  IMAD.IADD R34, R33, 0x1, R11 ;  /* 0x0000000121227824 */ /* 0x000fe200078e020b */
[----:B------:R-:W-:-:S02]  /*0550*/  IADD3 R14, P1, R38, R32, RZ ;  /* 0x00000020260e7210 */ /* 0x000fc40007f3e0ff */
[----:B------:R-:W-:Y:S02]  /*0560*/  IADD3.X R30, RZ, R35, RZ, P0, !PT ;  /* 0x00000023ff1e7210 */ /* 0x000fe400007fe4ff */
[----:B------:R-:W-:Y:S02]  /*0570*/  IADD3 R11, P0, R55, UR10, RZ ;  /* 0x0000000a370b7c10 */ /* 0x000fe4000ff1e0ff */
[C---:B------:R-:W-:Y:S02]  /*0580*/  SHF.L.U64.HI R30, R27.reuse, 0x2, R30 ;  /* 0x000000021b1e7819 */ /* 0x040fe4000001021e */
[----:B------:R-:W-:Y:S02]  /*0590*/  SHF.L.U32 R27, R27, 0x2, RZ ;  /* 0x000000021b1b7819 */ /* 0x000fe400000006ff */
[----:B------:R-:W-:Y:S02]  /*05a0*/  IADD3.X R15, RZ, R34, RZ, P1, !PT ;  /* 0x00000022ff0f7210 */ /* 0x000fe40000ffe4ff */
[----:B------:R-:W-:Y:S01]  /*05b0*/  IADD3.X R12, R26, UR11, RZ, P0, !PT ;  /* 0x0000000b1a0c7c10 */ /* 0x000fe200087fe4ff */
[----:B------:R-:W-:Y:S01]  /*05c0*/  ULDC.64 UR10, c[0x0][0x208] ;  /* 0x00008200000a7ab9 */ /* 0x000fe20000000a00 */
[----:B------:R-:W-:-:S02]  /*05d0*/  IADD3 R24, P1, R27, R11, RZ ;  /* 0x0000000b1b187210 */ /* 0x000fc40007f3e0ff */
[----:B------:R-:W-:Y:S02]  /*05e0*/  IADD3 R13, R10, -0x1, RZ ;  /* 0xffffffff0a0d7810 */ /* 0x000fe40007ffe0ff */
[----:B------:R-:W-:Y:S01]  /*05f0*/  LEA R46, P0, R14, R7, 0x2 ;  /* 0x000000070e2e7211 */ /* 0x000fe200078010ff */
[----:B------:R-:W-:Y:S01]  /*0600*/  IMAD.X R25, R30, 0x1, R12, P1 ;  /* 0x000000011e197824 */ /* 0x000fe200008e060c */
[----:B------:R-:W-:Y:S02]  /*0610*/  LOP3.LUT R13, R13, 0x1f, RZ, 0xc0, !PT ;  /* 0x0000001f0d0d7812 */ /* 0x000fe400078ec0ff */
[----:B------:R-:W-:Y:S02]  /*0620*/  LEA.HI.X R47, R14, R9, R15, 0x2, P0 ;  /* 0x000000090e2f7211 */ /* 0x000fe400000f140f */
[----:B------:R-:W2:Y:S01]  /*0630*/  LDG.E R23, desc[UR10][R24.64] ;  /* 0x0000000a18177981 */ /* 0x000ea2000c1e1900 */
[----:B------:R-:W-:Y:S01]  /*0640*/  IADD3 R44, P2, R13, R32, RZ ;  /* 0x000000200d2c7210 */ /* 0x000fe20007f5e0ff */
[----:B------:R-:W-:Y:S01]  /*0650*/  IMAD.U32 R37, RZ, RZ, UR16 ;  /* 0x00000010ff257e24 */ /* 0x000fe2000f8e00ff */
[----:B------:R-:W-:Y:S01]  /*0660*/  MOV R19, UR16 ;  /* 0x0000001000137c02 */ /* 0x000fe20008000f00 */
[----:B------:R-:W-:Y:S01]  /*0670*/  IMAD.U32 R21, RZ, RZ, UR8 ;  /* 0x00000008ff157e24 */ /* 0x000fe2000f8e00ff */
[----:B------:R-:W-:-:S02]  /*0680*/  IADD3.X R45, RZ, R34, RZ, P2, !PT ;  /* 0x00000022ff2d7210 */ /* 0x000fc400017fe4ff */
[----:B------:R-:W-:Y:S01]  /*0690*/  MOV R18, UR6 ;  /* 0x0000000600127c02 */ /* 0x000fe20008000f00 */
[----:B------:R-:W-:Y:S01]  /*06a0*/  UIMAD UR4, UR6, 0x3, URZ ;  /* 0x00000003060478a4 */ /* 0x000fe2000f8e023f */
[----:B------:R-:W-:Y:S01]  /*06b0*/  IADD3 R14, P0, R44, UR12, RZ ;  /* 0x0000000c2c0e7c10 */ /* 0x000fe2000ff1e0ff */
[----:B------:R-:W-:Y:S01]  /*06c0*/  UIMAD UR7, UR5, 0x3, URZ ;  /* 0x00000003050778a4 */ /* 0x000fe2000f8e023f */
[----:B------:R-:W5:Y:S02]  /*06d0*/  LDG.E R54, desc[UR10][R46.64] ;  /* 0x0000000a2e367981 */ /* 0x000f64000c1e1900 */
[----:B------:R-:W-:Y:S02]  /*06e0*/  IADD3.X R15, R45, UR9, RZ, P0, !PT ;  /* 0x000000092d0f7c10 */ /* 0x000fe400087fe4ff */
[----:B------:R-:W-:-:S04]  /*06f0*/  ISETP.NE.U32.AND P0, PT, RZ, UR14, PT ;  /* 0x0000000eff007c0c */ /* 0x000fc8000bf05070 */
[----:B------:R-:W-:Y:S02]  /*0700*/  ISETP.NE.AND.EX P0, PT, RZ, UR15, PT, P0 ;  /* 0x0000000fff007c0c */ /* 0x000fe4000bf05300 */
[----:B------:R-:W-:-:S04]  /*0710*/  LEA R28, P1, R14, R7, 0x2 ;  /* 0x000000070e1c7211 */ /* 0x000fc800078210ff */
[----:B------:R-:W-:Y:S02]  /*0720*/  LEA.HI.X R29, R14, R9, R15, 0x2, P1 ;  /* 0x000000090e1d7211 */ /* 0x000fe400008f140f */
[----:B------:R-:W-:-:S05]  /*0730*/  IADD3 R14, P2, R13, R42, RZ ;  /* 0x0000002a0d0e7210 */ /* 0x000fca0007f5e0ff */
[----:B------:R-:W0:Y:S01]  /*0740*/  @P0 LDC.64 R40, c[0x0][0x230] ;  /* 0x00008c00ff280b82 */ /* 0x000e220000000a00 */
[----:B------:R-:W-:Y:S01]  /*0750*/  USHF.L.U32 UR14, UR8, 0x1, URZ ;  /* 0x00000001080e7899 */ /* 0x000fe2000800063f */
[----:B------:R-:W-:Y:S02]  /*0760*/  LEA R36, P1, R37, R46, 0x2 ;  /* 0x0000002e25247211 */ /* 0x000fe400078210ff */
[----:B------:R-:W-:Y:S01]  /*0770*/  IADD3.X R15, RZ, R35, RZ, P2, !PT ;  /* 0x00000023ff0f7210 */ /* 0x000fe200017fe4ff */
[C---:B------:R-:W-:Y:S01]  /*0780*/  IMAD.WIDE.U32 R44, R19.reuse, 0x3, R44 ;  /* 0x00000003132c7825 */ /* 0x040fe200078e002c */
[----:B------:R-:W-:Y:S01]  /*0790*/  USHF.L.U64.HI UR15, UR8, 0x1, UR9 ;  /* 0x00000001080f7899 */ /* 0x000fe20008010209 */
[----:B------:R-:W-:Y:S02]  /*07a0*/  LEA.HI.X R37, R19, R47, R18, 0x2, P1 ;  /* 0x0000002f13257211 */ /* 0x000fe400008f1412 */
[----:B------:R-:W-:Y:S01]  /*07b0*/  IMAD.WIDE.U32 R20, R21, 0x3, R14 ;  /* 0x0000000315147825 */ /* 0x000fe200078e000e */
[----:B------:R-:W-:Y:S01]  /*07c0*/  IADD3 R52, P1, R14, UR14, RZ ;  /* 0x0000000e0e347c10 */ /* 0x000fe2000ff3e0ff */
[----:B------:R-:W-:Y:S01]  /*07d0*/  USHF.L.U32 UR13, UR8, 0x2, URZ ;  /* 0x00000002080d7899 */ /* 0x000fe2000800063f */
[----:B------:R-:W-:Y:S01]  /*07e0*/  IADD3 R19, R45, UR4, RZ ;  /* 0x000000042d137c10 */ /* 0x000fe2000fffe0ff */
[----:B------:R1:W5:Y:S01]  /*07f0*/  LDG.E R47, desc[UR10][R28.64] ;  /* 0x0000000a1c2f7981 */ /* 0x000362000c1e1900 */
[----:B------:R-:W-:-:S02]  /*0800*/  LEA R18, P2, R44, R7, 0x2 ;  /* 0x000000072c127211 */ /* 0x000fc400078410ff */
[----:B------:R-:W-:Y:S01]  /*0810*/  IADD3.X R15, R15, UR15, RZ, P1, !PT ;  /* 0x0000000f0f0f7c10 */ /* 0x000fe20008ffe4ff */
[----:B------:R3:W5:Y:S01]  /*0820*/  LDG.E R31, desc[UR10][R36.64] ;  /* 0x0000000a241f7981 */ /* 0x000762000c1e1900 */
[----:B------:R-:W-:Y:S02]  /*0830*/  IADD3 R21, R21, UR7, RZ ;  /* 0x0000000715157c10 */ /* 0x000fe4000fffe0ff */
[----:B------:R-:W-:Y:S02]  /*0840*/  IADD3 R14, P1, R11, UR14, RZ ;  /* 0x0000000e0b0e7c10 */ /* 0x000fe4000ff3e0ff */
[----:B------:R-:W-:Y:S02]  /*0850*/  LEA.HI.X R19, R44, R9, R19, 0x2, P2 ;  /* 0x000000092c137211 */ /* 0x000fe400010f1413 */
[C---:B------:R-:W-:Y:S01]  /*0860*/  SHF.L.U64.HI R44, R52.reuse, 0x2, R15 ;  /* 0x00000002342c7819 */ /* 0x040fe2000001020f */
[----:B------:R-:W-:Y:S01]  /*0870*/  IMAD.SHL.U32 R52, R52, 0x4, RZ ;  /* 0x0000000434347824 */ /* 0x000fe200078e00ff */
[C---:B------:R-:W-:Y:S01]  /*0880*/  SHF.L.U32 R22, R20.reuse, 0x2, RZ ;  /* 0x0000000214167819 */ /* 0x040fe200000006ff */
[----:B0-----:R-:W4:Y:S01]  /*0890*/  @P0 LDG.E R59, desc[UR10][R40.64] ;  /* 0x0000000a283b0981 */ /* 0x001f22000c1e1900 */
[----:B------:R-:W-:-:S02]  /*08a0*/  SHF.L.U64.HI R60, R20, 0x2, R21 ;  /* 0x00000002143c7819 */ /* 0x000fc40000010215 */
[----:B------:R-:W-:Y:S01]  /*08b0*/  IADD3 R20, P2, R14, R27, RZ ;  /* 0x0000001b0e147210 */ /* 0x000fe20007f5e0ff */
[----:B------:R-:W-:Y:S01]  /*08c0*/  USHF.L.U64.HI UR4, UR8, 0x2, UR9 ;  /* 0x0000000208047899 */ /* 0x000fe20008010209 */
[----:B------:R-:W-:Y:S01]  /*08d0*/  IADD3.X R15, R12, UR15, RZ, P1, !PT ;  /* 0x0000000f0c0f7c10 */ /* 0x000fe20008ffe4ff */
[----:B------:R-:W5:Y:S01]  /*08e0*/  LDG.E R46, desc[UR10][R18.64] ;  /* 0x0000000a122e7981 */ /* 0x000f62000c1e1900 */
[C---:B------:R-:W-:Y:S01]  /*08f0*/  IADD3 R56, P3, R52.reuse, R11, RZ ;  /* 0x0000000b34387210 */ /* 0x040fe20007f7e0ff */
[----:B------:R-:W-:Y:S01]  /*0900*/  ULDC.64 UR8, c[0x0][0x250] ;  /* 0x0000940000087ab9 */ /* 0x000fe20000000a00 */
[----:B------:R-:W-:Y:S02]  /*0910*/  IADD3.X R21, R15, R30, RZ, P2, !PT ;  /* 0x0000001e0f157210 */ /* 0x000fe400017fe4ff */
[----:B------:R-:W-:Y:S02]  /*0920*/  IADD3 R52, P2, R52, R14, RZ ;  /* 0x0000000e34347210 */ /* 0x000fe40007f5e0ff */
[----:B-1----:R-:W-:-:S02]  /*0930*/  IADD3 R28, P1, R24, UR13, RZ ;  /* 0x0000000d181c7c10 */ /* 0x002fc4000ff3e0ff */
[C---:B------:R-:W-:Y:S01]  /*0940*/  IADD3.X R53, R44.reuse, R15, RZ, P2, !PT ;  /* 0x0000000f2c357210 */ /* 0x040fe200017fe4ff */
[----:B------:R0:W5:Y:S01]  /*0950*/  LDG.E R24, desc[UR10][R20.64] ;  /* 0x0000000a14187981 */ /* 0x000162000c1e1900 */
[----:B------:R-:W-:Y:S02]  /*0960*/  IADD3.X R57, R44, R12, RZ, P3, !PT ;  /* 0x0000000c2c397210 */ /* 0x000fe40001ffe4ff */
[----:B------:R-:W-:Y:S01]  /*0970*/  IADD3.X R29, R25, UR4, RZ, P1, !PT ;  /* 0x00000004191d7c10 */ /* 0x000fe20008ffe4ff */
[----:B------:R-:W5:Y:S01]  /*0980*/  LDG.E R49, desc[UR10][R52.64] ;  /* 0x0000000a34317981 */ /* 0x000f62000c1e1900 */
[----:B------:R-:W-:Y:S02]  /*0990*/  IADD3 R50, P2, R22, R11, RZ ;  /* 0x0000000b16327210 */ /* 0x000fe40007f5e0ff */
[----:B------:R-:W-:Y:S01]  /*09a0*/  IADD3 R44, P1, R20, UR13, RZ ;  /* 0x0000000d142c7c10 */ /* 0x000fe2000ff3e0ff */
[----:B------:R-:W5:Y:S02]  /*09b0*/  LDG.E R48, desc[UR10][R56.64] ;  /* 0x0000000a38307981 */ /* 0x000f64000c1e1900 */
[----:B------:R-:W-:Y:S01]  /*09c0*/  IMAD.X R51, R60, 0x1, R12, P2 ;  /* 0x000000013c337824 */ /* 0x000fe200010e060c */
[----:B------:R-:W-:Y:S01]  /*09d0*/  IADD3.X R45, R21, UR4, RZ, P1, !PT ;  /* 0x00000004152d7c10 */ /* 0x000fe20008ffe4ff */
[----:B------:R1:W5:Y:S01]  /*09e0*/  LDG.E R29, desc[UR10][R28.64] ;  /* 0x0000000a1c1d7981 */ /* 0x000362000c1e1900 */
[----:B---3--:R-:W-:-:S03]  /*09f0*/  IADD3 R36, P1, R22, R14, RZ ;  /* 0x0000000e16247210 */ /* 0x008fc60007f3e0ff */
[----:B------:R-:W5:Y:S04]  /*0a00*/  LDG.E R22, desc[UR10][R44.64] ;  /* 0x0000000a2c167981 */ /* 0x000f68000c1e1900 */
[----:B------:R-:W5:Y:S01]  /*0a10*/  LDG.E R41, desc[UR10][R50.64] ;  /* 0x0000000a32297981 */ /* 0x000f62000c1e1900 */
[----:B0-----:R-:W-:Y:S02]  /*0a20*/  MOV R20, 0x3bbb989d ;  /* 0x3bbb989d00147802 */ /* 0x001fe40000000f00 */
[----:B------:R-:W-:Y:S02]  /*0a30*/  MOV R25, 0x437c0000 ;  /* 0x437c000000197802 */ /* 0x000fe40000000f00 */
[----:B------:R-:W-:-:S05]  /*0a40*/  IADD3.X R37, R60, R15, RZ, P1, !PT ;  /* 0x0000000f3c257210 */ /* 0x000fca0000ffe4ff */
[----:B------:R0:W5:Y:S01]  /*0a50*/  LDG.E R40, desc[UR10][R36.64] ;  /* 0x0000000a24287981 */ /* 0x000162000c1e1900 */
[----:B------:R-:W-:Y:S01]  /*0a60*/  MOV R18, R16 ;  /* 0x0000001000127202 */ /* 0x000fe20000000f00 */
[----:B------:R-:W-:Y:S01]  /*0a70*/  UMOV UR7, 0x3f800000 ;  /* 0x3f80000000077882 */ /* 0x000fe20000000000 */
[----:B------:R-:W-:Y:S01]  /*0a80*/  BSSY B1, `(.L_x_9808) ;  /* 0x0000022000017945 */ /* 0x000fe20003800000 */
[----:B--2---:R-:W-:-:S05]  /*0a90*/  HADD2.F32 R21, -RZ, R23.H0_H0 ;  /* 0x20000017ff157230 */ /* 0x004fca0000004100 */
[----:B------:R-:W-:-:S04]  /*0aa0*/  FFMA.SAT R20, -R21, R20, 0.5 ;  /* 0x3f00000015147423 */ /* 0x000fc80000002114 */
[----:B------:R-:W-:-:S04]  /*0ab0*/  FFMA.RM R20, R20, R25, 12582913 ;  /* 0x4b40000114147423 */ /* 0x000fc80000004019 */
[----:B-1----:R-:W-:-:S04]  /*0ac0*/  FADD R28, R20, -12583039 ;  /* 0xcb40007f141c7421 */ /* 0x002fc80000000000 */
[----:B------:R-:W-:-:S04]  /*0ad0*/  FFMA R28, -R21, 1.4426950216293334961, -R28 ;  /* 0x3fb8aa3b151c7823 */ /* 0x000fc8000000091c */
[----:B------:R-:W-:-:S04]  /*0ae0*/  FFMA R28, -R21, 1.925963033500011079e-08, R28 ;  /* 0x32a57060151c7823 */ /* 0x000fc8000000011c */
[----:B------:R-:W0:Y:S01]  /*0af0*/  MUFU.EX2 R19, R28 ;  /* 0x0000001c00137308 */ /* 0x000e220000000800 */
[----:B------:R-:W-:Y:S02]  /*0b00*/  IMAD.SHL.U32 R20, R20, 0x800000, RZ ;  /* 0x0080000014147824 */ /* 0x000fe400078e00ff */
[----:B------:R-:W-:Y:S02]  /*0b10*/  IMAD R25, R39, UR8, RZ ;  /* 0x0000000827197c24 */ /* 0x000fe4000f8e02ff */
[----:B0-----:R-:W-:-:S05]  /*0b20*/  FFMA R36, R20, R19, 1 ;  /* 0x3f80000014247423 */ /* 0x001fca0000000013 */
[----:B------:R-:W-:Y:S02]  /*0b30*/  IADD3 R20, R36, 0x1800000, RZ ;  /* 0x0180000024147810 */ /* 0x000fe40007ffe0ff */
[----:B------:R-:W-:Y:S02]  /*0b40*/  MOV R19, R17 ;  /* 0x0000001100137202 */ /* 0x000fe40000000f00 */
[----:B------:R-:W-:Y:S01]  /*0b50*/  LOP3.LUT R20, R20, 0x7f800000, RZ, 0xc0, !PT ;  /* 0x7f80000014147812 */ /* 0x000fe200078ec0ff */
[C---:B------:R-:W-:Y:S02]  /*0b60*/  IMAD R25, R58.reuse, UR9, R25 ;  /* 0x000000093a197c24 */ /* 0x040fe4000f8e0219 */
[----:B------:R-:W-:Y:S01]  /*0b70*/  IMAD.WIDE.U32 R18, R58, UR8, R18 ;  /* 0x000000083a127c25 */ /* 0x000fe2000f8e0012 */
[----:B------:R-:W-:Y:S01]  /*0b80*/  ULDC.64 UR8, c[0x0][0x220] ;  /* 0x0000880000087ab9 */ /* 0x000fe20000000a00 */
[----:B----4-:R-:W-:Y:S02]  /*0b90*/  @P0 R2UR UR7, R59 ;  /* 0x000000003b0702ca */ /* 0x010fe400000e0000 */
[----:B------:R-:W-:Y:S01]  /*0ba0*/  ISETP.GT.U32.AND P0, PT, R20, 0x1ffffff, PT ;  /* 0x01ffffff1400780c */ /* 0x000fe20003f04070 */
[----:B------:R-:W-:Y:S01]  /*0bb0*/  IMAD.IADD R19, R19, 0x1, R25 ;  /* 0x0000000113137824 */ /* 0x000fe200078e0219 */
[----:B------:R-:W-:-:S02]  /*0bc0*/  LEA R16, P2, R18, UR18, 0x7 ;  /* 0x0000001212107c11 */ /* 0x000fc4000f8438ff */
[----:B------:R-:W-:Y:S02]  /*0bd0*/  IADD3 R17, P1, R55, UR8, RZ ;  /* 0x0000000837117c10 */ /* 0x000fe4000ff3e0ff */
[----:B------:R-:W-:Y:S02]  /*0be0*/  LEA.HI.X R18, R18, UR19, R19, 0x7, P2 ;  /* 0x0000001312127c11 */ /* 0x000fe400090f3c13 */
[----:B------:R-:W-:Y:S02]  /*0bf0*/  IADD3.X R19, R26, UR9, RZ, P1, !PT ;  /* 0x000000091a137c10 */ /* 0x000fe40008ffe4ff */
[----:B------:R-:W-:-:S03]  /*0c00*/  LEA R20, R0, R5, 0x5 ;  /* 0x0000000500147211 */ /* 0x000fc600078e28ff */
[----:B------:R-:W-:Y:S05]  /*0c10*/  @P0 BRA `(.L_x_9809) ;  /* 0x0000000000100947 */ /* 0x000fea0003800000 */
[----:B------:R-:W-:Y:S02]  /*0c20*/  MOV R0, R36 ;  /* 0x0000002400007202 */ /* 0x000fe40000000f00 */
[----:B------:R-:W-:-:S07]  /*0c30*/  MOV R58, 0xc50 ;  /* 0x00000c50003a7802 */ /* 0x000fce0000000f00 */
[----:B-----5:R-:W-:Y:S05]  /*0c40*/  CALL.REL.NOINC `($__internal_211_$__cuda_sm20_rcp_rn_f32_slowpath) ;  /* 0x0000005c002c7944 */ /* 0x020fea0003c00000 */
[----:B------:R-:W-:Y:S05]  /*0c50*/  BRA `(.L_x_9810) ;  /* 0x0000000000107947 */ /* 0x000fea0003800000 */
.L_x_9809:
[----:B------:R-:W0:Y:S02]  /*0c60*/  MUFU.RCP R59, R36 ;  /* 0x00000024003b7308 */ /* 0x000e240000001000 */
[----:B0-----:R-:W-:-:S04]  /*0c70*/  FFMA R0, R36, R59, -1 ;  /* 0xbf80000024007423 */ /* 0x001fc8000000003b */
[----:B------:R-:W-:-:S04]  /*0c80*/  FADD.FTZ R0, -R0, -RZ ;  /* 0x800000ff00007221 */ /* 0x000fc80000010100 */
[----:B------:R-:W-:-:S07]  /*0c90*/  FFMA R59, R59, R0, R59 ;  /* 0x000000003b3b7223 */ /* 0x000fce000000003b */
.L_x_9810:
[----:B------:R-:W-:Y:S05]  /*0ca0*/  BSYNC B1 ;  /* 0x0000000000017941 */ /* 0x000fea0003800000 */
.L_x_9808:
        /* <DEDUP_REMOVED lines=25> */
[----:B------:R-:W-:Y:S05]  /*0e40*/  CALL.REL.NOINC `($__internal_211_$__cuda_sm20_rcp_rn_f32_slowpath) ;  /* 0x0000005800ac7944 */ /* 0x000fea0003c00000 */
[----:B------:R-:W-:Y:S05]  /*0e50*/  BRA `(.L_x_9813) ;  /* 0x0000000000107947 */ /* 0x000fea0003800000 */
.L_x_9812:
[----:B------:R-:W0:Y:S02]  /*0e60*/  MUFU.RCP R59, R36 ;  /* 0x00000024003b7308 */ /* 0x000e240000001000 */
[----:B0-----:R-:W-:-:S04]  /*0e70*/  FFMA R0, R36, R59, -1 ;  /* 0xbf80000024007423 */ /* 0x001fc8000000003b */
[----:B------:R-:W-:-:S04]  /*0e80*/  FADD.FTZ R0, -R0, -RZ ;  /* 0x800000ff00007221 */ /* 0x000fc80000010100 */
[----:B------:R-:W-:-:S07]  /*0e90*/  FFMA R59, R59, R0, R59 ;  /* 0x000000003b3b7223 */ /* 0x000fce000000003b */
.L_x_9813:
[----:B------:R-:W-:Y:S05]  /*0ea0*/  BSYNC B1 ;  /* 0x0000000000017941 */ /* 0x000fea0003800000 */
.L_x_9811:
        /* <DEDUP_REMOVED lines=20> */
[----:B------:R-:W-:Y:S05]  /*0ff0*/  CALL.REL.NOINC `($__internal_211_$__cuda_sm20_rcp_rn_f32_slowpath) ;  /* 0x0000005800407944 */ /* 0x000fea0003c00000 */
[----:B------:R-:W-:Y:S05]  /*1000*/  BRA `(.L_x_9816) ;  /* 0x0000000000107947 */ /* 0x000fea0003800000 */
.L_x_9815:
[----:B------:R-:W0:Y:S02]  /*1010*/  MUFU.RCP R59, R28 ;  /* 0x0000001c003b7308 */ /* 0x000e240000001000 */
[----:B0-----:R-:W-:-:S04]  /*1020*/  FFMA R0, R28, R59, -1 ;  /* 0xbf8000001c007423 */ /* 0x001fc8000000003b */
[----:B------:R-:W-:-:S04]  /*1030*/  FADD.FTZ R0, -R0, -RZ ;  /* 0x800000ff00007221 */ /* 0x000fc80000010100 */
[----:B------:R-:W-:-:S07]  /*1040*/  FFMA R59, R59, R0, R59 ;  /* 0x000000003b3b7223 */ /* 0x000fce000000003b */
.L_x_9816:
[----:B------:R-:W-:Y:S05]  /*1050*/  BSYNC B1 ;  /* 0x0000000000017941 */ /* 0x000fea0003800000 */
.L_x_9814:
[----:B------:R-:W-:Y:S01]  /*1060*/  HFMA2.MMA R0, -RZ, RZ, 0.96630859375, -0.0022525787353515625 ;  /* 0x3bbb989dff007435 */ /* 0x000fe200000001ff */
[----:B------:R-:W-:Y:S01]  /*1070*/  HADD2.F32 R23, -RZ, R23.H1_H1 ;  /* 0x30000017ff177230 */ /* 0x000fe20000004100 */
[----:B------:R-:W-:Y:S01]  /*1080*/  MOV R25, 0x437c0000 ;  /* 0x437c000000197802 */ /* 0x000fe20000000f00 */
[----:B------:R-:W-:Y:S01]  /*1090*/  HADD2.F32 R54, -RZ, R54.H1_H1 ;  /* 0x30000036ff367230 */ /* 0x000fe20000004100 */
[----:B------:R-:W-:Y:S01]  /*10a0*/  BSSY B1, `(.L_x_9817) ;  /* 0x000001b000017945 */ /* 0x000fe20003800000 */
        /* <DEDUP_REMOVED lines=22> */
.L_x_9818:
[----:B------:R-:W0:Y:S02]  /*1210*/  MUFU.RCP R59, R28 ;  /* 0x0000001c003b7308 */ /* 0x000e240000001000 */
[----:B0-----:R-:W-:-:S04]  /*1220*/  FFMA R0, R28, R59, -1 ;  /* 0xbf8000001c007423 */ /* 0x001fc8000000003b */
[----:B------:R-:W-:-:S04]  /*1230*/  FADD.FTZ R0, -R0, -RZ ;  /* 0x800000ff00007221 */ /* 0x000fc80000010100 */
[----:B------:R-:W-:-:S07]  /*1240*/  FFMA R59, R59, R0, R59 ;  /* 0x000000003b3b7223 */ /* 0x000fce000000003b */
.L_x_9819:
[----:B------:R-:W-:Y:S05]  /*1250*/  BSYNC B1 ;  /* 0x0000000000017941 */ /* 0x000fea0003800000 */
.L_x_9817:
        /* <DEDUP_REMOVED lines=20> */
[----:B------:R-:W-:Y:S05]  /*13a0*/  CALL.REL.NOINC `($__internal_211_$__cuda_sm20_rcp_rn_f32_slowpath) ;  /* 0x0000005400547944 */ /* 0x000fea0003c00000 */
[----:B------:R-:W-:Y:S05]  /*13b0*/  BRA `(.L_x_9822) ;  /* 0x0000000000107947 */ /* 0x000fea0003800000 */
.L_x_9821:
[----:B------:R-:W0:Y:S02]  /*13c0*/  MUFU.RCP R59, R26 ;  /* 0x0000001a003b7308 */ /* 0x000e240000001000 */
[----:B0-----:R-:W-:-:S04]  /*13d0*/  FFMA R0, R26, R59, -1 ;  /* 0xbf8000001a007423 */ /* 0x001fc8000000003b */
[----:B------:R-:W-:-:S04]  /*13e0*/  FADD.FTZ R0, -R0, -RZ ;  /* 0x800000ff00007221 */ /* 0x000fc80000010100 */
[----:B------:R-:W-:-:S07]  /*13f0*/  FFMA R59, R59, R0, R59 ;  /* 0x000000003b3b7223 */ /* 0x000fce000000003b */
.L_x_9822:
[----:B------:R-:W-:Y:S05]  /*1400*/  BSYNC B1 ;  /* 0x0000000000017941 */ /* 0x000fea0003800000 */
.L_x_9820:
        /* <DEDUP_REMOVED lines=27> */
.L_x_9824:
[----:B------:R-:W0:Y:S02]  /*15c0*/  MUFU.RCP R59, R26 ;  /* 0x0000001a003b7308 */ /* 0x000e240000001000 */
[----:B0-----:R-:W-:-:S04]  /*15d0*/  FFMA R0, R26, R59, -1 ;  /* 0xbf8000001a007423 */ /* 0x001fc8000000003b */
[----:B------:R-:W-:-:S04]  /*15e0*/  FADD.FTZ R0, -R0, -RZ ;  /* 0x800000ff00007221 */ /* 0x000fc80000010100 */
[----:B------:R-:W-:-:S07]  /*15f0*/  FFMA R59, R59, R0, R59 ;  /* 0x000000003b3b7223 */ /* 0x000fce000000003b */
.L_x_9825:
[----:B------:R-:W-:Y:S05]  /*1600*/  BSYNC B1 ;  /* 0x0000000000017941 */ /* 0x000fea0003800000 */
.L_x_9823:
        /* <DEDUP_REMOVED lines=22> */
.L_x_9827:
[----:B------:R-:W0:Y:S02]  /*1770*/  MUFU.RCP R59, R26 ;  /* 0x0000001a003b7308 */ /* 0x000e240000001000 */
[----:B0-----:R-:W-:-:S04]  /*1780*/  FFMA R0, R26, R59, -1 ;  /* 0xbf8000001a007423 */ /* 0x001fc8000000003b */
[----:B------:R-:W-:-:S04]  /*1790*/  FADD.FTZ R0, -R0, -RZ ;  /* 0x800000ff00007221 */ /* 0x000fc80000010100 */
[----:B------:R-:W-:-:S07]  /*17a0*/  FFMA R59, R59, R0, R59 ;  /* 0x000000003b3b7223 */ /* 0x000fce000000003b */
.L_x_9828:
[----:B------:R-:W-:Y:S05]  /*17b0*/  BSYNC B1 ;  /* 0x0000000000017941 */ /* 0x000fea0003800000 */
.L_x_9826:
[----:B------:R-:W-:Y:S01]  /*17c0*/  HFMA2.MMA R0, -RZ, RZ, 0.96630859375, -0.0022525787353515625 ;  /* 0x3bbb989dff007435 */ /* 0x000fe200000001ff */
[----:B------:R-:W-:Y:S01]  /*17d0*/  HADD2.F32 R29, -RZ, R29.H1_H1 ;  /* 0x3000001dff1d7230 */ /* 0x000fe20000004100 */
[----:B------:R-:W-:Y:S01]  /*17e0*/  MOV R23, 0x437c0000 ;  /* 0x437c000000177802 */ /* 0x000fe20000000f00 */
[----:B------:R-:W-:Y:S01]  /*17f0*/  HADD2.F32 R31, -RZ, R31.H1_H1 ;  /* 0x3000001fff1f7230 */ /* 0x000fe20000004100 */
        /* <DEDUP_REMOVED lines=21> */
[----:B------:R-:W-:Y:S05]  /*1950*/  CALL.REL.NOINC `($__internal_211_$__cuda_sm20_rcp_rn_f32_slowpath) ;  /* 0x0000004c00e87944 */ /* 0x000fea0003c00000 */
[----:B------:R-:W-:Y:S01]  /*1960*/  MOV R0, R59 ;  /* 0x0000003b00007202 */ /* 0x000fe20000000f00 */
[----:B------:R-:W-:Y:S06]  /*1970*/  BRA `(.L_x_9831) ;  /* 0x0000000000107947 */ /* 0x000fec0003800000 */
.L_x_9830:
[----:B------:R-:W0:Y:S02]  /*1980*/  MUFU.RCP R0, R25 ;  /* 0x0000001900007308 */ /* 0x000e240000001000 */
[----:B0-----:R-:W-:-:S04]  /*1990*/  FFMA R21, R25, R0, -1 ;  /* 0xbf80000019157423 */ /* 0x001fc80000000000 */
[----:B------:R-:W-:-:S04]  /*19a0*/  FADD.FTZ R21, -R21, -RZ ;  /* 0x800000ff15157221 */ /* 0x000fc80000010100 */
[----:B------:R-:W-:-:S07]  /*19b0*/  FFMA R0, R0, R21, R0 ;  /* 0x0000001500007223 */ /* 0x000fce0000000000 */
.L_x_9831:
[----:B------:R-:W-:Y:S05]  /*19c0*/  BSYNC B1 ;  /* 0x0000000000017941 */ /* 0x000fea0003800000 */
.L_x_9829:
        /* <DEDUP_REMOVED lines=29> */
[----:B------:R-:W-:Y:S01]  /*1ba0*/  LOP3.LUT R32, R32, 0x1f, RZ, 0xc0, !PT ;  /* 0x0000001f20207812 */ /* 0x000fe200078ec0ff */
[----:B-1----:R-:W-:Y:S01]  /*1bb0*/  IMAD.U32 R61, RZ, RZ, UR16 ;  /* 0x00000010ff3d7e24 */ /* 0x002fe2000f8e00ff */
[----:B------:R-:W-:-:S02]  /*1bc0*/  IADD3.X R63, R45, UR4, RZ, P0, !PT ;  /* 0x000000042d3f7c10 */ /* 0x000fc400087fe4ff */
[----:B0-----:R-:W-:Y:S02]  /*1bd0*/  IADD3.X R34, R34, R37, RZ, P1, !PT ;  /* 0x0000002522227210 */ /* 0x001fe40000ffe4ff */
[----:B--2---:R-:W-:Y:S02]  /*1be0*/  F2FP.BF16.F32.PACK_AB R43, R29, R30 ;  /* 0x0000001e1d2b723e */ /* 0x004fe400000010ff */
[----:B---3--:R-:W-:-:S03]  /*1bf0*/  IADD3 R44, P0, R32, R31, RZ ;  /* 0x0000001f202c7210 */ /* 0x008fc60007f1e0ff */
[----:B------:R0:W-:Y:S01]  /*1c00*/  STG.E desc[UR10][R62.64], R43 ;  /* 0x0000002b3e007986 */ /* 0x0001e2000c10190a */
[----:B------:R-:W-:-:S03]  /*1c10*/  IADD3.X R45, RZ, R34, RZ, P0, !PT ;  /* 0x00000022ff2d7210 */ /* 0x000fc600007fe4ff */
[----:B------:R-:W-:Y:S01]  /*1c20*/  IMAD.WIDE.U32 R60, R61, 0x3, R44 ;  /* 0x000000033d3c7825 */ /* 0x000fe200078e002c */
[----:B------:R-:W-:-:S04]  /*1c30*/  IADD3 R44, P1, R44, UR12, RZ ;  /* 0x0000000c2c2c7c10 */ /* 0x000fc8000ff3e0ff */
[----:B------:R-:W-:Y:S02]  /*1c40*/  IADD3 R33, R61, UR8, RZ ;  /* 0x000000083d217c10 */ /* 0x000fe4000fffe0ff */
[C---:B------:R-:W-:Y:S02]  /*1c50*/  LEA R58, P0, R60.reuse, R7, 0x2 ;  /* 0x000000073c3a7211 */ /* 0x040fe400078010ff */
[----:B------:R-:W-:Y:S02]  /*1c60*/  IADD3.X R37, R45, R37, RZ, P1, !PT ;  /* 0x000000252d257210 */ /* 0x000fe40000ffe4ff */
[----:B------:R-:W-:Y:S02]  /*1c70*/  LEA.HI.X R59, R60, R9, R33, 0x2, P0 ;  /* 0x000000093c3b7211 */ /* 0x000fe400000f1421 */
[----:B------:R-:W-:Y:S02]  /*1c80*/  IADD3 R33, P0, R42, UR14, RZ ;  /* 0x0000000e2a217c10 */ /* 0x000fe4000ff1e0ff */
[----:B0-----:R-:W-:-:S02]  /*1c90*/  LEA R62, P1, R44, R7, 0x2 ;  /* 0x000000072c3e7211 */ /* 0x001fc400078210ff */
[----:B------:R-:W-:Y:S02]  /*1ca0*/  IADD3.X R35, R35, UR15, RZ, P0, !PT ;  /* 0x0000000f23237c10 */ /* 0x000fe400087fe4ff */
[----:B------:R-:W-:Y:S02]  /*1cb0*/  IADD3 R42, P0, R32, R33, RZ ;  /* 0x00000021202a7210 */ /* 0x000fe40007f1e0ff */
[----:B------:R-:W-:Y:S02]  /*1cc0*/  LEA.HI.X R63, R44, R9, R37, 0x2, P1 ;  /* 0x000000092c3f7211 */ /* 0x000fe400008f1425 */
[----:B------:R-:W-:Y:S02]  /*1cd0*/  IADD3.X R43, RZ, R35, RZ, P0, !PT ;  /* 0x00000023ff2b7210 */ /* 0x000fe400007fe4ff */
[----:B------:R-:W-:Y:S01]  /*1ce0*/  IADD3 R66, P0, R42, UR14, RZ ;  /* 0x0000000e2a427c10 */ /* 0x000fe2000ff1e0ff */
[----:B------:R-:W-:Y:S01]  /*1cf0*/  UIMAD UR8, UR5, 0x3, URZ ;  /* 0x00000003050878a4 */ /* 0x000fe2000f8e023f */
[----:B------:R-:W-:-:S02]  /*1d00*/  IMAD.WIDE.U32 R36, R36, 0x3, R42 ;  /* 0x0000000324247825 */ /* 0x000fc400078e002a */
[----:B------:R-:W-:-:S04]  /*1d10*/  IADD3.X R45, R43, UR15, RZ, P0, !PT ;  /* 0x0000000f2b2d7c10 */ /* 0x000fc800087fe4ff */
[C---:B------:R-:W-:Y:S01]  /*1d20*/  SHF.L.U64.HI R42, R66.reuse, 0x2, R45 ;  /* 0x00000002422a7819 */ /* 0x040fe2000001022d */
[----:B------:R-:W-:Y:S01]  /*1d30*/  IMAD.SHL.U32 R66, R66, 0x4, RZ ;  /* 0x0000000442427824 */ /* 0x000fe200078e00ff */
[----:B------:R-:W-:Y:S01]  /*1d40*/  IADD3 R37, R37, UR8, RZ ;  /* 0x0000000825257c10 */ /* 0x000fe2000fffe0ff */
[----:B------:R0:W5:Y:S03]  /*1d50*/  LDG.E R45, desc[UR10][R62.64] ;  /* 0x0000000a3e2d7981 */ /* 0x000166000c1e1900 */
[----:B------:R-:W-:Y:S02]  /*1d60*/  IADD3 R60, P0, R66, R11, RZ ;  /* 0x0000000b423c7210 */ /* 0x000fe40007f1e0ff */
[C---:B------:R-:W-:Y:S01]  /*1d70*/  SHF.L.U64.HI R37, R36.reuse, 0x2, R37 ;  /* 0x0000000224257819 */ /* 0x040fe20000010225 */
[----:B------:R-:W-:Y:S01]  /*1d80*/  IMAD.SHL.U32 R36, R36, 0x4, RZ ;  /* 0x0000000424247824 */ /* 0x000fe200078e00ff */
[----:B------:R-:W-:-:S02]  /*1d90*/  IADD3.X R61, R42, R12, RZ, P0, !PT ;  /* 0x0000000c2a3d7210 */ /* 0x000fc400007fe4ff */
[-C--:B------:R-:W-:Y:S02]  /*1da0*/  IADD3 R66, P0, R66, R14.reuse, RZ ;  /* 0x0000000e42427210 */ /* 0x080fe40007f1e0ff */
[----:B0-----:R-:W-:Y:S01]  /*1db0*/  IADD3 R62, P1, R36, R14, RZ ;  /* 0x0000000e243e7210 */ /* 0x001fe20007f3e0ff */
[----:B------:R0:W5:Y:S01]  /*1dc0*/  LDG.E R44, desc[UR10][R60.64] ;  /* 0x0000000a3c2c7981 */ /* 0x000162000c1e1900 */
[----:B------:R-:W-:Y:S02]  /*1dd0*/  IADD3.X R67, R42, R15, RZ, P0, !PT ;  /* 0x0000000f2a437210 */ /* 0x000fe400007fe4ff */
[----:B------:R-:W-:Y:S01]  /*1de0*/  IADD3 R64, P0, R36, R11, RZ ;  /* 0x0000000b24407210 */ /* 0x000fe20007f1e0ff */
[----:B------:R1:W5:Y:S01]  /*1df0*/  LDG.E R42, desc[UR10][R58.64] ;  /* 0x0000000a3a2a7981 */ /* 0x000362000c1e1900 */
[C---:B------:R-:W-:Y:S02]  /*1e00*/  IADD3.X R63, R37.reuse, R15, RZ, P1, !PT ;  /* 0x0000000f253f7210 */ /* 0x040fe40000ffe4ff */
[----:B------:R-:W-:Y:S01]  /*1e10*/  IADD3.X R65, R37, R12, RZ, P0, !PT ;  /* 0x0000000c25417210 */ /* 0x000fe200007fe4ff */
[----:B------:R2:W5:Y:S04]  /*1e20*/  LDG.E R43, desc[UR10][R66.64] ;  /* 0x0000000a422b7981 */ /* 0x000568000c1e1900 */
[----:B------:R2:W5:Y:S04]  /*1e30*/  LDG.E R37, desc[UR10][R64.64] ;  /* 0x0000000a40257981 */ /* 0x000568000c1e1900 */
[----:B------:R2:W5:Y:S01]  /*1e40*/  LDG.E R36, desc[UR10][R62.64] ;  /* 0x0000000a3e247981 */ /* 0x000562000c1e1900 */
[----:B0-----:R-:W-:Y:S01]  /*1e50*/  HFMA2.MMA R60, -RZ, RZ, 0.96630859375, -0.0022525787353515625 ;  /* 0x3bbb989dff3c7435 */ /* 0x001fe200000001ff */
[----:B------:R-:W-:-:S09]  /*1e60*/  HADD2.F32 R61, -RZ, R48.H0_H0 ;  /* 0x20000030ff3d7230 */ /* 0x000fd20000004100 */
[----:B------:R-:W-:Y:S01]  /*1e70*/  FFMA.SAT R57, -R61, R60, 0.5 ;  /* 0x3f0000003d397423 */ /* 0x000fe2000000213c */
[----:B------:R-:W-:-:S04]  /*1e80*/  IMAD.MOV.U32 R60, RZ, RZ, 0x437c0000 ;  /* 0x437c0000ff3c7424 */ /* 0x000fc800078e00ff */
[----:B------:R-:W-:-:S04]  /*1e90*/  FFMA.RM R57, R57, R60, 12582913 ;  /* 0x4b40000139397423 */ /* 0x000fc8000000403c */
[----:B-1----:R-:W-:-:S04]  /*1ea0*/  FADD R58, R57, -12583039 ;  /* 0xcb40007f393a7421 */ /* 0x002fc80000000000 */
[----:B------:R-:W-:-:S04]  /*1eb0*/  FFMA R58, -R61, 1.4426950216293334961, -R58 ;  /* 0x3fb8aa3b3d3a7823 */ /* 0x000fc8000000093a */
[----:B------:R-:W-:-:S04]  /*1ec0*/  FFMA R59, -R61, 1.925963033500011079e-08, R58 ;  /* 0x32a570603d3b7823 */ /* 0x000fc8000000013a */
[----:B------:R-:W0:Y:S01]  /*1ed0*/  MUFU.EX2 R60, R59 ;  /* 0x0000003b003c7308 */ /* 0x000e220000000800 */
[----:B------:R-:W-:Y:S02]  /*1ee0*/  SHF.L.U32 R57, R57, 0x17, RZ ;  /* 0x0000001739397819 */ /* 0x000fe400000006ff */
[----:B------:R-:W-:-:S04]  /*1ef0*/  FMNMX R58, RZ, |R51|, !PT ;  /* 0x40000033ff3a7209 */ /* 0x000fc80007800000 */
[----:B------:R-:W-:Y:S01]  /*1f00*/  FMNMX R58, |R53|, R58, !PT ;  /* 0x0000003a353a7209 */ /* 0x000fe20007800200 */
[----:B0-----:R-:W-:-:S03]  /*1f10*/  FFMA R60, R57, R60, 1 ;  /* 0x3f800000393c7423 */ /* 0x001fc6000000003c */
[----:B------:R-:W-:Y:S02]  /*1f20*/  FMNMX R55, |R55|, R58, !PT ;  /* 0x0000003a37377209 */ /* 0x000fe40007800200 */
[----:B------:R-:W-:-:S04]  /*1f30*/  IADD3 R51, R60, 0x1800000, RZ ;  /* 0x018000003c337810 */ /* 0x000fc80007ffe0ff */
[----:B------:R-:W-:Y:S02]  /*1f40*/  LOP3.LUT R51, R51, 0x7f800000, RZ, 0xc0, !PT ;  /* 0x7f80000033337812 */ /* 0x000fe400078ec0ff */
[----:B------:R-:W-:Y:S02]  /*1f50*/  FMNMX R55, |R56|, R55, !PT ;  /* 0x0000003738377209 */ /* 0x000fe40007800200 */
[----:B------:R-:W-:Y:S02]  /*1f60*/  ISETP.GT.U32.AND P0, PT, R51, 0x1ffffff, PT ;  /* 0x01ffffff3300780c */ /* 0x000fe40003f04070 */
[----:B------:R-:W-:-:S04]  /*1f70*/  FMNMX R55, |R52|, R55, !PT ;  /* 0x0000003734377209 */ /* 0x000fc80007800200 */
[----:B------:R-:W-:Y:S01]  /*1f80*/  FMNMX R55, |R54|, R55, !PT ;  /* 0x0000003736377209 */ /* 0x000fe20007800200 */
[----:B------:R-:W-:Y:S01]  /*1f90*/  BSSY B1, `(.L_x_9832) ;  /* 0x000000e000017945 */ /* 0x000fe20003800000 */
[----:B------:R-:W-:Y:S02]  /*1fa0*/  IADD3 R51, P1, R13, R33, RZ ;  /* 0x000000210d337210 */ /* 0x000fe40007f3e0ff */
[----:B------:R-:W-:Y:S02]  /*1fb0*/  FMNMX R53, |R50|, R55, !PT ;  /* 0x0000003732357209 */ /* 0x000fe40007800200 */
[----:B------:R-:W-:Y:S02]  /*1fc0*/  IADD3.X R52, RZ, R35, RZ, P1, !PT ;  /* 0x00000023ff347210 */ /* 0x000fe40000ffe4ff */
[----:B------:R-:W-:Y:S01]  /*1fd0*/  FMNMX R53, |R0|, R53, !PT ;  /* 0x0000003500357209 */ /* 0x000fe20007800200 */
[----:B--2---:R-:W-:Y:S06]  /*1fe0*/  @P0 BRA `(.L_x_9833) ;  /* 0x0000000000100947 */ /* 0x004fec0003800000 */
[----:B------:R-:W-:Y:S01]  /*1ff0*/  IMAD.MOV.U32 R0, RZ, RZ, R60 ;  /* 0x000000ffff007224 */ /* 0x000fe200078e003c */
[----:B------:R-:W-:-:S07]  /*2000*/  MOV R58, 0x2020 ;  /* 0x00002020003a7802 */ /* 0x000fce0000000f00 */
[----:B-----5:R-:W-:Y:S05]  /*2010*/  CALL.REL.NOINC `($__internal_211_$__cuda_sm20_rcp_rn_f32_slowpath) ;  /* 0x0000004800387944 */ /* 0x020fea0003c00000 */
[----:B------:R-:W-:Y:S05]  /*2020*/  BRA `(.L_x_9834) ;  /* 0x0000000000107947 */ /* 0x000fea0003800000 */
.L_x_9833:
[----:B------:R-:W0:Y:S02]  /*2030*/  MUFU.RCP R59, R60 ;  /* 0x0000003c003b7308 */ /* 0x000e240000001000 */
[----:B0-----:R-:W-:-:S04]  /*2040*/  FFMA R0, R60, R59, -1 ;  /* 0xbf8000003c007423 */ /* 0x001fc8000000003b */
[----:B------:R-:W-:-:S04]  /*2050*/  FADD.FTZ R0, -R0, -RZ ;  /* 0x800000ff00007221 */ /* 0x000fc80000010100 */
[----:B------:R-:W-:-:S07]  /*2060*/  FFMA R59, R59, R0, R59 ;  /* 0x000000003b3b7223 */ /* 0x000fce000000003b */
.L_x_9834:
[----:B------:R-:W-:Y:S05]  /*2070*/  BSYNC B1 ;  /* 0x0000000000017941 */ /* 0x000fea0003800000 */
.L_x_9832:
        /* <DEDUP_REMOVED lines=23> */
[----:B------:R-:W-:Y:S02]  /*21f0*/  MOV R0, R58 ;  /* 0x0000003a00007202 */ /* 0x000fe40000000f00 */
[----:B------:R-:W-:-:S07]  /*2200*/  MOV R58, 0x2220 ;  /* 0x00002220003a7802 */ /* 0x000fce0000000f00 */
[----:B-----5:R-:W-:Y:S05]  /*2210*/  CALL.REL.NOINC `($__internal_211_$__cuda_sm20_rcp_rn_f32_slowpath) ;  /* 0x0000004400b87944 */ /* 0x020fea0003c00000 */
[----:B------:R-:W-:Y:S05]  /*2220*/  BRA `(.L_x_9837) ;  /* 0x0000000000107947 */ /* 0x000fea0003800000 */
.L_x_9836:
[----:B------:R-:W0:Y:S02]  /*2230*/  MUFU.RCP R59, R58 ;  /* 0x0000003a003b7308 */ /* 0x000e240000001000 */
[----:B0-----:R-:W-:-:S04]  /*2240*/  FFMA R0, R58, R59, -1 ;  /* 0xbf8000003a007423 */ /* 0x001fc8000000003b */
[----:B------:R-:W-:-:S04]  /*2250*/  FADD.FTZ R0, -R0, -RZ ;  /* 0x800000ff00007221 */ /* 0x000fc80000010100 */
[----:B------:R-:W-:-:S07]  /*2260*/  FFMA R59, R59, R0, R59 ;  /* 0x000000003b3b7223 */ /* 0x000fce000000003b */
.L_x_9837:
[----:B------:R-:W-:Y:S05]  /*2270*/  BSYNC B1 ;  /* 0x0000000000017941 */ /* 0x000fea0003800000 */
.L_x_9835:
        /* <DEDUP_REMOVED lines=20> */
[----:B-----5:R-:W-:Y:S05]  /*23c0*/  CALL.REL.NOINC `($__internal_211_$__cuda_sm20_rcp_rn_f32_slowpath) ;  /* 0x00000044004c7944 */ /* 0x020fea0003c00000 */
[----:B------:R-:W-:Y:S05]  /*23d0*/  BRA `(.L_x_9840) ;  /* 0x0000000000107947 */ /* 0x000fea0003800000 */
.L_x_9839:
[----:B------:R-:W0:Y:S02]  /*23e0*/  MUFU.RCP R59, R60 ;  /* 0x0000003c003b7308 */ /* 0x000e240000001000 */
[----:B0-----:R-:W-:-:S04]  /*23f0*/  FFMA R0, R60, R59, -1 ;  /* 0xbf8000003c007423 */ /* 0x001fc8000000003b */
[----:B------:R-:W-:-:S04]  /*2400*/  FADD.FTZ R0, -R0, -RZ ;  /* 0x800000ff00007221 */ /* 0x000fc80000010100 */
[----:B------:R-:W-:-:S07]  /*2410*/  FFMA R59, R59, R0, R59 ;  /* 0x000000003b3b7223 */ /* 0x000fce000000003b */
.L_x_9840:
[----:B------:R-:W-:Y:S05]  /*2420*/  BSYNC B1 ;  /* 0x0000000000017941 */ /* 0x000fea0003800000 */
.L_x_9838:
[----:B------:R-:W-:Y:S01]  /*2430*/  HADD2.F32 R48, -RZ, R48.H1_H1 ;  /* 0x30000030ff307230 */ /* 0x000fe20000004100 */
[----:B------:R-:W-:Y:S01]  /*2440*/  MOV R57, 0x3bbb989d ;  /* 0x3bbb989d00397802 */ /* 0x000fe20000000f00 */
[----:B------:R-:W-:Y:S01]  /*2450*/  HADD2.F32 R47, -RZ, R47.H1_H1 ;  /* 0x3000002fff2f7230 */ /* 0x000fe20000004100 */
[----:B------:R-:W-:Y:S01]  /*2460*/  BSSY B1, `(.L_x_9841) ;  /* 0x000001c000017945 */ /* 0x000fe20003800000 */
[----:B------:R-:W-:Y:S02]  /*2470*/  HADD2.F32 R49, -RZ, R49.H1_H1 ;  /* 0x30000031ff317230 */ /* 0x000fe40000004100 */
        /* <DEDUP_REMOVED lines=20> */
[----:B-----5:R-:W-:Y:S05]  /*25c0*/  CALL.REL.NOINC `($__internal_211_$__cuda_sm20_rcp_rn_f32_slowpath) ;  /* 0x0000004000cc7944 */ /* 0x020fea0003c00000 */
[----:B------:R-:W-:Y:S05]  /*25d0*/  BRA `(.L_x_9843) ;  /* 0x0000000000107947 */ /* 0x000fea0003800000 */
.L_x_9842:
[----:B------:R-:W0:Y:S02]  /*25e0*/  MUFU.RCP R59, R56 ;  /* 0x00000038003b7308 */ /* 0x000e240000001000 */
[----:B0-----:R-:W-:-:S04]  /*25f0*/  FFMA R0, R56, R59, -1 ;  /* 0xbf80000038007423 */ /* 0x001fc8000000003b */
[----:B------:R-:W-:-:S04]  /*2600*/  FADD.FTZ R0, -R0, -RZ ;  /* 0x800000ff00007221 */ /* 0x000fc80000010100 */
[----:B------:R-:W-:-:S07]  /*2610*/  FFMA R59, R59, R0, R59 ;  /* 0x000000003b3b7223 */ /* 0x000fce000000003b */
.L_x_9843:
[----:B------:R-:W-:Y:S05]  /*2620*/  BSYNC B1 ;  /* 0x0000000000017941 */ /* 0x000fea0003800000 */
.L_x_9841:
        /* <DEDUP_REMOVED lines=20> */
[----:B-----5:R-:W-:Y:S05]  /*2770*/  CALL.REL.NOINC `($__internal_211_$__cuda_sm20_rcp_rn_f32_slowpath) ;  /* 0x0000004000607944 */ /* 0x020fea0003c00000 */
[----:B------:R-:W-:Y:S05]  /*2780*/  BRA `(.L_x_9846) ;  /* 0x0000000000107947 */ /* 0x000fea0003800000 */
.L_x_9845:
[----:B------:R-:W0:Y:S02]  /*2790*/  MUFU.RCP R59, R58 ;  /* 0x0000003a003b7308 */ /* 0x000e240000001000 */
[----:B0-----:R-:W-:-:S04]  /*27a0*/  FFMA R0, R58, R59, -1 ;  /* 0xbf8000003a007423 */ /* 0x001fc8000000003b */
[----:B------:R-:W-:-:S04]  /*27b0*/  FADD.FTZ R0, -R0, -RZ ;  /* 0x800000ff00007221 */ /* 0x000fc80000010100 */
[----:B------:R-:W-:-:S07]  /*27c0*/  FFMA R59, R59, R0, R59 ;  /* 0x000000003b3b7223 */ /* 0x000fce000000003b */
.L_x_9846:
[----:B------:R-:W-:Y:S05]  /*27d0*/  BSYNC B1 ;  /* 0x0000000000017941 */ /* 0x000fea0003800000 */
.L_x_9844:
[----:B------:R-:W-:Y:S01]  /*27e0*/  HADD2.F32 R48, -RZ, R41.H0_H0 ;  /* 0x20000029ff307230 */ /* 0x000fe20000004100 */
[----:B------:R-:W-:Y:S01]  /*27f0*/  MOV R57, 0x3bbb989d ;  /* 0x3bbb989d00397802 */ /* 0x000fe20000000f00 */
[----:B------:R-:W-:Y:S01]  /*2800*/  HADD2.F32 R61, -RZ, R46.H0_H0 ;  /* 0x2000002eff3d7230 */ /* 0x000fe20000004100 */
[----:B------:R-:W-:Y:S03]  /*2810*/  BSSY B1, `(.L_x_9847) ;  /* 0x000001c000017945 */ /* 0x000fe60003800000 */
[----:B------:R-:W-:Y:S01]  /*2820*/  FFMA.SAT R0, -R48, R57, 0.5 ;  /* 0x3f00000030007423 */ /* 0x000fe20000002139 */
[----:B------:R-:W-:-:S10]  /*2830*/  HFMA2.MMA R57, -RZ, RZ, 3.7421875, 0 ;  /* 0x437c0000ff397435 */ /* 0x000fd400000001ff */
        /* <DEDUP_REMOVED lines=19> */
[----:B-----5:R-:W-:Y:S05]  /*2970*/  CALL.REL.NOINC `($__internal_211_$__cuda_sm20_rcp_rn_f32_slowpath) ;  /* 0x0000003c00e07944 */ /* 0x020fea0003c00000 */
[----:B------:R-:W-:Y:S05]  /*2980*/  BRA `(.L_x_9849) ;  /* 0x0000000000107947 */ /* 0x000fea0003800000 */
.L_x_9848:
[----:B------:R-:W0:Y:S02]  /*2990*/  MUFU.RCP R59, R56 ;  /* 0x00000038003b7308 */ /* 0x000e240000001000 */
[----:B0-----:R-:W-:-:S04]  /*29a0*/  FFMA R0, R56, R59, -1 ;  /* 0xbf80000038007423 */ /* 0x001fc8000000003b */
[----:B------:R-:W-:-:S04]  /*29b0*/  FADD.FTZ R0, -R0, -RZ ;  /* 0x800000ff00007221 */ /* 0x000fc80000010100 */
[----:B------:R-:W-:-:S07]  /*29c0*/  FFMA R59, R59, R0, R59 ;  /* 0x000000003b3b7223 */ /* 0x000fce000000003b */
.L_x_9849:
[----:B------:R-:W-:Y:S05]  /*29d0*/  BSYNC B1 ;  /* 0x0000000000017941 */ /* 0x000fea0003800000 */
.L_x_9847:
[----:B------:R-:W-:Y:S01]  /*29e0*/  HADD2.F32 R56, -RZ, R41.H1_H1 ;  /* 0x30000029ff387230 */ /* 0x000fe20000004100 */
[----:B------:R-:W-:Y:S01]  /*29f0*/  MOV R57, 0x3bbb989d ;  /* 0x3bbb989d00397802 */ /* 0x000fe20000000f00 */
[----:B------:R-:W-:Y:S01]  /*2a00*/  FMUL R48, R48, R59 ;  /* 0x0000003b30307220 */ /* 0x000fe20000400000 */
[----:B------:R-:W-:Y:S03]  /*2a10*/  BSSY B1, `(.L_x_9850) ;  /* 0x0000017000017945 */ /* 0x000fe60003800000 */
[----:B------:R-:W-:Y:S01]  /*2a20*/  FFMA.SAT R0, -R56, R57, 0.5 ;  /* 0x3f00000038007423 */ /* 0x000fe20000002139 */
[----:B------:R-:W-:Y:S01]  /*2a30*/  HFMA2.MMA R57, -RZ, RZ, 3.7421875, 0 ;  /* 0x437c0000ff397435 */ /* 0x000fe200000001ff */
[----:B------:R-:W-:-:S09]  /*2a40*/  FMUL R48, R61, R48 ;  /* 0x000000303d307220 */ /* 0x000fd20000400000 */
        /* <DEDUP_REMOVED lines=15> */
.L_x_9851:
[----:B------:R-:W0:Y:S02]  /*2b40*/  MUFU.RCP R59, R58 ;  /* 0x0000003a003b7308 */ /* 0x000e240000001000 */
[----:B0-----:R-:W-:-:S04]  /*2b50*/  FFMA R0, R58, R59, -1 ;  /* 0xbf8000003a007423 */ /* 0x001fc8000000003b */
[----:B------:R-:W-:-:S04]  /*2b60*/  FADD.FTZ R0, -R0, -RZ ;  /* 0x800000ff00007221 */ /* 0x000fc80000010100 */
[----:B------:R-:W-:-:S07]  /*2b70*/  FFMA R59, R59, R0, R59 ;  /* 0x000000003b3b7223 */ /* 0x000fce000000003b */
.L_x_9852:
[----:B------:R-:W-:Y:S05]  /*2b80*/  BSYNC B1 ;  /* 0x0000000000017941 */ /* 0x000fea0003800000 */
.L_x_9850:
        /* <DEDUP_REMOVED lines=13> */
[----:B------:R-:W-:-:S03]  /*2c60*/  HADD2.F32 R57, -RZ, R40.H1_H1 ;  /* 0x30000028ff397230 */ /* 0x000fc60000004100 */
        /* <DEDUP_REMOVED lines=9> */
[----:B------:R-:W-:Y:S02]  /*2d00*/  MOV R0, R60 ;  /* 0x0000003c00007202 */ /* 0x000fe40000000f00 */
[----:B------:R-:W-:-:S07]  /*2d10*/  MOV R58, 0x2d30 ;  /* 0x00002d30003a7802 */ /* 0x000fce0000000f00 */
[----:B-----5:R-:W-:Y:S05]  /*2d20*/  CALL.REL.NOINC `($__internal_211_$__cuda_sm20_rcp_rn_f32_slowpath) ;  /* 0x0000003800f47944 */ /* 0x020fea0003c00000 */
[----:B------:R-:W-:Y:S05]  /*2d30*/  BRA `(.L_x_9855) ;  /* 0x0000000000107947 */ /* 0x000fea0003800000 */
.L_x_9854:
[----:B------:R-:W0:Y:S02]  /*2d40*/  MUFU.RCP R59, R60 ;  /* 0x0000003c003b7308 */ /* 0x000e240000001000 */
[----:B0-----:R-:W-:-:S04]  /*2d50*/  FFMA R0, R60, R59, -1 ;  /* 0xbf8000003c007423 */ /* 0x001fc8000000003b */
[----:B------:R-:W-:-:S04]  /*2d60*/  FADD.FTZ R0, -R0, -RZ ;  /* 0x800000ff00007221 */ /* 0x000fc80000010100 */
[----:B------:R-:W-:-:S07]  /*2d70*/  FFMA R59, R59, R0, R59 ;  /* 0x000000003b3b7223 */ /* 0x000fce000000003b */
.L_x_9855:
[----:B------:R-:W-:Y:S05]  /*2d80*/  BSYNC B1 ;  /* 0x0000000000017941 */ /* 0x000fea0003800000 */
.L_x_9853:
[C---:B------:R-:W-:Y:S01]  /*2d90*/  IMAD.SHL.U32 R61, R51.reuse, 0x4, RZ ;  /* 0x00000004333d7824 */ /* 0x040fe200078e00ff */
[----:B------:R-:W-:Y:S01]  /*2da0*/  SHF.L.U64.HI R62, R51, 0x2, R52 ;  /* 0x00000002333e7819 */ /* 0x000fe20000010234 */
[----:B------:R-:W-:Y:S01]  /*2db0*/  FMUL R51, R49, UR7 ;  /* 0x0000000731337c20 */ /* 0x000fe20008400000 */
[----:B------:R-:W-:Y:S01]  /*2dc0*/  FMNMX R0, R53, |R54|, !PT ;  /* 0x4000003635007209 */ /* 0x000fe20007800000 */
[----:B------:R-:W-:Y:S01]  /*2dd0*/  FMUL R54, R54, UR7 ;  /* 0x0000000736367c20 */ /* 0x000fe20008400000 */
[----:B------:R-:W-:Y:S01]  /*2de0*/  IADD3 R40, P0, R61, R17, RZ ;  /* 0x000000113d287210 */ /* 0x000fe20007f1e0ff */
[----:B------:R-:W-:Y:S01]  /*2df0*/  FMUL R57, R41, R59 ;  /* 0x0000003b29397220 */ /* 0x000fe20000400000 */
[----:B------:R-:W-:Y:S01]  /*2e00*/  FMNMX R60, |R49|, R0, !PT ;  /* 0x00000000313c7209 */ /* 0x000fe20007800200 */
[----:B------:R-:W-:Y:S01]  /*2e10*/  FMUL R49, R55, UR7 ;  /* 0x0000000737317c20 */ /* 0x000fe20008400000 */
[----:B------:R-:W-:Y:S01]  /*2e20*/  IADD3.X R41, R62, R19, RZ, P0, !PT ;  /* 0x000000133e297210 */ /* 0x000fe200007fe4ff */
[----:B------:R-:W-:Y:S01]  /*2e30*/  FMUL R0, R56, R57 ;  /* 0x0000003938007220 */ /* 0x000fe20000400000 */
        /* <DEDUP_REMOVED lines=9> */
[----:B------:R-:W-:Y:S01]  /*2ed0*/  FMUL R56, R0, UR7 ;  /* 0x0000000700387c20 */ /* 0x000fe20008400000 */
[----:B------:R-:W-:Y:S01]  /*2ee0*/  IADD3 R10, R10, 0x1d, RZ ;  /* 0x0000001d0a0a7810 */ /* 0x000fe20007ffe0ff */
[----:B------:R-:W-:Y:S01]  /*2ef0*/  UIMAD UR6, UR6, 0x3, URZ ;  /* 0x00000003060678a4 */ /* 0x000fe2000f8e023f */
[----:B------:R-:W-:-:S02]  /*2f00*/  F2FP.BF16.F32.PACK_AB R65, R52, R49 ;  /* 0x000000313441723e */ /* 0x000fc400000010ff */
[----:B------:R-:W-:Y:S02]  /*2f10*/  IADD3.X R61, R62, R27, RZ, P0, !PT ;  /* 0x0000001b3e3d7210 */ /* 0x000fe400007fe4ff */
[----:B------:R-:W-:Y:S01]  /*2f20*/  IADD3 R62, P0, R60, UR13, RZ ;  /* 0x0000000d3c3e7c10 */ /* 0x000fe2000ff1e0ff */
[----:B0-----:R-:W0:Y:S01]  /*2f30*/  LDC.64 R40, c[0x0][0x248] ;  /* 0x00009200ff287b82 */ /* 0x001e220000000a00 */
[----:B------:R-:W-:Y:S01]  /*2f40*/  FMUL R53, R48, UR7 ;  /* 0x0000000730357c20 */ /* 0x000fe20008400000 */
[----:B------:R-:W-:Y:S01]  /*2f50*/  LOP3.LUT R10, R10, 0x1f, RZ, 0xc0, !PT ;  /* 0x0000001f0a0a7812 */ /* 0x000fe200078ec0ff */
[----:B------:R1:W-:Y:S01]  /*2f60*/  STG.E desc[UR10][R58.64], R65 ;  /* 0x000000413a007986 */ /* 0x0003e2000c10190a */
[----:B------:R-:W-:Y:S02]  /*2f70*/  F2FP.BF16.F32.PACK_AB R67, R55, R64 ;  /* 0x000000403743723e */ /* 0x000fe400000010ff */
[----:B------:R-:W-:Y:S02]  /*2f80*/  IADD3.X R63, R61, UR4, RZ, P0, !PT ;  /* 0x000000043d3f7c10 */ /* 0x000fe400087fe4ff */
        /* <DEDUP_REMOVED lines=31> */
[C---:B------:R-:W-:Y:S02]  /*3180*/  SHF.L.U64.HI R35, R40.reuse, 0x2, R35 ;  /* 0x0000000228237819 */ /* 0x040fe40000010223 */
[----:B------:R-:W-:Y:S01]  /*3190*/  SHF.L.U32 R40, R40, 0x2, RZ ;  /* 0x0000000228287819 */ /* 0x000fe200000006ff */
[----:B0-----:R-:W-:-:S03]  /*31a0*/  HFMA2.MMA R58, -RZ, RZ, 0.96630859375, -0.0022525787353515625 ;  /* 0x3bbb989dff3a7435 */ /* 0x001fc600000001ff */
[C---:B------:R-:W-:Y:S02]  /*31b0*/  IADD3 R60, P0, R40.reuse, R11, RZ ;  /* 0x0000000b283c7210 */ /* 0x040fe40007f1e0ff */
[----:B------:R-:W-:-:S03]  /*31c0*/  IADD3 R40, P1, R40, R14, RZ ;  /* 0x0000000e28287210 */ /* 0x000fc60007f3e0ff */
[C---:B------:R-:W-:Y:S01]  /*31d0*/  IMAD.X R61, R35.reuse, 0x1, R12, P0 ;  /* 0x00000001233d7824 */ /* 0x040fe200000e060c */
[----:B------:R-:W-:Y:S01]  /*31e0*/  IADD3.X R41, R35, R15, RZ, P1, !PT ;  /* 0x0000000f23297210 */ /* 0x000fe20000ffe4ff */
[----:B-----5:R-:W-:Y:S02]  /*31f0*/  HADD2.F32 R35, -RZ, R44.H0_H0 ;  /* 0x2000002cff237230 */ /* 0x020fe40000004100 */
[----:B------:R-:W-:Y:S01]  /*3200*/  IMAD.MOV.U32 R59, RZ, RZ, 0x437c0000 ;  /* 0x437c0000ff3b7424 */ /* 0x000fe200078e00ff */
[----:B------:R0:W5:Y:S02]  /*3210*/  LDG.E R11, desc[UR10][R60.64] ;  /* 0x0000000a3c0b7981 */ /* 0x000164000c1e1900 */
[----:B------:R-:W-:Y:S01]  /*3220*/  FFMA.SAT R58, -R35, R58, 0.5 ;  /* 0x3f000000233a7423 */ /* 0x000fe2000000213a */
[----:B------:R-:W-:Y:S01]  /*3230*/  IADD3 R14, P0, R33, R14, RZ ;  /* 0x0000000e210e7210 */ /* 0x000fe20007f1e0ff */
[----:B------:R-:W5:Y:S02]  /*3240*/  LDG.E R12, desc[UR10][R40.64] ;  /* 0x0000000a280c7981 */ /* 0x000f64000c1e1900 */
[----:B------:R-:W-:-:S04]  /*3250*/  FFMA.RM R58, R58, R59, 12582913 ;  /* 0x4b4000013a3a7423 */ /* 0x000fc8000000403b */
[----:B0-----:R-:W-:-:S04]  /*3260*/  FADD R60, R58, -12583039 ;  /* 0xcb40007f3a3c7421 */ /* 0x001fc80000000000 */
[----:B------:R-:W-:-:S04]  /*3270*/  FFMA R60, -R35, 1.4426950216293334961, -R60 ;  /* 0x3fb8aa3b233c7823 */ /* 0x000fc8000000093c */
[----:B------:R-:W-:-:S04]  /*3280*/  FFMA R60, -R35, 1.925963033500011079e-08, R60 ;  /* 0x32a57060233c7823 */ /* 0x000fc8000000013c */
[----:B------:R-:W0:Y:S01]  /*3290*/  MUFU.EX2 R59, R60 ;  /* 0x0000003c003b7308 */ /* 0x000e220000000800 */
[----:B------:R-:W-:Y:S02]  /*32a0*/  SHF.L.U32 R58, R58, 0x17, RZ ;  /* 0x000000173a3a7819 */ /* 0x000fe400000006ff */
[----:B------:R-:W-:-:S05]  /*32b0*/  IADD3.X R15, R34, R15, RZ, P0, !PT ;  /* 0x0000000f220f7210 */ /* 0x000fca00007fe4ff */
[----:B------:R1:W5:Y:S01]  /*32c0*/  LDG.E R14, desc[UR10][R14.64] ;  /* 0x0000000a0e0e7981 */ /* 0x000362000c1e1900 */
[----:B0-----:R-:W-:-:S05]  /*32d0*/  FFMA R58, R58, R59, 1 ;  /* 0x3f8000003a3a7423 */ /* 0x001fca000000003b */
[----:B-1----:R-:W-:-:S04]  /*32e0*/  IADD3 R15, R58, 0x1800000, RZ ;  /* 0x018000003a0f7810 */ /* 0x002fc80007ffe0ff */
[----:B------:R-:W-:-:S04]  /*32f0*/  LOP3.LUT R15, R15, 0x7f800000, RZ, 0xc0, !PT ;  /* 0x7f8000000f0f7812 */ /* 0x000fc800078ec0ff */
        /* <DEDUP_REMOVED lines=8> */
[----:B------:R-:W-:Y:S06]  /*3380*/  @P0 BRA `(.L_x_9857) ;  /* 0x0000000000100947 */ /* 0x000fec0003800000 */
[----:B------:R-:W-:Y:S01]  /*3390*/  IMAD.MOV.U32 R0, RZ, RZ, R58 ;  /* 0x000000ffff007224 */ /* 0x000fe200078e003a */
[----:B------:R-:W-:-:S07]  /*33a0*/  MOV R58, 0x33c0 ;  /* 0x000033c0003a7802 */ /* 0x000fce0000000f00 */
[----:B-----5:R-:W-:Y:S05]  /*33b0*/  CALL.REL.NOINC `($__internal_211_$__cuda_sm20_rcp_rn_f32_slowpath) ;  /* 0x0000003400507944 */ /* 0x020fea0003c00000 */
[----:B------:R-:W-:Y:S05]  /*33c0*/  BRA `(.L_x_9858) ;  /* 0x0000000000107947 */ /* 0x000fea0003800000 */
.L_x_9857:
[----:B------:R-:W0:Y:S02]  /*33d0*/  MUFU.RCP R59, R58 ;  /* 0x0000003a003b7308 */ /* 0x000e240000001000 */
[----:B0-----:R-:W-:-:S04]  /*33e0*/  FFMA R0, R58, R59, -1 ;  /* 0xbf8000003a007423 */ /* 0x001fc8000000003b */
[----:B------:R-:W-:-:S04]  /*33f0*/  FADD.FTZ R0, -R0, -RZ ;  /* 0x800000ff00007221 */ /* 0x000fc80000010100 */
[----:B------:R-:W-:-:S07]  /*3400*/  FFMA R59, R59, R0, R59 ;  /* 0x000000003b3b7223 */ /* 0x000fce000000003b */
.L_x_9858:
[----:B------:R-:W-:Y:S05]  /*3410*/  BSYNC B1 ;  /* 0x0000000000017941 */ /* 0x000fea0003800000 */
.L_x_9856:
        /* <DEDUP_REMOVED lines=25> */
[----:B-----5:R-:W-:Y:S05]  /*35b0*/  CALL.REL.NOINC `($__internal_211_$__cuda_sm20_rcp_rn_f32_slowpath) ;  /* 0x0000003000d07944 */ /* 0x020fea0003c00000 */
[----:B------:R-:W-:Y:S05]  /*35c0*/  BRA `(.L_x_9861) ;  /* 0x0000000000107947 */ /* 0x000fea0003800000 */
.L_x_9860:
[----:B------:R-:W0:Y:S02]  /*35d0*/  MUFU.RCP R59, R50 ;  /* 0x00000032003b7308 */ /* 0x000e240000001000 */
[----:B0-----:R-:W-:-:S04]  /*35e0*/  FFMA R0, R50, R59, -1 ;  /* 0xbf80000032007423 */ /* 0x001fc8000000003b */
[----:B------:R-:W-:-:S04]  /*35f0*/  FADD.FTZ R0, -R0, -RZ ;  /* 0x800000ff00007221 */ /* 0x000fc80000010100 */
[----:B------:R-:W-:-:S07]  /*3600*/  FFMA R59, R59, R0, R59 ;  /* 0x000000003b3b7223 */ /* 0x000fce000000003b */
.L_x_9861:
[----:B------:R-:W-:Y:S05]  /*3610*/  BSYNC B1 ;  /* 0x0000000000017941 */ /* 0x000fea0003800000 */
.L_x_9859:
        /* <DEDUP_REMOVED lines=22> */
.L_x_9863:
[----:B------:R-:W0:Y:S02]  /*3780*/  MUFU.RCP R59, R58 ;  /* 0x0000003a003b7308 */ /* 0x000e240000001000 */
[----:B0-----:R-:W-:-:S04]  /*3790*/  FFMA R0, R58, R59, -1 ;  /* 0xbf8000003a007423 */ /* 0x001fc8000000003b */
[----:B------:R-:W-:-:S04]  /*37a0*/  FADD.FTZ R0, -R0, -RZ ;  /* 0x800000ff00007221 */ /* 0x000fc80000010100 */
[----:B------:R-:W-:-:S07]  /*37b0*/  FFMA R59, R59, R0, R59 ;  /* 0x000000003b3b7223 */ /* 0x000fce000000003b */
.L_x_9864:
[----:B------:R-:W-:Y:S05]  /*37c0*/  BSYNC B1 ;  /* 0x0000000000017941 */ /* 0x000fea0003800000 */
.L_x_9862:
        /* <DEDUP_REMOVED lines=27> */
.L_x_9866:
[----:B------:R-:W0:Y:S02]  /*3980*/  MUFU.RCP R59, R50 ;  /* 0x00000032003b7308 */ /* 0x000e240000001000 */
[----:B0-----:R-:W-:-:S04]  /*3990*/  FFMA R0, R50, R59, -1 ;  /* 0xbf80000032007423 */ /* 0x001fc8000000003b */
[----:B------:R-:W-:-:S04]  /*39a0*/  FADD.FTZ R0, -R0, -RZ ;  /* 0x800000ff00007221 */ /* 0x000fc80000010100 */
[----:B------:R-:W-:-:S07]  /*39b0*/  FFMA R59, R59, R0, R59 ;  /* 0x000000003b3b7223 */ /* 0x000fce000000003b */
.L_x_9867:
[----:B------:R-:W-:Y:S05]  /*39c0*/  BSYNC B1 ;  /* 0x0000000000017941 */ /* 0x000fea0003800000 */
.L_x_9865:
        /* <DEDUP_REMOVED lines=22> */
.L_x_9869:
[----:B------:R-:W0:Y:S02]  /*3b30*/  MUFU.RCP R59, R58 ;  /* 0x0000003a003b7308 */ /* 0x000e240000001000 */
[----:B0-----:R-:W-:-:S04]  /*3b40*/  FFMA R0, R58, R59, -1 ;  /* 0xbf8000003a007423 */ /* 0x001fc8000000003b */
[----:B------:R-:W-:-:S04]  /*3b50*/  FADD.FTZ R0, -R0, -RZ ;  /* 0x800000ff00007221 */ /* 0x000fc80000010100 */
[----:B------:R-:W-:-:S07]  /*3b60*/  FFMA R59, R59, R0, R59 ;  /* 0x000000003b3b7223 */ /* 0x000fce000000003b */
.L_x_9870:
[----:B------:R-:W-:Y:S05]  /*3b70*/  BSYNC B1 ;  /* 0x0000000000017941 */ /* 0x000fea0003800000 */
.L_x_9868:
        /* <DEDUP_REMOVED lines=27> */
.L_x_9872:
[----:B------:R-:W0:Y:S02]  /*3d30*/  MUFU.RCP R59, R58 ;  /* 0x0000003a003b7308 */ /* 0x000e240000001000 */
[----:B0-----:R-:W-:-:S04]  /*3d40*/  FFMA R0, R58, R59, -1 ;  /* 0xbf8000003a007423 */ /* 0x001fc8000000003b */
[----:B------:R-:W-:-:S04]  /*3d50*/  FADD.FTZ R0, -R0, -RZ ;  /* 0x800000ff00007221 */ /* 0x000fc80000010100 */
[----:B------:R-:W-:-:S07]  /*3d60*/  FFMA R59, R59, R0, R59 ;  /* 0x000000003b3b7223 */ /* 0x000fce000000003b */
.L_x_9873:
[----:B------:R-:W-:Y:S05]  /*3d70*/  BSYNC B1 ;  /* 0x0000000000017941 */ /* 0x000fea0003800000 */
.L_x_9871:
        /* <DEDUP_REMOVED lines=22> */
.L_x_9875:
[----:B------:R-:W0:Y:S02]  /*3ee0*/  MUFU.RCP R59, R60 ;  /* 0x0000003c003b7308 */ /* 0x000e240000001000 */
[----:B0-----:R-:W-:-:S04]  /*3ef0*/  FFMA R0, R60, R59, -1 ;  /* 0xbf8000003c007423 */ /* 0x001fc8000000003b */
[----:B------:R-:W-:-:S04]  /*3f00*/  FADD.FTZ R0, -R0, -RZ ;  /* 0x800000ff00007221 */ /* 0x000fc80000010100 */
[----:B------:R-:W-:-:S07]  /*3f10*/  FFMA R59, R59, R0, R59 ;  /* 0x000000003b3b7223 */ /* 0x000fce000000003b */
.L_x_9876:
[----:B------:R-:W-:Y:S05]  /*3f20*/  BSYNC B1 ;  /* 0x0000000000017941 */ /* 0x000fea0003800000 */
.L_x_9874:
        /* <DEDUP_REMOVED lines=27> */
.L_x_9878:
[----:B------:R-:W0:Y:S02]  /*40e0*/  MUFU.RCP R59, R58 ;  /* 0x0000003a003b7308 */ /* 0x000e240000001000 */
[----:B0-----:R-:W-:-:S04]  /*40f0*/  FFMA R0, R58, R59, -1 ;  /* 0xbf8000003a007423 */ /* 0x001fc8000000003b */
[----:B------:R-:W-:-:S04]  /*4100*/  FADD.FTZ R0, -R0, -RZ ;  /* 0x800000ff00007221 */ /* 0x000fc80000010100 */
[----:B------:R-:W-:-:S07]  /*4110*/  FFMA R59, R59, R0, R59 ;  /* 0x000000003b3b7223 */ /* 0x000fce000000003b */
.L_x_9879:
[----:B------:R-:W-:Y:S05]  /*4120*/  BSYNC B1 ;  /* 0x0000000000017941 */ /* 0x000fea0003800000 */
.L_x_9877:
[C---:B------:R-:W-:Y:S01]  /*4130*/  IMAD.SHL.U32 R60, R15.reuse, 0x4, RZ ;  /* 0x000000040f3c7824 */ /* 0x040fe200078e00ff */
[----:B------:R-:W-:Y:S01]  /*4140*/  SHF.L.U64.HI R50, R15, 0x2, R46 ;  /* 0x000000020f327819 */ /* 0x000fe2000001022e */
[----:B------:R-:W-:Y:S01]  /*4150*/  FMUL R43, R37, R59 ;  /* 0x0000003b252b7220 */ /* 0x000fe20000400000 */
[----:B------:R-:W-:Y:S01]  /*4160*/  FMNMX R41, R41, |R40|, !PT ;  /* 0x4000002829297209 */ /* 0x000fe20007800000 */
[----:B------:R-:W-:Y:S01]  /*4170*/  FMUL R40, R40, UR7 ;  /* 0x0000000728287c20 */ /* 0x000fe20008400000 */
[----:B------:R-:W-:Y:S01]  /*4180*/  IADD3 R58, P0, R60, R17, RZ ;  /* 0x000000113c3a7210 */ /* 0x000fe20007f1e0ff */
[C---:B------:R-:W-:Y:S01]  /*4190*/  FMUL R15, R48.reuse, UR7 ;  /* 0x00000007300f7c20 */ /* 0x040fe20008400000 */
[----:B------:R-:W-:Y:S01]  /*41a0*/  FMNMX R48, |R48|, R41, !PT ;  /* 0x0000002930307209 */ /* 0x000fe20007800200 */
[----:B------:R-:W-:Y:S01]  /*41b0*/  FMUL R37, R45, UR7 ;  /* 0x000000072d257c20 */ /* 0x000fe20008400000 */
[----:B------:R-:W-:Y:S01]  /*41c0*/  IADD3.X R59, R50, R19, RZ, P0, !PT ;  /* 0x00000013323b7210 */ /* 0x000fe200007fe4ff */
[----:B------:R-:W-:Y:S01]  /*41d0*/  FMUL R46, R36, UR7 ;  /* 0x00000007242e7c20 */ /* 0x000fe20008400000 */
[----:B------:R-:W-:Y:S01]  /*41e0*/  IADD3 R62, P0, R58, UR13, RZ ;  /* 0x0000000d3a3e7c10 */ /* 0x000fe2000ff1e0ff */
[----:B------:R-:W-:Y:S01]  /*41f0*/  FMUL R0, R42, R43 ;  /* 0x0000002b2a007220 */ /* 0x000fe20000400000 */
[----:B------:R-:W-:Y:S01]  /*4200*/  F2FP.BF16.F32.PACK_AB R41, R15, R40 ;  /* 0x000000280f29723e */ /* 0x000fe200000010ff */
[----:B------:R-:W-:Y:S01]  /*4210*/  FMUL R43, R44, UR7 ;  /* 0x000000072c2b7c20 */ /* 0x000fe20008400000 */
[----:B------:R-:W-:Y:S01]  /*4220*/  IADD3.X R63, R59, UR4, RZ, P0, !PT ;  /* 0x000000043b3f7c10 */ /* 0x000fe200087fe4ff */
[----:B------:R-:W-:Y:S01]  /*4230*/  FMUL R42, R0, UR7 ;  /* 0x00000007002a7c20 */ /* 0x000fe20008400000 */
[----:B------:R-:W-:Y:S01]  /*4240*/  IADD3 R60, P0, R60, R26, RZ ;  /* 0x0000001a3c3c7210 */ /* 0x000fe20007f1e0ff */
[----:B------:R0:W-:Y:S01]  /*4250*/  STG.E desc[UR10][R58.64], R41 ;  /* 0x000000293a007986 */ /* 0x0001e2000c10190a */
[----:B------:R-:W-:Y:S01]  /*4260*/  F2FP.BF16.F32.PACK_AB R65, R46, R37 ;  /* 0x000000252e41723e */ /* 0x000fe200000010ff */
[----:B------:R-:W-:Y:S01]  /*4270*/  BSSY B1, `(.L_x_9880) ;  /* 0x0000028000017945 */ /* 0x000fe20003800000 */
[----:B------:R-:W-:Y:S01]  /*4280*/  IADD3.X R61, R50, R27, RZ, P0, !PT ;  /* 0x0000001b323d7210 */ /* 0x000fe200007fe4ff */
[----:B------:R-:W-:Y:S01]  /*4290*/  HFMA2.MMA R50, -RZ, RZ, 0.96630859375, -0.0022525787353515625 ;  /* 0x3bbb989dff327435 */ /* 0x000fe200000001ff */
[----:B------:R-:W-:Y:S01]  /*42a0*/  FMNMX R57, |R45|, R48, !PT ;  /* 0x000000302d397209 */ /* 0x000fe20007800200 */
[----:B------:R-:W-:Y:S01]  /*42b0*/  FMUL R48, R35, UR7 ;  /* 0x0000000723307c20 */ /* 0x000fe20008400000 */
[----:B------:R-:W-:Y:S01]  /*42c0*/  FMUL R45, R47, UR7 ;  /* 0x000000072f2d7c20 */ /* 0x000fe20008400000 */
[----:B------:R1:W-:Y:S01]  /*42d0*/  STG.E desc[UR10][R62.64], R65 ;  /* 0x000000413e007986 */ /* 0x0003e2000c10190a */
[----:B------:R-:W-:Y:S01]  /*42e0*/  FMNMX R36, |R36|, R57, !PT ;  /* 0x0000003924247209 */ /* 0x000fe20007800200 */
[----:B0-----:R-:W-:-:S02]  /*42f0*/  HADD2.F32 R41, -RZ, R31.H0_H0 ;  /* 0x2000001fff297230 */ /* 0x001fc40000004100 */
[----:B------:R-:W-:Y:S02]  /*4300*/  F2FP.BF16.F32.PACK_AB R67, R45, R48 ;  /* 0x000000302d43723e */ /* 0x000fe400000010ff */
[----:B------:R-:W-:Y:S01]  /*4310*/  IADD3 R58, P0, R60, UR13, RZ ;  /* 0x0000000d3c3a7c10 */ /* 0x000fe2000ff1e0ff */
[----:B------:R-:W-:Y:S02]  /*4320*/  FFMA.SAT R50, -R41, R50, 0.5 ;  /* 0x3f00000029327423 */ /* 0x000fe40000002132 */
[----:B------:R0:W-:Y:S01]  /*4330*/  STG.E desc[UR10][R60.64], R67 ;  /* 0x000000433c007986 */ /* 0x0001e2000c10190a */
[----:B------:R-:W-:Y:S01]  /*4340*/  IADD3.X R59, R61, UR4, RZ, P0, !PT ;  /* 0x000000043d3b7c10 */ /* 0x000fe200087fe4ff */
[----:B-1----:R-:W-:Y:S01]  /*4350*/  IMAD.MOV.U32 R65, RZ, RZ, 0x437c0000 ;  /* 0x437c0000ff417424 */ /* 0x002fe200078e00ff */
[----:B------:R-:W-:Y:S02]  /*4360*/  F2FP.BF16.F32.PACK_AB R63, R42, R43 ;  /* 0x0000002b2a3f723e */ /* 0x000fe400000010ff */
[----:B------:R-:W-:Y:S01]  /*4370*/  FMNMX R36, |R35|, R36, !PT ;  /* 0x0000002423247209 */ /* 0x000fe20007800200 */
[----:B------:R-:W-:-:S02]  /*4380*/  FFMA.RM R50, R50, R65, 12582913 ;  /* 0x4b40000132327423 */ /* 0x000fc40000004041 */
[----:B------:R1:W-:Y:S01]  /*4390*/  STG.E desc[UR10][R58.64], R63 ;  /* 0x0000003f3a007986 */ /* 0x0003e2000c10190a */
[----:B------:R-:W-:Y:S01]  /*43a0*/  FMNMX R47, |R47|, R36, !PT ;  /* 0x000000242f2f7209 */ /* 0x000fe20007800200 */
[C---:B0-----:R-:W-:Y:S01]  /*43b0*/  FADD R60, R50.reuse, -12583039 ;  /* 0xcb40007f323c7421 */ /* 0x041fe20000000000 */
[----:B------:R-:W-:-:S03]  /*43c0*/  SHF.L.U32 R50, R50, 0x17, RZ ;  /* 0x0000001732327819 */ /* 0x000fc600000006ff */
[----:B------:R-:W-:-:S04]  /*43d0*/  FFMA R60, -R41, 1.4426950216293334961, -R60 ;  /* 0x3fb8aa3b293c7823 */ /* 0x000fc8000000093c */
[----:B------:R-:W-:-:S04]  /*43e0*/  FFMA R60, -R41, 1.925963033500011079e-08, R60 ;  /* 0x32a57060293c7823 */ /* 0x000fc8000000013c */
[----:B------:R-:W0:Y:S02]  /*43f0*/  MUFU.EX2 R61, R60 ;  /* 0x0000003c003d7308 */ /* 0x000e240000000800 */
[----:B0-----:R-:W-:-:S05]  /*4400*/  FFMA R50, R50, R61, 1 ;  /* 0x3f80000032327423 */ /* 0x001fca000000003d */
[----:B------:R-:W-:-:S04]  /*4410*/  IADD3 R35, R50, 0x1800000, RZ ;  /* 0x0180000032237810 */ /* 0x000fc80007ffe0ff */
[----:B------:R-:W-:-:S04]  /*4420*/  LOP3.LUT R35, R35, 0x7f800000, RZ, 0xc0, !PT ;  /* 0x7f80000023237812 */ /* 0x000fc800078ec0ff */
[----:B------:R-:W-:Y:S02]  /*4430*/  ISETP.GT.U32.AND P0, PT, R35, 0x1ffffff, PT ;  /* 0x01ffffff2300780c */ /* 0x000fe40003f04070 */
[----:B------:R-:W-:-:S04]  /*4440*/  FMNMX R35, |R44|, R47, !PT ;  /* 0x0000002f2c237209 */ /* 0x000fc80007800200 */
[----:B------:R-:W-:-:S07]  /*4450*/  FMNMX R35, |R0|, R35, !PT ;  /* 0x0000002300237209 */ /* 0x000fce0007800200 */
[----:B-1----:R-:W-:Y:S05]  /*4460*/  @P0 BRA `(.L_x_9881) ;  /* 0x0000000000100947 */ /* 0x002fea0003800000 */
[----:B------:R-:W-:Y:S02]  /*4470*/  MOV R0, R50 ;  /* 0x0000003200007202 */ /* 0x000fe40000000f00 */
[----:B------:R-:W-:-:S07]  /*4480*/  MOV R58, 0x44a0 ;  /* 0x000044a0003a7802 */ /* 0x000fce0000000f00 */
[----:B-----5:R-:W-:Y:S05]  /*4490*/  CALL.REL.NOINC `($__internal_211_$__cuda_sm20_rcp_rn_f32_slowpath) ;  /* 0x0000002400187944 */ /* 0x020fea0003c00000 */
[----:B------:R-:W-:Y:S05]  /*44a0*/  BRA `(.L_x_9882) ;  /* 0x0000000000107947 */ /* 0x000fea0003800000 */
.L_x_9881:
[----:B------:R-:W0:Y:S02]  /*44b0*/  MUFU.RCP R59, R50 ;  /* 0x00000032003b7308 */ /* 0x000e240000001000 */
[----:B0-----:R-:W-:-:S04]  /*44c0*/  FFMA R0, R50, R59, -1 ;  /* 0xbf80000032007423 */ /* 0x001fc8000000003b */
[----:B------:R-:W-:-:S04]  /*44d0*/  FADD.FTZ R0, -R0, -RZ ;  /* 0x800000ff00007221 */ /* 0x000fc80000010100 */
[----:B------:R-:W-:-:S07]  /*44e0*/  FFMA R59, R59, R0, R59 ;  /* 0x000000003b3b7223 */ /* 0x000fce000000003b */
.L_x_9882:
[----:B------:R-:W-:Y:S05]  /*44f0*/  BSYNC B1 ;  /* 0x0000000000017941 */ /* 0x000fea0003800000 */
.L_x_9880:
        /* <DEDUP_REMOVED lines=20> */
[----:B-----5:R-:W-:-:S05]  /*4640*/  HADD2.F32 R41, -RZ, R14.H0_H0 ;  /* 0x2000000eff297230 */ /* 0x020fca0000004100 */
[----:B------:R-:W-:-:S07]  /*4650*/  FMUL R44, R0, R41 ;  /* 0x00000029002c7220 */ /* 0x000fce0000400000 */
[----:B------:R-:W-:Y:S05]  /*4660*/  @P0 BRA `(.L_x_9884) ;  /* 0x0000000000100947 */ /* 0x000fea0003800000 */
[----:B------:R-:W-:Y:S01]  /*4670*/  IMAD.MOV.U32 R0, RZ, RZ, R50 ;  /* 0x000000ffff007224 */ /* 0x000fe200078e0032 */
[----:B------:R-:W-:-:S07]  /*4680*/  MOV R58, 0x46a0 ;  /* 0x000046a0003a7802 */ /* 0x000fce0000000f00 */
[----:B------:R-:W-:Y:S05]  /*4690*/  CALL.REL.NOINC `($__internal_211_$__cuda_sm20_rcp_rn_f32_slowpath) ;  /* 0x0000002000987944 */ /* 0x000fea0003c00000 */
[----:B------:R-:W-:Y:S05]  /*46a0*/  BRA `(.L_x_9885) ;  /* 0x0000000000107947 */ /* 0x000fea0003800000 */
.L_x_9884:
[----:B------:R-:W0:Y:S02]  /*46b0*/  MUFU.RCP R59, R50 ;  /* 0x00000032003b7308 */ /* 0x000e240000001000 */
[----:B0-----:R-:W-:-:S04]  /*46c0*/  FFMA R0, R50, R59, -1 ;  /* 0xbf80000032007423 */ /* 0x001fc8000000003b */
[----:B------:R-:W-:-:S04]  /*46d0*/  FADD.FTZ R0, -R0, -RZ ;  /* 0x800000ff00007221 */ /* 0x000fc80000010100 */
[----:B------:R-:W-:-:S07]  /*46e0*/  FFMA R59, R59, R0, R59 ;  /* 0x000000003b3b7223 */ /* 0x000fce000000003b */
.L_x_9885:
[----:B------:R-:W-:Y:S05]  /*46f0*/  BSYNC B1 ;  /* 0x0000000000017941 */ /* 0x000fea0003800000 */
.L_x_9883:
[----:B------:R-:W-:Y:S01]  /*4700*/  HFMA2.MMA R0, -RZ, RZ, 0.96630859375, -0.0022525787353515625 ;  /* 0x3bbb989dff007435 */ /* 0x000fe200000001ff */
[----:B------:R-:W-:Y:S01]  /*4710*/  HADD2.F32 R41, -RZ, R31.H1_H1 ;  /* 0x3000001fff297230 */ /* 0x000fe20000004100 */
        /* <DEDUP_REMOVED lines=18> */
[----:B------:R-:W-:Y:S05]  /*4840*/  CALL.REL.NOINC `($__internal_211_$__cuda_sm20_rcp_rn_f32_slowpath) ;  /* 0x00000020002c7944 */ /* 0x000fea0003c00000 */
[----:B------:R-:W-:Y:S05]  /*4850*/  BRA `(.L_x_9888) ;  /* 0x0000000000107947 */ /* 0x000fea0003800000 */
.L_x_9887:
[----:B------:R-:W0:Y:S02]  /*4860*/  MUFU.RCP R59, R58 ;  /* 0x0000003a003b7308 */ /* 0x000e240000001000 */
[----:B0-----:R-:W-:-:S04]  /*4870*/  FFMA R0, R58, R59, -1 ;  /* 0xbf8000003a007423 */ /* 0x001fc8000000003b */
[----:B------:R-:W-:-:S04]  /*4880*/  FADD.FTZ R0, -R0, -RZ ;  /* 0x800000ff00007221 */ /* 0x000fc80000010100 */
[----:B------:R-:W-:-:S07]  /*4890*/  FFMA R59, R59, R0, R59 ;  /* 0x000000003b3b7223 */ /* 0x000fce000000003b */
.L_x_9888:
[----:B------:R-:W-:Y:S05]  /*48a0*/  BSYNC B1 ;  /* 0x0000000000017941 */ /* 0x000fea0003800000 */
.L_x_9886:
        /* <DEDUP_REMOVED lines=25> */
[----:B------:R-:W-:Y:S05]  /*4a40*/  CALL.REL.NOINC `($__internal_211_$__cuda_sm20_rcp_rn_f32_slowpath) ;  /* 0x0000001c00ac7944 */ /* 0x000fea0003c00000 */
[----:B------:R-:W-:Y:S05]  /*4a50*/  BRA `(.L_x_9891) ;  /* 0x0000000000107947 */ /* 0x000fea0003800000 */
.L_x_9890:
[----:B------:R-:W0:Y:S02]  /*4a60*/  MUFU.RCP R59, R58 ;  /* 0x0000003a003b7308 */ /* 0x000e240000001000 */
[----:B0-----:R-:W-:-:S04]  /*4a70*/  FFMA R0, R58, R59, -1 ;  /* 0xbf8000003a007423 */ /* 0x001fc8000000003b */
[----:B------:R-:W-:-:S04]  /*4a80*/  FADD.FTZ R0, -R0, -RZ ;  /* 0x800000ff00007221 */ /* 0x000fc80000010100 */
[----:B------:R-:W-:-:S07]  /*4a90*/  FFMA R59, R59, R0, R59 ;  /* 0x000000003b3b7223 */ /* 0x000fce000000003b */
.L_x_9891:
[----:B------:R-:W-:Y:S05]  /*4aa0*/  BSYNC B1 ;  /* 0x0000000000017941 */ /* 0x000fea0003800000 */
.L_x_9889:
        /* <DEDUP_REMOVED lines=22> */
.L_x_9893:
[----:B------:R-:W0:Y:S02]  /*4c10*/  MUFU.RCP R59, R58 ;  /* 0x0000003a003b7308 */ /* 0x000e240000001000 */
[----:B0-----:R-:W-:-:S04]  /*4c20*/  FFMA R0, R58, R59, -1 ;  /* 0xbf8000003a007423 */ /* 0x001fc8000000003b */
[----:B------:R-:W-:-:S04]  /*4c30*/  FADD.FTZ R0, -R0, -RZ ;  /* 0x800000ff00007221 */ /* 0x000fc80000010100 */
[----:B------:R-:W-:-:S07]  /*4c40*/  FFMA R59, R59, R0, R59 ;  /* 0x000000003b3b7223 */ /* 0x000fce000000003b */
.L_x_9894:
[----:B------:R-:W-:Y:S05]  /*4c50*/  BSYNC B1 ;  /* 0x0000000000017941 */ /* 0x000fea0003800000 */
.L_x_9892:
        /* <DEDUP_REMOVED lines=25> */
[----:B------:R-:W-:Y:S05]  /*4df0*/  CALL.REL.NOINC `($__internal_211_$__cuda_sm20_rcp_rn_f32_slowpath) ;  /* 0x0000001800c07944 */ /* 0x000fea0003c00000 */
[----:B------:R-:W-:Y:S05]  /*4e00*/  BRA `(.L_x_9897) ;  /* 0x0000000000107947 */ /* 0x000fea0003800000 */
.L_x_9896:
[----:B------:R-:W0:Y:S02]  /*4e10*/  MUFU.RCP R59, R58 ;  /* 0x0000003a003b7308 */ /* 0x000e240000001000 */
[----:B0-----:R-:W-:-:S04]  /*4e20*/  FFMA R0, R58, R59, -1 ;  /* 0xbf8000003a007423 */ /* 0x001fc8000000003b */
[----:B------:R-:W-:-:S04]  /*4e30*/  FADD.FTZ R0, -R0, -RZ ;  /* 0x800000ff00007221 */ /* 0x000fc80000010100 */
[----:B------:R-:W-:-:S07]  /*4e40*/  FFMA R59, R59, R0, R59 ;  /* 0x000000003b3b7223 */ /* 0x000fce000000003b */
.L_x_9897:
[----:B------:R-:W-:Y:S05]  /*4e50*/  BSYNC B1 ;  /* 0x0000000000017941 */ /* 0x000fea0003800000 */
.L_x_9895:
[----:B------:R-:W-:Y:S01]  /*4e60*/  HFMA2.MMA R57, -RZ, RZ, 0.96630859375, -0.0022525787353515625 ;  /* 0x3bbb989dff397435 */ /* 0x000fe200000001ff */
[----:B------:R-:W-:Y:S02]  /*4e70*/  HADD2.F32 R14, -RZ, R11.H1_H1 ;  /* 0x3000000bff0e7230 */ /* 0x000fe40000004100 */
[----:B------:R-:W-:Y:S01]  /*4e80*/  FMUL R59, R7, R59 ;  /* 0x0000003b073b7220 */ /* 0x000fe20000400000 */
[----:B------:R-:W-:Y:S03]  /*4e90*/  BSSY B1, `(.L_x_9898) ;  /* 0x0000017000017945 */ /* 0x000fe60003800000 */
[----:B------:R-:W-:-:S03]  /*4ea0*/  FMUL R50, R50, R59 ;  /* 0x0000003b32327220 */ /* 0x000fc60000400000 */
[----:B------:R-:W-:Y:S01]  /*4eb0*/  FFMA.SAT R0, -R14, R57, 0.5 ;  /* 0x3f0000000e007423 */ /* 0x000fe20000002139 */
[----:B------:R-:W-:-:S05]  /*4ec0*/  MOV R57, 0x437c0000 ;  /* 0x437c000000397802 */ /* 0x000fca0000000f00 */
        /* <DEDUP_REMOVED lines=15> */
.L_x_9899:
[----:B------:R-:W0:Y:S02]  /*4fc0*/  MUFU.RCP R59, R58 ;  /* 0x0000003a003b7308 */ /* 0x000e240000001000 */
[----:B0-----:R-:W-:-:S04]  /*4fd0*/  FFMA R0, R58, R59, -1 ;  /* 0xbf8000003a007423 */ /* 0x001fc8000000003b */
[----:B------:R-:W-:-:S04]  /*4fe0*/  FADD.FTZ R0, -R0, -RZ ;  /* 0x800000ff00007221 */ /* 0x000fc80000010100 */
[----:B------:R-:W-:-:S07]  /*4ff0*/  FFMA R59, R59, R0, R59 ;  /* 0x000000003b3b7223 */ /* 0x000fce000000003b */
.L_x_9900:
[----:B------:R-:W-:Y:S05]  /*5000*/  BSYNC B1 ;  /* 0x0000000000017941 */ /* 0x000fea0003800000 */
.L_x_9898:
        /* <DEDUP_REMOVED lines=25> */
[----:B------:R-:W-:Y:S05]  /*51a0*/  CALL.REL.NOINC `($__internal_211_$__cuda_sm20_rcp_rn_f32_slowpath) ;  /* 0x0000001400d47944 */ /* 0x000fea0003c00000 */
[----:B------:R-:W-:Y:S05]  /*51b0*/  BRA `(.L_x_9903) ;  /* 0x0000000000107947 */ /* 0x000fea0003800000 */
.L_x_9902:
[----:B------:R-:W0:Y:S02]  /*51c0*/  MUFU.RCP R59, R60 ;  /* 0x0000003c003b7308 */ /* 0x000e240000001000 */
[----:B0-----:R-:W-:-:S04]  /*51d0*/  FFMA R0, R60, R59, -1 ;  /* 0xbf8000003c007423 */ /* 0x001fc8000000003b */
[----:B------:R-:W-:-:S04]  /*51e0*/  FADD.FTZ R0, -R0, -RZ ;  /* 0x800000ff00007221 */ /* 0x000fc80000010100 */
[----:B------:R-:W-:-:S07]  /*51f0*/  FFMA R59, R59, R0, R59 ;  /* 0x000000003b3b7223 */ /* 0x000fce000000003b */
.L_x_9903:
[----:B------:R-:W-:Y:S05]  /*5200*/  BSYNC B1 ;  /* 0x0000000000017941 */ /* 0x000fea0003800000 */
.L_x_9901:
[----:B------:R-:W-:Y:S01]  /*5210*/  IADD3 R58, P0, R33, R17, RZ ;  /* 0x00000011213a7210 */ /* 0x000fe20007f1e0ff */
[----:B------:R-:W0:Y:S01]  /*5220*/  S2UR UR6, SR_CgaCtaId ;  /* 0x00000000000679c3 */ /* 0x000e220000008800 */
        /* <DEDUP_REMOVED lines=10> */
[----:B------:R-:W-:Y:S01]  /*52d0*/  F2FP.BF16.F32.PACK_AB R17, R0, R39 ;  /* 0x000000270011723e */ /* 0x000fe200000010ff */
[----:B------:R-:W-:Y:S01]  /*52e0*/  UMOV UR5, 0x400 ;  /* 0x0000040000057882 */ /* 0x000fe20000000000 */
[----:B------:R-:W-:Y:S01]  /*52f0*/  IADD3 R26, P0, R33, R26, RZ ;  /* 0x0000001a211a7210 */ /* 0x000fe20007f1e0ff */
[----:B------:R-:W-:Y:S01]  /*5300*/  FMUL R9, R9, R14 ;  /* 0x0000000e09097220 */ /* 0x000fe20000400000 */
[----:B------:R-:W-:Y:S01]  /*5310*/  F2FP.BF16.F32.PACK_AB R57, R11, R62 ;  /* 0x0000003e0b39723e */ /* 0x000fe200000010ff */
[----:B------:R1:W-:Y:S01]  /*5320*/  STG.E desc[UR10][R58.64], R17 ;  /* 0x000000113a007986 */ /* 0x0003e2000c10190a */
[----:B------:R-:W-:Y:S01]  /*5330*/  F2FP.BF16.F32.PACK_AB R33, R12, R19 ;  /* 0x000000130c21723e */ /* 0x000fe200000010ff */
[----:B------:R-:W-:Y:S01]  /*5340*/  IMAD.X R27, R34, 0x1, R27, P0 ;  /* 0x00000001221b7824 */ /* 0x000fe200000e061b */
[----:B------:R-:W-:Y:S01]  /*5350*/  F2FP.BF16.F32.PACK_AB R65, R49, R54 ;  /* 0x000000363141723e */ /* 0x000fe200000010ff */
[----:B------:R-:W-:Y:S01]  /*5360*/  STG.E desc[UR10][R60.64], R57 ;  /* 0x000000393c007986 */ /* 0x000fe2000c10190a */
[----:B------:R-:W-:Y:S01]  /*5370*/  F2FP.BF16.F32.PACK_AB R54, R37, R40 ;  /* 0x000000282536723e */ /* 0x000fe200000010ff */
[----:B------:R-:W-:-:S02]  /*5380*/  IMAD R34, R20, 0x21, R13 ;  /* 0x0000002114227824 */ /* 0x000fc400078e020d */
[----:B------:R-:W-:Y:S01]  /*5390*/  FMUL R14, R50, UR7 ;  /* 0x00000007320e7c20 */ /* 0x000fe20008400000 */
[----:B------:R2:W-:Y:S01]  /*53a0*/  STG.E desc[UR10][R26.64], R33 ;  /* 0x000000211a007986 */ /* 0x0005e2000c10190a */
[----:B------:R-:W-:Y:S01]  /*53b0*/  IMAD R37, R20, 0x21, R32 ;  /* 0x0000002114257824 */ /* 0x000fe200078e0220 */
[----:B------:R-:W-:Y:S01]  /*53c0*/  F2FP.BF16.F32.PACK_AB R24, R24, R21 ;  /* 0x000000151818723e */ /* 0x000fe200000010ff */
[----:B------:R-:W-:Y:S01]  /*53d0*/  IMAD R40, R20, 0x21, R10 ;  /* 0x0000002114287824 */ /* 0x000fe200078e020a */
[----:B-1----:R-:W-:Y:S01]  /*53e0*/  IADD3 R58, P0, R26, UR13, RZ ;  /* 0x0000000d1a3a7c10 */ /* 0x002fe2000ff1e0ff */
[----:B------:R-:W-:Y:S01]  /*53f0*/  FMUL R17, R9, UR7 ;  /* 0x0000000709117c20 */ /* 0x000fe20008400000 */
[----:B------:R-:W-:Y:S01]  /*5400*/  LOP3.LUT R21, R6, 0x1c, RZ, 0xc0, !PT ;  /* 0x0000001c06157812 */ /* 0x000fe200078ec0ff */
[----:B------:R-:W-:Y:S01]  /*5410*/  ULDC.64 UR12, c[0x0][0x250] ;  /* 0x00009400000c7ab9 */ /* 0x000fe20000000a00 */
[----:B------:R-:W-:Y:S01]  /*5420*/  IADD3.X R59, R27, UR4, RZ, P0, !PT ;  /* 0x000000041b3b7c10 */ /* 0x000fe200087fe4ff */
[----:B------:R-:W-:Y:S01]  /*5430*/  UIADD3 UR4, UR5, 0x20, URZ ;  /* 0x0000002005047890 */ /* 0x000fe2000fffe03f */
[----:B------:R-:W-:Y:S01]  /*5440*/  F2FP.BF16.F32.PACK_AB R49, R17, R14 ;  /* 0x0000000e1131723e */ /* 0x000fe200000010ff */
[----:B------:R-:W-:Y:S01]  /*5450*/  IMAD R21, R20, 0x21, R21 ;  /* 0x0000002114157824 */ /* 0x000fe200078e0215 */
[----:B--2---:R-:W-:Y:S01]  /*5460*/  F2FP.BF16.F32.PACK_AB R27, R62, R39 ;  /* 0x000000273e1b723e */ /* 0x004fe200000010ff */
[----:B0-----:R-:W-:Y:S01]  /*5470*/  ULEA UR4, UR6, UR4, 0x18 ;  /* 0x0000000406047291 */ /* 0x001fe2000f8ec03f */
[----:B------:R-:W-:Y:S01]  /*5480*/  IMAD R33, R20, 0x21, R38 ;  /* 0x0000002114217824 */ /* 0x000fe200078e0226 */
[----:B------:R0:W-:Y:S01]  /*5490*/  STG.E desc[UR10][R58.64], R49 ;  /* 0x000000313a007986 */ /* 0x0001e2000c10190a */
[----:B------:R-:W-:Y:S01]  /*54a0*/  HFMA2.MMA R39, -RZ, RZ, 0, 0 ;  /* 0x00000000ff277435 */ /* 0x000fe200000001ff */
[----:B------:R-:W-:Y:S01]  /*54b0*/  USHF.R.U64 UR8, UR12, 0x1, UR13 ;  /* 0x000000010c087899 */ /* 0x000fe2000800120d */
[----:B------:R-:W-:Y:S01]  /*54c0*/  F2FP.BF16.F32.PACK_AB R75, R53, R64 ;  /* 0x00000040354b723e */ /* 0x000fe200000010ff */
[----:B------:R-:W-:Y:S01]  /*54d0*/  USHF.R.U32.HI UR9, URZ, 0x1, UR13 ;  /* 0x000000013f097899 */ /* 0x000fe2000801160d */
[----:B------:R-:W-:-:S02]  /*54e0*/  LEA R33, R33, UR4, 0x2 ;  /* 0x0000000421217c11 */ /* 0x000fc4000f8e10ff */
[----:B------:R-:W-:Y:S02]  /*54f0*/  LEA R34, R34, UR4, 0x2 ;  /* 0x0000000422227c11 */ /* 0x000fe4000f8e10ff */
[----:B------:R-:W-:Y:S01]  /*5500*/  LEA R37, R37, UR4, 0x2 ;  /* 0x0000000425257c11 */ /* 0x000fe2000f8e10ff */
[----:B------:R-:W-:Y:S01]  /*5510*/  STS [R33], R24 ;  /* 0x0000001821007388 */ /* 0x000fe20000000800 */
[----:B------:R-:W-:Y:S02]  /*5520*/  LEA R40, R40, UR4, 0x2 ;  /* 0x0000000428287c11 */ /* 0x000fe4000f8e10ff */
[----:B0-----:R-:W-:Y:S01]  /*5530*/  LEA R49, R21, UR4, 0x2 ;  /* 0x0000000415317c11 */ /* 0x001fe2000f8e10ff */
[----:B------:R-:W-:Y:S01]  /*5540*/  STS [R34], R65 ;  /* 0x0000004122007388 */ /* 0x000fe20000000800 */
[----:B------:R-:W-:Y:S01]  /*5550*/  IMAD.WIDE.U32 R20, R8, UR8, R38 ;  /* 0x0000000808147c25 */ /* 0x000fe2000f8e0026 */
[----:B------:R-:W-:Y:S01]  /*5560*/  ULOP3.LUT UR4, UR12, 0xfffffffe, URZ, 0xc0, !UPT ;  /* 0xfffffffe0c047892 */ /* 0x000fe2000f8ec03f */
[----:B------:R-:W-:Y:S01]  /*5570*/  F2FP.BF16.F32.PACK_AB R77, R14, R19 ;  /* 0x000000130e4d723e */ /* 0x000fe200000010ff */
[----:B------:R-:W-:Y:S01]  /*5580*/  STS [R37], R54 ;  /* 0x0000003625007388 */ /* 0x000fe20000000800 */
[----:B------:R-:W-:Y:S01]  /*5590*/  IMAD R39, R8, UR9, RZ ;  /* 0x0000000908277c24 */ /* 0x000fe2000f8e02ff */
[----:B------:R-:W-:-:S02]  /*55a0*/  SHF.L.U32 R59, R20, 0x2, RZ ;  /* 0x00000002143b7819 */ /* 0x000fc400000006ff */
[----:B------:R0:W-:Y:S01]  /*55b0*/  STS [R40], R27 ;  /* 0x0000001b28007388 */ /* 0x0001e20000000800 */
[----:B------:R-:W-:Y:S02]  /*55c0*/  MOV R26, UR4 ;  /* 0x00000004001a7c02 */ /* 0x000fe40008000f00 */
[----:B------:R-:W-:Y:S01]  /*55d0*/  IADD3 R57, R21, R39, RZ ;  /* 0x0000002715397210 */ /* 0x000fe20007ffe0ff */
[----:B------:R-:W-:Y:S01]  /*55e0*/  BAR.SYNC.DEFER_BLOCKING 0x0 ;  /* 0x0000000000007b1d */ /* 0x000fe20000010000 */
[----:B------:R-:W-:Y:S02]  /*55f0*/  F2FP.BF16.F32.PACK_AB R46, R46, R15 ;  /* 0x0000000f2e2e723e */ /* 0x000fe400000010ff */
[----:B------:R-:W-:Y:S02]  /*5600*/  SHF.L.U64.HI R57, R20, 0x2, R57 ;  /* 0x0000000214397819 */ /* 0x000fe40000010239 */
[----:B------:R-:W-:Y:S02]  /*5610*/  IADD3 R20, P0, R59, R16, RZ ;  /* 0x000000103b147210 */ /* 0x000fe40007f1e0ff */
[----:B0-----:R-:W-:-:S02]  /*5620*/  MOV R27, UR13 ;  /* 0x0000000d001b7c02 */ /* 0x001fc40008000f00 */
[----:B------:R-:W-:Y:S01]  /*5630*/  F2FP.BF16.F32.PACK_AB R58, R23, R22 ;  /* 0x00000016173a723e */ /* 0x000fe200000010ff */
[----:B------:R-:W-:Y:S01]  /*5640*/  IMAD.X R21, R57, 0x1, R18, P0 ;  /* 0x0000000139157824 */ /* 0x000fe200000e0612 */
[----:B------:R-:W-:Y:S01]  /*5650*/  F2FP.BF16.F32.PACK_AB R51, R52, R51 ;  /* 0x000000333433723e */ /* 0x000fe200000010ff */
[----:B------:R-:W-:Y:S01]  /*5660*/  IMAD.WIDE.U32 R26, R8, UR8, R26 ;  /* 0x00000008081a7c25 */ /* 0x000fe2000f8e001a */
[----:B------:R-:W-:Y:S02]  /*5670*/  F2FP.BF16.F32.PACK_AB R11, R11, R0 ;  /* 0x000000000b0b723e */ /* 0x000fe400000010ff */
[----:B------:R-:W-:Y:S02]  /*5680*/  F2FP.BF16.F32.PACK_AB R42, R42, R45 ;  /* 0x0000002d2a2a723e */ /* 0x000fe400000010ff */
[----:B------:R-:W-:Y:S02]  /*5690*/  IADD3 R54, R39, R27, RZ ;  /* 0x0000001b27367210 */ /* 0x000fe40007ffe0ff */
[----:B------:R-:W-:-:S02]  /*56a0*/  IADD3 R61, P0, R13, R26, RZ ;  /* 0x0000001a0d3d7210 */ /* 0x000fc40007f1e0ff */
[----:B------:R-:W-:Y:S02]  /*56b0*/  F2FP.BF16.F32.PACK_AB R28, R29, R28 ;  /* 0x0000001c1d1c723e */ /* 0x000fe400000010ff */
[----:B------:R-:W-:Y:S01]  /*56c0*/  F2FP.BF16.F32.PACK_AB R29, R17, R12 ;  /* 0x0000000c111d723e */ /* 0x000fe200000010ff */
[----:B------:R-:W0:Y:S01]  /*56d0*/  LDS R63, [R49] ;  /* 0x00000000313f7984 */ /* 0x000e220000000800 */
[----:B------:R-:W-:Y:S01]  /*56e0*/  IMAD.X R24, RZ, RZ, R54, P0 ;  /* 0x000000ffff187224 */ /* 0x000fe200000e0636 */
[----:B------:R-:W-:Y:S02]  /*56f0*/  F2FP.BF16.F32.PACK_AB R55, R56, R55 ;  /* 0x000000373837723e */ /* 0x000fe400000010ff */
[----:B------:R-:W1:Y:S01]  /*5700*/  LDS R65, [R49+0x4] ;  /* 0x0000040031417984 */ /* 0x000e620000000800 */
[----:B------:R-:W-:Y:S02]  /*5710*/  FMNMX R44, R35, |R44|, !PT ;  /* 0x4000002c232c7209 */ /* 0x000fe40007800000 */
[C---:B------:R-:W-:Y:S01]  /*5720*/  SHF.L.U64.HI R27, R61.reuse, 0x2, R24 ;  /* 0x000000023d1b7819 */ /* 0x040fe20000010218 */
[----:B------:R-:W2:Y:S01]  /*5730*/  LDS R71, [R49+0x8] ;  /* 0x0000080031477984 */ /* 0x000ea20000000800 */
[----:B------:R-:W-:-:S02]  /*5740*/  SHF.L.U32 R61, R61, 0x2, RZ ;  /* 0x000000023d3d7819 */ /* 0x000fc400000006ff */
[----:B------:R-:W-:Y:S01]  /*5750*/  FMNMX R44, |R47|, R44, !PT ;  /* 0x0000002c2f2c7209 */ /* 0x000fe20007800200 */
[----:B------:R-:W3:Y:S03]  /*5760*/  LDS R73, [R49+0xc] ;  /* 0x00000c0031497984 */ /* 0x000ee60000000800 */
        /* <DEDUP_REMOVED lines=12> */
[----:B------:R-:W-:Y:S02]  /*5830*/  IADD3 R67, P0, R32, R69, RZ ;  /* 0x0000004520437210 */ /* 0x000fe40007f1e0ff */
[----:B------:R-:W-:-:S02]  /*5840*/  F2FP.BF16.F32.PACK_AB R54, R43, R48 ;  /* 0x000000302b36723e */ /* 0x000fc400000010ff */
[----:B------:R-:W-:-:S04]  /*5850*/  IADD3.X R24, RZ, R30, RZ, P0, !PT ;  /* 0x0000001eff187210 */ /* 0x000fc800007fe4ff */
[C---:B------:R-:W-:Y:S01]  /*5860*/  SHF.L.U64.HI R63, R67.reuse, 0x2, R24 ;  /* 0x00000002433f7819 */ /* 0x040fe20000010218 */
[----:B------:R-:W-:-:S05]  /*5870*/  IMAD.SHL.U32 R67, R67, 0x4, RZ ;  /* 0x0000000443437824 */ /* 0x000fca00078e00ff */
[----:B------:R-:W-:-:S04]  /*5880*/  IADD3 R24, P0, R67, R16, RZ ;  /* 0x0000001043187210 */ /* 0x000fc80007f1e0ff */
[----:B------:R-:W-:Y:S02]  /*5890*/  IADD3.X R25, R63, R18, RZ, P0, !PT ;  /* 0x000000123f197210 */ /* 0x000fe400007fe4ff */
[----:B------:R-:W-:-:S03]  /*58a0*/  IADD3 R69, P0, P1, R10, UR4, R69 ;  /* 0x000000040a457c10 */ /* 0x000fc6000f91e045 */
[----:B--2---:R1:W-:Y:S01]  /*58b0*/  STG.E desc[UR10][R24.64], R71 ;  /* 0x0000004718007986 */ /* 0x0043e2000c10190a */
[----:B0-----:R-:W-:-:S04]  /*58c0*/  IADD3.X R20, RZ, UR13, R30, P0, P1 ;  /* 0x0000000dff147c10 */ /* 0x001fc800087e241e */
[C---:B------:R-:W-:Y:S02]  /*58d0*/  SHF.L.U64.HI R65, R69.reuse, 0x2, R20 ;  /* 0x0000000245417819 */ /* 0x040fe40000010214 */
[----:B------:R-:W-:-:S04]  /*58e0*/  SHF.L.U32 R69, R69, 0x2, RZ ;  /* 0x0000000245457819 */ /* 0x000fc800000006ff */
[----:B------:R-:W-:Y:S01]  /*58f0*/  IADD3 R20, P0, R69, R16, RZ ;  /* 0x0000001045147210 */ /* 0x000fe20007f1e0ff */
[----:B-1----:R-:W0:Y:S03]  /*5900*/  LDC.64 R24, c[0x0][0x248] ;  /* 0x00009200ff187b82 */ /* 0x002e260000000a00 */
[----:B------:R-:W-:-:S05]  /*5910*/  IADD3.X R21, R65, R18, RZ, P0, !PT ;  /* 0x0000001241157210 */ /* 0x000fca00007fe4ff */
[----:B---3--:R1:W-:Y:S01]  /*5920*/  STG.E desc[UR10][R20.64], R73 ;  /* 0x0000004914007986 */ /* 0x0083e2000c10190a */
[----:B------:R-:W-:Y:S01]  /*5930*/  BAR.SYNC.DEFER_BLOCKING 0x0 ;  /* 0x0000000000007b1d */ /* 0x000fe20000010000 */
[----:B0-----:R-:W-:-:S04]  /*5940*/  IMAD R14, R24, UR13, RZ ;  /* 0x0000000d180e7c24 */ /* 0x001fc8000f8e02ff */
[----:B------:R-:W-:Y:S02]  /*5950*/  IMAD R19, R25, UR12, R14 ;  /* 0x0000000c19137c24 */ /* 0x000fe4000f8e020e */
[----:B------:R-:W-:-:S04]  /*5960*/  IMAD.WIDE.U32 R24, R24, UR12, RZ ;  /* 0x0000000c18187c25 */ /* 0x000fc8000f8e00ff */
[----:B------:R-:W-:Y:S01]  /*5970*/  IMAD.IADD R19, R25, 0x1, R19 ;  /* 0x0000000119137824 */ /* 0x000fe200078e0213 */
[C---:B------:R-:W-:Y:S01]  /*5980*/  LEA R30, P0, R24.reuse, R16, 0x1 ;  /* 0x00000010181e7211 */ /* 0x040fe200078008ff */
[----:B------:R0:W-:Y:S03]  /*5990*/  STS [R33], R26 ;  /* 0x0000001a21007388 */ /* 0x0001e60000000800 */
[----:B------:R-:W-:Y:S01]  /*59a0*/  LEA.HI.X R48, R24, R18, R19, 0x1, P0 ;  /* 0x0000001218307211 */ /* 0x000fe200000f0c13 */
[----:B------:R-:W-:Y:S01]  /*59b0*/  STS [R34], R75 ;  /* 0x0000004b22007388 */ /* 0x000fe20000000800 */
[C---:B------:R-:W-:Y:S02]  /*59c0*/  IADD3 R14, P0, R30.reuse, R59, RZ ;  /* 0x0000003b1e0e7210 */ /* 0x040fe40007f1e0ff */
[----:B-1----:R-:W-:Y:S01]  /*59d0*/  IADD3 R20, P1, R30, R61, RZ ;  /* 0x0000003d1e147210 */ /* 0x002fe20007f3e0ff */
[----:B------:R-:W-:Y:S01]  /*59e0*/  STS [R37], R54 ;  /* 0x0000003625007388 */ /* 0x000fe20000000800 */
[----:B------:R-:W-:-:S02]  /*59f0*/  IADD3.X R15, R48, R57, RZ, P0, !PT ;  /* 0x00000039300f7210 */ /* 0x000fc400007fe4ff */
[----:B------:R-:W-:Y:S01]  /*5a00*/  IADD3.X R21, R48, R27, RZ, P1, !PT ;  /* 0x0000001b30157210 */ /* 0x000fe20000ffe4ff */
[----:B------:R-:W-:Y:S01]  /*5a10*/  STS [R40], R77 ;  /* 0x0000004d28007388 */ /* 0x000fe20000000800 */
[----:B------:R-:W-:Y:S01]  /*5a20*/  BAR.SYNC.DEFER_BLOCKING 0x0 ;  /* 0x0000000000007b1d */ /* 0x000fe20000010000 */
[C---:B------:R-:W-:Y:S02]  /*5a30*/  IADD3 R22, P0, R30.reuse, R67, RZ ;  /* 0x000000431e167210 */ /* 0x040fe40007f1e0ff */
[----:B------:R-:W-:Y:S02]  /*5a40*/  IADD3 R24, P1, R30, R69, RZ ;  /* 0x000000451e187210 */ /* 0x000fe40007f3e0ff */
[C---:B------:R-:W-:Y:S02]  /*5a50*/  IADD3.X R23, R48.reuse, R63, RZ, P0, !PT ;  /* 0x0000003f30177210 */ /* 0x040fe400007fe4ff */
[----:B0-----:R-:W-:Y:S01]  /*5a60*/  MOV R26, UR8 ;  /* 0x00000008001a7c02 */ /* 0x001fe20008000f00 */
[----:B------:R-:W-:Y:S01]  /*5a70*/  IMAD.X R25, R48, 0x1, R65, P1 ;  /* 0x0000000130197824 */ /* 0x000fe200008e0641 */
[----:B------:R-:W-:-:S03]  /*5a80*/  MOV R27, UR9 ;  /* 0x00000009001b7c02 */ /* 0x000fc60008000f00 */
[----:B------:R-:W-:Y:S01]  /*5a90*/  IMAD.WIDE.U32 R26, R8, UR8, R26 ;  /* 0x00000008081a7c25 */ /* 0x000fe2000f8e001a */
[----:B------:R-:W-:Y:S02]  /*5aa0*/  ULDC.64 UR8, c[0x0][0x238] ;  /* 0x00008e0000087ab9 */ /* 0x000fe40000000a00 */
[----:B------:R-:W-:Y:S02]  /*5ab0*/  IADD3 R0, P3, R26, UR4, RZ ;  /* 0x000000041a007c10 */ /* 0x000fe4000ff7e0ff */
[----:B------:R-:W-:Y:S02]  /*5ac0*/  IADD3 R39, R39, R27, RZ ;  /* 0x0000001b27277210 */ /* 0x000fe40007ffe0ff */
[----:B------:R-:W-:Y:S01]  /*5ad0*/  IADD3 R26, P2, R38, R26, RZ ;  /* 0x0000001a261a7210 */ /* 0x000fe20007f5e0ff */
[----:B------:R-:W0:Y:S01]  /*5ae0*/  LDS R19, [R49] ;  /* 0x0000000031137984 */ /* 0x000e220000000800 */
[----:B------:R-:W-:Y:S02]  /*5af0*/  IADD3.X R8, R39, UR13, RZ, P3, !PT ;  /* 0x0000000d27087c10 */ /* 0x000fe40009ffe4ff */
[----:B------:R-:W-:Y:S01]  /*5b00*/  IADD3 R13, P0, R13, R0, RZ ;  /* 0x000000000d0d7210 */ /* 0x000fe20007f1e0ff */
[----:B------:R-:W1:Y:S01]  /*5b10*/  LDS R43, [R49+0x4] ;  /* 0x00000400312b7984 */ /* 0x000e620000000800 */
[----:B------:R-:W-:Y:S01]  /*5b20*/  IMAD.X R61, RZ, RZ, R39, P2 ;  /* 0x000000ffff3d7224 */ /* 0x000fe200010e0627 */
[----:B------:R-:W-:-:S02]  /*5b30*/  SHF.L.U32 R59, R26, 0x2, RZ ;  /* 0x000000021a3b7819 */ /* 0x000fc400000006ff */
[----:B------:R-:W2:Y:S02]  /*5b40*/  LDS R53, [R49+0x8] ;  /* 0x0000080031357984 */ /* 0x000ea40000000800 */
[----:B------:R-:W-:Y:S02]  /*5b50*/  SHF.L.U64.HI R61, R26, 0x2, R61 ;  /* 0x000000021a3d7819 */ /* 0x000fe4000001023d */
[----:B------:R-:W3:Y:S04]  /*5b60*/  LDS R71, [R49+0xc] ;  /* 0x00000c0031477984 */ /* 0x000ee80000000800 */
[----:B0-----:R-:W-:Y:S04]  /*5b70*/  STG.E desc[UR10][R14.64], R19 ;  /* 0x000000130e007986 */ /* 0x001fe8000c10190a */
[----:B-1----:R0:W-:Y:S04]  /*5b80*/  STG.E desc[UR10][R20.64], R43 ;  /* 0x0000002b14007986 */ /* 0x0021e8000c10190a */
[----:B--2---:R1:W-:Y:S04]  /*5b90*/  STG.E desc[UR10][R22.64], R53 ;  /* 0x0000003516007986 */ /* 0x0043e8000c10190a */
[----:B---3--:R-:W-:Y:S01]  /*5ba0*/  STG.E desc[UR10][R24.64], R71 ;  /* 0x0000004718007986 */ /* 0x008fe2000c10190a */
[----:B------:R-:W-:Y:S01]  /*5bb0*/  BAR.SYNC.DEFER_BLOCKING 0x0 ;  /* 0x0000000000007b1d */ /* 0x000fe20000010000 */
[----:B0-----:R-:W-:Y:S01]  /*5bc0*/  IADD3 R43, P1, R0, UR4, RZ ;  /* 0x00000004002b7c10 */ /* 0x001fe2000ff3e0ff */
[----:B-1----:R-:W-:-:S03]  /*5bd0*/  IMAD.SHL.U32 R53, R13, 0x4, RZ ;  /* 0x000000040d357824 */ /* 0x002fc600078e00ff */
[----:B------:R-:W-:Y:S02]  /*5be0*/  IADD3 R32, P2, R32, R43, RZ ;  /* 0x0000002b20207210 */ /* 0x000fe40007f5e0ff */
[----:B------:R-:W-:Y:S02]  /*5bf0*/  IADD3 R43, P3, P4, R10, UR4, R43 ;  /* 0x000000040a2b7c10 */ /* 0x000fe4000fc7e02b */
[----:B------:R-:W-:Y:S02]  /*5c00*/  SHF.L.U32 R45, R32, 0x2, RZ ;  /* 0x00000002202d7819 */ /* 0x000fe400000006ff */
[----:B------:R-:W-:Y:S01]  /*5c10*/  SHF.L.U32 R39, R43, 0x2, RZ ;  /* 0x000000022b277819 */ /* 0x000fe200000006ff */
[----:B------:R-:W-:Y:S04]  /*5c20*/  STS [R33], R58 ;  /* 0x0000003a21007388 */ /* 0x000fe80000000800 */
[----:B------:R0:W-:Y:S04]  /*5c30*/  STS [R34], R51 ;  /* 0x0000003322007388 */ /* 0x0001e80000000800 */
[----:B------:R-:W-:Y:S04]  /*5c40*/  STS [R37], R46 ;  /* 0x0000002e25007388 */ /* 0x000fe80000000800 */
[----:B------:R1:W-:Y:S01]  /*5c50*/  STS [R40], R11 ;  /* 0x0000000b28007388 */ /* 0x0003e20000000800 */
[----:B0-----:R-:W-:Y:S01]  /*5c60*/  IADD3.X R51, R8, UR13, RZ, P1, !PT ;  /* 0x0000000d08337c10 */ /* 0x001fe20008ffe4ff */
[----:B------:R-:W-:Y:S01]  /*5c70*/  BAR.SYNC.DEFER_BLOCKING 0x0 ;  /* 0x0000000000007b1d */ /* 0x000fe20000010000 */
[----:B------:R-:W-:-:S02]  /*5c80*/  IADD3.X R8, RZ, R8, RZ, P0, !PT ;  /* 0x00000008ff087210 */ /* 0x000fc400007fe4ff */
[----:B------:R-:W-:Y:S02]  /*5c90*/  IADD3 R10, P0, R59, R16, RZ ;  /* 0x000000103b0a7210 */ /* 0x000fe40007f1e0ff */
[----:B------:R-:W-:Y:S02]  /*5ca0*/  IADD3.X R0, RZ, UR13, R51, P3, P4 ;  /* 0x0000000dff007c10 */ /* 0x000fe40009fe8433 */
[----:B------:R-:W-:Y:S02]  /*5cb0*/  IADD3.X R51, RZ, R51, RZ, P2, !PT ;  /* 0x00000033ff337210 */ /* 0x000fe400017fe4ff */
[----:B-1----:R-:W-:Y:S02]  /*5cc0*/  IADD3.X R11, R61, R18, RZ, P0, !PT ;  /* 0x000000123d0b7210 */ /* 0x002fe400007fe4ff */
[----:B------:R-:W-:Y:S02]  /*5cd0*/  SHF.L.U64.HI R57, R13, 0x2, R8 ;  /* 0x000000020d397819 */ /* 0x000fe40000010208 */
[----:B------:R-:W-:-:S02]  /*5ce0*/  IADD3 R12, P0, R53, R16, RZ ;  /* 0x00000010350c7210 */ /* 0x000fc40007f1e0ff */
[----:B------:R-:W-:Y:S02]  /*5cf0*/  SHF.L.U64.HI R51, R32, 0x2, R51 ;  /* 0x0000000220337819 */ /* 0x000fe40000010233 */
[-C--:B------:R-:W-:Y:S01]  /*5d00*/  IADD3 R14, P1, R45, R16.reuse, RZ ;  /* 0x000000102d0e7210 */ /* 0x080fe20007f3e0ff */
[----:B------:R-:W-:Y:S01]  /*5d10*/  IMAD.X R13, R57, 0x1, R18, P0 ;  /* 0x00000001390d7824 */ /* 0x000fe200000e0612 */
[----:B------:R-:W-:Y:S02]  /*5d20*/  SHF.L.U64.HI R43, R43, 0x2, R0 ;  /* 0x000000022b2b7819 */ /* 0x000fe40000010200 */
[----:B------:R-:W-:Y:S02]  /*5d30*/  IADD3 R16, P2, R39, R16, RZ ;  /* 0x0000001027107210 */ /* 0x000fe40007f5e0ff */
[-C--:B------:R-:W-:Y:S01]  /*5d40*/  IADD3.X R15, R51, R18.reuse, RZ, P1, !PT ;  /* 0x00000012330f7210 */ /* 0x080fe20000ffe4ff */
[----:B------:R-:W0:Y:S01]  /*5d50*/  LDS R19, [R49] ;  /* 0x0000000031137984 */ /* 0x000e220000000800 */
[----:B------:R-:W-:-:S03]  /*5d60*/  IADD3.X R17, R43, R18, RZ, P2, !PT ;  /* 0x000000122b117210 */ /* 0x000fc600017fe4ff */
[----:B------:R-:W1:Y:S04]  /*5d70*/  LDS R21, [R49+0x4] ;  /* 0x0000040031157984 */ /* 0x000e680000000800 */
[----:B------:R-:W2:Y:S04]  /*5d80*/  LDS R23, [R49+0x8] ;  /* 0x0000080031177984 */ /* 0x000ea80000000800 */
[----:B------:R-:W3:Y:S04]  /*5d90*/  LDS R25, [R49+0xc] ;  /* 0x00000c0031197984 */ /* 0x000ee80000000800 */
[----:B0-----:R0:W-:Y:S04]  /*5da0*/  STG.E desc[UR10][R10.64], R19 ;  /* 0x000000130a007986 */ /* 0x0011e8000c10190a */
[----:B-1----:R1:W-:Y:S04]  /*5db0*/  STG.E desc[UR10][R12.64], R21 ;  /* 0x000000150c007986 */ /* 0x0023e8000c10190a */
[----:B--2---:R2:W-:Y:S04]  /*5dc0*/  STG.E desc[UR10][R14.64], R23 ;  /* 0x000000170e007986 */ /* 0x0045e8000c10190a */
[----:B---3--:R-:W-:Y:S01]  /*5dd0*/  STG.E desc[UR10][R16.64], R25 ;  /* 0x0000001910007986 */ /* 0x008fe2000c10190a */
[----:B------:R-:W-:Y:S01]  /*5de0*/  BAR.SYNC.DEFER_BLOCKING 0x0 ;  /* 0x0000000000007b1d */ /* 0x000fe20000010000 */
[----:B0-----:R-:W-:-:S02]  /*5df0*/  IADD3 R10, P0, R59, R30, RZ ;  /* 0x0000001e3b0a7210 */ /* 0x001fc40007f1e0ff */
[----:B-1----:R-:W-:Y:S02]  /*5e00*/  IADD3 R12, P1, R53, R30, RZ ;  /* 0x0000001e350c7210 */ /* 0x002fe40007f3e0ff */
[----:B------:R-:W-:Y:S02]  /*5e10*/  IADD3.X R11, R61, R48, RZ, P0, !PT ;  /* 0x000000303d0b7210 */ /* 0x000fe400007fe4ff */
[----:B------:R-:W-:Y:S01]  /*5e20*/  ISETP.NE.U32.AND P0, PT, RZ, UR8, PT ;  /* 0x00000008ff007c0c */ /* 0x000fe2000bf05070 */
[----:B------:R-:W-:Y:S01]  /*5e30*/  IMAD.X R13, R57, 0x1, R48, P1 ;  /* 0x00000001390d7824 */ /* 0x000fe200008e0630 */
[-C--:B--2---:R-:W-:Y:S02]  /*5e40*/  IADD3 R14, P2, R45, R30.reuse, RZ ;  /* 0x0000001e2d0e7210 */ /* 0x084fe40007f5e0ff */
[----:B------:R-:W-:Y:S02]  /*5e50*/  ISETP.NE.AND.EX P0, PT, RZ, UR9, PT, P0 ;  /* 0x00000009ff007c0c */ /* 0x000fe4000bf05300 */
[----:B------:R-:W-:-:S02]  /*5e60*/  IADD3 R30, P3, R39, R30, RZ ;  /* 0x0000001e271e7210 */ /* 0x000fc40007f7e0ff */
        /* <DEDUP_REMOVED lines=50> */
.L_x_9914:
[----:B--2---:R-:W-:-:S07]  /*6190*/  FMNMX R7, R4, R7, !PT ;  /* 0x0000000704077209 */ /* 0x004fce0007800000 */
.L_x_9906:
[----:B------:R-:W-:Y:S05]  /*61a0*/  BSYNC B0 ;  /* 0x0000000000007941 */ /* 0x000fea0003800000 */
.L_x_9905:
[----:B------:R-:W-:Y:S01]  /*61b0*/  ISETP.NE.AND P0, PT, R3, RZ, PT ;  /* 0x000000ff0300720c */ /* 0x000fe20003f05270 */
[----:B------:R-:W-:-:S12]  /*61c0*/  BSSY B0, `(.L_x_9904) ;  /* 0x0000004000007945 */ /* 0x000fd80003800000 */
[----:B------:R-:W-:Y:S05]  /*61d0*/  @P0 BRA `(.L_x_9908) ;  /* 0x0000000000080947 */ /* 0x000fea0003800000 */
[----:B0-----:R-:W0:Y:S02]  /*61e0*/  LDC.64 R4, c[0x0][0x238] ;  /* 0x00008e00ff047b82 */ /* 0x001e240000000a00 */
[----:B0-----:R2:W-:Y:S02]  /*61f0*/  REDG.E.MAX.S32.STRONG.GPU desc[UR10][R4.64], R7 ;  /* 0x000000070400798e */ /* 0x0015e4000d10e38a */
.L_x_9908:
[----:B------:R-:W-:Y:S05]  /*6200*/  BSYNC B0 ;  /* 0x0000000000007941 */ /* 0x000fea0003800000 */
.L_x_9904:
        /* <DEDUP_REMOVED lines=12> */
[----:B012---:R-:W-:Y:S05]  /*62d0*/  CALL.REL.NOINC `($__internal_211_$__cuda_sm20_rcp_rn_f32_slowpath) ;  /* 0x0000000400887944 */ /* 0x007fea0003c00000 */
[----:B------:R-:W-:Y:S05]  /*62e0*/  BRA `(.L_x_9910) ;  /* 0x0000000000147947 */ /* 0x000fea0003800000 */
.L_x_9909:
[----:B------:R-:W3:Y:S01]  /*62f0*/  MUFU.RCP R59, UR7 ;  /* 0x00000007003b7d08 */ /* 0x000ee20008001000 */
[----:B------:R-:W-:-:S05]  /*6300*/  MOV R0, UR7 ;  /* 0x0000000700007c02 */ /* 0x000fca0008000f00 */
[----:B---3--:R-:W-:-:S04]  /*6310*/  FFMA R0, R59, R0, -1 ;  /* 0xbf8000003b007423 */ /* 0x008fc80000000000 */
[----:B------:R-:W-:-:S04]  /*6320*/  FADD.FTZ R0, -R0, -RZ ;  /* 0x800000ff00007221 */ /* 0x000fc80000010100 */
[----:B------:R-:W-:-:S07]  /*6330*/  FFMA R59, R59, R0, R59 ;  /* 0x000000003b3b7223 */ /* 0x000fce000000003b */
.L_x_9910:
[----:B------:R-:W3:Y:S02]  /*6340*/  LDC.64 R2, c[0x0][0x240] ;  /* 0x00009000ff027b82 */ /* 0x000ee40000000a00 */
[----:B---3--:R-:W-:Y:S01]  /*6350*/  STG.E desc[UR10][R2.64], R59 ;  /* 0x0000003b02007986 */ /* 0x008fe2000c10190a */
[----:B------:R-:W-:Y:S05]  /*6360*/  EXIT ;  /* 0x000000000000794d */ /* 0x000fea0003800000 */
.L_x_9907:
[----:B------:R-:W-:Y:S01]  /*6370*/  HFMA2.MMA R9, -RZ, RZ, 0, 2.384185791015625e-07 ;  /* 0x00000004ff097435 */ /* 0x000fe200000001ff */
[----:B------:R-:W-:Y:S01]  /*6380*/  IMAD.MOV.U32 R11, RZ, RZ, 0x1f ;  /* 0x0000001fff0b7424 */ /* 0x000fe200078e00ff */
[----:B------:R-:W-:-:S09]  /*6390*/  MOV R6, 0xffffffff ;  /* 0xffffffff00067802 */ /* 0x000fd20000000f00 */
[----:B012---:R-:W-:Y:S05]  /*63a0*/  WARPSYNC.COLLECTIVE R6, `(.L_x_9911) ;  /* 0x0000000006087348 */ /* 0x007fea0003c00000 */
[----:B--2---:R2:W3:Y:S02]  /*63b0*/  SHFL.DOWN P0, R7, R0, R9, R11 ;  /* 0x0800000900077389 */ /* 0x0044e4000000000b */
[----:B0123--:R-:W-:Y:S01]  /*63c0*/  ENDCOLLECTIVE ;  /* 0x000000000000791b */ /* 0x00ffe20003800000 */
.L_x_9911:
[----:B------:R-:W-:Y:S01]  /*63d0*/  IMAD.MOV.U32 R9, RZ, RZ, 0x2 ;  /* 0x00000002ff097424 */ /* 0x000fe200078e00ff */
[----:B------:R-:W-:-:S04]  /*63e0*/  MOV R5, R7 ;  /* 0x0000000700057202 */ /* 0x000fc80000000f00 */
[----:B------:R-:W-:-:S04]  /*63f0*/  FMNMX R5, R5, R0, !PT ;  /* 0x0000000005057209 */ /* 0x000fc80007800000 */
[----:B------:R-:W-:-:S07]  /*6400*/  MOV R0, R5 ;  /* 0x0000000500007202 */ /* 0x000fce0000000f00 */
[----:B------:R-:W-:Y:S05]  /*6410*/  WARPSYNC.COLLECTIVE R6, `(.L_x_9912) ;  /* 0x0000000006087348 */ /* 0x000fea0003c00000 */
[----:B------:R0:W1:Y:S02]  /*6420*/  SHFL.DOWN P0, R7, R0, R9, R11 ;  /* 0x0800000900077389 */ /* 0x000064000000000b */
[----:B01----:R-:W-:Y:S01]  /*6430*/  ENDCOLLECTIVE ;  /* 0x000000000000791b */ /* 0x003fe20003800000 */
.L_x_9912:
[----:B------:R-:W-:Y:S01]  /*6440*/  HFMA2.MMA R9, -RZ, RZ, 0, 5.9604644775390625e-08 ;  /* 0x00000001ff097435 */ /* 0x000fe200000001ff */
[----:B------:R-:W-:-:S04]  /*6450*/  MOV R4, R7 ;  /* 0x0000000700047202 */ /* 0x000fc80000000f00 */
[----:B------:R-:W-:-:S04]  /*6460*/  FMNMX R4, R5, R4, !PT ;  /* 0x0000000405047209 */ /* 0x000fc80007800000 */
[----:B------:R-:W-:-:S07]  /*6470*/  MOV R0, R4 ;  /* 0x0000000400007202 */ /* 0x000fce0000000f00 */
[----:B------:R-:W-:Y:S05]  /*6480*/  WARPSYNC.COLLECTIVE R6, `(.L_x_9913) ;  /* 0x0000000006087348 */ /* 0x000fea0003c00000 */
[----:B------:R0:W1:Y:S02]  /*6490*/  SHFL.DOWN P0, R7, R0, R9, R11 ;  /* 0x0800000900077389 */ /* 0x000064000000000b */
[----:B01----:R-:W-:Y:S01]  /*64a0*/  ENDCOLLECTIVE ;  /* 0x000000000000791b */ /* 0x003fe20003800000 */
.L_x_9913:
[----:B------:R-:W-:Y:S05]  /*64b0*/  BRA `(.L_x_9914) ;  /* 0xfffffffc00347947 */ /* 0x000fea000383ffff */
        .weak           $__internal_210_$__cuda_sm20_div_u64
        .type           $__internal_210_$__cuda_sm20_div_u64,@function
        .size           $__internal_210_$__cuda_sm20_div_u64,($__internal_211_$__cuda_sm20_rcp_rn_f32_slowpath - $__internal_210_$__cuda_sm20_div_u64)
$__internal_210_$__cuda_sm20_div_u64:
        /* <DEDUP_REMOVED lines=67> */
[----:B------:R-:W-:Y:S06]  /*68f0*/  RET.REL.NODEC R8 `(_ZN18transformer_engine6detail32dgated_act_cast_transpose_kernelILi2ELi2Ef6__half13__nv_bfloat16NS_5EmptyEXadL_ZNS_5dsiluIffEET_T0_RKS4_EEXadL_ZNS_4siluIffEES6_S7_S9_EEEEvPKT2_SD_PT3_SF_PKT1_PSG_SJ_mmm) ;  /* 0xffffff9408c07950 */ /* 0x000fec0003c3ffff */
        .weak           $__internal_211_$__cuda_sm20_rcp_rn_f32_slowpath
        .type           $__internal_211_$__cuda_sm20_rcp_rn_f32_slowpath,@function
        .size           $__internal_211_$__cuda_sm20_rcp_rn_f32_slowpath,(.L_x_34696 - $__internal_211_$__cuda_sm20_rcp_rn_f32_slowpath)
$__internal_211_$__cuda_sm20_rcp_rn_f32_slowpath:
        /* <DEDUP_REMOVED lines=15> */
.L_x_9916:
        /* <DEDUP_REMOVED lines=19> */
[----:B------:R-:W-:Y:S02]  /*6b20*/  SHF.R.U32.HI R62, RZ, R57, R62 ;  /* 0x00000039ff3e7219 */ /* 0x000fe4000001163e */
[----:B------:R-:W-:-:S02]  /*6b30*/  IADD3 R63, -R63, RZ, RZ ;  /* 0x000000ff3f3f7210 */ /* 0x000fc40007ffe1ff */
[C---:B------:R-:W-:Y:S02]  /*6b40*/  LOP3.LUT P0, RZ, R62.reuse, 0x1, RZ, 0xc0, !PT ;  /* 0x000000013eff7812 */ /* 0x040fe4000780c0ff */
[----:B------:R-:W-:Y:S02]  /*6b50*/  LOP3.LUT P1, RZ, R63, R57, R60, 0xf8, !PT ;  /* 0x000000393fff7212 */ /* 0x000fe4000782f83c */
        /* <DEDUP_REMOVED lines=10> */
.L_x_9918:
[----:B------:R0:W1:Y:S02]  /*6c00*/  MUFU.RCP R59, R0 ;  /* 0x00000000003b7308 */ /* 0x0000640000001000 */
.L_x_9917:
[----:B------:R-:W-:Y:S05]  /*6c10*/  BSYNC B0 ;  /* 0x0000000000007941 */ /* 0x000fea0003800000 */
.L_x_9915:
[----:B------:R-:W-:Y:S01]  /*6c20*/  HFMA2.MMA R63, -RZ, RZ, 0, 0 ;  /* 0x00000000ff3f7435 */ /* 0x000fe200000001ff */
[----:B------:R-:W-:-:S05]  /*6c30*/  MOV R62, R58 ;  /* 0x0000003a003e7202 */ /* 0x000fca0000000f00 */
[----:B01----:R-:W-:Y:S05]  /*6c40*/  RET.REL.NODEC R62 `(_ZN18transformer_engine6detail32dgated_act_cast_transpose_kernelILi2ELi2Ef6__half13__nv_bfloat16NS_5EmptyEXadL_ZNS_5dsiluIffEET_T0_RKS4_EEXadL_ZNS_4siluIffEES6_S7_S9_EEEEvPKT2_SD_PT3_SF_PKT1_PSG_SJ_mmm) ;  /* 0xffffff903eec7950 */ /* 0x003fea0003c3ffff */
.L_x_9919:
        /* <DEDUP_REMOVED lines=11> */
.L_x_34696:


//--------------------- .text._ZN18transformer_engine6detail43dgated_act_cast_transpose_kernel_notalignedILi2ELi2Ef6__halfS2_NS_5EmptyEXadL_ZNS_5dsiluIffEET_T0_RKS3_EEXadL_ZNS_4siluIffEES5_S6_S8_EEEEvPKT2_SC_PT3_SE_PKT1_PSF_SI_mmm --------------------------
	.section	.text._ZN18transformer_engine6detail43dgated_act_cast_transpose_kernel_notalignedILi2ELi2Ef6__halfS2_NS_5EmptyEXadL_ZNS_5dsiluIffEET_T0_RKS3_EEXadL_ZNS_4siluIffEES5_S6_S8_EEEEvPKT2_SC_PT3_SE_PKT1_PSF_SI_mmm,"ax",@progbits
	.align	128
        .global         _ZN18transformer_engine6detail43dgated_act_cast_transpose_kernel_notalignedILi2ELi2Ef6__halfS2_NS_5EmptyEXadL_ZNS_5dsiluIffEET_T0_RKS3_EEXadL_ZNS_4siluIffEES5_S6_S8_EEEEvPKT2_SC_PT3_SE_PKT1_PSF_SI_mmm
        .type           _ZN18transformer_engine6detail43dgated_act_cast_transpose_kernel_notalignedILi2ELi2Ef6__halfS2_NS_5EmptyEXadL_ZNS_5dsiluIffEET_T0_RKS3_EEXadL_ZNS_4siluIffEES5_S6_S8_EEEEvPKT2_SC_PT3_SE_PKT1_PSF_SI_mmm,@function
        .size           _ZN18transformer_engine6detail43dgated_act_cast_transpose_kernel_notalignedILi2ELi2Ef6__halfS2_NS_5EmptyEXadL_ZNS_5dsiluIffEET_T0_RKS3_EEXadL_ZNS_4siluIffEES5_S6_S8_EEEEvPKT2_SC_PT3_SE_PKT1_PSF_SI_mmm,(.L_x_34698 - _ZN18transformer_engine6detail43dgated_act_cast_transpose_kernel_notalignedILi2ELi2Ef6__halfS2_NS_5EmptyEXadL_ZNS_5dsiluIffEET_T0_RKS3_EEXadL_ZNS_4siluIffEES5_S6_S8_EEEEvPKT2_SC_PT3_SE_PKT1_PSF_SI_mmm)
        .other          _ZN18transformer_engine6detail43dgated_act_cast_transpose_kernel_notalignedILi2ELi2Ef6__halfS2_NS_5EmptyEXadL_ZNS_5dsiluIffEET_T0_RKS3_EEXadL_ZNS_4siluIffEES5_S6_S8_EEEEvPKT2_SC_PT3_SE_PKT1_PSF_SI_mmm,@"STO_CUDA_ENTRY STV_DEFAULT"
_ZN18transformer_engine6detail43dgated_act_cast_transpose_kernel_notalignedILi2ELi2Ef6__halfS2_NS_5EmptyEXadL_ZNS_5dsiluIffEET_T0_RKS3_EEXadL_ZNS_4siluIffEES5_S6_S8_EEEEvPKT2_SC_PT3_SE_PKT1_PSF_SI_mmm:
.text._ZN18transformer_engine6detail43dgated_act_cast_transpose_kernel_notalignedILi2ELi2Ef6__halfS2_NS_5EmptyEXadL_ZNS_5dsiluIffEET_T0_RKS3_EEXadL_ZNS_4siluIffEES5_S6_S8_EEEEvPKT2_SC_PT3_SE_PKT1_PSF_SI_mmm:
        /* <DEDUP_REMOVED lines=19> */
[----:B------:R-:W-:Y:S05]  /*0130*/  CALL.REL.NOINC `($__internal_212_$__cuda_sm20_div_u64) ;  /* 0x0000008800d87944 */ /* 0x000fea0003c00000 */
        /* <DEDUP_REMOVED lines=9> */
.L_x_9920:
        /* <DEDUP_REMOVED lines=22> */
.L_x_9921:
        /* <DEDUP_REMOVED lines=167> */
.L_x_9923:
[----:B------:R-:W-:Y:S05]  /*0da0*/  BSYNC B0 ;  /* 0x0000000000007941 */ /* 0x000fea0003800000 */
.L_x_9922:
        /* <DEDUP_REMOVED lines=18> */
[----:B-----5:R-:W-:Y:S05]  /*0ed0*/  CALL.REL.NOINC `($__internal_213_$__cuda_sm20_rcp_rn_f32_slowpath) ;  /* 0x00000080007c7944 */ /* 0x020fea0003c00000 */
[----:B------:R-:W-:Y:S01]  /*0ee0*/  IMAD.MOV.U32 R23, RZ, RZ, R0 ;  /* 0x000000ffff177224 */ /* 0x000fe200078e0000 */
[----:B------:R-:W-:Y:S06]  /*0ef0*/  BRA `(.L_x_9926) ;  /* 0x0000000000107947 */ /* 0x000fec0003800000 */
.L_x_9925:
[----:B------:R-:W0:Y:S02]  /*0f00*/  MUFU.RCP R23, R0 ;  /* 0x0000000000177308 */ /* 0x000e240000001000 */
[----:B0-----:R-:W-:-:S04]  /*0f10*/  FFMA R19, R0, R23, -1 ;  /* 0xbf80000000137423 */ /* 0x001fc80000000017 */
[----:B------:R-:W-:-:S04]  /*0f20*/  FADD.FTZ R34, -R19, -RZ ;  /* 0x800000ff13227221 */ /* 0x000fc80000010100 */
[----:B------:R-:W-:-:S07]  /*0f30*/  FFMA R23, R23, R34, R23 ;  /* 0x0000002217177223 */ /* 0x000fce0000000017 */
.L_x_9926:
[----:B------:R-:W-:Y:S05]  /*0f40*/  BSYNC B1 ;  /* 0x0000000000017941 */ /* 0x000fea0003800000 */
.L_x_9924:
        /* <DEDUP_REMOVED lines=25> */
[----:B------:R-:W-:Y:S05]  /*10e0*/  CALL.REL.NOINC `($__internal_213_$__cuda_sm20_rcp_rn_f32_slowpath) ;  /* 0x0000007c00f87944 */ /* 0x000fea0003c00000 */
[----:B------:R-:W-:Y:S05]  /*10f0*/  BRA `(.L_x_9929) ;  /* 0x0000000000107947 */ /* 0x000fea0003800000 */
.L_x_9928:
[----:B------:R-:W0:Y:S02]  /*1100*/  MUFU.RCP R0, R47 ;  /* 0x0000002f00007308 */ /* 0x000e240000001000 */
[----:B0-----:R-:W-:-:S04]  /*1110*/  FFMA R18, R47, R0, -1 ;  /* 0xbf8000002f127423 */ /* 0x001fc80000000000 */
[----:B------:R-:W-:-:S04]  /*1120*/  FADD.FTZ R23, -R18, -RZ ;  /* 0x800000ff12177221 */ /* 0x000fc80000010100 */
[----:B------:R-:W-:-:S07]  /*1130*/  FFMA R0, R0, R23, R0 ;  /* 0x0000001700007223 */ /* 0x000fce0000000000 */
.L_x_9929:
[----:B------:R-:W-:Y:S05]  /*1140*/  BSYNC B1 ;  /* 0x0000000000017941 */ /* 0x000fea0003800000 */
.L_x_9927:
        /* <DEDUP_REMOVED lines=20> */
[----:B------:R-:W-:Y:S05]  /*1290*/  CALL.REL.NOINC `($__internal_213_$__cuda_sm20_rcp_rn_f32_slowpath) ;  /* 0x0000007c008c7944 */ /* 0x000fea0003c00000 */
[----:B------:R-:W-:Y:S05]  /*12a0*/  BRA `(.L_x_9932) ;  /* 0x0000000000107947 */ /* 0x000fea0003800000 */
.L_x_9931:
[----:B------:R-:W0:Y:S02]  /*12b0*/  MUFU.RCP R0, R53 ;  /* 0x0000003500007308 */ /* 0x000e240000001000 */
[----:B0-----:R-:W-:-:S04]  /*12c0*/  FFMA R19, R53, R0, -1 ;  /* 0xbf80000035137423 */ /* 0x001fc80000000000 */
[----:B------:R-:W-:-:S04]  /*12d0*/  FADD.FTZ R19, -R19, -RZ ;  /* 0x800000ff13137221 */ /* 0x000fc80000010100 */
[----:B------:R-:W-:-:S07]  /*12e0*/  FFMA R0, R0, R19, R0 ;  /* 0x0000001300007223 */ /* 0x000fce0000000000 */
.L_x_9932:
[----:B------:R-:W-:Y:S05]  /*12f0*/  BSYNC B1 ;  /* 0x0000000000017941 */ /* 0x000fea0003800000 */
.L_x_9930:
        /* <DEDUP_REMOVED lines=25> */
[----:B------:R-:W-:Y:S05]  /*1490*/  CALL.REL.NOINC `($__internal_213_$__cuda_sm20_rcp_rn_f32_slowpath) ;  /* 0x0000007c000c7944 */ /* 0x000fea0003c00000 */
[----:B------:R-:W-:Y:S05]  /*14a0*/  BRA `(.L_x_9935) ;  /* 0x0000000000107947 */ /* 0x000fea0003800000 */
.L_x_9934:
[----:B------:R-:W0:Y:S02]  /*14b0*/  MUFU.RCP R0, R47 ;  /* 0x0000002f00007308 */ /* 0x000e240000001000 */
[----:B0-----:R-:W-:-:S04]  /*14c0*/  FFMA R15, R47, R0, -1 ;  /* 0xbf8000002f0f7423 */ /* 0x001fc80000000000 */
[----:B------:R-:W-:-:S04]  /*14d0*/  FADD.FTZ R15, -R15, -RZ ;  /* 0x800000ff0f0f7221 */ /* 0x000fc80000010100 */
[----:B------:R-:W-:-:S07]  /*14e0*/  FFMA R0, R0, R15, R0 ;  /* 0x0000000f00007223 */ /* 0x000fce0000000000 */
.L_x_9935:
[----:B------:R-:W-:Y:S05]  /*14f0*/  BSYNC B1 ;  /* 0x0000000000017941 */ /* 0x000fea0003800000 */
.L_x_9933:
        /* <DEDUP_REMOVED lines=20> */
[----:B------:R-:W-:Y:S05]  /*1640*/  CALL.REL.NOINC `($__internal_213_$__cuda_sm20_rcp_rn_f32_slowpath) ;  /* 0x0000007800a07944 */ /* 0x000fea0003c00000 */
[----:B------:R-:W-:Y:S05]  /*1650*/  BRA `(.L_x_9938) ;  /* 0x0000000000107947 */ /* 0x000fea0003800000 */
.L_x_9937:
[----:B------:R-:W0:Y:S02]  /*1660*/  MUFU.RCP R0, R23 ;  /* 0x0000001700007308 */ /* 0x000e240000001000 */
[----:B0-----:R-:W-:-:S04]  /*1670*/  FFMA R16, R23, R0, -1 ;  /* 0xbf80000017107423 */ /* 0x001fc80000000000 */
[----:B------:R-:W-:-:S04]  /*1680*/  FADD.FTZ R19, -R16, -RZ ;  /* 0x800000ff10137221 */ /* 0x000fc80000010100 */
[----:B------:R-:W-:-:S07]  /*1690*/  FFMA R0, R0, R19, R0 ;  /* 0x0000001300007223 */ /* 0x000fce0000000000 */
.L_x_9938:
[----:B------:R-:W-:Y:S05]  /*16a0*/  BSYNC B1 ;  /* 0x0000000000017941 */ /* 0x000fea0003800000 */
.L_x_9936:
        /* <DEDUP_REMOVED lines=27> */
.L_x_9940:
[----:B------:R-:W0:Y:S02]  /*1860*/  MUFU.RCP R0, R47 ;  /* 0x0000002f00007308 */ /* 0x000e240000001000 */
[----:B0-----:R-:W-:-:S04]  /*1870*/  FFMA R15, R47, R0, -1 ;  /* 0xbf8000002f0f7423 */ /* 0x001fc80000000000 */
[----:B------:R-:W-:-:S04]  /*1880*/  FADD.FTZ R15, -R15, -RZ ;  /* 0x800000ff0f0f7221 */ /* 0x000fc80000010100 */
[----:B------:R-:W-:-:S07]  /*1890*/  FFMA R0, R0, R15, R0 ;  /* 0x0000000f00007223 */ /* 0x000fce0000000000 */
.L_x_9941:
[----:B------:R-:W-:Y:S05]  /*18a0*/  BSYNC B1 ;  /* 0x0000000000017941 */ /* 0x000fea0003800000 */
.L_x_9939:
        /* <DEDUP_REMOVED lines=20> */
[----:B------:R-:W-:Y:S05]  /*19f0*/  CALL.REL.NOINC `($__internal_213_$__cuda_sm20_rcp_rn_f32_slowpath) ;  /* 0x0000007400b47944 */ /* 0x000fea0003c00000 */
[----:B------:R-:W-:Y:S05]  /*1a00*/  BRA `(.L_x_9944) ;  /* 0x0000000000107947 */ /* 0x000fea0003800000 */
.L_x_9943:
[----:B------:R-:W0:Y:S02]  /*1a10*/  MUFU.RCP R0, R47 ;  /* 0x0000002f00007308 */ /* 0x000e240000001000 */
[----:B0-----:R-:W-:-:S04]  /*1a20*/  FFMA R23, R47, R0, -1 ;  /* 0xbf8000002f177423 */ /* 0x001fc80000000000 */
[----:B------:R-:W-:-:S04]  /*1a30*/  FADD.FTZ R23, -R23, -RZ ;  /* 0x800000ff17177221 */ /* 0x000fc80000010100 */
[----:B------:R-:W-:-:S07]  /*1a40*/  FFMA R0, R0, R23, R0 ;  /* 0x0000001700007223 */ /* 0x000fce0000000000 */
.L_x_9944:
[----:B------:R-:W-:Y:S05]  /*1a50*/  BSYNC B1 ;  /* 0x0000000000017941 */ /* 0x000fea0003800000 */
.L_x_9942:
        /* <DEDUP_REMOVED lines=25> */
[----:B------:R-:W-:Y:S05]  /*1bf0*/  CALL.REL.NOINC `($__internal_213_$__cuda_sm20_rcp_rn_f32_slowpath) ;  /* 0x0000007400347944 */ /* 0x000fea0003c00000 */
[----:B------:R-:W-:Y:S05]  /*1c00*/  BRA `(.L_x_9947) ;  /* 0x0000000000107947 */ /* 0x000fea0003800000 */
.L_x_9946:
[----:B------:R-:W0:Y:S02]  /*1c10*/  MUFU.RCP R0, R47 ;  /* 0x0000002f00007308 */ /* 0x000e240000001000 */
[----:B0-----:R-:W-:-:S04]  /*1c20*/  FFMA R22, R47, R0, -1 ;  /* 0xbf8000002f167423 */ /* 0x001fc80000000000 */
[----:B------:R-:W-:-:S04]  /*1c30*/  FADD.FTZ R23, -R22, -RZ ;  /* 0x800000ff16177221 */ /* 0x000fc80000010100 */
[----:B------:R-:W-:-:S07]  /*1c40*/  FFMA R0, R0, R23, R0 ;  /* 0x0000001700007223 */ /* 0x000fce0000000000 */
.L_x_9947:
[----:B------:R-:W-:Y:S05]  /*1c50*/  BSYNC B1 ;  /* 0x0000000000017941 */ /* 0x000fea0003800000 */
.L_x_9945:
        /* <DEDUP_REMOVED lines=36> */
[----:B------:R-:W-:-:S05]  /*1ea0*/  F2FP.F16.F32.PACK_AB R15, R18, R40 ;  /* 0x00000028120f723e */ /* 0x000fca00000000ff */
[----:B------:R0:W-:Y:S02]  /*1eb0*/  STG.E desc[UR10][R36.64], R15 ;  /* 0x0000000f24007986 */ /* 0x0001e4000c10190a */
.L_x_9949:
[----:B------:R-:W-:Y:S05]  /*1ec0*/  BSYNC B0 ;  /* 0x0000000000007941 */ /* 0x000fea0003800000 */
.L_x_9948:
        /* <DEDUP_REMOVED lines=10> */
[----:B------:R-:W-:-:S05]  /*1f70*/  F2FP.F16.F32.PACK_AB R15, R54, R16 ;  /* 0x00000010360f723e */ /* 0x000fca00000000ff */
[----:B------:R1:W-:Y:S02]  /*1f80*/  STG.E desc[UR10][R36.64], R15 ;  /* 0x0000000f24007986 */ /* 0x0003e4000c10190a */
.L_x_9951:
[----:B------:R-:W-:Y:S05]  /*1f90*/  BSYNC B0 ;  /* 0x0000000000007941 */ /* 0x000fea0003800000 */
.L_x_9950:
        /* <DEDUP_REMOVED lines=16> */
.L_x_9953:
[----:B------:R-:W-:Y:S05]  /*20a0*/  BSYNC B0 ;  /* 0x0000000000007941 */ /* 0x000fea0003800000 */
.L_x_9952:
[-C--:B01----:R-:W-:Y:S01]  /*20b0*/  FMUL R36, R19, R9.reuse ;  /* 0x0000000913247220 */ /* 0x083fe20000400000 */
[----:B------:R-:W-:Y:S01]  /*20c0*/  FMUL R37, R42, R9 ;  /* 0x000000092a257220 */ /* 0x000fe20000400000 */
[----:B------:R-:W-:Y:S01]  /*20d0*/  BSSY B0, `(.L_x_9954) ;  /* 0x0000015000007945 */ /* 0x000fe20003800000 */
[----:B--2---:R-:W-:Y:S02]  /*20e0*/  F2FP.F16.F32.PACK_AB R15, R16, R40 ;  /* 0x00000028100f723e */ /* 0x004fe400000000ff */
[----:B------:R-:W-:Y:S02]  /*20f0*/  F2FP.F16.F32.PACK_AB R16, R54, R18 ;  /* 0x000000123610723e */ /* 0x000fe400000000ff */
[----:B------:R-:W-:Y:S02]  /*2100*/  FMNMX R46, |R17|, R50, !PT ;  /* 0x00000032112e7209 */ /* 0x000fe40007800200 */
[----:B------:R-:W-:Y:S02]  /*2110*/  IADD3 R33, P4, R34, R56, RZ ;  /* 0x0000003822217210 */ /* 0x000fe40007f9e0ff */
[----:B------:R-:W-:-:S02]  /*2120*/  ISETP.LT.U32.AND P1, PT, R52, R7, !P1 ;  /* 0x000000073400720c */ /* 0x000fc40004f21070 */
[----:B------:R-:W-:Y:S02]  /*2130*/  F2FP.F16.F32.PACK_AB R17, R36, R55 ;  /* 0x000000372411723e */ /* 0x000fe400000000ff */
[----:B------:R-:W-:Y:S01]  /*2140*/  F2FP.F16.F32.PACK_AB R18, R37, R53 ;  /* 0x000000352512723e */ /* 0x000fe200000000ff */
[----:B------:R-:W-:Y:S08]  /*2150*/  @P2 BRA `(.L_x_9955) ;  /* 0x0000000000302947 */ /* 0x000ff00003800000 */
        /* <DEDUP_REMOVED lines=12> */
.L_x_9955:
[----:B------:R-:W-:Y:S05]  /*2220*/  BSYNC B0 ;  /* 0x0000000000007941 */ /* 0x000fea0003800000 */
.L_x_9954:
        /* <DEDUP_REMOVED lines=25> */
.L_x_9957:
[----:B------:R-:W-:Y:S05]  /*23c0*/  BSYNC B0 ;  /* 0x0000000000007941 */ /* 0x000fea0003800000 */
.L_x_9956:
        /* <DEDUP_REMOVED lines=51> */
.L_x_9959:
[----:B------:R-:W-:Y:S05]  /*2700*/  BSYNC B0 ;  /* 0x0000000000007941 */ /* 0x000fea0003800000 */
.L_x_9958:
[----:B------:R-:W-:Y:S01]  /*2710*/  BSSY B1, `(.L_x_9960) ;  /* 0x000000c000017945 */ /* 0x000fe20003800000 */
[----:B------:R-:W-:Y:S02]  /*2720*/  FMNMX R42, |R42|, R46, !PT ;  /* 0x0000002e2a2a7209 */ /* 0x000fe40007800200 */
[----:B0-----:R-:W-:Y:S01]  /*2730*/  IADD3.X R38, RZ, R26, RZ, P3, !PT ;  /* 0x0000001aff267210 */ /* 0x001fe20001ffe4ff */
[----:B------:R-:W-:Y:S06]  /*2740*/  @P2 BRA `(.L_x_9961) ;  /* 0x0000000000102947 */ /* 0x000fec0003800000 */
[----:B------:R-:W-:Y:S01]  /*2750*/  IMAD.MOV.U32 R0, RZ, RZ, R47 ;  /* 0x000000ffff007224 */ /* 0x000fe200078e002f */
[----:B------:R-:W-:-:S07]  /*2760*/  MOV R34, 0x2780 ;  /* 0x0000278000227802 */ /* 0x000fce0000000f00 */
[----:B-----5:R-:W-:Y:S05]  /*2770*/  CALL.REL.NOINC `($__internal_213_$__cuda_sm20_rcp_rn_f32_slowpath) ;  /* 0x0000006800547944 */ /* 0x020fea0003c00000 */
[----:B------:R-:W-:Y:S05]  /*2780*/  BRA `(.L_x_9962) ;  /* 0x0000000000107947 */ /* 0x000fea0003800000 */
.L_x_9961:
[----:B------:R-:W0:Y:S02]  /*2790*/  MUFU.RCP R0, R47 ;  /* 0x0000002f00007308 */ /* 0x000e240000001000 */
[----:B0-----:R-:W-:-:S04]  /*27a0*/  FFMA R22, R47, R0, -1 ;  /* 0xbf8000002f167423 */ /* 0x001fc80000000000 */
[----:B------:R-:W-:-:S04]  /*27b0*/  FADD.FTZ R23, -R22, -RZ ;  /* 0x800000ff16177221 */ /* 0x000fc80000010100 */
[----:B------:R-:W-:-:S07]  /*27c0*/  FFMA R0, R0, R23, R0 ;  /* 0x0000001700007223 */ /* 0x000fce0000000000 */
.L_x_9962:
[----:B------:R-:W-:Y:S05]  /*27d0*/  BSYNC B1 ;  /* 0x0000000000017941 */ /* 0x000fea0003800000 */
.L_x_9960:
        /* <DEDUP_REMOVED lines=25> */
[----:B-----5:R-:W-:Y:S05]  /*2970*/  CALL.REL.NOINC `($__internal_213_$__cuda_sm20_rcp_rn_f32_slowpath) ;  /* 0x0000006400d47944 */ /* 0x020fea0003c00000 */
[----:B------:R-:W-:Y:S05]  /*2980*/  BRA `(.L_x_9965) ;  /* 0x0000000000107947 */ /* 0x000fea0003800000 */
.L_x_9964:
[----:B------:R-:W0:Y:S02]  /*2990*/  MUFU.RCP R0, R53 ;  /* 0x0000003500007308 */ /* 0x000e240000001000 */
[----:B0-----:R-:W-:-:S04]  /*29a0*/  FFMA R22, R53, R0, -1 ;  /* 0xbf80000035167423 */ /* 0x001fc80000000000 */
[----:B------:R-:W-:-:S04]  /*29b0*/  FADD.FTZ R47, -R22, -RZ ;  /* 0x800000ff162f7221 */ /* 0x000fc80000010100 */
[----:B------:R-:W-:-:S07]  /*29c0*/  FFMA R0, R0, R47, R0 ;  /* 0x0000002f00007223 */ /* 0x000fce0000000000 */
.L_x_9965:
[----:B------:R-:W-:Y:S05]  /*29d0*/  BSYNC B1 ;  /* 0x0000000000017941 */ /* 0x000fea0003800000 */
.L_x_9963:
        /* <DEDUP_REMOVED lines=20> */
[----:B-----5:R-:W-:Y:S05]  /*2b20*/  CALL.REL.NOINC `($__internal_213_$__cuda_sm20_rcp_rn_f32_slowpath) ;  /* 0x0000006400687944 */ /* 0x020fea0003c00000 */
[----:B------:R-:W-:Y:S05]  /*2b30*/  BRA `(.L_x_9968) ;  /* 0x0000000000107947 */ /* 0x000fea0003800000 */
.L_x_9967:
[----:B------:R-:W0:Y:S02]  /*2b40*/  MUFU.RCP R0, R53 ;  /* 0x0000003500007308 */ /* 0x000e240000001000 */
[----:B0-----:R-:W-:-:S04]  /*2b50*/  FFMA R23, R53, R0, -1 ;  /* 0xbf80000035177423 */ /* 0x001fc80000000000 */
[----:B------:R-:W-:-:S04]  /*2b60*/  FADD.FTZ R23, -R23, -RZ ;  /* 0x800000ff17177221 */ /* 0x000fc80000010100 */
[----:B------:R-:W-:-:S07]  /*2b70*/  FFMA R0, R0, R23, R0 ;  /* 0x0000001700007223 */ /* 0x000fce0000000000 */
.L_x_9968:
[----:B------:R-:W-:Y:S05]  /*2b80*/  BSYNC B1 ;  /* 0x0000000000017941 */ /* 0x000fea0003800000 */
.L_x_9966:
        /* <DEDUP_REMOVED lines=25> */
[----:B-----5:R-:W-:Y:S05]  /*2d20*/  CALL.REL.NOINC `($__internal_213_$__cuda_sm20_rcp_rn_f32_slowpath) ;  /* 0x0000006000e87944 */ /* 0x020fea0003c00000 */
[----:B------:R-:W-:Y:S05]  /*2d30*/  BRA `(.L_x_9971) ;  /* 0x0000000000107947 */ /* 0x000fea0003800000 */
.L_x_9970:
[----:B------:R-:W0:Y:S02]  /*2d40*/  MUFU.RCP R0, R51 ;  /* 0x0000003300007308 */ /* 0x000e240000001000 */
[----:B0-----:R-:W-:-:S04]  /*2d50*/  FFMA R22, R51, R0, -1 ;  /* 0xbf80000033167423 */ /* 0x001fc80000000000 */
[----:B------:R-:W-:-:S04]  /*2d60*/  FADD.FTZ R27, -R22, -RZ ;  /* 0x800000ff161b7221 */ /* 0x000fc80000010100 */
[----:B------:R-:W-:-:S07]  /*2d70*/  FFMA R0, R0, R27, R0 ;  /* 0x0000001b00007223 */ /* 0x000fce0000000000 */
.L_x_9971:
[----:B------:R-:W-:Y:S05]  /*2d80*/  BSYNC B1 ;  /* 0x0000000000017941 */ /* 0x000fea0003800000 */
.L_x_9969:
        /* <DEDUP_REMOVED lines=20> */
[----:B-----5:R-:W-:Y:S05]  /*2ed0*/  CALL.REL.NOINC `($__internal_213_$__cuda_sm20_rcp_rn_f32_slowpath) ;  /* 0x00000060007c7944 */ /* 0x020fea0003c00000 */
[----:B------:R-:W-:Y:S05]  /*2ee0*/  BRA `(.L_x_9974) ;  /* 0x0000000000107947 */ /* 0x000fea0003800000 */
.L_x_9973:
[----:B------:R-:W0:Y:S02]  /*2ef0*/  MUFU.RCP R0, R51 ;  /* 0x0000003300007308 */ /* 0x000e240000001000 */
[----:B0-----:R-:W-:-:S04]  /*2f00*/  FFMA R23, R51, R0, -1 ;  /* 0xbf80000033177423 */ /* 0x001fc80000000000 */
[----:B------:R-:W-:-:S04]  /*2f10*/  FADD.FTZ R23, -R23, -RZ ;  /* 0x800000ff17177221 */ /* 0x000fc80000010100 */
[----:B------:R-:W-:-:S07]  /*2f20*/  FFMA R0, R0, R23, R0 ;  /* 0x0000001700007223 */ /* 0x000fce0000000000 */
.L_x_9974:
[----:B------:R-:W-:Y:S05]  /*2f30*/  BSYNC B1 ;  /* 0x0000000000017941 */ /* 0x000fea0003800000 */
.L_x_9972:
        /* <DEDUP_REMOVED lines=27> */
.L_x_9976:
[----:B------:R-:W0:Y:S02]  /*30f0*/  MUFU.RCP R0, R53 ;  /* 0x0000003500007308 */ /* 0x000e240000001000 */
[----:B0-----:R-:W-:-:S04]  /*3100*/  FFMA R22, R53, R0, -1 ;  /* 0xbf80000035167423 */ /* 0x001fc80000000000 */
[----:B------:R-:W-:-:S04]  /*3110*/  FADD.FTZ R47, -R22, -RZ ;  /* 0x800000ff162f7221 */ /* 0x000fc80000010100 */
[----:B------:R-:W-:-:S07]  /*3120*/  FFMA R0, R0, R47, R0 ;  /* 0x0000002f00007223 */ /* 0x000fce0000000000 */
.L_x_9977:
[----:B------:R-:W-:Y:S05]  /*3130*/  BSYNC B1 ;  /* 0x0000000000017941 */ /* 0x000fea0003800000 */
.L_x_9975:
        /* <DEDUP_REMOVED lines=20> */
[----:B-----5:R-:W-:Y:S05]  /*3280*/  CALL.REL.NOINC `($__internal_213_$__cuda_sm20_rcp_rn_f32_slowpath) ;  /* 0x0000005c00907944 */ /* 0x020fea0003c00000 */
[----:B------:R-:W-:Y:S05]  /*3290*/  BRA `(.L_x_9980) ;  /* 0x0000000000107947 */ /* 0x000fea0003800000 */
.L_x_9979:
[----:B------:R-:W0:Y:S02]  /*32a0*/  MUFU.RCP R0, R53 ;  /* 0x0000003500007308 */ /* 0x000e240000001000 */
[----:B0-----:R-:W-:-:S04]  /*32b0*/  FFMA R34, R53, R0, -1 ;  /* 0xbf80000035227423 */ /* 0x001fc80000000000 */
[----:B------:R-:W-:-:S04]  /*32c0*/  FADD.FTZ R47, -R34, -RZ ;  /* 0x800000ff222f7221 */ /* 0x000fc80000010100 */
[----:B------:R-:W-:-:S07]  /*32d0*/  FFMA R0, R0, R47, R0 ;  /* 0x0000002f00007223 */ /* 0x000fce0000000000 */
.L_x_9980:
[----:B------:R-:W-:Y:S05]  /*32e0*/  BSYNC B1 ;  /* 0x0000000000017941 */ /* 0x000fea0003800000 */
.L_x_9978:
        /* <DEDUP_REMOVED lines=27> */
.L_x_9982:
[----:B------:R-:W0:Y:S02]  /*34a0*/  MUFU.RCP R0, R51 ;  /* 0x0000003300007308 */ /* 0x000e240000001000 */
[----:B0-----:R-:W-:-:S04]  /*34b0*/  FFMA R34, R51, R0, -1 ;  /* 0xbf80000033227423 */ /* 0x001fc80000000000 */
[----:B------:R-:W-:-:S04]  /*34c0*/  FADD.FTZ R47, -R34, -RZ ;  /* 0x800000ff222f7221 */ /* 0x000fc80000010100 */
[----:B------:R-:W-:-:S07]  /*34d0*/  FFMA R0, R0, R47, R0 ;  /* 0x0000002f00007223 */ /* 0x000fce0000000000 */
.L_x_9983:
[----:B------:R-:W-:Y:S05]  /*34e0*/  BSYNC B1 ;  /* 0x0000000000017941 */ /* 0x000fea0003800000 */
.L_x_9981:
        /* <DEDUP_REMOVED lines=28> */
[----:B------:R-:W-:Y:S02]  /*36b0*/  F2FP.F16.F32.PACK_AB R22, R41, R54 ;  /* 0x000000362916723e */ /* 0x000fe400000000ff */
[----:B------:R-:W-:Y:S02]  /*36c0*/  VIADD R52, R0, 0x1800000 ;  /* 0x0180000000347836 */ /* 0x000fe40000000000 */
[----:B------:R-:W-:-:S03]  /*36d0*/  F2FP.F16.F32.PACK_AB R23, R42, R51 ;  /* 0x000000332a17723e */ /* 0x000fc600000000ff */
[----:B------:R-:W-:Y:S01]  /*36e0*/  LOP3.LUT R47, R52, 0x7f800000, RZ, 0xc0, !PT ;  /* 0x7f800000342f7812 */ /* 0x000fe200078ec0ff */
        /* <DEDUP_REMOVED lines=8> */
.L_x_9985:
[----:B------:R-:W-:Y:S05]  /*3770*/  BSYNC B0 ;  /* 0x0000000000007941 */ /* 0x000fea0003800000 */
.L_x_9984:
        /* <DEDUP_REMOVED lines=9> */
[----:B------:R-:W-:Y:S02]  /*3810*/  F2FP.F16.F32.PACK_AB R41, R42, R41 ;  /* 0x000000292a29723e */ /* 0x000fe400000000ff */
[----:B------:R-:W-:-:S05]  /*3820*/  LEA.HI.X R53, R51, R53, R54, 0x2, P2 ;  /* 0x0000003533357211 */ /* 0x000fca00010f1436 */
[----:B------:R2:W-:Y:S04]  /*3830*/  STG.E desc[UR10][R52.64], R41 ;  /* 0x0000002934007986 */ /* 0x0005e8000c10190a */
.L_x_9987:
[----:B------:R-:W-:Y:S05]  /*3840*/  BSYNC B0 ;  /* 0x0000000000007941 */ /* 0x000fea0003800000 */
.L_x_9986:
        /* <DEDUP_REMOVED lines=15> */
[----:B------:R-:W-:Y:S02]  /*3940*/  F2FP.F16.F32.PACK_AB R27, R54, R39 ;  /* 0x00000027361b723e */ /* 0x000fe400000000ff */
[----:B-1----:R-:W-:Y:S02]  /*3950*/  LOP3.LUT R41, R34, 0xfffffffe, RZ, 0xc0, !PT ;  /* 0xfffffffe22297812 */ /* 0x002fe400078ec0ff */
[----:B------:R-:W-:Y:S01]  /*3960*/  F2FP.F16.F32.PACK_AB R36, R51, R56 ;  /* 0x000000383324723e */ /* 0x000fe200000000ff */
[----:B------:R-:W-:Y:S06]  /*3970*/  @!P0 BRA `(.L_x_9989) ;  /* 0x0000000000248947 */ /* 0x000fec0003800000 */
[----:B------:R-:W-:Y:S01]  /*3980*/  ULDC.64 UR4, c[0x0][0x220] ;  /* 0x0000880000047ab9 */ /* 0x000fe20000000a00 */
[----:B------:R-:W-:Y:S02]  /*3990*/  F2FP.F16.F32.PACK_AB R39, R56, R39 ;  /* 0x000000273827723e */ /* 0x000fe400000000ff */
[----:B------:R-:W-:-:S04]  /*39a0*/  LEA R53, P4, R6, UR4, 0x6 ;  /* 0x0000000406357c11 */ /* 0x000fc8000f8830ff */
[----:B------:R-:W-:Y:S02]  /*39b0*/  IADD3 R52, P5, R53, R28, RZ ;  /* 0x0000001c35347210 */ /* 0x000fe40007fbe0ff */
[----:B------:R-:W-:Y:S02]  /*39c0*/  LEA.HI.X R53, R6, UR5, R8, 0x6, P4 ;  /* 0x0000000506357c11 */ /* 0x000fe4000a0f3408 */
[----:B------:R-:W-:Y:S02]  /*39d0*/  LEA R52, P4, R37, R52, 0x2 ;  /* 0x0000003425347211 */ /* 0x000fe400078810ff */
[----:B------:R-:W-:-:S04]  /*39e0*/  IADD3.X R53, R53, R29, RZ, P5, !PT ;  /* 0x0000001d35357210 */ /* 0x000fc80002ffe4ff */
[----:B------:R-:W-:-:S05]  /*39f0*/  LEA.HI.X R53, R37, R53, R38, 0x2, P4 ;  /* 0x0000003525357211 */ /* 0x000fca00020f1426 */
[----:B------:R0:W-:Y:S02]  /*3a00*/  STG.E desc[UR10][R52.64], R39 ;  /* 0x0000002734007986 */ /* 0x0001e4000c10190a */
.L_x_9989:
[----:B------:R-:W-:Y:S05]  /*3a10*/  BSYNC B0 ;  /* 0x0000000000007941 */ /* 0x000fea0003800000 */
.L_x_9988:
        /* <DEDUP_REMOVED lines=14> */
.L_x_9991:
[----:B------:R-:W-:Y:S05]  /*3b00*/  BSYNC B0 ;  /* 0x0000000000007941 */ /* 0x000fea0003800000 */
.L_x_9990:
        /* <DEDUP_REMOVED lines=26> */
.L_x_9993:
[----:B------:R-:W-:Y:S05]  /*3cb0*/  BSYNC B0 ;  /* 0x0000000000007941 */ /* 0x000fea0003800000 */
.L_x_9992:
        /* <DEDUP_REMOVED lines=26> */
.L_x_9995:
[----:B------:R-:W-:Y:S05]  /*3e60*/  BSYNC B0 ;  /* 0x0000000000007941 */ /* 0x000fea0003800000 */
.L_x_9994:
[----:B------:R-:W-:Y:S01]  /*3e70*/  BSSY B1, `(.L_x_9996) ;  /* 0x000000c000017945 */ /* 0x000fe20003800000 */
[----:B0-----:R-:W-:Y:S01]  /*3e80*/  FMNMX R35, |R46|, R47, !PT ;  /* 0x0000002f2e237209 */ /* 0x001fe20007800200 */
[----:B------:R-:W-:Y:S02]  /*3e90*/  VIADD R43, R3, 0x2 ;  /* 0x00000002032b7836 */ /* 0x000fe40000000000 */
[----:B------:R-:W-:Y:S05]  /*3ea0*/  @P2 BRA `(.L_x_9997) ;  /* 0x0000000000102947 */ /* 0x000fea0003800000 */
[----:B------:R-:W-:-:S07]  /*3eb0*/  MOV R34, 0x3ed0 ;  /* 0x00003ed000227802 */ /* 0x000fce0000000f00 */
[----:B-----5:R-:W-:Y:S05]  /*3ec0*/  CALL.REL.NOINC `($__internal_213_$__cuda_sm20_rcp_rn_f32_slowpath) ;  /* 0x0000005000807944 */ /* 0x020fea0003c00000 */
[----:B------:R-:W-:Y:S01]  /*3ed0*/  IMAD.MOV.U32 R47, RZ, RZ, R0 ;  /* 0x000000ffff2f7224 */ /* 0x000fe200078e0000 */
[----:B------:R-:W-:Y:S06]  /*3ee0*/  BRA `(.L_x_9998) ;  /* 0x0000000000107947 */ /* 0x000fec0003800000 */
.L_x_9997:
[----:B------:R-:W0:Y:S02]  /*3ef0*/  MUFU.RCP R47, R0 ;  /* 0x00000000002f7308 */ /* 0x000e240000001000 */
[----:B0-----:R-:W-:-:S04]  /*3f00*/  FFMA R34, R0, R47, -1 ;  /* 0xbf80000000227423 */ /* 0x001fc8000000002f */
[----:B------:R-:W-:-:S04]  /*3f10*/  FADD.FTZ R34, -R34, -RZ ;  /* 0x800000ff22227221 */ /* 0x000fc80000010100 */
[----:B------:R-:W-:-:S07]  /*3f20*/  FFMA R47, R47, R34, R47 ;  /* 0x000000222f2f7223 */ /* 0x000fce000000002f */
.L_x_9998:
[----:B------:R-:W-:Y:S05]  /*3f30*/  BSYNC B1 ;  /* 0x0000000000017941 */ /* 0x000fea0003800000 */
.L_x_9996:
        /* <DEDUP_REMOVED lines=27> */
.L_x_10000:
[----:B------:R-:W0:Y:S02]  /*40f0*/  MUFU.RCP R0, R53 ;  /* 0x0000003500007308 */ /* 0x000e240000001000 */
[----:B0-----:R-:W-:-:S04]  /*4100*/  FFMA R34, R53, R0, -1 ;  /* 0xbf80000035227423 */ /* 0x001fc80000000000 */
[----:B------:R-:W-:-:S04]  /*4110*/  FADD.FTZ R47, -R34, -RZ ;  /* 0x800000ff222f7221 */ /* 0x000fc80000010100 */
[----:B------:R-:W-:-:S07]  /*4120*/  FFMA R0, R0, R47, R0 ;  /* 0x0000002f00007223 */ /* 0x000fce0000000000 */
.L_x_10001:
[----:B------:R-:W-:Y:S05]  /*4130*/  BSYNC B1 ;  /* 0x0000000000017941 */ /* 0x000fea0003800000 */
.L_x_9999:
        /* <DEDUP_REMOVED lines=22> */
.L_x_10003:
[----:B------:R-:W0:Y:S02]  /*42a0*/  MUFU.RCP R0, R53 ;  /* 0x0000003500007308 */ /* 0x000e240000001000 */
[----:B0-----:R-:W-:-:S04]  /*42b0*/  FFMA R34, R53, R0, -1 ;  /* 0xbf80000035227423 */ /* 0x001fc80000000000 */
[----:B------:R-:W-:-:S04]  /*42c0*/  FADD.FTZ R47, -R34, -RZ ;  /* 0x800000ff222f7221 */ /* 0x000fc80000010100 */
[----:B------:R-:W-:-:S07]  /*42d0*/  FFMA R0, R0, R47, R0 ;  /* 0x0000002f00007223 */ /* 0x000fce0000000000 */
.L_x_10004:
[----:B------:R-:W-:Y:S05]  /*42e0*/  BSYNC B1 ;  /* 0x0000000000017941 */ /* 0x000fea0003800000 */
.L_x_10002:
        /* <DEDUP_REMOVED lines=27> */
.L_x_10006:
[----:B------:R-:W0:Y:S02]  /*44a0*/  MUFU.RCP R0, R53 ;  /* 0x0000003500007308 */ /* 0x000e240000001000 */
[----:B0-----:R-:W-:-:S04]  /*44b0*/  FFMA R34, R53, R0, -1 ;  /* 0xbf80000035227423 */ /* 0x001fc80000000000 */
[----:B------:R-:W-:-:S04]  /*44c0*/  FADD.FTZ R47, -R34, -RZ ;  /* 0x800000ff222f7221 */ /* 0x000fc80000010100 */
[----:B------:R-:W-:-:S07]  /*44d0*/  FFMA R0, R0, R47, R0 ;  /* 0x0000002f00007223 */ /* 0x000fce0000000000 */
.L_x_10007:
[----:B------:R-:W-:Y:S05]  /*44e0*/  BSYNC B1 ;  /* 0x0000000000017941 */ /* 0x000fea0003800000 */
.L_x_10005:
        /* <DEDUP_REMOVED lines=22> */
.L_x_10009:
[----:B------:R-:W0:Y:S02]  /*4650*/  MUFU.RCP R0, R51 ;  /* 0x0000003300007308 */ /* 0x000e240000001000 */
[----:B0-----:R-:W-:-:S04]  /*4660*/  FFMA R34, R51, R0, -1 ;  /* 0xbf80000033227423 */ /* 0x001fc80000000000 */
[----:B------:R-:W-:-:S04]  /*4670*/  FADD.FTZ R47, -R34, -RZ ;  /* 0x800000ff222f7221 */ /* 0x000fc80000010100 */
[----:B------:R-:W-:-:S07]  /*4680*/  FFMA R0, R0, R47, R0 ;  /* 0x0000002f00007223 */ /* 0x000fce0000000000 */
.L_x_10010:
[----:B------:R-:W-:Y:S05]  /*4690*/  BSYNC B1 ;  /* 0x0000000000017941 */ /* 0x000fea0003800000 */
.L_x_10008:
        /* <DEDUP_REMOVED lines=27> */
.L_x_10012:
[----:B------:R-:W0:Y:S02]  /*4850*/  MUFU.RCP R0, R53 ;  /* 0x0000003500007308 */ /* 0x000e240000001000 */
[----:B0-----:R-:W-:-:S04]  /*4860*/  FFMA R34, R53, R0, -1 ;  /* 0xbf80000035227423 */ /* 0x001fc80000000000 */
[----:B------:R-:W-:-:S04]  /*4870*/  FADD.FTZ R47, -R34, -RZ ;  /* 0x800000ff222f7221 */ /* 0x000fc80000010100 */
[----:B------:R-:W-:-:S07]  /*4880*/  FFMA R0, R0, R47, R0 ;  /* 0x0000002f00007223 */ /* 0x000fce0000000000 */
.L_x_10013:
[----:B------:R-:W-:Y:S05]  /*4890*/  BSYNC B1 ;  /* 0x0000000000017941 */ /* 0x000fea0003800000 */
.L_x_10011:
        /* <DEDUP_REMOVED lines=22> */
.L_x_10015:
[----:B------:R-:W0:Y:S02]  /*4a00*/  MUFU.RCP R0, R53 ;  /* 0x0000003500007308 */ /* 0x000e240000001000 */
[----:B0-----:R-:W-:-:S04]  /*4a10*/  FFMA R34, R53, R0, -1 ;  /* 0xbf80000035227423 */ /* 0x001fc80000000000 */
[----:B------:R-:W-:-:S04]  /*4a20*/  FADD.FTZ R47, -R34, -RZ ;  /* 0x800000ff222f7221 */ /* 0x000fc80000010100 */
[----:B------:R-:W-:-:S07]  /*4a30*/  FFMA R0, R0, R47, R0 ;  /* 0x0000002f00007223 */ /* 0x000fce0000000000 */
.L_x_10016:
[----:B------:R-:W-:Y:S05]  /*4a40*/  BSYNC B1 ;  /* 0x0000000000017941 */ /* 0x000fea0003800000 */
.L_x_10014:
        /* <DEDUP_REMOVED lines=26> */
[----:B------:R-:W-:Y:S01]  /*4bf0*/  IMAD.MOV.U32 R47, RZ, RZ, R0 ;  /* 0x000000ffff2f7224 */ /* 0x000fe200078e0000 */
[----:B------:R-:W-:Y:S06]  /*4c00*/  BRA `(.L_x_10019) ;  /* 0x0000000000107947 */ /* 0x000fec0003800000 */
.L_x_10018:
[----:B------:R-:W0:Y:S02]  /*4c10*/  MUFU.RCP R47, R52 ;  /* 0x00000034002f7308 */ /* 0x000e240000001000 */
[----:B0-----:R-:W-:-:S04]  /*4c20*/  FFMA R0, R52, R47, -1 ;  /* 0xbf80000034007423 */ /* 0x001fc8000000002f */
[----:B------:R-:W-:-:S04]  /*4c30*/  FADD.FTZ R0, -R0, -RZ ;  /* 0x800000ff00007221 */ /* 0x000fc80000010100 */
[----:B------:R-:W-:-:S07]  /*4c40*/  FFMA R47, R47, R0, R47 ;  /* 0x000000002f2f7223 */ /* 0x000fce000000002f */
.L_x_10019:
[----:B------:R-:W-:Y:S05]  /*4c50*/  BSYNC B1 ;  /* 0x0000000000017941 */ /* 0x000fea0003800000 */
.L_x_10017:
        /* <DEDUP_REMOVED lines=40> */
[----:B------:R-:W-:Y:S02]  /*4ee0*/  F2FP.F16.F32.PACK_AB R19, R53, R24 ;  /* 0x000000183513723e */ /* 0x000fe400000000ff */
[----:B------:R-:W-:-:S05]  /*4ef0*/  LEA.HI.X R35, R35, R52, R48, 0x2, P3 ;  /* 0x0000003423237211 */ /* 0x000fca00018f1430 */
[----:B------:R0:W-:Y:S04]  /*4f00*/  STG.E desc[UR10][R34.64], R19 ;  /* 0x0000001322007986 */ /* 0x0001e8000c10190a */
.L_x_10021:
[----:B------:R-:W-:Y:S05]  /*4f10*/  BSYNC B0 ;  /* 0x0000000000007941 */ /* 0x000fea0003800000 */
.L_x_10020:
        /* <DEDUP_REMOVED lines=13> */
.L_x_10023:
[----:B------:R-:W-:Y:S05]  /*4ff0*/  BSYNC B0 ;  /* 0x0000000000007941 */ /* 0x000fea0003800000 */
.L_x_10022:
[----:B01----:R-:W-:Y:S01]  /*5000*/  FMNMX R34, |R49|, R44, !PT ;  /* 0x0000002c31227209 */ /* 0x003fe20007800200 */
[----:B------:R-:W-:Y:S01]  /*5010*/  BSSY B0, `(.L_x_10024) ;  /* 0x0000019000007945 */ /* 0x000fe20003800000 */
[-C--:B------:R-:W-:Y:S01]  /*5020*/  FMUL R44, R45, R9.reuse ;  /* 0x000000092d2c7220 */ /* 0x080fe20000400000 */
[----:B------:R-:W-:Y:S01]  /*5030*/  IADD3 R19, P3, R32, R28, RZ ;  /* 0x0000001c20137210 */ /* 0x000fe20007f7e0ff */
[-C--:B------:R-:W-:Y:S01]  /*5040*/  FMUL R49, R49, R9.reuse ;  /* 0x0000000931317220 */ /* 0x080fe20000400000 */
[C---:B------:R-:W-:Y:S01]  /*5050*/  FMNMX R45, |R51|.reuse, R34, !PT ;  /* 0x00000022332d7209 */ /* 0x040fe20007800200 */
[----:B------:R-:W-:Y:S01]  /*5060*/  FMUL R51, R51, R9 ;  /* 0x0000000933337220 */ /* 0x000fe20000400000 */
[----:B------:R-:W-:Y:S02]  /*5070*/  F2FP.F16.F32.PACK_AB R24, R47, R24 ;  /* 0x000000182f18723e */ /* 0x000fe400000000ff */
[----:B------:R-:W-:Y:S01]  /*5080*/  F2FP.F16.F32.PACK_AB R20, R20, R53 ;  /* 0x000000351414723e */ /* 0x000fe200000000ff */
        /* <DEDUP_REMOVED lines=14> */
[----:B------:R-:W-:Y:S02]  /*5170*/  F2FP.F16.F32.PACK_AB R47, R49, R44 ;  /* 0x0000002c312f723e */ /* 0x000fe400000000ff */
[----:B------:R-:W-:-:S05]  /*5180*/  LEA.HI.X R35, R48, R35, R53, 0x2, P5 ;  /* 0x0000002330237211 */ /* 0x000fca00028f1435 */
[----:B------:R0:W-:Y:S04]  /*5190*/  STG.E desc[UR10][R34.64], R47 ;  /* 0x0000002f22007986 */ /* 0x0001e8000c10190a */
.L_x_10025:
[----:B------:R-:W-:Y:S05]  /*51a0*/  BSYNC B0 ;  /* 0x0000000000007941 */ /* 0x000fea0003800000 */
.L_x_10024:
[----:B------:R-:W-:Y:S01]  /*51b0*/  BSSY B0, `(.L_x_10026) ;  /* 0x0000012000007945 */ /* 0x000fe20003800000 */
[----:B------:R-:W-:Y:S01]  /*51c0*/  F2FP.F16.F32.PACK_AB R32, R51, R44 ;  /* 0x0000002c3320723e */ /* 0x000fe200000000ff */
        /* <DEDUP_REMOVED lines=13> */
[----:B------:R-:W-:Y:S02]  /*52a0*/  F2FP.F16.F32.PACK_AB R51, R34, R51 ;  /* 0x000000332233723e */ /* 0x000fe400000000ff */
[----:B------:R-:W-:-:S05]  /*52b0*/  LEA.HI.X R29, R44, R25, R26, 0x2, P0 ;  /* 0x000000192c1d7211 */ /* 0x000fca00000f141a */
[----:B------:R0:W-:Y:S04]  /*52c0*/  STG.E desc[UR10][R28.64], R51 ;  /* 0x000000331c007986 */ /* 0x0001e8000c10190a */
.L_x_10027:
[----:B------:R-:W-:Y:S05]  /*52d0*/  BSYNC B0 ;  /* 0x0000000000007941 */ /* 0x000fea0003800000 */
.L_x_10026:
[----:B------:R-:W-:Y:S01]  /*52e0*/  BSSY B1, `(.L_x_10028) ;  /* 0x000000b000017945 */ /* 0x000fe20003800000 */
[----:B------:R-:W-:Y:S02]  /*52f0*/  F2FP.F16.F32.PACK_AB R26, R34, R49 ;  /* 0x00000031221a723e */ /* 0x000fe400000000ff */
[----:B------:R-:W-:Y:S01]  /*5300*/  FMNMX R25, |R46|, R45, !PT ;  /* 0x0000002d2e197209 */ /* 0x000fe20007800200 */
[----:B------:R-:W-:Y:S06]  /*5310*/  @P2 BRA `(.L_x_10029) ;  /* 0x00000000000c2947 */ /* 0x000fec0003800000 */
[----:B------:R-:W-:-:S07]  /*5320*/  MOV R34, 0x5340 ;  /* 0x0000534000227802 */ /* 0x000fce0000000f00 */
[----:B0-----:R-:W-:Y:S05]  /*5330*/  CALL.REL.NOINC `($__internal_213_$__cuda_sm20_rcp_rn_f32_slowpath) ;  /* 0x0000003c00647944 */ /* 0x001fea0003c00000 */
[----:B------:R-:W-:Y:S05]  /*5340*/  BRA `(.L_x_10030) ;  /* 0x0000000000107947 */ /* 0x000fea0003800000 */
.L_x_10029:
[----:B0-----:R-:W0:Y:S02]  /*5350*/  MUFU.RCP R29, R0 ;  /* 0x00000000001d7308 */ /* 0x001e240000001000 */
[----:B0-----:R-:W-:-:S04]  /*5360*/  FFMA R28, R0, R29, -1 ;  /* 0xbf800000001c7423 */ /* 0x001fc8000000001d */
[----:B------:R-:W-:-:S04]  /*5370*/  FADD.FTZ R28, -R28, -RZ ;  /* 0x800000ff1c1c7221 */ /* 0x000fc80000010100 */
[----:B------:R-:W-:-:S07]  /*5380*/  FFMA R0, R29, R28, R29 ;  /* 0x0000001c1d007223 */ /* 0x000fce000000001d */
.L_x_10030:
[----:B------:R-:W-:Y:S05]  /*5390*/  BSYNC B1 ;  /* 0x0000000000017941 */ /* 0x000fea0003800000 */
.L_x_10028:
        /* <DEDUP_REMOVED lines=27> */
.L_x_10032:
[----:B------:R-:W0:Y:S02]  /*5550*/  MUFU.RCP R0, R45 ;  /* 0x0000002d00007308 */ /* 0x000e240000001000 */
[----:B0-----:R-:W-:-:S04]  /*5560*/  FFMA R21, R45, R0, -1 ;  /* 0xbf8000002d157423 */ /* 0x001fc80000000000 */
[----:B------:R-:W-:-:S04]  /*5570*/  FADD.FTZ R21, -R21, -RZ ;  /* 0x800000ff15157221 */ /* 0x000fc80000010100 */
[----:B------:R-:W-:-:S07]  /*5580*/  FFMA R0, R0, R21, R0 ;  /* 0x0000001500007223 */ /* 0x000fce0000000000 */
.L_x_10033:
[----:B------:R-:W-:Y:S05]  /*5590*/  BSYNC B1 ;  /* 0x0000000000017941 */ /* 0x000fea0003800000 */
.L_x_10031:
        /* <DEDUP_REMOVED lines=20> */
[----:B------:R-:W-:Y:S05]  /*56e0*/  CALL.REL.NOINC `($__internal_213_$__cuda_sm20_rcp_rn_f32_slowpath) ;  /* 0x0000003800787944 */ /* 0x000fea0003c00000 */
[----:B------:R-:W-:Y:S05]  /*56f0*/  BRA `(.L_x_10036) ;  /* 0x0000000000107947 */ /* 0x000fea0003800000 */
.L_x_10035:
[----:B------:R-:W0:Y:S02]  /*5700*/  MUFU.RCP R0, R47 ;  /* 0x0000002f00007308 */ /* 0x000e240000001000 */
[----:B0-----:R-:W-:-:S04]  /*5710*/  FFMA R29, R47, R0, -1 ;  /* 0xbf8000002f1d7423 */ /* 0x001fc80000000000 */
[----:B------:R-:W-:-:S04]  /*5720*/  FADD.FTZ R29, -R29, -RZ ;  /* 0x800000ff1d1d7221 */ /* 0x000fc80000010100 */
[----:B------:R-:W-:-:S07]  /*5730*/  FFMA R0, R0, R29, R0 ;  /* 0x0000001d00007223 */ /* 0x000fce0000000000 */
.L_x_10036:
[----:B------:R-:W-:Y:S05]  /*5740*/  BSYNC B1 ;  /* 0x0000000000017941 */ /* 0x000fea0003800000 */
.L_x_10034:
        /* <DEDUP_REMOVED lines=25> */
[----:B------:R-:W-:Y:S05]  /*58e0*/  CALL.REL.NOINC `($__internal_213_$__cuda_sm20_rcp_rn_f32_slowpath) ;  /* 0x0000003400f87944 */ /* 0x000fea0003c00000 */
[----:B------:R-:W-:Y:S05]  /*58f0*/  BRA `(.L_x_10039) ;  /* 0x0000000000107947 */ /* 0x000fea0003800000 */
.L_x_10038:
[----:B------:R-:W0:Y:S02]  /*5900*/  MUFU.RCP R0, R45 ;  /* 0x0000002d00007308 */ /* 0x000e240000001000 */
[----:B0-----:R-:W-:-:S04]  /*5910*/  FFMA R28, R45, R0, -1 ;  /* 0xbf8000002d1c7423 */ /* 0x001fc80000000000 */
[----:B------:R-:W-:-:S04]  /*5920*/  FADD.FTZ R29, -R28, -RZ ;  /* 0x800000ff1c1d7221 */ /* 0x000fc80000010100 */
[----:B------:R-:W-:-:S07]  /*5930*/  FFMA R0, R0, R29, R0 ;  /* 0x0000001d00007223 */ /* 0x000fce0000000000 */
.L_x_10039:
[----:B------:R-:W-:Y:S05]  /*5940*/  BSYNC B1 ;  /* 0x0000000000017941 */ /* 0x000fea0003800000 */
.L_x_10037:
        /* <DEDUP_REMOVED lines=22> */
.L_x_10041:
[----:B------:R-:W0:Y:S02]  /*5ab0*/  MUFU.RCP R0, R45 ;  /* 0x0000002d00007308 */ /* 0x000e240000001000 */
[----:B0-----:R-:W-:-:S04]  /*5ac0*/  FFMA R29, R45, R0, -1 ;  /* 0xbf8000002d1d7423 */ /* 0x001fc80000000000 */
[----:B------:R-:W-:-:S04]  /*5ad0*/  FADD.FTZ R29, -R29, -RZ ;  /* 0x800000ff1d1d7221 */ /* 0x000fc80000010100 */
[----:B------:R-:W-:-:S07]  /*5ae0*/  FFMA R0, R0, R29, R0 ;  /* 0x0000001d00007223 */ /* 0x000fce0000000000 */
.L_x_10042:
[----:B------:R-:W-:Y:S05]  /*5af0*/  BSYNC B1 ;  /* 0x0000000000017941 */ /* 0x000fea0003800000 */
.L_x_10040:
        /* <DEDUP_REMOVED lines=27> */
.L_x_10044:
[----:B------:R-:W0:Y:S02]  /*5cb0*/  MUFU.RCP R0, R47 ;  /* 0x0000002f00007308 */ /* 0x000e240000001000 */
[----:B0-----:R-:W-:-:S04]  /*5cc0*/  FFMA R28, R47, R0, -1 ;  /* 0xbf8000002f1c7423 */ /* 0x001fc80000000000 */
[----:B------:R-:W-:-:S04]  /*5cd0*/  FADD.FTZ R45, -R28, -RZ ;  /* 0x800000ff1c2d7221 */ /* 0x000fc80000010100 */
[----:B------:R-:W-:-:S07]  /*5ce0*/  FFMA R0, R0, R45, R0 ;  /* 0x0000002d00007223 */ /* 0x000fce0000000000 */
.L_x_10045:
[----:B------:R-:W-:Y:S05]  /*5cf0*/  BSYNC B1 ;  /* 0x0000000000017941 */ /* 0x000fea0003800000 */
.L_x_10043:
        /* <DEDUP_REMOVED lines=22> */
.L_x_10047:
[----:B------:R-:W0:Y:S02]  /*5e60*/  MUFU.RCP R0, R47 ;  /* 0x0000002f00007308 */ /* 0x000e240000001000 */
[----:B0-----:R-:W-:-:S04]  /*5e70*/  FFMA R29, R47, R0, -1 ;  /* 0xbf8000002f1d7423 */ /* 0x001fc80000000000 */
[----:B------:R-:W-:-:S04]  /*5e80*/  FADD.FTZ R29, -R29, -RZ ;  /* 0x800000ff1d1d7221 */ /* 0x000fc80000010100 */
[----:B------:R-:W-:-:S07]  /*5e90*/  FFMA R0, R0, R29, R0 ;  /* 0x0000001d00007223 */ /* 0x000fce0000000000 */
.L_x_10048:
[----:B------:R-:W-:Y:S05]  /*5ea0*/  BSYNC B1 ;  /* 0x0000000000017941 */ /* 0x000fea0003800000 */
.L_x_10046:
        /* <DEDUP_REMOVED lines=27> */
.L_x_10050:
[----:B------:R-:W0:Y:S02]  /*6060*/  MUFU.RCP R0, R47 ;  /* 0x0000002f00007308 */ /* 0x000e240000001000 */
[----:B0-----:R-:W-:-:S04]  /*6070*/  FFMA R28, R47, R0, -1 ;  /* 0xbf8000002f1c7423 */ /* 0x001fc80000000000 */
[----:B------:R-:W-:-:S04]  /*6080*/  FADD.FTZ R45, -R28, -RZ ;  /* 0x800000ff1c2d7221 */ /* 0x000fc80000010100 */
[----:B------:R-:W-:-:S07]  /*6090*/  FFMA R0, R0, R45, R0 ;  /* 0x0000002d00007223 */ /* 0x000fce0000000000 */
.L_x_10051:
[----:B------:R-:W-:Y:S05]  /*60a0*/  BSYNC B1 ;  /* 0x0000000000017941 */ /* 0x000fea0003800000 */
.L_x_10049:
        /* <DEDUP_REMOVED lines=20> */
.L_x_10053:
[----:B------:R-:W-:Y:S05]  /*61f0*/  BSYNC B0 ;  /* 0x0000000000007941 */ /* 0x000fea0003800000 */
.L_x_10052:
        /* <DEDUP_REMOVED lines=12> */
.L_x_10055:
[----:B------:R-:W-:Y:S05]  /*62c0*/  BSYNC B0 ;  /* 0x0000000000007941 */ /* 0x000fea0003800000 */
.L_x_10054:
        /* <DEDUP_REMOVED lines=12> */
.L_x_10057:
[----:B------:R-:W-:Y:S05]  /*6390*/  BSYNC B0 ;  /* 0x0000000000007941 */ /* 0x000fea0003800000 */
.L_x_10056:
        /* <DEDUP_REMOVED lines=14> */
.L_x_10059:
[----:B------:R-:W-:Y:S05]  /*6480*/  BSYNC B0 ;  /* 0x0000000000007941 */ /* 0x000fea0003800000 */
.L_x_10058:
        /* <DEDUP_REMOVED lines=36> */
[----:B------:R-:W-:-:S02]  /*66d0*/  F2FP.F16.F32.PACK_AB R8, R47, R48 ;  /* 0x000000302f08723e */ /* 0x000fc400000000ff */
[----:B------:R-:W-:Y:S01]  /*66e0*/  LEA R35, R29, UR4, 0x2 ;  /* 0x000000041d237c11 */ /* 0x000fe2000f8e10ff */
[----:B------:R-:W-:Y:S01]  /*66f0*/  IMAD R21, R30, UR9, RZ ;  /* 0x000000091e157c24 */ /* 0x000fe2000f8e02ff */
[----:B------:R-:W-:Y:S02]  /*6700*/  LOP3.LUT R47, R28, 0x1f, RZ, 0xc0, !PT ;  /* 0x0000001f1c2f7812 */ /* 0x000fe400078ec0ff */
[----:B------:R-:W-:Y:S01]  /*6710*/  FMNMX R6, |R39|, R6, !PT ;  /* 0x0000000627067209 */ /* 0x000fe20007800200 */
[----:B------:R-:W-:Y:S01]  /*6720*/  IMAD R43, R31, UR5, R21 ;  /* 0x000000051f2b7c24 */ /* 0x000fe2000f8e0215 */
[----:B0-----:R-:W-:Y:S01]  /*6730*/  LEA R15, R7, UR4, 0x2 ;  /* 0x00000004070f7c11 */ /* 0x001fe2000f8e10ff */
[----:B------:R-:W-:Y:S01]  /*6740*/  IMAD.WIDE.U32 R30, R30, UR5, RZ ;  /* 0x000000051e1e7c25 */ /* 0x000fe2000f8e00ff */
[----:B------:R-:W-:Y:S02]  /*6750*/  F2FP.F16.F32.PACK_AB R46, R49, R46 ;  /* 0x0000002e312e723e */ /* 0x000fe400000000ff */
        /* <DEDUP_REMOVED lines=20> */
[----:B------:R-:W-:Y:S01]  /*68a0*/  F2FP.F16.F32.PACK_AB R42, R45, R42 ;  /* 0x0000002a2d2a723e */ /* 0x000fe200000000ff */
[----:B------:R1:W-:Y:S01]  /*68b0*/  STS [R35], R46 ;  /* 0x0000002e23007388 */ /* 0x0003e20000000800 */
[----:B------:R-:W-:Y:S02]  /*68c0*/  F2FP.F16.F32.PACK_AB R0, R0, R41 ;  /* 0x000000290000723e */ /* 0x000fe400000000ff */
        /* <DEDUP_REMOVED lines=26> */
.L_x_10064:
        /* <DEDUP_REMOVED lines=51> */
.L_x_10063:
[----:B------:R-:W-:Y:S05]  /*6da0*/  BSYNC B1 ;  /* 0x0000000000017941 */ /* 0x000fea0003800000 */
.L_x_10062:
        /* <DEDUP_REMOVED lines=15> */
.L_x_10066:
[----:B------:R-:W-:Y:S05]  /*6ea0*/  BSYNC B1 ;  /* 0x0000000000017941 */ /* 0x000fea0003800000 */
.L_x_10065:
        /* <DEDUP_REMOVED lines=25> */
.L_x_10061:
[----:B------:R-:W-:Y:S05]  /*7040*/  BSYNC B0 ;  /* 0x0000000000007941 */ /* 0x000fea0003800000 */
.L_x_10060:
        /* <DEDUP_REMOVED lines=21> */
.L_x_10071:
        /* <DEDUP_REMOVED lines=51> */
.L_x_10070:
[----:B------:R-:W-:Y:S05]  /*74d0*/  BSYNC B1 ;  /* 0x0000000000017941 */ /* 0x000fea0003800000 */
.L_x_10069:
        /* <DEDUP_REMOVED lines=15> */
.L_x_10073:
[----:B------:R-:W-:Y:S05]  /*75d0*/  BSYNC B1 ;  /* 0x0000000000017941 */ /* 0x000fea0003800000 */
.L_x_10072:
        /* <DEDUP_REMOVED lines=25> */
.L_x_10068:
[----:B------:R-:W-:Y:S05]  /*7770*/  BSYNC B0 ;  /* 0x0000000000007941 */ /* 0x000fea0003800000 */
.L_x_10067:
        /* <DEDUP_REMOVED lines=32> */
.L_x_10078:
        /* <DEDUP_REMOVED lines=51> */
.L_x_10077:
[----:B------:R-:W-:Y:S05]  /*7cb0*/  BSYNC B1 ;  /* 0x0000000000017941 */ /* 0x000fea0003800000 */
.L_x_10076:
        /* <DEDUP_REMOVED lines=15> */
.L_x_10080:
[----:B------:R-:W-:Y:S05]  /*7db0*/  BSYNC B1 ;  /* 0x0000000000017941 */ /* 0x000fea0003800000 */
.L_x_10079:
        /* <DEDUP_REMOVED lines=25> */
.L_x_10075:
[----:B------:R-:W-:Y:S05]  /*7f50*/  BSYNC B0 ;  /* 0x0000000000007941 */ /* 0x000fea0003800000 */
.L_x_10074:
        /* <DEDUP_REMOVED lines=23> */
.L_x_10086:
        /* <DEDUP_REMOVED lines=53> */
.L_x_10085:
[----:B------:R-:W-:-:S07]  /*8420*/  IADD3 R8, R18, 0x5, RZ ;  /* 0x0000000512087810 */ /* 0x000fce0007ffe0ff */
.L_x_10084:
[----:B------:R-:W-:Y:S05]  /*8430*/  BSYNC B1 ;  /* 0x0000000000017941 */ /* 0x000fea0003800000 */
.L_x_10083:
        /* <DEDUP_REMOVED lines=16> */
.L_x_10088:
[----:B------:R-:W-:Y:S05]  /*8540*/  BSYNC B1 ;  /* 0x0000000000017941 */ /* 0x000fea0003800000 */
.L_x_10087:
        /* <DEDUP_REMOVED lines=25> */
.L_x_10082:
[----:B------:R-:W-:Y:S05]  /*86e0*/  BSYNC B0 ;  /* 0x0000000000007941 */ /* 0x000fea0003800000 */
.L_x_10081:
        /* <DEDUP_REMOVED lines=41> */
.L_x_10099:
[----:B-1----:R-:W-:-:S07]  /*8980*/  FMNMX R3, R4, R5, !PT ;  /* 0x0000000504037209 */ /* 0x002fce0007800000 */
.L_x_10091:
[----:B------:R-:W-:Y:S05]  /*8990*/  BSYNC B0 ;  /* 0x0000000000007941 */ /* 0x000fea0003800000 */
.L_x_10090:
[----:B------:R-:W-:Y:S01]  /*89a0*/  ISETP.NE.AND P0, PT, R2, RZ, PT ;  /* 0x000000ff0200720c */ /* 0x000fe20003f05270 */
[----:B------:R-:W-:-:S12]  /*89b0*/  BSSY B0, `(.L_x_10089) ;  /* 0x0000004000007945 */ /* 0x000fd80003800000 */
[----:B------:R-:W-:Y:S05]  /*89c0*/  @P0 BRA `(.L_x_10093) ;  /* 0x0000000000080947 */ /* 0x000fea0003800000 */
[----:B0-----:R-:W0:Y:S02]  /*89d0*/  LDC.64 R4, c[0x0][0x238] ;  /* 0x00008e00ff047b82 */ /* 0x001e240000000a00 */
[----:B0-----:R1:W-:Y:S02]  /*89e0*/  REDG.E.MAX.S32.STRONG.GPU desc[UR10][R4.64], R3 ;  /* 0x000000030400798e */ /* 0x0013e4000d10e38a */
.L_x_10093:
[----:B------:R-:W-:Y:S05]  /*89f0*/  BSYNC B0 ;  /* 0x0000000000007941 */ /* 0x000fea0003800000 */
.L_x_10089:
        /* <DEDUP_REMOVED lines=12> */
[----:B01-34-:R-:W-:Y:S05]  /*8ac0*/  CALL.REL.NOINC `($__internal_213_$__cuda_sm20_rcp_rn_f32_slowpath) ;  /* 0x0000000400807944 */ /* 0x01bfea0003c00000 */
[----:B------:R-:W-:Y:S05]  /*8ad0*/  BRA `(.L_x_10095) ;  /* 0x0000000000107947 */ /* 0x000fea0003800000 */
.L_x_10094:
[----:B------:R-:W2:Y:S02]  /*8ae0*/  MUFU.RCP R0, R9 ;  /* 0x0000000900007308 */ /* 0x000ea40000001000 */
[----:B--2---:R-:W-:-:S04]  /*8af0*/  FFMA R2, R0, R9, -1 ;  /* 0xbf80000000027423 */ /* 0x004fc80000000009 */
[----:B01----:R-:W-:-:S04]  /*8b00*/  FADD.FTZ R3, -R2, -RZ ;  /* 0x800000ff02037221 */ /* 0x003fc80000010100 */
[----:B------:R-:W-:-:S07]  /*8b10*/  FFMA R0, R0, R3, R0 ;  /* 0x0000000300007223 */ /* 0x000fce0000000000 */
.L_x_10095:
[----:B------:R-:W0:Y:S02]  /*8b20*/  LDC.64 R2, c[0x0][0x240] ;  /* 0x00009000ff027b82 */ /* 0x000e240000000a00 */
[----:B0-----:R-:W-:Y:S01]  /*8b30*/  STG.E desc[UR10][R2.64], R0 ;  /* 0x0000000002007986 */ /* 0x001fe2000c10190a */
[----:B------:R-:W-:Y:S05]  /*8b40*/  EXIT ;  /* 0x000000000000794d */ /* 0x000fea0003800000 */
.L_x_10092:
[----:B------:R-:W-:Y:S01]  /*8b50*/  HFMA2.MMA R11, -RZ, RZ, 0, 1.847743988037109375e-06 ;  /* 0x0000001fff0b7435 */ /* 0x000fe200000001ff */
[----:B------:R-:W-:Y:S02]  /*8b60*/  IMAD.MOV.U32 R7, RZ, RZ, 0x4 ;  /* 0x00000004ff077424 */ /* 0x000fe400078e00ff */
[----:B------:R-:W-:-:S08]  /*8b70*/  IMAD.MOV.U32 R6, RZ, RZ, -0x1 ;  /* 0xffffffffff067424 */ /* 0x000fd000078e00ff */
[----:B01-3--:R-:W-:Y:S05]  /*8b80*/  WARPSYNC.COLLECTIVE R6, `(.L_x_10096) ;  /* 0x0000000006087348 */ /* 0x00bfea0003c00000 */
[----:B-1----:R1:W2:Y:S02]  /*8b90*/  SHFL.DOWN P0, R5, R0, R7, R11 ;  /* 0x0800000700057389 */ /* 0x0022a4000000000b */
[----:B0123--:R-:W-:Y:S01]  /*8ba0*/  ENDCOLLECTIVE ;  /* 0x000000000000791b */ /* 0x00ffe20003800000 */
.L_x_10096:
[----:B------:R-:W-:Y:S01]  /*8bb0*/  HFMA2.MMA R7, -RZ, RZ, 0, 1.1920928955078125e-07 ;  /* 0x00000002ff077435 */ /* 0x000fe200000001ff */
[----:B------:R-:W-:-:S04]  /*8bc0*/  MOV R3, R5 ;  /* 0x0000000500037202 */ /* 0x000fc80000000f00 */
[----:B------:R-:W-:-:S05]  /*8bd0*/  FMNMX R3, R3, R0, !PT ;  /* 0x0000000003037209 */ /* 0x000fca0007800000 */
[----:B------:R-:W-:-:S07]  /*8be0*/  IMAD.MOV.U32 R0, RZ, RZ, R3 ;  /* 0x000000ffff007224 */ /* 0x000fce00078e0003 */
[----:B------:R-:W-:Y:S05]  /*8bf0*/  WARPSYNC.COLLECTIVE R6, `(.L_x_10097) ;  /* 0x0000000006087348 */ /* 0x000fea0003c00000 */
[----:B------:R0:W1:Y:S02]  /*8c00*/  SHFL.DOWN P0, R5, R0, R7, R11 ;  /* 0x0800000700057389 */ /* 0x000064000000000b */
[----:B01----:R-:W-:Y:S01]  /*8c10*/  ENDCOLLECTIVE ;  /* 0x000000000000791b */ /* 0x003fe20003800000 */
.L_x_10097:
[----:B------:R-:W-:Y:S02]  /*8c20*/  IMAD.MOV.U32 R7, RZ, RZ, 0x1 ;  /* 0x00000001ff077424 */ /* 0x000fe400078e00ff */
[----:B------:R-:W-:-:S05]  /*8c30*/  IMAD.MOV.U32 R4, RZ, RZ, R5 ;  /* 0x000000ffff047224 */ /* 0x000fca00078e0005 */
[----:B------:R-:W-:-:S04]  /*8c40*/  FMNMX R4, R3, R4, !PT ;  /* 0x0000000403047209 */ /* 0x000fc80007800000 */
[----:B------:R-:W-:-:S07]  /*8c50*/  MOV R0, R4 ;  /* 0x0000000400007202 */ /* 0x000fce0000000f00 */
[----:B------:R-:W-:Y:S05]  /*8c60*/  WARPSYNC.COLLECTIVE R6, `(.L_x_10098) ;  /* 0x0000000006087348 */ /* 0x000fea0003c00000 */
[----:B------:R0:W1:Y:S02]  /*8c70*/  SHFL.DOWN P0, R5, R0, R7, R11 ;  /* 0x0800000700057389 */ /* 0x000064000000000b */
[----:B01----:R-:W-:Y:S01]  /*8c80*/  ENDCOLLECTIVE ;  /* 0x000000000000791b */ /* 0x003fe20003800000 */
.L_x_10098:
[----:B------:R-:W-:Y:S05]  /*8c90*/  BRA `(.L_x_10099) ;  /* 0xfffffffc00387947 */ /* 0x000fea000383ffff */
        .weak           $__internal_212_$__cuda_sm20_div_u64
        .type           $__internal_212_$__cuda_sm20_div_u64,@function
        .size           $__internal_212_$__cuda_sm20_div_u64,($__internal_213_$__cuda_sm20_rcp_rn_f32_slowpath - $__internal_212_$__cuda_sm20_div_u64)
$__internal_212_$__cuda_sm20_div_u64:
        /* <DEDUP_REMOVED lines=66> */
[----:B------:R-:W-:Y:S06]  /*90c0*/  RET.REL.NODEC R6 `(_ZN18transformer_engine6detail43dgated_act_cast_transpose_kernel_notalignedILi2ELi2Ef6__halfS2_NS_5EmptyEXadL_ZNS_5dsiluIffEET_T0_RKS3_EEXadL_ZNS_4siluIffEES5_S6_S8_EEEEvPKT2_SC_PT3_SE_PKT1_PSF_SI_mmm) ;  /* 0xffffff6c06cc7950 */ /* 0x000fec0003c3ffff */
        .weak           $__internal_213_$__cuda_sm20_rcp_rn_f32_slowpath
        .type           $__internal_213_$__cuda_sm20_rcp_rn_f32_slowpath,@function
        .size           $__internal_213_$__cuda_sm20_rcp_rn_f32_slowpath,(.L_x_34698 - $__internal_213_$__cuda_sm20_rcp_rn_f32_slowpath)
$__internal_213_$__cuda_sm20_rcp_rn_f32_slowpath:
        /* <DEDUP_REMOVED lines=15> */
.L_x_10101:
        /* <DEDUP_REMOVED lines=33> */
.L_x_10103:
[----:B------:R-:W0:Y:S02]  /*93d0*/  MUFU.RCP R0, R0 ;  /* 0x0000000000007308 */ /* 0x000e240000001000 */
.L_x_10102:
[----:B------:R-:W-:Y:S05]  /*93e0*/  BSYNC B0 ;  /* 0x0000000000007941 */ /* 0x000fea0003800000 */
.L_x_10100:
[----:B------:R-:W-:Y:S01]  /*93f0*/  IMAD.MOV.U32 R46, RZ, RZ, R34 ;  /* 0x000000ffff2e7224 */ /* 0x000fe200078e0022 */
[----:B------:R-:W-:-:S04]  /*9400*/  MOV R47, 0x0 ;  /* 0x00000000002f7802 */ /* 0x000fc80000000f00 */
[----:B0-----:R-:W-:Y:S05]  /*9410*/  RET.REL.NODEC R46 `(_ZN18transformer_engine6detail43dgated_act_cast_transpose_kernel_notalignedILi2ELi2Ef6__halfS2_NS_5EmptyEXadL_ZNS_5dsiluIffEET_T0_RKS3_EEXadL_ZNS_4siluIffEES5_S6_S8_EEEEvPKT2_SC_PT3_SE_PKT1_PSF_SI_mmm) ;  /* 0xffffff682ef87950 */ /* 0x001fea0003c3ffff */
.L_x_10104:
        /* <DEDUP_REMOVED lines=14> */
.L_x_34698:


//--------------------- .text._ZN18transformer_engine6detail32dgated_act_cast_transpose_kernelILi2ELi2Ef6__halfS2_NS_5EmptyEXadL_ZNS_5dsiluIffEET_T0_RKS3_EEXadL_ZNS_4siluIffEES5_S6_S8_EEEEvPKT2_SC_PT3_SE_PKT1_PSF_SI_mmm --------------------------
	.section	.text._ZN18transformer_engine6detail32dgated_act_cast_transpose_kernelILi2ELi2Ef6__halfS2_NS_5EmptyEXadL_ZNS_5dsiluIffEET_T0_RKS3_EEXadL_ZNS_4siluIffEES5_S6_S8_EEEEvPKT2_SC_PT3_SE_PKT1_PSF_SI_mmm,"ax",@progbits
	.align	128
        .global         _ZN18transformer_engine6detail32dgated_act_cast_transpose_kernelILi2ELi2Ef6__halfS2_NS_5EmptyEXadL_ZNS_5dsiluIffEET_T0_RKS3_EEXadL_ZNS_4siluIffEES5_S6_S8_EEEEvPKT2_SC_PT3_SE_PKT1_PSF_SI_mmm
        .type           _ZN18transformer_engine6detail32dgated_act_cast_transpose_kernelILi2ELi2Ef6__halfS2_NS_5EmptyEXadL_ZNS_5dsiluIffEET_T0_RKS3_EEXadL_ZNS_4siluIffEES5_S6_S8_EEEEvPKT2_SC_PT3_SE_PKT1_PSF_SI_mmm,@function
        .size           _ZN18transformer_engine6detail32dgated_act_cast_transpose_kernelILi2ELi2Ef6__halfS2_NS_5EmptyEXadL_ZNS_5dsiluIffEET_T0_RKS3_EEXadL_ZNS_4siluIffEES5_S6_S8_EEEEvPKT2_SC_PT3_SE_PKT1_PSF_SI_mmm,(.L_x_34700 - _ZN18transformer_engine6detail32dgated_act_cast_transpose_kernelILi2ELi2Ef6__halfS2_NS_5EmptyEXadL_ZNS_5dsiluIffEET_T0_RKS3_EEXadL_ZNS_4siluIffEES5_S6_S8_EEEEvPKT2_SC_PT3_SE_PKT1_PSF_SI_mmm)
        .other          _ZN18transformer_engine6detail32dgated_act_cast_transpose_kernelILi2ELi2Ef6__halfS2_NS_5EmptyEXadL_ZNS_5dsiluIffEET_T0_RKS3_EEXadL_ZNS_4siluIffEES5_S6_S8_EEEEvPKT2_SC_PT3_SE_PKT1_PSF_SI_mmm,@"STO_CUDA_ENTRY STV_DEFAULT"
_ZN18transformer_engine6detail32dgated_act_cast_transpose_kernelILi2ELi2Ef6__halfS2_NS_5EmptyEXadL_ZNS_5dsiluIffEET_T0_RKS3_EEXadL_ZNS_4siluIffEES5_S6_S8_EEEEvPKT2_SC_PT3_SE_PKT1_PSF_SI_mmm:
.text._ZN18transformer_engine6detail32dgated_act_cast_transpose_kernelILi2ELi2Ef6__halfS2_NS_5EmptyEXadL_ZNS_5dsiluIffEET_T0_RKS3_EEXadL_ZNS_4siluIffEES5_S6_S8_EEEEvPKT2_SC_PT3_SE_PKT1_PSF_SI_mmm:
        /* <DEDUP_REMOVED lines=19> */
[----:B------:R-:W-:Y:S05]  /*0130*/  CALL.REL.NOINC `($__internal_214_$__cuda_sm20_div_u64) ;  /* 0x0000006000e07944 */ /* 0x000fea0003c00000 */
        /* <DEDUP_REMOVED lines=8> */
.L_x_10105:
        /* <DEDUP_REMOVED lines=22> */
.L_x_10106:
        /* <DEDUP_REMOVED lines=146> */
[----:B-----5:R-:W-:Y:S05]  /*0c40*/  CALL.REL.NOINC `($__internal_215_$__cuda_sm20_rcp_rn_f32_slowpath) ;  /* 0x0000005c002c7944 */ /* 0x020fea0003c00000 */
[----:B------:R-:W-:Y:S05]  /*0c50*/  BRA `(.L_x_10109) ;  /* 0x0000000000107947 */ /* 0x000fea0003800000 */
.L_x_10108:
[----:B------:R-:W0:Y:S02]  /*0c60*/  MUFU.RCP R59, R36 ;  /* 0x00000024003b7308 */ /* 0x000e240000001000 */
[----:B0-----:R-:W-:-:S04]  /*0c70*/  FFMA R0, R36, R59, -1 ;  /* 0xbf80000024007423 */ /* 0x001fc8000000003b */
[----:B------:R-:W-:-:S04]  /*0c80*/  FADD.FTZ R0, -R0, -RZ ;  /* 0x800000ff00007221 */ /* 0x000fc80000010100 */
[----:B------:R-:W-:-:S07]  /*0c90*/  FFMA R59, R59, R0, R59 ;  /* 0x000000003b3b7223 */ /* 0x000fce000000003b */
.L_x_10109:
[----:B------:R-:W-:Y:S05]  /*0ca0*/  BSYNC B1 ;  /* 0x0000000000017941 */ /* 0x000fea0003800000 */
.L_x_10107:
        /* <DEDUP_REMOVED lines=25> */
[----:B------:R-:W-:Y:S05]  /*0e40*/  CALL.REL.NOINC `($__internal_215_$__cuda_sm20_rcp_rn_f32_slowpath) ;  /* 0x0000005800ac7944 */ /* 0x000fea0003c00000 */
[----:B------:R-:W-:Y:S05]  /*0e50*/  BRA `(.L_x_10112) ;  /* 0x0000000000107947 */ /* 0x000fea0003800000 */
.L_x_10111:
[----:B------:R-:W0:Y:S02]  /*0e60*/  MUFU.RCP R59, R36 ;  /* 0x00000024003b7308 */ /* 0x000e240000001000 */
[----:B0-----:R-:W-:-:S04]  /*0e70*/  FFMA R0, R36, R59, -1 ;  /* 0xbf80000024007423 */ /* 0x001fc8000000003b */
[----:B------:R-:W-:-:S04]  /*0e80*/  FADD.FTZ R0, -R0, -RZ ;  /* 0x800000ff00007221 */ /* 0x000fc80000010100 */
[----:B------:R-:W-:-:S07]  /*0e90*/  FFMA R59, R59, R0, R59 ;  /* 0x000000003b3b7223 */ /* 0x000fce000000003b */
.L_x_10112:
[----:B------:R-:W-:Y:S05]  /*0ea0*/  BSYNC B1 ;  /* 0x0000000000017941 */ /* 0x000fea0003800000 */
.L_x_10110:
        /* <DEDUP_REMOVED lines=20> */
[----:B------:R-:W-:Y:S05]  /*0ff0*/  CALL.REL.NOINC `($__internal_215_$__cuda_sm20_rcp_rn_f32_slowpath) ;  /* 0x0000005800407944 */ /* 0x000fea0003c00000 */
[----:B------:R-:W-:Y:S05]  /*1000*/  BRA `(.L_x_10115) ;  /* 0x0000000000107947 */ /* 0x000fea0003800000 */
.L_x_10114:
[----:B------:R-:W0:Y:S02]  /*1010*/  MUFU.RCP R59, R28 ;  /* 0x0000001c003b7308 */ /* 0x000e240000001000 */
[----:B0-----:R-:W-:-:S04]  /*1020*/  FFMA R0, R28, R59, -1 ;  /* 0xbf8000001c007423 */ /* 0x001fc8000000003b */
[----:B------:R-:W-:-:S04]  /*1030*/  FADD.FTZ R0, -R0, -RZ ;  /* 0x800000ff00007221 */ /* 0x000fc80000010100 */
[----:B------:R-:W-:-:S07]  /*1040*/  FFMA R59, R59, R0, R59 ;  /* 0x000000003b3b7223 */ /* 0x000fce000000003b */
.L_x_10115:
[----:B------:R-:W-:Y:S05]  /*1050*/  BSYNC B1 ;  /* 0x0000000000017941 */ /* 0x000fea0003800000 */
.L_x_10113:
        /* <DEDUP_REMOVED lines=27> */
.L_x_10117:
[----:B------:R-:W0:Y:S02]  /*1210*/  MUFU.RCP R59, R28 ;  /* 0x0000001c003b7308 */ /* 0x000e240000001000 */
[----:B0-----:R-:W-:-:S04]  /*1220*/  FFMA R0, R28, R59, -1 ;  /* 0xbf8000001c007423 */ /* 0x001fc8000000003b */
[----:B------:R-:W-:-:S04]  /*1230*/  FADD.FTZ R0, -R0, -RZ ;  /* 0x800000ff00007221 */ /* 0x000fc80000010100 */
[----:B------:R-:W-:-:S07]  /*1240*/  FFMA R59, R59, R0, R59 ;  /* 0x000000003b3b7223 */ /* 0x000fce000000003b */
.L_x_10118:
[----:B------:R-:W-:Y:S05]  /*1250*/  BSYNC B1 ;  /* 0x0000000000017941 */ /* 0x000fea0003800000 */
.L_x_10116:
        /* <DEDUP_REMOVED lines=20> */
[----:B------:R-:W-:Y:S05]  /*13a0*/  CALL.REL.NOINC `($__internal_215_$__cuda_sm20_rcp_rn_f32_slowpath) ;  /* 0x0000005400547944 */ /* 0x000fea0003c00000 */
[----:B------:R-:W-:Y:S05]  /*13b0*/  BRA `(.L_x_10121) ;  /* 0x0000000000107947 */ /* 0x000fea0003800000 */
.L_x_10120:
[----:B------:R-:W0:Y:S02]  /*13c0*/  MUFU.RCP R59, R26 ;  /* 0x0000001a003b7308 */ /* 0x000e240000001000 */
[----:B0-----:R-:W-:-:S04]  /*13d0*/  FFMA R0, R26, R59, -1 ;  /* 0xbf8000001a007423 */ /* 0x001fc8000000003b */
[----:B------:R-:W-:-:S04]  /*13e0*/  FADD.FTZ R0, -R0, -RZ ;  /* 0x800000ff00007221 */ /* 0x000fc80000010100 */
[----:B------:R-:W-:-:S07]  /*13f0*/  FFMA R59, R59, R0, R59 ;  /* 0x000000003b3b7223 */ /* 0x000fce000000003b */
.L_x_10121:
[----:B------:R-:W-:Y:S05]  /*1400*/  BSYNC B1 ;  /* 0x0000000000017941 */ /* 0x000fea0003800000 */
.L_x_10119:
        /* <DEDUP_REMOVED lines=27> */
.L_x_10123:
[----:B------:R-:W0:Y:S02]  /*15c0*/  MUFU.RCP R59, R26 ;  /* 0x0000001a003b7308 */ /* 0x000e240000001000 */
[----:B0-----:R-:W-:-:S04]  /*15d0*/  FFMA R0, R26, R59, -1 ;  /* 0xbf8000001a007423 */ /* 0x001fc8000000003b */
[----:B------:R-:W-:-:S04]  /*15e0*/  FADD.FTZ R0, -R0, -RZ ;  /* 0x800000ff00007221 */ /* 0x000fc80000010100 */
[----:B------:R-:W-:-:S07]  /*15f0*/  FFMA R59, R59, R0, R59 ;  /* 0x000000003b3b7223 */ /* 0x000fce000000003b */
.L_x_10124:
[----:B------:R-:W-:Y:S05]  /*1600*/  BSYNC B1 ;  /* 0x0000000000017941 */ /* 0x000fea0003800000 */
.L_x_10122:
        /* <DEDUP_REMOVED lines=22> */
.L_x_10126:
[----:B------:R-:W0:Y:S02]  /*1770*/  MUFU.RCP R59, R26 ;  /* 0x0000001a003b7308 */ /* 0x000e240000001000 */
[----:B0-----:R-:W-:-:S04]  /*1780*/  FFMA R0, R26, R59, -1 ;  /* 0xbf8000001a007423 */ /* 0x001fc8000000003b */
[----:B------:R-:W-:-:S04]  /*1790*/  FADD.FTZ R0, -R0, -RZ ;  /* 0x800000ff00007221 */ /* 0x000fc80000010100 */
[----:B------:R-:W-:-:S07]  /*17a0*/  FFMA R59, R59, R0, R59 ;  /* 0x000000003b3b7223 */ /* 0x000fce000000003b */
.L_x_10127:
[----:B------:R-:W-:Y:S05]  /*17b0*/  BSYNC B1 ;  /* 0x0000000000017941 */ /* 0x000fea0003800000 */
.L_x_10125:
        /* <DEDUP_REMOVED lines=25> */
[----:B------:R-:W-:Y:S05]  /*1950*/  CALL.REL.NOINC `($__internal_215_$__cuda_sm20_rcp_rn_f32_slowpath) ;  /* 0x0000004c00e87944 */ /* 0x000fea0003c00000 */
[----:B------:R-:W-:Y:S01]  /*1960*/  MOV R0, R59 ;  /* 0x0000003b00007202 */ /* 0x000fe20000000f00 */
[----:B------:R-:W-:Y:S06]  /*1970*/  BRA `(.L_x_10130) ;  /* 0x0000000000107947 */ /* 0x000fec0003800000 */
.L_x_10129:
[----:B------:R-:W0:Y:S02]  /*1980*/  MUFU.RCP R0, R25 ;  /* 0x0000001900007308 */ /* 0x000e240000001000 */
[----:B0-----:R-:W-:-:S04]  /*1990*/  FFMA R21, R25, R0, -1 ;  /* 0xbf80000019157423 */ /* 0x001fc80000000000 */
[----:B------:R-:W-:-:S04]  /*19a0*/  FADD.FTZ R21, -R21, -RZ ;  /* 0x800000ff15157221 */ /* 0x000fc80000010100 */
[----:B------:R-:W-:-:S07]  /*19b0*/  FFMA R0, R0, R21, R0 ;  /* 0x0000001500007223 */ /* 0x000fce0000000000 */
.L_x_10130:
[----:B------:R-:W-:Y:S05]  /*19c0*/  BSYNC B1 ;  /* 0x0000000000017941 */ /* 0x000fea0003800000 */
.L_x_10128:
        /* <DEDUP_REMOVED lines=33> */
[----:B--2---:R-:W-:Y:S02]  /*1be0*/  F2FP.F16.F32.PACK_AB R43, R29, R30 ;  /* 0x0000001e1d2b723e */ /* 0x004fe400000000ff */
        /* <DEDUP_REMOVED lines=66> */
[----:B-----5:R-:W-:Y:S05]  /*2010*/  CALL.REL.NOINC `($__internal_215_$__cuda_sm20_rcp_rn_f32_slowpath) ;  /* 0x0000004800387944 */ /* 0x020fea0003c00000 */
[----:B------:R-:W-:Y:S05]  /*2020*/  BRA `(.L_x_10133) ;  /* 0x0000000000107947 */ /* 0x000fea0003800000 */
.L_x_10132:
[----:B------:R-:W0:Y:S02]  /*2030*/  MUFU.RCP R59, R60 ;  /* 0x0000003c003b7308 */ /* 0x000e240000001000 */
[----:B0-----:R-:W-:-:S04]  /*2040*/  FFMA R0, R60, R59, -1 ;  /* 0xbf8000003c007423 */ /* 0x001fc8000000003b */
[----:B------:R-:W-:-:S04]  /*2050*/  FADD.FTZ R0, -R0, -RZ ;  /* 0x800000ff00007221 */ /* 0x000fc80000010100 */
[----:B------:R-:W-:-:S07]  /*2060*/  FFMA R59, R59, R0, R59 ;  /* 0x000000003b3b7223 */ /* 0x000fce000000003b */
.L_x_10133:
[----:B------:R-:W-:Y:S05]  /*2070*/  BSYNC B1 ;  /* 0x0000000000017941 */ /* 0x000fea0003800000 */
.L_x_10131:
        /* <DEDUP_REMOVED lines=25> */
[----:B-----5:R-:W-:Y:S05]  /*2210*/  CALL.REL.NOINC `($__internal_215_$__cuda_sm20_rcp_rn_f32_slowpath) ;  /* 0x0000004400b87944 */ /* 0x020fea0003c00000 */
[----:B------:R-:W-:Y:S05]  /*2220*/  BRA `(.L_x_10136) ;  /* 0x0000000000107947 */ /* 0x000fea0003800000 */
.L_x_10135:
[----:B------:R-:W0:Y:S02]  /*2230*/  MUFU.RCP R59, R58 ;  /* 0x0000003a003b7308 */ /* 0x000e240000001000 */
[----:B0-----:R-:W-:-:S04]  /*2240*/  FFMA R0, R58, R59, -1 ;  /* 0xbf8000003a007423 */ /* 0x001fc8000000003b */
[----:B------:R-:W-:-:S04]  /*2250*/  FADD.FTZ R0, -R0, -RZ ;  /* 0x800000ff00007221 */ /* 0x000fc80000010100 */
[----:B------:R-:W-:-:S07]  /*2260*/  FFMA R59, R59, R0, R59 ;  /* 0x000000003b3b7223 */ /* 0x000fce000000003b */
.L_x_10136:
[----:B------:R-:W-:Y:S05]  /*2270*/  BSYNC B1 ;  /* 0x0000000000017941 */ /* 0x000fea0003800000 */
.L_x_10134:
        /* <DEDUP_REMOVED lines=20> */
[----:B-----5:R-:W-:Y:S05]  /*23c0*/  CALL.REL.NOINC `($__internal_215_$__cuda_sm20_rcp_rn_f32_slowpath) ;  /* 0x00000044004c7944 */ /* 0x020fea0003c00000 */
[----:B------:R-:W-:Y:S05]  /*23d0*/  BRA `(.L_x_10139) ;  /* 0x0000000000107947 */ /* 0x000fea0003800000 */
.L_x_10138:
[----:B------:R-:W0:Y:S02]  /*23e0*/  MUFU.RCP R59, R60 ;  /* 0x0000003c003b7308 */ /* 0x000e240000001000 */
[----:B0-----:R-:W-:-:S04]  /*23f0*/  FFMA R0, R60, R59, -1 ;  /* 0xbf8000003c007423 */ /* 0x001fc8000000003b */
[----:B------:R-:W-:-:S04]  /*2400*/  FADD.FTZ R0, -R0, -RZ ;  /* 0x800000ff00007221 */ /* 0x000fc80000010100 */
[----:B------:R-:W-:-:S07]  /*2410*/  FFMA R59, R59, R0, R59 ;  /* 0x000000003b3b7223 */ /* 0x000fce000000003b */
.L_x_10139:
[----:B------:R-:W-:Y:S05]  /*2420*/  BSYNC B1 ;  /* 0x0000000000017941 */ /* 0x000fea0003800000 */
.L_x_10137:
        /* <DEDUP_REMOVED lines=25> */
[----:B-----5:R-:W-:Y:S05]  /*25c0*/  CALL.REL.NOINC `($__internal_215_$__cuda_sm20_rcp_rn_f32_slowpath) ;  /* 0x0000004000cc7944 */ /* 0x020fea0003c00000 */
[----:B------:R-:W-:Y:S05]  /*25d0*/  BRA `(.L_x_10142) ;  /* 0x0000000000107947 */ /* 0x000fea0003800000 */
.L_x_10141:
[----:B------:R-:W0:Y:S02]  /*25e0*/  MUFU.RCP R59, R56 ;  /* 0x00000038003b7308 */ /* 0x000e240000001000 */
[----:B0-----:R-:W-:-:S04]  /*25f0*/  FFMA R0, R56, R59, -1 ;  /* 0xbf80000038007423 */ /* 0x001fc8000000003b */
[----:B------:R-:W-:-:S04]  /*2600*/  FADD.FTZ R0, -R0, -RZ ;  /* 0x800000ff00007221 */ /* 0x000fc80000010100 */
[----:B------:R-:W-:-:S07]  /*2610*/  FFMA R59, R59, R0, R59 ;  /* 0x000000003b3b7223 */ /* 0x000fce000000003b */
.L_x_10142:
[----:B------:R-:W-:Y:S05]  /*2620*/  BSYNC B1 ;  /* 0x0000000000017941 */ /* 0x000fea0003800000 */
.L_x_10140:
        /* <DEDUP_REMOVED lines=20> */
[----:B-----5:R-:W-:Y:S05]  /*2770*/  CALL.REL.NOINC `($__internal_215_$__cuda_sm20_rcp_rn_f32_slowpath) ;  /* 0x0000004000607944 */ /* 0x020fea0003c00000 */
[----:B------:R-:W-:Y:S05]  /*2780*/  BRA `(.L_x_10145) ;  /* 0x0000000000107947 */ /* 0x000fea0003800000 */
.L_x_10144:
[----:B------:R-:W0:Y:S02]  /*2790*/  MUFU.RCP R59, R58 ;  /* 0x0000003a003b7308 */ /* 0x000e240000001000 */
[----:B0-----:R-:W-:-:S04]  /*27a0*/  FFMA R0, R58, R59, -1 ;  /* 0xbf8000003a007423 */ /* 0x001fc8000000003b */
[----:B------:R-:W-:-:S04]  /*27b0*/  FADD.FTZ R0, -R0, -RZ ;  /* 0x800000ff00007221 */ /* 0x000fc80000010100 */
[----:B------:R-:W-:-:S07]  /*27c0*/  FFMA R59, R59, R0, R59 ;  /* 0x000000003b3b7223 */ /* 0x000fce000000003b */
.L_x_10145:
[----:B------:R-:W-:Y:S05]  /*27d0*/  BSYNC B1 ;  /* 0x0000000000017941 */ /* 0x000fea0003800000 */
.L_x_10143:
        /* <DEDUP_REMOVED lines=25> */
[----:B-----5:R-:W-:Y:S05]  /*2970*/  CALL.REL.NOINC `($__internal_215_$__cuda_sm20_rcp_rn_f32_slowpath) ;  /* 0x0000003c00e07944 */ /* 0x020fea0003c00000 */
[----:B------:R-:W-:Y:S05]  /*2980*/  BRA `(.L_x_10148) ;  /* 0x0000000000107947 */ /* 0x000fea0003800000 */
.L_x_10147:
[----:B------:R-:W0:Y:S02]  /*2990*/  MUFU.RCP R59, R56 ;  /* 0x00000038003b7308 */ /* 0x000e240000001000 */
[----:B0-----:R-:W-:-:S04]  /*29a0*/  FFMA R0, R56, R59, -1 ;  /* 0xbf80000038007423 */ /* 0x001fc8000000003b */
[----:B------:R-:W-:-:S04]  /*29b0*/  FADD.FTZ R0, -R0, -RZ ;  /* 0x800000ff00007221 */ /* 0x000fc80000010100 */
[----:B------:R-:W-:-:S07]  /*29c0*/  FFMA R59, R59, R0, R59 ;  /* 0x000000003b3b7223 */ /* 0x000fce000000003b */
.L_x_10148:
[----:B------:R-:W-:Y:S05]  /*29d0*/  BSYNC B1 ;  /* 0x0000000000017941 */ /* 0x000fea0003800000 */
.L_x_10146:
        /* <DEDUP_REMOVED lines=22> */
.L_x_10150:
[----:B------:R-:W0:Y:S02]  /*2b40*/  MUFU.RCP R59, R58 ;  /* 0x0000003a003b7308 */ /* 0x000e240000001000 */
[----:B0-----:R-:W-:-:S04]  /*2b50*/  FFMA R0, R58, R59, -1 ;  /* 0xbf8000003a007423 */ /* 0x001fc8000000003b */
[----:B------:R-:W-:-:S04]  /*2b60*/  FADD.FTZ R0, -R0, -RZ ;  /* 0x800000ff00007221 */ /* 0x000fc80000010100 */
[----:B------:R-:W-:-:S07]  /*2b70*/  FFMA R59, R59, R0, R59 ;  /* 0x000000003b3b7223 */ /* 0x000fce000000003b */
.L_x_10151:
[----:B------:R-:W-:Y:S05]  /*2b80*/  BSYNC B1 ;  /* 0x0000000000017941 */ /* 0x000fea0003800000 */
.L_x_10149:
        /* <DEDUP_REMOVED lines=25> */
[----:B-----5:R-:W-:Y:S05]  /*2d20*/  CALL.REL.NOINC `($__internal_215_$__cuda_sm20_rcp_rn_f32_slowpath) ;  /* 0x0000003800f47944 */ /* 0x020fea0003c00000 */
[----:B------:R-:W-:Y:S05]  /*2d30*/  BRA `(.L_x_10154) ;  /* 0x0000000000107947 */ /* 0x000fea0003800000 */
.L_x_10153:
[----:B------:R-:W0:Y:S02]  /*2d40*/  MUFU.RCP R59, R60 ;  /* 0x0000003c003b7308 */ /* 0x000e240000001000 */
[----:B0-----:R-:W-:-:S04]  /*2d50*/  FFMA R0, R60, R59, -1 ;  /* 0xbf8000003c007423 */ /* 0x001fc8000000003b */
[----:B------:R-:W-:-:S04]  /*2d60*/  FADD.FTZ R0, -R0, -RZ ;  /* 0x800000ff00007221 */ /* 0x000fc80000010100 */
[----:B------:R-:W-:-:S07]  /*2d70*/  FFMA R59, R59, R0, R59 ;  /* 0x000000003b3b7223 */ /* 0x000fce000000003b */
.L_x_10154:
[----:B------:R-:W-:Y:S05]  /*2d80*/  BSYNC B1 ;  /* 0x0000000000017941 */ /* 0x000fea0003800000 */
.L_x_10152:
        /* <DEDUP_REMOVED lines=23> */
[----:B------:R-:W-:-:S02]  /*2f00*/  F2FP.F16.F32.PACK_AB R65, R52, R49 ;  /* 0x000000313441723e */ /* 0x000fc400000000ff */
[----:B------:R-:W-:Y:S02]  /*2f10*/  IADD3.X R61, R62, R27, RZ, P0, !PT ;  /* 0x0000001b3e3d7210 */ /* 0x000fe400007fe4ff */
[----:B------:R-:W-:Y:S01]  /*2f20*/  IADD3 R62, P0, R60, UR13, RZ ;  /* 0x0000000d3c3e7c10 */ /* 0x000fe2000ff1e0ff */
[----:B0-----:R-:W0:Y:S01]  /*2f30*/  LDC.64 R40, c[0x0][0x248] ;  /* 0x00009200ff287b82 */ /* 0x001e220000000a00 */
[----:B------:R-:W-:Y:S01]  /*2f40*/  FMUL R53, R48, UR7 ;  /* 0x0000000730357c20 */ /* 0x000fe20008400000 */
[----:B------:R-:W-:Y:S01]  /*2f50*/  LOP3.LUT R10, R10, 0x1f, RZ, 0xc0, !PT ;  /* 0x0000001f0a0a7812 */ /* 0x000fe200078ec0ff */
[----:B------:R1:W-:Y:S01]  /*2f60*/  STG.E desc[UR10][R58.64], R65 ;  /* 0x000000413a007986 */ /* 0x0003e2000c10190a */
[----:B------:R-:W-:Y:S02]  /*2f70*/  F2FP.F16.F32.PACK_AB R67, R55, R64 ;  /* 0x000000403743723e */ /* 0x000fe400000000ff */
[----:B------:R-:W-:Y:S02]  /*2f80*/  IADD3.X R63, R61, UR4, RZ, P0, !PT ;  /* 0x000000043d3f7c10 */ /* 0x000fe400087fe4ff */
        /* <DEDUP_REMOVED lines=66> */
[----:B-----5:R-:W-:Y:S05]  /*33b0*/  CALL.REL.NOINC `($__internal_215_$__cuda_sm20_rcp_rn_f32_slowpath) ;  /* 0x0000003400507944 */ /* 0x020fea0003c00000 */
[----:B------:R-:W-:Y:S05]  /*33c0*/  BRA `(.L_x_10157) ;  /* 0x0000000000107947 */ /* 0x000fea0003800000 */
.L_x_10156:
[----:B------:R-:W0:Y:S02]  /*33d0*/  MUFU.RCP R59, R58 ;  /* 0x0000003a003b7308 */ /* 0x000e240000001000 */
[----:B0-----:R-:W-:-:S04]  /*33e0*/  FFMA R0, R58, R59, -1 ;  /* 0xbf8000003a007423 */ /* 0x001fc8000000003b */
[----:B------:R-:W-:-:S04]  /*33f0*/  FADD.FTZ R0, -R0, -RZ ;  /* 0x800000ff00007221 */ /* 0x000fc80000010100 */
[----:B------:R-:W-:-:S07]  /*3400*/  FFMA R59, R59, R0, R59 ;  /* 0x000000003b3b7223 */ /* 0x000fce000000003b */
.L_x_10157:
[----:B------:R-:W-:Y:S05]  /*3410*/  BSYNC B1 ;  /* 0x0000000000017941 */ /* 0x000fea0003800000 */
.L_x_10155:
        /* <DEDUP_REMOVED lines=25> */
[----:B-----5:R-:W-:Y:S05]  /*35b0*/  CALL.REL.NOINC `($__internal_215_$__cuda_sm20_rcp_rn_f32_slowpath) ;  /* 0x0000003000d07944 */ /* 0x020fea0003c00000 */
[----:B------:R-:W-:Y:S05]  /*35c0*/  BRA `(.L_x_10160) ;  /* 0x0000000000107947 */ /* 0x000fea0003800000 */
.L_x_10159:
[----:B------:R-:W0:Y:S02]  /*35d0*/  MUFU.RCP R59, R50 ;  /* 0x00000032003b7308 */ /* 0x000e240000001000 */
[----:B0-----:R-:W-:-:S04]  /*35e0*/  FFMA R0, R50, R59, -1 ;  /* 0xbf80000032007423 */ /* 0x001fc8000000003b */
[----:B------:R-:W-:-:S04]  /*35f0*/  FADD.FTZ R0, -R0, -RZ ;  /* 0x800000ff00007221 */ /* 0x000fc80000010100 */
[----:B------:R-:W-:-:S07]  /*3600*/  FFMA R59, R59, R0, R59 ;  /* 0x000000003b3b7223 */ /* 0x000fce000000003b */
.L_x_10160:
[----:B------:R-:W-:Y:S05]  /*3610*/  BSYNC B1 ;  /* 0x0000000000017941 */ /* 0x000fea0003800000 */
.L_x_10158:
        /* <DEDUP_REMOVED lines=22> */
.L_x_10162:
[----:B------:R-:W0:Y:S02]  /*3780*/  MUFU.RCP R59, R58 ;  /* 0x0000003a003b7308 */ /* 0x000e240000001000 */
[----:B0-----:R-:W-:-:S04]  /*3790*/  FFMA R0, R58, R59, -1 ;  /* 0xbf8000003a007423 */ /* 0x001fc8000000003b */
[----:B------:R-:W-:-:S04]  /*37a0*/  FADD.FTZ R0, -R0, -RZ ;  /* 0x800000ff00007221 */ /* 0x000fc80000010100 */
[----:B------:R-:W-:-:S07]  /*37b0*/  FFMA R59, R59, R0, R59 ;  /* 0x000000003b3b7223 */ /* 0x000fce000000003b */
.L_x_10163:
[----:B------:R-:W-:Y:S05]  /*37c0*/  BSYNC B1 ;  /* 0x0000000000017941 */ /* 0x000fea0003800000 */
.L_x_10161:
        /* <DEDUP_REMOVED lines=27> */
.L_x_10165:
[----:B------:R-:W0:Y:S02]  /*3980*/  MUFU.RCP R59, R50 ;  /* 0x00000032003b7308 */ /* 0x000e240000001000 */
[----:B0-----:R-:W-:-:S04]  /*3990*/  FFMA R0, R50, R59, -1 ;  /* 0xbf80000032007423 */ /* 0x001fc8000000003b */
[----:B------:R-:W-:-:S04]  /*39a0*/  FADD.FTZ R0, -R0, -RZ ;  /* 0x800000ff00007221 */ /* 0x000fc80000010100 */
[----:B------:R-:W-:-:S07]  /*39b0*/  FFMA R59, R59, R0, R59 ;  /* 0x000000003b3b7223 */ /* 0x000fce000000003b */
.L_x_10166:
[----:B------:R-:W-:Y:S05]  /*39c0*/  BSYNC B1 ;  /* 0x0000000000017941 */ /* 0x000fea0003800000 */
.L_x_10164:
        /* <DEDUP_REMOVED lines=22> */
.L_x_10168:
[----:B------:R-:W0:Y:S02]  /*3b30*/  MUFU.RCP R59, R58 ;  /* 0x0000003a003b7308 */ /* 0x000e240000001000 */
[----:B0-----:R-:W-:-:S04]  /*3b40*/  FFMA R0, R58, R59, -1 ;  /* 0xbf8000003a007423 */ /* 0x001fc8000000003b */
[----:B------:R-:W-:-:S04]  /*3b50*/  FADD.FTZ R0, -R0, -RZ ;  /* 0x800000ff00007221 */ /* 0x000fc80000010100 */
[----:B------:R-:W-:-:S07]  /*3b60*/  FFMA R59, R59, R0, R59 ;  /* 0x000000003b3b7223 */ /* 0x000fce000000003b */
.L_x_10169:
[----:B------:R-:W-:Y:S05]  /*3b70*/  BSYNC B1 ;  /* 0x0000000000017941 */ /* 0x000fea0003800000 */
.L_x_10167:
        /* <DEDUP_REMOVED lines=27> */
.L_x_10171:
[----:B------:R-:W0:Y:S02]  /*3d30*/  MUFU.RCP R59, R58 ;  /* 0x0000003a003b7308 */ /* 0x000e240000001000 */
[----:B0-----:R-:W-:-:S04]  /*3d40*/  FFMA R0, R58, R59, -1 ;  /* 0xbf8000003a007423 */ /* 0x001fc8000000003b */
[----:B------:R-:W-:-:S04]  /*3d50*/  FADD.FTZ R0, -R0, -RZ ;  /* 0x800000ff00007221 */ /* 0x000fc80000010100 */
[----:B------:R-:W-:-:S07]  /*3d60*/  FFMA R59, R59, R0, R59 ;  /* 0x000000003b3b7223 */ /* 0x000fce000000003b */
.L_x_10172:
[----:B------:R-:W-:Y:S05]  /*3d70*/  BSYNC B1 ;  /* 0x0000000000017941 */ /* 0x000fea0003800000 */
.L_x_10170:
        /* <DEDUP_REMOVED lines=22> */
.L_x_10174:
[----:B------:R-:W0:Y:S02]  /*3ee0*/  MUFU.RCP R59, R60 ;  /* 0x0000003c003b7308 */ /* 0x000e240000001000 */
[----:B0-----:R-:W-:-:S04]  /*3ef0*/  FFMA R0, R60, R59, -1 ;  /* 0xbf8000003c007423 */ /* 0x001fc8000000003b */
[----:B------:R-:W-:-:S04]  /*3f00*/  FADD.FTZ R0, -R0, -RZ ;  /* 0x800000ff00007221 */ /* 0x000fc80000010100 */
[----:B------:R-:W-:-:S07]  /*3f10*/  FFMA R59, R59, R0, R59 ;  /* 0x000000003b3b7223 */ /* 0x000fce000000003b */
.L_x_10175:
[----:B------:R-:W-:Y:S05]  /*3f20*/  BSYNC B1 ;  /* 0x0000000000017941 */ /* 0x000fea0003800000 */
.L_x_10173:
        /* <DEDUP_REMOVED lines=27> */
.L_x_10177:
[----:B------:R-:W0:Y:S02]  /*40e0*/  MUFU.RCP R59, R58 ;  /* 0x0000003a003b7308 */ /* 0x000e240000001000 */
[----:B0-----:R-:W-:-:S04]  /*40f0*/  FFMA R0, R58, R59, -1 ;  /* 0xbf8000003a007423 */ /* 0x001fc8000000003b */
[----:B------:R-:W-:-:S04]  /*4100*/  FADD.FTZ R0, -R0, -RZ ;  /* 0x800000ff00007221 */ /* 0x000fc80000010100 */
[----:B------:R-:W-:-:S07]  /*4110*/  FFMA R59, R59, R0, R59 ;  /* 0x000000003b3b7223 */ /* 0x000fce000000003b */
.L_x_10178:
[----:B------:R-:W-:Y:S05]  /*4120*/  BSYNC B1 ;  /* 0x0000000000017941 */ /* 0x000fea0003800000 */
.L_x_10176:
        /* <DEDUP_REMOVED lines=13> */
[----:B------:R-:W-:Y:S01]  /*4200*/  F2FP.F16.F32.PACK_AB R41, R15, R40 ;  /* 0x000000280f29723e */ /* 0x000fe200000000ff */
[----:B------:R-:W-:Y:S01]  /*4210*/  FMUL R43, R44, UR7 ;  /* 0x000000072c2b7c20 */ /* 0x000fe20008400000 */
[----:B------:R-:W-:Y:S01]  /*4220*/  IADD3.X R63, R59, UR4, RZ, P0, !PT ;  /* 0x000000043b3f7c10 */ /* 0x000fe200087fe4ff */
[----:B------:R-:W-:Y:S01]  /*4230*/  FMUL R42, R0, UR7 ;  /* 0x00000007002a7c20 */ /* 0x000fe20008400000 */
[----:B------:R-:W-:Y:S01]  /*4240*/  IADD3 R60, P0, R60, R26, RZ ;  /* 0x0000001a3c3c7210 */ /* 0x000fe20007f1e0ff */
[----:B------:R0:W-:Y:S01]  /*4250*/  STG.E desc[UR10][R58.64], R41 ;  /* 0x000000293a007986 */ /* 0x0001e2000c10190a */
[----:B------:R-:W-:Y:S01]  /*4260*/  F2FP.F16.F32.PACK_AB R65, R46, R37 ;  /* 0x000000252e41723e */ /* 0x000fe200000000ff */
        /* <DEDUP_REMOVED lines=9> */
[----:B------:R-:W-:Y:S02]  /*4300*/  F2FP.F16.F32.PACK_AB R67, R45, R48 ;  /* 0x000000302d43723e */ /* 0x000fe400000000ff */
[----:B------:R-:W-:Y:S01]  /*4310*/  IADD3 R58, P0, R60, UR13, RZ ;  /* 0x0000000d3c3a7c10 */ /* 0x000fe2000ff1e0ff */
[----:B------:R-:W-:Y:S02]  /*4320*/  FFMA.SAT R50, -R41, R50, 0.5 ;  /* 0x3f00000029327423 */ /* 0x000fe40000002132 */
[----:B------:R0:W-:Y:S01]  /*4330*/  STG.E desc[UR10][R60.64], R67 ;  /* 0x000000433c007986 */ /* 0x0001e2000c10190a */
[----:B------:R-:W-:Y:S01]  /*4340*/  IADD3.X R59, R61, UR4, RZ, P0, !PT ;  /* 0x000000043d3b7c10 */ /* 0x000fe200087fe4ff */
[----:B-1----:R-:W-:Y:S01]  /*4350*/  IMAD.MOV.U32 R65, RZ, RZ, 0x437c0000 ;  /* 0x437c0000ff417424 */ /* 0x002fe200078e00ff */
[----:B------:R-:W-:Y:S02]  /*4360*/  F2FP.F16.F32.PACK_AB R63, R42, R43 ;  /* 0x0000002b2a3f723e */ /* 0x000fe400000000ff */
        /* <DEDUP_REMOVED lines=18> */
[----:B-----5:R-:W-:Y:S05]  /*4490*/  CALL.REL.NOINC `($__internal_215_$__cuda_sm20_rcp_rn_f32_slowpath) ;  /* 0x0000002400187944 */ /* 0x020fea0003c00000 */
[----:B------:R-:W-:Y:S05]  /*44a0*/  BRA `(.L_x_10181) ;  /* 0x0000000000107947 */ /* 0x000fea0003800000 */
.L_x_10180:
[----:B------:R-:W0:Y:S02]  /*44b0*/  MUFU.RCP R59, R50 ;  /* 0x00000032003b7308 */ /* 0x000e240000001000 */
[----:B0-----:R-:W-:-:S04]  /*44c0*/  FFMA R0, R50, R59, -1 ;  /* 0xbf80000032007423 */ /* 0x001fc8000000003b */
[----:B------:R-:W-:-:S04]  /*44d0*/  FADD.FTZ R0, -R0, -RZ ;  /* 0x800000ff00007221 */ /* 0x000fc80000010100 */
[----:B------:R-:W-:-:S07]  /*44e0*/  FFMA R59, R59, R0, R59 ;  /* 0x000000003b3b7223 */ /* 0x000fce000000003b */
.L_x_10181:
[----:B------:R-:W-:Y:S05]  /*44f0*/  BSYNC B1 ;  /* 0x0000000000017941 */ /* 0x000fea0003800000 */
.L_x_10179:
        /* <DEDUP_REMOVED lines=25> */
[----:B------:R-:W-:Y:S05]  /*4690*/  CALL.REL.NOINC `($__internal_215_$__cuda_sm20_rcp_rn_f32_slowpath) ;  /* 0x0000002000987944 */ /* 0x000fea0003c00000 */
[----:B------:R-:W-:Y:S05]  /*46a0*/  BRA `(.L_x_10184) ;  /* 0x0000000000107947 */ /* 0x000fea0003800000 */
.L_x_10183:
[----:B------:R-:W0:Y:S02]  /*46b0*/  MUFU.RCP R59, R50 ;  /* 0x00000032003b7308 */ /* 0x000e240000001000 */
[----:B0-----:R-:W-:-:S04]  /*46c0*/  FFMA R0, R50, R59, -1 ;  /* 0xbf80000032007423 */ /* 0x001fc8000000003b */
[----:B------:R-:W-:-:S04]  /*46d0*/  FADD.FTZ R0, -R0, -RZ ;  /* 0x800000ff00007221 */ /* 0x000fc80000010100 */
[----:B------:R-:W-:-:S07]  /*46e0*/  FFMA R59, R59, R0, R59 ;  /* 0x000000003b3b7223 */ /* 0x000fce000000003b */
.L_x_10184:
[----:B------:R-:W-:Y:S05]  /*46f0*/  BSYNC B1 ;  /* 0x0000000000017941 */ /* 0x000fea0003800000 */
.L_x_10182:
        /* <DEDUP_REMOVED lines=20> */
[----:B------:R-:W-:Y:S05]  /*4840*/  CALL.REL.NOINC `($__internal_215_$__cuda_sm20_rcp_rn_f32_slowpath) ;  /* 0x00000020002c7944 */ /* 0x000fea0003c00000 */
[----:B------:R-:W-:Y:S05]  /*4850*/  BRA `(.L_x_10187) ;  /* 0x0000000000107947 */ /* 0x000fea0003800000 */
.L_x_10186:
[----:B------:R-:W0:Y:S02]  /*4860*/  MUFU.RCP R59, R58 ;  /* 0x0000003a003b7308 */ /* 0x000e240000001000 */
[----:B0-----:R-:W-:-:S04]  /*4870*/  FFMA R0, R58, R59, -1 ;  /* 0xbf8000003a007423 */ /* 0x001fc8000000003b */
[----:B------:R-:W-:-:S04]  /*4880*/  FADD.FTZ R0, -R0, -RZ ;  /* 0x800000ff00007221 */ /* 0x000fc80000010100 */
[----:B------:R-:W-:-:S07]  /*4890*/  FFMA R59, R59, R0, R59 ;  /* 0x000000003b3b7223 */ /* 0x000fce000000003b */
.L_x_10187:
[----:B------:R-:W-:Y:S05]  /*48a0*/  BSYNC B1 ;  /* 0x0000000000017941 */ /* 0x000fea0003800000 */
.L_x_10185:
        /* <DEDUP_REMOVED lines=25> */
[----:B------:R-:W-:Y:S05]  /*4a40*/  CALL.REL.NOINC `($__internal_215_$__cuda_sm20_rcp_rn_f32_slowpath) ;  /* 0x0000001c00ac7944 */ /* 0x000fea0003c00000 */
[----:B------:R-:W-:Y:S05]  /*4a50*/  BRA `(.L_x_10190) ;  /* 0x0000000000107947 */ /* 0x000fea0003800000 */
.L_x_10189:
[----:B------:R-:W0:Y:S02]  /*4a60*/  MUFU.RCP R59, R58 ;  /* 0x0000003a003b7308 */ /* 0x000e240000001000 */
[----:B0-----:R-:W-:-:S04]  /*4a70*/  FFMA R0, R58, R59, -1 ;  /* 0xbf8000003a007423 */ /* 0x001fc8000000003b */
[----:B------:R-:W-:-:S04]  /*4a80*/  FADD.FTZ R0, -R0, -RZ ;  /* 0x800000ff00007221 */ /* 0x000fc80000010100 */
[----:B------:R-:W-:-:S07]  /*4a90*/  FFMA R59, R59, R0, R59 ;  /* 0x000000003b3b7223 */ /* 0x000fce000000003b */
.L_x_10190:
[----:B------:R-:W-:Y:S05]  /*4aa0*/  BSYNC B1 ;  /* 0x0000000000017941 */ /* 0x000fea0003800000 */
.L_x_10188:
        /* <DEDUP_REMOVED lines=22> */
.L_x_10192:
[----:B------:R-:W0:Y:S02]  /*4c10*/  MUFU.RCP R59, R58 ;  /* 0x0000003a003b7308 */ /* 0x000e240000001000 */
[----:B0-----:R-:W-:-:S04]  /*4c20*/  FFMA R0, R58, R59, -1 ;  /* 0xbf8000003a007423 */ /* 0x001fc8000000003b */
[----:B------:R-:W-:-:S04]  /*4c30*/  FADD.FTZ R0, -R0, -RZ ;  /* 0x800000ff00007221 */ /* 0x000fc80000010100 */
[----:B------:R-:W-:-:S07]  /*4c40*/  FFMA R59, R59, R0, R59 ;  /* 0x000000003b3b7223 */ /* 0x000fce000000003b */
.L_x_10193:
[----:B------:R-:W-:Y:S05]  /*4c50*/  BSYNC B1 ;  /* 0x0000000000017941 */ /* 0x000fea0003800000 */
.L_x_10191:
        /* <DEDUP_REMOVED lines=25> */
[----:B------:R-:W-:Y:S05]  /*4df0*/  CALL.REL.NOINC `($__internal_215_$__cuda_sm20_rcp_rn_f32_slowpath) ;  /* 0x0000001800c07944 */ /* 0x000fea0003c00000 */
[----:B------:R-:W-:Y:S05]  /*4e00*/  BRA `(.L_x_10196) ;  /* 0x0000000000107947 */ /* 0x000fea0003800000 */
.L_x_10195:
[----:B------:R-:W0:Y:S02]  /*4e10*/  MUFU.RCP R59, R58 ;  /* 0x0000003a003b7308 */ /* 0x000e240000001000 */
[----:B0-----:R-:W-:-:S04]  /*4e20*/  FFMA R0, R58, R59, -1 ;  /* 0xbf8000003a007423 */ /* 0x001fc8000000003b */
[----:B------:R-:W-:-:S04]  /*4e30*/  FADD.FTZ R0, -R0, -RZ ;  /* 0x800000ff00007221 */ /* 0x000fc80000010100 */
[----:B------:R-:W-:-:S07]  /*4e40*/  FFMA R59, R59, R0, R59 ;  /* 0x000000003b3b7223 */ /* 0x000fce000000003b */
.L_x_10196:
[----:B------:R-:W-:Y:S05]  /*4e50*/  BSYNC B1 ;  /* 0x0000000000017941 */ /* 0x000fea0003800000 */
.L_x_10194:
        /* <DEDUP_REMOVED lines=22> */
.L_x_10198:
[----:B------:R-:W0:Y:S02]  /*4fc0*/  MUFU.RCP R59, R58 ;  /* 0x0000003a003b7308 */ /* 0x000e240000001000 */
[----:B0-----:R-:W-:-:S04]  /*4fd0*/  FFMA R0, R58, R59, -1 ;  /* 0xbf8000003a007423 */ /* 0x001fc8000000003b */
[----:B------:R-:W-:-:S04]  /*4fe0*/  FADD.FTZ R0, -R0, -RZ ;  /* 0x800000ff00007221 */ /* 0x000fc80000010100 */
[----:B------:R-:W-:-:S07]  /*4ff0*/  FFMA R59, R59, R0, R59 ;  /* 0x000000003b3b7223 */ /* 0x000fce000000003b */
.L_x_10199:
[----:B------:R-:W-:Y:S05]  /*5000*/  BSYNC B1 ;  /* 0x0000000000017941 */ /* 0x000fea0003800000 */
.L_x_10197:
        /* <DEDUP_REMOVED lines=25> */
[----:B------:R-:W-:Y:S05]  /*51a0*/  CALL.REL.NOINC `($__internal_215_$__cuda_sm20_rcp_rn_f32_slowpath) ;  /* 0x0000001400d47944 */ /* 0x000fea0003c00000 */
[----:B------:R-:W-:Y:S05]  /*51b0*/  BRA `(.L_x_10202) ;  /* 0x0000000000107947 */ /* 0x000fea0003800000 */
.L_x_10201:
[----:B------:R-:W0:Y:S02]  /*51c0*/  MUFU.RCP R59, R60 ;  /* 0x0000003c003b7308 */ /* 0x000e240000001000 */
[----:B0-----:R-:W-:-:S04]  /*51d0*/  FFMA R0, R60, R59, -1 ;  /* 0xbf8000003c007423 */ /* 0x001fc8000000003b */
[----:B------:R-:W-:-:S04]  /*51e0*/  FADD.FTZ R0, -R0, -RZ ;  /* 0x800000ff00007221 */ /* 0x000fc80000010100 */
[----:B------:R-:W-:-:S07]  /*51f0*/  FFMA R59, R59, R0, R59 ;  /* 0x000000003b3b7223 */ /* 0x000fce000000003b */
.L_x_10202:
[----:B------:R-:W-:Y:S05]  /*5200*/  BSYNC B1 ;  /* 0x0000000000017941 */ /* 0x000fea0003800000 */
.L_x_10200:
        /* <DEDUP_REMOVED lines=12> */
[----:B------:R-:W-:Y:S01]  /*52d0*/  F2FP.F16.F32.PACK_AB R17, R0, R39 ;  /* 0x000000270011723e */ /* 0x000fe200000000ff */
[----:B------:R-:W-:Y:S01]  /*52e0*/  UMOV UR5, 0x400 ;  /* 0x0000040000057882 */ /* 0x000fe20000000000 */
[----:B------:R-:W-:Y:S01]  /*52f0*/  IADD3 R26, P0, R33, R26, RZ ;  /* 0x0000001a211a7210 */ /* 0x000fe20007f1e0ff */
[----:B------:R-:W-:Y:S01]  /*5300*/  FMUL R9, R9, R14 ;  /* 0x0000000e09097220 */ /* 0x000fe20000400000 */
[----:B------:R-:W-:Y:S01]  /*5310*/  F2FP.F16.F32.PACK_AB R57, R11, R62 ;  /* 0x0000003e0b39723e */ /* 0x000fe200000000ff */
[----:B------:R1:W-:Y:S01]  /*5320*/  STG.E desc[UR10][R58.64], R17 ;  /* 0x000000113a007986 */ /* 0x0003e2000c10190a */
[----:B------:R-:W-:Y:S01]  /*5330*/  F2FP.F16.F32.PACK_AB R33, R12, R19 ;  /* 0x000000130c21723e */ /* 0x000fe200000000ff */
[----:B------:R-:W-:Y:S01]  /*5340*/  IMAD.X R27, R34, 0x1, R27, P0 ;  /* 0x00000001221b7824 */ /* 0x000fe200000e061b */
[----:B------:R-:W-:Y:S01]  /*5350*/  F2FP.F16.F32.PACK_AB R65, R49, R54 ;  /* 0x000000363141723e */ /* 0x000fe200000000ff */
[----:B------:R-:W-:Y:S01]  /*5360*/  STG.E desc[UR10][R60.64], R57 ;  /* 0x000000393c007986 */ /* 0x000fe2000c10190a */
[----:B------:R-:W-:Y:S01]  /*5370*/  F2FP.F16.F32.PACK_AB R54, R37, R40 ;  /* 0x000000282536723e */ /* 0x000fe200000000ff */
[----:B------:R-:W-:-:S02]  /*5380*/  IMAD R34, R20, 0x21, R13 ;  /* 0x0000002114227824 */ /* 0x000fc400078e020d */
[----:B------:R-:W-:Y:S01]  /*5390*/  FMUL R14, R50, UR7 ;  /* 0x00000007320e7c20 */ /* 0x000fe20008400000 */
[----:B------:R2:W-:Y:S01]  /*53a0*/  STG.E desc[UR10][R26.64], R33 ;  /* 0x000000211a007986 */ /* 0x0005e2000c10190a */
[----:B------:R-:W-:Y:S01]  /*53b0*/  IMAD R37, R20, 0x21, R32 ;  /* 0x0000002114257824 */ /* 0x000fe200078e0220 */
[----:B------:R-:W-:Y:S01]  /*53c0*/  F2FP.F16.F32.PACK_AB R24, R24, R21 ;  /* 0x000000151818723e */ /* 0x000fe200000000ff */
[----:B------:R-:W-:Y:S01]  /*53d0*/  IMAD R40, R20, 0x21, R10 ;  /* 0x0000002114287824 */ /* 0x000fe200078e020a */
[----:B-1----:R-:W-:Y:S01]  /*53e0*/  IADD3 R58, P0, R26, UR13, RZ ;  /* 0x0000000d1a3a7c10 */ /* 0x002fe2000ff1e0ff */
[----:B------:R-:W-:Y:S01]  /*53f0*/  FMUL R17, R9, UR7 ;  /* 0x0000000709117c20 */ /* 0x000fe20008400000 */
[----:B------:R-:W-:Y:S01]  /*5400*/  LOP3.LUT R21, R6, 0x1c, RZ, 0xc0, !PT ;  /* 0x0000001c06157812 */ /* 0x000fe200078ec0ff */
[----:B------:R-:W-:Y:S01]  /*5410*/  ULDC.64 UR12, c[0x0][0x250] ;  /* 0x00009400000c7ab9 */ /* 0x000fe20000000a00 */
[----:B------:R-:W-:Y:S01]  /*5420*/  IADD3.X R59, R27, UR4, RZ, P0, !PT ;  /* 0x000000041b3b7c10 */ /* 0x000fe200087fe4ff */
[----:B------:R-:W-:Y:S01]  /*5430*/  UIADD3 UR4, UR5, 0x20, URZ ;  /* 0x0000002005047890 */ /* 0x000fe2000fffe03f */
[----:B------:R-:W-:Y:S01]  /*5440*/  F2FP.F16.F32.PACK_AB R49, R17, R14 ;  /* 0x0000000e1131723e */ /* 0x000fe200000000ff */
[----:B------:R-:W-:Y:S01]  /*5450*/  IMAD R21, R20, 0x21, R21 ;  /* 0x0000002114157824 */ /* 0x000fe200078e0215 */
[----:B--2---:R-:W-:Y:S01]  /*5460*/  F2FP.F16.F32.PACK_AB R27, R62, R39 ;  /* 0x000000273e1b723e */ /* 0x004fe200000000ff */
[----:B0-----:R-:W-:Y:S01]  /*5470*/  ULEA UR4, UR6, UR4, 0x18 ;  /* 0x0000000406047291 */ /* 0x001fe2000f8ec03f */
[----:B------:R-:W-:Y:S01]  /*5480*/  IMAD R33, R20, 0x21, R38 ;  /* 0x0000002114217824 */ /* 0x000fe200078e0226 */
[----:B------:R0:W-:Y:S01]  /*5490*/  STG.E desc[UR10][R58.64], R49 ;  /* 0x000000313a007986 */ /* 0x0001e2000c10190a */
[----:B------:R-:W-:Y:S01]  /*54a0*/  HFMA2.MMA R39, -RZ, RZ, 0, 0 ;  /* 0x00000000ff277435 */ /* 0x000fe200000001ff */
[----:B------:R-:W-:Y:S01]  /*54b0*/  USHF.R.U64 UR8, UR12, 0x1, UR13 ;  /* 0x000000010c087899 */ /* 0x000fe2000800120d */
[----:B------:R-:W-:Y:S01]  /*54c0*/  F2FP.F16.F32.PACK_AB R75, R53, R64 ;  /* 0x00000040354b723e */ /* 0x000fe200000000ff */
        /* <DEDUP_REMOVED lines=10> */
[----:B------:R-:W-:Y:S01]  /*5570*/  F2FP.F16.F32.PACK_AB R77, R14, R19 ;  /* 0x000000130e4d723e */ /* 0x000fe200000000ff */
[----:B------:R-:W-:Y:S01]  /*5580*/  STS [R37], R54 ;  /* 0x0000003625007388 */ /* 0x000fe20000000800 */
[----:B------:R-:W-:Y:S01]  /*5590*/  IMAD R39, R8, UR9, RZ ;  /* 0x0000000908277c24 */ /* 0x000fe2000f8e02ff */
[----:B------:R-:W-:-:S02]  /*55a0*/  SHF.L.U32 R59, R20, 0x2, RZ ;  /* 0x00000002143b7819 */ /* 0x000fc400000006ff */
[----:B------:R0:W-:Y:S01]  /*55b0*/  STS [R40], R27 ;  /* 0x0000001b28007388 */ /* 0x0001e20000000800 */
[----:B------:R-:W-:Y:S02]  /*55c0*/  MOV R26, UR4 ;  /* 0x00000004001a7c02 */ /* 0x000fe40008000f00 */
[----:B------:R-:W-:Y:S01]  /*55d0*/  IADD3 R57, R21, R39, RZ ;  /* 0x0000002715397210 */ /* 0x000fe20007ffe0ff */
[----:B------:R-:W-:Y:S01]  /*55e0*/  BAR.SYNC.DEFER_BLOCKING 0x0 ;  /* 0x0000000000007b1d */ /* 0x000fe20000010000 */
[----:B------:R-:W-:Y:S02]  /*55f0*/  F2FP.F16.F32.PACK_AB R46, R46, R15 ;  /* 0x0000000f2e2e723e */ /* 0x000fe400000000ff */
[----:B------:R-:W-:Y:S02]  /*5600*/  SHF.L.U64.HI R57, R20, 0x2, R57 ;  /* 0x0000000214397819 */ /* 0x000fe40000010239 */
[----:B------:R-:W-:Y:S02]  /*5610*/  IADD3 R20, P0, R59, R16, RZ ;  /* 0x000000103b147210 */ /* 0x000fe40007f1e0ff */
[----:B0-----:R-:W-:-:S02]  /*5620*/  MOV R27, UR13 ;  /* 0x0000000d001b7c02 */ /* 0x001fc40008000f00 */
[----:B------:R-:W-:Y:S01]  /*5630*/  F2FP.F16.F32.PACK_AB R58, R23, R22 ;  /* 0x00000016173a723e */ /* 0x000fe200000000ff */
[----:B------:R-:W-:Y:S01]  /*5640*/  IMAD.X R21, R57, 0x1, R18, P0 ;  /* 0x0000000139157824 */ /* 0x000fe200000e0612 */
[----:B------:R-:W-:Y:S01]  /*5650*/  F2FP.F16.F32.PACK_AB R51, R52, R51 ;  /* 0x000000333433723e */ /* 0x000fe200000000ff */
[----:B------:R-:W-:Y:S01]  /*5660*/  IMAD.WIDE.U32 R26, R8, UR8, R26 ;  /* 0x00000008081a7c25 */ /* 0x000fe2000f8e001a */
[----:B------:R-:W-:Y:S02]  /*5670*/  F2FP.F16.F32.PACK_AB R11, R11, R0 ;  /* 0x000000000b0b723e */ /* 0x000fe400000000ff */
[----:B------:R-:W-:Y:S02]  /*5680*/  F2FP.F16.F32.PACK_AB R42, R42, R45 ;  /* 0x0000002d2a2a723e */ /* 0x000fe400000000ff */
[----:B------:R-:W-:Y:S02]  /*5690*/  IADD3 R54, R39, R27, RZ ;  /* 0x0000001b27367210 */ /* 0x000fe40007ffe0ff */
[----:B------:R-:W-:-:S02]  /*56a0*/  IADD3 R61, P0, R13, R26, RZ ;  /* 0x0000001a0d3d7210 */ /* 0x000fc40007f1e0ff */
[----:B------:R-:W-:Y:S02]  /*56b0*/  F2FP.F16.F32.PACK_AB R28, R29, R28 ;  /* 0x0000001c1d1c723e */ /* 0x000fe400000000ff */
[----:B------:R-:W-:Y:S01]  /*56c0*/  F2FP.F16.F32.PACK_AB R29, R17, R12 ;  /* 0x0000000c111d723e */ /* 0x000fe200000000ff */
[----:B------:R-:W0:Y:S01]  /*56d0*/  LDS R63, [R49] ;  /* 0x00000000313f7984 */ /* 0x000e220000000800 */
[----:B------:R-:W-:Y:S01]  /*56e0*/  IMAD.X R24, RZ, RZ, R54, P0 ;  /* 0x000000ffff187224 */ /* 0x000fe200000e0636 */
[----:B------:R-:W-:Y:S02]  /*56f0*/  F2FP.F16.F32.PACK_AB R55, R56, R55 ;  /* 0x000000373837723e */ /* 0x000fe400000000ff */
        /* <DEDUP_REMOVED lines=19> */
[----:B------:R-:W-:Y:S02]  /*5830*/  IADD3 R67, P0, R32, R69, RZ ;  /* 0x0000004520437210 */ /* 0x000fe40007f1e0ff */
[----:B------:R-:W-:-:S02]  /*5840*/  F2FP.F16.F32.PACK_AB R54, R43, R48 ;  /* 0x000000302b36723e */ /* 0x000fc400000000ff */
        /* <DEDUP_REMOVED lines=148> */
.L_x_10213:
[----:B--2---:R-:W-:-:S07]  /*6190*/  FMNMX R7, R4, R7, !PT ;  /* 0x0000000704077209 */ /* 0x004fce0007800000 */
.L_x_10205:
[----:B------:R-:W-:Y:S05]  /*61a0*/  BSYNC B0 ;  /* 0x0000000000007941 */ /* 0x000fea0003800000 */
.L_x_10204:
[----:B------:R-:W-:Y:S01]  /*61b0*/  ISETP.NE.AND P0, PT, R3, RZ, PT ;  /* 0x000000ff0300720c */ /* 0x000fe20003f05270 */
[----:B------:R-:W-:-:S12]  /*61c0*/  BSSY B0, `(.L_x_10203) ;  /* 0x0000004000007945 */ /* 0x000fd80003800000 */
[----:B------:R-:W-:Y:S05]  /*61d0*/  @P0 BRA `(.L_x_10207) ;  /* 0x0000000000080947 */ /* 0x000fea0003800000 */
[----:B0-----:R-:W0:Y:S02]  /*61e0*/  LDC.64 R4, c[0x0][0x238] ;  /* 0x00008e00ff047b82 */ /* 0x001e240000000a00 */
[----:B0-----:R2:W-:Y:S02]  /*61f0*/  REDG.E.MAX.S32.STRONG.GPU desc[UR10][R4.64], R7 ;  /* 0x000000070400798e */ /* 0x0015e4000d10e38a */
.L_x_10207:
[----:B------:R-:W-:Y:S05]  /*6200*/  BSYNC B0 ;  /* 0x0000000000007941 */ /* 0x000fea0003800000 */
.L_x_10203:
        /* <DEDUP_REMOVED lines=12> */
[----:B012---:R-:W-:Y:S05]  /*62d0*/  CALL.REL.NOINC `($__internal_215_$__cuda_sm20_rcp_rn_f32_slowpath) ;  /* 0x0000000400887944 */ /* 0x007fea0003c00000 */
[----:B------:R-:W-:Y:S05]  /*62e0*/  BRA `(.L_x_10209) ;  /* 0x0000000000147947 */ /* 0x000fea0003800000 */
.L_x_10208:
[----:B------:R-:W3:Y:S01]  /*62f0*/  MUFU.RCP R59, UR7 ;  /* 0x00000007003b7d08 */ /* 0x000ee20008001000 */
[----:B------:R-:W-:-:S05]  /*6300*/  MOV R0, UR7 ;  /* 0x0000000700007c02 */ /* 0x000fca0008000f00 */
[----:B---3--:R-:W-:-:S04]  /*6310*/  FFMA R0, R59, R0, -1 ;  /* 0xbf8000003b007423 */ /* 0x008fc80000000000 */
[----:B------:R-:W-:-:S04]  /*6320*/  FADD.FTZ R0, -R0, -RZ ;  /* 0x800000ff00007221 */ /* 0x000fc80000010100 */
[----:B------:R-:W-:-:S07]  /*6330*/  FFMA R59, R59, R0, R59 ;  /* 0x000000003b3b7223 */ /* 0x000fce000000003b */
.L_x_10209:
[----:B------:R-:W3:Y:S02]  /*6340*/  LDC.64 R2, c[0x0][0x240] ;  /* 0x00009000ff027b82 */ /* 0x000ee40000000a00 */
[----:B---3--:R-:W-:Y:S01]  /*6350*/  STG.E desc[UR10][R2.64], R59 ;  /* 0x0000003b02007986 */ /* 0x008fe2000c10190a */
[----:B------:R-:W-:Y:S05]  /*6360*/  EXIT ;  /* 0x000000000000794d */ /* 0x000fea0003800000 */
.L_x_10206:
[----:B------:R-:W-:Y:S01]  /*6370*/  HFMA2.MMA R9, -RZ, RZ, 0, 2.384185791015625e-07 ;  /* 0x00000004ff097435 */ /* 0x000fe200000001ff */
[----:B------:R-:W-:Y:S01]  /*6380*/  IMAD.MOV.U32 R11, RZ, RZ, 0x1f ;  /* 0x0000001fff0b7424 */ /* 0x000fe200078e00ff */
[----:B------:R-:W-:-:S09]  /*6390*/  MOV R6, 0xffffffff ;  /* 0xffffffff00067802 */ /* 0x000fd20000000f00 */
[----:B012---:R-:W-:Y:S05]  /*63a0*/  WARPSYNC.COLLECTIVE R6, `(.L_x_10210) ;  /* 0x0000000006087348 */ /* 0x007fea0003c00000 */
[----:B--2---:R2:W3:Y:S02]  /*63b0*/  SHFL.DOWN P0, R7, R0, R9, R11 ;  /* 0x0800000900077389 */ /* 0x0044e4000000000b */
[----:B0123--:R-:W-:Y:S01]  /*63c0*/  ENDCOLLECTIVE ;  /* 0x000000000000791b */ /* 0x00ffe20003800000 */
.L_x_10210:
[----:B------:R-:W-:Y:S01]  /*63d0*/  IMAD.MOV.U32 R9, RZ, RZ, 0x2 ;  /* 0x00000002ff097424 */ /* 0x000fe200078e00ff */
[----:B------:R-:W-:-:S04]  /*63e0*/  MOV R5, R7 ;  /* 0x0000000700057202 */ /* 0x000fc80000000f00 */
[----:B------:R-:W-:-:S04]  /*63f0*/  FMNMX R5, R5, R0, !PT ;  /* 0x0000000005057209 */ /* 0x000fc80007800000 */
[----:B------:R-:W-:-:S07]  /*6400*/  MOV R0, R5 ;  /* 0x0000000500007202 */ /* 0x000fce0000000f00 */
[----:B------:R-:W-:Y:S05]  /*6410*/  WARPSYNC.COLLECTIVE R6, `(.L_x_10211) ;  /* 0x0000000006087348 */ /* 0x000fea0003c00000 */
[----:B------:R0:W1:Y:S02]  /*6420*/  SHFL.DOWN P0, R7, R0, R9, R11 ;  /* 0x0800000900077389 */ /* 0x000064000000000b */
[----:B01----:R-:W-:Y:S01]  /*6430*/  ENDCOLLECTIVE ;  /* 0x000000000000791b */ /* 0x003fe20003800000 */
.L_x_10211:
[----:B------:R-:W-:Y:S01]  /*6440*/  HFMA2.MMA R9, -RZ, RZ, 0, 5.9604644775390625e-08 ;  /* 0x00000001ff097435 */ /* 0x000fe200000001ff */
[----:B------:R-:W-:-:S04]  /*6450*/  MOV R4, R7 ;  /* 0x0000000700047202 */ /* 0x000fc80000000f00 */
[----:B------:R-:W-:-:S04]  /*6460*/  FMNMX R4, R5, R4, !PT ;  /* 0x0000000405047209 */ /* 0x000fc80007800000 */
[----:B------:R-:W-:-:S07]  /*6470*/  MOV R0, R4 ;  /* 0x0000000400007202 */ /* 0x000fce0000000f00 */
[----:B------:R-:W-:Y:S05]  /*6480*/  WARPSYNC.COLLECTIVE R6, `(.L_x_10212) ;  /* 0x0000000006087348 */ /* 0x000fea0003c00000 */
[----:B------:R0:W1:Y:S02]  /*6490*/  SHFL.DOWN P0, R7, R0, R9, R11 ;  /* 0x0800000900077389 */ /* 0x000064000000000b */
[----:B01----:R-:W-:Y:S01]  /*64a0*/  ENDCOLLECTIVE ;  /* 0x000000000000791b */ /* 0x003fe20003800000 */
.L_x_10212:
[----:B------:R-:W-:Y:S05]  /*64b0*/  BRA `(.L_x_10213) ;  /* 0xfffffffc00347947 */ /* 0x000fea000383ffff */
        .weak           $__internal_214_$__cuda_sm20_div_u64
        .type           $__internal_214_$__cuda_sm20_div_u64,@function
        .size           $__internal_214_$__cuda_sm20_div_u64,($__internal_215_$__cuda_sm20_rcp_rn_f32_slowpath - $__internal_214_$__cuda_sm20_div_u64)
$__internal_214_$__cuda_sm20_div_u64:
        /* <DEDUP_REMOVED lines=67> */
[----:B------:R-:W-:Y:S06]  /*68f0*/  RET.REL.NODEC R8 `(_ZN18transformer_engine6detail32dgated_act_cast_transpose_kernelILi2ELi2Ef6__halfS2_NS_5EmptyEXadL_ZNS_5dsiluIffEET_T0_RKS3_EEXadL_ZNS_4siluIffEES5_S6_S8_EEEEvPKT2_SC_PT3_SE_PKT1_PSF_SI_mmm) ;  /* 0xffffff9408c07950 */ /* 0x000fec0003c3ffff */
        .weak           $__internal_215_$__cuda_sm20_rcp_rn_f32_slowpath
        .type           $__internal_215_$__cuda_sm20_rcp_rn_f32_slowpath,@function
        .size           $__internal_215_$__cuda_sm20_rcp_rn_f32_slowpath,(.L_x_34700 - $__internal_215_$__cuda_sm20_rcp_rn_f32_slowpath)
$__internal_215_$__cuda_sm20_rcp_rn_f32_slowpath:
        /* <DEDUP_REMOVED lines=15> */
.L_x_10215:
        /* <DEDUP_REMOVED lines=33> */
.L_x_10217:
[----:B------:R0:W1:Y:S02]  /*6c00*/  MUFU.RCP R59, R0 ;  /* 0x00000000003b7308 */ /* 0x0000640000001000 */
.L_x_10216:
[----:B------:R-:W-:Y:S05]  /*6c10*/  BSYNC B0 ;  /* 0x0000000000007941 */ /* 0x000fea0003800000 */
.L_x_10214:
[----:B------:R-:W-:Y:S01]  /*6c20*/  HFMA2.MMA R63, -RZ, RZ, 0, 0 ;  /* 0x00000000ff3f7435 */ /* 0x000fe200000001ff */
[----:B------:R-:W-:-:S05]  /*6c30*/  MOV R62, R58 ;  /* 0x0000003a003e7202 */ /* 0x000fca0000000f00 */
[----:B01----:R-:W-:Y:S05]  /*6c40*/  RET.REL.NODEC R62 `(_ZN18transformer_engine6detail32dgated_act_cast_transpose_kernelILi2ELi2Ef6__halfS2_NS_5EmptyEXadL_ZNS_5dsiluIffEET_T0_RKS3_EEXadL_ZNS_4siluIffEES5_S6_S8_EEEEvPKT2_SC_PT3_SE_PKT1_PSF_SI_mmm) ;  /* 0xffffff903eec7950 */ /* 0x003fea0003c3ffff */
.L_x_10218:
        /* <DEDUP_REMOVED lines=11> */
.L_x_34700:


//--------------------- .text._ZN18transformer_engine6detail43dgated_act_cast_transpose_kernel_notalignedILi2ELi1Ef6__halffNS_5EmptyEXadL_ZNS_5dsiluIffEET_T0_RKS3_EEXadL_ZNS_4siluIffEES5_S6_S8_EEEEvPKT2_SC_PT3_SE_PKT1_PSF_SI_mmm --------------------------
	.section	.text._ZN18transformer_engine6detail43dgated_act_cast_transpose_kernel_notalignedILi2ELi1Ef6__halffNS_5EmptyEXadL_ZNS_5dsiluIffEET_T0_RKS3_EEXadL_ZNS_4siluIffEES5_S6_S8_EEEEvPKT2_SC_PT3_SE_PKT1_PSF_SI_mmm,"ax",@progbits
	.align	128
        .global         _ZN18transformer_engine6detail43dgated_act_cast_transpose_kernel_notalignedILi2ELi1Ef6__halffNS_5EmptyEXadL_ZNS_5dsiluIffEET_T0_RKS3_EEXadL_ZNS_4siluIffEES5_S6_S8_EEEEvPKT2_SC_PT3_SE_PKT1_PSF_SI_mmm
        .type           _ZN18transformer_engine6detail43dgated_act_cast_transpose_kernel_notalignedILi2ELi1Ef6__halffNS_5EmptyEXadL_ZNS_5dsiluIffEET_T0_RKS3_EEXadL_ZNS_4siluIffEES5_S6_S8_EEEEvPKT2_SC_PT3_SE_PKT1_PSF_SI_mmm,@function
        .size           _ZN18transformer_engine6detail43dgated_act_cast_transpose_kernel_notalignedILi2ELi1Ef6__halffNS_5EmptyEXadL_ZNS_5dsiluIffEET_T0_RKS3_EEXadL_ZNS_4siluIffEES5_S6_S8_EEEEvPKT2_SC_PT3_SE_PKT1_PSF_SI_mmm,(.L_x_34702 - _ZN18transformer_engine6detail43dgated_act_cast_transpose_kernel_notalignedILi2ELi1Ef6__halffNS_5EmptyEXadL_ZNS_5dsiluIffEET_T0_RKS3_EEXadL_ZNS_4siluIffEES5_S6_S8_EEEEvPKT2_SC_PT3_SE_PKT1_PSF_SI_mmm)
        .other          _ZN18transformer_engine6detail43dgated_act_cast_transpose_kernel_notalignedILi2ELi1Ef6__halffNS_5EmptyEXadL_ZNS_5dsiluIffEET_T0_RKS3_EEXadL_ZNS_4siluIffEES5_S6_S8_EEEEvPKT2_SC_PT3_SE_PKT1_PSF_SI_mmm,@"STO_CUDA_ENTRY STV_DEFAULT"
_ZN18transformer_engine6detail43dgated_act_cast_transpose_kernel_notalignedILi2ELi1Ef6__halffNS_5EmptyEXadL_ZNS_5dsiluIffEET_T0_RKS3_EEXadL_ZNS_4siluIffEES5_S6_S8_EEEEvPKT2_SC_PT3_SE_PKT1_PSF_SI_mmm:
.text._ZN18transformer_engine6detail43dgated_act_cast_transpose_kernel_notalignedILi2ELi1Ef6__halffNS_5EmptyEXadL_ZNS_5dsiluIffEET_T0_RKS3_EEXadL_ZNS_4siluIffEES5_S6_S8_EEEEvPKT2_SC_PT3_SE_PKT1_PSF_SI_mmm:
        /* <DEDUP_REMOVED lines=19> */
[----:B------:R-:W-:Y:S05]  /*0130*/  CALL.REL.NOINC `($__internal_216_$__cuda_sm20_div_u64) ;  /* 0x0000005800387944 */ /* 0x000fea0003c00000 */
        /* <DEDUP_REMOVED lines=8> */
.L_x_10219:
        /* <DEDUP_REMOVED lines=22> */
.L_x_10220:
        /* <DEDUP_REMOVED lines=21> */
[----:B------:R-:W-:Y:S02]  /*0470*/  LEA R9, P0, -R12, R29, 0x5 ;  /* 0x0000001d0c097211 */ /* 0x000fe400078029ff */
[----:B------:R-:W-:Y:S02]  /*0480*/  LOP3.LUT R27, R11, 0x1f, RZ, 0xc0, !PT ;  /* 0x0000001f0b1b7812 */ /* 0x000fe400078ec0ff */
[----:B------:R-:W-:Y:S01]  /*0490*/  ISETP.GE.U32.AND P1, PT, R13, R10, PT ;  /* 0x0000000a0d00720c */ /* 0x000fe20003f26070 */
[----:B------:R-:W-:Y:S01]  /*04a0*/  IMAD.X R2, R30, 0x1, ~R5, P0 ;  /* 0x000000011e027824 */ /* 0x000fe200000e0e05 */
[----:B------:R-:W-:Y:S01]  /*04b0*/  ISETP.LT.U32.AND P0, PT, R9, 0x20, PT ;  /* 0x000000200900780c */ /* 0x000fe20003f01070 */
[----:B------:R-:W-:Y:S01]  /*04c0*/  IMAD.MOV.U32 R5, RZ, RZ, R19 ;  /* 0x000000ffff057224 */ /* 0x000fe200078e0013 */
[----:B------:R-:W-:Y:S02]  /*04d0*/  LOP3.LUT R18, R21, 0x7fffffff, RZ, 0xc0, !PT ;  /* 0x7fffffff15127812 */ /* 0x000fe400078ec0ff */
[----:B------:R-:W-:Y:S01]  /*04e0*/  ISETP.LT.U32.AND.EX P0, PT, R2, RZ, PT, P0 ;  /* 0x000000ff0200720c */ /* 0x000fe20003f01100 */
[----:B------:R-:W-:Y:S01]  /*04f0*/  IMAD R2, R37, R20, RZ ;  /* 0x0000001425027224 */ /* 0x000fe200078e02ff */
[----:B------:R-:W-:Y:S01]  /*0500*/  IADD3 R15, P2, R27, R48, RZ ;  /* 0x000000301b0f7210 */ /* 0x000fe20007f5e0ff */
[----:B------:R-:W-:Y:S01]  /*0510*/  IMAD R17, R18, R13, RZ ;  /* 0x0000000d12117224 */ /* 0x000fe200078e02ff */
[----:B------:R-:W-:Y:S01]  /*0520*/  SEL R9, R9, 0x20, P0 ;  /* 0x0000002009097807 */ /* 0x000fe20000000000 */
[----:B------:R-:W-:-:S03]  /*0530*/  IMAD.WIDE.U32 R4, R36, R20, R4 ;  /* 0x0000001424047225 */ /* 0x000fc600078e0004 */
[----:B------:R-:W-:Y:S01]  /*0540*/  ISETP.LT.U32.AND P1, PT, R27, R9, !P1 ;  /* 0x000000091b00720c */ /* 0x000fe20004f21070 */
[----:B------:R-:W-:Y:S01]  /*0550*/  IMAD R45, R36, R21, R2 ;  /* 0x00000015242d7224 */ /* 0x000fe200078e0202 */
[----:B------:R-:W-:Y:S01]  /*0560*/  LEA R25, P0, R4, UR4, 0x7 ;  /* 0x0000000404197c11 */ /* 0x000fe2000f8038ff */
[----:B------:R-:W-:Y:S02]  /*0570*/  IMAD.IADD R17, R49, 0x1, R17 ;  /* 0x0000000131117824 */ /* 0x000fe400078e0211 */
[----:B------:R-:W-:Y:S02]  /*0580*/  IMAD.IADD R5, R45, 0x1, R5 ;  /* 0x000000012d057824 */ /* 0x000fe400078e0205 */
[----:B------:R-:W-:-:S03]  /*0590*/  IMAD.X R14, RZ, RZ, R17, P2 ;  /* 0x000000ffff0e7224 */ /* 0x000fc600010e0611 */
[----:B------:R-:W-:Y:S01]  /*05a0*/  LEA.HI.X R24, R4, UR5, R5, 0x7, P0 ;  /* 0x0000000504187c11 */ /* 0x000fe200080f3c05 */
[----:B------:R-:W-:Y:S01]  /*05b0*/  VIADD R28, R11, 0xffffffff ;  /* 0xffffffff0b1c7836 */ /* 0x000fe20000000000 */
[----:B------:R-:W-:Y:S01]  /*05c0*/  ULDC.64 UR4, c[0x0][0x230] ;  /* 0x00008c0000047ab9 */ /* 0x000fe20000000a00 */
[C---:B------:R-:W-:Y:S01]  /*05d0*/  @P1 IMAD.SHL.U32 R34, R15.reuse, 0x4, RZ ;  /* 0x000000040f221824 */ /* 0x040fe200078e00ff */
[----:B------:R-:W-:Y:S02]  /*05e0*/  @P1 SHF.L.U64.HI R8, R15, 0x2, R14 ;  /* 0x000000020f081819 */ /* 0x000fe4000001020e */
[----:B------:R-:W-:Y:S02]  /*05f0*/  @!P1 MOV R26, RZ ;  /* 0x000000ff001a9202 */ /* 0x000fe40000000f00 */
[----:B------:R-:W-:-:S05]  /*0600*/  @P1 IADD3 R22, P0, R34, R25, RZ ;  /* 0x0000001922161210 */ /* 0x000fca0007f1e0ff */
[----:B------:R-:W-:-:S05]  /*0610*/  @P1 IMAD.X R23, R8, 0x1, R24, P0 ;  /* 0x0000000108171824 */ /* 0x000fca00000e0618 */
[----:B------:R0:W2:Y:S01]  /*0620*/  @P1 LDG.E R26, desc[UR10][R22.64] ;  /* 0x0000000a161a1981 */ /* 0x0000a2000c1e1900 */
[----:B------:R-:W-:Y:S01]  /*0630*/  VIADD R7, R13, 0x1 ;  /* 0x000000010d077836 */ /* 0x000fe20000000000 */
[----:B------:R-:W-:Y:S01]  /*0640*/  LOP3.LUT R28, R28, 0x1f, RZ, 0xc0, !PT ;  /* 0x0000001f1c1c7812 */ /* 0x000fe200078ec0ff */
[----:B------:R-:W-:Y:S01]  /*0650*/  IMAD R31, R30, R13, RZ ;  /* 0x0000000d1e1f7224 */ /* 0x000fe200078e02ff */
[----:B------:R-:W-:Y:S02]  /*0660*/  ISETP.NE.U32.AND P2, PT, RZ, UR4, PT ;  /* 0x00000004ff007c0c */ /* 0x000fe4000bf45070 */
[----:B------:R-:W-:Y:S02]  /*0670*/  ISETP.GE.U32.AND P0, PT, R7, R10, PT ;  /* 0x0000000a0700720c */ /* 0x000fe40003f06070 */
[----:B------:R-:W-:Y:S02]  /*0680*/  SHF.L.U64.HI R7, R12, 0x1, R19 ;  /* 0x000000010c077819 */ /* 0x000fe40000010213 */
[----:B------:R-:W-:Y:S01]  /*0690*/  ISETP.LT.U32.AND P0, PT, R28, R9, !P0 ;  /* 0x000000091c00720c */ /* 0x000fe20004701070 */
[----:B0-----:R-:W-:Y:S01]  /*06a0*/  IMAD.WIDE.U32 R22, R29, R13, RZ ;  /* 0x0000000d1d167225 */ /* 0x001fe200078e00ff */
[----:B------:R-:W-:Y:S01]  /*06b0*/  ISETP.NE.AND.EX P2, PT, RZ, UR5, PT, P2 ;  /* 0x00000005ff007c0c */ /* 0x000fe2000bf45320 */
[----:B------:R-:W-:-:S02]  /*06c0*/  ULDC.64 UR4, c[0x0][0x220] ;  /* 0x0000880000047ab9 */ /* 0x000fc40000000a00 */
[----:B------:R-:W-:-:S04]  /*06d0*/  IMAD.WIDE.U32 R6, R36, R20, R6 ;  /* 0x0000001424067225 */ /* 0x000fc800078e0006 */
[----:B------:R-:W-:Y:S01]  /*06e0*/  IMAD.IADD R45, R7, 0x1, R45 ;  /* 0x00000001072d7824 */ /* 0x000fe200078e022d */
[----:B------:R-:W-:Y:S01]  /*06f0*/  LEA R43, P5, R6, UR8, 0x6 ;  /* 0x00000008062b7c11 */ /* 0x000fe2000f8a30ff */
[----:B------:R-:W-:Y:S02]  /*0700*/  IMAD.IADD R44, R23, 0x1, R31 ;  /* 0x00000001172c7824 */ /* 0x000fe400078e021f */
[-C--:B------:R-:W-:Y:S02]  /*0710*/  @P0 IADD3 R2, P3, P4, R28, R22.reuse, R29 ;  /* 0x000000161c020210 */ /* 0x080fe40007c7e01d */
[----:B------:R-:W-:Y:S02]  /*0720*/  @!P0 CS2R R54, SRZ ;  /* 0x0000000000368805 */ /* 0x000fe4000001ff00 */
[----:B------:R-:W-:Y:S02]  /*0730*/  LEA.HI.X R45, R6, UR9, R45, 0x6, P5 ;  /* 0x00000009062d7c11 */ /* 0x000fe4000a8f342d */
[----:B------:R-:W-:-:S02]  /*0740*/  @P1 IADD3 R16, P5, R27, R22, RZ ;  /* 0x000000161b101210 */ /* 0x000fc40007fbe0ff */
[----:B------:R-:W-:Y:S02]  /*0750*/  @P0 IADD3.X R7, RZ, R44, R30, P3, P4 ;  /* 0x0000002cff070210 */ /* 0x000fe40001fe841e */
[-C--:B------:R-:W-:Y:S01]  /*0760*/  @P1 LEA R40, P3, R16, R43.reuse, 0x2 ;  /* 0x0000002b10281211 */ /* 0x080fe200078610ff */
[----:B------:R-:W-:Y:S01]  /*0770*/  @P1 IMAD.X R27, RZ, RZ, R44, P5 ;  /* 0x000000ffff1b1224 */ /* 0x000fe200028e062c */
[----:B------:R-:W-:-:S04]  /*0780*/  @P0 LEA R6, P4, R2, R43, 0x2 ;  /* 0x0000002b02060211 */ /* 0x000fc800078810ff */
        /* <DEDUP_REMOVED lines=12> */
[----:B------:R-:W-:Y:S01]  /*0850*/  @P0 IMAD.SHL.U32 R16, R16, 0x4, RZ ;  /* 0x0000000410100824 */ /* 0x000fe200078e00ff */
[----:B------:R-:W-:Y:S01]  /*0860*/  @!P1 MOV R2, RZ ;  /* 0x000000ff00029202 */ /* 0x000fe20000000f00 */
[----:B------:R-:W-:-:S03]  /*0870*/  @P1 IMAD.X R35, R8, 0x1, R47, P3 ;  /* 0x0000000108231824 */ /* 0x000fc600018e062f */
[C---:B------:R-:W-:Y:S02]  /*0880*/  @P0 IADD3 R30, P3, R16.reuse, R25, RZ ;  /* 0x00000019101e0210 */ /* 0x040fe40007f7e0ff */
[----:B0-----:R-:W-:Y:S01]  /*0890*/  @P0 IADD3 R6, P4, R16, R46, RZ ;  /* 0x0000002e10060210 */ /* 0x001fe20007f9e0ff */
[----:B------:R0:W5:Y:S02]  /*08a0*/  @P1 LDG.E R2, desc[UR10][R34.64] ;  /* 0x0000000a22021981 */ /* 0x000164000c1e1900 */
[C---:B------:R-:W-:Y:S02]  /*08b0*/  @P0 IMAD.X R31, R29.reuse, 0x1, R24, P3 ;  /* 0x000000011d1f0824 */ /* 0x040fe400018e0618 */
[----:B------:R-:W-:Y:S02]  /*08c0*/  @P0 IMAD.X R7, R29, 0x1, R47, P4 ;  /* 0x000000011d070824 */ /* 0x000fe400020e062f */
[----:B------:R-:W-:Y:S01]  /*08d0*/  IMAD.MOV.U32 R16, RZ, RZ, 0x3bbb989d ;  /* 0x3bbb989dff107424 */ /* 0x000fe200078e00ff */
[----:B------:R3:W5:Y:S01]  /*08e0*/  @P0 LDG.E R54, desc[UR10][R30.64] ;  /* 0x0000000a1e360981 */ /* 0x000762000c1e1900 */
[----:B0-----:R-:W-:Y:S01]  /*08f0*/  HFMA2.MMA R35, -RZ, RZ, 3.7421875, 0 ;  /* 0x437c0000ff237435 */ /* 0x001fe200000001ff */
[----:B------:R-:W-:Y:S01]  /*0900*/  @!P0 IMAD.MOV.U32 R53, RZ, RZ, RZ ;  /* 0x000000ffff358224 */ /* 0x000fe200078e00ff */
[----:B------:R-:W-:Y:S01]  /*0910*/  USHF.L.U32 UR9, UR6, 0x1, URZ ;  /* 0x0000000106097899 */ /* 0x000fe2000800063f */
[----:B------:R-:W-:-:S04]  /*0920*/  IMAD.MOV.U32 R8, RZ, RZ, 0x3f800000 ;  /* 0x3f800000ff087424 */ /* 0x000fc800078e00ff */
[----:B------:R-:W5:Y:S01]  /*0930*/  @P0 LDG.E R53, desc[UR10][R6.64] ;  /* 0x0000000a06350981 */ /* 0x000f62000c1e1900 */
[----:B------:R-:W-:Y:S01]  /*0940*/  USHF.L.U64.HI UR6, UR6, 0x1, UR7 ;  /* 0x0000000106067899 */ /* 0x000fe20008010207 */
[----:B---3--:R-:W-:Y:S02]  /*0950*/  IMAD.MOV.U32 R30, RZ, RZ, R36 ;  /* 0x000000ffff1e7224 */ /* 0x008fe400078e0024 */
[----:B-1----:R0:W5:Y:S02]  /*0960*/  @P2 LDG.E R8, desc[UR10][R32.64] ;  /* 0x0000000a20082981 */ /* 0x002164000c1e1900 */
[C---:B0-----:R-:W-:Y:S01]  /*0970*/  IMAD.SHL.U32 R33, R4.reuse, 0x40, RZ ;  /* 0x0000004004217824 */ /* 0x041fe200078e00ff */
[----:B------:R-:W-:Y:S01]  /*0980*/  SHF.L.U64.HI R4, R4, 0x6, R5 ;  /* 0x0000000604047819 */ /* 0x000fe20000010205 */
[----:B------:R-:W-:-:S03]  /*0990*/  IMAD.SHL.U32 R5, R3, 0x20, RZ ;  /* 0x0000002003057824 */ /* 0x000fc600078e00ff */
[C---:B------:R-:W-:Y:S01]  /*09a0*/  LEA R7, P3, R33.reuse, UR4, 0x2 ;  /* 0x0000000421077c11 */ /* 0x040fe2000f8610ff */
[----:B------:R-:W-:Y:S03]  /*09b0*/  BSSY B1, `(.L_x_10221) ;  /* 0x0000021000017945 */ /* 0x000fe60003800000 */
[----:B------:R-:W-:Y:S02]  /*09c0*/  LEA.HI.X R4, R33, UR5, R4, 0x2, P3 ;  /* 0x0000000521047c11 */ /* 0x000fe400098f1404 */
[----:B------:R-:W-:Y:S01]  /*09d0*/  LOP3.LUT R5, R5, 0xffffffe0, R0, 0xe2, !PT ;  /* 0xffffffe005057812 */ /* 0x000fe200078ee200 */
[----:B--2---:R-:W-:-:S05]  /*09e0*/  HADD2.F32 R29, -RZ, R26.H0_H0 ;  /* 0x2000001aff1d7230 */ /* 0x004fca0000004100 */
        /* <DEDUP_REMOVED lines=8> */
[----:B------:R-:W-:Y:S02]  /*0a70*/  VIADD R6, R16, 0x1800000 ;  /* 0x0180000010067836 */ /* 0x000fe40000000000 */
[----:B------:R-:W-:-:S03]  /*0a80*/  IMAD.MOV.U32 R31, RZ, RZ, R37 ;  /* 0x000000ffff1f7224 */ /* 0x000fc600078e0025 */
[----:B------:R-:W-:Y:S01]  /*0a90*/  LOP3.LUT R6, R6, 0x7f800000, RZ, 0xc0, !PT ;  /* 0x7f80000006067812 */ /* 0x000fe200078ec0ff */
[----:B------:R-:W-:-:S03]  /*0aa0*/  IMAD.WIDE.U32 R30, R12, UR9, R30 ;  /* 0x000000090c1e7c25 */ /* 0x000fc6000f8e001e */
[----:B------:R-:W-:Y:S01]  /*0ab0*/  ISETP.GT.U32.AND P2, PT, R6, 0x1ffffff, PT ;  /* 0x01ffffff0600780c */ /* 0x000fe20003f44070 */
[----:B------:R-:W-:-:S04]  /*0ac0*/  IMAD R12, R12, UR6, RZ ;  /* 0x000000060c0c7c24 */ /* 0x000fc8000f8e02ff */
[----:B------:R-:W-:Y:S01]  /*0ad0*/  IMAD R19, R19, UR9, R12 ;  /* 0x0000000913137c24 */ /* 0x000fe2000f8e020c */
[----:B------:R-:W-:-:S03]  /*0ae0*/  LEA R6, P4, R20, R7, 0x2 ;  /* 0x0000000714067211 */ /* 0x000fc600078810ff */
[----:B------:R-:W-:Y:S01]  /*0af0*/  IMAD.IADD R3, R31, 0x1, R19 ;  /* 0x000000011f037824 */ /* 0x000fe200078e0213 */
[----:B------:R-:W-:-:S04]  /*0b00*/  SHF.L.U32 R34, R30, 0x5, RZ ;  /* 0x000000051e227819 */ /* 0x000fc800000006ff */
[----:B------:R-:W-:Y:S02]  /*0b10*/  SHF.L.U64.HI R35, R30, 0x5, R3 ;  /* 0x000000051e237819 */ /* 0x000fe40000010203 */
[----:B------:R-:W-:Y:S01]  /*0b20*/  LEA.HI.X R3, R20, R4, R21, 0x2, P4 ;  /* 0x0000000414037211 */ /* 0x000fe200020f1415 */
[----:B------:R-:W-:Y:S06]  /*0b30*/  @P2 BRA `(.L_x_10222) ;  /* 0x0000000000102947 */ /* 0x000fec0003800000 */
[----:B------:R-:W-:Y:S01]  /*0b40*/  IMAD.MOV.U32 R0, RZ, RZ, R16 ;  /* 0x000000ffff007224 */ /* 0x000fe200078e0010 */
[----:B------:R-:W-:-:S07]  /*0b50*/  MOV R12, 0xb70 ;  /* 0x00000b70000c7802 */ /* 0x000fce0000000f00 */
[----:B-----5:R-:W-:Y:S05]  /*0b60*/  CALL.REL.NOINC `($__internal_217_$__cuda_sm20_rcp_rn_f32_slowpath) ;  /* 0x0000005000bc7944 */ /* 0x020fea0003c00000 */
[----:B------:R-:W-:Y:S05]  /*0b70*/  BRA `(.L_x_10223) ;  /* 0x0000000000107947 */ /* 0x000fea0003800000 */
.L_x_10222:
[----:B------:R-:W0:Y:S02]  /*0b80*/  MUFU.RCP R51, R16 ;  /* 0x0000001000337308 */ /* 0x000e240000001000 */
[----:B0-----:R-:W-:-:S04]  /*0b90*/  FFMA R0, R16, R51, -1 ;  /* 0xbf80000010007423 */ /* 0x001fc80000000033 */
[----:B------:R-:W-:-:S04]  /*0ba0*/  FADD.FTZ R0, -R0, -RZ ;  /* 0x800000ff00007221 */ /* 0x000fc80000010100 */
[----:B------:R-:W-:-:S07]  /*0bb0*/  FFMA R51, R51, R0, R51 ;  /* 0x0000000033337223 */ /* 0x000fce0000000033 */
.L_x_10223:
[----:B------:R-:W-:Y:S05]  /*0bc0*/  BSYNC B1 ;  /* 0x0000000000017941 */ /* 0x000fea0003800000 */
.L_x_10221:
[----:B------:R-:W-:Y:S01]  /*0bd0*/  HADD2.F32 R19, -RZ, R26.H0_H0 ;  /* 0x2000001aff137230 */ /* 0x000fe20000004100 */
[----:B------:R-:W-:Y:S01]  /*0be0*/  BSSY B1, `(.L_x_10224) ;  /* 0x000001e000017945 */ /* 0x000fe20003800000 */
[----:B------:R-:W-:Y:S02]  /*0bf0*/  IMAD.MOV.U32 R0, RZ, RZ, 0x3bbb989d ;  /* 0x3bbb989dff007424 */ /* 0x000fe400078e00ff */
[----:B------:R-:W-:Y:S02]  /*0c00*/  IMAD.MOV.U32 R21, RZ, RZ, 0x437c0000 ;  /* 0x437c0000ff157424 */ /* 0x000fe400078e00ff */
[----:B------:R-:W-:Y:S01]  /*0c10*/  FFMA.SAT R0, -R19, R0, 0.5 ;  /* 0x3f00000013007423 */ /* 0x000fe20000002100 */
[----:B-----5:R-:W-:-:S03]  /*0c20*/  HADD2.F32 R30, -RZ, R27.H0_H0 ;  /* 0x2000001bff1e7230 */ /* 0x020fc60000004100 */
        /* <DEDUP_REMOVED lines=19> */
[----:B------:R-:W-:Y:S05]  /*0d60*/  CALL.REL.NOINC `($__internal_217_$__cuda_sm20_rcp_rn_f32_slowpath) ;  /* 0x00000050003c7944 */ /* 0x000fea0003c00000 */
[----:B------:R-:W-:Y:S05]  /*0d70*/  BRA `(.L_x_10226) ;  /* 0x0000000000107947 */ /* 0x000fea0003800000 */
.L_x_10225:
[----:B------:R-:W0:Y:S02]  /*0d80*/  MUFU.RCP R51, R20 ;  /* 0x0000001400337308 */ /* 0x000e240000001000 */
[----:B0-----:R-:W-:-:S04]  /*0d90*/  FFMA R0, R20, R51, -1 ;  /* 0xbf80000014007423 */ /* 0x001fc80000000033 */
[----:B------:R-:W-:-:S04]  /*0da0*/  FADD.FTZ R0, -R0, -RZ ;  /* 0x800000ff00007221 */ /* 0x000fc80000010100 */
[----:B------:R-:W-:-:S07]  /*0db0*/  FFMA R51, R51, R0, R51 ;  /* 0x0000000033337223 */ /* 0x000fce0000000033 */
.L_x_10226:
[----:B------:R-:W-:Y:S05]  /*0dc0*/  BSYNC B1 ;  /* 0x0000000000017941 */ /* 0x000fea0003800000 */
.L_x_10224:
        /* <DEDUP_REMOVED lines=20> */
[----:B------:R-:W-:Y:S05]  /*0f10*/  CALL.REL.NOINC `($__internal_217_$__cuda_sm20_rcp_rn_f32_slowpath) ;  /* 0x0000004c00d07944 */ /* 0x000fea0003c00000 */
[----:B------:R-:W-:Y:S05]  /*0f20*/  BRA `(.L_x_10229) ;  /* 0x0000000000107947 */ /* 0x000fea0003800000 */
.L_x_10228:
[----:B------:R-:W0:Y:S02]  /*0f30*/  MUFU.RCP R51, R12 ;  /* 0x0000000c00337308 */ /* 0x000e240000001000 */
[----:B0-----:R-:W-:-:S04]  /*0f40*/  FFMA R0, R12, R51, -1 ;  /* 0xbf8000000c007423 */ /* 0x001fc80000000033 */
[----:B------:R-:W-:-:S04]  /*0f50*/  FADD.FTZ R0, -R0, -RZ ;  /* 0x800000ff00007221 */ /* 0x000fc80000010100 */
[----:B------:R-:W-:-:S07]  /*0f60*/  FFMA R51, R51, R0, R51 ;  /* 0x0000000033337223 */ /* 0x000fce0000000033 */
.L_x_10229:
[----:B------:R-:W-:Y:S05]  /*0f70*/  BSYNC B1 ;  /* 0x0000000000017941 */ /* 0x000fea0003800000 */
.L_x_10227:
        /* <DEDUP_REMOVED lines=25> */
[----:B------:R-:W-:Y:S05]  /*1110*/  CALL.REL.NOINC `($__internal_217_$__cuda_sm20_rcp_rn_f32_slowpath) ;  /* 0x0000004c00507944 */ /* 0x000fea0003c00000 */
[----:B------:R-:W-:Y:S05]  /*1120*/  BRA `(.L_x_10232) ;  /* 0x0000000000107947 */ /* 0x000fea0003800000 */
.L_x_10231:
[----:B------:R-:W0:Y:S02]  /*1130*/  MUFU.RCP R51, R16 ;  /* 0x0000001000337308 */ /* 0x000e240000001000 */
[----:B0-----:R-:W-:-:S04]  /*1140*/  FFMA R0, R16, R51, -1 ;  /* 0xbf80000010007423 */ /* 0x001fc80000000033 */
[----:B------:R-:W-:-:S04]  /*1150*/  FADD.FTZ R0, -R0, -RZ ;  /* 0x800000ff00007221 */ /* 0x000fc80000010100 */
[----:B------:R-:W-:-:S07]  /*1160*/  FFMA R51, R51, R0, R51 ;  /* 0x0000000033337223 */ /* 0x000fce0000000033 */
.L_x_10232:
[----:B------:R-:W-:Y:S05]  /*1170*/  BSYNC B1 ;  /* 0x0000000000017941 */ /* 0x000fea0003800000 */
.L_x_10230:
[----:B------:R-:W-:Y:S01]  /*1180*/  FMUL R26, R26, R51 ;  /* 0x000000331a1a7220 */ /* 0x000fe20000400000 */
[----:B------:R-:W-:Y:S01]  /*1190*/  VIADD R21, R13, 0x2 ;  /* 0x000000020d157836 */ /* 0x000fe20000000000 */
[----:B------:R-:W-:Y:S01]  /*11a0*/  FMNMX R0, RZ, |R29|, !PT ;  /* 0x4000001dff007209 */ /* 0x000fe20007800000 */
[----:B------:R-:W-:Y:S01]  /*11b0*/  FMUL R32, R29, R8 ;  /* 0x000000081d207220 */ /* 0x000fe20000400000 */
[----:B------:R-:W-:Y:S01]  /*11c0*/  FMUL R41, R27, R26 ;  /* 0x0000001a1b297220 */ /* 0x000fe20000400000 */
[----:B------:R-:W-:Y:S01]  /*11d0*/  @P1 LEA R26, P3, R15, R7, 0x3 ;  /* 0x000000070f1a1211 */ /* 0x000fe200078618ff */
[----:B------:R-:W-:Y:S01]  /*11e0*/  FMUL R30, R19, R8 ;  /* 0x00000008131e7220 */ /* 0x000fe20000400000 */
[----:B------:R-:W-:Y:S01]  /*11f0*/  @P1 LEA R20, P4, R15, R6, 0x3 ;  /* 0x000000060f141211 */ /* 0x000fe200078818ff */
[----:B------:R-:W-:Y:S01]  /*1200*/  FMUL R31, R41, R8 ;  /* 0x00000008291f7220 */ /* 0x000fe20000400000 */
[C---:B------:R-:W-:Y:S01]  /*1210*/  FMNMX R0, |R33|.reuse, R0, !PT ;  /* 0x0000000021007209 */ /* 0x040fe20007800200 */
[----:B------:R-:W-:Y:S01]  /*1220*/  FMUL R33, R33, R8 ;  /* 0x0000000821217220 */ /* 0x000fe20000400000 */
[----:B------:R-:W-:Y:S01]  /*1230*/  ISETP.GE.U32.AND P2, PT, R21, R10, PT ;  /* 0x0000000a1500720c */ /* 0x000fe20003f46070 */
[----:B------:R-:W-:Y:S01]  /*1240*/  VIADD R2, R11, 0x1e ;  /* 0x0000001e0b027836 */ /* 0x000fe20000000000 */
[C-C-:B------:R-:W-:Y:S01]  /*1250*/  @P1 LEA.HI.X R27, R15.reuse, R4, R14.reuse, 0x3, P3 ;  /* 0x000000040f1b1211 */ /* 0x140fe200018f1c0e */
[----:B------:R-:W-:Y:S01]  /*1260*/  ULDC UR4, c[0x0][0x248] ;  /* 0x0000920000047ab9 */ /* 0x000fe20000000800 */
[----:B------:R-:W-:Y:S01]  /*1270*/  @P1 LEA.HI.X R21, R15, R3, R14, 0x3, P4 ;  /* 0x000000030f151211 */ /* 0x000fe200020f1c0e */
[----:B------:R-:W-:Y:S01]  /*1280*/  BSSY B0, `(.L_x_10233) ;  /* 0x000001f000007945 */ /* 0x000fe20003800000 */
[----:B------:R-:W-:Y:S01]  /*1290*/  LOP3.LUT R2, R2, 0x1f, RZ, 0xc0, !PT ;  /* 0x0000001f02027812 */ /* 0x000fe200078ec0ff */
[----:B------:R0:W-:Y:S01]  /*12a0*/  @P1 STG.E.64 desc[UR10][R26.64], R32 ;  /* 0x000000201a001986 */ /* 0x0001e2000c101b0a */
[----:B------:R-:W-:-:S02]  /*12b0*/  IADD3 R15, P3, R48, UR4, RZ ;  /* 0x00000004300f7c10 */ /* 0x000fc4000ff7e0ff */
[----:B------:R-:W-:Y:S01]  /*12c0*/  ISETP.LT.U32.AND P2, PT, R2, R9, !P2 ;  /* 0x000000090200720c */ /* 0x000fe20005741070 */
[----:B------:R0:W-:Y:S02]  /*12d0*/  @P1 STG.E.64 desc[UR10][R20.64], R30 ;  /* 0x0000001e14001986 */ /* 0x0001e4000c101b0a */
[----:B------:R-:W-:-:S10]  /*12e0*/  IMAD.X R17, R17, 0x1, R18, P3 ;  /* 0x0000000111117824 */ /* 0x000fd400018e0612 */
        /* <DEDUP_REMOVED lines=13> */
[----:B------:R-:W-:Y:S02]  /*13c0*/  IADD3.X R16, R29, R44, R29, P1, P2 ;  /* 0x0000002c1d107210 */ /* 0x000fe40000fe441d */
[----:B------:R-:W-:Y:S01]  /*13d0*/  IADD3 R14, P1, R2, R27, RZ ;  /* 0x0000001b020e7210 */ /* 0x000fe20007f3e0ff */
[----:B------:R-:W-:Y:S01]  /*13e0*/  IMAD.X R27, R12, 0x1, R24, P3 ;  /* 0x000000010c1b7824 */ /* 0x000fe200018e0618 */
[----:B------:R-:W-:Y:S02]  /*13f0*/  IADD3 R50, P2, R50, R46, RZ ;  /* 0x0000002e32327210 */ /* 0x000fe40007f5e0ff */
[----:B------:R-:W-:Y:S02]  /*1400*/  IADD3.X R16, RZ, R16, RZ, P1, !PT ;  /* 0x00000010ff107210 */ /* 0x000fe40000ffe4ff */
[----:B------:R-:W-:Y:S01]  /*1410*/  LEA R20, P1, R14, R43, 0x2 ;  /* 0x0000002b0e147211 */ /* 0x000fe200078210ff */
[----:B------:R-:W-:Y:S01]  /*1420*/  IMAD.X R51, R12, 0x1, R47, P2 ;  /* 0x000000010c337824 */ /* 0x000fe200010e062f */
[----:B------:R0:W5:Y:S02]  /*1430*/  LDG.E R49, desc[UR10][R26.64] ;  /* 0x0000000a1a317981 */ /* 0x000164000c1e1900 */
[----:B------:R-:W-:-:S02]  /*1440*/  LEA.HI.X R21, R14, R45, R16, 0x2, P1 ;  /* 0x0000002d0e157211 */ /* 0x000fc400008f1410 */
[----:B------:R0:W5:Y:S04]  /*1450*/  LDG.E R50, desc[UR10][R50.64] ;  /* 0x0000000a32327981 */ /* 0x000168000c1e1900 */
[----:B------:R0:W5:Y:S03]  /*1460*/  LDG.E R48, desc[UR10][R20.64] ;  /* 0x0000000a14307981 */ /* 0x000166000c1e1900 */
.L_x_10234:
[----:B------:R-:W-:Y:S05]  /*1470*/  BSYNC B0 ;  /* 0x0000000000007941 */ /* 0x000fea0003800000 */
.L_x_10233:
[----:B0-----:R-:W-:Y:S01]  /*1480*/  HADD2.F32 R26, -RZ, R54.H0_H0 ;  /* 0x20000036ff1a7230 */ /* 0x001fe20000004100 */
[----:B------:R-:W-:Y:S01]  /*1490*/  IADD3 R29, P2, R28, R15, RZ ;  /* 0x0000000f1c1d7210 */ /* 0x000fe20007f5e0ff */
[----:B------:R-:W-:Y:S01]  /*14a0*/  IMAD.MOV.U32 R21, RZ, RZ, 0x3bbb989d ;  /* 0x3bbb989dff157424 */ /* 0x000fe200078e00ff */
[----:B------:R-:W-:Y:S01]  /*14b0*/  FMNMX R0, |R19|, R0, !PT ;  /* 0x0000000013007209 */ /* 0x000fe20007800200 */
[----:B------:R-:W-:Y:S01]  /*14c0*/  IMAD.MOV.U32 R27, RZ, RZ, 0x437c0000 ;  /* 0x437c0000ff1b7424 */ /* 0x000fe200078e00ff */
[----:B------:R-:W-:Y:S01]  /*14d0*/  BSSY B1, `(.L_x_10235) ;  /* 0x0000017000017945 */ /* 0x000fe20003800000 */
[----:B------:R-:W-:Y:S01]  /*14e0*/  FFMA.SAT R12, -R26, R21, 0.5 ;  /* 0x3f0000001a0c7423 */ /* 0x000fe20000002115 */
[----:B------:R-:W-:Y:S01]  /*14f0*/  FMNMX R14, |R41|, R0, !PT ;  /* 0x00000000290e7209 */ /* 0x000fe20007800200 */
[----:B------:R-:W-:Y:S02]  /*1500*/  IMAD.X R20, RZ, RZ, R17, P2 ;  /* 0x000000ffff147224 */ /* 0x000fe400010e0611 */
        /* <DEDUP_REMOVED lines=13> */
[----:B-----5:R-:W-:Y:S05]  /*15e0*/  CALL.REL.NOINC `($__internal_217_$__cuda_sm20_rcp_rn_f32_slowpath) ;  /* 0x00000048001c7944 */ /* 0x020fea0003c00000 */
[----:B------:R-:W-:Y:S05]  /*15f0*/  BRA `(.L_x_10237) ;  /* 0x0000000000107947 */ /* 0x000fea0003800000 */
.L_x_10236:
[----:B------:R-:W0:Y:S02]  /*1600*/  MUFU.RCP R51, R16 ;  /* 0x0000001000337308 */ /* 0x000e240000001000 */
[----:B0-----:R-:W-:-:S04]  /*1610*/  FFMA R0, R16, R51, -1 ;  /* 0xbf80000010007423 */ /* 0x001fc80000000033 */
[----:B------:R-:W-:-:S04]  /*1620*/  FADD.FTZ R0, -R0, -RZ ;  /* 0x800000ff00007221 */ /* 0x000fc80000010100 */
[----:B------:R-:W-:-:S07]  /*1630*/  FFMA R51, R51, R0, R51 ;  /* 0x0000000033337223 */ /* 0x000fce0000000033 */
.L_x_10237:
[----:B------:R-:W-:Y:S05]  /*1640*/  BSYNC B1 ;  /* 0x0000000000017941 */ /* 0x000fea0003800000 */
.L_x_10235:
        /* <DEDUP_REMOVED lines=23> */
[----:B------:R-:W-:Y:S01]  /*17c0*/  IMAD.MOV.U32 R0, RZ, RZ, R16 ;  /* 0x000000ffff007224 */ /* 0x000fe200078e0010 */
[----:B------:R-:W-:-:S07]  /*17d0*/  MOV R12, 0x17f0 ;  /* 0x000017f0000c7802 */ /* 0x000fce0000000f00 */
[----:B-----5:R-:W-:Y:S05]  /*17e0*/  CALL.REL.NOINC `($__internal_217_$__cuda_sm20_rcp_rn_f32_slowpath) ;  /* 0x00000044009c7944 */ /* 0x020fea0003c00000 */
[----:B------:R-:W-:Y:S05]  /*17f0*/  BRA `(.L_x_10240) ;  /* 0x0000000000107947 */ /* 0x000fea0003800000 */
.L_x_10239:
[----:B------:R-:W0:Y:S02]  /*1800*/  MUFU.RCP R51, R16 ;  /* 0x0000001000337308 */ /* 0x000e240000001000 */
[----:B0-----:R-:W-:-:S04]  /*1810*/  FFMA R0, R16, R51, -1 ;  /* 0xbf80000010007423 */ /* 0x001fc80000000033 */
[----:B------:R-:W-:-:S04]  /*1820*/  FADD.FTZ R0, -R0, -RZ ;  /* 0x800000ff00007221 */ /* 0x000fc80000010100 */
[----:B------:R-:W-:-:S07]  /*1830*/  FFMA R51, R51, R0, R51 ;  /* 0x0000000033337223 */ /* 0x000fce0000000033 */
.L_x_10240:
[----:B------:R-:W-:Y:S05]  /*1840*/  BSYNC B1 ;  /* 0x0000000000017941 */ /* 0x000fea0003800000 */
.L_x_10238:
[----:B------:R-:W-:Y:S02]  /*1850*/  HADD2.F32 R26, -RZ, R54.H1_H1 ;  /* 0x30000036ff1a7230 */ /* 0x000fe40000004100 */
        /* <DEDUP_REMOVED lines=19> */
[----:B-----5:R-:W-:Y:S05]  /*1990*/  CALL.REL.NOINC `($__internal_217_$__cuda_sm20_rcp_rn_f32_slowpath) ;  /* 0x0000004400307944 */ /* 0x020fea0003c00000 */
[----:B------:R-:W-:Y:S05]  /*19a0*/  BRA `(.L_x_10243) ;  /* 0x0000000000107947 */ /* 0x000fea0003800000 */
.L_x_10242:
[----:B------:R-:W0:Y:S02]  /*19b0*/  MUFU.RCP R51, R12 ;  /* 0x0000000c00337308 */ /* 0x000e240000001000 */
[----:B0-----:R-:W-:-:S04]  /*19c0*/  FFMA R0, R12, R51, -1 ;  /* 0xbf8000000c007423 */ /* 0x001fc80000000033 */
[----:B------:R-:W-:-:S04]  /*19d0*/  FADD.FTZ R0, -R0, -RZ ;  /* 0x800000ff00007221 */ /* 0x000fc80000010100 */
[----:B------:R-:W-:-:S07]  /*19e0*/  FFMA R51, R51, R0, R51 ;  /* 0x0000000033337223 */ /* 0x000fce0000000033 */
.L_x_10243:
[----:B------:R-:W-:Y:S05]  /*19f0*/  BSYNC B1 ;  /* 0x0000000000017941 */ /* 0x000fea0003800000 */
.L_x_10241:
[----:B------:R-:W-:Y:S01]  /*1a00*/  HADD2.F32 R54, -RZ, R54.H1_H1 ;  /* 0x30000036ff367230 */ /* 0x000fe20000004100 */
[----:B------:R-:W-:Y:S01]  /*1a10*/  BSSY B1, `(.L_x_10244) ;  /* 0x000001e000017945 */ /* 0x000fe20003800000 */
[----:B------:R-:W-:Y:S02]  /*1a20*/  IMAD.MOV.U32 R21, RZ, RZ, 0x3bbb989d ;  /* 0x3bbb989dff157424 */ /* 0x000fe400078e00ff */
[----:B------:R-:W-:Y:S02]  /*1a30*/  HADD2.F32 R55, -RZ, R55.H1_H1 ;  /* 0x30000037ff377230 */ /* 0x000fe40000004100 */
[----:B------:R-:W-:Y:S01]  /*1a40*/  FFMA.SAT R0, -R54, R21, 0.5 ;  /* 0x3f00000036007423 */ /* 0x000fe20000002115 */
[----:B------:R-:W-:Y:S02]  /*1a50*/  IMAD.MOV.U32 R21, RZ, RZ, 0x437c0000 ;  /* 0x437c0000ff157424 */ /* 0x000fe400078e00ff */
        /* <DEDUP_REMOVED lines=19> */
[----:B-----5:R-:W-:Y:S05]  /*1b90*/  CALL.REL.NOINC `($__internal_217_$__cuda_sm20_rcp_rn_f32_slowpath) ;  /* 0x0000004000b07944 */ /* 0x020fea0003c00000 */
[----:B------:R-:W-:Y:S05]  /*1ba0*/  BRA `(.L_x_10246) ;  /* 0x0000000000107947 */ /* 0x000fea0003800000 */
.L_x_10245:
[----:B------:R-:W0:Y:S02]  /*1bb0*/  MUFU.RCP R51, R16 ;  /* 0x0000001000337308 */ /* 0x000e240000001000 */
[----:B0-----:R-:W-:-:S04]  /*1bc0*/  FFMA R0, R16, R51, -1 ;  /* 0xbf80000010007423 */ /* 0x001fc80000000033 */
[----:B------:R-:W-:-:S04]  /*1bd0*/  FADD.FTZ R0, -R0, -RZ ;  /* 0x800000ff00007221 */ /* 0x000fc80000010100 */
[----:B------:R-:W-:-:S07]  /*1be0*/  FFMA R51, R51, R0, R51 ;  /* 0x0000000033337223 */ /* 0x000fce0000000033 */
.L_x_10246:
[----:B------:R-:W-:Y:S05]  /*1bf0*/  BSYNC B1 ;  /* 0x0000000000017941 */ /* 0x000fea0003800000 */
.L_x_10244:
[C---:B------:R-:W-:Y:S02]  /*1c00*/  VIADD R21, R13.reuse, 0x1 ;  /* 0x000000010d157836 */ /* 0x040fe40000000000 */
[----:B------:R-:W-:Y:S01]  /*1c10*/  FMUL R54, R54, R51 ;  /* 0x0000003336367220 */ /* 0x000fe20000400000 */
[----:B------:R-:W-:Y:S01]  /*1c20*/  IADD3 R41, R13, 0x3, RZ ;  /* 0x000000030d297810 */ /* 0x000fe20007ffe0ff */
[----:B------:R-:W-:Y:S01]  /*1c30*/  FMUL R26, R19, R8 ;  /* 0x00000008131a7220 */ /* 0x000fe20000400000 */
[----:B------:R-:W-:Y:S01]  /*1c40*/  FMNMX R0, R14, |R27|, !PT ;  /* 0x4000001b0e007209 */ /* 0x000fe20007800000 */
[----:B------:R-:W-:Y:S01]  /*1c50*/  VIADD R12, R11, 0x1d ;  /* 0x0000001d0b0c7836 */ /* 0x000fe20000000000 */
[----:B------:R-:W-:Y:S01]  /*1c60*/  ISETP.GE.U32.AND P1, PT, R21, R10, PT ;  /* 0x0000000a1500720c */ /* 0x000fe20003f26070 */
[----:B------:R-:W-:Y:S01]  /*1c70*/  FMUL R21, R55, R54 ;  /* 0x0000003637157220 */ /* 0x000fe20000400000 */
[----:B------:R-:W-:Y:S01]  /*1c80*/  @P0 LEA R54, P3, R29, R7, 0x3 ;  /* 0x000000071d360211 */ /* 0x000fe200078618ff */
[----:B------:R-:W-:Y:S01]  /*1c90*/  ULDC UR4, c[0x0][0x248] ;  /* 0x0000920000047ab9 */ /* 0x000fe20000000800 */
[----:B------:R-:W-:Y:S01]  /*1ca0*/  ISETP.GE.U32.OR P2, PT, R28, R9, P1 ;  /* 0x000000091c00720c */ /* 0x000fe20000f46470 */
[----:B------:R-:W-:Y:S01]  /*1cb0*/  FMUL R28, R27, R8 ;  /* 0x000000081b1c7220 */ /* 0x000fe20000400000 */
[----:B------:R-:W-:Y:S01]  /*1cc0*/  ISETP.GE.U32.AND P1, PT, R41, R10, PT ;  /* 0x0000000a2900720c */ /* 0x000fe20003f26070 */
[----:B------:R-:W-:Y:S01]  /*1cd0*/  FMUL R27, R21, R8 ;  /* 0x00000008151b7220 */ /* 0x000fe20000400000 */
[----:B------:R-:W-:Y:S01]  /*1ce0*/  @P0 LEA.HI.X R55, R29, R4, R20, 0x3, P3 ;  /* 0x000000041d370211 */ /* 0x000fe200018f1c14 */
[----:B------:R-:W-:Y:S01]  /*1cf0*/  BSSY B0, `(.L_x_10247) ;  /* 0x0000024000007945 */ /* 0x000fe20003800000 */
[----:B------:R-:W-:-:S02]  /*1d00*/  LOP3.LUT R14, R12, 0x1f, RZ, 0xc0, !PT ;  /* 0x0000001f0c0e7812 */ /* 0x000fc400078ec0ff */
[----:B------:R-:W-:Y:S02]  /*1d10*/  IADD3 R15, P3, R15, UR4, RZ ;  /* 0x000000040f0f7c10 */ /* 0x000fe4000ff7e0ff */
[----:B------:R-:W-:Y:S02]  /*1d20*/  ISETP.LT.U32.AND P1, PT, R14, R9, !P1 ;  /* 0x000000090e00720c */ /* 0x000fe40004f21070 */
[----:B------:R-:W-:Y:S01]  /*1d30*/  FMNMX R0, |R53|, R0, !PT ;  /* 0x0000000035007209 */ /* 0x000fe20007800200 */
[----:B------:R-:W-:Y:S01]  /*1d40*/  IMAD.X R17, R17, 0x1, R18, P3 ;  /* 0x0000000111117824 */ /* 0x000fe200018e0612 */
[----:B------:R-:W-:Y:S02]  /*1d50*/  @!P2 LEA R40, P4, R29, R6, 0x3 ;  /* 0x000000061d28a211 */ /* 0x000fe400078818ff */
[----:B------:R-:W-:Y:S02]  /*1d60*/  FMNMX R0, |R19|, R0, !PT ;  /* 0x0000000013007209 */ /* 0x000fe40007800200 */
[----:B------:R-:W-:Y:S01]  /*1d70*/  @!P2 LEA.HI.X R41, R29, R3, R20, 0x3, P4 ;  /* 0x000000031d29a211 */ /* 0x000fe200020f1c14 */
[----:B------:R-:W-:-:S04]  /*1d80*/  FMUL R29, R53, R8 ;  /* 0x00000008351d7220 */ /* 0x000fc80000400000 */
[----:B------:R-:W-:Y:S01]  /*1d90*/  @!P1 CS2R R18, SRZ ;  /* 0x0000000000129805 */ /* 0x000fe2000001ff00 */
[----:B------:R0:W-:Y:S01]  /*1da0*/  @P0 STG.E.64 desc[UR10][R54.64], R28 ;  /* 0x0000001c36000986 */ /* 0x0001e2000c101b0a */
[----:B------:R-:W-:-:S03]  /*1db0*/  @!P1 IMAD.MOV.U32 R20, RZ, RZ, RZ ;  /* 0x000000ffff149224 */ /* 0x000fc600078e00ff */
        /* <DEDUP_REMOVED lines=23> */
.L_x_10248:
[----:B------:R-:W-:Y:S05]  /*1f30*/  BSYNC B0 ;  /* 0x0000000000007941 */ /* 0x000fea0003800000 */
.L_x_10247:
[----:B-1---5:R-:W-:Y:S01]  /*1f40*/  HADD2.F32 R24, -RZ, R49.H0_H0 ;  /* 0x20000031ff187230 */ /* 0x022fe20000004100 */
[----:B------:R-:W-:Y:S01]  /*1f50*/  MOV R23, 0x3bbb989d ;  /* 0x3bbb989d00177802 */ /* 0x000fe20000000f00 */
[----:B------:R-:W-:Y:S01]  /*1f60*/  IMAD.MOV.U32 R25, RZ, RZ, 0x437c0000 ;  /* 0x437c0000ff197424 */ /* 0x000fe200078e00ff */
[----:B------:R-:W-:Y:S01]  /*1f70*/  BSSY B1, `(.L_x_10249) ;  /* 0x0000019000017945 */ /* 0x000fe20003800000 */
[----:B------:R-:W-:Y:S02]  /*1f80*/  FMNMX R44, |R21|, R0, !PT ;  /* 0x00000000152c7209 */ /* 0x000fe40007800200 */
[----:B------:R-:W-:-:S04]  /*1f90*/  FFMA.SAT R12, -R24, R23, 0.5 ;  /* 0x3f000000180c7423 */ /* 0x000fc80000002117 */
[----:B------:R-:W-:Y:S01]  /*1fa0*/  FFMA.RM R12, R12, R25, 12582913 ;  /* 0x4b4000010c0c7423 */ /* 0x000fe20000004019 */
[----:B------:R-:W-:-:S03]  /*1fb0*/  IADD3 R25, P2, R2, R15, RZ ;  /* 0x0000000f02197210 */ /* 0x000fc60007f5e0ff */
[C---:B------:R-:W-:Y:S01]  /*1fc0*/  FADD R23, R12.reuse, -12583039 ;  /* 0xcb40007f0c177421 */ /* 0x040fe20000000000 */
[----:B------:R-:W-:Y:S02]  /*1fd0*/  IMAD.SHL.U32 R12, R12, 0x800000, RZ ;  /* 0x008000000c0c7824 */ /* 0x000fe400078e00ff */
[----:B------:R-:W-:Y:S02]  /*1fe0*/  IMAD.X R22, RZ, RZ, R17, P2 ;  /* 0x000000ffff167224 */ /* 0x000fe400010e0611 */
[----:B------:R-:W-:-:S04]  /*1ff0*/  FFMA R23, -R24, 1.4426950216293334961, -R23 ;  /* 0x3fb8aa3b18177823 */ /* 0x000fc80000000917 */
[----:B------:R-:W-:-:S04]  /*2000*/  FFMA R16, -R24, 1.925963033500011079e-08, R23 ;  /* 0x32a5706018107823 */ /* 0x000fc80000000117 */
[----:B------:R-:W0:Y:S02]  /*2010*/  MUFU.EX2 R23, R16 ;  /* 0x0000001000177308 */ /* 0x000e240000000800 */
[----:B0-----:R-:W-:Y:S01]  /*2020*/  FFMA R40, R12, R23, 1 ;  /* 0x3f8000000c287423 */ /* 0x001fe20000000017 */
[----:B------:R-:W-:-:S03]  /*2030*/  VIADD R23, R13, 0x2 ;  /* 0x000000020d177836 */ /* 0x000fc60000000000 */
        /* <DEDUP_REMOVED lines=8> */
.L_x_10250:
[----:B------:R-:W0:Y:S02]  /*20c0*/  MUFU.RCP R51, R40 ;  /* 0x0000002800337308 */ /* 0x000e240000001000 */
[----:B0-----:R-:W-:-:S04]  /*20d0*/  FFMA R0, R40, R51, -1 ;  /* 0xbf80000028007423 */ /* 0x001fc80000000033 */
[----:B------:R-:W-:-:S04]  /*20e0*/  FADD.FTZ R0, -R0, -RZ ;  /* 0x800000ff00007221 */ /* 0x000fc80000010100 */
[----:B------:R-:W-:-:S07]  /*20f0*/  FFMA R51, R51, R0, R51 ;  /* 0x0000000033337223 */ /* 0x000fce0000000033 */
.L_x_10251:
[----:B------:R-:W-:Y:S05]  /*2100*/  BSYNC B1 ;  /* 0x0000000000017941 */ /* 0x000fea0003800000 */
.L_x_10249:
        /* <DEDUP_REMOVED lines=27> */
.L_x_10253:
[----:B------:R-:W0:Y:S02]  /*22c0*/  MUFU.RCP R51, R40 ;  /* 0x0000002800337308 */ /* 0x000e240000001000 */
[----:B0-----:R-:W-:-:S04]  /*22d0*/  FFMA R0, R40, R51, -1 ;  /* 0xbf80000028007423 */ /* 0x001fc80000000033 */
[----:B------:R-:W-:-:S04]  /*22e0*/  FADD.FTZ R0, -R0, -RZ ;  /* 0x800000ff00007221 */ /* 0x000fc80000010100 */
[----:B------:R-:W-:-:S07]  /*22f0*/  FFMA R51, R51, R0, R51 ;  /* 0x0000000033337223 */ /* 0x000fce0000000033 */
.L_x_10254:
[----:B------:R-:W-:Y:S05]  /*2300*/  BSYNC B1 ;  /* 0x0000000000017941 */ /* 0x000fea0003800000 */
.L_x_10252:
        /* <DEDUP_REMOVED lines=20> */
[----:B------:R-:W-:Y:S05]  /*2450*/  CALL.REL.NOINC `($__internal_217_$__cuda_sm20_rcp_rn_f32_slowpath) ;  /* 0x0000003800807944 */ /* 0x000fea0003c00000 */
[----:B------:R-:W-:Y:S05]  /*2460*/  BRA `(.L_x_10257) ;  /* 0x0000000000107947 */ /* 0x000fea0003800000 */
.L_x_10256:
[----:B------:R-:W0:Y:S02]  /*2470*/  MUFU.RCP R51, R12 ;  /* 0x0000000c00337308 */ /* 0x000e240000001000 */
[----:B0-----:R-:W-:-:S04]  /*2480*/  FFMA R0, R12, R51, -1 ;  /* 0xbf8000000c007423 */ /* 0x001fc80000000033 */
[----:B------:R-:W-:-:S04]  /*2490*/  FADD.FTZ R0, -R0, -RZ ;  /* 0x800000ff00007221 */ /* 0x000fc80000010100 */
[----:B------:R-:W-:-:S07]  /*24a0*/  FFMA R51, R51, R0, R51 ;  /* 0x0000000033337223 */ /* 0x000fce0000000033 */
.L_x_10257:
[----:B------:R-:W-:Y:S05]  /*24b0*/  BSYNC B1 ;  /* 0x0000000000017941 */ /* 0x000fea0003800000 */
.L_x_10255:
        /* <DEDUP_REMOVED lines=27> */
.L_x_10259:
[----:B------:R-:W0:Y:S02]  /*2670*/  MUFU.RCP R51, R40 ;  /* 0x0000002800337308 */ /* 0x000e240000001000 */
[----:B0-----:R-:W-:-:S04]  /*2680*/  FFMA R0, R40, R51, -1 ;  /* 0xbf80000028007423 */ /* 0x001fc80000000033 */
[----:B------:R-:W-:-:S04]  /*2690*/  FADD.FTZ R0, -R0, -RZ ;  /* 0x800000ff00007221 */ /* 0x000fc80000010100 */
[----:B------:R-:W-:-:S07]  /*26a0*/  FFMA R51, R51, R0, R51 ;  /* 0x0000000033337223 */ /* 0x000fce0000000033 */
.L_x_10260:
[----:B------:R-:W-:Y:S05]  /*26b0*/  BSYNC B1 ;  /* 0x0000000000017941 */ /* 0x000fea0003800000 */
.L_x_10258:
[----:B------:R-:W-:Y:S01]  /*26c0*/  HADD2.F32 R46, -RZ, R19.H0_H0 ;  /* 0x20000013ff2e7230 */ /* 0x000fe20000004100 */
[----:B------:R-:W-:Y:S01]  /*26d0*/  ISETP.GE.U32.AND P0, PT, R23, R10, PT ;  /* 0x0000000a1700720c */ /* 0x000fe20003f06070 */
[----:B------:R-:W-:Y:S02]  /*26e0*/  IMAD.MOV.U32 R21, RZ, RZ, 0x3bbb989d ;  /* 0x3bbb989dff157424 */ /* 0x000fe400078e00ff */
[----:B------:R-:W-:Y:S01]  /*26f0*/  FMUL R51, R49, R51 ;  /* 0x0000003331337220 */ /* 0x000fe20000400000 */
[----:B------:R-:W-:Y:S01]  /*2700*/  IMAD.MOV.U32 R41, RZ, RZ, 0x437c0000 ;  /* 0x437c0000ff297424 */ /* 0x000fe200078e00ff */
[----:B------:R-:W-:Y:S01]  /*2710*/  ISETP.GE.U32.OR P0, PT, R2, R9, P0 ;  /* 0x000000090200720c */ /* 0x000fe20000706470 */
[----:B------:R-:W-:Y:S01]  /*2720*/  FFMA.SAT R0, -R46, R21, 0.5 ;  /* 0x3f0000002e007423 */ /* 0x000fe20000002115 */
[----:B------:R-:W-:Y:S01]  /*2730*/  FMUL R48, R48, R51 ;  /* 0x0000003330307220 */ /* 0x000fe20000400000 */
[-C--:B------:R-:W-:Y:S01]  /*2740*/  FMUL R24, R45, R8.reuse ;  /* 0x000000082d187220 */ /* 0x080fe20000400000 */
[----:B------:R-:W-:Y:S01]  /*2750*/  FMNMX R44, R44, |R45|, !PT ;  /* 0x4000002d2c2c7209 */ /* 0x000fe20007800000 */
[----:B------:R-:W-:Y:S01]  /*2760*/  FFMA.RM R0, R0, R41, 12582913 ;  /* 0x4b40000100007423 */ /* 0x000fe20000004029 */
[----:B------:R-:W-:Y:S01]  /*2770*/  FMUL R23, R48, R8 ;  /* 0x0000000830177220 */ /* 0x000fe20000400000 */
[----:B------:R-:W-:Y:S01]  /*2780*/  ULDC.64 UR12, c[0x0][0x248] ;  /* 0x00009200000c7ab9 */ /* 0x000fe20000000a00 */
[----:B------:R-:W-:Y:S01]  /*2790*/  FMNMX R44, |R47|, R44, !PT ;  /* 0x0000002c2f2c7209 */ /* 0x000fe20007800200 */
[C---:B------:R-:W-:Y:S01]  /*27a0*/  FADD R21, R0.reuse, -12583039 ;  /* 0xcb40007f00157421 */ /* 0x040fe20000000000 */
[----:B------:R-:W-:Y:S01]  /*27b0*/  SHF.L.U32 R0, R0, 0x17, RZ ;  /* 0x0000001700007819 */ /* 0x000fe200000006ff */
[----:B------:R-:W-:Y:S01]  /*27c0*/  ULOP3.LUT UR4, UR13, 0x7fffffff, URZ, 0xc0, !UPT ;  /* 0x7fffffff0d047892 */ /* 0x000fe2000f8ec03f */
[----:B------:R-:W-:Y:S01]  /*27d0*/  BSSY B1, `(.L_x_10261) ;  /* 0x000001d000017945 */ /* 0x000fe20003800000 */
[----:B------:R-:W-:Y:S01]  /*27e0*/  FFMA R21, -R46, 1.4426950216293334961, -R21 ;  /* 0x3fb8aa3b2e157823 */ /* 0x000fe20000000915 */
[----:B------:R-:W-:-:S02]  /*27f0*/  @!P0 LEA R50, P2, R25, R7, 0x3 ;  /* 0x0000000719328211 */ /* 0x000fc400078418ff */
[C---:B------:R-:W-:Y:S01]  /*2800*/  @!P0 LEA R40, P3, R25.reuse, R6, 0x3 ;  /* 0x0000000619288211 */ /* 0x040fe200078618ff */
[----:B------:R-:W-:Y:S01]  /*2810*/  FFMA R21, -R46, 1.925963033500011079e-08, R21 ;  /* 0x32a570602e157823 */ /* 0x000fe20000000115 */
[C-C-:B------:R-:W-:Y:S02]  /*2820*/  @!P0 LEA.HI.X R51, R25.reuse, R4, R22.reuse, 0x3, P2 ;  /* 0x0000000419338211 */ /* 0x140fe400010f1c16 */
[----:B------:R-:W-:Y:S01]  /*2830*/  @!P0 LEA.HI.X R41, R25, R3, R22, 0x3, P3 ;  /* 0x0000000319298211 */ /* 0x000fe200018f1c16 */
[-C--:B------:R-:W-:Y:S01]  /*2840*/  FMUL R25, R47, R8.reuse ;  /* 0x000000082f197220 */ /* 0x080fe20000400000 */
[C---:B------:R-:W-:Y:S01]  /*2850*/  FMUL R22, R43.reuse, R8 ;  /* 0x000000082b167220 */ /* 0x040fe20000400000 */
[----:B------:R-:W0:Y:S01]  /*2860*/  MUFU.EX2 R21, R21 ;  /* 0x0000001500157308 */ /* 0x000e220000000800 */
[----:B------:R-:W-:Y:S02]  /*2870*/  IADD3 R15, P2, P3, R14, UR12, R15 ;  /* 0x0000000c0e0f7c10 */ /* 0x000fe4000fb5e00f */
[----:B------:R1:W-:Y:S01]  /*2880*/  @!P0 STG.E.64 desc[UR10][R50.64], R24 ;  /* 0x0000001832008986 */ /* 0x0003e2000c101b0a */
[----:B------:R-:W-:-:S02]  /*2890*/  FMNMX R43, |R43|, R44, !PT ;  /* 0x0000002c2b2b7209 */ /* 0x000fc40007800200 */
[----:B------:R-:W-:Y:S01]  /*28a0*/  IADD3.X R44, RZ, UR4, R17, P2, P3 ;  /* 0x00000004ff2c7c10 */ /* 0x000fe200097e6411 */
[----:B------:R1:W-:Y:S01]  /*28b0*/  @!P0 STG.E.64 desc[UR10][R40.64], R22 ;  /* 0x0000001628008986 */ /* 0x0003e2000c101b0a */
[----:B------:R-:W-:Y:S01]  /*28c0*/  FMNMX R43, |R48|, R43, !PT ;  /* 0x0000002b302b7209 */ /* 0x000fe20007800200 */
[----:B0-----:R-:W-:-:S04]  /*28d0*/  FFMA R12, R0, R21, 1 ;  /* 0x3f800000000c7423 */ /* 0x001fc80000000015 */
[----:B------:R-:W-:-:S05]  /*28e0*/  VIADD R0, R12, 0x1800000 ;  /* 0x018000000c007836 */ /* 0x000fca0000000000 */
[----:B------:R-:W-:-:S04]  /*28f0*/  LOP3.LUT R0, R0, 0x7f800000, RZ, 0xc0, !PT ;  /* 0x7f80000000007812 */ /* 0x000fc800078ec0ff */
[----:B------:R-:W-:-:S13]  /*2900*/  ISETP.GT.U32.AND P0, PT, R0, 0x1ffffff, PT ;  /* 0x01ffffff0000780c */ /* 0x000fda0003f04070 */
[----:B-1----:R-:W-:Y:S05]  /*2910*/  @P0 BRA `(.L_x_10262) ;  /* 0x0000000000100947 */ /* 0x002fea0003800000 */
[----:B------:R-:W-:Y:S01]  /*2920*/  IMAD.MOV.U32 R0, RZ, RZ, R12 ;  /* 0x000000ffff007224 */ /* 0x000fe200078e000c */
[----:B------:R-:W-:-:S07]  /*2930*/  MOV R12, 0x2950 ;  /* 0x00002950000c7802 */ /* 0x000fce0000000f00 */
[----:B------:R-:W-:Y:S05]  /*2940*/  CALL.REL.NOINC `($__internal_217_$__cuda_sm20_rcp_rn_f32_slowpath) ;  /* 0x0000003400447944 */ /* 0x000fea0003c00000 */
[----:B------:R-:W-:Y:S05]  /*2950*/  BRA `(.L_x_10263) ;  /* 0x0000000000107947 */ /* 0x000fea0003800000 */
.L_x_10262:
[----:B------:R-:W0:Y:S02]  /*2960*/  MUFU.RCP R51, R12 ;  /* 0x0000000c00337308 */ /* 0x000e240000001000 */
[----:B0-----:R-:W-:-:S04]  /*2970*/  FFMA R0, R12, R51, -1 ;  /* 0xbf8000000c007423 */ /* 0x001fc80000000033 */
[----:B------:R-:W-:-:S04]  /*2980*/  FADD.FTZ R0, -R0, -RZ ;  /* 0x800000ff00007221 */ /* 0x000fc80000010100 */
[----:B------:R-:W-:-:S07]  /*2990*/  FFMA R51, R51, R0, R51 ;  /* 0x0000000033337223 */ /* 0x000fce0000000033 */
.L_x_10263:
[----:B------:R-:W-:Y:S05]  /*29a0*/  BSYNC B1 ;  /* 0x0000000000017941 */ /* 0x000fea0003800000 */
.L_x_10261:
[----:B------:R-:W-:Y:S01]  /*29b0*/  HADD2.F32 R17, -RZ, R19.H0_H0 ;  /* 0x20000013ff117230 */ /* 0x000fe20000004100 */
[----:B------:R-:W-:Y:S01]  /*29c0*/  BSSY B1, `(.L_x_10264) ;  /* 0x000001e000017945 */ /* 0x000fe20003800000 */
[----:B------:R-:W-:Y:S02]  /*29d0*/  IMAD.MOV.U32 R0, RZ, RZ, 0x3bbb989d ;  /* 0x3bbb989dff007424 */ /* 0x000fe400078e00ff */
[----:B------:R-:W-:Y:S02]  /*29e0*/  IMAD.MOV.U32 R21, RZ, RZ, 0x437c0000 ;  /* 0x437c0000ff157424 */ /* 0x000fe400078e00ff */
[----:B------:R-:W-:Y:S01]  /*29f0*/  FFMA.SAT R0, -R17, R0, 0.5 ;  /* 0x3f00000011007423 */ /* 0x000fe20000002100 */
[----:B------:R-:W-:Y:S02]  /*2a00*/  HADD2.F32 R45, -RZ, R18.H0_H0 ;  /* 0x20000012ff2d7230 */ /* 0x000fe40000004100 */
[----:B------:R-:W-:Y:S02]  /*2a10*/  HADD2.F32 R47, -RZ, R20.H0_H0 ;  /* 0x20000014ff2f7230 */ /* 0x000fe40000004100 */
        /* <DEDUP_REMOVED lines=20> */
.L_x_10265:
[----:B------:R-:W0:Y:S02]  /*2b60*/  MUFU.RCP R51, R40 ;  /* 0x0000002800337308 */ /* 0x000e240000001000 */
[----:B0-----:R-:W-:-:S04]  /*2b70*/  FFMA R0, R40, R51, -1 ;  /* 0xbf80000028007423 */ /* 0x001fc80000000033 */
[----:B------:R-:W-:-:S04]  /*2b80*/  FADD.FTZ R0, -R0, -RZ ;  /* 0x800000ff00007221 */ /* 0x000fc80000010100 */
[----:B------:R-:W-:-:S07]  /*2b90*/  FFMA R51, R51, R0, R51 ;  /* 0x0000000033337223 */ /* 0x000fce0000000033 */
.L_x_10266:
[----:B------:R-:W-:Y:S05]  /*2ba0*/  BSYNC B1 ;  /* 0x0000000000017941 */ /* 0x000fea0003800000 */
.L_x_10264:
[----:B------:R-:W-:Y:S01]  /*2bb0*/  HFMA2.MMA R21, -RZ, RZ, 0.96630859375, -0.0022525787353515625 ;  /* 0x3bbb989dff157435 */ /* 0x000fe200000001ff */
[----:B------:R-:W-:Y:S01]  /*2bc0*/  HADD2.F32 R46, -RZ, R19.H1_H1 ;  /* 0x30000013ff2e7230 */ /* 0x000fe20000004100 */
        /* <DEDUP_REMOVED lines=20> */
.L_x_10268:
[----:B------:R-:W0:Y:S02]  /*2d10*/  MUFU.RCP R51, R12 ;  /* 0x0000000c00337308 */ /* 0x000e240000001000 */
[----:B0-----:R-:W-:-:S04]  /*2d20*/  FFMA R0, R12, R51, -1 ;  /* 0xbf8000000c007423 */ /* 0x001fc80000000033 */
[----:B------:R-:W-:-:S04]  /*2d30*/  FADD.FTZ R0, -R0, -RZ ;  /* 0x800000ff00007221 */ /* 0x000fc80000010100 */
[----:B------:R-:W-:-:S07]  /*2d40*/  FFMA R51, R51, R0, R51 ;  /* 0x0000000033337223 */ /* 0x000fce0000000033 */
.L_x_10269:
[----:B------:R-:W-:Y:S05]  /*2d50*/  BSYNC B1 ;  /* 0x0000000000017941 */ /* 0x000fea0003800000 */
.L_x_10267:
        /* <DEDUP_REMOVED lines=27> */
.L_x_10271:
[----:B------:R-:W0:Y:S02]  /*2f10*/  MUFU.RCP R51, R40 ;  /* 0x0000002800337308 */ /* 0x000e240000001000 */
[----:B0-----:R-:W-:-:S04]  /*2f20*/  FFMA R0, R40, R51, -1 ;  /* 0xbf80000028007423 */ /* 0x001fc80000000033 */
[----:B------:R-:W-:-:S04]  /*2f30*/  FADD.FTZ R0, -R0, -RZ ;  /* 0x800000ff00007221 */ /* 0x000fc80000010100 */
[----:B------:R-:W-:-:S07]  /*2f40*/  FFMA R51, R51, R0, R51 ;  /* 0x0000000033337223 */ /* 0x000fce0000000033 */
.L_x_10272:
[----:B------:R-:W-:Y:S05]  /*2f50*/  BSYNC B1 ;  /* 0x0000000000017941 */ /* 0x000fea0003800000 */
.L_x_10270:
[----:B------:R-:W0:Y:S01]  /*2f60*/  S2R R12, SR_TID.X ;  /* 0x00000000000c7919 */ /* 0x000e220000002100 */
[----:B------:R-:W-:Y:S01]  /*2f70*/  ULDC.64 UR12, c[0x0][0x248] ;  /* 0x00009200000c7ab9 */ /* 0x000fe20000000a00 */
[----:B------:R-:W-:Y:S01]  /*2f80*/  FMUL R19, R19, R51 ;  /* 0x0000003313137220 */ /* 0x000fe20000400000 */
[----:B------:R-:W-:Y:S01]  /*2f90*/  UIADD3 UR7, UP0, UR12, 0x3f, URZ ;  /* 0x0000003f0c077890 */ /* 0x000fe2000ff1e03f */
[----:B------:R-:W-:Y:S01]  /*2fa0*/  @P1 LEA R6, P2, R15, R6, 0x3 ;  /* 0x000000060f061211 */ /* 0x000fe200078418ff */
[----:B------:R-:W1:Y:S01]  /*2fb0*/  S2UR UR5, SR_CgaCtaId ;  /* 0x00000000000579c3 */ /* 0x000e620000008800 */
[----:B------:R-:W-:Y:S01]  /*2fc0*/  FMNMX R0, R43, |R47|, !PT ;  /* 0x4000002f2b007209 */ /* 0x000fe20007800000 */
[----:B------:R-:W-:Y:S01]  /*2fd0*/  UIADD3.X UR8, URZ, UR13, URZ, UP0, !UPT ;  /* 0x0000000d3f087290 */ /* 0x000fe200087fe43f */
[C---:B------:R-:W-:Y:S01]  /*2fe0*/  @P1 LEA R20, P0, R15.reuse, R7, 0x3 ;  /* 0x000000070f141211 */ /* 0x040fe200078018ff */
[----:B------:R-:W-:Y:S01]  /*2ff0*/  FMUL R19, R18, R19 ;  /* 0x0000001312137220 */ /* 0x000fe20000400000 */
[--C-:B------:R-:W-:Y:S01]  /*3000*/  @P1 LEA.HI.X R7, R15, R3, R44.reuse, 0x3, P2 ;  /* 0x000000030f071211 */ /* 0x100fe200010f1c2c */
[----:B------:R-:W-:Y:S01]  /*3010*/  USHF.R.U32.HI UR14, URZ, 0x6, UR8 ;  /* 0x000000063f0e7899 */ /* 0x000fe20008011608 */
[----:B------:R-:W-:Y:S01]  /*3020*/  FMNMX R18, |R17|, R0, !PT ;  /* 0x0000000011127209 */ /* 0x000fe20007800200 */
[----:B------:R-:W-:Y:S01]  /*3030*/  USHF.R.U64 UR7, UR7, 0x6, UR8 ;  /* 0x0000000607077899 */ /* 0x000fe20008001208 */
[----:B------:R-:W-:Y:S01]  /*3040*/  @P1 LEA.HI.X R21, R15, R4, R44, 0x3, P0 ;  /* 0x000000040f151211 */ /* 0x000fe200000f1c2c */
[----:B------:R-:W-:Y:S01]  /*3050*/  USHF.R.U64 UR8, UR12, 0x1, UR13 ;  /* 0x000000010c087899 */ /* 0x000fe2000800120d */
[----:B------:R-:W2:Y:S01]  /*3060*/  LDC.64 R42, c[0x0][0x250] ;  /* 0x00009400ff2a7b82 */ /* 0x000ea20000000a00 */
[----:B------:R-:W-:-:S02]  /*3070*/  IMAD R3, R36, UR14, RZ ;  /* 0x0000000e24037c24 */ /* 0x000fc4000f8e02ff */
[-C--:B------:R-:W-:Y:S01]  /*3080*/  FMUL R40, R47, R8.reuse ;  /* 0x000000082f287220 */ /* 0x080fe20000400000 */
[-C--:B------:R-:W-:Y:S01]  /*3090*/  FMUL R41, R17, R8.reuse ;  /* 0x0000000811297220 */ /* 0x080fe20000400000 */
        /* <DEDUP_REMOVED lines=10> */
[----:B------:R-:W-:Y:S01]  /*3140*/  FMNMX R18, |R45|, R18, !PT ;  /* 0x000000122d127209 */ /* 0x000fe20007800200 */
        /* <DEDUP_REMOVED lines=11> */
[----:B------:R-:W-:Y:S02]  /*3200*/  LOP3.LUT R4, R4, 0x1f, RZ, 0xc0, !PT ;  /* 0x0000001f04047812 */ /* 0x000fe400078ec0ff */
[----:B------:R-:W-:-:S02]  /*3210*/  LEA R14, P0, R38, R15, 0x5 ;  /* 0x0000000f260e7211 */ /* 0x000fc400078028ff */
[----:B------:R-:W-:Y:S01]  /*3220*/  LOP3.LUT R2, RZ, R36, RZ, 0x33, !PT ;  /* 0x00000024ff027212 */ /* 0x000fe200078e33ff */
[----:B------:R-:W-:Y:S01]  /*3230*/  IMAD R3, R5, 0x21, R4 ;  /* 0x0000002105037824 */ /* 0x000fe200078e0204 */
[----:B------:R-:W-:Y:S02]  /*3240*/  LOP3.LUT R0, R0, 0x1f, RZ, 0xc0, !PT ;  /* 0x0000001f00007812 */ /* 0x000fe400078ec0ff */
[----:B------:R-:W-:Y:S01]  /*3250*/  ISETP.GT.U32.AND P1, PT, R14, -0x21, PT ;  /* 0xffffffdf0e00780c */ /* 0x000fe20003f24070 */
[----:B------:R-:W-:Y:S01]  /*3260*/  IMAD.X R2, RZ, RZ, R2, P0 ;  /* 0x000000ffff027224 */ /* 0x000fe200000e0602 */
[----:B------:R-:W-:Y:S01]  /*3270*/  ISETP.GE.U32.AND P0, PT, R13, R9, PT ;  /* 0x000000090d00720c */ /* 0x000fe20003f06070 */
[----:B------:R-:W-:Y:S01]  /*3280*/  IMAD R4, R5, 0x21, R0 ;  /* 0x0000002105047824 */ /* 0x000fe200078e0200 */
[----:B------:R-:W-:Y:S01]  /*3290*/  SHF.R.U32.HI R15, RZ, 0x2, R12 ;  /* 0x00000002ff0f7819 */ /* 0x000fe2000001160c */
[----:B--2---:R-:W-:Y:S01]  /*32a0*/  IMAD R9, R43, UR12, RZ ;  /* 0x0000000c2b097c24 */ /* 0x004fe2000f8e02ff */
[----:B------:R-:W-:-:S02]  /*32b0*/  LEA R0, R3, UR4, 0x2 ;  /* 0x0000000403007c11 */ /* 0x000fc4000f8e10ff */
[----:B------:R-:W-:Y:S01]  /*32c0*/  ISETP.GT.U32.AND.EX P1, PT, R2, -0x1, PT, P1 ;  /* 0xffffffff0200780c */ /* 0x000fe20003f24110 */
[----:B------:R-:W-:Y:S01]  /*32d0*/  IMAD.WIDE.U32 R2, R42, UR12, R34 ;  /* 0x0000000c2a027c25 */ /* 0x000fe2000f8e0022 */
[----:B------:R-:W-:Y:S01]  /*32e0*/  LEA R4, R4, UR4, 0x2 ;  /* 0x0000000404047c11 */ /* 0x000fe2000f8e10ff */
[----:B------:R0:W-:Y:S01]  /*32f0*/  STS [R0], R32 ;  /* 0x0000002000007388 */ /* 0x0001e20000000800 */
[----:B------:R-:W-:Y:S01]  /*3300*/  LEA R6, R6, UR4, 0x2 ;  /* 0x0000000406067c11 */ /* 0x000fe2000f8e10ff */
[----:B------:R-:W-:Y:S01]  /*3310*/  IMAD R37, R42, UR13, R9 ;  /* 0x0000000d2a257c24 */ /* 0x000fe2000f8e0209 */
[----:B------:R-:W-:Y:S01]  /*3320*/  LEA R7, R7, UR4, 0x2 ;  /* 0x0000000407077c11 */ /* 0x000fe2000f8e10ff */
[----:B------:R0:W-:Y:S01]  /*3330*/  STS [R4], R28 ;  /* 0x0000001c04007388 */ /* 0x0001e20000000800 */
[----:B------:R-:W-:Y:S01]  /*3340*/  LOP3.LUT R15, R15, 0x38, RZ, 0xc0, !PT ;  /* 0x000000380f0f7812 */ /* 0x000fe200078ec0ff */
[----:B------:R-:W-:Y:S01]  /*3350*/  IMAD.IADD R12, R3, 0x1, R37 ;  /* 0x00000001030c7824 */ /* 0x000fe200078e0225 */
[----:B------:R-:W-:Y:S01]  /*3360*/  SEL R14, R14, 0xffffffdf, P1 ;  /* 0xffffffdf0e0e7807 */ /* 0x000fe20000800000 */
[----:B------:R0:W-:Y:S01]  /*3370*/  STS [R6], R24 ;  /* 0x0000001806007388 */ /* 0x0001e20000000800 */
[----:B------:R-:W-:Y:S01]  /*3380*/  FMNMX R9, |R19|, R18, !PT ;  /* 0x0000001213097209 */ /* 0x000fe20007800200 */
[C---:B------:R-:W-:Y:S01]  /*3390*/  IMAD.WIDE.U32 R20, R15.reuse, R42, RZ ;  /* 0x0000002a0f147225 */ /* 0x040fe200078e00ff */
[----:B------:R-:W-:Y:S01]  /*33a0*/  LOP3.LUT R14, RZ, R14, RZ, 0x33, !PT ;  /* 0x0000000eff0e7212 */ /* 0x000fe200078e33ff */
[----:B------:R0:W-:Y:S02]  /*33b0*/  STS [R7], R40 ;  /* 0x0000002807007388 */ /* 0x0001e40000000800 */
[----:B------:R-:W-:Y:S01]  /*33c0*/  IMAD R43, R15, R43, R21 ;  /* 0x0000002b0f2b7224 */ /* 0x000fe200078e0215 */
[----:B------:R-:W-:Y:S01]  /*33d0*/  IADD3 R14, -R13, R14, RZ ;  /* 0x0000000e0d0e7210 */ /* 0x000fe20007ffe1ff */
[----:B------:R-:W-:Y:S01]  /*33e0*/  IMAD.MOV.U32 R45, RZ, RZ, R20 ;  /* 0x000000ffff2d7224 */ /* 0x000fe200078e0014 */
[----:B------:R-:W-:Y:S06]  /*33f0*/  BAR.SYNC.DEFER_BLOCKING 0x0 ;  /* 0x0000000000007b1d */ /* 0x000fec0000010000 */
[----:B0-----:R-:W-:Y:S05]  /*3400*/  @P0 BRA `(.L_x_10274) ;  /* 0x0000000400e00947 */ /* 0x001fea0003800000 */
        /* <DEDUP_REMOVED lines=11> */
[----:B------:R-:W-:Y:S01]  /*34c0*/  IMAD.IADD R28, R14, 0x1, -R39 ;  /* 0x000000010e1c7824 */ /* 0x000fe200078e0a27 */
[----:B------:R-:W-:Y:S01]  /*34d0*/  MOV R24, RZ ;  /* 0x000000ff00187202 */ /* 0x000fe20000000f00 */
[----:B------:R-:W-:Y:S02]  /*34e0*/  IMAD.MOV.U32 R38, RZ, RZ, R13 ;  /* 0x000000ffff267224 */ /* 0x000fe400078e000d */
[----:B------:R-:W-:Y:S02]  /*34f0*/  IMAD.MOV.U32 R32, RZ, RZ, R11 ;  /* 0x000000ffff207224 */ /* 0x000fe400078e000b */
[----:B------:R-:W-:Y:S02]  /*3500*/  IMAD.MOV.U32 R59, RZ, RZ, R45 ;  /* 0x000000ffff3b7224 */ /* 0x000fe400078e002d */
[----:B------:R-:W-:-:S07]  /*3510*/  IMAD.MOV.U32 R47, RZ, RZ, R43 ;  /* 0x000000ffff2f7224 */ /* 0x000fce00078e002b */
.L_x_10277:
        /* <DEDUP_REMOVED lines=55> */
.L_x_10276:
[----:B------:R-:W-:Y:S05]  /*3890*/  BSYNC B1 ;  /* 0x0000000000017941 */ /* 0x000fea0003800000 */
.L_x_10275:
        /* <DEDUP_REMOVED lines=16> */
.L_x_10279:
[----:B------:R-:W-:Y:S05]  /*39a0*/  BSYNC B1 ;  /* 0x0000000000017941 */ /* 0x000fea0003800000 */
.L_x_10278:
        /* <DEDUP_REMOVED lines=30> */
.L_x_10274:
[----:B------:R-:W-:Y:S05]  /*3b90*/  BSYNC B0 ;  /* 0x0000000000007941 */ /* 0x000fea0003800000 */
.L_x_10273:
        /* <DEDUP_REMOVED lines=8> */
[C---:B--2---:R-:W-:Y:S01]  /*3c20*/  IADD3 R16, R14.reuse, -0x1, RZ ;  /* 0xffffffff0e107810 */ /* 0x044fe20007ffe0ff */
[----:B------:R-:W-:Y:S01]  /*3c30*/  BSSY B1, `(.L_x_10282) ;  /* 0x0000044000017945 */ /* 0x000fe20003800000 */
[----:B------:R-:W-:Y:S01]  /*3c40*/  LOP3.LUT R47, R14, 0x3, RZ, 0xc0, !PT ;  /* 0x000000030e2f7812 */ /* 0x000fe200078ec0ff */
[----:B------:R-:W-:Y:S01]  /*3c50*/  IMAD.MOV.U32 R42, RZ, RZ, R13 ;  /* 0x000000ffff2a7224 */ /* 0x000fe200078e000d */
[----:B------:R-:W-:Y:S01]  /*3c60*/  ISETP.GE.U32.AND P1, PT, R16, 0x3, PT ;  /* 0x000000031000780c */ /* 0x000fe20003f26070 */
[----:B------:R-:W-:Y:S01]  /*3c70*/  IMAD.MOV.U32 R16, RZ, RZ, RZ ;  /* 0x000000ffff107224 */ /* 0x000fe200078e00ff */
[----:B------:R-:W-:Y:S01]  /*3c80*/  ISETP.NE.AND P2, PT, R47, RZ, PT ;  /* 0x000000ff2f00720c */ /* 0x000fe20003f45270 */
[----:B------:R-:W-:-:S03]  /*3c90*/  IMAD.MOV.U32 R49, RZ, RZ, R11 ;  /* 0x000000ffff317224 */ /* 0x000fc600078e000b */
[----:B------:R-:W-:-:S07]  /*3ca0*/  P2R R44, PR, RZ, 0x4 ;  /* 0x00000004ff2c7803 */ /* 0x000fce0000000000 */
[----:B------:R-:W-:Y:S05]  /*3cb0*/  @!P1 BRA `(.L_x_10283) ;  /* 0x0000000000ec9947 */ /* 0x000fea0003800000 */
[----:B------:R-:W-:Y:S02]  /*3cc0*/  IMAD.IADD R22, R14, 0x1, -R47 ;  /* 0x000000010e167824 */ /* 0x000fe400078e0a2f */
[----:B------:R-:W-:Y:S02]  /*3cd0*/  IMAD.MOV.U32 R16, RZ, RZ, RZ ;  /* 0x000000ffff107224 */ /* 0x000fe400078e00ff */
[----:B------:R-:W-:Y:S02]  /*3ce0*/  IMAD.MOV.U32 R42, RZ, RZ, R13 ;  /* 0x000000ffff2a7224 */ /* 0x000fe400078e000d */
[----:B------:R-:W-:-:S07]  /*3cf0*/  IMAD.MOV.U32 R49, RZ, RZ, R11 ;  /* 0x000000ffff317224 */ /* 0x000fce00078e000b */
.L_x_10284:
[----:B0-2---:R-:W-:Y:S01]  /*3d00*/  LOP3.LUT R21, R49, 0x1f, RZ, 0xc0, !PT ;  /* 0x0000001f31157812 */ /* 0x005fe200078ec0ff */
[----:B------:R-:W-:Y:S01]  /*3d10*/  IMAD R20, R5, 0x21, R42 ;  /* 0x0000002105147824 */ /* 0x000fe200078e022a */
[----:B-1----:R-:W-:Y:S01]  /*3d20*/  IADD3 R18, R49, -0x1, RZ ;  /* 0xffffffff31127810 */ /* 0x002fe20007ffe0ff */
[----:B------:R-:W-:Y:S01]  /*3d30*/  VIADD R22, R22, 0xfffffffc ;  /* 0xfffffffc16167836 */ /* 0x000fe20000000000 */
[-C--:B------:R-:W-:Y:S01]  /*3d40*/  ISETP.GE.U32.AND P1, PT, R21, R10.reuse, PT ;  /* 0x0000000a1500720c */ /* 0x080fe20003f26070 */
[----:B------:R-:W-:Y:S01]  /*3d50*/  VIADD R16, R16, 0x4 ;  /* 0x0000000410107836 */ /* 0x000fe20000000000 */
[----:B------:R-:W-:Y:S01]  /*3d60*/  LOP3.LUT R39, R18, 0x1f, RZ, 0xc0, !PT ;  /* 0x0000001f12277812 */ /* 0x000fe200078ec0ff */
[----:B------:R-:W-:Y:S01]  /*3d70*/  VIADD R18, R49, 0x1e ;  /* 0x0000001e31127836 */ /* 0x000fe20000000000 */
[----:B------:R-:W-:Y:S01]  /*3d80*/  IADD3 R19, P3, R45, UR9, RZ ;  /* 0x000000092d137c10 */ /* 0x000fe2000ff7e0ff */
        /* <DEDUP_REMOVED lines=46> */
.L_x_10283:
[----:B------:R-:W-:Y:S05]  /*4070*/  BSYNC B1 ;  /* 0x0000000000017941 */ /* 0x000fea0003800000 */
.L_x_10282:
[----:B------:R-:W-:-:S13]  /*4080*/  ISETP.NE.AND P1, PT, R44, RZ, PT ;  /* 0x000000ff2c00720c */ /* 0x000fda0003f25270 */
[----:B------:R-:W-:Y:S05]  /*4090*/  @!P1 BRA `(.L_x_10281) ;  /* 0x0000000000b89947 */ /* 0x000fea0003800000 */
[----:B012---:R-:W-:Y:S01]  /*40a0*/  LOP3.LUT R19, R49, 0x1f, RZ, 0xc0, !PT ;  /* 0x0000001f31137812 */ /* 0x007fe200078ec0ff */
        /* <DEDUP_REMOVED lines=14> */
.L_x_10286:
[----:B------:R-:W-:Y:S05]  /*4190*/  BSYNC B1 ;  /* 0x0000000000017941 */ /* 0x000fea0003800000 */
.L_x_10285:
        /* <DEDUP_REMOVED lines=30> */
.L_x_10281:
[----:B------:R-:W-:Y:S05]  /*4380*/  BSYNC B0 ;  /* 0x0000000000007941 */ /* 0x000fea0003800000 */
.L_x_10280:
[----:B------:R-:W-:Y:S01]  /*4390*/  BAR.SYNC.DEFER_BLOCKING 0x0 ;  /* 0x0000000000007b1d */ /* 0x000fe20000010000 */
[----:B------:R-:W-:-:S05]  /*43a0*/  IADD3 R15, P1, R15, 0x1, RZ ;  /* 0x000000010f0f7810 */ /* 0x000fca0007f3e0ff */
[----:B--2---:R-:W-:Y:S01]  /*43b0*/  IMAD.X R16, RZ, RZ, RZ, P1 ;  /* 0x000000ffff107224 */ /* 0x004fe200008e06ff */
[----:B------:R-:W-:Y:S01]  /*43c0*/  ULDC.64 UR12, c[0x0][0x250] ;  /* 0x00009400000c7ab9 */ /* 0x000fe20000000a00 */
[----:B------:R-:W-:Y:S01]  /*43d0*/  BSSY B0, `(.L_x_10287) ;  /* 0x0000086000007945 */ /* 0x000fe20003800000 */
[----:B01-3--:R-:W-:-:S04]  /*43e0*/  IMAD.WIDE.U32 R18, R15, UR12, RZ ;  /* 0x0000000c0f127c25 */ /* 0x00bfc8000f8e00ff */
[----:B------:R-:W-:Y:S02]  /*43f0*/  IMAD R16, R16, UR12, RZ ;  /* 0x0000000c10107c24 */ /* 0x000fe4000f8e02ff */
[----:B------:R-:W-:Y:S02]  /*4400*/  IMAD.MOV.U32 R37, RZ, RZ, R18 ;  /* 0x000000ffff257224 */ /* 0x000fe400078e0012 */
[----:B------:R-:W-:-:S04]  /*4410*/  IMAD R15, R15, UR13, R16 ;  /* 0x0000000d0f0f7c24 */ /* 0x000fc8000f8e0210 */
        /* <DEDUP_REMOVED lines=10> */
[----:B------:R-:W-:Y:S01]  /*44c0*/  MOV R36, R13 ;  /* 0x0000000d00247202 */ /* 0x000fe20000000f00 */
[----:B------:R-:W-:Y:S01]  /*44d0*/  IMAD.MOV.U32 R39, RZ, RZ, R11 ;  /* 0x000000ffff277224 */ /* 0x000fe200078e000b */
[----:B------:R-:W-:Y:S01]  /*44e0*/  ISETP.GE.U32.AND P1, PT, R16, 0x3, PT ;  /* 0x000000031000780c */ /* 0x000fe20003f26070 */
[----:B------:R-:W-:Y:S01]  /*44f0*/  IMAD.MOV.U32 R16, RZ, RZ, RZ ;  /* 0x000000ffff107224 */ /* 0x000fe200078e00ff */
[----:B------:R-:W-:Y:S01]  /*4500*/  ISETP.NE.AND P2, PT, R33, RZ, PT ;  /* 0x000000ff2100720c */ /* 0x000fe20003f45270 */
[----:B------:R-:W-:Y:S02]  /*4510*/  IMAD.MOV.U32 R51, RZ, RZ, R37 ;  /* 0x000000ffff337224 */ /* 0x000fe400078e0025 */
[----:B------:R-:W-:Y:S01]  /*4520*/  IMAD.MOV.U32 R41, RZ, RZ, R15 ;  /* 0x000000ffff297224 */ /* 0x000fe200078e000f */
[----:B------:R-:W-:-:S07]  /*4530*/  P2R R46, PR, RZ, 0x4 ;  /* 0x00000004ff2e7803 */ /* 0x000fce0000000000 */
[----:B------:R-:W-:Y:S05]  /*4540*/  @!P1 BRA `(.L_x_10290) ;  /* 0x0000000000f49947 */ /* 0x000fea0003800000 */
[----:B------:R-:W-:Y:S01]  /*4550*/  IMAD.IADD R22, R14, 0x1, -R33 ;  /* 0x000000010e167824 */ /* 0x000fe200078e0a21 */
[----:B------:R-:W-:Y:S01]  /*4560*/  MOV R39, R11 ;  /* 0x0000000b00277202 */ /* 0x000fe20000000f00 */
[----:B------:R-:W-:Y:S02]  /*4570*/  IMAD.MOV.U32 R16, RZ, RZ, RZ ;  /* 0x000000ffff107224 */ /* 0x000fe400078e00ff */
[----:B------:R-:W-:Y:S02]  /*4580*/  IMAD.MOV.U32 R36, RZ, RZ, R13 ;  /* 0x000000ffff247224 */ /* 0x000fe400078e000d */
[----:B------:R-:W-:Y:S02]  /*4590*/  IMAD.MOV.U32 R51, RZ, RZ, R37 ;  /* 0x000000ffff337224 */ /* 0x000fe400078e0025 */
[----:B------:R-:W-:-:S07]  /*45a0*/  IMAD.MOV.U32 R41, RZ, RZ, R15 ;  /* 0x000000ffff297224 */ /* 0x000fce00078e000f */
.L_x_10291:
        /* <DEDUP_REMOVED lines=24> */
[----:B------:R-:W-:-:S02]  /*4730*/  IADD3 R16, R16, 0x4, RZ ;  /* 0x0000000410107810 */ /* 0x000fc40007ffe0ff */
        /* <DEDUP_REMOVED lines=30> */
.L_x_10290:
[----:B------:R-:W-:Y:S05]  /*4920*/  BSYNC B1 ;  /* 0x0000000000017941 */ /* 0x000fea0003800000 */
.L_x_10289:
        /* <DEDUP_REMOVED lines=17> */
.L_x_10293:
[----:B------:R-:W-:Y:S05]  /*4a40*/  BSYNC B1 ;  /* 0x0000000000017941 */ /* 0x000fea0003800000 */
.L_x_10292:
        /* <DEDUP_REMOVED lines=30> */
.L_x_10288:
[----:B------:R-:W-:Y:S05]  /*4c30*/  BSYNC B0 ;  /* 0x0000000000007941 */ /* 0x000fea0003800000 */
.L_x_10287:
        /* <DEDUP_REMOVED lines=10> */
[----:B------:R-:W-:Y:S01]  /*4ce0*/  LOP3.LUT R7, R14, 0x3, RZ, 0xc0, !PT ;  /* 0x000000030e077812 */ /* 0x000fe200078ec0ff */
[----:B------:R-:W-:Y:S01]  /*4cf0*/  IMAD.MOV.U32 R4, RZ, RZ, R13 ;  /* 0x000000ffff047224 */ /* 0x000fe200078e000d */
[----:B------:R-:W-:Y:S01]  /*4d00*/  ISETP.GE.U32.AND P0, PT, R0, 0x3, PT ;  /* 0x000000030000780c */ /* 0x000fe20003f06070 */
[----:B------:R-:W-:-:S12]  /*4d10*/  IMAD.MOV.U32 R0, RZ, RZ, 0x1 ;  /* 0x00000001ff007424 */ /* 0x000fd800078e00ff */
[----:B------:R-:W-:Y:S05]  /*4d20*/  @!P0 BRA `(.L_x_10297) ;  /* 0x0000000000f88947 */ /* 0x000fea0003800000 */
[----:B------:R-:W-:Y:S01]  /*4d30*/  BSSY B2, `(.L_x_10298) ;  /* 0x000003c000027945 */ /* 0x000fe20003800000 */
[----:B------:R-:W-:Y:S02]  /*4d40*/  IMAD.IADD R0, R14, 0x1, -R7 ;  /* 0x000000010e007824 */ /* 0x000fe400078e0a07 */
[----:B------:R-:W-:Y:S02]  /*4d50*/  IMAD.MOV.U32 R6, RZ, RZ, RZ ;  /* 0x000000ffff067224 */ /* 0x000fe400078e00ff */
[----:B------:R-:W-:-:S07]  /*4d60*/  IMAD.MOV.U32 R4, RZ, RZ, R13 ;  /* 0x000000ffff047224 */ /* 0x000fce00078e000d */
.L_x_10299:
        /* <DEDUP_REMOVED lines=10> */
[----:B------:R-:W-:Y:S02]  /*4e10*/  ISETP.GE.U32.AND P1, PT, R41, R10, PT ;  /* 0x0000000a2900720c */ /* 0x000fe40003f26070 */
[----:B------:R-:W-:Y:S02]  /*4e20*/  LEA R26, R4, UR4, 0x2 ;  /* 0x00000004041a7c11 */ /* 0x000fe4000f8e10ff */
[----:B------:R-:W-:Y:S01]  /*4e30*/  LOP3.LUT R43, R16, 0x1f, RZ, 0xc0, !PT ;  /* 0x0000001f102b7812 */ /* 0x000fe200078ec0ff */
[----:B------:R-:W0:Y:S01]  /*4e40*/  @!P3 LDC.64 R22, c[0x0][0x228] ;  /* 0x00008a00ff16bb82 */ /* 0x000e220000000a00 */
[----:B------:R-:W-:Y:S01]  /*4e50*/  @!P3 IADD3 R4, P5, P6, R17, R2, R37 ;  /* 0x000000021104b210 */ /* 0x000fe20007ebe025 */
[----:B------:R-:W2:Y:S01]  /*4e60*/  @!P3 LDS R25, [R26] ;  /* 0x000000001a19b984 */ /* 0x000ea20000000800 */
[----:B------:R-:W-:Y:S02]  /*4e70*/  ISETP.GE.U32.AND P0, PT, R43, R10, PT ;  /* 0x0000000a2b00720c */ /* 0x000fe40003f06070 */
[----:B------:R-:W-:Y:S01]  /*4e80*/  IADD3 R37, P4, R37, UR9, RZ ;  /* 0x0000000925257c10 */ /* 0x000fe2000ff9e0ff */
[----:B------:R-:W3:Y:S01]  /*4e90*/  @!P2 LDS R27, [R26+0x4] ;  /* 0x000004001a1ba984 */ /* 0x000ee20000000800 */
[----:B------:R-:W-:Y:S01]  /*4ea0*/  @!P3 IADD3.X R11, RZ, R12, R15, P5, P6 ;  /* 0x0000000cff0bb210 */ /* 0x000fe20002fec40f */
[----:B-1----:R-:W1:Y:S01]  /*4eb0*/  @!P2 LDC.64 R18, c[0x0][0x228] ;  /* 0x00008a00ff12ab82 */ /* 0x002e620000000a00 */
[----:B------:R-:W-:Y:S01]  /*4ec0*/  IADD3.X R33, R15, UR6, RZ, P4, !PT ;  /* 0x000000060f217c10 */ /* 0x000fe2000a7fe4ff */
[----:B------:R-:W4:Y:S01]  /*4ed0*/  @!P1 LDS R29, [R26+0x8] ;  /* 0x000008001a1d9984 */ /* 0x000f220000000800 */
[----:B------:R-:W-:-:S05]  /*4ee0*/  IADD3 R39, P6, R37, UR9, RZ ;  /* 0x0000000925277c10 */ /* 0x000fca000ffde0ff */
[----:B------:R-:W5:Y:S01]  /*4ef0*/  @!P1 LDC.64 R20, c[0x0][0x228] ;  /* 0x00008a00ff149b82 */ /* 0x000f620000000a00 */
[----:B------:R0:W4:Y:S02]  /*4f00*/  @!P0 LDS R31, [R26+0xc] ;  /* 0x00000c001a1f8984 */ /* 0x0001240000000800 */
[----:B0-----:R-:W-:-:S05]  /*4f10*/  @!P3 LEA R14, P5, R4, R22, 0x2 ;  /* 0x00000016040eb211 */ /* 0x001fca00078a10ff */
[----:B------:R-:W0:Y:S01]  /*4f20*/  @!P0 LDC.64 R16, c[0x0][0x228] ;  /* 0x00008a00ff108b82 */ /* 0x000e220000000a00 */
[----:B------:R-:W-:Y:S02]  /*4f30*/  @!P3 LEA.HI.X R15, R4, R23, R11, 0x2, P5 ;  /* 0x00000017040fb211 */ /* 0x000fe400028f140b */
[----:B------:R-:W-:Y:S02]  /*4f40*/  @!P2 IADD3 R24, P4, P5, R35, R2, R37 ;  /* 0x000000022318a210 */ /* 0x000fe40007d9e025 */
[----:B------:R-:W-:Y:S02]  /*4f50*/  IADD3.X R23, R33, UR6, RZ, P6, !PT ;  /* 0x0000000621177c10 */ /* 0x000fe4000b7fe4ff */
[----:B------:R-:W-:Y:S02]  /*4f60*/  IADD3 R37, P6, R39, UR9, RZ ;  /* 0x0000000927257c10 */ /* 0x000fe4000ffde0ff */
[----:B------:R-:W-:Y:S02]  /*4f70*/  @!P2 IADD3.X R26, RZ, R12, R33, P4, P5 ;  /* 0x0000000cff1aa210 */ /* 0x000fe400027ea421 */
[----:B------:R-:W-:-:S02]  /*4f80*/  @!P1 IADD3 R22, P4, P5, R41, R2, R39 ;  /* 0x0000000229169210 */ /* 0x000fc40007d9e027 */
[----:B------:R-:W-:Y:S02]  /*4f90*/  IADD3.X R33, R23, UR6, RZ, P6, !PT ;  /* 0x0000000617217c10 */ /* 0x000fe4000b7fe4ff */
[----:B------:R-:W-:Y:S01]  /*4fa0*/  @!P1 IADD3.X R23, RZ, R12, R23, P4, P5 ;  /* 0x0000000cff179210 */ /* 0x000fe200027ea417 */
[----:B--2---:R2:W-:Y:S01]  /*4fb0*/  @!P3 STG.E desc[UR10][R14.64], R25 ;  /* 0x000000190e00b986 */ /* 0x0045e2000c10190a */
[----:B------:R-:W-:-:S04]  /*4fc0*/  @!P0 IADD3 R4, P4, P5, R43, R2, R37 ;  /* 0x000000022b048210 */ /* 0x000fc80007d9e025 */
[----:B------:R-:W-:Y:S02]  /*4fd0*/  @!P0 IADD3.X R11, RZ, R12, R33, P4, P5 ;  /* 0x0000000cff0b8210 */ /* 0x000fe400027ea421 */
[----:B-1----:R-:W-:Y:S02]  /*4fe0*/  @!P2 LEA R18, P4, R24, R18, 0x2 ;  /* 0x000000121812a211 */ /* 0x002fe400078810ff */
[----:B-----5:R-:W-:Y:S02]  /*4ff0*/  @!P1 LEA R20, P5, R22, R20, 0x2 ;  /* 0x0000001416149211 */ /* 0x020fe400078a10ff */
[----:B------:R-:W-:Y:S02]  /*5000*/  @!P2 LEA.HI.X R19, R24, R19, R26, 0x2, P4 ;  /* 0x000000131813a211 */ /* 0x000fe400020f141a */
[----:B------:R-:W-:Y:S01]  /*5010*/  @!P1 LEA.HI.X R21, R22, R21, R23, 0x2, P5 ;  /* 0x0000001516159211 */ /* 0x000fe200028f1417 */
[----:B------:R-:W-:Y:S01]  /*5020*/  IMAD.MOV.U32 R22, RZ, RZ, R6 ;  /* 0x000000ffff167224 */ /* 0x000fe200078e0006 */
[----:B0-----:R-:W-:Y:S01]  /*5030*/  @!P0 LEA R16, P6, R4, R16, 0x2 ;  /* 0x0000001004108211 */ /* 0x001fe200078c10ff */
[----:B---3--:R0:W-:Y:S01]  /*5040*/  @!P2 STG.E desc[UR10][R18.64], R27 ;  /* 0x0000001b1200a986 */ /* 0x0081e2000c10190a */
[----:B------:R-:W-:-:S02]  /*5050*/  VIADD R6, R6, 0x4 ;  /* 0x0000000406067836 */ /* 0x000fc40000000000 */
[----:B------:R-:W-:Y:S01]  /*5060*/  @!P0 LEA.HI.X R17, R4, R17, R11, 0x2, P6 ;  /* 0x0000001104118211 */ /* 0x000fe200030f140b */
[----:B----4-:R0:W-:Y:S01]  /*5070*/  @!P1 STG.E desc[UR10][R20.64], R29 ;  /* 0x0000001d14009986 */ /* 0x0101e2000c10190a */
[----:B------:R-:W-:Y:S01]  /*5080*/  ISETP.NE.AND P1, PT, R0, RZ, PT ;  /* 0x000000ff0000720c */ /* 0x000fe20003f25270 */
[----:B------:R-:W-:Y:S02]  /*5090*/  VIADD R11, R43, 0x1f ;  /* 0x0000001f2b0b7836 */ /* 0x000fe40000000000 */
[----:B------:R0:W-:Y:S01]  /*50a0*/  @!P0 STG.E desc[UR10][R16.64], R31 ;  /* 0x0000001f10008986 */ /* 0x0001e2000c10190a */
[----:B------:R-:W-:Y:S01]  /*50b0*/  IADD3 R37, P0, R37, UR9, RZ ;  /* 0x0000000925257c10 */ /* 0x000fe2000ff1e0ff */
[----:B------:R-:W-:-:S03]  /*50c0*/  IMAD.IADD R4, R13, 0x1, R6 ;  /* 0x000000010d047824 */ /* 0x000fc600078e0206 */
[----:B--2---:R-:W-:-:S05]  /*50d0*/  IADD3.X R15, R33, UR6, RZ, P0, !PT ;  /* 0x00000006210f7c10 */ /* 0x004fca00087fe4ff */
[----:B------:R-:W-:Y:S05]  /*50e0*/  @P1 BRA `(.L_x_10299) ;  /* 0xfffffffc00201947 */ /* 0x000fea000383ffff */
[----:B------:R-:W-:Y:S05]  /*50f0*/  BSYNC B2 ;  /* 0x0000000000027941 */ /* 0x000fea0003800000 */
.L_x_10298:
[----:B------:R-:W-:-:S07]  /*5100*/  IADD3 R0, R22, 0x5, RZ ;  /* 0x0000000516007810 */ /* 0x000fce0007ffe0ff */
.L_x_10297:
[----:B------:R-:W-:Y:S05]  /*5110*/  BSYNC B1 ;  /* 0x0000000000017941 */ /* 0x000fea0003800000 */
.L_x_10296:
[----:B------:R-:W-:-:S13]  /*5120*/  ISETP.NE.AND P0, PT, R7, RZ, PT ;  /* 0x000000ff0700720c */ /* 0x000fda0003f05270 */
[----:B------:R-:W-:Y:S05]  /*5130*/  @!P0 BRA `(.L_x_10295) ;  /* 0x0000000000b88947 */ /* 0x000fea0003800000 */
[----:B0-----:R-:W-:Y:S01]  /*5140*/  LOP3.LUT R17, R11, 0x1f, RZ, 0xc0, !PT ;  /* 0x0000001f0b117812 */ /* 0x001fe200078ec0ff */
        /* <DEDUP_REMOVED lines=15> */
.L_x_10301:
[----:B------:R-:W-:Y:S05]  /*5240*/  BSYNC B1 ;  /* 0x0000000000017941 */ /* 0x000fea0003800000 */
.L_x_10300:
        /* <DEDUP_REMOVED lines=29> */
.L_x_10295:
[----:B------:R-:W-:Y:S05]  /*5420*/  BSYNC B0 ;  /* 0x0000000000007941 */ /* 0x000fea0003800000 */
.L_x_10294:
        /* <DEDUP_REMOVED lines=44> */
.L_x_10312:
[----:B--2---:R-:W-:-:S07]  /*56f0*/  FMNMX R5, R2, R5, !PT ;  /* 0x0000000502057209 */ /* 0x004fce0007800000 */
.L_x_10304:
[----:B------:R-:W-:Y:S05]  /*5700*/  BSYNC B0 ;  /* 0x0000000000007941 */ /* 0x000fea0003800000 */
.L_x_10303:
[----:B------:R-:W-:Y:S01]  /*5710*/  ISETP.NE.AND P0, PT, R6, RZ, PT ;  /* 0x000000ff0600720c */ /* 0x000fe20003f05270 */
[----:B------:R-:W-:-:S12]  /*5720*/  BSSY B0, `(.L_x_10302) ;  /* 0x0000004000007945 */ /* 0x000fd80003800000 */
[----:B------:R-:W-:Y:S05]  /*5730*/  @P0 BRA `(.L_x_10306) ;  /* 0x0000000000080947 */ /* 0x000fea0003800000 */
[----:B0-----:R-:W0:Y:S02]  /*5740*/  LDC.64 R2, c[0x0][0x238] ;  /* 0x00008e00ff027b82 */ /* 0x001e240000000a00 */
[----:B0-----:R2:W-:Y:S02]  /*5750*/  REDG.E.MAX.S32.STRONG.GPU desc[UR10][R2.64], R5 ;  /* 0x000000050200798e */ /* 0x0015e4000d10e38a */
.L_x_10306:
[----:B------:R-:W-:Y:S05]  /*5760*/  BSYNC B0 ;  /* 0x0000000000007941 */ /* 0x000fea0003800000 */
.L_x_10302:
        /* <DEDUP_REMOVED lines=13> */
[----:B-1-3--:R-:W-:Y:S05]  /*5840*/  CALL.REL.NOINC `($__internal_217_$__cuda_sm20_rcp_rn_f32_slowpath) ;  /* 0x0000000400847944 */ /* 0x00afea0003c00000 */
[----:B------:R-:W-:Y:S05]  /*5850*/  BRA `(.L_x_10308) ;  /* 0x0000000000107947 */ /* 0x000fea0003800000 */
.L_x_10307:
[----:B------:R-:W0:Y:S02]  /*5860*/  MUFU.RCP R51, R8 ;  /* 0x0000000800337308 */ /* 0x000e240000001000 */
[----:B0-----:R-:W-:-:S04]  /*5870*/  FFMA R0, R51, R8, -1 ;  /* 0xbf80000033007423 */ /* 0x001fc80000000008 */
[----:B------:R-:W-:-:S04]  /*5880*/  FADD.FTZ R0, -R0, -RZ ;  /* 0x800000ff00007221 */ /* 0x000fc80000010100 */
[----:B------:R-:W-:-:S07]  /*5890*/  FFMA R51, R51, R0, R51 ;  /* 0x0000000033337223 */ /* 0x000fce0000000033 */
.L_x_10308:
[----:B---3--:R-:W0:Y:S02]  /*58a0*/  LDC.64 R2, c[0x0][0x240] ;  /* 0x00009000ff027b82 */ /* 0x008e240000000a00 */
[----:B0-----:R-:W-:Y:S01]  /*58b0*/  STG.E desc[UR10][R2.64], R51 ;  /* 0x0000003302007986 */ /* 0x001fe2000c10190a */
[----:B------:R-:W-:Y:S05]  /*58c0*/  EXIT ;  /* 0x000000000000794d */ /* 0x000fea0003800000 */
.L_x_10305:
[----:B------:R-:W-:Y:S02]  /*58d0*/  IMAD.MOV.U32 R7, RZ, RZ, 0x4 ;  /* 0x00000004ff077424 */ /* 0x000fe400078e00ff */
[----:B------:R-:W-:Y:S02]  /*58e0*/  IMAD.MOV.U32 R9, RZ, RZ, 0x1f ;  /* 0x0000001fff097424 */ /* 0x000fe400078e00ff */
[----:B------:R-:W-:-:S07]  /*58f0*/  IMAD.MOV.U32 R4, RZ, RZ, -0x1 ;  /* 0xffffffffff047424 */ /* 0x000fce00078e00ff */
[----:B012---:R-:W-:Y:S05]  /*5900*/  WARPSYNC.COLLECTIVE R4, `(.L_x_10309) ;  /* 0x0000000004087348 */ /* 0x007fea0003c00000 */
[----:B--2---:R2:W3:Y:S02]  /*5910*/  SHFL.DOWN P0, R5, R0, R7, R9 ;  /* 0x0800000700057389 */ /* 0x0044e40000000009 */
[----:B0123--:R-:W-:Y:S01]  /*5920*/  ENDCOLLECTIVE ;  /* 0x000000000000791b */ /* 0x00ffe20003800000 */
.L_x_10309:
[----:B------:R-:W-:Y:S01]  /*5930*/  IMAD.MOV.U32 R7, RZ, RZ, 0x2 ;  /* 0x00000002ff077424 */ /* 0x000fe200078e00ff */
[----:B------:R-:W-:-:S04]  /*5940*/  MOV R3, R5 ;  /* 0x0000000500037202 */ /* 0x000fc80000000f00 */
[----:B------:R-:W-:-:S05]  /*5950*/  FMNMX R3, R3, R0, !PT ;  /* 0x0000000003037209 */ /* 0x000fca0007800000 */
[----:B------:R-:W-:-:S07]  /*5960*/  IMAD.MOV.U32 R0, RZ, RZ, R3 ;  /* 0x000000ffff007224 */ /* 0x000fce00078e0003 */
[----:B------:R-:W-:Y:S05]  /*5970*/  WARPSYNC.COLLECTIVE R4, `(.L_x_10310) ;  /* 0x0000000004087348 */ /* 0x000fea0003c00000 */
[----:B------:R0:W1:Y:S02]  /*5980*/  SHFL.DOWN P0, R5, R0, R7, R9 ;  /* 0x0800000700057389 */ /* 0x0000640000000009 */
[----:B01----:R-:W-:Y:S01]  /*5990*/  ENDCOLLECTIVE ;  /* 0x000000000000791b */ /* 0x003fe20003800000 */
.L_x_10310:
[----:B------:R-:W-:Y:S02]  /*59a0*/  IMAD.MOV.U32 R7, RZ, RZ, 0x1 ;  /* 0x00000001ff077424 */ /* 0x000fe400078e00ff */
[----:B------:R-:W-:-:S05]  /*59b0*/  IMAD.MOV.U32 R2, RZ, RZ, R5 ;  /* 0x000000ffff027224 */ /* 0x000fca00078e0005 */
[----:B------:R-:W-:-:S05]  /*59c0*/  FMNMX R2, R3, R2, !PT ;  /* 0x0000000203027209 */ /* 0x000fca0007800000 */
[----:B------:R-:W-:-:S07]  /*59d0*/  IMAD.MOV.U32 R0, RZ, RZ, R2 ;  /* 0x000000ffff007224 */ /* 0x000fce00078e0002 */
[----:B------:R-:W-:Y:S05]  /*59e0*/  WARPSYNC.COLLECTIVE R4, `(.L_x_10311) ;  /* 0x0000000004087348 */ /* 0x000fea0003c00000 */
[----:B------:R0:W1:Y:S02]  /*59f0*/  SHFL.DOWN P0, R5, R0, R7, R9 ;  /* 0x0800000700057389 */ /* 0x0000640000000009 */
[----:B01----:R-:W-:Y:S01]  /*5a00*/  ENDCOLLECTIVE ;  /* 0x000000000000791b */ /* 0x003fe20003800000 */
.L_x_10311:
[----:B------:R-:W-:Y:S05]  /*5a10*/  BRA `(.L_x_10312) ;  /* 0xfffffffc00347947 */ /* 0x000fea000383ffff */
        .weak           $__internal_216_$__cuda_sm20_div_u64
        .type           $__internal_216_$__cuda_sm20_div_u64,@function
        .size           $__internal_216_$__cuda_sm20_div_u64,($__internal_217_$__cuda_sm20_rcp_rn_f32_slowpath - $__internal_216_$__cuda_sm20_div_u64)
$__internal_216_$__cuda_sm20_div_u64:
        /* <DEDUP_REMOVED lines=60> */
[----:B------:R-:W-:Y:S02]  /*5de0*/  MOV R6, R4 ;  /* 0x0000000400067202 */ /* 0x000fe40000000f00 */
[----:B------:R-:W-:Y:S02]  /*5df0*/  ISETP.GE.U32.AND.EX P0, PT, R11, R2, PT, P0 ;  /* 0x000000020b00720c */ /* 0x000fe40003f06100 */
[----:B------:R-:W-:Y:S02]  /*5e00*/  ISETP.NE.AND.EX P1, PT, R2, RZ, PT, P1 ;  /* 0x000000ff0200720c */ /* 0x000fe40003f25310 */
[----:B------:R-:W-:-:S02]  /*5e10*/  SEL R36, R36, R9, P0 ;  /* 0x0000000924247207 */ /* 0x000fc40000000000 */
[----:B------:R-:W-:Y:S02]  /*5e20*/  SEL R37, R37, R8, P0 ;  /* 0x0000000825257207 */ /* 0x000fe40000000000 */
[----:B------:R-:W-:Y:S02]  /*5e30*/  SEL R36, R36, 0xffffffff, P1 ;  /* 0xffffffff24247807 */ /* 0x000fe40000800000 */
[----:B------:R-:W-:Y:S01]  /*5e40*/  SEL R37, R37, 0xffffffff, P1 ;  /* 0xffffffff25257807 */ /* 0x000fe20000800000 */
[----:B------:R-:W-:Y:S06]  /*5e50*/  RET.REL.NODEC R6 `(_ZN18transformer_engine6detail43dgated_act_cast_transpose_kernel_notalignedILi2ELi1Ef6__halffNS_5EmptyEXadL_ZNS_5dsiluIffEET_T0_RKS3_EEXadL_ZNS_4siluIffEES5_S6_S8_EEEEvPKT2_SC_PT3_SE_PKT1_PSF_SI_mmm) ;  /* 0xffffffa006687950 */ /* 0x000fec0003c3ffff */
        .weak           $__internal_217_$__cuda_sm20_rcp_rn_f32_slowpath
        .type           $__internal_217_$__cuda_sm20_rcp_rn_f32_slowpath,@function
        .size           $__internal_217_$__cuda_sm20_rcp_rn_f32_slowpath,(.L_x_34702 - $__internal_217_$__cuda_sm20_rcp_rn_f32_slowpath)
$__internal_217_$__cuda_sm20_rcp_rn_f32_slowpath:
        /* <DEDUP_REMOVED lines=15> */
.L_x_10314:
        /* <DEDUP_REMOVED lines=33> */
.L_x_10316:
[----:B------:R0:W1:Y:S02]  /*6160*/  MUFU.RCP R51, R0 ;  /* 0x0000000000337308 */ /* 0x0000640000001000 */
.L_x_10315:
[----:B------:R-:W-:Y:S05]  /*6170*/  BSYNC B0 ;  /* 0x0000000000007941 */ /* 0x000fea0003800000 */
.L_x_10313:
[----:B------:R-:W-:Y:S02]  /*6180*/  IMAD.MOV.U32 R40, RZ, RZ, R12 ;  /* 0x000000ffff287224 */ /* 0x000fe400078e000c */
[----:B------:R-:W-:-:S04]  /*6190*/  IMAD.MOV.U32 R41, RZ, RZ, 0x0 ;  /* 0x00000000ff297424 */ /* 0x000fc800078e00ff */
[----:B01----:R-:W-:Y:S05]  /*61a0*/  RET.REL.NODEC R40 `(_ZN18transformer_engine6detail43dgated_act_cast_transpose_kernel_notalignedILi2ELi1Ef6__halffNS_5EmptyEXadL_ZNS_5dsiluIffEET_T0_RKS3_EEXadL_ZNS_4siluIffEES5_S6_S8_EEEEvPKT2_SC_PT3_SE_PKT1_PSF_SI_mmm) ;  /* 0xffffff9c28947950 */ /* 0x003fea0003c3ffff */
.L_x_10317:
        /* <DEDUP_REMOVED lines=13> */
.L_x_34702:


//--------------------- .text._ZN18transformer_engine6detail32dgated_act_cast_transpose_kernelILi2ELi1Ef6__halffNS_5EmptyEXadL_ZNS_5dsiluIffEET_T0_RKS3_EEXadL_ZNS_4siluIffEES5_S6_S8_EEEEvPKT2_SC_PT3_SE_PKT1_PSF_SI_mmm --------------------------
	.section	.text._ZN18transformer_engine6detail32dgated_act_cast_transpose_kernelILi2ELi1Ef6__halffNS_5EmptyEXadL_ZNS_5dsiluIffEET_T0_RKS3_EEXadL_ZNS_4siluIffEES5_S6_S8_EEEEvPKT2_SC_PT3_SE_PKT1_PSF_SI_mmm,"ax",@progbits
	.align	128
        .global         _ZN18transformer_engine6detail32dgated_act_cast_transpose_kernelILi2ELi1Ef6__halffNS_5EmptyEXadL_ZNS_5dsiluIffEET_T0_RKS3_EEXadL_ZNS_4siluIffEES5_S6_S8_EEEEvPKT2_SC_PT3_SE_PKT1_PSF_SI_mmm
        .type           _ZN18transformer_engine6detail32dgated_act_cast_transpose_kernelILi2ELi1Ef6__halffNS_5EmptyEXadL_ZNS_5dsiluIffEET_T0_RKS3_EEXadL_ZNS_4siluIffEES5_S6_S8_EEEEvPKT2_SC_PT3_SE_PKT1_PSF_SI_mmm,@function
        .size           _ZN18transformer_engine6detail32dgated_act_cast_transpose_kernelILi2ELi1Ef6__halffNS_5EmptyEXadL_ZNS_5dsiluIffEET_T0_RKS3_EEXadL_ZNS_4siluIffEES5_S6_S8_EEEEvPKT2_SC_PT3_SE_PKT1_PSF_SI_mmm,(.L_x_34704 - _ZN18transformer_engine6detail32dgated_act_cast_transpose_kernelILi2ELi1Ef6__halffNS_5EmptyEXadL_ZNS_5dsiluIffEET_T0_RKS3_EEXadL_ZNS_4siluIffEES5_S6_S8_EEEEvPKT2_SC_PT3_SE_PKT1_PSF_SI_mmm)
        .other          _ZN18transformer_engine6detail32dgated_act_cast_transpose_kernelILi2ELi1Ef6__halffNS_5EmptyEXadL_ZNS_5dsiluIffEET_T0_RKS3_EEXadL_ZNS_4siluIffEES5_S6_S8_EEEEvPKT2_SC_PT3_SE_PKT1_PSF_SI_mmm,@"STO_CUDA_ENTRY STV_DEFAULT"
_ZN18transformer_engine6detail32dgated_act_cast_transpose_kernelILi2ELi1Ef6__halffNS_5EmptyEXadL_ZNS_5dsiluIffEET_T0_RKS3_EEXadL_ZNS_4siluIffEES5_S6_S8_EEEEvPKT2_SC_PT3_SE_PKT1_PSF_SI_mmm:
.text._ZN18transformer_engine6detail32dgated_act_cast_transpose_kernelILi2ELi1Ef6__halffNS_5EmptyEXadL_ZNS_5dsiluIffEET_T0_RKS3_EEXadL_ZNS_4siluIffEES5_S6_S8_EEEEvPKT2_SC_PT3_SE_PKT1_PSF_SI_mmm:
        /* <DEDUP_REMOVED lines=19> */
[----:B------:R-:W-:Y:S05]  /*0130*/  CALL.REL.NOINC `($__internal_218_$__cuda_sm20_div_u64) ;  /* 0x0000003800b87944 */ /* 0x000fea0003c00000 */
        /* <DEDUP_REMOVED lines=8> */
.L_x_10318:
        /* <DEDUP_REMOVED lines=22> */
.L_x_10319:
        /* <DEDUP_REMOVED lines=21> */
[----:B------:R-:W-:Y:S01]  /*0470*/  LEA.HI.X R38, R20, UR5, R2, 0x7, P0 ;  /* 0x0000000514267c11 */ /* 0x000fe200080f3c02 */
[----:B------:R-:W-:Y:S01]  /*0480*/  ULDC.64 UR4, c[0x0][0x230] ;  /* 0x00008c0000047ab9 */ /* 0x000fe20000000a00 */
[----:B------:R-:W-:Y:S02]  /*0490*/  SHF.L.U64.HI R21, R42, 0x2, R16 ;  /* 0x000000022a157819 */ /* 0x000fe40000010210 */
[----:B------:R-:W-:-:S04]  /*04a0*/  IADD3 R14, P0, R29, R48, RZ ;  /* 0x000000301d0e7210 */ /* 0x000fc80007f1e0ff */
[----:B------:R-:W-:-:S06]  /*04b0*/  IADD3.X R15, R21, R38, RZ, P0, !PT ;  /* 0x00000026150f7210 */ /* 0x000fcc00007fe4ff */
[----:B------:R0:W2:Y:S01]  /*04c0*/  LDG.E R15, desc[UR6][R14.64] ;  /* 0x000000060e0f7981 */ /* 0x0000a2000c1e1900 */
[----:B------:R-:W-:Y:S01]  /*04d0*/  SHF.L.U64.HI R11, R44, 0x1, R39 ;  /* 0x000000012c0b7819 */ /* 0x000fe20000010227 */
[----:B------:R-:W-:Y:S01]  /*04e0*/  VIADD R9, R17, 0xffffffff ;  /* 0xffffffff11097836 */ /* 0x000fe20000000000 */
[--C-:B------:R-:W-:Y:S02]  /*04f0*/  SHF.R.U32.HI R59, RZ, 0x1, R23.reuse ;  /* 0x00000001ff3b7819 */ /* 0x100fe40000011617 */
[----:B------:R-:W-:Y:S01]  /*0500*/  SHF.R.U64 R58, R22, 0x1, R23 ;  /* 0x00000001163a7819 */ /* 0x000fe20000001217 */
[----:B------:R-:W-:Y:S01]  /*0510*/  IMAD.WIDE.U32 R10, R12, R22, R10 ;  /* 0x000000160c0a7225 */ /* 0x000fe200078e000a */
[----:B------:R-:W-:Y:S02]  /*0520*/  ISETP.NE.U32.AND P0, PT, RZ, UR4, PT ;  /* 0x00000004ff007c0c */ /* 0x000fe4000bf05070 */
[----:B------:R-:W-:Y:S01]  /*0530*/  LOP3.LUT R9, R9, 0x1f, RZ, 0xc0, !PT ;  /* 0x0000001f09097812 */ /* 0x000fe200078ec0ff */
[----:B------:R-:W-:Y:S01]  /*0540*/  IMAD R49, R59, R8, RZ ;  /* 0x000000083b317224 */ /* 0x000fe200078e02ff */
[----:B------:R-:W-:Y:S01]  /*0550*/  IADD3 R37, R37, R11, RZ ;  /* 0x0000000b25257210 */ /* 0x000fe20007ffe0ff */
[----:B------:R-:W-:Y:S01]  /*0560*/  IMAD.WIDE.U32 R40, R8, R58, R58 ;  /* 0x0000003a08287225 */ /* 0x000fe200078e003a */
[----:B------:R-:W-:-:S02]  /*0570*/  LEA R35, P1, R10, UR8, 0x6 ;  /* 0x000000080a237c11 */ /* 0x000fc4000f8230ff */
[----:B------:R-:W-:Y:S01]  /*0580*/  ISETP.NE.AND.EX P0, PT, RZ, UR5, PT, P0 ;  /* 0x00000005ff007c0c */ /* 0x000fe2000bf05300 */
[----:B------:R-:W-:Y:S01]  /*0590*/  ULDC.64 UR4, c[0x0][0x250] ;  /* 0x0000940000047ab9 */ /* 0x000fe20000000a00 */
[----:B------:R-:W-:Y:S01]  /*05a0*/  LEA.HI.X R37, R10, UR9, R37, 0x6, P1 ;  /* 0x000000090a257c11 */ /* 0x000fe200088f3425 */
[----:B------:R-:W-:Y:S01]  /*05b0*/  IMAD.WIDE.U32 R10, R8, R58, R24 ;  /* 0x0000003a080a7225 */ /* 0x000fe200078e0018 */
[----:B0-----:R-:W-:Y:S02]  /*05c0*/  IADD3 R14, P2, R9, R40, RZ ;  /* 0x00000028090e7210 */ /* 0x001fe40007f5e0ff */
[----:B------:R-:W-:-:S07]  /*05d0*/  MOV R56, R22 ;  /* 0x0000001600387202 */ /* 0x000fce0000000f00 */
[----:B------:R-:W0:Y:S01]  /*05e0*/  @P0 LDC.64 R18, c[0x0][0x230] ;  /* 0x00008c00ff120b82 */ /* 0x000e220000000a00 */
[----:B------:R-:W-:Y:S01]  /*05f0*/  IADD3 R11, R11, R49, RZ ;  /* 0x000000310b0b7210 */ /* 0x000fe20007ffe0ff */
[----:B------:R-:W-:Y:S01]  /*0600*/  IMAD.IADD R49, R49, 0x1, R41 ;  /* 0x0000000131317824 */ /* 0x000fe200078e0229 */
[----:B------:R-:W-:Y:S01]  /*0610*/  LEA R26, P1, R10, R35, 0x2 ;  /* 0x000000230a1a7211 */ /* 0x000fe200078210ff */
[----:B------:R-:W-:Y:S01]  /*0620*/  IMAD.WIDE.U32 R30, R8, R22, R56 ;  /* 0x00000016081e7225 */ /* 0x000fe200078e0038 */
[----:B------:R-:W-:Y:S01]  /*0630*/  MOV R46, 0x437c0000 ;  /* 0x437c0000002e7802 */ /* 0x000fe20000000f00 */
[----:B------:R-:W-:Y:S01]  /*0640*/  USHF.L.U64.HI UR5, UR4, 0x1, UR5 ;  /* 0x0000000104057899 */ /* 0x000fe20008010205 */
[----:B------:R-:W-:Y:S01]  /*0650*/  LEA.HI.X R27, R10, R37, R11, 0x2, P1 ;  /* 0x000000250a1b7211 */ /* 0x000fe200008f140b */
[----:B------:R-:W-:Y:S01]  /*0660*/  IMAD.X R11, RZ, RZ, R49, P2 ;  /* 0x000000ffff0b7224 */ /* 0x000fe200010e0631 */
[----:B------:R-:W-:Y:S01]  /*0670*/  LEA R34, P1, R22, R48, 0x1 ;  /* 0x0000003016227211 */ /* 0x000fe200078208ff */
[----:B------:R-:W-:Y:S01]  /*0680*/  ULDC.64 UR8, c[0x0][0x220] ;  /* 0x0000880000087ab9 */ /* 0x000fe20000000a00 */
[----:B------:R-:W-:-:S02]  /*0690*/  LEA R10, P2, R14, R35, 0x2 ;  /* 0x000000230e0a7211 */ /* 0x000fc400078410ff */
[----:B------:R-:W-:Y:S02]  /*06a0*/  LEA.HI.X R36, R22, R38, R23, 0x1, P1 ;  /* 0x0000002616247211 */ /* 0x000fe400008f0c17 */
[----:B------:R-:W-:Y:S02]  /*06b0*/  IADD3 R28, P1, R34, R29, RZ ;  /* 0x0000001d221c7210 */ /* 0x000fe40007f3e0ff */
[----:B------:R-:W-:Y:S02]  /*06c0*/  LEA.HI.X R11, R14, R37, R11, 0x2, P2 ;  /* 0x000000250e0b7211 */ /* 0x000fe400010f140b */
[----:B------:R-:W-:Y:S01]  /*06d0*/  IADD3 R33, P3, R9, R30, RZ ;  /* 0x0000001e09217210 */ /* 0x000fe20007f7e0ff */
[----:B------:R-:W-:Y:S01]  /*06e0*/  IMAD.X R29, R36, 0x1, R21, P1 ;  /* 0x00000001241d7824 */ /* 0x000fe200008e0615 */
[----:B------:R-:W-:Y:S01]  /*06f0*/  IADD3 R50, R45, R31, RZ ;  /* 0x0000001f2d327210 */ /* 0x000fe20007ffe0ff */
[----:B------:R1:W5:Y:S02]  /*0700*/  LDG.E R53, desc[UR6][R10.64] ;  /* 0x000000060a357981 */ /* 0x000364000c1e1900 */
[----:B------:R-:W-:-:S02]  /*0710*/  IMAD.SHL.U32 R23, R33, 0x4, RZ ;  /* 0x0000000421177824 */ /* 0x000fc400078e00ff */
[----:B------:R-:W5:Y:S04]  /*0720*/  LDG.E R28, desc[UR6][R28.64] ;  /* 0x000000061c1c7981 */ /* 0x000f68000c1e1900 */
[----:B------:R3:W5:Y:S01]  /*0730*/  LDG.E R14, desc[UR6][R26.64] ;  /* 0x000000061a0e7981 */ /* 0x000762000c1e1900 */
[----:B------:R-:W-:Y:S01]  /*0740*/  IMAD.MOV.U32 R21, RZ, RZ, 0x3bbb989d ;  /* 0x3bbb989dff157424 */ /* 0x000fe200078e00ff */
[----:B-1----:R-:W-:Y:S02]  /*0750*/  MOV R10, 0x3f800000 ;  /* 0x3f800000000a7802 */ /* 0x002fe40000000f00 */
[----:B------:R-:W-:Y:S02]  /*0760*/  IADD3.X R32, RZ, R50, RZ, P3, !PT ;  /* 0x00000032ff207210 */ /* 0x000fe40001ffe4ff */
[----:B------:R-:W-:-:S02]  /*0770*/  IADD3 R22, P3, R23, R34, RZ ;  /* 0x0000002217167210 */ /* 0x000fc40007f7e0ff */
[----:B0-----:R-:W5:Y:S01]  /*0780*/  @P0 LDG.E R10, desc[UR6][R18.64] ;  /* 0x00000006120a0981 */ /* 0x001f62000c1e1900 */
[----:B---3--:R-:W-:Y:S02]  /*0790*/  IADD3 R26, P2, R23, R48, RZ ;  /* 0x00000030171a7210 */ /* 0x008fe40007f5e0ff */
[----:B------:R-:W-:-:S04]  /*07a0*/  SHF.L.U64.HI R23, R33, 0x2, R32 ;  /* 0x0000000221177819 */ /* 0x000fc80000010220 */
[----:B------:R-:W-:-:S05]  /*07b0*/  IADD3.X R27, R23, R38, RZ, P2, !PT ;  /* 0x00000026171b7210 */ /* 0x000fca00017fe4ff */
[----:B------:R-:W5:Y:S01]  /*07c0*/  LDG.E R47, desc[UR6][R26.64] ;  /* 0x000000061a2f7981 */ /* 0x000f62000c1e1900 */
[----:B------:R-:W-:Y:S01]  /*07d0*/  IMAD.X R23, R23, 0x1, R36, P3 ;  /* 0x0000000117177824 */ /* 0x000fe200018e0624 */
[----:B------:R-:W-:-:S04]  /*07e0*/  USHF.L.U32 UR4, UR4, 0x1, URZ ;  /* 0x0000000104047899 */ /* 0x000fc8000800063f */
[----:B------:R0:W5:Y:S02]  /*07f0*/  LDG.E R52, desc[UR6][R22.64] ;  /* 0x0000000616347981 */ /* 0x000164000c1e1900 */
[----:B------:R-:W-:-:S04]  /*0800*/  IMAD.WIDE.U32 R12, R44, UR4, R12 ;  /* 0x000000042c0c7c25 */ /* 0x000fc8000f8e000c */
[----:B0-----:R-:W-:-:S04]  /*0810*/  IMAD R22, R44, UR5, RZ ;  /* 0x000000052c167c24 */ /* 0x001fc8000f8e02ff */
[----:B------:R-:W-:-:S04]  /*0820*/  IMAD R39, R39, UR4, R22 ;  /* 0x0000000427277c24 */ /* 0x000fc8000f8e0216 */
[----:B------:R-:W-:Y:S01]  /*0830*/  IMAD.IADD R13, R13, 0x1, R39 ;  /* 0x000000010d0d7824 */ /* 0x000fe200078e0227 */
[----:B------:R-:W-:Y:S04]  /*0840*/  BSSY B1, `(.L_x_10320) ;  /* 0x000001b000017945 */ /* 0x000fe80003800000 */
[----:B------:R-:W-:Y:S01]  /*0850*/  SHF.L.U64.HI R27, R12, 0x5, R13 ;  /* 0x000000050c1b7819 */ /* 0x000fe2000001020d */
[----:B------:R-:W-:Y:S02]  /*0860*/  IMAD R13, R0, 0x20, R6 ;  /* 0x00000020000d7824 */ /* 0x000fe400078e0206 */
        /* <DEDUP_REMOVED lines=9> */
[----:B------:R-:W-:-:S04]  /*0900*/  IADD3 R11, R19, 0x1800000, RZ ;  /* 0x01800000130b7810 */ /* 0x000fc80007ffe0ff */
[----:B------:R-:W-:-:S04]  /*0910*/  LOP3.LUT R11, R11, 0x7f800000, RZ, 0xc0, !PT ;  /* 0x7f8000000b0b7812 */ /* 0x000fc800078ec0ff */
[----:B------:R-:W-:Y:S02]  /*0920*/  ISETP.GT.U32.AND P0, PT, R11, 0x1ffffff, PT ;  /* 0x01ffffff0b00780c */ /* 0x000fe40003f04070 */
[----:B------:R-:W-:Y:S02]  /*0930*/  LEA R11, P1, R20, UR8, 0x8 ;  /* 0x00000008140b7c11 */ /* 0x000fe4000f8240ff */
[----:B------:R-:W-:Y:S02]  /*0940*/  SHF.L.U32 R26, R12, 0x5, RZ ;  /* 0x000000050c1a7819 */ /* 0x000fe400000006ff */
[----:B------:R-:W-:-:S07]  /*0950*/  LEA.HI.X R12, R20, UR9, R2, 0x8, P1 ;  /* 0x00000009140c7c11 */ /* 0x000fce00088f4402 */
[----:B------:R-:W-:Y:S05]  /*0960*/  @P0 BRA `(.L_x_10321) ;  /* 0x0000000000100947 */ /* 0x000fea0003800000 */
[----:B------:R-:W-:Y:S02]  /*0970*/  MOV R0, R19 ;  /* 0x0000001300007202 */ /* 0x000fe40000000f00 */
[----:B------:R-:W-:-:S07]  /*0980*/  MOV R2, 0x9a0 ;  /* 0x000009a000027802 */ /* 0x000fce0000000f00 */
[----:B-----5:R-:W-:Y:S05]  /*0990*/  CALL.REL.NOINC `($__internal_219_$__cuda_sm20_rcp_rn_f32_slowpath) ;  /* 0x0000003400ac7944 */ /* 0x020fea0003c00000 */
[----:B------:R-:W-:Y:S05]  /*09a0*/  BRA `(.L_x_10322) ;  /* 0x0000000000107947 */ /* 0x000fea0003800000 */
.L_x_10321:
[----:B------:R-:W0:Y:S02]  /*09b0*/  MUFU.RCP R0, R19 ;  /* 0x0000001300007308 */ /* 0x000e240000001000 */
[----:B0-----:R-:W-:-:S04]  /*09c0*/  FFMA R2, R19, R0, -1 ;  /* 0xbf80000013027423 */ /* 0x001fc80000000000 */
[----:B------:R-:W-:-:S04]  /*09d0*/  FADD.FTZ R21, -R2, -RZ ;  /* 0x800000ff02157221 */ /* 0x000fc80000010100 */
[----:B------:R-:W-:-:S07]  /*09e0*/  FFMA R0, R0, R21, R0 ;  /* 0x0000001500007223 */ /* 0x000fce0000000000 */
.L_x_10322:
[----:B------:R-:W-:Y:S05]  /*09f0*/  BSYNC B1 ;  /* 0x0000000000017941 */ /* 0x000fea0003800000 */
.L_x_10320:
[----:B------:R-:W-:Y:S01]  /*0a00*/  HFMA2.MMA R19, -RZ, RZ, 3.7421875, 0 ;  /* 0x437c0000ff137435 */ /* 0x000fe200000001ff */
[----:B------:R-:W-:Y:S01]  /*0a10*/  HADD2.F32 R29, -RZ, R15.H0_H0 ;  /* 0x2000000fff1d7230 */ /* 0x000fe20000004100 */
[----:B------:R-:W-:Y:S01]  /*0a20*/  BSSY B1, `(.L_x_10323) ;  /* 0x000001d000017945 */ /* 0x000fe20003800000 */
[----:B------:R-:W-:Y:S02]  /*0a30*/  IMAD.MOV.U32 R2, RZ, RZ, 0x3bbb989d ;  /* 0x3bbb989dff027424 */ /* 0x000fe400078e00ff */
[----:B-----5:R-:W-:Y:S02]  /*0a40*/  HADD2.F32 R45, -RZ, R14.H0_H0 ;  /* 0x2000000eff2d7230 */ /* 0x020fe40000004100 */
        /* <DEDUP_REMOVED lines=20> */
[----:B------:R-:W-:Y:S05]  /*0b90*/  CALL.REL.NOINC `($__internal_219_$__cuda_sm20_rcp_rn_f32_slowpath) ;  /* 0x00000034002c7944 */ /* 0x000fea0003c00000 */
[----:B------:R-:W-:Y:S05]  /*0ba0*/  BRA `(.L_x_10325) ;  /* 0x0000000000107947 */ /* 0x000fea0003800000 */
.L_x_10324:
[----:B------:R-:W0:Y:S02]  /*0bb0*/  MUFU.RCP R0, R21 ;  /* 0x0000001500007308 */ /* 0x000e240000001000 */
[----:B0-----:R-:W-:-:S04]  /*0bc0*/  FFMA R2, R21, R0, -1 ;  /* 0xbf80000015027423 */ /* 0x001fc80000000000 */
[----:B------:R-:W-:-:S04]  /*0bd0*/  FADD.FTZ R19, -R2, -RZ ;  /* 0x800000ff02137221 */ /* 0x000fc80000010100 */
[----:B------:R-:W-:-:S07]  /*0be0*/  FFMA R0, R0, R19, R0 ;  /* 0x0000001300007223 */ /* 0x000fce0000000000 */
.L_x_10325:
[----:B------:R-:W-:Y:S05]  /*0bf0*/  BSYNC B1 ;  /* 0x0000000000017941 */ /* 0x000fea0003800000 */
.L_x_10323:
        /* <DEDUP_REMOVED lines=20> */
[----:B------:R-:W-:Y:S05]  /*0d40*/  CALL.REL.NOINC `($__internal_219_$__cuda_sm20_rcp_rn_f32_slowpath) ;  /* 0x0000003000c07944 */ /* 0x000fea0003c00000 */
[----:B------:R-:W-:Y:S05]  /*0d50*/  BRA `(.L_x_10328) ;  /* 0x0000000000107947 */ /* 0x000fea0003800000 */
.L_x_10327:
[----:B------:R-:W0:Y:S02]  /*0d60*/  MUFU.RCP R0, R21 ;  /* 0x0000001500007308 */ /* 0x000e240000001000 */
[----:B0-----:R-:W-:-:S04]  /*0d70*/  FFMA R2, R21, R0, -1 ;  /* 0xbf80000015027423 */ /* 0x001fc80000000000 */
[----:B------:R-:W-:-:S04]  /*0d80*/  FADD.FTZ R19, -R2, -RZ ;  /* 0x800000ff02137221 */ /* 0x000fc80000010100 */
[----:B------:R-:W-:-:S07]  /*0d90*/  FFMA R0, R0, R19, R0 ;  /* 0x0000001300007223 */ /* 0x000fce0000000000 */
.L_x_10328:
[----:B------:R-:W-:Y:S05]  /*0da0*/  BSYNC B1 ;  /* 0x0000000000017941 */ /* 0x000fea0003800000 */
.L_x_10326:
[----:B------:R-:W-:Y:S01]  /*0db0*/  HFMA2.MMA R19, -RZ, RZ, 3.7421875, 0 ;  /* 0x437c0000ff137435 */ /* 0x000fe200000001ff */
[----:B------:R-:W-:Y:S01]  /*0dc0*/  HADD2.F32 R15, -RZ, R15.H1_H1 ;  /* 0x3000000fff0f7230 */ /* 0x000fe20000004100 */
[----:B------:R-:W-:Y:S01]  /*0dd0*/  BSSY B1, `(.L_x_10329) ;  /* 0x000001d000017945 */ /* 0x000fe20003800000 */
[----:B------:R-:W-:Y:S02]  /*0de0*/  IMAD.MOV.U32 R2, RZ, RZ, 0x3bbb989d ;  /* 0x3bbb989dff027424 */ /* 0x000fe400078e00ff */
        /* <DEDUP_REMOVED lines=23> */
.L_x_10330:
[----:B------:R-:W0:Y:S02]  /*0f60*/  MUFU.RCP R0, R21 ;  /* 0x0000001500007308 */ /* 0x000e240000001000 */
[----:B0-----:R-:W-:-:S04]  /*0f70*/  FFMA R2, R21, R0, -1 ;  /* 0xbf80000015027423 */ /* 0x001fc80000000000 */
[----:B------:R-:W-:-:S04]  /*0f80*/  FADD.FTZ R19, -R2, -RZ ;  /* 0x800000ff02137221 */ /* 0x000fc80000010100 */
[----:B------:R-:W-:-:S07]  /*0f90*/  FFMA R0, R0, R19, R0 ;  /* 0x0000001300007223 */ /* 0x000fce0000000000 */
.L_x_10331:
[----:B------:R-:W-:Y:S05]  /*0fa0*/  BSYNC B1 ;  /* 0x0000000000017941 */ /* 0x000fea0003800000 */
.L_x_10329:
        /* <DEDUP_REMOVED lines=33> */
[----:B------:R-:W-:Y:S01]  /*11c0*/  IADD3 R20, P2, R21, R34, RZ ;  /* 0x0000002215147210 */ /* 0x000fe20007f5e0ff */
[----:B0-----:R-:W-:Y:S02]  /*11d0*/  HADD2.F32 R54, -RZ, R47.H0_H0 ;  /* 0x2000002fff367230 */ /* 0x001fe40000004100 */
[C---:B------:R-:W-:Y:S01]  /*11e0*/  IMAD.X R43, R19.reuse, 0x1, R38, P0 ;  /* 0x00000001132b7824 */ /* 0x040fe200000e0626 */
[----:B------:R-:W-:Y:S01]  /*11f0*/  IADD3.X R21, R19, R36, RZ, P2, !PT ;  /* 0x0000002413157210 */ /* 0x000fe200017fe4ff */
[----:B------:R-:W-:Y:S01]  /*1200*/  IMAD.MOV.U32 R19, RZ, RZ, 0x3bbb989d ;  /* 0x3bbb989dff137424 */ /* 0x000fe200078e00ff */
[----:B------:R-:W-:Y:S02]  /*1210*/  MOV R61, 0x437c0000 ;  /* 0x437c0000003d7802 */ /* 0x000fe40000000f00 */
[----:B------:R-:W5:Y:S01]  /*1220*/  LDG.E R42, desc[UR6][R42.64] ;  /* 0x000000062a2a7981 */ /* 0x000f62000c1e1900 */
[----:B------:R-:W-:-:S04]  /*1230*/  FFMA.SAT R2, -R54, R19, 0.5 ;  /* 0x3f00000036027423 */ /* 0x000fc80000002113 */
[----:B------:R-:W-:-:S04]  /*1240*/  FFMA.RM R2, R2, R61, 12582913 ;  /* 0x4b40000102027423 */ /* 0x000fc8000000403d */
[----:B------:R-:W-:Y:S01]  /*1250*/  FADD R19, R2, -12583039 ;  /* 0xcb40007f02137421 */ /* 0x000fe20000000000 */
[----:B------:R0:W5:Y:S03]  /*1260*/  LDG.E R43, desc[UR6][R20.64] ;  /* 0x00000006142b7981 */ /* 0x000166000c1e1900 */
[----:B------:R-:W-:-:S04]  /*1270*/  FFMA R19, -R54, 1.4426950216293334961, -R19 ;  /* 0x3fb8aa3b36137823 */ /* 0x000fc80000000913 */
[----:B------:R-:W-:-:S06]  /*1280*/  FFMA R55, -R54, 1.925963033500011079e-08, R19 ;  /* 0x32a5706036377823 */ /* 0x000fcc0000000113 */
[----:B------:R-:W0:Y:S01]  /*1290*/  MUFU.EX2 R55, R55 ;  /* 0x0000003700377308 */ /* 0x000e220000000800 */
[----:B------:R-:W-:-:S04]  /*12a0*/  IMAD.SHL.U32 R2, R2, 0x800000, RZ ;  /* 0x0080000002027824 */ /* 0x000fc800078e00ff */
[----:B0-----:R-:W-:-:S05]  /*12b0*/  FFMA R21, R2, R55, 1 ;  /* 0x3f80000002157423 */ /* 0x001fca0000000037 */
[----:B------:R-:W-:-:S04]  /*12c0*/  IADD3 R2, R21, 0x1800000, RZ ;  /* 0x0180000015027810 */ /* 0x000fc80007ffe0ff */
        /* <DEDUP_REMOVED lines=8> */
[----:B------:R-:W-:Y:S01]  /*1350*/  IMAD.MOV.U32 R0, RZ, RZ, R21 ;  /* 0x000000ffff007224 */ /* 0x000fe200078e0015 */
[----:B------:R-:W-:-:S07]  /*1360*/  MOV R2, 0x1380 ;  /* 0x0000138000027802 */ /* 0x000fce0000000f00 */
[----:B-----5:R-:W-:Y:S05]  /*1370*/  CALL.REL.NOINC `($__internal_219_$__cuda_sm20_rcp_rn_f32_slowpath) ;  /* 0x0000002c00347944 */ /* 0x020fea0003c00000 */
[----:B------:R-:W-:Y:S05]  /*1380*/  BRA `(.L_x_10334) ;  /* 0x0000000000107947 */ /* 0x000fea0003800000 */
.L_x_10333:
[----:B------:R-:W0:Y:S02]  /*1390*/  MUFU.RCP R0, R21 ;  /* 0x0000001500007308 */ /* 0x000e240000001000 */
[----:B0-----:R-:W-:-:S04]  /*13a0*/  FFMA R2, R21, R0, -1 ;  /* 0xbf80000015027423 */ /* 0x001fc80000000000 */
[----:B------:R-:W-:-:S04]  /*13b0*/  FADD.FTZ R19, -R2, -RZ ;  /* 0x800000ff02137221 */ /* 0x000fc80000010100 */
[----:B------:R-:W-:-:S07]  /*13c0*/  FFMA R0, R0, R19, R0 ;  /* 0x0000001300007223 */ /* 0x000fce0000000000 */
.L_x_10334:
[----:B------:R-:W-:Y:S05]  /*13d0*/  BSYNC B1 ;  /* 0x0000000000017941 */ /* 0x000fea0003800000 */
.L_x_10332:
        /* <DEDUP_REMOVED lines=25> */
[----:B-----5:R-:W-:Y:S05]  /*1570*/  CALL.REL.NOINC `($__internal_219_$__cuda_sm20_rcp_rn_f32_slowpath) ;  /* 0x0000002800b47944 */ /* 0x020fea0003c00000 */
[----:B------:R-:W-:Y:S05]  /*1580*/  BRA `(.L_x_10337) ;  /* 0x0000000000107947 */ /* 0x000fea0003800000 */
.L_x_10336:
[----:B------:R-:W0:Y:S02]  /*1590*/  MUFU.RCP R19, R2 ;  /* 0x0000000200137308 */ /* 0x000e240000001000 */
[----:B0-----:R-:W-:-:S04]  /*15a0*/  FFMA R0, R2, R19, -1 ;  /* 0xbf80000002007423 */ /* 0x001fc80000000013 */
[----:B------:R-:W-:-:S04]  /*15b0*/  FADD.FTZ R0, -R0, -RZ ;  /* 0x800000ff00007221 */ /* 0x000fc80000010100 */
[----:B------:R-:W-:-:S07]  /*15c0*/  FFMA R0, R19, R0, R19 ;  /* 0x0000000013007223 */ /* 0x000fce0000000013 */
.L_x_10337:
[----:B------:R-:W-:Y:S05]  /*15d0*/  BSYNC B1 ;  /* 0x0000000000017941 */ /* 0x000fea0003800000 */
.L_x_10335:
        /* <DEDUP_REMOVED lines=20> */
[----:B-----5:R-:W-:Y:S05]  /*1720*/  CALL.REL.NOINC `($__internal_219_$__cuda_sm20_rcp_rn_f32_slowpath) ;  /* 0x0000002800487944 */ /* 0x020fea0003c00000 */
[----:B------:R-:W-:Y:S05]  /*1730*/  BRA `(.L_x_10340) ;  /* 0x0000000000107947 */ /* 0x000fea0003800000 */
.L_x_10339:
[----:B------:R-:W0:Y:S02]  /*1740*/  MUFU.RCP R0, R21 ;  /* 0x0000001500007308 */ /* 0x000e240000001000 */
[----:B0-----:R-:W-:-:S04]  /*1750*/  FFMA R2, R21, R0, -1 ;  /* 0xbf80000015027423 */ /* 0x001fc80000000000 */
[----:B------:R-:W-:-:S04]  /*1760*/  FADD.FTZ R19, -R2, -RZ ;  /* 0x800000ff02137221 */ /* 0x000fc80000010100 */
[----:B------:R-:W-:-:S07]  /*1770*/  FFMA R0, R0, R19, R0 ;  /* 0x0000001300007223 */ /* 0x000fce0000000000 */
.L_x_10340:
[----:B------:R-:W-:Y:S05]  /*1780*/  BSYNC B1 ;  /* 0x0000000000017941 */ /* 0x000fea0003800000 */
.L_x_10338:
        /* <DEDUP_REMOVED lines=27> */
.L_x_10342:
[----:B------:R-:W0:Y:S02]  /*1940*/  MUFU.RCP R19, R2 ;  /* 0x0000000200137308 */ /* 0x000e240000001000 */
[----:B0-----:R-:W-:-:S04]  /*1950*/  FFMA R0, R2, R19, -1 ;  /* 0xbf80000002007423 */ /* 0x001fc80000000013 */
[----:B------:R-:W-:-:S04]  /*1960*/  FADD.FTZ R0, -R0, -RZ ;  /* 0x800000ff00007221 */ /* 0x000fc80000010100 */
[----:B------:R-:W-:-:S07]  /*1970*/  FFMA R0, R19, R0, R19 ;  /* 0x0000000013007223 */ /* 0x000fce0000000013 */
.L_x_10343:
[----:B------:R-:W-:Y:S05]  /*1980*/  BSYNC B1 ;  /* 0x0000000000017941 */ /* 0x000fea0003800000 */
.L_x_10341:
[----:B------:R-:W-:Y:S02]  /*1990*/  VIADD R17, R17, 0x1d ;  /* 0x0000001d11117836 */ /* 0x000fe40000000000 */
[----:B------:R-:W-:Y:S01]  /*19a0*/  FMUL R54, R54, R0 ;  /* 0x0000000036367220 */ /* 0x000fe20000400000 */
[C---:B------:R-:W-:Y:S01]  /*19b0*/  SHF.L.U32 R0, R33.reuse, 0x3, RZ ;  /* 0x0000000321007819 */ /* 0x040fe200000006ff */
[----:B------:R-:W-:Y:S01]  /*19c0*/  ULDC UR8, c[0x0][0x248] ;  /* 0x0000920000087ab9 */ /* 0x000fe20000000800 */
[----:B------:R-:W-:Y:S01]  /*19d0*/  SHF.L.U64.HI R2, R33, 0x3, R32 ;  /* 0x0000000321027819 */ /* 0x000fe20000010220 */
[-C--:B------:R-:W-:Y:S01]  /*19e0*/  FMUL R33, R47, R10.reuse ;  /* 0x0000000a2f217220 */ /* 0x080fe20000400000 */
[----:B------:R-:W-:Y:S01]  /*19f0*/  LOP3.LUT R17, R17, 0x1f, RZ, 0xc0, !PT ;  /* 0x0000001f11117812 */ /* 0x000fe200078ec0ff */
[----:B------:R-:W-:Y:S01]  /*1a00*/  FMUL R32, R45, R10 ;  /* 0x0000000a2d207220 */ /* 0x000fe20000400000 */
        /* <DEDUP_REMOVED lines=19> */
[C---:B------:R-:W-:Y:S01]  /*1b40*/  IADD3.X R49, R19.reuse, R38, RZ, P2, !PT ;  /* 0x0000002613317210 */ /* 0x040fe200017fe4ff */
[----:B------:R-:W-:Y:S02]  /*1b50*/  IMAD.X R21, R19, 0x1, R36, P3 ;  /* 0x0000000113157824 */ /* 0x000fe400018e0624 */
[----:B------:R-:W5:Y:S02]  /*1b60*/  LDG.E R51, desc[UR6][R54.64] ;  /* 0x0000000636337981 */ /* 0x000f64000c1e1900 */
[----:B-----5:R-:W-:Y:S01]  /*1b70*/  HADD2.F32 R36, -RZ, R42.H0_H0 ;  /* 0x2000002aff247230 */ /* 0x020fe20000004100 */
[----:B------:R-:W-:Y:S01]  /*1b80*/  MOV R19, 0x3bbb989d ;  /* 0x3bbb989d00137802 */ /* 0x000fe20000000f00 */
[----:B------:R-:W-:Y:S01]  /*1b90*/  IMAD.MOV.U32 R37, RZ, RZ, 0x437c0000 ;  /* 0x437c0000ff257424 */ /* 0x000fe200078e00ff */
[----:B------:R-:W5:Y:S03]  /*1ba0*/  LDG.E R49, desc[UR6][R48.64] ;  /* 0x0000000630317981 */ /* 0x000f66000c1e1900 */
[----:B------:R-:W-:-:S04]  /*1bb0*/  FFMA.SAT R0, -R36, R19, 0.5 ;  /* 0x3f00000024007423 */ /* 0x000fc80000002113 */
[----:B------:R-:W-:Y:S01]  /*1bc0*/  FFMA.RM R0, R0, R37, 12582913 ;  /* 0x4b40000100007423 */ /* 0x000fe20000004025 */
[----:B------:R1:W5:Y:S03]  /*1bd0*/  LDG.E R48, desc[UR6][R20.64] ;  /* 0x0000000614307981 */ /* 0x000366000c1e1900 */
[C---:B------:R-:W-:Y:S01]  /*1be0*/  FADD R19, R0.reuse, -12583039 ;  /* 0xcb40007f00137421 */ /* 0x040fe20000000000 */
[----:B------:R-:W-:Y:S01]  /*1bf0*/  SHF.L.U32 R0, R0, 0x17, RZ ;  /* 0x0000001700007819 */ /* 0x000fe200000006ff */
[----:B------:R-:W-:Y:S01]  /*1c00*/  BSSY B1, `(.L_x_10344) ;  /* 0x0000015000017945 */ /* 0x000fe20003800000 */
[----:B------:R-:W-:Y:S01]  /*1c10*/  FMNMX R44, R44, |R45|, !PT ;  /* 0x4000002d2c2c7209 */ /* 0x000fe20007800000 */
[----:B------:R-:W-:-:S03]  /*1c20*/  FFMA R19, -R36, 1.4426950216293334961, -R19 ;  /* 0x3fb8aa3b24137823 */ /* 0x000fc60000000913 */
[----:B------:R-:W-:Y:S01]  /*1c30*/  FMNMX R47, |R47|, R44, !PT ;  /* 0x0000002c2f2f7209 */ /* 0x000fe20007800200 */
[----:B------:R-:W-:-:S03]  /*1c40*/  FFMA R19, -R36, 1.925963033500011079e-08, R19 ;  /* 0x32a5706024137823 */ /* 0x000fc60000000113 */
[----:B------:R-:W-:-:S03]  /*1c50*/  FMNMX R46, |R46|, R47, !PT ;  /* 0x0000002f2e2e7209 */ /* 0x000fc60007800200 */
[----:B------:R-:W1:Y:S01]  /*1c60*/  MUFU.EX2 R19, R19 ;  /* 0x0000001300137308 */ /* 0x000e620000000800 */
[----:B------:R-:W-:Y:S01]  /*1c70*/  FMNMX R46, |R53|, R46, !PT ;  /* 0x0000002e352e7209 */ /* 0x000fe20007800200 */
[----:B-1----:R-:W-:-:S04]  /*1c80*/  FFMA R21, R0, R19, 1 ;  /* 0x3f80000000157423 */ /* 0x002fc80000000013 */
[----:B------:R-:W-:-:S05]  /*1c90*/  VIADD R0, R21, 0x1800000 ;  /* 0x0180000015007836 */ /* 0x000fca0000000000 */
[----:B------:R-:W-:-:S04]  /*1ca0*/  LOP3.LUT R0, R0, 0x7f800000, RZ, 0xc0, !PT ;  /* 0x7f80000000007812 */ /* 0x000fc800078ec0ff */
[----:B------:R-:W-:-:S13]  /*1cb0*/  ISETP.GT.U32.AND P0, PT, R0, 0x1ffffff, PT ;  /* 0x01ffffff0000780c */ /* 0x000fda0003f04070 */
[----:B0-----:R-:W-:Y:S05]  /*1cc0*/  @P0 BRA `(.L_x_10345) ;  /* 0x0000000000100947 */ /* 0x001fea0003800000 */
[----:B------:R-:W-:Y:S02]  /*1cd0*/  MOV R0, R21 ;  /* 0x0000001500007202 */ /* 0x000fe40000000f00 */
[----:B------:R-:W-:-:S07]  /*1ce0*/  MOV R2, 0x1d00 ;  /* 0x00001d0000027802 */ /* 0x000fce0000000f00 */
[----:B-----5:R-:W-:Y:S05]  /*1cf0*/  CALL.REL.NOINC `($__internal_219_$__cuda_sm20_rcp_rn_f32_slowpath) ;  /* 0x0000002000d47944 */ /* 0x020fea0003c00000 */
[----:B------:R-:W-:Y:S05]  /*1d00*/  BRA `(.L_x_10346) ;  /* 0x0000000000107947 */ /* 0x000fea0003800000 */
.L_x_10345:
[----:B------:R-:W0:Y:S02]  /*1d10*/  MUFU.RCP R0, R21 ;  /* 0x0000001500007308 */ /* 0x000e240000001000 */
[----:B0-----:R-:W-:-:S04]  /*1d20*/  FFMA R2, R21, R0, -1 ;  /* 0xbf80000015027423 */ /* 0x001fc80000000000 */
[----:B------:R-:W-:-:S04]  /*1d30*/  FADD.FTZ R19, -R2, -RZ ;  /* 0x800000ff02137221 */ /* 0x000fc80000010100 */
[----:B------:R-:W-:-:S07]  /*1d40*/  FFMA R0, R0, R19, R0 ;  /* 0x0000001300007223 */ /* 0x000fce0000000000 */
.L_x_10346:
[----:B------:R-:W-:Y:S05]  /*1d50*/  BSYNC B1 ;  /* 0x0000000000017941 */ /* 0x000fea0003800000 */
.L_x_10344:
        /* <DEDUP_REMOVED lines=25> */
[----:B-----5:R-:W-:Y:S05]  /*1ef0*/  CALL.REL.NOINC `($__internal_219_$__cuda_sm20_rcp_rn_f32_slowpath) ;  /* 0x0000002000547944 */ /* 0x020fea0003c00000 */
[----:B------:R-:W-:Y:S05]  /*1f00*/  BRA `(.L_x_10349) ;  /* 0x0000000000107947 */ /* 0x000fea0003800000 */
.L_x_10348:
[----:B------:R-:W0:Y:S02]  /*1f10*/  MUFU.RCP R0, R21 ;  /* 0x0000001500007308 */ /* 0x000e240000001000 */
[----:B0-----:R-:W-:-:S04]  /*1f20*/  FFMA R2, R21, R0, -1 ;  /* 0xbf80000015027423 */ /* 0x001fc80000000000 */
[----:B------:R-:W-:-:S04]  /*1f30*/  FADD.FTZ R19, -R2, -RZ ;  /* 0x800000ff02137221 */ /* 0x000fc80000010100 */
[----:B------:R-:W-:-:S07]  /*1f40*/  FFMA R0, R0, R19, R0 ;  /* 0x0000001300007223 */ /* 0x000fce0000000000 */
.L_x_10349:
[----:B------:R-:W-:Y:S05]  /*1f50*/  BSYNC B1 ;  /* 0x0000000000017941 */ /* 0x000fea0003800000 */
.L_x_10347:
        /* <DEDUP_REMOVED lines=20> */
[----:B-----5:R-:W-:Y:S05]  /*20a0*/  CALL.REL.NOINC `($__internal_219_$__cuda_sm20_rcp_rn_f32_slowpath) ;  /* 0x0000001c00e87944 */ /* 0x020fea0003c00000 */
[----:B------:R-:W-:Y:S05]  /*20b0*/  BRA `(.L_x_10352) ;  /* 0x0000000000107947 */ /* 0x000fea0003800000 */
.L_x_10351:
[----:B------:R-:W0:Y:S02]  /*20c0*/  MUFU.RCP R0, R21 ;  /* 0x0000001500007308 */ /* 0x000e240000001000 */
[----:B0-----:R-:W-:-:S04]  /*20d0*/  FFMA R2, R21, R0, -1 ;  /* 0xbf80000015027423 */ /* 0x001fc80000000000 */
[----:B------:R-:W-:-:S04]  /*20e0*/  FADD.FTZ R19, -R2, -RZ ;  /* 0x800000ff02137221 */ /* 0x000fc80000010100 */
[----:B------:R-:W-:-:S07]  /*20f0*/  FFMA R0, R0, R19, R0 ;  /* 0x0000001300007223 */ /* 0x000fce0000000000 */
.L_x_10352:
[----:B------:R-:W-:Y:S05]  /*2100*/  BSYNC B1 ;  /* 0x0000000000017941 */ /* 0x000fea0003800000 */
.L_x_10350:
        /* <DEDUP_REMOVED lines=27> */
.L_x_10354:
[----:B------:R-:W0:Y:S02]  /*22c0*/  MUFU.RCP R0, R21 ;  /* 0x0000001500007308 */ /* 0x000e240000001000 */
[----:B0-----:R-:W-:-:S04]  /*22d0*/  FFMA R2, R21, R0, -1 ;  /* 0xbf80000015027423 */ /* 0x001fc80000000000 */
[----:B------:R-:W-:-:S04]  /*22e0*/  FADD.FTZ R19, -R2, -RZ ;  /* 0x800000ff02137221 */ /* 0x000fc80000010100 */
[----:B------:R-:W-:-:S07]  /*22f0*/  FFMA R0, R0, R19, R0 ;  /* 0x0000001300007223 */ /* 0x000fce0000000000 */
.L_x_10355:
[----:B------:R-:W-:Y:S05]  /*2300*/  BSYNC B1 ;  /* 0x0000000000017941 */ /* 0x000fea0003800000 */
.L_x_10353:
[----:B------:R-:W-:Y:S01]  /*2310*/  HFMA2.MMA R2, -RZ, RZ, 0.96630859375, -0.0022525787353515625 ;  /* 0x3bbb989dff027435 */ /* 0x000fe200000001ff */
[----:B-----5:R-:W-:Y:S02]  /*2320*/  HADD2.F32 R41, -RZ, R49.H0_H0 ;  /* 0x20000031ff297230 */ /* 0x020fe40000004100 */
[----:B------:R-:W-:Y:S01]  /*2330*/  FMUL R37, R42, R10 ;  /* 0x0000000a2a257220 */ /* 0x000fe20000400000 */
[----:B------:R-:W-:Y:S01]  /*2340*/  IMAD.MOV.U32 R19, RZ, RZ, 0x437c0000 ;  /* 0x437c0000ff137424 */ /* 0x000fe200078e00ff */
[----:B------:R-:W-:Y:S05]  /*2350*/  BSSY B1, `(.L_x_10356) ;  /* 0x0000026000017945 */ /* 0x000fea0003800000 */
[----:B------:R-:W-:-:S04]  /*2360*/  FFMA.SAT R2, -R41, R2, 0.5 ;  /* 0x3f00000029027423 */ /* 0x000fc80000002102 */
[----:B------:R-:W-:Y:S01]  /*2370*/  FFMA.RM R2, R2, R19, 12582913 ;  /* 0x4b40000102027423 */ /* 0x000fe20000004013 */
[----:B------:R-:W-:Y:S01]  /*2380*/  FMUL R19, R36, R0 ;  /* 0x0000000024137220 */ /* 0x000fe20000400000 */
[-C--:B------:R-:W-:Y:S01]  /*2390*/  FMUL R36, R45, R10.reuse ;  /* 0x0000000a2d247220 */ /* 0x080fe20000400000 */
[----:B------:R-:W-:Y:S01]  /*23a0*/  FMNMX R45, R46, |R45|, !PT ;  /* 0x4000002d2e2d7209 */ /* 0x000fe20007800000 */
[C---:B------:R-:W-:Y:S01]  /*23b0*/  FADD R20, R2.reuse, -12583039 ;  /* 0xcb40007f02147421 */ /* 0x040fe20000000000 */
[----:B------:R-:W-:Y:S02]  /*23c0*/  IMAD.SHL.U32 R2, R2, 0x800000, RZ ;  /* 0x0080000002027824 */ /* 0x000fe400078e00ff */
[----:B------:R-:W-:Y:S01]  /*23d0*/  FMUL R19, R38, R19 ;  /* 0x0000001326137220 */ /* 0x000fe20000400000 */
[----:B------:R-:W-:Y:S01]  /*23e0*/  FMUL R38, R44, R10 ;  /* 0x0000000a2c267220 */ /* 0x000fe20000400000 */
[----:B------:R-:W-:Y:S01]  /*23f0*/  FFMA R20, -R41, 1.4426950216293334961, -R20 ;  /* 0x3fb8aa3b29147823 */ /* 0x000fe20000000914 */
[----:B------:R-:W-:-:S03]  /*2400*/  FMNMX R45, |R42|, R45, !PT ;  /* 0x0000002d2a2d7209 */ /* 0x000fc60007800200 */
[----:B------:R-:W-:Y:S01]  /*2410*/  FFMA R43, -R41, 1.925963033500011079e-08, R20 ;  /* 0x32a57060292b7823 */ /* 0x000fe20000000114 */
[C---:B------:R-:W-:Y:S02]  /*2420*/  SHF.L.U32 R20, R39.reuse, 0x3, RZ ;  /* 0x0000000327147819 */ /* 0x040fe400000006ff */
[----:B------:R-:W-:Y:S02]  /*2430*/  SHF.L.U64.HI R39, R39, 0x3, R40 ;  /* 0x0000000327277819 */ /* 0x000fe40000010228 */
[C---:B------:R-:W-:Y:S01]  /*2440*/  IADD3 R22, P0, R20.reuse, R11, RZ ;  /* 0x0000000b14167210 */ /* 0x040fe20007f1e0ff */
[----:B------:R-:W0:Y:S01]  /*2450*/  MUFU.EX2 R43, R43 ;  /* 0x0000002b002b7308 */ /* 0x000e220000000800 */
[----:B------:R-:W-:Y:S02]  /*2460*/  IADD3 R20, P1, R20, R14, RZ ;  /* 0x0000000e14147210 */ /* 0x000fe40007f3e0ff */
[C---:B------:R-:W-:Y:S02]  /*2470*/  IADD3.X R23, R39.reuse, R12, RZ, P0, !PT ;  /* 0x0000000c27177210 */ /* 0x040fe400007fe4ff */
[----:B------:R-:W-:Y:S01]  /*2480*/  IADD3.X R21, R39, R16, RZ, P1, !PT ;  /* 0x0000001027157210 */ /* 0x000fe20000ffe4ff */
[C---:B------:R-:W-:Y:S01]  /*2490*/  FMUL R39, R19.reuse, R10 ;  /* 0x0000000a13277220 */ /* 0x040fe20000400000 */
[----:B------:R-:W-:Y:S01]  /*24a0*/  FMNMX R42, |R44|, R45, !PT ;  /* 0x0000002d2c2a7209 */ /* 0x000fe20007800200 */
[----:B------:R1:W-:Y:S03]  /*24b0*/  STG.E.64 desc[UR6][R22.64], R36 ;  /* 0x0000002416007986 */ /* 0x0003e6000c101b06 */
[----:B------:R-:W-:Y:S01]  /*24c0*/  FMNMX R42, |R19|, R42, !PT ;  /* 0x0000002a132a7209 */ /* 0x000fe20007800200 */
[----:B------:R1:W-:Y:S01]  /*24d0*/  STG.E.64 desc[UR6][R20.64], R38 ;  /* 0x0000002614007986 */ /* 0x0003e2000c101b06 */
[----:B0-----:R-:W-:-:S05]  /*24e0*/  FFMA R43, R2, R43, 1 ;  /* 0x3f800000022b7423 */ /* 0x001fca000000002b */
[----:B------:R-:W-:-:S04]  /*24f0*/  IADD3 R0, R43, 0x1800000, RZ ;  /* 0x018000002b007810 */ /* 0x000fc80007ffe0ff */
[----:B------:R-:W-:-:S04]  /*2500*/  LOP3.LUT R0, R0, 0x7f800000, RZ, 0xc0, !PT ;  /* 0x7f80000000007812 */ /* 0x000fc800078ec0ff */
[----:B------:R-:W-:-:S13]  /*2510*/  ISETP.GT.U32.AND P0, PT, R0, 0x1ffffff, PT ;  /* 0x01ffffff0000780c */ /* 0x000fda0003f04070 */
[----:B-1----:R-:W-:Y:S05]  /*2520*/  @P0 BRA `(.L_x_10357) ;  /* 0x0000000000100947 */ /* 0x002fea0003800000 */
[----:B------:R-:W-:Y:S01]  /*2530*/  IMAD.MOV.U32 R0, RZ, RZ, R43 ;  /* 0x000000ffff007224 */ /* 0x000fe200078e002b */
[----:B------:R-:W-:-:S07]  /*2540*/  MOV R2, 0x2560 ;  /* 0x0000256000027802 */ /* 0x000fce0000000f00 */
[----:B------:R-:W-:Y:S05]  /*2550*/  CALL.REL.NOINC `($__internal_219_$__cuda_sm20_rcp_rn_f32_slowpath) ;  /* 0x0000001800bc7944 */ /* 0x000fea0003c00000 */
[----:B------:R-:W-:Y:S05]  /*2560*/  BRA `(.L_x_10358) ;  /* 0x0000000000107947 */ /* 0x000fea0003800000 */
.L_x_10357:
[----:B------:R-:W0:Y:S02]  /*2570*/  MUFU.RCP R0, R43 ;  /* 0x0000002b00007308 */ /* 0x000e240000001000 */
[----:B0-----:R-:W-:-:S04]  /*2580*/  FFMA R2, R43, R0, -1 ;  /* 0xbf8000002b027423 */ /* 0x001fc80000000000 */
[----:B------:R-:W-:-:S04]  /*2590*/  FADD.FTZ R19, -R2, -RZ ;  /* 0x800000ff02137221 */ /* 0x000fc80000010100 */
[----:B------:R-:W-:-:S07]  /*25a0*/  FFMA R0, R0, R19, R0 ;  /* 0x0000001300007223 */ /* 0x000fce0000000000 */
.L_x_10358:
[----:B------:R-:W-:Y:S05]  /*25b0*/  BSYNC B1 ;  /* 0x0000000000017941 */ /* 0x000fea0003800000 */
.L_x_10356:
        /* <DEDUP_REMOVED lines=25> */
[----:B------:R-:W-:Y:S05]  /*2750*/  CALL.REL.NOINC `($__internal_219_$__cuda_sm20_rcp_rn_f32_slowpath) ;  /* 0x00000018003c7944 */ /* 0x000fea0003c00000 */
[----:B------:R-:W-:Y:S05]  /*2760*/  BRA `(.L_x_10361) ;  /* 0x0000000000107947 */ /* 0x000fea0003800000 */
.L_x_10360:
[----:B------:R-:W0:Y:S02]  /*2770*/  MUFU.RCP R0, R21 ;  /* 0x0000001500007308 */ /* 0x000e240000001000 */
[----:B0-----:R-:W-:-:S04]  /*2780*/  FFMA R2, R21, R0, -1 ;  /* 0xbf80000015027423 */ /* 0x001fc80000000000 */
[----:B------:R-:W-:-:S04]  /*2790*/  FADD.FTZ R19, -R2, -RZ ;  /* 0x800000ff02137221 */ /* 0x000fc80000010100 */
[----:B------:R-:W-:-:S07]  /*27a0*/  FFMA R0, R0, R19, R0 ;  /* 0x0000001300007223 */ /* 0x000fce0000000000 */
.L_x_10361:
[----:B------:R-:W-:Y:S05]  /*27b0*/  BSYNC B1 ;  /* 0x0000000000017941 */ /* 0x000fea0003800000 */
.L_x_10359:
        /* <DEDUP_REMOVED lines=22> */
.L_x_10363:
[----:B------:R-:W0:Y:S02]  /*2920*/  MUFU.RCP R0, R21 ;  /* 0x0000001500007308 */ /* 0x000e240000001000 */
[----:B0-----:R-:W-:-:S04]  /*2930*/  FFMA R2, R21, R0, -1 ;  /* 0xbf80000015027423 */ /* 0x001fc80000000000 */
[----:B------:R-:W-:-:S04]  /*2940*/  FADD.FTZ R19, -R2, -RZ ;  /* 0x800000ff02137221 */ /* 0x000fc80000010100 */
[----:B------:R-:W-:-:S07]  /*2950*/  FFMA R0, R0, R19, R0 ;  /* 0x0000001300007223 */ /* 0x000fce0000000000 */
.L_x_10364:
[----:B------:R-:W-:Y:S05]  /*2960*/  BSYNC B1 ;  /* 0x0000000000017941 */ /* 0x000fea0003800000 */
.L_x_10362:
        /* <DEDUP_REMOVED lines=25> */
[----:B------:R-:W-:Y:S05]  /*2b00*/  CALL.REL.NOINC `($__internal_219_$__cuda_sm20_rcp_rn_f32_slowpath) ;  /* 0x0000001400507944 */ /* 0x000fea0003c00000 */
[----:B------:R-:W-:Y:S01]  /*2b10*/  MOV R2, R0 ;  /* 0x0000000000027202 */ /* 0x000fe20000000f00 */
[----:B------:R-:W-:Y:S06]  /*2b20*/  BRA `(.L_x_10367) ;  /* 0x0000000000107947 */ /* 0x000fec0003800000 */
.L_x_10366:
[----:B------:R-:W0:Y:S02]  /*2b30*/  MUFU.RCP R2, R21 ;  /* 0x0000001500027308 */ /* 0x000e240000001000 */
[----:B0-----:R-:W-:-:S04]  /*2b40*/  FFMA R0, R21, R2, -1 ;  /* 0xbf80000015007423 */ /* 0x001fc80000000002 */
[----:B------:R-:W-:-:S04]  /*2b50*/  FADD.FTZ R19, -R0, -RZ ;  /* 0x800000ff00137221 */ /* 0x000fc80000010100 */
[----:B------:R-:W-:-:S07]  /*2b60*/  FFMA R2, R2, R19, R2 ;  /* 0x0000001302027223 */ /* 0x000fce0000000002 */
.L_x_10367:
[----:B------:R-:W-:Y:S05]  /*2b70*/  BSYNC B1 ;  /* 0x0000000000017941 */ /* 0x000fea0003800000 */
.L_x_10365:
        /* <DEDUP_REMOVED lines=17> */
[----:B------:R-:W-:Y:S01]  /*2c90*/  FMUL R20, R44, R10 ;  /* 0x0000000a2c147220 */ /* 0x000fe20000400000 */
[----:B------:R-:W-:Y:S01]  /*2ca0*/  ULDC.64 UR10, c[0x0][0x250] ;  /* 0x00009400000a7ab9 */ /* 0x000fe20000000a00 */
[----:B------:R-:W-:Y:S01]  /*2cb0*/  MOV R13, UR5 ;  /* 0x00000005000d7c02 */ /* 0x000fe20008000f00 */
[----:B------:R-:W-:Y:S02]  /*2cc0*/  ULDC.64 UR8, c[0x0][0x228] ;  /* 0x00008a0000087ab9 */ /* 0x000fe40000000a00 */
[----:B------:R-:W-:Y:S01]  /*2cd0*/  STG.E.64 desc[UR6][R22.64], R20 ;  /* 0x0000001416007986 */ /* 0x000fe2000c101b06 */
        /* <DEDUP_REMOVED lines=60> */
[----:B------:R-:W-:-:S04]  /*30a0*/  IADD3 R49, P0, R24, R46, RZ ;  /* 0x0000002e18317210 */ /* 0x000fc80007f1e0ff */
[----:B------:R-:W-:Y:S02]  /*30b0*/  IADD3.X R48, R48, R47, RZ, P0, !PT ;  /* 0x0000002f30307210 */ /* 0x000fe400007fe4ff */
        /* <DEDUP_REMOVED lines=133> */
.L_x_10378:
[----:B-1----:R-:W-:-:S07]  /*3910*/  FMNMX R5, R2, R7, !PT ;  /* 0x0000000702057209 */ /* 0x002fce0007800000 */
.L_x_10370:
[----:B------:R-:W-:Y:S05]  /*3920*/  BSYNC B0 ;  /* 0x0000000000007941 */ /* 0x000fea0003800000 */
.L_x_10369:
[----:B------:R-:W-:Y:S01]  /*3930*/  ISETP.NE.AND P0, PT, R4, RZ, PT ;  /* 0x000000ff0400720c */ /* 0x000fe20003f05270 */
[----:B------:R-:W-:-:S12]  /*3940*/  BSSY B0, `(.L_x_10368) ;  /* 0x0000004000007945 */ /* 0x000fd80003800000 */
[----:B------:R-:W-:Y:S05]  /*3950*/  @P0 BRA `(.L_x_10372) ;  /* 0x0000000000080947 */ /* 0x000fea0003800000 */
[----:B------:R-:W1:Y:S02]  /*3960*/  LDC.64 R6, c[0x0][0x238] ;  /* 0x00008e00ff067b82 */ /* 0x000e640000000a00 */
[----:B-1----:R1:W-:Y:S02]  /*3970*/  REDG.E.MAX.S32.STRONG.GPU desc[UR6][R6.64], R5 ;  /* 0x000000050600798e */ /* 0x0023e4000d10e386 */
.L_x_10372:
[----:B------:R-:W-:Y:S05]  /*3980*/  BSYNC B0 ;  /* 0x0000000000007941 */ /* 0x000fea0003800000 */
.L_x_10368:
        /* <DEDUP_REMOVED lines=11> */
[----:B-1----:R-:W-:Y:S05]  /*3a40*/  CALL.REL.NOINC `($__internal_219_$__cuda_sm20_rcp_rn_f32_slowpath) ;  /* 0x0000000400807944 */ /* 0x002fea0003c00000 */
[----:B------:R-:W-:Y:S05]  /*3a50*/  BRA `(.L_x_10374) ;  /* 0x0000000000107947 */ /* 0x000fea0003800000 */
.L_x_10373:
[----:B------:R-:W2:Y:S02]  /*3a60*/  MUFU.RCP R3, R10 ;  /* 0x0000000a00037308 */ /* 0x000ea40000001000 */
[----:B--2---:R-:W-:-:S04]  /*3a70*/  FFMA R0, R3, R10, -1 ;  /* 0xbf80000003007423 */ /* 0x004fc8000000000a */
[----:B------:R-:W-:-:S04]  /*3a80*/  FADD.FTZ R0, -R0, -RZ ;  /* 0x800000ff00007221 */ /* 0x000fc80000010100 */
[----:B------:R-:W-:-:S07]  /*3a90*/  FFMA R0, R3, R0, R3 ;  /* 0x0000000003007223 */ /* 0x000fce0000000003 */
.L_x_10374:
[----:B0-----:R-:W0:Y:S02]  /*3aa0*/  LDC.64 R2, c[0x0][0x240] ;  /* 0x00009000ff027b82 */ /* 0x001e240000000a00 */
[----:B0-----:R-:W-:Y:S01]  /*3ab0*/  STG.E desc[UR6][R2.64], R0 ;  /* 0x0000000002007986 */ /* 0x001fe2000c101906 */
[----:B------:R-:W-:Y:S05]  /*3ac0*/  EXIT ;  /* 0x000000000000794d */ /* 0x000fea0003800000 */
.L_x_10371:
[----:B------:R-:W-:Y:S01]  /*3ad0*/  HFMA2.MMA R11, -RZ, RZ, 0, 1.847743988037109375e-06 ;  /* 0x0000001fff0b7435 */ /* 0x000fe200000001ff */
[----:B------:R-:W-:Y:S01]  /*3ae0*/  IMAD.MOV.U32 R9, RZ, RZ, 0x4 ;  /* 0x00000004ff097424 */ /* 0x000fe200078e00ff */
[----:B------:R-:W-:-:S09]  /*3af0*/  MOV R6, 0xffffffff ;  /* 0xffffffff00067802 */ /* 0x000fd20000000f00 */
[----:B01----:R-:W-:Y:S05]  /*3b00*/  WARPSYNC.COLLECTIVE R6, `(.L_x_10375) ;  /* 0x0000000006087348 */ /* 0x003fea0003c00000 */
[----:B-1----:R1:W2:Y:S02]  /*3b10*/  SHFL.DOWN P0, R7, R0, R9, R11 ;  /* 0x0800000900077389 */ /* 0x0022a4000000000b */
[----:B012---:R-:W-:Y:S01]  /*3b20*/  ENDCOLLECTIVE ;  /* 0x000000000000791b */ /* 0x007fe20003800000 */
.L_x_10375:
[----:B------:R-:W-:Y:S01]  /*3b30*/  HFMA2.MMA R9, -RZ, RZ, 0, 1.1920928955078125e-07 ;  /* 0x00000002ff097435 */ /* 0x000fe200000001ff */
[----:B------:R-:W-:-:S05]  /*3b40*/  IMAD.MOV.U32 R5, RZ, RZ, R7 ;  /* 0x000000ffff057224 */ /* 0x000fca00078e0007 */
[----:B------:R-:W-:-:S04]  /*3b50*/  FMNMX R5, R5, R0, !PT ;  /* 0x0000000005057209 */ /* 0x000fc80007800000 */
[----:B------:R-:W-:-:S07]  /*3b60*/  MOV R0, R5 ;  /* 0x0000000500007202 */ /* 0x000fce0000000f00 */
[----:B------:R-:W-:Y:S05]  /*3b70*/  WARPSYNC.COLLECTIVE R6, `(.L_x_10376) ;  /* 0x0000000006087348 */ /* 0x000fea0003c00000 */
[----:B------:R0:W1:Y:S02]  /*3b80*/  SHFL.DOWN P0, R7, R0, R9, R11 ;  /* 0x0800000900077389 */ /* 0x000064000000000b */
[----:B01----:R-:W-:Y:S01]  /*3b90*/  ENDCOLLECTIVE ;  /* 0x000000000000791b */ /* 0x003fe20003800000 */
.L_x_10376:
[----:B------:R-:W-:Y:S01]  /*3ba0*/  HFMA2.MMA R9, -RZ, RZ, 0, 5.9604644775390625e-08 ;  /* 0x00000001ff097435 */ /* 0x000fe200000001ff */
[----:B------:R-:W-:-:S05]  /*3bb0*/  IMAD.MOV.U32 R2, RZ, RZ, R7 ;  /* 0x000000ffff027224 */ /* 0x000fca00078e0007 */
[----:B------:R-:W-:-:S04]  /*3bc0*/  FMNMX R2, R5, R2, !PT ;  /* 0x0000000205027209 */ /* 0x000fc80007800000 */
[----:B------:R-:W-:-:S07]  /*3bd0*/  MOV R0, R2 ;  /* 0x0000000200007202 */ /* 0x000fce0000000f00 */
[----:B------:R-:W-:Y:S05]  /*3be0*/  WARPSYNC.COLLECTIVE R6, `(.L_x_10377) ;  /* 0x0000000006087348 */ /* 0x000fea0003c00000 */
[----:B------:R0:W1:Y:S02]  /*3bf0*/  SHFL.DOWN P0, R7, R0, R9, R11 ;  /* 0x0800000900077389 */ /* 0x000064000000000b */
[----:B01----:R-:W-:Y:S01]  /*3c00*/  ENDCOLLECTIVE ;  /* 0x000000000000791b */ /* 0x003fe20003800000 */
.L_x_10377:
[----:B------:R-:W-:Y:S05]  /*3c10*/  BRA `(.L_x_10378) ;  /* 0xfffffffc003c7947 */ /* 0x000fea000383ffff */
        .weak           $__internal_218_$__cuda_sm20_div_u64
        .type           $__internal_218_$__cuda_sm20_div_u64,@function
        .size           $__internal_218_$__cuda_sm20_div_u64,($__internal_219_$__cuda_sm20_rcp_rn_f32_slowpath - $__internal_218_$__cuda_sm20_div_u64)
$__internal_218_$__cuda_sm20_div_u64:
        /* <DEDUP_REMOVED lines=45> */
[----:B------:R-:W-:Y:S02]  /*3ef0*/  ISETP.GE.U32.AND P0, PT, R16, R7, PT ;  /* 0x000000071000720c */ /* 0x000fe40003f06070 */
[----:B------:R-:W-:Y:S02]  /*3f00*/  IADD3.X R11, RZ, R12, RZ, P2, !PT ;  /* 0x0000000cff0b7210 */ /* 0x000fe400017fe4ff */
[----:B------:R-:W-:Y:S02]  /*3f10*/  IADD3.X R17, RZ, ~R9, RZ, P1, !PT ;  /* 0x80000009ff117210 */ /* 0x000fe40000ffe4ff */
[----:B------:R-:W-:-:S02]  /*3f20*/  IADD3 R14, P1, -R7, R16, RZ ;  /* 0x00000010070e7210 */ /* 0x000fc40007f3e1ff */
[----:B------:R-:W-:-:S03]  /*3f30*/  ISETP.GE.U32.AND.EX P0, PT, R17, R2, PT, P0 ;  /* 0x000000021100720c */ /* 0x000fc60003f06100 */
[----:B------:R-:W-:Y:S01]  /*3f40*/  IMAD.X R15, R17, 0x1, ~R2, P1 ;  /* 0x00000001110f7824 */ /* 0x000fe200008e0e02 */
[----:B------:R-:W-:Y:S02]  /*3f50*/  SEL R14, R14, R16, P0 ;  /* 0x000000100e0e7207 */ /* 0x000fe40000000000 */
[----:B------:R-:W-:Y:S02]  /*3f60*/  SEL R9, R10, R13, P0 ;  /* 0x0000000d0a097207 */ /* 0x000fe40000000000 */
[----:B------:R-:W-:Y:S02]  /*3f70*/  SEL R13, R15, R17, P0 ;  /* 0x000000110f0d7207 */ /* 0x000fe40000000000 */
[----:B------:R-:W-:Y:S02]  /*3f80*/  SEL R10, R11, R12, P0 ;  /* 0x0000000c0b0a7207 */ /* 0x000fe40000000000 */
[----:B------:R-:W-:Y:S02]  /*3f90*/  ISETP.GE.U32.AND P0, PT, R14, R7, PT ;  /* 0x000000070e00720c */ /* 0x000fe40003f06070 */
[----:B------:R-:W-:-:S02]  /*3fa0*/  IADD3 R12, P2, R9, 0x1, RZ ;  /* 0x00000001090c7810 */ /* 0x000fc40007f5e0ff */
[----:B------:R-:W-:Y:S02]  /*3fb0*/  ISETP.GE.U32.AND.EX P0, PT, R13, R2, PT, P0 ;  /* 0x000000020d00720c */ /* 0x000fe40003f06100 */
[----:B------:R-:W-:Y:S02]  /*3fc0*/  ISETP.NE.U32.AND P1, PT, R7, RZ, PT ;  /* 0x000000ff0700720c */ /* 0x000fe40003f25070 */
[-C--:B------:R-:W-:Y:S02]  /*3fd0*/  IADD3.X R13, RZ, R10.reuse, RZ, P2, !PT ;  /* 0x0000000aff0d7210 */ /* 0x080fe400017fe4ff */
[----:B------:R-:W-:Y:S01]  /*3fe0*/  SEL R12, R12, R9, P0 ;  /* 0x000000090c0c7207 */ /* 0x000fe20000000000 */
[----:B------:R-:W-:Y:S01]  /*3ff0*/  IMAD.MOV.U32 R9, RZ, RZ, 0x0 ;  /* 0x00000000ff097424 */ /* 0x000fe200078e00ff */
[----:B------:R-:W-:Y:S02]  /*4000*/  ISETP.NE.AND.EX P1, PT, R2, RZ, PT, P1 ;  /* 0x000000ff0200720c */ /* 0x000fe40003f25310 */
[----:B------:R-:W-:-:S02]  /*4010*/  SEL R13, R13, R10, P0 ;  /* 0x0000000a0d0d7207 */ /* 0x000fc40000000000 */
[----:B------:R-:W-:Y:S02]  /*4020*/  SEL R12, R12, 0xffffffff, P1 ;  /* 0xffffffff0c0c7807 */ /* 0x000fe40000800000 */
[----:B------:R-:W-:Y:S01]  /*4030*/  SEL R13, R13, 0xffffffff, P1 ;  /* 0xffffffff0d0d7807 */ /* 0x000fe20000800000 */
[----:B------:R-:W-:Y:S06]  /*4040*/  RET.REL.NODEC R8 `(_ZN18transformer_engine6detail32dgated_act_cast_transpose_kernelILi2ELi1Ef6__halffNS_5EmptyEXadL_ZNS_5dsiluIffEET_T0_RKS3_EEXadL_ZNS_4siluIffEES5_S6_S8_EEEEvPKT2_SC_PT3_SE_PKT1_PSF_SI_mmm) ;  /* 0xffffffbc08ec7950 */ /* 0x000fec0003c3ffff */
        .weak           $__internal_219_$__cuda_sm20_rcp_rn_f32_slowpath
        .type           $__internal_219_$__cuda_sm20_rcp_rn_f32_slowpath,@function
        .size           $__internal_219_$__cuda_sm20_rcp_rn_f32_slowpath,(.L_x_34704 - $__internal_219_$__cuda_sm20_rcp_rn_f32_slowpath)
$__internal_219_$__cuda_sm20_rcp_rn_f32_slowpath:
        /* <DEDUP_REMOVED lines=15> */
.L_x_10380:
        /* <DEDUP_REMOVED lines=33> */
.L_x_10382:
[----:B------:R-:W0:Y:S02]  /*4350*/  MUFU.RCP R0, R0 ;  /* 0x0000000000007308 */ /* 0x000e240000001000 */
.L_x_10381:
[----:B------:R-:W-:Y:S05]  /*4360*/  BSYNC B0 ;  /* 0x0000000000007941 */ /* 0x000fea0003800000 */
.L_x_10379:
[----:B------:R-:W-:Y:S01]  /*4370*/  HFMA2.MMA R21, -RZ, RZ, 0, 0 ;  /* 0x00000000ff157435 */ /* 0x000fe200000001ff */
[----:B------:R-:W-:-:S05]  /*4380*/  MOV R20, R2 ;  /* 0x0000000200147202 */ /* 0x000fca0000000f00 */
[----:B0-----:R-:W-:Y:S05]  /*4390*/  RET.REL.NODEC R20 `(_ZN18transformer_engine6detail32dgated_act_cast_transpose_kernelILi2ELi1Ef6__halffNS_5EmptyEXadL_ZNS_5dsiluIffEET_T0_RKS3_EEXadL_ZNS_4siluIffEES5_S6_S8_EEEEvPKT2_SC_PT3_SE_PKT1_PSF_SI_mmm) ;  /* 0xffffffbc14187950 */ /* 0x001fea0003c3ffff */
.L_x_10383:
        /* <DEDUP_REMOVED lines=14> */
.L_x_34704:


//--------------------- .text._ZN18transformer_engine6detail43dgated_act_cast_transpose_kernel_notalignedILi1ELi4Eff13__nv_fp8_e4m3NS_5EmptyEXadL_ZNS_5dsiluIffEET_T0_RKS3_EEXadL_ZNS_4siluIffEES5_S6_S8_EEEEvPKT2_SC_PT3_SE_PKT1_PSF_SI_mmm --------------------------
	.section	.text._ZN18transformer_engine6detail43dgated_act_cast_transpose_kernel_notalignedILi1ELi4Eff13__nv_fp8_e4m3NS_5EmptyEXadL_ZNS_5dsiluIffEET_T0_RKS3_EEXadL_ZNS_4siluIffEES5_S6_S8_EEEEvPKT2_SC_PT3_SE_PKT1_PSF_SI_mmm,"ax",@progbits
	.align	128
        .global         _ZN18transformer_engine6detail43dgated_act_cast_transpose_kernel_notalignedILi1ELi4Eff13__nv_fp8_e4m3NS_5EmptyEXadL_ZNS_5dsiluIffEET_T0_RKS3_EEXadL_ZNS_4siluIffEES5_S6_S8_EEEEvPKT2_SC_PT3_SE_PKT1_PSF_SI_mmm
        .type           _ZN18transformer_engine6detail43dgated_act_cast_transpose_kernel_notalignedILi1ELi4Eff13__nv_fp8_e4m3NS_5EmptyEXadL_ZNS_5dsiluIffEET_T0_RKS3_EEXadL_ZNS_4siluIffEES5_S6_S8_EEEEvPKT2_SC_PT3_SE_PKT1_PSF_SI_mmm,@function
        .size           _ZN18transformer_engine6detail43dgated_act_cast_transpose_kernel_notalignedILi1ELi4Eff13__nv_fp8_e4m3NS_5EmptyEXadL_ZNS_5dsiluIffEET_T0_RKS3_EEXadL_ZNS_4siluIffEES5_S6_S8_EEEEvPKT2_SC_PT3_SE_PKT1_PSF_SI_mmm,(.L_x_34706 - _ZN18transformer_engine6detail43dgated_act_cast_transpose_kernel_notalignedILi1ELi4Eff13__nv_fp8_e4m3NS_5EmptyEXadL_ZNS_5dsiluIffEET_T0_RKS3_EEXadL_ZNS_4siluIffEES5_S6_S8_EEEEvPKT2_SC_PT3_SE_PKT1_PSF_SI_mmm)
        .other          _ZN18transformer_engine6detail43dgated_act_cast_transpose_kernel_notalignedILi1ELi4Eff13__nv_fp8_e4m3NS_5EmptyEXadL_ZNS_5dsiluIffEET_T0_RKS3_EEXadL_ZNS_4siluIffEES5_S6_S8_EEEEvPKT2_SC_PT3_SE_PKT1_PSF_SI_mmm,@"STO_CUDA_ENTRY STV_DEFAULT"
_ZN18transformer_engine6detail43dgated_act_cast_transpose_kernel_notalignedILi1ELi4Eff13__nv_fp8_e4m3NS_5EmptyEXadL_ZNS_5dsiluIffEET_T0_RKS3_EEXadL_ZNS_4siluIffEES5_S6_S8_EEEEvPKT2_SC_PT3_SE_PKT1_PSF_SI_mmm:
.text._ZN18transformer_engine6detail43dgated_act_cast_transpose_kernel_notalignedILi1ELi4Eff13__nv_fp8_e4m3NS_5EmptyEXadL_ZNS_5dsiluIffEET_T0_RKS3_EEXadL_ZNS_4siluIffEES5_S6_S8_EEEEvPKT2_SC_PT3_SE_PKT1_PSF_SI_mmm:
        /* <DEDUP_REMOVED lines=19> */
[----:B------:R-:W-:Y:S05]  /*0130*/  CALL.REL.NOINC `($__internal_220_$__cuda_sm20_div_u64) ;  /* 0x0000007400c07944 */ /* 0x000fea0003c00000 */
        /* <DEDUP_REMOVED lines=9> */
.L_x_10384:
        /* <DEDUP_REMOVED lines=19> */
[----:B------:R-:W-:-:S05]  /*0300*/  @!P2 LOP3.LUT R18, RZ, R13, RZ, 0x33, !PT ;  /* 0x0000000dff12a212 */ /* 0x000fca00078e33ff */
[----:B------:R-:W-:-:S04]  /*0310*/  IMAD.MOV R0, RZ, RZ, -R18 ;  /* 0x000000ffff007224 */ /* 0x000fc800078e0a12 */
[----:B------:R-:W-:-:S07]  /*0320*/  IMAD R13, R13, R0, R4 ;  /* 0x000000000d0d7224 */ /* 0x000fce00078e0204 */
.L_x_10385:
[----:B------:R-:W0:Y:S01]  /*0330*/  LDC.64 R16, c[0x0][0x248] ;  /* 0x00009200ff107b82 */ /* 0x000e220000000a00 */
[----:B------:R-:W-:Y:S01]  /*0340*/  ULDC.64 UR4, c[0x0][0x250] ;  /* 0x0000940000047ab9 */ /* 0x000fe20000000a00 */
[C---:B------:R-:W-:Y:S01]  /*0350*/  SHF.L.U64.HI R0, R18.reuse, 0x5, R19 ;  /* 0x0000000512007819 */ /* 0x040fe20000010213 */
[----:B------:R-:W-:Y:S01]  /*0360*/  USHF.R.U64 UR8, UR4, 0x2, UR5 ;  /* 0x0000000204087899 */ /* 0x000fe20008001205 */
[----:B------:R-:W-:Y:S01]  /*0370*/  SHF.L.U64.HI R4, R13, 0x5, R12 ;  /* 0x000000050d047819 */ /* 0x000fe2000001020c */
[----:B------:R-:W-:Y:S01]  /*0380*/  USHF.R.U32.HI UR9, URZ, 0x2, UR5 ;  /* 0x000000023f097899 */ /* 0x000fe20008011605 */
[--C-:B------:R-:W-:Y:S01]  /*0390*/  SHF.R.U32.HI R3, RZ, 0x5, R2.reuse ;  /* 0x00000005ff037819 */ /* 0x100fe20000011602 */
[----:B------:R-:W-:Y:S01]  /*03a0*/  IMAD.MOV.U32 R33, RZ, RZ, RZ ;  /* 0x000000ffff217224 */ /* 0x000fe200078e00ff */
[----:B------:R-:W-:Y:S01]  /*03b0*/  SHF.R.U32.HI R9, RZ, 0x1, R2 ;  /* 0x00000001ff097819 */ /* 0x000fe20000011602 */
[----:B------:R-:W-:Y:S01]  /*03c0*/  ULDC.64 UR6, c[0x0][0x230] ;  /* 0x00008c0000067ab9 */ /* 0x000fe20000000a00 */
[----:B------:R-:W-:Y:S01]  /*03d0*/  LEA R10, P1, -R18, UR8, 0x5 ;  /* 0x00000008120a7c11 */ /* 0x000fe2000f8229ff */
[----:B------:R-:W-:Y:S01]  /*03e0*/  IMAD.SHL.U32 R11, R3, 0x4, RZ ;  /* 0x00000004030b7824 */ /* 0x000fe200078e00ff */
[----:B------:R-:W-:Y:S01]  /*03f0*/  LOP3.LUT R9, R9, 0x70, RZ, 0xc0, !PT ;  /* 0x0000007009097812 */ /* 0x000fe200078ec0ff */
[----:B------:R-:W-:Y:S01]  /*0400*/  IMAD.MOV.U32 R47, RZ, RZ, RZ ;  /* 0x000000ffff2f7224 */ /* 0x000fe200078e00ff */
[----:B------:R-:W-:-:S02]  /*0410*/  IADD3.X R0, ~R0, UR9, RZ, P1, !PT ;  /* 0x0000000900007c10 */ /* 0x000fc40008ffe5ff */
[----:B------:R-:W-:Y:S02]  /*0420*/  ISETP.LT.U32.AND P1, PT, R10, 0x20, PT ;  /* 0x000000200a00780c */ /* 0x000fe40003f21070 */
[----:B------:R-:W-:Y:S02]  /*0430*/  LOP3.LUT R11, R11, 0x1c, RZ, 0xe2, !PT ;  /* 0x0000001c0b0b7812 */ /* 0x000fe400078ee2ff */
[----:B------:R-:W-:Y:S01]  /*0440*/  ISETP.LT.U32.AND.EX P1, PT, R0, RZ, PT, P1 ;  /* 0x000000ff0000720c */ /* 0x000fe20003f21110 */
[----:B------:R-:W-:Y:S01]  /*0450*/  IMAD R0, R3, -0x4, R2 ;  /* 0xfffffffc03007824 */ /* 0x000fe200078e0202 */
[-C--:B0-----:R-:W-:Y:S01]  /*0460*/  LEA R8, P0, -R13, R16.reuse, 0x5 ;  /* 0x000000100d087211 */ /* 0x081fe200078029ff */
[----:B------:R-:W-:Y:S01]  /*0470*/  IMAD R3, R19, R16, RZ ;  /* 0x0000001013037224 */ /* 0x000fe200078e02ff */
[----:B------:R-:W-:Y:S01]  /*0480*/  SEL R10, R10, 0x20, P1 ;  /* 0x000000200a0a7807 */ /* 0x000fe20000800000 */
[-C--:B------:R-:W-:Y:S01]  /*0490*/  IMAD R43, R9, R17.reuse, RZ ;  /* 0x00000011092b7224 */ /* 0x080fe200078e02ff */
[----:B------:R-:W-:Y:S01]  /*04a0*/  LOP3.LUT R32, R0, 0x1f, RZ, 0xc0, !PT ;  /* 0x0000001f00207812 */ /* 0x000fe200078ec0ff */
[----:B------:R-:W-:Y:S01]  /*04b0*/  IMAD.X R4, R17, 0x1, ~R4, P0 ;  /* 0x0000000111047824 */ /* 0x000fe200000e0e04 */
[----:B------:R-:W-:Y:S01]  /*04c0*/  ISETP.LT.U32.AND P0, PT, R8, 0x20, PT ;  /* 0x000000200800780c */ /* 0x000fe20003f01070 */
[----:B------:R-:W-:Y:S01]  /*04d0*/  IMAD R3, R18, R17, R3 ;  /* 0x0000001112037224 */ /* 0x000fe200078e0203 */
[----:B------:R-:W-:-:S02]  /*04e0*/  SHF.L.U64.HI R21, R16, 0x1, R17 ;  /* 0x0000000110157819 */ /* 0x000fc40000010211 */
[----:B------:R-:W-:Y:S01]  /*04f0*/  ISETP.LT.U32.AND.EX P0, PT, R4, RZ, PT, P0 ;  /* 0x000000ff0400720c */ /* 0x000fe20003f01100 */
[----:B------:R-:W-:Y:S01]  /*0500*/  IMAD.WIDE.U32 R4, R18, R16, RZ ;  /* 0x0000001012047225 */ /* 0x000fe200078e00ff */
[----:B------:R-:W-:Y:S02]  /*0510*/  SHF.L.U32 R49, R16, 0x1, RZ ;  /* 0x0000000110317819 */ /* 0x000fe400000006ff */
[----:B------:R-:W-:Y:S01]  /*0520*/  SEL R8, R8, 0x20, P0 ;  /* 0x0000002008087807 */ /* 0x000fe20000000000 */
[----:B------:R-:W-:Y:S01]  /*0530*/  IMAD.IADD R5, R5, 0x1, R3 ;  /* 0x0000000105057824 */ /* 0x000fe200078e0203 */
[----:B------:R-:W-:Y:S01]  /*0540*/  ISETP.GE.U32.AND P0, PT, R11, R10, PT ;  /* 0x0000000a0b00720c */ /* 0x000fe20003f06070 */
[----:B------:R-:W-:Y:S01]  /*0550*/  IMAD.SHL.U32 R6, R4, 0x4, RZ ;  /* 0x0000000404067824 */ /* 0x000fe200078e00ff */
[----:B------:R-:W-:Y:S01]  /*0560*/  ISETP.NE.U32.AND P1, PT, RZ, UR6, PT ;  /* 0x00000006ff007c0c */ /* 0x000fe2000bf25070 */
[-C--:B------:R-:W-:Y:S01]  /*0570*/  IMAD R15, R21, R9.reuse, RZ ;  /* 0x00000009150f7224 */ /* 0x080fe200078e02ff */
[----:B------:R-:W-:Y:S01]  /*0580*/  ISETP.LT.U32.AND P0, PT, R32, R8, !P0 ;  /* 0x000000082000720c */ /* 0x000fe20004701070 */
[----:B------:R-:W-:Y:S01]  /*0590*/  IMAD.WIDE.U32 R30, R49, R9, RZ ;  /* 0x00000009311e7225 */ /* 0x000fe200078e00ff */
[----:B------:R-:W-:-:S02]  /*05a0*/  SHF.L.U64.HI R5, R4, 0x2, R5 ;  /* 0x0000000204057819 */ /* 0x000fc40000010205 */
[----:B------:R-:W-:Y:S01]  /*05b0*/  IADD3 R3, P2, R13, R6, RZ ;  /* 0x000000060d037210 */ /* 0x000fe20007f5e0ff */
[----:B------:R-:W-:Y:S01]  /*05c0*/  IMAD.IADD R42, R31, 0x1, R15 ;  /* 0x000000011f2a7824 */ /* 0x000fe200078e020f */
[----:B------:R-:W-:Y:S01]  /*05d0*/  IADD3 R36, P4, R32, R30, RZ ;  /* 0x0000001e20247210 */ /* 0x000fe20007f9e0ff */
[----:B------:R-:W-:Y:S01]  /*05e0*/  IMAD.WIDE.U32 R32, R9, R16, R32 ;  /* 0x0000001009207225 */ /* 0x000fe200078e0020 */
[----:B------:R-:W-:Y:S02]  /*05f0*/  IADD3 R7, P3, R3, R6, RZ ;  /* 0x0000000603077210 */ /* 0x000fe40007f7e0ff */
[----:B------:R-:W-:Y:S01]  /*0600*/  ISETP.NE.AND.EX P1, PT, RZ, UR7, PT, P1 ;  /* 0x00000007ff007c0c */ /* 0x000fe2000bf25310 */
[----:B------:R-:W-:Y:S01]  /*0610*/  IMAD.X R26, R12, 0x1, R5, P2 ;  /* 0x000000010c1a7824 */ /* 0x000fe200010e0605 */
[----:B------:R-:W-:Y:S01]  /*0620*/  ULDC.64 UR6, c[0x0][0x208] ;  /* 0x0000820000067ab9 */ /* 0x000fe20000000a00 */
[----:B------:R-:W0:Y:S01]  /*0630*/  @P0 LDC.64 R28, c[0x0][0x218] ;  /* 0x00008600ff1c0b82 */ /* 0x000e220000000a00 */
[----:B------:R-:W-:-:S02]  /*0640*/  IMAD.SHL.U32 R15, R7, 0x20, RZ ;  /* 0x00000020070f7824 */ /* 0x000fc400078e00ff */
[----:B------:R-:W-:Y:S01]  /*0650*/  IMAD.X R6, R26, 0x1, R5, P3 ;  /* 0x000000011a067824 */ /* 0x000fe200018e0605 */
[C---:B------:R-:W-:Y:S01]  /*0660*/  SHF.L.U64.HI R27, R3.reuse, 0x5, R26 ;  /* 0x00000005031b7819 */ /* 0x040fe2000001021a */
[----:B------:R-:W-:Y:S01]  /*0670*/  IMAD.SHL.U32 R26, R3, 0x20, RZ ;  /* 0x00000020031a7824 */ /* 0x000fe200078e00ff */
[----:B------:R-:W-:Y:S01]  /*0680*/  IADD3 R5, P2, R15, R16, RZ ;  /* 0x000000100f057210 */ /* 0x000fe20007f5e0ff */
[----:B------:R-:W-:Y:S01]  /*0690*/  IMAD.X R37, RZ, RZ, R42, P4 ;  /* 0x000000ffff257224 */ /* 0x000fe200020e062a */
[----:B------:R-:W1:Y:S01]  /*06a0*/  @P0 LDC.64 R34, c[0x0][0x210] ;  /* 0x00008400ff220b82 */ /* 0x000e620000000a00 */
[----:B------:R-:W-:Y:S02]  /*06b0*/  SHF.L.U64.HI R14, R7, 0x5, R6 ;  /* 0x00000005070e7819 */ /* 0x000fe40000010206 */
[C---:B------:R-:W-:Y:S02]  /*06c0*/  @P0 IADD3 R22, P3, R36.reuse, R15, RZ ;  /* 0x0000000f24160210 */ /* 0x040fe40007f7e0ff */
[----:B------:R-:W-:Y:S01]  /*06d0*/  @P0 IADD3 R3, P4, R36, R5, RZ ;  /* 0x0000000524030210 */ /* 0x000fe20007f9e0ff */
[----:B------:R-:W-:Y:S01]  /*06e0*/  IMAD.X R4, R14, 0x1, R17, P2 ;  /* 0x000000010e047824 */ /* 0x000fe200010e0611 */
[----:B------:R-:W-:Y:S01]  /*06f0*/  IADD3 R32, P2, R26, R32, RZ ;  /* 0x000000201a207210 */ /* 0x000fe20007f5e0ff */
[C---:B------:R-:W-:Y:S01]  /*0700*/  @P0 IMAD.X R39, R37.reuse, 0x1, R14, P3 ;  /* 0x0000000125270824 */ /* 0x040fe200018e060e */
[----:B------:R-:W2:Y:S02]  /*0710*/  @P1 LDC.64 R24, c[0x0][0x230] ;  /* 0x00008c00ff181b82 */ /* 0x000ea40000000a00 */
[----:B------:R-:W-:-:S02]  /*0720*/  @P0 IADD3.X R20, R37, R4, RZ, P4, !PT ;  /* 0x0000000425140210 */ /* 0x000fc400027fe4ff */
[----:B------:R-:W-:Y:S02]  /*0730*/  IADD3.X R33, R27, R33, R43, P2, !PT ;  /* 0x000000211b217210 */ /* 0x000fe400017fe42b */
[CC--:B0-----:R-:W-:Y:S02]  /*0740*/  @P0 LEA R38, P3, R22.reuse, R28.reuse, 0x2 ;  /* 0x0000001c16260211 */ /* 0x0c1fe400078610ff */
[C---:B------:R-:W-:Y:S02]  /*0750*/  @P0 LEA R28, P4, R3.reuse, R28, 0x2 ;  /* 0x0000001c031c0211 */ /* 0x040fe400078810ff */
[-C--:B------:R-:W-:Y:S02]  /*0760*/  @P0 LEA.HI.X R39, R22, R29.reuse, R39, 0x2, P3 ;  /* 0x0000001d16270211 */ /* 0x080fe400018f1427 */
[----:B------:R-:W-:Y:S02]  /*0770*/  @P0 LEA.HI.X R29, R3, R29, R20, 0x2, P4 ;  /* 0x0000001d031d0211 */ /* 0x000fe400020f1414 */
[----:B-1----:R-:W-:Y:S01]  /*0780*/  @P0 LEA R34, P2, R32, R34, 0x2 ;  /* 0x0000002220220211 */ /* 0x002fe200078410ff */
[----:B------:R-:W-:Y:S01]  /*0790*/  IMAD.MOV.U32 R20, RZ, RZ, RZ ;  /* 0x000000ffff147224 */ /* 0x000fe200078e00ff */
[----:B------:R-:W-:Y:S01]  /*07a0*/  SHF.L.U64.HI R19, R18, 0x2, R19 ;  /* 0x0000000212137819 */ /* 0x000fe20000010213 */
[----:B------:R-:W-:Y:S01]  /*07b0*/  IMAD R40, R12, UR4, RZ ;  /* 0x000000040c287c24 */ /* 0x000fe2000f8e02ff */
[----:B------:R-:W-:Y:S01]  /*07c0*/  @P0 LEA.HI.X R35, R32, R35, R33, 0x2, P2 ;  /* 0x0000002320230211 */ /* 0x000fe200010f1421 */
[----:B------:R0:W5:Y:S01]  /*07d0*/  @P0 LDG.E R47, desc[UR6][R38.64] ;  /* 0x00000006262f0981 */ /* 0x000162000c1e1900 */
[----:B------:R-:W-:-:S02]  /*07e0*/  IMAD.MOV.U32 R22, RZ, RZ, RZ ;  /* 0x000000ffff167224 */ /* 0x000fc400078e00ff */
[----:B------:R-:W-:Y:S01]  /*07f0*/  IMAD.MOV.U32 R3, RZ, RZ, 0x3f800000 ;  /* 0x3f800000ff037424 */ /* 0x000fe200078e00ff */
[----:B------:R-:W5:Y:S01]  /*0800*/  @P0 LDG.E R20, desc[UR6][R34.64] ;  /* 0x0000000622140981 */ /* 0x000f62000c1e1900 */
[----:B------:R-:W-:Y:S02]  /*0810*/  IMAD.SHL.U32 R18, R18, 0x4, RZ ;  /* 0x0000000412127824 */ /* 0x000fe400078e00ff */
[----:B------:R-:W-:Y:S01]  /*0820*/  IMAD.SHL.U32 R41, R23, 0x20, RZ ;  /* 0x0000002017297824 */ /* 0x000fe200078e00ff */
[----:B------:R-:W-:Y:S01]  /*0830*/  BSSY B0, `(.L_x_10386) ;  /* 0x0000024000007945 */ /* 0x000fe20003800000 */
[C---:B------:R-:W-:Y:S01]  /*0840*/  IMAD.WIDE.U32 R18, R13.reuse, UR4, R18 ;  /* 0x000000040d127c25 */ /* 0x040fe2000f8e0012 */
[----:B------:R1:W5:Y:S03]  /*0850*/  @P0 LDG.E R22, desc[UR6][R28.64] ;  /* 0x000000061c160981 */ /* 0x000366000c1e1900 */
[----:B0-----:R-:W-:Y:S01]  /*0860*/  IMAD R39, R13, UR5, R40 ;  /* 0x000000050d277c24 */ /* 0x001fe2000f8e0228 */
[----:B--2---:R0:W5:Y:S03]  /*0870*/  @P1 LDG.E R3, desc[UR6][R24.64] ;  /* 0x0000000618031981 */ /* 0x004166000c1e1900 */
[----:B------:R-:W-:-:S02]  /*0880*/  IMAD.IADD R23, R19, 0x1, R39 ;  /* 0x0000000113177824 */ /* 0x000fc400078e0227 */
[----:B------:R-:W-:Y:S01]  /*0890*/  VIADD R19, R11, 0x1 ;  /* 0x000000010b137836 */ /* 0x000fe20000000000 */
[----:B------:R-:W-:Y:S02]  /*08a0*/  LOP3.LUT R2, R41, 0xffffffe0, R2, 0xe2, !PT ;  /* 0xffffffe029027812 */ /* 0x000fe400078ee202 */
[----:B------:R-:W-:Y:S02]  /*08b0*/  CS2R R40, SRZ ;  /* 0x0000000000287805 */ /* 0x000fe4000001ff00 */
[C---:B-1----:R-:W-:Y:S02]  /*08c0*/  SHF.L.U32 R28, R18.reuse, 0x5, RZ ;  /* 0x00000005121c7819 */ /* 0x042fe400000006ff */
[----:B------:R-:W-:Y:S02]  /*08d0*/  CS2R R38, SRZ ;  /* 0x0000000000267805 */ /* 0x000fe4000001ff00 */
[----:B------:R-:W-:Y:S01]  /*08e0*/  SHF.L.U64.HI R29, R18, 0x5, R23 ;  /* 0x00000005121d7819 */ /* 0x000fe20000010217 */
[----:B0-----:R-:W-:Y:S01]  /*08f0*/  IMAD.MOV.U32 R25, RZ, RZ, RZ ;  /* 0x000000ffff197224 */ /* 0x001fe200078e00ff */
[----:B------:R-:W-:Y:S01]  /*0900*/  ISETP.GE.U32.AND P2, PT, R19, R10, PT ;  /* 0x0000000a1300720c */ /* 0x000fe20003f46070 */
[----:B------:R-:W-:-:S02]  /*0910*/  IMAD.MOV.U32 R23, RZ, RZ, RZ ;  /* 0x000000ffff177224 */ /* 0x000fc400078e00ff */
[----:B------:R-:W-:Y:S01]  /*0920*/  IMAD.MOV.U32 R18, RZ, RZ, RZ ;  /* 0x000000ffff127224 */ /* 0x000fe200078e00ff */
[----:B------:R-:W-:Y:S09]  /*0930*/  @!P0 BRA `(.L_x_10387) ;  /* 0x00000000004c8947 */ /* 0x000ff20003800000 */
        /* <DEDUP_REMOVED lines=19> */
.L_x_10387:
[----:B------:R-:W-:Y:S05]  /*0a70*/  BSYNC B0 ;  /* 0x0000000000007941 */ /* 0x000fea0003800000 */
.L_x_10386:
[----:B------:R-:W-:Y:S04]  /*0a80*/  BSSY B0, `(.L_x_10388) ;  /* 0x0000017000007945 */ /* 0x000fe80003800000 */
[----:B------:R-:W-:Y:S05]  /*0a90*/  @!P0 BRA `(.L_x_10389) ;  /* 0x0000000000548947 */ /* 0x000fea0003800000 */
[----:B------:R-:W-:Y:S01]  /*0aa0*/  IMAD.WIDE.U32 R24, R16, 0x4, RZ ;  /* 0x0000000410187825 */ /* 0x000fe200078e00ff */
[----:B------:R-:W-:Y:S01]  /*0ab0*/  IADD3 R49, P1, R32, R49, RZ ;  /* 0x0000003120317210 */ /* 0x000fe20007f3e0ff */
[----:B------:R-:W-:Y:S01]  /*0ac0*/  ULDC.64 UR10, c[0x0][0x218] ;  /* 0x00008600000a7ab9 */ /* 0x000fe20000000a00 */
[----:B------:R-:W-:Y:S01]  /*0ad0*/  ULDC.64 UR4, c[0x0][0x210] ;  /* 0x0000840000047ab9 */ /* 0x000fe20000000a00 */
[----:B0-----:R-:W-:Y:S01]  /*0ae0*/  IMAD.SHL.U32 R19, R17, 0x4, RZ ;  /* 0x0000000411137824 */ /* 0x001fe200078e00ff */
[----:B------:R-:W-:Y:S02]  /*0af0*/  IADD3 R24, P3, R36, R24, RZ ;  /* 0x0000001824187210 */ /* 0x000fe40007f7e0ff */
[----:B------:R-:W-:Y:S02]  /*0b00*/  IADD3.X R48, R33, R21, RZ, P1, !PT ;  /* 0x0000001521307210 */ /* 0x000fe40000ffe4ff */
[----:B------:R-:W-:Y:S02]  /*0b10*/  IADD3.X R25, R37, R25, R19, P3, !PT ;  /* 0x0000001925197210 */ /* 0x000fe40001ffe413 */
[----:B------:R-:W-:-:S02]  /*0b20*/  IADD3 R19, P4, R24, R5, RZ ;  /* 0x0000000518137210 */ /* 0x000fc40007f9e0ff */
[----:B------:R-:W-:Y:S02]  /*0b30*/  IADD3 R23, P3, R24, R15, RZ ;  /* 0x0000000f18177210 */ /* 0x000fe40007f7e0ff */
[----:B------:R-:W-:Y:S01]  /*0b40*/  LEA R44, P1, R49, UR4, 0x2 ;  /* 0x00000004312c7c11 */ /* 0x000fe2000f8210ff */
[----:B------:R-:W-:Y:S01]  /*0b50*/  IMAD.X R38, R25, 0x1, R4, P4 ;  /* 0x0000000119267824 */ /* 0x000fe200020e0604 */
[----:B------:R-:W-:Y:S01]  /*0b60*/  LEA R24, P4, R19, UR10, 0x2 ;  /* 0x0000000a13187c11 */ /* 0x000fe2000f8810ff */
        /* <DEDUP_REMOVED lines=8> */
.L_x_10389:
[----:B------:R-:W-:Y:S05]  /*0bf0*/  BSYNC B0 ;  /* 0x0000000000007941 */ /* 0x000fea0003800000 */
.L_x_10388:
[----:B------:R-:W-:Y:S01]  /*0c00*/  BSSY B0, `(.L_x_10390) ;  /* 0x0000019000007945 */ /* 0x000fe20003800000 */
[----:B0-----:R-:W-:Y:S02]  /*0c10*/  IMAD.MOV.U32 R19, RZ, RZ, RZ ;  /* 0x000000ffff137224 */ /* 0x001fe400078e00ff */
[----:B------:R-:W-:Y:S01]  /*0c20*/  IMAD.MOV.U32 R21, RZ, RZ, RZ ;  /* 0x000000ffff157224 */ /* 0x000fe200078e00ff */
[----:B------:R-:W-:Y:S06]  /*0c30*/  @!P0 BRA `(.L_x_10391) ;  /* 0x0000000000548947 */ /* 0x000fec0003800000 */
[----:B------:R-:W-:Y:S01]  /*0c40*/  IMAD R19, R17, 0x6, RZ ;  /* 0x0000000611137824 */ /* 0x000fe200078e02ff */
[----:B------:R-:W-:Y:S01]  /*0c50*/  ULDC.64 UR4, c[0x0][0x210] ;  /* 0x0000840000047ab9 */ /* 0x000fe20000000a00 */
[----:B-1----:R-:W-:Y:S01]  /*0c60*/  IMAD.WIDE.U32 R34, R16, 0x6, R36 ;  /* 0x0000000610227825 */ /* 0x002fe200078e0024 */
[----:B------:R-:W-:-:S03]  /*0c70*/  ULDC.64 UR10, c[0x0][0x218] ;  /* 0x00008600000a7ab9 */ /* 0x000fc60000000a00 */
[----:B------:R-:W-:Y:S01]  /*0c80*/  IMAD.WIDE.U32 R48, R16, 0x3, R32 ;  /* 0x0000000310307825 */ /* 0x000fe200078e0020 */
[----:B------:R-:W-:-:S03]  /*0c90*/  IADD3 R21, P3, R15, R34, RZ ;  /* 0x000000220f157210 */ /* 0x000fc60007f7e0ff */
[----:B------:R-:W-:Y:S01]  /*0ca0*/  IMAD.IADD R33, R35, 0x1, R19 ;  /* 0x0000000123217824 */ /* 0x000fe200078e0213 */
[----:B------:R-:W-:Y:S01]  /*0cb0*/  IADD3 R19, P4, R5, R34, RZ ;  /* 0x0000002205137210 */ /* 0x000fe20007f9e0ff */
[----:B------:R-:W-:Y:S01]  /*0cc0*/  IMAD R39, R17, 0x3, RZ ;  /* 0x0000000311277824 */ /* 0x000fe200078e02ff */
[C---:B------:R-:W-:Y:S01]  /*0cd0*/  LEA R44, P1, R48.reuse, UR4, 0x2 ;  /* 0x00000004302c7c11 */ /* 0x040fe2000f8210ff */
[----:B------:R-:W-:Y:S01]  /*0ce0*/  IMAD.X R46, R33, 0x1, R14, P3 ;  /* 0x00000001212e7824 */ /* 0x000fe200018e060e */
[----:B------:R-:W-:Y:S01]  /*0cf0*/  LEA R34, P3, R21, UR10, 0x2 ;  /* 0x0000000a15227c11 */ /* 0x000fe2000f8610ff */
[----:B------:R-:W-:Y:S02]  /*0d00*/  IMAD.IADD R35, R49, 0x1, R39 ;  /* 0x0000000131237824 */ /* 0x000fe400078e0227 */
[----:B------:R-:W-:Y:S01]  /*0d10*/  IMAD.X R24, R33, 0x1, R4, P4 ;  /* 0x0000000121187824 */ /* 0x000fe200020e0604 */
[----:B------:R-:W-:Y:S02]  /*0d20*/  LEA R32, P4, R19, UR10, 0x2 ;  /* 0x0000000a13207c11 */ /* 0x000fe4000f8810ff */
[----:B------:R-:W-:-:S02]  /*0d30*/  LEA.HI.X R45, R48, UR5, R35, 0x2, P1 ;  /* 0x00000005302d7c11 */ /* 0x000fc400088f1423 */
[----:B------:R-:W-:Y:S02]  /*0d40*/  LEA.HI.X R35, R21, UR11, R46, 0x2, P3 ;  /* 0x0000000b15237c11 */ /* 0x000fe400098f142e */
[----:B------:R-:W-:Y:S01]  /*0d50*/  LEA.HI.X R33, R19, UR11, R24, 0x2, P4 ;  /* 0x0000000b13217c11 */ /* 0x000fe2000a0f1418 */
[----:B------:R0:W5:Y:S04]  /*0d60*/  LDG.E R21, desc[UR6][R44.64] ;  /* 0x000000062c157981 */ /* 0x000168000c1e1900 */
[----:B------:R0:W5:Y:S04]  /*0d70*/  LDG.E R39, desc[UR6][R34.64] ;  /* 0x0000000622277981 */ /* 0x000168000c1e1900 */
[----:B------:R0:W5:Y:S02]  /*0d80*/  LDG.E R19, desc[UR6][R32.64] ;  /* 0x0000000620137981 */ /* 0x000164000c1e1900 */
.L_x_10391:
[----:B------:R-:W-:Y:S05]  /*0d90*/  BSYNC B0 ;  /* 0x0000000000007941 */ /* 0x000fea0003800000 */
.L_x_10390:
[----:B------:R-:W-:Y:S01]  /*0da0*/  IADD3 R0, R0, -0x1, RZ ;  /* 0xffffffff00007810 */ /* 0x000fe20007ffe0ff */
[----:B------:R-:W-:Y:S01]  /*0db0*/  IMAD.WIDE.U32 R26, R9, R16, R26 ;  /* 0x00000010091a7225 */ /* 0x000fe200078e001a */
[----:B------:R-:W-:Y:S01]  /*0dc0*/  BSSY B0, `(.L_x_10392) ;  /* 0x0000024000007945 */ /* 0x000fe20003800000 */
[----:B------:R-:W-:Y:S02]  /*0dd0*/  CS2R R56, SRZ ;  /* 0x0000000000387805 */ /* 0x000fe4000001ff00 */
[----:B------:R-:W-:Y:S01]  /*0de0*/  LOP3.LUT R55, R0, 0x1f, RZ, 0xc0, !PT ;  /* 0x0000001f00377812 */ /* 0x000fe200078ec0ff */
[----:B-1----:R-:W-:Y:S02]  /*0df0*/  IMAD.IADD R24, R43, 0x1, R27 ;  /* 0x000000012b187824 */ /* 0x002fe400078e021b */
[----:B------:R-:W-:Y:S01]  /*0e00*/  IMAD.MOV.U32 R52, RZ, RZ, RZ ;  /* 0x000000ffff347224 */ /* 0x000fe200078e00ff */
[C---:B------:R-:W-:Y:S01]  /*0e10*/  ISETP.LT.U32.AND P2, PT, R55.reuse, R8, !P2 ;  /* 0x000000083700720c */ /* 0x040fe20005741070 */
[----:B0-----:R-:W-:Y:S01]  /*0e20*/  IMAD.MOV.U32 R44, RZ, RZ, RZ ;  /* 0x000000ffff2c7224 */ /* 0x001fe200078e00ff */
[C---:B------:R-:W-:Y:S01]  /*0e30*/  IADD3 R32, P3, R55.reuse, R30, RZ ;  /* 0x0000001e37207210 */ /* 0x040fe20007f7e0ff */
[----:B------:R-:W-:Y:S01]  /*0e40*/  IMAD.MOV.U32 R34, RZ, RZ, RZ ;  /* 0x000000ffff227224 */ /* 0x000fe200078e00ff */
[----:B------:R-:W-:Y:S01]  /*0e50*/  IADD3 R54, P1, R55, R26, RZ ;  /* 0x0000001a37367210 */ /* 0x000fe20007f3e0ff */
[----:B------:R-:W-:-:S02]  /*0e60*/  IMAD.MOV.U32 R50, RZ, RZ, RZ ;  /* 0x000000ffff327224 */ /* 0x000fc400078e00ff */
[----:B------:R-:W-:Y:S02]  /*0e70*/  IMAD.MOV.U32 R46, RZ, RZ, RZ ;  /* 0x000000ffff2e7224 */ /* 0x000fe400078e00ff */
[----:B------:R-:W-:Y:S02]  /*0e80*/  IMAD.X R33, RZ, RZ, R42, P3 ;  /* 0x000000ffff217224 */ /* 0x000fe400018e062a */
[----:B------:R-:W-:Y:S02]  /*0e90*/  IMAD.X R55, RZ, RZ, R24, P1 ;  /* 0x000000ffff377224 */ /* 0x000fe400008e0618 */
[----:B------:R-:W-:Y:S05]  /*0ea0*/  @!P2 BRA `(.L_x_10393) ;  /* 0x000000000054a947 */ /* 0x000fea0003800000 */
[C---:B------:R-:W-:Y:S01]  /*0eb0*/  IMAD.WIDE.U32 R44, R16.reuse, 0x8, RZ ;  /* 0x00000008102c7825 */ /* 0x040fe200078e00ff */
[----:B------:R-:W-:Y:S01]  /*0ec0*/  SHF.L.U32 R35, R17, 0x3, RZ ;  /* 0x0000000311237819 */ /* 0x000fe200000006ff */
[----:B------:R-:W-:Y:S01]  /*0ed0*/  ULDC.64 UR4, c[0x0][0x210] ;  /* 0x0000840000047ab9 */ /* 0x000fe20000000a00 */
[----:B------:R-:W-:Y:S01]  /*0ee0*/  LEA R0, P1, R16, R54, 0x2 ;  /* 0x0000003610007211 */ /* 0x000fe200078210ff */
[----:B------:R-:W-:Y:S01]  /*0ef0*/  ULDC.64 UR10, c[0x0][0x218] ;  /* 0x00008600000a7ab9 */ /* 0x000fe20000000a00 */
[----:B------:R-:W-:Y:S02]  /*0f00*/  IADD3 R44, P3, R32, R44, RZ ;  /* 0x0000002c202c7210 */ /* 0x000fe40007f7e0ff */
[----:B------:R-:W-:Y:S02]  /*0f10*/  LEA.HI.X R49, R16, R55, R17, 0x2, P1 ;  /* 0x0000003710317211 */ /* 0x000fe400008f1411 */
[----:B------:R-:W-:Y:S02]  /*0f20*/  IADD3.X R45, R33, R45, R35, P3, !PT ;  /* 0x0000002d212d7210 */ /* 0x000fe40001ffe423 */
[----:B------:R-:W-:-:S02]  /*0f30*/  IADD3 R43, P3, R44, R15, RZ ;  /* 0x0000000f2c2b7210 */ /* 0x000fc40007f7e0ff */
[----:B------:R-:W-:Y:S02]  /*0f40*/  IADD3 R35, P4, R44, R5, RZ ;  /* 0x000000052c237210 */ /* 0x000fe40007f9e0ff */
[C---:B------:R-:W-:Y:S01]  /*0f50*/  LEA R44, P1, R0.reuse, UR4, 0x2 ;  /* 0x00000004002c7c11 */ /* 0x040fe2000f8210ff */
[----:B------:R-:W-:Y:S01]  /*0f60*/  IMAD.X R60, R45, 0x1, R14, P3 ;  /* 0x000000012d3c7824 */ /* 0x000fe200018e060e */
[----:B------:R-:W-:Y:S01]  /*0f70*/  LEA R48, P3, R43, UR10, 0x2 ;  /* 0x0000000a2b307c11 */ /* 0x000fe2000f8610ff */
        /* <DEDUP_REMOVED lines=8> */
.L_x_10393:
[----:B------:R-:W-:Y:S05]  /*1000*/  BSYNC B0 ;  /* 0x0000000000007941 */ /* 0x000fea0003800000 */
.L_x_10392:
[----:B------:R-:W-:Y:S04]  /*1010*/  BSSY B0, `(.L_x_10394) ;  /* 0x0000017000007945 */ /* 0x000fe80003800000 */
[----:B------:R-:W-:Y:S05]  /*1020*/  @!P2 BRA `(.L_x_10395) ;  /* 0x000000000054a947 */ /* 0x000fea0003800000 */
[----:B0-----:R-:W-:Y:S01]  /*1030*/  IMAD R49, R17, 0x5, RZ ;  /* 0x0000000511317824 */ /* 0x001fe200078e02ff */
[----:B------:R-:W-:Y:S01]  /*1040*/  ULDC.64 UR4, c[0x0][0x210] ;  /* 0x0000840000047ab9 */ /* 0x000fe20000000a00 */
[----:B------:R-:W-:-:S04]  /*1050*/  IMAD.WIDE.U32 R50, R16, 0x5, R54 ;  /* 0x0000000510327825 */ /* 0x000fc800078e0036 */
[----:B------:R-:W-:Y:S01]  /*1060*/  IMAD.WIDE.U32 R34, R16, 0xa, R32 ;  /* 0x0000000a10227825 */ /* 0x000fe200078e0020 */
[----:B------:R-:W-:-:S03]  /*1070*/  LEA R48, P1, R50, UR4, 0x2 ;  /* 0x0000000432307c11 */ /* 0x000fc6000f8210ff */
[----:B------:R-:W-:Y:S01]  /*1080*/  IMAD R45, R17, 0xa, RZ ;  /* 0x0000000a112d7824 */ /* 0x000fe200078e02ff */
[-C--:B------:R-:W-:Y:S01]  /*1090*/  IADD3 R0, P3, R15, R34.reuse, RZ ;  /* 0x000000220f007210 */ /* 0x080fe20007f7e0ff */
[----:B------:R-:W-:Y:S01]  /*10a0*/  IMAD.IADD R49, R51, 0x1, R49 ;  /* 0x0000000133317824 */ /* 0x000fe200078e0231 */
[----:B------:R-:W-:Y:S01]  /*10b0*/  IADD3 R43, P4, R5, R34, RZ ;  /* 0x00000022052b7210 */ /* 0x000fe20007f9e0ff */
[----:B------:R-:W-:-:S03]  /*10c0*/  IMAD.IADD R45, R35, 0x1, R45 ;  /* 0x00000001232d7824 */ /* 0x000fc600078e022d */
[----:B------:R-:W-:Y:S01]  /*10d0*/  LEA.HI.X R49, R50, UR5, R49, 0x2, P1 ;  /* 0x0000000532317c11 */ /* 0x000fe200088f1431 */
[----:B------:R-:W-:Y:S01]  /*10e0*/  ULDC.64 UR4, c[0x0][0x218] ;  /* 0x0000860000047ab9 */ /* 0x000fe20000000a00 */
[C---:B------:R-:W-:Y:S01]  /*10f0*/  IMAD.X R35, R45.reuse, 0x1, R14, P3 ;  /* 0x000000012d237824 */ /* 0x040fe200018e060e */
[C---:B------:R-:W-:Y:S01]  /*1100*/  LEA R34, P1, R0.reuse, UR4, 0x2 ;  /* 0x0000000400227c11 */ /* 0x040fe2000f8210ff */
[----:B------:R-:W-:Y:S01]  /*1110*/  IMAD.X R56, R45, 0x1, R4, P4 ;  /* 0x000000012d387824 */ /* 0x000fe200020e0604 */
[C---:B------:R-:W-:Y:S02]  /*1120*/  LEA R50, P3, R43.reuse, UR4, 0x2 ;  /* 0x000000042b327c11 */ /* 0x040fe4000f8610ff */
[----:B------:R-:W-:Y:S02]  /*1130*/  LEA.HI.X R35, R0, UR5, R35, 0x2, P1 ;  /* 0x0000000500237c11 */ /* 0x000fe400088f1423 */
[----:B------:R-:W-:Y:S02]  /*1140*/  LEA.HI.X R51, R43, UR5, R56, 0x2, P3 ;  /* 0x000000052b337c11 */ /* 0x000fe400098f1438 */
[----:B------:R1:W5:Y:S04]  /*1150*/  LDG.E R56, desc[UR6][R48.64] ;  /* 0x0000000630387981 */ /* 0x000368000c1e1900 */
[----:B------:R1:W5:Y:S04]  /*1160*/  LDG.E R34, desc[UR6][R34.64] ;  /* 0x0000000622227981 */ /* 0x000368000c1e1900 */
[----:B------:R1:W5:Y:S02]  /*1170*/  LDG.E R50, desc[UR6][R50.64] ;  /* 0x0000000632327981 */ /* 0x000364000c1e1900 */
.L_x_10395:
[----:B------:R-:W-:Y:S05]  /*1180*/  BSYNC B0 ;  /* 0x0000000000007941 */ /* 0x000fea0003800000 */
.L_x_10394:
[----:B------:R-:W-:Y:S01]  /*1190*/  BSSY B0, `(.L_x_10396) ;  /* 0x000001c000007945 */ /* 0x000fe20003800000 */
[----:B01----:R-:W-:-:S03]  /*11a0*/  CS2R R48, SRZ ;  /* 0x0000000000307805 */ /* 0x003fc6000001ff00 */
[----:B------:R-:W-:Y:S05]  /*11b0*/  @!P2 BRA `(.L_x_10397) ;  /* 0x000000000064a947 */ /* 0x000fea0003800000 */
[----:B------:R-:W-:Y:S01]  /*11c0*/  IMAD.MOV.U32 R60, RZ, RZ, R54 ;  /* 0x000000ffff3c7224 */ /* 0x000fe200078e0036 */
[----:B------:R-:W-:Y:S01]  /*11d0*/  MOV R58, R32 ;  /* 0x00000020003a7202 */ /* 0x000fe20000000f00 */
[----:B------:R-:W-:Y:S01]  /*11e0*/  IMAD.MOV.U32 R61, RZ, RZ, R55 ;  /* 0x000000ffff3d7224 */ /* 0x000fe200078e0037 */
[----:B------:R-:W-:Y:S01]  /*11f0*/  ULDC.64 UR4, c[0x0][0x210] ;  /* 0x0000840000047ab9 */ /* 0x000fe20000000a00 */
[----:B------:R-:W-:Y:S02]  /*1200*/  IMAD R35, R17, 0x6, RZ ;  /* 0x0000000611237824 */ /* 0x000fe400078e02ff */
[----:B------:R-:W-:-:S04]  /*1210*/  IMAD.WIDE.U32 R60, R16, 0x6, R60 ;  /* 0x00000006103c7825 */ /* 0x000fc800078e003c */
[----:B------:R-:W-:Y:S01]  /*1220*/  IMAD.MOV.U32 R59, RZ, RZ, R33 ;  /* 0x000000ffff3b7224 */ /* 0x000fe200078e0021 */
[----:B------:R-:W-:Y:S01]  /*1230*/  LEA R48, P1, R60, UR4, 0x2 ;  /* 0x000000043c307c11 */ /* 0x000fe2000f8210ff */
[----:B------:R-:W-:Y:S02]  /*1240*/  IMAD.IADD R35, R35, 0x1, R61 ;  /* 0x0000000123237824 */ /* 0x000fe400078e023d */
[----:B------:R-:W-:Y:S02]  /*1250*/  IMAD R43, R17, 0xc, RZ ;  /* 0x0000000c112b7824 */ /* 0x000fe400078e02ff */
[----:B------:R-:W-:Y:S01]  /*1260*/  IMAD.WIDE.U32 R58, R16, 0xc, R58 ;  /* 0x0000000c103a7825 */ /* 0x000fe200078e003a */
[----:B------:R-:W-:Y:S01]  /*1270*/  LEA.HI.X R49, R60, UR5, R35, 0x2, P1 ;  /* 0x000000053c317c11 */ /* 0x000fe200088f1423 */
[----:B------:R-:W-:Y:S02]  /*1280*/  ULDC.64 UR4, c[0x0][0x218] ;  /* 0x0000860000047ab9 */ /* 0x000fe40000000a00 */
[----:B------:R-:W-:Y:S01]  /*1290*/  IMAD.IADD R43, R59, 0x1, R43 ;  /* 0x000000013b2b7824 */ /* 0x000fe200078e022b */
[----:B------:R-:W-:-:S02]  /*12a0*/  IADD3 R35, P1, R15, R58, RZ ;  /* 0x0000003a0f237210 */ /* 0x000fc40007f3e0ff */
[----:B------:R-:W-:Y:S01]  /*12b0*/  IADD3 R59, P3, R5, R58, RZ ;  /* 0x0000003a053b7210 */ /* 0x000fe20007f7e0ff */
[----:B------:R0:W5:Y:S02]  /*12c0*/  LDG.E R49, desc[UR6][R48.64] ;  /* 0x0000000630317981 */ /* 0x000164000c1e1900 */
[----:B------:R-:W-:Y:S01]  /*12d0*/  IMAD.X R46, R43, 0x1, R14, P1 ;  /* 0x000000012b2e7824 */ /* 0x000fe200008e060e */
[----:B------:R-:W-:Y:S01]  /*12e0*/  LEA R60, P1, R35, UR4, 0x2 ;  /* 0x00000004233c7c11 */ /* 0x000fe2000f8210ff */
[----:B------:R-:W-:Y:S01]  /*12f0*/  IMAD.X R0, R43, 0x1, R4, P3 ;  /* 0x000000012b007824 */ /* 0x000fe200018e0604 */
[----:B------:R-:W-:Y:S02]  /*1300*/  LEA R58, P3, R59, UR4, 0x2 ;  /* 0x000000043b3a7c11 */ /* 0x000fe4000f8610ff */
[----:B------:R-:W-:Y:S02]  /*1310*/  LEA.HI.X R61, R35, UR5, R46, 0x2, P1 ;  /* 0x00000005233d7c11 */ /* 0x000fe400088f142e */
[----:B------:R-:W-:-:S03]  /*1320*/  LEA.HI.X R59, R59, UR5, R0, 0x2, P3 ;  /* 0x000000053b3b7c11 */ /* 0x000fc600098f1400 */
[----:B------:R0:W5:Y:S04]  /*1330*/  LDG.E R46, desc[UR6][R60.64] ;  /* 0x000000063c2e7981 */ /* 0x000168000c1e1900 */
[----:B------:R0:W5:Y:S02]  /*1340*/  LDG.E R48, desc[UR6][R58.64] ;  /* 0x000000063a307981 */ /* 0x000164000c1e1900 */
.L_x_10397:
[----:B------:R-:W-:Y:S05]  /*1350*/  BSYNC B0 ;  /* 0x0000000000007941 */ /* 0x000fea0003800000 */
.L_x_10396:
[----:B------:R-:W-:Y:S01]  /*1360*/  BSSY B0, `(.L_x_10398) ;  /* 0x000001a000007945 */ /* 0x000fe20003800000 */
[----:B------:R-:W-:Y:S02]  /*1370*/  IMAD.MOV.U32 R35, RZ, RZ, RZ ;  /* 0x000000ffff237224 */ /* 0x000fe400078e00ff */
[----:B------:R-:W-:Y:S02]  /*1380*/  IMAD.MOV.U32 R43, RZ, RZ, RZ ;  /* 0x000000ffff2b7224 */ /* 0x000fe400078e00ff */
[----:B------:R-:W-:Y:S01]  /*1390*/  IMAD.MOV.U32 R45, RZ, RZ, RZ ;  /* 0x000000ffff2d7224 */ /* 0x000fe200078e00ff */
[----:B------:R-:W-:Y:S06]  /*13a0*/  @!P2 BRA `(.L_x_10399) ;  /* 0x000000000054a947 */ /* 0x000fec0003800000 */
[----:B------:R-:W-:Y:S01]  /*13b0*/  IMAD R35, R17, 0x7, RZ ;  /* 0x0000000711237824 */ /* 0x000fe200078e02ff */
[----:B------:R-:W-:Y:S01]  /*13c0*/  ULDC.64 UR4, c[0x0][0x210] ;  /* 0x0000840000047ab9 */ /* 0x000fe20000000a00 */
[----:B0-----:R-:W-:-:S04]  /*13d0*/  IMAD.WIDE.U32 R58, R16, 0x7, R54 ;  /* 0x00000007103a7825 */ /* 0x001fc800078e0036 */
[----:B------:R-:W-:Y:S01]  /*13e0*/  IMAD.WIDE.U32 R32, R16, 0xe, R32 ;  /* 0x0000000e10207825 */ /* 0x000fe200078e0020 */
[----:B------:R-:W-:Y:S02]  /*13f0*/  IADD3 R35, R59, R35, RZ ;  /* 0x000000233b237210 */ /* 0x000fe40007ffe0ff */
[C---:B------:R-:W-:Y:S01]  /*1400*/  LEA R54, P1, R58.reuse, UR4, 0x2 ;  /* 0x000000043a367c11 */ /* 0x040fe2000f8210ff */
[----:B------:R-:W-:Y:S01]  /*1410*/  IMAD R17, R17, 0xe, RZ ;  /* 0x0000000e11117824 */ /* 0x000fe200078e02ff */
[-C--:B------:R-:W-:Y:S02]  /*1420*/  IADD3 R0, P4, R5, R32.reuse, RZ ;  /* 0x0000002005007210 */ /* 0x080fe40007f9e0ff */
[----:B------:R-:W-:Y:S01]  /*1430*/  LEA.HI.X R55, R58, UR5, R35, 0x2, P1 ;  /* 0x000000053a377c11 */ /* 0x000fe200088f1423 */
[----:B------:R-:W-:Y:S01]  /*1440*/  IMAD.IADD R17, R33, 0x1, R17 ;  /* 0x0000000121117824 */ /* 0x000fe200078e0211 */
[----:B------:R-:W-:Y:S01]  /*1450*/  IADD3 R33, P3, R15, R32, RZ ;  /* 0x000000200f217210 */ /* 0x000fe20007f7e0ff */
[----:B------:R-:W-:-:S02]  /*1460*/  ULDC.64 UR4, c[0x0][0x218] ;  /* 0x0000860000047ab9 */ /* 0x000fc40000000a00 */
[----:B------:R1:W5:Y:S01]  /*1470*/  LDG.E R45, desc[UR6][R54.64] ;  /* 0x00000006362d7981 */ /* 0x000362000c1e1900 */
[----:B------:R-:W-:Y:S01]  /*1480*/  LEA R32, P1, R33, UR4, 0x2 ;  /* 0x0000000421207c11 */ /* 0x000fe2000f8210ff */
[C---:B------:R-:W-:Y:S01]  /*1490*/  IMAD.X R58, R17.reuse, 0x1, R14, P3 ;  /* 0x00000001113a7824 */ /* 0x040fe200018e060e */
[----:B------:R-:W-:Y:S01]  /*14a0*/  LEA R16, P3, R0, UR4, 0x2 ;  /* 0x0000000400107c11 */ /* 0x000fe2000f8610ff */
[----:B------:R-:W-:-:S03]  /*14b0*/  IMAD.X R17, R17, 0x1, R4, P4 ;  /* 0x0000000111117824 */ /* 0x000fc600020e0604 */
[----:B------:R-:W-:Y:S02]  /*14c0*/  LEA.HI.X R33, R33, UR5, R58, 0x2, P1 ;  /* 0x0000000521217c11 */ /* 0x000fe400088f143a */
[----:B------:R-:W-:-:S03]  /*14d0*/  LEA.HI.X R17, R0, UR5, R17, 0x2, P3 ;  /* 0x0000000500117c11 */ /* 0x000fc600098f1411 */
[----:B------:R1:W5:Y:S04]  /*14e0*/  LDG.E R35, desc[UR6][R32.64] ;  /* 0x0000000620237981 */ /* 0x000368000c1e1900 */
[----:B------:R1:W5:Y:S02]  /*14f0*/  LDG.E R43, desc[UR6][R16.64] ;  /* 0x00000006102b7981 */ /* 0x000364000c1e1900 */
.L_x_10399:
[----:B------:R-:W-:Y:S05]  /*1500*/  BSYNC B0 ;  /* 0x0000000000007941 */ /* 0x000fea0003800000 */
.L_x_10398:
[----:B------:R-:W-:Y:S01]  /*1510*/  IMAD.MOV.U32 R0, RZ, RZ, 0x3bbb989d ;  /* 0x3bbb989dff007424 */ /* 0x000fe200078e00ff */
[----:B------:R-:W-:Y:S01]  /*1520*/  BSSY B1, `(.L_x_10400) ;  /* 0x0000016000017945 */ /* 0x000fe20003800000 */
[----:B-1----:R-:W-:Y:S02]  /*1530*/  IMAD.MOV.U32 R17, RZ, RZ, 0x437c0000 ;  /* 0x437c0000ff117424 */ /* 0x002fe400078e00ff */
[----:B-----5:R-:W-:-:S04]  /*1540*/  FFMA.SAT R0, -R47, R0, 0.5 ;  /* 0x3f0000002f007423 */ /* 0x020fc80000002100 */
[----:B------:R-:W-:-:S04]  /*1550*/  FFMA.RM R0, R0, R17, 12582913 ;  /* 0x4b40000100007423 */ /* 0x000fc80000004011 */
[C---:B------:R-:W-:Y:S01]  /*1560*/  FADD R16, R0.reuse, -12583039 ;  /* 0xcb40007f00107421 */ /* 0x040fe20000000000 */
[----:B------:R-:W-:-:S03]  /*1570*/  IMAD.SHL.U32 R0, R0, 0x800000, RZ ;  /* 0x0080000000007824 */ /* 0x000fc600078e00ff */
[----:B------:R-:W-:-:S04]  /*1580*/  FFMA R16, -R47, 1.4426950216293334961, -R16 ;  /* 0x3fb8aa3b2f107823 */ /* 0x000fc80000000910 */
[----:B------:R-:W-:-:S04]  /*1590*/  FFMA R16, -R47, 1.925963033500011079e-08, R16 ;  /* 0x32a570602f107823 */ /* 0x000fc80000000110 */
        /* <DEDUP_REMOVED lines=8> */
[----:B0-----:R-:W-:Y:S05]  /*1620*/  CALL.REL.NOINC `($__internal_221_$__cuda_sm20_rcp_rn_f32_slowpath) ;  /* 0x0000006400907944 */ /* 0x001fea0003c00000 */
[----:B------:R-:W-:Y:S05]  /*1630*/  BRA `(.L_x_10402) ;  /* 0x0000000000107947 */ /* 0x000fea0003800000 */
.L_x_10401:
[----:B------:R-:W1:Y:S02]  /*1640*/  MUFU.RCP R51, R32 ;  /* 0x0000002000337308 */ /* 0x000e640000001000 */
[----:B-1----:R-:W-:-:S04]  /*1650*/  FFMA R0, R32, R51, -1 ;  /* 0xbf80000020007423 */ /* 0x002fc80000000033 */
[----:B------:R-:W-:-:S04]  /*1660*/  FADD.FTZ R0, -R0, -RZ ;  /* 0x800000ff00007221 */ /* 0x000fc80000010100 */
[----:B------:R-:W-:-:S07]  /*1670*/  FFMA R51, R51, R0, R51 ;  /* 0x0000000033337223 */ /* 0x000fce0000000033 */
.L_x_10402:
[----:B------:R-:W-:Y:S05]  /*1680*/  BSYNC B1 ;  /* 0x0000000000017941 */ /* 0x000fea0003800000 */
.L_x_10400:
[----:B------:R-:W-:Y:S01]  /*1690*/  HFMA2.MMA R0, -RZ, RZ, 0.96630859375, -0.0022525787353515625 ;  /* 0x3bbb989dff007435 */ /* 0x000fe200000001ff */
[----:B------:R-:W-:Y:S01]  /*16a0*/  IMAD.MOV.U32 R17, RZ, RZ, 0x437c0000 ;  /* 0x437c0000ff117424 */ /* 0x000fe200078e00ff */
[----:B------:R-:W-:Y:S08]  /*16b0*/  BSSY B1, `(.L_x_10403) ;  /* 0x000001c000017945 */ /* 0x000ff00003800000 */
[----:B------:R-:W-:-:S04]  /*16c0*/  FFMA.SAT R0, -R41, R0, 0.5 ;  /* 0x3f00000029007423 */ /* 0x000fc80000002100 */
[----:B------:R-:W-:-:S04]  /*16d0*/  FFMA.RM R0, R0, R17, 12582913 ;  /* 0x4b40000100007423 */ /* 0x000fc80000004011 */
[C---:B------:R-:W-:Y:S01]  /*16e0*/  FADD R16, R0.reuse, -12583039 ;  /* 0xcb40007f00107421 */ /* 0x040fe20000000000 */
[----:B------:R-:W-:-:S03]  /*16f0*/  IMAD.SHL.U32 R0, R0, 0x800000, RZ ;  /* 0x0080000000007824 */ /* 0x000fc600078e00ff */
[----:B------:R-:W-:-:S04]  /*1700*/  FFMA R16, -R41, 1.4426950216293334961, -R16 ;  /* 0x3fb8aa3b29107823 */ /* 0x000fc80000000910 */
[----:B------:R-:W-:-:S04]  /*1710*/  FFMA R16, -R41, 1.925963033500011079e-08, R16 ;  /* 0x32a5706029107823 */ /* 0x000fc80000000110 */
[----:B------:R-:W1:Y:S02]  /*1720*/  MUFU.EX2 R17, R16 ;  /* 0x0000001000117308 */ /* 0x000e640000000800 */
[----:B-1----:R-:W-:Y:S01]  /*1730*/  FFMA R54, R0, R17, 1 ;  /* 0x3f80000000367423 */ /* 0x002fe20000000011 */
[----:B------:R-:W-:-:S03]  /*1740*/  FADD R0, -R51, 1 ;  /* 0x3f80000033007421 */ /* 0x000fc60000000100 */
[----:B------:R-:W-:Y:S02]  /*1750*/  VIADD R17, R54, 0x1800000 ;  /* 0x0180000036117836 */ /* 0x000fe40000000000 */
[----:B------:R-:W-:-:S03]  /*1760*/  FMUL R0, R0, R51 ;  /* 0x0000003300007220 */ /* 0x000fc60000400000 */
[----:B------:R-:W-:Y:S01]  /*1770*/  LOP3.LUT R32, R17, 0x7f800000, RZ, 0xc0, !PT ;  /* 0x7f80000011207812 */ /* 0x000fe200078ec0ff */
[-C--:B------:R-:W-:Y:S01]  /*1780*/  FFMA R17, R0, R47.reuse, R51 ;  /* 0x0000002f00117223 */ /* 0x080fe20000000033 */
[----:B------:R-:W-:Y:S02]  /*1790*/  FMUL R47, R51, R47 ;  /* 0x0000002f332f7220 */ /* 0x000fe40000400000 */
[----:B------:R-:W-:Y:S01]  /*17a0*/  ISETP.GT.U32.AND P1, PT, R32, 0x1ffffff, PT ;  /* 0x01ffffff2000780c */ /* 0x000fe20003f24070 */
[-C--:B------:R-:W-:Y:S01]  /*17b0*/  FMUL R17, R17, R20.reuse ;  /* 0x0000001411117220 */ /* 0x080fe20000400000 */
[----:B------:R-:W-:-:S03]  /*17c0*/  FMUL R20, R47, R20 ;  /* 0x000000142f147220 */ /* 0x000fc60000400000 */
[----:B------:R-:W-:-:S08]  /*17d0*/  FMUL R22, R17, R22 ;  /* 0x0000001611167220 */ /* 0x000fd00000400000 */
[----:B------:R-:W-:Y:S05]  /*17e0*/  @P1 BRA `(.L_x_10404) ;  /* 0x0000000000101947 */ /* 0x000fea0003800000 */
[----:B------:R-:W-:Y:S01]  /*17f0*/  IMAD.MOV.U32 R0, RZ, RZ, R54 ;  /* 0x000000ffff007224 */ /* 0x000fe200078e0036 */
[----:B------:R-:W-:-:S07]  /*1800*/  MOV R32, 0x1820 ;  /* 0x0000182000207802 */ /* 0x000fce0000000f00 */
[----:B0-----:R-:W-:Y:S05]  /*1810*/  CALL.REL.NOINC `($__internal_221_$__cuda_sm20_rcp_rn_f32_slowpath) ;  /* 0x0000006400147944 */ /* 0x001fea0003c00000 */
[----:B------:R-:W-:Y:S05]  /*1820*/  BRA `(.L_x_10405) ;  /* 0x0000000000107947 */ /* 0x000fea0003800000 */
.L_x_10404:
[----:B------:R-:W1:Y:S02]  /*1830*/  MUFU.RCP R51, R54 ;  /* 0x0000003600337308 */ /* 0x000e640000001000 */
[----:B-1----:R-:W-:-:S04]  /*1840*/  FFMA R0, R54, R51, -1 ;  /* 0xbf80000036007423 */ /* 0x002fc80000000033 */
[----:B------:R-:W-:-:S04]  /*1850*/  FADD.FTZ R0, -R0, -RZ ;  /* 0x800000ff00007221 */ /* 0x000fc80000010100 */
[----:B------:R-:W-:-:S07]  /*1860*/  FFMA R51, R51, R0, R51 ;  /* 0x0000000033337223 */ /* 0x000fce0000000033 */
.L_x_10405:
[----:B------:R-:W-:Y:S05]  /*1870*/  BSYNC B1 ;  /* 0x0000000000017941 */ /* 0x000fea0003800000 */
.L_x_10403:
        /* <DEDUP_REMOVED lines=22> */
[----:B------:R-:W-:Y:S02]  /*19e0*/  MOV R0, R54 ;  /* 0x0000003600007202 */ /* 0x000fe40000000f00 */
[----:B------:R-:W-:-:S07]  /*19f0*/  MOV R32, 0x1a10 ;  /* 0x00001a1000207802 */ /* 0x000fce0000000f00 */
[----:B0-----:R-:W-:Y:S05]  /*1a00*/  CALL.REL.NOINC `($__internal_221_$__cuda_sm20_rcp_rn_f32_slowpath) ;  /* 0x0000006000987944 */ /* 0x001fea0003c00000 */
[----:B------:R-:W-:Y:S05]  /*1a10*/  BRA `(.L_x_10408) ;  /* 0x0000000000107947 */ /* 0x000fea0003800000 */
.L_x_10407:
[----:B------:R-:W1:Y:S02]  /*1a20*/  MUFU.RCP R51, R54 ;  /* 0x0000003600337308 */ /* 0x000e640000001000 */
[----:B-1----:R-:W-:-:S04]  /*1a30*/  FFMA R0, R54, R51, -1 ;  /* 0xbf80000036007423 */ /* 0x002fc80000000033 */
[----:B------:R-:W-:-:S04]  /*1a40*/  FADD.FTZ R0, -R0, -RZ ;  /* 0x800000ff00007221 */ /* 0x000fc80000010100 */
[----:B------:R-:W-:-:S07]  /*1a50*/  FFMA R51, R51, R0, R51 ;  /* 0x0000000033337223 */ /* 0x000fce0000000033 */
.L_x_10408:
[----:B------:R-:W-:Y:S05]  /*1a60*/  BSYNC B1 ;  /* 0x0000000000017941 */ /* 0x000fea0003800000 */
.L_x_10406:
        /* <DEDUP_REMOVED lines=26> */
.L_x_10410:
[----:B------:R-:W1:Y:S02]  /*1c10*/  MUFU.RCP R51, R54 ;  /* 0x0000003600337308 */ /* 0x000e640000001000 */
[----:B-1----:R-:W-:-:S04]  /*1c20*/  FFMA R0, R54, R51, -1 ;  /* 0xbf80000036007423 */ /* 0x002fc80000000033 */
[----:B------:R-:W-:-:S04]  /*1c30*/  FADD.FTZ R0, -R0, -RZ ;  /* 0x800000ff00007221 */ /* 0x000fc80000010100 */
[----:B------:R-:W-:-:S07]  /*1c40*/  FFMA R51, R51, R0, R51 ;  /* 0x0000000033337223 */ /* 0x000fce0000000033 */
.L_x_10411:
[----:B------:R-:W-:Y:S05]  /*1c50*/  BSYNC B1 ;  /* 0x0000000000017941 */ /* 0x000fea0003800000 */
.L_x_10409:
[C---:B------:R-:W-:Y:S01]  /*1c60*/  FADD R0, -R51.reuse, 1 ;  /* 0x3f80000033007421 */ /* 0x040fe20000000100 */
[----:B------:R-:W-:Y:S01]  /*1c70*/  FMNMX R17, RZ, |R22|, !PT ;  /* 0x40000016ff117209 */ /* 0x000fe20007800000 */
[----:B------:R-:W1:Y:S01]  /*1c80*/  LDC.64 R32, c[0x0][0x248] ;  /* 0x00009200ff207b82 */ /* 0x000e620000000a00 */
[----:B------:R-:W-:Y:S01]  /*1c90*/  FMUL R54, R51, R39 ;  /* 0x0000002733367220 */ /* 0x000fe20000400000 */
[----:B------:R-:W-:Y:S01]  /*1ca0*/  FMUL R0, R0, R51 ;  /* 0x0000003300007220 */ /* 0x000fe20000400000 */
[C---:B------:R-:W-:Y:S01]  /*1cb0*/  FMNMX R17, |R16|.reuse, R17, !PT ;  /* 0x0000001110117209 */ /* 0x040fe20007800200 */
[----:B------:R-:W-:Y:S01]  /*1cc0*/  ULDC.64 UR4, c[0x0][0x220] ;  /* 0x0000880000047ab9 */ /* 0x000fe20000000a00 */
[----:B------:R-:W-:Y:S01]  /*1cd0*/  FMUL R55, R16, R3 ;  /* 0x0000000310377220 */ /* 0x000fe20000400000 */
[----:B------:R-:W-:Y:S01]  /*1ce0*/  FFMA R0, R0, R39, R51 ;  /* 0x0000002700007223 */ /* 0x000fe20000000033 */
[C---:B------:R-:W-:Y:S01]  /*1cf0*/  FMUL R51, R40.reuse, R3 ;  /* 0x0000000328337220 */ /* 0x040fe20000400000 */
[----:B------:R-:W-:Y:S01]  /*1d00*/  FMNMX R17, |R40|, R17, !PT ;  /* 0x0000001128117209 */ /* 0x000fe20007800200 */
[-C--:B------:R-:W-:Y:S01]  /*1d10*/  FMUL R54, R54, R21.reuse ;  /* 0x0000001536367220 */ /* 0x080fe20000400000 */
[----:B------:R-:W-:Y:S01]  /*1d20*/  FMUL R0, R0, R21 ;  /* 0x0000001500007220 */ /* 0x000fe20000400000 */
[----:B------:R-:W-:Y:S01]  /*1d30*/  IADD3 R15, P1, R15, UR4, RZ ;  /* 0x000000040f0f7c10 */ /* 0x000fe2000ff3e0ff */
[----:B------:R-:W-:Y:S01]  /*1d40*/  FMUL R21, R22, R3 ;  /* 0x0000000316157220 */ /* 0x000fe20000400000 */
[----:B------:R-:W-:Y:S01]  /*1d50*/  F2FP.SATFINITE.E4M3.F32.PACK_AB_MERGE_C R51, RZ, R51, RZ ;  /* 0x00000033ff33723e */ /* 0x000fe200048070ff */
[----:B------:R-:W-:Y:S01]  /*1d60*/  FMUL R0, R0, R19 ;  /* 0x0000001300007220 */ /* 0x000fe20000400000 */
[----:B------:R-:W-:Y:S01]  /*1d70*/  IADD3.X R14, R14, UR5, RZ, P1, !PT ;  /* 0x000000050e0e7c10 */ /* 0x000fe20008ffe4ff */
[--C-:B------:R-:W-:Y:S01]  /*1d80*/  @P0 IMAD.MOV.U32 R23, RZ, RZ, R37.reuse ;  /* 0x000000ffff170224 */ /* 0x100fe200078e0025 */
[-C--:B------:R-:W-:Y:S01]  /*1d90*/  @P0 IADD3 R40, P1, R15, R36.reuse, RZ ;  /* 0x000000240f280210 */ /* 0x080fe20007f3e0ff */
[C---:B------:R-:W-:Y:S01]  /*1da0*/  FMUL R53, R0.reuse, R3 ;  /* 0x0000000300357220 */ /* 0x040fe20000400000 */
[----:B------:R-:W-:Y:S01]  /*1db0*/  FMNMX R17, |R0|, R17, !PT ;  /* 0x0000001100117209 */ /* 0x000fe20007800200 */
[----:B------:R-:W-:Y:S01]  /*1dc0*/  IMAD.U32 R0, R51, 0x10000, RZ ;  /* 0x0001000033007824 */ /* 0x000fe200078e00ff */
[----:B------:R-:W-:Y:S01]  /*1dd0*/  @P0 MOV R22, R36 ;  /* 0x0000002400160202 */ /* 0x000fe20000000f00 */
[----:B------:R-:W-:Y:S01]  /*1de0*/  @P0 IMAD.X R41, R14, 0x1, R37, P1 ;  /* 0x000000010e290824 */ /* 0x000fe200008e0625 */
[----:B------:R-:W-:Y:S01]  /*1df0*/  F2FP.SATFINITE.E4M3.F32.PACK_AB_MERGE_C R53, RZ, R53, RZ ;  /* 0x00000035ff35723e */ /* 0x000fe200048070ff */
[----:B-1----:R-:W-:Y:S01]  /*1e00*/  @P0 IMAD R25, R33, 0x6, RZ ;  /* 0x0000000621190824 */ /* 0x002fe200078e02ff */
[----:B------:R-:W-:Y:S01]  /*1e10*/  FMNMX R19, |R20|, R17, !PT ;  /* 0x0000001114137209 */ /* 0x000fe20007800200 */
[----:B------:R-:W-:Y:S01]  /*1e20*/  @P0 IMAD.WIDE.U32 R22, R32, 0x6, R22 ;  /* 0x0000000620160825 */ /* 0x000fe200078e0016 */
[----:B------:R-:W-:-:S03]  /*1e30*/  LOP3.LUT R17, R0, 0xff0000, RZ, 0xc0, !PT ;  /* 0x00ff000000117812 */ /* 0x000fc600078ec0ff */
[----:B------:R-:W-:Y:S01]  /*1e40*/  FMUL R27, R38, R3 ;  /* 0x00000003261b7220 */ /* 0x000fe20000400000 */
[----:B------:R-:W-:Y:S01]  /*1e50*/  LOP3.LUT R0, R53, 0xffff, RZ, 0xc0, !PT ;  /* 0x0000ffff35007812 */ /* 0x000fe200078ec0ff */
[----:B------:R-:W-:Y:S01]  /*1e60*/  BSSY B0, `(.L_x_10412) ;  /* 0x0000066000007945 */ /* 0x000fe20003800000 */
[----:B------:R-:W-:Y:S02]  /*1e70*/  FMNMX R19, |R18|, R19, !PT ;  /* 0x0000001312137209 */ /* 0x000fe40007800200 */
[----:B------:R-:W-:Y:S01]  /*1e80*/  F2FP.SATFINITE.E4M3.F32.PACK_AB_MERGE_C R55, RZ, R55, RZ ;  /* 0x00000037ff37723e */ /* 0x000fe200048070ff */
[----:B------:R-:W-:Y:S01]  /*1e90*/  IMAD R0, R0, 0x1000000, R17 ;  /* 0x0100000000007824 */ /* 0x000fe200078e0211 */
[----:B------:R-:W-:Y:S02]  /*1ea0*/  F2FP.SATFINITE.E4M3.F32.PACK_AB_MERGE_C R21, RZ, R21, RZ ;  /* 0x00000015ff15723e */ /* 0x000fe400048070ff */
[----:B------:R-:W-:Y:S01]  /*1eb0*/  FMNMX R47, |R38|, R19, !PT ;  /* 0x00000013262f7209 */ /* 0x000fe20007800200 */
[----:B------:R-:W-:Y:S01]  /*1ec0*/  IMAD.SHL.U32 R19, R55, 0x100, RZ ;  /* 0x0000010037137824 */ /* 0x000fe200078e00ff */
[----:B------:R-:W-:Y:S01]  /*1ed0*/  @P0 LEA R16, P1, R32, R36, 0x1 ;  /* 0x0000002420100211 */ /* 0x000fe200078208ff */
[----:B------:R1:W-:Y:S01]  /*1ee0*/  @P0 STG.E.U8 desc[UR6][R40.64], R21 ;  /* 0x0000001528000986 */ /* 0x0003e2000c101106 */
[----:B------:R-:W-:-:S02]  /*1ef0*/  FMNMX R47, |R54|, R47, !PT ;  /* 0x0000002f362f7209 */ /* 0x000fc40007800200 */
[--C-:B------:R-:W-:Y:S02]  /*1f00*/  @P0 LEA.HI.X R17, R32, R37, R33.reuse, 0x1, P1 ;  /* 0x0000002520110211 */ /* 0x100fe400008f0c21 */
[----:B------:R-:W-:Y:S02]  /*1f10*/  @P0 IADD3 R16, P3, R16, R15, RZ ;  /* 0x0000000f10100210 */ /* 0x000fe40007f7e0ff */
[----:B------:R-:W-:Y:S02]  /*1f20*/  F2FP.SATFINITE.E4M3.F32.PACK_AB_MERGE_C R27, RZ, R27, RZ ;  /* 0x0000001bff1b723e */ /* 0x000fe400048070ff */
[----:B0-----:R-:W-:Y:S01]  /*1f30*/  SHF.L.U64.HI R59, R32, 0x2, R33 ;  /* 0x00000002203b7819 */ /* 0x001fe20000010221 */
[----:B------:R-:W-:Y:S01]  /*1f40*/  @P0 IMAD.X R17, R17, 0x1, R14, P3 ;  /* 0x0000000111110824 */ /* 0x000fe200018e060e */
[----:B-1----:R-:W-:Y:S02]  /*1f50*/  @P0 IADD3 R40, P1, R15, R22, RZ ;  /* 0x000000160f280210 */ /* 0x002fe40007f3e0ff */
[----:B------:R-:W-:-:S02]  /*1f60*/  LOP3.LUT R22, R0, 0xffff, R19, 0xf8, !PT ;  /* 0x0000ffff00167812 */ /* 0x000fc400078ef813 */
[----:B------:R0:W-:Y:S01]  /*1f70*/  @P0 STG.E.U8 desc[UR6][R16.64], R55 ;  /* 0x0000003710000986 */ /* 0x0001e2000c101106 */
[----:B------:R-:W-:Y:S01]  /*1f80*/  @P0 IADD3.X R41, R14, R23, R25, P1, !PT ;  /* 0x000000170e290210 */ /* 0x000fe20000ffe419 */
[-C--:B------:R-:W-:Y:S01]  /*1f90*/  FMUL R25, R54, R3.reuse ;  /* 0x0000000336197220 */ /* 0x080fe20000400000 */
[----:B------:R-:W-:Y:S01]  /*1fa0*/  @P0 LEA R38, P1, R32, R36, 0x2 ;  /* 0x0000002420260211 */ /* 0x000fe200078210ff */
[----:B------:R-:W1:Y:S01]  /*1fb0*/  S2R R0, SR_TID.X ;  /* 0x0000000000007919 */ /* 0x000e620000002100 */
[----:B------:R-:W-:Y:S01]  /*1fc0*/  FMUL R54, R20, R3 ;  /* 0x0000000314367220 */ /* 0x000fe20000400000 */
[----:B------:R-:W-:Y:S01]  /*1fd0*/  IMAD.U32 R19, R27, 0x10000, RZ ;  /* 0x000100001b137824 */ /* 0x000fe200078e00ff */
[----:B------:R-:W-:Y:S02]  /*1fe0*/  @P0 IADD3 R38, P3, R38, R15, RZ ;  /* 0x0000000f26260210 */ /* 0x000fe40007f7e0ff */
[----:B------:R-:W-:Y:S02]  /*1ff0*/  @P0 LEA.HI.X R23, R32, R37, R33, 0x2, P1 ;  /* 0x0000002520170211 */ /* 0x000fe400008f1421 */
[----:B------:R-:W-:Y:S01]  /*2000*/  F2FP.SATFINITE.E4M3.F32.PACK_AB_MERGE_C R25, RZ, R25, RZ ;  /* 0x00000019ff19723e */ /* 0x000fe200048070ff */
[----:B0-----:R-:W-:Y:S01]  /*2010*/  FMUL R55, R18, R3 ;  /* 0x0000000312377220 */ /* 0x001fe20000400000 */
[----:B------:R-:W-:Y:S01]  /*2020*/  LOP3.LUT R16, R22, 0xff, R21, 0xf8, !PT ;  /* 0x000000ff16107812 */ /* 0x000fe200078ef815 */
[----:B------:R-:W-:Y:S01]  /*2030*/  @P0 IMAD.X R39, R23, 0x1, R14, P3 ;  /* 0x0000000117270824 */ /* 0x000fe200018e060e */
[----:B------:R-:W-:Y:S01]  /*2040*/  IADD3 R17, P1, R15, R32, RZ ;  /* 0x000000200f117210 */ /* 0x000fe20007f3e0ff */
[----:B------:R-:W-:Y:S01]  /*2050*/  @P0 IMAD.MOV.U32 R22, RZ, RZ, R36 ;  /* 0x000000ffff160224 */ /* 0x000fe200078e0024 */
[----:B------:R-:W-:Y:S01]  /*2060*/  F2FP.SATFINITE.E4M3.F32.PACK_AB_MERGE_C R54, RZ, R54, RZ ;  /* 0x00000036ff36723e */ /* 0x000fe200048070ff */
[----:B------:R-:W-:Y:S01]  /*2070*/  @P0 IMAD.MOV.U32 R23, RZ, RZ, R37 ;  /* 0x000000ffff170224 */ /* 0x000fe200078e0025 */
[----:B------:R-:W-:Y:S01]  /*2080*/  IADD3.X R18, R14, R33, RZ, P1, !PT ;  /* 0x000000210e127210 */ /* 0x000fe20000ffe4ff */
[----:B------:R0:W-:Y:S01]  /*2090*/  @P0 STG.E.U8 desc[UR6][R38.64], R51 ;  /* 0x0000003326000986 */ /* 0x0001e2000c101106 */
[----:B------:R-:W-:Y:S01]  /*20a0*/  @P0 IADD3 R20, P1, R17, R36, RZ ;  /* 0x0000002411140210 */ /* 0x000fe20007f3e0ff */
[----:B------:R-:W-:Y:S01]  /*20b0*/  @P0 IMAD.WIDE.U32 R22, R32, 0x6, R22 ;  /* 0x0000000620160825 */ /* 0x000fe200078e0016 */
[----:B------:R-:W-:Y:S01]  /*20c0*/  F2FP.SATFINITE.E4M3.F32.PACK_AB_MERGE_C R55, RZ, R55, RZ ;  /* 0x00000037ff37723e */ /* 0x000fe200048070ff */
[----:B------:R2:W-:Y:S01]  /*20d0*/  @P0 STG.E.U8 desc[UR6][R40.64], R53 ;  /* 0x0000003528000986 */ /* 0x0005e2000c101106 */
[----:B------:R-:W-:Y:S01]  /*20e0*/  LOP3.LUT R58, R19, 0xff0000, RZ, 0xc0, !PT ;  /* 0x00ff0000133a7812 */ /* 0x000fe200078ec0ff */
[----:B------:R-:W-:Y:S01]  /*20f0*/  @P0 IMAD.X R21, R18, 0x1, R37, P1 ;  /* 0x0000000112150824 */ /* 0x000fe200008e0625 */
[----:B------:R-:W-:-:S04]  /*2100*/  LOP3.LUT R19, R25, 0xffff, RZ, 0xc0, !PT ;  /* 0x0000ffff19137812 */ /* 0x000fc800078ec0ff */
[----:B------:R3:W-:Y:S01]  /*2110*/  @P0 STG.E.U8 desc[UR6][R20.64], R54 ;  /* 0x0000003614000986 */ /* 0x0007e2000c101106 */
[----:B0-----:R-:W-:Y:S01]  /*2120*/  @P0 IMAD R39, R33, 0x6, RZ ;  /* 0x0000000621270824 */ /* 0x001fe200078e02ff */
[----:B------:R-:W-:Y:S01]  /*2130*/  @P0 IADD3 R38, P3, R17, R22, RZ ;  /* 0x0000001611260210 */ /* 0x000fe20007f7e0ff */
[----:B------:R-:W-:Y:S01]  /*2140*/  IMAD R19, R19, 0x1000000, R58 ;  /* 0x0100000013137824 */ /* 0x000fe200078e023a */
[-C--:B--2---:R-:W-:Y:S01]  /*2150*/  @P0 LEA R40, P1, R32, R36.reuse, 0x1 ;  /* 0x0000002420280211 */ /* 0x084fe200078208ff */
[----:B------:R-:W-:Y:S01]  /*2160*/  IMAD.SHL.U32 R58, R55, 0x100, RZ ;  /* 0x00000100373a7824 */ /* 0x000fe200078e00ff */
[----:B------:R-:W-:Y:S01]  /*2170*/  @P0 IADD3.X R39, R18, R23, R39, P3, !PT ;  /* 0x0000001712270210 */ /* 0x000fe20001ffe427 */
[----:B------:R-:W-:Y:S01]  /*2180*/  VIADD R23, R11, 0x2 ;  /* 0x000000020b177836 */ /* 0x000fe20000000000 */
[C---:B------:R-:W-:Y:S02]  /*2190*/  @P0 LEA R36, P3, R32.reuse, R36, 0x2 ;  /* 0x0000002420240211 */ /* 0x040fe400078610ff */
[----:B-1----:R-:W-:Y:S01]  /*21a0*/  SHF.R.U32.HI R51, RZ, 0x5, R0 ;  /* 0x00000005ff337819 */ /* 0x002fe20000011600 */
[----:B---3--:R-:W-:Y:S01]  /*21b0*/  IMAD.MOV.U32 R20, RZ, RZ, RZ ;  /* 0x000000ffff147224 */ /* 0x008fe200078e00ff */
[----:B------:R-:W-:-:S02]  /*21c0*/  @P0 LEA.HI.X R41, R32, R37, R33, 0x1, P1 ;  /* 0x0000002520290211 */ /* 0x000fc400008f0c21 */
[----:B------:R-:W-:Y:S01]  /*21d0*/  @P0 IADD3 R40, P1, R17, R40, RZ ;  /* 0x0000002811280210 */ /* 0x000fe20007f3e0ff */
[----:B------:R-:W-:Y:S01]  /*21e0*/  IMAD R53, R51, -0x4, R0 ;  /* 0xfffffffc33357824 */ /* 0x000fe200078e0200 */
[----:B------:R-:W-:Y:S02]  /*21f0*/  @P0 LEA.HI.X R37, R32, R37, R33, 0x2, P3 ;  /* 0x0000002520250211 */ /* 0x000fe400018f1421 */
[----:B------:R-:W-:Y:S01]  /*2200*/  @P0 IADD3 R36, P3, R17, R36, RZ ;  /* 0x0000002411240210 */ /* 0x000fe20007f7e0ff */
[C---:B------:R-:W-:Y:S01]  /*2210*/  @P0 IMAD.X R41, R18.reuse, 0x1, R41, P1 ;  /* 0x0000000112290824 */ /* 0x040fe200008e0629 */
[----:B------:R-:W-:Y:S01]  /*2220*/  ISETP.GE.U32.AND P1, PT, R23, R10, PT ;  /* 0x0000000a1700720c */ /* 0x000fe20003f26070 */
[----:B------:R-:W-:Y:S01]  /*2230*/  VIADD R53, R53, 0x1e ;  /* 0x0000001e35357836 */ /* 0x000fe20000000000 */
[----:B------:R-:W-:Y:S01]  /*2240*/  LOP3.LUT R19, R19, 0xffff, R58, 0xf8, !PT ;  /* 0x0000ffff13137812 */ /* 0x000fe200078ef83a */
[----:B------:R-:W-:Y:S01]  /*2250*/  @P0 IMAD.X R37, R18, 0x1, R37, P3 ;  /* 0x0000000112250824 */ /* 0x000fe200018e0625 */
[----:B------:R0:W-:Y:S01]  /*2260*/  @P0 STG.E.U8 desc[UR6][R40.64], R55 ;  /* 0x0000003728000986 */ /* 0x0001e2000c101106 */
[----:B------:R-:W-:-:S02]  /*2270*/  CS2R R22, SRZ ;  /* 0x0000000000167805 */ /* 0x000fc4000001ff00 */
[----:B------:R-:W-:Y:S01]  /*2280*/  LOP3.LUT R53, R53, 0x1f, RZ, 0xc0, !PT ;  /* 0x0000001f35357812 */ /* 0x000fe200078ec0ff */
[----:B------:R0:W-:Y:S01]  /*2290*/  @P0 STG.E.U8 desc[UR6][R36.64], R27 ;  /* 0x0000001b24000986 */ /* 0x0001e2000c101106 */
[----:B------:R-:W-:Y:S01]  /*22a0*/  LOP3.LUT R19, R19, 0xff, R54, 0xf8, !PT ;  /* 0x000000ff13137812 */ /* 0x000fe200078ef836 */
[----:B------:R-:W-:Y:S01]  /*22b0*/  IMAD.SHL.U32 R54, R32, 0x4, RZ ;  /* 0x0000000420367824 */ /* 0x000fe200078e00ff */
[----:B------:R-:W-:Y:S01]  /*22c0*/  ISETP.LT.U32.AND P1, PT, R53, R8, !P1 ;  /* 0x000000083500720c */ /* 0x000fe20004f21070 */
[----:B------:R0:W-:Y:S03]  /*22d0*/  @P0 STG.E.U8 desc[UR6][R38.64], R25 ;  /* 0x0000001926000986 */ /* 0x0001e6000c101106 */
[----:B------:R-:W-:-:S04]  /*22e0*/  IADD3 R21, P3, R54, R26, RZ ;  /* 0x0000001a36157210 */ /* 0x000fc80007f7e0ff */
[----:B------:R-:W-:-:S05]  /*22f0*/  IADD3.X R24, R59, R24, RZ, P3, !PT ;  /* 0x000000183b187210 */ /* 0x000fca0001ffe4ff */
[----:B0-----:R-:W-:Y:S05]  /*2300*/  @!P1 BRA `(.L_x_10413) ;  /* 0x00000000006c9947 */ /* 0x001fea0003800000 */
[----:B------:R-:W-:Y:S01]  /*2310*/  IMAD.SHL.U32 R51, R51, 0x10, RZ ;  /* 0x0000001033337824 */ /* 0x000fe200078e00ff */
[C---:B------:R-:W-:Y:S01]  /*2320*/  SHF.L.U64.HI R26, R32.reuse, 0x3, R33 ;  /* 0x00000003201a7819 */ /* 0x040fe20000010221 */
[----:B------:R-:W-:Y:S01]  /*2330*/  IMAD.SHL.U32 R25, R32, 0x8, RZ ;  /* 0x0000000820197824 */ /* 0x000fe200078e00ff */
[----:B------:R-:W-:Y:S01]  /*2340*/  ULDC.64 UR4, c[0x0][0x210] ;  /* 0x0000840000047ab9 */ /* 0x000fe20000000a00 */
[----:B------:R-:W-:Y:S01]  /*2350*/  ULDC.64 UR10, c[0x0][0x218] ;  /* 0x00008600000a7ab9 */ /* 0x000fe20000000a00 */
[----:B------:R-:W-:-:S05]  /*2360*/  LOP3.LUT R51, R51, 0x70, RZ, 0xc0, !PT ;  /* 0x0000007033337812 */ /* 0x000fca00078ec0ff */
[----:B------:R-:W-:-:S04]  /*2370*/  IMAD.WIDE.U32 R22, R51, R32, RZ ;  /* 0x0000002033167225 */ /* 0x000fc800078e00ff */
[----:B------:R-:W-:Y:S01]  /*2380*/  IMAD R23, R51, R33, R23 ;  /* 0x0000002133177224 */ /* 0x000fe200078e0217 */
        /* <DEDUP_REMOVED lines=10> */
[C---:B------:R-:W-:Y:S02]  /*2430*/  LEA R38, P0, R53.reuse, UR4, 0x2 ;  /* 0x0000000435267c11 */ /* 0x040fe4000f8010ff */
[----:B------:R-:W-:Y:S02]  /*2440*/  LEA R36, P3, R22, UR10, 0x2 ;  /* 0x0000000a16247c11 */ /* 0x000fe4000f8610ff */
[----:B------:R-:W-:Y:S02]  /*2450*/  LEA R26, P4, R20, UR10, 0x2 ;  /* 0x0000000a141a7c11 */ /* 0x000fe4000f8810ff */
[----:B------:R-:W-:-:S02]  /*2460*/  LEA.HI.X R39, R53, UR5, R40, 0x2, P0 ;  /* 0x0000000535277c11 */ /* 0x000fc400080f1428 */
[----:B------:R-:W-:Y:S02]  /*2470*/  LEA.HI.X R37, R22, UR11, R25, 0x2, P3 ;  /* 0x0000000b16257c11 */ /* 0x000fe400098f1419 */
[----:B------:R-:W-:Y:S02]  /*2480*/  LEA.HI.X R27, R20, UR11, R23, 0x2, P4 ;  /* 0x0000000b141b7c11 */ /* 0x000fe4000a0f1417 */
[----:B------:R0:W5:Y:S04]  /*2490*/  LDG.E R23, desc[UR6][R38.64] ;  /* 0x0000000626177981 */ /* 0x000168000c1e1900 */
[----:B------:R0:W5:Y:S04]  /*24a0*/  LDG.E R20, desc[UR6][R36.64] ;  /* 0x0000000624147981 */ /* 0x000168000c1e1900 */
[----:B------:R0:W5:Y:S02]  /*24b0*/  LDG.E R22, desc[UR6][R26.64] ;  /* 0x000000061a167981 */ /* 0x000164000c1e1900 */
.L_x_10413:
[----:B------:R-:W-:Y:S05]  /*24c0*/  BSYNC B0 ;  /* 0x0000000000007941 */ /* 0x000fea0003800000 */
.L_x_10412:
[----:B------:R-:W-:Y:S01]  /*24d0*/  BSSY B0, `(.L_x_10414) ;  /* 0x0000028000007945 */ /* 0x000fe20003800000 */
[----:B------:R-:W-:Y:S01]  /*24e0*/  IMAD.MOV.U32 R25, RZ, RZ, RZ ;  /* 0x000000ffff197224 */ /* 0x000fe200078e00ff */
[----:B0-----:R-:W-:Y:S02]  /*24f0*/  CS2R R26, SRZ ;  /* 0x00000000001a7805 */ /* 0x001fe4000001ff00 */
[----:B------:R-:W-:Y:S01]  /*2500*/  CS2R R36, SRZ ;  /* 0x0000000000247805 */ /* 0x000fe2000001ff00 */
[----:B------:R-:W-:Y:S06]  /*2510*/  @!P1 BRA `(.L_x_10415) ;  /* 0x00000000008c9947 */ /* 0x000fec0003800000 */
[----:B------:R-:W-:Y:S01]  /*2520*/  SHF.R.U32.HI R25, RZ, 0x3, R0 ;  /* 0x00000003ff197819 */ /* 0x000fe20000011600 */
[----:B------:R-:W-:Y:S01]  /*2530*/  IMAD.WIDE.U32 R38, R9, R32, RZ ;  /* 0x0000002009267225 */ /* 0x000fe200078e00ff */
[C---:B------:R-:W-:Y:S01]  /*2540*/  SHF.L.U64.HI R41, R32.reuse, 0x3, R33 ;  /* 0x0000000320297819 */ /* 0x040fe20000010221 */
[----:B------:R-:W-:Y:S01]  /*2550*/  ULDC.64 UR4, c[0x0][0x210] ;  /* 0x0000840000047ab9 */ /* 0x000fe20000000a00 */
[----:B------:R-:W-:Y:S01]  /*2560*/  LOP3.LUT R25, R25, 0x1c, RZ, 0xc0, !PT ;  /* 0x0000001c19197812 */ /* 0x000fe200078ec0ff */
[----:B------:R-:W-:Y:S02]  /*2570*/  IMAD.SHL.U32 R51, R32, 0x8, RZ ;  /* 0x0000000820337824 */ /* 0x000fe400078e00ff */
[----:B------:R-:W-:Y:S01]  /*2580*/  IMAD R37, R9, R33, R39 ;  /* 0x0000002109257224 */ /* 0x000fe200078e0227 */
[----:B------:R-:W-:Y:S02]  /*2590*/  IADD3 R25, R0, 0x1e, -R25 ;  /* 0x0000001e00197810 */ /* 0x000fe40007ffe819 */
[----:B------:R-:W-:-:S02]  /*25a0*/  LEA R39, P3, R38, R51, 0x1 ;  /* 0x0000003326277211 */ /* 0x000fc400078608ff */
[----:B------:R-:W-:Y:S02]  /*25b0*/  LOP3.LUT R26, R25, 0x1f, RZ, 0xc0, !PT ;  /* 0x0000001f191a7812 */ /* 0x000fe400078ec0ff */
[----:B------:R-:W-:Y:S01]  /*25c0*/  LEA.HI.X R25, R38, R41, R37, 0x1, P3 ;  /* 0x0000002926197211 */ /* 0x000fe200018f0c25 */
[----:B------:R-:W-:Y:S01]  /*25d0*/  IMAD R37, R33, 0xa, RZ ;  /* 0x0000000a21257824 */ /* 0x000fe200078e02ff */
[C---:B------:R-:W-:Y:S02]  /*25e0*/  IADD3 R40, P0, R26.reuse, R21, RZ ;  /* 0x000000151a287210 */ /* 0x040fe40007f1e0ff */
[----:B------:R-:W-:-:S03]  /*25f0*/  IADD3 R38, P3, R26, R39, RZ ;  /* 0x000000271a267210 */ /* 0x000fc60007f7e0ff */
[----:B------:R-:W-:Y:S02]  /*2600*/  IMAD.X R41, RZ, RZ, R24, P0 ;  /* 0x000000ffff297224 */ /* 0x000fe400000e0618 */
[----:B------:R-:W-:Y:S02]  /*2610*/  IMAD.X R39, RZ, RZ, R25, P3 ;  /* 0x000000ffff277224 */ /* 0x000fe400018e0619 */
[----:B------:R-:W-:Y:S02]  /*2620*/  IMAD R25, R33, 0x5, RZ ;  /* 0x0000000521197824 */ /* 0x000fe400078e02ff */
[----:B------:R-:W-:-:S04]  /*2630*/  IMAD.WIDE.U32 R40, R32, 0x5, R40 ;  /* 0x0000000520287825 */ /* 0x000fc800078e0028 */
[----:B------:R-:W-:Y:S01]  /*2640*/  IMAD.WIDE.U32 R38, R32, 0xa, R38 ;  /* 0x0000000a20267825 */ /* 0x000fe200078e0026 */
[----:B------:R-:W-:-:S03]  /*2650*/  LEA R54, P0, R40, UR4, 0x2 ;  /* 0x0000000428367c11 */ /* 0x000fc6000f8010ff */
[----:B------:R-:W-:Y:S01]  /*2660*/  IMAD.IADD R41, R25, 0x1, R41 ;  /* 0x0000000119297824 */ /* 0x000fe200078e0229 */
[----:B------:R-:W-:Y:S02]  /*2670*/  IADD3 R37, R37, R39, RZ ;  /* 0x0000002725257210 */ /* 0x000fe40007ffe0ff */
[-C--:B------:R-:W-:Y:S02]  /*2680*/  IADD3 R39, P4, R5, R38.reuse, RZ ;  /* 0x0000002605277210 */ /* 0x080fe40007f9e0ff */
[C---:B------:R-:W-:Y:S02]  /*2690*/  LEA R25, P3, R7.reuse, R38, 0x5 ;  /* 0x0000002607197211 */ /* 0x040fe400078628ff */
[----:B------:R-:W-:Y:S01]  /*26a0*/  LEA.HI.X R55, R40, UR5, R41, 0x2, P0 ;  /* 0x0000000528377c11 */ /* 0x000fe200080f1429 */
[----:B------:R-:W-:Y:S01]  /*26b0*/  ULDC.64 UR4, c[0x0][0x218] ;  /* 0x0000860000047ab9 */ /* 0x000fe20000000a00 */
[----:B------:R-:W-:Y:S01]  /*26c0*/  LEA.HI.X R58, R7, R37, R6, 0x5, P3 ;  /* 0x00000025073a7211 */ /* 0x000fe200018f2c06 */
        /* <DEDUP_REMOVED lines=8> */
.L_x_10415:
[----:B------:R-:W-:Y:S05]  /*2750*/  BSYNC B0 ;  /* 0x0000000000007941 */ /* 0x000fea0003800000 */
.L_x_10414:
[----:B------:R-:W-:Y:S01]  /*2760*/  BSSY B0, `(.L_x_10416) ;  /* 0x0000026000007945 */ /* 0x000fe20003800000 */
[----:B0-----:R-:W-:-:S03]  /*2770*/  IMAD.MOV.U32 R38, RZ, RZ, RZ ;  /* 0x000000ffff267224 */ /* 0x001fc600078e00ff */
[----:B------:R-:W-:Y:S05]  /*2780*/  @!P1 BRA `(.L_x_10417) ;  /* 0x00000000008c9947 */ /* 0x000fea0003800000 */
[----:B------:R-:W-:Y:S01]  /*2790*/  SHF.R.U32.HI R27, RZ, 0x3, R0 ;  /* 0x00000003ff1b7819 */ /* 0x000fe20000011600 */
[----:B------:R-:W-:Y:S01]  /*27a0*/  IMAD.WIDE.U32 R38, R9, R32, RZ ;  /* 0x0000002009267225 */ /* 0x000fe200078e00ff */
[C---:B------:R-:W-:Y:S01]  /*27b0*/  SHF.L.U64.HI R36, R32.reuse, 0x3, R33 ;  /* 0x0000000320247819 */ /* 0x040fe20000010221 */
[----:B------:R-:W-:Y:S01]  /*27c0*/  ULDC.64 UR4, c[0x0][0x210] ;  /* 0x0000840000047ab9 */ /* 0x000fe20000000a00 */
[----:B------:R-:W-:Y:S01]  /*27d0*/  LOP3.LUT R27, R27, 0x1c, RZ, 0xc0, !PT ;  /* 0x0000001c1b1b7812 */ /* 0x000fe200078ec0ff */
[----:B------:R-:W-:Y:S02]  /*27e0*/  IMAD.SHL.U32 R41, R32, 0x8, RZ ;  /* 0x0000000820297824 */ /* 0x000fe400078e00ff */
[----:B------:R-:W-:Y:S01]  /*27f0*/  IMAD R39, R9, R33, R39 ;  /* 0x0000002109277224 */ /* 0x000fe200078e0227 */
[----:B------:R-:W-:Y:S01]  /*2800*/  IADD3 R27, R0, 0x1e, -R27 ;  /* 0x0000001e001b7810 */ /* 0x000fe20007ffe81b */
[----:B------:R-:W-:Y:S01]  /*2810*/  IMAD R51, R33, 0xc, RZ ;  /* 0x0000000c21337824 */ /* 0x000fe200078e02ff */
[----:B------:R-:W-:-:S02]  /*2820*/  LEA R41, P3, R38, R41, 0x1 ;  /* 0x0000002926297211 */ /* 0x000fc400078608ff */
[----:B------:R-:W-:Y:S02]  /*2830*/  LOP3.LUT R40, R27, 0x1f, RZ, 0xc0, !PT ;  /* 0x0000001f1b287812 */ /* 0x000fe400078ec0ff */
[----:B------:R-:W-:Y:S02]  /*2840*/  LEA.HI.X R39, R38, R36, R39, 0x1, P3 ;  /* 0x0000002426277211 */ /* 0x000fe400018f0c27 */
        /* <DEDUP_REMOVED lines=9> */
[-C--:B------:R-:W-:Y:S01]  /*28e0*/  LEA R27, P3, R7, R40.reuse, 0x5 ;  /* 0x00000028071b7211 */ /* 0x080fe200078628ff */
[----:B------:R-:W-:Y:S01]  /*28f0*/  IMAD.IADD R51, R51, 0x1, R41 ;  /* 0x0000000133337824 */ /* 0x000fe200078e0229 */
[----:B------:R-:W-:Y:S02]  /*2900*/  IADD3 R41, P4, R5, R40, RZ ;  /* 0x0000002805297210 */ /* 0x000fe40007f9e0ff */
        /* <DEDUP_REMOVED lines=11> */
.L_x_10417:
[----:B------:R-:W-:Y:S05]  /*29c0*/  BSYNC B0 ;  /* 0x0000000000007941 */ /* 0x000fea0003800000 */
.L_x_10416:
[----:B------:R-:W-:Y:S01]  /*29d0*/  BSSY B0, `(.L_x_10418) ;  /* 0x0000027000007945 */ /* 0x000fe20003800000 */
[----:B0-----:R-:W-:Y:S01]  /*29e0*/  HFMA2.MMA R39, -RZ, RZ, 0, 0 ;  /* 0x00000000ff277435 */ /* 0x001fe200000001ff */
[----:B------:R-:W-:Y:S02]  /*29f0*/  CS2R R40, SRZ ;  /* 0x0000000000287805 */ /* 0x000fe4000001ff00 */
[----:B------:R-:W-:Y:S08]  /*2a00*/  @!P1 BRA `(.L_x_10419) ;  /* 0x00000000008c9947 */ /* 0x000ff00003800000 */
[----:B------:R-:W-:Y:S01]  /*2a10*/  SHF.R.U32.HI R39, RZ, 0x3, R0 ;  /* 0x00000003ff277819 */ /* 0x000fe20000011600 */
[----:B------:R-:W-:Y:S01]  /*2a20*/  IMAD.WIDE.U32 R40, R9, R32, RZ ;  /* 0x0000002009287225 */ /* 0x000fe200078e00ff */
[----:B------:R-:W-:Y:S02]  /*2a30*/  ULDC.64 UR4, c[0x0][0x210] ;  /* 0x0000840000047ab9 */ /* 0x000fe40000000a00 */
[----:B------:R-:W-:Y:S01]  /*2a40*/  LOP3.LUT R39, R39, 0x1c, RZ, 0xc0, !PT ;  /* 0x0000001c27277812 */ /* 0x000fe200078ec0ff */
[----:B------:R-:W-:Y:S02]  /*2a50*/  IMAD.SHL.U32 R51, R32, 0x8, RZ ;  /* 0x0000000820337824 */ /* 0x000fe400078e00ff */
[----:B------:R-:W-:Y:S01]  /*2a60*/  IMAD R41, R9, R33, R41 ;  /* 0x0000002109297224 */ /* 0x000fe200078e0229 */
[----:B------:R-:W-:Y:S02]  /*2a70*/  IADD3 R39, R0, 0x1e, -R39 ;  /* 0x0000001e00277810 */ /* 0x000fe40007ffe827 */
[----:B------:R-:W-:-:S02]  /*2a80*/  LEA R53, P0, R40, R51, 0x1 ;  /* 0x0000003328357211 */ /* 0x000fc400078008ff */
[----:B------:R-:W-:Y:S02]  /*2a90*/  SHF.L.U64.HI R51, R32, 0x3, R33 ;  /* 0x0000000320337819 */ /* 0x000fe40000010221 */
[----:B------:R-:W-:Y:S01]  /*2aa0*/  LOP3.LUT R0, R39, 0x1f, RZ, 0xc0, !PT ;  /* 0x0000001f27007812 */ /* 0x000fe200078ec0ff */
[C---:B------:R-:W-:Y:S01]  /*2ab0*/  IMAD R39, R33.reuse, 0x7, RZ ;  /* 0x0000000721277824 */ /* 0x040fe200078e02ff */
[----:B------:R-:W-:Y:S01]  /*2ac0*/  LEA.HI.X R41, R40, R51, R41, 0x1, P0 ;  /* 0x0000003328297211 */ /* 0x000fe200000f0c29 */
[----:B------:R-:W-:Y:S01]  /*2ad0*/  IMAD R33, R33, 0xe, RZ ;  /* 0x0000000e21217824 */ /* 0x000fe200078e02ff */
[C---:B------:R-:W-:Y:S02]  /*2ae0*/  IADD3 R54, P0, R0.reuse, R21, RZ ;  /* 0x0000001500367210 */ /* 0x040fe40007f1e0ff */
[----:B------:R-:W-:-:S03]  /*2af0*/  IADD3 R40, P3, R0, R53, RZ ;  /* 0x0000003500287210 */ /* 0x000fc60007f7e0ff */
[----:B------:R-:W-:Y:S02]  /*2b00*/  IMAD.X R55, RZ, RZ, R24, P0 ;  /* 0x000000ffff377224 */ /* 0x000fe400000e0618 */
[----:B------:R-:W-:Y:S02]  /*2b10*/  IMAD.X R41, RZ, RZ, R41, P3 ;  /* 0x000000ffff297224 */ /* 0x000fe400018e0629 */
        /* <DEDUP_REMOVED lines=18> */
.L_x_10419:
[----:B------:R-:W-:Y:S05]  /*2c40*/  BSYNC B0 ;  /* 0x0000000000007941 */ /* 0x000fea0003800000 */
.L_x_10418:
[----:B------:R-:W-:Y:S01]  /*2c50*/  IMAD.MOV.U32 R0, RZ, RZ, 0x3bbb989d ;  /* 0x3bbb989dff007424 */ /* 0x000fe200078e00ff */
[----:B------:R-:W-:Y:S01]  /*2c60*/  BSSY B1, `(.L_x_10420) ;  /* 0x0000016000017945 */ /* 0x000fe20003800000 */
[----:B0-----:R-:W-:Y:S02]  /*2c70*/  IMAD.MOV.U32 R33, RZ, RZ, 0x437c0000 ;  /* 0x437c0000ff217424 */ /* 0x001fe400078e00ff */
        /* <DEDUP_REMOVED lines=14> */
[----:B-----5:R-:W-:Y:S05]  /*2d60*/  CALL.REL.NOINC `($__internal_221_$__cuda_sm20_rcp_rn_f32_slowpath) ;  /* 0x0000004c00c07944 */ /* 0x020fea0003c00000 */
[----:B------:R-:W-:Y:S05]  /*2d70*/  BRA `(.L_x_10422) ;  /* 0x0000000000107947 */ /* 0x000fea0003800000 */
.L_x_10421:
[----:B------:R-:W0:Y:S02]  /*2d80*/  MUFU.RCP R51, R54 ;  /* 0x0000003600337308 */ /* 0x000e240000001000 */
[----:B0-----:R-:W-:-:S04]  /*2d90*/  FFMA R0, R54, R51, -1 ;  /* 0xbf80000036007423 */ /* 0x001fc80000000033 */
[----:B------:R-:W-:-:S04]  /*2da0*/  FADD.FTZ R0, -R0, -RZ ;  /* 0x800000ff00007221 */ /* 0x000fc80000010100 */
[----:B------:R-:W-:-:S07]  /*2db0*/  FFMA R51, R51, R0, R51 ;  /* 0x0000000033337223 */ /* 0x000fce0000000033 */
.L_x_10422:
[----:B------:R-:W-:Y:S05]  /*2dc0*/  BSYNC B1 ;  /* 0x0000000000017941 */ /* 0x000fea0003800000 */
.L_x_10420:
[----:B------:R-:W-:Y:S02]  /*2dd0*/  IMAD.MOV.U32 R33, RZ, RZ, 0x3bbb989d ;  /* 0x3bbb989dff217424 */ /* 0x000fe400078e00ff */
[----:B------:R-:W-:Y:S01]  /*2de0*/  FADD R32, -R51, 1 ;  /* 0x3f80000033207421 */ /* 0x000fe20000000100 */
        /* <DEDUP_REMOVED lines=20> */
[----:B------:R-:W-:-:S07]  /*2f30*/  MOV R32, 0x2f50 ;  /* 0x00002f5000207802 */ /* 0x000fce0000000f00 */
[----:B-----5:R-:W-:Y:S05]  /*2f40*/  CALL.REL.NOINC `($__internal_221_$__cuda_sm20_rcp_rn_f32_slowpath) ;  /* 0x0000004c00487944 */ /* 0x020fea0003c00000 */
[----:B------:R-:W-:Y:S05]  /*2f50*/  BRA `(.L_x_10425) ;  /* 0x0000000000107947 */ /* 0x000fea0003800000 */
.L_x_10424:
[----:B------:R-:W0:Y:S02]  /*2f60*/  MUFU.RCP R51, R0 ;  /* 0x0000000000337308 */ /* 0x000e240000001000 */
[----:B0-----:R-:W-:-:S04]  /*2f70*/  FFMA R32, R0, R51, -1 ;  /* 0xbf80000000207423 */ /* 0x001fc80000000033 */
[----:B------:R-:W-:-:S04]  /*2f80*/  FADD.FTZ R32, -R32, -RZ ;  /* 0x800000ff20207221 */ /* 0x000fc80000010100 */
[----:B------:R-:W-:-:S07]  /*2f90*/  FFMA R51, R51, R32, R51 ;  /* 0x0000002033337223 */ /* 0x000fce0000000033 */
.L_x_10425:
[----:B------:R-:W-:Y:S05]  /*2fa0*/  BSYNC B1 ;  /* 0x0000000000017941 */ /* 0x000fea0003800000 */
.L_x_10423:
        /* <DEDUP_REMOVED lines=24> */
[----:B-----5:R-:W-:Y:S05]  /*3130*/  CALL.REL.NOINC `($__internal_221_$__cuda_sm20_rcp_rn_f32_slowpath) ;  /* 0x0000004800cc7944 */ /* 0x020fea0003c00000 */
[----:B------:R-:W-:Y:S05]  /*3140*/  BRA `(.L_x_10428) ;  /* 0x0000000000107947 */ /* 0x000fea0003800000 */
.L_x_10427:
[----:B------:R-:W0:Y:S02]  /*3150*/  MUFU.RCP R51, R54 ;  /* 0x0000003600337308 */ /* 0x000e240000001000 */
[----:B0-----:R-:W-:-:S04]  /*3160*/  FFMA R0, R54, R51, -1 ;  /* 0xbf80000036007423 */ /* 0x001fc80000000033 */
[----:B------:R-:W-:-:S04]  /*3170*/  FADD.FTZ R0, -R0, -RZ ;  /* 0x800000ff00007221 */ /* 0x000fc80000010100 */
[----:B------:R-:W-:-:S07]  /*3180*/  FFMA R51, R51, R0, R51 ;  /* 0x0000000033337223 */ /* 0x000fce0000000033 */
.L_x_10428:
[----:B------:R-:W-:Y:S05]  /*3190*/  BSYNC B1 ;  /* 0x0000000000017941 */ /* 0x000fea0003800000 */
.L_x_10426:
        /* <DEDUP_REMOVED lines=26> */
.L_x_10430:
[----:B------:R-:W0:Y:S02]  /*3340*/  MUFU.RCP R51, R54 ;  /* 0x0000003600337308 */ /* 0x000e240000001000 */
[----:B0-----:R-:W-:-:S04]  /*3350*/  FFMA R0, R54, R51, -1 ;  /* 0xbf80000036007423 */ /* 0x001fc80000000033 */
[----:B------:R-:W-:-:S04]  /*3360*/  FADD.FTZ R0, -R0, -RZ ;  /* 0x800000ff00007221 */ /* 0x000fc80000010100 */
[----:B------:R-:W-:-:S07]  /*3370*/  FFMA R51, R51, R0, R51 ;  /* 0x0000000033337223 */ /* 0x000fce0000000033 */
.L_x_10431:
[----:B------:R-:W-:Y:S05]  /*3380*/  BSYNC B1 ;  /* 0x0000000000017941 */ /* 0x000fea0003800000 */
.L_x_10429:
[C---:B------:R-:W-:Y:S01]  /*3390*/  FADD R0, -R51.reuse, 1 ;  /* 0x3f80000033007421 */ /* 0x040fe20000000100 */
[----:B------:R-:W-:Y:S01]  /*33a0*/  FMUL R54, R51, R35 ;  /* 0x0000002333367220 */ /* 0x000fe20000400000 */
[----:B------:R-:W-:Y:S01]  /*33b0*/  BSSY B0, `(.L_x_10432) ;  /* 0x000001f000007945 */ /* 0x000fe20003800000 */
[----:B------:R-:W-:Y:S01]  /*33c0*/  FMNMX R47, R47, |R52|, !PT ;  /* 0x400000342f2f7209 */ /* 0x000fe20007800000 */
[----:B------:R-:W-:Y:S01]  /*33d0*/  FMUL R0, R0, R51 ;  /* 0x0000003300007220 */ /* 0x000fe20000400000 */
[----:B------:R-:W-:-:S03]  /*33e0*/  FMUL R54, R54, R45 ;  /* 0x0000002d36367220 */ /* 0x000fc60000400000 */
[----:B------:R-:W-:Y:S01]  /*33f0*/  FFMA R0, R0, R35, R51 ;  /* 0x0000002300007223 */ /* 0x000fe20000000033 */
[----:B------:R-:W-:-:S03]  /*3400*/  FMUL R35, R50, R3 ;  /* 0x0000000332237220 */ /* 0x000fc60000400000 */
[----:B------:R-:W-:Y:S02]  /*3410*/  FMUL R0, R0, R45 ;  /* 0x0000002d00007220 */ /* 0x000fe40000400000 */
[----:B------:R-:W-:Y:S02]  /*3420*/  F2FP.SATFINITE.E4M3.F32.PACK_AB_MERGE_C R35, RZ, R35, RZ ;  /* 0x00000023ff23723e */ /* 0x000fe400048070ff */
[----:B------:R-:W-:Y:S01]  /*3430*/  FMUL R56, R0, R43 ;  /* 0x0000002b00387220 */ /* 0x000fe20000400000 */
[-C--:B------:R-:W-:Y:S01]  /*3440*/  FMUL R43, R48, R3.reuse ;  /* 0x00000003302b7220 */ /* 0x080fe20000400000 */
[-C--:B------:R-:W-:Y:S02]  /*3450*/  FMUL R0, R52, R3.reuse ;  /* 0x0000000334007220 */ /* 0x080fe40000400000 */
[----:B------:R-:W-:Y:S02]  /*3460*/  FMUL R32, R56, R3 ;  /* 0x0000000338207220 */ /* 0x000fe40000400000 */
[----:B------:R-:W-:-:S02]  /*3470*/  F2FP.SATFINITE.E4M3.F32.PACK_AB_MERGE_C R43, RZ, R43, RZ ;  /* 0x0000002bff2b723e */ /* 0x000fc400048070ff */
[----:B------:R-:W-:Y:S02]  /*3480*/  F2FP.SATFINITE.E4M3.F32.PACK_AB_MERGE_C R0, RZ, R0, RZ ;  /* 0x00000000ff00723e */ /* 0x000fe400048070ff */
[----:B------:R-:W-:Y:S01]  /*3490*/  F2FP.SATFINITE.E4M3.F32.PACK_AB_MERGE_C R45, RZ, R32, RZ ;  /* 0x00000020ff2d723e */ /* 0x000fe200048070ff */
[----:B------:R-:W-:Y:S06]  /*34a0*/  @!P2 BRA `(.L_x_10433) ;  /* 0x00000000003ca947 */ /* 0x000fec0003800000 */
[----:B------:R-:W0:Y:S01]  /*34b0*/  S2R R52, SR_TID.X ;  /* 0x0000000000347919 */ /* 0x000e220000002100 */
[----:B------:R-:W-:Y:S02]  /*34c0*/  ULDC.64 UR4, c[0x0][0x248] ;  /* 0x0000920000047ab9 */ /* 0x000fe40000000a00 */
[----:B------:R-:W-:Y:S02]  /*34d0*/  USHF.L.U32 UR10, UR4, 0x3, URZ ;  /* 0x00000003040a7899 */ /* 0x000fe4000800063f */
[----:B------:R-:W-:Y:S01]  /*34e0*/  IMAD.WIDE.U32 R32, R9, UR4, RZ ;  /* 0x0000000409207c25 */ /* 0x000fe2000f8e00ff */
[----:B------:R-:W-:-:S03]  /*34f0*/  USHF.L.U64.HI UR4, UR4, 0x3, UR5 ;  /* 0x0000000304047899 */ /* 0x000fc60008010205 */
[----:B------:R-:W-:Y:S01]  /*3500*/  IMAD R33, R9, UR5, R33 ;  /* 0x0000000509217c24 */ /* 0x000fe2000f8e0221 */
[----:B------:R-:W-:-:S04]  /*3510*/  LEA R51, P0, R32, UR10, 0x1 ;  /* 0x0000000a20337c11 */ /* 0x000fc8000f8008ff */
[----:B------:R-:W-:Y:S02]  /*3520*/  LEA.HI.X R33, R32, UR4, R33, 0x1, P0 ;  /* 0x0000000420217c11 */ /* 0x000fe400080f0c21 */
[----:B0-----:R-:W-:-:S04]  /*3530*/  SHF.R.U32.HI R49, RZ, 0x3, R52 ;  /* 0x00000003ff317819 */ /* 0x001fc80000011634 */
[----:B------:R-:W-:-:S04]  /*3540*/  LOP3.LUT R49, R49, 0x1ffffffc, RZ, 0xc0, !PT ;  /* 0x1ffffffc31317812 */ /* 0x000fc800078ec0ff */
[----:B------:R-:W-:-:S04]  /*3550*/  IADD3 R49, R52, -0x1, -R49 ;  /* 0xffffffff34317810 */ /* 0x000fc80007ffe831 */
[----:B------:R-:W-:-:S04]  /*3560*/  LOP3.LUT R52, R49, 0x1f, RZ, 0xc0, !PT ;  /* 0x0000001f31347812 */ /* 0x000fc800078ec0ff */
[----:B------:R-:W-:-:S04]  /*3570*/  IADD3 R32, P0, P3, R15, R51, R52 ;  /* 0x000000330f207210 */ /* 0x000fc80007b1e034 */
[----:B------:R-:W-:-:S05]  /*3580*/  IADD3.X R33, R14, R33, RZ, P0, P3 ;  /* 0x000000210e217210 */ /* 0x000fca00007e64ff */
[----:B------:R0:W-:Y:S04]  /*3590*/  STG.E.U8 desc[UR6][R32.64], R0 ;  /* 0x0000000020007986 */ /* 0x0001e8000c101106 */
.L_x_10433:
[----:B------:R-:W-:Y:S05]  /*35a0*/  BSYNC B0 ;  /* 0x0000000000007941 */ /* 0x000fea0003800000 */
.L_x_10432:
[----:B------:R-:W-:Y:S04]  /*35b0*/  BSSY B0, `(.L_x_10434) ;  /* 0x0000011000007945 */ /* 0x000fe80003800000 */
[----:B------:R-:W-:Y:S05]  /*35c0*/  @!P2 BRA `(.L_x_10435) ;  /* 0x00000000003ca947 */ /* 0x000fea0003800000 */
[----:B------:R-:W1:Y:S01]  /*35d0*/  S2R R49, SR_TID.X ;  /* 0x0000000000317919 */ /* 0x000e620000002100 */
[----:B0-----:R-:W0:Y:S01]  /*35e0*/  LDC.64 R32, c[0x0][0x248] ;  /* 0x00009200ff207b82 */ /* 0x001e220000000a00 */
[----:B-1----:R-:W-:-:S04]  /*35f0*/  SHF.R.U32.HI R51, RZ, 0x3, R49 ;  /* 0x00000003ff337819 */ /* 0x002fc80000011631 */
[----:B------:R-:W-:-:S04]  /*3600*/  LOP3.LUT R52, R51, 0x1ffffffc, RZ, 0xc0, !PT ;  /* 0x1ffffffc33347812 */ /* 0x000fc800078ec0ff */
[----:B------:R-:W-:Y:S02]  /*3610*/  IADD3 R52, R49, -0x1, -R52 ;  /* 0xffffffff31347810 */ /* 0x000fe40007ffe834 */
[----:B0-----:R-:W-:Y:S02]  /*3620*/  LEA R49, P0, R32, R30, 0x3 ;  /* 0x0000001e20317211 */ /* 0x001fe400078018ff */
[----:B------:R-:W-:Y:S02]  /*3630*/  LOP3.LUT R52, R52, 0x1f, RZ, 0xc0, !PT ;  /* 0x0000001f34347812 */ /* 0x000fe400078ec0ff */
[----:B------:R-:W-:Y:S02]  /*3640*/  LEA.HI.X R51, R32, R42, R33, 0x3, P0 ;  /* 0x0000002a20337211 */ /* 0x000fe400000f1c21 */
[----:B------:R-:W-:-:S04]  /*3650*/  IADD3 R49, P3, R52, R49, RZ ;  /* 0x0000003134317210 */ /* 0x000fc80007f7e0ff */
[----:B------:R-:W-:Y:S01]  /*3660*/  LEA R52, P0, R32, R49, 0x1 ;  /* 0x0000003120347211 */ /* 0x000fe200078008ff */
[----:B------:R-:W-:-:S05]  /*3670*/  IMAD.X R49, RZ, RZ, R51, P3 ;  /* 0x000000ffff317224 */ /* 0x000fca00018e0633 */
[----:B------:R-:W-:Y:S02]  /*3680*/  LEA.HI.X R33, R32, R49, R33, 0x1, P0 ;  /* 0x0000003120217211 */ /* 0x000fe400000f0c21 */
[----:B------:R-:W-:-:S04]  /*3690*/  IADD3 R32, P0, R52, R15, RZ ;  /* 0x0000000f34207210 */ /* 0x000fc80007f1e0ff */
[----:B------:R-:W-:-:S05]  /*36a0*/  IADD3.X R33, R33, R14, RZ, P0, !PT ;  /* 0x0000000e21217210 */ /* 0x000fca00007fe4ff */
[----:B------:R1:W-:Y:S04]  /*36b0*/  STG.E.U8 desc[UR6][R32.64], R35 ;  /* 0x0000002320007986 */ /* 0x0003e8000c101106 */
.L_x_10435:
[----:B------:R-:W-:Y:S05]  /*36c0*/  BSYNC B0 ;  /* 0x0000000000007941 */ /* 0x000fea0003800000 */
.L_x_10434:
[----:B------:R-:W-:Y:S04]  /*36d0*/  BSSY B0, `(.L_x_10436) ;  /* 0x0000015000007945 */ /* 0x000fe80003800000 */
[----:B------:R-:W-:Y:S05]  /*36e0*/  @!P2 BRA `(.L_x_10437) ;  /* 0x00000000004ca947 */ /* 0x000fea0003800000 */
[----:B01----:R-:W0:Y:S01]  /*36f0*/  LDC.64 R32, c[0x0][0x248] ;  /* 0x00009200ff207b82 */ /* 0x003e220000000a00 */
[----:B------:R-:W1:Y:S01]  /*3700*/  S2R R51, SR_TID.X ;  /* 0x0000000000337919 */ /* 0x000e620000002100 */
[----:B0-----:R-:W-:Y:S01]  /*3710*/  IMAD.WIDE.U32 R52, R9, R32, RZ ;  /* 0x0000002009347225 */ /* 0x001fe200078e00ff */
[----:B------:R-:W-:-:S03]  /*3720*/  SHF.L.U64.HI R55, R32, 0x3, R33 ;  /* 0x0000000320377819 */ /* 0x000fc60000010221 */
[----:B------:R-:W-:Y:S02]  /*3730*/  IMAD.SHL.U32 R49, R32, 0x8, RZ ;  /* 0x0000000820317824 */ /* 0x000fe400078e00ff */
[----:B------:R-:W-:-:S03]  /*3740*/  IMAD R53, R9, R33, R53 ;  /* 0x0000002109357224 */ /* 0x000fc600078e0235 */
[----:B------:R-:W-:-:S04]  /*3750*/  LEA R49, P0, R52, R49, 0x1 ;  /* 0x0000003134317211 */ /* 0x000fc800078008ff */
[----:B------:R-:W-:Y:S02]  /*3760*/  LEA.HI.X R53, R52, R55, R53, 0x1, P0 ;  /* 0x0000003734357211 */ /* 0x000fe400000f0c35 */
[----:B-1----:R-:W-:-:S04]  /*3770*/  SHF.R.U32.HI R52, RZ, 0x3, R51 ;  /* 0x00000003ff347819 */ /* 0x002fc80000011633 */
        /* <DEDUP_REMOVED lines=10> */
.L_x_10437:
[----:B------:R-:W-:Y:S05]  /*3820*/  BSYNC B0 ;  /* 0x0000000000007941 */ /* 0x000fea0003800000 */
.L_x_10436:
[----:B------:R-:W-:Y:S04]  /*3830*/  BSSY B0, `(.L_x_10438) ;  /* 0x0000015000007945 */ /* 0x000fe80003800000 */
[----:B------:R-:W-:Y:S05]  /*3840*/  @!P2 BRA `(.L_x_10439) ;  /* 0x00000000004ca947 */ /* 0x000fea0003800000 */
[----:B012---:R-:W0:Y:S01]  /*3850*/  LDC.64 R32, c[0x0][0x248] ;  /* 0x00009200ff207b82 */ /* 0x007e220000000a00 */
[----:B------:R-:W1:Y:S01]  /*3860*/  S2R R51, SR_TID.X ;  /* 0x0000000000337919 */ /* 0x000e620000002100 */
[----:B0-----:R-:W-:Y:S01]  /*3870*/  IMAD.WIDE.U32 R52, R9, R32, RZ ;  /* 0x0000002009347225 */ /* 0x001fe200078e00ff */
[----:B------:R-:W-:-:S03]  /*3880*/  SHF.L.U64.HI R55, R32, 0x3, R33 ;  /* 0x0000000320377819 */ /* 0x000fc60000010221 */
[----:B------:R-:W-:Y:S02]  /*3890*/  IMAD.SHL.U32 R49, R32, 0x8, RZ ;  /* 0x0000000820317824 */ /* 0x000fe400078e00ff */
[----:B------:R-:W-:Y:S02]  /*38a0*/  IMAD R53, R9, R33, R53 ;  /* 0x0000002109357224 */ /* 0x000fe400078e0235 */
[----:B------:R-:W-:Y:S01]  /*38b0*/  IMAD R33, R33, 0x6, RZ ;  /* 0x0000000621217824 */ /* 0x000fe200078e02ff */
[----:B------:R-:W-:-:S04]  /*38c0*/  LEA R49, P0, R52, R49, 0x1 ;  /* 0x0000003134317211 */ /* 0x000fc800078008ff */
[----:B------:R-:W-:Y:S02]  /*38d0*/  LEA.HI.X R53, R52, R55, R53, 0x1, P0 ;  /* 0x0000003734357211 */ /* 0x000fe400000f0c35 */
[----:B-1----:R-:W-:-:S04]  /*38e0*/  SHF.R.U32.HI R52, RZ, 0x3, R51 ;  /* 0x00000003ff347819 */ /* 0x002fc80000011633 */
        /* <DEDUP_REMOVED lines=9> */
.L_x_10439:
[----:B------:R-:W-:Y:S05]  /*3980*/  BSYNC B0 ;  /* 0x0000000000007941 */ /* 0x000fea0003800000 */
.L_x_10438:
[----:B------:R-:W4:Y:S01]  /*3990*/  S2R R49, SR_TID.X ;  /* 0x0000000000317919 */ /* 0x000f220000002100 */
[----:B------:R-:W-:Y:S01]  /*39a0*/  FMUL R51, R46, R3 ;  /* 0x000000032e337220 */ /* 0x000fe20000400000 */
[----:B------:R-:W-:Y:S01]  /*39b0*/  FMNMX R55, |R50|, R47, !PT ;  /* 0x0000002f32377209 */ /* 0x000fe20007800200 */
[----:B0123--:R-:W0:Y:S01]  /*39c0*/  LDC.64 R32, c[0x0][0x248] ;  /* 0x00009200ff207b82 */ /* 0x00fe220000000a00 */
[-C--:B------:R-:W-:Y:S01]  /*39d0*/  FMUL R52, R54, R3.reuse ;  /* 0x0000000336347220 */ /* 0x080fe20000400000 */
[----:B------:R-:W-:Y:S01]  /*39e0*/  FMUL R50, R34, R3 ;  /* 0x0000000322327220 */ /* 0x000fe20000400000 */
[----:B------:R-:W-:Y:S01]  /*39f0*/  F2FP.SATFINITE.E4M3.F32.PACK_AB_MERGE_C R51, RZ, R51, RZ ;  /* 0x00000033ff33723e */ /* 0x000fe200048070ff */
[----:B------:R-:W-:Y:S01]  /*3a00*/  IMAD.U32 R43, R43, 0x10000, RZ ;  /* 0x000100002b2b7824 */ /* 0x000fe200078e00ff */
[----:B------:R-:W-:Y:S01]  /*3a10*/  FMNMX R55, |R48|, R55, !PT ;  /* 0x0000003730377209 */ /* 0x000fe20007800200 */
[----:B------:R-:W-:Y:S01]  /*3a20*/  FMUL R57, R44, R3 ;  /* 0x000000032c397220 */ /* 0x000fe20000400000 */
[----:B------:R-:W-:Y:S01]  /*3a30*/  F2FP.SATFINITE.E4M3.F32.PACK_AB_MERGE_C R47, RZ, R52, RZ ;  /* 0x00000034ff2f723e */ /* 0x000fe200048070ff */
[----:B------:R-:W-:Y:S01]  /*3a40*/  IMAD.U32 R53, R51, 0x10000, RZ ;  /* 0x0001000033357824 */ /* 0x000fe200078e00ff */
[----:B------:R-:W-:Y:S01]  /*3a50*/  FMNMX R55, |R56|, R55, !PT ;  /* 0x0000003738377209 */ /* 0x000fe20007800200 */
[----:B------:R-:W-:Y:S01]  /*3a60*/  BSSY B0, `(.L_x_10440) ;  /* 0x0000026000007945 */ /* 0x000fe20003800000 */
[----:B------:R-:W-:-:S02]  /*3a70*/  LOP3.LUT R48, R47, 0xffff, RZ, 0xc0, !PT ;  /* 0x0000ffff2f307812 */ /* 0x000fc400078ec0ff */
[----:B------:R-:W-:Y:S02]  /*3a80*/  FMNMX R55, |R44|, R55, !PT ;  /* 0x000000372c377209 */ /* 0x000fe40007800200 */
[----:B------:R-:W-:Y:S02]  /*3a90*/  LOP3.LUT R53, R53, 0xff0000, RZ, 0xc0, !PT ;  /* 0x00ff000035357812 */ /* 0x000fe400078ec0ff */
[----:B------:R-:W-:Y:S02]  /*3aa0*/  F2FP.SATFINITE.E4M3.F32.PACK_AB_MERGE_C R50, RZ, R50, RZ ;  /* 0x00000032ff32723e */ /* 0x000fe400048070ff */
[----:B------:R-:W-:Y:S01]  /*3ab0*/  LOP3.LUT R52, R43, 0xff0000, RZ, 0xc0, !PT ;  /* 0x00ff00002b347812 */ /* 0x000fe200078ec0ff */
[----:B------:R-:W-:Y:S01]  /*3ac0*/  IMAD R48, R48, 0x1000000, R53 ;  /* 0x0100000030307824 */ /* 0x000fe200078e0235 */
[----:B------:R-:W-:Y:S01]  /*3ad0*/  LOP3.LUT R45, R45, 0xffff, RZ, 0xc0, !PT ;  /* 0x0000ffff2d2d7812 */ /* 0x000fe200078ec0ff */
[----:B------:R-:W-:Y:S01]  /*3ae0*/  IMAD.SHL.U32 R43, R50, 0x100, RZ ;  /* 0x00000100322b7824 */ /* 0x000fe200078e00ff */
[----:B------:R-:W-:Y:S01]  /*3af0*/  FMNMX R55, |R34|, R55, !PT ;  /* 0x0000003722377209 */ /* 0x000fe20007800200 */
[----:B------:R-:W-:Y:S01]  /*3b00*/  IMAD.SHL.U32 R34, R35, 0x100, RZ ;  /* 0x0000010023227824 */ /* 0x000fe200078e00ff */
[----:B------:R-:W-:Y:S01]  /*3b10*/  IADD3 R53, R11, 0x3, RZ ;  /* 0x000000030b357810 */ /* 0x000fe20007ffe0ff */
[----:B------:R-:W-:Y:S01]  /*3b20*/  IMAD R45, R45, 0x1000000, R52 ;  /* 0x010000002d2d7824 */ /* 0x000fe200078e0234 */
[----:B------:R-:W-:-:S02]  /*3b30*/  FMNMX R55, |R46|, R55, !PT ;  /* 0x000000372e377209 */ /* 0x000fc40007800200 */
[----:B----4-:R-:W-:Y:S02]  /*3b40*/  SHF.R.U32.HI R46, RZ, 0x3, R49 ;  /* 0x00000003ff2e7819 */ /* 0x010fe40000011631 */
[----:B------:R-:W-:Y:S02]  /*3b50*/  ISETP.GE.U32.AND P0, PT, R53, R10, PT ;  /* 0x0000000a3500720c */ /* 0x000fe40003f06070 */
[----:B------:R-:W-:Y:S01]  /*3b60*/  LOP3.LUT R48, R48, 0xffff, R43, 0xf8, !PT ;  /* 0x0000ffff30307812 */ /* 0x000fe200078ef82b */
[----:B0-----:R-:W-:Y:S01]  /*3b70*/  IMAD.SHL.U32 R43, R32, 0x8, RZ ;  /* 0x00000008202b7824 */ /* 0x001fe200078e00ff */
[----:B------:R-:W-:Y:S01]  /*3b80*/  LOP3.LUT R53, R45, 0xffff, R34, 0xf8, !PT ;  /* 0x0000ffff2d357812 */ /* 0x000fe200078ef822 */
[----:B------:R-:W-:Y:S01]  /*3b90*/  IMAD.WIDE.U32 R44, R9, R32, RZ ;  /* 0x00000020092c7225 */ /* 0x000fe200078e00ff */
[----:B------:R-:W-:Y:S02]  /*3ba0*/  LOP3.LUT R46, R46, 0x1ffffffc, RZ, 0xc0, !PT ;  /* 0x1ffffffc2e2e7812 */ /* 0x000fe400078ec0ff */
        /* <DEDUP_REMOVED lines=17> */
.L_x_10441:
[----:B------:R-:W-:Y:S05]  /*3cc0*/  BSYNC B0 ;  /* 0x0000000000007941 */ /* 0x000fea0003800000 */
.L_x_10440:
[----:B------:R-:W-:Y:S04]  /*3cd0*/  BSSY B0, `(.L_x_10442) ;  /* 0x0000011000007945 */ /* 0x000fe80003800000 */
[----:B------:R-:W-:Y:S05]  /*3ce0*/  @!P2 BRA `(.L_x_10443) ;  /* 0x00000000003ca947 */ /* 0x000fea0003800000 */
[----:B------:R-:W1:Y:S01]  /*3cf0*/  S2R R31, SR_TID.X ;  /* 0x00000000001f7919 */ /* 0x000e620000002100 */
[----:B0-----:R-:W0:Y:S02]  /*3d00*/  LDC.64 R34, c[0x0][0x248] ;  /* 0x00009200ff227b82 */ /* 0x001e240000000a00 */
[----:B0-----:R-:W-:-:S04]  /*3d10*/  LEA R30, P3, R34, R30, 0x3 ;  /* 0x0000001e221e7211 */ /* 0x001fc800078618ff */
        /* <DEDUP_REMOVED lines=12> */
.L_x_10443:
[----:B------:R-:W-:Y:S05]  /*3de0*/  BSYNC B0 ;  /* 0x0000000000007941 */ /* 0x000fea0003800000 */
.L_x_10442:
[----:B------:R-:W-:Y:S04]  /*3df0*/  BSSY B0, `(.L_x_10444) ;  /* 0x0000015000007945 */ /* 0x000fe80003800000 */
[----:B------:R-:W-:Y:S05]  /*3e00*/  @!P2 BRA `(.L_x_10445) ;  /* 0x00000000004ca947 */ /* 0x000fea0003800000 */
[----:B-1----:R-:W0:Y:S01]  /*3e10*/  LDC.64 R30, c[0x0][0x248] ;  /* 0x00009200ff1e7b82 */ /* 0x002e220000000a00 */
        /* <DEDUP_REMOVED lines=15> */
[----:B------:R-:W-:-:S04]  /*3f10*/  IADD3 R30, P3, R34, R17, RZ ;  /* 0x00000011221e7210 */ /* 0x000fc80007f7e0ff */
[----:B------:R-:W-:-:S05]  /*3f20*/  IADD3.X R31, R35, R18, RZ, P3, !PT ;  /* 0x00000012231f7210 */ /* 0x000fca0001ffe4ff */
[----:B------:R2:W-:Y:S04]  /*3f30*/  STG.E.U8 desc[UR6][R30.64], R51 ;  /* 0x000000331e007986 */ /* 0x0005e8000c101106 */
.L_x_10445:
[----:B------:R-:W-:Y:S05]  /*3f40*/  BSYNC B0 ;  /* 0x0000000000007941 */ /* 0x000fea0003800000 */
.L_x_10444:
[----:B------:R-:W-:Y:S01]  /*3f50*/  BSSY B0, `(.L_x_10446) ;  /* 0x000001c000007945 */ /* 0x000fe20003800000 */
[----:B0-----:R-:W-:Y:S01]  /*3f60*/  LOP3.LUT R35, R53, 0xff, R0, 0xf8, !PT ;  /* 0x000000ff35237812 */ /* 0x001fe200078ef800 */
[----:B------:R-:W-:Y:S01]  /*3f70*/  IMAD.IADD R46, R49, 0x1, -R46 ;  /* 0x00000001312e7824 */ /* 0x000fe200078e0a2e */
[----:B-1----:R-:W-:Y:S01]  /*3f80*/  LEA R50, P3, R44, R43, 0x1 ;  /* 0x0000002b2c327211 */ /* 0x002fe200078608ff */
[----:B------:R-:W-:Y:S01]  /*3f90*/  IMAD R0, R9, R33, R45 ;  /* 0x0000002109007224 */ /* 0x000fe200078e022d */
[----:B------:R-:W-:Y:S02]  /*3fa0*/  LOP3.LUT R34, R48, 0xff, R57, 0xf8, !PT ;  /* 0x000000ff30227812 */ /* 0x000fe400078ef839 */
[----:B------:R-:W-:Y:S02]  /*3fb0*/  FMNMX R42, |R54|, R55, !PT ;  /* 0x00000037362a7209 */ /* 0x000fe40007800200 */
[----:B--2---:R-:W-:Y:S01]  /*3fc0*/  SHF.L.U64.HI R51, R32, 0x3, R33 ;  /* 0x0000000320337819 */ /* 0x004fe20000010221 */
[----:B------:R-:W-:Y:S06]  /*3fd0*/  @!P2 BRA `(.L_x_10447) ;  /* 0x00000000004ca947 */ /* 0x000fec0003800000 */
[----:B------:R-:W0:Y:S01]  /*3fe0*/  S2R R52, SR_TID.X ;  /* 0x0000000000347919 */ /* 0x000e220000002100 */
[----:B------:R-:W1:Y:S02]  /*3ff0*/  LDC.64 R30, c[0x0][0x248] ;  /* 0x00009200ff1e7b82 */ /* 0x000e640000000a00 */
[----:B-1----:R-:W-:Y:S01]  /*4000*/  IMAD.SHL.U32 R53, R30, 0x8, RZ ;  /* 0x000000081e357824 */ /* 0x002fe200078e00ff */
[----:B0-----:R-:W-:-:S04]  /*4010*/  SHF.R.U32.HI R48, RZ, 0x3, R52 ;  /* 0x00000003ff307819 */ /* 0x001fc80000011634 */
[----:B------:R-:W-:Y:S01]  /*4020*/  LOP3.LUT R55, R48, 0x1ffffffc, RZ, 0xc0, !PT ;  /* 0x1ffffffc30377812 */ /* 0x000fe200078ec0ff */
[----:B------:R-:W-:-:S03]  /*4030*/  IMAD.WIDE.U32 R48, R9, R30, RZ ;  /* 0x0000001e09307225 */ /* 0x000fc600078e00ff */
[----:B------:R-:W-:Y:S01]  /*4040*/  IADD3 R55, R52, -0x1, -R55 ;  /* 0xffffffff34377810 */ /* 0x000fe20007ffe837 */
[----:B------:R-:W-:Y:S01]  /*4050*/  IMAD R9, R9, R31, R49 ;  /* 0x0000001f09097224 */ /* 0x000fe200078e0231 */
[----:B------:R-:W-:Y:S01]  /*4060*/  SHF.L.U64.HI R52, R30, 0x3, R31 ;  /* 0x000000031e347819 */ /* 0x000fe2000001021f */
[----:B------:R-:W-:Y:S01]  /*4070*/  IMAD R31, R31, 0x6, RZ ;  /* 0x000000061f1f7824 */ /* 0x000fe200078e02ff */
[C---:B------:R-:W-:Y:S02]  /*4080*/  LEA R53, P2, R48.reuse, R53, 0x1 ;  /* 0x0000003530357211 */ /* 0x040fe400078408ff */
[----:B------:R-:W-:Y:S02]  /*4090*/  LOP3.LUT R54, R55, 0x1f, RZ, 0xc0, !PT ;  /* 0x0000001f37367812 */ /* 0x000fe400078ec0ff */
[----:B------:R-:W-:Y:S02]  /*40a0*/  LEA.HI.X R9, R48, R52, R9, 0x1, P2 ;  /* 0x0000003430097211 */ /* 0x000fe400010f0c09 */
[----:B------:R-:W-:-:S05]  /*40b0*/  IADD3 R48, P2, R54, R53, RZ ;  /* 0x0000003536307210 */ /* 0x000fca0007f5e0ff */
[----:B------:R-:W-:Y:S02]  /*40c0*/  IMAD.X R49, RZ, RZ, R9, P2 ;  /* 0x000000ffff317224 */ /* 0x000fe400010e0609 */
[----:B------:R-:W-:-:S03]  /*40d0*/  IMAD.WIDE.U32 R48, R30, 0x6, R48 ;  /* 0x000000061e307825 */ /* 0x000fc600078e0030 */
[----:B------:R-:W-:-:S04]  /*40e0*/  IADD3 R30, P2, R17, R48, RZ ;  /* 0x00000030111e7210 */ /* 0x000fc80007f5e0ff */
[----:B------:R-:W-:-:S05]  /*40f0*/  IADD3.X R31, R18, R31, R49, P2, !PT ;  /* 0x0000001f121f7210 */ /* 0x000fca00017fe431 */
[----:B------:R0:W-:Y:S04]  /*4100*/  STG.E.U8 desc[UR6][R30.64], R47 ;  /* 0x0000002f1e007986 */ /* 0x0001e8000c101106 */
.L_x_10447:
[----:B------:R-:W-:Y:S05]  /*4110*/  BSYNC B0 ;  /* 0x0000000000007941 */ /* 0x000fea0003800000 */
.L_x_10446:
[----:B------:R-:W-:Y:S01]  /*4120*/  VIADD R9, R46, 0x1d ;  /* 0x0000001d2e097836 */ /* 0x000fe20000000000 */
[----:B------:R-:W-:Y:S01]  /*4130*/  LEA.HI.X R0, R44, R51, R0, 0x1, P3 ;  /* 0x000000332c007211 */ /* 0x000fe200018f0c00 */
[----:B------:R-:W-:Y:S01]  /*4140*/  VIADD R46, R46, 0x1e ;  /* 0x0000001e2e2e7836 */ /* 0x000fe20000000000 */
[----:B------:R-:W-:Y:S01]  /*4150*/  IADD3 R43, P2, R50, R43, RZ ;  /* 0x0000002b322b7210 */ /* 0x000fe20007f5e0ff */
[----:B------:R-:W-:Y:S01]  /*4160*/  BSSY B0, `(.L_x_10448) ;  /* 0x0000025000007945 */ /* 0x000fe20003800000 */
[----:B------:R-:W-:Y:S02]  /*4170*/  LOP3.LUT R9, R9, 0x1f, RZ, 0xc0, !PT ;  /* 0x0000001f09097812 */ /* 0x000fe400078ec0ff */
[----:B0-----:R-:W-:Y:S02]  /*4180*/  CS2R R30, SRZ ;  /* 0x00000000001e7805 */ /* 0x001fe4000001ff00 */
[----:B------:R-:W-:Y:S01]  /*4190*/  LEA R50, P3, R32, R21, 0x2 ;  /* 0x0000001520327211 */ /* 0x000fe200078610ff */
[----:B------:R-:W-:Y:S01]  /*41a0*/  IMAD.X R0, R0, 0x1, R51, P2 ;  /* 0x0000000100007824 */ /* 0x000fe200010e0633 */
[C---:B------:R-:W-:Y:S01]  /*41b0*/  ISETP.LT.U32.AND P0, PT, R9.reuse, R8, !P0 ;  /* 0x000000080900720c */ /* 0x040fe20004701070 */
[----:B------:R-:W-:Y:S01]  /*41c0*/  IMAD.MOV.U32 R21, RZ, RZ, RZ ;  /* 0x000000ffff157224 */ /* 0x000fe200078e00ff */
[----:B------:R-:W-:-:S02]  /*41d0*/  IADD3 R50, P4, R9, R50, RZ ;  /* 0x0000003209327210 */ /* 0x000fc40007f9e0ff */
[----:B------:R-:W-:Y:S02]  /*41e0*/  CS2R R48, SRZ ;  /* 0x0000000000307805 */ /* 0x000fe4000001ff00 */
[-C--:B------:R-:W-:Y:S01]  /*41f0*/  IADD3 R60, P5, R9, R43.reuse, RZ ;  /* 0x0000002b093c7210 */ /* 0x080fe20007fbe0ff */
[----:B------:R-:W-:Y:S01]  /*4200*/  IMAD.MOV.U32 R9, RZ, RZ, RZ ;  /* 0x000000ffff097224 */ /* 0x000fe200078e00ff */
[----:B------:R-:W-:Y:S02]  /*4210*/  LEA.HI.X R24, R32, R24, R33, 0x2, P3 ;  /* 0x0000001820187211 */ /* 0x000fe400018f1421 */
[----:B------:R-:W-:Y:S01]  /*4220*/  LOP3.LUT R46, R46, 0x1f, RZ, 0xc0, !PT ;  /* 0x0000001f2e2e7812 */ /* 0x000fe200078ec0ff */
[----:B------:R-:W-:Y:S01]  /*4230*/  IMAD.X R61, RZ, RZ, R0, P5 ;  /* 0x000000ffff3d7224 */ /* 0x000fe200028e0600 */
[----:B------:R-:W-:Y:S01]  /*4240*/  MOV R47, RZ ;  /* 0x000000ff002f7202 */ /* 0x000fe20000000f00 */
[----:B------:R-:W-:Y:S01]  /*4250*/  IMAD.X R51, RZ, RZ, R24, P4 ;  /* 0x000000ffff337224 */ /* 0x000fe200020e0618 */
[----:B------:R-:W-:Y:S01]  /*4260*/  IADD3 R56, P2, R46, R43, RZ ;  /* 0x0000002b2e387210 */ /* 0x000fe20007f5e0ff */
[----:B------:R-:W-:-:S12]  /*4270*/  @!P0 BRA `(.L_x_10449) ;  /* 0x00000000004c8947 */ /* 0x000fd80003800000 */
[C---:B------:R-:W-:Y:S01]  /*4280*/  LEA R24, P5, R32.reuse, R60, 0x3 ;  /* 0x0000003c20187211 */ /* 0x040fe200078a18ff */
[----:B------:R-:W-:Y:S01]  /*4290*/  ULDC.64 UR4, c[0x0][0x210] ;  /* 0x0000840000047ab9 */ /* 0x000fe20000000a00 */
[C---:B------:R-:W-:Y:S01]  /*42a0*/  LEA R45, P4, R32.reuse, R50, 0x2 ;  /* 0x00000032202d7211 */ /* 0x040fe200078810ff */
[----:B------:R-:W-:Y:S01]  /*42b0*/  ULDC.64 UR10, c[0x0][0x218] ;  /* 0x00008600000a7ab9 */ /* 0x000fe20000000a00 */
[--C-:B------:R-:W-:Y:S02]  /*42c0*/  LEA.HI.X R43, R32, R61, R33.reuse, 0x3, P5 ;  /* 0x0000003d202b7211 */ /* 0x100fe400028f1c21 */
[----:B------:R-:W-:Y:S02]  /*42d0*/  IADD3 R21, P5, R24, R5, RZ ;  /* 0x0000000518157210 */ /* 0x000fe40007fbe0ff */
[----:B------:R-:W-:Y:S02]  /*42e0*/  LEA R30, P3, R7, R24, 0x5 ;  /* 0x00000018071e7211 */ /* 0x000fe400078628ff */
[----:B------:R-:W-:Y:S01]  /*42f0*/  LEA.HI.X R46, R32, R51, R33, 0x2, P4 ;  /* 0x00000033202e7211 */ /* 0x000fe200020f1421 */
[----:B------:R-:W-:Y:S01]  /*4300*/  IMAD.X R24, R43, 0x1, R4, P5 ;  /* 0x000000012b187824 */ /* 0x000fe200028e0604 */
[----:B------:R-:W-:-:S02]  /*4310*/  LEA R54, P4, R45, UR4, 0x2 ;  /* 0x000000042d367c11 */ /* 0x000fc4000f8810ff */
[----:B------:R-:W-:Y:S02]  /*4320*/  LEA.HI.X R31, R7, R43, R6, 0x5, P3 ;  /* 0x0000002b071f7211 */ /* 0x000fe400018f2c06 */
[C---:B------:R-:W-:Y:S02]  /*4330*/  LEA R52, P3, R30.reuse, UR10, 0x2 ;  /* 0x0000000a1e347c11 */ /* 0x040fe4000f8610ff */
[----:B------:R-:W-:Y:S02]  /*4340*/  LEA R44, P5, R21, UR10, 0x2 ;  /* 0x0000000a152c7c11 */ /* 0x000fe4000f8a10ff */
[----:B------:R-:W-:Y:S02]  /*4350*/  LEA.HI.X R55, R45, UR5, R46, 0x2, P4 ;  /* 0x000000052d377c11 */ /* 0x000fe4000a0f142e */
[----:B------:R-:W-:Y:S02]  /*4360*/  LEA.HI.X R53, R30, UR11, R31, 0x2, P3 ;  /* 0x0000000b1e357c11 */ /* 0x000fe400098f141f */
[----:B------:R-:W-:-:S02]  /*4370*/  LEA.HI.X R45, R21, UR11, R24, 0x2, P5 ;  /* 0x0000000b152d7c11 */ /* 0x000fc4000a8f1418 */
[----:B------:R0:W5:Y:S04]  /*4380*/  LDG.E R21, desc[UR6][R54.64] ;  /* 0x0000000636157981 */ /* 0x000168000c1e1900 */
[----:B------:R0:W5:Y:S04]  /*4390*/  LDG.E R31, desc[UR6][R52.64] ;  /* 0x00000006341f7981 */ /* 0x000168000c1e1900 */
[----:B------:R0:W5:Y:S02]  /*43a0*/  LDG.E R30, desc[UR6][R44.64] ;  /* 0x000000062c1e7981 */ /* 0x000164000c1e1900 */
.L_x_10449:
[----:B------:R-:W-:Y:S05]  /*43b0*/  BSYNC B0 ;  /* 0x0000000000007941 */ /* 0x000fea0003800000 */
.L_x_10448:
[----:B------:R-:W-:Y:S04]  /*43c0*/  BSSY B0, `(.L_x_10450) ;  /* 0x0000017000007945 */ /* 0x000fe80003800000 */
[----:B------:R-:W-:Y:S05]  /*43d0*/  @!P0 BRA `(.L_x_10451) ;  /* 0x0000000000548947 */ /* 0x000fea0003800000 */
[----:B------:R-:W-:Y:S01]  /*43e0*/  IMAD R9, R33, 0x5, RZ ;  /* 0x0000000521097824 */ /* 0x000fe200078e02ff */
[----:B------:R-:W-:Y:S01]  /*43f0*/  ULDC.64 UR4, c[0x0][0x210] ;  /* 0x0000840000047ab9 */ /* 0x000fe20000000a00 */
[----:B------:R-:W-:-:S04]  /*4400*/  IMAD.WIDE.U32 R48, R32, 0x5, R50 ;  /* 0x0000000520307825 */ /* 0x000fc800078e0032 */
[----:B------:R-:W-:Y:S01]  /*4410*/  IMAD R43, R33, 0xa, RZ ;  /* 0x0000000a212b7824 */ /* 0x000fe200078e02ff */
[----:B0-----:R-:W-:Y:S01]  /*4420*/  LEA R54, P3, R48, UR4, 0x2 ;  /* 0x0000000430367c11 */ /* 0x001fe2000f8610ff */
[----:B------:R-:W-:-:S04]  /*4430*/  IMAD.WIDE.U32 R44, R32, 0xa, R60 ;  /* 0x0000000a202c7825 */ /* 0x000fc800078e003c */
        /* <DEDUP_REMOVED lines=15> */
.L_x_10451:
[----:B------:R-:W-:Y:S05]  /*4530*/  BSYNC B0 ;  /* 0x0000000000007941 */ /* 0x000fea0003800000 */
.L_x_10450:
[----:B------:R-:W-:Y:S01]  /*4540*/  BSSY B0, `(.L_x_10452) ;  /* 0x000001d000007945 */ /* 0x000fe20003800000 */
[----:B------:R-:W-:Y:S02]  /*4550*/  IMAD.MOV.U32 R46, RZ, RZ, RZ ;  /* 0x000000ffff2e7224 */ /* 0x000fe400078e00ff */
[----:B01----:R-:W-:Y:S01]  /*4560*/  IMAD.MOV.U32 R45, RZ, RZ, RZ ;  /* 0x000000ffff2d7224 */ /* 0x003fe200078e00ff */
[----:B------:R-:W-:Y:S06]  /*4570*/  @!P0 BRA `(.L_x_10453) ;  /* 0x0000000000648947 */ /* 0x000fec0003800000 */
[----:B------:R-:W-:Y:S01]  /*4580*/  MOV R52, R50 ;  /* 0x0000003200347202 */ /* 0x000fe20000000f00 */
[----:B------:R-:W-:Y:S01]  /*4590*/  IMAD.MOV.U32 R53, RZ, RZ, R51 ;  /* 0x000000ffff357224 */ /* 0x000fe200078e0033 */
[----:B------:R-:W-:Y:S01]  /*45a0*/  ULDC.64 UR4, c[0x0][0x210] ;  /* 0x0000840000047ab9 */ /* 0x000fe20000000a00 */
        /* <DEDUP_REMOVED lines=9> */
[-C--:B------:R-:W-:Y:S01]  /*4640*/  LEA R24, P3, R7, R46.reuse, 0x5 ;  /* 0x0000002e07187211 */ /* 0x080fe200078628ff */
[----:B------:R-:W-:Y:S01]  /*4650*/  ULDC.64 UR4, c[0x0][0x218] ;  /* 0x0000860000047ab9 */ /* 0x000fe20000000a00 */
[----:B------:R-:W-:Y:S01]  /*4660*/  IADD3 R46, P4, R5, R46, RZ ;  /* 0x0000002e052e7210 */ /* 0x000fe20007f9e0ff */
[----:B------:R-:W-:Y:S01]  /*4670*/  IMAD.IADD R43, R55, 0x1, R47 ;  /* 0x00000001372b7824 */ /* 0x000fe200078e022f */
[----:B------:R0:W5:Y:S04]  /*4680*/  LDG.E R45, desc[UR6][R44.64] ;  /* 0x000000062c2d7981 */ /* 0x000168000c1e1900 */
[----:B------:R-:W-:Y:S01]  /*4690*/  LEA.HI.X R47, R7, R43, R6, 0x5, P3 ;  /* 0x0000002b072f7211 */ /* 0x000fe200018f2c06 */
[----:B------:R-:W-:Y:S01]  /*46a0*/  IMAD.X R43, R43, 0x1, R4, P4 ;  /* 0x000000012b2b7824 */ /* 0x000fe200020e0604 */
[----:B------:R-:W-:-:S02]  /*46b0*/  LEA R54, P3, R24, UR4, 0x2 ;  /* 0x0000000418367c11 */ /* 0x000fc4000f8610ff */
[----:B------:R-:W-:Y:S02]  /*46c0*/  LEA R52, P4, R46, UR4, 0x2 ;  /* 0x000000042e347c11 */ /* 0x000fe4000f8810ff */
[----:B------:R-:W-:Y:S02]  /*46d0*/  LEA.HI.X R55, R24, UR5, R47, 0x2, P3 ;  /* 0x0000000518377c11 */ /* 0x000fe400098f142f */
[----:B------:R-:W-:-:S03]  /*46e0*/  LEA.HI.X R53, R46, UR5, R43, 0x2, P4 ;  /* 0x000000052e357c11 */ /* 0x000fc6000a0f142b */
[----:B------:R0:W5:Y:S04]  /*46f0*/  LDG.E R47, desc[UR6][R54.64] ;  /* 0x00000006362f7981 */ /* 0x000168000c1e1900 */
[----:B------:R0:W5:Y:S02]  /*4700*/  LDG.E R46, desc[UR6][R52.64] ;  /* 0x00000006342e7981 */ /* 0x000164000c1e1900 */
.L_x_10453:
[----:B------:R-:W-:Y:S05]  /*4710*/  BSYNC B0 ;  /* 0x0000000000007941 */ /* 0x000fea0003800000 */
.L_x_10452:
[----:B------:R-:W-:Y:S01]  /*4720*/  BSSY B0, `(.L_x_10454) ;  /* 0x000001c000007945 */ /* 0x000fe20003800000 */
[----:B------:R-:W-:Y:S01]  /*4730*/  HFMA2.MMA R24, -RZ, RZ, 0, 0 ;  /* 0x00000000ff187435 */ /* 0x000fe200000001ff */
[----:B0-----:R-:W-:Y:S02]  /*4740*/  IMAD.MOV.U32 R44, RZ, RZ, RZ ;  /* 0x000000ffff2c7224 */ /* 0x001fe400078e00ff */
[----:B------:R-:W-:Y:S01]  /*4750*/  IMAD.MOV.U32 R43, RZ, RZ, RZ ;  /* 0x000000ffff2b7224 */ /* 0x000fe200078e00ff */
[----:B------:R-:W-:Y:S07]  /*4760*/  @!P0 BRA `(.L_x_10455) ;  /* 0x00000000005c8947 */ /* 0x000fee0003800000 */
[----:B------:R-:W-:Y:S01]  /*4770*/  IMAD.MOV.U32 R52, RZ, RZ, R60 ;  /* 0x000000ffff347224 */ /* 0x000fe200078e003c */
[----:B------:R-:W-:Y:S01]  /*4780*/  ULDC.64 UR4, c[0x0][0x210] ;  /* 0x0000840000047ab9 */ /* 0x000fe20000000a00 */
[----:B------:R-:W-:Y:S01]  /*4790*/  IMAD.MOV.U32 R53, RZ, RZ, R61 ;  /* 0x000000ffff357224 */ /* 0x000fe200078e003d */
[----:B------:R-:W-:Y:S01]  /*47a0*/  ULDC.64 UR10, c[0x0][0x218] ;  /* 0x00008600000a7ab9 */ /* 0x000fe20000000a00 */
[----:B------:R-:W-:Y:S02]  /*47b0*/  IMAD R43, R33, 0xe, RZ ;  /* 0x0000000e212b7824 */ /* 0x000fe400078e02ff */
[----:B------:R-:W-:-:S04]  /*47c0*/  IMAD.WIDE.U32 R52, R32, 0xe, R52 ;  /* 0x0000000e20347825 */ /* 0x000fc800078e0034 */
[----:B------:R-:W-:Y:S01]  /*47d0*/  IMAD.IADD R43, R43, 0x1, R53 ;  /* 0x000000012b2b7824 */ /* 0x000fe200078e0235 */
[-C--:B------:R-:W-:Y:S01]  /*47e0*/  IADD3 R5, P4, R5, R52.reuse, RZ ;  /* 0x0000003405057210 */ /* 0x080fe20007f9e0ff */
[----:B------:R-:W-:Y:S01]  /*47f0*/  IMAD.WIDE.U32 R50, R32, 0x7, R50 ;  /* 0x0000000720327825 */ /* 0x000fe200078e0032 */
[----:B------:R-:W-:-:S03]  /*4800*/  LEA R24, P3, R7, R52, 0x5 ;  /* 0x0000003407187211 */ /* 0x000fc600078628ff */
[----:B------:R-:W-:Y:S01]  /*4810*/  IMAD R33, R33, 0x7, RZ ;  /* 0x0000000721217824 */ /* 0x000fe200078e02ff */
[----:B------:R-:W-:Y:S01]  /*4820*/  LEA.HI.X R7, R7, R43, R6, 0x5, P3 ;  /* 0x0000002b07077211 */ /* 0x000fe200018f2c06 */
[----:B------:R-:W-:Y:S01]  /*4830*/  IMAD.X R44, R43, 0x1, R4, P4 ;  /* 0x000000012b2c7824 */ /* 0x000fe200020e0604 */
[----:B------:R-:W-:Y:S01]  /*4840*/  LEA R32, P3, R50, UR4, 0x2 ;  /* 0x0000000432207c11 */ /* 0x000fe2000f8610ff */
[----:B------:R-:W-:Y:S01]  /*4850*/  IMAD.IADD R33, R33, 0x1, R51 ;  /* 0x0000000121217824 */ /* 0x000fe200078e0233 */
[----:B------:R-:W-:Y:S02]  /*4860*/  LEA R6, P4, R24, UR10, 0x2 ;  /* 0x0000000a18067c11 */ /* 0x000fe4000f8810ff */
[----:B------:R-:W-:Y:S02]  /*4870*/  LEA R4, P5, R5, UR10, 0x2 ;  /* 0x0000000a05047c11 */ /* 0x000fe4000f8a10ff */
[----:B------:R-:W-:Y:S02]  /*4880*/  LEA.HI.X R33, R50, UR5, R33, 0x2, P3 ;  /* 0x0000000532217c11 */ /* 0x000fe400098f1421 */
[----:B------:R-:W-:-:S02]  /*4890*/  LEA.HI.X R7, R24, UR11, R7, 0x2, P4 ;  /* 0x0000000b18077c11 */ /* 0x000fc4000a0f1407 */
[----:B------:R-:W-:Y:S01]  /*48a0*/  LEA.HI.X R5, R5, UR11, R44, 0x2, P5 ;  /* 0x0000000b05057c11 */ /* 0x000fe2000a8f142c */
[----:B------:R0:W5:Y:S04]  /*48b0*/  LDG.E R24, desc[UR6][R32.64] ;  /* 0x0000000620187981 */ /* 0x000168000c1e1900 */
[----:B------:R0:W5:Y:S04]  /*48c0*/  LDG.E R44, desc[UR6][R6.64] ;  /* 0x00000006062c7981 */ /* 0x000168000c1e1900 */
[----:B------:R0:W5:Y:S02]  /*48d0*/  LDG.E R43, desc[UR6][R4.64] ;  /* 0x00000006042b7981 */ /* 0x000164000c1e1900 */
.L_x_10455:
[----:B------:R-:W-:Y:S05]  /*48e0*/  BSYNC B0 ;  /* 0x0000000000007941 */ /* 0x000fea0003800000 */
.L_x_10454:
[----:B0-----:R-:W-:Y:S01]  /*48f0*/  IMAD.MOV.U32 R5, RZ, RZ, 0x3bbb989d ;  /* 0x3bbb989dff057424 */ /* 0x001fe200078e00ff */
[----:B------:R-:W-:Y:S01]  /*4900*/  BSSY B1, `(.L_x_10456) ;  /* 0x0000017000017945 */ /* 0x000fe20003800000 */
[----:B------:R-:W-:Y:S02]  /*4910*/  IMAD.MOV.U32 R7, RZ, RZ, 0x437c0000 ;  /* 0x437c0000ff077424 */ /* 0x000fe400078e00ff */
[----:B-----5:R-:W-:Y:S01]  /*4920*/  FFMA.SAT R4, -R20, R5, 0.5 ;  /* 0x3f00000014047423 */ /* 0x020fe20000002105 */
[----:B------:R-:W-:-:S03]  /*4930*/  IMAD.X R57, RZ, RZ, R0, P2 ;  /* 0x000000ffff397224 */ /* 0x000fc600010e0600 */
        /* <DEDUP_REMOVED lines=13> */
[----:B------:R-:W-:Y:S05]  /*4a10*/  CALL.REL.NOINC `($__internal_221_$__cuda_sm20_rcp_rn_f32_slowpath) ;  /* 0x0000003000947944 */ /* 0x000fea0003c00000 */
[----:B------:R-:W-:Y:S05]  /*4a20*/  BRA `(.L_x_10458) ;  /* 0x0000000000107947 */ /* 0x000fea0003800000 */
.L_x_10457:
[----:B------:R-:W0:Y:S02]  /*4a30*/  MUFU.RCP R51, R6 ;  /* 0x0000000600337308 */ /* 0x000e240000001000 */
[----:B0-----:R-:W-:-:S04]  /*4a40*/  FFMA R0, R6, R51, -1 ;  /* 0xbf80000006007423 */ /* 0x001fc80000000033 */
[----:B------:R-:W-:-:S04]  /*4a50*/  FADD.FTZ R0, -R0, -RZ ;  /* 0x800000ff00007221 */ /* 0x000fc80000010100 */
[----:B------:R-:W-:-:S07]  /*4a60*/  FFMA R51, R51, R0, R51 ;  /* 0x0000000033337223 */ /* 0x000fce0000000033 */
.L_x_10458:
[----:B------:R-:W-:Y:S05]  /*4a70*/  BSYNC B1 ;  /* 0x0000000000017941 */ /* 0x000fea0003800000 */
.L_x_10456:
        /* <DEDUP_REMOVED lines=24> */
[----:B------:R-:W-:Y:S05]  /*4c00*/  CALL.REL.NOINC `($__internal_221_$__cuda_sm20_rcp_rn_f32_slowpath) ;  /* 0x0000003000187944 */ /* 0x000fea0003c00000 */
[----:B------:R-:W-:Y:S05]  /*4c10*/  BRA `(.L_x_10461) ;  /* 0x0000000000107947 */ /* 0x000fea0003800000 */
.L_x_10460:
[----:B------:R-:W0:Y:S02]  /*4c20*/  MUFU.RCP R51, R32 ;  /* 0x0000002000337308 */ /* 0x000e240000001000 */
[----:B0-----:R-:W-:-:S04]  /*4c30*/  FFMA R0, R32, R51, -1 ;  /* 0xbf80000020007423 */ /* 0x001fc80000000033 */
[----:B------:R-:W-:-:S04]  /*4c40*/  FADD.FTZ R0, -R0, -RZ ;  /* 0x800000ff00007221 */ /* 0x000fc80000010100 */
[----:B------:R-:W-:-:S07]  /*4c50*/  FFMA R51, R51, R0, R51 ;  /* 0x0000000033337223 */ /* 0x000fce0000000033 */
.L_x_10461:
[----:B------:R-:W-:Y:S05]  /*4c60*/  BSYNC B1 ;  /* 0x0000000000017941 */ /* 0x000fea0003800000 */
.L_x_10459:
        /* <DEDUP_REMOVED lines=26> */
.L_x_10463:
[----:B------:R-:W0:Y:S02]  /*4e10*/  MUFU.RCP R51, R32 ;  /* 0x0000002000337308 */ /* 0x000e240000001000 */
[----:B0-----:R-:W-:-:S04]  /*4e20*/  FFMA R0, R32, R51, -1 ;  /* 0xbf80000020007423 */ /* 0x001fc80000000033 */
[----:B------:R-:W-:-:S04]  /*4e30*/  FADD.FTZ R0, -R0, -RZ ;  /* 0x800000ff00007221 */ /* 0x000fc80000010100 */
[----:B------:R-:W-:-:S07]  /*4e40*/  FFMA R51, R51, R0, R51 ;  /* 0x0000000033337223 */ /* 0x000fce0000000033 */
.L_x_10464:
[----:B------:R-:W-:Y:S05]  /*4e50*/  BSYNC B1 ;  /* 0x0000000000017941 */ /* 0x000fea0003800000 */
.L_x_10462:
        /* <DEDUP_REMOVED lines=24> */
[----:B------:R-:W-:Y:S05]  /*4fe0*/  CALL.REL.NOINC `($__internal_221_$__cuda_sm20_rcp_rn_f32_slowpath) ;  /* 0x0000002c00207944 */ /* 0x000fea0003c00000 */
[----:B------:R-:W-:Y:S01]  /*4ff0*/  MOV R0, R51 ;  /* 0x0000003300007202 */ /* 0x000fe20000000f00 */
[----:B------:R-:W-:Y:S06]  /*5000*/  BRA `(.L_x_10467) ;  /* 0x0000000000107947 */ /* 0x000fec0003800000 */
.L_x_10466:
[----:B------:R-:W0:Y:S02]  /*5010*/  MUFU.RCP R0, R23 ;  /* 0x0000001700007308 */ /* 0x000e240000001000 */
[----:B0-----:R-:W-:-:S04]  /*5020*/  FFMA R4, R23, R0, -1 ;  /* 0xbf80000017047423 */ /* 0x001fc80000000000 */
[----:B------:R-:W-:-:S04]  /*5030*/  FADD.FTZ R5, -R4, -RZ ;  /* 0x800000ff04057221 */ /* 0x000fc80000010100 */
[----:B------:R-:W-:-:S07]  /*5040*/  FFMA R0, R0, R5, R0 ;  /* 0x0000000500007223 */ /* 0x000fce0000000000 */
.L_x_10467:
[----:B------:R-:W-:Y:S05]  /*5050*/  BSYNC B1 ;  /* 0x0000000000017941 */ /* 0x000fea0003800000 */
.L_x_10465:
[----:B------:R-:W0:Y:S01]  /*5060*/  LDC.64 R4, c[0x0][0x248] ;  /* 0x00009200ff047b82 */ /* 0x000e220000000a00 */
[----:B------:R-:W-:Y:S01]  /*5070*/  FADD R7, -R0, 1 ;  /* 0x3f80000000077421 */ /* 0x000fe20000000100 */
[----:B------:R-:W-:Y:S01]  /*5080*/  IMAD.MOV.U32 R32, RZ, RZ, 0x3bbb989d ;  /* 0x3bbb989dff207424 */ /* 0x000fe200078e00ff */
[----:B------:R-:W-:Y:S01]  /*5090*/  FMNMX R27, R42, |R22|, !PT ;  /* 0x400000162a1b7209 */ /* 0x000fe20007800000 */
[----:B------:R-:W-:Y:S01]  /*50a0*/  FMUL R22, R22, R3 ;  /* 0x0000000316167220 */ /* 0x000fe20000400000 */
[----:B------:R-:W-:Y:S01]  /*50b0*/  FMUL R23, R7, R0 ;  /* 0x0000000007177220 */ /* 0x000fe20000400000 */
[----:B------:R-:W-:Y:S01]  /*50c0*/  FFMA.SAT R25, -R31, R32, 0.5 ;  /* 0x3f0000001f197423 */ /* 0x000fe20000002120 */
[----:B------:R-:W-:Y:S01]  /*50d0*/  FMUL R32, R0, R39 ;  /* 0x0000002700207220 */ /* 0x000fe20000400000 */
[----:B------:R-:W-:Y:S01]  /*50e0*/  @P1 IADD3 R50, P2, R56, R15, RZ ;  /* 0x0000000f38321210 */ /* 0x000fe20007f5e0ff */
[----:B------:R-:W-:Y:S01]  /*50f0*/  FFMA R42, R23, R39, R0 ;  /* 0x00000027172a7223 */ /* 0x000fe20000000000 */
[----:B------:R-:W-:Y:S01]  /*5100*/  F2FP.SATFINITE.E4M3.F32.PACK_AB_MERGE_C R7, RZ, R22, RZ ;  /* 0x00000016ff07723e */ /* 0x000fe200048070ff */
[----:B------:R-:W-:Y:S01]  /*5110*/  FMUL R0, R32, R41 ;  /* 0x0000002920007220 */ /* 0x000fe20000400000 */
[----:B------:R-:W-:-:S02]  /*5120*/  @P1 IMAD.MOV.U32 R22, RZ, RZ, R56 ;  /* 0x000000ffff161224 */ /* 0x000fc400078e0038 */
[----:B------:R-:W-:Y:S01]  /*5130*/  FMUL R41, R42, R41 ;  /* 0x000000292a297220 */ /* 0x000fe20000400000 */
[--C-:B------:R-:W-:Y:S02]  /*5140*/  @P1 IMAD.MOV.U32 R23, RZ, RZ, R57.reuse ;  /* 0x000000ffff171224 */ /* 0x100fe400078e0039 */
[-C--:B------:R-:W-:Y:S01]  /*5150*/  FMUL R55, R6, R3.reuse ;  /* 0x0000000306377220 */ /* 0x080fe20000400000 */
[----:B------:R-:W-:Y:S02]  /*5160*/  IMAD.MOV.U32 R52, RZ, RZ, 0x437c0000 ;  /* 0x437c0000ff347424 */ /* 0x000fe400078e00ff */
[----:B------:R-:W-:Y:S01]  /*5170*/  FMUL R42, R41, R40 ;  /* 0x00000028292a7220 */ /* 0x000fe20000400000 */
[----:B------:R-:W-:Y:S02]  /*5180*/  @P1 IMAD.X R51, R57, 0x1, R14, P2 ;  /* 0x0000000139331824 */ /* 0x000fe400010e060e */
[-C--:B------:R-:W-:Y:S01]  /*5190*/  FMUL R53, R36, R3.reuse ;  /* 0x0000000324357220 */ /* 0x080fe20000400000 */
[----:B------:R-:W-:Y:S01]  /*51a0*/  FFMA.RM R25, R25, R52, 12582913 ;  /* 0x4b40000119197423 */ /* 0x000fe20000004034 */
[----:B------:R-:W-:Y:S01]  /*51b0*/  FMUL R59, R42, R3 ;  /* 0x000000032a3b7220 */ /* 0x000fe20000400000 */
[----:B------:R-:W-:Y:S01]  /*51c0*/  F2FP.SATFINITE.E4M3.F32.PACK_AB_MERGE_C R55, RZ, R55, RZ ;  /* 0x00000037ff37723e */ /* 0x000fe200048070ff */
[----:B------:R1:W-:Y:S01]  /*51d0*/  @P1 STG.E.U8 desc[UR6][R50.64], R7 ;  /* 0x0000000732001986 */ /* 0x0003e2000c101106 */
[C---:B0-----:R-:W-:Y:S01]  /*51e0*/  @P1 IMAD.WIDE.U32 R32, R4.reuse, 0x6, R56 ;  /* 0x0000000604201825 */ /* 0x041fe200078e0038 */
[C---:B------:R-:W-:Y:S01]  /*51f0*/  @P1 LEA R40, P2, R4.reuse, R56, 0x1 ;  /* 0x0000003804281211 */ /* 0x040fe200078408ff */
[----:B------:R-:W-:Y:S01]  /*5200*/  BSSY B1, `(.L_x_10468) ;  /* 0x0000053000017945 */ /* 0x000fe20003800000 */
[----:B------:R-:W-:Y:S01]  /*5210*/  F2FP.SATFINITE.E4M3.F32.PACK_AB_MERGE_C R53, RZ, R53, RZ ;  /* 0x00000035ff35723e */ /* 0x000fe200048070ff */
[----:B------:R-:W-:Y:S01]  /*5220*/  @P1 IMAD R37, R5, 0x6, RZ ;  /* 0x0000000605251824 */ /* 0x000fe200078e02ff */
[----:B------:R-:W-:Y:S01]  /*5230*/  @P1 IADD3 R32, P3, R15, R32, RZ ;  /* 0x000000200f201210 */ /* 0x000fe20007f7e0ff */
[----:B------:R-:W-:Y:S01]  /*5240*/  @P1 IMAD.WIDE.U32 R22, R4, 0x6, R22 ;  /* 0x0000000604161825 */ /* 0x000fe200078e0016 */
[----:B------:R-:W-:-:S02]  /*5250*/  F2FP.SATFINITE.E4M3.F32.PACK_AB_MERGE_C R59, RZ, R59, RZ ;  /* 0x0000003bff3b723e */ /* 0x000fc400048070ff */
[----:B------:R-:W-:Y:S01]  /*5260*/  @P1 IADD3.X R33, R14, R37, R33, P3, !PT ;  /* 0x000000250e211210 */ /* 0x000fe20001ffe421 */
[----:B------:R-:W-:Y:S01]  /*5270*/  @P1 IMAD R39, R5, 0x6, RZ ;  /* 0x0000000605271824 */ /* 0x000fe200078e02ff */
[----:B------:R-:W-:Y:S02]  /*5280*/  FMNMX R37, |R26|, R27, !PT ;  /* 0x0000001b1a257209 */ /* 0x000fe40007800200 */
[----:B------:R-:W-:Y:S02]  /*5290*/  @P1 IADD3 R22, P4, R17, R22, RZ ;  /* 0x0000001611161210 */ /* 0x000fe40007f9e0ff */
[----:B------:R-:W-:Y:S02]  /*52a0*/  FMNMX R37, |R36|, R37, !PT ;  /* 0x0000002524257209 */ /* 0x000fe40007800200 */
[----:B------:R-:W-:Y:S01]  /*52b0*/  @P1 IADD3.X R23, R18, R39, R23, P4, !PT ;  /* 0x0000002712171210 */ /* 0x000fe200027fe417 */
[----:B------:R-:W-:Y:S01]  /*52c0*/  FMUL R39, R26, R3 ;  /* 0x000000031a277220 */ /* 0x000fe20000400000 */
[----:B------:R-:W-:-:S02]  /*52d0*/  FMNMX R37, |R42|, R37, !PT ;  /* 0x000000252a257209 */ /* 0x000fc40007800200 */
[----:B------:R-:W-:Y:S02]  /*52e0*/  @P1 IADD3 R40, P3, R40, R15, RZ ;  /* 0x0000000f28281210 */ /* 0x000fe40007f7e0ff */
[----:B------:R-:W-:Y:S02]  /*52f0*/  @P1 LEA.HI.X R27, R4, R57, R5, 0x1, P2 ;  /* 0x00000039041b1211 */ /* 0x000fe400010f0c05 */
[----:B-1----:R-:W-:Y:S01]  /*5300*/  FMNMX R51, |R6|, R37, !PT ;  /* 0x0000002506337209 */ /* 0x002fe20007800200 */
[----:B------:R-:W-:Y:S01]  /*5310*/  FADD R6, R25, -12583039 ;  /* 0xcb40007f19067421 */ /* 0x000fe20000000000 */
[----:B------:R-:W-:Y:S01]  /*5320*/  @P1 LEA R26, P2, R4, R56, 0x2 ;  /* 0x00000038041a1211 */ /* 0x000fe200078410ff */
[----:B------:R-:W-:Y:S01]  /*5330*/  @P1 IMAD.X R41, R27, 0x1, R14, P3 ;  /* 0x000000011b291824 */ /* 0x000fe200018e060e */
[----:B------:R-:W-:Y:S01]  /*5340*/  F2FP.SATFINITE.E4M3.F32.PACK_AB_MERGE_C R39, RZ, R39, RZ ;  /* 0x00000027ff27723e */ /* 0x000fe200048070ff */
[----:B------:R-:W-:Y:S01]  /*5350*/  FFMA R6, -R31, 1.4426950216293334961, -R6 ;  /* 0x3fb8aa3b1f067823 */ /* 0x000fe20000000906 */
[----:B------:R-:W-:-:S02]  /*5360*/  @P1 IADD3 R26, P3, R26, R15, RZ ;  /* 0x0000000f1a1a1210 */ /* 0x000fc40007f7e0ff */
[----:B------:R-:W-:Y:S01]  /*5370*/  @P1 LEA.HI.X R27, R4, R57, R5, 0x2, P2 ;  /* 0x00000039041b1211 */ /* 0x000fe200010f1405 */
[----:B------:R0:W-:Y:S01]  /*5380*/  @P1 STG.E.U8 desc[UR6][R40.64], R39 ;  /* 0x0000002728001986 */ /* 0x0001e2000c101106 */
[----:B------:R-:W-:Y:S02]  /*5390*/  @P1 IADD3 R36, P2, R56, R17, RZ ;  /* 0x0000001138241210 */ /* 0x000fe40007f5e0ff */
[CC--:B------:R-:W-:Y:S01]  /*53a0*/  @P1 LEA R52, P4, R4.reuse, R56.reuse, 0x2 ;  /* 0x0000003804341211 */ /* 0x0c0fe200078810ff */
[----:B------:R-:W-:Y:S01]  /*53b0*/  @P1 IMAD.X R27, R27, 0x1, R14, P3 ;  /* 0x000000011b1b1824 */ /* 0x000fe200018e060e */
[----:B------:R-:W-:Y:S01]  /*53c0*/  @P1 LEA R50, P3, R4, R56, 0x1 ;  /* 0x0000003804321211 */ /* 0x000fe200078608ff */
[----:B------:R-:W-:Y:S01]  /*53d0*/  @P1 IMAD.X R37, R57, 0x1, R18, P2 ;  /* 0x0000000139251824 */ /* 0x000fe200010e0612 */
[----:B------:R-:W-:Y:S02]  /*53e0*/  FMNMX R51, |R20|, R51, !PT ;  /* 0x0000003314337209 */ /* 0x000fe40007800200 */
[----:B------:R1:W-:Y:S02]  /*53f0*/  @P1 STG.E.U8 desc[UR6][R26.64], R53 ;  /* 0x000000351a001986 */ /* 0x0003e4000c101106 */
[C---:B------:R-:W-:Y:S01]  /*5400*/  FMNMX R51, |R38|.reuse, R51, !PT ;  /* 0x0000003326337209 */ /* 0x040fe20007800200 */
[----:B0-----:R-:W-:Y:S01]  /*5410*/  FFMA R40, -R31, 1.925963033500011079e-08, R6 ;  /* 0x32a570601f287823 */ /* 0x001fe20000000106 */
[-C--:B------:R-:W-:Y:S01]  /*5420*/  FMUL R41, R38, R3.reuse ;  /* 0x0000000326297220 */ /* 0x080fe20000400000 */
[----:B------:R0:W-:Y:S01]  /*5430*/  @P1 STG.E.U8 desc[UR6][R32.64], R59 ;  /* 0x0000003b20001986 */ /* 0x0001e2000c101106 */
[----:B------:R-:W-:Y:S01]  /*5440*/  FMUL R6, R20, R3 ;  /* 0x0000000314067220 */ /* 0x000fe20000400000 */
[----:B------:R-:W-:-:S02]  /*5450*/  SHF.L.U32 R39, R39, 0x8, RZ ;  /* 0x0000000827277819 */ /* 0x000fc400000006ff */
[----:B------:R-:W2:Y:S01]  /*5460*/  MUFU.EX2 R40, R40 ;  /* 0x0000002800287308 */ /* 0x000ea20000000800 */
[----:B------:R-:W-:Y:S01]  /*5470*/  F2FP.SATFINITE.E4M3.F32.PACK_AB_MERGE_C R41, RZ, R41, RZ ;  /* 0x00000029ff29723e */ /* 0x000fe200048070ff */
[----:B------:R3:W-:Y:S01]  /*5480*/  @P1 STG.E.U8 desc[UR6][R36.64], R55 ;  /* 0x0000003724001986 */ /* 0x0007e2000c101106 */
[----:B-1----:R-:W-:Y:S01]  /*5490*/  FMUL R26, R0, R3 ;  /* 0x00000003001a7220 */ /* 0x002fe20000400000 */
[----:B------:R-:W-:Y:S01]  /*54a0*/  @P1 LEA.HI.X R27, R4, R57, R5, 0x1, P3 ;  /* 0x00000039041b1211 */ /* 0x000fe200018f0c05 */
[----:B------:R-:W-:Y:S01]  /*54b0*/  IMAD.U32 R53, R53, 0x10000, RZ ;  /* 0x0001000035357824 */ /* 0x000fe200078e00ff */
[----:B------:R-:W-:Y:S02]  /*54c0*/  SHF.L.U32 R42, R41, 0x10, RZ ;  /* 0x00000010292a7819 */ /* 0x000fe400000006ff */
[----:B0-----:R-:W-:Y:S02]  /*54d0*/  @P1 IADD3 R32, P2, R50, R17, RZ ;  /* 0x0000001132201210 */ /* 0x001fe40007f5e0ff */
[----:B------:R-:W-:-:S02]  /*54e0*/  LOP3.LUT R42, R42, 0xff0000, RZ, 0xc0, !PT ;  /* 0x00ff00002a2a7812 */ /* 0x000fc400078ec0ff */
[----:B------:R-:W-:Y:S01]  /*54f0*/  @P1 LEA.HI.X R57, R4, R57, R5, 0x2, P4 ;  /* 0x0000003904391211 */ /* 0x000fe200020f1405 */
[--C-:B------:R-:W-:Y:S01]  /*5500*/  @P1 IMAD.X R33, R27, 0x1, R18.reuse, P2 ;  /* 0x000000011b211824 */ /* 0x100fe200010e0612 */
[----:B---3--:R-:W-:Y:S01]  /*5510*/  F2FP.SATFINITE.E4M3.F32.PACK_AB_MERGE_C R37, RZ, R26, RZ ;  /* 0x0000001aff25723e */ /* 0x008fe200048070ff */
[----:B------:R-:W-:Y:S01]  /*5520*/  IMAD.SHL.U32 R36, R25, 0x800000, RZ ;  /* 0x0080000019247824 */ /* 0x000fe200078e00ff */
[----:B------:R-:W-:Y:S02]  /*5530*/  @P1 IADD3 R26, P3, R52, R17, RZ ;  /* 0x00000011341a1210 */ /* 0x000fe40007f7e0ff */
[----:B------:R-:W-:Y:S02]  /*5540*/  LOP3.LUT R25, R37, 0xffff, RZ, 0xc0, !PT ;  /* 0x0000ffff25197812 */ /* 0x000fe400078ec0ff */
[----:B------:R-:W-:Y:S01]  /*5550*/  F2FP.SATFINITE.E4M3.F32.PACK_AB_MERGE_C R50, RZ, R6, RZ ;  /* 0x00000006ff32723e */ /* 0x000fe200048070ff */
[----:B------:R-:W-:Y:S01]  /*5560*/  @P1 IMAD.X R27, R57, 0x1, R18, P3 ;  /* 0x00000001391b1824 */ /* 0x000fe200018e0612 */
[----:B------:R-:W-:Y:S01]  /*5570*/  LOP3.LUT R6, R53, 0xff0000, RZ, 0xc0, !PT ;  /* 0x00ff000035067812 */ /* 0x000fe200078ec0ff */
[----:B------:R-:W-:-:S02]  /*5580*/  IMAD R42, R25, 0x1000000, R42 ;  /* 0x01000000192a7824 */ /* 0x000fc400078e022a */
[----:B--2---:R-:W-:Y:S01]  /*5590*/  FFMA R25, R36, R40, 1 ;  /* 0x3f80000024197423 */ /* 0x004fe20000000028 */
[----:B------:R-:W-:Y:S01]  /*55a0*/  @P1 STG.E.U8 desc[UR6][R32.64], R50 ;  /* 0x0000003220001986 */ /* 0x000fe2000c101106 */
[----:B------:R-:W-:Y:S01]  /*55b0*/  LOP3.LUT R59, R59, 0xffff, RZ, 0xc0, !PT ;  /* 0x0000ffff3b3b7812 */ /* 0x000fe200078ec0ff */
[----:B------:R-:W-:Y:S01]  /*55c0*/  IMAD.SHL.U32 R57, R50, 0x100, RZ ;  /* 0x0000010032397824 */ /* 0x000fe200078e00ff */
[----:B------:R-:W-:Y:S01]  /*55d0*/  FMNMX R20, |R0|, R51, !PT ;  /* 0x0000003300147209 */ /* 0x000fe20007800200 */
[----:B------:R-:W-:Y:S01]  /*55e0*/  VIADD R36, R25, 0x1800000 ;  /* 0x0180000019247836 */ /* 0x000fe20000000000 */
[----:B------:R0:W-:Y:S01]  /*55f0*/  @P1 STG.E.U8 desc[UR6][R26.64], R41 ;  /* 0x000000291a001986 */ /* 0x0001e2000c101106 */
[----:B------:R-:W-:Y:S01]  /*5600*/  IMAD R6, R59, 0x1000000, R6 ;  /* 0x010000003b067824 */ /* 0x000fe200078e0206 */
[----:B------:R-:W-:Y:S02]  /*5610*/  LOP3.LUT R42, R42, 0xffff, R57, 0xf8, !PT ;  /* 0x0000ffff2a2a7812 */ /* 0x000fe400078ef839 */
[----:B------:R-:W-:Y:S01]  /*5620*/  LOP3.LUT R36, R36, 0x7f800000, RZ, 0xc0, !PT ;  /* 0x7f80000024247812 */ /* 0x000fe200078ec0ff */
[----:B------:R1:W-:Y:S03]  /*5630*/  @P1 STG.E.U8 desc[UR6][R22.64], R37 ;  /* 0x0000002516001986 */ /* 0x0003e6000c101106 */
[----:B------:R-:W-:-:S02]  /*5640*/  ISETP.GT.U32.AND P1, PT, R36, 0x1ffffff, PT ;  /* 0x01ffffff2400780c */ /* 0x000fc40003f24070 */
[----:B0-----:R-:W-:Y:S02]  /*5650*/  LOP3.LUT R26, R6, 0xffff, R39, 0xf8, !PT ;  /* 0x0000ffff061a7812 */ /* 0x001fe400078ef827 */
[----:B------:R-:W-:Y:S02]  /*5660*/  LOP3.LUT R6, R42, 0xff, R55, 0xf8, !PT ;  /* 0x000000ff2a067812 */ /* 0x000fe400078ef837 */
[----:B------:R-:W-:Y:S02]  /*5670*/  LOP3.LUT R7, R26, 0xff, R7, 0xf8, !PT ;  /* 0x000000ff1a077812 */ /* 0x000fe400078ef807 */
[----:B-1----:R-:W-:-:S04]  /*5680*/  LEA R22, P2, R4, R60, 0x3 ;  /* 0x0000003c04167211 */ /* 0x002fc800078418ff */
[----:B------:R-:W-:Y:S01]  /*5690*/  LEA.HI.X R23, R4, R61, R5, 0x3, P2 ;  /* 0x0000003d04177211 */ /* 0x000fe200010f1c05 */
[----:B------:R-:W-:Y:S08]  /*56a0*/  @P1 BRA `(.L_x_10469) ;  /* 0x0000000000101947 */ /* 0x000ff00003800000 */
[----:B------:R-:W-:Y:S01]  /*56b0*/  IMAD.MOV.U32 R0, RZ, RZ, R25 ;  /* 0x000000ffff007224 */ /* 0x000fe200078e0019 */
[----:B------:R-:W-:-:S07]  /*56c0*/  MOV R32, 0x56e0 ;  /* 0x000056e000207802 */ /* 0x000fce0000000f00 */
[----:B------:R-:W-:Y:S05]  /*56d0*/  CALL.REL.NOINC `($__internal_221_$__cuda_sm20_rcp_rn_f32_slowpath) ;  /* 0x0000002400647944 */ /* 0x000fea0003c00000 */
[----:B------:R-:W-:Y:S05]  /*56e0*/  BRA `(.L_x_10470) ;  /* 0x0000000000107947 */ /* 0x000fea0003800000 */
.L_x_10469:
[----:B------:R-:W0:Y:S02]  /*56f0*/  MUFU.RCP R0, R25 ;  /* 0x0000001900007308 */ /* 0x000e240000001000 */
[----:B0-----:R-:W-:-:S04]  /*5700*/  FFMA R4, R25, R0, -1 ;  /* 0xbf80000019047423 */ /* 0x001fc80000000000 */
[----:B------:R-:W-:-:S04]  /*5710*/  FADD.FTZ R51, -R4, -RZ ;  /* 0x800000ff04337221 */ /* 0x000fc80000010100 */
[----:B------:R-:W-:-:S07]  /*5720*/  FFMA R51, R0, R51, R0 ;  /* 0x0000003300337223 */ /* 0x000fce0000000000 */
.L_x_10470:
[----:B------:R-:W-:Y:S05]  /*5730*/  BSYNC B1 ;  /* 0x0000000000017941 */ /* 0x000fea0003800000 */
.L_x_10468:
        /* <DEDUP_REMOVED lines=17> */
[----:B------:R-:W-:Y:S01]  /*5850*/  FMUL R4, R51, R31 ;  /* 0x0000001f33047220 */ /* 0x000fe20000400000 */
[----:B------:R-:W-:-:S03]  /*5860*/  FMUL R5, R0, R21 ;  /* 0x0000001500057220 */ /* 0x000fc60000400000 */
[----:B------:R-:W-:Y:S01]  /*5870*/  FMUL R4, R4, R21 ;  /* 0x0000001504047220 */ /* 0x000fe20000400000 */
[----:B------:R-:W-:-:S07]  /*5880*/  FMUL R30, R5, R30 ;  /* 0x0000001e051e7220 */ /* 0x000fce0000400000 */
[----:B------:R-:W-:Y:S05]  /*5890*/  @P1 BRA `(.L_x_10472) ;  /* 0x0000000000101947 */ /* 0x000fea0003800000 */
[----:B------:R-:W-:Y:S01]  /*58a0*/  IMAD.MOV.U32 R0, RZ, RZ, R26 ;  /* 0x000000ffff007224 */ /* 0x000fe200078e001a */
[----:B------:R-:W-:-:S07]  /*58b0*/  MOV R32, 0x58d0 ;  /* 0x000058d000207802 */ /* 0x000fce0000000f00 */
[----:B------:R-:W-:Y:S05]  /*58c0*/  CALL.REL.NOINC `($__internal_221_$__cuda_sm20_rcp_rn_f32_slowpath) ;  /* 0x0000002000e87944 */ /* 0x000fea0003c00000 */
[----:B------:R-:W-:Y:S05]  /*58d0*/  BRA `(.L_x_10473) ;  /* 0x0000000000107947 */ /* 0x000fea0003800000 */
.L_x_10472:
[----:B------:R-:W0:Y:S02]  /*58e0*/  MUFU.RCP R51, R26 ;  /* 0x0000001a00337308 */ /* 0x000e240000001000 */
[----:B0-----:R-:W-:-:S04]  /*58f0*/  FFMA R0, R26, R51, -1 ;  /* 0xbf8000001a007423 */ /* 0x001fc80000000033 */
[----:B------:R-:W-:-:S04]  /*5900*/  FADD.FTZ R0, -R0, -RZ ;  /* 0x800000ff00007221 */ /* 0x000fc80000010100 */
[----:B------:R-:W-:-:S07]  /*5910*/  FFMA R51, R51, R0, R51 ;  /* 0x0000000033337223 */ /* 0x000fce0000000033 */
.L_x_10473:
[----:B------:R-:W-:Y:S05]  /*5920*/  BSYNC B1 ;  /* 0x0000000000017941 */ /* 0x000fea0003800000 */
.L_x_10471:
        /* <DEDUP_REMOVED lines=25> */
[----:B------:R-:W-:Y:S05]  /*5ac0*/  BRA `(.L_x_10476) ;  /* 0x0000000000107947 */ /* 0x000fea0003800000 */
.L_x_10475:
[----:B------:R-:W0:Y:S02]  /*5ad0*/  MUFU.RCP R51, R32 ;  /* 0x0000002000337308 */ /* 0x000e240000001000 */
[----:B0-----:R-:W-:-:S04]  /*5ae0*/  FFMA R0, R32, R51, -1 ;  /* 0xbf80000020007423 */ /* 0x001fc80000000033 */
[----:B------:R-:W-:-:S04]  /*5af0*/  FADD.FTZ R0, -R0, -RZ ;  /* 0x800000ff00007221 */ /* 0x000fc80000010100 */
[----:B------:R-:W-:-:S07]  /*5b00*/  FFMA R51, R51, R0, R51 ;  /* 0x0000000033337223 */ /* 0x000fce0000000033 */
.L_x_10476:
[----:B------:R-:W-:Y:S05]  /*5b10*/  BSYNC B1 ;  /* 0x0000000000017941 */ /* 0x000fea0003800000 */
.L_x_10474:
        /* <DEDUP_REMOVED lines=26> */
.L_x_10478:
[----:B------:R-:W0:Y:S02]  /*5cc0*/  MUFU.RCP R51, R32 ;  /* 0x0000002000337308 */ /* 0x000e240000001000 */
[----:B0-----:R-:W-:-:S04]  /*5cd0*/  FFMA R0, R32, R51, -1 ;  /* 0xbf80000020007423 */ /* 0x001fc80000000033 */
[----:B------:R-:W-:-:S04]  /*5ce0*/  FADD.FTZ R0, -R0, -RZ ;  /* 0x800000ff00007221 */ /* 0x000fc80000010100 */
[----:B------:R-:W-:-:S07]  /*5cf0*/  FFMA R51, R51, R0, R51 ;  /* 0x0000000033337223 */ /* 0x000fce0000000033 */
.L_x_10479:
[----:B------:R-:W-:Y:S05]  /*5d00*/  BSYNC B1 ;  /* 0x0000000000017941 */ /* 0x000fea0003800000 */
.L_x_10477:
[----:B------:R-:W0:Y:S01]  /*5d10*/  S2R R40, SR_TID.X ;  /* 0x0000000000287919 */ /* 0x000e220000002100 */
[C---:B------:R-:W-:Y:S01]  /*5d20*/  FADD R0, -R51.reuse, 1 ;  /* 0x3f80000033007421 */ /* 0x040fe20000000100 */
[----:B------:R-:W-:Y:S01]  /*5d30*/  FMUL R5, R51, R44 ;  /* 0x0000002c33057220 */ /* 0x000fe20000400000 */
[----:B------:R-:W-:Y:S01]  /*5d40*/  FMNMX R9, R20, |R30|, !PT ;  /* 0x4000001e14097209 */ /* 0x000fe20007800000 */
[----:B------:R-:W-:Y:S01]  /*5d50*/  FMUL R31, R30, R3 ;  /* 0x000000031e1f7220 */ /* 0x000fe20000400000 */
[----:B------:R-:W-:Y:S01]  /*5d60*/  FMUL R0, R0, R51 ;  /* 0x0000003300007220 */ /* 0x000fe20000400000 */
[----:B------:R-:W1:Y:S01]  /*5d70*/  S2UR UR5, SR_CgaCtaId ;  /* 0x00000000000579c3 */ /* 0x000e620000008800 */
[C---:B------:R-:W-:Y:S01]  /*5d80*/  FMNMX R9, |R26|.reuse, R9, !PT ;  /* 0x000000091a097209 */ /* 0x040fe20007800200 */
[----:B------:R-:W-:Y:S01]  /*5d90*/  FMUL R47, R26, R3 ;  /* 0x000000031a2f7220 */ /* 0x000fe20000400000 */
[----:B------:R-:W-:Y:S01]  /*5da0*/  FFMA R51, R0, R44, R51 ;  /* 0x0000002c00337223 */ /* 0x000fe20000000033 */
[-C--:B------:R-:W-:Y:S01]  /*5db0*/  FMUL R0, R5, R24.reuse ;  /* 0x0000001805007220 */ /* 0x080fe20000400000 */
[----:B------:R-:W-:Y:S01]  /*5dc0*/  @P0 IADD3 R32, P1, R22, R15, RZ ;  /* 0x0000000f16200210 */ /* 0x000fe20007f3e0ff */
[----:B------:R-:W-:Y:S01]  /*5dd0*/  UMOV UR4, 0x400 ;  /* 0x0000040000047882 */ /* 0x000fe20000000000 */
[----:B------:R-:W-:Y:S01]  /*5de0*/  FMUL R24, R51, R24 ;  /* 0x0000001833187220 */ /* 0x000fe20000400000 */
[----:B------:R-:W2:Y:S01]  /*5df0*/  @P0 LDC.64 R26, c[0x0][0x248] ;  /* 0x00009200ff1a0b82 */ /* 0x000ea20000000a00 */
[----:B------:R-:W-:Y:S01]  /*5e00*/  FMNMX R41, |R46|, R9, !PT ;  /* 0x000000092e297209 */ /* 0x000fe20007800200 */
[----:B------:R-:W-:-:S02]  /*5e10*/  @P0 IMAD.X R33, R23, 0x1, R14, P1 ;  /* 0x0000000117210824 */ /* 0x000fc400008e060e */
[----:B------:R-:W-:Y:S01]  /*5e20*/  FMUL R30, R24, R43 ;  /* 0x0000002b181e7220 */ /* 0x000fe20000400000 */
[----:B------:R-:W-:Y:S01]  /*5e30*/  FMUL R43, R46, R3 ;  /* 0x000000032e2b7220 */ /* 0x000fe20000400000 */
[----:B------:R-:W-:Y:S01]  /*5e40*/  F2FP.SATFINITE.E4M3.F32.PACK_AB_MERGE_C R31, RZ, R31, RZ ;  /* 0x0000001fff1f723e */ /* 0x000fe200048070ff */
[----:B------:R-:W-:Y:S01]  /*5e50*/  UIADD3 UR4, UR4, 0x20, URZ ;  /* 0x0000002004047890 */ /* 0x000fe2000fffe03f */
[C---:B------:R-:W-:Y:S01]  /*5e60*/  FMUL R45, R30.reuse, R3 ;  /* 0x000000031e2d7220 */ /* 0x040fe20000400000 */
[----:B------:R-:W3:Y:S01]  /*5e70*/  @P0 LDC.64 R24, c[0x0][0x248] ;  /* 0x00009200ff180b82 */ /* 0x000ee20000000a00 */
[----:B------:R-:W-:Y:S01]  /*5e80*/  F2FP.SATFINITE.E4M3.F32.PACK_AB_MERGE_C R43, RZ, R43, RZ ;  /* 0x0000002bff2b723e */ /* 0x000fe200048070ff */
[----:B------:R4:W-:Y:S01]  /*5e90*/  @P0 STG.E.U8 desc[UR6][R32.64], R31 ;  /* 0x0000001f20000986 */ /* 0x0009e2000c101106 */
[----:B------:R-:W-:Y:S01]  /*5ea0*/  FMNMX R41, |R30|, R41, !PT ;  /* 0x000000291e297209 */ /* 0x000fe20007800200 */
[----:B------:R-:W-:Y:S01]  /*5eb0*/  BSSY B0, `(.L_x_10480) ;  /* 0x00000c7000007945 */ /* 0x000fe20003800000 */
[----:B------:R-:W-:Y:S01]  /*5ec0*/  F2FP.SATFINITE.E4M3.F32.PACK_AB_MERGE_C R45, RZ, R45, RZ ;  /* 0x0000002dff2d723e */ /* 0x000fe200048070ff */
[----:B------:R-:W-:Y:S01]  /*5ed0*/  IMAD.U32 R30, R43, 0x10000, RZ ;  /* 0x000100002b1e7824 */ /* 0x000fe200078e00ff */
[----:B------:R-:W-:Y:S01]  /*5ee0*/  F2FP.SATFINITE.E4M3.F32.PACK_AB_MERGE_C R47, RZ, R47, RZ ;  /* 0x0000002fff2f723e */ /* 0x000fe200048070ff */
[----:B------:R-:W5:Y:S01]  /*5ef0*/  @P0 LDC.64 R20, c[0x0][0x248] ;  /* 0x00009200ff140b82 */ /* 0x000f620000000a00 */
[----:B-1----:R-:W-:Y:S01]  /*5f00*/  ULEA UR4, UR5, UR4, 0x18 ;  /* 0x0000000405047291 */ /* 0x002fe2000f8ec03f */
[----:B0-----:R-:W-:-:S02]  /*5f10*/  SHF.R.U32.HI R37, RZ, 0x3, R40 ;  /* 0x00000003ff257819 */ /* 0x001fc40000011628 */
[----:B------:R-:W-:Y:S02]  /*5f20*/  FMNMX R41, |R4|, R41, !PT ;  /* 0x0000002904297209 */ /* 0x000fe40007800200 */
[----:B------:R-:W-:Y:S02]  /*5f30*/  LOP3.LUT R37, R37, 0x1ffffffc, RZ, 0xc0, !PT ;  /* 0x1ffffffc25257812 */ /* 0x000fe400078ec0ff */
[----:B----4-:R-:W-:Y:S02]  /*5f40*/  LOP3.LUT R33, R30, 0xff0000, RZ, 0xc0, !PT ;  /* 0x00ff00001e217812 */ /* 0x010fe400078ec0ff */
[----:B------:R-:W-:Y:S02]  /*5f50*/  IADD3 R40, -R37, R40, RZ ;  /* 0x0000002825287210 */ /* 0x000fe40007ffe1ff */
[----:B------:R-:W-:Y:S02]  /*5f60*/  LOP3.LUT R30, R45, 0xffff, RZ, 0xc0, !PT ;  /* 0x0000ffff2d1e7812 */ /* 0x000fe400078ec0ff */
[C---:B------:R-:W-:Y:S01]  /*5f70*/  LOP3.LUT R9, R40.reuse, 0x1f, RZ, 0xc0, !PT ;  /* 0x0000001f28097812 */ /* 0x040fe200078ec0ff */
[----:B------:R-:W-:Y:S01]  /*5f80*/  VIADD R32, R40, 0x1e ;  /* 0x0000001e28207836 */ /* 0x000fe20000000000 */
[-C--:B--2---:R-:W-:Y:S01]  /*5f90*/  @P0 LEA R44, P2, R26, R22.reuse, 0x2 ;  /* 0x000000161a2c0211 */ /* 0x084fe200078410ff */
[----:B------:R-:W-:Y:S01]  /*5fa0*/  VIADD R5, R40, 0xffffffff ;  /* 0xffffffff28057836 */ /* 0x000fe20000000000 */
[----:B------:R-:W-:Y:S01]  /*5fb0*/  FMNMX R41, |R48|, R41, !PT ;  /* 0x0000002930297209 */ /* 0x000fe20007800200 */
[----:B------:R-:W-:Y:S01]  /*5fc0*/  IMAD R30, R30, 0x1000000, R33 ;  /* 0x010000001e1e7824 */ /* 0x000fe200078e0221 */
[----:B------:R-:W-:Y:S01]  /*5fd0*/  LOP3.LUT R39, R32, 0x1f, RZ, 0xc0, !PT ;  /* 0x0000001f20277812 */ /* 0x000fe200078ec0ff */
[----:B------:R-:W-:Y:S01]  /*5fe0*/  IMAD.SHL.U32 R33, R47, 0x100, RZ ;  /* 0x000001002f217824 */ /* 0x000fe200078e00ff */
[----:B---3--:R-:W-:Y:S01]  /*5ff0*/  @P0 LEA R32, P1, R24, R22, 0x1 ;  /* 0x0000001618200211 */ /* 0x008fe200078208ff */
[----:B------:R-:W-:Y:S01]  /*6000*/  IMAD R9, R2, 0x21, R9 ;  /* 0x0000002102097824 */ /* 0x000fe200078e0209 */
[----:B------:R-:W-:Y:S01]  /*6010*/  LOP3.LUT R5, R5, 0x1f, RZ, 0xc0, !PT ;  /* 0x0000001f05057812 */ /* 0x000fe200078ec0ff */
[----:B------:R-:W-:Y:S01]  /*6020*/  VIADD R38, R40, 0x1d ;  /* 0x0000001d28267836 */ /* 0x000fe20000000000 */
[----:B------:R-:W-:Y:S01]  /*6030*/  LOP3.LUT R30, R30, 0xffff, R33, 0xf8, !PT ;  /* 0x0000ffff1e1e7812 */ /* 0x000fe200078ef821 */
[----:B------:R-:W-:Y:S01]  /*6040*/  IMAD R42, R2, 0x21, R39 ;  /* 0x00000021022a7824 */ /* 0x000fe200078e0227 */
[----:B------:R-:W-:Y:S01]  /*6050*/  @P0 LEA.HI.X R33, R24, R23, R25, 0x1, P1 ;  /* 0x0000001718210211 */ /* 0x000fe200008f0c19 */
[----:B------:R-:W-:Y:S01]  /*6060*/  IMAD R5, R2, 0x21, R5 ;  /* 0x0000002102057824 */ /* 0x000fe200078e0205 */
[----:B------:R-:W0:Y:S01]  /*6070*/  @P0 LDC.64 R24, c[0x0][0x248] ;  /* 0x00009200ff180b82 */ /* 0x000e220000000a00 */
[----:B------:R-:W-:-:S02]  /*6080*/  LEA R9, R9, UR4, 0x2 ;  /* 0x0000000409097c11 */ /* 0x000fc4000f8e10ff */
[----:B------:R-:W-:Y:S02]  /*6090*/  LOP3.LUT R39, R38, 0x1f, RZ, 0xc0, !PT ;  /* 0x0000001f26277812 */ /* 0x000fe400078ec0ff */
[----:B------:R-:W-:Y:S01]  /*60a0*/  @P0 LEA.HI.X R51, R26, R23, R27, 0x2, P2 ;  /* 0x000000171a330211 */ /* 0x000fe200010f141b */
[----:B------:R1:W-:Y:S01]  /*60b0*/  STS [R9], R16 ;  /* 0x0000001009007388 */ /* 0x0003e20000000800 */
[----:B------:R-:W-:Y:S01]  /*60c0*/  LEA R5, R5, UR4, 0x2 ;  /* 0x0000000405057c11 */ /* 0x000fe2000f8e10ff */
[----:B------:R-:W2:Y:S01]  /*60d0*/  @P0 LDC.64 R26, c[0x0][0x248] ;  /* 0x00009200ff1a0b82 */ /* 0x000ea20000000a00 */
[----:B------:R-:W-:Y:S02]  /*60e0*/  LOP3.LUT R49, R30, 0xff, R31, 0xf8, !PT ;  /* 0x000000ff1e317812 */ /* 0x000fe400078ef81f */
[----:B------:R-:W-:Y:S01]  /*60f0*/  @P0 IADD3 R32, P1, R32, R15, RZ ;  /* 0x0000000f20200210 */ /* 0x000fe20007f3e0ff */
[----:B------:R3:W-:Y:S01]  /*6100*/  STS [R5], R35 ;  /* 0x0000002305007388 */ /* 0x0007e20000000800 */
[----:B------:R-:W-:-:S02]  /*6110*/  LEA R42, R42, UR4, 0x2 ;  /* 0x000000042a2a7c11 */ /* 0x000fc4000f8e10ff */
[----:B------:R-:W-:Y:S01]  /*6120*/  FMNMX R41, |R36|, R41, !PT ;  /* 0x0000002924297209 */ /* 0x000fe20007800200 */
[----:B-1----:R-:W-:Y:S01]  /*6130*/  IMAD R16, R2, 0x21, R39 ;  /* 0x0000002102107824 */ /* 0x002fe200078e0227 */
[----:B------:R-:W1:Y:S01]  /*6140*/  @P0 LDC.64 R30, c[0x0][0x248] ;  /* 0x00009200ff1e0b82 */ /* 0x000e620000000a00 */
[----:B-----5:R-:W-:Y:S01]  /*6150*/  @P0 IMAD.WIDE.U32 R38, R20, 0x6, R22 ;  /* 0x0000000614260825 */ /* 0x020fe200078e0016 */
[----:B------:R-:W-:Y:S01]  /*6160*/  @P0 IADD3 R20, P2, R44, R15, RZ ;  /* 0x0000000f2c140210 */ /* 0x000fe20007f5e0ff */
[----:B------:R4:W-:Y:S01]  /*6170*/  STS [R42], R7 ;  /* 0x000000072a007388 */ /* 0x0009e20000000800 */
[----:B------:R-:W-:Y:S01]  /*6180*/  LEA R16, R16, UR4, 0x2 ;  /* 0x0000000410107c11 */ /* 0x000fe2000f8e10ff */
[--C-:B------:R-:W-:Y:S01]  /*6190*/  @P0 IMAD.X R33, R33, 0x1, R14.reuse, P1 ;  /* 0x0000000121210824 */ /* 0x100fe200008e060e */
[----:B------:R-:W-:Y:S01]  /*61a0*/  @P0 IADD3 R38, P1, R15, R38, RZ ;  /* 0x000000260f260210 */ /* 0x000fe20007f3e0ff */
[----:B---3--:R-:W-:Y:S02]  /*61b0*/  @P0 IMAD R35, R21, 0x6, RZ ;  /* 0x0000000615230824 */ /* 0x008fe400078e02ff */
[----:B------:R-:W-:Y:S01]  /*61c0*/  @P0 IMAD.X R21, R51, 0x1, R14, P2 ;  /* 0x0000000133150824 */ /* 0x000fe200010e060e */
[----:B------:R3:W-:Y:S02]  /*61d0*/  @P0 STG.E.U8 desc[UR6][R32.64], R47 ;  /* 0x0000002f20000986 */ /* 0x0007e4000c101106 */
[----:B------:R-:W-:Y:S01]  /*61e0*/  @P0 IADD3.X R39, R14, R35, R39, P1, !PT ;  /* 0x000000230e270210 */ /* 0x000fe20000ffe427 */
[----:B----4-:R-:W-:Y:S01]  /*61f0*/  FMUL R7, R4, R3 ;  /* 0x0000000304077220 */ /* 0x010fe20000400000 */
[----:B------:R-:W-:Y:S01]  /*6200*/  @P0 IADD3 R14, P1, R22, R17, RZ ;  /* 0x00000011160e0210 */ /* 0x000fe20007f3e0ff */
[----:B------:R4:W-:Y:S01]  /*6210*/  @P0 STG.E.U8 desc[UR6][R20.64], R43 ;  /* 0x0000002b14000986 */ /* 0x0009e2000c101106 */
[----:B--2---:R-:W-:-:S02]  /*6220*/  @P0 LEA R46, P2, R26, R22, 0x2 ;  /* 0x000000161a2e0211 */ /* 0x004fc400078410ff */
[----:B------:R-:W-:Y:S01]  /*6230*/  @P0 IADD3.X R15, R23, R18, RZ, P1, !PT ;  /* 0x00000012170f0210 */ /* 0x000fe20000ffe4ff */
[----:B------:R2:W-:Y:S01]  /*6240*/  @P0 STG.E.U8 desc[UR6][R38.64], R45 ;  /* 0x0000002d26000986 */ /* 0x0005e2000c101106 */
[C---:B0-----:R-:W-:Y:S02]  /*6250*/  @P0 LEA R44, P1, R24.reuse, R22, 0x1 ;  /* 0x00000016182c0211 */ /* 0x041fe400078208ff */
[----:B------:R-:W-:Y:S01]  /*6260*/  F2FP.SATFINITE.E4M3.F32.PACK_AB_MERGE_C R7, RZ, R7, RZ ;  /* 0x00000007ff07723e */ /* 0x000fe200048070ff */
[----:B------:R-:W-:Y:S01]  /*6270*/  STS [R16], R49 ;  /* 0x0000003110007388 */ /* 0x000fe20000000800 */
[----:B---3--:R-:W-:Y:S01]  /*6280*/  @P0 LEA.HI.X R33, R24, R23, R25, 0x1, P1 ;  /* 0x0000001718210211 */ /* 0x008fe200008f0c19 */
[----:B------:R-:W-:Y:S01]  /*6290*/  FMUL R25, R36, R3 ;  /* 0x0000000324197220 */ /* 0x000fe20000400000 */
[----:B------:R-:W-:Y:S01]  /*62a0*/  @P0 LEA.HI.X R35, R26, R23, R27, 0x2, P2 ;  /* 0x000000171a230211 */ /* 0x000fe200010f141b */
[----:B------:R-:W-:Y:S01]  /*62b0*/  FMUL R24, R48, R3 ;  /* 0x0000000330187220 */ /* 0x000fe20000400000 */
[----:B----4-:R-:W-:Y:S01]  /*62c0*/  @P0 IADD3 R20, P1, R44, R17, RZ ;  /* 0x000000112c140210 */ /* 0x010fe20007f3e0ff */
[----:B-1----:R-:W-:-:S04]  /*62d0*/  @P0 IMAD.WIDE.U32 R22, R30, 0x6, R22 ;  /* 0x000000061e160825 */ /* 0x002fc800078e0016 */
[----:B------:R-:W-:Y:S01]  /*62e0*/  FMUL R26, R0, R3 ;  /* 0x00000003001a7220 */ /* 0x000fe20000400000 */
[----:B------:R0:W-:Y:S01]  /*62f0*/  @P0 STG.E.U8 desc[UR6][R14.64], R7 ;  /* 0x000000070e000986 */ /* 0x0001e2000c101106 */
[----:B------:R-:W-:Y:S01]  /*6300*/  F2FP.SATFINITE.E4M3.F32.PACK_AB_MERGE_C R27, RZ, R24, RZ ;  /* 0x00000018ff1b723e */ /* 0x000fe200048070ff */
[----:B--2---:R-:W-:Y:S01]  /*6310*/  @P0 IMAD R39, R31, 0x6, RZ ;  /* 0x000000061f270824 */ /* 0x004fe200078e02ff */
[----:B------:R-:W-:Y:S01]  /*6320*/  F2FP.SATFINITE.E4M3.F32.PACK_AB_MERGE_C R31, RZ, R25, RZ ;  /* 0x00000019ff1f723e */ /* 0x000fe200048070ff */
[--C-:B------:R-:W-:Y:S01]  /*6330*/  @P0 IMAD.X R21, R33, 0x1, R18.reuse, P1 ;  /* 0x0000000121150824 */ /* 0x100fe200008e0612 */
[----:B------:R-:W-:Y:S01]  /*6340*/  @P0 IADD3 R24, P2, R46, R17, RZ ;  /* 0x000000112e180210 */ /* 0x000fe20007f5e0ff */
[----:B------:R-:W-:Y:S01]  /*6350*/  IMAD.SHL.U32 R4, R27, 0x100, RZ ;  /* 0x000001001b047824 */ /* 0x000fe200078e00ff */
[----:B------:R-:W-:Y:S02]  /*6360*/  F2FP.SATFINITE.E4M3.F32.PACK_AB_MERGE_C R33, RZ, R26, RZ ;  /* 0x0000001aff21723e */ /* 0x000fe400048070ff */
[----:B------:R1:W-:Y:S01]  /*6370*/  @P0 STG.E.U8 desc[UR6][R20.64], R27 ;  /* 0x0000001b14000986 */ /* 0x0003e2000c101106 */
[----:B------:R-:W-:Y:S01]  /*6380*/  @P0 IMAD.X R25, R35, 0x1, R18, P2 ;  /* 0x0000000123190824 */ /* 0x000fe200010e0612 */
[----:B------:R-:W-:-:S02]  /*6390*/  FMNMX R0, |R0|, R41, !PT ;  /* 0x0000002900007209 */ /* 0x000fc40007800200 */
[----:B0-----:R-:W-:Y:S01]  /*63a0*/  @P0 IADD3 R14, P1, R17, R22, RZ ;  /* 0x00000016110e0210 */ /* 0x001fe20007f3e0ff */
[----:B------:R-:W-:Y:S01]  /*63b0*/  IMAD.U32 R17, R31, 0x10000, RZ ;  /* 0x000100001f117824 */ /* 0x000fe200078e00ff */
[----:B------:R-:W-:Y:S02]  /*63c0*/  @P0 STG.E.U8 desc[UR6][R24.64], R31 ;  /* 0x0000001f18000986 */ /* 0x000fe4000c101106 */
[----:B------:R-:W-:Y:S01]  /*63d0*/  @P0 IADD3.X R15, R18, R39, R23, P1, !PT ;  /* 0x00000027120f0210 */ /* 0x000fe20000ffe417 */
[----:B------:R-:W-:Y:S01]  /*63e0*/  IMAD R23, R11, UR9, RZ ;  /* 0x000000090b177c24 */ /* 0x000fe2000f8e02ff */
[----:B------:R-:W-:Y:S02]  /*63f0*/  LOP3.LUT R18, R17, 0xff0000, RZ, 0xc0, !PT ;  /* 0x00ff000011127812 */ /* 0x000fe400078ec0ff */
[----:B------:R-:W-:Y:S01]  /*6400*/  ISETP.GE.U32.AND P1, PT, R11, R8, PT ;  /* 0x000000080b00720c */ /* 0x000fe20003f26070 */
[----:B------:R0:W-:Y:S01]  /*6410*/  @P0 STG.E.U8 desc[UR6][R14.64], R33 ;  /* 0x000000210e000986 */ /* 0x0001e2000c101106 */
[----:B------:R-:W-:Y:S01]  /*6420*/  LOP3.LUT R17, R33, 0xffff, RZ, 0xc0, !PT ;  /* 0x0000ffff21117812 */ /* 0x000fe200078ec0ff */
[----:B-1----:R-:W-:-:S04]  /*6430*/  IMAD.WIDE.U32 R20, R11, UR8, RZ ;  /* 0x000000080b147c25 */ /* 0x002fc8000f8e00ff */
[----:B------:R-:W-:Y:S02]  /*6440*/  IMAD R17, R17, 0x1000000, R18 ;  /* 0x0100000011117824 */ /* 0x000fe400078e0212 */
[----:B------:R-:W-:-:S03]  /*6450*/  IMAD.MOV.U32 R8, RZ, RZ, R20 ;  /* 0x000000ffff087224 */ /* 0x000fc600078e0014 */
[----:B0-----:R-:W-:Y:S01]  /*6460*/  LOP3.LUT R14, R17, 0xffff, R4, 0xf8, !PT ;  /* 0x0000ffff110e7812 */ /* 0x001fe200078ef804 */
[----:B------:R-:W-:-:S03]  /*6470*/  IMAD.IADD R4, R21, 0x1, R23 ;  /* 0x0000000115047824 */ /* 0x000fc600078e0217 */
[----:B------:R-:W-:Y:S01]  /*6480*/  LOP3.LUT R7, R14, 0xff, R7, 0xf8, !PT ;  /* 0x000000ff0e077812 */ /* 0x000fe200078ef807 */
[----:B------:R-:W-:Y:S06]  /*6490*/  BAR.SYNC.DEFER_BLOCKING 0x0 ;  /* 0x0000000000007b1d */ /* 0x000fec0000010000 */
[----:B------:R-:W-:Y:S05]  /*64a0*/  @P1 BRA `(.L_x_10481) ;  /* 0x00000004009c1947 */ /* 0x000fea0003800000 */
[----:B------:R-:W-:Y:S01]  /*64b0*/  ULDC.64 UR10, c[0x0][0x248] ;  /* 0x00009200000a7ab9 */ /* 0x000fe20000000a00 */
[C---:B------:R-:W-:Y:S01]  /*64c0*/  SHF.L.U64.HI R14, R13.reuse, 0x5, R12 ;  /* 0x000000050d0e7819 */ /* 0x040fe2000001020c */
[----:B------:R-:W-:Y:S01]  /*64d0*/  BSSY B1, `(.L_x_10482) ;  /* 0x000004e000017945 */ /* 0x000fe20003800000 */
[----:B------:R-:W-:Y:S01]  /*64e0*/  LEA R18, P0, -R13, UR10, 0x5 ;  /* 0x0000000a0d127c11 */ /* 0x000fe2000f8029ff */
[----:B------:R-:W-:Y:S01]  /*64f0*/  HFMA2.MMA R30, -RZ, RZ, 0, 0 ;  /* 0x00000000ff1e7435 */ /* 0x000fe200000001ff */
[----:B------:R-:W-:Y:S02]  /*6500*/  IMAD.MOV.U32 R31, RZ, RZ, R11 ;  /* 0x000000ffff1f7224 */ /* 0x000fe400078e000b */
[----:B------:R-:W-:Y:S01]  /*6510*/  LOP3.LUT R18, RZ, R18, RZ, 0x33, !PT ;  /* 0x00000012ff127212 */ /* 0x000fe200078e33ff */
[----:B------:R-:W-:Y:S01]  /*6520*/  IMAD.MOV.U32 R32, RZ, RZ, R8 ;  /* 0x000000ffff207224 */ /* 0x000fe200078e0008 */
[----:B------:R-:W-:Y:S01]  /*6530*/  IADD3.X R14, ~R14, UR11, RZ, P0, !PT ;  /* 0x0000000b0e0e7c10 */ /* 0x000fe200087fe5ff */
[----:B------:R-:W-:Y:S01]  /*6540*/  ULDC.64 UR10, c[0x0][0x228] ;  /* 0x00008a00000a7ab9 */ /* 0x000fe20000000a00 */
[----:B------:R-:W-:Y:S01]  /*6550*/  ISETP.GT.U32.AND P0, PT, R18, -0x21, PT ;  /* 0xffffffdf1200780c */ /* 0x000fe20003f04070 */
[----:B------:R-:W-:Y:S01]  /*6560*/  IMAD.MOV.U32 R36, RZ, RZ, R4 ;  /* 0x000000ffff247224 */ /* 0x000fe200078e0004 */
[----:B------:R-:W-:-:S02]  /*6570*/  LOP3.LUT R14, RZ, R14, RZ, 0x33, !PT ;  /* 0x0000000eff0e7212 */ /* 0x000fc400078e33ff */
[----:B------:R-:W-:Y:S02]  /*6580*/  IADD3 R17, P3, R28, UR10, RZ ;  /* 0x0000000a1c117c10 */ /* 0x000fe4000ff7e0ff */
[----:B------:R-:W-:Y:S02]  /*6590*/  ISETP.GT.U32.AND.EX P0, PT, R14, -0x1, PT, P0 ;  /* 0xffffffff0e00780c */ /* 0x000fe40003f04100 */
[----:B------:R-:W-:Y:S02]  /*65a0*/  IADD3.X R26, R29, UR11, RZ, P3, !PT ;  /* 0x0000000b1d1a7c10 */ /* 0x000fe40009ffe4ff */
        /* <DEDUP_REMOVED lines=12> */
[----:B------:R-:W-:-:S07]  /*6670*/  IMAD.MOV.U32 R36, RZ, RZ, R4 ;  /* 0x000000ffff247224 */ /* 0x000fce00078e0004 */
.L_x_10484:
[C---:B0-----:R-:W-:Y:S01]  /*6680*/  LOP3.LUT R21, R40.reuse, 0x1f, RZ, 0xc0, !PT ;  /* 0x0000001f28157812 */ /* 0x041fe200078ec0ff */
[C---:B------:R-:W-:Y:S01]  /*6690*/  VIADD R15, R40.reuse, 0x1d ;  /* 0x0000001d280f7836 */ /* 0x040fe20000000000 */
[C---:B------:R-:W-:Y:S01]  /*66a0*/  IADD3 R14, R40.reuse, -0x1, RZ ;  /* 0xffffffff280e7810 */ /* 0x040fe20007ffe0ff */
        /* <DEDUP_REMOVED lines=8> */
[----:B------:R-:W-:Y:S02]  /*6730*/  LOP3.LUT R43, R15, 0x1f, RZ, 0xc0, !PT ;  /* 0x0000001f0f2b7812 */ /* 0x000fe400078ec0ff */
[----:B------:R-:W-:Y:S02]  /*6740*/  ISETP.GE.U32.AND P5, PT, R40, R10, PT ;  /* 0x0000000a2800720c */ /* 0x000fe40003fa6070 */
[----:B------:R-:W-:Y:S02]  /*6750*/  IADD3 R23, P6, R32, UR8, RZ ;  /* 0x0000000820177c10 */ /* 0x000fe4000ffde0ff */
        /* <DEDUP_REMOVED lines=18> */
[----:B------:R-:W-:-:S04]  /*6880*/  VIADD R40, R43, 0x1f ;  /* 0x0000001f2b287836 */ /* 0x000fc80000000000 */
        /* <DEDUP_REMOVED lines=14> */
[----:B------:R-:W-:Y:S02]  /*6970*/  @!P4 LEA.HI.X R25, R25, R26, R31, 0x2, P6 ;  /* 0x0000001a1919c211 */ /* 0x000fe400030f141f */
[----:B------:R-:W-:-:S03]  /*6980*/  IADD3 R31, R11, R30, RZ ;  /* 0x0000001e0b1f7210 */ /* 0x000fc60007ffe0ff */
[----:B----4-:R0:W-:Y:S01]  /*6990*/  @!P4 STG.E desc[UR6][R24.64], R41 ;  /* 0x000000291800c986 */ /* 0x0101e2000c101906 */
[----:B------:R-:W-:Y:S05]  /*69a0*/  @P3 BRA `(.L_x_10484) ;  /* 0xfffffffc00343947 */ /* 0x000fea000383ffff */
.L_x_10483:
[----:B------:R-:W-:Y:S05]  /*69b0*/  BSYNC B1 ;  /* 0x0000000000017941 */ /* 0x000fea0003800000 */
.L_x_10482:
[----:B------:R-:W-:Y:S05]  /*69c0*/  @!P0 BRA `(.L_x_10481) ;  /* 0x0000000000548947 */ /* 0x000fea0003800000 */
.L_x_10487:
        /* <DEDUP_REMOVED lines=14> */
.L_x_10486:
[----:B------:R-:W-:Y:S05]  /*6ab0*/  BSYNC B1 ;  /* 0x0000000000017941 */ /* 0x000fea0003800000 */
.L_x_10485:
[----:B------:R-:W-:Y:S01]  /*6ac0*/  IADD3 R32, P0, R32, UR8, RZ ;  /* 0x0000000820207c10 */ /* 0x000fe2000ff1e0ff */
[----:B------:R-:W-:Y:S02]  /*6ad0*/  VIADD R30, R30, 0x1 ;  /* 0x000000011e1e7836 */ /* 0x000fe40000000000 */
[----:B------:R-:W-:Y:S01]  /*6ae0*/  VIADD R40, R23, 0x1f ;  /* 0x0000001f17287836 */ /* 0x000fe20000000000 */
[----:B------:R-:W-:Y:S01]  /*6af0*/  IADD3.X R36, R36, UR9, RZ, P0, !PT ;  /* 0x0000000924247c10 */ /* 0x000fe200087fe4ff */
[----:B------:R-:W-:Y:S01]  /*6b00*/  IMAD.IADD R31, R11, 0x1, R30 ;  /* 0x000000010b1f7824 */ /* 0x000fe200078e021e */
[----:B------:R-:W-:Y:S07]  /*6b10*/  @P2 BRA `(.L_x_10487) ;  /* 0xfffffffc00ac2947 */ /* 0x000fee000383ffff */
.L_x_10481:
[----:B------:R-:W-:Y:S05]  /*6b20*/  BSYNC B0 ;  /* 0x0000000000007941 */ /* 0x000fea0003800000 */
.L_x_10480:
        /* <DEDUP_REMOVED lines=8> */
[----:B-1----:R-:W1:Y:S01]  /*6bb0*/  S2R R6, SR_TID.X ;  /* 0x0000000000067919 */ /* 0x002e620000002100 */
[----:B------:R-:W-:Y:S01]  /*6bc0*/  ULDC.64 UR10, c[0x0][0x248] ;  /* 0x00009200000a7ab9 */ /* 0x000fe20000000a00 */
[C---:B------:R-:W-:Y:S01]  /*6bd0*/  SHF.L.U64.HI R12, R13.reuse, 0x5, R12 ;  /* 0x000000050d0c7819 */ /* 0x040fe2000001020c */
[----:B0-----:R-:W0:Y:S01]  /*6be0*/  LDC.64 R14, c[0x0][0x250] ;  /* 0x00009400ff0e7b82 */ /* 0x001e220000000a00 */
[----:B------:R-:W-:Y:S01]  /*6bf0*/  LEA R13, P0, -R13, UR10, 0x5 ;  /* 0x0000000a0d0d7c11 */ /* 0x000fe2000f8029ff */
[----:B------:R-:W-:Y:S01]  /*6c00*/  BSSY B1, `(.L_x_10490) ;  /* 0x000004f000017945 */ /* 0x000fe20003800000 */
[----:B------:R-:W-:Y:S01]  /*6c10*/  MOV R20, RZ ;  /* 0x000000ff00147202 */ /* 0x000fe20000000f00 */
        /* <DEDUP_REMOVED lines=8> */
[----:B0-----:R-:W-:Y:S01]  /*6ca0*/  IMAD.WIDE.U32 R28, R14, UR10, R28 ;  /* 0x0000000a0e1c7c25 */ /* 0x001fe2000f8e001c */
[----:B------:R-:W-:Y:S02]  /*6cb0*/  LOP3.LUT R12, RZ, R12, RZ, 0x33, !PT ;  /* 0x0000000cff0c7212 */ /* 0x000fe400078e33ff */
[----:B------:R-:W-:Y:S01]  /*6cc0*/  ISETP.GE.U32.AND P2, PT, R5, 0x3, PT ;  /* 0x000000030500780c */ /* 0x000fe20003f46070 */
[----:B------:R-:W-:Y:S01]  /*6cd0*/  IMAD R5, R15, UR10, RZ ;  /* 0x0000000a0f057c24 */ /* 0x000fe2000f8e02ff */
[----:B-1----:R-:W-:Y:S01]  /*6ce0*/  SHF.R.U32.HI R37, RZ, 0x3, R6 ;  /* 0x00000003ff257819 */ /* 0x002fe20000011606 */
        /* <DEDUP_REMOVED lines=13> */
.L_x_10492:
        /* <DEDUP_REMOVED lines=11> */
[-C--:B------:R-:W-:Y:S01]  /*6e70*/  ISETP.GE.U32.AND P3, PT, R15, R10.reuse, PT ;  /* 0x0000000a0f00720c */ /* 0x080fe20003f66070 */
[----:B------:R-:W-:Y:S01]  /*6e80*/  VIADD R18, R33, 0x1f ;  /* 0x0000001f21127836 */ /* 0x000fe20000000000 */
[----:B------:R-:W-:Y:S01]  /*6e90*/  ISETP.GE.U32.AND P2, PT, R31, R10, PT ;  /* 0x0000000a1f00720c */ /* 0x000fe20003f46070 */
[----:B------:R-:W-:Y:S01]  /*6ea0*/  IMAD.IADD R19, R11, 0x1, R20 ;  /* 0x000000010b137824 */ /* 0x000fe200078e0214 */
[----:B------:R-:W-:-:S02]  /*6eb0*/  LEA R16, R6, UR4, 0x2 ;  /* 0x0000000406107c11 */ /* 0x000fc4000f8e10ff */
        /* <DEDUP_REMOVED lines=8> */
[C---:B------:R-:W-:Y:S02]  /*6f40*/  @!P4 LEA R6, P6, R12.reuse, R5, 0x2 ;  /* 0x000000050c06c211 */ /* 0x040fe400078c10ff */
[----:B------:R-:W-:Y:S01]  /*6f50*/  @!P3 IADD3 R4, P5, R15, R8, RZ ;  /* 0x000000080f04b210 */ /* 0x000fe20007fbe0ff */
[----:B------:R3:W4:Y:S01]  /*6f60*/  @!P1 LDS R29, [R16+0xc] ;  /* 0x00000c00101d9984 */ /* 0x0007220000000800 */
[----:B------:R-:W-:Y:S02]  /*6f70*/  @!P4 LEA.HI.X R7, R12, R28, R7, 0x2, P6 ;  /* 0x0000001c0c07c211 */ /* 0x000fe400030f1407 */
[----:B------:R-:W-:-:S02]  /*6f80*/  @!P3 IADD3.X R13, RZ, R14, RZ, P5, !PT ;  /* 0x0000000eff0db210 */ /* 0x000fc40002ffe4ff */
[----:B------:R-:W-:Y:S02]  /*6f90*/  @!P3 LEA R12, P5, R4, R5, 0x2 ;  /* 0x00000005040cb211 */ /* 0x000fe400078a10ff */
[----:B------:R-:W-:Y:S02]  /*6fa0*/  IADD3 R8, P6, R8, UR8, RZ ;  /* 0x0000000808087c10 */ /* 0x000fe4000ffde0ff */
[----:B------:R-:W-:Y:S02]  /*6fb0*/  @!P3 LEA.HI.X R13, R4, R28, R13, 0x2, P5 ;  /* 0x0000001c040db211 */ /* 0x000fe400028f140d */
[----:B------:R-:W-:Y:S02]  /*6fc0*/  IADD3.X R17, R14, UR9, RZ, P6, !PT ;  /* 0x000000090e117c10 */ /* 0x000fe4000b7fe4ff */
[----:B------:R-:W-:Y:S02]  /*6fd0*/  @!P2 IADD3 R4, P5, R31, R8, RZ ;  /* 0x000000081f04a210 */ /* 0x000fe40007fbe0ff */
[----:B------:R-:W-:-:S03]  /*6fe0*/  IADD3 R8, P6, R8, UR8, RZ ;  /* 0x0000000808087c10 */ /* 0x000fc6000ffde0ff */
[----:B------:R-:W-:Y:S01]  /*6ff0*/  @!P2 IMAD.X R15, RZ, RZ, R17, P5 ;  /* 0x000000ffff0fa224 */ /* 0x000fe200028e0611 */
[CC--:B------:R-:W-:Y:S02]  /*7000*/  @!P2 LEA R14, P5, R4.reuse, R5.reuse, 0x2 ;  /* 0x00000005040ea211 */ /* 0x0c0fe400078a10ff */
        /* <DEDUP_REMOVED lines=9> */
[----:B------:R-:W-:-:S03]  /*70a0*/  ISETP.NE.AND P2, PT, R21, RZ, PT ;  /* 0x000000ff1500720c */ /* 0x000fc60003f45270 */
[----:B----4-:R0:W-:Y:S01]  /*70b0*/  @!P1 STG.E desc[UR6][R16.64], R29 ;  /* 0x0000001d10009986 */ /* 0x0101e2000c101906 */
[----:B------:R-:W-:-:S04]  /*70c0*/  IADD3 R8, P1, R8, UR8, RZ ;  /* 0x0000000808087c10 */ /* 0x000fc8000ff3e0ff */
[----:B------:R-:W-:-:S05]  /*70d0*/  IADD3.X R4, R22, UR9, RZ, P1, !PT ;  /* 0x0000000916047c10 */ /* 0x000fca0008ffe4ff */
[----:B------:R-:W-:Y:S05]  /*70e0*/  @P2 BRA `(.L_x_10492) ;  /* 0xfffffffc00342947 */ /* 0x000fea000383ffff */
.L_x_10491:
[----:B------:R-:W-:Y:S05]  /*70f0*/  BSYNC B1 ;  /* 0x0000000000017941 */ /* 0x000fea0003800000 */
.L_x_10490:
[----:B------:R-:W-:Y:S05]  /*7100*/  @!P0 BRA `(.L_x_10489) ;  /* 0x0000000000548947 */ /* 0x000fea0003800000 */
.L_x_10495:
        /* <DEDUP_REMOVED lines=15> */
.L_x_10494:
[----:B------:R-:W-:Y:S05]  /*7200*/  BSYNC B1 ;  /* 0x0000000000017941 */ /* 0x000fea0003800000 */
.L_x_10493:
[----:B------:R-:W-:Y:S01]  /*7210*/  IADD3 R8, P0, R8, UR8, RZ ;  /* 0x0000000808087c10 */ /* 0x000fe2000ff1e0ff */
[----:B------:R-:W-:Y:S02]  /*7220*/  VIADD R18, R15, 0x1f ;  /* 0x0000001f0f127836 */ /* 0x000fe40000000000 */
[----:B------:R-:W-:Y:S01]  /*7230*/  IMAD.IADD R19, R11, 0x1, R20 ;  /* 0x000000010b137824 */ /* 0x000fe200078e0214 */
[----:B------:R-:W-:Y:S01]  /*7240*/  IADD3.X R4, R4, UR9, RZ, P0, !PT ;  /* 0x0000000904047c10 */ /* 0x000fe200087fe4ff */
[----:B------:R-:W-:Y:S08]  /*7250*/  @P1 BRA `(.L_x_10495) ;  /* 0xfffffffc00ac1947 */ /* 0x000ff0000383ffff */
.L_x_10489:
[----:B------:R-:W-:Y:S05]  /*7260*/  BSYNC B0 ;  /* 0x0000000000007941 */ /* 0x000fea0003800000 */
.L_x_10488:
[----:B------:R-:W-:Y:S01]  /*7270*/  ULDC.64 UR4, c[0x0][0x238] ;  /* 0x00008e0000047ab9 */ /* 0x000fe20000000a00 */
[----:B------:R-:W-:Y:S01]  /*7280*/  BAR.SYNC.DEFER_BLOCKING 0x0 ;  /* 0x0000000000007b1d */ /* 0x000fe20000010000 */
[----:B------:R-:W-:-:S04]  /*7290*/  ISETP.NE.U32.AND P0, PT, RZ, UR4, PT ;  /* 0x00000004ff007c0c */ /* 0x000fc8000bf05070 */
[----:B------:R-:W-:-:S13]  /*72a0*/  ISETP.NE.AND.EX P0, PT, RZ, UR5, PT, P0 ;  /* 0x00000005ff007c0c */ /* 0x000fda000bf05300 */
[----:B------:R-:W-:Y:S05]  /*72b0*/  @!P0 BRA `(.L_x_10496) ;  /* 0x0000000000b48947 */ /* 0x000fea0003800000 */
[----:B-1----:R-:W1:Y:S01]  /*72c0*/  SHFL.DOWN PT, R5, R0, 0x10, 0x1f ;  /* 0x0a001f0000057f89 */ /* 0x002e6200000e0000 */
[----:B------:R-:W-:Y:S01]  /*72d0*/  BSSY B0, `(.L_x_10497) ;  /* 0x0000025000007945 */ /* 0x000fe20003800000 */
[----:B0-----:R-:W0:Y:S01]  /*72e0*/  S2R R6, SR_TID.X ;  /* 0x0000000000067919 */ /* 0x001e220000002100 */
[----:B-1----:R-:W-:-:S05]  /*72f0*/  FMNMX R5, R0, R5, !PT ;  /* 0x0000000500057209 */ /* 0x002fca0007800000 */
[----:B------:R-:W1:Y:S01]  /*7300*/  SHFL.DOWN PT, R2, R5, 0x8, 0x1f ;  /* 0x09001f0005027f89 */ /* 0x000e6200000e0000 */
[----:B0-----:R-:W-:-:S13]  /*7310*/  LOP3.LUT P0, RZ, R6, 0x1f, RZ, 0xc0, !PT ;  /* 0x0000001f06ff7812 */ /* 0x001fda000780c0ff */
[----:B------:R-:W0:Y:S01]  /*7320*/  @!P0 S2R R11, SR_CgaCtaId ;  /* 0x00000000000b8919 */ /* 0x000e220000008800 */
[----:B------:R-:W-:Y:S02]  /*7330*/  @!P0 MOV R0, 0x400 ;  /* 0x0000040000008802 */ /* 0x000fe40000000f00 */
[----:B-1----:R-:W-:-:S05]  /*7340*/  FMNMX R2, R5, R2, !PT ;  /* 0x0000000205027209 */ /* 0x002fca0007800000 */
[----:B------:R-:W1:Y:S01]  /*7350*/  SHFL.DOWN PT, R7, R2, 0x4, 0x1f ;  /* 0x08801f0002077f89 */ /* 0x000e6200000e0000 */
[----:B0-----:R-:W-:Y:S02]  /*7360*/  @!P0 LEA R0, R11, R0, 0x18 ;  /* 0x000000000b008211 */ /* 0x001fe400078ec0ff */
[----:B-1----:R-:W-:Y:S02]  /*7370*/  FMNMX R7, R2, R7, !PT ;  /* 0x0000000702077209 */ /* 0x002fe40007800000 */
[----:B------:R-:W-:Y:S01]  /*7380*/  SHF.R.U32.HI R2, RZ, 0x5, R6 ;  /* 0x00000005ff027819 */ /* 0x000fe20000011606 */
[----:B------:R-:W-:Y:S02]  /*7390*/  @!P0 IMAD.IADD R0, R37, 0x1, R0 ;  /* 0x0000000125008824 */ /* 0x000fe400078e0200 */
        /* <DEDUP_REMOVED lines=23> */
.L_x_10506:
[----:B-1----:R-:W-:-:S07]  /*7510*/  FMNMX R7, R2, R7, !PT ;  /* 0x0000000702077209 */ /* 0x002fce0007800000 */
.L_x_10498:
[----:B------:R-:W-:Y:S05]  /*7520*/  BSYNC B0 ;  /* 0x0000000000007941 */ /* 0x000fea0003800000 */
.L_x_10497:
[----:B------:R-:W-:Y:S01]  /*7530*/  ISETP.NE.AND P0, PT, R6, RZ, PT ;  /* 0x000000ff0600720c */ /* 0x000fe20003f05270 */
[----:B------:R-:W-:-:S12]  /*7540*/  BSSY B0, `(.L_x_10496) ;  /* 0x0000004000007945 */ /* 0x000fd80003800000 */
[----:B------:R-:W-:Y:S05]  /*7550*/  @P0 BRA `(.L_x_10500) ;  /* 0x0000000000080947 */ /* 0x000fea0003800000 */
[----:B------:R-:W1:Y:S02]  /*7560*/  LDC.64 R4, c[0x0][0x238] ;  /* 0x00008e00ff047b82 */ /* 0x000e640000000a00 */
[----:B-1----:R1:W-:Y:S02]  /*7570*/  REDG.E.MAX.S32.STRONG.GPU desc[UR6][R4.64], R7 ;  /* 0x000000070400798e */ /* 0x0023e4000d10e386 */
.L_x_10500:
[----:B------:R-:W-:Y:S05]  /*7580*/  BSYNC B0 ;  /* 0x0000000000007941 */ /* 0x000fea0003800000 */
.L_x_10496:
[----:B------:R-:W2:Y:S01]  /*7590*/  S2R R0, SR_TID.X ;  /* 0x0000000000007919 */ /* 0x000ea20000002100 */
        /* <DEDUP_REMOVED lines=12> */
[----:B01----:R-:W-:Y:S05]  /*7660*/  CALL.REL.NOINC `($__internal_221_$__cuda_sm20_rcp_rn_f32_slowpath) ;  /* 0x0000000400807944 */ /* 0x003fea0003c00000 */
[----:B------:R-:W-:Y:S05]  /*7670*/  BRA `(.L_x_10502) ;  /* 0x0000000000107947 */ /* 0x000fea0003800000 */
.L_x_10501:
[----:B------:R-:W0:Y:S02]  /*7680*/  MUFU.RCP R0, R3 ;  /* 0x0000000300007308 */ /* 0x000e240000001000 */
[----:B0-----:R-:W-:-:S04]  /*7690*/  FFMA R2, R0, R3, -1 ;  /* 0xbf80000000027423 */ /* 0x001fc80000000003 */
[----:B------:R-:W-:-:S04]  /*76a0*/  FADD.FTZ R51, -R2, -RZ ;  /* 0x800000ff02337221 */ /* 0x000fc80000010100 */
[----:B------:R-:W-:-:S07]  /*76b0*/  FFMA R51, R0, R51, R0 ;  /* 0x0000003300337223 */ /* 0x000fce0000000000 */
.L_x_10502:
[----:B------:R-:W0:Y:S02]  /*76c0*/  LDC.64 R2, c[0x0][0x240] ;  /* 0x00009000ff027b82 */ /* 0x000e240000000a00 */
[----:B0-----:R-:W-:Y:S01]  /*76d0*/  STG.E desc[UR6][R2.64], R51 ;  /* 0x0000003302007986 */ /* 0x001fe2000c101906 */
[----:B------:R-:W-:Y:S05]  /*76e0*/  EXIT ;  /* 0x000000000000794d */ /* 0x000fea0003800000 */
.L_x_10499:
[----:B------:R-:W-:Y:S01]  /*76f0*/  HFMA2.MMA R9, -RZ, RZ, 0, 2.384185791015625e-07 ;  /* 0x00000004ff097435 */ /* 0x000fe200000001ff */
[----:B------:R-:W-:Y:S02]  /*7700*/  IMAD.MOV.U32 R11, RZ, RZ, 0x1f ;  /* 0x0000001fff0b7424 */ /* 0x000fe400078e00ff */
[----:B------:R-:W-:-:S08]  /*7710*/  IMAD.MOV.U32 R4, RZ, RZ, -0x1 ;  /* 0xffffffffff047424 */ /* 0x000fd000078e00ff */
[----:B01----:R-:W-:Y:S05]  /*7720*/  WARPSYNC.COLLECTIVE R4, `(.L_x_10503) ;  /* 0x0000000004087348 */ /* 0x003fea0003c00000 */
[----:B-1----:R1:W2:Y:S02]  /*7730*/  SHFL.DOWN P0, R7, R0, R9, R11 ;  /* 0x0800000900077389 */ /* 0x0022a4000000000b */
[----:B012---:R-:W-:Y:S01]  /*7740*/  ENDCOLLECTIVE ;  /* 0x000000000000791b */ /* 0x007fe20003800000 */
.L_x_10503:
[----:B------:R-:W-:Y:S02]  /*7750*/  IMAD.MOV.U32 R9, RZ, RZ, 0x2 ;  /* 0x00000002ff097424 */ /* 0x000fe400078e00ff */
[----:B------:R-:W-:-:S05]  /*7760*/  IMAD.MOV.U32 R5, RZ, RZ, R7 ;  /* 0x000000ffff057224 */ /* 0x000fca00078e0007 */
[----:B------:R-:W-:-:S05]  /*7770*/  FMNMX R5, R5, R0, !PT ;  /* 0x0000000005057209 */ /* 0x000fca0007800000 */
[----:B------:R-:W-:-:S07]  /*7780*/  IMAD.MOV.U32 R0, RZ, RZ, R5 ;  /* 0x000000ffff007224 */ /* 0x000fce00078e0005 */
[----:B------:R-:W-:Y:S05]  /*7790*/  WARPSYNC.COLLECTIVE R4, `(.L_x_10504) ;  /* 0x0000000004087348 */ /* 0x000fea0003c00000 */
[----:B------:R0:W1:Y:S02]  /*77a0*/  SHFL.DOWN P0, R7, R0, R9, R11 ;  /* 0x0800000900077389 */ /* 0x000064000000000b */
[----:B01----:R-:W-:Y:S01]  /*77b0*/  ENDCOLLECTIVE ;  /* 0x000000000000791b */ /* 0x003fe20003800000 */
.L_x_10504:
[----:B------:R-:W-:Y:S02]  /*77c0*/  IMAD.MOV.U32 R9, RZ, RZ, 0x1 ;  /* 0x00000001ff097424 */ /* 0x000fe400078e00ff */
[----:B------:R-:W-:-:S05]  /*77d0*/  IMAD.MOV.U32 R2, RZ, RZ, R7 ;  /* 0x000000ffff027224 */ /* 0x000fca00078e0007 */
[----:B------:R-:W-:-:S05]  /*77e0*/  FMNMX R2, R5, R2, !PT ;  /* 0x0000000205027209 */ /* 0x000fca0007800000 */
[----:B------:R-:W-:-:S07]  /*77f0*/  IMAD.MOV.U32 R0, RZ, RZ, R2 ;  /* 0x000000ffff007224 */ /* 0x000fce00078e0002 */
[----:B------:R-:W-:Y:S05]  /*7800*/  WARPSYNC.COLLECTIVE R4, `(.L_x_10505) ;  /* 0x0000000004087348 */ /* 0x000fea0003c00000 */
[----:B------:R0:W1:Y:S02]  /*7810*/  SHFL.DOWN P0, R7, R0, R9, R11 ;  /* 0x0800000900077389 */ /* 0x000064000000000b */
[----:B01----:R-:W-:Y:S01]  /*7820*/  ENDCOLLECTIVE ;  /* 0x000000000000791b */ /* 0x003fe20003800000 */
.L_x_10505:
[----:B------:R-:W-:Y:S05]  /*7830*/  BRA `(.L_x_10506) ;  /* 0xfffffffc00347947 */ /* 0x000fea000383ffff */
        .weak           $__internal_220_$__cuda_sm20_div_u64
        .type           $__internal_220_$__cuda_sm20_div_u64,@function
        .size           $__internal_220_$__cuda_sm20_div_u64,($__internal_221_$__cuda_sm20_rcp_rn_f32_slowpath - $__internal_220_$__cuda_sm20_div_u64)
$__internal_220_$__cuda_sm20_div_u64:
        /* <DEDUP_REMOVED lines=66> */
[----:B------:R-:W-:Y:S06]  /*7c60*/  RET.REL.NODEC R6 `(_ZN18transformer_engine6detail43dgated_act_cast_transpose_kernel_notalignedILi1ELi4Eff13__nv_fp8_e4m3NS_5EmptyEXadL_ZNS_5dsiluIffEET_T0_RKS3_EEXadL_ZNS_4siluIffEES5_S6_S8_EEEEvPKT2_SC_PT3_SE_PKT1_PSF_SI_mmm) ;  /* 0xffffff8006e47950 */ /* 0x000fec0003c3ffff */
        .weak           $__internal_221_$__cuda_sm20_rcp_rn_f32_slowpath
        .type           $__internal_221_$__cuda_sm20_rcp_rn_f32_slowpath,@function
        .size           $__internal_221_$__cuda_sm20_rcp_rn_f32_slowpath,(.L_x_34706 - $__internal_221_$__cuda_sm20_rcp_rn_f32_slowpath)
$__internal_221_$__cuda_sm20_rcp_rn_f32_slowpath:
        /* <DEDUP_REMOVED lines=15> */
.L_x_10508:
        /* <DEDUP_REMOVED lines=33> */
.L_x_10510:
[----:B------:R0:W1:Y:S02]  /*7f70*/  MUFU.RCP R51, R0 ;  /* 0x0000000000337308 */ /* 0x0000640000001000 */
.L_x_10509:
[----:B------:R-:W-:Y:S05]  /*7f80*/  BSYNC B0 ;  /* 0x0000000000007941 */ /* 0x000fea0003800000 */
.L_x_10507:
[----:B------:R-:W-:-:S04]  /*7f90*/  IMAD.MOV.U32 R33, RZ, RZ, 0x0 ;  /* 0x00000000ff217424 */ /* 0x000fc800078e00ff */
[----:B01----:R-:W-:Y:S05]  /*7fa0*/  RET.REL.NODEC R32 `(_ZN18transformer_engine6detail43dgated_act_cast_transpose_kernel_notalignedILi1ELi4Eff13__nv_fp8_e4m3NS_5EmptyEXadL_ZNS_5dsiluIffEET_T0_RKS3_EEXadL_ZNS_4siluIffEES5_S6_S8_EEEEvPKT2_SC_PT3_SE_PKT1_PSF_SI_mmm) ;  /* 0xffffff8020147950 */ /* 0x003fea0003c3ffff */
.L_x_10511:
        /* <DEDUP_REMOVED lines=13> */
.L_x_34706:


//--------------------- .text._ZN18transformer_engine6detail32dgated_act_cast_transpose_kernelILi1ELi4Eff13__nv_fp8_e4m3NS_5EmptyEXadL_ZNS_5dsiluIffEET_T0_RKS3_EEXadL_ZNS_4siluIffEES5_S6_S8_EEEEvPKT2_SC_PT3_SE_PKT1_PSF_SI_mmm --------------------------
	.section	.text._ZN18transformer_engine6detail32dgated_act_cast_transpose_kernelILi1ELi4Eff13__nv_fp8_e4m3NS_5EmptyEXadL_ZNS_5dsiluIffEET_T0_RKS3_EEXadL_ZNS_4siluIffEES5_S6_S8_EEEEvPKT2_SC_PT3_SE_PKT1_PSF_SI_mmm,"ax",@progbits
	.align	128
        .global         _ZN18transformer_engine6detail32dgated_act_cast_transpose_kernelILi1ELi4Eff13__nv_fp8_e4m3NS_5EmptyEXadL_ZNS_5dsiluIffEET_T0_RKS3_EEXadL_ZNS_4siluIffEES5_S6_S8_EEEEvPKT2_SC_PT3_SE_PKT1_PSF_SI_mmm
        .type           _ZN18transformer_engine6detail32dgated_act_cast_transpose_kernelILi1ELi4Eff13__nv_fp8_e4m3NS_5EmptyEXadL_ZNS_5dsiluIffEET_T0_RKS3_EEXadL_ZNS_4siluIffEES5_S6_S8_EEEEvPKT2_SC_PT3_SE_PKT1_PSF_SI_mmm,@function
        .size           _ZN18transformer_engine6detail32dgated_act_cast_transpose_kernelILi1ELi4Eff13__nv_fp8_e4m3NS_5EmptyEXadL_ZNS_5dsiluIffEET_T0_RKS3_EEXadL_ZNS_4siluIffEES5_S6_S8_EEEEvPKT2_SC_PT3_SE_PKT1_PSF_SI_mmm,(.L_x_34708 - _ZN18transformer_engine6detail32dgated_act_cast_transpose_kernelILi1ELi4Eff13__nv_fp8_e4m3NS_5EmptyEXadL_ZNS_5dsiluIffEET_T0_RKS3_EEXadL_ZNS_4siluIffEES5_S6_S8_EEEEvPKT2_SC_PT3_SE_PKT1_PSF_SI_mmm)
        .other          _ZN18transformer_engine6detail32dgated_act_cast_transpose_kernelILi1ELi4Eff13__nv_fp8_e4m3NS_5EmptyEXadL_ZNS_5dsiluIffEET_T0_RKS3_EEXadL_ZNS_4siluIffEES5_S6_S8_EEEEvPKT2_SC_PT3_SE_PKT1_PSF_SI_mmm,@"STO_CUDA_ENTRY STV_DEFAULT"
_ZN18transformer_engine6detail32dgated_act_cast_transpose_kernelILi1ELi4Eff13__nv_fp8_e4m3NS_5EmptyEXadL_ZNS_5dsiluIffEET_T0_RKS3_EEXadL_ZNS_4siluIffEES5_S6_S8_EEEEvPKT2_SC_PT3_SE_PKT1_PSF_SI_mmm:
.text._ZN18transformer_engine6detail32dgated_act_cast_transpose_kernelILi1ELi4Eff13__nv_fp8_e4m3NS_5EmptyEXadL_ZNS_5dsiluIffEET_T0_RKS3_EEXadL_ZNS_4siluIffEES5_S6_S8_EEEEvPKT2_SC_PT3_SE_PKT1_PSF_SI_mmm:
        /* <DEDUP_REMOVED lines=19> */
[----:B------:R-:W-:Y:S05]  /*0130*/  CALL.REL.NOINC `($__internal_222_$__cuda_sm20_div_u64) ;  /* 0x0000004800c87944 */ /* 0x000fea0003c00000 */
        /* <DEDUP_REMOVED lines=8> */
.L_x_10512:
[----:B------:R-:W0:Y:S01]  /*01c0*/  I2F.U32.RP R3, R9 ;  /* 0x0000000900037306 */ /* 0x000e220000209000 */
[----:B------:R-:W-:Y:S01]  /*01d0*/  ISETP.NE.U32.AND P2, PT, R9, RZ, PT ;  /* 0x000000ff0900720c */ /* 0x000fe20003f45070 */
[----:B------:R-:W-:-:S06]  /*01e0*/  IMAD.MOV.U32 R41, RZ, RZ, RZ ;  /* 0x000000ffff297224 */ /* 0x000fcc00078e00ff */
[----:B0-----:R-:W0:Y:S02]  /*01f0*/  MUFU.RCP R3, R3 ;  /* 0x0000000300037308 */ /* 0x001e240000001000 */
[----:B0-----:R-:W-:Y:S01]  /*0200*/  IADD3 R10, R3, 0xffffffe, RZ ;  /* 0x0ffffffe030a7810 */ /* 0x001fe20007ffe0ff */
[----:B------:R-:W-:-:S05]  /*0210*/  HFMA2.MMA R3, -RZ, RZ, 0, 0 ;  /* 0x00000000ff037435 */ /* 0x000fca00000001ff */
        /* <DEDUP_REMOVED lines=16> */
.L_x_10513:
        /* <DEDUP_REMOVED lines=10> */
[----:B------:R-:W-:Y:S01]  /*03c0*/  USHF.L.U32 UR5, UR16, 0x3, URZ ;  /* 0x0000000310057899 */ /* 0x000fe2000800063f */
[----:B------:R-:W-:Y:S01]  /*03d0*/  IMAD.SHL.U32 R11, R8, 0x4, RZ ;  /* 0x00000004080b7824 */ /* 0x000fe200078e00ff */
[----:B------:R-:W-:Y:S01]  /*03e0*/  USHF.L.U32 UR9, UR16, 0x2, URZ ;  /* 0x0000000210097899 */ /* 0x000fe2000800063f */
[----:B------:R-:W-:Y:S01]  /*03f0*/  IMAD.SHL.U32 R5, R5, 0x4, RZ ;  /* 0x0000000405057824 */ /* 0x000fe200078e00ff */
[----:B------:R-:W-:Y:S01]  /*0400*/  IADD3 R7, R9, R7, RZ ;  /* 0x0000000709077210 */ /* 0x000fe20007ffe0ff */
[C---:B------:R-:W-:Y:S01]  /*0410*/  IMAD.WIDE.U32 R20, R35.reuse, UR10, RZ ;  /* 0x0000000a23147c25 */ /* 0x040fe2000f8e00ff */
[-C--:B------:R-:W-:Y:S01]  /*0420*/  IADD3 R12, P0, R6, R11.reuse, RZ ;  /* 0x0000000b060c7210 */ /* 0x080fe20007f1e0ff */
[----:B------:R-:W-:Y:S01]  /*0430*/  ULDC.64 UR14, c[0x0][0x210] ;  /* 0x00008400000e7ab9 */ /* 0x000fe20000000a00 */
[----:B------:R-:W-:Y:S01]  /*0440*/  SHF.L.U64.HI R4, R8, 0x2, R7 ;  /* 0x0000000208047819 */ /* 0x000fe20000010207 */
[----:B------:R-:W-:Y:S01]  /*0450*/  IMAD.IADD R7, R2, 0x1, -R5 ;  /* 0x0000000102077824 */ /* 0x000fe200078e0a05 */
[----:B------:R-:W-:Y:S01]  /*0460*/  IADD3 R9, P1, R12, R11, RZ ;  /* 0x0000000b0c097210 */ /* 0x000fe20007f3e0ff */
[----:B------:R-:W-:-:S02]  /*0470*/  IMAD R25, R35, UR11, RZ ;  /* 0x0000000b23197c24 */ /* 0x000fc4000f8e02ff */
[--C-:B------:R-:W-:Y:S01]  /*0480*/  IMAD.X R31, R3, 0x1, R4.reuse, P0 ;  /* 0x00000001031f7824 */ /* 0x100fe200000e0604 */
[----:B------:R-:W-:Y:S01]  /*0490*/  LOP3.LUT R26, R20, 0x1f, R7, 0xf8, !PT ;  /* 0x0000001f141a7812 */ /* 0x000fe200078ef807 */
[----:B------:R-:W-:Y:S01]  /*04a0*/  IMAD.IADD R25, R21, 0x1, R25 ;  /* 0x0000000115197824 */ /* 0x000fe200078e0219 */
[----:B------:R-:W-:Y:S01]  /*04b0*/  SHF.L.U32 R8, R9, 0x5, RZ ;  /* 0x0000000509087819 */ /* 0x000fe200000006ff */
[----:B------:R-:W-:Y:S01]  /*04c0*/  IMAD.X R4, R31, 0x1, R4, P1 ;  /* 0x000000011f047824 */ /* 0x000fe200008e0604 */
[----:B------:R-:W-:Y:S02]  /*04d0*/  IADD3 R10, R7, -0x1, RZ ;  /* 0xffffffff070a7810 */ /* 0x000fe40007ffe0ff */
[----:B------:R-:W-:Y:S02]  /*04e0*/  IADD3 R2, P0, R26, R8, RZ ;  /* 0x000000081a027210 */ /* 0x000fe40007f1e0ff */
[----:B------:R-:W-:Y:S02]  /*04f0*/  SHF.L.U64.HI R9, R9, 0x5, R4 ;  /* 0x0000000509097819 */ /* 0x000fe40000010204 */
[----:B------:R-:W-:-:S02]  /*0500*/  LEA R28, P1, R2, UR12, 0x2 ;  /* 0x0000000c021c7c11 */ /* 0x000fc4000f8210ff */
[----:B------:R-:W-:Y:S01]  /*0510*/  LOP3.LUT R10, R10, 0x1f, RZ, 0xc0, !PT ;  /* 0x0000001f0a0a7812 */ /* 0x000fe200078ec0ff */
[----:B------:R-:W-:-:S05]  /*0520*/  IMAD.X R11, R25, 0x1, R9, P0 ;  /* 0x00000001190b7824 */ /* 0x000fca00000e0609 */
[----:B------:R-:W-:-:S05]  /*0530*/  LEA.HI.X R29, R2, UR13, R11, 0x2, P1 ;  /* 0x0000000d021d7c11 */ /* 0x000fca00088f140b */
[----:B------:R-:W2:Y:S01]  /*0540*/  LDG.E R16, desc[UR6][R28.64] ;  /* 0x000000061c107981 */ /* 0x000ea2000c1e1900 */
[C---:B------:R-:W-:Y:S01]  /*0550*/  SHF.L.U64.HI R31, R12.reuse, 0x5, R31 ;  /* 0x000000050c1f7819 */ /* 0x040fe2000001021f */
[----:B------:R-:W-:Y:S01]  /*0560*/  IMAD.SHL.U32 R30, R12, 0x20, RZ ;  /* 0x000000200c1e7824 */ /* 0x000fe200078e00ff */
[----:B------:R-:W-:Y:S01]  /*0570*/  LOP3.LUT R11, R20, R10, RZ, 0xfc, !PT ;  /* 0x0000000a140b7212 */ /* 0x000fe200078efcff */
[C---:B------:R-:W-:Y:S01]  /*0580*/  IMAD R27, R35.reuse, UR17, RZ ;  /* 0x00000011231b7c24 */ /* 0x040fe2000f8e02ff */
[----:B------:R-:W-:Y:S02]  /*0590*/  USHF.L.U64.HI UR8, UR16, 0x3, UR17 ;  /* 0x0000000310087899 */ /* 0x000fe40008010211 */
[----:B------:R-:W-:Y:S01]  /*05a0*/  IMAD.WIDE.U32 R18, R35, UR16, R30 ;  /* 0x0000001023127c25 */ /* 0x000fe2000f8e001e */
[----:B------:R-:W-:Y:S01]  /*05b0*/  IADD3 R2, P2, P3, R8, UR5, R11 ;  /* 0x0000000508027c10 */ /* 0x000fe2000fb5e00b */
[----:B------:R-:W-:Y:S02]  /*05c0*/  USHF.L.U64.HI UR4, UR16, 0x2, UR17 ;  /* 0x0000000210047899 */ /* 0x000fe40008010211 */
[----:B------:R-:W-:Y:S01]  /*05d0*/  IMAD.IADD R23, R27, 0x1, R19 ;  /* 0x000000011b177824 */ /* 0x000fe200078e0213 */
[----:B------:R-:W-:-:S02]  /*05e0*/  IADD3 R4, P0, P1, R18, UR9, R10 ;  /* 0x0000000912047c10 */ /* 0x000fc4000f91e00a */
[C---:B------:R-:W-:Y:S02]  /*05f0*/  LEA R14, P4, R2.reuse, UR12, 0x2 ;  /* 0x0000000c020e7c11 */ /* 0x040fe4000f8810ff */
[----:B------:R-:W-:Y:S02]  /*0600*/  IADD3.X R11, R9, UR8, R25, P2, P3 ;  /* 0x00000008090b7c10 */ /* 0x000fe400097e6419 */
[----:B------:R-:W-:Y:S02]  /*0610*/  IADD3.X R13, R23, UR4, RZ, P0, P1 ;  /* 0x00000004170d7c10 */ /* 0x000fe400087e24ff */
[----:B------:R-:W-:Y:S01]  /*0620*/  LEA.HI.X R15, R2, UR13, R11, 0x2, P4 ;  /* 0x0000000d020f7c11 */ /* 0x000fe2000a0f140b */
[----:B------:R-:W-:Y:S01]  /*0630*/  ULDC.64 UR12, c[0x0][0x230] ;  /* 0x00008c00000c7ab9 */ /* 0x000fe20000000a00 */
[----:B------:R-:W-:Y:S02]  /*0640*/  IADD3 R32, P1, R14, UR9, RZ ;  /* 0x000000090e207c10 */ /* 0x000fe4000ff3e0ff */
[----:B------:R-:W-:Y:S01]  /*0650*/  LEA R12, P0, R4, UR14, 0x2 ;  /* 0x0000000e040c7c11 */ /* 0x000fe2000f8010ff */
[----:B------:R0:W5:Y:S01]  /*0660*/  LDG.E R53, desc[UR6][R14.64] ;  /* 0x000000060e357981 */ /* 0x000162000c1e1900 */
[----:B------:R-:W-:-:S02]  /*0670*/  IADD3.X R33, R15, UR4, RZ, P1, !PT ;  /* 0x000000040f217c10 */ /* 0x000fc40008ffe4ff */
[----:B------:R-:W-:Y:S02]  /*0680*/  IADD3 R38, P1, R32, UR9, RZ ;  /* 0x0000000920267c10 */ /* 0x000fe4000ff3e0ff */
[----:B------:R-:W-:Y:S01]  /*0690*/  LEA.HI.X R13, R4, UR15, R13, 0x2, P0 ;  /* 0x0000000f040d7c11 */ /* 0x000fe200080f140d */
[----:B------:R-:W5:Y:S01]  /*06a0*/  LDG.E R52, desc[UR6][R32.64] ;  /* 0x0000000620347981 */ /* 0x000f62000c1e1900 */
[----:B------:R-:W-:Y:S02]  /*06b0*/  IADD3.X R39, R33, UR4, RZ, P1, !PT ;  /* 0x0000000421277c10 */ /* 0x000fe40008ffe4ff */
[----:B------:R-:W-:Y:S01]  /*06c0*/  IADD3 R36, P1, R12, UR9, RZ ;  /* 0x000000090c247c10 */ /* 0x000fe2000ff3e0ff */
[----:B------:R-:W5:Y:S01]  /*06d0*/  LDG.E R54, desc[UR6][R12.64] ;  /* 0x000000060c367981 */ /* 0x000f62000c1e1900 */
[----:B------:R-:W-:Y:S02]  /*06e0*/  IADD3 R44, P2, R38, UR9, RZ ;  /* 0x00000009262c7c10 */ /* 0x000fe4000ff5e0ff */
[----:B------:R-:W-:Y:S01]  /*06f0*/  IADD3.X R37, R13, UR4, RZ, P1, !PT ;  /* 0x000000040d257c10 */ /* 0x000fe20008ffe4ff */
[----:B------:R-:W5:Y:S01]  /*0700*/  LDG.E R51, desc[UR6][R38.64] ;  /* 0x0000000626337981 */ /* 0x000f62000c1e1900 */
[----:B------:R-:W-:-:S02]  /*0710*/  IADD3.X R45, R39, UR4, RZ, P2, !PT ;  /* 0x00000004272d7c10 */ /* 0x000fc400097fe4ff */
[----:B0-----:R-:W-:Y:S01]  /*0720*/  IADD3 R14, P1, R36, UR9, RZ ;  /* 0x00000009240e7c10 */ /* 0x001fe2000ff3e0ff */
[----:B------:R-:W5:Y:S01]  /*0730*/  LDG.E R49, desc[UR6][R36.64] ;  /* 0x0000000624317981 */ /* 0x000f62000c1e1900 */
[----:B------:R-:W-:Y:S02]  /*0740*/  IADD3 R46, P2, R44, UR9, RZ ;  /* 0x000000092c2e7c10 */ /* 0x000fe4000ff5e0ff */
[----:B------:R-:W-:Y:S01]  /*0750*/  IADD3.X R15, R37, UR4, RZ, P1, !PT ;  /* 0x00000004250f7c10 */ /* 0x000fe20008ffe4ff */
[----:B------:R0:W5:Y:S01]  /*0760*/  LDG.E R44, desc[UR6][R44.64] ;  /* 0x000000062c2c7981 */ /* 0x000162000c1e1900 */
[----:B------:R-:W-:Y:S02]  /*0770*/  IADD3.X R47, R45, UR4, RZ, P2, !PT ;  /* 0x000000042d2f7c10 */ /* 0x000fe400097fe4ff */
[----:B------:R-:W-:Y:S01]  /*0780*/  IADD3 R56, P1, R46, UR9, RZ ;  /* 0x000000092e387c10 */ /* 0x000fe2000ff3e0ff */
[----:B------:R-:W5:Y:S01]  /*0790*/  LDG.E R42, desc[UR6][R14.64] ;  /* 0x000000060e2a7981 */ /* 0x000f62000c1e1900 */
[----:B------:R-:W-:-:S02]  /*07a0*/  IADD3 R58, P2, R14, UR9, RZ ;  /* 0x000000090e3a7c10 */ /* 0x000fc4000ff5e0ff */
[----:B------:R-:W-:Y:S01]  /*07b0*/  IADD3.X R57, R47, UR4, RZ, P1, !PT ;  /* 0x000000042f397c10 */ /* 0x000fe20008ffe4ff */
[----:B------:R1:W5:Y:S01]  /*07c0*/  LDG.E R43, desc[UR6][R46.64] ;  /* 0x000000062e2b7981 */ /* 0x000362000c1e1900 */
[----:B------:R-:W-:-:S03]  /*07d0*/  IADD3.X R59, R15, UR4, RZ, P2, !PT ;  /* 0x000000040f3b7c10 */ /* 0x000fc600097fe4ff */
[----:B------:R-:W5:Y:S04]  /*07e0*/  LDG.E R12, desc[UR6][R56.64] ;  /* 0x00000006380c7981 */ /* 0x000f68000c1e1900 */
[----:B------:R-:W5:Y:S01]  /*07f0*/  LDG.E R11, desc[UR6][R58.64] ;  /* 0x000000063a0b7981 */ /* 0x000f62000c1e1900 */
[----:B------:R-:W-:Y:S02]  /*0800*/  ISETP.NE.U32.AND P0, PT, RZ, UR12, PT ;  /* 0x0000000cff007c0c */ /* 0x000fe4000bf05070 */
[----:B0-----:R-:W-:Y:S01]  /*0810*/  MOV R45, 0x3bbb989d ;  /* 0x3bbb989d002d7802 */ /* 0x001fe20000000f00 */
[----:B-1----:R-:W-:Y:S01]  /*0820*/  IMAD.MOV.U32 R47, RZ, RZ, 0x437c0000 ;  /* 0x437c0000ff2f7424 */ /* 0x002fe200078e00ff */
[----:B------:R-:W-:Y:S02]  /*0830*/  ISETP.NE.AND.EX P0, PT, RZ, UR13, PT, P0 ;  /* 0x0000000dff007c0c */ /* 0x000fe4000bf05300 */
[----:B------:R-:W-:-:S11]  /*0840*/  IADD3 R38, P3, R56, UR9, RZ ;  /* 0x0000000938267c10 */ /* 0x000fd6000ff7e0ff */
[----:B------:R-:W0:Y:S01]  /*0850*/  @P0 LDC.64 R32, c[0x0][0x230] ;  /* 0x00008c00ff200b82 */ /* 0x000e220000000a00 */
[----:B------:R-:W-:Y:S02]  /*0860*/  IADD3.X R39, R57, UR4, RZ, P3, !PT ;  /* 0x0000000439277c10 */ /* 0x000fe40009ffe4ff */
[----:B------:R-:W-:Y:S01]  /*0870*/  IADD3 R36, P1, R38, UR9, RZ ;  /* 0x0000000926247c10 */ /* 0x000fe2000ff3e0ff */
[----:B------:R-:W-:Y:S02]  /*0880*/  IMAD.MOV.U32 R13, RZ, RZ, 0x3f800000 ;  /* 0x3f800000ff0d7424 */ /* 0x000fe400078e00ff */
[----:B------:R1:W5:Y:S01]  /*0890*/  LDG.E R14, desc[UR6][R38.64] ;  /* 0x00000006260e7981 */ /* 0x000362000c1e1900 */
[----:B------:R-:W-:Y:S02]  /*08a0*/  IADD3.X R37, R39, UR4, RZ, P1, !PT ;  /* 0x0000000427257c10 */ /* 0x000fe40008ffe4ff */
[----:B------:R-:W-:-:S03]  /*08b0*/  IADD3 R28, P1, R28, UR9, RZ ;  /* 0x000000091c1c7c10 */ /* 0x000fc6000ff3e0ff */
[----:B------:R-:W5:Y:S01]  /*08c0*/  LDG.E R15, desc[UR6][R36.64] ;  /* 0x00000006240f7981 */ /* 0x000f62000c1e1900 */
[----:B-1----:R-:W-:Y:S01]  /*08d0*/  LOP3.LUT R38, R7, 0x1f, RZ, 0xc0, !PT ;  /* 0x0000001f07267812 */ /* 0x002fe200078ec0ff */
[----:B------:R-:W-:Y:S02]  /*08e0*/  IMAD.MOV.U32 R39, RZ, RZ, RZ ;  /* 0x000000ffff277224 */ /* 0x000fe400078e00ff */
[----:B0-----:R0:W5:Y:S01]  /*08f0*/  @P0 LDG.E R13, desc[UR6][R32.64] ;  /* 0x00000006200d0981 */ /* 0x001162000c1e1900 */
[----:B------:R-:W-:Y:S02]  /*0900*/  IADD3 R70, P2, R28, UR9, RZ ;  /* 0x000000091c467c10 */ /* 0x000fe4000ff5e0ff */
[----:B------:R-:W-:Y:S01]  /*0910*/  IADD3.X R29, R29, UR4, RZ, P1, !PT ;  /* 0x000000041d1d7c10 */ /* 0x000fe20008ffe4ff */
[----:B0-----:R-:W-:-:S03]  /*0920*/  IMAD.WIDE.U32 R32, R35, UR16, R38 ;  /* 0x0000001023207c25 */ /* 0x001fc6000f8e0026 */
[----:B------:R-:W-:Y:S02]  /*0930*/  IADD3 R4, P0, R30, R32, RZ ;  /* 0x000000201e047210 */ /* 0x000fe40007f1e0ff */
[----:B------:R-:W-:Y:S02]  /*0940*/  IADD3 R64, P1, R70, UR9, RZ ;  /* 0x0000000946407c10 */ /* 0x000fe4000ff3e0ff */
[----:B------:R-:W-:Y:S02]  /*0950*/  IADD3.X R27, R31, R33, R27, P0, !PT ;  /* 0x000000211f1b7210 */ /* 0x000fe400007fe41b */
[----:B------:R-:W-:Y:S02]  /*0960*/  LEA R46, P0, R4, UR14, 0x2 ;  /* 0x0000000e042e7c11 */ /* 0x000fe4000f8010ff */
[----:B------:R-:W-:Y:S02]  /*0970*/  IADD3.X R71, R29, UR4, RZ, P2, !PT ;  /* 0x000000041d477c10 */ /* 0x000fe400097fe4ff */
[----:B------:R-:W-:-:S02]  /*0980*/  IADD3 R68, P2, R64, UR9, RZ ;  /* 0x0000000940447c10 */ /* 0x000fc4000ff5e0ff */
[----:B------:R-:W-:Y:S02]  /*0990*/  IADD3.X R65, R71, UR4, RZ, P1, !PT ;  /* 0x0000000447417c10 */ /* 0x000fe40008ffe4ff */
[----:B------:R-:W-:Y:S02]  /*09a0*/  IADD3 R66, P3, R46, UR9, RZ ;  /* 0x000000092e427c10 */ /* 0x000fe4000ff7e0ff */
[----:B------:R-:W-:Y:S02]  /*09b0*/  IADD3 R30, P4, R68, UR9, RZ ;  /* 0x00000009441e7c10 */ /* 0x000fe4000ff9e0ff */
[----:B------:R-:W-:Y:S02]  /*09c0*/  IADD3.X R69, R65, UR4, RZ, P2, !PT ;  /* 0x0000000441457c10 */ /* 0x000fe400097fe4ff */
[----:B------:R-:W-:Y:S02]  /*09d0*/  IADD3 R36, P2, R66, UR9, RZ ;  /* 0x0000000942247c10 */ /* 0x000fe4000ff5e0ff */
[----:B------:R-:W-:-:S02]  /*09e0*/  IADD3 R62, P1, R30, UR9, RZ ;  /* 0x000000091e3e7c10 */ /* 0x000fc4000ff3e0ff */
[----:B------:R-:W-:Y:S01]  /*09f0*/  IADD3.X R31, R69, UR4, RZ, P4, !PT ;  /* 0x00000004451f7c10 */ /* 0x000fe2000a7fe4ff */
[----:B------:R-:W-:Y:S01]  /*0a00*/  BSSY B1, `(.L_x_10514) ;  /* 0x000001e000017945 */ /* 0x000fe20003800000 */
[----:B------:R-:W-:Y:S02]  /*0a10*/  IADD3 R32, P4, R62, UR9, RZ ;  /* 0x000000093e207c10 */ /* 0x000fe4000ff9e0ff */
[----:B------:R-:W-:Y:S01]  /*0a20*/  IADD3.X R63, R31, UR4, RZ, P1, !PT ;  /* 0x000000041f3f7c10 */ /* 0x000fe20008ffe4ff */
[----:B------:R-:W-:-:S03]  /*0a30*/  IMAD R17, R17, 0x20, R0 ;  /* 0x0000002011117824 */ /* 0x000fc600078e0200 */
[----:B------:R-:W-:Y:S01]  /*0a40*/  IADD3.X R33, R63, UR4, RZ, P4, !PT ;  /* 0x000000043f217c10 */ /* 0x000fe2000a7fe4ff */
[----:B--2---:R-:W-:-:S04]  /*0a50*/  FFMA.SAT R2, -R16, R45, 0.5 ;  /* 0x3f00000010027423 */ /* 0x004fc8000000212d */
[----:B------:R-:W-:-:S04]  /*0a60*/  FFMA.RM R2, R2, R47, 12582913 ;  /* 0x4b40000102027423 */ /* 0x000fc8000000402f */
[----:B------:R-:W-:-:S04]  /*0a70*/  FADD R45, R2, -12583039 ;  /* 0xcb40007f022d7421 */ /* 0x000fc80000000000 */
[----:B------:R-:W-:-:S04]  /*0a80*/  FFMA R45, -R16, 1.4426950216293334961, -R45 ;  /* 0x3fb8aa3b102d7823 */ /* 0x000fc8000000092d */
[----:B------:R-:W-:-:S06]  /*0a90*/  FFMA R45, -R16, 1.925963033500011079e-08, R45 ;  /* 0x32a57060102d7823 */ /* 0x000fcc000000012d */
[----:B------:R-:W0:Y:S01]  /*0aa0*/  MUFU.EX2 R45, R45 ;  /* 0x0000002d002d7308 */ /* 0x000e220000000800 */
[----:B------:R-:W-:Y:S01]  /*0ab0*/  IMAD.SHL.U32 R2, R2, 0x800000, RZ ;  /* 0x0080000002027824 */ /* 0x000fe200078e00ff */
[----:B------:R-:W-:-:S03]  /*0ac0*/  LEA.HI.X R47, R4, UR15, R27, 0x2, P0 ;  /* 0x0000000f042f7c11 */ /* 0x000fc600080f141b */
[----:B0-----:R-:W-:-:S05]  /*0ad0*/  FFMA R22, R2, R45, 1 ;  /* 0x3f80000002167423 */ /* 0x001fca000000002d */
[----:B------:R-:W-:-:S04]  /*0ae0*/  IADD3 R2, R22, 0x1800000, RZ ;  /* 0x0180000016027810 */ /* 0x000fc80007ffe0ff */
[----:B------:R-:W-:-:S04]  /*0af0*/  LOP3.LUT R2, R2, 0x7f800000, RZ, 0xc0, !PT ;  /* 0x7f80000002027812 */ /* 0x000fc800078ec0ff */
[----:B------:R-:W-:Y:S02]  /*0b00*/  ISETP.GT.U32.AND P0, PT, R2, 0x1ffffff, PT ;  /* 0x01ffffff0200780c */ /* 0x000fe40003f04070 */
[----:B------:R-:W-:Y:S02]  /*0b10*/  IADD3.X R67, R47, UR4, RZ, P3, !PT ;  /* 0x000000042f437c10 */ /* 0x000fe40009ffe4ff */
[----:B------:R-:W-:Y:S02]  /*0b20*/  IADD3 R34, P3, R36, UR9, RZ ;  /* 0x0000000924227c10 */ /* 0x000fe4000ff7e0ff */
[----:B------:R-:W-:-:S04]  /*0b30*/  IADD3.X R37, R67, UR4, RZ, P2, !PT ;  /* 0x0000000443257c10 */ /* 0x000fc800097fe4ff */
[----:B------:R-:W-:-:S03]  /*0b40*/  IADD3.X R35, R37, UR4, RZ, P3, !PT ;  /* 0x0000000425237c10 */ /* 0x000fc60009ffe4ff */
[----:B------:R-:W-:Y:S05]  /*0b50*/  @P0 BRA `(.L_x_10515) ;  /* 0x0000000000100947 */ /* 0x000fea0003800000 */
[----:B------:R-:W-:Y:S01]  /*0b60*/  IMAD.MOV.U32 R0, RZ, RZ, R22 ;  /* 0x000000ffff007224 */ /* 0x000fe200078e0016 */
[----:B------:R-:W-:-:S07]  /*0b70*/  MOV R4, 0xb90 ;  /* 0x00000b9000047802 */ /* 0x000fce0000000f00 */
[----:B-----5:R-:W-:Y:S05]  /*0b80*/  CALL.REL.NOINC `($__internal_223_$__cuda_sm20_rcp_rn_f32_slowpath) ;  /* 0x0000004400447944 */ /* 0x020fea0003c00000 */
[----:B------:R-:W-:Y:S05]  /*0b90*/  BRA `(.L_x_10516) ;  /* 0x0000000000107947 */ /* 0x000fea0003800000 */
.L_x_10515:
[----:B------:R-:W0:Y:S02]  /*0ba0*/  MUFU.RCP R55, R22 ;  /* 0x0000001600377308 */ /* 0x000e240000001000 */
[----:B0-----:R-:W-:-:S04]  /*0bb0*/  FFMA R0, R22, R55, -1 ;  /* 0xbf80000016007423 */ /* 0x001fc80000000037 */
[----:B------:R-:W-:-:S04]  /*0bc0*/  FADD.FTZ R0, -R0, -RZ ;  /* 0x800000ff00007221 */ /* 0x000fc80000010100 */
[----:B------:R-:W-:-:S07]  /*0bd0*/  FFMA R55, R55, R0, R55 ;  /* 0x0000000037377223 */ /* 0x000fce0000000037 */
.L_x_10516:
[----:B------:R-:W-:Y:S05]  /*0be0*/  BSYNC B1 ;  /* 0x0000000000017941 */ /* 0x000fea0003800000 */
.L_x_10514:
[----:B------:R-:W2:Y:S04]  /*0bf0*/  LDG.E R22, desc[UR6][R70.64] ;  /* 0x0000000646167981 */ /* 0x000ea8000c1e1900 */
[----:B------:R0:W3:Y:S04]  /*0c00*/  LDG.E R47, desc[UR6][R46.64] ;  /* 0x000000062e2f7981 */ /* 0x0000e8000c1e1900 */
[----:B------:R-:W4:Y:S01]  /*0c10*/  LDG.E R29, desc[UR6][R28.64] ;  /* 0x000000061c1d7981 */ /* 0x000f22000c1e1900 */
[----:B------:R-:W-:Y:S01]  /*0c20*/  IMAD.MOV.U32 R27, RZ, RZ, 0x3bbb989d ;  /* 0x3bbb989dff1b7424 */ /* 0x000fe200078e00ff */
[----:B------:R-:W-:Y:S01]  /*0c30*/  MOV R45, 0x437c0000 ;  /* 0x437c0000002d7802 */ /* 0x000fe20000000f00 */
[----:B------:R-:W-:Y:S01]  /*0c40*/  BSSY B1, `(.L_x_10517) ;  /* 0x000001c000017945 */ /* 0x000fe20003800000 */
[----:B0-----:R-:W-:Y:S01]  /*0c50*/  FMUL R46, R16, R55 ;  /* 0x00000037102e7220 */ /* 0x001fe20000400000 */
[----:B--2---:R-:W-:-:S04]  /*0c60*/  FFMA.SAT R0, -R22, R27, 0.5 ;  /* 0x3f00000016007423 */ /* 0x004fc8000000211b */
[----:B------:R-:W-:Y:S01]  /*0c70*/  FFMA.RM R0, R0, R45, 12582913 ;  /* 0x4b40000100007423 */ /* 0x000fe2000000402d */
[----:B---3--:R-:W-:-:S03]  /*0c80*/  FMUL R46, R47, R46 ;  /* 0x0000002e2f2e7220 */ /* 0x008fc60000400000 */
        /* <DEDUP_REMOVED lines=13> */
[----:B----4-:R-:W-:-:S08]  /*0d60*/  FMUL R28, R0, R29 ;  /* 0x0000001d001c7220 */ /* 0x010fd00000400000 */
[----:B------:R-:W-:Y:S05]  /*0d70*/  @P0 BRA `(.L_x_10518) ;  /* 0x0000000000100947 */ /* 0x000fea0003800000 */
[----:B------:R-:W-:Y:S01]  /*0d80*/  IMAD.MOV.U32 R0, RZ, RZ, R4 ;  /* 0x000000ffff007224 */ /* 0x000fe200078e0004 */
[----:B------:R-:W-:-:S07]  /*0d90*/  MOV R4, 0xdb0 ;  /* 0x00000db000047802 */ /* 0x000fce0000000f00 */
[----:B-----5:R-:W-:Y:S05]  /*0da0*/  CALL.REL.NOINC `($__internal_223_$__cuda_sm20_rcp_rn_f32_slowpath) ;  /* 0x0000004000bc7944 */ /* 0x020fea0003c00000 */
[----:B------:R-:W-:Y:S05]  /*0db0*/  BRA `(.L_x_10519) ;  /* 0x0000000000107947 */ /* 0x000fea0003800000 */
.L_x_10518:
[----:B------:R-:W0:Y:S02]  /*0dc0*/  MUFU.RCP R55, R4 ;  /* 0x0000000400377308 */ /* 0x000e240000001000 */
[----:B0-----:R-:W-:-:S04]  /*0dd0*/  FFMA R0, R4, R55, -1 ;  /* 0xbf80000004007423 */ /* 0x001fc80000000037 */
[----:B------:R-:W-:-:S04]  /*0de0*/  FADD.FTZ R0, -R0, -RZ ;  /* 0x800000ff00007221 */ /* 0x000fc80000010100 */
[----:B------:R-:W-:-:S07]  /*0df0*/  FFMA R55, R55, R0, R55 ;  /* 0x0000000037377223 */ /* 0x000fce0000000037 */
.L_x_10519:
[----:B------:R-:W-:Y:S05]  /*0e00*/  BSYNC B1 ;  /* 0x0000000000017941 */ /* 0x000fea0003800000 */
.L_x_10517:
[----:B------:R-:W2:Y:S04]  /*0e10*/  LDG.E R16, desc[UR6][R68.64] ;  /* 0x0000000644107981 */ /* 0x000ea8000c1e1900 */
[----:B------:R-:W3:Y:S04]  /*0e20*/  LDG.E R67, desc[UR6][R66.64] ;  /* 0x0000000642437981 */ /* 0x000ee8000c1e1900 */
[----:B------:R-:W4:Y:S01]  /*0e30*/  LDG.E R65, desc[UR6][R64.64] ;  /* 0x0000000640417981 */ /* 0x000f22000c1e1900 */
[----:B------:R-:W-:Y:S01]  /*0e40*/  HFMA2.MMA R27, -RZ, RZ, 0.96630859375, -0.0022525787353515625 ;  /* 0x3bbb989dff1b7435 */ /* 0x000fe200000001ff */
[----:B------:R-:W-:-:S02]  /*0e50*/  IMAD.MOV.U32 R29, RZ, RZ, 0x437c0000 ;  /* 0x437c0000ff1d7424 */ /* 0x000fc400078e00ff */
[----:B------:R-:W-:Y:S01]  /*0e60*/  FMUL R48, R22, R55 ;  /* 0x0000003716307220 */ /* 0x000fe20000400000 */
[----:B------:R-:W-:Y:S06]  /*0e70*/  BSSY B1, `(.L_x_10520) ;  /* 0x000001b000017945 */ /* 0x000fec0003800000 */
        /* <DEDUP_REMOVED lines=18> */
[----:B------:R-:W-:Y:S02]  /*0fa0*/  MOV R0, R4 ;  /* 0x0000000400007202 */ /* 0x000fe40000000f00 */
[----:B------:R-:W-:-:S07]  /*0fb0*/  MOV R4, 0xfd0 ;  /* 0x00000fd000047802 */ /* 0x000fce0000000f00 */
[----:B-----5:R-:W-:Y:S05]  /*0fc0*/  CALL.REL.NOINC `($__internal_223_$__cuda_sm20_rcp_rn_f32_slowpath) ;  /* 0x0000004000347944 */ /* 0x020fea0003c00000 */
[----:B------:R-:W-:Y:S05]  /*0fd0*/  BRA `(.L_x_10522) ;  /* 0x0000000000107947 */ /* 0x000fea0003800000 */
.L_x_10521:
[----:B------:R-:W0:Y:S02]  /*0fe0*/  MUFU.RCP R55, R4 ;  /* 0x0000000400377308 */ /* 0x000e240000001000 */
[----:B0-----:R-:W-:-:S04]  /*0ff0*/  FFMA R0, R4, R55, -1 ;  /* 0xbf80000004007423 */ /* 0x001fc80000000037 */
[----:B------:R-:W-:-:S04]  /*1000*/  FADD.FTZ R0, -R0, -RZ ;  /* 0x800000ff00007221 */ /* 0x000fc80000010100 */
[----:B------:R-:W-:-:S07]  /*1010*/  FFMA R55, R55, R0, R55 ;  /* 0x0000000037377223 */ /* 0x000fce0000000037 */
.L_x_10522:
[----:B------:R-:W-:Y:S05]  /*1020*/  BSYNC B1 ;  /* 0x0000000000017941 */ /* 0x000fea0003800000 */
.L_x_10520:
[----:B------:R-:W2:Y:S04]  /*1030*/  LDG.E R22, desc[UR6][R62.64] ;  /* 0x000000063e167981 */ /* 0x000ea8000c1e1900 */
[----:B------:R-:W3:Y:S04]  /*1040*/  LDG.E R37, desc[UR6][R36.64] ;  /* 0x0000000624257981 */ /* 0x000ee8000c1e1900 */
[----:B------:R-:W4:Y:S01]  /*1050*/  LDG.E R31, desc[UR6][R30.64] ;  /* 0x000000061e1f7981 */ /* 0x000f22000c1e1900 */
[----:B------:R-:W-:Y:S02]  /*1060*/  IMAD.MOV.U32 R27, RZ, RZ, 0x3bbb989d ;  /* 0x3bbb989dff1b7424 */ /* 0x000fe400078e00ff */
[----:B------:R-:W-:Y:S01]  /*1070*/  FMUL R50, R16, R55 ;  /* 0x0000003710327220 */ /* 0x000fe20000400000 */
[----:B------:R-:W-:Y:S01]  /*1080*/  IMAD.MOV.U32 R29, RZ, RZ, 0x437c0000 ;  /* 0x437c0000ff1d7424 */ /* 0x000fe200078e00ff */
[----:B------:R-:W-:Y:S01]  /*1090*/  BSSY B1, `(.L_x_10523) ;  /* 0x000001b000017945 */ /* 0x000fe20003800000 */
        /* <DEDUP_REMOVED lines=22> */
.L_x_10524:
[----:B------:R-:W0:Y:S02]  /*1200*/  MUFU.RCP R55, R4 ;  /* 0x0000000400377308 */ /* 0x000e240000001000 */
[----:B0-----:R-:W-:-:S04]  /*1210*/  FFMA R0, R4, R55, -1 ;  /* 0xbf80000004007423 */ /* 0x001fc80000000037 */
[----:B------:R-:W-:-:S04]  /*1220*/  FADD.FTZ R0, -R0, -RZ ;  /* 0x800000ff00007221 */ /* 0x000fc80000010100 */
[----:B------:R-:W-:-:S07]  /*1230*/  FFMA R55, R55, R0, R55 ;  /* 0x0000000037377223 */ /* 0x000fce0000000037 */
.L_x_10525:
[----:B------:R-:W-:Y:S05]  /*1240*/  BSYNC B1 ;  /* 0x0000000000017941 */ /* 0x000fea0003800000 */
.L_x_10523:
[----:B------:R-:W2:Y:S04]  /*1250*/  LDG.E R35, desc[UR6][R34.64] ;  /* 0x0000000622237981 */ /* 0x000ea8000c1e1900 */
[----:B------:R0:W3:Y:S01]  /*1260*/  LDG.E R27, desc[UR6][R32.64] ;  /* 0x00000006201b7981 */ /* 0x0000e2000c1e1900 */
[----:B------:R-:W-:Y:S01]  /*1270*/  VIADD R0, R7, 0x1e ;  /* 0x0000001e07007836 */ /* 0x000fe20000000000 */
[----:B------:R-:W-:Y:S01]  /*1280*/  IADD3 R16, P1, R18, UR9, RZ ;  /* 0x0000000912107c10 */ /* 0x000fe2000ff3e0ff */
[----:B------:R-:W-:Y:S01]  /*1290*/  ULDC.64 UR12, c[0x0][0x220] ;  /* 0x00008800000c7ab9 */ /* 0x000fe20000000a00 */
[----:B------:R-:W-:Y:S01]  /*12a0*/  IADD3 R19, P0, R20, UR5, RZ ;  /* 0x0000000514137c10 */ /* 0x000fe2000ff1e0ff */
[----:B------:R-:W-:Y:S01]  /*12b0*/  ULDC.64 UR14, c[0x0][0x210] ;  /* 0x00008400000e7ab9 */ /* 0x000fe20000000a00 */
[----:B------:R-:W-:Y:S01]  /*12c0*/  LOP3.LUT R18, R0, 0x1f, RZ, 0xc0, !PT ;  /* 0x0000001f00127812 */ /* 0x000fe200078ec0ff */
[----:B------:R-:W-:Y:S01]  /*12d0*/  FADD R0, -R55, 1 ;  /* 0x3f80000037007421 */ /* 0x000fe20000000100 */
[----:B------:R-:W-:Y:S01]  /*12e0*/  IADD3.X R20, R23, UR4, RZ, P1, !PT ;  /* 0x0000000417147c10 */ /* 0x000fe20008ffe4ff */
[-C--:B------:R-:W-:Y:S01]  /*12f0*/  FMUL R2, R22, R55.reuse ;  /* 0x0000003716027220 */ /* 0x080fe20000400000 */
[----:B------:R-:W-:Y:S01]  /*1300*/  IADD3 R4, P1, P2, R16, UR9, R18 ;  /* 0x0000000910047c10 */ /* 0x000fe2000fa3e012 */
[----:B------:R-:W-:Y:S01]  /*1310*/  FMUL R0, R0, R55 ;  /* 0x0000003700007220 */ /* 0x000fe20000400000 */
[-C--:B-----5:R-:W-:Y:S01]  /*1320*/  FMUL R47, R30, R13.reuse ;  /* 0x0000000d1e2f7220 */ /* 0x0a0fe20000400000 */
[----:B------:R-:W-:Y:S01]  /*1330*/  FMUL R45, R46, R13 ;  /* 0x0000000d2e2d7220 */ /* 0x000fe20000400000 */
[----:B------:R-:W-:Y:S01]  /*1340*/  IADD3.X R23, R20, UR4, RZ, P1, P2 ;  /* 0x0000000414177c10 */ /* 0x000fe20008fe44ff */
[----:B------:R-:W-:Y:S01]  /*1350*/  FFMA R0, R22, R0, R55 ;  /* 0x0000000016007223 */ /* 0x000fe20000000037 */
[----:B------:R-:W-:-:S02]  /*1360*/  IADD3 R21, P1, R8, UR12, RZ ;  /* 0x0000000c08157c10 */ /* 0x000fc4000ff3e0ff */
[C---:B0-----:R-:W-:Y:S02]  /*1370*/  LEA R32, P2, R4.reuse, UR14, 0x2 ;  /* 0x0000000e04207c11 */ /* 0x041fe4000f8410ff */
[----:B------:R-:W-:Y:S01]  /*1380*/  IADD3.X R22, R9, UR13, RZ, P1, !PT ;  /* 0x0000000d09167c10 */ /* 0x000fe20008ffe4ff */
[----:B------:R-:W-:Y:S01]  /*1390*/  ULDC.64 UR12, c[0x0][0x248] ;  /* 0x00009200000c7ab9 */ /* 0x000fe20000000a00 */
[----:B------:R-:W-:Y:S02]  /*13a0*/  IADD3 R56, P1, R21, R26, RZ ;  /* 0x0000001a15387210 */ /* 0x000fe40007f3e0ff */
[----:B------:R-:W-:Y:S01]  /*13b0*/  LEA.HI.X R33, R4, UR15, R23, 0x2, P2 ;  /* 0x0000000f04217c11 */ /* 0x000fe200090f1417 */
[----:B------:R-:W-:Y:S01]  /*13c0*/  FMUL R4, R28, R13 ;  /* 0x0000000d1c047220 */ /* 0x000fe20000400000 */
[----:B------:R-:W-:Y:S01]  /*13d0*/  FMNMX R23, RZ, |R28|, !PT ;  /* 0x4000001cff177209 */ /* 0x000fe20007800000 */
[----:B------:R-:W-:Y:S01]  /*13e0*/  IMAD.X R57, R22, 0x1, R25, P1 ;  /* 0x0000000116397824 */ /* 0x000fe200008e0619 */
[----:B------:R-:W-:-:S02]  /*13f0*/  IADD3 R28, P1, R56, UR10, RZ ;  /* 0x0000000a381c7c10 */ /* 0x000fc4000ff3e0ff */
[C---:B------:R-:W-:Y:S01]  /*1400*/  FMNMX R23, |R24|.reuse, R23, !PT ;  /* 0x0000001718177209 */ /* 0x040fe20007800200 */
[----:B------:R-:W-:Y:S01]  /*1410*/  FMUL R24, R24, R13 ;  /* 0x0000000d18187220 */ /* 0x000fe20000400000 */
[----:B------:R-:W-:Y:S02]  /*1420*/  IADD3.X R29, R57, UR11, RZ, P1, !PT ;  /* 0x0000000b391d7c10 */ /* 0x000fe40008ffe4ff */
[----:B------:R-:W-:Y:S02]  /*1430*/  IADD3 R36, P1, R28, UR10, RZ ;  /* 0x0000000a1c247c10 */ /* 0x000fe4000ff3e0ff */
[----:B------:R-:W-:Y:S02]  /*1440*/  FMNMX R67, |R30|, R23, !PT ;  /* 0x000000171e437209 */ /* 0x000fe40007800200 */
[----:B------:R-:W-:Y:S02]  /*1450*/  IADD3.X R37, R29, UR11, RZ, P1, !PT ;  /* 0x0000000b1d257c10 */ /* 0x000fe40008ffe4ff */
[----:B------:R-:W-:-:S02]  /*1460*/  IADD3 R34, P1, R36, UR10, RZ ;  /* 0x0000000a24227c10 */ /* 0x000fc4000ff3e0ff */
[----:B------:R-:W-:Y:S02]  /*1470*/  IADD3 R23, P2, R21, UR12, RZ ;  /* 0x0000000c15177c10 */ /* 0x000fe4000ff5e0ff */
[----:B------:R-:W-:Y:S02]  /*1480*/  F2FP.SATFINITE.E4M3.F32.PACK_AB_MERGE_C R47, RZ, R47, RZ ;  /* 0x0000002fff2f723e */ /* 0x000fe400048070ff */
[----:B------:R-:W-:Y:S01]  /*1490*/  F2FP.SATFINITE.E4M3.F32.PACK_AB_MERGE_C R45, RZ, R45, RZ ;  /* 0x0000002dff2d723e */ /* 0x000fe200048070ff */
[----:B--2---:R-:W-:Y:S01]  /*14a0*/  FMUL R60, R0, R35 ;  /* 0x00000023003c7220 */ /* 0x004fe20000400000 */
[----:B------:R-:W-:Y:S01]  /*14b0*/  FMUL R2, R35, R2 ;  /* 0x0000000223027220 */ /* 0x000fe20000400000 */
[----:B------:R-:W-:Y:S02]  /*14c0*/  F2FP.SATFINITE.E4M3.F32.PACK_AB_MERGE_C R0, RZ, R4, RZ ;  /* 0x00000004ff00723e */ /* 0x000fe400048070ff */
[----:B---3--:R-:W-:Y:S01]  /*14d0*/  FMUL R60, R60, R27 ;  /* 0x0000001b3c3c7220 */ /* 0x008fe20000400000 */
[----:B------:R-:W-:Y:S01]  /*14e0*/  F2FP.SATFINITE.E4M3.F32.PACK_AB_MERGE_C R4, RZ, R24, RZ ;  /* 0x00000018ff04723e */ /* 0x000fe200048070ff */
[-C--:B------:R-:W-:Y:S01]  /*14f0*/  FMUL R27, R48, R13.reuse ;  /* 0x0000000d301b7220 */ /* 0x080fe20000400000 */
[----:B------:R-:W-:Y:S01]  /*1500*/  IADD3.X R35, R37, UR11, RZ, P1, !PT ;  /* 0x0000000b25237c10 */ /* 0x000fe20008ffe4ff */
[----:B------:R-:W-:Y:S01]  /*1510*/  FMUL R55, R60, R13 ;  /* 0x0000000d3c377220 */ /* 0x000fe20000400000 */
[----:B------:R-:W-:Y:S01]  /*1520*/  IADD3.X R24, R22, UR13, RZ, P2, !PT ;  /* 0x0000000d16187c10 */ /* 0x000fe200097fe4ff */
[----:B------:R0:W-:Y:S01]  /*1530*/  STG.E.U8 desc[UR6][R56.64], R0 ;  /* 0x0000000038007986 */ /* 0x0001e2000c101106 */
[----:B------:R-:W-:Y:S01]  /*1540*/  IADD3 R30, P1, R23, R26, RZ ;  /* 0x0000001a171e7210 */ /* 0x000fe20007f3e0ff */
[----:B------:R-:W-:Y:S01]  /*1550*/  ULDC.64 UR12, c[0x0][0x218] ;  /* 0x00008600000c7ab9 */ /* 0x000fe20000000a00 */
[----:B------:R-:W-:Y:S01]  /*1560*/  F2FP.SATFINITE.E4M3.F32.PACK_AB_MERGE_C R55, RZ, R55, RZ ;  /* 0x00000037ff37723e */ /* 0x000fe200048070ff */
[----:B------:R1:W-:Y:S01]  /*1570*/  STG.E.U8 desc[UR6][R28.64], R4 ;  /* 0x000000041c007986 */ /* 0x0003e2000c101106 */
[----:B------:R-:W-:-:S02]  /*1580*/  IADD3.X R31, R24, R25, RZ, P1, !PT ;  /* 0x00000019181f7210 */ /* 0x000fc40000ffe4ff */
[----:B------:R-:W-:Y:S01]  /*1590*/  IADD3.X R25, R25, UR8, RZ, P0, !PT ;  /* 0x0000000819197c10 */ /* 0x000fe200087fe4ff */
[----:B------:R2:W-:Y:S01]  /*15a0*/  STG.E.U8 desc[UR6][R36.64], R47 ;  /* 0x0000002f24007986 */ /* 0x0005e2000c101106 */
[----:B------:R-:W-:Y:S01]  /*15b0*/  FMNMX R67, |R60|, R67, !PT ;  /* 0x000000433c437209 */ /* 0x000fe20007800200 */
[----:B0-----:R-:W-:Y:S02]  /*15c0*/  FMUL R56, R50, R13 ;  /* 0x0000000d32387220 */ /* 0x001fe40000400000 */
[----:B------:R0:W-:Y:S01]  /*15d0*/  STG.E.U8 desc[UR6][R34.64], R55 ;  /* 0x0000003722007986 */ /* 0x0001e2000c101106 */
[----:B-1----:R-:W-:-:S03]  /*15e0*/  IADD3 R28, P1, R30, UR10, RZ ;  /* 0x0000000a1e1c7c10 */ /* 0x002fc6000ff3e0ff */
[----:B------:R1:W-:Y:S01]  /*15f0*/  STG.E.U8 desc[UR6][R30.64], R45 ;  /* 0x0000002d1e007986 */ /* 0x0003e2000c101106 */
[----:B------:R-:W-:Y:S02]  /*1600*/  IADD3.X R29, R31, UR11, RZ, P1, !PT ;  /* 0x0000000b1f1d7c10 */ /* 0x000fe40008ffe4ff */
[----:B------:R-:W-:Y:S02]  /*1610*/  IADD3 R26, P1, R28, UR10, RZ ;  /* 0x0000000a1c1a7c10 */ /* 0x000fe4000ff3e0ff */
[----:B--2---:R-:W-:Y:S01]  /*1620*/  F2FP.SATFINITE.E4M3.F32.PACK_AB_MERGE_C R37, RZ, R27, RZ ;  /* 0x0000001bff25723e */ /* 0x004fe200048070ff */
[----:B0-----:R-:W-:Y:S01]  /*1630*/  FMUL R34, R2, R13 ;  /* 0x0000000d02227220 */ /* 0x001fe20000400000 */
[----:B------:R-:W-:Y:S02]  /*1640*/  F2FP.SATFINITE.E4M3.F32.PACK_AB_MERGE_C R35, RZ, R56, RZ ;  /* 0x00000038ff23723e */ /* 0x000fe400048070ff */
[----:B------:R-:W-:Y:S01]  /*1650*/  IADD3.X R27, R29, UR11, RZ, P1, !PT ;  /* 0x0000000b1d1b7c10 */ /* 0x000fe20008ffe4ff */
[----:B------:R0:W-:Y:S01]  /*1660*/  STG.E.U8 desc[UR6][R28.64], R37 ;  /* 0x000000251c007986 */ /* 0x0001e2000c101106 */
[----:B------:R-:W-:Y:S01]  /*1670*/  IADD3 R57, P1, P2, R19, UR5, R18 ;  /* 0x0000000513397c10 */ /* 0x000fe2000fa3e012 */
[----:B------:R-:W-:Y:S01]  /*1680*/  IMAD.U32 R36, R35, 0x10000, RZ ;  /* 0x0001000023247824 */ /* 0x000fe200078e00ff */
[----:B------:R-:W-:Y:S01]  /*1690*/  F2FP.SATFINITE.E4M3.F32.PACK_AB_MERGE_C R65, RZ, R34, RZ ;  /* 0x00000022ff41723e */ /* 0x000fe200048070ff */
[----:B------:R2:W-:Y:S01]  /*16a0*/  STG.E.U8 desc[UR6][R26.64], R35 ;  /* 0x000000231a007986 */ /* 0x0005e2000c101106 */
[----:B------:R-:W-:-:S02]  /*16b0*/  IADD3 R34, P0, R57, R8, RZ ;  /* 0x0000000839227210 */ /* 0x000fc40007f1e0ff */
[----:B------:R-:W-:Y:S02]  /*16c0*/  IADD3.X R56, R25, UR8, RZ, P1, P2 ;  /* 0x0000000819387c10 */ /* 0x000fe40008fe44ff */
[----:B-1----:R-:W-:Y:S02]  /*16d0*/  LOP3.LUT R31, R36, 0xff0000, RZ, 0xc0, !PT ;  /* 0x00ff0000241f7812 */ /* 0x002fe400078ec0ff */
[----:B------:R-:W-:Y:S01]  /*16e0*/  LOP3.LUT R30, R65, 0xffff, RZ, 0xc0, !PT ;  /* 0x0000ffff411e7812 */ /* 0x000fe200078ec0ff */
[----:B0-----:R-:W-:Y:S01]  /*16f0*/  IMAD.X R29, R56, 0x1, R9, P0 ;  /* 0x00000001381d7824 */ /* 0x001fe200000e0609 */
[----:B------:R-:W-:Y:S02]  /*1700*/  LEA R58, P1, R34, UR12, 0x2 ;  /* 0x0000000c223a7c11 */ /* 0x000fe4000f8210ff */
[----:B------:R-:W-:Y:S01]  /*1710*/  SHF.L.U32 R37, R37, 0x8, RZ ;  /* 0x0000000825257819 */ /* 0x000fe200000006ff */
[----:B------:R-:W-:Y:S01]  /*1720*/  IMAD R66, R30, 0x1000000, R31 ;  /* 0x010000001e427824 */ /* 0x000fe200078e021f */
[----:B------:R-:W-:-:S02]  /*1730*/  IADD3 R30, P0, R26, UR10, RZ ;  /* 0x0000000a1a1e7c10 */ /* 0x000fc4000ff1e0ff */
[----:B------:R-:W-:Y:S02]  /*1740*/  LEA.HI.X R59, R34, UR13, R29, 0x2, P1 ;  /* 0x0000000d223b7c11 */ /* 0x000fe400088f141d */
[----:B------:R-:W-:Y:S02]  /*1750*/  IADD3 R62, P1, R32, UR9, RZ ;  /* 0x00000009203e7c10 */ /* 0x000fe4000ff3e0ff */
[----:B------:R-:W-:Y:S02]  /*1760*/  IADD3.X R31, R27, UR11, RZ, P0, !PT ;  /* 0x0000000b1b1f7c10 */ /* 0x000fe400087fe4ff */
[----:B------:R-:W-:Y:S02]  /*1770*/  IADD3.X R63, R33, UR4, RZ, P1, !PT ;  /* 0x00000004213f7c10 */ /* 0x000fe40008ffe4ff */
[----:B------:R-:W-:Y:S01]  /*1780*/  IADD3 R60, P0, R62, UR9, RZ ;  /* 0x000000093e3c7c10 */ /* 0x000fe2000ff1e0ff */
[----:B------:R0:W-:Y:S01]  /*1790*/  STG.E.U8 desc[UR6][R30.64], R65 ;  /* 0x000000411e007986 */ /* 0x0001e2000c101106 */
[----:B------:R-:W-:-:S02]  /*17a0*/  LOP3.LUT R66, R66, 0xffff, R37, 0xf8, !PT ;  /* 0x0000ffff42427812 */ /* 0x000fc400078ef825 */
[----:B------:R-:W-:Y:S01]  /*17b0*/  IADD3.X R61, R63, UR4, RZ, P0, !PT ;  /* 0x000000043f3d7c10 */ /* 0x000fe200087fe4ff */
[----:B--2---:R1:W5:Y:S01]  /*17c0*/  LDG.E R27, desc[UR6][R62.64] ;  /* 0x000000063e1b7981 */ /* 0x004362000c1e1900 */
[----:B------:R-:W-:Y:S02]  /*17d0*/  IADD3 R56, P0, R58, UR9, RZ ;  /* 0x000000093a387c10 */ /* 0x000fe4000ff1e0ff */
[----:B------:R-:W-:Y:S01]  /*17e0*/  IADD3 R34, P1, R60, UR9, RZ ;  /* 0x000000093c227c10 */ /* 0x000fe2000ff3e0ff */
[----:B------:R2:W5:Y:S01]  /*17f0*/  LDG.E R28, desc[UR6][R60.64] ;  /* 0x000000063c1c7981 */ /* 0x000562000c1e1900 */
[----:B------:R-:W-:Y:S02]  /*1800*/  IADD3.X R57, R59, UR4, RZ, P0, !PT ;  /* 0x000000043b397c10 */ /* 0x000fe400087fe4ff */
[----:B------:R-:W-:Y:S01]  /*1810*/  IADD3 R36, P0, R56, UR9, RZ ;  /* 0x0000000938247c10 */ /* 0x000fe2000ff1e0ff */
[----:B0-----:R0:W5:Y:S03]  /*1820*/  LDG.E R30, desc[UR6][R58.64] ;  /* 0x000000063a1e7981 */ /* 0x001166000c1e1900 */
[----:B------:R-:W-:Y:S01]  /*1830*/  IADD3.X R37, R57, UR4, RZ, P0, !PT ;  /* 0x0000000439257c10 */ /* 0x000fe200087fe4ff */
[----:B------:R-:W5:Y:S01]  /*1840*/  LDG.E R26, desc[UR6][R32.64] ;  /* 0x00000006201a7981 */ /* 0x000f62000c1e1900 */
[----:B------:R-:W-:-:S02]  /*1850*/  IADD3 R64, P0, R36, UR9, RZ ;  /* 0x0000000924407c10 */ /* 0x000fc4000ff1e0ff */
[----:B------:R-:W-:Y:S01]  /*1860*/  IADD3.X R35, R61, UR4, RZ, P1, !PT ;  /* 0x000000043d237c10 */ /* 0x000fe20008ffe4ff */
[----:B------:R-:W5:Y:S01]  /*1870*/  LDG.E R31, desc[UR6][R56.64] ;  /* 0x00000006381f7981 */ /* 0x000f62000c1e1900 */
[----:B------:R-:W-:Y:S02]  /*1880*/  IADD3.X R65, R37, UR4, RZ, P0, !PT ;  /* 0x0000000425417c10 */ /* 0x000fe400087fe4ff */
        /* <DEDUP_REMOVED lines=8> */
[----:B------:R0:W5:Y:S03]  /*1910*/  LDG.E R34, desc[UR6][R62.64] ;  /* 0x000000063e227981 */ /* 0x000166000c1e1900 */
[----:B------:R-:W-:Y:S01]  /*1920*/  IADD3.X R59, R61, UR4, RZ, P0, !PT ;  /* 0x000000043d3b7c10 */ /* 0x000fe200087fe4ff */
[----:B------:R2:W5:Y:S04]  /*1930*/  LDG.E R35, desc[UR6][R60.64] ;  /* 0x000000063c237981 */ /* 0x000568000c1e1900 */
[----:B------:R-:W5:Y:S01]  /*1940*/  LDG.E R36, desc[UR6][R58.64] ;  /* 0x000000063a247981 */ /* 0x000f62000c1e1900 */
[----:B-1----:R-:W-:-:S02]  /*1950*/  IMAD.MOV.U32 R64, RZ, RZ, 0x3bbb989d ;  /* 0x3bbb989dff407424 */ /* 0x002fc400078e00ff */
[----:B0-----:R-:W-:Y:S02]  /*1960*/  IMAD.MOV.U32 R63, RZ, RZ, 0x437c0000 ;  /* 0x437c0000ff3f7424 */ /* 0x001fe400078e00ff */
[----:B------:R-:W-:-:S04]  /*1970*/  FFMA.SAT R64, -R53, R64, 0.5 ;  /* 0x3f00000035407423 */ /* 0x000fc80000002140 */
[----:B------:R-:W-:-:S04]  /*1980*/  FFMA.RM R64, R64, R63, 12582913 ;  /* 0x4b40000140407423 */ /* 0x000fc8000000403f */
[----:B------:R-:W-:-:S04]  /*1990*/  FADD R62, R64, -12583039 ;  /* 0xcb40007f403e7421 */ /* 0x000fc80000000000 */
[----:B------:R-:W-:-:S04]  /*19a0*/  FFMA R62, -R53, 1.4426950216293334961, -R62 ;  /* 0x3fb8aa3b353e7823 */ /* 0x000fc8000000093e */
[----:B------:R-:W-:-:S04]  /*19b0*/  FFMA R62, -R53, 1.925963033500011079e-08, R62 ;  /* 0x32a57060353e7823 */ /* 0x000fc8000000013e */
[----:B--2---:R-:W0:Y:S01]  /*19c0*/  MUFU.EX2 R61, R62 ;  /* 0x0000003e003d7308 */ /* 0x004e220000000800 */
[----:B------:R-:W-:Y:S01]  /*19d0*/  IADD3 R56, P0, R58, UR9, RZ ;  /* 0x000000093a387c10 */ /* 0x000fe2000ff1e0ff */
[----:B------:R-:W-:-:S03]  /*19e0*/  IMAD.SHL.U32 R64, R64, 0x800000, RZ ;  /* 0x0080000040407824 */ /* 0x000fc600078e00ff */
[----:B------:R-:W-:Y:S01]  /*19f0*/  IADD3.X R57, R59, UR4, RZ, P0, !PT ;  /* 0x000000043b397c10 */ /* 0x000fe200087fe4ff */
[----:B------:R-:W-:-:S04]  /*1a00*/  IMAD.U32 R47, R47, 0x10000, RZ ;  /* 0x000100002f2f7824 */ /* 0x000fc800078e00ff */
[----:B------:R1:W5:Y:S01]  /*1a10*/  LDG.E R37, desc[UR6][R56.64] ;  /* 0x0000000638257981 */ /* 0x000362000c1e1900 */
[----:B0-----:R-:W-:-:S05]  /*1a20*/  FFMA R64, R64, R61, 1 ;  /* 0x3f80000040407423 */ /* 0x001fca000000003d */
[----:B-1----:R-:W-:-:S04]  /*1a30*/  IADD3 R56, R64, 0x1800000, RZ ;  /* 0x0180000040387810 */ /* 0x002fc80007ffe0ff */
[----:B------:R-:W-:Y:S02]  /*1a40*/  LOP3.LUT R56, R56, 0x7f800000, RZ, 0xc0, !PT ;  /* 0x7f80000038387812 */ /* 0x000fe400078ec0ff */
[----:B------:R-:W-:Y:S02]  /*1a50*/  FMNMX R67, |R46|, R67, !PT ;  /* 0x000000432e437209 */ /* 0x000fe40007800200 */
[----:B------:R-:W-:Y:S02]  /*1a60*/  ISETP.GT.U32.AND P0, PT, R56, 0x1ffffff, PT ;  /* 0x01ffffff3800780c */ /* 0x000fe40003f04070 */
[----:B------:R-:W-:Y:S02]  /*1a70*/  LOP3.LUT R46, R47, 0xff0000, RZ, 0xc0, !PT ;  /* 0x00ff00002f2e7812 */ /* 0x000fe400078ec0ff */
[----:B------:R-:W-:Y:S02]  /*1a80*/  LOP3.LUT R55, R55, 0xffff, RZ, 0xc0, !PT ;  /* 0x0000ffff37377812 */ /* 0x000fe400078ec0ff */
[----:B------:R-:W-:-:S03]  /*1a90*/  FMNMX R67, |R48|, R67, !PT ;  /* 0x0000004330437209 */ /* 0x000fc60007800200 */
[----:B------:R-:W-:Y:S02]  /*1aa0*/  IMAD R46, R55, 0x1000000, R46 ;  /* 0x01000000372e7824 */ /* 0x000fe400078e022e */
[----:B------:R-:W-:Y:S01]  /*1ab0*/  IMAD.SHL.U32 R55, R4, 0x100, RZ ;  /* 0x0000010004377824 */ /* 0x000fe200078e00ff */
[----:B------:R-:W-:Y:S01]  /*1ac0*/  FMNMX R47, |R50|, R67, !PT ;  /* 0x00000043322f7209 */ /* 0x000fe20007800200 */
[----:B------:R-:W-:Y:S01]  /*1ad0*/  BSSY B1, `(.L_x_10526) ;  /* 0x0000010000017945 */ /* 0x000fe20003800000 */
[----:B------:R-:W-:Y:S02]  /*1ae0*/  IADD3 R50, P1, R10, R19, RZ ;  /* 0x000000130a327210 */ /* 0x000fe40007f3e0ff */
[----:B------:R-:W-:Y:S02]  /*1af0*/  LOP3.LUT R55, R46, 0xffff, R55, 0xf8, !PT ;  /* 0x0000ffff2e377812 */ /* 0x000fe400078ef837 */
[----:B------:R-:W-:Y:S02]  /*1b00*/  LOP3.LUT R48, R66, 0xff, R45, 0xf8, !PT ;  /* 0x000000ff42307812 */ /* 0x000fe400078ef82d */
[----:B------:R-:W-:-:S02]  /*1b10*/  FMNMX R47, |R2|, R47, !PT ;  /* 0x0000002f022f7209 */ /* 0x000fc40007800200 */
[----:B------:R-:W-:Y:S02]  /*1b20*/  LOP3.LUT R46, R55, 0xff, R0, 0xf8, !PT ;  /* 0x000000ff372e7812 */ /* 0x000fe400078ef800 */
[----:B------:R-:W-:Y:S01]  /*1b30*/  IADD3.X R45, RZ, R25, RZ, P1, !PT ;  /* 0x00000019ff2d7210 */ /* 0x000fe20000ffe4ff */
[----:B------:R-:W-:Y:S06]  /*1b40*/  @P0 BRA `(.L_x_10527) ;  /* 0x0000000000100947 */ /* 0x000fec0003800000 */
[----:B------:R-:W-:Y:S01]  /*1b50*/  IMAD.MOV.U32 R0, RZ, RZ, R64 ;  /* 0x000000ffff007224 */ /* 0x000fe200078e0040 */
[----:B------:R-:W-:-:S07]  /*1b60*/  MOV R4, 0x1b80 ;  /* 0x00001b8000047802 */ /* 0x000fce0000000f00 */
[----:B-----5:R-:W-:Y:S05]  /*1b70*/  CALL.REL.NOINC `($__internal_223_$__cuda_sm20_rcp_rn_f32_slowpath) ;  /* 0x0000003400487944 */ /* 0x020fea0003c00000 */
[----:B------:R-:W-:Y:S05]  /*1b80*/  BRA `(.L_x_10528) ;  /* 0x0000000000107947 */ /* 0x000fea0003800000 */
.L_x_10527:
[----:B------:R-:W0:Y:S02]  /*1b90*/  MUFU.RCP R55, R64 ;  /* 0x0000004000377308 */ /* 0x000e240000001000 */
[----:B0-----:R-:W-:-:S04]  /*1ba0*/  FFMA R0, R64, R55, -1 ;  /* 0xbf80000040007423 */ /* 0x001fc80000000037 */
[----:B------:R-:W-:-:S04]  /*1bb0*/  FADD.FTZ R0, -R0, -RZ ;  /* 0x800000ff00007221 */ /* 0x000fc80000010100 */
[----:B------:R-:W-:-:S07]  /*1bc0*/  FFMA R55, R55, R0, R55 ;  /* 0x0000000037377223 */ /* 0x000fce0000000037 */
.L_x_10528:
[----:B------:R-:W-:Y:S05]  /*1bd0*/  BSYNC B1 ;  /* 0x0000000000017941 */ /* 0x000fea0003800000 */
.L_x_10526:
        /* <DEDUP_REMOVED lines=15> */
[C---:B------:R-:W-:Y:S01]  /*1cd0*/  FFMA R57, R53.reuse, R0, R55 ;  /* 0x0000000035397223 */ /* 0x040fe20000000037 */
[----:B------:R-:W-:Y:S02]  /*1ce0*/  FMUL R53, R53, R55 ;  /* 0x0000003735357220 */ /* 0x000fe40000400000 */
[----:B------:R-:W-:Y:S01]  /*1cf0*/  ISETP.GT.U32.AND P0, PT, R4, 0x1ffffff, PT ;  /* 0x01ffffff0400780c */ /* 0x000fe20003f04070 */
[C---:B------:R-:W-:Y:S01]  /*1d00*/  FMUL R57, R54.reuse, R57 ;  /* 0x0000003936397220 */ /* 0x040fe20000400000 */
[----:B------:R-:W-:-:S03]  /*1d10*/  FMUL R54, R54, R53 ;  /* 0x0000003536367220 */ /* 0x000fc60000400000 */
[----:B------:R-:W-:-:S08]  /*1d20*/  FMUL R52, R52, R57 ;  /* 0x0000003934347220 */ /* 0x000fd00000400000 */
[----:B------:R-:W-:Y:S05]  /*1d30*/  @P0 BRA `(.L_x_10530) ;  /* 0x0000000000100947 */ /* 0x000fea0003800000 */
[----:B------:R-:W-:Y:S01]  /*1d40*/  IMAD.MOV.U32 R0, RZ, RZ, R56 ;  /* 0x000000ffff007224 */ /* 0x000fe200078e0038 */
[----:B------:R-:W-:-:S07]  /*1d50*/  MOV R4, 0x1d70 ;  /* 0x00001d7000047802 */ /* 0x000fce0000000f00 */
[----:B-----5:R-:W-:Y:S05]  /*1d60*/  CALL.REL.NOINC `($__internal_223_$__cuda_sm20_rcp_rn_f32_slowpath) ;  /* 0x0000003000cc7944 */ /* 0x020fea0003c00000 */
[----:B------:R-:W-:Y:S05]  /*1d70*/  BRA `(.L_x_10531) ;  /* 0x0000000000107947 */ /* 0x000fea0003800000 */
.L_x_10530:
[----:B------:R-:W0:Y:S02]  /*1d80*/  MUFU.RCP R55, R56 ;  /* 0x0000003800377308 */ /* 0x000e240000001000 */
[----:B0-----:R-:W-:-:S04]  /*1d90*/  FFMA R0, R56, R55, -1 ;  /* 0xbf80000038007423 */ /* 0x001fc80000000037 */
[----:B------:R-:W-:-:S04]  /*1da0*/  FADD.FTZ R0, -R0, -RZ ;  /* 0x800000ff00007221 */ /* 0x000fc80000010100 */
[----:B------:R-:W-:-:S07]  /*1db0*/  FFMA R55, R55, R0, R55 ;  /* 0x0000000037377223 */ /* 0x000fce0000000037 */
.L_x_10531:
[----:B------:R-:W-:Y:S05]  /*1dc0*/  BSYNC B1 ;  /* 0x0000000000017941 */ /* 0x000fea0003800000 */
.L_x_10529:
        /* <DEDUP_REMOVED lines=24> */
[----:B-----5:R-:W-:Y:S05]  /*1f50*/  CALL.REL.NOINC `($__internal_223_$__cuda_sm20_rcp_rn_f32_slowpath) ;  /* 0x0000003000507944 */ /* 0x020fea0003c00000 */
[----:B------:R-:W-:Y:S05]  /*1f60*/  BRA `(.L_x_10534) ;  /* 0x0000000000107947 */ /* 0x000fea0003800000 */
.L_x_10533:
[----:B------:R-:W0:Y:S02]  /*1f70*/  MUFU.RCP R55, R56 ;  /* 0x0000003800377308 */ /* 0x000e240000001000 */
[----:B0-----:R-:W-:-:S04]  /*1f80*/  FFMA R0, R56, R55, -1 ;  /* 0xbf80000038007423 */ /* 0x001fc80000000037 */
[----:B------:R-:W-:-:S04]  /*1f90*/  FADD.FTZ R0, -R0, -RZ ;  /* 0x800000ff00007221 */ /* 0x000fc80000010100 */
[----:B------:R-:W-:-:S07]  /*1fa0*/  FFMA R55, R55, R0, R55 ;  /* 0x0000000037377223 */ /* 0x000fce0000000037 */
.L_x_10534:
[----:B------:R-:W-:Y:S05]  /*1fb0*/  BSYNC B1 ;  /* 0x0000000000017941 */ /* 0x000fea0003800000 */
.L_x_10532:
        /* <DEDUP_REMOVED lines=22> */
[----:B------:R-:W-:Y:S02]  /*2120*/  MOV R0, R56 ;  /* 0x0000003800007202 */ /* 0x000fe40000000f00 */
[----:B------:R-:W-:-:S07]  /*2130*/  MOV R4, 0x2150 ;  /* 0x0000215000047802 */ /* 0x000fce0000000f00 */
[----:B-----5:R-:W-:Y:S05]  /*2140*/  CALL.REL.NOINC `($__internal_223_$__cuda_sm20_rcp_rn_f32_slowpath) ;  /* 0x0000002c00d47944 */ /* 0x020fea0003c00000 */
[----:B------:R-:W-:Y:S05]  /*2150*/  BRA `(.L_x_10537) ;  /* 0x0000000000107947 */ /* 0x000fea0003800000 */
.L_x_10536:
[----:B------:R-:W0:Y:S02]  /*2160*/  MUFU.RCP R55, R56 ;  /* 0x0000003800377308 */ /* 0x000e240000001000 */
[----:B0-----:R-:W-:-:S04]  /*2170*/  FFMA R0, R56, R55, -1 ;  /* 0xbf80000038007423 */ /* 0x001fc80000000037 */
[----:B------:R-:W-:-:S04]  /*2180*/  FADD.FTZ R0, -R0, -RZ ;  /* 0x800000ff00007221 */ /* 0x000fc80000010100 */
[----:B------:R-:W-:-:S07]  /*2190*/  FFMA R55, R55, R0, R55 ;  /* 0x0000000037377223 */ /* 0x000fce0000000037 */
.L_x_10537:
[----:B------:R-:W-:Y:S05]  /*21a0*/  BSYNC B1 ;  /* 0x0000000000017941 */ /* 0x000fea0003800000 */
.L_x_10535:
        /* <DEDUP_REMOVED lines=9> */
[C---:B------:R-:W-:Y:S01]  /*2240*/  FMUL R0, R11.reuse, R2 ;  /* 0x000000020b007220 */ /* 0x040fe20000400000 */
[----:B------:R-:W-:Y:S01]  /*2250*/  F2FP.SATFINITE.E4M3.F32.PACK_AB_MERGE_C R49, RZ, R49, RZ ;  /* 0x00000031ff31723e */ /* 0x000fe200048070ff */
[-C--:B------:R-:W-:Y:S01]  /*2260*/  FMUL R4, R12, R13.reuse ;  /* 0x0000000d0c047220 */ /* 0x080fe20000400000 */
[----:B------:R-:W-:Y:S01]  /*2270*/  FMUL R14, R11, R14 ;  /* 0x0000000e0b0e7220 */ /* 0x000fe20000400000 */
[----:B------:R-:W-:Y:S01]  /*2280*/  IADD3.X R53, R57, UR11, RZ, P0, !PT ;  /* 0x0000000b39357c10 */ /* 0x000fe200087fe4ff */
[----:B------:R-:W-:Y:S01]  /*2290*/  FMUL R11, R42, R13 ;  /* 0x0000000d2a0b7220 */ /* 0x000fe20000400000 */
[----:B------:R-:W-:Y:S01]  /*22a0*/  IADD3 R58, P0, R52, UR10, RZ ;  /* 0x0000000a343a7c10 */ /* 0x000fe2000ff1e0ff */
[----:B------:R0:W-:Y:S01]  /*22b0*/  STG.E.U8 desc[UR6][R56.64], R49 ;  /* 0x0000003138007986 */ /* 0x0001e2000c101106 */
[C---:B------:R-:W-:Y:S01]  /*22c0*/  FMNMX R47, |R44|.reuse, R47, !PT ;  /* 0x0000002f2c2f7209 */ /* 0x040fe20007800200 */
[-C--:B------:R-:W-:Y:S01]  /*22d0*/  FMUL R44, R44, R13.reuse ;  /* 0x0000000d2c2c7220 */ /* 0x080fe20000400000 */
[----:B------:R-:W-:Y:S01]  /*22e0*/  IADD3.X R59, R53, UR11, RZ, P0, !PT ;  /* 0x0000000b353b7c10 */ /* 0x000fe200087fe4ff */
[----:B------:R-:W-:Y:S01]  /*22f0*/  FMUL R71, R0, R13 ;  /* 0x0000000d00477220 */ /* 0x000fe20000400000 */
[----:B------:R-:W-:Y:S01]  /*2300*/  IADD3 R50, P1, R50, R23, RZ ;  /* 0x0000001732327210 */ /* 0x000fe20007f3e0ff */
[----:B------:R-:W-:Y:S01]  /*2310*/  FMUL R14, R15, R14 ;  /* 0x0000000e0f0e7220 */ /* 0x000fe20000400000 */
[----:B------:R-:W-:Y:S01]  /*2320*/  F2FP.SATFINITE.E4M3.F32.PACK_AB_MERGE_C R43, RZ, R11, RZ ;  /* 0x0000000bff2b723e */ /* 0x000fe200048070ff */
[----:B------:R-:W-:Y:S01]  /*2330*/  ULDC.64 UR12, c[0x0][0x210] ;  /* 0x00008400000c7ab9 */ /* 0x000fe20000000a00 */
[----:B------:R-:W-:Y:S01]  /*2340*/  F2FP.SATFINITE.E4M3.F32.PACK_AB_MERGE_C R2, RZ, R44, RZ ;  /* 0x0000002cff02723e */ /* 0x000fe200048070ff */
[----:B------:R-:W-:Y:S01]  /*2350*/  IMAD.X R51, R45, 0x1, R24, P1 ;  /* 0x000000012d337824 */ /* 0x000fe200008e0618 */
[----:B------:R-:W-:Y:S01]  /*2360*/  FMNMX R47, |R12|, R47, !PT ;  /* 0x0000002f0c2f7209 */ /* 0x000fe20007800200 */
[----:B------:R-:W-:Y:S01]  /*2370*/  IMAD.U32 R11, R43, 0x10000, RZ ;  /* 0x000100002b0b7824 */ /* 0x000fe200078e00ff */
[----:B0-----:R-:W-:Y:S01]  /*2380*/  IADD3 R56, P0, R58, UR10, RZ ;  /* 0x0000000a3a387c10 */ /* 0x001fe2000ff1e0ff */
[----:B------:R-:W-:Y:S01]  /*2390*/  FMUL R62, R14, R13 ;  /* 0x0000000d0e3e7220 */ /* 0x000fe20000400000 */
[----:B------:R-:W-:Y:S01]  /*23a0*/  F2FP.SATFINITE.E4M3.F32.PACK_AB_MERGE_C R71, RZ, R71, RZ ;  /* 0x00000047ff47723e */ /* 0x000fe200048070ff */
[----:B------:R-:W-:Y:S01]  /*23b0*/  STG.E.U8 desc[UR6][R52.64], R2 ;  /* 0x0000000234007986 */ /* 0x000fe2000c101106 */
[----:B------:R-:W-:Y:S01]  /*23c0*/  IADD3.X R57, R59, UR11, RZ, P0, !PT ;  /* 0x0000000b3b397c10 */ /* 0x000fe200087fe4ff */
[-C--:B------:R-:W-:Y:S01]  /*23d0*/  FMUL R61, R54, R13.reuse ;  /* 0x0000000d363d7220 */ /* 0x080fe20000400000 */
[----:B------:R-:W-:Y:S01]  /*23e0*/  IADD3 R44, P0, R50, UR10, RZ ;  /* 0x0000000a322c7c10 */ /* 0x000fe2000ff1e0ff */
[----:B------:R-:W-:Y:S01]  /*23f0*/  ULDC.64 UR14, c[0x0][0x218] ;  /* 0x00008600000e7ab9 */ /* 0x000fe20000000a00 */
[----:B------:R-:W-:Y:S01]  /*2400*/  IADD3 R7, R7, 0x1d, RZ ;  /* 0x0000001d07077810 */ /* 0x000fe20007ffe0ff */
[----:B------:R-:W-:Y:S01]  /*2410*/  FMUL R63, R60, R13 ;  /* 0x0000000d3c3f7220 */ /* 0x000fe20000400000 */
[----:B------:R-:W-:-:S02]  /*2420*/  FMNMX R67, |R14|, R47, !PT ;  /* 0x0000002f0e437209 */ /* 0x000fc40007800200 */
[----:B------:R-:W-:Y:S02]  /*2430*/  IADD3.X R45, R51, UR11, RZ, P0, !PT ;  /* 0x0000000b332d7c10 */ /* 0x000fe400087fe4ff */
[----:B------:R-:W-:Y:S02]  /*2440*/  LOP3.LUT R12, R11, 0xff0000, RZ, 0xc0, !PT ;  /* 0x00ff00000b0c7812 */ /* 0x000fe400078ec0ff */
[----:B------:R-:W-:Y:S02]  /*2450*/  LOP3.LUT R65, R71, 0xffff, RZ, 0xc0, !PT ;  /* 0x0000ffff47417812 */ /* 0x000fe400078ec0ff */
[----:B------:R-:W-:Y:S02]  /*2460*/  LOP3.LUT R7, R7, 0x1f, RZ, 0xc0, !PT ;  /* 0x0000001f07077812 */ /* 0x000fe400078ec0ff */
[----:B------:R-:W-:Y:S01]  /*2470*/  IADD3 R14, P0, R44, UR10, RZ ;  /* 0x0000000a2c0e7c10 */ /* 0x000fe2000ff1e0ff */
[----:B------:R-:W-:Y:S01]  /*2480*/  IMAD R65, R65, 0x1000000, R12 ;  /* 0x0100000041417824 */ /* 0x000fe200078e020c */
[----:B------:R-:W-:-:S02]  /*2490*/  IADD3 R66, P2, R19, UR5, RZ ;  /* 0x0000000513427c10 */ /* 0x000fc4000ff5e0ff */
[----:B------:R-:W-:Y:S02]  /*24a0*/  IADD3 R16, P3, P4, R7, UR9, R16 ;  /* 0x0000000907107c10 */ /* 0x000fe4000fc7e010 */
[----:B------:R-:W-:Y:S02]  /*24b0*/  IADD3.X R15, R45, UR11, RZ, P0, !PT ;  /* 0x0000000b2d0f7c10 */ /* 0x000fe400087fe4ff */
[----:B------:R-:W-:Y:S02]  /*24c0*/  F2FP.SATFINITE.E4M3.F32.PACK_AB_MERGE_C R4, RZ, R4, RZ ;  /* 0x00000004ff04723e */ /* 0x000fe400048070ff */
[----:B------:R-:W-:Y:S02]  /*24d0*/  IADD3 R12, P0, P1, R66, UR5, R7 ;  /* 0x00000005420c7c10 */ /* 0x000fe4000f91e007 */
[----:B------:R-:W-:Y:S01]  /*24e0*/  IADD3.X R64, R25, UR8, RZ, P2, !PT ;  /* 0x0000000819407c10 */ /* 0x000fe200097fe4ff */
[----:B------:R0:W-:Y:S01]  /*24f0*/  STG.E.U8 desc[UR6][R58.64], R4 ;  /* 0x000000043a007986 */ /* 0x0001e2000c101106 */
[----:B------:R-:W-:-:S02]  /*2500*/  IADD3.X R19, RZ, UR4, R20, P3, P4 ;  /* 0x00000004ff137c10 */ /* 0x000fc40009fe8414 */
[----:B------:R-:W-:Y:S02]  /*2510*/  IADD3 R16, P2, R16, UR9, RZ ;  /* 0x0000000910107c10 */ /* 0x000fe4000ff5e0ff */
[----:B------:R-:W-:Y:S02]  /*2520*/  F2FP.SATFINITE.E4M3.F32.PACK_AB_MERGE_C R62, RZ, R62, RZ ;  /* 0x0000003eff3e723e */ /* 0x000fe400048070ff */
[----:B------:R-:W-:Y:S02]  /*2530*/  IADD3.X R11, R64, UR8, RZ, P0, P1 ;  /* 0x00000008400b7c10 */ /* 0x000fe400087e24ff */
[----:B------:R-:W-:Y:S01]  /*2540*/  IADD3 R68, P0, R14, UR10, RZ ;  /* 0x0000000a0e447c10 */ /* 0x000fe2000ff1e0ff */
[----:B------:R1:W-:Y:S01]  /*2550*/  STG.E.U8 desc[UR6][R56.64], R62 ;  /* 0x0000003e38007986 */ /* 0x0003e2000c101106 */
[----:B------:R-:W-:Y:S02]  /*2560*/  IADD3.X R19, R19, UR4, RZ, P2, !PT ;  /* 0x0000000413137c10 */ /* 0x000fe400097fe4ff */
[----:B0-----:R-:W-:-:S02]  /*2570*/  LEA R58, P1, R16, UR12, 0x2 ;  /* 0x0000000c103a7c11 */ /* 0x001fc4000f8210ff */
[----:B------:R-:W-:Y:S02]  /*2580*/  IADD3.X R69, R15, UR11, RZ, P0, !PT ;  /* 0x0000000b0f457c10 */ /* 0x000fe400087fe4ff */
[----:B------:R-:W-:Y:S02]  /*2590*/  IADD3 R8, P3, R12, R8, RZ ;  /* 0x000000080c087210 */ /* 0x000fe40007f7e0ff */
[----:B------:R-:W-:Y:S02]  /*25a0*/  LEA.HI.X R59, R16, UR13, R19, 0x2, P1 ;  /* 0x0000000d103b7c11 */ /* 0x000fe400088f1413 */
[----:B------:R-:W-:Y:S01]  /*25b0*/  F2FP.SATFINITE.E4M3.F32.PACK_AB_MERGE_C R61, RZ, R61, RZ ;  /* 0x0000003dff3d723e */ /* 0x000fe200048070ff */
[----:B------:R-:W-:Y:S01]  /*25c0*/  IMAD.X R9, R11, 0x1, R9, P3 ;  /* 0x000000010b097824 */ /* 0x000fe200018e0609 */
[----:B-1----:R-:W-:Y:S02]  /*25d0*/  IADD3 R56, P0, R58, UR9, RZ ;  /* 0x000000093a387c10 */ /* 0x002fe4000ff1e0ff */
[----:B------:R-:W-:Y:S01]  /*25e0*/  FMNMX R67, |R54|, R67, !PT ;  /* 0x0000004336437209 */ /* 0x000fe20007800200 */
[----:B------:R0:W-:Y:S01]  /*25f0*/  STG.E.U8 desc[UR6][R50.64], R61 ;  /* 0x0000003d32007986 */ /* 0x0001e2000c101106 */
[----:B------:R-:W-:-:S02]  /*2600*/  IADD3.X R57, R59, UR4, RZ, P0, !PT ;  /* 0x000000043b397c10 */ /* 0x000fc400087fe4ff */
[----:B------:R-:W-:Y:S02]  /*2610*/  IADD3 R54, P0, R56, UR9, RZ ;  /* 0x0000000938367c10 */ /* 0x000fe4000ff1e0ff */
[C---:B------:R-:W-:Y:S02]  /*2620*/  LEA R52, P2, R8.reuse, UR14, 0x2 ;  /* 0x0000000e08347c11 */ /* 0x040fe4000f8410ff */
[----:B------:R-:W-:Y:S02]  /*2630*/  IADD3.X R55, R57, UR4, RZ, P0, !PT ;  /* 0x0000000439377c10 */ /* 0x000fe400087fe4ff */
[----:B------:R-:W-:Y:S02]  /*2640*/  LEA.HI.X R53, R8, UR15, R9, 0x2, P2 ;  /* 0x0000000f08357c11 */ /* 0x000fe400090f1409 */
[----:B------:R-:W-:Y:S02]  /*2650*/  F2FP.SATFINITE.E4M3.F32.PACK_AB_MERGE_C R63, RZ, R63, RZ ;  /* 0x0000003fff3f723e */ /* 0x000fe400048070ff */
[----:B0-----:R-:W-:-:S03]  /*2660*/  IADD3 R50, P0, R52, UR9, RZ ;  /* 0x0000000934327c10 */ /* 0x001fc6000ff1e0ff */
[----:B------:R-:W-:Y:S01]  /*2670*/  STG.E.U8 desc[UR6][R44.64], R63 ;  /* 0x0000003f2c007986 */ /* 0x000fe2000c101106 */
[----:B------:R-:W-:Y:S02]  /*2680*/  IADD3.X R51, R53, UR4, RZ, P0, !PT ;  /* 0x0000000435337c10 */ /* 0x000fe400087fe4ff */
[----:B------:R-:W-:Y:S01]  /*2690*/  IADD3 R8, P0, R50, UR9, RZ ;  /* 0x0000000932087c10 */ /* 0x000fe2000ff1e0ff */
[----:B------:R0:W-:Y:S03]  /*26a0*/  STG.E.U8 desc[UR6][R14.64], R43 ;  /* 0x0000002b0e007986 */ /* 0x0001e6000c101106 */
[----:B------:R-:W-:Y:S01]  /*26b0*/  IADD3.X R9, R51, UR4, RZ, P0, !PT ;  /* 0x0000000433097c10 */ /* 0x000fe200087fe4ff */
[----:B------:R1:W-:Y:S04]  /*26c0*/  STG.E.U8 desc[UR6][R68.64], R71 ;  /* 0x0000004744007986 */ /* 0x0003e8000c101106 */
[----:B------:R2:W5:Y:S01]  /*26d0*/  LDG.E R47, desc[UR6][R58.64] ;  /* 0x000000063a2f7981 */ /* 0x000562000c1e1900 */
[----:B0-----:R-:W-:-:S03]  /*26e0*/  IADD3 R14, P1, R54, UR9, RZ ;  /* 0x00000009360e7c10 */ /* 0x001fc6000ff3e0ff */
[----:B------:R0:W5:Y:S01]  /*26f0*/  LDG.E R45, desc[UR6][R56.64] ;  /* 0x00000006382d7981 */ /* 0x000162000c1e1900 */
[----:B------:R-:W-:-:S03]  /*2700*/  IADD3.X R15, R55, UR4, RZ, P1, !PT ;  /* 0x00000004370f7c10 */ /* 0x000fc60008ffe4ff */
[----:B------:R3:W5:Y:S01]  /*2710*/  LDG.E R44, desc[UR6][R54.64] ;  /* 0x00000006362c7981 */ /* 0x000762000c1e1900 */
[----:B--2---:R-:W-:-:S03]  /*2720*/  IADD3 R58, P0, R8, UR9, RZ ;  /* 0x00000009083a7c10 */ /* 0x004fc6000ff1e0ff */
[----:B------:R-:W5:Y:S01]  /*2730*/  LDG.E R43, desc[UR6][R14.64] ;  /* 0x000000060e2b7981 */ /* 0x000f62000c1e1900 */
[----:B------:R-:W-:Y:S02]  /*2740*/  IADD3.X R59, R9, UR4, RZ, P0, !PT ;  /* 0x00000004093b7c10 */ /* 0x000fe400087fe4ff */
[----:B0-----:R-:W-:Y:S01]  /*2750*/  IADD3 R56, P0, R58, UR9, RZ ;  /* 0x000000093a387c10 */ /* 0x001fe2000ff1e0ff */
[----:B------:R-:W5:Y:S03]  /*2760*/  LDG.E R25, desc[UR6][R52.64] ;  /* 0x0000000634197981 */ /* 0x000f66000c1e1900 */
[----:B------:R-:W-:Y:S01]  /*2770*/  IADD3.X R57, R59, UR4, RZ, P0, !PT ;  /* 0x000000043b397c10 */ /* 0x000fe200087fe4ff */
[----:B------:R0:W5:Y:S01]  /*2780*/  LDG.E R16, desc[UR6][R58.64] ;  /* 0x000000063a107981 */ /* 0x000162000c1e1900 */
[----:B---3--:R-:W-:-:S03]  /*2790*/  IADD3 R54, P0, R56, UR9, RZ ;  /* 0x0000000938367c10 */ /* 0x008fc6000ff1e0ff */
[----:B------:R2:W5:Y:S01]  /*27a0*/  LDG.E R15, desc[UR6][R56.64] ;  /* 0x00000006380f7981 */ /* 0x000562000c1e1900 */
[----:B------:R-:W-:-:S03]  /*27b0*/  IADD3.X R55, R57, UR4, RZ, P0, !PT ;  /* 0x0000000439377c10 */ /* 0x000fc600087fe4ff */
[----:B------:R3:W5:Y:S01]  /*27c0*/  LDG.E R20, desc[UR6][R50.64] ;  /* 0x0000000632147981 */ /* 0x000762000c1e1900 */
[----:B0-----:R-:W-:Y:S02]  /*27d0*/  IMAD.MOV.U32 R59, RZ, RZ, 0x3bbb989d ;  /* 0x3bbb989dff3b7424 */ /* 0x001fe400078e00ff */
[----:B------:R-:W-:Y:S01]  /*27e0*/  IMAD.U32 R4, R4, 0x10000, RZ ;  /* 0x0001000004047824 */ /* 0x000fe200078e00ff */
[----:B------:R-:W5:Y:S01]  /*27f0*/  LDG.E R19, desc[UR6][R8.64] ;  /* 0x0000000608137981 */ /* 0x000f62000c1e1900 */
[----:B--2---:R-:W-:Y:S01]  /*2800*/  MOV R57, 0x437c0000 ;  /* 0x437c000000397802 */ /* 0x004fe20000000f00 */
[----:B-----5:R-:W-:Y:S01]  /*2810*/  FFMA.SAT R58, -R30, R59, 0.5 ;  /* 0x3f0000001e3a7423 */ /* 0x020fe2000000213b */
[----:B------:R-:W-:Y:S01]  /*2820*/  IADD3 R52, P0, R54, UR9, RZ ;  /* 0x0000000936347c10 */ /* 0x000fe2000ff1e0ff */
[----:B------:R0:W5:Y:S02]  /*2830*/  LDG.E R14, desc[UR6][R54.64] ;  /* 0x00000006360e7981 */ /* 0x000164000c1e1900 */
[----:B------:R-:W-:-:S04]  /*2840*/  FFMA.RM R58, R58, R57, 12582913 ;  /* 0x4b4000013a3a7423 */ /* 0x000fc80000004039 */
[----:B------:R-:W-:-:S04]  /*2850*/  FADD R57, R58, -12583039 ;  /* 0xcb40007f3a397421 */ /* 0x000fc80000000000 */
[----:B------:R-:W-:-:S04]  /*2860*/  FFMA R57, -R30, 1.4426950216293334961, -R57 ;  /* 0x3fb8aa3b1e397823 */ /* 0x000fc80000000939 */
[----:B------:R-:W-:-:S06]  /*2870*/  FFMA R57, -R30, 1.925963033500011079e-08, R57 ;  /* 0x32a570601e397823 */ /* 0x000fcc0000000139 */
[----:B------:R-:W2:Y:S01]  /*2880*/  MUFU.EX2 R57, R57 ;  /* 0x0000003900397308 */ /* 0x000ea20000000800 */
[----:B------:R-:W-:Y:S02]  /*2890*/  IADD3.X R53, R55, UR4, RZ, P0, !PT ;  /* 0x0000000437357c10 */ /* 0x000fe400087fe4ff */
[----:B---3--:R-:W-:Y:S01]  /*28a0*/  IADD3 R50, P0, R52, UR9, RZ ;  /* 0x0000000934327c10 */ /* 0x008fe2000ff1e0ff */
[----:B------:R-:W-:Y:S01]  /*28b0*/  IMAD.SHL.U32 R58, R58, 0x800000, RZ ;  /* 0x008000003a3a7824 */ /* 0x000fe200078e00ff */
[----:B------:R-:W-:Y:S01]  /*28c0*/  LOP3.LUT R62, R62, 0xffff, RZ, 0xc0, !PT ;  /* 0x0000ffff3e3e7812 */ /* 0x000fe200078ec0ff */
[----:B0-----:R-:W-:Y:S01]  /*28d0*/  IMAD.SHL.U32 R54, R63, 0x100, RZ ;  /* 0x000001003f367824 */ /* 0x001fe200078e00ff */
[----:B------:R-:W-:Y:S01]  /*28e0*/  IADD3.X R51, R53, UR4, RZ, P0, !PT ;  /* 0x0000000435337c10 */ /* 0x000fe200087fe4ff */
[----:B------:R-:W-:Y:S01]  /*28f0*/  IMAD.SHL.U32 R2, R2, 0x100, RZ ;  /* 0x0000010002027824 */ /* 0x000fe200078e00ff */
[----:B------:R-:W-:Y:S01]  /*2900*/  FMNMX R67, |R60|, R67, !PT ;  /* 0x000000433c437209 */ /* 0x000fe20007800200 */
[----:B------:R-:W5:Y:S04]  /*2910*/  LDG.E R9, desc[UR6][R52.64] ;  /* 0x0000000634097981 */ /* 0x000f68000c1e1900 */
[----:B------:R0:W5:Y:S01]  /*2920*/  LDG.E R8, desc[UR6][R50.64] ;  /* 0x0000000632087981 */ /* 0x000162000c1e1900 */
[----:B--2---:R-:W-:Y:S01]  /*2930*/  FFMA R58, R58, R57, 1 ;  /* 0x3f8000003a3a7423 */ /* 0x004fe20000000039 */
[----:B0-----:R-:W-:-:S04]  /*2940*/  LOP3.LUT R51, R4, 0xff0000, RZ, 0xc0, !PT ;  /* 0x00ff000004337812 */ /* 0x001fc800078ec0ff */
[----:B------:R-:W-:-:S04]  /*2950*/  IADD3 R4, R58, 0x1800000, RZ ;  /* 0x018000003a047810 */ /* 0x000fc80007ffe0ff */
[----:B------:R-:W-:-:S04]  /*2960*/  LOP3.LUT R4, R4, 0x7f800000, RZ, 0xc0, !PT ;  /* 0x7f80000004047812 */ /* 0x000fc800078ec0ff */
[----:B------:R-:W-:Y:S01]  /*2970*/  ISETP.GT.U32.AND P0, PT, R4, 0x1ffffff, PT ;  /* 0x01ffffff0400780c */ /* 0x000fe20003f04070 */
[----:B------:R-:W-:Y:S01]  /*2980*/  IMAD R51, R62, 0x1000000, R51 ;  /* 0x010000003e337824 */ /* 0x000fe200078e0233 */
[----:B------:R-:W-:Y:S01]  /*2990*/  IADD3 R52, P1, R18, R66, RZ ;  /* 0x0000004212347210 */ /* 0x000fe20007f3e0ff */
[----:B------:R-:W-:Y:S01]  /*29a0*/  BSSY B1, `(.L_x_10538) ;  /* 0x0000011000017945 */ /* 0x000fe20003800000 */
[----:B------:R-:W-:Y:S02]  /*29b0*/  LOP3.LUT R54, R65, 0xffff, R54, 0xf8, !PT ;  /* 0x0000ffff41367812 */ /* 0x000fe400078ef836 */
[----:B------:R-:W-:Y:S02]  /*29c0*/  FMNMX R67, |R42|, R67, !PT ;  /* 0x000000432a437209 */ /* 0x000fe40007800200 */
[----:B------:R-:W-:Y:S01]  /*29d0*/  LOP3.LUT R2, R51, 0xffff, R2, 0xf8, !PT ;  /* 0x0000ffff33027812 */ /* 0x000fe200078ef802 */
[----:B------:R-:W-:Y:S01]  /*29e0*/  IMAD.X R51, RZ, RZ, R64, P1 ;  /* 0x000000ffff337224 */ /* 0x000fe200008e0640 */
[----:B------:R-:W-:-:S02]  /*29f0*/  LOP3.LUT R42, R54, 0xff, R61, 0xf8, !PT ;  /* 0x000000ff362a7812 */ /* 0x000fc400078ef83d */
[----:B------:R-:W-:Y:S02]  /*2a00*/  FMNMX R50, |R0|, R67, !PT ;  /* 0x0000004300327209 */ /* 0x000fe40007800200 */
[----:B------:R-:W-:Y:S01]  /*2a10*/  LOP3.LUT R49, R2, 0xff, R49, 0xf8, !PT ;  /* 0x000000ff02317812 */ /* 0x000fe200078ef831 */
[----:B-1----:R-:W-:Y:S06]  /*2a20*/  @P0 BRA `(.L_x_10539) ;  /* 0x0000000000100947 */ /* 0x002fec0003800000 */
[----:B------:R-:W-:Y:S02]  /*2a30*/  MOV R0, R58 ;  /* 0x0000003a00007202 */ /* 0x000fe40000000f00 */
[----:B------:R-:W-:-:S07]  /*2a40*/  MOV R4, 0x2a60 ;  /* 0x00002a6000047802 */ /* 0x000fce0000000f00 */
[----:B-----5:R-:W-:Y:S05]  /*2a50*/  CALL.REL.NOINC `($__internal_223_$__cuda_sm20_rcp_rn_f32_slowpath) ;  /* 0x0000002400907944 */ /* 0x020fea0003c00000 */
[----:B------:R-:W-:Y:S05]  /*2a60*/  BRA `(.L_x_10540) ;  /* 0x0000000000107947 */ /* 0x000fea0003800000 */
.L_x_10539:
[----:B------:R-:W0:Y:S02]  /*2a70*/  MUFU.RCP R55, R58 ;  /* 0x0000003a00377308 */ /* 0x000e240000001000 */
[----:B0-----:R-:W-:-:S04]  /*2a80*/  FFMA R0, R58, R55, -1 ;  /* 0xbf8000003a007423 */ /* 0x001fc80000000037 */
[----:B------:R-:W-:-:S04]  /*2a90*/  FADD.FTZ R0, -R0, -RZ ;  /* 0x800000ff00007221 */ /* 0x000fc80000010100 */
[----:B------:R-:W-:-:S07]  /*2aa0*/  FFMA R55, R55, R0, R55 ;  /* 0x0000000037377223 */ /* 0x000fce0000000037 */
.L_x_10540:
[----:B------:R-:W-:Y:S05]  /*2ab0*/  BSYNC B1 ;  /* 0x0000000000017941 */ /* 0x000fea0003800000 */
.L_x_10538:
        /* <DEDUP_REMOVED lines=26> */
.L_x_10542:
[----:B------:R-:W0:Y:S02]  /*2c60*/  MUFU.RCP R55, R54 ;  /* 0x0000003600377308 */ /* 0x000e240000001000 */
[----:B0-----:R-:W-:-:S04]  /*2c70*/  FFMA R0, R54, R55, -1 ;  /* 0xbf80000036007423 */ /* 0x001fc80000000037 */
[----:B------:R-:W-:-:S04]  /*2c80*/  FADD.FTZ R0, -R0, -RZ ;  /* 0x800000ff00007221 */ /* 0x000fc80000010100 */
[----:B------:R-:W-:-:S07]  /*2c90*/  FFMA R55, R55, R0, R55 ;  /* 0x0000000037377223 */ /* 0x000fce0000000037 */
.L_x_10543:
[----:B------:R-:W-:Y:S05]  /*2ca0*/  BSYNC B1 ;  /* 0x0000000000017941 */ /* 0x000fea0003800000 */
.L_x_10541:
        /* <DEDUP_REMOVED lines=26> */
.L_x_10545:
[----:B------:R-:W0:Y:S02]  /*2e50*/  MUFU.RCP R55, R4 ;  /* 0x0000000400377308 */ /* 0x000e240000001000 */
[----:B0-----:R-:W-:-:S04]  /*2e60*/  FFMA R0, R4, R55, -1 ;  /* 0xbf80000004007423 */ /* 0x001fc80000000037 */
[----:B------:R-:W-:-:S04]  /*2e70*/  FADD.FTZ R0, -R0, -RZ ;  /* 0x800000ff00007221 */ /* 0x000fc80000010100 */
[----:B------:R-:W-:-:S07]  /*2e80*/  FFMA R55, R55, R0, R55 ;  /* 0x0000000037377223 */ /* 0x000fce0000000037 */
.L_x_10546:
[----:B------:R-:W-:Y:S05]  /*2e90*/  BSYNC B1 ;  /* 0x0000000000017941 */ /* 0x000fea0003800000 */
.L_x_10544:
[----:B------:R-:W-:Y:S01]  /*2ea0*/  HFMA2.MMA R33, -RZ, RZ, 3.7421875, 0 ;  /* 0x437c0000ff217435 */ /* 0x000fe200000001ff */
[----:B------:R-:W-:Y:S01]  /*2eb0*/  IMAD.MOV.U32 R27, RZ, RZ, 0x3bbb989d ;  /* 0x3bbb989dff1b7424 */ /* 0x000fe200078e00ff */
[----:B------:R-:W-:Y:S03]  /*2ec0*/  BSSY B1, `(.L_x_10547) ;  /* 0x000001d000017945 */ /* 0x000fe60003800000 */
[----:B------:R-:W-:-:S05]  /*2ed0*/  FFMA.SAT R0, -R36, R27, 0.5 ;  /* 0x3f00000024007423 */ /* 0x000fca000000211b */
        /* <DEDUP_REMOVED lines=21> */
[----:B------:R-:W-:Y:S01]  /*3030*/  MOV R27, R55 ;  /* 0x00000037001b7202 */ /* 0x000fe20000000f00 */
[----:B------:R-:W-:Y:S06]  /*3040*/  BRA `(.L_x_10549) ;  /* 0x0000000000107947 */ /* 0x000fec0003800000 */
.L_x_10548:
[----:B------:R-:W0:Y:S02]  /*3050*/  MUFU.RCP R27, R54 ;  /* 0x00000036001b7308 */ /* 0x000e240000001000 */
[----:B0-----:R-:W-:-:S04]  /*3060*/  FFMA R0, R54, R27, -1 ;  /* 0xbf80000036007423 */ /* 0x001fc8000000001b */
[----:B------:R-:W-:-:S04]  /*3070*/  FADD.FTZ R0, -R0, -RZ ;  /* 0x800000ff00007221 */ /* 0x000fc80000010100 */
[----:B------:R-:W-:-:S07]  /*3080*/  FFMA R27, R27, R0, R27 ;  /* 0x000000001b1b7223 */ /* 0x000fce000000001b */
.L_x_10549:
[----:B------:R-:W-:Y:S05]  /*3090*/  BSYNC B1 ;  /* 0x0000000000017941 */ /* 0x000fea0003800000 */
.L_x_10547:
[----:B------:R-:W-:Y:S01]  /*30a0*/  FADD R0, -R27, 1 ;  /* 0x3f8000001b007421 */ /* 0x000fe20000000100 */
[----:B------:R-:W-:Y:S01]  /*30b0*/  FMUL R2, R36, R27 ;  /* 0x0000001b24027220 */ /* 0x000fe20000400000 */
[----:B------:R-:W-:Y:S01]  /*30c0*/  IMAD.MOV.U32 R4, RZ, RZ, 0x3bbb989d ;  /* 0x3bbb989dff047424 */ /* 0x000fe200078e00ff */
[----:B------:R-:W-:Y:S01]  /*30d0*/  FMNMX R33, R50, |R31|, !PT ;  /* 0x4000001f32217209 */ /* 0x000fe20007800000 */
[----:B------:R-:W-:Y:S01]  /*30e0*/  FMUL R0, R0, R27 ;  /* 0x0000001b00007220 */ /* 0x000fe20000400000 */
[----:B------:R-:W-:Y:S01]  /*30f0*/  FMUL R31, R31, R13 ;  /* 0x0000000d1f1f7220 */ /* 0x000fe20000400000 */
[----:B------:R-:W-:Y:S01]  /*3100*/  IADD3 R54, P0, R52, R21, RZ ;  /* 0x0000001534367210 */ /* 0x000fe20007f1e0ff */
[----:B------:R-:W-:Y:S02]  /*3110*/  IMAD.MOV.U32 R35, RZ, RZ, 0x437c0000 ;  /* 0x437c0000ff237424 */ /* 0x000fe400078e00ff */
[----:B------:R-:W-:Y:S01]  /*3120*/  FFMA R36, R36, R0, R27 ;  /* 0x0000000024247223 */ /* 0x000fe2000000001b */
[----:B------:R-:W-:Y:S01]  /*3130*/  FFMA.SAT R4, -R25, R4, 0.5 ;  /* 0x3f00000019047423 */ /* 0x000fe20000002104 */
[----:B------:R-:W-:Y:S01]  /*3140*/  FMNMX R33, |R32|, R33, !PT ;  /* 0x0000002120217209 */ /* 0x000fe20007800200 */
[----:B------:R-:W-:-:S02]  /*3150*/  IMAD.X R55, R51, 0x1, R22, P0 ;  /* 0x0000000133377824 */ /* 0x000fc400000e0616 */
[----:B------:R-:W-:Y:S01]  /*3160*/  FMUL R36, R29, R36 ;  /* 0x000000241d247220 */ /* 0x000fe20000400000 */
[----:B------:R-:W-:Y:S01]  /*3170*/  F2FP.SATFINITE.E4M3.F32.PACK_AB_MERGE_C R31, RZ, R31, RZ ;  /* 0x0000001fff1f723e */ /* 0x000fe200048070ff */
[----:B------:R-:W-:Y:S01]  /*3180*/  FFMA.RM R0, R4, R35, 12582913 ;  /* 0x4b40000104007423 */ /* 0x000fe20000004023 */
[----:B------:R-:W-:Y:S01]  /*3190*/  IADD3 R56, P0, R54, UR10, RZ ;  /* 0x0000000a36387c10 */ /* 0x000fe2000ff1e0ff */
[----:B------:R-:W-:Y:S01]  /*31a0*/  FMUL R36, R37, R36 ;  /* 0x0000002425247220 */ /* 0x000fe20000400000 */
[----:B------:R-:W-:Y:S01]  /*31b0*/  FMNMX R35, |R34|, R33, !PT ;  /* 0x0000002122237209 */ /* 0x000fe20007800200 */
[----:B------:R0:W-:Y:S01]  /*31c0*/  STG.E.U8 desc[UR6][R54.64], R31 ;  /* 0x0000001f36007986 */ /* 0x0001e2000c101106 */
[----:B------:R-:W-:Y:S01]  /*31d0*/  IADD3.X R57, R55, UR11, RZ, P0, !PT ;  /* 0x0000000b37397c10 */ /* 0x000fe200087fe4ff */
[-C--:B------:R-:W-:Y:S01]  /*31e0*/  FMUL R4, R36, R13.reuse ;  /* 0x0000000d24047220 */ /* 0x080fe20000400000 */
[-C--:B------:R-:W-:Y:S01]  /*31f0*/  FMUL R27, R32, R13.reuse ;  /* 0x0000000d201b7220 */ /* 0x080fe20000400000 */
[----:B------:R-:W-:Y:S01]  /*3200*/  FMUL R34, R34, R13 ;  /* 0x0000000d22227220 */ /* 0x000fe20000400000 */
[----:B------:R-:W-:Y:S01]  /*3210*/  IADD3 R32, P0, R56, UR10, RZ ;  /* 0x0000000a38207c10 */ /* 0x000fe2000ff1e0ff */
[----:B------:R-:W-:Y:S01]  /*3220*/  FMUL R2, R29, R2 ;  /* 0x000000021d027220 */ /* 0x000fe20000400000 */
[----:B------:R-:W-:Y:S01]  /*3230*/  IADD3 R52, P1, R52, R23, RZ ;  /* 0x0000001734347210 */ /* 0x000fe20007f3e0ff */
[----:B------:R-:W-:Y:S01]  /*3240*/  BSSY B1, `(.L_x_10550) ;  /* 0x0000042000017945 */ /* 0x000fe20003800000 */
[----:B------:R-:W-:-:S02]  /*3250*/  F2FP.SATFINITE.E4M3.F32.PACK_AB_MERGE_C R27, RZ, R27, RZ ;  /* 0x0000001bff1b723e */ /* 0x000fc400048070ff */
[----:B------:R-:W-:Y:S01]  /*3260*/  IADD3.X R33, R57, UR11, RZ, P0, !PT ;  /* 0x0000000b39217c10 */ /* 0x000fe200087fe4ff */
[----:B0-----:R-:W-:Y:S01]  /*3270*/  IMAD.SHL.U32 R54, R0, 0x800000, RZ ;  /* 0x0080000000367824 */ /* 0x001fe200078e00ff */
[----:B------:R-:W-:Y:S01]  /*3280*/  FMNMX R55, |R36|, R35, !PT ;  /* 0x0000002324377209 */ /* 0x000fe20007800200 */
[----:B------:R-:W-:Y:S01]  /*3290*/  FADD R36, R0, -12583039 ;  /* 0xcb40007f00247421 */ /* 0x000fe20000000000 */
[----:B------:R-:W-:Y:S01]  /*32a0*/  F2FP.SATFINITE.E4M3.F32.PACK_AB_MERGE_C R29, RZ, R34, RZ ;  /* 0x00000022ff1d723e */ /* 0x000fe200048070ff */
[----:B------:R-:W-:Y:S01]  /*32b0*/  STG.E.U8 desc[UR6][R56.64], R27 ;  /* 0x0000001b38007986 */ /* 0x000fe2000c101106 */
[----:B------:R-:W-:Y:S01]  /*32c0*/  IADD3 R34, P0, R32, UR10, RZ ;  /* 0x0000000a20227c10 */ /* 0x000fe2000ff1e0ff */
[----:B------:R-:W-:Y:S01]  /*32d0*/  FFMA R50, -R25, 1.4426950216293334961, -R36 ;  /* 0x3fb8aa3b19327823 */ /* 0x000fe20000000924 */
[-C--:B------:R-:W-:Y:S01]  /*32e0*/  FMUL R36, R28, R13.reuse ;  /* 0x0000000d1c247220 */ /* 0x080fe20000400000 */
[----:B------:R0:W-:Y:S01]  /*32f0*/  STG.E.U8 desc[UR6][R32.64], R29 ;  /* 0x0000001d20007986 */ /* 0x0001e2000c101106 */
[----:B------:R-:W-:Y:S01]  /*3300*/  IADD3.X R35, R33, UR11, RZ, P0, !PT ;  /* 0x0000000b21237c10 */ /* 0x000fe200087fe4ff */
[----:B------:R-:W-:Y:S01]  /*3310*/  FFMA R50, -R25, 1.925963033500011079e-08, R50 ;  /* 0x32a5706019327823 */ /* 0x000fe20000000132 */
[----:B------:R-:W-:Y:S01]  /*3320*/  F2FP.SATFINITE.E4M3.F32.PACK_AB_MERGE_C R59, RZ, R4, RZ ;  /* 0x00000004ff3b723e */ /* 0x000fe200048070ff */
[-C--:B------:R-:W-:Y:S01]  /*3330*/  FMUL R4, R26, R13.reuse ;  /* 0x0000000d1a047220 */ /* 0x080fe20000400000 */
[----:B------:R-:W-:Y:S01]  /*3340*/  F2FP.SATFINITE.E4M3.F32.PACK_AB_MERGE_C R61, RZ, R36, RZ ;  /* 0x00000024ff3d723e */ /* 0x000fe200048070ff */
[----:B------:R-:W1:Y:S01]  /*3350*/  MUFU.EX2 R65, R50 ;  /* 0x0000003200417308 */ /* 0x000e620000000800 */
[-C--:B------:R-:W-:Y:S01]  /*3360*/  FMUL R36, R2, R13.reuse ;  /* 0x0000000d02247220 */ /* 0x080fe20000400000 */
[----:B------:R-:W-:Y:S01]  /*3370*/  IADD3.X R53, R51, R24, RZ, P1, !PT ;  /* 0x0000001833357210 */ /* 0x000fe20000ffe4ff */
[----:B------:R2:W-:Y:S01]  /*3380*/  STG.E.U8 desc[UR6][R34.64], R59 ;  /* 0x0000003b22007986 */ /* 0x0005e2000c101106 */
[----:B------:R-:W-:Y:S01]  /*3390*/  IMAD.U32 R37, R61, 0x10000, RZ ;  /* 0x000100003d257824 */ /* 0x000fe200078e00ff */
[----:B------:R-:W-:Y:S01]  /*33a0*/  F2FP.SATFINITE.E4M3.F32.PACK_AB_MERGE_C R51, RZ, R4, RZ ;  /* 0x00000004ff33723e */ /* 0x000fe200048070ff */
[----:B------:R-:W-:Y:S01]  /*33b0*/  FMUL R4, R30, R13 ;  /* 0x0000000d1e047220 */ /* 0x000fe20000400000 */
[----:B0-----:R-:W-:-:S02]  /*33c0*/  IADD3 R32, P0, R52, UR10, RZ ;  /* 0x0000000a34207c10 */ /* 0x001fc4000ff1e0ff */
[----:B------:R-:W-:Y:S01]  /*33d0*/  F2FP.SATFINITE.E4M3.F32.PACK_AB_MERGE_C R63, RZ, R36, RZ ;  /* 0x00000024ff3f723e */ /* 0x000fe200048070ff */
[----:B------:R0:W-:Y:S01]  /*33e0*/  STG.E.U8 desc[UR6][R52.64], R51 ;  /* 0x0000003334007986 */ /* 0x0001e2000c101106 */
[----:B------:R-:W-:Y:S02]  /*33f0*/  IADD3.X R33, R53, UR11, RZ, P0, !PT ;  /* 0x0000000b35217c10 */ /* 0x000fe400087fe4ff */
[----:B------:R-:W-:Y:S02]  /*3400*/  LOP3.LUT R37, R37, 0xff0000, RZ, 0xc0, !PT ;  /* 0x00ff000025257812 */ /* 0x000fe400078ec0ff */
[----:B--2---:R-:W-:Y:S02]  /*3410*/  IADD3 R34, P0, R32, UR10, RZ ;  /* 0x0000000a20227c10 */ /* 0x004fe4000ff1e0ff */
[----:B------:R-:W-:Y:S01]  /*3420*/  LOP3.LUT R0, R63, 0xffff, RZ, 0xc0, !PT ;  /* 0x0000ffff3f007812 */ /* 0x000fe200078ec0ff */
[----:B-1----:R-:W-:Y:S01]  /*3430*/  FFMA R54, R54, R65, 1 ;  /* 0x3f80000036367423 */ /* 0x002fe20000000041 */
[----:B------:R-:W-:-:S02]  /*3440*/  IADD3.X R35, R33, UR11, RZ, P0, !PT ;  /* 0x0000000b21237c10 */ /* 0x000fc400087fe4ff */
[----:B------:R-:W-:Y:S02]  /*3450*/  IADD3 R36, P0, R34, UR10, RZ ;  /* 0x0000000a22247c10 */ /* 0x000fe4000ff1e0ff */
[----:B------:R-:W-:Y:S01]  /*3460*/  F2FP.SATFINITE.E4M3.F32.PACK_AB_MERGE_C R57, RZ, R4, RZ ;  /* 0x00000004ff39723e */ /* 0x000fe200048070ff */
[----:B------:R-:W-:Y:S01]  /*3470*/  IMAD R4, R0, 0x1000000, R37 ;  /* 0x0100000000047824 */ /* 0x000fe200078e0225 */
[----:B------:R-:W-:Y:S02]  /*3480*/  IADD3.X R37, R35, UR11, RZ, P0, !PT ;  /* 0x0000000b23257c10 */ /* 0x000fe400087fe4ff */
[----:B------:R-:W-:Y:S01]  /*3490*/  FMNMX R55, |R26|, R55, !PT ;  /* 0x000000371a377209 */ /* 0x000fe20007800200 */
[----:B------:R-:W-:Y:S01]  /*34a0*/  VIADD R26, R54, 0x1800000 ;  /* 0x01800000361a7836 */ /* 0x000fe20000000000 */
[----:B------:R1:W-:Y:S01]  /*34b0*/  STG.E.U8 desc[UR6][R32.64], R57 ;  /* 0x0000003920007986 */ /* 0x0003e2000c101106 */
[----:B------:R-:W-:Y:S01]  /*34c0*/  SHF.L.U32 R29, R29, 0x10, RZ ;  /* 0x000000101d1d7819 */ /* 0x000fe200000006ff */
[----:B0-----:R-:W-:Y:S01]  /*34d0*/  IMAD.SHL.U32 R53, R57, 0x100, RZ ;  /* 0x0000010039357824 */ /* 0x001fe200078e00ff */
[----:B------:R-:W-:Y:S01]  /*34e0*/  LOP3.LUT R59, R59, 0xffff, RZ, 0xc0, !PT ;  /* 0x0000ffff3b3b7812 */ /* 0x000fe200078ec0ff */
[----:B------:R1:W-:Y:S01]  /*34f0*/  STG.E.U8 desc[UR6][R34.64], R61 ;  /* 0x0000003d22007986 */ /* 0x0003e2000c101106 */
[----:B------:R-:W-:-:S02]  /*3500*/  LOP3.LUT R26, R26, 0x7f800000, RZ, 0xc0, !PT ;  /* 0x7f8000001a1a7812 */ /* 0x000fc400078ec0ff */
[----:B------:R-:W-:Y:S01]  /*3510*/  LOP3.LUT R0, R29, 0xff0000, RZ, 0xc0, !PT ;  /* 0x00ff00001d007812 */ /* 0x000fe200078ec0ff */
[----:B------:R1:W-:Y:S01]  /*3520*/  STG.E.U8 desc[UR6][R36.64], R63 ;  /* 0x0000003f24007986 */ /* 0x0003e2000c101106 */
[----:B------:R-:W-:Y:S02]  /*3530*/  ISETP.GT.U32.AND P0, PT, R26, 0x1ffffff, PT ;  /* 0x01ffffff1a00780c */ /* 0x000fe40003f04070 */
[----:B------:R-:W-:Y:S01]  /*3540*/  FMNMX R55, |R30|, R55, !PT ;  /* 0x000000371e377209 */ /* 0x000fe20007800200 */
[----:B------:R-:W-:Y:S01]  /*3550*/  IMAD R0, R59, 0x1000000, R0 ;  /* 0x010000003b007824 */ /* 0x000fe200078e0200 */
[----:B------:R-:W-:Y:S02]  /*3560*/  SHF.L.U32 R29, R27, 0x8, RZ ;  /* 0x000000081b1d7819 */ /* 0x000fe400000006ff */
[----:B------:R-:W-:Y:S02]  /*3570*/  LOP3.LUT R4, R4, 0xffff, R53, 0xf8, !PT ;  /* 0x0000ffff04047812 */ /* 0x000fe400078ef835 */
[----:B------:R-:W-:-:S02]  /*3580*/  FMNMX R27, |R28|, R55, !PT ;  /* 0x000000371c1b7209 */ /* 0x000fc40007800200 */
[----:B------:R-:W-:Y:S02]  /*3590*/  LOP3.LUT R0, R0, 0xffff, R29, 0xf8, !PT ;  /* 0x0000ffff00007812 */ /* 0x000fe400078ef81d */
[----:B------:R-:W-:Y:S02]  /*35a0*/  LOP3.LUT R28, R4, 0xff, R51, 0xf8, !PT ;  /* 0x000000ff041c7812 */ /* 0x000fe400078ef833 */
[----:B------:R-:W-:Y:S02]  /*35b0*/  FMNMX R27, |R2|, R27, !PT ;  /* 0x0000001b021b7209 */ /* 0x000fe40007800200 */
[----:B------:R-:W-:Y:S01]  /*35c0*/  LOP3.LUT R26, R0, 0xff, R31, 0xf8, !PT ;  /* 0x000000ff001a7812 */ /* 0x000fe200078ef81f */
[----:B-1----:R-:W-:Y:S06]  /*35d0*/  @P0 BRA `(.L_x_10551) ;  /* 0x0000000000100947 */ /* 0x002fec0003800000 */
[----:B------:R-:W-:Y:S01]  /*35e0*/  IMAD.MOV.U32 R0, RZ, RZ, R54 ;  /* 0x000000ffff007224 */ /* 0x000fe200078e0036 */
[----:B------:R-:W-:-:S07]  /*35f0*/  MOV R4, 0x3610 ;  /* 0x0000361000047802 */ /* 0x000fce0000000f00 */
[----:B-----5:R-:W-:Y:S05]  /*3600*/  CALL.REL.NOINC `($__internal_223_$__cuda_sm20_rcp_rn_f32_slowpath) ;  /* 0x0000001800a47944 */ /* 0x020fea0003c00000 */
[----:B------:R-:W-:Y:S05]  /*3610*/  BRA `(.L_x_10552) ;  /* 0x0000000000107947 */ /* 0x000fea0003800000 */
.L_x_10551:
[----:B------:R-:W0:Y:S02]  /*3620*/  MUFU.RCP R55, R54 ;  /* 0x0000003600377308 */ /* 0x000e240000001000 */
[----:B0-----:R-:W-:-:S04]  /*3630*/  FFMA R0, R54, R55, -1 ;  /* 0xbf80000036007423 */ /* 0x001fc80000000037 */
[----:B------:R-:W-:-:S04]  /*3640*/  FADD.FTZ R0, -R0, -RZ ;  /* 0x800000ff00007221 */ /* 0x000fc80000010100 */
[----:B------:R-:W-:-:S07]  /*3650*/  FFMA R55, R55, R0, R55 ;  /* 0x0000000037377223 */ /* 0x000fce0000000037 */
.L_x_10552:
[----:B------:R-:W-:Y:S05]  /*3660*/  BSYNC B1 ;  /* 0x0000000000017941 */ /* 0x000fea0003800000 */
.L_x_10550:
        /* <DEDUP_REMOVED lines=26> */
.L_x_10554:
[----:B------:R-:W0:Y:S02]  /*3810*/  MUFU.RCP R55, R32 ;  /* 0x0000002000377308 */ /* 0x000e240000001000 */
[----:B0-----:R-:W-:-:S04]  /*3820*/  FFMA R0, R32, R55, -1 ;  /* 0xbf80000020007423 */ /* 0x001fc80000000037 */
[----:B------:R-:W-:-:S04]  /*3830*/  FADD.FTZ R0, -R0, -RZ ;  /* 0x800000ff00007221 */ /* 0x000fc80000010100 */
[----:B------:R-:W-:-:S07]  /*3840*/  FFMA R55, R55, R0, R55 ;  /* 0x0000000037377223 */ /* 0x000fce0000000037 */
.L_x_10555:
[----:B------:R-:W-:Y:S05]  /*3850*/  BSYNC B1 ;  /* 0x0000000000017941 */ /* 0x000fea0003800000 */
.L_x_10553:
[----:B------:R-:W-:Y:S01]  /*3860*/  HFMA2.MMA R25, -RZ, RZ, 3.7421875, 0 ;  /* 0x437c0000ff197435 */ /* 0x000fe200000001ff */
[----:B------:R-:W-:Y:S02]  /*3870*/  IMAD.MOV.U32 R0, RZ, RZ, 0x3bbb989d ;  /* 0x3bbb989dff007424 */ /* 0x000fe400078e00ff */
[----:B------:R-:W-:Y:S01]  /*3880*/  FMUL R32, R19, R55 ;  /* 0x0000003713207220 */ /* 0x000fe20000400000 */
[----:B------:R-:W-:Y:S01]  /*3890*/  BSSY B1, `(.L_x_10556) ;  /* 0x000001b000017945 */ /* 0x000fe20003800000 */
[----:B------:R-:W-:Y:S02]  /*38a0*/  FFMA.SAT R0, -R15, R0, 0.5 ;  /* 0x3f0000000f007423 */ /* 0x000fe40000002100 */
        /* <DEDUP_REMOVED lines=19> */
[----:B-----5:R-:W-:Y:S05]  /*39e0*/  CALL.REL.NOINC `($__internal_223_$__cuda_sm20_rcp_rn_f32_slowpath) ;  /* 0x0000001400ac7944 */ /* 0x020fea0003c00000 */
[----:B------:R-:W-:Y:S05]  /*39f0*/  BRA `(.L_x_10558) ;  /* 0x0000000000107947 */ /* 0x000fea0003800000 */
.L_x_10557:
[----:B------:R-:W0:Y:S02]  /*3a00*/  MUFU.RCP R55, R34 ;  /* 0x0000002200377308 */ /* 0x000e240000001000 */
[----:B0-----:R-:W-:-:S04]  /*3a10*/  FFMA R0, R34, R55, -1 ;  /* 0xbf80000022007423 */ /* 0x001fc80000000037 */
[----:B------:R-:W-:-:S04]  /*3a20*/  FADD.FTZ R0, -R0, -RZ ;  /* 0x800000ff00007221 */ /* 0x000fc80000010100 */
[----:B------:R-:W-:-:S07]  /*3a30*/  FFMA R55, R55, R0, R55 ;  /* 0x0000000037377223 */ /* 0x000fce0000000037 */
.L_x_10558:
[----:B------:R-:W-:Y:S05]  /*3a40*/  BSYNC B1 ;  /* 0x0000000000017941 */ /* 0x000fea0003800000 */
.L_x_10556:
[----:B------:R-:W-:Y:S01]  /*3a50*/  IMAD.MOV.U32 R0, RZ, RZ, 0x3bbb989d ;  /* 0x3bbb989dff007424 */ /* 0x000fe200078e00ff */
[----:B------:R-:W-:Y:S01]  /*3a60*/  BSSY B1, `(.L_x_10559) ;  /* 0x000001d000017945 */ /* 0x000fe20003800000 */
[----:B------:R-:W-:Y:S02]  /*3a70*/  IMAD.MOV.U32 R19, RZ, RZ, 0x437c0000 ;  /* 0x437c0000ff137424 */ /* 0x000fe400078e00ff */
[----:B-----5:R-:W-:-:S04]  /*3a80*/  FFMA.SAT R0, -R9, R0, 0.5 ;  /* 0x3f00000009007423 */ /* 0x020fc80000002100 */
        /* <DEDUP_REMOVED lines=20> */
[----:B------:R-:W-:Y:S05]  /*3bd0*/  CALL.REL.NOINC `($__internal_223_$__cuda_sm20_rcp_rn_f32_slowpath) ;  /* 0x0000001400307944 */ /* 0x000fea0003c00000 */
[----:B------:R-:W-:Y:S05]  /*3be0*/  BRA `(.L_x_10561) ;  /* 0x0000000000107947 */ /* 0x000fea0003800000 */
.L_x_10560:
[----:B------:R-:W0:Y:S02]  /*3bf0*/  MUFU.RCP R55, R34 ;  /* 0x0000002200377308 */ /* 0x000e240000001000 */
[----:B0-----:R-:W-:-:S04]  /*3c00*/  FFMA R0, R34, R55, -1 ;  /* 0xbf80000022007423 */ /* 0x001fc80000000037 */
[----:B------:R-:W-:-:S04]  /*3c10*/  FADD.FTZ R0, -R0, -RZ ;  /* 0x800000ff00007221 */ /* 0x000fc80000010100 */
[----:B------:R-:W-:-:S07]  /*3c20*/  FFMA R55, R55, R0, R55 ;  /* 0x0000000037377223 */ /* 0x000fce0000000037 */
.L_x_10561:
[----:B------:R-:W-:Y:S05]  /*3c30*/  BSYNC B1 ;  /* 0x0000000000017941 */ /* 0x000fea0003800000 */
.L_x_10559:
[----:B------:R-:W0:Y:S01]  /*3c40*/  S2R R0, SR_CgaCtaId ;  /* 0x0000000000007919 */ /* 0x000e220000008800 */
[----:B------:R-:W-:Y:S01]  /*3c50*/  FADD R2, -R55, 1 ;  /* 0x3f80000037027421 */ /* 0x000fe20000000100 */
[C---:B------:R-:W-:Y:S01]  /*3c60*/  IADD3 R36, P0, R12.reuse, R21, RZ ;  /* 0x000000150c247210 */ /* 0x040fe20007f1e0ff */
[----:B------:R-:W-:Y:S01]  /*3c70*/  ULDC.64 UR8, c[0x0][0x250] ;  /* 0x0000940000087ab9 */ /* 0x000fe20000000a00 */
[----:B------:R-:W-:Y:S01]  /*3c80*/  IADD3 R34, P1, R12, R23, RZ ;  /* 0x000000170c227210 */ /* 0x000fe20007f3e0ff */
[-C--:B------:R-:W-:Y:S01]  /*3c90*/  FMUL R2, R2, R55.reuse ;  /* 0x0000003702027220 */ /* 0x080fe20000400000 */
[C---:B------:R-:W-:Y:S01]  /*3ca0*/  FMUL R12, R9.reuse, R55 ;  /* 0x00000037090c7220 */ /* 0x040fe20000400000 */
[----:B------:R-:W-:Y:S01]  /*3cb0*/  SHF.L.U64.HI R41, R40, 0x2, R41 ;  /* 0x0000000228297819 */ /* 0x000fe20000010229 */
[-C--:B------:R-:W-:Y:S01]  /*3cc0*/  FMUL R21, R20, R13.reuse ;  /* 0x0000000d14157220 */ /* 0x080fe20000400000 */
[----:B------:R-:W-:Y:S01]  /*3cd0*/  FFMA R4, R9, R2, R55 ;  /* 0x0000000209047223 */ /* 0x000fe20000000037 */
[----:B------:R-:W-:Y:S01]  /*3ce0*/  IMAD R9, R3, UR8, RZ ;  /* 0x0000000803097c24 */ /* 0x000fe2000f8e02ff */
[----:B------:R-:W-:Y:S01]  /*3cf0*/  SHF.L.U32 R40, R40, 0x2, RZ ;  /* 0x0000000228287819 */ /* 0x000fe200000006ff */
[----:B------:R-:W-:Y:S01]  /*3d00*/  FMUL R29, R14, R13 ;  /* 0x0000000d0e1d7220 */ /* 0x000fe20000400000 */
[----:B------:R-:W-:Y:S01]  /*3d10*/  IMAD.X R35, R11, 0x1, R24, P1 ;  /* 0x000000010b237824 */ /* 0x000fe200008e0618 */
[----:B------:R-:W-:Y:S01]  /*3d20*/  F2FP.SATFINITE.E4M3.F32.PACK_AB_MERGE_C R21, RZ, R21, RZ ;  /* 0x00000015ff15723e */ /* 0x000fe200048070ff */
[C---:B------:R-:W-:Y:S01]  /*3d30*/  IMAD R25, R6.reuse, UR9, R9 ;  /* 0x0000000906197c24 */ /* 0x040fe2000f8e0209 */
[----:B------:R-:W-:Y:S01]  /*3d40*/  MOV R9, 0x400 ;  /* 0x0000040000097802 */ /* 0x000fe20000000f00 */
[----:B------:R-:W-:-:S04]  /*3d50*/  IMAD.WIDE.U32 R2, R6, UR8, R40 ;  /* 0x0000000806027c25 */ /* 0x000fc8000f8e0028 */
[----:B------:R-:W-:Y:S01]  /*3d60*/  FMUL R6, R43, R12 ;  /* 0x0000000c2b067220 */ /* 0x000fe20000400000 */
[----:B------:R-:W-:Y:S01]  /*3d70*/  LOP3.LUT R40, R5, 0x1c, RZ, 0xc0, !PT ;  /* 0x0000001c05287812 */ /* 0x000fe200078ec0ff */
[----:B------:R-:W-:Y:S01]  /*3d80*/  FMUL R43, R43, R4 ;  /* 0x000000042b2b7220 */ /* 0x000fe20000400000 */
[----:B------:R-:W-:Y:S01]  /*3d90*/  IADD3 R5, R9, 0x20, RZ ;  /* 0x0000002009057810 */ /* 0x000fe20007ffe0ff */
[----:B------:R-:W-:Y:S02]  /*3da0*/  IMAD.X R37, R11, 0x1, R22, P0 ;  /* 0x000000010b257824 */ /* 0x000fe400000e0616 */
[----:B------:R-:W-:Y:S01]  /*3db0*/  FMUL R4, R16, R13 ;  /* 0x0000000d10047220 */ /* 0x000fe20000400000 */
[----:B------:R-:W-:Y:S01]  /*3dc0*/  FMUL R8, R8, R43 ;  /* 0x0000002b08087220 */ /* 0x000fe20000400000 */
[C---:B------:R-:W-:Y:S01]  /*3dd0*/  IMAD R11, R17.reuse, 0x21, R10 ;  /* 0x00000021110b7824 */ /* 0x040fe200078e020a */
[----:B------:R-:W-:Y:S01]  /*3de0*/  IADD3 R22, P0, R36, UR10, RZ ;  /* 0x0000000a24167c10 */ /* 0x000fe2000ff1e0ff */
[C---:B------:R-:W-:Y:S01]  /*3df0*/  IMAD R19, R17.reuse, 0x21, R18 ;  /* 0x0000002111137824 */ /* 0x040fe200078e0212 */
[----:B------:R-:W-:Y:S01]  /*3e00*/  F2FP.SATFINITE.E4M3.F32.PACK_AB_MERGE_C R33, RZ, R29, RZ ;  /* 0x0000001dff21723e */ /* 0x000fe200048070ff */
[----:B------:R-:W-:-:S02]  /*3e10*/  IMAD R23, R17, 0x21, R40 ;  /* 0x0000002111177824 */ /* 0x000fc400078e0228 */
[----:B------:R-:W-:Y:S01]  /*3e20*/  FMUL R29, R8, R13 ;  /* 0x0000000d081d7220 */ /* 0x000fe20000400000 */
[C---:B------:R-:W-:Y:S01]  /*3e30*/  IMAD R15, R17.reuse, 0x21, R38 ;  /* 0x00000021110f7824 */ /* 0x040fe200078e0226 */
[----:B0-----:R-:W-:Y:S01]  /*3e40*/  LEA R24, R0, R5, 0x18 ;  /* 0x0000000500187211 */ /* 0x001fe200078ec0ff */
[----:B------:R-:W-:Y:S01]  /*3e50*/  IMAD R5, R17, 0x21, R7 ;  /* 0x0000002111057824 */ /* 0x000fe200078e0207 */
[----:B------:R0:W-:Y:S01]  /*3e60*/  STG.E.U8 desc[UR6][R36.64], R21 ;  /* 0x0000001524007986 */ /* 0x0001e2000c101106 */
[----:B------:R-:W-:Y:S01]  /*3e70*/  F2FP.SATFINITE.E4M3.F32.PACK_AB_MERGE_C R31, RZ, R4, RZ ;  /* 0x00000004ff1f723e */ /* 0x000fe200048070ff */
[----:B------:R-:W-:Y:S01]  /*3e80*/  ULDC.64 UR4, c[0x0][0x228] ;  /* 0x00008a0000047ab9 */ /* 0x000fe20000000a00 */
[--C-:B------:R-:W-:Y:S01]  /*3e90*/  IMAD R12, R11, 0x4, R24.reuse ;  /* 0x000000040b0c7824 */ /* 0x100fe200078e0218 */
[----:B------:R-:W-:Y:S01]  /*3ea0*/  LEA R19, R19, R24, 0x2 ;  /* 0x0000001813137211 */ /* 0x000fe200078e10ff */
[--C-:B------:R-:W-:Y:S01]  /*3eb0*/  IMAD R11, R23, 0x4, R24.reuse ;  /* 0x00000004170b7824 */ /* 0x100fe200078e0218 */
[----:B------:R-:W-:Y:S01]  /*3ec0*/  IADD3.X R23, R37, UR11, RZ, P0, !PT ;  /* 0x0000000b25177c10 */ /* 0x000fe200087fe4ff */
[--C-:B------:R-:W-:Y:S01]  /*3ed0*/  IMAD R15, R15, 0x4, R24.reuse ;  /* 0x000000040f0f7824 */ /* 0x100fe200078e0218 */
[----:B------:R-:W-:Y:S01]  /*3ee0*/  IADD3 R3, R3, R25, RZ ;  /* 0x0000001903037210 */ /* 0x000fe20007ffe0ff */
[----:B------:R-:W-:Y:S01]  /*3ef0*/  IMAD R17, R5, 0x4, R24 ;  /* 0x0000000405117824 */ /* 0x000fe200078e0218 */
[----:B------:R-:W-:Y:S01]  /*3f00*/  IADD3 R24, P0, R22, UR10, RZ ;  /* 0x0000000a16187c10 */ /* 0x000fe2000ff1e0ff */
[----:B------:R1:W-:Y:S01]  /*3f10*/  STG.E.U8 desc[UR6][R22.64], R31 ;  /* 0x0000001f16007986 */ /* 0x0003e2000c101106 */
[----:B0-----:R-:W-:Y:S01]  /*3f20*/  IMAD.U32 R36, R33, 0x10000, RZ ;  /* 0x0001000021247824 */ /* 0x001fe200078e00ff */
[----:B------:R-:W-:Y:S01]  /*3f30*/  F2FP.SATFINITE.E4M3.F32.PACK_AB_MERGE_C R37, RZ, R29, RZ ;  /* 0x0000001dff25723e */ /* 0x000fe200048070ff */
[----:B------:R-:W-:Y:S01]  /*3f40*/  FMUL R29, R30, R13 ;  /* 0x0000000d1e1d7220 */ /* 0x000fe20000400000 */
[C---:B------:R-:W-:Y:S01]  /*3f50*/  LEA R4, P1, R2.reuse, UR4, 0x5 ;  /* 0x0000000402047c11 */ /* 0x040fe2000f8228ff */
[----:B------:R-:W-:Y:S01]  /*3f60*/  STS [R15], R46 ;  /* 0x0000002e0f007388 */ /* 0x000fe20000000800 */
[----:B------:R-:W-:Y:S01]  /*3f70*/  IADD3.X R25, R23, UR11, RZ, P0, !PT ;  /* 0x0000000b17197c10 */ /* 0x000fe200087fe4ff */
[----:B------:R-:W-:Y:S01]  /*3f80*/  USHF.R.U64 UR4, UR8, 0x2, UR9 ;  /* 0x0000000208047899 */ /* 0x000fe20008001209 */
[----:B------:R-:W-:Y:S01]  /*3f90*/  LEA.HI.X R5, R2, UR5, R3, 0x5, P1 ;  /* 0x0000000502057c11 */ /* 0x000fe200088f2c03 */
[----:B------:R-:W-:Y:S01]  /*3fa0*/  STS [R12], R49 ;  /* 0x000000310c007388 */ /* 0x000fe20000000800 */
[----:B------:R-:W-:Y:S01]  /*3fb0*/  IADD3 R2, P0, R24, UR10, RZ ;  /* 0x0000000a18027c10 */ /* 0x000fe2000ff1e0ff */
[----:B------:R-:W-:Y:S01]  /*3fc0*/  USHF.R.U32.HI UR5, URZ, 0x2, UR9 ;  /* 0x000000023f057899 */ /* 0x000fe20008011609 */
[----:B-1----:R-:W-:Y:S01]  /*3fd0*/  LOP3.LUT R23, R36, 0xff0000, RZ, 0xc0, !PT ;  /* 0x00ff000024177812 */ /* 0x002fe200078ec0ff */
[----:B------:R0:W-:Y:S01]  /*3fe0*/  STG.E.U8 desc[UR6][R24.64], R33 ;  /* 0x0000002118007986 */ /* 0x0001e2000c101106 */
[----:B------:R-:W-:-:S02]  /*3ff0*/  LOP3.LUT R22, R37, 0xffff, RZ, 0xc0, !PT ;  /* 0x0000ffff25167812 */ /* 0x000fc400078ec0ff */
[----:B------:R-:W-:Y:S01]  /*4000*/  IADD3.X R3, R25, UR11, RZ, P0, !PT ;  /* 0x0000000b19037c10 */ /* 0x000fe200087fe4ff */
[----:B------:R1:W-:Y:S01]  /*4010*/  STS [R19], R26 ;  /* 0x0000001a13007388 */ /* 0x0003e20000000800 */
[----:B------:R-:W-:Y:S01]  /*4020*/  F2FP.SATFINITE.E4M3.F32.PACK_AB_MERGE_C R29, RZ, R29, RZ ;  /* 0x0000001dff1d723e */ /* 0x000fe200048070ff */
[----:B------:R-:W-:Y:S01]  /*4030*/  IMAD R23, R22, 0x1000000, R23 ;  /* 0x0100000016177824 */ /* 0x000fe200078e0217 */
[----:B------:R-:W-:Y:S01]  /*4040*/  IADD3 R22, P0, R34, UR10, RZ ;  /* 0x0000000a22167c10 */ /* 0x000fe2000ff1e0ff */
[----:B------:R2:W-:Y:S01]  /*4050*/  STG.E.U8 desc[UR6][R2.64], R37 ;  /* 0x0000002502007986 */ /* 0x0005e2000c101106 */
[----:B------:R-:W-:Y:S01]  /*4060*/  IMAD R57, R40, UR5, RZ ;  /* 0x0000000528397c24 */ /* 0x000fe2000f8e02ff */
[----:B------:R-:W-:Y:S02]  /*4070*/  FMNMX R27, R27, |R20|, !PT ;  /* 0x400000141b1b7209 */ /* 0x000fe40007800000 */
[----:B0-----:R-:W-:Y:S01]  /*4080*/  SHF.L.U32 R24, R31, 0x8, RZ ;  /* 0x000000081f187819 */ /* 0x001fe200000006ff */
[-C--:B------:R-:W-:Y:S01]  /*4090*/  FMUL R25, R32, R13.reuse ;  /* 0x0000000d20197220 */ /* 0x080fe20000400000 */
[----:B-1----:R-:W-:Y:S01]  /*40a0*/  FMUL R26, R44, R13 ;  /* 0x0000000d2c1a7220 */ /* 0x002fe20000400000 */
[----:B------:R0:W-:Y:S01]  /*40b0*/  STG.E.U8 desc[UR6][R34.64], R29 ;  /* 0x0000001d22007986 */ /* 0x0001e2000c101106 */
[----:B------:R-:W-:-:S02]  /*40c0*/  LOP3.LUT R46, R23, 0xffff, R24, 0xf8, !PT ;  /* 0x0000ffff172e7812 */ /* 0x000fc400078ef818 */
[----:B------:R-:W-:Y:S02]  /*40d0*/  IADD3.X R23, R35, UR11, RZ, P0, !PT ;  /* 0x0000000b23177c10 */ /* 0x000fe400087fe4ff */
[----:B------:R-:W-:Y:S01]  /*40e0*/  IADD3 R24, P0, R22, UR10, RZ ;  /* 0x0000000a16187c10 */ /* 0x000fe2000ff1e0ff */
[----:B--2---:R-:W-:Y:S01]  /*40f0*/  FMUL R2, R6, R13 ;  /* 0x0000000d06027220 */ /* 0x004fe20000400000 */
[----:B------:R-:W-:Y:S01]  /*4100*/  F2FP.SATFINITE.E4M3.F32.PACK_AB_MERGE_C R33, RZ, R25, RZ ;  /* 0x00000019ff21723e */ /* 0x000fe200048070ff */
[----:B------:R-:W-:Y:S01]  /*4110*/  IMAD.MOV.U32 R3, RZ, RZ, RZ ;  /* 0x000000ffff037224 */ /* 0x000fe200078e00ff */
[----:B------:R-:W-:Y:S02]  /*4120*/  IADD3.X R25, R23, UR11, RZ, P0, !PT ;  /* 0x0000000b17197c10 */ /* 0x000fe400087fe4ff */
[----:B------:R-:W-:Y:S01]  /*4130*/  IADD3 R36, P0, R24, UR10, RZ ;  /* 0x0000000a18247c10 */ /* 0x000fe2000ff1e0ff */
[----:B------:R1:W-:Y:S01]  /*4140*/  STG.E.U8 desc[UR6][R22.64], R33 ;  /* 0x0000002116007986 */ /* 0x0003e2000c101106 */
[----:B------:R-:W-:Y:S01]  /*4150*/  F2FP.SATFINITE.E4M3.F32.PACK_AB_MERGE_C R31, RZ, R26, RZ ;  /* 0x0000001aff1f723e */ /* 0x000fe200048070ff */
[----:B0-----:R-:W0:Y:S01]  /*4160*/  LDC.64 R34, c[0x0][0x248] ;  /* 0x00009200ff227b82 */ /* 0x001e220000000a00 */
[----:B------:R-:W-:-:S02]  /*4170*/  LOP3.LUT R46, R46, 0xff, R21, 0xf8, !PT ;  /* 0x000000ff2e2e7812 */ /* 0x000fc400078ef815 */
[----:B------:R-:W-:Y:S01]  /*4180*/  IADD3.X R37, R25, UR11, RZ, P0, !PT ;  /* 0x0000000b19257c10 */ /* 0x000fe200087fe4ff */
[----:B------:R2:W-:Y:S01]  /*4190*/  STG.E.U8 desc[UR6][R24.64], R31 ;  /* 0x0000001f18007986 */ /* 0x0005e2000c101106 */
[----:B------:R-:W-:Y:S01]  /*41a0*/  F2FP.SATFINITE.E4M3.F32.PACK_AB_MERGE_C R21, RZ, R2, RZ ;  /* 0x00000002ff15723e */ /* 0x000fe200048070ff */
[----:B------:R-:W-:Y:S01]  /*41b0*/  IMAD.MOV.U32 R2, RZ, RZ, R38 ;  /* 0x000000ffff027224 */ /* 0x000fe200078e0026 */
[----:B------:R-:W-:Y:S01]  /*41c0*/  SHF.L.U32 R26, R31, 0x10, RZ ;  /* 0x000000101f1a7819 */ /* 0x000fe200000006ff */
[----:B------:R-:W-:Y:S01]  /*41d0*/  STS [R17], R46 ;  /* 0x0000002e11007388 */ /* 0x000fe20000000800 */
[----:B------:R-:W-:Y:S01]  /*41e0*/  FMNMX R27, |R16|, R27, !PT ;  /* 0x0000001b101b7209 */ /* 0x000fe20007800200 */
[----:B-1----:R-:W-:Y:S01]  /*41f0*/  IMAD.U32 R22, RZ, RZ, UR4 ;  /* 0x00000004ff167e24 */ /* 0x002fe2000f8e00ff */
[----:B------:R-:W-:Y:S01]  /*4200*/  LOP3.LUT R26, R26, 0xff0000, RZ, 0xc0, !PT ;  /* 0x00ff00001a1a7812 */ /* 0x000fe200078ec0ff */
[----:B------:R1:W-:Y:S01]  /*4210*/  STG.E.U8 desc[UR6][R36.64], R21 ;  /* 0x0000001524007986 */ /* 0x0003e2000c101106 */
[----:B------:R-:W-:Y:S01]  /*4220*/  IMAD.U32 R23, RZ, RZ, UR5 ;  /* 0x00000005ff177e24 */ /* 0x000fe2000f8e00ff */
[----:B------:R-:W-:Y:S01]  /*4230*/  FMNMX R27, |R14|, R27, !PT ;  /* 0x0000001b0e1b7209 */ /* 0x000fe20007800200 */
[----:B------:R-:W-:Y:S01]  /*4240*/  IMAD.WIDE.U32 R2, R40, UR4, R2 ;  /* 0x0000000428027c25 */ /* 0x000fe2000f8e0002 */
[----:B------:R-:W-:Y:S02]  /*4250*/  BAR.SYNC.DEFER_BLOCKING 0x0 ;  /* 0x0000000000007b1d */ /* 0x000fe40000010000 */
[----:B------:R-:W-:Y:S01]  /*4260*/  FMNMX R27, |R8|, R27, !PT ;  /* 0x0000001b081b7209 */ /* 0x000fe20007800200 */
[----:B------:R-:W-:Y:S01]  /*4270*/  IMAD.WIDE.U32 R40, R40, UR4, R22 ;  /* 0x0000000428287c25 */ /* 0x000fe2000f8e0016 */
[----:B--2---:R-:W-:-:S02]  /*4280*/  IADD3 R25, R3, R57, RZ ;  /* 0x0000003903197210 */ /* 0x004fc40007ffe0ff */
[----:B------:R-:W-:Y:S01]  /*4290*/  LOP3.LUT R3, R21, 0xffff, RZ, 0xc0, !PT ;  /* 0x0000ffff15037812 */ /* 0x000fe200078ec0ff */
[----:B------:R-:W-:Y:S01]  /*42a0*/  IMAD.IADD R57, R57, 0x1, R41 ;  /* 0x0000000139397824 */ /* 0x000fe200078e0229 */
[----:B------:R-:W-:Y:S01]  /*42b0*/  IADD3 R22, P2, R40, UR4, RZ ;  /* 0x0000000428167c10 */ /* 0x000fe2000ff5e0ff */
[C---:B------:R-:W-:Y:S01]  /*42c0*/  IMAD.SHL.U32 R31, R2.reuse, 0x4, RZ ;  /* 0x00000004021f7824 */ /* 0x040fe200078e00ff */
[----:B-1----:R-:W-:Y:S01]  /*42d0*/  SHF.L.U64.HI R21, R2, 0x2, R25 ;  /* 0x0000000202157819 */ /* 0x002fe20000010219 */
[----:B------:R-:W-:Y:S01]  /*42e0*/  IMAD R3, R3, 0x1000000, R26 ;  /* 0x0100000003037824 */ /* 0x000fe200078e021a */
[----:B------:R-:W-:Y:S02]  /*42f0*/  IADD3 R51, P3, R18, R22, RZ ;  /* 0x0000001612337210 */ /* 0x000fe40007f7e0ff */
[----:B------:R-:W-:Y:S02]  /*4300*/  IADD3.X R18, R57, UR5, RZ, P2, !PT ;  /* 0x0000000539127c10 */ /* 0x000fe400097fe4ff */
[----:B------:R-:W-:-:S02]  /*4310*/  SHF.L.U32 R2, R33, 0x8, RZ ;  /* 0x0000000821027819 */ /* 0x000fc400000006ff */
[----:B------:R-:W-:Y:S02]  /*4320*/  IADD3 R40, P1, R10, R40, RZ ;  /* 0x000000280a287210 */ /* 0x000fe40007f3e0ff */
[----:B------:R-:W-:Y:S01]  /*4330*/  IADD3 R7, P4, P5, R7, UR4, R22 ;  /* 0x0000000407077c10 */ /* 0x000fe2000fd9e016 */
[----:B------:R-:W-:Y:S01]  /*4340*/  IMAD.X R22, RZ, RZ, R18, P3 ;  /* 0x000000ffff167224 */ /* 0x000fe200018e0612 */
[----:B------:R-:W-:Y:S01]  /*4350*/  LOP3.LUT R10, R3, 0xffff, R2, 0xf8, !PT ;  /* 0x0000ffff030a7812 */ /* 0x000fe200078ef802 */
[----:B------:R-:W-:Y:S01]  /*4360*/  IMAD.X R57, RZ, RZ, R57, P1 ;  /* 0x000000ffff397224 */ /* 0x000fe200008e0639 */
[----:B------:R-:W1:Y:S01]  /*4370*/  LDS R39, [R11] ;  /* 0x000000000b277984 */ /* 0x000e620000000800 */
[-C--:B------:R-:W-:Y:S01]  /*4380*/  IADD3 R2, P0, R31, R4.reuse, RZ ;  /* 0x000000041f027210 */ /* 0x080fe20007f1e0ff */
[C---:B------:R-:W-:Y:S01]  /*4390*/  IMAD.SHL.U32 R55, R40.reuse, 0x4, RZ ;  /* 0x0000000428377824 */ /* 0x040fe200078e00ff */
[----:B------:R-:W-:Y:S01]  /*43a0*/  SHF.L.U64.HI R53, R51, 0x2, R22 ;  /* 0x0000000233357819 */ /* 0x000fe20000010216 */
[----:B------:R-:W2:Y:S01]  /*43b0*/  LDS R43, [R11+0x4] ;  /* 0x000004000b2b7984 */ /* 0x000ea20000000800 */
[----:B------:R-:W-:Y:S01]  /*43c0*/  IADD3.X R3, R21, R5, RZ, P0, !PT ;  /* 0x0000000515037210 */ /* 0x000fe200007fe4ff */
[----:B------:R-:W-:Y:S01]  /*43d0*/  IMAD.SHL.U32 R41, R7, 0x4, RZ ;  /* 0x0000000407297824 */ /* 0x000fe200078e00ff */
[----:B------:R-:W-:Y:S01]  /*43e0*/  SHF.L.U64.HI R57, R40, 0x2, R57 ;  /* 0x0000000228397819 */ /* 0x000fe20000010239 */
[----:B------:R-:W3:Y:S01]  /*43f0*/  LDS R45, [R11+0x8] ;  /* 0x000008000b2d7984 */ /* 0x000ee20000000800 */
[----:B------:R-:W-:-:S02]  /*4400*/  IADD3 R22, P0, R55, R4, RZ ;  /* 0x0000000437167210 */ /* 0x000fc40007f1e0ff */
[----:B------:R-:W-:Y:S01]  /*4410*/  IADD3.X R18, RZ, UR5, R18, P4, P5 ;  /* 0x00000005ff127c10 */ /* 0x000fe2000a7ea412 */
[----:B------:R-:W4:Y:S01]  /*4420*/  LDS R47, [R11+0xc] ;  /* 0x00000c000b2f7984 */ /* 0x000f220000000800 */
[----:B------:R-:W-:Y:S01]  /*4430*/  SHF.L.U32 R51, R51, 0x2, RZ ;  /* 0x0000000233337819 */ /* 0x000fe200000006ff */
[----:B------:R-:W-:Y:S01]  /*4440*/  IMAD.X R23, R57, 0x1, R5, P0 ;  /* 0x0000000139177824 */ /* 0x000fe200000e0605 */
[----:B------:R-:W-:Y:S01]  /*4450*/  SHF.L.U64.HI R49, R7, 0x2, R18 ;  /* 0x0000000207317819 */ /* 0x000fe20000010212 */
[----:B------:R-:W-:Y:S01]  /*4460*/  ULDC.64 UR4, c[0x0][0x238] ;  /* 0x00008e0000047ab9 */ /* 0x000fe20000000a00 */
[-C--:B------:R-:W-:Y:S02]  /*4470*/  IADD3 R36, P1, R51, R4.reuse, RZ ;  /* 0x0000000433247210 */ /* 0x080fe40007f3e0ff */
[----:B------:R-:W-:Y:S02]  /*4480*/  IADD3 R24, P0, R41, R4, RZ ;  /* 0x0000000429187210 */ /* 0x000fe40007f1e0ff */
[----:B------:R-:W-:-:S02]  /*4490*/  IADD3.X R37, R53, R5, RZ, P1, !PT ;  /* 0x0000000535257210 */ /* 0x000fc40000ffe4ff */
[----:B------:R-:W-:Y:S01]  /*44a0*/  LOP3.LUT R10, R10, 0xff, R29, 0xf8, !PT ;  /* 0x000000ff0a0a7812 */ /* 0x000fe200078ef81d */
[--C-:B------:R-:W-:Y:S01]  /*44b0*/  IMAD.X R25, R49, 0x1, R5.reuse, P0 ;  /* 0x0000000131197824 */ /* 0x100fe200000e0605 */
[----:B------:R-:W-:Y:S01]  /*44c0*/  FMNMX R27, |R30|, R27, !PT ;  /* 0x0000001b1e1b7209 */ /* 0x000fe20007800200 */
[----:B0-----:R-:W-:-:S03]  /*44d0*/  IMAD.WIDE.U32 R4, R34, UR8, R4 ;  /* 0x0000000822047c25 */ /* 0x001fc6000f8e0004 */
[----:B------:R-:W-:Y:S02]  /*44e0*/  FMNMX R27, |R32|, R27, !PT ;  /* 0x0000001b201b7209 */ /* 0x000fe40007800200 */
[-C--:B------:R-:W-:Y:S02]  /*44f0*/  IADD3 R16, P1, R55, R4.reuse, RZ ;  /* 0x0000000437107210 */ /* 0x080fe40007f3e0ff */
[----:B------:R-:W-:Y:S02]  /*4500*/  IADD3 R18, P2, R51, R4, RZ ;  /* 0x0000000433127210 */ /* 0x000fe40007f5e0ff */
[----:B------:R-:W-:-:S04]  /*4510*/  FMNMX R27, |R44|, R27, !PT ;  /* 0x0000001b2c1b7209 */ /* 0x000fc80007800200 */
[----:B------:R-:W-:Y:S01]  /*4520*/  FMNMX R27, |R6|, R27, !PT ;  /* 0x0000001b061b7209 */ /* 0x000fe20007800200 */
[----:B-1----:R0:W-:Y:S04]  /*4530*/  STG.E desc[UR6][R2.64], R39 ;  /* 0x0000002702007986 */ /* 0x0021e8000c101906 */
[----:B--2---:R-:W-:Y:S04]  /*4540*/  STG.E desc[UR6][R22.64], R43 ;  /* 0x0000002b16007986 */ /* 0x004fe8000c101906 */
[----:B---3--:R-:W-:Y:S04]  /*4550*/  STG.E desc[UR6][R36.64], R45 ;  /* 0x0000002d24007986 */ /* 0x008fe8000c101906 */
[----:B----4-:R-:W-:Y:S01]  /*4560*/  STG.E desc[UR6][R24.64], R47 ;  /* 0x0000002f18007986 */ /* 0x010fe2000c101906 */
[----:B0-----:R-:W-:Y:S01]  /*4570*/  IMAD R2, R34, UR9, RZ ;  /* 0x0000000922027c24 */ /* 0x001fe2000f8e02ff */
[----:B------:R-:W-:Y:S03]  /*4580*/  BAR.SYNC.DEFER_BLOCKING 0x0 ;  /* 0x0000000000007b1d */ /* 0x000fe60000010000 */
[----:B------:R-:W-:Y:S01]  /*4590*/  IMAD R35, R35, UR8, R2 ;  /* 0x0000000823237c24 */ /* 0x000fe2000f8e0202 */
[----:B------:R-:W-:-:S02]  /*45a0*/  IADD3 R2, P0, R31, R4, RZ ;  /* 0x000000041f027210 */ /* 0x000fc40007f1e0ff */
[----:B------:R-:W-:Y:S01]  /*45b0*/  IADD3 R4, P3, R41, R4, RZ ;  /* 0x0000000429047210 */ /* 0x000fe20007f7e0ff */
[----:B------:R-:W-:Y:S04]  /*45c0*/  STS [R15], R48 ;  /* 0x000000300f007388 */ /* 0x000fe80000000800 */
[----:B------:R-:W-:Y:S04]  /*45d0*/  STS [R12], R42 ;  /* 0x0000002a0c007388 */ /* 0x000fe80000000800 */
[----:B------:R-:W-:Y:S04]  /*45e0*/  STS [R19], R28 ;  /* 0x0000001c13007388 */ /* 0x000fe80000000800 */
[----:B------:R0:W-:Y:S01]  /*45f0*/  STS [R17], R10 ;  /* 0x0000000a11007388 */ /* 0x0001e20000000800 */
[----:B------:R-:W-:Y:S01]  /*4600*/  BAR.SYNC.DEFER_BLOCKING 0x0 ;  /* 0x0000000000007b1d */ /* 0x000fe20000010000 */
[----:B0-----:R-:W-:-:S04]  /*4610*/  IMAD.IADD R10, R5, 0x1, R35 ;  /* 0x00000001050a7824 */ /* 0x001fc800078e0223 */
[C---:B------:R-:W-:Y:S01]  /*4620*/  IMAD.X R17, R10.reuse, 0x1, R57, P1 ;  /* 0x000000010a117824 */ /* 0x040fe200008e0639 */
[C---:B------:R-:W-:Y:S01]  /*4630*/  IADD3.X R3, R10.reuse, R21, RZ, P0, !PT ;  /* 0x000000150a037210 */ /* 0x040fe200007fe4ff */
[C---:B------:R-:W-:Y:S01]  /*4640*/  IMAD.X R19, R10.reuse, 0x1, R53, P2 ;  /* 0x000000010a137824 */ /* 0x040fe200010e0635 */
[----:B------:R-:W-:Y:S02]  /*4650*/  ISETP.NE.U32.AND P0, PT, RZ, UR4, PT ;  /* 0x00000004ff007c0c */ /* 0x000fe4000bf05070 */
[----:B------:R-:W-:Y:S02]  /*4660*/  IADD3.X R5, R10, R49, RZ, P3, !PT ;  /* 0x000000310a057210 */ /* 0x000fe40001ffe4ff */
        /* <DEDUP_REMOVED lines=13> */
[----:B------:R-:W-:Y:S01]  /*4740*/  IMAD.MOV.U32 R11, RZ, RZ, RZ ;  /* 0x000000ffff0b7224 */ /* 0x000fe200078e00ff */
        /* <DEDUP_REMOVED lines=30> */
.L_x_10572:
[----:B-1----:R-:W-:-:S07]  /*4930*/  FMNMX R11, R2, R11, !PT ;  /* 0x0000000b020b7209 */ /* 0x002fce0007800000 */
.L_x_10564:
[----:B------:R-:W-:Y:S05]  /*4940*/  BSYNC B0 ;  /* 0x0000000000007941 */ /* 0x000fea0003800000 */
.L_x_10563:
[----:B------:R-:W-:Y:S01]  /*4950*/  ISETP.NE.AND P0, PT, R8, RZ, PT ;  /* 0x000000ff0800720c */ /* 0x000fe20003f05270 */
[----:B------:R-:W-:-:S12]  /*4960*/  BSSY B0, `(.L_x_10562) ;  /* 0x0000004000007945 */ /* 0x000fd80003800000 */
[----:B------:R-:W-:Y:S05]  /*4970*/  @P0 BRA `(.L_x_10566) ;  /* 0x0000000000080947 */ /* 0x000fea0003800000 */
[----:B0-----:R-:W0:Y:S02]  /*4980*/  LDC.64 R2, c[0x0][0x238] ;  /* 0x00008e00ff027b82 */ /* 0x001e240000000a00 */
[----:B0-----:R1:W-:Y:S02]  /*4990*/  REDG.E.MAX.S32.STRONG.GPU desc[UR6][R2.64], R11 ;  /* 0x0000000b0200798e */ /* 0x0013e4000d10e386 */
.L_x_10566:
[----:B------:R-:W-:Y:S05]  /*49a0*/  BSYNC B0 ;  /* 0x0000000000007941 */ /* 0x000fea0003800000 */
.L_x_10562:
        /* <DEDUP_REMOVED lines=13> */
[----:B-1----:R-:W-:Y:S05]  /*4a80*/  CALL.REL.NOINC `($__internal_223_$__cuda_sm20_rcp_rn_f32_slowpath) ;  /* 0x0000000400847944 */ /* 0x002fea0003c00000 */
[----:B------:R-:W-:Y:S05]  /*4a90*/  BRA `(.L_x_10568) ;  /* 0x0000000000107947 */ /* 0x000fea0003800000 */
.L_x_10567:
[----:B------:R-:W0:Y:S02]  /*4aa0*/  MUFU.RCP R0, R13 ;  /* 0x0000000d00007308 */ /* 0x000e240000001000 */
[----:B01----:R-:W-:-:S04]  /*4ab0*/  FFMA R2, R0, R13, -1 ;  /* 0xbf80000000027423 */ /* 0x003fc8000000000d */
[----:B------:R-:W-:-:S04]  /*4ac0*/  FADD.FTZ R55, -R2, -RZ ;  /* 0x800000ff02377221 */ /* 0x000fc80000010100 */
[----:B------:R-:W-:-:S07]  /*4ad0*/  FFMA R55, R0, R55, R0 ;  /* 0x0000003700377223 */ /* 0x000fce0000000000 */
.L_x_10568:
[----:B------:R-:W0:Y:S02]  /*4ae0*/  LDC.64 R2, c[0x0][0x240] ;  /* 0x00009000ff027b82 */ /* 0x000e240000000a00 */
[----:B0-----:R-:W-:Y:S01]  /*4af0*/  STG.E desc[UR6][R2.64], R55 ;  /* 0x0000003702007986 */ /* 0x001fe2000c101906 */
[----:B------:R-:W-:Y:S05]  /*4b00*/  EXIT ;  /* 0x000000000000794d */ /* 0x000fea0003800000 */
.L_x_10565:
[----:B------:R-:W-:Y:S01]  /*4b10*/  IMAD.MOV.U32 R5, RZ, RZ, 0x4 ;  /* 0x00000004ff057424 */ /* 0x000fe200078e00ff */
[----:B------:R-:W-:Y:S01]  /*4b20*/  MOV R4, 0xffffffff ;  /* 0xffffffff00047802 */ /* 0x000fe20000000f00 */
[----:B------:R-:W-:-:S07]  /*4b30*/  IMAD.MOV.U32 R7, RZ, RZ, 0x1f ;  /* 0x0000001fff077424 */ /* 0x000fce00078e00ff */
[----:B01----:R-:W-:Y:S05]  /*4b40*/  WARPSYNC.COLLECTIVE R4, `(.L_x_10569) ;  /* 0x0000000004087348 */ /* 0x003fea0003c00000 */
[----:B-1----:R1:W2:Y:S02]  /*4b50*/  SHFL.DOWN P0, R11, R0, R5, R7 ;  /* 0x08000005000b7389 */ /* 0x0022a40000000007 */
[----:B012---:R-:W-:Y:S01]  /*4b60*/  ENDCOLLECTIVE ;  /* 0x000000000000791b */ /* 0x007fe20003800000 */
.L_x_10569:
[----:B------:R-:W-:Y:S01]  /*4b70*/  HFMA2.MMA R5, -RZ, RZ, 0, 1.1920928955078125e-07 ;  /* 0x00000002ff057435 */ /* 0x000fe200000001ff */
[----:B------:R-:W-:-:S05]  /*4b80*/  IMAD.MOV.U32 R3, RZ, RZ, R11 ;  /* 0x000000ffff037224 */ /* 0x000fca00078e000b */
[----:B------:R-:W-:-:S05]  /*4b90*/  FMNMX R3, R3, R0, !PT ;  /* 0x0000000003037209 */ /* 0x000fca0007800000 */
[----:B------:R-:W-:-:S07]  /*4ba0*/  IMAD.MOV.U32 R0, RZ, RZ, R3 ;  /* 0x000000ffff007224 */ /* 0x000fce00078e0003 */
[----:B------:R-:W-:Y:S05]  /*4bb0*/  WARPSYNC.COLLECTIVE R4, `(.L_x_10570) ;  /* 0x0000000004087348 */ /* 0x000fea0003c00000 */
[----:B------:R0:W1:Y:S02]  /*4bc0*/  SHFL.DOWN P0, R11, R0, R5, R7 ;  /* 0x08000005000b7389 */ /* 0x0000640000000007 */
[----:B01----:R-:W-:Y:S01]  /*4bd0*/  ENDCOLLECTIVE ;  /* 0x000000000000791b */ /* 0x003fe20003800000 */
.L_x_10570:
[----:B------:R-:W-:Y:S01]  /*4be0*/  MOV R5, 0x1 ;  /* 0x0000000100057802 */ /* 0x000fe20000000f00 */
[----:B------:R-:W-:-:S05]  /*4bf0*/  IMAD.MOV.U32 R2, RZ, RZ, R11 ;  /* 0x000000ffff027224 */ /* 0x000fca00078e000b */
[----:B------:R-:W-:-:S05]  /*4c00*/  FMNMX R2, R3, R2, !PT ;  /* 0x0000000203027209 */ /* 0x000fca0007800000 */
[----:B------:R-:W-:-:S07]  /*4c10*/  IMAD.MOV.U32 R0, RZ, RZ, R2 ;  /* 0x000000ffff007224 */ /* 0x000fce00078e0002 */
[----:B------:R-:W-:Y:S05]  /*4c20*/  WARPSYNC.COLLECTIVE R4, `(.L_x_10571) ;  /* 0x0000000004087348 */ /* 0x000fea0003c00000 */
[----:B------:R0:W1:Y:S02]  /*4c30*/  SHFL.DOWN P0, R11, R0, R5, R7 ;  /* 0x08000005000b7389 */ /* 0x0000640000000007 */
[----:B01----:R-:W-:Y:S01]  /*4c40*/  ENDCOLLECTIVE ;  /* 0x000000000000791b */ /* 0x003fe20003800000 */
.L_x_10571:
[----:B------:R-:W-:Y:S05]  /*4c50*/  BRA `(.L_x_10572) ;  /* 0xfffffffc00347947 */ /* 0x000fea000383ffff */
        .weak           $__internal_222_$__cuda_sm20_div_u64
        .type           $__internal_222_$__cuda_sm20_div_u64,@function
        .size           $__internal_222_$__cuda_sm20_div_u64,($__internal_223_$__cuda_sm20_rcp_rn_f32_slowpath - $__internal_222_$__cuda_sm20_div_u64)
$__internal_222_$__cuda_sm20_div_u64:
        /* <DEDUP_REMOVED lines=33> */
[----:B------:R-:W-:-:S04]  /*4e70*/  IMAD.HI.U32 R10, R13, R6, RZ ;  /* 0x000000060d0a7227 */ /* 0x000fc800078e00ff */
        /* <DEDUP_REMOVED lines=22> */
[----:B------:R-:W-:Y:S01]  /*4fe0*/  ISETP.GE.U32.AND P0, PT, R10, R9, PT ;  /* 0x000000090a00720c */ /* 0x000fe20003f06070 */
[----:B------:R-:W-:Y:S01]  /*4ff0*/  IMAD.MOV.U32 R10, RZ, RZ, R16 ;  /* 0x000000ffff0a7224 */ /* 0x000fe200078e0010 */
[----:B------:R-:W-:Y:S02]  /*5000*/  IADD3 R40, P2, R11, 0x1, RZ ;  /* 0x000000010b287810 */ /* 0x000fe40007f5e0ff */
[----:B------:R-:W-:-:S02]  /*5010*/  ISETP.GE.U32.AND.EX P0, PT, R8, R3, PT, P0 ;  /* 0x000000030800720c */ /* 0x000fc40003f06100 */
[-C--:B------:R-:W-:Y:S02]  /*5020*/  IADD3.X R41, RZ, R4.reuse, RZ, P2, !PT ;  /* 0x00000004ff297210 */ /* 0x080fe400017fe4ff */
[----:B------:R-:W-:Y:S01]  /*5030*/  SEL R40, R40, R11, P0 ;  /* 0x0000000b28287207 */ /* 0x000fe20000000000 */
[----:B------:R-:W-:Y:S01]  /*5040*/  IMAD.MOV.U32 R11, RZ, RZ, 0x0 ;  /* 0x00000000ff0b7424 */ /* 0x000fe200078e00ff */
[----:B------:R-:W-:Y:S02]  /*5050*/  ISETP.NE.AND.EX P1, PT, R3, RZ, PT, P1 ;  /* 0x000000ff0300720c */ /* 0x000fe40003f25310 */
[----:B------:R-:W-:Y:S02]  /*5060*/  SEL R41, R41, R4, P0 ;  /* 0x0000000429297207 */ /* 0x000fe40000000000 */
[----:B------:R-:W-:Y:S02]  /*5070*/  SEL R40, R40, 0xffffffff, P1 ;  /* 0xffffffff28287807 */ /* 0x000fe40000800000 */
[----:B------:R-:W-:Y:S01]  /*5080*/  SEL R41, R41, 0xffffffff, P1 ;  /* 0xffffffff29297807 */ /* 0x000fe20000800000 */
[----:B------:R-:W-:Y:S06]  /*5090*/  RET.REL.NODEC R10 `(_ZN18transformer_engine6detail32dgated_act_cast_transpose_kernelILi1ELi4Eff13__nv_fp8_e4m3NS_5EmptyEXadL_ZNS_5dsiluIffEET_T0_RKS3_EEXadL_ZNS_4siluIffEES5_S6_S8_EEEEvPKT2_SC_PT3_SE_PKT1_PSF_SI_mmm) ;  /* 0xffffffac0ad87950 */ /* 0x000fec0003c3ffff */
        .weak           $__internal_223_$__cuda_sm20_rcp_rn_f32_slowpath
        .type           $__internal_223_$__cuda_sm20_rcp_rn_f32_slowpath,@function
        .size           $__internal_223_$__cuda_sm20_rcp_rn_f32_slowpath,(.L_x_34708 - $__internal_223_$__cuda_sm20_rcp_rn_f32_slowpath)
$__internal_223_$__cuda_sm20_rcp_rn_f32_slowpath:
        /* <DEDUP_REMOVED lines=15> */
.L_x_10574:
        /* <DEDUP_REMOVED lines=11> */
[----:B------:R-:W-:-:S04]  /*5240*/  MOV R59, 0x3 ;  /* 0x00000003003b7802 */ /* 0x000fc80000000f00 */
        /* <DEDUP_REMOVED lines=17> */
[----:B------:R-:W-:-:S04]  /*5360*/  @!P0 VIADD R55, R55, 0x1 ;  /* 0x0000000137378836 */ /* 0x000fc80000000000 */
[----:B------:R-:W-:-:S05]  /*5370*/  @!P1 IMAD.SHL.U32 R55, R55, 0x2, RZ ;  /* 0x0000000237379824 */ /* 0x000fca00078e00ff */
[----:B------:R-:W-:Y:S01]  /*5380*/  LOP3.LUT R55, R55, 0x80000000, R0, 0xf8, !PT ;  /* 0x8000000037377812 */ /* 0x000fe200078ef800 */
[----:B------:R-:W-:Y:S06]  /*5390*/  BRA `(.L_x_10575) ;  /* 0x0000000000047947 */ /* 0x000fec0003800000 */
.L_x_10576:
[----:B------:R0:W1:Y:S02]  /*53a0*/  MUFU.RCP R55, R0 ;  /* 0x0000000000377308 */ /* 0x0000640000001000 */
.L_x_10575:
[----:B------:R-:W-:Y:S05]  /*53b0*/  BSYNC B0 ;  /* 0x0000000000007941 */ /* 0x000fea0003800000 */
.L_x_10573:
[----:B------:R-:W-:Y:S01]  /*53c0*/  MOV R56, R4 ;  /* 0x0000000400387202 */ /* 0x000fe20000000f00 */
[----:B------:R-:W-:-:S04]  /*53d0*/  IMAD.MOV.U32 R57, RZ, RZ, 0x0 ;  /* 0x00000000ff397424 */ /* 0x000fc800078e00ff */
[----:B01----:R-:W-:Y:S05]  /*53e0*/  RET.REL.NODEC R56 `(_ZN18transformer_engine6detail32dgated_act_cast_transpose_kernelILi1ELi4Eff13__nv_fp8_e4m3NS_5EmptyEXadL_ZNS_5dsiluIffEET_T0_RKS3_EEXadL_ZNS_4siluIffEES5_S6_S8_EEEEvPKT2_SC_PT3_SE_PKT1_PSF_SI_mmm) ;  /* 0xffffffac38047950 */ /* 0x003fea0003c3ffff */
.L_x_10577:
        /* <DEDUP_REMOVED lines=9> */
.L_x_34708:


//--------------------- .text._ZN18transformer_engine6detail43dgated_act_cast_transpose_kernel_notalignedILi1ELi4Eff13__nv_fp8_e5m2NS_5EmptyEXadL_ZNS_5dsiluIffEET_T0_RKS3_EEXadL_ZNS_4siluIffEES5_S6_S8_EEEEvPKT2_SC_PT3_SE_PKT1_PSF_SI_mmm --------------------------
	.section	.text._ZN18transformer_engine6detail43dgated_act_cast_transpose_kernel_notalignedILi1ELi4Eff13__nv_fp8_e5m2NS_5EmptyEXadL_ZNS_5dsiluIffEET_T0_RKS3_EEXadL_ZNS_4siluIffEES5_S6_S8_EEEEvPKT2_SC_PT3_SE_PKT1_PSF_SI_mmm,"ax",@progbits
	.align	128
        .global         _ZN18transformer_engine6detail43dgated_act_cast_transpose_kernel_notalignedILi1ELi4Eff13__nv_fp8_e5m2NS_5EmptyEXadL_ZNS_5dsiluIffEET_T0_RKS3_EEXadL_ZNS_4siluIffEES5_S6_S8_EEEEvPKT2_SC_PT3_SE_PKT1_PSF_SI_mmm
        .type           _ZN18transformer_engine6detail43dgated_act_cast_transpose_kernel_notalignedILi1ELi4Eff13__nv_fp8_e5m2NS_5EmptyEXadL_ZNS_5dsiluIffEET_T0_RKS3_EEXadL_ZNS_4siluIffEES5_S6_S8_EEEEvPKT2_SC_PT3_SE_PKT1_PSF_SI_mmm,@function
        .size           _ZN18transformer_engine6detail43dgated_act_cast_transpose_kernel_notalignedILi1ELi4Eff13__nv_fp8_e5m2NS_5EmptyEXadL_ZNS_5dsiluIffEET_T0_RKS3_EEXadL_ZNS_4siluIffEES5_S6_S8_EEEEvPKT2_SC_PT3_SE_PKT1_PSF_SI_mmm,(.L_x_34710 - _ZN18transformer_engine6detail43dgated_act_cast_transpose_kernel_notalignedILi1ELi4Eff13__nv_fp8_e5m2NS_5EmptyEXadL_ZNS_5dsiluIffEET_T0_RKS3_EEXadL_ZNS_4siluIffEES5_S6_S8_EEEEvPKT2_SC_PT3_SE_PKT1_PSF_SI_mmm)
        .other          _ZN18transformer_engine6detail43dgated_act_cast_transpose_kernel_notalignedILi1ELi4Eff13__nv_fp8_e5m2NS_5EmptyEXadL_ZNS_5dsiluIffEET_T0_RKS3_EEXadL_ZNS_4siluIffEES5_S6_S8_EEEEvPKT2_SC_PT3_SE_PKT1_PSF_SI_mmm,@"STO_CUDA_ENTRY STV_DEFAULT"
_ZN18transformer_engine6detail43dgated_act_cast_transpose_kernel_notalignedILi1ELi4Eff13__nv_fp8_e5m2NS_5EmptyEXadL_ZNS_5dsiluIffEET_T0_RKS3_EEXadL_ZNS_4siluIffEES5_S6_S8_EEEEvPKT2_SC_PT3_SE_PKT1_PSF_SI_mmm:
.text._ZN18transformer_engine6detail43dgated_act_cast_transpose_kernel_notalignedILi1ELi4Eff13__nv_fp8_e5m2NS_5EmptyEXadL_ZNS_5dsiluIffEET_T0_RKS3_EEXadL_ZNS_4siluIffEES5_S6_S8_EEEEvPKT2_SC_PT3_SE_PKT1_PSF_SI_mmm:
        /* <DEDUP_REMOVED lines=19> */
[----:B------:R-:W-:Y:S05]  /*0130*/  CALL.REL.NOINC `($__internal_224_$__cuda_sm20_div_u64) ;  /* 0x0000007400c07944 */ /* 0x000fea0003c00000 */
        /* <DEDUP_REMOVED lines=9> */
.L_x_10578:
        /* <DEDUP_REMOVED lines=22> */
.L_x_10579:
        /* <DEDUP_REMOVED lines=116> */
.L_x_10581:
[----:B------:R-:W-:Y:S05]  /*0a70*/  BSYNC B0 ;  /* 0x0000000000007941 */ /* 0x000fea0003800000 */
.L_x_10580:
        /* <DEDUP_REMOVED lines=23> */
.L_x_10583:
[----:B------:R-:W-:Y:S05]  /*0bf0*/  BSYNC B0 ;  /* 0x0000000000007941 */ /* 0x000fea0003800000 */
.L_x_10582:
        /* <DEDUP_REMOVED lines=25> */
.L_x_10585:
[----:B------:R-:W-:Y:S05]  /*0d90*/  BSYNC B0 ;  /* 0x0000000000007941 */ /* 0x000fea0003800000 */
.L_x_10584:
        /* <DEDUP_REMOVED lines=38> */
.L_x_10587:
[----:B------:R-:W-:Y:S05]  /*1000*/  BSYNC B0 ;  /* 0x0000000000007941 */ /* 0x000fea0003800000 */
.L_x_10586:
        /* <DEDUP_REMOVED lines=23> */
.L_x_10589:
[----:B------:R-:W-:Y:S05]  /*1180*/  BSYNC B0 ;  /* 0x0000000000007941 */ /* 0x000fea0003800000 */
.L_x_10588:
        /* <DEDUP_REMOVED lines=28> */
.L_x_10591:
[----:B------:R-:W-:Y:S05]  /*1350*/  BSYNC B0 ;  /* 0x0000000000007941 */ /* 0x000fea0003800000 */
.L_x_10590:
        /* <DEDUP_REMOVED lines=26> */
.L_x_10593:
[----:B------:R-:W-:Y:S05]  /*1500*/  BSYNC B0 ;  /* 0x0000000000007941 */ /* 0x000fea0003800000 */
.L_x_10592:
        /* <DEDUP_REMOVED lines=17> */
[----:B0-----:R-:W-:Y:S05]  /*1620*/  CALL.REL.NOINC `($__internal_225_$__cuda_sm20_rcp_rn_f32_slowpath) ;  /* 0x0000006400907944 */ /* 0x001fea0003c00000 */
[----:B------:R-:W-:Y:S05]  /*1630*/  BRA `(.L_x_10596) ;  /* 0x0000000000107947 */ /* 0x000fea0003800000 */
.L_x_10595:
[----:B------:R-:W1:Y:S02]  /*1640*/  MUFU.RCP R51, R32 ;  /* 0x0000002000337308 */ /* 0x000e640000001000 */
[----:B-1----:R-:W-:-:S04]  /*1650*/  FFMA R0, R32, R51, -1 ;  /* 0xbf80000020007423 */ /* 0x002fc80000000033 */
[----:B------:R-:W-:-:S04]  /*1660*/  FADD.FTZ R0, -R0, -RZ ;  /* 0x800000ff00007221 */ /* 0x000fc80000010100 */
[----:B------:R-:W-:-:S07]  /*1670*/  FFMA R51, R51, R0, R51 ;  /* 0x0000000033337223 */ /* 0x000fce0000000033 */
.L_x_10596:
[----:B------:R-:W-:Y:S05]  /*1680*/  BSYNC B1 ;  /* 0x0000000000017941 */ /* 0x000fea0003800000 */
.L_x_10594:
        /* <DEDUP_REMOVED lines=24> */
[----:B0-----:R-:W-:Y:S05]  /*1810*/  CALL.REL.NOINC `($__internal_225_$__cuda_sm20_rcp_rn_f32_slowpath) ;  /* 0x0000006400147944 */ /* 0x001fea0003c00000 */
[----:B------:R-:W-:Y:S05]  /*1820*/  BRA `(.L_x_10599) ;  /* 0x0000000000107947 */ /* 0x000fea0003800000 */
.L_x_10598:
[----:B------:R-:W1:Y:S02]  /*1830*/  MUFU.RCP R51, R54 ;  /* 0x0000003600337308 */ /* 0x000e640000001000 */
[----:B-1----:R-:W-:-:S04]  /*1840*/  FFMA R0, R54, R51, -1 ;  /* 0xbf80000036007423 */ /* 0x002fc80000000033 */
[----:B------:R-:W-:-:S04]  /*1850*/  FADD.FTZ R0, -R0, -RZ ;  /* 0x800000ff00007221 */ /* 0x000fc80000010100 */
[----:B------:R-:W-:-:S07]  /*1860*/  FFMA R51, R51, R0, R51 ;  /* 0x0000000033337223 */ /* 0x000fce0000000033 */
.L_x_10599:
[----:B------:R-:W-:Y:S05]  /*1870*/  BSYNC B1 ;  /* 0x0000000000017941 */ /* 0x000fea0003800000 */
.L_x_10597:
        /* <DEDUP_REMOVED lines=24> */
[----:B0-----:R-:W-:Y:S05]  /*1a00*/  CALL.REL.NOINC `($__internal_225_$__cuda_sm20_rcp_rn_f32_slowpath) ;  /* 0x0000006000987944 */ /* 0x001fea0003c00000 */
[----:B------:R-:W-:Y:S05]  /*1a10*/  BRA `(.L_x_10602) ;  /* 0x0000000000107947 */ /* 0x000fea0003800000 */
.L_x_10601:
[----:B------:R-:W1:Y:S02]  /*1a20*/  MUFU.RCP R51, R54 ;  /* 0x0000003600337308 */ /* 0x000e640000001000 */
[----:B-1----:R-:W-:-:S04]  /*1a30*/  FFMA R0, R54, R51, -1 ;  /* 0xbf80000036007423 */ /* 0x002fc80000000033 */
[----:B------:R-:W-:-:S04]  /*1a40*/  FADD.FTZ R0, -R0, -RZ ;  /* 0x800000ff00007221 */ /* 0x000fc80000010100 */
[----:B------:R-:W-:-:S07]  /*1a50*/  FFMA R51, R51, R0, R51 ;  /* 0x0000000033337223 */ /* 0x000fce0000000033 */
.L_x_10602:
[----:B------:R-:W-:Y:S05]  /*1a60*/  BSYNC B1 ;  /* 0x0000000000017941 */ /* 0x000fea0003800000 */
.L_x_10600:
        /* <DEDUP_REMOVED lines=26> */
.L_x_10604:
[----:B------:R-:W1:Y:S02]  /*1c10*/  MUFU.RCP R51, R54 ;  /* 0x0000003600337308 */ /* 0x000e640000001000 */
[----:B-1----:R-:W-:-:S04]  /*1c20*/  FFMA R0, R54, R51, -1 ;  /* 0xbf80000036007423 */ /* 0x002fc80000000033 */
[----:B------:R-:W-:-:S04]  /*1c30*/  FADD.FTZ R0, -R0, -RZ ;  /* 0x800000ff00007221 */ /* 0x000fc80000010100 */
[----:B------:R-:W-:-:S07]  /*1c40*/  FFMA R51, R51, R0, R51 ;  /* 0x0000000033337223 */ /* 0x000fce0000000033 */
.L_x_10605:
[----:B------:R-:W-:Y:S05]  /*1c50*/  BSYNC B1 ;  /* 0x0000000000017941 */ /* 0x000fea0003800000 */
.L_x_10603:
        /* <DEDUP_REMOVED lines=15> */
[----:B------:R-:W-:Y:S01]  /*1d50*/  F2FP.SATFINITE.E5M2.F32.PACK_AB_MERGE_C R51, RZ, R51, RZ ;  /* 0x00000033ff33723e */ /* 0x000fe200048060ff */
        /* <DEDUP_REMOVED lines=9> */
[----:B------:R-:W-:Y:S01]  /*1df0*/  F2FP.SATFINITE.E5M2.F32.PACK_AB_MERGE_C R53, RZ, R53, RZ ;  /* 0x00000035ff35723e */ /* 0x000fe200048060ff */
        /* <DEDUP_REMOVED lines=8> */
[----:B------:R-:W-:Y:S01]  /*1e80*/  F2FP.SATFINITE.E5M2.F32.PACK_AB_MERGE_C R55, RZ, R55, RZ ;  /* 0x00000037ff37723e */ /* 0x000fe200048060ff */
[----:B------:R-:W-:Y:S01]  /*1e90*/  IMAD R0, R0, 0x1000000, R17 ;  /* 0x0100000000007824 */ /* 0x000fe200078e0211 */
[----:B------:R-:W-:Y:S02]  /*1ea0*/  F2FP.SATFINITE.E5M2.F32.PACK_AB_MERGE_C R21, RZ, R21, RZ ;  /* 0x00000015ff15723e */ /* 0x000fe400048060ff */
[----:B------:R-:W-:Y:S01]  /*1eb0*/  FMNMX R47, |R38|, R19, !PT ;  /* 0x00000013262f7209 */ /* 0x000fe20007800200 */
[----:B------:R-:W-:Y:S01]  /*1ec0*/  IMAD.SHL.U32 R19, R55, 0x100, RZ ;  /* 0x0000010037137824 */ /* 0x000fe200078e00ff */
[----:B------:R-:W-:Y:S01]  /*1ed0*/  @P0 LEA R16, P1, R32, R36, 0x1 ;  /* 0x0000002420100211 */ /* 0x000fe200078208ff */
[----:B------:R1:W-:Y:S01]  /*1ee0*/  @P0 STG.E.U8 desc[UR6][R40.64], R21 ;  /* 0x0000001528000986 */ /* 0x0003e2000c101106 */
[----:B------:R-:W-:-:S02]  /*1ef0*/  FMNMX R47, |R54|, R47, !PT ;  /* 0x0000002f362f7209 */ /* 0x000fc40007800200 */
[--C-:B------:R-:W-:Y:S02]  /*1f00*/  @P0 LEA.HI.X R17, R32, R37, R33.reuse, 0x1, P1 ;  /* 0x0000002520110211 */ /* 0x100fe400008f0c21 */
[----:B------:R-:W-:Y:S02]  /*1f10*/  @P0 IADD3 R16, P3, R16, R15, RZ ;  /* 0x0000000f10100210 */ /* 0x000fe40007f7e0ff */
[----:B------:R-:W-:Y:S02]  /*1f20*/  F2FP.SATFINITE.E5M2.F32.PACK_AB_MERGE_C R27, RZ, R27, RZ ;  /* 0x0000001bff1b723e */ /* 0x000fe400048060ff */
        /* <DEDUP_REMOVED lines=13> */
[----:B------:R-:W-:Y:S01]  /*2000*/  F2FP.SATFINITE.E5M2.F32.PACK_AB_MERGE_C R25, RZ, R25, RZ ;  /* 0x00000019ff19723e */ /* 0x000fe200048060ff */
[----:B0-----:R-:W-:Y:S01]  /*2010*/  FMUL R55, R18, R3 ;  /* 0x0000000312377220 */ /* 0x001fe20000400000 */
[----:B------:R-:W-:Y:S01]  /*2020*/  LOP3.LUT R16, R22, 0xff, R21, 0xf8, !PT ;  /* 0x000000ff16107812 */ /* 0x000fe200078ef815 */
[----:B------:R-:W-:Y:S01]  /*2030*/  @P0 IMAD.X R39, R23, 0x1, R14, P3 ;  /* 0x0000000117270824 */ /* 0x000fe200018e060e */
[----:B------:R-:W-:Y:S01]  /*2040*/  IADD3 R17, P1, R15, R32, RZ ;  /* 0x000000200f117210 */ /* 0x000fe20007f3e0ff */
[----:B------:R-:W-:Y:S01]  /*2050*/  @P0 IMAD.MOV.U32 R22, RZ, RZ, R36 ;  /* 0x000000ffff160224 */ /* 0x000fe200078e0024 */
[----:B------:R-:W-:Y:S01]  /*2060*/  F2FP.SATFINITE.E5M2.F32.PACK_AB_MERGE_C R54, RZ, R54, RZ ;  /* 0x00000036ff36723e */ /* 0x000fe200048060ff */
[----:B------:R-:W-:Y:S01]  /*2070*/  @P0 IMAD.MOV.U32 R23, RZ, RZ, R37 ;  /* 0x000000ffff170224 */ /* 0x000fe200078e0025 */
[----:B------:R-:W-:Y:S01]  /*2080*/  IADD3.X R18, R14, R33, RZ, P1, !PT ;  /* 0x000000210e127210 */ /* 0x000fe20000ffe4ff */
[----:B------:R0:W-:Y:S01]  /*2090*/  @P0 STG.E.U8 desc[UR6][R38.64], R51 ;  /* 0x0000003326000986 */ /* 0x0001e2000c101106 */
[----:B------:R-:W-:Y:S01]  /*20a0*/  @P0 IADD3 R20, P1, R17, R36, RZ ;  /* 0x0000002411140210 */ /* 0x000fe20007f3e0ff */
[----:B------:R-:W-:Y:S01]  /*20b0*/  @P0 IMAD.WIDE.U32 R22, R32, 0x6, R22 ;  /* 0x0000000620160825 */ /* 0x000fe200078e0016 */
[----:B------:R-:W-:Y:S01]  /*20c0*/  F2FP.SATFINITE.E5M2.F32.PACK_AB_MERGE_C R55, RZ, R55, RZ ;  /* 0x00000037ff37723e */ /* 0x000fe200048060ff */
        /* <DEDUP_REMOVED lines=63> */
.L_x_10607:
[----:B------:R-:W-:Y:S05]  /*24c0*/  BSYNC B0 ;  /* 0x0000000000007941 */ /* 0x000fea0003800000 */
.L_x_10606:
        /* <DEDUP_REMOVED lines=40> */
.L_x_10609:
[----:B------:R-:W-:Y:S05]  /*2750*/  BSYNC B0 ;  /* 0x0000000000007941 */ /* 0x000fea0003800000 */
.L_x_10608:
        /* <DEDUP_REMOVED lines=38> */
.L_x_10611:
[----:B------:R-:W-:Y:S05]  /*29c0*/  BSYNC B0 ;  /* 0x0000000000007941 */ /* 0x000fea0003800000 */
.L_x_10610:
        /* <DEDUP_REMOVED lines=39> */
.L_x_10613:
[----:B------:R-:W-:Y:S05]  /*2c40*/  BSYNC B0 ;  /* 0x0000000000007941 */ /* 0x000fea0003800000 */
.L_x_10612:
        /* <DEDUP_REMOVED lines=17> */
[----:B-----5:R-:W-:Y:S05]  /*2d60*/  CALL.REL.NOINC `($__internal_225_$__cuda_sm20_rcp_rn_f32_slowpath) ;  /* 0x0000004c00c07944 */ /* 0x020fea0003c00000 */
[----:B------:R-:W-:Y:S05]  /*2d70*/  BRA `(.L_x_10616) ;  /* 0x0000000000107947 */ /* 0x000fea0003800000 */
.L_x_10615:
[----:B------:R-:W0:Y:S02]  /*2d80*/  MUFU.RCP R51, R54 ;  /* 0x0000003600337308 */ /* 0x000e240000001000 */
[----:B0-----:R-:W-:-:S04]  /*2d90*/  FFMA R0, R54, R51, -1 ;  /* 0xbf80000036007423 */ /* 0x001fc80000000033 */
[----:B------:R-:W-:-:S04]  /*2da0*/  FADD.FTZ R0, -R0, -RZ ;  /* 0x800000ff00007221 */ /* 0x000fc80000010100 */
[----:B------:R-:W-:-:S07]  /*2db0*/  FFMA R51, R51, R0, R51 ;  /* 0x0000000033337223 */ /* 0x000fce0000000033 */
.L_x_10616:
[----:B------:R-:W-:Y:S05]  /*2dc0*/  BSYNC B1 ;  /* 0x0000000000017941 */ /* 0x000fea0003800000 */
.L_x_10614:
        /* <DEDUP_REMOVED lines=23> */
[----:B-----5:R-:W-:Y:S05]  /*2f40*/  CALL.REL.NOINC `($__internal_225_$__cuda_sm20_rcp_rn_f32_slowpath) ;  /* 0x0000004c00487944 */ /* 0x020fea0003c00000 */
[----:B------:R-:W-:Y:S05]  /*2f50*/  BRA `(.L_x_10619) ;  /* 0x0000000000107947 */ /* 0x000fea0003800000 */
.L_x_10618:
[----:B------:R-:W0:Y:S02]  /*2f60*/  MUFU.RCP R51, R0 ;  /* 0x0000000000337308 */ /* 0x000e240000001000 */
[----:B0-----:R-:W-:-:S04]  /*2f70*/  FFMA R32, R0, R51, -1 ;  /* 0xbf80000000207423 */ /* 0x001fc80000000033 */
[----:B------:R-:W-:-:S04]  /*2f80*/  FADD.FTZ R32, -R32, -RZ ;  /* 0x800000ff20207221 */ /* 0x000fc80000010100 */
[----:B------:R-:W-:-:S07]  /*2f90*/  FFMA R51, R51, R32, R51 ;  /* 0x0000002033337223 */ /* 0x000fce0000000033 */
.L_x_10619:
[----:B------:R-:W-:Y:S05]  /*2fa0*/  BSYNC B1 ;  /* 0x0000000000017941 */ /* 0x000fea0003800000 */
.L_x_10617:
        /* <DEDUP_REMOVED lines=24> */
[----:B-----5:R-:W-:Y:S05]  /*3130*/  CALL.REL.NOINC `($__internal_225_$__cuda_sm20_rcp_rn_f32_slowpath) ;  /* 0x0000004800cc7944 */ /* 0x020fea0003c00000 */
[----:B------:R-:W-:Y:S05]  /*3140*/  BRA `(.L_x_10622) ;  /* 0x0000000000107947 */ /* 0x000fea0003800000 */
.L_x_10621:
[----:B------:R-:W0:Y:S02]  /*3150*/  MUFU.RCP R51, R54 ;  /* 0x0000003600337308 */ /* 0x000e240000001000 */
[----:B0-----:R-:W-:-:S04]  /*3160*/  FFMA R0, R54, R51, -1 ;  /* 0xbf80000036007423 */ /* 0x001fc80000000033 */
[----:B------:R-:W-:-:S04]  /*3170*/  FADD.FTZ R0, -R0, -RZ ;  /* 0x800000ff00007221 */ /* 0x000fc80000010100 */
[----:B------:R-:W-:-:S07]  /*3180*/  FFMA R51, R51, R0, R51 ;  /* 0x0000000033337223 */ /* 0x000fce0000000033 */
.L_x_10622:
[----:B------:R-:W-:Y:S05]  /*3190*/  BSYNC B1 ;  /* 0x0000000000017941 */ /* 0x000fea0003800000 */
.L_x_10620:
        /* <DEDUP_REMOVED lines=26> */
.L_x_10624:
[----:B------:R-:W0:Y:S02]  /*3340*/  MUFU.RCP R51, R54 ;  /* 0x0000003600337308 */ /* 0x000e240000001000 */
[----:B0-----:R-:W-:-:S04]  /*3350*/  FFMA R0, R54, R51, -1 ;  /* 0xbf80000036007423 */ /* 0x001fc80000000033 */
[----:B------:R-:W-:-:S04]  /*3360*/  FADD.FTZ R0, -R0, -RZ ;  /* 0x800000ff00007221 */ /* 0x000fc80000010100 */
[----:B------:R-:W-:-:S07]  /*3370*/  FFMA R51, R51, R0, R51 ;  /* 0x0000000033337223 */ /* 0x000fce0000000033 */
.L_x_10625:
[----:B------:R-:W-:Y:S05]  /*3380*/  BSYNC B1 ;  /* 0x0000000000017941 */ /* 0x000fea0003800000 */
.L_x_10623:
        /* <DEDUP_REMOVED lines=9> */
[----:B------:R-:W-:Y:S02]  /*3420*/  F2FP.SATFINITE.E5M2.F32.PACK_AB_MERGE_C R35, RZ, R35, RZ ;  /* 0x00000023ff23723e */ /* 0x000fe400048060ff */
[----:B------:R-:W-:Y:S01]  /*3430*/  FMUL R56, R0, R43 ;  /* 0x0000002b00387220 */ /* 0x000fe20000400000 */
[-C--:B------:R-:W-:Y:S01]  /*3440*/  FMUL R43, R48, R3.reuse ;  /* 0x00000003302b7220 */ /* 0x080fe20000400000 */
[-C--:B------:R-:W-:Y:S02]  /*3450*/  FMUL R0, R52, R3.reuse ;  /* 0x0000000334007220 */ /* 0x080fe40000400000 */
[----:B------:R-:W-:Y:S02]  /*3460*/  FMUL R32, R56, R3 ;  /* 0x0000000338207220 */ /* 0x000fe40000400000 */
[----:B------:R-:W-:-:S02]  /*3470*/  F2FP.SATFINITE.E5M2.F32.PACK_AB_MERGE_C R43, RZ, R43, RZ ;  /* 0x0000002bff2b723e */ /* 0x000fc400048060ff */
[----:B------:R-:W-:Y:S02]  /*3480*/  F2FP.SATFINITE.E5M2.F32.PACK_AB_MERGE_C R0, RZ, R0, RZ ;  /* 0x00000000ff00723e */ /* 0x000fe400048060ff */
[----:B------:R-:W-:Y:S01]  /*3490*/  F2FP.SATFINITE.E5M2.F32.PACK_AB_MERGE_C R45, RZ, R32, RZ ;  /* 0x00000020ff2d723e */ /* 0x000fe200048060ff */
        /* <DEDUP_REMOVED lines=16> */
.L_x_10627:
[----:B------:R-:W-:Y:S05]  /*35a0*/  BSYNC B0 ;  /* 0x0000000000007941 */ /* 0x000fea0003800000 */
.L_x_10626:
        /* <DEDUP_REMOVED lines=17> */
.L_x_10629:
[----:B------:R-:W-:Y:S05]  /*36c0*/  BSYNC B0 ;  /* 0x0000000000007941 */ /* 0x000fea0003800000 */
.L_x_10628:
        /* <DEDUP_REMOVED lines=21> */
.L_x_10631:
[----:B------:R-:W-:Y:S05]  /*3820*/  BSYNC B0 ;  /* 0x0000000000007941 */ /* 0x000fea0003800000 */
.L_x_10630:
        /* <DEDUP_REMOVED lines=21> */
.L_x_10633:
[----:B------:R-:W-:Y:S05]  /*3980*/  BSYNC B0 ;  /* 0x0000000000007941 */ /* 0x000fea0003800000 */
.L_x_10632:
[----:B------:R-:W4:Y:S01]  /*3990*/  S2R R49, SR_TID.X ;  /* 0x0000000000317919 */ /* 0x000f220000002100 */
[----:B------:R-:W-:Y:S01]  /*39a0*/  FMUL R51, R46, R3 ;  /* 0x000000032e337220 */ /* 0x000fe20000400000 */
[----:B------:R-:W-:Y:S01]  /*39b0*/  FMNMX R55, |R50|, R47, !PT ;  /* 0x0000002f32377209 */ /* 0x000fe20007800200 */
[----:B0123--:R-:W0:Y:S01]  /*39c0*/  LDC.64 R32, c[0x0][0x248] ;  /* 0x00009200ff207b82 */ /* 0x00fe220000000a00 */
[-C--:B------:R-:W-:Y:S01]  /*39d0*/  FMUL R52, R54, R3.reuse ;  /* 0x0000000336347220 */ /* 0x080fe20000400000 */
[----:B------:R-:W-:Y:S01]  /*39e0*/  FMUL R50, R34, R3 ;  /* 0x0000000322327220 */ /* 0x000fe20000400000 */
[----:B------:R-:W-:Y:S01]  /*39f0*/  F2FP.SATFINITE.E5M2.F32.PACK_AB_MERGE_C R51, RZ, R51, RZ ;  /* 0x00000033ff33723e */ /* 0x000fe200048060ff */
[----:B------:R-:W-:Y:S01]  /*3a00*/  IMAD.U32 R43, R43, 0x10000, RZ ;  /* 0x000100002b2b7824 */ /* 0x000fe200078e00ff */
[----:B------:R-:W-:Y:S01]  /*3a10*/  FMNMX R55, |R48|, R55, !PT ;  /* 0x0000003730377209 */ /* 0x000fe20007800200 */
[----:B------:R-:W-:Y:S01]  /*3a20*/  FMUL R57, R44, R3 ;  /* 0x000000032c397220 */ /* 0x000fe20000400000 */
[----:B------:R-:W-:Y:S01]  /*3a30*/  F2FP.SATFINITE.E5M2.F32.PACK_AB_MERGE_C R47, RZ, R52, RZ ;  /* 0x00000034ff2f723e */ /* 0x000fe200048060ff */
[----:B------:R-:W-:Y:S01]  /*3a40*/  IMAD.U32 R53, R51, 0x10000, RZ ;  /* 0x0001000033357824 */ /* 0x000fe200078e00ff */
[----:B------:R-:W-:Y:S01]  /*3a50*/  FMNMX R55, |R56|, R55, !PT ;  /* 0x0000003738377209 */ /* 0x000fe20007800200 */
[----:B------:R-:W-:Y:S01]  /*3a60*/  BSSY B0, `(.L_x_10634) ;  /* 0x0000026000007945 */ /* 0x000fe20003800000 */
[----:B------:R-:W-:-:S02]  /*3a70*/  LOP3.LUT R48, R47, 0xffff, RZ, 0xc0, !PT ;  /* 0x0000ffff2f307812 */ /* 0x000fc400078ec0ff */
[----:B------:R-:W-:Y:S02]  /*3a80*/  FMNMX R55, |R44|, R55, !PT ;  /* 0x000000372c377209 */ /* 0x000fe40007800200 */
[----:B------:R-:W-:Y:S02]  /*3a90*/  LOP3.LUT R53, R53, 0xff0000, RZ, 0xc0, !PT ;  /* 0x00ff000035357812 */ /* 0x000fe400078ec0ff */
[----:B------:R-:W-:Y:S02]  /*3aa0*/  F2FP.SATFINITE.E5M2.F32.PACK_AB_MERGE_C R50, RZ, R50, RZ ;  /* 0x00000032ff32723e */ /* 0x000fe400048060ff */
        /* <DEDUP_REMOVED lines=33> */
.L_x_10635:
[----:B------:R-:W-:Y:S05]  /*3cc0*/  BSYNC B0 ;  /* 0x0000000000007941 */ /* 0x000fea0003800000 */
.L_x_10634:
        /* <DEDUP_REMOVED lines=17> */
.L_x_10637:
[----:B------:R-:W-:Y:S05]  /*3de0*/  BSYNC B0 ;  /* 0x0000000000007941 */ /* 0x000fea0003800000 */
.L_x_10636:
        /* <DEDUP_REMOVED lines=21> */
.L_x_10639:
[----:B------:R-:W-:Y:S05]  /*3f40*/  BSYNC B0 ;  /* 0x0000000000007941 */ /* 0x000fea0003800000 */
.L_x_10638:
        /* <DEDUP_REMOVED lines=28> */
.L_x_10641:
[----:B------:R-:W-:Y:S05]  /*4110*/  BSYNC B0 ;  /* 0x0000000000007941 */ /* 0x000fea0003800000 */
.L_x_10640:
        /* <DEDUP_REMOVED lines=41> */
.L_x_10643:
[----:B------:R-:W-:Y:S05]  /*43b0*/  BSYNC B0 ;  /* 0x0000000000007941 */ /* 0x000fea0003800000 */
.L_x_10642:
        /* <DEDUP_REMOVED lines=23> */
.L_x_10645:
[----:B------:R-:W-:Y:S05]  /*4530*/  BSYNC B0 ;  /* 0x0000000000007941 */ /* 0x000fea0003800000 */
.L_x_10644:
        /* <DEDUP_REMOVED lines=29> */
.L_x_10647:
[----:B------:R-:W-:Y:S05]  /*4710*/  BSYNC B0 ;  /* 0x0000000000007941 */ /* 0x000fea0003800000 */
.L_x_10646:
        /* <DEDUP_REMOVED lines=28> */
.L_x_10649:
[----:B------:R-:W-:Y:S05]  /*48e0*/  BSYNC B0 ;  /* 0x0000000000007941 */ /* 0x000fea0003800000 */
.L_x_10648:
        /* <DEDUP_REMOVED lines=18> */
[----:B------:R-:W-:Y:S05]  /*4a10*/  CALL.REL.NOINC `($__internal_225_$__cuda_sm20_rcp_rn_f32_slowpath) ;  /* 0x0000003000947944 */ /* 0x000fea0003c00000 */
[----:B------:R-:W-:Y:S05]  /*4a20*/  BRA `(.L_x_10652) ;  /* 0x0000000000107947 */ /* 0x000fea0003800000 */
.L_x_10651:
[----:B------:R-:W0:Y:S02]  /*4a30*/  MUFU.RCP R51, R6 ;  /* 0x0000000600337308 */ /* 0x000e240000001000 */
[----:B0-----:R-:W-:-:S04]  /*4a40*/  FFMA R0, R6, R51, -1 ;  /* 0xbf80000006007423 */ /* 0x001fc80000000033 */
[----:B------:R-:W-:-:S04]  /*4a50*/  FADD.FTZ R0, -R0, -RZ ;  /* 0x800000ff00007221 */ /* 0x000fc80000010100 */
[----:B------:R-:W-:-:S07]  /*4a60*/  FFMA R51, R51, R0, R51 ;  /* 0x0000000033337223 */ /* 0x000fce0000000033 */
.L_x_10652:
[----:B------:R-:W-:Y:S05]  /*4a70*/  BSYNC B1 ;  /* 0x0000000000017941 */ /* 0x000fea0003800000 */
.L_x_10650:
        /* <DEDUP_REMOVED lines=24> */
[----:B------:R-:W-:Y:S05]  /*4c00*/  CALL.REL.NOINC `($__internal_225_$__cuda_sm20_rcp_rn_f32_slowpath) ;  /* 0x0000003000187944 */ /* 0x000fea0003c00000 */
[----:B------:R-:W-:Y:S05]  /*4c10*/  BRA `(.L_x_10655) ;  /* 0x0000000000107947 */ /* 0x000fea0003800000 */
.L_x_10654:
[----:B------:R-:W0:Y:S02]  /*4c20*/  MUFU.RCP R51, R32 ;  /* 0x0000002000337308 */ /* 0x000e240000001000 */
[----:B0-----:R-:W-:-:S04]  /*4c30*/  FFMA R0, R32, R51, -1 ;  /* 0xbf80000020007423 */ /* 0x001fc80000000033 */
[----:B------:R-:W-:-:S04]  /*4c40*/  FADD.FTZ R0, -R0, -RZ ;  /* 0x800000ff00007221 */ /* 0x000fc80000010100 */
[----:B------:R-:W-:-:S07]  /*4c50*/  FFMA R51, R51, R0, R51 ;  /* 0x0000000033337223 */ /* 0x000fce0000000033 */
.L_x_10655:
[----:B------:R-:W-:Y:S05]  /*4c60*/  BSYNC B1 ;  /* 0x0000000000017941 */ /* 0x000fea0003800000 */
.L_x_10653:
        /* <DEDUP_REMOVED lines=26> */
.L_x_10657:
[----:B------:R-:W0:Y:S02]  /*4e10*/  MUFU.RCP R51, R32 ;  /* 0x0000002000337308 */ /* 0x000e240000001000 */
[----:B0-----:R-:W-:-:S04]  /*4e20*/  FFMA R0, R32, R51, -1 ;  /* 0xbf80000020007423 */ /* 0x001fc80000000033 */
[----:B------:R-:W-:-:S04]  /*4e30*/  FADD.FTZ R0, -R0, -RZ ;  /* 0x800000ff00007221 */ /* 0x000fc80000010100 */
[----:B------:R-:W-:-:S07]  /*4e40*/  FFMA R51, R51, R0, R51 ;  /* 0x0000000033337223 */ /* 0x000fce0000000033 */
.L_x_10658:
[----:B------:R-:W-:Y:S05]  /*4e50*/  BSYNC B1 ;  /* 0x0000000000017941 */ /* 0x000fea0003800000 */
.L_x_10656:
        /* <DEDUP_REMOVED lines=24> */
[----:B------:R-:W-:Y:S05]  /*4fe0*/  CALL.REL.NOINC `($__internal_225_$__cuda_sm20_rcp_rn_f32_slowpath) ;  /* 0x0000002c00207944 */ /* 0x000fea0003c00000 */
[----:B------:R-:W-:Y:S01]  /*4ff0*/  MOV R0, R51 ;  /* 0x0000003300007202 */ /* 0x000fe20000000f00 */
[----:B------:R-:W-:Y:S06]  /*5000*/  BRA `(.L_x_10661) ;  /* 0x0000000000107947 */ /* 0x000fec0003800000 */
.L_x_10660:
[----:B------:R-:W0:Y:S02]  /*5010*/  MUFU.RCP R0, R23 ;  /* 0x0000001700007308 */ /* 0x000e240000001000 */
[----:B0-----:R-:W-:-:S04]  /*5020*/  FFMA R4, R23, R0, -1 ;  /* 0xbf80000017047423 */ /* 0x001fc80000000000 */
[----:B------:R-:W-:-:S04]  /*5030*/  FADD.FTZ R5, -R4, -RZ ;  /* 0x800000ff04057221 */ /* 0x000fc80000010100 */
[----:B------:R-:W-:-:S07]  /*5040*/  FFMA R0, R0, R5, R0 ;  /* 0x0000000500007223 */ /* 0x000fce0000000000 */
.L_x_10661:
[----:B------:R-:W-:Y:S05]  /*5050*/  BSYNC B1 ;  /* 0x0000000000017941 */ /* 0x000fea0003800000 */
.L_x_10659:
        /* <DEDUP_REMOVED lines=10> */
[----:B------:R-:W-:Y:S01]  /*5100*/  F2FP.SATFINITE.E5M2.F32.PACK_AB_MERGE_C R7, RZ, R22, RZ ;  /* 0x00000016ff07723e */ /* 0x000fe200048060ff */
        /* <DEDUP_REMOVED lines=11> */
[----:B------:R-:W-:Y:S01]  /*51c0*/  F2FP.SATFINITE.E5M2.F32.PACK_AB_MERGE_C R55, RZ, R55, RZ ;  /* 0x00000037ff37723e */ /* 0x000fe200048060ff */
[----:B------:R1:W-:Y:S01]  /*51d0*/  @P1 STG.E.U8 desc[UR6][R50.64], R7 ;  /* 0x0000000732001986 */ /* 0x0003e2000c101106 */
[C---:B0-----:R-:W-:Y:S01]  /*51e0*/  @P1 IMAD.WIDE.U32 R32, R4.reuse, 0x6, R56 ;  /* 0x0000000604201825 */ /* 0x041fe200078e0038 */
[C---:B------:R-:W-:Y:S01]  /*51f0*/  @P1 LEA R40, P2, R4.reuse, R56, 0x1 ;  /* 0x0000003804281211 */ /* 0x040fe200078408ff */
[----:B------:R-:W-:Y:S01]  /*5200*/  BSSY B1, `(.L_x_10662) ;  /* 0x0000053000017945 */ /* 0x000fe20003800000 */
[----:B------:R-:W-:Y:S01]  /*5210*/  F2FP.SATFINITE.E5M2.F32.PACK_AB_MERGE_C R53, RZ, R53, RZ ;  /* 0x00000035ff35723e */ /* 0x000fe200048060ff */
[----:B------:R-:W-:Y:S01]  /*5220*/  @P1 IMAD R37, R5, 0x6, RZ ;  /* 0x0000000605251824 */ /* 0x000fe200078e02ff */
[----:B------:R-:W-:Y:S01]  /*5230*/  @P1 IADD3 R32, P3, R15, R32, RZ ;  /* 0x000000200f201210 */ /* 0x000fe20007f7e0ff */
[----:B------:R-:W-:Y:S01]  /*5240*/  @P1 IMAD.WIDE.U32 R22, R4, 0x6, R22 ;  /* 0x0000000604161825 */ /* 0x000fe200078e0016 */
[----:B------:R-:W-:-:S02]  /*5250*/  F2FP.SATFINITE.E5M2.F32.PACK_AB_MERGE_C R59, RZ, R59, RZ ;  /* 0x0000003bff3b723e */ /* 0x000fc400048060ff */
        /* <DEDUP_REMOVED lines=14> */
[----:B------:R-:W-:Y:S01]  /*5340*/  F2FP.SATFINITE.E5M2.F32.PACK_AB_MERGE_C R39, RZ, R39, RZ ;  /* 0x00000027ff27723e */ /* 0x000fe200048060ff */
        /* <DEDUP_REMOVED lines=18> */
[----:B------:R-:W-:Y:S01]  /*5470*/  F2FP.SATFINITE.E5M2.F32.PACK_AB_MERGE_C R41, RZ, R41, RZ ;  /* 0x00000029ff29723e */ /* 0x000fe200048060ff */
        /* <DEDUP_REMOVED lines=9> */
[----:B---3--:R-:W-:Y:S01]  /*5510*/  F2FP.SATFINITE.E5M2.F32.PACK_AB_MERGE_C R37, RZ, R26, RZ ;  /* 0x0000001aff25723e */ /* 0x008fe200048060ff */
[----:B------:R-:W-:Y:S01]  /*5520*/  IMAD.SHL.U32 R36, R25, 0x800000, RZ ;  /* 0x0080000019247824 */ /* 0x000fe200078e00ff */
[----:B------:R-:W-:Y:S02]  /*5530*/  @P1 IADD3 R26, P3, R52, R17, RZ ;  /* 0x00000011341a1210 */ /* 0x000fe40007f7e0ff */
[----:B------:R-:W-:Y:S02]  /*5540*/  LOP3.LUT R25, R37, 0xffff, RZ, 0xc0, !PT ;  /* 0x0000ffff25197812 */ /* 0x000fe400078ec0ff */
[----:B------:R-:W-:Y:S01]  /*5550*/  F2FP.SATFINITE.E5M2.F32.PACK_AB_MERGE_C R50, RZ, R6, RZ ;  /* 0x00000006ff32723e */ /* 0x000fe200048060ff */
        /* <DEDUP_REMOVED lines=23> */
[----:B------:R-:W-:Y:S05]  /*56d0*/  CALL.REL.NOINC `($__internal_225_$__cuda_sm20_rcp_rn_f32_slowpath) ;  /* 0x0000002400647944 */ /* 0x000fea0003c00000 */
[----:B------:R-:W-:Y:S05]  /*56e0*/  BRA `(.L_x_10664) ;  /* 0x0000000000107947 */ /* 0x000fea0003800000 */
.L_x_10663:
[----:B------:R-:W0:Y:S02]  /*56f0*/  MUFU.RCP R0, R25 ;  /* 0x0000001900007308 */ /* 0x000e240000001000 */
[----:B0-----:R-:W-:-:S04]  /*5700*/  FFMA R4, R25, R0, -1 ;  /* 0xbf80000019047423 */ /* 0x001fc80000000000 */
[----:B------:R-:W-:-:S04]  /*5710*/  FADD.FTZ R51, -R4, -RZ ;  /* 0x800000ff04337221 */ /* 0x000fc80000010100 */
[----:B------:R-:W-:-:S07]  /*5720*/  FFMA R51, R0, R51, R0 ;  /* 0x0000003300337223 */ /* 0x000fce0000000000 */
.L_x_10664:
[----:B------:R-:W-:Y:S05]  /*5730*/  BSYNC B1 ;  /* 0x0000000000017941 */ /* 0x000fea0003800000 */
.L_x_10662:
        /* <DEDUP_REMOVED lines=24> */
[----:B------:R-:W-:Y:S05]  /*58c0*/  CALL.REL.NOINC `($__internal_225_$__cuda_sm20_rcp_rn_f32_slowpath) ;  /* 0x0000002000e87944 */ /* 0x000fea0003c00000 */
[----:B------:R-:W-:Y:S05]  /*58d0*/  BRA `(.L_x_10667) ;  /* 0x0000000000107947 */ /* 0x000fea0003800000 */
.L_x_10666:
[----:B------:R-:W0:Y:S02]  /*58e0*/  MUFU.RCP R51, R26 ;  /* 0x0000001a00337308 */ /* 0x000e240000001000 */
[----:B0-----:R-:W-:-:S04]  /*58f0*/  FFMA R0, R26, R51, -1 ;  /* 0xbf8000001a007423 */ /* 0x001fc80000000033 */
[----:B------:R-:W-:-:S04]  /*5900*/  FADD.FTZ R0, -R0, -RZ ;  /* 0x800000ff00007221 */ /* 0x000fc80000010100 */
[----:B------:R-:W-:-:S07]  /*5910*/  FFMA R51, R51, R0, R51 ;  /* 0x0000000033337223 */ /* 0x000fce0000000033 */
.L_x_10667:
[----:B------:R-:W-:Y:S05]  /*5920*/  BSYNC B1 ;  /* 0x0000000000017941 */ /* 0x000fea0003800000 */
.L_x_10665:
        /* <DEDUP_REMOVED lines=25> */
[----:B------:R-:W-:Y:S05]  /*5ac0*/  BRA `(.L_x_10670) ;  /* 0x0000000000107947 */ /* 0x000fea0003800000 */
.L_x_10669:
[----:B------:R-:W0:Y:S02]  /*5ad0*/  MUFU.RCP R51, R32 ;  /* 0x0000002000337308 */ /* 0x000e240000001000 */
[----:B0-----:R-:W-:-:S04]  /*5ae0*/  FFMA R0, R32, R51, -1 ;  /* 0xbf80000020007423 */ /* 0x001fc80000000033 */
[----:B------:R-:W-:-:S04]  /*5af0*/  FADD.FTZ R0, -R0, -RZ ;  /* 0x800000ff00007221 */ /* 0x000fc80000010100 */
[----:B------:R-:W-:-:S07]  /*5b00*/  FFMA R51, R51, R0, R51 ;  /* 0x0000000033337223 */ /* 0x000fce0000000033 */
.L_x_10670:
[----:B------:R-:W-:Y:S05]  /*5b10*/  BSYNC B1 ;  /* 0x0000000000017941 */ /* 0x000fea0003800000 */
.L_x_10668:
        /* <DEDUP_REMOVED lines=26> */
.L_x_10672:
[----:B------:R-:W0:Y:S02]  /*5cc0*/  MUFU.RCP R51, R32 ;  /* 0x0000002000337308 */ /* 0x000e240000001000 */
[----:B0-----:R-:W-:-:S04]  /*5cd0*/  FFMA R0, R32, R51, -1 ;  /* 0xbf80000020007423 */ /* 0x001fc80000000033 */
[----:B------:R-:W-:-:S04]  /*5ce0*/  FADD.FTZ R0, -R0, -RZ ;  /* 0x800000ff00007221 */ /* 0x000fc80000010100 */
[----:B------:R-:W-:-:S07]  /*5cf0*/  FFMA R51, R51, R0, R51 ;  /* 0x0000000033337223 */ /* 0x000fce0000000033 */
.L_x_10673:
[----:B------:R-:W-:Y:S05]  /*5d00*/  BSYNC B1 ;  /* 0x0000000000017941 */ /* 0x000fea0003800000 */
.L_x_10671:
        /* <DEDUP_REMOVED lines=19> */
[----:B------:R-:W-:Y:S01]  /*5e40*/  F2FP.SATFINITE.E5M2.F32.PACK_AB_MERGE_C R31, RZ, R31, RZ ;  /* 0x0000001fff1f723e */ /* 0x000fe200048060ff */
[----:B------:R-:W-:Y:S01]  /*5e50*/  UIADD3 UR4, UR4, 0x20, URZ ;  /* 0x0000002004047890 */ /* 0x000fe2000fffe03f */
[C---:B------:R-:W-:Y:S01]  /*5e60*/  FMUL R45, R30.reuse, R3 ;  /* 0x000000031e2d7220 */ /* 0x040fe20000400000 */
[----:B------:R-:W3:Y:S01]  /*5e70*/  @P0 LDC.64 R24, c[0x0][0x248] ;  /* 0x00009200ff180b82 */ /* 0x000ee20000000a00 */
[----:B------:R-:W-:Y:S01]  /*5e80*/  F2FP.SATFINITE.E5M2.F32.PACK_AB_MERGE_C R43, RZ, R43, RZ ;  /* 0x0000002bff2b723e */ /* 0x000fe200048060ff */
[----:B------:R4:W-:Y:S01]  /*5e90*/  @P0 STG.E.U8 desc[UR6][R32.64], R31 ;  /* 0x0000001f20000986 */ /* 0x0009e2000c101106 */
[----:B------:R-:W-:Y:S01]  /*5ea0*/  FMNMX R41, |R30|, R41, !PT ;  /* 0x000000291e297209 */ /* 0x000fe20007800200 */
[----:B------:R-:W-:Y:S01]  /*5eb0*/  BSSY B0, `(.L_x_10674) ;  /* 0x00000c7000007945 */ /* 0x000fe20003800000 */
[----:B------:R-:W-:Y:S01]  /*5ec0*/  F2FP.SATFINITE.E5M2.F32.PACK_AB_MERGE_C R45, RZ, R45, RZ ;  /* 0x0000002dff2d723e */ /* 0x000fe200048060ff */
[----:B------:R-:W-:Y:S01]  /*5ed0*/  IMAD.U32 R30, R43, 0x10000, RZ ;  /* 0x000100002b1e7824 */ /* 0x000fe200078e00ff */
[----:B------:R-:W-:Y:S01]  /*5ee0*/  F2FP.SATFINITE.E5M2.F32.PACK_AB_MERGE_C R47, RZ, R47, RZ ;  /* 0x0000002fff2f723e */ /* 0x000fe200048060ff */
        /* <DEDUP_REMOVED lines=55> */
[----:B------:R-:W-:Y:S01]  /*6260*/  F2FP.SATFINITE.E5M2.F32.PACK_AB_MERGE_C R7, RZ, R7, RZ ;  /* 0x00000007ff07723e */ /* 0x000fe200048060ff */
        /* <DEDUP_REMOVED lines=9> */
[----:B------:R-:W-:Y:S01]  /*6300*/  F2FP.SATFINITE.E5M2.F32.PACK_AB_MERGE_C R27, RZ, R24, RZ ;  /* 0x00000018ff1b723e */ /* 0x000fe200048060ff */
[----:B--2---:R-:W-:Y:S01]  /*6310*/  @P0 IMAD R39, R31, 0x6, RZ ;  /* 0x000000061f270824 */ /* 0x004fe200078e02ff */
[----:B------:R-:W-:Y:S01]  /*6320*/  F2FP.SATFINITE.E5M2.F32.PACK_AB_MERGE_C R31, RZ, R25, RZ ;  /* 0x00000019ff1f723e */ /* 0x000fe200048060ff */
[--C-:B------:R-:W-:Y:S01]  /*6330*/  @P0 IMAD.X R21, R33, 0x1, R18.reuse, P1 ;  /* 0x0000000121150824 */ /* 0x100fe200008e0612 */
[----:B------:R-:W-:Y:S01]  /*6340*/  @P0 IADD3 R24, P2, R46, R17, RZ ;  /* 0x000000112e180210 */ /* 0x000fe20007f5e0ff */
[----:B------:R-:W-:Y:S01]  /*6350*/  IMAD.SHL.U32 R4, R27, 0x100, RZ ;  /* 0x000001001b047824 */ /* 0x000fe200078e00ff */
[----:B------:R-:W-:Y:S02]  /*6360*/  F2FP.SATFINITE.E5M2.F32.PACK_AB_MERGE_C R33, RZ, R26, RZ ;  /* 0x0000001aff21723e */ /* 0x000fe400048060ff */
        /* <DEDUP_REMOVED lines=49> */
.L_x_10678:
        /* <DEDUP_REMOVED lines=51> */
.L_x_10677:
[----:B------:R-:W-:Y:S05]  /*69b0*/  BSYNC B1 ;  /* 0x0000000000017941 */ /* 0x000fea0003800000 */
.L_x_10676:
[----:B------:R-:W-:Y:S05]  /*69c0*/  @!P0 BRA `(.L_x_10675) ;  /* 0x0000000000548947 */ /* 0x000fea0003800000 */
.L_x_10681:
        /* <DEDUP_REMOVED lines=14> */
.L_x_10680:
[----:B------:R-:W-:Y:S05]  /*6ab0*/  BSYNC B1 ;  /* 0x0000000000017941 */ /* 0x000fea0003800000 */
.L_x_10679:
[----:B------:R-:W-:Y:S01]  /*6ac0*/  IADD3 R32, P0, R32, UR8, RZ ;  /* 0x0000000820207c10 */ /* 0x000fe2000ff1e0ff */
[----:B------:R-:W-:Y:S02]  /*6ad0*/  VIADD R30, R30, 0x1 ;  /* 0x000000011e1e7836 */ /* 0x000fe40000000000 */
[----:B------:R-:W-:Y:S01]  /*6ae0*/  VIADD R40, R23, 0x1f ;  /* 0x0000001f17287836 */ /* 0x000fe20000000000 */
[----:B------:R-:W-:Y:S01]  /*6af0*/  IADD3.X R36, R36, UR9, RZ, P0, !PT ;  /* 0x0000000924247c10 */ /* 0x000fe200087fe4ff */
[----:B------:R-:W-:Y:S01]  /*6b00*/  IMAD.IADD R31, R11, 0x1, R30 ;  /* 0x000000010b1f7824 */ /* 0x000fe200078e021e */
[----:B------:R-:W-:Y:S07]  /*6b10*/  @P2 BRA `(.L_x_10681) ;  /* 0xfffffffc00ac2947 */ /* 0x000fee000383ffff */
.L_x_10675:
[----:B------:R-:W-:Y:S05]  /*6b20*/  BSYNC B0 ;  /* 0x0000000000007941 */ /* 0x000fea0003800000 */
.L_x_10674:
        /* <DEDUP_REMOVED lines=41> */
.L_x_10686:
        /* <DEDUP_REMOVED lines=51> */
.L_x_10685:
[----:B------:R-:W-:Y:S05]  /*70f0*/  BSYNC B1 ;  /* 0x0000000000017941 */ /* 0x000fea0003800000 */
.L_x_10684:
[----:B------:R-:W-:Y:S05]  /*7100*/  @!P0 BRA `(.L_x_10683) ;  /* 0x0000000000548947 */ /* 0x000fea0003800000 */
.L_x_10689:
        /* <DEDUP_REMOVED lines=15> */
.L_x_10688:
[----:B------:R-:W-:Y:S05]  /*7200*/  BSYNC B1 ;  /* 0x0000000000017941 */ /* 0x000fea0003800000 */
.L_x_10687:
[----:B------:R-:W-:Y:S01]  /*7210*/  IADD3 R8, P0, R8, UR8, RZ ;  /* 0x0000000808087c10 */ /* 0x000fe2000ff1e0ff */
[----:B------:R-:W-:Y:S02]  /*7220*/  VIADD R18, R15, 0x1f ;  /* 0x0000001f0f127836 */ /* 0x000fe40000000000 */
[----:B------:R-:W-:Y:S01]  /*7230*/  IMAD.IADD R19, R11, 0x1, R20 ;  /* 0x000000010b137824 */ /* 0x000fe200078e0214 */
[----:B------:R-:W-:Y:S01]  /*7240*/  IADD3.X R4, R4, UR9, RZ, P0, !PT ;  /* 0x0000000904047c10 */ /* 0x000fe200087fe4ff */
[----:B------:R-:W-:Y:S08]  /*7250*/  @P1 BRA `(.L_x_10689) ;  /* 0xfffffffc00ac1947 */ /* 0x000ff0000383ffff */
.L_x_10683:
[----:B------:R-:W-:Y:S05]  /*7260*/  BSYNC B0 ;  /* 0x0000000000007941 */ /* 0x000fea0003800000 */
.L_x_10682:
        /* <DEDUP_REMOVED lines=42> */
.L_x_10700:
[----:B-1----:R-:W-:-:S07]  /*7510*/  FMNMX R7, R2, R7, !PT ;  /* 0x0000000702077209 */ /* 0x002fce0007800000 */
.L_x_10692:
[----:B------:R-:W-:Y:S05]  /*7520*/  BSYNC B0 ;  /* 0x0000000000007941 */ /* 0x000fea0003800000 */
.L_x_10691:
[----:B------:R-:W-:Y:S01]  /*7530*/  ISETP.NE.AND P0, PT, R6, RZ, PT ;  /* 0x000000ff0600720c */ /* 0x000fe20003f05270 */
[----:B------:R-:W-:-:S12]  /*7540*/  BSSY B0, `(.L_x_10690) ;  /* 0x0000004000007945 */ /* 0x000fd80003800000 */
[----:B------:R-:W-:Y:S05]  /*7550*/  @P0 BRA `(.L_x_10694) ;  /* 0x0000000000080947 */ /* 0x000fea0003800000 */
[----:B------:R-:W1:Y:S02]  /*7560*/  LDC.64 R4, c[0x0][0x238] ;  /* 0x00008e00ff047b82 */ /* 0x000e640000000a00 */
[----:B-1----:R1:W-:Y:S02]  /*7570*/  REDG.E.MAX.S32.STRONG.GPU desc[UR6][R4.64], R7 ;  /* 0x000000070400798e */ /* 0x0023e4000d10e386 */
.L_x_10694:
[----:B------:R-:W-:Y:S05]  /*7580*/  BSYNC B0 ;  /* 0x0000000000007941 */ /* 0x000fea0003800000 */
.L_x_10690:
        /* <DEDUP_REMOVED lines=13> */
[----:B01----:R-:W-:Y:S05]  /*7660*/  CALL.REL.NOINC `($__internal_225_$__cuda_sm20_rcp_rn_f32_slowpath) ;  /* 0x0000000400807944 */ /* 0x003fea0003c00000 */
[----:B------:R-:W-:Y:S05]  /*7670*/  BRA `(.L_x_10696) ;  /* 0x0000000000107947 */ /* 0x000fea0003800000 */
.L_x_10695:
[----:B------:R-:W0:Y:S02]  /*7680*/  MUFU.RCP R0, R3 ;  /* 0x0000000300007308 */ /* 0x000e240000001000 */
[----:B0-----:R-:W-:-:S04]  /*7690*/  FFMA R2, R0, R3, -1 ;  /* 0xbf80000000027423 */ /* 0x001fc80000000003 */
[----:B------:R-:W-:-:S04]  /*76a0*/  FADD.FTZ R51, -R2, -RZ ;  /* 0x800000ff02337221 */ /* 0x000fc80000010100 */
[----:B------:R-:W-:-:S07]  /*76b0*/  FFMA R51, R0, R51, R0 ;  /* 0x0000003300337223 */ /* 0x000fce0000000000 */
.L_x_10696:
[----:B------:R-:W0:Y:S02]  /*76c0*/  LDC.64 R2, c[0x0][0x240] ;  /* 0x00009000ff027b82 */ /* 0x000e240000000a00 */
[----:B0-----:R-:W-:Y:S01]  /*76d0*/  STG.E desc[UR6][R2.64], R51 ;  /* 0x0000003302007986 */ /* 0x001fe2000c101906 */
[----:B------:R-:W-:Y:S05]  /*76e0*/  EXIT ;  /* 0x000000000000794d */ /* 0x000fea0003800000 */
.L_x_10693:
[----:B------:R-:W-:Y:S01]  /*76f0*/  HFMA2.MMA R9, -RZ, RZ, 0, 2.384185791015625e-07 ;  /* 0x00000004ff097435 */ /* 0x000fe200000001ff */
[----:B------:R-:W-:Y:S02]  /*7700*/  IMAD.MOV.U32 R11, RZ, RZ, 0x1f ;  /* 0x0000001fff0b7424 */ /* 0x000fe400078e00ff */
[----:B------:R-:W-:-:S08]  /*7710*/  IMAD.MOV.U32 R4, RZ, RZ, -0x1 ;  /* 0xffffffffff047424 */ /* 0x000fd000078e00ff */
[----:B01----:R-:W-:Y:S05]  /*7720*/  WARPSYNC.COLLECTIVE R4, `(.L_x_10697) ;  /* 0x0000000004087348 */ /* 0x003fea0003c00000 */
[----:B-1----:R1:W2:Y:S02]  /*7730*/  SHFL.DOWN P0, R7, R0, R9, R11 ;  /* 0x0800000900077389 */ /* 0x0022a4000000000b */
[----:B012---:R-:W-:Y:S01]  /*7740*/  ENDCOLLECTIVE ;  /* 0x000000000000791b */ /* 0x007fe20003800000 */
.L_x_10697:
[----:B------:R-:W-:Y:S02]  /*7750*/  IMAD.MOV.U32 R9, RZ, RZ, 0x2 ;  /* 0x00000002ff097424 */ /* 0x000fe400078e00ff */
[----:B------:R-:W-:-:S05]  /*7760*/  IMAD.MOV.U32 R5, RZ, RZ, R7 ;  /* 0x000000ffff057224 */ /* 0x000fca00078e0007 */
[----:B------:R-:W-:-:S05]  /*7770*/  FMNMX R5, R5, R0, !PT ;  /* 0x0000000005057209 */ /* 0x000fca0007800000 */
[----:B------:R-:W-:-:S07]  /*7780*/  IMAD.MOV.U32 R0, RZ, RZ, R5 ;  /* 0x000000ffff007224 */ /* 0x000fce00078e0005 */
[----:B------:R-:W-:Y:S05]  /*7790*/  WARPSYNC.COLLECTIVE R4, `(.L_x_10698) ;  /* 0x0000000004087348 */ /* 0x000fea0003c00000 */
[----:B------:R0:W1:Y:S02]  /*77a0*/  SHFL.DOWN P0, R7, R0, R9, R11 ;  /* 0x0800000900077389 */ /* 0x000064000000000b */
[----:B01----:R-:W-:Y:S01]  /*77b0*/  ENDCOLLECTIVE ;  /* 0x000000000000791b */ /* 0x003fe20003800000 */
.L_x_10698:
[----:B------:R-:W-:Y:S02]  /*77c0*/  IMAD.MOV.U32 R9, RZ, RZ, 0x1 ;  /* 0x00000001ff097424 */ /* 0x000fe400078e00ff */
[----:B------:R-:W-:-:S05]  /*77d0*/  IMAD.MOV.U32 R2, RZ, RZ, R7 ;  /* 0x000000ffff027224 */ /* 0x000fca00078e0007 */
[----:B------:R-:W-:-:S05]  /*77e0*/  FMNMX R2, R5, R2, !PT ;  /* 0x0000000205027209 */ /* 0x000fca0007800000 */
[----:B------:R-:W-:-:S07]  /*77f0*/  IMAD.MOV.U32 R0, RZ, RZ, R2 ;  /* 0x000000ffff007224 */ /* 0x000fce00078e0002 */
[----:B------:R-:W-:Y:S05]  /*7800*/  WARPSYNC.COLLECTIVE R4, `(.L_x_10699) ;  /* 0x0000000004087348 */ /* 0x000fea0003c00000 */
[----:B------:R0:W1:Y:S02]  /*7810*/  SHFL.DOWN P0, R7, R0, R9, R11 ;  /* 0x0800000900077389 */ /* 0x000064000000000b */
[----:B01----:R-:W-:Y:S01]  /*7820*/  ENDCOLLECTIVE ;  /* 0x000000000000791b */ /* 0x003fe20003800000 */
.L_x_10699:
[----:B------:R-:W-:Y:S05]  /*7830*/  BRA `(.L_x_10700) ;  /* 0xfffffffc00347947 */ /* 0x000fea000383ffff */
        .weak           $__internal_224_$__cuda_sm20_div_u64
        .type           $__internal_224_$__cuda_sm20_div_u64,@function
        .size           $__internal_224_$__cuda_sm20_div_u64,($__internal_225_$__cuda_sm20_rcp_rn_f32_slowpath - $__internal_224_$__cuda_sm20_div_u64)
$__internal_224_$__cuda_sm20_div_u64:
        /* <DEDUP_REMOVED lines=66> */
[----:B------:R-:W-:Y:S06]  /*7c60*/  RET.REL.NODEC R6 `(_ZN18transformer_engine6detail43dgated_act_cast_transpose_kernel_notalignedILi1ELi4Eff13__nv_fp8_e5m2NS_5EmptyEXadL_ZNS_5dsiluIffEET_T0_RKS3_EEXadL_ZNS_4siluIffEES5_S6_S8_EEEEvPKT2_SC_PT3_SE_PKT1_PSF_SI_mmm) ;  /* 0xffffff8006e47950 */ /* 0x000fec0003c3ffff */
        .weak           $__internal_225_$__cuda_sm20_rcp_rn_f32_slowpath
        .type           $__internal_225_$__cuda_sm20_rcp_rn_f32_slowpath,@function
        .size           $__internal_225_$__cuda_sm20_rcp_rn_f32_slowpath,(.L_x_34710 - $__internal_225_$__cuda_sm20_rcp_rn_f32_slowpath)
$__internal_225_$__cuda_sm20_rcp_rn_f32_slowpath:
        /* <DEDUP_REMOVED lines=15> */
.L_x_10702:
        /* <DEDUP_REMOVED lines=33> */
.L_x_10704:
[----:B------:R0:W1:Y:S02]  /*7f70*/  MUFU.RCP R51, R0 ;  /* 0x0000000000337308 */ /* 0x0000640000001000 */
.L_x_10703:
[----:B------:R-:W-:Y:S05]  /*7f80*/  BSYNC B0 ;  /* 0x0000000000007941 */ /* 0x000fea0003800000 */
.L_x_10701:
[----:B------:R-:W-:-:S04]  /*7f90*/  IMAD.MOV.U32 R33, RZ, RZ, 0x0 ;  /* 0x00000000ff217424 */ /* 0x000fc800078e00ff */
[----:B01----:R-:W-:Y:S05]  /*7fa0*/  RET.REL.NODEC R32 `(_ZN18transformer_engine6detail43dgated_act_cast_transpose_kernel_notalignedILi1ELi4Eff13__nv_fp8_e5m2NS_5EmptyEXadL_ZNS_5dsiluIffEET_T0_RKS3_EEXadL_ZNS_4siluIffEES5_S6_S8_EEEEvPKT2_SC_PT3_SE_PKT1_PSF_SI_mmm) ;  /* 0xffffff8020147950 */ /* 0x003fea0003c3ffff */
.L_x_10705:
        /* <DEDUP_REMOVED lines=13> */
.L_x_34710:


//--------------------- .text._ZN18transformer_engine6detail32dgated_act_cast_transpose_kernelILi1ELi4Eff13__nv_fp8_e5m2NS_5EmptyEXadL_ZNS_5dsiluIffEET_T0_RKS3_EEXadL_ZNS_4siluIffEES5_S6_S8_EEEEvPKT2_SC_PT3_SE_PKT1_PSF_SI_mmm --------------------------
	.section	.text._ZN18transformer_engine6detail32dgated_act_cast_transpose_kernelILi1ELi4Eff13__nv_fp8_e5m2NS_5EmptyEXadL_ZNS_5dsiluIffEET_T0_RKS3_EEXadL_ZNS_4siluIffEES5_S6_S8_EEEEvPKT2_SC_PT3_SE_PKT1_PSF_SI_mmm,"ax",@progbits
	.align	128
        .global         _ZN18transformer_engine6detail32dgated_act_cast_transpose_kernelILi1ELi4Eff13__nv_fp8_e5m2NS_5EmptyEXadL_ZNS_5dsiluIffEET_T0_RKS3_EEXadL_ZNS_4siluIffEES5_S6_S8_EEEEvPKT2_SC_PT3_SE_PKT1_PSF_SI_mmm
        .type           _ZN18transformer_engine6detail32dgated_act_cast_transpose_kernelILi1ELi4Eff13__nv_fp8_e5m2NS_5EmptyEXadL_ZNS_5dsiluIffEET_T0_RKS3_EEXadL_ZNS_4siluIffEES5_S6_S8_EEEEvPKT2_SC_PT3_SE_PKT1_PSF_SI_mmm,@function
        .size           _ZN18transformer_engine6detail32dgated_act_cast_transpose_kernelILi1ELi4Eff13__nv_fp8_e5m2NS_5EmptyEXadL_ZNS_5dsiluIffEET_T0_RKS3_EEXadL_ZNS_4siluIffEES5_S6_S8_EEEEvPKT2_SC_PT3_SE_PKT1_PSF_SI_mmm,(.L_x_34712 - _ZN18transformer_engine6detail32dgated_act_cast_transpose_kernelILi1ELi4Eff13__nv_fp8_e5m2NS_5EmptyEXadL_ZNS_5dsiluIffEET_T0_RKS3_EEXadL_ZNS_4siluIffEES5_S6_S8_EEEEvPKT2_SC_PT3_SE_PKT1_PSF_SI_mmm)
        .other          _ZN18transformer_engine6detail32dgated_act_cast_transpose_kernelILi1ELi4Eff13__nv_fp8_e5m2NS_5EmptyEXadL_ZNS_5dsiluIffEET_T0_RKS3_EEXadL_ZNS_4siluIffEES5_S6_S8_EEEEvPKT2_SC_PT3_SE_PKT1_PSF_SI_mmm,@"STO_CUDA_ENTRY STV_DEFAULT"
_ZN18transformer_engine6detail32dgated_act_cast_transpose_kernelILi1ELi4Eff13__nv_fp8_e5m2NS_5EmptyEXadL_ZNS_5dsiluIffEET_T0_RKS3_EEXadL_ZNS_4siluIffEES5_S6_S8_EEEEvPKT2_SC_PT3_SE_PKT1_PSF_SI_mmm:
.text._ZN18transformer_engine6detail32dgated_act_cast_transpose_kernelILi1ELi4Eff13__nv_fp8_e5m2NS_5EmptyEXadL_ZNS_5dsiluIffEET_T0_RKS3_EEXadL_ZNS_4siluIffEES5_S6_S8_EEEEvPKT2_SC_PT3_SE_PKT1_PSF_SI_mmm:
        /* <DEDUP_REMOVED lines=19> */
[----:B------:R-:W-:Y:S05]  /*0130*/  CALL.REL.NOINC `($__internal_226_$__cuda_sm20_div_u64) ;  /* 0x0000004800c87944 */ /* 0x000fea0003c00000 */
        /* <DEDUP_REMOVED lines=8> */
.L_x_10706:
        /* <DEDUP_REMOVED lines=22> */
.L_x_10707:
        /* <DEDUP_REMOVED lines=134> */
[----:B-----5:R-:W-:Y:S05]  /*0b80*/  CALL.REL.NOINC `($__internal_227_$__cuda_sm20_rcp_rn_f32_slowpath) ;  /* 0x0000004400447944 */ /* 0x020fea0003c00000 */
[----:B------:R-:W-:Y:S05]  /*0b90*/  BRA `(.L_x_10710) ;  /* 0x0000000000107947 */ /* 0x000fea0003800000 */
.L_x_10709:
[----:B------:R-:W0:Y:S02]  /*0ba0*/  MUFU.RCP R55, R22 ;  /* 0x0000001600377308 */ /* 0x000e240000001000 */
[----:B0-----:R-:W-:-:S04]  /*0bb0*/  FFMA R0, R22, R55, -1 ;  /* 0xbf80000016007423 */ /* 0x001fc80000000037 */
[----:B------:R-:W-:-:S04]  /*0bc0*/  FADD.FTZ R0, -R0, -RZ ;  /* 0x800000ff00007221 */ /* 0x000fc80000010100 */
[----:B------:R-:W-:-:S07]  /*0bd0*/  FFMA R55, R55, R0, R55 ;  /* 0x0000000037377223 */ /* 0x000fce0000000037 */
.L_x_10710:
[----:B------:R-:W-:Y:S05]  /*0be0*/  BSYNC B1 ;  /* 0x0000000000017941 */ /* 0x000fea0003800000 */
.L_x_10708:
        /* <DEDUP_REMOVED lines=27> */
[----:B-----5:R-:W-:Y:S05]  /*0da0*/  CALL.REL.NOINC `($__internal_227_$__cuda_sm20_rcp_rn_f32_slowpath) ;  /* 0x0000004000bc7944 */ /* 0x020fea0003c00000 */
[----:B------:R-:W-:Y:S05]  /*0db0*/  BRA `(.L_x_10713) ;  /* 0x0000000000107947 */ /* 0x000fea0003800000 */
.L_x_10712:
[----:B------:R-:W0:Y:S02]  /*0dc0*/  MUFU.RCP R55, R4 ;  /* 0x0000000400377308 */ /* 0x000e240000001000 */
[----:B0-----:R-:W-:-:S04]  /*0dd0*/  FFMA R0, R4, R55, -1 ;  /* 0xbf80000004007423 */ /* 0x001fc80000000037 */
[----:B------:R-:W-:-:S04]  /*0de0*/  FADD.FTZ R0, -R0, -RZ ;  /* 0x800000ff00007221 */ /* 0x000fc80000010100 */
[----:B------:R-:W-:-:S07]  /*0df0*/  FFMA R55, R55, R0, R55 ;  /* 0x0000000037377223 */ /* 0x000fce0000000037 */
.L_x_10713:
[----:B------:R-:W-:Y:S05]  /*0e00*/  BSYNC B1 ;  /* 0x0000000000017941 */ /* 0x000fea0003800000 */
.L_x_10711:
        /* <DEDUP_REMOVED lines=27> */
[----:B-----5:R-:W-:Y:S05]  /*0fc0*/  CALL.REL.NOINC `($__internal_227_$__cuda_sm20_rcp_rn_f32_slowpath) ;  /* 0x0000004000347944 */ /* 0x020fea0003c00000 */
[----:B------:R-:W-:Y:S05]  /*0fd0*/  BRA `(.L_x_10716) ;  /* 0x0000000000107947 */ /* 0x000fea0003800000 */
.L_x_10715:
[----:B------:R-:W0:Y:S02]  /*0fe0*/  MUFU.RCP R55, R4 ;  /* 0x0000000400377308 */ /* 0x000e240000001000 */
[----:B0-----:R-:W-:-:S04]  /*0ff0*/  FFMA R0, R4, R55, -1 ;  /* 0xbf80000004007423 */ /* 0x001fc80000000037 */
[----:B------:R-:W-:-:S04]  /*1000*/  FADD.FTZ R0, -R0, -RZ ;  /* 0x800000ff00007221 */ /* 0x000fc80000010100 */
[----:B------:R-:W-:-:S07]  /*1010*/  FFMA R55, R55, R0, R55 ;  /* 0x0000000037377223 */ /* 0x000fce0000000037 */
.L_x_10716:
[----:B------:R-:W-:Y:S05]  /*1020*/  BSYNC B1 ;  /* 0x0000000000017941 */ /* 0x000fea0003800000 */
.L_x_10714:
        /* <DEDUP_REMOVED lines=29> */
.L_x_10718:
[----:B------:R-:W0:Y:S02]  /*1200*/  MUFU.RCP R55, R4 ;  /* 0x0000000400377308 */ /* 0x000e240000001000 */
[----:B0-----:R-:W-:-:S04]  /*1210*/  FFMA R0, R4, R55, -1 ;  /* 0xbf80000004007423 */ /* 0x001fc80000000037 */
[----:B------:R-:W-:-:S04]  /*1220*/  FADD.FTZ R0, -R0, -RZ ;  /* 0x800000ff00007221 */ /* 0x000fc80000010100 */
[----:B------:R-:W-:-:S07]  /*1230*/  FFMA R55, R55, R0, R55 ;  /* 0x0000000037377223 */ /* 0x000fce0000000037 */
.L_x_10719:
[----:B------:R-:W-:Y:S05]  /*1240*/  BSYNC B1 ;  /* 0x0000000000017941 */ /* 0x000fea0003800000 */
.L_x_10717:
        /* <DEDUP_REMOVED lines=35> */
[----:B------:R-:W-:Y:S02]  /*1480*/  F2FP.SATFINITE.E5M2.F32.PACK_AB_MERGE_C R47, RZ, R47, RZ ;  /* 0x0000002fff2f723e */ /* 0x000fe400048060ff */
[----:B------:R-:W-:Y:S01]  /*1490*/  F2FP.SATFINITE.E5M2.F32.PACK_AB_MERGE_C R45, RZ, R45, RZ ;  /* 0x0000002dff2d723e */ /* 0x000fe200048060ff */
[----:B--2---:R-:W-:Y:S01]  /*14a0*/  FMUL R60, R0, R35 ;  /* 0x00000023003c7220 */ /* 0x004fe20000400000 */
[----:B------:R-:W-:Y:S01]  /*14b0*/  FMUL R2, R35, R2 ;  /* 0x0000000223027220 */ /* 0x000fe20000400000 */
[----:B------:R-:W-:Y:S02]  /*14c0*/  F2FP.SATFINITE.E5M2.F32.PACK_AB_MERGE_C R0, RZ, R4, RZ ;  /* 0x00000004ff00723e */ /* 0x000fe400048060ff */
[----:B---3--:R-:W-:Y:S01]  /*14d0*/  FMUL R60, R60, R27 ;  /* 0x0000001b3c3c7220 */ /* 0x008fe20000400000 */
[----:B------:R-:W-:Y:S01]  /*14e0*/  F2FP.SATFINITE.E5M2.F32.PACK_AB_MERGE_C R4, RZ, R24, RZ ;  /* 0x00000018ff04723e */ /* 0x000fe200048060ff */
[-C--:B------:R-:W-:Y:S01]  /*14f0*/  FMUL R27, R48, R13.reuse ;  /* 0x0000000d301b7220 */ /* 0x080fe20000400000 */
[----:B------:R-:W-:Y:S01]  /*1500*/  IADD3.X R35, R37, UR11, RZ, P1, !PT ;  /* 0x0000000b25237c10 */ /* 0x000fe20008ffe4ff */
[----:B------:R-:W-:Y:S01]  /*1510*/  FMUL R55, R60, R13 ;  /* 0x0000000d3c377220 */ /* 0x000fe20000400000 */
[----:B------:R-:W-:Y:S01]  /*1520*/  IADD3.X R24, R22, UR13, RZ, P2, !PT ;  /* 0x0000000d16187c10 */ /* 0x000fe200097fe4ff */
[----:B------:R0:W-:Y:S01]  /*1530*/  STG.E.U8 desc[UR6][R56.64], R0 ;  /* 0x0000000038007986 */ /* 0x0001e2000c101106 */
[----:B------:R-:W-:Y:S01]  /*1540*/  IADD3 R30, P1, R23, R26, RZ ;  /* 0x0000001a171e7210 */ /* 0x000fe20007f3e0ff */
[----:B------:R-:W-:Y:S01]  /*1550*/  ULDC.64 UR12, c[0x0][0x218] ;  /* 0x00008600000c7ab9 */ /* 0x000fe20000000a00 */
[----:B------:R-:W-:Y:S01]  /*1560*/  F2FP.SATFINITE.E5M2.F32.PACK_AB_MERGE_C R55, RZ, R55, RZ ;  /* 0x00000037ff37723e */ /* 0x000fe200048060ff */
        /* <DEDUP_REMOVED lines=11> */
[----:B--2---:R-:W-:Y:S01]  /*1620*/  F2FP.SATFINITE.E5M2.F32.PACK_AB_MERGE_C R37, RZ, R27, RZ ;  /* 0x0000001bff25723e */ /* 0x004fe200048060ff */
[----:B0-----:R-:W-:Y:S01]  /*1630*/  FMUL R34, R2, R13 ;  /* 0x0000000d02227220 */ /* 0x001fe20000400000 */
[----:B------:R-:W-:Y:S02]  /*1640*/  F2FP.SATFINITE.E5M2.F32.PACK_AB_MERGE_C R35, RZ, R56, RZ ;  /* 0x00000038ff23723e */ /* 0x000fe400048060ff */
[----:B------:R-:W-:Y:S01]  /*1650*/  IADD3.X R27, R29, UR11, RZ, P1, !PT ;  /* 0x0000000b1d1b7c10 */ /* 0x000fe20008ffe4ff */
[----:B------:R0:W-:Y:S01]  /*1660*/  STG.E.U8 desc[UR6][R28.64], R37 ;  /* 0x000000251c007986 */ /* 0x0001e2000c101106 */
[----:B------:R-:W-:Y:S01]  /*1670*/  IADD3 R57, P1, P2, R19, UR5, R18 ;  /* 0x0000000513397c10 */ /* 0x000fe2000fa3e012 */
[----:B------:R-:W-:Y:S01]  /*1680*/  IMAD.U32 R36, R35, 0x10000, RZ ;  /* 0x0001000023247824 */ /* 0x000fe200078e00ff */
[----:B------:R-:W-:Y:S01]  /*1690*/  F2FP.SATFINITE.E5M2.F32.PACK_AB_MERGE_C R65, RZ, R34, RZ ;  /* 0x00000022ff41723e */ /* 0x000fe200048060ff */
        /* <DEDUP_REMOVED lines=77> */
[----:B-----5:R-:W-:Y:S05]  /*1b70*/  CALL.REL.NOINC `($__internal_227_$__cuda_sm20_rcp_rn_f32_slowpath) ;  /* 0x0000003400487944 */ /* 0x020fea0003c00000 */
[----:B------:R-:W-:Y:S05]  /*1b80*/  BRA `(.L_x_10722) ;  /* 0x0000000000107947 */ /* 0x000fea0003800000 */
.L_x_10721:
[----:B------:R-:W0:Y:S02]  /*1b90*/  MUFU.RCP R55, R64 ;  /* 0x0000004000377308 */ /* 0x000e240000001000 */
[----:B0-----:R-:W-:-:S04]  /*1ba0*/  FFMA R0, R64, R55, -1 ;  /* 0xbf80000040007423 */ /* 0x001fc80000000037 */
[----:B------:R-:W-:-:S04]  /*1bb0*/  FADD.FTZ R0, -R0, -RZ ;  /* 0x800000ff00007221 */ /* 0x000fc80000010100 */
[----:B------:R-:W-:-:S07]  /*1bc0*/  FFMA R55, R55, R0, R55 ;  /* 0x0000000037377223 */ /* 0x000fce0000000037 */
.L_x_10722:
[----:B------:R-:W-:Y:S05]  /*1bd0*/  BSYNC B1 ;  /* 0x0000000000017941 */ /* 0x000fea0003800000 */
.L_x_10720:
        /* <DEDUP_REMOVED lines=24> */
[----:B-----5:R-:W-:Y:S05]  /*1d60*/  CALL.REL.NOINC `($__internal_227_$__cuda_sm20_rcp_rn_f32_slowpath) ;  /* 0x0000003000cc7944 */ /* 0x020fea0003c00000 */
[----:B------:R-:W-:Y:S05]  /*1d70*/  BRA `(.L_x_10725) ;  /* 0x0000000000107947 */ /* 0x000fea0003800000 */
.L_x_10724:
[----:B------:R-:W0:Y:S02]  /*1d80*/  MUFU.RCP R55, R56 ;  /* 0x0000003800377308 */ /* 0x000e240000001000 */
[----:B0-----:R-:W-:-:S04]  /*1d90*/  FFMA R0, R56, R55, -1 ;  /* 0xbf80000038007423 */ /* 0x001fc80000000037 */
[----:B------:R-:W-:-:S04]  /*1da0*/  FADD.FTZ R0, -R0, -RZ ;  /* 0x800000ff00007221 */ /* 0x000fc80000010100 */
[----:B------:R-:W-:-:S07]  /*1db0*/  FFMA R55, R55, R0, R55 ;  /* 0x0000000037377223 */ /* 0x000fce0000000037 */
.L_x_10725:
[----:B------:R-:W-:Y:S05]  /*1dc0*/  BSYNC B1 ;  /* 0x0000000000017941 */ /* 0x000fea0003800000 */
.L_x_10723:
        /* <DEDUP_REMOVED lines=24> */
[----:B-----5:R-:W-:Y:S05]  /*1f50*/  CALL.REL.NOINC `($__internal_227_$__cuda_sm20_rcp_rn_f32_slowpath) ;  /* 0x0000003000507944 */ /* 0x020fea0003c00000 */
[----:B------:R-:W-:Y:S05]  /*1f60*/  BRA `(.L_x_10728) ;  /* 0x0000000000107947 */ /* 0x000fea0003800000 */
.L_x_10727:
[----:B------:R-:W0:Y:S02]  /*1f70*/  MUFU.RCP R55, R56 ;  /* 0x0000003800377308 */ /* 0x000e240000001000 */
[----:B0-----:R-:W-:-:S04]  /*1f80*/  FFMA R0, R56, R55, -1 ;  /* 0xbf80000038007423 */ /* 0x001fc80000000037 */
[----:B------:R-:W-:-:S04]  /*1f90*/  FADD.FTZ R0, -R0, -RZ ;  /* 0x800000ff00007221 */ /* 0x000fc80000010100 */
[----:B------:R-:W-:-:S07]  /*1fa0*/  FFMA R55, R55, R0, R55 ;  /* 0x0000000037377223 */ /* 0x000fce0000000037 */
.L_x_10728:
[----:B------:R-:W-:Y:S05]  /*1fb0*/  BSYNC B1 ;  /* 0x0000000000017941 */ /* 0x000fea0003800000 */
.L_x_10726:
        /* <DEDUP_REMOVED lines=24> */
[----:B-----5:R-:W-:Y:S05]  /*2140*/  CALL.REL.NOINC `($__internal_227_$__cuda_sm20_rcp_rn_f32_slowpath) ;  /* 0x0000002c00d47944 */ /* 0x020fea0003c00000 */
[----:B------:R-:W-:Y:S05]  /*2150*/  BRA `(.L_x_10731) ;  /* 0x0000000000107947 */ /* 0x000fea0003800000 */
.L_x_10730:
[----:B------:R-:W0:Y:S02]  /*2160*/  MUFU.RCP R55, R56 ;  /* 0x0000003800377308 */ /* 0x000e240000001000 */
[----:B0-----:R-:W-:-:S04]  /*2170*/  FFMA R0, R56, R55, -1 ;  /* 0xbf80000038007423 */ /* 0x001fc80000000037 */
[----:B------:R-:W-:-:S04]  /*2180*/  FADD.FTZ R0, -R0, -RZ ;  /* 0x800000ff00007221 */ /* 0x000fc80000010100 */
[----:B------:R-:W-:-:S07]  /*2190*/  FFMA R55, R55, R0, R55 ;  /* 0x0000000037377223 */ /* 0x000fce0000000037 */
.L_x_10731:
[----:B------:R-:W-:Y:S05]  /*21a0*/  BSYNC B1 ;  /* 0x0000000000017941 */ /* 0x000fea0003800000 */
.L_x_10729:
        /* <DEDUP_REMOVED lines=10> */
[----:B------:R-:W-:Y:S01]  /*2250*/  F2FP.SATFINITE.E5M2.F32.PACK_AB_MERGE_C R49, RZ, R49, RZ ;  /* 0x00000031ff31723e */ /* 0x000fe200048060ff */
        /* <DEDUP_REMOVED lines=12> */
[----:B------:R-:W-:Y:S01]  /*2320*/  F2FP.SATFINITE.E5M2.F32.PACK_AB_MERGE_C R43, RZ, R11, RZ ;  /* 0x0000000bff2b723e */ /* 0x000fe200048060ff */
[----:B------:R-:W-:Y:S01]  /*2330*/  ULDC.64 UR12, c[0x0][0x210] ;  /* 0x00008400000c7ab9 */ /* 0x000fe20000000a00 */
[----:B------:R-:W-:Y:S01]  /*2340*/  F2FP.SATFINITE.E5M2.F32.PACK_AB_MERGE_C R2, RZ, R44, RZ ;  /* 0x0000002cff02723e */ /* 0x000fe200048060ff */
[----:B------:R-:W-:Y:S01]  /*2350*/  IMAD.X R51, R45, 0x1, R24, P1 ;  /* 0x000000012d337824 */ /* 0x000fe200008e0618 */
[----:B------:R-:W-:Y:S01]  /*2360*/  FMNMX R47, |R12|, R47, !PT ;  /* 0x0000002f0c2f7209 */ /* 0x000fe20007800200 */
[----:B------:R-:W-:Y:S01]  /*2370*/  IMAD.U32 R11, R43, 0x10000, RZ ;  /* 0x000100002b0b7824 */ /* 0x000fe200078e00ff */
[----:B0-----:R-:W-:Y:S01]  /*2380*/  IADD3 R56, P0, R58, UR10, RZ ;  /* 0x0000000a3a387c10 */ /* 0x001fe2000ff1e0ff */
[----:B------:R-:W-:Y:S01]  /*2390*/  FMUL R62, R14, R13 ;  /* 0x0000000d0e3e7220 */ /* 0x000fe20000400000 */
[----:B------:R-:W-:Y:S01]  /*23a0*/  F2FP.SATFINITE.E5M2.F32.PACK_AB_MERGE_C R71, RZ, R71, RZ ;  /* 0x00000047ff47723e */ /* 0x000fe200048060ff */
        /* <DEDUP_REMOVED lines=17> */
[----:B------:R-:W-:Y:S02]  /*24c0*/  F2FP.SATFINITE.E5M2.F32.PACK_AB_MERGE_C R4, RZ, R4, RZ ;  /* 0x00000004ff04723e */ /* 0x000fe400048060ff */
[----:B------:R-:W-:Y:S02]  /*24d0*/  IADD3 R12, P0, P1, R66, UR5, R7 ;  /* 0x00000005420c7c10 */ /* 0x000fe4000f91e007 */
[----:B------:R-:W-:Y:S01]  /*24e0*/  IADD3.X R64, R25, UR8, RZ, P2, !PT ;  /* 0x0000000819407c10 */ /* 0x000fe200097fe4ff */
[----:B------:R0:W-:Y:S01]  /*24f0*/  STG.E.U8 desc[UR6][R58.64], R4 ;  /* 0x000000043a007986 */ /* 0x0001e2000c101106 */
[----:B------:R-:W-:-:S02]  /*2500*/  IADD3.X R19, RZ, UR4, R20, P3, P4 ;  /* 0x00000004ff137c10 */ /* 0x000fc40009fe8414 */
[----:B------:R-:W-:Y:S02]  /*2510*/  IADD3 R16, P2, R16, UR9, RZ ;  /* 0x0000000910107c10 */ /* 0x000fe4000ff5e0ff */
[----:B------:R-:W-:Y:S02]  /*2520*/  F2FP.SATFINITE.E5M2.F32.PACK_AB_MERGE_C R62, RZ, R62, RZ ;  /* 0x0000003eff3e723e */ /* 0x000fe400048060ff */
        /* <DEDUP_REMOVED lines=8> */
[----:B------:R-:W-:Y:S01]  /*25b0*/  F2FP.SATFINITE.E5M2.F32.PACK_AB_MERGE_C R61, RZ, R61, RZ ;  /* 0x0000003dff3d723e */ /* 0x000fe200048060ff */
        /* <DEDUP_REMOVED lines=9> */
[----:B------:R-:W-:Y:S02]  /*2650*/  F2FP.SATFINITE.E5M2.F32.PACK_AB_MERGE_C R63, RZ, R63, RZ ;  /* 0x0000003fff3f723e */ /* 0x000fe400048060ff */
        /* <DEDUP_REMOVED lines=63> */
[----:B-----5:R-:W-:Y:S05]  /*2a50*/  CALL.REL.NOINC `($__internal_227_$__cuda_sm20_rcp_rn_f32_slowpath) ;  /* 0x0000002400907944 */ /* 0x020fea0003c00000 */
[----:B------:R-:W-:Y:S05]  /*2a60*/  BRA `(.L_x_10734) ;  /* 0x0000000000107947 */ /* 0x000fea0003800000 */
.L_x_10733:
[----:B------:R-:W0:Y:S02]  /*2a70*/  MUFU.RCP R55, R58 ;  /* 0x0000003a00377308 */ /* 0x000e240000001000 */
[----:B0-----:R-:W-:-:S04]  /*2a80*/  FFMA R0, R58, R55, -1 ;  /* 0xbf8000003a007423 */ /* 0x001fc80000000037 */
[----:B------:R-:W-:-:S04]  /*2a90*/  FADD.FTZ R0, -R0, -RZ ;  /* 0x800000ff00007221 */ /* 0x000fc80000010100 */
[----:B------:R-:W-:-:S07]  /*2aa0*/  FFMA R55, R55, R0, R55 ;  /* 0x0000000037377223 */ /* 0x000fce0000000037 */
.L_x_10734:
[----:B------:R-:W-:Y:S05]  /*2ab0*/  BSYNC B1 ;  /* 0x0000000000017941 */ /* 0x000fea0003800000 */
.L_x_10732:
        /* <DEDUP_REMOVED lines=26> */
.L_x_10736:
[----:B------:R-:W0:Y:S02]  /*2c60*/  MUFU.RCP R55, R54 ;  /* 0x0000003600377308 */ /* 0x000e240000001000 */
[----:B0-----:R-:W-:-:S04]  /*2c70*/  FFMA R0, R54, R55, -1 ;  /* 0xbf80000036007423 */ /* 0x001fc80000000037 */
[----:B------:R-:W-:-:S04]  /*2c80*/  FADD.FTZ R0, -R0, -RZ ;  /* 0x800000ff00007221 */ /* 0x000fc80000010100 */
[----:B------:R-:W-:-:S07]  /*2c90*/  FFMA R55, R55, R0, R55 ;  /* 0x0000000037377223 */ /* 0x000fce0000000037 */
.L_x_10737:
[----:B------:R-:W-:Y:S05]  /*2ca0*/  BSYNC B1 ;  /* 0x0000000000017941 */ /* 0x000fea0003800000 */
.L_x_10735:
        /* <DEDUP_REMOVED lines=26> */
.L_x_10739:
[----:B------:R-:W0:Y:S02]  /*2e50*/  MUFU.RCP R55, R4 ;  /* 0x0000000400377308 */ /* 0x000e240000001000 */
[----:B0-----:R-:W-:-:S04]  /*2e60*/  FFMA R0, R4, R55, -1 ;  /* 0xbf80000004007423 */ /* 0x001fc80000000037 */
[----:B------:R-:W-:-:S04]  /*2e70*/  FADD.FTZ R0, -R0, -RZ ;  /* 0x800000ff00007221 */ /* 0x000fc80000010100 */
[----:B------:R-:W-:-:S07]  /*2e80*/  FFMA R55, R55, R0, R55 ;  /* 0x0000000037377223 */ /* 0x000fce0000000037 */
.L_x_10740:
[----:B------:R-:W-:Y:S05]  /*2e90*/  BSYNC B1 ;  /* 0x0000000000017941 */ /* 0x000fea0003800000 */
.L_x_10738:
        /* <DEDUP_REMOVED lines=25> */
[----:B------:R-:W-:Y:S01]  /*3030*/  MOV R27, R55 ;  /* 0x00000037001b7202 */ /* 0x000fe20000000f00 */
[----:B------:R-:W-:Y:S06]  /*3040*/  BRA `(.L_x_10743) ;  /* 0x0000000000107947 */ /* 0x000fec0003800000 */
.L_x_10742:
[----:B------:R-:W0:Y:S02]  /*3050*/  MUFU.RCP R27, R54 ;  /* 0x00000036001b7308 */ /* 0x000e240000001000 */
[----:B0-----:R-:W-:-:S04]  /*3060*/  FFMA R0, R54, R27, -1 ;  /* 0xbf80000036007423 */ /* 0x001fc8000000001b */
[----:B------:R-:W-:-:S04]  /*3070*/  FADD.FTZ R0, -R0, -RZ ;  /* 0x800000ff00007221 */ /* 0x000fc80000010100 */
[----:B------:R-:W-:-:S07]  /*3080*/  FFMA R27, R27, R0, R27 ;  /* 0x000000001b1b7223 */ /* 0x000fce000000001b */
.L_x_10743:
[----:B------:R-:W-:Y:S05]  /*3090*/  BSYNC B1 ;  /* 0x0000000000017941 */ /* 0x000fea0003800000 */
.L_x_10741:
        /* <DEDUP_REMOVED lines=13> */
[----:B------:R-:W-:Y:S01]  /*3170*/  F2FP.SATFINITE.E5M2.F32.PACK_AB_MERGE_C R31, RZ, R31, RZ ;  /* 0x0000001fff1f723e */ /* 0x000fe200048060ff */
        /* <DEDUP_REMOVED lines=13> */
[----:B------:R-:W-:-:S02]  /*3250*/  F2FP.SATFINITE.E5M2.F32.PACK_AB_MERGE_C R27, RZ, R27, RZ ;  /* 0x0000001bff1b723e */ /* 0x000fc400048060ff */
[----:B------:R-:W-:Y:S01]  /*3260*/  IADD3.X R33, R57, UR11, RZ, P0, !PT ;  /* 0x0000000b39217c10 */ /* 0x000fe200087fe4ff */
[----:B0-----:R-:W-:Y:S01]  /*3270*/  IMAD.SHL.U32 R54, R0, 0x800000, RZ ;  /* 0x0080000000367824 */ /* 0x001fe200078e00ff */
[----:B------:R-:W-:Y:S01]  /*3280*/  FMNMX R55, |R36|, R35, !PT ;  /* 0x0000002324377209 */ /* 0x000fe20007800200 */
[----:B------:R-:W-:Y:S01]  /*3290*/  FADD R36, R0, -12583039 ;  /* 0xcb40007f00247421 */ /* 0x000fe20000000000 */
[----:B------:R-:W-:Y:S01]  /*32a0*/  F2FP.SATFINITE.E5M2.F32.PACK_AB_MERGE_C R29, RZ, R34, RZ ;  /* 0x00000022ff1d723e */ /* 0x000fe200048060ff */
[----:B------:R-:W-:Y:S01]  /*32b0*/  STG.E.U8 desc[UR6][R56.64], R27 ;  /* 0x0000001b38007986 */ /* 0x000fe2000c101106 */
[----:B------:R-:W-:Y:S01]  /*32c0*/  IADD3 R34, P0, R32, UR10, RZ ;  /* 0x0000000a20227c10 */ /* 0x000fe2000ff1e0ff */
[----:B------:R-:W-:Y:S01]  /*32d0*/  FFMA R50, -R25, 1.4426950216293334961, -R36 ;  /* 0x3fb8aa3b19327823 */ /* 0x000fe20000000924 */
[-C--:B------:R-:W-:Y:S01]  /*32e0*/  FMUL R36, R28, R13.reuse ;  /* 0x0000000d1c247220 */ /* 0x080fe20000400000 */
[----:B------:R0:W-:Y:S01]  /*32f0*/  STG.E.U8 desc[UR6][R32.64], R29 ;  /* 0x0000001d20007986 */ /* 0x0001e2000c101106 */
[----:B------:R-:W-:Y:S01]  /*3300*/  IADD3.X R35, R33, UR11, RZ, P0, !PT ;  /* 0x0000000b21237c10 */ /* 0x000fe200087fe4ff */
[----:B------:R-:W-:Y:S01]  /*3310*/  FFMA R50, -R25, 1.925963033500011079e-08, R50 ;  /* 0x32a5706019327823 */ /* 0x000fe20000000132 */
[----:B------:R-:W-:Y:S01]  /*3320*/  F2FP.SATFINITE.E5M2.F32.PACK_AB_MERGE_C R59, RZ, R4, RZ ;  /* 0x00000004ff3b723e */ /* 0x000fe200048060ff */
[-C--:B------:R-:W-:Y:S01]  /*3330*/  FMUL R4, R26, R13.reuse ;  /* 0x0000000d1a047220 */ /* 0x080fe20000400000 */
[----:B------:R-:W-:Y:S01]  /*3340*/  F2FP.SATFINITE.E5M2.F32.PACK_AB_MERGE_C R61, RZ, R36, RZ ;  /* 0x00000024ff3d723e */ /* 0x000fe200048060ff */
[----:B------:R-:W1:Y:S01]  /*3350*/  MUFU.EX2 R65, R50 ;  /* 0x0000003200417308 */ /* 0x000e620000000800 */
[-C--:B------:R-:W-:Y:S01]  /*3360*/  FMUL R36, R2, R13.reuse ;  /* 0x0000000d02247220 */ /* 0x080fe20000400000 */
[----:B------:R-:W-:Y:S01]  /*3370*/  IADD3.X R53, R51, R24, RZ, P1, !PT ;  /* 0x0000001833357210 */ /* 0x000fe20000ffe4ff */
[----:B------:R2:W-:Y:S01]  /*3380*/  STG.E.U8 desc[UR6][R34.64], R59 ;  /* 0x0000003b22007986 */ /* 0x0005e2000c101106 */
[----:B------:R-:W-:Y:S01]  /*3390*/  IMAD.U32 R37, R61, 0x10000, RZ ;  /* 0x000100003d257824 */ /* 0x000fe200078e00ff */
[----:B------:R-:W-:Y:S01]  /*33a0*/  F2FP.SATFINITE.E5M2.F32.PACK_AB_MERGE_C R51, RZ, R4, RZ ;  /* 0x00000004ff33723e */ /* 0x000fe200048060ff */
[----:B------:R-:W-:Y:S01]  /*33b0*/  FMUL R4, R30, R13 ;  /* 0x0000000d1e047220 */ /* 0x000fe20000400000 */
[----:B0-----:R-:W-:-:S02]  /*33c0*/  IADD3 R32, P0, R52, UR10, RZ ;  /* 0x0000000a34207c10 */ /* 0x001fc4000ff1e0ff */
[----:B------:R-:W-:Y:S01]  /*33d0*/  F2FP.SATFINITE.E5M2.F32.PACK_AB_MERGE_C R63, RZ, R36, RZ ;  /* 0x00000024ff3f723e */ /* 0x000fe200048060ff */
        /* <DEDUP_REMOVED lines=8> */
[----:B------:R-:W-:Y:S01]  /*3460*/  F2FP.SATFINITE.E5M2.F32.PACK_AB_MERGE_C R57, RZ, R4, RZ ;  /* 0x00000004ff39723e */ /* 0x000fe200048060ff */
        /* <DEDUP_REMOVED lines=25> */
[----:B-----5:R-:W-:Y:S05]  /*3600*/  CALL.REL.NOINC `($__internal_227_$__cuda_sm20_rcp_rn_f32_slowpath) ;  /* 0x0000001800a47944 */ /* 0x020fea0003c00000 */
[----:B------:R-:W-:Y:S05]  /*3610*/  BRA `(.L_x_10746) ;  /* 0x0000000000107947 */ /* 0x000fea0003800000 */
.L_x_10745:
[----:B------:R-:W0:Y:S02]  /*3620*/  MUFU.RCP R55, R54 ;  /* 0x0000003600377308 */ /* 0x000e240000001000 */
[----:B0-----:R-:W-:-:S04]  /*3630*/  FFMA R0, R54, R55, -1 ;  /* 0xbf80000036007423 */ /* 0x001fc80000000037 */
[----:B------:R-:W-:-:S04]  /*3640*/  FADD.FTZ R0, -R0, -RZ ;  /* 0x800000ff00007221 */ /* 0x000fc80000010100 */
[----:B------:R-:W-:-:S07]  /*3650*/  FFMA R55, R55, R0, R55 ;  /* 0x0000000037377223 */ /* 0x000fce0000000037 */
.L_x_10746:
[----:B------:R-:W-:Y:S05]  /*3660*/  BSYNC B1 ;  /* 0x0000000000017941 */ /* 0x000fea0003800000 */
.L_x_10744:
        /* <DEDUP_REMOVED lines=26> */
.L_x_10748:
[----:B------:R-:W0:Y:S02]  /*3810*/  MUFU.RCP R55, R32 ;  /* 0x0000002000377308 */ /* 0x000e240000001000 */
[----:B0-----:R-:W-:-:S04]  /*3820*/  FFMA R0, R32, R55, -1 ;  /* 0xbf80000020007423 */ /* 0x001fc80000000037 */
[----:B------:R-:W-:-:S04]  /*3830*/  FADD.FTZ R0, -R0, -RZ ;  /* 0x800000ff00007221 */ /* 0x000fc80000010100 */
[----:B------:R-:W-:-:S07]  /*3840*/  FFMA R55, R55, R0, R55 ;  /* 0x0000000037377223 */ /* 0x000fce0000000037 */
.L_x_10749:
[----:B------:R-:W-:Y:S05]  /*3850*/  BSYNC B1 ;  /* 0x0000000000017941 */ /* 0x000fea0003800000 */
.L_x_10747:
        /* <DEDUP_REMOVED lines=24> */
[----:B-----5:R-:W-:Y:S05]  /*39e0*/  CALL.REL.NOINC `($__internal_227_$__cuda_sm20_rcp_rn_f32_slowpath) ;  /* 0x0000001400ac7944 */ /* 0x020fea0003c00000 */
[----:B------:R-:W-:Y:S05]  /*39f0*/  BRA `(.L_x_10752) ;  /* 0x0000000000107947 */ /* 0x000fea0003800000 */
.L_x_10751:
[----:B------:R-:W0:Y:S02]  /*3a00*/  MUFU.RCP R55, R34 ;  /* 0x0000002200377308 */ /* 0x000e240000001000 */
[----:B0-----:R-:W-:-:S04]  /*3a10*/  FFMA R0, R34, R55, -1 ;  /* 0xbf80000022007423 */ /* 0x001fc80000000037 */
[----:B------:R-:W-:-:S04]  /*3a20*/  FADD.FTZ R0, -R0, -RZ ;  /* 0x800000ff00007221 */ /* 0x000fc80000010100 */
[----:B------:R-:W-:-:S07]  /*3a30*/  FFMA R55, R55, R0, R55 ;  /* 0x0000000037377223 */ /* 0x000fce0000000037 */
.L_x_10752:
[----:B------:R-:W-:Y:S05]  /*3a40*/  BSYNC B1 ;  /* 0x0000000000017941 */ /* 0x000fea0003800000 */
.L_x_10750:
        /* <DEDUP_REMOVED lines=24> */
[----:B------:R-:W-:Y:S05]  /*3bd0*/  CALL.REL.NOINC `($__internal_227_$__cuda_sm20_rcp_rn_f32_slowpath) ;  /* 0x0000001400307944 */ /* 0x000fea0003c00000 */
[----:B------:R-:W-:Y:S05]  /*3be0*/  BRA `(.L_x_10755) ;  /* 0x0000000000107947 */ /* 0x000fea0003800000 */
.L_x_10754:
[----:B------:R-:W0:Y:S02]  /*3bf0*/  MUFU.RCP R55, R34 ;  /* 0x0000002200377308 */ /* 0x000e240000001000 */
[----:B0-----:R-:W-:-:S04]  /*3c00*/  FFMA R0, R34, R55, -1 ;  /* 0xbf80000022007423 */ /* 0x001fc80000000037 */
[----:B------:R-:W-:-:S04]  /*3c10*/  FADD.FTZ R0, -R0, -RZ ;  /* 0x800000ff00007221 */ /* 0x000fc80000010100 */
[----:B------:R-:W-:-:S07]  /*3c20*/  FFMA R55, R55, R0, R55 ;  /* 0x0000000037377223 */ /* 0x000fce0000000037 */
.L_x_10755:
[----:B------:R-:W-:Y:S05]  /*3c30*/  BSYNC B1 ;  /* 0x0000000000017941 */ /* 0x000fea0003800000 */
.L_x_10753:
        /* <DEDUP_REMOVED lines=14> */
[----:B------:R-:W-:Y:S01]  /*3d20*/  F2FP.SATFINITE.E5M2.F32.PACK_AB_MERGE_C R21, RZ, R21, RZ ;  /* 0x00000015ff15723e */ /* 0x000fe200048060ff */
        /* <DEDUP_REMOVED lines=13> */
[----:B------:R-:W-:Y:S01]  /*3e00*/  F2FP.SATFINITE.E5M2.F32.PACK_AB_MERGE_C R33, RZ, R29, RZ ;  /* 0x0000001dff21723e */ /* 0x000fe200048060ff */
[----:B------:R-:W-:-:S02]  /*3e10*/  IMAD R23, R17, 0x21, R40 ;  /* 0x0000002111177824 */ /* 0x000fc400078e0228 */
[----:B------:R-:W-:Y:S01]  /*3e20*/  FMUL R29, R8, R13 ;  /* 0x0000000d081d7220 */ /* 0x000fe20000400000 */
[C---:B------:R-:W-:Y:S01]  /*3e30*/  IMAD R15, R17.reuse, 0x21, R38 ;  /* 0x00000021110f7824 */ /* 0x040fe200078e0226 */
[----:B0-----:R-:W-:Y:S01]  /*3e40*/  LEA R24, R0, R5, 0x18 ;  /* 0x0000000500187211 */ /* 0x001fe200078ec0ff */
[----:B------:R-:W-:Y:S01]  /*3e50*/  IMAD R5, R17, 0x21, R7 ;  /* 0x0000002111057824 */ /* 0x000fe200078e0207 */
[----:B------:R0:W-:Y:S01]  /*3e60*/  STG.E.U8 desc[UR6][R36.64], R21 ;  /* 0x0000001524007986 */ /* 0x0001e2000c101106 */
[----:B------:R-:W-:Y:S01]  /*3e70*/  F2FP.SATFINITE.E5M2.F32.PACK_AB_MERGE_C R31, RZ, R4, RZ ;  /* 0x00000004ff1f723e */ /* 0x000fe200048060ff */
        /* <DEDUP_REMOVED lines=11> */
[----:B------:R-:W-:Y:S01]  /*3f30*/  F2FP.SATFINITE.E5M2.F32.PACK_AB_MERGE_C R37, RZ, R29, RZ ;  /* 0x0000001dff25723e */ /* 0x000fe200048060ff */
        /* <DEDUP_REMOVED lines=14> */
[----:B------:R-:W-:Y:S01]  /*4020*/  F2FP.SATFINITE.E5M2.F32.PACK_AB_MERGE_C R29, RZ, R29, RZ ;  /* 0x0000001dff1d723e */ /* 0x000fe200048060ff */
        /* <DEDUP_REMOVED lines=13> */
[----:B------:R-:W-:Y:S01]  /*4100*/  F2FP.SATFINITE.E5M2.F32.PACK_AB_MERGE_C R33, RZ, R25, RZ ;  /* 0x00000019ff21723e */ /* 0x000fe200048060ff */
[----:B------:R-:W-:Y:S01]  /*4110*/  IMAD.MOV.U32 R3, RZ, RZ, RZ ;  /* 0x000000ffff037224 */ /* 0x000fe200078e00ff */
[----:B------:R-:W-:Y:S02]  /*4120*/  IADD3.X R25, R23, UR11, RZ, P0, !PT ;  /* 0x0000000b17197c10 */ /* 0x000fe400087fe4ff */
[----:B------:R-:W-:Y:S01]  /*4130*/  IADD3 R36, P0, R24, UR10, RZ ;  /* 0x0000000a18247c10 */ /* 0x000fe2000ff1e0ff */
[----:B------:R1:W-:Y:S01]  /*4140*/  STG.E.U8 desc[UR6][R22.64], R33 ;  /* 0x0000002116007986 */ /* 0x0003e2000c101106 */
[----:B------:R-:W-:Y:S01]  /*4150*/  F2FP.SATFINITE.E5M2.F32.PACK_AB_MERGE_C R31, RZ, R26, RZ ;  /* 0x0000001aff1f723e */ /* 0x000fe200048060ff */
[----:B0-----:R-:W0:Y:S01]  /*4160*/  LDC.64 R34, c[0x0][0x248] ;  /* 0x00009200ff227b82 */ /* 0x001e220000000a00 */
[----:B------:R-:W-:-:S02]  /*4170*/  LOP3.LUT R46, R46, 0xff, R21, 0xf8, !PT ;  /* 0x000000ff2e2e7812 */ /* 0x000fc400078ef815 */
[----:B------:R-:W-:Y:S01]  /*4180*/  IADD3.X R37, R25, UR11, RZ, P0, !PT ;  /* 0x0000000b19257c10 */ /* 0x000fe200087fe4ff */
[----:B------:R2:W-:Y:S01]  /*4190*/  STG.E.U8 desc[UR6][R24.64], R31 ;  /* 0x0000001f18007986 */ /* 0x0005e2000c101106 */
[----:B------:R-:W-:Y:S01]  /*41a0*/  F2FP.SATFINITE.E5M2.F32.PACK_AB_MERGE_C R21, RZ, R2, RZ ;  /* 0x00000002ff15723e */ /* 0x000fe200048060ff */
        /* <DEDUP_REMOVED lines=120> */
.L_x_10766:
[----:B-1----:R-:W-:-:S07]  /*4930*/  FMNMX R11, R2, R11, !PT ;  /* 0x0000000b020b7209 */ /* 0x002fce0007800000 */
.L_x_10758:
[----:B------:R-:W-:Y:S05]  /*4940*/  BSYNC B0 ;  /* 0x0000000000007941 */ /* 0x000fea0003800000 */
.L_x_10757:
[----:B------:R-:W-:Y:S01]  /*4950*/  ISETP.NE.AND P0, PT, R8, RZ, PT ;  /* 0x000000ff0800720c */ /* 0x000fe20003f05270 */
[----:B------:R-:W-:-:S12]  /*4960*/  BSSY B0, `(.L_x_10756) ;  /* 0x0000004000007945 */ /* 0x000fd80003800000 */
[----:B------:R-:W-:Y:S05]  /*4970*/  @P0 BRA `(.L_x_10760) ;  /* 0x0000000000080947 */ /* 0x000fea0003800000 */
[----:B0-----:R-:W0:Y:S02]  /*4980*/  LDC.64 R2, c[0x0][0x238] ;  /* 0x00008e00ff027b82 */ /* 0x001e240000000a00 */
[----:B0-----:R1:W-:Y:S02]  /*4990*/  REDG.E.MAX.S32.STRONG.GPU desc[UR6][R2.64], R11 ;  /* 0x0000000b0200798e */ /* 0x0013e4000d10e386 */
.L_x_10760:
[----:B------:R-:W-:Y:S05]  /*49a0*/  BSYNC B0 ;  /* 0x0000000000007941 */ /* 0x000fea0003800000 */
.L_x_10756:
        /* <DEDUP_REMOVED lines=13> */
[----:B-1----:R-:W-:Y:S05]  /*4a80*/  CALL.REL.NOINC `($__internal_227_$__cuda_sm20_rcp_rn_f32_slowpath) ;  /* 0x0000000400847944 */ /* 0x002fea0003c00000 */
[----:B------:R-:W-:Y:S05]  /*4a90*/  BRA `(.L_x_10762) ;  /* 0x0000000000107947 */ /* 0x000fea0003800000 */
.L_x_10761:
[----:B------:R-:W0:Y:S02]  /*4aa0*/  MUFU.RCP R0, R13 ;  /* 0x0000000d00007308 */ /* 0x000e240000001000 */
[----:B01----:R-:W-:-:S04]  /*4ab0*/  FFMA R2, R0, R13, -1 ;  /* 0xbf80000000027423 */ /* 0x003fc8000000000d */
[----:B------:R-:W-:-:S04]  /*4ac0*/  FADD.FTZ R55, -R2, -RZ ;  /* 0x800000ff02377221 */ /* 0x000fc80000010100 */
[----:B------:R-:W-:-:S07]  /*4ad0*/  FFMA R55, R0, R55, R0 ;  /* 0x0000003700377223 */ /* 0x000fce0000000000 */
.L_x_10762:
[----:B------:R-:W0:Y:S02]  /*4ae0*/  LDC.64 R2, c[0x0][0x240] ;  /* 0x00009000ff027b82 */ /* 0x000e240000000a00 */
[----:B0-----:R-:W-:Y:S01]  /*4af0*/  STG.E desc[UR6][R2.64], R55 ;  /* 0x0000003702007986 */ /* 0x001fe2000c101906 */
[----:B------:R-:W-:Y:S05]  /*4b00*/  EXIT ;  /* 0x000000000000794d */ /* 0x000fea0003800000 */
.L_x_10759:
[----:B------:R-:W-:Y:S01]  /*4b10*/  IMAD.MOV.U32 R5, RZ, RZ, 0x4 ;  /* 0x00000004ff057424 */ /* 0x000fe200078e00ff */
[----:B------:R-:W-:Y:S01]  /*4b20*/  MOV R4, 0xffffffff ;  /* 0xffffffff00047802 */ /* 0x000fe20000000f00 */
[----:B------:R-:W-:-:S07]  /*4b30*/  IMAD.MOV.U32 R7, RZ, RZ, 0x1f ;  /* 0x0000001fff077424 */ /* 0x000fce00078e00ff */
[----:B01----:R-:W-:Y:S05]  /*4b40*/  WARPSYNC.COLLECTIVE R4, `(.L_x_10763) ;  /* 0x0000000004087348 */ /* 0x003fea0003c00000 */
[----:B-1----:R1:W2:Y:S02]  /*4b50*/  SHFL.DOWN P0, R11, R0, R5, R7 ;  /* 0x08000005000b7389 */ /* 0x0022a40000000007 */
[----:B012---:R-:W-:Y:S01]  /*4b60*/  ENDCOLLECTIVE ;  /* 0x000000000000791b */ /* 0x007fe20003800000 */
.L_x_10763:
[----:B------:R-:W-:Y:S01]  /*4b70*/  HFMA2.MMA R5, -RZ, RZ, 0, 1.1920928955078125e-07 ;  /* 0x00000002ff057435 */ /* 0x000fe200000001ff */
[----:B------:R-:W-:-:S05]  /*4b80*/  IMAD.MOV.U32 R3, RZ, RZ, R11 ;  /* 0x000000ffff037224 */ /* 0x000fca00078e000b */
[----:B------:R-:W-:-:S05]  /*4b90*/  FMNMX R3, R3, R0, !PT ;  /* 0x0000000003037209 */ /* 0x000fca0007800000 */
[----:B------:R-:W-:-:S07]  /*4ba0*/  IMAD.MOV.U32 R0, RZ, RZ, R3 ;  /* 0x000000ffff007224 */ /* 0x000fce00078e0003 */
[----:B------:R-:W-:Y:S05]  /*4bb0*/  WARPSYNC.COLLECTIVE R4, `(.L_x_10764) ;  /* 0x0000000004087348 */ /* 0x000fea0003c00000 */
[----:B------:R0:W1:Y:S02]  /*4bc0*/  SHFL.DOWN P0, R11, R0, R5, R7 ;  /* 0x08000005000b7389 */ /* 0x0000640000000007 */
[----:B01----:R-:W-:Y:S01]  /*4bd0*/  ENDCOLLECTIVE ;  /* 0x000000000000791b */ /* 0x003fe20003800000 */
.L_x_10764:
[----:B------:R-:W-:Y:S01]  /*4be0*/  MOV R5, 0x1 ;  /* 0x0000000100057802 */ /* 0x000fe20000000f00 */
[----:B------:R-:W-:-:S05]  /*4bf0*/  IMAD.MOV.U32 R2, RZ, RZ, R11 ;  /* 0x000000ffff027224 */ /* 0x000fca00078e000b */
[----:B------:R-:W-:-:S05]  /*4c00*/  FMNMX R2, R3, R2, !PT ;  /* 0x0000000203027209 */ /* 0x000fca0007800000 */
[----:B------:R-:W-:-:S07]  /*4c10*/  IMAD.MOV.U32 R0, RZ, RZ, R2 ;  /* 0x000000ffff007224 */ /* 0x000fce00078e0002 */
[----:B------:R-:W-:Y:S05]  /*4c20*/  WARPSYNC.COLLECTIVE R4, `(.L_x_10765) ;  /* 0x0000000004087348 */ /* 0x000fea0003c00000 */
[----:B------:R0:W1:Y:S02]  /*4c30*/  SHFL.DOWN P0, R11, R0, R5, R7 ;  /* 0x08000005000b7389 */ /* 0x0000640000000007 */
[----:B01----:R-:W-:Y:S01]  /*4c40*/  ENDCOLLECTIVE ;  /* 0x000000000000791b */ /* 0x003fe20003800000 */
.L_x_10765:
[----:B------:R-:W-:Y:S05]  /*4c50*/  BRA `(.L_x_10766) ;  /* 0xfffffffc00347947 */ /* 0x000fea000383ffff */
        .weak           $__internal_226_$__cuda_sm20_div_u64
        .type           $__internal_226_$__cuda_sm20_div_u64,@function
        .size           $__internal_226_$__cuda_sm20_div_u64,($__internal_227_$__cuda_sm20_rcp_rn_f32_slowpath - $__internal_226_$__cuda_sm20_div_u64)
$__internal_226_$__cuda_sm20_div_u64:
        /* <DEDUP_REMOVED lines=67> */
[----:B------:R-:W-:Y:S06]  /*5090*/  RET.REL.NODEC R10 `(_ZN18transformer_engine6detail32dgated_act_cast_transpose_kernelILi1ELi4Eff13__nv_fp8_e5m2NS_5EmptyEXadL_ZNS_5dsiluIffEET_T0_RKS3_EEXadL_ZNS_4siluIffEES5_S6_S8_EEEEvPKT2_SC_PT3_SE_PKT1_PSF_SI_mmm) ;  /* 0xffffffac0ad87950 */ /* 0x000fec0003c3ffff */
        .weak           $__internal_227_$__cuda_sm20_rcp_rn_f32_slowpath
        .type           $__internal_227_$__cuda_sm20_rcp_rn_f32_slowpath,@function
        .size           $__internal_227_$__cuda_sm20_rcp_rn_f32_slowpath,(.L_x_34712 - $__internal_227_$__cuda_sm20_rcp_rn_f32_slowpath)
$__internal_227_$__cuda_sm20_rcp_rn_f32_slowpath:
        /* <DEDUP_REMOVED lines=15> */
.L_x_10768:
        /* <DEDUP_REMOVED lines=33> */
.L_x_10770:
[----:B------:R0:W1:Y:S02]  /*53a0*/  MUFU.RCP R55, R0 ;  /* 0x0000000000377308 */ /* 0x0000640000001000 */
.L_x_10769:
[----:B------:R-:W-:Y:S05]  /*53b0*/  BSYNC B0 ;  /* 0x0000000000007941 */ /* 0x000fea0003800000 */
.L_x_10767:
[----:B------:R-:W-:Y:S01]  /*53c0*/  MOV R56, R4 ;  /* 0x0000000400387202 */ /* 0x000fe20000000f00 */
[----:B------:R-:W-:-:S04]  /*53d0*/  IMAD.MOV.U32 R57, RZ, RZ, 0x0 ;  /* 0x00000000ff397424 */ /* 0x000fc800078e00ff */
[----:B01----:R-:W-:Y:S05]  /*53e0*/  RET.REL.NODEC R56 `(_ZN18transformer_engine6detail32dgated_act_cast_transpose_kernelILi1ELi4Eff13__nv_fp8_e5m2NS_5EmptyEXadL_ZNS_5dsiluIffEET_T0_RKS3_EEXadL_ZNS_4siluIffEES5_S6_S8_EEEEvPKT2_SC_PT3_SE_PKT1_PSF_SI_mmm) ;  /* 0xffffffac38047950 */ /* 0x003fea0003c3ffff */
.L_x_10771:
        /* <DEDUP_REMOVED lines=9> */
.L_x_34712:


//--------------------- .text._ZN18transformer_engine6detail43dgated_act_cast_transpose_kernel_notalignedILi1ELi2Eff13__nv_bfloat16NS_5EmptyEXadL_ZNS_5dsiluIffEET_T0_RKS3_EEXadL_ZNS_4siluIffEES5_S6_S8_EEEEvPKT2_SC_PT3_SE_PKT1_PSF_SI_mmm --------------------------
	.section	.text._ZN18transformer_engine6detail43dgated_act_cast_transpose_kernel_notalignedILi1ELi2Eff13__nv_bfloat16NS_5EmptyEXadL_ZNS_5dsiluIffEET_T0_RKS3_EEXadL_ZNS_4siluIffEES5_S6_S8_EEEEvPKT2_SC_PT3_SE_PKT1_PSF_SI_mmm,"ax",@progbits
	.align	128
        .global         _ZN18transformer_engine6detail43dgated_act_cast_transpose_kernel_notalignedILi1ELi2Eff13__nv_bfloat16NS_5EmptyEXadL_ZNS_5dsiluIffEET_T0_RKS3_EEXadL_ZNS_4siluIffEES5_S6_S8_EEEEvPKT2_SC_PT3_SE_PKT1_PSF_SI_mmm
        .type           _ZN18transformer_engine6detail43dgated_act_cast_transpose_kernel_notalignedILi1ELi2Eff13__nv_bfloat16NS_5EmptyEXadL_ZNS_5dsiluIffEET_T0_RKS3_EEXadL_ZNS_4siluIffEES5_S6_S8_EEEEvPKT2_SC_PT3_SE_PKT1_PSF_SI_mmm,@function
        .size           _ZN18transformer_engine6detail43dgated_act_cast_transpose_kernel_notalignedILi1ELi2Eff13__nv_bfloat16NS_5EmptyEXadL_ZNS_5dsiluIffEET_T0_RKS3_EEXadL_ZNS_4siluIffEES5_S6_S8_EEEEvPKT2_SC_PT3_SE_PKT1_PSF_SI_mmm,(.L_x_34714 - _ZN18transformer_engine6detail43dgated_act_cast_transpose_kernel_notalignedILi1ELi2Eff13__nv_bfloat16NS_5EmptyEXadL_ZNS_5dsiluIffEET_T0_RKS3_EEXadL_ZNS_4siluIffEES5_S6_S8_EEEEvPKT2_SC_PT3_SE_PKT1_PSF_SI_mmm)
        .other          _ZN18transformer_engine6detail43dgated_act_cast_transpose_kernel_notalignedILi1ELi2Eff13__nv_bfloat16NS_5EmptyEXadL_ZNS_5dsiluIffEET_T0_RKS3_EEXadL_ZNS_4siluIffEES5_S6_S8_EEEEvPKT2_SC_PT3_SE_PKT1_PSF_SI_mmm,@"STO_CUDA_ENTRY STV_DEFAULT"
_ZN18transformer_engine6detail43dgated_act_cast_transpose_kernel_notalignedILi1ELi2Eff13__nv_bfloat16NS_5EmptyEXadL_ZNS_5dsiluIffEET_T0_RKS3_EEXadL_ZNS_4siluIffEES5_S6_S8_EEEEvPKT2_SC_PT3_SE_PKT1_PSF_SI_mmm:
.text._ZN18transformer_engine6detail43dgated_act_cast_transpose_kernel_notalignedILi1ELi2Eff13__nv_bfloat16NS_5EmptyEXadL_ZNS_5dsiluIffEET_T0_RKS3_EEXadL_ZNS_4siluIffEES5_S6_S8_EEEEvPKT2_SC_PT3_SE_PKT1_PSF_SI_mmm:
        /* <DEDUP_REMOVED lines=20> */
[----:B------:R-:W-:Y:S05]  /*0140*/  CALL.REL.NOINC `($__internal_228_$__cuda_sm20_div_u64) ;  /* 0x00000044009c7944 */ /* 0x000fea0003c00000 */
        /* <DEDUP_REMOVED lines=9> */
.L_x_10772:
        /* <DEDUP_REMOVED lines=22> */
.L_x_10773:
[----:B------:R-:W0:Y:S01]  /*0340*/  LDC.64 R12, c[0x0][0x248] ;  /* 0x00009200ff0c7b82 */ /* 0x000e220000000a00 */
[----:B------:R-:W-:Y:S01]  /*0350*/  ULDC.64 UR4, c[0x0][0x250] ;  /* 0x0000940000047ab9 */ /* 0x000fe20000000a00 */
[----:B------:R-:W-:Y:S01]  /*0360*/  SHF.L.U64.HI R2, R16, 0x5, R17 ;  /* 0x0000000510027819 */ /* 0x000fe20000010211 */
[----:B------:R-:W-:Y:S01]  /*0370*/  USHF.R.U64 UR8, UR4, 0x1, UR5 ;  /* 0x0000000104087899 */ /* 0x000fe20008001205 */
[----:B------:R-:W-:Y:S01]  /*0380*/  SHF.L.U64.HI R4, R41, 0x5, R20 ;  /* 0x0000000529047819 */ /* 0x000fe20000010214 */
[----:B------:R-:W-:Y:S01]  /*0390*/  USHF.R.U32.HI UR9, URZ, 0x1, UR5 ;  /* 0x000000013f097899 */ /* 0x000fe20008011605 */
[C---:B------:R-:W-:Y:S01]  /*03a0*/  IMAD.SHL.U32 R36, R0.reuse, 0x4, RZ ;  /* 0x0000000400247824 */ /* 0x040fe200078e00ff */
[----:B------:R-:W-:Y:S01]  /*03b0*/  ULDC.64 UR6, c[0x0][0x230] ;  /* 0x00008c0000067ab9 */ /* 0x000fe20000000a00 */
[----:B------:R-:W-:Y:S01]  /*03c0*/  IMAD R5, R0, -0x4, R39 ;  /* 0xfffffffc00057824 */ /* 0x000fe200078e0227 */
[----:B------:R-:W-:Y:S01]  /*03d0*/  LEA R29, P1, -R16, UR8, 0x5 ;  /* 0x00000008101d7c11 */ /* 0x000fe2000f8229ff */
[----:B------:R-:W-:Y:S01]  /*03e0*/  IMAD.SHL.U32 R47, R0, 0x8, RZ ;  /* 0x00000008002f7824 */ /* 0x000fe200078e00ff */
[----:B------:R-:W-:Y:S01]  /*03f0*/  LOP3.LUT R36, R36, 0x1c, RZ, 0xe2, !PT ;  /* 0x0000001c24247812 */ /* 0x000fe200078ee2ff */
[----:B------:R-:W-:Y:S01]  /*0400*/  IMAD.MOV.U32 R10, RZ, RZ, RZ ;  /* 0x000000ffff0a7224 */ /* 0x000fe200078e00ff */
[----:B------:R-:W-:-:S02]  /*0410*/  IADD3.X R2, ~R2, UR9, RZ, P1, !PT ;  /* 0x0000000902027c10 */ /* 0x000fc40008ffe5ff */
[----:B------:R-:W-:Y:S02]  /*0420*/  ISETP.LT.U32.AND P1, PT, R29, 0x20, PT ;  /* 0x000000201d00780c */ /* 0x000fe40003f21070 */
[----:B------:R-:W-:Y:S02]  /*0430*/  LOP3.LUT R6, R5, 0x1f, RZ, 0xc0, !PT ;  /* 0x0000001f05067812 */ /* 0x000fe400078ec0ff */
[----:B------:R-:W-:Y:S02]  /*0440*/  ISETP.LT.U32.AND.EX P1, PT, R2, RZ, PT, P1 ;  /* 0x000000ff0200720c */ /* 0x000fe40003f21110 */
[----:B------:R-:W-:Y:S02]  /*0450*/  LOP3.LUT R47, R47, 0x38, RZ, 0xc0, !PT ;  /* 0x000000382f2f7812 */ /* 0x000fe400078ec0ff */
[----:B------:R-:W-:Y:S01]  /*0460*/  SEL R29, R29, 0x20, P1 ;  /* 0x000000201d1d7807 */ /* 0x000fe20000800000 */
[-C--:B0-----:R-:W-:Y:S01]  /*0470*/  IMAD.WIDE.U32 R2, R16, R12.reuse, RZ ;  /* 0x0000000c10027225 */ /* 0x081fe200078e00ff */
[----:B------:R-:W-:-:S02]  /*0480*/  LEA R38, P0, -R41, R12, 0x5 ;  /* 0x0000000c29267211 */ /* 0x000fc400078029ff */
[----:B------:R-:W-:Y:S01]  /*0490*/  SHF.L.U64.HI R27, R12, 0x1, R13 ;  /* 0x000000010c1b7819 */ /* 0x000fe2000001020d */
[----:B------:R-:W-:Y:S02]  /*04a0*/  IMAD.SHL.U32 R24, R2, 0x2, RZ ;  /* 0x0000000202187824 */ /* 0x000fe400078e00ff */
[----:B------:R-:W-:Y:S01]  /*04b0*/  IMAD.X R37, R13, 0x1, ~R4, P0 ;  /* 0x000000010d257824 */ /* 0x000fe200000e0e04 */
[----:B------:R-:W-:Y:S01]  /*04c0*/  ISETP.LT.U32.AND P0, PT, R38, 0x20, PT ;  /* 0x000000202600780c */ /* 0x000fe20003f01070 */
[----:B------:R-:W-:Y:S01]  /*04d0*/  IMAD R4, R17, R12, RZ ;  /* 0x0000000c11047224 */ /* 0x000fe200078e02ff */
[-C--:B------:R-:W-:Y:S01]  /*04e0*/  IADD3 R15, P1, R41, R24.reuse, RZ ;  /* 0x00000018290f7210 */ /* 0x080fe20007f3e0ff */
[----:B------:R-:W-:Y:S01]  /*04f0*/  IMAD.SHL.U32 R26, R12, 0x2, RZ ;  /* 0x000000020c1a7824 */ /* 0x000fe200078e00ff */
[----:B------:R-:W-:Y:S01]  /*0500*/  ISETP.LT.U32.AND.EX P0, PT, R37, RZ, PT, P0 ;  /* 0x000000ff2500720c */ /* 0x000fe20003f01100 */
[----:B------:R-:W-:Y:S01]  /*0510*/  IMAD R7, R16, R13, R4 ;  /* 0x0000000d10077224 */ /* 0x000fe200078e0204 */
[----:B------:R-:W-:Y:S01]  /*0520*/  IADD3 R24, P2, R15, R24, RZ ;  /* 0x000000180f187210 */ /* 0x000fe20007f5e0ff */
[----:B------:R-:W-:Y:S01]  /*0530*/  IMAD.WIDE.U32 R8, R26, R47, RZ ;  /* 0x0000002f1a087225 */ /* 0x000fe200078e00ff */
[----:B------:R-:W-:-:S02]  /*0540*/  SEL R28, R38, 0x20, P0 ;  /* 0x00000020261c7807 */ /* 0x000fc40000000000 */
[----:B------:R-:W-:Y:S01]  /*0550*/  ISETP.GE.U32.AND P0, PT, R36, R29, PT ;  /* 0x0000001d2400720c */ /* 0x000fe20003f06070 */
[----:B------:R-:W-:Y:S02]  /*0560*/  IMAD.IADD R3, R3, 0x1, R7 ;  /* 0x0000000103037824 */ /* 0x000fe400078e0207 */
[----:B------:R-:W-:Y:S01]  /*0570*/  IMAD R7, R27, R47, RZ ;  /* 0x0000002f1b077224 */ /* 0x000fe200078e02ff */
[----:B------:R-:W-:Y:S01]  /*0580*/  ISETP.LT.U32.AND P0, PT, R6, R28, !P0 ;  /* 0x0000001c0600720c */ /* 0x000fe20004701070 */
[----:B------:R-:W-:Y:S01]  /*0590*/  IMAD.SHL.U32 R25, R24, 0x20, RZ ;  /* 0x0000002018197824 */ /* 0x000fe200078e00ff */
[----:B------:R-:W-:Y:S01]  /*05a0*/  SHF.L.U64.HI R3, R2, 0x1, R3 ;  /* 0x0000000102037819 */ /* 0x000fe20000010203 */
[----:B------:R-:W-:-:S04]  /*05b0*/  IMAD.IADD R4, R9, 0x1, R7 ;  /* 0x0000000109047824 */ /* 0x000fc800078e0207 */
[----:B------:R-:W-:Y:S01]  /*05c0*/  IMAD.X R34, R20, 0x1, R3, P1 ;  /* 0x0000000114227824 */ /* 0x000fe200008e0603 */
[----:B------:R-:W-:-:S03]  /*05d0*/  IADD3 R0, P1, R6, R8, RZ ;  /* 0x0000000806007210 */ /* 0x000fc60007f3e0ff */
[----:B------:R-:W-:Y:S02]  /*05e0*/  IMAD.X R3, R34, 0x1, R3, P2 ;  /* 0x0000000122037824 */ /* 0x000fe400010e0603 */
[----:B------:R-:W0:Y:S01]  /*05f0*/  @P0 LDC.64 R30, c[0x0][0x218] ;  /* 0x00008600ff1e0b82 */ /* 0x000e220000000a00 */
[----:B------:R-:W-:Y:S01]  /*0600*/  IMAD.X R43, RZ, RZ, R4, P1 ;  /* 0x000000ffff2b7224 */ /* 0x000fe200008e0604 */
[----:B------:R-:W-:Y:S02]  /*0610*/  @P0 IADD3 R2, P1, R0, R25, RZ ;  /* 0x0000001900020210 */ /* 0x000fe40007f3e0ff */
[----:B------:R-:W-:-:S05]  /*0620*/  SHF.L.U64.HI R24, R24, 0x5, R3 ;  /* 0x0000000518187819 */ /* 0x000fca0000010203 */
[----:B------:R-:W-:Y:S01]  /*0630*/  @P0 IMAD.X R3, R43, 0x1, R24, P1 ;  /* 0x000000012b030824 */ /* 0x000fe200008e0618 */
[----:B------:R-:W-:-:S04]  /*0640*/  ISETP.NE.U32.AND P1, PT, RZ, UR6, PT ;  /* 0x00000006ff007c0c */ /* 0x000fc8000bf25070 */
[----:B------:R-:W-:Y:S01]  /*0650*/  ISETP.NE.AND.EX P1, PT, RZ, UR7, PT, P1 ;  /* 0x00000007ff007c0c */ /* 0x000fe2000bf25310 */
[----:B------:R-:W-:Y:S01]  /*0660*/  ULDC.64 UR6, c[0x0][0x208] ;  /* 0x0000820000067ab9 */ /* 0x000fe20000000a00 */
[----:B0-----:R-:W-:-:S04]  /*0670*/  @P0 LEA R32, P2, R2, R30, 0x2 ;  /* 0x0000001e02200211 */ /* 0x001fc800078410ff */
[----:B------:R-:W-:Y:S02]  /*0680*/  @P0 LEA.HI.X R33, R2, R31, R3, 0x2, P2 ;  /* 0x0000001f02210211 */ /* 0x000fe400010f1403 */
[----:B------:R-:W0:Y:S03]  /*0690*/  @P0 LDC.64 R2, c[0x0][0x210] ;  /* 0x00008400ff020b82 */ /* 0x000e260000000a00 */
[----:B------:R0:W2:Y:S01]  /*06a0*/  @P0 LDG.E R10, desc[UR6][R32.64] ;  /* 0x00000006200a0981 */ /* 0x0000a2000c1e1900 */
[----:B------:R-:W-:Y:S01]  /*06b0*/  IMAD.MOV.U32 R7, RZ, RZ, RZ ;  /* 0x000000ffff077224 */ /* 0x000fe200078e00ff */
[-C--:B------:R-:W-:Y:S01]  /*06c0*/  IADD3 R23, P2, R25, R12.reuse, RZ ;  /* 0x0000000c19177210 */ /* 0x080fe20007f5e0ff */
[C---:B------:R-:W-:Y:S01]  /*06d0*/  IMAD.SHL.U32 R14, R15.reuse, 0x20, RZ ;  /* 0x000000200f0e7824 */ /* 0x040fe200078e00ff */
[----:B------:R-:W-:Y:S01]  /*06e0*/  SHF.L.U64.HI R15, R15, 0x5, R34 ;  /* 0x000000050f0f7819 */ /* 0x000fe20000010222 */
[C---:B------:R-:W-:Y:S01]  /*06f0*/  IMAD.WIDE.U32 R6, R47.reuse, R12, R6 ;  /* 0x0000000c2f067225 */ /* 0x040fe200078e0006 */
[----:B------:R-:W-:Y:S01]  /*0700*/  @P0 IADD3 R21, P3, R0, R23, RZ ;  /* 0x0000001700150210 */ /* 0x000fe20007f7e0ff */
[----:B------:R-:W1:Y:S02]  /*0710*/  @P1 LDC.64 R18, c[0x0][0x230] ;  /* 0x00008c00ff121b82 */ /* 0x000e640000000a00 */
[----:B------:R-:W-:Y:S01]  /*0720*/  IMAD.X R22, R24, 0x1, R13, P2 ;  /* 0x0000000118167824 */ /* 0x000fe200010e060d */
[----:B------:R-:W-:Y:S01]  /*0730*/  IADD3 R45, P2, R14, R6, RZ ;  /* 0x000000060e2d7210 */ /* 0x000fe20007f5e0ff */
[----:B------:R-:W-:-:S02]  /*0740*/  IMAD R35, R47, R13, RZ ;  /* 0x0000000d2f237224 */ /* 0x000fc400078e02ff */
[----:B------:R-:W-:Y:S02]  /*0750*/  IMAD.MOV.U32 R40, RZ, RZ, 0x437c0000 ;  /* 0x437c0000ff287424 */ /* 0x000fe400078e00ff */
[----:B------:R-:W-:Y:S01]  /*0760*/  @P0 IMAD.X R6, R43, 0x1, R22, P3 ;  /* 0x000000012b060824 */ /* 0x000fe200018e0616 */
[----:B------:R-:W-:Y:S02]  /*0770*/  IADD3.X R34, R15, R7, R35, P2, !PT ;  /* 0x000000070f227210 */ /* 0x000fe400017fe423 */
[----:B------:R-:W-:Y:S02]  /*0780*/  @P0 LEA R30, P3, R21, R30, 0x2 ;  /* 0x0000001e151e0211 */ /* 0x000fe400078610ff */
[----:B0-----:R-:W-:Y:S01]  /*0790*/  @P0 LEA R32, P2, R45, R2, 0x2 ;  /* 0x000000022d200211 */ /* 0x001fe200078410ff */
[----:B------:R-:W-:Y:S01]  /*07a0*/  IMAD.MOV.U32 R2, RZ, RZ, RZ ;  /* 0x000000ffff027224 */ /* 0x000fe200078e00ff */
[----:B------:R-:W-:Y:S01]  /*07b0*/  @P0 LEA.HI.X R31, R21, R31, R6, 0x2, P3 ;  /* 0x0000001f151f0211 */ /* 0x000fe200018f1406 */
[----:B------:R-:W-:Y:S01]  /*07c0*/  IMAD.MOV.U32 R6, RZ, RZ, RZ ;  /* 0x000000ffff067224 */ /* 0x000fe200078e00ff */
[----:B------:R-:W-:Y:S01]  /*07d0*/  @P0 LEA.HI.X R33, R45, R3, R34, 0x2, P2 ;  /* 0x000000032d210211 */ /* 0x000fe200010f1422 */
[----:B------:R-:W-:-:S02]  /*07e0*/  IMAD.MOV.U32 R3, RZ, RZ, 0x3bbb989d ;  /* 0x3bbb989dff037424 */ /* 0x000fc400078e00ff */
[----:B------:R-:W-:Y:S02]  /*07f0*/  IMAD.MOV.U32 R21, RZ, RZ, 0x3f800000 ;  /* 0x3f800000ff157424 */ /* 0x000fe400078e00ff */
[----:B------:R0:W5:Y:S01]  /*0800*/  @P0 LDG.E R6, desc[UR6][R30.64] ;  /* 0x000000061e060981 */ /* 0x000162000c1e1900 */
[C---:B------:R-:W-:Y:S01]  /*0810*/  SHF.L.U64.HI R17, R16.reuse, 0x1, R17 ;  /* 0x0000000110117819 */ /* 0x040fe20000010211 */
[----:B------:R-:W-:Y:S02]  /*0820*/  IMAD.SHL.U32 R16, R16, 0x2, RZ ;  /* 0x0000000210107824 */ /* 0x000fe400078e00ff */
[----:B------:R3:W5:Y:S01]  /*0830*/  @P0 LDG.E R2, desc[UR6][R32.64] ;  /* 0x0000000620020981 */ /* 0x000762000c1e1900 */
[----:B------:R-:W-:Y:S01]  /*0840*/  BSSY B0, `(.L_x_10774) ;  /* 0x0000028000007945 */ /* 0x000fe20003800000 */
[----:B------:R-:W-:Y:S02]  /*0850*/  IMAD.WIDE.U32 R14, R47, R12, R14 ;  /* 0x0000000c2f0e7225 */ /* 0x000fe400078e000e */
[----:B-1----:R1:W5:Y:S02]  /*0860*/  @P1 LDG.E R21, desc[UR6][R18.64] ;  /* 0x0000000612151981 */ /* 0x002364000c1e1900 */
[----:B0-----:R-:W-:-:S02]  /*0870*/  VIADD R30, R36, 0x1 ;  /* 0x00000001241e7836 */ /* 0x001fc40000000000 */
[----:B---3--:R-:W-:-:S03]  /*0880*/  VIADD R33, R5, 0xffffffff ;  /* 0xffffffff05217836 */ /* 0x008fc60000000000 */
[----:B------:R-:W-:Y:S01]  /*0890*/  ISETP.GE.U32.AND P1, PT, R30, R29, PT ;  /* 0x0000001d1e00720c */ /* 0x000fe20003f26070 */
[----:B------:R-:W-:Y:S02]  /*08a0*/  IMAD.MOV.U32 R5, RZ, RZ, RZ ;  /* 0x000000ffff057224 */ /* 0x000fe400078e00ff */
[----:B-1----:R-:W-:Y:S01]  /*08b0*/  IMAD.WIDE.U32 R18, R41, UR4, R16 ;  /* 0x0000000429127c25 */ /* 0x002fe2000f8e0010 */
[----:B------:R-:W-:-:S03]  /*08c0*/  LOP3.LUT R33, R33, 0x1f, RZ, 0xc0, !PT ;  /* 0x0000001f21217812 */ /* 0x000fc600078ec0ff */
[----:B--2---:R-:W-:-:S04]  /*08d0*/  FFMA.SAT R3, -R10, R3, 0.5 ;  /* 0x3f0000000a037423 */ /* 0x004fc80000002103 */
[----:B------:R-:W-:-:S04]  /*08e0*/  FFMA.RM R3, R3, R40, 12582913 ;  /* 0x4b40000103037423 */ /* 0x000fc80000004028 */
[----:B------:R-:W-:-:S04]  /*08f0*/  FADD R7, R3, -12583039 ;  /* 0xcb40007f03077421 */ /* 0x000fc80000000000 */
[----:B------:R-:W-:Y:S01]  /*0900*/  FFMA R7, -R10, 1.4426950216293334961, -R7 ;  /* 0x3fb8aa3b0a077823 */ /* 0x000fe20000000907 */
[----:B------:R-:W-:-:S03]  /*0910*/  IMAD R40, R20, UR4, RZ ;  /* 0x0000000414287c24 */ /* 0x000fc6000f8e02ff */
[----:B------:R-:W-:-:S04]  /*0920*/  FFMA R31, -R10, 1.925963033500011079e-08, R7 ;  /* 0x32a570600a1f7823 */ /* 0x000fc80000000107 */
[----:B------:R0:W1:Y:S01]  /*0930*/  MUFU.EX2 R20, R31 ;  /* 0x0000001f00147308 */ /* 0x0000620000000800 */
[----:B------:R-:W-:Y:S02]  /*0940*/  IMAD.SHL.U32 R47, R3, 0x800000, RZ ;  /* 0x00800000032f7824 */ /* 0x000fe400078e00ff */
[----:B------:R-:W-:Y:S02]  /*0950*/  IMAD R41, R41, UR5, R40 ;  /* 0x0000000529297c24 */ /* 0x000fe4000f8e0228 */
[----:B------:R-:W-:Y:S02]  /*0960*/  IMAD.MOV.U32 R7, RZ, RZ, RZ ;  /* 0x000000ffff077224 */ /* 0x000fe400078e00ff */
[----:B------:R-:W-:Y:S01]  /*0970*/  IMAD.MOV.U32 R3, RZ, RZ, RZ ;  /* 0x000000ffff037224 */ /* 0x000fe200078e00ff */
[----:B------:R-:W-:Y:S06]  /*0980*/  @!P0 BRA `(.L_x_10775) ;  /* 0x00000000004c8947 */ /* 0x000fec0003800000 */
[----:B------:R-:W-:Y:S01]  /*0990*/  IADD3 R0, P3, R0, R26, RZ ;  /* 0x0000001a00007210 */ /* 0x000fe20007f7e0ff */
[----:B------:R-:W-:Y:S01]  /*09a0*/  ULDC.64 UR10, c[0x0][0x210] ;  /* 0x00008400000a7ab9 */ /* 0x000fe20000000a00 */
[----:B------:R-:W-:Y:S01]  /*09b0*/  IADD3 R45, P2, R45, R12, RZ ;  /* 0x0000000c2d2d7210 */ /* 0x000fe20007f5e0ff */
[----:B------:R-:W-:Y:S02]  /*09c0*/  ULDC.64 UR12, c[0x0][0x218] ;  /* 0x00008600000c7ab9 */ /* 0x000fe40000000a00 */
[----:B------:R-:W-:Y:S01]  /*09d0*/  IMAD.X R3, R43, 0x1, R27, P3 ;  /* 0x000000012b037824 */ /* 0x000fe200018e061b */
[----:B------:R-:W-:Y:S01]  /*09e0*/  IADD3 R5, P3, R0, R25, RZ ;  /* 0x0000001900057210 */ /* 0x000fe20007f7e0ff */
[----:B------:R-:W-:Y:S01]  /*09f0*/  IMAD.X R34, R34, 0x1, R13, P2 ;  /* 0x0000000122227824 */ /* 0x000fe200010e060d */
[----:B------:R-:W-:Y:S02]  /*0a00*/  IADD3 R0, P4, R0, R23, RZ ;  /* 0x0000001700007210 */ /* 0x000fe40007f9e0ff */
[----:B------:R-:W-:Y:S01]  /*0a10*/  LEA R42, P2, R45, UR10, 0x2 ;  /* 0x0000000a2d2a7c11 */ /* 0x000fe2000f8410ff */
[----:B------:R-:W-:Y:S01]  /*0a20*/  IMAD.X R32, R3, 0x1, R24, P3 ;  /* 0x0000000103207824 */ /* 0x000fe200018e0618 */
[----:B------:R-:W-:Y:S01]  /*0a30*/  LEA R30, P3, R5, UR12, 0x2 ;  /* 0x0000000c051e7c11 */ /* 0x000fe2000f8610ff */
[----:B------:R-:W-:Y:S01]  /*0a40*/  IMAD.X R3, R3, 0x1, R22, P4 ;  /* 0x0000000103037824 */ /* 0x000fe200020e0616 */
[----:B------:R-:W-:-:S02]  /*0a50*/  LEA R16, P4, R0, UR12, 0x2 ;  /* 0x0000000c00107c11 */ /* 0x000fc4000f8810ff */
[----:B------:R-:W-:Y:S02]  /*0a60*/  LEA.HI.X R43, R45, UR11, R34, 0x2, P2 ;  /* 0x0000000b2d2b7c11 */ /* 0x000fe400090f1422 */
[----:B0-----:R-:W-:Y:S02]  /*0a70*/  LEA.HI.X R31, R5, UR13, R32, 0x2, P3 ;  /* 0x0000000d051f7c11 */ /* 0x001fe400098f1420 */
[----:B------:R-:W-:Y:S02]  /*0a80*/  LEA.HI.X R17, R0, UR13, R3, 0x2, P4 ;  /* 0x0000000d00117c11 */ /* 0x000fe4000a0f1403 */
[----:B------:R2:W5:Y:S04]  /*0a90*/  LDG.E R3, desc[UR6][R42.64] ;  /* 0x000000062a037981 */ /* 0x000568000c1e1900 */
[----:B------:R2:W5:Y:S04]  /*0aa0*/  LDG.E R7, desc[UR6][R30.64] ;  /* 0x000000061e077981 */ /* 0x000568000c1e1900 */
[----:B------:R2:W5:Y:S02]  /*0ab0*/  LDG.E R5, desc[UR6][R16.64] ;  /* 0x0000000610057981 */ /* 0x000564000c1e1900 */
.L_x_10775:
[----:B------:R-:W-:Y:S05]  /*0ac0*/  BSYNC B0 ;  /* 0x0000000000007941 */ /* 0x000fea0003800000 */
.L_x_10774:
[----:B------:R-:W-:Y:S01]  /*0ad0*/  ISETP.LT.U32.AND P1, PT, R33, R28, !P1 ;  /* 0x0000001c2100720c */ /* 0x000fe20004f21070 */
[----:B------:R-:W-:Y:S01]  /*0ae0*/  BSSY B0, `(.L_x_10776) ;  /* 0x000001e000007945 */ /* 0x000fe20003800000 */
[----:B-1----:R-:W-:Y:S01]  /*0af0*/  FFMA R0, R47, R20, 1 ;  /* 0x3f8000002f007423 */ /* 0x002fe20000000014 */
[----:B------:R-:W-:Y:S02]  /*0b00*/  CS2R R48, SRZ ;  /* 0x0000000000307805 */ /* 0x000fe4000001ff00 */
[----:B------:R-:W-:Y:S01]  /*0b10*/  CS2R R50, SRZ ;  /* 0x0000000000327805 */ /* 0x000fe2000001ff00 */
[----:B------:R-:W-:Y:S02]  /*0b20*/  IMAD.MOV.U32 R52, RZ, RZ, RZ ;  /* 0x000000ffff347224 */ /* 0x000fe400078e00ff */
[----:B------:R-:W-:Y:S02]  /*0b30*/  IMAD.MOV.U32 R47, RZ, RZ, RZ ;  /* 0x000000ffff2f7224 */ /* 0x000fe400078e00ff */
[----:B------:R-:W-:-:S03]  /*0b40*/  IMAD.IADD R44, R35, 0x1, R15 ;  /* 0x00000001232c7824 */ /* 0x000fc600078e020f */
[----:B------:R-:W-:Y:S05]  /*0b50*/  @!P1 BRA `(.L_x_10777) ;  /* 0x0000000000589947 */ /* 0x000fea0003800000 */
[----:B--2---:R-:W-:Y:S01]  /*0b60*/  IMAD.WIDE.U32 R16, R12, 0x4, RZ ;  /* 0x000000040c107825 */ /* 0x004fe200078e00ff */
[--C-:B------:R-:W-:Y:S01]  /*0b70*/  IADD3 R34, P2, P3, R26, R14, R33.reuse ;  /* 0x0000000e1a227210 */ /* 0x100fe20007b5e021 */
[----:B------:R-:W-:Y:S01]  /*0b80*/  ULDC.64 UR10, c[0x0][0x210] ;  /* 0x00008400000a7ab9 */ /* 0x000fe20000000a00 */
[----:B------:R-:W-:Y:S01]  /*0b90*/  ULDC.64 UR12, c[0x0][0x218] ;  /* 0x00008600000c7ab9 */ /* 0x000fe20000000a00 */
[----:B------:R-:W-:Y:S01]  /*0ba0*/  IMAD.SHL.U32 R35, R13, 0x4, RZ ;  /* 0x000000040d237824 */ /* 0x000fe200078e00ff */
[----:B------:R-:W-:Y:S02]  /*0bb0*/  IADD3 R16, P4, P5, R16, R8, R33 ;  /* 0x0000000810107210 */ /* 0x000fe40007d9e021 */
[----:B------:R-:W-:Y:S01]  /*0bc0*/  IADD3.X R43, R27, R44, RZ, P2, P3 ;  /* 0x0000002c1b2b7210 */ /* 0x000fe200017e64ff */
[----:B------:R-:W-:Y:S01]  /*0bd0*/  IMAD.IADD R35, R17, 0x1, R35 ;  /* 0x0000000111237824 */ /* 0x000fe200078e0223 */
[----:B------:R-:W-:-:S04]  /*0be0*/  LEA R52, P2, R34, UR10, 0x2 ;  /* 0x0000000a22347c11 */ /* 0x000fc8000f8410ff */
[----:B------:R-:W-:Y:S02]  /*0bf0*/  IADD3.X R35, R35, R4, RZ, P4, P5 ;  /* 0x0000000423237210 */ /* 0x000fe400027ea4ff */
[C---:B0-----:R-:W-:Y:S02]  /*0c00*/  IADD3 R31, P4, R16.reuse, R25, RZ ;  /* 0x00000019101f7210 */ /* 0x041fe40007f9e0ff */
[----:B------:R-:W-:Y:S02]  /*0c10*/  IADD3 R17, P5, R16, R23, RZ ;  /* 0x0000001710117210 */ /* 0x000fe40007fbe0ff */
[----:B------:R-:W-:Y:S01]  /*0c20*/  LEA R30, P3, R31, UR12, 0x2 ;  /* 0x0000000c1f1e7c11 */ /* 0x000fe2000f8610ff */
[----:B------:R-:W-:Y:S01]  /*0c30*/  IMAD.X R32, R35, 0x1, R24, P4 ;  /* 0x0000000123207824 */ /* 0x000fe200020e0618 */
[----:B------:R-:W-:Y:S01]  /*0c40*/  LEA R16, P4, R17, UR12, 0x2 ;  /* 0x0000000c11107c11 */ /* 0x000fe2000f8810ff */
[----:B------:R-:W-:Y:S01]  /*0c50*/  IMAD.X R20, R35, 0x1, R22, P5 ;  /* 0x0000000123147824 */ /* 0x000fe200028e0616 */
[----:B------:R-:W-:-:S02]  /*0c60*/  LEA.HI.X R53, R34, UR11, R43, 0x2, P2 ;  /* 0x0000000b22357c11 */ /* 0x000fc400090f142b */
[----:B------:R-:W-:Y:S02]  /*0c70*/  LEA.HI.X R31, R31, UR13, R32, 0x2, P3 ;  /* 0x0000000d1f1f7c11 */ /* 0x000fe400098f1420 */
[----:B------:R-:W-:Y:S01]  /*0c80*/  LEA.HI.X R17, R17, UR13, R20, 0x2, P4 ;  /* 0x0000000d11117c11 */ /* 0x000fe2000a0f1414 */
[----:B------:R1:W5:Y:S04]  /*0c90*/  LDG.E R52, desc[UR6][R52.64] ;  /* 0x0000000634347981 */ /* 0x000368000c1e1900 */
[----:B------:R1:W5:Y:S04]  /*0ca0*/  LDG.E R51, desc[UR6][R30.64] ;  /* 0x000000061e337981 */ /* 0x000368000c1e1900 */
[----:B------:R1:W5:Y:S02]  /*0cb0*/  LDG.E R50, desc[UR6][R16.64] ;  /* 0x0000000610327981 */ /* 0x000364000c1e1900 */
.L_x_10777:
[----:B------:R-:W-:Y:S05]  /*0cc0*/  BSYNC B0 ;  /* 0x0000000000007941 */ /* 0x000fea0003800000 */
.L_x_10776:
[----:B------:R-:W-:Y:S04]  /*0cd0*/  BSSY B0, `(.L_x_10778) ;  /* 0x000001b000007945 */ /* 0x000fe80003800000 */
[----:B------:R-:W-:Y:S05]  /*0ce0*/  @!P1 BRA `(.L_x_10779) ;  /* 0x0000000000649947 */ /* 0x000fea0003800000 */
[----:B-12---:R-:W-:Y:S01]  /*0cf0*/  IADD3 R16, P3, R33, R8, RZ ;  /* 0x0000000821107210 */ /* 0x006fe20007f7e0ff */
[----:B------:R-:W-:Y:S01]  /*0d00*/  IMAD R43, R13, 0x3, RZ ;  /* 0x000000030d2b7824 */ /* 0x000fe200078e02ff */
[----:B------:R-:W-:Y:S01]  /*0d10*/  IADD3 R34, P2, R33, R14, RZ ;  /* 0x0000000e21227210 */ /* 0x000fe20007f5e0ff */
[----:B------:R-:W-:Y:S01]  /*0d20*/  IMAD R33, R13, 0x6, RZ ;  /* 0x000000060d217824 */ /* 0x000fe200078e02ff */
[----:B------:R-:W-:Y:S01]  /*0d30*/  ULDC.64 UR10, c[0x0][0x210] ;  /* 0x00008400000a7ab9 */ /* 0x000fe20000000a00 */
[----:B------:R-:W-:Y:S01]  /*0d40*/  IMAD.X R17, RZ, RZ, R4, P3 ;  /* 0x000000ffff117224 */ /* 0x000fe200018e0604 */
[----:B------:R-:W-:Y:S01]  /*0d50*/  ULDC.64 UR12, c[0x0][0x218] ;  /* 0x00008600000c7ab9 */ /* 0x000fe20000000a00 */
[----:B------:R-:W-:Y:S02]  /*0d60*/  IMAD.X R35, RZ, RZ, R44, P2 ;  /* 0x000000ffff237224 */ /* 0x000fe400010e062c */
[----:B------:R-:W-:-:S04]  /*0d70*/  IMAD.WIDE.U32 R16, R12, 0x6, R16 ;  /* 0x000000060c107825 */ /* 0x000fc800078e0010 */
[----:B------:R-:W-:Y:S01]  /*0d80*/  IMAD.IADD R33, R17, 0x1, R33 ;  /* 0x0000000111217824 */ /* 0x000fe200078e0221 */
[-C--:B0-----:R-:W-:Y:S01]  /*0d90*/  IADD3 R31, P3, R25, R16.reuse, RZ ;  /* 0x00000010191f7210 */ /* 0x081fe20007f7e0ff */
[----:B------:R-:W-:Y:S01]  /*0da0*/  IMAD.WIDE.U32 R34, R12, 0x3, R34 ;  /* 0x000000030c227825 */ /* 0x000fe200078e0022 */
[----:B------:R-:W-:-:S03]  /*0db0*/  IADD3 R17, P4, R23, R16, RZ ;  /* 0x0000001017117210 */ /* 0x000fc60007f9e0ff */
[----:B------:R-:W-:Y:S01]  /*0dc0*/  IMAD.IADD R35, R35, 0x1, R43 ;  /* 0x0000000123237824 */ /* 0x000fe200078e022b */
[C---:B------:R-:W-:Y:S01]  /*0dd0*/  LEA R32, P2, R34.reuse, UR10, 0x2 ;  /* 0x0000000a22207c11 */ /* 0x040fe2000f8410ff */
[----:B------:R-:W-:Y:S01]  /*0de0*/  IMAD.X R40, R33, 0x1, R24, P3 ;  /* 0x0000000121287824 */ /* 0x000fe200018e0618 */
        /* <DEDUP_REMOVED lines=9> */
.L_x_10779:
[----:B------:R-:W-:Y:S05]  /*0e80*/  BSYNC B0 ;  /* 0x0000000000007941 */ /* 0x000fea0003800000 */
.L_x_10778:
[C---:B-123--:R-:W-:Y:S01]  /*0e90*/  IMAD R30, R12.reuse, UR5, RZ ;  /* 0x000000050c1e7c24 */ /* 0x04efe2000f8e02ff */
[----:B------:R-:W-:Y:S01]  /*0ea0*/  ULDC.64 UR10, c[0x0][0x228] ;  /* 0x00008a00000a7ab9 */ /* 0x000fe20000000a00 */
[----:B------:R-:W-:Y:S01]  /*0eb0*/  IMAD.WIDE.U32 R16, R12, UR4, RZ ;  /* 0x000000040c107c25 */ /* 0x000fe2000f8e00ff */
[----:B------:R-:W-:Y:S01]  /*0ec0*/  LEA R20, P2, R18, UR10, 0x6 ;  /* 0x0000000a12147c11 */ /* 0x000fe2000f8430ff */
[----:B------:R-:W-:Y:S02]  /*0ed0*/  BSSY B0, `(.L_x_10780) ;  /* 0x0000014000007945 */ /* 0x000fe40003800000 */
[----:B------:R-:W-:Y:S02]  /*0ee0*/  VIADD R12, R0, 0x1800000 ;  /* 0x01800000000c7836 */ /* 0x000fe40000000000 */
[----:B------:R-:W-:Y:S02]  /*0ef0*/  IMAD.IADD R19, R19, 0x1, R41 ;  /* 0x0000000113137824 */ /* 0x000fe400078e0229 */
[----:B------:R-:W-:Y:S01]  /*0f00*/  IMAD R13, R13, UR4, R30 ;  /* 0x000000040d0d7c24 */ /* 0x000fe2000f8e021e */
[----:B------:R-:W-:-:S02]  /*0f10*/  LOP3.LUT R12, R12, 0x7f800000, RZ, 0xc0, !PT ;  /* 0x7f8000000c0c7812 */ /* 0x000fc400078ec0ff */
[----:B------:R-:W-:Y:S01]  /*0f20*/  LEA.HI.X R19, R18, UR11, R19, 0x6, P2 ;  /* 0x0000000b12137c11 */ /* 0x000fe200090f3413 */
[----:B------:R-:W-:Y:S01]  /*0f30*/  IMAD.IADD R17, R17, 0x1, R13 ;  /* 0x0000000111117824 */ /* 0x000fe200078e020d */
[----:B------:R-:W-:Y:S01]  /*0f40*/  ISETP.GT.U32.AND P2, PT, R12, 0x1ffffff, PT ;  /* 0x01ffffff0c00780c */ /* 0x000fe20003f44070 */
[----:B------:R-:W-:Y:S01]  /*0f50*/  IMAD.SHL.U32 R12, R11, 0x20, RZ ;  /* 0x000000200b0c7824 */ /* 0x000fe200078e00ff */
[----:B------:R-:W-:-:S04]  /*0f60*/  LEA R18, P3, R16, R20, 0x1 ;  /* 0x0000001410127211 */ /* 0x000fc800078608ff */
[----:B------:R-:W-:Y:S02]  /*0f70*/  LEA.HI.X R17, R16, R19, R17, 0x1, P3 ;  /* 0x0000001310117211 */ /* 0x000fe400018f0c11 */
[----:B------:R-:W-:-:S05]  /*0f80*/  LOP3.LUT R16, R12, 0xffffffe0, R39, 0xe2, !PT ;  /* 0xffffffe00c107812 */ /* 0x000fca00078ee227 */
[----:B------:R-:W-:Y:S05]  /*0f90*/  @P2 BRA `(.L_x_10781) ;  /* 0x00000000000c2947 */ /* 0x000fea0003800000 */
[----:B------:R-:W-:-:S07]  /*0fa0*/  MOV R34, 0xfc0 ;  /* 0x00000fc000227802 */ /* 0x000fce0000000f00 */
[----:B0----5:R-:W-:Y:S05]  /*0fb0*/  CALL.REL.NOINC `($__internal_229_$__cuda_sm20_rcp_rn_f32_slowpath) ;  /* 0x0000003c000c7944 */ /* 0x021fea0003c00000 */
[----:B------:R-:W-:Y:S05]  /*0fc0*/  BRA `(.L_x_10782) ;  /* 0x0000000000107947 */ /* 0x000fea0003800000 */
.L_x_10781:
[----:B------:R-:W1:Y:S02]  /*0fd0*/  MUFU.RCP R53, R0 ;  /* 0x0000000000357308 */ /* 0x000e640000001000 */
[----:B-1----:R-:W-:-:S04]  /*0fe0*/  FFMA R11, R0, R53, -1 ;  /* 0xbf800000000b7423 */ /* 0x002fc80000000035 */
[----:B------:R-:W-:-:S04]  /*0ff0*/  FADD.FTZ R12, -R11, -RZ ;  /* 0x800000ff0b0c7221 */ /* 0x000fc80000010100 */
[----:B------:R-:W-:-:S07]  /*1000*/  FFMA R53, R53, R12, R53 ;  /* 0x0000000c35357223 */ /* 0x000fce0000000035 */
.L_x_10782:
[----:B------:R-:W-:Y:S05]  /*1010*/  BSYNC B0 ;  /* 0x0000000000007941 */ /* 0x000fea0003800000 */
.L_x_10780:
[----:B------:R-:W-:Y:S01]  /*1020*/  IMAD.MOV.U32 R0, RZ, RZ, 0x3bbb989d ;  /* 0x3bbb989dff007424 */ /* 0x000fe200078e00ff */
[----:B------:R-:W-:Y:S01]  /*1030*/  BSSY B0, `(.L_x_10783) ;  /* 0x000001d000007945 */ /* 0x000fe20003800000 */
[----:B------:R-:W-:Y:S02]  /*1040*/  IMAD.MOV.U32 R11, RZ, RZ, 0x437c0000 ;  /* 0x437c0000ff0b7424 */ /* 0x000fe400078e00ff */
[----:B-----5:R-:W-:-:S04]  /*1050*/  FFMA.SAT R0, -R7, R0, 0.5 ;  /* 0x3f00000007007423 */ /* 0x020fc80000002100 */
        /* <DEDUP_REMOVED lines=20> */
[----:B0-----:R-:W-:Y:S05]  /*11a0*/  CALL.REL.NOINC `($__internal_229_$__cuda_sm20_rcp_rn_f32_slowpath) ;  /* 0x0000003800907944 */ /* 0x001fea0003c00000 */
[----:B------:R-:W-:Y:S05]  /*11b0*/  BRA `(.L_x_10785) ;  /* 0x0000000000107947 */ /* 0x000fea0003800000 */
.L_x_10784:
[----:B------:R-:W1:Y:S02]  /*11c0*/  MUFU.RCP R53, R30 ;  /* 0x0000001e00357308 */ /* 0x000e640000001000 */
[----:B-1----:R-:W-:-:S04]  /*11d0*/  FFMA R0, R30, R53, -1 ;  /* 0xbf8000001e007423 */ /* 0x002fc80000000035 */
[----:B------:R-:W-:-:S04]  /*11e0*/  FADD.FTZ R0, -R0, -RZ ;  /* 0x800000ff00007221 */ /* 0x000fc80000010100 */
[----:B------:R-:W-:-:S07]  /*11f0*/  FFMA R53, R53, R0, R53 ;  /* 0x0000000035357223 */ /* 0x000fce0000000035 */
.L_x_10785:
[----:B------:R-:W-:Y:S05]  /*1200*/  BSYNC B0 ;  /* 0x0000000000007941 */ /* 0x000fea0003800000 */
.L_x_10783:
[----:B------:R-:W1:Y:S01]  /*1210*/  LDC.64 R34, c[0x0][0x248] ;  /* 0x00009200ff227b82 */ /* 0x000e620000000a00 */
[C---:B------:R-:W-:Y:S01]  /*1220*/  FADD R0, -R53.reuse, 1 ;  /* 0x3f80000035007421 */ /* 0x040fe20000000100 */
[----:B------:R-:W-:Y:S01]  /*1230*/  VIADD R10, R36, 0x2 ;  /* 0x00000002240a7836 */ /* 0x000fe20000000000 */
[----:B------:R-:W-:Y:S01]  /*1240*/  ULDC.64 UR4, c[0x0][0x220] ;  /* 0x0000880000047ab9 */ /* 0x000fe20000000a00 */
[----:B------:R-:W-:Y:S01]  /*1250*/  FMUL R12, R53, R7 ;  /* 0x00000007350c7220 */ /* 0x000fe20000400000 */
[----:B------:R-:W-:Y:S01]  /*1260*/  FMUL R0, R0, R53 ;  /* 0x0000003500007220 */ /* 0x000fe20000400000 */
[C---:B------:R-:W-:Y:S01]  /*1270*/  LEA R15, P4, R25.reuse, UR4, 0x1 ;  /* 0x00000004190f7c11 */ /* 0x040fe2000f8808ff */
[----:B------:R-:W-:Y:S01]  /*1280*/  BSSY B0, `(.L_x_10786) ;  /* 0x0000015000007945 */ /* 0x000fe20003800000 */
[----:B------:R-:W-:Y:S01]  /*1290*/  ISETP.GE.U32.AND P2, PT, R10, R29, PT ;  /* 0x0000001d0a00720c */ /* 0x000fe20003f46070 */
[----:B------:R-:W-:Y:S01]  /*12a0*/  FFMA R0, R0, R7, R53 ;  /* 0x0000000700007223 */ /* 0x000fe20000000035 */
[----:B------:R-:W-:Y:S01]  /*12b0*/  IADD3 R45, P3, R26, R14, RZ ;  /* 0x0000000e1a2d7210 */ /* 0x000fe20007f7e0ff */
[----:B------:R-:W-:Y:S01]  /*12c0*/  FMUL R13, R6, R21 ;  /* 0x00000015060d7220 */ /* 0x000fe20000400000 */
[----:B------:R-:W-:Y:S01]  /*12d0*/  LEA.HI.X R14, R25, UR5, R24, 0x1, P4 ;  /* 0x00000005190e7c11 */ /* 0x000fe2000a0f0c18 */
[-C--:B------:R-:W-:Y:S01]  /*12e0*/  FMUL R10, R0, R3.reuse ;  /* 0x00000003000a7220 */ /* 0x080fe20000400000 */
[----:B------:R-:W-:-:S03]  /*12f0*/  FMUL R0, R12, R3 ;  /* 0x000000030c007220 */ /* 0x000fc60000400000 */
[----:B------:R-:W-:Y:S01]  /*1300*/  FMUL R10, R10, R5 ;  /* 0x000000050a0a7220 */ /* 0x000fe20000400000 */
[----:B------:R-:W-:Y:S01]  /*1310*/  FMNMX R5, RZ, |R6|, !PT ;  /* 0x40000006ff057209 */ /* 0x000fe20007800000 */
[----:B------:R-:W-:Y:S06]  /*1320*/  @!P0 BRA `(.L_x_10787) ;  /* 0x0000000000288947 */ /* 0x000fec0003800000 */
[----:B------:R-:W-:Y:S02]  /*1330*/  SHF.R.U32.HI R3, RZ, 0x3, R39 ;  /* 0x00000003ff037819 */ /* 0x000fe40000011627 */
[----:B------:R-:W-:Y:S02]  /*1340*/  F2FP.BF16.F32.PACK_AB R11, RZ, R13 ;  /* 0x0000000dff0b723e */ /* 0x000fe400000010ff */
[----:B------:R-:W-:-:S05]  /*1350*/  LOP3.LUT R6, R3, 0x1c, RZ, 0xc0, !PT ;  /* 0x0000001c03067812 */ /* 0x000fca00078ec0ff */
[----:B------:R-:W-:-:S05]  /*1360*/  IMAD.IADD R6, R39, 0x1, -R6 ;  /* 0x0000000127067824 */ /* 0x000fca00078e0a06 */
[----:B------:R-:W-:-:S04]  /*1370*/  LOP3.LUT R3, R6, 0x1f, RZ, 0xc0, !PT ;  /* 0x0000001f06037812 */ /* 0x000fc800078ec0ff */
[----:B------:R-:W-:-:S05]  /*1380*/  IADD3 R3, P4, R3, R8, RZ ;  /* 0x0000000803037210 */ /* 0x000fca0007f9e0ff */
[----:B------:R-:W-:Y:S01]  /*1390*/  IMAD.X R7, RZ, RZ, R4, P4 ;  /* 0x000000ffff077224 */ /* 0x000fe200020e0604 */
[----:B------:R-:W-:-:S04]  /*13a0*/  LEA R6, P4, R3, R15, 0x1 ;  /* 0x0000000f03067211 */ /* 0x000fc800078808ff */
[----:B------:R-:W-:-:S05]  /*13b0*/  LEA.HI.X R7, R3, R14, R7, 0x1, P4 ;  /* 0x0000000e03077211 */ /* 0x000fca00020f0c07 */
[----:B------:R2:W-:Y:S04]  /*13c0*/  STG.E.U16 desc[UR6][R6.64], R11 ;  /* 0x0000000b06007986 */ /* 0x0005e8000c101506 */
.L_x_10787:
[----:B------:R-:W-:Y:S05]  /*13d0*/  BSYNC B0 ;  /* 0x0000000000007941 */ /* 0x000fea0003800000 */
.L_x_10786:
[----:B------:R-:W-:Y:S01]  /*13e0*/  BSSY B0, `(.L_x_10788) ;  /* 0x000000e000007945 */ /* 0x000fe20003800000 */
[C---:B--2---:R-:W-:Y:S01]  /*13f0*/  FMNMX R7, |R10|.reuse, R5, !PT ;  /* 0x000000050a077209 */ /* 0x044fe20007800200 */
[----:B------:R-:W-:Y:S02]  /*1400*/  FMUL R12, R10, R21 ;  /* 0x000000150a0c7220 */ /* 0x000fe40000400000 */
[----:B------:R-:W-:Y:S05]  /*1410*/  @!P0 BRA `(.L_x_10789) ;  /* 0x0000000000288947 */ /* 0x000fea0003800000 */
[----:B------:R-:W-:-:S04]  /*1420*/  SHF.R.U32.HI R3, RZ, 0x3, R39 ;  /* 0x00000003ff037819 */ /* 0x000fc80000011627 */
[----:B------:R-:W-:-:S05]  /*1430*/  LOP3.LUT R6, R3, 0x1c, RZ, 0xc0, !PT ;  /* 0x0000001c03067812 */ /* 0x000fca00078ec0ff */
[----:B------:R-:W-:-:S05]  /*1440*/  IMAD.IADD R6, R39, 0x1, -R6 ;  /* 0x0000000127067824 */ /* 0x000fca00078e0a06 */
[----:B------:R-:W-:Y:S02]  /*1450*/  LOP3.LUT R3, R6, 0x1f, RZ, 0xc0, !PT ;  /* 0x0000001f06037812 */ /* 0x000fe400078ec0ff */
[----:B------:R-:W-:Y:S02]  /*1460*/  F2FP.BF16.F32.PACK_AB R6, RZ, R12 ;  /* 0x0000000cff06723e */ /* 0x000fe400000010ff */
[----:B------:R-:W-:-:S04]  /*1470*/  IADD3 R8, P4, P5, R26, R8, R3 ;  /* 0x000000081a087210 */ /* 0x000fc80007d9e003 */
[----:B------:R-:W-:Y:S02]  /*1480*/  IADD3.X R3, R27, R4, RZ, P4, P5 ;  /* 0x000000041b037210 */ /* 0x000fe400027ea4ff */
[----:B------:R-:W-:-:S04]  /*1490*/  LEA R4, P4, R8, R15, 0x1 ;  /* 0x0000000f08047211 */ /* 0x000fc800078808ff */
[----:B------:R-:W-:-:S05]  /*14a0*/  LEA.HI.X R5, R8, R14, R3, 0x1, P4 ;  /* 0x0000000e08057211 */ /* 0x000fca00020f0c03 */
[----:B------:R2:W-:Y:S04]  /*14b0*/  STG.E.U16 desc[UR6][R4.64], R6 ;  /* 0x0000000604007986 */ /* 0x0005e8000c101506 */
.L_x_10789:
[----:B------:R-:W-:Y:S05]  /*14c0*/  BSYNC B0 ;  /* 0x0000000000007941 */ /* 0x000fea0003800000 */
.L_x_10788:
[--C-:B------:R-:W-:Y:S01]  /*14d0*/  SHF.R.U32.HI R46, RZ, 0x3, R39.reuse ;  /* 0x00000003ff2e7819 */ /* 0x100fe20000011627 */
[----:B-1----:R-:W-:Y:S01]  /*14e0*/  IMAD.SHL.U32 R30, R34, 0x4, RZ ;  /* 0x00000004221e7824 */ /* 0x002fe200078e00ff */
[----:B------:R-:W-:Y:S01]  /*14f0*/  SHF.R.U32.HI R43, RZ, 0x2, R39 ;  /* 0x00000002ff2b7819 */ /* 0x000fe20000011627 */
[----:B------:R-:W-:Y:S01]  /*1500*/  IMAD.X R44, R44, 0x1, R27, P3 ;  /* 0x000000012c2c7824 */ /* 0x000fe200018e061b */
[----:B------:R-:W-:Y:S01]  /*1510*/  LOP3.LUT R46, R46, 0x1ffffffc, RZ, 0xc0, !PT ;  /* 0x1ffffffc2e2e7812 */ /* 0x000fe200078ec0ff */
[----:B------:R-:W-:Y:S01]  /*1520*/  BSSY B0, `(.L_x_10790) ;  /* 0x0000025000007945 */ /* 0x000fe20003800000 */
[----:B------:R-:W-:Y:S01]  /*1530*/  LOP3.LUT R43, R43, 0x38, RZ, 0xc0, !PT ;  /* 0x000000382b2b7812 */ /* 0x000fe200078ec0ff */
[----:B------:R-:W-:Y:S01]  /*1540*/  FMUL R11, R2, R21 ;  /* 0x00000015020b7220 */ /* 0x000fe20000400000 */
[----:B0-----:R-:W-:Y:S01]  /*1550*/  SHF.L.U64.HI R31, R34, 0x2, R35 ;  /* 0x00000002221f7819 */ /* 0x001fe20000010223 */
[----:B------:R-:W-:Y:S01]  /*1560*/  IMAD.MOV.U32 R10, RZ, RZ, RZ ;  /* 0x000000ffff0a7224 */ /* 0x000fe200078e00ff */
[----:B------:R-:W-:Y:S01]  /*1570*/  IADD3 R41, R39, 0x1e, -R46 ;  /* 0x0000001e27297810 */ /* 0x000fe20007ffe82e */
[----:B--2---:R-:W-:Y:S01]  /*1580*/  IMAD R5, R27, R43, RZ ;  /* 0x0000002b1b057224 */ /* 0x004fe200078e02ff */
[----:B------:R-:W-:Y:S01]  /*1590*/  FMNMX R3, |R2|, R7, !PT ;  /* 0x0000000702037209 */ /* 0x000fe20007800200 */
[----:B------:R-:W-:Y:S01]  /*15a0*/  IMAD.WIDE.U32 R32, R43, R26, R30 ;  /* 0x0000001a2b207225 */ /* 0x000fe200078e001e */
[----:B------:R-:W-:-:S02]  /*15b0*/  LOP3.LUT R41, R41, 0x1f, RZ, 0xc0, !PT ;  /* 0x0000001f29297812 */ /* 0x000fc400078ec0ff */
[----:B------:R-:W-:Y:S02]  /*15c0*/  CS2R R8, SRZ ;  /* 0x0000000000087805 */ /* 0x000fe4000001ff00 */
[----:B------:R-:W-:Y:S01]  /*15d0*/  IADD3 R7, P3, R15, R26, RZ ;  /* 0x0000001a0f077210 */ /* 0x000fe20007f7e0ff */
[----:B------:R-:W-:Y:S01]  /*15e0*/  IMAD.IADD R42, R5, 0x1, R33 ;  /* 0x00000001052a7824 */ /* 0x000fe200078e0221 */
[C---:B------:R-:W-:Y:S01]  /*15f0*/  IADD3 R56, P4, R41.reuse, R45, RZ ;  /* 0x0000002d29387210 */ /* 0x040fe20007f9e0ff */
[----:B------:R-:W-:Y:S01]  /*1600*/  FMUL R6, R0, R21 ;  /* 0x0000001500067220 */ /* 0x000fe20000400000 */
[C---:B------:R-:W-:Y:S01]  /*1610*/  IADD3 R54, P5, R41.reuse, R32, RZ ;  /* 0x0000002029367210 */ /* 0x040fe20007fbe0ff */
[----:B------:R-:W-:Y:S01]  /*1620*/  IMAD.X R5, R14, 0x1, R27, P3 ;  /* 0x000000010e057824 */ /* 0x000fe200018e061b */
[----:B------:R-:W-:Y:S01]  /*1630*/  ISETP.LT.U32.AND P2, PT, R41, R28, !P2 ;  /* 0x0000001c2900720c */ /* 0x000fe20005741070 */
[----:B------:R-:W-:Y:S01]  /*1640*/  IMAD.X R57, RZ, RZ, R44, P4 ;  /* 0x000000ffff397224 */ /* 0x000fe200020e062c */
[----:B------:R-:W-:Y:S01]  /*1650*/  FMNMX R40, |R0|, R3, !PT ;  /* 0x0000000300287209 */ /* 0x000fe20007800200 */
[----:B------:R-:W-:Y:S01]  /*1660*/  IMAD.X R55, RZ, RZ, R42, P5 ;  /* 0x000000ffff377224 */ /* 0x000fe200028e062a */
[----:B------:R-:W-:Y:S09]  /*1670*/  @!P0 BRA `(.L_x_10791) ;  /* 0x00000000003c8947 */ /* 0x000ff20003800000 */
[--C-:B------:R-:W-:Y:S01]  /*1680*/  SHF.R.U32.HI R2, RZ, 0x3, R39.reuse ;  /* 0x00000003ff027819 */ /* 0x100fe20000011627 */
[----:B------:R-:W-:Y:S01]  /*1690*/  ULDC.64 UR4, c[0x0][0x248] ;  /* 0x0000920000047ab9 */ /* 0x000fe20000000a00 */
[----:B------:R-:W-:Y:S02]  /*16a0*/  SHF.R.U32.HI R0, RZ, 0x2, R39 ;  /* 0x00000002ff007819 */ /* 0x000fe40000011627 */
[----:B------:R-:W-:Y:S02]  /*16b0*/  LOP3.LUT R2, R2, 0x1ffffffc, RZ, 0xc0, !PT ;  /* 0x1ffffffc02027812 */ /* 0x000fe400078ec0ff */
[----:B------:R-:W-:Y:S02]  /*16c0*/  LOP3.LUT R53, R0, 0x38, RZ, 0xc0, !PT ;  /* 0x0000003800357812 */ /* 0x000fe400078ec0ff */
[----:B------:R-:W-:Y:S01]  /*16d0*/  F2FP.BF16.F32.PACK_AB R4, RZ, R11 ;  /* 0x0000000bff04723e */ /* 0x000fe200000010ff */
[----:B------:R-:W-:-:S05]  /*16e0*/  IMAD.IADD R2, R39, 0x1, -R2 ;  /* 0x0000000127027824 */ /* 0x000fca00078e0a02 */
[----:B------:R-:W-:Y:S01]  /*16f0*/  LOP3.LUT R59, R2, 0x1f, RZ, 0xc0, !PT ;  /* 0x0000001f023b7812 */ /* 0x000fe200078ec0ff */
[----:B------:R-:W-:-:S04]  /*1700*/  IMAD.WIDE.U32 R2, R53, UR4, RZ ;  /* 0x0000000435027c25 */ /* 0x000fc8000f8e00ff */
[----:B------:R-:W-:Y:S01]  /*1710*/  IMAD R3, R53, UR5, R3 ;  /* 0x0000000535037c24 */ /* 0x000fe2000f8e0203 */
[----:B------:R-:W-:-:S04]  /*1720*/  LEA R0, P3, R2, R59, 0x1 ;  /* 0x0000003b02007211 */ /* 0x000fc800078608ff */
[----:B------:R-:W-:Y:S02]  /*1730*/  LEA.HI.X R3, R2, RZ, R3, 0x1, P3 ;  /* 0x000000ff02037211 */ /* 0x000fe400018f0c03 */
[----:B------:R-:W-:-:S04]  /*1740*/  LEA R2, P3, R0, R7, 0x1 ;  /* 0x0000000700027211 */ /* 0x000fc800078608ff */
[----:B------:R-:W-:-:S05]  /*1750*/  LEA.HI.X R3, R0, R5, R3, 0x1, P3 ;  /* 0x0000000500037211 */ /* 0x000fca00018f0c03 */
[----:B------:R0:W-:Y:S04]  /*1760*/  STG.E.U16 desc[UR6][R2.64], R4 ;  /* 0x0000000402007986 */ /* 0x0001e8000c101506 */
.L_x_10791:
[----:B------:R-:W-:Y:S05]  /*1770*/  BSYNC B0 ;  /* 0x0000000000007941 */ /* 0x000fea0003800000 */
.L_x_10790:
[----:B------:R-:W-:Y:S04]  /*1780*/  BSSY B0, `(.L_x_10792) ;  /* 0x0000011000007945 */ /* 0x000fe80003800000 */
[----:B------:R-:W-:Y:S05]  /*1790*/  @!P0 BRA `(.L_x_10793) ;  /* 0x00000000003c8947 */ /* 0x000fea0003800000 */
[----:B------:R-:W-:Y:S01]  /*17a0*/  SHF.R.U32.HI R0, RZ, 0x3, R39 ;  /* 0x00000003ff007819 */ /* 0x000fe20000011627 */
[----:B0-----:R-:W-:-:S03]  /*17b0*/  IMAD.MOV.U32 R3, RZ, RZ, RZ ;  /* 0x000000ffff037224 */ /* 0x001fc600078e00ff */
        /* <DEDUP_REMOVED lines=9> */
[C---:B------:R-:W-:Y:S02]  /*1850*/  LEA R2, P0, R0.reuse, R7, 0x1 ;  /* 0x0000000700027211 */ /* 0x040fe400078008ff */
[----:B------:R-:W-:Y:S02]  /*1860*/  F2FP.BF16.F32.PACK_AB R4, RZ, R6 ;  /* 0x00000006ff04723e */ /* 0x000fe400000010ff */
[----:B------:R-:W-:-:S05]  /*1870*/  LEA.HI.X R3, R0, R5, R3, 0x1, P0 ;  /* 0x0000000500037211 */ /* 0x000fca00000f0c03 */
[----:B------:R1:W-:Y:S04]  /*1880*/  STG.E.U16 desc[UR6][R2.64], R4 ;  /* 0x0000000402007986 */ /* 0x0003e8000c101506 */
.L_x_10793:
[----:B------:R-:W-:Y:S05]  /*1890*/  BSYNC B0 ;  /* 0x0000000000007941 */ /* 0x000fea0003800000 */
.L_x_10792:
[----:B------:R-:W-:Y:S04]  /*18a0*/  BSSY B0, `(.L_x_10794) ;  /* 0x0000015000007945 */ /* 0x000fe80003800000 */
[----:B------:R-:W-:Y:S05]  /*18b0*/  @!P2 BRA `(.L_x_10795) ;  /* 0x00000000004ca947 */ /* 0x000fea0003800000 */
[----:B01----:R-:W-:Y:S01]  /*18c0*/  IADD3 R3, P0, R56, R26, RZ ;  /* 0x0000001a38037210 */ /* 0x003fe20007f1e0ff */
[----:B------:R-:W-:Y:S01]  /*18d0*/  ULDC.64 UR4, c[0x0][0x210] ;  /* 0x0000840000047ab9 */ /* 0x000fe20000000a00 */
[----:B------:R-:W-:-:S03]  /*18e0*/  IADD3 R0, P3, R54, R30, RZ ;  /* 0x0000001e36007210 */ /* 0x000fc60007f7e0ff */
[----:B------:R-:W-:Y:S01]  /*18f0*/  IMAD.X R4, R57, 0x1, R27, P0 ;  /* 0x0000000139047824 */ /* 0x000fe200000e061b */
[----:B------:R-:W-:Y:S01]  /*1900*/  LEA R60, P0, R3, UR4, 0x2 ;  /* 0x00000004033c7c11 */ /* 0x000fe2000f8010ff */
[----:B------:R-:W-:Y:S01]  /*1910*/  IMAD.X R9, R55, 0x1, R31, P3 ;  /* 0x0000000137097824 */ /* 0x000fe200018e061f */
[C---:B------:R-:W-:Y:S02]  /*1920*/  IADD3 R2, P4, R0.reuse, R25, RZ ;  /* 0x0000001900027210 */ /* 0x040fe40007f9e0ff */
[----:B------:R-:W-:Y:S01]  /*1930*/  LEA.HI.X R61, R3, UR5, R4, 0x2, P0 ;  /* 0x00000005033d7c11 */ /* 0x000fe200080f1404 */
[----:B------:R-:W-:Y:S01]  /*1940*/  ULDC.64 UR4, c[0x0][0x218] ;  /* 0x0000860000047ab9 */ /* 0x000fe20000000a00 */
[----:B------:R-:W-:Y:S01]  /*1950*/  IADD3 R0, P3, R0, R23, RZ ;  /* 0x0000001700007210 */ /* 0x000fe20007f7e0ff */
[C---:B------:R-:W-:Y:S01]  /*1960*/  IMAD.X R3, R9.reuse, 0x1, R24, P4 ;  /* 0x0000000109037824 */ /* 0x040fe200020e0618 */
[C---:B------:R-:W-:Y:S01]  /*1970*/  LEA R58, P0, R2.reuse, UR4, 0x2 ;  /* 0x00000004023a7c11 */ /* 0x040fe2000f8010ff */
[----:B------:R2:W5:Y:S03]  /*1980*/  LDG.E R8, desc[UR6][R60.64] ;  /* 0x000000063c087981 */ /* 0x000566000c1e1900 */
[----:B------:R-:W-:Y:S01]  /*1990*/  LEA.HI.X R59, R2, UR5, R3, 0x2, P0 ;  /* 0x00000005023b7c11 */ /* 0x000fe200080f1403 */
[----:B------:R-:W-:Y:S01]  /*19a0*/  IMAD.X R3, R9, 0x1, R22, P3 ;  /* 0x0000000109037824 */ /* 0x000fe200018e0616 */
[----:B------:R-:W-:-:S03]  /*19b0*/  LEA R2, P0, R0, UR4, 0x2 ;  /* 0x0000000400027c11 */ /* 0x000fc6000f8010ff */
[----:B------:R2:W5:Y:S01]  /*19c0*/  LDG.E R9, desc[UR6][R58.64] ;  /* 0x000000063a097981 */ /* 0x000562000c1e1900 */
[----:B------:R-:W-:-:S05]  /*19d0*/  LEA.HI.X R3, R0, UR5, R3, 0x2, P0 ;  /* 0x0000000500037c11 */ /* 0x000fca00080f1403 */
[----:B------:R2:W5:Y:S04]  /*19e0*/  LDG.E R10, desc[UR6][R2.64] ;  /* 0x00000006020a7981 */ /* 0x000568000c1e1900 */
.L_x_10795:
[----:B------:R-:W-:Y:S05]  /*19f0*/  BSYNC B0 ;  /* 0x0000000000007941 */ /* 0x000fea0003800000 */
.L_x_10794:
[----:B------:R-:W-:Y:S01]  /*1a00*/  BSSY B0, `(.L_x_10796) ;  /* 0x0000019000007945 */ /* 0x000fe20003800000 */
[----:B01----:R-:W-:Y:S01]  /*1a10*/  IMAD.MOV.U32 R4, RZ, RZ, RZ ;  /* 0x000000ffff047224 */ /* 0x003fe200078e00ff */
[----:B--2---:R-:W-:Y:S02]  /*1a20*/  CS2R R2, SRZ ;  /* 0x0000000000027805 */ /* 0x004fe4000001ff00 */
[----:B------:R-:W-:Y:S05]  /*1a30*/  @!P2 BRA `(.L_x_10797) ;  /* 0x000000000054a947 */ /* 0x000fea0003800000 */
[----:B------:R-:W-:Y:S01]  /*1a40*/  IMAD R53, R35, 0x3, RZ ;  /* 0x0000000323357824 */ /* 0x000fe200078e02ff */
        /* <DEDUP_REMOVED lines=20> */
.L_x_10797:
[----:B------:R-:W-:Y:S05]  /*1b90*/  BSYNC B0 ;  /* 0x0000000000007941 */ /* 0x000fea0003800000 */
.L_x_10796:
[----:B------:R-:W-:Y:S01]  /*1ba0*/  IMAD.MOV.U32 R0, RZ, RZ, 0x3bbb989d ;  /* 0x3bbb989dff007424 */ /* 0x000fe200078e00ff */
[----:B------:R-:W-:Y:S01]  /*1bb0*/  BSSY B0, `(.L_x_10798) ;  /* 0x0000016000007945 */ /* 0x000fe20003800000 */
[----:B0-----:R-:W-:Y:S02]  /*1bc0*/  IMAD.MOV.U32 R35, RZ, RZ, 0x437c0000 ;  /* 0x437c0000ff237424 */ /* 0x001fe400078e00ff */
        /* <DEDUP_REMOVED lines=14> */
[----:B-----5:R-:W-:Y:S05]  /*1cb0*/  CALL.REL.NOINC `($__internal_229_$__cuda_sm20_rcp_rn_f32_slowpath) ;  /* 0x0000002c00cc7944 */ /* 0x020fea0003c00000 */
[----:B------:R-:W-:Y:S05]  /*1cc0*/  BRA `(.L_x_10800) ;  /* 0x0000000000107947 */ /* 0x000fea0003800000 */
.L_x_10799:
[----:B------:R-:W0:Y:S02]  /*1cd0*/  MUFU.RCP R53, R54 ;  /* 0x0000003600357308 */ /* 0x000e240000001000 */
[----:B0-----:R-:W-:-:S04]  /*1ce0*/  FFMA R0, R54, R53, -1 ;  /* 0xbf80000036007423 */ /* 0x001fc80000000035 */
[----:B------:R-:W-:-:S04]  /*1cf0*/  FADD.FTZ R0, -R0, -RZ ;  /* 0x800000ff00007221 */ /* 0x000fc80000010100 */
[----:B------:R-:W-:-:S07]  /*1d00*/  FFMA R53, R53, R0, R53 ;  /* 0x0000000035357223 */ /* 0x000fce0000000035 */
.L_x_10800:
[----:B------:R-:W-:Y:S05]  /*1d10*/  BSYNC B0 ;  /* 0x0000000000007941 */ /* 0x000fea0003800000 */
.L_x_10798:
        /* <DEDUP_REMOVED lines=24> */
[----:B-----5:R-:W-:Y:S05]  /*1ea0*/  CALL.REL.NOINC `($__internal_229_$__cuda_sm20_rcp_rn_f32_slowpath) ;  /* 0x0000002c00507944 */ /* 0x020fea0003c00000 */
[----:B------:R-:W-:Y:S05]  /*1eb0*/  BRA `(.L_x_10803) ;  /* 0x0000000000107947 */ /* 0x000fea0003800000 */
.L_x_10802:
[----:B------:R-:W0:Y:S02]  /*1ec0*/  MUFU.RCP R53, R56 ;  /* 0x0000003800357308 */ /* 0x000e240000001000 */
[----:B0-----:R-:W-:-:S04]  /*1ed0*/  FFMA R0, R56, R53, -1 ;  /* 0xbf80000038007423 */ /* 0x001fc80000000035 */
[----:B------:R-:W-:-:S04]  /*1ee0*/  FADD.FTZ R0, -R0, -RZ ;  /* 0x800000ff00007221 */ /* 0x000fc80000010100 */
[----:B------:R-:W-:-:S07]  /*1ef0*/  FFMA R53, R53, R0, R53 ;  /* 0x0000000035357223 */ /* 0x000fce0000000035 */
.L_x_10803:
[----:B------:R-:W-:Y:S05]  /*1f00*/  BSYNC B0 ;  /* 0x0000000000007941 */ /* 0x000fea0003800000 */
.L_x_10801:
[----:B------:R-:W-:Y:S02]  /*1f10*/  IMAD.MOV.U32 R0, RZ, RZ, 0x3bbb989d ;  /* 0x3bbb989dff007424 */ /* 0x000fe400078e00ff */
[----:B------:R-:W-:Y:S01]  /*1f20*/  FADD R34, -R53, 1 ;  /* 0x3f80000035227421 */ /* 0x000fe20000000100 */
[----:B------:R-:W-:Y:S01]  /*1f30*/  IMAD.MOV.U32 R33, RZ, RZ, 0x437c0000 ;  /* 0x437c0000ff217424 */ /* 0x000fe200078e00ff */
[--C-:B------:R-:W-:Y:S01]  /*1f40*/  @P1 IADD3 R35, R39, -0x1, -R46.reuse ;  /* 0xffffffff27231810 */ /* 0x100fe20007ffe82e */
[----:B-----5:R-:W-:Y:S01]  /*1f50*/  FFMA.SAT R0, -R9, R0, 0.5 ;  /* 0x3f00000009007423 */ /* 0x020fe20000002100 */
[----:B------:R-:W-:Y:S01]  /*1f60*/  FMUL R34, R34, R53 ;  /* 0x0000003522227220 */ /* 0x000fe20000400000 */
[----:B------:R-:W-:Y:S01]  /*1f70*/  @P1 IADD3 R51, R39, -0x1, -R46 ;  /* 0xffffffff27331810 */ /* 0x000fe20007ffe82e */
[----:B------:R-:W-:Y:S01]  /*1f80*/  BSSY B0, `(.L_x_10804) ;  /* 0x0000028000007945 */ /* 0x000fe20003800000 */
[----:B------:R-:W-:Y:S01]  /*1f90*/  FFMA.RM R0, R0, R33, 12582913 ;  /* 0x4b40000100007423 */ /* 0x000fe20000004021 */
[----:B------:R-:W-:Y:S01]  /*1fa0*/  FFMA R34, R34, R48, R53 ;  /* 0x0000003022227223 */ /* 0x000fe20000000035 */
[----:B------:R-:W-:-:S02]  /*1fb0*/  @P1 LOP3.LUT R35, R35, 0x1f, RZ, 0xc0, !PT ;  /* 0x0000001f23231812 */ /* 0x000fc400078ec0ff */
[----:B------:R-:W-:Y:S01]  /*1fc0*/  FADD R54, R0, -12583039 ;  /* 0xcb40007f00367421 */ /* 0x000fe20000000000 */
[----:B------:R-:W-:Y:S01]  /*1fd0*/  FMUL R58, R34, R47 ;  /* 0x0000002f223a7220 */ /* 0x000fe20000400000 */
[----:B------:R-:W-:Y:S01]  /*1fe0*/  @P1 LOP3.LUT R51, R51, 0x1f, RZ, 0xc0, !PT ;  /* 0x0000001f33331812 */ /* 0x000fe200078ec0ff */
[----:B------:R-:W-:Y:S01]  /*1ff0*/  FMUL R34, R53, R48 ;  /* 0x0000003035227220 */ /* 0x000fe20000400000 */
[C---:B------:R-:W-:Y:S01]  /*2000*/  FFMA R54, -R9.reuse, 1.4426950216293334961, -R54 ;  /* 0x3fb8aa3b09367823 */ /* 0x040fe20000000936 */
[----:B------:R-:W-:Y:S01]  /*2010*/  FMUL R58, R58, R49 ;  /* 0x000000313a3a7220 */ /* 0x000fe20000400000 */
[-C--:B------:R-:W-:Y:S01]  /*2020*/  IADD3 R56, P4, R30, R32.reuse, RZ ;  /* 0x000000201e387210 */ /* 0x080fe20007f9e0ff */
[----:B------:R-:W-:Y:S02]  /*2030*/  IMAD.SHL.U32 R0, R0, 0x800000, RZ ;  /* 0x0080000000007824 */ /* 0x000fe400078e00ff */
[----:B------:R-:W-:Y:S01]  /*2040*/  FFMA R33, -R9, 1.925963033500011079e-08, R54 ;  /* 0x32a5706009217823 */ /* 0x000fe20000000136 */
[-C--:B------:R-:W-:Y:S01]  /*2050*/  @P1 IADD3 R35, P5, P6, R26, R32.reuse, R35 ;  /* 0x000000201a231210 */ /* 0x080fe20007ebe023 */
[----:B------:R-:W-:Y:S01]  /*2060*/  FMUL R34, R34, R47 ;  /* 0x0000002f22227220 */ /* 0x000fe20000400000 */
[----:B------:R-:W-:Y:S01]  /*2070*/  @P1 IADD3 R60, P0, P3, R26, R32, R51 ;  /* 0x000000201a3c1210 */ /* 0x000fe20007b1e033 */
[----:B------:R-:W-:Y:S01]  /*2080*/  FMUL R32, R58, R21 ;  /* 0x000000153a207220 */ /* 0x000fe20000400000 */
[----:B------:R-:W-:Y:S01]  /*2090*/  @P1 IADD3.X R49, R27, R42, RZ, P5, P6 ;  /* 0x0000002a1b311210 */ /* 0x000fe20002fec4ff */
[----:B------:R-:W0:Y:S01]  /*20a0*/  MUFU.EX2 R33, R33 ;  /* 0x0000002100217308 */ /* 0x000e220000000800 */
[----:B------:R-:W-:-:S02]  /*20b0*/  @P1 LEA R48, P5, R35, R15, 0x1 ;  /* 0x0000000f23301211 */ /* 0x000fc400078a08ff */
[----:B------:R-:W-:Y:S02]  /*20c0*/  F2FP.BF16.F32.PACK_AB R47, RZ, R32 ;  /* 0x00000020ff2f723e */ /* 0x000fe400000010ff */
[----:B------:R-:W-:Y:S02]  /*20d0*/  @P1 LEA.HI.X R49, R35, R14, R49, 0x1, P5 ;  /* 0x0000000e23311211 */ /* 0x000fe400028f0c31 */
[----:B------:R-:W-:Y:S02]  /*20e0*/  FMNMX R57, R40, |R50|, !PT ;  /* 0x4000003228397209 */ /* 0x000fe40007800000 */
[----:B------:R-:W-:Y:S01]  /*20f0*/  PRMT R35, R47, 0x7610, R35 ;  /* 0x000076102f237816 */ /* 0x000fe20000000023 */
[----:B0-----:R-:W-:Y:S01]  /*2100*/  FFMA R0, R0, R33, 1 ;  /* 0x3f80000000007423 */ /* 0x001fe20000000021 */
[----:B------:R-:W-:Y:S01]  /*2110*/  FMUL R33, R50, R21 ;  /* 0x0000001532217220 */ /* 0x000fe20000400000 */
[----:B------:R-:W-:Y:S06]  /*2120*/  @!P1 BRA `(.L_x_10805) ;  /* 0x0000000000349947 */ /* 0x000fec0003800000 */
[----:B------:R-:W-:Y:S01]  /*2130*/  ULDC.64 UR4, c[0x0][0x248] ;  /* 0x0000920000047ab9 */ /* 0x000fe20000000a00 */
[----:B------:R-:W-:Y:S01]  /*2140*/  IADD3 R40, R39, -0x1, -R46 ;  /* 0xffffffff27287810 */ /* 0x000fe20007ffe82e */
[C---:B------:R-:W-:Y:S01]  /*2150*/  IMAD.WIDE.U32 R50, R43.reuse, UR4, RZ ;  /* 0x000000042b327c25 */ /* 0x040fe2000f8e00ff */
[----:B------:R-:W-:Y:S02]  /*2160*/  F2FP.BF16.F32.PACK_AB R53, RZ, R33 ;  /* 0x00000021ff35723e */ /* 0x000fe400000010ff */
[----:B------:R-:W-:Y:S01]  /*2170*/  LOP3.LUT R40, R40, 0x1f, RZ, 0xc0, !PT ;  /* 0x0000001f28287812 */ /* 0x000fe200078ec0ff */
[----:B------:R-:W-:Y:S01]  /*2180*/  IMAD R51, R43, UR5, R51 ;  /* 0x000000052b337c24 */ /* 0x000fe2000f8e0233 */
[----:B------:R-:W-:-:S04]  /*2190*/  LEA R47, P5, R50, R30, 0x1 ;  /* 0x0000001e322f7211 */ /* 0x000fc800078a08ff */
[----:B------:R-:W-:Y:S02]  /*21a0*/  LEA.HI.X R50, R50, R31, R51, 0x1, P5 ;  /* 0x0000001f32327211 */ /* 0x000fe400028f0c33 */
[----:B------:R-:W-:-:S05]  /*21b0*/  IADD3 R40, P5, R40, R47, RZ ;  /* 0x0000002f28287210 */ /* 0x000fca0007fbe0ff */
[----:B------:R-:W-:Y:S01]  /*21c0*/  IMAD.X R47, RZ, RZ, R50, P5 ;  /* 0x000000ffff2f7224 */ /* 0x000fe200028e0632 */
[----:B------:R-:W-:-:S04]  /*21d0*/  LEA R50, P5, R40, R15, 0x1 ;  /* 0x0000000f28327211 */ /* 0x000fc800078a08ff */
[----:B------:R-:W-:-:S05]  /*21e0*/  LEA.HI.X R51, R40, R14, R47, 0x1, P5 ;  /* 0x0000000e28337211 */ /* 0x000fca00028f0c2f */
[----:B------:R0:W-:Y:S04]  /*21f0*/  STG.E.U16 desc[UR6][R50.64], R53 ;  /* 0x0000003532007986 */ /* 0x0001e8000c101506 */
.L_x_10805:
[----:B------:R-:W-:Y:S05]  /*2200*/  BSYNC B0 ;  /* 0x0000000000007941 */ /* 0x000fea0003800000 */
.L_x_10804:
[----:B0-----:R-:W-:Y:S01]  /*2210*/  VIADD R50, R36, 0x3 ;  /* 0x0000000324327836 */ /* 0x001fe20000000000 */
[----:B------:R-:W-:Y:S01]  /*2220*/  @P1 IADD3.X R47, R27, R42, RZ, P0, P3 ;  /* 0x0000002a1b2f1210 */ /* 0x000fe200007e64ff */
[----:B------:R-:W-:Y:S01]  /*2230*/  FMUL R40, R34, R21 ;  /* 0x0000001522287220 */ /* 0x000fe20000400000 */
[----:B------:R-:W-:Y:S01]  /*2240*/  @P1 LEA R54, P3, R60, R7, 0x1 ;  /* 0x000000073c361211 */ /* 0x000fe200078608ff */
[----:B------:R-:W-:Y:S01]  /*2250*/  BSSY B0, `(.L_x_10806) ;  /* 0x000001a000007945 */ /* 0x000fe20003800000 */
[----:B------:R-:W-:Y:S01]  /*2260*/  SHF.R.U32.HI R51, RZ, 0x3, R39 ;  /* 0x00000003ff337819 */ /* 0x000fe20000011627 */
[----:B------:R0:W-:Y:S01]  /*2270*/  @P1 STG.E.U16 desc[UR6][R48.64], R35 ;  /* 0x0000002330001986 */ /* 0x0001e2000c101506 */
[----:B------:R-:W-:Y:S01]  /*2280*/  ISETP.GE.U32.AND P0, PT, R50, R29, PT ;  /* 0x0000001d3200720c */ /* 0x000fe20003f06070 */
[----:B------:R-:W-:Y:S01]  /*2290*/  VIADD R50, R0, 0x1800000 ;  /* 0x0180000000327836 */ /* 0x000fe20000000000 */
[----:B------:R-:W-:Y:S01]  /*22a0*/  @P1 LEA.HI.X R55, R60, R5, R47, 0x1, P3 ;  /* 0x000000053c371211 */ /* 0x000fe200018f0c2f */
[----:B------:R-:W-:Y:S01]  /*22b0*/  FMUL R47, R52, R21 ;  /* 0x00000015342f7220 */ /* 0x000fe20000400000 */
[----:B------:R-:W-:-:S02]  /*22c0*/  LOP3.LUT R60, R51, 0x1ffffffc, RZ, 0xc0, !PT ;  /* 0x1ffffffc333c7812 */ /* 0x000fc400078ec0ff */
[----:B------:R-:W-:Y:S02]  /*22d0*/  F2FP.BF16.F32.PACK_AB R51, RZ, R40 ;  /* 0x00000028ff33723e */ /* 0x000fe400000010ff */
[----:B------:R-:W-:Y:S02]  /*22e0*/  FMNMX R57, |R58|, R57, !PT ;  /* 0x000000393a397209 */ /* 0x000fe40007800200 */
[----:B------:R-:W-:Y:S02]  /*22f0*/  LOP3.LUT R50, R50, 0x7f800000, RZ, 0xc0, !PT ;  /* 0x7f80000032327812 */ /* 0x000fe400078ec0ff */
[----:B0-----:R-:W-:Y:S01]  /*2300*/  IADD3 R35, R39, 0x1d, -R60 ;  /* 0x0000001d27237810 */ /* 0x001fe20007ffe83c */
[----:B------:R-:W-:Y:S06]  /*2310*/  @!P1 BRA `(.L_x_10807) ;  /* 0x0000000000349947 */ /* 0x000fec0003800000 */
[----:B------:R-:W-:Y:S01]  /*2320*/  ULDC.64 UR4, c[0x0][0x248] ;  /* 0x0000920000047ab9 */ /* 0x000fe20000000a00 */
[----:B------:R-:W-:Y:S01]  /*2330*/  IADD3 R46, R39, -0x1, -R46 ;  /* 0xffffffff272e7810 */ /* 0x000fe20007ffe82e */
[----:B------:R-:W-:-:S03]  /*2340*/  IMAD.WIDE.U32 R48, R43, UR4, RZ ;  /* 0x000000042b307c25 */ /* 0x000fc6000f8e00ff */
[----:B------:R-:W-:Y:S01]  /*2350*/  LOP3.LUT R46, R46, 0x1f, RZ, 0xc0, !PT ;  /* 0x0000001f2e2e7812 */ /* 0x000fe200078ec0ff */
[----:B------:R-:W-:Y:S01]  /*2360*/  IMAD R43, R43, UR5, R49 ;  /* 0x000000052b2b7c24 */ /* 0x000fe2000f8e0231 */
[----:B------:R-:W-:-:S04]  /*2370*/  LEA R49, P3, R48, R30, 0x1 ;  /* 0x0000001e30317211 */ /* 0x000fc800078608ff */
[----:B------:R-:W-:Y:S02]  /*2380*/  LEA.HI.X R48, R48, R31, R43, 0x1, P3 ;  /* 0x0000001f30307211 */ /* 0x000fe400018f0c2b */
[----:B------:R-:W-:Y:S02]  /*2390*/  IADD3 R46, P3, R46, R49, RZ ;  /* 0x000000312e2e7210 */ /* 0x000fe40007f7e0ff */
[----:B------:R-:W-:-:S03]  /*23a0*/  F2FP.BF16.F32.PACK_AB R43, RZ, R47 ;  /* 0x0000002fff2b723e */ /* 0x000fc600000010ff */
[----:B------:R-:W-:Y:S01]  /*23b0*/  IMAD.X R49, RZ, RZ, R48, P3 ;  /* 0x000000ffff317224 */ /* 0x000fe200018e0630 */
[----:B------:R-:W-:-:S04]  /*23c0*/  LEA R48, P3, R46, R7, 0x1 ;  /* 0x000000072e307211 */ /* 0x000fc800078608ff */
[----:B------:R-:W-:-:S05]  /*23d0*/  LEA.HI.X R49, R46, R5, R49, 0x1, P3 ;  /* 0x000000052e317211 */ /* 0x000fca00018f0c31 */
[----:B------:R0:W-:Y:S04]  /*23e0*/  STG.E.U16 desc[UR6][R48.64], R43 ;  /* 0x0000002b30007986 */ /* 0x0001e8000c101506 */
.L_x_10807:
[----:B------:R-:W-:Y:S05]  /*23f0*/  BSYNC B0 ;  /* 0x0000000000007941 */ /* 0x000fea0003800000 */
.L_x_10806:
[----:B0-----:R-:W-:Y:S01]  /*2400*/  LOP3.LUT R49, R35, 0x1f, RZ, 0xc0, !PT ;  /* 0x0000001f23317812 */ /* 0x001fe200078ec0ff */
[----:B------:R-:W-:Y:S01]  /*2410*/  IMAD.X R35, R42, 0x1, R31, P4 ;  /* 0x000000012a237824 */ /* 0x000fe200020e061f */
[----:B------:R-:W-:Y:S01]  /*2420*/  ISETP.GT.U32.AND P3, PT, R50, 0x1ffffff, PT ;  /* 0x01ffffff3200780c */ /* 0x000fe20003f64070 */
[----:B------:R-:W-:Y:S01]  /*2430*/  BSSY B0, `(.L_x_10808) ;  /* 0x000001f000007945 */ /* 0x000fe20003800000 */
[C---:B------:R-:W-:Y:S01]  /*2440*/  ISETP.LT.U32.AND P0, PT, R49.reuse, R28, !P0 ;  /* 0x0000001c3100720c */ /* 0x040fe20004701070 */
[----:B------:R0:W-:Y:S01]  /*2450*/  @P1 STG.E.U16 desc[UR6][R54.64], R51 ;  /* 0x0000003336001986 */ /* 0x0001e2000c101506 */
[CC--:B------:R-:W-:Y:S02]  /*2460*/  IADD3 R48, P6, R49.reuse, R56.reuse, RZ ;  /* 0x0000003831307210 */ /* 0x0c0fe40007fde0ff */
[----:B------:R-:W-:Y:S02]  /*2470*/  CS2R R42, SRZ ;  /* 0x00000000002a7805 */ /* 0x000fe4000001ff00 */
[----:B------:R-:W-:Y:S01]  /*2480*/  IADD3 R50, P4, P5, R49, R45, R26 ;  /* 0x0000002d31327210 */ /* 0x000fe20007d9e01a */
[----:B------:R-:W-:Y:S01]  /*2490*/  IMAD.MOV.U32 R45, RZ, RZ, RZ ;  /* 0x000000ffff2d7224 */ /* 0x000fe200078e00ff */
[----:B------:R-:W-:Y:S01]  /*24a0*/  IADD3 R41, P1, R41, R56, RZ ;  /* 0x0000003829297210 */ /* 0x000fe20007f3e0ff */
[----:B------:R-:W-:Y:S01]  /*24b0*/  IMAD.X R49, RZ, RZ, R35, P6 ;  /* 0x000000ffff317224 */ /* 0x000fe200030e0623 */
[----:B------:R-:W-:-:S02]  /*24c0*/  FMNMX R57, |R52|, R57, !PT ;  /* 0x0000003934397209 */ /* 0x000fc40007800200 */
[----:B0-----:R-:W-:Y:S01]  /*24d0*/  IADD3.X R51, RZ, R44, R27, P4, P5 ;  /* 0x0000002cff337210 */ /* 0x001fe200027ea41b */
[----:B------:R-:W-:Y:S08]  /*24e0*/  @!P0 BRA `(.L_x_10809) ;  /* 0x00000000004c8947 */ /* 0x000ff00003800000 */
        /* <DEDUP_REMOVED lines=9> */
[----:B------:R-:W-:Y:S01]  /*2580*/  IMAD.X R44, R45, 0x1, R24, P6 ;  /* 0x000000012d2c7824 */ /* 0x000fe200030e0618 */
        /* <DEDUP_REMOVED lines=9> */
.L_x_10809:
[----:B------:R-:W-:Y:S05]  /*2620*/  BSYNC B0 ;  /* 0x0000000000007941 */ /* 0x000fea0003800000 */
.L_x_10808:
[----:B------:R-:W-:Y:S01]  /*2630*/  BSSY B0, `(.L_x_10810) ;  /* 0x000001a000007945 */ /* 0x000fe20003800000 */
[----:B------:R-:W-:Y:S01]  /*2640*/  IMAD.MOV.U32 R44, RZ, RZ, RZ ;  /* 0x000000ffff2c7224 */ /* 0x000fe200078e00ff */
[----:B0-----:R-:W-:Y:S02]  /*2650*/  CS2R R30, SRZ ;  /* 0x00000000001e7805 */ /* 0x001fe4000001ff00 */
[----:B------:R-:W-:Y:S05]  /*2660*/  @!P0 BRA `(.L_x_10811) ;  /* 0x0000000000588947 */ /* 0x000fea0003800000 */
[----:B------:R-:W0:Y:S01]  /*2670*/  LDC.64 R30, c[0x0][0x248] ;  /* 0x00009200ff1e7b82 */ /* 0x000e220000000a00 */
[----:B------:R-:W-:Y:S01]  /*2680*/  ULDC.64 UR4, c[0x0][0x210] ;  /* 0x0000840000047ab9 */ /* 0x000fe20000000a00 */
[----:B0-----:R-:W-:-:S04]  /*2690*/  IMAD.WIDE.U32 R52, R30, 0x3, R50 ;  /* 0x000000031e347825 */ /* 0x001fc800078e0032 */
[----:B------:R-:W-:Y:S01]  /*26a0*/  IMAD R55, R31, 0x3, RZ ;  /* 0x000000031f377824 */ /* 0x000fe200078e02ff */
[----:B------:R-:W-:Y:S01]  /*26b0*/  LEA R54, P4, R52, UR4, 0x2 ;  /* 0x0000000434367c11 */ /* 0x000fe2000f8810ff */
[----:B------:R-:W-:-:S04]  /*26c0*/  IMAD.WIDE.U32 R50, R30, 0x6, R48 ;  /* 0x000000061e327825 */ /* 0x000fc800078e0030 */
[----:B------:R-:W-:Y:S01]  /*26d0*/  IMAD R31, R31, 0x6, RZ ;  /* 0x000000061f1f7824 */ /* 0x000fe200078e02ff */
[-C--:B------:R-:W-:Y:S01]  /*26e0*/  IADD3 R25, P5, R25, R50.reuse, RZ ;  /* 0x0000003219197210 */ /* 0x080fe20007fbe0ff */
[----:B------:R-:W-:Y:S01]  /*26f0*/  IMAD.IADD R53, R55, 0x1, R53 ;  /* 0x0000000137357824 */ /* 0x000fe200078e0235 */
[----:B------:R-:W-:Y:S01]  /*2700*/  IADD3 R23, P6, R23, R50, RZ ;  /* 0x0000003217177210 */ /* 0x000fe20007fde0ff */
[----:B------:R-:W-:-:S03]  /*2710*/  IMAD.IADD R31, R31, 0x1, R51 ;  /* 0x000000011f1f7824 */ /* 0x000fc600078e0233 */
[----:B------:R-:W-:Y:S01]  /*2720*/  LEA.HI.X R55, R52, UR5, R53, 0x2, P4 ;  /* 0x0000000534377c11 */ /* 0x000fe2000a0f1435 */
[----:B------:R-:W-:Y:S01]  /*2730*/  ULDC.64 UR4, c[0x0][0x218] ;  /* 0x0000860000047ab9 */ /* 0x000fe20000000a00 */
[----:B------:R-:W-:Y:S01]  /*2740*/  IMAD.X R44, R31, 0x1, R24, P5 ;  /* 0x000000011f2c7824 */ /* 0x000fe200028e0618 */
[----:B------:R-:W-:Y:S01]  /*2750*/  LEA R24, P4, R25, UR4, 0x2 ;  /* 0x0000000419187c11 */ /* 0x000fe2000f8810ff */
[----:B------:R-:W-:Y:S01]  /*2760*/  IMAD.X R30, R31, 0x1, R22, P6 ;  /* 0x000000011f1e7824 */ /* 0x000fe200030e0616 */
[----:B------:R-:W-:Y:S02]  /*2770*/  LEA R22, P5, R23, UR4, 0x2 ;  /* 0x0000000417167c11 */ /* 0x000fe4000f8a10ff */
[----:B------:R-:W-:Y:S02]  /*2780*/  LEA.HI.X R25, R25, UR5, R44, 0x2, P4 ;  /* 0x0000000519197c11 */ /* 0x000fe4000a0f142c */
[----:B------:R-:W-:Y:S02]  /*2790*/  LEA.HI.X R23, R23, UR5, R30, 0x2, P5 ;  /* 0x0000000517177c11 */ /* 0x000fe4000a8f141e */
[----:B------:R0:W5:Y:S04]  /*27a0*/  LDG.E R30, desc[UR6][R54.64] ;  /* 0x00000006361e7981 */ /* 0x000168000c1e1900 */
[----:B------:R0:W5:Y:S04]  /*27b0*/  LDG.E R31, desc[UR6][R24.64] ;  /* 0x00000006181f7981 */ /* 0x000168000c1e1900 */
[----:B------:R0:W5:Y:S02]  /*27c0*/  LDG.E R44, desc[UR6][R22.64] ;  /* 0x00000006162c7981 */ /* 0x000164000c1e1900 */
.L_x_10811:
[----:B------:R-:W-:Y:S05]  /*27d0*/  BSYNC B0 ;  /* 0x0000000000007941 */ /* 0x000fea0003800000 */
.L_x_10810:
[----:B------:R-:W-:Y:S01]  /*27e0*/  BSSY B0, `(.L_x_10812) ;  /* 0x000000b000007945 */ /* 0x000fe20003800000 */
[----:B0-----:R-:W-:Y:S01]  /*27f0*/  FMNMX R22, |R34|, R57, !PT ;  /* 0x0000003922167209 */ /* 0x001fe20007800200 */
[----:B------:R-:W-:Y:S02]  /*2800*/  IMAD.X R24, RZ, RZ, R35, P1 ;  /* 0x000000ffff187224 */ /* 0x000fe400008e0623 */
[----:B------:R-:W-:Y:S05]  /*2810*/  @P3 BRA `(.L_x_10813) ;  /* 0x00000000000c3947 */ /* 0x000fea0003800000 */
[----:B------:R-:W-:-:S07]  /*2820*/  MOV R34, 0x2840 ;  /* 0x0000284000227802 */ /* 0x000fce0000000f00 */
[----:B-----5:R-:W-:Y:S05]  /*2830*/  CALL.REL.NOINC `($__internal_229_$__cuda_sm20_rcp_rn_f32_slowpath) ;  /* 0x0000002000ec7944 */ /* 0x020fea0003c00000 */
[----:B------:R-:W-:Y:S05]  /*2840*/  BRA `(.L_x_10814) ;  /* 0x0000000000107947 */ /* 0x000fea0003800000 */
.L_x_10813:
[----:B------:R-:W0:Y:S02]  /*2850*/  MUFU.RCP R53, R0 ;  /* 0x0000000000357308 */ /* 0x000e240000001000 */
[----:B0-----:R-:W-:-:S04]  /*2860*/  FFMA R23, R0, R53, -1 ;  /* 0xbf80000000177423 */ /* 0x001fc80000000035 */
[----:B------:R-:W-:-:S04]  /*2870*/  FADD.FTZ R34, -R23, -RZ ;  /* 0x800000ff17227221 */ /* 0x000fc80000010100 */
[----:B------:R-:W-:-:S07]  /*2880*/  FFMA R53, R53, R34, R53 ;  /* 0x0000002235357223 */ /* 0x000fce0000000035 */
.L_x_10814:
[----:B------:R-:W-:Y:S05]  /*2890*/  BSYNC B0 ;  /* 0x0000000000007941 */ /* 0x000fea0003800000 */
.L_x_10812:
        /* <DEDUP_REMOVED lines=26> */
.L_x_10816:
[----:B------:R-:W0:Y:S02]  /*2a40*/  MUFU.RCP R53, R46 ;  /* 0x0000002e00357308 */ /* 0x000e240000001000 */
[----:B0-----:R-:W-:-:S04]  /*2a50*/  FFMA R0, R46, R53, -1 ;  /* 0xbf8000002e007423 */ /* 0x001fc80000000035 */
[----:B------:R-:W-:-:S04]  /*2a60*/  FADD.FTZ R0, -R0, -RZ ;  /* 0x800000ff00007221 */ /* 0x000fc80000010100 */
[----:B------:R-:W-:-:S07]  /*2a70*/  FFMA R53, R53, R0, R53 ;  /* 0x0000000035357223 */ /* 0x000fce0000000035 */
.L_x_10817:
[----:B------:R-:W-:Y:S05]  /*2a80*/  BSYNC B0 ;  /* 0x0000000000007941 */ /* 0x000fea0003800000 */
.L_x_10815:
[----:B------:R-:W-:Y:S02]  /*2a90*/  IMAD.MOV.U32 R0, RZ, RZ, 0x3bbb989d ;  /* 0x3bbb989dff007424 */ /* 0x000fe400078e00ff */
[----:B------:R-:W-:Y:S01]  /*2aa0*/  FMUL R9, R10, R21 ;  /* 0x000000150a097220 */ /* 0x000fe20000400000 */
[----:B------:R-:W-:Y:S01]  /*2ab0*/  IMAD.MOV.U32 R34, RZ, RZ, 0x437c0000 ;  /* 0x437c0000ff227424 */ /* 0x000fe200078e00ff */
[----:B------:R-:W-:Y:S01]  /*2ac0*/  @P2 LEA R52, P1, R41, R15, 0x1 ;  /* 0x0000000f29342211 */ /* 0x000fe200078208ff */
[----:B-----5:R-:W-:Y:S01]  /*2ad0*/  FFMA.SAT R23, -R43, R0, 0.5 ;  /* 0x3f0000002b177423 */ /* 0x020fe20000002100 */
[----:B------:R-:W-:Y:S01]  /*2ae0*/  FADD R0, -R53, 1 ;  /* 0x3f80000035007421 */ /* 0x000fe20000000100 */
[----:B------:R-:W-:Y:S01]  /*2af0*/  FMUL R54, R8, R21 ;  /* 0x0000001508367220 */ /* 0x000fe20000400000 */
[----:B------:R-:W-:Y:S01]  /*2b00*/  BSSY B0, `(.L_x_10818) ;  /* 0x000003b000007945 */ /* 0x000fe20003800000 */
[----:B------:R-:W-:Y:S01]  /*2b10*/  FFMA.RM R23, R23, R34, 12582913 ;  /* 0x4b40000117177423 */ /* 0x000fe20000004022 */
[----:B------:R-:W-:-:S03]  /*2b20*/  FMUL R0, R0, R53 ;  /* 0x0000003500007220 */ /* 0x000fc60000400000 */
[----:B------:R-:W-:Y:S01]  /*2b30*/  FADD R34, R23, -12583039 ;  /* 0xcb40007f17227421 */ /* 0x000fe20000000000 */
[-C--:B------:R-:W-:Y:S01]  /*2b40*/  FFMA R25, R0, R3.reuse, R53 ;  /* 0x0000000300197223 */ /* 0x080fe20000000035 */
[----:B------:R-:W-:Y:S01]  /*2b50*/  FMUL R3, R53, R3 ;  /* 0x0000000335037220 */ /* 0x000fe20000400000 */
[----:B------:R-:W-:Y:S01]  /*2b60*/  @P2 LEA.HI.X R53, R41, R14, R24, 0x1, P1 ;  /* 0x0000000e29352211 */ /* 0x000fe200008f0c18 */
[----:B------:R-:W-:Y:S01]  /*2b70*/  FFMA R34, -R43, 1.4426950216293334961, -R34 ;  /* 0x3fb8aa3b2b227823 */ /* 0x000fe20000000922 */
[-C--:B------:R-:W-:Y:S01]  /*2b80*/  FMUL R25, R25, R2.reuse ;  /* 0x0000000219197220 */ /* 0x080fe20000400000 */
[----:B------:R-:W-:Y:S01]  /*2b90*/  FMUL R0, R3, R2 ;  /* 0x0000000203007220 */ /* 0x000fe20000400000 */
[----:B------:R-:W-:Y:S01]  /*2ba0*/  @P2 IADD3 R2, P3, R41, R26, RZ ;  /* 0x0000001a29022210 */ /* 0x000fe20007f7e0ff */
[----:B------:R-:W-:Y:S01]  /*2bb0*/  FFMA R34, -R43, 1.925963033500011079e-08, R34 ;  /* 0x32a570602b227823 */ /* 0x000fe20000000122 */
[----:B------:R-:W-:Y:S01]  /*2bc0*/  FMUL R4, R25, R4 ;  /* 0x0000000419047220 */ /* 0x000fe20000400000 */
[----:B------:R-:W-:Y:S01]  /*2bd0*/  F2FP.BF16.F32.PACK_AB R25, RZ, R9 ;  /* 0x00000009ff19723e */ /* 0x000fe200000010ff */
[----:B------:R-:W-:Y:S01]  /*2be0*/  IMAD.SHL.U32 R23, R23, 0x800000, RZ ;  /* 0x0080000017177824 */ /* 0x000fe200078e00ff */
[----:B------:R-:W-:Y:S01]  /*2bf0*/  @P2 LEA R50, P1, R2, R15, 0x1 ;  /* 0x0000000f02322211 */ /* 0x000fe200078208ff */
[----:B------:R-:W-:Y:S01]  /*2c00*/  @P2 IMAD.X R3, R24, 0x1, R27, P3 ;  /* 0x0000000118032824 */ /* 0x000fe200018e061b */
[----:B------:R-:W0:Y:S01]  /*2c10*/  MUFU.EX2 R34, R34 ;  /* 0x0000002200227308 */ /* 0x000e220000000800 */
[----:B------:R-:W-:Y:S01]  /*2c20*/  PRMT R35, R25, 0x7610, R35 ;  /* 0x0000761019237816 */ /* 0x000fe20000000023 */
[-C--:B------:R-:W-:Y:S01]  /*2c30*/  FMUL R46, R4, R21.reuse ;  /* 0x00000015042e7220 */ /* 0x080fe20000400000 */
[----:B------:R-:W-:Y:S01]  /*2c40*/  @P2 IADD3 R56, P3, R41, R26, RZ ;  /* 0x0000001a29382210 */ /* 0x000fe20007f7e0ff */
[----:B------:R-:W-:Y:S01]  /*2c50*/  FMUL R55, R0, R21 ;  /* 0x0000001500377220 */ /* 0x000fe20000400000 */
[----:B------:R-:W-:Y:S01]  /*2c60*/  @P2 LEA.HI.X R51, R2, R14, R3, 0x1, P1 ;  /* 0x0000000e02332211 */ /* 0x000fe200008f0c03 */
[----:B------:R1:W-:Y:S01]  /*2c70*/  @P2 STG.E.U16 desc[UR6][R52.64], R35 ;  /* 0x0000002334002986 */ /* 0x0003e2000c101506 */
[----:B------:R-:W-:Y:S01]  /*2c80*/  F2FP.BF16.F32.PACK_AB R25, RZ, R46 ;  /* 0x0000002eff19723e */ /* 0x000fe200000010ff */
[----:B------:R-:W-:Y:S01]  /*2c90*/  @P2 IMAD.X R57, R24, 0x1, R27, P3 ;  /* 0x0000000118392824 */ /* 0x000fe200018e061b */
[----:B------:R-:W2:Y:S01]  /*2ca0*/  LDC.64 R2, c[0x0][0x248] ;  /* 0x00009200ff027b82 */ /* 0x000ea20000000a00 */
[----:B------:R-:W-:-:S02]  /*2cb0*/  F2FP.BF16.F32.PACK_AB R9, R46, R9 ;  /* 0x000000092e09723e */ /* 0x000fc400000010ff */
[----:B------:R-:W-:Y:S01]  /*2cc0*/  PRMT R58, R25, 0x7610, R58 ;  /* 0x00007610193a7816 */ /* 0x000fe2000000003a */
[----:B0-----:R-:W-:Y:S01]  /*2cd0*/  FFMA R23, R23, R34, 1 ;  /* 0x3f80000017177423 */ /* 0x001fe20000000022 */
[----:B------:R-:W-:-:S03]  /*2ce0*/  @P2 LEA R34, P1, R41, R7, 0x1 ;  /* 0x0000000729222211 */ /* 0x000fc600078208ff */
[----:B------:R0:W-:Y:S01]  /*2cf0*/  @P2 STG.E.U16 desc[UR6][R50.64], R58 ;  /* 0x0000003a32002986 */ /* 0x0001e2000c101506 */
[----:B-1----:R-:W-:Y:S02]  /*2d00*/  FMNMX R53, R22, |R10|, !PT ;  /* 0x4000000a16357209 */ /* 0x002fe40007800000 */
[----:B------:R-:W-:Y:S02]  /*2d10*/  @P2 LEA.HI.X R35, R41, R5, R24, 0x1, P1 ;  /* 0x0000000529232211 */ /* 0x000fe400008f0c18 */
[C---:B------:R-:W-:Y:S02]  /*2d20*/  @P2 LEA R24, P1, R56.reuse, R7, 0x1 ;  /* 0x0000000738182211 */ /* 0x040fe400078208ff */
[----:B------:R-:W-:Y:S02]  /*2d30*/  F2FP.BF16.F32.PACK_AB R41, RZ, R54 ;  /* 0x00000036ff29723e */ /* 0x000fe400000010ff */
[----:B------:R-:W-:Y:S02]  /*2d40*/  @P2 LEA.HI.X R25, R56, R5, R57, 0x1, P1 ;  /* 0x0000000538192211 */ /* 0x000fe400008f0c39 */
[----:B------:R-:W-:Y:S01]  /*2d50*/  PRMT R56, R41, 0x7610, R56 ;  /* 0x0000761029387816 */ /* 0x000fe20000000038 */
[----:B------:R-:W-:Y:S01]  /*2d60*/  VIADD R41, R23, 0x1800000 ;  /* 0x0180000017297836 */ /* 0x000fe20000000000 */
[----:B------:R-:W-:-:S02]  /*2d70*/  F2FP.BF16.F32.PACK_AB R52, RZ, R55 ;  /* 0x00000037ff34723e */ /* 0x000fc400000010ff */
[----:B------:R-:W-:Y:S01]  /*2d80*/  FMNMX R53, |R4|, R53, !PT ;  /* 0x0000003504357209 */ /* 0x000fe20007800200 */
[----:B------:R0:W-:Y:S01]  /*2d90*/  @P2 STG.E.U16 desc[UR6][R34.64], R56 ;  /* 0x0000003822002986 */ /* 0x0001e2000c101506 */
[----:B------:R-:W-:Y:S02]  /*2da0*/  LOP3.LUT R41, R41, 0x7f800000, RZ, 0xc0, !PT ;  /* 0x7f80000029297812 */ /* 0x000fe400078ec0ff */
[----:B------:R-:W-:Y:S01]  /*2db0*/  FMNMX R53, |R8|, R53, !PT ;  /* 0x0000003508357209 */ /* 0x000fe20007800200 */
[----:B------:R0:W-:Y:S01]  /*2dc0*/  @P2 STG.E.U16 desc[UR6][R24.64], R52 ;  /* 0x0000003418002986 */ /* 0x0001e2000c101506 */
[----:B------:R-:W-:Y:S02]  /*2dd0*/  ISETP.GT.U32.AND P1, PT, R41, 0x1ffffff, PT ;  /* 0x01ffffff2900780c */ /* 0x000fe40003f24070 */
[----:B--2---:R-:W-:Y:S02]  /*2de0*/  LEA R4, P2, R2, R48, 0x2 ;  /* 0x0000003002047211 */ /* 0x004fe400078410ff */
[----:B------:R-:W-:-:S02]  /*2df0*/  F2FP.BF16.F32.PACK_AB R8, R55, R54 ;  /* 0x000000363708723e */ /* 0x000fc400000010ff */
[----:B------:R-:W-:Y:S02]  /*2e00*/  FMNMX R10, |R0|, R53, !PT ;  /* 0x00000035000a7209 */ /* 0x000fe40007800200 */
[----:B------:R-:W-:-:S05]  /*2e10*/  LEA.HI.X R3, R2, R49, R3, 0x2, P2 ;  /* 0x0000003102037211 */ /* 0x000fca00010f1403 */
[----:B0-----:R-:W-:Y:S05]  /*2e20*/  @P1 BRA `(.L_x_10819) ;  /* 0x0000000000101947 */ /* 0x001fea0003800000 */
[----:B------:R-:W-:Y:S01]  /*2e30*/  IMAD.MOV.U32 R0, RZ, RZ, R23 ;  /* 0x000000ffff007224 */ /* 0x000fe200078e0017 */
[----:B------:R-:W-:-:S07]  /*2e40*/  MOV R34, 0x2e60 ;  /* 0x00002e6000227802 */ /* 0x000fce0000000f00 */
[----:B------:R-:W-:Y:S05]  /*2e50*/  CALL.REL.NOINC `($__internal_229_$__cuda_sm20_rcp_rn_f32_slowpath) ;  /* 0x0000001c00647944 */ /* 0x000fea0003c00000 */
[----:B------:R-:W-:Y:S05]  /*2e60*/  BRA `(.L_x_10820) ;  /* 0x0000000000107947 */ /* 0x000fea0003800000 */
.L_x_10819:
[----:B------:R-:W0:Y:S02]  /*2e70*/  MUFU.RCP R0, R23 ;  /* 0x0000001700007308 */ /* 0x000e240000001000 */
[----:B0-----:R-:W-:-:S04]  /*2e80*/  FFMA R2, R23, R0, -1 ;  /* 0xbf80000017027423 */ /* 0x001fc80000000000 */
[----:B------:R-:W-:-:S04]  /*2e90*/  FADD.FTZ R53, -R2, -RZ ;  /* 0x800000ff02357221 */ /* 0x000fc80000010100 */
[----:B------:R-:W-:-:S07]  /*2ea0*/  FFMA R53, R0, R53, R0 ;  /* 0x0000003500357223 */ /* 0x000fce0000000000 */
.L_x_10820:
[----:B------:R-:W-:Y:S05]  /*2eb0*/  BSYNC B0 ;  /* 0x0000000000007941 */ /* 0x000fea0003800000 */
.L_x_10818:
        /* <DEDUP_REMOVED lines=24> */
[----:B------:R-:W-:Y:S05]  /*3040*/  CALL.REL.NOINC `($__internal_229_$__cuda_sm20_rcp_rn_f32_slowpath) ;  /* 0x0000001800e87944 */ /* 0x000fea0003c00000 */
[----:B------:R-:W-:Y:S05]  /*3050*/  BRA `(.L_x_10823) ;  /* 0x0000000000107947 */ /* 0x000fea0003800000 */
.L_x_10822:
[----:B------:R-:W0:Y:S02]  /*3060*/  MUFU.RCP R53, R24 ;  /* 0x0000001800357308 */ /* 0x000e240000001000 */
[----:B0-----:R-:W-:-:S04]  /*3070*/  FFMA R0, R24, R53, -1 ;  /* 0xbf80000018007423 */ /* 0x001fc80000000035 */
[----:B------:R-:W-:-:S04]  /*3080*/  FADD.FTZ R0, -R0, -RZ ;  /* 0x800000ff00007221 */ /* 0x000fc80000010100 */
[----:B------:R-:W-:-:S07]  /*3090*/  FFMA R53, R53, R0, R53 ;  /* 0x0000000035357223 */ /* 0x000fce0000000035 */
.L_x_10823:
[----:B------:R-:W-:Y:S05]  /*30a0*/  BSYNC B0 ;  /* 0x0000000000007941 */ /* 0x000fea0003800000 */
.L_x_10821:
[-C--:B------:R-:W-:Y:S01]  /*30b0*/  @P0 IADD3 R24, P2, R4, R26.reuse, RZ ;  /* 0x0000001a04180210 */ /* 0x080fe20007f5e0ff */
[----:B------:R-:W0:Y:S01]  /*30c0*/  S2UR UR5, SR_CgaCtaId ;  /* 0x00000000000579c3 */ /* 0x000e220000008800 */
[----:B------:R-:W-:Y:S01]  /*30d0*/  F2FP.BF16.F32.PACK_AB R34, R12, R13 ;  /* 0x0000000d0c22723e */ /* 0x000fe200000010ff */
[----:B------:R-:W-:Y:S01]  /*30e0*/  FADD R0, -R53, 1 ;  /* 0x3f80000035007421 */ /* 0x000fe20000000100 */
[C---:B------:R-:W-:Y:S01]  /*30f0*/  @P0 IADD3 R26, P4, R4.reuse, R26, RZ ;  /* 0x0000001a041a0210 */ /* 0x040fe20007f9e0ff */
[C-C-:B------:R-:W-:Y:S01]  /*3100*/  @P0 IMAD.X R25, R3.reuse, 0x1, R27.reuse, P2 ;  /* 0x0000000103190824 */ /* 0x140fe200010e061b */
[C---:B------:R-:W-:Y:S01]  /*3110*/  @P0 LEA R22, P1, R4.reuse, R15, 0x1 ;  /* 0x0000000f04160211 */ /* 0x040fe200078208ff */
[----:B------:R-:W-:Y:S01]  /*3120*/  UMOV UR4, 0x400 ;  /* 0x0000040000047882 */ /* 0x000fe20000000000 */
[----:B------:R-:W-:Y:S01]  /*3130*/  @P0 LEA R12, P3, R4, R7, 0x1 ;  /* 0x00000007040c0211 */ /* 0x000fe200078608ff */
[----:B------:R-:W-:Y:S01]  /*3140*/  UIADD3 UR4, UR4, 0x20, URZ ;  /* 0x0000002004047890 */ /* 0x000fe2000fffe03f */
[----:B------:R-:W-:Y:S01]  /*3150*/  F2FP.BF16.F32.PACK_AB R33, R32, R33 ;  /* 0x000000212021723e */ /* 0x000fe200000010ff */
[----:B------:R-:W-:Y:S01]  /*3160*/  @P0 IMAD.X R32, R3, 0x1, R27, P4 ;  /* 0x0000000103200824 */ /* 0x000fe200020e061b */
[CCC-:B------:R-:W-:Y:S01]  /*3170*/  @P0 LEA.HI.X R23, R4.reuse, R14.reuse, R3.reuse, 0x1, P1 ;  /* 0x0000000e04170211 */ /* 0x1c0fe200008f0c03 */
[----:B------:R-:W-:Y:S01]  /*3180*/  FMUL R27, R45, R21 ;  /* 0x000000152d1b7220 */ /* 0x000fe20000400000 */
[----:B------:R-:W-:Y:S01]  /*3190*/  @P0 LEA.HI.X R13, R4, R5, R3, 0x1, P3 ;  /* 0x00000005040d0211 */ /* 0x000fe200018f0c03 */
[----:B------:R-:W-:Y:S01]  /*31a0*/  FMUL R4, R0, R53 ;  /* 0x0000003500047220 */ /* 0x000fe20000400000 */
[----:B------:R-:W-:Y:S01]  /*31b0*/  SHF.R.U32.HI R3, RZ, 0x3, R39 ;  /* 0x00000003ff037819 */ /* 0x000fe20000011627 */
[----:B------:R-:W-:Y:S01]  /*31c0*/  BSSY B0, `(.L_x_10824) ;  /* 0x0000099000007945 */ /* 0x000fe20003800000 */
[----:B------:R-:W-:Y:S01]  /*31d0*/  @P0 LEA R2, P1, R24, R15, 0x1 ;  /* 0x0000000f18020211 */ /* 0x000fe200078208ff */
[-C--:B------:R-:W-:Y:S01]  /*31e0*/  FMUL R15, R53, R31.reuse ;  /* 0x0000001f350f7220 */ /* 0x080fe20000400000 */
[----:B------:R-:W-:Y:S01]  /*31f0*/  LOP3.LUT R0, R3, 0x1ffffffc, RZ, 0xc0, !PT ;  /* 0x1ffffffc03007812 */ /* 0x000fe200078ec0ff */
[----:B------:R-:W-:Y:S01]  /*3200*/  FFMA R31, R4, R31, R53 ;  /* 0x0000001f041f7223 */ /* 0x000fe20000000035 */
[----:B------:R-:W-:-:S02]  /*3210*/  @P0 LEA.HI.X R3, R24, R14, R25, 0x1, P1 ;  /* 0x0000000e18030211 */ /* 0x000fc400008f0c19 */
[C---:B------:R-:W-:Y:S01]  /*3220*/  @P0 LEA R4, P1, R26.reuse, R7, 0x1 ;  /* 0x000000071a040211 */ /* 0x040fe200078208ff */
[----:B------:R-:W-:Y:S02]  /*3230*/  IMAD.IADD R14, R39, 0x1, -R0 ;  /* 0x00000001270e7824 */ /* 0x000fe400078e0a00 */
[-C--:B------:R-:W-:Y:S01]  /*3240*/  FMUL R31, R31, R30.reuse ;  /* 0x0000001e1f1f7220 */ /* 0x080fe20000400000 */
[----:B0-----:R-:W-:Y:S01]  /*3250*/  ULEA UR4, UR5, UR4, 0x18 ;  /* 0x0000000405047291 */ /* 0x001fe2000f8ec03f */
[----:B------:R-:W-:Y:S01]  /*3260*/  @P0 LEA.HI.X R5, R26, R5, R32, 0x1, P1 ;  /* 0x000000051a050211 */ /* 0x000fe200008f0c20 */
[C---:B------:R-:W-:Y:S01]  /*3270*/  VIADD R7, R14.reuse, 0xffffffff ;  /* 0xffffffff0e077836 */ /* 0x040fe20000000000 */
[----:B------:R-:W-:Y:S01]  /*3280*/  LOP3.LUT R35, R14, 0x1f, RZ, 0xc0, !PT ;  /* 0x0000001f0e237812 */ /* 0x000fe200078ec0ff */
[----:B------:R-:W-:Y:S01]  /*3290*/  FMUL R32, R15, R30 ;  /* 0x0000001e0f207220 */ /* 0x000fe20000400000 */
[----:B------:R-:W-:Y:S01]  /*32a0*/  FMUL R44, R31, R44 ;  /* 0x0000002c1f2c7220 */ /* 0x000fe20000400000 */
[----:B------:R-:W-:-:S02]  /*32b0*/  F2FP.BF16.F32.PACK_AB R25, RZ, R27 ;  /* 0x0000001bff19723e */ /* 0x000fc400000010ff */
[----:B------:R-:W-:Y:S01]  /*32c0*/  LOP3.LUT R7, R7, 0x1f, RZ, 0xc0, !PT ;  /* 0x0000001f07077812 */ /* 0x000fe200078ec0ff */
[----:B------:R-:W-:Y:S02]  /*32d0*/  IMAD R24, R16, 0x21, R35 ;  /* 0x0000002110187824 */ /* 0x000fe400078e0223 */
[-C--:B------:R-:W-:Y:S01]  /*32e0*/  FMUL R26, R44, R21.reuse ;  /* 0x000000152c1a7220 */ /* 0x080fe20000400000 */
[----:B------:R-:W-:Y:S01]  /*32f0*/  IADD3 R31, R39, 0x1d, -R0 ;  /* 0x0000001d271f7810 */ /* 0x000fe20007ffe800 */
[----:B------:R-:W-:Y:S01]  /*3300*/  IMAD R15, R16, 0x21, R7 ;  /* 0x00000021100f7824 */ /* 0x000fe200078e0207 */
[----:B------:R-:W-:Y:S02]  /*3310*/  LEA R7, R24, UR4, 0x2 ;  /* 0x0000000418077c11 */ /* 0x000fe4000f8e10ff */
[----:B------:R-:W-:Y:S01]  /*3320*/  PRMT R35, R25, 0x7610, R35 ;  /* 0x0000761019237816 */ /* 0x000fe20000000023 */
[----:B------:R-:W-:Y:S01]  /*3330*/  FMUL R25, R42, R21 ;  /* 0x000000152a197220 */ /* 0x000fe20000400000 */
[----:B------:R-:W-:Y:S01]  /*3340*/  LEA R24, R15, UR4, 0x2 ;  /* 0x000000040f187c11 */ /* 0x000fe2000f8e10ff */
[----:B------:R-:W-:Y:S01]  /*3350*/  VIADD R15, R14, 0x1e ;  /* 0x0000001e0e0f7836 */ /* 0x000fe20000000000 */
[----:B------:R-:W-:Y:S01]  /*3360*/  F2FP.BF16.F32.PACK_AB R27, R26, R27 ;  /* 0x0000001b1a1b723e */ /* 0x000fe200000010ff */
[----:B------:R0:W-:Y:S01]  /*3370*/  STS [R7], R34 ;  /* 0x0000002207007388 */ /* 0x0001e20000000800 */
[----:B------:R-:W-:-:S02]  /*3380*/  F2FP.BF16.F32.PACK_AB R26, RZ, R26 ;  /* 0x0000001aff1a723e */ /* 0x000fc400000010ff */
[----:B------:R-:W-:Y:S01]  /*3390*/  LOP3.LUT R15, R15, 0x1f, RZ, 0xc0, !PT ;  /* 0x0000001f0f0f7812 */ /* 0x000fe200078ec0ff */
[----:B------:R1:W-:Y:S01]  /*33a0*/  @P0 STG.E.U16 desc[UR6][R22.64], R35 ;  /* 0x0000002316000986 */ /* 0x0003e2000c101506 */
[----:B------:R-:W-:Y:S02]  /*33b0*/  LOP3.LUT R31, R31, 0x1f, RZ, 0xc0, !PT ;  /* 0x0000001f1f1f7812 */ /* 0x000fe400078ec0ff */
[----:B------:R-:W-:Y:S01]  /*33c0*/  ISETP.GE.U32.AND P1, PT, R36, R28, PT ;  /* 0x0000001c2400720c */ /* 0x000fe20003f26070 */
[----:B------:R-:W-:Y:S01]  /*33d0*/  IMAD R15, R16, 0x21, R15 ;  /* 0x00000021100f7824 */ /* 0x000fe200078e020f */
[----:B------:R-:W-:Y:S01]  /*33e0*/  FMNMX R45, R10, |R45|, !PT ;  /* 0x4000002d0a2d7209 */ /* 0x000fe20007800000 */
[----:B------:R-:W-:Y:S01]  /*33f0*/  STS [R24], R33 ;  /* 0x0000002118007388 */ /* 0x000fe20000000800 */
[----:B0-----:R-:W-:Y:S01]  /*3400*/  PRMT R34, R26, 0x7610, R34 ;  /* 0x000076101a227816 */ /* 0x001fe20000000022 */
[----:B------:R-:W-:Y:S01]  /*3410*/  IMAD R26, R16, 0x21, R31 ;  /* 0x00000021101a7824 */ /* 0x000fe200078e021f */
[----:B------:R-:W-:-:S02]  /*3420*/  F2FP.BF16.F32.PACK_AB R30, RZ, R25 ;  /* 0x00000019ff1e723e */ /* 0x000fc400000010ff */
[----:B------:R-:W-:Y:S01]  /*3430*/  FMNMX R45, |R44|, R45, !PT ;  /* 0x0000002d2c2d7209 */ /* 0x000fe20007800200 */
[----:B-1----:R-:W-:Y:S01]  /*3440*/  FMUL R22, R32, R21 ;  /* 0x0000001520167220 */ /* 0x002fe20000400000 */
[----:B------:R0:W-:Y:S01]  /*3450*/  @P0 STG.E.U16 desc[UR6][R2.64], R34 ;  /* 0x0000002202000986 */ /* 0x0001e2000c101506 */
[----:B------:R-:W-:Y:S01]  /*3460*/  LEA R23, R15, UR4, 0x2 ;  /* 0x000000040f177c11 */ /* 0x000fe2000f8e10ff */
[----:B------:R-:W-:Y:S01]  /*3470*/  IMAD R15, R36, UR9, RZ ;  /* 0x00000009240f7c24 */ /* 0x000fe2000f8e02ff */
[----:B------:R-:W-:Y:S01]  /*3480*/  LEA R26, R26, UR4, 0x2 ;  /* 0x000000041a1a7c11 */ /* 0x000fe2000f8e10ff */
[----:B------:R-:W-:Y:S04]  /*3490*/  @P0 STG.E.U16 desc[UR6][R12.64], R30 ;  /* 0x0000001e0c000986 */ /* 0x000fe8000c101506 */
[----:B------:R1:W-:Y:S01]  /*34a0*/  STS [R23], R9 ;  /* 0x0000000917007388 */ /* 0x0003e20000000800 */
[----:B0-----:R-:W-:-:S03]  /*34b0*/  F2FP.BF16.F32.PACK_AB R3, RZ, R22 ;  /* 0x00000016ff03723e */ /* 0x001fc600000010ff */
[----:B------:R-:W-:Y:S04]  /*34c0*/  STS [R26], R27 ;  /* 0x0000001b1a007388 */ /* 0x000fe80000000800 */
[----:B------:R0:W-:Y:S01]  /*34d0*/  @P0 STG.E.U16 desc[UR6][R4.64], R3 ;  /* 0x0000000304000986 */ /* 0x0001e2000c101506 */
[----:B-1----:R-:W-:-:S04]  /*34e0*/  FMNMX R9, |R42|, R45, !PT ;  /* 0x0000002d2a097209 */ /* 0x002fc80007800200 */
[----:B------:R-:W-:Y:S01]  /*34f0*/  FMNMX R9, |R32|, R9, !PT ;  /* 0x0000000920097209 */ /* 0x000fe20007800200 */
[----:B0-----:R-:W-:-:S04]  /*3500*/  IMAD.WIDE.U32 R2, R36, UR8, RZ ;  /* 0x0000000824027c25 */ /* 0x001fc8000f8e00ff */
        /* <DEDUP_REMOVED lines=12> */
[----:B------:R-:W-:-:S03]  /*35d0*/  IMAD.MOV.U32 R42, RZ, RZ, R10 ;  /* 0x000000ffff2a7224 */ /* 0x000fc600078e000a */
        /* <DEDUP_REMOVED lines=13> */
.L_x_10828:
[C---:B------:R-:W-:Y:S01]  /*36b0*/  LOP3.LUT R3, R14.reuse, 0x1f, RZ, 0xc0, !PT ;  /* 0x0000001f0e037812 */ /* 0x040fe200078ec0ff */
[----:B------:R-:W-:Y:S01]  /*36c0*/  VIADD R2, R14, 0xffffffff ;  /* 0xffffffff0e027836 */ /* 0x000fe20000000000 */
[----:B------:R-:W-:Y:S01]  /*36d0*/  IADD3 R13, P6, R34, UR8, RZ ;  /* 0x00000008220d7c10 */ /* 0x000fe2000ffde0ff */
[----:B------:R-:W-:Y:S01]  /*36e0*/  IMAD R4, R16, 0x21, R33 ;  /* 0x0000002110047824 */ /* 0x000fe200078e0221 */
[-C--:B------:R-:W-:Y:S01]  /*36f0*/  ISETP.GE.U32.AND P2, PT, R3, R29.reuse, PT ;  /* 0x0000001d0300720c */ /* 0x080fe20003f46070 */
[----:B------:R-:W-:Y:S01]  /*3700*/  VIADD R32, R14, 0x1d ;  /* 0x0000001d0e207836 */ /* 0x000fe20000000000 */
[----:B------:R-:W-:Y:S01]  /*3710*/  LOP3.LUT R44, R2, 0x1f, RZ, 0xc0, !PT ;  /* 0x0000001f022c7812 */ /* 0x000fe200078ec0ff */
[----:B------:R-:W-:Y:S01]  /*3720*/  VIADD R14, R14, 0x1e ;  /* 0x0000001e0e0e7836 */ /* 0x000fe20000000000 */
[----:B------:R-:W-:Y:S01]  /*3730*/  LEA R33, R4, UR4, 0x2 ;  /* 0x0000000404217c11 */ /* 0x000fe2000f8e10ff */
[----:B------:R-:W-:Y:S01]  /*3740*/  VIADD R30, R30, 0xfffffffc ;  /* 0xfffffffc1e1e7836 */ /* 0x000fe20000000000 */
[----:B------:R-:W-:Y:S01]  /*3750*/  ISETP.GE.U32.AND P3, PT, R44, R29, PT ;  /* 0x0000001d2c00720c */ /* 0x000fe20003f66070 */
[----:B------:R-:W-:Y:S01]  /*3760*/  VIADD R31, R31, 0x4 ;  /* 0x000000041f1f7836 */ /* 0x000fe20000000000 */
[----:B------:R-:W-:-:S02]  /*3770*/  LOP3.LUT R46, R14, 0x1f, RZ, 0xc0, !PT ;  /* 0x0000001f0e2e7812 */ /* 0x000fc400078ec0ff */
[----:B------:R-:W-:Y:S02]  /*3780*/  LOP3.LUT R32, R32, 0x1f, RZ, 0xc0, !PT ;  /* 0x0000001f20207812 */ /* 0x000fe400078ec0ff */
[----:B------:R-:W-:Y:S01]  /*3790*/  ISETP.GE.U32.AND P5, PT, R46, R29, PT ;  /* 0x0000001d2e00720c */ /* 0x000fe20003fa6070 */
[----:B------:R-:W0:Y:S01]  /*37a0*/  @!P2 LDS R35, [R33] ;  /* 0x000000002123a984 */ /* 0x000e220000000800 */
[----:B------:R-:W-:Y:S02]  /*37b0*/  @!P2 IADD3 R3, P4, R3, R34, RZ ;  /* 0x000000220303a210 */ /* 0x000fe40007f9e0ff */
[----:B------:R-:W-:-:S03]  /*37c0*/  IADD3.X R14, R42, UR9, RZ, P6, !PT ;  /* 0x000000092a0e7c10 */ /* 0x000fc6000b7fe4ff */
[----:B------:R-:W-:Y:S01]  /*37d0*/  @!P2 IMAD.X R12, RZ, RZ, R42, P4 ;  /* 0x000000ffff0ca224 */ /* 0x000fe200020e062a */
[CC--:B------:R-:W-:Y:S01]  /*37e0*/  @!P2 LEA R2, P4, R3.reuse, R20.reuse, 0x2 ;  /* 0x000000140302a211 */ /* 0x0c0fe200078810ff */
[----:B------:R-:W1:Y:S01]  /*37f0*/  @!P3 LDS R41, [R33+0x4] ;  /* 0x000004002129b984 */ /* 0x000e620000000800 */
[----:B------:R-:W-:Y:S02]  /*3800*/  @!P3 IADD3 R5, P6, R44, R13, RZ ;  /* 0x0000000d2c05b210 */ /* 0x000fe40007fde0ff */
[----:B------:R-:W-:Y:S01]  /*3810*/  @!P2 LEA.HI.X R3, R3, R19, R12, 0x2, P4 ;  /* 0x000000130303a211 */ /* 0x000fe200020f140c */
[----:B------:R-:W2:Y:S01]  /*3820*/  @!P5 LDS R43, [R33+0x8] ;  /* 0x00000800212bd984 */ /* 0x000ea20000000800 */
[----:B------:R-:W-:Y:S01]  /*3830*/  ISETP.GE.U32.AND P4, PT, R32, R29, PT ;  /* 0x0000001d2000720c */ /* 0x000fe20003f86070 */
[----:B------:R-:W-:Y:S01]  /*3840*/  @!P3 IMAD.X R12, RZ, RZ, R14, P6 ;  /* 0x000000ffff0cb224 */ /* 0x000fe200030e060e */
[----:B------:R-:W-:-:S04]  /*3850*/  @!P3 LEA R4, P6, R5, R20, 0x2 ;  /* 0x000000140504b211 */ /* 0x000fc800078c10ff */
[----:B------:R-:W-:Y:S02]  /*3860*/  @!P3 LEA.HI.X R5, R5, R19, R12, 0x2, P6 ;  /* 0x000000130505b211 */ /* 0x000fe400030f140c */
[----:B------:R-:W-:-:S04]  /*3870*/  IADD3 R15, P6, R13, UR8, RZ ;  /* 0x000000080d0f7c10 */ /* 0x000fc8000ffde0ff */
[----:B------:R-:W-:Y:S01]  /*3880*/  IADD3.X R34, R14, UR9, RZ, P6, !PT ;  /* 0x000000090e227c10 */ /* 0x000fe2000b7fe4ff */
[----:B------:R3:W4:Y:S01]  /*3890*/  @!P4 LDS R45, [R33+0xc] ;  /* 0x00000c00212dc984 */ /* 0x0007220000000800 */
[----:B------:R-:W-:-:S05]  /*38a0*/  @!P5 IADD3 R13, P6, R46, R15, RZ ;  /* 0x0000000f2e0dd210 */ /* 0x000fca0007fde0ff */
[----:B------:R-:W-:Y:S01]  /*38b0*/  @!P5 IMAD.X R14, RZ, RZ, R34, P6 ;  /* 0x000000ffff0ed224 */ /* 0x000fe200030e0622 */
[----:B------:R-:W-:Y:S01]  /*38c0*/  @!P5 LEA R12, P6, R13, R20, 0x2 ;  /* 0x000000140d0cd211 */ /* 0x000fe200078c10ff */
[----:B---3--:R-:W-:-:S03]  /*38d0*/  IMAD.IADD R33, R36, 0x1, R31 ;  /* 0x0000000124217824 */ /* 0x008fc600078e021f */
[----:B------:R-:W-:Y:S02]  /*38e0*/  @!P5 LEA.HI.X R13, R13, R19, R14, 0x2, P6 ;  /* 0x000000130d0dd211 */ /* 0x000fe400030f140e */
[----:B------:R-:W-:Y:S01]  /*38f0*/  IADD3 R49, P6, R15, UR8, RZ ;  /* 0x000000080f317c10 */ /* 0x000fe2000ffde0ff */
[----:B0-----:R-:W-:Y:S03]  /*3900*/  @!P2 STG.E desc[UR6][R2.64], R35 ;  /* 0x000000230200a986 */ /* 0x001fe6000c101906 */
[----:B------:R-:W-:Y:S02]  /*3910*/  IADD3.X R42, R34, UR9, RZ, P6, !PT ;  /* 0x00000009222a7c10 */ /* 0x000fe4000b7fe4ff */
[----:B------:R-:W-:Y:S01]  /*3920*/  @!P4 IADD3 R15, P6, R32, R49, RZ ;  /* 0x00000031200fc210 */ /* 0x000fe20007fde0ff */
[----:B-1----:R-:W-:Y:S01]  /*3930*/  @!P3 STG.E desc[UR6][R4.64], R41 ;  /* 0x000000290400b986 */ /* 0x002fe2000c101906 */
[----:B------:R-:W-:-:S03]  /*3940*/  ISETP.NE.AND P3, PT, R30, RZ, PT ;  /* 0x000000ff1e00720c */ /* 0x000fc60003f65270 */
[----:B------:R-:W-:Y:S01]  /*3950*/  @!P4 IMAD.X R34, RZ, RZ, R42, P6 ;  /* 0x000000ffff22c224 */ /* 0x000fe200030e062a */
[C---:B------:R-:W-:Y:S01]  /*3960*/  @!P4 LEA R14, P6, R15.reuse, R20, 0x2 ;  /* 0x000000140f0ec211 */ /* 0x040fe200078c10ff */
[----:B--2---:R-:W-:Y:S03]  /*3970*/  @!P5 STG.E desc[UR6][R12.64], R43 ;  /* 0x0000002b0c00d986 */ /* 0x004fe6000c101906 */
[----:B------:R-:W-:Y:S02]  /*3980*/  @!P4 LEA.HI.X R15, R15, R19, R34, 0x2, P6 ;  /* 0x000000130f0fc211 */ /* 0x000fe400030f1422 */
[----:B------:R-:W-:-:S04]  /*3990*/  IADD3 R34, P2, R49, UR8, RZ ;  /* 0x0000000831227c10 */ /* 0x000fc8000ff5e0ff */
[----:B------:R-:W-:Y:S01]  /*39a0*/  IADD3.X R42, R42, UR9, RZ, P2, !PT ;  /* 0x000000092a2a7c10 */ /* 0x000fe200097fe4ff */
[----:B----4-:R0:W-:Y:S02]  /*39b0*/  @!P4 STG.E desc[UR6][R14.64], R45 ;  /* 0x0000002d0e00c986 */ /* 0x0101e4000c101906 */
[----:B0-----:R-:W-:Y:S01]  /*39c0*/  VIADD R14, R32, 0x1f ;  /* 0x0000001f200e7836 */ /* 0x001fe20000000000 */
[----:B------:R-:W-:Y:S06]  /*39d0*/  @P3 BRA `(.L_x_10828) ;  /* 0xfffffffc00343947 */ /* 0x000fec000383ffff */
.L_x_10827:
[----:B------:R-:W-:Y:S05]  /*39e0*/  BSYNC B1 ;  /* 0x0000000000017941 */ /* 0x000fea0003800000 */
.L_x_10826:
[----:B------:R-:W-:Y:S05]  /*39f0*/  @!P0 BRA `(.L_x_10825) ;  /* 0x0000000000548947 */ /* 0x000fea0003800000 */
.L_x_10831:
[----:B------:R-:W-:Y:S01]  /*3a00*/  LOP3.LUT R14, R14, 0x1f, RZ, 0xc0, !PT ;  /* 0x0000001f0e0e7812 */ /* 0x000fe200078ec0ff */
[----:B------:R-:W-:Y:S01]  /*3a10*/  VIADD R27, R27, 0xffffffff ;  /* 0xffffffff1b1b7836 */ /* 0x000fe20000000000 */
[----:B------:R-:W-:Y:S02]  /*3a20*/  BSSY B1, `(.L_x_10829) ;  /* 0x000000c000017945 */ /* 0x000fe40003800000 */
[----:B------:R-:W-:Y:S02]  /*3a30*/  ISETP.GE.U32.AND P0, PT, R14, R29, PT ;  /* 0x0000001d0e00720c */ /* 0x000fe40003f06070 */
[----:B------:R-:W-:-:S11]  /*3a40*/  ISETP.NE.AND P2, PT, R27, RZ, PT ;  /* 0x000000ff1b00720c */ /* 0x000fd60003f45270 */
[----:B0-----:R-:W-:Y:S05]  /*3a50*/  @P0 BRA `(.L_x_10830) ;  /* 0x0000000000200947 */ /* 0x001fea0003800000 */
        /* <DEDUP_REMOVED lines=8> */
.L_x_10830:
[----:B------:R-:W-:Y:S05]  /*3ae0*/  BSYNC B1 ;  /* 0x0000000000017941 */ /* 0x000fea0003800000 */
.L_x_10829:
[----:B------:R-:W-:Y:S01]  /*3af0*/  IADD3 R34, P0, R34, UR8, RZ ;  /* 0x0000000822227c10 */ /* 0x000fe2000ff1e0ff */
[----:B------:R-:W-:Y:S02]  /*3b00*/  VIADD R31, R31, 0x1 ;  /* 0x000000011f1f7836 */ /* 0x000fe40000000000 */
[----:B------:R-:W-:Y:S01]  /*3b10*/  VIADD R14, R14, 0x1f ;  /* 0x0000001f0e0e7836 */ /* 0x000fe20000000000 */
[----:B------:R-:W-:Y:S01]  /*3b20*/  IADD3.X R42, R42, UR9, RZ, P0, !PT ;  /* 0x000000092a2a7c10 */ /* 0x000fe200087fe4ff */
[----:B------:R-:W-:Y:S01]  /*3b30*/  IMAD.IADD R33, R36, 0x1, R31 ;  /* 0x0000000124217824 */ /* 0x000fe200078e021f */
[----:B------:R-:W-:Y:S07]  /*3b40*/  @P2 BRA `(.L_x_10831) ;  /* 0xfffffffc00ac2947 */ /* 0x000fee000383ffff */
.L_x_10825:
[----:B------:R-:W-:Y:S05]  /*3b50*/  BSYNC B0 ;  /* 0x0000000000007941 */ /* 0x000fea0003800000 */
.L_x_10824:
        /* <DEDUP_REMOVED lines=14> */
[----:B------:R-:W-:Y:S01]  /*3c40*/  IMAD.MOV.U32 R11, RZ, RZ, RZ ;  /* 0x000000ffff0b7224 */ /* 0x000fe200078e00ff */
[----:B------:R-:W-:Y:S01]  /*3c50*/  ISETP.GT.U32.AND P0, PT, R38, -0x21, PT ;  /* 0xffffffdf2600780c */ /* 0x000fe20003f04070 */
[----:B------:R-:W-:Y:S01]  /*3c60*/  IMAD.MOV.U32 R19, RZ, RZ, R36 ;  /* 0x000000ffff137224 */ /* 0x000fe200078e0024 */
[----:B------:R-:W-:Y:S02]  /*3c70*/  SHF.R.U32.HI R0, RZ, 0x3, R39 ;  /* 0x00000003ff007819 */ /* 0x000fe40000011627 */
[----:B------:R-:W-:Y:S02]  /*3c80*/  ISETP.GT.U32.AND.EX P0, PT, R37, -0x1, PT, P0 ;  /* 0xffffffff2500780c */ /* 0x000fe40003f04100 */
[----:B------:R-:W-:-:S02]  /*3c90*/  LOP3.LUT R0, R0, 0x1ffffffc, RZ, 0xc0, !PT ;  /* 0x1ffffffc00007812 */ /* 0x000fc400078ec0ff */
[----:B0-----:R-:W-:-:S03]  /*3ca0*/  SEL R3, R38, 0xffffffdf, P0 ;  /* 0xffffffdf26037807 */ /* 0x001fc60000000000 */
[----:B-1----:R-:W-:Y:S01]  /*3cb0*/  IMAD.IADD R7, R39, 0x1, -R0 ;  /* 0x0000000127077824 */ /* 0x002fe200078e0a00 */
        /* <DEDUP_REMOVED lines=10> */
.L_x_10836:
        /* <DEDUP_REMOVED lines=20> */
[----:B------:R-:W-:Y:S01]  /*3ea0*/  IADD3.X R7, R10, UR9, RZ, P5, !PT ;  /* 0x000000090a077c10 */ /* 0x000fe2000affe4ff */
[----:B------:R-:W-:Y:S01]  /*3eb0*/  @!P4 IMAD.X R4, RZ, RZ, R10, P6 ;  /* 0x000000ffff04c224 */ /* 0x000fe200030e060a */
[----:B------:R-:W-:Y:S01]  /*3ec0*/  @!P3 IADD3 R5, P5, R5, R28, RZ ;  /* 0x0000001c0505b210 */ /* 0x000fe20007fbe0ff */
[----:B------:R-:W2:Y:S01]  /*3ed0*/  @!P2 LDS R27, [R14+0x8] ;  /* 0x000008000e1ba984 */ /* 0x000ea20000000800 */
[----:B------:R-:W-:-:S03]  /*3ee0*/  @!P4 LEA R2, P6, R3, R18, 0x2 ;  /* 0x000000120302c211 */ /* 0x000fc600078c10ff */
[----:B------:R3:W4:Y:S01]  /*3ef0*/  @!P1 LDS R31, [R14+0xc] ;  /* 0x00000c000e1f9984 */ /* 0x0007220000000800 */
[-C--:B------:R-:W-:Y:S01]  /*3f00*/  @!P4 LEA.HI.X R3, R3, R17.reuse, R4, 0x2, P6 ;  /* 0x000000110303c211 */ /* 0x080fe200030f1404 */
        /* <DEDUP_REMOVED lines=8> */
[----:B------:R-:W-:Y:S02]  /*3f90*/  @!P2 LEA R12, P5, R7, R18, 0x2 ;  /* 0x00000012070ca211 */ /* 0x000fe400078a10ff */
[----:B------:R-:W-:Y:S02]  /*3fa0*/  IADD3.X R20, R15, UR9, RZ, P6, !PT ;  /* 0x000000090f147c10 */ /* 0x000fe4000b7fe4ff */
[-C--:B------:R-:W-:Y:S02]  /*3fb0*/  @!P2 LEA.HI.X R13, R7, R17.reuse, R10, 0x2, P5 ;  /* 0x00000011070da211 */ /* 0x080fe400028f140a */
[C---:B------:R-:W-:Y:S01]  /*3fc0*/  @!P1 IADD3 R7, P5, R22.reuse, R28, RZ ;  /* 0x0000001c16079210 */ /* 0x040fe20007fbe0ff */
[----:B0-----:R0:W-:Y:S04]  /*3fd0*/  @!P4 STG.E desc[UR6][R2.64], R23 ;  /* 0x000000170200c986 */ /* 0x0011e8000c101906 */
[----:B------:R-:W-:Y:S01]  /*3fe0*/  @!P1 IMAD.X R10, RZ, RZ, R20, P5 ;  /* 0x000000ffff0a9224 */ /* 0x000fe200028e0614 */
[C---:B---3--:R-:W-:Y:S01]  /*3ff0*/  @!P1 LEA R14, P5, R7.reuse, R18, 0x2 ;  /* 0x00000012070e9211 */ /* 0x048fe200078a10ff */
        /* <DEDUP_REMOVED lines=9> */
.L_x_10835:
[----:B------:R-:W-:Y:S05]  /*4090*/  BSYNC B1 ;  /* 0x0000000000017941 */ /* 0x000fea0003800000 */
.L_x_10834:
[----:B------:R-:W-:Y:S05]  /*40a0*/  @!P0 BRA `(.L_x_10833) ;  /* 0x0000000000548947 */ /* 0x000fea0003800000 */
.L_x_10839:
[----:B------:R-:W-:Y:S01]  /*40b0*/  LOP3.LUT R7, R7, 0x1f, RZ, 0xc0, !PT ;  /* 0x0000001f07077812 */ /* 0x000fe200078ec0ff */
[----:B------:R-:W-:Y:S01]  /*40c0*/  VIADD R6, R6, 0xffffffff ;  /* 0xffffffff06067836 */ /* 0x000fe20000000000 */
[----:B------:R-:W-:Y:S01]  /*40d0*/  BSSY B1, `(.L_x_10837) ;  /* 0x000000d000017945 */ /* 0x000fe20003800000 */
        /* <DEDUP_REMOVED lines=12> */
.L_x_10838:
[----:B------:R-:W-:Y:S05]  /*41a0*/  BSYNC B1 ;  /* 0x0000000000017941 */ /* 0x000fea0003800000 */
.L_x_10837:
[----:B------:R-:W-:Y:S01]  /*41b0*/  IADD3 R28, P0, R28, UR8, RZ ;  /* 0x000000081c1c7c10 */ /* 0x000fe2000ff1e0ff */
[----:B------:R-:W-:Y:S02]  /*41c0*/  VIADD R7, R7, 0x1f ;  /* 0x0000001f07077836 */ /* 0x000fe40000000000 */
[----:B------:R-:W-:Y:S01]  /*41d0*/  IMAD.IADD R19, R36, 0x1, R11 ;  /* 0x0000000124137824 */ /* 0x000fe200078e020b */
[----:B------:R-:W-:Y:S01]  /*41e0*/  IADD3.X R10, R10, UR9, RZ, P0, !PT ;  /* 0x000000090a0a7c10 */ /* 0x000fe200087fe4ff */
[----:B------:R-:W-:Y:S08]  /*41f0*/  @P1 BRA `(.L_x_10839) ;  /* 0xfffffffc00ac1947 */ /* 0x000ff0000383ffff */
.L_x_10833:
[----:B------:R-:W-:Y:S05]  /*4200*/  BSYNC B0 ;  /* 0x0000000000007941 */ /* 0x000fea0003800000 */
.L_x_10832:
[----:B------:R-:W-:Y:S01]  /*4210*/  ULDC.64 UR4, c[0x0][0x238] ;  /* 0x00008e0000047ab9 */ /* 0x000fe20000000a00 */
[----:B------:R-:W-:Y:S01]  /*4220*/  BAR.SYNC.DEFER_BLOCKING 0x0 ;  /* 0x0000000000007b1d */ /* 0x000fe20000010000 */
[----:B------:R-:W-:-:S04]  /*4230*/  ISETP.NE.U32.AND P0, PT, RZ, UR4, PT ;  /* 0x00000004ff007c0c */ /* 0x000fc8000bf05070 */
[----:B------:R-:W-:-:S13]  /*4240*/  ISETP.NE.AND.EX P0, PT, RZ, UR5, PT, P0 ;  /* 0x00000005ff007c0c */ /* 0x000fda000bf05300 */
[----:B------:R-:W-:Y:S05]  /*4250*/  @!P0 BRA `(.L_x_10840) ;  /* 0x0000000000b08947 */ /* 0x000fea0003800000 */
[----:B01----:R-:W0:Y:S01]  /*4260*/  SHFL.DOWN PT, R2, R9, 0x10, 0x1f ;  /* 0x0a001f0009027f89 */ /* 0x003e2200000e0000 */
[----:B------:R-:W-:Y:S01]  /*4270*/  LOP3.LUT P0, RZ, R39, 0x1f, RZ, 0xc0, !PT ;  /* 0x0000001f27ff7812 */ /* 0x000fe2000780c0ff */
[----:B------:R-:W-:-:S12]  /*4280*/  BSSY B0, `(.L_x_10841) ;  /* 0x0000023000007945 */ /* 0x000fd80003800000 */
[----:B------:R-:W1:Y:S01]  /*4290*/  @!P0 S2R R8, SR_CgaCtaId ;  /* 0x0000000000088919 */ /* 0x000e620000008800 */
[----:B------:R-:W-:Y:S02]  /*42a0*/  @!P0 MOV R7, 0x400 ;  /* 0x0000040000078802 */ /* 0x000fe40000000f00 */
[----:B0-----:R-:W-:Y:S01]  /*42b0*/  FMNMX R2, R9, R2, !PT ;  /* 0x0000000209027209 */ /* 0x001fe20007800000 */
[----:B------:R-:W-:-:S04]  /*42c0*/  IMAD.MOV.U32 R9, RZ, RZ, RZ ;  /* 0x000000ffff097224 */ /* 0x000fc800078e00ff */
[----:B------:R-:W0:Y:S01]  /*42d0*/  SHFL.DOWN PT, R3, R2, 0x8, 0x1f ;  /* 0x09001f0002037f89 */ /* 0x000e2200000e0000 */
[----:B-1----:R-:W-:-:S05]  /*42e0*/  @!P0 LEA R7, R8, R7, 0x18 ;  /* 0x0000000708078211 */ /* 0x002fca00078ec0ff */
[----:B------:R-:W-:Y:S01]  /*42f0*/  @!P0 IMAD.IADD R7, R0, 0x1, R7 ;  /* 0x0000000100078824 */ /* 0x000fe200078e0207 */
[----:B------:R-:W-:Y:S02]  /*4300*/  SHF.R.U32.HI R0, RZ, 0x5, R39 ;  /* 0x00000005ff007819 */ /* 0x000fe40000011627 */
        /* <DEDUP_REMOVED lines=25> */
.L_x_10850:
[----:B-1----:R-:W-:-:S07]  /*44a0*/  FMNMX R9, R2, R9, !PT ;  /* 0x0000000902097209 */ /* 0x002fce0007800000 */
.L_x_10842:
[----:B------:R-:W-:Y:S05]  /*44b0*/  BSYNC B0 ;  /* 0x0000000000007941 */ /* 0x000fea0003800000 */
.L_x_10841:
[----:B------:R-:W-:Y:S01]  /*44c0*/  ISETP.NE.AND P0, PT, R39, RZ, PT ;  /* 0x000000ff2700720c */ /* 0x000fe20003f05270 */
[----:B------:R-:W-:-:S12]  /*44d0*/  BSSY B0, `(.L_x_10840) ;  /* 0x0000004000007945 */ /* 0x000fd80003800000 */
[----:B------:R-:W-:Y:S05]  /*44e0*/  @P0 BRA `(.L_x_10844) ;  /* 0x0000000000080947 */ /* 0x000fea0003800000 */
[----:B0-----:R-:W0:Y:S02]  /*44f0*/  LDC.64 R2, c[0x0][0x238] ;  /* 0x00008e00ff027b82 */ /* 0x001e240000000a00 */
[----:B0-----:R1:W-:Y:S02]  /*4500*/  REDG.E.MAX.S32.STRONG.GPU desc[UR6][R2.64], R9 ;  /* 0x000000090200798e */ /* 0x0013e4000d10e386 */
.L_x_10844:
[----:B------:R-:W-:Y:S05]  /*4510*/  BSYNC B0 ;  /* 0x0000000000007941 */ /* 0x000fea0003800000 */
.L_x_10840:
        /* <DEDUP_REMOVED lines=12> */
[----:B01----:R-:W-:Y:S05]  /*45e0*/  CALL.REL.NOINC `($__internal_229_$__cuda_sm20_rcp_rn_f32_slowpath) ;  /* 0x0000000400807944 */ /* 0x003fea0003c00000 */
[----:B------:R-:W-:Y:S05]  /*45f0*/  BRA `(.L_x_10846) ;  /* 0x0000000000107947 */ /* 0x000fea0003800000 */
.L_x_10845:
[----:B------:R-:W0:Y:S02]  /*4600*/  MUFU.RCP R0, R21 ;  /* 0x0000001500007308 */ /* 0x000e240000001000 */
[----:B01----:R-:W-:-:S04]  /*4610*/  FFMA R2, R0, R21, -1 ;  /* 0xbf80000000027423 */ /* 0x003fc80000000015 */
[----:B------:R-:W-:-:S04]  /*4620*/  FADD.FTZ R53, -R2, -RZ ;  /* 0x800000ff02357221 */ /* 0x000fc80000010100 */
[----:B------:R-:W-:-:S07]  /*4630*/  FFMA R53, R0, R53, R0 ;  /* 0x0000003500357223 */ /* 0x000fce0000000000 */
.L_x_10846:
[----:B------:R-:W0:Y:S02]  /*4640*/  LDC.64 R2, c[0x0][0x240] ;  /* 0x00009000ff027b82 */ /* 0x000e240000000a00 */
[----:B0-----:R-:W-:Y:S01]  /*4650*/  STG.E desc[UR6][R2.64], R53 ;  /* 0x0000003502007986 */ /* 0x001fe2000c101906 */
[----:B------:R-:W-:Y:S05]  /*4660*/  EXIT ;  /* 0x000000000000794d */ /* 0x000fea0003800000 */
.L_x_10843:
[----:B------:R-:W-:Y:S02]  /*4670*/  IMAD.MOV.U32 R5, RZ, RZ, 0x4 ;  /* 0x00000004ff057424 */ /* 0x000fe400078e00ff */
[----:B------:R-:W-:Y:S02]  /*4680*/  IMAD.MOV.U32 R7, RZ, RZ, 0x1f ;  /* 0x0000001fff077424 */ /* 0x000fe400078e00ff */
[----:B------:R-:W-:-:S07]  /*4690*/  IMAD.MOV.U32 R4, RZ, RZ, -0x1 ;  /* 0xffffffffff047424 */ /* 0x000fce00078e00ff */
[----:B01----:R-:W-:Y:S05]  /*46a0*/  WARPSYNC.COLLECTIVE R4, `(.L_x_10847) ;  /* 0x0000000004087348 */ /* 0x003fea0003c00000 */
[----:B-1----:R1:W2:Y:S02]  /*46b0*/  SHFL.DOWN P0, R9, R0, R5, R7 ;  /* 0x0800000500097389 */ /* 0x0022a40000000007 */
[----:B012---:R-:W-:Y:S01]  /*46c0*/  ENDCOLLECTIVE ;  /* 0x000000000000791b */ /* 0x007fe20003800000 */
.L_x_10847:
[----:B------:R-:W-:Y:S02]  /*46d0*/  IMAD.MOV.U32 R5, RZ, RZ, 0x2 ;  /* 0x00000002ff057424 */ /* 0x000fe400078e00ff */
[----:B------:R-:W-:-:S05]  /*46e0*/  IMAD.MOV.U32 R3, RZ, RZ, R9 ;  /* 0x000000ffff037224 */ /* 0x000fca00078e0009 */
[----:B------:R-:W-:-:S05]  /*46f0*/  FMNMX R3, R3, R0, !PT ;  /* 0x0000000003037209 */ /* 0x000fca0007800000 */
[----:B------:R-:W-:-:S07]  /*4700*/  IMAD.MOV.U32 R0, RZ, RZ, R3 ;  /* 0x000000ffff007224 */ /* 0x000fce00078e0003 */
[----:B------:R-:W-:Y:S05]  /*4710*/  WARPSYNC.COLLECTIVE R4, `(.L_x_10848) ;  /* 0x0000000004087348 */ /* 0x000fea0003c00000 */
[----:B------:R0:W1:Y:S02]  /*4720*/  SHFL.DOWN P0, R9, R0, R5, R7 ;  /* 0x0800000500097389 */ /* 0x0000640000000007 */
[----:B01----:R-:W-:Y:S01]  /*4730*/  ENDCOLLECTIVE ;  /* 0x000000000000791b */ /* 0x003fe20003800000 */
.L_x_10848:
[----:B------:R-:W-:Y:S02]  /*4740*/  IMAD.MOV.U32 R5, RZ, RZ, 0x1 ;  /* 0x00000001ff057424 */ /* 0x000fe400078e00ff */
[----:B------:R-:W-:-:S05]  /*4750*/  IMAD.MOV.U32 R2, RZ, RZ, R9 ;  /* 0x000000ffff027224 */ /* 0x000fca00078e0009 */
[----:B------:R-:W-:-:S05]  /*4760*/  FMNMX R2, R3, R2, !PT ;  /* 0x0000000203027209 */ /* 0x000fca0007800000 */
[----:B------:R-:W-:-:S07]  /*4770*/  IMAD.MOV.U32 R0, RZ, RZ, R2 ;  /* 0x000000ffff007224 */ /* 0x000fce00078e0002 */
[----:B------:R-:W-:Y:S05]  /*4780*/  WARPSYNC.COLLECTIVE R4, `(.L_x_10849) ;  /* 0x0000000004087348 */ /* 0x000fea0003c00000 */
[----:B------:R0:W1:Y:S02]  /*4790*/  SHFL.DOWN P0, R9, R0, R5, R7 ;  /* 0x0800000500097389 */ /* 0x0000640000000007 */
[----:B01----:R-:W-:Y:S01]  /*47a0*/  ENDCOLLECTIVE ;  /* 0x000000000000791b */ /* 0x003fe20003800000 */
.L_x_10849:
[----:B------:R-:W-:Y:S05]  /*47b0*/  BRA `(.L_x_10850) ;  /* 0xfffffffc00387947 */ /* 0x000fea000383ffff */
        .weak           $__internal_228_$__cuda_sm20_div_u64
        .type           $__internal_228_$__cuda_sm20_div_u64,@function
        .size           $__internal_228_$__cuda_sm20_div_u64,($__internal_229_$__cuda_sm20_rcp_rn_f32_slowpath - $__internal_228_$__cuda_sm20_div_u64)
$__internal_228_$__cuda_sm20_div_u64:
        /* <DEDUP_REMOVED lines=22> */
[----:B------:R-:W-:Y:S01]  /*4920*/  IADD3 R7, P0, RZ, -R8, RZ ;  /* 0x80000008ff077210 */ /* 0x000fe20007f1e0ff */
[----:B------:R-:W-:Y:S02]  /*4930*/  IMAD.MOV.U32 R9, RZ, RZ, RZ ;  /* 0x000000ffff097224 */ /* 0x000fe400078e00ff */
        /* <DEDUP_REMOVED lines=42> */
[----:B------:R-:W-:Y:S06]  /*4be0*/  RET.REL.NODEC R6 `(_ZN18transformer_engine6detail43dgated_act_cast_transpose_kernel_notalignedILi1ELi2Eff13__nv_bfloat16NS_5EmptyEXadL_ZNS_5dsiluIffEET_T0_RKS3_EEXadL_ZNS_4siluIffEES5_S6_S8_EEEEvPKT2_SC_PT3_SE_PKT1_PSF_SI_mmm) ;  /* 0xffffffb406047950 */ /* 0x000fec0003c3ffff */
        .weak           $__internal_229_$__cuda_sm20_rcp_rn_f32_slowpath
        .type           $__internal_229_$__cuda_sm20_rcp_rn_f32_slowpath,@function
        .size           $__internal_229_$__cuda_sm20_rcp_rn_f32_slowpath,(.L_x_34714 - $__internal_229_$__cuda_sm20_rcp_rn_f32_slowpath)
$__internal_229_$__cuda_sm20_rcp_rn_f32_slowpath:
        /* <DEDUP_REMOVED lines=15> */
.L_x_10852:
        /* <DEDUP_REMOVED lines=17> */
[----:B------:R-:W-:-:S02]  /*4df0*/  LOP3.LUT R58, R55, R54, RZ, 0xc0, !PT ;  /* 0x00000036373a7212 */ /* 0x000fc400078ec0ff */
        /* <DEDUP_REMOVED lines=15> */
.L_x_10854:
[----:B------:R0:W1:Y:S02]  /*4ef0*/  MUFU.RCP R53, R0 ;  /* 0x0000000000357308 */ /* 0x0000640000001000 */
.L_x_10853:
[----:B------:R-:W-:Y:S05]  /*4f00*/  BSYNC B1 ;  /* 0x0000000000017941 */ /* 0x000fea0003800000 */
.L_x_10851:
[----:B------:R-:W-:-:S04]  /*4f10*/  IMAD.MOV.U32 R35, RZ, RZ, 0x0 ;  /* 0x00000000ff237424 */ /* 0x000fc800078e00ff */
[----:B01----:R-:W-:Y:S05]  /*4f20*/  RET.REL.NODEC R34 `(_ZN18transformer_engine6detail43dgated_act_cast_transpose_kernel_notalignedILi1ELi2Eff13__nv_bfloat16NS_5EmptyEXadL_ZNS_5dsiluIffEET_T0_RKS3_EEXadL_ZNS_4siluIffEES5_S6_S8_EEEEvPKT2_SC_PT3_SE_PKT1_PSF_SI_mmm) ;  /* 0xffffffb022347950 */ /* 0x003fea0003c3ffff */
.L_x_10855:
        /* <DEDUP_REMOVED lines=13> */
.L_x_34714:


//--------------------- .text._ZN18transformer_engine6detail32dgated_act_cast_transpose_kernelILi1ELi2Eff13__nv_bfloat16NS_5EmptyEXadL_ZNS_5dsiluIffEET_T0_RKS3_EEXadL_ZNS_4siluIffEES5_S6_S8_EEEEvPKT2_SC_PT3_SE_PKT1_PSF_SI_mmm --------------------------
	.section	.text._ZN18transformer_engine6detail32dgated_act_cast_transpose_kernelILi1ELi2Eff13__nv_bfloat16NS_5EmptyEXadL_ZNS_5dsiluIffEET_T0_RKS3_EEXadL_ZNS_4siluIffEES5_S6_S8_EEEEvPKT2_SC_PT3_SE_PKT1_PSF_SI_mmm,"ax",@progbits
	.align	128
        .global         _ZN18transformer_engine6detail32dgated_act_cast_transpose_kernelILi1ELi2Eff13__nv_bfloat16NS_5EmptyEXadL_ZNS_5dsiluIffEET_T0_RKS3_EEXadL_ZNS_4siluIffEES5_S6_S8_EEEEvPKT2_SC_PT3_SE_PKT1_PSF_SI_mmm
        .type           _ZN18transformer_engine6detail32dgated_act_cast_transpose_kernelILi1ELi2Eff13__nv_bfloat16NS_5EmptyEXadL_ZNS_5dsiluIffEET_T0_RKS3_EEXadL_ZNS_4siluIffEES5_S6_S8_EEEEvPKT2_SC_PT3_SE_PKT1_PSF_SI_mmm,@function
        .size           _ZN18transformer_engine6detail32dgated_act_cast_transpose_kernelILi1ELi2Eff13__nv_bfloat16NS_5EmptyEXadL_ZNS_5dsiluIffEET_T0_RKS3_EEXadL_ZNS_4siluIffEES5_S6_S8_EEEEvPKT2_SC_PT3_SE_PKT1_PSF_SI_mmm,(.L_x_34716 - _ZN18transformer_engine6detail32dgated_act_cast_transpose_kernelILi1ELi2Eff13__nv_bfloat16NS_5EmptyEXadL_ZNS_5dsiluIffEET_T0_RKS3_EEXadL_ZNS_4siluIffEES5_S6_S8_EEEEvPKT2_SC_PT3_SE_PKT1_PSF_SI_mmm)
        .other          _ZN18transformer_engine6detail32dgated_act_cast_transpose_kernelILi1ELi2Eff13__nv_bfloat16NS_5EmptyEXadL_ZNS_5dsiluIffEET_T0_RKS3_EEXadL_ZNS_4siluIffEES5_S6_S8_EEEEvPKT2_SC_PT3_SE_PKT1_PSF_SI_mmm,@"STO_CUDA_ENTRY STV_DEFAULT"
_ZN18transformer_engine6detail32dgated_act_cast_transpose_kernelILi1ELi2Eff13__nv_bfloat16NS_5EmptyEXadL_ZNS_5dsiluIffEET_T0_RKS3_EEXadL_ZNS_4siluIffEES5_S6_S8_EEEEvPKT2_SC_PT3_SE_PKT1_PSF_SI_mmm:
.text._ZN18transformer_engine6detail32dgated_act_cast_transpose_kernelILi1ELi2Eff13__nv_bfloat16NS_5EmptyEXadL_ZNS_5dsiluIffEET_T0_RKS3_EEXadL_ZNS_4siluIffEES5_S6_S8_EEEEvPKT2_SC_PT3_SE_PKT1_PSF_SI_mmm:
        /* <DEDUP_REMOVED lines=18> */
[----:B------:R-:W-:Y:S05]  /*0120*/  CALL.REL.NOINC `($__internal_230_$__cuda_sm20_div_u64) ;  /* 0x0000002c00e07944 */ /* 0x000fea0003c00000 */
        /* <DEDUP_REMOVED lines=9> */
.L_x_10856:
        /* <DEDUP_REMOVED lines=22> */
.L_x_10857:
        /* <DEDUP_REMOVED lines=35> */
[----:B------:R-:W-:Y:S01]  /*0550*/  SHF.L.U64.HI R27, R8, 0x5, R27 ;  /* 0x00000005081b7819 */ /* 0x000fe2000001021b */
[----:B------:R-:W-:Y:S01]  /*0560*/  USHF.L.U64.HI UR7, UR14, 0x2, UR15 ;  /* 0x000000020e077899 */ /* 0x000fe2000801020f */
[----:B------:R-:W-:Y:S01]  /*0570*/  LOP3.LUT R34, R34, 0x1f, RZ, 0xc0, !PT ;  /* 0x0000001f22227812 */ /* 0x000fe200078ec0ff */
[----:B------:R-:W-:Y:S01]  /*0580*/  IMAD.SHL.U32 R26, R8, 0x20, RZ ;  /* 0x00000020081a7824 */ /* 0x000fe200078e00ff */
[----:B------:R-:W-:Y:S01]  /*0590*/  HFMA2.MMA R22, -RZ, RZ, 0.96630859375, -0.0022525787353515625 ;  /* 0x3bbb989dff167435 */ /* 0x000fe200000001ff */
[C---:B------:R-:W-:Y:S01]  /*05a0*/  IMAD R17, R19.reuse, UR15, RZ ;  /* 0x0000000f13117c24 */ /* 0x040fe2000f8e02ff */
[----:B------:R-:W-:Y:S01]  /*05b0*/  IADD3 R11, P1, P2, R44, UR6, R34 ;  /* 0x000000062c0b7c10 */ /* 0x000fe2000fa3e022 */
[----:B------:R-:W-:Y:S01]  /*05c0*/  IMAD.WIDE.U32 R20, R19, UR14, R26 ;  /* 0x0000000e13147c25 */ /* 0x000fe2000f8e001a */
[----:B------:R-:W-:-:S02]  /*05d0*/  ISETP.NE.U32.AND P0, PT, RZ, UR10, PT ;  /* 0x0000000aff007c0c */ /* 0x000fc4000bf05070 */
[----:B------:R-:W-:Y:S02]  /*05e0*/  IADD3 R6, P3, R11, R2, RZ ;  /* 0x000000020b067210 */ /* 0x000fe40007f7e0ff */
[----:B------:R-:W-:Y:S02]  /*05f0*/  IADD3.X R8, R4, UR7, RZ, P1, P2 ;  /* 0x0000000704087c10 */ /* 0x000fe40008fe44ff */
[----:B------:R-:W-:Y:S01]  /*0600*/  LEA R14, P1, R6, UR12, 0x2 ;  /* 0x0000000c060e7c11 */ /* 0x000fe2000f8210ff */
[----:B------:R-:W-:Y:S01]  /*0610*/  IMAD.MOV.U32 R32, RZ, RZ, 0x437c0000 ;  /* 0x437c0000ff207424 */ /* 0x000fe200078e00ff */
[----:B------:R-:W-:Y:S01]  /*0620*/  ISETP.NE.AND.EX P0, PT, RZ, UR11, PT, P0 ;  /* 0x0000000bff007c0c */ /* 0x000fe2000bf05300 */
[----:B------:R-:W-:Y:S01]  /*0630*/  IMAD.X R11, R8, 0x1, R3, P3 ;  /* 0x00000001080b7824 */ /* 0x000fe200018e0603 */
[----:B------:R-:W-:Y:S01]  /*0640*/  IADD3 R48, P3, R14, UR6, RZ ;  /* 0x000000060e307c10 */ /* 0x000fe2000ff7e0ff */
[----:B------:R-:W-:Y:S01]  /*0650*/  IMAD.MOV.U32 R33, RZ, RZ, 0x3f800000 ;  /* 0x3f800000ff217424 */ /* 0x000fe200078e00ff */
[----:B------:R-:W-:-:S02]  /*0660*/  ULDC.64 UR10, c[0x0][0x250] ;  /* 0x00009400000a7ab9 */ /* 0x000fc40000000a00 */
[----:B------:R-:W-:Y:S01]  /*0670*/  LEA.HI.X R15, R6, UR13, R11, 0x2, P1 ;  /* 0x0000000d060f7c11 */ /* 0x000fe200088f140b */
[----:B------:R-:W-:Y:S01]  /*0680*/  IMAD.IADD R6, R17, 0x1, R21 ;  /* 0x0000000111067824 */ /* 0x000fe200078e0215 */
[----:B------:R-:W-:Y:S01]  /*0690*/  IADD3 R8, P1, P2, R20, UR8, R34 ;  /* 0x0000000814087c10 */ /* 0x000fe2000fa3e022 */
[----:B------:R-:W-:Y:S01]  /*06a0*/  ULDC.64 UR12, c[0x0][0x210] ;  /* 0x00008400000c7ab9 */ /* 0x000fe20000000a00 */
[----:B------:R-:W-:Y:S01]  /*06b0*/  IADD3.X R49, R15, UR7, RZ, P3, !PT ;  /* 0x000000070f317c10 */ /* 0x000fe20009ffe4ff */
[----:B------:R-:W5:Y:S01]  /*06c0*/  LDG.E R14, desc[UR4][R14.64] ;  /* 0x000000040e0e7981 */ /* 0x000f62000c1e1900 */
[----:B------:R-:W-:Y:S01]  /*06d0*/  IADD3.X R11, R6, UR9, RZ, P1, P2 ;  /* 0x00000009060b7c10 */ /* 0x000fe20008fe44ff */
[----:B------:R-:W0:Y:S01]  /*06e0*/  @P0 LDC.64 R28, c[0x0][0x230] ;  /* 0x00008c00ff1c0b82 */ /* 0x000e220000000a00 */
[----:B------:R-:W-:-:S04]  /*06f0*/  LEA R46, P1, R8, UR12, 0x2 ;  /* 0x0000000c082e7c11 */ /* 0x000fc8000f8210ff */
[----:B------:R-:W-:Y:S02]  /*0700*/  LEA.HI.X R47, R8, UR13, R11, 0x2, P1 ;  /* 0x0000000d082f7c11 */ /* 0x000fe400088f140b */
[----:B------:R-:W-:Y:S02]  /*0710*/  IADD3 R52, P1, R48, UR6, RZ ;  /* 0x0000000630347c10 */ /* 0x000fe4000ff3e0ff */
[----:B------:R-:W5:Y:S02]  /*0720*/  LDG.E R48, desc[UR4][R48.64] ;  /* 0x0000000430307981 */ /* 0x000f64000c1e1900 */
[----:B------:R-:W-:Y:S02]  /*0730*/  IADD3.X R53, R49, UR7, RZ, P1, !PT ;  /* 0x0000000731357c10 */ /* 0x000fe40008ffe4ff */
[----:B------:R-:W-:Y:S02]  /*0740*/  IADD3 R50, P1, R46, UR6, RZ ;  /* 0x000000062e327c10 */ /* 0x000fe4000ff3e0ff */
[----:B------:R-:W5:Y:S02]  /*0750*/  LDG.E R46, desc[UR4][R46.64] ;  /* 0x000000042e2e7981 */ /* 0x000f64000c1e1900 */
[----:B------:R-:W-:-:S02]  /*0760*/  IADD3.X R51, R47, UR7, RZ, P1, !PT ;  /* 0x000000072f337c10 */ /* 0x000fc40008ffe4ff */
[----:B------:R-:W5:Y:S04]  /*0770*/  LDG.E R11, desc[UR4][R52.64] ;  /* 0x00000004340b7981 */ /* 0x000f68000c1e1900 */
[----:B------:R-:W5:Y:S01]  /*0780*/  LDG.E R8, desc[UR4][R50.64] ;  /* 0x0000000432087981 */ /* 0x000f62000c1e1900 */
[----:B------:R-:W-:-:S03]  /*0790*/  IMAD.MOV.U32 R31, RZ, RZ, RZ ;  /* 0x000000ffff1f7224 */ /* 0x000fc600078e00ff */
[----:B0-----:R0:W5:Y:S02]  /*07a0*/  @P0 LDG.E R33, desc[UR4][R28.64] ;  /* 0x000000041c210981 */ /* 0x001164000c1e1900 */
[C---:B0-----:R-:W-:Y:S01]  /*07b0*/  SHF.L.U64.HI R29, R40.reuse, 0x1, R41 ;  /* 0x00000001281d7819 */ /* 0x041fe20000010229 */
[----:B------:R-:W-:Y:S02]  /*07c0*/  IMAD.SHL.U32 R28, R40, 0x2, RZ ;  /* 0x00000002281c7824 */ /* 0x000fe400078e00ff */
[----:B------:R-:W-:Y:S01]  /*07d0*/  IMAD.WIDE.U32 R40, R19, UR14, R30 ;  /* 0x0000000e13287c25 */ /* 0x000fe2000f8e001e */
[----:B------:R-:W-:Y:S02]  /*07e0*/  IADD3 R42, P2, R52, UR6, RZ ;  /* 0x00000006342a7c10 */ /* 0x000fe4000ff5e0ff */
[----:B------:R-:W-:Y:S01]  /*07f0*/  IADD3 R56, P4, R24, UR6, RZ ;  /* 0x0000000618387c10 */ /* 0x000fe2000ff9e0ff */
[----:B------:R-:W-:Y:S01]  /*0800*/  IMAD.WIDE.U32 R28, R5, UR10, R28 ;  /* 0x0000000a051c7c25 */ /* 0x000fe2000f8e001c */
[----:B------:R-:W-:-:S02]  /*0810*/  IADD3.X R43, R53, UR7, RZ, P2, !PT ;  /* 0x00000007352b7c10 */ /* 0x000fc400097fe4ff */
[----:B------:R-:W-:Y:S02]  /*0820*/  IADD3 R60, P2, R56, UR6, RZ ;  /* 0x00000006383c7c10 */ /* 0x000fe4000ff5e0ff */
[----:B------:R-:W-:Y:S01]  /*0830*/  IADD3.X R57, R25, UR7, RZ, P4, !PT ;  /* 0x0000000719397c10 */ /* 0x000fe2000a7fe4ff */
[----:B------:R0:W5:Y:S01]  /*0840*/  LDG.E R10, desc[UR4][R42.64] ;  /* 0x000000042a0a7981 */ /* 0x000162000c1e1900 */
[----:B------:R-:W-:Y:S01]  /*0850*/  IADD3 R24, P5, R60, UR6, RZ ;  /* 0x000000063c187c10 */ /* 0x000fe2000ffbe0ff */
[----:B------:R-:W-:Y:S01]  /*0860*/  BSSY B0, `(.L_x_10858) ;  /* 0x0000026000007945 */ /* 0x000fe20003800000 */
[----:B------:R-:W-:-:S04]  /*0870*/  IADD3.X R61, R57, UR7, RZ, P2, !PT ;  /* 0x00000007393d7c10 */ /* 0x000fc800097fe4ff */
[----:B------:R-:W-:Y:S01]  /*0880*/  IADD3.X R25, R61, UR7, RZ, P5, !PT ;  /* 0x000000073d197c10 */ /* 0x000fe2000affe4ff */
[----:B--2---:R-:W-:-:S04]  /*0890*/  FFMA.SAT R15, -R7, R22, 0.5 ;  /* 0x3f000000070f7423 */ /* 0x004fc80000002116 */
[----:B------:R-:W-:-:S04]  /*08a0*/  FFMA.RM R15, R15, R32, 12582913 ;  /* 0x4b4000010f0f7423 */ /* 0x000fc80000004020 */
[----:B------:R-:W-:-:S04]  /*08b0*/  FADD R22, R15, -12583039 ;  /* 0xcb40007f0f167421 */ /* 0x000fc80000000000 */
[----:B------:R-:W-:-:S04]  /*08c0*/  FFMA R22, -R7, 1.4426950216293334961, -R22 ;  /* 0x3fb8aa3b07167823 */ /* 0x000fc80000000916 */
[----:B------:R-:W-:-:S06]  /*08d0*/  FFMA R22, -R7, 1.925963033500011079e-08, R22 ;  /* 0x32a5706007167823 */ /* 0x000fcc0000000116 */
[----:B------:R-:W1:Y:S01]  /*08e0*/  MUFU.EX2 R22, R22 ;  /* 0x0000001600167308 */ /* 0x000e620000000800 */
[----:B------:R-:W-:Y:S02]  /*08f0*/  IMAD.SHL.U32 R15, R15, 0x800000, RZ ;  /* 0x008000000f0f7824 */ /* 0x000fe400078e00ff */
[----:B------:R-:W-:Y:S01]  /*0900*/  IMAD R32, R12, UR10, RZ ;  /* 0x0000000a0c207c24 */ /* 0x000fe2000f8e02ff */
[----:B------:R-:W-:Y:S01]  /*0910*/  IADD3 R12, P0, R26, R40, RZ ;  /* 0x000000281a0c7210 */ /* 0x000fe20007f1e0ff */
[----:B-1----:R-:W-:-:S05]  /*0920*/  FFMA R15, R15, R22, 1 ;  /* 0x3f8000000f0f7423 */ /* 0x002fca0000000016 */
[----:B------:R-:W-:-:S04]  /*0930*/  IADD3 R19, R15, 0x1800000, RZ ;  /* 0x018000000f137810 */ /* 0x000fc80007ffe0ff */
[----:B------:R-:W-:Y:S02]  /*0940*/  LOP3.LUT R19, R19, 0x7f800000, RZ, 0xc0, !PT ;  /* 0x7f80000013137812 */ /* 0x000fe400078ec0ff */
[----:B------:R-:W-:Y:S02]  /*0950*/  IADD3.X R17, R27, R41, R17, P0, !PT ;  /* 0x000000291b117210 */ /* 0x000fe400007fe411 */
[----:B------:R-:W-:Y:S01]  /*0960*/  ISETP.GT.U32.AND P0, PT, R19, 0x1ffffff, PT ;  /* 0x01ffffff1300780c */ /* 0x000fe20003f04070 */
[----:B------:R-:W-:Y:S01]  /*0970*/  IMAD R5, R5, UR11, R32 ;  /* 0x0000000b05057c24 */ /* 0x000fe2000f8e0220 */
[----:B------:R-:W-:Y:S01]  /*0980*/  ULDC.64 UR10, c[0x0][0x228] ;  /* 0x00008a00000a7ab9 */ /* 0x000fe20000000a00 */
[----:B------:R-:W-:Y:S02]  /*0990*/  LEA R58, P3, R12, UR12, 0x2 ;  /* 0x0000000c0c3a7c11 */ /* 0x000fe4000f8610ff */
[----:B------:R-:W-:Y:S01]  /*09a0*/  IMAD.IADD R5, R29, 0x1, R5 ;  /* 0x000000011d057824 */ /* 0x000fe200078e0205 */
[----:B------:R-:W-:Y:S01]  /*09b0*/  LEA R29, P1, R28, UR10, 0x6 ;  /* 0x0000000a1c1d7c11 */ /* 0x000fe2000f8230ff */
[----:B------:R-:W-:Y:S01]  /*09c0*/  IMAD.SHL.U32 R27, R0, 0x20, RZ ;  /* 0x00000020001b7824 */ /* 0x000fe200078e00ff */
[----:B------:R-:W-:-:S02]  /*09d0*/  LOP3.LUT R32, R38, 0x1f, RZ, 0xc0, !PT ;  /* 0x0000001f26207812 */ /* 0x000fc400078ec0ff */
[----:B0-----:R-:W-:Y:S02]  /*09e0*/  IADD3 R42, P4, R58, UR6, RZ ;  /* 0x000000063a2a7c10 */ /* 0x001fe4000ff9e0ff */
[----:B------:R-:W-:Y:S02]  /*09f0*/  LEA.HI.X R59, R12, UR13, R17, 0x2, P3 ;  /* 0x0000000d0c3b7c11 */ /* 0x000fe400098f1411 */
[----:B------:R-:W-:Y:S02]  /*0a00*/  LEA.HI.X R28, R28, UR11, R5, 0x6, P1 ;  /* 0x0000000b1c1c7c11 */ /* 0x000fe400088f3405 */
[----:B------:R-:W-:Y:S02]  /*0a10*/  LOP3.LUT R27, R27, 0xffffffe0, R32, 0xe2, !PT ;  /* 0xffffffe01b1b7812 */ /* 0x000fe400078ee220 */
[----:B------:R-:W-:Y:S01]  /*0a20*/  IADD3.X R43, R59, UR7, RZ, P4, !PT ;  /* 0x000000073b2b7c10 */ /* 0x000fe2000a7fe4ff */
[----:B------:R-:W-:Y:S06]  /*0a30*/  @P0 BRA `(.L_x_10859) ;  /* 0x0000000000100947 */ /* 0x000fec0003800000 */
[----:B------:R-:W-:Y:S01]  /*0a40*/  IMAD.MOV.U32 R0, RZ, RZ, R15 ;  /* 0x000000ffff007224 */ /* 0x000fe200078e000f */
[----:B------:R-:W-:-:S07]  /*0a50*/  MOV R40, 0xa70 ;  /* 0x00000a7000287802 */ /* 0x000fce0000000f00 */
[----:B-----5:R-:W-:Y:S05]  /*0a60*/  CALL.REL.NOINC `($__internal_231_$__cuda_sm20_rcp_rn_f32_slowpath) ;  /* 0x00000028009c7944 */ /* 0x020fea0003c00000 */
[----:B------:R-:W-:Y:S05]  /*0a70*/  BRA `(.L_x_10860) ;  /* 0x0000000000107947 */ /* 0x000fea0003800000 */
.L_x_10859:
[----:B------:R-:W0:Y:S02]  /*0a80*/  MUFU.RCP R0, R15 ;  /* 0x0000000f00007308 */ /* 0x000e240000001000 */
[----:B0-----:R-:W-:-:S04]  /*0a90*/  FFMA R5, R15, R0, -1 ;  /* 0xbf8000000f057423 */ /* 0x001fc80000000000 */
[----:B------:R-:W-:-:S04]  /*0aa0*/  FADD.FTZ R5, -R5, -RZ ;  /* 0x800000ff05057221 */ /* 0x000fc80000010100 */
[----:B------:R-:W-:-:S07]  /*0ab0*/  FFMA R41, R0, R5, R0 ;  /* 0x0000000500297223 */ /* 0x000fce0000000000 */
.L_x_10860:
[----:B------:R-:W-:Y:S05]  /*0ac0*/  BSYNC B0 ;  /* 0x0000000000007941 */ /* 0x000fea0003800000 */
.L_x_10858:
[----:B------:R-:W2:Y:S04]  /*0ad0*/  LDG.E R5, desc[UR4][R60.64] ;  /* 0x000000043c057981 */ /* 0x000ea8000c1e1900 */
[----:B------:R-:W3:Y:S04]  /*0ae0*/  LDG.E R59, desc[UR4][R58.64] ;  /* 0x000000043a3b7981 */ /* 0x000ee8000c1e1900 */
[----:B------:R-:W4:Y:S01]  /*0af0*/  LDG.E R57, desc[UR4][R56.64] ;  /* 0x0000000438397981 */ /* 0x000f22000c1e1900 */
[----:B------:R-:W-:Y:S01]  /*0b00*/  IMAD.MOV.U32 R0, RZ, RZ, 0x3bbb989d ;  /* 0x3bbb989dff007424 */ /* 0x000fe200078e00ff */
[----:B------:R-:W-:Y:S01]  /*0b10*/  MOV R15, 0x437c0000 ;  /* 0x437c0000000f7802 */ /* 0x000fe20000000f00 */
[----:B------:R-:W-:Y:S02]  /*0b20*/  BSSY B0, `(.L_x_10861) ;  /* 0x000001c000007945 */ /* 0x000fe40003800000 */
[----:B--2---:R-:W-:-:S04]  /*0b30*/  FFMA.SAT R0, -R5, R0, 0.5 ;  /* 0x3f00000005007423 */ /* 0x004fc80000002100 */
        /* <DEDUP_REMOVED lines=14> */
[----:B---3--:R-:W-:-:S03]  /*0c20*/  FMUL R0, R0, R59 ;  /* 0x0000003b00007220 */ /* 0x008fc60000400000 */
[----:B------:R-:W-:Y:S01]  /*0c30*/  FMUL R12, R59, R12 ;  /* 0x0000000c3b0c7220 */ /* 0x000fe20000400000 */
[----:B----4-:R-:W-:-:S07]  /*0c40*/  FMUL R56, R0, R57 ;  /* 0x0000003900387220 */ /* 0x010fce0000400000 */
[----:B------:R-:W-:Y:S05]  /*0c50*/  @P0 BRA `(.L_x_10862) ;  /* 0x0000000000100947 */ /* 0x000fea0003800000 */
[----:B------:R-:W-:Y:S01]  /*0c60*/  IMAD.MOV.U32 R0, RZ, RZ, R22 ;  /* 0x000000ffff007224 */ /* 0x000fe200078e0016 */
[----:B------:R-:W-:-:S07]  /*0c70*/  MOV R40, 0xc90 ;  /* 0x00000c9000287802 */ /* 0x000fce0000000f00 */
[----:B-----5:R-:W-:Y:S05]  /*0c80*/  CALL.REL.NOINC `($__internal_231_$__cuda_sm20_rcp_rn_f32_slowpath) ;  /* 0x0000002800147944 */ /* 0x020fea0003c00000 */
[----:B------:R-:W-:Y:S05]  /*0c90*/  BRA `(.L_x_10863) ;  /* 0x0000000000107947 */ /* 0x000fea0003800000 */
.L_x_10862:
[----:B------:R-:W0:Y:S02]  /*0ca0*/  MUFU.RCP R41, R22 ;  /* 0x0000001600297308 */ /* 0x000e240000001000 */
[----:B0-----:R-:W-:-:S04]  /*0cb0*/  FFMA R0, R22, R41, -1 ;  /* 0xbf80000016007423 */ /* 0x001fc80000000029 */
[----:B------:R-:W-:-:S04]  /*0cc0*/  FADD.FTZ R0, -R0, -RZ ;  /* 0x800000ff00007221 */ /* 0x000fc80000010100 */
[----:B------:R-:W-:-:S07]  /*0cd0*/  FFMA R41, R41, R0, R41 ;  /* 0x0000000029297223 */ /* 0x000fce0000000029 */
.L_x_10863:
[----:B------:R-:W-:Y:S05]  /*0ce0*/  BSYNC B0 ;  /* 0x0000000000007941 */ /* 0x000fea0003800000 */
.L_x_10861:
[----:B------:R-:W2:Y:S04]  /*0cf0*/  LDG.E R39, desc[UR4][R42.64] ;  /* 0x000000042a277981 */ /* 0x000ea8000c1e1900 */
[----:B------:R0:W3:Y:S01]  /*0d00*/  LDG.E R25, desc[UR4][R24.64] ;  /* 0x0000000418197981 */ /* 0x0000e2000c1e1900 */
[----:B------:R-:W-:Y:S01]  /*0d10*/  FADD R0, -R41, 1 ;  /* 0x3f80000029007421 */ /* 0x000fe20000000100 */
[----:B------:R-:W-:Y:S01]  /*0d20*/  IADD3 R7, P1, R20, UR8, RZ ;  /* 0x0000000814077c10 */ /* 0x000fe2000ff3e0ff */
[----:B------:R-:W-:Y:S01]  /*0d30*/  VIADD R26, R9, 0x1e ;  /* 0x0000001e091a7836 */ /* 0x000fe20000000000 */
[----:B------:R-:W-:Y:S01]  /*0d40*/  ULDC.64 UR10, c[0x0][0x220] ;  /* 0x00008800000a7ab9 */ /* 0x000fe20000000a00 */
[-C--:B------:R-:W-:Y:S01]  /*0d50*/  FMUL R0, R0, R41.reuse ;  /* 0x0000002900007220 */ /* 0x080fe20000400000 */
[----:B------:R-:W-:Y:S01]  /*0d60*/  IADD3.X R6, R6, UR9, RZ, P1, !PT ;  /* 0x0000000906067c10 */ /* 0x000fe20008ffe4ff */
[C---:B------:R-:W-:Y:S01]  /*0d70*/  FMUL R50, R5.reuse, R41 ;  /* 0x0000002905327220 */ /* 0x040fe20000400000 */
[----:B------:R-:W-:Y:S01]  /*0d80*/  LOP3.LUT R26, R26, 0x1f, RZ, 0xc0, !PT ;  /* 0x0000001f1a1a7812 */ /* 0x000fe200078ec0ff */
[----:B------:R-:W-:Y:S01]  /*0d90*/  FFMA R0, R5, R0, R41 ;  /* 0x0000000005007223 */ /* 0x000fe20000000029 */
[----:B0-----:R-:W-:Y:S01]  /*0da0*/  LEA R24, P1, R16, UR10, 0x6 ;  /* 0x0000000a10187c11 */ /* 0x001fe2000f8230ff */
[----:B------:R-:W-:Y:S01]  /*0db0*/  ULDC.64 UR12, c[0x0][0x210] ;  /* 0x00008400000c7ab9 */ /* 0x000fe20000000a00 */
[----:B------:R-:W-:Y:S01]  /*0dc0*/  SHF.L.U32 R17, R13, 0x1, RZ ;  /* 0x000000010d117819 */ /* 0x000fe200000006ff */
[----:B-----5:R-:W-:Y:S01]  /*0dd0*/  FMUL R21, R12, R33 ;  /* 0x000000210c157220 */ /* 0x020fe20000400000 */
[----:B------:R-:W-:-:S02]  /*0de0*/  IADD3 R5, P0, R44, UR6, RZ ;  /* 0x000000062c057c10 */ /* 0x000fc4000ff1e0ff */
[----:B------:R-:W-:Y:S02]  /*0df0*/  SHF.L.U64.HI R44, R13, 0x1, R18 ;  /* 0x000000010d2c7819 */ /* 0x000fe40000010212 */
[----:B------:R-:W-:Y:S01]  /*0e00*/  LEA.HI.X R23, R16, UR11, R23, 0x6, P1 ;  /* 0x0000000b10177c11 */ /* 0x000fe200088f3417 */
[----:B------:R-:W-:Y:S01]  /*0e10*/  ULDC.64 UR10, c[0x0][0x218] ;  /* 0x00008600000a7ab9 */ /* 0x000fe20000000a00 */
[----:B------:R-:W-:Y:S02]  /*0e20*/  IADD3 R13, P2, P3, R7, UR8, R26 ;  /* 0x00000008070d7c10 */ /* 0x000fe4000fb5e01a */
[----:B------:R-:W-:Y:S02]  /*0e30*/  IADD3 R42, P1, R17, R24, RZ ;  /* 0x00000018112a7210 */ /* 0x000fe40007f3e0ff */
[----:B------:R-:W-:Y:S02]  /*0e40*/  IADD3.X R18, R6, UR9, RZ, P2, P3 ;  /* 0x0000000906127c10 */ /* 0x000fe400097e64ff */
[----:B------:R-:W-:Y:S01]  /*0e50*/  LEA R54, P2, R13, UR12, 0x2 ;  /* 0x0000000c0d367c11 */ /* 0x000fe2000f8410ff */
[----:B------:R-:W-:Y:S01]  /*0e60*/  IMAD.X R43, R44, 0x1, R23, P1 ;  /* 0x000000012c2b7824 */ /* 0x000fe200008e0617 */
[----:B------:R-:W-:-:S02]  /*0e70*/  IADD3 R40, P1, R42, UR6, RZ ;  /* 0x000000062a287c10 */ /* 0x000fc4000ff3e0ff */
[----:B------:R-:W-:Y:S02]  /*0e80*/  LEA.HI.X R55, R13, UR13, R18, 0x2, P2 ;  /* 0x0000000d0d377c11 */ /* 0x000fe400090f1412 */
[----:B------:R-:W-:Y:S02]  /*0e90*/  IADD3.X R41, R43, UR7, RZ, P1, !PT ;  /* 0x000000072b297c10 */ /* 0x000fe40008ffe4ff */
[----:B------:R-:W-:Y:S02]  /*0ea0*/  IADD3 R20, P1, R24, UR8, RZ ;  /* 0x0000000818147c10 */ /* 0x000fe4000ff3e0ff */
[----:B------:R-:W-:Y:S02]  /*0eb0*/  IADD3 R45, P2, P3, R5, UR6, R26 ;  /* 0x00000006052d7c10 */ /* 0x000fe4000fb5e01a */
[----:B------:R-:W-:Y:S02]  /*0ec0*/  IADD3.X R4, R4, UR7, RZ, P0, !PT ;  /* 0x0000000704047c10 */ /* 0x000fe400087fe4ff */
[----:B------:R-:W-:-:S02]  /*0ed0*/  IADD3 R16, P0, R20, R17, RZ ;  /* 0x0000001114107210 */ /* 0x000fc40007f1e0ff */
[----:B------:R-:W-:Y:S02]  /*0ee0*/  IADD3.X R19, R23, UR9, RZ, P1, !PT ;  /* 0x0000000917137c10 */ /* 0x000fe40008ffe4ff */
[----:B------:R-:W-:-:S03]  /*0ef0*/  IADD3 R45, P4, R45, R2, RZ ;  /* 0x000000022d2d7210 */ /* 0x000fc60007f9e0ff */
[----:B------:R-:W-:Y:S01]  /*0f00*/  IMAD.X R17, R19, 0x1, R44, P0 ;  /* 0x0000000113117824 */ /* 0x000fe200000e062c */
[----:B------:R-:W-:Y:S02]  /*0f10*/  IADD3 R60, P0, R16, UR6, RZ ;  /* 0x00000006103c7c10 */ /* 0x000fe4000ff1e0ff */
[----:B------:R-:W-:Y:S02]  /*0f20*/  LEA R52, P1, R45, UR10, 0x2 ;  /* 0x0000000a2d347c11 */ /* 0x000fe4000f8210ff */
[----:B------:R-:W-:Y:S01]  /*0f30*/  IADD3.X R61, R17, UR7, RZ, P0, !PT ;  /* 0x00000007113d7c10 */ /* 0x000fe200087fe4ff */
[----:B--2---:R-:W-:Y:S01]  /*0f40*/  FMUL R0, R0, R39 ;  /* 0x0000002700007220 */ /* 0x004fe20000400000 */
[----:B------:R-:W-:Y:S01]  /*0f50*/  FMUL R39, R39, R50 ;  /* 0x0000003227277220 */ /* 0x000fe20000400000 */
[----:B------:R-:W-:Y:S02]  /*0f60*/  IADD3.X R50, R4, UR7, RZ, P2, P3 ;  /* 0x0000000704327c10 */ /* 0x000fe400097e64ff */
[----:B---3--:R-:W-:Y:S01]  /*0f70*/  FMUL R0, R0, R25 ;  /* 0x0000001900007220 */ /* 0x008fe20000400000 */
[----:B------:R-:W-:-:S03]  /*0f80*/  FMUL R25, R56, R33 ;  /* 0x0000002138197220 */ /* 0x000fc60000400000 */
[----:B------:R-:W-:Y:S02]  /*0f90*/  FMUL R22, R0, R33 ;  /* 0x0000002100167220 */ /* 0x000fe40000400000 */
[----:B------:R-:W-:-:S03]  /*0fa0*/  F2FP.BF16.F32.PACK_AB R13, RZ, R25 ;  /* 0x00000019ff0d723e */ /* 0x000fc600000010ff */
[----:B------:R-:W-:Y:S02]  /*0fb0*/  F2FP.BF16.F32.PACK_AB R15, RZ, R22 ;  /* 0x00000016ff0f723e */ /* 0x000fe400000010ff */
[----:B------:R-:W-:Y:S02]  /*0fc0*/  PRMT R18, R13, 0x7610, R18 ;  /* 0x000076100d127816 */ /* 0x000fe40000000012 */
[----:B------:R-:W-:-:S03]  /*0fd0*/  F2FP.BF16.F32.PACK_AB R13, RZ, R21 ;  /* 0x00000015ff0d723e */ /* 0x000fc600000010ff */
[----:B------:R0:W-:Y:S04]  /*0fe0*/  STG.E.U16 desc[UR4][R42.64], R18 ;  /* 0x000000122a007986 */ /* 0x0001e8000c101504 */
[----:B------:R1:W-:Y:S04]  /*0ff0*/  STG.E.U16 desc[UR4][R40.64], R15 ;  /* 0x0000000f28007986 */ /* 0x0003e8000c101504 */
[----:B------:R2:W-:Y:S01]  /*1000*/  STG.E.U16 desc[UR4][R16.64], R13 ;  /* 0x0000000d10007986 */ /* 0x0005e2000c101504 */
[----:B0-----:R-:W-:Y:S01]  /*1010*/  IADD3 R42, P0, R52, UR6, RZ ;  /* 0x00000006342a7c10 */ /* 0x001fe2000ff1e0ff */
[----:B------:R-:W-:Y:S01]  /*1020*/  FMUL R18, R39, R33 ;  /* 0x0000002127127220 */ /* 0x000fe20000400000 */
[----:B-1----:R-:W-:-:S04]  /*1030*/  IMAD.X R40, R50, 0x1, R3, P4 ;  /* 0x0000000132287824 */ /* 0x002fc800020e0603 */
[----:B------:R-:W-:Y:S02]  /*1040*/  F2FP.BF16.F32.PACK_AB R15, RZ, R18 ;  /* 0x00000012ff0f723e */ /* 0x000fe400000010ff */
[----:B------:R-:W-:Y:S02]  /*1050*/  LEA.HI.X R53, R45, UR11, R40, 0x2, P1 ;  /* 0x0000000b2d357c11 */ /* 0x000fe400088f1428 */
[----:B------:R-:W-:Y:S01]  /*1060*/  IADD3 R58, P1, R54, UR6, RZ ;  /* 0x00000006363a7c10 */ /* 0x000fe2000ff3e0ff */
[----:B------:R0:W-:Y:S01]  /*1070*/  STG.E.U16 desc[UR4][R60.64], R15 ;  /* 0x0000000f3c007986 */ /* 0x0001e2000c101504 */
[----:B------:R-:W-:Y:S02]  /*1080*/  IADD3.X R43, R53, UR7, RZ, P0, !PT ;  /* 0x00000007352b7c10 */ /* 0x000fe400087fe4ff */
[----:B------:R-:W-:Y:S01]  /*1090*/  IADD3 R50, P0, R42, UR6, RZ ;  /* 0x000000062a327c10 */ /* 0x000fe2000ff1e0ff */
[----:B------:R-:W5:Y:S01]  /*10a0*/  LDG.E R44, desc[UR4][R54.64] ;  /* 0x00000004362c7981 */ /* 0x000f62000c1e1900 */
[----:B------:R-:W-:-:S02]  /*10b0*/  IADD3.X R59, R55, UR7, RZ, P1, !PT ;  /* 0x00000007373b7c10 */ /* 0x000fc40008ffe4ff */
[----:B------:R-:W-:Y:S01]  /*10c0*/  IADD3.X R51, R43, UR7, RZ, P0, !PT ;  /* 0x000000072b337c10 */ /* 0x000fe200087fe4ff */
[----:B--2---:R-:W-:Y:S01]  /*10d0*/  IMAD.MOV.U32 R13, RZ, RZ, 0x3bbb989d ;  /* 0x3bbb989dff0d7424 */ /* 0x004fe200078e00ff */
[----:B------:R1:W5:Y:S04]  /*10e0*/  LDG.E R45, desc[UR4][R52.64] ;  /* 0x00000004342d7981 */ /* 0x000368000c1e1900 */
[----:B------:R-:W5:Y:S04]  /*10f0*/  LDG.E R17, desc[UR4][R58.64] ;  /* 0x000000043a117981 */ /* 0x000f68000c1e1900 */
[----:B------:R-:W5:Y:S01]  /*1100*/  LDG.E R16, desc[UR4][R50.64] ;  /* 0x0000000432107981 */ /* 0x000f62000c1e1900 */
[----:B0-----:R-:W-:Y:S01]  /*1110*/  HFMA2.MMA R60, -RZ, RZ, 3.7421875, 0 ;  /* 0x437c0000ff3c7435 */ /* 0x001fe200000001ff */
[----:B------:R-:W-:Y:S01]  /*1120*/  FFMA.SAT R13, -R14, R13, 0.5 ;  /* 0x3f0000000e0d7423 */ /* 0x000fe2000000210d */
[----:B------:R-:W-:Y:S01]  /*1130*/  BSSY B0, `(.L_x_10864) ;  /* 0x000001e000007945 */ /* 0x000fe20003800000 */
[----:B------:R-:W5:Y:S07]  /*1140*/  LDG.E R42, desc[UR4][R42.64] ;  /* 0x000000042a2a7981 */ /* 0x000f6e000c1e1900 */
[----:B------:R-:W-:-:S04]  /*1150*/  FFMA.RM R13, R13, R60, 12582913 ;  /* 0x4b4000010d0d7423 */ /* 0x000fc8000000403c */
[----:B------:R-:W-:-:S04]  /*1160*/  FADD R47, R13, -12583039 ;  /* 0xcb40007f0d2f7421 */ /* 0x000fc80000000000 */
[----:B------:R-:W-:-:S04]  /*1170*/  FFMA R47, -R14, 1.4426950216293334961, -R47 ;  /* 0x3fb8aa3b0e2f7823 */ /* 0x000fc8000000092f */
[----:B------:R-:W-:-:S04]  /*1180*/  FFMA R47, -R14, 1.925963033500011079e-08, R47 ;  /* 0x32a570600e2f7823 */ /* 0x000fc8000000012f */
[----:B-1----:R-:W0:Y:S01]  /*1190*/  MUFU.EX2 R52, R47 ;  /* 0x0000002f00347308 */ /* 0x002e220000000800 */
[----:B------:R-:W-:Y:S01]  /*11a0*/  IADD3 R40, P0, R50, UR6, RZ ;  /* 0x0000000632287c10 */ /* 0x000fe2000ff1e0ff */
[----:B------:R-:W-:-:S03]  /*11b0*/  IMAD.SHL.U32 R13, R13, 0x800000, RZ ;  /* 0x008000000d0d7824 */ /* 0x000fc600078e00ff */
[----:B------:R-:W-:-:S05]  /*11c0*/  IADD3.X R41, R51, UR7, RZ, P0, !PT ;  /* 0x0000000733297c10 */ /* 0x000fca00087fe4ff */
[----:B------:R1:W5:Y:S01]  /*11d0*/  LDG.E R15, desc[UR4][R40.64] ;  /* 0x00000004280f7981 */ /* 0x000362000c1e1900 */
[----:B0-----:R-:W-:-:S04]  /*11e0*/  FFMA R52, R13, R52, 1 ;  /* 0x3f8000000d347423 */ /* 0x001fc80000000034 */
[----:B-1----:R-:W-:-:S05]  /*11f0*/  VIADD R40, R52, 0x1800000 ;  /* 0x0180000034287836 */ /* 0x002fca0000000000 */
[----:B------:R-:W-:Y:S02]  /*1200*/  LOP3.LUT R40, R40, 0x7f800000, RZ, 0xc0, !PT ;  /* 0x7f80000028287812 */ /* 0x000fe400078ec0ff */
[----:B------:R-:W-:Y:S02]  /*1210*/  FMNMX R13, RZ, |R56|, !PT ;  /* 0x40000038ff0d7209 */ /* 0x000fe40007800000 */
[----:B------:R-:W-:Y:S02]  /*1220*/  ISETP.GT.U32.AND P0, PT, R40, 0x1ffffff, PT ;  /* 0x01ffffff2800780c */ /* 0x000fe40003f04070 */
[----:B------:R-:W-:Y:S02]  /*1230*/  FMNMX R41, |R0|, R13, !PT ;  /* 0x0000000d00297209 */ /* 0x000fe40007800200 */
[----:B------:R-:W-:Y:S02]  /*1240*/  IADD3 R13, P1, R34, R5, RZ ;  /* 0x00000005220d7210 */ /* 0x000fe40007f3e0ff */
[----:B------:R-:W-:-:S04]  /*1250*/  FMNMX R12, |R12|, R41, !PT ;  /* 0x000000290c0c7209 */ /* 0x000fc80007800200 */
[----:B------:R-:W-:Y:S01]  /*1260*/  FMNMX R43, |R39|, R12, !PT ;  /* 0x0000000c272b7209 */ /* 0x000fe20007800200 */
[----:B------:R-:W-:Y:S02]  /*1270*/  IMAD.X R12, RZ, RZ, R4, P1 ;  /* 0x000000ffff0c7224 */ /* 0x000fe400008e0604 */
[----:B------:R-:W-:Y:S05]  /*1280*/  @P0 BRA `(.L_x_10865) ;  /* 0x0000000000100947 */ /* 0x000fea0003800000 */
[----:B------:R-:W-:Y:S01]  /*1290*/  IMAD.MOV.U32 R0, RZ, RZ, R52 ;  /* 0x000000ffff007224 */ /* 0x000fe200078e0034 */
[----:B------:R-:W-:-:S07]  /*12a0*/  MOV R40, 0x12c0 ;  /* 0x000012c000287802 */ /* 0x000fce0000000f00 */
[----:B-----5:R-:W-:Y:S05]  /*12b0*/  CALL.REL.NOINC `($__internal_231_$__cuda_sm20_rcp_rn_f32_slowpath) ;  /* 0x0000002000887944 */ /* 0x020fea0003c00000 */
[----:B------:R-:W-:Y:S05]  /*12c0*/  BRA `(.L_x_10866) ;  /* 0x0000000000107947 */ /* 0x000fea0003800000 */
.L_x_10865:
[----:B------:R-:W0:Y:S02]  /*12d0*/  MUFU.RCP R41, R52 ;  /* 0x0000003400297308 */ /* 0x000e240000001000 */
[----:B0-----:R-:W-:-:S04]  /*12e0*/  FFMA R0, R52, R41, -1 ;  /* 0xbf80000034007423 */ /* 0x001fc80000000029 */
[----:B------:R-:W-:-:S04]  /*12f0*/  FADD.FTZ R0, -R0, -RZ ;  /* 0x800000ff00007221 */ /* 0x000fc80000010100 */
[----:B------:R-:W-:-:S07]  /*1300*/  FFMA R41, R41, R0, R41 ;  /* 0x0000000029297223 */ /* 0x000fce0000000029 */
.L_x_10866:
[----:B------:R-:W-:Y:S05]  /*1310*/  BSYNC B0 ;  /* 0x0000000000007941 */ /* 0x000fea0003800000 */
.L_x_10864:
        /* <DEDUP_REMOVED lines=24> */
[----:B-----5:R-:W-:Y:S05]  /*14a0*/  CALL.REL.NOINC `($__internal_231_$__cuda_sm20_rcp_rn_f32_slowpath) ;  /* 0x00000020000c7944 */ /* 0x020fea0003c00000 */
[----:B------:R-:W-:Y:S01]  /*14b0*/  MOV R50, R41 ;  /* 0x0000002900327202 */ /* 0x000fe20000000f00 */
[----:B------:R-:W-:Y:S06]  /*14c0*/  BRA `(.L_x_10869) ;  /* 0x0000000000107947 */ /* 0x000fec0003800000 */
.L_x_10868:
[----:B------:R-:W0:Y:S02]  /*14d0*/  MUFU.RCP R50, R49 ;  /* 0x0000003100327308 */ /* 0x000e240000001000 */
[----:B0-----:R-:W-:-:S04]  /*14e0*/  FFMA R0, R49, R50, -1 ;  /* 0xbf80000031007423 */ /* 0x001fc80000000032 */
[----:B------:R-:W-:-:S04]  /*14f0*/  FADD.FTZ R39, -R0, -RZ ;  /* 0x800000ff00277221 */ /* 0x000fc80000010100 */
[----:B------:R-:W-:-:S07]  /*1500*/  FFMA R50, R50, R39, R50 ;  /* 0x0000002732327223 */ /* 0x000fce0000000032 */
.L_x_10869:
[----:B------:R-:W-:Y:S05]  /*1510*/  BSYNC B0 ;  /* 0x0000000000007941 */ /* 0x000fea0003800000 */
.L_x_10867:
[C---:B------:R-:W-:Y:S01]  /*1520*/  IMAD.SHL.U32 R51, R13.reuse, 0x2, RZ ;  /* 0x000000020d337824 */ /* 0x040fe200078e00ff */
[----:B------:R-:W-:Y:S01]  /*1530*/  SHF.L.U64.HI R54, R13, 0x1, R12 ;  /* 0x000000010d367819 */ /* 0x000fe2000001020c */
[----:B------:R-:W-:Y:S01]  /*1540*/  FADD R13, -R50, 1 ;  /* 0x3f800000320d7421 */ /* 0x000fe20000000100 */
[-C--:B------:R-:W-:Y:S01]  /*1550*/  FMUL R14, R48, R33.reuse ;  /* 0x00000021300e7220 */ /* 0x080fe20000400000 */
[----:B------:R-:W-:Y:S01]  /*1560*/  FMUL R12, R46, R33 ;  /* 0x000000212e0c7220 */ /* 0x000fe20000400000 */
[----:B------:R-:W-:Y:S01]  /*1570*/  IADD3 R40, P0, R51, R24, RZ ;  /* 0x0000001833287210 */ /* 0x000fe20007f1e0ff */
[----:B------:R-:W-:Y:S01]  /*1580*/  FMUL R13, R13, R50 ;  /* 0x000000320d0d7220 */ /* 0x000fe20000400000 */
[----:B------:R-:W-:Y:S01]  /*1590*/  ULDC.64 UR10, c[0x0][0x210] ;  /* 0x00008400000a7ab9 */ /* 0x000fe20000000a00 */
[----:B------:R-:W-:Y:S02]  /*15a0*/  F2FP.BF16.F32.PACK_AB R0, RZ, R14 ;  /* 0x0000000eff00723e */ /* 0x000fe400000010ff */
[C---:B------:R-:W-:Y:S01]  /*15b0*/  FFMA R13, R11.reuse, R13, R50 ;  /* 0x0000000d0b0d7223 */ /* 0x040fe20000000032 */
[----:B------:R-:W-:Y:S01]  /*15c0*/  FMUL R11, R11, R50 ;  /* 0x000000320b0b7220 */ /* 0x000fe20000400000 */
[----:B------:R-:W-:Y:S01]  /*15d0*/  PRMT R39, R0, 0x7610, R39 ;  /* 0x0000761000277816 */ /* 0x000fe20000000027 */
[----:B------:R-:W-:-:S02]  /*15e0*/  IMAD.X R41, R54, 0x1, R23, P0 ;  /* 0x0000000136297824 */ /* 0x000fc400000e0617 */
[C---:B------:R-:W-:Y:S01]  /*15f0*/  FMUL R13, R8.reuse, R13 ;  /* 0x0000000d080d7220 */ /* 0x040fe20000400000 */
[----:B------:R-:W-:Y:S01]  /*1600*/  FMUL R56, R8, R11 ;  /* 0x0000000b08387220 */ /* 0x000fe20000400000 */
[----:B------:R-:W-:Y:S02]  /*1610*/  IADD3 R52, P0, R40, UR6, RZ ;  /* 0x0000000628347c10 */ /* 0x000fe4000ff1e0ff */
[----:B------:R-:W-:Y:S01]  /*1620*/  FMUL R0, R10, R13 ;  /* 0x0000000d0a007220 */ /* 0x000fe20000400000 */
[----:B------:R-:W-:Y:S01]  /*1630*/  F2FP.BF16.F32.PACK_AB R10, RZ, R12 ;  /* 0x0000000cff0a723e */ /* 0x000fe200000010ff */
[----:B------:R0:W-:Y:S01]  /*1640*/  STG.E.U16 desc[UR4][R40.64], R39 ;  /* 0x0000002728007986 */ /* 0x0001e2000c101504 */
[----:B------:R-:W-:Y:S01]  /*1650*/  IADD3 R50, P1, R51, R20, RZ ;  /* 0x0000001433327210 */ /* 0x000fe20007f3e0ff */
[----:B------:R-:W-:Y:S01]  /*1660*/  FMUL R13, R0, R33 ;  /* 0x00000021000d7220 */ /* 0x000fe20000400000 */
[----:B------:R-:W-:Y:S01]  /*1670*/  PRMT R47, R10, 0x7610, R47 ;  /* 0x000076100a2f7816 */ /* 0x000fe2000000002f */
[----:B------:R-:W-:Y:S01]  /*1680*/  VIADD R10, R9, 0x1d ;  /* 0x0000001d090a7836 */ /* 0x000fe20000000000 */
[----:B------:R-:W-:Y:S01]  /*1690*/  IADD3.X R53, R41, UR7, RZ, P0, !PT ;  /* 0x0000000729357c10 */ /* 0x000fe200087fe4ff */
[----:B------:R-:W-:Y:S01]  /*16a0*/  IMAD.X R51, R54, 0x1, R19, P1 ;  /* 0x0000000136337824 */ /* 0x000fe200008e0613 */
[----:B------:R-:W-:Y:S01]  /*16b0*/  F2FP.BF16.F32.PACK_AB R8, RZ, R13 ;  /* 0x0000000dff08723e */ /* 0x000fe200000010ff */
[----:B------:R-:W-:Y:S01]  /*16c0*/  FMUL R11, R56, R33 ;  /* 0x00000021380b7220 */ /* 0x000fe20000400000 */
[----:B------:R-:W-:-:S02]  /*16d0*/  LOP3.LUT R10, R10, 0x1f, RZ, 0xc0, !PT ;  /* 0x0000001f0a0a7812 */ /* 0x000fc400078ec0ff */
[----:B0-----:R-:W-:Y:S02]  /*16e0*/  PRMT R41, R8, 0x7610, R41 ;  /* 0x0000761008297816 */ /* 0x001fe40000000029 */
[----:B------:R-:W-:Y:S02]  /*16f0*/  IADD3 R40, P0, R50, UR6, RZ ;  /* 0x0000000632287c10 */ /* 0x000fe4000ff1e0ff */
[----:B------:R-:W-:Y:S01]  /*1700*/  IADD3 R7, P1, P2, R10, UR8, R7 ;  /* 0x000000080a077c10 */ /* 0x000fe2000fa3e007 */
[----:B------:R0:W-:Y:S01]  /*1710*/  STG.E.U16 desc[UR4][R52.64], R41 ;  /* 0x0000002934007986 */ /* 0x0001e2000c101504 */
[----:B------:R-:W-:Y:S02]  /*1720*/  F2FP.BF16.F32.PACK_AB R8, RZ, R11 ;  /* 0x0000000bff08723e */ /* 0x000fe400000010ff */
[----:B------:R-:W-:Y:S01]  /*1730*/  IADD3.X R6, RZ, UR9, R6, P1, P2 ;  /* 0x00000009ff067c10 */ /* 0x000fe20008fe4406 */
[----:B------:R1:W-:Y:S01]  /*1740*/  STG.E.U16 desc[UR4][R50.64], R47 ;  /* 0x0000002f32007986 */ /* 0x0003e2000c101504 */
[----:B------:R-:W-:-:S02]  /*1750*/  PRMT R49, R8, 0x7610, R49 ;  /* 0x0000761008317816 */ /* 0x000fc40000000031 */
[----:B0-----:R-:W-:Y:S02]  /*1760*/  IADD3.X R41, R51, UR7, RZ, P0, !PT ;  /* 0x0000000733297c10 */ /* 0x001fe400087fe4ff */
[----:B------:R-:W-:Y:S02]  /*1770*/  IADD3 R39, P0, R5, UR6, RZ ;  /* 0x0000000605277c10 */ /* 0x000fe4000ff1e0ff */
[----:B------:R-:W-:Y:S01]  /*1780*/  IADD3 R5, P1, R7, UR8, RZ ;  /* 0x0000000807057c10 */ /* 0x000fe2000ff3e0ff */
[----:B------:R0:W-:Y:S01]  /*1790*/  STG.E.U16 desc[UR4][R40.64], R49 ;  /* 0x0000003128007986 */ /* 0x0001e2000c101504 */
[----:B------:R-:W-:Y:S02]  /*17a0*/  IADD3 R9, P2, P3, R39, UR6, R10 ;  /* 0x0000000627097c10 */ /* 0x000fe4000fb5e00a */
[----:B-1----:R-:W-:Y:S02]  /*17b0*/  IADD3.X R47, R4, UR7, RZ, P0, !PT ;  /* 0x00000007042f7c10 */ /* 0x002fe400087fe4ff */
[----:B------:R-:W-:Y:S01]  /*17c0*/  IADD3.X R4, R6, UR9, RZ, P1, !PT ;  /* 0x0000000906047c10 */ /* 0x000fe20008ffe4ff */
[----:B------:R-:W-:Y:S01]  /*17d0*/  ULDC.64 UR8, c[0x0][0x218] ;  /* 0x0000860000087ab9 */ /* 0x000fe20000000a00 */
[----:B------:R-:W-:-:S02]  /*17e0*/  LEA R60, P0, R5, UR10, 0x2 ;  /* 0x0000000a053c7c11 */ /* 0x000fc4000f8010ff */
[----:B------:R-:W-:Y:S02]  /*17f0*/  IADD3 R2, P1, R9, R2, RZ ;  /* 0x0000000209027210 */ /* 0x000fe40007f3e0ff */
[----:B------:R-:W-:Y:S02]  /*1800*/  IADD3.X R8, R47, UR7, RZ, P2, P3 ;  /* 0x000000072f087c10 */ /* 0x000fe400097e64ff */
[----:B------:R-:W-:Y:S02]  /*1810*/  LEA.HI.X R61, R5, UR11, R4, 0x2, P0 ;  /* 0x0000000b053d7c11 */ /* 0x000fe400080f1404 */
[----:B------:R-:W-:Y:S02]  /*1820*/  IADD3.X R3, R8, R3, RZ, P1, !PT ;  /* 0x0000000308037210 */ /* 0x000fe40000ffe4ff */
[----:B------:R-:W-:Y:S01]  /*1830*/  LEA R54, P0, R2, UR8, 0x2 ;  /* 0x0000000802367c11 */ /* 0x000fe2000f8010ff */
[----:B------:R1:W5:Y:S01]  /*1840*/  LDG.E R7, desc[UR4][R60.64] ;  /* 0x000000043c077981 */ /* 0x000362000c1e1900 */
[----:B------:R-:W-:-:S02]  /*1850*/  IADD3 R58, P1, R60, UR6, RZ ;  /* 0x000000063c3a7c10 */ /* 0x000fc4000ff3e0ff */
[----:B------:R-:W-:Y:S02]  /*1860*/  LEA.HI.X R55, R2, UR9, R3, 0x2, P0 ;  /* 0x0000000902377c11 */ /* 0x000fe400080f1403 */
[----:B------:R-:W-:Y:S02]  /*1870*/  IADD3 R52, P0, R54, UR6, RZ ;  /* 0x0000000636347c10 */ /* 0x000fe4000ff1e0ff */
[----:B------:R-:W-:Y:S01]  /*1880*/  IADD3.X R59, R61, UR7, RZ, P1, !PT ;  /* 0x000000073d3b7c10 */ /* 0x000fe20008ffe4ff */
[----:B------:R-:W5:Y:S01]  /*1890*/  LDG.E R5, desc[UR4][R54.64] ;  /* 0x0000000436057981 */ /* 0x000f62000c1e1900 */
[----:B------:R-:W-:Y:S01]  /*18a0*/  IADD3.X R53, R55, UR7, RZ, P0, !PT ;  /* 0x0000000737357c10 */ /* 0x000fe200087fe4ff */
[----:B-1----:R-:W-:Y:S02]  /*18b0*/  IMAD.MOV.U32 R60, RZ, RZ, 0x3bbb989d ;  /* 0x3bbb989dff3c7424 */ /* 0x002fe400078e00ff */
[----:B------:R1:W5:Y:S04]  /*18c0*/  LDG.E R6, desc[UR4][R58.64] ;  /* 0x000000043a067981 */ /* 0x000368000c1e1900 */
[----:B------:R-:W5:Y:S02]  /*18d0*/  LDG.E R4, desc[UR4][R52.64] ;  /* 0x0000000434047981 */ /* 0x000f64000c1e1900 */
[----:B0----5:R-:W-:Y:S01]  /*18e0*/  FFMA.SAT R49, -R45, R60, 0.5 ;  /* 0x3f0000002d317423 */ /* 0x021fe2000000213c */
[----:B-1----:R-:W-:-:S04]  /*18f0*/  IMAD.MOV.U32 R58, RZ, RZ, 0x437c0000 ;  /* 0x437c0000ff3a7424 */ /* 0x002fc800078e00ff */
[----:B------:R-:W-:-:S04]  /*1900*/  FFMA.RM R49, R49, R58, 12582913 ;  /* 0x4b40000131317423 */ /* 0x000fc8000000403a */
[----:B------:R-:W-:-:S04]  /*1910*/  FADD R54, R49, -12583039 ;  /* 0xcb40007f31367421 */ /* 0x000fc80000000000 */
[----:B------:R-:W-:-:S04]  /*1920*/  FFMA R54, -R45, 1.4426950216293334961, -R54 ;  /* 0x3fb8aa3b2d367823 */ /* 0x000fc80000000936 */
[----:B------:R-:W-:-:S06]  /*1930*/  FFMA R54, -R45, 1.925963033500011079e-08, R54 ;  /* 0x32a570602d367823 */ /* 0x000fcc0000000136 */
[----:B------:R-:W0:Y:S01]  /*1940*/  MUFU.EX2 R54, R54 ;  /* 0x0000003600367308 */ /* 0x000e220000000800 */
[----:B------:R-:W-:Y:S01]  /*1950*/  IADD3 R50, P0, R52, UR6, RZ ;  /* 0x0000000634327c10 */ /* 0x000fe2000ff1e0ff */
[----:B------:R-:W-:-:S03]  /*1960*/  IMAD.SHL.U32 R49, R49, 0x800000, RZ ;  /* 0x0080000031317824 */ /* 0x000fc600078e00ff */
[----:B------:R-:W-:Y:S02]  /*1970*/  IADD3.X R51, R53, UR7, RZ, P0, !PT ;  /* 0x0000000735337c10 */ /* 0x000fe400087fe4ff */
[----:B------:R-:W-:-:S03]  /*1980*/  IADD3 R40, P0, R50, UR6, RZ ;  /* 0x0000000632287c10 */ /* 0x000fc6000ff1e0ff */
[----:B------:R0:W5:Y:S01]  /*1990*/  LDG.E R3, desc[UR4][R50.64] ;  /* 0x0000000432037981 */ /* 0x000162000c1e1900 */
[----:B------:R-:W-:-:S05]  /*19a0*/  IADD3.X R41, R51, UR7, RZ, P0, !PT ;  /* 0x0000000733297c10 */ /* 0x000fca00087fe4ff */
[----:B------:R1:W5:Y:S01]  /*19b0*/  LDG.E R2, desc[UR4][R40.64] ;  /* 0x0000000428027981 */ /* 0x000362000c1e1900 */
[----:B0-----:R-:W-:-:S04]  /*19c0*/  FFMA R50, R49, R54, 1 ;  /* 0x3f80000031327423 */ /* 0x001fc80000000036 */
[----:B-1----:R-:W-:-:S05]  /*19d0*/  VIADD R40, R50, 0x1800000 ;  /* 0x0180000032287836 */ /* 0x002fca0000000000 */
[----:B------:R-:W-:-:S04]  /*19e0*/  LOP3.LUT R40, R40, 0x7f800000, RZ, 0xc0, !PT ;  /* 0x7f80000028287812 */ /* 0x000fc800078ec0ff */
[----:B------:R-:W-:Y:S02]  /*19f0*/  ISETP.GT.U32.AND P0, PT, R40, 0x1ffffff, PT ;  /* 0x01ffffff2800780c */ /* 0x000fe40003f04070 */
[----:B------:R-:W-:-:S04]  /*1a00*/  FMNMX R43, R43, |R48|, !PT ;  /* 0x400000302b2b7209 */ /* 0x000fc80007800000 */
        /* <DEDUP_REMOVED lines=9> */
[----:B-----5:R-:W-:Y:S05]  /*1aa0*/  CALL.REL.NOINC `($__internal_231_$__cuda_sm20_rcp_rn_f32_slowpath) ;  /* 0x00000018008c7944 */ /* 0x020fea0003c00000 */
[----:B------:R-:W-:Y:S05]  /*1ab0*/  BRA `(.L_x_10872) ;  /* 0x0000000000107947 */ /* 0x000fea0003800000 */
.L_x_10871:
[----:B------:R-:W0:Y:S02]  /*1ac0*/  MUFU.RCP R41, R50 ;  /* 0x0000003200297308 */ /* 0x000e240000001000 */
[----:B0-----:R-:W-:-:S04]  /*1ad0*/  FFMA R0, R50, R41, -1 ;  /* 0xbf80000032007423 */ /* 0x001fc80000000029 */
[----:B------:R-:W-:-:S04]  /*1ae0*/  FADD.FTZ R0, -R0, -RZ ;  /* 0x800000ff00007221 */ /* 0x000fc80000010100 */
[----:B------:R-:W-:-:S07]  /*1af0*/  FFMA R41, R41, R0, R41 ;  /* 0x0000000029297223 */ /* 0x000fce0000000029 */
.L_x_10872:
[----:B------:R-:W-:Y:S05]  /*1b00*/  BSYNC B0 ;  /* 0x0000000000007941 */ /* 0x000fea0003800000 */
.L_x_10870:
        /* <DEDUP_REMOVED lines=25> */
[----:B------:R-:W-:Y:S01]  /*1ca0*/  IMAD.MOV.U32 R39, RZ, RZ, R41 ;  /* 0x000000ffff277224 */ /* 0x000fe200078e0029 */
[----:B------:R-:W-:Y:S06]  /*1cb0*/  BRA `(.L_x_10875) ;  /* 0x0000000000107947 */ /* 0x000fec0003800000 */
.L_x_10874:
[----:B------:R-:W0:Y:S02]  /*1cc0*/  MUFU.RCP R39, R50 ;  /* 0x0000003200277308 */ /* 0x000e240000001000 */
[----:B0-----:R-:W-:-:S04]  /*1cd0*/  FFMA R0, R50, R39, -1 ;  /* 0xbf80000032007423 */ /* 0x001fc80000000027 */
[----:B------:R-:W-:-:S04]  /*1ce0*/  FADD.FTZ R0, -R0, -RZ ;  /* 0x800000ff00007221 */ /* 0x000fc80000010100 */
[----:B------:R-:W-:-:S07]  /*1cf0*/  FFMA R39, R39, R0, R39 ;  /* 0x0000000027277223 */ /* 0x000fce0000000027 */
.L_x_10875:
[----:B------:R-:W-:Y:S05]  /*1d00*/  BSYNC B0 ;  /* 0x0000000000007941 */ /* 0x000fea0003800000 */
.L_x_10873:
[----:B------:R-:W-:Y:S01]  /*1d10*/  FMUL R45, R42, R33 ;  /* 0x000000212a2d7220 */ /* 0x000fe20000400000 */
[C---:B------:R-:W-:Y:S01]  /*1d20*/  IMAD.SHL.U32 R47, R43.reuse, 0x2, RZ ;  /* 0x000000022b2f7824 */ /* 0x040fe200078e00ff */
[----:B------:R-:W-:Y:S01]  /*1d30*/  SHF.L.U64.HI R52, R43, 0x1, R48 ;  /* 0x000000012b347819 */ /* 0x000fe20000010230 */
[----:B------:R-:W-:Y:S01]  /*1d40*/  IMAD.MOV.U32 R54, RZ, RZ, 0x437c0000 ;  /* 0x437c0000ff367424 */ /* 0x000fe200078e00ff */
[----:B------:R-:W-:Y:S01]  /*1d50*/  BSSY B0, `(.L_x_10876) ;  /* 0x0000038000007945 */ /* 0x000fe20003800000 */
[----:B------:R-:W-:Y:S02]  /*1d60*/  F2FP.BF16.F32.PACK_AB R0, RZ, R45 ;  /* 0x0000002dff00723e */ /* 0x000fe400000010ff */
[----:B------:R-:W-:Y:S02]  /*1d70*/  IADD3 R40, P0, R47, R24, RZ ;  /* 0x000000182f287210 */ /* 0x000fe40007f1e0ff */
[----:B------:R-:W-:Y:S01]  /*1d80*/  PRMT R43, R0, 0x7610, R43 ;  /* 0x00007610002b7816 */ /* 0x000fe2000000002b */
[----:B------:R-:W-:-:S02]  /*1d90*/  FADD R0, -R39, 1 ;  /* 0x3f80000027007421 */ /* 0x000fc40000000100 */
[----:B------:R-:W-:Y:S01]  /*1da0*/  IMAD.X R41, R52, 0x1, R23, P0 ;  /* 0x0000000134297824 */ /* 0x000fe200000e0617 */
[----:B------:R-:W-:Y:S01]  /*1db0*/  IADD3 R50, P0, R40, UR6, RZ ;  /* 0x0000000628327c10 */ /* 0x000fe2000ff1e0ff */
[----:B------:R-:W-:-:S03]  /*1dc0*/  FMUL R0, R0, R39 ;  /* 0x0000002700007220 */ /* 0x000fc60000400000 */
[----:B------:R0:W-:Y:S01]  /*1dd0*/  STG.E.U16 desc[UR4][R40.64], R43 ;  /* 0x0000002b28007986 */ /* 0x0001e2000c101504 */
[C---:B------:R-:W-:Y:S01]  /*1de0*/  FFMA R0, R16.reuse, R0, R39 ;  /* 0x0000000010007223 */ /* 0x040fe20000000027 */
[----:B------:R-:W-:Y:S01]  /*1df0*/  IADD3.X R51, R41, UR7, RZ, P0, !PT ;  /* 0x0000000729337c10 */ /* 0x000fe200087fe4ff */
[----:B------:R-:W-:Y:S02]  /*1e00*/  FMUL R16, R16, R39 ;  /* 0x0000002710107220 */ /* 0x000fe40000400000 */
[----:B------:R-:W-:-:S04]  /*1e10*/  FMUL R0, R17, R0 ;  /* 0x0000000011007220 */ /* 0x000fc80000400000 */
[----:B------:R-:W-:Y:S01]  /*1e20*/  FMUL R0, R15, R0 ;  /* 0x000000000f007220 */ /* 0x000fe20000400000 */
[----:B0-----:R-:W-:-:S03]  /*1e30*/  IADD3 R40, P0, R47, R20, RZ ;  /* 0x000000142f287210 */ /* 0x001fc60007f1e0ff */
[----:B------:R-:W-:-:S05]  /*1e40*/  FMUL R48, R0, R33 ;  /* 0x0000002100307220 */ /* 0x000fca0000400000 */
[----:B------:R-:W-:-:S04]  /*1e50*/  F2FP.BF16.F32.PACK_AB R15, RZ, R48 ;  /* 0x00000030ff0f723e */ /* 0x000fc800000010ff */
[----:B------:R-:W-:Y:S01]  /*1e60*/  PRMT R41, R15, 0x7610, R41 ;  /* 0x000076100f297816 */ /* 0x000fe20000000029 */
[----:B------:R-:W-:-:S04]  /*1e70*/  FMUL R15, R44, R33 ;  /* 0x000000212c0f7220 */ /* 0x000fc80000400000 */
[----:B------:R0:W-:Y:S01]  /*1e80*/  STG.E.U16 desc[UR4][R50.64], R41 ;  /* 0x0000002932007986 */ /* 0x0001e2000c101504 */
[----:B------:R-:W-:-:S04]  /*1e90*/  F2FP.BF16.F32.PACK_AB R43, RZ, R15 ;  /* 0x0000000fff2b723e */ /* 0x000fc800000010ff */
[----:B------:R-:W-:Y:S02]  /*1ea0*/  PRMT R47, R43, 0x7610, R47 ;  /* 0x000076102b2f7816 */ /* 0x000fe4000000002f */
[----:B0-----:R-:W-:Y:S01]  /*1eb0*/  IADD3.X R41, R52, R19, RZ, P0, !PT ;  /* 0x0000001334297210 */ /* 0x001fe200007fe4ff */
[----:B------:R-:W-:-:S04]  /*1ec0*/  IMAD.MOV.U32 R52, RZ, RZ, 0x3bbb989d ;  /* 0x3bbb989dff347424 */ /* 0x000fc800078e00ff */
[----:B------:R-:W-:Y:S01]  /*1ed0*/  FFMA.SAT R43, -R5, R52, 0.5 ;  /* 0x3f000000052b7423 */ /* 0x000fe20000002134 */
[----:B------:R0:W-:Y:S03]  /*1ee0*/  STG.E.U16 desc[UR4][R40.64], R47 ;  /* 0x0000002f28007986 */ /* 0x0001e6000c101504 */
[----:B------:R-:W-:-:S04]  /*1ef0*/  FFMA.RM R43, R43, R54, 12582913 ;  /* 0x4b4000012b2b7423 */ /* 0x000fc80000004036 */
[C---:B------:R-:W-:Y:S01]  /*1f00*/  FADD R50, R43.reuse, -12583039 ;  /* 0xcb40007f2b327421 */ /* 0x040fe20000000000 */
[----:B------:R-:W-:-:S03]  /*1f10*/  IMAD.SHL.U32 R43, R43, 0x800000, RZ ;  /* 0x008000002b2b7824 */ /* 0x000fc600078e00ff */
[----:B------:R-:W-:Y:S01]  /*1f20*/  FFMA R50, -R5, 1.4426950216293334961, -R50 ;  /* 0x3fb8aa3b05327823 */ /* 0x000fe20000000932 */
[----:B0-----:R-:W-:-:S03]  /*1f30*/  IADD3 R40, P0, R40, UR6, RZ ;  /* 0x0000000628287c10 */ /* 0x001fc6000ff1e0ff */
[----:B------:R-:W-:Y:S01]  /*1f40*/  FFMA R39, -R5, 1.925963033500011079e-08, R50 ;  /* 0x32a5706005277823 */ /* 0x000fe20000000132 */
[----:B------:R-:W-:Y:S01]  /*1f50*/  FMUL R50, R17, R16 ;  /* 0x0000001011327220 */ /* 0x000fe20000400000 */
[----:B------:R-:W-:Y:S02]  /*1f60*/  IADD3.X R41, R41, UR7, RZ, P0, !PT ;  /* 0x0000000729297c10 */ /* 0x000fe400087fe4ff */
[----:B------:R-:W0:Y:S01]  /*1f70*/  MUFU.EX2 R52, R39 ;  /* 0x0000002700347308 */ /* 0x000e220000000800 */
[----:B------:R-:W-:-:S05]  /*1f80*/  FMUL R16, R50, R33 ;  /* 0x0000002132107220 */ /* 0x000fca0000400000 */
[----:B------:R-:W-:-:S04]  /*1f90*/  F2FP.BF16.F32.PACK_AB R17, RZ, R16 ;  /* 0x00000010ff11723e */ /* 0x000fc800000010ff */
[----:B------:R-:W-:Y:S02]  /*1fa0*/  PRMT R47, R17, 0x7610, R47 ;  /* 0x00007610112f7816 */ /* 0x000fe4000000002f */
[----:B------:R-:W-:-:S03]  /*1fb0*/  FMNMX R17, R46, |R42|, !PT ;  /* 0x4000002a2e117209 */ /* 0x000fc60007800000 */
[----:B------:R1:W-:Y:S01]  /*1fc0*/  STG.E.U16 desc[UR4][R40.64], R47 ;  /* 0x0000002f28007986 */ /* 0x0003e2000c101504 */
[----:B------:R-:W-:Y:S01]  /*1fd0*/  FMNMX R17, |R0|, R17, !PT ;  /* 0x0000001100117209 */ /* 0x000fe20007800200 */
[----:B0-----:R-:W-:-:S03]  /*1fe0*/  FFMA R52, R43, R52, 1 ;  /* 0x3f8000002b347423 */ /* 0x001fc60000000034 */
[----:B------:R-:W-:Y:S01]  /*1ff0*/  FMNMX R17, |R44|, R17, !PT ;  /* 0x000000112c117209 */ /* 0x000fe20007800200 */
[----:B------:R-:W-:-:S03]  /*2000*/  VIADD R43, R52, 0x1800000 ;  /* 0x01800000342b7836 */ /* 0x000fc60000000000 */
[----:B------:R-:W-:Y:S02]  /*2010*/  FMNMX R17, |R50|, R17, !PT ;  /* 0x0000001132117209 */ /* 0x000fe40007800200 */
[----:B------:R-:W-:-:S04]  /*2020*/  LOP3.LUT R43, R43, 0x7f800000, RZ, 0xc0, !PT ;  /* 0x7f8000002b2b7812 */ /* 0x000fc800078ec0ff */
[----:B------:R-:W-:-:S13]  /*2030*/  ISETP.GT.U32.AND P0, PT, R43, 0x1ffffff, PT ;  /* 0x01ffffff2b00780c */ /* 0x000fda0003f04070 */
[----:B-1----:R-:W-:Y:S05]  /*2040*/  @P0 BRA `(.L_x_10877) ;  /* 0x0000000000100947 */ /* 0x002fea0003800000 */
[----:B------:R-:W-:Y:S02]  /*2050*/  MOV R0, R52 ;  /* 0x0000003400007202 */ /* 0x000fe40000000f00 */
[----:B------:R-:W-:-:S07]  /*2060*/  MOV R40, 0x2080 ;  /* 0x0000208000287802 */ /* 0x000fce0000000f00 */
[----:B-----5:R-:W-:Y:S05]  /*2070*/  CALL.REL.NOINC `($__internal_231_$__cuda_sm20_rcp_rn_f32_slowpath) ;  /* 0x0000001400187944 */ /* 0x020fea0003c00000 */
[----:B------:R-:W-:Y:S05]  /*2080*/  BRA `(.L_x_10878) ;  /* 0x0000000000107947 */ /* 0x000fea0003800000 */
.L_x_10877:
[----:B------:R-:W0:Y:S02]  /*2090*/  MUFU.RCP R41, R52 ;  /* 0x0000003400297308 */ /* 0x000e240000001000 */
[----:B0-----:R-:W-:-:S04]  /*20a0*/  FFMA R0, R52, R41, -1 ;  /* 0xbf80000034007423 */ /* 0x001fc80000000029 */
[----:B------:R-:W-:-:S04]  /*20b0*/  FADD.FTZ R0, -R0, -RZ ;  /* 0x800000ff00007221 */ /* 0x000fc80000010100 */
[----:B------:R-:W-:-:S07]  /*20c0*/  FFMA R41, R41, R0, R41 ;  /* 0x0000000029297223 */ /* 0x000fce0000000029 */
.L_x_10878:
[----:B------:R-:W-:Y:S05]  /*20d0*/  BSYNC B0 ;  /* 0x0000000000007941 */ /* 0x000fea0003800000 */
.L_x_10876:
[----:B------:R-:W-:Y:S02]  /*20e0*/  IMAD.MOV.U32 R0, RZ, RZ, 0x3bbb989d ;  /* 0x3bbb989dff007424 */ /* 0x000fe400078e00ff */
[----:B------:R-:W-:Y:S01]  /*20f0*/  FMUL R42, R5, R41 ;  /* 0x00000029052a7220 */ /* 0x000fe20000400000 */
[----:B------:R-:W-:Y:S01]  /*2100*/  IMAD.MOV.U32 R39, RZ, RZ, 0x437c0000 ;  /* 0x437c0000ff277424 */ /* 0x000fe200078e00ff */
[----:B------:R-:W-:Y:S01]  /*2110*/  BSSY B0, `(.L_x_10879) ;  /* 0x000001b000007945 */ /* 0x000fe20003800000 */
[----:B-----5:R-:W-:Y:S01]  /*2120*/  FFMA.SAT R0, -R3, R0, 0.5 ;  /* 0x3f00000003007423 */ /* 0x020fe20000002100 */
        /* <DEDUP_REMOVED lines=19> */
[----:B------:R-:W-:Y:S05]  /*2260*/  CALL.REL.NOINC `($__internal_231_$__cuda_sm20_rcp_rn_f32_slowpath) ;  /* 0x00000010009c7944 */ /* 0x000fea0003c00000 */
[----:B------:R-:W-:Y:S05]  /*2270*/  BRA `(.L_x_10881) ;  /* 0x0000000000107947 */ /* 0x000fea0003800000 */
.L_x_10880:
[----:B------:R-:W0:Y:S02]  /*2280*/  MUFU.RCP R41, R44 ;  /* 0x0000002c00297308 */ /* 0x000e240000001000 */
[----:B0-----:R-:W-:-:S04]  /*2290*/  FFMA R0, R44, R41, -1 ;  /* 0xbf8000002c007423 */ /* 0x001fc80000000029 */
[----:B------:R-:W-:-:S04]  /*22a0*/  FADD.FTZ R0, -R0, -RZ ;  /* 0x800000ff00007221 */ /* 0x000fc80000010100 */
[----:B------:R-:W-:-:S07]  /*22b0*/  FFMA R41, R41, R0, R41 ;  /* 0x0000000029297223 */ /* 0x000fce0000000029 */
.L_x_10881:
[----:B------:R-:W-:Y:S05]  /*22c0*/  BSYNC B0 ;  /* 0x0000000000007941 */ /* 0x000fea0003800000 */
.L_x_10879:
[----:B------:R-:W0:Y:S01]  /*22d0*/  S2R R0, SR_CgaCtaId ;  /* 0x0000000000007919 */ /* 0x000e220000008800 */
[----:B------:R-:W-:Y:S01]  /*22e0*/  F2FP.BF16.F32.PACK_AB R40, R22, R25 ;  /* 0x000000191628723e */ /* 0x000fe200000010ff */
[----:B------:R-:W-:Y:S01]  /*22f0*/  FADD R22, -R41, 1 ;  /* 0x3f80000029167421 */ /* 0x000fe20000000100 */
[-C--:B------:R-:W-:Y:S01]  /*2300*/  FMUL R5, R3, R41.reuse ;  /* 0x0000002903057220 */ /* 0x080fe20000400000 */
[----:B------:R-:W-:Y:S01]  /*2310*/  F2FP.BF16.F32.PACK_AB R44, R13, R14 ;  /* 0x0000000e0d2c723e */ /* 0x000fe200000010ff */
[----:B------:R-:W-:Y:S02]  /*2320*/  IMAD R31, R27, 0x21, R30 ;  /* 0x000000211b1f7824 */ /* 0x000fe400078e021e */
[----:B------:R-:W-:Y:S01]  /*2330*/  FMUL R22, R22, R41 ;  /* 0x0000002916167220 */ /* 0x000fe20000400000 */
[C---:B------:R-:W-:Y:S01]  /*2340*/  SHF.L.U64.HI R8, R9.reuse, 0x1, R8 ;  /* 0x0000000109087819 */ /* 0x040fe20000010208 */
[----:B------:R-:W-:Y:S02]  /*2350*/  IMAD.SHL.U32 R9, R9, 0x2, RZ ;  /* 0x0000000209097824 */ /* 0x000fe400078e00ff */
[C---:B------:R-:W-:Y:S01]  /*2360*/  FMUL R14, R6.reuse, R5 ;  /* 0x00000005060e7220 */ /* 0x040fe20000400000 */
[----:B------:R-:W-:Y:S01]  /*2370*/  FFMA R3, R3, R22, R41 ;  /* 0x0000001603037223 */ /* 0x000fe20000000029 */
[----:B------:R-:W-:Y:S01]  /*2380*/  MOV R5, 0x400 ;  /* 0x0000040000057802 */ /* 0x000fe20000000f00 */
[----:B------:R-:W-:Y:S01]  /*2390*/  IMAD R7, R27, 0x21, R34 ;  /* 0x000000211b077824 */ /* 0x000fe200078e0222 */
[C---:B------:R-:W-:Y:S01]  /*23a0*/  IADD3 R24, P0, R9.reuse, R24, RZ ;  /* 0x0000001809187210 */ /* 0x040fe20007f1e0ff */
[----:B------:R-:W-:Y:S01]  /*23b0*/  FMUL R3, R6, R3 ;  /* 0x0000000306037220 */ /* 0x000fe20000400000 */
[----:B------:R-:W-:Y:S01]  /*23c0*/  IADD3 R20, P1, R9, R20, RZ ;  /* 0x0000001409147210 */ /* 0x000fe20007f3e0ff */
[----:B------:R-:W-:Y:S01]  /*23d0*/  FMUL R6, R4, R33 ;  /* 0x0000002104067220 */ /* 0x000fe20000400000 */
[----:B------:R-:W-:Y:S01]  /*23e0*/  F2FP.BF16.F32.PACK_AB R48, R48, R45 ;  /* 0x0000002d3030723e */ /* 0x000fe200000010ff */
[----:B------:R-:W-:Y:S01]  /*23f0*/  FMUL R22, R2, R3 ;  /* 0x0000000302167220 */ /* 0x000fe20000400000 */
[----:B------:R-:W-:Y:S01]  /*2400*/  VIADD R3, R5, 0x20 ;  /* 0x0000002005037836 */ /* 0x000fe20000000000 */
[----:B------:R-:W-:Y:S01]  /*2410*/  LOP3.LUT R45, R35, 0x1c, RZ, 0xc0, !PT ;  /* 0x0000001c232d7812 */ /* 0x000fe200078ec0ff */
[----:B------:R-:W-:Y:S01]  /*2420*/  IMAD.X R25, R8, 0x1, R23, P0 ;  /* 0x0000000108197824 */ /* 0x000fe200000e0617 */
[----:B------:R-:W-:Y:S01]  /*2430*/  F2FP.BF16.F32.PACK_AB R18, R18, R21 ;  /* 0x000000151212723e */ /* 0x000fe200000010ff */
[----:B------:R-:W-:Y:S01]  /*2440*/  IMAD.X R21, R8, 0x1, R19, P1 ;  /* 0x0000000108157824 */ /* 0x000fe200008e0613 */
[----:B------:R-:W-:Y:S01]  /*2450*/  F2FP.BF16.F32.PACK_AB R2, RZ, R6 ;  /* 0x00000006ff02723e */ /* 0x000fe200000010ff */
[----:B------:R-:W-:-:S02]  /*2460*/  IMAD R23, R27, 0x21, R26 ;  /* 0x000000211b177824 */ /* 0x000fc400078e021a */
[-C--:B------:R-:W-:Y:S01]  /*2470*/  FMUL R46, R42, R33.reuse ;  /* 0x000000212a2e7220 */ /* 0x080fe20000400000 */
[C---:B------:R-:W-:Y:S01]  /*2480*/  IMAD R19, R27.reuse, 0x21, R10 ;  /* 0x000000211b137824 */ /* 0x040fe200078e020a */
[----:B------:R-:W-:Y:S01]  /*2490*/  PRMT R9, R2, 0x7610, R9 ;  /* 0x0000761002097816 */ /* 0x000fe20000000009 */
[----:B------:R-:W-:Y:S01]  /*24a0*/  IMAD R13, R27, 0x21, R45 ;  /* 0x000000211b0d7824 */ /* 0x000fe200078e022d */
[----:B------:R-:W-:Y:S01]  /*24b0*/  IADD3 R2, P0, R24, UR6, RZ ;  /* 0x0000000618027c10 */ /* 0x000fe2000ff1e0ff */
[----:B------:R-:W-:Y:S01]  /*24c0*/  FMUL R47, R14, R33 ;  /* 0x000000210e2f7220 */ /* 0x000fe20000400000 */
[----:B0-----:R-:W-:Y:S01]  /*24d0*/  LEA R8, R0, R3, 0x18 ;  /* 0x0000000300087211 */ /* 0x001fe200078ec0ff */
[----:B------:R-:W-:Y:S01]  /*24e0*/  FMUL R3, R22, R33 ;  /* 0x0000002116037220 */ /* 0x000fe20000400000 */
[----:B------:R0:W-:Y:S01]  /*24f0*/  STG.E.U16 desc[UR4][R24.64], R9 ;  /* 0x0000000918007986 */ /* 0x0001e2000c101504 */
[----:B------:R-:W-:Y:S01]  /*2500*/  ULDC.64 UR8, c[0x0][0x250] ;  /* 0x0000940000087ab9 */ /* 0x000fe20000000a00 */
[----:B------:R-:W-:Y:S01]  /*2510*/  LEA R31, R31, R8, 0x2 ;  /* 0x000000081f1f7211 */ /* 0x000fe200078e10ff */
[--C-:B------:R-:W-:Y:S01]  /*2520*/  IMAD R27, R7, 0x4, R8.reuse ;  /* 0x00000004071b7824 */ /* 0x100fe200078e0208 */
[----:B------:R-:W-:Y:S01]  /*2530*/  F2FP.BF16.F32.PACK_AB R7, RZ, R46 ;  /* 0x0000002eff07723e */ /* 0x000fe200000010ff */
[--C-:B------:R-:W-:Y:S01]  /*2540*/  IMAD R23, R23, 0x4, R8.reuse ;  /* 0x0000000417177824 */ /* 0x100fe200078e0208 */
[----:B------:R-:W-:Y:S01]  /*2550*/  FMNMX R17, R17, |R4|, !PT ;  /* 0x4000000411117209 */ /* 0x000fe20007800000 */
[--C-:B------:R-:W-:Y:S01]  /*2560*/  IMAD R19, R19, 0x4, R8.reuse ;  /* 0x0000000413137824 */ /* 0x100fe200078e0208 */
[----:B------:R1:W-:Y:S01]  /*2570*/  STS [R31], R40 ;  /* 0x000000281f007388 */ /* 0x0003e20000000800 */
[----:B------:R-:W-:Y:S01]  /*2580*/  IMAD R13, R13, 0x4, R8 ;  /* 0x000000040d0d7824 */ /* 0x000fe200078e0208 */
[----:B------:R-:W-:-:S02]  /*2590*/  F2FP.BF16.F32.PACK_AB R8, R3, R6 ;  /* 0x000000060308723e */ /* 0x000fc400000010ff */
[----:B------:R-:W-:Y:S01]  /*25a0*/  F2FP.BF16.F32.PACK_AB R6, RZ, R3 ;  /* 0x00000003ff06723e */ /* 0x000fe200000010ff */
[----:B------:R-:W-:Y:S01]  /*25b0*/  STS [R27], R44 ;  /* 0x0000002c1b007388 */ /* 0x000fe20000000800 */
[----:B------:R-:W-:Y:S02]  /*25c0*/  IADD3.X R3, R25, UR7, RZ, P0, !PT ;  /* 0x0000000719037c10 */ /* 0x000fe400087fe4ff */
[----:B0-----:R-:W-:Y:S01]  /*25d0*/  PRMT R25, R6, 0x7610, R25 ;  /* 0x0000761006197816 */ /* 0x001fe20000000019 */
[----:B------:R-:W-:Y:S01]  /*25e0*/  STS [R23], R48 ;  /* 0x0000003017007388 */ /* 0x000fe20000000800 */
[----:B------:R-:W-:Y:S01]  /*25f0*/  IADD3 R6, P0, R20, UR6, RZ ;  /* 0x0000000614067c10 */ /* 0x000fe2000ff1e0ff */
[----:B------:R-:W-:Y:S01]  /*2600*/  USHF.R.U64 UR6, UR8, 0x1, UR9 ;  /* 0x0000000108067899 */ /* 0x000fe20008001209 */
[----:B------:R-:W-:Y:S01]  /*2610*/  PRMT R9, R7, 0x7610, R9 ;  /* 0x0000761007097816 */ /* 0x000fe20000000009 */
[----:B------:R0:W-:Y:S01]  /*2620*/  STG.E.U16 desc[UR4][R2.64], R25 ;  /* 0x0000001902007986 */ /* 0x0001e2000c101504 */
[----:B------:R-:W-:Y:S01]  /*2630*/  IADD3.X R7, R21, UR7, RZ, P0, !PT ;  /* 0x0000000715077c10 */ /* 0x000fe200087fe4ff */
[----:B------:R-:W-:Y:S01]  /*2640*/  USHF.R.U32.HI UR7, URZ, 0x1, UR9 ;  /* 0x000000013f077899 */ /* 0x000fe20008011609 */
[----:B------:R-:W-:Y:S01]  /*2650*/  F2FP.BF16.F32.PACK_AB R24, R11, R12 ;  /* 0x0000000c0b18723e */ /* 0x000fe200000010ff */
[----:B------:R2:W-:Y:S01]  /*2660*/  STG.E.U16 desc[UR4][R20.64], R9 ;  /* 0x0000000914007986 */ /* 0x0005e2000c101504 */
[----:B-1----:R-:W-:-:S02]  /*2670*/  F2FP.BF16.F32.PACK_AB R40, R47, R46 ;  /* 0x0000002e2f28723e */ /* 0x002fc400000010ff */
[----:B------:R-:W-:Y:S01]  /*2680*/  FMNMX R17, |R22|, R17, !PT ;  /* 0x0000001116117209 */ /* 0x000fe20007800200 */
[----:B------:R1:W-:Y:S01]  /*2690*/  STS [R19], R8 ;  /* 0x0000000813007388 */ /* 0x0003e20000000800 */
[----:B------:R-:W-:Y:S02]  /*26a0*/  IMAD R49, R45, UR7, RZ ;  /* 0x000000072d317c24 */ /* 0x000fe4000f8e02ff */
[----:B------:R-:W-:Y:S01]  /*26b0*/  FMNMX R17, |R42|, R17, !PT ;  /* 0x000000112a117209 */ /* 0x000fe20007800200 */
[----:B0-----:R-:W-:Y:S01]  /*26c0*/  IMAD.U32 R2, RZ, RZ, UR6 ;  /* 0x00000006ff027e24 */ /* 0x001fe2000f8e00ff */
[----:B------:R-:W-:Y:S02]  /*26d0*/  F2FP.BF16.F32.PACK_AB R3, RZ, R47 ;  /* 0x0000002fff03723e */ /* 0x000fe400000010ff */
[----:B------:R-:W-:Y:S01]  /*26e0*/  FMNMX R17, |R14|, R17, !PT ;  /* 0x000000110e117209 */ /* 0x000fe20007800200 */
[----:B--2---:R-:W-:Y:S01]  /*26f0*/  IMAD.MOV.U32 R9, RZ, RZ, RZ ;  /* 0x000000ffff097224 */ /* 0x004fe200078e00ff */
[----:B------:R-:W0:Y:S01]  /*2700*/  LDC.64 R20, c[0x0][0x248] ;  /* 0x00009200ff147b82 */ /* 0x000e220000000a00 */
[----:B------:R2:W-:Y:S01]  /*2710*/  STG.E.U16 desc[UR4][R6.64], R3 ;  /* 0x0000000306007986 */ /* 0x0005e2000c101504 */
[----:B-1----:R-:W-:-:S02]  /*2720*/  MOV R8, R30 ;  /* 0x0000001e00087202 */ /* 0x002fc40000000f00 */
[----:B------:R-:W-:-:S04]  /*2730*/  F2FP.BF16.F32.PACK_AB R30, R16, R15 ;  /* 0x0000000f101e723e */ /* 0x000fc800000010ff */
[----:B------:R-:W-:Y:S01]  /*2740*/  BAR.SYNC.DEFER_BLOCKING 0x0 ;  /* 0x0000000000007b1d */ /* 0x000fe20000010000 */
[----:B------:R-:W-:-:S03]  /*2750*/  IMAD.WIDE.U32 R8, R45, UR6, R8 ;  /* 0x000000062d087c25 */ /* 0x000fc6000f8e0008 */
[----:B------:R-:W-:Y:S01]  /*2760*/  SHF.L.U32 R12, R8, 0x2, RZ ;  /* 0x00000002080c7819 */ /* 0x000fe200000006ff */
[----:B--2---:R-:W-:Y:S02]  /*2770*/  IMAD.U32 R3, RZ, RZ, UR7 ;  /* 0x00000007ff037e24 */ /* 0x004fe4000f8e00ff */
[----:B------:R-:W-:Y:S02]  /*2780*/  IMAD.IADD R7, R9, 0x1, R49 ;  /* 0x0000000109077824 */ /* 0x000fe400078e0231 */
[----:B------:R-:W-:-:S03]  /*2790*/  IMAD.WIDE.U32 R2, R45, UR6, R2 ;  /* 0x000000062d027c25 */ /* 0x000fc6000f8e0002 */
[----:B------:R-:W-:Y:S01]  /*27a0*/  SHF.L.U64.HI R15, R8, 0x2, R7 ;  /* 0x00000002080f7819 */ /* 0x000fe20000010207 */
[----:B------:R-:W-:Y:S01]  /*27b0*/  IMAD.IADD R49, R49, 0x1, R3 ;  /* 0x0000000131317824 */ /* 0x000fe200078e0203 */
[----:B------:R-:W-:Y:S02]  /*27c0*/  IADD3 R7, P2, R2, UR6, RZ ;  /* 0x0000000602077c10 */ /* 0x000fe4000ff5e0ff */
[----:B------:R-:W-:Y:S02]  /*27d0*/  IADD3 R16, P1, R34, R2, RZ ;  /* 0x0000000222107210 */ /* 0x000fe40007f3e0ff */
[----:B------:R-:W-:Y:S02]  /*27e0*/  IADD3.X R45, R49, UR7, RZ, P2, !PT ;  /* 0x00000007312d7c10 */ /* 0x000fe400097fe4ff */
[----:B------:R-:W-:Y:S01]  /*27f0*/  IADD3 R26, P3, R26, R7, RZ ;  /* 0x000000071a1a7210 */ /* 0x000fe20007f7e0ff */
[----:B------:R-:W1:Y:S01]  /*2800*/  LDS R25, [R13] ;  /* 0x000000000d197984 */ /* 0x000e620000000800 */
[----:B------:R-:W-:Y:S01]  /*2810*/  IMAD.X R49, RZ, RZ, R49, P1 ;  /* 0x000000ffff317224 */ /* 0x000fe200008e0631 */
[----:B------:R-:W-:-:S02]  /*2820*/  IADD3 R2, P0, R12, R29, RZ ;  /* 0x0000001d0c027210 */ /* 0x000fc40007f1e0ff */
[----:B------:R-:W2:Y:S01]  /*2830*/  LDS R39, [R13+0x4] ;  /* 0x000004000d277984 */ /* 0x000ea20000000800 */
[----:B------:R-:W-:Y:S01]  /*2840*/  IADD3 R10, P1, P2, R10, UR6, R7 ;  /* 0x000000060a0a7c10 */ /* 0x000fe2000fa3e007 */
[----:B------:R-:W-:Y:S01]  /*2850*/  IMAD.X R47, RZ, RZ, R45, P3 ;  /* 0x000000ffff2f7224 */ /* 0x000fe200018e062d */
[C---:B------:R-:W-:Y:S01]  /*2860*/  SHF.L.U64.HI R49, R16.reuse, 0x2, R49 ;  /* 0x0000000210317819 */ /* 0x040fe20000010231 */
[----:B------:R-:W3:Y:S01]  /*2870*/  LDS R41, [R13+0x8] ;  /* 0x000008000d297984 */ /* 0x000ee20000000800 */
[----:B------:R-:W-:Y:S01]  /*2880*/  SHF.L.U32 R16, R16, 0x2, RZ ;  /* 0x0000000210107819 */ /* 0x000fe200000006ff */
[----:B------:R-:W-:Y:S01]  /*2890*/  IMAD.X R3, R15, 0x1, R28, P0 ;  /* 0x000000010f037824 */ /* 0x000fe200000e061c */
[----:B------:R-:W-:Y:S01]  /*28a0*/  IADD3.X R45, RZ, UR7, R45, P1, P2 ;  /* 0x00000007ff2d7c10 */ /* 0x000fe20008fe442d */
[----:B------:R-:W4:Y:S01]  /*28b0*/  LDS R43, [R13+0xc] ;  /* 0x00000c000d2b7984 */ /* 0x000f220000000800 */
[C---:B------:R-:W-:Y:S01]  /*28c0*/  IMAD.SHL.U32 R34, R26.reuse, 0x4, RZ ;  /* 0x000000041a227824 */ /* 0x040fe200078e00ff */
[----:B------:R-:W-:Y:S01]  /*28d0*/  SHF.L.U64.HI R47, R26, 0x2, R47 ;  /* 0x000000021a2f7819 */ /* 0x000fe2000001022f */
[----:B------:R-:W-:Y:S01]  /*28e0*/  IMAD.SHL.U32 R26, R10, 0x4, RZ ;  /* 0x000000040a1a7824 */ /* 0x000fe200078e00ff */
[----:B------:R-:W-:Y:S01]  /*28f0*/  IADD3 R8, P0, R16, R29, RZ ;  /* 0x0000001d10087210 */ /* 0x000fe20007f1e0ff */
[----:B------:R-:W-:Y:S01]  /*2900*/  ULDC.64 UR6, c[0x0][0x238] ;  /* 0x00008e0000067ab9 */ /* 0x000fe20000000a00 */
[----:B------:R-:W-:-:S02]  /*2910*/  SHF.L.U64.HI R45, R10, 0x2, R45 ;  /* 0x000000020a2d7819 */ /* 0x000fc4000001022d */
[-C--:B------:R-:W-:Y:S01]  /*2920*/  IADD3 R10, P1, R34, R29.reuse, RZ ;  /* 0x0000001d220a7210 */ /* 0x080fe20007f3e0ff */
[----:B------:R-:W-:Y:S01]  /*2930*/  IMAD.X R9, R49, 0x1, R28, P0 ;  /* 0x0000000131097824 */ /* 0x000fe200000e061c */
[----:B------:R-:W-:-:S03]  /*2940*/  IADD3 R6, P0, R26, R29, RZ ;  /* 0x0000001d1a067210 */ /* 0x000fc60007f1e0ff */
[----:B------:R-:W-:Y:S01]  /*2950*/  IMAD.X R11, R47, 0x1, R28, P1 ;  /* 0x000000012f0b7824 */ /* 0x000fe200008e061c */
[----:B------:R-:W-:Y:S01]  /*2960*/  IADD3.X R7, R45, R28, RZ, P0, !PT ;  /* 0x0000001c2d077210 */ /* 0x000fe200007fe4ff */
[----:B-1----:R0:W-:Y:S04]  /*2970*/  STG.E desc[UR4][R2.64], R25 ;  /* 0x0000001902007986 */ /* 0x0021e8000c101904 */
[----:B--2---:R-:W-:Y:S04]  /*2980*/  STG.E desc[UR4][R8.64], R39 ;  /* 0x0000002708007986 */ /* 0x004fe8000c101904 */
[----:B---3--:R-:W-:Y:S04]  /*2990*/  STG.E desc[UR4][R10.64], R41 ;  /* 0x000000290a007986 */ /* 0x008fe8000c101904 */
[----:B----4-:R1:W-:Y:S01]  /*29a0*/  STG.E desc[UR4][R6.64], R43 ;  /* 0x0000002b06007986 */ /* 0x0103e2000c101904 */
[C---:B0-----:R-:W-:Y:S01]  /*29b0*/  IMAD.WIDE.U32 R2, R20.reuse, UR8, RZ ;  /* 0x0000000814027c25 */ /* 0x041fe2000f8e00ff */
[----:B------:R-:W-:Y:S03]  /*29c0*/  BAR.SYNC.DEFER_BLOCKING 0x0 ;  /* 0x0000000000007b1d */ /* 0x000fe60000010000 */
[----:B-1----:R-:W-:-:S04]  /*29d0*/  IMAD R6, R20, UR9, RZ ;  /* 0x0000000914067c24 */ /* 0x002fc8000f8e02ff */
[----:B------:R-:W-:-:S04]  /*29e0*/  IMAD R21, R21, UR8, R6 ;  /* 0x0000000815157c24 */ /* 0x000fc8000f8e0206 */
[----:B------:R-:W-:Y:S01]  /*29f0*/  IMAD.IADD R3, R3, 0x1, R21 ;  /* 0x0000000103037824 */ /* 0x000fe200078e0215 */
[----:B------:R-:W-:Y:S04]  /*2a00*/  STS [R31], R18 ;  /* 0x000000121f007388 */ /* 0x000fe80000000800 */
[----:B------:R0:W-:Y:S04]  /*2a10*/  STS [R27], R24 ;  /* 0x000000181b007388 */ /* 0x0001e80000000800 */
[----:B------:R-:W-:Y:S04]  /*2a20*/  STS [R23], R30 ;  /* 0x0000001e17007388 */ /* 0x000fe80000000800 */
[----:B------:R-:W-:Y:S01]  /*2a30*/  STS [R19], R40 ;  /* 0x0000002813007388 */ /* 0x000fe20000000800 */
[----:B------:R-:W-:Y:S01]  /*2a40*/  BAR.SYNC.DEFER_BLOCKING 0x0 ;  /* 0x0000000000007b1d */ /* 0x000fe20000010000 */
[----:B0-----:R-:W-:-:S04]  /*2a50*/  LEA R27, P0, R2, R29, 0x1 ;  /* 0x0000001d021b7211 */ /* 0x001fc800078008ff */
[----:B------:R-:W-:Y:S02]  /*2a60*/  LEA.HI.X R28, R2, R28, R3, 0x1, P0 ;  /* 0x0000001c021c7211 */ /* 0x000fe400000f0c03 */
        /* <DEDUP_REMOVED lines=51> */
.L_x_10892:
[----:B-1----:R-:W-:-:S07]  /*2da0*/  FMNMX R9, R2, R9, !PT ;  /* 0x0000000902097209 */ /* 0x002fce0007800000 */
.L_x_10884:
[----:B------:R-:W-:Y:S05]  /*2db0*/  BSYNC B0 ;  /* 0x0000000000007941 */ /* 0x000fea0003800000 */
.L_x_10883:
[----:B------:R-:W-:Y:S01]  /*2dc0*/  ISETP.NE.AND P0, PT, R38, RZ, PT ;  /* 0x000000ff2600720c */ /* 0x000fe20003f05270 */
[----:B------:R-:W-:-:S12]  /*2dd0*/  BSSY B0, `(.L_x_10882) ;  /* 0x0000004000007945 */ /* 0x000fd80003800000 */
[----:B------:R-:W-:Y:S05]  /*2de0*/  @P0 BRA `(.L_x_10886) ;  /* 0x0000000000080947 */ /* 0x000fea0003800000 */
[----:B0-----:R-:W0:Y:S02]  /*2df0*/  LDC.64 R2, c[0x0][0x238] ;  /* 0x00008e00ff027b82 */ /* 0x001e240000000a00 */
[----:B0-----:R1:W-:Y:S02]  /*2e00*/  REDG.E.MAX.S32.STRONG.GPU desc[UR4][R2.64], R9 ;  /* 0x000000090200798e */ /* 0x0013e4000d10e384 */
.L_x_10886:
[----:B------:R-:W-:Y:S05]  /*2e10*/  BSYNC B0 ;  /* 0x0000000000007941 */ /* 0x000fea0003800000 */
.L_x_10882:
        /* <DEDUP_REMOVED lines=11> */
[----:B01----:R-:W-:Y:S05]  /*2ed0*/  CALL.REL.NOINC `($__internal_231_$__cuda_sm20_rcp_rn_f32_slowpath) ;  /* 0x0000000400807944 */ /* 0x003fea0003c00000 */
[----:B------:R-:W-:Y:S05]  /*2ee0*/  BRA `(.L_x_10888) ;  /* 0x0000000000107947 */ /* 0x000fea0003800000 */
.L_x_10887:
[----:B------:R-:W0:Y:S02]  /*2ef0*/  MUFU.RCP R0, R33 ;  /* 0x0000002100007308 */ /* 0x000e240000001000 */
[----:B01----:R-:W-:-:S04]  /*2f00*/  FFMA R2, R0, R33, -1 ;  /* 0xbf80000000027423 */ /* 0x003fc80000000021 */
[----:B------:R-:W-:-:S04]  /*2f10*/  FADD.FTZ R41, -R2, -RZ ;  /* 0x800000ff02297221 */ /* 0x000fc80000010100 */
[----:B------:R-:W-:-:S07]  /*2f20*/  FFMA R41, R0, R41, R0 ;  /* 0x0000002900297223 */ /* 0x000fce0000000000 */
.L_x_10888:
[----:B------:R-:W0:Y:S02]  /*2f30*/  LDC.64 R2, c[0x0][0x240] ;  /* 0x00009000ff027b82 */ /* 0x000e240000000a00 */
[----:B0-----:R-:W-:Y:S01]  /*2f40*/  STG.E desc[UR4][R2.64], R41 ;  /* 0x0000002902007986 */ /* 0x001fe2000c101904 */
[----:B------:R-:W-:Y:S05]  /*2f50*/  EXIT ;  /* 0x000000000000794d */ /* 0x000fea0003800000 */
.L_x_10885:
[----:B------:R-:W-:Y:S02]  /*2f60*/  IMAD.MOV.U32 R5, RZ, RZ, 0x4 ;  /* 0x00000004ff057424 */ /* 0x000fe400078e00ff */
[----:B------:R-:W-:Y:S02]  /*2f70*/  IMAD.MOV.U32 R7, RZ, RZ, 0x1f ;  /* 0x0000001fff077424 */ /* 0x000fe400078e00ff */
[----:B------:R-:W-:-:S07]  /*2f80*/  IMAD.MOV.U32 R4, RZ, RZ, -0x1 ;  /* 0xffffffffff047424 */ /* 0x000fce00078e00ff */
[----:B01----:R-:W-:Y:S05]  /*2f90*/  WARPSYNC.COLLECTIVE R4, `(.L_x_10889) ;  /* 0x0000000004087348 */ /* 0x003fea0003c00000 */
[----:B-1----:R1:W2:Y:S02]  /*2fa0*/  SHFL.DOWN P0, R9, R0, R5, R7 ;  /* 0x0800000500097389 */ /* 0x0022a40000000007 */
[----:B012---:R-:W-:Y:S01]  /*2fb0*/  ENDCOLLECTIVE ;  /* 0x000000000000791b */ /* 0x007fe20003800000 */
.L_x_10889:
[----:B------:R-:W-:Y:S01]  /*2fc0*/  IMAD.MOV.U32 R5, RZ, RZ, 0x2 ;  /* 0x00000002ff057424 */ /* 0x000fe200078e00ff */
[----:B------:R-:W-:-:S04]  /*2fd0*/  MOV R3, R9 ;  /* 0x0000000900037202 */ /* 0x000fc80000000f00 */
[----:B------:R-:W-:-:S05]  /*2fe0*/  FMNMX R3, R3, R0, !PT ;  /* 0x0000000003037209 */ /* 0x000fca0007800000 */
[----:B------:R-:W-:-:S07]  /*2ff0*/  IMAD.MOV.U32 R0, RZ, RZ, R3 ;  /* 0x000000ffff007224 */ /* 0x000fce00078e0003 */
[----:B------:R-:W-:Y:S05]  /*3000*/  WARPSYNC.COLLECTIVE R4, `(.L_x_10890) ;  /* 0x0000000004087348 */ /* 0x000fea0003c00000 */
[----:B------:R0:W1:Y:S02]  /*3010*/  SHFL.DOWN P0, R9, R0, R5, R7 ;  /* 0x0800000500097389 */ /* 0x0000640000000007 */
[----:B01----:R-:W-:Y:S01]  /*3020*/  ENDCOLLECTIVE ;  /* 0x000000000000791b */ /* 0x003fe20003800000 */
.L_x_10890:
[----:B------:R-:W-:Y:S01]  /*3030*/  HFMA2.MMA R5, -RZ, RZ, 0, 5.9604644775390625e-08 ;  /* 0x00000001ff057435 */ /* 0x000fe200000001ff */
[----:B------:R-:W-:-:S05]  /*3040*/  IMAD.MOV.U32 R2, RZ, RZ, R9 ;  /* 0x000000ffff027224 */ /* 0x000fca00078e0009 */
[----:B------:R-:W-:-:S05]  /*3050*/  FMNMX R2, R3, R2, !PT ;  /* 0x0000000203027209 */ /* 0x000fca0007800000 */
[----:B------:R-:W-:-:S07]  /*3060*/  IMAD.MOV.U32 R0, RZ, RZ, R2 ;  /* 0x000000ffff007224 */ /* 0x000fce00078e0002 */
[----:B------:R-:W-:Y:S05]  /*3070*/  WARPSYNC.COLLECTIVE R4, `(.L_x_10891) ;  /* 0x0000000004087348 */ /* 0x000fea0003c00000 */
[----:B------:R0:W1:Y:S02]  /*3080*/  SHFL.DOWN P0, R9, R0, R5, R7 ;  /* 0x0800000500097389 */ /* 0x0000640000000007 */
[----:B01----:R-:W-:Y:S01]  /*3090*/  ENDCOLLECTIVE ;  /* 0x000000000000791b */ /* 0x003fe20003800000 */
.L_x_10891:
[----:B------:R-:W-:Y:S05]  /*30a0*/  BRA `(.L_x_10892) ;  /* 0xfffffffc003c7947 */ /* 0x000fea000383ffff */
        .weak           $__internal_230_$__cuda_sm20_div_u64
        .type           $__internal_230_$__cuda_sm20_div_u64,@function
        .size           $__internal_230_$__cuda_sm20_div_u64,($__internal_231_$__cuda_sm20_rcp_rn_f32_slowpath - $__internal_230_$__cuda_sm20_div_u64)
$__internal_230_$__cuda_sm20_div_u64:
        /* <DEDUP_REMOVED lines=60> */
[-C--:B------:R-:W-:Y:S02]  /*3470*/  IADD3.X R41, RZ, R10.reuse, RZ, P2, !PT ;  /* 0x0000000aff297210 */ /* 0x080fe400017fe4ff */
[----:B------:R-:W-:Y:S02]  /*3480*/  ISETP.NE.AND.EX P1, PT, R4, RZ, PT, P1 ;  /* 0x000000ff0400720c */ /* 0x000fe40003f25310 */
[----:B------:R-:W-:Y:S02]  /*3490*/  SEL R40, R40, R11, P0 ;  /* 0x0000000b28287207 */ /* 0x000fe40000000000 */
[----:B------:R-:W-:-:S02]  /*34a0*/  SEL R41, R41, R10, P0 ;  /* 0x0000000a29297207 */ /* 0x000fc40000000000 */
[----:B------:R-:W-:Y:S02]  /*34b0*/  SEL R40, R40, 0xffffffff, P1 ;  /* 0xffffffff28287807 */ /* 0x000fe40000800000 */
[----:B------:R-:W-:Y:S01]  /*34c0*/  SEL R41, R41, 0xffffffff, P1 ;  /* 0xffffffff29297807 */ /* 0x000fe20000800000 */
[----:B------:R-:W-:Y:S06]  /*34d0*/  RET.REL.NODEC R6 `(_ZN18transformer_engine6detail32dgated_act_cast_transpose_kernelILi1ELi2Eff13__nv_bfloat16NS_5EmptyEXadL_ZNS_5dsiluIffEET_T0_RKS3_EEXadL_ZNS_4siluIffEES5_S6_S8_EEEEvPKT2_SC_PT3_SE_PKT1_PSF_SI_mmm) ;  /* 0xffffffc806c87950 */ /* 0x000fec0003c3ffff */
        .weak           $__internal_231_$__cuda_sm20_rcp_rn_f32_slowpath
        .type           $__internal_231_$__cuda_sm20_rcp_rn_f32_slowpath,@function
        .size           $__internal_231_$__cuda_sm20_rcp_rn_f32_slowpath,(.L_x_34716 - $__internal_231_$__cuda_sm20_rcp_rn_f32_slowpath)
$__internal_231_$__cuda_sm20_rcp_rn_f32_slowpath:
        /* <DEDUP_REMOVED lines=15> */
.L_x_10894:
        /* <DEDUP_REMOVED lines=11> */
[C---:B------:R-:W-:Y:S01]  /*3680*/  FSETP.NEU.FTZ.AND P0, PT, R49.reuse, R50, PT ;  /* 0x000000323100720b */ /* 0x040fe20003f1d000 */
[----:B------:R-:W-:Y:S01]  /*3690*/  HFMA2.MMA R50, -RZ, RZ, 0, 1.78813934326171875e-07 ;  /* 0x00000003ff327435 */ /* 0x000fe200000001ff */
[----:B------:R-:W-:-:S09]  /*36a0*/  LOP3.LUT R49, R49, 0x7fffff, RZ, 0xc0, !PT ;  /* 0x007fffff31317812 */ /* 0x000fd200078ec0ff */
        /* <DEDUP_REMOVED lines=19> */
.L_x_10896:
[----:B------:R0:W1:Y:S02]  /*37e0*/  MUFU.RCP R41, R0 ;  /* 0x0000000000297308 */ /* 0x0000640000001000 */
.L_x_10895:
[----:B------:R-:W-:Y:S05]  /*37f0*/  BSYNC B1 ;  /* 0x0000000000017941 */ /* 0x000fea0003800000 */
.L_x_10893:
[----:B------:R-:W-:Y:S02]  /*3800*/  IMAD.MOV.U32 R50, RZ, RZ, R40 ;  /* 0x000000ffff327224 */ /* 0x000fe400078e0028 */
[----:B------:R-:W-:-:S04]  /*3810*/  IMAD.MOV.U32 R51, RZ, RZ, 0x0 ;  /* 0x00000000ff337424 */ /* 0x000fc800078e00ff */
[----:B01----:R-:W-:Y:S05]  /*3820*/  RET.REL.NODEC R50 `(_ZN18transformer_engine6detail32dgated_act_cast_transpose_kernelILi1ELi2Eff13__nv_bfloat16NS_5EmptyEXadL_ZNS_5dsiluIffEET_T0_RKS3_EEXadL_ZNS_4siluIffEES5_S6_S8_EEEEvPKT2_SC_PT3_SE_PKT1_PSF_SI_mmm) ;  /* 0xffffffc432f47950 */ /* 0x003fea0003c3ffff */
.L_x_10897:
        /* <DEDUP_REMOVED lines=13> */
.L_x_34716:


//--------------------- .text._ZN18transformer_engine6detail43dgated_act_cast_transpose_kernel_notalignedILi1ELi2Eff6__halfNS_5EmptyEXadL_ZNS_5dsiluIffEET_T0_RKS3_EEXadL_ZNS_4siluIffEES5_S6_S8_EEEEvPKT2_SC_PT3_SE_PKT1_PSF_SI_mmm --------------------------
	.section	.text._ZN18transformer_engine6detail43dgated_act_cast_transpose_kernel_notalignedILi1ELi2Eff6__halfNS_5EmptyEXadL_ZNS_5dsiluIffEET_T0_RKS3_EEXadL_ZNS_4siluIffEES5_S6_S8_EEEEvPKT2_SC_PT3_SE_PKT1_PSF_SI_mmm,"ax",@progbits
	.align	128
        .global         _ZN18transformer_engine6detail43dgated_act_cast_transpose_kernel_notalignedILi1ELi2Eff6__halfNS_5EmptyEXadL_ZNS_5dsiluIffEET_T0_RKS3_EEXadL_ZNS_4siluIffEES5_S6_S8_EEEEvPKT2_SC_PT3_SE_PKT1_PSF_SI_mmm
        .type           _ZN18transformer_engine6detail43dgated_act_cast_transpose_kernel_notalignedILi1ELi2Eff6__halfNS_5EmptyEXadL_ZNS_5dsiluIffEET_T0_RKS3_EEXadL_ZNS_4siluIffEES5_S6_S8_EEEEvPKT2_SC_PT3_SE_PKT1_PSF_SI_mmm,@function
        .size           _ZN18transformer_engine6detail43dgated_act_cast_transpose_kernel_notalignedILi1ELi2Eff6__halfNS_5EmptyEXadL_ZNS_5dsiluIffEET_T0_RKS3_EEXadL_ZNS_4siluIffEES5_S6_S8_EEEEvPKT2_SC_PT3_SE_PKT1_PSF_SI_mmm,(.L_x_34718 - _ZN18transformer_engine6detail43dgated_act_cast_transpose_kernel_notalignedILi1ELi2Eff6__halfNS_5EmptyEXadL_ZNS_5dsiluIffEET_T0_RKS3_EEXadL_ZNS_4siluIffEES5_S6_S8_EEEEvPKT2_SC_PT3_SE_PKT1_PSF_SI_mmm)
        .other          _ZN18transformer_engine6detail43dgated_act_cast_transpose_kernel_notalignedILi1ELi2Eff6__halfNS_5EmptyEXadL_ZNS_5dsiluIffEET_T0_RKS3_EEXadL_ZNS_4siluIffEES5_S6_S8_EEEEvPKT2_SC_PT3_SE_PKT1_PSF_SI_mmm,@"STO_CUDA_ENTRY STV_DEFAULT"
_ZN18transformer_engine6detail43dgated_act_cast_transpose_kernel_notalignedILi1ELi2Eff6__halfNS_5EmptyEXadL_ZNS_5dsiluIffEET_T0_RKS3_EEXadL_ZNS_4siluIffEES5_S6_S8_EEEEvPKT2_SC_PT3_SE_PKT1_PSF_SI_mmm:
.text._ZN18transformer_engine6detail43dgated_act_cast_transpose_kernel_notalignedILi1ELi2Eff6__halfNS_5EmptyEXadL_ZNS_5dsiluIffEET_T0_RKS3_EEXadL_ZNS_4siluIffEES5_S6_S8_EEEEvPKT2_SC_PT3_SE_PKT1_PSF_SI_mmm:
        /* <DEDUP_REMOVED lines=20> */
[----:B------:R-:W-:Y:S05]  /*0140*/  CALL.REL.NOINC `($__internal_232_$__cuda_sm20_div_u64) ;  /* 0x00000044009c7944 */ /* 0x000fea0003c00000 */
        /* <DEDUP_REMOVED lines=9> */
.L_x_10898:
        /* <DEDUP_REMOVED lines=22> */
.L_x_10899:
        /* <DEDUP_REMOVED lines=120> */
.L_x_10901:
[----:B------:R-:W-:Y:S05]  /*0ac0*/  BSYNC B0 ;  /* 0x0000000000007941 */ /* 0x000fea0003800000 */
.L_x_10900:
        /* <DEDUP_REMOVED lines=31> */
.L_x_10903:
[----:B------:R-:W-:Y:S05]  /*0cc0*/  BSYNC B0 ;  /* 0x0000000000007941 */ /* 0x000fea0003800000 */
.L_x_10902:
        /* <DEDUP_REMOVED lines=27> */
.L_x_10905:
[----:B------:R-:W-:Y:S05]  /*0e80*/  BSYNC B0 ;  /* 0x0000000000007941 */ /* 0x000fea0003800000 */
.L_x_10904:
        /* <DEDUP_REMOVED lines=18> */
[----:B0----5:R-:W-:Y:S05]  /*0fb0*/  CALL.REL.NOINC `($__internal_233_$__cuda_sm20_rcp_rn_f32_slowpath) ;  /* 0x0000003c000c7944 */ /* 0x021fea0003c00000 */
[----:B------:R-:W-:Y:S05]  /*0fc0*/  BRA `(.L_x_10908) ;  /* 0x0000000000107947 */ /* 0x000fea0003800000 */
.L_x_10907:
[----:B------:R-:W1:Y:S02]  /*0fd0*/  MUFU.RCP R53, R0 ;  /* 0x0000000000357308 */ /* 0x000e640000001000 */
[----:B-1----:R-:W-:-:S04]  /*0fe0*/  FFMA R11, R0, R53, -1 ;  /* 0xbf800000000b7423 */ /* 0x002fc80000000035 */
[----:B------:R-:W-:-:S04]  /*0ff0*/  FADD.FTZ R12, -R11, -RZ ;  /* 0x800000ff0b0c7221 */ /* 0x000fc80000010100 */
[----:B------:R-:W-:-:S07]  /*1000*/  FFMA R53, R53, R12, R53 ;  /* 0x0000000c35357223 */ /* 0x000fce0000000035 */
.L_x_10908:
[----:B------:R-:W-:Y:S05]  /*1010*/  BSYNC B0 ;  /* 0x0000000000007941 */ /* 0x000fea0003800000 */
.L_x_10906:
        /* <DEDUP_REMOVED lines=24> */
[----:B0-----:R-:W-:Y:S05]  /*11a0*/  CALL.REL.NOINC `($__internal_233_$__cuda_sm20_rcp_rn_f32_slowpath) ;  /* 0x0000003800907944 */ /* 0x001fea0003c00000 */
[----:B------:R-:W-:Y:S05]  /*11b0*/  BRA `(.L_x_10911) ;  /* 0x0000000000107947 */ /* 0x000fea0003800000 */
.L_x_10910:
[----:B------:R-:W1:Y:S02]  /*11c0*/  MUFU.RCP R53, R30 ;  /* 0x0000001e00357308 */ /* 0x000e640000001000 */
[----:B-1----:R-:W-:-:S04]  /*11d0*/  FFMA R0, R30, R53, -1 ;  /* 0xbf8000001e007423 */ /* 0x002fc80000000035 */
[----:B------:R-:W-:-:S04]  /*11e0*/  FADD.FTZ R0, -R0, -RZ ;  /* 0x800000ff00007221 */ /* 0x000fc80000010100 */
[----:B------:R-:W-:-:S07]  /*11f0*/  FFMA R53, R53, R0, R53 ;  /* 0x0000000035357223 */ /* 0x000fce0000000035 */
.L_x_10911:
[----:B------:R-:W-:Y:S05]  /*1200*/  BSYNC B0 ;  /* 0x0000000000007941 */ /* 0x000fea0003800000 */
.L_x_10909:
        /* <DEDUP_REMOVED lines=19> */
[----:B------:R-:W-:Y:S02]  /*1340*/  F2FP.F16.F32.PACK_AB R11, RZ, R13 ;  /* 0x0000000dff0b723e */ /* 0x000fe400000000ff */
        /* <DEDUP_REMOVED lines=8> */
.L_x_10913:
[----:B------:R-:W-:Y:S05]  /*13d0*/  BSYNC B0 ;  /* 0x0000000000007941 */ /* 0x000fea0003800000 */
.L_x_10912:
        /* <DEDUP_REMOVED lines=8> */
[----:B------:R-:W-:Y:S02]  /*1460*/  F2FP.F16.F32.PACK_AB R6, RZ, R12 ;  /* 0x0000000cff06723e */ /* 0x000fe400000000ff */
[----:B------:R-:W-:-:S04]  /*1470*/  IADD3 R8, P4, P5, R26, R8, R3 ;  /* 0x000000081a087210 */ /* 0x000fc80007d9e003 */
[----:B------:R-:W-:Y:S02]  /*1480*/  IADD3.X R3, R27, R4, RZ, P4, P5 ;  /* 0x000000041b037210 */ /* 0x000fe400027ea4ff */
[----:B------:R-:W-:-:S04]  /*1490*/  LEA R4, P4, R8, R15, 0x1 ;  /* 0x0000000f08047211 */ /* 0x000fc800078808ff */
[----:B------:R-:W-:-:S05]  /*14a0*/  LEA.HI.X R5, R8, R14, R3, 0x1, P4 ;  /* 0x0000000e08057211 */ /* 0x000fca00020f0c03 */
[----:B------:R2:W-:Y:S04]  /*14b0*/  STG.E.U16 desc[UR6][R4.64], R6 ;  /* 0x0000000604007986 */ /* 0x0005e8000c101506 */
.L_x_10915:
[----:B------:R-:W-:Y:S05]  /*14c0*/  BSYNC B0 ;  /* 0x0000000000007941 */ /* 0x000fea0003800000 */
.L_x_10914:
        /* <DEDUP_REMOVED lines=32> */
[----:B------:R-:W-:Y:S01]  /*16d0*/  F2FP.F16.F32.PACK_AB R4, RZ, R11 ;  /* 0x0000000bff04723e */ /* 0x000fe200000000ff */
        /* <DEDUP_REMOVED lines=9> */
.L_x_10917:
[----:B------:R-:W-:Y:S05]  /*1770*/  BSYNC B0 ;  /* 0x0000000000007941 */ /* 0x000fea0003800000 */
.L_x_10916:
        /* <DEDUP_REMOVED lines=14> */
[----:B------:R-:W-:Y:S02]  /*1860*/  F2FP.F16.F32.PACK_AB R4, RZ, R6 ;  /* 0x00000006ff04723e */ /* 0x000fe400000000ff */
[----:B------:R-:W-:-:S05]  /*1870*/  LEA.HI.X R3, R0, R5, R3, 0x1, P0 ;  /* 0x0000000500037211 */ /* 0x000fca00000f0c03 */
[----:B------:R1:W-:Y:S04]  /*1880*/  STG.E.U16 desc[UR6][R2.64], R4 ;  /* 0x0000000402007986 */ /* 0x0003e8000c101506 */
.L_x_10919:
[----:B------:R-:W-:Y:S05]  /*1890*/  BSYNC B0 ;  /* 0x0000000000007941 */ /* 0x000fea0003800000 */
.L_x_10918:
        /* <DEDUP_REMOVED lines=21> */
.L_x_10921:
[----:B------:R-:W-:Y:S05]  /*19f0*/  BSYNC B0 ;  /* 0x0000000000007941 */ /* 0x000fea0003800000 */
.L_x_10920:
        /* <DEDUP_REMOVED lines=25> */
.L_x_10923:
[----:B------:R-:W-:Y:S05]  /*1b90*/  BSYNC B0 ;  /* 0x0000000000007941 */ /* 0x000fea0003800000 */
.L_x_10922:
        /* <DEDUP_REMOVED lines=17> */
[----:B-----5:R-:W-:Y:S05]  /*1cb0*/  CALL.REL.NOINC `($__internal_233_$__cuda_sm20_rcp_rn_f32_slowpath) ;  /* 0x0000002c00cc7944 */ /* 0x020fea0003c00000 */
[----:B------:R-:W-:Y:S05]  /*1cc0*/  BRA `(.L_x_10926) ;  /* 0x0000000000107947 */ /* 0x000fea0003800000 */
.L_x_10925:
[----:B------:R-:W0:Y:S02]  /*1cd0*/  MUFU.RCP R53, R54 ;  /* 0x0000003600357308 */ /* 0x000e240000001000 */
[----:B0-----:R-:W-:-:S04]  /*1ce0*/  FFMA R0, R54, R53, -1 ;  /* 0xbf80000036007423 */ /* 0x001fc80000000035 */
[----:B------:R-:W-:-:S04]  /*1cf0*/  FADD.FTZ R0, -R0, -RZ ;  /* 0x800000ff00007221 */ /* 0x000fc80000010100 */
[----:B------:R-:W-:-:S07]  /*1d00*/  FFMA R53, R53, R0, R53 ;  /* 0x0000000035357223 */ /* 0x000fce0000000035 */
.L_x_10926:
[----:B------:R-:W-:Y:S05]  /*1d10*/  BSYNC B0 ;  /* 0x0000000000007941 */ /* 0x000fea0003800000 */
.L_x_10924:
        /* <DEDUP_REMOVED lines=24> */
[----:B-----5:R-:W-:Y:S05]  /*1ea0*/  CALL.REL.NOINC `($__internal_233_$__cuda_sm20_rcp_rn_f32_slowpath) ;  /* 0x0000002c00507944 */ /* 0x020fea0003c00000 */
[----:B------:R-:W-:Y:S05]  /*1eb0*/  BRA `(.L_x_10929) ;  /* 0x0000000000107947 */ /* 0x000fea0003800000 */
.L_x_10928:
[----:B------:R-:W0:Y:S02]  /*1ec0*/  MUFU.RCP R53, R56 ;  /* 0x0000003800357308 */ /* 0x000e240000001000 */
[----:B0-----:R-:W-:-:S04]  /*1ed0*/  FFMA R0, R56, R53, -1 ;  /* 0xbf80000038007423 */ /* 0x001fc80000000035 */
[----:B------:R-:W-:-:S04]  /*1ee0*/  FADD.FTZ R0, -R0, -RZ ;  /* 0x800000ff00007221 */ /* 0x000fc80000010100 */
[----:B------:R-:W-:-:S07]  /*1ef0*/  FFMA R53, R53, R0, R53 ;  /* 0x0000000035357223 */ /* 0x000fce0000000035 */
.L_x_10929:
[----:B------:R-:W-:Y:S05]  /*1f00*/  BSYNC B0 ;  /* 0x0000000000007941 */ /* 0x000fea0003800000 */
.L_x_10927:
        /* <DEDUP_REMOVED lines=27> */
[----:B------:R-:W-:Y:S02]  /*20c0*/  F2FP.F16.F32.PACK_AB R47, RZ, R32 ;  /* 0x00000020ff2f723e */ /* 0x000fe400000000ff */
        /* <DEDUP_REMOVED lines=9> */
[----:B------:R-:W-:Y:S02]  /*2160*/  F2FP.F16.F32.PACK_AB R53, RZ, R33 ;  /* 0x00000021ff35723e */ /* 0x000fe400000000ff */
        /* <DEDUP_REMOVED lines=9> */
.L_x_10931:
[----:B------:R-:W-:Y:S05]  /*2200*/  BSYNC B0 ;  /* 0x0000000000007941 */ /* 0x000fea0003800000 */
.L_x_10930:
        /* <DEDUP_REMOVED lines=12> */
[----:B------:R-:W-:Y:S02]  /*22d0*/  F2FP.F16.F32.PACK_AB R51, RZ, R40 ;  /* 0x00000028ff33723e */ /* 0x000fe400000000ff */
        /* <DEDUP_REMOVED lines=12> */
[----:B------:R-:W-:-:S03]  /*23a0*/  F2FP.F16.F32.PACK_AB R43, RZ, R47 ;  /* 0x0000002fff2b723e */ /* 0x000fc600000000ff */
[----:B------:R-:W-:Y:S01]  /*23b0*/  IMAD.X R49, RZ, RZ, R48, P3 ;  /* 0x000000ffff317224 */ /* 0x000fe200018e0630 */
[----:B------:R-:W-:-:S04]  /*23c0*/  LEA R48, P3, R46, R7, 0x1 ;  /* 0x000000072e307211 */ /* 0x000fc800078608ff */
[----:B------:R-:W-:-:S05]  /*23d0*/  LEA.HI.X R49, R46, R5, R49, 0x1, P3 ;  /* 0x000000052e317211 */ /* 0x000fca00018f0c31 */
[----:B------:R0:W-:Y:S04]  /*23e0*/  STG.E.U16 desc[UR6][R48.64], R43 ;  /* 0x0000002b30007986 */ /* 0x0001e8000c101506 */
.L_x_10933:
[----:B------:R-:W-:Y:S05]  /*23f0*/  BSYNC B0 ;  /* 0x0000000000007941 */ /* 0x000fea0003800000 */
.L_x_10932:
        /* <DEDUP_REMOVED lines=34> */
.L_x_10935:
[----:B------:R-:W-:Y:S05]  /*2620*/  BSYNC B0 ;  /* 0x0000000000007941 */ /* 0x000fea0003800000 */
.L_x_10934:
        /* <DEDUP_REMOVED lines=26> */
.L_x_10937:
[----:B------:R-:W-:Y:S05]  /*27d0*/  BSYNC B0 ;  /* 0x0000000000007941 */ /* 0x000fea0003800000 */
.L_x_10936:
[----:B------:R-:W-:Y:S01]  /*27e0*/  BSSY B0, `(.L_x_10938) ;  /* 0x000000b000007945 */ /* 0x000fe20003800000 */
[----:B0-----:R-:W-:Y:S01]  /*27f0*/  FMNMX R22, |R34|, R57, !PT ;  /* 0x0000003922167209 */ /* 0x001fe20007800200 */
[----:B------:R-:W-:Y:S02]  /*2800*/  IMAD.X R24, RZ, RZ, R35, P1 ;  /* 0x000000ffff187224 */ /* 0x000fe400008e0623 */
[----:B------:R-:W-:Y:S05]  /*2810*/  @P3 BRA `(.L_x_10939) ;  /* 0x00000000000c3947 */ /* 0x000fea0003800000 */
[----:B------:R-:W-:-:S07]  /*2820*/  MOV R34, 0x2840 ;  /* 0x0000284000227802 */ /* 0x000fce0000000f00 */
[----:B-----5:R-:W-:Y:S05]  /*2830*/  CALL.REL.NOINC `($__internal_233_$__cuda_sm20_rcp_rn_f32_slowpath) ;  /* 0x0000002000ec7944 */ /* 0x020fea0003c00000 */
[----:B------:R-:W-:Y:S05]  /*2840*/  BRA `(.L_x_10940) ;  /* 0x0000000000107947 */ /* 0x000fea0003800000 */
.L_x_10939:
[----:B------:R-:W0:Y:S02]  /*2850*/  MUFU.RCP R53, R0 ;  /* 0x0000000000357308 */ /* 0x000e240000001000 */
[----:B0-----:R-:W-:-:S04]  /*2860*/  FFMA R23, R0, R53, -1 ;  /* 0xbf80000000177423 */ /* 0x001fc80000000035 */
[----:B------:R-:W-:-:S04]  /*2870*/  FADD.FTZ R34, -R23, -RZ ;  /* 0x800000ff17227221 */ /* 0x000fc80000010100 */
[----:B------:R-:W-:-:S07]  /*2880*/  FFMA R53, R53, R34, R53 ;  /* 0x0000002235357223 */ /* 0x000fce0000000035 */
.L_x_10940:
[----:B------:R-:W-:Y:S05]  /*2890*/  BSYNC B0 ;  /* 0x0000000000007941 */ /* 0x000fea0003800000 */
.L_x_10938:
        /* <DEDUP_REMOVED lines=26> */
.L_x_10942:
[----:B------:R-:W0:Y:S02]  /*2a40*/  MUFU.RCP R53, R46 ;  /* 0x0000002e00357308 */ /* 0x000e240000001000 */
[----:B0-----:R-:W-:-:S04]  /*2a50*/  FFMA R0, R46, R53, -1 ;  /* 0xbf8000002e007423 */ /* 0x001fc80000000035 */
[----:B------:R-:W-:-:S04]  /*2a60*/  FADD.FTZ R0, -R0, -RZ ;  /* 0x800000ff00007221 */ /* 0x000fc80000010100 */
[----:B------:R-:W-:-:S07]  /*2a70*/  FFMA R53, R53, R0, R53 ;  /* 0x0000000035357223 */ /* 0x000fce0000000035 */
.L_x_10943:
[----:B------:R-:W-:Y:S05]  /*2a80*/  BSYNC B0 ;  /* 0x0000000000007941 */ /* 0x000fea0003800000 */
.L_x_10941:
        /* <DEDUP_REMOVED lines=20> */
[----:B------:R-:W-:Y:S01]  /*2bd0*/  F2FP.F16.F32.PACK_AB R25, RZ, R9 ;  /* 0x00000009ff19723e */ /* 0x000fe200000000ff */
        /* <DEDUP_REMOVED lines=10> */
[----:B------:R-:W-:Y:S01]  /*2c80*/  F2FP.F16.F32.PACK_AB R25, RZ, R46 ;  /* 0x0000002eff19723e */ /* 0x000fe200000000ff */
[----:B------:R-:W-:Y:S01]  /*2c90*/  @P2 IMAD.X R57, R24, 0x1, R27, P3 ;  /* 0x0000000118392824 */ /* 0x000fe200018e061b */
[----:B------:R-:W2:Y:S01]  /*2ca0*/  LDC.64 R2, c[0x0][0x248] ;  /* 0x00009200ff027b82 */ /* 0x000ea20000000a00 */
[----:B------:R-:W-:-:S02]  /*2cb0*/  F2FP.F16.F32.PACK_AB R9, R46, R9 ;  /* 0x000000092e09723e */ /* 0x000fc400000000ff */
[----:B------:R-:W-:Y:S01]  /*2cc0*/  PRMT R58, R25, 0x7610, R58 ;  /* 0x00007610193a7816 */ /* 0x000fe2000000003a */
[----:B0-----:R-:W-:Y:S01]  /*2cd0*/  FFMA R23, R23, R34, 1 ;  /* 0x3f80000017177423 */ /* 0x001fe20000000022 */
[----:B------:R-:W-:-:S03]  /*2ce0*/  @P2 LEA R34, P1, R41, R7, 0x1 ;  /* 0x0000000729222211 */ /* 0x000fc600078208ff */
[----:B------:R0:W-:Y:S01]  /*2cf0*/  @P2 STG.E.U16 desc[UR6][R50.64], R58 ;  /* 0x0000003a32002986 */ /* 0x0001e2000c101506 */
[----:B-1----:R-:W-:Y:S02]  /*2d00*/  FMNMX R53, R22, |R10|, !PT ;  /* 0x4000000a16357209 */ /* 0x002fe40007800000 */
[----:B------:R-:W-:Y:S02]  /*2d10*/  @P2 LEA.HI.X R35, R41, R5, R24, 0x1, P1 ;  /* 0x0000000529232211 */ /* 0x000fe400008f0c18 */
[C---:B------:R-:W-:Y:S02]  /*2d20*/  @P2 LEA R24, P1, R56.reuse, R7, 0x1 ;  /* 0x0000000738182211 */ /* 0x040fe400078208ff */
[----:B------:R-:W-:Y:S02]  /*2d30*/  F2FP.F16.F32.PACK_AB R41, RZ, R54 ;  /* 0x00000036ff29723e */ /* 0x000fe400000000ff */
[----:B------:R-:W-:Y:S02]  /*2d40*/  @P2 LEA.HI.X R25, R56, R5, R57, 0x1, P1 ;  /* 0x0000000538192211 */ /* 0x000fe400008f0c39 */
[----:B------:R-:W-:Y:S01]  /*2d50*/  PRMT R56, R41, 0x7610, R56 ;  /* 0x0000761029387816 */ /* 0x000fe20000000038 */
[----:B------:R-:W-:Y:S01]  /*2d60*/  VIADD R41, R23, 0x1800000 ;  /* 0x0180000017297836 */ /* 0x000fe20000000000 */
[----:B------:R-:W-:-:S02]  /*2d70*/  F2FP.F16.F32.PACK_AB R52, RZ, R55 ;  /* 0x00000037ff34723e */ /* 0x000fc400000000ff */
[----:B------:R-:W-:Y:S01]  /*2d80*/  FMNMX R53, |R4|, R53, !PT ;  /* 0x0000003504357209 */ /* 0x000fe20007800200 */
[----:B------:R0:W-:Y:S01]  /*2d90*/  @P2 STG.E.U16 desc[UR6][R34.64], R56 ;  /* 0x0000003822002986 */ /* 0x0001e2000c101506 */
[----:B------:R-:W-:Y:S02]  /*2da0*/  LOP3.LUT R41, R41, 0x7f800000, RZ, 0xc0, !PT ;  /* 0x7f80000029297812 */ /* 0x000fe400078ec0ff */
[----:B------:R-:W-:Y:S01]  /*2db0*/  FMNMX R53, |R8|, R53, !PT ;  /* 0x0000003508357209 */ /* 0x000fe20007800200 */
[----:B------:R0:W-:Y:S01]  /*2dc0*/  @P2 STG.E.U16 desc[UR6][R24.64], R52 ;  /* 0x0000003418002986 */ /* 0x0001e2000c101506 */
[----:B------:R-:W-:Y:S02]  /*2dd0*/  ISETP.GT.U32.AND P1, PT, R41, 0x1ffffff, PT ;  /* 0x01ffffff2900780c */ /* 0x000fe40003f24070 */
[----:B--2---:R-:W-:Y:S02]  /*2de0*/  LEA R4, P2, R2, R48, 0x2 ;  /* 0x0000003002047211 */ /* 0x004fe400078410ff */
[----:B------:R-:W-:-:S02]  /*2df0*/  F2FP.F16.F32.PACK_AB R8, R55, R54 ;  /* 0x000000363708723e */ /* 0x000fc400000000ff */
[----:B------:R-:W-:Y:S02]  /*2e00*/  FMNMX R10, |R0|, R53, !PT ;  /* 0x00000035000a7209 */ /* 0x000fe40007800200 */
[----:B------:R-:W-:-:S05]  /*2e10*/  LEA.HI.X R3, R2, R49, R3, 0x2, P2 ;  /* 0x0000003102037211 */ /* 0x000fca00010f1403 */
[----:B0-----:R-:W-:Y:S05]  /*2e20*/  @P1 BRA `(.L_x_10945) ;  /* 0x0000000000101947 */ /* 0x001fea0003800000 */
[----:B------:R-:W-:Y:S01]  /*2e30*/  IMAD.MOV.U32 R0, RZ, RZ, R23 ;  /* 0x000000ffff007224 */ /* 0x000fe200078e0017 */
[----:B------:R-:W-:-:S07]  /*2e40*/  MOV R34, 0x2e60 ;  /* 0x00002e6000227802 */ /* 0x000fce0000000f00 */
[----:B------:R-:W-:Y:S05]  /*2e50*/  CALL.REL.NOINC `($__internal_233_$__cuda_sm20_rcp_rn_f32_slowpath) ;  /* 0x0000001c00647944 */ /* 0x000fea0003c00000 */
[----:B------:R-:W-:Y:S05]  /*2e60*/  BRA `(.L_x_10946) ;  /* 0x0000000000107947 */ /* 0x000fea0003800000 */
.L_x_10945:
[----:B------:R-:W0:Y:S02]  /*2e70*/  MUFU.RCP R0, R23 ;  /* 0x0000001700007308 */ /* 0x000e240000001000 */
[----:B0-----:R-:W-:-:S04]  /*2e80*/  FFMA R2, R23, R0, -1 ;  /* 0xbf80000017027423 */ /* 0x001fc80000000000 */
[----:B------:R-:W-:-:S04]  /*2e90*/  FADD.FTZ R53, -R2, -RZ ;  /* 0x800000ff02357221 */ /* 0x000fc80000010100 */
[----:B------:R-:W-:-:S07]  /*2ea0*/  FFMA R53, R0, R53, R0 ;  /* 0x0000003500357223 */ /* 0x000fce0000000000 */
.L_x_10946:
[----:B------:R-:W-:Y:S05]  /*2eb0*/  BSYNC B0 ;  /* 0x0000000000007941 */ /* 0x000fea0003800000 */
.L_x_10944:
        /* <DEDUP_REMOVED lines=24> */
[----:B------:R-:W-:Y:S05]  /*3040*/  CALL.REL.NOINC `($__internal_233_$__cuda_sm20_rcp_rn_f32_slowpath) ;  /* 0x0000001800e87944 */ /* 0x000fea0003c00000 */
[----:B------:R-:W-:Y:S05]  /*3050*/  BRA `(.L_x_10949) ;  /* 0x0000000000107947 */ /* 0x000fea0003800000 */
.L_x_10948:
[----:B------:R-:W0:Y:S02]  /*3060*/  MUFU.RCP R53, R24 ;  /* 0x0000001800357308 */ /* 0x000e240000001000 */
[----:B0-----:R-:W-:-:S04]  /*3070*/  FFMA R0, R24, R53, -1 ;  /* 0xbf80000018007423 */ /* 0x001fc80000000035 */
[----:B------:R-:W-:-:S04]  /*3080*/  FADD.FTZ R0, -R0, -RZ ;  /* 0x800000ff00007221 */ /* 0x000fc80000010100 */
[----:B------:R-:W-:-:S07]  /*3090*/  FFMA R53, R53, R0, R53 ;  /* 0x0000000035357223 */ /* 0x000fce0000000035 */
.L_x_10949:
[----:B------:R-:W-:Y:S05]  /*30a0*/  BSYNC B0 ;  /* 0x0000000000007941 */ /* 0x000fea0003800000 */
.L_x_10947:
[-C--:B------:R-:W-:Y:S01]  /*30b0*/  @P0 IADD3 R24, P2, R4, R26.reuse, RZ ;  /* 0x0000001a04180210 */ /* 0x080fe20007f5e0ff */
[----:B------:R-:W0:Y:S01]  /*30c0*/  S2UR UR5, SR_CgaCtaId ;  /* 0x00000000000579c3 */ /* 0x000e220000008800 */
[----:B------:R-:W-:Y:S01]  /*30d0*/  F2FP.F16.F32.PACK_AB R34, R12, R13 ;  /* 0x0000000d0c22723e */ /* 0x000fe200000000ff */
[----:B------:R-:W-:Y:S01]  /*30e0*/  FADD R0, -R53, 1 ;  /* 0x3f80000035007421 */ /* 0x000fe20000000100 */
[C---:B------:R-:W-:Y:S01]  /*30f0*/  @P0 IADD3 R26, P4, R4.reuse, R26, RZ ;  /* 0x0000001a041a0210 */ /* 0x040fe20007f9e0ff */
[C-C-:B------:R-:W-:Y:S01]  /*3100*/  @P0 IMAD.X R25, R3.reuse, 0x1, R27.reuse, P2 ;  /* 0x0000000103190824 */ /* 0x140fe200010e061b */
[C---:B------:R-:W-:Y:S01]  /*3110*/  @P0 LEA R22, P1, R4.reuse, R15, 0x1 ;  /* 0x0000000f04160211 */ /* 0x040fe200078208ff */
[----:B------:R-:W-:Y:S01]  /*3120*/  UMOV UR4, 0x400 ;  /* 0x0000040000047882 */ /* 0x000fe20000000000 */
[----:B------:R-:W-:Y:S01]  /*3130*/  @P0 LEA R12, P3, R4, R7, 0x1 ;  /* 0x00000007040c0211 */ /* 0x000fe200078608ff */
[----:B------:R-:W-:Y:S01]  /*3140*/  UIADD3 UR4, UR4, 0x20, URZ ;  /* 0x0000002004047890 */ /* 0x000fe2000fffe03f */
[----:B------:R-:W-:Y:S01]  /*3150*/  F2FP.F16.F32.PACK_AB R33, R32, R33 ;  /* 0x000000212021723e */ /* 0x000fe200000000ff */
        /* <DEDUP_REMOVED lines=21> */
[----:B------:R-:W-:-:S02]  /*32b0*/  F2FP.F16.F32.PACK_AB R25, RZ, R27 ;  /* 0x0000001bff19723e */ /* 0x000fc400000000ff */
        /* <DEDUP_REMOVED lines=10> */
[----:B------:R-:W-:Y:S01]  /*3360*/  F2FP.F16.F32.PACK_AB R27, R26, R27 ;  /* 0x0000001b1a1b723e */ /* 0x000fe200000000ff */
[----:B------:R0:W-:Y:S01]  /*3370*/  STS [R7], R34 ;  /* 0x0000002207007388 */ /* 0x0001e20000000800 */
[----:B------:R-:W-:-:S02]  /*3380*/  F2FP.F16.F32.PACK_AB R26, RZ, R26 ;  /* 0x0000001aff1a723e */ /* 0x000fc400000000ff */
        /* <DEDUP_REMOVED lines=9> */
[----:B------:R-:W-:-:S02]  /*3420*/  F2FP.F16.F32.PACK_AB R30, RZ, R25 ;  /* 0x00000019ff1e723e */ /* 0x000fc400000000ff */
        /* <DEDUP_REMOVED lines=8> */
[----:B0-----:R-:W-:-:S03]  /*34b0*/  F2FP.F16.F32.PACK_AB R3, RZ, R22 ;  /* 0x00000016ff03723e */ /* 0x001fc600000000ff */
        /* <DEDUP_REMOVED lines=31> */
.L_x_10954:
        /* <DEDUP_REMOVED lines=51> */
.L_x_10953:
[----:B------:R-:W-:Y:S05]  /*39e0*/  BSYNC B1 ;  /* 0x0000000000017941 */ /* 0x000fea0003800000 */
.L_x_10952:
[----:B------:R-:W-:Y:S05]  /*39f0*/  @!P0 BRA `(.L_x_10951) ;  /* 0x0000000000548947 */ /* 0x000fea0003800000 */
.L_x_10957:
        /* <DEDUP_REMOVED lines=14> */
.L_x_10956:
[----:B------:R-:W-:Y:S05]  /*3ae0*/  BSYNC B1 ;  /* 0x0000000000017941 */ /* 0x000fea0003800000 */
.L_x_10955:
[----:B------:R-:W-:Y:S01]  /*3af0*/  IADD3 R34, P0, R34, UR8, RZ ;  /* 0x0000000822227c10 */ /* 0x000fe2000ff1e0ff */
[----:B------:R-:W-:Y:S02]  /*3b00*/  VIADD R31, R31, 0x1 ;  /* 0x000000011f1f7836 */ /* 0x000fe40000000000 */
[----:B------:R-:W-:Y:S01]  /*3b10*/  VIADD R14, R14, 0x1f ;  /* 0x0000001f0e0e7836 */ /* 0x000fe20000000000 */
[----:B------:R-:W-:Y:S01]  /*3b20*/  IADD3.X R42, R42, UR9, RZ, P0, !PT ;  /* 0x000000092a2a7c10 */ /* 0x000fe200087fe4ff */
[----:B------:R-:W-:Y:S01]  /*3b30*/  IMAD.IADD R33, R36, 0x1, R31 ;  /* 0x0000000124217824 */ /* 0x000fe200078e021f */
[----:B------:R-:W-:Y:S07]  /*3b40*/  @P2 BRA `(.L_x_10957) ;  /* 0xfffffffc00ac2947 */ /* 0x000fee000383ffff */
.L_x_10951:
[----:B------:R-:W-:Y:S05]  /*3b50*/  BSYNC B0 ;  /* 0x0000000000007941 */ /* 0x000fea0003800000 */
.L_x_10950:
        /* <DEDUP_REMOVED lines=32> */
.L_x_10962:
        /* <DEDUP_REMOVED lines=51> */
.L_x_10961:
[----:B------:R-:W-:Y:S05]  /*4090*/  BSYNC B1 ;  /* 0x0000000000017941 */ /* 0x000fea0003800000 */
.L_x_10960:
[----:B------:R-:W-:Y:S05]  /*40a0*/  @!P0 BRA `(.L_x_10959) ;  /* 0x0000000000548947 */ /* 0x000fea0003800000 */
.L_x_10965:
        /* <DEDUP_REMOVED lines=15> */
.L_x_10964:
[----:B------:R-:W-:Y:S05]  /*41a0*/  BSYNC B1 ;  /* 0x0000000000017941 */ /* 0x000fea0003800000 */
.L_x_10963:
[----:B------:R-:W-:Y:S01]  /*41b0*/  IADD3 R28, P0, R28, UR8, RZ ;  /* 0x000000081c1c7c10 */ /* 0x000fe2000ff1e0ff */
[----:B------:R-:W-:Y:S02]  /*41c0*/  VIADD R7, R7, 0x1f ;  /* 0x0000001f07077836 */ /* 0x000fe40000000000 */
[----:B------:R-:W-:Y:S01]  /*41d0*/  IMAD.IADD R19, R36, 0x1, R11 ;  /* 0x0000000124137824 */ /* 0x000fe200078e020b */
[----:B------:R-:W-:Y:S01]  /*41e0*/  IADD3.X R10, R10, UR9, RZ, P0, !PT ;  /* 0x000000090a0a7c10 */ /* 0x000fe200087fe4ff */
[----:B------:R-:W-:Y:S08]  /*41f0*/  @P1 BRA `(.L_x_10965) ;  /* 0xfffffffc00ac1947 */ /* 0x000ff0000383ffff */
.L_x_10959:
[----:B------:R-:W-:Y:S05]  /*4200*/  BSYNC B0 ;  /* 0x0000000000007941 */ /* 0x000fea0003800000 */
.L_x_10958:
        /* <DEDUP_REMOVED lines=41> */
.L_x_10976:
[----:B-1----:R-:W-:-:S07]  /*44a0*/  FMNMX R9, R2, R9, !PT ;  /* 0x0000000902097209 */ /* 0x002fce0007800000 */
.L_x_10968:
[----:B------:R-:W-:Y:S05]  /*44b0*/  BSYNC B0 ;  /* 0x0000000000007941 */ /* 0x000fea0003800000 */
.L_x_10967:
[----:B------:R-:W-:Y:S01]  /*44c0*/  ISETP.NE.AND P0, PT, R39, RZ, PT ;  /* 0x000000ff2700720c */ /* 0x000fe20003f05270 */
[----:B------:R-:W-:-:S12]  /*44d0*/  BSSY B0, `(.L_x_10966) ;  /* 0x0000004000007945 */ /* 0x000fd80003800000 */
[----:B------:R-:W-:Y:S05]  /*44e0*/  @P0 BRA `(.L_x_10970) ;  /* 0x0000000000080947 */ /* 0x000fea0003800000 */
[----:B0-----:R-:W0:Y:S02]  /*44f0*/  LDC.64 R2, c[0x0][0x238] ;  /* 0x00008e00ff027b82 */ /* 0x001e240000000a00 */
[----:B0-----:R1:W-:Y:S02]  /*4500*/  REDG.E.MAX.S32.STRONG.GPU desc[UR6][R2.64], R9 ;  /* 0x000000090200798e */ /* 0x0013e4000d10e386 */
.L_x_10970:
[----:B------:R-:W-:Y:S05]  /*4510*/  BSYNC B0 ;  /* 0x0000000000007941 */ /* 0x000fea0003800000 */
.L_x_10966:
        /* <DEDUP_REMOVED lines=12> */
[----:B01----:R-:W-:Y:S05]  /*45e0*/  CALL.REL.NOINC `($__internal_233_$__cuda_sm20_rcp_rn_f32_slowpath) ;  /* 0x0000000400807944 */ /* 0x003fea0003c00000 */
[----:B------:R-:W-:Y:S05]  /*45f0*/  BRA `(.L_x_10972) ;  /* 0x0000000000107947 */ /* 0x000fea0003800000 */
.L_x_10971:
[----:B------:R-:W0:Y:S02]  /*4600*/  MUFU.RCP R0, R21 ;  /* 0x0000001500007308 */ /* 0x000e240000001000 */
[----:B01----:R-:W-:-:S04]  /*4610*/  FFMA R2, R0, R21, -1 ;  /* 0xbf80000000027423 */ /* 0x003fc80000000015 */
[----:B------:R-:W-:-:S04]  /*4620*/  FADD.FTZ R53, -R2, -RZ ;  /* 0x800000ff02357221 */ /* 0x000fc80000010100 */
[----:B------:R-:W-:-:S07]  /*4630*/  FFMA R53, R0, R53, R0 ;  /* 0x0000003500357223 */ /* 0x000fce0000000000 */
.L_x_10972:
[----:B------:R-:W0:Y:S02]  /*4640*/  LDC.64 R2, c[0x0][0x240] ;  /* 0x00009000ff027b82 */ /* 0x000e240000000a00 */
[----:B0-----:R-:W-:Y:S01]  /*4650*/  STG.E desc[UR6][R2.64], R53 ;  /* 0x0000003502007986 */ /* 0x001fe2000c101906 */
[----:B------:R-:W-:Y:S05]  /*4660*/  EXIT ;  /* 0x000000000000794d */ /* 0x000fea0003800000 */
.L_x_10969:
[----:B------:R-:W-:Y:S02]  /*4670*/  IMAD.MOV.U32 R5, RZ, RZ, 0x4 ;  /* 0x00000004ff057424 */ /* 0x000fe400078e00ff */
[----:B------:R-:W-:Y:S02]  /*4680*/  IMAD.MOV.U32 R7, RZ, RZ, 0x1f ;  /* 0x0000001fff077424 */ /* 0x000fe400078e00ff */
[----:B------:R-:W-:-:S07]  /*4690*/  IMAD.MOV.U32 R4, RZ, RZ, -0x1 ;  /* 0xffffffffff047424 */ /* 0x000fce00078e00ff */
[----:B01----:R-:W-:Y:S05]  /*46a0*/  WARPSYNC.COLLECTIVE R4, `(.L_x_10973) ;  /* 0x0000000004087348 */ /* 0x003fea0003c00000 */
[----:B-1----:R1:W2:Y:S02]  /*46b0*/  SHFL.DOWN P0, R9, R0, R5, R7 ;  /* 0x0800000500097389 */ /* 0x0022a40000000007 */
[----:B012---:R-:W-:Y:S01]  /*46c0*/  ENDCOLLECTIVE ;  /* 0x000000000000791b */ /* 0x007fe20003800000 */
.L_x_10973:
[----:B------:R-:W-:Y:S02]  /*46d0*/  IMAD.MOV.U32 R5, RZ, RZ, 0x2 ;  /* 0x00000002ff057424 */ /* 0x000fe400078e00ff */
[----:B------:R-:W-:-:S05]  /*46e0*/  IMAD.MOV.U32 R3, RZ, RZ, R9 ;  /* 0x000000ffff037224 */ /* 0x000fca00078e0009 */
[----:B------:R-:W-:-:S05]  /*46f0*/  FMNMX R3, R3, R0, !PT ;  /* 0x0000000003037209 */ /* 0x000fca0007800000 */
[----:B------:R-:W-:-:S07]  /*4700*/  IMAD.MOV.U32 R0, RZ, RZ, R3 ;  /* 0x000000ffff007224 */ /* 0x000fce00078e0003 */
[----:B------:R-:W-:Y:S05]  /*4710*/  WARPSYNC.COLLECTIVE R4, `(.L_x_10974) ;  /* 0x0000000004087348 */ /* 0x000fea0003c00000 */
[----:B------:R0:W1:Y:S02]  /*4720*/  SHFL.DOWN P0, R9, R0, R5, R7 ;  /* 0x0800000500097389 */ /* 0x0000640000000007 */
[----:B01----:R-:W-:Y:S01]  /*4730*/  ENDCOLLECTIVE ;  /* 0x000000000000791b */ /* 0x003fe20003800000 */
.L_x_10974:
[----:B------:R-:W-:Y:S02]  /*4740*/  IMAD.MOV.U32 R5, RZ, RZ, 0x1 ;  /* 0x00000001ff057424 */ /* 0x000fe400078e00ff */
[----:B------:R-:W-:-:S05]  /*4750*/  IMAD.MOV.U32 R2, RZ, RZ, R9 ;  /* 0x000000ffff027224 */ /* 0x000fca00078e0009 */
[----:B------:R-:W-:-:S05]  /*4760*/  FMNMX R2, R3, R2, !PT ;  /* 0x0000000203027209 */ /* 0x000fca0007800000 */
[----:B------:R-:W-:-:S07]  /*4770*/  IMAD.MOV.U32 R0, RZ, RZ, R2 ;  /* 0x000000ffff007224 */ /* 0x000fce00078e0002 */
[----:B------:R-:W-:Y:S05]  /*4780*/  WARPSYNC.COLLECTIVE R4, `(.L_x_10975) ;  /* 0x0000000004087348 */ /* 0x000fea0003c00000 */
[----:B------:R0:W1:Y:S02]  /*4790*/  SHFL.DOWN P0, R9, R0, R5, R7 ;  /* 0x0800000500097389 */ /* 0x0000640000000007 */
[----:B01----:R-:W-:Y:S01]  /*47a0*/  ENDCOLLECTIVE ;  /* 0x000000000000791b */ /* 0x003fe20003800000 */
.L_x_10975:
[----:B------:R-:W-:Y:S05]  /*47b0*/  BRA `(.L_x_10976) ;  /* 0xfffffffc00387947 */ /* 0x000fea000383ffff */
        .weak           $__internal_232_$__cuda_sm20_div_u64
        .type           $__internal_232_$__cuda_sm20_div_u64,@function
        .size           $__internal_232_$__cuda_sm20_div_u64,($__internal_233_$__cuda_sm20_rcp_rn_f32_slowpath - $__internal_232_$__cuda_sm20_div_u64)
$__internal_232_$__cuda_sm20_div_u64:
        /* <DEDUP_REMOVED lines=66> */
[----:B------:R-:W-:Y:S06]  /*4be0*/  RET.REL.NODEC R6 `(_ZN18transformer_engine6detail43dgated_act_cast_transpose_kernel_notalignedILi1ELi2Eff6__halfNS_5EmptyEXadL_ZNS_5dsiluIffEET_T0_RKS3_EEXadL_ZNS_4siluIffEES5_S6_S8_EEEEvPKT2_SC_PT3_SE_PKT1_PSF_SI_mmm) ;  /* 0xffffffb406047950 */ /* 0x000fec0003c3ffff */
        .weak           $__internal_233_$__cuda_sm20_rcp_rn_f32_slowpath
        .type           $__internal_233_$__cuda_sm20_rcp_rn_f32_slowpath,@function
        .size           $__internal_233_$__cuda_sm20_rcp_rn_f32_slowpath,(.L_x_34718 - $__internal_233_$__cuda_sm20_rcp_rn_f32_slowpath)
$__internal_233_$__cuda_sm20_rcp_rn_f32_slowpath:
        /* <DEDUP_REMOVED lines=15> */
.L_x_10978:
        /* <DEDUP_REMOVED lines=33> */
.L_x_10980:
[----:B------:R0:W1:Y:S02]  /*4ef0*/  MUFU.RCP R53, R0 ;  /* 0x0000000000357308 */ /* 0x0000640000001000 */
.L_x_10979:
[----:B------:R-:W-:Y:S05]  /*4f00*/  BSYNC B1 ;  /* 0x0000000000017941 */ /* 0x000fea0003800000 */
.L_x_10977:
[----:B------:R-:W-:-:S04]  /*4f10*/  IMAD.MOV.U32 R35, RZ, RZ, 0x0 ;  /* 0x00000000ff237424 */ /* 0x000fc800078e00ff */
[----:B01----:R-:W-:Y:S05]  /*4f20*/  RET.REL.NODEC R34 `(_ZN18transformer_engine6detail43dgated_act_cast_transpose_kernel_notalignedILi1ELi2Eff6__halfNS_5EmptyEXadL_ZNS_5dsiluIffEET_T0_RKS3_EEXadL_ZNS_4siluIffEES5_S6_S8_EEEEvPKT2_SC_PT3_SE_PKT1_PSF_SI_mmm) ;  /* 0xffffffb022347950 */ /* 0x003fea0003c3ffff */
.L_x_10981:
        /* <DEDUP_REMOVED lines=13> */
.L_x_34718:


//--------------------- .text._ZN18transformer_engine6detail32dgated_act_cast_transpose_kernelILi1ELi2Eff6__halfNS_5EmptyEXadL_ZNS_5dsiluIffEET_T0_RKS3_EEXadL_ZNS_4siluIffEES5_S6_S8_EEEEvPKT2_SC_PT3_SE_PKT1_PSF_SI_mmm --------------------------
	.section	.text._ZN18transformer_engine6detail32dgated_act_cast_transpose_kernelILi1ELi2Eff6__halfNS_5EmptyEXadL_ZNS_5dsiluIffEET_T0_RKS3_EEXadL_ZNS_4siluIffEES5_S6_S8_EEEEvPKT2_SC_PT3_SE_PKT1_PSF_SI_mmm,"ax",@progbits
	.align	128
        .global         _ZN18transformer_engine6detail32dgated_act_cast_transpose_kernelILi1ELi2Eff6__halfNS_5EmptyEXadL_ZNS_5dsiluIffEET_T0_RKS3_EEXadL_ZNS_4siluIffEES5_S6_S8_EEEEvPKT2_SC_PT3_SE_PKT1_PSF_SI_mmm
        .type           _ZN18transformer_engine6detail32dgated_act_cast_transpose_kernelILi1ELi2Eff6__halfNS_5EmptyEXadL_ZNS_5dsiluIffEET_T0_RKS3_EEXadL_ZNS_4siluIffEES5_S6_S8_EEEEvPKT2_SC_PT3_SE_PKT1_PSF_SI_mmm,@function
        .size           _ZN18transformer_engine6detail32dgated_act_cast_transpose_kernelILi1ELi2Eff6__halfNS_5EmptyEXadL_ZNS_5dsiluIffEET_T0_RKS3_EEXadL_ZNS_4siluIffEES5_S6_S8_EEEEvPKT2_SC_PT3_SE_PKT1_PSF_SI_mmm,(.L_x_34720 - _ZN18transformer_engine6detail32dgated_act_cast_transpose_kernelILi1ELi2Eff6__halfNS_5EmptyEXadL_ZNS_5dsiluIffEET_T0_RKS3_EEXadL_ZNS_4siluIffEES5_S6_S8_EEEEvPKT2_SC_PT3_SE_PKT1_PSF_SI_mmm)
        .other          _ZN18transformer_engine6detail32dgated_act_cast_transpose_kernelILi1ELi2Eff6__halfNS_5EmptyEXadL_ZNS_5dsiluIffEET_T0_RKS3_EEXadL_ZNS_4siluIffEES5_S6_S8_EEEEvPKT2_SC_PT3_SE_PKT1_PSF_SI_mmm,@"STO_CUDA_ENTRY STV_DEFAULT"
_ZN18transformer_engine6detail32dgated_act_cast_transpose_kernelILi1ELi2Eff6__halfNS_5EmptyEXadL_ZNS_5dsiluIffEET_T0_RKS3_EEXadL_ZNS_4siluIffEES5_S6_S8_EEEEvPKT2_SC_PT3_SE_PKT1_PSF_SI_mmm:
.text._ZN18transformer_engine6detail32dgated_act_cast_transpose_kernelILi1ELi2Eff6__halfNS_5EmptyEXadL_ZNS_5dsiluIffEET_T0_RKS3_EEXadL_ZNS_4siluIffEES5_S6_S8_EEEEvPKT2_SC_PT3_SE_PKT1_PSF_SI_mmm:
        /* <DEDUP_REMOVED lines=18> */
[----:B------:R-:W-:Y:S05]  /*0120*/  CALL.REL.NOINC `($__internal_234_$__cuda_sm20_div_u64) ;  /* 0x0000002c00e07944 */ /* 0x000fea0003c00000 */
        /* <DEDUP_REMOVED lines=9> */
.L_x_10982:
        /* <DEDUP_REMOVED lines=22> */
.L_x_10983:
        /* <DEDUP_REMOVED lines=116> */
[----:B-----5:R-:W-:Y:S05]  /*0a60*/  CALL.REL.NOINC `($__internal_235_$__cuda_sm20_rcp_rn_f32_slowpath) ;  /* 0x00000028009c7944 */ /* 0x020fea0003c00000 */
[----:B------:R-:W-:Y:S05]  /*0a70*/  BRA `(.L_x_10986) ;  /* 0x0000000000107947 */ /* 0x000fea0003800000 */
.L_x_10985:
[----:B------:R-:W0:Y:S02]  /*0a80*/  MUFU.RCP R0, R15 ;  /* 0x0000000f00007308 */ /* 0x000e240000001000 */
[----:B0-----:R-:W-:-:S04]  /*0a90*/  FFMA R5, R15, R0, -1 ;  /* 0xbf8000000f057423 */ /* 0x001fc80000000000 */
[----:B------:R-:W-:-:S04]  /*0aa0*/  FADD.FTZ R5, -R5, -RZ ;  /* 0x800000ff05057221 */ /* 0x000fc80000010100 */
[----:B------:R-:W-:-:S07]  /*0ab0*/  FFMA R41, R0, R5, R0 ;  /* 0x0000000500297223 */ /* 0x000fce0000000000 */
.L_x_10986:
[----:B------:R-:W-:Y:S05]  /*0ac0*/  BSYNC B0 ;  /* 0x0000000000007941 */ /* 0x000fea0003800000 */
.L_x_10984:
        /* <DEDUP_REMOVED lines=27> */
[----:B-----5:R-:W-:Y:S05]  /*0c80*/  CALL.REL.NOINC `($__internal_235_$__cuda_sm20_rcp_rn_f32_slowpath) ;  /* 0x0000002800147944 */ /* 0x020fea0003c00000 */
[----:B------:R-:W-:Y:S05]  /*0c90*/  BRA `(.L_x_10989) ;  /* 0x0000000000107947 */ /* 0x000fea0003800000 */
.L_x_10988:
[----:B------:R-:W0:Y:S02]  /*0ca0*/  MUFU.RCP R41, R22 ;  /* 0x0000001600297308 */ /* 0x000e240000001000 */
[----:B0-----:R-:W-:-:S04]  /*0cb0*/  FFMA R0, R22, R41, -1 ;  /* 0xbf80000016007423 */ /* 0x001fc80000000029 */
[----:B------:R-:W-:-:S04]  /*0cc0*/  FADD.FTZ R0, -R0, -RZ ;  /* 0x800000ff00007221 */ /* 0x000fc80000010100 */
[----:B------:R-:W-:-:S07]  /*0cd0*/  FFMA R41, R41, R0, R41 ;  /* 0x0000000029297223 */ /* 0x000fce0000000029 */
.L_x_10989:
[----:B------:R-:W-:Y:S05]  /*0ce0*/  BSYNC B0 ;  /* 0x0000000000007941 */ /* 0x000fea0003800000 */
.L_x_10987:
        /* <DEDUP_REMOVED lines=43> */
[----:B------:R-:W-:-:S03]  /*0fa0*/  F2FP.F16.F32.PACK_AB R13, RZ, R25 ;  /* 0x00000019ff0d723e */ /* 0x000fc600000000ff */
[----:B------:R-:W-:Y:S02]  /*0fb0*/  F2FP.F16.F32.PACK_AB R15, RZ, R22 ;  /* 0x00000016ff0f723e */ /* 0x000fe400000000ff */
[----:B------:R-:W-:Y:S02]  /*0fc0*/  PRMT R18, R13, 0x7610, R18 ;  /* 0x000076100d127816 */ /* 0x000fe40000000012 */
[----:B------:R-:W-:-:S03]  /*0fd0*/  F2FP.F16.F32.PACK_AB R13, RZ, R21 ;  /* 0x00000015ff0d723e */ /* 0x000fc600000000ff */
[----:B------:R0:W-:Y:S04]  /*0fe0*/  STG.E.U16 desc[UR4][R42.64], R18 ;  /* 0x000000122a007986 */ /* 0x0001e8000c101504 */
[----:B------:R1:W-:Y:S04]  /*0ff0*/  STG.E.U16 desc[UR4][R40.64], R15 ;  /* 0x0000000f28007986 */ /* 0x0003e8000c101504 */
[----:B------:R2:W-:Y:S01]  /*1000*/  STG.E.U16 desc[UR4][R16.64], R13 ;  /* 0x0000000d10007986 */ /* 0x0005e2000c101504 */
[----:B0-----:R-:W-:Y:S01]  /*1010*/  IADD3 R42, P0, R52, UR6, RZ ;  /* 0x00000006342a7c10 */ /* 0x001fe2000ff1e0ff */
[----:B------:R-:W-:Y:S01]  /*1020*/  FMUL R18, R39, R33 ;  /* 0x0000002127127220 */ /* 0x000fe20000400000 */
[----:B-1----:R-:W-:-:S04]  /*1030*/  IMAD.X R40, R50, 0x1, R3, P4 ;  /* 0x0000000132287824 */ /* 0x002fc800020e0603 */
[----:B------:R-:W-:Y:S02]  /*1040*/  F2FP.F16.F32.PACK_AB R15, RZ, R18 ;  /* 0x00000012ff0f723e */ /* 0x000fe400000000ff */
        /* <DEDUP_REMOVED lines=38> */
[----:B-----5:R-:W-:Y:S05]  /*12b0*/  CALL.REL.NOINC `($__internal_235_$__cuda_sm20_rcp_rn_f32_slowpath) ;  /* 0x0000002000887944 */ /* 0x020fea0003c00000 */
[----:B------:R-:W-:Y:S05]  /*12c0*/  BRA `(.L_x_10992) ;  /* 0x0000000000107947 */ /* 0x000fea0003800000 */
.L_x_10991:
[----:B------:R-:W0:Y:S02]  /*12d0*/  MUFU.RCP R41, R52 ;  /* 0x0000003400297308 */ /* 0x000e240000001000 */
[----:B0-----:R-:W-:-:S04]  /*12e0*/  FFMA R0, R52, R41, -1 ;  /* 0xbf80000034007423 */ /* 0x001fc80000000029 */
[----:B------:R-:W-:-:S04]  /*12f0*/  FADD.FTZ R0, -R0, -RZ ;  /* 0x800000ff00007221 */ /* 0x000fc80000010100 */
[----:B------:R-:W-:-:S07]  /*1300*/  FFMA R41, R41, R0, R41 ;  /* 0x0000000029297223 */ /* 0x000fce0000000029 */
.L_x_10992:
[----:B------:R-:W-:Y:S05]  /*1310*/  BSYNC B0 ;  /* 0x0000000000007941 */ /* 0x000fea0003800000 */
.L_x_10990:
        /* <DEDUP_REMOVED lines=24> */
[----:B-----5:R-:W-:Y:S05]  /*14a0*/  CALL.REL.NOINC `($__internal_235_$__cuda_sm20_rcp_rn_f32_slowpath) ;  /* 0x00000020000c7944 */ /* 0x020fea0003c00000 */
[----:B------:R-:W-:Y:S01]  /*14b0*/  MOV R50, R41 ;  /* 0x0000002900327202 */ /* 0x000fe20000000f00 */
[----:B------:R-:W-:Y:S06]  /*14c0*/  BRA `(.L_x_10995) ;  /* 0x0000000000107947 */ /* 0x000fec0003800000 */
.L_x_10994:
[----:B------:R-:W0:Y:S02]  /*14d0*/  MUFU.RCP R50, R49 ;  /* 0x0000003100327308 */ /* 0x000e240000001000 */
[----:B0-----:R-:W-:-:S04]  /*14e0*/  FFMA R0, R49, R50, -1 ;  /* 0xbf80000031007423 */ /* 0x001fc80000000032 */
[----:B------:R-:W-:-:S04]  /*14f0*/  FADD.FTZ R39, -R0, -RZ ;  /* 0x800000ff00277221 */ /* 0x000fc80000010100 */
[----:B------:R-:W-:-:S07]  /*1500*/  FFMA R50, R50, R39, R50 ;  /* 0x0000002732327223 */ /* 0x000fce0000000032 */
.L_x_10995:
[----:B------:R-:W-:Y:S05]  /*1510*/  BSYNC B0 ;  /* 0x0000000000007941 */ /* 0x000fea0003800000 */
.L_x_10993:
        /* <DEDUP_REMOVED lines=8> */
[----:B------:R-:W-:Y:S02]  /*15a0*/  F2FP.F16.F32.PACK_AB R0, RZ, R14 ;  /* 0x0000000eff00723e */ /* 0x000fe400000000ff */
        /* <DEDUP_REMOVED lines=8> */
[----:B------:R-:W-:Y:S01]  /*1630*/  F2FP.F16.F32.PACK_AB R10, RZ, R12 ;  /* 0x0000000cff0a723e */ /* 0x000fe200000000ff */
[----:B------:R0:W-:Y:S01]  /*1640*/  STG.E.U16 desc[UR4][R40.64], R39 ;  /* 0x0000002728007986 */ /* 0x0001e2000c101504 */
[----:B------:R-:W-:Y:S01]  /*1650*/  IADD3 R50, P1, R51, R20, RZ ;  /* 0x0000001433327210 */ /* 0x000fe20007f3e0ff */
[----:B------:R-:W-:Y:S01]  /*1660*/  FMUL R13, R0, R33 ;  /* 0x00000021000d7220 */ /* 0x000fe20000400000 */
[----:B------:R-:W-:Y:S01]  /*1670*/  PRMT R47, R10, 0x7610, R47 ;  /* 0x000076100a2f7816 */ /* 0x000fe2000000002f */
[----:B------:R-:W-:Y:S01]  /*1680*/  VIADD R10, R9, 0x1d ;  /* 0x0000001d090a7836 */ /* 0x000fe20000000000 */
[----:B------:R-:W-:Y:S01]  /*1690*/  IADD3.X R53, R41, UR7, RZ, P0, !PT ;  /* 0x0000000729357c10 */ /* 0x000fe200087fe4ff */
[----:B------:R-:W-:Y:S01]  /*16a0*/  IMAD.X R51, R54, 0x1, R19, P1 ;  /* 0x0000000136337824 */ /* 0x000fe200008e0613 */
[----:B------:R-:W-:Y:S01]  /*16b0*/  F2FP.F16.F32.PACK_AB R8, RZ, R13 ;  /* 0x0000000dff08723e */ /* 0x000fe200000000ff */
[----:B------:R-:W-:Y:S01]  /*16c0*/  FMUL R11, R56, R33 ;  /* 0x00000021380b7220 */ /* 0x000fe20000400000 */
[----:B------:R-:W-:-:S02]  /*16d0*/  LOP3.LUT R10, R10, 0x1f, RZ, 0xc0, !PT ;  /* 0x0000001f0a0a7812 */ /* 0x000fc400078ec0ff */
[----:B0-----:R-:W-:Y:S02]  /*16e0*/  PRMT R41, R8, 0x7610, R41 ;  /* 0x0000761008297816 */ /* 0x001fe40000000029 */
[----:B------:R-:W-:Y:S02]  /*16f0*/  IADD3 R40, P0, R50, UR6, RZ ;  /* 0x0000000632287c10 */ /* 0x000fe4000ff1e0ff */
[----:B------:R-:W-:Y:S01]  /*1700*/  IADD3 R7, P1, P2, R10, UR8, R7 ;  /* 0x000000080a077c10 */ /* 0x000fe2000fa3e007 */
[----:B------:R0:W-:Y:S01]  /*1710*/  STG.E.U16 desc[UR4][R52.64], R41 ;  /* 0x0000002934007986 */ /* 0x0001e2000c101504 */
[----:B------:R-:W-:Y:S02]  /*1720*/  F2FP.F16.F32.PACK_AB R8, RZ, R11 ;  /* 0x0000000bff08723e */ /* 0x000fe400000000ff */
        /* <DEDUP_REMOVED lines=55> */
[----:B-----5:R-:W-:Y:S05]  /*1aa0*/  CALL.REL.NOINC `($__internal_235_$__cuda_sm20_rcp_rn_f32_slowpath) ;  /* 0x00000018008c7944 */ /* 0x020fea0003c00000 */
[----:B------:R-:W-:Y:S05]  /*1ab0*/  BRA `(.L_x_10998) ;  /* 0x0000000000107947 */ /* 0x000fea0003800000 */
.L_x_10997:
[----:B------:R-:W0:Y:S02]  /*1ac0*/  MUFU.RCP R41, R50 ;  /* 0x0000003200297308 */ /* 0x000e240000001000 */
[----:B0-----:R-:W-:-:S04]  /*1ad0*/  FFMA R0, R50, R41, -1 ;  /* 0xbf80000032007423 */ /* 0x001fc80000000029 */
[----:B------:R-:W-:-:S04]  /*1ae0*/  FADD.FTZ R0, -R0, -RZ ;  /* 0x800000ff00007221 */ /* 0x000fc80000010100 */
[----:B------:R-:W-:-:S07]  /*1af0*/  FFMA R41, R41, R0, R41 ;  /* 0x0000000029297223 */ /* 0x000fce0000000029 */
.L_x_10998:
[----:B------:R-:W-:Y:S05]  /*1b00*/  BSYNC B0 ;  /* 0x0000000000007941 */ /* 0x000fea0003800000 */
.L_x_10996:
        /* <DEDUP_REMOVED lines=25> */
[----:B------:R-:W-:Y:S01]  /*1ca0*/  IMAD.MOV.U32 R39, RZ, RZ, R41 ;  /* 0x000000ffff277224 */ /* 0x000fe200078e0029 */
[----:B------:R-:W-:Y:S06]  /*1cb0*/  BRA `(.L_x_11001) ;  /* 0x0000000000107947 */ /* 0x000fec0003800000 */
.L_x_11000:
[----:B------:R-:W0:Y:S02]  /*1cc0*/  MUFU.RCP R39, R50 ;  /* 0x0000003200277308 */ /* 0x000e240000001000 */
[----:B0-----:R-:W-:-:S04]  /*1cd0*/  FFMA R0, R50, R39, -1 ;  /* 0xbf80000032007423 */ /* 0x001fc80000000027 */
[----:B------:R-:W-:-:S04]  /*1ce0*/  FADD.FTZ R0, -R0, -RZ ;  /* 0x800000ff00007221 */ /* 0x000fc80000010100 */
[----:B------:R-:W-:-:S07]  /*1cf0*/  FFMA R39, R39, R0, R39 ;  /* 0x0000000027277223 */ /* 0x000fce0000000027 */
.L_x_11001:
[----:B------:R-:W-:Y:S05]  /*1d00*/  BSYNC B0 ;  /* 0x0000000000007941 */ /* 0x000fea0003800000 */
.L_x_10999:
[----:B------:R-:W-:Y:S01]  /*1d10*/  FMUL R45, R42, R33 ;  /* 0x000000212a2d7220 */ /* 0x000fe20000400000 */
[C---:B------:R-:W-:Y:S01]  /*1d20*/  IMAD.SHL.U32 R47, R43.reuse, 0x2, RZ ;  /* 0x000000022b2f7824 */ /* 0x040fe200078e00ff */
[----:B------:R-:W-:Y:S01]  /*1d30*/  SHF.L.U64.HI R52, R43, 0x1, R48 ;  /* 0x000000012b347819 */ /* 0x000fe20000010230 */
[----:B------:R-:W-:Y:S01]  /*1d40*/  IMAD.MOV.U32 R54, RZ, RZ, 0x437c0000 ;  /* 0x437c0000ff367424 */ /* 0x000fe200078e00ff */
[----:B------:R-:W-:Y:S01]  /*1d50*/  BSSY B0, `(.L_x_11002) ;  /* 0x0000038000007945 */ /* 0x000fe20003800000 */
[----:B------:R-:W-:Y:S02]  /*1d60*/  F2FP.F16.F32.PACK_AB R0, RZ, R45 ;  /* 0x0000002dff00723e */ /* 0x000fe400000000ff */
        /* <DEDUP_REMOVED lines=14> */
[----:B------:R-:W-:-:S04]  /*1e50*/  F2FP.F16.F32.PACK_AB R15, RZ, R48 ;  /* 0x00000030ff0f723e */ /* 0x000fc800000000ff */
[----:B------:R-:W-:Y:S01]  /*1e60*/  PRMT R41, R15, 0x7610, R41 ;  /* 0x000076100f297816 */ /* 0x000fe20000000029 */
[----:B------:R-:W-:-:S04]  /*1e70*/  FMUL R15, R44, R33 ;  /* 0x000000212c0f7220 */ /* 0x000fc80000400000 */
[----:B------:R0:W-:Y:S01]  /*1e80*/  STG.E.U16 desc[UR4][R50.64], R41 ;  /* 0x0000002932007986 */ /* 0x0001e2000c101504 */
[----:B------:R-:W-:-:S04]  /*1e90*/  F2FP.F16.F32.PACK_AB R43, RZ, R15 ;  /* 0x0000000fff2b723e */ /* 0x000fc800000000ff */
        /* <DEDUP_REMOVED lines=15> */
[----:B------:R-:W-:-:S04]  /*1f90*/  F2FP.F16.F32.PACK_AB R17, RZ, R16 ;  /* 0x00000010ff11723e */ /* 0x000fc800000000ff */
        /* <DEDUP_REMOVED lines=13> */
[----:B-----5:R-:W-:Y:S05]  /*2070*/  CALL.REL.NOINC `($__internal_235_$__cuda_sm20_rcp_rn_f32_slowpath) ;  /* 0x0000001400187944 */ /* 0x020fea0003c00000 */
[----:B------:R-:W-:Y:S05]  /*2080*/  BRA `(.L_x_11004) ;  /* 0x0000000000107947 */ /* 0x000fea0003800000 */
.L_x_11003:
[----:B------:R-:W0:Y:S02]  /*2090*/  MUFU.RCP R41, R52 ;  /* 0x0000003400297308 */ /* 0x000e240000001000 */
[----:B0-----:R-:W-:-:S04]  /*20a0*/  FFMA R0, R52, R41, -1 ;  /* 0xbf80000034007423 */ /* 0x001fc80000000029 */
[----:B------:R-:W-:-:S04]  /*20b0*/  FADD.FTZ R0, -R0, -RZ ;  /* 0x800000ff00007221 */ /* 0x000fc80000010100 */
[----:B------:R-:W-:-:S07]  /*20c0*/  FFMA R41, R41, R0, R41 ;  /* 0x0000000029297223 */ /* 0x000fce0000000029 */
.L_x_11004:
[----:B------:R-:W-:Y:S05]  /*20d0*/  BSYNC B0 ;  /* 0x0000000000007941 */ /* 0x000fea0003800000 */
.L_x_11002:
        /* <DEDUP_REMOVED lines=24> */
[----:B------:R-:W-:Y:S05]  /*2260*/  CALL.REL.NOINC `($__internal_235_$__cuda_sm20_rcp_rn_f32_slowpath) ;  /* 0x00000010009c7944 */ /* 0x000fea0003c00000 */
[----:B------:R-:W-:Y:S05]  /*2270*/  BRA `(.L_x_11007) ;  /* 0x0000000000107947 */ /* 0x000fea0003800000 */
.L_x_11006:
[----:B------:R-:W0:Y:S02]  /*2280*/  MUFU.RCP R41, R44 ;  /* 0x0000002c00297308 */ /* 0x000e240000001000 */
[----:B0-----:R-:W-:-:S04]  /*2290*/  FFMA R0, R44, R41, -1 ;  /* 0xbf8000002c007423 */ /* 0x001fc80000000029 */
[----:B------:R-:W-:-:S04]  /*22a0*/  FADD.FTZ R0, -R0, -RZ ;  /* 0x800000ff00007221 */ /* 0x000fc80000010100 */
[----:B------:R-:W-:-:S07]  /*22b0*/  FFMA R41, R41, R0, R41 ;  /* 0x0000000029297223 */ /* 0x000fce0000000029 */
.L_x_11007:
[----:B------:R-:W-:Y:S05]  /*22c0*/  BSYNC B0 ;  /* 0x0000000000007941 */ /* 0x000fea0003800000 */
.L_x_11005:
[----:B------:R-:W0:Y:S01]  /*22d0*/  S2R R0, SR_CgaCtaId ;  /* 0x0000000000007919 */ /* 0x000e220000008800 */
[----:B------:R-:W-:Y:S01]  /*22e0*/  F2FP.F16.F32.PACK_AB R40, R22, R25 ;  /* 0x000000191628723e */ /* 0x000fe200000000ff */
[----:B------:R-:W-:Y:S01]  /*22f0*/  FADD R22, -R41, 1 ;  /* 0x3f80000029167421 */ /* 0x000fe20000000100 */
[-C--:B------:R-:W-:Y:S01]  /*2300*/  FMUL R5, R3, R41.reuse ;  /* 0x0000002903057220 */ /* 0x080fe20000400000 */
[----:B------:R-:W-:Y:S01]  /*2310*/  F2FP.F16.F32.PACK_AB R44, R13, R14 ;  /* 0x0000000e0d2c723e */ /* 0x000fe200000000ff */
        /* <DEDUP_REMOVED lines=12> */
[----:B------:R-:W-:Y:S01]  /*23e0*/  F2FP.F16.F32.PACK_AB R48, R48, R45 ;  /* 0x0000002d3030723e */ /* 0x000fe200000000ff */
[----:B------:R-:W-:Y:S01]  /*23f0*/  FMUL R22, R2, R3 ;  /* 0x0000000302167220 */ /* 0x000fe20000400000 */
[----:B------:R-:W-:Y:S01]  /*2400*/  VIADD R3, R5, 0x20 ;  /* 0x0000002005037836 */ /* 0x000fe20000000000 */
[----:B------:R-:W-:Y:S01]  /*2410*/  LOP3.LUT R45, R35, 0x1c, RZ, 0xc0, !PT ;  /* 0x0000001c232d7812 */ /* 0x000fe200078ec0ff */
[----:B------:R-:W-:Y:S01]  /*2420*/  IMAD.X R25, R8, 0x1, R23, P0 ;  /* 0x0000000108197824 */ /* 0x000fe200000e0617 */
[----:B------:R-:W-:Y:S01]  /*2430*/  F2FP.F16.F32.PACK_AB R18, R18, R21 ;  /* 0x000000151212723e */ /* 0x000fe200000000ff */
[----:B------:R-:W-:Y:S01]  /*2440*/  IMAD.X R21, R8, 0x1, R19, P1 ;  /* 0x0000000108157824 */ /* 0x000fe200008e0613 */
[----:B------:R-:W-:Y:S01]  /*2450*/  F2FP.F16.F32.PACK_AB R2, RZ, R6 ;  /* 0x00000006ff02723e */ /* 0x000fe200000000ff */
        /* <DEDUP_REMOVED lines=13> */
[----:B------:R-:W-:Y:S01]  /*2530*/  F2FP.F16.F32.PACK_AB R7, RZ, R46 ;  /* 0x0000002eff07723e */ /* 0x000fe200000000ff */
[--C-:B------:R-:W-:Y:S01]  /*2540*/  IMAD R23, R23, 0x4, R8.reuse ;  /* 0x0000000417177824 */ /* 0x100fe200078e0208 */
[----:B------:R-:W-:Y:S01]  /*2550*/  FMNMX R17, R17, |R4|, !PT ;  /* 0x4000000411117209 */ /* 0x000fe20007800000 */
[--C-:B------:R-:W-:Y:S01]  /*2560*/  IMAD R19, R19, 0x4, R8.reuse ;  /* 0x0000000413137824 */ /* 0x100fe200078e0208 */
[----:B------:R1:W-:Y:S01]  /*2570*/  STS [R31], R40 ;  /* 0x000000281f007388 */ /* 0x0003e20000000800 */
[----:B------:R-:W-:Y:S01]  /*2580*/  IMAD R13, R13, 0x4, R8 ;  /* 0x000000040d0d7824 */ /* 0x000fe200078e0208 */
[----:B------:R-:W-:-:S02]  /*2590*/  F2FP.F16.F32.PACK_AB R8, R3, R6 ;  /* 0x000000060308723e */ /* 0x000fc400000000ff */
[----:B------:R-:W-:Y:S01]  /*25a0*/  F2FP.F16.F32.PACK_AB R6, RZ, R3 ;  /* 0x00000003ff06723e */ /* 0x000fe200000000ff */
        /* <DEDUP_REMOVED lines=10> */
[----:B------:R-:W-:Y:S01]  /*2650*/  F2FP.F16.F32.PACK_AB R24, R11, R12 ;  /* 0x0000000c0b18723e */ /* 0x000fe200000000ff */
[----:B------:R2:W-:Y:S01]  /*2660*/  STG.E.U16 desc[UR4][R20.64], R9 ;  /* 0x0000000914007986 */ /* 0x0005e2000c101504 */
[----:B-1----:R-:W-:-:S02]  /*2670*/  F2FP.F16.F32.PACK_AB R40, R47, R46 ;  /* 0x0000002e2f28723e */ /* 0x002fc400000000ff */
[----:B------:R-:W-:Y:S01]  /*2680*/  FMNMX R17, |R22|, R17, !PT ;  /* 0x0000001116117209 */ /* 0x000fe20007800200 */
[----:B------:R1:W-:Y:S01]  /*2690*/  STS [R19], R8 ;  /* 0x0000000813007388 */ /* 0x0003e20000000800 */
[----:B------:R-:W-:Y:S02]  /*26a0*/  IMAD R49, R45, UR7, RZ ;  /* 0x000000072d317c24 */ /* 0x000fe4000f8e02ff */
[----:B------:R-:W-:Y:S01]  /*26b0*/  FMNMX R17, |R42|, R17, !PT ;  /* 0x000000112a117209 */ /* 0x000fe20007800200 */
[----:B0-----:R-:W-:Y:S01]  /*26c0*/  IMAD.U32 R2, RZ, RZ, UR6 ;  /* 0x00000006ff027e24 */ /* 0x001fe2000f8e00ff */
[----:B------:R-:W-:Y:S02]  /*26d0*/  F2FP.F16.F32.PACK_AB R3, RZ, R47 ;  /* 0x0000002fff03723e */ /* 0x000fe400000000ff */
[----:B------:R-:W-:Y:S01]  /*26e0*/  FMNMX R17, |R14|, R17, !PT ;  /* 0x000000110e117209 */ /* 0x000fe20007800200 */
[----:B--2---:R-:W-:Y:S01]  /*26f0*/  IMAD.MOV.U32 R9, RZ, RZ, RZ ;  /* 0x000000ffff097224 */ /* 0x004fe200078e00ff */
[----:B------:R-:W0:Y:S01]  /*2700*/  LDC.64 R20, c[0x0][0x248] ;  /* 0x00009200ff147b82 */ /* 0x000e220000000a00 */
[----:B------:R2:W-:Y:S01]  /*2710*/  STG.E.U16 desc[UR4][R6.64], R3 ;  /* 0x0000000306007986 */ /* 0x0005e2000c101504 */
[----:B-1----:R-:W-:-:S02]  /*2720*/  MOV R8, R30 ;  /* 0x0000001e00087202 */ /* 0x002fc40000000f00 */
[----:B------:R-:W-:-:S04]  /*2730*/  F2FP.F16.F32.PACK_AB R30, R16, R15 ;  /* 0x0000000f101e723e */ /* 0x000fc800000000ff */
        /* <DEDUP_REMOVED lines=102> */
.L_x_11018:
[----:B-1----:R-:W-:-:S07]  /*2da0*/  FMNMX R9, R2, R9, !PT ;  /* 0x0000000902097209 */ /* 0x002fce0007800000 */
.L_x_11010:
[----:B------:R-:W-:Y:S05]  /*2db0*/  BSYNC B0 ;  /* 0x0000000000007941 */ /* 0x000fea0003800000 */
.L_x_11009:
[----:B------:R-:W-:Y:S01]  /*2dc0*/  ISETP.NE.AND P0, PT, R38, RZ, PT ;  /* 0x000000ff2600720c */ /* 0x000fe20003f05270 */
[----:B------:R-:W-:-:S12]  /*2dd0*/  BSSY B0, `(.L_x_11008) ;  /* 0x0000004000007945 */ /* 0x000fd80003800000 */
[----:B------:R-:W-:Y:S05]  /*2de0*/  @P0 BRA `(.L_x_11012) ;  /* 0x0000000000080947 */ /* 0x000fea0003800000 */
[----:B0-----:R-:W0:Y:S02]  /*2df0*/  LDC.64 R2, c[0x0][0x238] ;  /* 0x00008e00ff027b82 */ /* 0x001e240000000a00 */
[----:B0-----:R1:W-:Y:S02]  /*2e00*/  REDG.E.MAX.S32.STRONG.GPU desc[UR4][R2.64], R9 ;  /* 0x000000090200798e */ /* 0x0013e4000d10e384 */
.L_x_11012:
[----:B------:R-:W-:Y:S05]  /*2e10*/  BSYNC B0 ;  /* 0x0000000000007941 */ /* 0x000fea0003800000 */
.L_x_11008:
        /* <DEDUP_REMOVED lines=11> */
[----:B01----:R-:W-:Y:S05]  /*2ed0*/  CALL.REL.NOINC `($__internal_235_$__cuda_sm20_rcp_rn_f32_slowpath) ;  /* 0x0000000400807944 */ /* 0x003fea0003c00000 */
[----:B------:R-:W-:Y:S05]  /*2ee0*/  BRA `(.L_x_11014) ;  /* 0x0000000000107947 */ /* 0x000fea0003800000 */
.L_x_11013:
[----:B------:R-:W0:Y:S02]  /*2ef0*/  MUFU.RCP R0, R33 ;  /* 0x0000002100007308 */ /* 0x000e240000001000 */
[----:B01----:R-:W-:-:S04]  /*2f00*/  FFMA R2, R0, R33, -1 ;  /* 0xbf80000000027423 */ /* 0x003fc80000000021 */
[----:B------:R-:W-:-:S04]  /*2f10*/  FADD.FTZ R41, -R2, -RZ ;  /* 0x800000ff02297221 */ /* 0x000fc80000010100 */
[----:B------:R-:W-:-:S07]  /*2f20*/  FFMA R41, R0, R41, R0 ;  /* 0x0000002900297223 */ /* 0x000fce0000000000 */
.L_x_11014:
[----:B------:R-:W0:Y:S02]  /*2f30*/  LDC.64 R2, c[0x0][0x240] ;  /* 0x00009000ff027b82 */ /* 0x000e240000000a00 */
[----:B0-----:R-:W-:Y:S01]  /*2f40*/  STG.E desc[UR4][R2.64], R41 ;  /* 0x0000002902007986 */ /* 0x001fe2000c101904 */
[----:B------:R-:W-:Y:S05]  /*2f50*/  EXIT ;  /* 0x000000000000794d */ /* 0x000fea0003800000 */
.L_x_11011:
[----:B------:R-:W-:Y:S02]  /*2f60*/  IMAD.MOV.U32 R5, RZ, RZ, 0x4 ;  /* 0x00000004ff057424 */ /* 0x000fe400078e00ff */
[----:B------:R-:W-:Y:S02]  /*2f70*/  IMAD.MOV.U32 R7, RZ, RZ, 0x1f ;  /* 0x0000001fff077424 */ /* 0x000fe400078e00ff */
[----:B------:R-:W-:-:S07]  /*2f80*/  IMAD.MOV.U32 R4, RZ, RZ, -0x1 ;  /* 0xffffffffff047424 */ /* 0x000fce00078e00ff */
[----:B01----:R-:W-:Y:S05]  /*2f90*/  WARPSYNC.COLLECTIVE R4, `(.L_x_11015) ;  /* 0x0000000004087348 */ /* 0x003fea0003c00000 */
[----:B-1----:R1:W2:Y:S02]  /*2fa0*/  SHFL.DOWN P0, R9, R0, R5, R7 ;  /* 0x0800000500097389 */ /* 0x0022a40000000007 */
[----:B012---:R-:W-:Y:S01]  /*2fb0*/  ENDCOLLECTIVE ;  /* 0x000000000000791b */ /* 0x007fe20003800000 */
.L_x_11015:
[----:B------:R-:W-:Y:S01]  /*2fc0*/  IMAD.MOV.U32 R5, RZ, RZ, 0x2 ;  /* 0x00000002ff057424 */ /* 0x000fe200078e00ff */
[----:B------:R-:W-:-:S04]  /*2fd0*/  MOV R3, R9 ;  /* 0x0000000900037202 */ /* 0x000fc80000000f00 */
[----:B------:R-:W-:-:S05]  /*2fe0*/  FMNMX R3, R3, R0, !PT ;  /* 0x0000000003037209 */ /* 0x000fca0007800000 */
[----:B------:R-:W-:-:S07]  /*2ff0*/  IMAD.MOV.U32 R0, RZ, RZ, R3 ;  /* 0x000000ffff007224 */ /* 0x000fce00078e0003 */
[----:B------:R-:W-:Y:S05]  /*3000*/  WARPSYNC.COLLECTIVE R4, `(.L_x_11016) ;  /* 0x0000000004087348 */ /* 0x000fea0003c00000 */
[----:B------:R0:W1:Y:S02]  /*3010*/  SHFL.DOWN P0, R9, R0, R5, R7 ;  /* 0x0800000500097389 */ /* 0x0000640000000007 */
[----:B01----:R-:W-:Y:S01]  /*3020*/  ENDCOLLECTIVE ;  /* 0x000000000000791b */ /* 0x003fe20003800000 */
.L_x_11016:
[----:B------:R-:W-:Y:S01]  /*3030*/  HFMA2.MMA R5, -RZ, RZ, 0, 5.9604644775390625e-08 ;  /* 0x00000001ff057435 */ /* 0x000fe200000001ff */
[----:B------:R-:W-:-:S05]  /*3040*/  IMAD.MOV.U32 R2, RZ, RZ, R9 ;  /* 0x000000ffff027224 */ /* 0x000fca00078e0009 */
[----:B------:R-:W-:-:S05]  /*3050*/  FMNMX R2, R3, R2, !PT ;  /* 0x0000000203027209 */ /* 0x000fca0007800000 */
[----:B------:R-:W-:-:S07]  /*3060*/  IMAD.MOV.U32 R0, RZ, RZ, R2 ;  /* 0x000000ffff007224 */ /* 0x000fce00078e0002 */
[----:B------:R-:W-:Y:S05]  /*3070*/  WARPSYNC.COLLECTIVE R4, `(.L_x_11017) ;  /* 0x0000000004087348 */ /* 0x000fea0003c00000 */
[----:B------:R0:W1:Y:S02]  /*3080*/  SHFL.DOWN P0, R9, R0, R5, R7 ;  /* 0x0800000500097389 */ /* 0x0000640000000007 */
[----:B01----:R-:W-:Y:S01]  /*3090*/  ENDCOLLECTIVE ;  /* 0x000000000000791b */ /* 0x003fe20003800000 */
.L_x_11017:
[----:B------:R-:W-:Y:S05]  /*30a0*/  BRA `(.L_x_11018) ;  /* 0xfffffffc003c7947 */ /* 0x000fea000383ffff */
        .weak           $__internal_234_$__cuda_sm20_div_u64
        .type           $__internal_234_$__cuda_sm20_div_u64,@function
        .size           $__internal_234_$__cuda_sm20_div_u64,($__internal_235_$__cuda_sm20_rcp_rn_f32_slowpath - $__internal_234_$__cuda_sm20_div_u64)
$__internal_234_$__cuda_sm20_div_u64:
        /* <DEDUP_REMOVED lines=66> */
[----:B------:R-:W-:Y:S06]  /*34d0*/  RET.REL.NODEC R6 `(_ZN18transformer_engine6detail32dgated_act_cast_transpose_kernelILi1ELi2Eff6__halfNS_5EmptyEXadL_ZNS_5dsiluIffEET_T0_RKS3_EEXadL_ZNS_4siluIffEES5_S6_S8_EEEEvPKT2_SC_PT3_SE_PKT1_PSF_SI_mmm) ;  /* 0xffffffc806c87950 */ /* 0x000fec0003c3ffff */
        .weak           $__internal_235_$__cuda_sm20_rcp_rn_f32_slowpath
        .type           $__internal_235_$__cuda_sm20_rcp_rn_f32_slowpath,@function
        .size           $__internal_235_$__cuda_sm20_rcp_rn_f32_slowpath,(.L_x_34720 - $__internal_235_$__cuda_sm20_rcp_rn_f32_slowpath)
$__internal_235_$__cuda_sm20_rcp_rn_f32_slowpath:
        /* <DEDUP_REMOVED lines=15> */
.L_x_11020:
        /* <DEDUP_REMOVED lines=33> */
.L_x_11022:
[----:B------:R0:W1:Y:S02]  /*37e0*/  MUFU.RCP R41, R0 ;  /* 0x0000000000297308 */ /* 0x0000640000001000 */
.L_x_11021:
[----:B------:R-:W-:Y:S05]  /*37f0*/  BSYNC B1 ;  /* 0x0000000000017941 */ /* 0x000fea0003800000 */
.L_x_11019:
[----:B------:R-:W-:Y:S02]  /*3800*/  IMAD.MOV.U32 R50, RZ, RZ, R40 ;  /* 0x000000ffff327224 */ /* 0x000fe400078e0028 */
[----:B------:R-:W-:-:S04]  /*3810*/  IMAD.MOV.U32 R51, RZ, RZ, 0x0 ;  /* 0x00000000ff337424 */ /* 0x000fc800078e00ff */
[----:B01----:R-:W-:Y:S05]  /*3820*/  RET.REL.NODEC R50 `(_ZN18transformer_engine6detail32dgated_act_cast_transpose_kernelILi1ELi2Eff6__halfNS_5EmptyEXadL_ZNS_5dsiluIffEET_T0_RKS3_EEXadL_ZNS_4siluIffEES5_S6_S8_EEEEvPKT2_SC_PT3_SE_PKT1_PSF_SI_mmm) ;  /* 0xffffffc432f47950 */ /* 0x003fea0003c3ffff */
.L_x_11023:
        /* <DEDUP_REMOVED lines=13> */
.L_x_34720:


//--------------------- .text._ZN18transformer_engine6detail43dgated_act_cast_transpose_kernel_notalignedILi1ELi1EfffNS_5EmptyEXadL_ZNS_5dsiluIffEET_T0_RKS2_EEXadL_ZNS_4siluIffEES4_S5_S7_EEEEvPKT2_SB_PT3_SD_PKT1_PSE_SH_mmm --------------------------
	.section	.text._ZN18transformer_engine6detail43dgated_act_cast_transpose_kernel_notalignedILi1ELi1EfffNS_5EmptyEXadL_ZNS_5dsiluIffEET_T0_RKS2_EEXadL_ZNS_4siluIffEES4_S5_S7_EEEEvPKT2_SB_PT3_SD_PKT1_PSE_SH_mmm,"ax",@progbits
	.align	128
        .global         _ZN18transformer_engine6detail43dgated_act_cast_transpose_kernel_notalignedILi1ELi1EfffNS_5EmptyEXadL_ZNS_5dsiluIffEET_T0_RKS2_EEXadL_ZNS_4siluIffEES4_S5_S7_EEEEvPKT2_SB_PT3_SD_PKT1_PSE_SH_mmm
        .type           _ZN18transformer_engine6detail43dgated_act_cast_transpose_kernel_notalignedILi1ELi1EfffNS_5EmptyEXadL_ZNS_5dsiluIffEET_T0_RKS2_EEXadL_ZNS_4siluIffEES4_S5_S7_EEEEvPKT2_SB_PT3_SD_PKT1_PSE_SH_mmm,@function
        .size           _ZN18transformer_engine6detail43dgated_act_cast_transpose_kernel_notalignedILi1ELi1EfffNS_5EmptyEXadL_ZNS_5dsiluIffEET_T0_RKS2_EEXadL_ZNS_4siluIffEES4_S5_S7_EEEEvPKT2_SB_PT3_SD_PKT1_PSE_SH_mmm,(.L_x_34722 - _ZN18transformer_engine6detail43dgated_act_cast_transpose_kernel_notalignedILi1ELi1EfffNS_5EmptyEXadL_ZNS_5dsiluIffEET_T0_RKS2_EEXadL_ZNS_4siluIffEES4_S5_S7_EEEEvPKT2_SB_PT3_SD_PKT1_PSE_SH_mmm)
        .other          _ZN18transformer_engine6detail43dgated_act_cast_transpose_kernel_notalignedILi1ELi1EfffNS_5EmptyEXadL_ZNS_5dsiluIffEET_T0_RKS2_EEXadL_ZNS_4siluIffEES4_S5_S7_EEEEvPKT2_SB_PT3_SD_PKT1_PSE_SH_mmm,@"STO_CUDA_ENTRY STV_DEFAULT"
_ZN18transformer_engine6detail43dgated_act_cast_transpose_kernel_notalignedILi1ELi1EfffNS_5EmptyEXadL_ZNS_5dsiluIffEET_T0_RKS2_EEXadL_ZNS_4siluIffEES4_S5_S7_EEEEvPKT2_SB_PT3_SD_PKT1_PSE_SH_mmm:
.text._ZN18transformer_engine6detail43dgated_act_cast_transpose_kernel_notalignedILi1ELi1EfffNS_5EmptyEXadL_ZNS_5dsiluIffEET_T0_RKS2_EEXadL_ZNS_4siluIffEES4_S5_S7_EEEEvPKT2_SB_PT3_SD_PKT1_PSE_SH_mmm:
        /* <DEDUP_REMOVED lines=20> */
[----:B------:R-:W-:Y:S05]  /*0140*/  CALL.REL.NOINC `($__internal_236_$__cuda_sm20_div_u64) ;  /* 0x0000003000647944 */ /* 0x000fea0003c00000 */
[----:B------:R-:W-:Y:S01]  /*0150*/  IADD3 R6, P0, RZ, -R8, RZ ;  /* 0x80000008ff067210 */ /* 0x000fe20007f1e0ff */
[----:B------:R-:W-:-:S04]  /*0160*/  IMAD.MOV.U32 R3, RZ, RZ, RZ ;  /* 0x000000ffff037224 */ /* 0x000fc800078e00ff */
[----:B------:R-:W-:Y:S02]  /*0170*/  IMAD.X R10, RZ, RZ, ~R9, P0 ;  /* 0x000000ffff0a7224 */ /* 0x000fe400000e0e09 */
[----:B------:R-:W-:-:S04]  /*0180*/  IMAD.WIDE.U32 R2, R5, R6, R2 ;  /* 0x0000000605027225 */ /* 0x000fc800078e0002 */
[----:B------:R-:W-:-:S04]  /*0190*/  IMAD R7, R10, R5, RZ ;  /* 0x000000050a077224 */ /* 0x000fc800078e02ff */
[----:B------:R-:W-:Y:S02]  /*01a0*/  IMAD R5, R4, R6, R7 ;  /* 0x0000000604057224 */ /* 0x000fe400078e0207 */
[----:B------:R-:W-:Y:S02]  /*01b0*/  IMAD.MOV.U32 R7, RZ, RZ, R2 ;  /* 0x000000ffff077224 */ /* 0x000fe400078e0002 */
[----:B------:R-:W-:Y:S02]  /*01c0*/  IMAD.IADD R10, R3, 0x1, R5 ;  /* 0x00000001030a7824 */ /* 0x000fe400078e0205 */
[----:B------:R-:W-:Y:S02]  /*01d0*/  IMAD.MOV.U32 R4, RZ, RZ, R8 ;  /* 0x000000ffff047224 */ /* 0x000fe400078e0008 */
[----:B------:R-:W-:Y:S01]  /*01e0*/  IMAD.MOV.U32 R5, RZ, RZ, R9 ;  /* 0x000000ffff057224 */ /* 0x000fe200078e0009 */
[----:B------:R-:W-:Y:S06]  /*01f0*/  BRA `(.L_x_11025) ;  /* 0x0000000000587947 */ /* 0x000fec0003800000 */
.L_x_11024:
        /* <DEDUP_REMOVED lines=22> */
.L_x_11025:
        /* <DEDUP_REMOVED lines=9> */
[C---:B------:R-:W-:Y:S02]  /*03f0*/  SHF.L.U64.HI R19, R7.reuse, 0x5, R10 ;  /* 0x0000000507137819 */ /* 0x040fe4000001020a */
[----:B------:R-:W-:Y:S01]  /*0400*/  LEA R28, P1, -R7, UR10, 0x5 ;  /* 0x0000000a071c7c11 */ /* 0x000fe2000f8229ff */
[----:B------:R-:W-:-:S03]  /*0410*/  IMAD.SHL.U32 R20, R30, 0x4, RZ ;  /* 0x000000041e147824 */ /* 0x000fc600078e00ff */
[----:B------:R-:W-:Y:S02]  /*0420*/  IADD3.X R19, ~R19, UR11, RZ, P1, !PT ;  /* 0x0000000b13137c10 */ /* 0x000fe40008ffe5ff */
[----:B------:R-:W-:Y:S01]  /*0430*/  ISETP.LT.U32.AND P1, PT, R28, 0x20, PT ;  /* 0x000000201c00780c */ /* 0x000fe20003f21070 */
[----:B------:R-:W-:Y:S01]  /*0440*/  IMAD R9, R5, UR10, RZ ;  /* 0x0000000a05097c24 */ /* 0x000fe2000f8e02ff */
[----:B------:R-:W-:Y:S01]  /*0450*/  LOP3.LUT R21, R20, 0x1c, RZ, 0xc0, !PT ;  /* 0x0000001c14157812 */ /* 0x000fe200078ec0ff */
[----:B0-----:R0:W5:Y:S01]  /*0460*/  @P0 LDG.E R29, desc[UR6][R2.64] ;  /* 0x00000006021d0981 */ /* 0x001162000c1e1900 */
[C---:B------:R-:W-:Y:S01]  /*0470*/  LEA R18, P0, -R4.reuse, UR4, 0x5 ;  /* 0x0000000404127c11 */ /* 0x040fe2000f8029ff */
[----:B------:R-:W-:Y:S01]  /*0480*/  IMAD.IADD R20, R31, 0x1, -R20 ;  /* 0x000000011f147824 */ /* 0x000fe200078e0a14 */
[----:B------:R-:W-:Y:S01]  /*0490*/  ISETP.LT.U32.AND.EX P1, PT, R19, RZ, PT, P1 ;  /* 0x000000ff1300720c */ /* 0x000fe20003f21110 */
[----:B------:R-:W-:Y:S01]  /*04a0*/  IMAD R9, R4, UR11, R9 ;  /* 0x0000000b04097c24 */ /* 0x000fe2000f8e0209 */
[----:B------:R-:W-:Y:S01]  /*04b0*/  IADD3.X R6, ~R6, UR5, RZ, P0, !PT ;  /* 0x0000000506067c10 */ /* 0x000fe200087fe5ff */
[----:B------:R-:W-:Y:S01]  /*04c0*/  VIADD R14, R20, 0xffffffff ;  /* 0xffffffff140e7836 */ /* 0x000fe20000000000 */
[----:B------:R-:W-:Y:S01]  /*04d0*/  ISETP.LT.U32.AND P0, PT, R18, 0x20, PT ;  /* 0x000000201200780c */ /* 0x000fe20003f01070 */
[C---:B------:R-:W-:Y:S01]  /*04e0*/  IMAD.WIDE.U32 R46, R21.reuse, UR10, RZ ;  /* 0x0000000a152e7c25 */ /* 0x040fe2000f8e00ff */
[----:B------:R-:W-:Y:S01]  /*04f0*/  SEL R17, R28, 0x20, P1 ;  /* 0x000000201c117807 */ /* 0x000fe20000800000 */
[----:B------:R-:W-:Y:S01]  /*0500*/  BSSY B0, `(.L_x_11026) ;  /* 0x0000039000007945 */ /* 0x000fe20003800000 */
[----:B------:R-:W-:Y:S01]  /*0510*/  ISETP.LT.U32.AND.EX P0, PT, R6, RZ, PT, P0 ;  /* 0x000000ff0600720c */ /* 0x000fe20003f01100 */
[----:B0-----:R-:W-:Y:S01]  /*0520*/  IMAD.MOV.U32 R2, RZ, RZ, R7 ;  /* 0x000000ffff027224 */ /* 0x001fe200078e0007 */
[----:B------:R-:W-:Y:S01]  /*0530*/  LOP3.LUT R16, R20, 0x1f, RZ, 0xc0, !PT ;  /* 0x0000001f14107812 */ /* 0x000fe200078ec0ff */
[----:B------:R-:W-:Y:S01]  /*0540*/  IMAD.MOV.U32 R3, RZ, RZ, R10 ;  /* 0x000000ffff037224 */ /* 0x000fe200078e000a */
[----:B------:R-:W-:Y:S01]  /*0550*/  SEL R18, R18, 0x20, P0 ;  /* 0x0000002012127807 */ /* 0x000fe20000000000 */
[----:B------:R-:W-:Y:S01]  /*0560*/  IMAD R6, R10, UR4, RZ ;  /* 0x000000040a067c24 */ /* 0x000fe2000f8e02ff */
[----:B------:R-:W-:Y:S01]  /*0570*/  LOP3.LUT R14, R14, 0x1f, RZ, 0xc0, !PT ;  /* 0x0000001f0e0e7812 */ /* 0x000fe200078ec0ff */
[----:B------:R-:W-:Y:S01]  /*0580*/  IMAD.WIDE.U32 R38, R4, UR10, R2 ;  /* 0x0000000a04267c25 */ /* 0x000fe2000f8e0002 */
[----:B------:R-:W-:-:S03]  /*0590*/  ISETP.GE.U32.AND P1, PT, R21, R18, PT ;  /* 0x000000121500720c */ /* 0x000fc60003f26070 */
[----:B------:R-:W-:Y:S01]  /*05a0*/  IMAD.IADD R39, R39, 0x1, R9 ;  /* 0x0000000127277824 */ /* 0x000fe200078e0209 */
[----:B------:R-:W-:Y:S01]  /*05b0*/  ISETP.LT.U32.AND P1, PT, R16, R17, !P1 ;  /* 0x000000111000720c */ /* 0x000fe20004f21070 */
[----:B------:R-:W-:Y:S02]  /*05c0*/  IMAD.MOV.U32 R2, RZ, RZ, R4 ;  /* 0x000000ffff027224 */ /* 0x000fe400078e0004 */
[----:B------:R-:W-:Y:S02]  /*05d0*/  IMAD.MOV.U32 R3, RZ, RZ, R5 ;  /* 0x000000ffff037224 */ /* 0x000fe400078e0005 */
[----:B------:R-:W-:-:S04]  /*05e0*/  IMAD.WIDE.U32 R4, R4, UR10, R38 ;  /* 0x0000000a04047c25 */ /* 0x000fc8000f8e0026 */
[----:B------:R-:W-:-:S04]  /*05f0*/  IMAD.WIDE.U32 R2, R7, UR4, R2 ;  /* 0x0000000407027c25 */ /* 0x000fc8000f8e0002 */
[----:B------:R-:W-:Y:S02]  /*0600*/  IMAD R27, R7, UR5, R6 ;  /* 0x00000005071b7c24 */ /* 0x000fe4000f8e0206 */
[----:B------:R-:W-:Y:S02]  /*0610*/  VIADD R7, R21, 0x1 ;  /* 0x0000000115077836 */ /* 0x000fe40000000000 */
[----:B------:R-:W-:Y:S02]  /*0620*/  IMAD.IADD R15, R9, 0x1, R5 ;  /* 0x00000001090f7824 */ /* 0x000fe400078e0205 */
[C---:B------:R-:W-:Y:S01]  /*0630*/  IMAD.SHL.U32 R33, R4.reuse, 0x20, RZ ;  /* 0x0000002004217824 */ /* 0x040fe200078e00ff */
[----:B------:R-:W-:Y:S01]  /*0640*/  ISETP.GE.U32.AND P0, PT, R7, R18, PT ;  /* 0x000000120700720c */ /* 0x000fe20003f06070 */
[----:B------:R-:W-:Y:S01]  /*0650*/  IMAD R40, R21, UR11, R47 ;  /* 0x0000000b15287c24 */ /* 0x000fe2000f8e022f */
[----:B------:R-:W-:Y:S01]  /*0660*/  SHF.L.U64.HI R15, R4, 0x5, R15 ;  /* 0x00000005040f7819 */ /* 0x000fe2000001020f */
[----:B------:R-:W-:Y:S01]  /*0670*/  IMAD.SHL.U32 R45, R38, 0x20, RZ ;  /* 0x00000020262d7824 */ /* 0x000fe200078e00ff */
[----:B------:R-:W-:-:S02]  /*0680*/  IADD3 R13, P2, R33, UR10, RZ ;  /* 0x0000000a210d7c10 */ /* 0x000fc4000ff5e0ff */
[----:B------:R-:W-:Y:S02]  /*0690*/  CS2R R6, SRZ ;  /* 0x0000000000067805 */ /* 0x000fe4000001ff00 */
[----:B------:R-:W-:Y:S01]  /*06a0*/  SHF.L.U64.HI R38, R38, 0x5, R39 ;  /* 0x0000000526267819 */ /* 0x000fe20000010227 */
[----:B------:R-:W-:Y:S01]  /*06b0*/  IMAD.MOV.U32 R24, RZ, RZ, RZ ;  /* 0x000000ffff187224 */ /* 0x000fe200078e00ff */
[----:B------:R-:W-:Y:S01]  /*06c0*/  ISETP.LT.U32.AND P0, PT, R14, R17, !P0 ;  /* 0x000000110e00720c */ /* 0x000fe20004701070 */
[----:B------:R-:W-:Y:S01]  /*06d0*/  IMAD.MOV.U32 R26, RZ, RZ, 0x3bbb989d ;  /* 0x3bbb989dff1a7424 */ /* 0x000fe200078e00ff */
[C---:B------:R-:W-:Y:S01]  /*06e0*/  SHF.L.U64.HI R8, R46.reuse, 0x1, R40 ;  /* 0x000000012e087819 */ /* 0x040fe20000010228 */
[----:B------:R-:W-:Y:S01]  /*06f0*/  IMAD.MOV.U32 R34, RZ, RZ, 0x437c0000 ;  /* 0x437c0000ff227424 */ /* 0x000fe200078e00ff */
[----:B------:R-:W-:Y:S01]  /*0700*/  IADD3.X R12, R15, UR11, RZ, P2, !PT ;  /* 0x0000000b0f0c7c10 */ /* 0x000fe200097fe4ff */
[----:B------:R-:W-:Y:S02]  /*0710*/  IMAD.SHL.U32 R35, R46, 0x2, RZ ;  /* 0x000000022e237824 */ /* 0x000fe400078e00ff */
[----:B------:R-:W-:-:S02]  /*0720*/  @!P1 IMAD.MOV.U32 R9, RZ, RZ, RZ ;  /* 0x000000ffff099224 */ /* 0x000fc400078e00ff */
[----:B------:R-:W-:Y:S02]  /*0730*/  @!P1 IMAD.MOV.U32 R25, RZ, RZ, RZ ;  /* 0x000000ffff199224 */ /* 0x000fe400078e00ff */
[----:B------:R-:W-:Y:S01]  /*0740*/  @!P1 IMAD.MOV.U32 R32, RZ, RZ, RZ ;  /* 0x000000ffff209224 */ /* 0x000fe200078e00ff */
[----:B------:R-:W-:Y:S06]  /*0750*/  @!P1 BRA `(.L_x_11027) ;  /* 0x00000000004c9947 */ /* 0x000fec0003800000 */
[----:B------:R-:W-:Y:S01]  /*0760*/  IADD3 R4, P4, R16, R35, RZ ;  /* 0x0000002310047210 */ /* 0x000fe20007f9e0ff */
[----:B------:R-:W-:Y:S01]  /*0770*/  ULDC.64 UR4, c[0x0][0x210] ;  /* 0x0000840000047ab9 */ /* 0x000fe20000000a00 */
[----:B------:R-:W-:Y:S01]  /*0780*/  IADD3 R11, P2, P3, R45, R46, R16 ;  /* 0x0000002e2d0b7210 */ /* 0x000fe20007b5e010 */
[----:B------:R-:W-:Y:S01]  /*0790*/  ULDC.64 UR8, c[0x0][0x218] ;  /* 0x0000860000087ab9 */ /* 0x000fe20000000a00 */
[C---:B------:R-:W-:Y:S01]  /*07a0*/  IADD3 R5, P5, R4.reuse, R13, RZ ;  /* 0x0000000d04057210 */ /* 0x040fe20007fbe0ff */
[----:B------:R-:W-:Y:S01]  /*07b0*/  IMAD.X R32, RZ, RZ, R8, P4 ;  /* 0x000000ffff207224 */ /* 0x000fe200020e0608 */
[----:B------:R-:W-:Y:S02]  /*07c0*/  IADD3 R9, P4, R4, R33, RZ ;  /* 0x0000002104097210 */ /* 0x000fe40007f9e0ff */
[----:B------:R-:W-:Y:S02]  /*07d0*/  IADD3.X R42, R38, R40, RZ, P2, P3 ;  /* 0x00000028262a7210 */ /* 0x000fe400017e64ff */
        /* <DEDUP_REMOVED lines=11> */
.L_x_11027:
[----:B------:R-:W-:Y:S05]  /*0890*/  BSYNC B0 ;  /* 0x0000000000007941 */ /* 0x000fea0003800000 */
.L_x_11026:
[----:B------:R-:W-:Y:S04]  /*08a0*/  BSSY B0, `(.L_x_11028) ;  /* 0x000001f000007945 */ /* 0x000fe80003800000 */
[----:B------:R-:W-:Y:S05]  /*08b0*/  @!P0 BRA `(.L_x_11029) ;  /* 0x0000000000748947 */ /* 0x000fea0003800000 */
[----:B------:R-:W-:Y:S01]  /*08c0*/  USHF.L.U32 UR4, UR11, 0x1, URZ ;  /* 0x000000010b047899 */ /* 0x000fe2000800063f */
[----:B------:R-:W-:Y:S01]  /*08d0*/  IADD3 R7, P3, P4, R46, UR10, R45 ;  /* 0x0000000a2e077c10 */ /* 0x000fe2000fc7e02d */
[----:B------:R-:W-:-:S03]  /*08e0*/  UIMAD.WIDE.U32 UR8, UR10, 0x2, URZ ;  /* 0x000000020a0878a5 */ /* 0x000fc6000f8e003f */
[----:B------:R-:W-:Y:S01]  /*08f0*/  IADD3 R6, P2, R14, R7, RZ ;  /* 0x000000070e067210 */ /* 0x000fe20007f5e0ff */
[----:B------:R-:W-:Y:S02]  /*0900*/  UIADD3 UR4, UR9, UR4, URZ ;  /* 0x0000000409047290 */ /* 0x000fe4000fffe03f */
[----:B0-----:R-:W-:Y:S02]  /*0910*/  IMAD.U32 R5, RZ, RZ, UR9 ;  /* 0x00000009ff057e24 */ /* 0x001fe4000f8e00ff */
[----:B------:R-:W-:Y:S02]  /*0920*/  IMAD.U32 R4, RZ, RZ, UR8 ;  /* 0x00000008ff047e24 */ /* 0x000fe4000f8e00ff */
[----:B------:R-:W-:Y:S02]  /*0930*/  IMAD.U32 R5, RZ, RZ, UR4 ;  /* 0x00000004ff057e24 */ /* 0x000fe4000f8e00ff */
[C---:B------:R-:W-:Y:S01]  /*0940*/  IMAD R11, R21.reuse, UR4, RZ ;  /* 0x00000004150b7c24 */ /* 0x040fe2000f8e02ff */
[----:B------:R-:W-:Y:S01]  /*0950*/  ULDC.64 UR4, c[0x0][0x210] ;  /* 0x0000840000047ab9 */ /* 0x000fe20000000a00 */
[----:B------:R-:W-:Y:S01]  /*0960*/  IMAD.WIDE.U32 R4, R21, UR8, R4 ;  /* 0x0000000815047c25 */ /* 0x000fe2000f8e0004 */
[----:B------:R-:W-:-:S02]  /*0970*/  ULDC.64 UR8, c[0x0][0x218] ;  /* 0x0000860000087ab9 */ /* 0x000fc40000000a00 */
[----:B------:R-:W-:-:S05]  /*0980*/  IADD3 R4, P5, R14, R4, RZ ;  /* 0x000000040e047210 */ /* 0x000fca0007fbe0ff */
[----:B------:R-:W-:Y:S01]  /*0990*/  IMAD.X R24, R5, 0x1, R11, P5 ;  /* 0x0000000105187824 */ /* 0x000fe200028e060b */
[----:B------:R-:W-:Y:S02]  /*09a0*/  IADD3.X R11, R40, UR11, R38, P3, P4 ;  /* 0x0000000b280b7c10 */ /* 0x000fe40009fe8426 */
[C---:B------:R-:W-:Y:S02]  /*09b0*/  IADD3 R5, P3, R4.reuse, R33, RZ ;  /* 0x0000002104057210 */ /* 0x040fe40007f7e0ff */
[----:B------:R-:W-:Y:S01]  /*09c0*/  IADD3 R7, P4, R4, R13, RZ ;  /* 0x0000000d04077210 */ /* 0x000fe20007f9e0ff */
[----:B------:R-:W-:Y:S01]  /*09d0*/  IMAD.X R11, RZ, RZ, R11, P2 ;  /* 0x000000ffff0b7224 */ /* 0x000fe200010e060b */
        /* <DEDUP_REMOVED lines=11> */
.L_x_11029:
[----:B------:R-:W-:Y:S05]  /*0a90*/  BSYNC B0 ;  /* 0x0000000000007941 */ /* 0x000fea0003800000 */
.L_x_11028:
[----:B01---5:R-:W-:Y:S01]  /*0aa0*/  FFMA.SAT R5, -R25, R26, 0.5 ;  /* 0x3f00000019057423 */ /* 0x023fe2000000211a */
[----:B------:R-:W-:Y:S01]  /*0ab0*/  IMAD.IADD R27, R3, 0x1, R27 ;  /* 0x00000001031b7824 */ /* 0x000fe200078e021b */
[----:B------:R-:W-:Y:S01]  /*0ac0*/  IADD3 R10, P3, R16, R35, RZ ;  /* 0x00000023100a7210 */ /* 0x000fe20007f7e0ff */
[----:B------:R-:W-:Y:S02]  /*0ad0*/  IMAD.SHL.U32 R0, R0, 0x20, RZ ;  /* 0x0000002000007824 */ /* 0x000fe400078e00ff */
[----:B------:R-:W-:Y:S01]  /*0ae0*/  FFMA.RM R5, R5, R34, 12582913 ;  /* 0x4b40000105057423 */ /* 0x000fe20000004022 */
[----:B------:R-:W-:Y:S01]  /*0af0*/  BSSY B0, `(.L_x_11030) ;  /* 0x0000017000007945 */ /* 0x000fe20003800000 */
[C---:B------:R-:W-:Y:S01]  /*0b00*/  IMAD.SHL.U32 R22, R2.reuse, 0x20, RZ ;  /* 0x0000002002167824 */ /* 0x040fe200078e00ff */
[----:B------:R-:W-:Y:S01]  /*0b10*/  SHF.L.U64.HI R23, R2, 0x5, R27 ;  /* 0x0000000502177819 */ /* 0x000fe2000001021b */
[C---:B------:R-:W-:Y:S01]  /*0b20*/  FADD R4, R5.reuse, -12583039 ;  /* 0xcb40007f05047421 */ /* 0x040fe20000000000 */
[----:B------:R-:W-:Y:S01]  /*0b30*/  IMAD.SHL.U32 R5, R5, 0x800000, RZ ;  /* 0x0080000005057824 */ /* 0x000fe200078e00ff */
[----:B------:R-:W-:Y:S01]  /*0b40*/  LOP3.LUT R11, R0, 0xffffffe0, R31, 0xe2, !PT ;  /* 0xffffffe0000b7812 */ /* 0x000fe200078ee21f */
[----:B------:R-:W-:-:S02]  /*0b50*/  IMAD.X R8, RZ, RZ, R8, P3 ;  /* 0x000000ffff087224 */ /* 0x000fc400018e0608 */
        /* <DEDUP_REMOVED lines=10> */
[----:B------:R-:W-:Y:S05]  /*0c00*/  CALL.REL.NOINC `($__internal_237_$__cuda_sm20_rcp_rn_f32_slowpath) ;  /* 0x0000002800c07944 */ /* 0x000fea0003c00000 */
[----:B------:R-:W-:Y:S05]  /*0c10*/  BRA `(.L_x_11032) ;  /* 0x0000000000107947 */ /* 0x000fea0003800000 */
.L_x_11031:
[----:B------:R-:W0:Y:S02]  /*0c20*/  MUFU.RCP R41, R26 ;  /* 0x0000001a00297308 */ /* 0x000e240000001000 */
[----:B0-----:R-:W-:-:S04]  /*0c30*/  FFMA R0, R26, R41, -1 ;  /* 0xbf8000001a007423 */ /* 0x001fc80000000029 */
[----:B------:R-:W-:-:S04]  /*0c40*/  FADD.FTZ R0, -R0, -RZ ;  /* 0x800000ff00007221 */ /* 0x000fc80000010100 */
[----:B------:R-:W-:-:S07]  /*0c50*/  FFMA R41, R41, R0, R41 ;  /* 0x0000000029297223 */ /* 0x000fce0000000029 */
.L_x_11032:
[----:B------:R-:W-:Y:S05]  /*0c60*/  BSYNC B0 ;  /* 0x0000000000007941 */ /* 0x000fea0003800000 */
.L_x_11030:
[----:B------:R-:W0:Y:S01]  /*0c70*/  @P1 LDC.64 R4, c[0x0][0x220] ;  /* 0x00008800ff041b82 */ /* 0x000e220000000a00 */
[C---:B------:R-:W-:Y:S01]  /*0c80*/  FADD R0, -R41.reuse, 1 ;  /* 0x3f80000029007421 */ /* 0x040fe20000000100 */
[----:B------:R-:W-:Y:S01]  /*0c90*/  BSSY B0, `(.L_x_11033) ;  /* 0x000003e000007945 */ /* 0x000fe20003800000 */
[----:B------:R-:W-:Y:S02]  /*0ca0*/  IMAD.MOV.U32 R36, RZ, RZ, RZ ;  /* 0x000000ffff247224 */ /* 0x000fe400078e00ff */
[----:B------:R-:W-:Y:S01]  /*0cb0*/  FMUL R0, R0, R41 ;  /* 0x0000002900007220 */ /* 0x000fe20000400000 */
[----:B------:R-:W-:Y:S02]  /*0cc0*/  IMAD.MOV.U32 R39, RZ, RZ, RZ ;  /* 0x000000ffff277224 */ /* 0x000fe400078e00ff */
[----:B------:R-:W1:Y:S01]  /*0cd0*/  @P1 LDC.64 R2, c[0x0][0x220] ;  /* 0x00008800ff021b82 */ /* 0x000e620000000a00 */
[-C--:B------:R-:W-:Y:S01]  /*0ce0*/  FFMA R27, R0, R25.reuse, R41 ;  /* 0x00000019001b7223 */ /* 0x080fe20000000029 */
[----:B------:R-:W-:-:S03]  /*0cf0*/  FMUL R25, R41, R25 ;  /* 0x0000001929197220 */ /* 0x000fc60000400000 */
[-C--:B------:R-:W-:Y:S01]  /*0d00*/  FMUL R0, R27, R32.reuse ;  /* 0x000000201b007220 */ /* 0x080fe20000400000 */
[----:B------:R-:W-:Y:S01]  /*0d10*/  FMUL R32, R25, R32 ;  /* 0x0000002019207220 */ /* 0x000fe20000400000 */
[C---:B------:R-:W-:Y:S02]  /*0d20*/  @P1 IADD3 R25, P2, R10.reuse, R33, RZ ;  /* 0x000000210a191210 */ /* 0x040fe40007f5e0ff */
[----:B------:R-:W-:Y:S01]  /*0d30*/  @P1 IADD3 R27, P4, R10, R13, RZ ;  /* 0x0000000d0a1b1210 */ /* 0x000fe20007f9e0ff */
[----:B------:R-:W-:Y:S01]  /*0d40*/  FMUL R0, R0, R9 ;  /* 0x0000000900007220 */ /* 0x000fe20000400000 */
[----:B------:R-:W-:Y:S02]  /*0d50*/  VIADD R9, R21, 0x2 ;  /* 0x0000000215097836 */ /* 0x000fe40000000000 */
[C---:B------:R-:W-:Y:S02]  /*0d60*/  @P1 IMAD.X R34, R8.reuse, 0x1, R15, P2 ;  /* 0x0000000108221824 */ /* 0x040fe400010e060f */
[----:B------:R-:W-:Y:S01]  /*0d70*/  @P1 IMAD.X R8, R8, 0x1, R12, P4 ;  /* 0x0000000108081824 */ /* 0x000fe200020e060c */
[----:B0-----:R-:W-:Y:S01]  /*0d80*/  @P1 LEA R4, P3, R25, R4, 0x2 ;  /* 0x0000000419041211 */ /* 0x001fe200078610ff */
[----:B------:R-:W-:Y:S01]  /*0d90*/  VIADD R10, R20, 0x1e ;  /* 0x0000001e140a7836 */ /* 0x000fe20000000000 */
[----:B------:R-:W-:Y:S01]  /*0da0*/  ISETP.GE.U32.AND P2, PT, R9, R18, PT ;  /* 0x000000120900720c */ /* 0x000fe20003f46070 */
[----:B------:R-:W-:Y:S01]  /*0db0*/  FMUL R9, R0, R29 ;  /* 0x0000001d00097220 */ /* 0x000fe20000400000 */
[----:B------:R-:W-:-:S02]  /*0dc0*/  @P1 LEA.HI.X R5, R25, R5, R34, 0x2, P3 ;  /* 0x0000000519051211 */ /* 0x000fc400018f1422 */
[----:B------:R-:W-:Y:S02]  /*0dd0*/  LOP3.LUT R10, R10, 0x1f, RZ, 0xc0, !PT ;  /* 0x0000001f0a0a7812 */ /* 0x000fe400078ec0ff */
[C---:B-1----:R-:W-:Y:S01]  /*0de0*/  @P1 LEA R26, P4, R27.reuse, R2, 0x2 ;  /* 0x000000021b1a1211 */ /* 0x042fe200078810ff */
[----:B------:R0:W-:Y:S01]  /*0df0*/  @P1 STG.E desc[UR6][R4.64], R9 ;  /* 0x0000000904001986 */ /* 0x0001e2000c101906 */
[----:B------:R-:W-:Y:S02]  /*0e00*/  ISETP.LT.U32.AND P2, PT, R10, R17, !P2 ;  /* 0x000000110a00720c */ /* 0x000fe40005741070 */
[----:B------:R-:W-:Y:S01]  /*0e10*/  @P1 LEA.HI.X R27, R27, R3, R8, 0x2, P4 ;  /* 0x000000031b1b1211 */ /* 0x000fe200020f1408 */
[----:B------:R-:W-:Y:S01]  /*0e20*/  FMUL R8, R32, R29 ;  /* 0x0000001d20087220 */ /* 0x000fe20000400000 */
[----:B------:R-:W-:-:S04]  /*0e30*/  FMNMX R3, RZ, |R0|, !PT ;  /* 0x40000000ff037209 */ /* 0x000fc80007800000 */
[----:B------:R0:W-:Y:S01]  /*0e40*/  @P1 STG.E desc[UR6][R26.64], R8 ;  /* 0x000000081a001986 */ /* 0x0001e2000c101906 */
[----:B------:R-:W-:Y:S01]  /*0e50*/  FMNMX R2, |R32|, R3, !PT ;  /* 0x0000000320027209 */ /* 0x000fe20007800200 */
[----:B------:R-:W-:-:S03]  /*0e60*/  IMAD.MOV.U32 R32, RZ, RZ, RZ ;  /* 0x000000ffff207224 */ /* 0x000fc600078e00ff */
[----:B------:R-:W-:Y:S05]  /*0e70*/  @!P2 BRA `(.L_x_11034) ;  /* 0x00000000007ca947 */ /* 0x000fea0003800000 */
[----:B------:R-:W-:Y:S01]  /*0e80*/  ULDC.64 UR8, c[0x0][0x248] ;  /* 0x0000920000087ab9 */ /* 0x000fe20000000a00 */
[----:B------:R-:W-:Y:S01]  /*0e90*/  ULDC.64 UR10, c[0x0][0x218] ;  /* 0x00008600000a7ab9 */ /* 0x000fe20000000a00 */
[----:B------:R-:W-:Y:S02]  /*0ea0*/  USHF.L.U32 UR4, UR8, 0x1, URZ ;  /* 0x0000000108047899 */ /* 0x000fe4000800063f */
[----:B------:R-:W-:Y:S01]  /*0eb0*/  IADD3 R0, P1, R46, UR8, RZ ;  /* 0x000000082e007c10 */ /* 0x000fe2000ff3e0ff */
[----:B------:R-:W-:-:S03]  /*0ec0*/  USHF.L.U64.HI UR5, UR8, 0x1, UR9 ;  /* 0x0000000108057899 */ /* 0x000fc60008010209 */
[----:B------:R-:W-:Y:S01]  /*0ed0*/  IADD3 R3, P3, P4, R0, UR8, R45 ;  /* 0x0000000800037c10 */ /* 0x000fe2000fc7e02d */
[----:B0-----:R-:W-:Y:S01]  /*0ee0*/  IMAD.U32 R4, RZ, RZ, UR4 ;  /* 0x00000004ff047e24 */ /* 0x001fe2000f8e00ff */
[----:B------:R-:W-:Y:S01]  /*0ef0*/  IADD3.X R25, R40, UR9, RZ, P1, !PT ;  /* 0x0000000928197c10 */ /* 0x000fe20008ffe4ff */
[----:B------:R-:W-:Y:S01]  /*0f00*/  IMAD.U32 R5, RZ, RZ, UR5 ;  /* 0x00000005ff057e24 */ /* 0x000fe2000f8e00ff */
[----:B------:R-:W-:Y:S01]  /*0f10*/  IADD3 R0, P1, R10, R3, RZ ;  /* 0x000000030a007210 */ /* 0x000fe20007f3e0ff */
[----:B------:R-:W-:Y:S01]  /*0f20*/  IMAD R27, R21, UR5, RZ ;  /* 0x00000005151b7c24 */ /* 0x000fe2000f8e02ff */
[----:B------:R-:W-:Y:S01]  /*0f30*/  IADD3.X R25, R25, UR9, R38, P3, P4 ;  /* 0x0000000919197c10 */ /* 0x000fe20009fe8426 */
[----:B------:R-:W-:Y:S01]  /*0f40*/  IMAD.WIDE.U32 R4, R21, UR4, R4 ;  /* 0x0000000415047c25 */ /* 0x000fe2000f8e0004 */
[----:B------:R-:W-:-:S03]  /*0f50*/  ULDC.64 UR8, c[0x0][0x210] ;  /* 0x0000840000087ab9 */ /* 0x000fc60000000a00 */
[----:B------:R-:W-:Y:S01]  /*0f60*/  IMAD.IADD R32, R5, 0x1, R27 ;  /* 0x0000000105207824 */ /* 0x000fe200078e021b */
[----:B------:R-:W-:Y:S01]  /*0f70*/  IADD3 R4, P3, P4, R10, UR4, R4 ;  /* 0x000000040a047c10 */ /* 0x000fe2000fc7e004 */
[----:B------:R-:W-:Y:S01]  /*0f80*/  IMAD.X R25, RZ, RZ, R25, P1 ;  /* 0x000000ffff197224 */ /* 0x000fe200008e0619 */
[----:B------:R-:W-:Y:S02]  /*0f90*/  LEA R26, P1, R0, UR8, 0x2 ;  /* 0x00000008001a7c11 */ /* 0x000fe4000f8210ff */
[----:B------:R-:W-:Y:S02]  /*0fa0*/  IADD3.X R32, RZ, UR5, R32, P3, P4 ;  /* 0x00000005ff207c10 */ /* 0x000fe40009fe8420 */
[C---:B------:R-:W-:Y:S02]  /*0fb0*/  IADD3 R5, P3, R4.reuse, R33, RZ ;  /* 0x0000002104057210 */ /* 0x040fe40007f7e0ff */
[----:B------:R-:W-:Y:S02]  /*0fc0*/  IADD3 R3, P4, R4, R13, RZ ;  /* 0x0000000d04037210 */ /* 0x000fe40007f9e0ff */
[----:B------:R-:W-:Y:S01]  /*0fd0*/  LEA.HI.X R27, R0, UR9, R25, 0x2, P1 ;  /* 0x00000009001b7c11 */ /* 0x000fe200088f1419 */
[C---:B------:R-:W-:Y:S01]  /*0fe0*/  IMAD.X R34, R32.reuse, 0x1, R15, P3 ;  /* 0x0000000120227824 */ /* 0x040fe200018e060f */
        /* <DEDUP_REMOVED lines=8> */
.L_x_11034:
[----:B------:R-:W-:Y:S05]  /*1070*/  BSYNC B0 ;  /* 0x0000000000007941 */ /* 0x000fea0003800000 */
.L_x_11033:
[----:B------:R-:W-:Y:S01]  /*1080*/  IMAD.MOV.U32 R3, RZ, RZ, 0x3bbb989d ;  /* 0x3bbb989dff037424 */ /* 0x000fe200078e00ff */
[----:B------:R-:W-:Y:S01]  /*1090*/  BSSY B0, `(.L_x_11035) ;  /* 0x0000016000007945 */ /* 0x000fe20003800000 */
[----:B01----:R-:W-:Y:S02]  /*10a0*/  IMAD.MOV.U32 R5, RZ, RZ, 0x437c0000 ;  /* 0x437c0000ff057424 */ /* 0x003fe400078e00ff */
        /* <DEDUP_REMOVED lines=14> */
[----:B-----5:R-:W-:Y:S05]  /*1190*/  CALL.REL.NOINC `($__internal_237_$__cuda_sm20_rcp_rn_f32_slowpath) ;  /* 0x00000024005c7944 */ /* 0x020fea0003c00000 */
[----:B------:R-:W-:Y:S05]  /*11a0*/  BRA `(.L_x_11037) ;  /* 0x0000000000107947 */ /* 0x000fea0003800000 */
.L_x_11036:
[----:B------:R-:W0:Y:S02]  /*11b0*/  MUFU.RCP R41, R4 ;  /* 0x0000000400297308 */ /* 0x000e240000001000 */
[----:B0-----:R-:W-:-:S04]  /*11c0*/  FFMA R0, R4, R41, -1 ;  /* 0xbf80000004007423 */ /* 0x001fc80000000029 */
[----:B------:R-:W-:-:S04]  /*11d0*/  FADD.FTZ R0, -R0, -RZ ;  /* 0x800000ff00007221 */ /* 0x000fc80000010100 */
[----:B------:R-:W-:-:S07]  /*11e0*/  FFMA R41, R41, R0, R41 ;  /* 0x0000000029297223 */ /* 0x000fce0000000029 */
.L_x_11037:
[----:B------:R-:W-:Y:S05]  /*11f0*/  BSYNC B0 ;  /* 0x0000000000007941 */ /* 0x000fea0003800000 */
.L_x_11035:
[----:B------:R-:W0:Y:S01]  /*1200*/  LDC.64 R26, c[0x0][0x248] ;  /* 0x00009200ff1a7b82 */ /* 0x000e220000000a00 */
[C---:B------:R-:W-:Y:S01]  /*1210*/  FADD R0, -R41.reuse, 1 ;  /* 0x3f80000029007421 */ /* 0x040fe20000000100 */
[----:B------:R-:W-:Y:S01]  /*1220*/  FMUL R4, R41, R24 ;  /* 0x0000001829047220 */ /* 0x000fe20000400000 */
[----:B------:R-:W-:Y:S01]  /*1230*/  VIADD R5, R21, 0x3 ;  /* 0x0000000315057836 */ /* 0x000fe20000000000 */
[----:B------:R-:W-:Y:S01]  /*1240*/  BSSY B0, `(.L_x_11038) ;  /* 0x0000023000007945 */ /* 0x000fe20003800000 */
[----:B------:R-:W-:-:S03]  /*1250*/  FMUL R0, R0, R41 ;  /* 0x0000002900007220 */ /* 0x000fc60000400000 */
[----:B------:R-:W-:Y:S01]  /*1260*/  ISETP.GE.U32.AND P1, PT, R5, R18, PT ;  /* 0x000000120500720c */ /* 0x000fe20003f26070 */
[----:B------:R-:W-:Y:S01]  /*1270*/  FFMA R24, R0, R24, R41 ;  /* 0x0000001800187223 */ /* 0x000fe20000000029 */
[----:B------:R-:W-:-:S03]  /*1280*/  FMUL R0, R4, R7 ;  /* 0x0000000704007220 */ /* 0x000fc60000400000 */
[----:B------:R-:W-:Y:S01]  /*1290*/  FMUL R3, R24, R7 ;  /* 0x0000000718037220 */ /* 0x000fe20000400000 */
[----:B------:R-:W-:-:S03]  /*12a0*/  VIADD R7, R20, 0x1d ;  /* 0x0000001d14077836 */ /* 0x000fc60000000000 */
[----:B------:R-:W-:Y:S01]  /*12b0*/  FMUL R3, R3, R6 ;  /* 0x0000000603037220 */ /* 0x000fe20000400000 */
[----:B------:R-:W-:Y:S01]  /*12c0*/  FMUL R6, R0, R29 ;  /* 0x0000001d00067220 */ /* 0x000fe20000400000 */
[----:B------:R-:W-:-:S03]  /*12d0*/  LOP3.LUT R7, R7, 0x1f, RZ, 0xc0, !PT ;  /* 0x0000001f07077812 */ /* 0x000fc600078ec0ff */
[----:B------:R-:W-:Y:S02]  /*12e0*/  FMNMX R41, R2, |R3|, !PT ;  /* 0x4000000302297209 */ /* 0x000fe40007800000 */
[C---:B0-----:R-:W-:Y:S01]  /*12f0*/  SHF.L.U64.HI R25, R26.reuse, 0x1, R27 ;  /* 0x000000011a197819 */ /* 0x041fe2000001021b */
[----:B------:R-:W-:Y:S01]  /*1300*/  IMAD.SHL.U32 R24, R26, 0x2, RZ ;  /* 0x000000021a187824 */ /* 0x000fe200078e00ff */
[----:B------:R-:W-:Y:S02]  /*1310*/  ISETP.LT.U32.AND P1, PT, R7, R17, !P1 ;  /* 0x000000110700720c */ /* 0x000fe40004f21070 */
[----:B------:R-:W-:Y:S01]  /*1320*/  FMNMX R34, |R0|, R41, !PT ;  /* 0x0000002900227209 */ /* 0x000fe20007800200 */
[----:B------:R-:W-:-:S04]  /*1330*/  IMAD.WIDE.U32 R4, R21, R24, R24 ;  /* 0x0000001815047225 */ /* 0x000fc800078e0018 */
[----:B------:R-:W-:Y:S01]  /*1340*/  IMAD R37, R25, R21, RZ ;  /* 0x0000001519257224 */ /* 0x000fe200078e02ff */
[----:B------:R-:W-:-:S04]  /*1350*/  IADD3 R35, P3, R24, R4, RZ ;  /* 0x0000000418237210 */ /* 0x000fc80007f7e0ff */
[----:B------:R-:W-:Y:S01]  /*1360*/  IADD3.X R37, R25, R5, R37, P3, !PT ;  /* 0x0000000519257210 */ /* 0x000fe20001ffe425 */
[----:B------:R-:W-:Y:S01]  /*1370*/  FMUL R5, R3, R29 ;  /* 0x0000001d03057220 */ /* 0x000fe20000400000 */
[----:B------:R-:W-:Y:S07]  /*1380*/  @!P0 BRA `(.L_x_11039) ;  /* 0x0000000000388947 */ /* 0x000fee0003800000 */
        /* <DEDUP_REMOVED lines=14> */
.L_x_11039:
[----:B------:R-:W-:Y:S05]  /*1470*/  BSYNC B0 ;  /* 0x0000000000007941 */ /* 0x000fea0003800000 */
.L_x_11038:
        /* <DEDUP_REMOVED lines=16> */
.L_x_11041:
[----:B------:R-:W-:Y:S05]  /*1580*/  BSYNC B0 ;  /* 0x0000000000007941 */ /* 0x000fea0003800000 */
.L_x_11040:
[----:B------:R-:W-:Y:S01]  /*1590*/  BSSY B0, `(.L_x_11042) ;  /* 0x000001c000007945 */ /* 0x000fe20003800000 */
[----:B------:R-:W-:Y:S01]  /*15a0*/  IMAD.MOV.U32 R4, RZ, RZ, RZ ;  /* 0x000000ffff047224 */ /* 0x000fe200078e00ff */
[----:B01----:R-:W-:Y:S02]  /*15b0*/  CS2R R2, SRZ ;  /* 0x0000000000027805 */ /* 0x003fe4000001ff00 */
[----:B------:R-:W-:Y:S05]  /*15c0*/  @!P1 BRA `(.L_x_11043) ;  /* 0x0000000000609947 */ /* 0x000fea0003800000 */
[-C--:B------:R-:W-:Y:S01]  /*15d0*/  IADD3 R47, P5, R46, R26.reuse, RZ ;  /* 0x0000001a2e2f7210 */ /* 0x080fe20007fbe0ff */
[----:B------:R-:W-:Y:S01]  /*15e0*/  ULDC.64 UR8, c[0x0][0x218] ;  /* 0x0000860000087ab9 */ /* 0x000fe20000000a00 */
[----:B------:R-:W-:Y:S01]  /*15f0*/  IADD3 R0, P0, P3, R7, R35, R24 ;  /* 0x0000002307007210 */ /* 0x000fe20007b1e018 */
[----:B------:R-:W-:Y:S01]  /*1600*/  ULDC.64 UR4, c[0x0][0x210] ;  /* 0x0000840000047ab9 */ /* 0x000fe20000000a00 */
[----:B------:R-:W-:Y:S02]  /*1610*/  IADD3 R2, P4, R47, R26, RZ ;  /* 0x0000001a2f027210 */ /* 0x000fe40007f9e0ff */
[----:B------:R-:W-:Y:S02]  /*1620*/  IADD3.X R4, RZ, R37, R25, P0, P3 ;  /* 0x00000025ff047210 */ /* 0x000fe400007e6419 */
[----:B------:R-:W-:Y:S02]  /*1630*/  IADD3.X R40, R27, R40, R27, P4, P5 ;  /* 0x000000281b287210 */ /* 0x000fe400027ea41b */
[----:B------:R-:W-:-:S02]  /*1640*/  IADD3 R26, P4, P5, R2, R26, R45 ;  /* 0x0000001a021a7210 */ /* 0x000fc40007d9e02d */
[----:B------:R-:W-:Y:S02]  /*1650*/  IADD3 R2, P0, R0, R33, RZ ;  /* 0x0000002100027210 */ /* 0x000fe40007f1e0ff */
[----:B------:R-:W-:Y:S02]  /*1660*/  IADD3.X R27, R40, R27, R38, P4, P5 ;  /* 0x0000001b281b7210 */ /* 0x000fe400027ea426 */
[----:B------:R-:W-:Y:S01]  /*1670*/  IADD3 R0, P3, R0, R13, RZ ;  /* 0x0000000d00007210 */ /* 0x000fe20007f7e0ff */
[----:B------:R-:W-:Y:S01]  /*1680*/  IMAD.X R3, R4, 0x1, R15, P0 ;  /* 0x0000000104037824 */ /* 0x000fe200000e060f */
[----:B------:R-:W-:-:S04]  /*1690*/  LEA R42, P0, R2, UR8, 0x2 ;  /* 0x00000008022a7c11 */ /* 0x000fc8000f8010ff */
[----:B------:R-:W-:Y:S01]  /*16a0*/  LEA.HI.X R43, R2, UR9, R3, 0x2, P0 ;  /* 0x00000009022b7c11 */ /* 0x000fe200080f1403 */
[----:B------:R-:W-:Y:S01]  /*16b0*/  IMAD.X R3, R4, 0x1, R12, P3 ;  /* 0x0000000104037824 */ /* 0x000fe200018e060c */
[----:B------:R-:W-:Y:S02]  /*16c0*/  IADD3 R2, P0, R7, R26, RZ ;  /* 0x0000001a07027210 */ /* 0x000fe40007f1e0ff */
[----:B------:R-:W-:-:S03]  /*16d0*/  LEA R40, P3, R0, UR8, 0x2 ;  /* 0x0000000800287c11 */ /* 0x000fc6000f8610ff */
[----:B------:R-:W-:Y:S01]  /*16e0*/  IMAD.X R27, RZ, RZ, R27, P0 ;  /* 0x000000ffff1b7224 */ /* 0x000fe200000e061b */
[----:B------:R-:W-:Y:S02]  /*16f0*/  LEA R26, P0, R2, UR4, 0x2 ;  /* 0x00000004021a7c11 */ /* 0x000fe4000f8010ff */
[----:B------:R-:W-:Y:S02]  /*1700*/  LEA.HI.X R41, R0, UR9, R3, 0x2, P3 ;  /* 0x0000000900297c11 */ /* 0x000fe400098f1403 */
[----:B------:R-:W-:Y:S01]  /*1710*/  LEA.HI.X R27, R2, UR5, R27, 0x2, P0 ;  /* 0x00000005021b7c11 */ /* 0x000fe200080f141b */
[----:B------:R0:W5:Y:S04]  /*1720*/  LDG.E R3, desc[UR6][R42.64] ;  /* 0x000000062a037981 */ /* 0x000168000c1e1900 */
[----:B------:R0:W5:Y:S04]  /*1730*/  LDG.E R4, desc[UR6][R40.64] ;  /* 0x0000000628047981 */ /* 0x000168000c1e1900 */
[----:B------:R0:W5:Y:S02]  /*1740*/  LDG.E R2, desc[UR6][R26.64] ;  /* 0x000000061a027981 */ /* 0x000164000c1e1900 */
.L_x_11043:
[----:B------:R-:W-:Y:S05]  /*1750*/  BSYNC B0 ;  /* 0x0000000000007941 */ /* 0x000fea0003800000 */
.L_x_11042:
[----:B------:R-:W-:Y:S01]  /*1760*/  IMAD.MOV.U32 R0, RZ, RZ, 0x3bbb989d ;  /* 0x3bbb989dff007424 */ /* 0x000fe200078e00ff */
[----:B0-----:R-:W-:Y:S01]  /*1770*/  IADD3 R40, P3, R10, R35, RZ ;  /* 0x000000230a287210 */ /* 0x001fe20007f7e0ff */
[----:B------:R-:W-:Y:S01]  /*1780*/  IMAD.MOV.U32 R27, RZ, RZ, 0x437c0000 ;  /* 0x437c0000ff1b7424 */ /* 0x000fe200078e00ff */
[----:B------:R-:W-:Y:S01]  /*1790*/  BSSY B0, `(.L_x_11044) ;  /* 0x0000016000007945 */ /* 0x000fe20003800000 */
[----:B-----5:R-:W-:Y:S02]  /*17a0*/  FFMA.SAT R0, -R39, R0, 0.5 ;  /* 0x3f00000027007423 */ /* 0x020fe40000002100 */
[----:B------:R-:W-:Y:S02]  /*17b0*/  IMAD.X R38, RZ, RZ, R37, P3 ;  /* 0x000000ffff267224 */ /* 0x000fe400018e0625 */
        /* <DEDUP_REMOVED lines=15> */
.L_x_11045:
[----:B------:R-:W0:Y:S02]  /*18b0*/  MUFU.RCP R41, R42 ;  /* 0x0000002a00297308 */ /* 0x000e240000001000 */
[----:B0-----:R-:W-:-:S04]  /*18c0*/  FFMA R0, R42, R41, -1 ;  /* 0xbf8000002a007423 */ /* 0x001fc80000000029 */
[----:B------:R-:W-:-:S04]  /*18d0*/  FADD.FTZ R0, -R0, -RZ ;  /* 0x800000ff00007221 */ /* 0x000fc80000010100 */
[----:B------:R-:W-:-:S07]  /*18e0*/  FFMA R41, R41, R0, R41 ;  /* 0x0000000029297223 */ /* 0x000fce0000000029 */
.L_x_11046:
[----:B------:R-:W-:Y:S05]  /*18f0*/  BSYNC B0 ;  /* 0x0000000000007941 */ /* 0x000fea0003800000 */
.L_x_11044:
[----:B------:R-:W0:Y:S01]  /*1900*/  @P2 LDC.64 R26, c[0x0][0x220] ;  /* 0x00008800ff1a2b82 */ /* 0x000e220000000a00 */
[----:B------:R-:W-:Y:S01]  /*1910*/  FADD R0, -R41, 1 ;  /* 0x3f80000029007421 */ /* 0x000fe20000000100 */
[----:B------:R-:W-:Y:S03]  /*1920*/  BSSY B0, `(.L_x_11047) ;  /* 0x000002e000007945 */ /* 0x000fe60003800000 */
[----:B------:R-:W-:-:S04]  /*1930*/  FMUL R0, R0, R41 ;  /* 0x0000002900007220 */ /* 0x000fc80000400000 */
[-C--:B------:R-:W-:Y:S01]  /*1940*/  FFMA R43, R0, R39.reuse, R41 ;  /* 0x00000027002b7223 */ /* 0x080fe20000000029 */
[----:B------:R-:W-:-:S03]  /*1950*/  FMUL R41, R41, R39 ;  /* 0x0000002729297220 */ /* 0x000fc60000400000 */
[----:B------:R-:W-:-:S04]  /*1960*/  FMUL R43, R43, R32 ;  /* 0x000000202b2b7220 */ /* 0x000fc80000400000 */
[----:B------:R-:W-:Y:S01]  /*1970*/  FMUL R0, R43, R36 ;  /* 0x000000242b007220 */ /* 0x000fe20000400000 */
[----:B------:R-:W-:-:S04]  /*1980*/  @P2 IADD3 R36, P0, R40, R33, RZ ;  /* 0x0000002128242210 */ /* 0x000fc80007f1e0ff */
[----:B0-----:R-:W-:Y:S01]  /*1990*/  @P2 LEA R42, P3, R36, R26, 0x2 ;  /* 0x0000001a242a2211 */ /* 0x001fe200078610ff */
[----:B------:R-:W-:-:S05]  /*19a0*/  @P2 IMAD.X R26, R38, 0x1, R15, P0 ;  /* 0x00000001261a2824 */ /* 0x000fca00000e060f */
[----:B------:R-:W-:Y:S01]  /*19b0*/  @P2 LEA.HI.X R43, R36, R27, R26, 0x2, P3 ;  /* 0x0000001b242b2211 */ /* 0x000fe200018f141a */
[----:B------:R-:W-:Y:S02]  /*19c0*/  IMAD.MOV.U32 R26, RZ, RZ, 0x3bbb989d ;  /* 0x3bbb989dff1a7424 */ /* 0x000fe400078e00ff */
[----:B------:R-:W-:Y:S01]  /*19d0*/  FMUL R36, R0, R29 ;  /* 0x0000001d00247220 */ /* 0x000fe20000400000 */
[----:B------:R-:W-:Y:S02]  /*19e0*/  IMAD.MOV.U32 R27, RZ, RZ, 0x437c0000 ;  /* 0x437c0000ff1b7424 */ /* 0x000fe400078e00ff */
[----:B------:R-:W-:Y:S02]  /*19f0*/  FFMA.SAT R26, -R3, R26, 0.5 ;  /* 0x3f000000031a7423 */ /* 0x000fe4000000211a */
[----:B------:R0:W-:Y:S02]  /*1a00*/  @P2 STG.E desc[UR6][R42.64], R36 ;  /* 0x000000242a002986 */ /* 0x0001e4000c101906 */
[----:B------:R-:W-:-:S02]  /*1a10*/  FFMA.RM R39, R26, R27, 12582913 ;  /* 0x4b4000011a277423 */ /* 0x000fc4000000401b */
[----:B------:R-:W1:Y:S02]  /*1a20*/  @P2 LDC.64 R26, c[0x0][0x220] ;  /* 0x00008800ff1a2b82 */ /* 0x000e640000000a00 */
[C---:B------:R-:W-:Y:S01]  /*1a30*/  FADD R44, R39.reuse, -12583039 ;  /* 0xcb40007f272c7421 */ /* 0x040fe20000000000 */
[----:B------:R-:W-:-:S03]  /*1a40*/  IMAD.SHL.U32 R39, R39, 0x800000, RZ ;  /* 0x0080000027277824 */ /* 0x000fc600078e00ff */
[----:B------:R-:W-:Y:S01]  /*1a50*/  FFMA R44, -R3, 1.4426950216293334961, -R44 ;  /* 0x3fb8aa3b032c7823 */ /* 0x000fe2000000092c */
[----:B0-----:R-:W-:-:S03]  /*1a60*/  FMUL R42, R41, R32 ;  /* 0x00000020292a7220 */ /* 0x001fc60000400000 */
[----:B------:R-:W-:Y:S01]  /*1a70*/  FFMA R45, -R3, 1.925963033500011079e-08, R44 ;  /* 0x32a57060032d7823 */ /* 0x000fe2000000012c */
[----:B------:R-:W-:Y:S01]  /*1a80*/  @P2 IADD3 R44, P0, R40, R13, RZ ;  /* 0x0000000d282c2210 */ /* 0x000fe20007f1e0ff */
[----:B------:R-:W-:Y:S02]  /*1a90*/  FMUL R32, R42, R29 ;  /* 0x0000001d2a207220 */ /* 0x000fe40000400000 */
[----:B------:R-:W0:Y:S02]  /*1aa0*/  MUFU.EX2 R40, R45 ;  /* 0x0000002d00287308 */ /* 0x000e240000000800 */
[----:B------:R-:W-:Y:S01]  /*1ab0*/  @P2 IMAD.X R38, R38, 0x1, R12, P0 ;  /* 0x0000000126262824 */ /* 0x000fe200000e060c */
[----:B-1----:R-:W-:-:S04]  /*1ac0*/  @P2 LEA R26, P0, R44, R26, 0x2 ;  /* 0x0000001a2c1a2211 */ /* 0x002fc800078010ff */
[----:B------:R-:W-:Y:S01]  /*1ad0*/  @P2 LEA.HI.X R27, R44, R27, R38, 0x2, P0 ;  /* 0x0000001b2c1b2211 */ /* 0x000fe200000f1426 */
[----:B0-----:R-:W-:-:S04]  /*1ae0*/  FFMA R40, R39, R40, 1 ;  /* 0x3f80000027287423 */ /* 0x001fc80000000028 */
[----:B------:R0:W-:Y:S01]  /*1af0*/  @P2 STG.E desc[UR6][R26.64], R32 ;  /* 0x000000201a002986 */ /* 0x0001e2000c101906 */
[----:B------:R-:W-:-:S05]  /*1b00*/  VIADD R38, R40, 0x1800000 ;  /* 0x0180000028267836 */ /* 0x000fca0000000000 */
[----:B------:R-:W-:Y:S02]  /*1b10*/  LOP3.LUT R39, R38, 0x7f800000, RZ, 0xc0, !PT ;  /* 0x7f80000026277812 */ /* 0x000fe400078ec0ff */
[----:B------:R-:W-:Y:S02]  /*1b20*/  IADD3 R38, P2, P3, R7, R35, R24 ;  /* 0x0000002307267210 */ /* 0x000fe40007b5e018 */
[----:B------:R-:W-:Y:S02]  /*1b30*/  ISETP.GT.U32.AND P0, PT, R39, 0x1ffffff, PT ;  /* 0x01ffffff2700780c */ /* 0x000fe40003f04070 */
[----:B------:R-:W-:Y:S02]  /*1b40*/  FMNMX R35, R34, |R0|, !PT ;  /* 0x4000000022237209 */ /* 0x000fe40007800000 */
[----:B------:R-:W-:Y:S02]  /*1b50*/  IADD3.X R37, RZ, R37, R25, P2, P3 ;  /* 0x00000025ff257210 */ /* 0x000fe400017e6419 */
[----:B------:R-:W-:-:S07]  /*1b60*/  FMNMX R34, |R42|, R35, !PT ;  /* 0x000000232a227209 */ /* 0x000fce0007800200 */
[----:B0-----:R-:W-:Y:S05]  /*1b70*/  @P0 BRA `(.L_x_11048) ;  /* 0x0000000000100947 */ /* 0x001fea0003800000 */
[----:B------:R-:W-:Y:S02]  /*1b80*/  MOV R0, R40 ;  /* 0x0000002800007202 */ /* 0x000fe40000000f00 */
[----:B------:R-:W-:-:S07]  /*1b90*/  MOV R26, 0x1bb0 ;  /* 0x00001bb0001a7802 */ /* 0x000fce0000000f00 */
[----:B------:R-:W-:Y:S05]  /*1ba0*/  CALL.REL.NOINC `($__internal_237_$__cuda_sm20_rcp_rn_f32_slowpath) ;  /* 0x0000001800d87944 */ /* 0x000fea0003c00000 */
[----:B------:R-:W-:Y:S05]  /*1bb0*/  BRA `(.L_x_11049) ;  /* 0x0000000000107947 */ /* 0x000fea0003800000 */
.L_x_11048:
[----:B------:R-:W0:Y:S02]  /*1bc0*/  MUFU.RCP R41, R40 ;  /* 0x0000002800297308 */ /* 0x000e240000001000 */
[----:B0-----:R-:W-:-:S04]  /*1bd0*/  FFMA R0, R40, R41, -1 ;  /* 0xbf80000028007423 */ /* 0x001fc80000000029 */
[----:B------:R-:W-:-:S04]  /*1be0*/  FADD.FTZ R0, -R0, -RZ ;  /* 0x800000ff00007221 */ /* 0x000fc80000010100 */
[----:B------:R-:W-:-:S07]  /*1bf0*/  FFMA R41, R41, R0, R41 ;  /* 0x0000000029297223 */ /* 0x000fce0000000029 */
.L_x_11049:
[----:B------:R-:W-:Y:S05]  /*1c00*/  BSYNC B0 ;  /* 0x0000000000007941 */ /* 0x000fea0003800000 */
.L_x_11047:
[----:B------:R-:W0:Y:S01]  /*1c10*/  S2UR UR5, SR_CgaCtaId ;  /* 0x00000000000579c3 */ /* 0x000e220000008800 */
[C---:B------:R-:W-:Y:S01]  /*1c20*/  FADD R0, -R41.reuse, 1 ;  /* 0x3f80000029007421 */ /* 0x040fe20000000100 */
[----:B------:R-:W-:Y:S01]  /*1c30*/  UMOV UR4, 0x400 ;  /* 0x0000040000047882 */ /* 0x000fe20000000000 */
[----:B------:R-:W-:Y:S01]  /*1c40*/  @P1 IADD3 R33, P0, R38, R33, RZ ;  /* 0x0000002126211210 */ /* 0x000fe20007f1e0ff */
[----:B------:R-:W-:Y:S01]  /*1c50*/  UIADD3 UR4, UR4, 0x20, URZ ;  /* 0x0000002004047890 */ /* 0x000fe2000fffe03f */
[----:B------:R-:W-:Y:S01]  /*1c60*/  FMUL R0, R0, R41 ;  /* 0x0000002900007220 */ /* 0x000fe20000400000 */
[----:B------:R-:W-:Y:S01]  /*1c70*/  FMUL R35, R41, R3 ;  /* 0x0000000329237220 */ /* 0x000fe20000400000 */
[----:B------:R-:W-:Y:S01]  /*1c80*/  @P1 IADD3 R13, P2, R38, R13, RZ ;  /* 0x0000000d260d1210 */ /* 0x000fe20007f5e0ff */
[----:B------:R-:W1:Y:S01]  /*1c90*/  @P1 LDC.64 R24, c[0x0][0x220] ;  /* 0x00008800ff181b82 */ /* 0x000e620000000a00 */
[----:B------:R-:W-:Y:S01]  /*1ca0*/  FFMA R3, R0, R3, R41 ;  /* 0x0000000300037223 */ /* 0x000fe20000000029 */
[----:B------:R-:W-:-:S02]  /*1cb0*/  IMAD R0, R11, 0x21, R16 ;  /* 0x000000210b007824 */ /* 0x000fc400078e0210 */
[-C--:B------:R-:W-:Y:S01]  /*1cc0*/  FMUL R16, R35, R2.reuse ;  /* 0x0000000223107220 */ /* 0x080fe20000400000 */
[----:B------:R-:W-:Y:S02]  /*1cd0*/  @P1 IMAD.X R40, R37, 0x1, R15, P0 ;  /* 0x0000000125281824 */ /* 0x000fe400000e060f */
[----:B------:R-:W-:Y:S01]  /*1ce0*/  FMUL R3, R3, R2 ;  /* 0x0000000203037220 */ /* 0x000fe20000400000 */
[----:B------:R-:W-:Y:S01]  /*1cf0*/  @P1 IMAD.X R38, R37, 0x1, R12, P2 ;  /* 0x0000000125261824 */ /* 0x000fe200010e060c */
[----:B------:R-:W-:Y:S01]  /*1d00*/  ULDC.64 UR8, c[0x0][0x250] ;  /* 0x0000940000087ab9 */ /* 0x000fe20000000a00 */
[----:B------:R-:W2:Y:S01]  /*1d10*/  @P1 LDC.64 R26, c[0x0][0x220] ;  /* 0x00008800ff1a1b82 */ /* 0x000ea20000000a00 */
[----:B------:R-:W-:Y:S01]  /*1d20*/  FMUL R12, R3, R4 ;  /* 0x00000004030c7220 */ /* 0x000fe20000400000 */
[C---:B------:R-:W-:Y:S01]  /*1d30*/  IMAD R14, R11.reuse, 0x21, R14 ;  /* 0x000000210b0e7824 */ /* 0x040fe200078e020e */
[----:B------:R-:W-:Y:S01]  /*1d40*/  ULDC.64 UR10, c[0x0][0x250] ;  /* 0x00009400000a7ab9 */ /* 0x000fe20000000a00 */
[----:B------:R-:W-:-:S02]  /*1d50*/  IMAD R10, R11, 0x21, R10 ;  /* 0x000000210b0a7824 */ /* 0x000fc400078e020a */
[----:B------:R-:W-:Y:S01]  /*1d60*/  FMUL R15, R12, R29 ;  /* 0x0000001d0c0f7220 */ /* 0x000fe20000400000 */
[----:B------:R-:W-:Y:S01]  /*1d70*/  IMAD R2, R11, 0x21, R7 ;  /* 0x000000210b027824 */ /* 0x000fe200078e0207 */
[----:B------:R-:W-:Y:S01]  /*1d80*/  BSSY B0, `(.L_x_11050) ;  /* 0x0000088000007945 */ /* 0x000fe20003800000 */
[----:B0-----:R-:W-:-:S06]  /*1d90*/  ULEA UR4, UR5, UR4, 0x18 ;  /* 0x0000000405047291 */ /* 0x001fcc000f8ec03f */
[----:B------:R-:W-:Y:S02]  /*1da0*/  LEA R0, R0, UR4, 0x2 ;  /* 0x0000000400007c11 */ /* 0x000fe4000f8e10ff */
[C---:B-1----:R-:W-:Y:S02]  /*1db0*/  @P1 LEA R24, P0, R33.reuse, R24, 0x2 ;  /* 0x0000001821181211 */ /* 0x042fe400078010ff */
[----:B------:R-:W-:Y:S01]  /*1dc0*/  LEA R4, R14, UR4, 0x2 ;  /* 0x000000040e047c11 */ /* 0x000fe2000f8e10ff */
[----:B------:R0:W-:Y:S01]  /*1dd0*/  STS [R0], R9 ;  /* 0x0000000900007388 */ /* 0x0001e20000000800 */
[----:B------:R-:W-:Y:S01]  /*1de0*/  @P1 LEA.HI.X R25, R33, R25, R40, 0x2, P0 ;  /* 0x0000001921191211 */ /* 0x000fe200000f1428 */
[----:B------:R-:W-:Y:S01]  /*1df0*/  IMAD.U32 R33, RZ, RZ, UR8 ;  /* 0x00000008ff217e24 */ /* 0x000fe2000f8e00ff */
[----:B------:R-:W-:Y:S01]  /*1e00*/  LEA R7, R10, UR4, 0x2 ;  /* 0x000000040a077c11 */ /* 0x000fe2000f8e10ff */
[----:B------:R1:W-:Y:S01]  /*1e10*/  STS [R4], R5 ;  /* 0x0000000504007388 */ /* 0x0003e20000000800 */
[----:B--2---:R-:W-:-:S02]  /*1e20*/  @P1 LEA R26, P0, R13, R26, 0x2 ;  /* 0x0000001a0d1a1211 */ /* 0x004fc400078010ff */
[----:B------:R-:W-:Y:S01]  /*1e30*/  LEA R10, R2, UR4, 0x2 ;  /* 0x00000004020a7c11 */ /* 0x000fe2000f8e10ff */
[----:B------:R2:W-:Y:S01]  /*1e40*/  @P1 STG.E desc[UR6][R24.64], R15 ;  /* 0x0000000f18001986 */ /* 0x0005e2000c101906 */
[----:B------:R-:W-:Y:S01]  /*1e50*/  @P1 LEA.HI.X R27, R13, R27, R38, 0x2, P0 ;  /* 0x0000001b0d1b1211 */ /* 0x000fe200000f1426 */
[----:B0-----:R-:W-:Y:S01]  /*1e60*/  FMUL R9, R16, R29 ;  /* 0x0000001d10097220 */ /* 0x001fe20000400000 */
[----:B------:R-:W-:Y:S01]  /*1e70*/  IMAD.U32 R38, RZ, RZ, UR9 ;  /* 0x00000009ff267e24 */ /* 0x000fe2000f8e00ff */
[----:B------:R-:W-:Y:S01]  /*1e80*/  STS [R7], R36 ;  /* 0x0000002407007388 */ /* 0x000fe20000000800 */
[C---:B------:R-:W-:Y:S01]  /*1e90*/  IMAD.WIDE.U32 R2, R21.reuse, R33, RZ ;  /* 0x0000002115027225 */ /* 0x040fe200078e00ff */
[----:B------:R-:W-:Y:S01]  /*1ea0*/  FMNMX R13, R34, |R12|, !PT ;  /* 0x4000000c220d7209 */ /* 0x000fe20007800000 */
[----:B------:R-:W-:Y:S01]  /*1eb0*/  ULDC.64 UR8, c[0x0][0x228] ;  /* 0x00008a0000087ab9 */ /* 0x000fe20000000a00 */
[----:B------:R0:W-:Y:S01]  /*1ec0*/  @P1 STG.E desc[UR6][R26.64], R9 ;  /* 0x000000091a001986 */ /* 0x0001e2000c101906 */
[C---:B------:R-:W-:Y:S01]  /*1ed0*/  ISETP.GE.U32.AND P1, PT, R21.reuse, R17, PT ;  /* 0x000000111500720c */ /* 0x040fe20003f26070 */
[----:B-1----:R-:W-:-:S02]  /*1ee0*/  IMAD R5, R21, R38, RZ ;  /* 0x0000002615057224 */ /* 0x002fc400078e02ff */
[----:B------:R1:W-:Y:S01]  /*1ef0*/  STS [R10], R15 ;  /* 0x0000000f0a007388 */ /* 0x0003e20000000800 */
[----:B--2---:R-:W-:Y:S02]  /*1f00*/  IMAD.MOV.U32 R24, RZ, RZ, R2 ;  /* 0x000000ffff187224 */ /* 0x004fe400078e0002 */
[----:B------:R-:W-:Y:S01]  /*1f10*/  IMAD.IADD R5, R3, 0x1, R5 ;  /* 0x0000000103057824 */ /* 0x000fe200078e0205 */
[----:B0-----:R-:W-:Y:S01]  /*1f20*/  FMNMX R27, |R16|, R13, !PT ;  /* 0x0000000d101b7209 */ /* 0x001fe20007800200 */
        /* <DEDUP_REMOVED lines=27> */
.L_x_11054:
[----:B------:R-:W-:Y:S01]  /*20e0*/  LOP3.LUT R33, R35, 0x1f, RZ, 0xc0, !PT ;  /* 0x0000001f23217812 */ /* 0x000fe200078ec0ff */
[----:B------:R-:W-:Y:S02]  /*20f0*/  IMAD R36, R11, 0x21, R36 ;  /* 0x000000210b247824 */ /* 0x000fe400078e0224 */
[----:B-1----:R-:W-:Y:S01]  /*2100*/  VIADD R39, R35, 0xffffffff ;  /* 0xffffffff23277836 */ /* 0x002fe20000000000 */
        /* <DEDUP_REMOVED lines=18> */
[----:B0-----:R-:W-:Y:S01]  /*2230*/  IMAD.MOV.U32 R33, RZ, RZ, R2 ;  /* 0x000000ffff217224 */ /* 0x001fe200078e0002 */
[----:B------:R-:W-:Y:S01]  /*2240*/  ISETP.GE.U32.AND P3, PT, R43, R18, PT ;  /* 0x000000122b00720c */ /* 0x000fe20003f66070 */
[----:B------:R-:W-:Y:S02]  /*2250*/  IMAD.MOV.U32 R38, RZ, RZ, R3 ;  /* 0x000000ffff267224 */ /* 0x000fe400078e0003 */
[----:B-1----:R0:W-:Y:S01]  /*2260*/  @!P2 STG.E desc[UR6][R14.64], R41 ;  /* 0x000000290e00a986 */ /* 0x0021e2000c101906 */
[----:B------:R-:W-:-:S04]  /*2270*/  IADD3 R40, P2, R16, R33, RZ ;  /* 0x0000002110287210 */ /* 0x000fc80007f5e0ff */
[----:B------:R-:W-:Y:S01]  /*2280*/  @!P4 IADD3 R39, P5, P6, R39, R40, R22 ;  /* 0x000000282727c210 */ /* 0x000fe20007ebe016 */
[----:B------:R-:W-:Y:S01]  /*2290*/  IMAD.X R45, R17, 0x1, R38, P2 ;  /* 0x00000001112d7824 */ /* 0x000fe200010e0626 */
[----:B------:R-:W-:-:S04]  /*22a0*/  ISETP.GE.U32.AND P2, PT, R35, R18, PT ;  /* 0x000000122300720c */ /* 0x000fc80003f46070 */
[----:B0-----:R-:W-:Y:S02]  /*22b0*/  @!P4 IADD3.X R14, RZ, R45, R23, P5, P6 ;  /* 0x0000002dff0ec210 */ /* 0x001fe40002fec417 */
[----:B----4-:R-:W-:-:S04]  /*22c0*/  @!P4 LEA R16, P5, R39, R12, 0x2 ;  /* 0x0000000c2710c211 */ /* 0x010fc800078a10ff */
[----:B------:R-:W-:Y:S02]  /*22d0*/  @!P4 LEA.HI.X R17, R39, R13, R14, 0x2, P5 ;  /* 0x0000000d2711c211 */ /* 0x000fe400028f140e */
[----:B------:R-:W0:Y:S01]  /*22e0*/  @!P3 LDS R39, [R36+0x8] ;  /* 0x000008002427b984 */ /* 0x000e220000000800 */
[----:B------:R-:W1:Y:S03]  /*22f0*/  @!P3 LDC.64 R12, c[0x0][0x228] ;  /* 0x00008a00ff0cbb82 */ /* 0x000e660000000a00 */
[----:B------:R2:W4:Y:S04]  /*2300*/  @!P2 LDS R41, [R36+0xc] ;  /* 0x00000c002429a984 */ /* 0x0005280000000800 */
[----:B---3--:R3:W-:Y:S01]  /*2310*/  @!P4 STG.E desc[UR6][R16.64], R37 ;  /* 0x000000251000c986 */ /* 0x0087e2000c101906 */
[----:B------:R-:W5:Y:S01]  /*2320*/  @!P2 LDC.64 R14, c[0x0][0x228] ;  /* 0x00008a00ff0eab82 */ /* 0x000f620000000a00 */
[----:B------:R-:W-:Y:S01]  /*2330*/  IADD3 R40, P4, R40, R33, RZ ;  /* 0x0000002128287210 */ /* 0x000fe20007f9e0ff */
[----:B--2---:R-:W-:-:S03]  /*2340*/  IMAD.IADD R36, R21, 0x1, R26 ;  /* 0x0000000115247824 */ /* 0x004fc600078e021a */
[----:B------:R-:W-:Y:S01]  /*2350*/  @!P3 IADD3 R43, P5, P6, R43, R40, R22 ;  /* 0x000000282b2bb210 */ /* 0x000fe20007ebe016 */
[----:B------:R-:W-:-:S05]  /*2360*/  IMAD.X R45, R45, 0x1, R38, P4 ;  /* 0x000000012d2d7824 */ /* 0x000fca00020e0626 */
[----:B------:R-:W-:Y:S02]  /*2370*/  @!P3 IADD3.X R42, RZ, R45, R23, P5, P6 ;  /* 0x0000002dff2ab210 */ /* 0x000fe40002fec417 */
[----:B------:R-:W-:Y:S02]  /*2380*/  IADD3 R40, P5, R40, R33, RZ ;  /* 0x0000002128287210 */ /* 0x000fe40007fbe0ff */
[----:B-1----:R-:W-:-:S03]  /*2390*/  @!P3 LEA R12, P4, R43, R12, 0x2 ;  /* 0x0000000c2b0cb211 */ /* 0x002fc600078810ff */
[----:B------:R-:W-:Y:S01]  /*23a0*/  IMAD.X R45, R45, 0x1, R38, P5 ;  /* 0x000000012d2d7824 */ /* 0x000fe200028e0626 */
[----:B------:R-:W-:Y:S02]  /*23b0*/  @!P3 LEA.HI.X R13, R43, R13, R42, 0x2, P4 ;  /* 0x0000000d2b0db211 */ /* 0x000fe400020f142a */
[C---:B------:R-:W-:Y:S01]  /*23c0*/  @!P2 IADD3 R42, P4, P6, R35.reuse, R40, R22 ;  /* 0x00000028232aa210 */ /* 0x040fe20007e9e016 */
[----:B------:R-:W-:-:S03]  /*23d0*/  VIADD R35, R35, 0x1f ;  /* 0x0000001f23237836 */ /* 0x000fc60000000000 */
[----:B-----5:R-:W-:Y:S02]  /*23e0*/  @!P2 LEA R14, P5, R42, R14, 0x2 ;  /* 0x0000000e2a0ea211 */ /* 0x020fe400078a10ff */
[----:B---3--:R-:W-:Y:S01]  /*23f0*/  @!P2 IADD3.X R16, RZ, R45, R23, P4, P6 ;  /* 0x0000002dff10a210 */ /* 0x008fe200027ec417 */
[----:B0-----:R1:W-:Y:S01]  /*2400*/  @!P3 STG.E desc[UR6][R12.64], R39 ;  /* 0x000000270c00b986 */ /* 0x0013e2000c101906 */
[----:B------:R-:W-:Y:S02]  /*2410*/  ISETP.NE.AND P3, PT, R34, RZ, PT ;  /* 0x000000ff2200720c */ /* 0x000fe40003f65270 */
[----:B------:R-:W-:-:S05]  /*2420*/  @!P2 LEA.HI.X R15, R42, R15, R16, 0x2, P5 ;  /* 0x0000000f2a0fa211 */ /* 0x000fca00028f1410 */
[----:B----4-:R1:W-:Y:S01]  /*2430*/  @!P2 STG.E desc[UR6][R14.64], R41 ;  /* 0x000000290e00a986 */ /* 0x0103e2000c101906 */
[----:B------:R-:W-:-:S05]  /*2440*/  IADD3 R16, P2, R40, R33, RZ ;  /* 0x0000002128107210 */ /* 0x000fca0007f5e0ff */
[----:B------:R-:W-:Y:S01]  /*2450*/  IMAD.X R17, R45, 0x1, R38, P2 ;  /* 0x000000012d117824 */ /* 0x000fe200010e0626 */
[----:B------:R-:W-:Y:S07]  /*2460*/  @P3 BRA `(.L_x_11054) ;  /* 0xfffffffc001c3947 */ /* 0x000fee000383ffff */
.L_x_11053:
[----:B------:R-:W-:Y:S05]  /*2470*/  BSYNC B1 ;  /* 0x0000000000017941 */ /* 0x000fea0003800000 */
.L_x_11052:
[----:B------:R-:W-:Y:S05]  /*2480*/  @!P0 BRA `(.L_x_11051) ;  /* 0x00000000005c8947 */ /* 0x000fea0003800000 */
.L_x_11057:
        /* <DEDUP_REMOVED lines=14> */
.L_x_11056:
[----:B------:R-:W-:Y:S05]  /*2570*/  BSYNC B1 ;  /* 0x0000000000017941 */ /* 0x000fea0003800000 */
.L_x_11055:
        /* <DEDUP_REMOVED lines=8> */
.L_x_11051:
[----:B------:R-:W-:Y:S05]  /*2600*/  BSYNC B0 ;  /* 0x0000000000007941 */ /* 0x000fea0003800000 */
.L_x_11050:
        /* <DEDUP_REMOVED lines=15> */
[C---:B------:R-:W-:Y:S01]  /*2700*/  ISETP.GT.U32.AND P0, PT, R28.reuse, -0x21, PT ;  /* 0xffffffdf1c00780c */ /* 0x040fe20003f04070 */
[----:B------:R-:W-:Y:S01]  /*2710*/  IMAD.WIDE.U32 R22, R33, UR8, R22 ;  /* 0x0000000821167c25 */ /* 0x000fe2000f8e0016 */
[----:B------:R-:W-:Y:S02]  /*2720*/  BSSY B1, `(.L_x_11060) ;  /* 0x0000048000017945 */ /* 0x000fe40003800000 */
[----:B------:R-:W-:Y:S01]  /*2730*/  ISETP.GT.U32.AND.EX P0, PT, R19, -0x1, PT, P0 ;  /* 0xffffffff1300780c */ /* 0x000fe20003f04100 */
[----:B------:R-:W-:Y:S02]  /*2740*/  IMAD R33, R33, UR9, R38 ;  /* 0x0000000921217c24 */ /* 0x000fe4000f8e0226 */
[----:B--2---:R-:W-:Y:S01]  /*2750*/  IMAD.MOV.U32 R10, RZ, RZ, RZ ;  /* 0x000000ffff0a7224 */ /* 0x004fe200078e00ff */
[----:B------:R-:W-:Y:S01]  /*2760*/  SEL R28, R28, 0xffffffdf, P0 ;  /* 0xffffffdf1c1c7807 */ /* 0x000fe20000000000 */
[----:B------:R-:W-:-:S02]  /*2770*/  IMAD.MOV.U32 R4, RZ, RZ, R21 ;  /* 0x000000ffff047224 */ /* 0x000fc400078e0015 */
[----:B-1----:R-:W-:Y:S01]  /*2780*/  IMAD.IADD R14, R23, 0x1, R33 ;  /* 0x00000001170e7824 */ /* 0x002fe200078e0221 */
        /* <DEDUP_REMOVED lines=10> */
.L_x_11062:
[C---:B-1----:R-:W-:Y:S01]  /*2830*/  LOP3.LUT R9, R20.reuse, 0x1f, RZ, 0xc0, !PT ;  /* 0x0000001f14097812 */ /* 0x042fe200078ec0ff */
[----:B0-----:R-:W-:Y:S01]  /*2840*/  VIADD R2, R20, 0xffffffff ;  /* 0xffffffff14027836 */ /* 0x001fe20000000000 */
[----:B------:R-:W-:Y:S01]  /*2850*/  IADD3 R10, R10, 0x4, RZ ;  /* 0x000000040a0a7810 */ /* 0x000fe20007ffe0ff */
        /* <DEDUP_REMOVED lines=41> */
[----:B------:R-:W-:Y:S01]  /*2af0*/  IMAD.IADD R4, R21, 0x1, R10 ;  /* 0x0000000115047824 */ /* 0x000fe200078e020a */
[C---:B---3--:R-:W-:Y:S02]  /*2b00*/  @!P1 LEA R8, P6, R16.reuse, R8, 0x2 ;  /* 0x0000000810089211 */ /* 0x048fe400078c10ff */
[----:B------:R-:W-:Y:S02]  /*2b10*/  @!P2 LEA.HI.X R13, R13, R5, R24, 0x2, P5 ;  /* 0x000000050d0da211 */ /* 0x000fe400028f1418 */
[----:B------:R-:W-:Y:S01]  /*2b20*/  @!P1 LEA.HI.X R9, R16, R9, R20, 0x2, P6 ;  /* 0x0000000910099211 */ /* 0x000fe200030f1414 */
[----:B------:R-:W-:Y:S02]  /*2b30*/  VIADD R20, R17, 0x1f ;  /* 0x0000001f11147836 */ /* 0x000fe40000000000 */
[----:B----4-:R1:W-:Y:S01]  /*2b40*/  @!P2 STG.E desc[UR6][R12.64], R33 ;  /* 0x000000210c00a986 */ /* 0x0103e2000c101906 */
[----:B------:R-:W-:-:S03]  /*2b50*/  ISETP.NE.AND P2, PT, R15, RZ, PT ;  /* 0x000000ff0f00720c */ /* 0x000fc60003f45270 */
[----:B------:R1:W-:Y:S01]  /*2b60*/  @!P1 STG.E desc[UR6][R8.64], R35 ;  /* 0x0000002308009986 */ /* 0x0003e2000c101906 */
[----:B------:R-:W-:-:S04]  /*2b70*/  IADD3 R24, P1, R26, UR10, RZ ;  /* 0x0000000a1a187c10 */ /* 0x000fc8000ff3e0ff */
[----:B------:R-:W-:-:S05]  /*2b80*/  IADD3.X R5, R41, UR11, RZ, P1, !PT ;  /* 0x0000000b29057c10 */ /* 0x000fca0008ffe4ff */
[----:B------:R-:W-:Y:S05]  /*2b90*/  @P2 BRA `(.L_x_11062) ;  /* 0xfffffffc00242947 */ /* 0x000fea000383ffff */
.L_x_11061:
[----:B------:R-:W-:Y:S05]  /*2ba0*/  BSYNC B1 ;  /* 0x0000000000017941 */ /* 0x000fea0003800000 */
.L_x_11060:
[----:B------:R-:W-:Y:S05]  /*2bb0*/  @!P0 BRA `(.L_x_11059) ;  /* 0x0000000000548947 */ /* 0x000fea0003800000 */
.L_x_11065:
[----:B-1----:R-:W-:Y:S01]  /*2bc0*/  LOP3.LUT R9, R20, 0x1f, RZ, 0xc0, !PT ;  /* 0x0000001f14097812 */ /* 0x002fe200078ec0ff */
[----:B------:R-:W-:Y:S01]  /*2bd0*/  BSSY B1, `(.L_x_11063) ;  /* 0x000000d000017945 */ /* 0x000fe20003800000 */
[----:B------:R-:W-:Y:S02]  /*2be0*/  VIADD R10, R10, 0x1 ;  /* 0x000000010a0a7836 */ /* 0x000fe40000000000 */
[----:B------:R-:W-:Y:S01]  /*2bf0*/  ISETP.GE.U32.AND P0, PT, R9, R18, PT ;  /* 0x000000120900720c */ /* 0x000fe20003f06070 */
[----:B------:R-:W-:-:S12]  /*2c00*/  VIADD R0, R0, 0xffffffff ;  /* 0xffffffff00007836 */ /* 0x000fd80000000000 */
[----:B------:R-:W-:Y:S05]  /*2c10*/  @P0 BRA `(.L_x_11064) ;  /* 0x0000000000200947 */ /* 0x000fea0003800000 */
[----:B0-----:R-:W-:Y:S01]  /*2c20*/  IMAD R2, R11, 0x21, R4 ;  /* 0x000000210b027824 */ /* 0x001fe200078e0204 */
[----:B------:R-:W-:-:S04]  /*2c30*/  IADD3 R3, P0, P1, R9, R22, R24 ;  /* 0x0000001609037210 */ /* 0x000fc8000791e018 */
[----:B------:R-:W-:Y:S02]  /*2c40*/  LEA R4, R2, UR4, 0x2 ;  /* 0x0000000402047c11 */ /* 0x000fe4000f8e10ff */
[----:B------:R-:W-:Y:S02]  /*2c50*/  IADD3.X R6, RZ, R14, R5, P0, P1 ;  /* 0x0000000eff067210 */ /* 0x000fe400007e2405 */
[C---:B------:R-:W-:Y:S01]  /*2c60*/  LEA R2, P0, R3.reuse, UR12, 0x2 ;  /* 0x0000000c03027c11 */ /* 0x040fe2000f8010ff */
[----:B------:R-:W0:Y:S03]  /*2c70*/  LDS R7, [R4] ;  /* 0x0000000004077984 */ /* 0x000e260000000800 */
[----:B------:R-:W-:-:S05]  /*2c80*/  LEA.HI.X R3, R3, UR13, R6, 0x2, P0 ;  /* 0x0000000d03037c11 */ /* 0x000fca00080f1406 */
[----:B0-----:R1:W-:Y:S04]  /*2c90*/  STG.E desc[UR6][R2.64], R7 ;  /* 0x0000000702007986 */ /* 0x0013e8000c101906 */
.L_x_11064:
[----:B------:R-:W-:Y:S05]  /*2ca0*/  BSYNC B1 ;  /* 0x0000000000017941 */ /* 0x000fea0003800000 */
.L_x_11063:
[----:B------:R-:W-:Y:S01]  /*2cb0*/  ISETP.NE.AND P0, PT, R0, RZ, PT ;  /* 0x000000ff0000720c */ /* 0x000fe20003f05270 */
[----:B------:R-:W-:Y:S01]  /*2cc0*/  VIADD R20, R9, 0x1f ;  /* 0x0000001f09147836 */ /* 0x000fe20000000000 */
[----:B------:R-:W-:Y:S01]  /*2cd0*/  IADD3 R24, P1, R24, UR14, RZ ;  /* 0x0000000e18187c10 */ /* 0x000fe2000ff3e0ff */
[----:B------:R-:W-:-:S03]  /*2ce0*/  IMAD.IADD R4, R21, 0x1, R10 ;  /* 0x0000000115047824 */ /* 0x000fc600078e020a */
[----:B------:R-:W-:-:S07]  /*2cf0*/  IADD3.X R5, R5, UR15, RZ, P1, !PT ;  /* 0x0000000f05057c10 */ /* 0x000fce0008ffe4ff */
[----:B------:R-:W-:Y:S05]  /*2d00*/  @P0 BRA `(.L_x_11065) ;  /* 0xfffffffc00ac0947 */ /* 0x000fea000383ffff */
.L_x_11059:
[----:B------:R-:W-:Y:S05]  /*2d10*/  BSYNC B0 ;  /* 0x0000000000007941 */ /* 0x000fea0003800000 */
.L_x_11058:
[----:B------:R-:W-:Y:S01]  /*2d20*/  ULDC.64 UR4, c[0x0][0x238] ;  /* 0x00008e0000047ab9 */ /* 0x000fe20000000a00 */
[----:B------:R-:W-:Y:S01]  /*2d30*/  BAR.SYNC.DEFER_BLOCKING 0x0 ;  /* 0x0000000000007b1d */ /* 0x000fe20000010000 */
[----:B------:R-:W-:-:S04]  /*2d40*/  ISETP.NE.U32.AND P0, PT, RZ, UR4, PT ;  /* 0x00000004ff007c0c */ /* 0x000fc8000bf05070 */
[----:B------:R-:W-:-:S13]  /*2d50*/  ISETP.NE.AND.EX P0, PT, RZ, UR5, PT, P0 ;  /* 0x00000005ff007c0c */ /* 0x000fda000bf05300 */
[----:B------:R-:W-:Y:S05]  /*2d60*/  @!P0 BRA `(.L_x_11066) ;  /* 0x0000000000b48947 */ /* 0x000fea0003800000 */
[----:B--2---:R-:W2:Y:S01]  /*2d70*/  SHFL.DOWN PT, R0, R27, 0x10, 0x1f ;  /* 0x0a001f001b007f89 */ /* 0x004ea200000e0000 */
[----:B------:R-:W-:Y:S01]  /*2d80*/  BSSY B0, `(.L_x_11067) ;  /* 0x0000025000007945 */ /* 0x000fe20003800000 */
[----:B-1----:R-:W-:Y:S01]  /*2d90*/  IMAD.MOV.U32 R9, RZ, RZ, RZ ;  /* 0x000000ffff097224 */ /* 0x002fe200078e00ff */
[----:B------:R-:W1:Y:S01]  /*2da0*/  S2R R31, SR_TID.X ;  /* 0x00000000001f7919 */ /* 0x000e620000002100 */
[----:B--2---:R-:W-:-:S05]  /*2db0*/  FMNMX R0, R27, R0, !PT ;  /* 0x000000001b007209 */ /* 0x004fca0007800000 */
[----:B0-----:R-:W0:Y:S01]  /*2dc0*/  SHFL.DOWN PT, R3, R0, 0x8, 0x1f ;  /* 0x09001f0000037f89 */ /* 0x001e2200000e0000 */
        /* <DEDUP_REMOVED lines=31> */
.L_x_11076:
[----:B-1----:R-:W-:-:S07]  /*2fc0*/  FMNMX R9, R2, R9, !PT ;  /* 0x0000000902097209 */ /* 0x002fce0007800000 */
.L_x_11068:
[----:B------:R-:W-:Y:S05]  /*2fd0*/  BSYNC B0 ;  /* 0x0000000000007941 */ /* 0x000fea0003800000 */
.L_x_11067:
[----:B------:R-:W-:Y:S01]  /*2fe0*/  ISETP.NE.AND P0, PT, R31, RZ, PT ;  /* 0x000000ff1f00720c */ /* 0x000fe20003f05270 */
[----:B------:R-:W-:-:S12]  /*2ff0*/  BSSY B0, `(.L_x_11066) ;  /* 0x0000004000007945 */ /* 0x000fd80003800000 */
[----:B------:R-:W-:Y:S05]  /*3000*/  @P0 BRA `(.L_x_11070) ;  /* 0x0000000000080947 */ /* 0x000fea0003800000 */
[----:B0-----:R-:W0:Y:S02]  /*3010*/  LDC.64 R2, c[0x0][0x238] ;  /* 0x00008e00ff027b82 */ /* 0x001e240000000a00 */
[----:B0-----:R1:W-:Y:S02]  /*3020*/  REDG.E.MAX.S32.STRONG.GPU desc[UR6][R2.64], R9 ;  /* 0x000000090200798e */ /* 0x0013e4000d10e386 */
.L_x_11070:
[----:B------:R-:W-:Y:S05]  /*3030*/  BSYNC B0 ;  /* 0x0000000000007941 */ /* 0x000fea0003800000 */
.L_x_11066:
[----:B------:R-:W3:Y:S01]  /*3040*/  S2UR UR8, SR_CTAID.X ;  /* 0x00000000000879c3 */ /* 0x000ee20000002500 */
[----:B------:R-:W-:Y:S02]  /*3050*/  ULDC.64 UR4, c[0x0][0x240] ;  /* 0x0000900000047ab9 */ /* 0x000fe40000000a00 */
[----:B------:R-:W-:Y:S02]  /*3060*/  ISETP.EQ.U32.AND P1, PT, RZ, UR4, PT ;  /* 0x00000004ff007c0c */ /* 0x000fe4000bf22070 */
[----:B---3--:R-:W-:-:S04]  /*3070*/  LOP3.LUT P0, RZ, R31, UR8, RZ, 0xfc, !PT ;  /* 0x000000081fff7c12 */ /* 0x008fc8000f80fcff */
[----:B------:R-:W-:-:S13]  /*3080*/  ISETP.EQ.OR.EX P0, PT, RZ, UR5, P0, P1 ;  /* 0x00000005ff007c0c */ /* 0x000fda0008702710 */
[----:B------:R-:W-:Y:S05]  /*3090*/  @P0 EXIT ;  /* 0x000000000000094d */ /* 0x000fea0003800000 */
[----:B--2---:R-:W-:-:S05]  /*30a0*/  VIADD R0, R29, 0x1800000 ;  /* 0x018000001d007836 */ /* 0x004fca0000000000 */
[----:B------:R-:W-:-:S04]  /*30b0*/  LOP3.LUT R0, R0, 0x7f800000, RZ, 0xc0, !PT ;  /* 0x7f80000000007812 */ /* 0x000fc800078ec0ff */
[----:B------:R-:W-:-:S13]  /*30c0*/  ISETP.GT.U32.AND P0, PT, R0, 0x1ffffff, PT ;  /* 0x01ffffff0000780c */ /* 0x000fda0003f04070 */
[----:B------:R-:W-:Y:S05]  /*30d0*/  @P0 BRA `(.L_x_11071) ;  /* 0x0000000000100947 */ /* 0x000fea0003800000 */
[----:B------:R-:W-:Y:S01]  /*30e0*/  IMAD.MOV.U32 R0, RZ, RZ, R29 ;  /* 0x000000ffff007224 */ /* 0x000fe200078e001d */
[----:B------:R-:W-:-:S07]  /*30f0*/  MOV R26, 0x3110 ;  /* 0x00003110001a7802 */ /* 0x000fce0000000f00 */
[----:B01----:R-:W-:Y:S05]  /*3100*/  CALL.REL.NOINC `($__internal_237_$__cuda_sm20_rcp_rn_f32_slowpath) ;  /* 0x0000000400807944 */ /* 0x003fea0003c00000 */
[----:B------:R-:W-:Y:S05]  /*3110*/  BRA `(.L_x_11072) ;  /* 0x0000000000107947 */ /* 0x000fea0003800000 */
.L_x_11071:
[----:B------:R-:W0:Y:S02]  /*3120*/  MUFU.RCP R0, R29 ;  /* 0x0000001d00007308 */ /* 0x000e240000001000 */
[----:B01----:R-:W-:-:S04]  /*3130*/  FFMA R2, R0, R29, -1 ;  /* 0xbf80000000027423 */ /* 0x003fc8000000001d */
[----:B------:R-:W-:-:S04]  /*3140*/  FADD.FTZ R41, -R2, -RZ ;  /* 0x800000ff02297221 */ /* 0x000fc80000010100 */
[----:B------:R-:W-:-:S07]  /*3150*/  FFMA R41, R0, R41, R0 ;  /* 0x0000002900297223 */ /* 0x000fce0000000000 */
.L_x_11072:
[----:B------:R-:W0:Y:S02]  /*3160*/  LDC.64 R2, c[0x0][0x240] ;  /* 0x00009000ff027b82 */ /* 0x000e240000000a00 */
[----:B0-----:R-:W-:Y:S01]  /*3170*/  STG.E desc[UR6][R2.64], R41 ;  /* 0x0000002902007986 */ /* 0x001fe2000c101906 */
[----:B------:R-:W-:Y:S05]  /*3180*/  EXIT ;  /* 0x000000000000794d */ /* 0x000fea0003800000 */
.L_x_11069:
[----:B------:R-:W-:Y:S02]  /*3190*/  IMAD.MOV.U32 R5, RZ, RZ, 0x4 ;  /* 0x00000004ff057424 */ /* 0x000fe400078e00ff */
[----:B------:R-:W-:Y:S02]  /*31a0*/  IMAD.MOV.U32 R7, RZ, RZ, 0x1f ;  /* 0x0000001fff077424 */ /* 0x000fe400078e00ff */
[----:B------:R-:W-:-:S07]  /*31b0*/  IMAD.MOV.U32 R4, RZ, RZ, -0x1 ;  /* 0xffffffffff047424 */ /* 0x000fce00078e00ff */
[----:B01----:R-:W-:Y:S05]  /*31c0*/  WARPSYNC.COLLECTIVE R4, `(.L_x_11073) ;  /* 0x0000000004087348 */ /* 0x003fea0003c00000 */
[----:B-1----:R1:W2:Y:S02]  /*31d0*/  SHFL.DOWN P0, R9, R0, R5, R7 ;  /* 0x0800000500097389 */ /* 0x0022a40000000007 */
[----:B012---:R-:W-:Y:S01]  /*31e0*/  ENDCOLLECTIVE ;  /* 0x000000000000791b */ /* 0x007fe20003800000 */
.L_x_11073:
[----:B------:R-:W-:Y:S02]  /*31f0*/  IMAD.MOV.U32 R5, RZ, RZ, 0x2 ;  /* 0x00000002ff057424 */ /* 0x000fe400078e00ff */
[----:B------:R-:W-:-:S05]  /*3200*/  IMAD.MOV.U32 R3, RZ, RZ, R9 ;  /* 0x000000ffff037224 */ /* 0x000fca00078e0009 */
[----:B------:R-:W-:-:S05]  /*3210*/  FMNMX R3, R3, R0, !PT ;  /* 0x0000000003037209 */ /* 0x000fca0007800000 */
[----:B------:R-:W-:-:S07]  /*3220*/  IMAD.MOV.U32 R0, RZ, RZ, R3 ;  /* 0x000000ffff007224 */ /* 0x000fce00078e0003 */
[----:B------:R-:W-:Y:S05]  /*3230*/  WARPSYNC.COLLECTIVE R4, `(.L_x_11074) ;  /* 0x0000000004087348 */ /* 0x000fea0003c00000 */
[----:B------:R0:W1:Y:S02]  /*3240*/  SHFL.DOWN P0, R9, R0, R5, R7 ;  /* 0x0800000500097389 */ /* 0x0000640000000007 */
[----:B01----:R-:W-:Y:S01]  /*3250*/  ENDCOLLECTIVE ;  /* 0x000000000000791b */ /* 0x003fe20003800000 */
.L_x_11074:
[----:B------:R-:W-:Y:S02]  /*3260*/  IMAD.MOV.U32 R5, RZ, RZ, 0x1 ;  /* 0x00000001ff057424 */ /* 0x000fe400078e00ff */
[----:B------:R-:W-:-:S05]  /*3270*/  IMAD.MOV.U32 R2, RZ, RZ, R9 ;  /* 0x000000ffff027224 */ /* 0x000fca00078e0009 */
[----:B------:R-:W-:-:S05]  /*3280*/  FMNMX R2, R3, R2, !PT ;  /* 0x0000000203027209 */ /* 0x000fca0007800000 */
[----:B------:R-:W-:-:S07]  /*3290*/  IMAD.MOV.U32 R0, RZ, RZ, R2 ;  /* 0x000000ffff007224 */ /* 0x000fce00078e0002 */
[----:B------:R-:W-:Y:S05]  /*32a0*/  WARPSYNC.COLLECTIVE R4, `(.L_x_11075) ;  /* 0x0000000004087348 */ /* 0x000fea0003c00000 */
[----:B------:R0:W1:Y:S02]  /*32b0*/  SHFL.DOWN P0, R9, R0, R5, R7 ;  /* 0x0800000500097389 */ /* 0x0000640000000007 */
[----:B01----:R-:W-:Y:S01]  /*32c0*/  ENDCOLLECTIVE ;  /* 0x000000000000791b */ /* 0x003fe20003800000 */
.L_x_11075:
[----:B------:R-:W-:Y:S05]  /*32d0*/  BRA `(.L_x_11076) ;  /* 0xfffffffc00387947 */ /* 0x000fea000383ffff */
        .weak           $__internal_236_$__cuda_sm20_div_u64
        .type           $__internal_236_$__cuda_sm20_div_u64,@function
        .size           $__internal_236_$__cuda_sm20_div_u64,($__internal_237_$__cuda_sm20_rcp_rn_f32_slowpath - $__internal_236_$__cuda_sm20_div_u64)
$__internal_236_$__cuda_sm20_div_u64:
        /* <DEDUP_REMOVED lines=66> */
[----:B------:R-:W-:Y:S06]  /*3700*/  RET.REL.NODEC R6 `(_ZN18transformer_engine6detail43dgated_act_cast_transpose_kernel_notalignedILi1ELi1EfffNS_5EmptyEXadL_ZNS_5dsiluIffEET_T0_RKS2_EEXadL_ZNS_4siluIffEES4_S5_S7_EEEEvPKT2_SB_PT3_SD_PKT1_PSE_SH_mmm) ;  /* 0xffffffc8063c7950 */ /* 0x000fec0003c3ffff */
        .weak           $__internal_237_$__cuda_sm20_rcp_rn_f32_slowpath
        .type           $__internal_237_$__cuda_sm20_rcp_rn_f32_slowpath,@function
        .size           $__internal_237_$__cuda_sm20_rcp_rn_f32_slowpath,(.L_x_34722 - $__internal_237_$__cuda_sm20_rcp_rn_f32_slowpath)
$__internal_237_$__cuda_sm20_rcp_rn_f32_slowpath:
        /* <DEDUP_REMOVED lines=15> */
.L_x_11078:
        /* <DEDUP_REMOVED lines=33> */
.L_x_11080:
[----:B------:R0:W1:Y:S02]  /*3a10*/  MUFU.RCP R41, R0 ;  /* 0x0000000000297308 */ /* 0x0000640000001000 */
.L_x_11079:
[----:B------:R-:W-:Y:S05]  /*3a20*/  BSYNC B1 ;  /* 0x0000000000017941 */ /* 0x000fea0003800000 */
.L_x_11077:
[----:B------:R-:W-:-:S04]  /*3a30*/  IMAD.MOV.U32 R27, RZ, RZ, 0x0 ;  /* 0x00000000ff1b7424 */ /* 0x000fc800078e00ff */
[----:B01----:R-:W-:Y:S05]  /*3a40*/  RET.REL.NODEC R26 `(_ZN18transformer_engine6detail43dgated_act_cast_transpose_kernel_notalignedILi1ELi1EfffNS_5EmptyEXadL_ZNS_5dsiluIffEET_T0_RKS2_EEXadL_ZNS_4siluIffEES4_S5_S7_EEEEvPKT2_SB_PT3_SD_PKT1_PSE_SH_mmm) ;  /* 0xffffffc41a6c7950 */ /* 0x003fea0003c3ffff */
.L_x_11081:
        /* <DEDUP_REMOVED lines=11> */
.L_x_34722:


//--------------------- .text._ZN18transformer_engine6detail32dgated_act_cast_transpose_kernelILi1ELi1EfffNS_5EmptyEXadL_ZNS_5dsiluIffEET_T0_RKS2_EEXadL_ZNS_4siluIffEES4_S5_S7_EEEEvPKT2_SB_PT3_SD_PKT1_PSE_SH_mmm --------------------------
	.section	.text._ZN18transformer_engine6detail32dgated_act_cast_transpose_kernelILi1ELi1EfffNS_5EmptyEXadL_ZNS_5dsiluIffEET_T0_RKS2_EEXadL_ZNS_4siluIffEES4_S5_S7_EEEEvPKT2_SB_PT3_SD_PKT1_PSE_SH_mmm,"ax",@progbits
	.align	128
        .global         _ZN18transformer_engine6detail32dgated_act_cast_transpose_kernelILi1ELi1EfffNS_5EmptyEXadL_ZNS_5dsiluIffEET_T0_RKS2_EEXadL_ZNS_4siluIffEES4_S5_S7_EEEEvPKT2_SB_PT3_SD_PKT1_PSE_SH_mmm
        .type           _ZN18transformer_engine6detail32dgated_act_cast_transpose_kernelILi1ELi1EfffNS_5EmptyEXadL_ZNS_5dsiluIffEET_T0_RKS2_EEXadL_ZNS_4siluIffEES4_S5_S7_EEEEvPKT2_SB_PT3_SD_PKT1_PSE_SH_mmm,@function
        .size           _ZN18transformer_engine6detail32dgated_act_cast_transpose_kernelILi1ELi1EfffNS_5EmptyEXadL_ZNS_5dsiluIffEET_T0_RKS2_EEXadL_ZNS_4siluIffEES4_S5_S7_EEEEvPKT2_SB_PT3_SD_PKT1_PSE_SH_mmm,(.L_x_34724 - _ZN18transformer_engine6detail32dgated_act_cast_transpose_kernelILi1ELi1EfffNS_5EmptyEXadL_ZNS_5dsiluIffEET_T0_RKS2_EEXadL_ZNS_4siluIffEES4_S5_S7_EEEEvPKT2_SB_PT3_SD_PKT1_PSE_SH_mmm)
        .other          _ZN18transformer_engine6detail32dgated_act_cast_transpose_kernelILi1ELi1EfffNS_5EmptyEXadL_ZNS_5dsiluIffEET_T0_RKS2_EEXadL_ZNS_4siluIffEES4_S5_S7_EEEEvPKT2_SB_PT3_SD_PKT1_PSE_SH_mmm,@"STO_CUDA_ENTRY STV_DEFAULT"
_ZN18transformer_engine6detail32dgated_act_cast_transpose_kernelILi1ELi1EfffNS_5EmptyEXadL_ZNS_5dsiluIffEET_T0_RKS2_EEXadL_ZNS_4siluIffEES4_S5_S7_EEEEvPKT2_SB_PT3_SD_PKT1_PSE_SH_mmm:
.text._ZN18transformer_engine6detail32dgated_act_cast_transpose_kernelILi1ELi1EfffNS_5EmptyEXadL_ZNS_5dsiluIffEET_T0_RKS2_EEXadL_ZNS_4siluIffEES4_S5_S7_EEEEvPKT2_SB_PT3_SD_PKT1_PSE_SH_mmm:
        /* <DEDUP_REMOVED lines=19> */
[----:B------:R-:W-:Y:S05]  /*0130*/  CALL.REL.NOINC `($__internal_238_$__cuda_sm20_div_u64) ;  /* 0x00000020002c7944 */ /* 0x000fea0003c00000 */
        /* <DEDUP_REMOVED lines=9> */
.L_x_11082:
        /* <DEDUP_REMOVED lines=22> */
.L_x_11083:
[----:B------:R-:W-:Y:S01]  /*0330*/  ULDC.64 UR8, c[0x0][0x248] ;  /* 0x0000920000087ab9 */ /* 0x000fe20000000a00 */
[----:B------:R-:W-:Y:S01]  /*0340*/  IMAD.MOV.U32 R16, RZ, RZ, R4 ;  /* 0x000000ffff107224 */ /* 0x000fe200078e0004 */
[----:B------:R-:W-:Y:S02]  /*0350*/  USHF.L.U32 UR6, UR8, 0x1, URZ ;  /* 0x0000000108067899 */ /* 0x000fe4000800063f */
[----:B------:R-:W-:Y:S01]  /*0360*/  IMAD R13, R21, UR8, RZ ;  /* 0x00000008150d7c24 */ /* 0x000fe2000f8e02ff */
[----:B------:R-:W-:Y:S01]  /*0370*/  USHF.L.U64.HI UR7, UR8, 0x1, UR9 ;  /* 0x0000000108077899 */ /* 0x000fe20008010209 */
[----:B------:R-:W-:Y:S01]  /*0380*/  IMAD.SHL.U32 R9, R5, 0x4, RZ ;  /* 0x0000000405097824 */ /* 0x000fe200078e00ff */
[----:B------:R-:W-:Y:S01]  /*0390*/  ULDC.64 UR12, c[0x0][0x218] ;  /* 0x00008600000c7ab9 */ /* 0x000fe20000000a00 */
[C---:B------:R-:W-:Y:S01]  /*03a0*/  IMAD.WIDE.U32 R10, R20.reuse, UR8, R16 ;  /* 0x00000008140a7c25 */ /* 0x040fe2000f8e0010 */
[----:B------:R-:W-:Y:S01]  /*03b0*/  ULDC.64 UR4, c[0x0][0x230] ;  /* 0x00008c0000047ab9 */ /* 0x000fe20000000a00 */
[----:B------:R-:W-:Y:S01]  /*03c0*/  ULDC.64 UR10, c[0x0][0x210] ;  /* 0x00008400000a7ab9 */ /* 0x000fe20000000a00 */
[----:B------:R-:W-:Y:S01]  /*03d0*/  LOP3.LUT R8, R9, 0x1c, RZ, 0xc0, !PT ;  /* 0x0000001c09087812 */ /* 0x000fe200078ec0ff */
[----:B------:R-:W-:-:S02]  /*03e0*/  IMAD R29, R20, UR9, R13 ;  /* 0x00000009141d7c24 */ /* 0x000fc4000f8e020d */
[----:B------:R-:W-:Y:S02]  /*03f0*/  IMAD.IADD R43, R6, 0x1, -R9 ;  /* 0x00000001062b7824 */ /* 0x000fe400078e0a09 */
[----:B------:R-:W-:Y:S01]  /*0400*/  IMAD.MOV.U32 R31, RZ, RZ, RZ ;  /* 0x000000ffff1f7224 */ /* 0x000fe200078e00ff */
[----:B------:R-:W-:Y:S01]  /*0410*/  IADD3 R11, R11, R29, RZ ;  /* 0x0000001d0b0b7210 */ /* 0x000fe20007ffe0ff */
[----:B------:R-:W-:Y:S01]  /*0420*/  IMAD R35, R8, UR7, RZ ;  /* 0x0000000708237c24 */ /* 0x000fe2000f8e02ff */
[----:B------:R-:W-:Y:S01]  /*0430*/  LOP3.LUT R30, R43, 0x1f, RZ, 0xc0, !PT ;  /* 0x0000001f2b1e7812 */ /* 0x000fe200078ec0ff */
[----:B------:R-:W-:-:S04]  /*0440*/  IMAD.WIDE.U32 R12, R20, UR8, R10 ;  /* 0x00000008140c7c25 */ /* 0x000fc8000f8e000a */
[----:B------:R-:W-:-:S04]  /*0450*/  IMAD.WIDE.U32 R14, R8, UR6, R30 ;  /* 0x00000006080e7c25 */ /* 0x000fc8000f8e001e */
[----:B------:R-:W-:Y:S02]  /*0460*/  IMAD.IADD R29, R29, 0x1, R13 ;  /* 0x000000011d1d7824 */ /* 0x000fe400078e020d */
[C---:B------:R-:W-:Y:S02]  /*0470*/  IMAD.SHL.U32 R28, R12.reuse, 0x20, RZ ;  /* 0x000000200c1c7824 */ /* 0x040fe400078e00ff */
[----:B------:R-:W-:Y:S01]  /*0480*/  IMAD.IADD R44, R15, 0x1, R35 ;  /* 0x000000010f2c7824 */ /* 0x000fe200078e0223 */
[----:B------:R-:W-:Y:S02]  /*0490*/  SHF.L.U64.HI R29, R12, 0x5, R29 ;  /* 0x000000050c1d7819 */ /* 0x000fe4000001021d */
[----:B------:R-:W-:-:S04]  /*04a0*/  IADD3 R18, P0, R28, R14, RZ ;  /* 0x0000000e1c127210 */ /* 0x000fc80007f1e0ff */
[----:B------:R-:W-:Y:S01]  /*04b0*/  SHF.L.U32 R16, R18, 0x2, RZ ;  /* 0x0000000212107819 */ /* 0x000fe200000006ff */
[----:B------:R-:W-:Y:S01]  /*04c0*/  IMAD.X R13, R44, 0x1, R29, P0 ;  /* 0x000000012c0d7824 */ /* 0x000fe200000e061d */
[----:B------:R-:W-:Y:S02]  /*04d0*/  ISETP.NE.U32.AND P0, PT, RZ, UR4, PT ;  /* 0x00000004ff007c0c */ /* 0x000fe4000bf05070 */
[----:B------:R-:W-:Y:S02]  /*04e0*/  IADD3 R26, P1, R16, UR12, RZ ;  /* 0x0000000c101a7c10 */ /* 0x000fe4000ff3e0ff */
[----:B------:R-:W-:Y:S02]  /*04f0*/  SHF.L.U64.HI R18, R18, 0x2, R13 ;  /* 0x0000000212127819 */ /* 0x000fe4000001020d */
[----:B------:R-:W-:Y:S01]  /*0500*/  ISETP.NE.AND.EX P0, PT, RZ, UR5, PT, P0 ;  /* 0x00000005ff007c0c */ /* 0x000fe2000bf05300 */
[----:B------:R-:W-:Y:S01]  /*0510*/  ULDC.64 UR4, c[0x0][0x208] ;  /* 0x0000820000047ab9 */ /* 0x000fe20000000a00 */
[----:B------:R-:W-:-:S05]  /*0520*/  IADD3.X R27, R18, UR13, RZ, P1, !PT ;  /* 0x0000000d121b7c10 */ /* 0x000fca0008ffe4ff */
[----:B------:R0:W2:Y:S01]  /*0530*/  LDG.E R15, desc[UR4][R26.64] ;  /* 0x000000041a0f7981 */ /* 0x0000a2000c1e1900 */
[C---:B------:R-:W-:Y:S01]  /*0540*/  IMAD.SHL.U32 R19, R10.reuse, 0x20, RZ ;  /* 0x000000200a137824 */ /* 0x040fe200078e00ff */
[----:B------:R-:W-:Y:S01]  /*0550*/  SHF.L.U64.HI R41, R10, 0x5, R11 ;  /* 0x000000050a297819 */ /* 0x000fe2000001020b */
[----:B------:R-:W-:-:S03]  /*0560*/  IMAD.WIDE.U32 R24, R8, UR8, R30 ;  /* 0x0000000808187c25 */ /* 0x000fc6000f8e001e */
[----:B------:R-:W1:Y:S01]  /*0570*/  @P0 LDC.64 R12, c[0x0][0x230] ;  /* 0x00008c00ff0c0b82 */ /* 0x000e620000000a00 */
[----:B------:R-:W-:Y:S01]  /*0580*/  IADD3 R22, P1, R19, UR8, RZ ;  /* 0x0000000813167c10 */ /* 0x000fe2000ff3e0ff */
[----:B------:R-:W-:Y:S02]  /*0590*/  VIADD R11, R43, 0xffffffff ;  /* 0xffffffff2b0b7836 */ /* 0x000fe40000000000 */
[----:B------:R-:W-:Y:S01]  /*05a0*/  IMAD.U32 R52, RZ, RZ, UR6 ;  /* 0x00000006ff347e24 */ /* 0x000fe2000f8e00ff */
[----:B------:R-:W-:Y:S01]  /*05b0*/  IADD3.X R23, R41, UR9, RZ, P1, !PT ;  /* 0x0000000929177c10 */ /* 0x000fe20008ffe4ff */
[----:B------:R-:W-:Y:S01]  /*05c0*/  IMAD.U32 R53, RZ, RZ, UR7 ;  /* 0x00000007ff357e24 */ /* 0x000fe2000f8e00ff */
[----:B------:R-:W-:Y:S01]  /*05d0*/  IADD3 R2, P1, R19, R24, RZ ;  /* 0x0000001813027210 */ /* 0x000fe20007f3e0ff */
[----:B------:R-:W-:Y:S01]  /*05e0*/  IMAD.MOV.U32 R10, RZ, RZ, 0x3f800000 ;  /* 0x3f800000ff0a7424 */ /* 0x000fe200078e00ff */
[----:B------:R-:W-:Y:S01]  /*05f0*/  LOP3.LUT R11, R11, 0x1f, RZ, 0xc0, !PT ;  /* 0x0000001f0b0b7812 */ /* 0x000fe200078ec0ff */
[----:B------:R-:W-:-:S02]  /*0600*/  IMAD R33, R8, UR9, RZ ;  /* 0x0000000908217c24 */ /* 0x000fc4000f8e02ff */
[----:B------:R-:W-:-:S03]  /*0610*/  IMAD.WIDE.U32 R52, R8, UR6, R52 ;  /* 0x0000000608347c25 */ /* 0x000fc6000f8e0034 */
[----:B------:R-:W-:Y:S01]  /*0620*/  IADD3.X R41, R41, R25, R33, P1, !PT ;  /* 0x0000001929297210 */ /* 0x000fe20000ffe421 */
[----:B------:R-:W-:Y:S01]  /*0630*/  IMAD.WIDE.U32 R22, R8, UR8, R22 ;  /* 0x0000000808167c25 */ /* 0x000fe2000f8e0016 */
[----:B------:R-:W-:Y:S02]  /*0640*/  IADD3 R40, R35, R53, RZ ;  /* 0x0000003523287210 */ /* 0x000fe40007ffe0ff */
[----:B------:R-:W-:Y:S01]  /*0650*/  IADD3 R25, P1, R11, R52, RZ ;  /* 0x000000340b197210 */ /* 0x000fe20007f3e0ff */
[----:B------:R-:W-:Y:S01]  /*0660*/  IMAD.IADD R19, R33, 0x1, R23 ;  /* 0x0000000121137824 */ /* 0x000fe200078e0217 */
[----:B-1----:R1:W5:Y:S01]  /*0670*/  @P0 LDG.E R10, desc[UR4][R12.64] ;  /* 0x000000040c0a0981 */ /* 0x002362000c1e1900 */
[----:B0-----:R-:W-:Y:S02]  /*0680*/  IADD3 R26, P0, R11, R22, RZ ;  /* 0x000000160b1a7210 */ /* 0x001fe40007f1e0ff */
[----:B------:R-:W-:Y:S01]  /*0690*/  IMAD.X R24, RZ, RZ, R40, P1 ;  /* 0x000000ffff187224 */ /* 0x000fe200008e0628 */
[----:B------:R-:W-:-:S02]  /*06a0*/  IADD3 R37, P2, R25, R28, RZ ;  /* 0x0000001c19257210 */ /* 0x000fc40007f5e0ff */
[----:B------:R-:W-:Y:S01]  /*06b0*/  LEA R32, P1, R26, UR10, 0x2 ;  /* 0x0000000a1a207c11 */ /* 0x000fe2000f8210ff */
[----:B------:R-:W-:Y:S01]  /*06c0*/  IMAD.X R27, RZ, RZ, R19, P0 ;  /* 0x000000ffff1b7224 */ /* 0x000fe200000e0613 */
[----:B------:R-:W-:Y:S01]  /*06d0*/  IADD3 R34, P0, R28, UR8, RZ ;  /* 0x000000081c227c10 */ /* 0x000fe2000ff1e0ff */
[----:B------:R-:W-:Y:S02]  /*06e0*/  IMAD.MOV.U32 R46, RZ, RZ, 0x3bbb989d ;  /* 0x3bbb989dff2e7424 */ /* 0x000fe400078e00ff */
[----:B------:R-:W-:Y:S01]  /*06f0*/  IMAD.X R36, R24, 0x1, R29, P2 ;  /* 0x0000000118247824 */ /* 0x000fe200010e061d */
[----:B------:R-:W-:Y:S02]  /*0700*/  LEA.HI.X R33, R26, UR11, R27, 0x2, P1 ;  /* 0x0000000b1a217c11 */ /* 0x000fe400088f141b */
[----:B------:R-:W-:Y:S01]  /*0710*/  IADD3.X R35, R29, UR9, RZ, P0, !PT ;  /* 0x000000091d237c10 */ /* 0x000fe200087fe4ff */
[----:B------:R-:W-:Y:S01]  /*0720*/  ULDC.64 UR8, c[0x0][0x250] ;  /* 0x0000940000087ab9 */ /* 0x000fe20000000a00 */
[C---:B------:R-:W-:Y:S01]  /*0730*/  SHF.L.U64.HI R36, R37.reuse, 0x2, R36 ;  /* 0x0000000225247819 */ /* 0x040fe20000010224 */
[----:B------:R0:W5:Y:S01]  /*0740*/  LDG.E R38, desc[UR4][R32.64] ;  /* 0x0000000420267981 */ /* 0x000162000c1e1900 */
[----:B------:R-:W-:Y:S01]  /*0750*/  IMAD.SHL.U32 R37, R37, 0x4, RZ ;  /* 0x0000000425257824 */ /* 0x000fe200078e00ff */
[----:B-1----:R-:W-:Y:S01]  /*0760*/  IADD3 R13, P1, R25, R34, RZ ;  /* 0x00000022190d7210 */ /* 0x002fe20007f3e0ff */
[----:B0-----:R-:W-:-:S03]  /*0770*/  IMAD.MOV.U32 R33, RZ, RZ, 0x437c0000 ;  /* 0x437c0000ff217424 */ /* 0x001fc600078e00ff */
[----:B------:R-:W-:-:S04]  /*0780*/  IADD3 R26, P0, R37, UR12, RZ ;  /* 0x0000000c251a7c10 */ /* 0x000fc8000ff1e0ff */
[----:B------:R-:W-:-:S05]  /*0790*/  IADD3.X R27, R36, UR13, RZ, P0, !PT ;  /* 0x0000000d241b7c10 */ /* 0x000fca00087fe4ff */
[----:B------:R0:W5:Y:S01]  /*07a0*/  LDG.E R42, desc[UR4][R26.64] ;  /* 0x000000041a2a7981 */ /* 0x000162000c1e1900 */
[----:B------:R-:W-:-:S04]  /*07b0*/  IADD3.X R12, R24, R35, RZ, P1, !PT ;  /* 0x00000023180c7210 */ /* 0x000fc80000ffe4ff */
[C---:B------:R-:W-:Y:S01]  /*07c0*/  SHF.L.U64.HI R12, R13.reuse, 0x2, R12 ;  /* 0x000000020d0c7819 */ /* 0x040fe2000001020c */
[----:B------:R-:W-:Y:S02]  /*07d0*/  IMAD.SHL.U32 R13, R13, 0x4, RZ ;  /* 0x000000040d0d7824 */ /* 0x000fe400078e00ff */
[----:B------:R-:W-:-:S03]  /*07e0*/  IMAD R17, R17, UR8, RZ ;  /* 0x0000000811117c24 */ /* 0x000fc6000f8e02ff */
[----:B------:R-:W-:Y:S01]  /*07f0*/  IADD3 R24, P0, R13, UR12, RZ ;  /* 0x0000000c0d187c10 */ /* 0x000fe2000ff1e0ff */
[----:B------:R-:W-:-:S04]  /*0800*/  IMAD.WIDE.U32 R20, R4, UR8, R20 ;  /* 0x0000000804147c25 */ /* 0x000fc8000f8e0014 */
[----:B------:R-:W-:Y:S01]  /*0810*/  IMAD R17, R4, UR9, R17 ;  /* 0x0000000904117c24 */ /* 0x000fe2000f8e0211 */
[----:B------:R-:W-:Y:S02]  /*0820*/  IADD3.X R25, R12, UR13, RZ, P0, !PT ;  /* 0x0000000d0c197c10 */ /* 0x000fe400087fe4ff */
[----:B------:R-:W-:Y:S02]  /*0830*/  IADD3 R14, P0, R34, R14, RZ ;  /* 0x0000000e220e7210 */ /* 0x000fe40007f1e0ff */
[----:B0-----:R-:W-:Y:S01]  /*0840*/  LEA R26, P1, R2, UR10, 0x2 ;  /* 0x0000000a021a7c11 */ /* 0x001fe2000f8210ff */
[----:B------:R0:W5:Y:S01]  /*0850*/  LDG.E R39, desc[UR4][R24.64] ;  /* 0x0000000418277981 */ /* 0x000162000c1e1900 */
[----:B------:R-:W-:Y:S01]  /*0860*/  BSSY B0, `(.L_x_11084) ;  /* 0x000001f000007945 */ /* 0x000fe20003800000 */
[----:B--2---:R-:W-:-:S04]  /*0870*/  FFMA.SAT R32, -R15, R46, 0.5 ;  /* 0x3f0000000f207423 */ /* 0x004fc8000000212e */
[----:B------:R-:W-:-:S04]  /*0880*/  FFMA.RM R32, R32, R33, 12582913 ;  /* 0x4b40000120207423 */ /* 0x000fc80000004021 */
[----:B------:R-:W-:-:S04]  /*0890*/  FADD R46, R32, -12583039 ;  /* 0xcb40007f202e7421 */ /* 0x000fc80000000000 */
[----:B------:R-:W-:-:S04]  /*08a0*/  FFMA R46, -R15, 1.4426950216293334961, -R46 ;  /* 0x3fb8aa3b0f2e7823 */ /* 0x000fc8000000092e */
[----:B------:R-:W-:-:S04]  /*08b0*/  FFMA R46, -R15, 1.925963033500011079e-08, R46 ;  /* 0x32a570600f2e7823 */ /* 0x000fc8000000012e */
[----:B------:R-:W1:Y:S01]  /*08c0*/  MUFU.EX2 R27, R46 ;  /* 0x0000002e001b7308 */ /* 0x000e620000000800 */
[----:B------:R-:W-:Y:S02]  /*08d0*/  IMAD.SHL.U32 R32, R32, 0x800000, RZ ;  /* 0x0080000020207824 */ /* 0x000fe400078e00ff */
[----:B------:R-:W-:Y:S02]  /*08e0*/  IMAD.IADD R33, R21, 0x1, R17 ;  /* 0x0000000115217824 */ /* 0x000fe400078e0211 */
[----:B------:R-:W-:Y:S02]  /*08f0*/  IMAD.X R17, R44, 0x1, R35, P0 ;  /* 0x000000012c117824 */ /* 0x000fe400000e0623 */
[----:B-1----:R-:W-:-:S05]  /*0900*/  FFMA R48, R32, R27, 1 ;  /* 0x3f80000020307423 */ /* 0x002fca000000001b */
[----:B------:R-:W-:-:S04]  /*0910*/  IADD3 R4, R48, 0x1800000, RZ ;  /* 0x0180000030047810 */ /* 0x000fc80007ffe0ff */
[----:B------:R-:W-:Y:S01]  /*0920*/  LOP3.LUT R4, R4, 0x7f800000, RZ, 0xc0, !PT ;  /* 0x7f80000004047812 */ /* 0x000fe200078ec0ff */
[C---:B------:R-:W-:Y:S01]  /*0930*/  IMAD.SHL.U32 R32, R20.reuse, 0x20, RZ ;  /* 0x0000002014207824 */ /* 0x040fe200078e00ff */
[----:B------:R-:W-:Y:S02]  /*0940*/  SHF.L.U64.HI R33, R20, 0x5, R33 ;  /* 0x0000000514217819 */ /* 0x000fe40000010221 */
[----:B------:R-:W-:Y:S01]  /*0950*/  ISETP.GT.U32.AND P0, PT, R4, 0x1ffffff, PT ;  /* 0x01ffffff0400780c */ /* 0x000fe20003f04070 */
[C---:B------:R-:W-:Y:S01]  /*0960*/  IMAD.SHL.U32 R20, R14.reuse, 0x4, RZ ;  /* 0x000000040e147824 */ /* 0x040fe200078e00ff */
[----:B------:R-:W-:-:S04]  /*0970*/  SHF.L.U64.HI R17, R14, 0x2, R17 ;  /* 0x000000020e117819 */ /* 0x000fc80000010211 */
[----:B0-----:R-:W-:Y:S02]  /*0980*/  IADD3 R24, P2, R20, UR12, RZ ;  /* 0x0000000c14187c10 */ /* 0x001fe4000ff5e0ff */
[----:B------:R-:W-:Y:S02]  /*0990*/  LEA.HI.X R27, R2, UR11, R41, 0x2, P1 ;  /* 0x0000000b021b7c11 */ /* 0x000fe400088f1429 */
[----:B------:R-:W-:Y:S01]  /*09a0*/  IADD3.X R25, R17, UR13, RZ, P2, !PT ;  /* 0x0000000d11197c10 */ /* 0x000fe200097fe4ff */
[----:B------:R-:W-:Y:S02]  /*09b0*/  IMAD R14, R0, 0x20, R7 ;  /* 0x00000020000e7824 */ /* 0x000fe400078e0207 */
[----:B------:R-:W-:Y:S06]  /*09c0*/  @P0 BRA `(.L_x_11085) ;  /* 0x0000000000100947 */ /* 0x000fec0003800000 */
[----:B------:R-:W-:Y:S01]  /*09d0*/  IMAD.MOV.U32 R0, RZ, RZ, R48 ;  /* 0x000000ffff007224 */ /* 0x000fe200078e0030 */
[----:B------:R-:W-:-:S07]  /*09e0*/  MOV R4, 0xa00 ;  /* 0x00000a0000047802 */ /* 0x000fce0000000f00 */
[----:B-----5:R-:W-:Y:S05]  /*09f0*/  CALL.REL.NOINC `($__internal_239_$__cuda_sm20_rcp_rn_f32_slowpath) ;  /* 0x0000001c000c7944 */ /* 0x020fea0003c00000 */
[----:B------:R-:W-:Y:S05]  /*0a00*/  BRA `(.L_x_11086) ;  /* 0x0000000000107947 */ /* 0x000fea0003800000 */
.L_x_11085:
[----:B------:R-:W0:Y:S02]  /*0a10*/  MUFU.RCP R49, R48 ;  /* 0x0000003000317308 */ /* 0x000e240000001000 */
[----:B0-----:R-:W-:-:S04]  /*0a20*/  FFMA R0, R48, R49, -1 ;  /* 0xbf80000030007423 */ /* 0x001fc80000000031 */
[----:B------:R-:W-:-:S04]  /*0a30*/  FADD.FTZ R0, -R0, -RZ ;  /* 0x800000ff00007221 */ /* 0x000fc80000010100 */
[----:B------:R-:W-:-:S07]  /*0a40*/  FFMA R49, R49, R0, R49 ;  /* 0x0000000031317223 */ /* 0x000fce0000000031 */
.L_x_11086:
[----:B------:R-:W-:Y:S05]  /*0a50*/  BSYNC B0 ;  /* 0x0000000000007941 */ /* 0x000fea0003800000 */
.L_x_11084:
[----:B------:R-:W2:Y:S04]  /*0a60*/  LDG.E R27, desc[UR4][R26.64] ;  /* 0x000000041a1b7981 */ /* 0x000ea8000c1e1900 */
[----:B------:R-:W3:Y:S01]  /*0a70*/  LDG.E R25, desc[UR4][R24.64] ;  /* 0x0000000418197981 */ /* 0x000ee2000c1e1900 */
[----:B------:R-:W-:Y:S01]  /*0a80*/  FADD R0, -R49, 1 ;  /* 0x3f80000031007421 */ /* 0x000fe20000000100 */
[----:B------:R-:W-:Y:S01]  /*0a90*/  ULDC.64 UR10, c[0x0][0x248] ;  /* 0x00009200000a7ab9 */ /* 0x000fe20000000a00 */
[-C--:B------:R-:W-:Y:S01]  /*0aa0*/  FMUL R2, R15, R49.reuse ;  /* 0x000000310f027220 */ /* 0x080fe20000400000 */
[----:B------:R-:W-:Y:S01]  /*0ab0*/  ULDC.64 UR8, c[0x0][0x220] ;  /* 0x0000880000087ab9 */ /* 0x000fe20000000a00 */
[----:B------:R-:W-:Y:S01]  /*0ac0*/  FMUL R0, R0, R49 ;  /* 0x0000003100007220 */ /* 0x000fe20000400000 */
[----:B------:R-:W-:-:S02]  /*0ad0*/  IADD3 R20, P1, R20, UR8, RZ ;  /* 0x0000000814147c10 */ /* 0x000fc4000ff3e0ff */
[----:B------:R-:W-:Y:S01]  /*0ae0*/  IADD3 R41, P3, R52, UR6, RZ ;  /* 0x0000000634297c10 */ /* 0x000fe2000ff7e0ff */
[----:B------:R-:W-:Y:S01]  /*0af0*/  FFMA R0, R15, R0, R49 ;  /* 0x000000000f007223 */ /* 0x000fe20000000031 */
[----:B------:R-:W-:Y:S02]  /*0b00*/  IADD3 R15, P2, R22, UR10, RZ ;  /* 0x0000000a160f7c10 */ /* 0x000fe4000ff5e0ff */
[----:B------:R-:W-:Y:S02]  /*0b10*/  IADD3 R22, P0, R16, UR8, RZ ;  /* 0x0000000810167c10 */ /* 0x000fe4000ff1e0ff */
[----:B------:R-:W-:Y:S02]  /*0b20*/  IADD3.X R21, R17, UR9, RZ, P1, !PT ;  /* 0x0000000911157c10 */ /* 0x000fe40008ffe4ff */
[----:B------:R-:W-:Y:S01]  /*0b30*/  IADD3.X R23, R18, UR9, RZ, P0, !PT ;  /* 0x0000000912177c10 */ /* 0x000fe200087fe4ff */
[----:B------:R-:W-:Y:S01]  /*0b40*/  ULDC.64 UR8, c[0x0][0x210] ;  /* 0x0000840000087ab9 */ /* 0x000fe20000000a00 */
[----:B------:R-:W-:-:S02]  /*0b50*/  IADD3 R18, R43, 0x1e, RZ ;  /* 0x0000001e2b127810 */ /* 0x000fc40007ffe0ff */
[----:B------:R-:W-:Y:S02]  /*0b60*/  IADD3.X R40, R40, UR7, RZ, P3, !PT ;  /* 0x0000000728287c10 */ /* 0x000fe40009ffe4ff */
[----:B------:R-:W-:Y:S02]  /*0b70*/  LOP3.LUT R18, R18, 0x1f, RZ, 0xc0, !PT ;  /* 0x0000001f12127812 */ /* 0x000fe400078ec0ff */
[----:B------:R-:W-:Y:S02]  /*0b80*/  IADD3.X R19, R19, UR11, RZ, P2, !PT ;  /* 0x0000000b13137c10 */ /* 0x000fe400097fe4ff */
[----:B------:R-:W-:Y:S01]  /*0b90*/  IADD3 R4, P0, R18, R15, RZ ;  /* 0x0000000f12047210 */ /* 0x000fe20007f1e0ff */
[----:B------:R-:W-:Y:S02]  /*0ba0*/  IMAD.MOV.U32 R53, RZ, RZ, 0x3bbb989d ;  /* 0x3bbb989dff357424 */ /* 0x000fe400078e00ff */
[----:B--2---:R-:W-:Y:S01]  /*0bb0*/  FMUL R0, R0, R27 ;  /* 0x0000001b00007220 */ /* 0x004fe20000400000 */
[----:B------:R-:W-:Y:S01]  /*0bc0*/  FMUL R51, R27, R2 ;  /* 0x000000021b337220 */ /* 0x000fe20000400000 */
[----:B------:R-:W-:Y:S01]  /*0bd0*/  IMAD.X R27, RZ, RZ, R19, P0 ;  /* 0x000000ffff1b7224 */ /* 0x000fe200000e0613 */
[----:B------:R-:W-:Y:S01]  /*0be0*/  LEA R46, P0, R4, UR8, 0x2 ;  /* 0x00000008042e7c11 */ /* 0x000fe2000f8010ff */
[----:B---3--:R-:W-:Y:S01]  /*0bf0*/  FMUL R49, R0, R25 ;  /* 0x0000001900317220 */ /* 0x008fe20000400000 */
[----:B------:R-:W-:Y:S01]  /*0c00*/  IADD3 R25, P1, R18, R41, RZ ;  /* 0x0000002912197210 */ /* 0x000fe20007f3e0ff */
[-C--:B-----5:R-:W-:Y:S01]  /*0c10*/  FMUL R17, R51, R10.reuse ;  /* 0x0000000a33117220 */ /* 0x0a0fe20000400000 */
[----:B------:R-:W-:Y:S01]  /*0c20*/  LEA.HI.X R47, R4, UR9, R27, 0x2, P0 ;  /* 0x00000009042f7c11 */ /* 0x000fe200080f141b */
[----:B------:R-:W-:Y:S01]  /*0c30*/  FMUL R16, R49, R10 ;  /* 0x0000000a31107220 */ /* 0x000fe20000400000 */
[----:B------:R-:W-:Y:S01]  /*0c40*/  ULDC.64 UR8, c[0x0][0x218] ;  /* 0x0000860000087ab9 */ /* 0x000fe20000000a00 */
[----:B------:R-:W-:Y:S01]  /*0c50*/  IMAD.X R2, RZ, RZ, R40, P1 ;  /* 0x000000ffff027224 */ /* 0x000fe200008e0628 */
[----:B------:R-:W-:-:S02]  /*0c60*/  IADD3 R0, P1, R25, R28, RZ ;  /* 0x0000001c19007210 */ /* 0x000fc40007f3e0ff */
[----:B------:R0:W-:Y:S04]  /*0c70*/  STG.E desc[UR4][R22.64], R16 ;  /* 0x0000001016007986 */ /* 0x0001e8000c101904 */
[----:B------:R1:W-:Y:S01]  /*0c80*/  STG.E desc[UR4][R20.64], R17 ;  /* 0x0000001114007986 */ /* 0x0003e2000c101904 */
[----:B0-----:R-:W-:Y:S01]  /*0c90*/  IMAD.X R23, R2, 0x1, R29, P1 ;  /* 0x0000000102177824 */ /* 0x001fe200008e061d */
[----:B------:R-:W-:Y:S02]  /*0ca0*/  IADD3 R24, P1, R25, R34, RZ ;  /* 0x0000002219187210 */ /* 0x000fe40007f3e0ff */
[----:B------:R0:W5:Y:S01]  /*0cb0*/  LDG.E R22, desc[UR4][R46.64] ;  /* 0x000000042e167981 */ /* 0x000162000c1e1900 */
[C---:B-1----:R-:W-:Y:S01]  /*0cc0*/  IMAD.SHL.U32 R21, R0.reuse, 0x4, RZ ;  /* 0x0000000400157824 */ /* 0x042fe200078e00ff */
[----:B------:R-:W-:-:S04]  /*0cd0*/  SHF.L.U64.HI R20, R0, 0x2, R23 ;  /* 0x0000000200147819 */ /* 0x000fc80000010217 */
[----:B------:R-:W-:-:S04]  /*0ce0*/  IADD3 R44, P0, R21, UR8, RZ ;  /* 0x00000008152c7c10 */ /* 0x000fc8000ff1e0ff */
[----:B------:R-:W-:-:S05]  /*0cf0*/  IADD3.X R45, R20, UR9, RZ, P0, !PT ;  /* 0x00000009142d7c10 */ /* 0x000fca00087fe4ff */
[----:B------:R-:W5:Y:S01]  /*0d00*/  LDG.E R25, desc[UR4][R44.64] ;  /* 0x000000042c197981 */ /* 0x000f62000c1e1900 */
[----:B------:R-:W-:Y:S01]  /*0d10*/  FFMA.SAT R0, -R42, R53, 0.5 ;  /* 0x3f0000002a007423 */ /* 0x000fe20000002135 */
[----:B0-----:R-:W-:-:S04]  /*0d20*/  IMAD.MOV.U32 R47, RZ, RZ, 0x437c0000 ;  /* 0x437c0000ff2f7424 */ /* 0x001fc800078e00ff */
[----:B------:R-:W-:-:S04]  /*0d30*/  FFMA.RM R0, R0, R47, 12582913 ;  /* 0x4b40000100007423 */ /* 0x000fc8000000402f */
[----:B------:R-:W-:-:S04]  /*0d40*/  FADD R47, R0, -12583039 ;  /* 0xcb40007f002f7421 */ /* 0x000fc80000000000 */
[----:B------:R-:W-:-:S04]  /*0d50*/  FFMA R47, -R42, 1.4426950216293334961, -R47 ;  /* 0x3fb8aa3b2a2f7823 */ /* 0x000fc8000000092f */
[----:B------:R-:W-:-:S06]  /*0d60*/  FFMA R47, -R42, 1.925963033500011079e-08, R47 ;  /* 0x32a570602a2f7823 */ /* 0x000fcc000000012f */
[----:B------:R-:W0:Y:S01]  /*0d70*/  MUFU.EX2 R47, R47 ;  /* 0x0000002f002f7308 */ /* 0x000e220000000800 */
[----:B------:R-:W-:Y:S02]  /*0d80*/  IMAD.SHL.U32 R0, R0, 0x800000, RZ ;  /* 0x0080000000007824 */ /* 0x000fe400078e00ff */
[----:B------:R-:W-:-:S05]  /*0d90*/  IMAD.X R23, R2, 0x1, R35, P1 ;  /* 0x0000000102177824 */ /* 0x000fca00008e0623 */
[C---:B------:R-:W-:Y:S02]  /*0da0*/  SHF.L.U64.HI R23, R24.reuse, 0x2, R23 ;  /* 0x0000000218177819 */ /* 0x040fe40000010217 */
[----:B------:R-:W-:Y:S01]  /*0db0*/  SHF.L.U32 R24, R24, 0x2, RZ ;  /* 0x0000000218187819 */ /* 0x000fe200000006ff */
[----:B0-----:R-:W-:-:S04]  /*0dc0*/  FFMA R2, R0, R47, 1 ;  /* 0x3f80000000027423 */ /* 0x001fc8000000002f */
[----:B------:R-:W-:Y:S01]  /*0dd0*/  VIADD R0, R2, 0x1800000 ;  /* 0x0180000002007836 */ /* 0x000fe20000000000 */
[----:B------:R-:W-:-:S04]  /*0de0*/  IADD3 R26, P0, R24, UR8, RZ ;  /* 0x00000008181a7c10 */ /* 0x000fc8000ff1e0ff */
[----:B------:R-:W-:Y:S02]  /*0df0*/  LOP3.LUT R0, R0, 0x7f800000, RZ, 0xc0, !PT ;  /* 0x7f80000000007812 */ /* 0x000fe400078ec0ff */
[----:B------:R-:W-:Y:S02]  /*0e00*/  IADD3.X R27, R23, UR9, RZ, P0, !PT ;  /* 0x00000009171b7c10 */ /* 0x000fe400087fe4ff */
[----:B------:R-:W-:Y:S01]  /*0e10*/  ISETP.GT.U32.AND P0, PT, R0, 0x1ffffff, PT ;  /* 0x01ffffff0000780c */ /* 0x000fe20003f04070 */
[----:B------:R-:W-:Y:S01]  /*0e20*/  BSSY B0, `(.L_x_11087) ;  /* 0x000000d000007945 */ /* 0x000fe20003800000 */
[----:B------:R-:W-:Y:S01]  /*0e30*/  FMNMX R0, RZ, |R49|, !PT ;  /* 0x40000031ff007209 */ /* 0x000fe20007800000 */
[----:B------:R0:W5:Y:S03]  /*0e40*/  LDG.E R26, desc[UR4][R26.64] ;  /* 0x000000041a1a7981 */ /* 0x000166000c1e1900 */
[----:B0-----:R-:W-:-:S07]  /*0e50*/  FMNMX R27, |R51|, R0, !PT ;  /* 0x00000000331b7209 */ /* 0x001fce0007800200 */
[----:B------:R-:W-:Y:S05]  /*0e60*/  @P0 BRA `(.L_x_11088) ;  /* 0x0000000000100947 */ /* 0x000fea0003800000 */
[----:B------:R-:W-:Y:S01]  /*0e70*/  IMAD.MOV.U32 R0, RZ, RZ, R2 ;  /* 0x000000ffff007224 */ /* 0x000fe200078e0002 */
[----:B------:R-:W-:-:S07]  /*0e80*/  MOV R4, 0xea0 ;  /* 0x00000ea000047802 */ /* 0x000fce0000000f00 */
[----:B-----5:R-:W-:Y:S05]  /*0e90*/  CALL.REL.NOINC `($__internal_239_$__cuda_sm20_rcp_rn_f32_slowpath) ;  /* 0x0000001400e47944 */ /* 0x020fea0003c00000 */
[----:B------:R-:W-:Y:S05]  /*0ea0*/  BRA `(.L_x_11089) ;  /* 0x0000000000107947 */ /* 0x000fea0003800000 */
.L_x_11088:
[----:B------:R-:W0:Y:S02]  /*0eb0*/  MUFU.RCP R49, R2 ;  /* 0x0000000200317308 */ /* 0x000e240000001000 */
[----:B0-----:R-:W-:-:S04]  /*0ec0*/  FFMA R0, R2, R49, -1 ;  /* 0xbf80000002007423 */ /* 0x001fc80000000031 */
[----:B------:R-:W-:-:S04]  /*0ed0*/  FADD.FTZ R0, -R0, -RZ ;  /* 0x800000ff00007221 */ /* 0x000fc80000010100 */
[----:B------:R-:W-:-:S07]  /*0ee0*/  FFMA R49, R49, R0, R49 ;  /* 0x0000000031317223 */ /* 0x000fce0000000031 */
.L_x_11089:
[----:B------:R-:W-:Y:S05]  /*0ef0*/  BSYNC B0 ;  /* 0x0000000000007941 */ /* 0x000fea0003800000 */
.L_x_11087:
[----:B------:R-:W-:Y:S01]  /*0f00*/  FADD R0, -R49, 1 ;  /* 0x3f80000031007421 */ /* 0x000fe20000000100 */
[----:B------:R-:W-:Y:S01]  /*0f10*/  IADD3 R2, R43, 0x1d, RZ ;  /* 0x0000001d2b027810 */ /* 0x000fe20007ffe0ff */
[-C--:B------:R-:W-:Y:S01]  /*0f20*/  FMUL R43, R42, R49.reuse ;  /* 0x000000312a2b7220 */ /* 0x080fe20000400000 */
[----:B------:R-:W-:Y:S01]  /*0f30*/  ULDC.64 UR8, c[0x0][0x220] ;  /* 0x0000880000087ab9 */ /* 0x000fe20000000a00 */
[----:B------:R-:W-:Y:S02]  /*0f40*/  FMUL R0, R0, R49 ;  /* 0x0000003100007220 */ /* 0x000fe40000400000 */
[----:B------:R-:W-:Y:S02]  /*0f50*/  FMUL R43, R38, R43 ;  /* 0x0000002b262b7220 */ /* 0x000fe40000400000 */
[----:B------:R-:W-:Y:S01]  /*0f60*/  FFMA R45, R42, R0, R49 ;  /* 0x000000002a2d7223 */ /* 0x000fe20000000031 */
[----:B------:R-:W-:-:S03]  /*0f70*/  LOP3.LUT R42, R2, 0x1f, RZ, 0xc0, !PT ;  /* 0x0000001f022a7812 */ /* 0x000fc600078ec0ff */
[----:B------:R-:W-:Y:S01]  /*0f80*/  FMUL R0, R38, R45 ;  /* 0x0000002d26007220 */ /* 0x000fe20000400000 */
[----:B------:R-:W-:-:S03]  /*0f90*/  IADD3 R41, P0, P1, R42, UR6, R41 ;  /* 0x000000062a297c10 */ /* 0x000fc6000f91e029 */
[----:B------:R-:W-:Y:S01]  /*0fa0*/  FMUL R0, R39, R0 ;  /* 0x0000000027007220 */ /* 0x000fe20000400000 */
[----:B------:R-:W-:Y:S01]  /*0fb0*/  IADD3.X R40, RZ, UR7, R40, P0, P1 ;  /* 0x00000007ff287c10 */ /* 0x000fe200087e2428 */
[----:B------:R-:W-:Y:S01]  /*0fc0*/  ULDC.64 UR6, c[0x0][0x248] ;  /* 0x0000920000067ab9 */ /* 0x000fe20000000a00 */
[C---:B------:R-:W-:Y:S01]  /*0fd0*/  IADD3 R4, P1, R41.reuse, R28, RZ ;  /* 0x0000001c29047210 */ /* 0x040fe20007f3e0ff */
[----:B------:R-:W-:Y:S01]  /*0fe0*/  FMUL R28, R0, R10 ;  /* 0x0000000a001c7220 */ /* 0x000fe20000400000 */
[----:B------:R-:W-:Y:S02]  /*0ff0*/  IADD3 R2, P2, R41, R34, RZ ;  /* 0x0000002229027210 */ /* 0x000fe40007f5e0ff */
[----:B------:R-:W-:Y:S01]  /*1000*/  IADD3 R34, P0, R37, UR8, RZ ;  /* 0x0000000825227c10 */ /* 0x000fe2000ff1e0ff */
[C---:B------:R-:W-:Y:S02]  /*1010*/  IMAD.X R37, R40.reuse, 0x1, R29, P1 ;  /* 0x0000000128257824 */ /* 0x040fe400008e061d */
[----:B------:R-:W-:Y:S01]  /*1020*/  IMAD.X R29, R40, 0x1, R35, P2 ;  /* 0x00000001281d7824 */ /* 0x000fe200010e0623 */
[----:B------:R-:W-:-:S02]  /*1030*/  IADD3 R41, P1, P2, R42, UR6, R15 ;  /* 0x000000062a297c10 */ /* 0x000fc4000fa3e00f */
[----:B------:R-:W-:Y:S02]  /*1040*/  IADD3.X R35, R36, UR9, RZ, P0, !PT ;  /* 0x0000000924237c10 */ /* 0x000fe400087fe4ff */
[----:B------:R-:W-:Y:S01]  /*1050*/  IADD3 R38, P0, R13, UR8, RZ ;  /* 0x000000080d267c10 */ /* 0x000fe2000ff1e0ff */
[----:B------:R-:W-:Y:S01]  /*1060*/  IMAD.SHL.U32 R13, R4, 0x4, RZ ;  /* 0x00000004040d7824 */ /* 0x000fe200078e00ff */
[----:B------:R-:W-:Y:S01]  /*1070*/  IADD3.X R46, RZ, UR7, R19, P1, P2 ;  /* 0x00000007ff2e7c10 */ /* 0x000fe20008fe4413 */
[----:B------:R-:W-:Y:S01]  /*1080*/  IMAD.SHL.U32 R19, R2, 0x4, RZ ;  /* 0x0000000402137824 */ /* 0x000fe200078e00ff */
[----:B------:R-:W-:Y:S01]  /*1090*/  IADD3.X R39, R12, UR9, RZ, P0, !PT ;  /* 0x000000090c277c10 */ /* 0x000fe200087fe4ff */
[----:B------:R-:W-:Y:S01]  /*10a0*/  ULDC.64 UR6, c[0x0][0x210] ;  /* 0x0000840000067ab9 */ /* 0x000fe20000000a00 */
[----:B------:R-:W-:Y:S01]  /*10b0*/  ULDC.64 UR8, c[0x0][0x218] ;  /* 0x0000860000087ab9 */ /* 0x000fe20000000a00 */
[----:B------:R-:W-:Y:S01]  /*10c0*/  LEA R44, P0, R41, UR6, 0x2 ;  /* 0x00000006292c7c11 */ /* 0x000fe2000f8010ff */
[----:B------:R0:W-:Y:S01]  /*10d0*/  STG.E desc[UR4][R34.64], R28 ;  /* 0x0000001c22007986 */ /* 0x0001e2000c101904 */
[----:B------:R-:W-:-:S02]  /*10e0*/  SHF.L.U64.HI R12, R4, 0x2, R37 ;  /* 0x00000002040c7819 */ /* 0x000fc40000010225 */
[----:B------:R-:W-:Y:S01]  /*10f0*/  SHF.L.U64.HI R15, R2, 0x2, R29 ;  /* 0x00000002020f7819 */ /* 0x000fe2000001021d */
[----:B------:R-:W-:Y:S01]  /*1100*/  FMUL R29, R43, R10 ;  /* 0x0000000a2b1d7220 */ /* 0x000fe20000400000 */
[----:B------:R-:W-:Y:S02]  /*1110*/  IADD3 R40, P1, R13, UR8, RZ ;  /* 0x000000080d287c10 */ /* 0x000fe4000ff3e0ff */
[----:B------:R-:W-:Y:S02]  /*1120*/  IADD3 R36, P2, R19, UR8, RZ ;  /* 0x0000000813247c10 */ /* 0x000fe4000ff5e0ff */
[----:B------:R-:W-:Y:S01]  /*1130*/  LEA.HI.X R45, R41, UR7, R46, 0x2, P0 ;  /* 0x00000007292d7c11 */ /* 0x000fe200080f142e */
[----:B------:R1:W-:Y:S01]  /*1140*/  STG.E desc[UR4][R38.64], R29 ;  /* 0x0000001d26007986 */ /* 0x0003e2000c101904 */
[----:B------:R-:W-:Y:S02]  /*1150*/  IADD3.X R41, R12, UR9, RZ, P1, !PT ;  /* 0x000000090c297c10 */ /* 0x000fe40008ffe4ff */
[----:B------:R-:W-:Y:S01]  /*1160*/  IADD3.X R37, R15, UR9, RZ, P2, !PT ;  /* 0x000000090f257c10 */ /* 0x000fe200097fe4ff */
[----:B0-----:R0:W5:Y:S04]  /*1170*/  LDG.E R34, desc[UR4][R44.64] ;  /* 0x000000042c227981 */ /* 0x001168000c1e1900 */
[----:B------:R0:W5:Y:S04]  /*1180*/  LDG.E R35, desc[UR4][R40.64] ;  /* 0x0000000428237981 */ /* 0x000168000c1e1900 */
[----:B------:R0:W5:Y:S01]  /*1190*/  LDG.E R36, desc[UR4][R36.64] ;  /* 0x0000000424247981 */ /* 0x000162000c1e1900 */
[----:B------:R-:W-:Y:S01]  /*11a0*/  HFMA2.MMA R47, -RZ, RZ, 3.7421875, 0 ;  /* 0x437c0000ff2f7435 */ /* 0x000fe200000001ff */
[----:B------:R-:W-:Y:S01]  /*11b0*/  IMAD.MOV.U32 R2, RZ, RZ, 0x3bbb989d ;  /* 0x3bbb989dff027424 */ /* 0x000fe200078e00ff */
[----:B------:R-:W-:Y:S01]  /*11c0*/  FMNMX R0, R27, |R0|, !PT ;  /* 0x400000001b007209 */ /* 0x000fe20007800000 */
[----:B------:R-:W-:Y:S02]  /*11d0*/  BSSY B0, `(.L_x_11090) ;  /* 0x0000016000007945 */ /* 0x000fe40003800000 */
[----:B-----5:R-:W-:Y:S01]  /*11e0*/  FFMA.SAT R2, -R25, R2, 0.5 ;  /* 0x3f00000019027423 */ /* 0x020fe20000002102 */
[----:B------:R-:W-:-:S04]  /*11f0*/  FMNMX R27, |R43|, R0, !PT ;  /* 0x000000002b1b7209 */ /* 0x000fc80007800200 */
[----:B------:R-:W-:-:S04]  /*1200*/  FFMA.RM R2, R2, R47, 12582913 ;  /* 0x4b40000102027423 */ /* 0x000fc8000000402f */
[C---:B------:R-:W-:Y:S01]  /*1210*/  FADD R4, R2.reuse, -12583039 ;  /* 0xcb40007f02047421 */ /* 0x040fe20000000000 */
[----:B------:R-:W-:-:S03]  /*1220*/  IMAD.SHL.U32 R2, R2, 0x800000, RZ ;  /* 0x0080000002027824 */ /* 0x000fc600078e00ff */
[----:B------:R-:W-:-:S04]  /*1230*/  FFMA R4, -R25, 1.4426950216293334961, -R4 ;  /* 0x3fb8aa3b19047823 */ /* 0x000fc80000000904 */
[----:B------:R-:W-:-:S04]  /*1240*/  FFMA R4, -R25, 1.925963033500011079e-08, R4 ;  /* 0x32a5706019047823 */ /* 0x000fc80000000104 */
[----:B-1----:R-:W1:Y:S02]  /*1250*/  MUFU.EX2 R39, R4 ;  /* 0x0000000400277308 */ /* 0x002e640000000800 */
[----:B-1----:R-:W-:-:S04]  /*1260*/  FFMA R38, R2, R39, 1 ;  /* 0x3f80000002267423 */ /* 0x002fc80000000027 */
[----:B------:R-:W-:-:S05]  /*1270*/  VIADD R2, R38, 0x1800000 ;  /* 0x0180000026027836 */ /* 0x000fca0000000000 */
[----:B------:R-:W-:-:S04]  /*1280*/  LOP3.LUT R2, R2, 0x7f800000, RZ, 0xc0, !PT ;  /* 0x7f80000002027812 */ /* 0x000fc800078ec0ff */
[----:B------:R-:W-:-:S13]  /*1290*/  ISETP.GT.U32.AND P0, PT, R2, 0x1ffffff, PT ;  /* 0x01ffffff0200780c */ /* 0x000fda0003f04070 */
[----:B0-----:R-:W-:Y:S05]  /*12a0*/  @P0 BRA `(.L_x_11091) ;  /* 0x0000000000100947 */ /* 0x001fea0003800000 */
[----:B------:R-:W-:Y:S01]  /*12b0*/  IMAD.MOV.U32 R0, RZ, RZ, R38 ;  /* 0x000000ffff007224 */ /* 0x000fe200078e0026 */
[----:B------:R-:W-:-:S07]  /*12c0*/  MOV R4, 0x12e0 ;  /* 0x000012e000047802 */ /* 0x000fce0000000f00 */
[----:B------:R-:W-:Y:S05]  /*12d0*/  CALL.REL.NOINC `($__internal_239_$__cuda_sm20_rcp_rn_f32_slowpath) ;  /* 0x0000001000d47944 */ /* 0x000fea0003c00000 */
[----:B------:R-:W-:Y:S05]  /*12e0*/  BRA `(.L_x_11092) ;  /* 0x0000000000107947 */ /* 0x000fea0003800000 */
.L_x_11091:
[----:B------:R-:W0:Y:S02]  /*12f0*/  MUFU.RCP R49, R38 ;  /* 0x0000002600317308 */ /* 0x000e240000001000 */
[----:B0-----:R-:W-:-:S04]  /*1300*/  FFMA R0, R38, R49, -1 ;  /* 0xbf80000026007423 */ /* 0x001fc80000000031 */
[----:B------:R-:W-:-:S04]  /*1310*/  FADD.FTZ R0, -R0, -RZ ;  /* 0x800000ff00007221 */ /* 0x000fc80000010100 */
[----:B------:R-:W-:-:S07]  /*1320*/  FFMA R49, R49, R0, R49 ;  /* 0x0000000031317223 */ /* 0x000fce0000000031 */
.L_x_11092:
[----:B------:R-:W-:Y:S05]  /*1330*/  BSYNC B0 ;  /* 0x0000000000007941 */ /* 0x000fea0003800000 */
.L_x_11090:
[----:B------:R-:W-:Y:S01]  /*1340*/  IMAD.MOV.U32 R0, RZ, RZ, 0x3bbb989d ;  /* 0x3bbb989dff007424 */ /* 0x000fe200078e00ff */
[----:B------:R-:W-:Y:S01]  /*1350*/  ULDC.64 UR6, c[0x0][0x220] ;  /* 0x0000880000067ab9 */ /* 0x000fe20000000a00 */
[----:B------:R-:W-:Y:S01]  /*1360*/  IMAD.MOV.U32 R37, RZ, RZ, 0x437c0000 ;  /* 0x437c0000ff257424 */ /* 0x000fe200078e00ff */
[----:B------:R-:W-:Y:S01]  /*1370*/  IADD3 R38, P0, R21, UR6, RZ ;  /* 0x0000000615267c10 */ /* 0x000fe2000ff1e0ff */
[----:B------:R-:W-:Y:S01]  /*1380*/  FFMA.SAT R0, -R35, R0, 0.5 ;  /* 0x3f00000023007423 */ /* 0x000fe20000002100 */
[----:B------:R-:W-:Y:S01]  /*1390*/  IADD3 R24, P1, R24, UR6, RZ ;  /* 0x0000000618187c10 */ /* 0x000fe2000ff3e0ff */
[----:B------:R-:W-:Y:S01]  /*13a0*/  BSSY B0, `(.L_x_11093) ;  /* 0x0000023000007945 */ /* 0x000fe20003800000 */
[----:B------:R-:W-:Y:S01]  /*13b0*/  IADD3.X R39, R20, UR7, RZ, P0, !PT ;  /* 0x0000000714277c10 */ /* 0x000fe200087fe4ff */
[----:B------:R-:W-:Y:S01]  /*13c0*/  FFMA.RM R2, R0, R37, 12582913 ;  /* 0x4b40000100027423 */ /* 0x000fe20000004025 */
[----:B------:R-:W-:-:S03]  /*13d0*/  FADD R0, -R49, 1 ;  /* 0x3f80000031007421 */ /* 0x000fc60000000100 */
[----:B------:R-:W-:Y:S01]  /*13e0*/  FADD R4, R2, -12583039 ;  /* 0xcb40007f02047421 */ /* 0x000fe20000000000 */
[-C--:B------:R-:W-:Y:S01]  /*13f0*/  FMUL R0, R0, R49.reuse ;  /* 0x0000003100007220 */ /* 0x080fe20000400000 */
[----:B------:R-:W-:Y:S02]  /*1400*/  SHF.L.U32 R2, R2, 0x17, RZ ;  /* 0x0000001702027819 */ /* 0x000fe400000006ff */
[----:B------:R-:W-:Y:S01]  /*1410*/  FFMA R4, -R35, 1.4426950216293334961, -R4 ;  /* 0x3fb8aa3b23047823 */ /* 0x000fe20000000904 */
[C---:B------:R-:W-:Y:S01]  /*1420*/  FFMA R37, R25.reuse, R0, R49 ;  /* 0x0000000019257223 */ /* 0x040fe20000000031 */
[----:B------:R-:W-:Y:S02]  /*1430*/  FMUL R25, R25, R49 ;  /* 0x0000003119197220 */ /* 0x000fe40000400000 */
[----:B------:R-:W-:Y:S01]  /*1440*/  FFMA R4, -R35, 1.925963033500011079e-08, R4 ;  /* 0x32a5706023047823 */ /* 0x000fe20000000104 */
[----:B------:R-:W-:-:S03]  /*1450*/  FMUL R37, R22, R37 ;  /* 0x0000002516257220 */ /* 0x000fc60000400000 */
[----:B------:R-:W0:Y:S01]  /*1460*/  MUFU.EX2 R41, R4 ;  /* 0x0000000400297308 */ /* 0x000e220000000800 */
[----:B------:R-:W-:Y:S01]  /*1470*/  FMUL R26, R26, R37 ;  /* 0x000000251a1a7220 */ /* 0x000fe20000400000 */
[----:B------:R-:W-:Y:S01]  /*1480*/  FMUL R37, R22, R25 ;  /* 0x0000001916257220 */ /* 0x000fe20000400000 */
[----:B------:R-:W-:Y:S02]  /*1490*/  IADD3.X R25, R23, UR7, RZ, P1, !PT ;  /* 0x0000000717197c10 */ /* 0x000fe40008ffe4ff */
[-C--:B------:R-:W-:Y:S01]  /*14a0*/  FMUL R20, R26, R10.reuse ;  /* 0x0000000a1a147220 */ /* 0x080fe20000400000 */
[----:B------:R-:W-:Y:S01]  /*14b0*/  FMUL R21, R37, R10 ;  /* 0x0000000a25157220 */ /* 0x000fe20000400000 */
[----:B------:R-:W-:-:S03]  /*14c0*/  FMNMX R22, R27, |R26|, !PT ;  /* 0x4000001a1b167209 */ /* 0x000fc60007800000 */
[----:B------:R1:W-:Y:S01]  /*14d0*/  STG.E desc[UR4][R38.64], R20 ;  /* 0x0000001426007986 */ /* 0x0003e2000c101904 */
[----:B------:R-:W-:-:S03]  /*14e0*/  FMNMX R22, |R37|, R22, !PT ;  /* 0x0000001625167209 */ /* 0x000fc60007800200 */
[----:B------:R1:W-:Y:S01]  /*14f0*/  STG.E desc[UR4][R24.64], R21 ;  /* 0x0000001518007986 */ /* 0x0003e2000c101904 */
[----:B0-----:R-:W-:-:S04]  /*1500*/  FFMA R2, R2, R41, 1 ;  /* 0x3f80000002027423 */ /* 0x001fc80000000029 */
[----:B------:R-:W-:-:S05]  /*1510*/  VIADD R0, R2, 0x1800000 ;  /* 0x0180000002007836 */ /* 0x000fca0000000000 */
[----:B------:R-:W-:-:S04]  /*1520*/  LOP3.LUT R0, R0, 0x7f800000, RZ, 0xc0, !PT ;  /* 0x7f80000000007812 */ /* 0x000fc800078ec0ff */
[----:B------:R-:W-:-:S13]  /*1530*/  ISETP.GT.U32.AND P0, PT, R0, 0x1ffffff, PT ;  /* 0x01ffffff0000780c */ /* 0x000fda0003f04070 */
[----:B-1----:R-:W-:Y:S05]  /*1540*/  @P0 BRA `(.L_x_11094) ;  /* 0x0000000000100947 */ /* 0x002fea0003800000 */
[----:B------:R-:W-:Y:S01]  /*1550*/  IMAD.MOV.U32 R0, RZ, RZ, R2 ;  /* 0x000000ffff007224 */ /* 0x000fe200078e0002 */
[----:B------:R-:W-:-:S07]  /*1560*/  MOV R4, 0x1580 ;  /* 0x0000158000047802 */ /* 0x000fce0000000f00 */
[----:B------:R-:W-:Y:S05]  /*1570*/  CALL.REL.NOINC `($__internal_239_$__cuda_sm20_rcp_rn_f32_slowpath) ;  /* 0x00000010002c7944 */ /* 0x000fea0003c00000 */
[----:B------:R-:W-:Y:S05]  /*1580*/  BRA `(.L_x_11095) ;  /* 0x0000000000107947 */ /* 0x000fea0003800000 */
.L_x_11094:
[----:B------:R-:W0:Y:S02]  /*1590*/  MUFU.RCP R49, R2 ;  /* 0x0000000200317308 */ /* 0x000e240000001000 */
[----:B0-----:R-:W-:-:S04]  /*15a0*/  FFMA R0, R2, R49, -1 ;  /* 0xbf80000002007423 */ /* 0x001fc80000000031 */
[----:B------:R-:W-:-:S04]  /*15b0*/  FADD.FTZ R0, -R0, -RZ ;  /* 0x800000ff00007221 */ /* 0x000fc80000010100 */
[----:B------:R-:W-:-:S07]  /*15c0*/  FFMA R49, R49, R0, R49 ;  /* 0x0000000031317223 */ /* 0x000fce0000000031 */
.L_x_11095:
[----:B------:R-:W-:Y:S05]  /*15d0*/  BSYNC B0 ;  /* 0x0000000000007941 */ /* 0x000fea0003800000 */
.L_x_11093:
[----:B------:R-:W0:Y:S01]  /*15e0*/  S2R R0, SR_CgaCtaId ;  /* 0x0000000000007919 */ /* 0x000e220000008800 */
[----:B------:R-:W-:Y:S01]  /*15f0*/  FADD R2, -R49, 1 ;  /* 0x3f80000031027421 */ /* 0x000fe20000000100 */
[----:B------:R-:W-:Y:S01]  /*1600*/  MOV R23, 0x400 ;  /* 0x0000040000177802 */ /* 0x000fe20000000f00 */
[-C--:B------:R-:W-:Y:S01]  /*1610*/  FMUL R27, R35, R49.reuse ;  /* 0x00000031231b7220 */ /* 0x080fe20000400000 */
[----:B------:R-:W-:Y:S02]  /*1620*/  IMAD R4, R14, 0x21, R30 ;  /* 0x000000210e047824 */ /* 0x000fe400078e021e */
[----:B------:R-:W-:Y:S01]  /*1630*/  FMUL R2, R2, R49 ;  /* 0x0000003102027220 */ /* 0x000fe20000400000 */
[C---:B------:R-:W-:Y:S01]  /*1640*/  IMAD R26, R14.reuse, 0x21, R11 ;  /* 0x000000210e1a7824 */ /* 0x040fe200078e020b */
[----:B------:R-:W-:Y:S01]  /*1650*/  ULDC.64 UR6, c[0x0][0x220] ;  /* 0x0000880000067ab9 */ /* 0x000fe20000000a00 */
[----:B------:R-:W-:Y:S02]  /*1660*/  VIADD R25, R23, 0x20 ;  /* 0x0000002017197836 */ /* 0x000fe40000000000 */
[----:B------:R-:W-:Y:S01]  /*1670*/  FFMA R35, R35, R2, R49 ;  /* 0x0000000223237223 */ /* 0x000fe20000000031 */
[C---:B------:R-:W-:Y:S01]  /*1680*/  IMAD R2, R14.reuse, 0x21, R18 ;  /* 0x000000210e027824 */ /* 0x040fe200078e0212 */
[----:B------:R-:W-:Y:S01]  /*1690*/  IADD3 R24, P0, R13, UR6, RZ ;  /* 0x000000060d187c10 */ /* 0x000fe2000ff1e0ff */
[----:B------:R-:W-:-:S02]  /*16a0*/  IMAD R38, R14, 0x21, R42 ;  /* 0x000000210e267824 */ /* 0x000fc400078e022a */
[----:B------:R-:W-:Y:S01]  /*16b0*/  FMUL R31, R34, R35 ;  /* 0x00000023221f7220 */ /* 0x000fe20000400000 */
[----:B------:R-:W-:Y:S02]  /*16c0*/  IMAD R14, R14, 0x21, R8 ;  /* 0x000000210e0e7824 */ /* 0x000fe400078e0208 */
[----:B------:R-:W-:Y:S01]  /*16d0*/  FMUL R27, R34, R27 ;  /* 0x0000001b221b7220 */ /* 0x000fe20000400000 */
[----:B------:R-:W-:Y:S01]  /*16e0*/  ULDC.64 UR8, c[0x0][0x250] ;  /* 0x0000940000087ab9 */ /* 0x000fe20000000a00 */
[----:B------:R-:W-:Y:S01]  /*16f0*/  FMUL R31, R36, R31 ;  /* 0x0000001f241f7220 */ /* 0x000fe20000400000 */
[----:B------:R-:W-:-:S04]  /*1700*/  IMAD.WIDE.U32 R34, R8, UR8, R32 ;  /* 0x0000000808227c25 */ /* 0x000fc8000f8e0020 */
[-C--:B------:R-:W-:Y:S01]  /*1710*/  FMUL R41, R27, R10.reuse ;  /* 0x0000000a1b297220 */ /* 0x080fe20000400000 */
[----:B------:R-:W-:Y:S01]  /*1720*/  FMUL R39, R31, R10 ;  /* 0x0000000a1f277220 */ /* 0x000fe20000400000 */
[----:B------:R-:W-:-:S04]  /*1730*/  FMNMX R22, R22, |R31|, !PT ;  /* 0x4000001f16167209 */ /* 0x000fc80007800000 */
[----:B------:R-:W-:Y:S02]  /*1740*/  FMNMX R27, |R27|, R22, !PT ;  /* 0x000000161b1b7209 */ /* 0x000fe40007800200 */
[----:B0-----:R-:W-:-:S04]  /*1750*/  LEA R25, R0, R25, 0x18 ;  /* 0x0000001900197211 */ /* 0x001fc800078ec0ff */
[----:B------:R-:W-:Y:S01]  /*1760*/  LEA R37, R2, R25, 0x2 ;  /* 0x0000001902257211 */ /* 0x000fe200078e10ff */
[--C-:B------:R-:W-:Y:S01]  /*1770*/  IMAD R2, R14, 0x4, R25.reuse ;  /* 0x000000040e027824 */ /* 0x100fe200078e0219 */
[----:B------:R-:W-:Y:S01]  /*1780*/  IADD3 R14, P1, R19, UR6, RZ ;  /* 0x00000006130e7c10 */ /* 0x000fe2000ff3e0ff */
[--C-:B------:R-:W-:Y:S02]  /*1790*/  IMAD R4, R4, 0x4, R25.reuse ;  /* 0x0000000404047824 */ /* 0x100fe400078e0219 */
[--C-:B------:R-:W-:Y:S01]  /*17a0*/  IMAD R26, R26, 0x4, R25.reuse ;  /* 0x000000041a1a7824 */ /* 0x100fe200078e0219 */
[----:B------:R-:W-:Y:S01]  /*17b0*/  IADD3.X R15, R15, UR7, RZ, P1, !PT ;  /* 0x000000070f0f7c10 */ /* 0x000fe20008ffe4ff */
[----:B------:R-:W-:Y:S01]  /*17c0*/  IMAD R38, R38, 0x4, R25 ;  /* 0x0000000426267824 */ /* 0x000fe200078e0219 */
[----:B------:R-:W-:Y:S01]  /*17d0*/  IADD3.X R25, R12, UR7, RZ, P0, !PT ;  /* 0x000000070c197c10 */ /* 0x000fe200087fe4ff */
[----:B------:R0:W-:Y:S01]  /*17e0*/  STS [R4], R16 ;  /* 0x0000001004007388 */ /* 0x0001e20000000800 */
[----:B------:R-:W1:Y:S01]  /*17f0*/  LDC.64 R12, c[0x0][0x250] ;  /* 0x00009400ff0c7b82 */ /* 0x000e620000000a00 */
[----:B------:R-:W-:Y:S01]  /*1800*/  IMAD R19, R8, UR9, RZ ;  /* 0x0000000908137c24 */ /* 0x000fe2000f8e02ff */
[----:B------:R-:W-:Y:S01]  /*1810*/  ULDC.64 UR6, c[0x0][0x228] ;  /* 0x00008a0000067ab9 */ /* 0x000fe20000000a00 */
[----:B------:R-:W-:Y:S04]  /*1820*/  STS [R26], R28 ;  /* 0x0000001c1a007388 */ /* 0x000fe80000000800 */
[----:B------:R-:W-:Y:S01]  /*1830*/  STG.E desc[UR4][R24.64], R39 ;  /* 0x0000002718007986 */ /* 0x000fe2000c101904 */
[----:B0-----:R-:W-:-:S03]  /*1840*/  IADD3 R16, P0, R30, R34, RZ ;  /* 0x000000221e107210 */ /* 0x001fc60007f1e0ff */
[----:B------:R-:W-:Y:S02]  /*1850*/  STS [R37], R20 ;  /* 0x0000001425007388 */ /* 0x000fe40000000800 */
[----:B------:R-:W-:Y:S02]  /*1860*/  IMAD.X R35, R35, 0x1, R19, P0 ;  /* 0x0000000123237824 */ /* 0x000fe400000e0613 */
[----:B------:R0:W-:Y:S04]  /*1870*/  STG.E desc[UR4][R14.64], R41 ;  /* 0x000000290e007986 */ /* 0x0001e8000c101904 */
[----:B------:R2:W-:Y:S01]  /*1880*/  STS [R38], R39 ;  /* 0x0000002726007388 */ /* 0x0005e20000000800 */
[----:B------:R-:W-:Y:S01]  /*1890*/  BAR.SYNC.DEFER_BLOCKING 0x0 ;  /* 0x0000000000007b1d */ /* 0x000fe20000010000 */
[----:B-1----:R-:W-:Y:S01]  /*18a0*/  IMAD.WIDE.U32 R12, R8, UR8, R12 ;  /* 0x00000008080c7c25 */ /* 0x002fe2000f8e000c */
[----:B0-----:R-:W-:-:S03]  /*18b0*/  LEA R14, P0, R16, UR6, 0x2 ;  /* 0x00000006100e7c11 */ /* 0x001fc6000f8010ff */
[----:B------:R-:W-:Y:S01]  /*18c0*/  IMAD.IADD R13, R19, 0x1, R13 ;  /* 0x00000001130d7824 */ /* 0x000fe200078e020d */
[----:B------:R-:W-:Y:S02]  /*18d0*/  LEA.HI.X R15, R16, UR7, R35, 0x2, P0 ;  /* 0x00000007100f7c11 */ /* 0x000fe400080f1423 */
[----:B------:R-:W-:-:S04]  /*18e0*/  IADD3 R16, P0, P1, R11, R12, R32 ;  /* 0x0000000c0b107210 */ /* 0x000fc8000791e020 */
[----:B------:R-:W-:Y:S02]  /*18f0*/  IADD3.X R25, RZ, R13, R33, P0, P1 ;  /* 0x0000000dff197210 */ /* 0x000fe400007e2421 */
[----:B------:R-:W-:-:S04]  /*1900*/  LEA R24, P0, R16, UR6, 0x2 ;  /* 0x0000000610187c11 */ /* 0x000fc8000f8010ff */
[----:B------:R-:W-:Y:S02]  /*1910*/  LEA.HI.X R25, R16, UR7, R25, 0x2, P0 ;  /* 0x0000000710197c11 */ /* 0x000fe400080f1419 */
[----:B------:R-:W-:Y:S01]  /*1920*/  IADD3 R45, P0, R12, UR8, RZ ;  /* 0x000000080c2d7c10 */ /* 0x000fe2000ff1e0ff */
[----:B------:R-:W0:Y:S03]  /*1930*/  LDS R43, [R2] ;  /* 0x00000000022b7984 */ /* 0x000e260000000800 */
[----:B--2---:R-:W-:Y:S01]  /*1940*/  IADD3.X R39, R13, UR9, RZ, P0, !PT ;  /* 0x000000090d277c10 */ /* 0x004fe200087fe4ff */
[----:B------:R-:W1:Y:S01]  /*1950*/  LDS R47, [R2+0x4] ;  /* 0x00000400022f7984 */ /* 0x000e620000000800 */
[----:B------:R-:W-:-:S03]  /*1960*/  IADD3 R16, P0, P1, R18, R45, R32 ;  /* 0x0000002d12107210 */ /* 0x000fc6000791e020 */
[----:B------:R-:W2:Y:S01]  /*1970*/  LDS R49, [R2+0x8] ;  /* 0x0000080002317984 */ /* 0x000ea20000000800 */
[----:B------:R-:W-:Y:S02]  /*1980*/  IADD3.X R35, RZ, R39, R33, P0, P1 ;  /* 0x00000027ff237210 */ /* 0x000fe400007e2421 */
[C---:B------:R-:W-:Y:S01]  /*1990*/  LEA R34, P0, R16.reuse, UR6, 0x2 ;  /* 0x0000000610227c11 */ /* 0x040fe2000f8010ff */
[----:B------:R-:W3:Y:S03]  /*19a0*/  LDS R51, [R2+0xc] ;  /* 0x00000c0002337984 */ /* 0x000ee60000000800 */
[----:B------:R-:W-:Y:S02]  /*19b0*/  LEA.HI.X R35, R16, UR7, R35, 0x2, P0 ;  /* 0x0000000710237c11 */ /* 0x000fe400080f1423 */
[----:B------:R-:W-:-:S04]  /*19c0*/  IADD3 R53, P0, R45, UR8, RZ ;  /* 0x000000082d357c10 */ /* 0x000fc8000ff1e0ff */
[----:B------:R-:W-:Y:S01]  /*19d0*/  IADD3 R16, P1, P2, R42, R53, R32 ;  /* 0x000000352a107210 */ /* 0x000fe20007a3e020 */
[----:B0-----:R0:W-:Y:S04]  /*19e0*/  STG.E desc[UR4][R14.64], R43 ;  /* 0x0000002b0e007986 */ /* 0x0011e8000c101904 */
[----:B-1----:R1:W-:Y:S04]  /*19f0*/  STG.E desc[UR4][R24.64], R47 ;  /* 0x0000002f18007986 */ /* 0x0023e8000c101904 */
[----:B--2---:R-:W-:Y:S01]  /*1a00*/  STG.E desc[UR4][R34.64], R49 ;  /* 0x0000003122007986 */ /* 0x004fe2000c101904 */
[----:B0-----:R-:W-:Y:S01]  /*1a10*/  IADD3.X R43, R39, UR9, RZ, P0, !PT ;  /* 0x00000009272b7c10 */ /* 0x001fe200087fe4ff */
[----:B------:R-:W0:Y:S03]  /*1a20*/  LDC.64 R14, c[0x0][0x248] ;  /* 0x00009200ff0e7b82 */ /* 0x000e260000000a00 */
[----:B-1----:R-:W-:-:S02]  /*1a30*/  IADD3.X R25, RZ, R43, R33, P1, P2 ;  /* 0x0000002bff197210 */ /* 0x002fc40000fe4421 */
[----:B------:R-:W-:-:S04]  /*1a40*/  LEA R24, P0, R16, UR6, 0x2 ;  /* 0x0000000610187c11 */ /* 0x000fc8000f8010ff */
[----:B------:R-:W-:-:S05]  /*1a50*/  LEA.HI.X R25, R16, UR7, R25, 0x2, P0 ;  /* 0x0000000710197c11 */ /* 0x000fca00080f1419 */
[----:B---3--:R-:W-:Y:S01]  /*1a60*/  STG.E desc[UR4][R24.64], R51 ;  /* 0x0000003318007986 */ /* 0x008fe2000c101904 */
[----:B------:R-:W-:Y:S01]  /*1a70*/  BAR.SYNC.DEFER_BLOCKING 0x0 ;  /* 0x0000000000007b1d */ /* 0x000fe20000010000 */
[C---:B0-----:R-:W-:Y:S02]  /*1a80*/  IMAD R16, R14.reuse, UR9, RZ ;  /* 0x000000090e107c24 */ /* 0x041fe4000f8e02ff */
[----:B------:R-:W-:-:S04]  /*1a90*/  IMAD.WIDE.U32 R32, R14, UR8, R32 ;  /* 0x000000080e207c25 */ /* 0x000fc8000f8e0020 */
[----:B------:R-:W-:Y:S01]  /*1aa0*/  IMAD R15, R15, UR8, R16 ;  /* 0x000000080f0f7c24 */ /* 0x000fe2000f8e0210 */
[-C--:B------:R-:W-:Y:S02]  /*1ab0*/  IADD3 R11, P4, P5, R11, R32.reuse, R12 ;  /* 0x000000200b0b7210 */ /* 0x080fe40007d9e00c */
[-C--:B------:R-:W-:Y:S01]  /*1ac0*/  IADD3 R45, P2, P3, R18, R32.reuse, R45 ;  /* 0x00000020122d7210 */ /* 0x080fe20007b5e02d */
[----:B------:R-:W-:Y:S02]  /*1ad0*/  IMAD.IADD R33, R33, 0x1, R15 ;  /* 0x0000000121217824 */ /* 0x000fe400078e020f */
[----:B------:R-:W-:Y:S01]  /*1ae0*/  IMAD.WIDE.U32 R14, R8, UR8, R32 ;  /* 0x00000008080e7c25 */ /* 0x000fe2000f8e0020 */
[----:B------:R-:W-:Y:S01]  /*1af0*/  IADD3 R32, P0, P1, R42, R32, R53 ;  /* 0x000000202a207210 */ /* 0x000fe2000791e035 */
[----:B------:R0:W-:Y:S01]  /*1b00*/  STS [R4], R17 ;  /* 0x0000001104007388 */ /* 0x0001e20000000800 */
[----:B------:R-:W-:-:S03]  /*1b10*/  IADD3 R30, P6, R30, R14, RZ ;  /* 0x0000000e1e1e7210 */ /* 0x000fc60007fde0ff */
[----:B------:R-:W-:Y:S01]  /*1b20*/  STS [R26], R29 ;  /* 0x0000001d1a007388 */ /* 0x000fe20000000800 */
[----:B------:R-:W-:Y:S02]  /*1b30*/  IADD3.X R15, R19, R15, RZ, P6, !PT ;  /* 0x0000000f130f7210 */ /* 0x000fe400037fe4ff */
[----:B------:R-:W-:Y:S01]  /*1b40*/  LEA R12, P6, R30, UR6, 0x2 ;  /* 0x000000061e0c7c11 */ /* 0x000fe2000f8c10ff */
[----:B------:R-:W-:Y:S01]  /*1b50*/  STS [R37], R21 ;  /* 0x0000001525007388 */ /* 0x000fe20000000800 */
[----:B0-----:R-:W-:-:S03]  /*1b60*/  IADD3.X R4, RZ, R33, R13, P4, P5 ;  /* 0x00000021ff047210 */ /* 0x001fc600027ea40d */
[----:B------:R-:W-:Y:S01]  /*1b70*/  STS [R38], R41 ;  /* 0x0000002926007388 */ /* 0x000fe20000000800 */
[----:B------:R-:W-:Y:S01]  /*1b80*/  LEA.HI.X R13, R30, UR7, R15, 0x2, P6 ;  /* 0x000000071e0d7c11 */ /* 0x000fe2000b0f140f */
[----:B------:R-:W-:Y:S06]  /*1b90*/  BAR.SYNC.DEFER_BLOCKING 0x0 ;  /* 0x0000000000007b1d */ /* 0x000fec0000010000 */
[----:B------:R-:W0:Y:S04]  /*1ba0*/  LDS R35, [R2] ;  /* 0x0000000002237984 */ /* 0x000e280000000800 */
[----:B------:R-:W1:Y:S04]  /*1bb0*/  LDS R47, [R2+0x4] ;  /* 0x00000400022f7984 */ /* 0x000e680000000800 */
[----:B------:R-:W2:Y:S04]  /*1bc0*/  LDS R25, [R2+0x8] ;  /* 0x0000080002197984 */ /* 0x000ea80000000800 */
[----:B------:R3:W4:Y:S02]  /*1bd0*/  LDS R49, [R2+0xc] ;  /* 0x00000c0002317984 */ /* 0x0007240000000800 */
[----:B---3--:R-:W-:-:S02]  /*1be0*/  IADD3.X R2, RZ, R33, R39, P2, P3 ;  /* 0x00000021ff027210 */ /* 0x008fc400017e6427 */
[----:B------:R-:W-:Y:S02]  /*1bf0*/  IADD3.X R33, RZ, R33, R43, P0, P1 ;  /* 0x00000021ff217210 */ /* 0x000fe400007e242b */
[----:B------:R-:W-:Y:S02]  /*1c00*/  LEA R14, P0, R11, UR6, 0x2 ;  /* 0x000000060b0e7c11 */ /* 0x000fe4000f8010ff */
[----:B------:R-:W-:Y:S02]  /*1c10*/  LEA R16, P1, R45, UR6, 0x2 ;  /* 0x000000062d107c11 */ /* 0x000fe4000f8210ff */
[----:B------:R-:W-:Y:S02]  /*1c20*/  LEA R18, P2, R32, UR6, 0x2 ;  /* 0x0000000620127c11 */ /* 0x000fe4000f8410ff */
[----:B------:R-:W-:Y:S02]  /*1c30*/  LEA.HI.X R15, R11, UR7, R4, 0x2, P0 ;  /* 0x000000070b0f7c11 */ /* 0x000fe400080f1404 */
[----:B------:R-:W-:-:S02]  /*1c40*/  LEA.HI.X R17, R45, UR7, R2, 0x2, P1 ;  /* 0x000000072d117c11 */ /* 0x000fc400088f1402 */
[----:B------:R-:W-:Y:S01]  /*1c50*/  LEA.HI.X R19, R32, UR7, R33, 0x2, P2 ;  /* 0x0000000720137c11 */ /* 0x000fe200090f1421 */
[----:B------:R-:W-:Y:S02]  /*1c60*/  ULDC.64 UR6, c[0x0][0x238] ;  /* 0x00008e0000067ab9 */ /* 0x000fe40000000a00 */
[----:B------:R-:W-:Y:S01]  /*1c70*/  ISETP.NE.U32.AND P0, PT, RZ, UR6, PT ;  /* 0x00000006ff007c0c */ /* 0x000fe2000bf05070 */
[----:B0-----:R0:W-:Y:S03]  /*1c80*/  STG.E desc[UR4][R12.64], R35 ;  /* 0x000000230c007986 */ /* 0x0011e6000c101904 */
[----:B------:R-:W-:Y:S01]  /*1c90*/  ISETP.NE.AND.EX P0, PT, RZ, UR7, PT, P0 ;  /* 0x00000007ff007c0c */ /* 0x000fe2000bf05300 */
[----:B-1----:R0:W-:Y:S04]  /*1ca0*/  STG.E desc[UR4][R14.64], R47 ;  /* 0x0000002f0e007986 */ /* 0x0021e8000c101904 */
[----:B--2---:R0:W-:Y:S04]  /*1cb0*/  STG.E desc[UR4][R16.64], R25 ;  /* 0x0000001910007986 */ /* 0x0041e8000c101904 */
[----:B----4-:R0:W-:Y:S01]  /*1cc0*/  STG.E desc[UR4][R18.64], R49 ;  /* 0x0000003112007986 */ /* 0x0101e2000c101904 */
[----:B------:R-:W-:Y:S06]  /*1cd0*/  BAR.SYNC.DEFER_BLOCKING 0x0 ;  /* 0x0000000000007b1d */ /* 0x000fec0000010000 */
[----:B------:R-:W-:Y:S05]  /*1ce0*/  @!P0 BRA `(.L_x_11096) ;  /* 0x00000000009c8947 */ /* 0x000fea0003800000 */
[----:B------:R-:W1:Y:S01]  /*1cf0*/  SHFL.DOWN PT, R2, R27, 0x10, 0x1f ;  /* 0x0a001f001b027f89 */ /* 0x000e6200000e0000 */
[----:B------:R-:W-:Y:S01]  /*1d00*/  ISETP.NE.AND P0, PT, R7, RZ, PT ;  /* 0x000000ff0700720c */ /* 0x000fe20003f05270 */
[----:B------:R-:W-:Y:S01]  /*1d10*/  BSSY B0, `(.L_x_11097) ;  /* 0x000001e000007945 */ /* 0x000fe20003800000 */
[----:B------:R-:W-:-:S11]  /*1d20*/  IMAD.MOV.U32 R7, RZ, RZ, RZ ;  /* 0x000000ffff077224 */ /* 0x000fd600078e00ff */
[----:B0-----:R-:W-:-:S05]  /*1d30*/  @!P0 LEA R12, R0, R23, 0x18 ;  /* 0x00000017000c8211 */ /* 0x001fca00078ec0ff */
[----:B------:R-:W-:Y:S01]  /*1d40*/  @!P0 IMAD.IADD R12, R9, 0x1, R12 ;  /* 0x00000001090c8824 */ /* 0x000fe200078e020c */
        /* <DEDUP_REMOVED lines=25> */
.L_x_11106:
[----:B-1----:R-:W-:-:S07]  /*1ee0*/  FMNMX R7, R2, R7, !PT ;  /* 0x0000000702077209 */ /* 0x002fce0007800000 */
.L_x_11098:
[----:B------:R-:W-:Y:S05]  /*1ef0*/  BSYNC B0 ;  /* 0x0000000000007941 */ /* 0x000fea0003800000 */
.L_x_11097:
[----:B------:R-:W-:Y:S01]  /*1f00*/  ISETP.NE.AND P0, PT, R6, RZ, PT ;  /* 0x000000ff0600720c */ /* 0x000fe20003f05270 */
[----:B------:R-:W-:-:S12]  /*1f10*/  BSSY B0, `(.L_x_11096) ;  /* 0x0000004000007945 */ /* 0x000fd80003800000 */
[----:B------:R-:W-:Y:S05]  /*1f20*/  @P0 BRA `(.L_x_11100) ;  /* 0x0000000000080947 */ /* 0x000fea0003800000 */
[----:B------:R-:W1:Y:S02]  /*1f30*/  LDC.64 R4, c[0x0][0x238] ;  /* 0x00008e00ff047b82 */ /* 0x000e640000000a00 */
[----:B-1----:R1:W-:Y:S02]  /*1f40*/  REDG.E.MAX.S32.STRONG.GPU desc[UR4][R4.64], R7 ;  /* 0x000000070400798e */ /* 0x0023e4000d10e384 */
.L_x_11100:
[----:B------:R-:W-:Y:S05]  /*1f50*/  BSYNC B0 ;  /* 0x0000000000007941 */ /* 0x000fea0003800000 */
.L_x_11096:
        /* <DEDUP_REMOVED lines=10> */
[----:B-1----:R-:W-:-:S07]  /*2000*/  MOV R4, 0x2020 ;  /* 0x0000202000047802 */ /* 0x002fce0000000f00 */
[----:B0-----:R-:W-:Y:S05]  /*2010*/  CALL.REL.NOINC `($__internal_239_$__cuda_sm20_rcp_rn_f32_slowpath) ;  /* 0x0000000400847944 */ /* 0x001fea0003c00000 */
[----:B------:R-:W-:Y:S05]  /*2020*/  BRA `(.L_x_11102) ;  /* 0x0000000000107947 */ /* 0x000fea0003800000 */
.L_x_11101:
[----:B0-----:R-:W0:Y:S02]  /*2030*/  MUFU.RCP R49, R10 ;  /* 0x0000000a00317308 */ /* 0x001e240000001000 */
[----:B0-----:R-:W-:-:S04]  /*2040*/  FFMA R0, R49, R10, -1 ;  /* 0xbf80000031007423 */ /* 0x001fc8000000000a */
[----:B------:R-:W-:-:S04]  /*2050*/  FADD.FTZ R0, -R0, -RZ ;  /* 0x800000ff00007221 */ /* 0x000fc80000010100 */
[----:B------:R-:W-:-:S07]  /*2060*/  FFMA R49, R49, R0, R49 ;  /* 0x0000000031317223 */ /* 0x000fce0000000031 */
.L_x_11102:
[----:B------:R-:W0:Y:S02]  /*2070*/  LDC.64 R2, c[0x0][0x240] ;  /* 0x00009000ff027b82 */ /* 0x000e240000000a00 */
[----:B0-----:R-:W-:Y:S01]  /*2080*/  STG.E desc[UR4][R2.64], R49 ;  /* 0x0000003102007986 */ /* 0x001fe2000c101904 */
[----:B------:R-:W-:Y:S05]  /*2090*/  EXIT ;  /* 0x000000000000794d */ /* 0x000fea0003800000 */
.L_x_11099:
[----:B------:R-:W-:Y:S02]  /*20a0*/  IMAD.MOV.U32 R9, RZ, RZ, 0x4 ;  /* 0x00000004ff097424 */ /* 0x000fe400078e00ff */
[----:B------:R-:W-:Y:S02]  /*20b0*/  IMAD.MOV.U32 R11, RZ, RZ, 0x1f ;  /* 0x0000001fff0b7424 */ /* 0x000fe400078e00ff */
[----:B------:R-:W-:-:S07]  /*20c0*/  IMAD.MOV.U32 R4, RZ, RZ, -0x1 ;  /* 0xffffffffff047424 */ /* 0x000fce00078e00ff */
[----:B01----:R-:W-:Y:S05]  /*20d0*/  WARPSYNC.COLLECTIVE R4, `(.L_x_11103) ;  /* 0x0000000004087348 */ /* 0x003fea0003c00000 */
[----:B-1----:R1:W2:Y:S02]  /*20e0*/  SHFL.DOWN P0, R7, R0, R9, R11 ;  /* 0x0800000900077389 */ /* 0x0022a4000000000b */
[----:B012---:R-:W-:Y:S01]  /*20f0*/  ENDCOLLECTIVE ;  /* 0x000000000000791b */ /* 0x007fe20003800000 */
.L_x_11103:
[----:B------:R-:W-:Y:S01]  /*2100*/  IMAD.MOV.U32 R9, RZ, RZ, 0x2 ;  /* 0x00000002ff097424 */ /* 0x000fe200078e00ff */
[----:B------:R-:W-:-:S04]  /*2110*/  MOV R5, R7 ;  /* 0x0000000700057202 */ /* 0x000fc80000000f00 */
[----:B------:R-:W-:-:S05]  /*2120*/  FMNMX R5, R5, R0, !PT ;  /* 0x0000000005057209 */ /* 0x000fca0007800000 */
[----:B------:R-:W-:-:S07]  /*2130*/  IMAD.MOV.U32 R0, RZ, RZ, R5 ;  /* 0x000000ffff007224 */ /* 0x000fce00078e0005 */
[----:B------:R-:W-:Y:S05]  /*2140*/  WARPSYNC.COLLECTIVE R4, `(.L_x_11104) ;  /* 0x0000000004087348 */ /* 0x000fea0003c00000 */
[----:B------:R0:W1:Y:S02]  /*2150*/  SHFL.DOWN P0, R7, R0, R9, R11 ;  /* 0x0800000900077389 */ /* 0x000064000000000b */
[----:B01----:R-:W-:Y:S01]  /*2160*/  ENDCOLLECTIVE ;  /* 0x000000000000791b */ /* 0x003fe20003800000 */
.L_x_11104:
[----:B------:R-:W-:Y:S01]  /*2170*/  HFMA2.MMA R9, -RZ, RZ, 0, 5.9604644775390625e-08 ;  /* 0x00000001ff097435 */ /* 0x000fe200000001ff */
[----:B------:R-:W-:-:S05]  /*2180*/  IMAD.MOV.U32 R2, RZ, RZ, R7 ;  /* 0x000000ffff027224 */ /* 0x000fca00078e0007 */
[----:B------:R-:W-:-:S05]  /*2190*/  FMNMX R2, R5, R2, !PT ;  /* 0x0000000205027209 */ /* 0x000fca0007800000 */
[----:B------:R-:W-:-:S07]  /*21a0*/  IMAD.MOV.U32 R0, RZ, RZ, R2 ;  /* 0x000000ffff007224 */ /* 0x000fce00078e0002 */
[----:B------:R-:W-:Y:S05]  /*21b0*/  WARPSYNC.COLLECTIVE R4, `(.L_x_11105) ;  /* 0x0000000004087348 */ /* 0x000fea0003c00000 */
[----:B------:R0:W1:Y:S02]  /*21c0*/  SHFL.DOWN P0, R7, R0, R9, R11 ;  /* 0x0800000900077389 */ /* 0x000064000000000b */
[----:B01----:R-:W-:Y:S01]  /*21d0*/  ENDCOLLECTIVE ;  /* 0x000000000000791b */ /* 0x003fe20003800000 */
.L_x_11105:
[----:B------:R-:W-:Y:S05]  /*21e0*/  BRA `(.L_x_11106) ;  /* 0xfffffffc003c7947 */ /* 0x000fea000383ffff */
        .weak           $__internal_238_$__cuda_sm20_div_u64
        .type           $__internal_238_$__cuda_sm20_div_u64,@function
        .size           $__internal_238_$__cuda_sm20_div_u64,($__internal_239_$__cuda_sm20_rcp_rn_f32_slowpath - $__internal_238_$__cuda_sm20_div_u64)
$__internal_238_$__cuda_sm20_div_u64:
        /* <DEDUP_REMOVED lines=67> */
[----:B------:R-:W-:Y:S06]  /*2620*/  RET.REL.NODEC R12 `(_ZN18transformer_engine6detail32dgated_act_cast_transpose_kernelILi1ELi1EfffNS_5EmptyEXadL_ZNS_5dsiluIffEET_T0_RKS2_EEXadL_ZNS_4siluIffEES4_S5_S7_EEEEvPKT2_SB_PT3_SD_PKT1_PSE_SH_mmm) ;  /* 0xffffffd80c747950 */ /* 0x000fec0003c3ffff */
        .weak           $__internal_239_$__cuda_sm20_rcp_rn_f32_slowpath
        .type           $__internal_239_$__cuda_sm20_rcp_rn_f32_slowpath,@function
        .size           $__internal_239_$__cuda_sm20_rcp_rn_f32_slowpath,(.L_x_34724 - $__internal_239_$__cuda_sm20_rcp_rn_f32_slowpath)
$__internal_239_$__cuda_sm20_rcp_rn_f32_slowpath:
        /* <DEDUP_REMOVED lines=15> */
.L_x_11108:
[----:B------:R-:W-:-:S04]  /*2720*/  IADD3 R2, R44, -0xfd, RZ ;  /* 0xffffff032c027810 */ /* 0x000fc80007ffe0ff */
        /* <DEDUP_REMOVED lines=32> */
.L_x_11110:
[----:B------:R0:W1:Y:S02]  /*2930*/  MUFU.RCP R49, R0 ;  /* 0x0000000000317308 */ /* 0x0000640000001000 */
.L_x_11109:
[----:B------:R-:W-:Y:S05]  /*2940*/  BSYNC B1 ;  /* 0x0000000000017941 */ /* 0x000fea0003800000 */
.L_x_11107:
[----:B------:R-:W-:Y:S02]  /*2950*/  IMAD.MOV.U32 R44, RZ, RZ, R4 ;  /* 0x000000ffff2c7224 */ /* 0x000fe400078e0004 */
[----:B------:R-:W-:-:S04]  /*2960*/  IMAD.MOV.U32 R45, RZ, RZ, 0x0 ;  /* 0x00000000ff2d7424 */ /* 0x000fc800078e00ff */
[----:B01----:R-:W-:Y:S05]  /*2970*/  RET.REL.NODEC R44 `(_ZN18transformer_engine6detail32dgated_act_cast_transpose_kernelILi1ELi1EfffNS_5EmptyEXadL_ZNS_5dsiluIffEET_T0_RKS2_EEXadL_ZNS_4siluIffEES4_S5_S7_EEEEvPKT2_SB_PT3_SD_PKT1_PSE_SH_mmm) ;  /* 0xffffffd42ca07950 */ /* 0x003fea0003c3ffff */
.L_x_11111:
        /* <DEDUP_REMOVED lines=16> */
.L_x_34724:


//--------------------- .text._ZN18transformer_engine6detail43dgated_act_cast_transpose_kernel_notalignedILi2ELi4Ef13__nv_bfloat1613__nv_fp8_e4m3NS_5EmptyEXadL_ZNS_5dgeluIffEET_T0_RKS4_EEXadL_ZNS_4geluIffEES6_S7_S9_EEEEvPKT2_SD_PT3_SF_PKT1_PSG_SJ_mmm --------------------------
	.section	.text._ZN18transformer_engine6detail43dgated_act_cast_transpose_kernel_notalignedILi2ELi4Ef13__nv_bfloat1613__nv_fp8_e4m3NS_5EmptyEXadL_ZNS_5dgeluIffEET_T0_RKS4_EEXadL_ZNS_4geluIffEES6_S7_S9_EEEEvPKT2_SD_PT3_SF_PKT1_PSG_SJ_mmm,"ax",@progbits
	.align	128
        .global         _ZN18transformer_engine6detail43dgated_act_cast_transpose_kernel_notalignedILi2ELi4Ef13__nv_bfloat1613__nv_fp8_e4m3NS_5EmptyEXadL_ZNS_5dgeluIffEET_T0_RKS4_EEXadL_ZNS_4geluIffEES6_S7_S9_EEEEvPKT2_SD_PT3_SF_PKT1_PSG_SJ_mmm
        .type           _ZN18transformer_engine6detail43dgated_act_cast_transpose_kernel_notalignedILi2ELi4Ef13__nv_bfloat1613__nv_fp8_e4m3NS_5EmptyEXadL_ZNS_5dgeluIffEET_T0_RKS4_EEXadL_ZNS_4geluIffEES6_S7_S9_EEEEvPKT2_SD_PT3_SF_PKT1_PSG_SJ_mmm,@function
        .size           _ZN18transformer_engine6detail43dgated_act_cast_transpose_kernel_notalignedILi2ELi4Ef13__nv_bfloat1613__nv_fp8_e4m3NS_5EmptyEXadL_ZNS_5dgeluIffEET_T0_RKS4_EEXadL_ZNS_4geluIffEES6_S7_S9_EEEEvPKT2_SD_PT3_SF_PKT1_PSG_SJ_mmm,(.L_x_34726 - _ZN18transformer_engine6detail43dgated_act_cast_transpose_kernel_notalignedILi2ELi4Ef13__nv_bfloat1613__nv_fp8_e4m3NS_5EmptyEXadL_ZNS_5dgeluIffEET_T0_RKS4_EEXadL_ZNS_4geluIffEES6_S7_S9_EEEEvPKT2_SD_PT3_SF_PKT1_PSG_SJ_mmm)
        .other          _ZN18transformer_engine6detail43dgated_act_cast_transpose_kernel_notalignedILi2ELi4Ef13__nv_bfloat1613__nv_fp8_e4m3NS_5EmptyEXadL_ZNS_5dgeluIffEET_T0_RKS4_EEXadL_ZNS_4geluIffEES6_S7_S9_EEEEvPKT2_SD_PT3_SF_PKT1_PSG_SJ_mmm,@"STO_CUDA_ENTRY STV_DEFAULT"
_ZN18transformer_engine6detail43dgated_act_cast_transpose_kernel_notalignedILi2ELi4Ef13__nv_bfloat1613__nv_fp8_e4m3NS_5EmptyEXadL_ZNS_5dgeluIffEET_T0_RKS4_EEXadL_ZNS_4geluIffEES6_S7_S9_EEEEvPKT2_SD_PT3_SF_PKT1_PSG_SJ_mmm:
.text._ZN18transformer_engine6detail43dgated_act_cast_transpose_kernel_notalignedILi2ELi4Ef13__nv_bfloat1613__nv_fp8_e4m3NS_5EmptyEXadL_ZNS_5dgeluIffEET_T0_RKS4_EEXadL_ZNS_4geluIffEES6_S7_S9_EEEEvPKT2_SD_PT3_SF_PKT1_PSG_SJ_mmm:
        /* <DEDUP_REMOVED lines=19> */
[----:B------:R-:W-:Y:S05]  /*0130*/  CALL.REL.NOINC `($__internal_240_$__cuda_sm20_div_u64) ;  /* 0x000000d800407944 */ /* 0x000fea0003c00000 */
[----:B------:R-:W-:Y:S01]  /*0140*/  IADD3 R6, P0, RZ, -R32, RZ ;  /* 0x80000020ff067210 */ /* 0x000fe20007f1e0ff */
[----:B------:R-:W-:-:S03]  /*0150*/  IMAD.MOV.U32 R3, RZ, RZ, RZ ;  /* 0x000000ffff037224 */ /* 0x000fc600078e00ff */
[----:B------:R-:W-:Y:S01]  /*0160*/  IADD3.X R8, RZ, ~R33, RZ, P0, !PT ;  /* 0x80000021ff087210 */ /* 0x000fe200007fe4ff */
[----:B------:R-:W-:-:S04]  /*0170*/  IMAD.WIDE.U32 R2, R59, R6, R2 ;  /* 0x000000063b027225 */ /* 0x000fc800078e0002 */
[----:B------:R-:W-:Y:S01]  /*0180*/  IMAD R5, R8, R59, RZ ;  /* 0x0000003b08057224 */ /* 0x000fe200078e02ff */
[----:B------:R-:W-:-:S03]  /*0190*/  MOV R59, R2 ;  /* 0x00000002003b7202 */ /* 0x000fc60000000f00 */
[----:B------:R-:W-:-:S05]  /*01a0*/  IMAD R5, R4, R6, R5 ;  /* 0x0000000604057224 */ /* 0x000fca00078e0205 */
[----:B------:R-:W-:Y:S01]  /*01b0*/  IADD3 R58, R3, R5, RZ ;  /* 0x00000005033a7210 */ /* 0x000fe20007ffe0ff */
[----:B------:R-:W-:Y:S06]  /*01c0*/  BRA `(.L_x_11113) ;  /* 0x0000000000587947 */ /* 0x000fec0003800000 */
.L_x_11112:
        /* <DEDUP_REMOVED lines=11> */
[----:B------:R-:W-:-:S04]  /*0280*/  IMAD.HI.U32 R32, R5, R2, RZ ;  /* 0x0000000205207227 */ /* 0x000fc800078e00ff */
[----:B------:R-:W-:-:S04]  /*0290*/  IMAD.MOV R6, RZ, RZ, -R32 ;  /* 0x000000ffff067224 */ /* 0x000fc800078e0a20 */
[----:B------:R-:W-:-:S05]  /*02a0*/  IMAD R6, R59, R6, R2 ;  /* 0x000000063b067224 */ /* 0x000fca00078e0202 */
[----:B------:R-:W-:-:S13]  /*02b0*/  ISETP.GE.U32.AND P0, PT, R6, R59, PT ;  /* 0x0000003b0600720c */ /* 0x000fda0003f06070 */
[-C--:B------:R-:W-:Y:S02]  /*02c0*/  @P0 IADD3 R6, R6, -R59.reuse, RZ ;  /* 0x8000003b06060210 */ /* 0x080fe40007ffe0ff */
[----:B------:R-:W-:Y:S02]  /*02d0*/  @P0 IADD3 R32, R32, 0x1, RZ ;  /* 0x0000000120200810 */ /* 0x000fe40007ffe0ff */
[----:B------:R-:W-:-:S13]  /*02e0*/  ISETP.GE.U32.AND P1, PT, R6, R59, PT ;  /* 0x0000003b0600720c */ /* 0x000fda0003f26070 */
[----:B------:R-:W-:Y:S01]  /*02f0*/  @P1 VIADD R32, R32, 0x1 ;  /* 0x0000000120201836 */ /* 0x000fe20000000000 */
[----:B------:R-:W-:-:S04]  /*0300*/  @!P2 LOP3.LUT R32, RZ, R59, RZ, 0x33, !PT ;  /* 0x0000003bff20a212 */ /* 0x000fc800078e33ff */
[----:B------:R-:W-:-:S05]  /*0310*/  IADD3 R3, -R32, RZ, RZ ;  /* 0x000000ff20037210 */ /* 0x000fca0007ffe1ff */
[----:B------:R-:W-:-:S07]  /*0320*/  IMAD R59, R59, R3, R2 ;  /* 0x000000033b3b7224 */ /* 0x000fce00078e0202 */
.L_x_11113:
[----:B------:R-:W-:Y:S01]  /*0330*/  ULDC.64 UR6, c[0x0][0x250] ;  /* 0x0000940000067ab9 */ /* 0x000fe20000000a00 */
[----:B------:R-:W-:Y:S01]  /*0340*/  ULDC.64 UR4, c[0x0][0x248] ;  /* 0x0000920000047ab9 */ /* 0x000fe20000000a00 */
[----:B------:R-:W-:Y:S01]  /*0350*/  USHF.R.U64 UR6, UR6, 0x2, UR7 ;  /* 0x0000000206067899 */ /* 0x000fe20008001207 */
[C---:B------:R-:W-:Y:S01]  /*0360*/  SHF.L.U64.HI R2, R32.reuse, 0x5, R33 ;  /* 0x0000000520027819 */ /* 0x040fe20000010221 */
[----:B------:R-:W-:Y:S01]  /*0370*/  USHF.R.U32.HI UR7, URZ, 0x2, UR7 ;  /* 0x000000023f077899 */ /* 0x000fe20008011607 */
[----:B------:R-:W-:Y:S01]  /*0380*/  SHF.R.U32.HI R5, RZ, 0x5, R0 ;  /* 0x00000005ff057819 */ /* 0x000fe20000011600 */
[----:B------:R-:W-:Y:S01]  /*0390*/  USHF.R.U64 UR12, UR4, 0x1, UR5 ;  /* 0x00000001040c7899 */ /* 0x000fe20008001205 */
[----:B------:R-:W-:Y:S01]  /*03a0*/  SHF.L.U64.HI R4, R59, 0x5, R58 ;  /* 0x000000053b047819 */ /* 0x000fe2000001023a */
[----:B------:R-:W-:Y:S01]  /*03b0*/  USHF.R.U32.HI UR13, URZ, 0x1, UR5 ;  /* 0x000000013f0d7899 */ /* 0x000fe20008011605 */
[----:B------:R-:W-:Y:S01]  /*03c0*/  LEA R54, P0, -R32, UR6, 0x5 ;  /* 0x0000000620367c11 */ /* 0x000fe2000f8029ff */
[----:B------:R-:W-:Y:S01]  /*03d0*/  IMAD R7, R33, UR4, RZ ;  /* 0x0000000421077c24 */ /* 0x000fe2000f8e02ff */
[C---:B------:R-:W-:Y:S01]  /*03e0*/  SHF.L.U32 R57, R5.reuse, 0x2, RZ ;  /* 0x0000000205397819 */ /* 0x040fe200000006ff */
[--C-:B------:R-:W-:Y:S01]  /*03f0*/  IMAD R56, R5, -0x4, R0.reuse ;  /* 0xfffffffc05387824 */ /* 0x100fe200078e0200 */
[----:B------:R-:W-:Y:S01]  /*0400*/  IADD3.X R2, ~R2, UR7, RZ, P0, !PT ;  /* 0x0000000702027c10 */ /* 0x000fe200087fe5ff */
[----:B------:R-:W-:Y:S01]  /*0410*/  IMAD R7, R32, UR5, R7 ;  /* 0x0000000520077c24 */ /* 0x000fe2000f8e0207 */
[----:B------:R-:W-:Y:S01]  /*0420*/  ISETP.LT.U32.AND P0, PT, R54, 0x20, PT ;  /* 0x000000203600780c */ /* 0x000fe20003f01070 */
[----:B------:R-:W-:Y:S01]  /*0430*/  ULDC.64 UR10, c[0x0][0x210] ;  /* 0x00008400000a7ab9 */ /* 0x000fe20000000a00 */
[----:B------:R-:W-:Y:S01]  /*0440*/  LEA R52, P1, -R59, UR12, 0x5 ;  /* 0x0000000c3b347c11 */ /* 0x000fe2000f8229ff */
[----:B------:R-:W-:Y:S01]  /*0450*/  ULOP3.LUT UR8, UR5, 0x7fffffff, URZ, 0xc0, !UPT ;  /* 0x7fffffff05087892 */ /* 0x000fe2000f8ec03f */
[----:B------:R-:W-:Y:S01]  /*0460*/  ISETP.LT.U32.AND.EX P0, PT, R2, RZ, PT, P0 ;  /* 0x000000ff0200720c */ /* 0x000fe20003f01100 */
[----:B------:R-:W-:Y:S01]  /*0470*/  IMAD.WIDE.U32 R2, R32, UR4, RZ ;  /* 0x0000000420027c25 */ /* 0x000fe2000f8e00ff */
[----:B------:R-:W-:Y:S01]  /*0480*/  IADD3.X R4, ~R4, UR13, RZ, P1, !PT ;  /* 0x0000000d04047c10 */ /* 0x000fe20008ffe5ff */
[----:B------:R-:W-:Y:S01]  /*0490*/  USHF.L.U32 UR16, UR4, 0x1, URZ ;  /* 0x0000000104107899 */ /* 0x000fe2000800063f */
[----:B------:R-:W-:Y:S01]  /*04a0*/  ISETP.LT.U32.AND P1, PT, R52, 0x20, PT ;  /* 0x000000203400780c */ /* 0x000fe20003f21070 */
[----:B------:R-:W-:Y:S01]  /*04b0*/  IMAD.IADD R5, R3, 0x1, R7 ;  /* 0x0000000103057824 */ /* 0x000fe200078e0207 */
[----:B------:R-:W-:Y:S01]  /*04c0*/  LOP3.LUT R57, R57, 0x1c, RZ, 0xe2, !PT ;  /* 0x0000001c39397812 */ /* 0x000fe200078ee2ff */
[----:B------:R-:W-:Y:S01]  /*04d0*/  IMAD.U32 R7, RZ, RZ, UR12 ;  /* 0x0000000cff077e24 */ /* 0x000fe2000f8e00ff */
[----:B------:R-:W-:Y:S01]  /*04e0*/  ISETP.LT.U32.AND.EX P1, PT, R4, RZ, PT, P1 ;  /* 0x000000ff0400720c */ /* 0x000fe20003f21110 */
[----:B------:R-:W-:Y:S01]  /*04f0*/  USHF.L.U64.HI UR17, UR4, 0x1, UR5 ;  /* 0x0000000104117899 */ /* 0x000fe20008010205 */
[----:B------:R-:W-:-:S02]  /*0500*/  SHF.R.U32.HI R0, RZ, 0x1, R0 ;  /* 0x00000001ff007819 */ /* 0x000fc40000011600 */
[----:B------:R-:W-:Y:S02]  /*0510*/  IADD3 R3, R57, 0x1, RZ ;  /* 0x0000000139037810 */ /* 0x000fe40007ffe0ff */
[----:B------:R-:W-:Y:S02]  /*0520*/  SEL R54, R54, 0x20, P0 ;  /* 0x0000002036367807 */ /* 0x000fe40000000000 */
[----:B------:R-:W-:Y:S02]  /*0530*/  IADD3 R55, R56, -0x1, RZ ;  /* 0xffffffff38377810 */ /* 0x000fe40007ffe0ff */
[----:B------:R-:W-:Y:S02]  /*0540*/  LOP3.LUT R0, R0, 0x70, RZ, 0xc0, !PT ;  /* 0x0000007000007812 */ /* 0x000fe400078ec0ff */
[----:B------:R-:W-:Y:S02]  /*0550*/  SEL R52, R52, 0x20, P1 ;  /* 0x0000002034347807 */ /* 0x000fe40000800000 */
[----:B------:R-:W-:Y:S01]  /*0560*/  ISETP.GE.U32.AND P0, PT, R3, R54, PT ;  /* 0x000000360300720c */ /* 0x000fe20003f06070 */
[----:B------:R-:W-:Y:S01]  /*0570*/  IMAD.WIDE.U32 R10, R0, UR4, RZ ;  /* 0x00000004000a7c25 */ /* 0x000fe2000f8e00ff */
[----:B------:R-:W-:-:S02]  /*0580*/  LOP3.LUT R55, R55, 0x1f, RZ, 0xc0, !PT ;  /* 0x0000001f37377812 */ /* 0x000fc400078ec0ff */
[----:B------:R-:W-:Y:S02]  /*0590*/  LOP3.LUT R50, R56, 0x1f, RZ, 0xc0, !PT ;  /* 0x0000001f38327812 */ /* 0x000fe400078ec0ff */
[----:B------:R-:W-:Y:S02]  /*05a0*/  ISETP.GE.U32.AND P1, PT, R57, R54, PT ;  /* 0x000000363900720c */ /* 0x000fe40003f26070 */
[C---:B------:R-:W-:Y:S02]  /*05b0*/  SHF.L.U32 R6, R2.reuse, 0x2, RZ ;  /* 0x0000000202067819 */ /* 0x040fe400000006ff */
[----:B------:R-:W-:Y:S01]  /*05c0*/  SHF.L.U64.HI R14, R2, 0x2, R5 ;  /* 0x00000002020e7819 */ /* 0x000fe20000010205 */
[C---:B------:R-:W-:Y:S01]  /*05d0*/  IMAD R5, R0.reuse, UR13, RZ ;  /* 0x0000000d00057c24 */ /* 0x040fe2000f8e02ff */
[-C--:B------:R-:W-:Y:S01]  /*05e0*/  ISETP.LT.U32.AND P0, PT, R55, R52.reuse, !P0 ;  /* 0x000000343700720c */ /* 0x080fe20004701070 */
[----:B------:R-:W-:Y:S01]  /*05f0*/  IMAD.WIDE.U32 R2, R0, UR12, RZ ;  /* 0x0000000c00027c25 */ /* 0x000fe2000f8e00ff */
[----:B------:R-:W-:-:S02]  /*0600*/  ISETP.LT.U32.AND P1, PT, R50, R52, !P1 ;  /* 0x000000343200720c */ /* 0x000fc40004f21070 */
[----:B------:R-:W-:Y:S01]  /*0610*/  LEA R51, P4, R59, R6, 0x1 ;  /* 0x000000063b337211 */ /* 0x000fe200078808ff */
[----:B------:R-:W-:Y:S01]  /*0620*/  IMAD.IADD R36, R3, 0x1, R5 ;  /* 0x0000000103247824 */ /* 0x000fe200078e0205 */
[----:B------:R-:W-:Y:S02]  /*0630*/  IADD3 R12, P5, R55, R2, RZ ;  /* 0x00000002370c7210 */ /* 0x000fe40007fbe0ff */
[----:B------:R-:W-:Y:S02]  /*0640*/  IADD3 R15, P2, R51, R6, RZ ;  /* 0x00000006330f7210 */ /* 0x000fe40007f5e0ff */
[----:B------:R-:W-:Y:S02]  /*0650*/  LEA.HI.X R5, R59, R14, R58, 0x1, P4 ;  /* 0x0000000e3b057211 */ /* 0x000fe400020f0c3a */
[----:B------:R-:W-:Y:S02]  /*0660*/  IADD3 R18, P4, R50, R2, RZ ;  /* 0x0000000232127210 */ /* 0x000fe40007f9e0ff */
[----:B------:R-:W-:-:S02]  /*0670*/  IADD3.X R14, R5, R14, RZ, P2, !PT ;  /* 0x0000000e050e7210 */ /* 0x000fc400017fe4ff */
[----:B------:R-:W-:Y:S01]  /*0680*/  LEA R53, P3, R51, UR10, 0x6 ;  /* 0x0000000a33357c11 */ /* 0x000fe2000f8630ff */
[----:B------:R-:W-:Y:S01]  /*0690*/  IMAD.X R19, RZ, RZ, R36, P4 ;  /* 0x000000ffff137224 */ /* 0x000fe200020e0624 */
[----:B------:R-:W-:Y:S02]  /*06a0*/  IADD3.X R13, RZ, R36, RZ, P5, !PT ;  /* 0x00000024ff0d7210 */ /* 0x000fe40002ffe4ff */
[----:B------:R-:W-:Y:S02]  /*06b0*/  MOV R9, UR12 ;  /* 0x0000000c00097c02 */ /* 0x000fe40008000f00 */
[----:B------:R-:W-:Y:S02]  /*06c0*/  MOV R8, UR13 ;  /* 0x0000000d00087c02 */ /* 0x000fe40008000f00 */
[----:B------:R-:W-:Y:S02]  /*06d0*/  @P0 LEA R4, P5, R7, R12, 0x2 ;  /* 0x0000000c07040211 */ /* 0x000fe400078a10ff */
[----:B------:R-:W-:-:S02]  /*06e0*/  @P1 IADD3 R6, P2, R18, UR12, RZ ;  /* 0x0000000c12061c10 */ /* 0x000fc4000ff5e0ff */
[C---:B------:R-:W-:Y:S02]  /*06f0*/  SHF.L.U64.HI R14, R15.reuse, 0x5, R14 ;  /* 0x000000050f0e7819 */ /* 0x040fe4000001020e */
[----:B------:R-:W-:Y:S02]  /*0700*/  SHF.L.U32 R15, R15, 0x5, RZ ;  /* 0x000000050f0f7819 */ /* 0x000fe400000006ff */
[----:B------:R-:W-:Y:S01]  /*0710*/  LEA.HI.X R51, R51, UR11, R5, 0x6, P3 ;  /* 0x0000000b33337c11 */ /* 0x000fe200098f3405 */
[----:B------:R-:W-:Y:S01]  /*0720*/  ULDC.64 UR10, c[0x0][0x218] ;  /* 0x00008600000a7ab9 */ /* 0x000fe20000000a00 */
[----:B------:R-:W-:Y:S01]  /*0730*/  @P0 LEA.HI.X R5, R9, R13, R8, 0x2, P5 ;  /* 0x0000000d09050211 */ /* 0x000fe200028f1408 */
[----:B------:R-:W-:Y:S01]  /*0740*/  IMAD R9, R0, UR8, RZ ;  /* 0x0000000800097c24 */ /* 0x000fe2000f8e02ff */
[----:B------:R-:W-:Y:S02]  /*0750*/  @P1 IADD3.X R7, R19, UR13, RZ, P2, !PT ;  /* 0x0000000d13071c10 */ /* 0x000fe400097fe4ff */
[----:B------:R-:W-:-:S02]  /*0760*/  @P1 LEA R16, P3, R6, R53, 0x2 ;  /* 0x0000003506101211 */ /* 0x000fc400078610ff */
[C---:B------:R-:W-:Y:S02]  /*0770*/  LEA R49, P2, R15.reuse, UR10, 0x1 ;  /* 0x0000000a0f317c11 */ /* 0x040fe4000f8408ff */
[----:B------:R-:W-:Y:S02]  /*0780*/  @P1 LEA.HI.X R17, R6, R51, R7, 0x2, P3 ;  /* 0x0000003306111211 */ /* 0x000fe400018f1407 */
[----:B------:R-:W-:Y:S02]  /*0790*/  LEA.HI.X R48, R15, UR11, R14, 0x1, P2 ;  /* 0x0000000b0f307c11 */ /* 0x000fe400090f0c0e */
[----:B------:R-:W-:Y:S02]  /*07a0*/  @!P1 CS2R R40, SRZ ;  /* 0x0000000000289805 */ /* 0x000fe4000001ff00 */
[----:B------:R-:W-:Y:S01]  /*07b0*/  IADD3 R38, R11, R9, RZ ;  /* 0x000000090b267210 */ /* 0x000fe20007ffe0ff */
[----:B------:R-:W-:Y:S01]  /*07c0*/  ULDC.64 UR10, c[0x0][0x208] ;  /* 0x00008200000a7ab9 */ /* 0x000fe20000000a00 */
[----:B------:R-:W-:-:S02]  /*07d0*/  IADD3 R6, P2, R50, R10, RZ ;  /* 0x0000000a32067210 */ /* 0x000fc40007f5e0ff */
[-C--:B------:R-:W-:Y:S02]  /*07e0*/  @P0 LEA R20, P4, R4, R53.reuse, 0x2 ;  /* 0x0000003504140211 */ /* 0x080fe400078810ff */
[----:B------:R-:W-:Y:S01]  /*07f0*/  @P1 LEA R22, P3, R18, R53, 0x2 ;  /* 0x0000003512161211 */ /* 0x000fe200078610ff */
[----:B------:R-:W-:Y:S01]  /*0800*/  IMAD.X R7, RZ, RZ, R38, P2 ;  /* 0x000000ffff077224 */ /* 0x000fe200010e0626 */
[----:B------:R-:W-:Y:S02]  /*0810*/  @P1 SHF.L.U32 R26, R6, 0x2, RZ ;  /* 0x00000002061a1819 */ /* 0x000fe400000006ff */
[----:B------:R-:W-:Y:S02]  /*0820*/  IADD3 R47, P2, R49, UR16, RZ ;  /* 0x00000010312f7c10 */ /* 0x000fe4000ff5e0ff */
[-C--:B------:R-:W-:Y:S02]  /*0830*/  @P0 LEA.HI.X R21, R4, R51.reuse, R5, 0x2, P4 ;  /* 0x0000003304150211 */ /* 0x080fe400020f1405 */
[----:B------:R-:W-:-:S02]  /*0840*/  @P1 LEA.HI.X R23, R18, R51, R19, 0x2, P3 ;  /* 0x0000003312171211 */ /* 0x000fc400018f1413 */
[----:B------:R-:W-:Y:S02]  /*0850*/  @P1 SHF.L.U64.HI R5, R6, 0x2, R7 ;  /* 0x0000000206051819 */ /* 0x000fe40000010207 */
[C---:B------:R-:W-:Y:S02]  /*0860*/  @P1 IADD3 R24, P3, R26.reuse, R49, RZ ;  /* 0x000000311a181210 */ /* 0x040fe40007f7e0ff */
[----:B------:R-:W-:Y:S02]  /*0870*/  @P1 IADD3 R26, P4, R26, R47, RZ ;  /* 0x0000002f1a1a1210 */ /* 0x000fe40007f9e0ff */
[----:B------:R-:W-:Y:S02]  /*0880*/  IADD3.X R46, R48, UR17, RZ, P2, !PT ;  /* 0x00000011302e7c10 */ /* 0x000fe400097fe4ff */
[----:B------:R-:W-:Y:S02]  /*0890*/  @P1 IADD3 R8, P2, R6, UR4, RZ ;  /* 0x0000000406081c10 */ /* 0x000fe4000ff5e0ff */
[----:B------:R-:W-:Y:S01]  /*08a0*/  @!P1 MOV R9, RZ ;  /* 0x000000ff00099202 */ /* 0x000fe20000000f00 */
[C---:B------:R-:W-:Y:S01]  /*08b0*/  @P1 IMAD.X R25, R5.reuse, 0x1, R48, P3 ;  /* 0x0000000105191824 */ /* 0x040fe200018e0630 */
[----:B------:R-:W-:Y:S01]  /*08c0*/  @P1 IADD3.X R27, R5, R46, RZ, P4, !PT ;  /* 0x0000002e051b1210 */ /* 0x000fe200027fe4ff */
[----:B------:R-:W-:Y:S01]  /*08d0*/  VOTEU.ANY UP0, P1 ;  /* 0x00000000003f7886 */ /* 0x000fe20000800100 */
[----:B------:R-:W-:-:S02]  /*08e0*/  @P1 IADD3.X R5, R7, UR8, RZ, P2, !PT ;  /* 0x0000000807051c10 */ /* 0x000fc400097fe4ff */
[----:B------:R0:W5:Y:S01]  /*08f0*/  @P1 LDG.E R9, desc[UR10][R22.64] ;  /* 0x0000000a16091981 */ /* 0x000162000c1e1900 */
[----:B------:R-:W-:Y:S01]  /*0900*/  @!P1 CS2R R44, SRZ ;  /* 0x00000000002c9805 */ /* 0x000fe2000001ff00 */
[----:B------:R-:W-:Y:S01]  /*0910*/  @UP0 ULOP3.LUT UR9, UR4, 0xfffffffe, URZ, 0xc0, !UPT ;  /* 0xfffffffe04090892 */ /* 0x000fe2000f8ec03f */
[----:B------:R-:W-:Y:S01]  /*0920*/  @!P0 MOV R31, RZ ;  /* 0x000000ff001f8202 */ /* 0x000fe20000000f00 */
[----:B------:R1:W5:Y:S01]  /*0930*/  @P1 LDG.E R40, desc[UR10][R24.64] ;  /* 0x0000000a18281981 */ /* 0x000362000c1e1900 */
[----:B------:R-:W-:Y:S01]  /*0940*/  @UP0 ULOP3.LUT UR14, UR5, 0x3fffffff, URZ, 0xc0, !UPT ;  /* 0x3fffffff050e0892 */ /* 0x000fe2000f8ec03f */
[----:B------:R-:W-:Y:S01]  /*0950*/  @!P1 IMAD.MOV.U32 R34, RZ, RZ, RZ ;  /* 0x000000ffff229224 */ /* 0x000fe200078e00ff */
[----:B------:R-:W-:Y:S01]  /*0960*/  @!P1 MOV R4, RZ ;  /* 0x000000ff00049202 */ /* 0x000fe20000000f00 */
[----:B------:R2:W5:Y:S01]  /*0970*/  @P1 LDG.E R44, desc[UR10][R16.64] ;  /* 0x0000000a102c1981 */ /* 0x000562000c1e1900 */
[C---:B0-----:R-:W-:Y:S01]  /*0980*/  @P1 SHF.L.U64.HI R23, R8.reuse, 0x2, R5 ;  /* 0x0000000208171819 */ /* 0x041fe20000010205 */
[----:B------:R-:W-:-:S02]  /*0990*/  @P1 IMAD.SHL.U32 R8, R8, 0x4, RZ ;  /* 0x0000000408081824 */ /* 0x000fc400078e00ff */
[----:B------:R0:W5:Y:S01]  /*09a0*/  @P0 LDG.E R31, desc[UR10][R20.64] ;  /* 0x0000000a141f0981 */ /* 0x000162000c1e1900 */
[----:B-1----:R-:W-:Y:S02]  /*09b0*/  @P1 IADD3 R24, P3, R6, UR16, RZ ;  /* 0x0000001006181c10 */ /* 0x002fe4000ff7e0ff */
[----:B------:R-:W-:Y:S01]  /*09c0*/  @P1 IADD3 R28, P2, R8, R49, RZ ;  /* 0x00000031081c1210 */ /* 0x000fe20007f5e0ff */
[----:B------:R-:W-:Y:S01]  /*09d0*/  @!P1 IMAD.MOV.U32 R39, RZ, RZ, RZ ;  /* 0x000000ffff279224 */ /* 0x000fe200078e00ff */
[----:B------:R-:W-:Y:S01]  /*09e0*/  @P1 IADD3.X R5, R7, UR17, RZ, P3, !PT ;  /* 0x0000001107051c10 */ /* 0x000fe20009ffe4ff */
[----:B------:R-:W5:Y:S01]  /*09f0*/  @P1 LDG.E R4, desc[UR10][R26.64] ;  /* 0x0000000a1a041981 */ /* 0x000f62000c1e1900 */
[----:B------:R-:W-:Y:S02]  /*0a00*/  @P1 IADD3 R0, P3, R18, UR9, RZ ;  /* 0x0000000912001c10 */ /* 0x000fe4000ff7e0ff */
[----:B------:R-:W-:Y:S02]  /*0a10*/  @P1 IADD3.X R29, R23, R48, RZ, P2, !PT ;  /* 0x00000030171d1210 */ /* 0x000fe400017fe4ff */
[----:B--2---:R-:W-:-:S02]  /*0a20*/  @P1 IADD3 R16, P2, R8, R47, RZ ;  /* 0x0000002f08101210 */ /* 0x004fc40007f5e0ff */
[----:B------:R-:W-:Y:S01]  /*0a30*/  @P1 SHF.L.U64.HI R5, R24, 0x2, R5 ;  /* 0x0000000218051819 */ /* 0x000fe20000010205 */
[----:B------:R-:W2:Y:S01]  /*0a40*/  @P1 LDG.E R34, desc[UR10][R28.64] ;  /* 0x0000000a1c221981 */ /* 0x000ea2000c1e1900 */
[----:B------:R-:W-:Y:S01]  /*0a50*/  @P1 IADD3.X R8, R19, UR14, RZ, P3, !PT ;  /* 0x0000000e13081c10 */ /* 0x000fe20009ffe4ff */
[----:B------:R-:W-:Y:S01]  /*0a60*/  ULDC.64 UR14, c[0x0][0x230] ;  /* 0x00008c00000e7ab9 */ /* 0x000fe20000000a00 */
[----:B0-----:R-:W-:Y:S02]  /*0a70*/  @P1 LEA R20, P3, R0, R53, 0x2 ;  /* 0x0000003500141211 */ /* 0x001fe400078610ff */
[----:B------:R-:W-:Y:S02]  /*0a80*/  @P1 SHF.L.U32 R24, R24, 0x2, RZ ;  /* 0x0000000218181819 */ /* 0x000fe400000006ff */
[----:B------:R-:W-:Y:S02]  /*0a90*/  @P1 IADD3.X R17, R23, R46, RZ, P2, !PT ;  /* 0x0000002e17111210 */ /* 0x000fe400017fe4ff */
[----:B------:R-:W-:-:S02]  /*0aa0*/  @P1 LEA.HI.X R21, R0, R51, R8, 0x2, P3 ;  /* 0x0000003300151211 */ /* 0x000fc400018f1408 */
[C---:B------:R-:W-:Y:S01]  /*0ab0*/  @P1 IADD3 R22, P2, R24.reuse, R49, RZ ;  /* 0x0000003118161210 */ /* 0x040fe20007f5e0ff */
[----:B------:R-:W-:Y:S01]  /*0ac0*/  BSSY B0, `(.L_x_11114) ;  /* 0x0000027000007945 */ /* 0x000fe20003800000 */
[----:B------:R-:W-:Y:S01]  /*0ad0*/  @P1 IADD3 R24, P3, R24, R47, RZ ;  /* 0x0000002f18181210 */ /* 0x000fe20007f7e0ff */
[----:B------:R0:W5:Y:S01]  /*0ae0*/  @P1 LDG.E R39, desc[UR10][R16.64] ;  /* 0x0000000a10271981 */ /* 0x000162000c1e1900 */
[C---:B------:R-:W-:Y:S02]  /*0af0*/  @P1 IADD3.X R23, R5.reuse, R48, RZ, P2, !PT ;  /* 0x0000003005171210 */ /* 0x040fe400017fe4ff */
[----:B------:R-:W-:Y:S01]  /*0b00*/  @P1 IADD3.X R25, R5, R46, RZ, P3, !PT ;  /* 0x0000002e05191210 */ /* 0x000fe20001ffe4ff */
[----:B------:R-:W-:Y:S01]  /*0b10*/  @!P1 IMAD.MOV.U32 R5, RZ, RZ, RZ ;  /* 0x000000ffff059224 */ /* 0x000fe200078e00ff */
[----:B------:R-:W-:Y:S01]  /*0b20*/  @!P1 MOV R8, RZ ;  /* 0x000000ff00089202 */ /* 0x000fe20000000f00 */
[----:B------:R1:W5:Y:S04]  /*0b30*/  @P1 LDG.E R45, desc[UR10][R22.64] ;  /* 0x0000000a162d1981 */ /* 0x000368000c1e1900 */
[----:B------:R1:W5:Y:S04]  /*0b40*/  @P1 LDG.E R5, desc[UR10][R24.64] ;  /* 0x0000000a18051981 */ /* 0x000368000c1e1900 */
[----:B------:R1:W5:Y:S01]  /*0b50*/  @P1 LDG.E R8, desc[UR10][R20.64] ;  /* 0x0000000a14081981 */ /* 0x000362000c1e1900 */
[----:B------:R-:W-:Y:S01]  /*0b60*/  ISETP.NE.U32.AND P2, PT, RZ, UR14, PT ;  /* 0x0000000eff007c0c */ /* 0x000fe2000bf45070 */
[----:B------:R-:W-:-:S03]  /*0b70*/  @!P1 IMAD.MOV.U32 R0, RZ, RZ, RZ ;  /* 0x000000ffff009224 */ /* 0x000fc600078e00ff */
[----:B------:R-:W-:Y:S02]  /*0b80*/  ISETP.NE.AND.EX P2, PT, RZ, UR15, PT, P2 ;  /* 0x0000000fff007c0c */ /* 0x000fe4000bf45320 */
[----:B0-----:R-:W-:Y:S02]  /*0b90*/  IADD3 R16, P3, R55, R10, RZ ;  /* 0x0000000a37107210 */ /* 0x001fe40007f7e0ff */
[----:B------:R-:W-:Y:S02]  /*0ba0*/  @!P1 MOV R42, RZ ;  /* 0x000000ff002a9202 */ /* 0x000fe40000000f00 */
[----:B--2---:R-:W-:-:S05]  /*0bb0*/  SHF.L.U32 R43, R34, 0x10, RZ ;  /* 0x00000010222b7819 */ /* 0x004fca00000006ff */
[C---:B------:R-:W-:Y:S01]  /*0bc0*/  FMUL R26, R43.reuse, 0.044714998453855514526 ;  /* 0x3d3727132b1a7820 */ /* 0x040fe20000400000 */
[----:B------:R-:W-:-:S03]  /*0bd0*/  FMUL R60, R43, 0.79788458347320556641 ;  /* 0x3f4c422a2b3c7820 */ /* 0x000fc60000400000 */
[----:B------:R-:W-:Y:S01]  /*0be0*/  FFMA R27, R43, R26, 1 ;  /* 0x3f8000002b1b7423 */ /* 0x000fe2000000001a */
[----:B-1----:R-:W-:Y:S06]  /*0bf0*/  @!P1 BRA `(.L_x_11115) ;  /* 0x00000000004c9947 */ /* 0x002fec0003800000 */
[----:B------:R-:W-:Y:S01]  /*0c00*/  MOV R21, UR4 ;  /* 0x0000000400157c02 */ /* 0x000fe20008000f00 */
[----:B------:R-:W-:Y:S01]  /*0c10*/  UIMAD UR14, UR8, 0x3, URZ ;  /* 0x00000003080e78a4 */ /* 0x000fe2000f8e023f */
[----:B------:R-:W-:Y:S01]  /*0c20*/  IMAD.U32 R23, RZ, RZ, UR12 ;  /* 0x0000000cff177e24 */ /* 0x000fe2000f8e00ff */
[----:B------:R-:W-:Y:S02]  /*0c30*/  UIMAD UR9, UR13, 0x3, URZ ;  /* 0x000000030d0978a4 */ /* 0x000fe4000f8e023f */
[----:B------:R-:W-:-:S04]  /*0c40*/  IMAD.WIDE.U32 R20, R21, 0x3, R6 ;  /* 0x0000000315147825 */ /* 0x000fc800078e0006 */
[----:B------:R-:W-:Y:S01]  /*0c50*/  IMAD.WIDE.U32 R22, R23, 0x3, R18 ;  /* 0x0000000317167825 */ /* 0x000fe200078e0012 */
[----:B------:R-:W-:Y:S02]  /*0c60*/  IADD3 R19, R21, UR14, RZ ;  /* 0x0000000e15137c10 */ /* 0x000fe4000fffe0ff */
[C---:B------:R-:W-:Y:S01]  /*0c70*/  SHF.L.U32 R18, R20.reuse, 0x2, RZ ;  /* 0x0000000214127819 */ /* 0x040fe200000006ff */
[----:B------:R-:W-:Y:S01]  /*0c80*/  VIADD R0, R23, UR9 ;  /* 0x0000000917007c36 */ /* 0x000fe20008000000 */
[----:B------:R-:W-:Y:S02]  /*0c90*/  SHF.L.U64.HI R19, R20, 0x2, R19 ;  /* 0x0000000214137819 */ /* 0x000fe40000010213 */
[----:B------:R-:W-:Y:S02]  /*0ca0*/  IADD3 R20, P5, R18, R49, RZ ;  /* 0x0000003112147210 */ /* 0x000fe40007fbe0ff */
[----:B------:R-:W-:Y:S02]  /*0cb0*/  LEA R24, P4, R22, R53, 0x2 ;  /* 0x0000003516187211 */ /* 0x000fe400078810ff */
[----:B------:R-:W-:-:S02]  /*0cc0*/  IADD3 R18, P6, R18, R47, RZ ;  /* 0x0000002f12127210 */ /* 0x000fc40007fde0ff */
[C---:B------:R-:W-:Y:S02]  /*0cd0*/  IADD3.X R21, R19.reuse, R48, RZ, P5, !PT ;  /* 0x0000003013157210 */ /* 0x040fe40002ffe4ff */
[----:B------:R-:W-:Y:S02]  /*0ce0*/  LEA.HI.X R25, R22, R51, R0, 0x2, P4 ;  /* 0x0000003316197211 */ /* 0x000fe400020f1400 */
[----:B------:R-:W-:Y:S01]  /*0cf0*/  IADD3.X R19, R19, R46, RZ, P6, !PT ;  /* 0x0000002e13137210 */ /* 0x000fe200037fe4ff */
[----:B------:R0:W5:Y:S04]  /*0d00*/  LDG.E R42, desc[UR10][R20.64] ;  /* 0x0000000a142a7981 */ /* 0x000168000c1e1900 */
[----:B------:R0:W5:Y:S04]  /*0d10*/  LDG.E R0, desc[UR10][R24.64] ;  /* 0x0000000a18007981 */ /* 0x000168000c1e1900 */
[----:B------:R0:W5:Y:S02]  /*0d20*/  LDG.E R41, desc[UR10][R18.64] ;  /* 0x0000000a12297981 */ /* 0x000164000c1e1900 */
.L_x_11115:
[----:B------:R-:W-:Y:S05]  /*0d30*/  BSYNC B0 ;  /* 0x0000000000007941 */ /* 0x000fea0003800000 */
.L_x_11114:
[----:B------:R-:W-:Y:S01]  /*0d40*/  FMUL R60, R60, R27 ;  /* 0x0000001b3c3c7220 */ /* 0x000fe20000400000 */
[----:B------:R-:W-:Y:S01]  /*0d50*/  UIMAD.WIDE.U32 UR14, UR4, 0x4, URZ ;  /* 0x00000004040e78a5 */ /* 0x000fe2000f8e003f */
[----:B------:R-:W-:Y:S01]  /*0d60*/  IMAD.X R17, RZ, RZ, R38, P3 ;  /* 0x000000ffff117224 */ /* 0x000fe200018e0626 */
[----:B------:R-:W-:Y:S01]  /*0d70*/  USHF.L.U32 UR9, UR5, 0x2, URZ ;  /* 0x0000000205097899 */ /* 0x000fe2000800063f */
[----:B------:R-:W-:Y:S01]  /*0d80*/  FMUL R62, |R60|, 2.8853900432586669922 ;  /* 0x4038aa3b3c3e7820 */ /* 0x000fe20000400200 */
[C---:B0-----:R-:W-:Y:S01]  /*0d90*/  FMUL R18, R43.reuse, 0.035677410662174224854 ;  /* 0x3d12227a2b127820 */ /* 0x041fe20000400000 */
[----:B------:R-:W-:Y:S01]  /*0da0*/  PRMT R37, R34, 0x7632, R37 ;  /* 0x0000763222257816 */ /* 0x000fe20000000025 */
[----:B------:R-:W-:Y:S01]  /*0db0*/  BSSY B0, `(.L_x_11116) ;  /* 0x0000021000007945 */ /* 0x000fe20003800000 */
[----:B------:R-:W-:Y:S01]  /*0dc0*/  @P0 IADD3 R63, P3, R16, UR14, RZ ;  /* 0x0000000e103f0c10 */ /* 0x000fe2000ff7e0ff */
[----:B------:R-:W-:Y:S01]  /*0dd0*/  FFMA R18, R43, R18, 0.79788458347320556641 ;  /* 0x3f4c422a2b127423 */ /* 0x000fe20000000012 */
[----:B------:R-:W0:Y:S01]  /*0de0*/  MUFU.EX2 R62, R62 ;  /* 0x0000003e003e7308 */ /* 0x000e220000000800 */
[----:B------:R-:W-:-:S02]  /*0df0*/  MOV R19, UR9 ;  /* 0x0000000900137c02 */ /* 0x000fc40008000f00 */
[----:B------:R-:W-:Y:S02]  /*0e00*/  @!P0 CS2R R28, SRZ ;  /* 0x00000000001c8805 */ /* 0x000fe4000001ff00 */
[----:B------:R-:W-:Y:S02]  /*0e10*/  @!P0 MOV R30, RZ ;  /* 0x000000ff001e8202 */ /* 0x000fe40000000f00 */
[----:B------:R-:W-:Y:S02]  /*0e20*/  @!P0 CS2R R26, SRZ ;  /* 0x00000000001a8805 */ /* 0x000fe4000001ff00 */
[----:B------:R-:W-:Y:S02]  /*0e30*/  @P0 IADD3.X R64, R17, UR15, R19, P3, !PT ;  /* 0x0000000f11400c10 */ /* 0x000fe40009ffe413 */
[----:B------:R-:W-:Y:S02]  /*0e40*/  @!P0 CS2R R24, SRZ ;  /* 0x0000000000188805 */ /* 0x000fe4000001ff00 */
[----:B------:R-:W-:Y:S01]  /*0e50*/  @!P0 CS2R R22, SRZ ;  /* 0x0000000000168805 */ /* 0x000fe2000001ff00 */
[----:B------:R-:W-:-:S02]  /*0e60*/  IMAD.U32 R37, R37, 0x10000, RZ ;  /* 0x0001000025257824 */ /* 0x000fc400078e00ff */
[----:B------:R-:W-:Y:S01]  /*0e70*/  FMUL R61, R43, R18 ;  /* 0x000000122b3d7220 */ /* 0x000fe20000400000 */
[----:B0-----:R-:W-:Y:S06]  /*0e80*/  @!P0 BRA `(.L_x_11117) ;  /* 0x00000000004c8947 */ /* 0x001fec0003800000 */
[----:B------:R-:W-:Y:S01]  /*0e90*/  MOV R19, UR4 ;  /* 0x0000000400137c02 */ /* 0x000fe20008000f00 */
[----:B------:R-:W-:Y:S01]  /*0ea0*/  UIMAD UR14, UR8, 0x5, URZ ;  /* 0x00000005080e78a4 */ /* 0x000fe2000f8e023f */
[----:B------:R-:W-:Y:S01]  /*0eb0*/  MOV R29, UR12 ;  /* 0x0000000c001d7c02 */ /* 0x000fe20008000f00 */
[----:B------:R-:W-:Y:S02]  /*0ec0*/  UIMAD UR9, UR13, 0x5, URZ ;  /* 0x000000050d0978a4 */ /* 0x000fe4000f8e023f */
[----:B------:R-:W-:-:S04]  /*0ed0*/  IMAD.WIDE.U32 R18, R19, 0x5, R16 ;  /* 0x0000000513127825 */ /* 0x000fc800078e0010 */
[----:B------:R-:W-:Y:S01]  /*0ee0*/  IMAD.WIDE.U32 R28, R29, 0x5, R12 ;  /* 0x000000051d1c7825 */ /* 0x000fe200078e000c */
[----:B------:R-:W-:-:S03]  /*0ef0*/  SHF.L.U32 R30, R18, 0x2, RZ ;  /* 0x00000002121e7819 */ /* 0x000fc600000006ff */
[----:B------:R-:W-:Y:S01]  /*0f00*/  VIADD R19, R19, UR14 ;  /* 0x0000000e13137c36 */ /* 0x000fe20008000000 */
[----:B------:R-:W-:Y:S02]  /*0f10*/  IADD3 R21, R29, UR9, RZ ;  /* 0x000000091d157c10 */ /* 0x000fe4000fffe0ff */
        /* <DEDUP_REMOVED lines=10> */
.L_x_11117:
[----:B------:R-:W-:Y:S05]  /*0fc0*/  BSYNC B0 ;  /* 0x0000000000007941 */ /* 0x000fea0003800000 */
.L_x_11116:
[----:B------:R-:W-:Y:S04]  /*0fd0*/  BSSY B0, `(.L_x_11118) ;  /* 0x0000019000007945 */ /* 0x000fe80003800000 */
[----:B------:R-:W-:Y:S05]  /*0fe0*/  @!P0 BRA `(.L_x_11119) ;  /* 0x00000000005c8947 */ /* 0x000fea0003800000 */
[----:B------:R-:W-:Y:S01]  /*0ff0*/  MOV R25, UR4 ;  /* 0x0000000400197c02 */ /* 0x000fe20008000f00 */
[----:B------:R-:W-:Y:S01]  /*1000*/  UIMAD UR14, UR8, 0x6, URZ ;  /* 0x00000006080e78a4 */ /* 0x000fe2000f8e023f */
[----:B0-----:R-:W-:Y:S01]  /*1010*/  MOV R18, R16 ;  /* 0x0000001000127202 */ /* 0x001fe20000000f00 */
[----:B------:R-:W-:Y:S01]  /*1020*/  IMAD.U32 R21, RZ, RZ, UR12 ;  /* 0x0000000cff157e24 */ /* 0x000fe2000f8e00ff */
[----:B------:R-:W-:Y:S01]  /*1030*/  MOV R19, R17 ;  /* 0x0000001100137202 */ /* 0x000fe20000000f00 */
[----:B------:R-:W-:Y:S01]  /*1040*/  IMAD.MOV.U32 R26, RZ, RZ, R12 ;  /* 0x000000ffff1a7224 */ /* 0x000fe200078e000c */
[----:B------:R-:W-:Y:S01]  /*1050*/  MOV R27, R13 ;  /* 0x0000000d001b7202 */ /* 0x000fe20000000f00 */
[----:B------:R-:W-:Y:S01]  /*1060*/  UIMAD UR9, UR13, 0x6, URZ ;  /* 0x000000060d0978a4 */ /* 0x000fe2000f8e023f */
[----:B------:R-:W-:-:S04]  /*1070*/  IMAD.WIDE.U32 R18, R25, 0x6, R18 ;  /* 0x0000000619127825 */ /* 0x000fc800078e0012 */
[----:B------:R-:W-:Y:S01]  /*1080*/  IMAD.WIDE.U32 R26, R21, 0x6, R26 ;  /* 0x00000006151a7825 */ /* 0x000fe200078e001a */
[----:B------:R-:W-:-:S03]  /*1090*/  IADD3 R19, R19, UR14, RZ ;  /* 0x0000000e13137c10 */ /* 0x000fc6000fffe0ff */
[C---:B------:R-:W-:Y:S01]  /*10a0*/  IMAD.SHL.U32 R66, R18.reuse, 0x4, RZ ;  /* 0x0000000412427824 */ /* 0x040fe200078e00ff */
[----:B------:R-:W-:Y:S02]  /*10b0*/  SHF.L.U64.HI R19, R18, 0x2, R19 ;  /* 0x0000000212137819 */ /* 0x000fe40000010213 */
[----:B------:R-:W-:Y:S02]  /*10c0*/  IADD3 R21, R27, UR9, RZ ;  /* 0x000000091b157c10 */ /* 0x000fe4000fffe0ff */
[----:B------:R-:W-:Y:S02]  /*10d0*/  LEA R34, P3, R26, R53, 0x2 ;  /* 0x000000351a227211 */ /* 0x000fe400078610ff */
[C---:B------:R-:W-:Y:S02]  /*10e0*/  IADD3 R20, P4, R66.reuse, R49, RZ ;  /* 0x0000003142147210 */ /* 0x040fe40007f9e0ff */
[----:B------:R-:W-:Y:S02]  /*10f0*/  IADD3 R18, P5, R66, R47, RZ ;  /* 0x0000002f42127210 */ /* 0x000fe40007fbe0ff */
[----:B------:R-:W-:-:S02]  /*1100*/  LEA.HI.X R35, R26, R51, R21, 0x2, P3 ;  /* 0x000000331a237211 */ /* 0x000fc400018f1415 */
[C---:B------:R-:W-:Y:S01]  /*1110*/  IADD3.X R21, R19.reuse, R48, RZ, P4, !PT ;  /* 0x0000003013157210 */ /* 0x040fe200027fe4ff */
[----:B------:R-:W-:Y:S02]  /*1120*/  IMAD.X R19, R19, 0x1, R46, P5 ;  /* 0x0000000113137824 */ /* 0x000fe400028e062e */
[----:B------:R1:W5:Y:S04]  /*1130*/  LDG.E R27, desc[UR10][R34.64] ;  /* 0x0000000a221b7981 */ /* 0x000368000c1e1900 */
[----:B------:R1:W5:Y:S04]  /*1140*/  LDG.E R26, desc[UR10][R20.64] ;  /* 0x0000000a141a7981 */ /* 0x000368000c1e1900 */
[----:B------:R1:W5:Y:S02]  /*1150*/  LDG.E R25, desc[UR10][R18.64] ;  /* 0x0000000a12197981 */ /* 0x000364000c1e1900 */
.L_x_11119:
[----:B------:R-:W-:Y:S05]  /*1160*/  BSYNC B0 ;  /* 0x0000000000007941 */ /* 0x000fea0003800000 */
.L_x_11118:
[----:B------:R-:W-:Y:S04]  /*1170*/  BSSY B0, `(.L_x_11120) ;  /* 0x0000017000007945 */ /* 0x000fe80003800000 */
[----:B------:R-:W-:Y:S05]  /*1180*/  @!P0 BRA `(.L_x_11121) ;  /* 0x0000000000548947 */ /* 0x000fea0003800000 */
[----:B01----:R-:W-:Y:S01]  /*1190*/  MOV R21, UR4 ;  /* 0x0000000400157c02 */ /* 0x003fe20008000f00 */
[----:B------:R-:W-:Y:S01]  /*11a0*/  UIMAD UR14, UR8, 0x7, URZ ;  /* 0x00000007080e78a4 */ /* 0x000fe2000f8e023f */
[----:B------:R-:W-:Y:S01]  /*11b0*/  MOV R19, UR12 ;  /* 0x0000000c00137c02 */ /* 0x000fe20008000f00 */
[----:B------:R-:W-:Y:S01]  /*11c0*/  IMAD.MOV.U32 R20, RZ, RZ, R12 ;  /* 0x000000ffff147224 */ /* 0x000fe200078e000c */
[----:B------:R-:W-:Y:S01]  /*11d0*/  UIMAD UR9, UR13, 0x7, URZ ;  /* 0x000000070d0978a4 */ /* 0x000fe2000f8e023f */
[----:B------:R-:W-:Y:S01]  /*11e0*/  IMAD.WIDE.U32 R16, R21, 0x7, R16 ;  /* 0x0000000715107825 */ /* 0x000fe200078e0010 */
[----:B------:R-:W-:-:S03]  /*11f0*/  MOV R21, R13 ;  /* 0x0000000d00157202 */ /* 0x000fc60000000f00 */
[----:B------:R-:W-:Y:S01]  /*1200*/  IMAD.SHL.U32 R12, R16, 0x4, RZ ;  /* 0x00000004100c7824 */ /* 0x000fe200078e00ff */
[----:B------:R-:W-:Y:S01]  /*1210*/  IADD3 R13, R17, UR14, RZ ;  /* 0x0000000e110d7c10 */ /* 0x000fe2000fffe0ff */
[----:B------:R-:W-:-:S03]  /*1220*/  IMAD.WIDE.U32 R20, R19, 0x7, R20 ;  /* 0x0000000713147825 */ /* 0x000fc600078e0014 */
        /* <DEDUP_REMOVED lines=11> */
.L_x_11121:
[----:B------:R-:W-:Y:S05]  /*12e0*/  BSYNC B0 ;  /* 0x0000000000007941 */ /* 0x000fea0003800000 */
.L_x_11120:
[----:B01----:R-:W-:Y:S01]  /*12f0*/  HFMA2.MMA R21, -RZ, RZ, 1.125, -9232 ;  /* 0x3c80f082ff157435 */ /* 0x003fe200000001ff */
[----:B--2---:R-:W-:Y:S01]  /*1300*/  FMUL R18, R60, R60 ;  /* 0x0000003c3c127220 */ /* 0x004fe20000400000 */
[----:B------:R-:W-:Y:S01]  /*1310*/  FADD R62, R62, 1 ;  /* 0x3f8000003e3e7421 */ /* 0x000fe20000000000 */
[----:B------:R-:W-:Y:S01]  /*1320*/  FMUL R12, |R61|, 2.8853900432586669922 ;  /* 0x4038aa3b3d0c7820 */ /* 0x000fe20000400200 */
[----:B------:R-:W-:Y:S01]  /*1330*/  FMUL R16, R37, 0.044714998453855514526 ;  /* 0x3d37271325107820 */ /* 0x000fe20000400000 */
[----:B------:R-:W-:Y:S01]  /*1340*/  @P0 SHF.L.U32 R66, R63, 0x2, RZ ;  /* 0x000000023f420819 */ /* 0x000fe200000006ff */
[C---:B------:R-:W-:Y:S01]  /*1350*/  FMUL R35, R37.reuse, 0.79788458347320556641 ;  /* 0x3f4c422a25237820 */ /* 0x040fe20000400000 */
[----:B------:R0:W1:Y:S01]  /*1360*/  MUFU.EX2 R34, R12 ;  /* 0x0000000c00227308 */ /* 0x0000620000000800 */
[----:B------:R-:W-:Y:S01]  /*1370*/  FFMA R20, R37, R16, 1 ;  /* 0x3f80000025147423 */ /* 0x000fe20000000010 */
[----:B------:R-:W-:Y:S01]  /*1380*/  @P0 SHF.L.U64.HI R13, R63, 0x2, R64 ;  /* 0x000000023f0d0819 */ /* 0x000fe20000010240 */
[----:B------:R-:W-:Y:S01]  /*1390*/  FFMA R19, R18, R21, -0.052303962409496307373 ;  /* 0xbd563cae12137423 */ /* 0x000fe20000000015 */
[----:B------:R-:W-:Y:S01]  /*13a0*/  @P0 IADD3 R16, P3, R66, R49, RZ ;  /* 0x0000003142100210 */ /* 0x000fe20007f7e0ff */
[----:B------:R-:W-:Y:S01]  /*13b0*/  FMUL R35, R35, R20 ;  /* 0x0000001423237220 */ /* 0x000fe20000400000 */
[----:B------:R-:W-:Y:S01]  /*13c0*/  @!P0 MOV R20, RZ ;  /* 0x000000ff00148202 */ /* 0x000fe20000000f00 */
[----:B------:R-:W-:Y:S01]  /*13d0*/  FFMA R19, R18, R19, 0.1331529766321182251 ;  /* 0x3e08594112137423 */ /* 0x000fe20000000013 */
[----:B------:R-:W2:Y:S01]  /*13e0*/  MUFU.RCP R62, R62 ;  /* 0x0000003e003e7308 */ /* 0x000ea20000001000 */
[----:B------:R-:W-:Y:S01]  /*13f0*/  @P0 IMAD.X R17, R13, 0x1, R48, P3 ;  /* 0x000000010d110824 */ /* 0x000fe200018e0630 */
[----:B------:R-:W-:Y:S01]  /*1400*/  FSETP.GE.AND P4, PT, |R60|, 0.60000002384185791016, PT ;  /* 0x3f19999a3c00780b */ /* 0x000fe20003f86200 */
[----:B0-----:R-:W-:Y:S01]  /*1410*/  FFMA R12, R18, R19, -0.33332768082618713379 ;  /* 0xbeaaa9ed120c7423 */ /* 0x001fe20000000013 */
[----:B------:R-:W-:Y:S01]  /*1420*/  HFMA2.MMA R19, -RZ, RZ, 1.875, 0 ;  /* 0x3f800000ff137435 */ /* 0x000fe200000001ff */
[----:B------:R-:W-:Y:S01]  /*1430*/  FMUL R65, |R35|, 2.8853900432586669922 ;  /* 0x4038aa3b23417820 */ /* 0x000fe20000400200 */
[----:B------:R-:W-:Y:S01]  /*1440*/  FSETP.GE.AND P3, PT, |R60|, 9.010913848876953125, PT ;  /* 0x41102cb43c00780b */ /* 0x000fe20003f66200 */
[----:B------:R0:W5:Y:S01]  /*1450*/  @P0 LDG.E R20, desc[UR10][R16.64] ;  /* 0x0000000a10140981 */ /* 0x000162000c1e1900 */
[----:B------:R-:W-:Y:S01]  /*1460*/  FFMA R63, R18, R12, RZ ;  /* 0x0000000c123f7223 */ /* 0x000fe200000000ff */
[----:B-1----:R-:W-:Y:S01]  /*1470*/  FADD R64, R34, 1 ;  /* 0x3f80000022407421 */ /* 0x002fe20000000000 */
[----:B------:R-:W-:Y:S01]  /*1480*/  @P0 IADD3 R12, P5, R66, R47, RZ ;  /* 0x0000002f420c0210 */ /* 0x000fe20007fbe0ff */
[----:B------:R-:W1:Y:S01]  /*1490*/  MUFU.EX2 R65, R65 ;  /* 0x0000004100417308 */ /* 0x000e620000000800 */
[----:B------:R-:W-:Y:S01]  /*14a0*/  @!P0 MOV R18, RZ ;  /* 0x000000ff00128202 */ /* 0x000fe20000000f00 */
[----:B------:R-:W-:Y:S01]  /*14b0*/  UMOV UR14, 0x3f800000 ;  /* 0x3f800000000e7882 */ /* 0x000fe20000000000 */
[----:B------:R-:W-:Y:S01]  /*14c0*/  ULDC.64 UR18, c[0x0][0x220] ;  /* 0x0000880000127ab9 */ /* 0x000fe20000000a00 */
[----:B------:R-:W-:-:S02]  /*14d0*/  @P0 IMAD.X R13, R13, 0x1, R46, P5 ;  /* 0x000000010d0d0824 */ /* 0x000fc400028e062e */
[----:B--2---:R-:W-:Y:S02]  /*14e0*/  FFMA R62, R62, -2, R19 ;  /* 0xc00000003e3e7823 */ /* 0x004fe40000000013 */
[----:B------:R-:W2:Y:S01]  /*14f0*/  MUFU.RCP R64, R64 ;  /* 0x0000004000407308 */ /* 0x000ea20000001000 */
[----:B------:R3:W5:Y:S02]  /*1500*/  @P0 LDG.E R18, desc[UR10][R12.64] ;  /* 0x0000000a0c120981 */ /* 0x000764000c1e1900 */
[----:B0-----:R-:W-:-:S04]  /*1510*/  FSEL R17, R62, 1, !P3 ;  /* 0x3f8000003e117808 */ /* 0x001fc80005800000 */
[----:B------:R-:W-:Y:S01]  /*1520*/  LOP3.LUT R34, R17, 0x80000000, R60, 0xb8, !PT ;  /* 0x8000000011227812 */ /* 0x000fe200078eb83c */
[----:B------:R-:W-:Y:S01]  /*1530*/  FMUL R17, R61, R61 ;  /* 0x0000003d3d117220 */ /* 0x000fe20000400000 */
[----:B------:R-:W-:-:S03]  /*1540*/  FMUL R62, R37, 0.035677410662174224854 ;  /* 0x3d12227a253e7820 */ /* 0x000fc60000400000 */
[----:B------:R-:W-:Y:S01]  /*1550*/  FFMA R16, R17, R21, -0.052303962409496307373 ;  /* 0xbd563cae11107423 */ /* 0x000fe20000000015 */
[----:B------:R-:W-:-:S03]  /*1560*/  FFMA R62, R37, R62, 0.79788458347320556641 ;  /* 0x3f4c422a253e7423 */ /* 0x000fc6000000003e */
[----:B------:R-:W-:Y:S01]  /*1570*/  FFMA R16, R17, R16, 0.1331529766321182251 ;  /* 0x3e08594111107423 */ /* 0x000fe20000000010 */
[----:B------:R-:W-:Y:S01]  /*1580*/  @!P4 FFMA R34, R60, R63, R60 ;  /* 0x0000003f3c22c223 */ /* 0x000fe2000000003c */
[----:B-1----:R-:W-:Y:S02]  /*1590*/  FADD R65, R65, 1 ;  /* 0x3f80000041417421 */ /* 0x002fe40000000000 */
[----:B---3--:R-:W-:Y:S01]  /*15a0*/  FFMA R12, R17, R16, -0.33332768082618713379 ;  /* 0xbeaaa9ed110c7423 */ /* 0x008fe20000000010 */
[----:B------:R-:W-:Y:S01]  /*15b0*/  FMUL R16, R37, R62 ;  /* 0x0000003e25107220 */ /* 0x000fe20000400000 */
[----:B------:R-:W-:Y:S02]  /*15c0*/  FSETP.GE.AND P4, PT, |R61|, 0.60000002384185791016, PT ;  /* 0x3f19999a3d00780b */ /* 0x000fe40003f86200 */
[----:B------:R-:W-:Y:S01]  /*15d0*/  FFMA R12, R17, R12, RZ ;  /* 0x0000000c110c7223 */ /* 0x000fe200000000ff */
[----:B------:R-:W-:Y:S01]  /*15e0*/  FMUL R17, |R16|, 2.8853900432586669922 ;  /* 0x4038aa3b10117820 */ /* 0x000fe20000400200 */
[----:B--2---:R-:W-:Y:S01]  /*15f0*/  FFMA R64, R64, -2, R19 ;  /* 0xc000000040407823 */ /* 0x004fe20000000013 */
[----:B------:R-:W0:Y:S01]  /*1600*/  MUFU.RCP R60, R65 ;  /* 0x00000041003c7308 */ /* 0x000e220000001000 */
[----:B------:R-:W-:Y:S01]  /*1610*/  FSETP.GE.AND P3, PT, |R61|, 9.010913848876953125, PT ;  /* 0x41102cb43d00780b */ /* 0x000fe20003f66200 */
[----:B------:R-:W-:-:S03]  /*1620*/  FMUL R13, R35, R35 ;  /* 0x00000023230d7220 */ /* 0x000fc60000400000 */
[----:B------:R-:W-:-:S03]  /*1630*/  FSEL R64, R64, 1, !P3 ;  /* 0x3f80000040407808 */ /* 0x000fc60005800000 */
[----:B------:R-:W1:Y:S01]  /*1640*/  MUFU.EX2 R17, R17 ;  /* 0x0000001100117308 */ /* 0x000e620000000800 */
[--C-:B------:R-:W-:Y:S01]  /*1650*/  LOP3.LUT R63, R64, 0x80000000, R61.reuse, 0xb8, !PT ;  /* 0x80000000403f7812 */ /* 0x100fe200078eb83d */
[----:B------:R-:W-:Y:S01]  /*1660*/  @!P4 FFMA R63, R61, R12, R61 ;  /* 0x0000000c3d3fc223 */ /* 0x000fe2000000003d */
[----:B------:R-:W-:Y:S01]  /*1670*/  FFMA R12, R13, R21, -0.052303962409496307373 ;  /* 0xbd563cae0d0c7423 */ /* 0x000fe20000000015 */
[----:B------:R-:W-:-:S03]  /*1680*/  FSETP.GE.AND P4, PT, |R35|, 0.60000002384185791016, PT ;  /* 0x3f19999a2300780b */ /* 0x000fc60003f86200 */
[----:B------:R-:W-:Y:S01]  /*1690*/  FFMA R12, R13, R12, 0.1331529766321182251 ;  /* 0x3e0859410d0c7423 */ /* 0x000fe2000000000c */
[----:B------:R-:W-:Y:S01]  /*16a0*/  FSETP.GE.AND P3, PT, |R35|, 9.010913848876953125, PT ;  /* 0x41102cb42300780b */ /* 0x000fe20003f66200 */
[----:B0-----:R-:W-:Y:S02]  /*16b0*/  FFMA R60, R60, -2, R19 ;  /* 0xc00000003c3c7823 */ /* 0x001fe40000000013 */
[----:B------:R-:W-:Y:S01]  /*16c0*/  FFMA R12, R13, R12, -0.33332768082618713379 ;  /* 0xbeaaa9ed0d0c7423 */ /* 0x000fe2000000000c */
[----:B-----5:R-:W-:Y:S02]  /*16d0*/  SHF.L.U32 R61, R45, 0x10, RZ ;  /* 0x000000102d3d7819 */ /* 0x020fe400000006ff */
[----:B------:R-:W-:Y:S01]  /*16e0*/  FSEL R60, R60, 1, !P3 ;  /* 0x3f8000003c3c7808 */ /* 0x000fe20005800000 */
[----:B------:R-:W-:Y:S01]  /*16f0*/  FFMA R12, R13, R12, RZ ;  /* 0x0000000c0d0c7223 */ /* 0x000fe200000000ff */
[----:B-1----:R-:W-:Y:S01]  /*1700*/  FADD R17, R17, 1 ;  /* 0x3f80000011117421 */ /* 0x002fe20000000000 */
[----:B------:R-:W-:Y:S01]  /*1710*/  FMUL R13, R16, R16 ;  /* 0x00000010100d7220 */ /* 0x000fe20000400000 */
[--C-:B------:R-:W-:Y:S01]  /*1720*/  LOP3.LUT R60, R60, 0x80000000, R35.reuse, 0xb8, !PT ;  /* 0x800000003c3c7812 */ /* 0x100fe200078eb823 */
[----:B------:R-:W-:Y:S01]  /*1730*/  @!P4 FFMA R60, R35, R12, R35 ;  /* 0x0000000c233cc223 */ /* 0x000fe20000000023 */
[----:B------:R-:W0:Y:S01]  /*1740*/  MUFU.RCP R62, R17 ;  /* 0x00000011003e7308 */ /* 0x000e220000001000 */
[----:B------:R-:W-:Y:S01]  /*1750*/  FFMA R12, R13, R21, -0.052303962409496307373 ;  /* 0xbd563cae0d0c7423 */ /* 0x000fe20000000015 */
[C---:B------:R-:W-:Y:S01]  /*1760*/  FMUL R64, R61.reuse, 0.044714998453855514526 ;  /* 0x3d3727133d407820 */ /* 0x040fe20000400000 */
[----:B------:R-:W-:-:S02]  /*1770*/  FMUL R35, R61, 0.79788458347320556641 ;  /* 0x3f4c422a3d237820 */ /* 0x000fc40000400000 */
[----:B------:R-:W-:Y:S01]  /*1780*/  FFMA R12, R13, R12, 0.1331529766321182251 ;  /* 0x3e0859410d0c7423 */ /* 0x000fe2000000000c */
[----:B------:R-:W-:-:S03]  /*1790*/  FFMA R64, R61, R64, 1 ;  /* 0x3f8000003d407423 */ /* 0x000fc60000000040 */
[----:B------:R-:W-:Y:S01]  /*17a0*/  FFMA R12, R13, R12, -0.33332768082618713379 ;  /* 0xbeaaa9ed0d0c7423 */ /* 0x000fe2000000000c */
[----:B------:R-:W-:Y:S01]  /*17b0*/  FMUL R35, R35, R64 ;  /* 0x0000004023237220 */ /* 0x000fe20000400000 */
[C---:B------:R-:W-:Y:S02]  /*17c0*/  FSETP.GE.AND P4, PT, |R16|.reuse, 0.60000002384185791016, PT ;  /* 0x3f19999a1000780b */ /* 0x040fe40003f86200 */
[----:B------:R-:W-:Y:S01]  /*17d0*/  FFMA R65, R13, R12, RZ ;  /* 0x0000000c0d417223 */ /* 0x000fe200000000ff */
[----:B------:R-:W-:Y:S01]  /*17e0*/  FMUL R12, |R35|, 2.8853900432586669922 ;  /* 0x4038aa3b230c7820 */ /* 0x000fe20000400200 */
[----:B------:R-:W-:Y:S01]  /*17f0*/  FSETP.GE.AND P3, PT, |R16|, 9.010913848876953125, PT ;  /* 0x41102cb41000780b */ /* 0x000fe20003f66200 */
[----:B0-----:R-:W-:Y:S01]  /*1800*/  FFMA R62, R62, -2, R19 ;  /* 0xc00000003e3e7823 */ /* 0x001fe20000000013 */
[----:B------:R-:W-:-:S03]  /*1810*/  PRMT R13, R45, 0x7632, R13 ;  /* 0x000076322d0d7816 */ /* 0x000fc6000000000d */
[----:B------:R-:W0:Y:S01]  /*1820*/  MUFU.EX2 R12, R12 ;  /* 0x0000000c000c7308 */ /* 0x000e220000000800 */
[----:B------:R-:W-:Y:S01]  /*1830*/  FSEL R17, R62, 1, !P3 ;  /* 0x3f8000003e117808 */ /* 0x000fe20005800000 */
[----:B------:R-:W-:-:S03]  /*1840*/  IMAD.U32 R13, R13, 0x10000, RZ ;  /* 0x000100000d0d7824 */ /* 0x000fc600078e00ff */
[--C-:B------:R-:W-:Y:S01]  /*1850*/  LOP3.LUT R17, R17, 0x80000000, R16.reuse, 0xb8, !PT ;  /* 0x8000000011117812 */ /* 0x100fe200078eb810 */
[----:B------:R-:W-:Y:S01]  /*1860*/  @!P4 FFMA R17, R16, R65, R16 ;  /* 0x000000411011c223 */ /* 0x000fe20000000010 */
[----:B------:R-:W-:-:S04]  /*1870*/  FMUL R16, R13, 0.044714998453855514526 ;  /* 0x3d3727130d107820 */ /* 0x000fc80000400000 */
[C---:B------:R-:W-:Y:S01]  /*1880*/  FFMA R65, R13.reuse, R16, 1 ;  /* 0x3f8000000d417423 */ /* 0x040fe20000000010 */
[----:B------:R-:W-:-:S04]  /*1890*/  FMUL R16, R13, 0.79788458347320556641 ;  /* 0x3f4c422a0d107820 */ /* 0x000fc80000400000 */
[----:B------:R-:W-:Y:S01]  /*18a0*/  FMUL R16, R16, R65 ;  /* 0x0000004110107220 */ /* 0x000fe20000400000 */
[----:B0-----:R-:W-:-:S03]  /*18b0*/  FADD R45, R12, 1 ;  /* 0x3f8000000c2d7421 */ /* 0x001fc60000000000 */
[----:B------:R-:W-:Y:S01]  /*18c0*/  FMUL R66, |R16|, 2.8853900432586669922 ;  /* 0x4038aa3b10427820 */ /* 0x000fe20000400200 */
[----:B------:R-:W0:Y:S01]  /*18d0*/  MUFU.RCP R62, R45 ;  /* 0x0000002d003e7308 */ /* 0x000e220000001000 */
[----:B------:R-:W-:-:S07]  /*18e0*/  FMUL R64, R35, R35 ;  /* 0x0000002323407220 */ /* 0x000fce0000400000 */
[----:B------:R-:W1:Y:S01]  /*18f0*/  MUFU.EX2 R66, R66 ;  /* 0x0000004200427308 */ /* 0x000e620000000800 */
[----:B------:R-:W-:Y:S01]  /*1900*/  FFMA R65, R64, R21, -0.052303962409496307373 ;  /* 0xbd563cae40417423 */ /* 0x000fe20000000015 */
[----:B------:R-:W-:-:S03]  /*1910*/  FSETP.GE.AND P4, PT, |R35|, 0.60000002384185791016, PT ;  /* 0x3f19999a2300780b */ /* 0x000fc60003f86200 */
[----:B------:R-:W-:Y:S01]  /*1920*/  FFMA R65, R64, R65, 0.1331529766321182251 ;  /* 0x3e08594140417423 */ /* 0x000fe20000000041 */
[C---:B------:R-:W-:Y:S01]  /*1930*/  FSETP.GE.AND P3, PT, |R35|.reuse, 9.010913848876953125, PT ;  /* 0x41102cb42300780b */ /* 0x040fe20003f66200 */
[----:B0-----:R-:W-:Y:S02]  /*1940*/  FFMA R62, R62, -2, R19 ;  /* 0xc00000003e3e7823 */ /* 0x001fe40000000013 */
[----:B------:R-:W-:Y:S01]  /*1950*/  FFMA R12, R64, R65, -0.33332768082618713379 ;  /* 0xbeaaa9ed400c7423 */ /* 0x000fe20000000041 */
[----:B------:R-:W-:Y:S02]  /*1960*/  FMUL R65, R16, R16 ;  /* 0x0000001010417220 */ /* 0x000fe40000400000 */
[----:B------:R-:W-:Y:S01]  /*1970*/  FSEL R62, R62, 1, !P3 ;  /* 0x3f8000003e3e7808 */ /* 0x000fe20005800000 */
[----:B------:R-:W-:Y:S01]  /*1980*/  FFMA R12, R64, R12, RZ ;  /* 0x0000000c400c7223 */ /* 0x000fe200000000ff */
[----:B-1----:R-:W-:Y:S02]  /*1990*/  FADD R45, R66, 1 ;  /* 0x3f800000422d7421 */ /* 0x002fe40000000000 */
[--C-:B------:R-:W-:Y:S01]  /*19a0*/  LOP3.LUT R62, R62, 0x80000000, R35.reuse, 0xb8, !PT ;  /* 0x800000003e3e7812 */ /* 0x100fe200078eb823 */
[----:B------:R-:W-:Y:S01]  /*19b0*/  @!P4 FFMA R62, R35, R12, R35 ;  /* 0x0000000c233ec223 */ /* 0x000fe20000000023 */
[----:B------:R-:W0:Y:S01]  /*19c0*/  MUFU.RCP R64, R45 ;  /* 0x0000002d00407308 */ /* 0x000e220000001000 */
[----:B------:R-:W-:-:S04]  /*19d0*/  FFMA R12, R65, R21, -0.052303962409496307373 ;  /* 0xbd563cae410c7423 */ /* 0x000fc80000000015 */
[----:B------:R-:W-:-:S04]  /*19e0*/  FFMA R12, R65, R12, 0.1331529766321182251 ;  /* 0x3e085941410c7423 */ /* 0x000fc8000000000c */
[----:B------:R-:W-:-:S04]  /*19f0*/  FFMA R12, R65, R12, -0.33332768082618713379 ;  /* 0xbeaaa9ed410c7423 */ /* 0x000fc8000000000c */
[----:B------:R-:W-:Y:S01]  /*1a00*/  FFMA R65, R65, R12, RZ ;  /* 0x0000000c41417223 */ /* 0x000fe200000000ff */
[C---:B------:R-:W-:Y:S01]  /*1a10*/  FMUL R12, R61.reuse, 0.035677410662174224854 ;  /* 0x3d12227a3d0c7820 */ /* 0x040fe20000400000 */
[----:B------:R-:W-:Y:S01]  /*1a20*/  FSETP.GE.AND P3, PT, |R16|, 9.010913848876953125, PT ;  /* 0x41102cb41000780b */ /* 0x000fe20003f66200 */
[----:B0-----:R-:W-:Y:S01]  /*1a30*/  FFMA R64, R64, -2, R19 ;  /* 0xc000000040407823 */ /* 0x001fe20000000013 */
[----:B------:R-:W-:Y:S01]  /*1a40*/  FSETP.GE.AND P4, PT, |R16|, 0.60000002384185791016, PT ;  /* 0x3f19999a1000780b */ /* 0x000fe20003f86200 */
[----:B------:R-:W-:-:S03]  /*1a50*/  FFMA R12, R61, R12, 0.79788458347320556641 ;  /* 0x3f4c422a3d0c7423 */ /* 0x000fc6000000000c */
[----:B------:R-:W-:Y:S01]  /*1a60*/  FSEL R35, R64, 1, !P3 ;  /* 0x3f80000040237808 */ /* 0x000fe20005800000 */
[----:B------:R-:W-:-:S04]  /*1a70*/  FMUL R64, R61, R12 ;  /* 0x0000000c3d407220 */ /* 0x000fc80000400000 */
[----:B------:R-:W-:Y:S01]  /*1a80*/  FMUL R67, |R64|, 2.8853900432586669922 ;  /* 0x4038aa3b40437820 */ /* 0x000fe20000400200 */
[--C-:B------:R-:W-:Y:S01]  /*1a90*/  LOP3.LUT R45, R35, 0x80000000, R16.reuse, 0xb8, !PT ;  /* 0x80000000232d7812 */ /* 0x100fe200078eb810 */
[C---:B------:R-:W-:Y:S02]  /*1aa0*/  FMUL R12, R43.reuse, 0.10703222453594207764 ;  /* 0x3ddb33b62b0c7820 */ /* 0x040fe40000400000 */
[----:B------:R-:W-:Y:S01]  /*1ab0*/  @!P4 FFMA R45, R16, R65, R16 ;  /* 0x00000041102dc223 */ /* 0x000fe20000000010 */
[----:B------:R-:W-:Y:S01]  /*1ac0*/  HFMA2.MMA R16, -RZ, RZ, 1.75, 0 ;  /* 0x3f000000ff107435 */ /* 0x000fe200000001ff */
[----:B------:R-:W0:Y:S01]  /*1ad0*/  MUFU.EX2 R67, R67 ;  /* 0x0000004300437308 */ /* 0x000e220000000800 */
[----:B------:R-:W-:Y:S01]  /*1ae0*/  FFMA R35, R43, R12, 0.79788458347320556641 ;  /* 0x3f4c422a2b237423 */ /* 0x000fe2000000000c */
[----:B------:R-:W-:-:S04]  /*1af0*/  FFMA R12, -R34, R34, 1 ;  /* 0x3f800000220c7423 */ /* 0x000fc80000000122 */
[----:B------:R-:W-:Y:S01]  /*1b00*/  FMUL R65, R12, R35 ;  /* 0x000000230c417220 */ /* 0x000fe20000400000 */
[----:B------:R-:W-:Y:S02]  /*1b10*/  FMUL R12, R43, 0.5 ;  /* 0x3f0000002b0c7820 */ /* 0x000fe40000400000 */
[----:B------:R-:W-:-:S04]  /*1b20*/  FFMA R66, R63, R16, 0.5 ;  /* 0x3f0000003f427423 */ /* 0x000fc80000000010 */
[----:B------:R-:W-:Y:S01]  /*1b30*/  FMUL R35, R43, R66 ;  /* 0x000000422b237220 */ /* 0x000fe20000400000 */
[----:B------:R-:W-:Y:S01]  /*1b40*/  FMUL R43, R12, R65 ;  /* 0x000000410c2b7220 */ /* 0x000fe20000400000 */
[----:B------:R-:W-:Y:S01]  /*1b50*/  FMUL R12, R37, 0.10703222453594207764 ;  /* 0x3ddb33b6250c7820 */ /* 0x000fe20000400000 */
[----:B0-----:R-:W-:Y:S01]  /*1b60*/  FADD R65, R67, 1 ;  /* 0x3f80000043417421 */ /* 0x001fe20000000000 */
[----:B------:R-:W-:Y:S02]  /*1b70*/  FFMA R66, -R60, R60, 1 ;  /* 0x3f8000003c427423 */ /* 0x000fe4000000013c */
[----:B------:R-:W-:Y:S01]  /*1b80*/  FFMA R63, R37, R12, 0.79788458347320556641 ;  /* 0x3f4c422a253f7423 */ /* 0x000fe2000000000c */
[----:B------:R-:W0:Y:S03]  /*1b90*/  MUFU.RCP R68, R65 ;  /* 0x0000004100447308 */ /* 0x000e260000001000 */
[----:B------:R-:W-:Y:S01]  /*1ba0*/  FMUL R66, R66, R63 ;  /* 0x0000003f42427220 */ /* 0x000fe20000400000 */
[----:B------:R-:W-:-:S04]  /*1bb0*/  FMUL R63, R64, R64 ;  /* 0x00000040403f7220 */ /* 0x000fc80000400000 */
[----:B------:R-:W-:Y:S01]  /*1bc0*/  FFMA R12, R63, R21, -0.052303962409496307373 ;  /* 0xbd563cae3f0c7423 */ /* 0x000fe20000000015 */
[----:B------:R-:W-:-:S03]  /*1bd0*/  FSETP.GE.AND P4, PT, |R64|, 0.60000002384185791016, PT ;  /* 0x3f19999a4000780b */ /* 0x000fc60003f86200 */
[----:B------:R-:W-:Y:S01]  /*1be0*/  FFMA R12, R63, R12, 0.1331529766321182251 ;  /* 0x3e0859413f0c7423 */ /* 0x000fe2000000000c */
[----:B------:R-:W-:-:S03]  /*1bf0*/  FSETP.GE.AND P3, PT, |R64|, 9.010913848876953125, PT ;  /* 0x41102cb44000780b */ /* 0x000fc60003f66200 */
[----:B------:R-:W-:Y:S01]  /*1c00*/  FFMA R12, R63, R12, -0.33332768082618713379 ;  /* 0xbeaaa9ed3f0c7423 */ /* 0x000fe2000000000c */
[----:B0-----:R-:W-:-:S03]  /*1c10*/  FFMA R68, R68, -2, R19 ;  /* 0xc000000044447823 */ /* 0x001fc60000000013 */
[----:B------:R-:W-:Y:S01]  /*1c20*/  FFMA R63, R63, R12, RZ ;  /* 0x0000000c3f3f7223 */ /* 0x000fe200000000ff */
[----:B------:R-:W-:Y:S01]  /*1c30*/  FMUL R12, R13, 0.035677410662174224854 ;  /* 0x3d12227a0d0c7820 */ /* 0x000fe20000400000 */
[----:B------:R-:W-:-:S03]  /*1c40*/  FSEL R65, R68, 1, !P3 ;  /* 0x3f80000044417808 */ /* 0x000fc60005800000 */
[----:B------:R-:W-:Y:S01]  /*1c50*/  FFMA R12, R13, R12, 0.79788458347320556641 ;  /* 0x3f4c422a0d0c7423 */ /* 0x000fe2000000000c */
[--C-:B------:R-:W-:Y:S01]  /*1c60*/  LOP3.LUT R65, R65, 0x80000000, R64.reuse, 0xb8, !PT ;  /* 0x8000000041417812 */ /* 0x100fe200078eb840 */
[----:B------:R-:W-:Y:S02]  /*1c70*/  @!P4 FFMA R65, R64, R63, R64 ;  /* 0x0000003f4041c223 */ /* 0x000fe40000000040 */
[----:B------:R-:W-:-:S04]  /*1c80*/  FMUL R64, R13, R12 ;  /* 0x0000000c0d407220 */ /* 0x000fc80000400000 */
[----:B------:R-:W-:-:S06]  /*1c90*/  FMUL R68, |R64|, 2.8853900432586669922 ;  /* 0x4038aa3b40447820 */ /* 0x000fcc0000400200 */
[----:B------:R-:W0:Y:S01]  /*1ca0*/  MUFU.EX2 R68, R68 ;  /* 0x0000004400447308 */ /* 0x000e220000000800 */
[----:B------:R-:W-:Y:S01]  /*1cb0*/  FFMA R12, R17, R16, 0.5 ;  /* 0x3f000000110c7423 */ /* 0x000fe20000000010 */
[----:B------:R-:W-:Y:S01]  /*1cc0*/  FMUL R17, R64, R64 ;  /* 0x0000004040117220 */ /* 0x000fe20000400000 */
[----:B0-----:R-:W-:-:S05]  /*1cd0*/  FADD R69, R68, 1 ;  /* 0x3f80000044457421 */ /* 0x001fca0000000000 */
[----:B------:R-:W0:Y:S01]  /*1ce0*/  MUFU.RCP R70, R69 ;  /* 0x0000004500467308 */ /* 0x000e220000001000 */
[----:B------:R-:W-:Y:S01]  /*1cf0*/  FMUL R63, R37, R12 ;  /* 0x0000000c253f7220 */ /* 0x000fe20000400000 */
[----:B------:R-:W-:Y:S01]  /*1d00*/  FFMA R12, R17, R21, -0.052303962409496307373 ;  /* 0xbd563cae110c7423 */ /* 0x000fe20000000015 */
[----:B------:R-:W-:-:S03]  /*1d10*/  FSETP.GE.AND P4, PT, |R64|, 0.60000002384185791016, PT ;  /* 0x3f19999a4000780b */ /* 0x000fc60003f86200 */
[----:B------:R-:W-:Y:S01]  /*1d20*/  FFMA R12, R17, R12, 0.1331529766321182251 ;  /* 0x3e085941110c7423 */ /* 0x000fe2000000000c */
[----:B------:R-:W-:Y:S01]  /*1d30*/  FSETP.GE.AND P3, PT, |R64|, 9.010913848876953125, PT ;  /* 0x41102cb44000780b */ /* 0x000fe20003f66200 */
[----:B------:R-:W-:Y:S02]  /*1d40*/  FMUL R67, R37, 0.5 ;  /* 0x3f00000025437820 */ /* 0x000fe40000400000 */
[----:B------:R-:W-:Y:S01]  /*1d50*/  FFMA R12, R17, R12, -0.33332768082618713379 ;  /* 0xbeaaa9ed110c7423 */ /* 0x000fe2000000000c */
[----:B0-----:R-:W-:-:S03]  /*1d60*/  FFMA R70, R70, -2, R19 ;  /* 0xc000000046467823 */ /* 0x001fc60000000013 */
[----:B------:R-:W-:Y:S02]  /*1d70*/  FFMA R17, R17, R12, RZ ;  /* 0x0000000c11117223 */ /* 0x000fe400000000ff */
[----:B------:R-:W-:-:S04]  /*1d80*/  FSEL R37, R70, 1, !P3 ;  /* 0x3f80000046257808 */ /* 0x000fc80005800000 */
[--C-:B------:R-:W-:Y:S01]  /*1d90*/  LOP3.LUT R37, R37, 0x80000000, R64.reuse, 0xb8, !PT ;  /* 0x8000000025257812 */ /* 0x100fe200078eb840 */
[----:B------:R-:W-:Y:S01]  /*1da0*/  @!P4 FFMA R37, R64, R17, R64 ;  /* 0x000000114025c223 */ /* 0x000fe20000000040 */
[----:B------:R-:W-:Y:S01]  /*1db0*/  SHF.L.U32 R17, R42, 0x10, RZ ;  /* 0x000000102a117819 */ /* 0x000fe200000006ff */
[----:B------:R-:W-:-:S04]  /*1dc0*/  FMUL R67, R67, R66 ;  /* 0x0000004243437220 */ /* 0x000fc80000400000 */
[C---:B------:R-:W-:Y:S01]  /*1dd0*/  FMUL R12, R17.reuse, 0.044714998453855514526 ;  /* 0x3d372713110c7820 */ /* 0x040fe20000400000 */
[----:B------:R-:W-:-:S03]  /*1de0*/  FMUL R66, R17, 0.79788458347320556641 ;  /* 0x3f4c422a11427820 */ /* 0x000fc60000400000 */
[----:B------:R-:W-:Y:S01]  /*1df0*/  FFMA R69, R17, R12, 1 ;  /* 0x3f80000011457423 */ /* 0x000fe2000000000c */
[----:B------:R-:W-:-:S03]  /*1e00*/  FADD R64, R60, 1 ;  /* 0x3f8000003c407421 */ /* 0x000fc60000000000 */
[----:B------:R-:W-:Y:S01]  /*1e10*/  FMUL R66, R66, R69 ;  /* 0x0000004542427220 */ /* 0x000fe20000400000 */
[----:B------:R-:W-:-:S03]  /*1e20*/  FFMA R64, R64, 0.5, R67 ;  /* 0x3f00000040407823 */ /* 0x000fc60000000043 */
[----:B------:R-:W-:Y:S01]  /*1e30*/  FMUL R67, |R66|, 2.8853900432586669922 ;  /* 0x4038aa3b42437820 */ /* 0x000fe20000400200 */
[----:B------:R-:W-:Y:S01]  /*1e40*/  FADD R34, R34, 1 ;  /* 0x3f80000022227421 */ /* 0x000fe20000000000 */
[----:B------:R-:W-:-:S04]  /*1e50*/  FMUL R12, R61, 0.10703222453594207764 ;  /* 0x3ddb33b63d0c7820 */ /* 0x000fc80000400000 */
[----:B------:R-:W0:Y:S01]  /*1e60*/  MUFU.EX2 R67, R67 ;  /* 0x0000004300437308 */ /* 0x000e220000000800 */
[----:B------:R-:W-:Y:S01]  /*1e70*/  FFMA R34, R34, 0.5, R43 ;  /* 0x3f00000022227823 */ /* 0x000fe2000000002b */
[----:B------:R-:W-:Y:S01]  /*1e80*/  FFMA R43, R61, R12, 0.79788458347320556641 ;  /* 0x3f4c422a3d2b7423 */ /* 0x000fe2000000000c */
[----:B------:R-:W-:-:S04]  /*1e90*/  FFMA R12, -R62, R62, 1 ;  /* 0x3f8000003e0c7423 */ /* 0x000fc8000000013e */
[----:B------:R-:W-:Y:S01]  /*1ea0*/  FMUL R43, R12, R43 ;  /* 0x0000002b0c2b7220 */ /* 0x000fe20000400000 */
[----:B------:R-:W-:-:S04]  /*1eb0*/  FMUL R12, R61, 0.5 ;  /* 0x3f0000003d0c7820 */ /* 0x000fc80000400000 */
[----:B------:R-:W-:Y:S01]  /*1ec0*/  FMUL R12, R12, R43 ;  /* 0x0000002b0c0c7220 */ /* 0x000fe20000400000 */
[----:B------:R-:W-:Y:S01]  /*1ed0*/  FADD R43, R62, 1 ;  /* 0x3f8000003e2b7421 */ /* 0x000fe20000000000 */
[----:B------:R-:W-:Y:S01]  /*1ee0*/  FFMA R60, R65, R16, 0.5 ;  /* 0x3f000000413c7423 */ /* 0x000fe20000000010 */
[----:B0-----:R-:W-:-:S03]  /*1ef0*/  FADD R62, R67, 1 ;  /* 0x3f800000433e7421 */ /* 0x001fc60000000000 */
[----:B------:R-:W-:Y:S01]  /*1f00*/  FMUL R61, R61, R60 ;  /* 0x0000003c3d3d7220 */ /* 0x000fe20000400000 */
[----:B------:R-:W-:Y:S01]  /*1f10*/  FFMA R60, R43, 0.5, R12 ;  /* 0x3f0000002b3c7823 */ /* 0x000fe2000000000c */
[C---:B------:R-:W-:Y:S01]  /*1f20*/  FMUL R12, R13.reuse, 0.10703222453594207764 ;  /* 0x3ddb33b60d0c7820 */ /* 0x040fe20000400000 */
[----:B------:R-:W0:Y:S03]  /*1f30*/  MUFU.RCP R62, R62 ;  /* 0x0000003e003e7308 */ /* 0x000e260000001000 */
[----:B------:R-:W-:Y:S01]  /*1f40*/  FFMA R12, R13, R12, 0.79788458347320556641 ;  /* 0x3f4c422a0d0c7423 */ /* 0x000fe2000000000c */
[----:B------:R-:W-:Y:S01]  /*1f50*/  FFMA R43, -R45, R45, 1 ;  /* 0x3f8000002d2b7423 */ /* 0x000fe2000000012d */
[----:B------:R-:W-:-:S03]  /*1f60*/  FMUL R67, R66, R66 ;  /* 0x0000004242437220 */ /* 0x000fc60000400000 */
[----:B------:R-:W-:Y:S01]  /*1f70*/  FMUL R43, R43, R12 ;  /* 0x0000000c2b2b7220 */ /* 0x000fe20000400000 */
[----:B------:R-:W-:Y:S01]  /*1f80*/  FFMA R12, R67, R21, -0.052303962409496307373 ;  /* 0xbd563cae430c7423 */ /* 0x000fe20000000015 */
[----:B------:R-:W-:-:S03]  /*1f90*/  FSETP.GE.AND P4, PT, |R66|, 0.60000002384185791016, PT ;  /* 0x3f19999a4200780b */ /* 0x000fc60003f86200 */
[----:B------:R-:W-:Y:S01]  /*1fa0*/  FFMA R12, R67, R12, 0.1331529766321182251 ;  /* 0x3e085941430c7423 */ /* 0x000fe2000000000c */
[----:B------:R-:W-:-:S03]  /*1fb0*/  FSETP.GE.AND P3, PT, |R66|, 9.010913848876953125, PT ;  /* 0x41102cb44200780b */ /* 0x000fc60003f66200 */
[----:B------:R-:W-:Y:S01]  /*1fc0*/  FFMA R12, R67, R12, -0.33332768082618713379 ;  /* 0xbeaaa9ed430c7423 */ /* 0x000fe2000000000c */
[----:B0-----:R-:W-:-:S03]  /*1fd0*/  FFMA R65, R62, -2, R19 ;  /* 0xc00000003e417823 */ /* 0x001fc60000000013 */
[----:B------:R-:W-:Y:S02]  /*1fe0*/  FFMA R67, R67, R12, RZ ;  /* 0x0000000c43437223 */ /* 0x000fe400000000ff */
[----:B------:R-:W-:-:S04]  /*1ff0*/  FSEL R65, R65, 1, !P3 ;  /* 0x3f80000041417808 */ /* 0x000fc80005800000 */
[--C-:B------:R-:W-:Y:S01]  /*2000*/  LOP3.LUT R12, R65, 0x80000000, R66.reuse, 0xb8, !PT ;  /* 0x80000000410c7812 */ /* 0x100fe200078eb842 */
[----:B------:R-:W-:Y:S01]  /*2010*/  @!P4 FFMA R12, R66, R67, R66 ;  /* 0x00000043420cc223 */ /* 0x000fe20000000042 */
[C---:B------:R-:W-:Y:S01]  /*2020*/  FMUL R66, R17.reuse, 0.10703222453594207764 ;  /* 0x3ddb33b611427820 */ /* 0x040fe20000400000 */
[----:B------:R-:W-:Y:S02]  /*2030*/  PRMT R62, R42, 0x7632, R62 ;  /* 0x000076322a3e7816 */ /* 0x000fe4000000003e */
[----:B------:R-:W-:Y:S01]  /*2040*/  FFMA R42, -R12, R12, 1 ;  /* 0x3f8000000c2a7423 */ /* 0x000fe2000000010c */
[C---:B------:R-:W-:Y:S02]  /*2050*/  FFMA R65, R17.reuse, R66, 0.79788458347320556641 ;  /* 0x3f4c422a11417423 */ /* 0x040fe40000000042 */
[----:B------:R-:W-:Y:S02]  /*2060*/  IMAD.U32 R62, R62, 0x10000, RZ ;  /* 0x000100003e3e7824 */ /* 0x000fe400078e00ff */
[----:B------:R-:W-:Y:S01]  /*2070*/  FMUL R65, R42, R65 ;  /* 0x000000412a417220 */ /* 0x000fe20000400000 */
[----:B------:R-:W-:-:S04]  /*2080*/  FMUL R42, R17, 0.5 ;  /* 0x3f000000112a7820 */ /* 0x000fc80000400000 */
[----:B------:R-:W-:Y:S01]  /*2090*/  FMUL R68, R42, R65 ;  /* 0x000000412a447220 */ /* 0x000fe20000400000 */
[----:B------:R-:W-:-:S04]  /*20a0*/  FMUL R65, R62, 0.044714998453855514526 ;  /* 0x3d3727133e417820 */ /* 0x000fc80000400000 */
[C---:B------:R-:W-:Y:S01]  /*20b0*/  FFMA R42, R62.reuse, R65, 1 ;  /* 0x3f8000003e2a7423 */ /* 0x040fe20000000041 */
[----:B------:R-:W-:-:S04]  /*20c0*/  FMUL R65, R62, 0.79788458347320556641 ;  /* 0x3f4c422a3e417820 */ /* 0x000fc80000400000 */
[----:B------:R-:W-:-:S04]  /*20d0*/  FMUL R65, R65, R42 ;  /* 0x0000002a41417220 */ /* 0x000fc80000400000 */
[----:B------:R-:W-:-:S06]  /*20e0*/  FMUL R66, |R65|, 2.8853900432586669922 ;  /* 0x4038aa3b41427820 */ /* 0x000fcc0000400200 */
[----:B------:R-:W0:Y:S01]  /*20f0*/  MUFU.EX2 R66, R66 ;  /* 0x0000004200427308 */ /* 0x000e220000000800 */
[----:B------:R-:W-:Y:S01]  /*2100*/  FFMA R42, R37, R16, 0.5 ;  /* 0x3f000000252a7423 */ /* 0x000fe20000000010 */
[----:B------:R-:W-:Y:S01]  /*2110*/  FADD R37, R12, 1 ;  /* 0x3f8000000c257421 */ /* 0x000fe20000000000 */
[C---:B------:R-:W-:Y:S02]  /*2120*/  FMUL R12, R13.reuse, 0.5 ;  /* 0x3f0000000d0c7820 */ /* 0x040fe40000400000 */
[----:B------:R-:W-:Y:S01]  /*2130*/  FMUL R42, R13, R42 ;  /* 0x0000002a0d2a7220 */ /* 0x000fe20000400000 */
[----:B------:R-:W-:Y:S01]  /*2140*/  FMUL R13, R65, R65 ;  /* 0x00000041410d7220 */ /* 0x000fe20000400000 */
[----:B0-----:R-:W-:-:S04]  /*2150*/  FADD R67, R66, 1 ;  /* 0x3f80000042437421 */ /* 0x001fc80000000000 */
[----:B------:R-:W0:Y:S01]  /*2160*/  MUFU.RCP R70, R67 ;  /* 0x0000004300467308 */ /* 0x000e220000001000 */
        /* <DEDUP_REMOVED lines=8> */
[----:B------:R-:W-:Y:S01]  /*21f0*/  FSEL R70, R70, 1, !P3 ;  /* 0x3f80000046467808 */ /* 0x000fe20005800000 */
[----:B------:R-:W-:-:S03]  /*2200*/  FMUL R13, R62, 0.10703222453594207764 ;  /* 0x3ddb33b63e0d7820 */ /* 0x000fc60000400000 */
[--C-:B------:R-:W-:Y:S01]  /*2210*/  LOP3.LUT R70, R70, 0x80000000, R65.reuse, 0xb8, !PT ;  /* 0x8000000046467812 */ /* 0x100fe200078eb841 */
[----:B------:R-:W-:Y:S01]  /*2220*/  @!P4 FFMA R70, R65, R12, R65 ;  /* 0x0000000c4146c223 */ /* 0x000fe20000000041 */
[----:B------:R-:W-:-:S03]  /*2230*/  FFMA R13, R62, R13, 0.79788458347320556641 ;  /* 0x3f4c422a3e0d7423 */ /* 0x000fc6000000000d */
[----:B------:R-:W-:-:S04]  /*2240*/  FFMA R12, -R70, R70, 1 ;  /* 0x3f800000460c7423 */ /* 0x000fc80000000146 */
[----:B------:R-:W-:Y:S01]  /*2250*/  FMUL R13, R12, R13 ;  /* 0x0000000d0c0d7220 */ /* 0x000fe20000400000 */
[----:B------:R-:W-:-:S04]  /*2260*/  FMUL R12, R62, 0.5 ;  /* 0x3f0000003e0c7820 */ /* 0x000fc80000400000 */
[----:B------:R-:W-:Y:S01]  /*2270*/  FMUL R13, R12, R13 ;  /* 0x0000000d0c0d7220 */ /* 0x000fe20000400000 */
[----:B------:R-:W-:-:S04]  /*2280*/  FADD R12, R45, 1 ;  /* 0x3f8000002d0c7421 */ /* 0x000fc80000000000 */
[----:B------:R-:W-:Y:S01]  /*2290*/  FFMA R43, R12, 0.5, R43 ;  /* 0x3f0000000c2b7823 */ /* 0x000fe2000000002b */
[----:B------:R-:W-:-:S04]  /*22a0*/  PRMT R12, R44, 0x7632, R12 ;  /* 0x000076322c0c7816 */ /* 0x000fc8000000000c */
[----:B------:R-:W-:-:S05]  /*22b0*/  SHF.L.U32 R12, R12, 0x10, RZ ;  /* 0x000000100c0c7819 */ /* 0x000fca00000006ff */
[----:B------:R-:W-:Y:S01]  /*22c0*/  FMUL R45, R12, R63 ;  /* 0x0000003f0c2d7220 */ /* 0x000fe20000400000 */
[----:B------:R-:W-:Y:S01]  /*22d0*/  FMUL R63, R64, R12 ;  /* 0x0000000c403f7220 */ /* 0x000fe20000400000 */
[----:B------:R-:W-:Y:S01]  /*22e0*/  FMUL R12, R17, 0.035677410662174224854 ;  /* 0x3d12227a110c7820 */ /* 0x000fe20000400000 */
[----:B------:R-:W-:-:S03]  /*22f0*/  SHF.L.U32 R44, R44, 0x10, RZ ;  /* 0x000000102c2c7819 */ /* 0x000fc600000006ff */
[----:B------:R-:W-:Y:S01]  /*2300*/  FFMA R12, R17, R12, 0.79788458347320556641 ;  /* 0x3f4c422a110c7423 */ /* 0x000fe2000000000c */
[----:B------:R-:W-:Y:S01]  /*2310*/  FFMA R68, R37, 0.5, R68 ;  /* 0x3f00000025447823 */ /* 0x000fe20000000044 */
[----:B------:R-:W-:Y:S02]  /*2320*/  FMUL R37, R44, R35 ;  /* 0x000000232c257220 */ /* 0x000fe40000400000 */
[----:B------:R-:W-:Y:S01]  /*2330*/  FMUL R64, R17, R12 ;  /* 0x0000000c11407220 */ /* 0x000fe20000400000 */
[----:B------:R-:W-:-:S03]  /*2340*/  FMUL R44, R34, R44 ;  /* 0x0000002c222c7220 */ /* 0x000fc60000400000 */
[----:B------:R-:W-:-:S06]  /*2350*/  FMUL R34, |R64|, 2.8853900432586669922 ;  /* 0x4038aa3b40227820 */ /* 0x000fcc0000400200 */
[----:B------:R-:W0:Y:S01]  /*2360*/  MUFU.EX2 R34, R34 ;  /* 0x0000002200227308 */ /* 0x000e220000000800 */
[----:B------:R-:W-:Y:S01]  /*2370*/  SHF.L.U32 R12, R41, 0x10, RZ ;  /* 0x00000010290c7819 */ /* 0x000fe200000006ff */
[----:B------:R-:W-:Y:S01]  /*2380*/  FADD R66, R70, 1 ;  /* 0x3f80000046427421 */ /* 0x000fe20000000000 */
[C---:B------:R-:W-:Y:S01]  /*2390*/  PRMT R41, R0.reuse, 0x7632, R41 ;  /* 0x0000763200297816 */ /* 0x040fe20000000029 */
[----:B------:R-:W-:Y:S02]  /*23a0*/  IMAD.U32 R65, R0, 0x10000, RZ ;  /* 0x0001000000417824 */ /* 0x000fe400078e00ff */
[----:B------:R-:W-:Y:S01]  /*23b0*/  FFMA R66, R66, 0.5, R13 ;  /* 0x3f00000042427823 */ /* 0x000fe2000000000d */
[C---:B------:R-:W-:Y:S01]  /*23c0*/  PRMT R0, R41.reuse, 0x7632, R0 ;  /* 0x0000763229007816 */ /* 0x040fe20000000000 */
[----:B------:R-:W-:Y:S02]  /*23d0*/  IMAD.U32 R41, R41, 0x10000, RZ ;  /* 0x0001000029297824 */ /* 0x000fe400078e00ff */
[----:B------:R-:W-:Y:S01]  /*23e0*/  FMUL R35, R68, R65 ;  /* 0x0000004144237220 */ /* 0x000fe20000400000 */
[----:B------:R-:W-:Y:S01]  /*23f0*/  SHF.L.U32 R69, R0, 0x10, RZ ;  /* 0x0000001000457819 */ /* 0x000fe200000006ff */
[----:B0-----:R-:W-:Y:S01]  /*2400*/  FADD R67, R34, 1 ;  /* 0x3f80000022437421 */ /* 0x001fe20000000000 */
[----:B------:R-:W-:-:S03]  /*2410*/  FMUL R66, R66, R41 ;  /* 0x0000002942427220 */ /* 0x000fc60000400000 */
[----:B------:R-:W0:Y:S01]  /*2420*/  MUFU.RCP R68, R67 ;  /* 0x0000004300447308 */ /* 0x000e220000001000 */
[----:B------:R-:W-:Y:S01]  /*2430*/  FMUL R34, R66, R69 ;  /* 0x0000004542227220 */ /* 0x000fe20000400000 */
[C---:B------:R-:W-:Y:S01]  /*2440*/  FMUL R66, R64.reuse, R64 ;  /* 0x0000004040427220 */ /* 0x040fe20000400000 */
[----:B------:R-:W-:-:S03]  /*2450*/  FSETP.GE.AND P4, PT, |R64|, 0.60000002384185791016, PT ;  /* 0x3f19999a4000780b */ /* 0x000fc60003f86200 */
[----:B------:R-:W-:Y:S01]  /*2460*/  FFMA R69, R66, R21, -0.052303962409496307373 ;  /* 0xbd563cae42457423 */ /* 0x000fe20000000015 */
[----:B------:R-:W-:-:S03]  /*2470*/  FSETP.GE.AND P3, PT, |R64|, 9.010913848876953125, PT ;  /* 0x41102cb44000780b */ /* 0x000fc60003f66200 */
[----:B------:R-:W-:-:S04]  /*2480*/  FFMA R69, R66, R69, 0.1331529766321182251 ;  /* 0x3e08594142457423 */ /* 0x000fc80000000045 */
[----:B------:R-:W-:Y:S01]  /*2490*/  FFMA R0, R66, R69, -0.33332768082618713379 ;  /* 0xbeaaa9ed42007423 */ /* 0x000fe20000000045 */
[----:B0-----:R-:W-:-:S03]  /*24a0*/  FFMA R68, R68, -2, R19 ;  /* 0xc000000044447823 */ /* 0x001fc60000000013 */
[----:B------:R-:W-:Y:S02]  /*24b0*/  FFMA R69, R66, R0, RZ ;  /* 0x0000000042457223 */ /* 0x000fe400000000ff */
[----:B------:R-:W-:Y:S02]  /*24c0*/  FSEL R67, R68, 1, !P3 ;  /* 0x3f80000044437808 */ /* 0x000fe40005800000 */
[----:B------:R-:W-:Y:S02]  /*24d0*/  SHF.L.U32 R13, R39, 0x10, RZ ;  /* 0x00000010270d7819 */ /* 0x000fe400000006ff */
[--C-:B------:R-:W-:Y:S01]  /*24e0*/  LOP3.LUT R67, R67, 0x80000000, R64.reuse, 0xb8, !PT ;  /* 0x8000000043437812 */ /* 0x100fe200078eb840 */
[----:B------:R-:W-:Y:S01]  /*24f0*/  @!P4 FFMA R67, R64, R69, R64 ;  /* 0x000000454043c223 */ /* 0x000fe20000000040 */
[----:B------:R-:W-:Y:S01]  /*2500*/  FMUL R69, R62, 0.035677410662174224854 ;  /* 0x3d12227a3e457820 */ /* 0x000fe20000400000 */
[----:B------:R-:W-:Y:S01]  /*2510*/  FMUL R35, R35, R12 ;  /* 0x0000000c23237220 */ /* 0x000fe20000400000 */
[----:B------:R-:W-:-:S02]  /*2520*/  FMUL R44, R44, R13 ;  /* 0x0000000d2c2c7220 */ /* 0x000fc40000400000 */
[C---:B------:R-:W-:Y:S01]  /*2530*/  FFMA R69, R62.reuse, R69, 0.79788458347320556641 ;  /* 0x3f4c422a3e457423 */ /* 0x040fe20000000045 */
[----:B------:R-:W0:Y:S03]  /*2540*/  @P2 LDC.64 R12, c[0x0][0x230] ;  /* 0x00008c00ff0c2b82 */ /* 0x000e260000000a00 */
[----:B------:R-:W-:-:S04]  /*2550*/  FMUL R64, R62, R69 ;  /* 0x000000453e407220 */ /* 0x000fc80000400000 */
[----:B------:R-:W-:-:S06]  /*2560*/  FMUL R0, |R64|, 2.8853900432586669922 ;  /* 0x4038aa3b40007820 */ /* 0x000fcc0000400200 */
[----:B------:R-:W1:Y:S01]  /*2570*/  MUFU.EX2 R0, R0 ;  /* 0x0000000000007308 */ /* 0x000e620000000800 */
[----:B0-----:R0:W2:Y:S01]  /*2580*/  @P2 LDG.E R13, desc[UR10][R12.64] ;  /* 0x0000000a0c0d2981 */ /* 0x0010a2000c1e1900 */
[----:B-1----:R-:W-:-:S06]  /*2590*/  FADD R66, R0, 1 ;  /* 0x3f80000000427421 */ /* 0x002fcc0000000000 */
[----:B------:R-:W1:Y:S01]  /*25a0*/  MUFU.RCP R66, R66 ;  /* 0x0000004200427308 */ /* 0x000e620000001000 */
[----:B0-----:R-:W-:Y:S01]  /*25b0*/  FFMA R12, R67, R16, 0.5 ;  /* 0x3f000000430c7423 */ /* 0x001fe20000000010 */
[C---:B------:R-:W-:Y:S01]  /*25c0*/  FMUL R67, R64.reuse, R64 ;  /* 0x0000004040437220 */ /* 0x040fe20000400000 */
[----:B------:R-:W-:-:S03]  /*25d0*/  FSETP.GE.AND P4, PT, |R64|, 0.60000002384185791016, PT ;  /* 0x3f19999a4000780b */ /* 0x000fc60003f86200 */
[----:B------:R-:W-:Y:S01]  /*25e0*/  FFMA R68, R67, R21, -0.052303962409496307373 ;  /* 0xbd563cae43447423 */ /* 0x000fe20000000015 */
[----:B------:R-:W-:-:S03]  /*25f0*/  FMUL R12, R17, R12 ;  /* 0x0000000c110c7220 */ /* 0x000fc60000400000 */
[----:B------:R-:W-:Y:S01]  /*2600*/  FFMA R68, R67, R68, 0.1331529766321182251 ;  /* 0x3e08594143447423 */ /* 0x000fe20000000044 */
[----:B------:R-:W-:-:S03]  /*2610*/  FSETP.GE.AND P3, PT, |R64|, 9.010913848876953125, PT ;  /* 0x41102cb44000780b */ /* 0x000fc60003f66200 */
[----:B------:R-:W-:Y:S01]  /*2620*/  FFMA R0, R67, R68, -0.33332768082618713379 ;  /* 0xbeaaa9ed43007423 */ /* 0x000fe20000000044 */
[----:B-1----:R-:W-:-:S03]  /*2630*/  FFMA R17, R66, -2, R19 ;  /* 0xc000000042117823 */ /* 0x002fc60000000013 */
[----:B------:R-:W-:Y:S02]  /*2640*/  FFMA R67, R67, R0, RZ ;  /* 0x0000000043437223 */ /* 0x000fe400000000ff */
[----:B------:R-:W-:-:S04]  /*2650*/  FSEL R17, R17, 1, !P3 ;  /* 0x3f80000011117808 */ /* 0x000fc80005800000 */
[--C-:B------:R-:W-:Y:S01]  /*2660*/  LOP3.LUT R69, R17, 0x80000000, R64.reuse, 0xb8, !PT ;  /* 0x8000000011457812 */ /* 0x100fe200078eb840 */
[----:B------:R-:W-:Y:S01]  /*2670*/  @!P4 FFMA R69, R64, R67, R64 ;  /* 0x000000434045c223 */ /* 0x000fe20000000040 */
[----:B------:R-:W-:-:S05]  /*2680*/  SHF.L.U32 R64, R40, 0x10, RZ ;  /* 0x0000001028407819 */ /* 0x000fca00000006ff */
[----:B------:R-:W-:-:S04]  /*2690*/  FMUL R17, R64, 0.044714998453855514526 ;  /* 0x3d37271340117820 */ /* 0x000fc80000400000 */
[C---:B------:R-:W-:Y:S01]  /*26a0*/  FFMA R0, R64.reuse, R17, 1 ;  /* 0x3f80000040007423 */ /* 0x040fe20000000011 */
[----:B------:R-:W-:-:S04]  /*26b0*/  FMUL R17, R64, 0.79788458347320556641 ;  /* 0x3f4c422a40117820 */ /* 0x000fc80000400000 */
[----:B------:R-:W-:-:S04]  /*26c0*/  FMUL R17, R17, R0 ;  /* 0x0000000011117220 */ /* 0x000fc80000400000 */
[----:B------:R-:W-:-:S06]  /*26d0*/  FMUL R66, |R17|, 2.8853900432586669922 ;  /* 0x4038aa3b11427820 */ /* 0x000fcc0000400200 */
[----:B------:R-:W0:Y:S01]  /*26e0*/  MUFU.EX2 R66, R66 ;  /* 0x0000004200427308 */ /* 0x000e220000000800 */
[----:B------:R-:W-:Y:S01]  /*26f0*/  FMUL R0, R65, R12 ;  /* 0x0000000c41007220 */ /* 0x000fe20000400000 */
[----:B------:R-:W-:-:S04]  /*2700*/  FMUL R65, R17, R17 ;  /* 0x0000001111417220 */ /* 0x000fc80000400000 */
[----:B------:R-:W-:Y:S01]  /*2710*/  FFMA R12, R65, R21, -0.052303962409496307373 ;  /* 0xbd563cae410c7423 */ /* 0x000fe20000000015 */
[----:B0-----:R-:W-:-:S04]  /*2720*/  FADD R67, R66, 1 ;  /* 0x3f80000042437421 */ /* 0x001fc80000000000 */
[----:B------:R-:W0:Y:S01]  /*2730*/  MUFU.RCP R68, R67 ;  /* 0x0000004300447308 */ /* 0x000e220000001000 */
[----:B------:R-:W-:-:S04]  /*2740*/  FFMA R12, R65, R12, 0.1331529766321182251 ;  /* 0x3e085941410c7423 */ /* 0x000fc8000000000c */
[----:B------:R-:W-:-:S04]  /*2750*/  FFMA R12, R65, R12, -0.33332768082618713379 ;  /* 0xbeaaa9ed410c7423 */ /* 0x000fc8000000000c */
[----:B------:R-:W-:Y:S01]  /*2760*/  FFMA R66, R65, R12, RZ ;  /* 0x0000000c41427223 */ /* 0x000fe200000000ff */
[----:B------:R-:W-:Y:S01]  /*2770*/  FMUL R65, R64, 0.035677410662174224854 ;  /* 0x3d12227a40417820 */ /* 0x000fe20000400000 */
[----:B------:R-:W-:-:S03]  /*2780*/  FSETP.GE.AND P3, PT, |R17|, 9.010913848876953125, PT ;  /* 0x41102cb41100780b */ /* 0x000fc60003f66200 */
[----:B------:R-:W-:Y:S01]  /*2790*/  FFMA R65, R64, R65, 0.79788458347320556641 ;  /* 0x3f4c422a40417423 */ /* 0x000fe20000000041 */
[----:B0-----:R-:W-:-:S03]  /*27a0*/  FFMA R68, R68, -2, R19 ;  /* 0xc000000044447823 */ /* 0x001fc60000000013 */
[----:B------:R-:W-:Y:S02]  /*27b0*/  FMUL R65, R64, R65 ;  /* 0x0000004140417220 */ /* 0x000fe40000400000 */
[----:B------:R-:W-:-:S04]  /*27c0*/  FSEL R68, R68, 1, !P3 ;  /* 0x3f80000044447808 */ /* 0x000fc80005800000 */
[----:B------:R-:W-:Y:S01]  /*27d0*/  LOP3.LUT R12, R68, 0x80000000, R17, 0xb8, !PT ;  /* 0x80000000440c7812 */ /* 0x000fe200078eb811 */
[----:B------:R-:W-:Y:S01]  /*27e0*/  FMUL R68, |R65|, 2.8853900432586669922 ;  /* 0x4038aa3b41447820 */ /* 0x000fe20000400200 */
[----:B------:R-:W-:-:S05]  /*27f0*/  FSETP.GE.AND P4, PT, |R17|, 0.60000002384185791016, PT ;  /* 0x3f19999a1100780b */ /* 0x000fca0003f86200 */
[----:B------:R-:W0:Y:S01]  /*2800*/  MUFU.EX2 R68, R68 ;  /* 0x0000004400447308 */ /* 0x000e220000000800 */
[----:B------:R-:W-:-:S07]  /*2810*/  FFMA R69, R69, R16, 0.5 ;  /* 0x3f00000045457423 */ /* 0x000fce0000000010 */
[----:B------:R-:W-:Y:S01]  /*2820*/  @!P4 FFMA R12, R17, R66, R17 ;  /* 0x00000042110cc223 */ /* 0x000fe20000000011 */
[----:B------:R-:W-:Y:S01]  /*2830*/  FMUL R17, R64, 0.10703222453594207764 ;  /* 0x3ddb33b640117820 */ /* 0x000fe20000400000 */
[----:B------:R-:W-:-:S03]  /*2840*/  FMUL R62, R62, R69 ;  /* 0x000000453e3e7220 */ /* 0x000fc60000400000 */
[----:B------:R-:W-:Y:S01]  /*2850*/  FFMA R66, R64, R17, 0.79788458347320556641 ;  /* 0x3f4c422a40427423 */ /* 0x000fe20000000011 */
[----:B------:R-:W-:Y:S01]  /*2860*/  FFMA R17, -R12, R12, 1 ;  /* 0x3f8000000c117423 */ /* 0x000fe2000000010c */
[----:B0-----:R-:W-:-:S03]  /*2870*/  FADD R69, R68, 1 ;  /* 0x3f80000044457421 */ /* 0x001fc60000000000 */
[----:B------:R-:W-:Y:S01]  /*2880*/  FMUL R66, R17, R66 ;  /* 0x0000004211427220 */ /* 0x000fe20000400000 */
[----:B------:R-:W-:Y:S01]  /*2890*/  FMUL R17, R64, 0.5 ;  /* 0x3f00000040117820 */ /* 0x000fe20000400000 */
[----:B------:R-:W0:Y:S03]  /*28a0*/  MUFU.RCP R70, R69 ;  /* 0x0000004500467308 */ /* 0x000e260000001000 */
[----:B------:R-:W-:Y:S01]  /*28b0*/  FMUL R66, R17, R66 ;  /* 0x0000004211427220 */ /* 0x000fe20000400000 */
[----:B------:R-:W-:Y:S01]  /*28c0*/  FMUL R17, R41, R62 ;  /* 0x0000003e29117220 */ /* 0x000fe20000400000 */
[----:B------:R-:W-:Y:S01]  /*28d0*/  FMUL R41, R65, R65 ;  /* 0x0000004141297220 */ /* 0x000fe20000400000 */
[----:B------:R-:W-:-:S03]  /*28e0*/  FADD R67, R12, 1 ;  /* 0x3f8000000c437421 */ /* 0x000fc60000000000 */
[----:B------:R-:W-:Y:S01]  /*28f0*/  FFMA R12, R41, R21, -0.052303962409496307373 ;  /* 0xbd563cae290c7423 */ /* 0x000fe20000000015 */
[----:B------:R-:W-:-:S03]  /*2900*/  FSETP.GE.AND P4, PT, |R65|, 0.60000002384185791016, PT ;  /* 0x3f19999a4100780b */ /* 0x000fc60003f86200 */
[----:B------:R-:W-:Y:S01]  /*2910*/  FFMA R12, R41, R12, 0.1331529766321182251 ;  /* 0x3e085941290c7423 */ /* 0x000fe2000000000c */
[----:B------:R-:W-:Y:S01]  /*2920*/  FFMA R62, R67, 0.5, R66 ;  /* 0x3f000000433e7823 */ /* 0x000fe20000000042 */
[----:B------:R-:W-:Y:S01]  /*2930*/  FSETP.GE.AND P3, PT, |R65|, 9.010913848876953125, PT ;  /* 0x41102cb44100780b */ /* 0x000fe20003f66200 */
[----:B0-----:R-:W-:Y:S01]  /*2940*/  FFMA R70, R70, -2, R19 ;  /* 0xc000000046467823 */ /* 0x001fe20000000013 */
[----:B------:R-:W-:Y:S01]  /*2950*/  FFMA R12, R41, R12, -0.33332768082618713379 ;  /* 0xbeaaa9ed290c7423 */ /* 0x000fe2000000000c */
[----:B------:R-:W-:-:S03]  /*2960*/  PRMT R67, R40, 0x7632, R67 ;  /* 0x0000763228437816 */ /* 0x000fc60000000043 */
[----:B------:R-:W-:Y:S01]  /*2970*/  FSEL R70, R70, 1, !P3 ;  /* 0x3f80000046467808 */ /* 0x000fe20005800000 */
[----:B------:R-:W-:Y:S01]  /*2980*/  FFMA R12, R41, R12, RZ ;  /* 0x0000000c290c7223 */ /* 0x000fe200000000ff */
[----:B------:R-:W-:Y:S02]  /*2990*/  IMAD.U32 R67, R67, 0x10000, RZ ;  /* 0x0001000043437824 */ /* 0x000fe400078e00ff */
[--C-:B------:R-:W-:Y:S01]  /*29a0*/  LOP3.LUT R41, R70, 0x80000000, R65.reuse, 0xb8, !PT ;  /* 0x8000000046297812 */ /* 0x100fe200078eb841 */
[----:B------:R-:W-:Y:S01]  /*29b0*/  @!P4 FFMA R41, R65, R12, R65 ;  /* 0x0000000c4129c223 */ /* 0x000fe20000000041 */
[C---:B------:R-:W-:Y:S01]  /*29c0*/  FMUL R12, R67.reuse, 0.044714998453855514526 ;  /* 0x3d372713430c7820 */ /* 0x040fe20000400000 */
[----:B------:R-:W-:-:S03]  /*29d0*/  FMUL R40, R67, 0.79788458347320556641 ;  /* 0x3f4c422a43287820 */ /* 0x000fc60000400000 */
[----:B------:R-:W-:-:S04]  /*29e0*/  FFMA R65, R67, R12, 1 ;  /* 0x3f80000043417423 */ /* 0x000fc8000000000c */
        /* <DEDUP_REMOVED lines=18> */
[----:B------:R-:W-:-:S04]  /*2b10*/  FMUL R40, R67, 0.10703222453594207764 ;  /* 0x3ddb33b643287820 */ /* 0x000fc80000400000 */
[----:B------:R-:W-:Y:S01]  /*2b20*/  FFMA R41, R67, R40, 0.79788458347320556641 ;  /* 0x3f4c422a43297423 */ /* 0x000fe20000000028 */
[----:B------:R-:W-:-:S04]  /*2b30*/  FFMA R40, -R12, R12, 1 ;  /* 0x3f8000000c287423 */ /* 0x000fc8000000010c */
[----:B------:R-:W-:Y:S01]  /*2b40*/  FMUL R65, R40, R41 ;  /* 0x0000002928417220 */ /* 0x000fe20000400000 */
[----:B------:R-:W-:-:S04]  /*2b50*/  FMUL R40, R67, 0.035677410662174224854 ;  /* 0x3d12227a43287820 */ /* 0x000fc80000400000 */
[C---:B------:R-:W-:Y:S01]  /*2b60*/  FFMA R66, R67.reuse, R40, 0.79788458347320556641 ;  /* 0x3f4c422a43427423 */ /* 0x040fe20000000028 */
[----:B------:R-:W-:-:S03]  /*2b70*/  FMUL R40, R67, 0.5 ;  /* 0x3f00000043287820 */ /* 0x000fc60000400000 */
[----:B------:R-:W-:Y:S01]  /*2b80*/  FMUL R41, R67, R66 ;  /* 0x0000004243297220 */ /* 0x000fe20000400000 */
[----:B------:R-:W-:-:S03]  /*2b90*/  FMUL R40, R40, R65 ;  /* 0x0000004128287220 */ /* 0x000fc60000400000 */
[----:B------:R-:W-:Y:S01]  /*2ba0*/  FMUL R65, |R41|, 2.8853900432586669922 ;  /* 0x4038aa3b29417820 */ /* 0x000fe20000400200 */
[----:B------:R-:W-:-:S05]  /*2bb0*/  PRMT R39, R39, 0x7632, R39 ;  /* 0x0000763227277816 */ /* 0x000fca0000000027 */
[----:B------:R-:W0:Y:S01]  /*2bc0*/  MUFU.EX2 R65, R65 ;  /* 0x0000004100417308 */ /* 0x000e220000000800 */
[----:B------:R-:W-:Y:S01]  /*2bd0*/  SHF.L.U32 R66, R39, 0x10, RZ ;  /* 0x0000001027427819 */ /* 0x000fe200000006ff */
[----:B------:R-:W-:Y:S01]  /*2be0*/  FADD R39, R12, 1 ;  /* 0x3f8000000c277421 */ /* 0x000fe20000000000 */
[----:B------:R-:W-:-:S03]  /*2bf0*/  SHF.L.U32 R12, R8, 0x10, RZ ;  /* 0x00000010080c7819 */ /* 0x000fc600000006ff */
[----:B------:R-:W-:Y:S02]  /*2c00*/  FFMA R39, R39, 0.5, R40 ;  /* 0x3f00000027277823 */ /* 0x000fe40000000028 */
[----:B------:R-:W-:Y:S01]  /*2c10*/  FMUL R40, R12, R61 ;  /* 0x0000003d0c287220 */ /* 0x000fe20000400000 */
[----:B------:R-:W-:Y:S01]  /*2c20*/  FMUL R63, R63, R66 ;  /* 0x000000423f3f7220 */ /* 0x000fe20000400000 */
[----:B0-----:R-:W-:-:S04]  /*2c30*/  FADD R61, R65, 1 ;  /* 0x3f800000413d7421 */ /* 0x001fc80000000000 */
[----:B------:R-:W0:Y:S01]  /*2c40*/  MUFU.RCP R66, R61 ;  /* 0x0000003d00427308 */ /* 0x000e220000001000 */
[----:B------:R-:W-:Y:S02]  /*2c50*/  IMAD.U32 R65, R9, 0x10000, RZ ;  /* 0x0001000009417824 */ /* 0x000fe400078e00ff */
[----:B------:R-:W-:Y:S01]  /*2c60*/  FMUL R60, R60, R12 ;  /* 0x0000000c3c3c7220 */ /* 0x000fe20000400000 */
[----:B------:R-:W-:Y:S02]  /*2c70*/  SHF.L.U32 R12, R4, 0x10, RZ ;  /* 0x00000010040c7819 */ /* 0x000fe400000006ff */
[----:B------:R-:W-:Y:S02]  /*2c80*/  FSETP.GE.AND P3, PT, |R41|, 0.60000002384185791016, PT ;  /* 0x3f19999a2900780b */ /* 0x000fe40003f66200 */
[----:B--2---:R-:W-:Y:S01]  /*2c90*/  @P2 R2UR UR14, R13 ;  /* 0x000000000d0e22ca */ /* 0x004fe200000e0000 */
[----:B0-----:R-:W-:Y:S01]  /*2ca0*/  FFMA R66, R66, -2, R19 ;  /* 0xc000000042427823 */ /* 0x001fe20000000013 */
[C---:B------:R-:W-:Y:S01]  /*2cb0*/  FSETP.GE.AND P2, PT, |R41|.reuse, 9.010913848876953125, PT ;  /* 0x41102cb42900780b */ /* 0x040fe20003f46200 */
[----:B------:R-:W-:Y:S01]  /*2cc0*/  FMUL R13, R62, R65 ;  /* 0x000000413e0d7220 */ /* 0x000fe20000400000 */
[----:B------:R-:W-:-:S02]  /*2cd0*/  FMUL R62, R41, R41 ;  /* 0x00000029293e7220 */ /* 0x000fc40000400000 */
[----:B------:R-:W-:Y:S02]  /*2ce0*/  FSEL R66, R66, 1, !P2 ;  /* 0x3f80000042427808 */ /* 0x000fe40005000000 */
[----:B------:R-:W-:Y:S02]  /*2cf0*/  FFMA R69, R62, R21, -0.052303962409496307373 ;  /* 0xbd563cae3e457423 */ /* 0x000fe40000000015 */
[----:B------:R-:W-:Y:S02]  /*2d00*/  LOP3.LUT R61, R66, 0x80000000, R41, 0xb8, !PT ;  /* 0x80000000423d7812 */ /* 0x000fe400078eb829 */
[----:B------:R-:W-:Y:S01]  /*2d10*/  PRMT R66, R9, 0x7632, R66 ;  /* 0x0000763209427816 */ /* 0x000fe20000000042 */
[----:B------:R-:W-:Y:S01]  /*2d20*/  FFMA R69, R62, R69, 0.1331529766321182251 ;  /* 0x3e0859413e457423 */ /* 0x000fe20000000045 */
[----:B------:R-:W-:Y:S01]  /*2d30*/  FMUL R13, R13, R12 ;  /* 0x0000000c0d0d7220 */ /* 0x000fe20000400000 */
[----:B------:R-:W-:Y:S02]  /*2d40*/  PRMT R4, R4, 0x7632, R4 ;  /* 0x0000763204047816 */ /* 0x000fe40000000004 */
[----:B------:R-:W-:Y:S01]  /*2d50*/  SHF.L.U32 R66, R66, 0x10, RZ ;  /* 0x0000001042427819 */ /* 0x000fe200000006ff */
[----:B------:R-:W-:-:S02]  /*2d60*/  FFMA R12, R62, R69, -0.33332768082618713379 ;  /* 0xbeaaa9ed3e0c7423 */ /* 0x000fc40000000045 */
[----:B------:R-:W-:Y:S02]  /*2d70*/  IMAD.U32 R4, R4, 0x10000, RZ ;  /* 0x0001000004047824 */ /* 0x000fe400078e00ff */
[----:B------:R-:W-:Y:S01]  /*2d80*/  FFMA R12, R62, R12, RZ ;  /* 0x0000000c3e0c7223 */ /* 0x000fe200000000ff */
[----:B------:R-:W-:Y:S01]  /*2d90*/  FMUL R39, R39, R66 ;  /* 0x0000004227277220 */ /* 0x000fe20000400000 */
[----:B------:R-:W-:Y:S02]  /*2da0*/  SHF.L.U32 R9, R5, 0x10, RZ ;  /* 0x0000001005097819 */ /* 0x000fe400000006ff */
[----:B------:R-:W-:Y:S01]  /*2db0*/  @!P3 FFMA R61, R41, R12, R41 ;  /* 0x0000000c293db223 */ /* 0x000fe20000000029 */
[----:B------:R-:W-:Y:S01]  /*2dc0*/  FMUL R4, R39, R4 ;  /* 0x0000000427047220 */ /* 0x000fe20000400000 */
[----:B------:R-:W-:Y:S01]  /*2dd0*/  FMNMX R41, RZ, |R13|, !PT ;  /* 0x4000000dff297209 */ /* 0x000fe20007800000 */
[----:B------:R-:W-:Y:S01]  /*2de0*/  FMUL R9, R60, R9 ;  /* 0x000000093c097220 */ /* 0x000fe20000400000 */
[----:B------:R-:W-:Y:S01]  /*2df0*/  FFMA R12, R61, R16, 0.5 ;  /* 0x3f0000003d0c7423 */ /* 0x000fe20000000010 */
[----:B------:R-:W-:Y:S01]  /*2e00*/  IADD3 R15, P2, R15, UR18, RZ ;  /* 0x000000120f0f7c10 */ /* 0x000fe2000ff5e0ff */
[----:B------:R-:W-:Y:S01]  /*2e10*/  FMUL R39, R13, UR14 ;  /* 0x0000000e0d277c20 */ /* 0x000fe20008400000 */
[C---:B------:R-:W-:Y:S01]  /*2e20*/  FMNMX R61, |R4|.reuse, R41, !PT ;  /* 0x00000029043d7209 */ /* 0x040fe20007800200 */
[----:B------:R-:W-:Y:S01]  /*2e30*/  FMUL R60, R4, UR14 ;  /* 0x0000000e043c7c20 */ /* 0x000fe20008400000 */
[----:B------:R-:W-:Y:S01]  /*2e40*/  IADD3 R4, R50, R10, RZ ;  /* 0x0000000a32047210 */ /* 0x000fe20007ffe0ff */
[----:B------:R-:W-:Y:S01]  /*2e50*/  FMUL R67, R67, R12 ;  /* 0x0000000c43437220 */ /* 0x000fe20000400000 */
[----:B------:R-:W-:-:S02]  /*2e60*/  PRMT R41, R8, 0x7632, R41 ;  /* 0x0000763208297816 */ /* 0x000fc40000000029 */
[----:B------:R-:W-:Y:S02]  /*2e70*/  IADD3.X R14, R14, UR19, RZ, P2, !PT ;  /* 0x000000130e0e7c10 */ /* 0x000fe400097fe4ff */
[----:B------:R-:W-:Y:S02]  /*2e80*/  F2FP.SATFINITE.E4M3.F32.PACK_AB_MERGE_C R39, RZ, R39, RZ ;  /* 0x00000027ff27723e */ /* 0x000fe400048070ff */
[----:B------:R-:W-:Y:S02]  /*2e90*/  F2FP.SATFINITE.E4M3.F32.PACK_AB_MERGE_C R60, RZ, R60, RZ ;  /* 0x0000003cff3c723e */ /* 0x000fe400048070ff */
[C---:B------:R-:W-:Y:S01]  /*2ea0*/  @P1 LEA R12, P2, R4.reuse, R15, 0x1 ;  /* 0x0000000f040c1211 */ /* 0x040fe200078408ff */
[----:B------:R-:W-:Y:S01]  /*2eb0*/  IMAD.U32 R41, R41, 0x10000, RZ ;  /* 0x0001000029297824 */ /* 0x000fe200078e00ff */
[----:B------:R-:W-:Y:S02]  /*2ec0*/  PRMT R8, R5, 0x7632, R8 ;  /* 0x0000763205087816 */ /* 0x000fe40000000008 */
[----:B------:R-:W-:-:S02]  /*2ed0*/  @P1 LEA.HI.X R13, R4, R14, R7, 0x1, P2 ;  /* 0x0000000e040d1211 */ /* 0x000fc400010f0c07 */
[----:B------:R-:W-:Y:S01]  /*2ee0*/  @P1 PRMT R69, R60, 0x7604, R39 ;  /* 0x000076043c451816 */ /* 0x000fe20000000027 */
[----:B------:R-:W-:Y:S01]  /*2ef0*/  FMUL R43, R43, R41 ;  /* 0x000000292b2b7220 */ /* 0x000fe20000400000 */
[----:B------:R-:W-:-:S03]  /*2f00*/  SHF.L.U32 R8, R8, 0x10, RZ ;  /* 0x0000001008087819 */ /* 0x000fc600000006ff */
[----:B------:R0:W-:Y:S02]  /*2f10*/  @P1 STG.E.U16 desc[UR10][R12.64], R69 ;  /* 0x000000450c001986 */ /* 0x0001e4000c10150a */
[----:B------:R-:W-:Y:S01]  /*2f20*/  FMUL R43, R43, R8 ;  /* 0x000000082b2b7220 */ /* 0x000fe20000400000 */
[C---:B------:R-:W-:Y:S01]  /*2f30*/  FMNMX R8, |R44|.reuse, R61, !PT ;  /* 0x0000003d2c087209 */ /* 0x040fe20007800200 */
[----:B------:R-:W-:Y:S01]  /*2f40*/  FMUL R44, R44, UR14 ;  /* 0x0000000e2c2c7c20 */ /* 0x000fe20008400000 */
[C---:B------:R-:W-:Y:S01]  /*2f50*/  FMUL R61, R63.reuse, UR14 ;  /* 0x0000000e3f3d7c20 */ /* 0x040fe20008400000 */
[----:B0-----:R-:W-:Y:S02]  /*2f60*/  @P1 IADD3 R13, P2, R4, UR4, RZ ;  /* 0x00000004040d1c10 */ /* 0x001fe4000ff5e0ff */
[----:B------:R-:W-:Y:S02]  /*2f70*/  FMNMX R8, |R63|, R8, !PT ;  /* 0x000000083f087209 */ /* 0x000fe40007800200 */
[----:B------:R-:W-:-:S02]  /*2f80*/  @P1 IADD3.X R62, R7, UR8, RZ, P2, !PT ;  /* 0x00000008073e1c10 */ /* 0x000fc400097fe4ff */
[----:B------:R-:W-:Y:S01]  /*2f90*/  @P1 LEA R12, P2, R13, R15, 0x1 ;  /* 0x0000000f0d0c1211 */ /* 0x000fe200078408ff */
[----:B------:R-:W-:Y:S01]  /*2fa0*/  FMUL R41, R41, R42 ;  /* 0x0000002a29297220 */ /* 0x000fe20000400000 */
[----:B------:R-:W-:Y:S02]  /*2fb0*/  F2FP.SATFINITE.E4M3.F32.PACK_AB_MERGE_C R44, RZ, R44, RZ ;  /* 0x0000002cff2c723e */ /* 0x000fe400048070ff */
[----:B------:R-:W-:Y:S01]  /*2fc0*/  @P1 LEA.HI.X R13, R13, R14, R62, 0x1, P2 ;  /* 0x0000000e0d0d1211 */ /* 0x000fe200010f0c3e */
[----:B------:R-:W-:Y:S01]  /*2fd0*/  FMUL R62, R9, UR14 ;  /* 0x0000000e093e7c20 */ /* 0x000fe20008400000 */
[----:B------:R-:W-:Y:S01]  /*2fe0*/  F2FP.SATFINITE.E4M3.F32.PACK_AB_MERGE_C R61, RZ, R61, RZ ;  /* 0x0000003dff3d723e */ /* 0x000fe200048070ff */
[----:B------:R-:W-:Y:S01]  /*2ff0*/  FMUL R63, R43, UR14 ;  /* 0x0000000e2b3f7c20 */ /* 0x000fe20008400000 */
[----:B------:R-:W-:Y:S02]  /*3000*/  FMNMX R42, |R9|, R8, !PT ;  /* 0x00000008092a7209 */ /* 0x000fe40007800200 */
[----:B------:R-:W-:-:S02]  /*3010*/  @P1 IADD3 R9, P2, R4, UR16, RZ ;  /* 0x0000001004091c10 */ /* 0x000fc4000ff5e0ff */
[----:B------:R-:W-:Y:S02]  /*3020*/  @P1 PRMT R69, R61, 0x7604, R44 ;  /* 0x000076043d451816 */ /* 0x000fe4000000002c */
[----:B------:R-:W-:Y:S02]  /*3030*/  @P1 IADD3.X R68, R7, UR17, RZ, P2, !PT ;  /* 0x0000001107441c10 */ /* 0x000fe400097fe4ff */
[----:B------:R-:W-:Y:S02]  /*3040*/  F2FP.SATFINITE.E4M3.F32.PACK_AB_MERGE_C R62, RZ, R62, RZ ;  /* 0x0000003eff3e723e */ /* 0x000fe400048070ff */
[----:B------:R-:W-:Y:S02]  /*3050*/  F2FP.SATFINITE.E4M3.F32.PACK_AB_MERGE_C R63, RZ, R63, RZ ;  /* 0x0000003fff3f723e */ /* 0x000fe400048070ff */
[C---:B------:R-:W-:Y:S01]  /*3060*/  @P1 LEA R8, P2, R9.reuse, R15, 0x1 ;  /* 0x0000000f09081211 */ /* 0x040fe200078408ff */
[----:B------:R0:W-:Y:S03]  /*3070*/  @P1 STG.E.U16 desc[UR10][R12.64], R69 ;  /* 0x000000450c001986 */ /* 0x0001e6000c10150a */
[----:B------:R-:W-:-:S02]  /*3080*/  @P1 LEA.HI.X R9, R9, R14, R68, 0x1, P2 ;  /* 0x0000000e09091211 */ /* 0x000fc400010f0c44 */
[----:B0-----:R-:W-:-:S05]  /*3090*/  @P1 PRMT R13, R63, 0x7604, R62 ;  /* 0x000076043f0d1816 */ /* 0x001fca000000003e */
[----:B------:R0:W-:Y:S01]  /*30a0*/  @P1 STG.E.U16 desc[UR10][R8.64], R13 ;  /* 0x0000000d08001986 */ /* 0x0001e2000c10150a */
[----:B------:R-:W-:Y:S01]  /*30b0*/  FMNMX R12, |R43|, R42, !PT ;  /* 0x0000002a2b0c7209 */ /* 0x000fe20007800200 */
[----:B------:R-:W-:Y:S01]  /*30c0*/  FMUL R42, R35, UR14 ;  /* 0x0000000e232a7c20 */ /* 0x000fe20008400000 */
[----:B------:R-:W-:Y:S01]  /*30d0*/  FMUL R43, R34, UR14 ;  /* 0x0000000e222b7c20 */ /* 0x000fe20008400000 */
[----:B------:R-:W-:Y:S01]  /*30e0*/  FMUL R65, R65, R64 ;  /* 0x0000004041417220 */ /* 0x000fe20000400000 */
[----:B------:R-:W-:Y:S01]  /*30f0*/  BSSY B0, `(.L_x_11122) ;  /* 0x0000010000007945 */ /* 0x000fe20003800000 */
[----:B------:R-:W-:Y:S01]  /*3100*/  FMUL R67, R66, R67 ;  /* 0x0000004342437220 */ /* 0x000fe20000400000 */
[----:B------:R-:W-:Y:S01]  /*3110*/  FMNMX R35, |R35|, R12, !PT ;  /* 0x0000000c23237209 */ /* 0x000fe20007800200 */
[----:B------:R-:W-:Y:S01]  /*3120*/  FMUL R64, R65, UR14 ;  /* 0x0000000e41407c20 */ /* 0x000fe20008400000 */
[----:B------:R-:W-:Y:S02]  /*3130*/  F2FP.SATFINITE.E4M3.F32.PACK_AB_MERGE_C R42, RZ, R42, RZ ;  /* 0x0000002aff2a723e */ /* 0x000fe400048070ff */
[----:B------:R-:W-:Y:S01]  /*3140*/  F2FP.SATFINITE.E4M3.F32.PACK_AB_MERGE_C R43, RZ, R43, RZ ;  /* 0x0000002bff2b723e */ /* 0x000fe200048070ff */
[----:B0-----:R-:W-:Y:S06]  /*3150*/  @!P1 BRA `(.L_x_11123) ;  /* 0x0000000000249947 */ /* 0x001fec0003800000 */
[----:B------:R-:W-:Y:S01]  /*3160*/  MOV R9, UR4 ;  /* 0x0000000400097c02 */ /* 0x000fe20008000f00 */
[----:B------:R-:W-:Y:S01]  /*3170*/  IMAD.MOV.U32 R5, RZ, RZ, R7 ;  /* 0x000000ffff057224 */ /* 0x000fe200078e0007 */
[----:B------:R-:W-:-:S03]  /*3180*/  UIMAD UR9, UR8, 0x3, URZ ;  /* 0x00000003080978a4 */ /* 0x000fc6000f8e023f */
[----:B------:R-:W-:-:S05]  /*3190*/  IMAD.WIDE.U32 R8, R9, 0x3, R4 ;  /* 0x0000000309087825 */ /* 0x000fca00078e0004 */
[----:B------:R-:W-:Y:S02]  /*31a0*/  IADD3 R9, R9, UR9, RZ ;  /* 0x0000000909097c10 */ /* 0x000fe4000fffe0ff */
[----:B------:R-:W-:-:S04]  /*31b0*/  LEA R12, P2, R8, R15, 0x1 ;  /* 0x0000000f080c7211 */ /* 0x000fc800078408ff */
[----:B------:R-:W-:Y:S02]  /*31c0*/  LEA.HI.X R13, R8, R14, R9, 0x1, P2 ;  /* 0x0000000e080d7211 */ /* 0x000fe400010f0c09 */
[----:B------:R-:W-:-:S05]  /*31d0*/  PRMT R9, R43, 0x7604, R42 ;  /* 0x000076042b097816 */ /* 0x000fca000000002a */
[----:B------:R0:W-:Y:S02]  /*31e0*/  STG.E.U16 desc[UR10][R12.64], R9 ;  /* 0x000000090c007986 */ /* 0x0001e4000c10150a */
.L_x_11123:
[----:B------:R-:W-:Y:S05]  /*31f0*/  BSYNC B0 ;  /* 0x0000000000007941 */ /* 0x000fea0003800000 */
.L_x_11122:
[----:B------:R-:W-:Y:S01]  /*3200*/  FMUL R8, R37, UR14 ;  /* 0x0000000e25087c20 */ /* 0x000fe20008400000 */
[----:B------:R-:W-:Y:S01]  /*3210*/  F2FP.SATFINITE.E4M3.F32.PACK_AB_MERGE_C R64, RZ, R64, RZ ;  /* 0x00000040ff40723e */ /* 0x000fe200048070ff */
[----:B------:R-:W-:Y:S01]  /*3220*/  BSSY B0, `(.L_x_11124) ;  /* 0x0000039000007945 */ /* 0x000fe20003800000 */
[----:B------:R-:W-:Y:S02]  /*3230*/  FMNMX R68, |R34|, R35, !PT ;  /* 0x0000002322447209 */ /* 0x000fe40007800200 */
[----:B------:R-:W-:Y:S01]  /*3240*/  F2FP.SATFINITE.E4M3.F32.PACK_AB_MERGE_C R71, RZ, R8, RZ ;  /* 0x00000008ff47723e */ /* 0x000fe200048070ff */
[----:B------:R-:W-:Y:S01]  /*3250*/  FMUL R8, R67, UR14 ;  /* 0x0000000e43087c20 */ /* 0x000fe20008400000 */
[----:B------:R-:W-:Y:S02]  /*3260*/  LOP3.LUT R66, R64, 0xff, RZ, 0xc0, !PT ;  /* 0x000000ff40427812 */ /* 0x000fe400078ec0ff */
[----:B0-----:R-:W-:Y:S02]  /*3270*/  LOP3.LUT R9, R71, 0xffff, RZ, 0xc0, !PT ;  /* 0x0000ffff47097812 */ /* 0x001fe400078ec0ff */
[----:B------:R-:W-:-:S02]  /*3280*/  F2FP.SATFINITE.E4M3.F32.PACK_AB_MERGE_C R13, RZ, R8, RZ ;  /* 0x00000008ff0d723e */ /* 0x000fc400048070ff */
[----:B------:R-:W-:Y:S01]  /*3290*/  PRMT R66, R9, 0x7604, R66 ;  /* 0x0000760409427816 */ /* 0x000fe20000000042 */
[----:B------:R-:W-:Y:S01]  /*32a0*/  FMUL R9, R45, UR14 ;  /* 0x0000000e2d097c20 */ /* 0x000fe20008400000 */
[C---:B------:R-:W-:Y:S02]  /*32b0*/  @P1 PRMT R69, R13.reuse, 0x7604, R64 ;  /* 0x000076040d451816 */ /* 0x040fe40000000040 */
[----:B------:R-:W-:Y:S02]  /*32c0*/  LOP3.LUT R8, R13, 0xff, RZ, 0xc0, !PT ;  /* 0x000000ff0d087812 */ /* 0x000fe400078ec0ff */
[----:B------:R-:W-:Y:S02]  /*32d0*/  F2FP.SATFINITE.E4M3.F32.PACK_AB_MERGE_C R12, RZ, R9, RZ ;  /* 0x00000009ff0c723e */ /* 0x000fe400048070ff */
[----:B------:R-:W-:Y:S02]  /*32e0*/  LOP3.LUT R64, R39, 0xff, RZ, 0xc0, !PT ;  /* 0x000000ff27407812 */ /* 0x000fe400078ec0ff */
[----:B------:R-:W-:-:S02]  /*32f0*/  LOP3.LUT R13, R12, 0xffff, RZ, 0xc0, !PT ;  /* 0x0000ffff0c0d7812 */ /* 0x000fc400078ec0ff */
[----:B------:R-:W-:Y:S02]  /*3300*/  @P1 PRMT R71, R12, 0x7604, R71 ;  /* 0x000076040c471816 */ /* 0x000fe40000000047 */
[----:B------:R-:W-:Y:S02]  /*3310*/  PRMT R39, R13, 0x7604, R8 ;  /* 0x000076040d277816 */ /* 0x000fe40000000008 */
[----:B------:R-:W-:Y:S02]  /*3320*/  IADD3 R13, P2, R15, UR4, RZ ;  /* 0x000000040f0d7c10 */ /* 0x000fe4000ff5e0ff */
[----:B------:R-:W-:Y:S02]  /*3330*/  LOP3.LUT R9, R44, 0xffff, RZ, 0xc0, !PT ;  /* 0x0000ffff2c097812 */ /* 0x000fe400078ec0ff */
[----:B------:R-:W-:Y:S02]  /*3340*/  IADD3.X R12, R14, UR5, RZ, P2, !PT ;  /* 0x000000050e0c7c10 */ /* 0x000fe400097fe4ff */
[----:B------:R-:W-:-:S02]  /*3350*/  @P1 LEA R34, P2, R4, R13, 0x1 ;  /* 0x0000000d04221211 */ /* 0x000fc400078408ff */
[----:B------:R-:W-:Y:S02]  /*3360*/  PRMT R64, R9, 0x7604, R64 ;  /* 0x0000760409407816 */ /* 0x000fe40000000040 */
[C---:B------:R-:W-:Y:S02]  /*3370*/  @P1 LEA.HI.X R35, R4.reuse, R12, R7, 0x1, P2 ;  /* 0x0000000c04231211 */ /* 0x040fe400010f0c07 */
[----:B------:R-:W-:Y:S02]  /*3380*/  @P1 IADD3 R9, P2, R4, UR4, RZ ;  /* 0x0000000404091c10 */ /* 0x000fe4000ff5e0ff */
[----:B------:R-:W-:Y:S01]  /*3390*/  FMNMX R68, |R65|, R68, !PT ;  /* 0x0000004441447209 */ /* 0x000fe20007800200 */
[----:B------:R0:W-:Y:S01]  /*33a0*/  @P1 STG.E.U16 desc[UR10][R34.64], R69 ;  /* 0x0000004522001986 */ /* 0x0001e2000c10150a */
[----:B------:R-:W-:Y:S02]  /*33b0*/  @P1 IADD3.X R44, R7, UR8, RZ, P2, !PT ;  /* 0x00000008072c1c10 */ /* 0x000fe400097fe4ff */
[----:B------:R-:W-:-:S02]  /*33c0*/  @P1 LEA R8, P2, R9, R13, 0x1 ;  /* 0x0000000d09081211 */ /* 0x000fc400078408ff */
[----:B------:R-:W-:Y:S01]  /*33d0*/  FMNMX R68, |R67|, R68, !PT ;  /* 0x0000004443447209 */ /* 0x000fe20007800200 */
[----:B------:R-:W-:Y:S01]  /*33e0*/  FMUL R67, R0, UR14 ;  /* 0x0000000e00437c20 */ /* 0x000fe20008400000 */
[----:B------:R-:W-:Y:S01]  /*33f0*/  @P1 LEA.HI.X R9, R9, R12, R44, 0x1, P2 ;  /* 0x0000000c09091211 */ /* 0x000fe200010f0c2c */
[----:B------:R-:W-:Y:S01]  /*3400*/  FMUL R44, R40, UR14 ;  /* 0x0000000e282c7c20 */ /* 0x000fe20008400000 */
[----:B------:R-:W-:Y:S02]  /*3410*/  LOP3.LUT R66, R66, 0xffff, RZ, 0xc0, !PT ;  /* 0x0000ffff42427812 */ /* 0x000fe400078ec0ff */
[----:B------:R-:W-:Y:S01]  /*3420*/  F2FP.SATFINITE.E4M3.F32.PACK_AB_MERGE_C R67, RZ, R67, RZ ;  /* 0x00000043ff43723e */ /* 0x000fe200048070ff */
[----:B0-----:R-:W-:Y:S01]  /*3430*/  FMUL R34, R41, UR14 ;  /* 0x0000000e29227c20 */ /* 0x001fe20008400000 */
[----:B------:R-:W-:Y:S01]  /*3440*/  @P1 IADD3 R35, P2, R4, UR16, RZ ;  /* 0x0000001004231c10 */ /* 0x000fe2000ff5e0ff */
[----:B------:R0:W-:Y:S01]  /*3450*/  @P1 STG.E.U16 desc[UR10][R8.64], R71 ;  /* 0x0000004708001986 */ /* 0x0001e2000c10150a */
[----:B------:R-:W-:-:S02]  /*3460*/  F2FP.SATFINITE.E4M3.F32.PACK_AB_MERGE_C R73, RZ, R44, RZ ;  /* 0x0000002cff49723e */ /* 0x000fc400048070ff */
[----:B------:R-:W-:Y:S02]  /*3470*/  @P1 IADD3.X R44, R7, UR17, RZ, P2, !PT ;  /* 0x00000011072c1c10 */ /* 0x000fe400097fe4ff */
[----:B------:R-:W-:Y:S02]  /*3480*/  F2FP.SATFINITE.E4M3.F32.PACK_AB_MERGE_C R34, RZ, R34, RZ ;  /* 0x00000022ff22723e */ /* 0x000fe400048070ff */
[----:B------:R-:W-:-:S04]  /*3490*/  SHF.L.U32 R65, R73, 0x10, RZ ;  /* 0x0000001049417819 */ /* 0x000fc800000006ff */
[----:B------:R-:W-:Y:S02]  /*34a0*/  LOP3.LUT R65, R66, 0xff0000, R65, 0xf8, !PT ;  /* 0x00ff000042417812 */ /* 0x000fe400078ef841 */
[----:B0-----:R-:W-:-:S04]  /*34b0*/  @P1 LEA R8, P2, R35, R13, 0x1 ;  /* 0x0000000d23081211 */ /* 0x001fc800078408ff */
[----:B------:R-:W-:Y:S01]  /*34c0*/  @P1 LEA.HI.X R9, R35, R12, R44, 0x1, P2 ;  /* 0x0000000c23091211 */ /* 0x000fe200010f0c2c */
[----:B------:R-:W-:Y:S01]  /*34d0*/  FMUL R44, R17, UR14 ;  /* 0x0000000e112c7c20 */ /* 0x000fe20008400000 */
[----:B------:R-:W-:-:S04]  /*34e0*/  @P1 PRMT R35, R34, 0x7604, R73 ;  /* 0x0000760422231816 */ /* 0x000fc80000000049 */
[----:B------:R-:W-:Y:S01]  /*34f0*/  F2FP.SATFINITE.E4M3.F32.PACK_AB_MERGE_C R44, RZ, R44, RZ ;  /* 0x0000002cff2c723e */ /* 0x000fe200048070ff */
[----:B------:R0:W-:Y:S01]  /*3500*/  @P1 STG.E.U16 desc[UR10][R8.64], R35 ;  /* 0x0000002308001986 */ /* 0x0001e2000c10150a */
[----:B------:R-:W-:Y:S05]  /*3510*/  @!P1 BRA `(.L_x_11125) ;  /* 0x0000000000249947 */ /* 0x000fea0003800000 */
[----:B0-----:R-:W-:Y:S01]  /*3520*/  MOV R9, UR4 ;  /* 0x0000000400097c02 */ /* 0x001fe20008000f00 */
        /* <DEDUP_REMOVED lines=8> */
.L_x_11125:
[----:B------:R-:W-:Y:S05]  /*35b0*/  BSYNC B0 ;  /* 0x0000000000007941 */ /* 0x000fea0003800000 */
.L_x_11124:
[----:B------:R-:W-:Y:S01]  /*35c0*/  IADD3 R3, R57, 0x2, RZ ;  /* 0x0000000239037810 */ /* 0x000fe20007ffe0ff */
[----:B------:R-:W-:Y:S01]  /*35d0*/  USHF.L.U32 UR9, UR4, 0x2, URZ ;  /* 0x0000000204097899 */ /* 0x000fe2000800063f */
[----:B------:R-:W-:Y:S01]  /*35e0*/  IADD3 R11, R56, 0x1e, RZ ;  /* 0x0000001e380b7810 */ /* 0x000fe20007ffe0ff */
[----:B------:R-:W-:Y:S01]  /*35f0*/  USHF.L.U64.HI UR15, UR4, 0x2, UR5 ;  /* 0x00000002040f7899 */ /* 0x000fe20008010205 */
[----:B------:R-:W-:Y:S01]  /*3600*/  ISETP.GE.U32.AND P1, PT, R3, R54, PT ;  /* 0x000000360300720c */ /* 0x000fe20003f26070 */
[----:B------:R-:W-:Y:S01]  /*3610*/  IMAD.U32 R66, R34, 0x10000, RZ ;  /* 0x0001000022427824 */ /* 0x000fe200078e00ff */
[----:B------:R-:W-:Y:S02]  /*3620*/  LOP3.LUT R11, R11, 0x1f, RZ, 0xc0, !PT ;  /* 0x0000001f0b0b7812 */ /* 0x000fe400078ec0ff */
[----:B------:R-:W-:Y:S02]  /*3630*/  IADD3 R10, P2, R10, UR9, RZ ;  /* 0x000000090a0a7c10 */ /* 0x000fe4000ff5e0ff */
[----:B------:R-:W-:-:S02]  /*3640*/  ISETP.LT.U32.AND P1, PT, R11, R52, !P1 ;  /* 0x000000340b00720c */ /* 0x000fc40004f21070 */
[----:B0-----:R-:W-:Y:S02]  /*3650*/  IADD3.X R9, R38, UR15, RZ, P2, !PT ;  /* 0x0000000f26097c10 */ /* 0x001fe400097fe4ff */
[----:B------:R-:W-:Y:S02]  /*3660*/  IADD3 R34, P2, R11, R10, RZ ;  /* 0x0000000a0b227210 */ /* 0x000fe40007f5e0ff */
[----:B------:R-:W-:Y:S02]  /*3670*/  LOP3.LUT R39, R39, 0xffff, RZ, 0xc0, !PT ;  /* 0x0000ffff27277812 */ /* 0x000fe400078ec0ff */
[----:B------:R-:W-:Y:S02]  /*3680*/  IADD3.X R35, RZ, R9, RZ, P2, !PT ;  /* 0x00000009ff237210 */ /* 0x000fe400017fe4ff */
[----:B------:R-:W-:Y:S02]  /*3690*/  LOP3.LUT R66, R39, 0xff0000, R66, 0xf8, !PT ;  /* 0x00ff000027427812 */ /* 0x000fe400078ef842 */
[----:B------:R-:W-:Y:S01]  /*36a0*/  FMNMX R68, |R37|, R68, !PT ;  /* 0x0000004425447209 */ /* 0x000fe20007800200 */
[----:B------:R-:W-:Y:S01]  /*36b0*/  VOTEU.ANY UP0, P1 ;  /* 0x00000000003f7886 */ /* 0x000fe20000800100 */
[----:B------:R-:W-:Y:S01]  /*36c0*/  @P1 IADD3 R3, P2, R34, UR9, RZ ;  /* 0x0000000922031c10 */ /* 0x000fe2000ff5e0ff */
[----:B------:R-:W-:-:S03]  /*36d0*/  @!P1 IMAD.MOV.U32 R8, RZ, RZ, RZ ;  /* 0x000000ffff089224 */ /* 0x000fc600078e00ff */
[----:B-1----:R-:W-:Y:S02]  /*36e0*/  @P1 IADD3.X R6, R35, UR15, RZ, P2, !PT ;  /* 0x0000000f23061c10 */ /* 0x002fe400097fe4ff */
[C---:B------:R-:W-:Y:S02]  /*36f0*/  @P1 SHF.L.U32 R4, R3.reuse, 0x2, RZ ;  /* 0x0000000203041819 */ /* 0x040fe400000006ff */
[----:B------:R-:W-:Y:S02]  /*3700*/  @P1 SHF.L.U64.HI R3, R3, 0x2, R6 ;  /* 0x0000000203031819 */ /* 0x000fe40000010206 */
[----:B------:R-:W-:Y:S01]  /*3710*/  @P1 IADD3 R38, P2, R4, R49, RZ ;  /* 0x0000003104261210 */ /* 0x000fe20007f5e0ff */
[----:B------:R-:W-:-:S03]  /*3720*/  ULOP3.LUT UR9, UR16, 0xfffffffc, URZ, 0xc0, !UPT ;  /* 0xfffffffc10097892 */ /* 0x000fc6000f8ec03f */
[C---:B------:R-:W-:Y:S02]  /*3730*/  @P1 IADD3.X R39, R3.reuse, R48, RZ, P2, !PT ;  /* 0x0000003003271210 */ /* 0x040fe400017fe4ff */
[----:B------:R-:W-:Y:S01]  /*3740*/  @P1 IADD3 R4, P2, R4, R47, RZ ;  /* 0x0000002f04041210 */ /* 0x000fe20007f5e0ff */
[----:B------:R-:W-:Y:S01]  /*3750*/  ULOP3.LUT UR15, UR16, 0xfffffffc, URZ, 0xc0, !UPT ;  /* 0xfffffffc100f7892 */ /* 0x000fe2000f8ec03f */
[----:B------:R-:W-:Y:S01]  /*3760*/  LOP3.LUT R60, R60, 0xff, RZ, 0xc0, !PT ;  /* 0x000000ff3c3c7812 */ /* 0x000fe200078ec0ff */
[----:B------:R-:W5:Y:S01]  /*3770*/  @P1 LDG.E R8, desc[UR10][R38.64] ;  /* 0x0000000a26081981 */ /* 0x000f62000c1e1900 */
[----:B------:R-:W-:Y:S02]  /*3780*/  @P1 IADD3.X R5, R3, R46, RZ, P2, !PT ;  /* 0x0000002e03051210 */ /* 0x000fe400017fe4ff */
[----:B------:R-:W-:Y:S02]  /*3790*/  IADD3 R2, P2, R2, UR9, RZ ;  /* 0x0000000902027c10 */ /* 0x000fe4000ff5e0ff */
[----:B------:R-:W-:-:S02]  /*37a0*/  LOP3.LUT R61, R61, 0xffff, RZ, 0xc0, !PT ;  /* 0x0000ffff3d3d7812 */ /* 0x000fc400078ec0ff */
[----:B------:R-:W-:Y:S02]  /*37b0*/  IADD3.X R3, R36, UR17, RZ, P2, !PT ;  /* 0x0000001124037c10 */ /* 0x000fe400097fe4ff */
[----:B------:R-:W-:Y:S01]  /*37c0*/  IADD3 R36, P2, R11, R2, RZ ;  /* 0x000000020b247210 */ /* 0x000fe20007f5e0ff */
[----:B------:R-:W-:Y:S01]  /*37d0*/  @UP0 ULOP3.LUT UR9, UR17, 0x3fffffff, URZ, 0xc0, !UPT ;  /* 0x3fffffff11090892 */ /* 0x000fe2000f8ec03f */
[----:B------:R-:W-:Y:S02]  /*37e0*/  @!P1 MOV R7, RZ ;  /* 0x000000ff00079202 */ /* 0x000fe40000000f00 */
[----:B------:R-:W-:Y:S02]  /*37f0*/  IADD3.X R37, RZ, R3, RZ, P2, !PT ;  /* 0x00000003ff257210 */ /* 0x000fe400017fe4ff */
[----:B------:R-:W-:Y:S02]  /*3800*/  @P1 IADD3 R6, P2, R36, UR15, RZ ;  /* 0x0000000f24061c10 */ /* 0x000fe4000ff5e0ff */
[----:B------:R-:W-:Y:S01]  /*3810*/  PRMT R60, R61, 0x7604, R60 ;  /* 0x000076043d3c7816 */ /* 0x000fe2000000003c */
[----:B------:R0:W5:Y:S01]  /*3820*/  @P1 LDG.E R7, desc[UR10][R4.64] ;  /* 0x0000000a04071981 */ /* 0x000162000c1e1900 */
[----:B------:R-:W-:-:S02]  /*3830*/  @P1 IADD3.X R3, R37, UR9, RZ, P2, !PT ;  /* 0x0000000925031c10 */ /* 0x000fc400097fe4ff */
[C---:B------:R-:W-:Y:S02]  /*3840*/  @P1 LEA R2, P2, R6.reuse, R53, 0x2 ;  /* 0x0000003506021211 */ /* 0x040fe400078410ff */
[----:B------:R-:W-:Y:S02]  /*3850*/  FMNMX R45, |R45|, R68, !PT ;  /* 0x000000442d2d7209 */ /* 0x000fe40007800200 */
[----:B------:R-:W-:Y:S01]  /*3860*/  @P1 LEA.HI.X R3, R6, R51, R3, 0x2, P2 ;  /* 0x0000003306031211 */ /* 0x000fe200010f1403 */
[----:B------:R-:W-:Y:S01]  /*3870*/  @!P1 IMAD.MOV.U32 R6, RZ, RZ, RZ ;  /* 0x000000ffff069224 */ /* 0x000fe200078e00ff */
[----:B------:R-:W-:Y:S02]  /*3880*/  SHF.L.U32 R62, R62, 0x10, RZ ;  /* 0x000000103e3e7819 */ /* 0x000fe400000006ff */
[----:B------:R-:W-:Y:S02]  /*3890*/  SHF.L.U32 R63, R63, 0x10, RZ ;  /* 0x000000103f3f7819 */ /* 0x000fe400000006ff */
[----:B0-----:R-:W-:Y:S01]  /*38a0*/  LOP3.LUT R5, R64, 0xffff, RZ, 0xc0, !PT ;  /* 0x0000ffff40057812 */ /* 0x001fe200078ec0ff */
[----:B------:R0:W5:Y:S01]  /*38b0*/  @P1 LDG.E R6, desc[UR10][R2.64] ;  /* 0x0000000a02061981 */ /* 0x000162000c1e1900 */
[----:B------:R-:W-:Y:S01]  /*38c0*/  LOP3.LUT R60, R60, 0xffff, RZ, 0xc0, !PT ;  /* 0x0000ffff3c3c7812 */ /* 0x000fe200078ec0ff */
[----:B------:R-:W-:Y:S01]  /*38d0*/  BSSY B0, `(.L_x_11126) ;  /* 0x0000025000007945 */ /* 0x000fe20003800000 */
[----:B------:R-:W-:-:S02]  /*38e0*/  FMNMX R40, |R40|, R45, !PT ;  /* 0x0000002d28287209 */ /* 0x000fc40007800200 */
[----:B------:R-:W-:Y:S02]  /*38f0*/  LOP3.LUT R4, R67, 0xffff, RZ, 0xc0, !PT ;  /* 0x0000ffff43047812 */ /* 0x000fe400078ec0ff */
[----:B------:R-:W-:Y:S02]  /*3900*/  LOP3.LUT R62, R5, 0xff0000, R62, 0xf8, !PT ;  /* 0x00ff0000053e7812 */ /* 0x000fe400078ef83e */
[----:B------:R-:W-:Y:S02]  /*3910*/  LOP3.LUT R63, R60, 0xff0000, R63, 0xf8, !PT ;  /* 0x00ff00003c3f7812 */ /* 0x000fe400078ef83f */
[----:B------:R-:W-:Y:S02]  /*3920*/  @!P1 CS2R R60, SRZ ;  /* 0x00000000003c9805 */ /* 0x000fe4000001ff00 */
[----:B------:R-:W-:Y:S02]  /*3930*/  LOP3.LUT R39, R44, 0xffff, RZ, 0xc0, !PT ;  /* 0x0000ffff2c277812 */ /* 0x000fe400078ec0ff */
[----:B0-----:R-:W-:-:S02]  /*3940*/  LOP3.LUT R3, R42, 0xffff, RZ, 0xc0, !PT ;  /* 0x0000ffff2a037812 */ /* 0x001fc400078ec0ff */
[----:B------:R-:W-:Y:S02]  /*3950*/  LOP3.LUT R2, R43, 0xffff, RZ, 0xc0, !PT ;  /* 0x0000ffff2b027812 */ /* 0x000fe400078ec0ff */
[----:B------:R-:W-:Y:S02]  /*3960*/  FMNMX R41, |R41|, R40, !PT ;  /* 0x0000002829297209 */ /* 0x000fe40007800200 */
[----:B------:R-:W-:Y:S01]  /*3970*/  LEA R5, R4, R65, 0x18 ;  /* 0x0000004104057211 */ /* 0x000fe200078ec0ff */
[----:B------:R-:W-:Y:S01]  /*3980*/  IMAD R4, R39, 0x1000000, R66 ;  /* 0x0100000027047824 */ /* 0x000fe200078e0242 */
[----:B------:R-:W-:Y:S02]  /*3990*/  LEA R3, R3, R62, 0x18 ;  /* 0x0000003e03037211 */ /* 0x000fe400078ec0ff */
[----:B------:R-:W-:Y:S02]  /*39a0*/  @!P1 CS2R R64, SRZ ;  /* 0x0000000000409805 */ /* 0x000fe4000001ff00 */
[----:B------:R-:W-:-:S02]  /*39b0*/  LEA R2, R2, R63, 0x18 ;  /* 0x0000003f02027211 */ /* 0x000fc400078ec0ff */
[----:B------:R-:W-:Y:S02]  /*39c0*/  @!P1 CS2R R62, SRZ ;  /* 0x00000000003e9805 */ /* 0x000fe4000001ff00 */
[----:B------:R-:W-:Y:S01]  /*39d0*/  FMNMX R0, |R0|, R41, !PT ;  /* 0x0000002900007209 */ /* 0x000fe20007800200 */
[----:B------:R-:W-:Y:S06]  /*39e0*/  @!P1 BRA `(.L_x_11127) ;  /* 0x00000000004c9947 */ /* 0x000fec0003800000 */
[----:B------:R-:W-:Y:S01]  /*39f0*/  MOV R41, UR4 ;  /* 0x0000000400297c02 */ /* 0x000fe20008000f00 */
[----:B------:R-:W-:Y:S01]  /*3a00*/  UIMAD UR15, UR8, 0x5, URZ ;  /* 0x00000005080f78a4 */ /* 0x000fe2000f8e023f */
[----:B------:R-:W-:Y:S01]  /*3a10*/  IMAD.U32 R39, RZ, RZ, UR12 ;  /* 0x0000000cff277e24 */ /* 0x000fe2000f8e00ff */
[----:B------:R-:W-:Y:S02]  /*3a20*/  UIMAD UR9, UR13, 0x5, URZ ;  /* 0x000000050d0978a4 */ /* 0x000fe4000f8e023f */
[----:B------:R-:W-:-:S04]  /*3a30*/  IMAD.WIDE.U32 R40, R41, 0x5, R34 ;  /* 0x0000000529287825 */ /* 0x000fc800078e0022 */
[----:B------:R-:W-:Y:S01]  /*3a40*/  IMAD.WIDE.U32 R38, R39, 0x5, R36 ;  /* 0x0000000527267825 */ /* 0x000fe200078e0024 */
[----:B------:R-:W-:Y:S02]  /*3a50*/  IADD3 R45, R41, UR15, RZ ;  /* 0x0000000f292d7c10 */ /* 0x000fe4000fffe0ff */
[C---:B------:R-:W-:Y:S02]  /*3a60*/  SHF.L.U32 R44, R40.reuse, 0x2, RZ ;  /* 0x00000002282c7819 */ /* 0x040fe400000006ff */
        /* <DEDUP_REMOVED lines=11> */
.L_x_11127:
[----:B------:R-:W-:Y:S05]  /*3b20*/  BSYNC B0 ;  /* 0x0000000000007941 */ /* 0x000fea0003800000 */
.L_x_11126:
[----:B------:R-:W-:Y:S04]  /*3b30*/  BSSY B0, `(.L_x_11128) ;  /* 0x0000019000007945 */ /* 0x000fe80003800000 */
[----:B------:R-:W-:Y:S05]  /*3b40*/  @!P1 BRA `(.L_x_11129) ;  /* 0x00000000005c9947 */ /* 0x000fea0003800000 */
[----:B------:R-:W-:Y:S01]  /*3b50*/  MOV R39, UR4 ;  /* 0x0000000400277c02 */ /* 0x000fe20008000f00 */
[----:B0-----:R-:W-:Y:S01]  /*3b60*/  IMAD.MOV.U32 R40, RZ, RZ, R34 ;  /* 0x000000ffff287224 */ /* 0x001fe200078e0022 */
[----:B------:R-:W-:Y:S01]  /*3b70*/  MOV R41, R35 ;  /* 0x0000002300297202 */ /* 0x000fe20000000f00 */
[----:B------:R-:W-:Y:S01]  /*3b80*/  UIMAD UR15, UR8, 0x6, URZ ;  /* 0x00000006080f78a4 */ /* 0x000fe2000f8e023f */
[----:B------:R-:W-:Y:S01]  /*3b90*/  MOV R43, UR12 ;  /* 0x0000000c002b7c02 */ /* 0x000fe20008000f00 */
[----:B------:R-:W-:Y:S01]  /*3ba0*/  UIMAD UR9, UR13, 0x6, URZ ;  /* 0x000000060d0978a4 */ /* 0x000fe2000f8e023f */
[----:B------:R-:W-:Y:S01]  /*3bb0*/  MOV R38, R36 ;  /* 0x0000002400267202 */ /* 0x000fe20000000f00 */
[----:B------:R-:W-:Y:S01]  /*3bc0*/  IMAD.WIDE.U32 R40, R39, 0x6, R40 ;  /* 0x0000000627287825 */ /* 0x000fe200078e0028 */
[----:B------:R-:W-:-:S03]  /*3bd0*/  MOV R39, R37 ;  /* 0x0000002500277202 */ /* 0x000fc60000000f00 */
[----:B------:R-:W-:Y:S01]  /*3be0*/  VIADD R45, R41, UR15 ;  /* 0x0000000f292d7c36 */ /* 0x000fe20008000000 */
[----:B------:R-:W-:Y:S01]  /*3bf0*/  SHF.L.U32 R44, R40, 0x2, RZ ;  /* 0x00000002282c7819 */ /* 0x000fe200000006ff */
[----:B------:R-:W-:-:S03]  /*3c00*/  IMAD.WIDE.U32 R38, R43, 0x6, R38 ;  /* 0x000000062b267825 */ /* 0x000fc600078e0026 */
[----:B------:R-:W-:Y:S02]  /*3c10*/  IADD3 R42, P3, R44, R49, RZ ;  /* 0x000000312c2a7210 */ /* 0x000fe40007f7e0ff */
[----:B------:R-:W-:Y:S02]  /*3c20*/  SHF.L.U64.HI R45, R40, 0x2, R45 ;  /* 0x00000002282d7819 */ /* 0x000fe4000001022d */
[----:B------:R-:W-:Y:S02]  /*3c30*/  IADD3 R44, P4, R44, R47, RZ ;  /* 0x0000002f2c2c7210 */ /* 0x000fe40007f9e0ff */
[----:B------:R-:W-:Y:S02]  /*3c40*/  IADD3 R39, R39, UR9, RZ ;  /* 0x0000000927277c10 */ /* 0x000fe4000fffe0ff */
[C---:B------:R-:W-:Y:S02]  /*3c50*/  LEA R40, P2, R38.reuse, R53, 0x2 ;  /* 0x0000003526287211 */ /* 0x040fe400078410ff */
[C---:B------:R-:W-:Y:S01]  /*3c60*/  IADD3.X R43, R45.reuse, R48, RZ, P3, !PT ;  /* 0x000000302d2b7210 */ /* 0x040fe20001ffe4ff */
[----:B------:R-:W-:Y:S01]  /*3c70*/  IMAD.X R45, R45, 0x1, R46, P4 ;  /* 0x000000012d2d7824 */ /* 0x000fe200020e062e */
[----:B------:R-:W-:-:S03]  /*3c80*/  LEA.HI.X R41, R38, R51, R39, 0x2, P2 ;  /* 0x0000003326297211 */ /* 0x000fc600010f1427 */
[----:B------:R1:W5:Y:S04]  /*3c90*/  LDG.E R62, desc[UR10][R42.64] ;  /* 0x0000000a2a3e7981 */ /* 0x000368000c1e1900 */
[----:B------:R1:W5:Y:S04]  /*3ca0*/  LDG.E R60, desc[UR10][R40.64] ;  /* 0x0000000a283c7981 */ /* 0x000368000c1e1900 */
[----:B------:R1:W5:Y:S02]  /*3cb0*/  LDG.E R64, desc[UR10][R44.64] ;  /* 0x0000000a2c407981 */ /* 0x000364000c1e1900 */
.L_x_11129:
[----:B------:R-:W-:Y:S05]  /*3cc0*/  BSYNC B0 ;  /* 0x0000000000007941 */ /* 0x000fea0003800000 */
.L_x_11128:
[----:B------:R-:W-:Y:S01]  /*3cd0*/  BSSY B0, `(.L_x_11130) ;  /* 0x000001c000007945 */ /* 0x000fe20003800000 */
[----:B01----:R-:W-:Y:S02]  /*3ce0*/  @!P1 MOV R42, RZ ;  /* 0x000000ff002a9202 */ /* 0x003fe40000000f00 */
[----:B------:R-:W-:Y:S02]  /*3cf0*/  @!P1 MOV R38, RZ ;  /* 0x000000ff00269202 */ /* 0x000fe40000000f00 */
[----:B------:R-:W-:Y:S01]  /*3d00*/  @!P1 MOV R40, RZ ;  /* 0x000000ff00289202 */ /* 0x000fe20000000f00 */
[----:B------:R-:W-:Y:S06]  /*3d10*/  @!P1 BRA `(.L_x_11131) ;  /* 0x00000000005c9947 */ /* 0x000fec0003800000 */
[----:B------:R-:W-:Y:S01]  /*3d20*/  MOV R38, R34 ;  /* 0x0000002200267202 */ /* 0x000fe20000000f00 */
[----:B------:R-:W-:Y:S01]  /*3d30*/  IMAD.U32 R43, RZ, RZ, UR4 ;  /* 0x00000004ff2b7e24 */ /* 0x000fe2000f8e00ff */
[----:B------:R-:W-:Y:S01]  /*3d40*/  MOV R39, R35 ;  /* 0x0000002300277202 */ /* 0x000fe20000000f00 */
[----:B------:R-:W-:Y:S01]  /*3d50*/  UIMAD UR15, UR8, 0x7, URZ ;  /* 0x00000007080f78a4 */ /* 0x000fe2000f8e023f */
[----:B------:R-:W-:Y:S01]  /*3d60*/  MOV R41, UR12 ;  /* 0x0000000c00297c02 */ /* 0x000fe20008000f00 */
[----:B------:R-:W-:Y:S01]  /*3d70*/  IMAD.MOV.U32 R34, RZ, RZ, R36 ;  /* 0x000000ffff227224 */ /* 0x000fe200078e0024 */
[----:B------:R-:W-:Y:S01]  /*3d80*/  MOV R35, R37 ;  /* 0x0000002500237202 */ /* 0x000fe20000000f00 */
[----:B------:R-:W-:Y:S01]  /*3d90*/  IMAD.WIDE.U32 R38, R43, 0x7, R38 ;  /* 0x000000072b267825 */ /* 0x000fe200078e0026 */
[----:B------:R-:W-:-:S03]  /*3da0*/  UIMAD UR9, UR13, 0x7, URZ ;  /* 0x000000070d0978a4 */ /* 0x000fc6000f8e023f */
[----:B------:R-:W-:Y:S01]  /*3db0*/  IMAD.WIDE.U32 R34, R41, 0x7, R34 ;  /* 0x0000000729227825 */ /* 0x000fe200078e0022 */
[----:B------:R-:W-:-:S03]  /*3dc0*/  IADD3 R37, R39, UR15, RZ ;  /* 0x0000000f27257c10 */ /* 0x000fc6000fffe0ff */
[C---:B------:R-:W-:Y:S01]  /*3dd0*/  IMAD.SHL.U32 R40, R38.reuse, 0x4, RZ ;  /* 0x0000000426287824 */ /* 0x040fe200078e00ff */
[----:B------:R-:W-:Y:S02]  /*3de0*/  IADD3 R39, R35, UR9, RZ ;  /* 0x0000000923277c10 */ /* 0x000fe4000fffe0ff */
[----:B------:R-:W-:Y:S02]  /*3df0*/  SHF.L.U64.HI R35, R38, 0x2, R37 ;  /* 0x0000000226237819 */ /* 0x000fe40000010225 */
[----:B------:R-:W-:Y:S02]  /*3e00*/  LEA R36, P2, R34, R53, 0x2 ;  /* 0x0000003522247211 */ /* 0x000fe400078410ff */
[C---:B------:R-:W-:Y:S02]  /*3e10*/  IADD3 R38, P3, R40.reuse, R49, RZ ;  /* 0x0000003128267210 */ /* 0x040fe40007f7e0ff */
[----:B------:R-:W-:Y:S02]  /*3e20*/  IADD3 R40, P4, R40, R47, RZ ;  /* 0x0000002f28287210 */ /* 0x000fe40007f9e0ff */
[----:B------:R-:W-:-:S02]  /*3e30*/  LEA.HI.X R37, R34, R51, R39, 0x2, P2 ;  /* 0x0000003322257211 */ /* 0x000fc400010f1427 */
[C---:B------:R-:W-:Y:S02]  /*3e40*/  IADD3.X R39, R35.reuse, R48, RZ, P3, !PT ;  /* 0x0000003023277210 */ /* 0x040fe40001ffe4ff */
[----:B------:R-:W-:Y:S01]  /*3e50*/  IADD3.X R41, R35, R46, RZ, P4, !PT ;  /* 0x0000002e23297210 */ /* 0x000fe200027fe4ff */
[----:B------:R0:W5:Y:S04]  /*3e60*/  LDG.E R42, desc[UR10][R36.64] ;  /* 0x0000000a242a7981 */ /* 0x000168000c1e1900 */
[----:B------:R0:W5:Y:S04]  /*3e70*/  LDG.E R38, desc[UR10][R38.64] ;  /* 0x0000000a26267981 */ /* 0x000168000c1e1900 */
[----:B------:R0:W5:Y:S02]  /*3e80*/  LDG.E R40, desc[UR10][R40.64] ;  /* 0x0000000a28287981 */ /* 0x000164000c1e1900 */
.L_x_11131:
[----:B------:R-:W-:Y:S05]  /*3e90*/  BSYNC B0 ;  /* 0x0000000000007941 */ /* 0x000fea0003800000 */
.L_x_11130:
[----:B0-----:R-:W-:Y:S01]  /*3ea0*/  SHF.L.U32 R41, R29, 0x10, RZ ;  /* 0x000000101d297819 */ /* 0x001fe200000006ff */
[----:B------:R-:W-:Y:S04]  /*3eb0*/  BSSY B0, `(.L_x_11132) ;  /* 0x00001e7000007945 */ /* 0x000fe80003800000 */
[C---:B------:R-:W-:Y:S01]  /*3ec0*/  FMUL R34, R41.reuse, 0.044714998453855514526 ;  /* 0x3d37271329227820 */ /* 0x040fe20000400000 */
[----:B------:R-:W-:-:S03]  /*3ed0*/  FMUL R35, R41, 0.79788458347320556641 ;  /* 0x3f4c422a29237820 */ /* 0x000fc60000400000 */
[----:B------:R-:W-:-:S04]  /*3ee0*/  FFMA R34, R41, R34, 1 ;  /* 0x3f80000029227423 */ /* 0x000fc80000000022 */
[----:B------:R-:W-:-:S04]  /*3ef0*/  FMUL R35, R35, R34 ;  /* 0x0000002223237220 */ /* 0x000fc80000400000 */
[C---:B------:R-:W-:Y:S01]  /*3f00*/  FMUL R37, |R35|.reuse, 2.8853900432586669922 ;  /* 0x4038aa3b23257820 */ /* 0x040fe20000400200 */
[C---:B------:R-:W-:Y:S01]  /*3f10*/  FMUL R36, R35.reuse, R35 ;  /* 0x0000002323247220 */ /* 0x040fe20000400000 */
[C---:B------:R-:W-:Y:S02]  /*3f20*/  FSETP.GE.AND P3, PT, |R35|.reuse, 0.60000002384185791016, PT ;  /* 0x3f19999a2300780b */ /* 0x040fe40003f66200 */
[----:B------:R-:W-:Y:S01]  /*3f30*/  FSETP.GE.AND P2, PT, |R35|, 9.010913848876953125, PT ;  /* 0x41102cb42300780b */ /* 0x000fe20003f46200 */
[C---:B------:R-:W-:Y:S01]  /*3f40*/  FFMA R39, R36.reuse, R21, -0.052303962409496307373 ;  /* 0xbd563cae24277423 */ /* 0x040fe20000000015 */
[----:B------:R-:W0:Y:S03]  /*3f50*/  MUFU.EX2 R37, R37 ;  /* 0x0000002500257308 */ /* 0x000e260000000800 */
[----:B------:R-:W-:-:S04]  /*3f60*/  FFMA R39, R36, R39, 0.1331529766321182251 ;  /* 0x3e08594124277423 */ /* 0x000fc80000000027 */
[----:B------:R-:W-:-:S04]  /*3f70*/  FFMA R34, R36, R39, -0.33332768082618713379 ;  /* 0xbeaaa9ed24227423 */ /* 0x000fc80000000027 */
[----:B------:R-:W-:Y:S01]  /*3f80*/  FFMA R66, R36, R34, RZ ;  /* 0x0000002224427223 */ /* 0x000fe200000000ff */
[----:B------:R-:W-:Y:S01]  /*3f90*/  FMUL R34, R41, 0.035677410662174224854 ;  /* 0x3d12227a29227820 */ /* 0x000fe20000400000 */
[----:B------:R-:W-:-:S03]  /*3fa0*/  PRMT R36, R29, 0x7632, R36 ;  /* 0x000076321d247816 */ /* 0x000fc60000000024 */
[----:B------:R-:W-:Y:S01]  /*3fb0*/  FFMA R34, R41, R34, 0.79788458347320556641 ;  /* 0x3f4c422a29227423 */ /* 0x000fe20000000022 */
[----:B0-----:R-:W-:Y:S01]  /*3fc0*/  FADD R39, R37, 1 ;  /* 0x3f80000025277421 */ /* 0x001fe20000000000 */
[----:B------:R-:W-:Y:S02]  /*3fd0*/  IMAD.U32 R36, R36, 0x10000, RZ ;  /* 0x0001000024247824 */ /* 0x000fe400078e00ff */
[----:B------:R-:W-:Y:S01]  /*3fe0*/  FMUL R34, R41, R34 ;  /* 0x0000002229227220 */ /* 0x000fe20000400000 */
[----:B------:R-:W0:Y:S01]  /*3ff0*/  MUFU.RCP R44, R39 ;  /* 0x00000027002c7308 */ /* 0x000e220000001000 */
[C---:B------:R-:W-:Y:S01]  /*4000*/  FMUL R37, R36.reuse, 0.044714998453855514526 ;  /* 0x3d37271324257820 */ /* 0x040fe20000400000 */
[----:B------:R-:W-:Y:S01]  /*4010*/  FMUL R43, R36, 0.79788458347320556641 ;  /* 0x3f4c422a242b7820 */ /* 0x000fe20000400000 */
[----:B------:R-:W-:Y:S02]  /*4020*/  FMUL R29, |R34|, 2.8853900432586669922 ;  /* 0x4038aa3b221d7820 */ /* 0x000fe40000400200 */
[----:B------:R-:W-:-:S04]  /*4030*/  FFMA R68, R36, R37, 1 ;  /* 0x3f80000024447423 */ /* 0x000fc80000000025 */
[----:B------:R-:W1:Y:S01]  /*4040*/  MUFU.EX2 R29, R29 ;  /* 0x0000001d001d7308 */ /* 0x000e620000000800 */
[----:B------:R-:W-:Y:S01]  /*4050*/  FMUL R43, R43, R68 ;  /* 0x000000442b2b7220 */ /* 0x000fe20000400000 */
[----:B------:R-:W-:Y:S01]  /*4060*/  FMUL R68, R34, R34 ;  /* 0x0000002222447220 */ /* 0x000fe20000400000 */
[----:B0-----:R-:W-:-:S05]  /*4070*/  FFMA R44, R44, -2, R19 ;  /* 0xc00000002c2c7823 */ /* 0x001fca0000000013 */
[----:B------:R-:W-:Y:S02]  /*4080*/  FSEL R44, R44, 1, !P2 ;  /* 0x3f8000002c2c7808 */ /* 0x000fe40005000000 */
[----:B------:R-:W-:Y:S02]  /*4090*/  FSETP.GE.AND P2, PT, |R34|, 9.010913848876953125, PT ;  /* 0x41102cb42200780b */ /* 0x000fe40003f46200 */
[--C-:B------:R-:W-:Y:S01]  /*40a0*/  LOP3.LUT R39, R44, 0x80000000, R35.reuse, 0xb8, !PT ;  /* 0x800000002c277812 */ /* 0x100fe200078eb823 */
[----:B------:R-:W-:Y:S01]  /*40b0*/  FMUL R44, R43, R43 ;  /* 0x0000002b2b2c7220 */ /* 0x000fe20000400000 */
[----:B------:R-:W-:Y:S01]  /*40c0*/  @!P3 FFMA R39, R35, R66, R35 ;  /* 0x000000422327b223 */ /* 0x000fe20000000023 */
[----:B-1----:R-:W-:Y:S01]  /*40d0*/  FADD R35, R29, 1 ;  /* 0x3f8000001d237421 */ /* 0x002fe20000000000 */
[----:B------:R-:W-:Y:S01]  /*40e0*/  FSETP.GE.AND P3, PT, |R34|, 0.60000002384185791016, PT ;  /* 0x3f19999a2200780b */ /* 0x000fe20003f66200 */
[C---:B------:R-:W-:Y:S02]  /*40f0*/  FFMA R37, R44.reuse, R21, -0.052303962409496307373 ;  /* 0xbd563cae2c257423 */ /* 0x040fe40000000015 */
[----:B------:R-:W0:Y:S02]  /*4100*/  MUFU.RCP R66, R35 ;  /* 0x0000002300427308 */ /* 0x000e240000001000 */
[----:B------:R-:W-:Y:S01]  /*4110*/  FFMA R29, R44, R37, 0.1331529766321182251 ;  /* 0x3e0859412c1d7423 */ /* 0x000fe20000000025 */
[----:B------:R-:W-:-:S03]  /*4120*/  FMUL R37, |R43|, 2.8853900432586669922 ;  /* 0x4038aa3b2b257820 */ /* 0x000fc60000400200 */
[----:B------:R-:W-:-:S03]  /*4130*/  FFMA R29, R44, R29, -0.33332768082618713379 ;  /* 0xbeaaa9ed2c1d7423 */ /* 0x000fc6000000001d */
[----:B------:R-:W1:Y:S01]  /*4140*/  MUFU.EX2 R37, R37 ;  /* 0x0000002500257308 */ /* 0x000e620000000800 */
[----:B------:R-:W-:Y:S01]  /*4150*/  FFMA R44, R44, R29, RZ ;  /* 0x0000001d2c2c7223 */ /* 0x000fe200000000ff */
[----:B------:R-:W-:-:S04]  /*4160*/  FFMA R29, R68, R21, -0.052303962409496307373 ;  /* 0xbd563cae441d7423 */ /* 0x000fc80000000015 */
[----:B------:R-:W-:Y:S01]  /*4170*/  FFMA R29, R68, R29, 0.1331529766321182251 ;  /* 0x3e085941441d7423 */ /* 0x000fe2000000001d */
[----:B0-----:R-:W-:-:S03]  /*4180*/  FFMA R66, R66, -2, R19 ;  /* 0xc000000042427823 */ /* 0x001fc60000000013 */
[----:B------:R-:W-:Y:S02]  /*4190*/  FFMA R29, R68, R29, -0.33332768082618713379 ;  /* 0xbeaaa9ed441d7423 */ /* 0x000fe4000000001d */
[----:B------:R-:W-:Y:S02]  /*41a0*/  FSEL R45, R66, 1, !P2 ;  /* 0x3f800000422d7808 */ /* 0x000fe40005000000 */
[----:B------:R-:W-:Y:S01]  /*41b0*/  FFMA R29, R68, R29, RZ ;  /* 0x0000001d441d7223 */ /* 0x000fe200000000ff */
[----:B------:R-:W-:Y:S02]  /*41c0*/  FSETP.GE.AND P2, PT, |R43|, 9.010913848876953125, PT ;  /* 0x41102cb42b00780b */ /* 0x000fe40003f46200 */
[--C-:B------:R-:W-:Y:S01]  /*41d0*/  LOP3.LUT R45, R45, 0x80000000, R34.reuse, 0xb8, !PT ;  /* 0x800000002d2d7812 */ /* 0x100fe200078eb822 */
[----:B------:R-:W-:Y:S01]  /*41e0*/  @!P3 FFMA R45, R34, R29, R34 ;  /* 0x0000001d222db223 */ /* 0x000fe20000000022 */
[----:B------:R-:W-:Y:S01]  /*41f0*/  FMUL R29, R36, 0.035677410662174224854 ;  /* 0x3d12227a241d7820 */ /* 0x000fe20000400000 */
[----:B------:R-:W-:-:S03]  /*4200*/  FSETP.GE.AND P3, PT, |R43|, 0.60000002384185791016, PT ;  /* 0x3f19999a2b00780b */ /* 0x000fc60003f66200 */
[----:B------:R-:W-:Y:S01]  /*4210*/  FFMA R35, R36, R29, 0.79788458347320556641 ;  /* 0x3f4c422a24237423 */ /* 0x000fe2000000001d */
[----:B-1----:R-:W-:-:S03]  /*4220*/  FADD R29, R37, 1 ;  /* 0x3f800000251d7421 */ /* 0x002fc60000000000 */
[----:B------:R-:W-:Y:S01]  /*4230*/  FMUL R34, R36, R35 ;  /* 0x0000002324227220 */ /* 0x000fe20000400000 */
[----:B------:R-:W0:Y:S03]  /*4240*/  MUFU.RCP R66, R29 ;  /* 0x0000001d00427308 */ /* 0x000e260000001000 */
[----:B------:R-:W-:-:S06]  /*4250*/  FMUL R35, |R34|, 2.8853900432586669922 ;  /* 0x4038aa3b22237820 */ /* 0x000fcc0000400200 */
[----:B------:R-:W1:Y:S01]  /*4260*/  MUFU.EX2 R35, R35 ;  /* 0x0000002300237308 */ /* 0x000e620000000800 */
[----:B0-----:R-:W-:-:S05]  /*4270*/  FFMA R66, R66, -2, R19 ;  /* 0xc000000042427823 */ /* 0x001fca0000000013 */
[----:B------:R-:W-:Y:S02]  /*4280*/  FSEL R66, R66, 1, !P2 ;  /* 0x3f80000042427808 */ /* 0x000fe40005000000 */
[----:B------:R-:W-:Y:S01]  /*4290*/  FSETP.GE.AND P2, PT, |R34|, 9.010913848876953125, PT ;  /* 0x41102cb42200780b */ /* 0x000fe20003f46200 */
[----:B-1----:R-:W-:Y:S01]  /*42a0*/  FADD R67, R35, 1 ;  /* 0x3f80000023437421 */ /* 0x002fe20000000000 */
[--C-:B------:R-:W-:Y:S01]  /*42b0*/  LOP3.LUT R37, R66, 0x80000000, R43.reuse, 0xb8, !PT ;  /* 0x8000000042257812 */ /* 0x100fe200078eb82b */
[----:B------:R-:W-:Y:S01]  /*42c0*/  @!P3 FFMA R37, R43, R44, R43 ;  /* 0x0000002c2b25b223 */ /* 0x000fe2000000002b */
[C---:B------:R-:W-:Y:S01]  /*42d0*/  FMUL R44, R34.reuse, R34 ;  /* 0x00000022222c7220 */ /* 0x040fe20000400000 */
[----:B------:R-:W0:Y:S01]  /*42e0*/  MUFU.RCP R68, R67 ;  /* 0x0000004300447308 */ /* 0x000e220000001000 */
[----:B------:R-:W-:Y:S02]  /*42f0*/  FSETP.GE.AND P3, PT, |R34|, 0.60000002384185791016, PT ;  /* 0x3f19999a2200780b */ /* 0x000fe40003f66200 */
[----:B------:R-:W-:-:S04]  /*4300*/  FFMA R29, R44, R21, -0.052303962409496307373 ;  /* 0xbd563cae2c1d7423 */ /* 0x000fc80000000015 */
[----:B------:R-:W-:-:S04]  /*4310*/  FFMA R29, R44, R29, 0.1331529766321182251 ;  /* 0x3e0859412c1d7423 */ /* 0x000fc8000000001d */
[----:B------:R-:W-:-:S04]  /*4320*/  FFMA R29, R44, R29, -0.33332768082618713379 ;  /* 0xbeaaa9ed2c1d7423 */ /* 0x000fc8000000001d */
[----:B------:R-:W-:Y:S01]  /*4330*/  FFMA R29, R44, R29, RZ ;  /* 0x0000001d2c1d7223 */ /* 0x000fe200000000ff */
[----:B0-----:R-:W-:-:S05]  /*4340*/  FFMA R68, R68, -2, R19 ;  /* 0xc000000044447823 */ /* 0x001fca0000000013 */
[----:B------:R-:W-:-:S04]  /*4350*/  FSEL R43, R68, 1, !P2 ;  /* 0x3f800000442b7808 */ /* 0x000fc80005000000 */
[--C-:B------:R-:W-:Y:S01]  /*4360*/  LOP3.LUT R43, R43, 0x80000000, R34.reuse, 0xb8, !PT ;  /* 0x800000002b2b7812 */ /* 0x100fe200078eb822 */
[----:B------:R-:W-:Y:S01]  /*4370*/  @!P3 FFMA R43, R34, R29, R34 ;  /* 0x0000001d222bb223 */ /* 0x000fe20000000022 */
[----:B------:R-:W-:-:S03]  /*4380*/  SHF.L.U32 R29, R26, 0x10, RZ ;  /* 0x000000101a1d7819 */ /* 0x000fc600000006ff */
[----:B------:R-:W-:Y:S02]  /*4390*/  FFMA R43, R43, R16, 0.5 ;  /* 0x3f0000002b2b7423 */ /* 0x000fe40000000010 */
[C---:B------:R-:W-:Y:S01]  /*43a0*/  FMUL R34, R29.reuse, 0.044714998453855514526 ;  /* 0x3d3727131d227820 */ /* 0x040fe20000400000 */
[----:B------:R-:W-:-:S03]  /*43b0*/  FMUL R44, R29, 0.79788458347320556641 ;  /* 0x3f4c422a1d2c7820 */ /* 0x000fc60000400000 */
[----:B------:R-:W-:Y:S01]  /*43c0*/  FFMA R35, R29, R34, 1 ;  /* 0x3f8000001d237423 */ /* 0x000fe20000000022 */
[----:B------:R-:W-:Y:S01]  /*43d0*/  IADD3 R34, P2, R55, R10, RZ ;  /* 0x0000000a37227210 */ /* 0x000fe20007f5e0ff */
[----:B------:R-:W-:Y:S02]  /*43e0*/  FMUL R10, R41, 0.5 ;  /* 0x3f000000290a7820 */ /* 0x000fe40000400000 */
[----:B------:R-:W-:Y:S01]  /*43f0*/  FMUL R44, R44, R35 ;  /* 0x000000232c2c7220 */ /* 0x000fe20000400000 */
[----:B------:R-:W-:Y:S01]  /*4400*/  FMNMX R35, |R17|, R0, !PT ;  /* 0x0000000011237209 */ /* 0x000fe20007800200 */
[C---:B------:R-:W-:Y:S02]  /*4410*/  FMUL R0, R41.reuse, 0.10703222453594207764 ;  /* 0x3ddb33b629007820 */ /* 0x040fe40000400000 */
[C---:B------:R-:W-:Y:S01]  /*4420*/  FMUL R66, |R44|.reuse, 2.8853900432586669922 ;  /* 0x4038aa3b2c427820 */ /* 0x040fe20000400200 */
[C---:B------:R-:W-:Y:S01]  /*4430*/  FSETP.GE.AND P4, PT, |R44|.reuse, 0.60000002384185791016, PT ;  /* 0x3f19999a2c00780b */ /* 0x040fe20003f86200 */
[----:B------:R-:W-:Y:S01]  /*4440*/  FFMA R17, R41, R0, 0.79788458347320556641 ;  /* 0x3f4c422a29117423 */ /* 0x000fe20000000000 */
[C---:B------:R-:W-:Y:S01]  /*4450*/  FFMA R0, -R39.reuse, R39, 1 ;  /* 0x3f80000027007423 */ /* 0x040fe20000000127 */
[----:B------:R-:W-:Y:S01]  /*4460*/  FSETP.GE.AND P3, PT, |R44|, 9.010913848876953125, PT ;  /* 0x41102cb42c00780b */ /* 0x000fe20003f66200 */
[----:B------:R-:W-:Y:S01]  /*4470*/  FADD R39, R39, 1 ;  /* 0x3f80000027277421 */ /* 0x000fe20000000000 */
[----:B------:R-:W0:Y:S01]  /*4480*/  MUFU.EX2 R66, R66 ;  /* 0x0000004200427308 */ /* 0x000e220000000800 */
[----:B------:R-:W-:Y:S01]  /*4490*/  FMUL R55, R0, R17 ;  /* 0x0000001100377220 */ /* 0x000fe20000400000 */
[----:B------:R-:W-:Y:S01]  /*44a0*/  FFMA R0, R45, R16, 0.5 ;  /* 0x3f0000002d007423 */ /* 0x000fe20000000010 */
[----:B------:R-:W-:-:S02]  /*44b0*/  FFMA R45, -R37, R37, 1 ;  /* 0x3f800000252d7423 */ /* 0x000fc40000000125 */
[----:B------:R-:W-:Y:S01]  /*44c0*/  FMUL R10, R10, R55 ;  /* 0x000000370a0a7220 */ /* 0x000fe20000400000 */
[----:B------:R-:W-:Y:S01]  /*44d0*/  FMUL R17, R41, R0 ;  /* 0x0000000029117220 */ /* 0x000fe20000400000 */
[C---:B------:R-:W-:Y:S02]  /*44e0*/  FMUL R41, R36.reuse, 0.10703222453594207764 ;  /* 0x3ddb33b624297820 */ /* 0x040fe40000400000 */
[----:B------:R-:W-:Y:S02]  /*44f0*/  FFMA R10, R39, 0.5, R10 ;  /* 0x3f000000270a7823 */ /* 0x000fe4000000000a */
[----:B------:R-:W-:Y:S01]  /*4500*/  FFMA R0, R36, R41, 0.79788458347320556641 ;  /* 0x3f4c422a24007423 */ /* 0x000fe20000000029 */
[----:B------:R-:W-:-:S03]  /*4510*/  FMUL R41, R44, R44 ;  /* 0x0000002c2c297220 */ /* 0x000fc60000400000 */
[----:B------:R-:W-:Y:S01]  /*4520*/  FMUL R45, R45, R0 ;  /* 0x000000002d2d7220 */ /* 0x000fe20000400000 */
[----:B------:R-:W-:Y:S01]  /*4530*/  FFMA R0, R41, R21, -0.052303962409496307373 ;  /* 0xbd563cae29007423 */ /* 0x000fe20000000015 */
[----:B0-----:R-:W-:-:S03]  /*4540*/  FADD R55, R66, 1 ;  /* 0x3f80000042377421 */ /* 0x001fc60000000000 */
[C---:B------:R-:W-:Y:S01]  /*4550*/  FFMA R0, R41.reuse, R0, 0.1331529766321182251 ;  /* 0x3e08594129007423 */ /* 0x040fe20000000000 */
[----:B------:R-:W0:Y:S03]  /*4560*/  MUFU.RCP R66, R55 ;  /* 0x0000003700427308 */ /* 0x000e260000001000 */
[----:B------:R-:W-:-:S04]  /*4570*/  FFMA R0, R41, R0, -0.33332768082618713379 ;  /* 0xbeaaa9ed29007423 */ /* 0x000fc80000000000 */
[----:B------:R-:W-:Y:S01]  /*4580*/  FFMA R41, R41, R0, RZ ;  /* 0x0000000029297223 */ /* 0x000fe200000000ff */
[----:B0-----:R-:W-:-:S05]  /*4590*/  FFMA R66, R66, -2, R19 ;  /* 0xc000000042427823 */ /* 0x001fca0000000013 */
[----:B------:R-:W-:-:S04]  /*45a0*/  FSEL R55, R66, 1, !P3 ;  /* 0x3f80000042377808 */ /* 0x000fc80005800000 */
[--C-:B------:R-:W-:Y:S01]  /*45b0*/  LOP3.LUT R55, R55, 0x80000000, R44.reuse, 0xb8, !PT ;  /* 0x8000000037377812 */ /* 0x100fe200078eb82c */
[----:B------:R-:W-:Y:S01]  /*45c0*/  @!P4 FFMA R55, R44, R41, R44 ;  /* 0x000000292c37c223 */ /* 0x000fe2000000002c */
[----:B------:R-:W-:Y:S01]  /*45d0*/  PRMT R41, R26, 0x7632, R41 ;  /* 0x000076321a297816 */ /* 0x000fe20000000029 */
[C---:B------:R-:W-:Y:S01]  /*45e0*/  FMUL R26, R36.reuse, R43 ;  /* 0x0000002b241a7220 */ /* 0x040fe20000400000 */
[----:B------:R-:W-:Y:S01]  /*45f0*/  FMUL R36, R36, 0.5 ;  /* 0x3f00000024247820 */ /* 0x000fe20000400000 */
[----:B------:R-:W-:Y:S01]  /*4600*/  FMUL R43, R29, 0.5 ;  /* 0x3f0000001d2b7820 */ /* 0x000fe20000400000 */
[----:B------:R-:W-:Y:S02]  /*4610*/  SHF.L.U32 R41, R41, 0x10, RZ ;  /* 0x0000001029297819 */ /* 0x000fe400000006ff */
[----:B------:R-:W-:-:S03]  /*4620*/  FMUL R45, R36, R45 ;  /* 0x0000002d242d7220 */ /* 0x000fc60000400000 */
[C---:B------:R-:W-:Y:S01]  /*4630*/  FMUL R0, R41.reuse, 0.044714998453855514526 ;  /* 0x3d37271329007820 */ /* 0x040fe20000400000 */
[----:B------:R-:W-:-:S03]  /*4640*/  FMUL R44, R41, 0.79788458347320556641 ;  /* 0x3f4c422a292c7820 */ /* 0x000fc60000400000 */
[----:B------:R-:W-:Y:S01]  /*4650*/  FFMA R67, R41, R0, 1 ;  /* 0x3f80000029437423 */ /* 0x000fe20000000000 */
[----:B------:R-:W-:-:S03]  /*4660*/  FMUL R0, R29, 0.10703222453594207764 ;  /* 0x3ddb33b61d007820 */ /* 0x000fc60000400000 */
[----:B------:R-:W-:Y:S01]  /*4670*/  FMUL R44, R44, R67 ;  /* 0x000000432c2c7220 */ /* 0x000fe20000400000 */
[----:B------:R-:W-:Y:S01]  /*4680*/  FFMA R39, R29, R0, 0.79788458347320556641 ;  /* 0x3f4c422a1d277423 */ /* 0x000fe20000000000 */
[----:B------:R-:W-:Y:S02]  /*4690*/  FFMA R0, -R55, R55, 1 ;  /* 0x3f80000037007423 */ /* 0x000fe40000000137 */
[C---:B------:R-:W-:Y:S01]  /*46a0*/  FMUL R66, |R44|.reuse, 2.8853900432586669922 ;  /* 0x4038aa3b2c427820 */ /* 0x040fe20000400200 */
[----:B------:R-:W-:Y:S01]  /*46b0*/  FSETP.GE.AND P3, PT, |R44|, 9.010913848876953125, PT ;  /* 0x41102cb42c00780b */ /* 0x000fe20003f66200 */
[----:B------:R-:W-:Y:S01]  /*46c0*/  FMUL R0, R0, R39 ;  /* 0x0000002700007220 */ /* 0x000fe20000400000 */
[----:B------:R-:W-:-:S03]  /*46d0*/  FSETP.GE.AND P4, PT, |R44|, 0.60000002384185791016, PT ;  /* 0x3f19999a2c00780b */ /* 0x000fc60003f86200 */
[----:B------:R-:W0:Y:S01]  /*46e0*/  MUFU.EX2 R66, R66 ;  /* 0x0000004200427308 */ /* 0x000e220000000800 */
[----:B------:R-:W-:Y:S01]  /*46f0*/  FMUL R43, R43, R0 ;  /* 0x000000002b2b7220 */ /* 0x000fe20000400000 */
[----:B0-----:R-:W-:Y:S01]  /*4700*/  FADD R36, R66, 1 ;  /* 0x3f80000042247421 */ /* 0x001fe20000000000 */
[----:B------:R-:W-:-:S04]  /*4710*/  FMUL R66, R44, R44 ;  /* 0x0000002c2c427220 */ /* 0x000fc80000400000 */
[C---:B------:R-:W-:Y:S01]  /*4720*/  FFMA R39, R66.reuse, R21, -0.052303962409496307373 ;  /* 0xbd563cae42277423 */ /* 0x040fe20000000015 */
[----:B------:R-:W0:Y:S03]  /*4730*/  MUFU.RCP R36, R36 ;  /* 0x0000002400247308 */ /* 0x000e260000001000 */
[----:B------:R-:W-:-:S04]  /*4740*/  FFMA R67, R66, R39, 0.1331529766321182251 ;  /* 0x3e08594142437423 */ /* 0x000fc80000000027 */
[----:B------:R-:W-:-:S04]  /*4750*/  FFMA R0, R66, R67, -0.33332768082618713379 ;  /* 0xbeaaa9ed42007423 */ /* 0x000fc80000000043 */
[----:B------:R-:W-:Y:S01]  /*4760*/  FFMA R67, R66, R0, RZ ;  /* 0x0000000042437223 */ /* 0x000fe200000000ff */
[----:B------:R-:W-:-:S04]  /*4770*/  FMUL R0, R29, 0.035677410662174224854 ;  /* 0x3d12227a1d007820 */ /* 0x000fc80000400000 */
[----:B------:R-:W-:Y:S01]  /*4780*/  FFMA R0, R29, R0, 0.79788458347320556641 ;  /* 0x3f4c422a1d007423 */ /* 0x000fe20000000000 */
[----:B0-----:R-:W-:-:S05]  /*4790*/  FFMA R39, R36, -2, R19 ;  /* 0xc000000024277823 */ /* 0x001fca0000000013 */
[----:B------:R-:W-:-:S04]  /*47a0*/  FSEL R39, R39, 1, !P3 ;  /* 0x3f80000027277808 */ /* 0x000fc80005800000 */
[--C-:B------:R-:W-:Y:S01]  /*47b0*/  LOP3.LUT R36, R39, 0x80000000, R44.reuse, 0xb8, !PT ;  /* 0x8000000027247812 */ /* 0x100fe200078eb82c */
[----:B------:R-:W-:Y:S01]  /*47c0*/  FMUL R39, R29, R0 ;  /* 0x000000001d277220 */ /* 0x000fe20000400000 */
[----:B------:R-:W-:Y:S01]  /*47d0*/  @!P4 FFMA R36, R44, R67, R44 ;  /* 0x000000432c24c223 */ /* 0x000fe2000000002c */
[----:B------:R-:W-:Y:S01]  /*47e0*/  FADD R44, R37, 1 ;  /* 0x3f800000252c7421 */ /* 0x000fe20000000000 */
[----:B------:R-:W-:Y:S01]  /*47f0*/  FADD R0, R55, 1 ;  /* 0x3f80000037007421 */ /* 0x000fe20000000000 */
[----:B------:R-:W-:Y:S01]  /*4800*/  FMUL R66, |R39|, 2.8853900432586669922 ;  /* 0x4038aa3b27427820 */ /* 0x000fe20000400200 */
[----:B------:R-:W-:Y:S01]  /*4810*/  FMUL R55, R41, 0.5 ;  /* 0x3f00000029377820 */ /* 0x000fe20000400000 */
[----:B------:R-:W-:Y:S01]  /*4820*/  FFMA R37, R44, 0.5, R45 ;  /* 0x3f0000002c257823 */ /* 0x000fe2000000002d */
[----:B------:R-:W-:Y:S01]  /*4830*/  FFMA R43, R0, 0.5, R43 ;  /* 0x3f000000002b7823 */ /* 0x000fe2000000002b */
[----:B------:R-:W-:Y:S02]  /*4840*/  SHF.L.U32 R0, R30, 0x10, RZ ;  /* 0x000000101e007819 */ /* 0x000fe400000006ff */
[----:B------:R-:W0:Y:S01]  /*4850*/  MUFU.EX2 R66, R66 ;  /* 0x0000004200427308 */ /* 0x000e220000000800 */
[----:B------:R-:W-:-:S02]  /*4860*/  FSETP.GE.AND P4, PT, |R39|, 0.60000002384185791016, PT ;  /* 0x3f19999a2700780b */ /* 0x000fc40003f86200 */
[----:B------:R-:W-:Y:S01]  /*4870*/  FMUL R17, R0, R17 ;  /* 0x0000001100117220 */ /* 0x000fe20000400000 */
[----:B------:R-:W-:Y:S01]  /*4880*/  FMUL R10, R10, R0 ;  /* 0x000000000a0a7220 */ /* 0x000fe20000400000 */
[----:B------:R-:W-:Y:S01]  /*4890*/  FMUL R0, R41, 0.10703222453594207764 ;  /* 0x3ddb33b629007820 */ /* 0x000fe20000400000 */
[----:B------:R-:W-:Y:S02]  /*48a0*/  FSETP.GE.AND P3, PT, |R39|, 9.010913848876953125, PT ;  /* 0x41102cb42700780b */ /* 0x000fe40003f66200 */
[----:B------:R-:W-:Y:S01]  /*48b0*/  PRMT R30, R30, 0x7632, R30 ;  /* 0x000076321e1e7816 */ /* 0x000fe2000000001e */
[----:B------:R-:W-:Y:S01]  /*48c0*/  FFMA R45, R41, R0, 0.79788458347320556641 ;  /* 0x3f4c422a292d7423 */ /* 0x000fe20000000000 */
[C---:B------:R-:W-:Y:S01]  /*48d0*/  FFMA R0, -R36.reuse, R36, 1 ;  /* 0x3f80000024007423 */ /* 0x040fe20000000124 */
[----:B------:R-:W-:Y:S01]  /*48e0*/  FADD R36, R36, 1 ;  /* 0x3f80000024247421 */ /* 0x000fe20000000000 */
[----:B------:R-:W-:Y:S02]  /*48f0*/  SHF.L.U32 R30, R30, 0x10, RZ ;  /* 0x000000101e1e7819 */ /* 0x000fe400000006ff */
[----:B------:R-:W-:Y:S01]  /*4900*/  FMUL R0, R0, R45 ;  /* 0x0000002d00007220 */ /* 0x000fe20000400000 */
[----:B0-----:R-:W-:Y:S01]  /*4910*/  FADD R44, R66, 1 ;  /* 0x3f800000422c7421 */ /* 0x001fe20000000000 */
[----:B------:R-:W-:-:S02]  /*4920*/  FMUL R66, R39, R39 ;  /* 0x0000002727427220 */ /* 0x000fc40000400000 */
[----:B------:R-:W-:Y:S01]  /*4930*/  FMUL R55, R55, R0 ;  /* 0x0000000037377220 */ /* 0x000fe20000400000 */
[----:B------:R-:W-:Y:S01]  /*4940*/  FMUL R26, R30, R26 ;  /* 0x0000001a1e1a7220 */ /* 0x000fe20000400000 */
[----:B------:R-:W-:Y:S01]  /*4950*/  FMUL R30, R37, R30 ;  /* 0x0000001e251e7220 */ /* 0x000fe20000400000 */
[----:B------:R-:W-:Y:S01]  /*4960*/  FFMA R45, R66, R21, -0.052303962409496307373 ;  /* 0xbd563cae422d7423 */ /* 0x000fe20000000015 */
[----:B------:R-:W0:Y:S01]  /*4970*/  MUFU.RCP R44, R44 ;  /* 0x0000002c002c7308 */ /* 0x000e220000001000 */
[----:B------:R-:W-:Y:S02]  /*4980*/  FFMA R55, R36, 0.5, R55 ;  /* 0x3f00000024377823 */ /* 0x000fe40000000037 */
[----:B------:R-:W-:-:S04]  /*4990*/  FFMA R67, R66, R45, 0.1331529766321182251 ;  /* 0x3e08594142437423 */ /* 0x000fc8000000002d */
[----:B------:R-:W-:-:S04]  /*49a0*/  FFMA R0, R66, R67, -0.33332768082618713379 ;  /* 0xbeaaa9ed42007423 */ /* 0x000fc80000000043 */
[----:B------:R-:W-:Y:S01]  /*49b0*/  FFMA R0, R66, R0, RZ ;  /* 0x0000000042007223 */ /* 0x000fe200000000ff */
[----:B0-----:R-:W-:-:S05]  /*49c0*/  FFMA R45, R44, -2, R19 ;  /* 0xc00000002c2d7823 */ /* 0x001fca0000000013 */
[----:B------:R-:W-:-:S04]  /*49d0*/  FSEL R44, R45, 1, !P3 ;  /* 0x3f8000002d2c7808 */ /* 0x000fc80005800000 */
[--C-:B------:R-:W-:Y:S01]  /*49e0*/  LOP3.LUT R45, R44, 0x80000000, R39.reuse, 0xb8, !PT ;  /* 0x800000002c2d7812 */ /* 0x100fe200078eb827 */
[----:B------:R-:W-:Y:S01]  /*49f0*/  @!P4 FFMA R45, R39, R0, R39 ;  /* 0x00000000272dc223 */ /* 0x000fe20000000027 */
[----:B------:R-:W-:-:S04]  /*4a00*/  FMUL R0, R41, 0.035677410662174224854 ;  /* 0x3d12227a29007820 */ /* 0x000fc80000400000 */
[----:B------:R-:W-:-:S04]  /*4a10*/  FFMA R0, R41, R0, 0.79788458347320556641 ;  /* 0x3f4c422a29007423 */ /* 0x000fc80000000000 */
[----:B------:R-:W-:Y:S01]  /*4a20*/  FMUL R39, R41, R0 ;  /* 0x0000000029277220 */ /* 0x000fe20000400000 */
[----:B------:R-:W-:-:S03]  /*4a30*/  FFMA R0, R45, R16, 0.5 ;  /* 0x3f0000002d007423 */ /* 0x000fc60000000010 */
[C---:B------:R-:W-:Y:S01]  /*4a40*/  FMUL R44, |R39|.reuse, 2.8853900432586669922 ;  /* 0x4038aa3b272c7820 */ /* 0x040fe20000400200 */
[----:B------:R-:W-:Y:S01]  /*4a50*/  FMUL R67, R39, R39 ;  /* 0x0000002727437220 */ /* 0x000fe20000400000 */
[----:B------:R-:W-:Y:S01]  /*4a60*/  FMUL R29, R29, R0 ;  /* 0x000000001d1d7220 */ /* 0x000fe20000400000 */
[----:B------:R-:W-:Y:S02]  /*4a70*/  FSETP.GE.AND P4, PT, |R39|, 0.60000002384185791016, PT ;  /* 0x3f19999a2700780b */ /* 0x000fe40003f86200 */
[----:B------:R-:W-:Y:S01]  /*4a80*/  FFMA R0, R67, R21, -0.052303962409496307373 ;  /* 0xbd563cae43007423 */ /* 0x000fe20000000015 */
[----:B------:R-:W0:Y:S01]  /*4a90*/  MUFU.EX2 R44, R44 ;  /* 0x0000002c002c7308 */ /* 0x000e220000000800 */
[----:B------:R-:W-:Y:S02]  /*4aa0*/  FSETP.GE.AND P3, PT, |R39|, 9.010913848876953125, PT ;  /* 0x41102cb42700780b */ /* 0x000fe40003f66200 */
[----:B------:R-:W-:-:S04]  /*4ab0*/  FFMA R0, R67, R0, 0.1331529766321182251 ;  /* 0x3e08594143007423 */ /* 0x000fc80000000000 */
[----:B------:R-:W-:-:S04]  /*4ac0*/  FFMA R0, R67, R0, -0.33332768082618713379 ;  /* 0xbeaaa9ed43007423 */ /* 0x000fc80000000000 */
[----:B------:R-:W-:Y:S01]  /*4ad0*/  FFMA R0, R67, R0, RZ ;  /* 0x0000000043007223 */ /* 0x000fe200000000ff */
[----:B0-----:R-:W-:-:S06]  /*4ae0*/  FADD R66, R44, 1 ;  /* 0x3f8000002c427421 */ /* 0x001fcc0000000000 */
[----:B------:R-:W0:Y:S02]  /*4af0*/  MUFU.RCP R66, R66 ;  /* 0x0000004200427308 */ /* 0x000e240000001000 */
[----:B0-----:R-:W-:-:S05]  /*4b00*/  FFMA R45, R66, -2, R19 ;  /* 0xc0000000422d7823 */ /* 0x001fca0000000013 */
[----:B------:R-:W-:-:S04]  /*4b10*/  FSEL R44, R45, 1, !P3 ;  /* 0x3f8000002d2c7808 */ /* 0x000fc80005800000 */
[--C-:B------:R-:W-:Y:S01]  /*4b20*/  LOP3.LUT R67, R44, 0x80000000, R39.reuse, 0xb8, !PT ;  /* 0x800000002c437812 */ /* 0x100fe200078eb827 */
[----:B------:R-:W-:Y:S01]  /*4b30*/  @!P4 FFMA R67, R39, R0, R39 ;  /* 0x000000002743c223 */ /* 0x000fe20000000027 */
[----:B------:R-:W-:-:S03]  /*4b40*/  IMAD.U32 R39, R23, 0x10000, RZ ;  /* 0x0001000017277824 */ /* 0x000fc600078e00ff */
[----:B------:R-:W-:Y:S01]  /*4b50*/  FFMA R44, R67, R16, 0.5 ;  /* 0x3f000000432c7423 */ /* 0x000fe20000000010 */
[C---:B------:R-:W-:Y:S01]  /*4b60*/  FMUL R0, R39.reuse, 0.044714998453855514526 ;  /* 0x3d37271327007820 */ /* 0x040fe20000400000 */
[----:B------:R-:W-:Y:S02]  /*4b70*/  FMUL R45, R39, 0.79788458347320556641 ;  /* 0x3f4c422a272d7820 */ /* 0x000fe40000400000 */
[----:B------:R-:W-:Y:S01]  /*4b80*/  FMUL R44, R41, R44 ;  /* 0x0000002c292c7220 */ /* 0x000fe20000400000 */
[----:B------:R-:W-:-:S04]  /*4b90*/  FFMA R0, R39, R0, 1 ;  /* 0x3f80000027007423 */ /* 0x000fc80000000000 */
[----:B------:R-:W-:Y:S01]  /*4ba0*/  FMUL R45, R45, R0 ;  /* 0x000000002d2d7220 */ /* 0x000fe20000400000 */
[----:B------:R-:W-:-:S03]  /*4bb0*/  SHF.L.U32 R0, R27, 0x10, RZ ;  /* 0x000000101b007819 */ /* 0x000fc600000006ff */
[C---:B------:R-:W-:Y:S01]  /*4bc0*/  FMUL R66, |R45|.reuse, 2.8853900432586669922 ;  /* 0x4038aa3b2d427820 */ /* 0x040fe20000400200 */
[----:B------:R-:W-:Y:S01]  /*4bd0*/  FMUL R67, R45, R45 ;  /* 0x0000002d2d437220 */ /* 0x000fe20000400000 */
[----:B------:R-:W-:Y:S01]  /*4be0*/  FMUL R29, R0, R29 ;  /* 0x0000001d001d7220 */ /* 0x000fe20000400000 */
[----:B------:R-:W-:Y:S01]  /*4bf0*/  FMUL R43, R43, R0 ;  /* 0x000000002b2b7220 */ /* 0x000fe20000400000 */
[----:B------:R-:W-:Y:S01]  /*4c00*/  FSETP.GE.AND P4, PT, |R45|, 0.60000002384185791016, PT ;  /* 0x3f19999a2d00780b */ /* 0x000fe20003f86200 */
[----:B------:R-:W-:Y:S01]  /*4c10*/  FFMA R0, R67, R21, -0.052303962409496307373 ;  /* 0xbd563cae43007423 */ /* 0x000fe20000000015 */
[----:B------:R-:W0:Y:S01]  /*4c20*/  MUFU.EX2 R66, R66 ;  /* 0x0000004200427308 */ /* 0x000e220000000800 */
[----:B------:R-:W-:Y:S02]  /*4c30*/  FSETP.GE.AND P3, PT, |R45|, 9.010913848876953125, PT ;  /* 0x41102cb42d00780b */ /* 0x000fe40003f66200 */
[----:B------:R-:W-:-:S04]  /*4c40*/  FFMA R0, R67, R0, 0.1331529766321182251 ;  /* 0x3e08594143007423 */ /* 0x000fc80000000000 */
[----:B------:R-:W-:Y:S01]  /*4c50*/  FFMA R0, R67, R0, -0.33332768082618713379 ;  /* 0xbeaaa9ed43007423 */ /* 0x000fe20000000000 */
[----:B0-----:R-:W-:-:S03]  /*4c60*/  FADD R41, R66, 1 ;  /* 0x3f80000042297421 */ /* 0x001fc60000000000 */
[----:B------:R-:W-:Y:S01]  /*4c70*/  FFMA R66, R67, R0, RZ ;  /* 0x0000000043427223 */ /* 0x000fe200000000ff */
[----:B------:R0:W1:Y:S02]  /*4c80*/  MUFU.RCP R36, R41 ;  /* 0x0000002900247308 */ /* 0x0000640000001000 */
[----:B0-----:R-:W-:-:S04]  /*4c90*/  PRMT R41, R23, 0x7632, R41 ;  /* 0x0000763217297816 */ /* 0x001fc80000000029 */
[----:B------:R-:W-:Y:S01]  /*4ca0*/  SHF.L.U32 R41, R41, 0x10, RZ ;  /* 0x0000001029297819 */ /* 0x000fe200000006ff */
[----:B-1----:R-:W-:-:S05]  /*4cb0*/  FFMA R36, R36, -2, R19 ;  /* 0xc000000024247823 */ /* 0x002fca0000000013 */
[----:B------:R-:W-:-:S04]  /*4cc0*/  FSEL R36, R36, 1, !P3 ;  /* 0x3f80000024247808 */ /* 0x000fc80005800000 */
[--C-:B------:R-:W-:Y:S01]  /*4cd0*/  LOP3.LUT R0, R36, 0x80000000, R45.reuse, 0xb8, !PT ;  /* 0x8000000024007812 */ /* 0x100fe200078eb82d */
[----:B------:R-:W-:Y:S01]  /*4ce0*/  @!P4 FFMA R0, R45, R66, R45 ;  /* 0x000000422d00c223 */ /* 0x000fe2000000002d */
[----:B------:R-:W-:Y:S01]  /*4cf0*/  FMUL R36, R39, 0.10703222453594207764 ;  /* 0x3ddb33b627247820 */ /* 0x000fe20000400000 */
[----:B------:R-:W-:Y:S02]  /*4d00*/  FMUL R66, R41, 0.044714998453855514526 ;  /* 0x3d37271329427820 */ /* 0x000fe40000400000 */
[C---:B------:R-:W-:Y:S01]  /*4d10*/  FFMA R23, -R0.reuse, R0, 1 ;  /* 0x3f80000000177423 */ /* 0x040fe20000000100 */
[----:B------:R-:W-:Y:S01]  /*4d20*/  FFMA R36, R39, R36, 0.79788458347320556641 ;  /* 0x3f4c422a27247423 */ /* 0x000fe20000000024 */
[----:B------:R-:W-:Y:S01]  /*4d30*/  FFMA R66, R41, R66, 1 ;  /* 0x3f80000029427423 */ /* 0x000fe20000000042 */
[----:B------:R-:W-:Y:S02]  /*4d40*/  FADD R45, R0, 1 ;  /* 0x3f800000002d7421 */ /* 0x000fe40000000000 */
[----:B------:R-:W-:Y:S01]  /*4d50*/  FMUL R36, R23, R36 ;  /* 0x0000002417247220 */ /* 0x000fe20000400000 */
[----:B------:R-:W-:-:S04]  /*4d60*/  FMUL R23, R39, 0.5 ;  /* 0x3f00000027177820 */ /* 0x000fc80000400000 */
[----:B------:R-:W-:Y:S01]  /*4d70*/  FMUL R36, R23, R36 ;  /* 0x0000002417247220 */ /* 0x000fe20000400000 */
[----:B------:R-:W-:-:S03]  /*4d80*/  FMUL R23, R41, 0.79788458347320556641 ;  /* 0x3f4c422a29177820 */ /* 0x000fc60000400000 */
[----:B------:R-:W-:Y:S01]  /*4d90*/  FFMA R36, R45, 0.5, R36 ;  /* 0x3f0000002d247823 */ /* 0x000fe20000000024 */
[----:B------:R-:W-:Y:S01]  /*4da0*/  FMUL R23, R23, R66 ;  /* 0x0000004217177220 */ /* 0x000fe20000400000 */
[C---:B------:R-:W-:Y:S02]  /*4db0*/  SHF.L.U32 R45, R28.reuse, 0x10, RZ ;  /* 0x000000101c2d7819 */ /* 0x040fe400000006ff */
[----:B------:R-:W-:Y:S01]  /*4dc0*/  PRMT R28, R28, 0x7632, R28 ;  /* 0x000076321c1c7816 */ /* 0x000fe2000000001c */
[C---:B------:R-:W-:Y:S01]  /*4dd0*/  FMUL R66, |R23|.reuse, 2.8853900432586669922 ;  /* 0x4038aa3b17427820 */ /* 0x040fe20000400200 */
[C---:B------:R-:W-:Y:S01]  /*4de0*/  FMUL R37, R23.reuse, R23 ;  /* 0x0000001717257220 */ /* 0x040fe20000400000 */
[C---:B------:R-:W-:Y:S01]  /*4df0*/  FSETP.GE.AND P4, PT, |R23|.reuse, 0.60000002384185791016, PT ;  /* 0x3f19999a1700780b */ /* 0x040fe20003f86200 */
[----:B------:R-:W-:Y:S01]  /*4e00*/  FMUL R10, R10, R45 ;  /* 0x0000002d0a0a7220 */ /* 0x000fe20000400000 */
[----:B------:R-:W-:Y:S01]  /*4e10*/  FSETP.GE.AND P3, PT, |R23|, 9.010913848876953125, PT ;  /* 0x41102cb41700780b */ /* 0x000fe20003f66200 */
[C---:B------:R-:W-:Y:S01]  /*4e20*/  FFMA R0, R37.reuse, R21, -0.052303962409496307373 ;  /* 0xbd563cae25007423 */ /* 0x040fe20000000015 */
[----:B------:R-:W0:Y:S03]  /*4e30*/  MUFU.EX2 R66, R66 ;  /* 0x0000004200427308 */ /* 0x000e260000000800 */
[----:B------:R-:W-:-:S04]  /*4e40*/  FFMA R0, R37, R0, 0.1331529766321182251 ;  /* 0x3e08594125007423 */ /* 0x000fc80000000000 */
[----:B------:R-:W-:-:S04]  /*4e50*/  FFMA R0, R37, R0, -0.33332768082618713379 ;  /* 0xbeaaa9ed25007423 */ /* 0x000fc80000000000 */
[----:B------:R-:W-:Y:S01]  /*4e60*/  FFMA R0, R37, R0, RZ ;  /* 0x0000000025007223 */ /* 0x000fe200000000ff */
[----:B0-----:R-:W-:Y:S01]  /*4e70*/  FADD R67, R66, 1 ;  /* 0x3f80000042437421 */ /* 0x001fe20000000000 */
[----:B------:R-:W-:-:S03]  /*4e80*/  FMUL R66, R41, 0.10703222453594207764 ;  /* 0x3ddb33b629427820 */ /* 0x000fc60000400000 */
[----:B------:R-:W0:Y:S01]  /*4e90*/  MUFU.RCP R68, R67 ;  /* 0x0000004300447308 */ /* 0x000e220000001000 */
[----:B------:R-:W-:Y:S01]  /*4ea0*/  FFMA R66, R41, R66, 0.79788458347320556641 ;  /* 0x3f4c422a29427423 */ /* 0x000fe20000000042 */
[----:B0-----:R-:W-:-:S05]  /*4eb0*/  FFMA R68, R68, -2, R19 ;  /* 0xc000000044447823 */ /* 0x001fca0000000013 */
[----:B------:R-:W-:-:S04]  /*4ec0*/  FSEL R68, R68, 1, !P3 ;  /* 0x3f80000044447808 */ /* 0x000fc80005800000 */
[--C-:B------:R-:W-:Y:S01]  /*4ed0*/  LOP3.LUT R68, R68, 0x80000000, R23.reuse, 0xb8, !PT ;  /* 0x8000000044447812 */ /* 0x100fe200078eb817 */
[----:B------:R-:W-:Y:S01]  /*4ee0*/  @!P4 FFMA R68, R23, R0, R23 ;  /* 0x000000001744c223 */ /* 0x000fe20000000017 */
[----:B------:R-:W-:-:S03]  /*4ef0*/  FMUL R0, R39, 0.035677410662174224854 ;  /* 0x3d12227a27007820 */ /* 0x000fc60000400000 */
[C---:B------:R-:W-:Y:S01]  /*4f00*/  FFMA R23, -R68.reuse, R68, 1 ;  /* 0x3f80000044177423 */ /* 0x040fe20000000144 */
[----:B------:R-:W-:Y:S01]  /*4f10*/  FFMA R0, R39, R0, 0.79788458347320556641 ;  /* 0x3f4c422a27007423 */ /* 0x000fe20000000000 */
[----:B------:R-:W-:Y:S02]  /*4f20*/  FADD R68, R68, 1 ;  /* 0x3f80000044447421 */ /* 0x000fe40000000000 */
[----:B------:R-:W-:Y:S01]  /*4f30*/  FMUL R37, R23, R66 ;  /* 0x0000004217257220 */ /* 0x000fe20000400000 */
[----:B------:R-:W-:Y:S01]  /*4f40*/  FMUL R23, R39, R0 ;  /* 0x0000000027177220 */ /* 0x000fe20000400000 */
[----:B------:R-:W-:-:S03]  /*4f50*/  FMUL R0, R41, 0.5 ;  /* 0x3f00000029007820 */ /* 0x000fc60000400000 */
[----:B------:R-:W-:Y:S01]  /*4f60*/  FMUL R66, |R23|, 2.8853900432586669922 ;  /* 0x4038aa3b17427820 */ /* 0x000fe20000400200 */
[----:B------:R-:W-:Y:S01]  /*4f70*/  FMUL R37, R0, R37 ;  /* 0x0000002500257220 */ /* 0x000fe20000400000 */
[----:B------:R-:W-:Y:S01]  /*4f80*/  PRMT R0, R27, 0x7632, R0 ;  /* 0x000076321b007816 */ /* 0x000fe20000000000 */
[C---:B------:R-:W-:Y:S01]  /*4f90*/  FMUL R45, R23.reuse, R23 ;  /* 0x00000017172d7220 */ /* 0x040fe20000400000 */
[C---:B------:R-:W-:Y:S01]  /*4fa0*/  FSETP.GE.AND P4, PT, |R23|.reuse, 0.60000002384185791016, PT ;  /* 0x3f19999a1700780b */ /* 0x040fe20003f86200 */
[----:B------:R-:W-:Y:S01]  /*4fb0*/  FFMA R27, R68, 0.5, R37 ;  /* 0x3f000000441b7823 */ /* 0x000fe20000000025 */
[----:B------:R-:W0:Y:S01]  /*4fc0*/  MUFU.EX2 R66, R66 ;  /* 0x0000004200427308 */ /* 0x000e220000000800 */
[----:B------:R-:W-:Y:S01]  /*4fd0*/  IMAD.U32 R0, R0, 0x10000, RZ ;  /* 0x0001000000007824 */ /* 0x000fe200078e00ff */
[----:B------:R-:W-:-:S03]  /*4fe0*/  FSETP.GE.AND P3, PT, |R23|, 9.010913848876953125, PT ;  /* 0x41102cb41700780b */ /* 0x000fc60003f66200 */
[----:B------:R-:W-:Y:S01]  /*4ff0*/  FMUL R37, R0, R44 ;  /* 0x0000002c00257220 */ /* 0x000fe20000400000 */
[----:B------:R-:W-:Y:S01]  /*5000*/  FMUL R55, R55, R0 ;  /* 0x0000000037377220 */ /* 0x000fe20000400000 */
[----:B------:R-:W-:Y:S01]  /*5010*/  FFMA R44, R45, R21, -0.052303962409496307373 ;  /* 0xbd563cae2d2c7423 */ /* 0x000fe20000000015 */
[----:B0-----:R-:W-:-:S03]  /*5020*/  FADD R67, R66, 1 ;  /* 0x3f80000042437421 */ /* 0x001fc60000000000 */
[C---:B------:R-:W-:Y:S01]  /*5030*/  FFMA R66, R45.reuse, R44, 0.1331529766321182251 ;  /* 0x3e0859412d427423 */ /* 0x040fe2000000002c */
[----:B------:R-:W0:Y:S02]  /*5040*/  MUFU.RCP R0, R67 ;  /* 0x0000004300007308 */ /* 0x000e240000001000 */
[----:B0-----:R-:W-:Y:S01]  /*5050*/  FFMA R44, R0, -2, R19 ;  /* 0xc0000000002c7823 */ /* 0x001fe20000000013 */
[----:B------:R-:W-:-:S04]  /*5060*/  FFMA R0, R45, R66, -0.33332768082618713379 ;  /* 0xbeaaa9ed2d007423 */ /* 0x000fc80000000042 */
[----:B------:R-:W-:Y:S01]  /*5070*/  FSEL R44, R44, 1, !P3 ;  /* 0x3f8000002c2c7808 */ /* 0x000fe20005800000 */
[----:B------:R-:W-:-:S03]  /*5080*/  FFMA R0, R45, R0, RZ ;  /* 0x000000002d007223 */ /* 0x000fc600000000ff */
[--C-:B------:R-:W-:Y:S01]  /*5090*/  LOP3.LUT R45, R44, 0x80000000, R23.reuse, 0xb8, !PT ;  /* 0x800000002c2d7812 */ /* 0x100fe200078eb817 */
[----:B------:R-:W-:Y:S01]  /*50a0*/  @!P4 FFMA R45, R23, R0, R23 ;  /* 0x00000000172dc223 */ /* 0x000fe20000000017 */
[----:B------:R-:W-:-:S03]  /*50b0*/  FMUL R0, R41, 0.035677410662174224854 ;  /* 0x3d12227a29007820 */ /* 0x000fc60000400000 */
[----:B------:R-:W-:Y:S01]  /*50c0*/  FFMA R44, R45, R16, 0.5 ;  /* 0x3f0000002d2c7423 */ /* 0x000fe20000000010 */
[----:B------:R-:W-:-:S03]  /*50d0*/  FFMA R0, R41, R0, 0.79788458347320556641 ;  /* 0x3f4c422a29007423 */ /* 0x000fc60000000000 */
[----:B------:R-:W-:Y:S01]  /*50e0*/  FMUL R44, R39, R44 ;  /* 0x0000002c272c7220 */ /* 0x000fe20000400000 */
[----:B------:R-:W-:-:S04]  /*50f0*/  FMUL R23, R41, R0 ;  /* 0x0000000029177220 */ /* 0x000fc80000400000 */
[C---:B------:R-:W-:Y:S01]  /*5100*/  FMUL R0, |R23|.reuse, 2.8853900432586669922 ;  /* 0x4038aa3b17007820 */ /* 0x040fe20000400200 */
[C---:B------:R-:W-:Y:S01]  /*5110*/  FMUL R45, R23.reuse, R23 ;  /* 0x00000017172d7220 */ /* 0x040fe20000400000 */
[C---:B------:R-:W-:Y:S02]  /*5120*/  FSETP.GE.AND P4, PT, |R23|.reuse, 0.60000002384185791016, PT ;  /* 0x3f19999a1700780b */ /* 0x040fe40003f86200 */
[----:B------:R-:W-:Y:S01]  /*5130*/  FSETP.GE.AND P3, PT, |R23|, 9.010913848876953125, PT ;  /* 0x41102cb41700780b */ /* 0x000fe20003f66200 */
[C---:B------:R-:W-:Y:S01]  /*5140*/  FFMA R68, R45.reuse, R21, -0.052303962409496307373 ;  /* 0xbd563cae2d447423 */ /* 0x040fe20000000015 */
[----:B------:R-:W0:Y:S03]  /*5150*/  MUFU.EX2 R0, R0 ;  /* 0x0000000000007308 */ /* 0x000e260000000800 */
[----:B------:R-:W-:Y:S01]  /*5160*/  FFMA R68, R45, R68, 0.1331529766321182251 ;  /* 0x3e0859412d447423 */ /* 0x000fe20000000044 */
[----:B0-----:R-:W-:-:S03]  /*5170*/  FADD R66, R0, 1 ;  /* 0x3f80000000427421 */ /* 0x001fc60000000000 */
[----:B------:R-:W-:-:S04]  /*5180*/  FFMA R0, R45, R68, -0.33332768082618713379 ;  /* 0xbeaaa9ed2d007423 */ /* 0x000fc80000000044 */
[----:B------:R-:W-:Y:S01]  /*5190*/  FFMA R0, R45, R0, RZ ;  /* 0x000000002d007223 */ /* 0x000fe200000000ff */
[----:B------:R-:W0:Y:S01]  /*51a0*/  MUFU.RCP R66, R66 ;  /* 0x0000004200427308 */ /* 0x000e220000001000 */
[----:B------:R-:W-:-:S05]  /*51b0*/  SHF.L.U32 R45, R28, 0x10, RZ ;  /* 0x000000101c2d7819 */ /* 0x000fca00000006ff */
[----:B------:R-:W-:Y:S01]  /*51c0*/  FMUL R30, R30, R45 ;  /* 0x0000002d1e1e7220 */ /* 0x000fe20000400000 */
[----:B0-----:R-:W-:-:S05]  /*51d0*/  FFMA R39, R66, -2, R19 ;  /* 0xc000000042277823 */ /* 0x001fca0000000013 */
[----:B------:R-:W-:-:S04]  /*51e0*/  FSEL R68, R39, 1, !P3 ;  /* 0x3f80000027447808 */ /* 0x000fc80005800000 */
[--C-:B------:R-:W-:Y:S01]  /*51f0*/  LOP3.LUT R67, R68, 0x80000000, R23.reuse, 0xb8, !PT ;  /* 0x8000000044437812 */ /* 0x100fe200078eb817 */
[----:B------:R-:W-:Y:S01]  /*5200*/  @!P4 FFMA R67, R23, R0, R23 ;  /* 0x000000001743c223 */ /* 0x000fe20000000017 */
[----:B------:R-:W-:-:S03]  /*5210*/  SHF.L.U32 R23, R20, 0x10, RZ ;  /* 0x0000001014177819 */ /* 0x000fc600000006ff */
[----:B------:R-:W-:Y:S01]  /*5220*/  FFMA R28, R67, R16, 0.5 ;  /* 0x3f000000431c7423 */ /* 0x000fe20000000010 */
[----:B------:R-:W-:Y:S01]  /*5230*/  SHF.L.U32 R67, R24, 0x10, RZ ;  /* 0x0000001018437819 */ /* 0x000fe200000006ff */
[C---:B------:R-:W-:Y:S01]  /*5240*/  FMUL R0, R23.reuse, 0.044714998453855514526 ;  /* 0x3d37271317007820 */ /* 0x040fe20000400000 */
[----:B------:R-:W-:Y:S01]  /*5250*/  FMUL R39, R23, 0.79788458347320556641 ;  /* 0x3f4c422a17277820 */ /* 0x000fe20000400000 */
[----:B------:R-:W-:Y:S01]  /*5260*/  FMUL R41, R41, R28 ;  /* 0x0000001c29297220 */ /* 0x000fe20000400000 */
[----:B------:R-:W-:Y:S02]  /*5270*/  IMAD.U32 R28, R25, 0x10000, RZ ;  /* 0x00010000191c7824 */ /* 0x000fe400078e00ff */
[----:B------:R-:W-:Y:S01]  /*5280*/  FFMA R0, R23, R0, 1 ;  /* 0x3f80000017007423 */ /* 0x000fe20000000000 */
[----:B------:R-:W-:Y:S01]  /*5290*/  FMUL R36, R36, R67 ;  /* 0x0000004324247220 */ /* 0x000fe20000400000 */
[----:B------:R-:W-:Y:S01]  /*52a0*/  PRMT R24, R24, 0x7632, R24 ;  /* 0x0000763218187816 */ /* 0x000fe20000000018 */
[----:B------:R-:W-:Y:S01]  /*52b0*/  FMUL R43, R43, R28 ;  /* 0x0000001c2b2b7220 */ /* 0x000fe20000400000 */
[----:B------:R-:W-:Y:S01]  /*52c0*/  FMUL R39, R39, R0 ;  /* 0x0000000027277220 */ /* 0x000fe20000400000 */
[----:B------:R-:W-:Y:S01]  /*52d0*/  FMUL R28, R67, R44 ;  /* 0x0000002c431c7220 */ /* 0x000fe20000400000 */
[----:B------:R-:W-:-:S02]  /*52e0*/  PRMT R25, R25, 0x7632, R25 ;  /* 0x0000763219197816 */ /* 0x000fc40000000019 */
        /* <DEDUP_REMOVED lines=8> */
[C---:B------:R-:W-:Y:S01]  /*5370*/  FFMA R0, R44.reuse, R67, -0.33332768082618713379 ;  /* 0xbeaaa9ed2c007423 */ /* 0x040fe20000000043 */
[----:B------:R0:W1:Y:S03]  /*5380*/  MUFU.RCP R66, R45 ;  /* 0x0000002d00427308 */ /* 0x0000660000001000 */
[----:B------:R-:W-:Y:S01]  /*5390*/  FFMA R0, R44, R0, RZ ;  /* 0x000000002c007223 */ /* 0x000fe200000000ff */
[----:B------:R-:W-:-:S04]  /*53a0*/  FMUL R44, R23, 0.035677410662174224854 ;  /* 0x3d12227a172c7820 */ /* 0x000fc80000400000 */
[----:B------:R-:W-:Y:S01]  /*53b0*/  FFMA R44, R23, R44, 0.79788458347320556641 ;  /* 0x3f4c422a172c7423 */ /* 0x000fe2000000002c */
[C---:B0-----:R-:W-:Y:S01]  /*53c0*/  IMAD.U32 R45, R22.reuse, 0x10000, RZ ;  /* 0x00010000162d7824 */ /* 0x041fe200078e00ff */
[----:B------:R-:W-:-:S03]  /*53d0*/  PRMT R22, R22, 0x7632, R22 ;  /* 0x0000763216167816 */ /* 0x000fc60000000016 */
[----:B------:R-:W-:Y:S01]  /*53e0*/  FMUL R45, R36, R45 ;  /* 0x0000002d242d7220 */ /* 0x000fe20000400000 */
[----:B-1----:R-:W-:-:S05]  /*53f0*/  FFMA R66, R66, -2, R19 ;  /* 0xc000000042427823 */ /* 0x002fca0000000013 */
[----:B------:R-:W-:-:S04]  /*5400*/  FSEL R66, R66, 1, !P3 ;  /* 0x3f80000042427808 */ /* 0x000fc80005800000 */
[--C-:B------:R-:W-:Y:S01]  /*5410*/  LOP3.LUT R66, R66, 0x80000000, R39.reuse, 0xb8, !PT ;  /* 0x8000000042427812 */ /* 0x100fe200078eb827 */
[----:B------:R-:W-:Y:S01]  /*5420*/  @!P4 FFMA R66, R39, R0, R39 ;  /* 0x000000002742c223 */ /* 0x000fe20000000027 */
[----:B------:R-:W-:-:S03]  /*5430*/  FMUL R0, R23, 0.10703222453594207764 ;  /* 0x3ddb33b617007820 */ /* 0x000fc60000400000 */
[C---:B------:R-:W-:Y:S01]  /*5440*/  FADD R67, R66.reuse, 1 ;  /* 0x3f80000042437421 */ /* 0x040fe20000000000 */
[----:B------:R-:W-:Y:S01]  /*5450*/  FFMA R39, R23, R0, 0.79788458347320556641 ;  /* 0x3f4c422a17277423 */ /* 0x000fe20000000000 */
[----:B------:R-:W-:-:S04]  /*5460*/  FFMA R0, -R66, R66, 1 ;  /* 0x3f80000042007423 */ /* 0x000fc80000000142 */
[----:B------:R-:W-:Y:S01]  /*5470*/  FMUL R39, R0, R39 ;  /* 0x0000002700277220 */ /* 0x000fe20000400000 */
[----:B------:R-:W-:-:S04]  /*5480*/  FMUL R0, R23, 0.5 ;  /* 0x3f00000017007820 */ /* 0x000fc80000400000 */
[----:B------:R-:W-:Y:S01]  /*5490*/  FMUL R0, R0, R39 ;  /* 0x0000002700007220 */ /* 0x000fe20000400000 */
[----:B------:R-:W-:Y:S01]  /*54a0*/  FMUL R39, R23, R44 ;  /* 0x0000002c17277220 */ /* 0x000fe20000400000 */
[----:B------:R-:W-:Y:S02]  /*54b0*/  SHF.L.U32 R44, R24, 0x10, RZ ;  /* 0x00000010182c7819 */ /* 0x000fe400000006ff */
[----:B------:R-:W-:Y:S01]  /*54c0*/  FFMA R67, R67, 0.5, R0 ;  /* 0x3f00000043437823 */ /* 0x000fe20000000000 */
[----:B------:R-:W-:Y:S01]  /*54d0*/  FMUL R0, |R39|, 2.8853900432586669922 ;  /* 0x4038aa3b27007820 */ /* 0x000fe20000400200 */
[----:B------:R-:W-:Y:S01]  /*54e0*/  SHF.L.U32 R24, R25, 0x10, RZ ;  /* 0x0000001019187819 */ /* 0x000fe200000006ff */
[----:B------:R-:W-:Y:S01]  /*54f0*/  FMUL R41, R44, R41 ;  /* 0x000000292c297220 */ /* 0x000fe20000400000 */
[----:B------:R-:W-:Y:S01]  /*5500*/  FMUL R27, R27, R44 ;  /* 0x0000002c1b1b7220 */ /* 0x000fe20000400000 */
[----:B------:R-:W-:Y:S01]  /*5510*/  SHF.L.U32 R44, R31, 0x10, RZ ;  /* 0x000000101f2c7819 */ /* 0x000fe200000006ff */
[----:B------:R-:W-:Y:S01]  /*5520*/  FMUL R66, R39, R39 ;  /* 0x0000002727427220 */ /* 0x000fe20000400000 */
[----:B------:R-:W0:Y:S01]  /*5530*/  MUFU.EX2 R0, R0 ;  /* 0x0000000000007308 */ /* 0x000e220000000800 */
[----:B------:R-:W-:Y:S01]  /*5540*/  FMUL R55, R55, R24 ;  /* 0x0000001837377220 */ /* 0x000fe20000400000 */
[----:B------:R-:W-:Y:S01]  /*5550*/  SHF.L.U32 R25, R18, 0x10, RZ ;  /* 0x0000001012197819 */ /* 0x000fe200000006ff */
[----:B------:R-:W-:Y:S01]  /*5560*/  FMUL R24, R67, R44 ;  /* 0x0000002c43187220 */ /* 0x000fe20000400000 */
[----:B------:R-:W-:-:S02]  /*5570*/  FSETP.GE.AND P4, PT, |R39|, 0.60000002384185791016, PT ;  /* 0x3f19999a2700780b */ /* 0x000fc40003f86200 */
[----:B------:R-:W-:Y:S01]  /*5580*/  FSETP.GE.AND P3, PT, |R39|, 9.010913848876953125, PT ;  /* 0x41102cb42700780b */ /* 0x000fe20003f66200 */
[----:B------:R-:W-:Y:S01]  /*5590*/  FMUL R24, R24, R25 ;  /* 0x0000001918187220 */ /* 0x000fe20000400000 */
[----:B------:R-:W-:Y:S01]  /*55a0*/  FFMA R25, R66, R21, -0.052303962409496307373 ;  /* 0xbd563cae42197423 */ /* 0x000fe20000000015 */
[----:B------:R-:W-:-:S03]  /*55b0*/  PRMT R18, R18, 0x7632, R18 ;  /* 0x0000763212127816 */ /* 0x000fc60000000012 */
[----:B------:R-:W-:Y:S01]  /*55c0*/  FFMA R67, R66, R25, 0.1331529766321182251 ;  /* 0x3e08594142437423 */ /* 0x000fe20000000019 */
[----:B------:R-:W-:Y:S02]  /*55d0*/  SHF.L.U32 R18, R18, 0x10, RZ ;  /* 0x0000001012127819 */ /* 0x000fe400000006ff */
[----:B------:R-:W-:Y:S01]  /*55e0*/  FMNMX R35, R35, |R24|, !PT ;  /* 0x4000001823237209 */ /* 0x000fe20007800000 */
[----:B------:R-:W-:Y:S01]  /*55f0*/  FMUL R24, R24, UR14 ;  /* 0x0000000e18187c20 */ /* 0x000fe20008400000 */
[----:B0-----:R-:W-:Y:S01]  /*5600*/  FADD R36, R0, 1 ;  /* 0x3f80000000247421 */ /* 0x001fe20000000000 */
[----:B------:R-:W-:-:S04]  /*5610*/  FFMA R0, R66, R67, -0.33332768082618713379 ;  /* 0xbeaaa9ed42007423 */ /* 0x000fc80000000043 */
[----:B------:R-:W-:Y:S01]  /*5620*/  FFMA R0, R66, R0, RZ ;  /* 0x0000000042007223 */ /* 0x000fe200000000ff */
[----:B------:R-:W0:Y:S01]  /*5630*/  MUFU.RCP R36, R36 ;  /* 0x0000002400247308 */ /* 0x000e220000001000 */
[----:B------:R-:W-:-:S04]  /*5640*/  PRMT R66, R20, 0x7632, R66 ;  /* 0x0000763214427816 */ /* 0x000fc80000000042 */
[----:B------:R-:W-:-:S05]  /*5650*/  SHF.L.U32 R66, R66, 0x10, RZ ;  /* 0x0000001042427819 */ /* 0x000fca00000006ff */
[----:B------:R-:W-:Y:S01]  /*5660*/  FMUL R20, R66, 0.79788458347320556641 ;  /* 0x3f4c422a42147820 */ /* 0x000fe20000400000 */
[----:B0-----:R-:W-:-:S05]  /*5670*/  FFMA R25, R36, -2, R19 ;  /* 0xc000000024197823 */ /* 0x001fca0000000013 */
[----:B------:R-:W-:-:S04]  /*5680*/  FSEL R36, R25, 1, !P3 ;  /* 0x3f80000019247808 */ /* 0x000fc80005800000 */
[--C-:B------:R-:W-:Y:S01]  /*5690*/  LOP3.LUT R25, R36, 0x80000000, R39.reuse, 0xb8, !PT ;  /* 0x8000000024197812 */ /* 0x100fe200078eb827 */
[----:B------:R-:W-:Y:S01]  /*56a0*/  @!P4 FFMA R25, R39, R0, R39 ;  /* 0x000000002719c223 */ /* 0x000fe20000000027 */
[----:B------:R-:W-:-:S03]  /*56b0*/  FMUL R39, R66, 0.044714998453855514526 ;  /* 0x3d37271342277820 */ /* 0x000fc60000400000 */
[----:B------:R-:W-:Y:S01]  /*56c0*/  FFMA R0, R25, R16, 0.5 ;  /* 0x3f00000019007423 */ /* 0x000fe20000000010 */
[----:B------:R-:W-:-:S03]  /*56d0*/  FFMA R39, R66, R39, 1 ;  /* 0x3f80000042277423 */ /* 0x000fc60000000027 */
[----:B------:R-:W-:Y:S01]  /*56e0*/  FMUL R67, R23, R0 ;  /* 0x0000000017437220 */ /* 0x000fe20000400000 */
[----:B------:R-:W-:-:S03]  /*56f0*/  FMUL R20, R20, R39 ;  /* 0x0000002714147220 */ /* 0x000fc60000400000 */
[----:B------:R-:W-:Y:S01]  /*5700*/  FMUL R67, R44, R67 ;  /* 0x000000432c437220 */ /* 0x000fe20000400000 */
[C---:B------:R-:W-:Y:S01]  /*5710*/  FMUL R36, |R20|.reuse, 2.8853900432586669922 ;  /* 0x4038aa3b14247820 */ /* 0x040fe20000400200 */
[C---:B------:R-:W-:Y:S01]  /*5720*/  FMUL R25, R20.reuse, R20 ;  /* 0x0000001414197220 */ /* 0x040fe20000400000 */
[C---:B------:R-:W-:Y:S01]  /*5730*/  FSETP.GE.AND P4, PT, |R20|.reuse, 0.60000002384185791016, PT ;  /* 0x3f19999a1400780b */ /* 0x040fe20003f86200 */
[----:B------:R-:W-:Y:S01]  /*5740*/  FMUL R44, R55, UR14 ;  /* 0x0000000e372c7c20 */ /* 0x000fe20008400000 */
[----:B------:R-:W-:Y:S01]  /*5750*/  FSETP.GE.AND P3, PT, |R20|, 9.010913848876953125, PT ;  /* 0x41102cb41400780b */ /* 0x000fe20003f66200 */
[C---:B------:R-:W-:Y:S01]  /*5760*/  FFMA R0, R25.reuse, R21, -0.052303962409496307373 ;  /* 0xbd563cae19007423 */ /* 0x040fe20000000015 */
[----:B------:R-:W0:Y:S02]  /*5770*/  MUFU.EX2 R36, R36 ;  /* 0x0000002400247308 */ /* 0x000e240000000800 */
[----:B------:R-:W-:Y:S01]  /*5780*/  F2FP.SATFINITE.E4M3.F32.PACK_AB_MERGE_C R44, RZ, R44, RZ ;  /* 0x0000002cff2c723e */ /* 0x000fe200048070ff */
[----:B------:R-:W-:-:S04]  /*5790*/  FFMA R0, R25, R0, 0.1331529766321182251 ;  /* 0x3e08594119007423 */ /* 0x000fc80000000000 */
[----:B------:R-:W-:-:S04]  /*57a0*/  FFMA R0, R25, R0, -0.33332768082618713379 ;  /* 0xbeaaa9ed19007423 */ /* 0x000fc80000000000 */
[----:B------:R-:W-:Y:S01]  /*57b0*/  FFMA R25, R25, R0, RZ ;  /* 0x0000000019197223 */ /* 0x000fe200000000ff */
[----:B0-----:R-:W-:-:S04]  /*57c0*/  FADD R39, R36, 1 ;  /* 0x3f80000024277421 */ /* 0x001fc80000000000 */
[----:B------:R-:W0:Y:S02]  /*57d0*/  MUFU.RCP R68, R39 ;  /* 0x0000002700447308 */ /* 0x000e240000001000 */
[----:B0-----:R-:W-:-:S05]  /*57e0*/  FFMA R68, R68, -2, R19 ;  /* 0xc000000044447823 */ /* 0x001fca0000000013 */
[----:B------:R-:W-:-:S04]  /*57f0*/  FSEL R23, R68, 1, !P3 ;  /* 0x3f80000044177808 */ /* 0x000fc80005800000 */
[--C-:B------:R-:W-:Y:S01]  /*5800*/  LOP3.LUT R0, R23, 0x80000000, R20.reuse, 0xb8, !PT ;  /* 0x8000000017007812 */ /* 0x100fe200078eb814 */
[----:B------:R-:W-:Y:S01]  /*5810*/  @!P4 FFMA R0, R20, R25, R20 ;  /* 0x000000191400c223 */ /* 0x000fe20000000014 */
[C---:B------:R-:W-:Y:S01]  /*5820*/  FMUL R23, R66.reuse, 0.10703222453594207764 ;  /* 0x3ddb33b642177820 */ /* 0x040fe20000400000 */
[----:B------:R-:W-:Y:S02]  /*5830*/  FMUL R25, R66, 0.035677410662174224854 ;  /* 0x3d12227a42197820 */ /* 0x000fe40000400000 */
[----:B------:R-:W-:Y:S01]  /*5840*/  FFMA R20, -R0, R0, 1 ;  /* 0x3f80000000147423 */ /* 0x000fe20000000100 */
[C---:B------:R-:W-:Y:S01]  /*5850*/  FFMA R23, R66.reuse, R23, 0.79788458347320556641 ;  /* 0x3f4c422a42177423 */ /* 0x040fe20000000017 */
[----:B------:R-:W-:-:S03]  /*5860*/  FFMA R39, R66, R25, 0.79788458347320556641 ;  /* 0x3f4c422a42277423 */ /* 0x000fc60000000019 */
[----:B------:R-:W-:Y:S01]  /*5870*/  FMUL R25, R20, R23 ;  /* 0x0000001714197220 */ /* 0x000fe20000400000 */
[C---:B------:R-:W-:Y:S01]  /*5880*/  FMUL R23, R66.reuse, R39 ;  /* 0x0000002742177220 */ /* 0x040fe20000400000 */
[----:B------:R-:W-:-:S03]  /*5890*/  FMUL R20, R66, 0.5 ;  /* 0x3f00000042147820 */ /* 0x000fc60000400000 */
[C---:B------:R-:W-:Y:S01]  /*58a0*/  FMUL R36, |R23|.reuse, 2.8853900432586669922 ;  /* 0x4038aa3b17247820 */ /* 0x040fe20000400200 */
[----:B------:R-:W-:Y:S01]  /*58b0*/  FMUL R20, R20, R25 ;  /* 0x0000001914147220 */ /* 0x000fe20000400000 */
[----:B------:R-:W-:Y:S01]  /*58c0*/  FADD R25, R0, 1 ;  /* 0x3f80000000197421 */ /* 0x000fe20000000000 */
[C---:B------:R-:W-:Y:S01]  /*58d0*/  FMUL R39, R23.reuse, R23 ;  /* 0x0000001717277220 */ /* 0x040fe20000400000 */
[----:B------:R-:W-:Y:S02]  /*58e0*/  FSETP.GE.AND P4, PT, |R23|, 0.60000002384185791016, PT ;  /* 0x3f19999a1700780b */ /* 0x000fe40003f86200 */
[----:B------:R-:W0:Y:S01]  /*58f0*/  MUFU.EX2 R36, R36 ;  /* 0x0000002400247308 */ /* 0x000e220000000800 */
[--C-:B------:R-:W-:Y:S01]  /*5900*/  FFMA R25, R25, 0.5, R20.reuse ;  /* 0x3f00000019197823 */ /* 0x100fe20000000014 */
[----:B------:R-:W-:Y:S02]  /*5910*/  PRMT R20, R31, 0x7632, R20 ;  /* 0x000076321f147816 */ /* 0x000fe40000000014 */
[----:B------:R-:W-:-:S03]  /*5920*/  FSETP.GE.AND P3, PT, |R23|, 9.010913848876953125, PT ;  /* 0x41102cb41700780b */ /* 0x000fc60003f66200 */
[----:B------:R-:W-:-:S04]  /*5930*/  IMAD.U32 R20, R20, 0x10000, RZ ;  /* 0x0001000014147824 */ /* 0x000fc800078e00ff */
[----:B------:R-:W-:-:S04]  /*5940*/  FMUL R25, R25, R20 ;  /* 0x0000001419197220 */ /* 0x000fc80000400000 */
[----:B------:R-:W-:Y:S01]  /*5950*/  FMUL R18, R25, R18 ;  /* 0x0000001219127220 */ /* 0x000fe20000400000 */
[----:B0-----:R-:W-:Y:S01]  /*5960*/  FADD R31, R36, 1 ;  /* 0x3f800000241f7421 */ /* 0x001fe20000000000 */
[----:B------:R-:W-:-:S03]  /*5970*/  FFMA R36, R39, R21, -0.052303962409496307373 ;  /* 0xbd563cae27247423 */ /* 0x000fc60000000015 */
[----:B------:R-:W-:Y:S01]  /*5980*/  FMNMX R69, |R18|, R35, !PT ;  /* 0x0000002312457209 */ /* 0x000fe20007800200 */
[----:B------:R-:W0:Y:S01]  /*5990*/  MUFU.RCP R0, R31 ;  /* 0x0000001f00007308 */ /* 0x000e220000001000 */
[C---:B------:R-:W-:Y:S01]  /*59a0*/  FFMA R36, R39.reuse, R36, 0.1331529766321182251 ;  /* 0x3e08594127247423 */ /* 0x040fe20000000024 */
[----:B------:R-:W-:Y:S02]  /*59b0*/  IADD3.X R35, RZ, R9, RZ, P2, !PT ;  /* 0x00000009ff237210 */ /* 0x000fe400017fe4ff */
[----:B------:R-:W-:Y:S01]  /*59c0*/  FMNMX R69, |R10|, R69, !PT ;  /* 0x000000450a457209 */ /* 0x000fe20007800200 */
[----:B0-----:R-:W-:Y:S01]  /*59d0*/  FFMA R25, R0, -2, R19 ;  /* 0xc000000000197823 */ /* 0x001fe20000000013 */
[----:B------:R-:W-:-:S04]  /*59e0*/  FFMA R0, R39, R36, -0.33332768082618713379 ;  /* 0xbeaaa9ed27007423 */ /* 0x000fc80000000024 */
[----:B------:R-:W-:Y:S01]  /*59f0*/  FSEL R36, R25, 1, !P3 ;  /* 0x3f80000019247808 */ /* 0x000fe20005800000 */
[----:B------:R-:W-:Y:S01]  /*5a00*/  FFMA R0, R39, R0, RZ ;  /* 0x0000000027007223 */ /* 0x000fe200000000ff */
[----:B------:R-:W-:Y:S02]  /*5a10*/  FMUL R39, R30, UR14 ;  /* 0x0000000e1e277c20 */ /* 0x000fe40008400000 */
[--C-:B------:R-:W-:Y:S01]  /*5a20*/  LOP3.LUT R31, R36, 0x80000000, R23.reuse, 0xb8, !PT ;  /* 0x80000000241f7812 */ /* 0x100fe200078eb817 */
[----:B------:R-:W-:Y:S01]  /*5a30*/  @!P4 FFMA R31, R23, R0, R23 ;  /* 0x00000000171fc223 */ /* 0x000fe20000000017 */
[----:B------:R-:W-:Y:S01]  /*5a40*/  SHF.L.U32 R0, R22, 0x10, RZ ;  /* 0x0000001016007819 */ /* 0x000fe200000006ff */
[----:B------:R-:W-:Y:S01]  /*5a50*/  FMUL R36, R18, UR14 ;  /* 0x0000000e12247c20 */ /* 0x000fe20008400000 */
[----:B------:R-:W-:Y:S01]  /*5a60*/  F2FP.SATFINITE.E4M3.F32.PACK_AB_MERGE_C R39, RZ, R39, RZ ;  /* 0x00000027ff27723e */ /* 0x000fe200048070ff */
[----:B------:R-:W-:Y:S02]  /*5a70*/  FFMA R31, R31, R16, 0.5 ;  /* 0x3f0000001f1f7423 */ /* 0x000fe40000000010 */
[----:B------:R-:W-:Y:S01]  /*5a80*/  FMUL R0, R27, R0 ;  /* 0x000000001b007220 */ /* 0x000fe20000400000 */
[----:B------:R-:W-:Y:S01]  /*5a90*/  F2FP.SATFINITE.E4M3.F32.PACK_AB_MERGE_C R27, RZ, R24, RZ ;  /* 0x00000018ff1b723e */ /* 0x000fe200048070ff */
[----:B------:R-:W-:Y:S01]  /*5aa0*/  FMUL R31, R66, R31 ;  /* 0x0000001f421f7220 */ /* 0x000fe20000400000 */
[----:B------:R-:W-:Y:S01]  /*5ab0*/  @P0 LEA R24, P2, R34, R15, 0x1 ;  /* 0x0000000f22180211 */ /* 0x000fe200078408ff */
[----:B------:R-:W-:Y:S01]  /*5ac0*/  FMUL R66, R0, UR14 ;  /* 0x0000000e00427c20 */ /* 0x000fe20008400000 */
[----:B------:R-:W-:Y:S01]  /*5ad0*/  F2FP.SATFINITE.E4M3.F32.PACK_AB_MERGE_C R36, RZ, R36, RZ ;  /* 0x00000024ff24723e */ /* 0x000fe200048070ff */
[----:B------:R-:W-:Y:S01]  /*5ae0*/  FMUL R20, R20, R31 ;  /* 0x0000001f14147220 */ /* 0x000fe20000400000 */
[----:B------:R-:W-:-:S02]  /*5af0*/  @P0 LEA.HI.X R25, R34, R14, R35, 0x1, P2 ;  /* 0x0000000e22190211 */ /* 0x000fc400010f0c23 */
[----:B------:R-:W-:Y:S02]  /*5b00*/  @P0 IADD3 R18, P2, R34, UR4, RZ ;  /* 0x0000000422120c10 */ /* 0x000fe4000ff5e0ff */
[----:B------:R-:W-:Y:S02]  /*5b10*/  @P0 PRMT R71, R36, 0x7604, R27 ;  /* 0x0000760424470816 */ /* 0x000fe4000000001b */
[----:B------:R-:W-:Y:S02]  /*5b20*/  @P0 IADD3.X R23, R35, UR8, RZ, P2, !PT ;  /* 0x0000000823170c10 */ /* 0x000fe400097fe4ff */
[C---:B------:R-:W-:Y:S01]  /*5b30*/  @P0 LEA R22, P2, R18.reuse, R15, 0x1 ;  /* 0x0000000f12160211 */ /* 0x040fe200078408ff */
[----:B------:R0:W-:Y:S01]  /*5b40*/  @P0 STG.E.U16 desc[UR10][R24.64], R71 ;  /* 0x0000004718000986 */ /* 0x0001e2000c10150a */
[----:B------:R-:W-:Y:S02]  /*5b50*/  F2FP.SATFINITE.E4M3.F32.PACK_AB_MERGE_C R66, RZ, R66, RZ ;  /* 0x00000042ff42723e */ /* 0x000fe400048070ff */
[----:B------:R-:W-:Y:S01]  /*5b60*/  @P0 LEA.HI.X R23, R18, R14, R23, 0x1, P2 ;  /* 0x0000000e12170211 */ /* 0x000fe200010f0c17 */
[----:B------:R-:W-:Y:S01]  /*5b70*/  FMUL R18, R10, UR14 ;  /* 0x0000000e0a127c20 */ /* 0x000fe20008400000 */
[----:B------:R-:W-:-:S04]  /*5b80*/  FMNMX R10, |R30|, R69, !PT ;  /* 0x000000451e0a7209 */ /* 0x000fc80007800200 */
[----:B------:R-:W-:Y:S02]  /*5b90*/  F2FP.SATFINITE.E4M3.F32.PACK_AB_MERGE_C R18, RZ, R18, RZ ;  /* 0x00000012ff12723e */ /* 0x000fe400048070ff */
[C---:B------:R-:W-:Y:S01]  /*5ba0*/  FMNMX R10, |R43|.reuse, R10, !PT ;  /* 0x0000000a2b0a7209 */ /* 0x040fe20007800200 */
[----:B------:R-:W-:Y:S01]  /*5bb0*/  FMUL R43, R43, UR14 ;  /* 0x0000000e2b2b7c20 */ /* 0x000fe20008400000 */
[----:B0-----:R-:W-:Y:S02]  /*5bc0*/  @P0 PRMT R25, R39, 0x7604, R18 ;  /* 0x0000760427190816 */ /* 0x001fe40000000012 */
[----:B------:R-:W-:Y:S02]  /*5bd0*/  @P0 IADD3 R24, P2, R34, UR16, RZ ;  /* 0x0000001022180c10 */ /* 0x000fe4000ff5e0ff */
[----:B------:R-:W-:Y:S01]  /*5be0*/  F2FP.SATFINITE.E4M3.F32.PACK_AB_MERGE_C R43, RZ, R43, RZ ;  /* 0x0000002bff2b723e */ /* 0x000fe200048070ff */
[----:B------:R0:W-:Y:S01]  /*5bf0*/  @P0 STG.E.U16 desc[UR10][R22.64], R25 ;  /* 0x0000001916000986 */ /* 0x0001e2000c10150a */
[----:B------:R-:W-:-:S02]  /*5c00*/  @P0 IADD3.X R69, R35, UR17, RZ, P2, !PT ;  /* 0x0000001123450c10 */ /* 0x000fc400097fe4ff */
[----:B0-----:R-:W-:Y:S02]  /*5c10*/  @P0 LEA R22, P2, R24, R15, 0x1 ;  /* 0x0000000f18160211 */ /* 0x001fe400078408ff */
[----:B------:R-:W-:Y:S02]  /*5c20*/  @P0 PRMT R25, R44, 0x7604, R43 ;  /* 0x000076042c190816 */ /* 0x000fe4000000002b */
[----:B------:R-:W-:Y:S02]  /*5c30*/  @P0 LEA.HI.X R23, R24, R14, R69, 0x1, P2 ;  /* 0x0000000e18170211 */ /* 0x000fe400010f0c45 */
[----:B------:R-:W-:Y:S01]  /*5c40*/  FMNMX R24, |R55|, R10, !PT ;  /* 0x0000000a37187209 */ /* 0x000fe20007800200 */
[C---:B------:R-:W-:Y:S02]  /*5c50*/  FMUL R10, R45.reuse, UR14 ;  /* 0x0000000e2d0a7c20 */ /* 0x040fe40008400000 */
[----:B------:R0:W-:Y:S01]  /*5c60*/  @P0 STG.E.U16 desc[UR10][R22.64], R25 ;  /* 0x0000001916000986 */ /* 0x0001e2000c10150a */
[----:B------:R-:W-:-:S02]  /*5c70*/  FMNMX R31, |R45|, R24, !PT ;  /* 0x000000182d1f7209 */ /* 0x000fc40007800200 */
[----:B------:R-:W-:Y:S01]  /*5c80*/  F2FP.SATFINITE.E4M3.F32.PACK_AB_MERGE_C R45, RZ, R10, RZ ;  /* 0x0000000aff2d723e */ /* 0x000fe200048070ff */
[----:B------:R-:W-:Y:S06]  /*5c90*/  @!P0 BRA `(.L_x_11133) ;  /* 0x0000000000208947 */ /* 0x000fec0003800000 */
[----:B0-----:R-:W-:Y:S01]  /*5ca0*/  IMAD.U32 R25, RZ, RZ, UR4 ;  /* 0x00000004ff197e24 */ /* 0x001fe2000f8e00ff */
[----:B------:R-:W-:-:S03]  /*5cb0*/  UIMAD UR9, UR8, 0x3, URZ ;  /* 0x00000003080978a4 */ /* 0x000fc6000f8e023f */
[----:B------:R-:W-:-:S05]  /*5cc0*/  IMAD.WIDE.U32 R24, R25, 0x3, R34 ;  /* 0x0000000319187825 */ /* 0x000fca00078e0022 */
[----:B------:R-:W-:Y:S02]  /*5cd0*/  IADD3 R23, R25, UR9, RZ ;  /* 0x0000000919177c10 */ /* 0x000fe4000fffe0ff */
[----:B------:R-:W-:Y:S02]  /*5ce0*/  LEA R22, P2, R24, R15, 0x1 ;  /* 0x0000000f18167211 */ /* 0x000fe400078408ff */
[----:B------:R-:W-:Y:S02]  /*5cf0*/  PRMT R25, R66, 0x7604, R45 ;  /* 0x0000760442197816 */ /* 0x000fe4000000002d */
[----:B------:R-:W-:-:S05]  /*5d00*/  LEA.HI.X R23, R24, R14, R23, 0x1, P2 ;  /* 0x0000000e18177211 */ /* 0x000fca00010f0c17 */
[----:B------:R1:W-:Y:S04]  /*5d10*/  STG.E.U16 desc[UR10][R22.64], R25 ;  /* 0x0000001916007986 */ /* 0x0003e8000c10150a */
.L_x_11133:
[----:B------:R-:W-:Y:S05]  /*5d20*/  BSYNC B0 ;  /* 0x0000000000007941 */ /* 0x000fea0003800000 */
.L_x_11132:
[C---:B------:R-:W-:Y:S01]  /*5d30*/  FMUL R10, R67.reuse, UR14 ;  /* 0x0000000e430a7c20 */ /* 0x040fe20008400000 */
[----:B01----:R-:W-:Y:S01]  /*5d40*/  FMUL R22, R20, UR14 ;  /* 0x0000000e14167c20 */ /* 0x003fe20008400000 */
[----:B------:R-:W-:Y:S01]  /*5d50*/  FMNMX R0, |R0|, R31, !PT ;  /* 0x0000001f00007209 */ /* 0x000fe20007800200 */
[----:B------:R-:W-:Y:S01]  /*5d60*/  BSSY B0, `(.L_x_11134) ;  /* 0x0000033000007945 */ /* 0x000fe20003800000 */
[----:B------:R-:W-:Y:S02]  /*5d70*/  @P0 LEA R24, P2, R34, R13, 0x1 ;  /* 0x0000000d22180211 */ /* 0x000fe400078408ff */
[----:B------:R-:W-:Y:S02]  /*5d80*/  F2FP.SATFINITE.E4M3.F32.PACK_AB_MERGE_C R69, RZ, R10, RZ ;  /* 0x0000000aff45723e */ /* 0x000fe400048070ff */
[----:B------:R-:W-:Y:S01]  /*5d90*/  FMNMX R31, |R67|, R0, !PT ;  /* 0x00000000431f7209 */ /* 0x000fe20007800200 */
[----:B------:R-:W-:Y:S01]  /*5da0*/  FMUL R0, R17, UR14 ;  /* 0x0000000e11007c20 */ /* 0x000fe20008400000 */
[----:B------:R-:W-:Y:S01]  /*5db0*/  F2FP.SATFINITE.E4M3.F32.PACK_AB_MERGE_C R10, RZ, R22, RZ ;  /* 0x00000016ff0a723e */ /* 0x000fe200048070ff */
[----:B------:R-:W-:Y:S01]  /*5dc0*/  FMUL R22, R26, UR14 ;  /* 0x0000000e1a167c20 */ /* 0x000fe20008400000 */
[----:B------:R-:W-:-:S02]  /*5dd0*/  @P0 LEA.HI.X R25, R34, R12, R35, 0x1, P2 ;  /* 0x0000000c22190211 */ /* 0x000fc400010f0c23 */
[----:B------:R-:W-:Y:S02]  /*5de0*/  @P0 IADD3 R23, P2, R34, UR4, RZ ;  /* 0x0000000422170c10 */ /* 0x000fe4000ff5e0ff */
[----:B------:R-:W-:Y:S02]  /*5df0*/  F2FP.SATFINITE.E4M3.F32.PACK_AB_MERGE_C R67, RZ, R0, RZ ;  /* 0x00000000ff43723e */ /* 0x000fe400048070ff */
[----:B------:R-:W-:Y:S02]  /*5e00*/  F2FP.SATFINITE.E4M3.F32.PACK_AB_MERGE_C R30, RZ, R22, RZ ;  /* 0x00000016ff1e723e */ /* 0x000fe400048070ff */
[----:B------:R-:W-:Y:S02]  /*5e10*/  @P0 IADD3.X R0, R35, UR8, RZ, P2, !PT ;  /* 0x0000000823000c10 */ /* 0x000fe400097fe4ff */
[----:B------:R-:W-:Y:S02]  /*5e20*/  @P0 LEA R22, P2, R23, R13, 0x1 ;  /* 0x0000000d17160211 */ /* 0x000fe400078408ff */
[----:B------:R-:W-:-:S02]  /*5e30*/  @P0 PRMT R55, R10, 0x7604, R69 ;  /* 0x000076040a370816 */ /* 0x000fc40000000045 */
[----:B------:R-:W-:Y:S02]  /*5e40*/  @P0 LEA.HI.X R23, R23, R12, R0, 0x1, P2 ;  /* 0x0000000c17170211 */ /* 0x000fe400010f0c00 */
[----:B------:R-:W-:Y:S01]  /*5e50*/  LOP3.LUT R0, R69, 0xff, RZ, 0xc0, !PT ;  /* 0x000000ff45007812 */ /* 0x000fe200078ec0ff */
[----:B------:R0:W-:Y:S01]  /*5e60*/  @P0 STG.E.U16 desc[UR10][R24.64], R55 ;  /* 0x0000003718000986 */ /* 0x0001e2000c10150a */
[----:B------:R-:W-:Y:S02]  /*5e70*/  LOP3.LUT R10, R10, 0xff, RZ, 0xc0, !PT ;  /* 0x000000ff0a0a7812 */ /* 0x000fe400078ec0ff */
[----:B0-----:R-:W-:Y:S01]  /*5e80*/  LEA R25, R67, R0, 0x8 ;  /* 0x0000000043197211 */ /* 0x001fe200078e40ff */
[----:B------:R-:W-:Y:S01]  /*5e90*/  FMUL R0, R29, UR14 ;  /* 0x0000000e1d007c20 */ /* 0x000fe20008400000 */
[C---:B------:R-:W-:Y:S02]  /*5ea0*/  @P0 PRMT R55, R30.reuse, 0x7604, R67 ;  /* 0x000076041e370816 */ /* 0x040fe40000000043 */
[----:B------:R-:W-:Y:S01]  /*5eb0*/  LEA R24, R30, R10, 0x8 ;  /* 0x0000000a1e187211 */ /* 0x000fe200078e40ff */
[----:B------:R-:W-:Y:S01]  /*5ec0*/  FMUL R30, R28, UR14 ;  /* 0x0000000e1c1e7c20 */ /* 0x000fe20008400000 */
[----:B------:R-:W-:Y:S01]  /*5ed0*/  F2FP.SATFINITE.E4M3.F32.PACK_AB_MERGE_C R67, RZ, R0, RZ ;  /* 0x00000000ff43723e */ /* 0x000fe200048070ff */
[----:B------:R-:W-:Y:S01]  /*5ee0*/  FMUL R0, R37, UR14 ;  /* 0x0000000e25007c20 */ /* 0x000fe20008400000 */
[----:B------:R0:W-:Y:S02]  /*5ef0*/  @P0 STG.E.U16 desc[UR10][R22.64], R55 ;  /* 0x0000003716000986 */ /* 0x0001e4000c10150a */
[----:B------:R-:W-:-:S02]  /*5f00*/  LOP3.LUT R10, R67, 0xff, RZ, 0xc0, !PT ;  /* 0x000000ff430a7812 */ /* 0x000fc400078ec0ff */
[----:B------:R-:W-:Y:S02]  /*5f10*/  F2FP.SATFINITE.E4M3.F32.PACK_AB_MERGE_C R0, RZ, R0, RZ ;  /* 0x00000000ff00723e */ /* 0x000fe400048070ff */
[----:B------:R-:W-:Y:S02]  /*5f20*/  PRMT R10, R25, 0x5410, R10 ;  /* 0x00005410190a7816 */ /* 0x000fe4000000000a */
[----:B------:R-:W-:Y:S02]  /*5f30*/  @P0 IADD3 R25, P2, R34, UR16, RZ ;  /* 0x0000001022190c10 */ /* 0x000fe4000ff5e0ff */
[----:B------:R-:W-:Y:S02]  /*5f40*/  F2FP.SATFINITE.E4M3.F32.PACK_AB_MERGE_C R30, RZ, R30, RZ ;  /* 0x0000001eff1e723e */ /* 0x000fe400048070ff */
[----:B0-----:R-:W-:Y:S02]  /*5f50*/  @P0 IADD3.X R23, R35, UR17, RZ, P2, !PT ;  /* 0x0000001123170c10 */ /* 0x001fe400097fe4ff */
[----:B------:R-:W-:-:S02]  /*5f60*/  @P0 LEA R22, P2, R25, R13, 0x1 ;  /* 0x0000000d19160211 */ /* 0x000fc400078408ff */
[C---:B------:R-:W-:Y:S02]  /*5f70*/  LOP3.LUT R55, R0.reuse, 0xff, RZ, 0xc0, !PT ;  /* 0x000000ff00377812 */ /* 0x040fe400078ec0ff */
[----:B------:R-:W-:Y:S02]  /*5f80*/  @P0 LEA.HI.X R23, R25, R12, R23, 0x1, P2 ;  /* 0x0000000c19170211 */ /* 0x000fe400010f0c17 */
[----:B------:R-:W-:Y:S01]  /*5f90*/  @P0 PRMT R25, R0, 0x7604, R67 ;  /* 0x0000760400190816 */ /* 0x000fe20000000043 */
[----:B------:R-:W-:Y:S01]  /*5fa0*/  FMUL R67, R41, UR14 ;  /* 0x0000000e29437c20 */ /* 0x000fe20008400000 */
[----:B------:R-:W-:-:S03]  /*5fb0*/  PRMT R55, R24, 0x5410, R55 ;  /* 0x0000541018377816 */ /* 0x000fc60000000037 */
[----:B------:R0:W-:Y:S01]  /*5fc0*/  @P0 STG.E.U16 desc[UR10][R22.64], R25 ;  /* 0x0000001916000986 */ /* 0x0001e2000c10150a */
[----:B------:R-:W-:Y:S01]  /*5fd0*/  F2FP.SATFINITE.E4M3.F32.PACK_AB_MERGE_C R67, RZ, R67, RZ ;  /* 0x00000043ff43723e */ /* 0x000fe200048070ff */
[----:B------:R-:W-:Y:S06]  /*5fe0*/  @!P0 BRA `(.L_x_11135) ;  /* 0x0000000000288947 */ /* 0x000fec0003800000 */
[----:B0-----:R-:W-:Y:S01]  /*5ff0*/  MOV R22, R34 ;  /* 0x0000002200167202 */ /* 0x001fe20000000f00 */
[----:B------:R-:W-:Y:S01]  /*6000*/  IMAD.U32 R25, RZ, RZ, UR4 ;  /* 0x00000004ff197e24 */ /* 0x000fe2000f8e00ff */
[----:B------:R-:W-:Y:S01]  /*6010*/  MOV R23, R35 ;  /* 0x0000002300177202 */ /* 0x000fe20000000f00 */
[----:B------:R-:W-:Y:S02]  /*6020*/  UIMAD UR9, UR8, 0x3, URZ ;  /* 0x00000003080978a4 */ /* 0x000fe4000f8e023f */
[----:B------:R-:W-:-:S05]  /*6030*/  IMAD.WIDE.U32 R22, R25, 0x3, R22 ;  /* 0x0000000319167825 */ /* 0x000fca00078e0016 */
[----:B------:R-:W-:Y:S02]  /*6040*/  IADD3 R23, R23, UR9, RZ ;  /* 0x0000000917177c10 */ /* 0x000fe4000fffe0ff */
[----:B------:R-:W-:-:S04]  /*6050*/  LEA R24, P0, R22, R13, 0x1 ;  /* 0x0000000d16187211 */ /* 0x000fc800078008ff */
[----:B------:R-:W-:Y:S02]  /*6060*/  LEA.HI.X R25, R22, R12, R23, 0x1, P0 ;  /* 0x0000000c16197211 */ /* 0x000fe400000f0c17 */
[----:B------:R-:W-:-:S05]  /*6070*/  PRMT R23, R67, 0x7604, R30 ;  /* 0x0000760443177816 */ /* 0x000fca000000001e */
[----:B------:R1:W-:Y:S02]  /*6080*/  STG.E.U16 desc[UR10][R24.64], R23 ;  /* 0x0000001718007986 */ /* 0x0003e4000c10150a */
.L_x_11135:
[----:B------:R-:W-:Y:S05]  /*6090*/  BSYNC B0 ;  /* 0x0000000000007941 */ /* 0x000fea0003800000 */
.L_x_11134:
[----:B------:R-:W2:Y:S01]  /*60a0*/  S2R R0, SR_TID.X ;  /* 0x0000000000007919 */ /* 0x000ea20000002100 */
[----:B------:R-:W-:Y:S02]  /*60b0*/  USHF.L.U32 UR9, UR4, 0x2, URZ ;  /* 0x0000000204097899 */ /* 0x000fe4000800063f */
[----:B01----:R-:W-:Y:S01]  /*60c0*/  MOV R23, UR4 ;  /* 0x0000000400177c02 */ /* 0x003fe20008000f00 */
[----:B------:R-:W-:Y:S01]  /*60d0*/  ULOP3.LUT UR15, UR16, 0xfffffffc, URZ, 0xc0, !UPT ;  /* 0xfffffffc100f7892 */ /* 0x000fe2000f8ec03f */
[----:B------:R-:W-:Y:S02]  /*60e0*/  MOV R24, UR4 ;  /* 0x0000000400187c02 */ /* 0x000fe40008000f00 */
[----:B------:R-:W-:Y:S02]  /*60f0*/  LOP3.LUT R30, R30, 0xffff, RZ, 0xc0, !PT ;  /* 0x0000ffff1e1e7812 */ /* 0x000fe400078ec0ff */
[----:B------:R-:W-:Y:S02]  /*6100*/  LOP3.LUT R27, R27, 0xff, RZ, 0xc0, !PT ;  /* 0x000000ff1b1b7812 */ /* 0x000fe400078ec0ff */
[----:B------:R-:W-:-:S02]  /*6110*/  FMNMX R20, |R20|, R31, !PT ;  /* 0x0000001f14147209 */ /* 0x000fc40007800200 */
[----:B------:R-:W-:Y:S02]  /*6120*/  LEA R34, R18, R27, 0x8 ;  /* 0x0000001b12227211 */ /* 0x000fe400078e40ff */
[----:B------:R-:W-:Y:S02]  /*6130*/  IADD3 R18, R56, 0x1d, RZ ;  /* 0x0000001d38127810 */ /* 0x000fe40007ffe0ff */
[----:B------:R-:W-:Y:S02]  /*6140*/  FMNMX R17, |R17|, R20, !PT ;  /* 0x0000001411117209 */ /* 0x000fe40007800200 */
[----:B------:R-:W-:Y:S02]  /*6150*/  LOP3.LUT R31, R18, 0x1f, RZ, 0xc0, !PT ;  /* 0x0000001f121f7812 */ /* 0x000fe400078ec0ff */
[----:B------:R-:W-:Y:S02]  /*6160*/  MOV R27, UR4 ;  /* 0x00000004001b7c02 */ /* 0x000fe40008000f00 */
[----:B------:R-:W-:-:S02]  /*6170*/  FMNMX R68, |R26|, R17, !PT ;  /* 0x000000111a447209 */ /* 0x000fc40007800200 */
[----:B------:R-:W-:Y:S02]  /*6180*/  MOV R17, UR4 ;  /* 0x0000000400117c02 */ /* 0x000fe40008000f00 */
[----:B------:R-:W-:Y:S02]  /*6190*/  MOV R18, UR5 ;  /* 0x0000000500127c02 */ /* 0x000fe40008000f00 */
[----:B--2---:R-:W-:-:S04]  /*61a0*/  SHF.R.U32.HI R0, RZ, 0x1, R0 ;  /* 0x00000001ff007819 */ /* 0x004fc80000011600 */
[----:B------:R-:W-:-:S05]  /*61b0*/  LOP3.LUT R22, R0, 0x70, RZ, 0xc0, !PT ;  /* 0x0000007000167812 */ /* 0x000fca00078ec0ff */
[C---:B------:R-:W-:Y:S02]  /*61c0*/  IMAD R0, R22.reuse, UR4, RZ ;  /* 0x0000000416007c24 */ /* 0x040fe4000f8e02ff */
[----:B------:R-:W-:Y:S02]  /*61d0*/  IMAD R25, R22, UR13, RZ ;  /* 0x0000000d16197c24 */ /* 0x000fe4000f8e02ff */
[----:B------:R-:W-:-:S05]  /*61e0*/  VIADD R0, R0, UR9 ;  /* 0x0000000900007c36 */ /* 0x000fca0008000000 */
[----:B------:R-:W-:Y:S02]  /*61f0*/  LEA R0, P0, R23, R0, 0x2 ;  /* 0x0000000017007211 */ /* 0x000fe400078010ff */
[----:B------:R-:W-:-:S04]  /*6200*/  MOV R23, UR5 ;  /* 0x0000000500177c02 */ /* 0x000fc80008000f00 */
[----:B------:R-:W-:Y:S01]  /*6210*/  LEA.HI.X R9, R24, R9, R23, 0x2, P0 ;  /* 0x0000000918097211 */ /* 0x000fe200000f1417 */
[----:B------:R-:W-:-:S05]  /*6220*/  IMAD.SHL.U32 R23, R30, 0x1000000, RZ ;  /* 0x010000001e177824 */ /* 0x000fca00078e00ff */
[----:B------:R-:W-:Y:S02]  /*6230*/  LOP3.LUT R10, R10, R23, RZ, 0xfc, !PT ;  /* 0x000000170a0a7212 */ /* 0x000fe400078efcff */
[----:B------:R-:W-:-:S04]  /*6240*/  IADD3 R23, R57, 0x3, RZ ;  /* 0x0000000339177810 */ /* 0x000fc80007ffe0ff */
[----:B------:R-:W-:Y:S01]  /*6250*/  ISETP.GE.U32.AND P0, PT, R23, R54, PT ;  /* 0x000000361700720c */ /* 0x000fe20003f06070 */
[----:B------:R-:W-:-:S03]  /*6260*/  IMAD.WIDE.U32 R22, R22, UR12, RZ ;  /* 0x0000000c16167c25 */ /* 0x000fc6000f8e00ff */
[----:B------:R-:W-:Y:S01]  /*6270*/  ISETP.LT.U32.AND P0, PT, R31, R52, !P0 ;  /* 0x000000341f00720c */ /* 0x000fe20004701070 */
[----:B------:R-:W-:Y:S01]  /*6280*/  IMAD.IADD R20, R23, 0x1, R25 ;  /* 0x0000000117147824 */ /* 0x000fe200078e0219 */
[----:B------:R-:W-:Y:S02]  /*6290*/  IADD3 R30, P4, R22, UR15, RZ ;  /* 0x0000000f161e7c10 */ /* 0x000fe4000ff9e0ff */
[C---:B------:R-:W-:Y:S02]  /*62a0*/  IADD3 R22, P5, R31.reuse, R0, RZ ;  /* 0x000000001f167210 */ /* 0x040fe40007fbe0ff */
[----:B------:R-:W-:-:S03]  /*62b0*/  IADD3 R30, P2, P3, R31, UR15, R30 ;  /* 0x0000000f1f1e7c10 */ /* 0x000fc6000fb5e01e */
[----:B------:R-:W-:-:S04]  /*62c0*/  IMAD.X R23, RZ, RZ, R9, P5 ;  /* 0x000000ffff177224 */ /* 0x000fc800028e0609 */
[----:B------:R-:W-:Y:S01]  /*62d0*/  @P0 LEA R27, P6, R27, R22, 0x2 ;  /* 0x000000161b1b0211 */ /* 0x000fe200078c10ff */
[----:B------:R-:W-:-:S03]  /*62e0*/  VOTEU.ANY UP0, P0 ;  /* 0x00000000003f7886 */ /* 0x000fc60000000100 */
[----:B------:R-:W-:Y:S02]  /*62f0*/  @P0 LEA.HI.X R18, R17, R23, R18, 0x2, P6 ;  /* 0x0000001711120211 */ /* 0x000fe400030f1412 */
[C---:B------:R-:W-:Y:S02]  /*6300*/  @P0 SHF.L.U32 R26, R27.reuse, 0x2, RZ ;  /* 0x000000021b1a0819 */ /* 0x040fe400000006ff */
[----:B------:R-:W-:Y:S02]  /*6310*/  @P0 SHF.L.U64.HI R27, R27, 0x2, R18 ;  /* 0x000000021b1b0819 */ /* 0x000fe40000010212 */
[----:B------:R-:W-:Y:S02]  /*6320*/  @P0 IADD3 R24, P5, R26, R49, RZ ;  /* 0x000000311a180210 */ /* 0x000fe40007fbe0ff */
[----:B------:R-:W-:Y:S01]  /*6330*/  IADD3.X R20, R20, UR17, RZ, P4, !PT ;  /* 0x0000001114147c10 */ /* 0x000fe2000a7fe4ff */
[----:B------:R-:W-:Y:S01]  /*6340*/  @UP0 ULOP3.LUT UR9, UR17, 0x3fffffff, URZ, 0xc0, !UPT ;  /* 0x3fffffff11090892 */ /* 0x000fe2000f8ec03f */
[----:B------:R-:W-:-:S02]  /*6350*/  @!P0 MOV R17, RZ ;  /* 0x000000ff00118202 */ /* 0x000fc40000000f00 */
[----:B------:R-:W-:Y:S02]  /*6360*/  @P0 IADD3.X R25, R27, R48, RZ, P5, !PT ;  /* 0x000000301b190210 */ /* 0x000fe40002ffe4ff */
[----:B------:R-:W-:Y:S02]  /*6370*/  IADD3.X R31, RZ, UR17, R20, P2, P3 ;  /* 0x00000011ff1f7c10 */ /* 0x000fe400097e6414 */
[----:B------:R-:W-:Y:S01]  /*6380*/  @P0 IADD3 R20, P2, R30, UR15, RZ ;  /* 0x0000000f1e140c10 */ /* 0x000fe2000ff5e0ff */
[----:B------:R0:W5:Y:S01]  /*6390*/  @P0 LDG.E R17, desc[UR10][R24.64] ;  /* 0x0000000a18110981 */ /* 0x000162000c1e1900 */
[----:B------:R-:W-:Y:S02]  /*63a0*/  @P0 IADD3 R26, P5, R26, R47, RZ ;  /* 0x0000002f1a1a0210 */ /* 0x000fe40007fbe0ff */
[----:B------:R-:W-:Y:S02]  /*63b0*/  @P0 IADD3.X R35, R31, UR9, RZ, P2, !PT ;  /* 0x000000091f230c10 */ /* 0x000fe400097fe4ff */
[----:B------:R-:W-:Y:S01]  /*63c0*/  @!P0 MOV R18, RZ ;  /* 0x000000ff00128202 */ /* 0x000fe20000000f00 */
[----:B------:R-:W-:Y:S01]  /*63d0*/  @P0 IMAD.X R27, R27, 0x1, R46, P5 ;  /* 0x000000011b1b0824 */ /* 0x000fe200028e062e */
[----:B0-----:R-:W-:-:S04]  /*63e0*/  @P0 LEA R24, P2, R20, R53, 0x2 ;  /* 0x0000003514180211 */ /* 0x001fc800078410ff */
[----:B------:R0:W5:Y:S01]  /*63f0*/  @P0 LDG.E R18, desc[UR10][R26.64] ;  /* 0x0000000a1a120981 */ /* 0x000162000c1e1900 */
[----:B------:R-:W-:Y:S02]  /*6400*/  @P0 LEA.HI.X R25, R20, R51, R35, 0x2, P2 ;  /* 0x0000003314190211 */ /* 0x000fe400010f1423 */
[----:B------:R-:W-:-:S06]  /*6410*/  @!P0 MOV R20, RZ ;  /* 0x000000ff00148202 */ /* 0x000fcc0000000f00 */
[----:B------:R1:W5:Y:S01]  /*6420*/  @P0 LDG.E R20, desc[UR10][R24.64] ;  /* 0x0000000a18140981 */ /* 0x000362000c1e1900 */
[----:B0-----:R-:W-:Y:S01]  /*6430*/  LOP3.LUT R26, R36, 0xff, RZ, 0xc0, !PT ;  /* 0x000000ff241a7812 */ /* 0x001fe200078ec0ff */
[----:B------:R-:W-:Y:S01]  /*6440*/  BSSY B0, `(.L_x_11136) ;  /* 0x000002a000007945 */ /* 0x000fe20003800000 */
[----:B------:R-:W-:Y:S02]  /*6450*/  FMNMX R68, |R29|, R68, !PT ;  /* 0x000000441d447209 */ /* 0x000fe40007800200 */
[----:B------:R-:W-:Y:S01]  /*6460*/  LOP3.LUT R43, R43, 0xff, RZ, 0xc0, !PT ;  /* 0x000000ff2b2b7812 */ /* 0x000fe200078ec0ff */
[----:B------:R-:W-:Y:S01]  /*6470*/  IMAD R39, R39, 0x100, R26 ;  /* 0x0000010027277824 */ /* 0x000fe200078e021a */
[----:B------:R-:W-:Y:S02]  /*6480*/  LOP3.LUT R45, R45, 0xffff, RZ, 0xc0, !PT ;  /* 0x0000ffff2d2d7812 */ /* 0x000fe400078ec0ff */
[----:B------:R-:W-:Y:S02]  /*6490*/  LOP3.LUT R67, R67, 0xffff, RZ, 0xc0, !PT ;  /* 0x0000ffff43437812 */ /* 0x000fe400078ec0ff */
[----:B------:R-:W-:-:S02]  /*64a0*/  FMNMX R27, |R37|, R68, !PT ;  /* 0x00000044251b7209 */ /* 0x000fc40007800200 */
[----:B------:R-:W-:Y:S02]  /*64b0*/  LOP3.LUT R66, R66, 0xffff, RZ, 0xc0, !PT ;  /* 0x0000ffff42427812 */ /* 0x000fe400078ec0ff */
[----:B------:R-:W-:Y:S02]  /*64c0*/  LOP3.LUT R44, R44, 0xff, RZ, 0xc0, !PT ;  /* 0x000000ff2c2c7812 */ /* 0x000fe400078ec0ff */
[----:B------:R-:W-:Y:S02]  /*64d0*/  PRMT R34, R34, 0x5410, R43 ;  /* 0x0000541022227816 */ /* 0x000fe4000000002b */
[----:B------:R-:W-:Y:S02]  /*64e0*/  SHF.L.U32 R37, R45, 0x18, RZ ;  /* 0x000000182d257819 */ /* 0x000fe400000006ff */
[----:B------:R-:W-:Y:S02]  /*64f0*/  SHF.L.U32 R70, R67, 0x18, RZ ;  /* 0x0000001843467819 */ /* 0x000fe400000006ff */
[----:B------:R-:W-:-:S02]  /*6500*/  SHF.L.U32 R66, R66, 0x18, RZ ;  /* 0x0000001842427819 */ /* 0x000fc400000006ff */
[----:B------:R-:W-:Y:S02]  /*6510*/  FMNMX R28, |R28|, R27, !PT ;  /* 0x0000001b1c1c7209 */ /* 0x000fe40007800200 */
[----:B------:R-:W-:Y:S01]  /*6520*/  PRMT R39, R39, 0x5410, R44 ;  /* 0x0000541027277816 */ /* 0x000fe2000000002c */
[----:B------:R-:W-:Y:S01]  /*6530*/  @!P0 IMAD.MOV.U32 R44, RZ, RZ, RZ ;  /* 0x000000ffff2c8224 */ /* 0x000fe200078e00ff */
[----:B------:R-:W-:Y:S02]  /*6540*/  LOP3.LUT R37, R34, R37, RZ, 0xfc, !PT ;  /* 0x0000002522257212 */ /* 0x000fe400078efcff */
[----:B------:R-:W-:Y:S02]  /*6550*/  @!P0 CS2R R34, SRZ ;  /* 0x0000000000228805 */ /* 0x000fe4000001ff00 */
[----:B------:R-:W-:Y:S02]  /*6560*/  LOP3.LUT R36, R55, R70, RZ, 0xfc, !PT ;  /* 0x0000004637247212 */ /* 0x000fe400078efcff */
[----:B------:R-:W-:-:S02]  /*6570*/  LOP3.LUT R39, R39, R66, RZ, 0xfc, !PT ;  /* 0x0000004227277212 */ /* 0x000fc400078efcff */
[----:B------:R-:W-:Y:S02]  /*6580*/  FMNMX R41, |R41|, R28, !PT ;  /* 0x0000001c29297209 */ /* 0x000fe40007800200 */
[----:B------:R-:W-:Y:S01]  /*6590*/  @!P0 MOV R43, RZ ;  /* 0x000000ff002b8202 */ /* 0x000fe20000000f00 */
[----:B-1----:R-:W-:Y:S06]  /*65a0*/  @!P0 BRA `(.L_x_11137) ;  /* 0x00000000004c8947 */ /* 0x002fec0003800000 */
[----:B------:R-:W-:Y:S01]  /*65b0*/  MOV R25, UR4 ;  /* 0x0000000400197c02 */ /* 0x000fe20008000f00 */
[----:B------:R-:W-:Y:S01]  /*65c0*/  UIMAD UR15, UR8, 0x5, URZ ;  /* 0x00000005080f78a4 */ /* 0x000fe2000f8e023f */
[----:B------:R-:W-:Y:S01]  /*65d0*/  MOV R35, UR12 ;  /* 0x0000000c00237c02 */ /* 0x000fe20008000f00 */
[----:B------:R-:W-:Y:S02]  /*65e0*/  UIMAD UR9, UR13, 0x5, URZ ;  /* 0x000000050d0978a4 */ /* 0x000fe4000f8e023f */
        /* <DEDUP_REMOVED lines=15> */
.L_x_11137:
[----:B------:R-:W-:Y:S05]  /*66e0*/  BSYNC B0 ;  /* 0x0000000000007941 */ /* 0x000fea0003800000 */
.L_x_11136:
[----:B------:R-:W-:Y:S01]  /*66f0*/  BSSY B0, `(.L_x_11138) ;  /* 0x000001b000007945 */ /* 0x000fe20003800000 */
[----:B------:R-:W-:Y:S01]  /*6700*/  @!P0 IMAD.MOV.U32 R45, RZ, RZ, RZ ;  /* 0x000000ffff2d8224 */ /* 0x000fe200078e00ff */
[----:B------:R-:W-:Y:S02]  /*6710*/  @!P0 MOV R55, RZ ;  /* 0x000000ff00378202 */ /* 0x000fe40000000f00 */
[----:B------:R-:W-:Y:S05]  /*6720*/  @!P0 BRA `(.L_x_11139) ;  /* 0x00000000005c8947 */ /* 0x000fea0003800000 */
[----:B0-----:R-:W-:Y:S01]  /*6730*/  MOV R25, UR12 ;  /* 0x0000000c00197c02 */ /* 0x001fe20008000f00 */
[----:B------:R-:W-:Y:S01]  /*6740*/  IMAD.MOV.U32 R28, RZ, RZ, R30 ;  /* 0x000000ffff1c7224 */ /* 0x000fe200078e001e */
[----:B------:R-:W-:Y:S01]  /*6750*/  MOV R29, R31 ;  /* 0x0000001f001d7202 */ /* 0x000fe20000000f00 */
[----:B------:R-:W-:Y:S01]  /*6760*/  UIMAD UR15, UR8, 0x6, URZ ;  /* 0x00000006080f78a4 */ /* 0x000fe2000f8e023f */
[----:B------:R-:W-:Y:S01]  /*6770*/  MOV R27, UR4 ;  /* 0x00000004001b7c02 */ /* 0x000fe20008000f00 */
[----:B------:R-:W-:Y:S01]  /*6780*/  UIMAD UR9, UR13, 0x6, URZ ;  /* 0x000000060d0978a4 */ /* 0x000fe2000f8e023f */
[----:B------:R-:W-:Y:S01]  /*6790*/  MOV R24, R22 ;  /* 0x0000001600187202 */ /* 0x000fe20000000f00 */
[----:B------:R-:W-:Y:S01]  /*67a0*/  IMAD.WIDE.U32 R28, R25, 0x6, R28 ;  /* 0x00000006191c7825 */ /* 0x000fe200078e001c */
[----:B------:R-:W-:Y:S02]  /*67b0*/  MOV R25, R23 ;  /* 0x0000001700197202 */ /* 0x000fe40000000f00 */
[----:B------:R-:W-:Y:S01]  /*67c0*/  LEA R26, P2, R28, R53, 0x2 ;  /* 0x000000351c1a7211 */ /* 0x000fe200078410ff */
[----:B------:R-:W-:-:S04]  /*67d0*/  IMAD.WIDE.U32 R24, R27, 0x6, R24 ;  /* 0x000000061b187825 */ /* 0x000fc800078e0018 */
[----:B------:R-:W-:Y:S01]  /*67e0*/  VIADD R27, R29, UR9 ;  /* 0x000000091d1b7c36 */ /* 0x000fe20008000000 */
[----:B------:R-:W-:-:S04]  /*67f0*/  IADD3 R25, R25, UR15, RZ ;  /* 0x0000000f19197c10 */ /* 0x000fc8000fffe0ff */
[C---:B------:R-:W-:Y:S02]  /*6800*/  SHF.L.U64.HI R25, R24.reuse, 0x2, R25 ;  /* 0x0000000218197819 */ /* 0x040fe40000010219 */
[----:B------:R-:W-:Y:S02]  /*6810*/  SHF.L.U32 R24, R24, 0x2, RZ ;  /* 0x0000000218187819 */ /* 0x000fe400000006ff */
[----:B------:R-:W-:Y:S02]  /*6820*/  LEA.HI.X R27, R28, R51, R27, 0x2, P2 ;  /* 0x000000331c1b7211 */ /* 0x000fe400010f141b */
[C---:B------:R-:W-:Y:S02]  /*6830*/  IADD3 R28, P2, R24.reuse, R49, RZ ;  /* 0x00000031181c7210 */ /* 0x040fe40007f5e0ff */
[----:B------:R-:W-:Y:S01]  /*6840*/  IADD3 R24, P3, R24, R47, RZ ;  /* 0x0000002f18187210 */ /* 0x000fe20007f7e0ff */
[----:B------:R1:W5:Y:S01]  /*6850*/  LDG.E R43, desc[UR10][R26.64] ;  /* 0x0000000a1a2b7981 */ /* 0x000362000c1e1900 */
[----:B------:R-:W-:-:S03]  /*6860*/  IADD3.X R29, R25, R48, RZ, P2, !PT ;  /* 0x00000030191d7210 */ /* 0x000fc600017fe4ff */
[----:B------:R-:W-:Y:S02]  /*6870*/  IMAD.X R25, R25, 0x1, R46, P3 ;  /* 0x0000000119197824 */ /* 0x000fe400018e062e */
[----:B------:R1:W5:Y:S04]  /*6880*/  LDG.E R45, desc[UR10][R28.64] ;  /* 0x0000000a1c2d7981 */ /* 0x000368000c1e1900 */
[----:B------:R1:W5:Y:S02]  /*6890*/  LDG.E R55, desc[UR10][R24.64] ;  /* 0x0000000a18377981 */ /* 0x000364000c1e1900 */
.L_x_11139:
[----:B------:R-:W-:Y:S05]  /*68a0*/  BSYNC B0 ;  /* 0x0000000000007941 */ /* 0x000fea0003800000 */
.L_x_11138:
        /* <DEDUP_REMOVED lines=11> */
[----:B------:R-:W-:Y:S01]  /*6960*/  UIMAD UR15, UR8, 0x7, URZ ;  /* 0x00000007080f78a4 */ /* 0x000fe2000f8e023f */
[----:B------:R-:W-:Y:S01]  /*6970*/  IMAD.WIDE.U32 R26, R25, 0x7, R26 ;  /* 0x00000007191a7825 */ /* 0x000fe200078e001a */
[----:B------:R-:W-:Y:S02]  /*6980*/  MOV R25, R23 ;  /* 0x0000001700197202 */ /* 0x000fe40000000f00 */
[----:B------:R-:W-:Y:S01]  /*6990*/  LEA R28, P2, R26, R53, 0x2 ;  /* 0x000000351a1c7211 */ /* 0x000fe200078410ff */
[----:B------:R-:W-:Y:S01]  /*69a0*/  IMAD.WIDE.U32 R24, R29, 0x7, R24 ;  /* 0x000000071d187825 */ /* 0x000fe200078e0018 */
[----:B------:R-:W-:-:S04]  /*69b0*/  IADD3 R27, R27, UR9, RZ ;  /* 0x000000091b1b7c10 */ /* 0x000fc8000fffe0ff */
[----:B------:R-:W-:Y:S01]  /*69c0*/  LEA.HI.X R29, R26, R51, R27, 0x2, P2 ;  /* 0x000000331a1d7211 */ /* 0x000fe200010f141b */
[----:B------:R-:W-:Y:S01]  /*69d0*/  IMAD.SHL.U32 R26, R24, 0x4, RZ ;  /* 0x00000004181a7824 */ /* 0x000fe200078e00ff */
[----:B------:R-:W-:-:S03]  /*69e0*/  IADD3 R27, R25, UR15, RZ ;  /* 0x0000000f191b7c10 */ /* 0x000fc6000fffe0ff */
[----:B------:R0:W5:Y:S01]  /*69f0*/  LDG.E R28, desc[UR10][R28.64] ;  /* 0x0000000a1c1c7981 */ /* 0x000162000c1e1900 */
[----:B------:R-:W-:Y:S02]  /*6a00*/  SHF.L.U64.HI R27, R24, 0x2, R27 ;  /* 0x00000002181b7819 */ /* 0x000fe4000001021b */
[C---:B------:R-:W-:Y:S02]  /*6a10*/  IADD3 R24, P2, R26.reuse, R49, RZ ;  /* 0x000000311a187210 */ /* 0x040fe40007f5e0ff */
[----:B------:R-:W-:Y:S02]  /*6a20*/  IADD3 R26, P3, R26, R47, RZ ;  /* 0x0000002f1a1a7210 */ /* 0x000fe40007f7e0ff */
[C---:B------:R-:W-:Y:S02]  /*6a30*/  IADD3.X R25, R27.reuse, R48, RZ, P2, !PT ;  /* 0x000000301b197210 */ /* 0x040fe400017fe4ff */
[----:B------:R-:W-:-:S03]  /*6a40*/  IADD3.X R27, R27, R46, RZ, P3, !PT ;  /* 0x0000002e1b1b7210 */ /* 0x000fc60001ffe4ff */
[----:B------:R0:W5:Y:S04]  /*6a50*/  LDG.E R66, desc[UR10][R24.64] ;  /* 0x0000000a18427981 */ /* 0x000168000c1e1900 */
[----:B------:R0:W5:Y:S02]  /*6a60*/  LDG.E R26, desc[UR10][R26.64] ;  /* 0x0000000a1a1a7981 */ /* 0x000164000c1e1900 */
.L_x_11141:
[----:B------:R-:W-:Y:S05]  /*6a70*/  BSYNC B0 ;  /* 0x0000000000007941 */ /* 0x000fea0003800000 */
.L_x_11140:
[----:B0----5:R-:W-:Y:S01]  /*6a80*/  SHF.L.U32 R29, R63, 0x10, RZ ;  /* 0x000000103f1d7819 */ /* 0x021fe200000006ff */
[----:B------:R-:W-:Y:S04]  /*6a90*/  BSSY B0, `(.L_x_11142) ;  /* 0x00001e6000007945 */ /* 0x000fe80003800000 */
[C---:B------:R-:W-:Y:S01]  /*6aa0*/  FMUL R24, R29.reuse, 0.044714998453855514526 ;  /* 0x3d3727131d187820 */ /* 0x040fe20000400000 */
[C---:B------:R-:W-:Y:S01]  /*6ab0*/  FMUL R25, R29.reuse, 0.79788458347320556641 ;  /* 0x3f4c422a1d197820 */ /* 0x040fe20000400000 */
[C---:B------:R-:W-:Y:S02]  /*6ac0*/  FMUL R30, R29.reuse, 0.035677410662174224854 ;  /* 0x3d12227a1d1e7820 */ /* 0x040fe40000400000 */
[C---:B------:R-:W-:Y:S02]  /*6ad0*/  FFMA R24, R29.reuse, R24, 1 ;  /* 0x3f8000001d187423 */ /* 0x040fe40000000018 */
[----:B------:R-:W-:-:S02]  /*6ae0*/  FFMA R46, R29, R30, 0.79788458347320556641 ;  /* 0x3f4c422a1d2e7423 */ /* 0x000fc4000000001e */
[----:B------:R-:W-:Y:S02]  /*6af0*/  FMUL R25, R25, R24 ;  /* 0x0000001819197220 */ /* 0x000fe40000400000 */
[----:B------:R-:W-:Y:S02]  /*6b00*/  FMUL R27, R29, R46 ;  /* 0x0000002e1d1b7220 */ /* 0x000fe40000400000 */
[C---:B------:R-:W-:Y:S01]  /*6b10*/  FMUL R24, |R25|.reuse, 2.8853900432586669922 ;  /* 0x4038aa3b19187820 */ /* 0x040fe20000400200 */
[----:B------:R-:W-:Y:S01]  /*6b20*/  FMUL R46, R25, R25 ;  /* 0x00000019192e7220 */ /* 0x000fe20000400000 */
[----:B------:R-:W-:Y:S01]  /*6b30*/  FMUL R48, |R27|, 2.8853900432586669922 ;  /* 0x4038aa3b1b307820 */ /* 0x000fe20000400200 */
[C---:B------:R-:W-:Y:S02]  /*6b40*/  FSETP.GE.AND P3, PT, |R25|.reuse, 0.60000002384185791016, PT ;  /* 0x3f19999a1900780b */ /* 0x040fe40003f66200 */
[----:B------:R-:W-:Y:S01]  /*6b50*/  FFMA R31, R46, R21, -0.052303962409496307373 ;  /* 0xbd563cae2e1f7423 */ /* 0x000fe20000000015 */
[----:B------:R-:W0:Y:S01]  /*6b60*/  MUFU.EX2 R24, R24 ;  /* 0x0000001800187308 */ /* 0x000e220000000800 */
[----:B------:R-:W-:-:S02]  /*6b70*/  FSETP.GE.AND P2, PT, |R25|, 9.010913848876953125, PT ;  /* 0x41102cb41900780b */ /* 0x000fc40003f46200 */
[----:B------:R-:W-:Y:S01]  /*6b80*/  FFMA R47, R46, R31, 0.1331529766321182251 ;  /* 0x3e0859412e2f7423 */ /* 0x000fe2000000001f */
[----:B------:R-:W-:-:S04]  /*6b90*/  PRMT R31, R63, 0x7632, R31 ;  /* 0x000076323f1f7816 */ /* 0x000fc8000000001f */
[----:B------:R-:W1:Y:S01]  /*6ba0*/  MUFU.EX2 R48, R48 ;  /* 0x0000003000307308 */ /* 0x000e620000000800 */
[----:B------:R-:W-:Y:S02]  /*6bb0*/  IMAD.U32 R31, R31, 0x10000, RZ ;  /* 0x000100001f1f7824 */ /* 0x000fe400078e00ff */
[----:B0-----:R-:W-:Y:S01]  /*6bc0*/  FADD R30, R24, 1 ;  /* 0x3f800000181e7421 */ /* 0x001fe20000000000 */
[----:B------:R-:W-:-:S04]  /*6bd0*/  FFMA R24, R46, R47, -0.33332768082618713379 ;  /* 0xbeaaa9ed2e187423 */ /* 0x000fc8000000002f */
[----:B------:R-:W-:Y:S01]  /*6be0*/  FFMA R24, R46, R24, RZ ;  /* 0x000000182e187223 */ /* 0x000fe200000000ff */
[----:B------:R-:W0:Y:S01]  /*6bf0*/  MUFU.RCP R30, R30 ;  /* 0x0000001e001e7308 */ /* 0x000e220000001000 */
[----:B------:R-:W-:Y:S01]  /*6c00*/  FMUL R46, R31, 0.044714998453855514526 ;  /* 0x3d3727131f2e7820 */ /* 0x000fe20000400000 */
[----:B-1----:R-:W-:-:S03]  /*6c10*/  FADD R48, R48, 1 ;  /* 0x3f80000030307421 */ /* 0x002fc60000000000 */
[C---:B------:R-:W-:Y:S01]  /*6c20*/  FFMA R47, R31.reuse, R46, 1 ;  /* 0x3f8000001f2f7423 */ /* 0x040fe2000000002e */
[----:B------:R-:W-:Y:S02]  /*6c30*/  FMUL R46, R31, 0.79788458347320556641 ;  /* 0x3f4c422a1f2e7820 */ /* 0x000fe40000400000 */
[----:B------:R-:W1:Y:S02]  /*6c40*/  MUFU.RCP R48, R48 ;  /* 0x0000003000307308 */ /* 0x000e640000001000 */
[----:B------:R-:W-:-:S04]  /*6c50*/  FMUL R46, R46, R47 ;  /* 0x0000002f2e2e7220 */ /* 0x000fc80000400000 */
[----:B------:R-:W-:Y:S01]  /*6c60*/  FMUL R49, |R46|, 2.8853900432586669922 ;  /* 0x4038aa3b2e317820 */ /* 0x000fe20000400200 */
[----:B0-----:R-:W-:-:S05]  /*6c70*/  FFMA R30, R30, -2, R19 ;  /* 0xc00000001e1e7823 */ /* 0x001fca0000000013 */
[----:B------:R-:W0:Y:S01]  /*6c80*/  MUFU.EX2 R49, R49 ;  /* 0x0000003100317308 */ /* 0x000e220000000800 */
[----:B------:R-:W-:Y:S02]  /*6c90*/  FSEL R30, R30, 1, !P2 ;  /* 0x3f8000001e1e7808 */ /* 0x000fe40005000000 */
[----:B------:R-:W-:Y:S01]  /*6ca0*/  FSETP.GE.AND P2, PT, |R27|, 9.010913848876953125, PT ;  /* 0x41102cb41b00780b */ /* 0x000fe20003f46200 */
[----:B-1----:R-:W-:Y:S01]  /*6cb0*/  FFMA R48, R48, -2, R19 ;  /* 0xc000000030307823 */ /* 0x002fe20000000013 */
[--C-:B------:R-:W-:Y:S01]  /*6cc0*/  LOP3.LUT R30, R30, 0x80000000, R25.reuse, 0xb8, !PT ;  /* 0x800000001e1e7812 */ /* 0x100fe200078eb819 */
[----:B------:R-:W-:Y:S01]  /*6cd0*/  @!P3 FFMA R30, R25, R24, R25 ;  /* 0x00000018191eb223 */ /* 0x000fe20000000019 */
[C---:B------:R-:W-:Y:S01]  /*6ce0*/  FMUL R25, R27.reuse, R27 ;  /* 0x0000001b1b197220 */ /* 0x040fe20000400000 */
[----:B------:R-:W-:Y:S02]  /*6cf0*/  FSETP.GE.AND P3, PT, |R27|, 0.60000002384185791016, PT ;  /* 0x3f19999a1b00780b */ /* 0x000fe40003f66200 */
[----:B------:R-:W-:Y:S01]  /*6d00*/  FSEL R48, R48, 1, !P2 ;  /* 0x3f80000030307808 */ /* 0x000fe20005000000 */
[----:B------:R-:W-:Y:S01]  /*6d10*/  FFMA R24, R25, R21, -0.052303962409496307373 ;  /* 0xbd563cae19187423 */ /* 0x000fe20000000015 */
[----:B------:R-:W-:-:S02]  /*6d20*/  FSETP.GE.AND P2, PT, |R46|, 9.010913848876953125, PT ;  /* 0x41102cb42e00780b */ /* 0x000fc40003f46200 */
[----:B------:R-:W-:Y:S01]  /*6d30*/  LOP3.LUT R47, R48, 0x80000000, R27, 0xb8, !PT ;  /* 0x80000000302f7812 */ /* 0x000fe200078eb81b */
[----:B------:R-:W-:Y:S01]  /*6d40*/  FFMA R24, R25, R24, 0.1331529766321182251 ;  /* 0x3e08594119187423 */ /* 0x000fe20000000018 */
[----:B------:R-:W-:-:S03]  /*6d50*/  FMUL R48, R31, 0.035677410662174224854 ;  /* 0x3d12227a1f307820 */ /* 0x000fc60000400000 */
[----:B------:R-:W-:Y:S01]  /*6d60*/  FFMA R24, R25, R24, -0.33332768082618713379 ;  /* 0xbeaaa9ed19187423 */ /* 0x000fe20000000018 */
[----:B------:R-:W-:-:S03]  /*6d70*/  FFMA R48, R31, R48, 0.79788458347320556641 ;  /* 0x3f4c422a1f307423 */ /* 0x000fc60000000030 */
[----:B------:R-:W-:Y:S01]  /*6d80*/  FFMA R24, R25, R24, RZ ;  /* 0x0000001819187223 */ /* 0x000fe200000000ff */
[----:B0-----:R-:W-:Y:S01]  /*6d90*/  FADD R25, R49, 1 ;  /* 0x3f80000031197421 */ /* 0x001fe20000000000 */
[----:B------:R-:W-:Y:S01]  /*6da0*/  FMUL R48, R31, R48 ;  /* 0x000000301f307220 */ /* 0x000fe20000400000 */
[C---:B------:R-:W-:Y:S01]  /*6db0*/  FMUL R49, R46.reuse, R46 ;  /* 0x0000002e2e317220 */ /* 0x040fe20000400000 */
[----:B------:R-:W-:Y:S01]  /*6dc0*/  @!P3 FFMA R47, R27, R24, R27 ;  /* 0x000000181b2fb223 */ /* 0x000fe2000000001b */
[----:B------:R-:W-:Y:S01]  /*6dd0*/  FSETP.GE.AND P3, PT, |R46|, 0.60000002384185791016, PT ;  /* 0x3f19999a2e00780b */ /* 0x000fe20003f66200 */
[----:B------:R0:W1:Y:S01]  /*6de0*/  MUFU.RCP R24, R25 ;  /* 0x0000001900187308 */ /* 0x0000620000001000 */
[----:B------:R-:W-:Y:S01]  /*6df0*/  FMUL R51, |R48|, 2.8853900432586669922 ;  /* 0x4038aa3b30337820 */ /* 0x000fe20000400200 */
[----:B------:R-:W-:-:S04]  /*6e00*/  FFMA R68, R49, R21, -0.052303962409496307373 ;  /* 0xbd563cae31447423 */ /* 0x000fc80000000015 */
[C---:B------:R-:W-:Y:S02]  /*6e10*/  FFMA R68, R49.reuse, R68, 0.1331529766321182251 ;  /* 0x3e08594131447423 */ /* 0x040fe40000000044 */
[----:B------:R-:W2:Y:S01]  /*6e20*/  MUFU.EX2 R51, R51 ;  /* 0x0000003300337308 */ /* 0x000ea20000000800 */
[----:B0-----:R-:W-:Y:S01]  /*6e30*/  FMUL R25, R48, R48 ;  /* 0x0000003030197220 */ /* 0x001fe20000400000 */
[----:B-1----:R-:W-:Y:S01]  /*6e40*/  FFMA R27, R24, -2, R19 ;  /* 0xc0000000181b7823 */ /* 0x002fe20000000013 */
[----:B------:R-:W-:-:S04]  /*6e50*/  FFMA R24, R49, R68, -0.33332768082618713379 ;  /* 0xbeaaa9ed31187423 */ /* 0x000fc80000000044 */
[----:B------:R-:W-:Y:S01]  /*6e60*/  FSEL R27, R27, 1, !P2 ;  /* 0x3f8000001b1b7808 */ /* 0x000fe20005000000 */
[----:B------:R-:W-:Y:S01]  /*6e70*/  FFMA R49, R49, R24, RZ ;  /* 0x0000001831317223 */ /* 0x000fe200000000ff */
[----:B------:R-:W-:Y:S01]  /*6e80*/  FFMA R24, R25, R21, -0.052303962409496307373 ;  /* 0xbd563cae19187423 */ /* 0x000fe20000000015 */
[----:B------:R-:W-:Y:S02]  /*6e90*/  FSETP.GE.AND P2, PT, |R48|, 9.010913848876953125, PT ;  /* 0x41102cb43000780b */ /* 0x000fe40003f46200 */
[--C-:B------:R-:W-:Y:S01]  /*6ea0*/  LOP3.LUT R27, R27, 0x80000000, R46.reuse, 0xb8, !PT ;  /* 0x800000001b1b7812 */ /* 0x100fe200078eb82e */
[----:B------:R-:W-:Y:S01]  /*6eb0*/  @!P3 FFMA R27, R46, R49, R46 ;  /* 0x000000312e1bb223 */ /* 0x000fe2000000002e */
[----:B--2---:R-:W-:Y:S01]  /*6ec0*/  FADD R46, R51, 1 ;  /* 0x3f800000332e7421 */ /* 0x004fe20000000000 */
[----:B------:R-:W-:Y:S01]  /*6ed0*/  FFMA R24, R25, R24, 0.1331529766321182251 ;  /* 0x3e08594119187423 */ /* 0x000fe20000000018 */
[----:B------:R-:W-:-:S03]  /*6ee0*/  FSETP.GE.AND P3, PT, |R48|, 0.60000002384185791016, PT ;  /* 0x3f19999a3000780b */ /* 0x000fc60003f66200 */
[C---:B------:R-:W-:Y:S01]  /*6ef0*/  FFMA R24, R25.reuse, R24, -0.33332768082618713379 ;  /* 0xbeaaa9ed19187423 */ /* 0x040fe20000000018 */
[----:B------:R-:W0:Y:S03]  /*6f00*/  MUFU.RCP R46, R46 ;  /* 0x0000002e002e7308 */ /* 0x000e260000001000 */
[----:B------:R-:W-:Y:S01]  /*6f10*/  FFMA R53, R25, R24, RZ ;  /* 0x0000001819357223 */ /* 0x000fe200000000ff */
[----:B------:R-:W-:-:S05]  /*6f20*/  SHF.L.U32 R25, R62, 0x10, RZ ;  /* 0x000000103e197819 */ /* 0x000fca00000006ff */
[C---:B------:R-:W-:Y:S01]  /*6f30*/  FMUL R68, R25.reuse, 0.044714998453855514526 ;  /* 0x3d37271319447820 */ /* 0x040fe20000400000 */
[----:B------:R-:W-:-:S03]  /*6f40*/  FMUL R51, R25, 0.79788458347320556641 ;  /* 0x3f4c422a19337820 */ /* 0x000fc60000400000 */
[----:B------:R-:W-:Y:S01]  /*6f50*/  FFMA R68, R25, R68, 1 ;  /* 0x3f80000019447423 */ /* 0x000fe20000000044 */
[----:B0-----:R-:W-:-:S03]  /*6f60*/  FFMA R24, R46, -2, R19 ;  /* 0xc00000002e187823 */ /* 0x001fc60000000013 */
[----:B------:R-:W-:Y:S01]  /*6f70*/  FMUL R51, R51, R68 ;  /* 0x0000004433337220 */ /* 0x000fe20000400000 */
[----:B------:R-:W-:Y:S01]  /*6f80*/  FFMA R46, R47, R16, 0.5 ;  /* 0x3f0000002f2e7423 */ /* 0x000fe20000000010 */
[C---:B------:R-:W-:Y:S01]  /*6f90*/  FMUL R47, R29.reuse, 0.5 ;  /* 0x3f0000001d2f7820 */ /* 0x040fe20000400000 */
[----:B------:R-:W-:Y:S01]  /*6fa0*/  FSEL R49, R24, 1, !P2 ;  /* 0x3f80000018317808 */ /* 0x000fe20005000000 */
[C---:B------:R-:W-:Y:S01]  /*6fb0*/  FMUL R24, R29.reuse, 0.10703222453594207764 ;  /* 0x3ddb33b61d187820 */ /* 0x040fe20000400000 */
[----:B------:R-:W-:Y:S01]  /*6fc0*/  FMUL R46, R29, R46 ;  /* 0x0000002e1d2e7220 */ /* 0x000fe20000400000 */
[----:B------:R-:W-:Y:S02]  /*6fd0*/  FSETP.GE.AND P2, PT, |R51|, 9.010913848876953125, PT ;  /* 0x41102cb43300780b */ /* 0x000fe40003f46200 */
[--C-:B------:R-:W-:Y:S01]  /*6fe0*/  LOP3.LUT R49, R49, 0x80000000, R48.reuse, 0xb8, !PT ;  /* 0x8000000031317812 */ /* 0x100fe200078eb830 */
[----:B------:R-:W-:Y:S01]  /*6ff0*/  @!P3 FFMA R49, R48, R53, R48 ;  /* 0x000000353031b223 */ /* 0x000fe20000000030 */
[----:B------:R-:W-:Y:S01]  /*7000*/  FMUL R48, |R51|, 2.8853900432586669922 ;  /* 0x4038aa3b33307820 */ /* 0x000fe20000400200 */
[----:B------:R-:W-:Y:S01]  /*7010*/  FFMA R53, R29, R24, 0.79788458347320556641 ;  /* 0x3f4c422a1d357423 */ /* 0x000fe20000000018 */
[----:B------:R-:W-:Y:S01]  /*7020*/  FFMA R24, -R30, R30, 1 ;  /* 0x3f8000001e187423 */ /* 0x000fe2000000011e */
[----:B------:R-:W-:-:S03]  /*7030*/  FSETP.GE.AND P3, PT, |R51|, 0.60000002384185791016, PT ;  /* 0x3f19999a3300780b */ /* 0x000fc60003f66200 */
[----:B------:R-:W0:Y:S01]  /*7040*/  MUFU.EX2 R48, R48 ;  /* 0x0000003000307308 */ /* 0x000e220000000800 */
[----:B------:R-:W-:-:S04]  /*7050*/  FMUL R24, R24, R53 ;  /* 0x0000003518187220 */ /* 0x000fc80000400000 */
[----:B------:R-:W-:Y:S01]  /*7060*/  FMUL R47, R47, R24 ;  /* 0x000000182f2f7220 */ /* 0x000fe20000400000 */
[----:B------:R-:W-:-:S04]  /*7070*/  FMUL R24, R31, 0.10703222453594207764 ;  /* 0x3ddb33b61f187820 */ /* 0x000fc80000400000 */
[----:B------:R-:W-:Y:S01]  /*7080*/  FFMA R29, R31, R24, 0.79788458347320556641 ;  /* 0x3f4c422a1f1d7423 */ /* 0x000fe20000000018 */
[----:B0-----:R-:W-:Y:S01]  /*7090*/  FADD R53, R48, 1 ;  /* 0x3f80000030357421 */ /* 0x001fe20000000000 */
[----:B------:R-:W-:-:S03]  /*70a0*/  FFMA R48, -R27, R27, 1 ;  /* 0x3f8000001b307423 */ /* 0x000fc6000000011b */
[----:B------:R-:W0:Y:S01]  /*70b0*/  MUFU.RCP R68, R53 ;  /* 0x0000003500447308 */ /* 0x000e220000001000 */
[----:B------:R-:W-:Y:S01]  /*70c0*/  FMUL R48, R48, R29 ;  /* 0x0000001d30307220 */ /* 0x000fe20000400000 */
[----:B------:R-:W-:-:S04]  /*70d0*/  FMUL R29, R51, R51 ;  /* 0x00000033331d7220 */ /* 0x000fc80000400000 */
[----:B------:R-:W-:-:S04]  /*70e0*/  FFMA R24, R29, R21, -0.052303962409496307373 ;  /* 0xbd563cae1d187423 */ /* 0x000fc80000000015 */
[----:B------:R-:W-:-:S04]  /*70f0*/  FFMA R24, R29, R24, 0.1331529766321182251 ;  /* 0x3e0859411d187423 */ /* 0x000fc80000000018 */
[----:B------:R-:W-:Y:S01]  /*7100*/  FFMA R24, R29, R24, -0.33332768082618713379 ;  /* 0xbeaaa9ed1d187423 */ /* 0x000fe20000000018 */
[----:B0-----:R-:W-:-:S03]  /*7110*/  FFMA R68, R68, -2, R19 ;  /* 0xc000000044447823 */ /* 0x001fc60000000013 */
[----:B------:R-:W-:Y:S01]  /*7120*/  FFMA R24, R29, R24, RZ ;  /* 0x000000181d187223 */ /* 0x000fe200000000ff */
[----:B------:R-:W-:Y:S01]  /*7130*/  PRMT R29, R62, 0x7632, R29 ;  /* 0x000076323e1d7816 */ /* 0x000fe2000000001d */
[----:B------:R-:W-:Y:S01]  /*7140*/  FFMA R62, R49, R16, 0.5 ;  /* 0x3f000000313e7423 */ /* 0x000fe20000000010 */
[----:B------:R-:W-:Y:S01]  /*7150*/  FMUL R49, R31, 0.5 ;  /* 0x3f0000001f317820 */ /* 0x000fe20000400000 */
[----:B------:R-:W-:Y:S02]  /*7160*/  FSEL R68, R68, 1, !P2 ;  /* 0x3f80000044447808 */ /* 0x000fe40005000000 */
[----:B------:R-:W-:Y:S01]  /*7170*/  SHF.L.U32 R29, R29, 0x10, RZ ;  /* 0x000000101d1d7819 */ /* 0x000fe200000006ff */
[----:B------:R-:W-:Y:S01]  /*7180*/  FMUL R49, R49, R48 ;  /* 0x0000003031317220 */ /* 0x000fe20000400000 */
[--C-:B------:R-:W-:Y:S01]  /*7190*/  LOP3.LUT R53, R68, 0x80000000, R51.reuse, 0xb8, !PT ;  /* 0x8000000044357812 */ /* 0x100fe200078eb833 */
[----:B------:R-:W-:Y:S02]  /*71a0*/  @!P3 FFMA R53, R51, R24, R51 ;  /* 0x000000183335b223 */ /* 0x000fe40000000033 */
[C---:B------:R-:W-:Y:S01]  /*71b0*/  FMUL R24, R29.reuse, 0.044714998453855514526 ;  /* 0x3d3727131d187820 */ /* 0x040fe20000400000 */
[----:B------:R-:W-:-:S03]  /*71c0*/  FMUL R51, R29, 0.79788458347320556641 ;  /* 0x3f4c422a1d337820 */ /* 0x000fc60000400000 */
[----:B------:R-:W-:-:S04]  /*71d0*/  FFMA R24, R29, R24, 1 ;  /* 0x3f8000001d187423 */ /* 0x000fc80000000018 */
[----:B------:R-:W-:Y:S01]  /*71e0*/  FMUL R51, R51, R24 ;  /* 0x0000001833337220 */ /* 0x000fe20000400000 */
[----:B------:R-:W-:Y:S01]  /*71f0*/  FADD R24, R30, 1 ;  /* 0x3f8000001e187421 */ /* 0x000fe20000000000 */
[----:B------:R-:W-:Y:S02]  /*7200*/  FMUL R30, R31, R62 ;  /* 0x0000003e1f1e7220 */ /* 0x000fe40000400000 */
[----:B------:R-:W-:Y:S01]  /*7210*/  FMUL R63, |R51|, 2.8853900432586669922 ;  /* 0x4038aa3b333f7820 */ /* 0x000fe20000400200 */
[----:B------:R-:W-:Y:S01]  /*7220*/  FFMA R47, R24, 0.5, R47 ;  /* 0x3f000000182f7823 */ /* 0x000fe2000000002f */
[----:B------:R-:W-:Y:S01]  /*7230*/  FMUL R24, R25, 0.10703222453594207764 ;  /* 0x3ddb33b619187820 */ /* 0x000fe20000400000 */
[C---:B------:R-:W-:Y:S02]  /*7240*/  FSETP.GE.AND P3, PT, |R51|.reuse, 0.60000002384185791016, PT ;  /* 0x3f19999a3300780b */ /* 0x040fe40003f66200 */
[----:B------:R-:W-:Y:S01]  /*7250*/  FSETP.GE.AND P2, PT, |R51|, 9.010913848876953125, PT ;  /* 0x41102cb43300780b */ /* 0x000fe20003f46200 */
[----:B------:R-:W0:Y:S01]  /*7260*/  MUFU.EX2 R63, R63 ;  /* 0x0000003f003f7308 */ /* 0x000e220000000800 */
[----:B------:R-:W-:Y:S01]  /*7270*/  FFMA R31, R25, R24, 0.79788458347320556641 ;  /* 0x3f4c422a191f7423 */ /* 0x000fe20000000018 */
[C---:B------:R-:W-:Y:S01]  /*7280*/  FFMA R24, -R53.reuse, R53, 1 ;  /* 0x3f80000035187423 */ /* 0x040fe20000000135 */
[----:B------:R-:W-:-:S03]  /*7290*/  FADD R53, R53, 1 ;  /* 0x3f80000035357421 */ /* 0x000fc60000000000 */
[----:B------:R-:W-:Y:S01]  /*72a0*/  FMUL R31, R24, R31 ;  /* 0x0000001f181f7220 */ /* 0x000fe20000400000 */
[----:B------:R-:W-:-:S04]  /*72b0*/  FMUL R24, R25, 0.5 ;  /* 0x3f00000019187820 */ /* 0x000fc80000400000 */
[----:B------:R-:W-:-:S04]  /*72c0*/  FMUL R62, R24, R31 ;  /* 0x0000001f183e7220 */ /* 0x000fc80000400000 */
[----:B------:R-:W-:Y:S01]  /*72d0*/  FFMA R53, R53, 0.5, R62 ;  /* 0x3f00000035357823 */ /* 0x000fe2000000003e */
[----:B------:R-:W-:Y:S01]  /*72e0*/  FADD R62, R27, 1 ;  /* 0x3f8000001b3e7421 */ /* 0x000fe20000000000 */
[----:B0-----:R-:W-:Y:S01]  /*72f0*/  FADD R48, R63, 1 ;  /* 0x3f8000003f307421 */ /* 0x001fe20000000000 */
[----:B------:R-:W-:Y:S02]  /*7300*/  FMUL R63, R51, R51 ;  /* 0x00000033333f7220 */ /* 0x000fe40000400000 */
[----:B------:R-:W-:Y:S02]  /*7310*/  FFMA R49, R62, 0.5, R49 ;  /* 0x3f0000003e317823 */ /* 0x000fe40000000031 */
[C---:B------:R-:W-:Y:S01]  /*7320*/  FFMA R24, R63.reuse, R21, -0.052303962409496307373 ;  /* 0xbd563cae3f187423 */ /* 0x040fe20000000015 */
[----:B------:R-:W0:Y:S03]  /*7330*/  MUFU.RCP R48, R48 ;  /* 0x0000003000307308 */ /* 0x000e260000001000 */
        /* <DEDUP_REMOVED lines=10> */
[C---:B------:R-:W-:Y:S02]  /*73e0*/  SHF.L.U32 R24, R61.reuse, 0x10, RZ ;  /* 0x000000103d187819 */ /* 0x040fe400000006ff */
[----:B------:R-:W-:Y:S01]  /*73f0*/  PRMT R61, R61, 0x7632, R61 ;  /* 0x000076323d3d7816 */ /* 0x000fe2000000003d */
[C---:B------:R-:W-:Y:S01]  /*7400*/  FMUL R51, |R31|.reuse, 2.8853900432586669922 ;  /* 0x4038aa3b1f337820 */ /* 0x040fe20000400200 */
[----:B------:R-:W-:Y:S01]  /*7410*/  FSETP.GE.AND P3, PT, |R31|, 0.60000002384185791016, PT ;  /* 0x3f19999a1f00780b */ /* 0x000fe20003f66200 */
[----:B------:R-:W-:Y:S01]  /*7420*/  FMUL R27, R24, R46 ;  /* 0x0000002e181b7220 */ /* 0x000fe20000400000 */
[----:B------:R-:W-:Y:S01]  /*7430*/  FMUL R47, R47, R24 ;  /* 0x000000182f2f7220 */ /* 0x000fe20000400000 */
[----:B------:R-:W-:Y:S01]  /*7440*/  FMUL R24, R29, 0.10703222453594207764 ;  /* 0x3ddb33b61d187820 */ /* 0x000fe20000400000 */
[----:B------:R-:W-:Y:S01]  /*7450*/  FSETP.GE.AND P2, PT, |R31|, 9.010913848876953125, PT ;  /* 0x41102cb41f00780b */ /* 0x000fe20003f46200 */
[----:B------:R-:W0:Y:S01]  /*7460*/  MUFU.EX2 R51, R51 ;  /* 0x0000003300337308 */ /* 0x000e220000000800 */
[----:B------:R-:W-:Y:S01]  /*7470*/  SHF.L.U32 R61, R61, 0x10, RZ ;  /* 0x000000103d3d7819 */ /* 0x000fe200000006ff */
[----:B------:R-:W-:Y:S01]  /*7480*/  FFMA R63, R29, R24, 0.79788458347320556641 ;  /* 0x3f4c422a1d3f7423 */ /* 0x000fe20000000018 */
[C---:B------:R-:W-:Y:S01]  /*7490*/  FFMA R24, -R48.reuse, R48, 1 ;  /* 0x3f80000030187423 */ /* 0x040fe20000000130 */
[----:B------:R-:W-:-:S02]  /*74a0*/  FADD R48, R48, 1 ;  /* 0x3f80000030307421 */ /* 0x000fc40000000000 */
[----:B------:R-:W-:Y:S01]  /*74b0*/  FMUL R30, R61, R30 ;  /* 0x0000001e3d1e7220 */ /* 0x000fe20000400000 */
[----:B------:R-:W-:Y:S01]  /*74c0*/  FMUL R24, R24, R63 ;  /* 0x0000003f18187220 */ /* 0x000fe20000400000 */
[----:B------:R-:W-:Y:S01]  /*74d0*/  FMUL R63, R31, R31 ;  /* 0x0000001f1f3f7220 */ /* 0x000fe20000400000 */
[----:B------:R-:W-:Y:S01]  /*74e0*/  FMUL R49, R49, R61 ;  /* 0x0000003d31317220 */ /* 0x000fe20000400000 */
[----:B0-----:R-:W-:Y:S01]  /*74f0*/  FADD R46, R51, 1 ;  /* 0x3f800000332e7421 */ /* 0x001fe20000000000 */
[----:B------:R-:W-:-:S04]  /*7500*/  FMUL R51, R29, 0.5 ;  /* 0x3f0000001d337820 */ /* 0x000fc80000400000 */
[----:B------:R-:W-:Y:S01]  /*7510*/  FMUL R51, R51, R24 ;  /* 0x0000001833337220 */ /* 0x000fe20000400000 */
[----:B------:R-:W0:Y:S01]  /*7520*/  MUFU.RCP R46, R46 ;  /* 0x0000002e002e7308 */ /* 0x000e220000001000 */
[C---:B------:R-:W-:Y:S02]  /*7530*/  FFMA R24, R63.reuse, R21, -0.052303962409496307373 ;  /* 0xbd563cae3f187423 */ /* 0x040fe40000000015 */
        /* <DEDUP_REMOVED lines=23> */
[----:B------:R-:W0:Y:S02]  /*76b0*/  MUFU.RCP R62, R62 ;  /* 0x0000003e003e7308 */ /* 0x000e240000001000 */
[----:B0-----:R-:W-:-:S05]  /*76c0*/  FFMA R25, R62, -2, R19 ;  /* 0xc00000003e197823 */ /* 0x001fca0000000013 */
[----:B------:R-:W-:Y:S01]  /*76d0*/  FSEL R68, R25, 1, !P2 ;  /* 0x3f80000019447808 */ /* 0x000fe20005000000 */
[C---:B------:R-:W-:Y:S01]  /*76e0*/  IMAD.U32 R25, R38.reuse, 0x10000, RZ ;  /* 0x0001000026197824 */ /* 0x040fe200078e00ff */
[----:B------:R-:W-:Y:S02]  /*76f0*/  PRMT R38, R38, 0x7632, R38 ;  /* 0x0000763226267816 */ /* 0x000fe40000000026 */
[--C-:B------:R-:W-:Y:S01]  /*7700*/  LOP3.LUT R63, R68, 0x80000000, R31.reuse, 0xb8, !PT ;  /* 0x80000000443f7812 */ /* 0x100fe200078eb81f */
[----:B------:R-:W-:Y:S01]  /*7710*/  @!P3 FFMA R63, R31, R24, R31 ;  /* 0x000000181f3fb223 */ /* 0x000fe2000000001f */
[C---:B------:R-:W-:Y:S01]  /*7720*/  FMUL R24, R25.reuse, 0.044714998453855514526 ;  /* 0x3d37271319187820 */ /* 0x040fe20000400000 */
[C---:B------:R-:W-:Y:S01]  /*7730*/  FMUL R62, R25.reuse, 0.79788458347320556641 ;  /* 0x3f4c422a193e7820 */ /* 0x040fe20000400000 */
[----:B------:R-:W-:Y:S02]  /*7740*/  SHF.L.U32 R38, R38, 0x10, RZ ;  /* 0x0000001026267819 */ /* 0x000fe400000006ff */
[----:B------:R-:W-:Y:S01]  /*7750*/  FFMA R31, R25, R24, 1 ;  /* 0x3f800000191f7423 */ /* 0x000fe20000000018 */
[----:B------:R-:W-:-:S03]  /*7760*/  FFMA R24, R63, R16, 0.5 ;  /* 0x3f0000003f187423 */ /* 0x000fc60000000010 */
[----:B------:R-:W-:Y:S01]  /*7770*/  FMUL R62, R62, R31 ;  /* 0x0000001f3e3e7220 */ /* 0x000fe20000400000 */
[----:B------:R-:W-:Y:S01]  /*7780*/  FMUL R31, R29, R24 ;  /* 0x000000181d1f7220 */ /* 0x000fe20000400000 */
[----:B------:R-:W-:Y:S02]  /*7790*/  SHF.L.U32 R24, R60, 0x10, RZ ;  /* 0x000000103c187819 */ /* 0x000fe400000006ff */
[C---:B------:R-:W-:Y:S01]  /*77a0*/  FMUL R67, |R62|.reuse, 2.8853900432586669922 ;  /* 0x4038aa3b3e437820 */ /* 0x040fe20000400200 */
[----:B------:R-:W-:Y:S02]  /*77b0*/  FSETP.GE.AND P3, PT, |R62|, 0.60000002384185791016, PT ;  /* 0x3f19999a3e00780b */ /* 0x000fe40003f66200 */
[----:B------:R-:W-:Y:S01]  /*77c0*/  FMUL R29, R24, R46 ;  /* 0x0000002e181d7220 */ /* 0x000fe20000400000 */
[C---:B------:R-:W-:Y:S01]  /*77d0*/  FMUL R46, R62.reuse, R62 ;  /* 0x0000003e3e2e7220 */ /* 0x040fe20000400000 */
[----:B------:R-:W-:Y:S01]  /*77e0*/  FMUL R53, R53, R24 ;  /* 0x0000001835357220 */ /* 0x000fe20000400000 */
[----:B------:R-:W0:Y:S01]  /*77f0*/  MUFU.EX2 R67, R67 ;  /* 0x0000004300437308 */ /* 0x000e220000000800 */
[----:B------:R-:W-:-:S02]  /*7800*/  FSETP.GE.AND P2, PT, |R62|, 9.010913848876953125, PT ;  /* 0x41102cb43e00780b */ /* 0x000fc40003f46200 */
[----:B------:R-:W-:-:S05]  /*7810*/  PRMT R60, R60, 0x7632, R60 ;  /* 0x000076323c3c7816 */ /* 0x000fca000000003c */
[----:B------:R-:W-:-:S04]  /*7820*/  IMAD.U32 R60, R60, 0x10000, RZ ;  /* 0x000100003c3c7824 */ /* 0x000fc800078e00ff */
[----:B------:R-:W-:Y:S01]  /*7830*/  FMUL R31, R60, R31 ;  /* 0x0000001f3c1f7220 */ /* 0x000fe20000400000 */
[----:B------:R-:W-:Y:S01]  /*7840*/  FMUL R51, R51, R60 ;  /* 0x0000003c33337220 */ /* 0x000fe20000400000 */
[----:B0-----:R-:W-:Y:S01]  /*7850*/  FADD R63, R67, 1 ;  /* 0x3f800000433f7421 */ /* 0x001fe20000000000 */
[----:B------:R-:W-:-:S03]  /*7860*/  FFMA R67, R46, R21, -0.052303962409496307373 ;  /* 0xbd563cae2e437423 */ /* 0x000fc60000000015 */
[----:B------:R-:W0:Y:S01]  /*7870*/  MUFU.RCP R48, R63 ;  /* 0x0000003f00307308 */ /* 0x000e220000001000 */
[----:B------:R-:W-:-:S04]  /*7880*/  FFMA R67, R46, R67, 0.1331529766321182251 ;  /* 0x3e0859412e437423 */ /* 0x000fc80000000043 */
[----:B------:R-:W-:-:S04]  /*7890*/  FFMA R24, R46, R67, -0.33332768082618713379 ;  /* 0xbeaaa9ed2e187423 */ /* 0x000fc80000000043 */
[----:B------:R-:W-:Y:S01]  /*78a0*/  FFMA R67, R46, R24, RZ ;  /* 0x000000182e437223 */ /* 0x000fe200000000ff */
[----:B------:R-:W-:Y:S01]  /*78b0*/  FMUL R46, R25, 0.10703222453594207764 ;  /* 0x3ddb33b6192e7820 */ /* 0x000fe20000400000 */
[----:B0-----:R-:W-:-:S05]  /*78c0*/  FFMA R48, R48, -2, R19 ;  /* 0xc000000030307823 */ /* 0x001fca0000000013 */
[----:B------:R-:W-:Y:S01]  /*78d0*/  FSEL R63, R48, 1, !P2 ;  /* 0x3f800000303f7808 */ /* 0x000fe20005000000 */
[----:B------:R-:W-:-:S03]  /*78e0*/  FMUL R48, R38, 0.79788458347320556641 ;  /* 0x3f4c422a26307820 */ /* 0x000fc60000400000 */
[--C-:B------:R-:W-:Y:S01]  /*78f0*/  LOP3.LUT R24, R63, 0x80000000, R62.reuse, 0xb8, !PT ;  /* 0x800000003f187812 */ /* 0x100fe200078eb83e */
[----:B------:R-:W-:Y:S01]  /*7900*/  @!P3 FFMA R24, R62, R67, R62 ;  /* 0x000000433e18b223 */ /* 0x000fe2000000003e */
[----:B------:R-:W-:-:S03]  /*7910*/  FFMA R63, R25, R46, 0.79788458347320556641 ;  /* 0x3f4c422a193f7423 */ /* 0x000fc6000000002e */
[----:B------:R-:W-:-:S04]  /*7920*/  FFMA R46, -R24, R24, 1 ;  /* 0x3f800000182e7423 */ /* 0x000fc80000000118 */
[----:B------:R-:W-:Y:S01]  /*7930*/  FMUL R63, R46, R63 ;  /* 0x0000003f2e3f7220 */ /* 0x000fe20000400000 */
[----:B------:R-:W-:-:S04]  /*7940*/  FMUL R46, R25, 0.5 ;  /* 0x3f000000192e7820 */ /* 0x000fc80000400000 */
[----:B------:R-:W-:Y:S01]  /*7950*/  FMUL R46, R46, R63 ;  /* 0x0000003f2e2e7220 */ /* 0x000fe20000400000 */
[----:B------:R-:W-:-:S04]  /*7960*/  FMUL R63, R38, 0.044714998453855514526 ;  /* 0x3d372713263f7820 */ /* 0x000fc80000400000 */
[----:B------:R-:W-:-:S04]  /*7970*/  FFMA R63, R38, R63, 1 ;  /* 0x3f800000263f7423 */ /* 0x000fc8000000003f */
[----:B------:R-:W-:Y:S01]  /*7980*/  FMUL R48, R48, R63 ;  /* 0x0000003f30307220 */ /* 0x000fe20000400000 */
[----:B------:R-:W-:-:S03]  /*7990*/  FADD R63, R24, 1 ;  /* 0x3f800000183f7421 */ /* 0x000fc60000000000 */
[C---:B------:R-:W-:Y:S01]  /*79a0*/  FMUL R62, |R48|.reuse, 2.8853900432586669922 ;  /* 0x4038aa3b303e7820 */ /* 0x040fe20000400200 */
[----:B------:R-:W-:Y:S01]  /*79b0*/  FFMA R46, R63, 0.5, R46 ;  /* 0x3f0000003f2e7823 */ /* 0x000fe2000000002e */
[C---:B------:R-:W-:Y:S01]  /*79c0*/  FMUL R63, R48.reuse, R48 ;  /* 0x00000030303f7220 */ /* 0x040fe20000400000 */
[C---:B------:R-:W-:Y:S02]  /*79d0*/  FSETP.GE.AND P3, PT, |R48|.reuse, 0.60000002384185791016, PT ;  /* 0x3f19999a3000780b */ /* 0x040fe40003f66200 */
[----:B------:R-:W-:Y:S01]  /*79e0*/  FSETP.GE.AND P2, PT, |R48|, 9.010913848876953125, PT ;  /* 0x41102cb43000780b */ /* 0x000fe20003f46200 */
[----:B------:R-:W0:Y:S01]  /*79f0*/  MUFU.EX2 R62, R62 ;  /* 0x0000003e003e7308 */ /* 0x000e220000000800 */
[----:B------:R-:W-:-:S04]  /*7a00*/  FFMA R24, R63, R21, -0.052303962409496307373 ;  /* 0xbd563cae3f187423 */ /* 0x000fc80000000015 */
[----:B------:R-:W-:-:S04]  /*7a10*/  FFMA R24, R63, R24, 0.1331529766321182251 ;  /* 0x3e0859413f187423 */ /* 0x000fc80000000018 */
[----:B------:R-:W-:Y:S01]  /*7a20*/  FFMA R24, R63, R24, -0.33332768082618713379 ;  /* 0xbeaaa9ed3f187423 */ /* 0x000fe20000000018 */
[----:B0-----:R-:W-:-:S04]  /*7a30*/  FADD R67, R62, 1 ;  /* 0x3f8000003e437421 */ /* 0x001fc80000000000 */
[----:B------:R0:W1:Y:S02]  /*7a40*/  MUFU.RCP R68, R67 ;  /* 0x0000004300447308 */ /* 0x0000640000001000 */
[----:B0-----:R-:W-:Y:S01]  /*7a50*/  FFMA R67, R63, R24, RZ ;  /* 0x000000183f437223 */ /* 0x001fe200000000ff */
[----:B------:R-:W-:-:S04]  /*7a60*/  FMUL R24, R25, 0.035677410662174224854 ;  /* 0x3d12227a19187820 */ /* 0x000fc80000400000 */
[----:B------:R-:W-:Y:S01]  /*7a70*/  FFMA R24, R25, R24, 0.79788458347320556641 ;  /* 0x3f4c422a19187423 */ /* 0x000fe20000000018 */
[----:B-1----:R-:W-:-:S05]  /*7a80*/  FFMA R68, R68, -2, R19 ;  /* 0xc000000044447823 */ /* 0x002fca0000000013 */
[----:B------:R-:W-:-:S04]  /*7a90*/  FSEL R61, R68, 1, !P2 ;  /* 0x3f800000443d7808 */ /* 0x000fc80005000000 */
[--C-:B------:R-:W-:Y:S01]  /*7aa0*/  LOP3.LUT R63, R61, 0x80000000, R48.reuse, 0xb8, !PT ;  /* 0x800000003d3f7812 */ /* 0x100fe200078eb830 */
[----:B------:R-:W-:Y:S01]  /*7ab0*/  @!P3 FFMA R63, R48, R67, R48 ;  /* 0x00000043303fb223 */ /* 0x000fe20000000030 */
[----:B------:R-:W-:-:S03]  /*7ac0*/  FMUL R61, R38, 0.10703222453594207764 ;  /* 0x3ddb33b6263d7820 */ /* 0x000fc60000400000 */
[C---:B------:R-:W-:Y:S01]  /*7ad0*/  FFMA R48, -R63.reuse, R63, 1 ;  /* 0x3f8000003f307423 */ /* 0x040fe2000000013f */
[----:B------:R-:W-:Y:S01]  /*7ae0*/  FFMA R61, R38, R61, 0.79788458347320556641 ;  /* 0x3f4c422a263d7423 */ /* 0x000fe2000000003d */
[----:B------:R-:W-:-:S03]  /*7af0*/  FADD R63, R63, 1 ;  /* 0x3f8000003f3f7421 */ /* 0x000fc60000000000 */
[----:B------:R-:W-:Y:S01]  /*7b00*/  FMUL R67, R48, R61 ;  /* 0x0000003d30437220 */ /* 0x000fe20000400000 */
[----:B------:R-:W-:Y:S01]  /*7b10*/  FMUL R61, R25, R24 ;  /* 0x00000018193d7220 */ /* 0x000fe20000400000 */
[----:B------:R-:W-:-:S03]  /*7b20*/  FMUL R24, R38, 0.5 ;  /* 0x3f00000026187820 */ /* 0x000fc60000400000 */
[C---:B------:R-:W-:Y:S01]  /*7b30*/  FMUL R62, |R61|.reuse, 2.8853900432586669922 ;  /* 0x4038aa3b3d3e7820 */ /* 0x040fe20000400200 */
[----:B------:R-:W-:Y:S01]  /*7b40*/  FMUL R24, R24, R67 ;  /* 0x0000004318187220 */ /* 0x000fe20000400000 */
[C---:B------:R-:W-:Y:S02]  /*7b50*/  FSETP.GE.AND P3, PT, |R61|.reuse, 0.60000002384185791016, PT ;  /* 0x3f19999a3d00780b */ /* 0x040fe40003f66200 */
[----:B------:R-:W-:Y:S01]  /*7b60*/  FSETP.GE.AND P2, PT, |R61|, 9.010913848876953125, PT ;  /* 0x41102cb43d00780b */ /* 0x000fe20003f46200 */
[----:B------:R-:W-:Y:S01]  /*7b70*/  FFMA R48, R63, 0.5, R24 ;  /* 0x3f0000003f307823 */ /* 0x000fe20000000018 */
[----:B------:R-:W0:Y:S01]  /*7b80*/  MUFU.EX2 R62, R62 ;  /* 0x0000003e003e7308 */ /* 0x000e220000000800 */
[C---:B------:R-:W-:Y:S02]  /*7b90*/  SHF.L.U32 R24, R65.reuse, 0x10, RZ ;  /* 0x0000001041187819 */ /* 0x040fe400000006ff */
[----:B------:R-:W-:-:S03]  /*7ba0*/  PRMT R65, R65, 0x7632, R65 ;  /* 0x0000763241417816 */ /* 0x000fc60000000041 */
[----:B------:R-:W-:Y:S01]  /*7bb0*/  FMUL R47, R47, R24 ;  /* 0x000000182f2f7220 */ /* 0x000fe20000400000 */
[----:B0-----:R-:W-:Y:S01]  /*7bc0*/  FADD R63, R62, 1 ;  /* 0x3f8000003e3f7421 */ /* 0x001fe20000000000 */
[----:B------:R-:W-:-:S03]  /*7bd0*/  FMUL R62, R61, R61 ;  /* 0x0000003d3d3e7220 */ /* 0x000fc60000400000 */
[----:B------:R-:W0:Y:S01]  /*7be0*/  MUFU.RCP R60, R63 ;  /* 0x0000003f003c7308 */ /* 0x000e220000001000 */
        /* <DEDUP_REMOVED lines=22> */
[----:B0-----:R-:W-:-:S06]  /*7d50*/  FADD R62, R60, 1 ;  /* 0x3f8000003c3e7421 */ /* 0x001fcc0000000000 */
[----:B------:R-:W0:Y:S02]  /*7d60*/  MUFU.RCP R62, R62 ;  /* 0x0000003e003e7308 */ /* 0x000e240000001000 */
[----:B0-----:R-:W-:-:S05]  /*7d70*/  FFMA R25, R62, -2, R19 ;  /* 0xc00000003e197823 */ /* 0x001fca0000000013 */
[----:B------:R-:W-:Y:S02]  /*7d80*/  FSEL R60, R25, 1, !P2 ;  /* 0x3f800000193c7808 */ /* 0x000fe40005000000 */
[----:B------:R-:W-:Y:S02]  /*7d90*/  SHF.L.U32 R25, R8, 0x10, RZ ;  /* 0x0000001008197819 */ /* 0x000fe400000006ff */
[--C-:B------:R-:W-:Y:S01]  /*7da0*/  LOP3.LUT R67, R60, 0x80000000, R61.reuse, 0xb8, !PT ;  /* 0x800000003c437812 */ /* 0x100fe200078eb83d */
[----:B------:R-:W-:Y:S01]  /*7db0*/  @!P3 FFMA R67, R61, R24, R61 ;  /* 0x000000183d43b223 */ /* 0x000fe2000000003d */
[----:B------:R-:W-:Y:S01]  /*7dc0*/  SHF.L.U32 R60, R65, 0x10, RZ ;  /* 0x00000010413c7819 */ /* 0x000fe200000006ff */
[C---:B------:R-:W-:Y:S01]  /*7dd0*/  FMUL R24, R25.reuse, 0.044714998453855514526 ;  /* 0x3d37271319187820 */ /* 0x040fe20000400000 */
[----:B------:R-:W-:Y:S01]  /*7de0*/  FMUL R61, R25, 0.79788458347320556641 ;  /* 0x3f4c422a193d7820 */ /* 0x000fe20000400000 */
[----:B------:R-:W-:Y:S02]  /*7df0*/  FFMA R67, R67, R16, 0.5 ;  /* 0x3f00000043437423 */ /* 0x000fe40000000010 */
[----:B------:R-:W-:Y:S01]  /*7e00*/  FFMA R24, R25, R24, 1 ;  /* 0x3f80000019187423 */ /* 0x000fe20000000018 */
[----:B------:R-:W-:Y:S01]  /*7e10*/  FMUL R60, R49, R60 ;  /* 0x0000003c313c7220 */ /* 0x000fe20000400000 */
[----:B------:R-:W-:Y:S01]  /*7e20*/  FMUL R62, R38, R67 ;  /* 0x00000043263e7220 */ /* 0x000fe20000400000 */
[----:B------:R-:W-:-:S02]  /*7e30*/  IMAD.U32 R38, R64, 0x10000, RZ ;  /* 0x0001000040267824 */ /* 0x000fc400078e00ff */
[----:B------:R-:W-:Y:S01]  /*7e40*/  FMUL R61, R61, R24 ;  /* 0x000000183d3d7220 */ /* 0x000fe20000400000 */
[----:B------:R-:W-:Y:S01]  /*7e50*/  SHF.L.U32 R49, R42, 0x10, RZ ;  /* 0x000000102a317819 */ /* 0x000fe200000006ff */
[----:B------:R-:W-:Y:S02]  /*7e60*/  FMUL R53, R53, R38 ;  /* 0x0000002635357220 */ /* 0x000fe40000400000 */
[C---:B------:R-:W-:Y:S01]  /*7e70*/  FMUL R24, |R61|.reuse, 2.8853900432586669922 ;  /* 0x4038aa3b3d187820 */ /* 0x040fe20000400200 */
[----:B------:R-:W-:Y:S01]  /*7e80*/  FSETP.GE.AND P3, PT, |R61|, 0.60000002384185791016, PT ;  /* 0x3f19999a3d00780b */ /* 0x000fe20003f66200 */
[----:B------:R-:W-:Y:S01]  /*7e90*/  FMUL R38, R49, R63 ;  /* 0x0000003f31267220 */ /* 0x000fe20000400000 */
[----:B------:R-:W-:Y:S01]  /*7ea0*/  FMUL R49, R46, R49 ;  /* 0x000000312e317220 */ /* 0x000fe20000400000 */
[C---:B------:R-:W-:Y:S01]  /*7eb0*/  FMUL R46, R61.reuse, R61 ;  /* 0x0000003d3d2e7220 */ /* 0x040fe20000400000 */
[----:B------:R-:W-:Y:S01]  /*7ec0*/  FSETP.GE.AND P2, PT, |R61|, 9.010913848876953125, PT ;  /* 0x41102cb43d00780b */ /* 0x000fe20003f46200 */
[----:B------:R-:W0:Y:S01]  /*7ed0*/  MUFU.EX2 R24, R24 ;  /* 0x0000001800187308 */ /* 0x000e220000000800 */
[----:B------:R-:W-:Y:S01]  /*7ee0*/  PRMT R64, R64, 0x7632, R64 ;  /* 0x0000763240407816 */ /* 0x000fe20000000040 */
[----:B------:R-:W-:Y:S01]  /*7ef0*/  FFMA R63, R46, R21, -0.052303962409496307373 ;  /* 0xbd563cae2e3f7423 */ /* 0x000fe20000000015 */
[----:B------:R-:W-:-:S02]  /*7f00*/  PRMT R42, R42, 0x7632, R42 ;  /* 0x000076322a2a7816 */ /* 0x000fc4000000002a */
[----:B------:R-:W-:Y:S01]  /*7f10*/  SHF.L.U32 R64, R64, 0x10, RZ ;  /* 0x0000001040407819 */ /* 0x000fe200000006ff */
[----:B------:R-:W-:-:S04]  /*7f20*/  FFMA R63, R46, R63, 0.1331529766321182251 ;  /* 0x3e0859412e3f7423 */ /* 0x000fc8000000003f */
[----:B------:R-:W-:Y:S01]  /*7f30*/  FMUL R51, R51, R64 ;  /* 0x0000004033337220 */ /* 0x000fe20000400000 */
[----:B0-----:R-:W-:Y:S01]  /*7f40*/  FADD R65, R24, 1 ;  /* 0x3f80000018417421 */ /* 0x001fe20000000000 */
[----:B------:R-:W-:-:S03]  /*7f50*/  FFMA R24, R46, R63, -0.33332768082618713379 ;  /* 0xbeaaa9ed2e187423 */ /* 0x000fc6000000003f */
[----:B------:R0:W1:Y:S01]  /*7f60*/  MUFU.RCP R68, R65 ;  /* 0x0000004100447308 */ /* 0x0000620000001000 */
[----:B------:R-:W-:Y:S01]  /*7f70*/  FFMA R24, R46, R24, RZ ;  /* 0x000000182e187223 */ /* 0x000fe200000000ff */
[----:B------:R-:W-:-:S04]  /*7f80*/  FMUL R46, R25, 0.035677410662174224854 ;  /* 0x3d12227a192e7820 */ /* 0x000fc80000400000 */
[----:B------:R-:W-:Y:S01]  /*7f90*/  FFMA R46, R25, R46, 0.79788458347320556641 ;  /* 0x3f4c422a192e7423 */ /* 0x000fe2000000002e */
[----:B0-----:R-:W-:Y:S01]  /*7fa0*/  SHF.L.U32 R65, R42, 0x10, RZ ;  /* 0x000000102a417819 */ /* 0x001fe200000006ff */
[C---:B------:R-:W-:Y:S01]  /*7fb0*/  IMAD.U32 R42, R40.reuse, 0x10000, RZ ;  /* 0x00010000282a7824 */ /* 0x040fe200078e00ff */
[----:B------:R-:W-:-:S03]  /*7fc0*/  PRMT R40, R40, 0x7632, R40 ;  /* 0x0000763228287816 */ /* 0x000fc60000000028 */
[----:B------:R-:W-:Y:S01]  /*7fd0*/  FMUL R42, R49, R42 ;  /* 0x0000002a312a7220 */ /* 0x000fe20000400000 */
[----:B------:R-:W-:Y:S01]  /*7fe0*/  SHF.L.U32 R49, R6, 0x10, RZ ;  /* 0x0000001006317819 */ /* 0x000fe200000006ff */
        /* <DEDUP_REMOVED lines=13> */
[----:B------:R-:W-:Y:S02]  /*80c0*/  FMUL R46, R65, R62 ;  /* 0x0000003e412e7220 */ /* 0x000fe40000400000 */
[----:B------:R-:W-:Y:S01]  /*80d0*/  FFMA R24, R63, 0.5, R24 ;  /* 0x3f0000003f187823 */ /* 0x000fe20000000018 */
[C---:B------:R-:W-:Y:S01]  /*80e0*/  FMUL R63, |R61|.reuse, 2.8853900432586669922 ;  /* 0x4038aa3b3d3f7820 */ /* 0x040fe20000400200 */
[C---:B------:R-:W-:Y:S01]  /*80f0*/  FMUL R65, R61.reuse, R61 ;  /* 0x0000003d3d417220 */ /* 0x040fe20000400000 */
[C---:B------:R-:W-:Y:S01]  /*8100*/  FSETP.GE.AND P3, PT, |R61|.reuse, 0.60000002384185791016, PT ;  /* 0x3f19999a3d00780b */ /* 0x040fe20003f66200 */
[----:B------:R-:W-:Y:S01]  /*8110*/  FMUL R24, R24, R49 ;  /* 0x0000003118187220 */ /* 0x000fe20000400000 */
[----:B------:R-:W-:Y:S02]  /*8120*/  FSETP.GE.AND P2, PT, |R61|, 9.010913848876953125, PT ;  /* 0x41102cb43d00780b */ /* 0x000fe40003f46200 */
[----:B------:R-:W0:Y:S02]  /*8130*/  MUFU.EX2 R63, R63 ;  /* 0x0000003f003f7308 */ /* 0x000e240000000800 */
[----:B0-----:R-:W-:Y:S01]  /*8140*/  FADD R64, R63, 1 ;  /* 0x3f8000003f407421 */ /* 0x001fe20000000000 */
[----:B------:R-:W-:-:S02]  /*8150*/  SHF.L.U32 R63, R7, 0x10, RZ ;  /* 0x00000010073f7819 */ /* 0x000fc400000006ff */
[----:B------:R-:W-:-:S03]  /*8160*/  PRMT R7, R7, 0x7632, R7 ;  /* 0x0000763207077816 */ /* 0x000fc60000000007 */
[----:B------:R-:W0:Y:S01]  /*8170*/  MUFU.RCP R64, R64 ;  /* 0x0000004000407308 */ /* 0x000e220000001000 */
[----:B------:R-:W-:Y:S01]  /*8180*/  FMUL R62, R24, R63 ;  /* 0x0000003f183e7220 */ /* 0x000fe20000400000 */
        /* <DEDUP_REMOVED lines=8> */
[----:B------:R-:W-:-:S03]  /*8210*/  PRMT R24, R8, 0x7632, R24 ;  /* 0x0000763208187816 */ /* 0x000fc60000000018 */
[----:B------:R-:W-:Y:S01]  /*8220*/  FFMA R64, R63, R16, 0.5 ;  /* 0x3f0000003f407423 */ /* 0x000fe20000000010 */
[----:B------:R-:W-:Y:S02]  /*8230*/  SHF.L.U32 R24, R24, 0x10, RZ ;  /* 0x0000001018187819 */ /* 0x000fe400000006ff */
[----:B------:R-:W-:Y:S01]  /*8240*/  PRMT R63, R6, 0x7632, R63 ;  /* 0x00007632063f7816 */ /* 0x000fe2000000003f */
[----:B------:R-:W-:Y:S01]  /*8250*/  FMUL R64, R25, R64 ;  /* 0x0000004019407220 */ /* 0x000fe20000400000 */
[----:B------:R-:W-:Y:S01]  /*8260*/  SHF.L.U32 R6, R7, 0x10, RZ ;  /* 0x0000001007067819 */ /* 0x000fe200000006ff */
[C---:B------:R-:W-:Y:S01]  /*8270*/  FMUL R61, R24.reuse, 0.044714998453855514526 ;  /* 0x3d372713183d7820 */ /* 0x040fe20000400000 */
[C---:B------:R-:W-:Y:S01]  /*8280*/  FMUL R8, R24.reuse, 0.79788458347320556641 ;  /* 0x3f4c422a18087820 */ /* 0x040fe20000400000 */
[----:B------:R-:W-:Y:S02]  /*8290*/  IMAD.U32 R63, R63, 0x10000, RZ ;  /* 0x000100003f3f7824 */ /* 0x000fe400078e00ff */
        /* <DEDUP_REMOVED lines=11> */
[----:B------:R-:W0:Y:S03]  /*8350*/  MUFU.RCP R68, R65 ;  /* 0x0000004100447308 */ /* 0x000e260000001000 */
[----:B------:R-:W-:Y:S01]  /*8360*/  FFMA R8, R25, R8, RZ ;  /* 0x0000000819087223 */ /* 0x000fe200000000ff */
[----:B------:R-:W-:-:S04]  /*8370*/  FMUL R25, R24, 0.10703222453594207764 ;  /* 0x3ddb33b618197820 */ /* 0x000fc80000400000 */
[----:B------:R-:W-:Y:S01]  /*8380*/  FFMA R25, R24, R25, 0.79788458347320556641 ;  /* 0x3f4c422a18197423 */ /* 0x000fe20000000019 */
[----:B0-----:R-:W-:-:S05]  /*8390*/  FFMA R68, R68, -2, R19 ;  /* 0xc000000044447823 */ /* 0x001fca0000000013 */
[----:B------:R-:W-:-:S04]  /*83a0*/  FSEL R68, R68, 1, !P2 ;  /* 0x3f80000044447808 */ /* 0x000fc80005000000 */
[--C-:B------:R-:W-:Y:S01]  /*83b0*/  LOP3.LUT R68, R68, 0x80000000, R61.reuse, 0xb8, !PT ;  /* 0x8000000044447812 */ /* 0x100fe200078eb83d */
[----:B------:R-:W-:Y:S01]  /*83c0*/  @!P3 FFMA R68, R61, R8, R61 ;  /* 0x000000083d44b223 */ /* 0x000fe2000000003d */
[----:B------:R-:W-:-:S03]  /*83d0*/  FMUL R61, R24, 0.035677410662174224854 ;  /* 0x3d12227a183d7820 */ /* 0x000fc60000400000 */
[----:B------:R-:W-:Y:S01]  /*83e0*/  FFMA R8, -R68, R68, 1 ;  /* 0x3f80000044087423 */ /* 0x000fe20000000144 */
[----:B------:R-:W-:Y:S01]  /*83f0*/  FFMA R61, R24, R61, 0.79788458347320556641 ;  /* 0x3f4c422a183d7423 */ /* 0x000fe2000000003d */
[----:B------:R-:W-:Y:S02]  /*8400*/  FADD R68, R68, 1 ;  /* 0x3f80000044447421 */ /* 0x000fe40000000000 */
[----:B------:R-:W-:Y:S01]  /*8410*/  FMUL R70, R8, R25 ;  /* 0x0000001908467220 */ /* 0x000fe20000400000 */
[C---:B------:R-:W-:Y:S01]  /*8420*/  FMUL R8, R24.reuse, R61 ;  /* 0x0000003d18087220 */ /* 0x040fe20000400000 */
[----:B------:R-:W-:-:S03]  /*8430*/  FMUL R25, R24, 0.5 ;  /* 0x3f00000018197820 */ /* 0x000fc60000400000 */
[C---:B------:R-:W-:Y:S01]  /*8440*/  FMUL R61, |R8|.reuse, 2.8853900432586669922 ;  /* 0x4038aa3b083d7820 */ /* 0x040fe20000400200 */
[----:B------:R-:W-:Y:S01]  /*8450*/  FMUL R25, R25, R70 ;  /* 0x0000004619197220 */ /* 0x000fe20000400000 */
[C---:B------:R-:W-:Y:S02]  /*8460*/  FSETP.GE.AND P3, PT, |R8|.reuse, 0.60000002384185791016, PT ;  /* 0x3f19999a0800780b */ /* 0x040fe40003f66200 */
[----:B------:R-:W-:Y:S01]  /*8470*/  FSETP.GE.AND P2, PT, |R8|, 9.010913848876953125, PT ;  /* 0x41102cb40800780b */ /* 0x000fe20003f46200 */
[----:B------:R-:W-:Y:S01]  /*8480*/  FFMA R68, R68, 0.5, R25 ;  /* 0x3f00000044447823 */ /* 0x000fe20000000019 */
[----:B------:R-:W0:Y:S03]  /*8490*/  MUFU.EX2 R61, R61 ;  /* 0x0000003d003d7308 */ /* 0x000e260000000800 */
[----:B------:R-:W-:-:S04]  /*84a0*/  FMUL R25, R68, R63 ;  /* 0x0000003f44197220 */ /* 0x000fc80000400000 */
[----:B------:R-:W-:Y:S01]  /*84b0*/  FMUL R25, R25, R6 ;  /* 0x0000000619197220 */ /* 0x000fe20000400000 */
[----:B0-----:R-:W-:Y:S01]  /*84c0*/  FADD R65, R61, 1 ;  /* 0x3f8000003d417421 */ /* 0x001fe20000000000 */
[----:B------:R-:W-:-:S03]  /*84d0*/  FMUL R61, R8, R8 ;  /* 0x00000008083d7220 */ /* 0x000fc60000400000 */
[----:B------:R0:W1:Y:S01]  /*84e0*/  MUFU.RCP R70, R65 ;  /* 0x0000004100467308 */ /* 0x0000620000001000 */
[----:B------:R-:W-:-:S04]  /*84f0*/  FFMA R6, R61, R21, -0.052303962409496307373 ;  /* 0xbd563cae3d067423 */ /* 0x000fc80000000015 */
[----:B------:R-:W-:-:S04]  /*8500*/  FFMA R6, R61, R6, 0.1331529766321182251 ;  /* 0x3e0859413d067423 */ /* 0x000fc80000000006 */
[----:B------:R-:W-:Y:S01]  /*8510*/  FFMA R6, R61, R6, -0.33332768082618713379 ;  /* 0xbeaaa9ed3d067423 */ /* 0x000fe20000000006 */
[----:B0-----:R-:W-:-:S03]  /*8520*/  FMUL R65, R62, UR14 ;  /* 0x0000000e3e417c20 */ /* 0x001fc60008400000 */
[----:B------:R-:W-:Y:S02]  /*8530*/  FFMA R61, R61, R6, RZ ;  /* 0x000000063d3d7223 */ /* 0x000fe400000000ff */
[----:B------:R-:W-:Y:S01]  /*8540*/  F2FP.SATFINITE.E4M3.F32.PACK_AB_MERGE_C R65, RZ, R65, RZ ;  /* 0x00000041ff41723e */ /* 0x000fe200048070ff */
[----:B-1----:R-:W-:-:S05]  /*8550*/  FFMA R70, R70, -2, R19 ;  /* 0xc000000046467823 */ /* 0x002fca0000000013 */
[----:B------:R-:W-:Y:S02]  /*8560*/  FSEL R7, R70, 1, !P2 ;  /* 0x3f80000046077808 */ /* 0x000fe40005000000 */
[----:B------:R-:W-:Y:S02]  /*8570*/  IADD3 R6, P2, R11, R0, RZ ;  /* 0x000000000b067210 */ /* 0x000fe40007f5e0ff */
[--C-:B------:R-:W-:Y:S01]  /*8580*/  LOP3.LUT R7, R7, 0x80000000, R8.reuse, 0xb8, !PT ;  /* 0x8000000007077812 */ /* 0x100fe200078eb808 */
[----:B------:R-:W-:Y:S01]  /*8590*/  @!P3 FFMA R7, R8, R61, R8 ;  /* 0x0000003d0807b223 */ /* 0x000fe20000000008 */
[----:B------:R-:W-:-:S03]  /*85a0*/  FMUL R61, R60, UR14 ;  /* 0x0000000e3c3d7c20 */ /* 0x000fc60008400000 */
[----:B------:R-:W-:Y:S02]  /*85b0*/  FFMA R7, R7, R16, 0.5 ;  /* 0x3f00000007077423 */ /* 0x000fe40000000010 */
[----:B------:R-:W-:Y:S02]  /*85c0*/  F2FP.SATFINITE.E4M3.F32.PACK_AB_MERGE_C R61, RZ, R61, RZ ;  /* 0x0000003dff3d723e */ /* 0x000fe400048070ff */
[----:B------:R-:W-:Y:S01]  /*85d0*/  FMUL R68, R24, R7 ;  /* 0x0000000718447220 */ /* 0x000fe20000400000 */
[----:B------:R-:W-:Y:S01]  /*85e0*/  FMUL R7, R25, UR14 ;  /* 0x0000000e19077c20 */ /* 0x000fe20008400000 */
[----:B------:R-:W-:Y:S01]  /*85f0*/  FMNMX R24, R41, |R62|, !PT ;  /* 0x4000003e29187209 */ /* 0x000fe20007800000 */
[----:B------:R-:W-:Y:S01]  /*8600*/  FMUL R41, R49, R64 ;  /* 0x0000004031297220 */ /* 0x000fe20000400000 */
[----:B------:R-:W-:Y:S02]  /*8610*/  FMUL R62, R47, UR14 ;  /* 0x0000000e2f3e7c20 */ /* 0x000fe40008400000 */
[----:B------:R-:W-:-:S02]  /*8620*/  F2FP.SATFINITE.E4M3.F32.PACK_AB_MERGE_C R0, RZ, R7, RZ ;  /* 0x00000007ff00723e */ /* 0x000fc400048070ff */
[----:B------:R-:W-:Y:S02]  /*8630*/  IADD3.X R7, RZ, R9, RZ, P2, !PT ;  /* 0x00000009ff077210 */ /* 0x000fe400017fe4ff */
[C---:B------:R-:W-:Y:S02]  /*8640*/  @P1 LEA R8, P2, R6.reuse, R15, 0x1 ;  /* 0x0000000f06081211 */ /* 0x040fe400078408ff */
[----:B------:R-:W-:Y:S02]  /*8650*/  FMNMX R64, |R25|, R24, !PT ;  /* 0x0000001819407209 */ /* 0x000fe40007800200 */
[----:B------:R-:W-:Y:S02]  /*8660*/  @P1 LEA.HI.X R9, R6, R14, R7, 0x1, P2 ;  /* 0x0000000e06091211 */ /* 0x000fe400010f0c07 */
[----:B------:R-:W-:Y:S02]  /*8670*/  @P1 PRMT R67, R0, 0x7604, R65 ;  /* 0x0000760400431816 */ /* 0x000fe40000000041 */
[----:B------:R-:W-:-:S02]  /*8680*/  @P1 IADD3 R25, P2, R6, UR4, RZ ;  /* 0x0000000406191c10 */ /* 0x000fc4000ff5e0ff */
[----:B------:R-:W-:Y:S01]  /*8690*/  F2FP.SATFINITE.E4M3.F32.PACK_AB_MERGE_C R62, RZ, R62, RZ ;  /* 0x0000003eff3e723e */ /* 0x000fe200048070ff */
[----:B------:R0:W-:Y:S01]  /*86a0*/  @P1 STG.E.U16 desc[UR10][R8.64], R67 ;  /* 0x0000004308001986 */ /* 0x0001e2000c10150a */
[----:B------:R-:W-:Y:S02]  /*86b0*/  @P1 IADD3.X R49, R7, UR8, RZ, P2, !PT ;  /* 0x0000000807311c10 */ /* 0x000fe400097fe4ff */
[----:B------:R-:W-:Y:S02]  /*86c0*/  @P1 LEA R24, P2, R25, R15, 0x1 ;  /* 0x0000000f19181211 */ /* 0x000fe400078408ff */
[----:B------:R-:W-:Y:S02]  /*86d0*/  LOP3.LUT R65, R65, 0xff, RZ, 0xc0, !PT ;  /* 0x000000ff41417812 */ /* 0x000fe400078ec0ff */
[----:B------:R-:W-:Y:S01]  /*86e0*/  @P1 LEA.HI.X R25, R25, R14, R49, 0x1, P2 ;  /* 0x0000000e19191211 */ /* 0x000fe200010f0c31 */
[----:B------:R-:W-:Y:S01]  /*86f0*/  FMUL R49, R63, R68 ;  /* 0x000000443f317220 */ /* 0x000fe20000400000 */
[----:B------:R-:W-:Y:S01]  /*8700*/  FMNMX R63, |R47|, R64, !PT ;  /* 0x000000402f3f7209 */ /* 0x000fe20007800200 */
[----:B------:R-:W-:Y:S01]  /*8710*/  FMUL R47, R53, UR14 ;  /* 0x0000000e352f7c20 */ /* 0x000fe20008400000 */
[----:B0-----:R-:W-:Y:S01]  /*8720*/  SHF.L.U32 R9, R40, 0x10, RZ ;  /* 0x0000001028097819 */ /* 0x001fe200000006ff */
[----:B------:R-:W-:Y:S01]  /*8730*/  FMUL R40, R51, UR14 ;  /* 0x0000000e33287c20 */ /* 0x000fe20008400000 */
[----:B------:R-:W-:-:S02]  /*8740*/  @P1 PRMT R67, R61, 0x7604, R62 ;  /* 0x000076043d431816 */ /* 0x000fc4000000003e */
[----:B------:R-:W-:Y:S01]  /*8750*/  F2FP.SATFINITE.E4M3.F32.PACK_AB_MERGE_C R47, RZ, R47, RZ ;  /* 0x0000002fff2f723e */ /* 0x000fe200048070ff */
[----:B------:R-:W-:Y:S01]  /*8760*/  FMUL R48, R48, R9 ;  /* 0x0000000930307220 */ /* 0x000fe20000400000 */
[----:B------:R-:W-:Y:S01]  /*8770*/  @P1 IADD3 R9, P2, R6, UR16, RZ ;  /* 0x0000001006091c10 */ /* 0x000fe2000ff5e0ff */
[----:B------:R0:W-:Y:S01]  /*8780*/  @P1 STG.E.U16 desc[UR10][R24.64], R67 ;  /* 0x0000004318001986 */ /* 0x0001e2000c10150a */
[----:B------:R-:W-:Y:S02]  /*8790*/  F2FP.SATFINITE.E4M3.F32.PACK_AB_MERGE_C R40, RZ, R40, RZ ;  /* 0x00000028ff28723e */ /* 0x000fe400048070ff */
[----:B------:R-:W-:Y:S01]  /*87a0*/  FMNMX R68, |R60|, R63, !PT ;  /* 0x0000003f3c447209 */ /* 0x000fe20007800200 */
[----:B------:R-:W-:Y:S02]  /*87b0*/  IMAD R60, R62, 0x100, R65 ;  /* 0x000001003e3c7824 */ /* 0x000fe400078e0241 */
[----:B------:R-:W-:Y:S01]  /*87c0*/  FMUL R62, R42, UR14 ;  /* 0x0000000e2a3e7c20 */ /* 0x000fe20008400000 */
[----:B------:R-:W-:-:S04]  /*87d0*/  FMNMX R68, |R53|, R68, !PT ;  /* 0x0000004435447209 */ /* 0x000fc80007800200 */
[----:B------:R-:W-:Y:S02]  /*87e0*/  F2FP.SATFINITE.E4M3.F32.PACK_AB_MERGE_C R62, RZ, R62, RZ ;  /* 0x0000003eff3e723e */ /* 0x000fe400048070ff */
[----:B0-----:R-:W-:Y:S02]  /*87f0*/  @P1 IADD3.X R24, R7, UR17, RZ, P2, !PT ;  /* 0x0000001107181c10 */ /* 0x001fe400097fe4ff */
[C---:B------:R-:W-:Y:S02]  /*8800*/  @P1 LEA R8, P2, R9.reuse, R15, 0x1 ;  /* 0x0000000f09081211 */ /* 0x040fe400078408ff */
[----:B------:R-:W-:Y:S02]  /*8810*/  @P1 PRMT R25, R40, 0x7604, R47 ;  /* 0x0000760428191816 */ /* 0x000fe4000000002f */
[----:B------:R-:W-:Y:S01]  /*8820*/  @P1 LEA.HI.X R9, R9, R14, R24, 0x1, P2 ;  /* 0x0000000e09091211 */ /* 0x000fe200010f0c18 */
[----:B------:R-:W-:-:S04]  /*8830*/  FMUL R24, R48, UR14 ;  /* 0x0000000e30187c20 */ /* 0x000fc80008400000 */
[----:B------:R0:W-:Y:S01]  /*8840*/  @P1 STG.E.U16 desc[UR10][R8.64], R25 ;  /* 0x0000001908001986 */ /* 0x0001e2000c10150a */
[----:B------:R-:W-:Y:S01]  /*8850*/  F2FP.SATFINITE.E4M3.F32.PACK_AB_MERGE_C R53, RZ, R24, RZ ;  /* 0x00000018ff35723e */ /* 0x000fe200048070ff */
[----:B------:R-:W-:Y:S06]  /*8860*/  @!P1 BRA `(.L_x_11143) ;  /* 0x0000000000209947 */ /* 0x000fec0003800000 */
[----:B0-----:R-:W-:Y:S01]  /*8870*/  MOV R9, UR4 ;  /* 0x0000000400097c02 */ /* 0x001fe20008000f00 */
[----:B------:R-:W-:-:S04]  /*8880*/  UIMAD UR9, UR8, 0x3, URZ ;  /* 0x00000003080978a4 */ /* 0x000fc8000f8e023f */
[----:B------:R-:W-:-:S05]  /*8890*/  IMAD.WIDE.U32 R8, R9, 0x3, R6 ;  /* 0x0000000309087825 */ /* 0x000fca00078e0006 */
[----:B------:R-:W-:Y:S02]  /*88a0*/  IADD3 R9, R9, UR9, RZ ;  /* 0x0000000909097c10 */ /* 0x000fe4000fffe0ff */
[----:B------:R-:W-:-:S04]  /*88b0*/  LEA R24, P2, R8, R15, 0x1 ;  /* 0x0000000f08187211 */ /* 0x000fc800078408ff */
[----:B------:R-:W-:Y:S02]  /*88c0*/  LEA.HI.X R25, R8, R14, R9, 0x1, P2 ;  /* 0x0000000e08197211 */ /* 0x000fe400010f0c09 */
[----:B------:R-:W-:-:S05]  /*88d0*/  PRMT R9, R53, 0x7604, R62 ;  /* 0x0000760435097816 */ /* 0x000fca000000003e */
[----:B------:R1:W-:Y:S02]  /*88e0*/  STG.E.U16 desc[UR10][R24.64], R9 ;  /* 0x0000000918007986 */ /* 0x0003e4000c10150a */
.L_x_11143:
[----:B------:R-:W-:Y:S05]  /*88f0*/  BSYNC B0 ;  /* 0x0000000000007941 */ /* 0x000fea0003800000 */
.L_x_11142:
[----:B------:R-:W-:Y:S01]  /*8900*/  LOP3.LUT R0, R0, 0xff, RZ, 0xc0, !PT ;  /* 0x000000ff00007812 */ /* 0x000fe200078ec0ff */
[----:B------:R-:W-:Y:S01]  /*8910*/  FMUL R64, R41, UR14 ;  /* 0x0000000e29407c20 */ /* 0x000fe20008400000 */
[C---:B-1----:R-:W-:Y:S01]  /*8920*/  @P1 LEA R24, P2, R6.reuse, R13, 0x1 ;  /* 0x0000000d06181211 */ /* 0x042fe200078408ff */
[----:B------:R-:W-:Y:S01]  /*8930*/  FMUL R63, R49, UR14 ;  /* 0x0000000e313f7c20 */ /* 0x000fe20008400000 */
[----:B------:R-:W-:Y:S01]  /*8940*/  LEA R61, R61, R0, 0x8 ;  /* 0x000000003d3d7211 */ /* 0x000fe200078e40ff */
[----:B------:R-:W-:Y:S01]  /*8950*/  FMUL R0, R27, UR14 ;  /* 0x0000000e1b007c20 */ /* 0x000fe20008400000 */
[----:B0-----:R-:W-:Y:S01]  /*8960*/  @P1 LEA.HI.X R25, R6, R12, R7, 0x1, P2 ;  /* 0x0000000c06191211 */ /* 0x001fe200010f0c07 */
[----:B------:R-:W-:Y:S01]  /*8970*/  FMUL R8, R30, UR14 ;  /* 0x0000000e1e087c20 */ /* 0x000fe20008400000 */
[----:B------:R-:W-:Y:S01]  /*8980*/  @P1 IADD3 R9, P2, R6, UR4, RZ ;  /* 0x0000000406091c10 */ /* 0x000fe2000ff5e0ff */
[----:B------:R-:W-:Y:S01]  /*8990*/  BSSY B0, `(.L_x_11144) ;  /* 0x000002c000007945 */ /* 0x000fe20003800000 */
[----:B------:R-:W-:-:S02]  /*89a0*/  FMNMX R51, |R51|, R68, !PT ;  /* 0x0000004433337209 */ /* 0x000fc40007800200 */
[----:B------:R-:W-:Y:S02]  /*89b0*/  F2FP.SATFINITE.E4M3.F32.PACK_AB_MERGE_C R67, RZ, R0, RZ ;  /* 0x00000000ff43723e */ /* 0x000fe400048070ff */
[----:B------:R-:W-:Y:S02]  /*89c0*/  F2FP.SATFINITE.E4M3.F32.PACK_AB_MERGE_C R64, RZ, R64, RZ ;  /* 0x00000040ff40723e */ /* 0x000fe400048070ff */
[----:B------:R-:W-:Y:S02]  /*89d0*/  F2FP.SATFINITE.E4M3.F32.PACK_AB_MERGE_C R63, RZ, R63, RZ ;  /* 0x0000003fff3f723e */ /* 0x000fe400048070ff */
[----:B------:R-:W-:Y:S02]  /*89e0*/  F2FP.SATFINITE.E4M3.F32.PACK_AB_MERGE_C R68, RZ, R8, RZ ;  /* 0x00000008ff44723e */ /* 0x000fe400048070ff */
[----:B------:R-:W-:Y:S02]  /*89f0*/  @P1 IADD3.X R0, R7, UR8, RZ, P2, !PT ;  /* 0x0000000807001c10 */ /* 0x000fe400097fe4ff */
[----:B------:R-:W-:-:S02]  /*8a00*/  @P1 LEA R8, P2, R9, R13, 0x1 ;  /* 0x0000000d09081211 */ /* 0x000fc400078408ff */
[----:B------:R-:W-:Y:S02]  /*8a10*/  @P1 PRMT R65, R63, 0x7604, R64 ;  /* 0x000076043f411816 */ /* 0x000fe40000000040 */
[----:B------:R-:W-:Y:S01]  /*8a20*/  @P1 LEA.HI.X R9, R9, R12, R0, 0x1, P2 ;  /* 0x0000000c09091211 */ /* 0x000fe200010f0c00 */
[----:B------:R-:W-:Y:S01]  /*8a30*/  FMUL R0, R29, UR14 ;  /* 0x0000000e1d007c20 */ /* 0x000fe20008400000 */
[----:B------:R-:W-:Y:S01]  /*8a40*/  LOP3.LUT R64, R64, 0xff, RZ, 0xc0, !PT ;  /* 0x000000ff40407812 */ /* 0x000fe200078ec0ff */
[----:B------:R0:W-:Y:S01]  /*8a50*/  @P1 STG.E.U16 desc[UR10][R24.64], R65 ;  /* 0x0000004118001986 */ /* 0x0001e2000c10150a */
[----:B------:R-:W-:-:S04]  /*8a60*/  LOP3.LUT R63, R63, 0xff, RZ, 0xc0, !PT ;  /* 0x000000ff3f3f7812 */ /* 0x000fc800078ec0ff */
[C---:B------:R-:W-:Y:S01]  /*8a70*/  LEA R63, R68.reuse, R63, 0x8 ;  /* 0x0000003f443f7211 */ /* 0x040fe200078e40ff */
[----:B0-----:R-:W-:Y:S01]  /*8a80*/  IMAD R25, R67, 0x100, R64 ;  /* 0x0000010043197824 */ /* 0x001fe200078e0240 */
[----:B------:R-:W-:Y:S01]  /*8a90*/  F2FP.SATFINITE.E4M3.F32.PACK_AB_MERGE_C R64, RZ, R0, RZ ;  /* 0x00000000ff40723e */ /* 0x000fe200048070ff */
[----:B------:R-:W-:Y:S01]  /*8aa0*/  FMUL R0, R31, UR14 ;  /* 0x0000000e1f007c20 */ /* 0x000fe20008400000 */
[----:B------:R-:W-:Y:S01]  /*8ab0*/  @P1 PRMT R65, R68, 0x7604, R67 ;  /* 0x0000760444411816 */ /* 0x000fe20000000043 */
[----:B------:R-:W-:Y:S01]  /*8ac0*/  FMUL R68, R38, UR14 ;  /* 0x0000000e26447c20 */ /* 0x000fe20008400000 */
[----:B------:R-:W-:-:S03]  /*8ad0*/  LOP3.LUT R24, R64, 0xff, RZ, 0xc0, !PT ;  /* 0x000000ff40187812 */ /* 0x000fc600078ec0ff */
[----:B------:R0:W-:Y:S01]  /*8ae0*/  @P1 STG.E.U16 desc[UR10][R8.64], R65 ;  /* 0x0000004108001986 */ /* 0x0001e2000c10150a */
[----:B------:R-:W-:Y:S02]  /*8af0*/  PRMT R24, R25, 0x5410, R24 ;  /* 0x0000541019187816 */ /* 0x000fe40000000018 */
[----:B------:R-:W-:Y:S02]  /*8b00*/  @P1 IADD3 R25, P2, R6, UR16, RZ ;  /* 0x0000001006191c10 */ /* 0x000fe4000ff5e0ff */
[----:B------:R-:W-:Y:S02]  /*8b10*/  F2FP.SATFINITE.E4M3.F32.PACK_AB_MERGE_C R68, RZ, R68, RZ ;  /* 0x00000044ff44723e */ /* 0x000fe400048070ff */
[----:B0-----:R-:W-:Y:S02]  /*8b20*/  F2FP.SATFINITE.E4M3.F32.PACK_AB_MERGE_C R65, RZ, R0, RZ ;  /* 0x00000000ff41723e */ /* 0x001fe400048070ff */
[----:B------:R-:W-:Y:S02]  /*8b30*/  @P1 IADD3.X R0, R7, UR17, RZ, P2, !PT ;  /* 0x0000001107001c10 */ /* 0x000fe400097fe4ff */
[----:B------:R-:W-:-:S04]  /*8b40*/  @P1 LEA R8, P2, R25, R13, 0x1 ;  /* 0x0000000d19081211 */ /* 0x000fc800078408ff */
[----:B------:R-:W-:Y:S02]  /*8b50*/  @P1 LEA.HI.X R9, R25, R12, R0, 0x1, P2 ;  /* 0x0000000c19091211 */ /* 0x000fe400010f0c00 */
[C---:B------:R-:W-:Y:S02]  /*8b60*/  @P1 PRMT R25, R65.reuse, 0x7604, R64 ;  /* 0x0000760441191816 */ /* 0x040fe40000000040 */
[----:B------:R-:W-:-:S03]  /*8b70*/  LOP3.LUT R64, R65, 0xff, RZ, 0xc0, !PT ;  /* 0x000000ff41407812 */ /* 0x000fc600078ec0ff */
[----:B------:R0:W-:Y:S01]  /*8b80*/  @P1 STG.E.U16 desc[UR10][R8.64], R25 ;  /* 0x0000001908001986 */ /* 0x0001e2000c10150a */
[----:B------:R-:W-:Y:S01]  /*8b90*/  PRMT R64, R63, 0x5410, R64 ;  /* 0x000054103f407816 */ /* 0x000fe20000000040 */
[----:B------:R-:W-:-:S05]  /*8ba0*/  FMUL R63, R46, UR14 ;  /* 0x0000000e2e3f7c20 */ /* 0x000fca0008400000 */
        /* <DEDUP_REMOVED lines=10> */
.L_x_11145:
[----:B------:R-:W-:Y:S05]  /*8c50*/  BSYNC B0 ;  /* 0x0000000000007941 */ /* 0x000fea0003800000 */
.L_x_11144:
[----:B01----:R-:W-:Y:S01]  /*8c60*/  IMAD.U32 R9, R17, 0x10000, RZ ;  /* 0x0001000011097824 */ /* 0x003fe200078e00ff */
[----:B------:R-:W-:Y:S01]  /*8c70*/  MOV R65, UR5 ;  /* 0x0000000500417c02 */ /* 0x000fe20008000f00 */
[----:B------:R-:W-:Y:S01]  /*8c80*/  BSSY B0, `(.L_x_11146) ;  /* 0x000022f000007945 */ /* 0x000fe20003800000 */
[----:B------:R-:W-:Y:S01]  /*8c90*/  LOP3.LUT R68, R68, 0xffff, RZ, 0xc0, !PT ;  /* 0x0000ffff44447812 */ /* 0x000fe200078ec0ff */
[C---:B------:R-:W-:Y:S01]  /*8ca0*/  FMUL R0, R9.reuse, 0.044714998453855514526 ;  /* 0x3d37271309007820 */ /* 0x040fe20000400000 */
[----:B------:R-:W-:Y:S01]  /*8cb0*/  FMUL R8, R9, 0.79788458347320556641 ;  /* 0x3f4c422a09087820 */ /* 0x000fe20000400000 */
[----:B------:R-:W-:Y:S02]  /*8cc0*/  LOP3.LUT R63, R63, 0xffff, RZ, 0xc0, !PT ;  /* 0x0000ffff3f3f7812 */ /* 0x000fe400078ec0ff */
[----:B------:R-:W-:Y:S01]  /*8cd0*/  FFMA R7, R9, R0, 1 ;  /* 0x3f80000009077423 */ /* 0x000fe20000000000 */
[----:B------:R-:W-:Y:S02]  /*8ce0*/  LOP3.LUT R47, R47, 0xff, RZ, 0xc0, !PT ;  /* 0x000000ff2f2f7812 */ /* 0x000fe400078ec0ff */
[----:B------:R-:W-:Y:S01]  /*8cf0*/  LOP3.LUT R40, R40, 0xff, RZ, 0xc0, !PT ;  /* 0x000000ff28287812 */ /* 0x000fe200078ec0ff */
[----:B------:R-:W-:Y:S01]  /*8d00*/  FMUL R8, R8, R7 ;  /* 0x0000000708087220 */ /* 0x000fe20000400000 */
[----:B------:R-:W-:-:S02]  /*8d10*/  MOV R7, UR4 ;  /* 0x0000000400077c02 */ /* 0x000fc40008000f00 */
[----:B------:R-:W-:Y:S01]  /*8d20*/  PRMT R60, R60, 0x5410, R47 ;  /* 0x000054103c3c7816 */ /* 0x000fe2000000002f */
[C---:B------:R-:W-:Y:S01]  /*8d30*/  FMUL R0, |R8|.reuse, 2.8853900432586669922 ;  /* 0x4038aa3b08007820 */ /* 0x040fe20000400200 */
[C---:B------:R-:W-:Y:S02]  /*8d40*/  LEA R6, P1, R7.reuse, R22, 0x2 ;  /* 0x0000001607067211 */ /* 0x040fe400078210ff */
[C---:B------:R-:W-:Y:S02]  /*8d50*/  FSETP.GE.AND P2, PT, |R8|.reuse, 0.60000002384185791016, PT ;  /* 0x3f19999a0800780b */ /* 0x040fe40003f46200 */
[----:B------:R-:W-:Y:S01]  /*8d60*/  LEA.HI.X R7, R7, R23, R65, 0x2, P1 ;  /* 0x0000001707077211 */ /* 0x000fe200008f1441 */
[----:B------:R-:W0:Y:S01]  /*8d70*/  MUFU.EX2 R0, R0 ;  /* 0x0000000000007308 */ /* 0x000e220000000800 */
[C---:B------:R-:W-:Y:S01]  /*8d80*/  FMUL R65, R8.reuse, R8 ;  /* 0x0000000808417220 */ /* 0x040fe20000400000 */
[----:B------:R-:W-:Y:S02]  /*8d90*/  FSETP.GE.AND P1, PT, |R8|, 9.010913848876953125, PT ;  /* 0x41102cb40800780b */ /* 0x000fe40003f26200 */
[--C-:B------:R-:W-:Y:S01]  /*8da0*/  PRMT R61, R61, 0x5410, R40.reuse ;  /* 0x000054103d3d7816 */ /* 0x100fe20000000028 */
[----:B------:R-:W-:Y:S01]  /*8db0*/  FFMA R70, R65, R21, -0.052303962409496307373 ;  /* 0xbd563cae41467423 */ /* 0x000fe20000000015 */
[----:B------:R-:W-:-:S02]  /*8dc0*/  PRMT R40, R45, 0x7632, R40 ;  /* 0x000076322d287816 */ /* 0x000fc40000000028 */
[----:B------:R-:W-:Y:S02]  /*8dd0*/  LOP3.LUT R62, R62, 0xffff, RZ, 0xc0, !PT ;  /* 0x0000ffff3e3e7812 */ /* 0x000fe400078ec0ff */
[----:B------:R-:W-:Y:S02]  /*8de0*/  SHF.L.U32 R40, R40, 0x10, RZ ;  /* 0x0000001028287819 */ /* 0x000fe400000006ff */
[----:B------:R-:W-:Y:S01]  /*8df0*/  LOP3.LUT R53, R53, 0xffff, RZ, 0xc0, !PT ;  /* 0x0000ffff35357812 */ /* 0x000fe200078ec0ff */
[----:B0-----:R-:W-:Y:S01]  /*8e00*/  FADD R25, R0, 1 ;  /* 0x3f80000000197421 */ /* 0x001fe20000000000 */
[----:B------:R-:W-:-:S03]  /*8e10*/  FFMA R0, R65, R70, 0.1331529766321182251 ;  /* 0x3e08594141007423 */ /* 0x000fc60000000046 */
[----:B------:R0:W1:Y:S01]  /*8e20*/  MUFU.RCP R22, R25 ;  /* 0x0000001900167308 */ /* 0x0000620000001000 */
[----:B------:R-:W-:-:S04]  /*8e30*/  FFMA R0, R65, R0, -0.33332768082618713379 ;  /* 0xbeaaa9ed41007423 */ /* 0x000fc80000000000 */
[----:B------:R-:W-:Y:S01]  /*8e40*/  FFMA R65, R65, R0, RZ ;  /* 0x0000000041417223 */ /* 0x000fe200000000ff */
[----:B0-----:R-:W-:-:S04]  /*8e50*/  PRMT R25, R17, 0x7632, R25 ;  /* 0x0000763211197816 */ /* 0x001fc80000000019 */
[----:B------:R-:W-:Y:S01]  /*8e60*/  SHF.L.U32 R25, R25, 0x10, RZ ;  /* 0x0000001019197819 */ /* 0x000fe200000006ff */
[----:B-1----:R-:W-:-:S04]  /*8e70*/  FFMA R22, R22, -2, R19 ;  /* 0xc000000016167823 */ /* 0x002fc80000000013 */
[C---:B------:R-:W-:Y:S01]  /*8e80*/  FMUL R0, R25.reuse, 0.044714998453855514526 ;  /* 0x3d37271319007820 */ /* 0x040fe20000400000 */
[----:B------:R-:W-:-:S03]  /*8e90*/  FMUL R17, R25, 0.79788458347320556641 ;  /* 0x3f4c422a19117820 */ /* 0x000fc60000400000 */
[----:B------:R-:W-:Y:S01]  /*8ea0*/  FFMA R0, R25, R0, 1 ;  /* 0x3f80000019007423 */ /* 0x000fe20000000000 */
[----:B------:R-:W-:-:S03]  /*8eb0*/  FSEL R23, R22, 1, !P1 ;  /* 0x3f80000016177808 */ /* 0x000fc60004800000 */
[----:B------:R-:W-:Y:S01]  /*8ec0*/  FMUL R17, R17, R0 ;  /* 0x0000000011117220 */ /* 0x000fe20000400000 */
[--C-:B------:R-:W-:Y:S01]  /*8ed0*/  LOP3.LUT R22, R23, 0x80000000, R8.reuse, 0xb8, !PT ;  /* 0x8000000017167812 */ /* 0x100fe200078eb808 */
[----:B------:R-:W-:Y:S01]  /*8ee0*/  @!P2 FFMA R22, R8, R65, R8 ;  /* 0x000000410816a223 */ /* 0x000fe20000000008 */
[----:B------:R-:W-:Y:S02]  /*8ef0*/  IMAD.SHL.U32 R23, R68, 0x1000000, RZ ;  /* 0x0100000044177824 */ /* 0x000fe400078e00ff */
[C---:B------:R-:W-:Y:S01]  /*8f00*/  FMUL R0, |R17|.reuse, 2.8853900432586669922 ;  /* 0x4038aa3b11007820 */ /* 0x040fe20000400200 */
[C---:B------:R-:W-:Y:S02]  /*8f10*/  FSETP.GE.AND P2, PT, |R17|.reuse, 0.60000002384185791016, PT ;  /* 0x3f19999a1100780b */ /* 0x040fe40003f46200 */
[C---:B------:R-:W-:Y:S02]  /*8f20*/  FSETP.GE.AND P1, PT, |R17|.reuse, 9.010913848876953125, PT ;  /* 0x41102cb41100780b */ /* 0x040fe40003f26200 */
[----:B------:R-:W-:Y:S01]  /*8f30*/  LOP3.LUT R8, R24, R23, RZ, 0xfc, !PT ;  /* 0x0000001718087212 */ /* 0x000fe200078efcff */
[----:B------:R-:W0:Y:S01]  /*8f40*/  MUFU.EX2 R0, R0 ;  /* 0x0000000000007308 */ /* 0x000e220000000800 */
[----:B------:R-:W-:-:S04]  /*8f50*/  FMUL R23, R17, R17 ;  /* 0x0000001111177220 */ /* 0x000fc80000400000 */
[----:B------:R-:W-:-:S04]  /*8f60*/  FFMA R24, R23, R21, -0.052303962409496307373 ;  /* 0xbd563cae17187423 */ /* 0x000fc80000000015 */
[----:B------:R-:W-:Y:S01]  /*8f70*/  FFMA R24, R23, R24, 0.1331529766321182251 ;  /* 0x3e08594117187423 */ /* 0x000fe20000000018 */
[----:B0-----:R-:W-:-:S03]  /*8f80*/  FADD R65, R0, 1 ;  /* 0x3f80000000417421 */ /* 0x001fc60000000000 */
[C---:B------:R-:W-:Y:S01]  /*8f90*/  FFMA R0, R23.reuse, R24, -0.33332768082618713379 ;  /* 0xbeaaa9ed17007423 */ /* 0x040fe20000000018 */
[----:B------:R-:W0:Y:S03]  /*8fa0*/  MUFU.RCP R70, R65 ;  /* 0x0000004100467308 */ /* 0x000e260000001000 */
[----:B------:R-:W-:Y:S01]  /*8fb0*/  FFMA R0, R23, R0, RZ ;  /* 0x0000000017007223 */ /* 0x000fe200000000ff */
[----:B0-----:R-:W-:-:S05]  /*8fc0*/  FFMA R70, R70, -2, R19 ;  /* 0xc000000046467823 */ /* 0x001fca0000000013 */
[----:B------:R-:W-:-:S04]  /*8fd0*/  FSEL R70, R70, 1, !P1 ;  /* 0x3f80000046467808 */ /* 0x000fc80004800000 */
[--C-:B------:R-:W-:Y:S01]  /*8fe0*/  LOP3.LUT R24, R70, 0x80000000, R17.reuse, 0xb8, !PT ;  /* 0x8000000046187812 */ /* 0x100fe200078eb811 */
[----:B------:R-:W-:Y:S01]  /*8ff0*/  @!P2 FFMA R24, R17, R0, R17 ;  /* 0x000000001118a223 */ /* 0x000fe20000000011 */
[----:B------:R-:W-:Y:S01]  /*9000*/  FMUL R0, R9, 0.035677410662174224854 ;  /* 0x3d12227a09007820 */ /* 0x000fe20000400000 */
[----:B------:R-:W-:-:S03]  /*9010*/  SHF.L.U32 R17, R63, 0x18, RZ ;  /* 0x000000183f117819 */ /* 0x000fc600000006ff */
[----:B------:R-:W-:Y:S01]  /*9020*/  FFMA R0, R9, R0, 0.79788458347320556641 ;  /* 0x3f4c422a09007423 */ /* 0x000fe20000000000 */
[----:B------:R-:W-:-:S03]  /*9030*/  LOP3.LUT R17, R64, R17, RZ, 0xfc, !PT ;  /* 0x0000001140117212 */ /* 0x000fc600078efcff */
        /* <DEDUP_REMOVED lines=12> */
[----:B0-----:R-:W-:-:S04]  /*9100*/  FMNMX R65, |R42|, R51, !PT ;  /* 0x000000332a417209 */ /* 0x001fc80007800200 */
[----:B------:R-:W-:Y:S01]  /*9110*/  FMNMX R48, |R48|, R65, !PT ;  /* 0x0000004130307209 */ /* 0x000fe20007800200 */
[----:B-1----:R-:W-:-:S03]  /*9120*/  FFMA R68, R68, -2, R19 ;  /* 0xc000000044447823 */ /* 0x002fc60000000013 */
[----:B------:R-:W-:Y:S02]  /*9130*/  FMNMX R48, |R41|, R48, !PT ;  /* 0x0000003029307209 */ /* 0x000fe40007800200 */
[----:B------:R-:W-:Y:S02]  /*9140*/  FSEL R68, R68, 1, !P1 ;  /* 0x3f80000044447808 */ /* 0x000fe40004800000 */
[----:B------:R-:W-:Y:S02]  /*9150*/  FMNMX R48, |R49|, R48, !PT ;  /* 0x0000003031307209 */ /* 0x000fe40007800200 */
[--C-:B------:R-:W-:Y:S01]  /*9160*/  LOP3.LUT R63, R68, 0x80000000, R23.reuse, 0xb8, !PT ;  /* 0x80000000443f7812 */ /* 0x100fe200078eb817 */
[----:B------:R-:W-:Y:S01]  /*9170*/  @!P2 FFMA R63, R23, R0, R23 ;  /* 0x00000000173fa223 */ /* 0x000fe20000000017 */
[----:B------:R-:W-:-:S04]  /*9180*/  FMUL R0, R25, 0.035677410662174224854 ;  /* 0x3d12227a19007820 */ /* 0x000fc80000400000 */
[----:B------:R-:W-:-:S04]  /*9190*/  FFMA R0, R25, R0, 0.79788458347320556641 ;  /* 0x3f4c422a19007423 */ /* 0x000fc80000000000 */
        /* <DEDUP_REMOVED lines=8> */
[----:B0-----:R-:W-:-:S04]  /*9220*/  FADD R67, R64, 1 ;  /* 0x3f80000040437421 */ /* 0x001fc80000000000 */
[----:B------:R-:W0:Y:S02]  /*9230*/  MUFU.RCP R0, R67 ;  /* 0x0000004300007308 */ /* 0x000e240000001000 */
[----:B0-----:R-:W-:Y:S01]  /*9240*/  FFMA R42, R0, -2, R19 ;  /* 0xc0000000002a7823 */ /* 0x001fe20000000013 */
[----:B------:R-:W-:-:S04]  /*9250*/  FFMA R0, R51, R68, -0.33332768082618713379 ;  /* 0xbeaaa9ed33007423 */ /* 0x000fc80000000044 */
[----:B------:R-:W-:Y:S01]  /*9260*/  FSEL R42, R42, 1, !P1 ;  /* 0x3f8000002a2a7808 */ /* 0x000fe20004800000 */
[----:B------:R-:W-:-:S03]  /*9270*/  FFMA R0, R51, R0, RZ ;  /* 0x0000000033007223 */ /* 0x000fc600000000ff */
[--C-:B------:R-:W-:Y:S01]  /*9280*/  LOP3.LUT R51, R42, 0x80000000, R23.reuse, 0xb8, !PT ;  /* 0x800000002a337812 */ /* 0x100fe200078eb817 */
[----:B------:R-:W-:Y:S01]  /*9290*/  @!P2 FFMA R51, R23, R0, R23 ;  /* 0x000000001733a223 */ /* 0x000fe20000000017 */
[C---:B------:R-:W-:Y:S02]  /*92a0*/  SHF.L.U32 R23, R35.reuse, 0x10, RZ ;  /* 0x0000001023177819 */ /* 0x040fe400000006ff */
[----:B------:R-:W-:-:S03]  /*92b0*/  PRMT R35, R35, 0x7632, R35 ;  /* 0x0000763223237816 */ /* 0x000fc60000000023 */
[C---:B------:R-:W-:Y:S01]  /*92c0*/  FMUL R0, R23.reuse, 0.044714998453855514526 ;  /* 0x3d37271317007820 */ /* 0x040fe20000400000 */
[----:B------:R-:W-:Y:S01]  /*92d0*/  FMUL R64, R23, 0.79788458347320556641 ;  /* 0x3f4c422a17407820 */ /* 0x000fe20000400000 */
[----:B------:R-:W-:Y:S02]  /*92e0*/  SHF.L.U32 R35, R35, 0x10, RZ ;  /* 0x0000001023237819 */ /* 0x000fe400000006ff */
[----:B------:R-:W-:-:S04]  /*92f0*/  FFMA R67, R23, R0, 1 ;  /* 0x3f80000017437423 */ /* 0x000fc80000000000 */
[----:B------:R-:W-:-:S04]  /*9300*/  FMUL R64, R64, R67 ;  /* 0x0000004340407220 */ /* 0x000fc80000400000 */
[C---:B------:R-:W-:Y:S01]  /*9310*/  FMUL R0, |R64|.reuse, 2.8853900432586669922 ;  /* 0x4038aa3b40007820 */ /* 0x040fe20000400200 */
[C---:B------:R-:W-:Y:S01]  /*9320*/  FMUL R65, R64.reuse, R64 ;  /* 0x0000004040417220 */ /* 0x040fe20000400000 */
[C---:B------:R-:W-:Y:S02]  /*9330*/  FSETP.GE.AND P1, PT, |R64|.reuse, 9.010913848876953125, PT ;  /* 0x41102cb44000780b */ /* 0x040fe40003f26200 */
[----:B------:R-:W-:Y:S01]  /*9340*/  FSETP.GE.AND P2, PT, |R64|, 0.60000002384185791016, PT ;  /* 0x3f19999a4000780b */ /* 0x000fe20003f46200 */
[C---:B------:R-:W-:Y:S01]  /*9350*/  FFMA R68, R65.reuse, R21, -0.052303962409496307373 ;  /* 0xbd563cae41447423 */ /* 0x040fe20000000015 */
[----:B------:R-:W0:Y:S03]  /*9360*/  MUFU.EX2 R0, R0 ;  /* 0x0000000000007308 */ /* 0x000e260000000800 */
[----:B------:R-:W-:Y:S01]  /*9370*/  FFMA R68, R65, R68, 0.1331529766321182251 ;  /* 0x3e08594141447423 */ /* 0x000fe20000000044 */
[----:B0-----:R-:W-:-:S03]  /*9380*/  FADD R42, R0, 1 ;  /* 0x3f800000002a7421 */ /* 0x001fc60000000000 */
[----:B------:R-:W-:-:S04]  /*9390*/  FFMA R0, R65, R68, -0.33332768082618713379 ;  /* 0xbeaaa9ed41007423 */ /* 0x000fc80000000044 */
[----:B------:R-:W-:Y:S01]  /*93a0*/  FFMA R65, R65, R0, RZ ;  /* 0x0000000041417223 */ /* 0x000fe200000000ff */
[----:B------:R-:W0:Y:S01]  /*93b0*/  MUFU.RCP R42, R42 ;  /* 0x0000002a002a7308 */ /* 0x000e220000001000 */
[----:B------:R-:W-:Y:S01]  /*93c0*/  FMUL R0, R35, 0.044714998453855514526 ;  /* 0x3d37271323007820 */ /* 0x000fe20000400000 */
[----:B0-----:R-:W-:-:S05]  /*93d0*/  FFMA R47, R42, -2, R19 ;  /* 0xc00000002a2f7823 */ /* 0x001fca0000000013 */
[----:B------:R-:W-:-:S04]  /*93e0*/  FSEL R47, R47, 1, !P1 ;  /* 0x3f8000002f2f7808 */ /* 0x000fc80004800000 */
[--C-:B------:R-:W-:Y:S01]  /*93f0*/  LOP3.LUT R42, R47, 0x80000000, R64.reuse, 0xb8, !PT ;  /* 0x800000002f2a7812 */ /* 0x100fe200078eb840 */
[C---:B------:R-:W-:Y:S01]  /*9400*/  FFMA R47, R35.reuse, R0, 1 ;  /* 0x3f800000232f7423 */ /* 0x040fe20000000000 */
[----:B------:R-:W-:Y:S01]  /*9410*/  FMUL R0, R35, 0.79788458347320556641 ;  /* 0x3f4c422a23007820 */ /* 0x000fe20000400000 */
[----:B------:R-:W-:-:S03]  /*9420*/  @!P2 FFMA R42, R64, R65, R64 ;  /* 0x00000041402aa223 */ /* 0x000fc60000000040 */
        /* <DEDUP_REMOVED lines=27> */
[----:B------:R0:W1:Y:S02]  /*95e0*/  MUFU.RCP R0, R65 ;  /* 0x0000004100007308 */ /* 0x0000640000001000 */
[----:B0-----:R-:W-:Y:S01]  /*95f0*/  FMNMX R65, |R27|, R48, !PT ;  /* 0x000000301b417209 */ /* 0x001fe20007800200 */
[----:B-1----:R-:W-:Y:S01]  /*9600*/  FFMA R49, R0, -2, R19 ;  /* 0xc000000000317823 */ /* 0x002fe20000000013 */
[----:B------:R-:W-:-:S04]  /*9610*/  FFMA R0, R67, R68, -0.33332768082618713379 ;  /* 0xbeaaa9ed43007423 */ /* 0x000fc80000000044 */
[----:B------:R-:W-:Y:S01]  /*9620*/  FFMA R67, R67, R0, RZ ;  /* 0x0000000043437223 */ /* 0x000fe200000000ff */
[----:B------:R-:W-:Y:S01]  /*9630*/  FMUL R0, R35, 0.035677410662174224854 ;  /* 0x3d12227a23007820 */ /* 0x000fe20000400000 */
[----:B------:R-:W-:-:S03]  /*9640*/  FSEL R49, R49, 1, !P1 ;  /* 0x3f80000031317808 */ /* 0x000fc60004800000 */
[----:B------:R-:W-:Y:S01]  /*9650*/  FFMA R0, R35, R0, 0.79788458347320556641 ;  /* 0x3f4c422a23007423 */ /* 0x000fe20000000000 */
[--C-:B------:R-:W-:Y:S01]  /*9660*/  LOP3.LUT R47, R49, 0x80000000, R64.reuse, 0xb8, !PT ;  /* 0x80000000312f7812 */ /* 0x100fe200078eb840 */
[----:B------:R-:W-:Y:S02]  /*9670*/  @!P2 FFMA R47, R64, R67, R64 ;  /* 0x00000043402fa223 */ /* 0x000fe40000000040 */
        /* <DEDUP_REMOVED lines=15> */
[----:B------:R-:W-:Y:S02]  /*9770*/  IMAD.U32 R27, R45, 0x10000, RZ ;  /* 0x000100002d1b7824 */ /* 0x000fe400078e00ff */
[----:B------:R-:W-:Y:S01]  /*9780*/  @!P2 FFMA R49, R64, R69, R64 ;  /* 0x000000454031a223 */ /* 0x000fe20000000040 */
[----:B------:R-:W-:Y:S01]  /*9790*/  FMNMX R64, |R30|, R65, !PT ;  /* 0x000000411e407209 */ /* 0x000fe20007800200 */
[C---:B------:R-:W-:Y:S01]  /*97a0*/  FMUL R45, R40.reuse, 0.044714998453855514526 ;  /* 0x3d372713282d7820 */ /* 0x040fe20000400000 */
[C---:B------:R-:W-:Y:S01]  /*97b0*/  FMUL R0, R27.reuse, 0.044714998453855514526 ;  /* 0x3d3727131b007820 */ /* 0x040fe20000400000 */
[----:B------:R-:W-:Y:S01]  /*97c0*/  FMUL R48, R27, 0.79788458347320556641 ;  /* 0x3f4c422a1b307820 */ /* 0x000fe20000400000 */
[----:B------:R-:W-:Y:S01]  /*97d0*/  FMNMX R64, |R29|, R64, !PT ;  /* 0x000000401d407209 */ /* 0x000fe20007800200 */
[----:B------:R-:W-:Y:S01]  /*97e0*/  FFMA R45, R40, R45, 1 ;  /* 0x3f800000282d7423 */ /* 0x000fe2000000002d */
        /* <DEDUP_REMOVED lines=12> */
[----:B0-----:R-:W-:Y:S01]  /*98b0*/  FFMA R67, R30, R0, RZ ;  /* 0x000000001e437223 */ /* 0x001fe200000000ff */
[----:B------:R-:W-:-:S04]  /*98c0*/  FMUL R0, R40, 0.79788458347320556641 ;  /* 0x3f4c422a28007820 */ /* 0x000fc80000400000 */
[----:B------:R-:W-:Y:S01]  /*98d0*/  FMUL R45, R0, R45 ;  /* 0x0000002d002d7220 */ /* 0x000fe20000400000 */
[----:B-1----:R-:W-:-:S05]  /*98e0*/  FFMA R68, R68, -2, R19 ;  /* 0xc000000044447823 */ /* 0x002fca0000000013 */
[----:B------:R-:W-:Y:S02]  /*98f0*/  FSEL R65, R68, 1, !P1 ;  /* 0x3f80000044417808 */ /* 0x000fe40004800000 */
[----:B------:R-:W-:Y:S02]  /*9900*/  FSETP.GE.AND P1, PT, |R45|, 9.010913848876953125, PT ;  /* 0x41102cb42d00780b */ /* 0x000fe40003f26200 */
[--C-:B------:R-:W-:Y:S01]  /*9910*/  LOP3.LUT R30, R65, 0x80000000, R48.reuse, 0xb8, !PT ;  /* 0x80000000411e7812 */ /* 0x100fe200078eb830 */
[----:B------:R-:W-:Y:S01]  /*9920*/  @!P2 FFMA R30, R48, R67, R48 ;  /* 0x00000043301ea223 */ /* 0x000fe20000000030 */
[C---:B------:R-:W-:Y:S01]  /*9930*/  FMUL R48, |R45|.reuse, 2.8853900432586669922 ;  /* 0x4038aa3b2d307820 */ /* 0x040fe20000400200 */
[C---:B------:R-:W-:Y:S01]  /*9940*/  FMUL R67, R45.reuse, R45 ;  /* 0x0000002d2d437220 */ /* 0x040fe20000400000 */
[----:B------:R-:W-:-:S03]  /*9950*/  FSETP.GE.AND P2, PT, |R45|, 0.60000002384185791016, PT ;  /* 0x3f19999a2d00780b */ /* 0x000fc60003f46200 */
        /* <DEDUP_REMOVED lines=11> */
[----:B------:R-:W-:Y:S01]  /*9a10*/  FMUL R0, R27, 0.035677410662174224854 ;  /* 0x3d12227a1b007820 */ /* 0x000fe20000400000 */
[----:B------:R-:W-:-:S03]  /*9a20*/  FMNMX R45, |R31|, R64, !PT ;  /* 0x000000401f2d7209 */ /* 0x000fc60007800200 */
        /* <DEDUP_REMOVED lines=19> */
[----:B------:R-:W-:Y:S01]  /*9b60*/  FMUL R48, R40, R65 ;  /* 0x0000004128307220 */ /* 0x000fe20000400000 */
[----:B------:R-:W-:-:S03]  /*9b70*/  FMNMX R65, |R38|, R45, !PT ;  /* 0x0000002d26417209 */ /* 0x000fc60007800200 */
[C---:B------:R-:W-:Y:S01]  /*9b80*/  FMUL R64, |R48|.reuse, 2.8853900432586669922 ;  /* 0x4038aa3b30407820 */ /* 0x040fe20000400200 */
[C---:B------:R-:W-:Y:S01]  /*9b90*/  FMUL R68, R48.reuse, R48 ;  /* 0x0000003030447220 */ /* 0x040fe20000400000 */
[C---:B------:R-:W-:Y:S02]  /*9ba0*/  FSETP.GE.AND P2, PT, |R48|.reuse, 0.60000002384185791016, PT ;  /* 0x3f19999a3000780b */ /* 0x040fe40003f46200 */
[----:B------:R-:W-:Y:S01]  /*9bb0*/  FSETP.GE.AND P1, PT, |R48|, 9.010913848876953125, PT ;  /* 0x41102cb43000780b */ /* 0x000fe20003f26200 */
[C---:B------:R-:W-:Y:S01]  /*9bc0*/  FFMA R45, R68.reuse, R21, -0.052303962409496307373 ;  /* 0xbd563cae442d7423 */ /* 0x040fe20000000015 */
[----:B------:R-:W0:Y:S03]  /*9bd0*/  MUFU.EX2 R64, R64 ;  /* 0x0000004000407308 */ /* 0x000e260000000800 */
[----:B------:R-:W-:Y:S01]  /*9be0*/  FFMA R45, R68, R45, 0.1331529766321182251 ;  /* 0x3e085941442d7423 */ /* 0x000fe2000000002d */
[----:B0-----:R-:W-:Y:S01]  /*9bf0*/  FADD R67, R64, 1 ;  /* 0x3f80000040437421 */ /* 0x001fe20000000000 */
[----:B------:R-:W-:Y:S01]  /*9c00*/  FMNMX R64, |R46|, R65, !PT ;  /* 0x000000412e407209 */ /* 0x000fe20007800200 */
[----:B------:R-:W-:-:S02]  /*9c10*/  FFMA R46, R63, R16, 0.5 ;  /* 0x3f0000003f2e7423 */ /* 0x000fc40000000010 */
[----:B------:R0:W1:Y:S02]  /*9c20*/  MUFU.RCP R0, R67 ;  /* 0x0000004300007308 */ /* 0x0000640000001000 */
[----:B------:R-:W-:Y:S01]  /*9c30*/  FMUL R46, R9, R46 ;  /* 0x0000002e092e7220 */ /* 0x000fe20000400000 */
[----:B0-----:R-:W-:-:S04]  /*9c40*/  SHF.L.U32 R67, R62, 0x18, RZ ;  /* 0x000000183e437819 */ /* 0x001fc800000006ff */
[----:B------:R-:W-:Y:S01]  /*9c50*/  LOP3.LUT R60, R60, R67, RZ, 0xfc, !PT ;  /* 0x000000433c3c7212 */ /* 0x000fe200078efcff */
[----:B-1----:R-:W-:Y:S01]  /*9c60*/  FFMA R38, R0, -2, R19 ;  /* 0xc000000000267823 */ /* 0x002fe20000000013 */
[----:B------:R-:W-:-:S04]  /*9c70*/  FFMA R0, R68, R45, -0.33332768082618713379 ;  /* 0xbeaaa9ed44007423 */ /* 0x000fc8000000002d */
[----:B------:R-:W-:Y:S01]  /*9c80*/  FSEL R45, R38, 1, !P1 ;  /* 0x3f800000262d7808 */ /* 0x000fe20004800000 */
[----:B------:R-:W-:Y:S01]  /*9c90*/  FFMA R69, R68, R0, RZ ;  /* 0x0000000044457223 */ /* 0x000fe200000000ff */
[----:B------:R-:W-:Y:S01]  /*9ca0*/  SHF.L.U32 R38, R66, 0x10, RZ ;  /* 0x0000001042267819 */ /* 0x000fe200000006ff */
[----:B------:R-:W-:Y:S01]  /*9cb0*/  FMUL R0, R9, 0.10703222453594207764 ;  /* 0x3ddb33b609007820 */ /* 0x000fe20000400000 */
[--C-:B------:R-:W-:Y:S01]  /*9cc0*/  LOP3.LUT R45, R45, 0x80000000, R48.reuse, 0xb8, !PT ;  /* 0x800000002d2d7812 */ /* 0x100fe200078eb830 */
[----:B------:R-:W-:Y:S02]  /*9cd0*/  @!P2 FFMA R45, R48, R69, R48 ;  /* 0x00000045302da223 */ /* 0x000fe40000000030 */
[C---:B------:R-:W-:Y:S01]  /*9ce0*/  FMUL R69, R38.reuse, 0.044714998453855514526 ;  /* 0x3d37271326457820 */ /* 0x040fe20000400000 */
[----:B------:R-:W-:Y:S01]  /*9cf0*/  FMUL R48, R38, 0.79788458347320556641 ;  /* 0x3f4c422a26307820 */ /* 0x000fe20000400000 */
[----:B------:R-:W-:Y:S01]  /*9d00*/  FFMA R65, R9, R0, 0.79788458347320556641 ;  /* 0x3f4c422a09417423 */ /* 0x000fe20000000000 */
[----:B------:R-:W-:Y:S01]  /*9d10*/  FFMA R0, -R22, R22, 1 ;  /* 0x3f80000016007423 */ /* 0x000fe20000000116 */
[----:B------:R-:W-:Y:S01]  /*9d20*/  FFMA R69, R38, R69, 1 ;  /* 0x3f80000026457423 */ /* 0x000fe20000000045 */
[----:B------:R-:W-:-:S02]  /*9d30*/  FADD R22, R22, 1 ;  /* 0x3f80000016167421 */ /* 0x000fc40000000000 */
[----:B------:R-:W-:Y:S01]  /*9d40*/  FMUL R65, R0, R65 ;  /* 0x0000004100417220 */ /* 0x000fe20000400000 */
[----:B------:R-:W-:Y:S01]  /*9d50*/  FMUL R48, R48, R69 ;  /* 0x0000004530307220 */ /* 0x000fe20000400000 */
[----:B------:R-:W-:Y:S01]  /*9d60*/  FMUL R0, R9, 0.5 ;  /* 0x3f00000009007820 */ /* 0x000fe20000400000 */
[----:B------:R-:W-:Y:S02]  /*9d70*/  PRMT R69, R20, 0x7632, R69 ;  /* 0x0000763214457816 */ /* 0x000fe40000000045 */
[----:B------:R-:W-:Y:S01]  /*9d80*/  FMUL R62, |R48|, 2.8853900432586669922 ;  /* 0x4038aa3b303e7820 */ /* 0x000fe20000400200 */
[----:B------:R-:W-:Y:S01]  /*9d90*/  FMUL R9, R0, R65 ;  /* 0x0000004100097220 */ /* 0x000fe20000400000 */
[C---:B------:R-:W-:Y:S01]  /*9da0*/  FMUL R0, R25.reuse, 0.10703222453594207764 ;  /* 0x3ddb33b619007820 */ /* 0x040fe20000400000 */
[C---:B------:R-:W-:Y:S02]  /*9db0*/  FSETP.GE.AND P2, PT, |R48|.reuse, 0.60000002384185791016, PT ;  /* 0x3f19999a3000780b */ /* 0x040fe40003f46200 */
[----:B------:R-:W-:Y:S01]  /*9dc0*/  FSETP.GE.AND P1, PT, |R48|, 9.010913848876953125, PT ;  /* 0x41102cb43000780b */ /* 0x000fe20003f26200 */
[----:B------:R-:W0:Y:S01]  /*9dd0*/  MUFU.EX2 R62, R62 ;  /* 0x0000003e003e7308 */ /* 0x000e220000000800 */
[----:B------:R-:W-:Y:S01]  /*9de0*/  FFMA R63, R25, R0, 0.79788458347320556641 ;  /* 0x3f4c422a193f7423 */ /* 0x000fe20000000000 */
[C---:B------:R-:W-:Y:S01]  /*9df0*/  FFMA R0, -R24.reuse, R24, 1 ;  /* 0x3f80000018007423 */ /* 0x040fe20000000118 */
[----:B------:R-:W-:Y:S01]  /*9e00*/  FADD R24, R24, 1 ;  /* 0x3f80000018187421 */ /* 0x000fe20000000000 */
[----:B------:R-:W-:-:S02]  /*9e10*/  SHF.L.U32 R69, R69, 0x10, RZ ;  /* 0x0000001045457819 */ /* 0x000fc400000006ff */
[----:B------:R-:W-:Y:S01]  /*9e20*/  FMUL R63, R0, R63 ;  /* 0x0000003f003f7220 */ /* 0x000fe20000400000 */
[----:B------:R-:W-:Y:S01]  /*9e30*/  FMUL R0, R25, 0.5 ;  /* 0x3f00000019007820 */ /* 0x000fe20000400000 */
[----:B0-----:R-:W-:Y:S01]  /*9e40*/  FADD R65, R62, 1 ;  /* 0x3f8000003e417421 */ /* 0x001fe20000000000 */
[----:B------:R-:W-:-:S03]  /*9e50*/  FFMA R62, R51, R16, 0.5 ;  /* 0x3f000000333e7423 */ /* 0x000fc60000000010 */
[----:B------:R-:W0:Y:S01]  /*9e60*/  MUFU.RCP R68, R65 ;  /* 0x0000004100447308 */ /* 0x000e220000001000 */
[----:B------:R-:W-:Y:S01]  /*9e70*/  FMUL R62, R25, R62 ;  /* 0x0000003e193e7220 */ /* 0x000fe20000400000 */
[----:B------:R-:W-:Y:S01]  /*9e80*/  FMUL R25, R0, R63 ;  /* 0x0000003f00197220 */ /* 0x000fe20000400000 */
[----:B------:R-:W-:Y:S02]  /*9e90*/  FMUL R63, R48, R48 ;  /* 0x00000030303f7220 */ /* 0x000fe40000400000 */
[----:B------:R-:W-:Y:S02]  /*9ea0*/  FMUL R62, R69, R62 ;  /* 0x0000003e453e7220 */ /* 0x000fe40000400000 */
[----:B------:R-:W-:-:S04]  /*9eb0*/  FFMA R0, R63, R21, -0.052303962409496307373 ;  /* 0xbd563cae3f007423 */ /* 0x000fc80000000015 */
[----:B------:R-:W-:-:S04]  /*9ec0*/  FFMA R0, R63, R0, 0.1331529766321182251 ;  /* 0x3e0859413f007423 */ /* 0x000fc80000000000 */
[----:B------:R-:W-:Y:S01]  /*9ed0*/  FFMA R0, R63, R0, -0.33332768082618713379 ;  /* 0xbeaaa9ed3f007423 */ /* 0x000fe20000000000 */
[----:B0-----:R-:W-:-:S03]  /*9ee0*/  FFMA R68, R68, -2, R19 ;  /* 0xc000000044447823 */ /* 0x001fc60000000013 */
[----:B------:R-:W-:Y:S02]  /*9ef0*/  FFMA R63, R63, R0, RZ ;  /* 0x000000003f3f7223 */ /* 0x000fe400000000ff */
[----:B------:R-:W-:Y:S01]  /*9f00*/  FSEL R51, R68, 1, !P1 ;  /* 0x3f80000044337808 */ /* 0x000fe20004800000 */
[-C--:B------:R-:W-:Y:S01]  /*9f10*/  FFMA R68, R31, R16.reuse, 0.5 ;  /* 0x3f0000001f447423 */ /* 0x080fe20000000010 */
[----:B------:R-:W-:Y:S02]  /*9f20*/  FFMA R31, R45, R16, 0.5 ;  /* 0x3f0000002d1f7423 */ /* 0x000fe40000000010 */
[--C-:B------:R-:W-:Y:S01]  /*9f30*/  LOP3.LUT R51, R51, 0x80000000, R48.reuse, 0xb8, !PT ;  /* 0x8000000033337812 */ /* 0x100fe200078eb830 */
[----:B------:R-:W-:Y:S01]  /*9f40*/  @!P2 FFMA R51, R48, R63, R48 ;  /* 0x0000003f3033a223 */ /* 0x000fe20000000030 */
[----:B------:R-:W-:Y:S01]  /*9f50*/  PRMT R63, R66, 0x7632, R63 ;  /* 0x00007632423f7816 */ /* 0x000fe2000000003f */
[----:B------:R-:W-:-:S04]  /*9f60*/  FMUL R31, R40, R31 ;  /* 0x0000001f281f7220 */ /* 0x000fc80000400000 */
[----:B------:R-:W-:-:S04]  /*9f70*/  IMAD.U32 R63, R63, 0x10000, RZ ;  /* 0x000100003f3f7824 */ /* 0x000fc800078e00ff */
[C---:B------:R-:W-:Y:S01]  /*9f80*/  FMUL R0, R63.reuse, 0.044714998453855514526 ;  /* 0x3d3727133f007820 */ /* 0x040fe20000400000 */
[----:B------:R-:W-:-:S03]  /*9f90*/  FMUL R66, R63, 0.79788458347320556641 ;  /* 0x3f4c422a3f427820 */ /* 0x000fc60000400000 */
[----:B------:R-:W-:Y:S01]  /*9fa0*/  FFMA R65, R63, R0, 1 ;  /* 0x3f8000003f417423 */ /* 0x000fe20000000000 */
[----:B------:R-:W-:Y:S01]  /*9fb0*/  FFMA R0, R22, 0.5, R9 ;  /* 0x3f00000016007823 */ /* 0x000fe20000000009 */
[----:B------:R-:W-:Y:S01]  /*9fc0*/  FFMA R22, R24, 0.5, R25 ;  /* 0x3f00000018167823 */ /* 0x000fe20000000019 */
[----:B------:R-:W-:Y:S01]  /*9fd0*/  SHF.L.U32 R9, R18, 0x10, RZ ;  /* 0x0000001012097819 */ /* 0x000fe200000006ff */
[----:B------:R-:W-:Y:S01]  /*9fe0*/  FMUL R66, R66, R65 ;  /* 0x0000004142427220 */ /* 0x000fe20000400000 */
[----:B------:R-:W-:Y:S01]  /*9ff0*/  SHF.L.U32 R65, R20, 0x10, RZ ;  /* 0x0000001014417819 */ /* 0x000fe200000006ff */
[----:B------:R-:W-:Y:S01]  /*a000*/  FMUL R22, R22, R69 ;  /* 0x0000004516167220 */ /* 0x000fe20000400000 */
[----:B------:R-:W-:Y:S01]  /*a010*/  PRMT R18, R18, 0x7632, R18 ;  /* 0x0000763212127816 */ /* 0x000fe20000000012 */
[C---:B------:R-:W-:Y:S01]  /*a020*/  FMUL R48, |R66|.reuse, 2.8853900432586669922 ;  /* 0x4038aa3b42307820 */ /* 0x040fe20000400200 */
[----:B------:R-:W-:Y:S01]  /*a030*/  FSETP.GE.AND P1, PT, |R66|, 9.010913848876953125, PT ;  /* 0x41102cb44200780b */ /* 0x000fe20003f26200 */
[----:B------:R-:W-:Y:S01]  /*a040*/  FMUL R0, R0, R65 ;  /* 0x0000004100007220 */ /* 0x000fe20000400000 */
[----:B------:R-:W-:Y:S01]  /*a050*/  FSETP.GE.AND P2, PT, |R66|, 0.60000002384185791016, PT ;  /* 0x3f19999a4200780b */ /* 0x000fe20003f46200 */
[----:B------:R-:W-:-:S02]  /*a060*/  FMUL R46, R65, R46 ;  /* 0x0000002e412e7220 */ /* 0x000fc40000400000 */
[----:B------:R-:W0:Y:S01]  /*a070*/  MUFU.EX2 R48, R48 ;  /* 0x0000003000307308 */ /* 0x000e220000000800 */
[----:B------:R-:W-:-:S05]  /*a080*/  FMUL R9, R0, R9 ;  /* 0x0000000900097220 */ /* 0x000fca0000400000 */
[----:B------:R-:W-:Y:S01]  /*a090*/  FMNMX R73, R64, |R9|, !PT ;  /* 0x4000000940497209 */ /* 0x000fe20007800000 */
[----:B------:R-:W-:Y:S01]  /*a0a0*/  FMUL R9, R9, UR14 ;  /* 0x0000000e09097c20 */ /* 0x000fe20008400000 */
[----:B------:R-:W-:-:S04]  /*a0b0*/  SHF.L.U32 R64, R53, 0x18, RZ ;  /* 0x0000001835407819 */ /* 0x000fc800000006ff */
[----:B------:R-:W-:Y:S02]  /*a0c0*/  F2FP.SATFINITE.E4M3.F32.PACK_AB_MERGE_C R9, RZ, R9, RZ ;  /* 0x00000009ff09723e */ /* 0x000fe400048070ff */
[----:B------:R-:W-:Y:S01]  /*a0d0*/  LOP3.LUT R61, R61, R64, RZ, 0xfc, !PT ;  /* 0x000000403d3d7212 */ /* 0x000fe200078efcff */
[----:B------:R-:W-:Y:S01]  /*a0e0*/  FFMA R64, R49, R16, 0.5 ;  /* 0x3f00000031407423 */ /* 0x000fe20000000010 */
[----:B0-----:R-:W-:Y:S01]  /*a0f0*/  FADD R24, R48, 1 ;  /* 0x3f80000030187421 */ /* 0x001fe20000000000 */
[----:B------:R-:W-:-:S04]  /*a100*/  FMUL R48, R66, R66 ;  /* 0x0000004242307220 */ /* 0x000fc80000400000 */
        /* <DEDUP_REMOVED lines=8> */
[----:B------:R-:W-:Y:S01]  /*a190*/  FMUL R25, R38, 0.035677410662174224854 ;  /* 0x3d12227a26197820 */ /* 0x000fe20000400000 */
[----:B------:R-:W-:-:S03]  /*a1a0*/  @!P2 FFMA R48, R66, R67, R66 ;  /* 0x000000434230a223 */ /* 0x000fc60000000042 */
[----:B------:R-:W-:-:S04]  /*a1b0*/  FFMA R25, R38, R25, 0.79788458347320556641 ;  /* 0x3f4c422a26197423 */ /* 0x000fc80000000019 */
[----:B------:R-:W-:Y:S01]  /*a1c0*/  FMUL R24, R38, R25 ;  /* 0x0000001926187220 */ /* 0x000fe20000400000 */
[----:B------:R-:W-:-:S03]  /*a1d0*/  IMAD.U32 R25, R18, 0x10000, RZ ;  /* 0x0001000012197824 */ /* 0x000fc600078e00ff */
[----:B------:R-:W-:Y:S01]  /*a1e0*/  FMUL R0, |R24|, 2.8853900432586669922 ;  /* 0x4038aa3b18007820 */ /* 0x000fe20000400200 */
[----:B------:R-:W-:Y:S01]  /*a1f0*/  FMUL R66, R22, R25 ;  /* 0x0000001916427220 */ /* 0x000fe20000400000 */
[C---:B------:R-:W-:Y:S01]  /*a200*/  FMUL R22, R24.reuse, R24 ;  /* 0x0000001818167220 */ /* 0x040fe20000400000 */
[C---:B------:R-:W-:Y:S02]  /*a210*/  FSETP.GE.AND P1, PT, |R24|.reuse, 9.010913848876953125, PT ;  /* 0x41102cb41800780b */ /* 0x040fe40003f26200 */
[----:B------:R-:W-:Y:S01]  /*a220*/  FSETP.GE.AND P2, PT, |R24|, 0.60000002384185791016, PT ;  /* 0x3f19999a1800780b */ /* 0x000fe20003f46200 */
[----:B------:R-:W0:Y:S01]  /*a230*/  MUFU.EX2 R0, R0 ;  /* 0x0000000000007308 */ /* 0x000e220000000800 */
[----:B------:R-:W-:Y:S01]  /*a240*/  FFMA R25, R22, R21, -0.052303962409496307373 ;  /* 0xbd563cae16197423 */ /* 0x000fe20000000015 */
[----:B------:R-:W-:-:S03]  /*a250*/  FMNMX R53, |R66|, R73, !PT ;  /* 0x0000004942357209 */ /* 0x000fc60007800200 */
[----:B------:R-:W-:Y:S01]  /*a260*/  FFMA R25, R22, R25, 0.1331529766321182251 ;  /* 0x3e08594116197423 */ /* 0x000fe20000000019 */
[----:B0-----:R-:W-:-:S03]  /*a270*/  FADD R20, R0, 1 ;  /* 0x3f80000000147421 */ /* 0x001fc60000000000 */
[----:B------:R-:W-:-:S04]  /*a280*/  FFMA R0, R22, R25, -0.33332768082618713379 ;  /* 0xbeaaa9ed16007423 */ /* 0x000fc80000000019 */
[----:B------:R-:W-:Y:S01]  /*a290*/  FFMA R25, R22, R0, RZ ;  /* 0x0000000016197223 */ /* 0x000fe200000000ff */
[----:B------:R-:W0:Y:S01]  /*a2a0*/  MUFU.RCP R20, R20 ;  /* 0x0000001400147308 */ /* 0x000e220000001000 */
[----:B------:R-:W-:-:S04]  /*a2b0*/  FMUL R0, R63, 0.035677410662174224854 ;  /* 0x3d12227a3f007820 */ /* 0x000fc80000400000 */
[----:B------:R-:W-:Y:S01]  /*a2c0*/  FFMA R0, R63, R0, 0.79788458347320556641 ;  /* 0x3f4c422a3f007423 */ /* 0x000fe20000000000 */
[----:B0-----:R-:W-:-:S05]  /*a2d0*/  FFMA R18, R20, -2, R19 ;  /* 0xc000000014127823 */ /* 0x001fca0000000013 */
[----:B------:R-:W-:Y:S01]  /*a2e0*/  FSEL R67, R18, 1, !P1 ;  /* 0x3f80000012437808 */ /* 0x000fe20004800000 */
[----:B------:R-:W-:-:S03]  /*a2f0*/  FMUL R18, R63, R0 ;  /* 0x000000003f127220 */ /* 0x000fc60000400000 */
[--C-:B------:R-:W-:Y:S01]  /*a300*/  LOP3.LUT R67, R67, 0x80000000, R24.reuse, 0xb8, !PT ;  /* 0x8000000043437812 */ /* 0x100fe200078eb818 */
[----:B------:R-:W-:Y:S01]  /*a310*/  FMUL R20, |R18|, 2.8853900432586669922 ;  /* 0x4038aa3b12147820 */ /* 0x000fe20000400200 */
[----:B------:R-:W-:Y:S01]  /*a320*/  @!P2 FFMA R67, R24, R25, R24 ;  /* 0x000000191843a223 */ /* 0x000fe20000000018 */
[C---:B------:R-:W-:Y:S01]  /*a330*/  FMUL R24, R18.reuse, R18 ;  /* 0x0000001212187220 */ /* 0x040fe20000400000 */
[C---:B------:R-:W-:Y:S02]  /*a340*/  FSETP.GE.AND P2, PT, |R18|.reuse, 0.60000002384185791016, PT ;  /* 0x3f19999a1200780b */ /* 0x040fe40003f46200 */
[----:B------:R-:W-:Y:S01]  /*a350*/  FSETP.GE.AND P1, PT, |R18|, 9.010913848876953125, PT ;  /* 0x41102cb41200780b */ /* 0x000fe20003f26200 */
[----:B------:R-:W0:Y:S01]  /*a360*/  MUFU.EX2 R20, R20 ;  /* 0x0000001400147308 */ /* 0x000e220000000800 */
[----:B------:R-:W-:-:S04]  /*a370*/  FFMA R21, R24, R21, -0.052303962409496307373 ;  /* 0xbd563cae18157423 */ /* 0x000fc80000000015 */
[----:B------:R-:W-:-:S04]  /*a380*/  FFMA R21, R24, R21, 0.1331529766321182251 ;  /* 0x3e08594118157423 */ /* 0x000fc80000000015 */
[----:B------:R-:W-:-:S04]  /*a390*/  FFMA R0, R24, R21, -0.33332768082618713379 ;  /* 0xbeaaa9ed18007423 */ /* 0x000fc80000000015 */
[----:B------:R-:W-:Y:S01]  /*a3a0*/  FFMA R21, R24, R0, RZ ;  /* 0x0000000018157223 */ /* 0x000fe200000000ff */
[----:B------:R-:W-:Y:S01]  /*a3b0*/  FMUL R0, R66, UR14 ;  /* 0x0000000e42007c20 */ /* 0x000fe20008400000 */
[----:B------:R-:W1:Y:S01]  /*a3c0*/  S2R R24, SR_TID.X ;  /* 0x0000000000187919 */ /* 0x000e620000002100 */
[----:B0-----:R-:W-:-:S03]  /*a3d0*/  FADD R22, R20, 1 ;  /* 0x3f80000014167421 */ /* 0x001fc60000000000 */
[----:B------:R-:W-:-:S03]  /*a3e0*/  F2FP.SATFINITE.E4M3.F32.PACK_AB_MERGE_C R0, RZ, R0, RZ ;  /* 0x00000000ff00723e */ /* 0x000fc600048070ff */
[----:B------:R-:W0:Y:S01]  /*a3f0*/  MUFU.RCP R22, R22 ;  /* 0x0000001600167308 */ /* 0x000e220000001000 */
[----:B------:R-:W-:Y:S01]  /*a400*/  @P0 PRMT R75, R0, 0x7604, R9 ;  /* 0x00007604004b0816 */ /* 0x000fe20000000009 */
[----:B0-----:R-:W-:-:S05]  /*a410*/  FFMA R19, R22, -2, R19 ;  /* 0xc000000016137823 */ /* 0x001fca0000000013 */
[----:B------:R-:W-:Y:S02]  /*a420*/  FSEL R19, R19, 1, !P1 ;  /* 0x3f80000013137808 */ /* 0x000fe40004800000 */
[----:B-1----:R-:W-:Y:S02]  /*a430*/  SHF.R.U32.HI R22, RZ, 0x2, R24 ;  /* 0x00000002ff167819 */ /* 0x002fe40000011618 */
[--C-:B------:R-:W-:Y:S01]  /*a440*/  LOP3.LUT R71, R19, 0x80000000, R18.reuse, 0xb8, !PT ;  /* 0x8000000013477812 */ /* 0x100fe200078eb812 */
[----:B------:R-:W-:Y:S01]  /*a450*/  @!P2 FFMA R71, R18, R21, R18 ;  /* 0x000000151247a223 */ /* 0x000fe20000000012 */
[----:B------:R-:W-:Y:S02]  /*a460*/  @P0 LEA R18, P1, R6, R15, 0x1 ;  /* 0x0000000f06120211 */ /* 0x000fe400078208ff */
[----:B------:R-:W-:Y:S02]  /*a470*/  LOP3.LUT R22, R22, 0x38, RZ, 0xc0, !PT ;  /* 0x0000003816167812 */ /* 0x000fe400078ec0ff */
[----:B------:R-:W-:-:S02]  /*a480*/  @P0 LEA.HI.X R19, R6, R14, R7, 0x1, P1 ;  /* 0x0000000e06130211 */ /* 0x000fc400008f0c07 */
[----:B------:R-:W-:Y:S01]  /*a490*/  ISETP.GE.U32.AND P1, PT, R57, R52, PT ;  /* 0x000000343900720c */ /* 0x000fe20003f26070 */
[C---:B------:R-:W-:Y:S02]  /*a4a0*/  IMAD.WIDE.U32 R20, R22.reuse, UR6, RZ ;  /* 0x0000000616147c25 */ /* 0x040fe4000f8e00ff */
[----:B------:R0:W-:Y:S02]  /*a4b0*/  @P0 STG.E.U16 desc[UR10][R18.64], R75 ;  /* 0x0000004b12000986 */ /* 0x0001e4000c10150a */
[----:B------:R-:W-:Y:S01]  /*a4c0*/  IMAD R25, R22, UR7, RZ ;  /* 0x0000000716197c24 */ /* 0x000fe2000f8e02ff */
[----:B------:R-:W-:Y:S01]  /*a4d0*/  MOV R52, R20 ;  /* 0x0000001400347202 */ /* 0x000fe20000000f00 */
[----:B------:R-:W-:-:S03]  /*a4e0*/  FFMA R20, R47, R16, 0.5 ;  /* 0x3f0000002f147423 */ /* 0x000fc60000000010 */
[----:B------:R-:W-:Y:S01]  /*a4f0*/  IADD3 R25, R21, R25, RZ ;  /* 0x0000001915197210 */ /* 0x000fe20007ffe0ff */
[C---:B------:R-:W-:Y:S01]  /*a500*/  FMUL R21, R23.reuse, 0.5 ;  /* 0x3f00000017157820 */ /* 0x040fe20000400000 */
[----:B0-----:R-:W-:-:S04]  /*a510*/  FMUL R18, R23, 0.10703222453594207764 ;  /* 0x3ddb33b617127820 */ /* 0x001fc80000400000 */
[----:B------:R-:W-:Y:S01]  /*a520*/  FFMA R19, R23, R18, 0.79788458347320556641 ;  /* 0x3f4c422a17137423 */ /* 0x000fe20000000012 */
[C---:B------:R-:W-:Y:S01]  /*a530*/  FFMA R18, -R42.reuse, R42, 1 ;  /* 0x3f8000002a127423 */ /* 0x040fe2000000012a */
[----:B------:R-:W-:-:S03]  /*a540*/  FADD R42, R42, 1 ;  /* 0x3f8000002a2a7421 */ /* 0x000fc60000000000 */
[----:B------:R-:W-:Y:S01]  /*a550*/  FMUL R66, R18, R19 ;  /* 0x0000001312427220 */ /* 0x000fe20000400000 */
[----:B------:R-:W-:Y:S01]  /*a560*/  FMUL R18, R23, R20 ;  /* 0x0000001417127220 */ /* 0x000fe20000400000 */
[-C--:B------:R-:W-:Y:S01]  /*a570*/  FFMA R23, R67, R16.reuse, 0.5 ;  /* 0x3f00000043177423 */ /* 0x080fe20000000010 */
[----:B------:R-:W-:Y:S01]  /*a580*/  FFMA R20, R71, R16, 0.5 ;  /* 0x3f00000047147423 */ /* 0x000fe20000000010 */
[----:B------:R-:W-:Y:S01]  /*a590*/  FMUL R16, R27, 0.10703222453594207764 ;  /* 0x3ddb33b61b107820 */ /* 0x000fe20000400000 */
[----:B------:R-:W-:Y:S01]  /*a5a0*/  FMUL R21, R21, R66 ;  /* 0x0000004215157220 */ /* 0x000fe20000400000 */
[----:B------:R-:W-:Y:S02]  /*a5b0*/  FMUL R23, R38, R23 ;  /* 0x0000001726177220 */ /* 0x000fe40000400000 */
[----:B------:R-:W-:Y:S01]  /*a5c0*/  FFMA R19, R27, R16, 0.79788458347320556641 ;  /* 0x3f4c422a1b137423 */ /* 0x000fe20000000010 */
[----:B------:R-:W-:Y:S01]  /*a5d0*/  FFMA R16, -R30, R30, 1 ;  /* 0x3f8000001e107423 */ /* 0x000fe2000000011e */
[----:B------:R-:W-:-:S03]  /*a5e0*/  FFMA R21, R42, 0.5, R21 ;  /* 0x3f0000002a157823 */ /* 0x000fc60000000015 */
[----:B------:R-:W-:Y:S01]  /*a5f0*/  FMUL R66, R16, R19 ;  /* 0x0000001310427220 */ /* 0x000fe20000400000 */
[----:B------:R-:W-:Y:S01]  /*a600*/  FMUL R19, R38, 0.10703222453594207764 ;  /* 0x3ddb33b626137820 */ /* 0x000fe20000400000 */
[----:B------:R-:W-:-:S03]  /*a610*/  FFMA R16, -R51, R51, 1 ;  /* 0x3f80000033107423 */ /* 0x000fc60000000133 */
[----:B------:R-:W-:-:S04]  /*a620*/  FFMA R19, R38, R19, 0.79788458347320556641 ;  /* 0x3f4c422a26137423 */ /* 0x000fc80000000013 */
[----:B------:R-:W-:Y:S01]  /*a630*/  FMUL R70, R16, R19 ;  /* 0x0000001310467220 */ /* 0x000fe20000400000 */
[C---:B------:R-:W-:Y:S01]  /*a640*/  FMUL R16, R27.reuse, R68 ;  /* 0x000000441b107220 */ /* 0x040fe20000400000 */
[----:B------:R-:W-:Y:S01]  /*a650*/  FMUL R27, R27, 0.5 ;  /* 0x3f0000001b1b7820 */ /* 0x000fe20000400000 */
[----:B------:R-:W-:Y:S01]  /*a660*/  FMUL R19, R38, 0.5 ;  /* 0x3f00000026137820 */ /* 0x000fe20000400000 */
[----:B------:R-:W-:Y:S02]  /*a670*/  FMUL R38, R35, 0.10703222453594207764 ;  /* 0x3ddb33b623267820 */ /* 0x000fe40000400000 */
[----:B------:R-:W-:Y:S01]  /*a680*/  FMUL R66, R27, R66 ;  /* 0x000000421b427220 */ /* 0x000fe20000400000 */
[----:B------:R-:W-:Y:S01]  /*a690*/  FFMA R27, -R41, R41, 1 ;  /* 0x3f800000291b7423 */ /* 0x000fe20000000129 */
[----:B------:R-:W-:Y:S01]  /*a6a0*/  FFMA R38, R35, R38, 0.79788458347320556641 ;  /* 0x3f4c422a23267423 */ /* 0x000fe20000000026 */
[----:B------:R-:W-:-:S03]  /*a6b0*/  FMUL R19, R19, R70 ;  /* 0x0000004613137220 */ /* 0x000fc60000400000 */
[----:B------:R-:W-:Y:S01]  /*a6c0*/  FMUL R45, R27, R38 ;  /* 0x000000261b2d7220 */ /* 0x000fe20000400000 */
[C---:B------:R-:W-:Y:S01]  /*a6d0*/  FMUL R38, R35.reuse, 0.5 ;  /* 0x3f00000023267820 */ /* 0x040fe20000400000 */
[----:B------:R-:W-:Y:S01]  /*a6e0*/  FMUL R27, R35, R64 ;  /* 0x00000040231b7220 */ /* 0x000fe20000400000 */
[----:B------:R-:W-:Y:S01]  /*a6f0*/  FADD R35, R30, 1 ;  /* 0x3f8000001e237421 */ /* 0x000fe20000000000 */
[----:B------:R-:W-:Y:S01]  /*a700*/  FMUL R30, R63, 0.10703222453594207764 ;  /* 0x3ddb33b63f1e7820 */ /* 0x000fe20000400000 */
[----:B------:R-:W-:Y:S01]  /*a710*/  FMUL R38, R38, R45 ;  /* 0x0000002d26267220 */ /* 0x000fe20000400000 */
[C---:B------:R-:W-:Y:S01]  /*a720*/  FMUL R45, R40.reuse, 0.10703222453594207764 ;  /* 0x3ddb33b6282d7820 */ /* 0x040fe20000400000 */
[----:B------:R-:W-:Y:S01]  /*a730*/  FFMA R42, R35, 0.5, R66 ;  /* 0x3f000000232a7823 */ /* 0x000fe20000000042 */
[----:B------:R-:W-:Y:S01]  /*a740*/  FFMA R64, R63, R30, 0.79788458347320556641 ;  /* 0x3f4c422a3f407423 */ /* 0x000fe2000000001e */
[----:B------:R-:W-:Y:S01]  /*a750*/  FFMA R30, -R29, R29, 1 ;  /* 0x3f8000001d1e7423 */ /* 0x000fe2000000011d */
[C---:B------:R-:W-:Y:S01]  /*a760*/  FFMA R45, R40.reuse, R45, 0.79788458347320556641 ;  /* 0x3f4c422a282d7423 */ /* 0x040fe2000000002d */
[----:B------:R-:W-:Y:S01]  /*a770*/  FMUL R40, R40, 0.5 ;  /* 0x3f00000028287820 */ /* 0x000fe20000400000 */
[----:B------:R-:W-:-:S02]  /*a780*/  FFMA R35, -R48, R48, 1 ;  /* 0x3f80000030237423 */ /* 0x000fc40000000130 */
[----:B------:R-:W-:Y:S01]  /*a790*/  FMUL R45, R30, R45 ;  /* 0x0000002d1e2d7220 */ /* 0x000fe20000400000 */
[----:B------:R-:W-:Y:S01]  /*a7a0*/  FADD R30, R51, 1 ;  /* 0x3f800000331e7421 */ /* 0x000fe20000000000 */
[----:B------:R-:W-:Y:S01]  /*a7b0*/  FMUL R64, R35, R64 ;  /* 0x0000004023407220 */ /* 0x000fe20000400000 */
[----:B------:R-:W-:Y:S01]  /*a7c0*/  FMUL R35, R63, R20 ;  /* 0x000000143f237220 */ /* 0x000fe20000400000 */
[----:B------:R-:W-:Y:S01]  /*a7d0*/  FMUL R49, R40, R45 ;  /* 0x0000002d28317220 */ /* 0x000fe20000400000 */
[----:B------:R-:W-:Y:S01]  /*a7e0*/  FADD R45, R41, 1 ;  /* 0x3f800000292d7421 */ /* 0x000fe20000000000 */
[----:B------:R-:W-:Y:S01]  /*a7f0*/  FFMA R47, R30, 0.5, R19 ;  /* 0x3f0000001e2f7823 */ /* 0x000fe20000000013 */
[----:B------:R-:W-:Y:S01]  /*a800*/  SHF.L.U32 R19, R43, 0x10, RZ ;  /* 0x000000102b137819 */ /* 0x000fe200000006ff */
[----:B------:R-:W-:Y:S02]  /*a810*/  IMAD.U32 R20, R34, 0x10000, RZ ;  /* 0x0001000022147824 */ /* 0x000fe400078e00ff */
[----:B------:R-:W-:Y:S01]  /*a820*/  FFMA R45, R45, 0.5, R38 ;  /* 0x3f0000002d2d7823 */ /* 0x000fe20000000026 */
[----:B------:R-:W-:Y:S01]  /*a830*/  @P0 IADD3 R38, P2, R6, UR4, RZ ;  /* 0x0000000406260c10 */ /* 0x000fe2000ff5e0ff */
[----:B------:R-:W-:Y:S01]  /*a840*/  FMUL R63, R63, 0.5 ;  /* 0x3f0000003f3f7820 */ /* 0x000fe20000400000 */
[----:B------:R-:W-:Y:S01]  /*a850*/  FMUL R30, R20, R18 ;  /* 0x00000012141e7220 */ /* 0x000fe20000400000 */
[----:B------:R-:W-:Y:S01]  /*a860*/  FMUL R41, R21, R20 ;  /* 0x0000001415297220 */ /* 0x000fe20000400000 */
[----:B------:R-:W-:Y:S01]  /*a870*/  FMUL R16, R19, R16 ;  /* 0x0000001013107220 */ /* 0x000fe20000400000 */
[----:B------:R-:W-:Y:S01]  /*a880*/  FMUL R42, R42, R19 ;  /* 0x000000132a2a7220 */ /* 0x000fe20000400000 */
[----:B------:R-:W-:Y:S01]  /*a890*/  FADD R20, R29, 1 ;  /* 0x3f8000001d147421 */ /* 0x000fe20000000000 */
[----:B------:R-:W-:Y:S01]  /*a8a0*/  @P0 IADD3.X R19, R7, UR8, RZ, P2, !PT ;  /* 0x0000000807130c10 */ /* 0x000fe200097fe4ff */
[----:B------:R-:W-:Y:S01]  /*a8b0*/  FADD R51, R48, 1 ;  /* 0x3f80000030337421 */ /* 0x000fe20000000000 */
[----:B------:R-:W-:Y:S01]  /*a8c0*/  @P0 IADD3 R21, P3, R6, UR16, RZ ;  /* 0x0000001006150c10 */ /* 0x000fe2000ff7e0ff */
[----:B------:R-:W-:Y:S01]  /*a8d0*/  FFMA R29, R20, 0.5, R49 ;  /* 0x3f000000141d7823 */ /* 0x000fe20000000031 */
[----:B------:R-:W-:Y:S01]  /*a8e0*/  @P0 LEA R18, P2, R38, R15, 0x1 ;  /* 0x0000000f26120211 */ /* 0x000fe200078408ff */
[----:B------:R-:W-:Y:S01]  /*a8f0*/  FMUL R40, R63, R64 ;  /* 0x000000403f287220 */ /* 0x000fe20000400000 */
[----:B------:R-:W-:-:S02]  /*a900*/  @P0 IADD3.X R49, R7, UR17, RZ, P3, !PT ;  /* 0x0000001107310c10 */ /* 0x000fc40009ffe4ff */
[-C--:B------:R-:W-:Y:S01]  /*a910*/  @P0 LEA.HI.X R19, R38, R14.reuse, R19, 0x1, P2 ;  /* 0x0000000e26130211 */ /* 0x080fe200010f0c13 */
[----:B------:R-:W-:Y:S01]  /*a920*/  FFMA R51, R51, 0.5, R40 ;  /* 0x3f00000033337823 */ /* 0x000fe20000000028 */
[C---:B------:R-:W-:Y:S02]  /*a930*/  @P0 LEA R20, P3, R21.reuse, R15, 0x1 ;  /* 0x0000000f15140211 */ /* 0x040fe400078608ff */
[----:B------:R-:W-:Y:S02]  /*a940*/  SHF.L.U32 R38, R28, 0x10, RZ ;  /* 0x000000101c267819 */ /* 0x000fe400000006ff */
[----:B------:R-:W-:Y:S02]  /*a950*/  PRMT R34, R34, 0x7632, R34 ;  /* 0x0000763222227816 */ /* 0x000fe40000000022 */
[----:B------:R-:W-:Y:S01]  /*a960*/  @P0 LEA.HI.X R21, R21, R14, R49, 0x1, P3 ;  /* 0x0000000e15150211 */ /* 0x000fe200018f0c31 */
[----:B------:R-:W-:Y:S01]  /*a970*/  FMUL R49, R47, R38 ;  /* 0x000000262f317220 */ /* 0x000fe20000400000 */
[----:B------:R-:W-:Y:S01]  /*a980*/  SHF.L.U32 R47, R55, 0x10, RZ ;  /* 0x00000010372f7819 */ /* 0x000fe200000006ff */
[----:B------:R-:W-:Y:S01]  /*a990*/  IMAD.U32 R48, R34, 0x10000, RZ ;  /* 0x0001000022307824 */ /* 0x000fe200078e00ff */
[----:B------:R-:W-:Y:S01]  /*a9a0*/  PRMT R43, R43, 0x7632, R43 ;  /* 0x000076322b2b7816 */ /* 0x000fe2000000002b */
[----:B------:R-:W-:Y:S01]  /*a9b0*/  FMUL R23, R38, R23 ;  /* 0x0000001726177220 */ /* 0x000fe20000400000 */
[----:B------:R-:W-:Y:S01]  /*a9c0*/  PRMT R28, R28, 0x7632, R28 ;  /* 0x000076321c1c7816 */ /* 0x000fe2000000001c */
[----:B------:R-:W-:Y:S01]  /*a9d0*/  FMUL R34, R48, R27 ;  /* 0x0000001b30227220 */ /* 0x000fe20000400000 */
[----:B------:R-:W-:Y:S01]  /*a9e0*/  SHF.L.U32 R40, R43, 0x10, RZ ;  /* 0x000000102b287819 */ /* 0x000fe200000006ff */
[----:B------:R-:W-:Y:S01]  /*a9f0*/  FMUL R27, R42, R47 ;  /* 0x0000002f2a1b7220 */ /* 0x000fe20000400000 */
[----:B------:R-:W-:Y:S01]  /*aa00*/  SHF.L.U32 R42, R26, 0x10, RZ ;  /* 0x000000101a2a7819 */ /* 0x000fe200000006ff */
[----:B------:R-:W-:Y:S01]  /*aa10*/  IMAD.U32 R28, R28, 0x10000, RZ ;  /* 0x000100001c1c7824 */ /* 0x000fe200078e00ff */
[----:B------:R-:W-:Y:S01]  /*aa20*/  SHF.L.U32 R38, R44, 0x10, RZ ;  /* 0x000000102c267819 */ /* 0x000fe200000006ff */
[----:B------:R-:W-:Y:S01]  /*aa30*/  FMUL R47, R29, R40 ;  /* 0x000000281d2f7220 */ /* 0x000fe20000400000 */
[----:B------:R-:W-:Y:S01]  /*aa40*/  FMUL R31, R40, R31 ;  /* 0x0000001f281f7220 */ /* 0x000fe20000400000 */
[----:B------:R-:W-:Y:S01]  /*aa50*/  FMUL R29, R49, R42 ;  /* 0x0000002a311d7220 */ /* 0x000fe20000400000 */
[----:B------:R-:W-:Y:S01]  /*aa60*/  PRMT R55, R55, 0x7632, R55 ;  /* 0x0000763237377816 */ /* 0x000fe20000000037 */
[----:B------:R-:W0:Y:S01]  /*aa70*/  S2R R42, SR_TID.X ;  /* 0x00000000002a7919 */ /* 0x000e220000002100 */
[----:B------:R-:W-:Y:S01]  /*aa80*/  PRMT R44, R44, 0x7632, R44 ;  /* 0x000076322c2c7816 */ /* 0x000fe2000000002c */
[----:B------:R-:W-:Y:S01]  /*aa90*/  FMUL R43, R51, R28 ;  /* 0x0000001c332b7220 */ /* 0x000fe20000400000 */
[----:B------:R-:W-:Y:S01]  /*aaa0*/  PRMT R40, R26, 0x7632, R40 ;  /* 0x000076321a287816 */ /* 0x000fe20000000028 */
[----:B------:R-:W-:Y:S01]  /*aab0*/  FMUL R26, R28, R35 ;  /* 0x000000231c1a7220 */ /* 0x000fe20000400000 */
[----:B------:R-:W-:Y:S01]  /*aac0*/  SHF.L.U32 R28, R55, 0x10, RZ ;  /* 0x00000010371c7819 */ /* 0x000fe200000006ff */
[----:B------:R-:W-:Y:S01]  /*aad0*/  FMUL R38, R41, R38 ;  /* 0x0000002629267220 */ /* 0x000fe20000400000 */
[----:B------:R-:W-:Y:S01]  /*aae0*/  SHF.L.U32 R44, R44, 0x10, RZ ;  /* 0x000000102c2c7819 */ /* 0x000fe200000006ff */
[----:B------:R-:W-:Y:S01]  /*aaf0*/  FMUL R45, R45, R48 ;  /* 0x000000302d2d7220 */ /* 0x000fe20000400000 */
[----:B------:R-:W-:Y:S01]  /*ab00*/  SHF.L.U32 R40, R40, 0x10, RZ ;  /* 0x0000001028287819 */ /* 0x000fe200000006ff */
[----:B------:R-:W-:Y:S01]  /*ab10*/  FMUL R35, R46, UR14 ;  /* 0x0000000e2e237c20 */ /* 0x000fe20008400000 */
[----:B------:R-:W-:Y:S01]  /*ab20*/  FMUL R41, R62, UR14 ;  /* 0x0000000e3e297c20 */ /* 0x000fe20008400000 */
[----:B------:R-:W-:Y:S01]  /*ab30*/  FMUL R47, R47, R28 ;  /* 0x0000001c2f2f7220 */ /* 0x000fe20000400000 */
[----:B------:R-:W-:Y:S01]  /*ab40*/  FMUL R64, R45, R44 ;  /* 0x0000002c2d407220 */ /* 0x000fe20000400000 */
[----:B------:R-:W-:Y:S01]  /*ab50*/  FMUL R43, R43, R40 ;  /* 0x000000282b2b7220 */ /* 0x000fe20000400000 */
[----:B------:R-:W-:Y:S01]  /*ab60*/  FMUL R28, R30, UR14 ;  /* 0x0000000e1e1c7c20 */ /* 0x000fe20008400000 */
[----:B------:R-:W-:Y:S01]  /*ab70*/  F2FP.SATFINITE.E4M3.F32.PACK_AB_MERGE_C R40, RZ, R35, RZ ;  /* 0x00000023ff28723e */ /* 0x000fe200048070ff */
[----:B------:R-:W-:Y:S01]  /*ab80*/  FMUL R35, R34, UR14 ;  /* 0x0000000e22237c20 */ /* 0x000fe20008400000 */
[----:B------:R-:W-:Y:S01]  /*ab90*/  F2FP.SATFINITE.E4M3.F32.PACK_AB_MERGE_C R45, RZ, R41, RZ ;  /* 0x00000029ff2d723e */ /* 0x000fe200048070ff */
[C---:B------:R-:W-:Y:S01]  /*aba0*/  FMUL R48, R38.reuse, UR14 ;  /* 0x0000000e26307c20 */ /* 0x040fe20008400000 */
[----:B------:R-:W-:Y:S01]  /*abb0*/  FMNMX R53, |R38|, R53, !PT ;  /* 0x0000003526357209 */ /* 0x000fe20007800200 */
[----:B------:R-:W-:Y:S01]  /*abc0*/  FMUL R38, R27, UR14 ;  /* 0x0000000e1b267c20 */ /* 0x000fe20008400000 */
[----:B------:R-:W-:Y:S01]  /*abd0*/  LOP3.LUT R44, R40, 0xff, RZ, 0xc0, !PT ;  /* 0x000000ff282c7812 */ /* 0x000fe200078ec0ff */
[----:B------:R-:W-:Y:S01]  /*abe0*/  FMUL R51, R23, UR14 ;  /* 0x0000000e17337c20 */ /* 0x000fe20008400000 */
[----:B------:R-:W-:-:S02]  /*abf0*/  @P0 PRMT R41, R45, 0x7604, R40 ;  /* 0x000076042d290816 */ /* 0x000fc40000000028 */
[----:B------:R-:W-:Y:S01]  /*ac00*/  F2FP.SATFINITE.E4M3.F32.PACK_AB_MERGE_C R49, RZ, R28, RZ ;  /* 0x0000001cff31723e */ /* 0x000fe200048070ff */
[----:B------:R-:W-:Y:S01]  /*ac10*/  FMUL R28, R47, UR14 ;  /* 0x0000000e2f1c7c20 */ /* 0x000fe20008400000 */
[C---:B------:R-:W-:Y:S02]  /*ac20*/  FMNMX R40, |R64|.reuse, R53, !PT ;  /* 0x0000003540287209 */ /* 0x040fe40007800200 */
[----:B------:R-:W-:Y:S01]  /*ac30*/  F2FP.SATFINITE.E4M3.F32.PACK_AB_MERGE_C R66, RZ, R35, RZ ;  /* 0x00000023ff42723e */ /* 0x000fe200048070ff */
[----:B------:R-:W-:Y:S01]  /*ac40*/  FMUL R35, R64, UR14 ;  /* 0x0000000e40237c20 */ /* 0x000fe20008400000 */
[----:B------:R-:W-:Y:S01]  /*ac50*/  FMNMX R64, |R27|, R40, !PT ;  /* 0x000000281b407209 */ /* 0x000fe20007800200 */
[----:B------:R-:W-:Y:S01]  /*ac60*/  IMAD R44, R49, 0x100, R44 ;  /* 0x00000100312c7824 */ /* 0x000fe200078e022c */
[----:B------:R-:W-:Y:S01]  /*ac70*/  F2FP.SATFINITE.E4M3.F32.PACK_AB_MERGE_C R27, RZ, R28, RZ ;  /* 0x0000001cff1b723e */ /* 0x000fe200048070ff */
[----:B------:R-:W-:Y:S01]  /*ac80*/  FMUL R28, R16, UR14 ;  /* 0x0000000e101c7c20 */ /* 0x000fe20008400000 */
[----:B------:R-:W-:Y:S01]  /*ac90*/  F2FP.SATFINITE.E4M3.F32.PACK_AB_MERGE_C R48, RZ, R48, RZ ;  /* 0x00000030ff30723e */ /* 0x000fe200048070ff */
[----:B------:R-:W1:Y:S01]  /*aca0*/  S2R R40, SR_CTAID.X ;  /* 0x0000000000287919 */ /* 0x000e620000002500 */
[----:B------:R-:W-:-:S02]  /*acb0*/  F2FP.SATFINITE.E4M3.F32.PACK_AB_MERGE_C R35, RZ, R35, RZ ;  /* 0x00000023ff23723e */ /* 0x000fc400048070ff */
[----:B------:R-:W-:Y:S02]  /*acc0*/  LOP3.LUT R53, R45, 0xff, RZ, 0xc0, !PT ;  /* 0x000000ff2d357812 */ /* 0x000fe400078ec0ff */
[----:B------:R-:W-:Y:S02]  /*acd0*/  F2FP.SATFINITE.E4M3.F32.PACK_AB_MERGE_C R38, RZ, R38, RZ ;  /* 0x00000026ff26723e */ /* 0x000fe400048070ff */
[----:B------:R-:W-:Y:S02]  /*ace0*/  @P0 PRMT R45, R66, 0x7604, R49 ;  /* 0x00007604422d0816 */ /* 0x000fe40000000031 */
[----:B0-----:R-:W-:Y:S02]  /*acf0*/  SHF.R.U32.HI R49, RZ, 0x8, R42 ;  /* 0x00000008ff317819 */ /* 0x001fe4000001162a */
[----:B------:R-:W-:Y:S02]  /*ad00*/  @P0 PRMT R55, R35, 0x7604, R48 ;  /* 0x0000760423370816 */ /* 0x000fe40000000030 */
[----:B------:R-:W-:-:S02]  /*ad10*/  F2FP.SATFINITE.E4M3.F32.PACK_AB_MERGE_C R65, RZ, R28, RZ ;  /* 0x0000001cff41723e */ /* 0x000fc400048070ff */
[----:B------:R-:W-:Y:S01]  /*ad20*/  @P0 PRMT R63, R27, 0x7604, R38 ;  /* 0x000076041b3f0816 */ /* 0x000fe20000000026 */
[----:B------:R0:W-:Y:S01]  /*ad30*/  @P0 STG.E.U16 desc[UR10][R18.64], R55 ;  /* 0x0000003712000986 */ /* 0x0001e2000c10150a */
[----:B------:R-:W-:Y:S02]  /*ad40*/  SHF.L.U32 R69, R49, 0x5, RZ ;  /* 0x0000000531457819 */ /* 0x000fe400000006ff */
[----:B------:R-:W-:Y:S01]  /*ad50*/  LOP3.LUT R49, R65, 0xff, RZ, 0xc0, !PT ;  /* 0x000000ff41317812 */ /* 0x000fe200078ec0ff */
[----:B------:R2:W-:Y:S01]  /*ad60*/  @P0 STG.E.U16 desc[UR10][R20.64], R63 ;  /* 0x0000003f14000986 */ /* 0x0005e2000c10150a */
[----:B------:R-:W-:Y:S02]  /*ad70*/  LEA R53, R66, R53, 0x8 ;  /* 0x0000003542357211 */ /* 0x000fe400078e40ff */
[----:B------:R-:W-:Y:S02]  /*ad80*/  PRMT R66, R44, 0x5410, R49 ;  /* 0x000054102c427816 */ /* 0x000fe40000000031 */
[----:B------:R-:W-:-:S02]  /*ad90*/  F2FP.SATFINITE.E4M3.F32.PACK_AB_MERGE_C R44, RZ, R51, RZ ;  /* 0x00000033ff2c723e */ /* 0x000fc400048070ff */
[--C-:B------:R-:W-:Y:S01]  /*ada0*/  SHF.R.U32.HI R67, RZ, 0x5, R42.reuse ;  /* 0x00000005ff437819 */ /* 0x100fe2000001162a */
[----:B0-----:R-:W-:Y:S01]  /*adb0*/  FMUL R18, R31, UR14 ;  /* 0x0000000e1f127c20 */ /* 0x001fe20008400000 */
[----:B------:R-:W-:Y:S02]  /*adc0*/  LOP3.LUT R19, R44, 0xffff, RZ, 0xc0, !PT ;  /* 0x0000ffff2c137812 */ /* 0x000fe400078ec0ff */
[--C-:B------:R-:W-:Y:S01]  /*add0*/  LOP3.LUT R28, R69, 0xffffffe0, R42.reuse, 0xe2, !PT ;  /* 0xffffffe0451c7812 */ /* 0x100fe200078ee22a */
[----:B------:R-:W-:Y:S01]  /*ade0*/  IMAD R42, R67, -0x4, R42 ;  /* 0xfffffffc432a7824 */ /* 0x000fe200078e022a */
[----:B--2---:R-:W-:Y:S02]  /*adf0*/  FMNMX R20, |R47|, R64, !PT ;  /* 0x000000402f147209 */ /* 0x004fe40007800200 */
[----:B------:R-:W-:Y:S02]  /*ae00*/  F2FP.SATFINITE.E4M3.F32.PACK_AB_MERGE_C R18, RZ, R18, RZ ;  /* 0x00000012ff12723e */ /* 0x000fe400048070ff */
[----:B------:R-:W-:-:S02]  /*ae10*/  FMNMX R20, |R29|, R20, !PT ;  /* 0x000000141d147209 */ /* 0x000fc40007800200 */
[C---:B------:R-:W-:Y:S02]  /*ae20*/  @P0 PRMT R49, R18.reuse, 0x7604, R65 ;  /* 0x0000760412310816 */ /* 0x040fe40000000041 */
[----:B------:R-:W-:Y:S01]  /*ae30*/  LOP3.LUT R64, R18, 0xff, RZ, 0xc0, !PT ;  /* 0x000000ff12407812 */ /* 0x000fe200078ec0ff */
[----:B------:R-:W-:Y:S01]  /*ae40*/  FMUL R18, R29, UR14 ;  /* 0x0000000e1d127c20 */ /* 0x000fe20008400000 */
[C---:B------:R-:W-:Y:S01]  /*ae50*/  FMNMX R21, |R43|.reuse, R20, !PT ;  /* 0x000000142b157209 */ /* 0x040fe20007800200 */
[----:B------:R-:W-:Y:S01]  /*ae60*/  FMUL R43, R43, UR14 ;  /* 0x0000000e2b2b7c20 */ /* 0x000fe20008400000 */
[----:B------:R-:W-:Y:S02]  /*ae70*/  SHF.L.U32 R19, R19, 0x18, RZ ;  /* 0x0000001813137819 */ /* 0x000fe400000006ff */
[----:B------:R-:W-:Y:S02]  /*ae80*/  PRMT R47, R53, 0x5410, R64 ;  /* 0x00005410352f7816 */ /* 0x000fe40000000040 */
[----:B------:R-:W-:-:S02]  /*ae90*/  FMNMX R53, |R46|, R21, !PT ;  /* 0x000000152e357209 */ /* 0x000fc40007800200 */
[----:B------:R-:W-:Y:S02]  /*aea0*/  @P0 IADD3 R51, P3, R6, UR4, RZ ;  /* 0x0000000406330c10 */ /* 0x000fe4000ff7e0ff */
[----:B------:R-:W-:Y:S02]  /*aeb0*/  LOP3.LUT R29, R66, R19, RZ, 0xfc, !PT ;  /* 0x00000013421d7212 */ /* 0x000fe400078efcff */
[----:B------:R-:W-:Y:S02]  /*aec0*/  F2FP.SATFINITE.E4M3.F32.PACK_AB_MERGE_C R46, RZ, R18, RZ ;  /* 0x00000012ff2e723e */ /* 0x000fe400048070ff */
[----:B------:R-:W-:Y:S01]  /*aed0*/  F2FP.SATFINITE.E4M3.F32.PACK_AB_MERGE_C R43, RZ, R43, RZ ;  /* 0x0000002bff2b723e */ /* 0x000fe200048070ff */
[----:B-1----:R-:W-:Y:S06]  /*aee0*/  @!P0 BRA `(.L_x_11147) ;  /* 0x0000000000208947 */ /* 0x002fec0003800000 */
[----:B------:R-:W-:Y:S01]  /*aef0*/  IMAD.U32 R19, RZ, RZ, UR4 ;  /* 0x00000004ff137e24 */ /* 0x000fe2000f8e00ff */
[----:B------:R-:W-:-:S03]  /*af00*/  UIMAD UR9, UR8, 0x3, URZ ;  /* 0x00000003080978a4 */ /* 0x000fc6000f8e023f */
[----:B------:R-:W-:-:S03]  /*af10*/  IMAD.WIDE.U32 R18, R19, 0x3, R6 ;  /* 0x0000000313127825 */ /* 0x000fc600078e0006 */
[----:B------:R-:W-:Y:S02]  /*af20*/  LEA R20, P2, R18, R15, 0x1 ;  /* 0x0000000f12147211 */ /* 0x000fe400078408ff */
[----:B------:R-:W-:-:S04]  /*af30*/  IADD3 R15, R19, UR9, RZ ;  /* 0x00000009130f7c10 */ /* 0x000fc8000fffe0ff */
[----:B------:R-:W-:Y:S02]  /*af40*/  LEA.HI.X R21, R18, R14, R15, 0x1, P2 ;  /* 0x0000000e12157211 */ /* 0x000fe400010f0c0f */
[----:B------:R-:W-:-:S05]  /*af50*/  PRMT R15, R43, 0x7604, R46 ;  /* 0x000076042b0f7816 */ /* 0x000fca000000002e */
[----:B------:R0:W-:Y:S02]  /*af60*/  STG.E.U16 desc[UR10][R20.64], R15 ;  /* 0x0000000f14007986 */ /* 0x0001e4000c10150a */
.L_x_11147:
[----:B------:R-:W-:Y:S05]  /*af70*/  BSYNC B0 ;  /* 0x0000000000007941 */ /* 0x000fea0003800000 */
.L_x_11146:
[C---:B0-----:R-:W-:Y:S01]  /*af80*/  @P0 IADD3 R21, P4, R6.reuse, UR16, RZ ;  /* 0x0000001006150c10 */ /* 0x041fe2000ff9e0ff */
[----:B------:R-:W-:Y:S01]  /*af90*/  BSSY B0, `(.L_x_11148) ;  /* 0x000001d000007945 */ /* 0x000fe20003800000 */
[----:B------:R-:W-:Y:S02]  /*afa0*/  @P0 IADD3.X R15, R7, UR8, RZ, P3, !PT ;  /* 0x00000008070f0c10 */ /* 0x000fe40009ffe4ff */
[-C--:B------:R-:W-:Y:S02]  /*afb0*/  @P0 LEA R18, P3, R51, R13.reuse, 0x1 ;  /* 0x0000000d33120211 */ /* 0x080fe400078608ff */
[-C--:B------:R-:W-:Y:S02]  /*afc0*/  @P0 LEA R14, P2, R6, R13.reuse, 0x1 ;  /* 0x0000000d060e0211 */ /* 0x080fe400078408ff */
[----:B------:R-:W-:Y:S02]  /*afd0*/  @P0 IADD3.X R55, R7, UR17, RZ, P4, !PT ;  /* 0x0000001107370c10 */ /* 0x000fe4000a7fe4ff */
[----:B------:R-:W-:-:S02]  /*afe0*/  @P0 LEA R20, P4, R21, R13, 0x1 ;  /* 0x0000000d15140211 */ /* 0x000fc400078808ff */
[-C--:B------:R-:W-:Y:S01]  /*aff0*/  @P0 LEA.HI.X R19, R51, R12.reuse, R15, 0x1, P3 ;  /* 0x0000000c33130211 */ /* 0x080fe200018f0c0f */
[----:B------:R-:W-:Y:S01]  /*b000*/  FMUL R51, R26, UR14 ;  /* 0x0000000e1a337c20 */ /* 0x000fe20008400000 */
[-C--:B------:R-:W-:Y:S02]  /*b010*/  @P0 LEA.HI.X R15, R6, R12.reuse, R7, 0x1, P2 ;  /* 0x0000000c060f0211 */ /* 0x080fe400010f0c07 */
[----:B------:R-:W-:Y:S02]  /*b020*/  @P0 LEA.HI.X R21, R21, R12, R55, 0x1, P4 ;  /* 0x0000000c15150211 */ /* 0x000fe400020f0c37 */
[----:B------:R-:W-:Y:S01]  /*b030*/  LOP3.LUT R9, R9, 0xff, RZ, 0xc0, !PT ;  /* 0x000000ff09097812 */ /* 0x000fe200078ec0ff */
[----:B------:R0:W-:Y:S03]  /*b040*/  @P0 STG.E.U16 desc[UR10][R14.64], R41 ;  /* 0x000000290e000986 */ /* 0x0001e6000c10150a */
[----:B------:R-:W-:Y:S01]  /*b050*/  LEA R48, R48, R9, 0x8 ;  /* 0x0000000930307211 */ /* 0x000fe200078e40ff */
[----:B------:R0:W-:Y:S01]  /*b060*/  @P0 STG.E.U16 desc[UR10][R18.64], R45 ;  /* 0x0000002d12000986 */ /* 0x0001e2000c10150a */
[----:B------:R-:W-:-:S02]  /*b070*/  FMNMX R9, |R62|, R53, !PT ;  /* 0x000000353e097209 */ /* 0x000fc40007800200 */
[----:B------:R-:W-:Y:S01]  /*b080*/  F2FP.SATFINITE.E4M3.F32.PACK_AB_MERGE_C R53, RZ, R51, RZ ;  /* 0x00000033ff35723e */ /* 0x000fe200048070ff */
[----:B------:R0:W-:Y:S01]  /*b090*/  @P0 STG.E.U16 desc[UR10][R20.64], R49 ;  /* 0x0000003114000986 */ /* 0x0001e2000c10150a */
[----:B------:R-:W-:-:S04]  /*b0a0*/  FMNMX R9, |R30|, R9, !PT ;  /* 0x000000091e097209 */ /* 0x000fc80007800200 */
[----:B------:R-:W-:Y:S02]  /*b0b0*/  FMNMX R51, |R34|, R9, !PT ;  /* 0x0000000922337209 */ /* 0x000fe40007800200 */
[----:B------:R-:W-:Y:S01]  /*b0c0*/  LOP3.LUT R9, R53, 0xffff, RZ, 0xc0, !PT ;  /* 0x0000ffff35097812 */ /* 0x000fe200078ec0ff */
[----:B------:R-:W-:Y:S06]  /*b0d0*/  @!P0 BRA `(.L_x_11149) ;  /* 0x0000000000208947 */ /* 0x000fec0003800000 */
[----:B0-----:R-:W-:Y:S01]  /*b0e0*/  MOV R15, UR4 ;  /* 0x00000004000f7c02 */ /* 0x001fe20008000f00 */
[----:B------:R-:W-:-:S04]  /*b0f0*/  UIMAD UR9, UR8, 0x3, URZ ;  /* 0x00000003080978a4 */ /* 0x000fc8000f8e023f */
[----:B------:R-:W-:-:S04]  /*b100*/  IMAD.WIDE.U32 R6, R15, 0x3, R6 ;  /* 0x000000030f067825 */ /* 0x000fc800078e0006 */
[----:B------:R-:W-:Y:S01]  /*b110*/  VIADD R7, R7, UR9 ;  /* 0x0000000907077c36 */ /* 0x000fe20008000000 */
[----:B------:R-:W-:-:S04]  /*b120*/  LEA R14, P0, R6, R13, 0x1 ;  /* 0x0000000d060e7211 */ /* 0x000fc800078008ff */
[----:B------:R-:W-:Y:S02]  /*b130*/  LEA.HI.X R15, R6, R12, R7, 0x1, P0 ;  /* 0x0000000c060f7211 */ /* 0x000fe400000f0c07 */
[----:B------:R-:W-:-:S05]  /*b140*/  PRMT R7, R53, 0x7604, R44 ;  /* 0x0000760435077816 */ /* 0x000fca000000002c */
[----:B------:R1:W-:Y:S02]  /*b150*/  STG.E.U16 desc[UR10][R14.64], R7 ;  /* 0x000000070e007986 */ /* 0x0003e4000c10150a */
.L_x_11149:
[----:B------:R-:W-:Y:S05]  /*b160*/  BSYNC B0 ;  /* 0x0000000000007941 */ /* 0x000fea0003800000 */
.L_x_11148:
[----:B------:R-:W2:Y:S01]  /*b170*/  S2UR UR8, SR_CgaCtaId ;  /* 0x00000000000879c3 */ /* 0x000ea20000008800 */
[----:B------:R-:W-:Y:S01]  /*b180*/  LOP3.LUT R46, R46, 0xffff, RZ, 0xc0, !PT ;  /* 0x0000ffff2e2e7812 */ /* 0x000fe200078ec0ff */
[----:B------:R-:W-:Y:S01]  /*b190*/  ULDC UR15, c[0x0][0x0] ;  /* 0x00000000000f7ab9 */ /* 0x000fe20000000800 */
[----:B-1----:R-:W-:Y:S01]  /*b1a0*/  LOP3.LUT R7, R38, 0xff, RZ, 0xc0, !PT ;  /* 0x000000ff26077812 */ /* 0x002fe200078ec0ff */
[----:B------:R-:W-:Y:S01]  /*b1b0*/  UIADD3 UR9, UP0, UR4, 0x3f, URZ ;  /* 0x0000003f04097890 */ /* 0x000fe2000ff1e03f */
[----:B------:R-:W-:Y:S01]  /*b1c0*/  SHF.L.U32 R46, R46, 0x18, RZ ;  /* 0x000000182e2e7819 */ /* 0x000fe200000006ff */
[----:B------:R-:W-:Y:S01]  /*b1d0*/  IMAD R40, R40, UR15, RZ ;  /* 0x0000000f28287c24 */ /* 0x000fe2000f8e02ff */
[----:B------:R-:W-:Y:S01]  /*b1e0*/  PRMT R7, R48, 0x5410, R7 ;  /* 0x0000541030077816 */ /* 0x000fe20000000007 */
[----:B------:R-:W-:Y:S01]  /*b1f0*/  ULDC.64 UR16, c[0x0][0x250] ;  /* 0x0000940000107ab9 */ /* 0x000fe20000000a00 */
[----:B------:R-:W-:Y:S01]  /*b200*/  SHF.L.U32 R12, R9, 0x18, RZ ;  /* 0x00000018090c7819 */ /* 0x000fe200000006ff */
[----:B------:R-:W-:Y:S01]  /*b210*/  IMAD R58, R58, UR16, RZ ;  /* 0x000000103a3a7c24 */ /* 0x000fe2000f8e02ff */
[----:B------:R-:W-:Y:S01]  /*b220*/  LOP3.LUT R46, R7, R46, RZ, 0xfc, !PT ;  /* 0x0000002e072e7212 */ /* 0x000fe200078efcff */
[----:B------:R-:W-:Y:S01]  /*b230*/  UIADD3.X UR5, URZ, UR5, URZ, UP0, !UPT ;  /* 0x000000053f057290 */ /* 0x000fe200087fe43f */
[----:B------:R-:W-:Y:S01]  /*b240*/  LOP3.LUT R6, R0, 0xff, RZ, 0xc0, !PT ;  /* 0x000000ff00067812 */ /* 0x000fe200078ec0ff */
[----:B0-----:R-:W-:Y:S01]  /*b250*/  IMAD R21, R59, UR17, R58 ;  /* 0x000000113b157c24 */ /* 0x001fe2000f8e023a */
[----:B------:R-:W-:Y:S01]  /*b260*/  SHF.R.U32.HI R7, RZ, 0x8, R24 ;  /* 0x00000008ff077819 */ /* 0x000fe20000011618 */
[----:B------:R-:W-:Y:S01]  /*b270*/  USHF.R.U64 UR9, UR9, 0x6, UR5 ;  /* 0x0000000609097899 */ /* 0x000fe20008001205 */
[----:B------:R-:W-:Y:S01]  /*b280*/  LOP3.LUT R0, R47, R12, RZ, 0xfc, !PT ;  /* 0x0000000c2f007212 */ /* 0x000fe200078efcff */
[----:B------:R-:W-:Y:S01]  /*b290*/  VIADD R12, R42, 0x1d ;  /* 0x0000001d2a0c7836 */ /* 0x000fe20000000000 */
[----:B------:R-:W-:Y:S01]  /*b2a0*/  LEA R35, R35, R6, 0x8 ;  /* 0x0000000623237211 */ /* 0x000fe200078e40ff */
[----:B------:R-:W-:Y:S01]  /*b2b0*/  UMOV UR4, 0x400 ;  /* 0x0000040000047882 */ /* 0x000fe20000000000 */
[----:B------:R-:W-:Y:S01]  /*b2c0*/  LEA.HI R40, R40, R7, RZ, 0x18 ;  /* 0x0000000728287211 */ /* 0x000fe200078fc0ff */
[----:B------:R-:W-:Y:S01]  /*b2d0*/  IMAD.WIDE.U32 R6, R59, UR16, RZ ;  /* 0x000000103b067c25 */ /* 0x000fe2000f8e00ff */
[----:B------:R-:W-:Y:S01]  /*b2e0*/  IADD3 R42, R42, -0x1, RZ ;  /* 0xffffffff2a2a7810 */ /* 0x000fe20007ffe0ff */
[----:B------:R-:W-:Y:S01]  /*b2f0*/  USHF.R.U32.HI UR5, URZ, 0x6, UR5 ;  /* 0x000000063f057899 */ /* 0x000fe20008011605 */
[----:B------:R-:W-:Y:S01]  /*b300*/  FMNMX R16, |R16|, R51, !PT ;  /* 0x0000003310107209 */ /* 0x000fe20007800200 */
[----:B------:R-:W-:Y:S01]  /*b310*/  UIADD3 UR4, UR4, 0x20, URZ ;  /* 0x0000002004047890 */ /* 0x000fe2000fffe03f */
[----:B------:R-:W-:Y:S01]  /*b320*/  LOP3.LUT R15, R42, 0x1f, RZ, 0xc0, !PT ;  /* 0x0000001f2a0f7812 */ /* 0x000fe200078ec0ff */
[----:B------:R-:W-:Y:S01]  /*b330*/  IMAD R9, R28, 0x21, R50 ;  /* 0x000000211c097824 */ /* 0x000fe200078e0232 */
[----:B------:R-:W-:Y:S01]  /*b340*/  IADD3 R21, R7, R21, RZ ;  /* 0x0000001507157210 */ /* 0x000fe20007ffe0ff */
[----:B--2---:R-:W-:Y:S01]  /*b350*/  ULEA UR4, UR8, UR4, 0x18 ;  /* 0x0000000408047291 */ /* 0x004fe2000f8ec03f */
[----:B------:R-:W-:Y:S01]  /*b360*/  FMNMX R16, |R31|, R16, !PT ;  /* 0x000000101f107209 */ /* 0x000fe20007800200 */
[----:B------:R-:W-:Y:S01]  /*b370*/  IMAD R31, R32, UR5, RZ ;  /* 0x00000005201f7c24 */ /* 0x000fe2000f8e02ff */
[----:B------:R-:W-:Y:S01]  /*b380*/  SHF.L.U32 R19, R6, 0x1, RZ ;  /* 0x0000000106137819 */ /* 0x000fe200000006ff */
[----:B------:R-:W-:Y:S01]  /*b390*/  IMAD R15, R28, 0x21, R15 ;  /* 0x000000211c0f7824 */ /* 0x000fe200078e020f */
[----:B------:R-:W-:Y:S01]  /*b3a0*/  SHF.L.U64.HI R21, R6, 0x1, R21 ;  /* 0x0000000106157819 */ /* 0x000fe20000010215 */
[----:B------:R-:W-:Y:S01]  /*b3b0*/  IMAD.WIDE.U32 R6, R32, UR9, RZ ;  /* 0x0000000920067c25 */ /* 0x000fe2000f8e00ff */
[----:B------:R-:W-:Y:S01]  /*b3c0*/  LOP3.LUT R13, R12, 0x1f, RZ, 0xc0, !PT ;  /* 0x0000001f0c0d7812 */ /* 0x000fe200078ec0ff */
[----:B------:R-:W-:Y:S01]  /*b3d0*/  USHF.L.U64.HI UR7, UR6, 0x1, UR7 ;  /* 0x0000000106077899 */ /* 0x000fe20008010207 */
[----:B------:R-:W-:Y:S01]  /*b3e0*/  LEA R9, R9, UR4, 0x2 ;  /* 0x0000000409097c11 */ /* 0x000fe2000f8e10ff */
[----:B------:R-:W-:Y:S01]  /*b3f0*/  IMAD R31, R33, UR9, R31 ;  /* 0x00000009211f7c24 */ /* 0x000fe2000f8e021f */
[----:B------:R-:W-:Y:S01]  /*b400*/  LEA R14, P0, R6, UR12, 0x5 ;  /* 0x0000000c060e7c11 */ /* 0x000fe2000f8028ff */
[C---:B------:R-:W-:Y:S01]  /*b410*/  IMAD R12, R28.reuse, 0x21, R11 ;  /* 0x000000211c0c7824 */ /* 0x040fe200078e020b */
[----:B------:R-:W-:Y:S01]  /*b420*/  LEA R11, R15, UR4, 0x2 ;  /* 0x000000040f0b7c11 */ /* 0x000fe2000f8e10ff */
[----:B------:R-:W-:Y:S01]  /*b430*/  IMAD R13, R28, 0x21, R13 ;  /* 0x000000211c0d7824 */ /* 0x000fe200078e020d */
[----:B------:R0:W-:Y:S01]  /*b440*/  STS [R9], R3 ;  /* 0x0000000309007388 */ /* 0x0001e20000000800 */
[----:B------:R-:W-:Y:S01]  /*b450*/  IMAD.IADD R15, R7, 0x1, R31 ;  /* 0x00000001070f7824 */ /* 0x000fe200078e021f */
[----:B------:R-:W-:Y:S01]  /*b460*/  LOP3.LUT R7, RZ, R14, RZ, 0x33, !PT ;  /* 0x0000000eff077212 */ /* 0x000fe200078e33ff */
[----:B------:R-:W-:Y:S01]  /*b470*/  ULDC.64 UR8, c[0x0][0x228] ;  /* 0x00008a0000087ab9 */ /* 0x000fe20000000a00 */
[----:B------:R-:W-:Y:S01]  /*b480*/  LEA R12, R12, UR4, 0x2 ;  /* 0x000000040c0c7c11 */ /* 0x000fe2000f8e10ff */
[----:B------:R1:W-:Y:S01]  /*b490*/  STS [R11], R37 ;  /* 0x000000250b007388 */ /* 0x0003e20000000800 */
[----:B------:R-:W-:Y:S01]  /*b4a0*/  LEA R40, P3, R40, R7, 0x5 ;  /* 0x0000000728287211 */ /* 0x000fe200078628ff */
[----:B------:R-:W-:Y:S01]  /*b4b0*/  USHF.L.U32 UR6, UR6, 0x1, URZ ;  /* 0x0000000106067899 */ /* 0x000fe2000800063f */
[----:B------:R-:W-:Y:S01]  /*b4c0*/  LOP3.LUT R43, R43, 0xffff, RZ, 0xc0, !PT ;  /* 0x0000ffff2b2b7812 */ /* 0x000fe200078ec0ff */
[----:B------:R1:W-:Y:S01]  /*b4d0*/  STS [R12], R60 ;  /* 0x0000003c0c007388 */ /* 0x0003e20000000800 */
[----:B0-----:R-:W-:Y:S01]  /*b4e0*/  LEA R3, R13, UR4, 0x2 ;  /* 0x000000040d037c11 */ /* 0x001fe2000f8e10ff */
[----:B------:R-:W-:Y:S01]  /*b4f0*/  BSSY B0, `(.L_x_11150) ;  /* 0x0000084000007945 */ /* 0x000fe20003800000 */
[----:B------:R-:W-:-:S02]  /*b500*/  LEA.HI.X R13, R6, UR13, R15, 0x5, P0 ;  /* 0x0000000d060d7c11 */ /* 0x000fc400080f2c0f */
[----:B------:R-:W-:Y:S01]  /*b510*/  ISETP.GT.U32.AND P0, PT, R40, -0x21, PT ;  /* 0xffffffdf2800780c */ /* 0x000fe20003f04070 */
[----:B------:R1:W-:Y:S01]  /*b520*/  STS [R3], R46 ;  /* 0x0000002e03007388 */ /* 0x0003e20000000800 */
[----:B------:R-:W-:Y:S02]  /*b530*/  LOP3.LUT R7, RZ, R13, RZ, 0x33, !PT ;  /* 0x0000000dff077212 */ /* 0x000fe400078e33ff */
[----:B------:R-:W-:Y:S02]  /*b540*/  LOP3.LUT R6, R27, 0xff, RZ, 0xc0, !PT ;  /* 0x000000ff1b067812 */ /* 0x000fe400078ec0ff */
[----:B------:R-:W-:Y:S01]  /*b550*/  IADD3.X R7, RZ, R7, RZ, P3, !PT ;  /* 0x00000007ff077210 */ /* 0x000fe20001ffe4ff */
[----:B------:R-:W-:Y:S01]  /*b560*/  BAR.SYNC.DEFER_BLOCKING 0x0 ;  /* 0x0000000000007b1d */ /* 0x000fe20000010000 */
[----:B------:R-:W-:Y:S02]  /*b570*/  LEA R13, P2, R32, R19, 0x2 ;  /* 0x00000013200d7211 */ /* 0x000fe400078410ff */
[----:B------:R-:W-:-:S02]  /*b580*/  ISETP.GT.U32.AND.EX P0, PT, R7, -0x1, PT, P0 ;  /* 0xffffffff0700780c */ /* 0x000fc40003f04100 */
[----:B------:R-:W-:Y:S02]  /*b590*/  PRMT R35, R35, 0x5410, R6 ;  /* 0x0000541023237816 */ /* 0x000fe40000000006 */
[----:B------:R-:W-:Y:S02]  /*b5a0*/  SEL R14, R40, 0xffffffdf, P0 ;  /* 0xffffffdf280e7807 */ /* 0x000fe40000000000 */
[----:B------:R-:W-:Y:S02]  /*b5b0*/  LEA.HI.X R32, R32, R21, R33, 0x2, P2 ;  /* 0x0000001520207211 */ /* 0x000fe400010f1421 */
[----:B------:R-:W-:Y:S02]  /*b5c0*/  LEA R6, P0, R13, UR8, 0x5 ;  /* 0x000000080d067c11 */ /* 0x000fe4000f8028ff */
[----:B------:R-:W-:Y:S02]  /*b5d0*/  FMNMX R23, |R23|, R16, !PT ;  /* 0x0000001017177209 */ /* 0x000fe40007800200 */
[----:B------:R-:W-:-:S02]  /*b5e0*/  SHF.L.U32 R16, R43, 0x18, RZ ;  /* 0x000000182b107819 */ /* 0x000fc400000006ff */
[----:B------:R-:W-:Y:S02]  /*b5f0*/  LOP3.LUT R14, RZ, R14, RZ, 0x33, !PT ;  /* 0x0000000eff0e7212 */ /* 0x000fe400078e33ff */
[----:B------:R-:W-:Y:S02]  /*b600*/  LEA.HI.X R7, R13, UR9, R32, 0x5, P0 ;  /* 0x000000090d077c11 */ /* 0x000fe400080f2c20 */
[----:B------:R-:W-:Y:S02]  /*b610*/  LOP3.LUT R16, R35, R16, RZ, 0xfc, !PT ;  /* 0x0000001023107212 */ /* 0x000fe400078efcff */
[----:B------:R-:W-:Y:S02]  /*b620*/  FMNMX R26, |R26|, R23, !PT ;  /* 0x000000171a1a7209 */ /* 0x000fe40007800200 */
[----:B------:R-:W-:Y:S01]  /*b630*/  IADD3 R13, -R57, R14, RZ ;  /* 0x0000000e390d7210 */ /* 0x000fe20007ffe1ff */
[----:B-1----:R-:W-:Y:S06]  /*b640*/  @P1 BRA `(.L_x_11151) ;  /* 0x0000000400b81947 */ /* 0x002fec0003800000 */
        /* <DEDUP_REMOVED lines=11> */
[----:B------:R-:W-:Y:S01]  /*b700*/  IADD3 R33, R13, -R24, RZ ;  /* 0x800000180d217210 */ /* 0x000fe20007ffe0ff */
[----:B------:R-:W-:Y:S01]  /*b710*/  IMAD.MOV.U32 R27, RZ, RZ, R57 ;  /* 0x000000ffff1b7224 */ /* 0x000fe200078e0039 */
[----:B------:R-:W-:Y:S02]  /*b720*/  MOV R23, RZ ;  /* 0x000000ff00177202 */ /* 0x000fe40000000f00 */
[----:B------:R-:W-:Y:S02]  /*b730*/  MOV R32, R56 ;  /* 0x0000003800207202 */ /* 0x000fe40000000f00 */
[----:B------:R-:W-:Y:S02]  /*b740*/  MOV R34, R52 ;  /* 0x0000003400227202 */ /* 0x000fe40000000f00 */
[----:B------:R-:W-:-:S07]  /*b750*/  MOV R38, R25 ;  /* 0x0000001900267202 */ /* 0x000fce0000000f00 */
.L_x_11154:
[C---:B0-----:R-:W-:Y:S01]  /*b760*/  LOP3.LUT R19, R32.reuse, 0x1f, RZ, 0xc0, !PT ;  /* 0x0000001f20137812 */ /* 0x041fe200078ec0ff */
[C---:B------:R-:W-:Y:S01]  /*b770*/  VIADD R14, R32.reuse, 0xffffffff ;  /* 0xffffffff200e7836 */ /* 0x040fe20000000000 */
[----:B------:R-:W-:Y:S01]  /*b780*/  IADD3 R15, R32, 0x1e, RZ ;  /* 0x0000001e200f7810 */ /* 0x000fe20007ffe0ff */
        /* <DEDUP_REMOVED lines=11> */
[----:B------:R-:W-:-:S02]  /*b840*/  @!P2 IADD3.X R20, RZ, R38, RZ, P4, !PT ;  /* 0x00000026ff14a210 */ /* 0x000fc400027fe4ff */
[C---:B------:R-:W-:Y:S02]  /*b850*/  @!P2 LEA R14, P4, R19.reuse, R6, 0x2 ;  /* 0x00000006130ea211 */ /* 0x040fe400078810ff */
[----:B------:R-:W-:Y:S02]  /*b860*/  LEA R30, R18, UR4, 0x2 ;  /* 0x00000004121e7c11 */ /* 0x000fe4000f8e10ff */
[----:B------:R-:W-:Y:S02]  /*b870*/  @!P2 LEA.HI.X R15, R19, R7, R20, 0x2, P4 ;  /* 0x00000007130fa211 */ /* 0x000fe400020f1414 */
[----:B------:R-:W-:Y:S01]  /*b880*/  ISETP.GE.U32.AND P4, PT, R47, R54, PT ;  /* 0x000000362f00720c */ /* 0x000fe20003f86070 */
[----:B------:R-:W0:Y:S01]  /*b890*/  @!P2 LDS R35, [R30] ;  /* 0x000000001e23a984 */ /* 0x000e220000000800 */
[----:B------:R-:W-:Y:S02]  /*b8a0*/  IADD3.X R31, R38, UR7, RZ, P6, !PT ;  /* 0x00000007261f7c10 */ /* 0x000fe4000b7fe4ff */
[----:B------:R-:W-:Y:S01]  /*b8b0*/  @!P3 IADD3 R19, P6, R21, R27, RZ ;  /* 0x0000001b1513b210 */ /* 0x000fe20007fde0ff */
[----:B------:R-:W1:Y:S01]  /*b8c0*/  @!P3 LDS R37, [R30+0x4] ;  /* 0x000004001e25b984 */ /* 0x000e620000000800 */
[----:B------:R-:W-:-:S03]  /*b8d0*/  IADD3 R33, R33, -0x4, RZ ;  /* 0xfffffffc21217810 */ /* 0x000fc60007ffe0ff */
        /* <DEDUP_REMOVED lines=21> */
[----:B------:R-:W-:-:S02]  /*ba30*/  @!P4 LEA.HI.X R31, R27, R7, R31, 0x2, P6 ;  /* 0x000000071b1fc211 */ /* 0x000fc400030f141f */
[----:B------:R-:W-:Y:S02]  /*ba40*/  IADD3 R27, R57, R23, RZ ;  /* 0x00000017391b7210 */ /* 0x000fe40007ffe0ff */
[----:B------:R-:W-:Y:S01]  /*ba50*/  IADD3 R32, R47, 0x1f, RZ ;  /* 0x0000001f2f207810 */ /* 0x000fe20007ffe0ff */
[----:B----4-:R0:W-:Y:S01]  /*ba60*/  @!P4 STG.E desc[UR10][R30.64], R43 ;  /* 0x0000002b1e00c986 */ /* 0x0101e2000c10190a */
[----:B------:R-:W-:-:S05]  /*ba70*/  IADD3.X R38, R38, UR7, RZ, P2, !PT ;  /* 0x0000000726267c10 */ /* 0x000fca00097fe4ff */
[----:B------:R-:W-:Y:S05]  /*ba80*/  @P3 BRA `(.L_x_11154) ;  /* 0xfffffffc00343947 */ /* 0x000fea000383ffff */
.L_x_11153:
[----:B------:R-:W-:Y:S05]  /*ba90*/  BSYNC B1 ;  /* 0x0000000000017941 */ /* 0x000fea0003800000 */
.L_x_11152:
        /* <DEDUP_REMOVED lines=15> */
.L_x_11156:
[----:B------:R-:W-:Y:S05]  /*bb90*/  BSYNC B1 ;  /* 0x0000000000017941 */ /* 0x000fea0003800000 */
.L_x_11155:
        /* <DEDUP_REMOVED lines=25> */
.L_x_11151:
[----:B------:R-:W-:Y:S05]  /*bd30*/  BSYNC B0 ;  /* 0x0000000000007941 */ /* 0x000fea0003800000 */
.L_x_11150:
        /* <DEDUP_REMOVED lines=19> */
[----:B------:R-:W-:Y:S01]  /*be70*/  HFMA2.MMA R5, -RZ, RZ, 0, 0 ;  /* 0x00000000ff057435 */ /* 0x000fe200000001ff */
[----:B------:R-:W-:Y:S02]  /*be80*/  ISETP.NE.AND P0, PT, R8, RZ, PT ;  /* 0x000000ff0800720c */ /* 0x000fe40003f05270 */
[----:B------:R-:W-:-:S09]  /*be90*/  MOV R19, R57 ;  /* 0x0000003900137202 */ /* 0x000fd20000000f00 */
[----:B------:R-:W-:Y:S05]  /*bea0*/  @!P2 BRA `(.L_x_11160) ;  /* 0x0000000000dca947 */ /* 0x000fea0003800000 */
[----:B------:R-:W-:Y:S01]  /*beb0*/  IADD3 R23, R13, -R8, RZ ;  /* 0x800000080d177210 */ /* 0x000fe20007ffe0ff */
[----:B------:R-:W-:Y:S01]  /*bec0*/  IMAD.MOV.U32 R10, RZ, RZ, R56 ;  /* 0x000000ffff0a7224 */ /* 0x000fe200078e0038 */
[----:B------:R-:W-:Y:S02]  /*bed0*/  MOV R5, RZ ;  /* 0x000000ff00057202 */ /* 0x000fe40000000f00 */
[----:B------:R-:W-:-:S07]  /*bee0*/  MOV R19, R57 ;  /* 0x0000003900137202 */ /* 0x000fce0000000f00 */
.L_x_11161:
[C---:B0-----:R-:W-:Y:S01]  /*bef0*/  LOP3.LUT R27, R10.reuse, 0x1f, RZ, 0xc0, !PT ;  /* 0x0000001f0a1b7812 */ /* 0x041fe200078ec0ff */
[----:B------:R-:W-:Y:S01]  /*bf00*/  VIADD R23, R23, 0xfffffffc ;  /* 0xfffffffc17177836 */ /* 0x000fe20000000000 */
[C---:B------:R-:W-:Y:S02]  /*bf10*/  IADD3 R20, R10.reuse, -0x1, RZ ;  /* 0xffffffff0a147810 */ /* 0x040fe40007ffe0ff */
[----:B------:R-:W-:Y:S02]  /*bf20*/  ISETP.GE.U32.AND P2, PT, R27, R54, PT ;  /* 0x000000361b00720c */ /* 0x000fe40003f46070 */
[C---:B------:R-:W-:Y:S02]  /*bf30*/  IADD3 R21, R10.reuse, 0x1d, RZ ;  /* 0x0000001d0a157810 */ /* 0x040fe40007ffe0ff */
[----:B------:R-:W-:Y:S02]  /*bf40*/  IADD3 R10, R10, 0x1e, RZ ;  /* 0x0000001e0a0a7810 */ /* 0x000fe40007ffe0ff */
[----:B------:R-:W-:-:S02]  /*bf50*/  LOP3.LUT R29, R20, 0x1f, RZ, 0xc0, !PT ;  /* 0x0000001f141d7812 */ /* 0x000fc400078ec0ff */
[----:B------:R-:W-:Y:S01]  /*bf60*/  LOP3.LUT R33, R10, 0x1f, RZ, 0xc0, !PT ;  /* 0x0000001f0a217812 */ /* 0x000fe200078ec0ff */
[----:B------:R-:W-:Y:S01]  /*bf70*/  IMAD R10, R28, 0x21, R19 ;  /* 0x000000211c0a7824 */ /* 0x000fe200078e0213 */
[----:B------:R-:W-:Y:S02]  /*bf80*/  ISETP.GE.U32.AND P3, PT, R29, R54, PT ;  /* 0x000000361d00720c */ /* 0x000fe40003f66070 */
[----:B------:R-:W-:Y:S02]  /*bf90*/  LOP3.LUT R43, R21, 0x1f, RZ, 0xc0, !PT ;  /* 0x0000001f152b7812 */ /* 0x000fe400078ec0ff */
[----:B------:R-:W-:Y:S02]  /*bfa0*/  @!P2 IADD3 R27, P4, R27, R52, RZ ;  /* 0x000000341b1ba210 */ /* 0x000fe40007f9e0ff */
[----:B------:R-:W-:Y:S02]  /*bfb0*/  ISETP.GE.U32.AND P5, PT, R33, R54, PT ;  /* 0x000000362100720c */ /* 0x000fe40003fa6070 */
[----:B------:R-:W-:Y:S01]  /*bfc0*/  IADD3 R52, P6, R52, UR6, RZ ;  /* 0x0000000634347c10 */ /* 0x000fe2000ffde0ff */
[----:B------:R-:W-:Y:S01]  /*bfd0*/  @!P2 IMAD.X R24, RZ, RZ, R25, P4 ;  /* 0x000000ffff18a224 */ /* 0x000fe200020e0619 */
[----:B------:R-:W-:-:S02]  /*bfe0*/  @!P2 LEA R20, P4, R27, R14, 0x2 ;  /* 0x0000000e1b14a211 */ /* 0x000fc400078810ff */
[----:B------:R-:W-:Y:S02]  /*bff0*/  IADD3.X R25, R25, UR7, RZ, P6, !PT ;  /* 0x0000000719197c10 */ /* 0x000fe4000b7fe4ff */
[----:B------:R-:W-:Y:S02]  /*c000*/  @!P2 LEA.HI.X R21, R27, R18, R24, 0x2, P4 ;  /* 0x000000121b15a211 */ /* 0x000fe400020f1418 */
[----:B------:R-:W-:Y:S02]  /*c010*/  ISETP.GE.U32.AND P4, PT, R43, R54, PT ;  /* 0x000000362b00720c */ /* 0x000fe40003f86070 */
[----:B------:R-:W-:Y:S02]  /*c020*/  LEA R24, R10, UR4, 0x2 ;  /* 0x000000040a187c11 */ /* 0x000fe4000f8e10ff */
[----:B------:R-:W-:Y:S02]  /*c030*/  @!P3 IADD3 R19, P6, R29, R52, RZ ;  /* 0x000000341d13b210 */ /* 0x000fe40007fde0ff */
[----:B------:R-:W-:Y:S01]  /*c040*/  IADD3 R5, R5, 0x4, RZ ;  /* 0x0000000405057810 */ /* 0x000fe20007ffe0ff */
[----:B------:R-:W0:Y:S01]  /*c050*/  @!P2 LDS R27, [R24] ;  /* 0x00000000181ba984 */ /* 0x000e220000000800 */
[----:B------:R-:W-:-:S02]  /*c060*/  @!P3 IADD3.X R10, RZ, R25, RZ, P6, !PT ;  /* 0x00000019ff0ab210 */ /* 0x000fc400037fe4ff */
[C---:B------:R-:W-:Y:S01]  /*c070*/  @!P3 LEA R30, P6, R19.reuse, R14, 0x2 ;  /* 0x0000000e131eb211 */ /* 0x040fe200078c10ff */
[----:B------:R-:W1:Y:S03]  /*c080*/  @!P3 LDS R29, [R24+0x4] ;  /* 0x00000400181db984 */ /* 0x000e660000000800 */
[----:B------:R-:W-:Y:S01]  /*c090*/  @!P3 LEA.HI.X R31, R19, R18, R10, 0x2, P6 ;  /* 0x00000012131fb211 */ /* 0x000fe200030f140a */
[----:B------:R-:W2:Y:S01]  /*c0a0*/  @!P5 LDS R37, [R24+0x8] ;  /* 0x000008001825d984 */ /* 0x000ea20000000800 */
[----:B------:R-:W-:-:S03]  /*c0b0*/  IADD3 R52, P6, R52, UR6, RZ ;  /* 0x0000000634347c10 */ /* 0x000fc6000ffde0ff */
[----:B------:R-:W3:Y:S01]  /*c0c0*/  @!P4 LDS R41, [R24+0xc] ;  /* 0x00000c001829c984 */ /* 0x000ee20000000800 */
[----:B------:R-:W-:Y:S02]  /*c0d0*/  IADD3.X R25, R25, UR7, RZ, P6, !PT ;  /* 0x0000000719197c10 */ /* 0x000fe4000b7fe4ff */
[----:B------:R-:W-:-:S04]  /*c0e0*/  @!P5 IADD3 R19, P6, R33, R52, RZ ;  /* 0x000000342113d210 */ /* 0x000fc80007fde0ff */
[----:B------:R-:W-:Y:S02]  /*c0f0*/  @!P5 IADD3.X R10, RZ, R25, RZ, P6, !PT ;  /* 0x00000019ff0ad210 */ /* 0x000fe400037fe4ff */
[----:B------:R-:W-:-:S04]  /*c100*/  @!P5 LEA R32, P6, R19, R14, 0x2 ;  /* 0x0000000e1320d211 */ /* 0x000fc800078c10ff */
[----:B------:R-:W-:Y:S02]  /*c110*/  @!P5 LEA.HI.X R33, R19, R18, R10, 0x2, P6 ;  /* 0x000000121321d211 */ /* 0x000fe400030f140a */
[----:B------:R-:W-:-:S04]  /*c120*/  IADD3 R52, P6, R52, UR6, RZ ;  /* 0x0000000634347c10 */ /* 0x000fc8000ffde0ff */
[----:B------:R-:W-:Y:S02]  /*c130*/  IADD3.X R25, R25, UR7, RZ, P6, !PT ;  /* 0x0000000719197c10 */ /* 0x000fe4000b7fe4ff */
[----:B------:R-:W-:-:S04]  /*c140*/  @!P4 IADD3 R19, P6, R43, R52, RZ ;  /* 0x000000342b13c210 */ /* 0x000fc80007fde0ff */
[----:B------:R-:W-:Y:S02]  /*c150*/  @!P4 IADD3.X R10, RZ, R25, RZ, P6, !PT ;  /* 0x00000019ff0ac210 */ /* 0x000fe400037fe4ff */
[C---:B------:R-:W-:Y:S01]  /*c160*/  @!P4 LEA R34, P6, R19.reuse, R14, 0x2 ;  /* 0x0000000e1322c211 */ /* 0x040fe200078c10ff */
[----:B0-----:R0:W-:Y:S01]  /*c170*/  @!P2 STG.E desc[UR10][R20.64], R27 ;  /* 0x0000001b1400a986 */ /* 0x0011e2000c10190a */
[----:B------:R-:W-:Y:S02]  /*c180*/  IADD3 R52, P2, R52, UR6, RZ ;  /* 0x0000000634347c10 */ /* 0x000fe4000ff5e0ff */
[----:B------:R-:W-:Y:S01]  /*c190*/  @!P4 LEA.HI.X R35, R19, R18, R10, 0x2, P6 ;  /* 0x000000121323c211 */ /* 0x000fe200030f140a */
[----:B-1----:R0:W-:Y:S01]  /*c1a0*/  @!P3 STG.E desc[UR10][R30.64], R29 ;  /* 0x0000001d1e00b986 */ /* 0x0021e2000c10190a */
[----:B------:R-:W-:Y:S02]  /*c1b0*/  ISETP.NE.AND P3, PT, R23, RZ, PT ;  /* 0x000000ff1700720c */ /* 0x000fe40003f65270 */
[----:B------:R-:W-:Y:S01]  /*c1c0*/  IADD3 R19, R57, R5, RZ ;  /* 0x0000000539137210 */ /* 0x000fe20007ffe0ff */
[----:B--2---:R0:W-:Y:S01]  /*c1d0*/  @!P5 STG.E desc[UR10][R32.64], R37 ;  /* 0x000000252000d986 */ /* 0x0041e2000c10190a */
[----:B------:R-:W-:-:S02]  /*c1e0*/  IADD3 R10, R43, 0x1f, RZ ;  /* 0x0000001f2b0a7810 */ /* 0x000fc40007ffe0ff */
[----:B------:R-:W-:Y:S01]  /*c1f0*/  IADD3.X R25, R25, UR7, RZ, P2, !PT ;  /* 0x0000000719197c10 */ /* 0x000fe200097fe4ff */
[----:B---3--:R0:W-:Y:S06]  /*c200*/  @!P4 STG.E desc[UR10][R34.64], R41 ;  /* 0x000000292200c986 */ /* 0x0081ec000c10190a */
[----:B------:R-:W-:Y:S05]  /*c210*/  @P3 BRA `(.L_x_11161) ;  /* 0xfffffffc00343947 */ /* 0x000fea000383ffff */
.L_x_11160:
[----:B------:R-:W-:Y:S05]  /*c220*/  BSYNC B1 ;  /* 0x0000000000017941 */ /* 0x000fea0003800000 */
.L_x_11159:
        /* <DEDUP_REMOVED lines=15> */
.L_x_11163:
[----:B------:R-:W-:Y:S05]  /*c320*/  BSYNC B1 ;  /* 0x0000000000017941 */ /* 0x000fea0003800000 */
.L_x_11162:
[----:B------:R-:W-:Y:S01]  /*c330*/  IADD3.X R25, R25, UR7, RZ, P3, !PT ;  /* 0x0000000719197c10 */ /* 0x000fe20009ffe4ff */
[----:B------:R-:W-:Y:S06]  /*c340*/  @!P2 BRA `(.L_x_11158) ;  /* 0x00000000005ca947 */ /* 0x000fec0003800000 */
[----:B0-----:R-:W-:Y:S01]  /*c350*/  IADD3 R19, R10, -0x1, RZ ;  /* 0xffffffff0a137810 */ /* 0x001fe20007ffe0ff */
        /* <DEDUP_REMOVED lines=22> */
.L_x_11158:
[----:B------:R-:W-:Y:S05]  /*c4c0*/  BSYNC B0 ;  /* 0x0000000000007941 */ /* 0x000fea0003800000 */
.L_x_11157:
        /* <DEDUP_REMOVED lines=9> */
[----:B------:R-:W-:Y:S01]  /*c560*/  IMAD R5, R22, UR9, R5 ;  /* 0x0000000916057c24 */ /* 0x000fe2000f8e0205 */
[----:B------:R-:W-:Y:S01]  /*c570*/  MOV R8, R20 ;  /* 0x0000001400087202 */ /* 0x000fe20000000f00 */
[----:B------:R0:W-:Y:S04]  /*c580*/  STS [R9], R2 ;  /* 0x0000000209007388 */ /* 0x0001e80000000800 */
[----:B------:R1:W-:Y:S04]  /*c590*/  STS [R11], R39 ;  /* 0x000000270b007388 */ /* 0x0003e80000000800 */
[----:B------:R1:W-:Y:S01]  /*c5a0*/  STS [R12], R61 ;  /* 0x0000003d0c007388 */ /* 0x0003e20000000800 */
[----:B0-----:R-:W-:-:S03]  /*c5b0*/  IADD3 R2, R21, R5, RZ ;  /* 0x0000000515027210 */ /* 0x001fc60007ffe0ff */
[----:B------:R1:W-:Y:S01]  /*c5c0*/  STS [R3], R16 ;  /* 0x0000001003007388 */ /* 0x0003e20000000800 */
[----:B------:R-:W-:Y:S06]  /*c5d0*/  BAR.SYNC.DEFER_BLOCKING 0x0 ;  /* 0x0000000000007b1d */ /* 0x000fec0000010000 */
[----:B------:R-:W-:Y:S05]  /*c5e0*/  @P1 BRA `(.L_x_11165) ;  /* 0x0000000400b81947 */ /* 0x000fea0003800000 */
[C---:B------:R-:W-:Y:S01]  /*c5f0*/  VIADD R5, R13.reuse, 0xffffffff ;  /* 0xffffffff0d057836 */ /* 0x040fe20000000000 */
[----:B------:R-:W-:Y:S01]  /*c600*/  LOP3.LUT R10, R13, 0x3, RZ, 0xc0, !PT ;  /* 0x000000030d0a7812 */ /* 0x000fe200078ec0ff */
[----:B------:R-:W-:Y:S01]  /*c610*/  BSSY B1, `(.L_x_11166) ;  /* 0x0000042000017945 */ /* 0x000fe20003800000 */
[----:B------:R-:W-:Y:S01]  /*c620*/  MOV R19, R57 ;  /* 0x0000003900137202 */ /* 0x000fe20000000f00 */
[----:B------:R-:W-:Y:S01]  /*c630*/  IMAD.MOV.U32 R32, RZ, RZ, R8 ;  /* 0x000000ffff207224 */ /* 0x000fe200078e0008 */
[----:B------:R-:W-:Y:S01]  /*c640*/  ISETP.GE.U32.AND P2, PT, R5, 0x3, PT ;  /* 0x000000030500780c */ /* 0x000fe20003f46070 */
[----:B------:R-:W-:Y:S01]  /*c650*/  HFMA2.MMA R5, -RZ, RZ, 0, 0 ;  /* 0x00000000ff057435 */ /* 0x000fe200000001ff */
[----:B------:R-:W-:Y:S02]  /*c660*/  ISETP.NE.AND P0, PT, R10, RZ, PT ;  /* 0x000000ff0a00720c */ /* 0x000fe40003f05270 */
[----:B-1----:R-:W-:Y:S02]  /*c670*/  MOV R16, R56 ;  /* 0x0000003800107202 */ /* 0x002fe40000000f00 */
        /* <DEDUP_REMOVED lines=8> */
.L_x_11168:
        /* <DEDUP_REMOVED lines=8> */
[----:B------:R-:W-:Y:S01]  /*c780*/  LOP3.LUT R38, R16, 0x1f, RZ, 0xc0, !PT ;  /* 0x0000001f10267812 */ /* 0x000fe200078ec0ff */
[----:B------:R-:W-:Y:S01]  /*c790*/  IMAD R16, R28, 0x21, R19 ;  /* 0x000000211c107824 */ /* 0x000fe200078e0213 */
[----:B------:R-:W-:Y:S02]  /*c7a0*/  LOP3.LUT R39, R21, 0x1f, RZ, 0xc0, !PT ;  /* 0x0000001f15277812 */ /* 0x000fe400078ec0ff */
        /* <DEDUP_REMOVED lines=8> */
[----:B------:R-:W-:Y:S01]  /*c830*/  @!P3 LDS R33, [R30+0x4] ;  /* 0x000004001e21b984 */ /* 0x000fe20000000800 */
[----:B------:R-:W-:Y:S02]  /*c840*/  IADD3.X R25, R34, UR7, RZ, P6, !PT ;  /* 0x0000000722197c10 */ /* 0x000fe4000b7fe4ff */
[----:B------:R-:W-:Y:S01]  /*c850*/  @!P3 IADD3 R19, P6, R29, R24, RZ ;  /* 0x000000181d13b210 */ /* 0x000fe20007fde0ff */
[----:B------:R-:W-:Y:S01]  /*c860*/  @!P5 LDS R35, [R30+0x8] ;  /* 0x000008001e23d984 */ /* 0x000fe20000000800 */
[----:B------:R-:W-:-:S03]  /*c870*/  IADD3 R27, R27, -0x4, RZ ;  /* 0xfffffffc1b1b7810 */ /* 0x000fc60007ffe0ff */
[----:B------:R-:W0:Y:S01]  /*c880*/  @!P2 LDS R29, [R30] ;  /* 0x000000001e1da984 */ /* 0x000e220000000800 */
[----:B------:R-:W-:Y:S01]  /*c890*/  @!P3 IMAD.X R16, RZ, RZ, R25, P6 ;  /* 0x000000ffff10b224 */ /* 0x000fe200030e0619 */
[C---:B------:R-:W-:Y:S02]  /*c8a0*/  @!P3 LEA R22, P6, R19.reuse, R6, 0x2 ;  /* 0x000000061316b211 */ /* 0x040fe400078c10ff */
[----:B------:R1:W2:Y:S02]  /*c8b0*/  @!P4 LDS R37, [R30+0xc] ;  /* 0x00000c001e25c984 */ /* 0x0002a40000000800 */
        /* <DEDUP_REMOVED lines=11> */
[C---:B-1----:R-:W-:Y:S01]  /*c970*/  @!P4 LEA R30, P6, R19.reuse, R6, 0x2 ;  /* 0x00000006131ec211 */ /* 0x042fe200078c10ff */
[----:B0-----:R0:W-:Y:S01]  /*c980*/  @!P2 STG.E desc[UR10][R20.64], R29 ;  /* 0x0000001d1400a986 */ /* 0x0011e2000c10190a */
[----:B------:R-:W-:Y:S02]  /*c990*/  IADD3 R32, P2, R34, UR6, RZ ;  /* 0x0000000622207c10 */ /* 0x000fe4000ff5e0ff */
[----:B------:R-:W-:Y:S01]  /*c9a0*/  @!P4 LEA.HI.X R31, R19, R7, R16, 0x2, P6 ;  /* 0x00000007131fc211 */ /* 0x000fe200030f1410 */
[----:B------:R0:W-:Y:S01]  /*c9b0*/  @!P3 STG.E desc[UR10][R22.64], R33 ;  /* 0x000000211600b986 */ /* 0x0001e2000c10190a */
[----:B------:R-:W-:Y:S02]  /*c9c0*/  ISETP.NE.AND P3, PT, R27, RZ, PT ;  /* 0x000000ff1b00720c */ /* 0x000fe40003f65270 */
[----:B------:R-:W-:Y:S01]  /*c9d0*/  IADD3 R19, R57, R5, RZ ;  /* 0x0000000539137210 */ /* 0x000fe20007ffe0ff */
[----:B------:R0:W-:Y:S01]  /*c9e0*/  @!P5 STG.E desc[UR10][R24.64], R35 ;  /* 0x000000231800d986 */ /* 0x0001e2000c10190a */
[----:B------:R-:W-:-:S02]  /*c9f0*/  IADD3 R16, R39, 0x1f, RZ ;  /* 0x0000001f27107810 */ /* 0x000fc40007ffe0ff */
[----:B------:R-:W-:Y:S01]  /*ca00*/  IADD3.X R34, R38, UR7, RZ, P2, !PT ;  /* 0x0000000726227c10 */ /* 0x000fe200097fe4ff */
[----:B--2---:R0:W-:Y:S06]  /*ca10*/  @!P4 STG.E desc[UR10][R30.64], R37 ;  /* 0x000000251e00c986 */ /* 0x0041ec000c10190a */
[----:B------:R-:W-:Y:S05]  /*ca20*/  @P3 BRA `(.L_x_11168) ;  /* 0xfffffffc00343947 */ /* 0x000fea000383ffff */
.L_x_11167:
[----:B------:R-:W-:Y:S05]  /*ca30*/  BSYNC B1 ;  /* 0x0000000000017941 */ /* 0x000fea0003800000 */
.L_x_11166:
        /* <DEDUP_REMOVED lines=15> */
.L_x_11170:
[----:B------:R-:W-:Y:S05]  /*cb30*/  BSYNC B1 ;  /* 0x0000000000017941 */ /* 0x000fea0003800000 */
.L_x_11169:
        /* <DEDUP_REMOVED lines=25> */
.L_x_11165:
[----:B------:R-:W-:Y:S05]  /*ccd0*/  BSYNC B0 ;  /* 0x0000000000007941 */ /* 0x000fea0003800000 */
.L_x_11164:
        /* <DEDUP_REMOVED lines=10> */
[----:B0-----:R-:W-:Y:S02]  /*cd80*/  LOP3.LUT R24, R13, 0x3, RZ, 0xc0, !PT ;  /* 0x000000030d187812 */ /* 0x001fe400078ec0ff */
[----:B-1----:R-:W-:Y:S02]  /*cd90*/  MOV R3, R57 ;  /* 0x0000003900037202 */ /* 0x002fe40000000f00 */
[----:B------:R-:W-:Y:S01]  /*cda0*/  ISETP.GE.U32.AND P0, PT, R0, 0x3, PT ;  /* 0x000000030000780c */ /* 0x000fe20003f06070 */
[----:B------:R-:W-:-:S12]  /*cdb0*/  HFMA2.MMA R0, -RZ, RZ, 0, 5.9604644775390625e-08 ;  /* 0x00000001ff007435 */ /* 0x000fd800000001ff */
[----:B------:R-:W-:Y:S05]  /*cdc0*/  @!P0 BRA `(.L_x_11174) ;  /* 0x0000000000e88947 */ /* 0x000fea0003800000 */
[----:B------:R-:W-:Y:S01]  /*cdd0*/  BSSY B2, `(.L_x_11175) ;  /* 0x0000038000027945 */ /* 0x000fe20003800000 */
[----:B------:R-:W-:Y:S01]  /*cde0*/  IADD3 R0, R13, -R24, RZ ;  /* 0x800000180d007210 */ /* 0x000fe20007ffe0ff */
[----:B------:R-:W-:Y:S01]  /*cdf0*/  IMAD.MOV.U32 R16, RZ, RZ, RZ ;  /* 0x000000ffff107224 */ /* 0x000fe200078e00ff */
[----:B------:R-:W-:-:S07]  /*ce00*/  MOV R3, R57 ;  /* 0x0000003900037202 */ /* 0x000fce0000000f00 */
.L_x_11176:
[----:B0-----:R-:W-:Y:S01]  /*ce10*/  IADD3 R4, R56, -0x1, RZ ;  /* 0xffffffff38047810 */ /* 0x001fe20007ffe0ff */
[----:B------:R-:W-:Y:S01]  /*ce20*/  IMAD R3, R28, 0x21, R3 ;  /* 0x000000211c037824 */ /* 0x000fe200078e0203 */
[C---:B--2---:R-:W-:Y:S02]  /*ce30*/  LOP3.LUT R7, R56.reuse, 0x1f, RZ, 0xc0, !PT ;  /* 0x0000001f38077812 */ /* 0x044fe400078ec0ff */
[C---:B------:R-:W-:Y:S01]  /*ce40*/  IADD3 R5, R56.reuse, 0x1d, RZ ;  /* 0x0000001d38057810 */ /* 0x040fe20007ffe0ff */
[----:B------:R-:W-:Y:S01]  /*ce50*/  VIADD R56, R56, 0x1e ;  /* 0x0000001e38387836 */ /* 0x000fe20000000000 */
[----:B------:R-:W-:Y:S02]  /*ce60*/  LOP3.LUT R11, R4, 0x1f, RZ, 0xc0, !PT ;  /* 0x0000001f040b7812 */ /* 0x000fe400078ec0ff */
[----:B------:R-:W-:Y:S02]  /*ce70*/  ISETP.GE.U32.AND P3, PT, R7, R54, PT ;  /* 0x000000360700720c */ /* 0x000fe40003f66070 */
[----:B------:R-:W-:-:S02]  /*ce80*/  LOP3.LUT R13, R56, 0x1f, RZ, 0xc0, !PT ;  /* 0x0000001f380d7812 */ /* 0x000fc400078ec0ff */
[-C--:B------:R-:W-:Y:S02]  /*ce90*/  ISETP.GE.U32.AND P2, PT, R11, R54.reuse, PT ;  /* 0x000000360b00720c */ /* 0x080fe40003f46070 */
[-C--:B------:R-:W-:Y:S02]  /*cea0*/  ISETP.GE.U32.AND P1, PT, R13, R54.reuse, PT ;  /* 0x000000360d00720c */ /* 0x080fe40003f26070 */
[----:B------:R-:W-:Y:S02]  /*ceb0*/  LEA R10, R3, UR4, 0x2 ;  /* 0x00000004030a7c11 */ /* 0x000fe4000f8e10ff */
[----:B------:R-:W-:Y:S02]  /*cec0*/  LOP3.LUT R25, R5, 0x1f, RZ, 0xc0, !PT ;  /* 0x0000001f05197812 */ /* 0x000fe400078ec0ff */
[----:B------:R-:W-:Y:S01]  /*ced0*/  IADD3 R0, R0, -0x4, RZ ;  /* 0xfffffffc00007810 */ /* 0x000fe20007ffe0ff */
[----:B------:R-:W0:Y:S01]  /*cee0*/  @!P3 LDS R9, [R10] ;  /* 0x000000000a09b984 */ /* 0x000e220000000800 */
[C---:B------:R-:W-:Y:S01]  /*cef0*/  ISETP.GE.U32.AND P0, PT, R25.reuse, R54, PT ;  /* 0x000000361900720c */ /* 0x040fe20003f06070 */
[----:B------:R-:W-:Y:S01]  /*cf00*/  VIADD R56, R25, 0x1f ;  /* 0x0000001f19387836 */ /* 0x000fe20000000000 */
[----:B------:R-:W-:Y:S01]  /*cf10*/  @!P3 IADD3 R5, P4, R7, R8, RZ ;  /* 0x000000080705b210 */ /* 0x000fe20007f9e0ff */
[----:B------:R-:W1:Y:S01]  /*cf20*/  @!P2 LDS R17, [R10+0x4] ;  /* 0x000004000a11a984 */ /* 0x000e620000000800 */
[----:B------:R-:W-:-:S02]  /*cf30*/  IADD3 R8, P5, R8, UR6, RZ ;  /* 0x0000000608087c10 */ /* 0x000fc4000ffbe0ff */
[----:B------:R-:W-:Y:S01]  /*cf40*/  @!P3 IADD3.X R6, RZ, R2, RZ, P4, !PT ;  /* 0x00000002ff06b210 */ /* 0x000fe200027fe4ff */
[----:B------:R-:W2:Y:S01]  /*cf50*/  @!P1 LDS R19, [R10+0x8] ;  /* 0x000008000a139984 */ /* 0x000ea20000000800 */
[----:B------:R-:W-:Y:S02]  /*cf60*/  @!P3 LEA R4, P4, R5, R14, 0x2 ;  /* 0x0000000e0504b211 */ /* 0x000fe400078810ff */
[----:B------:R-:W-:Y:S02]  /*cf70*/  IADD3.X R7, R2, UR7, RZ, P5, !PT ;  /* 0x0000000702077c10 */ /* 0x000fe4000affe4ff */
[----:B------:R-:W-:Y:S01]  /*cf80*/  @!P2 IADD3 R3, P5, R11, R8, RZ ;  /* 0x000000080b03a210 */ /* 0x000fe20007fbe0ff */
[----:B------:R3:W4:Y:S01]  /*cf90*/  @!P0 LDS R21, [R10+0xc] ;  /* 0x00000c000a158984 */ /* 0x0007220000000800 */
[----:B------:R-:W-:Y:S02]  /*cfa0*/  @!P3 LEA.HI.X R5, R5, R18, R6, 0x2, P4 ;  /* 0x000000120505b211 */ /* 0x000fe400020f1406 */
[----:B------:R-:W-:-:S02]  /*cfb0*/  IADD3 R8, P6, R8, UR6, RZ ;  /* 0x0000000608087c10 */ /* 0x000fc4000ffde0ff */
[----:B------:R-:W-:Y:S02]  /*cfc0*/  @!P2 IADD3.X R2, RZ, R7, RZ, P5, !PT ;  /* 0x00000007ff02a210 */ /* 0x000fe40002ffe4ff */
[----:B------:R-:W-:Y:S02]  /*cfd0*/  @!P2 LEA R6, P4, R3, R14, 0x2 ;  /* 0x0000000e0306a211 */ /* 0x000fe400078810ff */
[----:B---3--:R-:W-:Y:S02]  /*cfe0*/  IADD3.X R10, R7, UR7, RZ, P6, !PT ;  /* 0x00000007070a7c10 */ /* 0x008fe4000b7fe4ff */
[----:B------:R-:W-:Y:S02]  /*cff0*/  @!P2 LEA.HI.X R7, R3, R18, R2, 0x2, P4 ;  /* 0x000000120307a211 */ /* 0x000fe400020f1402 */
[----:B------:R-:W-:Y:S02]  /*d000*/  IADD3 R22, P5, R8, UR6, RZ ;  /* 0x0000000608167c10 */ /* 0x000fe4000ffbe0ff */
[----:B------:R-:W-:-:S02]  /*d010*/  @!P1 IADD3 R11, P4, R13, R8, RZ ;  /* 0x000000080d0b9210 */ /* 0x000fc40007f9e0ff */
[----:B------:R-:W-:Y:S02]  /*d020*/  IADD3.X R23, R10, UR7, RZ, P5, !PT ;  /* 0x000000070a177c10 */ /* 0x000fe4000affe4ff */
[----:B------:R-:W-:Y:S02]  /*d030*/  @!P1 IADD3.X R8, RZ, R10, RZ, P4, !PT ;  /* 0x0000000aff089210 */ /* 0x000fe400027fe4ff */
[----:B------:R-:W-:Y:S02]  /*d040*/  @!P1 LEA R10, P4, R11, R14, 0x2 ;  /* 0x0000000e0b0a9211 */ /* 0x000fe400078810ff */
[----:B------:R-:W-:Y:S02]  /*d050*/  @!P0 IADD3 R3, P5, R25, R22, RZ ;  /* 0x0000001619038210 */ /* 0x000fe40007fbe0ff */
[----:B------:R-:W-:Y:S01]  /*d060*/  @!P1 LEA.HI.X R11, R11, R18, R8, 0x2, P4 ;  /* 0x000000120b0b9211 */ /* 0x000fe200020f1408 */
[----:B0-----:R0:W-:Y:S01]  /*d070*/  @!P3 STG.E desc[UR10][R4.64], R9 ;  /* 0x000000090400b986 */ /* 0x0011e2000c10190a */
[----:B------:R-:W-:Y:S01]  /*d080*/  MOV R20, R16 ;  /* 0x0000001000147202 */ /* 0x000fe20000000f00 */
[----:B------:R-:W-:Y:S01]  /*d090*/  @!P0 IMAD.X R2, RZ, RZ, R23, P5 ;  /* 0x000000ffff028224 */ /* 0x000fe200028e0617 */
[----:B------:R-:W-:Y:S01]  /*d0a0*/  @!P0 LEA R12, P5, R3, R14, 0x2 ;  /* 0x0000000e030c8211 */ /* 0x000fe200078a10ff */
[----:B-1----:R0:W-:Y:S01]  /*d0b0*/  @!P2 STG.E desc[UR10][R6.64], R17 ;  /* 0x000000110600a986 */ /* 0x0021e2000c10190a */
[----:B------:R-:W-:-:S02]  /*d0c0*/  IADD3 R16, R16, 0x4, RZ ;  /* 0x0000000410107810 */ /* 0x000fc40007ffe0ff */
[----:B------:R-:W-:Y:S01]  /*d0d0*/  @!P0 LEA.HI.X R13, R3, R18, R2, 0x2, P5 ;  /* 0x00000012030d8211 */ /* 0x000fe200028f1402 */
[----:B--2---:R0:W-:Y:S01]  /*d0e0*/  @!P1 STG.E desc[UR10][R10.64], R19 ;  /* 0x000000130a009986 */ /* 0x0041e2000c10190a */
[----:B------:R-:W-:Y:S02]  /*d0f0*/  ISETP.NE.AND P1, PT, R0, RZ, PT ;  /* 0x000000ff0000720c */ /* 0x000fe40003f25270 */
[----:B------:R-:W-:Y:S01]  /*d100*/  IADD3 R3, R57, R16, RZ ;  /* 0x0000001039037210 */ /* 0x000fe20007ffe0ff */
[----:B----4-:R0:W-:Y:S01]  /*d110*/  @!P0 STG.E desc[UR10][R12.64], R21 ;  /* 0x000000150c008986 */ /* 0x0101e2000c10190a */
[----:B------:R-:W-:-:S04]  /*d120*/  IADD3 R8, P0, R22, UR6, RZ ;  /* 0x0000000616087c10 */ /* 0x000fc8000ff1e0ff */
[----:B------:R-:W-:-:S05]  /*d130*/  IADD3.X R2, R23, UR7, RZ, P0, !PT ;  /* 0x0000000717027c10 */ /* 0x000fca00087fe4ff */
[----:B------:R-:W-:Y:S05]  /*d140*/  @P1 BRA `(.L_x_11176) ;  /* 0xfffffffc00301947 */ /* 0x000fea000383ffff */
[----:B------:R-:W-:Y:S05]  /*d150*/  BSYNC B2 ;  /* 0x0000000000027941 */ /* 0x000fea0003800000 */
.L_x_11175:
[----:B------:R-:W-:-:S07]  /*d160*/  IADD3 R0, R20, 0x5, RZ ;  /* 0x0000000514007810 */ /* 0x000fce0007ffe0ff */
.L_x_11174:
[----:B------:R-:W-:Y:S05]  /*d170*/  BSYNC B1 ;  /* 0x0000000000017941 */ /* 0x000fea0003800000 */
.L_x_11173:
[----:B------:R-:W-:-:S13]  /*d180*/  ISETP.NE.AND P0, PT, R24, RZ, PT ;  /* 0x000000ff1800720c */ /* 0x000fda0003f05270 */
[----:B------:R-:W-:Y:S05]  /*d190*/  @!P0 BRA `(.L_x_11172) ;  /* 0x0000000000a08947 */ /* 0x000fea0003800000 */
[----:B0-2---:R-:W-:Y:S01]  /*d1a0*/  LOP3.LUT R5, R56, 0x1f, RZ, 0xc0, !PT ;  /* 0x0000001f38057812 */ /* 0x005fe200078ec0ff */
        /* <DEDUP_REMOVED lines=14> */
.L_x_11178:
[----:B------:R-:W-:Y:S05]  /*d290*/  BSYNC B1 ;  /* 0x0000000000017941 */ /* 0x000fea0003800000 */
.L_x_11177:
[----:B0-----:R-:W-:Y:S01]  /*d2a0*/  IADD3.X R4, R2, UR7, RZ, P2, !PT ;  /* 0x0000000702047c10 */ /* 0x001fe200097fe4ff */
[----:B------:R-:W-:Y:S06]  /*d2b0*/  @!P1 BRA `(.L_x_11172) ;  /* 0x0000000000589947 */ /* 0x000fec0003800000 */
[----:B------:R-:W-:Y:S01]  /*d2c0*/  IADD3 R0, R56, -0x1, RZ ;  /* 0xffffffff38007810 */ /* 0x000fe20007ffe0ff */
[----:B------:R-:W-:-:S03]  /*d2d0*/  IMAD R28, R28, 0x21, R7 ;  /* 0x000000211c1c7824 */ /* 0x000fc600078e0207 */
[----:B------:R-:W-:Y:S02]  /*d2e0*/  LOP3.LUT R3, R0, 0x1f, RZ, 0xc0, !PT ;  /* 0x0000001f00037812 */ /* 0x000fe400078ec0ff */
        /* <DEDUP_REMOVED lines=9> */
[----:B----4-:R-:W-:Y:S05]  /*d380*/  @!P0 BRA `(.L_x_11172) ;  /* 0x0000000000248947 */ /* 0x010fea0003800000 */
        /* <DEDUP_REMOVED lines=9> */
.L_x_11172:
[----:B------:R-:W-:Y:S05]  /*d420*/  BSYNC B0 ;  /* 0x0000000000007941 */ /* 0x000fea0003800000 */
.L_x_11171:
[----:B------:R-:W-:Y:S01]  /*d430*/  ULDC.64 UR4, c[0x0][0x238] ;  /* 0x00008e0000047ab9 */ /* 0x000fe20000000a00 */
[----:B------:R-:W-:Y:S01]  /*d440*/  BAR.SYNC.DEFER_BLOCKING 0x0 ;  /* 0x0000000000007b1d */ /* 0x000fe20000010000 */
[----:B------:R-:W-:-:S04]  /*d450*/  ISETP.NE.U32.AND P0, PT, RZ, UR4, PT ;  /* 0x00000004ff007c0c */ /* 0x000fc8000bf05070 */
[----:B------:R-:W-:-:S13]  /*d460*/  ISETP.NE.AND.EX P0, PT, RZ, UR5, PT, P0 ;  /* 0x00000005ff007c0c */ /* 0x000fda000bf05300 */
[----:B------:R-:W-:Y:S05]  /*d470*/  @!P0 BRA `(.L_x_11179) ;  /* 0x0000000000bc8947 */ /* 0x000fea0003800000 */
[----:B-1-34-:R-:W1:Y:S01]  /*d480*/  SHFL.DOWN PT, R3, R26, 0x10, 0x1f ;  /* 0x0a001f001a037f89 */ /* 0x01ae6200000e0000 */
[----:B------:R-:W-:Y:S01]  /*d490*/  BSSY B0, `(.L_x_11180) ;  /* 0x0000027000007945 */ /* 0x000fe20003800000 */
[----:B0-2---:R-:W0:Y:S01]  /*d4a0*/  S2R R6, SR_TID.X ;  /* 0x0000000000067919 */ /* 0x005e220000002100 */
[----:B-1----:R-:W-:-:S05]  /*d4b0*/  FMNMX R3, R26, R3, !PT ;  /* 0x000000031a037209 */ /* 0x002fca0007800000 */
[----:B------:R-:W1:Y:S01]  /*d4c0*/  SHFL.DOWN PT, R0, R3, 0x8, 0x1f ;  /* 0x09001f0003007f89 */ /* 0x000e6200000e0000 */
[----:B0-----:R-:W-:-:S13]  /*d4d0*/  LOP3.LUT P0, RZ, R6, 0x1f, RZ, 0xc0, !PT ;  /* 0x0000001f06ff7812 */ /* 0x001fda000780c0ff */
[----:B------:R-:W0:Y:S01]  /*d4e0*/  @!P0 S2R R9, SR_CgaCtaId ;  /* 0x0000000000098919 */ /* 0x000e220000008800 */
[----:B------:R-:W-:Y:S02]  /*d4f0*/  @!P0 MOV R4, 0x400 ;  /* 0x0000040000048802 */ /* 0x000fe40000000f00 */
[----:B-1----:R-:W-:Y:S02]  /*d500*/  FMNMX R0, R3, R0, !PT ;  /* 0x0000000003007209 */ /* 0x002fe40007800000 */
[----:B------:R-:W-:-:S03]  /*d510*/  @!P0 SHF.R.U32.HI R3, RZ, 0x3, R6 ;  /* 0x00000003ff038819 */ /* 0x000fc60000011606 */
[----:B------:R-:W1:Y:S01]  /*d520*/  SHFL.DOWN PT, R5, R0, 0x4, 0x1f ;  /* 0x08801f0000057f89 */ /* 0x000e6200000e0000 */
[----:B------:R-:W-:Y:S02]  /*d530*/  @!P0 LOP3.LUT R3, R3, 0x1ffffffc, RZ, 0xc0, !PT ;  /* 0x1ffffffc03038812 */ /* 0x000fe400078ec0ff */
[----:B0-----:R-:W-:Y:S02]  /*d540*/  @!P0 LEA R4, R9, R4, 0x18 ;  /* 0x0000000409048211 */ /* 0x001fe400078ec0ff */
[----:B-1----:R-:W-:-:S03]  /*d550*/  FMNMX R5, R0, R5, !PT ;  /* 0x0000000500057209 */ /* 0x002fc60007800000 */
[----:B------:R-:W-:Y:S01]  /*d560*/  @!P0 IMAD.IADD R3, R3, 0x1, R4 ;  /* 0x0000000103038824 */ /* 0x000fe200078e0204 */
[----:B------:R-:W-:Y:S01]  /*d570*/  SHF.R.U32.HI R4, RZ, 0x5, R6 ;  /* 0x00000005ff047819 */ /* 0x000fe20000011606 */
        /* <DEDUP_REMOVED lines=14> */
[----:B------:R-:W-:Y:S02]  /*d660*/  MOV R0, RZ ;  /* 0x000000ff00007202 */ /* 0x000fe40000000f00 */
        /* <DEDUP_REMOVED lines=8> */
.L_x_11189:
[----:B-1----:R-:W-:-:S07]  /*d6f0*/  FMNMX R5, R2, R5, !PT ;  /* 0x0000000502057209 */ /* 0x002fce0007800000 */
.L_x_11181:
[----:B------:R-:W-:Y:S05]  /*d700*/  BSYNC B0 ;  /* 0x0000000000007941 */ /* 0x000fea0003800000 */
.L_x_11180:
[----:B------:R-:W-:Y:S01]  /*d710*/  ISETP.NE.AND P0, PT, R6, RZ, PT ;  /* 0x000000ff0600720c */ /* 0x000fe20003f05270 */
[----:B------:R-:W-:-:S12]  /*d720*/  BSSY B0, `(.L_x_11179) ;  /* 0x0000004000007945 */ /* 0x000fd80003800000 */
[----:B------:R-:W-:Y:S05]  /*d730*/  @P0 BRA `(.L_x_11183) ;  /* 0x0000000000080947 */ /* 0x000fea0003800000 */
[----:B0-----:R-:W0:Y:S02]  /*d740*/  LDC.64 R2, c[0x0][0x238] ;  /* 0x00008e00ff027b82 */ /* 0x001e240000000a00 */
[----:B0-----:R1:W-:Y:S02]  /*d750*/  REDG.E.MAX.S32.STRONG.GPU desc[UR10][R2.64], R5 ;  /* 0x000000050200798e */ /* 0x0013e4000d10e38a */
.L_x_11183:
[----:B------:R-:W-:Y:S05]  /*d760*/  BSYNC B0 ;  /* 0x0000000000007941 */ /* 0x000fea0003800000 */
.L_x_11179:
[----:B---3--:R-:W3:Y:S01]  /*d770*/  S2R R0, SR_TID.X ;  /* 0x0000000000007919 */ /* 0x008ee20000002100 */
[----:B------:R-:W3:Y:S01]  /*d780*/  S2UR UR6, SR_CTAID.X ;  /* 0x00000000000679c3 */ /* 0x000ee20000002500 */
[----:B------:R-:W-:Y:S02]  /*d790*/  ULDC.64 UR4, c[0x0][0x240] ;  /* 0x0000900000047ab9 */ /* 0x000fe40000000a00 */
[----:B------:R-:W-:Y:S02]  /*d7a0*/  ISETP.EQ.U32.AND P1, PT, RZ, UR4, PT ;  /* 0x00000004ff007c0c */ /* 0x000fe4000bf22070 */
[----:B---3--:R-:W-:-:S04]  /*d7b0*/  LOP3.LUT P0, RZ, R0, UR6, RZ, 0xfc, !PT ;  /* 0x0000000600ff7c12 */ /* 0x008fc8000f80fcff */
        /* <DEDUP_REMOVED lines=9> */
[----:B-1--4-:R-:W-:Y:S05]  /*d850*/  CALL.REL.NOINC `($__internal_241_$__cuda_sm20_rcp_rn_f32_slowpath) ;  /* 0x0000000400887944 */ /* 0x012fea0003c00000 */
[----:B------:R-:W-:Y:S05]  /*d860*/  BRA `(.L_x_11185) ;  /* 0x0000000000147947 */ /* 0x000fea0003800000 */
.L_x_11184:
[----:B012---:R-:W0:Y:S01]  /*d870*/  MUFU.RCP R5, UR14 ;  /* 0x0000000e00057d08 */ /* 0x007e220008001000 */
[----:B------:R-:W-:-:S05]  /*d880*/  MOV R0, UR14 ;  /* 0x0000000e00007c02 */ /* 0x000fca0008000f00 */
[----:B0-----:R-:W-:-:S04]  /*d890*/  FFMA R0, R5, R0, -1 ;  /* 0xbf80000005007423 */ /* 0x001fc80000000000 */
[----:B------:R-:W-:-:S04]  /*d8a0*/  FADD.FTZ R0, -R0, -RZ ;  /* 0x800000ff00007221 */ /* 0x000fc80000010100 */
[----:B------:R-:W-:-:S07]  /*d8b0*/  FFMA R5, R5, R0, R5 ;  /* 0x0000000005057223 */ /* 0x000fce0000000005 */
.L_x_11185:
[----:B----4-:R-:W0:Y:S02]  /*d8c0*/  LDC.64 R2, c[0x0][0x240] ;  /* 0x00009000ff027b82 */ /* 0x010e240000000a00 */
[----:B0-----:R-:W-:Y:S01]  /*d8d0*/  STG.E desc[UR10][R2.64], R5 ;  /* 0x0000000502007986 */ /* 0x001fe2000c10190a */
[----:B------:R-:W-:Y:S05]  /*d8e0*/  EXIT ;  /* 0x000000000000794d */ /* 0x000fea0003800000 */
.L_x_11182:
[----:B------:R-:W-:Y:S01]  /*d8f0*/  HFMA2.MMA R7, -RZ, RZ, 0, 2.384185791015625e-07 ;  /* 0x00000004ff077435 */ /* 0x000fe200000001ff */
[----:B------:R-:W-:Y:S01]  /*d900*/  MOV R9, 0x1f ;  /* 0x0000001f00097802 */ /* 0x000fe20000000f00 */
[----:B------:R-:W-:-:S09]  /*d910*/  IMAD.MOV.U32 R4, RZ, RZ, -0x1 ;  /* 0xffffffffff047424 */ /* 0x000fd200078e00ff */
[----:B01----:R-:W-:Y:S05]  /*d920*/  WARPSYNC.COLLECTIVE R4, `(.L_x_11186) ;  /* 0x0000000004087348 */ /* 0x003fea0003c00000 */
[----:B-1----:R1:W2:Y:S02]  /*d930*/  SHFL.DOWN P0, R5, R0, R7, R9 ;  /* 0x0800000700057389 */ /* 0x0022a40000000009 */
[----:B012---:R-:W-:Y:S01]  /*d940*/  ENDCOLLECTIVE ;  /* 0x000000000000791b */ /* 0x007fe20003800000 */
.L_x_11186:
[----:B------:R-:W-:Y:S01]  /*d950*/  HFMA2.MMA R7, -RZ, RZ, 0, 1.1920928955078125e-07 ;  /* 0x00000002ff077435 */ /* 0x000fe200000001ff */
[----:B------:R-:W-:-:S04]  /*d960*/  MOV R3, R5 ;  /* 0x0000000500037202 */ /* 0x000fc80000000f00 */
[----:B------:R-:W-:-:S04]  /*d970*/  FMNMX R3, R3, R0, !PT ;  /* 0x0000000003037209 */ /* 0x000fc80007800000 */
[----:B------:R-:W-:-:S07]  /*d980*/  MOV R0, R3 ;  /* 0x0000000300007202 */ /* 0x000fce0000000f00 */
[----:B------:R-:W-:Y:S05]  /*d990*/  WARPSYNC.COLLECTIVE R4, `(.L_x_11187) ;  /* 0x0000000004087348 */ /* 0x000fea0003c00000 */
[----:B------:R0:W1:Y:S02]  /*d9a0*/  SHFL.DOWN P0, R5, R0, R7, R9 ;  /* 0x0800000700057389 */ /* 0x0000640000000009 */
[----:B01----:R-:W-:Y:S01]  /*d9b0*/  ENDCOLLECTIVE ;  /* 0x000000000000791b */ /* 0x003fe20003800000 */
.L_x_11187:
[----:B------:R-:W-:Y:S01]  /*d9c0*/  HFMA2.MMA R7, -RZ, RZ, 0, 5.9604644775390625e-08 ;  /* 0x00000001ff077435 */ /* 0x000fe200000001ff */
[----:B------:R-:W-:-:S05]  /*d9d0*/  IMAD.MOV.U32 R2, RZ, RZ, R5 ;  /* 0x000000ffff027224 */ /* 0x000fca00078e0005 */
[----:B------:R-:W-:-:S04]  /*d9e0*/  FMNMX R2, R3, R2, !PT ;  /* 0x0000000203027209 */ /* 0x000fc80007800000 */
[----:B------:R-:W-:-:S07]  /*d9f0*/  MOV R0, R2 ;  /* 0x0000000200007202 */ /* 0x000fce0000000f00 */
[----:B------:R-:W-:Y:S05]  /*da00*/  WARPSYNC.COLLECTIVE R4, `(.L_x_11188) ;  /* 0x0000000004087348 */ /* 0x000fea0003c00000 */
[----:B------:R0:W1:Y:S02]  /*da10*/  SHFL.DOWN P0, R5, R0, R7, R9 ;  /* 0x0800000700057389 */ /* 0x0000640000000009 */
[----:B01----:R-:W-:Y:S01]  /*da20*/  ENDCOLLECTIVE ;  /* 0x000000000000791b */ /* 0x003fe20003800000 */
.L_x_11188:
[----:B------:R-:W-:Y:S05]  /*da30*/  BRA `(.L_x_11189) ;  /* 0xfffffffc002c7947 */ /* 0x000fea000383ffff */
        .weak           $__internal_240_$__cuda_sm20_div_u64
        .type           $__internal_240_$__cuda_sm20_div_u64,@function
        .size           $__internal_240_$__cuda_sm20_div_u64,($__internal_241_$__cuda_sm20_rcp_rn_f32_slowpath - $__internal_240_$__cuda_sm20_div_u64)
$__internal_240_$__cuda_sm20_div_u64:
        /* <DEDUP_REMOVED lines=58> */
[----:B------:R-:W-:Y:S01]  /*dde0*/  HFMA2.MMA R7, -RZ, RZ, 0, 0 ;  /* 0x00000000ff077435 */ /* 0x000fe200000001ff */
[----:B------:R-:W-:-:S02]  /*ddf0*/  ISETP.NE.U32.AND P1, PT, R59, RZ, PT ;  /* 0x000000ff3b00720c */ /* 0x000fc40003f25070 */
[----:B------:R-:W-:Y:S02]  /*de00*/  IADD3.X R33, RZ, R8, RZ, P2, !PT ;  /* 0x00000008ff217210 */ /* 0x000fe400017fe4ff */
[----:B------:R-:W-:Y:S02]  /*de10*/  MOV R6, R12 ;  /* 0x0000000c00067202 */ /* 0x000fe40000000f00 */
[----:B------:R-:W-:Y:S02]  /*de20*/  ISETP.NE.AND.EX P1, PT, R4, RZ, PT, P1 ;  /* 0x000000ff0400720c */ /* 0x000fe40003f25310 */
[----:B------:R-:W-:Y:S02]  /*de30*/  SEL R32, R32, R9, P0 ;  /* 0x0000000920207207 */ /* 0x000fe40000000000 */
[----:B------:R-:W-:Y:S02]  /*de40*/  SEL R33, R33, R8, P0 ;  /* 0x0000000821217207 */ /* 0x000fe40000000000 */
[----:B------:R-:W-:-:S02]  /*de50*/  SEL R32, R32, 0xffffffff, P1 ;  /* 0xffffffff20207807 */ /* 0x000fc40000800000 */
[----:B------:R-:W-:Y:S01]  /*de60*/  SEL R33, R33, 0xffffffff, P1 ;  /* 0xffffffff21217807 */ /* 0x000fe20000800000 */
[----:B------:R-:W-:Y:S06]  /*de70*/  RET.REL.NODEC R6 `(_ZN18transformer_engine6detail43dgated_act_cast_transpose_kernel_notalignedILi2ELi4Ef13__nv_bfloat1613__nv_fp8_e4m3NS_5EmptyEXadL_ZNS_5dgeluIffEET_T0_RKS4_EEXadL_ZNS_4geluIffEES6_S7_S9_EEEEvPKT2_SD_PT3_SF_PKT1_PSG_SJ_mmm) ;  /* 0xffffff2006607950 */ /* 0x000fec0003c3ffff */
        .weak           $__internal_241_$__cuda_sm20_rcp_rn_f32_slowpath
        .type           $__internal_241_$__cuda_sm20_rcp_rn_f32_slowpath,@function
        .size           $__internal_241_$__cuda_sm20_rcp_rn_f32_slowpath,(.L_x_34726 - $__internal_241_$__cuda_sm20_rcp_rn_f32_slowpath)
$__internal_241_$__cuda_sm20_rcp_rn_f32_slowpath:
[----:B------:R-:W-:-:S05]  /*de80*/  IMAD.SHL.U32 R2, R0, 0x2, RZ ;  /* 0x0000000200027824 */ /* 0x000fca00078e00ff */
[----:B------:R-:W-:-:S04]  /*de90*/  SHF.R.U32.HI R8, RZ, 0x18, R2 ;  /* 0x00000018ff087819 */ /* 0x000fc80000011602 */
[----:B------:R-:W-:-:S13]  /*dea0*/  ISETP.NE.U32.AND P0, PT, R8, RZ, PT ;  /* 0x000000ff0800720c */ /* 0x000fda0003f05070 */
[----:B------:R-:W-:Y:S05]  /*deb0*/  @P0 BRA `(.L_x_11190) ;  /* 0x00000000002c0947 */ /* 0x000fea0003800000 */
[----:B------:R-:W-:-:S04]  /*dec0*/  SHF.L.U32 R2, R0, 0x1, RZ ;  /* 0x0000000100027819 */ /* 0x000fc800000006ff */
[----:B------:R-:W-:-:S13]  /*ded0*/  ISETP.NE.AND P0, PT, R2, RZ, PT ;  /* 0x000000ff0200720c */ /* 0x000fda0003f05270 */
[----:B------:R0:W1:Y:S01]  /*dee0*/  @!P0 MUFU.RCP R2, R0 ;  /* 0x0000000000028308 */ /* 0x0000620000001000 */
[----:B------:R-:W-:Y:S05]  /*def0*/  @!P0 BRA `(.L_x_11191) ;  /* 0x0000000000a48947 */ /* 0x000fea0003800000 */
[----:B------:R-:W-:-:S04]  /*df00*/  FFMA R3, R0, 1.84467440737095516160e+19, RZ ;  /* 0x5f80000000037823 */ /* 0x000fc800000000ff */
[----:B0-----:R-:W1:Y:S02]  /*df10*/  MUFU.RCP R0, R3 ;  /* 0x0000000300007308 */ /* 0x001e640000001000 */
[----:B-1----:R-:W-:-:S04]  /*df20*/  FFMA R2, R3, R0, -1 ;  /* 0xbf80000003027423 */ /* 0x002fc80000000000 */
[----:B------:R-:W-:-:S04]  /*df30*/  FADD.FTZ R5, -R2, -RZ ;  /* 0x800000ff02057221 */ /* 0x000fc80000010100 */
[----:B------:R-:W-:-:S04]  /*df40*/  FFMA R0, R0, R5, R0 ;  /* 0x0000000500007223 */ /* 0x000fc80000000000 */
[----:B------:R-:W-:Y:S01]  /*df50*/  FFMA R2, R0, 1.84467440737095516160e+19, RZ ;  /* 0x5f80000000027823 */ /* 0x000fe200000000ff */
[----:B------:R-:W-:Y:S06]  /*df60*/  BRA `(.L_x_11191) ;  /* 0x0000000000887947 */ /* 0x000fec0003800000 */
.L_x_11190:
[----:B------:R-:W-:-:S04]  /*df70*/  IADD3 R9, R8, -0xfd, RZ ;  /* 0xffffff0308097810 */ /* 0x000fc80007ffe0ff */
[----:B------:R-:W-:-:S13]  /*df80*/  ISETP.GT.U32.AND P0, PT, R9, 0x1, PT ;  /* 0x000000010900780c */ /* 0x000fda0003f04070 */
[----:B------:R-:W-:Y:S05]  /*df90*/  @P0 BRA `(.L_x_11192) ;  /* 0x0000000000780947 */ /* 0x000fea0003800000 */
[----:B------:R-:W-:Y:S02]  /*dfa0*/  LOP3.LUT R2, R0, 0x7fffff, RZ, 0xc0, !PT ;  /* 0x007fffff00027812 */ /* 0x000fe400078ec0ff */
[----:B------:R-:W-:Y:S02]  /*dfb0*/  MOV R6, 0x3 ;  /* 0x0000000300067802 */ /* 0x000fe40000000f00 */
        /* <DEDUP_REMOVED lines=21> */
[----:B------:R-:W-:Y:S02]  /*e110*/  ISETP.GE.AND P0, PT, R2, RZ, PT ;  /* 0x000000ff0200720c */ /* 0x000fe40003f06270 */
[----:B------:R-:W-:-:S04]  /*e120*/  IADD3 R2, R8, -0xfc, RZ ;  /* 0xffffff0408027810 */ /* 0x000fc80007ffe0ff */
[----:B------:R-:W-:-:S07]  /*e130*/  SHF.R.U32.HI R3, RZ, R2, R3 ;  /* 0x00000002ff037219 */ /* 0x000fce0000011603 */
[----:B------:R-:W-:-:S05]  /*e140*/  @!P0 IADD3 R3, R3, 0x1, RZ ;  /* 0x0000000103038810 */ /* 0x000fca0007ffe0ff */
[----:B------:R-:W-:-:S05]  /*e150*/  @!P1 IMAD.SHL.U32 R3, R3, 0x2, RZ ;  /* 0x0000000203039824 */ /* 0x000fca00078e00ff */
[----:B------:R-:W-:Y:S01]  /*e160*/  LOP3.LUT R2, R3, 0x80000000, R0, 0xf8, !PT ;  /* 0x8000000003027812 */ /* 0x000fe200078ef800 */
[----:B------:R-:W-:Y:S06]  /*e170*/  BRA `(.L_x_11191) ;  /* 0x0000000000047947 */ /* 0x000fec0003800000 */
.L_x_11192:
[----:B------:R2:W3:Y:S02]  /*e180*/  MUFU.RCP R2, R0 ;  /* 0x0000000000027308 */ /* 0x0004e40000001000 */
.L_x_11191:
[----:B------:R-:W-:Y:S01]  /*e190*/  HFMA2.MMA R3, -RZ, RZ, 0, 0 ;  /* 0x00000000ff037435 */ /* 0x000fe200000001ff */
[----:B-1-3--:R-:W-:Y:S02]  /*e1a0*/  MOV R5, R2 ;  /* 0x0000000200057202 */ /* 0x00afe40000000f00 */
[----:B------:R-:W-:-:S04]  /*e1b0*/  MOV R2, R7 ;  /* 0x0000000700027202 */ /* 0x000fc80000000f00 */
[----:B0-2---:R-:W-:Y:S05]  /*e1c0*/  RET.REL.NODEC R2 `(_ZN18transformer_engine6detail43dgated_act_cast_transpose_kernel_notalignedILi2ELi4Ef13__nv_bfloat1613__nv_fp8_e4m3NS_5EmptyEXadL_ZNS_5dgeluIffEET_T0_RKS4_EEXadL_ZNS_4geluIffEES6_S7_S9_EEEEvPKT2_SD_PT3_SF_PKT1_PSG_SJ_mmm) ;  /* 0xffffff1c028c7950 */ /* 0x005fea0003c3ffff */
.L_x_11193:
        /* <DEDUP_REMOVED lines=11> */
.L_x_34726:


//--------------------- .text._ZN18transformer_engine6detail32dgated_act_cast_transpose_kernelILi2ELi4Ef13__nv_bfloat1613__nv_fp8_e4m3NS_5EmptyEXadL_ZNS_5dgeluIffEET_T0_RKS4_EEXadL_ZNS_4geluIffEES6_S7_S9_EEEEvPKT2_SD_PT3_SF_PKT1_PSG_SJ_mmm --------------------------
	.section	.text._ZN18transformer_engine6detail32dgated_act_cast_transpose_kernelILi2ELi4Ef13__nv_bfloat1613__nv_fp8_e4m3NS_5EmptyEXadL_ZNS_5dgeluIffEET_T0_RKS4_EEXadL_ZNS_4geluIffEES6_S7_S9_EEEEvPKT2_SD_PT3_SF_PKT1_PSG_SJ_mmm,"ax",@progbits
	.align	128
        .global         _ZN18transformer_engine6detail32dgated_act_cast_transpose_kernelILi2ELi4Ef13__nv_bfloat1613__nv_fp8_e4m3NS_5EmptyEXadL_ZNS_5dgeluIffEET_T0_RKS4_EEXadL_ZNS_4geluIffEES6_S7_S9_EEEEvPKT2_SD_PT3_SF_PKT1_PSG_SJ_mmm
        .type           _ZN18transformer_engine6detail32dgated_act_cast_transpose_kernelILi2ELi4Ef13__nv_bfloat1613__nv_fp8_e4m3NS_5EmptyEXadL_ZNS_5dgeluIffEET_T0_RKS4_EEXadL_ZNS_4geluIffEES6_S7_S9_EEEEvPKT2_SD_PT3_SF_PKT1_PSG_SJ_mmm,@function
        .size           _ZN18transformer_engine6detail32dgated_act_cast_transpose_kernelILi2ELi4Ef13__nv_bfloat1613__nv_fp8_e4m3NS_5EmptyEXadL_ZNS_5dgeluIffEET_T0_RKS4_EEXadL_ZNS_4geluIffEES6_S7_S9_EEEEvPKT2_SD_PT3_SF_PKT1_PSG_SJ_mmm,(.L_x_34728 - _ZN18transformer_engine6detail32dgated_act_cast_transpose_kernelILi2ELi4Ef13__nv_bfloat1613__nv_fp8_e4m3NS_5EmptyEXadL_ZNS_5dgeluIffEET_T0_RKS4_EEXadL_ZNS_4geluIffEES6_S7_S9_EEEEvPKT2_SD_PT3_SF_PKT1_PSG_SJ_mmm)
        .other          _ZN18transformer_engine6detail32dgated_act_cast_transpose_kernelILi2ELi4Ef13__nv_bfloat1613__nv_fp8_e4m3NS_5EmptyEXadL_ZNS_5dgeluIffEET_T0_RKS4_EEXadL_ZNS_4geluIffEES6_S7_S9_EEEEvPKT2_SD_PT3_SF_PKT1_PSG_SJ_mmm,@"STO_CUDA_ENTRY STV_DEFAULT"
_ZN18transformer_engine6detail32dgated_act_cast_transpose_kernelILi2ELi4Ef13__nv_bfloat1613__nv_fp8_e4m3NS_5EmptyEXadL_ZNS_5dgeluIffEET_T0_RKS4_EEXadL_ZNS_4geluIffEES6_S7_S9_EEEEvPKT2_SD_PT3_SF_PKT1_PSG_SJ_mmm:
.text._ZN18transformer_engine6detail32dgated_act_cast_transpose_kernelILi2ELi4Ef13__nv_bfloat1613__nv_fp8_e4m3NS_5EmptyEXadL_ZNS_5dgeluIffEET_T0_RKS4_EEXadL_ZNS_4geluIffEES6_S7_S9_EEEEvPKT2_SD_PT3_SF_PKT1_PSG_SJ_mmm:
        /* <DEDUP_REMOVED lines=18> */
[----:B------:R-:W-:Y:S05]  /*0120*/  CALL.REL.NOINC `($__internal_242_$__cuda_sm20_div_u64) ;  /* 0x000000ac00407944 */ /* 0x000fea0003c00000 */
        /* <DEDUP_REMOVED lines=8> */
.L_x_11194:
[----:B------:R-:W0:Y:S01]  /*01b0*/  I2F.U32.RP R6, R7 ;  /* 0x0000000700067306 */ /* 0x000e220000209000 */
[----:B------:R-:W-:Y:S02]  /*01c0*/  ISETP.NE.U32.AND P2, PT, R7, RZ, PT ;  /* 0x000000ff0700720c */ /* 0x000fe40003f45070 */
[----:B------:R-:W-:-:S05]  /*01d0*/  MOV R37, RZ ;  /* 0x000000ff00257202 */ /* 0x000fca0000000f00 */
[----:B0-----:R-:W0:Y:S02]  /*01e0*/  MUFU.RCP R6, R6 ;  /* 0x0000000600067308 */ /* 0x001e240000001000 */
[----:B0-----:R-:W-:-:S06]  /*01f0*/  IADD3 R4, R6, 0xffffffe, RZ ;  /* 0x0ffffffe06047810 */ /* 0x001fcc0007ffe0ff */
[----:B------:R0:W1:Y:S02]  /*0200*/  F2I.FTZ.U32.TRUNC.NTZ R5, R4 ;  /* 0x0000000400057305 */ /* 0x000064000021f000 */
[----:B0-----:R-:W-:Y:S02]  /*0210*/  MOV R4, RZ ;  /* 0x000000ff00047202 */ /* 0x001fe40000000f00 */
[----:B-1----:R-:W-:-:S05]  /*0220*/  IADD3 R8, RZ, -R5, RZ ;  /* 0x80000005ff087210 */ /* 0x002fca0007ffe0ff */
[----:B------:R-:W-:-:S04]  /*0230*/  IMAD R9, R8, R7, RZ ;  /* 0x0000000708097224 */ /* 0x000fc800078e02ff */
[----:B------:R-:W-:-:S06]  /*0240*/  IMAD.HI.U32 R5, R5, R9, R4 ;  /* 0x0000000905057227 */ /* 0x000fcc00078e0004 */
[----:B------:R-:W-:Y:S01]  /*0250*/  IMAD.HI.U32 R36, R5, R24, RZ ;  /* 0x0000001805247227 */ /* 0x000fe200078e00ff */
[----:B------:R-:W-:-:S04]  /*0260*/  HFMA2.MMA R5, -RZ, RZ, 0, 0 ;  /* 0x00000000ff057435 */ /* 0x000fc800000001ff */
        /* <DEDUP_REMOVED lines=10> */
.L_x_11195:
[----:B------:R-:W-:Y:S01]  /*0310*/  ULDC.64 UR16, c[0x0][0x248] ;  /* 0x0000920000107ab9 */ /* 0x000fe20000000a00 */
[C---:B------:R-:W-:Y:S01]  /*0320*/  SHF.L.U32 R4, R2.reuse, 0x2, RZ ;  /* 0x0000000202047819 */ /* 0x040fe200000006ff */
[----:B------:R-:W-:Y:S01]  /*0330*/  IMAD R9, R37, UR16, RZ ;  /* 0x0000001025097c24 */ /* 0x000fe2000f8e02ff */
[----:B------:R-:W-:Y:S01]  /*0340*/  SHF.L.U32 R27, R2, 0x4, RZ ;  /* 0x00000004021b7819 */ /* 0x000fe200000006ff */
[----:B------:R-:W-:Y:S01]  /*0350*/  IMAD.WIDE.U32 R6, R36, UR16, RZ ;  /* 0x0000001024067c25 */ /* 0x000fe2000f8e00ff */
[----:B------:R-:W-:Y:S01]  /*0360*/  IADD3 R8, -R4, R3, RZ ;  /* 0x0000000304087210 */ /* 0x000fe20007ffe1ff */
[----:B------:R-:W-:Y:S01]  /*0370*/  ULOP3.LUT UR5, UR17, 0x7fffffff, URZ, 0xc0, !UPT ;  /* 0x7fffffff11057892 */ /* 0x000fe2000f8ec03f */
[----:B------:R-:W-:Y:S01]  /*0380*/  LOP3.LUT R27, R27, 0x70, RZ, 0xc0, !PT ;  /* 0x000000701b1b7812 */ /* 0x000fe200078ec0ff */
[----:B------:R-:W-:Y:S01]  /*0390*/  IMAD R9, R36, UR17, R9 ;  /* 0x0000001124097c24 */ /* 0x000fe2000f8e0209 */
[----:B------:R-:W-:Y:S01]  /*03a0*/  LOP3.LUT R40, R8, 0x1f, RZ, 0xc0, !PT ;  /* 0x0000001f08287812 */ /* 0x000fe200078ec0ff */
[----:B------:R-:W-:Y:S01]  /*03b0*/  ULDC.64 UR6, c[0x0][0x218] ;  /* 0x0000860000067ab9 */ /* 0x000fe20000000a00 */
[----:B------:R-:W-:Y:S01]  /*03c0*/  MOV R41, RZ ;  /* 0x000000ff00297202 */ /* 0x000fe20000000f00 */
[----:B------:R-:W-:Y:S01]  /*03d0*/  ULDC.64 UR8, c[0x0][0x208] ;  /* 0x0000820000087ab9 */ /* 0x000fe20000000a00 */
[----:B------:R-:W-:Y:S01]  /*03e0*/  IADD3 R9, R7, R9, RZ ;  /* 0x0000000907097210 */ /* 0x000fe20007ffe0ff */
[----:B------:R-:W-:Y:S01]  /*03f0*/  ULDC.64 UR14, c[0x0][0x210] ;  /* 0x00008400000e7ab9 */ /* 0x000fe20000000a00 */
[C---:B------:R-:W-:Y:S01]  /*0400*/  SHF.L.U32 R7, R6.reuse, 0x2, RZ ;  /* 0x0000000206077819 */ /* 0x040fe200000006ff */
[----:B------:R-:W-:Y:S01]  /*0410*/  IMAD.WIDE.U32 R10, R27, UR16, R40 ;  /* 0x000000101b0a7c25 */ /* 0x000fe2000f8e0028 */
[----:B------:R-:W-:-:S02]  /*0420*/  SHF.L.U64.HI R6, R6, 0x2, R9 ;  /* 0x0000000206067819 */ /* 0x000fc40000010209 */
[-C--:B------:R-:W-:Y:S02]  /*0430*/  LEA R28, P0, R24, R7.reuse, 0x1 ;  /* 0x00000007181c7211 */ /* 0x080fe400078008ff */
[----:B------:R-:W-:Y:S02]  /*0440*/  SHF.L.U32 R31, R10, 0x2, RZ ;  /* 0x000000020a1f7819 */ /* 0x000fe400000006ff */
[----:B------:R-:W-:Y:S01]  /*0450*/  IADD3 R20, P1, R28, R7, RZ ;  /* 0x000000071c147210 */ /* 0x000fe20007f3e0ff */
[----:B------:R-:W-:Y:S01]  /*0460*/  IMAD R7, R27, UR5, RZ ;  /* 0x000000051b077c24 */ /* 0x000fe2000f8e02ff */
[-C--:B------:R-:W-:Y:S02]  /*0470*/  LEA.HI.X R29, R24, R6.reuse, R5, 0x1, P0 ;  /* 0x00000006181d7211 */ /* 0x080fe400000f0c05 */
[----:B------:R-:W-:Y:S02]  /*0480*/  LEA R34, P0, R20, UR6, 0x6 ;  /* 0x0000000614227c11 */ /* 0x000fe4000f8030ff */
[----:B------:R-:W-:-:S02]  /*0490*/  IADD3.X R33, R29, R6, RZ, P1, !PT ;  /* 0x000000061d217210 */ /* 0x000fc40000ffe4ff */
[----:B------:R-:W-:Y:S02]  /*04a0*/  IADD3 R21, R11, R7, RZ ;  /* 0x000000070b157210 */ /* 0x000fe40007ffe0ff */
[----:B------:R-:W-:Y:S02]  /*04b0*/  LEA.HI.X R35, R20, UR7, R33, 0x6, P0 ;  /* 0x0000000714237c11 */ /* 0x000fe400080f3421 */
[----:B------:R-:W-:Y:S02]  /*04c0*/  MOV R15, UR16 ;  /* 0x00000010000f7c02 */ /* 0x000fe40008000f00 */
[----:B------:R-:W-:Y:S02]  /*04d0*/  IADD3 R22, P0, R31, R34, RZ ;  /* 0x000000221f167210 */ /* 0x000fe40007f1e0ff */
[----:B------:R-:W-:Y:S02]  /*04e0*/  SHF.L.U64.HI R32, R10, 0x2, R21 ;  /* 0x000000020a207819 */ /* 0x000fe40000010215 */
[----:B------:R-:W-:-:S02]  /*04f0*/  MOV R9, UR16 ;  /* 0x0000001000097c02 */ /* 0x000fc40008000f00 */
[----:B------:R-:W-:Y:S02]  /*0500*/  MOV R6, UR17 ;  /* 0x0000001100067c02 */ /* 0x000fe40008000f00 */
[----:B------:R-:W-:Y:S02]  /*0510*/  LEA R14, P1, R15, R22, 0x3 ;  /* 0x000000160f0e7211 */ /* 0x000fe400078218ff */
[----:B------:R-:W-:-:S04]  /*0520*/  IADD3.X R23, R32, R35, RZ, P0, !PT ;  /* 0x0000002320177210 */ /* 0x000fc800007fe4ff */
[----:B------:R-:W-:Y:S01]  /*0530*/  LEA.HI.X R15, R9, R23, R6, 0x3, P1 ;  /* 0x00000017090f7211 */ /* 0x000fe200008f1c06 */
[----:B------:R-:W-:Y:S01]  /*0540*/  USHF.L.U32 UR6, UR16, 0x2, URZ ;  /* 0x0000000210067899 */ /* 0x000fe2000800063f */
[----:B------:R-:W2:Y:S04]  /*0550*/  LDG.E R26, desc[UR8][R22.64] ;  /* 0x00000008161a7981 */ /* 0x000ea8000c1e1900 */
[----:B------:R0:W3:Y:S01]  /*0560*/  LDG.E R14, desc[UR8][R14.64] ;  /* 0x000000080e0e7981 */ /* 0x0000e2000c1e1900 */
[----:B------:R-:W-:Y:S01]  /*0570*/  USHF.L.U64.HI UR7, UR16, 0x2, UR17 ;  /* 0x0000000210077899 */ /* 0x000fe20008010211 */
[----:B------:R-:W-:-:S05]  /*0580*/  IADD3 R12, P0, R22, UR6, RZ ;  /* 0x00000006160c7c10 */ /* 0x000fca000ff1e0ff */
[----:B------:R-:W-:-:S05]  /*0590*/  IADD3.X R13, R23, UR7, RZ, P0, !PT ;  /* 0x00000007170d7c10 */ /* 0x000fca00087fe4ff */
[----:B------:R1:W4:Y:S01]  /*05a0*/  LDG.E R19, desc[UR8][R12.64] ;  /* 0x000000080c137981 */ /* 0x000322000c1e1900 */
[----:B------:R-:W-:Y:S02]  /*05b0*/  USHF.L.U32 UR12, UR16, 0x1, URZ ;  /* 0x00000001100c7899 */ /* 0x000fe4000800063f */
[----:B------:R-:W-:-:S04]  /*05c0*/  USHF.L.U64.HI UR13, UR16, 0x1, UR17 ;  /* 0x00000001100d7899 */ /* 0x000fc80008010211 */
[----:B------:R-:W-:-:S04]  /*05d0*/  IADD3 R25, P0, R10, UR12, RZ ;  /* 0x0000000c0a197c10 */ /* 0x000fc8000ff1e0ff */
[----:B------:R-:W-:Y:S02]  /*05e0*/  IADD3.X R30, R21, UR13, RZ, P0, !PT ;  /* 0x0000000d151e7c10 */ /* 0x000fe400087fe4ff */
[----:B------:R-:W-:-:S04]  /*05f0*/  IADD3 R6, P0, R25, UR16, RZ ;  /* 0x0000001019067c10 */ /* 0x000fc8000ff1e0ff */
[----:B------:R-:W-:Y:S02]  /*0600*/  IADD3.X R9, R30, UR5, RZ, P0, !PT ;  /* 0x000000051e097c10 */ /* 0x000fe400087fe4ff */
[----:B------:R-:W-:-:S04]  /*0610*/  LEA R16, P0, R6, R34, 0x2 ;  /* 0x0000002206107211 */ /* 0x000fc800078010ff */
[----:B------:R-:W-:-:S05]  /*0620*/  LEA.HI.X R17, R6, R35, R9, 0x2, P0 ;  /* 0x0000002306117211 */ /* 0x000fca00000f1409 */
[----:B------:R5:W2:Y:S01]  /*0630*/  LDG.E R18, desc[UR8][R16.64] ;  /* 0x0000000810127981 */ /* 0x000aa2000c1e1900 */
[----:B------:R-:W-:Y:S02]  /*0640*/  USHF.R.U32.HI UR4, URZ, 0x1, UR17 ;  /* 0x000000013f047899 */ /* 0x000fe40008011611 */
[----:B------:R-:W-:Y:S01]  /*0650*/  USHF.R.U64 UR10, UR16, 0x1, UR17 ;  /* 0x00000001100a7899 */ /* 0x000fe20008001211 */
[----:B------:R-:W-:-:S03]  /*0660*/  LEA R44, P0, R28, UR14, 0x6 ;  /* 0x0000000e1c2c7c11 */ /* 0x000fc6000f8030ff */
[C---:B0-----:R-:W-:Y:S02]  /*0670*/  IMAD R15, R27.reuse, UR4, RZ ;  /* 0x000000041b0f7c24 */ /* 0x041fe4000f8e02ff */
[----:B-1----:R-:W-:Y:S01]  /*0680*/  IMAD.WIDE.U32 R12, R27, UR10, R40 ;  /* 0x0000000a1b0c7c25 */ /* 0x002fe2000f8e0028 */
[----:B------:R-:W-:Y:S01]  /*0690*/  LEA.HI.X R11, R28, UR15, R29, 0x6, P0 ;  /* 0x0000000f1c0b7c11 */ /* 0x000fe200080f341d */
[----:B------:R-:W-:Y:S02]  /*06a0*/  USHF.L.U32 UR11, UR10, 0x2, URZ ;  /* 0x000000020a0b7899 */ /* 0x000fe4000800063f */
[----:B------:R-:W-:Y:S01]  /*06b0*/  USHF.L.U64.HI UR4, UR10, 0x2, UR4 ;  /* 0x000000020a047899 */ /* 0x000fe20008010204 */
[----:B------:R-:W-:Y:S01]  /*06c0*/  IADD3 R6, R13, R15, RZ ;  /* 0x0000000f0d067210 */ /* 0x000fe20007ffe0ff */
[----:B------:R-:W-:Y:S01]  /*06d0*/  ULDC.64 UR14, c[0x0][0x230] ;  /* 0x00008c00000e7ab9 */ /* 0x000fe20000000a00 */
[----:B------:R-:W-:-:S04]  /*06e0*/  LEA R60, P0, R12, R44, 0x2 ;  /* 0x0000002c0c3c7211 */ /* 0x000fc800078010ff */
[----:B------:R-:W-:Y:S02]  /*06f0*/  LEA.HI.X R61, R12, R11, R6, 0x2, P0 ;  /* 0x0000000b0c3d7211 */ /* 0x000fe400000f1406 */
[----:B------:R-:W-:Y:S02]  /*0700*/  IADD3 R47, P0, R34, UR12, RZ ;  /* 0x0000000c222f7c10 */ /* 0x000fe4000ff1e0ff */
[----:B------:R-:W-:Y:S02]  /*0710*/  IADD3 R28, P1, R60, UR11, RZ ;  /* 0x0000000b3c1c7c10 */ /* 0x000fe4000ff3e0ff */
[----:B------:R-:W-:Y:S01]  /*0720*/  IADD3.X R46, R35, UR13, RZ, P0, !PT ;  /* 0x0000000d232e7c10 */ /* 0x000fe200087fe4ff */
[----:B------:R-:W2:Y:S01]  /*0730*/  LDG.E R60, desc[UR8][R60.64] ;  /* 0x000000083c3c7981 */ /* 0x000ea2000c1e1900 */
[----:B------:R-:W-:Y:S02]  /*0740*/  IADD3 R22, P0, R47, R31, RZ ;  /* 0x0000001f2f167210 */ /* 0x000fe40007f1e0ff */
[----:B------:R-:W-:-:S02]  /*0750*/  IADD3 R38, P2, R28, UR11, RZ ;  /* 0x0000000b1c267c10 */ /* 0x000fc4000ff5e0ff */
[----:B------:R-:W-:Y:S02]  /*0760*/  IADD3.X R29, R61, UR4, RZ, P1, !PT ;  /* 0x000000043d1d7c10 */ /* 0x000fe40008ffe4ff */
[----:B-----5:R-:W-:Y:S02]  /*0770*/  LEA R16, P3, R25, R47, 0x2 ;  /* 0x0000002f19107211 */ /* 0x020fe400078610ff */
[----:B------:R-:W-:Y:S01]  /*0780*/  IADD3.X R39, R29, UR4, RZ, P2, !PT ;  /* 0x000000041d277c10 */ /* 0x000fe200097fe4ff */
[----:B------:R0:W5:Y:S01]  /*0790*/  LDG.E R63, desc[UR8][R28.64] ;  /* 0x000000081c3f7981 */ /* 0x000162000c1e1900 */
[C---:B------:R-:W-:Y:S02]  /*07a0*/  SHF.L.U32 R12, R10.reuse, 0x1, RZ ;  /* 0x000000010a0c7819 */ /* 0x040fe400000006ff */
[----:B------:R-:W-:Y:S01]  /*07b0*/  SHF.L.U64.HI R21, R10, 0x1, R21 ;  /* 0x000000010a157819 */ /* 0x000fe20000010215 */
[----:B------:R1:W5:Y:S01]  /*07c0*/  LDG.E R51, desc[UR8][R38.64] ;  /* 0x0000000826337981 */ /* 0x000362000c1e1900 */
[----:B------:R-:W-:-:S02]  /*07d0*/  IADD3.X R23, R46, R32, RZ, P0, !PT ;  /* 0x000000202e177210 */ /* 0x000fc400007fe4ff */
[----:B------:R-:W-:Y:S02]  /*07e0*/  LEA.HI.X R17, R25, R46, R30, 0x2, P3 ;  /* 0x0000002e19117211 */ /* 0x000fe400018f141e */
[----:B0-----:R-:W-:Y:S01]  /*07f0*/  IADD3 R28, P0, R38, UR11, RZ ;  /* 0x0000000b261c7c10 */ /* 0x001fe2000ff1e0ff */
[----:B------:R-:W5:Y:S01]  /*0800*/  LDG.E R59, desc[UR8][R22.64] ;  /* 0x00000008163b7981 */ /* 0x000f62000c1e1900 */
[----:B------:R-:W-:Y:S02]  /*0810*/  MOV R13, 0x3c80f082 ;  /* 0x3c80f082000d7802 */ /* 0x000fe40000000f00 */
[----:B------:R-:W-:Y:S01]  /*0820*/  IADD3.X R29, R39, UR4, RZ, P0, !PT ;  /* 0x00000004271d7c10 */ /* 0x000fe200087fe4ff */
[----:B------:R-:W5:Y:S01]  /*0830*/  LDG.E R32, desc[UR8][R16.64] ;  /* 0x0000000810207981 */ /* 0x000f62000c1e1900 */
[C---:B---3--:R-:W-:Y:S02]  /*0840*/  SHF.L.U32 R45, R14.reuse, 0x10, RZ ;  /* 0x000000100e2d7819 */ /* 0x048fe400000006ff */
[----:B------:R-:W-:-:S03]  /*0850*/  PRMT R31, R14, 0x7632, R31 ;  /* 0x000076320e1f7816 */ /* 0x000fc6000000001f */
[C---:B------:R-:W-:Y:S01]  /*0860*/  FMUL R6, R45.reuse, 0.044714998453855514526 ;  /* 0x3d3727132d067820 */ /* 0x040fe20000400000 */
[----:B------:R-:W-:-:S03]  /*0870*/  FMUL R41, R45, 0.79788458347320556641 ;  /* 0x3f4c422a2d297820 */ /* 0x000fc60000400000 */
[----:B------:R-:W-:Y:S01]  /*0880*/  FFMA R6, R45, R6, 1 ;  /* 0x3f8000002d067423 */ /* 0x000fe20000000006 */
[----:B------:R-:W-:-:S03]  /*0890*/  SHF.L.U32 R31, R31, 0x10, RZ ;  /* 0x000000101f1f7819 */ /* 0x000fc600000006ff */
[----:B------:R-:W-:Y:S01]  /*08a0*/  FMUL R41, R41, R6 ;  /* 0x0000000629297220 */ /* 0x000fe20000400000 */
[----:B------:R-:W-:Y:S01]  /*08b0*/  FMUL R6, R45, 0.035677410662174224854 ;  /* 0x3d12227a2d067820 */ /* 0x000fe20000400000 */
[----:B------:R-:W-:Y:S02]  /*08c0*/  FMUL R14, R31, 0.044714998453855514526 ;  /* 0x3d3727131f0e7820 */ /* 0x000fe40000400000 */
[----:B------:R-:W-:Y:S01]  /*08d0*/  FMUL R10, |R41|, 2.8853900432586669922 ;  /* 0x4038aa3b290a7820 */ /* 0x000fe20000400200 */
[----:B------:R-:W-:Y:S01]  /*08e0*/  FFMA R6, R45, R6, 0.79788458347320556641 ;  /* 0x3f4c422a2d067423 */ /* 0x000fe20000000006 */
[C---:B------:R-:W-:Y:S01]  /*08f0*/  FFMA R30, R31.reuse, R14, 1 ;  /* 0x3f8000001f1e7423 */ /* 0x040fe2000000000e */
[----:B------:R-:W-:Y:S01]  /*0900*/  FMUL R9, R31, 0.79788458347320556641 ;  /* 0x3f4c422a1f097820 */ /* 0x000fe20000400000 */
[----:B------:R0:W3:Y:S01]  /*0910*/  MUFU.EX2 R14, R10 ;  /* 0x0000000a000e7308 */ /* 0x0000e20000000800 */
[----:B-1----:R-:W-:Y:S02]  /*0920*/  FMUL R38, R45, R6 ;  /* 0x000000062d267220 */ /* 0x002fe40000400000 */
[----:B------:R-:W-:-:S02]  /*0930*/  FMUL R9, R9, R30 ;  /* 0x0000001e09097220 */ /* 0x000fc40000400000 */
[----:B------:R-:W-:Y:S01]  /*0940*/  FMUL R48, |R38|, 2.8853900432586669922 ;  /* 0x4038aa3b26307820 */ /* 0x000fe20000400200 */
[----:B------:R-:W-:-:S03]  /*0950*/  FMUL R30, R31, 0.035677410662174224854 ;  /* 0x3d12227a1f1e7820 */ /* 0x000fc60000400000 */
[----:B------:R1:W1:Y:S01]  /*0960*/  MUFU.EX2 R52, R48 ;  /* 0x0000003000347308 */ /* 0x0002620000000800 */
[----:B------:R-:W-:Y:S01]  /*0970*/  FMUL R6, R41, R41 ;  /* 0x0000002929067220 */ /* 0x000fe20000400000 */
[----:B------:R-:W-:Y:S01]  /*0980*/  FFMA R50, R31, R30, 0.79788458347320556641 ;  /* 0x3f4c422a1f327423 */ /* 0x000fe2000000001e */
[----:B----4-:R-:W-:Y:S02]  /*0990*/  SHF.L.U32 R30, R19, 0x10, RZ ;  /* 0x00000010131e7819 */ /* 0x010fe400000006ff */
[----:B------:R-:W-:Y:S01]  /*09a0*/  FFMA R39, R6, R13, -0.052303962409496307373 ;  /* 0xbd563cae06277423 */ /* 0x000fe2000000000d */
[----:B------:R-:W-:Y:S02]  /*09b0*/  FMUL R25, R31, R50 ;  /* 0x000000321f197220 */ /* 0x000fe40000400000 */
[----:B------:R3:W4:Y:S01]  /*09c0*/  LDG.E R50, desc[UR8][R28.64] ;  /* 0x000000081c327981 */ /* 0x000722000c1e1900 */
[----:B------:R-:W-:Y:S01]  /*09d0*/  FMUL R43, R30, 0.044714998453855514526 ;  /* 0x3d3727131e2b7820 */ /* 0x000fe20000400000 */
[----:B------:R-:W-:Y:S01]  /*09e0*/  FFMA R39, R6, R39, 0.1331529766321182251 ;  /* 0x3e08594106277423 */ /* 0x000fe20000000027 */
[----:B------:R-:W-:-:S02]  /*09f0*/  FMUL R54, |R25|, 2.8853900432586669922 ;  /* 0x4038aa3b19367820 */ /* 0x000fc40000400200 */
[----:B0-----:R-:W-:Y:S01]  /*0a00*/  FFMA R10, R30, R43, 1 ;  /* 0x3f8000001e0a7423 */ /* 0x001fe2000000002b */
[----:B---3--:R-:W-:Y:S01]  /*0a10*/  FADD R28, R14, 1 ;  /* 0x3f8000000e1c7421 */ /* 0x008fe20000000000 */
[----:B------:R-:W-:Y:S01]  /*0a20*/  FMUL R14, R25, R25 ;  /* 0x00000019190e7220 */ /* 0x000fe20000400000 */
[----:B------:R-:W-:Y:S01]  /*0a30*/  FFMA R49, R6, R39, -0.33332768082618713379 ;  /* 0xbeaaa9ed06317423 */ /* 0x000fe20000000027 */
[----:B------:R0:W-:Y:S02]  /*0a40*/  MUFU.EX2 R43, R54 ;  /* 0x00000036002b7308 */ /* 0x0001e40000000800 */
[----:B------:R-:W-:Y:S01]  /*0a50*/  FFMA R55, R14, R13, -0.052303962409496307373 ;  /* 0xbd563cae0e377423 */ /* 0x000fe2000000000d */
[----:B------:R-:W-:Y:S01]  /*0a60*/  FMUL R42, |R9|, 2.8853900432586669922 ;  /* 0x4038aa3b092a7820 */ /* 0x000fe20000400200 */
[----:B------:R-:W-:Y:S01]  /*0a70*/  FMUL R39, R30, 0.79788458347320556641 ;  /* 0x3f4c422a1e277820 */ /* 0x000fe20000400000 */
[----:B-1----:R-:W-:Y:S01]  /*0a80*/  FFMA R48, R6, R49, RZ ;  /* 0x0000003106307223 */ /* 0x002fe200000000ff */
[----:B------:R-:W-:Y:S01]  /*0a90*/  FMUL R6, R38, R38 ;  /* 0x0000002626067220 */ /* 0x000fe20000400000 */
[----:B0-----:R-:W-:Y:S01]  /*0aa0*/  FADD R54, R52, 1 ;  /* 0x3f80000034367421 */ /* 0x001fe20000000000 */
[----:B------:R-:W-:Y:S01]  /*0ab0*/  FFMA R61, R14, R55, 0.1331529766321182251 ;  /* 0x3e0859410e3d7423 */ /* 0x000fe20000000037 */
[----:B------:R-:W-:Y:S01]  /*0ac0*/  FMUL R39, R39, R10 ;  /* 0x0000000a27277220 */ /* 0x000fe20000400000 */
[----:B------:R0:W-:Y:S01]  /*0ad0*/  MUFU.RCP R49, R28 ;  /* 0x0000001c00317308 */ /* 0x0001e20000001000 */
[----:B------:R-:W-:Y:S01]  /*0ae0*/  FMUL R10, R9, R9 ;  /* 0x00000009090a7220 */ /* 0x000fe20000400000 */
[----:B------:R-:W-:-:S06]  /*0af0*/  FFMA R29, R6, R13, -0.052303962409496307373 ;  /* 0xbd563cae061d7423 */ /* 0x000fcc000000000d */
[----:B------:R-:W1:Y:S01]  /*0b00*/  MUFU.RCP R55, R54 ;  /* 0x0000003600377308 */ /* 0x000e620000001000 */
[----:B------:R-:W-:Y:S01]  /*0b10*/  FFMA R53, R10, R13, -0.052303962409496307373 ;  /* 0xbd563cae0a357423 */ /* 0x000fe2000000000d */
[----:B------:R-:W-:-:S06]  /*0b20*/  FFMA R29, R6, R29, 0.1331529766321182251 ;  /* 0x3e085941061d7423 */ /* 0x000fcc000000001d */
[----:B------:R-:W3:Y:S01]  /*0b30*/  MUFU.EX2 R42, R42 ;  /* 0x0000002a002a7308 */ /* 0x000ee20000000800 */
[----:B------:R-:W-:Y:S01]  /*0b40*/  FFMA R53, R10, R53, 0.1331529766321182251 ;  /* 0x3e0859410a357423 */ /* 0x000fe20000000035 */
[----:B------:R-:W-:Y:S01]  /*0b50*/  FFMA R29, R6, R29, -0.33332768082618713379 ;  /* 0xbeaaa9ed061d7423 */ /* 0x000fe2000000001d */
[----:B------:R-:W-:Y:S02]  /*0b60*/  PRMT R19, R19, 0x7632, R19 ;  /* 0x0000763213137816 */ /* 0x000fe40000000013 */
[----:B0-----:R-:W-:Y:S01]  /*0b70*/  MOV R28, 0x3f800000 ;  /* 0x3f800000001c7802 */ /* 0x001fe20000000f00 */
[----:B------:R-:W-:Y:S01]  /*0b80*/  FFMA R57, R10, R53, -0.33332768082618713379 ;  /* 0xbeaaa9ed0a397423 */ /* 0x000fe20000000035 */
[----:B------:R-:W-:Y:S01]  /*0b90*/  FSETP.GE.AND P3, PT, |R38|, 0.60000002384185791016, PT ;  /* 0x3f19999a2600780b */ /* 0x000fe20003f66200 */
[----:B------:R-:W-:Y:S01]  /*0ba0*/  FFMA R53, R6, R29, RZ ;  /* 0x0000001d06357223 */ /* 0x000fe200000000ff */
[----:B------:R-:W-:Y:S01]  /*0bb0*/  FSETP.GE.AND P1, PT, |R41|, 0.60000002384185791016, PT ;  /* 0x3f19999a2900780b */ /* 0x000fe20003f26200 */
[----:B------:R-:W-:Y:S01]  /*0bc0*/  FMUL R29, R30, 0.035677410662174224854 ;  /* 0x3d12227a1e1d7820 */ /* 0x000fe20000400000 */
[----:B------:R-:W-:Y:S01]  /*0bd0*/  SHF.L.U32 R19, R19, 0x10, RZ ;  /* 0x0000001013137819 */ /* 0x000fe200000006ff */
[--C-:B-1----:R-:W-:Y:S01]  /*0be0*/  FFMA R55, R55, -2, R28.reuse ;  /* 0xc000000037377823 */ /* 0x102fe2000000001c */
[----:B------:R-:W-:Y:S01]  /*0bf0*/  FSETP.GE.AND P2, PT, |R38|, 9.010913848876953125, PT ;  /* 0x41102cb42600780b */ /* 0x000fe20003f46200 */
[----:B------:R-:W-:Y:S01]  /*0c00*/  FFMA R49, R49, -2, R28 ;  /* 0xc000000031317823 */ /* 0x000fe2000000001c */
[----:B------:R-:W-:Y:S01]  /*0c10*/  FSETP.GE.AND P0, PT, |R41|, 9.010913848876953125, PT ;  /* 0x41102cb42900780b */ /* 0x000fe20003f06200 */
[----:B------:R-:W-:Y:S01]  /*0c20*/  FFMA R29, R30, R29, 0.79788458347320556641 ;  /* 0x3f4c422a1e1d7423 */ /* 0x000fe2000000001d */
[----:B---3--:R-:W-:Y:S01]  /*0c30*/  FADD R6, R42, 1 ;  /* 0x3f8000002a067421 */ /* 0x008fe20000000000 */
[----:B------:R-:W-:Y:S01]  /*0c40*/  FMUL R54, R19, 0.044714998453855514526 ;  /* 0x3d37271313367820 */ /* 0x000fe20000400000 */
[----:B------:R-:W-:Y:S01]  /*0c50*/  FFMA R61, R14, R61, -0.33332768082618713379 ;  /* 0xbeaaa9ed0e3d7423 */ /* 0x000fe2000000003d */
[----:B------:R-:W-:Y:S01]  /*0c60*/  FSEL R55, R55, 1, !P2 ;  /* 0x3f80000037377808 */ /* 0x000fe20005000000 */
[----:B------:R-:W-:Y:S01]  /*0c70*/  FFMA R10, R10, R57, RZ ;  /* 0x000000390a0a7223 */ /* 0x000fe200000000ff */
[----:B------:R-:W-:Y:S01]  /*0c80*/  FSEL R42, R49, 1, !P0 ;  /* 0x3f800000312a7808 */ /* 0x000fe20004000000 */
[----:B------:R-:W-:Y:S01]  /*0c90*/  FMUL R52, |R39|, 2.8853900432586669922 ;  /* 0x4038aa3b27347820 */ /* 0x000fe20000400200 */
[----:B------:R0:W1:Y:S01]  /*0ca0*/  MUFU.RCP R57, R6 ;  /* 0x0000000600397308 */ /* 0x0000620000001000 */
[----:B------:R-:W-:Y:S01]  /*0cb0*/  FADD R56, R43, 1 ;  /* 0x3f8000002b387421 */ /* 0x000fe20000000000 */
[----:B------:R-:W-:Y:S01]  /*0cc0*/  FMUL R29, R30, R29 ;  /* 0x0000001d1e1d7220 */ /* 0x000fe20000400000 */
[----:B------:R-:W-:Y:S01]  /*0cd0*/  FFMA R43, R19, R54, 1 ;  /* 0x3f800000132b7423 */ /* 0x000fe20000000036 */
[--C-:B------:R-:W-:Y:S01]  /*0ce0*/  LOP3.LUT R49, R55, 0x80000000, R38.reuse, 0xb8, !PT ;  /* 0x8000000037317812 */ /* 0x100fe200078eb826 */
[----:B------:R-:W-:Y:S01]  /*0cf0*/  FFMA R14, R14, R61, RZ ;  /* 0x0000003d0e0e7223 */ /* 0x000fe200000000ff */
[--C-:B------:R-:W-:Y:S01]  /*0d00*/  LOP3.LUT R42, R42, 0x80000000, R41.reuse, 0xb8, !PT ;  /* 0x800000002a2a7812 */ /* 0x100fe200078eb829 */
[----:B------:R-:W-:Y:S01]  /*0d10*/  @!P3 FFMA R49, R38, R53, R38 ;  /* 0x000000352631b223 */ /* 0x000fe20000000026 */
[----:B0-----:R-:W-:Y:S01]  /*0d20*/  FMUL R6, R19, 0.79788458347320556641 ;  /* 0x3f4c422a13067820 */ /* 0x001fe20000400000 */
[----:B------:R0:W3:Y:S01]  /*0d30*/  MUFU.RCP R61, R56 ;  /* 0x00000038003d7308 */ /* 0x0000e20000001000 */
[----:B------:R-:W-:Y:S01]  /*0d40*/  @!P1 FFMA R42, R41, R48, R41 ;  /* 0x00000030292a9223 */ /* 0x000fe20000000029 */
[----:B------:R-:W-:Y:S01]  /*0d50*/  FMUL R53, |R29|, 2.8853900432586669922 ;  /* 0x4038aa3b1d357820 */ /* 0x000fe20000400200 */
[----:B------:R-:W-:-:S05]  /*0d60*/  FMUL R41, R6, R43 ;  /* 0x0000002b06297220 */ /* 0x000fca0000400000 */
[----:B------:R-:W2:Y:S01]  /*0d70*/  MUFU.EX2 R52, R52 ;  /* 0x0000003400347308 */ /* 0x000ea20000000800 */
[----:B0-----:R-:W-:Y:S01]  /*0d80*/  FMUL R56, |R41|, 2.8853900432586669922 ;  /* 0x4038aa3b29387820 */ /* 0x001fe20000400200 */
[----:B------:R-:W-:-:S06]  /*0d90*/  FMUL R6, R39, R39 ;  /* 0x0000002727067220 */ /* 0x000fcc0000400000 */
[----:B------:R-:W0:Y:S01]  /*0da0*/  MUFU.EX2 R53, R53 ;  /* 0x0000003500357308 */ /* 0x000e220000000800 */
[----:B-1----:R-:W-:Y:S01]  /*0db0*/  FFMA R57, R57, -2, R28 ;  /* 0xc000000039397823 */ /* 0x002fe2000000001c */
[----:B------:R-:W-:Y:S01]  /*0dc0*/  FSETP.GE.AND P0, PT, |R9|, 9.010913848876953125, PT ;  /* 0x41102cb40900780b */ /* 0x000fe20003f06200 */
[----:B------:R-:W-:-:S05]  /*0dd0*/  FFMA R43, R6, R13, -0.052303962409496307373 ;  /* 0xbd563cae062b7423 */ /* 0x000fca000000000d */
[----:B------:R-:W1:Y:S01]  /*0de0*/  MUFU.EX2 R56, R56 ;  /* 0x0000003800387308 */ /* 0x000e620000000800 */
[----:B---3--:R-:W-:Y:S01]  /*0df0*/  FFMA R61, R61, -2, R28 ;  /* 0xc00000003d3d7823 */ /* 0x008fe2000000001c */
[----:B------:R-:W-:Y:S01]  /*0e00*/  FSETP.GE.AND P2, PT, |R25|, 9.010913848876953125, PT ;  /* 0x41102cb41900780b */ /* 0x000fe20003f46200 */
[----:B--2---:R-:W-:Y:S01]  /*0e10*/  FADD R52, R52, 1 ;  /* 0x3f80000034347421 */ /* 0x004fe20000000000 */
[----:B------:R-:W-:Y:S01]  /*0e20*/  FSEL R38, R57, 1, !P0 ;  /* 0x3f80000039267808 */ /* 0x000fe20004000000 */
[C---:B------:R-:W-:Y:S01]  /*0e30*/  FFMA R57, R6.reuse, R43, 0.1331529766321182251 ;  /* 0x3e08594106397423 */ /* 0x040fe2000000002b */
[----:B------:R-:W-:Y:S02]  /*0e40*/  FSETP.GE.AND P1, PT, |R9|, 0.60000002384185791016, PT ;  /* 0x3f19999a0900780b */ /* 0x000fe40003f26200 */
[----:B------:R-:W-:Y:S01]  /*0e50*/  FSEL R54, R61, 1, !P2 ;  /* 0x3f8000003d367808 */ /* 0x000fe20005000000 */
[----:B------:R-:W2:Y:S01]  /*0e60*/  MUFU.RCP R55, R52 ;  /* 0x0000003400377308 */ /* 0x000ea20000001000 */
[----:B------:R-:W-:Y:S01]  /*0e70*/  FFMA R57, R6, R57, -0.33332768082618713379 ;  /* 0xbeaaa9ed06397423 */ /* 0x000fe20000000039 */
[----:B0-----:R-:W-:Y:S01]  /*0e80*/  FADD R53, R53, 1 ;  /* 0x3f80000035357421 */ /* 0x001fe20000000000 */
[----:B------:R-:W-:Y:S01]  /*0e90*/  FSETP.GE.AND P3, PT, |R25|, 0.60000002384185791016, PT ;  /* 0x3f19999a1900780b */ /* 0x000fe20003f66200 */
[C---:B------:R-:W-:Y:S01]  /*0ea0*/  FMUL R48, R19.reuse, 0.035677410662174224854 ;  /* 0x3d12227a13307820 */ /* 0x040fe20000400000 */
[----:B------:R-:W-:Y:S01]  /*0eb0*/  LOP3.LUT R43, R54, 0x80000000, R25, 0xb8, !PT ;  /* 0x80000000362b7812 */ /* 0x000fe200078eb819 */
[----:B------:R-:W-:Y:S01]  /*0ec0*/  FFMA R54, R6, R57, RZ ;  /* 0x0000003906367223 */ /* 0x000fe200000000ff */
[----:B-1----:R-:W-:Y:S01]  /*0ed0*/  FADD R57, R56, 1 ;  /* 0x3f80000038397421 */ /* 0x002fe20000000000 */
[----:B------:R-:W0:Y:S01]  /*0ee0*/  MUFU.RCP R53, R53 ;  /* 0x0000003500357308 */ /* 0x000e220000001000 */
[----:B------:R-:W-:Y:S01]  /*0ef0*/  FFMA R48, R19, R48, 0.79788458347320556641 ;  /* 0x3f4c422a13307423 */ /* 0x000fe20000000030 */
[--C-:B------:R-:W-:Y:S01]  /*0f00*/  LOP3.LUT R38, R38, 0x80000000, R9.reuse, 0xb8, !PT ;  /* 0x8000000026267812 */ /* 0x100fe200078eb809 */
[----:B------:R-:W-:Y:S01]  /*0f10*/  @!P1 FFMA R38, R9, R10, R9 ;  /* 0x0000000a09269223 */ /* 0x000fe20000000009 */
[----:B------:R-:W-:Y:S01]  /*0f20*/  FMUL R6, R29, R29 ;  /* 0x0000001d1d067220 */ /* 0x000fe20000400000 */
[----:B------:R-:W-:Y:S01]  /*0f30*/  FMUL R9, R19, R48 ;  /* 0x0000003013097220 */ /* 0x000fe20000400000 */
[----:B------:R-:W-:-:S02]  /*0f40*/  FMUL R10, R41, R41 ;  /* 0x00000029290a7220 */ /* 0x000fc40000400000 */
[----:B------:R-:W1:Y:S01]  /*0f50*/  MUFU.RCP R57, R57 ;  /* 0x0000003900397308 */ /* 0x000e620000001000 */
[----:B------:R-:W-:Y:S01]  /*0f60*/  @!P3 FFMA R43, R25, R14, R25 ;  /* 0x0000000e192bb223 */ /* 0x000fe20000000019 */
[----:B------:R-:W-:Y:S01]  /*0f70*/  FSETP.GE.AND P1, PT, |R39|, 0.60000002384185791016, PT ;  /* 0x3f19999a2700780b */ /* 0x000fe20003f26200 */
[C---:B------:R-:W-:Y:S01]  /*0f80*/  FMUL R14, R9.reuse, R9 ;  /* 0x00000009090e7220 */ /* 0x040fe20000400000 */
[----:B------:R-:W-:Y:S01]  /*0f90*/  FMUL R48, |R9|, 2.8853900432586669922 ;  /* 0x4038aa3b09307820 */ /* 0x000fe20000400200 */
[-C--:B------:R-:W-:Y:S01]  /*0fa0*/  FFMA R25, R6, R13.reuse, -0.052303962409496307373 ;  /* 0xbd563cae06197423 */ /* 0x080fe2000000000d */
[-C--:B------:R-:W-:Y:S01]  /*0fb0*/  FFMA R61, R10, R13.reuse, -0.052303962409496307373 ;  /* 0xbd563cae0a3d7423 */ /* 0x080fe2000000000d */
[--C-:B--2---:R-:W-:Y:S01]  /*0fc0*/  FFMA R55, R55, -2, R28.reuse ;  /* 0xc000000037377823 */ /* 0x104fe2000000001c */
[----:B------:R-:W-:Y:S01]  /*0fd0*/  FSETP.GE.AND P0, PT, |R39|, 9.010913848876953125, PT ;  /* 0x41102cb42700780b */ /* 0x000fe20003f06200 */
[----:B------:R-:W-:Y:S01]  /*0fe0*/  FFMA R65, R14, R13, -0.052303962409496307373 ;  /* 0xbd563cae0e417423 */ /* 0x000fe2000000000d */
[----:B------:R-:W-:Y:S01]  /*0ff0*/  FFMA R25, R6, R25, 0.1331529766321182251 ;  /* 0x3e08594106197423 */ /* 0x000fe20000000019 */
[----:B------:R-:W-:Y:S01]  /*1000*/  FFMA R61, R10, R61, 0.1331529766321182251 ;  /* 0x3e0859410a3d7423 */ /* 0x000fe2000000003d */
[----:B------:R-:W2:Y:S01]  /*1010*/  MUFU.EX2 R48, R48 ;  /* 0x0000003000307308 */ /* 0x000ea20000000800 */
[----:B------:R-:W-:Y:S01]  /*1020*/  FSEL R52, R55, 1, !P0 ;  /* 0x3f80000037347808 */ /* 0x000fe20004000000 */
[----:B------:R-:W-:Y:S01]  /*1030*/  FFMA R65, R14, R65, 0.1331529766321182251 ;  /* 0x3e0859410e417423 */ /* 0x000fe20000000041 */
[--C-:B0-----:R-:W-:Y:S01]  /*1040*/  FFMA R53, R53, -2, R28.reuse ;  /* 0xc000000035357823 */ /* 0x101fe2000000001c */
[----:B------:R-:W-:Y:S01]  /*1050*/  FFMA R55, R6, R25, -0.33332768082618713379 ;  /* 0xbeaaa9ed06377423 */ /* 0x000fe20000000019 */
[----:B------:R-:W-:Y:S01]  /*1060*/  FSETP.GE.AND P0, PT, |R29|, 9.010913848876953125, PT ;  /* 0x41102cb41d00780b */ /* 0x000fe20003f06200 */
[----:B------:R-:W-:Y:S01]  /*1070*/  FFMA R61, R10, R61, -0.33332768082618713379 ;  /* 0xbeaaa9ed0a3d7423 */ /* 0x000fe2000000003d */
[----:B------:R-:W-:Y:S01]  /*1080*/  FSETP.GE.AND P2, PT, |R41|, 0.60000002384185791016, PT ;  /* 0x3f19999a2900780b */ /* 0x000fe20003f46200 */
[----:B------:R-:W-:Y:S01]  /*1090*/  FFMA R65, R14, R65, -0.33332768082618713379 ;  /* 0xbeaaa9ed0e417423 */ /* 0x000fe20000000041 */
[--C-:B------:R-:W-:Y:S01]  /*10a0*/  LOP3.LUT R25, R52, 0x80000000, R39.reuse, 0xb8, !PT ;  /* 0x8000000034197812 */ /* 0x100fe200078eb827 */
[----:B------:R-:W-:Y:S01]  /*10b0*/  @!P1 FFMA R25, R39, R54, R39 ;  /* 0x0000003627199223 */ /* 0x000fe20000000027 */
[----:B------:R-:W-:Y:S01]  /*10c0*/  FFMA R56, R6, R55, RZ ;  /* 0x0000003706387223 */ /* 0x000fe200000000ff */
[----:B------:R-:W-:Y:S01]  /*10d0*/  FSEL R54, R53, 1, !P0 ;  /* 0x3f80000035367808 */ /* 0x000fe20004000000 */
[----:B-1----:R-:W-:Y:S01]  /*10e0*/  FFMA R57, R57, -2, R28 ;  /* 0xc000000039397823 */ /* 0x002fe2000000001c */
[----:B------:R-:W-:Y:S01]  /*10f0*/  FFMA R6, R10, R61, RZ ;  /* 0x0000003d0a067223 */ /* 0x000fe200000000ff */
[----:B------:R-:W-:Y:S01]  /*1100*/  FSETP.GE.AND P0, PT, |R41|, 9.010913848876953125, PT ;  /* 0x41102cb42900780b */ /* 0x000fe20003f06200 */
[----:B------:R-:W-:Y:S01]  /*1110*/  FFMA R52, R14, R65, RZ ;  /* 0x000000410e347223 */ /* 0x000fe200000000ff */
[----:B------:R-:W-:-:S02]  /*1120*/  PRMT R10, R26, 0x7632, R10 ;  /* 0x000076321a0a7816 */ /* 0x000fc4000000000a */
[----:B------:R-:W-:Y:S02]  /*1130*/  FSETP.GE.AND P1, PT, |R29|, 0.60000002384185791016, PT ;  /* 0x3f19999a1d00780b */ /* 0x000fe40003f26200 */
[----:B------:R-:W-:Y:S02]  /*1140*/  SHF.L.U32 R14, R26, 0x10, RZ ;  /* 0x000000101a0e7819 */ /* 0x000fe400000006ff */
[----:B------:R-:W-:Y:S02]  /*1150*/  FSEL R64, R57, 1, !P0 ;  /* 0x3f80000039407808 */ /* 0x000fe40004000000 */
[----:B------:R-:W-:Y:S01]  /*1160*/  SHF.L.U32 R10, R10, 0x10, RZ ;  /* 0x000000100a0a7819 */ /* 0x000fe200000006ff */
[----:B------:R-:W-:Y:S01]  /*1170*/  FMUL R39, R14, 0.044714998453855514526 ;  /* 0x3d3727130e277820 */ /* 0x000fe20000400000 */
[--C-:B------:R-:W-:Y:S01]  /*1180*/  LOP3.LUT R64, R64, 0x80000000, R41.reuse, 0xb8, !PT ;  /* 0x8000000040407812 */ /* 0x100fe200078eb829 */
[----:B------:R-:W-:Y:S01]  /*1190*/  @!P2 FFMA R64, R41, R6, R41 ;  /* 0x000000062940a223 */ /* 0x000fe20000000029 */
[----:B--2---:R-:W-:Y:S01]  /*11a0*/  FADD R58, R48, 1 ;  /* 0x3f800000303a7421 */ /* 0x004fe20000000000 */
[----:B------:R-:W-:Y:S01]  /*11b0*/  FMUL R41, R10, 0.035677410662174224854 ;  /* 0x3d12227a0a297820 */ /* 0x000fe20000400000 */
[----:B------:R-:W-:Y:S01]  /*11c0*/  FFMA R53, R14, R39, 1 ;  /* 0x3f8000000e357423 */ /* 0x000fe20000000027 */
[--C-:B------:R-:W-:Y:S01]  /*11d0*/  LOP3.LUT R39, R54, 0x80000000, R29.reuse, 0xb8, !PT ;  /* 0x8000000036277812 */ /* 0x100fe200078eb81d */
[----:B------:R-:W0:Y:S01]  /*11e0*/  MUFU.RCP R61, R58 ;  /* 0x0000003a003d7308 */ /* 0x000e220000001000 */
[----:B------:R-:W-:Y:S01]  /*11f0*/  @!P1 FFMA R39, R29, R56, R29 ;  /* 0x000000381d279223 */ /* 0x000fe2000000001d */
[----:B------:R-:W-:Y:S01]  /*1200*/  FFMA R57, R10, R41, 0.79788458347320556641 ;  /* 0x3f4c422a0a397423 */ /* 0x000fe20000000029 */
[----:B------:R-:W-:-:S03]  /*1210*/  IADD3 R56, P2, R22, UR6, RZ ;  /* 0x0000000616387c10 */ /* 0x000fc6000ff5e0ff */
[----:B------:R-:W-:Y:S01]  /*1220*/  FMUL R22, R10, R57 ;  /* 0x000000390a167220 */ /* 0x000fe20000400000 */
[----:B------:R-:W-:Y:S01]  /*1230*/  IADD3.X R57, R23, UR7, RZ, P2, !PT ;  /* 0x0000000717397c10 */ /* 0x000fe200097fe4ff */
[C---:B------:R-:W-:Y:S01]  /*1240*/  FMUL R26, R14.reuse, 0.79788458347320556641 ;  /* 0x3f4c422a0e1a7820 */ /* 0x040fe20000400000 */
[----:B------:R-:W-:-:S03]  /*1250*/  FMUL R55, R14, 0.035677410662174224854 ;  /* 0x3d12227a0e377820 */ /* 0x000fc60000400000 */
[----:B------:R1:W2:Y:S01]  /*1260*/  LDG.E R56, desc[UR8][R56.64] ;  /* 0x0000000838387981 */ /* 0x0002a2000c1e1900 */
[----:B------:R-:W-:Y:S01]  /*1270*/  FMUL R26, R26, R53 ;  /* 0x000000351a1a7220 */ /* 0x000fe20000400000 */
[----:B------:R-:W-:Y:S01]  /*1280*/  FMUL R53, R10, 0.044714998453855514526 ;  /* 0x3d3727130a357820 */ /* 0x000fe20000400000 */
[----:B------:R-:W-:Y:S01]  /*1290*/  FFMA R29, R14, R55, 0.79788458347320556641 ;  /* 0x3f4c422a0e1d7423 */ /* 0x000fe20000000037 */
[C---:B------:R-:W-:Y:S01]  /*12a0*/  FMUL R48, R10.reuse, 0.79788458347320556641 ;  /* 0x3f4c422a0a307820 */ /* 0x040fe20000400000 */
[----:B0-----:R-:W-:Y:S01]  /*12b0*/  FFMA R61, R61, -2, R28 ;  /* 0xc00000003d3d7823 */ /* 0x001fe2000000001c */
[----:B------:R-:W-:Y:S01]  /*12c0*/  FFMA R53, R10, R53, 1 ;  /* 0x3f8000000a357423 */ /* 0x000fe20000000035 */
[C---:B------:R-:W-:Y:S01]  /*12d0*/  FSETP.GE.AND P1, PT, |R9|.reuse, 0.60000002384185791016, PT ;  /* 0x3f19999a0900780b */ /* 0x040fe20003f26200 */
[----:B------:R-:W-:Y:S01]  /*12e0*/  FMUL R55, |R26|, 2.8853900432586669922 ;  /* 0x4038aa3b1a377820 */ /* 0x000fe20000400200 */
[----:B------:R-:W-:Y:S01]  /*12f0*/  FMUL R29, R14, R29 ;  /* 0x0000001d0e1d7220 */ /* 0x000fe20000400000 */
[----:B------:R-:W-:Y:S01]  /*1300*/  FSETP.GE.AND P0, PT, |R9|, 9.010913848876953125, PT ;  /* 0x41102cb40900780b */ /* 0x000fe20003f06200 */
[----:B------:R-:W-:-:S02]  /*1310*/  FMUL R48, R48, R53 ;  /* 0x0000003530307220 */ /* 0x000fc40000400000 */
[----:B------:R-:W-:Y:S01]  /*1320*/  FMUL R54, |R29|, 2.8853900432586669922 ;  /* 0x4038aa3b1d367820 */ /* 0x000fe20000400200 */
[----:B------:R-:W-:Y:S01]  /*1330*/  FSEL R6, R61, 1, !P0 ;  /* 0x3f8000003d067808 */ /* 0x000fe20004000000 */
[----:B------:R-:W0:Y:S01]  /*1340*/  MUFU.EX2 R55, R55 ;  /* 0x0000003700377308 */ /* 0x000e220000000800 */
[----:B------:R-:W-:Y:S02]  /*1350*/  FMUL R53, |R48|, 2.8853900432586669922 ;  /* 0x4038aa3b30357820 */ /* 0x000fe40000400200 */
[--C-:B------:R-:W-:Y:S01]  /*1360*/  LOP3.LUT R41, R6, 0x80000000, R9.reuse, 0xb8, !PT ;  /* 0x8000000006297812 */ /* 0x100fe200078eb809 */
[----:B------:R-:W-:Y:S01]  /*1370*/  FMUL R6, R26, R26 ;  /* 0x0000001a1a067220 */ /* 0x000fe20000400000 */
[----:B------:R-:W-:-:S03]  /*1380*/  @!P1 FFMA R41, R9, R52, R9 ;  /* 0x0000003409299223 */ /* 0x000fc60000000009 */
[----:B------:R-:W3:Y:S01]  /*1390*/  MUFU.EX2 R54, R54 ;  /* 0x0000003600367308 */ /* 0x000ee20000000800 */
[----:B------:R-:W-:Y:S01]  /*13a0*/  FFMA R9, R6, R13, -0.052303962409496307373 ;  /* 0xbd563cae06097423 */ /* 0x000fe2000000000d */
[----:B------:R-:W-:-:S06]  /*13b0*/  FMUL R23, |R22|, 2.8853900432586669922 ;  /* 0x4038aa3b16177820 */ /* 0x000fcc0000400200 */
[----:B------:R-:W5:Y:S01]  /*13c0*/  MUFU.EX2 R53, R53 ;  /* 0x0000003500357308 */ /* 0x000f620000000800 */
[C---:B------:R-:W-:Y:S01]  /*13d0*/  FFMA R9, R6.reuse, R9, 0.1331529766321182251 ;  /* 0x3e08594106097423 */ /* 0x040fe20000000009 */
[----:B------:R-:W-:Y:S01]  /*13e0*/  FMUL R58, R29, R29 ;  /* 0x0000001d1d3a7220 */ /* 0x000fe20000400000 */
[----:B0-----:R-:W-:Y:S02]  /*13f0*/  FADD R52, R55, 1 ;  /* 0x3f80000037347421 */ /* 0x001fe40000000000 */
[----:B------:R-:W-:-:S03]  /*1400*/  FFMA R61, R6, R9, -0.33332768082618713379 ;  /* 0xbeaaa9ed063d7423 */ /* 0x000fc60000000009 */
[----:B------:R-:W0:Y:S01]  /*1410*/  MUFU.EX2 R23, R23 ;  /* 0x0000001700177308 */ /* 0x000e220000000800 */
[----:B------:R-:W-:Y:S01]  /*1420*/  FFMA R55, R6, R61, RZ ;  /* 0x0000003d06377223 */ /* 0x000fe200000000ff */
[----:B------:R-:W-:Y:S01]  /*1430*/  FFMA R65, R58, R13, -0.052303962409496307373 ;  /* 0xbd563cae3a417423 */ /* 0x000fe2000000000d */
[----:B------:R-:W-:Y:S01]  /*1440*/  FMUL R62, R48, R48 ;  /* 0x00000030303e7220 */ /* 0x000fe20000400000 */
[----:B---3--:R-:W-:Y:S01]  /*1450*/  FADD R54, R54, 1 ;  /* 0x3f80000036367421 */ /* 0x008fe20000000000 */
[----:B------:R-:W-:-:S03]  /*1460*/  IADD3 R16, P0, R16, UR6, RZ ;  /* 0x0000000610107c10 */ /* 0x000fc6000ff1e0ff */
[----:B------:R-:W3:Y:S01]  /*1470*/  MUFU.RCP R61, R52 ;  /* 0x00000034003d7308 */ /* 0x000ee20000001000 */
[----:B------:R-:W-:Y:S01]  /*1480*/  FFMA R65, R58, R65, 0.1331529766321182251 ;  /* 0x3e0859413a417423 */ /* 0x000fe20000000041 */
[----:B-----5:R-:W-:Y:S01]  /*1490*/  FADD R53, R53, 1 ;  /* 0x3f80000035357421 */ /* 0x020fe20000000000 */
[----:B------:R-:W-:Y:S01]  /*14a0*/  FFMA R67, R62, R13, -0.052303962409496307373 ;  /* 0xbd563cae3e437423 */ /* 0x000fe2000000000d */
[----:B------:R-:W-:Y:S01]  /*14b0*/  IADD3.X R17, R17, UR7, RZ, P0, !PT ;  /* 0x0000000711117c10 */ /* 0x000fe200087fe4ff */
[----:B------:R-:W-:-:S03]  /*14c0*/  FFMA R6, R58, R65, -0.33332768082618713379 ;  /* 0xbeaaa9ed3a067423 */ /* 0x000fc60000000041 */
[----:B-1----:R-:W1:Y:S01]  /*14d0*/  MUFU.RCP R57, R54 ;  /* 0x0000003600397308 */ /* 0x002e620000001000 */
[----:B------:R-:W-:Y:S01]  /*14e0*/  FFMA R67, R62, R67, 0.1331529766321182251 ;  /* 0x3e0859413e437423 */ /* 0x000fe20000000043 */
[----:B------:R5:W4:Y:S01]  /*14f0*/  LDG.E R9, desc[UR8][R16.64] ;  /* 0x0000000810097981 */ /* 0x000b22000c1e1900 */
[----:B0-----:R-:W-:-:S05]  /*1500*/  FADD R23, R23, 1 ;  /* 0x3f80000017177421 */ /* 0x001fca0000000000 */
[----:B------:R-:W0:Y:S01]  /*1510*/  MUFU.RCP R53, R53 ;  /* 0x0000003500357308 */ /* 0x000e220000001000 */
[----:B-----5:R-:W-:Y:S01]  /*1520*/  FFMA R16, R58, R6, RZ ;  /* 0x000000063a107223 */ /* 0x020fe200000000ff */
[----:B------:R-:W-:Y:S01]  /*1530*/  FFMA R6, R62, R67, -0.33332768082618713379 ;  /* 0xbeaaa9ed3e067423 */ /* 0x000fe20000000043 */
[--C-:B---3--:R-:W-:Y:S01]  /*1540*/  FFMA R61, R61, -2, R28.reuse ;  /* 0xc00000003d3d7823 */ /* 0x108fe2000000001c */
[----:B------:R-:W-:Y:S02]  /*1550*/  FSETP.GE.AND P5, PT, |R26|, 9.010913848876953125, PT ;  /* 0x41102cb41a00780b */ /* 0x000fe40003fa6200 */
[----:B------:R-:W-:Y:S01]  /*1560*/  FFMA R17, R62, R6, RZ ;  /* 0x000000063e117223 */ /* 0x000fe200000000ff */
[----:B------:R-:W-:Y:S01]  /*1570*/  FMUL R6, R22, R22 ;  /* 0x0000001616067220 */ /* 0x000fe20000400000 */
[----:B------:R-:W-:Y:S01]  /*1580*/  FSETP.GE.AND P2, PT, |R29|, 0.60000002384185791016, PT ;  /* 0x3f19999a1d00780b */ /* 0x000fe20003f46200 */
[----:B------:R-:W3:Y:S01]  /*1590*/  MUFU.RCP R23, R23 ;  /* 0x0000001700177308 */ /* 0x000ee20000001000 */
[----:B------:R-:W-:Y:S01]  /*15a0*/  ISETP.NE.U32.AND P0, PT, RZ, UR14, PT ;  /* 0x0000000eff007c0c */ /* 0x000fe2000bf05070 */
[----:B-1----:R-:W-:Y:S01]  /*15b0*/  FFMA R57, R57, -2, R28 ;  /* 0xc000000039397823 */ /* 0x002fe2000000001c */
[----:B------:R-:W-:Y:S01]  /*15c0*/  FFMA R65, R6, R13, -0.052303962409496307373 ;  /* 0xbd563cae06417423 */ /* 0x000fe2000000000d */
[----:B------:R-:W-:-:S02]  /*15d0*/  FSETP.GE.AND P1, PT, |R29|, 9.010913848876953125, PT ;  /* 0x41102cb41d00780b */ /* 0x000fc40003f26200 */
[----:B------:R-:W-:Y:S02]  /*15e0*/  FSEL R61, R61, 1, !P5 ;  /* 0x3f8000003d3d7808 */ /* 0x000fe40006800000 */
[----:B------:R-:W-:Y:S02]  /*15f0*/  FSETP.GE.AND P3, PT, |R26|, 0.60000002384185791016, PT ;  /* 0x3f19999a1a00780b */ /* 0x000fe40003f66200 */
[----:B------:R-:W-:Y:S01]  /*1600*/  FSETP.GE.AND P5, PT, |R48|, 0.60000002384185791016, PT ;  /* 0x3f19999a3000780b */ /* 0x000fe20003fa6200 */
[----:B------:R-:W-:Y:S01]  /*1610*/  FFMA R65, R6, R65, 0.1331529766321182251 ;  /* 0x3e08594106417423 */ /* 0x000fe20000000041 */
[----:B------:R-:W-:Y:S01]  /*1620*/  ISETP.NE.AND.EX P0, PT, RZ, UR15, PT, P0 ;  /* 0x0000000fff007c0c */ /* 0x000fe2000bf05300 */
[--C-:B0-----:R-:W-:Y:S01]  /*1630*/  FFMA R53, R53, -2, R28.reuse ;  /* 0xc000000035357823 */ /* 0x101fe2000000001c */
[----:B------:R-:W-:Y:S02]  /*1640*/  FSEL R52, R57, 1, !P1 ;  /* 0x3f80000039347808 */ /* 0x000fe40004800000 */
[----:B------:R-:W-:Y:S01]  /*1650*/  FSETP.GE.AND P4, PT, |R48|, 9.010913848876953125, PT ;  /* 0x41102cb43000780b */ /* 0x000fe20003f86200 */
[----:B------:R-:W-:Y:S01]  /*1660*/  FFMA R57, R6, R65, -0.33332768082618713379 ;  /* 0xbeaaa9ed06397423 */ /* 0x000fe20000000041 */
[--C-:B------:R-:W-:Y:S01]  /*1670*/  LOP3.LUT R65, R52, 0x80000000, R29.reuse, 0xb8, !PT ;  /* 0x8000000034417812 */ /* 0x100fe200078eb81d */
[----:B------:R-:W-:Y:S01]  /*1680*/  @!P2 FFMA R65, R29, R16, R29 ;  /* 0x000000101d41a223 */ /* 0x000fe2000000001d */
[----:B------:R-:W-:Y:S01]  /*1690*/  FSEL R53, R53, 1, !P4 ;  /* 0x3f80000035357808 */ /* 0x000fe20006000000 */
[----:B---3--:R-:W-:Y:S01]  /*16a0*/  FFMA R23, R23, -2, R28 ;  /* 0xc000000017177823 */ /* 0x008fe2000000001c */
[----:B------:R-:W-:Y:S01]  /*16b0*/  FSETP.GE.AND P2, PT, |R22|, 0.60000002384185791016, PT ;  /* 0x3f19999a1600780b */ /* 0x000fe20003f46200 */
[----:B------:R-:W-:Y:S01]  /*16c0*/  FMUL R66, R30, 0.5 ;  /* 0x3f0000001e427820 */ /* 0x000fe20000400000 */
[--C-:B------:R-:W-:Y:S01]  /*16d0*/  LOP3.LUT R61, R61, 0x80000000, R26.reuse, 0xb8, !PT ;  /* 0x800000003d3d7812 */ /* 0x100fe200078eb81a */
[----:B------:R-:W-:Y:S01]  /*16e0*/  @!P3 FFMA R61, R26, R55, R26 ;  /* 0x000000371a3db223 */ /* 0x000fe2000000001a */
[--C-:B------:R-:W-:Y:S01]  /*16f0*/  LOP3.LUT R62, R53, 0x80000000, R48.reuse, 0xb8, !PT ;  /* 0x80000000353e7812 */ /* 0x100fe200078eb830 */
[----:B------:R-:W-:Y:S01]  /*1700*/  @!P5 FFMA R62, R48, R17, R48 ;  /* 0x00000011303ed223 */ /* 0x000fe20000000030 */
[----:B------:R-:W-:Y:S01]  /*1710*/  SHF.L.U32 R29, R18, 0x10, RZ ;  /* 0x00000010121d7819 */ /* 0x000fe200000006ff */
[----:B------:R-:W0:Y:S01]  /*1720*/  @P0 LDC.64 R16, c[0x0][0x230] ;  /* 0x00008c00ff100b82 */ /* 0x000e220000000a00 */
[----:B------:R-:W-:-:S02]  /*1730*/  FSETP.GE.AND P1, PT, |R22|, 9.010913848876953125, PT ;  /* 0x41102cb41600780b */ /* 0x000fc40003f26200 */
[----:B------:R-:W-:Y:S01]  /*1740*/  MOV R69, UR16 ;  /* 0x0000001000457c02 */ /* 0x000fe20008000f00 */
[----:B------:R-:W-:Y:S01]  /*1750*/  UIMAD UR5, UR5, 0x5, URZ ;  /* 0x00000005050578a4 */ /* 0x000fe2000f8e023f */
[----:B------:R-:W-:Y:S01]  /*1760*/  PRMT R26, R18, 0x7632, R26 ;  /* 0x00007632121a7816 */ /* 0x000fe2000000001a */
[----:B------:R-:W-:Y:S01]  /*1770*/  FFMA R53, R6, R57, RZ ;  /* 0x0000003906357223 */ /* 0x000fe200000000ff */
[----:B------:R-:W-:Y:S01]  /*1780*/  FMUL R6, R45, 0.10703222453594207764 ;  /* 0x3ddb33b62d067820 */ /* 0x000fe20000400000 */
[----:B------:R-:W-:Y:S01]  /*1790*/  FSEL R23, R23, 1, !P1 ;  /* 0x3f80000017177808 */ /* 0x000fe20004800000 */
[----:B------:R-:W-:Y:S01]  /*17a0*/  FMUL R18, R29, 0.044714998453855514526 ;  /* 0x3d3727131d127820 */ /* 0x000fe20000400000 */
[----:B------:R-:W-:Y:S01]  /*17b0*/  SHF.L.U32 R26, R26, 0x10, RZ ;  /* 0x000000101a1a7819 */ /* 0x000fe200000006ff */
[----:B------:R-:W-:Y:S01]  /*17c0*/  FFMA R55, R45, R6, 0.79788458347320556641 ;  /* 0x3f4c422a2d377423 */ /* 0x000fe20000000006 */
[--C-:B------:R-:W-:Y:S01]  /*17d0*/  LOP3.LUT R57, R23, 0x80000000, R22.reuse, 0xb8, !PT ;  /* 0x8000000017397812 */ /* 0x100fe200078eb816 */
[----:B------:R-:W-:Y:S01]  /*17e0*/  FFMA R6, -R42, R42, 1 ;  /* 0x3f8000002a067423 */ /* 0x000fe2000000012a */
[C---:B------:R-:W-:Y:S01]  /*17f0*/  FFMA R23, R29.reuse, R18, 1 ;  /* 0x3f8000001d177423 */ /* 0x040fe20000000012 */
[----:B------:R-:W-:Y:S01]  /*1800*/  FMUL R48, R29, 0.79788458347320556641 ;  /* 0x3f4c422a1d307820 */ /* 0x000fe20000400000 */
[----:B------:R-:W-:Y:S01]  /*1810*/  @!P2 FFMA R57, R22, R53, R22 ;  /* 0x000000351639a223 */ /* 0x000fe20000000016 */
[----:B------:R-:W-:Y:S01]  /*1820*/  FMUL R53, R26, 0.044714998453855514526 ;  /* 0x3d3727131a357820 */ /* 0x000fe20000400000 */
[----:B------:R-:W-:Y:S01]  /*1830*/  FMUL R55, R6, R55 ;  /* 0x0000003706377220 */ /* 0x000fe20000400000 */
[----:B------:R-:W-:Y:S01]  /*1840*/  FMUL R48, R48, R23 ;  /* 0x0000001730307220 */ /* 0x000fe20000400000 */
[C---:B------:R-:W-:Y:S01]  /*1850*/  FMUL R23, R26.reuse, 0.79788458347320556641 ;  /* 0x3f4c422a1a177820 */ /* 0x040fe20000400000 */
[----:B------:R-:W-:Y:S01]  /*1860*/  FFMA R6, R26, R53, 1 ;  /* 0x3f8000001a067423 */ /* 0x000fe20000000035 */
[----:B------:R-:W-:-:S03]  /*1870*/  ULDC.64 UR14, c[0x0][0x220] ;  /* 0x00008800000e7ab9 */ /* 0x000fc60000000a00 */
[----:B------:R-:W-:Y:S01]  /*1880*/  FMUL R23, R23, R6 ;  /* 0x0000000617177220 */ /* 0x000fe20000400000 */
[----:B------:R-:W-:-:S04]  /*1890*/  FMUL R6, R45, 0.5 ;  /* 0x3f0000002d067820 */ /* 0x000fc80000400000 */
[----:B------:R-:W-:Y:S02]  /*18a0*/  FMUL R55, R6, R55 ;  /* 0x0000003706377220 */ /* 0x000fe40000400000 */
[----:B0-----:R0:W3:Y:S01]  /*18b0*/  @P0 LDG.E R6, desc[UR8][R16.64] ;  /* 0x0000000810060981 */ /* 0x0010e2000c1e1900 */
[----:B------:R-:W-:-:S04]  /*18c0*/  FMUL R52, |R48|, 2.8853900432586669922 ;  /* 0x4038aa3b30347820 */ /* 0x000fc80000400200 */
[----:B------:R-:W1:Y:S01]  /*18d0*/  MUFU.EX2 R53, R52 ;  /* 0x0000003400357308 */ /* 0x000e620000000800 */
[----:B------:R-:W-:Y:S01]  /*18e0*/  FMUL R54, |R23|, 2.8853900432586669922 ;  /* 0x4038aa3b17367820 */ /* 0x000fe20000400200 */
[----:B------:R-:W-:Y:S01]  /*18f0*/  MOV R18, 0x3f000000 ;  /* 0x3f00000000127802 */ /* 0x000fe20000000f00 */
[----:B------:R-:W-:-:S05]  /*1900*/  FADD R42, R42, 1 ;  /* 0x3f8000002a2a7421 */ /* 0x000fca0000000000 */
[----:B------:R-:W5:Y:S01]  /*1910*/  MUFU.EX2 R54, R54 ;  /* 0x0000003600367308 */ /* 0x000f620000000800 */
[----:B------:R-:W-:Y:S01]  /*1920*/  FFMA R22, R49, R18, 0.5 ;  /* 0x3f00000031167423 */ /* 0x000fe20000000012 */
[----:B------:R-:W-:-:S03]  /*1930*/  FFMA R55, R42, 0.5, R55 ;  /* 0x3f0000002a377823 */ /* 0x000fc60000000037 */
[----:B------:R-:W-:Y:S01]  /*1940*/  FMUL R45, R45, R22 ;  /* 0x000000162d2d7220 */ /* 0x000fe20000400000 */
[----:B-1----:R-:W-:Y:S01]  /*1950*/  FADD R42, R53, 1 ;  /* 0x3f800000352a7421 */ /* 0x002fe20000000000 */
[----:B------:R-:W-:-:S03]  /*1960*/  FMUL R22, R31, 0.10703222453594207764 ;  /* 0x3ddb33b61f167820 */ /* 0x000fc60000400000 */
[----:B0-----:R-:W0:Y:S01]  /*1970*/  MUFU.RCP R17, R42 ;  /* 0x0000002a00117308 */ /* 0x001e220000001000 */
[----:B------:R-:W-:Y:S01]  /*1980*/  FFMA R49, R31, R22, 0.79788458347320556641 ;  /* 0x3f4c422a1f317423 */ /* 0x000fe20000000016 */
[----:B------:R-:W-:Y:S01]  /*1990*/  FFMA R22, -R38, R38, 1 ;  /* 0x3f80000026167423 */ /* 0x000fe20000000126 */
[----:B------:R-:W-:Y:S01]  /*19a0*/  FFMA R52, R43, R18, 0.5 ;  /* 0x3f0000002b347423 */ /* 0x000fe20000000012 */
[----:B-----5:R-:W-:Y:S01]  /*19b0*/  FADD R54, R54, 1 ;  /* 0x3f80000036367421 */ /* 0x020fe20000000000 */
[----:B------:R-:W-:Y:S01]  /*19c0*/  FMUL R43, R48, R48 ;  /* 0x00000030302b7220 */ /* 0x000fe20000400000 */
[----:B------:R-:W-:Y:S01]  /*19d0*/  FMUL R22, R22, R49 ;  /* 0x0000003116167220 */ /* 0x000fe20000400000 */
[----:B------:R-:W-:Y:S01]  /*19e0*/  FMUL R53, R31, R52 ;  /* 0x000000341f357220 */ /* 0x000fe20000400000 */
[----:B------:R1:W5:Y:S01]  /*19f0*/  MUFU.RCP R49, R54 ;  /* 0x0000003600317308 */ /* 0x0003620000001000 */
[----:B------:R-:W-:Y:S01]  /*1a00*/  FFMA R16, R43, R13, -0.052303962409496307373 ;  /* 0xbd563cae2b107423 */ /* 0x000fe2000000000d */
[----:B------:R-:W-:Y:S01]  /*1a10*/  FMUL R31, R31, 0.5 ;  /* 0x3f0000001f1f7820 */ /* 0x000fe20000400000 */
[----:B------:R-:W-:-:S02]  /*1a20*/  FSETP.GE.AND P2, PT, |R48|, 0.60000002384185791016, PT ;  /* 0x3f19999a3000780b */ /* 0x000fc40003f46200 */
[----:B------:R-:W-:Y:S01]  /*1a30*/  FFMA R16, R43, R16, 0.1331529766321182251 ;  /* 0x3e0859412b107423 */ /* 0x000fe20000000010 */
[----:B------:R-:W-:Y:S01]  /*1a40*/  FMUL R31, R31, R22 ;  /* 0x000000161f1f7220 */ /* 0x000fe20000400000 */
[----:B------:R-:W-:Y:S01]  /*1a50*/  FMUL R22, R23, R23 ;  /* 0x0000001717167220 */ /* 0x000fe20000400000 */
[----:B------:R-:W-:Y:S01]  /*1a60*/  FSETP.GE.AND P1, PT, |R48|, 9.010913848876953125, PT ;  /* 0x41102cb43000780b */ /* 0x000fe20003f26200 */
[----:B0-----:R-:W-:Y:S01]  /*1a70*/  FFMA R17, R17, -2, R28 ;  /* 0xc000000011117823 */ /* 0x001fe2000000001c */
[----:B------:R-:W-:Y:S01]  /*1a80*/  FFMA R16, R43, R16, -0.33332768082618713379 ;  /* 0xbeaaa9ed2b107423 */ /* 0x000fe20000000010 */
[----:B------:R-:W-:Y:S01]  /*1a90*/  FFMA R67, R22, R13, -0.052303962409496307373 ;  /* 0xbd563cae16437423 */ /* 0x000fe2000000000d */
[----:B------:R-:W-:Y:S02]  /*1aa0*/  FSETP.GE.AND P3, PT, |R23|, 0.60000002384185791016, PT ;  /* 0x3f19999a1700780b */ /* 0x000fe40003f66200 */
[----:B------:R-:W-:Y:S01]  /*1ab0*/  FSEL R17, R17, 1, !P1 ;  /* 0x3f80000011117808 */ /* 0x000fe20004800000 */
[----:B------:R-:W-:Y:S01]  /*1ac0*/  FFMA R43, R43, R16, RZ ;  /* 0x000000102b2b7223 */ /* 0x000fe200000000ff */
[----:B------:R-:W-:Y:S01]  /*1ad0*/  IADD3 R42, R8, -0x1, RZ ;  /* 0xffffffff082a7810 */ /* 0x000fe20007ffe0ff */
[----:B------:R-:W-:Y:S01]  /*1ae0*/  FFMA R67, R22, R67, 0.1331529766321182251 ;  /* 0x3e08594116437423 */ /* 0x000fe20000000043 */
[----:B-1----:R-:W-:Y:S01]  /*1af0*/  LOP3.LUT R54, R17, 0x80000000, R48, 0xb8, !PT ;  /* 0x8000000011367812 */ /* 0x002fe200078eb830 */
[----:B-----5:R-:W-:Y:S01]  /*1b00*/  FFMA R49, R49, -2, R28 ;  /* 0xc000000031317823 */ /* 0x020fe2000000001c */
[----:B------:R-:W-:Y:S01]  /*1b10*/  @!P2 FFMA R54, R48, R43, R48 ;  /* 0x0000002b3036a223 */ /* 0x000fe20000000030 */
[----:B------:R-:W-:Y:S01]  /*1b20*/  FADD R38, R38, 1 ;  /* 0x3f80000026267421 */ /* 0x000fe20000000000 */
[----:B------:R-:W-:Y:S01]  /*1b30*/  FSETP.GE.AND P1, PT, |R23|, 9.010913848876953125, PT ;  /* 0x41102cb41700780b */ /* 0x000fe20003f26200 */
[----:B------:R-:W-:Y:S01]  /*1b40*/  FFMA R39, R39, R18, 0.5 ;  /* 0x3f00000027277423 */ /* 0x000fe20000000012 */
[----:B------:R-:W-:Y:S01]  /*1b50*/  LOP3.LUT R42, R42, 0x1f, RZ, 0xc0, !PT ;  /* 0x0000001f2a2a7812 */ /* 0x000fe200078ec0ff */
[----:B------:R-:W-:Y:S01]  /*1b60*/  FFMA R67, R22, R67, -0.33332768082618713379 ;  /* 0xbeaaa9ed16437423 */ /* 0x000fe20000000043 */
[----:B------:R-:W-:Y:S01]  /*1b70*/  MOV R43, RZ ;  /* 0x000000ff002b7202 */ /* 0x000fe20000000f00 */
[----:B------:R-:W-:Y:S01]  /*1b80*/  FFMA R31, R38, 0.5, R31 ;  /* 0x3f000000261f7823 */ /* 0x000fe2000000001f */
[----:B------:R-:W-:Y:S01]  /*1b90*/  FSEL R58, R49, 1, !P1 ;  /* 0x3f800000313a7808 */ /* 0x000fe20004800000 */
[----:B------:R-:W-:Y:S01]  /*1ba0*/  FMUL R52, R30, R39 ;  /* 0x000000271e347220 */ /* 0x000fe20000400000 */
[----:B------:R-:W-:Y:S01]  /*1bb0*/  FFMA R22, R22, R67, RZ ;  /* 0x0000004316167223 */ /* 0x000fe200000000ff */
[----:B------:R-:W-:Y:S01]  /*1bc0*/  IMAD.WIDE.U32 R38, R27, UR16, R42 ;  /* 0x000000101b267c25 */ /* 0x000fe2000f8e002a */
[----:B------:R-:W-:-:S03]  /*1bd0*/  LOP3.LUT R58, R58, 0x80000000, R23, 0xb8, !PT ;  /* 0x800000003a3a7812 */ /* 0x000fc600078eb817 */
[----:B------:R-:W-:Y:S01]  /*1be0*/  @!P3 FFMA R58, R23, R22, R23 ;  /* 0x00000016173ab223 */ /* 0x000fe20000000017 */
[----:B------:R-:W-:Y:S02]  /*1bf0*/  IADD3 R39, R7, R39, RZ ;  /* 0x0000002707277210 */ /* 0x000fe40007ffe0ff */
[----:B------:R-:W-:-:S04]  /*1c00*/  IADD3 R22, P1, R38, UR6, RZ ;  /* 0x0000000626167c10 */ /* 0x000fc8000ff3e0ff */
[----:B------:R-:W-:-:S04]  /*1c10*/  IADD3.X R23, R39, UR7, RZ, P1, !PT ;  /* 0x0000000727177c10 */ /* 0x000fc80008ffe4ff */
[C---:B------:R-:W-:Y:S02]  /*1c20*/  SHF.L.U64.HI R23, R22.reuse, 0x2, R23 ;  /* 0x0000000216177819 */ /* 0x040fe40000010217 */
[----:B------:R-:W-:-:S04]  /*1c30*/  SHF.L.U32 R22, R22, 0x2, RZ ;  /* 0x0000000216167819 */ /* 0x000fc800000006ff */
[----:B------:R-:W-:Y:S01]  /*1c40*/  IADD3 R48, P1, R22, R34, RZ ;  /* 0x0000002216307210 */ /* 0x000fe20007f3e0ff */
[----:B------:R-:W-:-:S03]  /*1c50*/  FMUL R17, R30, 0.10703222453594207764 ;  /* 0x3ddb33b61e117820 */ /* 0x000fc60000400000 */
[----:B------:R-:W-:Y:S01]  /*1c60*/  IADD3.X R49, R23, R35, RZ, P1, !PT ;  /* 0x0000002317317210 */ /* 0x000fe20000ffe4ff */
[----:B------:R-:W-:Y:S01]  /*1c70*/  FFMA R17, R30, R17, 0.79788458347320556641 ;  /* 0x3f4c422a1e117423 */ /* 0x000fe20000000011 */
[----:B------:R-:W-:-:S03]  /*1c80*/  FFMA R16, -R25, R25, 1 ;  /* 0x3f80000019107423 */ /* 0x000fc60000000119 */
[----:B------:R-:W5:Y:S01]  /*1c90*/  LDG.E R30, desc[UR8][R48.64] ;  /* 0x00000008301e7981 */ /* 0x000f62000c1e1900 */
[----:B------:R-:W-:Y:S01]  /*1ca0*/  FMUL R17, R16, R17 ;  /* 0x0000001110117220 */ /* 0x000fe20000400000 */
[C---:B------:R-:W-:Y:S01]  /*1cb0*/  FMUL R16, R19.reuse, 0.10703222453594207764 ;  /* 0x3ddb33b613107820 */ /* 0x040fe20000400000 */
[----:B------:R-:W-:Y:S02]  /*1cc0*/  IADD3 R22, P1, R22, R47, RZ ;  /* 0x0000002f16167210 */ /* 0x000fe40007f3e0ff */
[----:B------:R-:W-:Y:S01]  /*1cd0*/  FMUL R66, R66, R17 ;  /* 0x0000001142427220 */ /* 0x000fe20000400000 */
[----:B------:R-:W-:Y:S01]  /*1ce0*/  FFMA R17, R19, R16, 0.79788458347320556641 ;  /* 0x3f4c422a13117423 */ /* 0x000fe20000000010 */
[----:B------:R-:W-:Y:S01]  /*1cf0*/  FFMA R16, -R64, R64, 1 ;  /* 0x3f80000040107423 */ /* 0x000fe20000000140 */
[----:B------:R-:W-:Y:S01]  /*1d00*/  FFMA R70, R41, R18, 0.5 ;  /* 0x3f00000029467423 */ /* 0x000fe20000000012 */
[----:B------:R-:W-:Y:S02]  /*1d10*/  IADD3.X R23, R23, R46, RZ, P1, !PT ;  /* 0x0000002e17177210 */ /* 0x000fe40000ffe4ff */
[----:B------:R-:W-:Y:S01]  /*1d20*/  FMUL R68, R16, R17 ;  /* 0x0000001110447220 */ /* 0x000fe20000400000 */
[----:B------:R-:W-:-:S04]  /*1d30*/  IMAD.WIDE.U32 R16, R27, UR10, R42 ;  /* 0x0000000a1b107c25 */ /* 0x000fc8000f8e002a */
[C---:B------:R-:W-:Y:S01]  /*1d40*/  FMUL R41, R19.reuse, R70 ;  /* 0x0000004613297220 */ /* 0x040fe20000400000 */
[----:B------:R-:W-:Y:S02]  /*1d50*/  FMUL R43, R19, 0.5 ;  /* 0x3f000000132b7820 */ /* 0x000fe40000400000 */
[----:B------:R0:W5:Y:S01]  /*1d60*/  LDG.E R19, desc[UR8][R22.64] ;  /* 0x0000000816137981 */ /* 0x000162000c1e1900 */
[----:B------:R-:W-:Y:S01]  /*1d70*/  IADD3 R67, P1, R16, UR11, RZ ;  /* 0x0000000b10437c10 */ /* 0x000fe2000ff3e0ff */
[----:B------:R-:W-:-:S03]  /*1d80*/  FMUL R43, R43, R68 ;  /* 0x000000442b2b7220 */ /* 0x000fc60000400000 */
[----:B------:R-:W-:Y:S01]  /*1d90*/  IADD3.X R68, R15, UR4, R17, P1, !PT ;  /* 0x000000040f447c10 */ /* 0x000fe20008ffe411 */
[C---:B0-----:R-:W-:Y:S01]  /*1da0*/  FMUL R23, R14.reuse, 0.10703222453594207764 ;  /* 0x3ddb33b60e177820 */ /* 0x041fe20000400000 */
[----:B------:R-:W-:Y:S01]  /*1db0*/  FFMA R22, -R61, R61, 1 ;  /* 0x3f8000003d167423 */ /* 0x000fe2000000013d */
[C---:B------:R-:W-:Y:S02]  /*1dc0*/  LEA R16, P1, R67.reuse, R44, 0x2 ;  /* 0x0000002c43107211 */ /* 0x040fe400078210ff */
[----:B------:R-:W-:Y:S02]  /*1dd0*/  FFMA R23, R14, R23, 0.79788458347320556641 ;  /* 0x3f4c422a0e177423 */ /* 0x000fe40000000017 */
[----:B------:R-:W-:Y:S02]  /*1de0*/  LEA.HI.X R17, R67, R11, R68, 0x2, P1 ;  /* 0x0000000b43117211 */ /* 0x000fe400008f1444 */
[----:B------:R-:W-:Y:S01]  /*1df0*/  FMUL R22, R22, R23 ;  /* 0x0000001716167220 */ /* 0x000fe20000400000 */
[----:B------:R-:W-:Y:S01]  /*1e00*/  FFMA R23, R65, R18, 0.5 ;  /* 0x3f00000041177423 */ /* 0x000fe20000000012 */
[----:B------:R-:W-:Y:S01]  /*1e10*/  IADD3 R48, P1, R16, UR11, RZ ;  /* 0x0000000b10307c10 */ /* 0x000fe2000ff3e0ff */
[----:B------:R-:W-:Y:S01]  /*1e20*/  FMUL R65, R14, 0.5 ;  /* 0x3f0000000e417820 */ /* 0x000fe20000400000 */
[----:B------:R-:W-:Y:S01]  /*1e30*/  FADD R64, R64, 1 ;  /* 0x3f80000040407421 */ /* 0x000fe20000000000 */
[----:B------:R-:W-:Y:S01]  /*1e40*/  FMUL R67, R10, 0.10703222453594207764 ;  /* 0x3ddb33b60a437820 */ /* 0x000fe20000400000 */
[----:B------:R-:W-:Y:S01]  /*1e50*/  IADD3.X R49, R17, UR4, RZ, P1, !PT ;  /* 0x0000000411317c10 */ /* 0x000fe20008ffe4ff */
[----:B------:R-:W-:Y:S01]  /*1e60*/  FMUL R65, R65, R22 ;  /* 0x0000001641417220 */ /* 0x000fe20000400000 */
[----:B------:R-:W-:-:S04]  /*1e70*/  IMAD.WIDE.U32 R38, R69, 0x5, R38 ;  /* 0x0000000545267825 */ /* 0x000fc800078e0026 */
[----:B------:R-:W-:Y:S01]  /*1e80*/  FADD R25, R25, 1 ;  /* 0x3f80000019197421 */ /* 0x000fe20000000000 */
[----:B------:R-:W-:Y:S01]  /*1e90*/  FFMA R43, R64, 0.5, R43 ;  /* 0x3f000000402b7823 */ /* 0x000fe2000000002b */
[----:B------:R-:W-:Y:S01]  /*1ea0*/  IADD3 R22, P1, R48, UR11, RZ ;  /* 0x0000000b30167c10 */ /* 0x000fe2000ff3e0ff */
[----:B------:R-:W-:Y:S01]  /*1eb0*/  FMUL R64, R14, R23 ;  /* 0x000000170e407220 */ /* 0x000fe20000400000 */
[----:B------:R-:W-:Y:S01]  /*1ec0*/  FFMA R14, R10, R67, 0.79788458347320556641 ;  /* 0x3f4c422a0a0e7423 */ /* 0x000fe20000000043 */
[----:B------:R-:W-:Y:S01]  /*1ed0*/  FFMA R67, -R62, R62, 1 ;  /* 0x3f8000003e437423 */ /* 0x000fe2000000013e */
[----:B------:R-:W-:Y:S01]  /*1ee0*/  IADD3.X R23, R49, UR4, RZ, P1, !PT ;  /* 0x0000000431177c10 */ /* 0x000fe20008ffe4ff */
[----:B------:R-:W-:Y:S01]  /*1ef0*/  FFMA R66, R25, 0.5, R66 ;  /* 0x3f00000019427823 */ /* 0x000fe20000000042 */
[----:B------:R-:W-:Y:S01]  /*1f00*/  IADD3 R39, R39, UR5, RZ ;  /* 0x0000000527277c10 */ /* 0x000fe2000fffe0ff */
[----:B------:R-:W5:Y:S01]  /*1f10*/  LDG.E R25, desc[UR8][R16.64] ;  /* 0x0000000810197981 */ /* 0x000f62000c1e1900 */
[----:B------:R-:W-:-:S02]  /*1f20*/  FMUL R67, R67, R14 ;  /* 0x0000000e43437220 */ /* 0x000fc40000400000 */
[C---:B------:R-:W-:Y:S01]  /*1f30*/  SHF.L.U64.HI R14, R38.reuse, 0x2, R39 ;  /* 0x00000002260e7819 */ /* 0x040fe20000010227 */
[----:B------:R0:W5:Y:S04]  /*1f40*/  LDG.E R17, desc[UR8][R48.64] ;  /* 0x0000000830117981 */ /* 0x000168000c1e1900 */
[----:B------:R1:W5:Y:S01]  /*1f50*/  LDG.E R16, desc[UR8][R22.64] ;  /* 0x0000000816107981 */ /* 0x000362000c1e1900 */
[----:B0-----:R-:W-:Y:S02]  /*1f60*/  SHF.L.U32 R48, R38, 0x2, RZ ;  /* 0x0000000226307819 */ /* 0x001fe400000006ff */
[----:B------:R-:W-:Y:S01]  /*1f70*/  IADD3 R38, P1, R22, UR11, RZ ;  /* 0x0000000b16267c10 */ /* 0x000fe2000ff3e0ff */
[----:B-1----:R-:W-:Y:S01]  /*1f80*/  FMUL R22, R10, 0.5 ;  /* 0x3f0000000a167820 */ /* 0x002fe20000400000 */
[----:B------:R-:W-:-:S03]  /*1f90*/  FADD R62, R62, 1 ;  /* 0x3f8000003e3e7421 */ /* 0x000fc60000000000 */
[----:B------:R-:W-:Y:S01]  /*1fa0*/  FMUL R67, R22, R67 ;  /* 0x0000004316437220 */ /* 0x000fe20000400000 */
[----:B------:R-:W-:Y:S01]  /*1fb0*/  FADD R22, R61, 1 ;  /* 0x3f8000003d167421 */ /* 0x000fe20000000000 */
[----:B------:R-:W-:Y:S02]  /*1fc0*/  IADD3.X R39, R23, UR4, RZ, P1, !PT ;  /* 0x0000000417277c10 */ /* 0x000fe40008ffe4ff */
[----:B------:R-:W-:Y:S01]  /*1fd0*/  SHF.L.U32 R23, R60, 0x10, RZ ;  /* 0x000000103c177819 */ /* 0x000fe200000006ff */
[----:B------:R-:W-:Y:S01]  /*1fe0*/  FFMA R22, R22, 0.5, R65 ;  /* 0x3f00000016167823 */ /* 0x000fe20000000041 */
[----:B------:R-:W-:Y:S01]  /*1ff0*/  FFMA R67, R62, 0.5, R67 ;  /* 0x3f0000003e437823 */ /* 0x000fe20000000043 */
[----:B------:R-:W-:Y:S02]  /*2000*/  PRMT R62, R60, 0x7632, R62 ;  /* 0x000076323c3e7816 */ /* 0x000fe4000000003e */
[----:B------:R-:W-:Y:S01]  /*2010*/  SHF.L.U32 R61, R59, 0x10, RZ ;  /* 0x000000103b3d7819 */ /* 0x000fe200000006ff */
[----:B------:R-:W-:Y:S01]  /*2020*/  FMUL R22, R22, R23 ;  /* 0x0000001716167220 */ /* 0x000fe20000400000 */
[----:B------:R-:W-:-:S02]  /*2030*/  SHF.L.U32 R62, R62, 0x10, RZ ;  /* 0x000000103e3e7819 */ /* 0x000fc400000006ff */
[----:B------:R-:W-:Y:S01]  /*2040*/  PRMT R59, R59, 0x7632, R59 ;  /* 0x000076323b3b7816 */ /* 0x000fe2000000003b */
[----:B------:R-:W-:Y:S01]  /*2050*/  FMUL R61, R22, R61 ;  /* 0x0000003d163d7220 */ /* 0x000fe20000400000 */
[----:B------:R-:W-:Y:S01]  /*2060*/  FMUL R60, R23, R64 ;  /* 0x00000040173c7220 */ /* 0x000fe20000400000 */
[----:B------:R-:W-:Y:S02]  /*2070*/  PRMT R64, R63, 0x7632, R64 ;  /* 0x000076323f407816 */ /* 0x000fe40000000040 */
[----:B------:R-:W-:Y:S01]  /*2080*/  SHF.L.U32 R22, R59, 0x10, RZ ;  /* 0x000000103b167819 */ /* 0x000fe200000006ff */
[----:B------:R-:W-:Y:S01]  /*2090*/  FMUL R59, R67, R62 ;  /* 0x0000003e433b7220 */ /* 0x000fe20000400000 */
[----:B------:R-:W-:-:S03]  /*20a0*/  SHF.L.U32 R63, R63, 0x10, RZ ;  /* 0x000000103f3f7819 */ /* 0x000fc600000006ff */
[----:B------:R-:W-:Y:S01]  /*20b0*/  FMUL R59, R59, R22 ;  /* 0x000000163b3b7220 */ /* 0x000fe20000400000 */
[----:B--2---:R-:W-:Y:S01]  /*20c0*/  SHF.L.U32 R22, R56, 0x10, RZ ;  /* 0x0000001038167819 */ /* 0x004fe200000006ff */
[----:B------:R-:W-:-:S04]  /*20d0*/  FMUL R65, R66, R63 ;  /* 0x0000003f42417220 */ /* 0x000fc80000400000 */
[----:B------:R-:W-:Y:S01]  /*20e0*/  FMUL R65, R65, R22 ;  /* 0x0000001641417220 */ /* 0x000fe20000400000 */
[----:B------:R-:W-:-:S04]  /*20f0*/  FMUL R22, R29, 0.10703222453594207764 ;  /* 0x3ddb33b61d167820 */ /* 0x000fc80000400000 */
[----:B------:R-:W-:Y:S01]  /*2100*/  FFMA R23, R29, R22, 0.79788458347320556641 ;  /* 0x3f4c422a1d177423 */ /* 0x000fe20000000016 */
[----:B------:R-:W-:-:S04]  /*2110*/  FFMA R22, -R54, R54, 1 ;  /* 0x3f80000036167423 */ /* 0x000fc80000000136 */
[----:B------:R-:W-:Y:S01]  /*2120*/  FMUL R23, R22, R23 ;  /* 0x0000001716177220 */ /* 0x000fe20000400000 */
[----:B------:R-:W-:Y:S01]  /*2130*/  FMUL R22, R29, 0.5 ;  /* 0x3f0000001d167820 */ /* 0x000fe20000400000 */
[----:B------:R-:W-:-:S03]  /*2140*/  FADD R49, R54, 1 ;  /* 0x3f80000036317421 */ /* 0x000fc60000000000 */
[----:B------:R-:W-:Y:S01]  /*2150*/  FMUL R22, R22, R23 ;  /* 0x0000001716167220 */ /* 0x000fe20000400000 */
[----:B------:R-:W-:-:S03]  /*2160*/  FMUL R23, R26, 0.10703222453594207764 ;  /* 0x3ddb33b61a177820 */ /* 0x000fc60000400000 */
[----:B------:R-:W-:Y:S01]  /*2170*/  FFMA R49, R49, 0.5, R22 ;  /* 0x3f00000031317823 */ /* 0x000fe20000000016 */
[----:B------:R-:W-:Y:S01]  /*2180*/  FFMA R23, R26, R23, 0.79788458347320556641 ;  /* 0x3f4c422a1a177423 */ /* 0x000fe20000000017 */
[----:B------:R-:W-:Y:S01]  /*2190*/  FFMA R22, -R58, R58, 1 ;  /* 0x3f8000003a167423 */ /* 0x000fe2000000013a */
[----:B------:R-:W-:-:S03]  /*21a0*/  SHF.L.U32 R64, R64, 0x10, RZ ;  /* 0x0000001040407819 */ /* 0x000fc600000006ff */
[----:B------:R-:W-:Y:S01]  /*21b0*/  FMUL R23, R22, R23 ;  /* 0x0000001716177220 */ /* 0x000fe20000400000 */
[----:B------:R-:W-:Y:S01]  /*21c0*/  FMUL R22, R26, 0.5 ;  /* 0x3f0000001a167820 */ /* 0x000fe20000400000 */
[----:B------:R-:W-:Y:S01]  /*21d0*/  PRMT R56, R56, 0x7632, R56 ;  /* 0x0000763238387816 */ /* 0x000fe20000000038 */
[----:B------:R-:W-:Y:S02]  /*21e0*/  FMUL R43, R43, R64 ;  /* 0x000000402b2b7220 */ /* 0x000fe40000400000 */
[----:B------:R-:W-:Y:S01]  /*21f0*/  FMUL R22, R22, R23 ;  /* 0x0000001716167220 */ /* 0x000fe20000400000 */
[----:B------:R-:W-:Y:S01]  /*2200*/  SHF.L.U32 R56, R56, 0x10, RZ ;  /* 0x0000001038387819 */ /* 0x000fe200000006ff */
[----:B------:R-:W-:Y:S01]  /*2210*/  FADD R23, R58, 1 ;  /* 0x3f8000003a177421 */ /* 0x000fe20000000000 */
[C---:B------:R-:W-:Y:S02]  /*2220*/  SHF.L.U32 R66, R51.reuse, 0x10, RZ ;  /* 0x0000001033427819 */ /* 0x040fe400000006ff */
[----:B------:R-:W-:Y:S01]  /*2230*/  PRMT R68, R51, 0x7632, R68 ;  /* 0x0000763233447816 */ /* 0x000fe20000000044 */
[----:B------:R-:W-:Y:S01]  /*2240*/  FFMA R70, R23, 0.5, R22 ;  /* 0x3f00000017467823 */ /* 0x000fe20000000016 */
[----:B------:R-:W-:Y:S01]  /*2250*/  FMUL R56, R43, R56 ;  /* 0x000000382b387220 */ /* 0x000fe20000400000 */
[----:B------:R-:W-:Y:S01]  /*2260*/  SHF.L.U32 R22, R32, 0x10, RZ ;  /* 0x0000001020167819 */ /* 0x000fe200000006ff */
[----:B------:R-:W-:Y:S01]  /*2270*/  FMUL R43, R55, R66 ;  /* 0x00000042372b7220 */ /* 0x000fe20000400000 */
[----:B------:R-:W-:-:S02]  /*2280*/  SHF.L.U32 R68, R68, 0x10, RZ ;  /* 0x0000001044447819 */ /* 0x000fc400000006ff */
[----:B------:R-:W-:Y:S01]  /*2290*/  PRMT R32, R32, 0x7632, R32 ;  /* 0x0000763220207816 */ /* 0x000fe20000000020 */
[----:B------:R-:W-:Y:S01]  /*22a0*/  FMUL R43, R43, R22 ;  /* 0x000000162b2b7220 */ /* 0x000fe20000400000 */
[----:B------:R-:W-:Y:S01]  /*22b0*/  IADD3 R22, P1, R48, R34, RZ ;  /* 0x0000002230167210 */ /* 0x000fe20007f3e0ff */
[----:B------:R-:W-:Y:S01]  /*22c0*/  FMUL R31, R31, R68 ;  /* 0x000000441f1f7220 */ /* 0x000fe20000400000 */
[----:B------:R-:W-:Y:S02]  /*22d0*/  SHF.L.U32 R32, R32, 0x10, RZ ;  /* 0x0000001020207819 */ /* 0x000fe400000006ff */
[----:B------:R-:W-:-:S03]  /*22e0*/  IADD3.X R23, R14, R35, RZ, P1, !PT ;  /* 0x000000230e177210 */ /* 0x000fc60000ffe4ff */
[----:B------:R-:W-:Y:S02]  /*22f0*/  FMUL R58, R31, R32 ;  /* 0x000000201f3a7220 */ /* 0x000fe40000400000 */
[----:B------:R-:W2:Y:S01]  /*2300*/  LDG.E R31, desc[UR8][R22.64] ;  /* 0x00000008161f7981 */ /* 0x000ea2000c1e1900 */
[----:B------:R-:W-:Y:S01]  /*2310*/  UMOV UR10, 0x3f800000 ;  /* 0x3f800000000a7882 */ /* 0x000fe20000000000 */
[----:B------:R-:W-:Y:S01]  /*2320*/  FFMA R57, R57, R18, 0.5 ;  /* 0x3f00000039397423 */ /* 0x000fe20000000012 */
[----:B----4-:R-:W-:Y:S02]  /*2330*/  SHF.L.U32 R32, R50, 0x10, RZ ;  /* 0x0000001032207819 */ /* 0x010fe400000006ff */
[C---:B------:R-:W-:Y:S01]  /*2340*/  SHF.L.U32 R54, R9.reuse, 0x10, RZ ;  /* 0x0000001009367819 */ /* 0x040fe200000006ff */
[----:B------:R-:W-:Y:S01]  /*2350*/  FMUL R57, R10, R57 ;  /* 0x000000390a397220 */ /* 0x000fe20000400000 */
[----:B------:R-:W-:Y:S01]  /*2360*/  PRMT R9, R9, 0x7632, R9 ;  /* 0x0000763209097816 */ /* 0x000fe20000000009 */
[----:B------:R0:W4:Y:S01]  /*2370*/  LDG.E R10, desc[UR8][R38.64] ;  /* 0x00000008260a7981 */ /* 0x000122000c1e1900 */
[----:B------:R-:W-:Y:S01]  /*2380*/  FMUL R49, R49, R32 ;  /* 0x0000002031317220 */ /* 0x000fe20000400000 */
[----:B------:R-:W-:-:S03]  /*2390*/  PRMT R55, R50, 0x7632, R55 ;  /* 0x0000763232377816 */ /* 0x000fc60000000037 */
[----:B------:R-:W-:Y:S01]  /*23a0*/  FMUL R67, R49, R54 ;  /* 0x0000003631437220 */ /* 0x000fe20000400000 */
[----:B0-----:R-:W-:Y:S02]  /*23b0*/  IADD3 R38, P1, R22, UR6, RZ ;  /* 0x0000000616267c10 */ /* 0x001fe4000ff3e0ff */
[----:B------:R-:W-:Y:S02]  /*23c0*/  SHF.L.U32 R22, R9, 0x10, RZ ;  /* 0x0000001009167819 */ /* 0x000fe400000006ff */
[----:B------:R-:W-:Y:S02]  /*23d0*/  SHF.L.U32 R55, R55, 0x10, RZ ;  /* 0x0000001037377819 */ /* 0x000fe400000006ff */
[----:B------:R-:W-:Y:S02]  /*23e0*/  IADD3.X R39, R23, UR7, RZ, P1, !PT ;  /* 0x0000000717277c10 */ /* 0x000fe40008ffe4ff */
[----:B---3--:R-:W-:Y:S01]  /*23f0*/  @P0 R2UR UR10, R6 ;  /* 0x00000000060a02ca */ /* 0x008fe200000e0000 */
[----:B------:R-:W-:Y:S01]  /*2400*/  FMUL R69, R70, R55 ;  /* 0x0000003746457220 */ /* 0x000fe20000400000 */
[----:B------:R-:W-:Y:S01]  /*2410*/  FMNMX R6, RZ, |R61|, !PT ;  /* 0x4000003dff067209 */ /* 0x000fe20007800000 */
[----:B------:R-:W-:Y:S01]  /*2420*/  FMUL R57, R62, R57 ;  /* 0x000000393e397220 */ /* 0x000fe20000400000 */
[----:B------:R-:W-:Y:S01]  /*2430*/  IADD3 R50, P1, R38, UR6, RZ ;  /* 0x0000000626327c10 */ /* 0x000fe2000ff3e0ff */
[----:B------:R-:W-:Y:S01]  /*2440*/  FMUL R52, R63, R52 ;  /* 0x000000343f347220 */ /* 0x000fe20000400000 */
[----:B------:R-:W-:Y:S01]  /*2450*/  FMNMX R6, |R59|, R6, !PT ;  /* 0x000000063b067209 */ /* 0x000fe20007800200 */
[----:B------:R-:W3:Y:S01]  /*2460*/  LDG.E R54, desc[UR8][R38.64] ;  /* 0x0000000826367981 */ /* 0x000ee2000c1e1900 */
[----:B------:R-:W-:-:S02]  /*2470*/  IADD3 R48, P0, R48, R47, RZ ;  /* 0x0000002f30307210 */ /* 0x000fc40007f1e0ff */
[----:B------:R-:W-:Y:S02]  /*2480*/  FMNMX R9, |R65|, R6, !PT ;  /* 0x0000000641097209 */ /* 0x000fe40007800200 */
[----:B------:R-:W-:Y:S02]  /*2490*/  IADD3.X R49, R14, R46, RZ, P0, !PT ;  /* 0x0000002e0e317210 */ /* 0x000fe400007fe4ff */
[----:B------:R-:W-:Y:S01]  /*24a0*/  FMNMX R14, |R56|, R9, !PT ;  /* 0x00000009380e7209 */ /* 0x000fe20007800200 */
[----:B------:R-:W-:Y:S01]  /*24b0*/  FMUL R69, R69, R22 ;  /* 0x0000001645457220 */ /* 0x000fe20000400000 */
[----:B------:R-:W-:Y:S01]  /*24c0*/  IADD3.X R51, R39, UR7, RZ, P1, !PT ;  /* 0x0000000727337c10 */ /* 0x000fe20008ffe4ff */
[----:B------:R-:W4:Y:S01]  /*24d0*/  LDG.E R6, desc[UR8][R48.64] ;  /* 0x0000000830067981 */ /* 0x000f22000c1e1900 */
[----:B------:R-:W-:-:S03]  /*24e0*/  FMNMX R9, |R43|, R14, !PT ;  /* 0x0000000e2b097209 */ /* 0x000fc60007800200 */
[----:B------:R0:W4:Y:S01]  /*24f0*/  LDG.E R50, desc[UR8][R50.64] ;  /* 0x0000000832327981 */ /* 0x000122000c1e1900 */
[----:B------:R-:W-:-:S04]  /*2500*/  FMNMX R70, |R58|, R9, !PT ;  /* 0x000000093a467209 */ /* 0x000fc80007800200 */
[----:B------:R-:W-:Y:S02]  /*2510*/  FMNMX R70, |R67|, R70, !PT ;  /* 0x0000004643467209 */ /* 0x000fe40007800200 */
[----:B------:R-:W-:Y:S02]  /*2520*/  IADD3 R22, P0, R48, UR6, RZ ;  /* 0x0000000630167c10 */ /* 0x000fe4000ff1e0ff */
[----:B0-----:R-:W-:Y:S02]  /*2530*/  FMNMX R51, |R69|, R70, !PT ;  /* 0x0000004645337209 */ /* 0x001fe40007800200 */
[----:B------:R-:W-:Y:S02]  /*2540*/  IADD3.X R23, R49, UR7, RZ, P0, !PT ;  /* 0x0000000731177c10 */ /* 0x000fe400087fe4ff */
[----:B------:R-:W-:Y:S01]  /*2550*/  FMNMX R48, |R60|, R51, !PT ;  /* 0x000000333c307209 */ /* 0x000fe20007800200 */
[----:B------:R-:W-:Y:S01]  /*2560*/  FMUL R41, R64, R41 ;  /* 0x0000002940297220 */ /* 0x000fe20000400000 */
[----:B------:R-:W-:Y:S01]  /*2570*/  IADD3 R38, P0, R22, UR6, RZ ;  /* 0x0000000616267c10 */ /* 0x000fe2000ff1e0ff */
[----:B------:R0:W4:Y:S01]  /*2580*/  LDG.E R14, desc[UR8][R22.64] ;  /* 0x00000008160e7981 */ /* 0x000122000c1e1900 */
[----:B------:R-:W-:Y:S01]  /*2590*/  FMNMX R49, |R57|, R48, !PT ;  /* 0x0000003039317209 */ /* 0x000fe20007800200 */
[----:B------:R-:W-:Y:S01]  /*25a0*/  FMUL R60, R60, UR10 ;  /* 0x0000000a3c3c7c20 */ /* 0x000fe20008400000 */
[----:B------:R-:W-:-:S02]  /*25b0*/  FMUL R45, R66, R45 ;  /* 0x0000002d422d7220 */ /* 0x000fc40000400000 */
[C---:B0-----:R-:W-:Y:S01]  /*25c0*/  FMNMX R22, |R52|.reuse, R49, !PT ;  /* 0x0000003134167209 */ /* 0x041fe20007800200 */
[----:B------:R-:W-:-:S03]  /*25d0*/  FMUL R52, R52, UR10 ;  /* 0x0000000a34347c20 */ /* 0x000fc60008400000 */
[C---:B------:R-:W-:Y:S01]  /*25e0*/  FMNMX R22, |R41|.reuse, R22, !PT ;  /* 0x0000001629167209 */ /* 0x040fe20007800200 */
[----:B------:R-:W-:Y:S01]  /*25f0*/  FMUL R41, R41, UR10 ;  /* 0x0000000a29297c20 */ /* 0x000fe20008400000 */
[----:B------:R-:W-:Y:S01]  /*2600*/  FMUL R63, R45, UR10 ;  /* 0x0000000a2d3f7c20 */ /* 0x000fe20008400000 */
[----:B------:R-:W-:Y:S01]  /*2610*/  IADD3.X R39, R23, UR7, RZ, P0, !PT ;  /* 0x0000000717277c10 */ /* 0x000fe200087fe4ff */
[----:B------:R-:W-:Y:S01]  /*2620*/  FMUL R57, R57, UR10 ;  /* 0x0000000a39397c20 */ /* 0x000fe20008400000 */
[----:B------:R-:W-:Y:S02]  /*2630*/  F2FP.SATFINITE.E4M3.F32.PACK_AB_MERGE_C R60, RZ, R60, RZ ;  /* 0x0000003cff3c723e */ /* 0x000fe400048070ff */
[----:B------:R-:W-:Y:S01]  /*2640*/  F2FP.SATFINITE.E4M3.F32.PACK_AB_MERGE_C R52, RZ, R52, RZ ;  /* 0x00000034ff34723e */ /* 0x000fe200048070ff */
[----:B------:R-:W-:Y:S01]  /*2650*/  FMUL R53, R68, R53 ;  /* 0x0000003544357220 */ /* 0x000fe20000400000 */
[----:B------:R-:W-:Y:S01]  /*2660*/  F2FP.SATFINITE.E4M3.F32.PACK_AB_MERGE_C R41, RZ, R41, RZ ;  /* 0x00000029ff29723e */ /* 0x000fe200048070ff */
[----:B------:R0:W4:Y:S01]  /*2670*/  LDG.E R9, desc[UR8][R38.64] ;  /* 0x0000000826097981 */ /* 0x000122000c1e1900 */
[----:B------:R-:W-:-:S02]  /*2680*/  FMNMX R48, |R45|, R22, !PT ;  /* 0x000000162d307209 */ /* 0x000fc40007800200 */
[----:B------:R-:W-:Y:S02]  /*2690*/  LOP3.LUT R22, R60, 0xff, RZ, 0xc0, !PT ;  /* 0x000000ff3c167812 */ /* 0x000fe400078ec0ff */
[----:B------:R-:W-:Y:S02]  /*26a0*/  LOP3.LUT R23, R52, 0xffff, RZ, 0xc0, !PT ;  /* 0x0000ffff34177812 */ /* 0x000fe400078ec0ff */
[----:B------:R-:W-:Y:S01]  /*26b0*/  F2FP.SATFINITE.E4M3.F32.PACK_AB_MERGE_C R63, RZ, R63, RZ ;  /* 0x0000003fff3f723e */ /* 0x000fe200048070ff */
[----:B------:R-:W-:Y:S01]  /*26c0*/  FMUL R61, R61, UR10 ;  /* 0x0000000a3d3d7c20 */ /* 0x000fe20008400000 */
[----:B------:R-:W-:Y:S01]  /*26d0*/  F2FP.SATFINITE.E4M3.F32.PACK_AB_MERGE_C R57, RZ, R57, RZ ;  /* 0x00000039ff39723e */ /* 0x000fe200048070ff */
[----:B------:R-:W-:Y:S01]  /*26e0*/  FMUL R65, R65, UR10 ;  /* 0x0000000a41417c20 */ /* 0x000fe20008400000 */
[C---:B0-----:R-:W-:Y:S02]  /*26f0*/  LOP3.LUT R38, R41.reuse, 0xffff, RZ, 0xc0, !PT ;  /* 0x0000ffff29267812 */ /* 0x041fe400078ec0ff */
[----:B------:R-:W-:-:S02]  /*2700*/  PRMT R71, R41, 0x7604, R52 ;  /* 0x0000760429477816 */ /* 0x000fc40000000034 */
[C---:B------:R-:W-:Y:S01]  /*2710*/  FMNMX R41, |R53|.reuse, R48, !PT ;  /* 0x0000003035297209 */ /* 0x040fe20007800200 */
[----:B------:R-:W-:Y:S01]  /*2720*/  FMUL R53, R53, UR10 ;  /* 0x0000000a35357c20 */ /* 0x000fe20008400000 */
[----:B------:R-:W-:Y:S02]  /*2730*/  PRMT R22, R23, 0x7604, R22 ;  /* 0x0000760417167816 */ /* 0x000fe40000000016 */
[----:B------:R-:W-:Y:S02]  /*2740*/  LOP3.LUT R45, R63, 0xff, RZ, 0xc0, !PT ;  /* 0x000000ff3f2d7812 */ /* 0x000fe400078ec0ff */
[C---:B------:R-:W-:Y:S02]  /*2750*/  PRMT R73, R57.reuse, 0x7604, R60 ;  /* 0x0000760439497816 */ /* 0x040fe4000000003c */
[----:B------:R-:W-:Y:S02]  /*2760*/  LOP3.LUT R57, R57, 0xff, RZ, 0xc0, !PT ;  /* 0x000000ff39397812 */ /* 0x000fe400078ec0ff */
[----:B------:R-:W-:-:S02]  /*2770*/  F2FP.SATFINITE.E4M3.F32.PACK_AB_MERGE_C R61, RZ, R61, RZ ;  /* 0x0000003dff3d723e */ /* 0x000fc400048070ff */
[----:B------:R-:W-:Y:S02]  /*2780*/  F2FP.SATFINITE.E4M3.F32.PACK_AB_MERGE_C R65, RZ, R65, RZ ;  /* 0x00000041ff41723e */ /* 0x000fe400048070ff */
[----:B------:R-:W-:Y:S02]  /*2790*/  PRMT R45, R22, 0x5410, R45 ;  /* 0x00005410162d7816 */ /* 0x000fe4000000002d */
[----:B------:R-:W-:Y:S01]  /*27a0*/  F2FP.SATFINITE.E4M3.F32.PACK_AB_MERGE_C R22, RZ, R53, RZ ;  /* 0x00000035ff16723e */ /* 0x000fe200048070ff */
[----:B------:R-:W-:Y:S01]  /*27b0*/  FMUL R59, R59, UR10 ;  /* 0x0000000a3b3b7c20 */ /* 0x000fe20008400000 */
[----:B------:R-:W-:Y:S02]  /*27c0*/  PRMT R57, R38, 0x7604, R57 ;  /* 0x0000760426397816 */ /* 0x000fe40000000039 */
[----:B------:R-:W-:Y:S01]  /*27d0*/  LEA R23, P0, R20, UR14, 0x5 ;  /* 0x0000000e14177c11 */ /* 0x000fe2000f8028ff */
[----:B------:R-:W-:Y:S01]  /*27e0*/  FMUL R56, R56, UR10 ;  /* 0x0000000a38387c20 */ /* 0x000fe20008400000 */
[----:B------:R-:W-:-:S02]  /*27f0*/  LOP3.LUT R38, R61, 0xff, RZ, 0xc0, !PT ;  /* 0x000000ff3d267812 */ /* 0x000fc400078ec0ff */
[----:B------:R-:W-:Y:S02]  /*2800*/  LOP3.LUT R39, R65, 0xffff, RZ, 0xc0, !PT ;  /* 0x0000ffff41277812 */ /* 0x000fe400078ec0ff */
[C---:B------:R-:W-:Y:S02]  /*2810*/  PRMT R63, R22.reuse, 0x7604, R63 ;  /* 0x00007604163f7816 */ /* 0x040fe4000000003f */
[----:B------:R-:W-:Y:S02]  /*2820*/  LOP3.LUT R48, R22, 0xff, RZ, 0xc0, !PT ;  /* 0x000000ff16307812 */ /* 0x000fe400078ec0ff */
[----:B------:R-:W-:Y:S02]  /*2830*/  LEA.HI.X R22, R20, UR15, R33, 0x5, P0 ;  /* 0x0000000f14167c11 */ /* 0x000fe400080f2c21 */
[----:B------:R-:W-:Y:S01]  /*2840*/  PRMT R20, R39, 0x7604, R38 ;  /* 0x0000760427147816 */ /* 0x000fe20000000026 */
[----:B------:R-:W-:Y:S01]  /*2850*/  FMUL R43, R43, UR10 ;  /* 0x0000000a2b2b7c20 */ /* 0x000fe20008400000 */
[----:B------:R-:W-:-:S02]  /*2860*/  F2FP.SATFINITE.E4M3.F32.PACK_AB_MERGE_C R38, RZ, R59, RZ ;  /* 0x0000003bff26723e */ /* 0x000fc400048070ff */
[----:B------:R-:W-:Y:S02]  /*2870*/  F2FP.SATFINITE.E4M3.F32.PACK_AB_MERGE_C R56, RZ, R56, RZ ;  /* 0x00000038ff38723e */ /* 0x000fe400048070ff */
[----:B------:R-:W-:Y:S02]  /*2880*/  PRMT R33, R57, 0x5410, R48 ;  /* 0x0000541039217816 */ /* 0x000fe40000000030 */
[----:B------:R-:W-:Y:S02]  /*2890*/  PRMT R57, R38, 0x7604, R61 ;  /* 0x0000760426397816 */ /* 0x000fe4000000003d */
[----:B------:R-:W-:Y:S02]  /*28a0*/  PRMT R61, R56, 0x7604, R65 ;  /* 0x00007604383d7816 */ /* 0x000fe40000000041 */
[----:B------:R-:W-:Y:S01]  /*28b0*/  F2FP.SATFINITE.E4M3.F32.PACK_AB_MERGE_C R65, RZ, R43, RZ ;  /* 0x0000002bff41723e */ /* 0x000fe200048070ff */
[----:B------:R-:W-:-:S03]  /*28c0*/  FMUL R58, R58, UR10 ;  /* 0x0000000a3a3a7c20 */ /* 0x000fc60008400000 */
[----:B------:R-:W-:Y:S01]  /*28d0*/  LOP3.LUT R49, R65, 0xff, RZ, 0xc0, !PT ;  /* 0x000000ff41317812 */ /* 0x000fe200078ec0ff */
[----:B------:R-:W-:Y:S01]  /*28e0*/  FMUL R69, R69, UR10 ;  /* 0x0000000a45457c20 */ /* 0x000fe20008400000 */
[----:B------:R-:W-:Y:S02]  /*28f0*/  F2FP.SATFINITE.E4M3.F32.PACK_AB_MERGE_C R58, RZ, R58, RZ ;  /* 0x0000003aff3a723e */ /* 0x000fe400048070ff */
[----:B------:R-:W-:Y:S02]  /*2900*/  LOP3.LUT R38, R38, 0xff, RZ, 0xc0, !PT ;  /* 0x000000ff26267812 */ /* 0x000fe400078ec0ff */
[----:B------:R-:W-:Y:S02]  /*2910*/  LOP3.LUT R39, R56, 0xffff, RZ, 0xc0, !PT ;  /* 0x0000ffff38277812 */ /* 0x000fe400078ec0ff */
[----:B------:R-:W-:Y:S01]  /*2920*/  PRMT R49, R20, 0x5410, R49 ;  /* 0x0000541014317816 */ /* 0x000fe20000000031 */
[----:B------:R-:W-:Y:S01]  /*2930*/  FMUL R20, R29, 0.035677410662174224854 ;  /* 0x3d12227a1d147820 */ /* 0x000fe20000400000 */
[----:B------:R-:W-:-:S02]  /*2940*/  PRMT R65, R58, 0x7604, R65 ;  /* 0x000076043a417816 */ /* 0x000fc40000000041 */
[----:B------:R-:W-:Y:S01]  /*2950*/  PRMT R43, R39, 0x7604, R38 ;  /* 0x00007604272b7816 */ /* 0x000fe20000000026 */
[----:B------:R-:W-:Y:S01]  /*2960*/  FFMA R20, R29, R20, 0.79788458347320556641 ;  /* 0x3f4c422a1d147423 */ /* 0x000fe20000000014 */
[----:B------:R-:W-:Y:S02]  /*2970*/  LOP3.LUT R58, R58, 0xff, RZ, 0xc0, !PT ;  /* 0x000000ff3a3a7812 */ /* 0x000fe400078ec0ff */
[----:B------:R-:W-:Y:S02]  /*2980*/  F2FP.SATFINITE.E4M3.F32.PACK_AB_MERGE_C R48, RZ, R69, RZ ;  /* 0x00000045ff30723e */ /* 0x000fe400048070ff */
[----:B------:R-:W-:Y:S02]  /*2990*/  IADD3 R38, P0, R12, R23, RZ ;  /* 0x000000170c267210 */ /* 0x000fe40007f1e0ff */
[----:B------:R-:W-:Y:S01]  /*29a0*/  PRMT R59, R43, 0x5410, R58 ;  /* 0x000054102b3b7816 */ /* 0x000fe2000000003a */
[----:B------:R-:W-:Y:S01]  /*29b0*/  FMUL R58, R29, R20 ;  /* 0x000000141d3a7220 */ /* 0x000fe20000400000 */
[----:B------:R-:W-:-:S02]  /*29c0*/  LOP3.LUT R53, R48, 0xffff, RZ, 0xc0, !PT ;  /* 0x0000ffff30357812 */ /* 0x000fc400078ec0ff */
[----:B------:R-:W-:Y:S01]  /*29d0*/  IADD3.X R39, R21, R22, RZ, P0, !PT ;  /* 0x0000001615277210 */ /* 0x000fe200007fe4ff */
[----:B------:R-:W-:Y:S01]  /*29e0*/  FMUL R60, |R58|, 2.8853900432586669922 ;  /* 0x4038aa3b3a3c7820 */ /* 0x000fe20000400200 */
[C---:B------:R-:W-:Y:S01]  /*29f0*/  IADD3 R52, P0, R38.reuse, UR12, RZ ;  /* 0x0000000c26347c10 */ /* 0x040fe2000ff1e0ff */
[----:B------:R-:W-:Y:S01]  /*2a00*/  FMUL R67, R67, UR10 ;  /* 0x0000000a43437c20 */ /* 0x000fe20008400000 */
[----:B------:R-:W-:Y:S02]  /*2a10*/  SHF.L.U32 R56, R53, 0x18, RZ ;  /* 0x0000001835387819 */ /* 0x000fe400000006ff */
[----:B------:R-:W-:Y:S02]  /*2a20*/  IADD3.X R53, R39, UR13, RZ, P0, !PT ;  /* 0x0000000d27357c10 */ /* 0x000fe400087fe4ff */
[----:B------:R-:W-:Y:S01]  /*2a30*/  LOP3.LUT R59, R59, R56, RZ, 0xfc, !PT ;  /* 0x000000383b3b7212 */ /* 0x000fe200078efcff */
[----:B------:R-:W0:Y:S01]  /*2a40*/  MUFU.EX2 R60, R60 ;  /* 0x0000003c003c7308 */ /* 0x000e220000000800 */
[----:B------:R-:W-:-:S02]  /*2a50*/  IADD3 R56, P0, R38, UR6, RZ ;  /* 0x0000000626387c10 */ /* 0x000fc4000ff1e0ff */
[----:B------:R-:W-:Y:S01]  /*2a60*/  F2FP.SATFINITE.E4M3.F32.PACK_AB_MERGE_C R67, RZ, R67, RZ ;  /* 0x00000043ff43723e */ /* 0x000fe200048070ff */
[----:B------:R1:W-:Y:S03]  /*2a70*/  STG.E.U16 desc[UR8][R38.64], R57 ;  /* 0x0000003926007986 */ /* 0x0003e6000c101508 */
[----:B------:R-:W-:Y:S02]  /*2a80*/  LOP3.LUT R43, R67, 0xffff, RZ, 0xc0, !PT ;  /* 0x0000ffff432b7812 */ /* 0x000fe400078ec0ff */
[----:B------:R-:W-:Y:S01]  /*2a90*/  PRMT R51, R48, 0x7604, R67 ;  /* 0x0000760430337816 */ /* 0x000fe20000000043 */
[----:B------:R-:W-:Y:S01]  /*2aa0*/  FMUL R67, R26, 0.035677410662174224854 ;  /* 0x3d12227a1a437820 */ /* 0x000fe20000400000 */
[----:B------:R5:W-:Y:S01]  /*2ab0*/  STG.E.U16 desc[UR8][R52.64], R61 ;  /* 0x0000003d34007986 */ /* 0x000be2000c101508 */
[----:B-1----:R-:W-:Y:S02]  /*2ac0*/  IADD3.X R57, R39, UR7, RZ, P0, !PT ;  /* 0x0000000727397c10 */ /* 0x002fe400087fe4ff */
[----:B------:R-:W-:-:S04]  /*2ad0*/  IADD3 R38, P0, R52, UR6, RZ ;  /* 0x0000000634267c10 */ /* 0x000fc8000ff1e0ff */
[----:B------:R-:W-:Y:S01]  /*2ae0*/  IADD3.X R39, R53, UR7, RZ, P0, !PT ;  /* 0x0000000735277c10 */ /* 0x000fe200087fe4ff */
[C---:B-----5:R-:W-:Y:S01]  /*2af0*/  FFMA R53, R26.reuse, R67, 0.79788458347320556641 ;  /* 0x3f4c422a1a357423 */ /* 0x060fe20000000043 */
[----:B------:R1:W-:Y:S03]  /*2b00*/  STG.E.U16 desc[UR8][R56.64], R65 ;  /* 0x0000004138007986 */ /* 0x0003e6000c101508 */
[----:B------:R-:W-:Y:S01]  /*2b10*/  FMUL R53, R26, R53 ;  /* 0x000000351a357220 */ /* 0x000fe20000400000 */
[----:B0-----:R-:W-:Y:S01]  /*2b20*/  FADD R60, R60, 1 ;  /* 0x3f8000003c3c7421 */ /* 0x001fe20000000000 */
[----:B------:R-:W-:Y:S02]  /*2b30*/  FMUL R52, R58, R58 ;  /* 0x0000003a3a347220 */ /* 0x000fe40000400000 */
[----:B-1----:R-:W-:Y:S01]  /*2b40*/  FMUL R56, |R53|, 2.8853900432586669922 ;  /* 0x4038aa3b35387820 */ /* 0x002fe20000400200 */
[----:B------:R-:W0:Y:S01]  /*2b50*/  MUFU.RCP R57, R60 ;  /* 0x0000003c00397308 */ /* 0x000e220000001000 */
[----:B------:R-:W-:-:S02]  /*2b60*/  SHF.L.U32 R48, R43, 0x18, RZ ;  /* 0x000000182b307819 */ /* 0x000fc400000006ff */
[----:B------:R-:W-:Y:S01]  /*2b70*/  IADD3 R62, P1, R23, UR16, RZ ;  /* 0x00000010173e7c10 */ /* 0x000fe2000ff3e0ff */
[----:B------:R-:W-:-:S04]  /*2b80*/  FFMA R61, R52, R13, -0.052303962409496307373 ;  /* 0xbd563cae343d7423 */ /* 0x000fc8000000000d */
[----:B------:R-:W1:Y:S01]  /*2b90*/  MUFU.EX2 R56, R56 ;  /* 0x0000003800387308 */ /* 0x000e620000000800 */
[----:B------:R-:W-:Y:S02]  /*2ba0*/  LOP3.LUT R43, R49, R48, RZ, 0xfc, !PT ;  /* 0x00000030312b7212 */ /* 0x000fe400078efcff */
[----:B------:R-:W-:Y:S01]  /*2bb0*/  IADD3 R48, P2, R62, R12, RZ ;  /* 0x0000000c3e307210 */ /* 0x000fe20007f5e0ff */
[----:B------:R5:W-:Y:S01]  /*2bc0*/  STG.E.U16 desc[UR8][R38.64], R51 ;  /* 0x0000003326007986 */ /* 0x000be2000c101508 */
[----:B------:R-:W-:Y:S01]  /*2bd0*/  IADD3.X R12, R22, UR17, RZ, P1, !PT ;  /* 0x00000011160c7c10 */ /* 0x000fe20008ffe4ff */
[----:B------:R-:W-:Y:S01]  /*2be0*/  FFMA R61, R52, R61, 0.1331529766321182251 ;  /* 0x3e085941343d7423 */ /* 0x000fe2000000003d */
[----:B------:R-:W-:Y:S02]  /*2bf0*/  IADD3 R20, P0, R48, UR12, RZ ;  /* 0x0000000c30147c10 */ /* 0x000fe4000ff1e0ff */
[----:B------:R-:W-:Y:S01]  /*2c00*/  IADD3.X R49, R12, R21, RZ, P2, !PT ;  /* 0x000000150c317210 */ /* 0x000fe200017fe4ff */
[----:B------:R-:W-:Y:S01]  /*2c10*/  FFMA R61, R52, R61, -0.33332768082618713379 ;  /* 0xbeaaa9ed343d7423 */ /* 0x000fe2000000003d */
[----:B------:R-:W-:-:S02]  /*2c20*/  FSETP.GE.AND P1, PT, |R58|, 0.60000002384185791016, PT ;  /* 0x3f19999a3a00780b */ /* 0x000fc40003f26200 */
[----:B-----5:R-:W-:Y:S01]  /*2c30*/  SHF.L.U32 R51, R30, 0x10, RZ ;  /* 0x000000101e337819 */ /* 0x020fe200000006ff */
[----:B0-----:R-:W-:Y:S01]  /*2c40*/  FFMA R57, R57, -2, R28 ;  /* 0xc000000039397823 */ /* 0x001fe2000000001c */
[----:B------:R-:W-:Y:S01]  /*2c50*/  IADD3.X R21, R49, UR13, RZ, P0, !PT ;  /* 0x0000000d31157c10 */ /* 0x000fe200087fe4ff */
[----:B------:R-:W-:Y:S02]  /*2c60*/  FFMA R39, R52, R61, RZ ;  /* 0x0000003d34277223 */ /* 0x000fe400000000ff */
[C---:B------:R-:W-:Y:S01]  /*2c70*/  FMUL R38, R51.reuse, 0.044714998453855514526 ;  /* 0x3d37271333267820 */ /* 0x040fe20000400000 */
[----:B------:R-:W-:Y:S01]  /*2c80*/  FSETP.GE.AND P0, PT, |R58|, 9.010913848876953125, PT ;  /* 0x41102cb43a00780b */ /* 0x000fe20003f06200 */
[----:B-1----:R-:W-:Y:S01]  /*2c90*/  FADD R52, R56, 1 ;  /* 0x3f80000038347421 */ /* 0x002fe20000000000 */
[C---:B------:R-:W-:Y:S01]  /*2ca0*/  FMUL R56, R51.reuse, 0.79788458347320556641 ;  /* 0x3f4c422a33387820 */ /* 0x040fe20000400000 */
[----:B------:R-:W-:Y:S01]  /*2cb0*/  FFMA R65, R51, R38, 1 ;  /* 0x3f80000033417423 */ /* 0x000fe20000000026 */
[----:B------:R-:W-:-:S03]  /*2cc0*/  FSEL R57, R57, 1, !P0 ;  /* 0x3f80000039397808 */ /* 0x000fc60004000000 */
[----:B------:R-:W-:Y:S01]  /*2cd0*/  FMUL R56, R56, R65 ;  /* 0x0000004138387220 */ /* 0x000fe20000400000 */
[--C-:B------:R-:W-:Y:S01]  /*2ce0*/  LOP3.LUT R61, R57, 0x80000000, R58.reuse, 0xb8, !PT ;  /* 0x80000000393d7812 */ /* 0x100fe200078eb83a */
[----:B------:R-:W-:Y:S01]  /*2cf0*/  @!P1 FFMA R61, R58, R39, R58 ;  /* 0x000000273a3d9223 */ /* 0x000fe2000000003a */
[----:B------:R0:W-:Y:S01]  /*2d00*/  STG.E.U16 desc[UR8][R48.64], R73 ;  /* 0x0000004930007986 */ /* 0x0001e2000c101508 */
[----:B------:R-:W-:Y:S01]  /*2d10*/  FMUL R58, |R56|, 2.8853900432586669922 ;  /* 0x4038aa3b383a7820 */ /* 0x000fe20000400200 */
[----:B------:R-:W-:Y:S01]  /*2d20*/  IADD3 R38, P0, R48, UR6, RZ ;  /* 0x0000000630267c10 */ /* 0x000fe2000ff1e0ff */
[----:B------:R1:W5:Y:S01]  /*2d30*/  MUFU.RCP R65, R52 ;  /* 0x0000003400417308 */ /* 0x0003620000001000 */
[----:B0-----:R-:W-:-:S07]  /*2d40*/  FMUL R48, R51, 0.035677410662174224854 ;  /* 0x3d12227a33307820 */ /* 0x001fce0000400000 */
[----:B------:R-:W0:Y:S01]  /*2d50*/  MUFU.EX2 R58, R58 ;  /* 0x0000003a003a7308 */ /* 0x000e220000000800 */
[----:B------:R-:W-:Y:S01]  /*2d60*/  FFMA R48, R51, R48, 0.79788458347320556641 ;  /* 0x3f4c422a33307423 */ /* 0x000fe20000000030 */
[----:B------:R-:W-:-:S03]  /*2d70*/  IADD3.X R39, R49, UR7, RZ, P0, !PT ;  /* 0x0000000731277c10 */ /* 0x000fc600087fe4ff */
[----:B------:R-:W-:Y:S01]  /*2d80*/  FMUL R49, R51, R48 ;  /* 0x0000003033317220 */ /* 0x000fe20000400000 */
[----:B------:R-:W-:-:S03]  /*2d90*/  FMUL R48, R53, R53 ;  /* 0x0000003535307220 */ /* 0x000fc60000400000 */
[----:B------:R-:W-:Y:S01]  /*2da0*/  FMUL R57, |R49|, 2.8853900432586669922 ;  /* 0x4038aa3b31397820 */ /* 0x000fe20000400200 */
[----:B-1----:R-:W-:Y:S01]  /*2db0*/  PRMT R52, R30, 0x7632, R52 ;  /* 0x000076321e347816 */ /* 0x002fe20000000034 */
[----:B------:R-:W-:Y:S01]  /*2dc0*/  FFMA R67, R48, R13, -0.052303962409496307373 ;  /* 0xbd563cae30437423 */ /* 0x000fe2000000000d */
[----:B-----5:R-:W-:-:S03]  /*2dd0*/  FFMA R65, R65, -2, R28 ;  /* 0xc000000041417823 */ /* 0x020fc6000000001c */
[----:B------:R-:W1:Y:S01]  /*2de0*/  MUFU.EX2 R57, R57 ;  /* 0x0000003900397308 */ /* 0x000e620000000800 */
[----:B0-----:R-:W-:Y:S01]  /*2df0*/  FADD R58, R58, 1 ;  /* 0x3f8000003a3a7421 */ /* 0x001fe20000000000 */
[C---:B------:R-:W-:Y:S01]  /*2e00*/  FSETP.GE.AND P0, PT, |R53|.reuse, 9.010913848876953125, PT ;  /* 0x41102cb43500780b */ /* 0x040fe20003f06200 */
[----:B------:R-:W-:Y:S01]  /*2e10*/  STG.E.U16 desc[UR8][R20.64], R71 ;  /* 0x0000004714007986 */ /* 0x000fe2000c101508 */
[----:B------:R-:W-:Y:S01]  /*2e20*/  FSETP.GE.AND P1, PT, |R53|, 0.60000002384185791016, PT ;  /* 0x3f19999a3500780b */ /* 0x000fe20003f26200 */
[----:B------:R-:W-:Y:S01]  /*2e30*/  FFMA R67, R48, R67, 0.1331529766321182251 ;  /* 0x3e08594130437423 */ /* 0x000fe20000000043 */
[----:B------:R-:W-:Y:S01]  /*2e40*/  SHF.L.U32 R52, R52, 0x10, RZ ;  /* 0x0000001034347819 */ /* 0x000fe200000006ff */
[----:B------:R0:W-:Y:S01]  /*2e50*/  STG.E.U16 desc[UR8][R38.64], R63 ;  /* 0x0000003f26007986 */ /* 0x0001e2000c101508 */
[----:B------:R-:W-:Y:S01]  /*2e60*/  FSEL R30, R65, 1, !P0 ;  /* 0x3f800000411e7808 */ /* 0x000fe20004000000 */
[----:B------:R-:W-:Y:S02]  /*2e70*/  FFMA R67, R48, R67, -0.33332768082618713379 ;  /* 0xbeaaa9ed30437423 */ /* 0x000fe40000000043 */
[----:B------:R-:W-:-:S02]  /*2e80*/  FMUL R65, R52, 0.044714998453855514526 ;  /* 0x3d37271334417820 */ /* 0x000fc40000400000 */
[----:B------:R-:W-:Y:S01]  /*2e90*/  FFMA R48, R48, R67, RZ ;  /* 0x0000004330307223 */ /* 0x000fe200000000ff */
[----:B0-----:R-:W0:Y:S01]  /*2ea0*/  MUFU.RCP R39, R58 ;  /* 0x0000003a00277308 */ /* 0x001e220000001000 */
[--C-:B------:R-:W-:Y:S01]  /*2eb0*/  LOP3.LUT R63, R30, 0x80000000, R53.reuse, 0xb8, !PT ;  /* 0x800000001e3f7812 */ /* 0x100fe200078eb835 */
[C---:B------:R-:W-:Y:S01]  /*2ec0*/  FFMA R65, R52.reuse, R65, 1 ;  /* 0x3f80000034417423 */ /* 0x040fe20000000041 */
[----:B------:R-:W-:Y:S01]  /*2ed0*/  FMUL R38, R52, 0.79788458347320556641 ;  /* 0x3f4c422a34267820 */ /* 0x000fe20000400000 */
[----:B------:R-:W-:Y:S01]  /*2ee0*/  FMUL R30, R56, R56 ;  /* 0x00000038381e7220 */ /* 0x000fe20000400000 */
[----:B------:R-:W-:Y:S01]  /*2ef0*/  @!P1 FFMA R63, R53, R48, R53 ;  /* 0x00000030353f9223 */ /* 0x000fe20000000035 */
[----:B-1----:R-:W-:Y:S01]  /*2f00*/  FADD R57, R57, 1 ;  /* 0x3f80000039397421 */ /* 0x002fe20000000000 */
[----:B------:R-:W-:Y:S01]  /*2f10*/  FMUL R38, R38, R65 ;  /* 0x0000004126267220 */ /* 0x000fe20000400000 */
[----:B------:R-:W-:Y:S01]  /*2f20*/  FFMA R53, R30, R13, -0.052303962409496307373 ;  /* 0xbd563cae1e357423 */ /* 0x000fe2000000000d */
[----:B------:R-:W-:-:S02]  /*2f30*/  FSETP.GE.AND P1, PT, |R56|, 0.60000002384185791016, PT ;  /* 0x3f19999a3800780b */ /* 0x000fc40003f26200 */
[----:B------:R-:W-:Y:S01]  /*2f40*/  FMUL R48, |R38|, 2.8853900432586669922 ;  /* 0x4038aa3b26307820 */ /* 0x000fe20000400200 */
[----:B------:R-:W-:Y:S01]  /*2f50*/  FFMA R53, R30, R53, 0.1331529766321182251 ;  /* 0x3e0859411e357423 */ /* 0x000fe20000000035 */
[----:B------:R-:W1:Y:S01]  /*2f60*/  MUFU.RCP R57, R57 ;  /* 0x0000003900397308 */ /* 0x000e620000001000 */
[----:B------:R-:W-:Y:S01]  /*2f70*/  FSETP.GE.AND P0, PT, |R56|, 9.010913848876953125, PT ;  /* 0x41102cb43800780b */ /* 0x000fe20003f06200 */
[----:B0-----:R-:W-:Y:S01]  /*2f80*/  FFMA R39, R39, -2, R28 ;  /* 0xc000000027277823 */ /* 0x001fe2000000001c */
[----:B------:R-:W-:-:S05]  /*2f90*/  FFMA R53, R30, R53, -0.33332768082618713379 ;  /* 0xbeaaa9ed1e357423 */ /* 0x000fca0000000035 */
[----:B------:R-:W0:Y:S01]  /*2fa0*/  MUFU.EX2 R48, R48 ;  /* 0x0000003000307308 */ /* 0x000e220000000800 */
[----:B------:R-:W-:Y:S01]  /*2fb0*/  FSEL R39, R39, 1, !P0 ;  /* 0x3f80000027277808 */ /* 0x000fe20004000000 */
[----:B------:R-:W-:Y:S01]  /*2fc0*/  FFMA R53, R30, R53, RZ ;  /* 0x000000351e357223 */ /* 0x000fe200000000ff */
[----:B------:R-:W-:Y:S02]  /*2fd0*/  FMUL R58, R49, R49 ;  /* 0x00000031313a7220 */ /* 0x000fe40000400000 */
[--C-:B------:R-:W-:Y:S01]  /*2fe0*/  LOP3.LUT R39, R39, 0x80000000, R56.reuse, 0xb8, !PT ;  /* 0x8000000027277812 */ /* 0x100fe200078eb838 */
[----:B------:R-:W-:Y:S01]  /*2ff0*/  @!P1 FFMA R39, R56, R53, R56 ;  /* 0x0000003538279223 */ /* 0x000fe20000000038 */
[C---:B------:R-:W-:Y:S01]  /*3000*/  FFMA R53, R58.reuse, R13, -0.052303962409496307373 ;  /* 0xbd563cae3a357423 */ /* 0x040fe2000000000d */
[----:B------:R-:W-:Y:S01]  /*3010*/  FSETP.GE.AND P1, PT, |R49|, 0.60000002384185791016, PT ;  /* 0x3f19999a3100780b */ /* 0x000fe20003f26200 */
[----:B-1----:R-:W-:Y:S02]  /*3020*/  FFMA R57, R57, -2, R28 ;  /* 0xc000000039397823 */ /* 0x002fe4000000001c */
[----:B------:R-:W-:Y:S01]  /*3030*/  FFMA R53, R58, R53, 0.1331529766321182251 ;  /* 0x3e0859413a357423 */ /* 0x000fe20000000035 */
[----:B------:R-:W-:-:S03]  /*3040*/  FSETP.GE.AND P0, PT, |R49|, 9.010913848876953125, PT ;  /* 0x41102cb43100780b */ /* 0x000fc60003f06200 */
[----:B------:R-:W-:Y:S01]  /*3050*/  FFMA R30, R58, R53, -0.33332768082618713379 ;  /* 0xbeaaa9ed3a1e7423 */ /* 0x000fe20000000035 */
[----:B0-----:R-:W-:Y:S01]  /*3060*/  FADD R53, R48, 1 ;  /* 0x3f80000030357421 */ /* 0x001fe20000000000 */
[----:B------:R-:W-:Y:S01]  /*3070*/  FSEL R48, R57, 1, !P0 ;  /* 0x3f80000039307808 */ /* 0x000fe20004000000 */
[----:B------:R-:W-:Y:S01]  /*3080*/  FMUL R57, R52, 0.035677410662174224854 ;  /* 0x3d12227a34397820 */ /* 0x000fe20000400000 */
[----:B------:R-:W-:-:S03]  /*3090*/  FFMA R30, R58, R30, RZ ;  /* 0x0000001e3a1e7223 */ /* 0x000fc600000000ff */
[----:B------:R-:W-:Y:S01]  /*30a0*/  FFMA R57, R52, R57, 0.79788458347320556641 ;  /* 0x3f4c422a34397423 */ /* 0x000fe20000000039 */
[----:B------:R-:W0:Y:S01]  /*30b0*/  MUFU.RCP R53, R53 ;  /* 0x0000003500357308 */ /* 0x000e220000001000 */
[--C-:B------:R-:W-:Y:S01]  /*30c0*/  LOP3.LUT R69, R48, 0x80000000, R49.reuse, 0xb8, !PT ;  /* 0x8000000030457812 */ /* 0x100fe200078eb831 */
[----:B------:R-:W-:Y:S01]  /*30d0*/  @!P1 FFMA R69, R49, R30, R49 ;  /* 0x0000001e31459223 */ /* 0x000fe20000000031 */
[----:B------:R-:W-:Y:S01]  /*30e0*/  FMUL R49, R52, R57 ;  /* 0x0000003934317220 */ /* 0x000fe20000400000 */
[----:B------:R-:W-:-:S03]  /*30f0*/  FMUL R48, R38, R38 ;  /* 0x0000002626307220 */ /* 0x000fc60000400000 */
[----:B------:R-:W-:Y:S01]  /*3100*/  FMUL R56, |R49|, 2.8853900432586669922 ;  /* 0x4038aa3b31387820 */ /* 0x000fe20000400200 */
[----:B------:R-:W-:Y:S01]  /*3110*/  FFMA R57, R48, R13, -0.052303962409496307373 ;  /* 0xbd563cae30397423 */ /* 0x000fe2000000000d */
[----:B------:R-:W-:-:S04]  /*3120*/  FSETP.GE.AND P1, PT, |R38|, 0.60000002384185791016, PT ;  /* 0x3f19999a2600780b */ /* 0x000fc80003f26200 */
[----:B------:R-:W1:Y:S01]  /*3130*/  MUFU.EX2 R56, R56 ;  /* 0x0000003800387308 */ /* 0x000e620000000800 */
[----:B------:R-:W-:Y:S01]  /*3140*/  FFMA R57, R48, R57, 0.1331529766321182251 ;  /* 0x3e08594130397423 */ /* 0x000fe20000000039 */
[----:B------:R-:W-:Y:S01]  /*3150*/  FSETP.GE.AND P0, PT, |R38|, 9.010913848876953125, PT ;  /* 0x41102cb42600780b */ /* 0x000fe20003f06200 */
[----:B0-----:R-:W-:Y:S02]  /*3160*/  FFMA R53, R53, -2, R28 ;  /* 0xc000000035357823 */ /* 0x001fe4000000001c */
[C---:B------:R-:W-:Y:S01]  /*3170*/  FFMA R30, R48.reuse, R57, -0.33332768082618713379 ;  /* 0xbeaaa9ed301e7423 */ /* 0x040fe20000000039 */
[----:B------:R-:W-:Y:S02]  /*3180*/  FMUL R58, R49, R49 ;  /* 0x00000031313a7220 */ /* 0x000fe40000400000 */
[----:B------:R-:W-:Y:S01]  /*3190*/  FSEL R53, R53, 1, !P0 ;  /* 0x3f80000035357808 */ /* 0x000fe20004000000 */
[----:B------:R-:W-:-:S03]  /*31a0*/  FFMA R57, R48, R30, RZ ;  /* 0x0000001e30397223 */ /* 0x000fc600000000ff */
[--C-:B------:R-:W-:Y:S01]  /*31b0*/  LOP3.LUT R48, R53, 0x80000000, R38.reuse, 0xb8, !PT ;  /* 0x8000000035307812 */ /* 0x100fe200078eb826 */
[----:B------:R-:W-:Y:S01]  /*31c0*/  FFMA R53, R58, R13, -0.052303962409496307373 ;  /* 0xbd563cae3a357423 */ /* 0x000fe2000000000d */
[----:B------:R-:W-:Y:S01]  /*31d0*/  @!P1 FFMA R48, R38, R57, R38 ;  /* 0x0000003926309223 */ /* 0x000fe20000000026 */
[----:B-1----:R-:W-:Y:S02]  /*31e0*/  FADD R57, R56, 1 ;  /* 0x3f80000038397421 */ /* 0x002fe40000000000 */
[----:B------:R-:W-:-:S04]  /*31f0*/  FFMA R53, R58, R53, 0.1331529766321182251 ;  /* 0x3e0859413a357423 */ /* 0x000fc80000000035 */
[C---:B------:R-:W-:Y:S01]  /*3200*/  FFMA R30, R58.reuse, R53, -0.33332768082618713379 ;  /* 0xbeaaa9ed3a1e7423 */ /* 0x040fe20000000035 */
[----:B------:R-:W0:Y:S01]  /*3210*/  MUFU.RCP R57, R57 ;  /* 0x0000003900397308 */ /* 0x000e220000001000 */
[----:B--2---:R-:W-:Y:S02]  /*3220*/  SHF.L.U32 R53, R31, 0x10, RZ ;  /* 0x000000101f357819 */ /* 0x004fe400000006ff */
[----:B------:R-:W-:-:S03]  /*3230*/  FFMA R58, R58, R30, RZ ;  /* 0x0000001e3a3a7223 */ /* 0x000fc600000000ff */
[C---:B------:R-:W-:Y:S01]  /*3240*/  FMUL R30, R53.reuse, 0.044714998453855514526 ;  /* 0x3d372713351e7820 */ /* 0x040fe20000400000 */
[----:B------:R-:W-:-:S03]  /*3250*/  FMUL R38, R53, 0.79788458347320556641 ;  /* 0x3f4c422a35267820 */ /* 0x000fc60000400000 */
[----:B------:R-:W-:Y:S01]  /*3260*/  FFMA R65, R53, R30, 1 ;  /* 0x3f80000035417423 */ /* 0x000fe2000000001e */
[----:B------:R-:W-:-:S03]  /*3270*/  FSETP.GE.AND P1, PT, |R49|, 0.60000002384185791016, PT ;  /* 0x3f19999a3100780b */ /* 0x000fc60003f26200 */
[----:B------:R-:W-:Y:S01]  /*3280*/  FMUL R38, R38, R65 ;  /* 0x0000004126267220 */ /* 0x000fe20000400000 */
[----:B------:R-:W-:Y:S01]  /*3290*/  FSETP.GE.AND P0, PT, |R49|, 9.010913848876953125, PT ;  /* 0x41102cb43100780b */ /* 0x000fe20003f06200 */
[----:B0-----:R-:W-:Y:S02]  /*32a0*/  FFMA R30, R57, -2, R28 ;  /* 0xc0000000391e7823 */ /* 0x001fe4000000001c */
[----:B------:R-:W-:-:S03]  /*32b0*/  FMUL R56, |R38|, 2.8853900432586669922 ;  /* 0x4038aa3b26387820 */ /* 0x000fc60000400200 */
[----:B------:R-:W-:-:S03]  /*32c0*/  FSEL R30, R30, 1, !P0 ;  /* 0x3f8000001e1e7808 */ /* 0x000fc60004000000 */
[----:B------:R-:W0:Y:S01]  /*32d0*/  MUFU.EX2 R56, R56 ;  /* 0x0000003800387308 */ /* 0x000e220000000800 */
[--C-:B------:R-:W-:Y:S01]  /*32e0*/  LOP3.LUT R71, R30, 0x80000000, R49.reuse, 0xb8, !PT ;  /* 0x800000001e477812 */ /* 0x100fe200078eb831 */
[----:B------:R-:W-:Y:S01]  /*32f0*/  @!P1 FFMA R71, R49, R58, R49 ;  /* 0x0000003a31479223 */ /* 0x000fe20000000031 */
[----:B------:R-:W-:-:S04]  /*3300*/  PRMT R58, R31, 0x7632, R58 ;  /* 0x000076321f3a7816 */ /* 0x000fc8000000003a */
[----:B------:R-:W-:-:S05]  /*3310*/  SHF.L.U32 R58, R58, 0x10, RZ ;  /* 0x000000103a3a7819 */ /* 0x000fca00000006ff */
[----:B------:R-:W-:Y:S01]  /*3320*/  FMUL R31, R58, 0.044714998453855514526 ;  /* 0x3d3727133a1f7820 */ /* 0x000fe20000400000 */
[----:B0-----:R-:W-:-:S03]  /*3330*/  FADD R30, R56, 1 ;  /* 0x3f800000381e7421 */ /* 0x001fc60000000000 */
[C---:B------:R-:W-:Y:S01]  /*3340*/  FFMA R60, R58.reuse, R31, 1 ;  /* 0x3f8000003a3c7423 */ /* 0x040fe2000000001f */
[----:B------:R-:W-:Y:S01]  /*3350*/  FMUL R31, R58, 0.79788458347320556641 ;  /* 0x3f4c422a3a1f7820 */ /* 0x000fe20000400000 */
[----:B------:R-:W0:Y:S03]  /*3360*/  MUFU.RCP R49, R30 ;  /* 0x0000001e00317308 */ /* 0x000e260000001000 */
        /* <DEDUP_REMOVED lines=9> */
[----:B------:R-:W-:-:S03]  /*3400*/  FFMA R30, R56, R57, -0.33332768082618713379 ;  /* 0xbeaaa9ed381e7423 */ /* 0x000fc60000000039 */
[----:B------:R-:W-:Y:S01]  /*3410*/  FSEL R49, R49, 1, !P0 ;  /* 0x3f80000031317808 */ /* 0x000fe20004000000 */
[----:B------:R-:W-:-:S03]  /*3420*/  FFMA R57, R56, R30, RZ ;  /* 0x0000001e38397223 */ /* 0x000fc600000000ff */
[--C-:B------:R-:W-:Y:S01]  /*3430*/  LOP3.LUT R60, R49, 0x80000000, R38.reuse, 0xb8, !PT ;  /* 0x80000000313c7812 */ /* 0x100fe200078eb826 */
[----:B------:R-:W-:Y:S01]  /*3440*/  @!P1 FFMA R60, R38, R57, R38 ;  /* 0x00000039263c9223 */ /* 0x000fe20000000026 */
[----:B------:R-:W-:Y:S01]  /*3450*/  FMUL R38, R31, R31 ;  /* 0x0000001f1f267220 */ /* 0x000fe20000400000 */
[----:B-1----:R-:W-:-:S03]  /*3460*/  FADD R49, R64, 1 ;  /* 0x3f80000040317421 */ /* 0x002fc60000000000 */
[----:B------:R-:W-:-:S03]  /*3470*/  FFMA R57, R38, R13, -0.052303962409496307373 ;  /* 0xbd563cae26397423 */ /* 0x000fc6000000000d */
[----:B------:R-:W0:Y:S01]  /*3480*/  MUFU.RCP R49, R49 ;  /* 0x0000003100317308 */ /* 0x000e220000001000 */
[----:B------:R-:W-:-:S04]  /*3490*/  FFMA R57, R38, R57, 0.1331529766321182251 ;  /* 0x3e08594126397423 */ /* 0x000fc80000000039 */
[----:B------:R-:W-:-:S04]  /*34a0*/  FFMA R30, R38, R57, -0.33332768082618713379 ;  /* 0xbeaaa9ed261e7423 */ /* 0x000fc80000000039 */
[----:B------:R-:W-:Y:S01]  /*34b0*/  FFMA R64, R38, R30, RZ ;  /* 0x0000001e26407223 */ /* 0x000fe200000000ff */
[----:B------:R-:W-:Y:S01]  /*34c0*/  FMUL R30, R53, 0.035677410662174224854 ;  /* 0x3d12227a351e7820 */ /* 0x000fe20000400000 */
[----:B------:R-:W-:-:S03]  /*34d0*/  FSETP.GE.AND P1, PT, |R31|, 0.60000002384185791016, PT ;  /* 0x3f19999a1f00780b */ /* 0x000fc60003f26200 */
[----:B------:R-:W-:Y:S01]  /*34e0*/  FFMA R30, R53, R30, 0.79788458347320556641 ;  /* 0x3f4c422a351e7423 */ /* 0x000fe2000000001e */
[----:B------:R-:W-:Y:S01]  /*34f0*/  FSETP.GE.AND P0, PT, |R31|, 9.010913848876953125, PT ;  /* 0x41102cb41f00780b */ /* 0x000fe20003f06200 */
[----:B0-----:R-:W-:Y:S02]  /*3500*/  FFMA R56, R49, -2, R28 ;  /* 0xc000000031387823 */ /* 0x001fe4000000001c */
[----:B------:R-:W-:-:S03]  /*3510*/  FMUL R38, R53, R30 ;  /* 0x0000001e35267220 */ /* 0x000fc60000400000 */
[----:B------:R-:W-:Y:S01]  /*3520*/  FSEL R30, R56, 1, !P0 ;  /* 0x3f800000381e7808 */ /* 0x000fe20004000000 */
[----:B------:R-:W-:-:S03]  /*3530*/  FMUL R56, |R38|, 2.8853900432586669922 ;  /* 0x4038aa3b26387820 */ /* 0x000fc60000400200 */
[--C-:B------:R-:W-:Y:S01]  /*3540*/  LOP3.LUT R49, R30, 0x80000000, R31.reuse, 0xb8, !PT ;  /* 0x800000001e317812 */ /* 0x100fe200078eb81f */
[----:B------:R-:W-:Y:S01]  /*3550*/  @!P1 FFMA R49, R31, R64, R31 ;  /* 0x000000401f319223 */ /* 0x000fe2000000001f */
[----:B------:R-:W-:Y:S01]  /*3560*/  FMUL R64, R38, R38 ;  /* 0x0000002626407220 */ /* 0x000fe20000400000 */
[----:B------:R-:W0:Y:S01]  /*3570*/  MUFU.EX2 R56, R56 ;  /* 0x0000003800387308 */ /* 0x000e220000000800 */
[----:B------:R-:W-:Y:S02]  /*3580*/  FMUL R57, R58, 0.035677410662174224854 ;  /* 0x3d12227a3a397820 */ /* 0x000fe40000400000 */
[----:B------:R-:W-:Y:S02]  /*3590*/  FFMA R31, R64, R13, -0.052303962409496307373 ;  /* 0xbd563cae401f7423 */ /* 0x000fe4000000000d */
[----:B------:R-:W-:Y:S02]  /*35a0*/  FFMA R65, R58, R57, 0.79788458347320556641 ;  /* 0x3f4c422a3a417423 */ /* 0x000fe40000000039 */
[----:B------:R-:W-:-:S04]  /*35b0*/  FFMA R31, R64, R31, 0.1331529766321182251 ;  /* 0x3e085941401f7423 */ /* 0x000fc8000000001f */
[----:B------:R-:W-:Y:S01]  /*35c0*/  FFMA R30, R64, R31, -0.33332768082618713379 ;  /* 0xbeaaa9ed401e7423 */ /* 0x000fe2000000001f */
[----:B------:R-:W-:Y:S01]  /*35d0*/  FMUL R31, R58, R65 ;  /* 0x000000413a1f7220 */ /* 0x000fe20000400000 */
[----:B0-----:R-:W-:-:S03]  /*35e0*/  FADD R57, R56, 1 ;  /* 0x3f80000038397421 */ /* 0x001fc60000000000 */
[----:B------:R-:W-:-:S06]  /*35f0*/  FMUL R56, |R31|, 2.8853900432586669922 ;  /* 0x4038aa3b1f387820 */ /* 0x000fcc0000400200 */
[----:B------:R-:W0:Y:S08]  /*3600*/  MUFU.EX2 R56, R56 ;  /* 0x0000003800387308 */ /* 0x000e300000000800 */
[----:B------:R-:W1:Y:S01]  /*3610*/  MUFU.RCP R57, R57 ;  /* 0x0000003900397308 */ /* 0x000e620000001000 */
[----:B------:R-:W-:Y:S01]  /*3620*/  FFMA R65, R64, R30, RZ ;  /* 0x0000001e40417223 */ /* 0x000fe200000000ff */
[----:B------:R-:W-:Y:S01]  /*3630*/  FSETP.GE.AND P1, PT, |R38|, 0.60000002384185791016, PT ;  /* 0x3f19999a2600780b */ /* 0x000fe20003f26200 */
[----:B0-----:R-:W-:-:S05]  /*3640*/  FADD R64, R56, 1 ;  /* 0x3f80000038407421 */ /* 0x001fca0000000000 */
[----:B------:R-:W0:Y:S01]  /*3650*/  MUFU.RCP R73, R64 ;  /* 0x0000004000497308 */ /* 0x000e220000001000 */
[----:B------:R-:W-:Y:S01]  /*3660*/  FSETP.GE.AND P0, PT, |R38|, 9.010913848876953125, PT ;  /* 0x41102cb42600780b */ /* 0x000fe20003f06200 */
[----:B-1----:R-:W-:Y:S01]  /*3670*/  FFMA R30, R57, -2, R28 ;  /* 0xc0000000391e7823 */ /* 0x002fe2000000001c */
[----:B------:R-:W-:-:S04]  /*3680*/  FMUL R57, R31, R31 ;  /* 0x0000001f1f397220 */ /* 0x000fc80000400000 */
[----:B------:R-:W-:Y:S01]  /*3690*/  FSEL R67, R30, 1, !P0 ;  /* 0x3f8000001e437808 */ /* 0x000fe20004000000 */
[----:B------:R-:W-:-:S03]  /*36a0*/  FFMA R30, R57, R13, -0.052303962409496307373 ;  /* 0xbd563cae391e7423 */ /* 0x000fc6000000000d */
[--C-:B------:R-:W-:Y:S01]  /*36b0*/  LOP3.LUT R67, R67, 0x80000000, R38.reuse, 0xb8, !PT ;  /* 0x8000000043437812 */ /* 0x100fe200078eb826 */
[----:B------:R-:W-:Y:S01]  /*36c0*/  @!P1 FFMA R67, R38, R65, R38 ;  /* 0x0000004126439223 */ /* 0x000fe20000000026 */
[----:B------:R-:W-:Y:S01]  /*36d0*/  FFMA R30, R57, R30, 0.1331529766321182251 ;  /* 0x3e085941391e7423 */ /* 0x000fe2000000001e */
[----:B------:R-:W-:Y:S01]  /*36e0*/  FSETP.GE.AND P1, PT, |R31|, 0.60000002384185791016, PT ;  /* 0x3f19999a1f00780b */ /* 0x000fe20003f26200 */
[----:B0-----:R-:W-:Y:S01]  /*36f0*/  FFMA R73, R73, -2, R28 ;  /* 0xc000000049497823 */ /* 0x001fe2000000001c */
[----:B------:R-:W-:Y:S01]  /*3700*/  FSETP.GE.AND P0, PT, |R31|, 9.010913848876953125, PT ;  /* 0x41102cb41f00780b */ /* 0x000fe20003f06200 */
[----:B------:R-:W-:-:S03]  /*3710*/  FFMA R30, R57, R30, -0.33332768082618713379 ;  /* 0xbeaaa9ed391e7423 */ /* 0x000fc6000000001e */
[----:B------:R-:W-:Y:S01]  /*3720*/  FSEL R38, R73, 1, !P0 ;  /* 0x3f80000049267808 */ /* 0x000fe20004000000 */
[----:B------:R-:W-:Y:S01]  /*3730*/  FFMA R30, R57, R30, RZ ;  /* 0x0000001e391e7223 */ /* 0x000fe200000000ff */
[----:B---3--:R-:W-:Y:S02]  /*3740*/  SHF.L.U32 R57, R54, 0x10, RZ ;  /* 0x0000001036397819 */ /* 0x008fe400000006ff */
[----:B------:R-:W-:-:S03]  /*3750*/  LOP3.LUT R65, R38, 0x80000000, R31, 0xb8, !PT ;  /* 0x8000000026417812 */ /* 0x000fc600078eb81f */
        /* <DEDUP_REMOVED lines=8> */
[----:B------:R-:W-:-:S03]  /*37e0*/  FMUL R64, R31, R31 ;  /* 0x0000001f1f407220 */ /* 0x000fc60000400000 */
[----:B------:R-:W-:-:S04]  /*37f0*/  FMUL R29, R29, R30 ;  /* 0x0000001e1d1d7220 */ /* 0x000fc80000400000 */
[----:B------:R-:W-:Y:S01]  /*3800*/  FMUL R32, R32, R29 ;  /* 0x0000001d20207220 */ /* 0x000fe20000400000 */
[----:B------:R-:W-:Y:S01]  /*3810*/  FFMA R29, R64, R13, -0.052303962409496307373 ;  /* 0xbd563cae401d7423 */ /* 0x000fe2000000000d */
[----:B0-----:R-:W-:-:S04]  /*3820*/  FADD R56, R38, 1 ;  /* 0x3f80000026387421 */ /* 0x001fc80000000000 */
[----:B------:R-:W0:Y:S01]  /*3830*/  MUFU.RCP R61, R56 ;  /* 0x00000038003d7308 */ /* 0x000e220000001000 */
[----:B------:R-:W-:Y:S01]  /*3840*/  FFMA R29, R64, R29, 0.1331529766321182251 ;  /* 0x3e085941401d7423 */ /* 0x000fe2000000001d */
[----:B------:R-:W-:-:S03]  /*3850*/  PRMT R54, R54, 0x7632, R54 ;  /* 0x0000763236367816 */ /* 0x000fc60000000036 */
[----:B------:R-:W-:Y:S01]  /*3860*/  FFMA R29, R64, R29, -0.33332768082618713379 ;  /* 0xbeaaa9ed401d7423 */ /* 0x000fe2000000001d */
[----:B------:R-:W-:Y:S02]  /*3870*/  SHF.L.U32 R54, R54, 0x10, RZ ;  /* 0x0000001036367819 */ /* 0x000fe400000006ff */
[C---:B------:R-:W-:Y:S01]  /*3880*/  FSETP.GE.AND P1, PT, |R31|.reuse, 0.60000002384185791016, PT ;  /* 0x3f19999a1f00780b */ /* 0x040fe20003f26200 */
[----:B------:R-:W-:Y:S02]  /*3890*/  FFMA R64, R64, R29, RZ ;  /* 0x0000001d40407223 */ /* 0x000fe400000000ff */
[----:B------:R-:W-:Y:S01]  /*38a0*/  FMUL R29, R54, 0.044714998453855514526 ;  /* 0x3d372713361d7820 */ /* 0x000fe20000400000 */
[----:B------:R-:W-:-:S03]  /*38b0*/  FSETP.GE.AND P0, PT, |R31|, 9.010913848876953125, PT ;  /* 0x41102cb41f00780b */ /* 0x000fc60003f06200 */
[C---:B------:R-:W-:Y:S01]  /*38c0*/  FFMA R38, R54.reuse, R29, 1 ;  /* 0x3f80000036267423 */ /* 0x040fe2000000001d */
[----:B0-----:R-:W-:Y:S01]  /*38d0*/  FFMA R61, R61, -2, R28 ;  /* 0xc00000003d3d7823 */ /* 0x001fe2000000001c */
[----:B------:R-:W-:-:S04]  /*38e0*/  FMUL R29, R54, 0.79788458347320556641 ;  /* 0x3f4c422a361d7820 */ /* 0x000fc80000400000 */
[----:B------:R-:W-:Y:S01]  /*38f0*/  FSEL R30, R61, 1, !P0 ;  /* 0x3f8000003d1e7808 */ /* 0x000fe20004000000 */
[----:B------:R-:W-:-:S03]  /*3900*/  FMUL R29, R29, R38 ;  /* 0x000000261d1d7220 */ /* 0x000fc60000400000 */
[--C-:B------:R-:W-:Y:S01]  /*3910*/  LOP3.LUT R30, R30, 0x80000000, R31.reuse, 0xb8, !PT ;  /* 0x800000001e1e7812 */ /* 0x100fe200078eb81f */
[----:B------:R-:W-:Y:S01]  /*3920*/  @!P1 FFMA R30, R31, R64, R31 ;  /* 0x000000401f1e9223 */ /* 0x000fe2000000001f */
[----:B------:R-:W-:-:S06]  /*3930*/  FMUL R31, |R29|, 2.8853900432586669922 ;  /* 0x4038aa3b1d1f7820 */ /* 0x000fcc0000400200 */
[----:B------:R-:W0:Y:S01]  /*3940*/  MUFU.EX2 R31, R31 ;  /* 0x0000001f001f7308 */ /* 0x000e220000000800 */
[----:B------:R-:W-:-:S04]  /*3950*/  FFMA R63, R63, R18, 0.5 ;  /* 0x3f0000003f3f7423 */ /* 0x000fc80000000012 */
[----:B------:R-:W-:Y:S01]  /*3960*/  FMUL R56, R26, R63 ;  /* 0x0000003f1a387220 */ /* 0x000fe20000400000 */
[----:B------:R-:W-:Y:S01]  /*3970*/  FMUL R63, R29, R29 ;  /* 0x0000001d1d3f7220 */ /* 0x000fe20000400000 */
[----:B0-----:R-:W-:-:S04]  /*3980*/  FADD R38, R31, 1 ;  /* 0x3f8000001f267421 */ /* 0x001fc80000000000 */
[----:B------:R-:W0:Y:S01]  /*3990*/  MUFU.RCP R61, R38 ;  /* 0x00000026003d7308 */ /* 0x000e220000001000 */
        /* <DEDUP_REMOVED lines=10> */
[----:B------:R-:W-:-:S04]  /*3a40*/  FMUL R26, R57, 0.035677410662174224854 ;  /* 0x3d12227a391a7820 */ /* 0x000fc80000400000 */
[----:B------:R-:W-:Y:S01]  /*3a50*/  FFMA R26, R57, R26, 0.79788458347320556641 ;  /* 0x3f4c422a391a7423 */ /* 0x000fe2000000001a */
[----:B------:R-:W-:-:S03]  /*3a60*/  FMUL R56, R55, R56 ;  /* 0x0000003837387220 */ /* 0x000fc60000400000 */
[----:B------:R-:W-:-:S04]  /*3a70*/  FMUL R29, R57, R26 ;  /* 0x0000001a391d7220 */ /* 0x000fc80000400000 */
[----:B------:R-:W-:Y:S01]  /*3a80*/  FMUL R55, |R29|, 2.8853900432586669922 ;  /* 0x4038aa3b1d377820 */ /* 0x000fe20000400200 */
[C---:B------:R-:W-:Y:S01]  /*3a90*/  FMNMX R41, |R32|.reuse, R41, !PT ;  /* 0x0000002920297209 */ /* 0x040fe20007800200 */
[----:B------:R-:W-:-:S04]  /*3aa0*/  FMUL R26, R32, UR10 ;  /* 0x0000000a201a7c20 */ /* 0x000fc80008400000 */
[----:B------:R-:W0:Y:S01]  /*3ab0*/  MUFU.EX2 R55, R55 ;  /* 0x0000003700377308 */ /* 0x000e220000000800 */
[C---:B------:R-:W-:Y:S01]  /*3ac0*/  FMNMX R32, |R56|.reuse, R41, !PT ;  /* 0x0000002938207209 */ /* 0x040fe20007800200 */
[----:B------:R-:W-:Y:S01]  /*3ad0*/  FMUL R56, R56, UR10 ;  /* 0x0000000a38387c20 */ /* 0x000fe20008400000 */
[----:B------:R-:W-:-:S04]  /*3ae0*/  F2FP.SATFINITE.E4M3.F32.PACK_AB_MERGE_C R26, RZ, R26, RZ ;  /* 0x0000001aff1a723e */ /* 0x000fc800048070ff */
[----:B------:R-:W-:Y:S02]  /*3af0*/  F2FP.SATFINITE.E4M3.F32.PACK_AB_MERGE_C R41, RZ, R56, RZ ;  /* 0x00000038ff29723e */ /* 0x000fe400048070ff */
[----:B------:R-:W-:Y:S02]  /*3b00*/  LOP3.LUT R31, R26, 0xffff, RZ, 0xc0, !PT ;  /* 0x0000ffff1a1f7812 */ /* 0x000fe400078ec0ff */
[----:B------:R-:W-:Y:S02]  /*3b10*/  PRMT R63, R41, 0x7604, R26 ;  /* 0x00007604293f7816 */ /* 0x000fe4000000001a */
[----:B------:R-:W-:Y:S01]  /*3b20*/  SHF.L.U32 R26, R31, 0x18, RZ ;  /* 0x000000181f1a7819 */ /* 0x000fe200000006ff */
[----:B0-----:R-:W-:-:S03]  /*3b30*/  FADD R55, R55, 1 ;  /* 0x3f80000037377421 */ /* 0x001fc60000000000 */
[----:B------:R-:W-:Y:S01]  /*3b40*/  LOP3.LUT R61, R45, R26, RZ, 0xfc, !PT ;  /* 0x0000001a2d3d7212 */ /* 0x000fe200078efcff */
[----:B------:R-:W-:-:S04]  /*3b50*/  FMUL R26, R51, 0.10703222453594207764 ;  /* 0x3ddb33b6331a7820 */ /* 0x000fc80000400000 */
[----:B------:R-:W-:Y:S01]  /*3b60*/  FFMA R31, R51, R26, 0.79788458347320556641 ;  /* 0x3f4c422a331f7423 */ /* 0x000fe2000000001a */
[----:B------:R-:W0:Y:S01]  /*3b70*/  MUFU.RCP R55, R55 ;  /* 0x0000003700377308 */ /* 0x000e220000001000 */
[----:B------:R-:W-:Y:S01]  /*3b80*/  FFMA R26, -R39, R39, 1 ;  /* 0x3f800000271a7423 */ /* 0x000fe20000000127 */
[----:B------:R-:W-:-:S03]  /*3b90*/  FMUL R45, R29, R29 ;  /* 0x0000001d1d2d7220 */ /* 0x000fc60000400000 */
[----:B------:R-:W-:Y:S01]  /*3ba0*/  FMUL R26, R26, R31 ;  /* 0x0000001f1a1a7220 */ /* 0x000fe20000400000 */
[----:B------:R-:W-:Y:S01]  /*3bb0*/  FMUL R31, R51, 0.5 ;  /* 0x3f000000331f7820 */ /* 0x000fe20000400000 */
[----:B------:R-:W-:-:S03]  /*3bc0*/  LOP3.LUT R41, R41, 0xffff, RZ, 0xc0, !PT ;  /* 0x0000ffff29297812 */ /* 0x000fc600078ec0ff */
[----:B------:R-:W-:Y:S01]  /*3bd0*/  FMUL R31, R31, R26 ;  /* 0x0000001a1f1f7220 */ /* 0x000fe20000400000 */
[----:B------:R-:W-:Y:S01]  /*3be0*/  FFMA R26, R45, R13, -0.052303962409496307373 ;  /* 0xbd563cae2d1a7423 */ /* 0x000fe2000000000d */
[----:B------:R-:W-:Y:S02]  /*3bf0*/  SHF.L.U32 R56, R41, 0x18, RZ ;  /* 0x0000001829387819 */ /* 0x000fe400000006ff */
[----:B------:R-:W-:Y:S01]  /*3c00*/  FSETP.GE.AND P1, PT, |R29|, 0.60000002384185791016, PT ;  /* 0x3f19999a1d00780b */ /* 0x000fe20003f26200 */
[----:B------:R-:W-:Y:S01]  /*3c10*/  FFMA R26, R45, R26, 0.1331529766321182251 ;  /* 0x3e0859412d1a7423 */ /* 0x000fe2000000001a */
[----:B------:R-:W-:Y:S01]  /*3c20*/  LOP3.LUT R41, R33, R56, RZ, 0xfc, !PT ;  /* 0x0000003821297212 */ /* 0x000fe200078efcff */
[----:B0-----:R-:W-:Y:S01]  /*3c30*/  FFMA R33, R55, -2, R28 ;  /* 0xc000000037217823 */ /* 0x001fe2000000001c */
[----:B------:R-:W-:Y:S01]  /*3c40*/  FSETP.GE.AND P0, PT, |R29|, 9.010913848876953125, PT ;  /* 0x41102cb41d00780b */ /* 0x000fe20003f06200 */
[----:B------:R-:W-:-:S03]  /*3c50*/  FFMA R26, R45, R26, -0.33332768082618713379 ;  /* 0xbeaaa9ed2d1a7423 */ /* 0x000fc6000000001a */
[----:B------:R-:W-:Y:S01]  /*3c60*/  FSEL R56, R33, 1, !P0 ;  /* 0x3f80000021387808 */ /* 0x000fe20004000000 */
[----:B------:R-:W-:-:S03]  /*3c70*/  FFMA R26, R45, R26, RZ ;  /* 0x0000001a2d1a7223 */ /* 0x000fc600000000ff */
[--C-:B------:R-:W-:Y:S01]  /*3c80*/  LOP3.LUT R55, R56, 0x80000000, R29.reuse, 0xb8, !PT ;  /* 0x8000000038377812 */ /* 0x100fe200078eb81d */
[----:B------:R-:W-:Y:S01]  /*3c90*/  @!P1 FFMA R55, R29, R26, R29 ;  /* 0x0000001a1d379223 */ /* 0x000fe2000000001d */
[----:B------:R-:W-:-:S04]  /*3ca0*/  FMUL R29, R54, 0.035677410662174224854 ;  /* 0x3d12227a361d7820 */ /* 0x000fc80000400000 */
[----:B------:R-:W-:-:S04]  /*3cb0*/  FFMA R29, R54, R29, 0.79788458347320556641 ;  /* 0x3f4c422a361d7423 */ /* 0x000fc8000000001d */
[----:B------:R-:W-:-:S04]  /*3cc0*/  FMUL R33, R54, R29 ;  /* 0x0000001d36217220 */ /* 0x000fc80000400000 */
[----:B------:R-:W-:-:S06]  /*3cd0*/  FMUL R45, |R33|, 2.8853900432586669922 ;  /* 0x4038aa3b212d7820 */ /* 0x000fcc0000400200 */
[----:B------:R-:W0:Y:S01]  /*3ce0*/  MUFU.EX2 R45, R45 ;  /* 0x0000002d002d7308 */ /* 0x000e220000000800 */
[----:B------:R-:W-:Y:S01]  /*3cf0*/  FADD R26, R39, 1 ;  /* 0x3f800000271a7421 */ /* 0x000fe20000000000 */
[----:B------:R-:W-:Y:S01]  /*3d00*/  FMUL R64, R33, R33 ;  /* 0x0000002121407220 */ /* 0x000fe20000400000 */
[----:B0-----:R-:W-:-:S06]  /*3d10*/  FADD R39, R45, 1 ;  /* 0x3f8000002d277421 */ /* 0x001fcc0000000000 */
[----:B------:R-:W0:Y:S01]  /*3d20*/  MUFU.RCP R39, R39 ;  /* 0x0000002700277308 */ /* 0x000e220000001000 */
[----:B------:R-:W-:Y:S01]  /*3d30*/  FFMA R29, R26, 0.5, R31 ;  /* 0x3f0000001a1d7823 */ /* 0x000fe2000000001f */
[----:B------:R-:W-:Y:S01]  /*3d40*/  FMUL R31, R52, 0.10703222453594207764 ;  /* 0x3ddb33b6341f7820 */ /* 0x000fe20000400000 */
[----:B------:R-:W-:Y:S01]  /*3d50*/  FFMA R45, R64, R13, -0.052303962409496307373 ;  /* 0xbd563cae402d7423 */ /* 0x000fe2000000000d */
[----:B------:R-:W-:Y:S01]  /*3d60*/  FFMA R56, R69, R18, 0.5 ;  /* 0x3f00000045387423 */ /* 0x000fe20000000012 */
[C---:B------:R-:W-:Y:S01]  /*3d70*/  FSETP.GE.AND P1, PT, |R33|.reuse, 0.60000002384185791016, PT ;  /* 0x3f19999a2100780b */ /* 0x040fe20003f26200 */
[----:B------:R-:W-:Y:S01]  /*3d80*/  FFMA R26, R52, R31, 0.79788458347320556641 ;  /* 0x3f4c422a341a7423 */ /* 0x000fe2000000001f */
[----:B------:R-:W-:Y:S01]  /*3d90*/  FFMA R31, -R48, R48, 1 ;  /* 0x3f800000301f7423 */ /* 0x000fe20000000130 */
[C---:B------:R-:W-:Y:S01]  /*3da0*/  FFMA R69, R64.reuse, R45, 0.1331529766321182251 ;  /* 0x3e08594140457423 */ /* 0x040fe2000000002d */
[----:B------:R-:W-:Y:S02]  /*3db0*/  FSETP.GE.AND P0, PT, |R33|, 9.010913848876953125, PT ;  /* 0x41102cb42100780b */ /* 0x000fe40003f06200 */
[----:B------:R-:W-:Y:S01]  /*3dc0*/  FMUL R31, R31, R26 ;  /* 0x0000001a1f1f7220 */ /* 0x000fe20000400000 */
[----:B------:R-:W-:Y:S01]  /*3dd0*/  FFMA R26, R64, R69, -0.33332768082618713379 ;  /* 0xbeaaa9ed401a7423 */ /* 0x000fe20000000045 */
[----:B------:R-:W-:Y:S01]  /*3de0*/  FMUL R51, R51, R56 ;  /* 0x0000003833337220 */ /* 0x000fe20000400000 */
[----:B0-----:R-:W-:-:S02]  /*3df0*/  FFMA R45, R39, -2, R28 ;  /* 0xc0000000272d7823 */ /* 0x001fc4000000001c */
[----:B------:R-:W-:Y:S01]  /*3e00*/  FFMA R26, R64, R26, RZ ;  /* 0x0000001a401a7223 */ /* 0x000fe200000000ff */
[----:B----4-:R-:W-:Y:S02]  /*3e10*/  SHF.L.U32 R39, R50, 0x10, RZ ;  /* 0x0000001032277819 */ /* 0x010fe400000006ff */
[----:B------:R-:W-:-:S04]  /*3e20*/  FSEL R56, R45, 1, !P0 ;  /* 0x3f8000002d387808 */ /* 0x000fc80004000000 */
        /* <DEDUP_REMOVED lines=8> */
[----:B------:R-:W-:-:S04]  /*3eb0*/  FFMA R71, R71, R18, 0.5 ;  /* 0x3f00000047477423 */ /* 0x000fc80000000012 */
[C---:B------:R-:W-:Y:S01]  /*3ec0*/  FMUL R56, R52.reuse, R71 ;  /* 0x0000004734387220 */ /* 0x040fe20000400000 */
[----:B------:R-:W-:Y:S01]  /*3ed0*/  FMUL R52, R52, 0.5 ;  /* 0x3f00000034347820 */ /* 0x000fe20000400000 */
[----:B------:R-:W-:-:S03]  /*3ee0*/  FADD R48, R48, 1 ;  /* 0x3f80000030307421 */ /* 0x000fc60000000000 */
[----:B------:R-:W-:-:S04]  /*3ef0*/  FMUL R31, R52, R31 ;  /* 0x0000001f341f7220 */ /* 0x000fc80000400000 */
[----:B------:R-:W-:Y:S01]  /*3f00*/  FFMA R45, R48, 0.5, R31 ;  /* 0x3f000000302d7823 */ /* 0x000fe2000000001f */
[----:B0-----:R-:W-:Y:S01]  /*3f10*/  FADD R64, R26, 1 ;  /* 0x3f8000001a407421 */ /* 0x001fe20000000000 */
[----:B------:R-:W-:-:S03]  /*3f20*/  SHF.L.U32 R48, R25, 0x10, RZ ;  /* 0x0000001019307819 */ /* 0x000fc600000006ff */
[----:B------:R-:W0:Y:S02]  /*3f30*/  MUFU.RCP R31, R64 ;  /* 0x00000040001f7308 */ /* 0x000e240000001000 */
[----:B------:R-:W-:Y:S01]  /*3f40*/  FMUL R52, R48, R51 ;  /* 0x0000003330347220 */ /* 0x000fe20000400000 */
[----:B------:R-:W-:Y:S01]  /*3f50*/  FMUL R48, R29, R48 ;  /* 0x000000301d307220 */ /* 0x000fe20000400000 */
[C---:B------:R-:W-:Y:S01]  /*3f60*/  FMUL R29, R33.reuse, R33 ;  /* 0x00000021211d7220 */ /* 0x040fe20000400000 */
[----:B------:R-:W-:-:S03]  /*3f70*/  FSETP.GE.AND P1, PT, |R33|, 0.60000002384185791016, PT ;  /* 0x3f19999a2100780b */ /* 0x000fc60003f26200 */
[----:B------:R-:W-:Y:S01]  /*3f80*/  FFMA R26, R29, R13, -0.052303962409496307373 ;  /* 0xbd563cae1d1a7423 */ /* 0x000fe2000000000d */
[----:B------:R-:W-:-:S03]  /*3f90*/  FSETP.GE.AND P0, PT, |R33|, 9.010913848876953125, PT ;  /* 0x41102cb42100780b */ /* 0x000fc60003f06200 */
[----:B------:R-:W-:Y:S01]  /*3fa0*/  FFMA R26, R29, R26, 0.1331529766321182251 ;  /* 0x3e0859411d1a7423 */ /* 0x000fe2000000001a */
[----:B0-----:R-:W-:-:S03]  /*3fb0*/  FFMA R31, R31, -2, R28 ;  /* 0xc00000001f1f7823 */ /* 0x001fc6000000001c */
[----:B------:R-:W-:Y:S02]  /*3fc0*/  FFMA R26, R29, R26, -0.33332768082618713379 ;  /* 0xbeaaa9ed1d1a7423 */ /* 0x000fe4000000001a */
[----:B------:R-:W-:Y:S02]  /*3fd0*/  FSEL R64, R31, 1, !P0 ;  /* 0x3f8000001f407808 */ /* 0x000fe40004000000 */
[----:B------:R-:W-:Y:S02]  /*3fe0*/  FFMA R26, R29, R26, RZ ;  /* 0x0000001a1d1a7223 */ /* 0x000fe400000000ff */
[--C-:B------:R-:W-:Y:S02]  /*3ff0*/  LOP3.LUT R31, R64, 0x80000000, R33.reuse, 0xb8, !PT ;  /* 0x80000000401f7812 */ /* 0x100fe400078eb821 */
[----:B------:R-:W-:Y:S01]  /*4000*/  @!P1 FFMA R31, R33, R26, R33 ;  /* 0x0000001a211f9223 */ /* 0x000fe20000000021 */
[----:B------:R-:W-:-:S04]  /*4010*/  PRMT R26, R50, 0x7632, R26 ;  /* 0x00007632321a7816 */ /* 0x000fc8000000001a */
[----:B------:R-:W-:-:S05]  /*4020*/  SHF.L.U32 R26, R26, 0x10, RZ ;  /* 0x000000101a1a7819 */ /* 0x000fca00000006ff */
[----:B------:R-:W-:-:S04]  /*4030*/  FMUL R29, R26, 0.044714998453855514526 ;  /* 0x3d3727131a1d7820 */ /* 0x000fc80000400000 */
[C---:B------:R-:W-:Y:S01]  /*4040*/  FFMA R50, R26.reuse, R29, 1 ;  /* 0x3f8000001a327423 */ /* 0x040fe2000000001d */
[----:B------:R-:W-:-:S04]  /*4050*/  FMUL R29, R26, 0.79788458347320556641 ;  /* 0x3f4c422a1a1d7820 */ /* 0x000fc80000400000 */
[----:B------:R-:W-:-:S04]  /*4060*/  FMUL R29, R29, R50 ;  /* 0x000000321d1d7220 */ /* 0x000fc80000400000 */
[----:B------:R-:W-:Y:S01]  /*4070*/  FMUL R33, |R29|, 2.8853900432586669922 ;  /* 0x4038aa3b1d217820 */ /* 0x000fe20000400200 */
[----:B------:R-:W-:-:S05]  /*4080*/  PRMT R25, R25, 0x7632, R25 ;  /* 0x0000763219197816 */ /* 0x000fca0000000019 */
[----:B------:R-:W0:Y:S01]  /*4090*/  MUFU.EX2 R33, R33 ;  /* 0x0000002100217308 */ /* 0x000e220000000800 */
[----:B------:R-:W-:Y:S02]  /*40a0*/  SHF.L.U32 R25, R25, 0x10, RZ ;  /* 0x0000001019197819 */ /* 0x000fe400000006ff */
[----:B------:R-:W-:-:S03]  /*40b0*/  PRMT R50, R19, 0x7632, R50 ;  /* 0x0000763213327816 */ /* 0x000fc60000000032 */
[----:B------:R-:W-:Y:S01]  /*40c0*/  FMUL R56, R25, R56 ;  /* 0x0000003819387220 */ /* 0x000fe20000400000 */
[----:B------:R-:W-:Y:S01]  /*40d0*/  FMUL R45, R45, R25 ;  /* 0x000000192d2d7220 */ /* 0x000fe20000400000 */
[----:B------:R-:W-:Y:S02]  /*40e0*/  SHF.L.U32 R25, R19, 0x10, RZ ;  /* 0x0000001013197819 */ /* 0x000fe400000006ff */
[----:B------:R-:W-:-:S03]  /*40f0*/  SHF.L.U32 R50, R50, 0x10, RZ ;  /* 0x0000001032327819 */ /* 0x000fc600000006ff */
[----:B------:R-:W-:Y:S02]  /*4100*/  FMUL R25, R48, R25 ;  /* 0x0000001930197220 */ /* 0x000fe40000400000 */
[----:B------:R-:W-:Y:S01]  /*4110*/  FMUL R48, R45, R50 ;  /* 0x000000322d307220 */ /* 0x000fe20000400000 */
[----:B0-----:R-:W-:Y:S01]  /*4120*/  FADD R45, R33, 1 ;  /* 0x3f800000212d7421 */ /* 0x001fe20000000000 */
[----:B------:R-:W-:-:S05]  /*4130*/  FMUL R50, R53, 0.10703222453594207764 ;  /* 0x3ddb33b635327820 */ /* 0x000fca0000400000 */
[----:B------:R-:W0:Y:S01]  /*4140*/  MUFU.RCP R45, R45 ;  /* 0x0000002d002d7308 */ /* 0x000e220000001000 */
[----:B------:R-:W-:Y:S01]  /*4150*/  FFMA R50, R53, R50, 0.79788458347320556641 ;  /* 0x3f4c422a35327423 */ /* 0x000fe20000000032 */
[----:B------:R-:W-:Y:S01]  /*4160*/  FFMA R19, -R60, R60, 1 ;  /* 0x3f8000003c137423 */ /* 0x000fe2000000013c */
[----:B------:R-:W-:Y:S01]  /*4170*/  FMUL R64, R29, R29 ;  /* 0x0000001d1d407220 */ /* 0x000fe20000400000 */
[----:B------:R-:W-:Y:S02]  /*4180*/  FMUL R33, R53, 0.5 ;  /* 0x3f00000035217820 */ /* 0x000fe40000400000 */
[----:B------:R-:W-:Y:S01]  /*4190*/  FMUL R50, R19, R50 ;  /* 0x0000003213327220 */ /* 0x000fe20000400000 */
[C---:B------:R-:W-:Y:S01]  /*41a0*/  FFMA R19, R64.reuse, R13, -0.052303962409496307373 ;  /* 0xbd563cae40137423 */ /* 0x040fe2000000000d */
[----:B------:R-:W-:Y:S02]  /*41b0*/  FSETP.GE.AND P0, PT, |R29|, 9.010913848876953125, PT ;  /* 0x41102cb41d00780b */ /* 0x000fe40003f06200 */
[----:B------:R-:W-:Y:S01]  /*41c0*/  FMUL R33, R33, R50 ;  /* 0x0000003221217220 */ /* 0x000fe20000400000 */
[----:B------:R-:W-:Y:S01]  /*41d0*/  FFMA R19, R64, R19, 0.1331529766321182251 ;  /* 0x3e08594140137423 */ /* 0x000fe20000000013 */
[----:B0-----:R-:W-:-:S03]  /*41e0*/  FFMA R50, R45, -2, R28 ;  /* 0xc00000002d327823 */ /* 0x001fc6000000001c */
[----:B------:R-:W-:Y:S02]  /*41f0*/  FFMA R19, R64, R19, -0.33332768082618713379 ;  /* 0xbeaaa9ed40137423 */ /* 0x000fe40000000013 */
[----:B------:R-:W-:Y:S02]  /*4200*/  FSEL R50, R50, 1, !P0 ;  /* 0x3f80000032327808 */ /* 0x000fe40004000000 */
[----:B------:R-:W-:Y:S02]  /*4210*/  FFMA R64, R64, R19, RZ ;  /* 0x0000001340407223 */ /* 0x000fe400000000ff */
[----:B------:R-:W-:Y:S01]  /*4220*/  LOP3.LUT R19, R50, 0x80000000, R29, 0xb8, !PT ;  /* 0x8000000032137812 */ /* 0x000fe200078eb81d */
[----:B------:R-:W-:-:S04]  /*4230*/  FMUL R50, R39, 0.035677410662174224854 ;  /* 0x3d12227a27327820 */ /* 0x000fc80000400000 */
[----:B------:R-:W-:-:S04]  /*4240*/  FFMA R50, R39, R50, 0.79788458347320556641 ;  /* 0x3f4c422a27327423 */ /* 0x000fc80000000032 */
[----:B------:R-:W-:-:S04]  /*4250*/  FMUL R50, R39, R50 ;  /* 0x0000003227327220 */ /* 0x000fc80000400000 */
[----:B------:R-:W-:-:S06]  /*4260*/  FMUL R45, |R50|, 2.8853900432586669922 ;  /* 0x4038aa3b322d7820 */ /* 0x000fcc0000400200 */
[----:B------:R-:W0:Y:S01]  /*4270*/  MUFU.EX2 R45, R45 ;  /* 0x0000002d002d7308 */ /* 0x000e220000000800 */
[----:B------:R-:W-:Y:S01]  /*4280*/  FSETP.GE.AND P1, PT, |R29|, 0.60000002384185791016, PT ;  /* 0x3f19999a1d00780b */ /* 0x000fe20003f26200 */
[----:B------:R-:W-:-:S04]  /*4290*/  FFMA R68, R67, R18, 0.5 ;  /* 0x3f00000043447423 */ /* 0x000fc80000000012 */
[----:B------:R-:W-:Y:S01]  /*42a0*/  FMUL R68, R53, R68 ;  /* 0x0000004435447220 */ /* 0x000fe20000400000 */
[----:B------:R-:W-:Y:S01]  /*42b0*/  FADD R60, R60, 1 ;  /* 0x3f8000003c3c7421 */ /* 0x000fe20000000000 */
[----:B------:R-:W-:-:S06]  /*42c0*/  FFMA R51, -R49, R49, 1 ;  /* 0x3f80000031337423 */ /* 0x000fcc0000000131 */
[----:B------:R-:W-:Y:S01]  /*42d0*/  @!P1 FFMA R19, R29, R64, R29 ;  /* 0x000000401d139223 */ /* 0x000fe2000000001d */
[----:B0-----:R-:W-:Y:S01]  /*42e0*/  FADD R53, R45, 1 ;  /* 0x3f8000002d357421 */ /* 0x001fe20000000000 */
[----:B------:R-:W-:Y:S01]  /*42f0*/  FMUL R29, R58, 0.10703222453594207764 ;  /* 0x3ddb33b63a1d7820 */ /* 0x000fe20000400000 */
[----:B------:R-:W-:-:S04]  /*4300*/  FFMA R33, R60, 0.5, R33 ;  /* 0x3f0000003c217823 */ /* 0x000fc80000000021 */
[----:B------:R-:W0:Y:S01]  /*4310*/  MUFU.RCP R53, R53 ;  /* 0x0000003500357308 */ /* 0x000e220000001000 */
[----:B------:R-:W-:-:S04]  /*4320*/  FFMA R60, R58, R29, 0.79788458347320556641 ;  /* 0x3f4c422a3a3c7423 */ /* 0x000fc8000000001d */
[----:B------:R-:W-:Y:S01]  /*4330*/  FMUL R51, R51, R60 ;  /* 0x0000003c33337220 */ /* 0x000fe20000400000 */
[C---:B------:R-:W-:Y:S01]  /*4340*/  FMUL R60, R50.reuse, R50 ;  /* 0x00000032323c7220 */ /* 0x040fe20000400000 */
[----:B------:R-:W-:-:S03]  /*4350*/  FSETP.GE.AND P1, PT, |R50|, 0.60000002384185791016, PT ;  /* 0x3f19999a3200780b */ /* 0x000fc60003f26200 */
[----:B------:R-:W-:Y:S01]  /*4360*/  FFMA R29, R60, R13, -0.052303962409496307373 ;  /* 0xbd563cae3c1d7423 */ /* 0x000fe2000000000d */
[----:B------:R-:W-:-:S03]  /*4370*/  FSETP.GE.AND P0, PT, |R50|, 9.010913848876953125, PT ;  /* 0x41102cb43200780b */ /* 0x000fc60003f06200 */
[----:B------:R-:W-:Y:S01]  /*4380*/  FFMA R29, R60, R29, 0.1331529766321182251 ;  /* 0x3e0859413c1d7423 */ /* 0x000fe2000000001d */
[----:B0-----:R-:W-:-:S03]  /*4390*/  FFMA R45, R53, -2, R28 ;  /* 0xc0000000352d7823 */ /* 0x001fc6000000001c */
[C---:B------:R-:W-:Y:S02]  /*43a0*/  FFMA R29, R60.reuse, R29, -0.33332768082618713379 ;  /* 0xbeaaa9ed3c1d7423 */ /* 0x040fe4000000001d */
[----:B------:R-:W-:Y:S02]  /*43b0*/  FSEL R45, R45, 1, !P0 ;  /* 0x3f8000002d2d7808 */ /* 0x000fe40004000000 */
[----:B------:R-:W-:Y:S02]  /*43c0*/  FFMA R29, R60, R29, RZ ;  /* 0x0000001d3c1d7223 */ /* 0x000fe400000000ff */
[--C-:B------:R-:W-:Y:S02]  /*43d0*/  LOP3.LUT R45, R45, 0x80000000, R50.reuse, 0xb8, !PT ;  /* 0x800000002d2d7812 */ /* 0x100fe400078eb832 */
[----:B------:R-:W-:Y:S01]  /*43e0*/  @!P1 FFMA R45, R50, R29, R50 ;  /* 0x0000001d322d9223 */ /* 0x000fe20000000032 */
[----:B------:R-:W-:-:S04]  /*43f0*/  FMUL R29, R26, 0.035677410662174224854 ;  /* 0x3d12227a1a1d7820 */ /* 0x000fc80000400000 */
[----:B------:R-:W-:-:S04]  /*4400*/  FFMA R29, R26, R29, 0.79788458347320556641 ;  /* 0x3f4c422a1a1d7423 */ /* 0x000fc8000000001d */
[----:B------:R-:W-:-:S04]  /*4410*/  FMUL R50, R26, R29 ;  /* 0x0000001d1a327220 */ /* 0x000fc80000400000 */
[----:B------:R-:W-:-:S06]  /*4420*/  FMUL R53, |R50|, 2.8853900432586669922 ;  /* 0x4038aa3b32357820 */ /* 0x000fcc0000400200 */
[----:B------:R-:W0:Y:S01]  /*4430*/  MUFU.EX2 R53, R53 ;  /* 0x0000003500357308 */ /* 0x000e220000000800 */
[----:B------:R-:W-:-:S04]  /*4440*/  FFMA R65, R65, R18, 0.5 ;  /* 0x3f00000041417423 */ /* 0x000fc80000000012 */
[C---:B------:R-:W-:Y:S01]  /*4450*/  FMUL R66, R58.reuse, R65 ;  /* 0x000000413a427220 */ /* 0x040fe20000400000 */
[----:B------:R-:W-:Y:S01]  /*4460*/  FMUL R58, R58, 0.5 ;  /* 0x3f0000003a3a7820 */ /* 0x000fe20000400000 */
[----:B------:R-:W-:Y:S01]  /*4470*/  SHF.L.U32 R29, R17, 0x10, RZ ;  /* 0x00000010111d7819 */ /* 0x000fe200000006ff */
[----:B0-----:R-:W-:-:S04]  /*4480*/  FADD R60, R53, 1 ;  /* 0x3f800000353c7421 */ /* 0x001fc80000000000 */
[----:B------:R-:W0:Y:S01]  /*4490*/  MUFU.RCP R65, R60 ;  /* 0x0000003c00417308 */ /* 0x000e220000001000 */
[----:B------:R-:W-:Y:S01]  /*44a0*/  FMUL R51, R58, R51 ;  /* 0x000000333a337220 */ /* 0x000fe20000400000 */
[----:B------:R-:W-:Y:S01]  /*44b0*/  FMUL R58, R50, R50 ;  /* 0x00000032323a7220 */ /* 0x000fe20000400000 */
[----:B------:R-:W-:Y:S01]  /*44c0*/  FMUL R68, R29, R68 ;  /* 0x000000441d447220 */ /* 0x000fe20000400000 */
[----:B------:R-:W-:Y:S02]  /*44d0*/  FMUL R33, R33, R29 ;  /* 0x0000001d21217220 */ /* 0x000fe40000400000 */
[----:B------:R-:W-:Y:S01]  /*44e0*/  FFMA R29, R58, R13, -0.052303962409496307373 ;  /* 0xbd563cae3a1d7423 */ /* 0x000fe2000000000d */
[----:B------:R-:W-:-:S03]  /*44f0*/  FSETP.GE.AND P1, PT, |R50|, 0.60000002384185791016, PT ;  /* 0x3f19999a3200780b */ /* 0x000fc60003f26200 */
[----:B------:R-:W-:Y:S01]  /*4500*/  FFMA R29, R58, R29, 0.1331529766321182251 ;  /* 0x3e0859413a1d7423 */ /* 0x000fe2000000001d */
[----:B------:R-:W-:-:S03]  /*4510*/  FSETP.GE.AND P0, PT, |R50|, 9.010913848876953125, PT ;  /* 0x41102cb43200780b */ /* 0x000fc60003f06200 */
[----:B------:R-:W-:Y:S01]  /*4520*/  FFMA R29, R58, R29, -0.33332768082618713379 ;  /* 0xbeaaa9ed3a1d7423 */ /* 0x000fe2000000001d */
[----:B0-----:R-:W-:-:S03]  /*4530*/  FFMA R65, R65, -2, R28 ;  /* 0xc000000041417823 */ /* 0x001fc6000000001c */
[----:B------:R-:W-:Y:S02]  /*4540*/  FFMA R29, R58, R29, RZ ;  /* 0x0000001d3a1d7223 */ /* 0x000fe400000000ff */
[----:B------:R-:W-:Y:S02]  /*4550*/  FSEL R65, R65, 1, !P0 ;  /* 0x3f80000041417808 */ /* 0x000fe40004000000 */
[----:B------:R-:W-:Y:S02]  /*4560*/  PRMT R17, R17, 0x7632, R17 ;  /* 0x0000763211117816 */ /* 0x000fe40000000011 */
[--C-:B------:R-:W-:Y:S01]  /*4570*/  LOP3.LUT R53, R65, 0x80000000, R50.reuse, 0xb8, !PT ;  /* 0x8000000041357812 */ /* 0x100fe200078eb832 */
[----:B------:R-:W-:Y:S01]  /*4580*/  @!P1 FFMA R53, R50, R29, R50 ;  /* 0x0000001d32359223 */ /* 0x000fe20000000032 */
[----:B------:R-:W-:Y:S01]  /*4590*/  FADD R50, R49, 1 ;  /* 0x3f80000031327421 */ /* 0x000fe20000000000 */
[----:B------:R-:W-:-:S03]  /*45a0*/  SHF.L.U32 R17, R17, 0x10, RZ ;  /* 0x0000001011117819 */ /* 0x000fc600000006ff */
[----:B------:R-:W-:Y:S02]  /*45b0*/  FFMA R51, R50, 0.5, R51 ;  /* 0x3f00000032337823 */ /* 0x000fe40000000033 */
[----:B------:R-:W-:Y:S01]  /*45c0*/  FMUL R66, R17, R66 ;  /* 0x0000004211427220 */ /* 0x000fe20000400000 */
[----:B------:R-:W-:Y:S01]  /*45d0*/  FMUL R29, R56, UR10 ;  /* 0x0000000a381d7c20 */ /* 0x000fe20008400000 */
[----:B------:R-:W-:Y:S01]  /*45e0*/  FMUL R51, R51, R17 ;  /* 0x0000001133337220 */ /* 0x000fe20000400000 */
[----:B------:R-:W-:Y:S01]  /*45f0*/  FMUL R17, R52, UR10 ;  /* 0x0000000a34117c20 */ /* 0x000fe20008400000 */
[----:B------:R-:W-:Y:S01]  /*4600*/  IADD3 R20, P0, R20, UR6, RZ ;  /* 0x0000000614147c10 */ /* 0x000fe2000ff1e0ff */
[----:B------:R-:W-:Y:S01]  /*4610*/  FMUL R49, R68, UR10 ;  /* 0x0000000a44317c20 */ /* 0x000fe20008400000 */
[----:B------:R-:W-:Y:S01]  /*4620*/  FMUL R58, R66, UR10 ;  /* 0x0000000a423a7c20 */ /* 0x000fe20008400000 */
[----:B------:R-:W-:Y:S02]  /*4630*/  F2FP.SATFINITE.E4M3.F32.PACK_AB_MERGE_C R50, RZ, R29, RZ ;  /* 0x0000001dff32723e */ /* 0x000fe400048070ff */
[----:B------:R-:W-:-:S02]  /*4640*/  IADD3.X R21, R21, UR7, RZ, P0, !PT ;  /* 0x0000000715157c10 */ /* 0x000fc400087fe4ff */
[----:B------:R-:W-:Y:S02]  /*4650*/  F2FP.SATFINITE.E4M3.F32.PACK_AB_MERGE_C R17, RZ, R17, RZ ;  /* 0x00000011ff11723e */ /* 0x000fe400048070ff */
[----:B------:R-:W-:Y:S02]  /*4660*/  F2FP.SATFINITE.E4M3.F32.PACK_AB_MERGE_C R49, RZ, R49, RZ ;  /* 0x00000031ff31723e */ /* 0x000fe400048070ff */
[----:B------:R-:W-:Y:S01]  /*4670*/  F2FP.SATFINITE.E4M3.F32.PACK_AB_MERGE_C R58, RZ, R58, RZ ;  /* 0x0000003aff3a723e */ /* 0x000fe200048070ff */
[----:B------:R0:W-:Y:S01]  /*4680*/  STG.E.U16 desc[UR8][R20.64], R63 ;  /* 0x0000003f14007986 */ /* 0x0001e2000c101508 */
[----:B------:R-:W-:Y:S02]  /*4690*/  LOP3.LUT R60, R17, 0xff, RZ, 0xc0, !PT ;  /* 0x000000ff113c7812 */ /* 0x000fe400078ec0ff */
[----:B------:R-:W-:Y:S02]  /*46a0*/  PRMT R29, R50, 0x7604, R17 ;  /* 0x00007604321d7816 */ /* 0x000fe40000000011 */
[----:B------:R-:W-:-:S02]  /*46b0*/  LOP3.LUT R17, R49, 0xffff, RZ, 0xc0, !PT ;  /* 0x0000ffff31117812 */ /* 0x000fc400078ec0ff */
[----:B0-----:R-:W-:Y:S02]  /*46c0*/  LOP3.LUT R20, R50, 0xff, RZ, 0xc0, !PT ;  /* 0x000000ff32147812 */ /* 0x001fe400078ec0ff */
[----:B------:R-:W-:Y:S02]  /*46d0*/  LOP3.LUT R21, R58, 0xffff, RZ, 0xc0, !PT ;  /* 0x0000ffff3a157812 */ /* 0x000fe400078ec0ff */
[----:B------:R-:W-:Y:S02]  /*46e0*/  PRMT R50, R17, 0x7604, R60 ;  /* 0x0000760411327816 */ /* 0x000fe4000000003c */
[----:B------:R-:W-:Y:S01]  /*46f0*/  PRMT R17, R21, 0x7604, R20 ;  /* 0x0000760415117816 */ /* 0x000fe20000000014 */
[----:B------:R-:W-:-:S04]  /*4700*/  FMUL R20, R57, 0.10703222453594207764 ;  /* 0x3ddb33b639147820 */ /* 0x000fc80000400000 */
[C---:B------:R-:W-:Y:S01]  /*4710*/  FFMA R21, R57.reuse, R20, 0.79788458347320556641 ;  /* 0x3f4c422a39157423 */ /* 0x040fe20000000014 */
[----:B------:R-:W-:Y:S01]  /*4720*/  FFMA R20, -R30, R30, 1 ;  /* 0x3f8000001e147423 */ /* 0x000fe2000000011e */
[----:B------:R-:W-:-:S03]  /*4730*/  FMUL R65, R57, 0.5 ;  /* 0x3f00000039417820 */ /* 0x000fc60000400000 */
[----:B------:R-:W-:Y:S01]  /*4740*/  FMUL R20, R20, R21 ;  /* 0x0000001514147220 */ /* 0x000fe20000400000 */
[----:B------:R-:W-:-:S03]  /*4750*/  FMUL R21, R54, 0.10703222453594207764 ;  /* 0x3ddb33b636157820 */ /* 0x000fc60000400000 */
[----:B------:R-:W-:Y:S01]  /*4760*/  FMUL R65, R65, R20 ;  /* 0x0000001441417220 */ /* 0x000fe20000400000 */
[----:B------:R-:W-:Y:S01]  /*4770*/  FFMA R21, R54, R21, 0.79788458347320556641 ;  /* 0x3f4c422a36157423 */ /* 0x000fe20000000015 */
[----:B------:R-:W-:-:S04]  /*4780*/  FFMA R20, -R38, R38, 1 ;  /* 0x3f80000026147423 */ /* 0x000fc80000000126 */
[----:B------:R-:W-:Y:S01]  /*4790*/  FMUL R21, R20, R21 ;  /* 0x0000001514157220 */ /* 0x000fe20000400000 */
[----:B------:R-:W-:Y:S01]  /*47a0*/  FMUL R20, R54, 0.5 ;  /* 0x3f00000036147820 */ /* 0x000fe20000400000 */
[----:B------:R-:W-:-:S03]  /*47b0*/  USHF.R.U64 UR14, UR16, 0x1, UR17 ;  /* 0x00000001100e7899 */ /* 0x000fc60008001211 */
[----:B------:R-:W-:Y:S01]  /*47c0*/  FMUL R67, R20, R21 ;  /* 0x0000001514437220 */ /* 0x000fe20000400000 */
[----:B------:R-:W-:Y:S02]  /*47d0*/  MOV R20, UR11 ;  /* 0x0000000b00147c02 */ /* 0x000fe40008000f00 */
[----:B------:R-:W-:Y:S01]  /*47e0*/  MOV R21, UR4 ;  /* 0x0000000400157c02 */ /* 0x000fe20008000f00 */
[----:B------:R-:W-:Y:S01]  /*47f0*/  FADD R30, R30, 1 ;  /* 0x3f8000001e1e7421 */ /* 0x000fe20000000000 */
[----:B------:R-:W-:Y:S01]  /*4800*/  PRMT R49, R58, 0x7604, R49 ;  /* 0x000076043a317816 */ /* 0x000fe20000000031 */
[-C--:B------:R-:W-:Y:S01]  /*4810*/  FFMA R58, R55, R18.reuse, 0.5 ;  /* 0x3f000000373a7423 */ /* 0x080fe20000000012 */
[----:B------:R-:W-:Y:S01]  /*4820*/  FFMA R69, R69, R18, 0.5 ;  /* 0x3f00000045457423 */ /* 0x000fe20000000012 */
[----:B------:R-:W-:-:S04]  /*4830*/  IMAD.WIDE.U32 R20, R27, UR14, R20 ;  /* 0x0000000e1b147c25 */ /* 0x000fc8000f8e0014 */
[--C-:B------:R-:W-:Y:S01]  /*4840*/  FFMA R30, R30, 0.5, R65.reuse ;  /* 0x3f0000001e1e7823 */ /* 0x100fe20000000041 */
[----:B------:R-:W-:Y:S01]  /*4850*/  PRMT R65, R16, 0x7632, R65 ;  /* 0x0000763210417816 */ /* 0x000fe20000000041 */
[----:B------:R-:W-:Y:S01]  /*4860*/  FMUL R58, R57, R58 ;  /* 0x0000003a393a7220 */ /* 0x000fe20000400000 */
[----:B------:R-:W-:Y:S01]  /*4870*/  FMUL R60, R54, R69 ;  /* 0x00000045363c7220 */ /* 0x000fe20000400000 */
[----:B------:R-:W-:Y:S02]  /*4880*/  IADD3 R57, R15, R21, RZ ;  /* 0x000000150f397210 */ /* 0x000fe40007ffe0ff */
[C---:B------:R-:W-:Y:S02]  /*4890*/  IADD3 R54, R8.reuse, 0x1e, RZ ;  /* 0x0000001e08367810 */ /* 0x040fe40007ffe0ff */
[----:B------:R-:W-:Y:S02]  /*48a0*/  IADD3 R63, R8, 0x1d, RZ ;  /* 0x0000001d083f7810 */ /* 0x000fe40007ffe0ff */
[----:B------:R-:W-:-:S02]  /*48b0*/  SHF.L.U32 R15, R16, 0x10, RZ ;  /* 0x00000010100f7819 */ /* 0x000fc400000006ff */
[----:B------:R-:W-:Y:S02]  /*48c0*/  SHF.L.U32 R65, R65, 0x10, RZ ;  /* 0x0000001041417819 */ /* 0x000fe400000006ff */
[----:B------:R-:W-:Y:S01]  /*48d0*/  LOP3.LUT R8, R54, 0x1f, RZ, 0xc0, !PT ;  /* 0x0000001f36087812 */ /* 0x000fe200078ec0ff */
[----:B------:R-:W-:Y:S01]  /*48e0*/  FMUL R21, R15, R58 ;  /* 0x0000003a0f157220 */ /* 0x000fe20000400000 */
[----:B------:R-:W-:Y:S01]  /*48f0*/  LOP3.LUT R63, R63, 0x1f, RZ, 0xc0, !PT ;  /* 0x0000001f3f3f7812 */ /* 0x000fe200078ec0ff */
[----:B------:R-:W-:Y:S01]  /*4900*/  FMUL R60, R65, R60 ;  /* 0x0000003c413c7220 */ /* 0x000fe20000400000 */
[----:B------:R-:W-:Y:S01]  /*4910*/  IADD3 R55, P0, P1, R20, UR11, R8 ;  /* 0x0000000b14377c10 */ /* 0x000fe2000f91e008 */
[----:B------:R-:W-:Y:S01]  /*4920*/  FADD R38, R38, 1 ;  /* 0x3f80000026267421 */ /* 0x000fe20000000000 */
[----:B------:R-:W-:Y:S01]  /*4930*/  IADD3 R64, P2, P3, R63, UR11, R20 ;  /* 0x0000000b3f407c10 */ /* 0x000fe2000fb5e014 */
[----:B------:R-:W-:Y:S01]  /*4940*/  FMUL R16, R21, UR10 ;  /* 0x0000000a15107c20 */ /* 0x000fe20008400000 */
[----:B------:R-:W-:Y:S01]  /*4950*/  FMUL R20, R60, UR10 ;  /* 0x0000000a3c147c20 */ /* 0x000fe20008400000 */
[----:B------:R-:W-:Y:S01]  /*4960*/  FFMA R38, R38, 0.5, R67 ;  /* 0x3f00000026267823 */ /* 0x000fe20000000043 */
[----:B------:R-:W-:-:S02]  /*4970*/  FMUL R58, R30, R15 ;  /* 0x0000000f1e3a7220 */ /* 0x000fc40000400000 */
[----:B------:R-:W-:Y:S02]  /*4980*/  F2FP.SATFINITE.E4M3.F32.PACK_AB_MERGE_C R16, RZ, R16, RZ ;  /* 0x00000010ff10723e */ /* 0x000fe400048070ff */
[----:B------:R-:W-:Y:S01]  /*4990*/  F2FP.SATFINITE.E4M3.F32.PACK_AB_MERGE_C R67, RZ, R20, RZ ;  /* 0x00000014ff43723e */ /* 0x000fe200048070ff */
[----:B------:R-:W-:Y:S01]  /*49a0*/  FMUL R15, R38, R65 ;  /* 0x00000041260f7220 */ /* 0x000fe20000400000 */
[----:B------:R-:W-:Y:S02]  /*49b0*/  LOP3.LUT R65, R16, 0xff, RZ, 0xc0, !PT ;  /* 0x000000ff10417812 */ /* 0x000fe400078ec0ff */
[C---:B------:R-:W-:Y:S02]  /*49c0*/  LOP3.LUT R54, R67.reuse, 0xff, RZ, 0xc0, !PT ;  /* 0x000000ff43367812 */ /* 0x040fe400078ec0ff */
[----:B------:R-:W-:Y:S01]  /*49d0*/  PRMT R30, R67, 0x7604, R16 ;  /* 0x00007604431e7816 */ /* 0x000fe20000000010 */
[----:B------:R-:W-:Y:S01]  /*49e0*/  FMUL R16, R39, 0.10703222453594207764 ;  /* 0x3ddb33b627107820 */ /* 0x000fe20000400000 */
[----:B------:R-:W-:-:S03]  /*49f0*/  PRMT R54, R17, 0x5410, R54 ;  /* 0x0000541011367816 */ /* 0x000fc60000000036 */
[----:B------:R-:W-:Y:S01]  /*4a00*/  FFMA R17, R39, R16, 0.79788458347320556641 ;  /* 0x3f4c422a27117423 */ /* 0x000fe20000000010 */
[----:B------:R-:W-:Y:S01]  /*4a10*/  FFMA R16, -R31, R31, 1 ;  /* 0x3f8000001f107423 */ /* 0x000fe2000000011f */
[----:B------:R-:W-:Y:S01]  /*4a20*/  PRMT R20, R50, 0x5410, R65 ;  /* 0x0000541032147816 */ /* 0x000fe20000000041 */
[----:B------:R-:W-:Y:S02]  /*4a30*/  FMUL R65, R39, 0.5 ;  /* 0x3f00000027417820 */ /* 0x000fe40000400000 */
[----:B------:R-:W-:Y:S01]  /*4a40*/  FMUL R16, R16, R17 ;  /* 0x0000001110107220 */ /* 0x000fe20000400000 */
[C---:B------:R-:W-:Y:S01]  /*4a50*/  FMUL R17, R26.reuse, 0.10703222453594207764 ;  /* 0x3ddb33b61a117820 */ /* 0x040fe20000400000 */
[----:B------:R-:W-:Y:S02]  /*4a60*/  FFMA R67, -R19, R19, 1 ;  /* 0x3f80000013437423 */ /* 0x000fe40000000113 */
[----:B------:R-:W-:Y:S01]  /*4a70*/  FMUL R65, R65, R16 ;  /* 0x0000001041417220 */ /* 0x000fe20000400000 */
[----:B------:R-:W-:Y:S01]  /*4a80*/  FFMA R16, R26, R17, 0.79788458347320556641 ;  /* 0x3f4c422a1a107423 */ /* 0x000fe20000000011 */
[----:B------:R-:W-:-:S03]  /*4a90*/  IADD3 R64, P4, R64, UR11, RZ ;  /* 0x0000000b40407c10 */ /* 0x000fc6000ff9e0ff */
[----:B------:R-:W-:Y:S01]  /*4aa0*/  FMUL R67, R67, R16 ;  /* 0x0000001043437220 */ /* 0x000fe20000400000 */
[----:B------:R-:W-:Y:S02]  /*4ab0*/  IADD3.X R16, RZ, UR4, R57, P2, P3 ;  /* 0x00000004ff107c10 */ /* 0x000fe400097e6439 */
[----:B------:R-:W-:Y:S02]  /*4ac0*/  IADD3.X R70, R57, UR4, RZ, P0, P1 ;  /* 0x0000000439467c10 */ /* 0x000fe400087e24ff */
[-C--:B------:R-:W-:Y:S02]  /*4ad0*/  LEA R38, P0, R55, R44.reuse, 0x2 ;  /* 0x0000002c37267211 */ /* 0x080fe400078010ff */
[----:B------:R-:W-:Y:S02]  /*4ae0*/  IADD3.X R16, R16, UR4, RZ, P4, !PT ;  /* 0x0000000410107c10 */ /* 0x000fe4000a7fe4ff */
[----:B------:R-:W-:Y:S01]  /*4af0*/  LEA R44, P1, R64, R44, 0x2 ;  /* 0x0000002c402c7211 */ /* 0x000fe200078210ff */
[----:B------:R-:W-:-:S03]  /*4b00*/  FFMA R50, R45, R18, 0.5 ;  /* 0x3f0000002d327423 */ /* 0x000fc60000000012 */
[-C--:B------:R-:W-:Y:S01]  /*4b10*/  LEA.HI.X R45, R64, R11.reuse, R16, 0x2, P1 ;  /* 0x0000000b402d7211 */ /* 0x080fe200008f1410 */
[----:B------:R-:W-:Y:S01]  /*4b20*/  FMUL R64, R26, 0.5 ;  /* 0x3f0000001a407820 */ /* 0x000fe20000400000 */
[----:B------:R-:W-:Y:S01]  /*4b30*/  FMUL R50, R39, R50 ;  /* 0x0000003227327220 */ /* 0x000fe20000400000 */
[----:B------:R-:W-:Y:S01]  /*4b40*/  LEA.HI.X R39, R55, R11, R70, 0x2, P0 ;  /* 0x0000000b37277211 */ /* 0x000fe200000f1446 */
[----:B------:R-:W-:Y:S01]  /*4b50*/  FADD R19, R19, 1 ;  /* 0x3f80000013137421 */ /* 0x000fe20000000000 */
[----:B------:R-:W-:Y:S01]  /*4b60*/  FMUL R64, R64, R67 ;  /* 0x0000004340407220 */ /* 0x000fe20000400000 */
[----:B------:R-:W-:Y:S01]  /*4b70*/  FFMA R11, R53, R18, 0.5 ;  /* 0x3f000000350b7423 */ /* 0x000fe20000000012 */
[----:B------:R-:W-:Y:S02]  /*4b80*/  MOV R16, UR6 ;  /* 0x0000000600107c02 */ /* 0x000fe40008000f00 */
[----:B------:R-:W-:Y:S01]  /*4b90*/  MOV R17, UR7 ;  /* 0x0000000700117c02 */ /* 0x000fe20008000f00 */
[----:B------:R-:W-:Y:S01]  /*4ba0*/  FFMA R64, R19, 0.5, R64 ;  /* 0x3f00000013407823 */ /* 0x000fe20000000040 */
[----:B------:R-:W-:Y:S01]  /*4bb0*/  FMUL R11, R26, R11 ;  /* 0x0000000b1a0b7220 */ /* 0x000fe20000400000 */
[----:B------:R-:W-:Y:S01]  /*4bc0*/  PRMT R19, R10, 0x7632, R19 ;  /* 0x000076320a137816 */ /* 0x000fe20000000013 */
[----:B------:R-:W-:-:S04]  /*4bd0*/  IMAD.WIDE.U32 R26, R27, UR16, R16 ;  /* 0x000000101b1a7c25 */ /* 0x000fc8000f8e0010 */
[----:B------:R-:W-:Y:S01]  /*4be0*/  FADD R16, R31, 1 ;  /* 0x3f8000001f107421 */ /* 0x000fe20000000000 */
[----:B------:R-:W-:Y:S02]  /*4bf0*/  SHF.L.U32 R17, R10, 0x10, RZ ;  /* 0x000000100a117819 */ /* 0x000fe400000006ff */
[----:B------:R-:W-:Y:S01]  /*4c00*/  SHF.L.U32 R10, R19, 0x10, RZ ;  /* 0x00000010130a7819 */ /* 0x000fe200000006ff */
[----:B------:R-:W-:Y:S02]  /*4c10*/  FFMA R16, R16, 0.5, R65 ;  /* 0x3f00000010107823 */ /* 0x000fe40000000041 */
[----:B------:R-:W-:Y:S02]  /*4c20*/  FMUL R55, R17, R50 ;  /* 0x0000003211377220 */ /* 0x000fe40000400000 */
[----:B------:R-:W-:Y:S01]  /*4c30*/  FMUL R19, R10, R11 ;  /* 0x0000000b0a137220 */ /* 0x000fe20000400000 */
[----:B------:R-:W-:Y:S01]  /*4c40*/  FMUL R17, R16, R17 ;  /* 0x0000001110117220 */ /* 0x000fe20000400000 */
[----:B------:R-:W-:Y:S01]  /*4c50*/  FMUL R16, R64, R10 ;  /* 0x0000000a40107220 */ /* 0x000fe20000400000 */
[----:B------:R-:W-:Y:S01]  /*4c60*/  FMUL R10, R55, UR10 ;  /* 0x0000000a370a7c20 */ /* 0x000fe20008400000 */
[----:B------:R-:W-:-:S04]  /*4c70*/  FMUL R11, R19, UR10 ;  /* 0x0000000a130b7c20 */ /* 0x000fc80008400000 */
[----:B------:R-:W-:Y:S02]  /*4c80*/  F2FP.SATFINITE.E4M3.F32.PACK_AB_MERGE_C R10, RZ, R10, RZ ;  /* 0x0000000aff0a723e */ /* 0x000fe400048070ff */
[----:B------:R-:W-:Y:S02]  /*4c90*/  F2FP.SATFINITE.E4M3.F32.PACK_AB_MERGE_C R31, RZ, R11, RZ ;  /* 0x0000000bff1f723e */ /* 0x000fe400048070ff */
[----:B------:R-:W-:Y:S02]  /*4ca0*/  LOP3.LUT R11, R10, 0xffff, RZ, 0xc0, !PT ;  /* 0x0000ffff0a0b7812 */ /* 0x000fe400078ec0ff */
[--C-:B------:R-:W-:Y:S02]  /*4cb0*/  PRMT R50, R31, 0x7604, R10.reuse ;  /* 0x000076041f327816 */ /* 0x100fe4000000000a */
[----:B------:R-:W-:Y:S02]  /*4cc0*/  PRMT R10, R6, 0x7632, R10 ;  /* 0x00007632060a7816 */ /* 0x000fe4000000000a */
[----:B------:R-:W-:-:S02]  /*4cd0*/  SHF.L.U32 R11, R11, 0x18, RZ ;  /* 0x000000180b0b7819 */ /* 0x000fc400000006ff */
[----:B------:R-:W-:Y:S02]  /*4ce0*/  SHF.L.U32 R6, R6, 0x10, RZ ;  /* 0x0000001006067819 */ /* 0x000fe400000006ff */
[----:B------:R-:W-:Y:S02]  /*4cf0*/  SHF.L.U32 R10, R10, 0x10, RZ ;  /* 0x000000100a0a7819 */ /* 0x000fe400000006ff */
[----:B------:R-:W-:Y:S02]  /*4d00*/  LOP3.LUT R20, R20, R11, RZ, 0xfc, !PT ;  /* 0x0000000b14147212 */ /* 0x000fe400078efcff */
[----:B------:R-:W-:Y:S01]  /*4d10*/  FMNMX R11, R32, |R25|, !PT ;  /* 0x40000019200b7209 */ /* 0x000fe20007800000 */
[----:B------:R-:W-:Y:S01]  /*4d20*/  FMUL R33, R33, R6 ;  /* 0x0000000621217220 */ /* 0x000fe20000400000 */
[----:B------:R-:W-:Y:S01]  /*4d30*/  FMUL R51, R51, R10 ;  /* 0x0000000a33337220 */ /* 0x000fe20000400000 */
[----:B------:R-:W-:Y:S01]  /*4d40*/  FMUL R25, R25, UR10 ;  /* 0x0000000a19197c20 */ /* 0x000fe20008400000 */
[C---:B------:R-:W-:Y:S01]  /*4d50*/  FMNMX R6, |R48|.reuse, R11, !PT ;  /* 0x0000000b30067209 */ /* 0x040fe20007800200 */
[----:B------:R-:W-:Y:S01]  /*4d60*/  FMUL R48, R48, UR10 ;  /* 0x0000000a30307c20 */ /* 0x000fe20008400000 */
[----:B------:R-:W-:Y:S01]  /*4d70*/  FMUL R10, R33, UR10 ;  /* 0x0000000a210a7c20 */ /* 0x000fe20008400000 */
[----:B------:R-:W-:Y:S01]  /*4d80*/  FMUL R11, R51, UR10 ;  /* 0x0000000a330b7c20 */ /* 0x000fe20008400000 */
[----:B------:R-:W-:-:S02]  /*4d90*/  F2FP.SATFINITE.E4M3.F32.PACK_AB_MERGE_C R25, RZ, R25, RZ ;  /* 0x00000019ff19723e */ /* 0x000fc400048070ff */
[----:B------:R-:W-:Y:S02]  /*4da0*/  F2FP.SATFINITE.E4M3.F32.PACK_AB_MERGE_C R48, RZ, R48, RZ ;  /* 0x00000030ff30723e */ /* 0x000fe400048070ff */
[----:B------:R-:W-:Y:S02]  /*4db0*/  F2FP.SATFINITE.E4M3.F32.PACK_AB_MERGE_C R10, RZ, R10, RZ ;  /* 0x0000000aff0a723e */ /* 0x000fe400048070ff */
[----:B------:R-:W-:Y:S02]  /*4dc0*/  F2FP.SATFINITE.E4M3.F32.PACK_AB_MERGE_C R11, RZ, R11, RZ ;  /* 0x0000000bff0b723e */ /* 0x000fe400048070ff */
[----:B------:R-:W-:Y:S02]  /*4dd0*/  LOP3.LUT R31, R31, 0xffff, RZ, 0xc0, !PT ;  /* 0x0000ffff1f1f7812 */ /* 0x000fe400078ec0ff */
[----:B------:R-:W-:Y:S02]  /*4de0*/  LOP3.LUT R32, R25, 0xff, RZ, 0xc0, !PT ;  /* 0x000000ff19207812 */ /* 0x000fe400078ec0ff */
[----:B------:R-:W-:-:S02]  /*4df0*/  PRMT R57, R48, 0x7604, R25 ;  /* 0x0000760430397816 */ /* 0x000fc40000000019 */
[----:B------:R-:W-:Y:S02]  /*4e00*/  LOP3.LUT R25, R10, 0xffff, RZ, 0xc0, !PT ;  /* 0x0000ffff0a197812 */ /* 0x000fe400078ec0ff */
[C---:B------:R-:W-:Y:S02]  /*4e10*/  PRMT R53, R11.reuse, 0x7604, R10 ;  /* 0x000076040b357816 */ /* 0x040fe4000000000a */
[----:B------:R-:W-:Y:S02]  /*4e20*/  LOP3.LUT R48, R48, 0xff, RZ, 0xc0, !PT ;  /* 0x000000ff30307812 */ /* 0x000fe400078ec0ff */
[----:B------:R-:W-:Y:S02]  /*4e30*/  LOP3.LUT R11, R11, 0xffff, RZ, 0xc0, !PT ;  /* 0x0000ffff0b0b7812 */ /* 0x000fe400078ec0ff */
[----:B------:R-:W-:Y:S02]  /*4e40*/  SHF.L.U32 R31, R31, 0x18, RZ ;  /* 0x000000181f1f7819 */ /* 0x000fe400000006ff */
[----:B------:R-:W-:-:S02]  /*4e50*/  PRMT R25, R25, 0x7604, R32 ;  /* 0x0000760419197816 */ /* 0x000fc40000000020 */
[----:B------:R-:W-:Y:S02]  /*4e60*/  PRMT R32, R11, 0x7604, R48 ;  /* 0x000076040b207816 */ /* 0x000fe40000000030 */
[----:B------:R-:W-:Y:S02]  /*4e70*/  SHF.L.U32 R11, R14, 0x10, RZ ;  /* 0x000000100e0b7819 */ /* 0x000fe400000006ff */
[----:B------:R-:W-:Y:S02]  /*4e80*/  LOP3.LUT R31, R54, R31, RZ, 0xfc, !PT ;  /* 0x0000001f361f7212 */ /* 0x000fe400078efcff */
[----:B------:R-:W-:Y:S02]  /*4e90*/  FMNMX R48, |R33|, R6, !PT ;  /* 0x0000000621307209 */ /* 0x000fe40007800200 */
[----:B------:R-:W-:Y:S02]  /*4ea0*/  IADD3 R54, R7, R27, RZ ;  /* 0x0000001b07367210 */ /* 0x000fe40007ffe0ff */
[----:B------:R-:W-:Y:S01]  /*4eb0*/  IADD3 R6, P0, R8, R26, RZ ;  /* 0x0000001a08067210 */ /* 0x000fe20007f1e0ff */
[----:B------:R-:W-:Y:S01]  /*4ec0*/  FMUL R58, R58, R11 ;  /* 0x0000000b3a3a7220 */ /* 0x000fe20000400000 */
[----:B------:R-:W-:-:S02]  /*4ed0*/  MOV R11, UR16 ;  /* 0x00000010000b7c02 */ /* 0x000fc40008000f00 */
[----:B------:R-:W-:-:S03]  /*4ee0*/  IADD3.X R7, RZ, R54, RZ, P0, !PT ;  /* 0x00000036ff077210 */ /* 0x000fc600007fe4ff */
[----:B------:R-:W-:Y:S01]  /*4ef0*/  IMAD.WIDE.U32 R10, R11, 0x5, R6 ;  /* 0x000000050b0a7825 */ /* 0x000fe200078e0006 */
[----:B------:R-:W-:-:S04]  /*4f00*/  PRMT R14, R14, 0x7632, R14 ;  /* 0x000076320e0e7816 */ /* 0x000fc8000000000e */
[----:B------:R-:W-:Y:S01]  /*4f10*/  IADD3 R27, R11, UR5, RZ ;  /* 0x000000050b1b7c10 */ /* 0x000fe2000fffe0ff */
[----:B------:R-:W-:Y:S01]  /*4f20*/  FMUL R11, R58, UR10 ;  /* 0x0000000a3a0b7c20 */ /* 0x000fe20008400000 */
[----:B------:R-:W-:Y:S02]  /*4f30*/  SHF.L.U32 R14, R14, 0x10, RZ ;  /* 0x000000100e0e7819 */ /* 0x000fe400000006ff */
[C---:B------:R-:W-:Y:S02]  /*4f40*/  SHF.L.U64.HI R27, R10.reuse, 0x2, R27 ;  /* 0x000000020a1b7819 */ /* 0x040fe4000001021b */
[----:B------:R-:W-:Y:S02]  /*4f50*/  F2FP.SATFINITE.E4M3.F32.PACK_AB_MERGE_C R11, RZ, R11, RZ ;  /* 0x0000000bff0b723e */ /* 0x000fe400048070ff */
[----:B------:R-:W-:Y:S01]  /*4f60*/  SHF.L.U32 R67, R10, 0x2, RZ ;  /* 0x000000020a437819 */ /* 0x000fe200000006ff */
[----:B------:R-:W-:Y:S01]  /*4f70*/  FMUL R10, R15, R14 ;  /* 0x0000000e0f0a7220 */ /* 0x000fe20000400000 */
[----:B------:R-:W-:-:S02]  /*4f80*/  IADD3 R70, P0, R6, UR6, RZ ;  /* 0x0000000606467c10 */ /* 0x000fc4000ff1e0ff */
[----:B------:R-:W-:Y:S02]  /*4f90*/  FMNMX R51, |R51|, R48, !PT ;  /* 0x0000003033337209 */ /* 0x000fe40007800200 */
[----:B------:R-:W-:Y:S02]  /*4fa0*/  LOP3.LUT R14, R11, 0xff, RZ, 0xc0, !PT ;  /* 0x000000ff0b0e7812 */ /* 0x000fe400078ec0ff */
[----:B------:R-:W-:Y:S02]  /*4fb0*/  IADD3.X R7, R7, UR7, RZ, P0, !PT ;  /* 0x0000000707077c10 */ /* 0x000fe400087fe4ff */
[----:B------:R-:W-:Y:S02]  /*4fc0*/  FMNMX R33, |R58|, R51, !PT ;  /* 0x000000333a217209 */ /* 0x000fe40007800200 */
[----:B------:R-:W-:Y:S02]  /*4fd0*/  PRMT R15, R25, 0x5410, R14 ;  /* 0x00005410190f7816 */ /* 0x000fe4000000000e */
[----:B------:R-:W-:-:S02]  /*4fe0*/  SHF.L.U32 R14, R9, 0x10, RZ ;  /* 0x00000010090e7819 */ /* 0x000fc400000006ff */
[----:B------:R-:W-:Y:S02]  /*4ff0*/  PRMT R51, R9, 0x7632, R51 ;  /* 0x0000763209337816 */ /* 0x000fe40000000033 */
[C---:B------:R-:W-:Y:S02]  /*5000*/  SHF.L.U64.HI R7, R70.reuse, 0x2, R7 ;  /* 0x0000000246077819 */ /* 0x040fe40000010207 */
[----:B------:R-:W-:Y:S01]  /*5010*/  SHF.L.U32 R70, R70, 0x2, RZ ;  /* 0x0000000246467819 */ /* 0x000fe200000006ff */
[C---:B------:R-:W-:Y:S01]  /*5020*/  FMUL R25, R10.reuse, UR10 ;  /* 0x0000000a0a197c20 */ /* 0x040fe20008400000 */
[----:B------:R-:W-:Y:S01]  /*5030*/  SHF.L.U32 R51, R51, 0x10, RZ ;  /* 0x0000001033337819 */ /* 0x000fe200000006ff */
[----:B------:R-:W-:Y:S01]  /*5040*/  FMUL R17, R17, R14 ;  /* 0x0000000e11117220 */ /* 0x000fe20000400000 */
[----:B------:R-:W-:Y:S02]  /*5050*/  FMNMX R10, |R10|, R33, !PT ;  /* 0x000000210a0a7209 */ /* 0x000fe40007800200 */
[----:B------:R-:W-:Y:S01]  /*5060*/  IADD3 R72, P0, R70, R34, RZ ;  /* 0x0000002246487210 */ /* 0x000fe20007f1e0ff */
[----:B------:R-:W-:Y:S01]  /*5070*/  FMUL R51, R16, R51 ;  /* 0x0000003310337220 */ /* 0x000fe20000400000 */
[----:B------:R-:W-:-:S02]  /*5080*/  F2FP.SATFINITE.E4M3.F32.PACK_AB_MERGE_C R48, RZ, R25, RZ ;  /* 0x00000019ff30723e */ /* 0x000fc400048070ff */
[----:B------:R-:W-:Y:S02]  /*5090*/  IADD3.X R73, R7, R35, RZ, P0, !PT ;  /* 0x0000002307497210 */ /* 0x000fe400007fe4ff */
[----:B------:R-:W-:Y:S02]  /*50a0*/  FMNMX R16, |R17|, R10, !PT ;  /* 0x0000000a11107209 */ /* 0x000fe40007800200 */
[----:B------:R-:W-:Y:S02]  /*50b0*/  IADD3 R10, P0, R38, UR11, RZ ;  /* 0x0000000b260a7c10 */ /* 0x000fe4000ff1e0ff */
[C---:B------:R-:W-:Y:S02]  /*50c0*/  PRMT R25, R48.reuse, 0x7604, R11 ;  /* 0x0000760430197816 */ /* 0x040fe4000000000b */
[----:B------:R-:W-:Y:S02]  /*50d0*/  IADD3.X R11, R39, UR4, RZ, P0, !PT ;  /* 0x00000004270b7c10 */ /* 0x000fe400087fe4ff */
[----:B------:R-:W-:-:S02]  /*50e0*/  LOP3.LUT R9, R48, 0xff, RZ, 0xc0, !PT ;  /* 0x000000ff30097812 */ /* 0x000fc400078ec0ff */
[----:B------:R-:W-:Y:S02]  /*50f0*/  IADD3 R64, P0, R10, UR11, RZ ;  /* 0x0000000b0a407c10 */ /* 0x000fe4000ff1e0ff */
[----:B------:R-:W-:Y:S02]  /*5100*/  PRMT R58, R32, 0x5410, R9 ;  /* 0x00005410203a7816 */ /* 0x000fe40000000009 */
[----:B------:R-:W-:Y:S02]  /*5110*/  IADD3 R70, P1, R70, R47, RZ ;  /* 0x0000002f46467210 */ /* 0x000fe40007f3e0ff */
[----:B------:R-:W-:Y:S01]  /*5120*/  FMNMX R69, |R51|, R16, !PT ;  /* 0x0000001033457209 */ /* 0x000fe20007800200 */
[----:B------:R-:W-:Y:S01]  /*5130*/  FMUL R48, R17, UR10 ;  /* 0x0000000a11307c20 */ /* 0x000fe20008400000 */
[----:B------:R-:W-:Y:S01]  /*5140*/  IADD3.X R65, R11, UR4, RZ, P0, !PT ;  /* 0x000000040b417c10 */ /* 0x000fe200087fe4ff */
[----:B------:R-:W2:Y:S01]  /*5150*/  LDG.E R17, desc[UR8][R10.64] ;  /* 0x000000080a117981 */ /* 0x000ea2000c1e1900 */
[----:B------:R-:W-:-:S02]  /*5160*/  IADD3 R32, P0, R64, UR11, RZ ;  /* 0x0000000b40207c10 */ /* 0x000fc4000ff1e0ff */
[----:B------:R-:W-:Y:S01]  /*5170*/  IADD3.X R71, R7, R46, RZ, P1, !PT ;  /* 0x0000002e07477210 */ /* 0x000fe20000ffe4ff */
[----:B------:R-:W3:Y:S01]  /*5180*/  LDG.E R14, desc[UR8][R64.64] ;  /* 0x00000008400e7981 */ /* 0x000ee2000c1e1900 */
[----:B------:R-:W-:-:S03]  /*5190*/  IADD3.X R33, R65, UR4, RZ, P0, !PT ;  /* 0x0000000441217c10 */ /* 0x000fc600087fe4ff */
[----:B------:R0:W4:Y:S01]  /*51a0*/  LDG.E R7, desc[UR8][R38.64] ;  /* 0x0000000826077981 */ /* 0x000122000c1e1900 */
[----:B------:R-:W-:-:S03]  /*51b0*/  FMNMX R69, |R52|, R69, !PT ;  /* 0x0000004534457209 */ /* 0x000fc60007800200 */
[----:B------:R1:W5:Y:S04]  /*51c0*/  LDG.E R16, desc[UR8][R32.64] ;  /* 0x0000000820107981 */ /* 0x000368000c1e1900 */
[----:B------:R-:W3:Y:S01]  /*51d0*/  LDG.E R9, desc[UR8][R72.64] ;  /* 0x0000000848097981 */ /* 0x000ee2000c1e1900 */
[----:B0-----:R-:W-:-:S04]  /*51e0*/  IADD3 R38, P0, R67, R34, RZ ;  /* 0x0000002243267210 */ /* 0x001fc80007f1e0ff */
[----:B------:R-:W-:-:S05]  /*51f0*/  IADD3.X R39, R27, R35, RZ, P0, !PT ;  /* 0x000000231b277210 */ /* 0x000fca00007fe4ff */
[----:B------:R-:W2:Y:S01]  /*5200*/  LDG.E R52, desc[UR8][R38.64] ;  /* 0x0000000826347981 */ /* 0x000ea2000c1e1900 */
[----:B------:R-:W-:-:S04]  /*5210*/  IADD3 R10, P0, R38, UR6, RZ ;  /* 0x00000006260a7c10 */ /* 0x000fc8000ff1e0ff */
[----:B------:R-:W-:Y:S02]  /*5220*/  IADD3.X R11, R39, UR7, RZ, P0, !PT ;  /* 0x00000007270b7c10 */ /* 0x000fe400087fe4ff */
[----:B------:R-:W-:-:S03]  /*5230*/  FMNMX R69, |R56|, R69, !PT ;  /* 0x0000004538457209 */ /* 0x000fc60007800200 */
[----:B------:R0:W4:Y:S01]  /*5240*/  LDG.E R56, desc[UR8][R10.64] ;  /* 0x000000080a387981 */ /* 0x000122000c1e1900 */
[----:B-1----:R-:W-:Y:S02]  /*5250*/  IADD3 R32, P2, R10, UR6, RZ ;  /* 0x000000060a207c10 */ /* 0x002fe4000ff5e0ff */
[----:B------:R-:W-:Y:S02]  /*5260*/  FMNMX R69, |R68|, R69, !PT ;  /* 0x0000004544457209 */ /* 0x000fe40007800200 */
[----:B------:R-:W-:Y:S02]  /*5270*/  IADD3.X R33, R11, UR7, RZ, P2, !PT ;  /* 0x000000070b217c10 */ /* 0x000fe400097fe4ff */
[----:B------:R-:W-:-:S03]  /*5280*/  FMNMX R68, |R66|, R69, !PT ;  /* 0x0000004542447209 */ /* 0x000fc60007800200 */
[----:B------:R1:W5:Y:S01]  /*5290*/  LDG.E R66, desc[UR8][R32.64] ;  /* 0x0000000820427981 */ /* 0x000362000c1e1900 */
[----:B------:R-:W-:Y:S02]  /*52a0*/  IADD3 R64, P1, R42, R26, RZ ;  /* 0x0000001a2a407210 */ /* 0x000fe40007f3e0ff */
[----:B------:R-:W-:Y:S02]  /*52b0*/  IADD3 R65, P0, R26, UR6, RZ ;  /* 0x000000061a417c10 */ /* 0x000fe4000ff1e0ff */
[----:B------:R-:W-:Y:S02]  /*52c0*/  IADD3 R26, P2, R67, R47, RZ ;  /* 0x0000002f431a7210 */ /* 0x000fe40007f5e0ff */
[----:B------:R-:W-:Y:S02]  /*52d0*/  FMNMX R67, |R21|, R68, !PT ;  /* 0x0000004415437209 */ /* 0x000fe40007800200 */
[----:B0-----:R-:W-:Y:S02]  /*52e0*/  SHF.L.U32 R10, R64, 0x1, RZ ;  /* 0x00000001400a7819 */ /* 0x001fe400000006ff */
[----:B------:R-:W-:-:S02]  /*52f0*/  FMNMX R60, |R60|, R67, !PT ;  /* 0x000000433c3c7209 */ /* 0x000fc40007800200 */
[----:B------:R-:W-:Y:S02]  /*5300*/  IADD3.X R67, RZ, R54, RZ, P1, !PT ;  /* 0x00000036ff437210 */ /* 0x000fe40000ffe4ff */
[----:B------:R-:W-:Y:S02]  /*5310*/  IADD3.X R27, R27, R46, RZ, P2, !PT ;  /* 0x0000002e1b1b7210 */ /* 0x000fe400017fe4ff */
[----:B------:R-:W-:Y:S02]  /*5320*/  IADD3 R38, P2, R26, UR6, RZ ;  /* 0x000000061a267c10 */ /* 0x000fe4000ff5e0ff */
[----:B------:R-:W-:Y:S01]  /*5330*/  SHF.L.U64.HI R67, R64, 0x1, R67 ;  /* 0x0000000140437819 */ /* 0x000fe20000010243 */
[----:B------:R0:W3:Y:S01]  /*5340*/  LDG.E R11, desc[UR8][R26.64] ;  /* 0x000000081a0b7981 */ /* 0x0000e2000c1e1900 */
[----:B-1----:R-:W-:Y:S02]  /*5350*/  IADD3 R32, P1, R10, R23, RZ ;  /* 0x000000170a207210 */ /* 0x002fe40007f3e0ff */
[----:B------:R-:W-:Y:S01]  /*5360*/  F2FP.SATFINITE.E4M3.F32.PACK_AB_MERGE_C R48, RZ, R48, RZ ;  /* 0x00000030ff30723e */ /* 0x000fe200048070ff */
[----:B------:R-:W-:Y:S01]  /*5370*/  FMUL R51, R51, UR10 ;  /* 0x0000000a33337c20 */ /* 0x000fe20008400000 */
[----:B------:R-:W-:-:S02]  /*5380*/  IADD3.X R39, R27, UR7, RZ, P2, !PT ;  /* 0x000000071b277c10 */ /* 0x000fc400097fe4ff */
[----:B------:R-:W-:Y:S02]  /*5390*/  IADD3.X R33, R67, R22, RZ, P1, !PT ;  /* 0x0000001643217210 */ /* 0x000fe40000ffe4ff */
[----:B------:R-:W-:Y:S01]  /*53a0*/  LOP3.LUT R6, R48, 0xffff, RZ, 0xc0, !PT ;  /* 0x0000ffff30067812 */ /* 0x000fe200078ec0ff */
[----:B------:R1:W3:Y:S01]  /*53b0*/  LDG.E R21, desc[UR8][R38.64] ;  /* 0x0000000826157981 */ /* 0x0002e2000c1e1900 */
[----:B0-----:R-:W-:Y:S02]  /*53c0*/  IADD3 R26, P1, R32, UR12, RZ ;  /* 0x0000000c201a7c10 */ /* 0x001fe4000ff3e0ff */
[----:B------:R-:W-:Y:S02]  /*53d0*/  IADD3 R68, P2, R38, UR6, RZ ;  /* 0x0000000626447c10 */ /* 0x000fe4000ff5e0ff */
[----:B------:R-:W-:Y:S02]  /*53e0*/  IADD3.X R27, R33, UR13, RZ, P1, !PT ;  /* 0x0000000d211b7c10 */ /* 0x000fe40008ffe4ff */
[----:B------:R-:W-:-:S02]  /*53f0*/  SHF.L.U32 R6, R6, 0x18, RZ ;  /* 0x0000001806067819 */ /* 0x000fc400000006ff */
[----:B------:R-:W-:Y:S02]  /*5400*/  F2FP.SATFINITE.E4M3.F32.PACK_AB_MERGE_C R51, RZ, R51, RZ ;  /* 0x00000033ff33723e */ /* 0x000fe400048070ff */
[----:B-1----:R-:W-:Y:S02]  /*5410*/  IADD3 R38, P1, R32, UR6, RZ ;  /* 0x0000000620267c10 */ /* 0x002fe4000ff3e0ff */
[----:B------:R-:W-:Y:S02]  /*5420*/  IADD3.X R69, R39, UR7, RZ, P2, !PT ;  /* 0x0000000727457c10 */ /* 0x000fe400097fe4ff */
[----:B------:R-:W-:Y:S02]  /*5430*/  FMNMX R60, |R55|, R60, !PT ;  /* 0x0000003c373c7209 */ /* 0x000fe40007800200 */
[----:B------:R-:W-:Y:S01]  /*5440*/  IADD3.X R39, R33, UR7, RZ, P1, !PT ;  /* 0x0000000721277c10 */ /* 0x000fe20008ffe4ff */
[----:B------:R-:W3:Y:S01]  /*5450*/  LDG.E R68, desc[UR8][R68.64] ;  /* 0x0000000844447981 */ /* 0x000ee2000c1e1900 */
[----:B------:R-:W-:-:S02]  /*5460*/  PRMT R55, R51, 0x7604, R48 ;  /* 0x0000760433377816 */ /* 0x000fc40000000030 */
[----:B------:R-:W-:Y:S02]  /*5470*/  LOP3.LUT R15, R15, R6, RZ, 0xfc, !PT ;  /* 0x000000060f0f7212 */ /* 0x000fe400078efcff */
[----:B------:R0:W3:Y:S04]  /*5480*/  LDG.E R6, desc[UR8][R70.64] ;  /* 0x0000000846067981 */ /* 0x0000e8000c1e1900 */
[----:B------:R1:W-:Y:S04]  /*5490*/  STG.E.U16 desc[UR8][R32.64], R57 ;  /* 0x0000003920007986 */ /* 0x0003e8000c101508 */
[----:B------:R0:W-:Y:S04]  /*54a0*/  STG.E.U16 desc[UR8][R26.64], R53 ;  /* 0x000000351a007986 */ /* 0x0001e8000c101508 */
[----:B------:R0:W-:Y:S01]  /*54b0*/  STG.E.U16 desc[UR8][R38.64], R25 ;  /* 0x0000001926007986 */ /* 0x0001e2000c101508 */
[----:B-1----:R-:W-:-:S02]  /*54c0*/  IADD3 R32, P2, R10, R62, RZ ;  /* 0x0000003e0a207210 */ /* 0x002fc40007f5e0ff */
[----:B0-----:R-:W-:Y:S02]  /*54d0*/  IADD3 R70, P1, R26, UR6, RZ ;  /* 0x000000061a467c10 */ /* 0x001fe4000ff3e0ff */
[----:B------:R-:W-:Y:S02]  /*54e0*/  IADD3.X R33, R67, R12, RZ, P2, !PT ;  /* 0x0000000c43217210 */ /* 0x000fe400017fe4ff */
[----:B------:R-:W-:-:S05]  /*54f0*/  IADD3.X R71, R27, UR7, RZ, P1, !PT ;  /* 0x000000071b477c10 */ /* 0x000fca0008ffe4ff */
[----:B------:R-:W-:Y:S01]  /*5500*/  STG.E.U16 desc[UR8][R70.64], R55 ;  /* 0x0000003746007986 */ /* 0x000fe2000c101508 */
[----:B------:R-:W-:-:S03]  /*5510*/  IADD3 R26, P1, R32, UR12, RZ ;  /* 0x0000000c201a7c10 */ /* 0x000fc6000ff3e0ff */
[----:B------:R-:W-:Y:S01]  /*5520*/  STG.E.U16 desc[UR8][R32.64], R29 ;  /* 0x0000001d20007986 */ /* 0x000fe2000c101508 */
[----:B------:R-:W-:Y:S02]  /*5530*/  IADD3.X R27, R33, UR13, RZ, P1, !PT ;  /* 0x0000000d211b7c10 */ /* 0x000fe40008ffe4ff */
[----:B------:R-:W-:-:S04]  /*5540*/  IADD3 R38, P1, R32, UR6, RZ ;  /* 0x0000000620267c10 */ /* 0x000fc8000ff3e0ff */
[----:B------:R-:W-:Y:S01]  /*5550*/  IADD3.X R39, R33, UR7, RZ, P1, !PT ;  /* 0x0000000721277c10 */ /* 0x000fe20008ffe4ff */
[----:B------:R0:W-:Y:S04]  /*5560*/  STG.E.U16 desc[UR8][R26.64], R49 ;  /* 0x000000311a007986 */ /* 0x0001e8000c101508 */
[----:B------:R1:W-:Y:S01]  /*5570*/  STG.E.U16 desc[UR8][R38.64], R30 ;  /* 0x0000001e26007986 */ /* 0x0003e2000c101508 */
[----:B0-----:R-:W-:-:S04]  /*5580*/  IADD3 R26, P1, R26, UR6, RZ ;  /* 0x000000061a1a7c10 */ /* 0x001fc8000ff3e0ff */
[----:B------:R-:W-:-:S05]  /*5590*/  IADD3.X R27, R27, UR7, RZ, P1, !PT ;  /* 0x000000071b1b7c10 */ /* 0x000fca0008ffe4ff */
[----:B------:R0:W-:Y:S01]  /*55a0*/  STG.E.U16 desc[UR8][R26.64], R50 ;  /* 0x000000321a007986 */ /* 0x0001e2000c101508 */
[----:B--2---:R-:W-:-:S05]  /*55b0*/  SHF.L.U32 R48, R52, 0x10, RZ ;  /* 0x0000001034307819 */ /* 0x004fca00000006ff */
[C---:B------:R-:W-:Y:S01]  /*55c0*/  FMUL R25, R48.reuse, 0.044714998453855514526 ;  /* 0x3d37271330197820 */ /* 0x040fe20000400000 */
[----:B------:R-:W-:-:S03]  /*55d0*/  FMUL R53, R48, 0.79788458347320556641 ;  /* 0x3f4c422a30357820 */ /* 0x000fc60000400000 */
[----:B------:R-:W-:-:S04]  /*55e0*/  FFMA R10, R48, R25, 1 ;  /* 0x3f800000300a7423 */ /* 0x000fc80000000019 */
[----:B------:R-:W-:Y:S01]  /*55f0*/  FMUL R53, R53, R10 ;  /* 0x0000000a35357220 */ /* 0x000fe20000400000 */
[----:B------:R-:W-:-:S03]  /*5600*/  FMUL R25, R48, 0.035677410662174224854 ;  /* 0x3d12227a30197820 */ /* 0x000fc60000400000 */
[----:B------:R-:W-:Y:S01]  /*5610*/  FMUL R10, |R53|, 2.8853900432586669922 ;  /* 0x4038aa3b350a7820 */ /* 0x000fe20000400200 */
[----:B------:R-:W-:Y:S01]  /*5620*/  FFMA R25, R48, R25, 0.79788458347320556641 ;  /* 0x3f4c422a30197423 */ /* 0x000fe20000000019 */
[----:B------:R-:W-:-:S04]  /*5630*/  PRMT R52, R52, 0x7632, R52 ;  /* 0x0000763234347816 */ /* 0x000fc80000000034 */
[----:B------:R-:W2:Y:S01]  /*5640*/  MUFU.EX2 R10, R10 ;  /* 0x0000000a000a7308 */ /* 0x000ea20000000800 */
[----:B------:R-:W-:Y:S01]  /*5650*/  FMUL R29, R48, R25 ;  /* 0x00000019301d7220 */ /* 0x000fe20000400000 */
[----:B------:R-:W-:-:S03]  /*5660*/  SHF.L.U32 R25, R52, 0x10, RZ ;  /* 0x0000001034197819 */ /* 0x000fc600000006ff */
[----:B------:R-:W-:Y:S02]  /*5670*/  FMUL R52, |R29|, 2.8853900432586669922 ;  /* 0x4038aa3b1d347820 */ /* 0x000fe40000400200 */
[C---:B------:R-:W-:Y:S01]  /*5680*/  FMUL R64, R25.reuse, 0.044714998453855514526 ;  /* 0x3d37271319407820 */ /* 0x040fe20000400000 */
[----:B------:R-:W-:-:S03]  /*5690*/  FMUL R32, R25, 0.79788458347320556641 ;  /* 0x3f4c422a19207820 */ /* 0x000fc60000400000 */
[----:B------:R-:W1:Y:S01]  /*56a0*/  MUFU.EX2 R52, R52 ;  /* 0x0000003400347308 */ /* 0x000e620000000800 */
[----:B------:R-:W-:Y:S01]  /*56b0*/  FFMA R55, R25, R64, 1 ;  /* 0x3f80000019377423 */ /* 0x000fe20000000040 */
[----:B--2---:R-:W-:-:S03]  /*56c0*/  FADD R33, R10, 1 ;  /* 0x3f8000000a217421 */ /* 0x004fc60000000000 */
[----:B------:R-:W-:Y:S01]  /*56d0*/  FMUL R32, R32, R55 ;  /* 0x0000003720207220 */ /* 0x000fe20000400000 */
[----:B------:R-:W-:Y:S02]  /*56e0*/  FMUL R49, R53, R53 ;  /* 0x0000003535317220 */ /* 0x000fe40000400000 */
[----:B------:R-:W2:Y:S01]  /*56f0*/  MUFU.RCP R33, R33 ;  /* 0x0000002100217308 */ /* 0x000ea20000001000 */
[----:B------:R-:W-:Y:S01]  /*5700*/  FMUL R55, |R32|, 2.8853900432586669922 ;  /* 0x4038aa3b20377820 */ /* 0x000fe20000400200 */
[----:B------:R-:W-:Y:S01]  /*5710*/  FFMA R10, R49, R13, -0.052303962409496307373 ;  /* 0xbd563cae310a7423 */ /* 0x000fe2000000000d */
[----:B-1----:R-:W-:-:S03]  /*5720*/  FADD R38, R52, 1 ;  /* 0x3f80000034267421 */ /* 0x002fc60000000000 */
[----:B------:R-:W-:Y:S02]  /*5730*/  FFMA R10, R49, R10, 0.1331529766321182251 ;  /* 0x3e085941310a7423 */ /* 0x000fe4000000000a */
[----:B------:R-:W1:Y:S01]  /*5740*/  MUFU.EX2 R55, R55 ;  /* 0x0000003700377308 */ /* 0x000e620000000800 */
[----:B------:R-:W-:Y:S01]  /*5750*/  FSETP.GE.AND P2, PT, |R53|, 0.60000002384185791016, PT ;  /* 0x3f19999a3500780b */ /* 0x000fe20003f46200 */
[----:B------:R-:W-:Y:S01]  /*5760*/  FFMA R10, R49, R10, -0.33332768082618713379 ;  /* 0xbeaaa9ed310a7423 */ /* 0x000fe2000000000a */
[----:B0-----:R-:W-:Y:S01]  /*5770*/  FMUL R26, R25, 0.035677410662174224854 ;  /* 0x3d12227a191a7820 */ /* 0x001fe20000400000 */
[----:B------:R-:W-:-:S04]  /*5780*/  FMUL R39, R29, R29 ;  /* 0x0000001d1d277220 */ /* 0x000fc80000400000 */
[----:B------:R0:W4:Y:S01]  /*5790*/  MUFU.RCP R27, R38 ;  /* 0x00000026001b7308 */ /* 0x0001220000001000 */
[--C-:B--2---:R-:W-:Y:S01]  /*57a0*/  FFMA R33, R33, -2, R28.reuse ;  /* 0xc000000021217823 */ /* 0x104fe2000000001c */
[----:B------:R-:W-:Y:S01]  /*57b0*/  FFMA R30, R49, R10, RZ ;  /* 0x0000000a311e7223 */ /* 0x000fe200000000ff */
[----:B------:R-:W-:Y:S01]  /*57c0*/  FSETP.GE.AND P1, PT, |R53|, 9.010913848876953125, PT ;  /* 0x41102cb43500780b */ /* 0x000fe20003f26200 */
[----:B------:R-:W-:Y:S01]  /*57d0*/  FFMA R26, R25, R26, 0.79788458347320556641 ;  /* 0x3f4c422a191a7423 */ /* 0x000fe2000000001a */
[-C--:B------:R-:W-:Y:S02]  /*57e0*/  FFMA R10, R39, R13.reuse, -0.052303962409496307373 ;  /* 0xbd563cae270a7423 */ /* 0x080fe4000000000d */
[----:B------:R-:W-:Y:S01]  /*57f0*/  FSEL R52, R33, 1, !P1 ;  /* 0x3f80000021347808 */ /* 0x000fe20004800000 */
[----:B------:R-:W-:Y:S01]  /*5800*/  FMUL R26, R25, R26 ;  /* 0x0000001a191a7220 */ /* 0x000fe20000400000 */
[----:B------:R-:W-:Y:S01]  /*5810*/  FFMA R10, R39, R10, 0.1331529766321182251 ;  /* 0x3e085941270a7423 */ /* 0x000fe2000000000a */
[----:B-1----:R-:W-:Y:S01]  /*5820*/  FADD R55, R55, 1 ;  /* 0x3f80000037377421 */ /* 0x002fe20000000000 */
[--C-:B------:R-:W-:Y:S01]  /*5830*/  LOP3.LUT R52, R52, 0x80000000, R53.reuse, 0xb8, !PT ;  /* 0x8000000034347812 */ /* 0x100fe200078eb835 */
[----:B0-----:R-:W-:Y:S01]  /*5840*/  FMUL R38, |R26|, 2.8853900432586669922 ;  /* 0x4038aa3b1a267820 */ /* 0x001fe20000400200 */
[----:B------:R-:W-:Y:S01]  /*5850*/  FFMA R10, R39, R10, -0.33332768082618713379 ;  /* 0xbeaaa9ed270a7423 */ /* 0x000fe2000000000a */
[----:B------:R-:W-:Y:S01]  /*5860*/  @!P2 FFMA R52, R53, R30, R53 ;  /* 0x0000001e3534a223 */ /* 0x000fe20000000035 */
[----:B------:R-:W-:Y:S01]  /*5870*/  FMUL R30, R32, R32 ;  /* 0x00000020201e7220 */ /* 0x000fe20000400000 */
[----:B------:R0:W1:Y:S01]  /*5880*/  MUFU.RCP R33, R55 ;  /* 0x0000003700217308 */ /* 0x0000620000001000 */
[----:B------:R-:W-:Y:S01]  /*5890*/  FSETP.GE.AND P2, PT, |R29|, 0.60000002384185791016, PT ;  /* 0x3f19999a1d00780b */ /* 0x000fe20003f46200 */
[----:B----4-:R-:W-:Y:S01]  /*58a0*/  FFMA R27, R27, -2, R28 ;  /* 0xc00000001b1b7823 */ /* 0x010fe2000000001c */
[----:B------:R-:W-:Y:S01]  /*58b0*/  FFMA R50, R39, R10, RZ ;  /* 0x0000000a27327223 */ /* 0x000fe200000000ff */
[----:B------:R-:W-:Y:S01]  /*58c0*/  FSETP.GE.AND P1, PT, |R29|, 9.010913848876953125, PT ;  /* 0x41102cb41d00780b */ /* 0x000fe20003f26200 */
[----:B------:R-:W-:-:S03]  /*58d0*/  FFMA R39, R30, R13, -0.052303962409496307373 ;  /* 0xbd563cae1e277423 */ /* 0x000fc6000000000d */
[----:B------:R-:W2:Y:S01]  /*58e0*/  MUFU.EX2 R38, R38 ;  /* 0x0000002600267308 */ /* 0x000ea20000000800 */
[----:B------:R-:W-:Y:S01]  /*58f0*/  FSEL R10, R27, 1, !P1 ;  /* 0x3f8000001b0a7808 */ /* 0x000fe20004800000 */
[----:B------:R-:W-:Y:S01]  /*5900*/  FFMA R39, R30, R39, 0.1331529766321182251 ;  /* 0x3e0859411e277423 */ /* 0x000fe20000000027 */
[----:B------:R-:W-:Y:S02]  /*5910*/  SHF.L.U32 R27, R56, 0x10, RZ ;  /* 0x00000010381b7819 */ /* 0x000fe400000006ff */
[--C-:B0-----:R-:W-:Y:S01]  /*5920*/  LOP3.LUT R55, R10, 0x80000000, R29.reuse, 0xb8, !PT ;  /* 0x800000000a377812 */ /* 0x101fe200078eb81d */
[----:B------:R-:W-:Y:S01]  /*5930*/  FFMA R10, R30, R39, -0.33332768082618713379 ;  /* 0xbeaaa9ed1e0a7423 */ /* 0x000fe20000000027 */
[----:B------:R-:W-:Y:S01]  /*5940*/  @!P2 FFMA R55, R29, R50, R29 ;  /* 0x000000321d37a223 */ /* 0x000fe2000000001d */
[----:B------:R-:W-:Y:S02]  /*5950*/  FSETP.GE.AND P2, PT, |R32|, 0.60000002384185791016, PT ;  /* 0x3f19999a2000780b */ /* 0x000fe40003f46200 */
[----:B------:R-:W-:Y:S01]  /*5960*/  FFMA R39, R30, R10, RZ ;  /* 0x0000000a1e277223 */ /* 0x000fe200000000ff */
[----:B------:R-:W-:Y:S01]  /*5970*/  FMUL R10, R27, 0.044714998453855514526 ;  /* 0x3d3727131b0a7820 */ /* 0x000fe20000400000 */
[----:B-1----:R-:W-:Y:S01]  /*5980*/  FFMA R33, R33, -2, R28 ;  /* 0xc000000021217823 */ /* 0x002fe2000000001c */
[----:B------:R-:W-:Y:S01]  /*5990*/  FSETP.GE.AND P1, PT, |R32|, 9.010913848876953125, PT ;  /* 0x41102cb42000780b */ /* 0x000fe20003f26200 */
[C---:B------:R-:W-:Y:S01]  /*59a0*/  FMUL R29, R27.reuse, 0.79788458347320556641 ;  /* 0x3f4c422a1b1d7820 */ /* 0x040fe20000400000 */
[----:B------:R-:W-:Y:S01]  /*59b0*/  FFMA R10, R27, R10, 1 ;  /* 0x3f8000001b0a7423 */ /* 0x000fe2000000000a */
[----:B--2---:R-:W-:Y:S01]  /*59c0*/  FADD R38, R38, 1 ;  /* 0x3f80000026267421 */ /* 0x004fe20000000000 */
[----:B------:R-:W-:-:S02]  /*59d0*/  FSEL R33, R33, 1, !P1 ;  /* 0x3f80000021217808 */ /* 0x000fc40004800000 */
[----:B------:R-:W-:Y:S01]  /*59e0*/  FMUL R29, R29, R10 ;  /* 0x0000000a1d1d7220 */ /* 0x000fe20000400000 */
[----:B------:R-:W0:Y:S01]  /*59f0*/  MUFU.RCP R49, R38 ;  /* 0x0000002600317308 */ /* 0x000e220000001000 */
[--C-:B------:R-:W-:Y:S01]  /*5a00*/  LOP3.LUT R50, R33, 0x80000000, R32.reuse, 0xb8, !PT ;  /* 0x8000000021327812 */ /* 0x100fe200078eb820 */
[----:B------:R-:W-:Y:S01]  /*5a10*/  @!P2 FFMA R50, R32, R39, R32 ;  /* 0x000000272032a223 */ /* 0x000fe20000000020 */
[----:B------:R-:W-:Y:S01]  /*5a20*/  FMUL R32, |R29|, 2.8853900432586669922 ;  /* 0x4038aa3b1d207820 */ /* 0x000fe20000400200 */
[C---:B------:R-:W-:Y:S01]  /*5a30*/  FMUL R30, R26.reuse, R26 ;  /* 0x0000001a1a1e7220 */ /* 0x040fe20000400000 */
[----:B------:R-:W-:-:S03]  /*5a40*/  FSETP.GE.AND P2, PT, |R26|, 0.60000002384185791016, PT ;  /* 0x3f19999a1a00780b */ /* 0x000fc60003f46200 */
[C---:B------:R-:W-:Y:S01]  /*5a50*/  FFMA R33, R30.reuse, R13, -0.052303962409496307373 ;  /* 0xbd563cae1e217423 */ /* 0x040fe2000000000d */
[----:B------:R-:W1:Y:S03]  /*5a60*/  MUFU.EX2 R32, R32 ;  /* 0x0000002000207308 */ /* 0x000e660000000800 */
[----:B------:R-:W-:Y:S01]  /*5a70*/  FFMA R33, R30, R33, 0.1331529766321182251 ;  /* 0x3e0859411e217423 */ /* 0x000fe20000000021 */
[----:B------:R-:W-:Y:S01]  /*5a80*/  FSETP.GE.AND P1, PT, |R26|, 9.010913848876953125, PT ;  /* 0x41102cb41a00780b */ /* 0x000fe20003f26200 */
[----:B0-----:R-:W-:Y:S02]  /*5a90*/  FFMA R49, R49, -2, R28 ;  /* 0xc000000031317823 */ /* 0x001fe4000000001c */
[----:B------:R-:W-:-:S03]  /*5aa0*/  FFMA R10, R30, R33, -0.33332768082618713379 ;  /* 0xbeaaa9ed1e0a7423 */ /* 0x000fc60000000021 */
[----:B------:R-:W-:Y:S01]  /*5ab0*/  FSEL R49, R49, 1, !P1 ;  /* 0x3f80000031317808 */ /* 0x000fe20004800000 */
[----:B------:R-:W-:-:S03]  /*5ac0*/  FFMA R33, R30, R10, RZ ;  /* 0x0000000a1e217223 */ /* 0x000fc600000000ff */
[--C-:B------:R-:W-:Y:S01]  /*5ad0*/  LOP3.LUT R57, R49, 0x80000000, R26.reuse, 0xb8, !PT ;  /* 0x8000000031397812 */ /* 0x100fe200078eb81a */
[----:B-1----:R-:W-:Y:S01]  /*5ae0*/  FADD R30, R32, 1 ;  /* 0x3f800000201e7421 */ /* 0x002fe20000000000 */
[----:B------:R-:W-:Y:S01]  /*5af0*/  @!P2 FFMA R57, R26, R33, R26 ;  /* 0x000000211a39a223 */ /* 0x000fe2000000001a */
[----:B------:R-:W-:Y:S02]  /*5b00*/  FMUL R26, R29, R29 ;  /* 0x0000001d1d1a7220 */ /* 0x000fe40000400000 */
[----:B------:R-:W0:Y:S02]  /*5b10*/  MUFU.RCP R33, R30 ;  /* 0x0000001e00217308 */ /* 0x000e240000001000 */
[----:B------:R-:W-:Y:S01]  /*5b20*/  FFMA R39, R26, R13, -0.052303962409496307373 ;  /* 0xbd563cae1a277423 */ /* 0x000fe2000000000d */
[----:B------:R-:W-:-:S03]  /*5b30*/  FMUL R32, R27, 0.035677410662174224854 ;  /* 0x3d12227a1b207820 */ /* 0x000fc60000400000 */
[----:B------:R-:W-:Y:S01]  /*5b40*/  FFMA R39, R26, R39, 0.1331529766321182251 ;  /* 0x3e0859411a277423 */ /* 0x000fe20000000027 */
[----:B------:R-:W-:-:S03]  /*5b50*/  FFMA R32, R27, R32, 0.79788458347320556641 ;  /* 0x3f4c422a1b207423 */ /* 0x000fc60000000020 */
[----:B------:R-:W-:Y:S01]  /*5b60*/  FFMA R10, R26, R39, -0.33332768082618713379 ;  /* 0xbeaaa9ed1a0a7423 */ /* 0x000fe20000000027 */
[----:B------:R-:W-:-:S03]  /*5b70*/  FSETP.GE.AND P2, PT, |R29|, 0.60000002384185791016, PT ;  /* 0x3f19999a1d00780b */ /* 0x000fc60003f46200 */
[----:B------:R-:W-:Y:S01]  /*5b80*/  FFMA R38, R26, R10, RZ ;  /* 0x0000000a1a267223 */ /* 0x000fe200000000ff */
[----:B------:R-:W-:Y:S01]  /*5b90*/  FMUL R26, R27, R32 ;  /* 0x000000201b1a7220 */ /* 0x000fe20000400000 */
[----:B------:R-:W-:Y:S01]  /*5ba0*/  FSETP.GE.AND P1, PT, |R29|, 9.010913848876953125, PT ;  /* 0x41102cb41d00780b */ /* 0x000fe20003f26200 */
[----:B0-----:R-:W-:Y:S01]  /*5bb0*/  FFMA R33, R33, -2, R28 ;  /* 0xc000000021217823 */ /* 0x001fe2000000001c */
[----:B------:R-:W-:Y:S01]  /*5bc0*/  PRMT R32, R56, 0x7632, R32 ;  /* 0x0000763238207816 */ /* 0x000fe20000000020 */
[----:B------:R-:W-:-:S03]  /*5bd0*/  FMUL R30, |R26|, 2.8853900432586669922 ;  /* 0x4038aa3b1a1e7820 */ /* 0x000fc60000400200 */
[----:B------:R-:W-:Y:S02]  /*5be0*/  FSEL R10, R33, 1, !P1 ;  /* 0x3f800000210a7808 */ /* 0x000fe40004800000 */
[----:B------:R-:W-:Y:S01]  /*5bf0*/  SHF.L.U32 R32, R32, 0x10, RZ ;  /* 0x0000001020207819 */ /* 0x000fe200000006ff */
[----:B------:R-:W0:Y:S01]  /*5c00*/  MUFU.EX2 R30, R30 ;  /* 0x0000001e001e7308 */ /* 0x000e220000000800 */
[--C-:B------:R-:W-:Y:S01]  /*5c10*/  LOP3.LUT R39, R10, 0x80000000, R29.reuse, 0xb8, !PT ;  /* 0x800000000a277812 */ /* 0x100fe200078eb81d */
[----:B------:R-:W-:Y:S02]  /*5c20*/  @!P2 FFMA R39, R29, R38, R29 ;  /* 0x000000261d27a223 */ /* 0x000fe4000000001d */
[----:B------:R-:W-:-:S04]  /*5c30*/  FMUL R29, R32, 0.044714998453855514526 ;  /* 0x3d372713201d7820 */ /* 0x000fc80000400000 */
[C---:B------:R-:W-:Y:S01]  /*5c40*/  FFMA R10, R32.reuse, R29, 1 ;  /* 0x3f800000200a7423 */ /* 0x040fe2000000001d */
[----:B------:R-:W-:-:S04]  /*5c50*/  FMUL R29, R32, 0.79788458347320556641 ;  /* 0x3f4c422a201d7820 */ /* 0x000fc80000400000 */
[----:B------:R-:W-:Y:S01]  /*5c60*/  FMUL R29, R29, R10 ;  /* 0x0000000a1d1d7220 */ /* 0x000fe20000400000 */
[----:B0-----:R-:W-:-:S03]  /*5c70*/  FADD R33, R30, 1 ;  /* 0x3f8000001e217421 */ /* 0x001fc60000000000 */
[----:B------:R-:W-:Y:S01]  /*5c80*/  FMUL R38, |R29|, 2.8853900432586669922 ;  /* 0x4038aa3b1d267820 */ /* 0x000fe20000400200 */
[----:B------:R-:W-:Y:S02]  /*5c90*/  FMUL R30, R26, R26 ;  /* 0x0000001a1a1e7220 */ /* 0x000fe40000400000 */
[----:B------:R-:W0:Y:S02]  /*5ca0*/  MUFU.RCP R33, R33 ;  /* 0x0000002100217308 */ /* 0x000e240000001000 */
[----:B------:R-:W-:-:S06]  /*5cb0*/  FFMA R49, R30, R13, -0.052303962409496307373 ;  /* 0xbd563cae1e317423 */ /* 0x000fcc000000000d */
[----:B------:R-:W1:Y:S01]  /*5cc0*/  MUFU.EX2 R38, R38 ;  /* 0x0000002600267308 */ /* 0x000e620000000800 */
[----:B------:R-:W-:Y:S01]  /*5cd0*/  FFMA R49, R30, R49, 0.1331529766321182251 ;  /* 0x3e0859411e317423 */ /* 0x000fe20000000031 */
[----:B------:R-:W-:-:S03]  /*5ce0*/  FSETP.GE.AND P2, PT, |R26|, 0.60000002384185791016, PT ;  /* 0x3f19999a1a00780b */ /* 0x000fc60003f46200 */
[----:B------:R-:W-:Y:S01]  /*5cf0*/  FFMA R10, R30, R49, -0.33332768082618713379 ;  /* 0xbeaaa9ed1e0a7423 */ /* 0x000fe20000000031 */
[----:B------:R-:W-:-:S03]  /*5d00*/  FSETP.GE.AND P1, PT, |R26|, 9.010913848876953125, PT ;  /* 0x41102cb41a00780b */ /* 0x000fc60003f26200 */
[----:B------:R-:W-:Y:S01]  /*5d10*/  FFMA R53, R30, R10, RZ ;  /* 0x0000000a1e357223 */ /* 0x000fe200000000ff */
[----:B0-----:R-:W-:Y:S01]  /*5d20*/  FFMA R10, R33, -2, R28 ;  /* 0xc0000000210a7823 */ /* 0x001fe2000000001c */
[----:B-1----:R-:W-:-:S04]  /*5d30*/  FADD R30, R38, 1 ;  /* 0x3f800000261e7421 */ /* 0x002fc80000000000 */
[----:B------:R-:W-:Y:S01]  /*5d40*/  FSEL R49, R10, 1, !P1 ;  /* 0x3f8000000a317808 */ /* 0x000fe20004800000 */
[----:B------:R-:W0:Y:S03]  /*5d50*/  MUFU.RCP R33, R30 ;  /* 0x0000001e00217308 */ /* 0x000e260000001000 */
[--C-:B------:R-:W-:Y:S01]  /*5d60*/  LOP3.LUT R49, R49, 0x80000000, R26.reuse, 0xb8, !PT ;  /* 0x8000000031317812 */ /* 0x100fe200078eb81a */
[----:B------:R-:W-:Y:S01]  /*5d70*/  @!P2 FFMA R49, R26, R53, R26 ;  /* 0x000000351a31a223 */ /* 0x000fe2000000001a */
        /* <DEDUP_REMOVED lines=8> */
[----:B------:R-:W-:-:S04]  /*5e00*/  FSEL R38, R33, 1, !P1 ;  /* 0x3f80000021267808 */ /* 0x000fc80004800000 */
[--C-:B------:R-:W-:Y:S01]  /*5e10*/  LOP3.LUT R38, R38, 0x80000000, R29.reuse, 0xb8, !PT ;  /* 0x8000000026267812 */ /* 0x100fe200078eb81d */
[----:B------:R-:W-:Y:S01]  /*5e20*/  @!P2 FFMA R38, R29, R10, R29 ;  /* 0x0000000a1d26a223 */ /* 0x000fe2000000001d */
[----:B------:R-:W-:-:S04]  /*5e30*/  FMUL R29, R32, 0.035677410662174224854 ;  /* 0x3d12227a201d7820 */ /* 0x000fc80000400000 */
[----:B------:R-:W-:-:S04]  /*5e40*/  FFMA R29, R32, R29, 0.79788458347320556641 ;  /* 0x3f4c422a201d7423 */ /* 0x000fc8000000001d */
[----:B------:R-:W-:-:S04]  /*5e50*/  FMUL R26, R32, R29 ;  /* 0x0000001d201a7220 */ /* 0x000fc80000400000 */
[----:B------:R-:W-:-:S04]  /*5e60*/  FMUL R29, R26, R26 ;  /* 0x0000001a1a1d7220 */ /* 0x000fc80000400000 */
[----:B------:R-:W-:-:S04]  /*5e70*/  FFMA R10, R29, R13, -0.052303962409496307373 ;  /* 0xbd563cae1d0a7423 */ /* 0x000fc8000000000d */
[----:B------:R-:W-:Y:S01]  /*5e80*/  FFMA R10, R29, R10, 0.1331529766321182251 ;  /* 0x3e0859411d0a7423 */ /* 0x000fe2000000000a */
[----:B-----5:R-:W-:-:S03]  /*5e90*/  SHF.L.U32 R33, R66, 0x10, RZ ;  /* 0x0000001042217819 */ /* 0x020fc600000006ff */
[----:B------:R-:W-:Y:S02]  /*5ea0*/  FFMA R10, R29, R10, -0.33332768082618713379 ;  /* 0xbeaaa9ed1d0a7423 */ /* 0x000fe4000000000a */
[----:B------:R-:W-:Y:S02]  /*5eb0*/  FMUL R30, R33, 0.044714998453855514526 ;  /* 0x3d372713211e7820 */ /* 0x000fe40000400000 */
[----:B------:R-:W-:Y:S01]  /*5ec0*/  FFMA R29, R29, R10, RZ ;  /* 0x0000000a1d1d7223 */ /* 0x000fe200000000ff */
[----:B------:R-:W-:Y:S01]  /*5ed0*/  FMUL R10, |R26|, 2.8853900432586669922 ;  /* 0x4038aa3b1a0a7820 */ /* 0x000fe20000400200 */
[C---:B------:R-:W-:Y:S01]  /*5ee0*/  FFMA R53, R33.reuse, R30, 1 ;  /* 0x3f80000021357423 */ /* 0x040fe2000000001e */
[----:B------:R-:W-:-:S04]  /*5ef0*/  FMUL R30, R33, 0.79788458347320556641 ;  /* 0x3f4c422a211e7820 */ /* 0x000fc80000400000 */
[----:B------:R-:W0:Y:S01]  /*5f00*/  MUFU.EX2 R10, R10 ;  /* 0x0000000a000a7308 */ /* 0x000e220000000800 */
[----:B------:R-:W-:-:S04]  /*5f10*/  FMUL R30, R30, R53 ;  /* 0x000000351e1e7220 */ /* 0x000fc80000400000 */
[----:B------:R-:W-:-:S06]  /*5f20*/  FMUL R64, |R30|, 2.8853900432586669922 ;  /* 0x4038aa3b1e407820 */ /* 0x000fcc0000400200 */
[----:B------:R-:W1:Y:S01]  /*5f30*/  MUFU.EX2 R64, R64 ;  /* 0x0000004000407308 */ /* 0x000e620000000800 */
[----:B0-----:R-:W-:-:S07]  /*5f40*/  FADD R56, R10, 1 ;  /* 0x3f8000000a387421 */ /* 0x001fce0000000000 */
[----:B------:R-:W0:Y:S01]  /*5f50*/  MUFU.RCP R53, R56 ;  /* 0x0000003800357308 */ /* 0x000e220000001000 */
[----:B------:R-:W-:Y:S01]  /*5f60*/  FSETP.GE.AND P2, PT, |R26|, 0.60000002384185791016, PT ;  /* 0x3f19999a1a00780b */ /* 0x000fe20003f46200 */
[----:B-1----:R-:W-:Y:S01]  /*5f70*/  FADD R67, R64, 1 ;  /* 0x3f80000040437421 */ /* 0x002fe20000000000 */
[----:B------:R-:W-:-:S05]  /*5f80*/  FSETP.GE.AND P1, PT, |R26|, 9.010913848876953125, PT ;  /* 0x41102cb41a00780b */ /* 0x000fca0003f26200 */
[----:B------:R-:W1:Y:S01]  /*5f90*/  MUFU.RCP R67, R67 ;  /* 0x0000004300437308 */ /* 0x000e620000001000 */
[----:B0-----:R-:W-:Y:S01]  /*5fa0*/  FFMA R53, R53, -2, R28 ;  /* 0xc000000035357823 */ /* 0x001fe2000000001c */
[----:B------:R-:W-:-:S04]  /*5fb0*/  FMUL R56, R30, R30 ;  /* 0x0000001e1e387220 */ /* 0x000fc80000400000 */
[----:B------:R-:W-:-:S04]  /*5fc0*/  FSEL R53, R53, 1, !P1 ;  /* 0x3f80000035357808 */ /* 0x000fc80004800000 */
[--C-:B------:R-:W-:Y:S01]  /*5fd0*/  LOP3.LUT R53, R53, 0x80000000, R26.reuse, 0xb8, !PT ;  /* 0x8000000035357812 */ /* 0x100fe200078eb81a */
[----:B------:R-:W-:Y:S01]  /*5fe0*/  @!P2 FFMA R53, R26, R29, R26 ;  /* 0x0000001d1a35a223 */ /* 0x000fe2000000001a */
[----:B------:R-:W-:Y:S01]  /*5ff0*/  FFMA R29, R56, R13, -0.052303962409496307373 ;  /* 0xbd563cae381d7423 */ /* 0x000fe2000000000d */
[----:B------:R-:W-:Y:S01]  /*6000*/  FSETP.GE.AND P1, PT, |R30|, 9.010913848876953125, PT ;  /* 0x41102cb41e00780b */ /* 0x000fe20003f26200 */
[----:B-1----:R-:W-:Y:S02]  /*6010*/  FFMA R26, R67, -2, R28 ;  /* 0xc0000000431a7823 */ /* 0x002fe4000000001c */
[----:B------:R-:W-:-:S04]  /*6020*/  FFMA R29, R56, R29, 0.1331529766321182251 ;  /* 0x3e085941381d7423 */ /* 0x000fc8000000001d */
[----:B------:R-:W-:Y:S01]  /*6030*/  FFMA R10, R56, R29, -0.33332768082618713379 ;  /* 0xbeaaa9ed380a7423 */ /* 0x000fe2000000001d */
[----:B------:R-:W-:Y:S02]  /*6040*/  FSEL R29, R26, 1, !P1 ;  /* 0x3f8000001a1d7808 */ /* 0x000fe40004800000 */
[----:B------:R-:W-:Y:S02]  /*6050*/  FSETP.GE.AND P2, PT, |R30|, 0.60000002384185791016, PT ;  /* 0x3f19999a1e00780b */ /* 0x000fe40003f46200 */
[----:B------:R-:W-:Y:S02]  /*6060*/  LOP3.LUT R26, R29, 0x80000000, R30, 0xb8, !PT ;  /* 0x800000001d1a7812 */ /* 0x000fe400078eb81e */
[----:B------:R-:W-:-:S04]  /*6070*/  PRMT R29, R66, 0x7632, R29 ;  /* 0x00007632421d7816 */ /* 0x000fc8000000001d */
[----:B------:R-:W-:Y:S01]  /*6080*/  SHF.L.U32 R29, R29, 0x10, RZ ;  /* 0x000000101d1d7819 */ /* 0x000fe200000006ff */
[----:B------:R-:W-:-:S04]  /*6090*/  FFMA R67, R56, R10, RZ ;  /* 0x0000000a38437223 */ /* 0x000fc800000000ff */
[C---:B------:R-:W-:Y:S01]  /*60a0*/  FMUL R10, R29.reuse, 0.044714998453855514526 ;  /* 0x3d3727131d0a7820 */ /* 0x040fe20000400000 */
[----:B------:R-:W-:Y:S01]  /*60b0*/  @!P2 FFMA R26, R30, R67, R30 ;  /* 0x000000431e1aa223 */ /* 0x000fe2000000001e */
[C---:B------:R-:W-:Y:S02]  /*60c0*/  FMUL R56, R29.reuse, 0.79788458347320556641 ;  /* 0x3f4c422a1d387820 */ /* 0x040fe40000400000 */
[----:B------:R-:W-:-:S04]  /*60d0*/  FFMA R67, R29, R10, 1 ;  /* 0x3f8000001d437423 */ /* 0x000fc8000000000a */
[----:B------:R-:W-:-:S04]  /*60e0*/  FMUL R56, R56, R67 ;  /* 0x0000004338387220 */ /* 0x000fc80000400000 */
[----:B------:R-:W-:-:S06]  /*60f0*/  FMUL R30, |R56|, 2.8853900432586669922 ;  /* 0x4038aa3b381e7820 */ /* 0x000fcc0000400200 */
[----:B------:R-:W0:Y:S01]  /*6100*/  MUFU.EX2 R30, R30 ;  /* 0x0000001e001e7308 */ /* 0x000e220000000800 */
[----:B------:R-:W-:-:S04]  /*6110*/  LOP3.LUT R51, R51, 0xffff, RZ, 0xc0, !PT ;  /* 0x0000ffff33337812 */ /* 0x000fc800078ec0ff */
[----:B------:R-:W-:Y:S02]  /*6120*/  SHF.L.U32 R51, R51, 0x18, RZ ;  /* 0x0000001833337819 */ /* 0x000fe400000006ff */
[----:B------:R-:W-:Y:S02]  /*6130*/  FMNMX R19, |R19|, R60, !PT ;  /* 0x0000003c13137209 */ /* 0x000fe40007800200 */
[----:B------:R-:W-:Y:S01]  /*6140*/  LOP3.LUT R58, R58, R51, RZ, 0xfc, !PT ;  /* 0x000000333a3a7212 */ /* 0x000fe200078efcff */
[----:B------:R-:W-:Y:S01]  /*6150*/  FMUL R51, R48, 0.10703222453594207764 ;  /* 0x3ddb33b630337820 */ /* 0x000fe20000400000 */
[----:B------:R-:W-:-:S03]  /*6160*/  FFMA R10, -R52, R52, 1 ;  /* 0x3f800000340a7423 */ /* 0x000fc60000000134 */
[----:B------:R-:W-:Y:S01]  /*6170*/  FFMA R51, R48, R51, 0.79788458347320556641 ;  /* 0x3f4c422a30337423 */ /* 0x000fe20000000033 */
[----:B0-----:R-:W-:-:S03]  /*6180*/  FADD R60, R30, 1 ;  /* 0x3f8000001e3c7421 */ /* 0x001fc60000000000 */
[----:B------:R-:W-:Y:S01]  /*6190*/  FMUL R51, R10, R51 ;  /* 0x000000330a337220 */ /* 0x000fe20000400000 */
[----:B------:R-:W-:Y:S01]  /*61a0*/  FMUL R64, R48, 0.5 ;  /* 0x3f00000030407820 */ /* 0x000fe20000400000 */
[----:B------:R-:W0:Y:S01]  /*61b0*/  MUFU.RCP R67, R60 ;  /* 0x0000003c00437308 */ /* 0x000e220000001000 */
[----:B------:R-:W-:Y:S02]  /*61c0*/  FMUL R30, R56, R56 ;  /* 0x00000038381e7220 */ /* 0x000fe40000400000 */
[----:B------:R-:W-:Y:S02]  /*61d0*/  FMUL R64, R64, R51 ;  /* 0x0000003340407220 */ /* 0x000fe40000400000 */
        /* <DEDUP_REMOVED lines=16> */
[----:B------:R-:W-:-:S03]  /*62e0*/  FADD R55, R52, 1 ;  /* 0x3f80000034377421 */ /* 0x000fc60000000000 */
[----:B------:R-:W-:Y:S01]  /*62f0*/  FMUL R60, R48, R67 ;  /* 0x00000043303c7220 */ /* 0x000fe20000400000 */
[----:B------:R-:W-:Y:S01]  /*6300*/  FFMA R48, R55, 0.5, R64 ;  /* 0x3f00000037307823 */ /* 0x000fe20000000040 */
[----:B------:R-:W-:Y:S01]  /*6310*/  FMUL R10, R25, 0.10703222453594207764 ;  /* 0x3ddb33b6190a7820 */ /* 0x000fe20000400000 */
[----:B------:R-:W-:-:S03]  /*6320*/  FFMA R52, -R50, R50, 1 ;  /* 0x3f80000032347423 */ /* 0x000fc60000000132 */
[----:B------:R-:W-:Y:S01]  /*6330*/  FFMA R55, R25, R10, 0.79788458347320556641 ;  /* 0x3f4c422a19377423 */ /* 0x000fe2000000000a */
[----:B0-----:R-:W-:-:S04]  /*6340*/  FADD R64, R56, 1 ;  /* 0x3f80000038407421 */ /* 0x001fc80000000000 */
        /* <DEDUP_REMOVED lines=20> */
[----:B------:R-:W-:-:S04]  /*6490*/  FMUL R25, R25, 0.5 ;  /* 0x3f00000019197820 */ /* 0x000fc80000400000 */
[----:B------:R-:W-:Y:S01]  /*64a0*/  FMUL R25, R25, R52 ;  /* 0x0000003419197220 */ /* 0x000fe20000400000 */
[----:B------:R-:W-:Y:S01]  /*64b0*/  FMUL R52, R56, R56 ;  /* 0x0000003838347220 */ /* 0x000fe20000400000 */
[----:B0-----:R-:W-:-:S04]  /*64c0*/  FADD R64, R51, 1 ;  /* 0x3f80000033407421 */ /* 0x001fc80000000000 */
[----:B------:R-:W0:Y:S01]  /*64d0*/  MUFU.RCP R67, R64 ;  /* 0x0000004000437308 */ /* 0x000e220000001000 */
[----:B------:R-:W-:Y:S01]  /*64e0*/  FFMA R69, R52, R13, -0.052303962409496307373 ;  /* 0xbd563cae34457423 */ /* 0x000fe2000000000d */
[----:B------:R-:W-:-:S03]  /*64f0*/  FADD R50, R50, 1 ;  /* 0x3f80000032327421 */ /* 0x000fc60000000000 */
[----:B------:R-:W-:Y:S01]  /*6500*/  FFMA R69, R52, R69, 0.1331529766321182251 ;  /* 0x3e08594134457423 */ /* 0x000fe20000000045 */
[----:B------:R-:W-:Y:S01]  /*6510*/  FSETP.GE.AND P2, PT, |R56|, 0.60000002384185791016, PT ;  /* 0x3f19999a3800780b */ /* 0x000fe20003f46200 */
[----:B------:R-:W-:Y:S02]  /*6520*/  FFMA R50, R50, 0.5, R25 ;  /* 0x3f00000032327823 */ /* 0x000fe40000000019 */
[----:B------:R-:W-:Y:S01]  /*6530*/  FFMA R10, R52, R69, -0.33332768082618713379 ;  /* 0xbeaaa9ed340a7423 */ /* 0x000fe20000000045 */
[----:B------:R-:W-:Y:S02]  /*6540*/  SHF.L.U32 R25, R17, 0x10, RZ ;  /* 0x0000001011197819 */ /* 0x000fe400000006ff */
[----:B------:R-:W-:Y:S01]  /*6550*/  FSETP.GE.AND P1, PT, |R56|, 9.010913848876953125, PT ;  /* 0x41102cb43800780b */ /* 0x000fe20003f26200 */
[----:B------:R-:W-:Y:S01]  /*6560*/  FFMA R69, R52, R10, RZ ;  /* 0x0000000a34457223 */ /* 0x000fe200000000ff */
[----:B---3--:R-:W-:Y:S01]  /*6570*/  SHF.L.U32 R52, R9, 0x10, RZ ;  /* 0x0000001009347819 */ /* 0x008fe200000006ff */
[----:B0-----:R-:W-:Y:S01]  /*6580*/  FFMA R67, R67, -2, R28 ;  /* 0xc000000043437823 */ /* 0x001fe2000000001c */
[----:B------:R-:W-:Y:S01]  /*6590*/  FMUL R60, R25, R60 ;  /* 0x0000003c193c7220 */ /* 0x000fe20000400000 */
[----:B------:R-:W-:Y:S01]  /*65a0*/  FMUL R48, R48, R25 ;  /* 0x0000001930307220 */ /* 0x000fe20000400000 */
[----:B------:R-:W-:-:S02]  /*65b0*/  PRMT R25, R17, 0x7632, R25 ;  /* 0x0000763211197816 */ /* 0x000fc40000000019 */
[----:B------:R-:W-:Y:S01]  /*65c0*/  FSEL R67, R67, 1, !P1 ;  /* 0x3f80000043437808 */ /* 0x000fe20004800000 */
[----:B------:R-:W-:-:S03]  /*65d0*/  FMUL R17, R52, 0.044714998453855514526 ;  /* 0x3d37271334117820 */ /* 0x000fc60000400000 */
[--C-:B------:R-:W-:Y:S01]  /*65e0*/  LOP3.LUT R51, R67, 0x80000000, R56.reuse, 0xb8, !PT ;  /* 0x8000000043337812 */ /* 0x100fe200078eb838 */
[----:B------:R-:W-:Y:S01]  /*65f0*/  @!P2 FFMA R51, R56, R69, R56 ;  /* 0x000000453833a223 */ /* 0x000fe20000000038 */
[C---:B------:R-:W-:Y:S01]  /*6600*/  FFMA R17, R52.reuse, R17, 1 ;  /* 0x3f80000034117423 */ /* 0x040fe20000000011 */
[----:B------:R-:W-:Y:S01]  /*6610*/  FMUL R56, R52, 0.79788458347320556641 ;  /* 0x3f4c422a34387820 */ /* 0x000fe20000400000 */
[----:B------:R-:W-:Y:S01]  /*6620*/  SHF.L.U32 R25, R25, 0x10, RZ ;  /* 0x0000001019197819 */ /* 0x000fe200000006ff */
[----:B------:R-:W-:Y:S01]  /*6630*/  FMUL R64, R27, 0.10703222453594207764 ;  /* 0x3ddb33b61b407820 */ /* 0x000fe20000400000 */
[-C--:B------:R-:W-:Y:S01]  /*6640*/  FFMA R66, R49, R18.reuse, 0.5 ;  /* 0x3f00000031427423 */ /* 0x080fe20000000012 */
[----:B------:R-:W-:Y:S01]  /*6650*/  FMUL R56, R56, R17 ;  /* 0x0000001138387220 */ /* 0x000fe20000400000 */
[----:B------:R-:W-:Y:S01]  /*6660*/  FFMA R53, R53, R18, 0.5 ;  /* 0x3f00000035357423 */ /* 0x000fe20000000012 */
[----:B------:R-:W-:Y:S01]  /*6670*/  IADD3.X R54, R54, UR7, RZ, P0, !PT ;  /* 0x0000000736367c10 */ /* 0x000fe200087fe4ff */
[----:B------:R-:W2:Y:S01]  /*6680*/  LDG.E R69, desc[UR8][R44.64] ;  /* 0x000000082c457981 */ /* 0x000ea2000c1e1900 */
[----:B------:R-:W-:-:S06]  /*6690*/  FMUL R17, |R56|, 2.8853900432586669922 ;  /* 0x4038aa3b38117820 */ /* 0x000fcc0000400200 */
[----:B------:R-:W0:Y:S01]  /*66a0*/  MUFU.EX2 R17, R17 ;  /* 0x0000001100117308 */ /* 0x000e220000000800 */
[----:B------:R-:W-:Y:S01]  /*66b0*/  FMUL R10, R25, R57 ;  /* 0x00000039190a7220 */ /* 0x000fe20000400000 */
[----:B------:R-:W-:Y:S01]  /*66c0*/  FMUL R50, R50, R25 ;  /* 0x0000001932327220 */ /* 0x000fe20000400000 */
[----:B------:R-:W-:Y:S01]  /*66d0*/  FFMA R64, R27, R64, 0.79788458347320556641 ;  /* 0x3f4c422a1b407423 */ /* 0x000fe20000000040 */
[----:B------:R-:W-:Y:S01]  /*66e0*/  FFMA R25, -R39, R39, 1 ;  /* 0x3f80000027197423 */ /* 0x000fe20000000127 */
[----:B------:R-:W-:-:S03]  /*66f0*/  FMUL R49, R27, R66 ;  /* 0x000000421b317220 */ /* 0x000fc60000400000 */
[----:B------:R-:W-:Y:S01]  /*6700*/  FMUL R64, R25, R64 ;  /* 0x0000004019407220 */ /* 0x000fe20000400000 */
[----:B------:R-:W-:-:S04]  /*6710*/  FMUL R25, R27, 0.5 ;  /* 0x3f0000001b197820 */ /* 0x000fc80000400000 */
[----:B------:R-:W-:Y:S01]  /*6720*/  FMUL R25, R25, R64 ;  /* 0x0000004019197220 */ /* 0x000fe20000400000 */
[----:B------:R-:W-:Y:S01]  /*6730*/  FADD R64, R39, 1 ;  /* 0x3f80000027407421 */ /* 0x000fe20000000000 */
[----:B0-----:R-:W-:Y:S01]  /*6740*/  FADD R27, R17, 1 ;  /* 0x3f800000111b7421 */ /* 0x001fe20000000000 */
[----:B------:R-:W-:Y:S02]  /*6750*/  FMUL R39, R32, 0.10703222453594207764 ;  /* 0x3ddb33b620277820 */ /* 0x000fe40000400000 */
[----:B------:R-:W-:Y:S01]  /*6760*/  FFMA R25, R64, 0.5, R25 ;  /* 0x3f00000040197823 */ /* 0x000fe20000000019 */
[----:B------:R-:W-:Y:S02]  /*6770*/  FFMA R57, -R38, R38, 1 ;  /* 0x3f80000026397423 */ /* 0x000fe40000000126 */
        /* <DEDUP_REMOVED lines=14> */
[----:B------:R-:W-:Y:S01]  /*6860*/  FMUL R27, R52, 0.10703222453594207764 ;  /* 0x3ddb33b6341b7820 */ /* 0x000fe20000400000 */
[----:B------:R-:W-:-:S02]  /*6870*/  PRMT R39, R9, 0x7632, R39 ;  /* 0x0000763209277816 */ /* 0x000fc40000000027 */
[----:B------:R-:W-:Y:S01]  /*6880*/  FFMA R9, -R17, R17, 1 ;  /* 0x3f80000011097423 */ /* 0x000fe20000000111 */
[----:B------:R-:W-:Y:S01]  /*6890*/  FFMA R56, R52, R27, 0.79788458347320556641 ;  /* 0x3f4c422a34387423 */ /* 0x000fe2000000001b */
[----:B------:R-:W-:-:S03]  /*68a0*/  SHF.L.U32 R27, R39, 0x10, RZ ;  /* 0x00000010271b7819 */ /* 0x000fc600000006ff */
        /* <DEDUP_REMOVED lines=9> */
[C---:B------:R-:W-:Y:S01]  /*6940*/  FMUL R53, R32.reuse, R53 ;  /* 0x0000003520357220 */ /* 0x040fe20000400000 */
[----:B------:R-:W-:Y:S01]  /*6950*/  FMUL R32, R32, 0.5 ;  /* 0x3f00000020207820 */ /* 0x000fe20000400000 */
[----:B------:R-:W-:Y:S01]  /*6960*/  FADD R64, R17, 1 ;  /* 0x3f80000011407421 */ /* 0x000fe20000000000 */
[----:B0-----:R-:W-:-:S06]  /*6970*/  FADD R67, R66, 1 ;  /* 0x3f80000042437421 */ /* 0x001fcc0000000000 */
[----:B------:R-:W0:Y:S01]  /*6980*/  MUFU.RCP R67, R67 ;  /* 0x0000004300437308 */ /* 0x000e220000001000 */
[----:B------:R-:W-:Y:S01]  /*6990*/  FMUL R57, R32, R57 ;  /* 0x0000003920397220 */ /* 0x000fe20000400000 */
[----:B------:R-:W-:Y:S01]  /*69a0*/  FMUL R32, R56, R56 ;  /* 0x0000003838207220 */ /* 0x000fe20000400000 */
[----:B------:R-:W-:-:S03]  /*69b0*/  FFMA R39, R64, 0.5, R9 ;  /* 0x3f00000040277823 */ /* 0x000fc60000000009 */
        /* <DEDUP_REMOVED lines=14> */
[----:B------:R-:W-:Y:S01]  /*6aa0*/  FMUL R9, R27, 0.5 ;  /* 0x3f0000001b097820 */ /* 0x000fe20000400000 */
[----:B------:R-:W-:Y:S01]  /*6ab0*/  FADD R56, R17, 1 ;  /* 0x3f80000011387421 */ /* 0x000fe20000000000 */
[----:B------:R-:W-:Y:S02]  /*6ac0*/  FMUL R17, R52, 0.035677410662174224854 ;  /* 0x3d12227a34117820 */ /* 0x000fe40000400000 */
[----:B------:R-:W-:Y:S01]  /*6ad0*/  FMUL R9, R9, R32 ;  /* 0x0000002009097220 */ /* 0x000fe20000400000 */
[----:B------:R-:W-:Y:S01]  /*6ae0*/  SHF.L.U32 R32, R14, 0x10, RZ ;  /* 0x000000100e207819 */ /* 0x000fe200000006ff */
[----:B------:R-:W-:Y:S01]  /*6af0*/  FADD R38, R38, 1 ;  /* 0x3f80000026267421 */ /* 0x000fe20000000000 */
[----:B------:R-:W-:Y:S01]  /*6b00*/  PRMT R14, R14, 0x7632, R14 ;  /* 0x000076320e0e7816 */ /* 0x000fe2000000000e */
[----:B------:R-:W-:Y:S01]  /*6b10*/  FFMA R17, R52, R17, 0.79788458347320556641 ;  /* 0x3f4c422a34117423 */ /* 0x000fe20000000011 */
[----:B------:R-:W-:Y:S01]  /*6b20*/  FFMA R56, R56, 0.5, R9 ;  /* 0x3f00000038387823 */ /* 0x000fe20000000009 */
[----:B------:R-:W-:Y:S01]  /*6b30*/  FFMA R38, R38, 0.5, R57 ;  /* 0x3f00000026267823 */ /* 0x000fe20000000039 */
[----:B------:R-:W-:Y:S01]  /*6b40*/  SHF.L.U32 R14, R14, 0x10, RZ ;  /* 0x000000100e0e7819 */ /* 0x000fe200000006ff */
[----:B------:R-:W-:Y:S01]  /*6b50*/  FMUL R17, R52, R17 ;  /* 0x0000001134117220 */ /* 0x000fe20000400000 */
[----:B------:R-:W-:Y:S01]  /*6b60*/  FMUL R9, R32, R49 ;  /* 0x0000003120097220 */ /* 0x000fe20000400000 */
[----:B------:R-:W-:-:S02]  /*6b70*/  FMUL R32, R25, R32 ;  /* 0x0000002019207220 */ /* 0x000fc40000400000 */
[----:B------:R-:W-:Y:S01]  /*6b80*/  FMUL R25, R14, R53 ;  /* 0x000000350e197220 */ /* 0x000fe20000400000 */
[----:B------:R-:W-:Y:S01]  /*6b90*/  FMUL R38, R38, R14 ;  /* 0x0000000e26267220 */ /* 0x000fe20000400000 */
[----:B------:R-:W-:-:S06]  /*6ba0*/  FMUL R14, |R17|, 2.8853900432586669922 ;  /* 0x4038aa3b110e7820 */ /* 0x000fcc0000400200 */
[----:B------:R-:W0:Y:S01]  /*6bb0*/  MUFU.EX2 R14, R14 ;  /* 0x0000000e000e7308 */ /* 0x000e220000000800 */
[----:B------:R-:W-:Y:S01]  /*6bc0*/  FFMA R66, R55, R18, 0.5 ;  /* 0x3f00000037427423 */ /* 0x000fe20000000012 */
[----:B------:R-:W-:Y:S01]  /*6bd0*/  FMUL R64, R33, 0.10703222453594207764 ;  /* 0x3ddb33b621407820 */ /* 0x000fe20000400000 */
[----:B------:R-:W-:-:S03]  /*6be0*/  FFMA R49, -R26, R26, 1 ;  /* 0x3f8000001a317423 */ /* 0x000fc6000000011a */
[----:B------:R-:W-:Y:S01]  /*6bf0*/  FFMA R64, R33, R64, 0.79788458347320556641 ;  /* 0x3f4c422a21407423 */ /* 0x000fe20000000040 */
[----:B0-----:R-:W-:-:S06]  /*6c00*/  FADD R55, R14, 1 ;  /* 0x3f8000000e377421 */ /* 0x001fcc0000000000 */
[----:B------:R-:W0:Y:S01]  /*6c10*/  MUFU.RCP R55, R55 ;  /* 0x0000003700377308 */ /* 0x000e220000001000 */
[----:B------:R-:W-:Y:S01]  /*6c20*/  FMUL R53, R33, R66 ;  /* 0x0000004221357220 */ /* 0x000fe20000400000 */
[----:B------:R-:W-:Y:S01]  /*6c30*/  FMUL R64, R49, R64 ;  /* 0x0000004031407220 */ /* 0x000fe20000400000 */
[----:B------:R-:W-:Y:S01]  /*6c40*/  FMUL R66, R17, R17 ;  /* 0x0000001111427220 */ /* 0x000fe20000400000 */
[----:B------:R-:W-:-:S03]  /*6c50*/  FMUL R49, R33, 0.5 ;  /* 0x3f00000021317820 */ /* 0x000fc60000400000 */
[C---:B------:R-:W-:Y:S01]  /*6c60*/  FFMA R57, R66.reuse, R13, -0.052303962409496307373 ;  /* 0xbd563cae42397423 */ /* 0x040fe2000000000d */
[----:B------:R-:W-:Y:S01]  /*6c70*/  FMUL R33, R49, R64 ;  /* 0x0000004031217220 */ /* 0x000fe20000400000 */
[----:B------:R-:W-:Y:S01]  /*6c80*/  FMUL R64, R29, 0.10703222453594207764 ;  /* 0x3ddb33b61d407820 */ /* 0x000fe20000400000 */
[----:B------:R-:W-:Y:S01]  /*6c90*/  FSETP.GE.AND P2, PT, |R17|, 0.60000002384185791016, PT ;  /* 0x3f19999a1100780b */ /* 0x000fe20003f46200 */
[----:B------:R-:W-:Y:S01]  /*6ca0*/  FFMA R67, R66, R57, 0.1331529766321182251 ;  /* 0x3e08594142437423 */ /* 0x000fe20000000039 */
[----:B------:R-:W-:Y:S01]  /*6cb0*/  FFMA R49, -R30, R30, 1 ;  /* 0x3f8000001e317423 */ /* 0x000fe2000000011e */
[----:B------:R-:W-:Y:S01]  /*6cc0*/  FFMA R64, R29, R64, 0.79788458347320556641 ;  /* 0x3f4c422a1d407423 */ /* 0x000fe20000000040 */
[----:B------:R-:W-:Y:S01]  /*6cd0*/  FSETP.GE.AND P1, PT, |R17|, 9.010913848876953125, PT ;  /* 0x41102cb41100780b */ /* 0x000fe20003f26200 */
[----:B------:R-:W-:Y:S01]  /*6ce0*/  FFMA R14, R66, R67, -0.33332768082618713379 ;  /* 0xbeaaa9ed420e7423 */ /* 0x000fe20000000043 */
[----:B0-----:R-:W-:Y:S01]  /*6cf0*/  FFMA R57, R55, -2, R28 ;  /* 0xc000000037397823 */ /* 0x001fe2000000001c */
[----:B------:R-:W-:-:S02]  /*6d00*/  FMUL R49, R49, R64 ;  /* 0x0000004031317220 */ /* 0x000fc40000400000 */
        /* <DEDUP_REMOVED lines=10> */
[----:B------:R-:W-:Y:S01]  /*6db0*/  FMUL R17, R52, R57 ;  /* 0x0000003934117220 */ /* 0x000fe20000400000 */
[----:B------:R-:W-:Y:S01]  /*6dc0*/  SHF.L.U32 R14, R7, 0x10, RZ ;  /* 0x00000010070e7819 */ /* 0x000fe200000006ff */
[----:B0-----:R-:W-:-:S04]  /*6dd0*/  FADD R66, R64, 1 ;  /* 0x3f80000040427421 */ /* 0x001fc80000000000 */
[----:B------:R-:W0:Y:S01]  /*6de0*/  MUFU.RCP R57, R66 ;  /* 0x0000004200397308 */ /* 0x000e220000001000 */
        /* <DEDUP_REMOVED lines=13> */
[----:B------:R-:W-:-:S03]  /*6ec0*/  PRMT R7, R7, 0x7632, R7 ;  /* 0x0000763207077816 */ /* 0x000fc60000000007 */
[----:B------:R-:W-:-:S04]  /*6ed0*/  FFMA R14, R57, R18, 0.5 ;  /* 0x3f000000390e7423 */ /* 0x000fc80000000012 */
[----:B------:R-:W-:Y:S01]  /*6ee0*/  FMUL R52, R27, R14 ;  /* 0x0000000e1b347220 */ /* 0x000fe20000400000 */
[----:B------:R-:W-:Y:S02]  /*6ef0*/  SHF.L.U32 R27, R7, 0x10, RZ ;  /* 0x00000010071b7819 */ /* 0x000fe400000006ff */
[C---:B------:R-:W-:Y:S02]  /*6f00*/  PRMT R14, R6.reuse, 0x7632, R14 ;  /* 0x00007632060e7816 */ /* 0x040fe4000000000e */
[----:B------:R-:W-:Y:S01]  /*6f10*/  SHF.L.U32 R6, R6, 0x10, RZ ;  /* 0x0000001006067819 */ /* 0x000fe200000006ff */
[----:B------:R-:W-:Y:S01]  /*6f20*/  FMUL R57, R56, R27 ;  /* 0x0000001b38397220 */ /* 0x000fe20000400000 */
[----:B------:R-:W-:-:S03]  /*6f30*/  FMUL R7, R60, UR10 ;  /* 0x0000000a3c077c20 */ /* 0x000fc60008400000 */
[----:B------:R-:W-:Y:S01]  /*6f40*/  FMUL R56, R39, R6 ;  /* 0x0000000627387220 */ /* 0x000fe20000400000 */
[----:B------:R-:W-:Y:S01]  /*6f50*/  FMUL R6, R17, UR10 ;  /* 0x0000000a11067c20 */ /* 0x000fe20008400000 */
[----:B------:R-:W-:-:S04]  /*6f60*/  F2FP.SATFINITE.E4M3.F32.PACK_AB_MERGE_C R39, RZ, R7, RZ ;  /* 0x00000007ff27723e */ /* 0x000fc800048070ff */
[----:B------:R-:W-:Y:S01]  /*6f70*/  F2FP.SATFINITE.E4M3.F32.PACK_AB_MERGE_C R64, RZ, R6, RZ ;  /* 0x00000006ff40723e */ /* 0x000fe200048070ff */
[----:B------:R-:W-:Y:S01]  /*6f80*/  FMUL R27, R27, R52 ;  /* 0x000000341b1b7220 */ /* 0x000fe20000400000 */
[----:B------:R-:W-:Y:S02]  /*6f90*/  LOP3.LUT R7, R39, 0xffff, RZ, 0xc0, !PT ;  /* 0x0000ffff27077812 */ /* 0x000fe400078ec0ff */
[----:B------:R-:W-:Y:S01]  /*6fa0*/  LOP3.LUT R6, R64, 0xff, RZ, 0xc0, !PT ;  /* 0x000000ff40067812 */ /* 0x000fe200078ec0ff */
[----:B------:R-:W-:-:S03]  /*6fb0*/  FMUL R52, R10, UR10 ;  /* 0x0000000a0a347c20 */ /* 0x000fc60008400000 */
[----:B------:R-:W-:Y:S01]  /*6fc0*/  PRMT R6, R7, 0x7604, R6 ;  /* 0x0000760407067816 */ /* 0x000fe20000000006 */
[----:B------:R-:W-:Y:S01]  /*6fd0*/  FMUL R7, R27, UR10 ;  /* 0x0000000a1b077c20 */ /* 0x000fe20008400000 */
[----:B------:R-:W-:-:S04]  /*6fe0*/  F2FP.SATFINITE.E4M3.F32.PACK_AB_MERGE_C R52, RZ, R52, RZ ;  /* 0x00000034ff34723e */ /* 0x000fc800048070ff */
[----:B------:R-:W-:Y:S02]  /*6ff0*/  F2FP.SATFINITE.E4M3.F32.PACK_AB_MERGE_C R7, RZ, R7, RZ ;  /* 0x00000007ff07723e */ /* 0x000fe400048070ff */
[----:B------:R-:W-:Y:S02]  /*7000*/  SHF.L.U32 R14, R14, 0x10, RZ ;  /* 0x000000100e0e7819 */ /* 0x000fe400000006ff */
[C---:B------:R-:W-:Y:S02]  /*7010*/  PRMT R64, R7.reuse, 0x7604, R64 ;  /* 0x0000760407407816 */ /* 0x040fe40000000040 */
[----:B------:R-:W-:Y:S02]  /*7020*/  LOP3.LUT R7, R7, 0xff, RZ, 0xc0, !PT ;  /* 0x000000ff07077812 */ /* 0x000fe400078ec0ff */
[----:B------:R-:W-:Y:S01]  /*7030*/  LOP3.LUT R66, R52, 0xffff, RZ, 0xc0, !PT ;  /* 0x0000ffff34427812 */ /* 0x000fe200078ec0ff */
[----:B------:R-:W-:Y:S01]  /*7040*/  FMUL R57, R57, R14 ;  /* 0x0000000e39397220 */ /* 0x000fe20000400000 */
[----:B------:R-:W-:-:S02]  /*7050*/  FFMA R14, R51, R18, 0.5 ;  /* 0x3f000000330e7423 */ /* 0x000fc40000000012 */
[----:B------:R-:W-:Y:S01]  /*7060*/  PRMT R66, R66, 0x7604, R7 ;  /* 0x0000760442427816 */ /* 0x000fe20000000007 */
[----:B------:R-:W-:Y:S01]  /*7070*/  FMUL R7, R9, UR10 ;  /* 0x0000000a09077c20 */ /* 0x000fe20008400000 */
[C---:B------:R-:W-:Y:S01]  /*7080*/  FMUL R55, R29.reuse, R14 ;  /* 0x0000000e1d377220 */ /* 0x040fe20000400000 */
[----:B------:R-:W-:Y:S01]  /*7090*/  PRMT R14, R52, 0x7604, R39 ;  /* 0x00007604340e7816 */ /* 0x000fe20000000027 */
[----:B------:R-:W-:Y:S01]  /*70a0*/  FMUL R52, R29, 0.5 ;  /* 0x3f0000001d347820 */ /* 0x000fe20000400000 */
[----:B------:R-:W-:Y:S01]  /*70b0*/  FMUL R39, R25, UR10 ;  /* 0x0000000a19277c20 */ /* 0x000fe20008400000 */
[----:B------:R-:W-:Y:S02]  /*70c0*/  F2FP.SATFINITE.E4M3.F32.PACK_AB_MERGE_C R7, RZ, R7, RZ ;  /* 0x00000007ff07723e */ /* 0x000fe400048070ff */
[----:B------:R-:W-:Y:S02]  /*70d0*/  FMUL R49, R52, R49 ;  /* 0x0000003134317220 */ /* 0x000fe40000400000 */
[----:B------:R-:W-:-:S02]  /*70e0*/  LOP3.LUT R29, R7, 0xff, RZ, 0xc0, !PT ;  /* 0x000000ff071d7812 */ /* 0x000fc400078ec0ff */
[----:B------:R-:W-:Y:S01]  /*70f0*/  F2FP.SATFINITE.E4M3.F32.PACK_AB_MERGE_C R52, RZ, R39, RZ ;  /* 0x00000027ff34723e */ /* 0x000fe200048070ff */
[----:B------:R-:W-:Y:S01]  /*7100*/  FADD R26, R26, 1 ;  /* 0x3f8000001a1a7421 */ /* 0x000fe20000000000 */
[----:B------:R-:W-:Y:S02]  /*7110*/  PRMT R6, R6, 0x5410, R29 ;  /* 0x0000541006067816 */ /* 0x000fe4000000001d */
[----:B------:R-:W-:Y:S02]  /*7120*/  LOP3.LUT R29, R52, 0xff, RZ, 0xc0, !PT ;  /* 0x000000ff341d7812 */ /* 0x000fe400078ec0ff */
[----:B------:R-:W-:Y:S01]  /*7130*/  PRMT R67, R16, 0x7632, R67 ;  /* 0x0000763210437816 */ /* 0x000fe20000000043 */
[----:B------:R-:W-:Y:S01]  /*7140*/  FFMA R26, R26, 0.5, R33 ;  /* 0x3f0000001a1a7823 */ /* 0x000fe20000000021 */
[----:B------:R-:W-:Y:S02]  /*7150*/  SHF.L.U32 R16, R16, 0x10, RZ ;  /* 0x0000001010107819 */ /* 0x000fe400000006ff */
[----:B------:R-:W-:-:S02]  /*7160*/  PRMT R7, R52, 0x7604, R7 ;  /* 0x0000760434077816 */ /* 0x000fc40000000007 */
[--C-:B------:R-:W-:Y:S02]  /*7170*/  PRMT R52, R66, 0x5410, R29.reuse ;  /* 0x0000541042347816 */ /* 0x100fe4000000001d */
[C---:B------:R-:W-:Y:S01]  /*7180*/  PRMT R29, R11.reuse, 0x7632, R29 ;  /* 0x000076320b1d7816 */ /* 0x040fe2000000001d */
[----:B------:R-:W-:Y:S01]  /*7190*/  FMUL R53, R16, R53 ;  /* 0x0000003510357220 */ /* 0x000fe20000400000 */
[----:B------:R-:W-:Y:S01]  /*71a0*/  SHF.L.U32 R11, R11, 0x10, RZ ;  /* 0x000000100b0b7819 */ /* 0x000fe200000006ff */
[----:B------:R-:W-:Y:S01]  /*71b0*/  FMUL R39, R26, R16 ;  /* 0x000000101a277220 */ /* 0x000fe20000400000 */
[----:B------:R-:W-:Y:S01]  /*71c0*/  FMNMX R16, R19, |R56|, !PT ;  /* 0x4000003813107209 */ /* 0x000fe20007800000 */
[----:B------:R-:W-:Y:S02]  /*71d0*/  FADD R30, R30, 1 ;  /* 0x3f8000001e1e7421 */ /* 0x000fe40000000000 */
[----:B------:R-:W-:Y:S01]  /*71e0*/  FMUL R11, R48, R11 ;  /* 0x0000000b300b7220 */ /* 0x000fe20000400000 */
[----:B------:R-:W-:-:S02]  /*71f0*/  FMNMX R16, |R57|, R16, !PT ;  /* 0x0000001039107209 */ /* 0x000fc40007800200 */
[----:B------:R-:W-:Y:S01]  /*7200*/  SHF.L.U32 R67, R67, 0x10, RZ ;  /* 0x0000001043437819 */ /* 0x000fe200000006ff */
[----:B------:R-:W-:Y:S01]  /*7210*/  FFMA R30, R30, 0.5, R49 ;  /* 0x3f0000001e1e7823 */ /* 0x000fe20000000031 */
[C---:B------:R-:W-:Y:S01]  /*7220*/  FMNMX R16, |R11|.reuse, R16, !PT ;  /* 0x000000100b107209 */ /* 0x040fe20007800200 */
[----:B------:R-:W-:Y:S01]  /*7230*/  FMUL R56, R56, UR10 ;  /* 0x0000000a38387c20 */ /* 0x000fe20008400000 */
[----:B------:R-:W-:Y:S01]  /*7240*/  FMUL R11, R11, UR10 ;  /* 0x0000000a0b0b7c20 */ /* 0x000fe20008400000 */
[----:B------:R-:W-:Y:S02]  /*7250*/  SHF.L.U32 R29, R29, 0x10, RZ ;  /* 0x000000101d1d7819 */ /* 0x000fe400000006ff */
[----:B------:R-:W-:Y:S01]  /*7260*/  SHF.L.U32 R19, R21, 0x10, RZ ;  /* 0x0000001015137819 */ /* 0x000fe200000006ff */
[----:B------:R-:W-:Y:S01]  /*7270*/  FMUL R55, R67, R55 ;  /* 0x0000003743377220 */ /* 0x000fe20000400000 */
[----:B------:R-:W-:Y:S01]  /*7280*/  PRMT R21, R21, 0x7632, R21 ;  /* 0x0000763215157816 */ /* 0x000fe20000000015 */
[----:B------:R-:W-:Y:S01]  /*7290*/  FMUL R67, R30, R67 ;  /* 0x000000431e437220 */ /* 0x000fe20000400000 */
[----:B------:R-:W-:Y:S01]  /*72a0*/  F2FP.SATFINITE.E4M3.F32.PACK_AB_MERGE_C R56, RZ, R56, RZ ;  /* 0x00000038ff38723e */ /* 0x000fe200048070ff */
[----:B------:R-:W-:Y:S01]  /*72b0*/  FMUL R29, R50, R29 ;  /* 0x0000001d321d7220 */ /* 0x000fe20000400000 */
[----:B------:R-:W-:-:S02]  /*72c0*/  F2FP.SATFINITE.E4M3.F32.PACK_AB_MERGE_C R30, RZ, R11, RZ ;  /* 0x0000000bff1e723e */ /* 0x000fc400048070ff */
[----:B------:R-:W-:Y:S01]  /*72d0*/  SHF.L.U32 R11, R21, 0x10, RZ ;  /* 0x00000010150b7819 */ /* 0x000fe200000006ff */
[----:B------:R-:W-:Y:S01]  /*72e0*/  FMUL R32, R32, R19 ;  /* 0x0000001320207220 */ /* 0x000fe20000400000 */
[----:B------:R-:W-:Y:S01]  /*72f0*/  FMUL R57, R57, UR10 ;  /* 0x0000000a39397c20 */ /* 0x000fe20008400000 */
[----:B------:R-:W-:Y:S02]  /*7300*/  LOP3.LUT R19, R56, 0xff, RZ, 0xc0, !PT ;  /* 0x000000ff38137812 */ /* 0x000fe400078ec0ff */
[----:B------:R-:W-:Y:S01]  /*7310*/  LOP3.LUT R26, R30, 0xffff, RZ, 0xc0, !PT ;  /* 0x0000ffff1e1a7812 */ /* 0x000fe200078ec0ff */
[----:B------:R-:W-:Y:S01]  /*7320*/  FMUL R38, R38, R11 ;  /* 0x0000000b26267220 */ /* 0x000fe20000400000 */
[C---:B------:R-:W-:Y:S01]  /*7330*/  FMNMX R21, |R29|.reuse, R16, !PT ;  /* 0x000000101d157209 */ /* 0x040fe20007800200 */
[----:B------:R-:W-:Y:S01]  /*7340*/  FMUL R29, R29, UR10 ;  /* 0x0000000a1d1d7c20 */ /* 0x000fe20008400000 */
[----:B------:R-:W-:Y:S01]  /*7350*/  PRMT R26, R26, 0x7604, R19 ;  /* 0x000076041a1a7816 */ /* 0x000fe20000000013 */
[----:B------:R-:W-:Y:S01]  /*7360*/  FMUL R11, R32, UR10 ;  /* 0x0000000a200b7c20 */ /* 0x000fe20008400000 */
[----:B------:R-:W-:Y:S01]  /*7370*/  F2FP.SATFINITE.E4M3.F32.PACK_AB_MERGE_C R19, RZ, R57, RZ ;  /* 0x00000039ff13723e */ /* 0x000fe200048070ff */
[----:B------:R-:W-:Y:S01]  /*7380*/  FMUL R16, R38, UR10 ;  /* 0x0000000a26107c20 */ /* 0x000fe20008400000 */
[----:B------:R-:W-:-:S02]  /*7390*/  F2FP.SATFINITE.E4M3.F32.PACK_AB_MERGE_C R29, RZ, R29, RZ ;  /* 0x0000001dff1d723e */ /* 0x000fc400048070ff */
[C---:B------:R-:W-:Y:S02]  /*73a0*/  PRMT R57, R19.reuse, 0x7604, R56 ;  /* 0x0000760413397816 */ /* 0x040fe40000000038 */
[----:B------:R-:W-:Y:S02]  /*73b0*/  LOP3.LUT R33, R19, 0xff, RZ, 0xc0, !PT ;  /* 0x000000ff13217812 */ /* 0x000fe400078ec0ff */
[----:B------:R-:W-:Y:S02]  /*73c0*/  F2FP.SATFINITE.E4M3.F32.PACK_AB_MERGE_C R19, RZ, R11, RZ ;  /* 0x0000000bff13723e */ /* 0x000fe400048070ff */
[----:B------:R-:W-:Y:S02]  /*73d0*/  F2FP.SATFINITE.E4M3.F32.PACK_AB_MERGE_C R16, RZ, R16, RZ ;  /* 0x00000010ff10723e */ /* 0x000fe400048070ff */
[----:B------:R-:W-:Y:S02]  /*73e0*/  LOP3.LUT R48, R29, 0xffff, RZ, 0xc0, !PT ;  /* 0x0000ffff1d307812 */ /* 0x000fe400078ec0ff */
[----:B------:R-:W-:-:S02]  /*73f0*/  LOP3.LUT R11, R19, 0xff, RZ, 0xc0, !PT ;  /* 0x000000ff130b7812 */ /* 0x000fc400078ec0ff */
[----:B------:R-:W-:Y:S02]  /*7400*/  PRMT R19, R16, 0x7604, R19 ;  /* 0x0000760410137816 */ /* 0x000fe40000000013 */
[----:B------:R-:W-:Y:S02]  /*7410*/  PRMT R33, R48, 0x7604, R33 ;  /* 0x0000760430217816 */ /* 0x000fe40000000021 */
[----:B------:R-:W-:Y:S02]  /*7420*/  LOP3.LUT R16, R16, 0xff, RZ, 0xc0, !PT ;  /* 0x000000ff10107812 */ /* 0x000fe400078ec0ff */
[----:B------:R-:W-:Y:S02]  /*7430*/  FMNMX R21, |R32|, R21, !PT ;  /* 0x0000001520157209 */ /* 0x000fe40007800200 */
[----:B------:R-:W-:Y:S02]  /*7440*/  IADD3 R32, P0, R63, R65, RZ ;  /* 0x000000413f207210 */ /* 0x000fe40007f1e0ff */
[----:B------:R-:W-:-:S02]  /*7450*/  PRMT R16, R33, 0x5410, R16 ;  /* 0x0000541021107816 */ /* 0x000fc40000000010 */
[----:B------:R-:W-:Y:S02]  /*7460*/  PRMT R30, R29, 0x7604, R30 ;  /* 0x000076041d1e7816 */ /* 0x000fe4000000001e */
[----:B------:R-:W-:Y:S02]  /*7470*/  IADD3.X R33, RZ, R54, RZ, P0, !PT ;  /* 0x00000036ff217210 */ /* 0x000fe400007fe4ff */
[----:B------:R-:W-:Y:S02]  /*7480*/  PRMT R11, R26, 0x5410, R11 ;  /* 0x000054101a0b7816 */ /* 0x000fe4000000000b */
[----:B------:R-:W-:Y:S02]  /*7490*/  IADD3 R29, P0, R32, UR6, RZ ;  /* 0x00000006201d7c10 */ /* 0x000fe4000ff1e0ff */
[----:B------:R-:W-:Y:S02]  /*74a0*/  FMNMX R26, |R38|, R21, !PT ;  /* 0x00000015261a7209 */ /* 0x000fe40007800200 */
[----:B------:R-:W-:-:S02]  /*74b0*/  SHF.L.U32 R38, R68, 0x10, RZ ;  /* 0x0000001044267819 */ /* 0x000fc400000006ff */
[----:B------:R-:W-:Y:S02]  /*74c0*/  IADD3.X R56, R33, UR7, RZ, P0, !PT ;  /* 0x0000000721387c10 */ /* 0x000fe400087fe4ff */
[----:B------:R-:W-:Y:S01]  /*74d0*/  SHF.L.U32 R48, R29, 0x2, RZ ;  /* 0x000000021d307819 */ /* 0x000fe200000006ff */
[----:B------:R-:W-:Y:S01]  /*74e0*/  FMUL R21, R39, R38 ;  /* 0x0000002627157220 */ /* 0x000fe20000400000 */
[----:B------:R-:W-:Y:S02]  /*74f0*/  SHF.L.U64.HI R49, R29, 0x2, R56 ;  /* 0x000000021d317819 */ /* 0x000fe40000010238 */
[----:B------:R-:W-:-:S04]  /*7500*/  IADD3 R38, P0, R48, R34, RZ ;  /* 0x0000002230267210 */ /* 0x000fc80007f1e0ff */
[----:B------:R-:W-:-:S05]  /*7510*/  IADD3.X R39, R49, R35, RZ, P0, !PT ;  /* 0x0000002331277210 */ /* 0x000fca00007fe4ff */
[----:B------:R0:W3:Y:S01]  /*7520*/  LDG.E R66, desc[UR8][R38.64] ;  /* 0x0000000826427981 */ /* 0x0000e2000c1e1900 */
[----:B------:R-:W-:-:S05]  /*7530*/  MOV R51, UR16 ;  /* 0x0000001000337c02 */ /* 0x000fca0008000f00 */
[----:B------:R-:W-:-:S05]  /*7540*/  IMAD.WIDE.U32 R32, R51, 0x5, R32 ;  /* 0x0000000533207825 */ /* 0x000fca00078e0020 */
[----:B------:R-:W-:-:S04]  /*7550*/  IADD3 R33, R33, UR5, RZ ;  /* 0x0000000521217c10 */ /* 0x000fc8000fffe0ff */
[C---:B------:R-:W-:Y:S02]  /*7560*/  SHF.L.U64.HI R33, R32.reuse, 0x2, R33 ;  /* 0x0000000220217819 */ /* 0x040fe40000010221 */
[----:B------:R-:W-:Y:S02]  /*7570*/  SHF.L.U32 R32, R32, 0x2, RZ ;  /* 0x0000000220207819 */ /* 0x000fe400000006ff */
[----:B------:R-:W-:Y:S02]  /*7580*/  IADD3 R48, P0, R48, R47, RZ ;  /* 0x0000002f30307210 */ /* 0x000fe40007f1e0ff */
[----:B------:R-:W-:Y:S02]  /*7590*/  IADD3 R34, P1, R32, R34, RZ ;  /* 0x0000002220227210 */ /* 0x000fe40007f3e0ff */
[----:B------:R-:W-:Y:S02]  /*75a0*/  IADD3.X R49, R49, R46, RZ, P0, !PT ;  /* 0x0000002e31317210 */ /* 0x000fe400007fe4ff */
[----:B------:R-:W-:-:S03]  /*75b0*/  IADD3.X R35, R33, R35, RZ, P1, !PT ;  /* 0x0000002321237210 */ /* 0x000fc60000ffe4ff */
[----:B------:R-:W4:Y:S04]  /*75c0*/  LDG.E R48, desc[UR8][R48.64] ;  /* 0x0000000830307981 */ /* 0x000f28000c1e1900 */
[----:B------:R-:W5:Y:S01]  /*75d0*/  LDG.E R49, desc[UR8][R34.64] ;  /* 0x0000000822317981 */ /* 0x000f62000c1e1900 */
[----:B------:R-:W-:Y:S02]  /*75e0*/  IADD3 R32, P2, R32, R47, RZ ;  /* 0x0000002f20207210 */ /* 0x000fe40007f5e0ff */
[----:B0-----:R-:W-:Y:S02]  /*75f0*/  IADD3 R38, P0, R44, UR11, RZ ;  /* 0x0000000b2c267c10 */ /* 0x001fe4000ff1e0ff */
[----:B------:R-:W-:Y:S02]  /*7600*/  IADD3.X R33, R33, R46, RZ, P2, !PT ;  /* 0x0000002e21217210 */ /* 0x000fe400017fe4ff */
[----:B------:R-:W-:-:S02]  /*7610*/  IADD3.X R39, R45, UR4, RZ, P0, !PT ;  /* 0x000000042d277c10 */ /* 0x000fc400087fe4ff */
[----:B------:R-:W-:-:S03]  /*7620*/  IADD3 R46, P0, R38, UR11, RZ ;  /* 0x0000000b262e7c10 */ /* 0x000fc6000ff1e0ff */
[----:B------:R0:W4:Y:S01]  /*7630*/  LDG.E R70, desc[UR8][R38.64] ;  /* 0x0000000826467981 */ /* 0x000122000c1e1900 */
[----:B------:R-:W-:Y:S02]  /*7640*/  IADD3.X R47, R39, UR4, RZ, P0, !PT ;  /* 0x00000004272f7c10 */ /* 0x000fe400087fe4ff */
[----:B------:R-:W-:Y:S02]  /*7650*/  IADD3 R50, P0, R46, UR11, RZ ;  /* 0x0000000b2e327c10 */ /* 0x000fe4000ff1e0ff */
[----:B------:R-:W-:Y:S01]  /*7660*/  PRMT R68, R68, 0x7632, R68 ;  /* 0x0000763244447816 */ /* 0x000fe20000000044 */
[----:B------:R1:W4:Y:S01]  /*7670*/  LDG.E R71, desc[UR8][R46.64] ;  /* 0x000000082e477981 */ /* 0x000322000c1e1900 */
[----:B------:R-:W-:Y:S01]  /*7680*/  IADD3.X R51, R47, UR4, RZ, P0, !PT ;  /* 0x000000042f337c10 */ /* 0x000fe200087fe4ff */
[----:B------:R-:W-:Y:S01]  /*7690*/  ULDC.64 UR4, c[0x0][0x228] ;  /* 0x00008a0000047ab9 */ /* 0x000fe20000000a00 */
[----:B------:R-:W-:Y:S02]  /*76a0*/  IADD3 R44, P0, R34, UR6, RZ ;  /* 0x00000006222c7c10 */ /* 0x000fe4000ff1e0ff */
[----:B------:R-:W-:Y:S01]  /*76b0*/  SHF.L.U32 R68, R68, 0x10, RZ ;  /* 0x0000001044447819 */ /* 0x000fe200000006ff */
[----:B------:R-:W4:Y:S01]  /*76c0*/  LDG.E R50, desc[UR8][R50.64] ;  /* 0x0000000832327981 */ /* 0x000f22000c1e1900 */
[----:B------:R-:W-:-:S02]  /*76d0*/  IADD3.X R45, R35, UR7, RZ, P0, !PT ;  /* 0x00000007232d7c10 */ /* 0x000fc400087fe4ff */
[----:B0-----:R-:W-:Y:S01]  /*76e0*/  IADD3 R38, P0, R44, UR6, RZ ;  /* 0x000000062c267c10 */ /* 0x001fe2000ff1e0ff */
[----:B------:R-:W-:Y:S01]  /*76f0*/  FMUL R67, R67, R68 ;  /* 0x0000004443437220 */ /* 0x000fe20000400000 */
[----:B------:R-:W-:Y:S01]  /*7700*/  FMNMX R26, |R21|, R26, !PT ;  /* 0x0000001a151a7209 */ /* 0x000fe20007800200 */
[----:B------:R0:W2:Y:S01]  /*7710*/  LDG.E R44, desc[UR8][R44.64] ;  /* 0x000000082c2c7981 */ /* 0x0000a2000c1e1900 */
[----:B------:R-:W-:Y:S02]  /*7720*/  IADD3.X R39, R45, UR7, RZ, P0, !PT ;  /* 0x000000072d277c10 */ /* 0x000fe400087fe4ff */
[----:B------:R-:W-:Y:S02]  /*7730*/  IADD3 R34, P0, R32, UR6, RZ ;  /* 0x0000000620227c10 */ /* 0x000fe4000ff1e0ff */
[----:B------:R-:W-:Y:S01]  /*7740*/  FMNMX R26, |R67|, R26, !PT ;  /* 0x0000001a431a7209 */ /* 0x000fe20007800200 */
[----:B------:R0:W4:Y:S01]  /*7750*/  LDG.E R38, desc[UR8][R38.64] ;  /* 0x0000000826267981 */ /* 0x000122000c1e1900 */
[----:B------:R-:W-:-:S02]  /*7760*/  IADD3.X R35, R33, UR7, RZ, P0, !PT ;  /* 0x0000000721237c10 */ /* 0x000fc400087fe4ff */
[----:B-1----:R-:W-:Y:S02]  /*7770*/  IADD3 R46, P0, R34, UR6, RZ ;  /* 0x00000006222e7c10 */ /* 0x002fe4000ff1e0ff */
[----:B------:R-:W-:Y:S01]  /*7780*/  FMNMX R26, |R17|, R26, !PT ;  /* 0x0000001a111a7209 */ /* 0x000fe20007800200 */
[----:B------:R-:W4:Y:S01]  /*7790*/  LDG.E R51, desc[UR8][R34.64] ;  /* 0x0000000822337981 */ /* 0x000f22000c1e1900 */
[----:B------:R-:W-:Y:S02]  /*77a0*/  IADD3.X R47, R35, UR7, RZ, P0, !PT ;  /* 0x00000007232f7c10 */ /* 0x000fe400087fe4ff */
[----:B0-----:R-:W-:Y:S01]  /*77b0*/  IADD3 R45, P0, R8, R65, RZ ;  /* 0x00000041082d7210 */ /* 0x001fe20007f1e0ff */
[----:B------:R0:W4:Y:S03]  /*77c0*/  LDG.E R17, desc[UR8][R32.64] ;  /* 0x0000000820117981 */ /* 0x000126000c1e1900 */
[----:B------:R-:W-:Y:S01]  /*77d0*/  IADD3.X R54, RZ, R54, RZ, P0, !PT ;  /* 0x00000036ff367210 */ /* 0x000fe200007fe4ff */
[----:B------:R1:W4:Y:S03]  /*77e0*/  LDG.E R46, desc[UR8][R46.64] ;  /* 0x000000082e2e7981 */ /* 0x000326000c1e1900 */
[----:B------:R-:W-:-:S02]  /*77f0*/  SHF.L.U64.HI R39, R45, 0x1, R54 ;  /* 0x000000012d277819 */ /* 0x000fc40000010236 */
[----:B------:R-:W-:Y:S02]  /*7800*/  SHF.L.U32 R45, R45, 0x1, RZ ;  /* 0x000000012d2d7819 */ /* 0x000fe400000006ff */
[----:B------:R-:W-:Y:S02]  /*7810*/  FMNMX R27, |R27|, R26, !PT ;  /* 0x0000001a1b1b7209 */ /* 0x000fe40007800200 */
[----:B------:R-:W-:Y:S02]  /*7820*/  IADD3 R26, P0, R45, R23, RZ ;  /* 0x000000172d1a7210 */ /* 0x000fe40007f1e0ff */
[----:B0-----:R-:W-:Y:S02]  /*7830*/  FMNMX R33, |R60|, R27, !PT ;  /* 0x0000001b3c217209 */ /* 0x001fe40007800200 */
[----:B------:R-:W-:Y:S02]  /*7840*/  IADD3.X R27, R39, R22, RZ, P0, !PT ;  /* 0x00000016271b7210 */ /* 0x000fe400007fe4ff */
[----:B------:R-:W-:-:S02]  /*7850*/  IADD3 R32, P0, R26, UR12, RZ ;  /* 0x0000000c1a207c10 */ /* 0x000fc4000ff1e0ff */
[----:B------:R-:W-:Y:S02]  /*7860*/  FMNMX R54, |R10|, R33, !PT ;  /* 0x000000210a367209 */ /* 0x000fe40007800200 */
[C---:B------:R-:W-:Y:S02]  /*7870*/  IADD3.X R33, R27.reuse, UR13, RZ, P0, !PT ;  /* 0x0000000d1b217c10 */ /* 0x040fe400087fe4ff */
[----:B------:R-:W-:Y:S01]  /*7880*/  IADD3 R34, P0, R26, UR6, RZ ;  /* 0x000000061a227c10 */ /* 0x000fe2000ff1e0ff */
[----:B------:R0:W-:Y:S03]  /*7890*/  STG.E.U16 desc[UR8][R26.64], R57 ;  /* 0x000000391a007986 */ /* 0x0001e6000c101508 */
[----:B------:R-:W-:Y:S01]  /*78a0*/  IADD3.X R35, R27, UR7, RZ, P0, !PT ;  /* 0x000000071b237c10 */ /* 0x000fe200087fe4ff */
[----:B------:R1:W-:Y:S01]  /*78b0*/  STG.E.U16 desc[UR8][R32.64], R30 ;  /* 0x0000001e20007986 */ /* 0x0003e2000c101508 */
[----:B------:R-:W-:-:S03]  /*78c0*/  FMUL R21, R21, UR10 ;  /* 0x0000000a15157c20 */ /* 0x000fc60008400000 */
[----:B------:R1:W-:Y:S01]  /*78d0*/  STG.E.U16 desc[UR8][R34.64], R19 ;  /* 0x0000001322007986 */ /* 0x0003e2000c101508 */
[----:B------:R-:W-:Y:S01]  /*78e0*/  FMUL R10, R67, UR10 ;  /* 0x0000000a430a7c20 */ /* 0x000fe20008400000 */
[----:B------:R-:W-:Y:S02]  /*78f0*/  IADD3 R72, P0, R32, UR6, RZ ;  /* 0x0000000620487c10 */ /* 0x000fe4000ff1e0ff */
[----:B------:R-:W-:Y:S02]  /*7900*/  F2FP.SATFINITE.E4M3.F32.PACK_AB_MERGE_C R21, RZ, R21, RZ ;  /* 0x00000015ff15723e */ /* 0x000fe400048070ff */
[----:B------:R-:W-:Y:S02]  /*7910*/  F2FP.SATFINITE.E4M3.F32.PACK_AB_MERGE_C R10, RZ, R10, RZ ;  /* 0x0000000aff0a723e */ /* 0x000fe400048070ff */
[----:B------:R-:W-:Y:S02]  /*7920*/  FMNMX R54, |R9|, R54, !PT ;  /* 0x0000003609367209 */ /* 0x000fe40007800200 */
[----:B0-----:R-:W-:-:S02]  /*7930*/  IADD3 R26, P1, R45, R62, RZ ;  /* 0x0000003e2d1a7210 */ /* 0x001fc40007f3e0ff */
[----:B------:R-:W-:Y:S02]  /*7940*/  IADD3.X R73, R33, UR7, RZ, P0, !PT ;  /* 0x0000000721497c10 */ /* 0x000fe400087fe4ff */
[----:B------:R-:W-:-:S05]  /*7950*/  PRMT R45, R10, 0x7604, R21 ;  /* 0x000076040a2d7816 */ /* 0x000fca0000000015 */
[----:B------:R-:W-:Y:S01]  /*7960*/  STG.E.U16 desc[UR8][R72.64], R45 ;  /* 0x0000002d48007986 */ /* 0x000fe2000c101508 */
[----:B------:R-:W-:Y:S02]  /*7970*/  IADD3.X R27, R39, R12, RZ, P1, !PT ;  /* 0x0000000c271b7210 */ /* 0x000fe40000ffe4ff */
[----:B-1----:R-:W-:-:S03]  /*7980*/  IADD3 R32, P0, R26, UR12, RZ ;  /* 0x0000000c1a207c10 */ /* 0x002fc6000ff1e0ff */
[----:B------:R0:W-:Y:S01]  /*7990*/  STG.E.U16 desc[UR8][R26.64], R64 ;  /* 0x000000401a007986 */ /* 0x0001e2000c101508 */
[----:B------:R-:W-:Y:S02]  /*79a0*/  IADD3.X R33, R27, UR13, RZ, P0, !PT ;  /* 0x0000000d1b217c10 */ /* 0x000fe400087fe4ff */
[----:B------:R-:W-:-:S03]  /*79b0*/  IADD3 R34, P1, R26, UR6, RZ ;  /* 0x000000061a227c10 */ /* 0x000fc6000ff3e0ff */
[----:B------:R1:W-:Y:S01]  /*79c0*/  STG.E.U16 desc[UR8][R32.64], R14 ;  /* 0x0000000e20007986 */ /* 0x0003e2000c101508 */
[----:B------:R-:W-:Y:S02]  /*79d0*/  IADD3.X R35, R27, UR7, RZ, P1, !PT ;  /* 0x000000071b237c10 */ /* 0x000fe40008ffe4ff */
[----:B0-----:R-:W-:-:S03]  /*79e0*/  IADD3 R26, P0, R32, UR6, RZ ;  /* 0x00000006201a7c10 */ /* 0x001fc6000ff1e0ff */
[----:B------:R0:W-:Y:S01]  /*79f0*/  STG.E.U16 desc[UR8][R34.64], R7 ;  /* 0x0000000722007986 */ /* 0x0001e2000c101508 */
[----:B------:R-:W-:Y:S02]  /*7a00*/  IADD3.X R27, R33, UR7, RZ, P0, !PT ;  /* 0x00000007211b7c10 */ /* 0x000fe400087fe4ff */
[----:B---3--:R-:W-:-:S05]  /*7a10*/  SHF.L.U32 R19, R66, 0x10, RZ ;  /* 0x0000001042137819 */ /* 0x008fca00000006ff */
[C---:B------:R-:W-:Y:S01]  /*7a20*/  FMUL R60, R19.reuse, 0.044714998453855514526 ;  /* 0x3d372713133c7820 */ /* 0x040fe20000400000 */
[----:B------:R-:W-:-:S03]  /*7a30*/  FMUL R30, R19, 0.79788458347320556641 ;  /* 0x3f4c422a131e7820 */ /* 0x000fc60000400000 */
[----:B------:R-:W-:-:S04]  /*7a40*/  FFMA R9, R19, R60, 1 ;  /* 0x3f80000013097423 */ /* 0x000fc8000000003c */
[----:B------:R-:W-:-:S04]  /*7a50*/  FMUL R30, R30, R9 ;  /* 0x000000091e1e7220 */ /* 0x000fc80000400000 */
[----:B------:R-:W-:Y:S01]  /*7a60*/  FMUL R45, |R30|, 2.8853900432586669922 ;  /* 0x4038aa3b1e2d7820 */ /* 0x000fe20000400200 */
[----:B------:R-:W-:-:S05]  /*7a70*/  FMUL R60, R19, 0.035677410662174224854 ;  /* 0x3d12227a133c7820 */ /* 0x000fca0000400000 */
[----:B------:R-:W3:Y:S01]  /*7a80*/  MUFU.EX2 R45, R45 ;  /* 0x0000002d002d7308 */ /* 0x000ee20000000800 */
[----:B------:R-:W-:-:S04]  /*7a90*/  FFMA R64, R19, R60, 0.79788458347320556641 ;  /* 0x3f4c422a13407423 */ /* 0x000fc8000000003c */
[----:B------:R-:W-:-:S04]  /*7aa0*/  FMUL R39, R19, R64 ;  /* 0x0000004013277220 */ /* 0x000fc80000400000 */
[----:B-1----:R-:W-:Y:S01]  /*7ab0*/  FMUL R32, |R39|, 2.8853900432586669922 ;  /* 0x4038aa3b27207820 */ /* 0x002fe20000400200 */
[----:B------:R-:W-:Y:S01]  /*7ac0*/  FMUL R14, R30, R30 ;  /* 0x0000001e1e0e7220 */ /* 0x000fe20000400000 */
[----:B0-----:R-:W-:-:S04]  /*7ad0*/  PRMT R34, R66, 0x7632, R34 ;  /* 0x0000763242227816 */ /* 0x001fc80000000022 */
[----:B------:R-:W0:Y:S01]  /*7ae0*/  MUFU.EX2 R32, R32 ;  /* 0x0000002000207308 */ /* 0x000e220000000800 */
[----:B---3--:R-:W-:Y:S01]  /*7af0*/  FADD R45, R45, 1 ;  /* 0x3f8000002d2d7421 */ /* 0x008fe20000000000 */
[----:B------:R-:W-:Y:S01]  /*7b00*/  FFMA R7, R14, R13, -0.052303962409496307373 ;  /* 0xbd563cae0e077423 */ /* 0x000fe2000000000d */
[----:B------:R-:W-:Y:S01]  /*7b10*/  FMUL R60, R53, UR10 ;  /* 0x0000000a353c7c20 */ /* 0x000fe20008400000 */
[----:B------:R-:W-:Y:S01]  /*7b20*/  FMUL R9, R55, UR10 ;  /* 0x0000000a37097c20 */ /* 0x000fe20008400000 */
[----:B------:R-:W-:-:S03]  /*7b30*/  SHF.L.U32 R34, R34, 0x10, RZ ;  /* 0x0000001022227819 */ /* 0x000fc600000006ff */
[----:B------:R-:W1:Y:S01]  /*7b40*/  MUFU.RCP R45, R45 ;  /* 0x0000002d002d7308 */ /* 0x000e620000001000 */
[----:B------:R-:W-:Y:S01]  /*7b50*/  FFMA R7, R14, R7, 0.1331529766321182251 ;  /* 0x3e0859410e077423 */ /* 0x000fe20000000007 */
[----:B------:R-:W-:Y:S01]  /*7b60*/  F2FP.SATFINITE.E4M3.F32.PACK_AB_MERGE_C R60, RZ, R60, RZ ;  /* 0x0000003cff3c723e */ /* 0x000fe200048070ff */
[----:B------:R-:W-:Y:S01]  /*7b70*/  FMUL R35, R34, 0.044714998453855514526 ;  /* 0x3d37271322237820 */ /* 0x000fe20000400000 */
[----:B------:R-:W-:Y:S01]  /*7b80*/  F2FP.SATFINITE.E4M3.F32.PACK_AB_MERGE_C R9, RZ, R9, RZ ;  /* 0x00000009ff09723e */ /* 0x000fe200048070ff */
[----:B------:R-:W-:Y:S02]  /*7b90*/  FFMA R7, R14, R7, -0.33332768082618713379 ;  /* 0xbeaaa9ed0e077423 */ /* 0x000fe40000000007 */
[----:B------:R-:W-:Y:S01]  /*7ba0*/  FFMA R35, R34, R35, 1 ;  /* 0x3f80000022237423 */ /* 0x000fe20000000023 */
[----:B------:R-:W-:Y:S01]  /*7bb0*/  PRMT R47, R9, 0x7604, R60 ;  /* 0x00007604092f7816 */ /* 0x000fe2000000003c */
[----:B------:R-:W-:Y:S01]  /*7bc0*/  FFMA R33, R14, R7, RZ ;  /* 0x000000070e217223 */ /* 0x000fe200000000ff */
[----:B------:R-:W-:Y:S01]  /*7bd0*/  FMUL R14, R34, 0.79788458347320556641 ;  /* 0x3f4c422a220e7820 */ /* 0x000fe20000400000 */
[----:B0-----:R-:W-:Y:S01]  /*7be0*/  FADD R32, R32, 1 ;  /* 0x3f80000020207421 */ /* 0x001fe20000000000 */
[----:B------:R-:W-:Y:S01]  /*7bf0*/  FSETP.GE.AND P1, PT, |R30|, 0.60000002384185791016, PT ;  /* 0x3f19999a1e00780b */ /* 0x000fe20003f26200 */
[----:B------:R0:W-:Y:S01]  /*7c00*/  STG.E.U16 desc[UR8][R26.64], R47 ;  /* 0x0000002f1a007986 */ /* 0x0001e2000c101508 */
[----:B------:R-:W-:Y:S01]  /*7c10*/  FMUL R14, R14, R35 ;  /* 0x000000230e0e7220 */ /* 0x000fe20000400000 */
[----:B------:R-:W-:Y:S01]  /*7c20*/  FSETP.GE.AND P0, PT, |R30|, 9.010913848876953125, PT ;  /* 0x41102cb41e00780b */ /* 0x000fe20003f06200 */
[----:B-1----:R-:W-:-:S02]  /*7c30*/  FFMA R7, R45, -2, R28 ;  /* 0xc00000002d077823 */ /* 0x002fc4000000001c */
[----:B------:R-:W-:Y:S01]  /*7c40*/  FMUL R35, |R14|, 2.8853900432586669922 ;  /* 0x4038aa3b0e237820 */ /* 0x000fe20000400200 */
[----:B0-----:R-:W0:Y:S02]  /*7c50*/  MUFU.RCP R27, R32 ;  /* 0x00000020001b7308 */ /* 0x001e240000001000 */
[----:B------:R-:W-:-:S04]  /*7c60*/  FSEL R7, R7, 1, !P0 ;  /* 0x3f80000007077808 */ /* 0x000fc80004000000 */
[--C-:B------:R-:W-:Y:S01]  /*7c70*/  LOP3.LUT R47, R7, 0x80000000, R30.reuse, 0xb8, !PT ;  /* 0x80000000072f7812 */ /* 0x100fe200078eb81e */
[----:B------:R-:W-:Y:S01]  /*7c80*/  @!P1 FFMA R47, R30, R33, R30 ;  /* 0x000000211e2f9223 */ /* 0x000fe2000000001e */
[----:B------:R-:W1:Y:S01]  /*7c90*/  MUFU.EX2 R35, R35 ;  /* 0x0000002300237308 */ /* 0x000e620000000800 */
[C---:B------:R-:W-:Y:S01]  /*7ca0*/  FMUL R30, R39.reuse, R39 ;  /* 0x00000027271e7220 */ /* 0x040fe20000400000 */
[----:B------:R-:W-:-:S03]  /*7cb0*/  FSETP.GE.AND P0, PT, |R39|, 9.010913848876953125, PT ;  /* 0x41102cb42700780b */ /* 0x000fc60003f06200 */
[----:B------:R-:W-:Y:S01]  /*7cc0*/  FFMA R7, R30, R13, -0.052303962409496307373 ;  /* 0xbd563cae1e077423 */ /* 0x000fe2000000000d */
[----:B0-----:R-:W-:-:S03]  /*7cd0*/  FFMA R27, R27, -2, R28 ;  /* 0xc00000001b1b7823 */ /* 0x001fc6000000001c */
[----:B------:R-:W-:Y:S01]  /*7ce0*/  FFMA R7, R30, R7, 0.1331529766321182251 ;  /* 0x3e0859411e077423 */ /* 0x000fe20000000007 */
[----:B------:R-:W-:Y:S02]  /*7cf0*/  FSETP.GE.AND P1, PT, |R39|, 0.60000002384185791016, PT ;  /* 0x3f19999a2700780b */ /* 0x000fe40003f26200 */
[----:B------:R-:W-:Y:S01]  /*7d00*/  FSEL R26, R27, 1, !P0 ;  /* 0x3f8000001b1a7808 */ /* 0x000fe20004000000 */
[----:B------:R-:W-:Y:S01]  /*7d10*/  FMUL R27, R34, 0.035677410662174224854 ;  /* 0x3d12227a221b7820 */ /* 0x000fe20000400000 */
[----:B------:R-:W-:Y:S01]  /*7d20*/  FFMA R7, R30, R7, -0.33332768082618713379 ;  /* 0xbeaaa9ed1e077423 */ /* 0x000fe20000000007 */
[----:B-1----:R-:W-:Y:S02]  /*7d30*/  FADD R32, R35, 1 ;  /* 0x3f80000023207421 */ /* 0x002fe40000000000 */
[----:B------:R-:W-:Y:S01]  /*7d40*/  FFMA R27, R34, R27, 0.79788458347320556641 ;  /* 0x3f4c422a221b7423 */ /* 0x000fe2000000001b */
[----:B------:R-:W-:Y:S02]  /*7d50*/  FFMA R30, R30, R7, RZ ;  /* 0x000000071e1e7223 */ /* 0x000fe400000000ff */
[----:B------:R-:W0:Y:S01]  /*7d60*/  MUFU.RCP R7, R32 ;  /* 0x0000002000077308 */ /* 0x000e220000001000 */
[----:B------:R-:W-:Y:S01]  /*7d70*/  FMUL R27, R34, R27 ;  /* 0x0000001b221b7220 */ /* 0x000fe20000400000 */
[--C-:B------:R-:W-:Y:S01]  /*7d80*/  LOP3.LUT R65, R26, 0x80000000, R39.reuse, 0xb8, !PT ;  /* 0x800000001a417812 */ /* 0x100fe200078eb827 */
[----:B------:R-:W-:-:S02]  /*7d90*/  @!P1 FFMA R65, R39, R30, R39 ;  /* 0x0000001e27419223 */ /* 0x000fc40000000027 */
        /* <DEDUP_REMOVED lines=10> */
[----:B------:R-:W-:Y:S01]  /*7e40*/  FFMA R7, R30, R7, RZ ;  /* 0x000000071e077223 */ /* 0x000fe200000000ff */
[----:B-----5:R-:W-:Y:S02]  /*7e50*/  SHF.L.U32 R26, R49, 0x10, RZ ;  /* 0x00000010311a7819 */ /* 0x020fe400000006ff */
[--C-:B------:R-:W-:Y:S01]  /*7e60*/  LOP3.LUT R35, R35, 0x80000000, R14.reuse, 0xb8, !PT ;  /* 0x8000000023237812 */ /* 0x100fe200078eb80e */
[----:B------:R-:W-:Y:S01]  /*7e70*/  @!P1 FFMA R35, R14, R7, R14 ;  /* 0x000000070e239223 */ /* 0x000fe2000000000e */
[----:B-1----:R-:W-:Y:S01]  /*7e80*/  FADD R7, R39, 1 ;  /* 0x3f80000027077421 */ /* 0x002fe20000000000 */
[C---:B------:R-:W-:Y:S01]  /*7e90*/  FMUL R33, R26.reuse, 0.044714998453855514526 ;  /* 0x3d3727131a217820 */ /* 0x040fe20000400000 */
[----:B------:R-:W-:-:S04]  /*7ea0*/  FMUL R14, R26, 0.79788458347320556641 ;  /* 0x3f4c422a1a0e7820 */ /* 0x000fc80000400000 */
[----:B------:R-:W0:Y:S01]  /*7eb0*/  MUFU.RCP R7, R7 ;  /* 0x0000000700077308 */ /* 0x000e220000001000 */
[----:B------:R-:W-:Y:S01]  /*7ec0*/  FFMA R33, R26, R33, 1 ;  /* 0x3f8000001a217423 */ /* 0x000fe20000000021 */
[----:B------:R-:W-:-:S03]  /*7ed0*/  FMUL R32, R27, R27 ;  /* 0x0000001b1b207220 */ /* 0x000fc60000400000 */
[----:B------:R-:W-:Y:S01]  /*7ee0*/  FMUL R14, R14, R33 ;  /* 0x000000210e0e7220 */ /* 0x000fe20000400000 */
[----:B------:R-:W-:-:S03]  /*7ef0*/  FFMA R33, R32, R13, -0.052303962409496307373 ;  /* 0xbd563cae20217423 */ /* 0x000fc6000000000d */
[----:B------:R-:W-:Y:S01]  /*7f00*/  FMUL R39, |R14|, 2.8853900432586669922 ;  /* 0x4038aa3b0e277820 */ /* 0x000fe20000400200 */
[C---:B------:R-:W-:Y:S01]  /*7f10*/  FSETP.GE.AND P1, PT, |R27|.reuse, 0.60000002384185791016, PT ;  /* 0x3f19999a1b00780b */ /* 0x040fe20003f26200 */
[----:B------:R-:W-:Y:S01]  /*7f20*/  FFMA R33, R32, R33, 0.1331529766321182251 ;  /* 0x3e08594120217423 */ /* 0x000fe20000000021 */
[----:B------:R-:W-:-:S03]  /*7f30*/  FSETP.GE.AND P0, PT, |R27|, 9.010913848876953125, PT ;  /* 0x41102cb41b00780b */ /* 0x000fc60003f06200 */
[----:B------:R-:W1:Y:S01]  /*7f40*/  MUFU.EX2 R39, R39 ;  /* 0x0000002700277308 */ /* 0x000e620000000800 */
[----:B0-----:R-:W-:Y:S01]  /*7f50*/  FFMA R30, R7, -2, R28 ;  /* 0xc0000000071e7823 */ /* 0x001fe2000000001c */
[----:B------:R-:W-:-:S04]  /*7f60*/  FFMA R7, R32, R33, -0.33332768082618713379 ;  /* 0xbeaaa9ed20077423 */ /* 0x000fc80000000021 */
[----:B------:R-:W-:Y:S01]  /*7f70*/  FSEL R30, R30, 1, !P0 ;  /* 0x3f8000001e1e7808 */ /* 0x000fe20004000000 */
[----:B------:R-:W-:-:S03]  /*7f80*/  FFMA R32, R32, R7, RZ ;  /* 0x0000000720207223 */ /* 0x000fc600000000ff */
[--C-:B------:R-:W-:Y:S01]  /*7f90*/  LOP3.LUT R57, R30, 0x80000000, R27.reuse, 0xb8, !PT ;  /* 0x800000001e397812 */ /* 0x100fe200078eb81b */
[----:B------:R-:W-:Y:S01]  /*7fa0*/  @!P1 FFMA R57, R27, R32, R27 ;  /* 0x000000201b399223 */ /* 0x000fe2000000001b */
[----:B------:R-:W-:-:S04]  /*7fb0*/  FMUL R32, R14, R14 ;  /* 0x0000000e0e207220 */ /* 0x000fc80000400000 */
[C---:B------:R-:W-:Y:S01]  /*7fc0*/  FFMA R7, R32.reuse, R13, -0.052303962409496307373 ;  /* 0xbd563cae20077423 */ /* 0x040fe2000000000d */
[----:B-1----:R-:W-:Y:S01]  /*7fd0*/  FADD R30, R39, 1 ;  /* 0x3f800000271e7421 */ /* 0x002fe20000000000 */
[----:B------:R-:W-:Y:S02]  /*7fe0*/  PRMT R27, R49, 0x7632, R27 ;  /* 0x00007632311b7816 */ /* 0x000fe4000000001b */
[C---:B------:R-:W-:Y:S01]  /*7ff0*/  FFMA R7, R32.reuse, R7, 0.1331529766321182251 ;  /* 0x3e08594120077423 */ /* 0x040fe20000000007 */
[----:B------:R-:W0:Y:S01]  /*8000*/  MUFU.RCP R39, R30 ;  /* 0x0000001e00277308 */ /* 0x000e220000001000 */
[----:B------:R-:W-:Y:S02]  /*8010*/  SHF.L.U32 R27, R27, 0x10, RZ ;  /* 0x000000101b1b7819 */ /* 0x000fe400000006ff */
[----:B------:R-:W-:-:S04]  /*8020*/  FFMA R7, R32, R7, -0.33332768082618713379 ;  /* 0xbeaaa9ed20077423 */ /* 0x000fc80000000007 */
[----:B------:R-:W-:Y:S01]  /*8030*/  FFMA R7, R32, R7, RZ ;  /* 0x0000000720077223 */ /* 0x000fe200000000ff */
[C---:B------:R-:W-:Y:S01]  /*8040*/  FMUL R32, R27.reuse, 0.044714998453855514526 ;  /* 0x3d3727131b207820 */ /* 0x040fe20000400000 */
[----:B------:R-:W-:-:S03]  /*8050*/  FMUL R33, R27, 0.79788458347320556641 ;  /* 0x3f4c422a1b217820 */ /* 0x000fc60000400000 */
[----:B------:R-:W-:Y:S01]  /*8060*/  FFMA R32, R27, R32, 1 ;  /* 0x3f8000001b207423 */ /* 0x000fe20000000020 */
[----:B------:R-:W-:-:S03]  /*8070*/  FSETP.GE.AND P1, PT, |R14|, 0.60000002384185791016, PT ;  /* 0x3f19999a0e00780b */ /* 0x000fc60003f26200 */
[----:B------:R-:W-:Y:S01]  /*8080*/  FMUL R33, R33, R32 ;  /* 0x0000002021217220 */ /* 0x000fe20000400000 */
[----:B0-----:R-:W-:Y:S01]  /*8090*/  FFMA R39, R39, -2, R28 ;  /* 0xc000000027277823 */ /* 0x001fe2000000001c */
[----:B------:R-:W-:Y:S02]  /*80a0*/  FSETP.GE.AND P0, PT, |R14|, 9.010913848876953125, PT ;  /* 0x41102cb40e00780b */ /* 0x000fe40003f06200 */
[C---:B------:R-:W-:Y:S01]  /*80b0*/  FMUL R30, |R33|.reuse, 2.8853900432586669922 ;  /* 0x4038aa3b211e7820 */ /* 0x040fe20000400200 */
[----:B------:R-:W-:Y:S01]  /*80c0*/  FMUL R64, R33, R33 ;  /* 0x0000002121407220 */ /* 0x000fe20000400000 */
[----:B------:R-:W-:-:S04]  /*80d0*/  FSEL R39, R39, 1, !P0 ;  /* 0x3f80000027277808 */ /* 0x000fc80004000000 */
[----:B------:R-:W0:Y:S01]  /*80e0*/  MUFU.EX2 R30, R30 ;  /* 0x0000001e001e7308 */ /* 0x000e220000000800 */
[--C-:B------:R-:W-:Y:S01]  /*80f0*/  LOP3.LUT R32, R39, 0x80000000, R14.reuse, 0xb8, !PT ;  /* 0x8000000027207812 */ /* 0x100fe200078eb80e */
[----:B------:R-:W-:Y:S01]  /*8100*/  @!P1 FFMA R32, R14, R7, R14 ;  /* 0x000000070e209223 */ /* 0x000fe2000000000e */
[----:B------:R-:W-:Y:S01]  /*8110*/  FFMA R39, R64, R13, -0.052303962409496307373 ;  /* 0xbd563cae40277423 */ /* 0x000fe2000000000d */
[----:B------:R-:W-:-:S03]  /*8120*/  FMUL R7, R26, 0.035677410662174224854 ;  /* 0x3d12227a1a077820 */ /* 0x000fc60000400000 */
[----:B------:R-:W-:Y:S01]  /*8130*/  FFMA R49, R64, R39, 0.1331529766321182251 ;  /* 0x3e08594140317423 */ /* 0x000fe20000000027 */
[----:B------:R-:W-:-:S03]  /*8140*/  FFMA R39, R26, R7, 0.79788458347320556641 ;  /* 0x3f4c422a1a277423 */ /* 0x000fc60000000007 */
[----:B------:R-:W-:Y:S01]  /*8150*/  FFMA R7, R64, R49, -0.33332768082618713379 ;  /* 0xbeaaa9ed40077423 */ /* 0x000fe20000000031 */
[----:B------:R-:W-:-:S03]  /*8160*/  FMUL R14, R26, R39 ;  /* 0x000000271a0e7220 */ /* 0x000fc60000400000 */
[----:B------:R-:W-:Y:S01]  /*8170*/  FFMA R64, R64, R7, RZ ;  /* 0x0000000740407223 */ /* 0x000fe200000000ff */
[----:B------:R-:W-:Y:S01]  /*8180*/  FMUL R7, |R14|, 2.8853900432586669922 ;  /* 0x4038aa3b0e077820 */ /* 0x000fe20000400200 */
[----:B0-----:R-:W-:-:S05]  /*8190*/  FADD R45, R30, 1 ;  /* 0x3f8000001e2d7421 */ /* 0x001fca0000000000 */
[----:B------:R-:W0:Y:S08]  /*81a0*/  MUFU.EX2 R7, R7 ;  /* 0x0000000700077308 */ /* 0x000e300000000800 */
[----:B------:R-:W1:Y:S01]  /*81b0*/  MUFU.RCP R45, R45 ;  /* 0x0000002d002d7308 */ /* 0x000e620000001000 */
[C---:B------:R-:W-:Y:S02]  /*81c0*/  FSETP.GE.AND P1, PT, |R33|.reuse, 0.60000002384185791016, PT ;  /* 0x3f19999a2100780b */ /* 0x040fe40003f26200 */
[----:B------:R-:W-:Y:S01]  /*81d0*/  FSETP.GE.AND P0, PT, |R33|, 9.010913848876953125, PT ;  /* 0x41102cb42100780b */ /* 0x000fe20003f06200 */
[----:B0-----:R-:W-:Y:S01]  /*81e0*/  FADD R39, R7, 1 ;  /* 0x3f80000007277421 */ /* 0x001fe20000000000 */
[----:B-1----:R-:W-:-:S05]  /*81f0*/  FFMA R30, R45, -2, R28 ;  /* 0xc00000002d1e7823 */ /* 0x002fca000000001c */
[----:B------:R-:W0:Y:S01]  /*8200*/  MUFU.RCP R39, R39 ;  /* 0x0000002700277308 */ /* 0x000e220000001000 */
[----:B------:R-:W-:-:S04]  /*8210*/  FSEL R30, R30, 1, !P0 ;  /* 0x3f8000001e1e7808 */ /* 0x000fc80004000000 */
[--C-:B------:R-:W-:Y:S01]  /*8220*/  LOP3.LUT R30, R30, 0x80000000, R33.reuse, 0xb8, !PT ;  /* 0x800000001e1e7812 */ /* 0x100fe200078eb821 */
[----:B------:R-:W-:Y:S01]  /*8230*/  @!P1 FFMA R30, R33, R64, R33 ;  /* 0x00000040211e9223 */ /* 0x000fe20000000021 */
        /* <DEDUP_REMOVED lines=16> */
[----:B------:R-:W-:-:S04]  /*8340*/  LOP3.LUT R60, R60, 0xffff, RZ, 0xc0, !PT ;  /* 0x0000ffff3c3c7812 */ /* 0x000fc800078ec0ff */
[----:B------:R-:W-:Y:S01]  /*8350*/  SHF.L.U32 R7, R60, 0x18, RZ ;  /* 0x000000183c077819 */ /* 0x000fe200000006ff */
[----:B0-----:R-:W-:-:S06]  /*8360*/  FADD R45, R33, 1 ;  /* 0x3f800000212d7421 */ /* 0x001fcc0000000000 */
[----:B------:R-:W0:Y:S01]  /*8370*/  MUFU.RCP R45, R45 ;  /* 0x0000002d002d7308 */ /* 0x000e220000001000 */
[----:B------:R-:W-:Y:S01]  /*8380*/  FMUL R60, R14, R14 ;  /* 0x0000000e0e3c7220 */ /* 0x000fe20000400000 */
[----:B------:R-:W-:-:S03]  /*8390*/  LOP3.LUT R6, R6, R7, RZ, 0xfc, !PT ;  /* 0x0000000706067212 */ /* 0x000fc600078efcff */
[----:B------:R-:W-:Y:S01]  /*83a0*/  FFMA R7, R60, R13, -0.052303962409496307373 ;  /* 0xbd563cae3c077423 */ /* 0x000fe2000000000d */
[----:B------:R-:W-:-:S03]  /*83b0*/  FSETP.GE.AND P1, PT, |R14|, 0.60000002384185791016, PT ;  /* 0x3f19999a0e00780b */ /* 0x000fc60003f26200 */
[----:B------:R-:W-:Y:S01]  /*83c0*/  FFMA R7, R60, R7, 0.1331529766321182251 ;  /* 0x3e0859413c077423 */ /* 0x000fe20000000007 */
[----:B------:R-:W-:-:S03]  /*83d0*/  FSETP.GE.AND P0, PT, |R14|, 9.010913848876953125, PT ;  /* 0x41102cb40e00780b */ /* 0x000fc60003f06200 */
[----:B------:R-:W-:Y:S01]  /*83e0*/  FFMA R7, R60, R7, -0.33332768082618713379 ;  /* 0xbeaaa9ed3c077423 */ /* 0x000fe20000000007 */
[----:B0-----:R-:W-:-:S03]  /*83f0*/  FFMA R49, R45, -2, R28 ;  /* 0xc00000002d317823 */ /* 0x001fc6000000001c */
[----:B------:R-:W-:Y:S01]  /*8400*/  FFMA R7, R60, R7, RZ ;  /* 0x000000073c077223 */ /* 0x000fe200000000ff */
[----:B--2---:R-:W-:Y:S02]  /*8410*/  SHF.L.U32 R33, R44, 0x10, RZ ;  /* 0x000000102c217819 */ /* 0x004fe400000006ff */
[----:B------:R-:W-:-:S04]  /*8420*/  FSEL R49, R49, 1, !P0 ;  /* 0x3f80000031317808 */ /* 0x000fc80004000000 */
[--C-:B------:R-:W-:Y:S01]  /*8430*/  LOP3.LUT R45, R49, 0x80000000, R14.reuse, 0xb8, !PT ;  /* 0x80000000312d7812 */ /* 0x100fe200078eb80e */
[----:B------:R-:W-:Y:S01]  /*8440*/  @!P1 FFMA R45, R14, R7, R14 ;  /* 0x000000070e2d9223 */ /* 0x000fe2000000000e */
[----:B------:R-:W-:Y:S01]  /*8450*/  FMUL R14, R33, 0.044714998453855514526 ;  /* 0x3d372713210e7820 */ /* 0x000fe20000400000 */
[----:B------:R-:W-:-:S03]  /*8460*/  LOP3.LUT R21, R21, 0xffff, RZ, 0xc0, !PT ;  /* 0x0000ffff15157812 */ /* 0x000fc600078ec0ff */
[----:B------:R-:W-:Y:S01]  /*8470*/  FFMA R60, R33, R14, 1 ;  /* 0x3f800000213c7423 */ /* 0x000fe2000000000e */
[----:B------:R-:W-:Y:S01]  /*8480*/  SHF.L.U32 R14, R21, 0x18, RZ ;  /* 0x00000018150e7819 */ /* 0x000fe200000006ff */
[----:B------:R-:W-:-:S04]  /*8490*/  FMUL R21, R33, 0.79788458347320556641 ;  /* 0x3f4c422a21157820 */ /* 0x000fc80000400000 */
[----:B------:R-:W-:-:S04]  /*84a0*/  FMUL R21, R21, R60 ;  /* 0x0000003c15157220 */ /* 0x000fc80000400000 */
[----:B------:R-:W-:Y:S01]  /*84b0*/  FMUL R49, |R21|, 2.8853900432586669922 ;  /* 0x4038aa3b15317820 */ /* 0x000fe20000400200 */
[----:B------:R-:W-:Y:S02]  /*84c0*/  LOP3.LUT R11, R11, R14, RZ, 0xfc, !PT ;  /* 0x0000000e0b0b7212 */ /* 0x000fe400078efcff */
[----:B------:R-:W-:Y:S01]  /*84d0*/  FMNMX R14, |R25|, R54, !PT ;  /* 0x00000036190e7209 */ /* 0x000fe20007800200 */
[----:B------:R-:W-:Y:S02]  /*84e0*/  FMUL R54, R19, 0.10703222453594207764 ;  /* 0x3ddb33b613367820 */ /* 0x000fe40000400000 */
[----:B------:R-:W0:Y:S01]  /*84f0*/  MUFU.EX2 R49, R49 ;  /* 0x0000003100317308 */ /* 0x000e220000000800 */
[----:B------:R-:W-:Y:S01]  /*8500*/  FFMA R7, -R47, R47, 1 ;  /* 0x3f8000002f077423 */ /* 0x000fe2000000012f */
[----:B------:R-:W-:-:S04]  /*8510*/  FFMA R54, R19, R54, 0.79788458347320556641 ;  /* 0x3f4c422a13367423 */ /* 0x000fc80000000036 */
[----:B------:R-:W-:Y:S01]  /*8520*/  FMUL R54, R7, R54 ;  /* 0x0000003607367220 */ /* 0x000fe20000400000 */
[----:B------:R-:W-:-:S04]  /*8530*/  FMUL R7, R19, 0.5 ;  /* 0x3f00000013077820 */ /* 0x000fc80000400000 */
[----:B------:R-:W-:Y:S01]  /*8540*/  FMUL R7, R7, R54 ;  /* 0x0000003607077220 */ /* 0x000fe20000400000 */
[----:B------:R-:W-:Y:S01]  /*8550*/  FADD R54, R47, 1 ;  /* 0x3f8000002f367421 */ /* 0x000fe20000000000 */
[----:B0-----:R-:W-:Y:S01]  /*8560*/  FADD R47, R49, 1 ;  /* 0x3f800000312f7421 */ /* 0x001fe20000000000 */
[----:B------:R-:W-:Y:S02]  /*8570*/  FFMA R60, R65, R18, 0.5 ;  /* 0x3f000000413c7423 */ /* 0x000fe40000000012 */
[----:B------:R-:W-:-:S03]  /*8580*/  FFMA R25, R54, 0.5, R7 ;  /* 0x3f00000036197823 */ /* 0x000fc60000000007 */
[----:B------:R-:W0:Y:S01]  /*8590*/  MUFU.RCP R47, R47 ;  /* 0x0000002f002f7308 */ /* 0x000e220000001000 */
[----:B------:R-:W-:Y:S01]  /*85a0*/  FMUL R19, R19, R60 ;  /* 0x0000003c13137220 */ /* 0x000fe20000400000 */
[----:B------:R-:W-:Y:S01]  /*85b0*/  FMUL R7, R34, 0.10703222453594207764 ;  /* 0x3ddb33b622077820 */ /* 0x000fe20000400000 */
[----:B------:R-:W-:-:S03]  /*85c0*/  FMUL R60, R21, R21 ;  /* 0x00000015153c7220 */ /* 0x000fc60000400000 */
[----:B------:R-:W-:Y:S01]  /*85d0*/  FFMA R54, R34, R7, 0.79788458347320556641 ;  /* 0x3f4c422a22367423 */ /* 0x000fe20000000007 */
[----:B------:R-:W-:Y:S01]  /*85e0*/  FFMA R7, R60, R13, -0.052303962409496307373 ;  /* 0xbd563cae3c077423 */ /* 0x000fe2000000000d */
[----:B------:R-:W-:Y:S01]  /*85f0*/  FFMA R49, -R35, R35, 1 ;  /* 0x3f80000023317423 */ /* 0x000fe20000000123 */
[----:B------:R-:W-:Y:S02]  /*8600*/  PRMT R44, R44, 0x7632, R44 ;  /* 0x000076322c2c7816 */ /* 0x000fe4000000002c */
[C---:B------:R-:W-:Y:S01]  /*8610*/  FFMA R7, R60.reuse, R7, 0.1331529766321182251 ;  /* 0x3e0859413c077423 */ /* 0x040fe20000000007 */
[----:B------:R-:W-:Y:S01]  /*8620*/  FMUL R49, R49, R54 ;  /* 0x0000003631317220 */ /* 0x000fe20000400000 */
[----:B------:R-:W-:Y:S02]  /*8630*/  FSETP.GE.AND P0, PT, |R21|, 9.010913848876953125, PT ;  /* 0x41102cb41500780b */ /* 0x000fe40003f06200 */
[----:B------:R-:W-:Y:S01]  /*8640*/  FFMA R7, R60, R7, -0.33332768082618713379 ;  /* 0xbeaaa9ed3c077423 */ /* 0x000fe20000000007 */
[----:B------:R-:W-:Y:S01]  /*8650*/  SHF.L.U32 R44, R44, 0x10, RZ ;  /* 0x000000102c2c7819 */ /* 0x000fe200000006ff */
[----:B0-----:R-:W-:-:S02]  /*8660*/  FFMA R54, R47, -2, R28 ;  /* 0xc00000002f367823 */ /* 0x001fc4000000001c */
[----:B------:R-:W-:Y:S02]  /*8670*/  FFMA R60, R60, R7, RZ ;  /* 0x000000073c3c7223 */ /* 0x000fe400000000ff */
[----:B------:R-:W-:Y:S01]  /*8680*/  FMUL R7, R44, 0.044714998453855514526 ;  /* 0x3d3727132c077820 */ /* 0x000fe20000400000 */
[----:B------:R-:W-:-:S03]  /*8690*/  FSEL R54, R54, 1, !P0 ;  /* 0x3f80000036367808 */ /* 0x000fc60004000000 */
[----:B------:R-:W-:Y:S01]  /*86a0*/  FFMA R7, R44, R7, 1 ;  /* 0x3f8000002c077423 */ /* 0x000fe20000000007 */
[----:B------:R-:W-:Y:S01]  /*86b0*/  LOP3.LUT R47, R54, 0x80000000, R21, 0xb8, !PT ;  /* 0x80000000362f7812 */ /* 0x000fe200078eb815 */
[----:B------:R-:W-:-:S04]  /*86c0*/  FMUL R54, R44, 0.79788458347320556641 ;  /* 0x3f4c422a2c367820 */ /* 0x000fc80000400000 */
[----:B------:R-:W-:-:S04]  /*86d0*/  FMUL R54, R54, R7 ;  /* 0x0000000736367220 */ /* 0x000fc80000400000 */
[----:B------:R-:W-:Y:S01]  /*86e0*/  FMUL R7, |R54|, 2.8853900432586669922 ;  /* 0x4038aa3b36077820 */ /* 0x000fe20000400200 */
[----:B------:R-:W-:-:S05]  /*86f0*/  FSETP.GE.AND P1, PT, |R21|, 0.60000002384185791016, PT ;  /* 0x3f19999a1500780b */ /* 0x000fca0003f26200 */
[----:B------:R-:W0:Y:S08]  /*8700*/  MUFU.EX2 R7, R7 ;  /* 0x0000000700077308 */ /* 0x000e300000000800 */
[----:B------:R-:W-:Y:S01]  /*8710*/  @!P1 FFMA R47, R21, R60, R21 ;  /* 0x0000003c152f9223 */ /* 0x000fe20000000015 */
[----:B------:R-:W-:Y:S01]  /*8720*/  FFMA R21, R57, R18, 0.5 ;  /* 0x3f00000039157423 */ /* 0x000fe20000000012 */
[----:B0-----:R-:W-:-:S03]  /*8730*/  FADD R60, R7, 1 ;  /* 0x3f800000073c7421 */ /* 0x001fc60000000000 */
[C---:B------:R-:W-:Y:S01]  /*8740*/  FMUL R21, R34.reuse, R21 ;  /* 0x0000001522157220 */ /* 0x040fe20000400000 */
[----:B------:R-:W-:Y:S01]  /*8750*/  FMUL R34, R34, 0.5 ;  /* 0x3f00000022227820 */ /* 0x000fe20000400000 */
[----:B------:R-:W0:Y:S03]  /*8760*/  MUFU.RCP R57, R60 ;  /* 0x0000003c00397308 */ /* 0x000e260000001000 */
        /* <DEDUP_REMOVED lines=17> */
[----:B------:R-:W-:-:S04]  /*8880*/  FADD R60, R35, 1 ;  /* 0x3f800000233c7421 */ /* 0x000fc80000000000 */
[----:B------:R-:W-:Y:S01]  /*8890*/  FFMA R35, R60, 0.5, R49 ;  /* 0x3f0000003c237823 */ /* 0x000fe20000000031 */
[----:B------:R-:W-:Y:S01]  /*88a0*/  SHF.L.U32 R60, R69, 0x10, RZ ;  /* 0x00000010453c7819 */ /* 0x000fe200000006ff */
[----:B0-----:R-:W-:-:S04]  /*88b0*/  FADD R64, R57, 1 ;  /* 0x3f80000039407421 */ /* 0x001fc80000000000 */
[----:B------:R-:W0:Y:S01]  /*88c0*/  MUFU.RCP R49, R64 ;  /* 0x0000004000317308 */ /* 0x000e220000001000 */
[----:B------:R-:W-:Y:S01]  /*88d0*/  FMUL R7, R60, R19 ;  /* 0x000000133c077220 */ /* 0x000fe20000400000 */
        /* <DEDUP_REMOVED lines=11> */
[--C-:B------:R-:W-:Y:S01]  /*8990*/  @!P1 FFMA R49, R54, R19, R54.reuse ;  /* 0x0000001336319223 */ /* 0x100fe20000000036 */
[----:B------:R-:W-:-:S04]  /*89a0*/  PRMT R54, R69, 0x7632, R54 ;  /* 0x0000763245367816 */ /* 0x000fc80000000036 */
[----:B------:R-:W-:-:S05]  /*89b0*/  SHF.L.U32 R54, R54, 0x10, RZ ;  /* 0x0000001036367819 */ /* 0x000fca00000006ff */
[----:B------:R-:W-:Y:S01]  /*89c0*/  FMUL R21, R54, R21 ;  /* 0x0000001536157220 */ /* 0x000fe20000400000 */
[----:B------:R-:W-:Y:S01]  /*89d0*/  FMUL R57, R35, R54 ;  /* 0x0000003623397220 */ /* 0x000fe20000400000 */
[----:B----4-:R-:W-:-:S05]  /*89e0*/  SHF.L.U32 R54, R48, 0x10, RZ ;  /* 0x0000001030367819 */ /* 0x010fca00000006ff */
[----:B------:R-:W-:Y:S01]  /*89f0*/  FMUL R19, R25, R54 ;  /* 0x0000003619137220 */ /* 0x000fe20000400000 */
[----:B------:R-:W-:-:S04]  /*8a00*/  FMUL R25, R44, 0.035677410662174224854 ;  /* 0x3d12227a2c197820 */ /* 0x000fc80000400000 */
[----:B------:R-:W-:-:S04]  /*8a10*/  FFMA R25, R44, R25, 0.79788458347320556641 ;  /* 0x3f4c422a2c197423 */ /* 0x000fc80000000019 */
[----:B------:R-:W-:Y:S01]  /*8a20*/  FMUL R35, R44, R25 ;  /* 0x000000192c237220 */ /* 0x000fe20000400000 */
[----:B------:R-:W-:-:S03]  /*8a30*/  PRMT R48, R48, 0x7632, R48 ;  /* 0x0000763230307816 */ /* 0x000fc60000000030 */
[----:B------:R-:W-:Y:S01]  /*8a40*/  FMUL R54, |R35|, 2.8853900432586669922 ;  /* 0x4038aa3b23367820 */ /* 0x000fe20000400200 */
[----:B------:R-:W-:-:S05]  /*8a50*/  SHF.L.U32 R48, R48, 0x10, RZ ;  /* 0x0000001030307819 */ /* 0x000fca00000006ff */
[----:B------:R-:W0:Y:S01]  /*8a60*/  MUFU.EX2 R54, R54 ;  /* 0x0000003600367308 */ /* 0x000e220000000800 */
[----:B------:R-:W-:Y:S01]  /*8a70*/  FMUL R25, R57, R48 ;  /* 0x0000003039197220 */ /* 0x000fe20000400000 */
[----:B------:R-:W-:Y:S01]  /*8a80*/  FMUL R57, R26, 0.10703222453594207764 ;  /* 0x3ddb33b61a397820 */ /* 0x000fe20000400000 */
[----:B------:R-:W-:-:S03]  /*8a90*/  FFMA R48, -R32, R32, 1 ;  /* 0x3f80000020307423 */ /* 0x000fc60000000120 */
[C---:B------:R-:W-:Y:S01]  /*8aa0*/  FFMA R57, R26.reuse, R57, 0.79788458347320556641 ;  /* 0x3f4c422a1a397423 */ /* 0x040fe20000000039 */
[----:B------:R-:W-:-:S03]  /*8ab0*/  FMUL R60, R26, 0.5 ;  /* 0x3f0000001a3c7820 */ /* 0x000fc60000400000 */
[----:B------:R-:W-:-:S04]  /*8ac0*/  FMUL R57, R48, R57 ;  /* 0x0000003930397220 */ /* 0x000fc80000400000 */
[----:B------:R-:W-:Y:S01]  /*8ad0*/  FMUL R60, R60, R57 ;  /* 0x000000393c3c7220 */ /* 0x000fe20000400000 */
[----:B0-----:R-:W-:Y:S01]  /*8ae0*/  FADD R57, R54, 1 ;  /* 0x3f80000036397421 */ /* 0x001fe20000000000 */
[----:B------:R-:W-:-:S05]  /*8af0*/  FFMA R39, R39, R18, 0.5 ;  /* 0x3f00000027277423 */ /* 0x000fca0000000012 */
[----:B------:R-:W0:Y:S01]  /*8b00*/  MUFU.RCP R57, R57 ;  /* 0x0000003900397308 */ /* 0x000e220000001000 */
[----:B------:R-:W-:Y:S01]  /*8b10*/  FMUL R48, R26, R39 ;  /* 0x000000271a307220 */ /* 0x000fe20000400000 */
[----:B------:R-:W-:Y:S01]  /*8b20*/  FMUL R26, R27, 0.10703222453594207764 ;  /* 0x3ddb33b61b1a7820 */ /* 0x000fe20000400000 */
[----:B------:R-:W-:Y:S01]  /*8b30*/  FMUL R65, R35, R35 ;  /* 0x0000002323417220 */ /* 0x000fe20000400000 */
[----:B------:R-:W-:Y:S02]  /*8b40*/  FFMA R64, -R30, R30, 1 ;  /* 0x3f8000001e407423 */ /* 0x000fe4000000011e */
[----:B------:R-:W-:Y:S01]  /*8b50*/  FFMA R39, R27, R26, 0.79788458347320556641 ;  /* 0x3f4c422a1b277423 */ /* 0x000fe2000000001a */
[----:B------:R-:W-:Y:S01]  /*8b60*/  FFMA R26, R65, R13, -0.052303962409496307373 ;  /* 0xbd563cae411a7423 */ /* 0x000fe2000000000d */
[----:B------:R-:W-:Y:S02]  /*8b70*/  FSETP.GE.AND P1, PT, |R35|, 0.60000002384185791016, PT ;  /* 0x3f19999a2300780b */ /* 0x000fe40003f26200 */
[----:B------:R-:W-:Y:S01]  /*8b80*/  FMUL R64, R64, R39 ;  /* 0x0000002740407220 */ /* 0x000fe20000400000 */
[----:B------:R-:W-:Y:S01]  /*8b90*/  FFMA R26, R65, R26, 0.1331529766321182251 ;  /* 0x3e085941411a7423 */ /* 0x000fe2000000001a */
[----:B------:R-:W-:-:S03]  /*8ba0*/  FSETP.GE.AND P0, PT, |R35|, 9.010913848876953125, PT ;  /* 0x41102cb42300780b */ /* 0x000fc60003f06200 */
[----:B------:R-:W-:Y:S01]  /*8bb0*/  FFMA R26, R65, R26, -0.33332768082618713379 ;  /* 0xbeaaa9ed411a7423 */ /* 0x000fe2000000001a */
[----:B0-----:R-:W-:-:S03]  /*8bc0*/  FFMA R39, R57, -2, R28 ;  /* 0xc000000039277823 */ /* 0x001fc6000000001c */
[----:B------:R-:W-:Y:S02]  /*8bd0*/  FFMA R26, R65, R26, RZ ;  /* 0x0000001a411a7223 */ /* 0x000fe400000000ff */
[----:B------:R-:W-:Y:S02]  /*8be0*/  FSEL R54, R39, 1, !P0 ;  /* 0x3f80000027367808 */ /* 0x000fe40004000000 */
[----:B------:R-:W-:Y:S02]  /*8bf0*/  SHF.L.U32 R39, R38, 0x10, RZ ;  /* 0x0000001026277819 */ /* 0x000fe400000006ff */
[--C-:B------:R-:W-:Y:S01]  /*8c00*/  LOP3.LUT R57, R54, 0x80000000, R35.reuse, 0xb8, !PT ;  /* 0x8000000036397812 */ /* 0x100fe200078eb823 */
[----:B------:R-:W-:Y:S02]  /*8c10*/  @!P1 FFMA R57, R35, R26, R35 ;  /* 0x0000001a23399223 */ /* 0x000fe40000000023 */
[C---:B------:R-:W-:Y:S01]  /*8c20*/  FMUL R26, R39.reuse, 0.044714998453855514526 ;  /* 0x3d372713271a7820 */ /* 0x040fe20000400000 */
[----:B------:R-:W-:-:S03]  /*8c30*/  FMUL R35, R39, 0.79788458347320556641 ;  /* 0x3f4c422a27237820 */ /* 0x000fc60000400000 */
[----:B------:R-:W-:-:S04]  /*8c40*/  FFMA R26, R39, R26, 1 ;  /* 0x3f800000271a7423 */ /* 0x000fc8000000001a */
[----:B------:R-:W-:-:S04]  /*8c50*/  FMUL R35, R35, R26 ;  /* 0x0000001a23237220 */ /* 0x000fc80000400000 */
[----:B------:R-:W-:-:S06]  /*8c60*/  FMUL R26, |R35|, 2.8853900432586669922 ;  /* 0x4038aa3b231a7820 */ /* 0x000fcc0000400200 */
[----:B------:R-:W0:Y:S01]  /*8c70*/  MUFU.EX2 R26, R26 ;  /* 0x0000001a001a7308 */ /* 0x000e220000000800 */
[----:B------:R-:W-:Y:S01]  /*8c80*/  FFMA R54, R45, R18, 0.5 ;  /* 0x3f0000002d367423 */ /* 0x000fe20000000012 */
[----:B------:R-:W-:Y:S01]  /*8c90*/  FADD R45, R32, 1 ;  /* 0x3f800000202d7421 */ /* 0x000fe20000000000 */
[----:B0-----:R-:W-:-:S06]  /*8ca0*/  FADD R65, R26, 1 ;  /* 0x3f8000001a417421 */ /* 0x001fcc0000000000 */
[----:B------:R-:W0:Y:S01]  /*8cb0*/  MUFU.RCP R65, R65 ;  /* 0x0000004100417308 */ /* 0x000e220000001000 */
[----:B------:R-:W-:Y:S01]  /*8cc0*/  FFMA R60, R45, 0.5, R60 ;  /* 0x3f0000002d3c7823 */ /* 0x000fe2000000003c */
[----:B------:R-:W-:Y:S01]  /*8cd0*/  FMUL R45, R35, R35 ;  /* 0x00000023232d7220 */ /* 0x000fe20000400000 */
[C---:B------:R-:W-:Y:S01]  /*8ce0*/  FMUL R54, R27.reuse, R54 ;  /* 0x000000361b367220 */ /* 0x040fe20000400000 */
[----:B------:R-:W-:Y:S02]  /*8cf0*/  FMUL R27, R27, 0.5 ;  /* 0x3f0000001b1b7820 */ /* 0x000fe40000400000 */
[----:B------:R-:W-:Y:S01]  /*8d00*/  FFMA R32, R45, R13, -0.052303962409496307373 ;  /* 0xbd563cae2d207423 */ /* 0x000fe2000000000d */
[----:B------:R-:W-:Y:S01]  /*8d10*/  FSETP.GE.AND P1, PT, |R35|, 0.60000002384185791016, PT ;  /* 0x3f19999a2300780b */ /* 0x000fe20003f26200 */
[----:B------:R-:W-:Y:S02]  /*8d20*/  FMUL R64, R27, R64 ;  /* 0x000000401b407220 */ /* 0x000fe40000400000 */
[----:B------:R-:W-:Y:S01]  /*8d30*/  FFMA R26, R45, R32, 0.1331529766321182251 ;  /* 0x3e0859412d1a7423 */ /* 0x000fe20000000020 */
[----:B------:R-:W-:-:S03]  /*8d40*/  FSETP.GE.AND P0, PT, |R35|, 9.010913848876953125, PT ;  /* 0x41102cb42300780b */ /* 0x000fc60003f06200 */
        /* <DEDUP_REMOVED lines=8> */
[C---:B------:R-:W-:Y:S01]  /*8dd0*/  FMUL R26, R35.reuse, 0.044714998453855514526 ;  /* 0x3d372713231a7820 */ /* 0x040fe20000400000 */
[----:B------:R-:W-:-:S03]  /*8de0*/  FMUL R27, R35, 0.79788458347320556641 ;  /* 0x3f4c422a231b7820 */ /* 0x000fc60000400000 */
[----:B------:R-:W-:-:S04]  /*8df0*/  FFMA R26, R35, R26, 1 ;  /* 0x3f800000231a7423 */ /* 0x000fc8000000001a */
[----:B------:R-:W-:-:S04]  /*8e00*/  FMUL R27, R27, R26 ;  /* 0x0000001a1b1b7220 */ /* 0x000fc80000400000 */
[----:B------:R-:W-:-:S06]  /*8e10*/  FMUL R38, |R27|, 2.8853900432586669922 ;  /* 0x4038aa3b1b267820 */ /* 0x000fcc0000400200 */
[----:B------:R-:W0:Y:S01]  /*8e20*/  MUFU.EX2 R38, R38 ;  /* 0x0000002600267308 */ /* 0x000e220000000800 */
[----:B------:R-:W-:Y:S01]  /*8e30*/  FADD R65, R30, 1 ;  /* 0x3f8000001e417421 */ /* 0x000fe20000000000 */
[----:B------:R-:W-:-:S03]  /*8e40*/  PRMT R67, R70, 0x7632, R67 ;  /* 0x0000763246437816 */ /* 0x000fc60000000043 */
[----:B------:R-:W-:Y:S01]  /*8e50*/  FFMA R64, R65, 0.5, R64 ;  /* 0x3f00000041407823 */ /* 0x000fe20000000040 */
[----:B------:R-:W-:Y:S02]  /*8e60*/  SHF.L.U32 R65, R70, 0x10, RZ ;  /* 0x0000001046417819 */ /* 0x000fe400000006ff */
[----:B------:R-:W-:-:S03]  /*8e70*/  SHF.L.U32 R67, R67, 0x10, RZ ;  /* 0x0000001043437819 */ /* 0x000fc600000006ff */
[----:B------:R-:W-:Y:S02]  /*8e80*/  FMUL R32, R65, R48 ;  /* 0x0000003041207220 */ /* 0x000fe40000400000 */
[----:B------:R-:W-:Y:S01]  /*8e90*/  FMUL R30, R67, R54 ;  /* 0x00000036431e7220 */ /* 0x000fe20000400000 */
[----:B------:R-:W-:Y:S01]  /*8ea0*/  FMUL R64, R64, R67 ;  /* 0x0000004340407220 */ /* 0x000fe20000400000 */
[----:B0-----:R-:W-:-:S04]  /*8eb0*/  FADD R48, R38, 1 ;  /* 0x3f80000026307421 */ /* 0x001fc80000000000 */
[----:B------:R-:W0:Y:S01]  /*8ec0*/  MUFU.RCP R67, R48 ;  /* 0x0000003000437308 */ /* 0x000e220000001000 */
[----:B------:R-:W-:Y:S01]  /*8ed0*/  FMUL R26, R33, 0.10703222453594207764 ;  /* 0x3ddb33b6211a7820 */ /* 0x000fe20000400000 */
[----:B------:R-:W-:Y:S01]  /*8ee0*/  FMUL R60, R60, R65 ;  /* 0x000000413c3c7220 */ /* 0x000fe20000400000 */
[----:B------:R-:W-:Y:S02]  /*8ef0*/  FMUL R54, R27, R27 ;  /* 0x0000001b1b367220 */ /* 0x000fe40000400000 */
[----:B------:R-:W-:Y:S01]  /*8f00*/  FFMA R65, R33, R26, 0.79788458347320556641 ;  /* 0x3f4c422a21417423 */ /* 0x000fe2000000001a */
[----:B------:R-:W-:Y:S01]  /*8f10*/  FFMA R26, -R47, R47, 1 ;  /* 0x3f8000002f1a7423 */ /* 0x000fe2000000012f */
[----:B------:R-:W-:Y:S01]  /*8f20*/  FFMA R69, R54, R13, -0.052303962409496307373 ;  /* 0xbd563cae36457423 */ /* 0x000fe2000000000d */
[----:B------:R-:W-:Y:S02]  /*8f30*/  FSETP.GE.AND P1, PT, |R27|, 0.60000002384185791016, PT ;  /* 0x3f19999a1b00780b */ /* 0x000fe40003f26200 */
[----:B------:R-:W-:Y:S01]  /*8f40*/  FMUL R26, R26, R65 ;  /* 0x000000411a1a7220 */ /* 0x000fe20000400000 */
[----:B------:R-:W-:Y:S01]  /*8f50*/  FMUL R65, R33, 0.5 ;  /* 0x3f00000021417820 */ /* 0x000fe20000400000 */
[----:B------:R-:W-:Y:S01]  /*8f60*/  FFMA R69, R54, R69, 0.1331529766321182251 ;  /* 0x3e08594136457423 */ /* 0x000fe20000000045 */
[----:B------:R-:W-:-:S02]  /*8f70*/  FSETP.GE.AND P0, PT, |R27|, 9.010913848876953125, PT ;  /* 0x41102cb41b00780b */ /* 0x000fc40003f06200 */
[----:B------:R-:W-:Y:S01]  /*8f80*/  FMUL R65, R65, R26 ;  /* 0x0000001a41417220 */ /* 0x000fe20000400000 */
        /* <DEDUP_REMOVED lines=11> */
[----:B------:R-:W-:Y:S01]  /*9040*/  FFMA R54, R49, R18, 0.5 ;  /* 0x3f00000031367423 */ /* 0x000fe20000000012 */
[----:B------:R-:W-:Y:S01]  /*9050*/  FADD R26, R47, 1 ;  /* 0x3f8000002f1a7421 */ /* 0x000fe20000000000 */
[----:B------:R-:W-:Y:S02]  /*9060*/  FMUL R66, R27, R27 ;  /* 0x0000001b1b427220 */ /* 0x000fe40000400000 */
[----:B------:R-:W-:Y:S01]  /*9070*/  FMUL R54, R33, R54 ;  /* 0x0000003621367220 */ /* 0x000fe20000400000 */
[----:B0-----:R-:W-:-:S06]  /*9080*/  FADD R49, R48, 1 ;  /* 0x3f80000030317421 */ /* 0x001fcc0000000000 */
[----:B------:R-:W0:Y:S01]  /*9090*/  MUFU.RCP R49, R49 ;  /* 0x0000003100317308 */ /* 0x000e220000001000 */
[----:B------:R-:W-:Y:S01]  /*90a0*/  FMUL R33, R44, 0.10703222453594207764 ;  /* 0x3ddb33b62c217820 */ /* 0x000fe20000400000 */
[----:B------:R-:W-:-:S03]  /*90b0*/  FFMA R65, R26, 0.5, R65 ;  /* 0x3f0000001a417823 */ /* 0x000fc60000000041 */
[----:B------:R-:W-:Y:S01]  /*90c0*/  FFMA R26, R44, R33, 0.79788458347320556641 ;  /* 0x3f4c422a2c1a7423 */ /* 0x000fe20000000021 */
[----:B------:R-:W-:Y:S01]  /*90d0*/  FFMA R33, R66, R13, -0.052303962409496307373 ;  /* 0xbd563cae42217423 */ /* 0x000fe2000000000d */
[----:B------:R-:W-:Y:S01]  /*90e0*/  FFMA R47, -R34, R34, 1 ;  /* 0x3f800000222f7423 */ /* 0x000fe20000000122 */
[----:B------:R-:W-:Y:S02]  /*90f0*/  FSETP.GE.AND P1, PT, |R27|, 0.60000002384185791016, PT ;  /* 0x3f19999a1b00780b */ /* 0x000fe40003f26200 */
[C---:B------:R-:W-:Y:S01]  /*9100*/  FFMA R67, R66.reuse, R33, 0.1331529766321182251 ;  /* 0x3e08594142437423 */ /* 0x040fe20000000021 */
[----:B------:R-:W-:Y:S01]  /*9110*/  FMUL R47, R47, R26 ;  /* 0x0000001a2f2f7220 */ /* 0x000fe20000400000 */
[----:B------:R-:W-:Y:S02]  /*9120*/  FSETP.GE.AND P0, PT, |R27|, 9.010913848876953125, PT ;  /* 0x41102cb41b00780b */ /* 0x000fe40003f06200 */
        /* <DEDUP_REMOVED lines=10> */
[----:B------:R-:W0:Y:S02]  /*91d0*/  MUFU.EX2 R27, R27 ;  /* 0x0000001b001b7308 */ /* 0x000e240000000800 */
[----:B0-----:R-:W-:-:S06]  /*91e0*/  FADD R48, R27, 1 ;  /* 0x3f8000001b307421 */ /* 0x001fcc0000000000 */
[----:B------:R-:W0:Y:S01]  /*91f0*/  MUFU.RCP R49, R48 ;  /* 0x0000003000317308 */ /* 0x000e220000001000 */
[C---:B------:R-:W-:Y:S01]  /*9200*/  FSETP.GE.AND P1, PT, |R26|.reuse, 0.60000002384185791016, PT ;  /* 0x3f19999a1a00780b */ /* 0x040fe20003f26200 */
[----:B------:R-:W-:Y:S01]  /*9210*/  FFMA R57, R57, R18, 0.5 ;  /* 0x3f00000039397423 */ /* 0x000fe20000000012 */
[----:B0-----:R-:W-:Y:S01]  /*9220*/  FFMA R49, R49, -2, R28 ;  /* 0xc000000031317823 */ /* 0x001fe2000000001c */
[----:B------:R-:W-:-:S04]  /*9230*/  FMUL R28, R26, R26 ;  /* 0x0000001a1a1c7220 */ /* 0x000fc80000400000 */
[----:B------:R-:W-:-:S04]  /*9240*/  FFMA R13, R28, R13, -0.052303962409496307373 ;  /* 0xbd563cae1c0d7423 */ /* 0x000fc8000000000d */
[----:B------:R-:W-:-:S04]  /*9250*/  FFMA R13, R28, R13, 0.1331529766321182251 ;  /* 0x3e0859411c0d7423 */ /* 0x000fc8000000000d */
[----:B------:R-:W-:Y:S01]  /*9260*/  FFMA R13, R28, R13, -0.33332768082618713379 ;  /* 0xbeaaa9ed1c0d7423 */ /* 0x000fe2000000000d */
[----:B------:R-:W-:-:S03]  /*9270*/  FSETP.GE.AND P0, PT, |R26|, 9.010913848876953125, PT ;  /* 0x41102cb41a00780b */ /* 0x000fc60003f06200 */
[----:B------:R-:W-:Y:S01]  /*9280*/  FFMA R13, R28, R13, RZ ;  /* 0x0000000d1c0d7223 */ /* 0x000fe200000000ff */
[C---:B------:R-:W-:Y:S01]  /*9290*/  FMUL R28, R44.reuse, R57 ;  /* 0x000000392c1c7220 */ /* 0x040fe20000400000 */
[----:B------:R-:W-:Y:S01]  /*92a0*/  FMUL R44, R44, 0.5 ;  /* 0x3f0000002c2c7820 */ /* 0x000fe20000400000 */
[----:B------:R-:W-:-:S03]  /*92b0*/  FSEL R49, R49, 1, !P0 ;  /* 0x3f80000031317808 */ /* 0x000fc60004000000 */
[----:B------:R-:W-:Y:S01]  /*92c0*/  FMUL R44, R44, R47 ;  /* 0x0000002f2c2c7220 */ /* 0x000fe20000400000 */
[----:B------:R-:W-:Y:S02]  /*92d0*/  SHF.L.U32 R47, R29, 0x1, RZ ;  /* 0x000000011d2f7819 */ /* 0x000fe400000006ff */
[--C-:B------:R-:W-:Y:S01]  /*92e0*/  LOP3.LUT R67, R49, 0x80000000, R26.reuse, 0xb8, !PT ;  /* 0x8000000031437812 */ /* 0x100fe200078eb81a */
[----:B------:R-:W-:Y:S01]  /*92f0*/  @!P1 FFMA R67, R26, R13, R26 ;  /* 0x0000000d1a439223 */ /* 0x000fe2000000001a */
[----:B------:R-:W-:Y:S02]  /*9300*/  SHF.L.U64.HI R49, R29, 0x1, R56 ;  /* 0x000000011d317819 */ /* 0x000fe40000010238 */
[----:B------:R-:W-:-:S04]  /*9310*/  IADD3 R26, P0, R47, R23, RZ ;  /* 0x000000172f1a7210 */ /* 0x000fc80007f1e0ff */
[----:B------:R-:W-:Y:S02]  /*9320*/  IADD3.X R27, R49, R22, RZ, P0, !PT ;  /* 0x00000016311b7210 */ /* 0x000fe400007fe4ff */
[----:B------:R-:W-:Y:S01]  /*9330*/  PRMT R22, R71, 0x7632, R22 ;  /* 0x0000763247167816 */ /* 0x000fe20000000016 */
[----:B------:R-:W-:-:S03]  /*9340*/  FADD R23, R34, 1 ;  /* 0x3f80000022177421 */ /* 0x000fc60000000000 */
[----:B------:R-:W-:Y:S02]  /*9350*/  SHF.L.U32 R29, R22, 0x10, RZ ;  /* 0x00000010161d7819 */ /* 0x000fe400000006ff */
[----:B------:R-:W-:Y:S01]  /*9360*/  SHF.L.U32 R71, R71, 0x10, RZ ;  /* 0x0000001047477819 */ /* 0x000fe200000006ff */
[----:B------:R-:W-:Y:S02]  /*9370*/  FFMA R34, R23, 0.5, R44 ;  /* 0x3f00000017227823 */ /* 0x000fe4000000002c */
[----:B------:R-:W-:Y:S01]  /*9380*/  FMUL R22, R29, R28 ;  /* 0x0000001c1d167220 */ /* 0x000fe20000400000 */
[----:B------:R-:W-:Y:S01]  /*9390*/  FMUL R28, R39, 0.10703222453594207764 ;  /* 0x3ddb33b6271c7820 */ /* 0x000fe20000400000 */
[----:B------:R-:W-:Y:S01]  /*93a0*/  FMUL R23, R71, R54 ;  /* 0x0000003647177220 */ /* 0x000fe20000400000 */
[----:B------:R-:W-:Y:S01]  /*93b0*/  FMUL R34, R34, R29 ;  /* 0x0000001d22227220 */ /* 0x000fe20000400000 */
[-C--:B------:R-:W-:Y:S01]  /*93c0*/  FFMA R54, R33, R18.reuse, 0.5 ;  /* 0x3f00000021367423 */ /* 0x080fe20000000012 */
[----:B------:R-:W-:Y:S01]  /*93d0*/  FFMA R56, R67, R18, 0.5 ;  /* 0x3f00000043387423 */ /* 0x000fe20000000012 */
[----:B------:R-:W-:Y:S01]  /*93e0*/  FFMA R29, R39, R28, 0.79788458347320556641 ;  /* 0x3f4c422a271d7423 */ /* 0x000fe2000000001c */
[----:B------:R-:W-:-:S04]  /*93f0*/  FFMA R18, -R45, R45, 1 ;  /* 0x3f8000002d127423 */ /* 0x000fc8000000012d */
[----:B------:R-:W-:Y:S01]  /*9400*/  FMUL R28, R18, R29 ;  /* 0x0000001d121c7220 */ /* 0x000fe20000400000 */
[C---:B------:R-:W-:Y:S02]  /*9410*/  PRMT R18, R17.reuse, 0x7632, R18 ;  /* 0x0000763211127816 */ /* 0x040fe40000000012 */
[----:B------:R-:W-:Y:S02]  /*9420*/  SHF.L.U32 R17, R17, 0x10, RZ ;  /* 0x0000001011117819 */ /* 0x000fe400000006ff */
[----:B------:R-:W-:Y:S01]  /*9430*/  SHF.L.U32 R29, R18, 0x10, RZ ;  /* 0x00000010121d7819 */ /* 0x000fe200000006ff */
[----:B------:R-:W-:Y:S01]  /*9440*/  FMUL R48, R19, UR10 ;  /* 0x0000000a13307c20 */ /* 0x000fe20008400000 */
[----:B------:R-:W-:Y:S01]  /*9450*/  FMUL R13, R25, UR10 ;  /* 0x0000000a190d7c20 */ /* 0x000fe20008400000 */
[----:B------:R-:W-:Y:S01]  /*9460*/  FMUL R18, R60, R17 ;  /* 0x000000113c127220 */ /* 0x000fe20000400000 */
[C---:B------:R-:W-:Y:S01]  /*9470*/  FMUL R54, R39.reuse, R54 ;  /* 0x0000003627367220 */ /* 0x040fe20000400000 */
[----:B------:R-:W-:Y:S01]  /*9480*/  FMUL R39, R39, 0.5 ;  /* 0x3f00000027277820 */ /* 0x000fe20000400000 */
[----:B------:R-:W-:Y:S01]  /*9490*/  FMUL R17, R64, R29 ;  /* 0x0000001d40117220 */ /* 0x000fe20000400000 */
[----:B------:R-:W-:Y:S01]  /*94a0*/  FMUL R60, R35, 0.10703222453594207764 ;  /* 0x3ddb33b6233c7820 */ /* 0x000fe20000400000 */
[----:B------:R-:W-:Y:S01]  /*94b0*/  FMUL R29, R18, UR10 ;  /* 0x0000000a121d7c20 */ /* 0x000fe20008400000 */
[----:B------:R-:W-:Y:S01]  /*94c0*/  F2FP.SATFINITE.E4M3.F32.PACK_AB_MERGE_C R48, RZ, R48, RZ ;  /* 0x00000030ff30723e */ /* 0x000fe200048070ff */
[----:B------:R-:W-:Y:S01]  /*94d0*/  FMUL R28, R39, R28 ;  /* 0x0000001c271c7220 */ /* 0x000fe20000400000 */
[----:B------:R-:W-:Y:S01]  /*94e0*/  F2FP.SATFINITE.E4M3.F32.PACK_AB_MERGE_C R13, RZ, R13, RZ ;  /* 0x0000000dff0d723e */ /* 0x000fe200048070ff */
[----:B------:R-:W-:Y:S01]  /*94f0*/  FADD R45, R45, 1 ;  /* 0x3f8000002d2d7421 */ /* 0x000fe20000000000 */
[----:B------:R-:W-:Y:S01]  /*9500*/  FMUL R33, R17, UR10 ;  /* 0x0000000a11217c20 */ /* 0x000fe20008400000 */
[----:B------:R-:W-:Y:S01]  /*9510*/  FFMA R64, R35, R60, 0.79788458347320556641 ;  /* 0x3f4c422a23407423 */ /* 0x000fe2000000003c */
[----:B------:R-:W-:Y:S01]  /*9520*/  F2FP.SATFINITE.E4M3.F32.PACK_AB_MERGE_C R60, RZ, R29, RZ ;  /* 0x0000001dff3c723e */ /* 0x000fe200048070ff */
[----:B------:R-:W-:Y:S01]  /*9530*/  FFMA R29, -R38, R38, 1 ;  /* 0x3f800000261d7423 */ /* 0x000fe20000000126 */
[----:B------:R-:W-:Y:S01]  /*9540*/  PRMT R57, R13, 0x7604, R48 ;  /* 0x000076040d397816 */ /* 0x000fe20000000030 */
[----:B------:R-:W-:Y:S01]  /*9550*/  FFMA R44, R45, 0.5, R28 ;  /* 0x3f0000002d2c7823 */ /* 0x000fe2000000001c */
[----:B------:R-:W-:Y:S01]  /*9560*/  F2FP.SATFINITE.E4M3.F32.PACK_AB_MERGE_C R33, RZ, R33, RZ ;  /* 0x00000021ff21723e */ /* 0x000fe200048070ff */
[----:B------:R-:W-:Y:S01]  /*9570*/  FMUL R56, R35, R56 ;  /* 0x0000003823387220 */ /* 0x000fe20000400000 */
[----:B------:R-:W-:Y:S01]  /*9580*/  IADD3 R28, P0, R26, UR12, RZ ;  /* 0x0000000c1a1c7c10 */ /* 0x000fe2000ff1e0ff */
[----:B------:R-:W-:Y:S01]  /*9590*/  FMUL R64, R29, R64 ;  /* 0x000000401d407220 */ /* 0x000fe20000400000 */
[----:B------:R-:W-:Y:S01]  /*95a0*/  FMUL R35, R35, 0.5 ;  /* 0x3f00000023237820 */ /* 0x000fe20000400000 */
[----:B------:R0:W-:Y:S01]  /*95b0*/  STG.E.U16 desc[UR8][R26.64], R57 ;  /* 0x000000391a007986 */ /* 0x0001e2000c101508 */
[----:B------:R-:W-:-:S02]  /*95c0*/  IADD3.X R29, R27, UR13, RZ, P0, !PT ;  /* 0x0000000d1b1d7c10 */ /* 0x000fc400087fe4ff */
[----:B------:R-:W-:Y:S01]  /*95d0*/  FMUL R45, R35, R64 ;  /* 0x00000040232d7220 */ /* 0x000fe20000400000 */
[----:B------:R-:W-:Y:S01]  /*95e0*/  PRMT R35, R51, 0x7632, R35 ;  /* 0x0000763233237816 */ /* 0x000fe20000000023 */
[----:B------:R-:W-:Y:S01]  /*95f0*/  FMUL R65, R65, R71 ;  /* 0x0000004741417220 */ /* 0x000fe20000400000 */
[----:B------:R-:W-:Y:S01]  /*9600*/  SHF.L.U32 R64, R51, 0x10, RZ ;  /* 0x0000001033407819 */ /* 0x000fe200000006ff */
[----:B------:R-:W-:Y:S01]  /*9610*/  FADD R38, R38, 1 ;  /* 0x3f80000026267421 */ /* 0x000fe20000000000 */
[----:B0-----:R-:W-:Y:S02]  /*9620*/  PRMT R57, R33, 0x7604, R60 ;  /* 0x0000760421397816 */ /* 0x001fe4000000003c */
[----:B------:R-:W-:-:S03]  /*9630*/  SHF.L.U32 R39, R35, 0x10, RZ ;  /* 0x0000001023277819 */ /* 0x000fc600000006ff */
[----:B------:R0:W-:Y:S01]  /*9640*/  STG.E.U16 desc[UR8][R28.64], R57 ;  /* 0x000000391c007986 */ /* 0x0001e2000c101508 */
[----:B------:R-:W-:Y:S01]  /*9650*/  FMUL R35, R65, R64 ;  /* 0x0000004041237220 */ /* 0x000fe20000400000 */
[----:B------:R-:W-:Y:S01]  /*9660*/  FFMA R66, R38, 0.5, R45 ;  /* 0x3f00000026427823 */ /* 0x000fe2000000002d */
[----:B------:R-:W-:Y:S02]  /*9670*/  SHF.L.U32 R65, R50, 0x10, RZ ;  /* 0x0000001032417819 */ /* 0x000fe400000006ff */
[----:B------:R-:W-:Y:S01]  /*9680*/  PRMT R38, R46, 0x7632, R38 ;  /* 0x000076322e267816 */ /* 0x000fe20000000026 */
[----:B------:R-:W-:Y:S01]  /*9690*/  FMUL R34, R34, R39 ;  /* 0x0000002722227220 */ /* 0x000fe20000400000 */
[----:B0-----:R-:W-:-:S04]  /*96a0*/  PRMT R57, R50, 0x7632, R57 ;  /* 0x0000763232397816 */ /* 0x001fc80000000039 */
[----:B------:R-:W-:Y:S01]  /*96b0*/  SHF.L.U32 R57, R57, 0x10, RZ ;  /* 0x0000001039397819 */ /* 0x000fe200000006ff */
[----:B------:R-:W-:Y:S01]  /*96c0*/  FMUL R44, R44, R65 ;  /* 0x000000412c2c7220 */ /* 0x000fe20000400000 */
[----:B------:R-:W-:Y:S02]  /*96d0*/  SHF.L.U32 R39, R46, 0x10, RZ ;  /* 0x000000102e277819 */ /* 0x000fe400000006ff */
[----:B------:R-:W-:Y:S01]  /*96e0*/  SHF.L.U32 R45, R38, 0x10, RZ ;  /* 0x00000010262d7819 */ /* 0x000fe200000006ff */
[----:B------:R-:W-:Y:S01]  /*96f0*/  FMUL R66, R66, R57 ;  /* 0x0000003942427220 */ /* 0x000fe20000400000 */
[----:B------:R-:W-:Y:S01]  /*9700*/  FMUL R67, R35, UR10 ;  /* 0x0000000a23437c20 */ /* 0x000fe20008400000 */
[----:B------:R-:W-:Y:S01]  /*9710*/  FMUL R44, R44, R39 ;  /* 0x000000272c2c7220 */ /* 0x000fe20000400000 */
[----:B------:R-:W-:Y:S01]  /*9720*/  FMUL R38, R34, UR10 ;  /* 0x0000000a22267c20 */ /* 0x000fe20008400000 */
[----:B------:R-:W-:Y:S01]  /*9730*/  FMUL R39, R66, R45 ;  /* 0x0000002d42277220 */ /* 0x000fe20000400000 */
[----:B------:R-:W-:Y:S01]  /*9740*/  IADD3 R26, P0, R26, UR6, RZ ;  /* 0x000000061a1a7c10 */ /* 0x000fe2000ff1e0ff */
[----:B------:R-:W-:Y:S01]  /*9750*/  FMUL R64, R44, UR10 ;  /* 0x0000000a2c407c20 */ /* 0x000fe20008400000 */
[----:B------:R-:W-:Y:S01]  /*9760*/  F2FP.SATFINITE.E4M3.F32.PACK_AB_MERGE_C R67, RZ, R67, RZ ;  /* 0x00000043ff43723e */ /* 0x000fe200048070ff */
[----:B------:R-:W-:Y:S01]  /*9770*/  FMUL R45, R39, UR10 ;  /* 0x0000000a272d7c20 */ /* 0x000fe20008400000 */
[----:B------:R-:W-:-:S02]  /*9780*/  F2FP.SATFINITE.E4M3.F32.PACK_AB_MERGE_C R38, RZ, R38, RZ ;  /* 0x00000026ff26723e */ /* 0x000fc400048070ff */
[----:B------:R-:W-:Y:S02]  /*9790*/  IADD3.X R27, R27, UR7, RZ, P0, !PT ;  /* 0x000000071b1b7c10 */ /* 0x000fe400087fe4ff */
[----:B------:R-:W-:Y:S01]  /*97a0*/  PRMT R51, R38, 0x7604, R67 ;  /* 0x0000760426337816 */ /* 0x000fe20000000043 */
[----:B------:R-:W-:Y:S01]  /*97b0*/  FMUL R46, R7, UR10 ;  /* 0x0000000a072e7c20 */ /* 0x000fe20008400000 */
[----:B------:R-:W-:Y:S02]  /*97c0*/  IADD3 R28, P0, R28, UR6, RZ ;  /* 0x000000061c1c7c10 */ /* 0x000fe4000ff1e0ff */
[----:B------:R-:W-:Y:S02]  /*97d0*/  F2FP.SATFINITE.E4M3.F32.PACK_AB_MERGE_C R64, RZ, R64, RZ ;  /* 0x00000040ff40723e */ /* 0x000fe400048070ff */
[----:B------:R-:W-:Y:S01]  /*97e0*/  F2FP.SATFINITE.E4M3.F32.PACK_AB_MERGE_C R45, RZ, R45, RZ ;  /* 0x0000002dff2d723e */ /* 0x000fe200048070ff */
[----:B------:R-:W-:Y:S01]  /*97f0*/  FMUL R50, R21, UR10 ;  /* 0x0000000a15327c20 */ /* 0x000fe20008400000 */
[----:B------:R0:W-:Y:S01]  /*9800*/  STG.E.U16 desc[UR8][R26.64], R51 ;  /* 0x000000331a007986 */ /* 0x0001e2000c101508 */
[----:B------:R-:W-:-:S02]  /*9810*/  IADD3.X R29, R29, UR7, RZ, P0, !PT ;  /* 0x000000071d1d7c10 */ /* 0x000fc400087fe4ff */
[----:B------:R-:W-:Y:S02]  /*9820*/  PRMT R69, R45, 0x7604, R64 ;  /* 0x000076042d457816 */ /* 0x000fe40000000040 */
[----:B------:R-:W-:-:S03]  /*9830*/  LOP3.LUT R48, R48, 0xff, RZ, 0xc0, !PT ;  /* 0x000000ff30307812 */ /* 0x000fc600078ec0ff */
[----:B------:R1:W-:Y:S01]  /*9840*/  STG.E.U16 desc[UR8][R28.64], R69 ;  /* 0x000000451c007986 */ /* 0x0003e2000c101508 */
[----:B0-----:R-:W-:Y:S02]  /*9850*/  IADD3 R26, P0, R47, R62, RZ ;  /* 0x0000003e2f1a7210 */ /* 0x001fe40007f1e0ff */
[----:B------:R-:W-:Y:S01]  /*9860*/  F2FP.SATFINITE.E4M3.F32.PACK_AB_MERGE_C R47, RZ, R46, RZ ;  /* 0x0000002eff2f723e */ /* 0x000fe200048070ff */
[----:B------:R-:W-:Y:S01]  /*9870*/  FMUL R51, R32, UR10 ;  /* 0x0000000a20337c20 */ /* 0x000fe20008400000 */
[----:B------:R-:W-:Y:S01]  /*9880*/  F2FP.SATFINITE.E4M3.F32.PACK_AB_MERGE_C R46, RZ, R50, RZ ;  /* 0x00000032ff2e723e */ /* 0x000fe200048070ff */
[----:B------:R-:W-:Y:S01]  /*9890*/  FMUL R50, R30, UR10 ;  /* 0x0000000a1e327c20 */ /* 0x000fe20008400000 */
[----:B------:R-:W-:Y:S02]  /*98a0*/  IADD3.X R27, R49, R12, RZ, P0, !PT ;  /* 0x0000000c311b7210 */ /* 0x000fe400007fe4ff */
[----:B-1----:R-:W-:Y:S02]  /*98b0*/  LOP3.LUT R29, R60, 0xffff, RZ, 0xc0, !PT ;  /* 0x0000ffff3c1d7812 */ /* 0x002fe400078ec0ff */
[----:B------:R-:W-:-:S02]  /*98c0*/  PRMT R71, R46, 0x7604, R47 ;  /* 0x000076042e477816 */ /* 0x000fc4000000002f */
[----:B------:R-:W-:Y:S02]  /*98d0*/  F2FP.SATFINITE.E4M3.F32.PACK_AB_MERGE_C R51, RZ, R51, RZ ;  /* 0x00000033ff33723e */ /* 0x000fe400048070ff */
[----:B------:R-:W-:Y:S02]  /*98e0*/  IADD3 R28, P0, R26, UR12, RZ ;  /* 0x0000000c1a1c7c10 */ /* 0x000fe4000ff1e0ff */
[----:B------:R-:W-:Y:S02]  /*98f0*/  F2FP.SATFINITE.E4M3.F32.PACK_AB_MERGE_C R50, RZ, R50, RZ ;  /* 0x00000032ff32723e */ /* 0x000fe400048070ff */
[----:B------:R-:W-:Y:S02]  /*9900*/  PRMT R49, R29, 0x7604, R48 ;  /* 0x000076041d317816 */ /* 0x000fe40000000030 */
[----:B------:R-:W-:Y:S01]  /*9910*/  LOP3.LUT R62, R67, 0xff, RZ, 0xc0, !PT ;  /* 0x000000ff433e7812 */ /* 0x000fe200078ec0ff */
[----:B------:R0:W-:Y:S01]  /*9920*/  STG.E.U16 desc[UR8][R26.64], R71 ;  /* 0x000000471a007986 */ /* 0x0001e2000c101508 */
[----:B------:R-:W-:Y:S01]  /*9930*/  IADD3.X R29, R27, UR13, RZ, P0, !PT ;  /* 0x0000000d1b1d7c10 */ /* 0x000fe200087fe4ff */
[----:B------:R-:W-:Y:S01]  /*9940*/  FMUL R48, R65, R54 ;  /* 0x0000003641307220 */ /* 0x000fe20000400000 */
[----:B------:R-:W-:Y:S01]  /*9950*/  PRMT R69, R50, 0x7604, R51 ;  /* 0x0000760432457816 */ /* 0x000fe20000000033 */
[----:B------:R-:W-:Y:S01]  /*9960*/  FMUL R54, R22, UR10 ;  /* 0x0000000a16367c20 */ /* 0x000fe20008400000 */
[----:B------:R-:W-:Y:S01]  /*9970*/  PRMT R62, R49, 0x5410, R62 ;  /* 0x00005410313e7816 */ /* 0x000fe2000000003e */
[----:B------:R-:W-:Y:S01]  /*9980*/  FMUL R49, R23, UR10 ;  /* 0x0000000a17317c20 */ /* 0x000fe20008400000 */
[----:B------:R-:W1:Y:S01]  /*9990*/  S2R R60, SR_CgaCtaId ;  /* 0x00000000003c7919 */ /* 0x000e620000008800 */
[----:B0-----:R-:W-:Y:S01]  /*99a0*/  IADD3 R26, P0, R26, UR6, RZ ;  /* 0x000000061a1a7c10 */ /* 0x001fe2000ff1e0ff */
[----:B------:R0:W-:Y:S02]  /*99b0*/  STG.E.U16 desc[UR8][R28.64], R69 ;  /* 0x000000451c007986 */ /* 0x0001e4000c101508 */
[----:B------:R-:W-:-:S02]  /*99c0*/  F2FP.SATFINITE.E4M3.F32.PACK_AB_MERGE_C R49, RZ, R49, RZ ;  /* 0x00000031ff31723e */ /* 0x000fc400048070ff */
[----:B------:R-:W-:Y:S02]  /*99d0*/  IADD3.X R27, R27, UR7, RZ, P0, !PT ;  /* 0x000000071b1b7c10 */ /* 0x000fe400087fe4ff */
[----:B------:R-:W-:Y:S01]  /*99e0*/  F2FP.SATFINITE.E4M3.F32.PACK_AB_MERGE_C R54, RZ, R54, RZ ;  /* 0x00000036ff36723e */ /* 0x000fe200048070ff */
[----:B------:R-:W-:Y:S01]  /*99f0*/  FMUL R12, R57, R56 ;  /* 0x00000038390c7220 */ /* 0x000fe20000400000 */
[----:B0-----:R-:W-:Y:S02]  /*9a00*/  IADD3 R28, P0, R28, UR6, RZ ;  /* 0x000000061c1c7c10 */ /* 0x001fe4000ff1e0ff */
[----:B------:R-:W-:Y:S02]  /*9a10*/  PRMT R65, R54, 0x7604, R49 ;  /* 0x0000760436417816 */ /* 0x000fe40000000031 */
[----:B------:R-:W-:Y:S01]  /*9a20*/  IADD3.X R29, R29, UR7, RZ, P0, !PT ;  /* 0x000000071d1d7c10 */ /* 0x000fe200087fe4ff */
[----:B------:R-:W-:Y:S02]  /*9a30*/  ULDC.64 UR6, c[0x0][0x250] ;  /* 0x0000940000067ab9 */ /* 0x000fe40000000a00 */
[----:B------:R-:W-:-:S02]  /*9a40*/  IMAD R5, R5, UR6, RZ ;  /* 0x0000000605057c24 */ /* 0x000fc4000f8e02ff */
[----:B------:R-:W-:Y:S01]  /*9a50*/  FMUL R56, R48, UR10 ;  /* 0x0000000a30387c20 */ /* 0x000fe20008400000 */
[----:B------:R-:W-:Y:S01]  /*9a60*/  FMUL R57, R12, UR10 ;  /* 0x0000000a0c397c20 */ /* 0x000fe20008400000 */
[----:B------:R0:W-:Y:S01]  /*9a70*/  STG.E.U16 desc[UR8][R26.64], R65 ;  /* 0x000000411a007986 */ /* 0x0001e2000c101508 */
[C---:B------:R-:W-:Y:S02]  /*9a80*/  IMAD R5, R24.reuse, UR7, R5 ;  /* 0x0000000718057c24 */ /* 0x040fe4000f8e0205 */
[----:B------:R-:W-:Y:S02]  /*9a90*/  F2FP.SATFINITE.E4M3.F32.PACK_AB_MERGE_C R56, RZ, R56, RZ ;  /* 0x00000038ff38723e */ /* 0x000fe400048070ff */
[----:B------:R-:W-:Y:S01]  /*9aa0*/  F2FP.SATFINITE.E4M3.F32.PACK_AB_MERGE_C R57, RZ, R57, RZ ;  /* 0x00000039ff39723e */ /* 0x000fe200048070ff */
[----:B0-----:R-:W-:-:S03]  /*9ab0*/  IMAD.WIDE.U32 R26, R24, UR6, RZ ;  /* 0x00000006181a7c25 */ /* 0x001fc6000f8e00ff */
[----:B------:R-:W-:Y:S02]  /*9ac0*/  PRMT R67, R57, 0x7604, R56 ;  /* 0x0000760439437816 */ /* 0x000fe40000000038 */
[----:B------:R-:W-:Y:S02]  /*9ad0*/  IADD3 R73, R27, R5, RZ ;  /* 0x000000051b497210 */ /* 0x000fe40007ffe0ff */
[C---:B------:R-:W-:Y:S02]  /*9ae0*/  SHF.L.U32 R5, R26.reuse, 0x1, RZ ;  /* 0x000000011a057819 */ /* 0x040fe400000006ff */
[----:B------:R-:W-:Y:S02]  /*9af0*/  SHF.L.U64.HI R73, R26, 0x1, R73 ;  /* 0x000000011a497819 */ /* 0x000fe40000010249 */
[----:B------:R-:W-:Y:S01]  /*9b00*/  LEA R66, P0, R36, R5, 0x2 ;  /* 0x0000000524427211 */ /* 0x000fe200078010ff */
[----:B------:R0:W-:Y:S01]  /*9b10*/  STG.E.U16 desc[UR8][R28.64], R67 ;  /* 0x000000431c007986 */ /* 0x0001e2000c101508 */
[----:B------:R-:W-:-:S02]  /*9b20*/  LOP3.LUT R5, R3, 0x1f, RZ, 0xc0, !PT ;  /* 0x0000001f03057812 */ /* 0x000fc400078ec0ff */
[----:B------:R-:W-:Y:S02]  /*9b30*/  SHF.R.U32.HI R24, RZ, 0x8, R3 ;  /* 0x00000008ff187819 */ /* 0x000fe40000011603 */
[----:B------:R-:W-:Y:S02]  /*9b40*/  LEA.HI.X R73, R36, R73, R37, 0x2, P0 ;  /* 0x0000004924497211 */ /* 0x000fe400000f1425 */
[----:B------:R-:W-:Y:S02]  /*9b50*/  LEA R37, R24, R5, 0x5 ;  /* 0x0000000518257211 */ /* 0x000fe400078e28ff */
[----:B------:R-:W-:Y:S02]  /*9b60*/  LOP3.LUT R26, R4, 0x1c, RZ, 0xc0, !PT ;  /* 0x0000001c041a7812 */ /* 0x000fe400078ec0ff */
[----:B0-----:R-:W-:Y:S01]  /*9b70*/  MOV R29, 0x400 ;  /* 0x00000400001d7802 */ /* 0x001fe20000000f00 */
[----:B------:R-:W-:-:S03]  /*9b80*/  IMAD R36, R37, 0x21, R42 ;  /* 0x0000002125247824 */ /* 0x000fc600078e022a */
[----:B------:R-:W-:Y:S01]  /*9b90*/  IADD3 R27, R29, 0x20, RZ ;  /* 0x000000201d1b7810 */ /* 0x000fe20007ffe0ff */
[C---:B------:R-:W-:Y:S02]  /*9ba0*/  IMAD R24, R37.reuse, 0x21, R40 ;  /* 0x0000002125187824 */ /* 0x040fe400078e0228 */
[C---:B------:R-:W-:Y:S01]  /*9bb0*/  IMAD R26, R37.reuse, 0x21, R26 ;  /* 0x00000021251a7824 */ /* 0x040fe200078e021a */
[----:B-1----:R-:W-:Y:S01]  /*9bc0*/  LEA R27, R60, R27, 0x18 ;  /* 0x0000001b3c1b7211 */ /* 0x002fe200078ec0ff */
[C---:B------:R-:W-:Y:S02]  /*9bd0*/  IMAD R68, R37.reuse, 0x21, R8 ;  /* 0x0000002125447824 */ /* 0x040fe400078e0208 */
[----:B------:R-:W-:Y:S01]  /*9be0*/  IMAD R70, R37, 0x21, R63 ;  /* 0x0000002125467824 */ /* 0x000fe200078e023f */
[----:B------:R-:W-:Y:S02]  /*9bf0*/  LOP3.LUT R64, R64, 0xffff, RZ, 0xc0, !PT ;  /* 0x0000ffff40407812 */ /* 0x000fe400078ec0ff */
[----:B------:R-:W-:-:S02]  /*9c00*/  LEA R65, R36, R27, 0x2 ;  /* 0x0000001b24417211 */ /* 0x000fc400078e10ff */
[-C--:B------:R-:W-:Y:S02]  /*9c10*/  LEA R24, R24, R27.reuse, 0x2 ;  /* 0x0000001b18187211 */ /* 0x080fe400078e10ff */
[-C--:B------:R-:W-:Y:S02]  /*9c20*/  LEA R28, R26, R27.reuse, 0x2 ;  /* 0x0000001b1a1c7211 */ /* 0x080fe400078e10ff */
[-C--:B------:R-:W-:Y:S02]  /*9c30*/  LEA R37, R68, R27.reuse, 0x2 ;  /* 0x0000001b44257211 */ /* 0x080fe400078e10ff */
[----:B------:R-:W-:Y:S02]  /*9c40*/  LEA R36, R70, R27, 0x2 ;  /* 0x0000001b46247211 */ /* 0x000fe400078e10ff */
[----:B------:R-:W-:Y:S01]  /*9c50*/  SHF.L.U32 R27, R64, 0x18, RZ ;  /* 0x00000018401b7819 */ /* 0x000fe200000006ff */
[----:B------:R0:W-:Y:S03]  /*9c60*/  STS [R24], R43 ;  /* 0x0000002b18007388 */ /* 0x0001e60000000800 */
[----:B------:R-:W-:Y:S01]  /*9c70*/  LOP3.LUT R75, R62, R27, RZ, 0xfc, !PT ;  /* 0x0000001b3e4b7212 */ /* 0x000fe200078efcff */
[----:B------:R-:W-:Y:S04]  /*9c80*/  STS [R65], R15 ;  /* 0x0000000f41007388 */ /* 0x000fe80000000800 */
[----:B------:R1:W-:Y:S04]  /*9c90*/  STS [R37], R11 ;  /* 0x0000000b25007388 */ /* 0x0003e80000000800 */
[----:B------:R-:W-:Y:S01]  /*9ca0*/  STS [R36], R75 ;  /* 0x0000004b24007388 */ /* 0x000fe20000000800 */
[----:B------:R-:W-:Y:S01]  /*9cb0*/  BAR.SYNC.DEFER_BLOCKING 0x0 ;  /* 0x0000000000007b1d */ /* 0x000fe20000010000 */
[----:B0-----:R-:W-:Y:S01]  /*9cc0*/  SHF.L.U32 R43, R2, 0x3, RZ ;  /* 0x00000003022b7819 */ /* 0x001fe200000006ff */
[----:B------:R-:W-:Y:S01]  /*9cd0*/  USHF.R.U64 UR12, UR6, 0x2, UR7 ;  /* 0x00000002060c7899 */ /* 0x000fe20008001207 */
[----:B------:R-:W-:Y:S01]  /*9ce0*/  MOV R26, R40 ;  /* 0x00000028001a7202 */ /* 0x000fe20000000f00 */
[----:B------:R-:W-:Y:S01]  /*9cf0*/  USHF.R.U32.HI UR13, URZ, 0x2, UR7 ;  /* 0x000000023f0d7899 */ /* 0x000fe20008011607 */
[----:B------:R-:W-:-:S02]  /*9d00*/  LOP3.LUT R43, R43, 0x38, RZ, 0xc0, !PT ;  /* 0x000000382b2b7812 */ /* 0x000fc400078ec0ff */
[----:B------:R-:W-:Y:S01]  /*9d10*/  MOV R27, RZ ;  /* 0x000000ff001b7202 */ /* 0x000fe20000000f00 */
[----:B------:R-:W0:Y:S02]  /*9d20*/  LDS R77, [R28] ;  /* 0x000000001c4d7984 */ /* 0x000e240000000800 */
[----:B------:R-:W-:Y:S01]  /*9d30*/  IMAD.WIDE.U32 R26, R43, UR12, R26 ;  /* 0x0000000c2b1a7c25 */ /* 0x000fe2000f8e001a */
[----:B------:R-:W-:Y:S02]  /*9d40*/  LOP3.LUT R10, R10, 0xffff, RZ, 0xc0, !PT ;  /* 0x0000ffff0a0a7812 */ /* 0x000fe400078ec0ff */
[----:B------:R-:W-:Y:S01]  /*9d50*/  FMNMX R62, |R53|, R14, !PT ;  /* 0x0000000e353e7209 */ /* 0x000fe20007800200 */
[----:B------:R-:W-:Y:S01]  /*9d60*/  IMAD R67, R43, UR13, RZ ;  /* 0x0000000d2b437c24 */ /* 0x000fe2000f8e02ff */
[----:B-1----:R-:W-:Y:S01]  /*9d70*/  SHF.L.U32 R11, R10, 0x18, RZ ;  /* 0x000000180a0b7819 */ /* 0x002fe200000006ff */
[----:B------:R-:W-:Y:S01]  /*9d80*/  LDS R75, [R28+0x8] ;  /* 0x000008001c4b7984 */ /* 0x000fe20000000800 */
[----:B------:R-:W-:-:S02]  /*9d90*/  LEA R10, P0, R66, UR4, 0x5 ;  /* 0x00000004420a7c11 */ /* 0x000fc4000f8028ff */
[----:B------:R-:W-:Y:S02]  /*9da0*/  IADD3 R69, R27, R67, RZ ;  /* 0x000000431b457210 */ /* 0x000fe40007ffe0ff */
[----:B------:R-:W-:Y:S02]  /*9db0*/  SHF.L.U32 R71, R26, 0x2, RZ ;  /* 0x000000021a477819 */ /* 0x000fe400000006ff */
[----:B------:R-:W-:Y:S02]  /*9dc0*/  LOP3.LUT R16, R16, R11, RZ, 0xfc, !PT ;  /* 0x0000000b10107212 */ /* 0x000fe400078efcff */
[----:B------:R-:W-:Y:S02]  /*9dd0*/  SHF.L.U64.HI R69, R26, 0x2, R69 ;  /* 0x000000021a457819 */ /* 0x000fe40000010245 */
[----:B------:R-:W-:Y:S02]  /*9de0*/  LEA.HI.X R11, R66, UR5, R73, 0x5, P0 ;  /* 0x00000005420b7c11 */ /* 0x000fe400080f2c49 */
[----:B------:R-:W-:Y:S01]  /*9df0*/  IADD3 R26, P0, R71, R10, RZ ;  /* 0x0000000a471a7210 */ /* 0x000fe20007f1e0ff */
[----:B------:R-:W-:-:S02]  /*9e00*/  USHF.L.U32 UR5, UR12, 0x1, URZ ;  /* 0x000000010c057899 */ /* 0x000fc4000800063f */
[----:B------:R-:W-:Y:S01]  /*9e10*/  USHF.L.U64.HI UR11, UR12, 0x1, UR13 ;  /* 0x000000010c0b7899 */ /* 0x000fe2000801020d */
[----:B------:R-:W-:-:S03]  /*9e20*/  IADD3.X R27, R69, R11, RZ, P0, !PT ;  /* 0x0000000b451b7210 */ /* 0x000fc600007fe4ff */
[----:B------:R-:W-:Y:S02]  /*9e30*/  MOV R14, UR5 ;  /* 0x00000005000e7c02 */ /* 0x000fe40008000f00 */
[----:B------:R-:W-:Y:S02]  /*9e40*/  MOV R15, UR11 ;  /* 0x0000000b000f7c02 */ /* 0x000fe40008000f00 */
[----:B------:R-:W-:Y:S01]  /*9e50*/  LOP3.LUT R47, R47, 0xff, RZ, 0xc0, !PT ;  /* 0x000000ff2f2f7812 */ /* 0x000fe200078ec0ff */
[----:B0-----:R0:W-:Y:S04]  /*9e60*/  STG.E desc[UR8][R26.64], R77 ;  /* 0x0000004d1a007986 */ /* 0x0011e8000c101908 */
[----:B------:R-:W1:Y:S01]  /*9e70*/  LDS R27, [R28+0x4] ;  /* 0x000004001c1b7984 */ /* 0x000e620000000800 */
[----:B------:R-:W-:Y:S01]  /*9e80*/  IMAD.WIDE.U32 R14, R43, UR12, R14 ;  /* 0x0000000c2b0e7c25 */ /* 0x000fe2000f8e000e */
[----:B------:R-:W-:-:S02]  /*9e90*/  LOP3.LUT R64, R51, 0xffff, RZ, 0xc0, !PT ;  /* 0x0000ffff33407812 */ /* 0x000fc400078ec0ff */
[----:B------:R-:W-:Y:S01]  /*9ea0*/  LOP3.LUT R13, R13, 0xff, RZ, 0xc0, !PT ;  /* 0x000000ff0d0d7812 */ /* 0x000fe200078ec0ff */
[----:B------:R-:W2:Y:S01]  /*9eb0*/  LDS R77, [R28+0xc] ;  /* 0x00000c001c4d7984 */ /* 0x000ea20000000800 */
[----:B------:R-:W-:Y:S02]  /*9ec0*/  PRMT R64, R64, 0x7604, R47 ;  /* 0x0000760440407816 */ /* 0x000fe4000000002f */
[----:B------:R-:W-:Y:S02]  /*9ed0*/  IADD3 R51, R67, R15, RZ ;  /* 0x0000000f43337210 */ /* 0x000fe40007ffe0ff */
[----:B------:R-:W-:Y:S02]  /*9ee0*/  IADD3 R15, P0, R42, R14, RZ ;  /* 0x0000000e2a0f7210 */ /* 0x000fe40007f1e0ff */
[----:B------:R-:W-:Y:S02]  /*9ef0*/  IADD3 R47, P1, R14, UR5, RZ ;  /* 0x000000050e2f7c10 */ /* 0x000fe4000ff3e0ff */
[----:B------:R-:W-:-:S02]  /*9f00*/  LOP3.LUT R14, R33, 0xffff, RZ, 0xc0, !PT ;  /* 0x0000ffff210e7812 */ /* 0x000fc400078ec0ff */
[----:B------:R-:W-:Y:S02]  /*9f10*/  SHF.L.U32 R53, R15, 0x2, RZ ;  /* 0x000000020f357819 */ /* 0x000fe400000006ff */
[----:B------:R-:W-:Y:S02]  /*9f20*/  PRMT R13, R14, 0x7604, R13 ;  /* 0x000076040e0d7816 */ /* 0x000fe4000000000d */
[----:B------:R-:W-:Y:S02]  /*9f30*/  IADD3.X R14, RZ, R51, RZ, P0, !PT ;  /* 0x00000033ff0e7210 */ /* 0x000fe400007fe4ff */
[----:B------:R-:W-:Y:S02]  /*9f40*/  LOP3.LUT R45, R45, 0xffff, RZ, 0xc0, !PT ;  /* 0x0000ffff2d2d7812 */ /* 0x000fe400078ec0ff */
[----:B------:R-:W-:Y:S02]  /*9f50*/  LOP3.LUT R38, R38, 0xff, RZ, 0xc0, !PT ;  /* 0x000000ff26267812 */ /* 0x000fe400078ec0ff */
[----:B------:R-:W-:-:S02]  /*9f60*/  SHF.L.U64.HI R33, R15, 0x2, R14 ;  /* 0x000000020f217819 */ /* 0x000fc4000001020e */
[----:B------:R-:W-:Y:S02]  /*9f70*/  IADD3 R14, P0, R53, R10, RZ ;  /* 0x0000000a350e7210 */ /* 0x000fe40007f1e0ff */
[----:B0-----:R-:W-:Y:S02]  /*9f80*/  SHF.L.U32 R26, R45, 0x18, RZ ;  /* 0x000000182d1a7819 */ /* 0x001fe400000006ff */
[----:B------:R-:W-:Y:S02]  /*9f90*/  PRMT R13, R13, 0x5410, R38 ;  /* 0x000054100d0d7816 */ /* 0x000fe40000000026 */
[----:B------:R-:W-:Y:S02]  /*9fa0*/  IADD3.X R15, R33, R11, RZ, P0, !PT ;  /* 0x0000000b210f7210 */ /* 0x000fe400007fe4ff */
[----:B------:R-:W-:Y:S02]  /*9fb0*/  LOP3.LUT R45, R13, R26, RZ, 0xfc, !PT ;  /* 0x0000001a0d2d7212 */ /* 0x000fe400078efcff */
[----:B------:R-:W-:-:S02]  /*9fc0*/  IADD3.X R38, R51, UR11, RZ, P1, !PT ;  /* 0x0000000b33267c10 */ /* 0x000fc40008ffe4ff */
[----:B------:R-:W-:-:S04]  /*9fd0*/  IADD3 R13, P0, R8, R47, RZ ;  /* 0x0000002f080d7210 */ /* 0x000fc80007f1e0ff */
[----:B------:R-:W-:Y:S02]  /*9fe0*/  IADD3.X R26, RZ, R38, RZ, P0, !PT ;  /* 0x00000026ff1a7210 */ /* 0x000fe400007fe4ff */
[C---:B------:R-:W-:Y:S02]  /*9ff0*/  SHF.L.U32 R51, R13.reuse, 0x2, RZ ;  /* 0x000000020d337819 */ /* 0x040fe400000006ff */
[----:B------:R-:W-:Y:S02]  /*a000*/  SHF.L.U64.HI R13, R13, 0x2, R26 ;  /* 0x000000020d0d7819 */ /* 0x000fe4000001021a */
[----:B------:R-:W-:Y:S02]  /*a010*/  IADD3 R26, P0, R51, R10, RZ ;  /* 0x0000000a331a7210 */ /* 0x000fe40007f1e0ff */
[----:B------:R-:W-:Y:S02]  /*a020*/  LOP3.LUT R49, R49, 0xff, RZ, 0xc0, !PT ;  /* 0x000000ff31317812 */ /* 0x000fe400078ec0ff */
[----:B------:R-:W-:Y:S01]  /*a030*/  LOP3.LUT R56, R56, 0xffff, RZ, 0xc0, !PT ;  /* 0x0000ffff38387812 */ /* 0x000fe200078ec0ff */
[----:B-1----:R0:W-:Y:S01]  /*a040*/  STG.E desc[UR8][R14.64], R27 ;  /* 0x0000001b0e007986 */ /* 0x0021e2000c101908 */
[----:B------:R-:W-:-:S02]  /*a050*/  PRMT R49, R64, 0x5410, R49 ;  /* 0x0000541040317816 */ /* 0x000fc40000000031 */
[----:B------:R-:W-:-:S04]  /*a060*/  SHF.L.U32 R56, R56, 0x18, RZ ;  /* 0x0000001838387819 */ /* 0x000fc800000006ff */
[----:B------:R-:W-:Y:S02]  /*a070*/  LOP3.LUT R73, R49, R56, RZ, 0xfc, !PT ;  /* 0x0000003831497212 */ /* 0x000fe400078efcff */
[----:B0-----:R-:W-:Y:S02]  /*a080*/  IADD3.X R27, R13, R11, RZ, P0, !PT ;  /* 0x0000000b0d1b7210 */ /* 0x001fe400007fe4ff */
[----:B------:R-:W-:-:S04]  /*a090*/  IADD3 R47, P0, P1, R63, UR5, R47 ;  /* 0x000000053f2f7c10 */ /* 0x000fc8000f91e02f */
[----:B------:R-:W-:Y:S02]  /*a0a0*/  IADD3.X R14, RZ, UR11, R38, P0, P1 ;  /* 0x0000000bff0e7c10 */ /* 0x000fe400087e2426 */
[C---:B------:R-:W-:Y:S02]  /*a0b0*/  SHF.L.U32 R49, R47.reuse, 0x2, RZ ;  /* 0x000000022f317819 */ /* 0x040fe400000006ff */
[----:B------:R-:W-:Y:S02]  /*a0c0*/  SHF.L.U64.HI R47, R47, 0x2, R14 ;  /* 0x000000022f2f7819 */ /* 0x000fe4000001020e */
[----:B------:R-:W-:-:S04]  /*a0d0*/  IADD3 R14, P0, R49, R10, RZ ;  /* 0x0000000a310e7210 */ /* 0x000fc80007f1e0ff */
[----:B------:R-:W-:Y:S01]  /*a0e0*/  IADD3.X R15, R47, R11, RZ, P0, !PT ;  /* 0x0000000b2f0f7210 */ /* 0x000fe200007fe4ff */
[----:B------:R0:W-:Y:S04]  /*a0f0*/  STG.E desc[UR8][R26.64], R75 ;  /* 0x0000004b1a007986 */ /* 0x0001e8000c101908 */
[----:B--2---:R1:W-:Y:S01]  /*a100*/  STG.E desc[UR8][R14.64], R77 ;  /* 0x0000004d0e007986 */ /* 0x0043e2000c101908 */
[----:B------:R-:W-:Y:S01]  /*a110*/  BAR.SYNC.DEFER_BLOCKING 0x0 ;  /* 0x0000000000007b1d */ /* 0x000fe20000010000 */
[----:B------:R-:W-:Y:S01]  /*a120*/  UIMAD UR4, UR7, UR16, URZ ;  /* 0x00000010070472a4 */ /* 0x000fe2000f8e023f */
[----:B0-----:R-:W-:-:S04]  /*a130*/  MOV R27, UR6 ;  /* 0x00000006001b7c02 */ /* 0x001fc80008000f00 */
[----:B------:R-:W-:Y:S04]  /*a140*/  STS [R24], R61 ;  /* 0x0000003d18007388 */ /* 0x000fe80000000800 */
[----:B------:R-:W-:Y:S04]  /*a150*/  STS [R65], R20 ;  /* 0x0000001441007388 */ /* 0x000fe80000000800 */
[----:B------:R0:W-:Y:S04]  /*a160*/  STS [R37], R6 ;  /* 0x0000000625007388 */ /* 0x0001e80000000800 */
[----:B------:R-:W-:Y:S01]  /*a170*/  STS [R36], R73 ;  /* 0x0000004924007388 */ /* 0x000fe20000000800 */
[----:B------:R-:W-:Y:S01]  /*a180*/  BAR.SYNC.DEFER_BLOCKING 0x0 ;  /* 0x0000000000007b1d */ /* 0x000fe20000010000 */
[----:B------:R-:W-:Y:S01]  /*a190*/  UIMAD UR4, UR17, UR6, UR4 ;  /* 0x00000006110472a4 */ /* 0x000fe2000f8e0204 */
[----:B-1----:R-:W-:-:S05]  /*a1a0*/  IMAD.WIDE.U32 R14, R27, UR16, R10 ;  /* 0x000000101b0e7c25 */ /* 0x002fca000f8e000a */
[----:B0-----:R-:W-:Y:S01]  /*a1b0*/  IADD3 R6, R15, UR4, RZ ;  /* 0x000000040f067c10 */ /* 0x001fe2000fffe0ff */
[----:B------:R-:W0:Y:S04]  /*a1c0*/  LDS R75, [R28] ;  /* 0x000000001c4b7984 */ /* 0x000e280000000800 */
[----:B------:R-:W1:Y:S04]  /*a1d0*/  LDS R38, [R28+0x4] ;  /* 0x000004001c267984 */ /* 0x000e680000000800 */
[----:B------:R-:W2:Y:S04]  /*a1e0*/  LDS R61, [R28+0x8] ;  /* 0x000008001c3d7984 */ /* 0x000ea80000000800 */
[----:B------:R-:W3:Y:S01]  /*a1f0*/  LDS R15, [R28+0xc] ;  /* 0x00000c001c0f7984 */ /* 0x000ee20000000800 */
[----:B------:R-:W-:-:S02]  /*a200*/  MOV R26, UR12 ;  /* 0x0000000c001a7c02 */ /* 0x000fc40008000f00 */
[----:B------:R-:W-:Y:S02]  /*a210*/  MOV R27, UR13 ;  /* 0x0000000d001b7c02 */ /* 0x000fe40008000f00 */
[----:B------:R-:W-:Y:S01]  /*a220*/  IADD3 R70, P0, R71, R14, RZ ;  /* 0x0000000e47467210 */ /* 0x000fe20007f1e0ff */
[----:B------:R-:W-:-:S03]  /*a230*/  IMAD.WIDE.U32 R26, R43, UR12, R26 ;  /* 0x0000000c2b1a7c25 */ /* 0x000fc6000f8e001a */
[----:B------:R-:W-:Y:S02]  /*a240*/  IADD3.X R71, R69, R6, RZ, P0, !PT ;  /* 0x0000000645477210 */ /* 0x000fe400007fe4ff */
[----:B------:R-:W-:Y:S02]  /*a250*/  IADD3 R68, P0, R53, R14, RZ ;  /* 0x0000000e35447210 */ /* 0x000fe40007f1e0ff */
[----:B------:R-:W-:Y:S02]  /*a260*/  IADD3 R20, R67, R27, RZ ;  /* 0x0000001b43147210 */ /* 0x000fe40007ffe0ff */
[----:B------:R-:W-:Y:S02]  /*a270*/  IADD3.X R69, R33, R6, RZ, P0, !PT ;  /* 0x0000000621457210 */ /* 0x000fe400007fe4ff */
[----:B------:R-:W-:Y:S02]  /*a280*/  IADD3 R66, P3, R51, R14, RZ ;  /* 0x0000000e33427210 */ /* 0x000fe40007f7e0ff */
[----:B------:R-:W-:-:S02]  /*a290*/  IADD3 R40, P0, R40, R26, RZ ;  /* 0x0000001a28287210 */ /* 0x000fc40007f1e0ff */
[----:B------:R-:W-:Y:S02]  /*a2a0*/  IADD3 R27, P1, R26, UR5, RZ ;  /* 0x000000051a1b7c10 */ /* 0x000fe4000ff3e0ff */
[----:B------:R-:W-:Y:S02]  /*a2b0*/  IADD3 R26, P4, R49, R14, RZ ;  /* 0x0000000e311a7210 */ /* 0x000fe40007f9e0ff */
[-C--:B------:R-:W-:Y:S02]  /*a2c0*/  IADD3.X R67, R13, R6.reuse, RZ, P3, !PT ;  /* 0x000000060d437210 */ /* 0x080fe40001ffe4ff */
[----:B------:R-:W-:Y:S02]  /*a2d0*/  IADD3 R33, P2, R27, UR5, RZ ;  /* 0x000000051b217c10 */ /* 0x000fe4000ff5e0ff */
[----:B------:R-:W-:Y:S02]  /*a2e0*/  IADD3 R42, P3, R42, R27, RZ ;  /* 0x0000001b2a2a7210 */ /* 0x000fe40007f7e0ff */
[----:B------:R-:W-:Y:S01]  /*a2f0*/  IADD3.X R27, R47, R6, RZ, P4, !PT ;  /* 0x000000062f1b7210 */ /* 0x000fe200027fe4ff */
[----:B0-----:R-:W-:Y:S04]  /*a300*/  STG.E desc[UR8][R70.64], R75 ;  /* 0x0000004b46007986 */ /* 0x001fe8000c101908 */
[----:B-1----:R-:W-:Y:S04]  /*a310*/  STG.E desc[UR8][R68.64], R38 ;  /* 0x0000002644007986 */ /* 0x002fe8000c101908 */
[----:B--2---:R-:W-:Y:S04]  /*a320*/  STG.E desc[UR8][R66.64], R61 ;  /* 0x0000003d42007986 */ /* 0x004fe8000c101908 */
[----:B---3--:R-:W-:Y:S01]  /*a330*/  STG.E desc[UR8][R26.64], R15 ;  /* 0x0000000f1a007986 */ /* 0x008fe2000c101908 */
[----:B------:R-:W-:Y:S06]  /*a340*/  BAR.SYNC.DEFER_BLOCKING 0x0 ;  /* 0x0000000000007b1d */ /* 0x000fec0000010000 */
[----:B------:R-:W-:Y:S04]  /*a350*/  STS [R24], R59 ;  /* 0x0000003b18007388 */ /* 0x000fe80000000800 */
[----:B------:R-:W-:Y:S04]  /*a360*/  STS [R65], R58 ;  /* 0x0000003a41007388 */ /* 0x000fe80000000800 */
[----:B------:R0:W-:Y:S04]  /*a370*/  STS [R37], R16 ;  /* 0x0000001025007388 */ /* 0x0001e80000000800 */
[----:B------:R1:W-:Y:S01]  /*a380*/  STS [R36], R45 ;  /* 0x0000002d24007388 */ /* 0x0003e20000000800 */
[----:B------:R-:W-:Y:S01]  /*a390*/  BAR.SYNC.DEFER_BLOCKING 0x0 ;  /* 0x0000000000007b1d */ /* 0x000fe20000010000 */
[----:B------:R-:W-:-:S02]  /*a3a0*/  IADD3 R13, P6, R8, R33, RZ ;  /* 0x00000021080d7210 */ /* 0x000fc40007fde0ff */
[----:B------:R-:W-:Y:S02]  /*a3b0*/  IADD3 R63, P4, P5, R63, UR5, R33 ;  /* 0x000000053f3f7c10 */ /* 0x000fe4000fd9e021 */
[----:B------:R-:W-:Y:S01]  /*a3c0*/  FMNMX R62, |R55|, R62, !PT ;  /* 0x0000003e373e7209 */ /* 0x000fe20007800200 */
[----:B------:R-:W-:Y:S01]  /*a3d0*/  ULDC.64 UR4, c[0x0][0x238] ;  /* 0x00008e0000047ab9 */ /* 0x000fe20000000a00 */
[----:B------:R-:W-:Y:S02]  /*a3e0*/  LOP3.LUT R9, R9, 0xffff, RZ, 0xc0, !PT ;  /* 0x0000ffff09097812 */ /* 0x000fe400078ec0ff */
[----:B0-----:R-:W-:Y:S01]  /*a3f0*/  IADD3.X R16, R20, UR11, RZ, P1, !PT ;  /* 0x0000000b14107c10 */ /* 0x001fe20008ffe4ff */
[----:B------:R-:W0:Y:S04]  /*a400*/  LDS R33, [R28] ;  /* 0x000000001c217984 */ /* 0x000e280000000800 */
[----:B------:R-:W2:Y:S04]  /*a410*/  LDS R47, [R28+0x4] ;  /* 0x000004001c2f7984 */ /* 0x000ea80000000800 */
[----:B------:R-:W3:Y:S04]  /*a420*/  LDS R49, [R28+0x8] ;  /* 0x000008001c317984 */ /* 0x000ee80000000800 */
[----:B------:R-:W4:Y:S01]  /*a430*/  LDS R51, [R28+0xc] ;  /* 0x00000c001c337984 */ /* 0x000f220000000800 */
[----:B------:R-:W-:-:S02]  /*a440*/  LOP3.LUT R46, R46, 0xff, RZ, 0xc0, !PT ;  /* 0x000000ff2e2e7812 */ /* 0x000fc400078ec0ff */
[----:B------:R-:W-:Y:S02]  /*a450*/  LOP3.LUT R15, R50, 0xffff, RZ, 0xc0, !PT ;  /* 0x0000ffff320f7812 */ /* 0x000fe400078ec0ff */
[----:B------:R-:W-:Y:S02]  /*a460*/  SHF.L.U32 R9, R9, 0x18, RZ ;  /* 0x0000001809097819 */ /* 0x000fe400000006ff */
[----:B------:R-:W-:Y:S02]  /*a470*/  FMNMX R62, R62, |R19|, !PT ;  /* 0x400000133e3e7209 */ /* 0x000fe40007800000 */
[----:B------:R-:W-:Y:S02]  /*a480*/  IADD3.X R19, RZ, R16, RZ, P3, !PT ;  /* 0x00000010ff137210 */ /* 0x000fe40001ffe4ff */
[----:B------:R-:W-:Y:S02]  /*a490*/  IADD3.X R16, R16, UR11, RZ, P2, !PT ;  /* 0x0000000b10107c10 */ /* 0x000fe400097fe4ff */
[----:B------:R-:W-:-:S02]  /*a4a0*/  PRMT R15, R15, 0x7604, R46 ;  /* 0x000076040f0f7816 */ /* 0x000fc4000000002e */
[----:B------:R-:W-:Y:S02]  /*a4b0*/  LOP3.LUT R54, R54, 0xff, RZ, 0xc0, !PT ;  /* 0x000000ff36367812 */ /* 0x000fe400078ec0ff */
[----:B------:R-:W-:Y:S02]  /*a4c0*/  LOP3.LUT R52, R52, R9, RZ, 0xfc, !PT ;  /* 0x0000000934347212 */ /* 0x000fe400078efcff */
[----:B------:R-:W-:Y:S02]  /*a4d0*/  IADD3.X R9, RZ, R20, RZ, P0, !PT ;  /* 0x00000014ff097210 */ /* 0x000fe400007fe4ff */
[----:B------:R-:W-:Y:S02]  /*a4e0*/  SHF.L.U32 R53, R40, 0x2, RZ ;  /* 0x0000000228357819 */ /* 0x000fe400000006ff */
[----:B------:R-:W-:Y:S02]  /*a4f0*/  IADD3.X R20, RZ, R16, RZ, P6, !PT ;  /* 0x00000010ff147210 */ /* 0x000fe400037fe4ff */
[----:B------:R-:W-:-:S02]  /*a500*/  IADD3.X R16, RZ, UR11, R16, P4, P5 ;  /* 0x0000000bff107c10 */ /* 0x000fc4000a7ea410 */
[----:B------:R-:W-:Y:S02]  /*a510*/  PRMT R54, R15, 0x5410, R54 ;  /* 0x000054100f367816 */ /* 0x000fe40000000036 */
[----:B------:R-:W-:Y:S02]  /*a520*/  FMNMX R55, |R25|, R62, !PT ;  /* 0x0000003e19377209 */ /* 0x000fe40007800200 */
[----:B------:R-:W-:Y:S02]  /*a530*/  SHF.L.U64.HI R15, R40, 0x2, R9 ;  /* 0x00000002280f7819 */ /* 0x000fe40000010209 */
[----:B------:R-:W-:Y:S02]  /*a540*/  IADD3 R8, P0, R53, R10, RZ ;  /* 0x0000000a35087210 */ /* 0x000fe40007f1e0ff */
[----:B-1----:R-:W-:Y:S02]  /*a550*/  SHF.L.U32 R45, R42, 0x2, RZ ;  /* 0x000000022a2d7819 */ /* 0x002fe400000006ff */
[----:B------:R-:W-:-:S02]  /*a560*/  SHF.L.U64.HI R25, R13, 0x2, R20 ;  /* 0x000000020d197819 */ /* 0x000fc40000010214 */
[----:B------:R-:W-:Y:S02]  /*a570*/  SHF.L.U32 R61, R13, 0x2, RZ ;  /* 0x000000020d3d7819 */ /* 0x000fe400000006ff */
[C---:B------:R-:W-:Y:S02]  /*a580*/  SHF.L.U64.HI R13, R63.reuse, 0x2, R16 ;  /* 0x000000023f0d7819 */ /* 0x040fe40000010210 */
[----:B------:R-:W-:Y:S02]  /*a590*/  SHF.L.U32 R63, R63, 0x2, RZ ;  /* 0x000000023f3f7819 */ /* 0x000fe400000006ff */
[----:B------:R-:W-:Y:S02]  /*a5a0*/  IADD3.X R9, R15, R11, RZ, P0, !PT ;  /* 0x0000000b0f097210 */ /* 0x000fe400007fe4ff */
[----:B------:R-:W-:Y:S02]  /*a5b0*/  SHF.L.U64.HI R19, R42, 0x2, R19 ;  /* 0x000000022a137819 */ /* 0x000fe40000010213 */
[----:B------:R-:W-:-:S02]  /*a5c0*/  IADD3 R26, P0, R45, R10, RZ ;  /* 0x0000000a2d1a7210 */ /* 0x000fc40007f1e0ff */
[-C--:B------:R-:W-:Y:S02]  /*a5d0*/  IADD3 R42, P1, R61, R10.reuse, RZ ;  /* 0x0000000a3d2a7210 */ /* 0x080fe40007f3e0ff */
[----:B------:R-:W-:Y:S02]  /*a5e0*/  IADD3 R10, P2, R63, R10, RZ ;  /* 0x0000000a3f0a7210 */ /* 0x000fe40007f5e0ff */
[-C--:B------:R-:W-:Y:S02]  /*a5f0*/  IADD3.X R27, R19, R11.reuse, RZ, P0, !PT ;  /* 0x0000000b131b7210 */ /* 0x080fe400007fe4ff */
[-C--:B------:R-:W-:Y:S02]  /*a600*/  IADD3.X R43, R25, R11.reuse, RZ, P1, !PT ;  /* 0x0000000b192b7210 */ /* 0x080fe40000ffe4ff */
[----:B------:R-:W-:Y:S01]  /*a610*/  IADD3.X R11, R13, R11, RZ, P2, !PT ;  /* 0x0000000b0d0b7210 */ /* 0x000fe200017fe4ff */
[----:B0-----:R0:W-:Y:S04]  /*a620*/  STG.E desc[UR8][R8.64], R33 ;  /* 0x0000002108007986 */ /* 0x0011e8000c101908 */
[----:B--2---:R-:W-:Y:S04]  /*a630*/  STG.E desc[UR8][R26.64], R47 ;  /* 0x0000002f1a007986 */ /* 0x004fe8000c101908 */
[----:B---3--:R-:W-:Y:S04]  /*a640*/  STG.E desc[UR8][R42.64], R49 ;  /* 0x000000312a007986 */ /* 0x008fe8000c101908 */
[----:B----4-:R1:W-:Y:S01]  /*a650*/  STG.E desc[UR8][R10.64], R51 ;  /* 0x000000330a007986 */ /* 0x0103e2000c101908 */
[----:B------:R-:W-:Y:S01]  /*a660*/  BAR.SYNC.DEFER_BLOCKING 0x0 ;  /* 0x0000000000007b1d */ /* 0x000fe20000010000 */
[----:B------:R-:W-:-:S04]  /*a670*/  LOP3.LUT R57, R57, 0xffff, RZ, 0xc0, !PT ;  /* 0x0000ffff39397812 */ /* 0x000fc800078ec0ff */
[----:B------:R-:W-:-:S04]  /*a680*/  SHF.L.U32 R57, R57, 0x18, RZ ;  /* 0x0000001839397819 */ /* 0x000fc800000006ff */
        /* <DEDUP_REMOVED lines=10> */
[----:B------:R-:W2:Y:S04]  /*a730*/  LDS R33, [R28] ;  /* 0x000000001c217984 */ /* 0x000ea80000000800 */
[----:B------:R-:W3:Y:S04]  /*a740*/  LDS R59, [R28+0x4] ;  /* 0x000004001c3b7984 */ /* 0x000ee80000000800 */
[----:B------:R-:W4:Y:S04]  /*a750*/  LDS R27, [R28+0x8] ;  /* 0x000008001c1b7984 */ /* 0x000f280000000800 */
[----:B------:R-:W5:Y:S01]  /*a760*/  LDS R43, [R28+0xc] ;  /* 0x00000c001c2b7984 */ /* 0x000f620000000800 */
[----:B------:R-:W-:-:S04]  /*a770*/  FMNMX R44, |R44|, R35, !PT ;  /* 0x000000232c2c7209 */ /* 0x000fc80007800200 */
[----:B------:R-:W-:-:S04]  /*a780*/  FMNMX R44, |R39|, R44, !PT ;  /* 0x0000002c272c7209 */ /* 0x000fc80007800200 */
[----:B------:R-:W-:Y:S02]  /*a790*/  FMNMX R44, |R7|, R44, !PT ;  /* 0x0000002c072c7209 */ /* 0x000fe40007800200 */
[----:B0-----:R-:W-:Y:S02]  /*a7a0*/  IADD3 R8, P0, R53, R14, RZ ;  /* 0x0000000e35087210 */ /* 0x001fe40007f1e0ff */
[----:B------:R-:W-:Y:S02]  /*a7b0*/  FMNMX R21, |R21|, R44, !PT ;  /* 0x0000002c15157209 */ /* 0x000fe40007800200 */
[----:B------:R-:W-:Y:S02]  /*a7c0*/  IADD3.X R9, R15, R6, RZ, P0, !PT ;  /* 0x000000060f097210 */ /* 0x000fe400007fe4ff */
[----:B------:R-:W-:Y:S02]  /*a7d0*/  FMNMX R21, |R32|, R21, !PT ;  /* 0x0000001520157209 */ /* 0x000fe40007800200 */
[----:B------:R-:W-:-:S02]  /*a7e0*/  ISETP.NE.U32.AND P0, PT, RZ, UR4, PT ;  /* 0x00000004ff007c0c */ /* 0x000fc4000bf05070 */
[----:B------:R-:W-:Y:S02]  /*a7f0*/  FMNMX R30, |R30|, R21, !PT ;  /* 0x000000151e1e7209 */ /* 0x000fe40007800200 */
[-C--:B-1----:R-:W-:Y:S02]  /*a800*/  IADD3 R10, P1, R45, R14.reuse, RZ ;  /* 0x0000000e2d0a7210 */ /* 0x082fe40007f3e0ff */
[----:B------:R-:W-:Y:S02]  /*a810*/  ISETP.NE.AND.EX P0, PT, RZ, UR5, PT, P0 ;  /* 0x00000005ff007c0c */ /* 0x000fe4000bf05300 */
[-C--:B------:R-:W-:Y:S02]  /*a820*/  IADD3 R16, P2, R61, R14.reuse, RZ ;  /* 0x0000000e3d107210 */ /* 0x080fe40007f5e0ff */
[----:B------:R-:W-:Y:S02]  /*a830*/  IADD3 R14, P3, R63, R14, RZ ;  /* 0x0000000e3f0e7210 */ /* 0x000fe40007f7e0ff */
[----:B------:R-:W-:-:S02]  /*a840*/  FMNMX R23, |R23|, R30, !PT ;  /* 0x0000001e17177209 */ /* 0x000fc40007800200 */
[-C--:B------:R-:W-:Y:S02]  /*a850*/  IADD3.X R11, R19, R6.reuse, RZ, P1, !PT ;  /* 0x00000006130b7210 */ /* 0x080fe40000ffe4ff */
[-C--:B------:R-:W-:Y:S02]  /*a860*/  IADD3.X R17, R25, R6.reuse, RZ, P2, !PT ;  /* 0x0000000619117210 */ /* 0x080fe400017fe4ff */
[----:B------:R-:W-:Y:S01]  /*a870*/  IADD3.X R15, R13, R6, RZ, P3, !PT ;  /* 0x000000060d0f7210 */ /* 0x000fe20001ffe4ff */
[----:B--2---:R0:W-:Y:S01]  /*a880*/  STG.E desc[UR8][R8.64], R33 ;  /* 0x0000002108007986 */ /* 0x0041e2000c101908 */
[----:B------:R-:W-:-:S03]  /*a890*/  FMNMX R23, |R22|, R23, !PT ;  /* 0x0000001716177209 */ /* 0x000fc60007800200 */
[----:B---3--:R0:W-:Y:S01]  /*a8a0*/  STG.E desc[UR8][R10.64], R59 ;  /* 0x0000003b0a007986 */ /* 0x0081e2000c101908 */
[----:B------:R-:W-:-:S03]  /*a8b0*/  FMNMX R23, |R48|, R23, !PT ;  /* 0x0000001730177209 */ /* 0x000fc60007800200 */
[----:B----4-:R0:W-:Y:S04]  /*a8c0*/  STG.E desc[UR8][R16.64], R27 ;  /* 0x0000001b10007986 */ /* 0x0101e8000c101908 */
[----:B-----5:R0:W-:Y:S01]  /*a8d0*/  STG.E desc[UR8][R14.64], R43 ;  /* 0x0000002b0e007986 */ /* 0x0201e2000c101908 */
[----:B------:R-:W-:Y:S01]  /*a8e0*/  FMNMX R23, |R12|, R23, !PT ;  /* 0x000000170c177209 */ /* 0x000fe20007800200 */
        /* <DEDUP_REMOVED lines=10> */
[----:B0-----:R-:W0:Y:S02]  /*a990*/  SHFL.DOWN PT, R8, R7, 0x4, 0x1f ;  /* 0x08801f0007087f89 */ /* 0x001e2400000e0000 */
[----:B0-----:R-:W-:Y:S01]  /*a9a0*/  FMNMX R8, R7, R8, !PT ;  /* 0x0000000807087209 */ /* 0x001fe20007800000 */
[----:B------:R-:W-:-:S04]  /*a9b0*/  HFMA2.MMA R7, -RZ, RZ, 0, 0 ;  /* 0x00000000ff077435 */ /* 0x000fc800000001ff */
        /* <DEDUP_REMOVED lines=9> */
[----:B------:R-:W-:Y:S01]  /*aa50*/  UMOV UR4, 0xffffffff ;  /* 0xffffffff00047882 */ /* 0x000fe20000000000 */
[----:B------:R-:W-:-:S11]  /*aa60*/  MOV R2, RZ ;  /* 0x000000ff00027202 */ /* 0x000fd60000000f00 */
        /* <DEDUP_REMOVED lines=9> */
.L_x_11206:
[----:B-1----:R-:W-:-:S07]  /*ab00*/  FMNMX R7, R4, R7, !PT ;  /* 0x0000000704077209 */ /* 0x002fce0007800000 */
.L_x_11198:
[----:B------:R-:W-:Y:S05]  /*ab10*/  BSYNC B0 ;  /* 0x0000000000007941 */ /* 0x000fea0003800000 */
.L_x_11197:
[----:B------:R-:W-:Y:S01]  /*ab20*/  ISETP.NE.AND P0, PT, R3, RZ, PT ;  /* 0x000000ff0300720c */ /* 0x000fe20003f05270 */
[----:B------:R-:W-:-:S12]  /*ab30*/  BSSY B0, `(.L_x_11196) ;  /* 0x0000004000007945 */ /* 0x000fd80003800000 */
[----:B------:R-:W-:Y:S05]  /*ab40*/  @P0 BRA `(.L_x_11200) ;  /* 0x0000000000080947 */ /* 0x000fea0003800000 */
[----:B0-----:R-:W0:Y:S02]  /*ab50*/  LDC.64 R4, c[0x0][0x238] ;  /* 0x00008e00ff047b82 */ /* 0x001e240000000a00 */
[----:B0-----:R1:W-:Y:S02]  /*ab60*/  REDG.E.MAX.S32.STRONG.GPU desc[UR8][R4.64], R7 ;  /* 0x000000070400798e */ /* 0x0013e4000d10e388 */
.L_x_11200:
[----:B------:R-:W-:Y:S05]  /*ab70*/  BSYNC B0 ;  /* 0x0000000000007941 */ /* 0x000fea0003800000 */
.L_x_11196:
        /* <DEDUP_REMOVED lines=12> */
[----:B0-----:R-:W-:Y:S05]  /*ac40*/  CALL.REL.NOINC `($__internal_243_$__cuda_sm20_rcp_rn_f32_slowpath) ;  /* 0x0000000400887944 */ /* 0x001fea0003c00000 */
[----:B------:R-:W-:Y:S05]  /*ac50*/  BRA `(.L_x_11202) ;  /* 0x0000000000147947 */ /* 0x000fea0003800000 */
.L_x_11201:
[----:B-1----:R-:W1:Y:S01]  /*ac60*/  MUFU.RCP R5, UR10 ;  /* 0x0000000a00057d08 */ /* 0x002e620008001000 */
[----:B------:R-:W-:-:S05]  /*ac70*/  MOV R0, UR10 ;  /* 0x0000000a00007c02 */ /* 0x000fca0008000f00 */
[----:B-1----:R-:W-:-:S04]  /*ac80*/  FFMA R0, R5, R0, -1 ;  /* 0xbf80000005007423 */ /* 0x002fc80000000000 */
[----:B------:R-:W-:-:S04]  /*ac90*/  FADD.FTZ R0, -R0, -RZ ;  /* 0x800000ff00007221 */ /* 0x000fc80000010100 */
[----:B------:R-:W-:-:S07]  /*aca0*/  FFMA R5, R5, R0, R5 ;  /* 0x0000000005057223 */ /* 0x000fce0000000005 */
.L_x_11202:
[----:B------:R-:W1:Y:S02]  /*acb0*/  LDC.64 R2, c[0x0][0x240] ;  /* 0x00009000ff027b82 */ /* 0x000e640000000a00 */
[----:B-1----:R-:W-:Y:S01]  /*acc0*/  STG.E desc[UR8][R2.64], R5 ;  /* 0x0000000502007986 */ /* 0x002fe2000c101908 */
[----:B------:R-:W-:Y:S05]  /*acd0*/  EXIT ;  /* 0x000000000000794d */ /* 0x000fea0003800000 */
.L_x_11199:
[----:B------:R-:W-:Y:S01]  /*ace0*/  HFMA2.MMA R9, -RZ, RZ, 0, 2.384185791015625e-07 ;  /* 0x00000004ff097435 */ /* 0x000fe200000001ff */
[----:B------:R-:W-:Y:S02]  /*acf0*/  MOV R11, 0x1f ;  /* 0x0000001f000b7802 */ /* 0x000fe40000000f00 */
[----:B------:R-:W-:-:S08]  /*ad00*/  MOV R6, 0xffffffff ;  /* 0xffffffff00067802 */ /* 0x000fd00000000f00 */
[----:B01----:R-:W-:Y:S05]  /*ad10*/  WARPSYNC.COLLECTIVE R6, `(.L_x_11203) ;  /* 0x0000000006087348 */ /* 0x003fea0003c00000 */
[----:B-1----:R1:W2:Y:S02]  /*ad20*/  SHFL.DOWN P0, R7, R2, R9, R11 ;  /* 0x0800000902077389 */ /* 0x0022a4000000000b */
[----:B012---:R-:W-:Y:S01]  /*ad30*/  ENDCOLLECTIVE ;  /* 0x000000000000791b */ /* 0x007fe20003800000 */
.L_x_11203:
[----:B------:R-:W-:Y:S01]  /*ad40*/  HFMA2.MMA R9, -RZ, RZ, 0, 1.1920928955078125e-07 ;  /* 0x00000002ff097435 */ /* 0x000fe200000001ff */
[----:B------:R-:W-:-:S04]  /*ad50*/  MOV R5, R7 ;  /* 0x0000000700057202 */ /* 0x000fc80000000f00 */
[----:B------:R-:W-:-:S04]  /*ad60*/  FMNMX R5, R5, R2, !PT ;  /* 0x0000000205057209 */ /* 0x000fc80007800000 */
[----:B------:R-:W-:-:S07]  /*ad70*/  MOV R2, R5 ;  /* 0x0000000500027202 */ /* 0x000fce0000000f00 */
[----:B------:R-:W-:Y:S05]  /*ad80*/  WARPSYNC.COLLECTIVE R6, `(.L_x_11204) ;  /* 0x0000000006087348 */ /* 0x000fea0003c00000 */
[----:B------:R0:W1:Y:S02]  /*ad90*/  SHFL.DOWN P0, R7, R2, R9, R11 ;  /* 0x0800000902077389 */ /* 0x000064000000000b */
[----:B01----:R-:W-:Y:S01]  /*ada0*/  ENDCOLLECTIVE ;  /* 0x000000000000791b */ /* 0x003fe20003800000 */
.L_x_11204:
[----:B------:R-:W-:Y:S01]  /*adb0*/  HFMA2.MMA R9, -RZ, RZ, 0, 5.9604644775390625e-08 ;  /* 0x00000001ff097435 */ /* 0x000fe200000001ff */
[----:B------:R-:W-:-:S04]  /*adc0*/  MOV R4, R7 ;  /* 0x0000000700047202 */ /* 0x000fc80000000f00 */
[----:B------:R-:W-:-:S04]  /*add0*/  FMNMX R4, R5, R4, !PT ;  /* 0x0000000405047209 */ /* 0x000fc80007800000 */
[----:B------:R-:W-:-:S07]  /*ade0*/  MOV R2, R4 ;  /* 0x0000000400027202 */ /* 0x000fce0000000f00 */
[----:B------:R-:W-:Y:S05]  /*adf0*/  WARPSYNC.COLLECTIVE R6, `(.L_x_11205) ;  /* 0x0000000006087348 */ /* 0x000fea0003c00000 */
[----:B------:R0:W1:Y:S02]  /*ae00*/  SHFL.DOWN P0, R7, R2, R9, R11 ;  /* 0x0800000902077389 */ /* 0x000064000000000b */
[----:B01----:R-:W-:Y:S01]  /*ae10*/  ENDCOLLECTIVE ;  /* 0x000000000000791b */ /* 0x003fe20003800000 */
.L_x_11205:
[----:B------:R-:W-:Y:S05]  /*ae20*/  BRA `(.L_x_11206) ;  /* 0xfffffffc00347947 */ /* 0x000fea000383ffff */
        .weak           $__internal_242_$__cuda_sm20_div_u64
        .type           $__internal_242_$__cuda_sm20_div_u64,@function
        .size           $__internal_242_$__cuda_sm20_div_u64,($__internal_243_$__cuda_sm20_rcp_rn_f32_slowpath - $__internal_242_$__cuda_sm20_div_u64)
$__internal_242_$__cuda_sm20_div_u64:
        /* <DEDUP_REMOVED lines=67> */
[----:B------:R-:W-:Y:S06]  /*b260*/  RET.REL.NODEC R8 `(_ZN18transformer_engine6detail32dgated_act_cast_transpose_kernelILi2ELi4Ef13__nv_bfloat1613__nv_fp8_e4m3NS_5EmptyEXadL_ZNS_5dgeluIffEET_T0_RKS4_EEXadL_ZNS_4geluIffEES6_S7_S9_EEEEvPKT2_SD_PT3_SF_PKT1_PSG_SJ_mmm) ;  /* 0xffffff4c08647950 */ /* 0x000fec0003c3ffff */
        .weak           $__internal_243_$__cuda_sm20_rcp_rn_f32_slowpath
        .type           $__internal_243_$__cuda_sm20_rcp_rn_f32_slowpath,@function
        .size           $__internal_243_$__cuda_sm20_rcp_rn_f32_slowpath,(.L_x_34728 - $__internal_243_$__cuda_sm20_rcp_rn_f32_slowpath)
$__internal_243_$__cuda_sm20_rcp_rn_f32_slowpath:
[----:B------:R-:W-:-:S04]  /*b270*/  SHF.L.U32 R2, R0, 0x1, RZ ;  /* 0x0000000100027819 */ /* 0x000fc800000006ff */
        /* <DEDUP_REMOVED lines=14> */
.L_x_11207:
        /* <DEDUP_REMOVED lines=29> */
[----:B------:R-:W-:-:S04]  /*b530*/  @!P0 IADD3 R3, R3, 0x1, RZ ;  /* 0x0000000103038810 */ /* 0x000fc80007ffe0ff */
[----:B------:R-:W-:-:S04]  /*b540*/  @!P1 SHF.L.U32 R3, R3, 0x1, RZ ;  /* 0x0000000103039819 */ /* 0x000fc800000006ff */
[----:B------:R-:W-:Y:S01]  /*b550*/  LOP3.LUT R2, R3, 0x80000000, R0, 0xf8, !PT ;  /* 0x8000000003027812 */ /* 0x000fe200078ef800 */
[----:B------:R-:W-:Y:S06]  /*b560*/  BRA `(.L_x_11208) ;  /* 0x0000000000047947 */ /* 0x000fec0003800000 */
.L_x_11209:
[----:B------:R0:W1:Y:S02]  /*b570*/  MUFU.RCP R2, R0 ;  /* 0x0000000000027308 */ /* 0x0000640000001000 */
.L_x_11208:
[----:B------:R-:W-:Y:S01]  /*b580*/  HFMA2.MMA R3, -RZ, RZ, 0, 0 ;  /* 0x00000000ff037435 */ /* 0x000fe200000001ff */
[----:B-1-3--:R-:W-:Y:S02]  /*b590*/  MOV R5, R2 ;  /* 0x0000000200057202 */ /* 0x00afe40000000f00 */
[----:B------:R-:W-:-:S04]  /*b5a0*/  MOV R2, R7 ;  /* 0x0000000700027202 */ /* 0x000fc80000000f00 */
[----:B0-2---:R-:W-:Y:S05]  /*b5b0*/  RET.REL.NODEC R2 `(_ZN18transformer_engine6detail32dgated_act_cast_transpose_kernelILi2ELi4Ef13__nv_bfloat1613__nv_fp8_e4m3NS_5EmptyEXadL_ZNS_5dgeluIffEET_T0_RKS4_EEXadL_ZNS_4geluIffEES6_S7_S9_EEEEvPKT2_SD_PT3_SF_PKT1_PSG_SJ_mmm) ;  /* 0xffffff4802907950 */ /* 0x005fea0003c3ffff */
.L_x_11210:
        /* <DEDUP_REMOVED lines=12> */
.L_x_34728:


//--------------------- .text._ZN18transformer_engine6detail43dgated_act_cast_transpose_kernel_notalignedILi2ELi4Ef13__nv_bfloat1613__nv_fp8_e5m2NS_5EmptyEXadL_ZNS_5dgeluIffEET_T0_RKS4_EEXadL_ZNS_4geluIffEES6_S7_S9_EEEEvPKT2_SD_PT3_SF_PKT1_PSG_SJ_mmm --------------------------
	.section	.text._ZN18transformer_engine6detail43dgated_act_cast_transpose_kernel_notalignedILi2ELi4Ef13__nv_bfloat1613__nv_fp8_e5m2NS_5EmptyEXadL_ZNS_5dgeluIffEET_T0_RKS4_EEXadL_ZNS_4geluIffEES6_S7_S9_EEEEvPKT2_SD_PT3_SF_PKT1_PSG_SJ_mmm,"ax",@progbits
	.align	128
        .global         _ZN18transformer_engine6detail43dgated_act_cast_transpose_kernel_notalignedILi2ELi4Ef13__nv_bfloat1613__nv_fp8_e5m2NS_5EmptyEXadL_ZNS_5dgeluIffEET_T0_RKS4_EEXadL_ZNS_4geluIffEES6_S7_S9_EEEEvPKT2_SD_PT3_SF_PKT1_PSG_SJ_mmm
        .type           _ZN18transformer_engine6detail43dgated_act_cast_transpose_kernel_notalignedILi2ELi4Ef13__nv_bfloat1613__nv_fp8_e5m2NS_5EmptyEXadL_ZNS_5dgeluIffEET_T0_RKS4_EEXadL_ZNS_4geluIffEES6_S7_S9_EEEEvPKT2_SD_PT3_SF_PKT1_PSG_SJ_mmm,@function
        .size           _ZN18transformer_engine6detail43dgated_act_cast_transpose_kernel_notalignedILi2ELi4Ef13__nv_bfloat1613__nv_fp8_e5m2NS_5EmptyEXadL_ZNS_5dgeluIffEET_T0_RKS4_EEXadL_ZNS_4geluIffEES6_S7_S9_EEEEvPKT2_SD_PT3_SF_PKT1_PSG_SJ_mmm,(.L_x_34730 - _ZN18transformer_engine6detail43dgated_act_cast_transpose_kernel_notalignedILi2ELi4Ef13__nv_bfloat1613__nv_fp8_e5m2NS_5EmptyEXadL_ZNS_5dgeluIffEET_T0_RKS4_EEXadL_ZNS_4geluIffEES6_S7_S9_EEEEvPKT2_SD_PT3_SF_PKT1_PSG_SJ_mmm)
        .other          _ZN18transformer_engine6detail43dgated_act_cast_transpose_kernel_notalignedILi2ELi4Ef13__nv_bfloat1613__nv_fp8_e5m2NS_5EmptyEXadL_ZNS_5dgeluIffEET_T0_RKS4_EEXadL_ZNS_4geluIffEES6_S7_S9_EEEEvPKT2_SD_PT3_SF_PKT1_PSG_SJ_mmm,@"STO_CUDA_ENTRY STV_DEFAULT"
_ZN18transformer_engine6detail43dgated_act_cast_transpose_kernel_notalignedILi2ELi4Ef13__nv_bfloat1613__nv_fp8_e5m2NS_5EmptyEXadL_ZNS_5dgeluIffEET_T0_RKS4_EEXadL_ZNS_4geluIffEES6_S7_S9_EEEEvPKT2_SD_PT3_SF_PKT1_PSG_SJ_mmm:
.text._ZN18transformer_engine6detail43dgated_act_cast_transpose_kernel_notalignedILi2ELi4Ef13__nv_bfloat1613__nv_fp8_e5m2NS_5EmptyEXadL_ZNS_5dgeluIffEET_T0_RKS4_EEXadL_ZNS_4geluIffEES6_S7_S9_EEEEvPKT2_SD_PT3_SF_PKT1_PSG_SJ_mmm:
        /* <DEDUP_REMOVED lines=19> */
[----:B------:R-:W-:Y:S05]  /*0130*/  CALL.REL.NOINC `($__internal_244_$__cuda_sm20_div_u64) ;  /* 0x000000d800407944 */ /* 0x000fea0003c00000 */
        /* <DEDUP_REMOVED lines=9> */
.L_x_11211:
        /* <DEDUP_REMOVED lines=22> */
.L_x_11212:
        /* <DEDUP_REMOVED lines=160> */
.L_x_11214:
[----:B------:R-:W-:Y:S05]  /*0d30*/  BSYNC B0 ;  /* 0x0000000000007941 */ /* 0x000fea0003800000 */
.L_x_11213:
        /* <DEDUP_REMOVED lines=40> */
.L_x_11216:
[----:B------:R-:W-:Y:S05]  /*0fc0*/  BSYNC B0 ;  /* 0x0000000000007941 */ /* 0x000fea0003800000 */
.L_x_11215:
        /* <DEDUP_REMOVED lines=25> */
.L_x_11218:
[----:B------:R-:W-:Y:S05]  /*1160*/  BSYNC B0 ;  /* 0x0000000000007941 */ /* 0x000fea0003800000 */
.L_x_11217:
        /* <DEDUP_REMOVED lines=23> */
.L_x_11220:
[----:B------:R-:W-:Y:S05]  /*12e0*/  BSYNC B0 ;  /* 0x0000000000007941 */ /* 0x000fea0003800000 */
.L_x_11219:
        /* <DEDUP_REMOVED lines=441> */
[----:B------:R-:W-:Y:S02]  /*2e80*/  F2FP.SATFINITE.E5M2.F32.PACK_AB_MERGE_C R39, RZ, R39, RZ ;  /* 0x00000027ff27723e */ /* 0x000fe400048060ff */
[----:B------:R-:W-:Y:S02]  /*2e90*/  F2FP.SATFINITE.E5M2.F32.PACK_AB_MERGE_C R60, RZ, R60, RZ ;  /* 0x0000003cff3c723e */ /* 0x000fe400048060ff */
        /* <DEDUP_REMOVED lines=17> */
[----:B------:R-:W-:Y:S02]  /*2fb0*/  F2FP.SATFINITE.E5M2.F32.PACK_AB_MERGE_C R44, RZ, R44, RZ ;  /* 0x0000002cff2c723e */ /* 0x000fe400048060ff */
[----:B------:R-:W-:Y:S01]  /*2fc0*/  @P1 LEA.HI.X R13, R13, R14, R62, 0x1, P2 ;  /* 0x0000000e0d0d1211 */ /* 0x000fe200010f0c3e */
[----:B------:R-:W-:Y:S01]  /*2fd0*/  FMUL R62, R9, UR14 ;  /* 0x0000000e093e7c20 */ /* 0x000fe20008400000 */
[----:B------:R-:W-:Y:S01]  /*2fe0*/  F2FP.SATFINITE.E5M2.F32.PACK_AB_MERGE_C R61, RZ, R61, RZ ;  /* 0x0000003dff3d723e */ /* 0x000fe200048060ff */
[----:B------:R-:W-:Y:S01]  /*2ff0*/  FMUL R63, R43, UR14 ;  /* 0x0000000e2b3f7c20 */ /* 0x000fe20008400000 */
[----:B------:R-:W-:Y:S02]  /*3000*/  FMNMX R42, |R9|, R8, !PT ;  /* 0x00000008092a7209 */ /* 0x000fe40007800200 */
[----:B------:R-:W-:-:S02]  /*3010*/  @P1 IADD3 R9, P2, R4, UR16, RZ ;  /* 0x0000001004091c10 */ /* 0x000fc4000ff5e0ff */
[----:B------:R-:W-:Y:S02]  /*3020*/  @P1 PRMT R69, R61, 0x7604, R44 ;  /* 0x000076043d451816 */ /* 0x000fe4000000002c */
[----:B------:R-:W-:Y:S02]  /*3030*/  @P1 IADD3.X R68, R7, UR17, RZ, P2, !PT ;  /* 0x0000001107441c10 */ /* 0x000fe400097fe4ff */
[----:B------:R-:W-:Y:S02]  /*3040*/  F2FP.SATFINITE.E5M2.F32.PACK_AB_MERGE_C R62, RZ, R62, RZ ;  /* 0x0000003eff3e723e */ /* 0x000fe400048060ff */
[----:B------:R-:W-:Y:S02]  /*3050*/  F2FP.SATFINITE.E5M2.F32.PACK_AB_MERGE_C R63, RZ, R63, RZ ;  /* 0x0000003fff3f723e */ /* 0x000fe400048060ff */
        /* <DEDUP_REMOVED lines=13> */
[----:B------:R-:W-:Y:S02]  /*3130*/  F2FP.SATFINITE.E5M2.F32.PACK_AB_MERGE_C R42, RZ, R42, RZ ;  /* 0x0000002aff2a723e */ /* 0x000fe400048060ff */
[----:B------:R-:W-:Y:S01]  /*3140*/  F2FP.SATFINITE.E5M2.F32.PACK_AB_MERGE_C R43, RZ, R43, RZ ;  /* 0x0000002bff2b723e */ /* 0x000fe200048060ff */
        /* <DEDUP_REMOVED lines=10> */
.L_x_11222:
[----:B------:R-:W-:Y:S05]  /*31f0*/  BSYNC B0 ;  /* 0x0000000000007941 */ /* 0x000fea0003800000 */
.L_x_11221:
[----:B------:R-:W-:Y:S01]  /*3200*/  FMUL R8, R37, UR14 ;  /* 0x0000000e25087c20 */ /* 0x000fe20008400000 */
[----:B------:R-:W-:Y:S01]  /*3210*/  F2FP.SATFINITE.E5M2.F32.PACK_AB_MERGE_C R64, RZ, R64, RZ ;  /* 0x00000040ff40723e */ /* 0x000fe200048060ff */
[----:B------:R-:W-:Y:S01]  /*3220*/  BSSY B0, `(.L_x_11223) ;  /* 0x0000039000007945 */ /* 0x000fe20003800000 */
[----:B------:R-:W-:Y:S02]  /*3230*/  FMNMX R68, |R34|, R35, !PT ;  /* 0x0000002322447209 */ /* 0x000fe40007800200 */
[----:B------:R-:W-:Y:S01]  /*3240*/  F2FP.SATFINITE.E5M2.F32.PACK_AB_MERGE_C R71, RZ, R8, RZ ;  /* 0x00000008ff47723e */ /* 0x000fe200048060ff */
[----:B------:R-:W-:Y:S01]  /*3250*/  FMUL R8, R67, UR14 ;  /* 0x0000000e43087c20 */ /* 0x000fe20008400000 */
[----:B------:R-:W-:Y:S02]  /*3260*/  LOP3.LUT R66, R64, 0xff, RZ, 0xc0, !PT ;  /* 0x000000ff40427812 */ /* 0x000fe400078ec0ff */
[----:B0-----:R-:W-:Y:S02]  /*3270*/  LOP3.LUT R9, R71, 0xffff, RZ, 0xc0, !PT ;  /* 0x0000ffff47097812 */ /* 0x001fe400078ec0ff */
[----:B------:R-:W-:-:S02]  /*3280*/  F2FP.SATFINITE.E5M2.F32.PACK_AB_MERGE_C R13, RZ, R8, RZ ;  /* 0x00000008ff0d723e */ /* 0x000fc400048060ff */
[----:B------:R-:W-:Y:S01]  /*3290*/  PRMT R66, R9, 0x7604, R66 ;  /* 0x0000760409427816 */ /* 0x000fe20000000042 */
[----:B------:R-:W-:Y:S01]  /*32a0*/  FMUL R9, R45, UR14 ;  /* 0x0000000e2d097c20 */ /* 0x000fe20008400000 */
[C---:B------:R-:W-:Y:S02]  /*32b0*/  @P1 PRMT R69, R13.reuse, 0x7604, R64 ;  /* 0x000076040d451816 */ /* 0x040fe40000000040 */
[----:B------:R-:W-:Y:S02]  /*32c0*/  LOP3.LUT R8, R13, 0xff, RZ, 0xc0, !PT ;  /* 0x000000ff0d087812 */ /* 0x000fe400078ec0ff */
[----:B------:R-:W-:Y:S02]  /*32d0*/  F2FP.SATFINITE.E5M2.F32.PACK_AB_MERGE_C R12, RZ, R9, RZ ;  /* 0x00000009ff0c723e */ /* 0x000fe400048060ff */
        /* <DEDUP_REMOVED lines=20> */
[----:B------:R-:W-:Y:S01]  /*3420*/  F2FP.SATFINITE.E5M2.F32.PACK_AB_MERGE_C R67, RZ, R67, RZ ;  /* 0x00000043ff43723e */ /* 0x000fe200048060ff */
[----:B0-----:R-:W-:Y:S01]  /*3430*/  FMUL R34, R41, UR14 ;  /* 0x0000000e29227c20 */ /* 0x001fe20008400000 */
[----:B------:R-:W-:Y:S01]  /*3440*/  @P1 IADD3 R35, P2, R4, UR16, RZ ;  /* 0x0000001004231c10 */ /* 0x000fe2000ff5e0ff */
[----:B------:R0:W-:Y:S01]  /*3450*/  @P1 STG.E.U16 desc[UR10][R8.64], R71 ;  /* 0x0000004708001986 */ /* 0x0001e2000c10150a */
[----:B------:R-:W-:-:S02]  /*3460*/  F2FP.SATFINITE.E5M2.F32.PACK_AB_MERGE_C R73, RZ, R44, RZ ;  /* 0x0000002cff49723e */ /* 0x000fc400048060ff */
[----:B------:R-:W-:Y:S02]  /*3470*/  @P1 IADD3.X R44, R7, UR17, RZ, P2, !PT ;  /* 0x00000011072c1c10 */ /* 0x000fe400097fe4ff */
[----:B------:R-:W-:Y:S02]  /*3480*/  F2FP.SATFINITE.E5M2.F32.PACK_AB_MERGE_C R34, RZ, R34, RZ ;  /* 0x00000022ff22723e */ /* 0x000fe400048060ff */
[----:B------:R-:W-:-:S04]  /*3490*/  SHF.L.U32 R65, R73, 0x10, RZ ;  /* 0x0000001049417819 */ /* 0x000fc800000006ff */
[----:B------:R-:W-:Y:S02]  /*34a0*/  LOP3.LUT R65, R66, 0xff0000, R65, 0xf8, !PT ;  /* 0x00ff000042417812 */ /* 0x000fe400078ef841 */
[----:B0-----:R-:W-:-:S04]  /*34b0*/  @P1 LEA R8, P2, R35, R13, 0x1 ;  /* 0x0000000d23081211 */ /* 0x001fc800078408ff */
[----:B------:R-:W-:Y:S01]  /*34c0*/  @P1 LEA.HI.X R9, R35, R12, R44, 0x1, P2 ;  /* 0x0000000c23091211 */ /* 0x000fe200010f0c2c */
[----:B------:R-:W-:Y:S01]  /*34d0*/  FMUL R44, R17, UR14 ;  /* 0x0000000e112c7c20 */ /* 0x000fe20008400000 */
[----:B------:R-:W-:-:S04]  /*34e0*/  @P1 PRMT R35, R34, 0x7604, R73 ;  /* 0x0000760422231816 */ /* 0x000fc80000000049 */
[----:B------:R-:W-:Y:S01]  /*34f0*/  F2FP.SATFINITE.E5M2.F32.PACK_AB_MERGE_C R44, RZ, R44, RZ ;  /* 0x0000002cff2c723e */ /* 0x000fe200048060ff */
        /* <DEDUP_REMOVED lines=11> */
.L_x_11224:
[----:B------:R-:W-:Y:S05]  /*35b0*/  BSYNC B0 ;  /* 0x0000000000007941 */ /* 0x000fea0003800000 */
.L_x_11223:
        /* <DEDUP_REMOVED lines=86> */
.L_x_11226:
[----:B------:R-:W-:Y:S05]  /*3b20*/  BSYNC B0 ;  /* 0x0000000000007941 */ /* 0x000fea0003800000 */
.L_x_11225:
        /* <DEDUP_REMOVED lines=25> */
.L_x_11228:
[----:B------:R-:W-:Y:S05]  /*3cc0*/  BSYNC B0 ;  /* 0x0000000000007941 */ /* 0x000fea0003800000 */
.L_x_11227:
        /* <DEDUP_REMOVED lines=28> */
.L_x_11230:
[----:B------:R-:W-:Y:S05]  /*3e90*/  BSYNC B0 ;  /* 0x0000000000007941 */ /* 0x000fea0003800000 */
.L_x_11229:
        /* <DEDUP_REMOVED lines=398> */
[----:B------:R-:W-:Y:S01]  /*5780*/  F2FP.SATFINITE.E5M2.F32.PACK_AB_MERGE_C R44, RZ, R44, RZ ;  /* 0x0000002cff2c723e */ /* 0x000fe200048060ff */
        /* <DEDUP_REMOVED lines=45> */
[----:B------:R-:W-:Y:S01]  /*5a60*/  F2FP.SATFINITE.E5M2.F32.PACK_AB_MERGE_C R39, RZ, R39, RZ ;  /* 0x00000027ff27723e */ /* 0x000fe200048060ff */
[----:B------:R-:W-:Y:S02]  /*5a70*/  FFMA R31, R31, R16, 0.5 ;  /* 0x3f0000001f1f7423 */ /* 0x000fe40000000010 */
[----:B------:R-:W-:Y:S01]  /*5a80*/  FMUL R0, R27, R0 ;  /* 0x000000001b007220 */ /* 0x000fe20000400000 */
[----:B------:R-:W-:Y:S01]  /*5a90*/  F2FP.SATFINITE.E5M2.F32.PACK_AB_MERGE_C R27, RZ, R24, RZ ;  /* 0x00000018ff1b723e */ /* 0x000fe200048060ff */
[----:B------:R-:W-:Y:S01]  /*5aa0*/  FMUL R31, R66, R31 ;  /* 0x0000001f421f7220 */ /* 0x000fe20000400000 */
[----:B------:R-:W-:Y:S01]  /*5ab0*/  @P0 LEA R24, P2, R34, R15, 0x1 ;  /* 0x0000000f22180211 */ /* 0x000fe200078408ff */
[----:B------:R-:W-:Y:S01]  /*5ac0*/  FMUL R66, R0, UR14 ;  /* 0x0000000e00427c20 */ /* 0x000fe20008400000 */
[----:B------:R-:W-:Y:S01]  /*5ad0*/  F2FP.SATFINITE.E5M2.F32.PACK_AB_MERGE_C R36, RZ, R36, RZ ;  /* 0x00000024ff24723e */ /* 0x000fe200048060ff */
[----:B------:R-:W-:Y:S01]  /*5ae0*/  FMUL R20, R20, R31 ;  /* 0x0000001f14147220 */ /* 0x000fe20000400000 */
[----:B------:R-:W-:-:S02]  /*5af0*/  @P0 LEA.HI.X R25, R34, R14, R35, 0x1, P2 ;  /* 0x0000000e22190211 */ /* 0x000fc400010f0c23 */
[----:B------:R-:W-:Y:S02]  /*5b00*/  @P0 IADD3 R18, P2, R34, UR4, RZ ;  /* 0x0000000422120c10 */ /* 0x000fe4000ff5e0ff */
[----:B------:R-:W-:Y:S02]  /*5b10*/  @P0 PRMT R71, R36, 0x7604, R27 ;  /* 0x0000760424470816 */ /* 0x000fe4000000001b */
[----:B------:R-:W-:Y:S02]  /*5b20*/  @P0 IADD3.X R23, R35, UR8, RZ, P2, !PT ;  /* 0x0000000823170c10 */ /* 0x000fe400097fe4ff */
[C---:B------:R-:W-:Y:S01]  /*5b30*/  @P0 LEA R22, P2, R18.reuse, R15, 0x1 ;  /* 0x0000000f12160211 */ /* 0x040fe200078408ff */
[----:B------:R0:W-:Y:S01]  /*5b40*/  @P0 STG.E.U16 desc[UR10][R24.64], R71 ;  /* 0x0000004718000986 */ /* 0x0001e2000c10150a */
[----:B------:R-:W-:Y:S02]  /*5b50*/  F2FP.SATFINITE.E5M2.F32.PACK_AB_MERGE_C R66, RZ, R66, RZ ;  /* 0x00000042ff42723e */ /* 0x000fe400048060ff */
[----:B------:R-:W-:Y:S01]  /*5b60*/  @P0 LEA.HI.X R23, R18, R14, R23, 0x1, P2 ;  /* 0x0000000e12170211 */ /* 0x000fe200010f0c17 */
[----:B------:R-:W-:Y:S01]  /*5b70*/  FMUL R18, R10, UR14 ;  /* 0x0000000e0a127c20 */ /* 0x000fe20008400000 */
[----:B------:R-:W-:-:S04]  /*5b80*/  FMNMX R10, |R30|, R69, !PT ;  /* 0x000000451e0a7209 */ /* 0x000fc80007800200 */
[----:B------:R-:W-:Y:S02]  /*5b90*/  F2FP.SATFINITE.E5M2.F32.PACK_AB_MERGE_C R18, RZ, R18, RZ ;  /* 0x00000012ff12723e */ /* 0x000fe400048060ff */
[C---:B------:R-:W-:Y:S01]  /*5ba0*/  FMNMX R10, |R43|.reuse, R10, !PT ;  /* 0x0000000a2b0a7209 */ /* 0x040fe20007800200 */
[----:B------:R-:W-:Y:S01]  /*5bb0*/  FMUL R43, R43, UR14 ;  /* 0x0000000e2b2b7c20 */ /* 0x000fe20008400000 */
[----:B0-----:R-:W-:Y:S02]  /*5bc0*/  @P0 PRMT R25, R39, 0x7604, R18 ;  /* 0x0000760427190816 */ /* 0x001fe40000000012 */
[----:B------:R-:W-:Y:S02]  /*5bd0*/  @P0 IADD3 R24, P2, R34, UR16, RZ ;  /* 0x0000001022180c10 */ /* 0x000fe4000ff5e0ff */
[----:B------:R-:W-:Y:S01]  /*5be0*/  F2FP.SATFINITE.E5M2.F32.PACK_AB_MERGE_C R43, RZ, R43, RZ ;  /* 0x0000002bff2b723e */ /* 0x000fe200048060ff */
        /* <DEDUP_REMOVED lines=9> */
[----:B------:R-:W-:Y:S01]  /*5c80*/  F2FP.SATFINITE.E5M2.F32.PACK_AB_MERGE_C R45, RZ, R10, RZ ;  /* 0x0000000aff2d723e */ /* 0x000fe200048060ff */
        /* <DEDUP_REMOVED lines=9> */
.L_x_11232:
[----:B------:R-:W-:Y:S05]  /*5d20*/  BSYNC B0 ;  /* 0x0000000000007941 */ /* 0x000fea0003800000 */
.L_x_11231:
[C---:B------:R-:W-:Y:S01]  /*5d30*/  FMUL R10, R67.reuse, UR14 ;  /* 0x0000000e430a7c20 */ /* 0x040fe20008400000 */
[----:B01----:R-:W-:Y:S01]  /*5d40*/  FMUL R22, R20, UR14 ;  /* 0x0000000e14167c20 */ /* 0x003fe20008400000 */
[----:B------:R-:W-:Y:S01]  /*5d50*/  FMNMX R0, |R0|, R31, !PT ;  /* 0x0000001f00007209 */ /* 0x000fe20007800200 */
[----:B------:R-:W-:Y:S01]  /*5d60*/  BSSY B0, `(.L_x_11233) ;  /* 0x0000033000007945 */ /* 0x000fe20003800000 */
[----:B------:R-:W-:Y:S02]  /*5d70*/  @P0 LEA R24, P2, R34, R13, 0x1 ;  /* 0x0000000d22180211 */ /* 0x000fe400078408ff */
[----:B------:R-:W-:Y:S02]  /*5d80*/  F2FP.SATFINITE.E5M2.F32.PACK_AB_MERGE_C R69, RZ, R10, RZ ;  /* 0x0000000aff45723e */ /* 0x000fe400048060ff */
[----:B------:R-:W-:Y:S01]  /*5d90*/  FMNMX R31, |R67|, R0, !PT ;  /* 0x00000000431f7209 */ /* 0x000fe20007800200 */
[----:B------:R-:W-:Y:S01]  /*5da0*/  FMUL R0, R17, UR14 ;  /* 0x0000000e11007c20 */ /* 0x000fe20008400000 */
[----:B------:R-:W-:Y:S01]  /*5db0*/  F2FP.SATFINITE.E5M2.F32.PACK_AB_MERGE_C R10, RZ, R22, RZ ;  /* 0x00000016ff0a723e */ /* 0x000fe200048060ff */
[----:B------:R-:W-:Y:S01]  /*5dc0*/  FMUL R22, R26, UR14 ;  /* 0x0000000e1a167c20 */ /* 0x000fe20008400000 */
[----:B------:R-:W-:-:S02]  /*5dd0*/  @P0 LEA.HI.X R25, R34, R12, R35, 0x1, P2 ;  /* 0x0000000c22190211 */ /* 0x000fc400010f0c23 */
[----:B------:R-:W-:Y:S02]  /*5de0*/  @P0 IADD3 R23, P2, R34, UR4, RZ ;  /* 0x0000000422170c10 */ /* 0x000fe4000ff5e0ff */
[----:B------:R-:W-:Y:S02]  /*5df0*/  F2FP.SATFINITE.E5M2.F32.PACK_AB_MERGE_C R67, RZ, R0, RZ ;  /* 0x00000000ff43723e */ /* 0x000fe400048060ff */
[----:B------:R-:W-:Y:S02]  /*5e00*/  F2FP.SATFINITE.E5M2.F32.PACK_AB_MERGE_C R30, RZ, R22, RZ ;  /* 0x00000016ff1e723e */ /* 0x000fe400048060ff */
        /* <DEDUP_REMOVED lines=12> */
[----:B------:R-:W-:Y:S01]  /*5ed0*/  F2FP.SATFINITE.E5M2.F32.PACK_AB_MERGE_C R67, RZ, R0, RZ ;  /* 0x00000000ff43723e */ /* 0x000fe200048060ff */
[----:B------:R-:W-:Y:S01]  /*5ee0*/  FMUL R0, R37, UR14 ;  /* 0x0000000e25007c20 */ /* 0x000fe20008400000 */
[----:B------:R0:W-:Y:S02]  /*5ef0*/  @P0 STG.E.U16 desc[UR10][R22.64], R55 ;  /* 0x0000003716000986 */ /* 0x0001e4000c10150a */
[----:B------:R-:W-:-:S02]  /*5f00*/  LOP3.LUT R10, R67, 0xff, RZ, 0xc0, !PT ;  /* 0x000000ff430a7812 */ /* 0x000fc400078ec0ff */
[----:B------:R-:W-:Y:S02]  /*5f10*/  F2FP.SATFINITE.E5M2.F32.PACK_AB_MERGE_C R0, RZ, R0, RZ ;  /* 0x00000000ff00723e */ /* 0x000fe400048060ff */
[----:B------:R-:W-:Y:S02]  /*5f20*/  PRMT R10, R25, 0x5410, R10 ;  /* 0x00005410190a7816 */ /* 0x000fe4000000000a */
[----:B------:R-:W-:Y:S02]  /*5f30*/  @P0 IADD3 R25, P2, R34, UR16, RZ ;  /* 0x0000001022190c10 */ /* 0x000fe4000ff5e0ff */
[----:B------:R-:W-:Y:S02]  /*5f40*/  F2FP.SATFINITE.E5M2.F32.PACK_AB_MERGE_C R30, RZ, R30, RZ ;  /* 0x0000001eff1e723e */ /* 0x000fe400048060ff */
        /* <DEDUP_REMOVED lines=8> */
[----:B------:R-:W-:Y:S01]  /*5fd0*/  F2FP.SATFINITE.E5M2.F32.PACK_AB_MERGE_C R67, RZ, R67, RZ ;  /* 0x00000043ff43723e */ /* 0x000fe200048060ff */
        /* <DEDUP_REMOVED lines=11> */
.L_x_11234:
[----:B------:R-:W-:Y:S05]  /*6090*/  BSYNC B0 ;  /* 0x0000000000007941 */ /* 0x000fea0003800000 */
.L_x_11233:
        /* <DEDUP_REMOVED lines=100> */
.L_x_11236:
[----:B------:R-:W-:Y:S05]  /*66e0*/  BSYNC B0 ;  /* 0x0000000000007941 */ /* 0x000fea0003800000 */
.L_x_11235:
        /* <DEDUP_REMOVED lines=27> */
.L_x_11238:
[----:B------:R-:W-:Y:S05]  /*68a0*/  BSYNC B0 ;  /* 0x0000000000007941 */ /* 0x000fea0003800000 */
.L_x_11237:
        /* <DEDUP_REMOVED lines=28> */
.L_x_11240:
[----:B------:R-:W-:Y:S05]  /*6a70*/  BSYNC B0 ;  /* 0x0000000000007941 */ /* 0x000fea0003800000 */
.L_x_11239:
        /* <DEDUP_REMOVED lines=428> */
[----:B------:R-:W-:Y:S01]  /*8540*/  F2FP.SATFINITE.E5M2.F32.PACK_AB_MERGE_C R65, RZ, R65, RZ ;  /* 0x00000041ff41723e */ /* 0x000fe200048060ff */
[----:B-1----:R-:W-:-:S05]  /*8550*/  FFMA R70, R70, -2, R19 ;  /* 0xc000000046467823 */ /* 0x002fca0000000013 */
[----:B------:R-:W-:Y:S02]  /*8560*/  FSEL R7, R70, 1, !P2 ;  /* 0x3f80000046077808 */ /* 0x000fe40005000000 */
[----:B------:R-:W-:Y:S02]  /*8570*/  IADD3 R6, P2, R11, R0, RZ ;  /* 0x000000000b067210 */ /* 0x000fe40007f5e0ff */
[--C-:B------:R-:W-:Y:S01]  /*8580*/  LOP3.LUT R7, R7, 0x80000000, R8.reuse, 0xb8, !PT ;  /* 0x8000000007077812 */ /* 0x100fe200078eb808 */
[----:B------:R-:W-:Y:S01]  /*8590*/  @!P3 FFMA R7, R8, R61, R8 ;  /* 0x0000003d0807b223 */ /* 0x000fe20000000008 */
[----:B------:R-:W-:-:S03]  /*85a0*/  FMUL R61, R60, UR14 ;  /* 0x0000000e3c3d7c20 */ /* 0x000fc60008400000 */
[----:B------:R-:W-:Y:S02]  /*85b0*/  FFMA R7, R7, R16, 0.5 ;  /* 0x3f00000007077423 */ /* 0x000fe40000000010 */
[----:B------:R-:W-:Y:S02]  /*85c0*/  F2FP.SATFINITE.E5M2.F32.PACK_AB_MERGE_C R61, RZ, R61, RZ ;  /* 0x0000003dff3d723e */ /* 0x000fe400048060ff */
[----:B------:R-:W-:Y:S01]  /*85d0*/  FMUL R68, R24, R7 ;  /* 0x0000000718447220 */ /* 0x000fe20000400000 */
[----:B------:R-:W-:Y:S01]  /*85e0*/  FMUL R7, R25, UR14 ;  /* 0x0000000e19077c20 */ /* 0x000fe20008400000 */
[----:B------:R-:W-:Y:S01]  /*85f0*/  FMNMX R24, R41, |R62|, !PT ;  /* 0x4000003e29187209 */ /* 0x000fe20007800000 */
[----:B------:R-:W-:Y:S01]  /*8600*/  FMUL R41, R49, R64 ;  /* 0x0000004031297220 */ /* 0x000fe20000400000 */
[----:B------:R-:W-:Y:S02]  /*8610*/  FMUL R62, R47, UR14 ;  /* 0x0000000e2f3e7c20 */ /* 0x000fe40008400000 */
[----:B------:R-:W-:-:S02]  /*8620*/  F2FP.SATFINITE.E5M2.F32.PACK_AB_MERGE_C R0, RZ, R7, RZ ;  /* 0x00000007ff00723e */ /* 0x000fc400048060ff */
[----:B------:R-:W-:Y:S02]  /*8630*/  IADD3.X R7, RZ, R9, RZ, P2, !PT ;  /* 0x00000009ff077210 */ /* 0x000fe400017fe4ff */
[C---:B------:R-:W-:Y:S02]  /*8640*/  @P1 LEA R8, P2, R6.reuse, R15, 0x1 ;  /* 0x0000000f06081211 */ /* 0x040fe400078408ff */
[----:B------:R-:W-:Y:S02]  /*8650*/  FMNMX R64, |R25|, R24, !PT ;  /* 0x0000001819407209 */ /* 0x000fe40007800200 */
[----:B------:R-:W-:Y:S02]  /*8660*/  @P1 LEA.HI.X R9, R6, R14, R7, 0x1, P2 ;  /* 0x0000000e06091211 */ /* 0x000fe400010f0c07 */
[----:B------:R-:W-:Y:S02]  /*8670*/  @P1 PRMT R67, R0, 0x7604, R65 ;  /* 0x0000760400431816 */ /* 0x000fe40000000041 */
[----:B------:R-:W-:-:S02]  /*8680*/  @P1 IADD3 R25, P2, R6, UR4, RZ ;  /* 0x0000000406191c10 */ /* 0x000fc4000ff5e0ff */
[----:B------:R-:W-:Y:S01]  /*8690*/  F2FP.SATFINITE.E5M2.F32.PACK_AB_MERGE_C R62, RZ, R62, RZ ;  /* 0x0000003eff3e723e */ /* 0x000fe200048060ff */
        /* <DEDUP_REMOVED lines=11> */
[----:B------:R-:W-:Y:S01]  /*8750*/  F2FP.SATFINITE.E5M2.F32.PACK_AB_MERGE_C R47, RZ, R47, RZ ;  /* 0x0000002fff2f723e */ /* 0x000fe200048060ff */
[----:B------:R-:W-:Y:S01]  /*8760*/  FMUL R48, R48, R9 ;  /* 0x0000000930307220 */ /* 0x000fe20000400000 */
[----:B------:R-:W-:Y:S01]  /*8770*/  @P1 IADD3 R9, P2, R6, UR16, RZ ;  /* 0x0000001006091c10 */ /* 0x000fe2000ff5e0ff */
[----:B------:R0:W-:Y:S01]  /*8780*/  @P1 STG.E.U16 desc[UR10][R24.64], R67 ;  /* 0x0000004318001986 */ /* 0x0001e2000c10150a */
[----:B------:R-:W-:Y:S02]  /*8790*/  F2FP.SATFINITE.E5M2.F32.PACK_AB_MERGE_C R40, RZ, R40, RZ ;  /* 0x00000028ff28723e */ /* 0x000fe400048060ff */
[----:B------:R-:W-:Y:S01]  /*87a0*/  FMNMX R68, |R60|, R63, !PT ;  /* 0x0000003f3c447209 */ /* 0x000fe20007800200 */
[----:B------:R-:W-:Y:S02]  /*87b0*/  IMAD R60, R62, 0x100, R65 ;  /* 0x000001003e3c7824 */ /* 0x000fe400078e0241 */
[----:B------:R-:W-:Y:S01]  /*87c0*/  FMUL R62, R42, UR14 ;  /* 0x0000000e2a3e7c20 */ /* 0x000fe20008400000 */
[----:B------:R-:W-:-:S04]  /*87d0*/  FMNMX R68, |R53|, R68, !PT ;  /* 0x0000004435447209 */ /* 0x000fc80007800200 */
[----:B------:R-:W-:Y:S02]  /*87e0*/  F2FP.SATFINITE.E5M2.F32.PACK_AB_MERGE_C R62, RZ, R62, RZ ;  /* 0x0000003eff3e723e */ /* 0x000fe400048060ff */
[----:B0-----:R-:W-:Y:S02]  /*87f0*/  @P1 IADD3.X R24, R7, UR17, RZ, P2, !PT ;  /* 0x0000001107181c10 */ /* 0x001fe400097fe4ff */
[C---:B------:R-:W-:Y:S02]  /*8800*/  @P1 LEA R8, P2, R9.reuse, R15, 0x1 ;  /* 0x0000000f09081211 */ /* 0x040fe400078408ff */
[----:B------:R-:W-:Y:S02]  /*8810*/  @P1 PRMT R25, R40, 0x7604, R47 ;  /* 0x0000760428191816 */ /* 0x000fe4000000002f */
[----:B------:R-:W-:Y:S01]  /*8820*/  @P1 LEA.HI.X R9, R9, R14, R24, 0x1, P2 ;  /* 0x0000000e09091211 */ /* 0x000fe200010f0c18 */
[----:B------:R-:W-:-:S04]  /*8830*/  FMUL R24, R48, UR14 ;  /* 0x0000000e30187c20 */ /* 0x000fc80008400000 */
[----:B------:R0:W-:Y:S01]  /*8840*/  @P1 STG.E.U16 desc[UR10][R8.64], R25 ;  /* 0x0000001908001986 */ /* 0x0001e2000c10150a */
[----:B------:R-:W-:Y:S01]  /*8850*/  F2FP.SATFINITE.E5M2.F32.PACK_AB_MERGE_C R53, RZ, R24, RZ ;  /* 0x00000018ff35723e */ /* 0x000fe200048060ff */
        /* <DEDUP_REMOVED lines=9> */
.L_x_11242:
[----:B------:R-:W-:Y:S05]  /*88f0*/  BSYNC B0 ;  /* 0x0000000000007941 */ /* 0x000fea0003800000 */
.L_x_11241:
        /* <DEDUP_REMOVED lines=11> */
[----:B------:R-:W-:Y:S02]  /*89b0*/  F2FP.SATFINITE.E5M2.F32.PACK_AB_MERGE_C R67, RZ, R0, RZ ;  /* 0x00000000ff43723e */ /* 0x000fe400048060ff */
[----:B------:R-:W-:Y:S02]  /*89c0*/  F2FP.SATFINITE.E5M2.F32.PACK_AB_MERGE_C R64, RZ, R64, RZ ;  /* 0x00000040ff40723e */ /* 0x000fe400048060ff */
[----:B------:R-:W-:Y:S02]  /*89d0*/  F2FP.SATFINITE.E5M2.F32.PACK_AB_MERGE_C R63, RZ, R63, RZ ;  /* 0x0000003fff3f723e */ /* 0x000fe400048060ff */
[----:B------:R-:W-:Y:S02]  /*89e0*/  F2FP.SATFINITE.E5M2.F32.PACK_AB_MERGE_C R68, RZ, R8, RZ ;  /* 0x00000008ff44723e */ /* 0x000fe400048060ff */
        /* <DEDUP_REMOVED lines=10> */
[----:B------:R-:W-:Y:S01]  /*8a90*/  F2FP.SATFINITE.E5M2.F32.PACK_AB_MERGE_C R64, RZ, R0, RZ ;  /* 0x00000000ff40723e */ /* 0x000fe200048060ff */
[----:B------:R-:W-:Y:S01]  /*8aa0*/  FMUL R0, R31, UR14 ;  /* 0x0000000e1f007c20 */ /* 0x000fe20008400000 */
[----:B------:R-:W-:Y:S01]  /*8ab0*/  @P1 PRMT R65, R68, 0x7604, R67 ;  /* 0x0000760444411816 */ /* 0x000fe20000000043 */
[----:B------:R-:W-:Y:S01]  /*8ac0*/  FMUL R68, R38, UR14 ;  /* 0x0000000e26447c20 */ /* 0x000fe20008400000 */
[----:B------:R-:W-:-:S03]  /*8ad0*/  LOP3.LUT R24, R64, 0xff, RZ, 0xc0, !PT ;  /* 0x000000ff40187812 */ /* 0x000fc600078ec0ff */
[----:B------:R0:W-:Y:S01]  /*8ae0*/  @P1 STG.E.U16 desc[UR10][R8.64], R65 ;  /* 0x0000004108001986 */ /* 0x0001e2000c10150a */
[----:B------:R-:W-:Y:S02]  /*8af0*/  PRMT R24, R25, 0x5410, R24 ;  /* 0x0000541019187816 */ /* 0x000fe40000000018 */
[----:B------:R-:W-:Y:S02]  /*8b00*/  @P1 IADD3 R25, P2, R6, UR16, RZ ;  /* 0x0000001006191c10 */ /* 0x000fe4000ff5e0ff */
[----:B------:R-:W-:Y:S02]  /*8b10*/  F2FP.SATFINITE.E5M2.F32.PACK_AB_MERGE_C R68, RZ, R68, RZ ;  /* 0x00000044ff44723e */ /* 0x000fe400048060ff */
[----:B0-----:R-:W-:Y:S02]  /*8b20*/  F2FP.SATFINITE.E5M2.F32.PACK_AB_MERGE_C R65, RZ, R0, RZ ;  /* 0x00000000ff41723e */ /* 0x001fe400048060ff */
        /* <DEDUP_REMOVED lines=18> */
.L_x_11244:
[----:B------:R-:W-:Y:S05]  /*8c50*/  BSYNC B0 ;  /* 0x0000000000007941 */ /* 0x000fea0003800000 */
.L_x_11243:
        /* <DEDUP_REMOVED lines=326> */
[----:B------:R-:W-:Y:S02]  /*a0c0*/  F2FP.SATFINITE.E5M2.F32.PACK_AB_MERGE_C R9, RZ, R9, RZ ;  /* 0x00000009ff09723e */ /* 0x000fe400048060ff */
        /* <DEDUP_REMOVED lines=49> */
[----:B------:R-:W-:-:S03]  /*a3e0*/  F2FP.SATFINITE.E5M2.F32.PACK_AB_MERGE_C R0, RZ, R0, RZ ;  /* 0x00000000ff00723e */ /* 0x000fc600048060ff */
        /* <DEDUP_REMOVED lines=120> */
[----:B------:R-:W-:Y:S01]  /*ab70*/  F2FP.SATFINITE.E5M2.F32.PACK_AB_MERGE_C R40, RZ, R35, RZ ;  /* 0x00000023ff28723e */ /* 0x000fe200048060ff */
[----:B------:R-:W-:Y:S01]  /*ab80*/  FMUL R35, R34, UR14 ;  /* 0x0000000e22237c20 */ /* 0x000fe20008400000 */
[----:B------:R-:W-:Y:S01]  /*ab90*/  F2FP.SATFINITE.E5M2.F32.PACK_AB_MERGE_C R45, RZ, R41, RZ ;  /* 0x00000029ff2d723e */ /* 0x000fe200048060ff */
[C---:B------:R-:W-:Y:S01]  /*aba0*/  FMUL R48, R38.reuse, UR14 ;  /* 0x0000000e26307c20 */ /* 0x040fe20008400000 */
[----:B------:R-:W-:Y:S01]  /*abb0*/  FMNMX R53, |R38|, R53, !PT ;  /* 0x0000003526357209 */ /* 0x000fe20007800200 */
[----:B------:R-:W-:Y:S01]  /*abc0*/  FMUL R38, R27, UR14 ;  /* 0x0000000e1b267c20 */ /* 0x000fe20008400000 */
[----:B------:R-:W-:Y:S01]  /*abd0*/  LOP3.LUT R44, R40, 0xff, RZ, 0xc0, !PT ;  /* 0x000000ff282c7812 */ /* 0x000fe200078ec0ff */
[----:B------:R-:W-:Y:S01]  /*abe0*/  FMUL R51, R23, UR14 ;  /* 0x0000000e17337c20 */ /* 0x000fe20008400000 */
[----:B------:R-:W-:-:S02]  /*abf0*/  @P0 PRMT R41, R45, 0x7604, R40 ;  /* 0x000076042d290816 */ /* 0x000fc40000000028 */
[----:B------:R-:W-:Y:S01]  /*ac00*/  F2FP.SATFINITE.E5M2.F32.PACK_AB_MERGE_C R49, RZ, R28, RZ ;  /* 0x0000001cff31723e */ /* 0x000fe200048060ff */
[----:B------:R-:W-:Y:S01]  /*ac10*/  FMUL R28, R47, UR14 ;  /* 0x0000000e2f1c7c20 */ /* 0x000fe20008400000 */
[C---:B------:R-:W-:Y:S02]  /*ac20*/  FMNMX R40, |R64|.reuse, R53, !PT ;  /* 0x0000003540287209 */ /* 0x040fe40007800200 */
[----:B------:R-:W-:Y:S01]  /*ac30*/  F2FP.SATFINITE.E5M2.F32.PACK_AB_MERGE_C R66, RZ, R35, RZ ;  /* 0x00000023ff42723e */ /* 0x000fe200048060ff */
[----:B------:R-:W-:Y:S01]  /*ac40*/  FMUL R35, R64, UR14 ;  /* 0x0000000e40237c20 */ /* 0x000fe20008400000 */
[----:B------:R-:W-:Y:S01]  /*ac50*/  FMNMX R64, |R27|, R40, !PT ;  /* 0x000000281b407209 */ /* 0x000fe20007800200 */
[----:B------:R-:W-:Y:S01]  /*ac60*/  IMAD R44, R49, 0x100, R44 ;  /* 0x00000100312c7824 */ /* 0x000fe200078e022c */
[----:B------:R-:W-:Y:S01]  /*ac70*/  F2FP.SATFINITE.E5M2.F32.PACK_AB_MERGE_C R27, RZ, R28, RZ ;  /* 0x0000001cff1b723e */ /* 0x000fe200048060ff */
[----:B------:R-:W-:Y:S01]  /*ac80*/  FMUL R28, R16, UR14 ;  /* 0x0000000e101c7c20 */ /* 0x000fe20008400000 */
[----:B------:R-:W-:Y:S01]  /*ac90*/  F2FP.SATFINITE.E5M2.F32.PACK_AB_MERGE_C R48, RZ, R48, RZ ;  /* 0x00000030ff30723e */ /* 0x000fe200048060ff */
[----:B------:R-:W1:Y:S01]  /*aca0*/  S2R R40, SR_CTAID.X ;  /* 0x0000000000287919 */ /* 0x000e620000002500 */
[----:B------:R-:W-:-:S02]  /*acb0*/  F2FP.SATFINITE.E5M2.F32.PACK_AB_MERGE_C R35, RZ, R35, RZ ;  /* 0x00000023ff23723e */ /* 0x000fc400048060ff */
[----:B------:R-:W-:Y:S02]  /*acc0*/  LOP3.LUT R53, R45, 0xff, RZ, 0xc0, !PT ;  /* 0x000000ff2d357812 */ /* 0x000fe400078ec0ff */
[----:B------:R-:W-:Y:S02]  /*acd0*/  F2FP.SATFINITE.E5M2.F32.PACK_AB_MERGE_C R38, RZ, R38, RZ ;  /* 0x00000026ff26723e */ /* 0x000fe400048060ff */
[----:B------:R-:W-:Y:S02]  /*ace0*/  @P0 PRMT R45, R66, 0x7604, R49 ;  /* 0x00007604422d0816 */ /* 0x000fe40000000031 */
[----:B0-----:R-:W-:Y:S02]  /*acf0*/  SHF.R.U32.HI R49, RZ, 0x8, R42 ;  /* 0x00000008ff317819 */ /* 0x001fe4000001162a */
[----:B------:R-:W-:Y:S02]  /*ad00*/  @P0 PRMT R55, R35, 0x7604, R48 ;  /* 0x0000760423370816 */ /* 0x000fe40000000030 */
[----:B------:R-:W-:-:S02]  /*ad10*/  F2FP.SATFINITE.E5M2.F32.PACK_AB_MERGE_C R65, RZ, R28, RZ ;  /* 0x0000001cff41723e */ /* 0x000fc400048060ff */
[----:B------:R-:W-:Y:S01]  /*ad20*/  @P0 PRMT R63, R27, 0x7604, R38 ;  /* 0x000076041b3f0816 */ /* 0x000fe20000000026 */
[----:B------:R0:W-:Y:S01]  /*ad30*/  @P0 STG.E.U16 desc[UR10][R18.64], R55 ;  /* 0x0000003712000986 */ /* 0x0001e2000c10150a */
[----:B------:R-:W-:Y:S02]  /*ad40*/  SHF.L.U32 R69, R49, 0x5, RZ ;  /* 0x0000000531457819 */ /* 0x000fe400000006ff */
[----:B------:R-:W-:Y:S01]  /*ad50*/  LOP3.LUT R49, R65, 0xff, RZ, 0xc0, !PT ;  /* 0x000000ff41317812 */ /* 0x000fe200078ec0ff */
[----:B------:R2:W-:Y:S01]  /*ad60*/  @P0 STG.E.U16 desc[UR10][R20.64], R63 ;  /* 0x0000003f14000986 */ /* 0x0005e2000c10150a */
[----:B------:R-:W-:Y:S02]  /*ad70*/  LEA R53, R66, R53, 0x8 ;  /* 0x0000003542357211 */ /* 0x000fe400078e40ff */
[----:B------:R-:W-:Y:S02]  /*ad80*/  PRMT R66, R44, 0x5410, R49 ;  /* 0x000054102c427816 */ /* 0x000fe40000000031 */
[----:B------:R-:W-:-:S02]  /*ad90*/  F2FP.SATFINITE.E5M2.F32.PACK_AB_MERGE_C R44, RZ, R51, RZ ;  /* 0x00000033ff2c723e */ /* 0x000fc400048060ff */
[--C-:B------:R-:W-:Y:S01]  /*ada0*/  SHF.R.U32.HI R67, RZ, 0x5, R42.reuse ;  /* 0x00000005ff437819 */ /* 0x100fe2000001162a */
[----:B0-----:R-:W-:Y:S01]  /*adb0*/  FMUL R18, R31, UR14 ;  /* 0x0000000e1f127c20 */ /* 0x001fe20008400000 */
[----:B------:R-:W-:Y:S02]  /*adc0*/  LOP3.LUT R19, R44, 0xffff, RZ, 0xc0, !PT ;  /* 0x0000ffff2c137812 */ /* 0x000fe400078ec0ff */
[--C-:B------:R-:W-:Y:S01]  /*add0*/  LOP3.LUT R28, R69, 0xffffffe0, R42.reuse, 0xe2, !PT ;  /* 0xffffffe0451c7812 */ /* 0x100fe200078ee22a */
[----:B------:R-:W-:Y:S01]  /*ade0*/  IMAD R42, R67, -0x4, R42 ;  /* 0xfffffffc432a7824 */ /* 0x000fe200078e022a */
[----:B--2---:R-:W-:Y:S02]  /*adf0*/  FMNMX R20, |R47|, R64, !PT ;  /* 0x000000402f147209 */ /* 0x004fe40007800200 */
[----:B------:R-:W-:Y:S02]  /*ae00*/  F2FP.SATFINITE.E5M2.F32.PACK_AB_MERGE_C R18, RZ, R18, RZ ;  /* 0x00000012ff12723e */ /* 0x000fe400048060ff */
        /* <DEDUP_REMOVED lines=11> */
[----:B------:R-:W-:Y:S02]  /*aec0*/  F2FP.SATFINITE.E5M2.F32.PACK_AB_MERGE_C R46, RZ, R18, RZ ;  /* 0x00000012ff2e723e */ /* 0x000fe400048060ff */
[----:B------:R-:W-:Y:S01]  /*aed0*/  F2FP.SATFINITE.E5M2.F32.PACK_AB_MERGE_C R43, RZ, R43, RZ ;  /* 0x0000002bff2b723e */ /* 0x000fe200048060ff */
        /* <DEDUP_REMOVED lines=9> */
.L_x_11246:
[----:B------:R-:W-:Y:S05]  /*af70*/  BSYNC B0 ;  /* 0x0000000000007941 */ /* 0x000fea0003800000 */
.L_x_11245:
        /* <DEDUP_REMOVED lines=16> */
[----:B------:R-:W-:Y:S01]  /*b080*/  F2FP.SATFINITE.E5M2.F32.PACK_AB_MERGE_C R53, RZ, R51, RZ ;  /* 0x00000033ff35723e */ /* 0x000fe200048060ff */
        /* <DEDUP_REMOVED lines=13> */
.L_x_11248:
[----:B------:R-:W-:Y:S05]  /*b160*/  BSYNC B0 ;  /* 0x0000000000007941 */ /* 0x000fea0003800000 */
.L_x_11247:
        /* <DEDUP_REMOVED lines=95> */
.L_x_11253:
        /* <DEDUP_REMOVED lines=51> */
.L_x_11252:
[----:B------:R-:W-:Y:S05]  /*ba90*/  BSYNC B1 ;  /* 0x0000000000017941 */ /* 0x000fea0003800000 */
.L_x_11251:
        /* <DEDUP_REMOVED lines=15> */
.L_x_11255:
[----:B------:R-:W-:Y:S05]  /*bb90*/  BSYNC B1 ;  /* 0x0000000000017941 */ /* 0x000fea0003800000 */
.L_x_11254:
        /* <DEDUP_REMOVED lines=25> */
.L_x_11250:
[----:B------:R-:W-:Y:S05]  /*bd30*/  BSYNC B0 ;  /* 0x0000000000007941 */ /* 0x000fea0003800000 */
.L_x_11249:
        /* <DEDUP_REMOVED lines=27> */
.L_x_11260:
        /* <DEDUP_REMOVED lines=51> */
.L_x_11259:
[----:B------:R-:W-:Y:S05]  /*c220*/  BSYNC B1 ;  /* 0x0000000000017941 */ /* 0x000fea0003800000 */
.L_x_11258:
        /* <DEDUP_REMOVED lines=15> */
.L_x_11262:
[----:B------:R-:W-:Y:S05]  /*c320*/  BSYNC B1 ;  /* 0x0000000000017941 */ /* 0x000fea0003800000 */
.L_x_11261:
        /* <DEDUP_REMOVED lines=25> */
.L_x_11257:
[----:B------:R-:W-:Y:S05]  /*c4c0*/  BSYNC B0 ;  /* 0x0000000000007941 */ /* 0x000fea0003800000 */
.L_x_11256:
        /* <DEDUP_REMOVED lines=35> */
.L_x_11267:
        /* <DEDUP_REMOVED lines=51> */
.L_x_11266:
[----:B------:R-:W-:Y:S05]  /*ca30*/  BSYNC B1 ;  /* 0x0000000000017941 */ /* 0x000fea0003800000 */
.L_x_11265:
        /* <DEDUP_REMOVED lines=15> */
.L_x_11269:
[----:B------:R-:W-:Y:S05]  /*cb30*/  BSYNC B1 ;  /* 0x0000000000017941 */ /* 0x000fea0003800000 */
.L_x_11268:
        /* <DEDUP_REMOVED lines=25> */
.L_x_11264:
[----:B------:R-:W-:Y:S05]  /*ccd0*/  BSYNC B0 ;  /* 0x0000000000007941 */ /* 0x000fea0003800000 */
.L_x_11263:
        /* <DEDUP_REMOVED lines=19> */
.L_x_11275:
        /* <DEDUP_REMOVED lines=53> */
.L_x_11274:
[----:B------:R-:W-:-:S07]  /*d160*/  IADD3 R0, R20, 0x5, RZ ;  /* 0x0000000514007810 */ /* 0x000fce0007ffe0ff */
.L_x_11273:
[----:B------:R-:W-:Y:S05]  /*d170*/  BSYNC B1 ;  /* 0x0000000000017941 */ /* 0x000fea0003800000 */
.L_x_11272:
        /* <DEDUP_REMOVED lines=17> */
.L_x_11277:
[----:B------:R-:W-:Y:S05]  /*d290*/  BSYNC B1 ;  /* 0x0000000000017941 */ /* 0x000fea0003800000 */
.L_x_11276:
        /* <DEDUP_REMOVED lines=24> */
.L_x_11271:
[----:B------:R-:W-:Y:S05]  /*d420*/  BSYNC B0 ;  /* 0x0000000000007941 */ /* 0x000fea0003800000 */
.L_x_11270:
        /* <DEDUP_REMOVED lines=44> */
.L_x_11288:
[----:B-1----:R-:W-:-:S07]  /*d6f0*/  FMNMX R5, R2, R5, !PT ;  /* 0x0000000502057209 */ /* 0x002fce0007800000 */
.L_x_11280:
[----:B------:R-:W-:Y:S05]  /*d700*/  BSYNC B0 ;  /* 0x0000000000007941 */ /* 0x000fea0003800000 */
.L_x_11279:
[----:B------:R-:W-:Y:S01]  /*d710*/  ISETP.NE.AND P0, PT, R6, RZ, PT ;  /* 0x000000ff0600720c */ /* 0x000fe20003f05270 */
[----:B------:R-:W-:-:S12]  /*d720*/  BSSY B0, `(.L_x_11278) ;  /* 0x0000004000007945 */ /* 0x000fd80003800000 */
[----:B------:R-:W-:Y:S05]  /*d730*/  @P0 BRA `(.L_x_11282) ;  /* 0x0000000000080947 */ /* 0x000fea0003800000 */
[----:B0-----:R-:W0:Y:S02]  /*d740*/  LDC.64 R2, c[0x0][0x238] ;  /* 0x00008e00ff027b82 */ /* 0x001e240000000a00 */
[----:B0-----:R1:W-:Y:S02]  /*d750*/  REDG.E.MAX.S32.STRONG.GPU desc[UR10][R2.64], R5 ;  /* 0x000000050200798e */ /* 0x0013e4000d10e38a */
.L_x_11282:
[----:B------:R-:W-:Y:S05]  /*d760*/  BSYNC B0 ;  /* 0x0000000000007941 */ /* 0x000fea0003800000 */
.L_x_11278:
        /* <DEDUP_REMOVED lines=14> */
[----:B-1--4-:R-:W-:Y:S05]  /*d850*/  CALL.REL.NOINC `($__internal_245_$__cuda_sm20_rcp_rn_f32_slowpath) ;  /* 0x0000000400887944 */ /* 0x012fea0003c00000 */
[----:B------:R-:W-:Y:S05]  /*d860*/  BRA `(.L_x_11284) ;  /* 0x0000000000147947 */ /* 0x000fea0003800000 */
.L_x_11283:
[----:B012---:R-:W0:Y:S01]  /*d870*/  MUFU.RCP R5, UR14 ;  /* 0x0000000e00057d08 */ /* 0x007e220008001000 */
[----:B------:R-:W-:-:S05]  /*d880*/  MOV R0, UR14 ;  /* 0x0000000e00007c02 */ /* 0x000fca0008000f00 */
[----:B0-----:R-:W-:-:S04]  /*d890*/  FFMA R0, R5, R0, -1 ;  /* 0xbf80000005007423 */ /* 0x001fc80000000000 */
[----:B------:R-:W-:-:S04]  /*d8a0*/  FADD.FTZ R0, -R0, -RZ ;  /* 0x800000ff00007221 */ /* 0x000fc80000010100 */
[----:B------:R-:W-:-:S07]  /*d8b0*/  FFMA R5, R5, R0, R5 ;  /* 0x0000000005057223 */ /* 0x000fce0000000005 */
.L_x_11284:
[----:B----4-:R-:W0:Y:S02]  /*d8c0*/  LDC.64 R2, c[0x0][0x240] ;  /* 0x00009000ff027b82 */ /* 0x010e240000000a00 */
[----:B0-----:R-:W-:Y:S01]  /*d8d0*/  STG.E desc[UR10][R2.64], R5 ;  /* 0x0000000502007986 */ /* 0x001fe2000c10190a */
[----:B------:R-:W-:Y:S05]  /*d8e0*/  EXIT ;  /* 0x000000000000794d */ /* 0x000fea0003800000 */
.L_x_11281:
[----:B------:R-:W-:Y:S01]  /*d8f0*/  HFMA2.MMA R7, -RZ, RZ, 0, 2.384185791015625e-07 ;  /* 0x00000004ff077435 */ /* 0x000fe200000001ff */
[----:B------:R-:W-:Y:S01]  /*d900*/  MOV R9, 0x1f ;  /* 0x0000001f00097802 */ /* 0x000fe20000000f00 */
[----:B------:R-:W-:-:S09]  /*d910*/  IMAD.MOV.U32 R4, RZ, RZ, -0x1 ;  /* 0xffffffffff047424 */ /* 0x000fd200078e00ff */
[----:B01----:R-:W-:Y:S05]  /*d920*/  WARPSYNC.COLLECTIVE R4, `(.L_x_11285) ;  /* 0x0000000004087348 */ /* 0x003fea0003c00000 */
[----:B-1----:R1:W2:Y:S02]  /*d930*/  SHFL.DOWN P0, R5, R0, R7, R9 ;  /* 0x0800000700057389 */ /* 0x0022a40000000009 */
[----:B012---:R-:W-:Y:S01]  /*d940*/  ENDCOLLECTIVE ;  /* 0x000000000000791b */ /* 0x007fe20003800000 */
.L_x_11285:
[----:B------:R-:W-:Y:S01]  /*d950*/  HFMA2.MMA R7, -RZ, RZ, 0, 1.1920928955078125e-07 ;  /* 0x00000002ff077435 */ /* 0x000fe200000001ff */
[----:B------:R-:W-:-:S04]  /*d960*/  MOV R3, R5 ;  /* 0x0000000500037202 */ /* 0x000fc80000000f00 */
[----:B------:R-:W-:-:S04]  /*d970*/  FMNMX R3, R3, R0, !PT ;  /* 0x0000000003037209 */ /* 0x000fc80007800000 */
[----:B------:R-:W-:-:S07]  /*d980*/  MOV R0, R3 ;  /* 0x0000000300007202 */ /* 0x000fce0000000f00 */
[----:B------:R-:W-:Y:S05]  /*d990*/  WARPSYNC.COLLECTIVE R4, `(.L_x_11286) ;  /* 0x0000000004087348 */ /* 0x000fea0003c00000 */
[----:B------:R0:W1:Y:S02]  /*d9a0*/  SHFL.DOWN P0, R5, R0, R7, R9 ;  /* 0x0800000700057389 */ /* 0x0000640000000009 */
[----:B01----:R-:W-:Y:S01]  /*d9b0*/  ENDCOLLECTIVE ;  /* 0x000000000000791b */ /* 0x003fe20003800000 */
.L_x_11286:
[----:B------:R-:W-:Y:S01]  /*d9c0*/  HFMA2.MMA R7, -RZ, RZ, 0, 5.9604644775390625e-08 ;  /* 0x00000001ff077435 */ /* 0x000fe200000001ff */
[----:B------:R-:W-:-:S05]  /*d9d0*/  IMAD.MOV.U32 R2, RZ, RZ, R5 ;  /* 0x000000ffff027224 */ /* 0x000fca00078e0005 */
[----:B------:R-:W-:-:S04]  /*d9e0*/  FMNMX R2, R3, R2, !PT ;  /* 0x0000000203027209 */ /* 0x000fc80007800000 */
[----:B------:R-:W-:-:S07]  /*d9f0*/  MOV R0, R2 ;  /* 0x0000000200007202 */ /* 0x000fce0000000f00 */
[----:B------:R-:W-:Y:S05]  /*da00*/  WARPSYNC.COLLECTIVE R4, `(.L_x_11287) ;  /* 0x0000000004087348 */ /* 0x000fea0003c00000 */
[----:B------:R0:W1:Y:S02]  /*da10*/  SHFL.DOWN P0, R5, R0, R7, R9 ;  /* 0x0800000700057389 */ /* 0x0000640000000009 */
[----:B01----:R-:W-:Y:S01]  /*da20*/  ENDCOLLECTIVE ;  /* 0x000000000000791b */ /* 0x003fe20003800000 */
.L_x_11287:
[----:B------:R-:W-:Y:S05]  /*da30*/  BRA `(.L_x_11288) ;  /* 0xfffffffc002c7947 */ /* 0x000fea000383ffff */
        .weak           $__internal_244_$__cuda_sm20_div_u64
        .type           $__internal_244_$__cuda_sm20_div_u64,@function
        .size           $__internal_244_$__cuda_sm20_div_u64,($__internal_245_$__cuda_sm20_rcp_rn_f32_slowpath - $__internal_244_$__cuda_sm20_div_u64)
$__internal_244_$__cuda_sm20_div_u64:
        /* <DEDUP_REMOVED lines=67> */
[----:B------:R-:W-:Y:S06]  /*de70*/  RET.REL.NODEC R6 `(_ZN18transformer_engine6detail43dgated_act_cast_transpose_kernel_notalignedILi2ELi4Ef13__nv_bfloat1613__nv_fp8_e5m2NS_5EmptyEXadL_ZNS_5dgeluIffEET_T0_RKS4_EEXadL_ZNS_4geluIffEES6_S7_S9_EEEEvPKT2_SD_PT3_SF_PKT1_PSG_SJ_mmm) ;  /* 0xffffff2006607950 */ /* 0x000fec0003c3ffff */
        .weak           $__internal_245_$__cuda_sm20_rcp_rn_f32_slowpath
        .type           $__internal_245_$__cuda_sm20_rcp_rn_f32_slowpath,@function
        .size           $__internal_245_$__cuda_sm20_rcp_rn_f32_slowpath,(.L_x_34730 - $__internal_245_$__cuda_sm20_rcp_rn_f32_slowpath)
$__internal_245_$__cuda_sm20_rcp_rn_f32_slowpath:
        /* <DEDUP_REMOVED lines=15> */
.L_x_11289:
        /* <DEDUP_REMOVED lines=33> */
.L_x_11291:
[----:B------:R2:W3:Y:S02]  /*e180*/  MUFU.RCP R2, R0 ;  /* 0x0000000000027308 */ /* 0x0004e40000001000 */
.L_x_11290:
[----:B------:R-:W-:Y:S01]  /*e190*/  HFMA2.MMA R3, -RZ, RZ, 0, 0 ;  /* 0x00000000ff037435 */ /* 0x000fe200000001ff */
[----:B-1-3--:R-:W-:Y:S02]  /*e1a0*/  MOV R5, R2 ;  /* 0x0000000200057202 */ /* 0x00afe40000000f00 */
[----:B------:R-:W-:-:S04]  /*e1b0*/  MOV R2, R7 ;  /* 0x0000000700027202 */ /* 0x000fc80000000f00 */
[----:B0-2---:R-:W-:Y:S05]  /*e1c0*/  RET.REL.NODEC R2 `(_ZN18transformer_engine6detail43dgated_act_cast_transpose_kernel_notalignedILi2ELi4Ef13__nv_bfloat1613__nv_fp8_e5m2NS_5EmptyEXadL_ZNS_5dgeluIffEET_T0_RKS4_EEXadL_ZNS_4geluIffEES6_S7_S9_EEEEvPKT2_SD_PT3_SF_PKT1_PSG_SJ_mmm) ;  /* 0xffffff1c028c7950 */ /* 0x005fea0003c3ffff */
.L_x_11292:
        /* <DEDUP_REMOVED lines=11> */
.L_x_34730:


//--------------------- .text._ZN18transformer_engine6detail32dgated_act_cast_transpose_kernelILi2ELi4Ef13__nv_bfloat1613__nv_fp8_e5m2NS_5EmptyEXadL_ZNS_5dgeluIffEET_T0_RKS4_EEXadL_ZNS_4geluIffEES6_S7_S9_EEEEvPKT2_SD_PT3_SF_PKT1_PSG_SJ_mmm --------------------------
	.section	.text._ZN18transformer_engine6detail32dgated_act_cast_transpose_kernelILi2ELi4Ef13__nv_bfloat1613__nv_fp8_e5m2NS_5EmptyEXadL_ZNS_5dgeluIffEET_T0_RKS4_EEXadL_ZNS_4geluIffEES6_S7_S9_EEEEvPKT2_SD_PT3_SF_PKT1_PSG_SJ_mmm,"ax",@progbits
	.align	128
        .global         _ZN18transformer_engine6detail32dgated_act_cast_transpose_kernelILi2ELi4Ef13__nv_bfloat1613__nv_fp8_e5m2NS_5EmptyEXadL_ZNS_5dgeluIffEET_T0_RKS4_EEXadL_ZNS_4geluIffEES6_S7_S9_EEEEvPKT2_SD_PT3_SF_PKT1_PSG_SJ_mmm
        .type           _ZN18transformer_engine6detail32dgated_act_cast_transpose_kernelILi2ELi4Ef13__nv_bfloat1613__nv_fp8_e5m2NS_5EmptyEXadL_ZNS_5dgeluIffEET_T0_RKS4_EEXadL_ZNS_4geluIffEES6_S7_S9_EEEEvPKT2_SD_PT3_SF_PKT1_PSG_SJ_mmm,@function
        .size           _ZN18transformer_engine6detail32dgated_act_cast_transpose_kernelILi2ELi4Ef13__nv_bfloat1613__nv_fp8_e5m2NS_5EmptyEXadL_ZNS_5dgeluIffEET_T0_RKS4_EEXadL_ZNS_4geluIffEES6_S7_S9_EEEEvPKT2_SD_PT3_SF_PKT1_PSG_SJ_mmm,(.L_x_34732 - _ZN18transformer_engine6detail32dgated_act_cast_transpose_kernelILi2ELi4Ef13__nv_bfloat1613__nv_fp8_e5m2NS_5EmptyEXadL_ZNS_5dgeluIffEET_T0_RKS4_EEXadL_ZNS_4geluIffEES6_S7_S9_EEEEvPKT2_SD_PT3_SF_PKT1_PSG_SJ_mmm)
        .other          _ZN18transformer_engine6detail32dgated_act_cast_transpose_kernelILi2ELi4Ef13__nv_bfloat1613__nv_fp8_e5m2NS_5EmptyEXadL_ZNS_5dgeluIffEET_T0_RKS4_EEXadL_ZNS_4geluIffEES6_S7_S9_EEEEvPKT2_SD_PT3_SF_PKT1_PSG_SJ_mmm,@"STO_CUDA_ENTRY STV_DEFAULT"
_ZN18transformer_engine6detail32dgated_act_cast_transpose_kernelILi2ELi4Ef13__nv_bfloat1613__nv_fp8_e5m2NS_5EmptyEXadL_ZNS_5dgeluIffEET_T0_RKS4_EEXadL_ZNS_4geluIffEES6_S7_S9_EEEEvPKT2_SD_PT3_SF_PKT1_PSG_SJ_mmm:
.text._ZN18transformer_engine6detail32dgated_act_cast_transpose_kernelILi2ELi4Ef13__nv_bfloat1613__nv_fp8_e5m2NS_5EmptyEXadL_ZNS_5dgeluIffEET_T0_RKS4_EEXadL_ZNS_4geluIffEES6_S7_S9_EEEEvPKT2_SD_PT3_SF_PKT1_PSG_SJ_mmm:
        /* <DEDUP_REMOVED lines=18> */
[----:B------:R-:W-:Y:S05]  /*0120*/  CALL.REL.NOINC `($__internal_246_$__cuda_sm20_div_u64) ;  /* 0x000000ac00407944 */ /* 0x000fea0003c00000 */
        /* <DEDUP_REMOVED lines=8> */
.L_x_11293:
        /* <DEDUP_REMOVED lines=22> */
.L_x_11294:
        /* <DEDUP_REMOVED lines=562> */
[----:B------:R-:W-:Y:S02]  /*2630*/  F2FP.SATFINITE.E5M2.F32.PACK_AB_MERGE_C R60, RZ, R60, RZ ;  /* 0x0000003cff3c723e */ /* 0x000fe400048060ff */
[----:B------:R-:W-:Y:S01]  /*2640*/  F2FP.SATFINITE.E5M2.F32.PACK_AB_MERGE_C R52, RZ, R52, RZ ;  /* 0x00000034ff34723e */ /* 0x000fe200048060ff */
[----:B------:R-:W-:Y:S01]  /*2650*/  FMUL R53, R68, R53 ;  /* 0x0000003544357220 */ /* 0x000fe20000400000 */
[----:B------:R-:W-:Y:S01]  /*2660*/  F2FP.SATFINITE.E5M2.F32.PACK_AB_MERGE_C R41, RZ, R41, RZ ;  /* 0x00000029ff29723e */ /* 0x000fe200048060ff */
[----:B------:R0:W4:Y:S01]  /*2670*/  LDG.E R9, desc[UR8][R38.64] ;  /* 0x0000000826097981 */ /* 0x000122000c1e1900 */
[----:B------:R-:W-:-:S02]  /*2680*/  FMNMX R48, |R45|, R22, !PT ;  /* 0x000000162d307209 */ /* 0x000fc40007800200 */
[----:B------:R-:W-:Y:S02]  /*2690*/  LOP3.LUT R22, R60, 0xff, RZ, 0xc0, !PT ;  /* 0x000000ff3c167812 */ /* 0x000fe400078ec0ff */
[----:B------:R-:W-:Y:S02]  /*26a0*/  LOP3.LUT R23, R52, 0xffff, RZ, 0xc0, !PT ;  /* 0x0000ffff34177812 */ /* 0x000fe400078ec0ff */
[----:B------:R-:W-:Y:S01]  /*26b0*/  F2FP.SATFINITE.E5M2.F32.PACK_AB_MERGE_C R63, RZ, R63, RZ ;  /* 0x0000003fff3f723e */ /* 0x000fe200048060ff */
[----:B------:R-:W-:Y:S01]  /*26c0*/  FMUL R61, R61, UR10 ;  /* 0x0000000a3d3d7c20 */ /* 0x000fe20008400000 */
[----:B------:R-:W-:Y:S01]  /*26d0*/  F2FP.SATFINITE.E5M2.F32.PACK_AB_MERGE_C R57, RZ, R57, RZ ;  /* 0x00000039ff39723e */ /* 0x000fe200048060ff */
        /* <DEDUP_REMOVED lines=9> */
[----:B------:R-:W-:-:S02]  /*2770*/  F2FP.SATFINITE.E5M2.F32.PACK_AB_MERGE_C R61, RZ, R61, RZ ;  /* 0x0000003dff3d723e */ /* 0x000fc400048060ff */
[----:B------:R-:W-:Y:S02]  /*2780*/  F2FP.SATFINITE.E5M2.F32.PACK_AB_MERGE_C R65, RZ, R65, RZ ;  /* 0x00000041ff41723e */ /* 0x000fe400048060ff */
[----:B------:R-:W-:Y:S02]  /*2790*/  PRMT R45, R22, 0x5410, R45 ;  /* 0x00005410162d7816 */ /* 0x000fe4000000002d */
[----:B------:R-:W-:Y:S01]  /*27a0*/  F2FP.SATFINITE.E5M2.F32.PACK_AB_MERGE_C R22, RZ, R53, RZ ;  /* 0x00000035ff16723e */ /* 0x000fe200048060ff */
        /* <DEDUP_REMOVED lines=11> */
[----:B------:R-:W-:-:S02]  /*2860*/  F2FP.SATFINITE.E5M2.F32.PACK_AB_MERGE_C R38, RZ, R59, RZ ;  /* 0x0000003bff26723e */ /* 0x000fc400048060ff */
[----:B------:R-:W-:Y:S02]  /*2870*/  F2FP.SATFINITE.E5M2.F32.PACK_AB_MERGE_C R56, RZ, R56, RZ ;  /* 0x00000038ff38723e */ /* 0x000fe400048060ff */
[----:B------:R-:W-:Y:S02]  /*2880*/  PRMT R33, R57, 0x5410, R48 ;  /* 0x0000541039217816 */ /* 0x000fe40000000030 */
[----:B------:R-:W-:Y:S02]  /*2890*/  PRMT R57, R38, 0x7604, R61 ;  /* 0x0000760426397816 */ /* 0x000fe4000000003d */
[----:B------:R-:W-:Y:S02]  /*28a0*/  PRMT R61, R56, 0x7604, R65 ;  /* 0x00007604383d7816 */ /* 0x000fe40000000041 */
[----:B------:R-:W-:Y:S01]  /*28b0*/  F2FP.SATFINITE.E5M2.F32.PACK_AB_MERGE_C R65, RZ, R43, RZ ;  /* 0x0000002bff41723e */ /* 0x000fe200048060ff */
[----:B------:R-:W-:-:S03]  /*28c0*/  FMUL R58, R58, UR10 ;  /* 0x0000000a3a3a7c20 */ /* 0x000fc60008400000 */
[----:B------:R-:W-:Y:S01]  /*28d0*/  LOP3.LUT R49, R65, 0xff, RZ, 0xc0, !PT ;  /* 0x000000ff41317812 */ /* 0x000fe200078ec0ff */
[----:B------:R-:W-:Y:S01]  /*28e0*/  FMUL R69, R69, UR10 ;  /* 0x0000000a45457c20 */ /* 0x000fe20008400000 */
[----:B------:R-:W-:Y:S02]  /*28f0*/  F2FP.SATFINITE.E5M2.F32.PACK_AB_MERGE_C R58, RZ, R58, RZ ;  /* 0x0000003aff3a723e */ /* 0x000fe400048060ff */
        /* <DEDUP_REMOVED lines=8> */
[----:B------:R-:W-:Y:S02]  /*2980*/  F2FP.SATFINITE.E5M2.F32.PACK_AB_MERGE_C R48, RZ, R69, RZ ;  /* 0x00000045ff30723e */ /* 0x000fe400048060ff */
        /* <DEDUP_REMOVED lines=13> */
[----:B------:R-:W-:Y:S01]  /*2a60*/  F2FP.SATFINITE.E5M2.F32.PACK_AB_MERGE_C R67, RZ, R67, RZ ;  /* 0x00000043ff43723e */ /* 0x000fe200048060ff */
        /* <DEDUP_REMOVED lines=263> */
[----:B------:R-:W-:-:S04]  /*3ae0*/  F2FP.SATFINITE.E5M2.F32.PACK_AB_MERGE_C R26, RZ, R26, RZ ;  /* 0x0000001aff1a723e */ /* 0x000fc800048060ff */
[----:B------:R-:W-:Y:S02]  /*3af0*/  F2FP.SATFINITE.E5M2.F32.PACK_AB_MERGE_C R41, RZ, R56, RZ ;  /* 0x00000038ff29723e */ /* 0x000fe400048060ff */
        /* <DEDUP_REMOVED lines=179> */
[----:B------:R-:W-:Y:S02]  /*4630*/  F2FP.SATFINITE.E5M2.F32.PACK_AB_MERGE_C R50, RZ, R29, RZ ;  /* 0x0000001dff32723e */ /* 0x000fe400048060ff */
[----:B------:R-:W-:-:S02]  /*4640*/  IADD3.X R21, R21, UR7, RZ, P0, !PT ;  /* 0x0000000715157c10 */ /* 0x000fc400087fe4ff */
[----:B------:R-:W-:Y:S02]  /*4650*/  F2FP.SATFINITE.E5M2.F32.PACK_AB_MERGE_C R17, RZ, R17, RZ ;  /* 0x00000011ff11723e */ /* 0x000fe400048060ff */
[----:B------:R-:W-:Y:S02]  /*4660*/  F2FP.SATFINITE.E5M2.F32.PACK_AB_MERGE_C R49, RZ, R49, RZ ;  /* 0x00000031ff31723e */ /* 0x000fe400048060ff */
[----:B------:R-:W-:Y:S01]  /*4670*/  F2FP.SATFINITE.E5M2.F32.PACK_AB_MERGE_C R58, RZ, R58, RZ ;  /* 0x0000003aff3a723e */ /* 0x000fe200048060ff */
        /* <DEDUP_REMOVED lines=48> */
[----:B------:R-:W-:Y:S02]  /*4980*/  F2FP.SATFINITE.E5M2.F32.PACK_AB_MERGE_C R16, RZ, R16, RZ ;  /* 0x00000010ff10723e */ /* 0x000fe400048060ff */
[----:B------:R-:W-:Y:S01]  /*4990*/  F2FP.SATFINITE.E5M2.F32.PACK_AB_MERGE_C R67, RZ, R20, RZ ;  /* 0x00000014ff43723e */ /* 0x000fe200048060ff */
        /* <DEDUP_REMOVED lines=46> */
[----:B------:R-:W-:Y:S02]  /*4c80*/  F2FP.SATFINITE.E5M2.F32.PACK_AB_MERGE_C R10, RZ, R10, RZ ;  /* 0x0000000aff0a723e */ /* 0x000fe400048060ff */
[----:B------:R-:W-:Y:S02]  /*4c90*/  F2FP.SATFINITE.E5M2.F32.PACK_AB_MERGE_C R31, RZ, R11, RZ ;  /* 0x0000000bff1f723e */ /* 0x000fe400048060ff */
        /* <DEDUP_REMOVED lines=15> */
[----:B------:R-:W-:-:S02]  /*4d90*/  F2FP.SATFINITE.E5M2.F32.PACK_AB_MERGE_C R25, RZ, R25, RZ ;  /* 0x00000019ff19723e */ /* 0x000fc400048060ff */
[----:B------:R-:W-:Y:S02]  /*4da0*/  F2FP.SATFINITE.E5M2.F32.PACK_AB_MERGE_C R48, RZ, R48, RZ ;  /* 0x00000030ff30723e */ /* 0x000fe400048060ff */
[----:B------:R-:W-:Y:S02]  /*4db0*/  F2FP.SATFINITE.E5M2.F32.PACK_AB_MERGE_C R10, RZ, R10, RZ ;  /* 0x0000000aff0a723e */ /* 0x000fe400048060ff */
[----:B------:R-:W-:Y:S02]  /*4dc0*/  F2FP.SATFINITE.E5M2.F32.PACK_AB_MERGE_C R11, RZ, R11, RZ ;  /* 0x0000000bff0b723e */ /* 0x000fe400048060ff */
        /* <DEDUP_REMOVED lines=24> */
[----:B------:R-:W-:Y:S02]  /*4f50*/  F2FP.SATFINITE.E5M2.F32.PACK_AB_MERGE_C R11, RZ, R11, RZ ;  /* 0x0000000bff0b723e */ /* 0x000fe400048060ff */
        /* <DEDUP_REMOVED lines=18> */
[----:B------:R-:W-:-:S02]  /*5080*/  F2FP.SATFINITE.E5M2.F32.PACK_AB_MERGE_C R48, RZ, R25, RZ ;  /* 0x00000019ff30723e */ /* 0x000fc400048060ff */
        /* <DEDUP_REMOVED lines=45> */
[----:B------:R-:W-:Y:S01]  /*5360*/  F2FP.SATFINITE.E5M2.F32.PACK_AB_MERGE_C R48, RZ, R48, RZ ;  /* 0x00000030ff30723e */ /* 0x000fe200048060ff */
        /* <DEDUP_REMOVED lines=9> */
[----:B------:R-:W-:Y:S02]  /*5400*/  F2FP.SATFINITE.E5M2.F32.PACK_AB_MERGE_C R51, RZ, R51, RZ ;  /* 0x00000033ff33723e */ /* 0x000fe400048060ff */
        /* <DEDUP_REMOVED lines=437> */
[----:B------:R-:W-:-:S04]  /*6f60*/  F2FP.SATFINITE.E5M2.F32.PACK_AB_MERGE_C R39, RZ, R7, RZ ;  /* 0x00000007ff27723e */ /* 0x000fc800048060ff */
[----:B------:R-:W-:Y:S01]  /*6f70*/  F2FP.SATFINITE.E5M2.F32.PACK_AB_MERGE_C R64, RZ, R6, RZ ;  /* 0x00000006ff40723e */ /* 0x000fe200048060ff */
[----:B------:R-:W-:Y:S01]  /*6f80*/  FMUL R27, R27, R52 ;  /* 0x000000341b1b7220 */ /* 0x000fe20000400000 */
[----:B------:R-:W-:Y:S02]  /*6f90*/  LOP3.LUT R7, R39, 0xffff, RZ, 0xc0, !PT ;  /* 0x0000ffff27077812 */ /* 0x000fe400078ec0ff */
[----:B------:R-:W-:Y:S01]  /*6fa0*/  LOP3.LUT R6, R64, 0xff, RZ, 0xc0, !PT ;  /* 0x000000ff40067812 */ /* 0x000fe200078ec0ff */
[----:B------:R-:W-:-:S03]  /*6fb0*/  FMUL R52, R10, UR10 ;  /* 0x0000000a0a347c20 */ /* 0x000fc60008400000 */
[----:B------:R-:W-:Y:S01]  /*6fc0*/  PRMT R6, R7, 0x7604, R6 ;  /* 0x0000760407067816 */ /* 0x000fe20000000006 */
[----:B------:R-:W-:Y:S01]  /*6fd0*/  FMUL R7, R27, UR10 ;  /* 0x0000000a1b077c20 */ /* 0x000fe20008400000 */
[----:B------:R-:W-:-:S04]  /*6fe0*/  F2FP.SATFINITE.E5M2.F32.PACK_AB_MERGE_C R52, RZ, R52, RZ ;  /* 0x00000034ff34723e */ /* 0x000fc800048060ff */
[----:B------:R-:W-:Y:S02]  /*6ff0*/  F2FP.SATFINITE.E5M2.F32.PACK_AB_MERGE_C R7, RZ, R7, RZ ;  /* 0x00000007ff07723e */ /* 0x000fe400048060ff */
        /* <DEDUP_REMOVED lines=12> */
[----:B------:R-:W-:Y:S02]  /*70c0*/  F2FP.SATFINITE.E5M2.F32.PACK_AB_MERGE_C R7, RZ, R7, RZ ;  /* 0x00000007ff07723e */ /* 0x000fe400048060ff */
[----:B------:R-:W-:Y:S02]  /*70d0*/  FMUL R49, R52, R49 ;  /* 0x0000003134317220 */ /* 0x000fe40000400000 */
[----:B------:R-:W-:-:S02]  /*70e0*/  LOP3.LUT R29, R7, 0xff, RZ, 0xc0, !PT ;  /* 0x000000ff071d7812 */ /* 0x000fc400078ec0ff */
[----:B------:R-:W-:Y:S01]  /*70f0*/  F2FP.SATFINITE.E5M2.F32.PACK_AB_MERGE_C R52, RZ, R39, RZ ;  /* 0x00000027ff34723e */ /* 0x000fe200048060ff */
        /* <DEDUP_REMOVED lines=26> */
[----:B------:R-:W-:Y:S01]  /*72a0*/  F2FP.SATFINITE.E5M2.F32.PACK_AB_MERGE_C R56, RZ, R56, RZ ;  /* 0x00000038ff38723e */ /* 0x000fe200048060ff */
[----:B------:R-:W-:Y:S01]  /*72b0*/  FMUL R29, R50, R29 ;  /* 0x0000001d321d7220 */ /* 0x000fe20000400000 */
[----:B------:R-:W-:-:S02]  /*72c0*/  F2FP.SATFINITE.E5M2.F32.PACK_AB_MERGE_C R30, RZ, R11, RZ ;  /* 0x0000000bff1e723e */ /* 0x000fc400048060ff */
        /* <DEDUP_REMOVED lines=10> */
[----:B------:R-:W-:Y:S01]  /*7370*/  F2FP.SATFINITE.E5M2.F32.PACK_AB_MERGE_C R19, RZ, R57, RZ ;  /* 0x00000039ff13723e */ /* 0x000fe200048060ff */
[----:B------:R-:W-:Y:S01]  /*7380*/  FMUL R16, R38, UR10 ;  /* 0x0000000a26107c20 */ /* 0x000fe20008400000 */
[----:B------:R-:W-:-:S02]  /*7390*/  F2FP.SATFINITE.E5M2.F32.PACK_AB_MERGE_C R29, RZ, R29, RZ ;  /* 0x0000001dff1d723e */ /* 0x000fc400048060ff */
[C---:B------:R-:W-:Y:S02]  /*73a0*/  PRMT R57, R19.reuse, 0x7604, R56 ;  /* 0x0000760413397816 */ /* 0x040fe40000000038 */
[----:B------:R-:W-:Y:S02]  /*73b0*/  LOP3.LUT R33, R19, 0xff, RZ, 0xc0, !PT ;  /* 0x000000ff13217812 */ /* 0x000fe400078ec0ff */
[----:B------:R-:W-:Y:S02]  /*73c0*/  F2FP.SATFINITE.E5M2.F32.PACK_AB_MERGE_C R19, RZ, R11, RZ ;  /* 0x0000000bff13723e */ /* 0x000fe400048060ff */
[----:B------:R-:W-:Y:S02]  /*73d0*/  F2FP.SATFINITE.E5M2.F32.PACK_AB_MERGE_C R16, RZ, R16, RZ ;  /* 0x00000010ff10723e */ /* 0x000fe400048060ff */
        /* <DEDUP_REMOVED lines=82> */
[----:B------:R-:W-:Y:S02]  /*7900*/  F2FP.SATFINITE.E5M2.F32.PACK_AB_MERGE_C R21, RZ, R21, RZ ;  /* 0x00000015ff15723e */ /* 0x000fe400048060ff */
[----:B------:R-:W-:Y:S02]  /*7910*/  F2FP.SATFINITE.E5M2.F32.PACK_AB_MERGE_C R10, RZ, R10, RZ ;  /* 0x0000000aff0a723e */ /* 0x000fe400048060ff */
        /* <DEDUP_REMOVED lines=36> */
[----:B------:R-:W-:Y:S01]  /*7b60*/  F2FP.SATFINITE.E5M2.F32.PACK_AB_MERGE_C R60, RZ, R60, RZ ;  /* 0x0000003cff3c723e */ /* 0x000fe200048060ff */
[----:B------:R-:W-:Y:S01]  /*7b70*/  FMUL R35, R34, 0.044714998453855514526 ;  /* 0x3d37271322237820 */ /* 0x000fe20000400000 */
[----:B------:R-:W-:Y:S01]  /*7b80*/  F2FP.SATFINITE.E5M2.F32.PACK_AB_MERGE_C R9, RZ, R9, RZ ;  /* 0x00000009ff09723e */ /* 0x000fe200048060ff */
        /* <DEDUP_REMOVED lines=403> */
[----:B------:R-:W-:Y:S01]  /*94c0*/  F2FP.SATFINITE.E5M2.F32.PACK_AB_MERGE_C R48, RZ, R48, RZ ;  /* 0x00000030ff30723e */ /* 0x000fe200048060ff */
[----:B------:R-:W-:Y:S01]  /*94d0*/  FMUL R28, R39, R28 ;  /* 0x0000001c271c7220 */ /* 0x000fe20000400000 */
[----:B------:R-:W-:Y:S01]  /*94e0*/  F2FP.SATFINITE.E5M2.F32.PACK_AB_MERGE_C R13, RZ, R13, RZ ;  /* 0x0000000dff0d723e */ /* 0x000fe200048060ff */
[----:B------:R-:W-:Y:S01]  /*94f0*/  FADD R45, R45, 1 ;  /* 0x3f8000002d2d7421 */ /* 0x000fe20000000000 */
[----:B------:R-:W-:Y:S01]  /*9500*/  FMUL R33, R17, UR10 ;  /* 0x0000000a11217c20 */ /* 0x000fe20008400000 */
[----:B------:R-:W-:Y:S01]  /*9510*/  FFMA R64, R35, R60, 0.79788458347320556641 ;  /* 0x3f4c422a23407423 */ /* 0x000fe2000000003c */
[----:B------:R-:W-:Y:S01]  /*9520*/  F2FP.SATFINITE.E5M2.F32.PACK_AB_MERGE_C R60, RZ, R29, RZ ;  /* 0x0000001dff3c723e */ /* 0x000fe200048060ff */
[----:B------:R-:W-:Y:S01]  /*9530*/  FFMA R29, -R38, R38, 1 ;  /* 0x3f800000261d7423 */ /* 0x000fe20000000126 */
[----:B------:R-:W-:Y:S01]  /*9540*/  PRMT R57, R13, 0x7604, R48 ;  /* 0x000076040d397816 */ /* 0x000fe20000000030 */
[----:B------:R-:W-:Y:S01]  /*9550*/  FFMA R44, R45, 0.5, R28 ;  /* 0x3f0000002d2c7823 */ /* 0x000fe2000000001c */
[----:B------:R-:W-:Y:S01]  /*9560*/  F2FP.SATFINITE.E5M2.F32.PACK_AB_MERGE_C R33, RZ, R33, RZ ;  /* 0x00000021ff21723e */ /* 0x000fe200048060ff */
        /* <DEDUP_REMOVED lines=31> */
[----:B------:R-:W-:Y:S01]  /*9760*/  F2FP.SATFINITE.E5M2.F32.PACK_AB_MERGE_C R67, RZ, R67, RZ ;  /* 0x00000043ff43723e */ /* 0x000fe200048060ff */
[----:B------:R-:W-:Y:S01]  /*9770*/  FMUL R45, R39, UR10 ;  /* 0x0000000a272d7c20 */ /* 0x000fe20008400000 */
[----:B------:R-:W-:-:S02]  /*9780*/  F2FP.SATFINITE.E5M2.F32.PACK_AB_MERGE_C R38, RZ, R38, RZ ;  /* 0x00000026ff26723e */ /* 0x000fc400048060ff */
[----:B------:R-:W-:Y:S02]  /*9790*/  IADD3.X R27, R27, UR7, RZ, P0, !PT ;  /* 0x000000071b1b7c10 */ /* 0x000fe400087fe4ff */
[----:B------:R-:W-:Y:S01]  /*97a0*/  PRMT R51, R38, 0x7604, R67 ;  /* 0x0000760426337816 */ /* 0x000fe20000000043 */
[----:B------:R-:W-:Y:S01]  /*97b0*/  FMUL R46, R7, UR10 ;  /* 0x0000000a072e7c20 */ /* 0x000fe20008400000 */
[----:B------:R-:W-:Y:S02]  /*97c0*/  IADD3 R28, P0, R28, UR6, RZ ;  /* 0x000000061c1c7c10 */ /* 0x000fe4000ff1e0ff */
[----:B------:R-:W-:Y:S02]  /*97d0*/  F2FP.SATFINITE.E5M2.F32.PACK_AB_MERGE_C R64, RZ, R64, RZ ;  /* 0x00000040ff40723e */ /* 0x000fe400048060ff */
[----:B------:R-:W-:Y:S01]  /*97e0*/  F2FP.SATFINITE.E5M2.F32.PACK_AB_MERGE_C R45, RZ, R45, RZ ;  /* 0x0000002dff2d723e */ /* 0x000fe200048060ff */
[----:B------:R-:W-:Y:S01]  /*97f0*/  FMUL R50, R21, UR10 ;  /* 0x0000000a15327c20 */ /* 0x000fe20008400000 */
[----:B------:R0:W-:Y:S01]  /*9800*/  STG.E.U16 desc[UR8][R26.64], R51 ;  /* 0x000000331a007986 */ /* 0x0001e2000c101508 */
[----:B------:R-:W-:-:S02]  /*9810*/  IADD3.X R29, R29, UR7, RZ, P0, !PT ;  /* 0x000000071d1d7c10 */ /* 0x000fc400087fe4ff */
[----:B------:R-:W-:Y:S02]  /*9820*/  PRMT R69, R45, 0x7604, R64 ;  /* 0x000076042d457816 */ /* 0x000fe40000000040 */
[----:B------:R-:W-:-:S03]  /*9830*/  LOP3.LUT R48, R48, 0xff, RZ, 0xc0, !PT ;  /* 0x000000ff30307812 */ /* 0x000fc600078ec0ff */
[----:B------:R1:W-:Y:S01]  /*9840*/  STG.E.U16 desc[UR8][R28.64], R69 ;  /* 0x000000451c007986 */ /* 0x0003e2000c101508 */
[----:B0-----:R-:W-:Y:S02]  /*9850*/  IADD3 R26, P0, R47, R62, RZ ;  /* 0x0000003e2f1a7210 */ /* 0x001fe40007f1e0ff */
[----:B------:R-:W-:Y:S01]  /*9860*/  F2FP.SATFINITE.E5M2.F32.PACK_AB_MERGE_C R47, RZ, R46, RZ ;  /* 0x0000002eff2f723e */ /* 0x000fe200048060ff */
[----:B------:R-:W-:Y:S01]  /*9870*/  FMUL R51, R32, UR10 ;  /* 0x0000000a20337c20 */ /* 0x000fe20008400000 */
[----:B------:R-:W-:Y:S01]  /*9880*/  F2FP.SATFINITE.E5M2.F32.PACK_AB_MERGE_C R46, RZ, R50, RZ ;  /* 0x00000032ff2e723e */ /* 0x000fe200048060ff */
[----:B------:R-:W-:Y:S01]  /*9890*/  FMUL R50, R30, UR10 ;  /* 0x0000000a1e327c20 */ /* 0x000fe20008400000 */
[----:B------:R-:W-:Y:S02]  /*98a0*/  IADD3.X R27, R49, R12, RZ, P0, !PT ;  /* 0x0000000c311b7210 */ /* 0x000fe400007fe4ff */
[----:B-1----:R-:W-:Y:S02]  /*98b0*/  LOP3.LUT R29, R60, 0xffff, RZ, 0xc0, !PT ;  /* 0x0000ffff3c1d7812 */ /* 0x002fe400078ec0ff */
[----:B------:R-:W-:-:S02]  /*98c0*/  PRMT R71, R46, 0x7604, R47 ;  /* 0x000076042e477816 */ /* 0x000fc4000000002f */
[----:B------:R-:W-:Y:S02]  /*98d0*/  F2FP.SATFINITE.E5M2.F32.PACK_AB_MERGE_C R51, RZ, R51, RZ ;  /* 0x00000033ff33723e */ /* 0x000fe400048060ff */
[----:B------:R-:W-:Y:S02]  /*98e0*/  IADD3 R28, P0, R26, UR12, RZ ;  /* 0x0000000c1a1c7c10 */ /* 0x000fe4000ff1e0ff */
[----:B------:R-:W-:Y:S02]  /*98f0*/  F2FP.SATFINITE.E5M2.F32.PACK_AB_MERGE_C R50, RZ, R50, RZ ;  /* 0x00000032ff32723e */ /* 0x000fe400048060ff */
        /* <DEDUP_REMOVED lines=12> */
[----:B------:R-:W-:-:S02]  /*99c0*/  F2FP.SATFINITE.E5M2.F32.PACK_AB_MERGE_C R49, RZ, R49, RZ ;  /* 0x00000031ff31723e */ /* 0x000fc400048060ff */
[----:B------:R-:W-:Y:S02]  /*99d0*/  IADD3.X R27, R27, UR7, RZ, P0, !PT ;  /* 0x000000071b1b7c10 */ /* 0x000fe400087fe4ff */
[----:B------:R-:W-:Y:S01]  /*99e0*/  F2FP.SATFINITE.E5M2.F32.PACK_AB_MERGE_C R54, RZ, R54, RZ ;  /* 0x00000036ff36723e */ /* 0x000fe200048060ff */
        /* <DEDUP_REMOVED lines=10> */
[----:B------:R-:W-:Y:S02]  /*9a90*/  F2FP.SATFINITE.E5M2.F32.PACK_AB_MERGE_C R56, RZ, R56, RZ ;  /* 0x00000038ff38723e */ /* 0x000fe400048060ff */
[----:B------:R-:W-:Y:S01]  /*9aa0*/  F2FP.SATFINITE.E5M2.F32.PACK_AB_MERGE_C R57, RZ, R57, RZ ;  /* 0x00000039ff39723e */ /* 0x000fe200048060ff */
        /* <DEDUP_REMOVED lines=261> */
.L_x_11305:
[----:B-1----:R-:W-:-:S07]  /*ab00*/  FMNMX R7, R4, R7, !PT ;  /* 0x0000000704077209 */ /* 0x002fce0007800000 */
.L_x_11297:
[----:B------:R-:W-:Y:S05]  /*ab10*/  BSYNC B0 ;  /* 0x0000000000007941 */ /* 0x000fea0003800000 */
.L_x_11296:
[----:B------:R-:W-:Y:S01]  /*ab20*/  ISETP.NE.AND P0, PT, R3, RZ, PT ;  /* 0x000000ff0300720c */ /* 0x000fe20003f05270 */
[----:B------:R-:W-:-:S12]  /*ab30*/  BSSY B0, `(.L_x_11295) ;  /* 0x0000004000007945 */ /* 0x000fd80003800000 */
[----:B------:R-:W-:Y:S05]  /*ab40*/  @P0 BRA `(.L_x_11299) ;  /* 0x0000000000080947 */ /* 0x000fea0003800000 */
[----:B0-----:R-:W0:Y:S02]  /*ab50*/  LDC.64 R4, c[0x0][0x238] ;  /* 0x00008e00ff047b82 */ /* 0x001e240000000a00 */
[----:B0-----:R1:W-:Y:S02]  /*ab60*/  REDG.E.MAX.S32.STRONG.GPU desc[UR8][R4.64], R7 ;  /* 0x000000070400798e */ /* 0x0013e4000d10e388 */
.L_x_11299:
[----:B------:R-:W-:Y:S05]  /*ab70*/  BSYNC B0 ;  /* 0x0000000000007941 */ /* 0x000fea0003800000 */
.L_x_11295:
        /* <DEDUP_REMOVED lines=12> */
[----:B0-----:R-:W-:Y:S05]  /*ac40*/  CALL.REL.NOINC `($__internal_247_$__cuda_sm20_rcp_rn_f32_slowpath) ;  /* 0x0000000400887944 */ /* 0x001fea0003c00000 */
[----:B------:R-:W-:Y:S05]  /*ac50*/  BRA `(.L_x_11301) ;  /* 0x0000000000147947 */ /* 0x000fea0003800000 */
.L_x_11300:
[----:B-1----:R-:W1:Y:S01]  /*ac60*/  MUFU.RCP R5, UR10 ;  /* 0x0000000a00057d08 */ /* 0x002e620008001000 */
[----:B------:R-:W-:-:S05]  /*ac70*/  MOV R0, UR10 ;  /* 0x0000000a00007c02 */ /* 0x000fca0008000f00 */
[----:B-1----:R-:W-:-:S04]  /*ac80*/  FFMA R0, R5, R0, -1 ;  /* 0xbf80000005007423 */ /* 0x002fc80000000000 */
[----:B------:R-:W-:-:S04]  /*ac90*/  FADD.FTZ R0, -R0, -RZ ;  /* 0x800000ff00007221 */ /* 0x000fc80000010100 */
[----:B------:R-:W-:-:S07]  /*aca0*/  FFMA R5, R5, R0, R5 ;  /* 0x0000000005057223 */ /* 0x000fce0000000005 */
.L_x_11301:
[----:B------:R-:W1:Y:S02]  /*acb0*/  LDC.64 R2, c[0x0][0x240] ;  /* 0x00009000ff027b82 */ /* 0x000e640000000a00 */
[----:B-1----:R-:W-:Y:S01]  /*acc0*/  STG.E desc[UR8][R2.64], R5 ;  /* 0x0000000502007986 */ /* 0x002fe2000c101908 */
[----:B------:R-:W-:Y:S05]  /*acd0*/  EXIT ;  /* 0x000000000000794d */ /* 0x000fea0003800000 */
.L_x_11298:
[----:B------:R-:W-:Y:S01]  /*ace0*/  HFMA2.MMA R9, -RZ, RZ, 0, 2.384185791015625e-07 ;  /* 0x00000004ff097435 */ /* 0x000fe200000001ff */
[----:B------:R-:W-:Y:S02]  /*acf0*/  MOV R11, 0x1f ;  /* 0x0000001f000b7802 */ /* 0x000fe40000000f00 */
[----:B------:R-:W-:-:S08]  /*ad00*/  MOV R6, 0xffffffff ;  /* 0xffffffff00067802 */ /* 0x000fd00000000f00 */
[----:B01----:R-:W-:Y:S05]  /*ad10*/  WARPSYNC.COLLECTIVE R6, `(.L_x_11302) ;  /* 0x0000000006087348 */ /* 0x003fea0003c00000 */
[----:B-1----:R1:W2:Y:S02]  /*ad20*/  SHFL.DOWN P0, R7, R2, R9, R11 ;  /* 0x0800000902077389 */ /* 0x0022a4000000000b */
[----:B012---:R-:W-:Y:S01]  /*ad30*/  ENDCOLLECTIVE ;  /* 0x000000000000791b */ /* 0x007fe20003800000 */
.L_x_11302:
[----:B------:R-:W-:Y:S01]  /*ad40*/  HFMA2.MMA R9, -RZ, RZ, 0, 1.1920928955078125e-07 ;  /* 0x00000002ff097435 */ /* 0x000fe200000001ff */
[----:B------:R-:W-:-:S04]  /*ad50*/  MOV R5, R7 ;  /* 0x0000000700057202 */ /* 0x000fc80000000f00 */
[----:B------:R-:W-:-:S04]  /*ad60*/  FMNMX R5, R5, R2, !PT ;  /* 0x0000000205057209 */ /* 0x000fc80007800000 */
[----:B------:R-:W-:-:S07]  /*ad70*/  MOV R2, R5 ;  /* 0x0000000500027202 */ /* 0x000fce0000000f00 */
[----:B------:R-:W-:Y:S05]  /*ad80*/  WARPSYNC.COLLECTIVE R6, `(.L_x_11303) ;  /* 0x0000000006087348 */ /* 0x000fea0003c00000 */
[----:B------:R0:W1:Y:S02]  /*ad90*/  SHFL.DOWN P0, R7, R2, R9, R11 ;  /* 0x0800000902077389 */ /* 0x000064000000000b */
[----:B01----:R-:W-:Y:S01]  /*ada0*/  ENDCOLLECTIVE ;  /* 0x000000000000791b */ /* 0x003fe20003800000 */
.L_x_11303:
[----:B------:R-:W-:Y:S01]  /*adb0*/  HFMA2.MMA R9, -RZ, RZ, 0, 5.9604644775390625e-08 ;  /* 0x00000001ff097435 */ /* 0x000fe200000001ff */
[----:B------:R-:W-:-:S04]  /*adc0*/  MOV R4, R7 ;  /* 0x0000000700047202 */ /* 0x000fc80000000f00 */
[----:B------:R-:W-:-:S04]  /*add0*/  FMNMX R4, R5, R4, !PT ;  /* 0x0000000405047209 */ /* 0x000fc80007800000 */
[----:B------:R-:W-:-:S07]  /*ade0*/  MOV R2, R4 ;  /* 0x0000000400027202 */ /* 0x000fce0000000f00 */
[----:B------:R-:W-:Y:S05]  /*adf0*/  WARPSYNC.COLLECTIVE R6, `(.L_x_11304) ;  /* 0x0000000006087348 */ /* 0x000fea0003c00000 */
[----:B------:R0:W1:Y:S02]  /*ae00*/  SHFL.DOWN P0, R7, R2, R9, R11 ;  /* 0x0800000902077389 */ /* 0x000064000000000b */
[----:B01----:R-:W-:Y:S01]  /*ae10*/  ENDCOLLECTIVE ;  /* 0x000000000000791b */ /* 0x003fe20003800000 */
.L_x_11304:
[----:B------:R-:W-:Y:S05]  /*ae20*/  BRA `(.L_x_11305) ;  /* 0xfffffffc00347947 */ /* 0x000fea000383ffff */
        .weak           $__internal_246_$__cuda_sm20_div_u64
        .type           $__internal_246_$__cuda_sm20_div_u64,@function
        .size           $__internal_246_$__cuda_sm20_div_u64,($__internal_247_$__cuda_sm20_rcp_rn_f32_slowpath - $__internal_246_$__cuda_sm20_div_u64)
$__internal_246_$__cuda_sm20_div_u64:
        /* <DEDUP_REMOVED lines=67> */
[----:B------:R-:W-:Y:S06]  /*b260*/  RET.REL.NODEC R8 `(_ZN18transformer_engine6detail32dgated_act_cast_transpose_kernelILi2ELi4Ef13__nv_bfloat1613__nv_fp8_e5m2NS_5EmptyEXadL_ZNS_5dgeluIffEET_T0_RKS4_EEXadL_ZNS_4geluIffEES6_S7_S9_EEEEvPKT2_SD_PT3_SF_PKT1_PSG_SJ_mmm) ;  /* 0xffffff4c08647950 */ /* 0x000fec0003c3ffff */
        .weak           $__internal_247_$__cuda_sm20_rcp_rn_f32_slowpath
        .type           $__internal_247_$__cuda_sm20_rcp_rn_f32_slowpath,@function
        .size           $__internal_247_$__cuda_sm20_rcp_rn_f32_slowpath,(.L_x_34732 - $__internal_247_$__cuda_sm20_rcp_rn_f32_slowpath)
$__internal_247_$__cuda_sm20_rcp_rn_f32_slowpath:
        /* <DEDUP_REMOVED lines=15> */
.L_x_11306:
        /* <DEDUP_REMOVED lines=33> */
.L_x_11308:
[----:B------:R0:W1:Y:S02]  /*b570*/  MUFU.RCP R2, R0 ;  /* 0x0000000000027308 */ /* 0x0000640000001000 */
.L_x_11307:
[----:B------:R-:W-:Y:S01]  /*b580*/  HFMA2.MMA R3, -RZ, RZ, 0, 0 ;  /* 0x00000000ff037435 */ /* 0x000fe200000001ff */
[----:B-1-3--:R-:W-:Y:S02]  /*b590*/  MOV R5, R2 ;  /* 0x0000000200057202 */ /* 0x00afe40000000f00 */
[----:B------:R-:W-:-:S04]  /*b5a0*/  MOV R2, R7 ;  /* 0x0000000700027202 */ /* 0x000fc80000000f00 */
[----:B0-2---:R-:W-:Y:S05]  /*b5b0*/  RET.REL.NODEC R2 `(_ZN18transformer_engine6detail32dgated_act_cast_transpose_kernelILi2ELi4Ef13__nv_bfloat1613__nv_fp8_e5m2NS_5EmptyEXadL_ZNS_5dgeluIffEET_T0_RKS4_EEXadL_ZNS_4geluIffEES6_S7_S9_EEEEvPKT2_SD_PT3_SF_PKT1_PSG_SJ_mmm) ;  /* 0xffffff4802907950 */ /* 0x005fea0003c3ffff */
.L_x_11309:
        /* <DEDUP_REMOVED lines=12> */
.L_x_34732:


//--------------------- .text._ZN18transformer_engine6detail43dgated_act_cast_transpose_kernel_notalignedILi2ELi2Ef13__nv_bfloat16S2_NS_5EmptyEXadL_ZNS_5dgeluIffEET_T0_RKS3_EEXadL_ZNS_4geluIffEES5_S6_S8_EEEEvPKT2_SC_PT3_SE_PKT1_PSF_SI_mmm --------------------------
	.section	.text._ZN18transformer_engine6detail43dgated_act_cast_transpose_kernel_notalignedILi2ELi2Ef13__nv_bfloat16S2_NS_5EmptyEXadL_ZNS_5dgeluIffEET_T0_RKS3_EEXadL_ZNS_4geluIffEES5_S6_S8_EEEEvPKT2_SC_PT3_SE_PKT1_PSF_SI_mmm,"ax",@progbits
	.align	128
        .global         _ZN18transformer_engine6detail43dgated_act_cast_transpose_kernel_notalignedILi2ELi2Ef13__nv_bfloat16S2_NS_5EmptyEXadL_ZNS_5dgeluIffEET_T0_RKS3_EEXadL_ZNS_4geluIffEES5_S6_S8_EEEEvPKT2_SC_PT3_SE_PKT1_PSF_SI_mmm
        .type           _ZN18transformer_engine6detail43dgated_act_cast_transpose_kernel_notalignedILi2ELi2Ef13__nv_bfloat16S2_NS_5EmptyEXadL_ZNS_5dgeluIffEET_T0_RKS3_EEXadL_ZNS_4geluIffEES5_S6_S8_EEEEvPKT2_SC_PT3_SE_PKT1_PSF_SI_mmm,@function
        .size           _ZN18transformer_engine6detail43dgated_act_cast_transpose_kernel_notalignedILi2ELi2Ef13__nv_bfloat16S2_NS_5EmptyEXadL_ZNS_5dgeluIffEET_T0_RKS3_EEXadL_ZNS_4geluIffEES5_S6_S8_EEEEvPKT2_SC_PT3_SE_PKT1_PSF_SI_mmm,(.L_x_34734 - _ZN18transformer_engine6detail43dgated_act_cast_transpose_kernel_notalignedILi2ELi2Ef13__nv_bfloat16S2_NS_5EmptyEXadL_ZNS_5dgeluIffEET_T0_RKS3_EEXadL_ZNS_4geluIffEES5_S6_S8_EEEEvPKT2_SC_PT3_SE_PKT1_PSF_SI_mmm)
        .other          _ZN18transformer_engine6detail43dgated_act_cast_transpose_kernel_notalignedILi2ELi2Ef13__nv_bfloat16S2_NS_5EmptyEXadL_ZNS_5dgeluIffEET_T0_RKS3_EEXadL_ZNS_4geluIffEES5_S6_S8_EEEEvPKT2_SC_PT3_SE_PKT1_PSF_SI_mmm,@"STO_CUDA_ENTRY STV_DEFAULT"
_ZN18transformer_engine6detail43dgated_act_cast_transpose_kernel_notalignedILi2ELi2Ef13__nv_bfloat16S2_NS_5EmptyEXadL_ZNS_5dgeluIffEET_T0_RKS3_EEXadL_ZNS_4geluIffEES5_S6_S8_EEEEvPKT2_SC_PT3_SE_PKT1_PSF_SI_mmm:
.text._ZN18transformer_engine6detail43dgated_act_cast_transpose_kernel_notalignedILi2ELi2Ef13__nv_bfloat16S2_NS_5EmptyEXadL_ZNS_5dgeluIffEET_T0_RKS3_EEXadL_ZNS_4geluIffEES5_S6_S8_EEEEvPKT2_SC_PT3_SE_PKT1_PSF_SI_mmm:
        /* <DEDUP_REMOVED lines=19> */
[----:B------:R-:W-:Y:S05]  /*0130*/  CALL.REL.NOINC `($__internal_248_$__cuda_sm20_div_u64) ;  /* 0x0000008400907944 */ /* 0x000fea0003c00000 */
        /* <DEDUP_REMOVED lines=9> */
.L_x_11310:
        /* <DEDUP_REMOVED lines=22> */
.L_x_11311:
[----:B------:R-:W-:Y:S01]  /*0330*/  ULDC.64 UR6, c[0x0][0x248] ;  /* 0x0000920000067ab9 */ /* 0x000fe20000000a00 */
[----:B------:R-:W-:Y:S01]  /*0340*/  ULDC.64 UR4, c[0x0][0x250] ;  /* 0x0000940000047ab9 */ /* 0x000fe20000000a00 */
[----:B------:R-:W-:Y:S01]  /*0350*/  IMAD R3, R37, UR6, RZ ;  /* 0x0000000625037c24 */ /* 0x000fe2000f8e02ff */
[----:B------:R-:W-:Y:S01]  /*0360*/  MOV R32, UR5 ;  /* 0x0000000500207c02 */ /* 0x000fe20008000f00 */
[C---:B------:R-:W-:Y:S01]  /*0370*/  IMAD.WIDE.U32 R34, R36.reuse, UR6, RZ ;  /* 0x0000000624227c25 */ /* 0x040fe2000f8e00ff */
[----:B------:R-:W-:Y:S01]  /*0380*/  USHF.R.U64 UR12, UR6, 0x1, UR7 ;  /* 0x00000001060c7899 */ /* 0x000fe20008001207 */
[C---:B------:R-:W-:Y:S01]  /*0390*/  SHF.L.U64.HI R2, R36.reuse, 0x5, R37 ;  /* 0x0000000524027819 */ /* 0x040fe20000010225 */
[----:B------:R-:W-:Y:S02]  /*03a0*/  USHF.R.U32.HI UR13, URZ, 0x1, UR7 ;  /* 0x000000013f0d7899 */ /* 0x000fe40008011607 */
[----:B------:R-:W-:Y:S01]  /*03b0*/  IMAD R5, R36, UR7, R3 ;  /* 0x0000000724057c24 */ /* 0x000fe2000f8e0203 */
[C---:B------:R-:W-:Y:S01]  /*03c0*/  SHF.L.U64.HI R3, R43.reuse, 0x1, R12 ;  /* 0x000000012b037819 */ /* 0x040fe2000001020c */
[----:B------:R-:W-:Y:S01]  /*03d0*/  IMAD.SHL.U32 R49, R43, 0x2, RZ ;  /* 0x000000022b317824 */ /* 0x000fe200078e00ff */
[----:B------:R-:W-:Y:S01]  /*03e0*/  SHF.R.U32.HI R33, RZ, 0x1, R32 ;  /* 0x00000001ff217819 */ /* 0x000fe20000011620 */
[----:B------:R-:W-:Y:S01]  /*03f0*/  IMAD.IADD R5, R35, 0x1, R5 ;  /* 0x0000000123057824 */ /* 0x000fe200078e0205 */
[C---:B------:R-:W-:Y:S01]  /*0400*/  IADD3 R61, P2, R43.reuse, R34, RZ ;  /* 0x000000222b3d7210 */ /* 0x040fe20007f5e0ff */
[----:B------:R-:W-:Y:S01]  /*0410*/  IMAD.U32 R35, RZ, RZ, UR4 ;  /* 0x00000004ff237e24 */ /* 0x000fe2000f8e00ff */
[C---:B------:R-:W-:Y:S01]  /*0420*/  LEA R49, P0, R34.reuse, R49, 0x2 ;  /* 0x0000003122317211 */ /* 0x040fe200078010ff */
[----:B------:R-:W-:Y:S01]  /*0430*/  ULOP3.LUT UR15, UR7, 0x7fffffff, URZ, 0xc0, !UPT ;  /* 0x7fffffff070f7892 */ /* 0x000fe2000f8ec03f */
[----:B------:R-:W-:Y:S01]  /*0440*/  SHF.L.U64.HI R4, R43, 0x5, R12 ;  /* 0x000000052b047819 */ /* 0x000fe2000001020c */
[----:B------:R-:W-:Y:S01]  /*0450*/  ULDC.64 UR8, c[0x0][0x210] ;  /* 0x0000840000087ab9 */ /* 0x000fe20000000a00 */
[----:B------:R-:W-:Y:S01]  /*0460*/  SHF.R.U64 R35, R35, 0x1, R32 ;  /* 0x0000000123237819 */ /* 0x000fe20000001220 */
[----:B------:R-:W-:Y:S01]  /*0470*/  IMAD.SHL.U32 R9, R49, 0x20, RZ ;  /* 0x0000002031097824 */ /* 0x000fe200078e00ff */
[----:B------:R-:W-:Y:S01]  /*0480*/  LEA.HI.X R34, R34, R3, R5, 0x2, P0 ;  /* 0x0000000322227211 */ /* 0x000fe200000f1405 */
[----:B------:R-:W-:Y:S01]  /*0490*/  ULDC.64 UR10, c[0x0][0x230] ;  /* 0x00008c00000a7ab9 */ /* 0x000fe20000000a00 */
[----:B------:R-:W-:-:S02]  /*04a0*/  LEA R31, P1, -R36, R35, 0x5 ;  /* 0x00000023241f7211 */ /* 0x000fc400078229ff */
[----:B------:R-:W-:Y:S02]  /*04b0*/  LEA R29, P0, -R43, UR12, 0x5 ;  /* 0x0000000c2b1d7c11 */ /* 0x000fe4000f8029ff */
[----:B------:R-:W-:Y:S01]  /*04c0*/  SHF.R.U32.HI R3, RZ, 0x5, R48 ;  /* 0x00000005ff037819 */ /* 0x000fe20000011630 */
[----:B------:R-:W-:Y:S01]  /*04d0*/  IMAD.X R2, R33, 0x1, ~R2, P1 ;  /* 0x0000000121027824 */ /* 0x000fe200008e0e02 */
[----:B------:R-:W-:Y:S02]  /*04e0*/  ISETP.LT.U32.AND P1, PT, R31, 0x20, PT ;  /* 0x000000201f00780c */ /* 0x000fe40003f21070 */
[----:B------:R-:W-:Y:S01]  /*04f0*/  IADD3.X R4, ~R4, UR13, RZ, P0, !PT ;  /* 0x0000000d04047c10 */ /* 0x000fe200087fe5ff */
[----:B------:R-:W-:Y:S01]  /*0500*/  IMAD.SHL.U32 R54, R3, 0x4, RZ ;  /* 0x0000000403367824 */ /* 0x000fe200078e00ff */
[----:B------:R-:W-:Y:S02]  /*0510*/  ISETP.LT.U32.AND P0, PT, R29, 0x20, PT ;  /* 0x000000201d00780c */ /* 0x000fe40003f01070 */
[----:B------:R-:W-:-:S02]  /*0520*/  ISETP.LT.U32.AND.EX P1, PT, R2, RZ, PT, P1 ;  /* 0x000000ff0200720c */ /* 0x000fc40003f21110 */
[----:B------:R-:W-:Y:S01]  /*0530*/  IADD3.X R0, R12, R5, RZ, P2, !PT ;  /* 0x000000050c007210 */ /* 0x000fe200017fe4ff */
[--C-:B------:R-:W-:Y:S01]  /*0540*/  IMAD R5, R3, -0x4, R48.reuse ;  /* 0xfffffffc03057824 */ /* 0x100fe200078e0230 */
[----:B------:R-:W-:Y:S02]  /*0550*/  ISETP.LT.U32.AND.EX P0, PT, R4, RZ, PT, P0 ;  /* 0x000000ff0400720c */ /* 0x000fe40003f01100 */
[----:B------:R-:W-:Y:S02]  /*0560*/  LOP3.LUT R54, R54, 0x1c, RZ, 0xe2, !PT ;  /* 0x0000001c36367812 */ /* 0x000fe400078ee2ff */
[----:B------:R-:W-:Y:S02]  /*0570*/  SEL R31, R31, 0x20, P1 ;  /* 0x000000201f1f7807 */ /* 0x000fe40000800000 */
[----:B------:R-:W-:Y:S02]  /*0580*/  SHF.R.U32.HI R30, RZ, 0x2, R48 ;  /* 0x00000002ff1e7819 */ /* 0x000fe40000011630 */
[----:B------:R-:W-:-:S02]  /*0590*/  SEL R29, R29, 0x20, P0 ;  /* 0x000000201d1d7807 */ /* 0x000fc40000000000 */
[----:B------:R-:W-:Y:S02]  /*05a0*/  LOP3.LUT R4, R5, 0x1f, RZ, 0xc0, !PT ;  /* 0x0000001f05047812 */ /* 0x000fe400078ec0ff */
[----:B------:R-:W-:Y:S02]  /*05b0*/  ISETP.GE.U32.AND P0, PT, R54, R31, PT ;  /* 0x0000001f3600720c */ /* 0x000fe40003f06070 */
[----:B------:R-:W-:Y:S02]  /*05c0*/  LOP3.LUT R30, R30, 0x38, RZ, 0xc0, !PT ;  /* 0x000000381e1e7812 */ /* 0x000fe400078ec0ff */
[----:B------:R-:W-:Y:S02]  /*05d0*/  ISETP.LT.U32.AND P0, PT, R4, R29, !P0 ;  /* 0x0000001d0400720c */ /* 0x000fe40004701070 */
[----:B------:R-:W-:Y:S01]  /*05e0*/  LEA R65, P3, R61, UR8, 0x7 ;  /* 0x000000083d417c11 */ /* 0x000fe2000f8638ff */
[C---:B------:R-:W-:Y:S01]  /*05f0*/  IMAD R3, R30.reuse, UR15, RZ ;  /* 0x0000000f1e037c24 */ /* 0x040fe2000f8e02ff */
[----:B------:R-:W-:Y:S01]  /*0600*/  SHF.L.U64.HI R26, R49, 0x5, R34 ;  /* 0x00000005311a7819 */ /* 0x000fe20000010222 */
[C---:B------:R-:W-:Y:S01]  /*0610*/  IMAD.WIDE.U32 R40, R30.reuse, UR6, RZ ;  /* 0x000000061e287c25 */ /* 0x040fe2000f8e00ff */
[----:B------:R-:W-:Y:S01]  /*0620*/  LEA.HI.X R61, R61, UR9, R0, 0x7, P3 ;  /* 0x000000093d3d7c11 */ /* 0x000fe200098f3c00 */
[----:B------:R-:W-:Y:S01]  /*0630*/  ULDC.64 UR8, c[0x0][0x218] ;  /* 0x0000860000087ab9 */ /* 0x000fe20000000a00 */
[----:B------:R-:W-:Y:S01]  /*0640*/  ISETP.NE.U32.AND P1, PT, RZ, UR10, PT ;  /* 0x0000000aff007c0c */ /* 0x000fe2000bf25070 */
[C---:B------:R-:W-:Y:S01]  /*0650*/  IMAD R7, R30.reuse, UR13, RZ ;  /* 0x0000000d1e077c24 */ /* 0x040fe2000f8e02ff */
[----:B------:R-:W-:Y:S01]  /*0660*/  IADD3 R50, R41, R3, RZ ;  /* 0x0000000329327210 */ /* 0x000fe20007ffe0ff */
[----:B------:R-:W-:Y:S01]  /*0670*/  IMAD.WIDE.U32 R2, R30, UR12, RZ ;  /* 0x0000000c1e027c25 */ /* 0x000fe2000f8e00ff */
[----:B------:R-:W-:-:S02]  /*0680*/  IADD3 R39, P3, R4, R40, RZ ;  /* 0x0000002804277210 */ /* 0x000fc40007f7e0ff */
[C---:B------:R-:W-:Y:S02]  /*0690*/  LEA R28, P2, R9.reuse, UR8, 0x1 ;  /* 0x00000008091c7c11 */ /* 0x040fe4000f8408ff */
[----:B------:R-:W-:Y:S01]  /*06a0*/  @!P0 MOV R18, RZ ;  /* 0x000000ff00128202 */ /* 0x000fe20000000f00 */
[----:B------:R-:W-:Y:S01]  /*06b0*/  IMAD.X R56, RZ, RZ, R50, P3 ;  /* 0x000000ffff387224 */ /* 0x000fe200018e0632 */
[----:B------:R-:W-:Y:S01]  /*06c0*/  LEA.HI.X R26, R9, UR9, R26, 0x1, P2 ;  /* 0x00000009091a7c11 */ /* 0x000fe200090f0c1a */
[C---:B------:R-:W-:Y:S01]  /*06d0*/  @P0 IMAD.SHL.U32 R10, R39.reuse, 0x4, RZ ;  /* 0x00000004270a0824 */ /* 0x040fe200078e00ff */
[----:B------:R-:W-:Y:S01]  /*06e0*/  ISETP.NE.AND.EX P1, PT, RZ, UR11, PT, P1 ;  /* 0x0000000bff007c0c */ /* 0x000fe2000bf25310 */
[----:B------:R-:W-:Y:S01]  /*06f0*/  ULDC.64 UR10, c[0x0][0x208] ;  /* 0x00008200000a7ab9 */ /* 0x000fe20000000a00 */
[----:B------:R-:W-:Y:S02]  /*0700*/  @P0 SHF.L.U64.HI R16, R39, 0x2, R56 ;  /* 0x0000000227100819 */ /* 0x000fe40000010238 */
[----:B------:R-:W-:-:S02]  /*0710*/  @P0 IADD3 R8, P3, R10, R28, RZ ;  /* 0x0000001c0a080210 */ /* 0x000fc40007f7e0ff */
[----:B------:R-:W-:Y:S02]  /*0720*/  IADD3 R46, R3, R7, RZ ;  /* 0x00000007032e7210 */ /* 0x000fe40007ffe0ff */
[----:B------:R-:W-:Y:S01]  /*0730*/  IADD3 R20, P2, R4, R2, RZ ;  /* 0x0000000204147210 */ /* 0x000fe20007f5e0ff */
[----:B------:R-:W-:-:S03]  /*0740*/  @P0 IMAD.X R9, R16, 0x1, R26, P3 ;  /* 0x0000000110090824 */ /* 0x000fc600018e061a */
[----:B------:R-:W-:Y:S01]  /*0750*/  @P0 IADD3 R0, P4, R20, UR12, RZ ;  /* 0x0000000c14000c10 */ /* 0x000fe2000ff9e0ff */
[----:B------:R-:W-:Y:S01]  /*0760*/  IMAD.X R7, RZ, RZ, R46, P2 ;  /* 0x000000ffff077224 */ /* 0x000fe200010e062e */
[----:B------:R0:W2:Y:S01]  /*0770*/  @P0 LDG.E R18, desc[UR10][R8.64] ;  /* 0x0000000a08120981 */ /* 0x0000a2000c1e1900 */
[----:B------:R-:W-:Y:S01]  /*0780*/  USHF.L.U32 UR16, UR6, 0x1, URZ ;  /* 0x0000000106107899 */ /* 0x000fe2000800063f */
[-C--:B------:R-:W-:Y:S02]  /*0790*/  @P0 LEA R14, P3, R0, R65.reuse, 0x2 ;  /* 0x00000041000e0211 */ /* 0x080fe400078610ff */
[----:B------:R-:W-:Y:S02]  /*07a0*/  @P0 IADD3.X R6, R7, UR13, RZ, P4, !PT ;  /* 0x0000000d07060c10 */ /* 0x000fe4000a7fe4ff */
[----:B------:R-:W-:Y:S02]  /*07b0*/  @P0 LEA R22, P2, R20, R65, 0x2 ;  /* 0x0000004114160211 */ /* 0x000fe400078410ff */
[----:B------:R-:W-:-:S02]  /*07c0*/  @P0 LEA.HI.X R15, R0, R61, R6, 0x2, P3 ;  /* 0x0000003d000f0211 */ /* 0x000fc400018f1406 */
[----:B------:R-:W-:Y:S01]  /*07d0*/  @P0 IADD3 R44, P3, R39, UR6, RZ ;  /* 0x00000006272c0c10 */ /* 0x000fe2000ff7e0ff */
[----:B------:R-:W-:Y:S01]  /*07e0*/  USHF.L.U64.HI UR17, UR6, 0x1, UR7 ;  /* 0x0000000106117899 */ /* 0x000fe20008010207 */
[----:B------:R-:W-:Y:S02]  /*07f0*/  @P0 LEA.HI.X R23, R20, R61, R7, 0x2, P2 ;  /* 0x0000003d14170211 */ /* 0x000fe400010f1407 */
[----:B------:R-:W-:Y:S02]  /*0800*/  @P0 IADD3.X R11, R56, UR15, RZ, P3, !PT ;  /* 0x0000000f380b0c10 */ /* 0x000fe40009ffe4ff */
[----:B------:R-:W-:Y:S02]  /*0810*/  IADD3 R27, P2, R28, UR16, RZ ;  /* 0x000000101c1b7c10 */ /* 0x000fe4000ff5e0ff */
[C---:B------:R-:W-:Y:S01]  /*0820*/  @P0 SHF.L.U64.HI R0, R44.reuse, 0x2, R11 ;  /* 0x000000022c000819 */ /* 0x040fe2000001020b */
[----:B------:R-:W-:Y:S01]  /*0830*/  @P0 IMAD.SHL.U32 R44, R44, 0x4, RZ ;  /* 0x000000042c2c0824 */ /* 0x000fe200078e00ff */
[----:B------:R-:W-:-:S02]  /*0840*/  IADD3.X R25, R26, UR17, RZ, P2, !PT ;  /* 0x000000111a197c10 */ /* 0x000fc400097fe4ff */
[----:B0-----:R-:W-:Y:S01]  /*0850*/  @P0 IADD3 R8, P2, R10, R27, RZ ;  /* 0x0000001b0a080210 */ /* 0x001fe20007f5e0ff */
[----:B------:R-:W-:Y:S01]  /*0860*/  @!P0 IMAD.MOV.U32 R13, RZ, RZ, RZ ;  /* 0x000000ffff0d8224 */ /* 0x000fe200078e00ff */
[----:B------:R-:W-:Y:S02]  /*0870*/  @P0 IADD3 R10, P3, R44, R28, RZ ;  /* 0x0000001c2c0a0210 */ /* 0x000fe40007f7e0ff */
[----:B------:R-:W-:Y:S02]  /*0880*/  @!P0 CS2R R20, SRZ ;  /* 0x0000000000148805 */ /* 0x000fe4000001ff00 */
[----:B------:R-:W-:Y:S02]  /*0890*/  @P0 IADD3.X R9, R16, R25, RZ, P2, !PT ;  /* 0x0000001910090210 */ /* 0x000fe400017fe4ff */
[----:B------:R-:W-:Y:S02]  /*08a0*/  @P0 IADD3 R44, P2, R44, R27, RZ ;  /* 0x0000001b2c2c0210 */ /* 0x000fe40007f5e0ff */
[----:B------:R-:W-:Y:S01]  /*08b0*/  @!P0 CS2R R16, SRZ ;  /* 0x0000000000108805 */ /* 0x000fe2000001ff00 */
[----:B------:R0:W5:Y:S01]  /*08c0*/  @P0 LDG.E R13, desc[UR10][R14.64] ;  /* 0x0000000a0e0d0981 */ /* 0x000162000c1e1900 */
[----:B------:R-:W-:-:S02]  /*08d0*/  @P0 IMAD.X R11, R0, 0x1, R26, P3 ;  /* 0x00000001000b0824 */ /* 0x000fc400018e061a */
[----:B------:R-:W-:Y:S01]  /*08e0*/  @P0 IMAD.X R45, R0, 0x1, R25, P2 ;  /* 0x00000001002d0824 */ /* 0x000fe200010e0619 */
[----:B------:R1:W5:Y:S04]  /*08f0*/  @P0 LDG.E R20, desc[UR10][R22.64] ;  /* 0x0000000a16140981 */ /* 0x000368000c1e1900 */
[----:B------:R-:W5:Y:S01]  /*0900*/  @P0 LDG.E R17, desc[UR10][R8.64] ;  /* 0x0000000a08110981 */ /* 0x000f62000c1e1900 */
[----:B0-----:R-:W-:-:S03]  /*0910*/  VIADD R14, R5, 0xffffffff ;  /* 0xffffffff050e7836 */ /* 0x001fc60000000000 */
[----:B------:R-:W5:Y:S01]  /*0920*/  @P0 LDG.E R21, desc[UR10][R10.64] ;  /* 0x0000000a0a150981 */ /* 0x000f62000c1e1900 */
[----:B-1----:R-:W-:-:S03]  /*0930*/  IADD3 R22, R54, 0x1, RZ ;  /* 0x0000000136167810 */ /* 0x002fc60007ffe0ff */
[----:B------:R0:W5:Y:S01]  /*0940*/  @P0 LDG.E R16, desc[UR10][R44.64] ;  /* 0x0000000a2c100981 */ /* 0x000162000c1e1900 */
[----:B------:R-:W-:Y:S02]  /*0950*/  LOP3.LUT R15, R14, 0x1f, RZ, 0xc0, !PT ;  /* 0x0000001f0e0f7812 */ /* 0x000fe400078ec0ff */
[----:B------:R-:W-:Y:S01]  /*0960*/  ISETP.GE.U32.AND P0, PT, R22, R31, PT ;  /* 0x0000001f1600720c */ /* 0x000fe20003f06070 */
[----:B------:R-:W1:Y:S03]  /*0970*/  @P1 LDC.64 R6, c[0x0][0x230] ;  /* 0x00008c00ff061b82 */ /* 0x000e660000000a00 */
[----:B------:R-:W-:-:S13]  /*0980*/  ISETP.LT.U32.AND P0, PT, R15, R29, !P0 ;  /* 0x0000001d0f00720c */ /* 0x000fda0004701070 */
[----:B------:R-:W-:Y:S01]  /*0990*/  VOTEU.ANY UP0, P0 ;  /* 0x00000000003f7886 */ /* 0x000fe20000000100 */
[----:B------:R-:W-:-:S04]  /*09a0*/  @P0 IADD3 R38, P2, P3, R40, UR16, R15 ;  /* 0x0000001028260c10 */ /* 0x000fc8000fb5e00f */
[----:B------:R-:W-:Y:S01]  /*09b0*/  @UP0 ULOP3.LUT UR5, UR6, 0xfffffffe, URZ, 0xc0, !UPT ;  /* 0xfffffffe06050892 */ /* 0x000fe2000f8ec03f */
[----:B------:R-:W-:Y:S01]  /*09c0*/  @P0 IADD3.X R47, R50, UR17, RZ, P2, P3 ;  /* 0x00000011322f0c10 */ /* 0x000fe200097e64ff */
[----:B------:R-:W-:Y:S01]  /*09d0*/  @UP0 ULOP3.LUT UR14, UR7, 0x3fffffff, URZ, 0xc0, !UPT ;  /* 0x3fffffff070e0892 */ /* 0x000fe2000f8ec03f */
[----:B-1----:R1:W5:Y:S01]  /*09e0*/  @P1 LDG.E R0, desc[UR10][R6.64] ;  /* 0x0000000a06001981 */ /* 0x002362000c1e1900 */
[----:B------:R-:W-:Y:S02]  /*09f0*/  IMAD R12, R12, UR4, RZ ;  /* 0x000000040c0c7c24 */ /* 0x000fe4000f8e02ff */
[----:B0-----:R-:W-:Y:S01]  /*0a00*/  @P0 IADD3 R44, P2, P3, R2, UR5, R15 ;  /* 0x00000005022c0c10 */ /* 0x001fe2000fb5e00f */
[----:B------:R-:W-:Y:S01]  /*0a10*/  BSSY B0, `(.L_x_11312) ;  /* 0x000002c000007945 */ /* 0x000fe20003800000 */
[----:B-1----:R-:W-:Y:S01]  /*0a20*/  MOV R6, R36 ;  /* 0x0000002400067202 */ /* 0x002fe20000000f00 */
[----:B------:R-:W-:Y:S01]  /*0a30*/  IMAD.MOV.U32 R7, RZ, RZ, R37 ;  /* 0x000000ffff077224 */ /* 0x000fe200078e0025 */
[----:B------:R-:W-:-:S02]  /*0a40*/  @P0 IADD3.X R45, R46, UR14, RZ, P2, P3 ;  /* 0x0000000e2e2d0c10 */ /* 0x000fc400097e64ff */
[----:B------:R-:W-:Y:S01]  /*0a50*/  @!P0 CS2R R10, SRZ ;  /* 0x00000000000a8805 */ /* 0x000fe2000001ff00 */
[----:B------:R-:W-:-:S04]  /*0a60*/  IMAD.WIDE.U32 R6, R43, UR4, R6 ;  /* 0x000000042b067c25 */ /* 0x000fc8000f8e0006 */
[----:B------:R-:W-:Y:S02]  /*0a70*/  IMAD R43, R43, R32, R12 ;  /* 0x000000202b2b7224 */ /* 0x000fe400078e020c */
[----:B------:R-:W-:Y:S02]  /*0a80*/  @!P0 IMAD.MOV.U32 R12, RZ, RZ, RZ ;  /* 0x000000ffff0c8224 */ /* 0x000fe400078e00ff */
[----:B--2---:R-:W-:-:S04]  /*0a90*/  IMAD.U32 R23, R18, 0x10000, RZ ;  /* 0x0001000012177824 */ /* 0x004fc800078e00ff */
[C---:B------:R-:W-:Y:S01]  /*0aa0*/  FMUL R14, R23.reuse, 0.044714998453855514526 ;  /* 0x3d372713170e7820 */ /* 0x040fe20000400000 */
[----:B------:R-:W-:-:S03]  /*0ab0*/  FMUL R24, R23, 0.79788458347320556641 ;  /* 0x3f4c422a17187820 */ /* 0x000fc60000400000 */
[C---:B------:R-:W-:Y:S01]  /*0ac0*/  FFMA R9, R23.reuse, R14, 1 ;  /* 0x3f80000017097423 */ /* 0x040fe2000000000e */
[----:B------:R-:W-:Y:S01]  /*0ad0*/  PRMT R22, R18, 0x7632, R22 ;  /* 0x0000763212167816 */ /* 0x000fe20000000016 */
[C---:B------:R-:W-:Y:S02]  /*0ae0*/  FMUL R8, R23.reuse, 0.035677410662174224854 ;  /* 0x3d12227a17087820 */ /* 0x040fe40000400000 */
[----:B------:R-:W-:Y:S01]  /*0af0*/  FMUL R24, R24, R9 ;  /* 0x0000000918187220 */ /* 0x000fe20000400000 */
[----:B------:R-:W-:Y:S01]  /*0b00*/  SHF.L.U32 R22, R22, 0x10, RZ ;  /* 0x0000001016167819 */ /* 0x000fe200000006ff */
[----:B------:R-:W-:Y:S02]  /*0b10*/  FFMA R52, R23, R8, 0.79788458347320556641 ;  /* 0x3f4c422a17347423 */ /* 0x000fe40000000008 */
[----:B------:R-:W-:Y:S01]  /*0b20*/  FMUL R42, |R24|, 2.8853900432586669922 ;  /* 0x4038aa3b182a7820 */ /* 0x000fe20000400200 */
[----:B------:R-:W-:Y:S06]  /*0b30*/  @!P0 BRA `(.L_x_11313) ;  /* 0x0000000000648947 */ /* 0x000fec0003800000 */
[C---:B------:R-:W-:Y:S01]  /*0b40*/  IADD3 R8, P3, R15.reuse, R40, RZ ;  /* 0x000000280f087210 */ /* 0x040fe20007f7e0ff */
[----:B------:R-:W-:Y:S01]  /*0b50*/  IMAD.U32 R19, RZ, RZ, UR6 ;  /* 0x00000006ff137e24 */ /* 0x000fe2000f8e00ff */
[----:B------:R-:W-:Y:S01]  /*0b60*/  IADD3 R10, P2, R15, R2, RZ ;  /* 0x000000020f0a7210 */ /* 0x000fe20007f5e0ff */
[----:B------:R-:W-:Y:S01]  /*0b70*/  UIMAD UR14, UR7, 0x3, URZ ;  /* 0x00000003070e78a4 */ /* 0x000fe2000f8e023f */
[----:B------:R-:W-:Y:S01]  /*0b80*/  IMAD.U32 R15, RZ, RZ, UR12 ;  /* 0x0000000cff0f7e24 */ /* 0x000fe2000f8e00ff */
[----:B------:R-:W-:Y:S01]  /*0b90*/  UIMAD UR5, UR13, 0x3, URZ ;  /* 0x000000030d0578a4 */ /* 0x000fe2000f8e023f */
[----:B------:R-:W-:Y:S01]  /*0ba0*/  IMAD.X R9, RZ, RZ, R50, P3 ;  /* 0x000000ffff097224 */ /* 0x000fe200018e0632 */
[----:B------:R-:W-:Y:S02]  /*0bb0*/  IADD3.X R11, RZ, R46, RZ, P2, !PT ;  /* 0x0000002eff0b7210 */ /* 0x000fe400017fe4ff */
[----:B------:R-:W-:Y:S01]  /*0bc0*/  LEA R58, P2, R49, UR8, 0x6 ;  /* 0x00000008313a7c11 */ /* 0x000fe2000f8430ff */
[----:B------:R-:W-:-:S03]  /*0bd0*/  IMAD.WIDE.U32 R8, R19, 0x3, R8 ;  /* 0x0000000313087825 */ /* 0x000fc600078e0008 */
[----:B------:R-:W-:Y:S01]  /*0be0*/  LEA.HI.X R51, R49, UR9, R34, 0x6, P2 ;  /* 0x0000000931337c11 */ /* 0x000fe200090f3422 */
[----:B------:R-:W-:-:S04]  /*0bf0*/  IMAD.WIDE.U32 R10, R15, 0x3, R10 ;  /* 0x000000030f0a7825 */ /* 0x000fc800078e000a */
[----:B------:R-:W-:Y:S01]  /*0c00*/  VIADD R15, R9, UR14 ;  /* 0x0000000e090f7c36 */ /* 0x000fe20008000000 */
[----:B------:R-:W-:Y:S01]  /*0c10*/  SHF.L.U32 R9, R8, 0x2, RZ ;  /* 0x0000000208097819 */ /* 0x000fe200000006ff */
[----:B------:R-:W-:Y:S01]  /*0c20*/  VIADD R11, R11, UR5 ;  /* 0x000000050b0b7c36 */ /* 0x000fe20008000000 */
[----:B------:R-:W-:Y:S02]  /*0c30*/  LEA R18, P3, R10, R65, 0x2 ;  /* 0x000000410a127211 */ /* 0x000fe400078610ff */
[----:B------:R-:W-:Y:S02]  /*0c40*/  SHF.L.U64.HI R12, R8, 0x2, R15 ;  /* 0x00000002080c7819 */ /* 0x000fe4000001020f */
[C---:B------:R-:W-:Y:S02]  /*0c50*/  IADD3 R14, P2, R9.reuse, R58, RZ ;  /* 0x0000003a090e7210 */ /* 0x040fe40007f5e0ff */
[----:B------:R-:W-:Y:S02]  /*0c60*/  IADD3 R8, P4, P5, R9, UR16, R58 ;  /* 0x0000001009087c10 */ /* 0x000fe4000fd9e03a */
[----:B------:R-:W-:Y:S01]  /*0c70*/  LEA.HI.X R19, R10, R61, R11, 0x2, P3 ;  /* 0x0000003d0a137211 */ /* 0x000fe200018f140b */
[C-C-:B------:R-:W-:Y:S01]  /*0c80*/  IMAD.X R15, R12.reuse, 0x1, R51.reuse, P2 ;  /* 0x000000010c0f7824 */ /* 0x140fe200010e0633 */
[----:B------:R-:W-:-:S03]  /*0c90*/  IADD3.X R9, R12, UR17, R51, P4, P5 ;  /* 0x000000110c097c10 */ /* 0x000fc6000a7ea433 */
[----:B------:R0:W5:Y:S04]  /*0ca0*/  LDG.E R10, desc[UR10][R18.64] ;  /* 0x0000000a120a7981 */ /* 0x000168000c1e1900 */
[----:B------:R0:W5:Y:S04]  /*0cb0*/  LDG.E R11, desc[UR10][R14.64] ;  /* 0x0000000a0e0b7981 */ /* 0x000168000c1e1900 */
[----:B------:R0:W5:Y:S02]  /*0cc0*/  LDG.E R12, desc[UR10][R8.64] ;  /* 0x0000000a080c7981 */ /* 0x000164000c1e1900 */
.L_x_11313:
[----:B------:R-:W-:Y:S05]  /*0cd0*/  BSYNC B0 ;  /* 0x0000000000007941 */ /* 0x000fea0003800000 */
.L_x_11312:
[----:B------:R1:W2:Y:S01]  /*0ce0*/  MUFU.EX2 R51, R42 ;  /* 0x0000002a00337308 */ /* 0x0002a20000000800 */
[C---:B0-----:R-:W-:Y:S01]  /*0cf0*/  @P0 SHF.L.U32 R18, R38.reuse, 0x2, RZ ;  /* 0x0000000226120819 */ /* 0x041fe200000006ff */
[----:B------:R-:W-:Y:S01]  /*0d00*/  FMUL R41, R23, R52 ;  /* 0x0000003417297220 */ /* 0x000fe20000400000 */
[----:B------:R-:W-:Y:S01]  /*0d10*/  @P0 SHF.L.U64.HI R47, R38, 0x2, R47 ;  /* 0x00000002262f0819 */ /* 0x000fe2000001022f */
[----:B------:R-:W-:Y:S01]  /*0d20*/  FMUL R9, R22, 0.044714998453855514526 ;  /* 0x3d37271316097820 */ /* 0x000fe20000400000 */
[C---:B------:R-:W-:Y:S01]  /*0d30*/  @P0 IADD3 R14, P2, R18.reuse, R28, RZ ;  /* 0x0000001c120e0210 */ /* 0x040fe20007f5e0ff */
[----:B------:R-:W-:Y:S01]  /*0d40*/  FMUL R52, |R41|, 2.8853900432586669922 ;  /* 0x4038aa3b29347820 */ /* 0x000fe20000400200 */
[----:B------:R-:W-:Y:S01]  /*0d50*/  @P0 IADD3 R18, P4, R18, R27, RZ ;  /* 0x0000001b12120210 */ /* 0x000fe20007f9e0ff */
[C---:B------:R-:W-:Y:S01]  /*0d60*/  FMUL R8, R22.reuse, 0.79788458347320556641 ;  /* 0x3f4c422a16087820 */ /* 0x040fe20000400000 */
[----:B------:R-:W-:Y:S01]  /*0d70*/  FFMA R9, R22, R9, 1 ;  /* 0x3f80000016097423 */ /* 0x000fe20000000009 */
[----:B------:R-:W0:Y:S01]  /*0d80*/  MUFU.EX2 R28, R52 ;  /* 0x00000034001c7308 */ /* 0x000e220000000800 */
[C---:B------:R-:W-:Y:S01]  /*0d90*/  @P0 IMAD.X R15, R47.reuse, 0x1, R26, P2 ;  /* 0x000000012f0f0824 */ /* 0x040fe200010e061a */
[----:B-1----:R-:W-:Y:S01]  /*0da0*/  @!P0 MOV R42, RZ ;  /* 0x000000ff002a8202 */ /* 0x002fe20000000f00 */
[----:B------:R-:W-:-:S02]  /*0db0*/  @P0 IMAD.X R19, R47, 0x1, R25, P4 ;  /* 0x000000012f130824 */ /* 0x000fc400020e0619 */
[----:B------:R-:W-:Y:S01]  /*0dc0*/  FMUL R25, R22, 0.035677410662174224854 ;  /* 0x3d12227a16197820 */ /* 0x000fe20000400000 */
[----:B------:R-:W-:Y:S01]  /*0dd0*/  FMUL R38, R8, R9 ;  /* 0x0000000908267220 */ /* 0x000fe20000400000 */
[----:B------:R-:W-:Y:S01]  /*0de0*/  @P0 LEA R8, P2, R44, R65, 0x2 ;  /* 0x000000412c080211 */ /* 0x000fe200078410ff */
[----:B--2---:R-:W-:Y:S01]  /*0df0*/  FADD R51, R51, 1 ;  /* 0x3f80000033337421 */ /* 0x004fe20000000000 */
[----:B------:R-:W-:Y:S01]  /*0e00*/  FFMA R25, R22, R25, 0.79788458347320556641 ;  /* 0x3f4c422a16197423 */ /* 0x000fe20000000019 */
[----:B------:R-:W-:Y:S01]  /*0e10*/  IMAD.IADD R27, R7, 0x1, R43 ;  /* 0x00000001071b7824 */ /* 0x000fe200078e022b */
[----:B------:R-:W-:Y:S02]  /*0e20*/  @P0 LEA.HI.X R9, R44, R61, R45, 0x2, P2 ;  /* 0x0000003d2c090211 */ /* 0x000fe400010f142d */
[----:B------:R-:W-:Y:S01]  /*0e30*/  @!P0 CS2R R44, SRZ ;  /* 0x00000000002c8805 */ /* 0x000fe2000001ff00 */
[----:B------:R-:W-:Y:S01]  /*0e40*/  FMUL R43, R22, R25 ;  /* 0x00000019162b7220 */ /* 0x000fe20000400000 */
[----:B------:R-:W1:Y:S01]  /*0e50*/  MUFU.RCP R52, R51 ;  /* 0x0000003300347308 */ /* 0x000e620000001000 */
[----:B------:R-:W-:Y:S01]  /*0e60*/  FMUL R26, |R38|, 2.8853900432586669922 ;  /* 0x4038aa3b261a7820 */ /* 0x000fe20000400200 */
[----:B------:R2:W5:Y:S01]  /*0e70*/  @P0 LDG.E R42, desc[UR10][R14.64] ;  /* 0x0000000a0e2a0981 */ /* 0x000562000c1e1900 */
[----:B------:R-:W-:Y:S01]  /*0e80*/  ULDC.64 UR18, c[0x0][0x228] ;  /* 0x00008a0000127ab9 */ /* 0x000fe20000000a00 */
[----:B0-----:R-:W-:Y:S01]  /*0e90*/  FADD R47, R28, 1 ;  /* 0x3f8000001c2f7421 */ /* 0x001fe20000000000 */
[----:B------:R-:W-:Y:S01]  /*0ea0*/  IADD3 R40, P3, R40, UR16, RZ ;  /* 0x0000001028287c10 */ /* 0x000fe2000ff7e0ff */
[----:B------:R0:W5:Y:S02]  /*0eb0*/  @P0 LDG.E R44, desc[UR10][R18.64] ;  /* 0x0000000a122c0981 */ /* 0x000164000c1e1900 */
[----:B------:R3:W4:Y:S01]  /*0ec0*/  MUFU.EX2 R53, R26 ;  /* 0x0000001a00357308 */ /* 0x0007220000000800 */
[----:B------:R-:W-:Y:S01]  /*0ed0*/  FMUL R7, R24, R24 ;  /* 0x0000001818077220 */ /* 0x000fe20000400000 */
[----:B------:R1:W5:Y:S01]  /*0ee0*/  @P0 LDG.E R45, desc[UR10][R8.64] ;  /* 0x0000000a082d0981 */ /* 0x000362000c1e1900 */
[----:B--2---:R-:W-:Y:S01]  /*0ef0*/  FMUL R14, |R43|, 2.8853900432586669922 ;  /* 0x4038aa3b2b0e7820 */ /* 0x004fe20000400200 */
[----:B------:R-:W-:-:S04]  /*0f00*/  HFMA2.MMA R25, -RZ, RZ, 1.875, 0 ;  /* 0x3f800000ff197435 */ /* 0x000fc800000001ff */
[----:B0-----:R-:W0:Y:S01]  /*0f10*/  MUFU.EX2 R18, R14 ;  /* 0x0000000e00127308 */ /* 0x001e220000000800 */
[----:B------:R-:W-:Y:S01]  /*0f20*/  LEA R28, P2, R6, UR18, 0x7 ;  /* 0x00000012061c7c11 */ /* 0x000fe2000f8438ff */
[----:B---3--:R-:W-:-:S06]  /*0f30*/  IMAD.MOV.U32 R26, RZ, RZ, 0x3c80f082 ;  /* 0x3c80f082ff1a7424 */ /* 0x008fcc00078e00ff */
[----:B------:R-:W2:Y:S01]  /*0f40*/  MUFU.RCP R58, R47 ;  /* 0x0000002f003a7308 */ /* 0x000ea20000001000 */
[----:B------:R-:W-:Y:S01]  /*0f50*/  LEA.HI.X R27, R6, UR19, R27, 0x7, P2 ;  /* 0x00000013061b7c11 */ /* 0x000fe200090f3c1b */
[----:B------:R-:W-:Y:S01]  /*0f60*/  FFMA R6, R7, R26, -0.052303962409496307373 ;  /* 0xbd563cae07067423 */ /* 0x000fe2000000001a */
[----:B-1----:R-:W-:Y:S01]  /*0f70*/  FMUL R9, R41, R41 ;  /* 0x0000002929097220 */ /* 0x002fe20000400000 */
[--C-:B------:R-:W-:Y:S01]  /*0f80*/  FFMA R52, R52, -2, R25.reuse ;  /* 0xc000000034347823 */ /* 0x100fe20000000019 */
[----:B------:R-:W-:Y:S01]  /*0f90*/  FSETP.GE.AND P2, PT, |R24|, 9.010913848876953125, PT ;  /* 0x41102cb41800780b */ /* 0x000fe20003f46200 */
[----:B------:R-:W-:Y:S01]  /*0fa0*/  FFMA R6, R7, R6, 0.1331529766321182251 ;  /* 0x3e08594107067423 */ /* 0x000fe20000000006 */
[----:B------:R-:W-:Y:S01]  /*0fb0*/  FFMA R8, R9, R26, -0.052303962409496307373 ;  /* 0xbd563cae09087423 */ /* 0x000fe2000000001a */
[----:B----4-:R-:W-:Y:S01]  /*0fc0*/  FADD R53, R53, 1 ;  /* 0x3f80000035357421 */ /* 0x010fe20000000000 */
[----:B------:R-:W-:Y:S01]  /*0fd0*/  FSEL R15, R52, 1, !P2 ;  /* 0x3f800000340f7808 */ /* 0x000fe20005000000 */
[----:B------:R-:W-:Y:S01]  /*0fe0*/  FFMA R6, R7, R6, -0.33332768082618713379 ;  /* 0xbeaaa9ed07067423 */ /* 0x000fe20000000006 */
[----:B------:R-:W-:Y:S01]  /*0ff0*/  FSETP.GE.AND P4, PT, |R24|, 0.60000002384185791016, PT ;  /* 0x3f19999a1800780b */ /* 0x000fe20003f86200 */
[----:B0-----:R-:W-:Y:S01]  /*1000*/  FADD R18, R18, 1 ;  /* 0x3f80000012127421 */ /* 0x001fe20000000000 */
[----:B------:R-:W-:Y:S01]  /*1010*/  FSETP.GE.AND P2, PT, |R41|, 0.60000002384185791016, PT ;  /* 0x3f19999a2900780b */ /* 0x000fe20003f46200 */
[----:B------:R-:W-:Y:S01]  /*1020*/  FFMA R8, R9, R8, 0.1331529766321182251 ;  /* 0x3e08594109087423 */ /* 0x000fe20000000008 */
[----:B------:R-:W0:Y:S01]  /*1030*/  MUFU.RCP R14, R53 ;  /* 0x00000035000e7308 */ /* 0x000e220000001000 */
[----:B------:R-:W-:Y:S01]  /*1040*/  FSETP.GE.AND P5, PT, |R41|, 9.010913848876953125, PT ;  /* 0x41102cb42900780b */ /* 0x000fe20003fa6200 */
[----:B--2---:R-:W-:Y:S01]  /*1050*/  FFMA R58, R58, -2, R25 ;  /* 0xc00000003a3a7823 */ /* 0x004fe20000000019 */
[----:B------:R-:W-:Y:S01]  /*1060*/  FFMA R19, R7, R6, RZ ;  /* 0x0000000607137223 */ /* 0x000fe200000000ff */
[----:B------:R-:W-:-:S04]  /*1070*/  FFMA R6, R9, R8, -0.33332768082618713379 ;  /* 0xbeaaa9ed09067423 */ /* 0x000fc80000000008 */
[----:B------:R-:W1:Y:S01]  /*1080*/  MUFU.RCP R18, R18 ;  /* 0x0000001200127308 */ /* 0x000e620000001000 */
[----:B------:R-:W-:Y:S01]  /*1090*/  FSEL R58, R58, 1, !P5 ;  /* 0x3f8000003a3a7808 */ /* 0x000fe20006800000 */
[----:B------:R-:W-:Y:S01]  /*10a0*/  FFMA R6, R9, R6, RZ ;  /* 0x0000000609067223 */ /* 0x000fe200000000ff */
[----:B------:R-:W-:Y:S01]  /*10b0*/  FMUL R7, R38, R38 ;  /* 0x0000002626077220 */ /* 0x000fe20000400000 */
[----:B------:R-:W-:Y:S01]  /*10c0*/  FMUL R9, R43, R43 ;  /* 0x0000002b2b097220 */ /* 0x000fe20000400000 */
[--C-:B------:R-:W-:Y:S01]  /*10d0*/  LOP3.LUT R8, R15, 0x80000000, R24.reuse, 0xb8, !PT ;  /* 0x800000000f087812 */ /* 0x100fe200078eb818 */
[----:B------:R-:W-:Y:S01]  /*10e0*/  @!P4 FFMA R8, R24, R19, R24 ;  /* 0x000000131808c223 */ /* 0x000fe20000000018 */
[--C-:B------:R-:W-:Y:S01]  /*10f0*/  LOP3.LUT R15, R58, 0x80000000, R41.reuse, 0xb8, !PT ;  /* 0x800000003a0f7812 */ /* 0x100fe200078eb829 */
[----:B------:R-:W-:Y:S01]  /*1100*/  @!P2 FFMA R15, R41, R6, R41 ;  /* 0x00000006290fa223 */ /* 0x000fe20000000029 */
[-C--:B------:R-:W-:Y:S01]  /*1110*/  FFMA R6, R7, R26.reuse, -0.052303962409496307373 ;  /* 0xbd563cae07067423 */ /* 0x080fe2000000001a */
[----:B------:R-:W-:Y:S01]  /*1120*/  FFMA R24, R9, R26, -0.052303962409496307373 ;  /* 0xbd563cae09187423 */ /* 0x000fe2000000001a */
[----:B------:R-:W-:-:S02]  /*1130*/  FSETP.GE.AND P4, PT, |R38|, 0.60000002384185791016, PT ;  /* 0x3f19999a2600780b */ /* 0x000fc40003f86200 */
[----:B------:R-:W-:Y:S01]  /*1140*/  FFMA R6, R7, R6, 0.1331529766321182251 ;  /* 0x3e08594107067423 */ /* 0x000fe20000000006 */
[----:B------:R-:W-:Y:S01]  /*1150*/  FFMA R24, R9, R24, 0.1331529766321182251 ;  /* 0x3e08594109187423 */ /* 0x000fe20000000018 */
[--C-:B0-----:R-:W-:Y:S01]  /*1160*/  FFMA R14, R14, -2, R25.reuse ;  /* 0xc00000000e0e7823 */ /* 0x101fe20000000019 */
[----:B------:R-:W-:Y:S01]  /*1170*/  FSETP.GE.AND P2, PT, |R38|, 9.010913848876953125, PT ;  /* 0x41102cb42600780b */ /* 0x000fe20003f46200 */
[----:B------:R-:W-:Y:S01]  /*1180*/  FFMA R6, R7, R6, -0.33332768082618713379 ;  /* 0xbeaaa9ed07067423 */ /* 0x000fe20000000006 */
[----:B------:R-:W-:Y:S01]  /*1190*/  FFMA R24, R9, R24, -0.33332768082618713379 ;  /* 0xbeaaa9ed09187423 */ /* 0x000fe20000000018 */
[----:B-1----:R-:W-:Y:S01]  /*11a0*/  FFMA R18, R18, -2, R25 ;  /* 0xc000000012127823 */ /* 0x002fe20000000019 */
[----:B------:R-:W-:Y:S01]  /*11b0*/  FSETP.GE.AND P5, PT, |R43|, 9.010913848876953125, PT ;  /* 0x41102cb42b00780b */ /* 0x000fe20003fa6200 */
[----:B------:R-:W-:Y:S01]  /*11c0*/  FFMA R41, R7, R6, RZ ;  /* 0x0000000607297223 */ /* 0x000fe200000000ff */
[----:B------:R-:W-:Y:S01]  /*11d0*/  FSEL R19, R14, 1, !P2 ;  /* 0x3f8000000e137808 */ /* 0x000fe20005000000 */
[----:B------:R-:W-:Y:S01]  /*11e0*/  FFMA R58, R9, R24, RZ ;  /* 0x00000018093a7223 */ /* 0x000fe200000000ff */
[----:B------:R-:W-:Y:S01]  /*11f0*/  IMAD.MOV.U32 R24, RZ, RZ, 0x3f000000 ;  /* 0x3f000000ff187424 */ /* 0x000fe200078e00ff */
[----:B------:R-:W-:Y:S01]  /*1200*/  FSEL R52, R18, 1, !P5 ;  /* 0x3f80000012347808 */ /* 0x000fe20006800000 */
[----:B-----5:R-:W-:Y:S01]  /*1210*/  IMAD.U32 R6, R21, 0x10000, RZ ;  /* 0x0001000015067824 */ /* 0x020fe200078e00ff */
[--C-:B------:R-:W-:Y:S01]  /*1220*/  LOP3.LUT R18, R19, 0x80000000, R38.reuse, 0xb8, !PT ;  /* 0x8000000013127812 */ /* 0x100fe200078eb826 */
[----:B------:R-:W-:Y:S01]  /*1230*/  @!P4 FFMA R18, R38, R41, R38 ;  /* 0x000000292612c223 */ /* 0x000fe20000000026 */
[----:B------:R-:W-:Y:S01]  /*1240*/  FMUL R14, R23, 0.10703222453594207764 ;  /* 0x3ddb33b6170e7820 */ /* 0x000fe20000400000 */
[----:B------:R-:W-:Y:S01]  /*1250*/  FFMA R38, R15, R24, 0.5 ;  /* 0x3f0000000f267423 */ /* 0x000fe20000000018 */
[----:B------:R-:W-:Y:S01]  /*1260*/  FMUL R15, R6, 0.044714998453855514526 ;  /* 0x3d372713060f7820 */ /* 0x000fe20000400000 */
[----:B------:R-:W-:Y:S01]  /*1270*/  LOP3.LUT R47, R52, 0x80000000, R43, 0xb8, !PT ;  /* 0x80000000342f7812 */ /* 0x000fe200078eb82b */
[C---:B------:R-:W-:Y:S01]  /*1280*/  FFMA R14, R23.reuse, R14, 0.79788458347320556641 ;  /* 0x3f4c422a170e7423 */ /* 0x040fe2000000000e */
[----:B------:R-:W-:Y:S01]  /*1290*/  FFMA R7, -R8, R8, 1 ;  /* 0x3f80000008077423 */ /* 0x000fe20000000108 */
[C---:B------:R-:W-:Y:S01]  /*12a0*/  FMUL R9, R6.reuse, 0.79788458347320556641 ;  /* 0x3f4c422a06097820 */ /* 0x040fe20000400000 */
[----:B------:R-:W-:Y:S01]  /*12b0*/  FFMA R52, R6, R15, 1 ;  /* 0x3f80000006347423 */ /* 0x000fe2000000000f */
[----:B------:R-:W-:Y:S01]  /*12c0*/  FMUL R19, R23, R38 ;  /* 0x0000002617137220 */ /* 0x000fe20000400000 */
[----:B------:R-:W-:Y:S01]  /*12d0*/  FSETP.GE.AND P2, PT, |R43|, 0.60000002384185791016, PT ;  /* 0x3f19999a2b00780b */ /* 0x000fe20003f46200 */
[----:B------:R-:W-:Y:S01]  /*12e0*/  FMUL R14, R7, R14 ;  /* 0x0000000e070e7220 */ /* 0x000fe20000400000 */
[----:B------:R-:W-:Y:S01]  /*12f0*/  FMUL R23, R23, 0.5 ;  /* 0x3f00000017177820 */ /* 0x000fe20000400000 */
[----:B------:R-:W-:Y:S01]  /*1300*/  FMUL R9, R9, R52 ;  /* 0x0000003409097220 */ /* 0x000fe20000400000 */
[----:B------:R-:W-:-:S02]  /*1310*/  PRMT R15, R21, 0x7632, R15 ;  /* 0x00007632150f7816 */ /* 0x000fc4000000000f */
[----:B------:R-:W-:Y:S01]  /*1320*/  FMUL R14, R23, R14 ;  /* 0x0000000e170e7220 */ /* 0x000fe20000400000 */
[----:B------:R-:W-:Y:S01]  /*1330*/  FMUL R23, |R9|, 2.8853900432586669922 ;  /* 0x4038aa3b09177820 */ /* 0x000fe20000400200 */
[----:B------:R-:W-:Y:S01]  /*1340*/  FMUL R7, R22, 0.10703222453594207764 ;  /* 0x3ddb33b616077820 */ /* 0x000fe20000400000 */
[----:B------:R-:W-:-:S03]  /*1350*/  SHF.L.U32 R15, R15, 0x10, RZ ;  /* 0x000000100f0f7819 */ /* 0x000fc600000006ff */
[----:B------:R-:W-:Y:S01]  /*1360*/  FFMA R38, R22, R7, 0.79788458347320556641 ;  /* 0x3f4c422a16267423 */ /* 0x000fe20000000007 */
[----:B------:R-:W0:Y:S01]  /*1370*/  MUFU.EX2 R23, R23 ;  /* 0x0000001700177308 */ /* 0x000e220000000800 */
[----:B------:R-:W-:Y:S01]  /*1380*/  FFMA R7, -R18, R18, 1 ;  /* 0x3f80000012077423 */ /* 0x000fe20000000112 */
[----:B------:R-:W-:Y:S01]  /*1390*/  @!P2 FFMA R47, R43, R58, R43 ;  /* 0x0000003a2b2fa223 */ /* 0x000fe2000000002b */
[----:B------:R-:W-:Y:S02]  /*13a0*/  FMUL R58, R15, 0.044714998453855514526 ;  /* 0x3d3727130f3a7820 */ /* 0x000fe40000400000 */
[----:B------:R-:W-:Y:S01]  /*13b0*/  FMUL R52, R7, R38 ;  /* 0x0000002607347220 */ /* 0x000fe20000400000 */
[----:B------:R-:W-:Y:S01]  /*13c0*/  FADD R7, R8, 1 ;  /* 0x3f80000008077421 */ /* 0x000fe20000000000 */
[C---:B------:R-:W-:Y:S01]  /*13d0*/  FMUL R41, R15.reuse, 0.79788458347320556641 ;  /* 0x3f4c422a0f297820 */ /* 0x040fe20000400000 */
[----:B------:R-:W-:Y:S01]  /*13e0*/  FFMA R8, R15, R58, 1 ;  /* 0x3f8000000f087423 */ /* 0x000fe2000000003a */
[----:B------:R-:W-:Y:S01]  /*13f0*/  FMUL R21, R22, 0.5 ;  /* 0x3f00000016157820 */ /* 0x000fe20000400000 */
[----:B------:R-:W-:-:S02]  /*1400*/  IMAD.U32 R38, R20, 0x10000, RZ ;  /* 0x0001000014267824 */ /* 0x000fc400078e00ff */
[----:B------:R-:W-:Y:S01]  /*1410*/  FFMA R7, R7, 0.5, R14 ;  /* 0x3f00000007077823 */ /* 0x000fe2000000000e */
[----:B------:R-:W-:Y:S01]  /*1420*/  FMUL R8, R41, R8 ;  /* 0x0000000829087220 */ /* 0x000fe20000400000 */
[----:B------:R-:W-:Y:S01]  /*1430*/  FFMA R47, R47, R24, 0.5 ;  /* 0x3f0000002f2f7423 */ /* 0x000fe20000000018 */
[----:B------:R-:W-:Y:S01]  /*1440*/  FMUL R52, R21, R52 ;  /* 0x0000003415347220 */ /* 0x000fe20000400000 */
[----:B------:R-:W-:Y:S01]  /*1450*/  FMUL R21, R7, R38 ;  /* 0x0000002607157220 */ /* 0x000fe20000400000 */
[----:B------:R-:W-:Y:S01]  /*1460*/  FMUL R43, |R8|, 2.8853900432586669922 ;  /* 0x4038aa3b082b7820 */ /* 0x000fe20000400200 */
[----:B------:R-:W-:Y:S01]  /*1470*/  FMUL R7, R9, R9 ;  /* 0x0000000909077220 */ /* 0x000fe20000400000 */
[----:B------:R-:W-:Y:S01]  /*1480*/  FMUL R47, R22, R47 ;  /* 0x0000002f162f7220 */ /* 0x000fe20000400000 */
[----:B------:R-:W-:Y:S01]  /*1490*/  FMUL R14, R38, R19 ;  /* 0x00000013260e7220 */ /* 0x000fe20000400000 */
[----:B------:R-:W-:Y:S01]  /*14a0*/  FMUL R19, R6, 0.035677410662174224854 ;  /* 0x3d12227a06137820 */ /* 0x000fe20000400000 */
[----:B0-----:R-:W-:Y:S01]  /*14b0*/  FADD R22, R23, 1 ;  /* 0x3f80000017167421 */ /* 0x001fe20000000000 */
[C---:B------:R-:W-:Y:S01]  /*14c0*/  FFMA R38, R7.reuse, R26, -0.052303962409496307373 ;  /* 0xbd563cae07267423 */ /* 0x040fe2000000001a */
[----:B------:R-:W-:Y:S01]  /*14d0*/  PRMT R20, R20, 0x7632, R20 ;  /* 0x0000763214147816 */ /* 0x000fe20000000014 */
[----:B------:R-:W0:Y:S01]  /*14e0*/  MUFU.EX2 R43, R43 ;  /* 0x0000002b002b7308 */ /* 0x000e220000000800 */
[----:B------:R-:W-:Y:S01]  /*14f0*/  FFMA R19, R6, R19, 0.79788458347320556641 ;  /* 0x3f4c422a06137423 */ /* 0x000fe20000000013 */
[----:B------:R-:W-:Y:S01]  /*1500*/  FADD R23, R18, 1 ;  /* 0x3f80000012177421 */ /* 0x000fe20000000000 */
[----:B------:R-:W-:Y:S01]  /*1510*/  FFMA R38, R7, R38, 0.1331529766321182251 ;  /* 0x3e08594107267423 */ /* 0x000fe20000000026 */
[----:B------:R-:W-:-:S02]  /*1520*/  IMAD.U32 R20, R20, 0x10000, RZ ;  /* 0x0001000014147824 */ /* 0x000fc400078e00ff */
[----:B------:R-:W-:Y:S01]  /*1530*/  FMUL R19, R6, R19 ;  /* 0x0000001306137220 */ /* 0x000fe20000400000 */
[----:B------:R-:W-:Y:S01]  /*1540*/  FFMA R23, R23, 0.5, R52 ;  /* 0x3f00000017177823 */ /* 0x000fe20000000034 */
[----:B------:R-:W1:Y:S01]  /*1550*/  MUFU.RCP R22, R22 ;  /* 0x0000001600167308 */ /* 0x000e620000001000 */
[----:B------:R-:W-:Y:S01]  /*1560*/  FFMA R38, R7, R38, -0.33332768082618713379 ;  /* 0xbeaaa9ed07267423 */ /* 0x000fe20000000026 */
[----:B------:R-:W-:Y:S01]  /*1570*/  FMUL R41, |R19|, 2.8853900432586669922 ;  /* 0x4038aa3b13297820 */ /* 0x000fe20000400200 */
[----:B------:R-:W-:Y:S01]  /*1580*/  FMUL R47, R20, R47 ;  /* 0x0000002f142f7220 */ /* 0x000fe20000400000 */
[----:B------:R-:W-:Y:S01]  /*1590*/  FMUL R23, R23, R20 ;  /* 0x0000001417177220 */ /* 0x000fe20000400000 */
[----:B------:R-:W-:Y:S01]  /*15a0*/  FMUL R20, R15, 0.035677410662174224854 ;  /* 0x3d12227a0f147820 */ /* 0x000fe20000400000 */
[----:B------:R-:W-:Y:S01]  /*15b0*/  FFMA R58, R7, R38, RZ ;  /* 0x00000026073a7223 */ /* 0x000fe200000000ff */
[----:B------:R-:W-:Y:S01]  /*15c0*/  FMUL R7, R19, R19 ;  /* 0x0000001313077220 */ /* 0x000fe20000400000 */
[----:B------:R-:W2:Y:S01]  /*15d0*/  MUFU.EX2 R41, R41 ;  /* 0x0000002900297308 */ /* 0x000ea20000000800 */
[----:B------:R-:W-:-:S02]  /*15e0*/  FFMA R20, R15, R20, 0.79788458347320556641 ;  /* 0x3f4c422a0f147423 */ /* 0x000fc40000000014 */
[----:B------:R-:W-:Y:S01]  /*15f0*/  FFMA R52, R7, R26, -0.052303962409496307373 ;  /* 0xbd563cae07347423 */ /* 0x000fe2000000001a */
[----:B0-----:R-:W-:Y:S01]  /*1600*/  FADD R43, R43, 1 ;  /* 0x3f8000002b2b7421 */ /* 0x001fe20000000000 */
[----:B------:R-:W-:Y:S01]  /*1610*/  FMUL R20, R15, R20 ;  /* 0x000000140f147220 */ /* 0x000fe20000400000 */
[----:B------:R-:W-:Y:S01]  /*1620*/  FSETP.GE.AND P4, PT, |R9|, 0.60000002384185791016, PT ;  /* 0x3f19999a0900780b */ /* 0x000fe20003f86200 */
[----:B------:R-:W-:Y:S01]  /*1630*/  FFMA R60, R7, R52, 0.1331529766321182251 ;  /* 0x3e085941073c7423 */ /* 0x000fe20000000034 */
[----:B------:R-:W-:Y:S01]  /*1640*/  PRMT R18, R17, 0x7632, R18 ;  /* 0x0000763211127816 */ /* 0x000fe20000000012 */
[----:B-1----:R-:W-:Y:S01]  /*1650*/  FFMA R38, R22, -2, R25 ;  /* 0xc000000016267823 */ /* 0x002fe20000000019 */
[----:B------:R-:W-:Y:S01]  /*1660*/  FSETP.GE.AND P2, PT, |R9|, 9.010913848876953125, PT ;  /* 0x41102cb40900780b */ /* 0x000fe20003f46200 */
[----:B------:R-:W0:Y:S01]  /*1670*/  MUFU.RCP R62, R43 ;  /* 0x0000002b003e7308 */ /* 0x000e220000001000 */
[----:B------:R-:W-:Y:S01]  /*1680*/  SHF.L.U32 R22, R17, 0x10, RZ ;  /* 0x0000001011167819 */ /* 0x000fe200000006ff */
[----:B------:R-:W-:Y:S01]  /*1690*/  FMUL R51, |R20|, 2.8853900432586669922 ;  /* 0x4038aa3b14337820 */ /* 0x000fe20000400200 */
[----:B------:R-:W-:Y:S01]  /*16a0*/  FFMA R60, R7, R60, -0.33332768082618713379 ;  /* 0xbeaaa9ed073c7423 */ /* 0x000fe2000000003c */
[----:B------:R-:W-:Y:S01]  /*16b0*/  FSEL R52, R38, 1, !P2 ;  /* 0x3f80000026347808 */ /* 0x000fe20005000000 */
[----:B------:R-:W-:-:S02]  /*16c0*/  IMAD.U32 R38, R18, 0x10000, RZ ;  /* 0x0001000012267824 */ /* 0x000fc400078e00ff */
[----:B------:R-:W-:Y:S01]  /*16d0*/  FMUL R18, R21, R22 ;  /* 0x0000001615127220 */ /* 0x000fe20000400000 */
[----:B------:R-:W-:Y:S01]  /*16e0*/  FFMA R22, R7, R60, RZ ;  /* 0x0000003c07167223 */ /* 0x000fe200000000ff */
[----:B------:R-:W1:Y:S01]  /*16f0*/  MUFU.EX2 R51, R51 ;  /* 0x0000003300337308 */ /* 0x000e620000000800 */
[----:B------:R-:W-:Y:S01]  /*1700*/  FMUL R7, R8, R8 ;  /* 0x0000000808077220 */ /* 0x000fe20000400000 */
[--C-:B------:R-:W-:Y:S01]  /*1710*/  LOP3.LUT R17, R52, 0x80000000, R9.reuse, 0xb8, !PT ;  /* 0x8000000034117812 */ /* 0x100fe200078eb809 */
[----:B------:R-:W-:Y:S01]  /*1720*/  @!P4 FFMA R17, R9, R58, R9 ;  /* 0x0000003a0911c223 */ /* 0x000fe20000000009 */
[----:B--2---:R-:W-:Y:S01]  /*1730*/  FADD R41, R41, 1 ;  /* 0x3f80000029297421 */ /* 0x004fe20000000000 */
[C---:B------:R-:W-:Y:S01]  /*1740*/  FFMA R58, R7.reuse, R26, -0.052303962409496307373 ;  /* 0xbd563cae073a7423 */ /* 0x040fe2000000001a */
[----:B------:R-:W-:Y:S02]  /*1750*/  FSETP.GE.AND P4, PT, |R8|, 0.60000002384185791016, PT ;  /* 0x3f19999a0800780b */ /* 0x000fe40003f86200 */
[----:B------:R-:W2:Y:S01]  /*1760*/  MUFU.RCP R52, R41 ;  /* 0x0000002900347308 */ /* 0x000ea20000001000 */
[C---:B------:R-:W-:Y:S01]  /*1770*/  FFMA R58, R7.reuse, R58, 0.1331529766321182251 ;  /* 0x3e085941073a7423 */ /* 0x040fe2000000003a */
[----:B------:R-:W-:Y:S01]  /*1780*/  FMUL R9, R20, R20 ;  /* 0x0000001414097220 */ /* 0x000fe20000400000 */
[--C-:B0-----:R-:W-:Y:S01]  /*1790*/  FFMA R62, R62, -2, R25.reuse ;  /* 0xc00000003e3e7823 */ /* 0x101fe20000000019 */
[----:B------:R-:W-:Y:S01]  /*17a0*/  FSETP.GE.AND P2, PT, |R8|, 9.010913848876953125, PT ;  /* 0x41102cb40800780b */ /* 0x000fe20003f46200 */
[----:B------:R-:W-:Y:S01]  /*17b0*/  FFMA R58, R7, R58, -0.33332768082618713379 ;  /* 0xbeaaa9ed073a7423 */ /* 0x000fe2000000003a */
[----:B------:R-:W-:Y:S01]  /*17c0*/  FFMA R60, R9, R26, -0.052303962409496307373 ;  /* 0xbd563cae093c7423 */ /* 0x000fe2000000001a */
[----:B------:R-:W-:Y:S01]  /*17d0*/  FMUL R38, R23, R38 ;  /* 0x0000002617267220 */ /* 0x000fe20000400000 */
[----:B------:R-:W-:Y:S01]  /*17e0*/  FSEL R21, R62, 1, !P2 ;  /* 0x3f8000003e157808 */ /* 0x000fe20005000000 */
[----:B-1----:R-:W-:Y:S01]  /*17f0*/  FADD R51, R51, 1 ;  /* 0x3f80000033337421 */ /* 0x002fe20000000000 */
[----:B------:R-:W-:Y:S01]  /*1800*/  FFMA R23, R7, R58, RZ ;  /* 0x0000003a07177223 */ /* 0x000fe200000000ff */
[----:B------:R-:W-:Y:S01]  /*1810*/  FFMA R64, R9, R60, 0.1331529766321182251 ;  /* 0x3e08594109407423 */ /* 0x000fe2000000003c */
[--C-:B------:R-:W-:Y:S01]  /*1820*/  LOP3.LUT R21, R21, 0x80000000, R8.reuse, 0xb8, !PT ;  /* 0x8000000015157812 */ /* 0x100fe200078eb808 */
[----:B------:R-:W0:Y:S01]  /*1830*/  MUFU.RCP R60, R51 ;  /* 0x00000033003c7308 */ /* 0x000e220000001000 */
[----:B------:R-:W-:Y:S01]  /*1840*/  @!P4 FFMA R21, R8, R23, R8 ;  /* 0x000000170815c223 */ /* 0x000fe20000000008 */
[C---:B------:R-:W-:Y:S01]  /*1850*/  FSETP.GE.AND P4, PT, |R19|.reuse, 0.60000002384185791016, PT ;  /* 0x3f19999a1300780b */ /* 0x040fe20003f86200 */
[----:B------:R-:W-:Y:S01]  /*1860*/  FMUL R7, R6, 0.10703222453594207764 ;  /* 0x3ddb33b606077820 */ /* 0x000fe20000400000 */
[----:B--2---:R-:W-:Y:S01]  /*1870*/  FFMA R52, R52, -2, R25 ;  /* 0xc000000034347823 */ /* 0x004fe20000000019 */
[----:B------:R-:W-:-:S02]  /*1880*/  FSETP.GE.AND P2, PT, |R19|, 9.010913848876953125, PT ;  /* 0x41102cb41300780b */ /* 0x000fc40003f46200 */
[----:B------:R-:W-:Y:S01]  /*1890*/  FFMA R8, R6, R7, 0.79788458347320556641 ;  /* 0x3f4c422a06087423 */ /* 0x000fe20000000007 */
[----:B------:R-:W-:Y:S01]  /*18a0*/  FFMA R7, -R17, R17, 1 ;  /* 0x3f80000011077423 */ /* 0x000fe20000000111 */
[----:B------:R-:W-:Y:S01]  /*18b0*/  FFMA R64, R9, R64, -0.33332768082618713379 ;  /* 0xbeaaa9ed09407423 */ /* 0x000fe20000000040 */
[----:B------:R-:W-:Y:S01]  /*18c0*/  FMUL R58, R15, 0.10703222453594207764 ;  /* 0x3ddb33b60f3a7820 */ /* 0x000fe20000400000 */
[----:B------:R-:W-:Y:S01]  /*18d0*/  FSEL R52, R52, 1, !P2 ;  /* 0x3f80000034347808 */ /* 0x000fe20005000000 */
[----:B------:R-:W-:Y:S01]  /*18e0*/  FMUL R8, R7, R8 ;  /* 0x0000000807087220 */ /* 0x000fe20000400000 */
[----:B------:R-:W-:Y:S01]  /*18f0*/  FFMA R43, R9, R64, RZ ;  /* 0x00000040092b7223 */ /* 0x000fe200000000ff */
[----:B------:R-:W-:Y:S01]  /*1900*/  FFMA R58, R15, R58, 0.79788458347320556641 ;  /* 0x3f4c422a0f3a7423 */ /* 0x000fe2000000003a */
[----:B------:R-:W-:Y:S01]  /*1910*/  FFMA R7, -R21, R21, 1 ;  /* 0x3f80000015077423 */ /* 0x000fe20000000115 */
[--C-:B------:R-:W-:Y:S01]  /*1920*/  LOP3.LUT R9, R52, 0x80000000, R19.reuse, 0xb8, !PT ;  /* 0x8000000034097812 */ /* 0x100fe200078eb813 */
[----:B------:R-:W-:Y:S01]  /*1930*/  @!P4 FFMA R9, R19, R22, R19 ;  /* 0x000000161309c223 */ /* 0x000fe20000000013 */
[----:B------:R-:W-:Y:S01]  /*1940*/  FSETP.GE.AND P2, PT, |R20|, 0.60000002384185791016, PT ;  /* 0x3f19999a1400780b */ /* 0x000fe20003f46200 */
[----:B------:R-:W-:Y:S01]  /*1950*/  FMUL R58, R7, R58 ;  /* 0x0000003a073a7220 */ /* 0x000fe20000400000 */
[----:B0-----:R-:W-:Y:S01]  /*1960*/  FFMA R60, R60, -2, R25 ;  /* 0xc00000003c3c7823 */ /* 0x001fe20000000019 */
[----:B------:R-:W-:Y:S01]  /*1970*/  FMUL R7, R6, 0.5 ;  /* 0x3f00000006077820 */ /* 0x000fe20000400000 */
[----:B------:R-:W-:Y:S01]  /*1980*/  R2UR UR5, R32 ;  /* 0x00000000200572ca */ /* 0x000fe200000e0000 */
[----:B------:R-:W-:Y:S01]  /*1990*/  FFMA R9, R9, R24, 0.5 ;  /* 0x3f00000009097423 */ /* 0x000fe20000000018 */
[----:B------:R-:W-:Y:S01]  /*19a0*/  FSETP.GE.AND P5, PT, |R20|, 9.010913848876953125, PT ;  /* 0x41102cb41400780b */ /* 0x000fe20003fa6200 */
[----:B------:R-:W-:Y:S01]  /*19b0*/  FMUL R23, R15, 0.5 ;  /* 0x3f0000000f177820 */ /* 0x000fe20000400000 */
[----:B------:R-:W-:Y:S01]  /*19c0*/  FMUL R7, R7, R8 ;  /* 0x0000000807077220 */ /* 0x000fe20000400000 */
[----:B------:R-:W-:Y:S01]  /*19d0*/  FADD R8, R17, 1 ;  /* 0x3f80000011087421 */ /* 0x000fe20000000000 */
[----:B------:R-:W-:Y:S01]  /*19e0*/  FSEL R41, R60, 1, !P5 ;  /* 0x3f8000003c297808 */ /* 0x000fe20006800000 */
[----:B------:R-:W-:Y:S01]  /*19f0*/  FMUL R51, R6, R9 ;  /* 0x0000000906337220 */ /* 0x000fe20000400000 */
[----:B------:R-:W-:Y:S01]  /*1a00*/  PRMT R6, R13, 0x7632, R6 ;  /* 0x000076320d067816 */ /* 0x000fe20000000006 */
[----:B------:R-:W-:Y:S01]  /*1a10*/  FMUL R23, R23, R58 ;  /* 0x0000003a17177220 */ /* 0x000fe20000400000 */
[----:B------:R-:W-:Y:S01]  /*1a20*/  FADD R22, R21, 1 ;  /* 0x3f80000015167421 */ /* 0x000fe20000000000 */
[----:B------:R-:W-:Y:S01]  /*1a30*/  LOP3.LUT R41, R41, 0x80000000, R20, 0xb8, !PT ;  /* 0x8000000029297812 */ /* 0x000fe200078eb814 */
[----:B------:R-:W-:Y:S01]  /*1a40*/  FFMA R7, R8, 0.5, R7 ;  /* 0x3f00000008077823 */ /* 0x000fe20000000007 */
[----:B------:R-:W-:-:S02]  /*1a50*/  IMAD.U32 R52, R13, 0x10000, RZ ;  /* 0x000100000d347824 */ /* 0x000fc400078e00ff */
[----:B------:R-:W-:Y:S01]  /*1a60*/  @!P2 FFMA R41, R20, R43, R20 ;  /* 0x0000002b1429a223 */ /* 0x000fe20000000014 */
[----:B------:R-:W-:Y:S01]  /*1a70*/  PRMT R8, R16, 0x7632, R8 ;  /* 0x0000763210087816 */ /* 0x000fe20000000008 */
[----:B------:R-:W-:Y:S01]  /*1a80*/  FFMA R22, R22, 0.5, R23 ;  /* 0x3f00000016167823 */ /* 0x000fe20000000017 */
[----:B------:R-:W-:Y:S02]  /*1a90*/  SHF.L.U32 R13, R6, 0x10, RZ ;  /* 0x00000010060d7819 */ /* 0x000fe400000006ff */
[----:B------:R-:W-:Y:S01]  /*1aa0*/  ISETP.GE.U32.AND P2, PT, R54, R31, PT ;  /* 0x0000001f3600720c */ /* 0x000fe20003f46070 */
[----:B------:R-:W-:Y:S01]  /*1ab0*/  UIMAD UR5, UR5, UR6, URZ ;  /* 0x00000006050572a4 */ /* 0x000fe2000f8e023f */
[----:B------:R-:W-:Y:S01]  /*1ac0*/  SHF.R.U32.HI R23, RZ, 0x3, R48 ;  /* 0x00000003ff177819 */ /* 0x000fe20000011630 */
[----:B------:R-:W-:Y:S02]  /*1ad0*/  IMAD.U32 R53, R8, 0x10000, RZ ;  /* 0x0001000008357824 */ /* 0x000fe400078e00ff */
[----:B------:R-:W-:Y:S01]  /*1ae0*/  FMUL R22, R22, R13 ;  /* 0x0000000d16167220 */ /* 0x000fe20000400000 */
[----:B------:R-:W-:Y:S01]  /*1af0*/  UMOV UR14, 0x3f800000 ;  /* 0x3f800000000e7882 */ /* 0x000fe20000000000 */
[----:B------:R-:W-:Y:S01]  /*1b00*/  ISETP.GE.U32.OR P2, PT, R4, R29, P2 ;  /* 0x0000001d0400720c */ /* 0x000fe20001746470 */
[----:B------:R-:W-:-:S02]  /*1b10*/  IMAD.U32 R16, R16, 0x10000, RZ ;  /* 0x0001000010107824 */ /* 0x000fc400078e00ff */
[----:B------:R-:W-:Y:S01]  /*1b20*/  FMUL R7, R7, R52 ;  /* 0x0000003407077220 */ /* 0x000fe20000400000 */
[----:B------:R-:W-:Y:S01]  /*1b30*/  LOP3.LUT R23, R23, 0x1ffffffc, RZ, 0xc0, !PT ;  /* 0x1ffffffc17177812 */ /* 0x000fe200078ec0ff */
[----:B------:R-:W-:Y:S01]  /*1b40*/  UIMAD.WIDE.U32 UR18, UR4, UR6, URZ ;  /* 0x00000006041272a5 */ /* 0x000fe2000f8e003f */
[----:B------:R-:W-:Y:S01]  /*1b50*/  @P1 R2UR UR14, R0 ;  /* 0x00000000000e12ca */ /* 0x000fe200000e0000 */
[----:B------:R-:W-:Y:S01]  /*1b60*/  UIMAD UR5, UR7, UR4, UR5 ;  /* 0x00000004070572a4 */ /* 0x000fe2000f8e0205 */
[----:B------:R-:W-:Y:S01]  /*1b70*/  FMUL R53, R22, R53 ;  /* 0x0000003516357220 */ /* 0x000fe20000400000 */
[----:B------:R-:W-:Y:S01]  /*1b80*/  FMUL R16, R7, R16 ;  /* 0x0000001007107220 */ /* 0x000fe20000400000 */
[----:B------:R-:W-:Y:S01]  /*1b90*/  IADD3 R22, -R23, R48, RZ ;  /* 0x0000003017167210 */ /* 0x000fe20007ffe1ff */
[----:B------:R-:W-:Y:S01]  /*1ba0*/  UIADD3 UR5, UR19, UR5, URZ ;  /* 0x0000000513057290 */ /* 0x000fe2000fffe03f */
[----:B------:R-:W-:Y:S01]  /*1bb0*/  FMNMX R7, RZ, |R18|, !PT ;  /* 0x40000012ff077209 */ /* 0x000fe20007800000 */
[----:B------:R-:W-:Y:S01]  /*1bc0*/  FFMA R58, R41, R24, 0.5 ;  /* 0x3f000000293a7423 */ /* 0x000fe20000000018 */
[----:B------:R-:W-:-:S02]  /*1bd0*/  VIADD R54, R54, 0x2 ;  /* 0x0000000236367836 */ /* 0x000fc40000000000 */
[----:B------:R-:W-:Y:S01]  /*1be0*/  VIADD R21, R22, 0x1e ;  /* 0x0000001e16157836 */ /* 0x000fe20000000000 */
[----:B------:R-:W-:Y:S01]  /*1bf0*/  FMNMX R7, |R38|, R7, !PT ;  /* 0x0000000726077209 */ /* 0x000fe20007800200 */
[----:B------:R-:W-:Y:S01]  /*1c00*/  ULOP3.LUT UR20, UR6, 0xfffffffe, URZ, 0xc0, !UPT ;  /* 0xfffffffe06147892 */ /* 0x000fe2000f8ec03f */
[----:B------:R-:W-:Y:S01]  /*1c10*/  MOV R43, UR18 ;  /* 0x00000012002b7c02 */ /* 0x000fe20008000f00 */
[----:B------:R-:W-:Y:S01]  /*1c20*/  IMAD.U32 R0, RZ, RZ, UR18 ;  /* 0x00000012ff007e24 */ /* 0x000fe2000f8e00ff */
[----:B------:R-:W-:Y:S01]  /*1c30*/  BSSY B0, `(.L_x_11314) ;  /* 0x0000017000007945 */ /* 0x000fe20003800000 */
[----:B------:R-:W-:Y:S02]  /*1c40*/  IMAD.U32 R41, RZ, RZ, UR5 ;  /* 0x00000005ff297e24 */ /* 0x000fe4000f8e00ff */
[----:B------:R-:W-:Y:S01]  /*1c50*/  FMUL R58, R15, R58 ;  /* 0x0000003a0f3a7220 */ /* 0x000fe20000400000 */
[C---:B------:R-:W-:Y:S01]  /*1c60*/  FMNMX R60, |R16|.reuse, R7, !PT ;  /* 0x00000007103c7209 */ /* 0x040fe20007800200 */
[----:B------:R-:W-:Y:S01]  /*1c70*/  FMUL R17, R16, UR14 ;  /* 0x0000000e10117c20 */ /* 0x000fe20008400000 */
[----:B------:R-:W-:Y:S01]  /*1c80*/  LOP3.LUT R21, R21, 0x1f, RZ, 0xc0, !PT ;  /* 0x0000001f15157812 */ /* 0x000fe200078ec0ff */
[----:B------:R-:W-:Y:S01]  /*1c90*/  FMUL R19, R14, UR14 ;  /* 0x0000000e0e137c20 */ /* 0x000fe20008400000 */
[----:B------:R-:W-:Y:S01]  /*1ca0*/  ISETP.GE.U32.AND P1, PT, R54, R31, PT ;  /* 0x0000001f3600720c */ /* 0x000fe20003f26070 */
[----:B------:R-:W-:Y:S01]  /*1cb0*/  FMUL R20, R47, UR14 ;  /* 0x0000000e2f147c20 */ /* 0x000fe20008400000 */
[----:B------:R-:W-:Y:S01]  /*1cc0*/  FMUL R18, R18, UR14 ;  /* 0x0000000e12127c20 */ /* 0x000fe20008400000 */
[----:B------:R-:W-:Y:S01]  /*1cd0*/  FMUL R16, R53, UR14 ;  /* 0x0000000e35107c20 */ /* 0x000fe20008400000 */
[----:B------:R-:W-:Y:S01]  /*1ce0*/  FMUL R15, R38, UR14 ;  /* 0x0000000e260f7c20 */ /* 0x000fe20008400000 */
[----:B------:R-:W-:Y:S08]  /*1cf0*/  @P2 BRA `(.L_x_11315) ;  /* 0x0000000000282947 */ /* 0x000ff00003800000 */
[----:B------:R-:W-:Y:S01]  /*1d00*/  MOV R5, RZ ;  /* 0x000000ff00057202 */ /* 0x000fe20000000f00 */
[----:B------:R-:W-:Y:S02]  /*1d10*/  ULDC.64 UR18, c[0x0][0x220] ;  /* 0x0000880000127ab9 */ /* 0x000fe40000000a00 */
[----:B------:R-:W-:Y:S01]  /*1d20*/  LEA R7, P4, R49, UR18, 0x6 ;  /* 0x0000001231077c11 */ /* 0x000fe2000f8830ff */
[----:B------:R-:W-:-:S03]  /*1d30*/  IMAD.WIDE.U32 R8, R30, UR6, R4 ;  /* 0x000000061e087c25 */ /* 0x000fc6000f8e0004 */
[----:B------:R-:W-:Y:S01]  /*1d40*/  LEA R6, P5, R8, R7, 0x2 ;  /* 0x0000000708067211 */ /* 0x000fe200078a10ff */
[----:B------:R-:W-:Y:S01]  /*1d50*/  IMAD R7, R30, UR7, R9 ;  /* 0x000000071e077c24 */ /* 0x000fe2000f8e0209 */
[----:B------:R-:W-:-:S04]  /*1d60*/  LEA.HI.X R9, R49, UR19, R34, 0x6, P4 ;  /* 0x0000001331097c11 */ /* 0x000fc8000a0f3422 */
[----:B------:R-:W-:Y:S02]  /*1d70*/  LEA.HI.X R7, R8, R9, R7, 0x2, P5 ;  /* 0x0000000908077211 */ /* 0x000fe400028f1407 */
[----:B------:R-:W-:-:S05]  /*1d80*/  F2FP.BF16.F32.PACK_AB R9, R15, R18 ;  /* 0x000000120f09723e */ /* 0x000fca00000010ff */
[----:B------:R0:W-:Y:S02]  /*1d90*/  STG.E desc[UR10][R6.64], R9 ;  /* 0x0000000906007986 */ /* 0x0001e4000c10190a */
.L_x_11315:
[----:B------:R-:W-:Y:S05]  /*1da0*/  BSYNC B0 ;  /* 0x0000000000007941 */ /* 0x000fea0003800000 */
.L_x_11314:
[----:B------:R-:W-:Y:S04]  /*1db0*/  BSSY B0, `(.L_x_11316) ;  /* 0x000000b000007945 */ /* 0x000fe80003800000 */
[----:B------:R-:W-:Y:S05]  /*1dc0*/  @P2 BRA `(.L_x_11317) ;  /* 0x0000000000242947 */ /* 0x000fea0003800000 */
[----:B------:R-:W-:Y:S01]  /*1dd0*/  ULDC.64 UR18, c[0x0][0x220] ;  /* 0x0000880000127ab9 */ /* 0x000fe20000000a00 */
[----:B------:R-:W-:Y:S02]  /*1de0*/  IADD3 R8, P6, R39, UR6, RZ ;  /* 0x0000000627087c10 */ /* 0x000fe4000ffde0ff */
[C---:B0-----:R-:W-:Y:S02]  /*1df0*/  LEA R6, P5, R49.reuse, UR18, 0x6 ;  /* 0x0000001231067c11 */ /* 0x041fe4000f8a30ff */
[----:B------:R-:W-:Y:S02]  /*1e00*/  IADD3.X R9, R56, UR15, RZ, P6, !PT ;  /* 0x0000000f38097c10 */ /* 0x000fe4000b7fe4ff */
[----:B------:R-:W-:Y:S02]  /*1e10*/  LEA R6, P4, R8, R6, 0x2 ;  /* 0x0000000608067211 */ /* 0x000fe400078810ff */
[----:B------:R-:W-:-:S04]  /*1e20*/  LEA.HI.X R7, R49, UR19, R34, 0x6, P5 ;  /* 0x0000001331077c11 */ /* 0x000fc8000a8f3422 */
[----:B------:R-:W-:Y:S02]  /*1e30*/  LEA.HI.X R7, R8, R7, R9, 0x2, P4 ;  /* 0x0000000708077211 */ /* 0x000fe400020f1409 */
[----:B------:R-:W-:-:S05]  /*1e40*/  F2FP.BF16.F32.PACK_AB R9, R16, R17 ;  /* 0x000000111009723e */ /* 0x000fca00000010ff */
[----:B------:R1:W-:Y:S02]  /*1e50*/  STG.E desc[UR10][R6.64], R9 ;  /* 0x0000000906007986 */ /* 0x0003e4000c10190a */
.L_x_11317:
[----:B------:R-:W-:Y:S05]  /*1e60*/  BSYNC B0 ;  /* 0x0000000000007941 */ /* 0x000fea0003800000 */
.L_x_11316:
[----:B------:R-:W-:Y:S04]  /*1e70*/  BSSY B0, `(.L_x_11318) ;  /* 0x000000e000007945 */ /* 0x000fe80003800000 */
[----:B------:R-:W-:Y:S05]  /*1e80*/  @P2 BRA `(.L_x_11319) ;  /* 0x0000000000302947 */ /* 0x000fea0003800000 */
[----:B------:R-:W-:Y:S01]  /*1e90*/  ULDC.64 UR18, c[0x0][0x220] ;  /* 0x0000880000127ab9 */ /* 0x000fe20000000a00 */
[----:B------:R-:W-:Y:S01]  /*1ea0*/  IMAD.MOV.U32 R5, RZ, RZ, RZ ;  /* 0x000000ffff057224 */ /* 0x000fe200078e00ff */
[----:B01----:R-:W-:Y:S01]  /*1eb0*/  LEA R7, P5, R49, UR18, 0x6 ;  /* 0x0000001231077c11 */ /* 0x003fe2000f8a30ff */
[----:B------:R-:W-:-:S03]  /*1ec0*/  IMAD.WIDE.U32 R4, R30, UR6, R4 ;  /* 0x000000061e047c25 */ /* 0x000fc6000f8e0004 */
[----:B------:R-:W-:Y:S02]  /*1ed0*/  IADD3 R7, P4, R7, UR16, RZ ;  /* 0x0000001007077c10 */ /* 0x000fe4000ff9e0ff */
[----:B------:R-:W-:Y:S01]  /*1ee0*/  LEA.HI.X R8, R49, UR19, R34, 0x6, P5 ;  /* 0x0000001331087c11 */ /* 0x000fe2000a8f3422 */
[----:B------:R-:W-:Y:S01]  /*1ef0*/  IMAD R5, R30, UR7, R5 ;  /* 0x000000071e057c24 */ /* 0x000fe2000f8e0205 */
[----:B------:R-:W-:Y:S02]  /*1f00*/  LEA R6, P5, R4, R7, 0x2 ;  /* 0x0000000704067211 */ /* 0x000fe400078a10ff */
[----:B------:R-:W-:-:S04]  /*1f10*/  IADD3.X R7, R8, UR17, RZ, P4, !PT ;  /* 0x0000001108077c10 */ /* 0x000fc8000a7fe4ff */
[----:B------:R-:W-:Y:S02]  /*1f20*/  LEA.HI.X R7, R4, R7, R5, 0x2, P5 ;  /* 0x0000000704077211 */ /* 0x000fe400028f1405 */
[----:B------:R-:W-:-:S05]  /*1f30*/  F2FP.BF16.F32.PACK_AB R5, R20, R19 ;  /* 0x000000131405723e */ /* 0x000fca00000010ff */
[----:B------:R2:W-:Y:S02]  /*1f40*/  STG.E desc[UR10][R6.64], R5 ;  /* 0x0000000506007986 */ /* 0x0005e4000c10190a */
.L_x_11319:
[----:B------:R-:W-:Y:S05]  /*1f50*/  BSYNC B0 ;  /* 0x0000000000007941 */ /* 0x000fea0003800000 */
.L_x_11318:
[----:B------:R-:W-:Y:S01]  /*1f60*/  FMNMX R53, |R53|, R60, !PT ;  /* 0x0000003c35357209 */ /* 0x000fe20007800200 */
[----:B------:R-:W-:Y:S01]  /*1f70*/  FMUL R51, R52, R51 ;  /* 0x0000003334337220 */ /* 0x000fe20000400000 */
[----:B------:R-:W-:Y:S01]  /*1f80*/  FMUL R52, R13, R58 ;  /* 0x0000003a0d347220 */ /* 0x000fe20000400000 */
[----:B------:R-:W-:Y:S01]  /*1f90*/  BSSY B0, `(.L_x_11320) ;  /* 0x0000012000007945 */ /* 0x000fe20003800000 */
[----:B------:R-:W-:Y:S01]  /*1fa0*/  FMNMX R60, |R14|, R53, !PT ;  /* 0x000000350e3c7209 */ /* 0x000fe20007800200 */
[----:B------:R-:W-:Y:S01]  /*1fb0*/  FMUL R14, R51, UR14 ;  /* 0x0000000e330e7c20 */ /* 0x000fe20008400000 */
[----:B------:R-:W-:Y:S01]  /*1fc0*/  IADD3 R38, P4, R2, UR20, RZ ;  /* 0x0000001402267c10 */ /* 0x000fe2000ff9e0ff */
[----:B------:R-:W-:Y:S01]  /*1fd0*/  FMUL R13, R52, UR14 ;  /* 0x0000000e340d7c20 */ /* 0x000fe20008400000 */
[----:B------:R-:W-:Y:S01]  /*1fe0*/  ISETP.LT.U32.AND P1, PT, R21, R29, !P1 ;  /* 0x0000001d1500720c */ /* 0x000fe20004f21070 */
[----:B------:R-:W-:-:S12]  /*1ff0*/  @P2 BRA `(.L_x_11321) ;  /* 0x00000000002c2947 */ /* 0x000fd80003800000 */
[----:B------:R-:W-:Y:S01]  /*2000*/  ULDC.64 UR18, c[0x0][0x220] ;  /* 0x0000880000127ab9 */ /* 0x000fe20000000a00 */
[----:B------:R-:W-:Y:S02]  /*2010*/  IADD3 R39, P6, R39, UR6, RZ ;  /* 0x0000000627277c10 */ /* 0x000fe4000ffde0ff */
[C---:B------:R-:W-:Y:S02]  /*2020*/  LEA R4, P5, R49.reuse, UR18, 0x6 ;  /* 0x0000001231047c11 */ /* 0x040fe4000f8a30ff */
[----:B------:R-:W-:Y:S02]  /*2030*/  IADD3.X R56, R56, UR15, RZ, P6, !PT ;  /* 0x0000000f38387c10 */ /* 0x000fe4000b7fe4ff */
[----:B------:R-:W-:Y:S02]  /*2040*/  IADD3 R4, P2, R4, UR16, RZ ;  /* 0x0000001004047c10 */ /* 0x000fe4000ff5e0ff */
[----:B--2---:R-:W-:Y:S02]  /*2050*/  LEA.HI.X R5, R49, UR19, R34, 0x6, P5 ;  /* 0x0000001331057c11 */ /* 0x004fe4000a8f3422 */
[----:B------:R-:W-:-:S02]  /*2060*/  LEA R4, P5, R39, R4, 0x2 ;  /* 0x0000000427047211 */ /* 0x000fc400078a10ff */
[----:B------:R-:W-:Y:S02]  /*2070*/  IADD3.X R5, R5, UR17, RZ, P2, !PT ;  /* 0x0000001105057c10 */ /* 0x000fe400097fe4ff */
[----:B01----:R-:W-:Y:S02]  /*2080*/  F2FP.BF16.F32.PACK_AB R7, R13, R14 ;  /* 0x0000000e0d07723e */ /* 0x003fe400000010ff */
[----:B------:R-:W-:-:S05]  /*2090*/  LEA.HI.X R5, R39, R5, R56, 0x2, P5 ;  /* 0x0000000527057211 */ /* 0x000fca00028f1438 */
[----:B------:R3:W-:Y:S02]  /*20a0*/  STG.E desc[UR10][R4.64], R7 ;  /* 0x0000000704007986 */ /* 0x0007e4000c10190a */
.L_x_11321:
[----:B------:R-:W-:Y:S05]  /*20b0*/  BSYNC B0 ;  /* 0x0000000000007941 */ /* 0x000fea0003800000 */
.L_x_11320:
[----:B------:R-:W-:Y:S01]  /*20c0*/  BSSY B0, `(.L_x_11322) ;  /* 0x0000018000007945 */ /* 0x000fe20003800000 */
[----:B------:R-:W-:Y:S01]  /*20d0*/  IADD3.X R50, R50, UR17, RZ, P3, !PT ;  /* 0x0000001132327c10 */ /* 0x000fe20009ffe4ff */
[----:B------:R-:W-:Y:S01]  /*20e0*/  @!P1 IMAD.MOV.U32 R55, RZ, RZ, RZ ;  /* 0x000000ffff379224 */ /* 0x000fe200078e00ff */
[----:B------:R-:W-:Y:S02]  /*20f0*/  IADD3.X R39, R46, UR7, RZ, P4, !PT ;  /* 0x000000072e277c10 */ /* 0x000fe4000a7fe4ff */
[----:B------:R-:W-:Y:S01]  /*2100*/  @!P1 CS2R R56, SRZ ;  /* 0x0000000000389805 */ /* 0x000fe2000001ff00 */
[----:B------:R-:W-:Y:S06]  /*2110*/  @!P1 BRA `(.L_x_11323) ;  /* 0x0000000000489947 */ /* 0x000fec0003800000 */
[--C-:B--23--:R-:W-:Y:S01]  /*2120*/  IADD3 R5, P5, P6, R40, UR16, R21.reuse ;  /* 0x0000001028057c10 */ /* 0x10cfe2000febe015 */
[----:B------:R-:W-:Y:S01]  /*2130*/  ULOP3.LUT UR5, UR7, 0x3fffffff, URZ, 0xc0, !UPT ;  /* 0x3fffffff07057892 */ /* 0x000fe2000f8ec03f */
[----:B------:R-:W-:Y:S02]  /*2140*/  IADD3 R56, P3, P4, R38, UR20, R21 ;  /* 0x0000001426387c10 */ /* 0x000fe4000fc7e015 */
[----:B------:R-:W-:Y:S02]  /*2150*/  IADD3.X R8, R50, UR17, RZ, P5, P6 ;  /* 0x0000001132087c10 */ /* 0x000fe4000afec4ff */
[----:B01----:R-:W-:Y:S02]  /*2160*/  LEA R9, P2, R49, UR8, 0x6 ;  /* 0x0000000831097c11 */ /* 0x003fe4000f8430ff */
[----:B------:R-:W-:Y:S02]  /*2170*/  SHF.L.U32 R4, R5, 0x2, RZ ;  /* 0x0000000205047819 */ /* 0x000fe400000006ff */
[----:B------:R-:W-:-:S02]  /*2180*/  IADD3.X R7, R39, UR5, RZ, P3, P4 ;  /* 0x0000000527077c10 */ /* 0x000fc40009fe84ff */
[----:B------:R-:W-:Y:S02]  /*2190*/  SHF.L.U64.HI R5, R5, 0x2, R8 ;  /* 0x0000000205057819 */ /* 0x000fe40000010208 */
[----:B------:R-:W-:Y:S02]  /*21a0*/  LEA R8, P3, R56, R65, 0x2 ;  /* 0x0000004138087211 */ /* 0x000fe400078610ff */
[C---:B------:R-:W-:Y:S02]  /*21b0*/  IADD3 R6, P4, R4.reuse, R9, RZ ;  /* 0x0000000904067210 */ /* 0x040fe40007f9e0ff */
[----:B------:R-:W-:Y:S02]  /*21c0*/  IADD3 R4, P5, P6, R4, UR16, R9 ;  /* 0x0000001004047c10 */ /* 0x000fe4000febe009 */
[----:B------:R-:W-:Y:S02]  /*21d0*/  LEA.HI.X R9, R56, R61, R7, 0x2, P3 ;  /* 0x0000003d38097211 */ /* 0x000fe400018f1407 */
[----:B------:R-:W-:-:S03]  /*21e0*/  LEA.HI.X R56, R49, UR9, R34, 0x6, P2 ;  /* 0x0000000931387c11 */ /* 0x000fc600090f3422 */
[----:B------:R4:W5:Y:S02]  /*21f0*/  LDG.E R55, desc[UR10][R8.64] ;  /* 0x0000000a08377981 */ /* 0x000964000c1e1900 */
[C-C-:B------:R-:W-:Y:S01]  /*2200*/  IMAD.X R7, R5.reuse, 0x1, R56.reuse, P4 ;  /* 0x0000000105077824 */ /* 0x140fe200020e0638 */
[----:B------:R-:W-:-:S04]  /*2210*/  IADD3.X R5, R5, UR17, R56, P5, P6 ;  /* 0x0000001105057c10 */ /* 0x000fc8000afec438 */
[----:B------:R4:W5:Y:S04]  /*2220*/  LDG.E R56, desc[UR10][R6.64] ;  /* 0x0000000a06387981 */ /* 0x000968000c1e1900 */
[----:B------:R4:W5:Y:S02]  /*2230*/  LDG.E R57, desc[UR10][R4.64] ;  /* 0x0000000a04397981 */ /* 0x000964000c1e1900 */
.L_x_11323:
[----:B------:R-:W-:Y:S05]  /*2240*/  BSYNC B0 ;  /* 0x0000000000007941 */ /* 0x000fea0003800000 */
.L_x_11322:
[----:B------:R-:W-:Y:S01]  /*2250*/  BSSY B0, `(.L_x_11324) ;  /* 0x0000021000007945 */ /* 0x000fe20003800000 */
[----:B----4-:R-:W-:Y:S02]  /*2260*/  FMNMX R8, |R47|, R60, !PT ;  /* 0x0000003c2f087209 */ /* 0x010fe40007800200 */
[----:B------:R-:W-:Y:S01]  /*2270*/  @!P1 CS2R R58, SRZ ;  /* 0x00000000003a9805 */ /* 0x000fe2000001ff00 */
[----:B------:R-:W-:Y:S01]  /*2280*/  @!P1 IMAD.MOV.U32 R60, RZ, RZ, RZ ;  /* 0x000000ffff3c9224 */ /* 0x000fe200078e00ff */
[----:B------:R-:W-:Y:S06]  /*2290*/  @!P1 BRA `(.L_x_11325) ;  /* 0x0000000000709947 */ /* 0x000fec0003800000 */
[----:B------:R-:W-:Y:S01]  /*22a0*/  IADD3 R3, R48, 0x1e, -R23 ;  /* 0x0000001e30037810 */ /* 0x000fe20007ffe817 */
[----:B------:R-:W-:Y:S01]  /*22b0*/  ULOP3.LUT UR18, UR7, 0x3fffffff, URZ, 0xc0, !UPT ;  /* 0x3fffffff07127892 */ /* 0x000fe2000f8ec03f */
[----:B0123--:R-:W-:Y:S01]  /*22c0*/  IMAD.U32 R7, RZ, RZ, UR6 ;  /* 0x00000006ff077e24 */ /* 0x00ffe2000f8e00ff */
[----:B------:R-:W-:Y:S01]  /*22d0*/  UIMAD UR5, UR15, 0x3, URZ ;  /* 0x000000030f0578a4 */ /* 0x000fe2000f8e023f */
[----:B------:R-:W-:-:S04]  /*22e0*/  LOP3.LUT R3, R3, 0x1f, RZ, 0xc0, !PT ;  /* 0x0000001f03037812 */ /* 0x000fc800078ec0ff */
[C---:B------:R-:W-:Y:S02]  /*22f0*/  IADD3 R4, P3, R3.reuse, R40, RZ ;  /* 0x0000002803047210 */ /* 0x040fe40007f7e0ff */
[----:B------:R-:W-:Y:S02]  /*2300*/  IADD3 R2, P1, P2, R3, UR20, R2 ;  /* 0x0000001403027c10 */ /* 0x000fe4000fa3e002 */
[----:B------:R-:W-:Y:S02]  /*2310*/  IADD3.X R5, RZ, R50, RZ, P3, !PT ;  /* 0x00000032ff057210 */ /* 0x000fe40001ffe4ff */
[----:B------:R-:W-:Y:S01]  /*2320*/  IADD3.X R3, RZ, UR18, R46, P1, P2 ;  /* 0x00000012ff037c10 */ /* 0x000fe20008fe442e */
[----:B------:R-:W-:Y:S01]  /*2330*/  UIMAD UR18, UR13, 0x3, URZ ;  /* 0x000000030d1278a4 */ /* 0x000fe2000f8e023f */
[----:B------:R-:W-:Y:S01]  /*2340*/  LEA R46, P4, R49, UR8, 0x6 ;  /* 0x00000008312e7c11 */ /* 0x000fe2000f8830ff */
[----:B------:R-:W-:-:S04]  /*2350*/  IMAD.WIDE.U32 R4, R7, 0x3, R4 ;  /* 0x0000000307047825 */ /* 0x000fc800078e0004 */
[----:B------:R-:W-:Y:S01]  /*2360*/  IMAD.U32 R7, RZ, RZ, UR12 ;  /* 0x0000000cff077e24 */ /* 0x000fe2000f8e00ff */
[----:B------:R-:W-:Y:S01]  /*2370*/  IADD3 R9, R5, UR5, RZ ;  /* 0x0000000505097c10 */ /* 0x000fe2000fffe0ff */
[C---:B------:R-:W-:Y:S02]  /*2380*/  IMAD.SHL.U32 R5, R4.reuse, 0x4, RZ ;  /* 0x0000000404057824 */ /* 0x040fe400078e00ff */
[----:B------:R-:W-:Y:S01]  /*2390*/  IMAD.WIDE.U32 R2, R7, 0x3, R2 ;  /* 0x0000000307027825 */ /* 0x000fe200078e0002 */
[----:B------:R-:W-:-:S03]  /*23a0*/  SHF.L.U64.HI R9, R4, 0x2, R9 ;  /* 0x0000000204097819 */ /* 0x000fc60000010209 */
[----:B------:R-:W-:Y:S01]  /*23b0*/  VIADD R3, R3, UR18 ;  /* 0x0000001203037c36 */ /* 0x000fe20008000000 */
[----:B------:R-:W-:-:S04]  /*23c0*/  LEA R6, P1, R2, R65, 0x2 ;  /* 0x0000004102067211 */ /* 0x000fc800078210ff */
[----:B------:R-:W-:Y:S02]  /*23d0*/  LEA.HI.X R7, R2, R61, R3, 0x2, P1 ;  /* 0x0000003d02077211 */ /* 0x000fe400008f1403 */
[C---:B------:R-:W-:Y:S02]  /*23e0*/  IADD3 R4, P1, R5.reuse, R46, RZ ;  /* 0x0000002e05047210 */ /* 0x040fe40007f3e0ff */
[----:B------:R-:W-:Y:S01]  /*23f0*/  IADD3 R2, P2, P3, R5, UR16, R46 ;  /* 0x0000001005027c10 */ /* 0x000fe2000fb5e02e */
[----:B------:R4:W5:Y:S01]  /*2400*/  LDG.E R58, desc[UR10][R6.64] ;  /* 0x0000000a063a7981 */ /* 0x000962000c1e1900 */
[----:B------:R-:W-:-:S04]  /*2410*/  LEA.HI.X R46, R49, UR9, R34, 0x6, P4 ;  /* 0x00000009312e7c11 */ /* 0x000fc8000a0f3422 */
[C---:B------:R-:W-:Y:S02]  /*2420*/  IADD3.X R5, R9.reuse, R46, RZ, P1, !PT ;  /* 0x0000002e09057210 */ /* 0x040fe40000ffe4ff */
[----:B------:R-:W-:-:S03]  /*2430*/  IADD3.X R3, R9, UR17, R46, P2, P3 ;  /* 0x0000001109037c10 */ /* 0x000fc600097e642e */
[----:B------:R4:W5:Y:S04]  /*2440*/  LDG.E R59, desc[UR10][R4.64] ;  /* 0x0000000a043b7981 */ /* 0x000968000c1e1900 */
[----:B------:R4:W5:Y:S02]  /*2450*/  LDG.E R60, desc[UR10][R2.64] ;  /* 0x0000000a023c7981 */ /* 0x000964000c1e1900 */
.L_x_11325:
[----:B------:R-:W-:Y:S05]  /*2460*/  BSYNC B0 ;  /* 0x0000000000007941 */ /* 0x000fea0003800000 */
.L_x_11324:
[----:B01234-:R-:W-:Y:S01]  /*2470*/  IMAD.U32 R7, R11, 0x10000, RZ ;  /* 0x000100000b077824 */ /* 0x01ffe200078e00ff */
[----:B------:R-:W-:Y:S01]  /*2480*/  FMNMX R51, |R51|, R8, !PT ;  /* 0x0000000833337209 */ /* 0x000fe20007800200 */
[----:B------:R-:W-:Y:S02]  /*2490*/  BSSY B0, `(.L_x_11326) ;  /* 0x00000eb000007945 */ /* 0x000fe40003800000 */
[C---:B------:R-:W-:Y:S01]  /*24a0*/  FMUL R2, R7.reuse, 0.044714998453855514526 ;  /* 0x3d37271307027820 */ /* 0x040fe20000400000 */
[C---:B------:R-:W-:Y:S01]  /*24b0*/  FMUL R8, R7.reuse, 0.5 ;  /* 0x3f00000007087820 */ /* 0x040fe20000400000 */
[----:B------:R-:W-:Y:S02]  /*24c0*/  FMNMX R52, |R52|, R51, !PT ;  /* 0x0000003334347209 */ /* 0x000fe40007800200 */
[C---:B------:R-:W-:Y:S01]  /*24d0*/  FFMA R3, R7.reuse, R2, 1 ;  /* 0x3f80000007037423 */ /* 0x040fe20000000002 */
[----:B------:R-:W-:-:S04]  /*24e0*/  FMUL R2, R7, 0.79788458347320556641 ;  /* 0x3f4c422a07027820 */ /* 0x000fc80000400000 */
[----:B------:R-:W-:Y:S01]  /*24f0*/  FMUL R4, R2, R3 ;  /* 0x0000000302047220 */ /* 0x000fe20000400000 */
[----:B------:R-:W-:-:S03]  /*2500*/  PRMT R3, R11, 0x7632, R3 ;  /* 0x000076320b037816 */ /* 0x000fc60000000003 */
[C---:B------:R-:W-:Y:S01]  /*2510*/  FMUL R5, |R4|.reuse, 2.8853900432586669922 ;  /* 0x4038aa3b04057820 */ /* 0x040fe20000400200 */
[C---:B------:R-:W-:Y:S01]  /*2520*/  FMUL R9, R4.reuse, R4 ;  /* 0x0000000404097220 */ /* 0x040fe20000400000 */
[----:B------:R-:W-:Y:S01]  /*2530*/  IMAD.U32 R3, R3, 0x10000, RZ ;  /* 0x0001000003037824 */ /* 0x000fe200078e00ff */
[C---:B------:R-:W-:Y:S02]  /*2540*/  FSETP.GE.AND P2, PT, |R4|.reuse, 0.60000002384185791016, PT ;  /* 0x3f19999a0400780b */ /* 0x040fe40003f46200 */
[----:B------:R-:W-:Y:S01]  /*2550*/  FFMA R2, R9, R26, -0.052303962409496307373 ;  /* 0xbd563cae09027423 */ /* 0x000fe2000000001a */
[----:B------:R-:W0:Y:S01]  /*2560*/  MUFU.EX2 R5, R5 ;  /* 0x0000000500057308 */ /* 0x000e220000000800 */
[----:B------:R-:W-:Y:S01]  /*2570*/  FMUL R46, R3, 0.044714998453855514526 ;  /* 0x3d372713032e7820 */ /* 0x000fe20000400000 */
[----:B------:R-:W-:Y:S01]  /*2580*/  FSETP.GE.AND P1, PT, |R4|, 9.010913848876953125, PT ;  /* 0x41102cb40400780b */ /* 0x000fe20003f26200 */
[----:B------:R-:W-:Y:S02]  /*2590*/  FFMA R2, R9, R2, 0.1331529766321182251 ;  /* 0x3e08594109027423 */ /* 0x000fe40000000002 */
[----:B------:R-:W-:-:S02]  /*25a0*/  FFMA R46, R3, R46, 1 ;  /* 0x3f800000032e7423 */ /* 0x000fc4000000002e */
[----:B------:R-:W-:-:S04]  /*25b0*/  FFMA R2, R9, R2, -0.33332768082618713379 ;  /* 0xbeaaa9ed09027423 */ /* 0x000fc80000000002 */
[----:B------:R-:W-:Y:S01]  /*25c0*/  FFMA R11, R9, R2, RZ ;  /* 0x00000002090b7223 */ /* 0x000fe200000000ff */
[----:B0-----:R-:W-:Y:S01]  /*25d0*/  FADD R6, R5, 1 ;  /* 0x3f80000005067421 */ /* 0x001fe20000000000 */
[----:B------:R-:W-:-:S04]  /*25e0*/  FMUL R5, R3, 0.79788458347320556641 ;  /* 0x3f4c422a03057820 */ /* 0x000fc80000400000 */
[----:B------:R-:W-:Y:S01]  /*25f0*/  FMUL R5, R5, R46 ;  /* 0x0000002e05057220 */ /* 0x000fe20000400000 */
[----:B------:R-:W0:Y:S03]  /*2600*/  MUFU.RCP R6, R6 ;  /* 0x0000000600067308 */ /* 0x000e260000001000 */
[----:B------:R-:W-:-:S06]  /*2610*/  FMUL R62, |R5|, 2.8853900432586669922 ;  /* 0x4038aa3b053e7820 */ /* 0x000fcc0000400200 */
[----:B------:R-:W1:Y:S01]  /*2620*/  MUFU.EX2 R62, R62 ;  /* 0x0000003e003e7308 */ /* 0x000e620000000800 */
[----:B0-----:R-:W-:-:S05]  /*2630*/  FFMA R2, R6, -2, R25 ;  /* 0xc000000006027823 */ /* 0x001fca0000000019 */
[----:B------:R-:W-:Y:S01]  /*2640*/  FSEL R9, R2, 1, !P1 ;  /* 0x3f80000002097808 */ /* 0x000fe20004800000 */
[----:B------:R-:W-:-:S03]  /*2650*/  FMUL R2, R7, 0.035677410662174224854 ;  /* 0x3d12227a07027820 */ /* 0x000fc60000400000 */
[--C-:B------:R-:W-:Y:S01]  /*2660*/  LOP3.LUT R9, R9, 0x80000000, R4.reuse, 0xb8, !PT ;  /* 0x8000000009097812 */ /* 0x100fe200078eb804 */
[----:B------:R-:W-:Y:S01]  /*2670*/  @!P2 FFMA R9, R4, R11, R4 ;  /* 0x0000000b0409a223 */ /* 0x000fe20000000004 */
[----:B------:R-:W-:-:S04]  /*2680*/  FMUL R11, R5, R5 ;  /* 0x00000005050b7220 */ /* 0x000fc80000400000 */
[----:B------:R-:W-:-:S04]  /*2690*/  FFMA R4, R11, R26, -0.052303962409496307373 ;  /* 0xbd563cae0b047423 */ /* 0x000fc8000000001a */
[----:B------:R-:W-:Y:S01]  /*26a0*/  FFMA R6, R11, R4, 0.1331529766321182251 ;  /* 0x3e0859410b067423 */ /* 0x000fe20000000004 */
[----:B------:R-:W-:-:S03]  /*26b0*/  FFMA R4, R7, R2, 0.79788458347320556641 ;  /* 0x3f4c422a07047423 */ /* 0x000fc60000000002 */
[----:B------:R-:W-:Y:S01]  /*26c0*/  FFMA R2, R11, R6, -0.33332768082618713379 ;  /* 0xbeaaa9ed0b027423 */ /* 0x000fe20000000006 */
[----:B------:R-:W-:-:S03]  /*26d0*/  FMUL R4, R7, R4 ;  /* 0x0000000407047220 */ /* 0x000fc60000400000 */
[----:B------:R-:W-:Y:S01]  /*26e0*/  FFMA R64, R11, R2, RZ ;  /* 0x000000020b407223 */ /* 0x000fe200000000ff */
        /* <DEDUP_REMOVED lines=9> */
[----:B-1----:R-:W-:Y:S01]  /*2780*/  FADD R2, R62, 1 ;  /* 0x3f8000003e027421 */ /* 0x002fe20000000000 */
[----:B0-----:R-:W-:-:S05]  /*2790*/  FADD R11, R6, 1 ;  /* 0x3f800000060b7421 */ /* 0x001fca0000000000 */
[----:B------:R-:W-:Y:S08]  /*27a0*/  MUFU.RCP R2, R2 ;  /* 0x0000000200027308 */ /* 0x000ff00000001000 */
[----:B------:R-:W0:Y:S02]  /*27b0*/  MUFU.RCP R46, R11 ;  /* 0x0000000b002e7308 */ /* 0x000e240000001000 */
[----:B0-----:R-:W-:-:S05]  /*27c0*/  FFMA R46, R46, -2, R25 ;  /* 0xc00000002e2e7823 */ /* 0x001fca0000000019 */
[----:B------:R-:W-:Y:S02]  /*27d0*/  FSEL R47, R46, 1, !P1 ;  /* 0x3f8000002e2f7808 */ /* 0x000fe40004800000 */
[----:B------:R-:W-:Y:S02]  /*27e0*/  FSETP.GE.AND P1, PT, |R5|, 9.010913848876953125, PT ;  /* 0x41102cb40500780b */ /* 0x000fe40003f26200 */
[--C-:B------:R-:W-:Y:S01]  /*27f0*/  LOP3.LUT R11, R47, 0x80000000, R4.reuse, 0xb8, !PT ;  /* 0x800000002f0b7812 */ /* 0x100fe200078eb804 */
[----:B------:R-:W-:Y:S01]  /*2800*/  @!P2 FFMA R11, R4, R53, R4 ;  /* 0x00000035040ba223 */ /* 0x000fe20000000004 */
[----:B------:R-:W-:Y:S01]  /*2810*/  FSETP.GE.AND P2, PT, |R5|, 0.60000002384185791016, PT ;  /* 0x3f19999a0500780b */ /* 0x000fe20003f46200 */
[----:B------:R-:W-:Y:S01]  /*2820*/  FFMA R4, R2, -2, R25 ;  /* 0xc000000002047823 */ /* 0x000fe20000000019 */
[----:B------:R-:W-:-:S04]  /*2830*/  FMUL R2, R3, 0.035677410662174224854 ;  /* 0x3d12227a03027820 */ /* 0x000fc80000400000 */
[----:B------:R-:W-:Y:S01]  /*2840*/  FFMA R2, R3, R2, 0.79788458347320556641 ;  /* 0x3f4c422a03027423 */ /* 0x000fe20000000002 */
[----:B------:R-:W-:-:S03]  /*2850*/  FSEL R4, R4, 1, !P1 ;  /* 0x3f80000004047808 */ /* 0x000fc60004800000 */
[----:B------:R-:W-:Y:S01]  /*2860*/  FMUL R6, R3, R2 ;  /* 0x0000000203067220 */ /* 0x000fe20000400000 */
[--C-:B------:R-:W-:Y:S02]  /*2870*/  LOP3.LUT R4, R4, 0x80000000, R5.reuse, 0xb8, !PT ;  /* 0x8000000004047812 */ /* 0x100fe400078eb805 */
[----:B------:R-:W-:Y:S01]  /*2880*/  @!P2 FFMA R4, R5, R64, R5 ;  /* 0x000000400504a223 */ /* 0x000fe20000000005 */
        /* <DEDUP_REMOVED lines=12> */
[----:B------:R-:W-:Y:S01]  /*2950*/  FSEL R5, R2, 1, !P1 ;  /* 0x3f80000002057808 */ /* 0x000fe20004800000 */
[----:B------:R-:W-:-:S03]  /*2960*/  FMUL R2, R7, 0.10703222453594207764 ;  /* 0x3ddb33b607027820 */ /* 0x000fc60000400000 */
[--C-:B------:R-:W-:Y:S01]  /*2970*/  LOP3.LUT R5, R5, 0x80000000, R6.reuse, 0xb8, !PT ;  /* 0x8000000005057812 */ /* 0x100fe200078eb806 */
[----:B------:R-:W-:Y:S01]  /*2980*/  @!P2 FFMA R5, R6, R47, R6 ;  /* 0x0000002f0605a223 */ /* 0x000fe20000000006 */
[----:B------:R-:W-:Y:S01]  /*2990*/  FFMA R47, R7, R2, 0.79788458347320556641 ;  /* 0x3f4c422a072f7423 */ /* 0x000fe20000000002 */
[C---:B------:R-:W-:Y:S01]  /*29a0*/  FFMA R2, -R9.reuse, R9, 1 ;  /* 0x3f80000009027423 */ /* 0x040fe20000000109 */
[C---:B------:R-:W-:Y:S01]  /*29b0*/  SHF.L.U32 R6, R42.reuse, 0x10, RZ ;  /* 0x000000102a067819 */ /* 0x040fe200000006ff */
[----:B------:R-:W-:Y:S01]  /*29c0*/  FADD R9, R9, 1 ;  /* 0x3f80000009097421 */ /* 0x000fe20000000000 */
[----:B------:R-:W-:Y:S01]  /*29d0*/  PRMT R42, R42, 0x7632, R42 ;  /* 0x000076322a2a7816 */ /* 0x000fe2000000002a */
[----:B------:R-:W-:Y:S02]  /*29e0*/  FMUL R47, R2, R47 ;  /* 0x0000002f022f7220 */ /* 0x000fe40000400000 */
[----:B------:R-:W-:Y:S02]  /*29f0*/  FMUL R2, R6, 0.79788458347320556641 ;  /* 0x3f4c422a06027820 */ /* 0x000fe40000400000 */
[----:B------:R-:W-:Y:S01]  /*2a00*/  FMUL R8, R8, R47 ;  /* 0x0000002f08087220 */ /* 0x000fe20000400000 */
[----:B------:R-:W-:Y:S01]  /*2a10*/  FMUL R47, R6, 0.044714998453855514526 ;  /* 0x3d372713062f7820 */ /* 0x000fe20000400000 */
[----:B------:R-:W-:-:S02]  /*2a20*/  IMAD.U32 R42, R42, 0x10000, RZ ;  /* 0x000100002a2a7824 */ /* 0x000fc400078e00ff */
[----:B------:R-:W-:Y:S01]  /*2a30*/  FFMA R8, R9, 0.5, R8 ;  /* 0x3f00000009087823 */ /* 0x000fe20000000008 */
[----:B------:R-:W-:Y:S01]  /*2a40*/  FFMA R47, R6, R47, 1 ;  /* 0x3f800000062f7423 */ /* 0x000fe2000000002f */
[C---:B------:R-:W-:Y:S01]  /*2a50*/  FFMA R9, -R4.reuse, R4, 1 ;  /* 0x3f80000004097423 */ /* 0x040fe20000000104 */
[----:B------:R-:W-:Y:S02]  /*2a60*/  FADD R4, R4, 1 ;  /* 0x3f80000004047421 */ /* 0x000fe40000000000 */
        /* <DEDUP_REMOVED lines=16> */
[----:B------:R-:W-:-:S03]  /*2b70*/  FMUL R47, R6, 0.10703222453594207764 ;  /* 0x3ddb33b6062f7820 */ /* 0x000fc60000400000 */
[----:B------:R-:W-:Y:S01]  /*2b80*/  FFMA R2, -R62, R62, 1 ;  /* 0x3f8000003e027423 */ /* 0x000fe2000000013e */
[----:B------:R-:W-:-:S04]  /*2b90*/  FFMA R47, R6, R47, 0.79788458347320556641 ;  /* 0x3f4c422a062f7423 */ /* 0x000fc8000000002f */
[----:B------:R-:W-:Y:S01]  /*2ba0*/  FMUL R47, R2, R47 ;  /* 0x0000002f022f7220 */ /* 0x000fe20000400000 */
[----:B------:R-:W-:-:S04]  /*2bb0*/  FMUL R2, R6, 0.5 ;  /* 0x3f00000006027820 */ /* 0x000fc80000400000 */
[----:B------:R-:W-:Y:S01]  /*2bc0*/  FMUL R2, R2, R47 ;  /* 0x0000002f02027220 */ /* 0x000fe20000400000 */
[----:B------:R-:W-:-:S04]  /*2bd0*/  FADD R47, R62, 1 ;  /* 0x3f8000003e2f7421 */ /* 0x000fc80000000000 */
[----:B------:R-:W-:Y:S01]  /*2be0*/  FFMA R46, R47, 0.5, R2 ;  /* 0x3f0000002f2e7823 */ /* 0x000fe20000000002 */
[----:B------:R-:W-:Y:S01]  /*2bf0*/  FFMA R2, R11, R24, 0.5 ;  /* 0x3f0000000b027423 */ /* 0x000fe20000000018 */
[----:B------:R-:W-:-:S03]  /*2c00*/  FMUL R11, R42, 0.044714998453855514526 ;  /* 0x3d3727132a0b7820 */ /* 0x000fc60000400000 */
[----:B------:R-:W-:Y:S01]  /*2c10*/  FMUL R7, R7, R2 ;  /* 0x0000000207077220 */ /* 0x000fe20000400000 */
[----:B------:R-:W-:Y:S01]  /*2c20*/  FMUL R2, R3, 0.10703222453594207764 ;  /* 0x3ddb33b603027820 */ /* 0x000fe20000400000 */
[----:B------:R-:W-:-:S03]  /*2c30*/  FFMA R11, R42, R11, 1 ;  /* 0x3f8000002a0b7423 */ /* 0x000fc6000000000b */
[----:B------:R-:W-:-:S04]  /*2c40*/  FFMA R2, R3, R2, 0.79788458347320556641 ;  /* 0x3f4c422a03027423 */ /* 0x000fc80000000002 */
[----:B------:R-:W-:Y:S01]  /*2c50*/  FMUL R9, R9, R2 ;  /* 0x0000000209097220 */ /* 0x000fe20000400000 */
[----:B------:R-:W-:-:S04]  /*2c60*/  FMUL R2, R42, 0.79788458347320556641 ;  /* 0x3f4c422a2a027820 */ /* 0x000fc80000400000 */
        /* <DEDUP_REMOVED lines=10> */
[----:B0-----:R-:W-:Y:S01]  /*2d10*/  FADD R51, R47, 1 ;  /* 0x3f8000002f337421 */ /* 0x001fe20000000000 */
[----:B------:R-:W-:-:S03]  /*2d20*/  IMAD.U32 R47, R45, 0x10000, RZ ;  /* 0x000100002d2f7824 */ /* 0x000fc600078e00ff */
[----:B------:R0:W1:Y:S02]  /*2d30*/  MUFU.RCP R62, R51 ;  /* 0x00000033003e7308 */ /* 0x0000640000001000 */
[----:B0-----:R-:W-:-:S04]  /*2d40*/  FMUL R51, R42, 0.10703222453594207764 ;  /* 0x3ddb33b62a337820 */ /* 0x001fc80000400000 */
[----:B------:R-:W-:Y:S01]  /*2d50*/  FFMA R51, R42, R51, 0.79788458347320556641 ;  /* 0x3f4c422a2a337423 */ /* 0x000fe20000000033 */
[----:B-1----:R-:W-:-:S05]  /*2d60*/  FFMA R62, R62, -2, R25 ;  /* 0xc00000003e3e7823 */ /* 0x002fca0000000019 */
[----:B------:R-:W-:-:S04]  /*2d70*/  FSEL R62, R62, 1, !P1 ;  /* 0x3f8000003e3e7808 */ /* 0x000fc80004800000 */
[--C-:B------:R-:W-:Y:S01]  /*2d80*/  LOP3.LUT R62, R62, 0x80000000, R11.reuse, 0xb8, !PT ;  /* 0x800000003e3e7812 */ /* 0x100fe200078eb80b */
[----:B------:R-:W-:Y:S01]  /*2d90*/  @!P2 FFMA R62, R11, R2, R11 ;  /* 0x000000020b3ea223 */ /* 0x000fe2000000000b */
[----:B------:R-:W-:Y:S01]  /*2da0*/  SHF.L.U32 R2, R44, 0x10, RZ ;  /* 0x000000102c027819 */ /* 0x000fe200000006ff */
[----:B------:R-:W-:Y:S01]  /*2db0*/  FMUL R11, R46, R47 ;  /* 0x0000002f2e0b7220 */ /* 0x000fe20000400000 */
[----:B------:R-:W-:-:S03]  /*2dc0*/  PRMT R44, R45, 0x7632, R44 ;  /* 0x000076322d2c7816 */ /* 0x000fc6000000002c */
[----:B------:R-:W-:Y:S01]  /*2dd0*/  FMUL R11, R11, R2 ;  /* 0x000000020b0b7220 */ /* 0x000fe20000400000 */
[----:B------:R-:W-:-:S04]  /*2de0*/  FFMA R2, -R62, R62, 1 ;  /* 0x3f8000003e027423 */ /* 0x000fc8000000013e */
[----:B------:R-:W-:Y:S01]  /*2df0*/  FMUL R51, R2, R51 ;  /* 0x0000003302337220 */ /* 0x000fe20000400000 */
[----:B------:R-:W-:-:S04]  /*2e00*/  FMUL R2, R42, 0.5 ;  /* 0x3f0000002a027820 */ /* 0x000fc80000400000 */
[----:B------:R-:W-:Y:S01]  /*2e10*/  FMUL R2, R2, R51 ;  /* 0x0000003302027220 */ /* 0x000fe20000400000 */
[----:B------:R-:W-:-:S04]  /*2e20*/  FADD R51, R62, 1 ;  /* 0x3f8000003e337421 */ /* 0x000fc80000000000 */
[--C-:B------:R-:W-:Y:S01]  /*2e30*/  FFMA R51, R51, 0.5, R2.reuse ;  /* 0x3f00000033337823 */ /* 0x100fe20000000002 */
[C---:B------:R-:W-:Y:S01]  /*2e40*/  PRMT R2, R44.reuse, 0x7632, R2 ;  /* 0x000076322c027816 */ /* 0x040fe20000000002 */
[----:B------:R-:W-:-:S04]  /*2e50*/  IMAD.U32 R44, R44, 0x10000, RZ ;  /* 0x000100002c2c7824 */ /* 0x000fc800078e00ff */
[----:B------:R-:W-:Y:S02]  /*2e60*/  IMAD.U32 R45, R2, 0x10000, RZ ;  /* 0x00010000022d7824 */ /* 0x000fe400078e00ff */
[----:B------:R-:W-:-:S04]  /*2e70*/  FMUL R46, R51, R44 ;  /* 0x0000002c332e7220 */ /* 0x000fc80000400000 */
[----:B------:R-:W-:Y:S01]  /*2e80*/  FMUL R46, R46, R45 ;  /* 0x0000002d2e2e7220 */ /* 0x000fe20000400000 */
[----:B------:R-:W-:-:S04]  /*2e90*/  FMUL R45, R6, 0.035677410662174224854 ;  /* 0x3d12227a062d7820 */ /* 0x000fc80000400000 */
[----:B------:R-:W-:-:S04]  /*2ea0*/  FFMA R45, R6, R45, 0.79788458347320556641 ;  /* 0x3f4c422a062d7423 */ /* 0x000fc8000000002d */
[----:B------:R-:W-:-:S04]  /*2eb0*/  FMUL R45, R6, R45 ;  /* 0x0000002d062d7220 */ /* 0x000fc80000400000 */
[C---:B------:R-:W-:Y:S01]  /*2ec0*/  FMUL R51, R45.reuse, R45 ;  /* 0x0000002d2d337220 */ /* 0x040fe20000400000 */
[C---:B------:R-:W-:Y:S02]  /*2ed0*/  FSETP.GE.AND P2, PT, |R45|.reuse, 0.60000002384185791016, PT ;  /* 0x3f19999a2d00780b */ /* 0x040fe40003f46200 */
[----:B------:R-:W-:Y:S01]  /*2ee0*/  FSETP.GE.AND P1, PT, |R45|, 9.010913848876953125, PT ;  /* 0x41102cb42d00780b */ /* 0x000fe20003f26200 */
[----:B------:R-:W-:-:S04]  /*2ef0*/  FFMA R2, R51, R26, -0.052303962409496307373 ;  /* 0xbd563cae33027423 */ /* 0x000fc8000000001a */
[----:B------:R-:W-:-:S04]  /*2f00*/  FFMA R2, R51, R2, 0.1331529766321182251 ;  /* 0x3e08594133027423 */ /* 0x000fc80000000002 */
[----:B------:R-:W-:-:S04]  /*2f10*/  FFMA R2, R51, R2, -0.33332768082618713379 ;  /* 0xbeaaa9ed33027423 */ /* 0x000fc80000000002 */
[----:B------:R-:W-:Y:S01]  /*2f20*/  FFMA R64, R51, R2, RZ ;  /* 0x0000000233407223 */ /* 0x000fe200000000ff */
[----:B------:R-:W-:-:S06]  /*2f30*/  FMUL R2, |R45|, 2.8853900432586669922 ;  /* 0x4038aa3b2d027820 */ /* 0x000fcc0000400200 */
[----:B------:R-:W0:Y:S02]  /*2f40*/  MUFU.EX2 R2, R2 ;  /* 0x0000000200027308 */ /* 0x000e240000000800 */
[----:B0-----:R-:W-:-:S06]  /*2f50*/  FADD R51, R2, 1 ;  /* 0x3f80000002337421 */ /* 0x001fcc0000000000 */
[----:B------:R-:W0:Y:S02]  /*2f60*/  MUFU.RCP R62, R51 ;  /* 0x00000033003e7308 */ /* 0x000e240000001000 */
        /* <DEDUP_REMOVED lines=9> */
[C---:B------:R-:W-:Y:S01]  /*3000*/  FMUL R51, R45.reuse, R45 ;  /* 0x0000002d2d337220 */ /* 0x040fe20000400000 */
[C---:B------:R-:W-:Y:S02]  /*3010*/  FSETP.GE.AND P1, PT, |R45|.reuse, 9.010913848876953125, PT ;  /* 0x41102cb42d00780b */ /* 0x040fe40003f26200 */
[----:B------:R-:W-:Y:S01]  /*3020*/  FSETP.GE.AND P2, PT, |R45|, 0.60000002384185791016, PT ;  /* 0x3f19999a2d00780b */ /* 0x000fe20003f46200 */
[----:B------:R-:W-:-:S04]  /*3030*/  FFMA R2, R51, R26, -0.052303962409496307373 ;  /* 0xbd563cae33027423 */ /* 0x000fc8000000001a */
[----:B------:R-:W-:-:S04]  /*3040*/  FFMA R2, R51, R2, 0.1331529766321182251 ;  /* 0x3e08594133027423 */ /* 0x000fc80000000002 */
[----:B------:R-:W-:-:S04]  /*3050*/  FFMA R2, R51, R2, -0.33332768082618713379 ;  /* 0xbeaaa9ed33027423 */ /* 0x000fc80000000002 */
[----:B------:R-:W-:Y:S01]  /*3060*/  FFMA R64, R51, R2, RZ ;  /* 0x0000000233407223 */ /* 0x000fe200000000ff */
[----:B------:R-:W-:-:S06]  /*3070*/  FMUL R2, |R45|, 2.8853900432586669922 ;  /* 0x4038aa3b2d027820 */ /* 0x000fcc0000400200 */
[----:B------:R-:W0:Y:S02]  /*3080*/  MUFU.EX2 R2, R2 ;  /* 0x0000000200027308 */ /* 0x000e240000000800 */
[----:B0-----:R-:W-:Y:S01]  /*3090*/  FADD R51, R2, 1 ;  /* 0x3f80000002337421 */ /* 0x001fe20000000000 */
[----:B------:R-:W-:-:S05]  /*30a0*/  FFMA R2, R5, R24, 0.5 ;  /* 0x3f00000005027423 */ /* 0x000fca0000000018 */
[----:B------:R-:W0:Y:S02]  /*30b0*/  MUFU.RCP R62, R51 ;  /* 0x00000033003e7308 */ /* 0x000e240000001000 */
[----:B0-----:R-:W-:-:S05]  /*30c0*/  FFMA R62, R62, -2, R25 ;  /* 0xc00000003e3e7823 */ /* 0x001fca0000000019 */
[----:B------:R-:W-:-:S04]  /*30d0*/  FSEL R62, R62, 1, !P1 ;  /* 0x3f8000003e3e7808 */ /* 0x000fc80004800000 */
[--C-:B------:R-:W-:Y:S01]  /*30e0*/  LOP3.LUT R53, R62, 0x80000000, R45.reuse, 0xb8, !PT ;  /* 0x800000003e357812 */ /* 0x100fe200078eb82d */
[C---:B------:R-:W-:Y:S01]  /*30f0*/  FMUL R62, R3.reuse, R2 ;  /* 0x00000002033e7220 */ /* 0x040fe20000400000 */
[----:B------:R-:W-:Y:S01]  /*3100*/  FMUL R2, R3, 0.5 ;  /* 0x3f00000003027820 */ /* 0x000fe20000400000 */
[----:B------:R-:W-:Y:S01]  /*3110*/  @!P2 FFMA R53, R45, R64, R45 ;  /* 0x000000402d35a223 */ /* 0x000fe2000000002d */
[C---:B------:R-:W-:Y:S01]  /*3120*/  IMAD.U32 R3, R12.reuse, 0x10000, RZ ;  /* 0x000100000c037824 */ /* 0x040fe200078e00ff */
[----:B------:R-:W-:Y:S01]  /*3130*/  PRMT R12, R12, 0x7632, R12 ;  /* 0x000076320c0c7816 */ /* 0x000fe2000000000c */
[----:B------:R-:W-:Y:S01]  /*3140*/  FMUL R9, R2, R9 ;  /* 0x0000000902097220 */ /* 0x000fe20000400000 */
[C---:B------:R-:W-:Y:S01]  /*3150*/  SHF.L.U32 R2, R10.reuse, 0x10, RZ ;  /* 0x000000100a027819 */ /* 0x040fe200000006ff */
[----:B------:R-:W-:Y:S01]  /*3160*/  FFMA R53, R53, R24, 0.5 ;  /* 0x3f00000035357423 */ /* 0x000fe20000000018 */
[----:B------:R-:W-:Y:S01]  /*3170*/  PRMT R10, R10, 0x7632, R10 ;  /* 0x000076320a0a7816 */ /* 0x000fe2000000000a */
[----:B------:R-:W-:-:S02]  /*3180*/  FFMA R4, R4, 0.5, R9 ;  /* 0x3f00000004047823 */ /* 0x000fc40000000009 */
[----:B------:R-:W-:Y:S01]  /*3190*/  FMUL R45, R2, R7 ;  /* 0x00000007022d7220 */ /* 0x000fe20000400000 */
[----:B------:R-:W-:Y:S01]  /*31a0*/  FMUL R8, R8, R2 ;  /* 0x0000000208087220 */ /* 0x000fe20000400000 */
[----:B------:R-:W-:Y:S01]  /*31b0*/  IADD3 R2, R22, -0x1, RZ ;  /* 0xffffffff16027810 */ /* 0x000fe20007ffe0ff */
[----:B------:R-:W-:Y:S01]  /*31c0*/  FMUL R53, R42, R53 ;  /* 0x000000352a357220 */ /* 0x000fe20000400000 */
[----:B------:R-:W-:Y:S01]  /*31d0*/  FMUL R42, R47, R6 ;  /* 0x000000062f2a7220 */ /* 0x000fe20000400000 */
[----:B------:R-:W-:Y:S01]  /*31e0*/  IMAD.U32 R5, R10, 0x10000, RZ ;  /* 0x000100000a057824 */ /* 0x000fe200078e00ff */
[----:B------:R-:W-:Y:S01]  /*31f0*/  LOP3.LUT R47, R2, 0x1f, RZ, 0xc0, !PT ;  /* 0x0000001f022f7812 */ /* 0x000fe200078ec0ff */
[----:B------:R-:W-:Y:S01]  /*3200*/  FMUL R8, R8, R3 ;  /* 0x0000000308087220 */ /* 0x000fe20000400000 */
[----:B------:R-:W-:Y:S02]  /*3210*/  IMAD.U32 R3, R12, 0x10000, RZ ;  /* 0x000100000c037824 */ /* 0x000fe400078e00ff */
[----:B------:R-:W-:Y:S01]  /*3220*/  FMUL R62, R5, R62 ;  /* 0x0000003e053e7220 */ /* 0x000fe20000400000 */
[----:B------:R-:W-:Y:S01]  /*3230*/  FMUL R4, R4, R5 ;  /* 0x0000000504047220 */ /* 0x000fe20000400000 */
[----:B------:R-:W-:Y:S01]  /*3240*/  IADD3 R47, P1, R47, R40, RZ ;  /* 0x000000282f2f7210 */ /* 0x000fe20007f3e0ff */
[----:B------:R-:W-:Y:S01]  /*3250*/  FMUL R44, R44, R53 ;  /* 0x000000352c2c7220 */ /* 0x000fe20000400000 */
[----:B------:R-:W-:Y:S01]  /*3260*/  FMNMX R5, R52, |R11|, !PT ;  /* 0x4000000b34057209 */ /* 0x000fe20007800000 */
[----:B------:R-:W-:Y:S01]  /*3270*/  FMUL R4, R4, R3 ;  /* 0x0000000304047220 */ /* 0x000fe20000400000 */
[----:B------:R-:W-:Y:S01]  /*3280*/  FMUL R11, R11, UR14 ;  /* 0x0000000e0b0b7c20 */ /* 0x000fe20008400000 */
[----:B------:R-:W-:Y:S01]  /*3290*/  IMAD.X R52, RZ, RZ, R50, P1 ;  /* 0x000000ffff347224 */ /* 0x000fe200008e0632 */
[C---:B------:R-:W-:Y:S01]  /*32a0*/  FMNMX R51, |R46|.reuse, R5, !PT ;  /* 0x000000052e337209 */ /* 0x040fe20007800200 */
[----:B------:R-:W-:Y:S01]  /*32b0*/  FMUL R12, R46, UR14 ;  /* 0x0000000e2e0c7c20 */ /* 0x000fe20008400000 */
[----:B------:R-:W-:Y:S06]  /*32c0*/  @!P0 BRA `(.L_x_11327) ;  /* 0x00000000001c8947 */ /* 0x000fec0003800000 */
[----:B------:R-:W-:Y:S01]  /*32d0*/  ULDC.64 UR18, c[0x0][0x220] ;  /* 0x0000880000127ab9 */ /* 0x000fe20000000a00 */
[----:B------:R-:W-:Y:S02]  /*32e0*/  F2FP.BF16.F32.PACK_AB R5, R12, R11 ;  /* 0x0000000b0c05723e */ /* 0x000fe400000010ff */
[----:B------:R-:W-:-:S04]  /*32f0*/  LEA R2, P2, R49, UR18, 0x6 ;  /* 0x0000001231027c11 */ /* 0x000fc8000f8430ff */
[----:B------:R-:W-:Y:S02]  /*3300*/  LEA R2, P1, R47, R2, 0x2 ;  /* 0x000000022f027211 */ /* 0x000fe400078210ff */
[----:B------:R-:W-:-:S04]  /*3310*/  LEA.HI.X R3, R49, UR19, R34, 0x6, P2 ;  /* 0x0000001331037c11 */ /* 0x000fc800090f3422 */
[----:B------:R-:W-:-:S05]  /*3320*/  LEA.HI.X R3, R47, R3, R52, 0x2, P1 ;  /* 0x000000032f037211 */ /* 0x000fca00008f1434 */
[----:B------:R0:W-:Y:S02]  /*3330*/  STG.E desc[UR10][R2.64], R5 ;  /* 0x0000000502007986 */ /* 0x0001e4000c10190a */
.L_x_11327:
[----:B------:R-:W-:Y:S05]  /*3340*/  BSYNC B0 ;  /* 0x0000000000007941 */ /* 0x000fea0003800000 */
.L_x_11326:
[----:B------:R-:W-:Y:S01]  /*3350*/  BSSY B0, `(.L_x_11328) ;  /* 0x000000e000007945 */ /* 0x000fe20003800000 */
[C---:B------:R-:W-:Y:S01]  /*3360*/  FMNMX R51, |R8|.reuse, R51, !PT ;  /* 0x0000003308337209 */ /* 0x040fe20007800200 */
[----:B------:R-:W-:Y:S01]  /*3370*/  FMUL R10, R8, UR14 ;  /* 0x0000000e080a7c20 */ /* 0x000fe20008400000 */
[----:B------:R-:W-:Y:S01]  /*3380*/  FMUL R9, R4, UR14 ;  /* 0x0000000e04097c20 */ /* 0x000fe20008400000 */
[----:B------:R-:W-:Y:S06]  /*3390*/  @!P0 BRA `(.L_x_11329) ;  /* 0x0000000000248947 */ /* 0x000fec0003800000 */
[----:B------:R-:W-:Y:S01]  /*33a0*/  ULDC.64 UR18, c[0x0][0x220] ;  /* 0x0000880000127ab9 */ /* 0x000fe20000000a00 */
[----:B0-----:R-:W-:Y:S02]  /*33b0*/  IADD3 R3, P1, R47, UR6, RZ ;  /* 0x000000062f037c10 */ /* 0x001fe4000ff3e0ff */
[----:B------:R-:W-:Y:S02]  /*33c0*/  LEA R2, P3, R49, UR18, 0x6 ;  /* 0x0000001231027c11 */ /* 0x000fe4000f8630ff */
[----:B------:R-:W-:Y:S02]  /*33d0*/  IADD3.X R6, R52, UR7, RZ, P1, !PT ;  /* 0x0000000734067c10 */ /* 0x000fe40008ffe4ff */
[----:B------:R-:W-:Y:S02]  /*33e0*/  LEA R2, P2, R3, R2, 0x2 ;  /* 0x0000000203027211 */ /* 0x000fe400078410ff */
[----:B------:R-:W-:-:S04]  /*33f0*/  LEA.HI.X R5, R49, UR19, R34, 0x6, P3 ;  /* 0x0000001331057c11 */ /* 0x000fc800098f3422 */
[----:B------:R-:W-:Y:S02]  /*3400*/  LEA.HI.X R3, R3, R5, R6, 0x2, P2 ;  /* 0x0000000503037211 */ /* 0x000fe400010f1406 */
[----:B------:R-:W-:-:S05]  /*3410*/  F2FP.BF16.F32.PACK_AB R5, R9, R10 ;  /* 0x0000000a0905723e */ /* 0x000fca00000010ff */
[----:B------:R1:W-:Y:S02]  /*3420*/  STG.E desc[UR10][R2.64], R5 ;  /* 0x0000000502007986 */ /* 0x0003e4000c10190a */
.L_x_11329:
[----:B------:R-:W-:Y:S05]  /*3430*/  BSYNC B0 ;  /* 0x0000000000007941 */ /* 0x000fea0003800000 */
.L_x_11328:
[----:B------:R-:W-:Y:S01]  /*3440*/  BSSY B0, `(.L_x_11330) ;  /* 0x000000d000007945 */ /* 0x000fe20003800000 */
[----:B------:R-:W-:Y:S01]  /*3450*/  FMUL R7, R42, UR14 ;  /* 0x0000000e2a077c20 */ /* 0x000fe20008400000 */
[----:B------:R-:W-:Y:S02]  /*3460*/  FMUL R8, R44, UR14 ;  /* 0x0000000e2c087c20 */ /* 0x000fe40008400000 */
[----:B------:R-:W-:Y:S05]  /*3470*/  @!P0 BRA `(.L_x_11331) ;  /* 0x0000000000248947 */ /* 0x000fea0003800000 */
[----:B------:R-:W-:Y:S01]  /*3480*/  ULDC.64 UR18, c[0x0][0x220] ;  /* 0x0000880000127ab9 */ /* 0x000fe20000000a00 */
[----:B01----:R-:W-:Y:S02]  /*3490*/  F2FP.BF16.F32.PACK_AB R5, R8, R7 ;  /* 0x000000070805723e */ /* 0x003fe400000010ff */
[----:B------:R-:W-:-:S04]  /*34a0*/  LEA R2, P1, R49, UR18, 0x6 ;  /* 0x0000001231027c11 */ /* 0x000fc8000f8230ff */
[----:B------:R-:W-:Y:S02]  /*34b0*/  IADD3 R2, P2, R2, UR16, RZ ;  /* 0x0000001002027c10 */ /* 0x000fe4000ff5e0ff */
[----:B------:R-:W-:Y:S02]  /*34c0*/  LEA.HI.X R3, R49, UR19, R34, 0x6, P1 ;  /* 0x0000001331037c11 */ /* 0x000fe400088f3422 */
[----:B------:R-:W-:Y:S02]  /*34d0*/  LEA R2, P1, R47, R2, 0x2 ;  /* 0x000000022f027211 */ /* 0x000fe400078210ff */
[----:B------:R-:W-:-:S04]  /*34e0*/  IADD3.X R3, R3, UR17, RZ, P2, !PT ;  /* 0x0000001103037c10 */ /* 0x000fc800097fe4ff */
[----:B------:R-:W-:-:S05]  /*34f0*/  LEA.HI.X R3, R47, R3, R52, 0x2, P1 ;  /* 0x000000032f037211 */ /* 0x000fca00008f1434 */
[----:B------:R2:W-:Y:S02]  /*3500*/  STG.E desc[UR10][R2.64], R5 ;  /* 0x0000000502007986 */ /* 0x0005e4000c10190a */
.L_x_11331:
[----:B------:R-:W-:Y:S05]  /*3510*/  BSYNC B0 ;  /* 0x0000000000007941 */ /* 0x000fea0003800000 */
.L_x_11330:
[----:B------:R-:W-:Y:S01]  /*3520*/  BSSY B0, `(.L_x_11332) ;  /* 0x000000f000007945 */ /* 0x000fe20003800000 */
[----:B------:R-:W-:Y:S01]  /*3530*/  FMUL R6, R45, UR14 ;  /* 0x0000000e2d067c20 */ /* 0x000fe20008400000 */
[----:B012---:R-:W-:Y:S02]  /*3540*/  FMUL R5, R62, UR14 ;  /* 0x0000000e3e057c20 */ /* 0x007fe40008400000 */
[----:B------:R-:W-:Y:S05]  /*3550*/  @!P0 BRA `(.L_x_11333) ;  /* 0x00000000002c8947 */ /* 0x000fea0003800000 */
[----:B------:R-:W-:Y:S01]  /*3560*/  ULDC.64 UR18, c[0x0][0x220] ;  /* 0x0000880000127ab9 */ /* 0x000fe20000000a00 */
[----:B------:R-:W-:Y:S02]  /*3570*/  IADD3 R47, P2, R47, UR6, RZ ;  /* 0x000000062f2f7c10 */ /* 0x000fe4000ff5e0ff */
[C---:B------:R-:W-:Y:S02]  /*3580*/  LEA R2, P0, R49.reuse, UR18, 0x6 ;  /* 0x0000001231027c11 */ /* 0x040fe4000f8030ff */
[----:B------:R-:W-:Y:S02]  /*3590*/  IADD3.X R52, R52, UR7, RZ, P2, !PT ;  /* 0x0000000734347c10 */ /* 0x000fe400097fe4ff */
[----:B------:R-:W-:Y:S02]  /*35a0*/  IADD3 R2, P1, R2, UR16, RZ ;  /* 0x0000001002027c10 */ /* 0x000fe4000ff3e0ff */
[----:B------:R-:W-:Y:S02]  /*35b0*/  LEA.HI.X R3, R49, UR19, R34, 0x6, P0 ;  /* 0x0000001331037c11 */ /* 0x000fe400080f3422 */
[----:B------:R-:W-:-:S02]  /*35c0*/  LEA R2, P0, R47, R2, 0x2 ;  /* 0x000000022f027211 */ /* 0x000fc400078010ff */
[----:B------:R-:W-:-:S04]  /*35d0*/  IADD3.X R3, R3, UR17, RZ, P1, !PT ;  /* 0x0000001103037c10 */ /* 0x000fc80008ffe4ff */
[----:B------:R-:W-:Y:S02]  /*35e0*/  LEA.HI.X R3, R47, R3, R52, 0x2, P0 ;  /* 0x000000032f037211 */ /* 0x000fe400000f1434 */
[----:B------:R-:W-:-:S05]  /*35f0*/  F2FP.BF16.F32.PACK_AB R47, R5, R6 ;  /* 0x00000006052f723e */ /* 0x000fca00000010ff */
[----:B------:R0:W-:Y:S02]  /*3600*/  STG.E desc[UR10][R2.64], R47 ;  /* 0x0000002f02007986 */ /* 0x0001e4000c10190a */
.L_x_11333:
[----:B------:R-:W-:Y:S05]  /*3610*/  BSYNC B0 ;  /* 0x0000000000007941 */ /* 0x000fea0003800000 */
.L_x_11332:
[----:B------:R-:W-:Y:S01]  /*3620*/  FMNMX R51, |R4|, R51, !PT ;  /* 0x0000003304337209 */ /* 0x000fe20007800200 */
[----:B------:R-:W-:Y:S01]  /*3630*/  BSSY B0, `(.L_x_11334) ;  /* 0x000002c000007945 */ /* 0x000fe20003800000 */
[--C-:B------:R-:W-:Y:S02]  /*3640*/  SHF.R.U32.HI R4, RZ, 0x5, R48.reuse ;  /* 0x00000005ff047819 */ /* 0x100fe40000011630 */
[----:B------:R-:W-:Y:S02]  /*3650*/  SHF.R.U32.HI R63, RZ, 0x3, R48 ;  /* 0x00000003ff3f7819 */ /* 0x000fe40000011630 */
[----:B0-----:R-:W-:Y:S02]  /*3660*/  SHF.L.U32 R2, R4, 0x2, RZ ;  /* 0x0000000204027819 */ /* 0x001fe400000006ff */
[----:B------:R-:W-:Y:S02]  /*3670*/  LEA R3, P1, R43, R28, 0x1 ;  /* 0x0000001c2b037211 */ /* 0x000fe400078208ff */
[----:B------:R-:W-:-:S02]  /*3680*/  LOP3.LUT R2, R2, 0x1c, RZ, 0xe2, !PT ;  /* 0x0000001c02027812 */ /* 0x000fc400078ee2ff */
[----:B------:R-:W-:-:S03]  /*3690*/  LOP3.LUT R63, R63, 0x1c, RZ, 0xc0, !PT ;  /* 0x0000001c3f3f7812 */ /* 0x000fc600078ec0ff */
[----:B------:R-:W-:-:S05]  /*36a0*/  VIADD R2, R2, 0x3 ;  /* 0x0000000302027836 */ /* 0x000fca0000000000 */
[----:B------:R-:W-:Y:S02]  /*36b0*/  ISETP.GE.U32.AND P0, PT, R2, R31, PT ;  /* 0x0000001f0200720c */ /* 0x000fe40003f06070 */
[----:B------:R-:W-:Y:S02]  /*36c0*/  LEA.HI.X R2, R0, R27, R41, 0x1, P1 ;  /* 0x0000001b00027211 */ /* 0x000fe400008f0c29 */
[----:B------:R-:W-:Y:S02]  /*36d0*/  IADD3 R0, R48, 0x1d, -R63 ;  /* 0x0000001d30007810 */ /* 0x000fe40007ffe83f */
[----:B------:R-:W-:Y:S02]  /*36e0*/  FMNMX R41, |R42|, R51, !PT ;  /* 0x000000332a297209 */ /* 0x000fe40007800200 */
[----:B------:R-:W-:Y:S02]  /*36f0*/  LOP3.LUT R0, R0, 0x1f, RZ, 0xc0, !PT ;  /* 0x0000001f00007812 */ /* 0x000fe400078ec0ff */
[----:B------:R-:W-:-:S02]  /*3700*/  IADD3 R51, P1, R40, UR16, RZ ;  /* 0x0000001028337c10 */ /* 0x000fc4000ff3e0ff */
[----:B------:R-:W-:Y:S02]  /*3710*/  ISETP.LT.U32.AND P0, PT, R0, R29, !P0 ;  /* 0x0000001d0000720c */ /* 0x000fe40004701070 */
[----:B------:R-:W-:Y:S02]  /*3720*/  FMNMX R44, |R44|, R41, !PT ;  /* 0x000000292c2c7209 */ /* 0x000fe40007800200 */
[----:B------:R-:W-:Y:S02]  /*3730*/  IADD3.X R50, R50, UR17, RZ, P1, !PT ;  /* 0x0000001132327c10 */ /* 0x000fe40008ffe4ff */
[C---:B------:R-:W-:Y:S02]  /*3740*/  IADD3 R40, P1, R0.reuse, R51, RZ ;  /* 0x0000003300287210 */ /* 0x040fe40007f3e0ff */
[----:B------:R-:W-:Y:S02]  /*3750*/  FMNMX R45, |R45|, R44, !PT ;  /* 0x0000002c2d2d7209 */ /* 0x000fe40007800200 */
[----:B------:R-:W-:Y:S01]  /*3760*/  IADD3 R38, P2, P3, R0, UR20, R38 ;  /* 0x0000001400267c10 */ /* 0x000fe2000fb5e026 */
[----:B------:R-:W-:Y:S01]  /*3770*/  IMAD.X R41, RZ, RZ, R50, P1 ;  /* 0x000000ffff297224 */ /* 0x000fe200008e0632 */
[----:B------:R-:W-:-:S02]  /*3780*/  FMNMX R62, |R62|, R45, !PT ;  /* 0x0000002d3e3e7209 */ /* 0x000fc40007800200 */
[----:B------:R-:W-:Y:S02]  /*3790*/  @!P0 CS2R R52, SRZ ;  /* 0x0000000000348805 */ /* 0x000fe4000001ff00 */
[----:B------:R-:W-:Y:S02]  /*37a0*/  IADD3.X R39, RZ, UR7, R39, P2, P3 ;  /* 0x00000007ff277c10 */ /* 0x000fe400097e6427 */
[----:B------:R-:W-:Y:S01]  /*37b0*/  @!P0 MOV R46, RZ ;  /* 0x000000ff002e8202 */ /* 0x000fe20000000f00 */
[----:B------:R-:W-:Y:S06]  /*37c0*/  @!P0 BRA `(.L_x_11335) ;  /* 0x0000000000488947 */ /* 0x000fec0003800000 */
[----:B------:R-:W-:Y:S02]  /*37d0*/  IADD3 R44, P1, R40, UR16, RZ ;  /* 0x00000010282c7c10 */ /* 0x000fe4000ff3e0ff */
[----:B------:R-:W-:Y:S02]  /*37e0*/  LEA R43, P4, R49, UR8, 0x6 ;  /* 0x00000008312b7c11 */ /* 0x000fe4000f8830ff */
[----:B------:R-:W-:Y:S02]  /*37f0*/  IADD3.X R45, R41, UR17, RZ, P1, !PT ;  /* 0x00000011292d7c10 */ /* 0x000fe40008ffe4ff */
[----:B------:R-:W-:Y:S02]  /*3800*/  LEA.HI.X R46, R49, UR9, R34, 0x6, P4 ;  /* 0x00000009312e7c11 */ /* 0x000fe4000a0f3422 */
[C---:B------:R-:W-:Y:S01]  /*3810*/  SHF.L.U64.HI R45, R44.reuse, 0x2, R45 ;  /* 0x000000022c2d7819 */ /* 0x040fe2000001022d */
[----:B------:R-:W-:Y:S01]  /*3820*/  IMAD.SHL.U32 R44, R44, 0x4, RZ ;  /* 0x000000042c2c7824 */ /* 0x000fe200078e00ff */
[----:B------:R-:W-:-:S04]  /*3830*/  ULOP3.LUT UR5, UR7, 0x3fffffff, URZ, 0xc0, !UPT ;  /* 0x3fffffff07057892 */ /* 0x000fc8000f8ec03f */
[C---:B------:R-:W-:Y:S02]  /*3840*/  IADD3 R42, P1, R44.reuse, R43, RZ ;  /* 0x0000002b2c2a7210 */ /* 0x040fe40007f3e0ff */
[----:B------:R-:W-:-:S03]  /*3850*/  IADD3 R44, P2, P3, R44, UR16, R43 ;  /* 0x000000102c2c7c10 */ /* 0x000fc6000fb5e02b */
[C-C-:B------:R-:W-:Y:S01]  /*3860*/  IMAD.X R43, R45.reuse, 0x1, R46.reuse, P1 ;  /* 0x000000012d2b7824 */ /* 0x140fe200008e062e */
[----:B------:R-:W-:Y:S02]  /*3870*/  IADD3 R64, P1, R38, UR20, RZ ;  /* 0x0000001426407c10 */ /* 0x000fe4000ff3e0ff */
[----:B------:R-:W-:Y:S02]  /*3880*/  IADD3.X R45, R45, UR17, R46, P2, P3 ;  /* 0x000000112d2d7c10 */ /* 0x000fe400097e642e */
[----:B------:R-:W-:Y:S01]  /*3890*/  IADD3.X R47, R39, UR5, RZ, P1, !PT ;  /* 0x00000005272f7c10 */ /* 0x000fe20008ffe4ff */
[----:B------:R0:W5:Y:S01]  /*38a0*/  LDG.E R52, desc[UR10][R42.64] ;  /* 0x0000000a2a347981 */ /* 0x000162000c1e1900 */
[----:B------:R-:W-:-:S03]  /*38b0*/  LEA R46, P1, R64, R65, 0x2 ;  /* 0x00000041402e7211 */ /* 0x000fc600078210ff */
[----:B------:R0:W5:Y:S01]  /*38c0*/  LDG.E R53, desc[UR10][R44.64] ;  /* 0x0000000a2c357981 */ /* 0x000162000c1e1900 */
[----:B------:R-:W-:-:S05]  /*38d0*/  LEA.HI.X R47, R64, R61, R47, 0x2, P1 ;  /* 0x0000003d402f7211 */ /* 0x000fca00008f142f */
[----:B------:R0:W5:Y:S04]  /*38e0*/  LDG.E R46, desc[UR10][R46.64] ;  /* 0x0000000a2e2e7981 */ /* 0x000168000c1e1900 */
.L_x_11335:
[----:B------:R-:W-:Y:S05]  /*38f0*/  BSYNC B0 ;  /* 0x0000000000007941 */ /* 0x000fea0003800000 */
.L_x_11334:
[----:B------:R-:W-:Y:S01]  /*3900*/  BSSY B0, `(.L_x_11336) ;  /* 0x0000019000007945 */ /* 0x000fe20003800000 */
[----:B0-----:R-:W-:Y:S02]  /*3910*/  @!P0 CS2R R42, SRZ ;  /* 0x00000000002a8805 */ /* 0x001fe4000001ff00 */
[----:B------:R-:W-:Y:S01]  /*3920*/  @!P0 MOV R44, RZ ;  /* 0x000000ff002c8202 */ /* 0x000fe20000000f00 */
[----:B------:R-:W-:Y:S06]  /*3930*/  @!P0 BRA `(.L_x_11337) ;  /* 0x0000000000548947 */ /* 0x000fec0003800000 */
[----:B------:R-:W-:Y:S01]  /*3940*/  IMAD.U32 R43, RZ, RZ, UR12 ;  /* 0x0000000cff2b7e24 */ /* 0x000fe2000f8e00ff */
[----:B------:R-:W-:-:S03]  /*3950*/  UIMAD UR5, UR13, 0x3, URZ ;  /* 0x000000030d0578a4 */ /* 0x000fc6000f8e023f */
[----:B------:R-:W-:-:S04]  /*3960*/  IMAD.WIDE.U32 R38, R43, 0x3, R38 ;  /* 0x000000032b267825 */ /* 0x000fc800078e0026 */
[----:B------:R-:W-:Y:S01]  /*3970*/  VIADD R39, R39, UR5 ;  /* 0x0000000527277c36 */ /* 0x000fe20008000000 */
[----:B------:R-:W-:-:S04]  /*3980*/  LEA R42, P0, R38, R65, 0x2 ;  /* 0x00000041262a7211 */ /* 0x000fc800078010ff */
[----:B------:R-:W-:Y:S02]  /*3990*/  LEA.HI.X R43, R38, R61, R39, 0x2, P0 ;  /* 0x0000003d262b7211 */ /* 0x000fe400000f1427 */
[----:B------:R-:W-:Y:S01]  /*39a0*/  MOV R39, UR6 ;  /* 0x0000000600277c02 */ /* 0x000fe20008000f00 */
[----:B------:R-:W-:Y:S01]  /*39b0*/  UIMAD UR5, UR7, 0x3, URZ ;  /* 0x00000003070578a4 */ /* 0x000fe2000f8e023f */
[----:B------:R-:W-:Y:S01]  /*39c0*/  LEA R44, P3, R49, UR8, 0x6 ;  /* 0x00000008312c7c11 */ /* 0x000fe2000f8630ff */
[----:B------:R0:W5:Y:S02]  /*39d0*/  LDG.E R42, desc[UR10][R42.64] ;  /* 0x0000000a2a2a7981 */ /* 0x000164000c1e1900 */
[----:B------:R-:W-:Y:S01]  /*39e0*/  IMAD.WIDE.U32 R38, R39, 0x3, R40 ;  /* 0x0000000327267825 */ /* 0x000fe200078e0028 */
[----:B------:R-:W-:-:S03]  /*39f0*/  LEA.HI.X R64, R49, UR9, R34, 0x6, P3 ;  /* 0x0000000931407c11 */ /* 0x000fc600098f3422 */
[----:B------:R-:W-:Y:S02]  /*3a00*/  VIADD R45, R39, UR5 ;  /* 0x00000005272d7c36 */ /* 0x000fe40008000000 */
[----:B------:R-:W-:-:S03]  /*3a10*/  IMAD.SHL.U32 R39, R38, 0x4, RZ ;  /* 0x0000000426277824 */ /* 0x000fc600078e00ff */
[----:B------:R-:W-:Y:S02]  /*3a20*/  SHF.L.U64.HI R45, R38, 0x2, R45 ;  /* 0x00000002262d7819 */ /* 0x000fe4000001022d */
[C---:B------:R-:W-:Y:S02]  /*3a30*/  IADD3 R38, P0, R39.reuse, R44, RZ ;  /* 0x0000002c27267210 */ /* 0x040fe40007f1e0ff */
[----:B------:R-:W-:Y:S02]  /*3a40*/  IADD3 R44, P1, P2, R39, UR16, R44 ;  /* 0x00000010272c7c10 */ /* 0x000fe4000fa3e02c */
[C---:B------:R-:W-:Y:S02]  /*3a50*/  IADD3.X R39, R45.reuse, R64, RZ, P0, !PT ;  /* 0x000000402d277210 */ /* 0x040fe400007fe4ff */
[----:B------:R-:W-:-:S03]  /*3a60*/  IADD3.X R45, R45, UR17, R64, P1, P2 ;  /* 0x000000112d2d7c10 */ /* 0x000fc60008fe4440 */
[----:B------:R0:W5:Y:S04]  /*3a70*/  LDG.E R43, desc[UR10][R38.64] ;  /* 0x0000000a262b7981 */ /* 0x000168000c1e1900 */
[----:B------:R0:W5:Y:S02]  /*3a80*/  LDG.E R44, desc[UR10][R44.64] ;  /* 0x0000000a2c2c7981 */ /* 0x000164000c1e1900 */
.L_x_11337:
[----:B------:R-:W-:Y:S05]  /*3a90*/  BSYNC B0 ;  /* 0x0000000000007941 */ /* 0x000fea0003800000 */
.L_x_11336:
[----:B0----5:R-:W-:Y:S01]  /*3aa0*/  IMAD.U32 R45, R56, 0x10000, RZ ;  /* 0x00010000382d7824 */ /* 0x021fe200078e00ff */
[----:B------:R-:W-:Y:S03]  /*3ab0*/  BSSY B0, `(.L_x_11338) ;  /* 0x00000f0000007945 */ /* 0x000fe60003800000 */
[----:B------:R-:W-:-:S04]  /*3ac0*/  FMUL R38, R45, 0.044714998453855514526 ;  /* 0x3d3727132d267820 */ /* 0x000fc80000400000 */
[C---:B------:R-:W-:Y:S01]  /*3ad0*/  FFMA R39, R45.reuse, R38, 1 ;  /* 0x3f8000002d277423 */ /* 0x040fe20000000026 */
[----:B------:R-:W-:-:S04]  /*3ae0*/  FMUL R38, R45, 0.79788458347320556641 ;  /* 0x3f4c422a2d267820 */ /* 0x000fc80000400000 */
[----:B------:R-:W-:-:S04]  /*3af0*/  FMUL R39, R38, R39 ;  /* 0x0000002726277220 */ /* 0x000fc80000400000 */
[C---:B------:R-:W-:Y:S01]  /*3b00*/  FMUL R47, R39.reuse, R39 ;  /* 0x00000027272f7220 */ /* 0x040fe20000400000 */
[----:B------:R-:W-:-:S03]  /*3b10*/  FSETP.GE.AND P0, PT, |R39|, 9.010913848876953125, PT ;  /* 0x41102cb42700780b */ /* 0x000fc60003f06200 */
[----:B------:R-:W-:-:S04]  /*3b20*/  FFMA R38, R47, R26, -0.052303962409496307373 ;  /* 0xbd563cae2f267423 */ /* 0x000fc8000000001a */
[----:B------:R-:W-:-:S04]  /*3b30*/  FFMA R38, R47, R38, 0.1331529766321182251 ;  /* 0x3e0859412f267423 */ /* 0x000fc80000000026 */
[----:B------:R-:W-:-:S04]  /*3b40*/  FFMA R38, R47, R38, -0.33332768082618713379 ;  /* 0xbeaaa9ed2f267423 */ /* 0x000fc80000000026 */
[----:B------:R-:W-:Y:S01]  /*3b50*/  FFMA R66, R47, R38, RZ ;  /* 0x000000262f427223 */ /* 0x000fe200000000ff */
[----:B------:R-:W-:-:S06]  /*3b60*/  FMUL R38, |R39|, 2.8853900432586669922 ;  /* 0x4038aa3b27267820 */ /* 0x000fcc0000400200 */
[----:B------:R-:W0:Y:S02]  /*3b70*/  MUFU.EX2 R38, R38 ;  /* 0x0000002600267308 */ /* 0x000e240000000800 */
[----:B0-----:R-:W-:-:S06]  /*3b80*/  FADD R47, R38, 1 ;  /* 0x3f800000262f7421 */ /* 0x001fcc0000000000 */
[----:B------:R0:W1:Y:S02]  /*3b90*/  MUFU.RCP R64, R47 ;  /* 0x0000002f00407308 */ /* 0x0000640000001000 */
[----:B0-----:R-:W-:-:S05]  /*3ba0*/  PRMT R47, R56, 0x7632, R47 ;  /* 0x00007632382f7816 */ /* 0x001fca000000002f */
[----:B------:R-:W-:Y:S02]  /*3bb0*/  IMAD.U32 R47, R47, 0x10000, RZ ;  /* 0x000100002f2f7824 */ /* 0x000fe400078e00ff */
[----:B-1----:R-:W-:-:S05]  /*3bc0*/  FFMA R64, R64, -2, R25 ;  /* 0xc000000040407823 */ /* 0x002fca0000000019 */
[----:B------:R-:W-:Y:S02]  /*3bd0*/  FSEL R64, R64, 1, !P0 ;  /* 0x3f80000040407808 */ /* 0x000fe40004000000 */
[----:B------:R-:W-:Y:S02]  /*3be0*/  FSETP.GE.AND P0, PT, |R39|, 0.60000002384185791016, PT ;  /* 0x3f19999a2700780b */ /* 0x000fe40003f06200 */
[----:B------:R-:W-:-:S11]  /*3bf0*/  LOP3.LUT R64, R64, 0x80000000, R39, 0xb8, !PT ;  /* 0x8000000040407812 */ /* 0x000fd600078eb827 */
        /* <DEDUP_REMOVED lines=21> */
[----:B0-----:R-:W-:Y:S01]  /*3d50*/  FADD R64, R38, 1 ;  /* 0x3f80000026407421 */ /* 0x001fe20000000000 */
[C---:B------:R-:W-:Y:S01]  /*3d60*/  IMAD.U32 R38, R57.reuse, 0x10000, RZ ;  /* 0x0001000039267824 */ /* 0x040fe200078e00ff */
[----:B------:R-:W-:-:S04]  /*3d70*/  PRMT R57, R57, 0x7632, R57 ;  /* 0x0000763239397816 */ /* 0x000fc80000000039 */
[----:B------:R-:W0:Y:S01]  /*3d80*/  MUFU.RCP R64, R64 ;  /* 0x0000004000407308 */ /* 0x000e220000001000 */
[----:B------:R-:W-:Y:S01]  /*3d90*/  SHF.L.U32 R57, R57, 0x10, RZ ;  /* 0x0000001039397819 */ /* 0x000fe200000006ff */
[----:B0-----:R-:W-:-:S05]  /*3da0*/  FFMA R56, R64, -2, R25 ;  /* 0xc000000040387823 */ /* 0x001fca0000000019 */
[----:B------:R-:W-:Y:S02]  /*3db0*/  FSEL R56, R56, 1, !P0 ;  /* 0x3f80000038387808 */ /* 0x000fe40004000000 */
[----:B------:R-:W-:Y:S02]  /*3dc0*/  FSETP.GE.AND P0, PT, |R61|, 0.60000002384185791016, PT ;  /* 0x3f19999a3d00780b */ /* 0x000fe40003f06200 */
[----:B------:R-:W-:Y:S02]  /*3dd0*/  LOP3.LUT R65, R56, 0x80000000, R61, 0xb8, !PT ;  /* 0x8000000038417812 */ /* 0x000fe400078eb83d */
[C---:B------:R-:W-:Y:S02]  /*3de0*/  SHF.L.U32 R56, R55.reuse, 0x10, RZ ;  /* 0x0000001037387819 */ /* 0x040fe400000006ff */
[----:B------:R-:W-:-:S03]  /*3df0*/  PRMT R55, R55, 0x7632, R55 ;  /* 0x0000763237377816 */ /* 0x000fc60000000037 */
[----:B------:R-:W-:Y:S02]  /*3e00*/  FMUL R39, R39, R56 ;  /* 0x0000003827277220 */ /* 0x000fe40000400000 */
[----:B------:R-:W-:Y:S02]  /*3e10*/  IMAD.U32 R55, R55, 0x10000, RZ ;  /* 0x0001000037377824 */ /* 0x000fe400078e00ff */
[----:B------:R-:W-:Y:S01]  /*3e20*/  FMUL R39, R39, R38 ;  /* 0x0000002627277220 */ /* 0x000fe20000400000 */
[----:B------:R-:W-:Y:S01]  /*3e30*/  FMUL R38, R47, 0.10703222453594207764 ;  /* 0x3ddb33b62f267820 */ /* 0x000fe20000400000 */
[----:B------:R-:W-:-:S03]  /*3e40*/  @!P0 FFMA R65, R61, R66, R61 ;  /* 0x000000423d418223 */ /* 0x000fc6000000003d */
[----:B------:R-:W-:Y:S01]  /*3e50*/  FFMA R61, R47, R38, 0.79788458347320556641 ;  /* 0x3f4c422a2f3d7423 */ /* 0x000fe20000000026 */
[C---:B------:R-:W-:Y:S01]  /*3e60*/  FFMA R38, -R65.reuse, R65, 1 ;  /* 0x3f80000041267423 */ /* 0x040fe20000000141 */
[----:B------:R-:W-:Y:S01]  /*3e70*/  FADD R65, R65, 1 ;  /* 0x3f80000041417421 */ /* 0x000fe20000000000 */
[----:B------:R-:W-:Y:S02]  /*3e80*/  FMNMX R62, R62, |R39|, !PT ;  /* 0x400000273e3e7209 */ /* 0x000fe40007800000 */
[----:B------:R-:W-:Y:S01]  /*3e90*/  FMUL R61, R38, R61 ;  /* 0x0000003d263d7220 */ /* 0x000fe20000400000 */
[----:B------:R-:W-:-:S04]  /*3ea0*/  FMUL R38, R47, 0.5 ;  /* 0x3f0000002f267820 */ /* 0x000fc80000400000 */
[----:B------:R-:W-:-:S04]  /*3eb0*/  FMUL R38, R38, R61 ;  /* 0x0000003d26267220 */ /* 0x000fc80000400000 */
[----:B------:R-:W-:-:S04]  /*3ec0*/  FFMA R38, R65, 0.5, R38 ;  /* 0x3f00000041267823 */ /* 0x000fc80000000026 */
[----:B------:R-:W-:-:S04]  /*3ed0*/  FMUL R38, R38, R55 ;  /* 0x0000003726267220 */ /* 0x000fc80000400000 */
[----:B------:R-:W-:Y:S01]  /*3ee0*/  FMUL R57, R38, R57 ;  /* 0x0000003926397220 */ /* 0x000fe20000400000 */
[----:B------:R-:W-:-:S04]  /*3ef0*/  FMUL R38, R45, 0.035677410662174224854 ;  /* 0x3d12227a2d267820 */ /* 0x000fc80000400000 */
[----:B------:R-:W-:Y:S01]  /*3f00*/  FFMA R38, R45, R38, 0.79788458347320556641 ;  /* 0x3f4c422a2d267423 */ /* 0x000fe20000000026 */
[C---:B------:R-:W-:Y:S01]  /*3f10*/  FMNMX R62, |R57|.reuse, R62, !PT ;  /* 0x0000003e393e7209 */ /* 0x040fe20007800200 */
[----:B------:R-:W-:Y:S02]  /*3f20*/  FMUL R57, R57, UR14 ;  /* 0x0000000e39397c20 */ /* 0x000fe40008400000 */
        /* <DEDUP_REMOVED lines=10> */
[----:B------:R-:W-:-:S04]  /*3fd0*/  FMUL R38, R47, 0.035677410662174224854 ;  /* 0x3d12227a2f267820 */ /* 0x000fc80000400000 */
[----:B------:R-:W-:Y:S01]  /*3fe0*/  FFMA R38, R47, R38, 0.79788458347320556641 ;  /* 0x3f4c422a2f267423 */ /* 0x000fe20000000026 */
[----:B------:R-:W0:Y:S02]  /*3ff0*/  MUFU.RCP R64, R64 ;  /* 0x0000004000407308 */ /* 0x000e240000001000 */
[----:B0-----:R-:W-:-:S05]  /*4000*/  FFMA R65, R64, -2, R25 ;  /* 0xc000000040417823 */ /* 0x001fca0000000019 */
[----:B------:R-:W-:Y:S02]  /*4010*/  FSEL R66, R65, 1, !P0 ;  /* 0x3f80000041427808 */ /* 0x000fe40004000000 */
[----:B------:R-:W-:Y:S02]  /*4020*/  FSETP.GE.AND P0, PT, |R61|, 0.60000002384185791016, PT ;  /* 0x3f19999a3d00780b */ /* 0x000fe40003f06200 */
[----:B------:R-:W-:-:S11]  /*4030*/  LOP3.LUT R65, R66, 0x80000000, R61, 0xb8, !PT ;  /* 0x8000000042417812 */ /* 0x000fd600078eb83d */
[----:B------:R-:W-:-:S04]  /*4040*/  @!P0 FFMA R65, R61, R68, R61 ;  /* 0x000000443d418223 */ /* 0x000fc8000000003d */
[----:B------:R-:W-:-:S04]  /*4050*/  FFMA R66, R65, R24, 0.5 ;  /* 0x3f00000041427423 */ /* 0x000fc80000000018 */
[----:B------:R-:W-:-:S04]  /*4060*/  FMUL R45, R45, R66 ;  /* 0x000000422d2d7220 */ /* 0x000fc80000400000 */
[----:B------:R-:W-:Y:S01]  /*4070*/  FMUL R45, R56, R45 ;  /* 0x0000002d382d7220 */ /* 0x000fe20000400000 */
        /* <DEDUP_REMOVED lines=19> */
[----:B------:R-:W-:-:S04]  /*41b0*/  IMAD.U32 R55, R59, 0x10000, RZ ;  /* 0x000100003b377824 */ /* 0x000fc800078e00ff */
        /* <DEDUP_REMOVED lines=14> */
[----:B0-----:R-:W-:Y:S01]  /*42a0*/  FFMA R64, R56, -2, R25 ;  /* 0xc000000038407823 */ /* 0x001fe20000000019 */
[----:B------:R-:W-:-:S04]  /*42b0*/  PRMT R56, R59, 0x7632, R56 ;  /* 0x000076323b387816 */ /* 0x000fc80000000038 */
[----:B------:R-:W-:Y:S01]  /*42c0*/  FSEL R64, R64, 1, !P0 ;  /* 0x3f80000040407808 */ /* 0x000fe20004000000 */
[----:B------:R-:W-:Y:S01]  /*42d0*/  IMAD.U32 R56, R56, 0x10000, RZ ;  /* 0x0001000038387824 */ /* 0x000fe200078e00ff */
[----:B------:R-:W-:Y:S02]  /*42e0*/  FSETP.GE.AND P0, PT, |R61|, 0.60000002384185791016, PT ;  /* 0x3f19999a3d00780b */ /* 0x000fe40003f06200 */
[----:B------:R-:W-:Y:S01]  /*42f0*/  LOP3.LUT R64, R64, 0x80000000, R61, 0xb8, !PT ;  /* 0x8000000040407812 */ /* 0x000fe200078eb83d */
[----:B------:R-:W-:-:S04]  /*4300*/  FMUL R59, R56, 0.044714998453855514526 ;  /* 0x3d372713383b7820 */ /* 0x000fc80000400000 */
[----:B------:R-:W-:-:S06]  /*4310*/  FFMA R59, R56, R59, 1 ;  /* 0x3f800000383b7423 */ /* 0x000fcc000000003b */
        /* <DEDUP_REMOVED lines=17> */
[----:B------:R-:W-:Y:S01]  /*4430*/  FMUL R38, |R59|, 2.8853900432586669922 ;  /* 0x4038aa3b3b267820 */ /* 0x000fe20000400200 */
[----:B------:R-:W-:-:S05]  /*4440*/  SHF.L.U32 R61, R58, 0x10, RZ ;  /* 0x000000103a3d7819 */ /* 0x000fca00000006ff */
[----:B------:R-:W0:Y:S02]  /*4450*/  MUFU.EX2 R38, R38 ;  /* 0x0000002600267308 */ /* 0x000e240000000800 */
[----:B0-----:R-:W-:Y:S01]  /*4460*/  FADD R65, R38, 1 ;  /* 0x3f80000026417421 */ /* 0x001fe20000000000 */
[C---:B------:R-:W-:Y:S01]  /*4470*/  IMAD.U32 R38, R60.reuse, 0x10000, RZ ;  /* 0x000100003c267824 */ /* 0x040fe200078e00ff */
[----:B------:R-:W-:-:S04]  /*4480*/  PRMT R60, R60, 0x7632, R60 ;  /* 0x000076323c3c7816 */ /* 0x000fc8000000003c */
[----:B------:R0:W1:Y:S01]  /*4490*/  MUFU.RCP R66, R65 ;  /* 0x0000004100427308 */ /* 0x0000620000001000 */
[----:B------:R-:W-:Y:S01]  /*44a0*/  SHF.L.U32 R67, R60, 0x10, RZ ;  /* 0x000000103c437819 */ /* 0x000fe200000006ff */
[----:B0-----:R-:W-:-:S04]  /*44b0*/  FMUL R65, R56, 0.10703222453594207764 ;  /* 0x3ddb33b638417820 */ /* 0x001fc80000400000 */
[----:B------:R-:W-:Y:S01]  /*44c0*/  FFMA R65, R56, R65, 0.79788458347320556641 ;  /* 0x3f4c422a38417423 */ /* 0x000fe20000000041 */
[----:B-1----:R-:W-:-:S05]  /*44d0*/  FFMA R66, R66, -2, R25 ;  /* 0xc000000042427823 */ /* 0x002fca0000000019 */
[----:B------:R-:W-:Y:S02]  /*44e0*/  FSEL R66, R66, 1, !P0 ;  /* 0x3f80000042427808 */ /* 0x000fe40004000000 */
[----:B------:R-:W-:Y:S02]  /*44f0*/  FSETP.GE.AND P0, PT, |R59|, 0.60000002384185791016, PT ;  /* 0x3f19999a3b00780b */ /* 0x000fe40003f06200 */
[----:B------:R-:W-:-:S11]  /*4500*/  LOP3.LUT R66, R66, 0x80000000, R59, 0xb8, !PT ;  /* 0x8000000042427812 */ /* 0x000fd600078eb83b */
[----:B------:R-:W-:Y:S01]  /*4510*/  @!P0 FFMA R66, R59, R68, R59 ;  /* 0x000000443b428223 */ /* 0x000fe2000000003b */
[----:B------:R-:W-:Y:S01]  /*4520*/  FMUL R59, R64, R61 ;  /* 0x0000003d403b7220 */ /* 0x000fe20000400000 */
[----:B------:R-:W-:-:S03]  /*4530*/  PRMT R64, R58, 0x7632, R64 ;  /* 0x000076323a407816 */ /* 0x000fc60000000040 */
[----:B------:R-:W-:Y:S01]  /*4540*/  FMUL R59, R59, R38 ;  /* 0x000000263b3b7220 */ /* 0x000fe20000400000 */
[----:B------:R-:W-:Y:S01]  /*4550*/  FFMA R38, -R66, R66, 1 ;  /* 0x3f80000042267423 */ /* 0x000fe20000000142 */
[----:B------:R-:W-:-:S03]  /*4560*/  IMAD.U32 R64, R64, 0x10000, RZ ;  /* 0x0001000040407824 */ /* 0x000fc600078e00ff */
[----:B------:R-:W-:Y:S01]  /*4570*/  FMUL R65, R38, R65 ;  /* 0x0000004126417220 */ /* 0x000fe20000400000 */
[----:B------:R-:W-:-:S04]  /*4580*/  FMUL R38, R56, 0.5 ;  /* 0x3f00000038267820 */ /* 0x000fc80000400000 */
[----:B------:R-:W-:Y:S01]  /*4590*/  FMUL R38, R38, R65 ;  /* 0x0000004126267220 */ /* 0x000fe20000400000 */
[----:B------:R-:W-:-:S04]  /*45a0*/  FADD R65, R66, 1 ;  /* 0x3f80000042417421 */ /* 0x000fc80000000000 */
[----:B------:R-:W-:Y:S01]  /*45b0*/  FFMA R65, R65, 0.5, R38 ;  /* 0x3f00000041417823 */ /* 0x000fe20000000026 */
[----:B------:R-:W-:-:S03]  /*45c0*/  FMUL R38, R55, 0.035677410662174224854 ;  /* 0x3d12227a37267820 */ /* 0x000fc60000400000 */
[----:B------:R-:W-:Y:S01]  /*45d0*/  FMUL R58, R65, R64 ;  /* 0x00000040413a7220 */ /* 0x000fe20000400000 */
[----:B------:R-:W-:-:S03]  /*45e0*/  FFMA R38, R55, R38, 0.79788458347320556641 ;  /* 0x3f4c422a37267423 */ /* 0x000fc60000000026 */
        /* <DEDUP_REMOVED lines=20> */
[----:B------:R-:W-:-:S04]  /*4730*/  FMUL R61, R56, 0.035677410662174224854 ;  /* 0x3d12227a383d7820 */ /* 0x000fc80000400000 */
[----:B------:R-:W-:-:S04]  /*4740*/  FFMA R61, R56, R61, 0.79788458347320556641 ;  /* 0x3f4c422a383d7423 */ /* 0x000fc8000000003d */
        /* <DEDUP_REMOVED lines=15> */
[----:B------:R-:W-:Y:S01]  /*4840*/  @!P0 FFMA R65, R61, R68, R61 ;  /* 0x000000443d418223 */ /* 0x000fe2000000003d */
[----:B------:R-:W-:Y:S01]  /*4850*/  ISETP.GE.U32.AND P0, PT, R54, R31, PT ;  /* 0x0000001f3600720c */ /* 0x000fe20003f06070 */
[----:B------:R-:W-:Y:S02]  /*4860*/  FMUL R54, R39, UR14 ;  /* 0x0000000e27367c20 */ /* 0x000fe40008400000 */
[----:B------:R-:W-:-:S04]  /*4870*/  FFMA R65, R65, R24, 0.5 ;  /* 0x3f00000041417423 */ /* 0x000fc80000000018 */
[----:B------:R-:W-:-:S04]  /*4880*/  FMUL R65, R56, R65 ;  /* 0x0000004138417220 */ /* 0x000fc80000400000 */
[----:B------:R-:W-:Y:S01]  /*4890*/  FMUL R56, R64, R65 ;  /* 0x0000004140387220 */ /* 0x000fe20000400000 */
[----:B------:R-:W-:-:S04]  /*48a0*/  IADD3 R64, R48, 0x1e, -R63 ;  /* 0x0000001e30407810 */ /* 0x000fc80007ffe83f */
[----:B------:R-:W-:-:S04]  /*48b0*/  LOP3.LUT R64, R64, 0x1f, RZ, 0xc0, !PT ;  /* 0x0000001f40407812 */ /* 0x000fc800078ec0ff */
[----:B------:R-:W-:-:S13]  /*48c0*/  ISETP.GE.U32.OR P0, PT, R64, R29, P0 ;  /* 0x0000001d4000720c */ /* 0x000fda0000706470 */
[----:B------:R-:W-:Y:S05]  /*48d0*/  @P0 BRA `(.L_x_11339) ;  /* 0x0000000000340947 */ /* 0x000fea0003800000 */
[----:B------:R-:W-:Y:S01]  /*48e0*/  IMAD.U32 R38, RZ, RZ, UR16 ;  /* 0x00000010ff267e24 */ /* 0x000fe2000f8e00ff */
[----:B------:R-:W-:Y:S01]  /*48f0*/  ULDC.64 UR8, c[0x0][0x220] ;  /* 0x0000880000087ab9 */ /* 0x000fe20000000a00 */
[----:B------:R-:W-:Y:S02]  /*4900*/  IMAD.U32 R39, RZ, RZ, UR17 ;  /* 0x00000011ff277e24 */ /* 0x000fe4000f8e00ff */
[----:B------:R-:W-:-:S04]  /*4910*/  IMAD.WIDE.U32 R38, R30, UR6, R38 ;  /* 0x000000061e267c25 */ /* 0x000fc8000f8e0026 */
[----:B------:R-:W-:Y:S01]  /*4920*/  IMAD R60, R30, UR7, R39 ;  /* 0x000000071e3c7c24 */ /* 0x000fe2000f8e0227 */
[----:B------:R-:W-:-:S04]  /*4930*/  IADD3 R39, P1, P2, R64, UR16, R38 ;  /* 0x0000001040277c10 */ /* 0x000fc8000fa3e026 */
[----:B------:R-:W-:Y:S02]  /*4940*/  IADD3.X R60, RZ, UR17, R60, P1, P2 ;  /* 0x00000011ff3c7c10 */ /* 0x000fe40008fe443c */
[----:B------:R-:W-:-:S04]  /*4950*/  LEA R38, P2, R49, UR8, 0x6 ;  /* 0x0000000831267c11 */ /* 0x000fc8000f8430ff */
[----:B------:R-:W-:Y:S02]  /*4960*/  LEA R38, P1, R39, R38, 0x2 ;  /* 0x0000002627267211 */ /* 0x000fe400078210ff */
[----:B------:R-:W-:-:S04]  /*4970*/  LEA.HI.X R61, R49, UR9, R34, 0x6, P2 ;  /* 0x00000009313d7c11 */ /* 0x000fc800090f3422 */
[----:B------:R-:W-:Y:S02]  /*4980*/  LEA.HI.X R39, R39, R61, R60, 0x2, P1 ;  /* 0x0000003d27277211 */ /* 0x000fe400008f143c */
[----:B------:R-:W-:-:S05]  /*4990*/  F2FP.BF16.F32.PACK_AB R61, R57, R54 ;  /* 0x00000036393d723e */ /* 0x000fca00000010ff */
[----:B------:R0:W-:Y:S02]  /*49a0*/  STG.E desc[UR10][R38.64], R61 ;  /* 0x0000003d26007986 */ /* 0x0001e4000c10190a */
.L_x_11339:
[----:B------:R-:W-:Y:S05]  /*49b0*/  BSYNC B0 ;  /* 0x0000000000007941 */ /* 0x000fea0003800000 */
.L_x_11338:
[----:B------:R-:W-:Y:S01]  /*49c0*/  BSSY B0, `(.L_x_11340) ;  /* 0x000000e000007945 */ /* 0x000fe20003800000 */
[C---:B------:R-:W-:Y:S01]  /*49d0*/  FMNMX R65, |R59|.reuse, R62, !PT ;  /* 0x0000003e3b417209 */ /* 0x040fe20007800200 */
[----:B------:R-:W-:Y:S01]  /*49e0*/  FMUL R59, R59, UR14 ;  /* 0x0000000e3b3b7c20 */ /* 0x000fe20008400000 */
[----:B------:R-:W-:Y:S01]  /*49f0*/  FMUL R60, R58, UR14 ;  /* 0x0000000e3a3c7c20 */ /* 0x000fe20008400000 */
[----:B------:R-:W-:Y:S06]  /*4a00*/  @P0 BRA `(.L_x_11341) ;  /* 0x0000000000240947 */ /* 0x000fec0003800000 */
[----:B------:R-:W-:Y:S01]  /*4a10*/  ULDC.64 UR8, c[0x0][0x220] ;  /* 0x0000880000087ab9 */ /* 0x000fe20000000a00 */
[----:B0-----:R-:W-:Y:S02]  /*4a20*/  IADD3 R39, P1, P2, R51, UR6, R64 ;  /* 0x0000000633277c10 */ /* 0x001fe4000fa3e040 */
[----:B------:R-:W-:Y:S02]  /*4a30*/  LEA R38, P4, R49, UR8, 0x6 ;  /* 0x0000000831267c11 */ /* 0x000fe4000f8830ff */
[----:B------:R-:W-:Y:S02]  /*4a40*/  IADD3.X R62, R50, UR15, RZ, P1, P2 ;  /* 0x0000000f323e7c10 */ /* 0x000fe40008fe44ff */
[----:B------:R-:W-:Y:S02]  /*4a50*/  LEA R38, P3, R39, R38, 0x2 ;  /* 0x0000002627267211 */ /* 0x000fe400078610ff */
[----:B------:R-:W-:-:S04]  /*4a60*/  LEA.HI.X R61, R49, UR9, R34, 0x6, P4 ;  /* 0x00000009313d7c11 */ /* 0x000fc8000a0f3422 */
[----:B------:R-:W-:Y:S02]  /*4a70*/  LEA.HI.X R39, R39, R61, R62, 0x2, P3 ;  /* 0x0000003d27277211 */ /* 0x000fe400018f143e */
[----:B------:R-:W-:-:S05]  /*4a80*/  F2FP.BF16.F32.PACK_AB R61, R60, R59 ;  /* 0x0000003b3c3d723e */ /* 0x000fca00000010ff */
[----:B------:R1:W-:Y:S02]  /*4a90*/  STG.E desc[UR10][R38.64], R61 ;  /* 0x0000003d26007986 */ /* 0x0003e4000c10190a */
.L_x_11341:
[----:B------:R-:W-:Y:S05]  /*4aa0*/  BSYNC B0 ;  /* 0x0000000000007941 */ /* 0x000fea0003800000 */
.L_x_11340:
[----:B------:R-:W-:Y:S01]  /*4ab0*/  BSSY B0, `(.L_x_11342) ;  /* 0x0000013000007945 */ /* 0x000fe20003800000 */
[----:B01----:R-:W-:Y:S01]  /*4ac0*/  FMUL R61, R45, UR14 ;  /* 0x0000000e2d3d7c20 */ /* 0x003fe20008400000 */
[----:B------:R-:W-:Y:S02]  /*4ad0*/  FMUL R62, R47, UR14 ;  /* 0x0000000e2f3e7c20 */ /* 0x000fe40008400000 */
[----:B------:R-:W-:Y:S05]  /*4ae0*/  @P0 BRA `(.L_x_11343) ;  /* 0x00000000003c0947 */ /* 0x000fea0003800000 */
[----:B------:R-:W-:Y:S01]  /*4af0*/  MOV R38, UR16 ;  /* 0x0000001000267c02 */ /* 0x000fe20008000f00 */
[----:B------:R-:W-:Y:S01]  /*4b00*/  IMAD.U32 R39, RZ, RZ, UR17 ;  /* 0x00000011ff277e24 */ /* 0x000fe2000f8e00ff */
[----:B------:R-:W-:-:S03]  /*4b10*/  ULDC.64 UR8, c[0x0][0x220] ;  /* 0x0000880000087ab9 */ /* 0x000fc60000000a00 */
[----:B------:R-:W-:-:S04]  /*4b20*/  IMAD.WIDE.U32 R38, R30, UR6, R38 ;  /* 0x000000061e267c25 */ /* 0x000fc8000f8e0026 */
[----:B------:R-:W-:Y:S01]  /*4b30*/  IMAD R39, R30, UR7, R39 ;  /* 0x000000071e277c24 */ /* 0x000fe2000f8e0227 */
[----:B------:R-:W-:-:S04]  /*4b40*/  IADD3 R63, P1, P2, R64, UR16, R38 ;  /* 0x00000010403f7c10 */ /* 0x000fc8000fa3e026 */
[----:B------:R-:W-:Y:S02]  /*4b50*/  IADD3.X R66, RZ, UR17, R39, P1, P2 ;  /* 0x00000011ff427c10 */ /* 0x000fe40008fe4427 */
[----:B------:R-:W-:-:S04]  /*4b60*/  LEA R38, P2, R49, UR8, 0x6 ;  /* 0x0000000831267c11 */ /* 0x000fc8000f8430ff */
[----:B------:R-:W-:Y:S02]  /*4b70*/  IADD3 R38, P3, R38, UR16, RZ ;  /* 0x0000001026267c10 */ /* 0x000fe4000ff7e0ff */
[----:B------:R-:W-:Y:S02]  /*4b80*/  LEA.HI.X R39, R49, UR9, R34, 0x6, P2 ;  /* 0x0000000931277c11 */ /* 0x000fe400090f3422 */
[----:B------:R-:W-:Y:S02]  /*4b90*/  LEA R38, P1, R63, R38, 0x2 ;  /* 0x000000263f267211 */ /* 0x000fe400078210ff */
[----:B------:R-:W-:-:S04]  /*4ba0*/  IADD3.X R39, R39, UR17, RZ, P3, !PT ;  /* 0x0000001127277c10 */ /* 0x000fc80009ffe4ff */
[----:B------:R-:W-:Y:S02]  /*4bb0*/  LEA.HI.X R39, R63, R39, R66, 0x2, P1 ;  /* 0x000000273f277211 */ /* 0x000fe400008f1442 */
[----:B------:R-:W-:-:S05]  /*4bc0*/  F2FP.BF16.F32.PACK_AB R63, R62, R61 ;  /* 0x0000003d3e3f723e */ /* 0x000fca00000010ff */
[----:B------:R0:W-:Y:S02]  /*4bd0*/  STG.E desc[UR10][R38.64], R63 ;  /* 0x0000003f26007986 */ /* 0x0001e4000c10190a */
.L_x_11343:
[----:B------:R-:W-:Y:S05]  /*4be0*/  BSYNC B0 ;  /* 0x0000000000007941 */ /* 0x000fea0003800000 */
.L_x_11342:
[----:B------:R-:W-:Y:S01]  /*4bf0*/  BSSY B0, `(.L_x_11344) ;  /* 0x000000f000007945 */ /* 0x000fe20003800000 */
[----:B------:R-:W-:Y:S01]  /*4c00*/  FMUL R66, R55, UR14 ;  /* 0x0000000e37427c20 */ /* 0x000fe20008400000 */
[----:B0-----:R-:W-:Y:S02]  /*4c10*/  FMUL R63, R56, UR14 ;  /* 0x0000000e383f7c20 */ /* 0x001fe40008400000 */
[----:B------:R-:W-:Y:S05]  /*4c20*/  @P0 BRA `(.L_x_11345) ;  /* 0x00000000002c0947 */ /* 0x000fea0003800000 */
[----:B------:R-:W-:Y:S01]  /*4c30*/  IADD3 R51, P0, P1, R51, UR6, R64 ;  /* 0x0000000633337c10 */ /* 0x000fe2000f91e040 */
[----:B------:R-:W-:-:S03]  /*4c40*/  ULDC.64 UR8, c[0x0][0x220] ;  /* 0x0000880000087ab9 */ /* 0x000fc60000000a00 */
[----:B------:R-:W-:Y:S02]  /*4c50*/  IADD3.X R50, R50, UR15, RZ, P0, P1 ;  /* 0x0000000f32327c10 */ /* 0x000fe400087e24ff */
        /* <DEDUP_REMOVED lines=8> */
.L_x_11345:
[----:B------:R-:W-:Y:S05]  /*4ce0*/  BSYNC B0 ;  /* 0x0000000000007941 */ /* 0x000fea0003800000 */
.L_x_11344:
[----:B0-----:R-:W-:Y:S01]  /*4cf0*/  IMAD.U32 R51, R52, 0x10000, RZ ;  /* 0x0001000034337824 */ /* 0x001fe200078e00ff */
[----:B------:R-:W-:Y:S01]  /*4d00*/  FMNMX R50, |R58|, R65, !PT ;  /* 0x000000413a327209 */ /* 0x000fe20007800200 */
[----:B------:R-:W-:Y:S01]  /*4d10*/  BSSY B0, `(.L_x_11346) ;  /* 0x00000ec000007945 */ /* 0x000fe20003800000 */
[----:B------:R-:W-:Y:S01]  /*4d20*/  PRMT R52, R52, 0x7632, R52 ;  /* 0x0000763234347816 */ /* 0x000fe20000000034 */
[----:B------:R-:W-:Y:S01]  /*4d30*/  FMUL R38, R51, 0.044714998453855514526 ;  /* 0x3d37271333267820 */ /* 0x000fe20000400000 */
[----:B------:R-:W-:Y:S02]  /*4d40*/  FMNMX R50, |R45|, R50, !PT ;  /* 0x000000322d327209 */ /* 0x000fe40007800200 */
[----:B------:R-:W-:Y:S01]  /*4d50*/  SHF.L.U32 R52, R52, 0x10, RZ ;  /* 0x0000001034347819 */ /* 0x000fe200000006ff */
        /* <DEDUP_REMOVED lines=13> */
[----:B0-----:R-:W-:-:S04]  /*4e30*/  FMUL R45, R52, 0.044714998453855514526 ;  /* 0x3d372713342d7820 */ /* 0x001fc80000400000 */
[----:B------:R-:W-:Y:S01]  /*4e40*/  FFMA R45, R52, R45, 1 ;  /* 0x3f800000342d7423 */ /* 0x000fe2000000002d */
[----:B-1----:R-:W-:-:S05]  /*4e50*/  FFMA R58, R58, -2, R25 ;  /* 0xc00000003a3a7823 */ /* 0x002fca0000000019 */
[----:B------:R-:W-:Y:S02]  /*4e60*/  FSEL R58, R58, 1, !P0 ;  /* 0x3f8000003a3a7808 */ /* 0x000fe40004000000 */
[----:B------:R-:W-:Y:S02]  /*4e70*/  FSETP.GE.AND P0, PT, |R39|, 0.60000002384185791016, PT ;  /* 0x3f19999a2700780b */ /* 0x000fe40003f06200 */
[----:B------:R-:W-:-:S11]  /*4e80*/  LOP3.LUT R58, R58, 0x80000000, R39, 0xb8, !PT ;  /* 0x800000003a3a7812 */ /* 0x000fd600078eb827 */
[----:B------:R-:W-:Y:S01]  /*4e90*/  @!P0 FFMA R58, R39, R64, R39 ;  /* 0x00000040273a8223 */ /* 0x000fe20000000027 */
[----:B------:R-:W-:-:S03]  /*4ea0*/  FMUL R64, R51, 0.10703222453594207764 ;  /* 0x3ddb33b633407820 */ /* 0x000fc60000400000 */
[C---:B------:R-:W-:Y:S01]  /*4eb0*/  FFMA R38, -R58.reuse, R58, 1 ;  /* 0x3f8000003a267423 */ /* 0x040fe2000000013a */
[----:B------:R-:W-:Y:S01]  /*4ec0*/  FFMA R39, R51, R64, 0.79788458347320556641 ;  /* 0x3f4c422a33277423 */ /* 0x000fe20000000040 */
[----:B------:R-:W-:-:S03]  /*4ed0*/  FADD R58, R58, 1 ;  /* 0x3f8000003a3a7421 */ /* 0x000fc60000000000 */
[----:B------:R-:W-:Y:S01]  /*4ee0*/  FMUL R39, R38, R39 ;  /* 0x0000002726277220 */ /* 0x000fe20000400000 */
[----:B------:R-:W-:-:S04]  /*4ef0*/  FMUL R38, R51, 0.5 ;  /* 0x3f00000033267820 */ /* 0x000fc80000400000 */
[----:B------:R-:W-:Y:S01]  /*4f00*/  FMUL R39, R38, R39 ;  /* 0x0000002726277220 */ /* 0x000fe20000400000 */
[----:B------:R-:W-:-:S03]  /*4f10*/  FMUL R38, R52, 0.79788458347320556641 ;  /* 0x3f4c422a34267820 */ /* 0x000fc60000400000 */
[----:B------:R-:W-:Y:S01]  /*4f20*/  FFMA R39, R58, 0.5, R39 ;  /* 0x3f0000003a277823 */ /* 0x000fe20000000027 */
        /* <DEDUP_REMOVED lines=12> */
[----:B------:R-:W0:Y:S02]  /*4ff0*/  MUFU.RCP R64, R64 ;  /* 0x0000004000407308 */ /* 0x000e240000001000 */
[----:B0-----:R-:W-:Y:S01]  /*5000*/  FFMA R58, R64, -2, R25 ;  /* 0xc0000000403a7823 */ /* 0x001fe20000000019 */
[----:B------:R-:W-:-:S04]  /*5010*/  PRMT R64, R46, 0x7632, R64 ;  /* 0x000076322e407816 */ /* 0x000fc80000000040 */
[----:B------:R-:W-:Y:S02]  /*5020*/  FSEL R58, R58, 1, !P0 ;  /* 0x3f8000003a3a7808 */ /* 0x000fe40004000000 */
[----:B------:R-:W-:Y:S02]  /*5030*/  FSETP.GE.AND P0, PT, |R45|, 0.60000002384185791016, PT ;  /* 0x3f19999a2d00780b */ /* 0x000fe40003f06200 */
[----:B------:R-:W-:Y:S01]  /*5040*/  LOP3.LUT R65, R58, 0x80000000, R45, 0xb8, !PT ;  /* 0x800000003a417812 */ /* 0x000fe200078eb82d */
[----:B------:R-:W-:Y:S01]  /*5050*/  IMAD.U32 R58, R46, 0x10000, RZ ;  /* 0x000100002e3a7824 */ /* 0x000fe200078e00ff */
[----:B------:R-:W-:-:S03]  /*5060*/  SHF.L.U32 R64, R64, 0x10, RZ ;  /* 0x0000001040407819 */ /* 0x000fc600000006ff */
[----:B------:R-:W-:-:S04]  /*5070*/  FMUL R39, R39, R58 ;  /* 0x0000003a27277220 */ /* 0x000fc80000400000 */
[----:B------:R-:W-:Y:S02]  /*5080*/  FMUL R39, R39, R38 ;  /* 0x0000002627277220 */ /* 0x000fe40000400000 */
[----:B------:R-:W-:Y:S01]  /*5090*/  @!P0 FFMA R65, R45, R68, R45 ;  /* 0x000000442d418223 */ /* 0x000fe2000000002d */
[----:B------:R-:W-:-:S03]  /*50a0*/  FMUL R45, R52, 0.10703222453594207764 ;  /* 0x3ddb33b6342d7820 */ /* 0x000fc60000400000 */
[C---:B------:R-:W-:Y:S01]  /*50b0*/  FFMA R38, -R65.reuse, R65, 1 ;  /* 0x3f80000041267423 */ /* 0x040fe20000000141 */
[----:B------:R-:W-:Y:S01]  /*50c0*/  FFMA R45, R52, R45, 0.79788458347320556641 ;  /* 0x3f4c422a342d7423 */ /* 0x000fe2000000002d */
[----:B------:R-:W-:-:S03]  /*50d0*/  FADD R65, R65, 1 ;  /* 0x3f80000041417421 */ /* 0x000fc60000000000 */
[----:B------:R-:W-:Y:S01]  /*50e0*/  FMUL R45, R38, R45 ;  /* 0x0000002d262d7220 */ /* 0x000fe20000400000 */
[----:B------:R-:W-:-:S04]  /*50f0*/  FMUL R38, R52, 0.5 ;  /* 0x3f00000034267820 */ /* 0x000fc80000400000 */
[----:B------:R-:W-:-:S04]  /*5100*/  FMUL R38, R38, R45 ;  /* 0x0000002d26267220 */ /* 0x000fc80000400000 */
[----:B------:R-:W-:Y:S01]  /*5110*/  FFMA R65, R65, 0.5, R38 ;  /* 0x3f00000041417823 */ /* 0x000fe20000000026 */
[----:B------:R-:W-:-:S03]  /*5120*/  IMAD.U32 R38, R53, 0x10000, RZ ;  /* 0x0001000035267824 */ /* 0x000fc600078e00ff */
        /* <DEDUP_REMOVED lines=42> */
[----:B------:R-:W-:Y:S01]  /*53d0*/  FMUL R51, R52, R65 ;  /* 0x0000004134337220 */ /* 0x000fe20000400000 */
[----:B------:R-:W-:-:S03]  /*53e0*/  IMAD.U32 R52, R43, 0x10000, RZ ;  /* 0x000100002b347824 */ /* 0x000fc600078e00ff */
[----:B------:R-:W-:Y:S01]  /*53f0*/  FMUL R51, R64, R51 ;  /* 0x0000003340337220 */ /* 0x000fe20000400000 */
[C---:B------:R-:W-:Y:S01]  /*5400*/  FMUL R53, R52.reuse, 0.044714998453855514526 ;  /* 0x3d37271334357820 */ /* 0x040fe20000400000 */
[----:B------:R-:W-:-:S03]  /*5410*/  FMUL R38, R52, 0.79788458347320556641 ;  /* 0x3f4c422a34267820 */ /* 0x000fc60000400000 */
[----:B------:R-:W-:-:S04]  /*5420*/  FFMA R53, R52, R53, 1 ;  /* 0x3f80000034357423 */ /* 0x000fc80000000035 */
        /* <DEDUP_REMOVED lines=16> */
[----:B------:R-:W-:-:S03]  /*5530*/  FMUL R53, R52, 0.10703222453594207764 ;  /* 0x3ddb33b634357820 */ /* 0x000fc60000400000 */
[----:B------:R-:W-:Y:S01]  /*5540*/  FFMA R38, -R64, R64, 1 ;  /* 0x3f80000040267423 */ /* 0x000fe20000000140 */
[----:B------:R-:W-:Y:S01]  /*5550*/  FFMA R53, R52, R53, 0.79788458347320556641 ;  /* 0x3f4c422a34357423 */ /* 0x000fe20000000035 */
[----:B------:R-:W-:-:S03]  /*5560*/  FADD R65, R64, 1 ;  /* 0x3f80000040417421 */ /* 0x000fc60000000000 */
[----:B------:R-:W-:Y:S01]  /*5570*/  FMUL R53, R38, R53 ;  /* 0x0000003526357220 */ /* 0x000fe20000400000 */
[----:B------:R-:W-:-:S04]  /*5580*/  FMUL R38, R52, 0.5 ;  /* 0x3f00000034267820 */ /* 0x000fc80000400000 */
[----:B------:R-:W-:Y:S01]  /*5590*/  FMUL R38, R38, R53 ;  /* 0x0000003526267220 */ /* 0x000fe20000400000 */
[----:B------:R-:W-:-:S03]  /*55a0*/  PRMT R53, R43, 0x7632, R53 ;  /* 0x000076322b357816 */ /* 0x000fc60000000035 */
[----:B------:R-:W-:Y:S01]  /*55b0*/  FFMA R65, R65, 0.5, R38 ;  /* 0x3f00000041417823 */ /* 0x000fe20000000026 */
[----:B------:R-:W-:-:S05]  /*55c0*/  SHF.L.U32 R53, R53, 0x10, RZ ;  /* 0x0000001035357819 */ /* 0x000fca00000006ff */
        /* <DEDUP_REMOVED lines=16> */
[----:B0-----:R-:W-:-:S05]  /*56d0*/  FFMA R64, R58, -2, R25 ;  /* 0xc00000003a407823 */ /* 0x001fca0000000019 */
[----:B------:R-:W-:Y:S02]  /*56e0*/  FSEL R64, R64, 1, !P0 ;  /* 0x3f80000040407808 */ /* 0x000fe40004000000 */
[----:B------:R-:W-:Y:S02]  /*56f0*/  FSETP.GE.AND P0, PT, |R43|, 0.60000002384185791016, PT ;  /* 0x3f19999a2b00780b */ /* 0x000fe40003f06200 */
[----:B------:R-:W-:Y:S01]  /*5700*/  LOP3.LUT R67, R64, 0x80000000, R43, 0xb8, !PT ;  /* 0x8000000040437812 */ /* 0x000fe200078eb82b */
[C---:B------:R-:W-:Y:S01]  /*5710*/  IMAD.U32 R64, R42.reuse, 0x10000, RZ ;  /* 0x000100002a407824 */ /* 0x040fe200078e00ff */
[----:B------:R-:W-:-:S09]  /*5720*/  PRMT R42, R42, 0x7632, R42 ;  /* 0x000076322a2a7816 */ /* 0x000fd2000000002a */
[----:B------:R-:W-:Y:S01]  /*5730*/  @!P0 FFMA R67, R43, R68, R43 ;  /* 0x000000442b438223 */ /* 0x000fe2000000002b */
[----:B------:R-:W-:-:S04]  /*5740*/  FMUL R43, R65, R64 ;  /* 0x00000040412b7220 */ /* 0x000fc80000400000 */
[----:B------:R-:W-:Y:S01]  /*5750*/  FMUL R43, R43, R38 ;  /* 0x000000262b2b7220 */ /* 0x000fe20000400000 */
[----:B------:R-:W-:-:S04]  /*5760*/  FMUL R38, R53, 0.10703222453594207764 ;  /* 0x3ddb33b635267820 */ /* 0x000fc80000400000 */
[----:B------:R-:W-:Y:S01]  /*5770*/  FFMA R65, R53, R38, 0.79788458347320556641 ;  /* 0x3f4c422a35417423 */ /* 0x000fe20000000026 */
[C---:B------:R-:W-:Y:S01]  /*5780*/  FFMA R38, -R67.reuse, R67, 1 ;  /* 0x3f80000043267423 */ /* 0x040fe20000000143 */
[----:B------:R-:W-:-:S03]  /*5790*/  FADD R67, R67, 1 ;  /* 0x3f80000043437421 */ /* 0x000fc60000000000 */
[----:B------:R-:W-:Y:S01]  /*57a0*/  FMUL R65, R38, R65 ;  /* 0x0000004126417220 */ /* 0x000fe20000400000 */
[----:B------:R-:W-:-:S04]  /*57b0*/  FMUL R38, R53, 0.5 ;  /* 0x3f00000035267820 */ /* 0x000fc80000400000 */
[----:B------:R-:W-:Y:S01]  /*57c0*/  FMUL R38, R38, R65 ;  /* 0x0000004126267220 */ /* 0x000fe20000400000 */
[----:B------:R-:W-:-:S03]  /*57d0*/  FMUL R65, R52, 0.035677410662174224854 ;  /* 0x3d12227a34417820 */ /* 0x000fc60000400000 */
[----:B------:R-:W-:Y:S01]  /*57e0*/  FFMA R58, R67, 0.5, R38 ;  /* 0x3f000000433a7823 */ /* 0x000fe20000000026 */
        /* <DEDUP_REMOVED lines=19> */
[----:B------:R-:W-:-:S03]  /*5920*/  FMUL R52, R53, 0.035677410662174224854 ;  /* 0x3d12227a35347820 */ /* 0x000fc60000400000 */
[----:B------:R-:W-:Y:S01]  /*5930*/  FMUL R38, R64, R69 ;  /* 0x0000004540267220 */ /* 0x000fe20000400000 */
[----:B------:R-:W-:-:S04]  /*5940*/  FFMA R52, R53, R52, 0.79788458347320556641 ;  /* 0x3f4c422a35347423 */ /* 0x000fc80000000034 */
[----:B------:R-:W-:-:S04]  /*5950*/  FMUL R52, R53, R52 ;  /* 0x0000003435347220 */ /* 0x000fc80000400000 */
[C---:B------:R-:W-:Y:S01]  /*5960*/  FMUL R64, |R52|.reuse, 2.8853900432586669922 ;  /* 0x4038aa3b34407820 */ /* 0x040fe20000400200 */
[C---:B------:R-:W-:Y:S01]  /*5970*/  FMUL R67, R52.reuse, R52 ;  /* 0x0000003434437220 */ /* 0x040fe20000400000 */
[----:B------:R-:W-:-:S03]  /*5980*/  FSETP.GE.AND P0, PT, |R52|, 9.010913848876953125, PT ;  /* 0x41102cb43400780b */ /* 0x000fc60003f06200 */
[C---:B------:R-:W-:Y:S01]  /*5990*/  FFMA R26, R67.reuse, R26, -0.052303962409496307373 ;  /* 0xbd563cae431a7423 */ /* 0x040fe2000000001a */
[----:B------:R-:W0:Y:S03]  /*59a0*/  MUFU.EX2 R64, R64 ;  /* 0x0000004000407308 */ /* 0x000e260000000800 */
[----:B------:R-:W-:Y:S01]  /*59b0*/  FFMA R26, R67, R26, 0.1331529766321182251 ;  /* 0x3e085941431a7423 */ /* 0x000fe2000000001a */
[----:B0-----:R-:W-:-:S04]  /*59c0*/  FADD R65, R64, 1 ;  /* 0x3f80000040417421 */ /* 0x001fc80000000000 */
[----:B------:R-:W0:Y:S02]  /*59d0*/  MUFU.RCP R68, R65 ;  /* 0x0000004100447308 */ /* 0x000e240000001000 */
[----:B0-----:R-:W-:Y:S01]  /*59e0*/  FFMA R68, R68, -2, R25 ;  /* 0xc000000044447823 */ /* 0x001fe20000000019 */
[----:B------:R-:W-:Y:S01]  /*59f0*/  FFMA R25, R67, R26, -0.33332768082618713379 ;  /* 0xbeaaa9ed43197423 */ /* 0x000fe2000000001a */
[----:B------:R-:W-:-:S03]  /*5a00*/  SHF.L.U32 R26, R4, 0x2, RZ ;  /* 0x00000002041a7819 */ /* 0x000fc600000006ff */
[----:B------:R-:W-:Y:S01]  /*5a10*/  FFMA R67, R67, R25, RZ ;  /* 0x0000001943437223 */ /* 0x000fe200000000ff */
[----:B------:R-:W-:Y:S02]  /*5a20*/  FSEL R25, R68, 1, !P0 ;  /* 0x3f80000044197808 */ /* 0x000fe40004000000 */
[----:B------:R-:W-:Y:S02]  /*5a30*/  FSETP.GE.AND P0, PT, |R52|, 0.60000002384185791016, PT ;  /* 0x3f19999a3400780b */ /* 0x000fe40003f06200 */
[----:B------:R-:W-:Y:S02]  /*5a40*/  LOP3.LUT R25, R25, 0x80000000, R52, 0xb8, !PT ;  /* 0x8000000019197812 */ /* 0x000fe400078eb834 */
[----:B------:R-:W-:-:S09]  /*5a50*/  LOP3.LUT R26, R26, 0x1c, RZ, 0xe2, !PT ;  /* 0x0000001c1a1a7812 */ /* 0x000fd200078ee2ff */
[----:B------:R-:W-:-:S04]  /*5a60*/  @!P0 FFMA R25, R52, R67, R52 ;  /* 0x0000004334198223 */ /* 0x000fc80000000034 */
[----:B------:R-:W-:Y:S01]  /*5a70*/  FFMA R24, R25, R24, 0.5 ;  /* 0x3f00000019187423 */ /* 0x000fe20000000018 */
[----:B------:R-:W-:Y:S02]  /*5a80*/  IMAD.U32 R25, R42, 0x10000, RZ ;  /* 0x000100002a197824 */ /* 0x000fe400078e00ff */
[----:B------:R-:W-:Y:S02]  /*5a90*/  VIADD R42, R26, 0x3 ;  /* 0x000000031a2a7836 */ /* 0x000fe40000000000 */
[----:B------:R-:W-:Y:S01]  /*5aa0*/  FMUL R52, R53, R24 ;  /* 0x0000001835347220 */ /* 0x000fe20000400000 */
[----:B------:R-:W-:Y:S01]  /*5ab0*/  FMUL R24, R58, R25 ;  /* 0x000000193a187220 */ /* 0x000fe20000400000 */
[----:B------:R-:W-:Y:S01]  /*5ac0*/  IADD3 R58, P1, R40, UR16, RZ ;  /* 0x00000010283a7c10 */ /* 0x000fe2000ff3e0ff */
[----:B------:R-:W-:Y:S01]  /*5ad0*/  FMUL R53, R39, UR14 ;  /* 0x0000000e27357c20 */ /* 0x000fe20008400000 */
[----:B------:R-:W-:Y:S01]  /*5ae0*/  ISETP.GE.U32.AND P0, PT, R42, R31, PT ;  /* 0x0000001f2a00720c */ /* 0x000fe20003f06070 */
[----:B------:R-:W-:Y:S01]  /*5af0*/  FMUL R4, R25, R52 ;  /* 0x0000003419047220 */ /* 0x000fe20000400000 */
[----:B------:R-:W-:-:S02]  /*5b00*/  SHF.L.U32 R25, R44, 0x10, RZ ;  /* 0x000000102c197819 */ /* 0x000fc400000006ff */
[----:B------:R-:W-:Y:S01]  /*5b10*/  ISETP.GE.U32.OR P0, PT, R0, R29, P0 ;  /* 0x0000001d0000720c */ /* 0x000fe20000706470 */
[----:B------:R-:W-:Y:S01]  /*5b20*/  FMUL R0, R45, UR14 ;  /* 0x0000000e2d007c20 */ /* 0x000fe20008400000 */
[----:B------:R-:W-:Y:S01]  /*5b30*/  IADD3.X R69, R41, UR17, RZ, P1, !PT ;  /* 0x0000001129457c10 */ /* 0x000fe20008ffe4ff */
[----:B------:R-:W-:-:S10]  /*5b40*/  FMUL R40, R24, R25 ;  /* 0x0000001918287220 */ /* 0x000fd40000400000 */
[----:B------:R-:W-:Y:S05]  /*5b50*/  @P0 BRA `(.L_x_11347) ;  /* 0x00000000001c0947 */ /* 0x000fea0003800000 */
[----:B------:R-:W-:Y:S01]  /*5b60*/  ULDC.64 UR8, c[0x0][0x220] ;  /* 0x0000880000087ab9 */ /* 0x000fe20000000a00 */
[----:B------:R-:W-:Y:S02]  /*5b70*/  F2FP.BF16.F32.PACK_AB R41, R0, R53 ;  /* 0x000000350029723e */ /* 0x000fe400000010ff */
[----:B------:R-:W-:-:S04]  /*5b80*/  LEA R25, P2, R49, UR8, 0x6 ;  /* 0x0000000831197c11 */ /* 0x000fc8000f8430ff */
[----:B------:R-:W-:Y:S02]  /*5b90*/  LEA R24, P1, R58, R25, 0x2 ;  /* 0x000000193a187211 */ /* 0x000fe400078210ff */
[----:B------:R-:W-:-:S04]  /*5ba0*/  LEA.HI.X R25, R49, UR9, R34, 0x6, P2 ;  /* 0x0000000931197c11 */ /* 0x000fc800090f3422 */
[----:B------:R-:W-:-:S05]  /*5bb0*/  LEA.HI.X R25, R58, R25, R69, 0x2, P1 ;  /* 0x000000193a197211 */ /* 0x000fca00008f1445 */
[----:B------:R0:W-:Y:S02]  /*5bc0*/  STG.E desc[UR10][R24.64], R41 ;  /* 0x0000002918007986 */ /* 0x0001e4000c10190a */
.L_x_11347:
[----:B------:R-:W-:Y:S05]  /*5bd0*/  BSYNC B0 ;  /* 0x0000000000007941 */ /* 0x000fea0003800000 */
.L_x_11346:
[----:B------:R-:W-:Y:S01]  /*5be0*/  BSSY B0, `(.L_x_11348) ;  /* 0x000000d000007945 */ /* 0x000fe20003800000 */
[----:B------:R-:W-:Y:S01]  /*5bf0*/  FMUL R52, R43, UR14 ;  /* 0x0000000e2b347c20 */ /* 0x000fe20008400000 */
[----:B0-----:R-:W-:Y:S02]  /*5c00*/  FMUL R41, R40, UR14 ;  /* 0x0000000e28297c20 */ /* 0x001fe40008400000 */
[----:B------:R-:W-:Y:S05]  /*5c10*/  @P0 BRA `(.L_x_11349) ;  /* 0x0000000000240947 */ /* 0x000fea0003800000 */
[----:B------:R-:W-:Y:S01]  /*5c20*/  ULDC.64 UR8, c[0x0][0x220] ;  /* 0x0000880000087ab9 */ /* 0x000fe20000000a00 */
[----:B------:R-:W-:Y:S02]  /*5c30*/  IADD3 R25, P1, R58, UR6, RZ ;  /* 0x000000063a197c10 */ /* 0x000fe4000ff3e0ff */
[----:B------:R-:W-:Y:S02]  /*5c40*/  LEA R24, P3, R49, UR8, 0x6 ;  /* 0x0000000831187c11 */ /* 0x000fe4000f8630ff */
[----:B------:R-:W-:Y:S02]  /*5c50*/  IADD3.X R42, R69, UR7, RZ, P1, !PT ;  /* 0x00000007452a7c10 */ /* 0x000fe40008ffe4ff */
[----:B------:R-:W-:Y:S02]  /*5c60*/  LEA R24, P2, R25, R24, 0x2 ;  /* 0x0000001819187211 */ /* 0x000fe400078410ff */
[----:B------:R-:W-:Y:S02]  /*5c70*/  LEA.HI.X R44, R49, UR9, R34, 0x6, P3 ;  /* 0x00000009312c7c11 */ /* 0x000fe400098f3422 */
[----:B------:R-:W-:-:S02]  /*5c80*/  F2FP.BF16.F32.PACK_AB R65, R41, R52 ;  /* 0x000000342941723e */ /* 0x000fc400000010ff */
[----:B------:R-:W-:-:S05]  /*5c90*/  LEA.HI.X R25, R25, R44, R42, 0x2, P2 ;  /* 0x0000002c19197211 */ /* 0x000fca00010f142a */
[----:B------:R0:W-:Y:S02]  /*5ca0*/  STG.E desc[UR10][R24.64], R65 ;  /* 0x0000004118007986 */ /* 0x0001e4000c10190a */
.L_x_11349:
[----:B------:R-:W-:Y:S05]  /*5cb0*/  BSYNC B0 ;  /* 0x0000000000007941 */ /* 0x000fea0003800000 */
.L_x_11348:
[----:B------:R-:W-:Y:S01]  /*5cc0*/  BSSY B0, `(.L_x_11350) ;  /* 0x0000010000007945 */ /* 0x000fe20003800000 */
[----:B0-----:R-:W-:Y:S01]  /*5cd0*/  FMUL R65, R46, UR14 ;  /* 0x0000000e2e417c20 */ /* 0x001fe20008400000 */
[----:B------:R-:W-:Y:S02]  /*5ce0*/  FMUL R42, R51, UR14 ;  /* 0x0000000e332a7c20 */ /* 0x000fe40008400000 */
[----:B------:R-:W-:Y:S05]  /*5cf0*/  @P0 BRA `(.L_x_11351) ;  /* 0x0000000000300947 */ /* 0x000fea0003800000 */
[----:B------:R-:W-:Y:S01]  /*5d00*/  ULDC.64 UR8, c[0x0][0x220] ;  /* 0x0000880000087ab9 */ /* 0x000fe20000000a00 */
[----:B------:R-:W-:Y:S01]  /*5d10*/  IMAD.U32 R24, RZ, RZ, UR6 ;  /* 0x00000006ff187e24 */ /* 0x000fe2000f8e00ff */
[----:B------:R-:W-:Y:S01]  /*5d20*/  LEA R25, P2, R49, UR8, 0x6 ;  /* 0x0000000831197c11 */ /* 0x000fe2000f8430ff */
[----:B------:R-:W-:-:S03]  /*5d30*/  IMAD.U32 R67, RZ, RZ, UR6 ;  /* 0x00000006ff437e24 */ /* 0x000fc6000f8e00ff */
[----:B------:R-:W-:Y:S02]  /*5d40*/  LEA R25, P1, R24, R25, 0x1 ;  /* 0x0000001918197211 */ /* 0x000fe400078208ff */
[----:B------:R-:W-:Y:S02]  /*5d50*/  LEA.HI.X R44, R49, UR9, R34, 0x6, P2 ;  /* 0x00000009312c7c11 */ /* 0x000fe400090f3422 */
[----:B------:R-:W-:-:S04]  /*5d60*/  MOV R24, UR7 ;  /* 0x0000000700187c02 */ /* 0x000fc80008000f00 */
[----:B------:R-:W-:Y:S02]  /*5d70*/  LEA.HI.X R44, R67, R44, R24, 0x1, P1 ;  /* 0x0000002c432c7211 */ /* 0x000fe400008f0c18 */
[----:B------:R-:W-:Y:S02]  /*5d80*/  LEA R24, P1, R58, R25, 0x2 ;  /* 0x000000193a187211 */ /* 0x000fe400078210ff */
[----:B------:R-:W-:Y:S02]  /*5d90*/  F2FP.BF16.F32.PACK_AB R67, R42, R65 ;  /* 0x000000412a43723e */ /* 0x000fe400000010ff */
[----:B------:R-:W-:-:S05]  /*5da0*/  LEA.HI.X R25, R58, R44, R69, 0x2, P1 ;  /* 0x0000002c3a197211 */ /* 0x000fca00008f1445 */
[----:B------:R0:W-:Y:S04]  /*5db0*/  STG.E desc[UR10][R24.64], R67 ;  /* 0x0000004318007986 */ /* 0x0001e8000c10190a */
.L_x_11351:
[----:B------:R-:W-:Y:S05]  /*5dc0*/  BSYNC B0 ;  /* 0x0000000000007941 */ /* 0x000fea0003800000 */
.L_x_11350:
[----:B------:R-:W-:Y:S01]  /*5dd0*/  BSSY B0, `(.L_x_11352) ;  /* 0x0000011000007945 */ /* 0x000fe20003800000 */
[----:B------:R-:W-:Y:S01]  /*5de0*/  FMUL R44, R38, UR14 ;  /* 0x0000000e262c7c20 */ /* 0x000fe20008400000 */
[----:B0-----:R-:W-:Y:S02]  /*5df0*/  FMUL R67, R4, UR14 ;  /* 0x0000000e04437c20 */ /* 0x001fe40008400000 */
[----:B------:R-:W-:Y:S05]  /*5e00*/  @P0 BRA `(.L_x_11353) ;  /* 0x0000000000340947 */ /* 0x000fea0003800000 */
[----:B------:R-:W-:Y:S01]  /*5e10*/  ULDC.64 UR8, c[0x0][0x220] ;  /* 0x0000880000087ab9 */ /* 0x000fe20000000a00 */
[----:B------:R-:W-:Y:S01]  /*5e20*/  IMAD.U32 R25, RZ, RZ, UR6 ;  /* 0x00000006ff197e24 */ /* 0x000fe2000f8e00ff */
[----:B------:R-:W-:-:S04]  /*5e30*/  LEA R24, P0, R49, UR8, 0x6 ;  /* 0x0000000831187c11 */ /* 0x000fc8000f8030ff */
[----:B------:R-:W-:Y:S01]  /*5e40*/  LEA.HI.X R34, R49, UR9, R34, 0x6, P0 ;  /* 0x0000000931227c11 */ /* 0x000fe200080f3422 */
[----:B------:R-:W-:Y:S01]  /*5e50*/  IMAD.U32 R49, RZ, RZ, UR7 ;  /* 0x00000007ff317e24 */ /* 0x000fe2000f8e00ff */
[----:B------:R-:W-:-:S04]  /*5e60*/  LEA R24, P0, R25, R24, 0x1 ;  /* 0x0000001819187211 */ /* 0x000fc800078008ff */
[----:B------:R-:W-:Y:S02]  /*5e70*/  LEA.HI.X R34, R25, R34, R49, 0x1, P0 ;  /* 0x0000002219227211 */ /* 0x000fe400000f0c31 */
[----:B------:R-:W-:Y:S02]  /*5e80*/  IADD3 R25, P0, R58, UR6, RZ ;  /* 0x000000063a197c10 */ /* 0x000fe4000ff1e0ff */
[----:B------:R-:W-:Y:S02]  /*5e90*/  F2FP.BF16.F32.PACK_AB R49, R67, R44 ;  /* 0x0000002c4331723e */ /* 0x000fe400000010ff */
[----:B------:R-:W-:Y:S02]  /*5ea0*/  IADD3.X R69, R69, UR7, RZ, P0, !PT ;  /* 0x0000000745457c10 */ /* 0x000fe400087fe4ff */
[----:B------:R-:W-:-:S04]  /*5eb0*/  LEA R24, P0, R25, R24, 0x2 ;  /* 0x0000001819187211 */ /* 0x000fc800078010ff */
[----:B------:R-:W-:-:S05]  /*5ec0*/  LEA.HI.X R25, R25, R34, R69, 0x2, P0 ;  /* 0x0000002219197211 */ /* 0x000fca00000f1445 */
[----:B------:R0:W-:Y:S04]  /*5ed0*/  STG.E desc[UR10][R24.64], R49 ;  /* 0x0000003118007986 */ /* 0x0001e8000c10190a */
.L_x_11353:
[----:B------:R-:W-:Y:S05]  /*5ee0*/  BSYNC B0 ;  /* 0x0000000000007941 */ /* 0x000fea0003800000 */
.L_x_11352:
[----:B------:R-:W-:Y:S01]  /*5ef0*/  ISETP.GE.U32.AND P1, PT, R26, R29, PT ;  /* 0x0000001d1a00720c */ /* 0x000fe20003f26070 */
[----:B------:R-:W1:Y:S01]  /*5f00*/  S2UR UR8, SR_CgaCtaId ;  /* 0x00000000000879c3 */ /* 0x000e620000008800 */
[----:B------:R-:W2:Y:S01]  /*5f10*/  S2R R29, SR_CTAID.X ;  /* 0x00000000001d7919 */ /* 0x000ea20000002500 */
[----:B------:R-:W-:Y:S01]  /*5f20*/  FMNMX R50, |R47|, R50, !PT ;  /* 0x000000322f327209 */ /* 0x000fe20007800200 */
[----:B0-----:R-:W-:Y:S01]  /*5f30*/  IMAD.WIDE.U32 R24, R35, R30, RZ ;  /* 0x0000001e23187225 */ /* 0x001fe200078e00ff */
[----:B------:R-:W-:Y:S01]  /*5f40*/  F2FP.BF16.F32.PACK_AB R14, R14, R19 ;  /* 0x000000130e0e723e */ /* 0x000fe200000010ff */
[----:B------:R-:W-:Y:S01]  /*5f50*/  UIADD3 UR6, UP0, UR6, 0x3f, URZ ;  /* 0x0000003f06067890 */ /* 0x000fe2000ff1e03f */
[----:B------:R-:W-:Y:S01]  /*5f60*/  FMNMX R55, |R55|, R50, !PT ;  /* 0x0000003237377209 */ /* 0x000fe20007800200 */
[----:B------:R-:W-:Y:S01]  /*5f70*/  IMAD R19, R33, R30, RZ ;  /* 0x0000001e21137224 */ /* 0x000fe200078e02ff */
[----:B------:R-:W-:Y:S01]  /*5f80*/  F2FP.BF16.F32.PACK_AB R5, R5, R8 ;  /* 0x000000080505723e */ /* 0x000fe200000010ff */
[----:B------:R-:W-:Y:S01]  /*5f90*/  UIADD3.X UR7, URZ, UR7, URZ, UP0, !UPT ;  /* 0x000000073f077290 */ /* 0x000fe200087fe43f */
[----:B------:R-:W-:Y:S01]  /*5fa0*/  FMNMX R56, |R56|, R55, !PT ;  /* 0x0000003738387209 */ /* 0x000fe20007800200 */
[----:B------:R-:W-:Y:S01]  /*5fb0*/  ULDC UR9, c[0x0][0x0] ;  /* 0x0000000000097ab9 */ /* 0x000fe20000000800 */
[----:B------:R-:W-:Y:S01]  /*5fc0*/  F2FP.BF16.F32.PACK_AB R7, R6, R7 ;  /* 0x000000070607723e */ /* 0x000fe200000010ff */
[----:B------:R-:W-:Y:S01]  /*5fd0*/  USHF.R.U64 UR6, UR6, 0x6, UR7 ;  /* 0x0000000606067899 */ /* 0x000fe20008001207 */
[----:B------:R-:W-:Y:S01]  /*5fe0*/  SHF.R.U32.HI R8, RZ, 0x8, R48 ;  /* 0x00000008ff087819 */ /* 0x000fe20000011630 */
[----:B------:R-:W-:Y:S01]  /*5ff0*/  UMOV UR5, 0x400 ;  /* 0x0000040000057882 */ /* 0x000fe20000000000 */
[----:B------:R-:W-:Y:S01]  /*6000*/  FMNMX R6, R56, |R39|, !PT ;  /* 0x4000002738067209 */ /* 0x000fe20007800000 */
[----:B------:R-:W-:Y:S01]  /*6010*/  UIADD3 UR5, UR5, 0x20, URZ ;  /* 0x0000002005057890 */ /* 0x000fe2000fffe03f */
[----:B------:R-:W-:Y:S01]  /*6020*/  IADD3 R19, R25, R19, RZ ;  /* 0x0000001319137210 */ /* 0x000fe20007ffe0ff */
[----:B------:R-:W-:Y:S01]  /*6030*/  ULOP3.LUT UR4, UR4, 0xfffffffe, URZ, 0xc0, !UPT ;  /* 0xfffffffe04047892 */ /* 0x000fe2000f8ec03f */
[----:B------:R-:W-:Y:S01]  /*6040*/  F2FP.BF16.F32.PACK_AB R25, R10, R11 ;  /* 0x0000000b0a19723e */ /* 0x000fe200000010ff */
[----:B------:R-:W-:Y:S01]  /*6050*/  IMAD.SHL.U32 R11, R8, 0x20, RZ ;  /* 0x00000020080b7824 */ /* 0x000fe200078e00ff */
[----:B------:R-:W-:Y:S01]  /*6060*/  FMNMX R6, |R45|, R6, !PT ;  /* 0x000000062d067209 */ /* 0x000fe20007800200 */
[----:B------:R-:W-:Y:S01]  /*6070*/  BSSY B0, `(.L_x_11354) ;  /* 0x00000a8000007945 */ /* 0x000fe20003800000 */
[----:B------:R-:W-:Y:S01]  /*6080*/  IADD3 R10, R48, -0x1, -R23 ;  /* 0xffffffff300a7810 */ /* 0x000fe20007ffe817 */
[----:B-1----:R-:W-:Y:S01]  /*6090*/  ULEA UR5, UR8, UR5, 0x18 ;  /* 0x0000000508057291 */ /* 0x002fe2000f8ec03f */
[----:B------:R-:W-:-:S02]  /*60a0*/  FMNMX R43, |R43|, R6, !PT ;  /* 0x000000062b2b7209 */ /* 0x000fc40007800200 */
[----:B------:R-:W-:Y:S02]  /*60b0*/  LOP3.LUT R6, R11, 0xffffffe0, R48, 0xe2, !PT ;  /* 0xffffffe00b067812 */ /* 0x000fe400078ee230 */
[----:B------:R-:W-:Y:S02]  /*60c0*/  LOP3.LUT R11, R22, 0x1f, RZ, 0xc0, !PT ;  /* 0x0000001f160b7812 */ /* 0x000fe400078ec0ff */
[----:B------:R-:W-:Y:S01]  /*60d0*/  F2FP.BF16.F32.PACK_AB R17, R17, R18 ;  /* 0x000000121111723e */ /* 0x000fe200000010ff */
[----:B--2---:R-:W-:Y:S01]  /*60e0*/  IMAD R29, R29, UR9, RZ ;  /* 0x000000091d1d7c24 */ /* 0x004fe2000f8e02ff */
[----:B------:R-:W-:Y:S01]  /*60f0*/  USHF.R.U32.HI UR9, URZ, 0x6, UR7 ;  /* 0x000000063f097899 */ /* 0x000fe20008011607 */
[----:B------:R-:W-:Y:S01]  /*6100*/  F2FP.BF16.F32.PACK_AB R15, R16, R15 ;  /* 0x0000000f100f723e */ /* 0x000fe200000010ff */
[----:B------:R-:W-:Y:S01]  /*6110*/  VIADD R16, R22, 0x1d ;  /* 0x0000001d16107836 */ /* 0x000fe20000000000 */
[----:B------:R-:W-:Y:S02]  /*6120*/  FMNMX R43, |R40|, R43, !PT ;  /* 0x0000002b282b7209 */ /* 0x000fe40007800200 */
[----:B------:R-:W-:Y:S01]  /*6130*/  LEA.HI R29, R29, R8, RZ, 0x18 ;  /* 0x000000081d1d7211 */ /* 0x000fe200078fc0ff */
[----:B------:R-:W-:Y:S01]  /*6140*/  IMAD R35, R36, UR9, RZ ;  /* 0x0000000924237c24 */ /* 0x000fe2000f8e02ff */
[----:B------:R-:W-:Y:S01]  /*6150*/  LOP3.LUT R33, R16, 0x1f, RZ, 0xc0, !PT ;  /* 0x0000001f10217812 */ /* 0x000fe200078ec0ff */
[----:B------:R-:W-:Y:S01]  /*6160*/  IMAD R8, R6, 0x21, R11 ;  /* 0x0000002106087824 */ /* 0x000fe200078e020b */
[----:B------:R-:W-:Y:S01]  /*6170*/  LOP3.LUT R11, R10, 0x1f, RZ, 0xc0, !PT ;  /* 0x0000001f0a0b7812 */ /* 0x000fe200078ec0ff */
[----:B------:R-:W-:Y:S01]  /*6180*/  IMAD R35, R37, UR6, R35 ;  /* 0x0000000625237c24 */ /* 0x000fe2000f8e0223 */
[----:B------:R-:W-:Y:S01]  /*6190*/  FMNMX R46, |R46|, R43, !PT ;  /* 0x0000002b2e2e7209 */ /* 0x000fe20007800200 */
[----:B------:R-:W-:Y:S01]  /*61a0*/  IMAD.WIDE.U32 R36, R36, UR6, RZ ;  /* 0x0000000624247c25 */ /* 0x000fe2000f8e00ff */
[----:B------:R-:W-:-:S02]  /*61b0*/  LEA R8, R8, UR5, 0x2 ;  /* 0x0000000508087c11 */ /* 0x000fc4000f8e10ff */
[----:B------:R-:W-:Y:S01]  /*61c0*/  F2FP.BF16.F32.PACK_AB R54, R59, R54 ;  /* 0x000000363b36723e */ /* 0x000fe200000010ff */
[----:B------:R-:W-:Y:S01]  /*61d0*/  IMAD R10, R6, 0x21, R11 ;  /* 0x00000021060a7824 */ /* 0x000fe200078e020b */
[----:B------:R-:W-:Y:S01]  /*61e0*/  LEA R18, P0, R36, UR12, 0x5 ;  /* 0x0000000c24127c11 */ /* 0x000fe2000f8028ff */
[C---:B------:R-:W-:Y:S01]  /*61f0*/  IMAD R11, R6.reuse, 0x21, R21 ;  /* 0x00000021060b7824 */ /* 0x040fe200078e0215 */
[----:B------:R-:W-:Y:S01]  /*6200*/  IADD3 R21, R37, R35, RZ ;  /* 0x0000002325157210 */ /* 0x000fe20007ffe0ff */
[----:B------:R0:W-:Y:S01]  /*6210*/  STS [R8], R17 ;  /* 0x0000001108007388 */ /* 0x0001e20000000800 */
[----:B------:R-:W-:Y:S01]  /*6220*/  LOP3.LUT R18, RZ, R18, RZ, 0x33, !PT ;  /* 0x00000012ff127212 */ /* 0x000fe200078e33ff */
[----:B------:R-:W-:Y:S01]  /*6230*/  IMAD R16, R6, 0x21, R33 ;  /* 0x0000002106107824 */ /* 0x000fe200078e0221 */
[----:B------:R-:W-:Y:S02]  /*6240*/  LEA.HI.X R36, R36, UR13, R21, 0x5, P0 ;  /* 0x0000000d24247c11 */ /* 0x000fe400080f2c15 */
[----:B------:R-:W-:-:S02]  /*6250*/  LEA R29, P2, R29, R18, 0x5 ;  /* 0x000000121d1d7211 */ /* 0x000fc400078428ff */
[----:B------:R-:W-:Y:S02]  /*6260*/  LEA R10, R10, UR5, 0x2 ;  /* 0x000000050a0a7c11 */ /* 0x000fe4000f8e10ff */
[----:B------:R-:W-:Y:S02]  /*6270*/  ISETP.GT.U32.AND P0, PT, R29, -0x21, PT ;  /* 0xffffffdf1d00780c */ /* 0x000fe40003f04070 */
[----:B0-----:R-:W-:Y:S01]  /*6280*/  LOP3.LUT R17, RZ, R36, RZ, 0x33, !PT ;  /* 0x00000024ff117212 */ /* 0x001fe200078e33ff */
[----:B------:R0:W-:Y:S01]  /*6290*/  STS [R10], R25 ;  /* 0x000000190a007388 */ /* 0x0001e20000000800 */
[----:B------:R-:W-:Y:S02]  /*62a0*/  LEA R11, R11, UR5, 0x2 ;  /* 0x000000050b0b7c11 */ /* 0x000fe4000f8e10ff */
[----:B------:R-:W-:Y:S01]  /*62b0*/  F2FP.BF16.F32.PACK_AB R53, R52, R53 ;  /* 0x000000353435723e */ /* 0x000fe200000010ff */
[----:B------:R-:W-:Y:S01]  /*62c0*/  IMAD.X R17, RZ, RZ, R17, P2 ;  /* 0x000000ffff117224 */ /* 0x000fe200010e0611 */
[----:B------:R-:W-:Y:S01]  /*62d0*/  LEA R16, R16, UR5, 0x2 ;  /* 0x0000000510107c11 */ /* 0x000fe2000f8e10ff */
[----:B------:R0:W-:Y:S01]  /*62e0*/  STS [R11], R54 ;  /* 0x000000360b007388 */ /* 0x0001e20000000800 */
[----:B------:R-:W-:-:S02]  /*62f0*/  F2FP.BF16.F32.PACK_AB R41, R41, R0 ;  /* 0x000000002929723e */ /* 0x000fc400000010ff */
[----:B------:R-:W-:Y:S01]  /*6300*/  ISETP.GT.U32.AND.EX P0, PT, R17, -0x1, PT, P0 ;  /* 0xffffffff1100780c */ /* 0x000fe20003f04100 */
[----:B------:R0:W-:Y:S01]  /*6310*/  STS [R16], R53 ;  /* 0x0000003510007388 */ /* 0x0001e20000000800 */
[----:B------:R-:W-:Y:S02]  /*6320*/  FMNMX R17, |R51|, R46, !PT ;  /* 0x0000002e33117209 */ /* 0x000fe40007800200 */
[----:B------:R-:W-:Y:S02]  /*6330*/  SEL R21, R29, 0xffffffdf, P0 ;  /* 0xffffffdf1d157807 */ /* 0x000fe40000000000 */
[----:B------:R-:W-:Y:S02]  /*6340*/  FMNMX R17, |R38|, R17, !PT ;  /* 0x0000001126117209 */ /* 0x000fe40007800200 */
[----:B------:R-:W-:Y:S02]  /*6350*/  LOP3.LUT R21, RZ, R21, RZ, 0x33, !PT ;  /* 0x00000015ff157212 */ /* 0x000fe400078e33ff */
[----:B------:R-:W-:-:S02]  /*6360*/  F2FP.BF16.F32.PACK_AB R13, R13, R20 ;  /* 0x000000140d0d723e */ /* 0x000fc400000010ff */
[----:B------:R-:W-:Y:S01]  /*6370*/  F2FP.BF16.F32.PACK_AB R9, R9, R12 ;  /* 0x0000000c0909723e */ /* 0x000fe200000010ff */
[----:B------:R-:W-:Y:S01]  /*6380*/  IMAD.IADD R0, R21, 0x1, -R26 ;  /* 0x0000000115007824 */ /* 0x000fe200078e0a1a */
[----:B------:R-:W-:Y:S02]  /*6390*/  F2FP.BF16.F32.PACK_AB R66, R66, R61 ;  /* 0x0000003d4242723e */ /* 0x000fe400000010ff */
[----:B------:R-:W-:Y:S02]  /*63a0*/  F2FP.BF16.F32.PACK_AB R62, R63, R62 ;  /* 0x0000003e3f3e723e */ /* 0x000fe400000010ff */
[----:B------:R-:W-:Y:S02]  /*63b0*/  F2FP.BF16.F32.PACK_AB R60, R60, R57 ;  /* 0x000000393c3c723e */ /* 0x000fe400000010ff */
[----:B------:R-:W-:Y:S02]  /*63c0*/  F2FP.BF16.F32.PACK_AB R65, R44, R65 ;  /* 0x000000412c41723e */ /* 0x000fe400000010ff */
[----:B------:R-:W-:-:S02]  /*63d0*/  F2FP.BF16.F32.PACK_AB R67, R67, R42 ;  /* 0x0000002a4343723e */ /* 0x000fc400000010ff */
[----:B------:R-:W-:Y:S01]  /*63e0*/  FMNMX R4, |R4|, R17, !PT ;  /* 0x0000001104047209 */ /* 0x000fe20007800200 */
[----:B------:R-:W-:Y:S06]  /*63f0*/  BAR.SYNC.DEFER_BLOCKING 0x0 ;  /* 0x0000000000007b1d */ /* 0x000fec0000010000 */
[----:B0-----:R-:W-:Y:S05]  /*6400*/  @P1 BRA `(.L_x_11355) ;  /* 0x0000000400b81947 */ /* 0x001fea0003800000 */
[C---:B------:R-:W-:Y:S01]  /*6410*/  IADD3 R12, R0.reuse, -0x1, RZ ;  /* 0xffffffff000c7810 */ /* 0x040fe20007ffe0ff */
[----:B------:R-:W-:Y:S01]  /*6420*/  BSSY B1, `(.L_x_11356) ;  /* 0x0000043000017945 */ /* 0x000fe20003800000 */
[----:B------:R-:W-:Y:S01]  /*6430*/  LOP3.LUT P0, R40, R0, 0x3, RZ, 0xc0, !PT ;  /* 0x0000000300287812 */ /* 0x000fe2000780c0ff */
[----:B------:R-:W-:Y:S01]  /*6440*/  IMAD.MOV.U32 R17, RZ, RZ, RZ ;  /* 0x000000ffff117224 */ /* 0x000fe200078e00ff */
[----:B------:R-:W-:Y:S01]  /*6450*/  ISETP.GE.U32.AND P2, PT, R12, 0x3, PT ;  /* 0x000000030c00780c */ /* 0x000fe20003f46070 */
[----:B------:R-:W-:Y:S01]  /*6460*/  IMAD.MOV.U32 R25, RZ, RZ, R26 ;  /* 0x000000ffff197224 */ /* 0x000fe200078e001a */
[----:B------:R-:W-:Y:S01]  /*6470*/  MOV R42, R24 ;  /* 0x00000018002a7202 */ /* 0x000fe20000000f00 */
[----:B------:R-:W-:-:S10]  /*6480*/  IMAD.MOV.U32 R47, RZ, RZ, R19 ;  /* 0x000000ffff2f7224 */ /* 0x000fd400078e0013 */
[----:B------:R-:W-:Y:S05]  /*6490*/  @!P2 BRA `(.L_x_11357) ;  /* 0x0000000000eca947 */ /* 0x000fea0003800000 */
[----:B------:R-:W0:Y:S01]  /*64a0*/  LDC R49, c[0x0][0x254] ;  /* 0x00009500ff317b82 */ /* 0x000e220000000800 */
[C---:B------:R-:W-:Y:S01]  /*64b0*/  LOP3.LUT R21, R0.reuse, 0x3, RZ, 0xc0, !PT ;  /* 0x0000000300157812 */ /* 0x040fe200078ec0ff */
[----:B------:R-:W-:Y:S01]  /*64c0*/  IMAD.MOV.U32 R17, RZ, RZ, RZ ;  /* 0x000000ffff117224 */ /* 0x000fe200078e00ff */
[----:B------:R-:W-:Y:S01]  /*64d0*/  MOV R25, R26 ;  /* 0x0000001a00197202 */ /* 0x000fe20000000f00 */
[----:B------:R-:W-:Y:S01]  /*64e0*/  IMAD.MOV.U32 R42, RZ, RZ, R24 ;  /* 0x000000ffff2a7224 */ /* 0x000fe200078e0018 */
[----:B------:R-:W-:Y:S01]  /*64f0*/  IADD3 R12, R0, -R21, RZ ;  /* 0x80000015000c7210 */ /* 0x000fe20007ffe0ff */
[----:B------:R-:W-:-:S07]  /*6500*/  IMAD.MOV.U32 R47, RZ, RZ, R19 ;  /* 0x000000ffff2f7224 */ /* 0x000fce00078e0013 */
.L_x_11358:
[C---:B-1----:R-:W-:Y:S01]  /*6510*/  LOP3.LUT R21, R22.reuse, 0x1f, RZ, 0xc0, !PT ;  /* 0x0000001f16157812 */ /* 0x042fe200078ec0ff */
[----:B------:R-:W-:Y:S01]  /*6520*/  VIADD R18, R22, 0xffffffff ;  /* 0xffffffff16127836 */ /* 0x000fe20000000000 */
[----:B------:R-:W-:Y:S01]  /*6530*/  IADD3 R36, P6, R42, UR4, RZ ;  /* 0x000000042a247c10 */ /* 0x000fe2000ffde0ff */
[----:B------:R-:W-:Y:S01]  /*6540*/  VIADD R17, R17, 0x4 ;  /* 0x0000000411117836 */ /* 0x000fe20000000000 */
[----:B------:R-:W-:Y:S02]  /*6550*/  ISETP.GE.U32.AND P2, PT, R21, R31, PT ;  /* 0x0000001f1500720c */ /* 0x000fe40003f46070 */
[----:B------:R-:W-:Y:S02]  /*6560*/  LOP3.LUT R29, R18, 0x1f, RZ, 0xc0, !PT ;  /* 0x0000001f121d7812 */ /* 0x000fe400078ec0ff */
[C---:B------:R-:W-:Y:S01]  /*6570*/  IADD3 R18, R22.reuse, 0x1e, RZ ;  /* 0x0000001e16127810 */ /* 0x040fe20007ffe0ff */
[----:B------:R-:W-:Y:S01]  /*6580*/  VIADD R22, R22, 0x1d ;  /* 0x0000001d16167836 */ /* 0x000fe20000000000 */
[----:B------:R-:W-:-:S02]  /*6590*/  IADD3 R12, R12, -0x4, RZ ;  /* 0xfffffffc0c0c7810 */ /* 0x000fc40007ffe0ff */
[----:B------:R-:W-:Y:S01]  /*65a0*/  LOP3.LUT R44, R18, 0x1f, RZ, 0xc0, !PT ;  /* 0x0000001f122c7812 */ /* 0x000fe200078ec0ff */
[----:B------:R-:W-:Y:S01]  /*65b0*/  IMAD R18, R6, 0x21, R25 ;  /* 0x0000002106127824 */ /* 0x000fe200078e0219 */
[----:B------:R-:W-:Y:S02]  /*65c0*/  LOP3.LUT R46, R22, 0x1f, RZ, 0xc0, !PT ;  /* 0x0000001f162e7812 */ /* 0x000fe400078ec0ff */
[-C--:B------:R-:W-:Y:S02]  /*65d0*/  ISETP.GE.U32.AND P5, PT, R44, R31.reuse, PT ;  /* 0x0000001f2c00720c */ /* 0x080fe40003fa6070 */
[----:B------:R-:W-:Y:S02]  /*65e0*/  @!P2 IADD3 R21, P3, R21, R42, RZ ;  /* 0x0000002a1515a210 */ /* 0x000fe40007f7e0ff */
[----:B------:R-:W-:Y:S02]  /*65f0*/  LEA R25, R18, UR5, 0x2 ;  /* 0x0000000512197c11 */ /* 0x000fe4000f8e10ff */
[----:B------:R-:W-:Y:S01]  /*6600*/  @!P2 LEA R20, P4, R21, R28, 0x2 ;  /* 0x0000001c1514a211 */ /* 0x000fe200078810ff */
[----:B------:R-:W-:Y:S01]  /*6610*/  @!P2 IMAD.X R32, RZ, RZ, R47, P3 ;  /* 0x000000ffff20a224 */ /* 0x000fe200018e062f */
[----:B------:R-:W-:-:S04]  /*6620*/  ISETP.GE.U32.AND P3, PT, R29, R31, PT ;  /* 0x0000001f1d00720c */ /* 0x000fc80003f66070 */
[----:B------:R-:W-:Y:S01]  /*6630*/  @!P2 LEA.HI.X R21, R21, R27, R32, 0x2, P4 ;  /* 0x0000001b1515a211 */ /* 0x000fe200020f1420 */
[----:B0-----:R-:W-:Y:S01]  /*6640*/  IMAD.MOV.U32 R32, RZ, RZ, R49 ;  /* 0x000000ffff207224 */ /* 0x001fe200078e0031 */
[----:B------:R-:W-:Y:S01]  /*6650*/  ISETP.GE.U32.AND P4, PT, R46, R31, PT ;  /* 0x0000001f2e00720c */ /* 0x000fe20003f86070 */
[----:B------:R-:W-:Y:S03]  /*6660*/  @!P5 LDS R43, [R25+0x8] ;  /* 0x00000800192bd984 */ /* 0x000fe60000000800 */
[----:B------:R-:W-:-:S03]  /*6670*/  IADD3.X R37, R47, R32, RZ, P6, !PT ;  /* 0x000000202f257210 */ /* 0x000fc600037fe4ff */
[----:B------:R-:W-:Y:S01]  /*6680*/  @!P3 IADD3 R18, P6, R29, R36, RZ ;  /* 0x000000241d12b210 */ /* 0x000fe20007fde0ff */
[----:B------:R-:W-:Y:S04]  /*6690*/  @!P3 LDS R33, [R25+0x4] ;  /* 0x000004001921b984 */ /* 0x000fe80000000800 */
[----:B------:R-:W0:Y:S01]  /*66a0*/  @!P2 LDS R29, [R25] ;  /* 0x00000000191da984 */ /* 0x000e220000000800 */
[----:B------:R-:W-:Y:S01]  /*66b0*/  @!P3 IMAD.X R22, RZ, RZ, R37, P6 ;  /* 0x000000ffff16b224 */ /* 0x000fe200030e0625 */
[C---:B------:R-:W-:Y:S02]  /*66c0*/  @!P3 LEA R34, P6, R18.reuse, R28, 0x2 ;  /* 0x0000001c1222b211 */ /* 0x040fe400078c10ff */
[----:B------:R1:W2:Y:S02]  /*66d0*/  @!P4 LDS R45, [R25+0xc] ;  /* 0x00000c00192dc984 */ /* 0x0002a40000000800 */
[----:B------:R-:W-:-:S02]  /*66e0*/  @!P3 LEA.HI.X R35, R18, R27, R22, 0x2, P6 ;  /* 0x0000001b1223b211 */ /* 0x000fc400030f1416 */
[----:B------:R-:W-:Y:S02]  /*66f0*/  IADD3 R38, P6, R36, UR4, RZ ;  /* 0x0000000424267c10 */ /* 0x000fe4000ffde0ff */
[----:B-1----:R-:W-:-:S03]  /*6700*/  IADD3 R25, R26, R17, RZ ;  /* 0x000000111a197210 */ /* 0x002fc60007ffe0ff */
[----:B------:R-:W-:Y:S01]  /*6710*/  IMAD.X R39, R37, 0x1, R32, P6 ;  /* 0x0000000125277824 */ /* 0x000fe200030e0620 */
[----:B------:R-:W-:-:S04]  /*6720*/  @!P5 IADD3 R18, P6, R44, R38, RZ ;  /* 0x000000262c12d210 */ /* 0x000fc80007fde0ff */
[----:B------:R-:W-:Y:S02]  /*6730*/  @!P5 IADD3.X R22, RZ, R39, RZ, P6, !PT ;  /* 0x00000027ff16d210 */ /* 0x000fe400037fe4ff */
[----:B------:R-:W-:-:S04]  /*6740*/  @!P5 LEA R36, P6, R18, R28, 0x2 ;  /* 0x0000001c1224d211 */ /* 0x000fc800078c10ff */
[----:B------:R-:W-:Y:S02]  /*6750*/  @!P5 LEA.HI.X R37, R18, R27, R22, 0x2, P6 ;  /* 0x0000001b1225d211 */ /* 0x000fe400030f1416 */
[----:B------:R-:W-:-:S05]  /*6760*/  IADD3 R42, P6, R38, UR4, RZ ;  /* 0x00000004262a7c10 */ /* 0x000fca000ffde0ff */
[----:B------:R-:W-:Y:S01]  /*6770*/  IMAD.X R47, R39, 0x1, R32, P6 ;  /* 0x00000001272f7824 */ /* 0x000fe200030e0620 */
[----:B------:R-:W-:-:S05]  /*6780*/  @!P4 IADD3 R18, P6, R46, R42, RZ ;  /* 0x0000002a2e12c210 */ /* 0x000fca0007fde0ff */
[----:B------:R-:W-:Y:S01]  /*6790*/  @!P4 IMAD.X R22, RZ, RZ, R47, P6 ;  /* 0x000000ffff16c224 */ /* 0x000fe200030e062f */
[----:B------:R-:W-:Y:S01]  /*67a0*/  @!P4 LEA R38, P6, R18, R28, 0x2 ;  /* 0x0000001c1226c211 */ /* 0x000fe200078c10ff */
[----:B0-----:R1:W-:Y:S01]  /*67b0*/  @!P2 STG.E desc[UR10][R20.64], R29 ;  /* 0x0000001d1400a986 */ /* 0x0013e2000c10190a */
[----:B------:R-:W-:Y:S02]  /*67c0*/  IADD3 R42, P2, R42, UR4, RZ ;  /* 0x000000042a2a7c10 */ /* 0x000fe4000ff5e0ff */
[----:B------:R-:W-:Y:S01]  /*67d0*/  @!P4 LEA.HI.X R39, R18, R27, R22, 0x2, P6 ;  /* 0x0000001b1227c211 */ /* 0x000fe200030f1416 */
[----:B------:R1:W-:Y:S01]  /*67e0*/  @!P3 STG.E desc[UR10][R34.64], R33 ;  /* 0x000000212200b986 */ /* 0x0003e2000c10190a */
[----:B------:R-:W-:Y:S01]  /*67f0*/  ISETP.NE.AND P3, PT, R12, RZ, PT ;  /* 0x000000ff0c00720c */ /* 0x000fe20003f65270 */
[----:B------:R-:W-:Y:S01]  /*6800*/  VIADD R22, R46, 0x1f ;  /* 0x0000001f2e167836 */ /* 0x000fe20000000000 */
[----:B------:R-:W-:Y:S01]  /*6810*/  IADD3.X R47, R47, R32, RZ, P2, !PT ;  /* 0x000000202f2f7210 */ /* 0x000fe200017fe4ff */
[----:B------:R1:W-:Y:S04]  /*6820*/  @!P5 STG.E desc[UR10][R36.64], R43 ;  /* 0x0000002b2400d986 */ /* 0x0003e8000c10190a */
[----:B--2---:R1:W-:Y:S06]  /*6830*/  @!P4 STG.E desc[UR10][R38.64], R45 ;  /* 0x0000002d2600c986 */ /* 0x0043ec000c10190a */
[----:B------:R-:W-:Y:S05]  /*6840*/  @P3 BRA `(.L_x_11358) ;  /* 0xfffffffc00303947 */ /* 0x000fea000383ffff */
.L_x_11357:
[----:B------:R-:W-:Y:S05]  /*6850*/  BSYNC B1 ;  /* 0x0000000000017941 */ /* 0x000fea0003800000 */
.L_x_11356:
        /* <DEDUP_REMOVED lines=15> */
.L_x_11360:
[----:B------:R-:W-:Y:S05]  /*6950*/  BSYNC B1 ;  /* 0x0000000000017941 */ /* 0x000fea0003800000 */
.L_x_11359:
[----:B0-----:R-:W-:Y:S01]  /*6960*/  IADD3.X R25, R47, R32, RZ, P3, !PT ;  /* 0x000000202f197210 */ /* 0x001fe20001ffe4ff */
[----:B------:R-:W-:Y:S06]  /*6970*/  @!P2 BRA `(.L_x_11355) ;  /* 0x00000000005ca947 */ /* 0x000fec0003800000 */
[----:B------:R-:W-:Y:S02]  /*6980*/  VIADD R12, R22, 0xffffffff ;  /* 0xffffffff160c7836 */ /* 0x000fe40000000000 */
        /* <DEDUP_REMOVED lines=22> */
.L_x_11355:
[----:B------:R-:W-:Y:S05]  /*6af0*/  BSYNC B0 ;  /* 0x0000000000007941 */ /* 0x000fea0003800000 */
.L_x_11354:
        /* <DEDUP_REMOVED lines=9> */
[----:B--2---:R-:W-:Y:S01]  /*6b90*/  LOP3.LUT R7, R0, 0x3, RZ, 0xc0, !PT ;  /* 0x0000000300077812 */ /* 0x004fe200078ec0ff */
[----:B------:R-:W-:Y:S01]  /*6ba0*/  BSSY B1, `(.L_x_11363) ;  /* 0x000003e000017945 */ /* 0x000fe20003800000 */
[----:B0-----:R-:W-:Y:S01]  /*6bb0*/  IMAD.MOV.U32 R17, RZ, RZ, RZ ;  /* 0x000000ffff117224 */ /* 0x001fe200078e00ff */
[----:B------:R-:W-:Y:S02]  /*6bc0*/  MOV R25, R26 ;  /* 0x0000001a00197202 */ /* 0x000fe40000000f00 */
[----:B------:R-:W-:Y:S02]  /*6bd0*/  ISETP.GE.U32.AND P2, PT, R12, 0x3, PT ;  /* 0x000000030c00780c */ /* 0x000fe40003f46070 */
[----:B------:R-:W-:Y:S02]  /*6be0*/  ISETP.NE.AND P0, PT, R7, RZ, PT ;  /* 0x000000ff0700720c */ /* 0x000fe40003f05270 */
[----:B------:R-:W-:-:S09]  /*6bf0*/  IADD3 R12, -R23, R48, RZ ;  /* 0x00000030170c7210 */ /* 0x000fd20007ffe1ff */
[----:B------:R-:W-:Y:S05]  /*6c00*/  @!P2 BRA `(.L_x_11364) ;  /* 0x0000000000dca947 */ /* 0x000fea0003800000 */
[----:B------:R-:W0:Y:S01]  /*6c10*/  LDC R32, c[0x0][0x254] ;  /* 0x00009500ff207b82 */ /* 0x000e220000000800 */
[----:B------:R-:W-:Y:S01]  /*6c20*/  HFMA2.MMA R17, -RZ, RZ, 0, 0 ;  /* 0x00000000ff117435 */ /* 0x000fe200000001ff */
[----:B------:R-:W-:Y:S02]  /*6c30*/  IMAD.IADD R14, R0, 0x1, -R7 ;  /* 0x00000001000e7824 */ /* 0x000fe400078e0a07 */
[----:B------:R-:W-:-:S08]  /*6c40*/  IMAD.MOV.U32 R25, RZ, RZ, R26 ;  /* 0x000000ffff197224 */ /* 0x000fd000078e001a */
.L_x_11365:
[C---:B-1--4-:R-:W-:Y:S01]  /*6c50*/  LOP3.LUT R21, R12.reuse, 0x1f, RZ, 0xc0, !PT ;  /* 0x0000001f0c157812 */ /* 0x052fe200078ec0ff */
[----:B------:R-:W-:Y:S01]  /*6c60*/  VIADD R17, R17, 0x4 ;  /* 0x0000000411117836 */ /* 0x000fe20000000000 */
[----:B------:R-:W-:Y:S02]  /*6c70*/  IADD3 R18, R12, -0x1, RZ ;  /* 0xffffffff0c127810 */ /* 0x000fe40007ffe0ff */
[----:B------:R-:W-:Y:S02]  /*6c80*/  ISETP.GE.U32.AND P2, PT, R21, R31, PT ;  /* 0x0000001f1500720c */ /* 0x000fe40003f46070 */
[----:B------:R-:W-:Y:S02]  /*6c90*/  LOP3.LUT R29, R18, 0x1f, RZ, 0xc0, !PT ;  /* 0x0000001f121d7812 */ /* 0x000fe400078ec0ff */
[C---:B------:R-:W-:Y:S01]  /*6ca0*/  IADD3 R18, R12.reuse, 0x1e, RZ ;  /* 0x0000001e0c127810 */ /* 0x040fe20007ffe0ff */
[----:B------:R-:W-:Y:S01]  /*6cb0*/  VIADD R12, R12, 0x1d ;  /* 0x0000001d0c0c7836 */ /* 0x000fe20000000000 */
[----:B------:R-:W-:-:S04]  /*6cc0*/  IADD3 R14, R14, -0x4, RZ ;  /* 0xfffffffc0e0e7810 */ /* 0x000fc80007ffe0ff */
[----:B------:R-:W-:Y:S01]  /*6cd0*/  LOP3.LUT R40, R12, 0x1f, RZ, 0xc0, !PT ;  /* 0x0000001f0c287812 */ /* 0x000fe200078ec0ff */
[----:B------:R-:W-:Y:S02]  /*6ce0*/  IMAD R12, R6, 0x21, R25 ;  /* 0x00000021060c7824 */ /* 0x000fe400078e0219 */
[----:B------:R-:W-:Y:S02]  /*6cf0*/  @!P2 IADD3 R21, P3, R21, R24, RZ ;  /* 0x000000181515a210 */ /* 0x000fe40007f7e0ff */
[----:B------:R-:W-:Y:S02]  /*6d00*/  IADD3 R24, P6, R24, UR4, RZ ;  /* 0x0000000418187c10 */ /* 0x000fe4000ffde0ff */
[----:B------:R-:W-:Y:S01]  /*6d10*/  @!P2 LEA R20, P4, R21, R3, 0x2 ;  /* 0x000000031514a211 */ /* 0x000fe200078810ff */
[----:B------:R-:W-:Y:S01]  /*6d20*/  @!P2 IMAD.X R22, RZ, RZ, R19, P3 ;  /* 0x000000ffff16a224 */ /* 0x000fe200018e0613 */
[----:B------:R-:W-:Y:S02]  /*6d30*/  ISETP.GE.U32.AND P3, PT, R29, R31, PT ;  /* 0x0000001f1d00720c */ /* 0x000fe40003f66070 */
[----:B0-----:R-:W-:-:S02]  /*6d40*/  IADD3.X R25, R19, R32, RZ, P6, !PT ;  /* 0x0000002013197210 */ /* 0x001fc400037fe4ff */
[----:B------:R-:W-:Y:S02]  /*6d50*/  @!P2 LEA.HI.X R21, R21, R2, R22, 0x2, P4 ;  /* 0x000000021515a211 */ /* 0x000fe400020f1416 */
[----:B------:R-:W-:Y:S02]  /*6d60*/  LOP3.LUT R22, R18, 0x1f, RZ, 0xc0, !PT ;  /* 0x0000001f12167812 */ /* 0x000fe400078ec0ff */
[-C--:B------:R-:W-:Y:S02]  /*6d70*/  ISETP.GE.U32.AND P4, PT, R40, R31.reuse, PT ;  /* 0x0000001f2800720c */ /* 0x080fe40003f86070 */
[----:B------:R-:W-:Y:S02]  /*6d80*/  ISETP.GE.U32.AND P5, PT, R22, R31, PT ;  /* 0x0000001f1600720c */ /* 0x000fe40003fa6070 */
[----:B------:R-:W-:Y:S02]  /*6d90*/  LEA R18, R12, UR5, 0x2 ;  /* 0x000000050c127c11 */ /* 0x000fe4000f8e10ff */
[----:B------:R-:W-:-:S03]  /*6da0*/  @!P3 IADD3 R12, P6, R29, R24, RZ ;  /* 0x000000181d0cb210 */ /* 0x000fc60007fde0ff */
[----:B------:R-:W0:Y:S02]  /*6db0*/  @!P2 LDS R29, [R18] ;  /* 0x00000000121da984 */ /* 0x000e240000000800 */
[----:B------:R-:W-:Y:S01]  /*6dc0*/  @!P3 IMAD.X R19, RZ, RZ, R25, P6 ;  /* 0x000000ffff13b224 */ /* 0x000fe200030e0619 */
[C---:B------:R-:W-:Y:S01]  /*6dd0*/  @!P3 LEA R34, P6, R12.reuse, R3, 0x2 ;  /* 0x000000030c22b211 */ /* 0x040fe200078c10ff */
[----:B------:R-:W1:Y:S03]  /*6de0*/  @!P3 LDS R33, [R18+0x4] ;  /* 0x000004001221b984 */ /* 0x000e660000000800 */
[----:B------:R-:W-:Y:S01]  /*6df0*/  @!P3 LEA.HI.X R35, R12, R2, R19, 0x2, P6 ;  /* 0x000000020c23b211 */ /* 0x000fe200030f1413 */
[----:B------:R-:W2:Y:S01]  /*6e00*/  @!P5 LDS R43, [R18+0x8] ;  /* 0x00000800122bd984 */ /* 0x000ea20000000800 */
[----:B------:R-:W-:-:S03]  /*6e10*/  IADD3 R24, P6, R24, UR4, RZ ;  /* 0x0000000418187c10 */ /* 0x000fc6000ffde0ff */
[----:B------:R-:W3:Y:S01]  /*6e20*/  @!P4 LDS R45, [R18+0xc] ;  /* 0x00000c00122dc984 */ /* 0x000ee20000000800 */
[----:B------:R-:W-:Y:S02]  /*6e30*/  IADD3.X R25, R25, R32, RZ, P6, !PT ;  /* 0x0000002019197210 */ /* 0x000fe400037fe4ff */
[----:B------:R-:W-:-:S05]  /*6e40*/  @!P5 IADD3 R12, P6, R22, R24, RZ ;  /* 0x00000018160cd210 */ /* 0x000fca0007fde0ff */
[----:B------:R-:W-:Y:S01]  /*6e50*/  @!P5 IMAD.X R19, RZ, RZ, R25, P6 ;  /* 0x000000ffff13d224 */ /* 0x000fe200030e0619 */
[----:B------:R-:W-:-:S04]  /*6e60*/  @!P5 LEA R36, P6, R12, R3, 0x2 ;  /* 0x000000030c24d211 */ /* 0x000fc800078c10ff */
[----:B------:R-:W-:Y:S02]  /*6e70*/  @!P5 LEA.HI.X R37, R12, R2, R19, 0x2, P6 ;  /* 0x000000020c25d211 */ /* 0x000fe400030f1413 */
[----:B------:R-:W-:-:S04]  /*6e80*/  IADD3 R24, P6, R24, UR4, RZ ;  /* 0x0000000418187c10 */ /* 0x000fc8000ffde0ff */
[----:B------:R-:W-:Y:S02]  /*6e90*/  IADD3.X R47, R25, R32, RZ, P6, !PT ;  /* 0x00000020192f7210 */ /* 0x000fe400037fe4ff */
[----:B------:R-:W-:Y:S02]  /*6ea0*/  @!P4 IADD3 R12, P6, R40, R24, RZ ;  /* 0x00000018280cc210 */ /* 0x000fe40007fde0ff */
[----:B------:R-:W-:-:S03]  /*6eb0*/  IADD3 R25, R26, R17, RZ ;  /* 0x000000111a197210 */ /* 0x000fc60007ffe0ff */
[----:B------:R-:W-:Y:S01]  /*6ec0*/  @!P4 IMAD.X R19, RZ, RZ, R47, P6 ;  /* 0x000000ffff13c224 */ /* 0x000fe200030e062f */
[----:B------:R-:W-:Y:S01]  /*6ed0*/  @!P4 LEA R38, P6, R12, R3, 0x2 ;  /* 0x000000030c26c211 */ /* 0x000fe200078c10ff */
[----:B0-----:R4:W-:Y:S01]  /*6ee0*/  @!P2 STG.E desc[UR10][R20.64], R29 ;  /* 0x0000001d1400a986 */ /* 0x0019e2000c10190a */
[----:B------:R-:W-:Y:S02]  /*6ef0*/  IADD3 R24, P2, R24, UR4, RZ ;  /* 0x0000000418187c10 */ /* 0x000fe4000ff5e0ff */
[----:B------:R-:W-:Y:S01]  /*6f00*/  @!P4 LEA.HI.X R39, R12, R2, R19, 0x2, P6 ;  /* 0x000000020c27c211 */ /* 0x000fe200030f1413 */
[----:B-1----:R4:W-:Y:S01]  /*6f10*/  @!P3 STG.E desc[UR10][R34.64], R33 ;  /* 0x000000212200b986 */ /* 0x0029e2000c10190a */
[----:B------:R-:W-:Y:S01]  /*6f20*/  ISETP.NE.AND P3, PT, R14, RZ, PT ;  /* 0x000000ff0e00720c */ /* 0x000fe20003f65270 */
[----:B------:R-:W-:Y:S01]  /*6f30*/  VIADD R12, R40, 0x1f ;  /* 0x0000001f280c7836 */ /* 0x000fe20000000000 */
[----:B------:R-:W-:Y:S01]  /*6f40*/  IADD3.X R19, R47, R32, RZ, P2, !PT ;  /* 0x000000202f137210 */ /* 0x000fe200017fe4ff */
[----:B--2---:R4:W-:Y:S04]  /*6f50*/  @!P5 STG.E desc[UR10][R36.64], R43 ;  /* 0x0000002b2400d986 */ /* 0x0049e8000c10190a */
[----:B---3--:R4:W-:Y:S06]  /*6f60*/  @!P4 STG.E desc[UR10][R38.64], R45 ;  /* 0x0000002d2600c986 */ /* 0x0089ec000c10190a */
[----:B------:R-:W-:Y:S05]  /*6f70*/  @P3 BRA `(.L_x_11365) ;  /* 0xfffffffc00343947 */ /* 0x000fea000383ffff */
.L_x_11364:
[----:B------:R-:W-:Y:S05]  /*6f80*/  BSYNC B1 ;  /* 0x0000000000017941 */ /* 0x000fea0003800000 */
.L_x_11363:
        /* <DEDUP_REMOVED lines=10> */
[----:B-1--4-:R-:W-:Y:S01]  /*7030*/  IMAD.X R21, RZ, RZ, R19, P0 ;  /* 0x000000ffff157224 */ /* 0x012fe200000e0613 */
[----:B------:R-:W-:-:S03]  /*7040*/  LEA R20, P0, R24, R3, 0x2 ;  /* 0x0000000318147211 */ /* 0x000fc600078010ff */
[----:B------:R-:W0:Y:S01]  /*7050*/  LDS R25, [R14] ;  /* 0x000000000e197984 */ /* 0x000e220000000800 */
[----:B------:R-:W-:-:S05]  /*7060*/  LEA.HI.X R21, R24, R2, R21, 0x2, P0 ;  /* 0x0000000218157211 */ /* 0x000fca00000f1415 */
[----:B0-----:R0:W-:Y:S04]  /*7070*/  STG.E desc[UR10][R20.64], R25 ;  /* 0x0000001914007986 */ /* 0x0011e8000c10190a */
.L_x_11367:
[----:B------:R-:W-:Y:S05]  /*7080*/  BSYNC B1 ;  /* 0x0000000000017941 */ /* 0x000fea0003800000 */
.L_x_11366:
[----:B01--4-:R-:W-:Y:S01]  /*7090*/  IADD3.X R21, R19, R32, RZ, P3, !PT ;  /* 0x0000002013157210 */ /* 0x013fe20001ffe4ff */
        /* <DEDUP_REMOVED lines=24> */
.L_x_11362:
[----:B------:R-:W-:Y:S05]  /*7220*/  BSYNC B0 ;  /* 0x0000000000007941 */ /* 0x000fea0003800000 */
.L_x_11361:
[----:B------:R-:W-:Y:S01]  /*7230*/  BAR.SYNC.DEFER_BLOCKING 0x0 ;  /* 0x0000000000007b1d */ /* 0x000fe20000010000 */
[----:B--23--:R-:W-:Y:S02]  /*7240*/  LOP3.LUT R7, R30, 0x1, RZ, 0xfc, !PT ;  /* 0x000000011e077812 */ /* 0x00cfe400078efcff */
[----:B------:R-:W-:-:S03]  /*7250*/  SHF.R.U32.HI R12, RZ, 0x1, R32 ;  /* 0x00000001ff0c7819 */ /* 0x000fc60000011620 */
[----:B------:R-:W-:Y:S01]  /*7260*/  ULDC UR6, c[0x0][0x250] ;  /* 0x0000940000067ab9 */ /* 0x000fe20000000800 */
[----:B------:R-:W-:Y:S01]  /*7270*/  BSSY B0, `(.L_x_11368) ;  /* 0x000007a000007945 */ /* 0x000fe20003800000 */
[----:B0-----:R-:W-:-:S05]  /*7280*/  IMAD.U32 R17, RZ, RZ, UR6 ;  /* 0x00000006ff117e24 */ /* 0x001fca000f8e00ff */
[----:B------:R-:W-:-:S05]  /*7290*/  SHF.R.U64 R18, R17, 0x1, R32 ;  /* 0x0000000111127819 */ /* 0x000fca0000001220 */
[----:B------:R-:W-:-:S04]  /*72a0*/  IMAD.WIDE.U32 R18, R7, R18, RZ ;  /* 0x0000001207127225 */ /* 0x000fc800078e00ff */
[----:B------:R-:W-:Y:S01]  /*72b0*/  IMAD R7, R7, R12, R19 ;  /* 0x0000000c07077224 */ /* 0x000fe200078e0213 */
[----:B------:R-:W-:Y:S01]  /*72c0*/  MOV R12, R18 ;  /* 0x00000012000c7202 */ /* 0x000fe20000000f00 */
        /* <DEDUP_REMOVED lines=9> */
[----:B------:R-:W-:Y:S01]  /*7360*/  IADD3 R22, -R23, R48, RZ ;  /* 0x0000003017167210 */ /* 0x000fe20007ffe1ff */
[----:B------:R-:W-:Y:S01]  /*7370*/  IMAD.MOV.U32 R17, RZ, RZ, RZ ;  /* 0x000000ffff117224 */ /* 0x000fe200078e00ff */
[----:B------:R-:W-:Y:S01]  /*7380*/  ISETP.GE.U32.AND P2, PT, R14, 0x3, PT ;  /* 0x000000030e00780c */ /* 0x000fe20003f46070 */
[----:B-1--4-:R-:W-:Y:S01]  /*7390*/  IMAD.MOV.U32 R34, RZ, RZ, R12 ;  /* 0x000000ffff227224 */ /* 0x012fe200078e000c */
[----:B------:R-:W-:Y:S02]  /*73a0*/  ISETP.NE.AND P0, PT, R9, RZ, PT ;  /* 0x000000ff0900720c */ /* 0x000fe40003f05270 */
[----:B------:R-:W-:Y:S02]  /*73b0*/  MOV R29, R26 ;  /* 0x0000001a001d7202 */ /* 0x000fe40000000f00 */
[----:B------:R-:W-:-:S07]  /*73c0*/  MOV R41, R7 ;  /* 0x0000000700297202 */ /* 0x000fce0000000f00 */
[----:B------:R-:W-:Y:S05]  /*73d0*/  @!P2 BRA `(.L_x_11371) ;  /* 0x0000000000e4a947 */ /* 0x000fea0003800000 */
[----:B------:R-:W0:Y:S01]  /*73e0*/  LDC R32, c[0x0][0x254] ;  /* 0x00009500ff207b82 */ /* 0x000e220000000800 */
[----:B------:R-:W-:Y:S01]  /*73f0*/  HFMA2.MMA R17, -RZ, RZ, 0, 0 ;  /* 0x00000000ff117435 */ /* 0x000fe200000001ff */
[----:B------:R-:W-:Y:S01]  /*7400*/  IMAD.IADD R30, R0, 0x1, -R9 ;  /* 0x00000001001e7824 */ /* 0x000fe200078e0a09 */
[----:B------:R-:W-:Y:S01]  /*7410*/  MOV R34, R12 ;  /* 0x0000000c00227202 */ /* 0x000fe20000000f00 */
[----:B------:R-:W-:Y:S02]  /*7420*/  IMAD.MOV.U32 R29, RZ, RZ, R26 ;  /* 0x000000ffff1d7224 */ /* 0x000fe400078e001a */
[----:B------:R-:W-:-:S07]  /*7430*/  IMAD.MOV.U32 R41, RZ, RZ, R7 ;  /* 0x000000ffff297224 */ /* 0x000fce00078e0007 */
.L_x_11372:
[C---:B-1----:R-:W-:Y:S01]  /*7440*/  LOP3.LUT R15, R22.reuse, 0x1f, RZ, 0xc0, !PT ;  /* 0x0000001f160f7812 */ /* 0x042fe200078ec0ff */
[----:B------:R-:W-:Y:S01]  /*7450*/  VIADD R17, R17, 0x4 ;  /* 0x0000000411117836 */ /* 0x000fe20000000000 */
[----:B------:R-:W-:Y:S02]  /*7460*/  IADD3 R14, R22, -0x1, RZ ;  /* 0xffffffff160e7810 */ /* 0x000fe40007ffe0ff */
[----:B------:R-:W-:Y:S02]  /*7470*/  ISETP.GE.U32.AND P2, PT, R15, R31, PT ;  /* 0x0000001f0f00720c */ /* 0x000fe40003f46070 */
[----:B------:R-:W-:Y:S02]  /*7480*/  LOP3.LUT R36, R14, 0x1f, RZ, 0xc0, !PT ;  /* 0x0000001f0e247812 */ /* 0x000fe400078ec0ff */
[C---:B------:R-:W-:Y:S01]  /*7490*/  IADD3 R18, R22.reuse, 0x1e, RZ ;  /* 0x0000001e16127810 */ /* 0x040fe20007ffe0ff */
[----:B------:R-:W-:Y:S01]  /*74a0*/  VIADD R22, R22, 0x1d ;  /* 0x0000001d16167836 */ /* 0x000fe20000000000 */
[----:B------:R-:W-:-:S02]  /*74b0*/  IADD3 R21, P6, R34, UR4, RZ ;  /* 0x0000000422157c10 */ /* 0x000fc4000ffde0ff */
        /* <DEDUP_REMOVED lines=8> */
[----:B------:R-:W-:Y:S01]  /*7540*/  ISETP.GE.U32.AND P3, PT, R36, R31, PT ;  /* 0x0000001f2400720c */ /* 0x000fe20003f66070 */
[----:B------:R-:W1:Y:S01]  /*7550*/  @!P2 LDS R33, [R24] ;  /* 0x000000001821a984 */ /* 0x000e620000000800 */
[----:B0-----:R-:W-:-:S02]  /*7560*/  IADD3.X R25, R41, R32, RZ, P6, !PT ;  /* 0x0000002029197210 */ /* 0x001fc400037fe4ff */
[----:B------:R-:W-:Y:S01]  /*7570*/  @!P2 LEA.HI.X R15, R15, R27, R20, 0x2, P4 ;  /* 0x0000001b0f0fa211 */ /* 0x000fe200020f1414 */
[----:B------:R-:W-:Y:S01]  /*7580*/  @!P5 LDS R37, [R24+0x8] ;  /* 0x000008001825d984 */ /* 0x000fe20000000800 */
[----:B------:R-:W-:Y:S02]  /*7590*/  ISETP.GE.U32.AND P4, PT, R40, R31, PT ;  /* 0x0000001f2800720c */ /* 0x000fe40003f86070 */
[----:B------:R-:W-:-:S05]  /*75a0*/  IADD3 R30, R30, -0x4, RZ ;  /* 0xfffffffc1e1e7810 */ /* 0x000fca0007ffe0ff */
[----:B------:R-:W-:Y:S01]  /*75b0*/  @!P3 IADD3 R19, P6, R36, R21, RZ ;  /* 0x000000152413b210 */ /* 0x000fe20007fde0ff */
[----:B------:R-:W0:Y:S04]  /*75c0*/  @!P3 LDS R35, [R24+0x4] ;  /* 0x000004001823b984 */ /* 0x000e280000000800 */
        /* <DEDUP_REMOVED lines=10> */
[----:B-1----:R1:W-:Y:S01]  /*7670*/  @!P2 STG.E desc[UR10][R14.64], R33 ;  /* 0x000000210e00a986 */ /* 0x0023e2000c10190a */
[----:B------:R-:W-:-:S04]  /*7680*/  IADD3 R29, P6, R29, UR4, RZ ;  /* 0x000000041d1d7c10 */ /* 0x000fc8000ffde0ff */
[----:B------:R-:W-:Y:S02]  /*7690*/  IADD3.X R41, R25, R32, RZ, P6, !PT ;  /* 0x0000002019297210 */ /* 0x000fe400037fe4ff */
[----:B------:R-:W-:Y:S02]  /*76a0*/  @!P4 IADD3 R22, P6, R40, R29, RZ ;  /* 0x0000001d2816c210 */ /* 0x000fe40007fde0ff */
[----:B------:R-:W-:Y:S02]  /*76b0*/  IADD3 R34, P2, R29, UR4, RZ ;  /* 0x000000041d227c10 */ /* 0x000fe4000ff5e0ff */
[----:B------:R-:W-:Y:S01]  /*76c0*/  IADD3 R29, R26, R17, RZ ;  /* 0x000000111a1d7210 */ /* 0x000fe20007ffe0ff */
[----:B------:R-:W-:Y:S01]  /*76d0*/  @!P4 IMAD.X R25, RZ, RZ, R41, P6 ;  /* 0x000000ffff19c224 */ /* 0x000fe200030e0629 */
[----:B--2---:R-:W-:Y:S01]  /*76e0*/  @!P4 LEA R24, P6, R22, R28, 0x2 ;  /* 0x0000001c1618c211 */ /* 0x004fe200078c10ff */
[----:B0-----:R1:W-:Y:S01]  /*76f0*/  @!P3 STG.E desc[UR10][R18.64], R35 ;  /* 0x000000231200b986 */ /* 0x0013e2000c10190a */
[----:B------:R-:W-:-:S02]  /*7700*/  ISETP.NE.AND P3, PT, R30, RZ, PT ;  /* 0x000000ff1e00720c */ /* 0x000fc40003f65270 */
[----:B------:R-:W-:Y:S01]  /*7710*/  @!P4 LEA.HI.X R25, R22, R27, R25, 0x2, P6 ;  /* 0x0000001b1619c211 */ /* 0x000fe200030f1419 */
[----:B------:R1:W-:Y:S01]  /*7720*/  @!P5 STG.E desc[UR10][R20.64], R37 ;  /* 0x000000251400d986 */ /* 0x0003e2000c10190a */
[----:B------:R-:W-:Y:S01]  /*7730*/  VIADD R22, R40, 0x1f ;  /* 0x0000001f28167836 */ /* 0x000fe20000000000 */
[----:B------:R-:W-:Y:S02]  /*7740*/  IADD3.X R41, R41, R32, RZ, P2, !PT ;  /* 0x0000002029297210 */ /* 0x000fe400017fe4ff */
[----:B---3--:R1:W-:Y:S06]  /*7750*/  @!P4 STG.E desc[UR10][R24.64], R39 ;  /* 0x000000271800c986 */ /* 0x0083ec000c10190a */
[----:B------:R-:W-:Y:S05]  /*7760*/  @P3 BRA `(.L_x_11372) ;  /* 0xfffffffc00343947 */ /* 0x000fea000383ffff */
.L_x_11371:
[----:B------:R-:W-:Y:S05]  /*7770*/  BSYNC B1 ;  /* 0x0000000000017941 */ /* 0x000fea0003800000 */
.L_x_11370:
        /* <DEDUP_REMOVED lines=15> */
.L_x_11374:
[----:B------:R-:W-:Y:S05]  /*7870*/  BSYNC B1 ;  /* 0x0000000000017941 */ /* 0x000fea0003800000 */
.L_x_11373:
        /* <DEDUP_REMOVED lines=25> */
.L_x_11369:
[----:B------:R-:W-:Y:S05]  /*7a10*/  BSYNC B0 ;  /* 0x0000000000007941 */ /* 0x000fea0003800000 */
.L_x_11368:
        /* <DEDUP_REMOVED lines=9> */
[----:B------:R-:W-:Y:S01]  /*7ab0*/  SHF.R.U32.HI R23, RZ, 0x3, R48 ;  /* 0x00000003ff177819 */ /* 0x000fe20000011630 */
[----:B------:R-:W-:Y:S01]  /*7ac0*/  BSSY B1, `(.L_x_11377) ;  /* 0x0000043000017945 */ /* 0x000fe20003800000 */
[----:B-1--4-:R-:W-:Y:S01]  /*7ad0*/  LOP3.LUT R35, R0, 0x3, RZ, 0xc0, !PT ;  /* 0x0000000300237812 */ /* 0x012fe200078ec0ff */
[----:B0-----:R-:W-:Y:S01]  /*7ae0*/  IMAD.MOV.U32 R11, RZ, RZ, 0x1 ;  /* 0x00000001ff0b7424 */ /* 0x001fe200078e00ff */
[----:B------:R-:W-:Y:S02]  /*7af0*/  ISETP.GE.U32.AND P0, PT, R5, 0x3, PT ;  /* 0x000000030500780c */ /* 0x000fe40003f06070 */
[----:B------:R-:W-:Y:S02]  /*7b00*/  LOP3.LUT R23, R23, 0x1ffffffc, RZ, 0xc0, !PT ;  /* 0x1ffffffc17177812 */ /* 0x000fe400078ec0ff */
[----:B------:R-:W-:Y:S02]  /*7b10*/  MOV R13, R26 ;  /* 0x0000001a000d7202 */ /* 0x000fe40000000f00 */
[----:B------:R-:W-:-:S07]  /*7b20*/  IADD3 R5, -R23, R48, RZ ;  /* 0x0000003017057210 */ /* 0x000fce0007ffe1ff */
[----:B------:R-:W-:Y:S05]  /*7b30*/  @!P0 BRA `(.L_x_11378) ;  /* 0x0000000000ec8947 */ /* 0x000fea0003800000 */
[----:B------:R-:W0:Y:S01]  /*7b40*/  LDC R32, c[0x0][0x254] ;  /* 0x00009500ff207b82 */ /* 0x000e220000000800 */
[----:B------:R-:W-:Y:S01]  /*7b50*/  HFMA2.MMA R19, -RZ, RZ, 0, 0 ;  /* 0x00000000ff137435 */ /* 0x000fe200000001ff */
[----:B------:R-:W-:Y:S01]  /*7b60*/  BSSY B2, `(.L_x_11379) ;  /* 0x0000037000027945 */ /* 0x000fe20003800000 */
[----:B------:R-:W-:Y:S02]  /*7b70*/  IMAD.IADD R0, R0, 0x1, -R35 ;  /* 0x0000000100007824 */ /* 0x000fe400078e0a23 */
[----:B------:R-:W-:-:S07]  /*7b80*/  IMAD.MOV.U32 R13, RZ, RZ, R26 ;  /* 0x000000ffff0d7224 */ /* 0x000fce00078e001a */
.L_x_11380:
[C---:B-1----:R-:W-:Y:S01]  /*7b90*/  IADD3 R8, R5.reuse, -0x1, RZ ;  /* 0xffffffff05087810 */ /* 0x042fe20007ffe0ff */
[C---:B--2---:R-:W-:Y:S01]  /*7ba0*/  VIADD R9, R5.reuse, 0x1d ;  /* 0x0000001d05097836 */ /* 0x044fe20000000000 */
[C---:B------:R-:W-:Y:S01]  /*7bb0*/  LOP3.LUT R10, R5.reuse, 0x1f, RZ, 0xc0, !PT ;  /* 0x0000001f050a7812 */ /* 0x040fe200078ec0ff */
[----:B------:R-:W-:Y:S01]  /*7bc0*/  IMAD.MOV.U32 R18, RZ, RZ, R19 ;  /* 0x000000ffff127224 */ /* 0x000fe200078e0013 */
        /* <DEDUP_REMOVED lines=14> */
[----:B------:R-:W2:Y:S01]  /*7cb0*/  @!P2 LDS R25, [R11+0x4] ;  /* 0x000004000b19a984 */ /* 0x000ea20000000800 */
[----:B------:R-:W-:Y:S01]  /*7cc0*/  IADD3 R19, R19, 0x4, RZ ;  /* 0x0000000413137810 */ /* 0x000fe20007ffe0ff */
        /* <DEDUP_REMOVED lines=9> */
[----:B------:R-:W-:Y:S02]  /*7d60*/  @!P2 LEA R10, P4, R5, R3, 0x2 ;  /* 0x00000003050aa211 */ /* 0x000fe400078810ff */
[----:B------:R-:W-:Y:S02]  /*7d70*/  IADD3.X R13, R13, R32, RZ, P6, !PT ;  /* 0x000000200d0d7210 */ /* 0x000fe400037fe4ff */
[----:B------:R-:W-:Y:S02]  /*7d80*/  IADD3 R20, P5, R12, UR4, RZ ;  /* 0x000000040c147c10 */ /* 0x000fe4000ffbe0ff */
[----:B---3--:R-:W-:Y:S02]  /*7d90*/  @!P2 LEA.HI.X R11, R5, R2, R7, 0x2, P4 ;  /* 0x00000002050ba211 */ /* 0x008fe400020f1407 */
[----:B------:R-:W-:Y:S01]  /*7da0*/  @!P1 IADD3 R12, P4, R15, R12, RZ ;  /* 0x0000000c0f0c9210 */ /* 0x000fe20007f9e0ff */
[----:B------:R-:W-:Y:S01]  /*7db0*/  IMAD.X R33, R13, 0x1, R32, P5 ;  /* 0x000000010d217824 */ /* 0x000fe200028e0620 */
[----:B------:R-:W-:-:S02]  /*7dc0*/  @!P0 IADD3 R5, P5, R22, R20, RZ ;  /* 0x0000001416058210 */ /* 0x000fc40007fbe0ff */
[----:B------:R-:W-:Y:S02]  /*7dd0*/  @!P1 IADD3.X R13, RZ, R13, RZ, P4, !PT ;  /* 0x0000000dff0d9210 */ /* 0x000fe400027fe4ff */
[CC--:B------:R-:W-:Y:S01]  /*7de0*/  @!P1 LEA R14, P4, R12.reuse, R3.reuse, 0x2 ;  /* 0x000000030c0e9211 */ /* 0x0c0fe200078810ff */
[----:B------:R-:W-:Y:S01]  /*7df0*/  @!P0 IMAD.X R7, RZ, RZ, R33, P5 ;  /* 0x000000ffff078224 */ /* 0x000fe200028e0621 */
[C---:B------:R-:W-:Y:S02]  /*7e00*/  @!P0 LEA R16, P5, R5.reuse, R3, 0x2 ;  /* 0x0000000305108211 */ /* 0x040fe400078a10ff */
[-C--:B------:R-:W-:Y:S02]  /*7e10*/  @!P1 LEA.HI.X R15, R12, R2.reuse, R13, 0x2, P4 ;  /* 0x000000020c0f9211 */ /* 0x080fe400020f140d */
[----:B------:R-:W-:Y:S01]  /*7e20*/  @!P0 LEA.HI.X R17, R5, R2, R7, 0x2, P5 ;  /* 0x0000000205118211 */ /* 0x000fe200028f1407 */
[----:B------:R-:W-:Y:S01]  /*7e30*/  VIADD R5, R22, 0x1f ;  /* 0x0000001f16057836 */ /* 0x000fe20000000000 */
[----:B------:R-:W-:Y:S01]  /*7e40*/  IADD3 R13, R26, R19, RZ ;  /* 0x000000131a0d7210 */ /* 0x000fe20007ffe0ff */
[----:B-1----:R1:W-:Y:S04]  /*7e50*/  @!P3 STG.E desc[UR10][R8.64], R21 ;  /* 0x000000150800b986 */ /* 0x0023e8000c10190a */
        /* <DEDUP_REMOVED lines=8> */
.L_x_11379:
[----:B-1----:R-:W-:-:S07]  /*7ee0*/  IADD3 R11, R18, 0x5, RZ ;  /* 0x00000005120b7810 */ /* 0x002fce0007ffe0ff */
.L_x_11378:
[----:B------:R-:W-:Y:S05]  /*7ef0*/  BSYNC B1 ;  /* 0x0000000000017941 */ /* 0x000fea0003800000 */
.L_x_11377:
        /* <DEDUP_REMOVED lines=16> */
.L_x_11382:
[----:B------:R-:W-:Y:S05]  /*8000*/  BSYNC B1 ;  /* 0x0000000000017941 */ /* 0x000fea0003800000 */
.L_x_11381:
[----:B0-2---:R-:W-:Y:S01]  /*8010*/  IADD3 R9, R26, R11, RZ ;  /* 0x0000000b1a097210 */ /* 0x005fe20007ffe0ff */
        /* <DEDUP_REMOVED lines=24> */
.L_x_11376:
[----:B------:R-:W-:Y:S05]  /*81a0*/  BSYNC B0 ;  /* 0x0000000000007941 */ /* 0x000fea0003800000 */
.L_x_11375:
        /* <DEDUP_REMOVED lines=8> */
[----:B0-2---:R-:W0:Y:S01]  /*8230*/  @!P0 S2R R9, SR_CgaCtaId ;  /* 0x0000000000098919 */ /* 0x005e220000008800 */
[----:B-----5:R-:W-:Y:S02]  /*8240*/  FMNMX R3, R4, R3, !PT ;  /* 0x0000000304037209 */ /* 0x020fe40007800000 */
[----:B------:R-:W-:-:S03]  /*8250*/  @!P0 MOV R4, 0x400 ;  /* 0x0000040000048802 */ /* 0x000fc60000000f00 */
[----:B------:R-:W2:Y:S01]  /*8260*/  SHFL.DOWN PT, R0, R3, 0x8, 0x1f ;  /* 0x09001f0003007f89 */ /* 0x000ea200000e0000 */
[----:B0-----:R-:W-:-:S05]  /*8270*/  @!P0 LEA R4, R9, R4, 0x18 ;  /* 0x0000000409048211 */ /* 0x001fca00078ec0ff */
[----:B------:R-:W-:Y:S01]  /*8280*/  @!P0 IMAD.IADD R4, R23, 0x1, R4 ;  /* 0x0000000117048824 */ /* 0x000fe200078e0204 */
[----:B--2---:R-:W-:-:S05]  /*8290*/  FMNMX R0, R3, R0, !PT ;  /* 0x0000000003007209 */ /* 0x004fca0007800000 */
[----:B---3--:R-:W0:Y:S02]  /*82a0*/  SHFL.DOWN PT, R5, R0, 0x4, 0x1f ;  /* 0x08801f0000057f89 */ /* 0x008e2400000e0000 */
[----:B0-----:R-:W-:Y:S02]  /*82b0*/  FMNMX R5, R0, R5, !PT ;  /* 0x0000000500057209 */ /* 0x001fe40007800000 */
[----:B------:R-:W-:-:S03]  /*82c0*/  SHF.R.U32.HI R0, RZ, 0x5, R48 ;  /* 0x00000005ff007819 */ /* 0x000fc60000011630 */
[----:B------:R-:W0:Y:S02]  /*82d0*/  SHFL.DOWN PT, R2, R5, 0x2, 0x1f ;  /* 0x08401f0005027f89 */ /* 0x000e2400000e0000 */
[----:B0-----:R-:W-:Y:S02]  /*82e0*/  FMNMX R2, R5, R2, !PT ;  /* 0x0000000205027209 */ /* 0x001fe40007800000 */
[----:B------:R-:W-:-:S03]  /*82f0*/  MOV R5, RZ ;  /* 0x000000ff00057202 */ /* 0x000fc60000000f00 */
        /* <DEDUP_REMOVED lines=20> */
.L_x_11393:
[----:B--2---:R-:W-:-:S07]  /*8440*/  FMNMX R5, R2, R5, !PT ;  /* 0x0000000502057209 */ /* 0x004fce0007800000 */
.L_x_11385:
[----:B------:R-:W-:Y:S05]  /*8450*/  BSYNC B0 ;  /* 0x0000000000007941 */ /* 0x000fea0003800000 */
.L_x_11384:
[----:B------:R-:W-:Y:S01]  /*8460*/  ISETP.NE.AND P0, PT, R48, RZ, PT ;  /* 0x000000ff3000720c */ /* 0x000fe20003f05270 */
[----:B------:R-:W-:-:S12]  /*8470*/  BSSY B0, `(.L_x_11383) ;  /* 0x0000004000007945 */ /* 0x000fd80003800000 */
[----:B------:R-:W-:Y:S05]  /*8480*/  @P0 BRA `(.L_x_11387) ;  /* 0x0000000000080947 */ /* 0x000fea0003800000 */
[----:B0-----:R-:W0:Y:S02]  /*8490*/  LDC.64 R2, c[0x0][0x238] ;  /* 0x00008e00ff027b82 */ /* 0x001e240000000a00 */
[----:B0-----:R2:W-:Y:S02]  /*84a0*/  REDG.E.MAX.S32.STRONG.GPU desc[UR10][R2.64], R5 ;  /* 0x000000050200798e */ /* 0x0015e4000d10e38a */
.L_x_11387:
[----:B------:R-:W-:Y:S05]  /*84b0*/  BSYNC B0 ;  /* 0x0000000000007941 */ /* 0x000fea0003800000 */
.L_x_11383:
[----:B------:R-:W5:Y:S01]  /*84c0*/  S2UR UR6, SR_CTAID.X ;  /* 0x00000000000679c3 */ /* 0x000f620000002500 */
[----:B------:R-:W-:Y:S02]  /*84d0*/  ULDC.64 UR4, c[0x0][0x240] ;  /* 0x0000900000047ab9 */ /* 0x000fe40000000a00 */
[----:B------:R-:W-:Y:S02]  /*84e0*/  ISETP.EQ.U32.AND P1, PT, RZ, UR4, PT ;  /* 0x00000004ff007c0c */ /* 0x000fe4000bf22070 */
[----:B-----5:R-:W-:-:S04]  /*84f0*/  LOP3.LUT P0, RZ, R48, UR6, RZ, 0xfc, !PT ;  /* 0x0000000630ff7c12 */ /* 0x020fc8000f80fcff */
        /* <DEDUP_REMOVED lines=9> */
[----:B-1234-:R-:W-:Y:S05]  /*8590*/  CALL.REL.NOINC `($__internal_249_$__cuda_sm20_rcp_rn_f32_slowpath) ;  /* 0x0000000400887944 */ /* 0x01efea0003c00000 */
[----:B------:R-:W-:Y:S05]  /*85a0*/  BRA `(.L_x_11389) ;  /* 0x0000000000147947 */ /* 0x000fea0003800000 */
.L_x_11388:
[----:B0-23--:R-:W0:Y:S01]  /*85b0*/  MUFU.RCP R5, UR14 ;  /* 0x0000000e00057d08 */ /* 0x00de220008001000 */
[----:B------:R-:W-:-:S05]  /*85c0*/  MOV R0, UR14 ;  /* 0x0000000e00007c02 */ /* 0x000fca0008000f00 */
[----:B0-----:R-:W-:-:S04]  /*85d0*/  FFMA R0, R5, R0, -1 ;  /* 0xbf80000005007423 */ /* 0x001fc80000000000 */
[----:B------:R-:W-:-:S04]  /*85e0*/  FADD.FTZ R0, -R0, -RZ ;  /* 0x800000ff00007221 */ /* 0x000fc80000010100 */
[----:B------:R-:W-:-:S07]  /*85f0*/  FFMA R5, R5, R0, R5 ;  /* 0x0000000005057223 */ /* 0x000fce0000000005 */
.L_x_11389:
[----:B------:R-:W0:Y:S02]  /*8600*/  LDC.64 R2, c[0x0][0x240] ;  /* 0x00009000ff027b82 */ /* 0x000e240000000a00 */
[----:B0-----:R-:W-:Y:S01]  /*8610*/  STG.E desc[UR10][R2.64], R5 ;  /* 0x0000000502007986 */ /* 0x001fe2000c10190a */
[----:B------:R-:W-:Y:S05]  /*8620*/  EXIT ;  /* 0x000000000000794d */ /* 0x000fea0003800000 */
.L_x_11386:
[----:B------:R-:W-:Y:S01]  /*8630*/  HFMA2.MMA R9, -RZ, RZ, 0, 1.847743988037109375e-06 ;  /* 0x0000001fff097435 */ /* 0x000fe200000001ff */
[----:B------:R-:W-:Y:S02]  /*8640*/  IMAD.MOV.U32 R7, RZ, RZ, 0x4 ;  /* 0x00000004ff077424 */ /* 0x000fe400078e00ff */
[----:B------:R-:W-:-:S08]  /*8650*/  IMAD.MOV.U32 R4, RZ, RZ, -0x1 ;  /* 0xffffffffff047424 */ /* 0x000fd000078e00ff */
[----:B012-4-:R-:W-:Y:S05]  /*8660*/  WARPSYNC.COLLECTIVE R4, `(.L_x_11390) ;  /* 0x0000000004087348 */ /* 0x017fea0003c00000 */
[----:B--2---:R2:W3:Y:S02]  /*8670*/  SHFL.DOWN P0, R5, R0, R7, R9 ;  /* 0x0800000700057389 */ /* 0x0044e40000000009 */
[----:B01234-:R-:W-:Y:S01]  /*8680*/  ENDCOLLECTIVE ;  /* 0x000000000000791b */ /* 0x01ffe20003800000 */
.L_x_11390:
[----:B------:R-:W-:Y:S01]  /*8690*/  HFMA2.MMA R7, -RZ, RZ, 0, 1.1920928955078125e-07 ;  /* 0x00000002ff077435 */ /* 0x000fe200000001ff */
[----:B------:R-:W-:-:S04]  /*86a0*/  MOV R3, R5 ;  /* 0x0000000500037202 */ /* 0x000fc80000000f00 */
[----:B------:R-:W-:-:S05]  /*86b0*/  FMNMX R3, R3, R0, !PT ;  /* 0x0000000003037209 */ /* 0x000fca0007800000 */
[----:B------:R-:W-:-:S07]  /*86c0*/  IMAD.MOV.U32 R0, RZ, RZ, R3 ;  /* 0x000000ffff007224 */ /* 0x000fce00078e0003 */
[----:B------:R-:W-:Y:S05]  /*86d0*/  WARPSYNC.COLLECTIVE R4, `(.L_x_11391) ;  /* 0x0000000004087348 */ /* 0x000fea0003c00000 */
[----:B------:R0:W1:Y:S02]  /*86e0*/  SHFL.DOWN P0, R5, R0, R7, R9 ;  /* 0x0800000700057389 */ /* 0x0000640000000009 */
[----:B01----:R-:W-:Y:S01]  /*86f0*/  ENDCOLLECTIVE ;  /* 0x000000000000791b */ /* 0x003fe20003800000 */
.L_x_11391:
[----:B------:R-:W-:Y:S02]  /*8700*/  IMAD.MOV.U32 R7, RZ, RZ, 0x1 ;  /* 0x00000001ff077424 */ /* 0x000fe400078e00ff */
[----:B------:R-:W-:-:S05]  /*8710*/  IMAD.MOV.U32 R2, RZ, RZ, R5 ;  /* 0x000000ffff027224 */ /* 0x000fca00078e0005 */
[----:B------:R-:W-:-:S04]  /*8720*/  FMNMX R2, R3, R2, !PT ;  /* 0x0000000203027209 */ /* 0x000fc80007800000 */
[----:B------:R-:W-:-:S07]  /*8730*/  MOV R0, R2 ;  /* 0x0000000200007202 */ /* 0x000fce0000000f00 */
[----:B------:R-:W-:Y:S05]  /*8740*/  WARPSYNC.COLLECTIVE R4, `(.L_x_11392) ;  /* 0x0000000004087348 */ /* 0x000fea0003c00000 */
[----:B------:R0:W1:Y:S02]  /*8750*/  SHFL.DOWN P0, R5, R0, R7, R9 ;  /* 0x0800000700057389 */ /* 0x0000640000000009 */
[----:B01----:R-:W-:Y:S01]  /*8760*/  ENDCOLLECTIVE ;  /* 0x000000000000791b */ /* 0x003fe20003800000 */
.L_x_11392:
[----:B------:R-:W-:Y:S05]  /*8770*/  BRA `(.L_x_11393) ;  /* 0xfffffffc00307947 */ /* 0x000fea000383ffff */
        .weak           $__internal_248_$__cuda_sm20_div_u64
        .type           $__internal_248_$__cuda_sm20_div_u64,@function
        .size           $__internal_248_$__cuda_sm20_div_u64,($__internal_249_$__cuda_sm20_rcp_rn_f32_slowpath - $__internal_248_$__cuda_sm20_div_u64)
$__internal_248_$__cuda_sm20_div_u64:
        /* <DEDUP_REMOVED lines=52> */
[----:B------:R-:W-:Y:S01]  /*8ac0*/  SEL R7, R4, R7, P0 ;  /* 0x0000000704077207 */ /* 0x000fe20000000000 */
[----:B------:R-:W-:Y:S01]  /*8ad0*/  IMAD.MOV.U32 R4, RZ, RZ, R10 ;  /* 0x000000ffff047224 */ /* 0x000fe200078e000a */
[----:B------:R-:W-:Y:S02]  /*8ae0*/  SEL R9, R9, R11, P0 ;  /* 0x0000000b09097207 */ /* 0x000fe40000000000 */
[----:B------:R-:W-:-:S02]  /*8af0*/  SEL R6, R5, R6, P0 ;  /* 0x0000000605067207 */ /* 0x000fc40000000000 */
[----:B------:R-:W-:Y:S02]  /*8b00*/  ISETP.GE.U32.AND P0, PT, R8, R43, PT ;  /* 0x0000002b0800720c */ /* 0x000fe40003f06070 */
[----:B------:R-:W-:Y:S02]  /*8b10*/  IADD3 R36, P2, R7, 0x1, RZ ;  /* 0x0000000107247810 */ /* 0x000fe40007f5e0ff */
[----:B------:R-:W-:Y:S02]  /*8b20*/  ISETP.NE.U32.AND P1, PT, R43, RZ, PT ;  /* 0x000000ff2b00720c */ /* 0x000fe40003f25070 */
[----:B------:R-:W-:Y:S02]  /*8b30*/  ISETP.GE.U32.AND.EX P0, PT, R9, R0, PT, P0 ;  /* 0x000000000900720c */ /* 0x000fe40003f06100 */
[----:B------:R-:W-:Y:S02]  /*8b40*/  IADD3.X R37, RZ, R6, RZ, P2, !PT ;  /* 0x00000006ff257210 */ /* 0x000fe400017fe4ff */
[----:B------:R-:W-:-:S02]  /*8b50*/  MOV R5, 0x0 ;  /* 0x0000000000057802 */ /* 0x000fc40000000f00 */
[----:B------:R-:W-:Y:S02]  /*8b60*/  ISETP.NE.AND.EX P1, PT, R0, RZ, PT, P1 ;  /* 0x000000ff0000720c */ /* 0x000fe40003f25310 */
[----:B------:R-:W-:Y:S02]  /*8b70*/  SEL R36, R36, R7, P0 ;  /* 0x0000000724247207 */ /* 0x000fe40000000000 */
[----:B------:R-:W-:Y:S02]  /*8b80*/  SEL R37, R37, R6, P0 ;  /* 0x0000000625257207 */ /* 0x000fe40000000000 */
[----:B------:R-:W-:Y:S02]  /*8b90*/  SEL R36, R36, 0xffffffff, P1 ;  /* 0xffffffff24247807 */ /* 0x000fe40000800000 */
[----:B------:R-:W-:Y:S01]  /*8ba0*/  SEL R37, R37, 0xffffffff, P1 ;  /* 0xffffffff25257807 */ /* 0x000fe20000800000 */
[----:B------:R-:W-:Y:S06]  /*8bb0*/  RET.REL.NODEC R4 `(_ZN18transformer_engine6detail43dgated_act_cast_transpose_kernel_notalignedILi2ELi2Ef13__nv_bfloat16S2_NS_5EmptyEXadL_ZNS_5dgeluIffEET_T0_RKS3_EEXadL_ZNS_4geluIffEES5_S6_S8_EEEEvPKT2_SC_PT3_SE_PKT1_PSF_SI_mmm) ;  /* 0xffffff7404107950 */ /* 0x000fec0003c3ffff */
        .weak           $__internal_249_$__cuda_sm20_rcp_rn_f32_slowpath
        .type           $__internal_249_$__cuda_sm20_rcp_rn_f32_slowpath,@function
        .size           $__internal_249_$__cuda_sm20_rcp_rn_f32_slowpath,(.L_x_34734 - $__internal_249_$__cuda_sm20_rcp_rn_f32_slowpath)
$__internal_249_$__cuda_sm20_rcp_rn_f32_slowpath:
        /* <DEDUP_REMOVED lines=15> */
.L_x_11394:
[----:B------:R-:W-:-:S05]  /*8cb0*/  VIADD R9, R8, 0xffffff03 ;  /* 0xffffff0308097836 */ /* 0x000fca0000000000 */
[----:B------:R-:W-:-:S13]  /*8cc0*/  ISETP.GT.U32.AND P0, PT, R9, 0x1, PT ;  /* 0x000000010900780c */ /* 0x000fda0003f04070 */
[----:B------:R-:W-:Y:S05]  /*8cd0*/  @P0 BRA `(.L_x_11396) ;  /* 0x0000000000780947 */ /* 0x000fea0003800000 */
[----:B------:R-:W-:Y:S01]  /*8ce0*/  LOP3.LUT R2, R0, 0x7fffff, RZ, 0xc0, !PT ;  /* 0x007fffff00027812 */ /* 0x000fe200078ec0ff */
[----:B------:R-:W-:-:S03]  /*8cf0*/  HFMA2.MMA R6, -RZ, RZ, 0, 1.78813934326171875e-07 ;  /* 0x00000003ff067435 */ /* 0x000fc600000001ff */
[----:B------:R-:W-:-:S04]  /*8d00*/  LOP3.LUT R2, R2, 0x3f800000, RZ, 0xfc, !PT ;  /* 0x3f80000002027812 */ /* 0x000fc800078efcff */
[----:B------:R-:W0:Y:S03]  /*8d10*/  MUFU.RCP R3, R2 ;  /* 0x0000000200037308 */ /* 0x000e260000001000 */
[----:B------:R-:W-:Y:S01]  /*8d20*/  SHF.L.U32 R6, R6, R9, RZ ;  /* 0x0000000906067219 */ /* 0x000fe200000006ff */
        /* <DEDUP_REMOVED lines=21> */
[----:B------:R-:W-:-:S05]  /*8e80*/  @!P0 IADD3 R3, R3, 0x1, RZ ;  /* 0x0000000103038810 */ /* 0x000fca0007ffe0ff */
[----:B------:R-:W-:-:S05]  /*8e90*/  @!P1 IMAD.SHL.U32 R3, R3, 0x2, RZ ;  /* 0x0000000203039824 */ /* 0x000fca00078e00ff */
[----:B------:R-:W-:Y:S01]  /*8ea0*/  LOP3.LUT R2, R3, 0x80000000, R0, 0xf8, !PT ;  /* 0x8000000003027812 */ /* 0x000fe200078ef800 */
[----:B------:R-:W-:Y:S06]  /*8eb0*/  BRA `(.L_x_11395) ;  /* 0x0000000000047947 */ /* 0x000fec0003800000 */
.L_x_11396:
[----:B------:R0:W1:Y:S02]  /*8ec0*/  MUFU.RCP R2, R0 ;  /* 0x0000000000027308 */ /* 0x0000640000001000 */
.L_x_11395:
[----:B-1-3--:R-:W-:Y:S01]  /*8ed0*/  MOV R5, R2 ;  /* 0x0000000200057202 */ /* 0x00afe20000000f00 */
[----:B------:R-:W-:Y:S01]  /*8ee0*/  IMAD.MOV.U32 R2, RZ, RZ, R7 ;  /* 0x000000ffff027224 */ /* 0x000fe200078e0007 */
[----:B------:R-:W-:-:S04]  /*8ef0*/  MOV R3, 0x0 ;  /* 0x0000000000037802 */ /* 0x000fc80000000f00 */
[----:B0-2---:R-:W-:Y:S05]  /*8f00*/  RET.REL.NODEC R2 `(_ZN18transformer_engine6detail43dgated_act_cast_transpose_kernel_notalignedILi2ELi2Ef13__nv_bfloat16S2_NS_5EmptyEXadL_ZNS_5dgeluIffEET_T0_RKS3_EEXadL_ZNS_4geluIffEES5_S6_S8_EEEEvPKT2_SC_PT3_SE_PKT1_PSF_SI_mmm) ;  /* 0xffffff70023c7950 */ /* 0x005fea0003c3ffff */
.L_x_11397:
        /* <DEDUP_REMOVED lines=15> */
.L_x_34734:


//--------------------- .text._ZN18transformer_engine6detail32dgated_act_cast_transpose_kernelILi2ELi2Ef13__nv_bfloat16S2_NS_5EmptyEXadL_ZNS_5dgeluIffEET_T0_RKS3_EEXadL_ZNS_4geluIffEES5_S6_S8_EEEEvPKT2_SC_PT3_SE_PKT1_PSF_SI_mmm --------------------------
	.section	.text._ZN18transformer_engine6detail32dgated_act_cast_transpose_kernelILi2ELi2Ef13__nv_bfloat16S2_NS_5EmptyEXadL_ZNS_5dgeluIffEET_T0_RKS3_EEXadL_ZNS_4geluIffEES5_S6_S8_EEEEvPKT2_SC_PT3_SE_PKT1_PSF_SI_mmm,"ax",@progbits
	.align	128
        .global         _ZN18transformer_engine6detail32dgated_act_cast_transpose_kernelILi2ELi2Ef13__nv_bfloat16S2_NS_5EmptyEXadL_ZNS_5dgeluIffEET_T0_RKS3_EEXadL_ZNS_4geluIffEES5_S6_S8_EEEEvPKT2_SC_PT3_SE_PKT1_PSF_SI_mmm
        .type           _ZN18transformer_engine6detail32dgated_act_cast_transpose_kernelILi2ELi2Ef13__nv_bfloat16S2_NS_5EmptyEXadL_ZNS_5dgeluIffEET_T0_RKS3_EEXadL_ZNS_4geluIffEES5_S6_S8_EEEEvPKT2_SC_PT3_SE_PKT1_PSF_SI_mmm,@function
        .size           _ZN18transformer_engine6detail32dgated_act_cast_transpose_kernelILi2ELi2Ef13__nv_bfloat16S2_NS_5EmptyEXadL_ZNS_5dgeluIffEET_T0_RKS3_EEXadL_ZNS_4geluIffEES5_S6_S8_EEEEvPKT2_SC_PT3_SE_PKT1_PSF_SI_mmm,(.L_x_34736 - _ZN18transformer_engine6detail32dgated_act_cast_transpose_kernelILi2ELi2Ef13__nv_bfloat16S2_NS_5EmptyEXadL_ZNS_5dgeluIffEET_T0_RKS3_EEXadL_ZNS_4geluIffEES5_S6_S8_EEEEvPKT2_SC_PT3_SE_PKT1_PSF_SI_mmm)
        .other          _ZN18transformer_engine6detail32dgated_act_cast_transpose_kernelILi2ELi2Ef13__nv_bfloat16S2_NS_5EmptyEXadL_ZNS_5dgeluIffEET_T0_RKS3_EEXadL_ZNS_4geluIffEES5_S6_S8_EEEEvPKT2_SC_PT3_SE_PKT1_PSF_SI_mmm,@"STO_CUDA_ENTRY STV_DEFAULT"
_ZN18transformer_engine6detail32dgated_act_cast_transpose_kernelILi2ELi2Ef13__nv_bfloat16S2_NS_5EmptyEXadL_ZNS_5dgeluIffEET_T0_RKS3_EEXadL_ZNS_4geluIffEES5_S6_S8_EEEEvPKT2_SC_PT3_SE_PKT1_PSF_SI_mmm:
.text._ZN18transformer_engine6detail32dgated_act_cast_transpose_kernelILi2ELi2Ef13__nv_bfloat16S2_NS_5EmptyEXadL_ZNS_5dgeluIffEET_T0_RKS3_EEXadL_ZNS_4geluIffEES5_S6_S8_EEEEvPKT2_SC_PT3_SE_PKT1_PSF_SI_mmm:
        /* <DEDUP_REMOVED lines=18> */
[----:B------:R-:W-:Y:S05]  /*0120*/  CALL.REL.NOINC `($__internal_250_$__cuda_sm20_div_u64) ;  /* 0x0000005c00e87944 */ /* 0x000fea0003c00000 */
        /* <DEDUP_REMOVED lines=8> */
.L_x_11398:
[----:B------:R-:W0:Y:S01]  /*01b0*/  I2F.U32.RP R3, R5 ;  /* 0x0000000500037306 */ /* 0x000e220000209000 */
[----:B------:R-:W-:Y:S02]  /*01c0*/  ISETP.NE.U32.AND P2, PT, R5, RZ, PT ;  /* 0x000000ff0500720c */ /* 0x000fe40003f45070 */
[----:B------:R-:W-:-:S05]  /*01d0*/  MOV R17, RZ ;  /* 0x000000ff00117202 */ /* 0x000fca0000000f00 */
[----:B0-----:R-:W0:Y:S02]  /*01e0*/  MUFU.RCP R3, R3 ;  /* 0x0000000300037308 */ /* 0x001e240000001000 */
[----:B0-----:R-:W-:Y:S01]  /*01f0*/  IADD3 R6, R3, 0xffffffe, RZ ;  /* 0x0ffffffe03067810 */ /* 0x001fe20007ffe0ff */
[----:B------:R-:W-:-:S05]  /*0200*/  HFMA2.MMA R3, -RZ, RZ, 0, 0 ;  /* 0x00000000ff037435 */ /* 0x000fca00000001ff */
[----:B------:R0:W1:Y:S02]  /*0210*/  F2I.FTZ.U32.TRUNC.NTZ R7, R6 ;  /* 0x0000000600077305 */ /* 0x000064000021f000 */
[----:B0-----:R-:W-:Y:S02]  /*0220*/  MOV R6, RZ ;  /* 0x000000ff00067202 */ /* 0x001fe40000000f00 */
        /* <DEDUP_REMOVED lines=14> */
.L_x_11399:
[C---:B------:R-:W-:Y:S01]  /*0310*/  SHF.L.U32 R5, R4.reuse, 0x2, RZ ;  /* 0x0000000204057819 */ /* 0x040fe200000006ff */
[----:B------:R-:W-:Y:S01]  /*0320*/  ULDC.64 UR10, c[0x0][0x248] ;  /* 0x00009200000a7ab9 */ /* 0x000fe20000000a00 */
[----:B------:R-:W-:Y:S01]  /*0330*/  SHF.L.U32 R21, R4, 0x3, RZ ;  /* 0x0000000304157819 */ /* 0x000fe200000006ff */
[----:B------:R-:W-:Y:S01]  /*0340*/  IMAD R11, R17, UR10, RZ ;  /* 0x0000000a110b7c24 */ /* 0x000fe2000f8e02ff */
[----:B------:R-:W-:Y:S01]  /*0350*/  IADD3 R14, -R5, R14, RZ ;  /* 0x0000000e050e7210 */ /* 0x000fe20007ffe1ff */
[----:B------:R-:W-:Y:S01]  /*0360*/  ULOP3.LUT UR4, UR11, 0x7fffffff, URZ, 0xc0, !UPT ;  /* 0x7fffffff0b047892 */ /* 0x000fe2000f8ec03f */
[----:B------:R-:W-:Y:S01]  /*0370*/  IMAD.WIDE.U32 R8, R16, UR10, RZ ;  /* 0x0000000a10087c25 */ /* 0x000fe2000f8e00ff */
[----:B------:R-:W-:Y:S01]  /*0380*/  SHF.L.U32 R5, R2, 0x1, RZ ;  /* 0x0000000102057819 */ /* 0x000fe200000006ff */
[----:B------:R-:W-:Y:S01]  /*0390*/  USHF.L.U32 UR15, UR10, 0x1, URZ ;  /* 0x000000010a0f7899 */ /* 0x000fe2000800063f */
[----:B------:R-:W-:Y:S01]  /*03a0*/  IADD3 R12, R14, -0x1, RZ ;  /* 0xffffffff0e0c7810 */ /* 0x000fe20007ffe0ff */
[----:B------:R-:W-:Y:S01]  /*03b0*/  IMAD R11, R16, UR11, R11 ;  /* 0x0000000b100b7c24 */ /* 0x000fe2000f8e020b */
[----:B------:R-:W-:Y:S01]  /*03c0*/  LOP3.LUT R21, R21, 0x38, RZ, 0xc0, !PT ;  /* 0x0000003815157812 */ /* 0x000fe200078ec0ff */
[----:B------:R-:W-:Y:S01]  /*03d0*/  USHF.L.U64.HI UR16, UR10, 0x1, UR11 ;  /* 0x000000010a107899 */ /* 0x000fe2000801020b */
[----:B------:R-:W-:Y:S01]  /*03e0*/  LOP3.LUT R12, R12, 0x1f, RZ, 0xc0, !PT ;  /* 0x0000001f0c0c7812 */ /* 0x000fe200078ec0ff */
[----:B------:R-:W-:Y:S01]  /*03f0*/  ULDC.64 UR6, c[0x0][0x218] ;  /* 0x0000860000067ab9 */ /* 0x000fe20000000a00 */
[----:B------:R-:W-:Y:S01]  /*0400*/  MOV R13, RZ ;  /* 0x000000ff000d7202 */ /* 0x000fe20000000f00 */
[C---:B------:R-:W-:Y:S01]  /*0410*/  IMAD R51, R21.reuse, UR4, RZ ;  /* 0x0000000415337c24 */ /* 0x040fe2000f8e02ff */
[----:B------:R-:W-:Y:S01]  /*0420*/  LEA R22, P0, R8, R5, 0x2 ;  /* 0x0000000508167211 */ /* 0x000fe200078010ff */
[----:B------:R-:W-:Y:S01]  /*0430*/  ULDC.64 UR12, c[0x0][0x208] ;  /* 0x00008200000c7ab9 */ /* 0x000fe20000000a00 */
[----:B------:R-:W-:Y:S01]  /*0440*/  SHF.L.U64.HI R7, R2, 0x1, R3 ;  /* 0x0000000102077819 */ /* 0x000fe20000010203 */
[----:B------:R-:W-:Y:S01]  /*0450*/  IMAD.WIDE.U32 R4, R21, UR10, R12 ;  /* 0x0000000a15047c25 */ /* 0x000fe2000f8e000c */
[----:B------:R-:W-:Y:S01]  /*0460*/  IADD3 R18, R9, R11, RZ ;  /* 0x0000000b09127210 */ /* 0x000fe20007ffe0ff */
[----:B------:R-:W-:Y:S01]  /*0470*/  ULDC.64 UR8, c[0x0][0x250] ;  /* 0x0000940000087ab9 */ /* 0x000fe20000000a00 */
[----:B------:R-:W-:Y:S01]  /*0480*/  SHF.L.U32 R23, R22, 0x6, RZ ;  /* 0x0000000616177819 */ /* 0x000fe200000006ff */
[----:B------:R-:W-:Y:S01]  /*0490*/  ULDC.64 UR18, c[0x0][0x228] ;  /* 0x00008a0000127ab9 */ /* 0x000fe20000000a00 */
[----:B------:R-:W-:Y:S01]  /*04a0*/  LEA.HI.X R7, R8, R7, R18, 0x2, P0 ;  /* 0x0000000708077211 */ /* 0x000fe200000f1412 */
[----:B------:R-:W-:Y:S01]  /*04b0*/  ULDC.64 UR20, c[0x0][0x230] ;  /* 0x00008c0000147ab9 */ /* 0x000fe20000000a00 */
[----:B------:R-:W-:-:S02]  /*04c0*/  IADD3 R5, R51, R5, RZ ;  /* 0x0000000533057210 */ /* 0x000fc40007ffe0ff */
[----:B------:R-:W-:Y:S02]  /*04d0*/  IADD3 R33, P1, R4, UR15, RZ ;  /* 0x0000000f04217c10 */ /* 0x000fe4000ff3e0ff */
[----:B------:R-:W-:Y:S02]  /*04e0*/  SHF.L.U64.HI R22, R22, 0x6, R7 ;  /* 0x0000000616167819 */ /* 0x000fe40000010207 */
[----:B------:R-:W-:Y:S02]  /*04f0*/  IADD3 R47, P0, R23, UR6, RZ ;  /* 0x00000006172f7c10 */ /* 0x000fe4000ff1e0ff */
[----:B------:R-:W-:Y:S02]  /*0500*/  IADD3.X R6, R5, UR16, RZ, P1, !PT ;  /* 0x0000001005067c10 */ /* 0x000fe40008ffe4ff */
[----:B------:R-:W-:Y:S02]  /*0510*/  SHF.L.U32 R32, R33, 0x2, RZ ;  /* 0x0000000221207819 */ /* 0x000fe400000006ff */
[----:B------:R-:W-:-:S02]  /*0520*/  IADD3.X R46, R22, UR7, RZ, P0, !PT ;  /* 0x00000007162e7c10 */ /* 0x000fc400087fe4ff */
[----:B------:R-:W-:Y:S02]  /*0530*/  SHF.L.U64.HI R33, R33, 0x2, R6 ;  /* 0x0000000221217819 */ /* 0x000fe40000010206 */
[----:B------:R-:W-:-:S04]  /*0540*/  IADD3 R24, P0, R32, R47, RZ ;  /* 0x0000002f20187210 */ /* 0x000fc80007f1e0ff */
[----:B------:R-:W-:-:S05]  /*0550*/  IADD3.X R25, R33, R46, RZ, P0, !PT ;  /* 0x0000002e21197210 */ /* 0x000fca00007fe4ff */
[----:B------:R0:W2:Y:S01]  /*0560*/  LDG.E R48, desc[UR12][R24.64] ;  /* 0x0000000c18307981 */ /* 0x0000a2000c1e1900 */
[----:B------:R-:W-:Y:S01]  /*0570*/  MOV R7, UR10 ;  /* 0x0000000a00077c02 */ /* 0x000fe20008000f00 */
[----:B------:R-:W-:-:S04]  /*0580*/  UIMAD UR4, UR4, 0x3, URZ ;  /* 0x00000003040478a4 */ /* 0x000fc8000f8e023f */
[----:B------:R-:W-:-:S05]  /*0590*/  IMAD.WIDE.U32 R4, R7, 0x3, R4 ;  /* 0x0000000307047825 */ /* 0x000fca00078e0004 */
[----:B------:R-:W-:Y:S02]  /*05a0*/  IADD3 R7, R5, UR4, RZ ;  /* 0x0000000405077c10 */ /* 0x000fe4000fffe0ff */
[C---:B------:R-:W-:Y:S02]  /*05b0*/  SHF.L.U32 R28, R4.reuse, 0x2, RZ ;  /* 0x00000002041c7819 */ /* 0x040fe400000006ff */
[----:B------:R-:W-:Y:S02]  /*05c0*/  SHF.L.U64.HI R7, R4, 0x2, R7 ;  /* 0x0000000204077819 */ /* 0x000fe40000010207 */
[----:B------:R-:W-:-:S04]  /*05d0*/  IADD3 R10, P0, R28, R47, RZ ;  /* 0x0000002f1c0a7210 */ /* 0x000fc80007f1e0ff */
[----:B------:R-:W-:-:S05]  /*05e0*/  IADD3.X R11, R7, R46, RZ, P0, !PT ;  /* 0x0000002e070b7210 */ /* 0x000fca00007fe4ff */
[----:B------:R-:W3:Y:S01]  /*05f0*/  LDG.E R10, desc[UR12][R10.64] ;  /* 0x0000000c0a0a7981 */ /* 0x000ee2000c1e1900 */
[----:B------:R-:W-:Y:S01]  /*0600*/  LOP3.LUT R4, R14, 0x1f, RZ, 0xc0, !PT ;  /* 0x0000001f0e047812 */ /* 0x000fe200078ec0ff */
[----:B------:R-:W-:Y:S01]  /*0610*/  USHF.L.U32 UR6, UR10, 0x2, URZ ;  /* 0x000000020a067899 */ /* 0x000fe2000800063f */
[----:B------:R-:W-:Y:S01]  /*0620*/  MOV R5, RZ ;  /* 0x000000ff00057202 */ /* 0x000fe20000000f00 */
[----:B------:R-:W-:Y:S02]  /*0630*/  USHF.L.U64.HI UR14, UR10, 0x2, UR11 ;  /* 0x000000020a0e7899 */ /* 0x000fe4000801020b */
[----:B0-----:R-:W-:-:S05]  /*0640*/  IMAD.WIDE.U32 R24, R21, UR10, R4 ;  /* 0x0000000a15187c25 */ /* 0x001fca000f8e0004 */
[----:B------:R-:W-:Y:S02]  /*0650*/  IADD3 R9, R25, R51, RZ ;  /* 0x0000003319097210 */ /* 0x000fe40007ffe0ff */
[C---:B------:R-:W-:Y:S02]  /*0660*/  SHF.L.U32 R6, R24.reuse, 0x2, RZ ;  /* 0x0000000218067819 */ /* 0x040fe400000006ff */
[----:B------:R-:W-:Y:S02]  /*0670*/  SHF.L.U64.HI R9, R24, 0x2, R9 ;  /* 0x0000000218097819 */ /* 0x000fe40000010209 */
[----:B------:R-:W-:-:S04]  /*0680*/  IADD3 R30, P0, R6, R47, RZ ;  /* 0x0000002f061e7210 */ /* 0x000fc80007f1e0ff */
[----:B------:R-:W-:Y:S02]  /*0690*/  IADD3.X R31, R9, R46, RZ, P0, !PT ;  /* 0x0000002e091f7210 */ /* 0x000fe400007fe4ff */
[----:B------:R-:W-:-:S03]  /*06a0*/  IADD3 R26, P0, R30, UR6, RZ ;  /* 0x000000061e1a7c10 */ /* 0x000fc6000ff1e0ff */
[----:B------:R0:W4:Y:S01]  /*06b0*/  LDG.E R15, desc[UR12][R30.64] ;  /* 0x0000000c1e0f7981 */ /* 0x000122000c1e1900 */
[----:B------:R-:W-:-:S05]  /*06c0*/  IADD3.X R27, R31, UR14, RZ, P0, !PT ;  /* 0x0000000e1f1b7c10 */ /* 0x000fca00087fe4ff */
[----:B------:R1:W5:Y:S01]  /*06d0*/  LDG.E R11, desc[UR12][R26.64] ;  /* 0x0000000c1a0b7981 */ /* 0x000362000c1e1900 */
[----:B0-----:R-:W-:Y:S01]  /*06e0*/  IMAD R31, R3, UR8, RZ ;  /* 0x00000008031f7c24 */ /* 0x001fe2000f8e02ff */
[----:B------:R-:W-:Y:S01]  /*06f0*/  MOV R39, 0x3c80f082 ;  /* 0x3c80f08200277802 */ /* 0x000fe20000000f00 */
[----:B------:R-:W-:-:S04]  /*0700*/  IMAD.WIDE.U32 R16, R2, UR8, R16 ;  /* 0x0000000802107c25 */ /* 0x000fc8000f8e0010 */
[----:B------:R-:W-:-:S05]  /*0710*/  IMAD R41, R2, UR9, R31 ;  /* 0x0000000902297c24 */ /* 0x000fca000f8e021f */
[----:B------:R-:W-:Y:S01]  /*0720*/  IADD3 R41, R17, R41, RZ ;  /* 0x0000002911297210 */ /* 0x000fe20007ffe0ff */
[----:B------:R-:W-:Y:S02]  /*0730*/  USHF.R.U64 UR17, UR10, 0x1, UR11 ;  /* 0x000000010a117899 */ /* 0x000fe4000800120b */
[----:B------:R-:W-:Y:S02]  /*0740*/  USHF.R.U32.HI UR7, URZ, 0x1, UR11 ;  /* 0x000000013f077899 */ /* 0x000fe4000801160b */
[----:B------:R-:W-:Y:S01]  /*0750*/  ULOP3.LUT UR5, UR10, 0xfffffffe, URZ, 0xc0, !UPT ;  /* 0xfffffffe0a057892 */ /* 0x000fe2000f8ec03f */
[----:B--2---:R-:W-:-:S05]  /*0760*/  SHF.L.U32 R50, R48, 0x10, RZ ;  /* 0x0000001030327819 */ /* 0x004fca00000006ff */
[C---:B------:R-:W-:Y:S01]  /*0770*/  FMUL R25, R50.reuse, 0.044714998453855514526 ;  /* 0x3d37271332197820 */ /* 0x040fe20000400000 */
[----:B------:R-:W-:-:S03]  /*0780*/  FMUL R19, R50, 0.79788458347320556641 ;  /* 0x3f4c422a32137820 */ /* 0x000fc60000400000 */
[----:B------:R-:W-:Y:S01]  /*0790*/  FFMA R20, R50, R25, 1 ;  /* 0x3f80000032147423 */ /* 0x000fe20000000019 */
[----:B------:R-:W-:-:S03]  /*07a0*/  IADD3 R25, P0, R2, R8, RZ ;  /* 0x0000000802197210 */ /* 0x000fc60007f1e0ff */
[----:B------:R-:W-:-:S04]  /*07b0*/  FMUL R19, R19, R20 ;  /* 0x0000001413137220 */ /* 0x000fc80000400000 */
[----:B------:R-:W-:Y:S01]  /*07c0*/  FMUL R8, |R19|, 2.8853900432586669922 ;  /* 0x4038aa3b13087820 */ /* 0x000fe20000400200 */
[----:B------:R-:W-:Y:S01]  /*07d0*/  PRMT R48, R48, 0x7632, R48 ;  /* 0x0000763230307816 */ /* 0x000fe20000000030 */
[----:B------:R-:W-:-:S04]  /*07e0*/  FMUL R29, R50, 0.035677410662174224854 ;  /* 0x3d12227a321d7820 */ /* 0x000fc80000400000 */
[----:B------:R-:W0:Y:S01]  /*07f0*/  MUFU.EX2 R8, R8 ;  /* 0x0000000800087308 */ /* 0x000e220000000800 */
[----:B------:R-:W-:Y:S01]  /*0800*/  SHF.L.U32 R48, R48, 0x10, RZ ;  /* 0x0000001030307819 */ /* 0x000fe200000006ff */
[----:B------:R-:W-:Y:S01]  /*0810*/  FFMA R29, R50, R29, 0.79788458347320556641 ;  /* 0x3f4c422a321d7423 */ /* 0x000fe2000000001d */
[----:B------:R-:W-:-:S03]  /*0820*/  FMUL R2, R19, R19 ;  /* 0x0000001313027220 */ /* 0x000fc60000400000 */
[----:B-1----:R-:W-:Y:S01]  /*0830*/  FMUL R27, R48, 0.044714998453855514526 ;  /* 0x3d372713301b7820 */ /* 0x002fe20000400000 */
[----:B------:R-:W-:Y:S01]  /*0840*/  FMUL R24, R50, R29 ;  /* 0x0000001d32187220 */ /* 0x000fe20000400000 */
[----:B------:R-:W-:Y:S01]  /*0850*/  FFMA R31, R2, R39, -0.052303962409496307373 ;  /* 0xbd563cae021f7423 */ /* 0x000fe20000000027 */
[C---:B------:R-:W-:Y:S01]  /*0860*/  FMUL R20, R48.reuse, 0.79788458347320556641 ;  /* 0x3f4c422a30147820 */ /* 0x040fe20000400000 */
[----:B------:R-:W-:Y:S01]  /*0870*/  FFMA R27, R48, R27, 1 ;  /* 0x3f800000301b7423 */ /* 0x000fe2000000001b */
[----:B------:R-:W-:Y:S01]  /*0880*/  FMUL R26, |R24|, 2.8853900432586669922 ;  /* 0x4038aa3b181a7820 */ /* 0x000fe20000400200 */
[----:B------:R-:W-:Y:S01]  /*0890*/  FMUL R37, R48, 0.035677410662174224854 ;  /* 0x3d12227a30257820 */ /* 0x000fe20000400000 */
[----:B------:R-:W-:Y:S01]  /*08a0*/  FFMA R31, R2, R31, 0.1331529766321182251 ;  /* 0x3e085941021f7423 */ /* 0x000fe2000000001f */
[----:B------:R-:W-:Y:S01]  /*08b0*/  FMUL R20, R20, R27 ;  /* 0x0000001b14147220 */ /* 0x000fe20000400000 */
[----:B0-----:R-:W-:Y:S01]  /*08c0*/  FADD R8, R8, 1 ;  /* 0x3f80000008087421 */ /* 0x001fe20000000000 */
[----:B------:R0:W1:Y:S01]  /*08d0*/  MUFU.EX2 R35, R26 ;  /* 0x0000001a00237308 */ /* 0x0000620000000800 */
[----:B------:R-:W-:Y:S01]  /*08e0*/  FFMA R17, R48, R37, 0.79788458347320556641 ;  /* 0x3f4c422a30117423 */ /* 0x000fe20000000025 */
[----:B------:R-:W-:-:S06]  /*08f0*/  FFMA R31, R2, R31, -0.33332768082618713379 ;  /* 0xbeaaa9ed021f7423 */ /* 0x000fcc000000001f */
[----:B------:R2:W4:Y:S01]  /*0900*/  MUFU.RCP R27, R8 ;  /* 0x00000008001b7308 */ /* 0x0005220000001000 */
[----:B------:R-:W-:Y:S01]  /*0910*/  FMUL R17, R48, R17 ;  /* 0x0000001130117220 */ /* 0x000fe20000400000 */
[----:B------:R-:W-:Y:S01]  /*0920*/  FFMA R34, R2, R31, RZ ;  /* 0x0000001f02227223 */ /* 0x000fe200000000ff */
[----:B------:R-:W-:Y:S02]  /*0930*/  FMUL R2, R24, R24 ;  /* 0x0000001818027220 */ /* 0x000fe40000400000 */
[----:B------:R-:W-:Y:S02]  /*0940*/  FMUL R30, |R17|, 2.8853900432586669922 ;  /* 0x4038aa3b111e7820 */ /* 0x000fe40000400200 */
[----:B------:R-:W-:Y:S01]  /*0950*/  FFMA R31, R2, R39, -0.052303962409496307373 ;  /* 0xbd563cae021f7423 */ /* 0x000fe20000000027 */
[----:B0-----:R-:W-:Y:S01]  /*0960*/  MOV R26, 0x3f800000 ;  /* 0x3f800000001a7802 */ /* 0x001fe20000000f00 */
[----:B--2---:R-:W-:Y:S01]  /*0970*/  FMUL R8, R20, R20 ;  /* 0x0000001414087220 */ /* 0x004fe20000400000 */
[----:B------:R-:W-:Y:S01]  /*0980*/  LEA R29, P1, R16, UR18, 0x7 ;  /* 0x00000012101d7c11 */ /* 0x000fe2000f8238ff */
[----:B------:R-:W-:Y:S01]  /*0990*/  FFMA R31, R2, R31, 0.1331529766321182251 ;  /* 0x3e085941021f7423 */ /* 0x000fe2000000001f */
[----:B---3--:R-:W-:Y:S01]  /*09a0*/  SHF.L.U32 R44, R10, 0x10, RZ ;  /* 0x000000100a2c7819 */ /* 0x008fe200000006ff */
[----:B------:R-:W0:Y:S01]  /*09b0*/  MUFU.EX2 R30, R30 ;  /* 0x0000001e001e7308 */ /* 0x000e220000000800 */
[----:B-1----:R-:W-:Y:S01]  /*09c0*/  FADD R36, R35, 1 ;  /* 0x3f80000023247421 */ /* 0x002fe20000000000 */
[----:B------:R-:W-:Y:S01]  /*09d0*/  FSETP.GE.AND P2, PT, |R19|, 0.60000002384185791016, PT ;  /* 0x3f19999a1300780b */ /* 0x000fe20003f46200 */
[----:B------:R-:W-:Y:S01]  /*09e0*/  FFMA R35, R8, R39, -0.052303962409496307373 ;  /* 0xbd563cae08237423 */ /* 0x000fe20000000027 */
[----:B------:R-:W-:Y:S01]  /*09f0*/  LEA.HI.X R16, R16, UR19, R41, 0x7, P1 ;  /* 0x0000001310107c11 */ /* 0x000fe200088f3c29 */
[----:B----4-:R-:W-:Y:S01]  /*0a00*/  FFMA R27, R27, -2, R26 ;  /* 0xc00000001b1b7823 */ /* 0x010fe2000000001a */
[----:B------:R-:W-:Y:S01]  /*0a10*/  FSETP.GE.AND P1, PT, |R19|, 9.010913848876953125, PT ;  /* 0x41102cb41300780b */ /* 0x000fe20003f26200 */
[----:B------:R-:W-:Y:S01]  /*0a20*/  FFMA R31, R2, R31, -0.33332768082618713379 ;  /* 0xbeaaa9ed021f7423 */ /* 0x000fe2000000001f */
[----:B------:R-:W-:Y:S01]  /*0a30*/  FMUL R43, R44, 0.044714998453855514526 ;  /* 0x3d3727132c2b7820 */ /* 0x000fe20000400000 */
[----:B------:R-:W-:Y:S01]  /*0a40*/  FMUL R37, |R20|, 2.8853900432586669922 ;  /* 0x4038aa3b14257820 */ /* 0x000fe20000400200 */
[----:B------:R-:W-:Y:S01]  /*0a50*/  FFMA R41, R8, R35, 0.1331529766321182251 ;  /* 0x3e08594108297423 */ /* 0x000fe20000000023 */
[----:B------:R-:W-:Y:S01]  /*0a60*/  FSEL R52, R27, 1, !P1 ;  /* 0x3f8000001b347808 */ /* 0x000fe20004800000 */
[----:B------:R-:W-:Y:S01]  /*0a70*/  FFMA R35, R2, R31, RZ ;  /* 0x0000001f02237223 */ /* 0x000fe200000000ff */
[C---:B------:R-:W-:Y:S01]  /*0a80*/  FMUL R27, R44.reuse, 0.79788458347320556641 ;  /* 0x3f4c422a2c1b7820 */ /* 0x040fe20000400000 */
[----:B------:R-:W-:Y:S01]  /*0a90*/  FFMA R2, R44, R43, 1 ;  /* 0x3f8000002c027423 */ /* 0x000fe2000000002b */
[----:B------:R-:W-:Y:S01]  /*0aa0*/  MUFU.EX2 R38, R37 ;  /* 0x0000002500267308 */ /* 0x000fe20000000800 */
[--C-:B------:R-:W-:Y:S01]  /*0ab0*/  LOP3.LUT R52, R52, 0x80000000, R19.reuse, 0xb8, !PT ;  /* 0x8000000034347812 */ /* 0x100fe200078eb813 */
[----:B------:R-:W-:Y:S01]  /*0ac0*/  FMUL R53, R44, 0.035677410662174224854 ;  /* 0x3d12227a2c357820 */ /* 0x000fe20000400000 */
[----:B------:R-:W-:Y:S01]  /*0ad0*/  FMUL R27, R27, R2 ;  /* 0x000000021b1b7220 */ /* 0x000fe20000400000 */
[--C-:B------:R-:W-:Y:S01]  /*0ae0*/  @!P2 FFMA R52, R19, R34, R19.reuse ;  /* 0x000000221334a223 */ /* 0x100fe20000000013 */
[----:B0-----:R-:W-:Y:S01]  /*0af0*/  FADD R30, R30, 1 ;  /* 0x3f8000001e1e7421 */ /* 0x001fe20000000000 */
[----:B------:R-:W-:Y:S01]  /*0b00*/  FSETP.GE.AND P3, PT, |R17|, 9.010913848876953125, PT ;  /* 0x41102cb41100780b */ /* 0x000fe20003f66200 */
[----:B------:R-:W-:Y:S01]  /*0b10*/  ULDC.64 UR18, c[0x0][0x210] ;  /* 0x0000840000127ab9 */ /* 0x000fe20000000a00 */
[----:B------:R-:W0:Y:S01]  /*0b20*/  MUFU.RCP R37, R36 ;  /* 0x0000002400257308 */ /* 0x000e220000001000 */
[----:B------:R-:W-:Y:S01]  /*0b30*/  PRMT R19, R10, 0x7632, R19 ;  /* 0x000076320a137816 */ /* 0x000fe20000000013 */
[----:B------:R-:W-:Y:S01]  /*0b40*/  FMUL R10, |R27|, 2.8853900432586669922 ;  /* 0x4038aa3b1b0a7820 */ /* 0x000fe20000400200 */
[----:B------:R-:W-:Y:S01]  /*0b50*/  FFMA R53, R44, R53, 0.79788458347320556641 ;  /* 0x3f4c422a2c357423 */ /* 0x000fe20000000035 */
[----:B------:R-:W-:-:S04]  /*0b60*/  FSETP.GE.AND P2, PT, |R24|, 0.60000002384185791016, PT ;  /* 0x3f19999a1800780b */ /* 0x000fc80003f46200 */
[----:B------:R1:W-:Y:S01]  /*0b70*/  MUFU.RCP R43, R30 ;  /* 0x0000001e002b7308 */ /* 0x0003e20000001000 */
[----:B------:R-:W-:-:S07]  /*0b80*/  FMUL R2, R17, R17 ;  /* 0x0000001111027220 */ /* 0x000fce0000400000 */
[----:B------:R-:W2:Y:S01]  /*0b90*/  MUFU.EX2 R10, R10 ;  /* 0x0000000a000a7308 */ /* 0x000ea20000000800 */
[----:B-1----:R-:W-:Y:S01]  /*0ba0*/  FMUL R30, R44, R53 ;  /* 0x000000352c1e7220 */ /* 0x002fe20000400000 */
[----:B0-----:R-:W-:-:S03]  /*0bb0*/  FFMA R37, R37, -2, R26 ;  /* 0xc000000025257823 */ /* 0x001fc6000000001a */
[----:B------:R-:W-:Y:S01]  /*0bc0*/  FMUL R36, |R30|, 2.8853900432586669922 ;  /* 0x4038aa3b1e247820 */ /* 0x000fe20000400200 */
[----:B------:R-:W-:Y:S01]  /*0bd0*/  FADD R38, R38, 1 ;  /* 0x3f80000026267421 */ /* 0x000fe20000000000 */
[----:B------:R-:W-:Y:S01]  /*0be0*/  FSETP.GE.AND P1, PT, |R24|, 9.010913848876953125, PT ;  /* 0x41102cb41800780b */ /* 0x000fe20003f26200 */
[----:B------:R-:W-:Y:S01]  /*0bf0*/  FFMA R31, R8, R41, -0.33332768082618713379 ;  /* 0xbeaaa9ed081f7423 */ /* 0x000fe20000000029 */
[C---:B------:R-:W-:Y:S01]  /*0c00*/  FFMA R45, R2.reuse, R39, -0.052303962409496307373 ;  /* 0xbd563cae022d7423 */ /* 0x040fe20000000027 */
[----:B------:R0:W-:Y:S01]  /*0c10*/  MUFU.RCP R41, R38 ;  /* 0x0000002600297308 */ /* 0x0001e20000001000 */
[----:B------:R-:W-:Y:S02]  /*0c20*/  FSEL R37, R37, 1, !P1 ;  /* 0x3f80000025257808 */ /* 0x000fe40004800000 */
[----:B------:R-:W-:-:S05]  /*0c30*/  FFMA R45, R2, R45, 0.1331529766321182251 ;  /* 0x3e085941022d7423 */ /* 0x000fca000000002d */
[----:B------:R-:W1:Y:S01]  /*0c40*/  MUFU.EX2 R36, R36 ;  /* 0x0000002400247308 */ /* 0x000e620000000800 */
[--C-:B------:R-:W-:Y:S01]  /*0c50*/  LOP3.LUT R49, R37, 0x80000000, R24.reuse, 0xb8, !PT ;  /* 0x8000000025317812 */ /* 0x100fe200078eb818 */
[----:B------:R-:W-:Y:S01]  /*0c60*/  @!P2 FFMA R49, R24, R35, R24 ;  /* 0x000000231831a223 */ /* 0x000fe20000000018 */
[----:B------:R-:W-:Y:S01]  /*0c70*/  SHF.L.U32 R19, R19, 0x10, RZ ;  /* 0x0000001013137819 */ /* 0x000fe200000006ff */
[----:B--2---:R-:W-:Y:S01]  /*0c80*/  FADD R24, R10, 1 ;  /* 0x3f8000000a187421 */ /* 0x004fe20000000000 */
[----:B------:R-:W-:Y:S01]  /*0c90*/  FFMA R45, R2, R45, -0.33332768082618713379 ;  /* 0xbeaaa9ed022d7423 */ /* 0x000fe2000000002d */
[--C-:B------:R-:W-:Y:S01]  /*0ca0*/  FFMA R43, R43, -2, R26.reuse ;  /* 0xc00000002b2b7823 */ /* 0x100fe2000000001a */
[----:B------:R-:W-:Y:S01]  /*0cb0*/  FFMA R31, R8, R31, RZ ;  /* 0x0000001f081f7223 */ /* 0x000fe200000000ff */
[----:B------:R-:W-:Y:S01]  /*0cc0*/  FSETP.GE.AND P4, PT, |R17|, 0.60000002384185791016, PT ;  /* 0x3f19999a1100780b */ /* 0x000fe20003f86200 */
[----:B------:R-:W2:Y:S01]  /*0cd0*/  MUFU.RCP R35, R24 ;  /* 0x0000001800237308 */ /* 0x000ea20000001000 */
[----:B------:R-:W-:Y:S01]  /*0ce0*/  FFMA R8, R2, R45, RZ ;  /* 0x0000002d02087223 */ /* 0x000fe200000000ff */
[----:B------:R-:W-:Y:S01]  /*0cf0*/  FMUL R34, R19, 0.044714998453855514526 ;  /* 0x3d37271313227820 */ /* 0x000fe20000400000 */
[----:B------:R-:W-:Y:S01]  /*0d00*/  FSEL R2, R43, 1, !P3 ;  /* 0x3f8000002b027808 */ /* 0x000fe20005800000 */
[C---:B------:R-:W-:Y:S01]  /*0d10*/  FMUL R37, R19.reuse, 0.79788458347320556641 ;  /* 0x3f4c422a13257820 */ /* 0x040fe20000400000 */
[----:B------:R-:W-:Y:S01]  /*0d20*/  FSETP.GE.AND P2, PT, |R20|, 0.60000002384185791016, PT ;  /* 0x3f19999a1400780b */ /* 0x000fe20003f46200 */
[----:B0-----:R-:W-:Y:S01]  /*0d30*/  FFMA R38, R19, R34, 1 ;  /* 0x3f80000013267423 */ /* 0x001fe20000000022 */
[----:B------:R-:W-:Y:S01]  /*0d40*/  LOP3.LUT R45, R2, 0x80000000, R17, 0xb8, !PT ;  /* 0x80000000022d7812 */ /* 0x000fe200078eb811 */
[----:B-1----:R-:W-:Y:S01]  /*0d50*/  FADD R36, R36, 1 ;  /* 0x3f80000024247421 */ /* 0x002fe20000000000 */
[----:B------:R-:W-:Y:S01]  /*0d60*/  FFMA R41, R41, -2, R26 ;  /* 0xc000000029297823 */ /* 0x000fe2000000001a */
[----:B------:R-:W-:Y:S01]  /*0d70*/  FMUL R2, R27, R27 ;  /* 0x0000001b1b027220 */ /* 0x000fe20000400000 */
[----:B------:R-:W-:-:S02]  /*0d80*/  FSETP.GE.AND P1, PT, |R20|, 9.010913848876953125, PT ;  /* 0x41102cb41400780b */ /* 0x000fc40003f26200 */
[----:B------:R-:W-:Y:S01]  /*0d90*/  IADD3.X R34, R3, R18, RZ, P0, !PT ;  /* 0x0000001203227210 */ /* 0x000fe200007fe4ff */
[----:B------:R-:W-:Y:S01]  /*0da0*/  FMUL R18, R37, R38 ;  /* 0x0000002625127220 */ /* 0x000fe20000400000 */
[----:B------:R-:W-:Y:S01]  /*0db0*/  FFMA R3, R2, R39, -0.052303962409496307373 ;  /* 0xbd563cae02037423 */ /* 0x000fe20000000027 */
[----:B------:R-:W0:Y:S01]  /*0dc0*/  MUFU.RCP R37, R36 ;  /* 0x0000002400257308 */ /* 0x000e220000001000 */
[----:B------:R-:W-:Y:S01]  /*0dd0*/  FSEL R41, R41, 1, !P1 ;  /* 0x3f80000029297808 */ /* 0x000fe20004800000 */
[----:B------:R-:W-:Y:S01]  /*0de0*/  @!P4 FFMA R45, R17, R8, R17 ;  /* 0x00000008112dc223 */ /* 0x000fe20000000011 */
[----:B------:R-:W-:Y:S01]  /*0df0*/  FMUL R8, R30, R30 ;  /* 0x0000001e1e087220 */ /* 0x000fe20000400000 */
[----:B------:R-:W-:Y:S01]  /*0e00*/  FFMA R3, R2, R3, 0.1331529766321182251 ;  /* 0x3e08594102037423 */ /* 0x000fe20000000003 */
[--C-:B------:R-:W-:Y:S01]  /*0e10*/  LOP3.LUT R10, R41, 0x80000000, R20.reuse, 0xb8, !PT ;  /* 0x80000000290a7812 */ /* 0x100fe200078eb814 */
[----:B------:R-:W-:Y:S01]  /*0e20*/  @!P2 FFMA R10, R20, R31, R20 ;  /* 0x0000001f140aa223 */ /* 0x000fe20000000014 */
[----:B--2---:R-:W-:Y:S01]  /*0e30*/  FFMA R35, R35, -2, R26 ;  /* 0xc000000023237823 */ /* 0x004fe2000000001a */
[----:B------:R-:W-:Y:S01]  /*0e40*/  FSETP.GE.AND P0, PT, |R27|, 9.010913848876953125, PT ;  /* 0x41102cb41b00780b */ /* 0x000fe20003f06200 */
[----:B------:R-:W-:Y:S01]  /*0e50*/  FFMA R31, R8, R39, -0.052303962409496307373 ;  /* 0xbd563cae081f7423 */ /* 0x000fe20000000027 */
[----:B------:R-:W-:Y:S01]  /*0e60*/  FMUL R17, |R18|, 2.8853900432586669922 ;  /* 0x4038aa3b12117820 */ /* 0x000fe20000400200 */
[----:B------:R-:W-:Y:S01]  /*0e70*/  FFMA R3, R2, R3, -0.33332768082618713379 ;  /* 0xbeaaa9ed02037423 */ /* 0x000fe20000000003 */
[----:B------:R-:W-:Y:S01]  /*0e80*/  FSEL R24, R35, 1, !P0 ;  /* 0x3f80000023187808 */ /* 0x000fe20004000000 */
[----:B------:R-:W-:Y:S01]  /*0e90*/  FFMA R41, R8, R31, 0.1331529766321182251 ;  /* 0x3e08594108297423 */ /* 0x000fe2000000001f */
[----:B------:R-:W-:Y:S01]  /*0ea0*/  LEA R31, P0, R25, UR18, 0x7 ;  /* 0x00000012191f7c11 */ /* 0x000fe2000f8038ff */
[----:B------:R-:W-:Y:S01]  /*0eb0*/  FFMA R20, R2, R3, RZ ;  /* 0x0000000302147223 */ /* 0x000fe200000000ff */
[C---:B------:R-:W-:Y:S01]  /*0ec0*/  IMAD R53, R21.reuse, UR7, RZ ;  /* 0x0000000715357c24 */ /* 0x040fe2000f8e02ff */
[----:B------:R-:W1:Y:S01]  /*0ed0*/  MUFU.EX2 R17, R17 ;  /* 0x0000001100117308 */ /* 0x000e620000000800 */
[----:B------:R-:W-:Y:S01]  /*0ee0*/  IMAD.WIDE.U32 R2, R21, UR17, R12 ;  /* 0x0000001115027c25 */ /* 0x000fe2000f8e000c */
[----:B------:R-:W-:-:S03]  /*0ef0*/  LEA.HI.X R25, R25, UR19, R34, 0x7, P0 ;  /* 0x0000001319197c11 */ /* 0x000fc600080f3c22 */
[----:B0-----:R-:W-:Y:S01]  /*0f00*/  FFMA R37, R37, -2, R26 ;  /* 0xc000000025257823 */ /* 0x001fe2000000001a */
[----:B------:R-:W-:Y:S02]  /*0f10*/  FSETP.GE.AND P0, PT, |R30|, 9.010913848876953125, PT ;  /* 0x41102cb41e00780b */ /* 0x000fe40003f06200 */
[----:B------:R-:W-:Y:S02]  /*0f20*/  IADD3 R3, R53, R3, RZ ;  /* 0x0000000335037210 */ /* 0x000fe40007ffe0ff */
[----:B------:R-:W-:Y:S01]  /*0f30*/  IADD3 R34, P2, R2, UR5, RZ ;  /* 0x0000000502227c10 */ /* 0x000fe2000ff5e0ff */
[----:B------:R-:W-:Y:S01]  /*0f40*/  FFMA R41, R8, R41, -0.33332768082618713379 ;  /* 0xbeaaa9ed08297423 */ /* 0x000fe20000000029 */
[----:B------:R-:W-:Y:S02]  /*0f50*/  FSETP.GE.AND P1, PT, |R27|, 0.60000002384185791016, PT ;  /* 0x3f19999a1b00780b */ /* 0x000fe40003f26200 */
[----:B------:R-:W-:Y:S02]  /*0f60*/  FSEL R37, R37, 1, !P0 ;  /* 0x3f80000025257808 */ /* 0x000fe40004000000 */
[----:B------:R-:W-:-:S02]  /*0f70*/  IADD3.X R35, R3, UR11, RZ, P2, !PT ;  /* 0x0000000b03237c10 */ /* 0x000fc400097fe4ff */
[----:B------:R-:W-:Y:S01]  /*0f80*/  LEA R40, P0, R34, R31, 0x2 ;  /* 0x0000001f22287211 */ /* 0x000fe200078010ff */
[----:B------:R-:W-:-:S03]  /*0f90*/  FFMA R13, R8, R41, RZ ;  /* 0x00000029080d7223 */ /* 0x000fc600000000ff */
[----:B------:R-:W-:Y:S01]  /*0fa0*/  LEA.HI.X R41, R34, R25, R35, 0x2, P0 ;  /* 0x0000001922297211 */ /* 0x000fe200000f1423 */
[----:B-1----:R-:W-:Y:S01]  /*0fb0*/  FADD R8, R17, 1 ;  /* 0x3f80000011087421 */ /* 0x002fe20000000000 */
[----:B------:R-:W-:-:S03]  /*0fc0*/  LOP3.LUT R24, R24, 0x80000000, R27, 0xb8, !PT ;  /* 0x8000000018187812 */ /* 0x000fc600078eb81b */
[----:B------:R0:W2:Y:S01]  /*0fd0*/  LDG.E R40, desc[UR12][R40.64] ;  /* 0x0000000c28287981 */ /* 0x0000a2000c1e1900 */
[----:B------:R-:W-:Y:S01]  /*0fe0*/  @!P1 FFMA R24, R27, R20, R27 ;  /* 0x000000141b189223 */ /* 0x000fe2000000001b */
[----:B------:R-:W-:Y:S01]  /*0ff0*/  FSETP.GE.AND P1, PT, |R30|, 0.60000002384185791016, PT ;  /* 0x3f19999a1e00780b */ /* 0x000fe20003f26200 */
[----:B------:R-:W1:Y:S01]  /*1000*/  MUFU.RCP R27, R8 ;  /* 0x00000008001b7308 */ /* 0x000e620000001000 */
[----:B------:R-:W-:-:S04]  /*1010*/  FMUL R20, R19, 0.035677410662174224854 ;  /* 0x3d12227a13147820 */ /* 0x000fc80000400000 */
[----:B------:R-:W-:Y:S01]  /*1020*/  FFMA R20, R19, R20, 0.79788458347320556641 ;  /* 0x3f4c422a13147423 */ /* 0x000fe20000000014 */
[----:B------:R-:W-:-:S03]  /*1030*/  LOP3.LUT R37, R37, 0x80000000, R30, 0xb8, !PT ;  /* 0x8000000025257812 */ /* 0x000fc600078eb81e */
[----:B------:R-:W-:-:S03]  /*1040*/  FMUL R17, R19, R20 ;  /* 0x0000001413117220 */ /* 0x000fc60000400000 */
[----:B------:R-:W-:Y:S01]  /*1050*/  @!P1 FFMA R37, R30, R13, R30 ;  /* 0x0000000d1e259223 */ /* 0x000fe2000000001e */
[----:B------:R-:W-:Y:S01]  /*1060*/  FMUL R30, |R17|, 2.8853900432586669922 ;  /* 0x4038aa3b111e7820 */ /* 0x000fe20000400200 */
[C---:B------:R-:W-:Y:S01]  /*1070*/  FMUL R13, R18.reuse, R18 ;  /* 0x00000012120d7220 */ /* 0x040fe20000400000 */
[C---:B------:R-:W-:Y:S01]  /*1080*/  FSETP.GE.AND P0, PT, |R18|.reuse, 9.010913848876953125, PT ;  /* 0x41102cb41200780b */ /* 0x040fe20003f06200 */
[----:B-1----:R-:W-:Y:S02]  /*1090*/  FFMA R27, R27, -2, R26 ;  /* 0xc00000001b1b7823 */ /* 0x002fe4000000001a */
[C---:B------:R-:W-:Y:S01]  /*10a0*/  FFMA R8, R13.reuse, R39, -0.052303962409496307373 ;  /* 0xbd563cae0d087423 */ /* 0x040fe20000000027 */
[----:B------:R-:W1:Y:S01]  /*10b0*/  MUFU.EX2 R30, R30 ;  /* 0x0000001e001e7308 */ /* 0x000e620000000800 */
[----:B------:R-:W-:Y:S02]  /*10c0*/  FSETP.GE.AND P1, PT, |R18|, 0.60000002384185791016, PT ;  /* 0x3f19999a1200780b */ /* 0x000fe40003f26200 */
[----:B------:R-:W-:Y:S01]  /*10d0*/  FFMA R8, R13, R8, 0.1331529766321182251 ;  /* 0x3e0859410d087423 */ /* 0x000fe20000000008 */
[----:B------:R-:W-:-:S03]  /*10e0*/  FSEL R27, R27, 1, !P0 ;  /* 0x3f8000001b1b7808 */ /* 0x000fc60004000000 */
[----:B------:R-:W-:Y:S01]  /*10f0*/  FFMA R8, R13, R8, -0.33332768082618713379 ;  /* 0xbeaaa9ed0d087423 */ /* 0x000fe20000000008 */
[--C-:B------:R-:W-:Y:S01]  /*1100*/  LOP3.LUT R20, R27, 0x80000000, R18.reuse, 0xb8, !PT ;  /* 0x800000001b147812 */ /* 0x100fe200078eb812 */
[----:B------:R-:W-:Y:S02]  /*1110*/  FMUL R27, R17, R17 ;  /* 0x00000011111b7220 */ /* 0x000fe40000400000 */
[----:B------:R-:W-:Y:S02]  /*1120*/  FFMA R13, R13, R8, RZ ;  /* 0x000000080d0d7223 */ /* 0x000fe400000000ff */
[----:B------:R-:W-:Y:S02]  /*1130*/  FFMA R8, R27, R39, -0.052303962409496307373 ;  /* 0xbd563cae1b087423 */ /* 0x000fe40000000027 */
[----:B------:R-:W-:Y:S01]  /*1140*/  @!P1 FFMA R20, R18, R13, R18 ;  /* 0x0000000d12149223 */ /* 0x000fe20000000012 */
[----:B-----5:R-:W-:Y:S01]  /*1150*/  SHF.L.U32 R13, R11, 0x10, RZ ;  /* 0x000000100b0d7819 */ /* 0x020fe200000006ff */
[----:B------:R-:W-:Y:S01]  /*1160*/  FFMA R8, R27, R8, 0.1331529766321182251 ;  /* 0x3e0859411b087423 */ /* 0x000fe20000000008 */
[----:B-1----:R-:W-:-:S03]  /*1170*/  FADD R30, R30, 1 ;  /* 0x3f8000001e1e7421 */ /* 0x002fc60000000000 */
[----:B------:R-:W-:Y:S01]  /*1180*/  FFMA R8, R27, R8, -0.33332768082618713379 ;  /* 0xbeaaa9ed1b087423 */ /* 0x000fe20000000008 */
[----:B------:R-:W-:Y:S01]  /*1190*/  FMUL R18, R13, 0.044714998453855514526 ;  /* 0x3d3727130d127820 */ /* 0x000fe20000400000 */
[----:B------:R-:W1:Y:S02]  /*11a0*/  MUFU.RCP R35, R30 ;  /* 0x0000001e00237308 */ /* 0x000e640000001000 */
[----:B------:R-:W-:Y:S01]  /*11b0*/  FFMA R36, R27, R8, RZ ;  /* 0x000000081b247223 */ /* 0x000fe200000000ff */
[C---:B------:R-:W-:Y:S01]  /*11c0*/  FFMA R27, R13.reuse, R18, 1 ;  /* 0x3f8000000d1b7423 */ /* 0x040fe20000000012 */
[----:B------:R-:W-:-:S04]  /*11d0*/  FMUL R18, R13, 0.79788458347320556641 ;  /* 0x3f4c422a0d127820 */ /* 0x000fc80000400000 */
[----:B------:R-:W-:Y:S01]  /*11e0*/  FMUL R18, R18, R27 ;  /* 0x0000001b12127220 */ /* 0x000fe20000400000 */
[----:B------:R-:W-:-:S03]  /*11f0*/  PRMT R8, R11, 0x7632, R8 ;  /* 0x000076320b087816 */ /* 0x000fc60000000008 */
[----:B------:R-:W-:Y:S01]  /*1200*/  FMUL R34, |R18|, 2.8853900432586669922 ;  /* 0x4038aa3b12227820 */ /* 0x000fe20000400200 */
[----:B------:R-:W-:Y:S02]  /*1210*/  FSETP.GE.AND P0, PT, |R17|, 9.010913848876953125, PT ;  /* 0x41102cb41100780b */ /* 0x000fe40003f06200 */
[----:B------:R-:W-:Y:S01]  /*1220*/  SHF.L.U32 R8, R8, 0x10, RZ ;  /* 0x0000001008087819 */ /* 0x000fe200000006ff */
[----:B-1----:R-:W-:Y:S02]  /*1230*/  FFMA R35, R35, -2, R26 ;  /* 0xc000000023237823 */ /* 0x002fe4000000001a */
[----:B------:R-:W1:Y:S01]  /*1240*/  MUFU.EX2 R34, R34 ;  /* 0x0000002200227308 */ /* 0x000e620000000800 */
[----:B------:R-:W-:Y:S01]  /*1250*/  FSETP.GE.AND P1, PT, |R17|, 0.60000002384185791016, PT ;  /* 0x3f19999a1100780b */ /* 0x000fe20003f26200 */
[----:B------:R-:W-:Y:S01]  /*1260*/  FMUL R11, R8, 0.044714998453855514526 ;  /* 0x3d372713080b7820 */ /* 0x000fe20000400000 */
[----:B------:R-:W-:-:S03]  /*1270*/  FSEL R30, R35, 1, !P0 ;  /* 0x3f800000231e7808 */ /* 0x000fc60004000000 */
[----:B------:R-:W-:Y:S01]  /*1280*/  FFMA R11, R8, R11, 1 ;  /* 0x3f800000080b7423 */ /* 0x000fe2000000000b */
[----:B------:R-:W-:Y:S01]  /*1290*/  LOP3.LUT R27, R30, 0x80000000, R17, 0xb8, !PT ;  /* 0x800000001e1b7812 */ /* 0x000fe200078eb811 */
[----:B------:R-:W-:-:S04]  /*12a0*/  FMUL R30, R8, 0.79788458347320556641 ;  /* 0x3f4c422a081e7820 */ /* 0x000fc80000400000 */
[----:B------:R-:W-:Y:S02]  /*12b0*/  FMUL R30, R30, R11 ;  /* 0x0000000b1e1e7220 */ /* 0x000fe40000400000 */
[----:B------:R-:W-:Y:S01]  /*12c0*/  @!P1 FFMA R27, R17, R36, R17 ;  /* 0x00000024111b9223 */ /* 0x000fe20000000011 */
[----:B-1----:R-:W-:Y:S01]  /*12d0*/  FADD R17, R34, 1 ;  /* 0x3f80000022117421 */ /* 0x002fe20000000000 */
[----:B------:R-:W-:Y:S01]  /*12e0*/  FMUL R36, |R30|, 2.8853900432586669922 ;  /* 0x4038aa3b1e247820 */ /* 0x000fe20000400200 */
[----:B------:R-:W-:-:S04]  /*12f0*/  FMUL R34, R18, R18 ;  /* 0x0000001212227220 */ /* 0x000fc80000400000 */
[----:B------:R-:W1:Y:S01]  /*1300*/  MUFU.RCP R17, R17 ;  /* 0x0000001100117308 */ /* 0x000e620000001000 */
[----:B------:R-:W-:-:S07]  /*1310*/  FFMA R11, R34, R39, -0.052303962409496307373 ;  /* 0xbd563cae220b7423 */ /* 0x000fce0000000027 */
[----:B------:R-:W3:Y:S01]  /*1320*/  MUFU.EX2 R36, R36 ;  /* 0x0000002400247308 */ /* 0x000ee20000000800 */
[----:B------:R-:W-:Y:S01]  /*1330*/  FFMA R11, R34, R11, 0.1331529766321182251 ;  /* 0x3e085941220b7423 */ /* 0x000fe2000000000b */
[----:B------:R-:W-:-:S03]  /*1340*/  FSETP.GE.AND P1, PT, |R18|, 0.60000002384185791016, PT ;  /* 0x3f19999a1200780b */ /* 0x000fc60003f26200 */
[----:B------:R-:W-:Y:S01]  /*1350*/  FFMA R11, R34, R11, -0.33332768082618713379 ;  /* 0xbeaaa9ed220b7423 */ /* 0x000fe2000000000b */
[----:B------:R-:W-:-:S03]  /*1360*/  FSETP.GE.AND P0, PT, |R18|, 9.010913848876953125, PT ;  /* 0x41102cb41200780b */ /* 0x000fc60003f06200 */
[----:B------:R-:W-:Y:S01]  /*1370*/  FFMA R35, R34, R11, RZ ;  /* 0x0000000b22237223 */ /* 0x000fe200000000ff */
[----:B-1----:R-:W-:Y:S01]  /*1380*/  FFMA R11, R17, -2, R26 ;  /* 0xc0000000110b7823 */ /* 0x002fe2000000001a */
[----:B---3--:R-:W-:-:S04]  /*1390*/  FADD R34, R36, 1 ;  /* 0x3f80000024227421 */ /* 0x008fc80000000000 */
[----:B------:R-:W-:Y:S01]  /*13a0*/  FSEL R11, R11, 1, !P0 ;  /* 0x3f8000000b0b7808 */ /* 0x000fe20004000000 */
[----:B0-----:R-:W0:Y:S03]  /*13b0*/  MUFU.RCP R41, R34 ;  /* 0x0000002200297308 */ /* 0x001e260000001000 */
[--C-:B------:R-:W-:Y:S01]  /*13c0*/  LOP3.LUT R17, R11, 0x80000000, R18.reuse, 0xb8, !PT ;  /* 0x800000000b117812 */ /* 0x100fe200078eb812 */
[----:B------:R-:W-:Y:S01]  /*13d0*/  @!P1 FFMA R17, R18, R35, R18 ;  /* 0x0000002312119223 */ /* 0x000fe20000000012 */
[C---:B------:R-:W-:Y:S01]  /*13e0*/  FMUL R18, R30.reuse, R30 ;  /* 0x0000001e1e127220 */ /* 0x040fe20000400000 */
[----:B------:R-:W-:-:S03]  /*13f0*/  FSETP.GE.AND P1, PT, |R30|, 0.60000002384185791016, PT ;  /* 0x3f19999a1e00780b */ /* 0x000fc60003f26200 */
[----:B------:R-:W-:Y:S01]  /*1400*/  FFMA R11, R18, R39, -0.052303962409496307373 ;  /* 0xbd563cae120b7423 */ /* 0x000fe20000000027 */
[----:B------:R-:W-:-:S03]  /*1410*/  FSETP.GE.AND P0, PT, |R30|, 9.010913848876953125, PT ;  /* 0x41102cb41e00780b */ /* 0x000fc60003f06200 */
[----:B------:R-:W-:Y:S01]  /*1420*/  FFMA R11, R18, R11, 0.1331529766321182251 ;  /* 0x3e085941120b7423 */ /* 0x000fe2000000000b */
[----:B------:R-:W-:-:S04]  /*1430*/  IMAD.WIDE.U32 R4, R21, UR17, R4 ;  /* 0x0000001115047c25 */ /* 0x000fc8000f8e0004 */
[----:B------:R-:W-:Y:S01]  /*1440*/  FFMA R11, R18, R11, -0.33332768082618713379 ;  /* 0xbeaaa9ed120b7423 */ /* 0x000fe2000000000b */
[----:B0-----:R-:W-:-:S03]  /*1450*/  FFMA R41, R41, -2, R26 ;  /* 0xc000000029297823 */ /* 0x001fc6000000001a */
[----:B------:R-:W-:Y:S02]  /*1460*/  FFMA R11, R18, R11, RZ ;  /* 0x0000000b120b7223 */ /* 0x000fe400000000ff */
[----:B------:R-:W-:Y:S02]  /*1470*/  FSEL R41, R41, 1, !P0 ;  /* 0x3f80000029297808 */ /* 0x000fe40004000000 */
[----:B------:R-:W-:Y:S02]  /*1480*/  IADD3 R5, R5, R53, RZ ;  /* 0x0000003505057210 */ /* 0x000fe40007ffe0ff */
[--C-:B------:R-:W-:Y:S01]  /*1490*/  LOP3.LUT R18, R41, 0x80000000, R30.reuse, 0xb8, !PT ;  /* 0x8000000029127812 */ /* 0x100fe200078eb81e */
[----:B------:R-:W-:Y:S01]  /*14a0*/  @!P1 FFMA R18, R30, R11, R30 ;  /* 0x0000000b1e129223 */ /* 0x000fe2000000001e */
[----:B------:R-:W-:Y:S02]  /*14b0*/  LEA R34, P0, R4, R31, 0x2 ;  /* 0x0000001f04227211 */ /* 0x000fe400078010ff */
[----:B------:R-:W-:-:S02]  /*14c0*/  SHF.L.U32 R11, R15, 0x10, RZ ;  /* 0x000000100f0b7819 */ /* 0x000fc400000006ff */
[----:B------:R-:W-:Y:S02]  /*14d0*/  LEA.HI.X R35, R4, R25, R5, 0x2, P0 ;  /* 0x0000001904237211 */ /* 0x000fe400000f1405 */
[----:B------:R-:W-:Y:S01]  /*14e0*/  MOV R5, UR17 ;  /* 0x0000001100057c02 */ /* 0x000fe20008000f00 */
[C---:B------:R-:W-:Y:S01]  /*14f0*/  FMUL R4, R11.reuse, 0.044714998453855514526 ;  /* 0x3d3727130b047820 */ /* 0x040fe20000400000 */
[----:B------:R-:W-:-:S03]  /*1500*/  FMUL R36, R11, 0.79788458347320556641 ;  /* 0x3f4c422a0b247820 */ /* 0x000fc60000400000 */
[----:B------:R-:W-:-:S04]  /*1510*/  IMAD.WIDE.U32 R2, R5, 0x3, R2 ;  /* 0x0000000305027825 */ /* 0x000fc800078e0002 */
[----:B------:R-:W-:-:S04]  /*1520*/  FFMA R5, R11, R4, 1 ;  /* 0x3f8000000b057423 */ /* 0x000fc80000000004 */
[----:B------:R-:W-:-:S04]  /*1530*/  FMUL R36, R36, R5 ;  /* 0x0000000524247220 */ /* 0x000fc80000400000 */
[----:B------:R-:W-:-:S06]  /*1540*/  FMUL R42, |R36|, 2.8853900432586669922 ;  /* 0x4038aa3b242a7820 */ /* 0x000fcc0000400200 */
[----:B------:R-:W0:Y:S01]  /*1550*/  MUFU.EX2 R42, R42 ;  /* 0x0000002a002a7308 */ /* 0x000e220000000800 */
[----:B------:R-:W-:Y:S01]  /*1560*/  UIMAD UR18, UR7, 0x3, URZ ;  /* 0x00000003071278a4 */ /* 0x000fe2000f8e023f */
[----:B------:R-:W-:-:S05]  /*1570*/  LEA R4, P0, R2, R31, 0x2 ;  /* 0x0000001f02047211 */ /* 0x000fca00078010ff */
[----:B------:R-:W-:-:S04]  /*1580*/  IADD3 R3, R3, UR18, RZ ;  /* 0x0000001203037c10 */ /* 0x000fc8000fffe0ff */
[----:B------:R-:W-:Y:S02]  /*1590*/  LEA.HI.X R5, R2, R25, R3, 0x2, P0 ;  /* 0x0000001902057211 */ /* 0x000fe400000f1403 */
[----:B------:R-:W-:Y:S01]  /*15a0*/  MOV R3, UR17 ;  /* 0x0000001100037c02 */ /* 0x000fe20008000f00 */
[----:B0-----:R-:W-:-:S03]  /*15b0*/  FADD R43, R42, 1 ;  /* 0x3f8000002a2b7421 */ /* 0x001fc60000000000 */
[C---:B------:R-:W-:Y:S02]  /*15c0*/  LEA R2, P0, R3.reuse, R34, 0x2 ;  /* 0x0000002203027211 */ /* 0x040fe400078010ff */
[----:B------:R-:W-:Y:S01]  /*15d0*/  MOV R30, UR7 ;  /* 0x00000007001e7c02 */ /* 0x000fe20008000f00 */
[----:B------:R-:W0:Y:S03]  /*15e0*/  MUFU.RCP R43, R43 ;  /* 0x0000002b002b7308 */ /* 0x000e260000001000 */
[----:B------:R-:W-:Y:S02]  /*15f0*/  LEA.HI.X R3, R3, R35, R30, 0x2, P0 ;  /* 0x0000002303037211 */ /* 0x000fe400000f141e */
[----:B------:R-:W-:Y:S02]  /*1600*/  IADD3 R41, P0, R47, UR15, RZ ;  /* 0x0000000f2f297c10 */ /* 0x000fe4000ff1e0ff */
[----:B------:R-:W-:Y:S01]  /*1610*/  PRMT R15, R15, 0x7632, R15 ;  /* 0x000076320f0f7816 */ /* 0x000fe2000000000f */
[----:B------:R-:W-:Y:S01]  /*1620*/  FMUL R54, R36, R36 ;  /* 0x0000002424367220 */ /* 0x000fe20000400000 */
[----:B------:R-:W-:Y:S01]  /*1630*/  IADD3 R32, P1, R32, R41, RZ ;  /* 0x0000002920207210 */ /* 0x000fe20007f3e0ff */
[----:B------:R0:W3:Y:S01]  /*1640*/  LDG.E R30, desc[UR12][R34.64] ;  /* 0x0000000c221e7981 */ /* 0x0000e2000c1e1900 */
[----:B------:R-:W-:-:S02]  /*1650*/  IADD3.X R38, R46, UR16, RZ, P0, !PT ;  /* 0x000000102e267c10 */ /* 0x000fc400087fe4ff */
[----:B------:R-:W-:Y:S01]  /*1660*/  SHF.L.U32 R15, R15, 0x10, RZ ;  /* 0x000000100f0f7819 */ /* 0x000fe200000006ff */
[----:B------:R-:W4:Y:S01]  /*1670*/  LDG.E R42, desc[UR12][R2.64] ;  /* 0x0000000c022a7981 */ /* 0x000f22000c1e1900 */
[----:B------:R-:W-:Y:S01]  /*1680*/  IADD3.X R33, R33, R38, RZ, P1, !PT ;  /* 0x0000002621217210 */ /* 0x000fe20000ffe4ff */
[----:B------:R-:W-:Y:S01]  /*1690*/  FFMA R57, R54, R39, -0.052303962409496307373 ;  /* 0xbd563cae36397423 */ /* 0x000fe20000000027 */
[----:B------:R-:W-:Y:S01]  /*16a0*/  FSETP.GE.AND P0, PT, |R36|, 9.010913848876953125, PT ;  /* 0x41102cb42400780b */ /* 0x000fe20003f06200 */
[----:B0-----:R-:W-:Y:S02]  /*16b0*/  FFMA R35, R43, -2, R26 ;  /* 0xc00000002b237823 */ /* 0x001fe4000000001a */
[----:B------:R0:W5:Y:S01]  /*16c0*/  LDG.E R55, desc[UR12][R32.64] ;  /* 0x0000000c20377981 */ /* 0x000162000c1e1900 */
[----:B------:R-:W-:Y:S02]  /*16d0*/  FFMA R57, R54, R57, 0.1331529766321182251 ;  /* 0x3e08594136397423 */ /* 0x000fe40000000039 */
[----:B------:R-:W-:-:S02]  /*16e0*/  FSEL R35, R35, 1, !P0 ;  /* 0x3f80000023237808 */ /* 0x000fc40004000000 */
[----:B------:R-:W-:Y:S01]  /*16f0*/  FFMA R34, R54, R57, -0.33332768082618713379 ;  /* 0xbeaaa9ed36227423 */ /* 0x000fe20000000039 */
[----:B0-----:R-:W-:Y:S01]  /*1700*/  FMUL R32, R15, 0.044714998453855514526 ;  /* 0x3d3727130f207820 */ /* 0x001fe20000400000 */
[----:B------:R-:W-:Y:S01]  /*1710*/  LOP3.LUT R43, R35, 0x80000000, R36, 0xb8, !PT ;  /* 0x80000000232b7812 */ /* 0x000fe200078eb824 */
[----:B------:R-:W-:Y:S02]  /*1720*/  FMUL R35, R50, 0.10703222453594207764 ;  /* 0x3ddb33b632237820 */ /* 0x000fe40000400000 */
[C---:B------:R-:W-:Y:S01]  /*1730*/  FFMA R33, R15.reuse, R32, 1 ;  /* 0x3f8000000f217423 */ /* 0x040fe20000000020 */
[----:B------:R-:W-:Y:S01]  /*1740*/  FMUL R32, R15, 0.79788458347320556641 ;  /* 0x3f4c422a0f207820 */ /* 0x000fe20000400000 */
[----:B------:R-:W-:Y:S01]  /*1750*/  FFMA R57, R54, R34, RZ ;  /* 0x0000002236397223 */ /* 0x000fe200000000ff */
[----:B------:R-:W-:Y:S02]  /*1760*/  FFMA R34, R50, R35, 0.79788458347320556641 ;  /* 0x3f4c422a32227423 */ /* 0x000fe40000000023 */
[----:B------:R-:W-:Y:S01]  /*1770*/  FMUL R32, R32, R33 ;  /* 0x0000002120207220 */ /* 0x000fe20000400000 */
[----:B------:R-:W-:-:S04]  /*1780*/  FFMA R33, -R52, R52, 1 ;  /* 0x3f80000034217423 */ /* 0x000fc80000000134 */
[----:B------:R-:W-:Y:S01]  /*1790*/  FMUL R35, R33, R34 ;  /* 0x0000002221237220 */ /* 0x000fe20000400000 */
[----:B------:R-:W-:-:S06]  /*17a0*/  FMUL R33, |R32|, 2.8853900432586669922 ;  /* 0x4038aa3b20217820 */ /* 0x000fcc0000400200 */
[----:B------:R-:W0:Y:S01]  /*17b0*/  MUFU.EX2 R33, R33 ;  /* 0x0000002100217308 */ /* 0x000e220000000800 */
[----:B------:R-:W-:Y:S02]  /*17c0*/  IADD3 R2, P0, R28, R41, RZ ;  /* 0x000000291c027210 */ /* 0x000fe40007f1e0ff */
[----:B------:R1:W3:Y:S02]  /*17d0*/  LDG.E R28, desc[UR12][R4.64] ;  /* 0x0000000c041c7981 */ /* 0x0002e4000c1e1900 */
[----:B------:R-:W-:-:S05]  /*17e0*/  IADD3.X R3, R7, R38, RZ, P0, !PT ;  /* 0x0000002607037210 */ /* 0x000fca00007fe4ff */
[----:B------:R0:W3:Y:S01]  /*17f0*/  LDG.E R7, desc[UR12][R2.64] ;  /* 0x0000000c02077981 */ /* 0x0000e2000c1e1900 */
[----:B-1----:R-:W-:-:S04]  /*1800*/  FMUL R4, R50, 0.5 ;  /* 0x3f00000032047820 */ /* 0x002fc80000400000 */
[----:B0-----:R-:W-:Y:S01]  /*1810*/  FMUL R3, R4, R35 ;  /* 0x0000002304037220 */ /* 0x001fe20000400000 */
[----:B------:R-:W-:-:S04]  /*1820*/  FADD R4, R33, 1 ;  /* 0x3f80000021047421 */ /* 0x000fc80000000000 */
[----:B------:R-:W0:Y:S01]  /*1830*/  MUFU.RCP R5, R4 ;  /* 0x0000000400057308 */ /* 0x000e220000001000 */
[----:B------:R-:W-:Y:S01]  /*1840*/  FSETP.GE.AND P1, PT, |R36|, 0.60000002384185791016, PT ;  /* 0x3f19999a2400780b */ /* 0x000fe20003f26200 */
[----:B------:R-:W-:Y:S01]  /*1850*/  FMUL R35, R48, 0.10703222453594207764 ;  /* 0x3ddb33b630237820 */ /* 0x000fe20000400000 */
[----:B------:R-:W-:Y:S01]  /*1860*/  FFMA R2, -R10, R10, 1 ;  /* 0x3f8000000a027423 */ /* 0x000fe2000000010a */
[C---:B------:R-:W-:Y:S01]  /*1870*/  FMUL R33, R32.reuse, R32 ;  /* 0x0000002020217220 */ /* 0x040fe20000400000 */
[----:B------:R-:W-:Y:S01]  /*1880*/  FSETP.GE.AND P0, PT, |R32|, 9.010913848876953125, PT ;  /* 0x41102cb42000780b */ /* 0x000fe20003f06200 */
[----:B------:R-:W-:-:S04]  /*1890*/  FFMA R35, R48, R35, 0.79788458347320556641 ;  /* 0x3f4c422a30237423 */ /* 0x000fc80000000023 */
[----:B------:R-:W-:Y:S01]  /*18a0*/  FMUL R35, R2, R35 ;  /* 0x0000002302237220 */ /* 0x000fe20000400000 */
[----:B------:R-:W-:Y:S01]  /*18b0*/  FFMA R2, R33, R39, -0.052303962409496307373 ;  /* 0xbd563cae21027423 */ /* 0x000fe20000000027 */
[----:B0-----:R-:W-:Y:S02]  /*18c0*/  FFMA R5, R5, -2, R26 ;  /* 0xc000000005057823 */ /* 0x001fe4000000001a */
[----:B------:R-:W-:-:S03]  /*18d0*/  @!P1 FFMA R43, R36, R57, R36 ;  /* 0x00000039242b9223 */ /* 0x000fc60000000024 */
[----:B------:R-:W-:Y:S02]  /*18e0*/  FSEL R5, R5, 1, !P0 ;  /* 0x3f80000005057808 */ /* 0x000fe40004000000 */
[----:B------:R-:W-:Y:S01]  /*18f0*/  ISETP.NE.U32.AND P0, PT, RZ, UR20, PT ;  /* 0x00000014ff007c0c */ /* 0x000fe2000bf05070 */
[C---:B------:R-:W-:Y:S01]  /*1900*/  FFMA R2, R33.reuse, R2, 0.1331529766321182251 ;  /* 0x3e08594121027423 */ /* 0x040fe20000000002 */
[----:B------:R-:W-:Y:S02]  /*1910*/  FSETP.GE.AND P1, PT, |R32|, 0.60000002384185791016, PT ;  /* 0x3f19999a2000780b */ /* 0x000fe40003f26200 */
[----:B------:R-:W-:Y:S02]  /*1920*/  ISETP.NE.AND.EX P0, PT, RZ, UR21, PT, P0 ;  /* 0x00000015ff007c0c */ /* 0x000fe4000bf05300 */
[----:B------:R-:W-:Y:S01]  /*1930*/  MOV R36, 0x3f000000 ;  /* 0x3f00000000247802 */ /* 0x000fe20000000f00 */
[----:B------:R-:W-:Y:S01]  /*1940*/  FFMA R2, R33, R2, -0.33332768082618713379 ;  /* 0xbeaaa9ed21027423 */ /* 0x000fe20000000002 */
[----:B------:R-:W-:Y:S01]  /*1950*/  FADD R52, R52, 1 ;  /* 0x3f80000034347421 */ /* 0x000fe20000000000 */
[----:B--2---:R-:W-:Y:S01]  /*1960*/  SHF.L.U32 R56, R40, 0x10, RZ ;  /* 0x0000001028387819 */ /* 0x004fe200000006ff */
[----:B------:R-:W-:Y:S01]  /*1970*/  FADD R10, R10, 1 ;  /* 0x3f8000000a0a7421 */ /* 0x000fe20000000000 */
[----:B------:R-:W-:Y:S01]  /*1980*/  FFMA R49, R49, R36, 0.5 ;  /* 0x3f00000031317423 */ /* 0x000fe20000000024 */
[----:B------:R-:W-:Y:S01]  /*1990*/  FFMA R33, R33, R2, RZ ;  /* 0x0000000221217223 */ /* 0x000fe200000000ff */
[----:B------:R-:W-:Y:S01]  /*19a0*/  UMOV UR7, 0x3f800000 ;  /* 0x3f80000000077882 */ /* 0x000fe20000000000 */
[----:B------:R-:W-:Y:S01]  /*19b0*/  ULDC.64 UR20, c[0x0][0x220] ;  /* 0x0000880000147ab9 */ /* 0x000fe20000000a00 */
[----:B------:R-:W-:Y:S01]  /*19c0*/  FMUL R54, R50, R49 ;  /* 0x0000003132367220 */ /* 0x000fe20000400000 */
[--C-:B------:R-:W-:Y:S01]  /*19d0*/  LOP3.LUT R49, R5, 0x80000000, R32.reuse, 0xb8, !PT ;  /* 0x8000000005317812 */ /* 0x100fe200078eb820 */
[----:B------:R-:W-:-:S02]  /*19e0*/  @!P1 FFMA R49, R32, R33, R32 ;  /* 0x0000002120319223 */ /* 0x000fc40000000020 */
[----:B------:R-:W0:Y:S01]  /*19f0*/  @P0 LDC.64 R32, c[0x0][0x230] ;  /* 0x00008c00ff200b82 */ /* 0x000e220000000a00 */
[----:B------:R-:W-:Y:S01]  /*1a00*/  FFMA R3, R52, 0.5, R3 ;  /* 0x3f00000034037823 */ /* 0x000fe20000000003 */
[----:B------:R-:W-:Y:S01]  /*1a10*/  IADD3 R2, P1, R41, R6, RZ ;  /* 0x0000000629027210 */ /* 0x000fe20007f3e0ff */
[----:B------:R-:W-:Y:S02]  /*1a20*/  FMUL R54, R56, R54 ;  /* 0x0000003638367220 */ /* 0x000fe40000400000 */
[----:B------:R-:W-:Y:S01]  /*1a30*/  FMUL R56, R3, R56 ;  /* 0x0000003803387220 */ /* 0x000fe20000400000 */
[----:B------:R-:W-:Y:S02]  /*1a40*/  IADD3.X R3, R38, R9, RZ, P1, !PT ;  /* 0x0000000926037210 */ /* 0x000fe40000ffe4ff */
[----:B------:R-:W-:-:S03]  /*1a50*/  IADD3 R4, P2, R2, UR6, RZ ;  /* 0x0000000602047c10 */ /* 0x000fc6000ff5e0ff */
[----:B------:R1:W2:Y:S01]  /*1a60*/  LDG.E R2, desc[UR12][R2.64] ;  /* 0x0000000c02027981 */ /* 0x0002a2000c1e1900 */
[----:B------:R-:W-:-:S05]  /*1a70*/  IADD3.X R5, R3, UR14, RZ, P2, !PT ;  /* 0x0000000e03057c10 */ /* 0x000fca00097fe4ff */
[----:B------:R-:W2:Y:S04]  /*1a80*/  LDG.E R4, desc[UR12][R4.64] ;  /* 0x0000000c04047981 */ /* 0x000ea8000c1e1900 */
[----:B0-----:R0:W2:Y:S01]  /*1a90*/  @P0 LDG.E R33, desc[UR12][R32.64] ;  /* 0x0000000c20210981 */ /* 0x0010a2000c1e1900 */
[----:B------:R-:W-:Y:S01]  /*1aa0*/  FFMA R45, R45, R36, 0.5 ;  /* 0x3f0000002d2d7423 */ /* 0x000fe20000000024 */
[----:B-1----:R-:W-:-:S03]  /*1ab0*/  FMUL R3, R44, 0.10703222453594207764 ;  /* 0x3ddb33b62c037820 */ /* 0x002fc60000400000 */
[C---:B------:R-:W-:Y:S01]  /*1ac0*/  FMUL R34, R48.reuse, R45 ;  /* 0x0000002d30227220 */ /* 0x040fe20000400000 */
[----:B------:R-:W-:Y:S01]  /*1ad0*/  FMUL R48, R48, 0.5 ;  /* 0x3f00000030307820 */ /* 0x000fe20000400000 */
[----:B------:R-:W-:-:S03]  /*1ae0*/  PRMT R40, R40, 0x7632, R40 ;  /* 0x0000763228287816 */ /* 0x000fc60000000028 */
[----:B------:R-:W-:Y:S01]  /*1af0*/  FMUL R35, R48, R35 ;  /* 0x0000002330237220 */ /* 0x000fe20000400000 */
[----:B0-----:R-:W-:Y:S01]  /*1b00*/  FFMA R32, R44, R3, 0.79788458347320556641 ;  /* 0x3f4c422a2c207423 */ /* 0x001fe20000000003 */
[----:B------:R-:W-:Y:S01]  /*1b10*/  FFMA R3, -R24, R24, 1 ;  /* 0x3f80000018037423 */ /* 0x000fe20000000118 */
[----:B------:R-:W-:Y:S01]  /*1b20*/  SHF.L.U32 R40, R40, 0x10, RZ ;  /* 0x0000001028287819 */ /* 0x000fe200000006ff */
[----:B------:R-:W-:Y:S02]  /*1b30*/  FFMA R35, R10, 0.5, R35 ;  /* 0x3f0000000a237823 */ /* 0x000fe40000000023 */
[----:B------:R-:W-:Y:S01]  /*1b40*/  FMUL R32, R3, R32 ;  /* 0x0000002003207220 */ /* 0x000fe20000400000 */
[----:B------:R-:W-:Y:S01]  /*1b50*/  FMUL R3, R44, 0.5 ;  /* 0x3f0000002c037820 */ /* 0x000fe20000400000 */
[----:B------:R-:W-:-:S03]  /*1b60*/  FMUL R35, R35, R40 ;  /* 0x0000002823237220 */ /* 0x000fc60000400000 */
[----:B------:R-:W-:Y:S01]  /*1b70*/  FMUL R3, R3, R32 ;  /* 0x0000002003037220 */ /* 0x000fe20000400000 */
[----:B------:R-:W-:-:S04]  /*1b80*/  FFMA R37, R37, R36, 0.5 ;  /* 0x3f00000025257423 */ /* 0x000fc80000000024 */
[----:B------:R-:W-:Y:S01]  /*1b90*/  FMUL R44, R44, R37 ;  /* 0x000000252c2c7220 */ /* 0x000fe20000400000 */
[----:B-----5:R-:W-:-:S04]  /*1ba0*/  PRMT R10, R55, 0x7632, R10 ;  /* 0x00007632370a7816 */ /* 0x020fc8000000000a */
[----:B------:R-:W-:Y:S01]  /*1bb0*/  SHF.L.U32 R48, R10, 0x10, RZ ;  /* 0x000000100a307819 */ /* 0x000fe200000006ff */
[----:B------:R-:W-:Y:S01]  /*1bc0*/  FMUL R10, R40, R34 ;  /* 0x00000022280a7220 */ /* 0x000fe20000400000 */
[----:B------:R-:W-:Y:S01]  /*1bd0*/  FADD R34, R24, 1 ;  /* 0x3f80000018227421 */ /* 0x000fe20000000000 */
[----:B------:R-:W-:-:S03]  /*1be0*/  FMUL R24, R19, 0.10703222453594207764 ;  /* 0x3ddb33b613187820 */ /* 0x000fc60000400000 */
[----:B------:R-:W-:Y:S01]  /*1bf0*/  FFMA R34, R34, 0.5, R3 ;  /* 0x3f00000022227823 */ /* 0x000fe20000000003 */
[----:B------:R-:W-:Y:S01]  /*1c00*/  FFMA R24, R19, R24, 0.79788458347320556641 ;  /* 0x3f4c422a13187423 */ /* 0x000fe20000000018 */
[----:B------:R-:W-:Y:S01]  /*1c10*/  FFMA R3, -R20, R20, 1 ;  /* 0x3f80000014037423 */ /* 0x000fe20000000114 */
[----:B------:R-:W-:Y:S01]  /*1c20*/  FMUL R40, R35, R48 ;  /* 0x0000003023287220 */ /* 0x000fe20000400000 */
[----:B------:R-:W-:Y:S02]  /*1c30*/  FFMA R48, R27, R36, 0.5 ;  /* 0x3f0000001b307423 */ /* 0x000fe40000000024 */
[----:B------:R-:W-:Y:S01]  /*1c40*/  FMUL R32, R3, R24 ;  /* 0x0000001803207220 */ /* 0x000fe20000400000 */
[----:B------:R-:W-:Y:S01]  /*1c50*/  FMUL R24, R13, 0.10703222453594207764 ;  /* 0x3ddb33b60d187820 */ /* 0x000fe20000400000 */
[C---:B------:R-:W-:Y:S01]  /*1c60*/  FMUL R35, R19.reuse, R48 ;  /* 0x0000003013237220 */ /* 0x040fe20000400000 */
[----:B------:R-:W-:Y:S01]  /*1c70*/  FMUL R19, R19, 0.5 ;  /* 0x3f00000013137820 */ /* 0x000fe20000400000 */
[----:B------:R-:W-:Y:S01]  /*1c80*/  FFMA R3, -R17, R17, 1 ;  /* 0x3f80000011037423 */ /* 0x000fe20000000111 */
[----:B------:R-:W-:-:S02]  /*1c90*/  FFMA R24, R13, R24, 0.79788458347320556641 ;  /* 0x3f4c422a0d187423 */ /* 0x000fc40000000018 */
[----:B------:R-:W-:Y:S02]  /*1ca0*/  FMUL R19, R19, R32 ;  /* 0x0000002013137220 */ /* 0x000fe40000400000 */
[----:B------:R-:W-:Y:S01]  /*1cb0*/  FMUL R32, R3, R24 ;  /* 0x0000001803207220 */ /* 0x000fe20000400000 */
[----:B------:R-:W-:Y:S01]  /*1cc0*/  FMUL R3, R13, 0.5 ;  /* 0x3f0000000d037820 */ /* 0x000fe20000400000 */
[----:B------:R-:W-:-:S03]  /*1cd0*/  FMUL R24, R11, 0.10703222453594207764 ;  /* 0x3ddb33b60b187820 */ /* 0x000fc60000400000 */
[----:B------:R-:W-:Y:S01]  /*1ce0*/  FMUL R5, R3, R32 ;  /* 0x0000002003057220 */ /* 0x000fe20000400000 */
[----:B------:R-:W-:Y:S01]  /*1cf0*/  FFMA R32, R11, R24, 0.79788458347320556641 ;  /* 0x3f4c422a0b207423 */ /* 0x000fe20000000018 */
[----:B------:R-:W-:Y:S01]  /*1d00*/  FADD R24, R17, 1 ;  /* 0x3f80000011187421 */ /* 0x000fe20000000000 */
[----:B------:R-:W-:-:S03]  /*1d10*/  FMUL R48, R15, 0.10703222453594207764 ;  /* 0x3ddb33b60f307820 */ /* 0x000fc60000400000 */
[----:B------:R-:W-:Y:S01]  /*1d20*/  FFMA R24, R24, 0.5, R5 ;  /* 0x3f00000018187823 */ /* 0x000fe20000000005 */
[----:B------:R-:W-:Y:S01]  /*1d30*/  FFMA R48, R15, R48, 0.79788458347320556641 ;  /* 0x3f4c422a0f307423 */ /* 0x000fe20000000030 */
[----:B------:R-:W-:Y:S01]  /*1d40*/  FFMA R5, -R49, R49, 1 ;  /* 0x3f80000031057423 */ /* 0x000fe20000000131 */
[----:B------:R-:W-:-:S03]  /*1d50*/  FMUL R17, R8, 0.10703222453594207764 ;  /* 0x3ddb33b608117820 */ /* 0x000fc60000400000 */
[----:B------:R-:W-:Y:S01]  /*1d60*/  FMUL R48, R5, R48 ;  /* 0x0000003005307220 */ /* 0x000fe20000400000 */
[----:B------:R-:W-:Y:S01]  /*1d70*/  FMUL R5, R15, 0.5 ;  /* 0x3f0000000f057820 */ /* 0x000fe20000400000 */
[----:B------:R-:W-:-:S03]  /*1d80*/  FADD R20, R20, 1 ;  /* 0x3f80000014147421 */ /* 0x000fc60000000000 */
[----:B------:R-:W-:Y:S01]  /*1d90*/  FMUL R5, R5, R48 ;  /* 0x0000003005057220 */ /* 0x000fe20000400000 */
[----:B------:R-:W-:Y:S01]  /*1da0*/  FFMA R48, R8, R17, 0.79788458347320556641 ;  /* 0x3f4c422a08307423 */ /* 0x000fe20000000011 */
[----:B------:R-:W-:Y:S01]  /*1db0*/  FFMA R17, -R18, R18, 1 ;  /* 0x3f80000012117423 */ /* 0x000fe20000000112 */
[----:B------:R-:W-:Y:S01]  /*1dc0*/  FFMA R20, R20, 0.5, R19 ;  /* 0x3f00000014147823 */ /* 0x000fe20000000013 */
[----:B------:R-:W-:Y:S01]  /*1dd0*/  FFMA R3, -R43, R43, 1 ;  /* 0x3f8000002b037423 */ /* 0x000fe2000000012b */
[----:B------:R-:W-:Y:S01]  /*1de0*/  FMUL R19, R8, 0.5 ;  /* 0x3f00000008137820 */ /* 0x000fe20000400000 */
[----:B------:R-:W-:Y:S01]  /*1df0*/  FMUL R48, R17, R48 ;  /* 0x0000003011307220 */ /* 0x000fe20000400000 */
[----:B----4-:R-:W-:Y:S01]  /*1e00*/  PRMT R37, R42, 0x7632, R37 ;  /* 0x000076322a257816 */ /* 0x010fe20000000025 */
[----:B------:R-:W-:Y:S01]  /*1e10*/  FMUL R32, R3, R32 ;  /* 0x0000002003207220 */ /* 0x000fe20000400000 */
[----:B------:R-:W-:Y:S01]  /*1e20*/  FADD R18, R18, 1 ;  /* 0x3f80000012127421 */ /* 0x000fe20000000000 */
[----:B------:R-:W-:Y:S01]  /*1e30*/  FMUL R19, R19, R48 ;  /* 0x0000003013137220 */ /* 0x000fe20000400000 */
[----:B------:R-:W-:Y:S01]  /*1e40*/  FMUL R3, R11, 0.5 ;  /* 0x3f0000000b037820 */ /* 0x000fe20000400000 */
[----:B------:R-:W-:-:S02]  /*1e50*/  SHF.L.U32 R37, R37, 0x10, RZ ;  /* 0x0000001025257819 */ /* 0x000fc400000006ff */
[----:B------:R-:W-:Y:S01]  /*1e60*/  FFMA R50, R18, 0.5, R19 ;  /* 0x3f00000012327823 */ /* 0x000fe20000000013 */
[----:B------:R-:W-:Y:S01]  /*1e70*/  FMUL R3, R3, R32 ;  /* 0x0000002003037220 */ /* 0x000fe20000400000 */
[----:B------:R-:W-:Y:S02]  /*1e80*/  FADD R32, R43, 1 ;  /* 0x3f8000002b207421 */ /* 0x000fe40000000000 */
[----:B------:R-:W-:Y:S01]  /*1e90*/  FMUL R43, R50, R37 ;  /* 0x00000025322b7220 */ /* 0x000fe20000400000 */
[----:B------:R-:W-:Y:S01]  /*1ea0*/  FMUL R50, R11, 0.035677410662174224854 ;  /* 0x3d12227a0b327820 */ /* 0x000fe20000400000 */
[----:B------:R-:W-:Y:S01]  /*1eb0*/  FFMA R3, R32, 0.5, R3 ;  /* 0x3f00000020037823 */ /* 0x000fe20000000003 */
[----:B------:R-:W-:Y:S02]  /*1ec0*/  FADD R32, R49, 1 ;  /* 0x3f80000031207421 */ /* 0x000fe40000000000 */
[----:B------:R-:W-:Y:S02]  /*1ed0*/  FFMA R50, R11, R50, 0.79788458347320556641 ;  /* 0x3f4c422a0b327423 */ /* 0x000fe40000000032 */
[----:B------:R-:W-:Y:S01]  /*1ee0*/  FFMA R17, R32, 0.5, R5 ;  /* 0x3f00000020117823 */ /* 0x000fe20000000005 */
[----:B---3--:R-:W-:-:S02]  /*1ef0*/  PRMT R32, R30, 0x7632, R32 ;  /* 0x000076321e207816 */ /* 0x008fc40000000020 */
[----:B------:R-:W-:Y:S02]  /*1f00*/  SHF.L.U32 R30, R30, 0x10, RZ ;  /* 0x000000101e1e7819 */ /* 0x000fe400000006ff */
[----:B------:R-:W-:-:S03]  /*1f10*/  SHF.L.U32 R32, R32, 0x10, RZ ;  /* 0x0000001020207819 */ /* 0x000fc600000006ff */
[----:B------:R-:W-:Y:S02]  /*1f20*/  FMUL R3, R3, R30 ;  /* 0x0000001e03037220 */ /* 0x000fe40000400000 */
[----:B------:R-:W-:Y:S01]  /*1f30*/  FMUL R17, R17, R32 ;  /* 0x0000002011117220 */ /* 0x000fe20000400000 */
[----:B------:R-:W-:Y:S02]  /*1f40*/  SHF.L.U32 R55, R55, 0x10, RZ ;  /* 0x0000001037377819 */ /* 0x000fe400000006ff */
[----:B------:R-:W-:-:S03]  /*1f50*/  SHF.L.U32 R19, R42, 0x10, RZ ;  /* 0x000000102a137819 */ /* 0x000fc600000006ff */
[----:B------:R-:W-:Y:S02]  /*1f60*/  FMUL R56, R56, R55 ;  /* 0x0000003738387220 */ /* 0x000fe40000400000 */
[----:B------:R-:W-:Y:S01]  /*1f70*/  FMUL R24, R24, R19 ;  /* 0x0000001318187220 */ /* 0x000fe20000400000 */
[C---:B--2---:R-:W-:Y:S02]  /*1f80*/  PRMT R5, R2.reuse, 0x7632, R5 ;  /* 0x0000763202057816 */ /* 0x044fe40000000005 */
[----:B------:R-:W-:Y:S02]  /*1f90*/  SHF.L.U32 R2, R2, 0x10, RZ ;  /* 0x0000001002027819 */ /* 0x000fe400000006ff */
[----:B------:R-:W-:Y:S02]  /*1fa0*/  SHF.L.U32 R48, R5, 0x10, RZ ;  /* 0x0000001005307819 */ /* 0x000fe400000006ff */
[----:B------:R-:W-:Y:S01]  /*1fb0*/  @P0 R2UR UR7, R33 ;  /* 0x00000000210702ca */ /* 0x000fe200000e0000 */
[----:B------:R-:W-:-:S04]  /*1fc0*/  FMUL R33, R11, R50 ;  /* 0x000000320b217220 */ /* 0x000fc80000400000 */
[----:B------:R-:W-:Y:S01]  /*1fd0*/  FMUL R49, |R33|, 2.8853900432586669922 ;  /* 0x4038aa3b21317820 */ /* 0x000fe20000400200 */
[----:B------:R-:W-:Y:S01]  /*1fe0*/  FMUL R18, R3, R2 ;  /* 0x0000000203127220 */ /* 0x000fe20000400000 */
[----:B------:R-:W-:Y:S01]  /*1ff0*/  FMUL R48, R17, R48 ;  /* 0x0000003011307220 */ /* 0x000fe20000400000 */
[----:B------:R-:W-:-:S03]  /*2000*/  IADD3 R23, P0, R23, UR20, RZ ;  /* 0x0000001417177c10 */ /* 0x000fc6000ff1e0ff */
[----:B------:R-:W0:Y:S01]  /*2010*/  MUFU.EX2 R49, R49 ;  /* 0x0000003100317308 */ /* 0x000e220000000800 */
[----:B------:R-:W-:Y:S01]  /*2020*/  SHF.L.U32 R45, R4, 0x10, RZ ;  /* 0x00000010042d7819 */ /* 0x000fe200000006ff */
[----:B------:R-:W-:Y:S01]  /*2030*/  FMUL R27, R18, UR7 ;  /* 0x00000007121b7c20 */ /* 0x000fe20008400000 */
[----:B------:R-:W-:Y:S01]  /*2040*/  PRMT R2, R4, 0x7632, R2 ;  /* 0x0000763204027816 */ /* 0x000fe20000000002 */
[----:B------:R-:W-:Y:S01]  /*2050*/  FMUL R42, R48, UR7 ;  /* 0x00000007302a7c20 */ /* 0x000fe20008400000 */
[----:B------:R-:W-:Y:S02]  /*2060*/  IADD3.X R22, R22, UR21, RZ, P0, !PT ;  /* 0x0000001516167c10 */ /* 0x000fe400087fe4ff */
[----:B------:R-:W-:Y:S02]  /*2070*/  IADD3 R4, P0, R6, R23, RZ ;  /* 0x0000001706047210 */ /* 0x000fe40007f1e0ff */
[----:B------:R-:W-:Y:S02]  /*2080*/  SHF.L.U32 R2, R2, 0x10, RZ ;  /* 0x0000001002027819 */ /* 0x000fe400000006ff */
[----:B------:R-:W-:-:S02]  /*2090*/  IADD3.X R5, R9, R22, RZ, P0, !PT ;  /* 0x0000001609057210 */ /* 0x000fc400007fe4ff */
[----:B------:R-:W-:Y:S01]  /*20a0*/  F2FP.BF16.F32.PACK_AB R55, R42, R27 ;  /* 0x0000001b2a37723e */ /* 0x000fe200000010ff */
[----:B------:R-:W-:Y:S01]  /*20b0*/  FMUL R43, R43, R2 ;  /* 0x000000022b2b7220 */ /* 0x000fe20000400000 */
[----:B------:R-:W-:Y:S01]  /*20c0*/  IADD3 R2, P0, R4, UR6, RZ ;  /* 0x0000000604027c10 */ /* 0x000fe2000ff1e0ff */
[----:B------:R-:W-:Y:S02]  /*20d0*/  FMUL R45, R24, R45 ;  /* 0x0000002d182d7220 */ /* 0x000fe40000400000 */
[----:B------:R0:W-:Y:S01]  /*20e0*/  STG.E desc[UR12][R4.64], R55 ;  /* 0x0000003704007986 */ /* 0x0001e2000c10190c */
[----:B------:R-:W-:Y:S01]  /*20f0*/  IADD3.X R3, R5, UR14, RZ, P0, !PT ;  /* 0x0000000e05037c10 */ /* 0x000fe200087fe4ff */
[----:B------:R-:W-:Y:S01]  /*2100*/  FMUL R24, R45, UR7 ;  /* 0x000000072d187c20 */ /* 0x000fe20008400000 */
[----:B------:R-:W-:Y:S01]  /*2110*/  FMUL R17, R43, UR7 ;  /* 0x000000072b117c20 */ /* 0x000fe20008400000 */
[----:B0-----:R-:W-:-:S04]  /*2120*/  FADD R4, R49, 1 ;  /* 0x3f80000031047421 */ /* 0x001fc80000000000 */
[----:B------:R-:W0:Y:S01]  /*2130*/  MUFU.RCP R5, R4 ;  /* 0x0000000400057308 */ /* 0x000e220000001000 */
[----:B------:R-:W-:Y:S01]  /*2140*/  F2FP.BF16.F32.PACK_AB R57, R17, R24 ;  /* 0x000000181139723e */ /* 0x000fe200000010ff */
[----:B------:R-:W-:-:S04]  /*2150*/  FMUL R50, R33, R33 ;  /* 0x0000002121327220 */ /* 0x000fc80000400000 */
[----:B------:R1:W-:Y:S01]  /*2160*/  STG.E desc[UR12][R2.64], R57 ;  /* 0x0000003902007986 */ /* 0x0003e2000c10190c */
[C---:B------:R-:W-:Y:S02]  /*2170*/  FSETP.GE.AND P1, PT, |R33|.reuse, 0.60000002384185791016, PT ;  /* 0x3f19999a2100780b */ /* 0x040fe40003f26200 */
[----:B------:R-:W-:Y:S01]  /*2180*/  FSETP.GE.AND P0, PT, |R33|, 9.010913848876953125, PT ;  /* 0x41102cb42100780b */ /* 0x000fe20003f06200 */
[----:B-1----:R-:W-:Y:S01]  /*2190*/  FFMA R3, R50, R39, -0.052303962409496307373 ;  /* 0xbd563cae32037423 */ /* 0x002fe20000000027 */
[----:B0-----:R-:W-:-:S03]  /*21a0*/  FFMA R5, R5, -2, R26 ;  /* 0xc000000005057823 */ /* 0x001fc6000000001a */
[----:B------:R-:W-:Y:S01]  /*21b0*/  FFMA R3, R50, R3, 0.1331529766321182251 ;  /* 0x3e08594132037423 */ /* 0x000fe20000000003 */
[----:B------:R-:W-:-:S03]  /*21c0*/  FMNMX R55, RZ, |R18|, !PT ;  /* 0x40000012ff377209 */ /* 0x000fc60007800000 */
[----:B------:R-:W-:Y:S01]  /*21d0*/  FFMA R2, R50, R3, -0.33332768082618713379 ;  /* 0xbeaaa9ed32027423 */ /* 0x000fe20000000003 */
[----:B------:R-:W-:-:S03]  /*21e0*/  FSEL R18, R5, 1, !P0 ;  /* 0x3f80000005127808 */ /* 0x000fc60004000000 */
[----:B------:R-:W-:Y:S01]  /*21f0*/  FFMA R2, R50, R2, RZ ;  /* 0x0000000232027223 */ /* 0x000fe200000000ff */
[----:B------:R-:W-:-:S03]  /*2200*/  LOP3.LUT R5, R18, 0x80000000, R33, 0xb8, !PT ;  /* 0x8000000012057812 */ /* 0x000fc600078eb821 */
[----:B------:R-:W-:Y:S01]  /*2210*/  @!P1 FFMA R5, R33, R2, R33 ;  /* 0x0000000221059223 */ /* 0x000fe20000000021 */
[----:B------:R-:W-:-:S04]  /*2220*/  FMUL R2, R15, 0.035677410662174224854 ;  /* 0x3d12227a0f027820 */ /* 0x000fc80000400000 */
[----:B------:R-:W-:-:S04]  /*2230*/  FFMA R2, R15, R2, 0.79788458347320556641 ;  /* 0x3f4c422a0f027423 */ /* 0x000fc80000000002 */
        /* <DEDUP_REMOVED lines=23> */
[----:B------:R-:W-:Y:S01]  /*23b0*/  FMUL R18, R3, R3 ;  /* 0x0000000303127220 */ /* 0x000fe20000400000 */
[----:B0-----:R-:W-:-:S06]  /*23c0*/  FADD R11, R4, 1 ;  /* 0x3f800000040b7421 */ /* 0x001fcc0000000000 */
[----:B------:R-:W0:Y:S01]  /*23d0*/  MUFU.RCP R11, R11 ;  /* 0x0000000b000b7308 */ /* 0x000e220000001000 */
[----:B------:R-:W-:Y:S01]  /*23e0*/  FFMA R2, R5, R36, 0.5 ;  /* 0x3f00000005027423 */ /* 0x000fe20000000024 */
[----:B------:R-:W-:Y:S01]  /*23f0*/  FFMA R5, R18, R39, -0.052303962409496307373 ;  /* 0xbd563cae12057423 */ /* 0x000fe20000000027 */
[----:B------:R-:W-:-:S03]  /*2400*/  FSETP.GE.AND P1, PT, |R3|, 0.60000002384185791016, PT ;  /* 0x3f19999a0300780b */ /* 0x000fc60003f26200 */
        /* <DEDUP_REMOVED lines=28> */
[----:B------:R-:W-:-:S04]  /*25d0*/  @!P1 FFMA R5, R3, R2, R3 ;  /* 0x0000000203059223 */ /* 0x000fc80000000003 */
[----:B------:R-:W-:Y:S01]  /*25e0*/  FFMA R5, R5, R36, 0.5 ;  /* 0x3f00000005057423 */ /* 0x000fe20000000024 */
[----:B------:R-:W-:Y:S01]  /*25f0*/  IADD3 R13, P0, R23, UR15, RZ ;  /* 0x0000000f170d7c10 */ /* 0x000fe2000ff1e0ff */
[----:B------:R-:W-:Y:S01]  /*2600*/  FMUL R33, R30, R33 ;  /* 0x000000211e217220 */ /* 0x000fe20000400000 */
[----:B------:R-:W-:Y:S01]  /*2610*/  FMUL R32, R32, R15 ;  /* 0x0000000f20207220 */ /* 0x000fe20000400000 */
[----:B------:R-:W-:Y:S01]  /*2620*/  FMUL R8, R8, R5 ;  /* 0x0000000508087220 */ /* 0x000fe20000400000 */
[----:B------:R-:W-:Y:S01]  /*2630*/  FMUL R19, R19, R4 ;  /* 0x0000000413137220 */ /* 0x000fe20000400000 */
[----:B------:R-:W-:Y:S01]  /*2640*/  IADD3 R2, P1, R13, R6, RZ ;  /* 0x000000060d027210 */ /* 0x000fe20007f3e0ff */
[----:B------:R-:W-:Y:S01]  /*2650*/  FMUL R30, R33, UR7 ;  /* 0x00000007211e7c20 */ /* 0x000fe20008400000 */
[----:B------:R-:W-:Y:S01]  /*2660*/  FMUL R11, R32, UR7 ;  /* 0x00000007200b7c20 */ /* 0x000fe20008400000 */
[----:B------:R-:W-:Y:S01]  /*2670*/  FMUL R37, R37, R8 ;  /* 0x0000000825257220 */ /* 0x000fe20000400000 */
[----:B------:R-:W-:Y:S01]  /*2680*/  IADD3.X R6, R22, UR16, RZ, P0, !PT ;  /* 0x0000001016067c10 */ /* 0x000fe200087fe4ff */
[----:B------:R-:W-:Y:S01]  /*2690*/  FMUL R49, R19, UR7 ;  /* 0x0000000713317c20 */ /* 0x000fe20008400000 */
[----:B------:R-:W-:Y:S01]  /*26a0*/  FMNMX R48, |R48|, R55, !PT ;  /* 0x0000003730307209 */ /* 0x000fe20007800200 */
[----:B------:R-:W-:Y:S01]  /*26b0*/  FMUL R18, R37, UR7 ;  /* 0x0000000725127c20 */ /* 0x000fe20008400000 */
[----:B------:R-:W-:-:S02]  /*26c0*/  IADD3.X R3, R6, R9, RZ, P1, !PT ;  /* 0x0000000906037210 */ /* 0x000fc40000ffe4ff */
[----:B------:R-:W-:Y:S02]  /*26d0*/  F2FP.BF16.F32.PACK_AB R55, R11, R30 ;  /* 0x0000001e0b37723e */ /* 0x000fe400000010ff */
[----:B------:R-:W-:Y:S02]  /*26e0*/  IADD3 R4, P0, R2, UR6, RZ ;  /* 0x0000000602047c10 */ /* 0x000fe4000ff1e0ff */
[----:B------:R-:W-:Y:S02]  /*26f0*/  MOV R9, UR11 ;  /* 0x0000000b00097c02 */ /* 0x000fe40008000f00 */
[----:B------:R-:W-:Y:S01]  /*2700*/  MOV R8, UR5 ;  /* 0x0000000500087c02 */ /* 0x000fe20008000f00 */
[----:B------:R0:W-:Y:S01]  /*2710*/  STG.E desc[UR12][R2.64], R55 ;  /* 0x0000003702007986 */ /* 0x0001e2000c10190c */
[----:B------:R-:W-:Y:S02]  /*2720*/  IADD3.X R5, R3, UR14, RZ, P0, !PT ;  /* 0x0000000e03057c10 */ /* 0x000fe400087fe4ff */
[----:B------:R-:W-:-:S02]  /*2730*/  F2FP.BF16.F32.PACK_AB R57, R18, R49 ;  /* 0x000000311239723e */ /* 0x000fc400000010ff */
[----:B------:R-:W-:Y:S01]  /*2740*/  IADD3 R15, R14, 0x1e, RZ ;  /* 0x0000001e0e0f7810 */ /* 0x000fe20007ffe0ff */
[----:B------:R-:W-:Y:S02]  /*2750*/  IMAD.WIDE.U32 R8, R21, UR17, R8 ;  /* 0x0000001115087c25 */ /* 0x000fe4000f8e0008 */
[----:B------:R1:W-:Y:S01]  /*2760*/  STG.E desc[UR12][R4.64], R57 ;  /* 0x0000003904007986 */ /* 0x0003e2000c10190c */
[----:B0-----:R-:W-:Y:S02]  /*2770*/  PRMT R3, R28, 0x7632, R3 ;  /* 0x000076321c037816 */ /* 0x001fe40000000003 */
[----:B------:R-:W-:Y:S02]  /*2780*/  IADD3 R2, R14, 0x1d, RZ ;  /* 0x0000001d0e027810 */ /* 0x000fe40007ffe0ff */
[----:B------:R-:W-:Y:S02]  /*2790*/  LOP3.LUT R14, R15, 0x1f, RZ, 0xc0, !PT ;  /* 0x0000001f0f0e7812 */ /* 0x000fe400078ec0ff */
[----:B------:R-:W-:-:S02]  /*27a0*/  SHF.L.U32 R3, R3, 0x10, RZ ;  /* 0x0000001003037819 */ /* 0x000fc400000006ff */
[----:B-1----:R-:W-:Y:S02]  /*27b0*/  SHF.L.U32 R5, R28, 0x10, RZ ;  /* 0x000000101c057819 */ /* 0x002fe400000006ff */
[----:B------:R-:W-:Y:S02]  /*27c0*/  LOP3.LUT R15, R2, 0x1f, RZ, 0xc0, !PT ;  /* 0x0000001f020f7812 */ /* 0x000fe400078ec0ff */
[----:B------:R-:W-:Y:S02]  /*27d0*/  IADD3 R9, R53, R9, RZ ;  /* 0x0000000935097210 */ /* 0x000fe40007ffe0ff */
[----:B------:R-:W-:Y:S01]  /*27e0*/  IADD3 R2, P0, R14, R8, RZ ;  /* 0x000000080e027210 */ /* 0x000fe20007f1e0ff */
[----:B------:R-:W-:Y:S01]  /*27f0*/  FMUL R28, R5, R44 ;  /* 0x0000002c051c7220 */ /* 0x000fe20000400000 */
[----:B------:R-:W-:Y:S01]  /*2800*/  FMUL R34, R34, R5 ;  /* 0x0000000522227220 */ /* 0x000fe20000400000 */
[----:B------:R-:W-:Y:S01]  /*2810*/  FMUL R35, R3, R35 ;  /* 0x0000002303237220 */ /* 0x000fe20000400000 */
[----:B------:R-:W-:Y:S01]  /*2820*/  FMUL R20, R20, R3 ;  /* 0x0000000314147220 */ /* 0x000fe20000400000 */
[----:B------:R-:W-:-:S02]  /*2830*/  IADD3.X R3, RZ, R9, RZ, P0, !PT ;  /* 0x00000009ff037210 */ /* 0x000fc400007fe4ff */
[----:B------:R-:W-:-:S05]  /*2840*/  MOV R5, UR17 ;  /* 0x0000001100057c02 */ /* 0x000fca0008000f00 */
[----:B------:R-:W-:Y:S01]  /*2850*/  IMAD.WIDE.U32 R4, R5, 0x3, R2 ;  /* 0x0000000305047825 */ /* 0x000fe200078e0002 */
[----:B------:R-:W-:-:S04]  /*2860*/  FMNMX R48, |R45|, R48, !PT ;  /* 0x000000302d307209 */ /* 0x000fc80007800200 */
[----:B------:R-:W-:Y:S02]  /*2870*/  IADD3 R5, R5, UR18, RZ ;  /* 0x0000001205057c10 */ /* 0x000fe4000fffe0ff */
[----:B------:R-:W-:-:S04]  /*2880*/  LEA R44, P0, R4, R31, 0x2 ;  /* 0x0000001f042c7211 */ /* 0x000fc800078010ff */
[----:B------:R-:W-:Y:S02]  /*2890*/  LEA.HI.X R45, R4, R25, R5, 0x2, P0 ;  /* 0x00000019042d7211 */ /* 0x000fe400000f1405 */
[----:B------:R-:W-:Y:S02]  /*28a0*/  IADD3 R2, P0, R2, UR5, RZ ;  /* 0x0000000502027c10 */ /* 0x000fe4000ff1e0ff */
[----:B------:R-:W-:Y:S02]  /*28b0*/  IADD3 R8, P1, P2, R15, UR5, R8 ;  /* 0x000000050f087c10 */ /* 0x000fe4000fa3e008 */
[----:B------:R-:W-:Y:S02]  /*28c0*/  IADD3.X R3, R3, UR11, RZ, P0, !PT ;  /* 0x0000000b03037c10 */ /* 0x000fe400087fe4ff */
[----:B------:R-:W-:Y:S02]  /*28d0*/  LEA R52, P0, R2, R31, 0x2 ;  /* 0x0000001f02347211 */ /* 0x000fe400078010ff */
[----:B------:R-:W-:-:S02]  /*28e0*/  IADD3.X R9, RZ, UR11, R9, P1, P2 ;  /* 0x0000000bff097c10 */ /* 0x000fc40008fe4409 */
[----:B------:R-:W-:Y:S02]  /*28f0*/  LEA.HI.X R53, R2, R25, R3, 0x2, P0 ;  /* 0x0000001902357211 */ /* 0x000fe400000f1403 */
[----:B------:R-:W-:-:S04]  /*2900*/  IADD3 R2, P0, R8, UR5, RZ ;  /* 0x0000000508027c10 */ /* 0x000fc8000ff1e0ff */
[----:B------:R-:W-:Y:S02]  /*2910*/  IADD3.X R3, R9, UR11, RZ, P0, !PT ;  /* 0x0000000b09037c10 */ /* 0x000fe400087fe4ff */
[----:B------:R-:W-:-:S04]  /*2920*/  LEA R4, P0, R2, R31, 0x2 ;  /* 0x0000001f02047211 */ /* 0x000fc800078010ff */
[----:B------:R-:W-:Y:S02]  /*2930*/  LEA.HI.X R5, R2, R25, R3, 0x2, P0 ;  /* 0x0000001902057211 */ /* 0x000fe400000f1403 */
[----:B------:R-:W-:Y:S02]  /*2940*/  MOV R3, UR17 ;  /* 0x0000001100037c02 */ /* 0x000fe40008000f00 */
[----:B------:R-:W-:-:S03]  /*2950*/  FMNMX R48, |R43|, R48, !PT ;  /* 0x000000302b307209 */ /* 0x000fc60007800200 */
[----:B------:R-:W-:Y:S01]  /*2960*/  IMAD.WIDE.U32 R8, R3, 0x3, R8 ;  /* 0x0000000303087825 */ /* 0x000fe200078e0008 */
[----:B------:R-:W-:-:S04]  /*2970*/  FMNMX R33, |R33|, R48, !PT ;  /* 0x0000003021217209 */ /* 0x000fc80007800200 */
[----:B------:R-:W-:Y:S02]  /*2980*/  FMNMX R32, |R32|, R33, !PT ;  /* 0x0000002120207209 */ /* 0x000fe40007800200 */
[C---:B------:R-:W-:Y:S02]  /*2990*/  LEA R2, P0, R8.reuse, R31, 0x2 ;  /* 0x0000001f08027211 */ /* 0x040fe400078010ff */
[----:B------:R-:W-:Y:S02]  /*29a0*/  IADD3 R3, R9, UR18, RZ ;  /* 0x0000001209037c10 */ /* 0x000fe4000fffe0ff */
[----:B------:R-:W-:Y:S02]  /*29b0*/  FMNMX R32, |R19|, R32, !PT ;  /* 0x0000002013207209 */ /* 0x000fe40007800200 */
[----:B------:R-:W-:Y:S02]  /*29c0*/  LEA.HI.X R3, R8, R25, R3, 0x2, P0 ;  /* 0x0000001908037211 */ /* 0x000fe400000f1403 */
[----:B------:R-:W-:-:S02]  /*29d0*/  MOV R8, UR15 ;  /* 0x0000000f00087c02 */ /* 0x000fc40008000f00 */
[----:B------:R-:W-:Y:S02]  /*29e0*/  MOV R9, UR16 ;  /* 0x0000001000097c02 */ /* 0x000fe40008000f00 */
[----:B------:R-:W-:Y:S01]  /*29f0*/  PRMT R19, R7, 0x7632, R19 ;  /* 0x0000763207137816 */ /* 0x000fe20000000013 */
[----:B------:R-:W-:-:S03]  /*2a00*/  IMAD.WIDE.U32 R8, R21, UR10, R8 ;  /* 0x0000000a15087c25 */ /* 0x000fc6000f8e0008 */
[----:B------:R-:W-:Y:S02]  /*2a10*/  SHF.L.U32 R19, R19, 0x10, RZ ;  /* 0x0000001013137819 */ /* 0x000fe400000006ff */
[----:B------:R-:W-:-:S03]  /*2a20*/  IADD3 R51, R51, R9, RZ ;  /* 0x0000000933337210 */ /* 0x000fc60007ffe0ff */
[----:B------:R-:W-:Y:S01]  /*2a30*/  FMUL R25, R20, R19 ;  /* 0x0000001314197220 */ /* 0x000fe20000400000 */
[----:B------:R-:W-:Y:S01]  /*2a40*/  IADD3 R20, P0, R14, R8, RZ ;  /* 0x000000080e147210 */ /* 0x000fe20007f1e0ff */
[----:B------:R0:W2:Y:S03]  /*2a50*/  LDG.E R19, desc[UR12][R44.64] ;  /* 0x0000000c2c137981 */ /* 0x0000a6000c1e1900 */
[----:B------:R-:W-:Y:S02]  /*2a60*/  IADD3.X R21, RZ, R51, RZ, P0, !PT ;  /* 0x00000033ff157210 */ /* 0x000fe400007fe4ff */
[----:B------:R-:W-:Y:S02]  /*2a70*/  IADD3 R9, P0, R20, UR15, RZ ;  /* 0x0000000f14097c10 */ /* 0x000fe4000ff1e0ff */
[----:B------:R-:W-:Y:S02]  /*2a80*/  FMNMX R37, |R37|, R32, !PT ;  /* 0x0000002025257209 */ /* 0x000fe40007800200 */
[----:B------:R-:W-:-:S02]  /*2a90*/  IADD3.X R32, R21, UR16, RZ, P0, !PT ;  /* 0x0000001015207c10 */ /* 0x000fc400087fe4ff */
[C---:B------:R-:W-:Y:S02]  /*2aa0*/  SHF.L.U32 R48, R9.reuse, 0x2, RZ ;  /* 0x0000000209307819 */ /* 0x040fe400000006ff */
[----:B------:R-:W-:Y:S02]  /*2ab0*/  SHF.L.U64.HI R9, R9, 0x2, R32 ;  /* 0x0000000209097819 */ /* 0x000fe40000010220 */
[----:B------:R-:W-:Y:S02]  /*2ac0*/  IADD3 R32, P0, R48, R47, RZ ;  /* 0x0000002f30207210 */ /* 0x000fe40007f1e0ff */
[----:B------:R-:W-:Y:S02]  /*2ad0*/  SHF.L.U32 R7, R7, 0x10, RZ ;  /* 0x0000001007077819 */ /* 0x000fe400000006ff */
[----:B------:R-:W-:-:S03]  /*2ae0*/  IADD3.X R33, R9, R46, RZ, P0, !PT ;  /* 0x0000002e09217210 */ /* 0x000fc600007fe4ff */
[----:B------:R-:W-:Y:S02]  /*2af0*/  FMUL R34, R34, R7 ;  /* 0x0000000722227220 */ /* 0x000fe40000400000 */
[----:B------:R1:W3:Y:S01]  /*2b00*/  LDG.E R7, desc[UR12][R32.64] ;  /* 0x0000000c20077981 */ /* 0x0002e2000c1e1900 */
[----:B0-----:R-:W-:-:S03]  /*2b10*/  IADD3 R45, P1, R12, R8, RZ ;  /* 0x000000080c2d7210 */ /* 0x001fc60007f3e0ff */
[----:B------:R0:W4:Y:S01]  /*2b20*/  LDG.E R12, desc[UR12][R52.64] ;  /* 0x0000000c340c7981 */ /* 0x000122000c1e1900 */
[----:B------:R-:W-:-:S05]  /*2b30*/  MOV R31, UR10 ;  /* 0x0000000a001f7c02 */ /* 0x000fca0008000f00 */
[----:B------:R-:W-:Y:S01]  /*2b40*/  IMAD.WIDE.U32 R20, R31, 0x3, R20 ;  /* 0x000000031f147825 */ /* 0x000fe200078e0014 */
[----:B------:R-:W-:Y:S02]  /*2b50*/  IADD3 R31, P0, R8, UR15, RZ ;  /* 0x0000000f081f7c10 */ /* 0x000fe4000ff1e0ff */
[----:B------:R-:W-:Y:S02]  /*2b60*/  IADD3 R8, P2, R48, R41, RZ ;  /* 0x0000002930087210 */ /* 0x000fe40007f5e0ff */
[----:B------:R-:W-:Y:S02]  /*2b70*/  IADD3 R43, R21, UR4, RZ ;  /* 0x00000004152b7c10 */ /* 0x000fe4000fffe0ff */
[C---:B------:R-:W-:Y:S02]  /*2b80*/  SHF.L.U32 R48, R20.reuse, 0x2, RZ ;  /* 0x0000000214307819 */ /* 0x040fe400000006ff */
[----:B------:R-:W-:Y:S02]  /*2b90*/  SHF.L.U64.HI R43, R20, 0x2, R43 ;  /* 0x00000002142b7819 */ /* 0x000fe4000001022b */
[----:B------:R-:W-:-:S02]  /*2ba0*/  IADD3.X R9, R9, R38, RZ, P2, !PT ;  /* 0x0000002609097210 */ /* 0x000fc400017fe4ff */
[C---:B------:R-:W-:Y:S02]  /*2bb0*/  IADD3 R20, P2, R48.reuse, R47, RZ ;  /* 0x0000002f30147210 */ /* 0x040fe40007f5e0ff */
[----:B-1----:R-:W-:Y:S01]  /*2bc0*/  IADD3 R32, P3, R48, R41, RZ ;  /* 0x0000002930207210 */ /* 0x002fe20007f7e0ff */
[----:B------:R1:W5:Y:S01]  /*2bd0*/  LDG.E R44, desc[UR12][R8.64] ;  /* 0x0000000c082c7981 */ /* 0x000362000c1e1900 */
[----:B------:R-:W-:-:S05]  /*2be0*/  IADD3.X R21, R43, R46, RZ, P2, !PT ;  /* 0x0000002e2b157210 */ /* 0x000fca00017fe4ff */
[----:B------:R1:W2:Y:S01]  /*2bf0*/  LDG.E R48, desc[UR12][R20.64] ;  /* 0x0000000c14307981 */ /* 0x0002a2000c1e1900 */
[----:B------:R-:W-:Y:S02]  /*2c00*/  FMNMX R37, R37, |R56|, !PT ;  /* 0x4000003825257209 */ /* 0x000fe40007800000 */
[----:B------:R-:W-:Y:S02]  /*2c10*/  IADD3.X R58, RZ, R51, RZ, P1, !PT ;  /* 0x00000033ff3a7210 */ /* 0x000fe40000ffe4ff */
[----:B0-----:R-:W-:Y:S02]  /*2c20*/  SHF.L.U32 R52, R45, 0x2, RZ ;  /* 0x000000022d347819 */ /* 0x001fe400000006ff */
[----:B------:R-:W-:Y:S02]  /*2c30*/  IADD3.X R33, R43, R38, RZ, P3, !PT ;  /* 0x000000262b217210 */ /* 0x000fe40001ffe4ff */
[----:B------:R-:W-:Y:S02]  /*2c40*/  FMNMX R37, |R40|, R37, !PT ;  /* 0x0000002528257209 */ /* 0x000fe40007800200 */
[----:B------:R-:W-:-:S02]  /*2c50*/  SHF.L.U64.HI R43, R45, 0x2, R58 ;  /* 0x000000022d2b7819 */ /* 0x000fc4000001023a */
[----:B-1----:R-:W-:Y:S01]  /*2c60*/  IADD3 R8, P1, R52, R23, RZ ;  /* 0x0000001734087210 */ /* 0x002fe20007f3e0ff */
[----:B------:R-:W-:Y:S01]  /*2c70*/  FMUL R45, R56, UR7 ;  /* 0x00000007382d7c20 */ /* 0x000fe20008400000 */
[----:B------:R-:W-:Y:S01]  /*2c80*/  FMUL R40, R40, UR7 ;  /* 0x0000000728287c20 */ /* 0x000fe20008400000 */
[C---:B------:R-:W-:Y:S01]  /*2c90*/  FMNMX R20, |R34|.reuse, R37, !PT ;  /* 0x0000002522147209 */ /* 0x040fe20007800200 */
[----:B------:R0:W5:Y:S01]  /*2ca0*/  LDG.E R50, desc[UR12][R32.64] ;  /* 0x0000000c20327981 */ /* 0x000162000c1e1900 */
[----:B------:R-:W-:Y:S01]  /*2cb0*/  IADD3.X R9, R43, R22, RZ, P1, !PT ;  /* 0x000000162b097210 */ /* 0x000fe20000ffe4ff */
[----:B------:R-:W-:Y:S01]  /*2cc0*/  FMUL R34, R34, UR7 ;  /* 0x0000000722227c20 */ /* 0x000fe20008400000 */
[----:B------:R-:W-:Y:S01]  /*2cd0*/  FMUL R37, R25, UR7 ;  /* 0x0000000719257c20 */ /* 0x000fe20008400000 */
[----:B------:R-:W-:Y:S02]  /*2ce0*/  F2FP.BF16.F32.PACK_AB R53, R40, R45 ;  /* 0x0000002d2835723e */ /* 0x000fe400000010ff */
[----:B0-----:R-:W-:-:S02]  /*2cf0*/  IADD3 R32, P1, R8, UR6, RZ ;  /* 0x0000000608207c10 */ /* 0x001fc4000ff3e0ff */
[----:B------:R-:W-:Y:S02]  /*2d00*/  F2FP.BF16.F32.PACK_AB R57, R37, R34 ;  /* 0x000000222539723e */ /* 0x000fe400000010ff */
[----:B------:R-:W-:Y:S01]  /*2d10*/  IADD3.X R33, R9, UR14, RZ, P1, !PT ;  /* 0x0000000e09217c10 */ /* 0x000fe20008ffe4ff */
[----:B------:R0:W-:Y:S01]  /*2d20*/  STG.E desc[UR12][R8.64], R53 ;  /* 0x0000003508007986 */ /* 0x0001e2000c10190c */
[----:B------:R-:W-:-:S03]  /*2d30*/  FMNMX R25, |R25|, R20, !PT ;  /* 0x0000001419197209 */ /* 0x000fc60007800200 */
[----:B------:R1:W-:Y:S01]  /*2d40*/  STG.E desc[UR12][R32.64], R57 ;  /* 0x0000003920007986 */ /* 0x0003e2000c10190c */
[C---:B------:R-:W-:Y:S01]  /*2d50*/  FMNMX R55, |R54|.reuse, R25, !PT ;  /* 0x0000001936377209 */ /* 0x040fe20007800200 */
[----:B------:R-:W-:Y:S01]  /*2d60*/  FMUL R54, R54, UR7 ;  /* 0x0000000736367c20 */ /* 0x000fe20008400000 */
[----:B------:R-:W-:Y:S01]  /*2d70*/  IADD3 R20, P1, R52, R13, RZ ;  /* 0x0000000d34147210 */ /* 0x000fe20007f3e0ff */
[----:B------:R-:W-:-:S03]  /*2d80*/  FMUL R25, R10, UR7 ;  /* 0x000000070a197c20 */ /* 0x000fc60008400000 */
[----:B------:R-:W-:Y:S02]  /*2d90*/  IADD3.X R21, R43, R6, RZ, P1, !PT ;  /* 0x000000062b157210 */ /* 0x000fe40000ffe4ff */
[----:B------:R-:W-:Y:S02]  /*2da0*/  F2FP.BF16.F32.PACK_AB R43, R25, R54 ;  /* 0x00000036192b723e */ /* 0x000fe400000010ff */
[----:B0-----:R-:W-:-:S03]  /*2db0*/  IADD3 R8, P1, R20, UR6, RZ ;  /* 0x0000000614087c10 */ /* 0x001fc6000ff3e0ff */
[----:B------:R0:W-:Y:S01]  /*2dc0*/  STG.E desc[UR12][R20.64], R43 ;  /* 0x0000002b14007986 */ /* 0x0001e2000c10190c */
[----:B------:R-:W-:Y:S02]  /*2dd0*/  IADD3.X R9, R21, UR14, RZ, P1, !PT ;  /* 0x0000000e15097c10 */ /* 0x000fe40008ffe4ff */
[----:B------:R-:W-:Y:S01]  /*2de0*/  FMNMX R55, |R10|, R55, !PT ;  /* 0x000000370a377209 */ /* 0x000fe20007800200 */
[C---:B------:R-:W-:Y:S01]  /*2df0*/  FMUL R53, R28.reuse, UR7 ;  /* 0x000000071c357c20 */ /* 0x040fe20008400000 */
[----:B------:R-:W-:Y:S02]  /*2e00*/  FMUL R10, R35, UR7 ;  /* 0x00000007230a7c20 */ /* 0x000fe40008400000 */
[----:B------:R-:W-:-:S03]  /*2e10*/  FMNMX R28, |R28|, R55, !PT ;  /* 0x000000371c1c7209 */ /* 0x000fc60007800200 */
[----:B-1----:R-:W-:Y:S02]  /*2e20*/  F2FP.BF16.F32.PACK_AB R57, R10, R53 ;  /* 0x000000350a39723e */ /* 0x002fe400000010ff */
[----:B------:R-:W-:-:S03]  /*2e30*/  FMNMX R35, |R35|, R28, !PT ;  /* 0x0000001c23237209 */ /* 0x000fc60007800200 */
[----:B------:R1:W-:Y:S01]  /*2e40*/  STG.E desc[UR12][R8.64], R57 ;  /* 0x0000003908007986 */ /* 0x0003e2000c10190c */
[----:B---3--:R-:W-:-:S05]  /*2e50*/  SHF.L.U32 R32, R7, 0x10, RZ ;  /* 0x0000001007207819 */ /* 0x008fca00000006ff */
[----:B------:R-:W-:-:S04]  /*2e60*/  FMUL R33, R32, 0.044714998453855514526 ;  /* 0x3d37271320217820 */ /* 0x000fc80000400000 */
[C---:B------:R-:W-:Y:S01]  /*2e70*/  FFMA R52, R32.reuse, R33, 1 ;  /* 0x3f80000020347423 */ /* 0x040fe20000000021 */
[----:B------:R-:W-:-:S04]  /*2e80*/  FMUL R33, R32, 0.79788458347320556641 ;  /* 0x3f4c422a20217820 */ /* 0x000fc80000400000 */
[----:B0-----:R-:W-:-:S04]  /*2e90*/  FMUL R20, R33, R52 ;  /* 0x0000003421147220 */ /* 0x001fc80000400000 */
[----:B------:R-:W-:-:S06]  /*2ea0*/  FMUL R21, |R20|, 2.8853900432586669922 ;  /* 0x4038aa3b14157820 */ /* 0x000fcc0000400200 */
[----:B------:R-:W0:Y:S01]  /*2eb0*/  MUFU.EX2 R21, R21 ;  /* 0x0000001500157308 */ /* 0x000e220000000800 */
[----:B------:R-:W-:Y:S01]  /*2ec0*/  FMUL R28, R20, R20 ;  /* 0x00000014141c7220 */ /* 0x000fe20000400000 */
[----:B0-----:R-:W-:-:S06]  /*2ed0*/  FADD R33, R21, 1 ;  /* 0x3f80000015217421 */ /* 0x001fcc0000000000 */
[----:B------:R-:W0:Y:S01]  /*2ee0*/  MUFU.RCP R33, R33 ;  /* 0x0000002100217308 */ /* 0x000e220000001000 */
[----:B-1----:R-:W-:Y:S01]  /*2ef0*/  FFMA R9, R28, R39, -0.052303962409496307373 ;  /* 0xbd563cae1c097423 */ /* 0x002fe20000000027 */
[----:B------:R-:W-:-:S03]  /*2f00*/  FSETP.GE.AND P2, PT, |R20|, 0.60000002384185791016, PT ;  /* 0x3f19999a1400780b */ /* 0x000fc60003f46200 */
[----:B------:R-:W-:Y:S01]  /*2f10*/  FFMA R43, R28, R9, 0.1331529766321182251 ;  /* 0x3e0859411c2b7423 */ /* 0x000fe20000000009 */
[----:B------:R-:W-:-:S03]  /*2f20*/  FSETP.GE.AND P1, PT, |R20|, 9.010913848876953125, PT ;  /* 0x41102cb41400780b */ /* 0x000fc60003f26200 */
[C---:B------:R-:W-:Y:S02]  /*2f30*/  FFMA R8, R28.reuse, R43, -0.33332768082618713379 ;  /* 0xbeaaa9ed1c087423 */ /* 0x040fe4000000002b */
[----:B------:R1:W3:Y:S01]  /*2f40*/  LDG.E R43, desc[UR12][R4.64] ;  /* 0x0000000c042b7981 */ /* 0x0002e2000c1e1900 */
[----:B0-----:R-:W-:Y:S01]  /*2f50*/  FFMA R9, R33, -2, R26 ;  /* 0xc000000021097823 */ /* 0x001fe2000000001a */
[----:B------:R-:W-:-:S04]  /*2f60*/  FFMA R21, R28, R8, RZ ;  /* 0x000000081c157223 */ /* 0x000fc800000000ff */
[----:B------:R-:W-:-:S04]  /*2f70*/  FSEL R9, R9, 1, !P1 ;  /* 0x3f80000009097808 */ /* 0x000fc80004800000 */
[--C-:B------:R-:W-:Y:S01]  /*2f80*/  LOP3.LUT R9, R9, 0x80000000, R20.reuse, 0xb8, !PT ;  /* 0x8000000009097812 */ /* 0x100fe200078eb814 */
[----:B------:R-:W-:Y:S01]  /*2f90*/  @!P2 FFMA R9, R20, R21, R20 ;  /* 0x000000151409a223 */ /* 0x000fe20000000014 */
[C---:B------:R-:W-:Y:S01]  /*2fa0*/  FMUL R21, R32.reuse, 0.10703222453594207764 ;  /* 0x3ddb33b620157820 */ /* 0x040fe20000400000 */
[----:B------:R-:W-:Y:S02]  /*2fb0*/  PRMT R8, R7, 0x7632, R8 ;  /* 0x0000763207087816 */ /* 0x000fe40000000008 */
[----:B------:R-:W-:Y:S01]  /*2fc0*/  FFMA R7, -R9, R9, 1 ;  /* 0x3f80000009077423 */ /* 0x000fe20000000109 */
[----:B------:R-:W-:Y:S01]  /*2fd0*/  FFMA R20, R32, R21, 0.79788458347320556641 ;  /* 0x3f4c422a20147423 */ /* 0x000fe20000000015 */
[----:B------:R-:W-:-:S03]  /*2fe0*/  SHF.L.U32 R8, R8, 0x10, RZ ;  /* 0x0000001008087819 */ /* 0x000fc600000006ff */
[----:B------:R-:W-:Y:S01]  /*2ff0*/  FMUL R20, R7, R20 ;  /* 0x0000001407147220 */ /* 0x000fe20000400000 */
[----:B------:R-:W-:Y:S01]  /*3000*/  FMUL R7, R32, 0.5 ;  /* 0x3f00000020077820 */ /* 0x000fe20000400000 */
[----:B------:R-:W-:-:S03]  /*3010*/  FMUL R21, R8, 0.044714998453855514526 ;  /* 0x3d37271308157820 */ /* 0x000fc60000400000 */
[----:B------:R-:W-:Y:S01]  /*3020*/  FMUL R7, R7, R20 ;  /* 0x0000001407077220 */ /* 0x000fe20000400000 */
[C---:B------:R-:W-:Y:S01]  /*3030*/  FFMA R21, R8.reuse, R21, 1 ;  /* 0x3f80000008157423 */ /* 0x040fe20000000015 */
[----:B------:R-:W-:-:S04]  /*3040*/  FMUL R20, R8, 0.79788458347320556641 ;  /* 0x3f4c422a08147820 */ /* 0x000fc80000400000 */
        /* <DEDUP_REMOVED lines=16> */
[----:B-1----:R-:W-:-:S03]  /*3150*/  FMUL R5, R32, 0.035677410662174224854 ;  /* 0x3d12227a20057820 */ /* 0x002fc60000400000 */
[--C-:B------:R-:W-:Y:S01]  /*3160*/  LOP3.LUT R7, R21, 0x80000000, R20.reuse, 0xb8, !PT ;  /* 0x8000000015077812 */ /* 0x100fe200078eb814 */
[----:B------:R-:W-:Y:S01]  /*3170*/  @!P2 FFMA R7, R20, R33, R20 ;  /* 0x000000211407a223 */ /* 0x000fe20000000014 */
[----:B------:R-:W-:Y:S01]  /*3180*/  FMUL R21, R8, 0.10703222453594207764 ;  /* 0x3ddb33b608157820 */ /* 0x000fe20000400000 */
[----:B------:R-:W-:Y:S02]  /*3190*/  FFMA R5, R32, R5, 0.79788458347320556641 ;  /* 0x3f4c422a20057423 */ /* 0x000fe40000000005 */
[----:B------:R-:W-:Y:S01]  /*31a0*/  FFMA R4, -R7, R7, 1 ;  /* 0x3f80000007047423 */ /* 0x000fe20000000107 */
[----:B------:R-:W-:Y:S01]  /*31b0*/  FFMA R21, R8, R21, 0.79788458347320556641 ;  /* 0x3f4c422a08157423 */ /* 0x000fe20000000015 */
[----:B------:R-:W-:-:S03]  /*31c0*/  FMUL R20, R32, R5 ;  /* 0x0000000520147220 */ /* 0x000fc60000400000 */
[----:B------:R-:W-:Y:S01]  /*31d0*/  FMUL R21, R4, R21 ;  /* 0x0000001504157220 */ /* 0x000fe20000400000 */
[----:B------:R-:W-:-:S04]  /*31e0*/  FMUL R4, R8, 0.5 ;  /* 0x3f00000008047820 */ /* 0x000fc80000400000 */
[----:B------:R-:W-:Y:S01]  /*31f0*/  FMUL R5, R4, R21 ;  /* 0x0000001504057220 */ /* 0x000fe20000400000 */
[----:B------:R-:W-:-:S06]  /*3200*/  FMUL R4, |R20|, 2.8853900432586669922 ;  /* 0x4038aa3b14047820 */ /* 0x000fcc0000400200 */
[----:B------:R-:W0:Y:S01]  /*3210*/  MUFU.EX2 R4, R4 ;  /* 0x0000000400047308 */ /* 0x000e220000000800 */
[----:B------:R-:W-:Y:S01]  /*3220*/  FADD R28, R7, 1 ;  /* 0x3f800000071c7421 */ /* 0x000fe20000000000 */
[----:B------:R-:W-:Y:S01]  /*3230*/  FMUL R33, R20, R20 ;  /* 0x0000001414217220 */ /* 0x000fe20000400000 */
[----:B------:R1:W3:Y:S02]  /*3240*/  LDG.E R7, desc[UR12][R2.64] ;  /* 0x0000000c02077981 */ /* 0x0002e4000c1e1900 */
[----:B------:R-:W-:Y:S01]  /*3250*/  FFMA R5, R28, 0.5, R5 ;  /* 0x3f0000001c057823 */ /* 0x000fe20000000005 */
[----:B------:R-:W-:-:S04]  /*3260*/  FFMA R28, R33, R39, -0.052303962409496307373 ;  /* 0xbd563cae211c7423 */ /* 0x000fc80000000027 */
[----:B------:R-:W-:Y:S01]  /*3270*/  FFMA R52, R33, R28, 0.1331529766321182251 ;  /* 0x3e08594121347423 */ /* 0x000fe2000000001c */
[----:B-1----:R-:W-:Y:S01]  /*3280*/  FMUL R3, R8, 0.035677410662174224854 ;  /* 0x3d12227a08037820 */ /* 0x002fe20000400000 */
[----:B0-----:R-:W-:-:S03]  /*3290*/  FADD R21, R4, 1 ;  /* 0x3f80000004157421 */ /* 0x001fc60000000000 */
[C---:B------:R-:W-:Y:S01]  /*32a0*/  FFMA R3, R8.reuse, R3, 0.79788458347320556641 ;  /* 0x3f4c422a08037423 */ /* 0x040fe20000000003 */
[C---:B------:R-:W-:Y:S02]  /*32b0*/  FFMA R4, R33.reuse, R52, -0.33332768082618713379 ;  /* 0xbeaaa9ed21047423 */ /* 0x040fe40000000034 */
[----:B------:R-:W0:Y:S01]  /*32c0*/  MUFU.RCP R21, R21 ;  /* 0x0000001500157308 */ /* 0x000e220000001000 */
[----:B------:R-:W-:Y:S01]  /*32d0*/  FMUL R3, R8, R3 ;  /* 0x0000000308037220 */ /* 0x000fe20000400000 */
[----:B------:R-:W-:-:S03]  /*32e0*/  FFMA R33, R33, R4, RZ ;  /* 0x0000000421217223 */ /* 0x000fc600000000ff */
[----:B------:R-:W-:Y:S01]  /*32f0*/  FMUL R4, |R3|, 2.8853900432586669922 ;  /* 0x4038aa3b03047820 */ /* 0x000fe20000400200 */
[----:B------:R-:W-:-:S05]  /*3300*/  FSETP.GE.AND P2, PT, |R20|, 0.60000002384185791016, PT ;  /* 0x3f19999a1400780b */ /* 0x000fca0003f46200 */
[----:B------:R-:W1:Y:S01]  /*3310*/  MUFU.EX2 R4, R4 ;  /* 0x0000000400047308 */ /* 0x000e620000000800 */
[----:B------:R-:W-:Y:S01]  /*3320*/  FSETP.GE.AND P1, PT, |R20|, 9.010913848876953125, PT ;  /* 0x41102cb41400780b */ /* 0x000fe20003f26200 */
[----:B0-----:R-:W-:-:S05]  /*3330*/  FFMA R28, R21, -2, R26 ;  /* 0xc0000000151c7823 */ /* 0x001fca000000001a */
[----:B------:R-:W-:-:S04]  /*3340*/  FSEL R21, R28, 1, !P1 ;  /* 0x3f8000001c157808 */ /* 0x000fc80004800000 */
[--C-:B------:R-:W-:Y:S01]  /*3350*/  LOP3.LUT R21, R21, 0x80000000, R20.reuse, 0xb8, !PT ;  /* 0x8000000015157812 */ /* 0x100fe200078eb814 */
[----:B------:R-:W-:Y:S01]  /*3360*/  @!P2 FFMA R21, R20, R33, R20 ;  /* 0x000000211415a223 */ /* 0x000fe20000000014 */
[----:B-1----:R-:W-:-:S03]  /*3370*/  FADD R20, R4, 1 ;  /* 0x3f80000004147421 */ /* 0x002fc60000000000 */
[----:B------:R-:W-:Y:S01]  /*3380*/  FFMA R21, R21, R36, 0.5 ;  /* 0x3f00000015157423 */ /* 0x000fe20000000024 */
[----:B------:R-:W0:Y:S01]  /*3390*/  MUFU.RCP R33, R20 ;  /* 0x0000001400217308 */ /* 0x000e220000001000 */
[----:B----4-:R-:W-:Y:S02]  /*33a0*/  SHF.L.U32 R2, R12, 0x10, RZ ;  /* 0x000000100c027819 */ /* 0x010fe400000006ff */
[----:B------:R-:W-:-:S04]  /*33b0*/  FMUL R21, R32, R21 ;  /* 0x0000001520157220 */ /* 0x000fc80000400000 */
[----:B------:R-:W-:Y:S01]  /*33c0*/  FMUL R52, R2, R21 ;  /* 0x0000001502347220 */ /* 0x000fe20000400000 */
[----:B------:R-:W-:Y:S01]  /*33d0*/  FMUL R21, R3, R3 ;  /* 0x0000000303157220 */ /* 0x000fe20000400000 */
[----:B------:R-:W-:-:S03]  /*33e0*/  FMUL R9, R9, R2 ;  /* 0x0000000209097220 */ /* 0x000fc60000400000 */
[----:B------:R-:W-:Y:S01]  /*33f0*/  FFMA R2, R21, R39, -0.052303962409496307373 ;  /* 0xbd563cae15027423 */ /* 0x000fe20000000027 */
[----:B------:R-:W-:-:S03]  /*3400*/  FSETP.GE.AND P2, PT, |R3|, 0.60000002384185791016, PT ;  /* 0x3f19999a0300780b */ /* 0x000fc60003f46200 */
[----:B------:R-:W-:Y:S01]  /*3410*/  FFMA R2, R21, R2, 0.1331529766321182251 ;  /* 0x3e08594115027423 */ /* 0x000fe20000000002 */
[----:B0-----:R-:W-:Y:S01]  /*3420*/  FFMA R33, R33, -2, R26 ;  /* 0xc000000021217823 */ /* 0x001fe2000000001a */
[----:B------:R-:W-:Y:S02]  /*3430*/  FSETP.GE.AND P1, PT, |R3|, 9.010913848876953125, PT ;  /* 0x41102cb40300780b */ /* 0x000fe40003f26200 */
[----:B------:R-:W-:Y:S02]  /*3440*/  FFMA R2, R21, R2, -0.33332768082618713379 ;  /* 0xbeaaa9ed15027423 */ /* 0x000fe40000000002 */
[----:B------:R-:W-:Y:S02]  /*3450*/  FSEL R4, R33, 1, !P1 ;  /* 0x3f80000021047808 */ /* 0x000fe40004800000 */
[----:B------:R-:W-:Y:S02]  /*3460*/  FFMA R2, R21, R2, RZ ;  /* 0x0000000215027223 */ /* 0x000fe400000000ff */
[----:B------:R-:W-:-:S02]  /*3470*/  LOP3.LUT R21, R4, 0x80000000, R3, 0xb8, !PT ;  /* 0x8000000004157812 */ /* 0x000fc400078eb803 */
[----:B------:R-:W-:Y:S01]  /*3480*/  @!P2 FFMA R21, R3, R2, R3 ;  /* 0x000000020315a223 */ /* 0x000fe20000000003 */
[----:B--2---:R-:W-:-:S05]  /*3490*/  SHF.L.U32 R3, R48, 0x10, RZ ;  /* 0x0000001030037819 */ /* 0x004fca00000006ff */
[C---:B------:R-:W-:Y:S01]  /*34a0*/  FMUL R2, R3.reuse, 0.044714998453855514526 ;  /* 0x3d37271303027820 */ /* 0x040fe20000400000 */
[----:B------:R-:W-:-:S03]  /*34b0*/  FMUL R4, R3, 0.79788458347320556641 ;  /* 0x3f4c422a03047820 */ /* 0x000fc60000400000 */
[----:B------:R-:W-:-:S04]  /*34c0*/  FFMA R33, R3, R2, 1 ;  /* 0x3f80000003217423 */ /* 0x000fc80000000002 */
[----:B------:R-:W-:-:S04]  /*34d0*/  FMUL R4, R4, R33 ;  /* 0x0000002104047220 */ /* 0x000fc80000400000 */
[----:B------:R-:W-:-:S06]  /*34e0*/  FMUL R2, |R4|, 2.8853900432586669922 ;  /* 0x4038aa3b04027820 */ /* 0x000fcc0000400200 */
[----:B------:R-:W0:Y:S01]  /*34f0*/  MUFU.EX2 R2, R2 ;  /* 0x0000000200027308 */ /* 0x000e220000000800 */
[----:B------:R-:W-:Y:S01]  /*3500*/  FFMA R21, R21, R36, 0.5 ;  /* 0x3f00000015157423 */ /* 0x000fe20000000024 */
[----:B------:R-:W-:-:S03]  /*3510*/  PRMT R12, R12, 0x7632, R12 ;  /* 0x000076320c0c7816 */ /* 0x000fc6000000000c */
[----:B------:R-:W-:Y:S01]  /*3520*/  FMUL R21, R8, R21 ;  /* 0x0000001508157220 */ /* 0x000fe20000400000 */
[----:B------:R-:W-:Y:S02]  /*3530*/  SHF.L.U32 R12, R12, 0x10, RZ ;  /* 0x000000100c0c7819 */ /* 0x000fe400000006ff */
[----:B-----5:R-:W-:-:S03]  /*3540*/  SHF.L.U32 R56, R44, 0x10, RZ ;  /* 0x000000102c387819 */ /* 0x020fc600000006ff */
[----:B------:R-:W-:Y:S01]  /*3550*/  FMUL R28, R12, R21 ;  /* 0x000000150c1c7220 */ /* 0x000fe20000400000 */
        /* <DEDUP_REMOVED lines=11> */
[----:B------:R-:W-:Y:S01]  /*3610*/  FSEL R21, R21, 1, !P1 ;  /* 0x3f80000015157808 */ /* 0x000fe20004800000 */
[----:B------:R-:W-:-:S03]  /*3620*/  FMUL R8, R3, 0.10703222453594207764 ;  /* 0x3ddb33b603087820 */ /* 0x000fc60000400000 */
[--C-:B------:R-:W-:Y:S01]  /*3630*/  LOP3.LUT R2, R21, 0x80000000, R4.reuse, 0xb8, !PT ;  /* 0x8000000015027812 */ /* 0x100fe200078eb804 */
[--C-:B------:R-:W-:Y:S01]  /*3640*/  @!P2 FFMA R2, R4, R9, R4.reuse ;  /* 0x000000090402a223 */ /* 0x100fe20000000004 */
[----:B------:R-:W-:Y:S01]  /*3650*/  PRMT R4, R48, 0x7632, R4 ;  /* 0x0000763230047816 */ /* 0x000fe20000000004 */
[----:B------:R-:W-:Y:S02]  /*3660*/  FFMA R9, R3, R8, 0.79788458347320556641 ;  /* 0x3f4c422a03097423 */ /* 0x000fe40000000008 */
[----:B------:R-:W-:Y:S01]  /*3670*/  FFMA R8, -R2, R2, 1 ;  /* 0x3f80000002087423 */ /* 0x000fe20000000102 */
[----:B------:R-:W-:-:S03]  /*3680*/  SHF.L.U32 R4, R4, 0x10, RZ ;  /* 0x0000001004047819 */ /* 0x000fc600000006ff */
[----:B------:R-:W-:Y:S01]  /*3690*/  FMUL R9, R8, R9 ;  /* 0x0000000908097220 */ /* 0x000fe20000400000 */
[----:B------:R-:W-:Y:S01]  /*36a0*/  FMUL R8, R3, 0.5 ;  /* 0x3f00000003087820 */ /* 0x000fe20000400000 */
[----:B------:R-:W-:-:S03]  /*36b0*/  FMUL R21, R4, 0.044714998453855514526 ;  /* 0x3d37271304157820 */ /* 0x000fc60000400000 */
[----:B------:R-:W-:Y:S01]  /*36c0*/  FMUL R9, R8, R9 ;  /* 0x0000000908097220 */ /* 0x000fe20000400000 */
[C---:B------:R-:W-:Y:S01]  /*36d0*/  FFMA R21, R4.reuse, R21, 1 ;  /* 0x3f80000004157423 */ /* 0x040fe20000000015 */
[----:B------:R-:W-:Y:S01]  /*36e0*/  FMUL R8, R4, 0.79788458347320556641 ;  /* 0x3f4c422a04087820 */ /* 0x000fe20000400000 */
[----:B------:R-:W-:-:S03]  /*36f0*/  FMUL R5, R5, R12 ;  /* 0x0000000c05057220 */ /* 0x000fc60000400000 */
[----:B------:R-:W-:-:S04]  /*3700*/  FMUL R8, R8, R21 ;  /* 0x0000001508087220 */ /* 0x000fc80000400000 */
[----:B------:R-:W-:-:S06]  /*3710*/  FMUL R12, |R8|, 2.8853900432586669922 ;  /* 0x4038aa3b080c7820 */ /* 0x000fcc0000400200 */
[----:B------:R-:W0:Y:S01]  /*3720*/  MUFU.EX2 R12, R12 ;  /* 0x0000000c000c7308 */ /* 0x000e220000000800 */
[----:B------:R-:W-:-:S04]  /*3730*/  PRMT R44, R44, 0x7632, R44 ;  /* 0x000076322c2c7816 */ /* 0x000fc8000000002c */
[----:B------:R-:W-:Y:S01]  /*3740*/  SHF.L.U32 R44, R44, 0x10, RZ ;  /* 0x000000102c2c7819 */ /* 0x000fe200000006ff */
[----:B------:R-:W-:Y:S01]  /*3750*/  FADD R2, R2, 1 ;  /* 0x3f80000002027421 */ /* 0x000fe20000000000 */
[----:B0-----:R-:W-:-:S04]  /*3760*/  FADD R20, R12, 1 ;  /* 0x3f8000000c147421 */ /* 0x001fc80000000000 */
        /* <DEDUP_REMOVED lines=20> */
[----:B------:R-:W-:-:S04]  /*38b0*/  FMUL R2, R3, 0.035677410662174224854 ;  /* 0x3d12227a03027820 */ /* 0x000fc80000400000 */
[----:B------:R-:W-:-:S04]  /*38c0*/  FFMA R2, R3, R2, 0.79788458347320556641 ;  /* 0x3f4c422a03027423 */ /* 0x000fc80000000002 */
[----:B------:R-:W-:-:S04]  /*38d0*/  FMUL R5, R3, R2 ;  /* 0x0000000203057220 */ /* 0x000fc80000400000 */
[----:B------:R-:W-:-:S06]  /*38e0*/  FMUL R2, |R5|, 2.8853900432586669922 ;  /* 0x4038aa3b05027820 */ /* 0x000fcc0000400200 */
[----:B------:R-:W0:Y:S01]  /*38f0*/  MUFU.EX2 R2, R2 ;  /* 0x0000000200027308 */ /* 0x000e220000000800 */
[----:B------:R-:W-:Y:S01]  /*3900*/  SHF.L.U32 R32, R19, 0x10, RZ ;  /* 0x0000001013207819 */ /* 0x000fe200000006ff */
[----:B------:R-:W-:Y:S01]  /*3910*/  FADD R21, R21, 1 ;  /* 0x3f80000015157421 */ /* 0x000fe20000000000 */
[----:B------:R-:W-:-:S03]  /*3920*/  SHF.L.U32 R12, R50, 0x10, RZ ;  /* 0x00000010320c7819 */ /* 0x000fc600000006ff */
[----:B------:R-:W-:Y:S01]  /*3930*/  FMUL R9, R9, R32 ;  /* 0x0000002009097220 */ /* 0x000fe20000400000 */
[----:B------:R-:W-:Y:S01]  /*3940*/  FFMA R21, R21, 0.5, R8 ;  /* 0x3f00000015157823 */ /* 0x000fe20000000008 */
[----:B------:R-:W-:Y:S02]  /*3950*/  PRMT R44, R19, 0x7632, R44 ;  /* 0x00007632132c7816 */ /* 0x000fe4000000002c */
[----:B------:R-:W-:Y:S01]  /*3960*/  FMUL R12, R9, R12 ;  /* 0x0000000c090c7220 */ /* 0x000fe20000400000 */
[----:B0-----:R-:W-:Y:S01]  /*3970*/  FADD R8, R2, 1 ;  /* 0x3f80000002087421 */ /* 0x001fe20000000000 */
[----:B------:R-:W-:-:S03]  /*3980*/  SHF.L.U32 R44, R44, 0x10, RZ ;  /* 0x000000102c2c7819 */ /* 0x000fc600000006ff */
[----:B------:R-:W0:Y:S01]  /*3990*/  MUFU.RCP R9, R8 ;  /* 0x0000000800097308 */ /* 0x000e220000001000 */
[----:B------:R-:W-:Y:S01]  /*39a0*/  FMUL R20, R5, R5 ;  /* 0x0000000505147220 */ /* 0x000fe20000400000 */
[----:B------:R-:W-:-:S03]  /*39b0*/  FMUL R19, R21, R44 ;  /* 0x0000002c15137220 */ /* 0x000fc60000400000 */
        /* <DEDUP_REMOVED lines=30> */
[----:B------:R-:W-:-:S04]  /*3ba0*/  @!P2 FFMA R3, R5, R2, R5 ;  /* 0x000000020503a223 */ /* 0x000fc80000000005 */
[----:B------:R-:W-:Y:S01]  /*3bb0*/  FFMA R3, R3, R36, 0.5 ;  /* 0x3f00000003037423 */ /* 0x000fe20000000024 */
[----:B------:R-:W-:Y:S02]  /*3bc0*/  IADD3.X R51, R51, UR16, RZ, P0, !PT ;  /* 0x0000001033337c10 */ /* 0x000fe400087fe4ff */
[----:B------:R-:W-:Y:S01]  /*3bd0*/  IADD3 R2, P0, R15, R31, RZ ;  /* 0x0000001f0f027210 */ /* 0x000fe20007f1e0ff */
[----:B------:R-:W-:-:S04]  /*3be0*/  FMUL R3, R4, R3 ;  /* 0x0000000304037220 */ /* 0x000fc80000400000 */
[----:B------:R-:W-:Y:S01]  /*3bf0*/  FMUL R44, R44, R3 ;  /* 0x000000032c2c7220 */ /* 0x000fe20000400000 */
[----:B------:R-:W-:Y:S02]  /*3c00*/  IADD3.X R3, RZ, R51, RZ, P0, !PT ;  /* 0x00000033ff037210 */ /* 0x000fe400007fe4ff */
[----:B------:R-:W-:-:S04]  /*3c10*/  IADD3 R21, P0, R2, UR15, RZ ;  /* 0x0000000f02157c10 */ /* 0x000fc8000ff1e0ff */
[----:B------:R-:W-:Y:S02]  /*3c20*/  IADD3.X R4, R3, UR16, RZ, P0, !PT ;  /* 0x0000001003047c10 */ /* 0x000fe400087fe4ff */
[C---:B------:R-:W-:Y:S02]  /*3c30*/  SHF.L.U32 R20, R21.reuse, 0x2, RZ ;  /* 0x0000000215147819 */ /* 0x040fe400000006ff */
[----:B------:R-:W-:Y:S02]  /*3c40*/  SHF.L.U64.HI R21, R21, 0x2, R4 ;  /* 0x0000000215157819 */ /* 0x000fe40000010204 */
[----:B------:R-:W-:-:S04]  /*3c50*/  IADD3 R8, P0, R20, R47, RZ ;  /* 0x0000002f14087210 */ /* 0x000fc80007f1e0ff */
[----:B------:R-:W-:-:S05]  /*3c60*/  IADD3.X R9, R21, R46, RZ, P0, !PT ;  /* 0x0000002e15097210 */ /* 0x000fca00007fe4ff */
[----:B------:R0:W2:Y:S01]  /*3c70*/  LDG.E R33, desc[UR12][R8.64] ;  /* 0x0000000c08217981 */ /* 0x0000a2000c1e1900 */
[----:B------:R-:W-:Y:S02]  /*3c80*/  MOV R5, UR10 ;  /* 0x0000000a00057c02 */ /* 0x000fe40008000f00 */
[----:B------:R-:W-:-:S03]  /*3c90*/  PRMT R50, R50, 0x7632, R50 ;  /* 0x0000763232327816 */ /* 0x000fc60000000032 */
[----:B------:R-:W-:Y:S01]  /*3ca0*/  IMAD.WIDE.U32 R2, R5, 0x3, R2 ;  /* 0x0000000305027825 */ /* 0x000fe200078e0002 */
[----:B------:R-:W-:-:S04]  /*3cb0*/  SHF.L.U32 R50, R50, 0x10, RZ ;  /* 0x0000001032327819 */ /* 0x000fc800000006ff */
[----:B------:R-:W-:Y:S01]  /*3cc0*/  IADD3 R55, R3, UR4, RZ ;  /* 0x0000000403377c10 */ /* 0x000fe2000fffe0ff */
[----:B------:R-:W-:Y:S01]  /*3cd0*/  FMUL R19, R19, R50 ;  /* 0x0000003213137220 */ /* 0x000fe20000400000 */
[C---:B------:R-:W-:Y:S02]  /*3ce0*/  SHF.L.U32 R50, R2.reuse, 0x2, RZ ;  /* 0x0000000202327819 */ /* 0x040fe400000006ff */
[----:B------:R-:W-:Y:S02]  /*3cf0*/  SHF.L.U64.HI R55, R2, 0x2, R55 ;  /* 0x0000000202377819 */ /* 0x000fe40000010237 */
[----:B------:R-:W-:-:S04]  /*3d00*/  IADD3 R2, P0, R50, R47, RZ ;  /* 0x0000002f32027210 */ /* 0x000fc80007f1e0ff */
[----:B------:R-:W-:Y:S02]  /*3d10*/  IADD3.X R3, R55, R46, RZ, P0, !PT ;  /* 0x0000002e37037210 */ /* 0x000fe400007fe4ff */
[----:B------:R-:W-:-:S03]  /*3d20*/  IADD3 R4, P0, R20, R41, RZ ;  /* 0x0000002914047210 */ /* 0x000fc60007f1e0ff */
[----:B------:R-:W4:Y:S01]  /*3d30*/  LDG.E R46, desc[UR12][R2.64] ;  /* 0x0000000c022e7981 */ /* 0x000f22000c1e1900 */
[----:B------:R-:W-:-:S05]  /*3d40*/  IADD3.X R5, R21, R38, RZ, P0, !PT ;  /* 0x0000002615057210 */ /* 0x000fca00007fe4ff */
[----:B------:R1:W5:Y:S01]  /*3d50*/  LDG.E R47, desc[UR12][R4.64] ;  /* 0x0000000c042f7981 */ /* 0x000362000c1e1900 */
[----:B0-----:R-:W-:-:S04]  /*3d60*/  IADD3 R8, P0, R50, R41, RZ ;  /* 0x0000002932087210 */ /* 0x001fc80007f1e0ff */
[----:B------:R-:W-:Y:S02]  /*3d70*/  IADD3.X R9, R55, R38, RZ, P0, !PT ;  /* 0x0000002637097210 */ /* 0x000fe400007fe4ff */
[----:B------:R-:W-:Y:S02]  /*3d80*/  IADD3 R58, P0, R14, R31, RZ ;  /* 0x0000001f0e3a7210 */ /* 0x000fe40007f1e0ff */
[----:B------:R-:W-:Y:S01]  /*3d90*/  FMNMX R41, R35, |R56|, !PT ;  /* 0x4000003823297209 */ /* 0x000fe20007800000 */
[----:B------:R-:W-:Y:S01]  /*3da0*/  FMUL R38, R48, UR7 ;  /* 0x0000000730267c20 */ /* 0x000fe20008400000 */
[----:B------:R-:W-:Y:S01]  /*3db0*/  IADD3.X R31, RZ, R51, RZ, P0, !PT ;  /* 0x00000033ff1f7210 */ /* 0x000fe200007fe4ff */
[----:B------:R0:W4:Y:S03]  /*3dc0*/  LDG.E R50, desc[UR12][R8.64] ;  /* 0x0000000c08327981 */ /* 0x000126000c1e1900 */
[----:B------:R-:W-:-:S02]  /*3dd0*/  SHF.L.U64.HI R31, R58, 0x2, R31 ;  /* 0x000000023a1f7819 */ /* 0x000fc4000001021f */
[----:B------:R-:W-:Y:S02]  /*3de0*/  SHF.L.U32 R58, R58, 0x2, RZ ;  /* 0x000000023a3a7819 */ /* 0x000fe400000006ff */
[----:B------:R-:W-:Y:S02]  /*3df0*/  FMNMX R41, |R48|, R41, !PT ;  /* 0x0000002930297209 */ /* 0x000fe40007800200 */
[----:B-1----:R-:W-:Y:S01]  /*3e00*/  IADD3 R4, P0, R58, R23, RZ ;  /* 0x000000173a047210 */ /* 0x002fe20007f1e0ff */
[----:B------:R-:W-:Y:S01]  /*3e10*/  FMUL R35, R56, UR7 ;  /* 0x0000000738237c20 */ /* 0x000fe20008400000 */
[C---:B------:R-:W-:Y:S01]  /*3e20*/  FMNMX R2, |R12|.reuse, R41, !PT ;  /* 0x000000290c027209 */ /* 0x040fe20007800200 */
[----:B------:R-:W-:Y:S01]  /*3e30*/  FMUL R12, R12, UR7 ;  /* 0x000000070c0c7c20 */ /* 0x000fe20008400000 */
[----:B------:R-:W-:Y:S01]  /*3e40*/  IADD3.X R5, R31, R22, RZ, P0, !PT ;  /* 0x000000161f057210 */ /* 0x000fe200007fe4ff */
[----:B------:R-:W-:Y:S01]  /*3e50*/  FMUL R41, R19, UR7 ;  /* 0x0000000713297c20 */ /* 0x000fe20008400000 */
[----:B0-----:R-:W-:-:S02]  /*3e60*/  IADD3 R8, P0, R4, UR6, RZ ;  /* 0x0000000604087c10 */ /* 0x001fc4000ff1e0ff */
[----:B------:R-:W-:Y:S02]  /*3e70*/  F2FP.BF16.F32.PACK_AB R55, R38, R35 ;  /* 0x000000232637723e */ /* 0x000fe400000010ff */
[----:B------:R-:W-:Y:S02]  /*3e80*/  IADD3.X R9, R5, UR14, RZ, P0, !PT ;  /* 0x0000000e05097c10 */ /* 0x000fe400087fe4ff */
[----:B------:R-:W-:Y:S01]  /*3e90*/  F2FP.BF16.F32.PACK_AB R57, R41, R12 ;  /* 0x0000000c2939723e */ /* 0x000fe200000010ff */
[----:B------:R0:W-:Y:S01]  /*3ea0*/  STG.E desc[UR12][R4.64], R55 ;  /* 0x0000003704007986 */ /* 0x0001e2000c10190c */
[----:B------:R-:W-:-:S03]  /*3eb0*/  FMNMX R19, |R19|, R2, !PT ;  /* 0x0000000213137209 */ /* 0x000fc60007800200 */
[----:B------:R1:W-:Y:S01]  /*3ec0*/  STG.E desc[UR12][R8.64], R57 ;  /* 0x0000003908007986 */ /* 0x0003e2000c10190c */
[C---:B------:R-:W-:Y:S01]  /*3ed0*/  FMNMX R51, |R52|.reuse, R19, !PT ;  /* 0x0000001334337209 */ /* 0x040fe20007800200 */
[----:B------:R-:W-:Y:S01]  /*3ee0*/  FMUL R52, R52, UR7 ;  /* 0x0000000734347c20 */ /* 0x000fe20008400000 */
[----:B------:R-:W-:Y:S01]  /*3ef0*/  FMUL R19, R28, UR7 ;  /* 0x000000071c137c20 */ /* 0x000fe20008400000 */
[----:B------:R-:W-:-:S04]  /*3f00*/  IADD3 R2, P0, R58, R13, RZ ;  /* 0x0000000d3a027210 */ /* 0x000fc80007f1e0ff */
[----:B------:R-:W-:Y:S02]  /*3f10*/  IADD3.X R3, R31, R6, RZ, P0, !PT ;  /* 0x000000061f037210 */ /* 0x000fe400007fe4ff */
[----:B0-----:R-:W-:Y:S02]  /*3f20*/  F2FP.BF16.F32.PACK_AB R55, R19, R52 ;  /* 0x000000341337723e */ /* 0x001fe400000010ff */
[----:B------:R-:W-:-:S03]  /*3f30*/  IADD3 R4, P0, R2, UR6, RZ ;  /* 0x0000000602047c10 */ /* 0x000fc6000ff1e0ff */
[----:B------:R0:W-:Y:S01]  /*3f40*/  STG.E desc[UR12][R2.64], R55 ;  /* 0x0000003702007986 */ /* 0x0001e2000c10190c */
[----:B------:R-:W-:Y:S01]  /*3f50*/  IADD3.X R5, R3, UR14, RZ, P0, !PT ;  /* 0x0000000e03057c10 */ /* 0x000fe200087fe4ff */
[----:B------:R-:W-:Y:S01]  /*3f60*/  FMUL R31, R32, UR7 ;  /* 0x00000007201f7c20 */ /* 0x000fe20008400000 */
[----:B------:R-:W-:Y:S01]  /*3f70*/  FMNMX R51, |R28|, R51, !PT ;  /* 0x000000331c337209 */ /* 0x000fe20007800200 */
[----:B------:R-:W-:-:S05]  /*3f80*/  FMUL R28, R44, UR7 ;  /* 0x000000072c1c7c20 */ /* 0x000fca0008400000 */
[----:B-1----:R-:W-:-:S05]  /*3f90*/  F2FP.BF16.F32.PACK_AB R57, R28, R31 ;  /* 0x0000001f1c39723e */ /* 0x002fca00000010ff */
[----:B------:R1:W-:Y:S01]  /*3fa0*/  STG.E desc[UR12][R4.64], R57 ;  /* 0x0000003904007986 */ /* 0x0003e2000c10190c */
[----:B------:R-:W-:-:S04]  /*3fb0*/  FMNMX R51, |R32|, R51, !PT ;  /* 0x0000003320337209 */ /* 0x000fc80007800200 */
[----:B------:R-:W-:Y:S02]  /*3fc0*/  FMNMX R32, |R44|, R51, !PT ;  /* 0x000000332c207209 */ /* 0x000fe40007800200 */
[----:B--2---:R-:W-:-:S05]  /*3fd0*/  SHF.L.U32 R8, R33, 0x10, RZ ;  /* 0x0000001021087819 */ /* 0x004fca00000006ff */
[----:B------:R-:W-:-:S04]  /*3fe0*/  FMUL R9, R8, 0.044714998453855514526 ;  /* 0x3d37271308097820 */ /* 0x000fc80000400000 */
[C---:B------:R-:W-:Y:S01]  /*3ff0*/  FFMA R48, R8.reuse, R9, 1 ;  /* 0x3f80000008307423 */ /* 0x040fe20000000009 */
[----:B------:R-:W-:-:S04]  /*4000*/  FMUL R9, R8, 0.79788458347320556641 ;  /* 0x3f4c422a08097820 */ /* 0x000fc80000400000 */
[----:B0-----:R-:W-:-:S04]  /*4010*/  FMUL R3, R9, R48 ;  /* 0x0000003009037220 */ /* 0x001fc80000400000 */
[----:B------:R-:W-:-:S06]  /*4020*/  FMUL R2, |R3|, 2.8853900432586669922 ;  /* 0x4038aa3b03027820 */ /* 0x000fcc0000400200 */
[----:B------:R-:W0:Y:S01]  /*4030*/  MUFU.EX2 R2, R2 ;  /* 0x0000000200027308 */ /* 0x000e220000000800 */
[----:B-1----:R-:W-:Y:S01]  /*4040*/  FMUL R5, R3, R3 ;  /* 0x0000000303057220 */ /* 0x002fe20000400000 */
[----:B0-----:R-:W-:-:S06]  /*4050*/  FADD R9, R2, 1 ;  /* 0x3f80000002097421 */ /* 0x001fcc0000000000 */
        /* <DEDUP_REMOVED lines=11> */
[--C-:B------:R-:W-:Y:S01]  /*4110*/  @!P1 FFMA R2, R3, R44, R3.reuse ;  /* 0x0000002c03029223 */ /* 0x100fe20000000003 */
[----:B------:R-:W-:Y:S01]  /*4120*/  FFMA R5, R8, R5, 0.79788458347320556641 ;  /* 0x3f4c422a08057423 */ /* 0x000fe20000000005 */
[----:B------:R-:W-:Y:S02]  /*4130*/  PRMT R3, R33, 0x7632, R3 ;  /* 0x0000763221037816 */ /* 0x000fe40000000003 */
[----:B------:R-:W-:Y:S02]  /*4140*/  FFMA R4, -R2, R2, 1 ;  /* 0x3f80000002047423 */ /* 0x000fe40000000102 */
[----:B------:R-:W-:Y:S02]  /*4150*/  SHF.L.U32 R3, R3, 0x10, RZ ;  /* 0x0000001003037819 */ /* 0x000fe400000006ff */
        /* <DEDUP_REMOVED lines=9> */
[----:B------:R-:W-:-:S04]  /*41f0*/  FADD R2, R2, 1 ;  /* 0x3f80000002027421 */ /* 0x000fc80000000000 */
[----:B------:R-:W-:Y:S01]  /*4200*/  FFMA R44, R2, 0.5, R5 ;  /* 0x3f000000022c7823 */ /* 0x000fe20000000005 */
[----:B------:R-:W-:Y:S01]  /*4210*/  FMUL R5, R4, R4 ;  /* 0x0000000404057220 */ /* 0x000fe20000400000 */
[----:B0-----:R-:W-:-:S03]  /*4220*/  FADD R33, R9, 1 ;  /* 0x3f80000009217421 */ /* 0x001fc60000000000 */
[----:B------:R-:W-:-:S03]  /*4230*/  FFMA R2, R5, R39, -0.052303962409496307373 ;  /* 0xbd563cae05027423 */ /* 0x000fc60000000027 */
[----:B------:R-:W0:Y:S01]  /*4240*/  MUFU.RCP R33, R33 ;  /* 0x0000002100217308 */ /* 0x000e220000001000 */
[----:B------:R-:W-:-:S04]  /*4250*/  FFMA R2, R5, R2, 0.1331529766321182251 ;  /* 0x3e08594105027423 */ /* 0x000fc80000000002 */
[----:B------:R-:W-:Y:S01]  /*4260*/  FFMA R2, R5, R2, -0.33332768082618713379 ;  /* 0xbeaaa9ed05027423 */ /* 0x000fe20000000002 */
[----:B------:R-:W-:-:S03]  /*4270*/  FSETP.GE.AND P1, PT, |R4|, 0.60000002384185791016, PT ;  /* 0x3f19999a0400780b */ /* 0x000fc60003f26200 */
[----:B------:R-:W-:Y:S01]  /*4280*/  FFMA R51, R5, R2, RZ ;  /* 0x0000000205337223 */ /* 0x000fe200000000ff */
[----:B------:R-:W-:Y:S02]  /*4290*/  FSETP.GE.AND P0, PT, |R4|, 9.010913848876953125, PT ;  /* 0x41102cb40400780b */ /* 0x000fe40003f06200 */
[----:B---3--:R-:W-:Y:S01]  /*42a0*/  SHF.L.U32 R9, R43, 0x10, RZ ;  /* 0x000000102b097819 */ /* 0x008fe200000006ff */
[----:B0-----:R-:W-:-:S04]  /*42b0*/  FFMA R2, R33, -2, R26 ;  /* 0xc000000021027823 */ /* 0x001fc8000000001a */
[----:B------:R-:W-:Y:S01]  /*42c0*/  FMUL R33, R44, R9 ;  /* 0x000000092c217220 */ /* 0x000fe20000400000 */
[----:B------:R-:W-:Y:S02]  /*42d0*/  FSEL R5, R2, 1, !P0 ;  /* 0x3f80000002057808 */ /* 0x000fe40004000000 */
[----:B-----5:R-:W-:Y:S02]  /*42e0*/  SHF.L.U32 R2, R47, 0x10, RZ ;  /* 0x000000102f027819 */ /* 0x020fe400000006ff */
[--C-:B------:R-:W-:Y:S01]  /*42f0*/  LOP3.LUT R5, R5, 0x80000000, R4.reuse, 0xb8, !PT ;  /* 0x8000000005057812 */ /* 0x100fe200078eb804 */
[----:B------:R-:W-:Y:S02]  /*4300*/  @!P1 FFMA R5, R4, R51, R4 ;  /* 0x0000003304059223 */ /* 0x000fe40000000004 */
[----:B------:R-:W-:Y:S01]  /*4310*/  FMUL R33, R33, R2 ;  /* 0x0000000221217220 */ /* 0x000fe20000400000 */
[----:B------:R-:W-:-:S04]  /*4320*/  FMUL R2, R3, 0.10703222453594207764 ;  /* 0x3ddb33b603027820 */ /* 0x000fc80000400000 */
[----:B------:R-:W-:Y:S01]  /*4330*/  FFMA R51, R3, R2, 0.79788458347320556641 ;  /* 0x3f4c422a03337423 */ /* 0x000fe20000000002 */
[----:B------:R-:W-:-:S04]  /*4340*/  FFMA R2, -R5, R5, 1 ;  /* 0x3f80000005027423 */ /* 0x000fc80000000105 */
[----:B------:R-:W-:Y:S01]  /*4350*/  FMUL R51, R2, R51 ;  /* 0x0000003302337220 */ /* 0x000fe20000400000 */
[----:B------:R-:W-:Y:S01]  /*4360*/  FMUL R2, R3, 0.5 ;  /* 0x3f00000003027820 */ /* 0x000fe20000400000 */
[----:B------:R-:W-:-:S03]  /*4370*/  FADD R5, R5, 1 ;  /* 0x3f80000005057421 */ /* 0x000fc60000000000 */
[----:B------:R-:W-:-:S04]  /*4380*/  FMUL R2, R2, R51 ;  /* 0x0000003302027220 */ /* 0x000fc80000400000 */
[----:B------:R-:W-:Y:S01]  /*4390*/  FFMA R51, R5, 0.5, R2 ;  /* 0x3f00000005337823 */ /* 0x000fe20000000002 */
[----:B------:R-:W-:-:S04]  /*43a0*/  FMUL R5, R8, 0.035677410662174224854 ;  /* 0x3d12227a08057820 */ /* 0x000fc80000400000 */
[----:B------:R-:W-:Y:S01]  /*43b0*/  FFMA R5, R8, R5, 0.79788458347320556641 ;  /* 0x3f4c422a08057423 */ /* 0x000fe20000000005 */
[----:B------:R-:W-:-:S03]  /*43c0*/  PRMT R4, R43, 0x7632, R4 ;  /* 0x000076322b047816 */ /* 0x000fc60000000004 */
[----:B------:R-:W-:-:S04]  /*43d0*/  FMUL R5, R8, R5 ;  /* 0x0000000508057220 */ /* 0x000fc80000400000 */
[----:B------:R-:W-:-:S06]  /*43e0*/  FMUL R43, |R5|, 2.8853900432586669922 ;  /* 0x4038aa3b052b7820 */ /* 0x000fcc0000400200 */
[----:B------:R-:W0:Y:S01]  /*43f0*/  MUFU.EX2 R43, R43 ;  /* 0x0000002b002b7308 */ /* 0x000e220000000800 */
[----:B------:R-:W-:Y:S02]  /*4400*/  SHF.L.U32 R4, R4, 0x10, RZ ;  /* 0x0000001004047819 */ /* 0x000fe400000006ff */
[----:B------:R-:W-:-:S03]  /*4410*/  PRMT R2, R47, 0x7632, R2 ;  /* 0x000076322f027816 */ /* 0x000fc60000000002 */
[----:B------:R-:W-:Y:S01]  /*4420*/  FMUL R47, R51, R4 ;  /* 0x00000004332f7220 */ /* 0x000fe20000400000 */
[----:B------:R-:W-:Y:S01]  /*4430*/  FMUL R48, R5, R5 ;  /* 0x0000000505307220 */ /* 0x000fe20000400000 */
[----:B0-----:R-:W-:-:S04]  /*4440*/  FADD R44, R43, 1 ;  /* 0x3f8000002b2c7421 */ /* 0x001fc80000000000 */
[----:B------:R-:W0:Y:S01]  /*4450*/  MUFU.RCP R51, R44 ;  /* 0x0000002c00337308 */ /* 0x000e220000001000 */
[----:B------:R-:W-:Y:S01]  /*4460*/  FFMA R55, R48, R39, -0.052303962409496307373 ;  /* 0xbd563cae30377423 */ /* 0x000fe20000000027 */
[----:B------:R-:W-:-:S03]  /*4470*/  SHF.L.U32 R2, R2, 0x10, RZ ;  /* 0x0000001002027819 */ /* 0x000fc600000006ff */
[C---:B------:R-:W-:Y:S01]  /*4480*/  FFMA R55, R48.reuse, R55, 0.1331529766321182251 ;  /* 0x3e08594130377423 */ /* 0x040fe20000000037 */
[----:B------:R-:W-:Y:S01]  /*4490*/  FSETP.GE.AND P1, PT, |R5|, 0.60000002384185791016, PT ;  /* 0x3f19999a0500780b */ /* 0x000fe20003f26200 */
[----:B------:R-:W-:Y:S01]  /*44a0*/  FMUL R47, R47, R2 ;  /* 0x000000022f2f7220 */ /* 0x000fe20000400000 */
[----:B------:R-:W-:Y:S01]  /*44b0*/  FSETP.GE.AND P0, PT, |R5|, 9.010913848876953125, PT ;  /* 0x41102cb40500780b */ /* 0x000fe20003f06200 */
[----:B------:R-:W-:-:S04]  /*44c0*/  FFMA R2, R48, R55, -0.33332768082618713379 ;  /* 0xbeaaa9ed30027423 */ /* 0x000fc80000000037 */
[----:B------:R-:W-:Y:S01]  /*44d0*/  FFMA R48, R48, R2, RZ ;  /* 0x0000000230307223 */ /* 0x000fe200000000ff */
[----:B0-----:R-:W-:-:S05]  /*44e0*/  FFMA R51, R51, -2, R26 ;  /* 0xc000000033337823 */ /* 0x001fca000000001a */
[----:B------:R-:W-:-:S04]  /*44f0*/  FSEL R2, R51, 1, !P0 ;  /* 0x3f80000033027808 */ /* 0x000fc80004000000 */
[--C-:B------:R-:W-:Y:S01]  /*4500*/  LOP3.LUT R43, R2, 0x80000000, R5.reuse, 0xb8, !PT ;  /* 0x80000000022b7812 */ /* 0x100fe200078eb805 */
[----:B------:R-:W-:Y:S01]  /*4510*/  FMUL R2, R3, 0.035677410662174224854 ;  /* 0x3d12227a03027820 */ /* 0x000fe20000400000 */
[----:B------:R-:W-:-:S03]  /*4520*/  @!P1 FFMA R43, R5, R48, R5 ;  /* 0x00000030052b9223 */ /* 0x000fc60000000005 */
[----:B------:R-:W-:Y:S01]  /*4530*/  FFMA R2, R3, R2, 0.79788458347320556641 ;  /* 0x3f4c422a03027423 */ /* 0x000fe20000000002 */
[----:B------:R-:W-:-:S03]  /*4540*/  FFMA R43, R43, R36, 0.5 ;  /* 0x3f0000002b2b7423 */ /* 0x000fc60000000024 */
[----:B------:R-:W-:Y:S01]  /*4550*/  FMUL R5, R3, R2 ;  /* 0x0000000203057220 */ /* 0x000fe20000400000 */
[----:B------:R-:W-:-:S03]  /*4560*/  FMUL R8, R8, R43 ;  /* 0x0000002b08087220 */ /* 0x000fc60000400000 */
[----:B------:R-:W-:-:S06]  /*4570*/  FMUL R43, |R5|, 2.8853900432586669922 ;  /* 0x4038aa3b052b7820 */ /* 0x000fcc0000400200 */
[----:B------:R-:W0:Y:S01]  /*4580*/  MUFU.EX2 R43, R43 ;  /* 0x0000002b002b7308 */ /* 0x000e220000000800 */
[----:B------:R-:W-:Y:S01]  /*4590*/  FMUL R9, R9, R8 ;  /* 0x0000000809097220 */ /* 0x000fe20000400000 */
[----:B------:R-:W-:Y:S01]  /*45a0*/  FMUL R8, R5, R5 ;  /* 0x0000000505087220 */ /* 0x000fe20000400000 */
[----:B0-----:R-:W-:-:S05]  /*45b0*/  FADD R44, R43, 1 ;  /* 0x3f8000002b2c7421 */ /* 0x001fca0000000000 */
[----:B------:R-:W0:Y:S01]  /*45c0*/  MUFU.RCP R51, R44 ;  /* 0x0000002c00337308 */ /* 0x000e220000001000 */
[----:B------:R-:W-:Y:S01]  /*45d0*/  FFMA R55, R8, R39, -0.052303962409496307373 ;  /* 0xbd563cae08377423 */ /* 0x000fe20000000027 */
[----:B------:R-:W-:-:S03]  /*45e0*/  FSETP.GE.AND P1, PT, |R5|, 0.60000002384185791016, PT ;  /* 0x3f19999a0500780b */ /* 0x000fc60003f26200 */
[----:B------:R-:W-:Y:S01]  /*45f0*/  FFMA R55, R8, R55, 0.1331529766321182251 ;  /* 0x3e08594108377423 */ /* 0x000fe20000000037 */
[----:B------:R-:W-:-:S03]  /*4600*/  FSETP.GE.AND P0, PT, |R5|, 9.010913848876953125, PT ;  /* 0x41102cb40500780b */ /* 0x000fc60003f06200 */
[----:B------:R-:W-:-:S04]  /*4610*/  FFMA R2, R8, R55, -0.33332768082618713379 ;  /* 0xbeaaa9ed08027423 */ /* 0x000fc80000000037 */
[----:B------:R-:W-:Y:S01]  /*4620*/  FFMA R8, R8, R2, RZ ;  /* 0x0000000208087223 */ /* 0x000fe200000000ff */
[----:B0-----:R-:W-:-:S05]  /*4630*/  FFMA R51, R51, -2, R26 ;  /* 0xc000000033337823 */ /* 0x001fca000000001a */
[----:B------:R-:W-:-:S04]  /*4640*/  FSEL R2, R51, 1, !P0 ;  /* 0x3f80000033027808 */ /* 0x000fc80004000000 */
[--C-:B------:R-:W-:Y:S01]  /*4650*/  LOP3.LUT R43, R2, 0x80000000, R5.reuse, 0xb8, !PT ;  /* 0x80000000022b7812 */ /* 0x100fe200078eb805 */
[----:B------:R-:W-:-:S04]  /*4660*/  @!P1 FFMA R43, R5, R8, R5 ;  /* 0x00000008052b9223 */ /* 0x000fc80000000005 */
[----:B------:R-:W-:-:S04]  /*4670*/  FFMA R2, R43, R36, 0.5 ;  /* 0x3f0000002b027423 */ /* 0x000fc80000000024 */
[----:B------:R-:W-:Y:S01]  /*4680*/  FMUL R43, R3, R2 ;  /* 0x00000002032b7220 */ /* 0x000fe20000400000 */
[----:B----4-:R-:W-:-:S05]  /*4690*/  SHF.L.U32 R3, R46, 0x10, RZ ;  /* 0x000000102e037819 */ /* 0x010fca00000006ff */
[C---:B------:R-:W-:Y:S01]  /*46a0*/  FMUL R2, R3.reuse, 0.044714998453855514526 ;  /* 0x3d37271303027820 */ /* 0x040fe20000400000 */
[----:B------:R-:W-:-:S03]  /*46b0*/  FMUL R5, R3, 0.79788458347320556641 ;  /* 0x3f4c422a03057820 */ /* 0x000fc60000400000 */
[----:B------:R-:W-:-:S04]  /*46c0*/  FFMA R2, R3, R2, 1 ;  /* 0x3f80000003027423 */ /* 0x000fc80000000002 */
[----:B------:R-:W-:-:S04]  /*46d0*/  FMUL R5, R5, R2 ;  /* 0x0000000205057220 */ /* 0x000fc80000400000 */
        /* <DEDUP_REMOVED lines=15> */
[----:B------:R-:W-:Y:S01]  /*47d0*/  @!P1 FFMA R2, R5, R4, R5 ;  /* 0x0000000405029223 */ /* 0x000fe20000000005 */
[----:B------:R-:W-:-:S04]  /*47e0*/  FMUL R4, R3, 0.10703222453594207764 ;  /* 0x3ddb33b603047820 */ /* 0x000fc80000400000 */
[----:B------:R-:W-:Y:S01]  /*47f0*/  FFMA R5, R3, R4, 0.79788458347320556641 ;  /* 0x3f4c422a03057423 */ /* 0x000fe20000000004 */
[----:B------:R-:W-:Y:S01]  /*4800*/  FFMA R4, -R2, R2, 1 ;  /* 0x3f80000002047423 */ /* 0x000fe20000000102 */
[----:B------:R-:W-:-:S03]  /*4810*/  PRMT R46, R46, 0x7632, R46 ;  /* 0x000076322e2e7816 */ /* 0x000fc6000000002e */
[----:B------:R-:W-:Y:S01]  /*4820*/  FMUL R5, R4, R5 ;  /* 0x0000000504057220 */ /* 0x000fe20000400000 */
[----:B------:R-:W-:Y:S01]  /*4830*/  FMUL R4, R3, 0.5 ;  /* 0x3f00000003047820 */ /* 0x000fe20000400000 */
[----:B------:R-:W-:-:S03]  /*4840*/  FADD R44, R2, 1 ;  /* 0x3f800000022c7421 */ /* 0x000fc60000000000 */
[----:B------:R-:W-:Y:S01]  /*4850*/  FMUL R5, R4, R5 ;  /* 0x0000000504057220 */ /* 0x000fe20000400000 */
[----:B------:R-:W-:-:S03]  /*4860*/  SHF.L.U32 R4, R46, 0x10, RZ ;  /* 0x000000102e047819 */ /* 0x000fc600000006ff */
[----:B------:R-:W-:Y:S02]  /*4870*/  FFMA R44, R44, 0.5, R5 ;  /* 0x3f0000002c2c7823 */ /* 0x000fe40000000005 */
[C---:B------:R-:W-:Y:S01]  /*4880*/  FMUL R5, R4.reuse, 0.044714998453855514526 ;  /* 0x3d37271304057820 */ /* 0x040fe20000400000 */
[----:B------:R-:W-:-:S03]  /*4890*/  FMUL R2, R4, 0.79788458347320556641 ;  /* 0x3f4c422a04027820 */ /* 0x000fc60000400000 */
[----:B------:R-:W-:-:S04]  /*48a0*/  FFMA R5, R4, R5, 1 ;  /* 0x3f80000004057423 */ /* 0x000fc80000000005 */
[----:B------:R-:W-:-:S04]  /*48b0*/  FMUL R5, R2, R5 ;  /* 0x0000000502057220 */ /* 0x000fc80000400000 */
[----:B------:R-:W-:-:S06]  /*48c0*/  FMUL R43, |R5|, 2.8853900432586669922 ;  /* 0x4038aa3b052b7820 */ /* 0x000fcc0000400200 */
[----:B------:R-:W0:Y:S01]  /*48d0*/  MUFU.EX2 R43, R43 ;  /* 0x0000002b002b7308 */ /* 0x000e220000000800 */
[----:B------:R-:W-:Y:S01]  /*48e0*/  FMUL R48, R5, R5 ;  /* 0x0000000505307220 */ /* 0x000fe20000400000 */
[----:B0-----:R-:W-:-:S06]  /*48f0*/  FADD R46, R43, 1 ;  /* 0x3f8000002b2e7421 */ /* 0x001fcc0000000000 */
        /* <DEDUP_REMOVED lines=11> */
[----:B------:R-:W-:Y:S02]  /*49b0*/  SHF.L.U32 R5, R7, 0x10, RZ ;  /* 0x0000001007057819 */ /* 0x000fe400000006ff */
[----:B------:R-:W-:-:S03]  /*49c0*/  SHF.L.U32 R43, R50, 0x10, RZ ;  /* 0x00000010322b7819 */ /* 0x000fc600000006ff */
        /* <DEDUP_REMOVED lines=9> */
[----:B------:R-:W-:-:S03]  /*4a60*/  PRMT R44, R7, 0x7632, R44 ;  /* 0x00007632072c7816 */ /* 0x000fc6000000002c */
[----:B------:R-:W-:Y:S01]  /*4a70*/  FFMA R43, R2, 0.5, R43 ;  /* 0x3f000000022b7823 */ /* 0x000fe2000000002b */
[C---:B------:R-:W-:Y:S01]  /*4a80*/  FMUL R2, R3.reuse, 0.035677410662174224854 ;  /* 0x3d12227a03027820 */ /* 0x040fe20000400000 */
[----:B------:R-:W-:Y:S02]  /*4a90*/  PRMT R46, R50, 0x7632, R46 ;  /* 0x00007632322e7816 */ /* 0x000fe4000000002e */
[----:B------:R-:W-:Y:S01]  /*4aa0*/  SHF.L.U32 R44, R44, 0x10, RZ ;  /* 0x000000102c2c7819 */ /* 0x000fe200000006ff */
[----:B------:R-:W-:Y:S01]  /*4ab0*/  FFMA R2, R3, R2, 0.79788458347320556641 ;  /* 0x3f4c422a03027423 */ /* 0x000fe20000000002 */
[----:B------:R-:W-:-:S03]  /*4ac0*/  SHF.L.U32 R46, R46, 0x10, RZ ;  /* 0x000000102e2e7819 */ /* 0x000fc600000006ff */
[----:B------:R-:W-:Y:S01]  /*4ad0*/  FMUL R43, R43, R44 ;  /* 0x0000002c2b2b7220 */ /* 0x000fe20000400000 */
[----:B------:R-:W-:-:S03]  /*4ae0*/  FMUL R7, R3, R2 ;  /* 0x0000000203077220 */ /* 0x000fc60000400000 */
[----:B------:R-:W-:Y:S01]  /*4af0*/  FMUL R46, R43, R46 ;  /* 0x0000002e2b2e7220 */ /* 0x000fe20000400000 */
        /* <DEDUP_REMOVED lines=17> */
[----:B------:R-:W-:-:S04]  /*4c10*/  FMUL R3, R4, 0.035677410662174224854 ;  /* 0x3d12227a04037820 */ /* 0x000fc80000400000 */
[----:B------:R-:W-:Y:S01]  /*4c20*/  FFMA R3, R4, R3, 0.79788458347320556641 ;  /* 0x3f4c422a04037423 */ /* 0x000fe20000000003 */
[----:B------:R-:W-:-:S03]  /*4c30*/  FMUL R7, R5, R2 ;  /* 0x0000000205077220 */ /* 0x000fc60000400000 */
        /* <DEDUP_REMOVED lines=14> */
[----:B------:R-:W-:-:S03]  /*4d20*/  FMUL R39, R47, UR7 ;  /* 0x000000072f277c20 */ /* 0x000fc60008400000 */
[--C-:B------:R-:W-:Y:S01]  /*4d30*/  LOP3.LUT R5, R26, 0x80000000, R3.reuse, 0xb8, !PT ;  /* 0x800000001a057812 */ /* 0x100fe200078eb803 */
[----:B------:R-:W-:Y:S01]  /*4d40*/  @!P1 FFMA R5, R3, R2, R3 ;  /* 0x0000000203059223 */ /* 0x000fe20000000003 */
[----:B------:R-:W-:Y:S01]  /*4d50*/  FMUL R26, R33, UR7 ;  /* 0x00000007211a7c20 */ /* 0x000fe20008400000 */
[----:B------:R-:W-:-:S04]  /*4d60*/  IADD3 R2, P0, R20, R23, RZ ;  /* 0x0000001714027210 */ /* 0x000fc80007f1e0ff */
[----:B------:R-:W-:Y:S02]  /*4d70*/  IADD3.X R3, R21, R22, RZ, P0, !PT ;  /* 0x0000001615037210 */ /* 0x000fe400007fe4ff */
[----:B------:R-:W-:Y:S02]  /*4d80*/  F2FP.BF16.F32.PACK_AB R55, R39, R26 ;  /* 0x0000001a2737723e */ /* 0x000fe400000010ff */
[----:B------:R-:W-:-:S03]  /*4d90*/  IADD3 R22, P0, R2, UR6, RZ ;  /* 0x0000000602167c10 */ /* 0x000fc6000ff1e0ff */
[----:B------:R0:W-:Y:S01]  /*4da0*/  STG.E desc[UR12][R2.64], R55 ;  /* 0x0000003702007986 */ /* 0x0001e2000c10190c */
[----:B------:R-:W-:Y:S02]  /*4db0*/  IADD3.X R23, R3, UR14, RZ, P0, !PT ;  /* 0x0000000e03177c10 */ /* 0x000fe400087fe4ff */
[----:B0-----:R-:W0:Y:S01]  /*4dc0*/  S2R R3, SR_TID.X ;  /* 0x0000000000037919 */ /* 0x001e220000002100 */
[----:B------:R-:W-:Y:S01]  /*4dd0*/  FFMA R5, R5, R36, 0.5 ;  /* 0x3f00000005057423 */ /* 0x000fe20000000024 */
[----:B------:R-:W-:Y:S01]  /*4de0*/  FMUL R43, R48, UR7 ;  /* 0x00000007302b7c20 */ /* 0x000fe20008400000 */
[----:B------:R-:W-:Y:S02]  /*4df0*/  FMUL R36, R46, UR7 ;  /* 0x000000072e247c20 */ /* 0x000fe40008400000 */
[----:B------:R-:W-:Y:S01]  /*4e00*/  FMUL R51, R4, R5 ;  /* 0x0000000504337220 */ /* 0x000fe20000400000 */
[----:B------:R-:W-:Y:S01]  /*4e10*/  IADD3 R4, P0, R20, R13, RZ ;  /* 0x0000000d14047210 */ /* 0x000fe20007f1e0ff */
[----:B------:R-:W-:Y:S01]  /*4e20*/  FMUL R50, R9, UR7 ;  /* 0x0000000709327c20 */ /* 0x000fe20008400000 */
[----:B------:R-:W-:Y:S01]  /*4e30*/  FMUL R13, R8, UR7 ;  /* 0x00000007080d7c20 */ /* 0x000fe20008400000 */
[----:B------:R-:W1:Y:S01]  /*4e40*/  S2UR UR15, SR_CgaCtaId ;  /* 0x00000000000f79c3 */ /* 0x000e620000008800 */
[----:B------:R-:W-:-:S02]  /*4e50*/  F2FP.BF16.F32.PACK_AB R57, R36, R43 ;  /* 0x0000002b2439723e */ /* 0x000fc400000010ff */
[----:B------:R-:W-:Y:S02]  /*4e60*/  IADD3.X R5, R21, R6, RZ, P0, !PT ;  /* 0x0000000615057210 */ /* 0x000fe400007fe4ff */
[----:B------:R-:W-:Y:S01]  /*4e70*/  F2FP.BF16.F32.PACK_AB R55, R13, R50 ;  /* 0x000000320d37723e */ /* 0x000fe200000010ff */
[----:B------:R-:W-:Y:S01]  /*4e80*/  STG.E desc[UR12][R22.64], R57 ;  /* 0x0000003916007986 */ /* 0x000fe2000c10190c */
[----:B------:R-:W-:-:S03]  /*4e90*/  IADD3 R20, P0, R4, UR6, RZ ;  /* 0x0000000604147c10 */ /* 0x000fc6000ff1e0ff */
[----:B------:R2:W-:Y:S01]  /*4ea0*/  STG.E desc[UR12][R4.64], R55 ;  /* 0x0000003704007986 */ /* 0x0005e2000c10190c */
[----:B------:R-:W-:Y:S01]  /*4eb0*/  FMUL R6, R44, R51 ;  /* 0x000000332c067220 */ /* 0x000fe20000400000 */
[----:B------:R-:W-:Y:S01]  /*4ec0*/  FMUL R51, R7, UR7 ;  /* 0x0000000707337c20 */ /* 0x000fe20008400000 */
[----:B0-----:R-:W-:-:S04]  /*4ed0*/  SHF.R.U32.HI R2, RZ, 0x5, R3 ;  /* 0x00000005ff027819 */ /* 0x001fc80000011603 */
[----:B--2---:R-:W-:Y:S02]  /*4ee0*/  SHF.L.U32 R4, R2, 0x2, RZ ;  /* 0x0000000202047819 */ /* 0x004fe400000006ff */
[----:B------:R-:W-:Y:S02]  /*4ef0*/  F2FP.BF16.F32.PACK_AB R55, R24, R27 ;  /* 0x0000001b1837723e */ /* 0x000fe400000010ff */
[----:B------:R-:W-:Y:S01]  /*4f00*/  IADD3 R27, -R4, R3, RZ ;  /* 0x00000003041b7210 */ /* 0x000fe20007ffe1ff */
[----:B------:R-:W-:Y:S01]  /*4f10*/  FMUL R22, R6, UR7 ;  /* 0x0000000706167c20 */ /* 0x000fe20008400000 */
[----:B------:R-:W-:Y:S02]  /*4f20*/  IADD3.X R21, R5, UR14, RZ, P0, !PT ;  /* 0x0000000e05157c10 */ /* 0x000fe400087fe4ff */
[----:B------:R-:W-:Y:S02]  /*4f30*/  F2FP.BF16.F32.PACK_AB R49, R49, R30 ;  /* 0x0000001e3131723e */ /* 0x000fe400000010ff */
[----:B------:R-:W-:-:S02]  /*4f40*/  LOP3.LUT R5, R3, 0x1f, RZ, 0xc0, !PT ;  /* 0x0000001f03057812 */ /* 0x000fc400078ec0ff */
[----:B------:R-:W-:Y:S02]  /*4f50*/  SHF.R.U32.HI R44, RZ, 0x8, R3 ;  /* 0x00000008ff2c7819 */ /* 0x000fe40000011603 */
[C---:B------:R-:W-:Y:S01]  /*4f60*/  LOP3.LUT R30, R27.reuse, 0x1f, RZ, 0xc0, !PT ;  /* 0x0000001f1b1e7812 */ /* 0x040fe200078ec0ff */
[----:B------:R-:W-:Y:S01]  /*4f70*/  UMOV UR14, 0x400 ;  /* 0x00000400000e7882 */ /* 0x000fe20000000000 */
[----:B------:R-:W-:Y:S01]  /*4f80*/  IADD3 R27, R27, -0x1, RZ ;  /* 0xffffffff1b1b7810 */ /* 0x000fe20007ffe0ff */
[----:B------:R-:W-:Y:S01]  /*4f90*/  UIADD3 UR4, UR14, 0x20, URZ ;  /* 0x000000200e047890 */ /* 0x000fe2000fffe03f */
[----:B------:R-:W-:Y:S02]  /*4fa0*/  F2FP.BF16.F32.PACK_AB R23, R22, R51 ;  /* 0x000000331617723e */ /* 0x000fe400000010ff */
[----:B------:R-:W-:Y:S02]  /*4fb0*/  LEA R44, R44, R5, 0x5 ;  /* 0x000000052c2c7211 */ /* 0x000fe400078e28ff */
[----:B------:R-:W-:Y:S01]  /*4fc0*/  LOP3.LUT R27, R27, 0x1f, RZ, 0xc0, !PT ;  /* 0x0000001f1b1b7812 */ /* 0x000fe200078ec0ff */
[----:B-1----:R-:W-:Y:S01]  /*4fd0*/  ULEA UR4, UR15, UR4, 0x18 ;  /* 0x000000040f047291 */ /* 0x002fe2000f8ec03f */
[----:B------:R0:W-:Y:S01]  /*4fe0*/  STG.E desc[UR12][R20.64], R23 ;  /* 0x0000001714007986 */ /* 0x0001e2000c10190c */
[----:B------:R-:W-:Y:S01]  /*4ff0*/  IMAD R24, R44, 0x21, R30 ;  /* 0x000000212c187824 */ /* 0x000fe200078e021e */
[----:B------:R-:W-:-:S02]  /*5000*/  F2FP.BF16.F32.PACK_AB R34, R34, R45 ;  /* 0x0000002d2222723e */ /* 0x000fc400000010ff */
[----:B------:R-:W-:Y:S02]  /*5010*/  F2FP.BF16.F32.PACK_AB R56, R12, R35 ;  /* 0x000000230c38723e */ /* 0x000fe400000010ff */
[----:B------:R-:W-:Y:S01]  /*5020*/  LEA R24, R24, UR4, 0x2 ;  /* 0x0000000418187c11 */ /* 0x000fe2000f8e10ff */
[C---:B0-----:R-:W-:Y:S02]  /*5030*/  IMAD R23, R44.reuse, 0x21, R27 ;  /* 0x000000212c177824 */ /* 0x041fe400078e021b */
[C---:B------:R-:W-:Y:S02]  /*5040*/  IMAD R21, R44.reuse, 0x21, R14 ;  /* 0x000000212c157824 */ /* 0x040fe400078e020e */
[----:B------:R-:W-:Y:S01]  /*5050*/  IMAD R20, R44, 0x21, R15 ;  /* 0x000000212c147824 */ /* 0x000fe200078e020f */
[----:B------:R-:W-:Y:S02]  /*5060*/  LEA R23, R23, UR4, 0x2 ;  /* 0x0000000417177c11 */ /* 0x000fe4000f8e10ff */
[----:B------:R-:W-:-:S02]  /*5070*/  LEA R21, R21, UR4, 0x2 ;  /* 0x0000000415157c11 */ /* 0x000fc4000f8e10ff */
[----:B------:R-:W-:Y:S02]  /*5080*/  F2FP.BF16.F32.PACK_AB R35, R43, R26 ;  /* 0x0000001a2b23723e */ /* 0x000fe400000010ff */
[----:B------:R-:W-:Y:S01]  /*5090*/  LEA R20, R20, UR4, 0x2 ;  /* 0x0000000414147c11 */ /* 0x000fe2000f8e10ff */
[----:B------:R-:W-:Y:S04]  /*50a0*/  STS [R24], R55 ;  /* 0x0000003718007388 */ /* 0x000fe80000000800 */
[----:B------:R0:W-:Y:S04]  /*50b0*/  STS [R23], R34 ;  /* 0x0000002217007388 */ /* 0x0001e80000000800 */
[----:B------:R-:W-:Y:S04]  /*50c0*/  STS [R21], R56 ;  /* 0x0000003815007388 */ /* 0x000fe80000000800 */
[----:B------:R1:W-:Y:S01]  /*50d0*/  STS [R20], R35 ;  /* 0x0000002314007388 */ /* 0x0003e20000000800 */
[----:B------:R-:W-:-:S02]  /*50e0*/  F2FP.BF16.F32.PACK_AB R52, R31, R52 ;  /* 0x000000341f34723e */ /* 0x000fc400000010ff */
[----:B------:R-:W-:-:S05]  /*50f0*/  LOP3.LUT R31, R4, 0x1c, RZ, 0xc0, !PT ;  /* 0x0000001c041f7812 */ /* 0x000fca00078ec0ff */
[----:B------:R-:W-:-:S05]  /*5100*/  IMAD R12, R44, 0x21, R31 ;  /* 0x000000212c0c7824 */ /* 0x000fca00078e021f */
[----:B------:R-:W-:Y:S01]  /*5110*/  LEA R12, R12, UR4, 0x2 ;  /* 0x000000040c0c7c11 */ /* 0x000fe2000f8e10ff */
[----:B------:R-:W-:Y:S01]  /*5120*/  BAR.SYNC.DEFER_BLOCKING 0x0 ;  /* 0x0000000000007b1d */ /* 0x000fe20000010000 */
[----:B------:R-:W-:Y:S01]  /*5130*/  SHF.L.U32 R43, R2, 0x3, RZ ;  /* 0x00000003022b7819 */ /* 0x000fe200000006ff */
[----:B------:R-:W-:Y:S01]  /*5140*/  USHF.R.U64 UR17, UR8, 0x1, UR9 ;  /* 0x0000000108117899 */ /* 0x000fe20008001209 */
[----:B------:R-:W-:Y:S01]  /*5150*/  MOV R31, RZ ;  /* 0x000000ff001f7202 */ /* 0x000fe20000000f00 */
[----:B------:R-:W-:Y:S01]  /*5160*/  USHF.R.U32.HI UR18, URZ, 0x1, UR9 ;  /* 0x000000013f127899 */ /* 0x000fe20008011609 */
[----:B------:R-:W-:Y:S01]  /*5170*/  LOP3.LUT R43, R43, 0x38, RZ, 0xc0, !PT ;  /* 0x000000382b2b7812 */ /* 0x000fe200078ec0ff */
[----:B------:R-:W2:Y:S04]  /*5180*/  LDS R55, [R12] ;  /* 0x000000000c377984 */ /* 0x000ea80000000800 */
[----:B------:R-:W-:Y:S01]  /*5190*/  IMAD.WIDE.U32 R44, R43, UR17, R30 ;  /* 0x000000112b2c7c25 */ /* 0x000fe2000f8e001e */
[----:B------:R-:W-:Y:S01]  /*51a0*/  ULOP3.LUT UR16, UR8, 0xfffffffe, URZ, 0xc0, !UPT ;  /* 0xfffffffe08107892 */ /* 0x000fe2000f8ec03f */
[----:B------:R-:W-:Y:S01]  /*51b0*/  F2FP.BF16.F32.PACK_AB R54, R53, R54 ;  /* 0x000000363536723e */ /* 0x000fe200000010ff */
[----:B------:R-:W-:Y:S01]  /*51c0*/  LDS R57, [R12+0x8] ;  /* 0x000008000c397984 */ /* 0x000fe20000000800 */
[----:B------:R-:W-:-:S03]  /*51d0*/  IMAD R26, R43, UR18, RZ ;  /* 0x000000122b1a7c24 */ /* 0x000fc6000f8e02ff */
[----:B------:R-:W-:Y:S02]  /*51e0*/  LDS R59, [R12+0xc] ;  /* 0x00000c000c3b7984 */ /* 0x000fe40000000800 */
[----:B------:R-:W-:Y:S02]  /*51f0*/  IADD3 R31, R45, R26, RZ ;  /* 0x0000001a2d1f7210 */ /* 0x000fe40007ffe0ff */
[----:B------:R-:W-:Y:S02]  /*5200*/  F2FP.BF16.F32.PACK_AB R45, R51, R50 ;  /* 0x00000032332d723e */ /* 0x000fe400000010ff */
[C---:B------:R-:W-:Y:S02]  /*5210*/  SHF.L.U64.HI R31, R44.reuse, 0x2, R31 ;  /* 0x000000022c1f7819 */ /* 0x040fe4000001021f */
[----:B------:R-:W-:Y:S02]  /*5220*/  SHF.L.U32 R44, R44, 0x2, RZ ;  /* 0x000000022c2c7819 */ /* 0x000fe400000006ff */
[----:B------:R-:W-:-:S02]  /*5230*/  FMNMX R50, R32, |R33|, !PT ;  /* 0x4000002120327209 */ /* 0x000fc40007800000 */
[----:B------:R-:W-:Y:S02]  /*5240*/  MOV R33, UR9 ;  /* 0x0000000900217c02 */ /* 0x000fe40008000f00 */
[----:B------:R-:W-:Y:S02]  /*5250*/  MOV R32, UR16 ;  /* 0x0000001000207c02 */ /* 0x000fe40008000f00 */
[----:B0-----:R-:W-:-:S03]  /*5260*/  IADD3 R34, P0, R44, R29, RZ ;  /* 0x0000001d2c227210 */ /* 0x001fc60007f1e0ff */
[----:B------:R-:W-:Y:S01]  /*5270*/  IMAD.WIDE.U32 R32, R43, UR17, R32 ;  /* 0x000000112b207c25 */ /* 0x000fe2000f8e0020 */
[----:B-1----:R-:W-:Y:S02]  /*5280*/  IADD3.X R35, R31, R16, RZ, P0, !PT ;  /* 0x000000101f237210 */ /* 0x002fe400007fe4ff */
[----:B------:R-:W-:Y:S02]  /*5290*/  FMNMX R47, |R47|, R50, !PT ;  /* 0x000000322f2f7209 */ /* 0x000fe40007800200 */
[----:B------:R-:W-:Y:S02]  /*52a0*/  IADD3 R58, R26, R33, RZ ;  /* 0x000000211a3a7210 */ /* 0x000fe40007ffe0ff */
[----:B------:R-:W-:Y:S01]  /*52b0*/  IADD3 R50, P0, R27, R32, RZ ;  /* 0x000000201b327210 */ /* 0x000fe20007f1e0ff */
[----:B--2---:R0:W-:Y:S04]  /*52c0*/  STG.E desc[UR12][R34.64], R55 ;  /* 0x0000003722007986 */ /* 0x0041e8000c10190c */
[----:B------:R-:W1:Y:S01]  /*52d0*/  LDS R55, [R12+0x4] ;  /* 0x000004000c377984 */ /* 0x000e620000000800 */
[----:B0-----:R-:W-:-:S02]  /*52e0*/  FMNMX R35, |R48|, R47, !PT ;  /* 0x0000002f30237209 */ /* 0x001fc40007800200 */
[----:B------:R-:W-:-:S04]  /*52f0*/  IADD3.X R47, RZ, R58, RZ, P0, !PT ;  /* 0x0000003aff2f7210 */ /* 0x000fc800007fe4ff */
[C---:B------:R-:W-:Y:S02]  /*5300*/  SHF.L.U64.HI R47, R50.reuse, 0x2, R47 ;  /* 0x00000002322f7819 */ /* 0x040fe4000001022f */
[----:B------:R-:W-:Y:S02]  /*5310*/  SHF.L.U32 R50, R50, 0x2, RZ ;  /* 0x0000000232327819 */ /* 0x000fe400000006ff */
[----:B------:R-:W-:Y:S02]  /*5320*/  IADD3 R53, P1, R32, UR16, RZ ;  /* 0x0000001020357c10 */ /* 0x000fe4000ff3e0ff */
[----:B------:R-:W-:Y:S02]  /*5330*/  IADD3 R32, P0, R50, R29, RZ ;  /* 0x0000001d32207210 */ /* 0x000fe40007f1e0ff */
[----:B------:R-:W-:Y:S02]  /*5340*/  IADD3.X R58, R58, UR9, RZ, P1, !PT ;  /* 0x000000093a3a7c10 */ /* 0x000fe40008ffe4ff */
[----:B------:R-:W-:-:S02]  /*5350*/  IADD3.X R33, R47, R16, RZ, P0, !PT ;  /* 0x000000102f217210 */ /* 0x000fc400007fe4ff */
[----:B------:R-:W-:-:S04]  /*5360*/  IADD3 R48, P0, R14, R53, RZ ;  /* 0x000000350e307210 */ /* 0x000fc80007f1e0ff */
[----:B------:R-:W-:-:S04]  /*5370*/  IADD3.X R51, RZ, R58, RZ, P0, !PT ;  /* 0x0000003aff337210 */ /* 0x000fc800007fe4ff */
[C---:B------:R-:W-:Y:S02]  /*5380*/  SHF.L.U64.HI R51, R48.reuse, 0x2, R51 ;  /* 0x0000000230337819 */ /* 0x040fe40000010233 */
[----:B------:R-:W-:-:S04]  /*5390*/  SHF.L.U32 R48, R48, 0x2, RZ ;  /* 0x0000000230307819 */ /* 0x000fc800000006ff */
[----:B------:R-:W-:Y:S02]  /*53a0*/  IADD3 R34, P0, R48, R29, RZ ;  /* 0x0000001d30227210 */ /* 0x000fe40007f1e0ff */
[----:B------:R-:W-:Y:S02]  /*53b0*/  FMNMX R46, |R46|, R35, !PT ;  /* 0x000000232e2e7209 */ /* 0x000fe40007800200 */
[----:B------:R-:W-:Y:S02]  /*53c0*/  IADD3.X R35, R51, R16, RZ, P0, !PT ;  /* 0x0000001033237210 */ /* 0x000fe400007fe4ff */
[----:B------:R-:W-:-:S04]  /*53d0*/  IADD3 R56, P0, P1, R15, UR16, R53 ;  /* 0x000000100f387c10 */ /* 0x000fc8000f91e035 */
[----:B------:R-:W-:-:S04]  /*53e0*/  IADD3.X R53, RZ, UR9, R58, P0, P1 ;  /* 0x00000009ff357c10 */ /* 0x000fc800087e243a */
[C---:B------:R-:W-:Y:S02]  /*53f0*/  SHF.L.U64.HI R53, R56.reuse, 0x2, R53 ;  /* 0x0000000238357819 */ /* 0x040fe40000010235 */
[----:B------:R-:W-:Y:S01]  /*5400*/  SHF.L.U32 R56, R56, 0x2, RZ ;  /* 0x0000000238387819 */ /* 0x000fe200000006ff */
[----:B-1----:R0:W-:Y:S04]  /*5410*/  STG.E desc[UR12][R32.64], R55 ;  /* 0x0000003720007986 */ /* 0x0021e8000c10190c */
[----:B------:R1:W-:Y:S01]  /*5420*/  STG.E desc[UR12][R34.64], R57 ;  /* 0x0000003922007986 */ /* 0x0003e2000c10190c */
[----:B0-----:R-:W-:-:S04]  /*5430*/  IADD3 R32, P0, R56, R29, RZ ;  /* 0x0000001d38207210 */ /* 0x001fc80007f1e0ff */
[----:B------:R-:W-:-:S05]  /*5440*/  IADD3.X R33, R53, R16, RZ, P0, !PT ;  /* 0x0000001035217210 */ /* 0x000fca00007fe4ff */
[----:B------:R0:W-:Y:S01]  /*5450*/  STG.E desc[UR12][R32.64], R59 ;  /* 0x0000003b20007986 */ /* 0x0001e2000c10190c */
[----:B------:R-:W-:Y:S01]  /*5460*/  BAR.SYNC.DEFER_BLOCKING 0x0 ;  /* 0x0000000000007b1d */ /* 0x000fe20000010000 */
[----:B------:R-:W-:Y:S02]  /*5470*/  UIMAD UR6, UR9, UR10, URZ ;  /* 0x0000000a090672a4 */ /* 0x000fe4000f8e023f */
[----:B------:R-:W-:Y:S02]  /*5480*/  UIMAD.WIDE.U32 UR4, UR8, UR10, URZ ;  /* 0x0000000a080472a5 */ /* 0x000fe4000f8e003f */
[----:B------:R-:W-:Y:S01]  /*5490*/  UIMAD UR6, UR11, UR8, UR6 ;  /* 0x000000080b0672a4 */ /* 0x000fe2000f8e0206 */
[----:B------:R-:W-:Y:S04]  /*54a0*/  STS [R24], R49 ;  /* 0x0000003118007388 */ /* 0x000fe80000000800 */
[----:B------:R-:W-:Y:S04]  /*54b0*/  STS [R23], R54 ;  /* 0x0000003617007388 */ /* 0x000fe80000000800 */
[----:B------:R-:W-:Y:S04]  /*54c0*/  STS [R21], R52 ;  /* 0x0000003415007388 */ /* 0x000fe80000000800 */
[----:B------:R-:W-:Y:S01]  /*54d0*/  STS [R20], R45 ;  /* 0x0000002d14007388 */ /* 0x000fe20000000800 */
[----:B------:R-:W-:Y:S01]  /*54e0*/  BAR.SYNC.DEFER_BLOCKING 0x0 ;  /* 0x0000000000007b1d */ /* 0x000fe20000010000 */
[----:B------:R-:W-:Y:S01]  /*54f0*/  UIADD3 UR6, UR5, UR6, URZ ;  /* 0x0000000605067290 */ /* 0x000fe2000fffe03f */
[----:B-1----:R-:W-:-:S04]  /*5500*/  MOV R34, UR4 ;  /* 0x0000000400227c02 */ /* 0x002fc80008000f00 */
[----:B------:R-:W-:Y:S02]  /*5510*/  LEA R55, P0, R34, R29, 0x1 ;  /* 0x0000001d22377211 */ /* 0x000fe400078008ff */
[----:B0-----:R-:W-:-:S04]  /*5520*/  MOV R33, UR6 ;  /* 0x0000000600217c02 */ /* 0x001fc80008000f00 */
[----:B------:R-:W-:Y:S02]  /*5530*/  LEA.HI.X R58, R34, R16, R33, 0x1, P0 ;  /* 0x00000010223a7211 */ /* 0x000fe400000f0c21 */
[----:B------:R-:W-:-:S04]  /*5540*/  IADD3 R32, P0, R55, R44, RZ ;  /* 0x0000002c37207210 */ /* 0x000fc80007f1e0ff */
[----:B------:R-:W-:Y:S01]  /*5550*/  IADD3.X R33, R58, R31, RZ, P0, !PT ;  /* 0x0000001f3a217210 */ /* 0x000fe200007fe4ff */
[----:B------:R-:W0:Y:S04]  /*5560*/  LDS R49, [R12] ;  /* 0x000000000c317984 */ /* 0x000e280000000800 */
[----:B------:R-:W1:Y:S04]  /*5570*/  LDS R61, [R12+0x4] ;  /* 0x000004000c3d7984 */ /* 0x000e680000000800 */
[----:B------:R-:W2:Y:S04]  /*5580*/  LDS R59, [R12+0x8] ;  /* 0x000008000c3b7984 */ /* 0x000ea80000000800 */
[----:B------:R-:W3:Y:S01]  /*5590*/  LDS R31, [R12+0xc] ;  /* 0x00000c000c1f7984 */ /* 0x000ee20000000800 */
[----:B------:R-:W-:-:S02]  /*55a0*/  IADD3 R34, P0, R55, R50, RZ ;  /* 0x0000003237227210 */ /* 0x000fc40007f1e0ff */
[----:B------:R-:W-:Y:S01]  /*55b0*/  MOV R35, UR5 ;  /* 0x0000000500237c02 */ /* 0x000fe20008000f00 */
[----:B------:R-:W-:Y:S01]  /*55c0*/  ULDC.64 UR4, c[0x0][0x238] ;  /* 0x00008e0000047ab9 */ /* 0x000fe20000000a00 */
[----:B------:R-:W-:Y:S02]  /*55d0*/  IADD3.X R35, R58, R47, RZ, P0, !PT ;  /* 0x0000002f3a237210 */ /* 0x000fe400007fe4ff */
[C---:B------:R-:W-:Y:S02]  /*55e0*/  IADD3 R48, P0, R55.reuse, R48, RZ ;  /* 0x0000003037307210 */ /* 0x040fe40007f1e0ff */
[----:B------:R-:W-:-:S04]  /*55f0*/  IADD3 R56, P1, R55, R56, RZ ;  /* 0x0000003837387210 */ /* 0x000fc80007f3e0ff */
[C---:B------:R-:W-:Y:S01]  /*5600*/  IADD3.X R57, R58.reuse, R53, RZ, P1, !PT ;  /* 0x000000353a397210 */ /* 0x040fe20000ffe4ff */
[----:B0-----:R0:W-:Y:S04]  /*5610*/  STG.E desc[UR12][R32.64], R49 ;  /* 0x0000003120007986 */ /* 0x0011e8000c10190c */
[----:B-1----:R1:W-:Y:S01]  /*5620*/  STG.E desc[UR12][R34.64], R61 ;  /* 0x0000003d22007986 */ /* 0x0023e2000c10190c */
[----:B0-----:R-:W-:-:S05]  /*5630*/  IADD3.X R49, R58, R51, RZ, P0, !PT ;  /* 0x000000333a317210 */ /* 0x001fca00007fe4ff */
[----:B--2---:R-:W-:Y:S04]  /*5640*/  STG.E desc[UR12][R48.64], R59 ;  /* 0x0000003b30007986 */ /* 0x004fe8000c10190c */
[----:B---3--:R-:W-:Y:S01]  /*5650*/  STG.E desc[UR12][R56.64], R31 ;  /* 0x0000001f38007986 */ /* 0x008fe2000c10190c */
[----:B------:R-:W-:Y:S01]  /*5660*/  BAR.SYNC.DEFER_BLOCKING 0x0 ;  /* 0x0000000000007b1d */ /* 0x000fe20000010000 */
[----:B------:R-:W-:Y:S02]  /*5670*/  MOV R44, UR17 ;  /* 0x00000011002c7c02 */ /* 0x000fe40008000f00 */
[----:B------:R-:W-:Y:S02]  /*5680*/  MOV R45, UR18 ;  /* 0x00000012002d7c02 */ /* 0x000fe40008000f00 */
[----:B------:R-:W-:Y:S01]  /*5690*/  F2FP.BF16.F32.PACK_AB R40, R37, R40 ;  /* 0x000000282528723e */ /* 0x000fe200000010ff */
[----:B------:R-:W-:Y:S01]  /*56a0*/  IMAD.WIDE.U32 R44, R43, UR17, R44 ;  /* 0x000000112b2c7c25 */ /* 0x000fe2000f8e002c */
[----:B------:R-:W-:-:S02]  /*56b0*/  F2FP.BF16.F32.PACK_AB R43, R17, R42 ;  /* 0x0000002a112b723e */ /* 0x000fc400000010ff */
[----:B------:R-:W-:Y:S02]  /*56c0*/  F2FP.BF16.F32.PACK_AB R38, R41, R38 ;  /* 0x000000262926723e */ /* 0x000fe400000010ff */
[----:B------:R-:W-:Y:S01]  /*56d0*/  F2FP.BF16.F32.PACK_AB R39, R36, R39 ;  /* 0x000000272427723e */ /* 0x000fe200000010ff */
[----:B------:R-:W-:Y:S04]  /*56e0*/  STS [R24], R43 ;  /* 0x0000002b18007388 */ /* 0x000fe80000000800 */
[----:B------:R-:W-:Y:S04]  /*56f0*/  STS [R23], R40 ;  /* 0x0000002817007388 */ /* 0x000fe80000000800 */
[----:B------:R0:W-:Y:S04]  /*5700*/  STS [R21], R38 ;  /* 0x0000002615007388 */ /* 0x0001e80000000800 */
[----:B------:R2:W-:Y:S01]  /*5710*/  STS [R20], R39 ;  /* 0x0000002714007388 */ /* 0x0005e20000000800 */
[----:B------:R-:W-:Y:S01]  /*5720*/  BAR.SYNC.DEFER_BLOCKING 0x0 ;  /* 0x0000000000007b1d */ /* 0x000fe20000010000 */
[----:B------:R-:W-:-:S02]  /*5730*/  IADD3 R32, P3, R44, UR16, RZ ;  /* 0x000000102c207c10 */ /* 0x000fc4000ff7e0ff */
[----:B------:R-:W-:Y:S02]  /*5740*/  IADD3 R36, R26, R45, RZ ;  /* 0x0000002d1a247210 */ /* 0x000fe40007ffe0ff */
[----:B------:R-:W-:Y:S02]  /*5750*/  IADD3 R26, P1, R32, UR16, RZ ;  /* 0x00000010201a7c10 */ /* 0x000fe4000ff3e0ff */
[----:B------:R-:W-:Y:S02]  /*5760*/  IADD3 R27, P0, R27, R32, RZ ;  /* 0x000000201b1b7210 */ /* 0x000fe40007f1e0ff */
[----:B------:R-:W-:Y:S01]  /*5770*/  IADD3.X R32, R36, UR9, RZ, P3, !PT ;  /* 0x0000000924207c10 */ /* 0x000fe20009ffe4ff */
[----:B------:R-:W3:Y:S04]  /*5780*/  LDS R17, [R12] ;  /* 0x000000000c117984 */ /* 0x000ee80000000800 */
[----:B------:R-:W4:Y:S04]  /*5790*/  LDS R35, [R12+0x4] ;  /* 0x000004000c237984 */ /* 0x000f280000000800 */
[----:B------:R-:W5:Y:S04]  /*57a0*/  LDS R33, [R12+0x8] ;  /* 0x000008000c217984 */ /* 0x000f680000000800 */
[----:B------:R-:W5:Y:S01]  /*57b0*/  LDS R31, [R12+0xc] ;  /* 0x00000c000c1f7984 */ /* 0x000f620000000800 */
[----:B------:R-:W-:-:S02]  /*57c0*/  IADD3 R44, P2, R30, R44, RZ ;  /* 0x0000002c1e2c7210 */ /* 0x000fc40007f5e0ff */
[----:B------:R-:W-:Y:S02]  /*57d0*/  IADD3 R15, P4, P5, R15, UR16, R26 ;  /* 0x000000100f0f7c10 */ /* 0x000fe4000fd9e01a */
[----:B------:R-:W-:Y:S02]  /*57e0*/  IADD3.X R45, R32, UR9, RZ, P1, !PT ;  /* 0x00000009202d7c10 */ /* 0x000fe40008ffe4ff */
[----:B-1----:R-:W-:Y:S02]  /*57f0*/  IADD3 R34, P3, R14, R26, RZ ;  /* 0x0000001a0e227210 */ /* 0x002fe40007f7e0ff */
[----:B------:R-:W-:Y:S02]  /*5800*/  F2FP.BF16.F32.PACK_AB R30, R10, R25 ;  /* 0x000000190a1e723e */ /* 0x000fe400000010ff */
[----:B------:R-:W-:Y:S02]  /*5810*/  IADD3.X R10, RZ, R32, RZ, P0, !PT ;  /* 0x00000020ff0a7210 */ /* 0x000fe400007fe4ff */
[----:B------:R-:W-:-:S02]  /*5820*/  IADD3.X R25, RZ, R36, RZ, P2, !PT ;  /* 0x00000024ff197210 */ /* 0x000fc400017fe4ff */
[----:B------:R-:W-:Y:S02]  /*5830*/  IADD3.X R14, RZ, UR9, R45, P4, P5 ;  /* 0x00000009ff0e7c10 */ /* 0x000fe4000a7ea42d */
[C---:B0-----:R-:W-:Y:S02]  /*5840*/  SHF.L.U32 R38, R44.reuse, 0x2, RZ ;  /* 0x000000022c267819 */ /* 0x041fe400000006ff */
[----:B------:R-:W-:Y:S02]  /*5850*/  IADD3.X R45, RZ, R45, RZ, P3, !PT ;  /* 0x0000002dff2d7210 */ /* 0x000fe40001ffe4ff */
[----:B------:R-:W-:Y:S02]  /*5860*/  SHF.L.U64.HI R37, R27, 0x2, R10 ;  /* 0x000000021b257819 */ /* 0x000fe4000001020a */
[----:B------:R-:W-:Y:S02]  /*5870*/  SHF.L.U64.HI R25, R44, 0x2, R25 ;  /* 0x000000022c197819 */ /* 0x000fe40000010219 */
[----:B------:R-:W-:-:S02]  /*5880*/  IADD3 R10, P0, R38, R29, RZ ;  /* 0x0000001d260a7210 */ /* 0x000fc40007f1e0ff */
[----:B------:R-:W-:Y:S02]  /*5890*/  SHF.L.U32 R36, R27, 0x2, RZ ;  /* 0x000000021b247819 */ /* 0x000fe400000006ff */
[C---:B------:R-:W-:Y:S02]  /*58a0*/  SHF.L.U64.HI R45, R34.reuse, 0x2, R45 ;  /* 0x00000002222d7819 */ /* 0x040fe4000001022d */
[----:B------:R-:W-:Y:S02]  /*58b0*/  SHF.L.U32 R34, R34, 0x2, RZ ;  /* 0x0000000222227819 */ /* 0x000fe400000006ff */
[----:B--2---:R-:W-:Y:S02]  /*58c0*/  F2FP.BF16.F32.PACK_AB R39, R18, R11 ;  /* 0x0000000b1227723e */ /* 0x004fe400000010ff */
[C---:B------:R-:W-:Y:S02]  /*58d0*/  SHF.L.U32 R32, R15.reuse, 0x2, RZ ;  /* 0x000000020f207819 */ /* 0x040fe400000006ff */
[----:B------:R-:W-:-:S02]  /*58e0*/  SHF.L.U64.HI R43, R15, 0x2, R14 ;  /* 0x000000020f2b7819 */ /* 0x000fc4000001020e */
[-C--:B------:R-:W-:Y:S02]  /*58f0*/  IADD3.X R11, R25, R16.reuse, RZ, P0, !PT ;  /* 0x00000010190b7210 */ /* 0x080fe400007fe4ff */
[-C--:B------:R-:W-:Y:S02]  /*5900*/  IADD3 R14, P0, R36, R29.reuse, RZ ;  /* 0x0000001d240e7210 */ /* 0x080fe40007f1e0ff */
[-C--:B------:R-:W-:Y:S02]  /*5910*/  IADD3 R18, P1, R34, R29.reuse, RZ ;  /* 0x0000001d22127210 */ /* 0x080fe40007f3e0ff */
[----:B------:R-:W-:Y:S02]  /*5920*/  IADD3 R26, P2, R32, R29, RZ ;  /* 0x0000001d201a7210 */ /* 0x000fe40007f5e0ff */
[----:B------:R-:W-:Y:S02]  /*5930*/  F2FP.BF16.F32.PACK_AB R28, R28, R19 ;  /* 0x000000131c1c723e */ /* 0x000fe400000010ff */
[----:B------:R-:W-:-:S02]  /*5940*/  IADD3.X R15, R37, R16, RZ, P0, !PT ;  /* 0x00000010250f7210 */ /* 0x000fc400007fe4ff */
[-C--:B------:R-:W-:Y:S02]  /*5950*/  IADD3.X R19, R45, R16.reuse, RZ, P1, !PT ;  /* 0x000000102d137210 */ /* 0x080fe40000ffe4ff */
[----:B------:R-:W-:Y:S01]  /*5960*/  IADD3.X R27, R43, R16, RZ, P2, !PT ;  /* 0x000000102b1b7210 */ /* 0x000fe200017fe4ff */
[----:B---3--:R0:W-:Y:S04]  /*5970*/  STG.E desc[UR12][R10.64], R17 ;  /* 0x000000110a007986 */ /* 0x0081e8000c10190c */
[----:B----4-:R1:W-:Y:S04]  /*5980*/  STG.E desc[UR12][R14.64], R35 ;  /* 0x000000230e007986 */ /* 0x0103e8000c10190c */
[----:B-----5:R2:W-:Y:S04]  /*5990*/  STG.E desc[UR12][R18.64], R33 ;  /* 0x0000002112007986 */ /* 0x0205e8000c10190c */
[----:B------:R-:W-:Y:S01]  /*59a0*/  STG.E desc[UR12][R26.64], R31 ;  /* 0x0000001f1a007986 */ /* 0x000fe2000c10190c */
[----:B------:R-:W-:Y:S01]  /*59b0*/  BAR.SYNC.DEFER_BLOCKING 0x0 ;  /* 0x0000000000007b1d */ /* 0x000fe20000010000 */
[----:B------:R-:W-:-:S05]  /*59c0*/  F2FP.BF16.F32.PACK_AB R41, R22, R13 ;  /* 0x0000000d1629723e */ /* 0x000fca00000010ff */
        /* <DEDUP_REMOVED lines=10> */
[----:B------:R-:W-:-:S02]  /*5a70*/  IADD3.X R11, R25, R58, RZ, P0, !PT ;  /* 0x0000003a190b7210 */ /* 0x000fc400007fe4ff */
[----:B------:R-:W-:Y:S02]  /*5a80*/  ISETP.NE.U32.AND P0, PT, RZ, UR4, PT ;  /* 0x00000004ff007c0c */ /* 0x000fe4000bf05070 */
[-C--:B-1----:R-:W-:Y:S02]  /*5a90*/  IADD3 R14, P1, R36, R55.reuse, RZ ;  /* 0x00000037240e7210 */ /* 0x082fe40007f3e0ff */
[----:B------:R-:W-:Y:S02]  /*5aa0*/  ISETP.NE.AND.EX P0, PT, RZ, UR5, PT, P0 ;  /* 0x00000005ff007c0c */ /* 0x000fe4000bf05300 */
[-C--:B------:R-:W-:Y:S02]  /*5ab0*/  IADD3 R16, P2, R34, R55.reuse, RZ ;  /* 0x0000003722107210 */ /* 0x080fe40007f5e0ff */
[----:B--2---:R-:W-:Y:S02]  /*5ac0*/  IADD3 R18, P3, R32, R55, RZ ;  /* 0x0000003720127210 */ /* 0x004fe40007f7e0ff */
[----:B------:R-:W-:-:S02]  /*5ad0*/  FMNMX R9, |R9|, R46, !PT ;  /* 0x0000002e09097209 */ /* 0x000fc40007800200 */
[-C--:B------:R-:W-:Y:S02]  /*5ae0*/  IADD3.X R15, R37, R58.reuse, RZ, P1, !PT ;  /* 0x0000003a250f7210 */ /* 0x080fe40000ffe4ff */
[-C--:B------:R-:W-:Y:S02]  /*5af0*/  IADD3.X R17, R45, R58.reuse, RZ, P2, !PT ;  /* 0x0000003a2d117210 */ /* 0x080fe400017fe4ff */
[----:B------:R-:W-:Y:S02]  /*5b00*/  IADD3.X R19, R43, R58, RZ, P3, !PT ;  /* 0x0000003a2b137210 */ /* 0x000fe40001ffe4ff */
[----:B------:R-:W-:-:S04]  /*5b10*/  FMNMX R8, |R8|, R9, !PT ;  /* 0x0000000908087209 */ /* 0x000fc80007800200 */
[----:B------:R-:W-:Y:S01]  /*5b20*/  FMNMX R7, |R7|, R8, !PT ;  /* 0x0000000807077209 */ /* 0x000fe20007800200 */
[----:B0-----:R0:W-:Y:S04]  /*5b30*/  STG.E desc[UR12][R10.64], R13 ;  /* 0x0000000d0a007986 */ /* 0x0011e8000c10190c */
[----:B---3--:R1:W-:Y:S04]  /*5b40*/  STG.E desc[UR12][R14.64], R29 ;  /* 0x0000001d0e007986 */ /* 0x0083e8000c10190c */
[----:B----4-:R1:W-:Y:S04]  /*5b50*/  STG.E desc[UR12][R16.64], R35 ;  /* 0x0000002310007986 */ /* 0x0103e8000c10190c */
[----:B-----5:R1:W-:Y:S01]  /*5b60*/  STG.E desc[UR12][R18.64], R33 ;  /* 0x0000002112007986 */ /* 0x0203e2000c10190c */
        /* <DEDUP_REMOVED lines=12> */
[----:B0-----:R-:W-:Y:S01]  /*5c30*/  FMNMX R8, R7, R8, !PT ;  /* 0x0000000807087209 */ /* 0x001fe20007800000 */
[----:B------:R-:W-:-:S04]  /*5c40*/  HFMA2.MMA R7, -RZ, RZ, 0, 0 ;  /* 0x00000000ff077435 */ /* 0x000fc800000001ff */
        /* <DEDUP_REMOVED lines=21> */
.L_x_11410:
[----:B--2---:R-:W-:-:S07]  /*5da0*/  FMNMX R7, R4, R7, !PT ;  /* 0x0000000704077209 */ /* 0x004fce0007800000 */
.L_x_11402:
[----:B------:R-:W-:Y:S05]  /*5db0*/  BSYNC B0 ;  /* 0x0000000000007941 */ /* 0x000fea0003800000 */
.L_x_11401:
[----:B------:R-:W-:Y:S01]  /*5dc0*/  ISETP.NE.AND P0, PT, R3, RZ, PT ;  /* 0x000000ff0300720c */ /* 0x000fe20003f05270 */
[----:B------:R-:W-:-:S12]  /*5dd0*/  BSSY B0, `(.L_x_11400) ;  /* 0x0000004000007945 */ /* 0x000fd80003800000 */
[----:B------:R-:W-:Y:S05]  /*5de0*/  @P0 BRA `(.L_x_11404) ;  /* 0x0000000000080947 */ /* 0x000fea0003800000 */
[----:B0-----:R-:W0:Y:S02]  /*5df0*/  LDC.64 R4, c[0x0][0x238] ;  /* 0x00008e00ff047b82 */ /* 0x001e240000000a00 */
[----:B0-----:R2:W-:Y:S02]  /*5e00*/  REDG.E.MAX.S32.STRONG.GPU desc[UR12][R4.64], R7 ;  /* 0x000000070400798e */ /* 0x0015e4000d10e38c */
.L_x_11404:
[----:B------:R-:W-:Y:S05]  /*5e10*/  BSYNC B0 ;  /* 0x0000000000007941 */ /* 0x000fea0003800000 */
.L_x_11400:
        /* <DEDUP_REMOVED lines=11> */
[----:B--2---:R-:W-:-:S07]  /*5ed0*/  MOV R7, 0x5ef0 ;  /* 0x00005ef000077802 */ /* 0x004fce0000000f00 */
[----:B01----:R-:W-:Y:S05]  /*5ee0*/  CALL.REL.NOINC `($__internal_251_$__cuda_sm20_rcp_rn_f32_slowpath) ;  /* 0x0000000400847944 */ /* 0x003fea0003c00000 */
[----:B------:R-:W-:Y:S05]  /*5ef0*/  BRA `(.L_x_11406) ;  /* 0x0000000000147947 */ /* 0x000fea0003800000 */
.L_x_11405:
[----:B--2---:R-:W2:Y:S01]  /*5f00*/  MUFU.RCP R5, UR7 ;  /* 0x0000000700057d08 */ /* 0x004ea20008001000 */
[----:B------:R-:W-:-:S05]  /*5f10*/  MOV R0, UR7 ;  /* 0x0000000700007c02 */ /* 0x000fca0008000f00 */
[----:B--2---:R-:W-:-:S04]  /*5f20*/  FFMA R0, R5, R0, -1 ;  /* 0xbf80000005007423 */ /* 0x004fc80000000000 */
[----:B------:R-:W-:-:S04]  /*5f30*/  FADD.FTZ R0, -R0, -RZ ;  /* 0x800000ff00007221 */ /* 0x000fc80000010100 */
[----:B------:R-:W-:-:S07]  /*5f40*/  FFMA R5, R5, R0, R5 ;  /* 0x0000000005057223 */ /* 0x000fce0000000005 */
.L_x_11406:
[----:B------:R-:W2:Y:S02]  /*5f50*/  LDC.64 R2, c[0x0][0x240] ;  /* 0x00009000ff027b82 */ /* 0x000ea40000000a00 */
[----:B--2---:R-:W-:Y:S01]  /*5f60*/  STG.E desc[UR12][R2.64], R5 ;  /* 0x0000000502007986 */ /* 0x004fe2000c10190c */
[----:B------:R-:W-:Y:S05]  /*5f70*/  EXIT ;  /* 0x000000000000794d */ /* 0x000fea0003800000 */
.L_x_11403:
[----:B------:R-:W-:Y:S01]  /*5f80*/  HFMA2.MMA R9, -RZ, RZ, 0, 2.384185791015625e-07 ;  /* 0x00000004ff097435 */ /* 0x000fe200000001ff */
[----:B------:R-:W-:Y:S02]  /*5f90*/  MOV R11, 0x1f ;  /* 0x0000001f000b7802 */ /* 0x000fe40000000f00 */
[----:B------:R-:W-:-:S08]  /*5fa0*/  MOV R6, 0xffffffff ;  /* 0xffffffff00067802 */ /* 0x000fd00000000f00 */
[----:B012---:R-:W-:Y:S05]  /*5fb0*/  WARPSYNC.COLLECTIVE R6, `(.L_x_11407) ;  /* 0x0000000006087348 */ /* 0x007fea0003c00000 */
[----:B--2---:R2:W3:Y:S02]  /*5fc0*/  SHFL.DOWN P0, R7, R2, R9, R11 ;  /* 0x0800000902077389 */ /* 0x0044e4000000000b */
[----:B0123--:R-:W-:Y:S01]  /*5fd0*/  ENDCOLLECTIVE ;  /* 0x000000000000791b */ /* 0x00ffe20003800000 */
.L_x_11407:
[----:B------:R-:W-:Y:S01]  /*5fe0*/  HFMA2.MMA R9, -RZ, RZ, 0, 1.1920928955078125e-07 ;  /* 0x00000002ff097435 */ /* 0x000fe200000001ff */
[----:B------:R-:W-:-:S04]  /*5ff0*/  MOV R5, R7 ;  /* 0x0000000700057202 */ /* 0x000fc80000000f00 */
[----:B------:R-:W-:-:S04]  /*6000*/  FMNMX R5, R5, R2, !PT ;  /* 0x0000000205057209 */ /* 0x000fc80007800000 */
[----:B------:R-:W-:-:S07]  /*6010*/  MOV R2, R5 ;  /* 0x0000000500027202 */ /* 0x000fce0000000f00 */
[----:B------:R-:W-:Y:S05]  /*6020*/  WARPSYNC.COLLECTIVE R6, `(.L_x_11408) ;  /* 0x0000000006087348 */ /* 0x000fea0003c00000 */
[----:B------:R0:W1:Y:S02]  /*6030*/  SHFL.DOWN P0, R7, R2, R9, R11 ;  /* 0x0800000902077389 */ /* 0x000064000000000b */
[----:B01----:R-:W-:Y:S01]  /*6040*/  ENDCOLLECTIVE ;  /* 0x000000000000791b */ /* 0x003fe20003800000 */
.L_x_11408:
[----:B------:R-:W-:Y:S01]  /*6050*/  HFMA2.MMA R9, -RZ, RZ, 0, 5.9604644775390625e-08 ;  /* 0x00000001ff097435 */ /* 0x000fe200000001ff */
[----:B------:R-:W-:-:S04]  /*6060*/  MOV R4, R7 ;  /* 0x0000000700047202 */ /* 0x000fc80000000f00 */
[----:B------:R-:W-:-:S04]  /*6070*/  FMNMX R4, R5, R4, !PT ;  /* 0x0000000405047209 */ /* 0x000fc80007800000 */
[----:B------:R-:W-:-:S07]  /*6080*/  MOV R2, R4 ;  /* 0x0000000400027202 */ /* 0x000fce0000000f00 */
[----:B------:R-:W-:Y:S05]  /*6090*/  WARPSYNC.COLLECTIVE R6, `(.L_x_11409) ;  /* 0x0000000006087348 */ /* 0x000fea0003c00000 */
[----:B------:R0:W1:Y:S02]  /*60a0*/  SHFL.DOWN P0, R7, R2, R9, R11 ;  /* 0x0800000902077389 */ /* 0x000064000000000b */
[----:B01----:R-:W-:Y:S01]  /*60b0*/  ENDCOLLECTIVE ;  /* 0x000000000000791b */ /* 0x003fe20003800000 */
.L_x_11409:
[----:B------:R-:W-:Y:S05]  /*60c0*/  BRA `(.L_x_11410) ;  /* 0xfffffffc00347947 */ /* 0x000fea000383ffff */
        .weak           $__internal_250_$__cuda_sm20_div_u64
        .type           $__internal_250_$__cuda_sm20_div_u64,@function
        .size           $__internal_250_$__cuda_sm20_div_u64,($__internal_251_$__cuda_sm20_rcp_rn_f32_slowpath - $__internal_250_$__cuda_sm20_div_u64)
$__internal_250_$__cuda_sm20_div_u64:
        /* <DEDUP_REMOVED lines=57> */
[----:B------:R-:W-:-:S02]  /*6460*/  ISETP.GE.U32.AND.EX P0, PT, R11, R6, PT, P0 ;  /* 0x000000060b00720c */ /* 0x000fc40003f06100 */
[----:B------:R-:W-:Y:S02]  /*6470*/  ISETP.NE.U32.AND P1, PT, R5, RZ, PT ;  /* 0x000000ff0500720c */ /* 0x000fe40003f25070 */
[-C--:B------:R-:W-:Y:S02]  /*6480*/  IADD3.X R17, RZ, R12.reuse, RZ, P2, !PT ;  /* 0x0000000cff117210 */ /* 0x080fe400017fe4ff */
[----:B------:R-:W-:Y:S02]  /*6490*/  SEL R16, R16, R9, P0 ;  /* 0x0000000910107207 */ /* 0x000fe40000000000 */
[----:B------:R-:W-:Y:S02]  /*64a0*/  MOV R9, 0x0 ;  /* 0x0000000000097802 */ /* 0x000fe40000000f00 */
[----:B------:R-:W-:Y:S02]  /*64b0*/  ISETP.NE.AND.EX P1, PT, R6, RZ, PT, P1 ;  /* 0x000000ff0600720c */ /* 0x000fe40003f25310 */
[----:B------:R-:W-:-:S02]  /*64c0*/  SEL R17, R17, R12, P0 ;  /* 0x0000000c11117207 */ /* 0x000fc40000000000 */
[----:B------:R-:W-:Y:S02]  /*64d0*/  SEL R16, R16, 0xffffffff, P1 ;  /* 0xffffffff10107807 */ /* 0x000fe40000800000 */
[----:B------:R-:W-:Y:S01]  /*64e0*/  SEL R17, R17, 0xffffffff, P1 ;  /* 0xffffffff11117807 */ /* 0x000fe20000800000 */
[----:B------:R-:W-:Y:S06]  /*64f0*/  RET.REL.NODEC R8 `(_ZN18transformer_engine6detail32dgated_act_cast_transpose_kernelILi2ELi2Ef13__nv_bfloat16S2_NS_5EmptyEXadL_ZNS_5dgeluIffEET_T0_RKS3_EEXadL_ZNS_4geluIffEES5_S6_S8_EEEEvPKT2_SC_PT3_SE_PKT1_PSF_SI_mmm) ;  /* 0xffffff9808c07950 */ /* 0x000fec0003c3ffff */
        .weak           $__internal_251_$__cuda_sm20_rcp_rn_f32_slowpath
        .type           $__internal_251_$__cuda_sm20_rcp_rn_f32_slowpath,@function
        .size           $__internal_251_$__cuda_sm20_rcp_rn_f32_slowpath,(.L_x_34736 - $__internal_251_$__cuda_sm20_rcp_rn_f32_slowpath)
$__internal_251_$__cuda_sm20_rcp_rn_f32_slowpath:
        /* <DEDUP_REMOVED lines=15> */
.L_x_11411:
[----:B------:R-:W-:-:S04]  /*65f0*/  IADD3 R9, R8, -0xfd, RZ ;  /* 0xffffff0308097810 */ /* 0x000fc80007ffe0ff */
        /* <DEDUP_REMOVED lines=32> */
.L_x_11413:
[----:B------:R0:W1:Y:S02]  /*6800*/  MUFU.RCP R2, R0 ;  /* 0x0000000000027308 */ /* 0x0000640000001000 */
.L_x_11412:
[----:B-1-3--:R-:W-:Y:S02]  /*6810*/  MOV R5, R2 ;  /* 0x0000000200057202 */ /* 0x00afe40000000f00 */
[----:B------:R-:W-:Y:S02]  /*6820*/  MOV R2, R7 ;  /* 0x0000000700027202 */ /* 0x000fe40000000f00 */
[----:B------:R-:W-:-:S04]  /*6830*/  MOV R3, 0x0 ;  /* 0x0000000000037802 */ /* 0x000fc80000000f00 */
[----:B0-2---:R-:W-:Y:S05]  /*6840*/  RET.REL.NODEC R2 `(_ZN18transformer_engine6detail32dgated_act_cast_transpose_kernelILi2ELi2Ef13__nv_bfloat16S2_NS_5EmptyEXadL_ZNS_5dgeluIffEET_T0_RKS3_EEXadL_ZNS_4geluIffEES5_S6_S8_EEEEvPKT2_SC_PT3_SE_PKT1_PSF_SI_mmm) ;  /* 0xffffff9402ec7950 */ /* 0x005fea0003c3ffff */
.L_x_11414:
        /* <DEDUP_REMOVED lines=11> */
.L_x_34736:


//--------------------- .text._ZN18transformer_engine6detail43dgated_act_cast_transpose_kernel_notalignedILi2ELi2Ef13__nv_bfloat166__halfNS_5EmptyEXadL_ZNS_5dgeluIffEET_T0_RKS4_EEXadL_ZNS_4geluIffEES6_S7_S9_EEEEvPKT2_SD_PT3_SF_PKT1_PSG_SJ_mmm --------------------------
	.section	.text._ZN18transformer_engine6detail43dgated_act_cast_transpose_kernel_notalignedILi2ELi2Ef13__nv_bfloat166__halfNS_5EmptyEXadL_ZNS_5dgeluIffEET_T0_RKS4_EEXadL_ZNS_4geluIffEES6_S7_S9_EEEEvPKT2_SD_PT3_SF_PKT1_PSG_SJ_mmm,"ax",@progbits
	.align	128
        .global         _ZN18transformer_engine6detail43dgated_act_cast_transpose_kernel_notalignedILi2ELi2Ef13__nv_bfloat166__halfNS_5EmptyEXadL_ZNS_5dgeluIffEET_T0_RKS4_EEXadL_ZNS_4geluIffEES6_S7_S9_EEEEvPKT2_SD_PT3_SF_PKT1_PSG_SJ_mmm
        .type           _ZN18transformer_engine6detail43dgated_act_cast_transpose_kernel_notalignedILi2ELi2Ef13__nv_bfloat166__halfNS_5EmptyEXadL_ZNS_5dgeluIffEET_T0_RKS4_EEXadL_ZNS_4geluIffEES6_S7_S9_EEEEvPKT2_SD_PT3_SF_PKT1_PSG_SJ_mmm,@function
        .size           _ZN18transformer_engine6detail43dgated_act_cast_transpose_kernel_notalignedILi2ELi2Ef13__nv_bfloat166__halfNS_5EmptyEXadL_ZNS_5dgeluIffEET_T0_RKS4_EEXadL_ZNS_4geluIffEES6_S7_S9_EEEEvPKT2_SD_PT3_SF_PKT1_PSG_SJ_mmm,(.L_x_34738 - _ZN18transformer_engine6detail43dgated_act_cast_transpose_kernel_notalignedILi2ELi2Ef13__nv_bfloat166__halfNS_5EmptyEXadL_ZNS_5dgeluIffEET_T0_RKS4_EEXadL_ZNS_4geluIffEES6_S7_S9_EEEEvPKT2_SD_PT3_SF_PKT1_PSG_SJ_mmm)
        .other          _ZN18transformer_engine6detail43dgated_act_cast_transpose_kernel_notalignedILi2ELi2Ef13__nv_bfloat166__halfNS_5EmptyEXadL_ZNS_5dgeluIffEET_T0_RKS4_EEXadL_ZNS_4geluIffEES6_S7_S9_EEEEvPKT2_SD_PT3_SF_PKT1_PSG_SJ_mmm,@"STO_CUDA_ENTRY STV_DEFAULT"
_ZN18transformer_engine6detail43dgated_act_cast_transpose_kernel_notalignedILi2ELi2Ef13__nv_bfloat166__halfNS_5EmptyEXadL_ZNS_5dgeluIffEET_T0_RKS4_EEXadL_ZNS_4geluIffEES6_S7_S9_EEEEvPKT2_SD_PT3_SF_PKT1_PSG_SJ_mmm:
.text._ZN18transformer_engine6detail43dgated_act_cast_transpose_kernel_notalignedILi2ELi2Ef13__nv_bfloat166__halfNS_5EmptyEXadL_ZNS_5dgeluIffEET_T0_RKS4_EEXadL_ZNS_4geluIffEES6_S7_S9_EEEEvPKT2_SD_PT3_SF_PKT1_PSG_SJ_mmm:
        /* <DEDUP_REMOVED lines=19> */
[----:B------:R-:W-:Y:S05]  /*0130*/  CALL.REL.NOINC `($__internal_252_$__cuda_sm20_div_u64) ;  /* 0x0000008400907944 */ /* 0x000fea0003c00000 */
        /* <DEDUP_REMOVED lines=9> */
.L_x_11415:
        /* <DEDUP_REMOVED lines=22> */
.L_x_11416:
        /* <DEDUP_REMOVED lines=154> */
.L_x_11418:
[----:B------:R-:W-:Y:S05]  /*0cd0*/  BSYNC B0 ;  /* 0x0000000000007941 */ /* 0x000fea0003800000 */
.L_x_11417:
        /* <DEDUP_REMOVED lines=266> */
[----:B------:R-:W-:-:S05]  /*1d80*/  F2FP.F16.F32.PACK_AB R9, R15, R18 ;  /* 0x000000120f09723e */ /* 0x000fca00000000ff */
[----:B------:R0:W-:Y:S02]  /*1d90*/  STG.E desc[UR10][R6.64], R9 ;  /* 0x0000000906007986 */ /* 0x0001e4000c10190a */
.L_x_11420:
[----:B------:R-:W-:Y:S05]  /*1da0*/  BSYNC B0 ;  /* 0x0000000000007941 */ /* 0x000fea0003800000 */
.L_x_11419:
        /* <DEDUP_REMOVED lines=9> */
[----:B------:R-:W-:-:S05]  /*1e40*/  F2FP.F16.F32.PACK_AB R9, R16, R17 ;  /* 0x000000111009723e */ /* 0x000fca00000000ff */
[----:B------:R1:W-:Y:S02]  /*1e50*/  STG.E desc[UR10][R6.64], R9 ;  /* 0x0000000906007986 */ /* 0x0003e4000c10190a */
.L_x_11422:
[----:B------:R-:W-:Y:S05]  /*1e60*/  BSYNC B0 ;  /* 0x0000000000007941 */ /* 0x000fea0003800000 */
.L_x_11421:
        /* <DEDUP_REMOVED lines=12> */
[----:B------:R-:W-:-:S05]  /*1f30*/  F2FP.F16.F32.PACK_AB R5, R20, R19 ;  /* 0x000000131405723e */ /* 0x000fca00000000ff */
[----:B------:R2:W-:Y:S02]  /*1f40*/  STG.E desc[UR10][R6.64], R5 ;  /* 0x0000000506007986 */ /* 0x0005e4000c10190a */
.L_x_11424:
[----:B------:R-:W-:Y:S05]  /*1f50*/  BSYNC B0 ;  /* 0x0000000000007941 */ /* 0x000fea0003800000 */
.L_x_11423:
        /* <DEDUP_REMOVED lines=18> */
[----:B01----:R-:W-:Y:S02]  /*2080*/  F2FP.F16.F32.PACK_AB R7, R13, R14 ;  /* 0x0000000e0d07723e */ /* 0x003fe400000000ff */
[----:B------:R-:W-:-:S05]  /*2090*/  LEA.HI.X R5, R39, R5, R56, 0x2, P5 ;  /* 0x0000000527057211 */ /* 0x000fca00028f1438 */
[----:B------:R3:W-:Y:S02]  /*20a0*/  STG.E desc[UR10][R4.64], R7 ;  /* 0x0000000704007986 */ /* 0x0007e4000c10190a */
.L_x_11426:
[----:B------:R-:W-:Y:S05]  /*20b0*/  BSYNC B0 ;  /* 0x0000000000007941 */ /* 0x000fea0003800000 */
.L_x_11425:
        /* <DEDUP_REMOVED lines=24> */
.L_x_11428:
[----:B------:R-:W-:Y:S05]  /*2240*/  BSYNC B0 ;  /* 0x0000000000007941 */ /* 0x000fea0003800000 */
.L_x_11427:
        /* <DEDUP_REMOVED lines=33> */
.L_x_11430:
[----:B------:R-:W-:Y:S05]  /*2460*/  BSYNC B0 ;  /* 0x0000000000007941 */ /* 0x000fea0003800000 */
.L_x_11429:
        /* <DEDUP_REMOVED lines=231> */
[----:B------:R-:W-:Y:S02]  /*32e0*/  F2FP.F16.F32.PACK_AB R5, R12, R11 ;  /* 0x0000000b0c05723e */ /* 0x000fe400000000ff */
[----:B------:R-:W-:-:S04]  /*32f0*/  LEA R2, P2, R49, UR18, 0x6 ;  /* 0x0000001231027c11 */ /* 0x000fc8000f8430ff */
[----:B------:R-:W-:Y:S02]  /*3300*/  LEA R2, P1, R47, R2, 0x2 ;  /* 0x000000022f027211 */ /* 0x000fe400078210ff */
[----:B------:R-:W-:-:S04]  /*3310*/  LEA.HI.X R3, R49, UR19, R34, 0x6, P2 ;  /* 0x0000001331037c11 */ /* 0x000fc800090f3422 */
[----:B------:R-:W-:-:S05]  /*3320*/  LEA.HI.X R3, R47, R3, R52, 0x2, P1 ;  /* 0x000000032f037211 */ /* 0x000fca00008f1434 */
[----:B------:R0:W-:Y:S02]  /*3330*/  STG.E desc[UR10][R2.64], R5 ;  /* 0x0000000502007986 */ /* 0x0001e4000c10190a */
.L_x_11432:
[----:B------:R-:W-:Y:S05]  /*3340*/  BSYNC B0 ;  /* 0x0000000000007941 */ /* 0x000fea0003800000 */
.L_x_11431:
        /* <DEDUP_REMOVED lines=12> */
[----:B------:R-:W-:-:S05]  /*3410*/  F2FP.F16.F32.PACK_AB R5, R9, R10 ;  /* 0x0000000a0905723e */ /* 0x000fca00000000ff */
[----:B------:R1:W-:Y:S02]  /*3420*/  STG.E desc[UR10][R2.64], R5 ;  /* 0x0000000502007986 */ /* 0x0003e4000c10190a */
.L_x_11434:
[----:B------:R-:W-:Y:S05]  /*3430*/  BSYNC B0 ;  /* 0x0000000000007941 */ /* 0x000fea0003800000 */
.L_x_11433:
[----:B------:R-:W-:Y:S01]  /*3440*/  BSSY B0, `(.L_x_11435) ;  /* 0x000000d000007945 */ /* 0x000fe20003800000 */
[----:B------:R-:W-:Y:S01]  /*3450*/  FMUL R7, R42, UR14 ;  /* 0x0000000e2a077c20 */ /* 0x000fe20008400000 */
[----:B------:R-:W-:Y:S02]  /*3460*/  FMUL R8, R44, UR14 ;  /* 0x0000000e2c087c20 */ /* 0x000fe40008400000 */
[----:B------:R-:W-:Y:S05]  /*3470*/  @!P0 BRA `(.L_x_11436) ;  /* 0x0000000000248947 */ /* 0x000fea0003800000 */
[----:B------:R-:W-:Y:S01]  /*3480*/  ULDC.64 UR18, c[0x0][0x220] ;  /* 0x0000880000127ab9 */ /* 0x000fe20000000a00 */
[----:B01----:R-:W-:Y:S02]  /*3490*/  F2FP.F16.F32.PACK_AB R5, R8, R7 ;  /* 0x000000070805723e */ /* 0x003fe400000000ff */
[----:B------:R-:W-:-:S04]  /*34a0*/  LEA R2, P1, R49, UR18, 0x6 ;  /* 0x0000001231027c11 */ /* 0x000fc8000f8230ff */
[----:B------:R-:W-:Y:S02]  /*34b0*/  IADD3 R2, P2, R2, UR16, RZ ;  /* 0x0000001002027c10 */ /* 0x000fe4000ff5e0ff */
[----:B------:R-:W-:Y:S02]  /*34c0*/  LEA.HI.X R3, R49, UR19, R34, 0x6, P1 ;  /* 0x0000001331037c11 */ /* 0x000fe400088f3422 */
[----:B------:R-:W-:Y:S02]  /*34d0*/  LEA R2, P1, R47, R2, 0x2 ;  /* 0x000000022f027211 */ /* 0x000fe400078210ff */
[----:B------:R-:W-:-:S04]  /*34e0*/  IADD3.X R3, R3, UR17, RZ, P2, !PT ;  /* 0x0000001103037c10 */ /* 0x000fc800097fe4ff */
[----:B------:R-:W-:-:S05]  /*34f0*/  LEA.HI.X R3, R47, R3, R52, 0x2, P1 ;  /* 0x000000032f037211 */ /* 0x000fca00008f1434 */
[----:B------:R2:W-:Y:S02]  /*3500*/  STG.E desc[UR10][R2.64], R5 ;  /* 0x0000000502007986 */ /* 0x0005e4000c10190a */
.L_x_11436:
[----:B------:R-:W-:Y:S05]  /*3510*/  BSYNC B0 ;  /* 0x0000000000007941 */ /* 0x000fea0003800000 */
.L_x_11435:
        /* <DEDUP_REMOVED lines=13> */
[----:B------:R-:W-:-:S05]  /*35f0*/  F2FP.F16.F32.PACK_AB R47, R5, R6 ;  /* 0x00000006052f723e */ /* 0x000fca00000000ff */
[----:B------:R0:W-:Y:S02]  /*3600*/  STG.E desc[UR10][R2.64], R47 ;  /* 0x0000002f02007986 */ /* 0x0001e4000c10190a */
.L_x_11438:
[----:B------:R-:W-:Y:S05]  /*3610*/  BSYNC B0 ;  /* 0x0000000000007941 */ /* 0x000fea0003800000 */
.L_x_11437:
        /* <DEDUP_REMOVED lines=45> */
.L_x_11440:
[----:B------:R-:W-:Y:S05]  /*38f0*/  BSYNC B0 ;  /* 0x0000000000007941 */ /* 0x000fea0003800000 */
.L_x_11439:
        /* <DEDUP_REMOVED lines=25> */
.L_x_11442:
[----:B------:R-:W-:Y:S05]  /*3a90*/  BSYNC B0 ;  /* 0x0000000000007941 */ /* 0x000fea0003800000 */
.L_x_11441:
        /* <DEDUP_REMOVED lines=239> */
[----:B------:R-:W-:-:S05]  /*4990*/  F2FP.F16.F32.PACK_AB R61, R57, R54 ;  /* 0x00000036393d723e */ /* 0x000fca00000000ff */
[----:B------:R0:W-:Y:S02]  /*49a0*/  STG.E desc[UR10][R38.64], R61 ;  /* 0x0000003d26007986 */ /* 0x0001e4000c10190a */
.L_x_11444:
[----:B------:R-:W-:Y:S05]  /*49b0*/  BSYNC B0 ;  /* 0x0000000000007941 */ /* 0x000fea0003800000 */
.L_x_11443:
        /* <DEDUP_REMOVED lines=12> */
[----:B------:R-:W-:-:S05]  /*4a80*/  F2FP.F16.F32.PACK_AB R61, R60, R59 ;  /* 0x0000003b3c3d723e */ /* 0x000fca00000000ff */
[----:B------:R1:W-:Y:S02]  /*4a90*/  STG.E desc[UR10][R38.64], R61 ;  /* 0x0000003d26007986 */ /* 0x0003e4000c10190a */
.L_x_11446:
[----:B------:R-:W-:Y:S05]  /*4aa0*/  BSYNC B0 ;  /* 0x0000000000007941 */ /* 0x000fea0003800000 */
.L_x_11445:
        /* <DEDUP_REMOVED lines=17> */
[----:B------:R-:W-:-:S05]  /*4bc0*/  F2FP.F16.F32.PACK_AB R63, R62, R61 ;  /* 0x0000003d3e3f723e */ /* 0x000fca00000000ff */
[----:B------:R0:W-:Y:S02]  /*4bd0*/  STG.E desc[UR10][R38.64], R63 ;  /* 0x0000003f26007986 */ /* 0x0001e4000c10190a */
.L_x_11448:
[----:B------:R-:W-:Y:S05]  /*4be0*/  BSYNC B0 ;  /* 0x0000000000007941 */ /* 0x000fea0003800000 */
.L_x_11447:
        /* <DEDUP_REMOVED lines=15> */
.L_x_11450:
[----:B------:R-:W-:Y:S05]  /*4ce0*/  BSYNC B0 ;  /* 0x0000000000007941 */ /* 0x000fea0003800000 */
.L_x_11449:
        /* <DEDUP_REMOVED lines=232> */
[----:B------:R-:W-:Y:S02]  /*5b70*/  F2FP.F16.F32.PACK_AB R41, R0, R53 ;  /* 0x000000350029723e */ /* 0x000fe400000000ff */
[----:B------:R-:W-:-:S04]  /*5b80*/  LEA R25, P2, R49, UR8, 0x6 ;  /* 0x0000000831197c11 */ /* 0x000fc8000f8430ff */
[----:B------:R-:W-:Y:S02]  /*5b90*/  LEA R24, P1, R58, R25, 0x2 ;  /* 0x000000193a187211 */ /* 0x000fe400078210ff */
[----:B------:R-:W-:-:S04]  /*5ba0*/  LEA.HI.X R25, R49, UR9, R34, 0x6, P2 ;  /* 0x0000000931197c11 */ /* 0x000fc800090f3422 */
[----:B------:R-:W-:-:S05]  /*5bb0*/  LEA.HI.X R25, R58, R25, R69, 0x2, P1 ;  /* 0x000000193a197211 */ /* 0x000fca00008f1445 */
[----:B------:R0:W-:Y:S02]  /*5bc0*/  STG.E desc[UR10][R24.64], R41 ;  /* 0x0000002918007986 */ /* 0x0001e4000c10190a */
.L_x_11452:
[----:B------:R-:W-:Y:S05]  /*5bd0*/  BSYNC B0 ;  /* 0x0000000000007941 */ /* 0x000fea0003800000 */
.L_x_11451:
        /* <DEDUP_REMOVED lines=10> */
[----:B------:R-:W-:-:S02]  /*5c80*/  F2FP.F16.F32.PACK_AB R65, R41, R52 ;  /* 0x000000342941723e */ /* 0x000fc400000000ff */
[----:B------:R-:W-:-:S05]  /*5c90*/  LEA.HI.X R25, R25, R44, R42, 0x2, P2 ;  /* 0x0000002c19197211 */ /* 0x000fca00010f142a */
[----:B------:R0:W-:Y:S02]  /*5ca0*/  STG.E desc[UR10][R24.64], R65 ;  /* 0x0000004118007986 */ /* 0x0001e4000c10190a */
.L_x_11454:
[----:B------:R-:W-:Y:S05]  /*5cb0*/  BSYNC B0 ;  /* 0x0000000000007941 */ /* 0x000fea0003800000 */
.L_x_11453:
        /* <DEDUP_REMOVED lines=13> */
[----:B------:R-:W-:Y:S02]  /*5d90*/  F2FP.F16.F32.PACK_AB R67, R42, R65 ;  /* 0x000000412a43723e */ /* 0x000fe400000000ff */
[----:B------:R-:W-:-:S05]  /*5da0*/  LEA.HI.X R25, R58, R44, R69, 0x2, P1 ;  /* 0x0000002c3a197211 */ /* 0x000fca00008f1445 */
[----:B------:R0:W-:Y:S04]  /*5db0*/  STG.E desc[UR10][R24.64], R67 ;  /* 0x0000004318007986 */ /* 0x0001e8000c10190a */
.L_x_11456:
[----:B------:R-:W-:Y:S05]  /*5dc0*/  BSYNC B0 ;  /* 0x0000000000007941 */ /* 0x000fea0003800000 */
.L_x_11455:
        /* <DEDUP_REMOVED lines=12> */
[----:B------:R-:W-:Y:S02]  /*5e90*/  F2FP.F16.F32.PACK_AB R49, R67, R44 ;  /* 0x0000002c4331723e */ /* 0x000fe400000000ff */
[----:B------:R-:W-:Y:S02]  /*5ea0*/  IADD3.X R69, R69, UR7, RZ, P0, !PT ;  /* 0x0000000745457c10 */ /* 0x000fe400087fe4ff */
[----:B------:R-:W-:-:S04]  /*5eb0*/  LEA R24, P0, R25, R24, 0x2 ;  /* 0x0000001819187211 */ /* 0x000fc800078010ff */
[----:B------:R-:W-:-:S05]  /*5ec0*/  LEA.HI.X R25, R25, R34, R69, 0x2, P0 ;  /* 0x0000002219197211 */ /* 0x000fca00000f1445 */
[----:B------:R0:W-:Y:S04]  /*5ed0*/  STG.E desc[UR10][R24.64], R49 ;  /* 0x0000003118007986 */ /* 0x0001e8000c10190a */
.L_x_11458:
[----:B------:R-:W-:Y:S05]  /*5ee0*/  BSYNC B0 ;  /* 0x0000000000007941 */ /* 0x000fea0003800000 */
.L_x_11457:
[----:B------:R-:W-:Y:S01]  /*5ef0*/  ISETP.GE.U32.AND P1, PT, R26, R29, PT ;  /* 0x0000001d1a00720c */ /* 0x000fe20003f26070 */
[----:B------:R-:W1:Y:S01]  /*5f00*/  S2UR UR8, SR_CgaCtaId ;  /* 0x00000000000879c3 */ /* 0x000e620000008800 */
[----:B------:R-:W2:Y:S01]  /*5f10*/  S2R R29, SR_CTAID.X ;  /* 0x00000000001d7919 */ /* 0x000ea20000002500 */
[----:B------:R-:W-:Y:S01]  /*5f20*/  FMNMX R50, |R47|, R50, !PT ;  /* 0x000000322f327209 */ /* 0x000fe20007800200 */
[----:B0-----:R-:W-:Y:S01]  /*5f30*/  IMAD.WIDE.U32 R24, R35, R30, RZ ;  /* 0x0000001e23187225 */ /* 0x001fe200078e00ff */
[----:B------:R-:W-:Y:S01]  /*5f40*/  F2FP.F16.F32.PACK_AB R14, R14, R19 ;  /* 0x000000130e0e723e */ /* 0x000fe200000000ff */
[----:B------:R-:W-:Y:S01]  /*5f50*/  UIADD3 UR6, UP0, UR6, 0x3f, URZ ;  /* 0x0000003f06067890 */ /* 0x000fe2000ff1e03f */
[----:B------:R-:W-:Y:S01]  /*5f60*/  FMNMX R55, |R55|, R50, !PT ;  /* 0x0000003237377209 */ /* 0x000fe20007800200 */
[----:B------:R-:W-:Y:S01]  /*5f70*/  IMAD R19, R33, R30, RZ ;  /* 0x0000001e21137224 */ /* 0x000fe200078e02ff */
[----:B------:R-:W-:Y:S01]  /*5f80*/  F2FP.F16.F32.PACK_AB R5, R5, R8 ;  /* 0x000000080505723e */ /* 0x000fe200000000ff */
[----:B------:R-:W-:Y:S01]  /*5f90*/  UIADD3.X UR7, URZ, UR7, URZ, UP0, !UPT ;  /* 0x000000073f077290 */ /* 0x000fe200087fe43f */
[----:B------:R-:W-:Y:S01]  /*5fa0*/  FMNMX R56, |R56|, R55, !PT ;  /* 0x0000003738387209 */ /* 0x000fe20007800200 */
[----:B------:R-:W-:Y:S01]  /*5fb0*/  ULDC UR9, c[0x0][0x0] ;  /* 0x0000000000097ab9 */ /* 0x000fe20000000800 */
[----:B------:R-:W-:Y:S01]  /*5fc0*/  F2FP.F16.F32.PACK_AB R7, R6, R7 ;  /* 0x000000070607723e */ /* 0x000fe200000000ff */
[----:B------:R-:W-:Y:S01]  /*5fd0*/  USHF.R.U64 UR6, UR6, 0x6, UR7 ;  /* 0x0000000606067899 */ /* 0x000fe20008001207 */
[----:B------:R-:W-:Y:S01]  /*5fe0*/  SHF.R.U32.HI R8, RZ, 0x8, R48 ;  /* 0x00000008ff087819 */ /* 0x000fe20000011630 */
[----:B------:R-:W-:Y:S01]  /*5ff0*/  UMOV UR5, 0x400 ;  /* 0x0000040000057882 */ /* 0x000fe20000000000 */
[----:B------:R-:W-:Y:S01]  /*6000*/  FMNMX R6, R56, |R39|, !PT ;  /* 0x4000002738067209 */ /* 0x000fe20007800000 */
[----:B------:R-:W-:Y:S01]  /*6010*/  UIADD3 UR5, UR5, 0x20, URZ ;  /* 0x0000002005057890 */ /* 0x000fe2000fffe03f */
[----:B------:R-:W-:Y:S01]  /*6020*/  IADD3 R19, R25, R19, RZ ;  /* 0x0000001319137210 */ /* 0x000fe20007ffe0ff */
[----:B------:R-:W-:Y:S01]  /*6030*/  ULOP3.LUT UR4, UR4, 0xfffffffe, URZ, 0xc0, !UPT ;  /* 0xfffffffe04047892 */ /* 0x000fe2000f8ec03f */
[----:B------:R-:W-:Y:S01]  /*6040*/  F2FP.F16.F32.PACK_AB R25, R10, R11 ;  /* 0x0000000b0a19723e */ /* 0x000fe200000000ff */
        /* <DEDUP_REMOVED lines=8> */
[----:B------:R-:W-:Y:S01]  /*60d0*/  F2FP.F16.F32.PACK_AB R17, R17, R18 ;  /* 0x000000121111723e */ /* 0x000fe200000000ff */
[----:B--2---:R-:W-:Y:S01]  /*60e0*/  IMAD R29, R29, UR9, RZ ;  /* 0x000000091d1d7c24 */ /* 0x004fe2000f8e02ff */
[----:B------:R-:W-:Y:S01]  /*60f0*/  USHF.R.U32.HI UR9, URZ, 0x6, UR7 ;  /* 0x000000063f097899 */ /* 0x000fe20008011607 */
[----:B------:R-:W-:Y:S01]  /*6100*/  F2FP.F16.F32.PACK_AB R15, R16, R15 ;  /* 0x0000000f100f723e */ /* 0x000fe200000000ff */
        /* <DEDUP_REMOVED lines=11> */
[----:B------:R-:W-:Y:S01]  /*61c0*/  F2FP.F16.F32.PACK_AB R54, R59, R54 ;  /* 0x000000363b36723e */ /* 0x000fe200000000ff */
        /* <DEDUP_REMOVED lines=14> */
[----:B------:R-:W-:Y:S01]  /*62b0*/  F2FP.F16.F32.PACK_AB R53, R52, R53 ;  /* 0x000000353435723e */ /* 0x000fe200000000ff */
[----:B------:R-:W-:Y:S01]  /*62c0*/  IMAD.X R17, RZ, RZ, R17, P2 ;  /* 0x000000ffff117224 */ /* 0x000fe200010e0611 */
[----:B------:R-:W-:Y:S01]  /*62d0*/  LEA R16, R16, UR5, 0x2 ;  /* 0x0000000510107c11 */ /* 0x000fe2000f8e10ff */
[----:B------:R0:W-:Y:S01]  /*62e0*/  STS [R11], R54 ;  /* 0x000000360b007388 */ /* 0x0001e20000000800 */
[----:B------:R-:W-:-:S02]  /*62f0*/  F2FP.F16.F32.PACK_AB R41, R41, R0 ;  /* 0x000000002929723e */ /* 0x000fc400000000ff */
[----:B------:R-:W-:Y:S01]  /*6300*/  ISETP.GT.U32.AND.EX P0, PT, R17, -0x1, PT, P0 ;  /* 0xffffffff1100780c */ /* 0x000fe20003f04100 */
[----:B------:R0:W-:Y:S01]  /*6310*/  STS [R16], R53 ;  /* 0x0000003510007388 */ /* 0x0001e20000000800 */
[----:B------:R-:W-:Y:S02]  /*6320*/  FMNMX R17, |R51|, R46, !PT ;  /* 0x0000002e33117209 */ /* 0x000fe40007800200 */
[----:B------:R-:W-:Y:S02]  /*6330*/  SEL R21, R29, 0xffffffdf, P0 ;  /* 0xffffffdf1d157807 */ /* 0x000fe40000000000 */
[----:B------:R-:W-:Y:S02]  /*6340*/  FMNMX R17, |R38|, R17, !PT ;  /* 0x0000001126117209 */ /* 0x000fe40007800200 */
[----:B------:R-:W-:Y:S02]  /*6350*/  LOP3.LUT R21, RZ, R21, RZ, 0x33, !PT ;  /* 0x00000015ff157212 */ /* 0x000fe400078e33ff */
[----:B------:R-:W-:-:S02]  /*6360*/  F2FP.F16.F32.PACK_AB R13, R13, R20 ;  /* 0x000000140d0d723e */ /* 0x000fc400000000ff */
[----:B------:R-:W-:Y:S01]  /*6370*/  F2FP.F16.F32.PACK_AB R9, R9, R12 ;  /* 0x0000000c0909723e */ /* 0x000fe200000000ff */
[----:B------:R-:W-:Y:S01]  /*6380*/  IMAD.IADD R0, R21, 0x1, -R26 ;  /* 0x0000000115007824 */ /* 0x000fe200078e0a1a */
[----:B------:R-:W-:Y:S02]  /*6390*/  F2FP.F16.F32.PACK_AB R66, R66, R61 ;  /* 0x0000003d4242723e */ /* 0x000fe400000000ff */
[----:B------:R-:W-:Y:S02]  /*63a0*/  F2FP.F16.F32.PACK_AB R62, R63, R62 ;  /* 0x0000003e3f3e723e */ /* 0x000fe400000000ff */
[----:B------:R-:W-:Y:S02]  /*63b0*/  F2FP.F16.F32.PACK_AB R60, R60, R57 ;  /* 0x000000393c3c723e */ /* 0x000fe400000000ff */
[----:B------:R-:W-:Y:S02]  /*63c0*/  F2FP.F16.F32.PACK_AB R65, R44, R65 ;  /* 0x000000412c41723e */ /* 0x000fe400000000ff */
[----:B------:R-:W-:-:S02]  /*63d0*/  F2FP.F16.F32.PACK_AB R67, R67, R42 ;  /* 0x0000002a4343723e */ /* 0x000fc400000000ff */
        /* <DEDUP_REMOVED lines=19> */
.L_x_11463:
        /* <DEDUP_REMOVED lines=52> */
.L_x_11462:
[----:B------:R-:W-:Y:S05]  /*6850*/  BSYNC B1 ;  /* 0x0000000000017941 */ /* 0x000fea0003800000 */
.L_x_11461:
        /* <DEDUP_REMOVED lines=15> */
.L_x_11465:
[----:B------:R-:W-:Y:S05]  /*6950*/  BSYNC B1 ;  /* 0x0000000000017941 */ /* 0x000fea0003800000 */
.L_x_11464:
        /* <DEDUP_REMOVED lines=25> */
.L_x_11460:
[----:B------:R-:W-:Y:S05]  /*6af0*/  BSYNC B0 ;  /* 0x0000000000007941 */ /* 0x000fea0003800000 */
.L_x_11459:
        /* <DEDUP_REMOVED lines=21> */
.L_x_11470:
        /* <DEDUP_REMOVED lines=51> */
.L_x_11469:
[----:B------:R-:W-:Y:S05]  /*6f80*/  BSYNC B1 ;  /* 0x0000000000017941 */ /* 0x000fea0003800000 */
.L_x_11468:
        /* <DEDUP_REMOVED lines=15> */
.L_x_11472:
[----:B------:R-:W-:Y:S05]  /*7080*/  BSYNC B1 ;  /* 0x0000000000017941 */ /* 0x000fea0003800000 */
.L_x_11471:
        /* <DEDUP_REMOVED lines=25> */
.L_x_11467:
[----:B------:R-:W-:Y:S05]  /*7220*/  BSYNC B0 ;  /* 0x0000000000007941 */ /* 0x000fea0003800000 */
.L_x_11466:
        /* <DEDUP_REMOVED lines=33> */
.L_x_11477:
        /* <DEDUP_REMOVED lines=51> */
.L_x_11476:
[----:B------:R-:W-:Y:S05]  /*7770*/  BSYNC B1 ;  /* 0x0000000000017941 */ /* 0x000fea0003800000 */
.L_x_11475:
        /* <DEDUP_REMOVED lines=15> */
.L_x_11479:
[----:B------:R-:W-:Y:S05]  /*7870*/  BSYNC B1 ;  /* 0x0000000000017941 */ /* 0x000fea0003800000 */
.L_x_11478:
        /* <DEDUP_REMOVED lines=25> */
.L_x_11474:
[----:B------:R-:W-:Y:S05]  /*7a10*/  BSYNC B0 ;  /* 0x0000000000007941 */ /* 0x000fea0003800000 */
.L_x_11473:
        /* <DEDUP_REMOVED lines=23> */
.L_x_11485:
        /* <DEDUP_REMOVED lines=53> */
.L_x_11484:
[----:B-1----:R-:W-:-:S07]  /*7ee0*/  IADD3 R11, R18, 0x5, RZ ;  /* 0x00000005120b7810 */ /* 0x002fce0007ffe0ff */
.L_x_11483:
[----:B------:R-:W-:Y:S05]  /*7ef0*/  BSYNC B1 ;  /* 0x0000000000017941 */ /* 0x000fea0003800000 */
.L_x_11482:
        /* <DEDUP_REMOVED lines=16> */
.L_x_11487:
[----:B------:R-:W-:Y:S05]  /*8000*/  BSYNC B1 ;  /* 0x0000000000017941 */ /* 0x000fea0003800000 */
.L_x_11486:
        /* <DEDUP_REMOVED lines=25> */
.L_x_11481:
[----:B------:R-:W-:Y:S05]  /*81a0*/  BSYNC B0 ;  /* 0x0000000000007941 */ /* 0x000fea0003800000 */
.L_x_11480:
        /* <DEDUP_REMOVED lines=41> */
.L_x_11498:
[----:B--2---:R-:W-:-:S07]  /*8440*/  FMNMX R5, R2, R5, !PT ;  /* 0x0000000502057209 */ /* 0x004fce0007800000 */
.L_x_11490:
[----:B------:R-:W-:Y:S05]  /*8450*/  BSYNC B0 ;  /* 0x0000000000007941 */ /* 0x000fea0003800000 */
.L_x_11489:
[----:B------:R-:W-:Y:S01]  /*8460*/  ISETP.NE.AND P0, PT, R48, RZ, PT ;  /* 0x000000ff3000720c */ /* 0x000fe20003f05270 */
[----:B------:R-:W-:-:S12]  /*8470*/  BSSY B0, `(.L_x_11488) ;  /* 0x0000004000007945 */ /* 0x000fd80003800000 */
[----:B------:R-:W-:Y:S05]  /*8480*/  @P0 BRA `(.L_x_11492) ;  /* 0x0000000000080947 */ /* 0x000fea0003800000 */
[----:B0-----:R-:W0:Y:S02]  /*8490*/  LDC.64 R2, c[0x0][0x238] ;  /* 0x00008e00ff027b82 */ /* 0x001e240000000a00 */
[----:B0-----:R2:W-:Y:S02]  /*84a0*/  REDG.E.MAX.S32.STRONG.GPU desc[UR10][R2.64], R5 ;  /* 0x000000050200798e */ /* 0x0015e4000d10e38a */
.L_x_11492:
[----:B------:R-:W-:Y:S05]  /*84b0*/  BSYNC B0 ;  /* 0x0000000000007941 */ /* 0x000fea0003800000 */
.L_x_11488:
        /* <DEDUP_REMOVED lines=13> */
[----:B-1234-:R-:W-:Y:S05]  /*8590*/  CALL.REL.NOINC `($__internal_253_$__cuda_sm20_rcp_rn_f32_slowpath) ;  /* 0x0000000400887944 */ /* 0x01efea0003c00000 */
[----:B------:R-:W-:Y:S05]  /*85a0*/  BRA `(.L_x_11494) ;  /* 0x0000000000147947 */ /* 0x000fea0003800000 */
.L_x_11493:
[----:B0-23--:R-:W0:Y:S01]  /*85b0*/  MUFU.RCP R5, UR14 ;  /* 0x0000000e00057d08 */ /* 0x00de220008001000 */
[----:B------:R-:W-:-:S05]  /*85c0*/  MOV R0, UR14 ;  /* 0x0000000e00007c02 */ /* 0x000fca0008000f00 */
[----:B0-----:R-:W-:-:S04]  /*85d0*/  FFMA R0, R5, R0, -1 ;  /* 0xbf80000005007423 */ /* 0x001fc80000000000 */
[----:B------:R-:W-:-:S04]  /*85e0*/  FADD.FTZ R0, -R0, -RZ ;  /* 0x800000ff00007221 */ /* 0x000fc80000010100 */
[----:B------:R-:W-:-:S07]  /*85f0*/  FFMA R5, R5, R0, R5 ;  /* 0x0000000005057223 */ /* 0x000fce0000000005 */
.L_x_11494:
[----:B------:R-:W0:Y:S02]  /*8600*/  LDC.64 R2, c[0x0][0x240] ;  /* 0x00009000ff027b82 */ /* 0x000e240000000a00 */
[----:B0-----:R-:W-:Y:S01]  /*8610*/  STG.E desc[UR10][R2.64], R5 ;  /* 0x0000000502007986 */ /* 0x001fe2000c10190a */
[----:B------:R-:W-:Y:S05]  /*8620*/  EXIT ;  /* 0x000000000000794d */ /* 0x000fea0003800000 */
.L_x_11491:
[----:B------:R-:W-:Y:S01]  /*8630*/  HFMA2.MMA R9, -RZ, RZ, 0, 1.847743988037109375e-06 ;  /* 0x0000001fff097435 */ /* 0x000fe200000001ff */
[----:B------:R-:W-:Y:S02]  /*8640*/  IMAD.MOV.U32 R7, RZ, RZ, 0x4 ;  /* 0x00000004ff077424 */ /* 0x000fe400078e00ff */
[----:B------:R-:W-:-:S08]  /*8650*/  IMAD.MOV.U32 R4, RZ, RZ, -0x1 ;  /* 0xffffffffff047424 */ /* 0x000fd000078e00ff */
[----:B012-4-:R-:W-:Y:S05]  /*8660*/  WARPSYNC.COLLECTIVE R4, `(.L_x_11495) ;  /* 0x0000000004087348 */ /* 0x017fea0003c00000 */
[----:B--2---:R2:W3:Y:S02]  /*8670*/  SHFL.DOWN P0, R5, R0, R7, R9 ;  /* 0x0800000700057389 */ /* 0x0044e40000000009 */
[----:B01234-:R-:W-:Y:S01]  /*8680*/  ENDCOLLECTIVE ;  /* 0x000000000000791b */ /* 0x01ffe20003800000 */
.L_x_11495:
[----:B------:R-:W-:Y:S01]  /*8690*/  HFMA2.MMA R7, -RZ, RZ, 0, 1.1920928955078125e-07 ;  /* 0x00000002ff077435 */ /* 0x000fe200000001ff */
[----:B------:R-:W-:-:S04]  /*86a0*/  MOV R3, R5 ;  /* 0x0000000500037202 */ /* 0x000fc80000000f00 */
[----:B------:R-:W-:-:S05]  /*86b0*/  FMNMX R3, R3, R0, !PT ;  /* 0x0000000003037209 */ /* 0x000fca0007800000 */
[----:B------:R-:W-:-:S07]  /*86c0*/  IMAD.MOV.U32 R0, RZ, RZ, R3 ;  /* 0x000000ffff007224 */ /* 0x000fce00078e0003 */
[----:B------:R-:W-:Y:S05]  /*86d0*/  WARPSYNC.COLLECTIVE R4, `(.L_x_11496) ;  /* 0x0000000004087348 */ /* 0x000fea0003c00000 */
[----:B------:R0:W1:Y:S02]  /*86e0*/  SHFL.DOWN P0, R5, R0, R7, R9 ;  /* 0x0800000700057389 */ /* 0x0000640000000009 */
[----:B01----:R-:W-:Y:S01]  /*86f0*/  ENDCOLLECTIVE ;  /* 0x000000000000791b */ /* 0x003fe20003800000 */
.L_x_11496:
[----:B------:R-:W-:Y:S02]  /*8700*/  IMAD.MOV.U32 R7, RZ, RZ, 0x1 ;  /* 0x00000001ff077424 */ /* 0x000fe400078e00ff */
[----:B------:R-:W-:-:S05]  /*8710*/  IMAD.MOV.U32 R2, RZ, RZ, R5 ;  /* 0x000000ffff027224 */ /* 0x000fca00078e0005 */
[----:B------:R-:W-:-:S04]  /*8720*/  FMNMX R2, R3, R2, !PT ;  /* 0x0000000203027209 */ /* 0x000fc80007800000 */
[----:B------:R-:W-:-:S07]  /*8730*/  MOV R0, R2 ;  /* 0x0000000200007202 */ /* 0x000fce0000000f00 */
[----:B------:R-:W-:Y:S05]  /*8740*/  WARPSYNC.COLLECTIVE R4, `(.L_x_11497) ;  /* 0x0000000004087348 */ /* 0x000fea0003c00000 */
[----:B------:R0:W1:Y:S02]  /*8750*/  SHFL.DOWN P0, R5, R0, R7, R9 ;  /* 0x0800000700057389 */ /* 0x0000640000000009 */
[----:B01----:R-:W-:Y:S01]  /*8760*/  ENDCOLLECTIVE ;  /* 0x000000000000791b */ /* 0x003fe20003800000 */
.L_x_11497:
[----:B------:R-:W-:Y:S05]  /*8770*/  BRA `(.L_x_11498) ;  /* 0xfffffffc00307947 */ /* 0x000fea000383ffff */
        .weak           $__internal_252_$__cuda_sm20_div_u64
        .type           $__internal_252_$__cuda_sm20_div_u64,@function
        .size           $__internal_252_$__cuda_sm20_div_u64,($__internal_253_$__cuda_sm20_rcp_rn_f32_slowpath - $__internal_252_$__cuda_sm20_div_u64)
$__internal_252_$__cuda_sm20_div_u64:
        /* <DEDUP_REMOVED lines=67> */
[----:B------:R-:W-:Y:S06]  /*8bb0*/  RET.REL.NODEC R4 `(_ZN18transformer_engine6detail43dgated_act_cast_transpose_kernel_notalignedILi2ELi2Ef13__nv_bfloat166__halfNS_5EmptyEXadL_ZNS_5dgeluIffEET_T0_RKS4_EEXadL_ZNS_4geluIffEES6_S7_S9_EEEEvPKT2_SD_PT3_SF_PKT1_PSG_SJ_mmm) ;  /* 0xffffff7404107950 */ /* 0x000fec0003c3ffff */
        .weak           $__internal_253_$__cuda_sm20_rcp_rn_f32_slowpath
        .type           $__internal_253_$__cuda_sm20_rcp_rn_f32_slowpath,@function
        .size           $__internal_253_$__cuda_sm20_rcp_rn_f32_slowpath,(.L_x_34738 - $__internal_253_$__cuda_sm20_rcp_rn_f32_slowpath)
$__internal_253_$__cuda_sm20_rcp_rn_f32_slowpath:
        /* <DEDUP_REMOVED lines=15> */
.L_x_11499:
        /* <DEDUP_REMOVED lines=33> */
.L_x_11501:
[----:B------:R0:W1:Y:S02]  /*8ec0*/  MUFU.RCP R2, R0 ;  /* 0x0000000000027308 */ /* 0x0000640000001000 */
.L_x_11500:
[----:B-1-3--:R-:W-:Y:S01]  /*8ed0*/  MOV R5, R2 ;  /* 0x0000000200057202 */ /* 0x00afe20000000f00 */
[----:B------:R-:W-:Y:S01]  /*8ee0*/  IMAD.MOV.U32 R2, RZ, RZ, R7 ;  /* 0x000000ffff027224 */ /* 0x000fe200078e0007 */
[----:B------:R-:W-:-:S04]  /*8ef0*/  MOV R3, 0x0 ;  /* 0x0000000000037802 */ /* 0x000fc80000000f00 */
[----:B0-2---:R-:W-:Y:S05]  /*8f00*/  RET.REL.NODEC R2 `(_ZN18transformer_engine6detail43dgated_act_cast_transpose_kernel_notalignedILi2ELi2Ef13__nv_bfloat166__halfNS_5EmptyEXadL_ZNS_5dgeluIffEET_T0_RKS4_EEXadL_ZNS_4geluIffEES6_S7_S9_EEEEvPKT2_SD_PT3_SF_PKT1_PSG_SJ_mmm) ;  /* 0xffffff70023c7950 */ /* 0x005fea0003c3ffff */
.L_x_11502:
        /* <DEDUP_REMOVED lines=15> */
.L_x_34738:


//--------------------- .text._ZN18transformer_engine6detail32dgated_act_cast_transpose_kernelILi2ELi2Ef13__nv_bfloat166__halfNS_5EmptyEXadL_ZNS_5dgeluIffEET_T0_RKS4_EEXadL_ZNS_4geluIffEES6_S7_S9_EEEEvPKT2_SD_PT3_SF_PKT1_PSG_SJ_mmm --------------------------
	.section	.text._ZN18transformer_engine6detail32dgated_act_cast_transpose_kernelILi2ELi2Ef13__nv_bfloat166__halfNS_5EmptyEXadL_ZNS_5dgeluIffEET_T0_RKS4_EEXadL_ZNS_4geluIffEES6_S7_S9_EEEEvPKT2_SD_PT3_SF_PKT1_PSG_SJ_mmm,"ax",@progbits
	.align	128
        .global         _ZN18transformer_engine6detail32dgated_act_cast_transpose_kernelILi2ELi2Ef13__nv_bfloat166__halfNS_5EmptyEXadL_ZNS_5dgeluIffEET_T0_RKS4_EEXadL_ZNS_4geluIffEES6_S7_S9_EEEEvPKT2_SD_PT3_SF_PKT1_PSG_SJ_mmm
        .type           _ZN18transformer_engine6detail32dgated_act_cast_transpose_kernelILi2ELi2Ef13__nv_bfloat166__halfNS_5EmptyEXadL_ZNS_5dgeluIffEET_T0_RKS4_EEXadL_ZNS_4geluIffEES6_S7_S9_EEEEvPKT2_SD_PT3_SF_PKT1_PSG_SJ_mmm,@function
        .size           _ZN18transformer_engine6detail32dgated_act_cast_transpose_kernelILi2ELi2Ef13__nv_bfloat166__halfNS_5EmptyEXadL_ZNS_5dgeluIffEET_T0_RKS4_EEXadL_ZNS_4geluIffEES6_S7_S9_EEEEvPKT2_SD_PT3_SF_PKT1_PSG_SJ_mmm,(.L_x_34740 - _ZN18transformer_engine6detail32dgated_act_cast_transpose_kernelILi2ELi2Ef13__nv_bfloat166__halfNS_5EmptyEXadL_ZNS_5dgeluIffEET_T0_RKS4_EEXadL_ZNS_4geluIffEES6_S7_S9_EEEEvPKT2_SD_PT3_SF_PKT1_PSG_SJ_mmm)
        .other          _ZN18transformer_engine6detail32dgated_act_cast_transpose_kernelILi2ELi2Ef13__nv_bfloat166__halfNS_5EmptyEXadL_ZNS_5dgeluIffEET_T0_RKS4_EEXadL_ZNS_4geluIffEES6_S7_S9_EEEEvPKT2_SD_PT3_SF_PKT1_PSG_SJ_mmm,@"STO_CUDA_ENTRY STV_DEFAULT"
_ZN18transformer_engine6detail32dgated_act_cast_transpose_kernelILi2ELi2Ef13__nv_bfloat166__halfNS_5EmptyEXadL_ZNS_5dgeluIffEET_T0_RKS4_EEXadL_ZNS_4geluIffEES6_S7_S9_EEEEvPKT2_SD_PT3_SF_PKT1_PSG_SJ_mmm:
.text._ZN18transformer_engine6detail32dgated_act_cast_transpose_kernelILi2ELi2Ef13__nv_bfloat166__halfNS_5EmptyEXadL_ZNS_5dgeluIffEET_T0_RKS4_EEXadL_ZNS_4geluIffEES6_S7_S9_EEEEvPKT2_SD_PT3_SF_PKT1_PSG_SJ_mmm:
        /* <DEDUP_REMOVED lines=18> */
[----:B------:R-:W-:Y:S05]  /*0120*/  CALL.REL.NOINC `($__internal_254_$__cuda_sm20_div_u64) ;  /* 0x0000005c00e87944 */ /* 0x000fea0003c00000 */
        /* <DEDUP_REMOVED lines=8> */
.L_x_11503:
        /* <DEDUP_REMOVED lines=22> */
.L_x_11504:
        /* <DEDUP_REMOVED lines=473> */
[----:B------:R-:W-:Y:S01]  /*20a0*/  F2FP.F16.F32.PACK_AB R55, R42, R27 ;  /* 0x0000001b2a37723e */ /* 0x000fe200000000ff */
        /* <DEDUP_REMOVED lines=9> */
[----:B------:R-:W-:Y:S01]  /*2140*/  F2FP.F16.F32.PACK_AB R57, R17, R24 ;  /* 0x000000181139723e */ /* 0x000fe200000000ff */
        /* <DEDUP_REMOVED lines=88> */
[----:B------:R-:W-:Y:S02]  /*26d0*/  F2FP.F16.F32.PACK_AB R55, R11, R30 ;  /* 0x0000001e0b37723e */ /* 0x000fe400000000ff */
[----:B------:R-:W-:Y:S02]  /*26e0*/  IADD3 R4, P0, R2, UR6, RZ ;  /* 0x0000000602047c10 */ /* 0x000fe4000ff1e0ff */
[----:B------:R-:W-:Y:S02]  /*26f0*/  MOV R9, UR11 ;  /* 0x0000000b00097c02 */ /* 0x000fe40008000f00 */
[----:B------:R-:W-:Y:S01]  /*2700*/  MOV R8, UR5 ;  /* 0x0000000500087c02 */ /* 0x000fe20008000f00 */
[----:B------:R0:W-:Y:S01]  /*2710*/  STG.E desc[UR12][R2.64], R55 ;  /* 0x0000003702007986 */ /* 0x0001e2000c10190c */
[----:B------:R-:W-:Y:S02]  /*2720*/  IADD3.X R5, R3, UR14, RZ, P0, !PT ;  /* 0x0000000e03057c10 */ /* 0x000fe400087fe4ff */
[----:B------:R-:W-:-:S02]  /*2730*/  F2FP.F16.F32.PACK_AB R57, R18, R49 ;  /* 0x000000311239723e */ /* 0x000fc400000000ff */
        /* <DEDUP_REMOVED lines=90> */
[----:B------:R-:W-:Y:S02]  /*2ce0*/  F2FP.F16.F32.PACK_AB R53, R40, R45 ;  /* 0x0000002d2835723e */ /* 0x000fe400000000ff */
[----:B0-----:R-:W-:-:S02]  /*2cf0*/  IADD3 R32, P1, R8, UR6, RZ ;  /* 0x0000000608207c10 */ /* 0x001fc4000ff3e0ff */
[----:B------:R-:W-:Y:S02]  /*2d00*/  F2FP.F16.F32.PACK_AB R57, R37, R34 ;  /* 0x000000222539723e */ /* 0x000fe400000000ff */
        /* <DEDUP_REMOVED lines=9> */
[----:B------:R-:W-:Y:S02]  /*2da0*/  F2FP.F16.F32.PACK_AB R43, R25, R54 ;  /* 0x00000036192b723e */ /* 0x000fe400000000ff */
[----:B0-----:R-:W-:-:S03]  /*2db0*/  IADD3 R8, P1, R20, UR6, RZ ;  /* 0x0000000614087c10 */ /* 0x001fc6000ff3e0ff */
[----:B------:R0:W-:Y:S01]  /*2dc0*/  STG.E desc[UR12][R20.64], R43 ;  /* 0x0000002b14007986 */ /* 0x0001e2000c10190c */
[----:B------:R-:W-:Y:S02]  /*2dd0*/  IADD3.X R9, R21, UR14, RZ, P1, !PT ;  /* 0x0000000e15097c10 */ /* 0x000fe40008ffe4ff */
[----:B------:R-:W-:Y:S01]  /*2de0*/  FMNMX R55, |R10|, R55, !PT ;  /* 0x000000370a377209 */ /* 0x000fe20007800200 */
[C---:B------:R-:W-:Y:S01]  /*2df0*/  FMUL R53, R28.reuse, UR7 ;  /* 0x000000071c357c20 */ /* 0x040fe20008400000 */
[----:B------:R-:W-:Y:S02]  /*2e00*/  FMUL R10, R35, UR7 ;  /* 0x00000007230a7c20 */ /* 0x000fe40008400000 */
[----:B------:R-:W-:-:S03]  /*2e10*/  FMNMX R28, |R28|, R55, !PT ;  /* 0x000000371c1c7209 */ /* 0x000fc60007800200 */
[----:B-1----:R-:W-:Y:S02]  /*2e20*/  F2FP.F16.F32.PACK_AB R57, R10, R53 ;  /* 0x000000350a39723e */ /* 0x002fe400000000ff */
        /* <DEDUP_REMOVED lines=260> */
[----:B------:R-:W-:Y:S02]  /*3e70*/  F2FP.F16.F32.PACK_AB R55, R38, R35 ;  /* 0x000000232637723e */ /* 0x000fe400000000ff */
[----:B------:R-:W-:Y:S02]  /*3e80*/  IADD3.X R9, R5, UR14, RZ, P0, !PT ;  /* 0x0000000e05097c10 */ /* 0x000fe400087fe4ff */
[----:B------:R-:W-:Y:S01]  /*3e90*/  F2FP.F16.F32.PACK_AB R57, R41, R12 ;  /* 0x0000000c2939723e */ /* 0x000fe200000000ff */
        /* <DEDUP_REMOVED lines=8> */
[----:B0-----:R-:W-:Y:S02]  /*3f20*/  F2FP.F16.F32.PACK_AB R55, R19, R52 ;  /* 0x000000341337723e */ /* 0x001fe400000000ff */
[----:B------:R-:W-:-:S03]  /*3f30*/  IADD3 R4, P0, R2, UR6, RZ ;  /* 0x0000000602047c10 */ /* 0x000fc6000ff1e0ff */
[----:B------:R0:W-:Y:S01]  /*3f40*/  STG.E desc[UR12][R2.64], R55 ;  /* 0x0000003702007986 */ /* 0x0001e2000c10190c */
[----:B------:R-:W-:Y:S01]  /*3f50*/  IADD3.X R5, R3, UR14, RZ, P0, !PT ;  /* 0x0000000e03057c10 */ /* 0x000fe200087fe4ff */
[----:B------:R-:W-:Y:S01]  /*3f60*/  FMUL R31, R32, UR7 ;  /* 0x00000007201f7c20 */ /* 0x000fe20008400000 */
[----:B------:R-:W-:Y:S01]  /*3f70*/  FMNMX R51, |R28|, R51, !PT ;  /* 0x000000331c337209 */ /* 0x000fe20007800200 */
[----:B------:R-:W-:-:S05]  /*3f80*/  FMUL R28, R44, UR7 ;  /* 0x000000072c1c7c20 */ /* 0x000fca0008400000 */
[----:B-1----:R-:W-:-:S05]  /*3f90*/  F2FP.F16.F32.PACK_AB R57, R28, R31 ;  /* 0x0000001f1c39723e */ /* 0x002fca00000000ff */
        /* <DEDUP_REMOVED lines=222> */
[----:B------:R-:W-:Y:S02]  /*4d80*/  F2FP.F16.F32.PACK_AB R55, R39, R26 ;  /* 0x0000001a2737723e */ /* 0x000fe400000000ff */
        /* <DEDUP_REMOVED lines=12> */
[----:B------:R-:W-:-:S02]  /*4e50*/  F2FP.F16.F32.PACK_AB R57, R36, R43 ;  /* 0x0000002b2439723e */ /* 0x000fc400000000ff */
[----:B------:R-:W-:Y:S02]  /*4e60*/  IADD3.X R5, R21, R6, RZ, P0, !PT ;  /* 0x0000000615057210 */ /* 0x000fe400007fe4ff */
[----:B------:R-:W-:Y:S01]  /*4e70*/  F2FP.F16.F32.PACK_AB R55, R13, R50 ;  /* 0x000000320d37723e */ /* 0x000fe200000000ff */
[----:B------:R-:W-:Y:S01]  /*4e80*/  STG.E desc[UR12][R22.64], R57 ;  /* 0x0000003916007986 */ /* 0x000fe2000c10190c */
[----:B------:R-:W-:-:S03]  /*4e90*/  IADD3 R20, P0, R4, UR6, RZ ;  /* 0x0000000604147c10 */ /* 0x000fc6000ff1e0ff */
[----:B------:R2:W-:Y:S01]  /*4ea0*/  STG.E desc[UR12][R4.64], R55 ;  /* 0x0000003704007986 */ /* 0x0005e2000c10190c */
[----:B------:R-:W-:Y:S01]  /*4eb0*/  FMUL R6, R44, R51 ;  /* 0x000000332c067220 */ /* 0x000fe20000400000 */
[----:B------:R-:W-:Y:S01]  /*4ec0*/  FMUL R51, R7, UR7 ;  /* 0x0000000707337c20 */ /* 0x000fe20008400000 */
[----:B0-----:R-:W-:-:S04]  /*4ed0*/  SHF.R.U32.HI R2, RZ, 0x5, R3 ;  /* 0x00000005ff027819 */ /* 0x001fc80000011603 */
[----:B--2---:R-:W-:Y:S02]  /*4ee0*/  SHF.L.U32 R4, R2, 0x2, RZ ;  /* 0x0000000202047819 */ /* 0x004fe400000006ff */
[----:B------:R-:W-:Y:S02]  /*4ef0*/  F2FP.F16.F32.PACK_AB R55, R24, R27 ;  /* 0x0000001b1837723e */ /* 0x000fe400000000ff */
[----:B------:R-:W-:Y:S01]  /*4f00*/  IADD3 R27, -R4, R3, RZ ;  /* 0x00000003041b7210 */ /* 0x000fe20007ffe1ff */
[----:B------:R-:W-:Y:S01]  /*4f10*/  FMUL R22, R6, UR7 ;  /* 0x0000000706167c20 */ /* 0x000fe20008400000 */
[----:B------:R-:W-:Y:S02]  /*4f20*/  IADD3.X R21, R5, UR14, RZ, P0, !PT ;  /* 0x0000000e05157c10 */ /* 0x000fe400087fe4ff */
[----:B------:R-:W-:Y:S02]  /*4f30*/  F2FP.F16.F32.PACK_AB R49, R49, R30 ;  /* 0x0000001e3131723e */ /* 0x000fe400000000ff */
[----:B------:R-:W-:-:S02]  /*4f40*/  LOP3.LUT R5, R3, 0x1f, RZ, 0xc0, !PT ;  /* 0x0000001f03057812 */ /* 0x000fc400078ec0ff */
[----:B------:R-:W-:Y:S02]  /*4f50*/  SHF.R.U32.HI R44, RZ, 0x8, R3 ;  /* 0x00000008ff2c7819 */ /* 0x000fe40000011603 */
[C---:B------:R-:W-:Y:S01]  /*4f60*/  LOP3.LUT R30, R27.reuse, 0x1f, RZ, 0xc0, !PT ;  /* 0x0000001f1b1e7812 */ /* 0x040fe200078ec0ff */
[----:B------:R-:W-:Y:S01]  /*4f70*/  UMOV UR14, 0x400 ;  /* 0x00000400000e7882 */ /* 0x000fe20000000000 */
[----:B------:R-:W-:Y:S01]  /*4f80*/  IADD3 R27, R27, -0x1, RZ ;  /* 0xffffffff1b1b7810 */ /* 0x000fe20007ffe0ff */
[----:B------:R-:W-:Y:S01]  /*4f90*/  UIADD3 UR4, UR14, 0x20, URZ ;  /* 0x000000200e047890 */ /* 0x000fe2000fffe03f */
[----:B------:R-:W-:Y:S02]  /*4fa0*/  F2FP.F16.F32.PACK_AB R23, R22, R51 ;  /* 0x000000331617723e */ /* 0x000fe400000000ff */
[----:B------:R-:W-:Y:S02]  /*4fb0*/  LEA R44, R44, R5, 0x5 ;  /* 0x000000052c2c7211 */ /* 0x000fe400078e28ff */
[----:B------:R-:W-:Y:S01]  /*4fc0*/  LOP3.LUT R27, R27, 0x1f, RZ, 0xc0, !PT ;  /* 0x0000001f1b1b7812 */ /* 0x000fe200078ec0ff */
[----:B-1----:R-:W-:Y:S01]  /*4fd0*/  ULEA UR4, UR15, UR4, 0x18 ;  /* 0x000000040f047291 */ /* 0x002fe2000f8ec03f */
[----:B------:R0:W-:Y:S01]  /*4fe0*/  STG.E desc[UR12][R20.64], R23 ;  /* 0x0000001714007986 */ /* 0x0001e2000c10190c */
[----:B------:R-:W-:Y:S01]  /*4ff0*/  IMAD R24, R44, 0x21, R30 ;  /* 0x000000212c187824 */ /* 0x000fe200078e021e */
[----:B------:R-:W-:-:S02]  /*5000*/  F2FP.F16.F32.PACK_AB R34, R34, R45 ;  /* 0x0000002d2222723e */ /* 0x000fc400000000ff */
[----:B------:R-:W-:Y:S02]  /*5010*/  F2FP.F16.F32.PACK_AB R56, R12, R35 ;  /* 0x000000230c38723e */ /* 0x000fe400000000ff */
[----:B------:R-:W-:Y:S01]  /*5020*/  LEA R24, R24, UR4, 0x2 ;  /* 0x0000000418187c11 */ /* 0x000fe2000f8e10ff */
[C---:B0-----:R-:W-:Y:S02]  /*5030*/  IMAD R23, R44.reuse, 0x21, R27 ;  /* 0x000000212c177824 */ /* 0x041fe400078e021b */
[C---:B------:R-:W-:Y:S02]  /*5040*/  IMAD R21, R44.reuse, 0x21, R14 ;  /* 0x000000212c157824 */ /* 0x040fe400078e020e */
[----:B------:R-:W-:Y:S01]  /*5050*/  IMAD R20, R44, 0x21, R15 ;  /* 0x000000212c147824 */ /* 0x000fe200078e020f */
[----:B------:R-:W-:Y:S02]  /*5060*/  LEA R23, R23, UR4, 0x2 ;  /* 0x0000000417177c11 */ /* 0x000fe4000f8e10ff */
[----:B------:R-:W-:-:S02]  /*5070*/  LEA R21, R21, UR4, 0x2 ;  /* 0x0000000415157c11 */ /* 0x000fc4000f8e10ff */
[----:B------:R-:W-:Y:S02]  /*5080*/  F2FP.F16.F32.PACK_AB R35, R43, R26 ;  /* 0x0000001a2b23723e */ /* 0x000fe400000000ff */
[----:B------:R-:W-:Y:S01]  /*5090*/  LEA R20, R20, UR4, 0x2 ;  /* 0x0000000414147c11 */ /* 0x000fe2000f8e10ff */
[----:B------:R-:W-:Y:S04]  /*50a0*/  STS [R24], R55 ;  /* 0x0000003718007388 */ /* 0x000fe80000000800 */
[----:B------:R0:W-:Y:S04]  /*50b0*/  STS [R23], R34 ;  /* 0x0000002217007388 */ /* 0x0001e80000000800 */
[----:B------:R-:W-:Y:S04]  /*50c0*/  STS [R21], R56 ;  /* 0x0000003815007388 */ /* 0x000fe80000000800 */
[----:B------:R1:W-:Y:S01]  /*50d0*/  STS [R20], R35 ;  /* 0x0000002314007388 */ /* 0x0003e20000000800 */
[----:B------:R-:W-:-:S02]  /*50e0*/  F2FP.F16.F32.PACK_AB R52, R31, R52 ;  /* 0x000000341f34723e */ /* 0x000fc400000000ff */
        /* <DEDUP_REMOVED lines=12> */
[----:B------:R-:W-:Y:S01]  /*51b0*/  F2FP.F16.F32.PACK_AB R54, R53, R54 ;  /* 0x000000363536723e */ /* 0x000fe200000000ff */
[----:B------:R-:W-:Y:S01]  /*51c0*/  LDS R57, [R12+0x8] ;  /* 0x000008000c397984 */ /* 0x000fe20000000800 */
[----:B------:R-:W-:-:S03]  /*51d0*/  IMAD R26, R43, UR18, RZ ;  /* 0x000000122b1a7c24 */ /* 0x000fc6000f8e02ff */
[----:B------:R-:W-:Y:S02]  /*51e0*/  LDS R59, [R12+0xc] ;  /* 0x00000c000c3b7984 */ /* 0x000fe40000000800 */
[----:B------:R-:W-:Y:S02]  /*51f0*/  IADD3 R31, R45, R26, RZ ;  /* 0x0000001a2d1f7210 */ /* 0x000fe40007ffe0ff */
[----:B------:R-:W-:Y:S02]  /*5200*/  F2FP.F16.F32.PACK_AB R45, R51, R50 ;  /* 0x00000032332d723e */ /* 0x000fe400000000ff */
        /* <DEDUP_REMOVED lines=72> */
[----:B------:R-:W-:Y:S01]  /*5690*/  F2FP.F16.F32.PACK_AB R40, R37, R40 ;  /* 0x000000282528723e */ /* 0x000fe200000000ff */
[----:B------:R-:W-:Y:S01]  /*56a0*/  IMAD.WIDE.U32 R44, R43, UR17, R44 ;  /* 0x000000112b2c7c25 */ /* 0x000fe2000f8e002c */
[----:B------:R-:W-:-:S02]  /*56b0*/  F2FP.F16.F32.PACK_AB R43, R17, R42 ;  /* 0x0000002a112b723e */ /* 0x000fc400000000ff */
[----:B------:R-:W-:Y:S02]  /*56c0*/  F2FP.F16.F32.PACK_AB R38, R41, R38 ;  /* 0x000000262926723e */ /* 0x000fe400000000ff */
[----:B------:R-:W-:Y:S01]  /*56d0*/  F2FP.F16.F32.PACK_AB R39, R36, R39 ;  /* 0x000000272427723e */ /* 0x000fe200000000ff */
        /* <DEDUP_REMOVED lines=18> */
[----:B------:R-:W-:Y:S02]  /*5800*/  F2FP.F16.F32.PACK_AB R30, R10, R25 ;  /* 0x000000190a1e723e */ /* 0x000fe400000000ff */
        /* <DEDUP_REMOVED lines=11> */
[----:B--2---:R-:W-:Y:S02]  /*58c0*/  F2FP.F16.F32.PACK_AB R39, R18, R11 ;  /* 0x0000000b1227723e */ /* 0x004fe400000000ff */
[C---:B------:R-:W-:Y:S02]  /*58d0*/  SHF.L.U32 R32, R15.reuse, 0x2, RZ ;  /* 0x000000020f207819 */ /* 0x040fe400000006ff */
[----:B------:R-:W-:-:S02]  /*58e0*/  SHF.L.U64.HI R43, R15, 0x2, R14 ;  /* 0x000000020f2b7819 */ /* 0x000fc4000001020e */
[-C--:B------:R-:W-:Y:S02]  /*58f0*/  IADD3.X R11, R25, R16.reuse, RZ, P0, !PT ;  /* 0x00000010190b7210 */ /* 0x080fe400007fe4ff */
[-C--:B------:R-:W-:Y:S02]  /*5900*/  IADD3 R14, P0, R36, R29.reuse, RZ ;  /* 0x0000001d240e7210 */ /* 0x080fe40007f1e0ff */
[-C--:B------:R-:W-:Y:S02]  /*5910*/  IADD3 R18, P1, R34, R29.reuse, RZ ;  /* 0x0000001d22127210 */ /* 0x080fe40007f3e0ff */
[----:B------:R-:W-:Y:S02]  /*5920*/  IADD3 R26, P2, R32, R29, RZ ;  /* 0x0000001d201a7210 */ /* 0x000fe40007f5e0ff */
[----:B------:R-:W-:Y:S02]  /*5930*/  F2FP.F16.F32.PACK_AB R28, R28, R19 ;  /* 0x000000131c1c723e */ /* 0x000fe400000000ff */
        /* <DEDUP_REMOVED lines=8> */
[----:B------:R-:W-:-:S05]  /*59c0*/  F2FP.F16.F32.PACK_AB R41, R22, R13 ;  /* 0x0000000d1629723e */ /* 0x000fca00000000ff */
        /* <DEDUP_REMOVED lines=61> */
.L_x_11515:
[----:B--2---:R-:W-:-:S07]  /*5da0*/  FMNMX R7, R4, R7, !PT ;  /* 0x0000000704077209 */ /* 0x004fce0007800000 */
.L_x_11507:
[----:B------:R-:W-:Y:S05]  /*5db0*/  BSYNC B0 ;  /* 0x0000000000007941 */ /* 0x000fea0003800000 */
.L_x_11506:
[----:B------:R-:W-:Y:S01]  /*5dc0*/  ISETP.NE.AND P0, PT, R3, RZ, PT ;  /* 0x000000ff0300720c */ /* 0x000fe20003f05270 */
[----:B------:R-:W-:-:S12]  /*5dd0*/  BSSY B0, `(.L_x_11505) ;  /* 0x0000004000007945 */ /* 0x000fd80003800000 */
[----:B------:R-:W-:Y:S05]  /*5de0*/  @P0 BRA `(.L_x_11509) ;  /* 0x0000000000080947 */ /* 0x000fea0003800000 */
[----:B0-----:R-:W0:Y:S02]  /*5df0*/  LDC.64 R4, c[0x0][0x238] ;  /* 0x00008e00ff047b82 */ /* 0x001e240000000a00 */
[----:B0-----:R2:W-:Y:S02]  /*5e00*/  REDG.E.MAX.S32.STRONG.GPU desc[UR12][R4.64], R7 ;  /* 0x000000070400798e */ /* 0x0015e4000d10e38c */
.L_x_11509:
[----:B------:R-:W-:Y:S05]  /*5e10*/  BSYNC B0 ;  /* 0x0000000000007941 */ /* 0x000fea0003800000 */
.L_x_11505:
        /* <DEDUP_REMOVED lines=12> */
[----:B01----:R-:W-:Y:S05]  /*5ee0*/  CALL.REL.NOINC `($__internal_255_$__cuda_sm20_rcp_rn_f32_slowpath) ;  /* 0x0000000400847944 */ /* 0x003fea0003c00000 */
[----:B------:R-:W-:Y:S05]  /*5ef0*/  BRA `(.L_x_11511) ;  /* 0x0000000000147947 */ /* 0x000fea0003800000 */
.L_x_11510:
[----:B--2---:R-:W2:Y:S01]  /*5f00*/  MUFU.RCP R5, UR7 ;  /* 0x0000000700057d08 */ /* 0x004ea20008001000 */
[----:B------:R-:W-:-:S05]  /*5f10*/  MOV R0, UR7 ;  /* 0x0000000700007c02 */ /* 0x000fca0008000f00 */
[----:B--2---:R-:W-:-:S04]  /*5f20*/  FFMA R0, R5, R0, -1 ;  /* 0xbf80000005007423 */ /* 0x004fc80000000000 */
[----:B------:R-:W-:-:S04]  /*5f30*/  FADD.FTZ R0, -R0, -RZ ;  /* 0x800000ff00007221 */ /* 0x000fc80000010100 */
[----:B------:R-:W-:-:S07]  /*5f40*/  FFMA R5, R5, R0, R5 ;  /* 0x0000000005057223 */ /* 0x000fce0000000005 */
.L_x_11511:
[----:B------:R-:W2:Y:S02]  /*5f50*/  LDC.64 R2, c[0x0][0x240] ;  /* 0x00009000ff027b82 */ /* 0x000ea40000000a00 */
[----:B--2---:R-:W-:Y:S01]  /*5f60*/  STG.E desc[UR12][R2.64], R5 ;  /* 0x0000000502007986 */ /* 0x004fe2000c10190c */
[----:B------:R-:W-:Y:S05]  /*5f70*/  EXIT ;  /* 0x000000000000794d */ /* 0x000fea0003800000 */
.L_x_11508:
[----:B------:R-:W-:Y:S01]  /*5f80*/  HFMA2.MMA R9, -RZ, RZ, 0, 2.384185791015625e-07 ;  /* 0x00000004ff097435 */ /* 0x000fe200000001ff */
[----:B------:R-:W-:Y:S02]  /*5f90*/  MOV R11, 0x1f ;  /* 0x0000001f000b7802 */ /* 0x000fe40000000f00 */
[----:B------:R-:W-:-:S08]  /*5fa0*/  MOV R6, 0xffffffff ;  /* 0xffffffff00067802 */ /* 0x000fd00000000f00 */
[----:B012---:R-:W-:Y:S05]  /*5fb0*/  WARPSYNC.COLLECTIVE R6, `(.L_x_11512) ;  /* 0x0000000006087348 */ /* 0x007fea0003c00000 */
[----:B--2---:R2:W3:Y:S02]  /*5fc0*/  SHFL.DOWN P0, R7, R2, R9, R11 ;  /* 0x0800000902077389 */ /* 0x0044e4000000000b */
[----:B0123--:R-:W-:Y:S01]  /*5fd0*/  ENDCOLLECTIVE ;  /* 0x000000000000791b */ /* 0x00ffe20003800000 */
.L_x_11512:
[----:B------:R-:W-:Y:S01]  /*5fe0*/  HFMA2.MMA R9, -RZ, RZ, 0, 1.1920928955078125e-07 ;  /* 0x00000002ff097435 */ /* 0x000fe200000001ff */
[----:B------:R-:W-:-:S04]  /*5ff0*/  MOV R5, R7 ;  /* 0x0000000700057202 */ /* 0x000fc80000000f00 */
[----:B------:R-:W-:-:S04]  /*6000*/  FMNMX R5, R5, R2, !PT ;  /* 0x0000000205057209 */ /* 0x000fc80007800000 */
[----:B------:R-:W-:-:S07]  /*6010*/  MOV R2, R5 ;  /* 0x0000000500027202 */ /* 0x000fce0000000f00 */
[----:B------:R-:W-:Y:S05]  /*6020*/  WARPSYNC.COLLECTIVE R6, `(.L_x_11513) ;  /* 0x0000000006087348 */ /* 0x000fea0003c00000 */
[----:B------:R0:W1:Y:S02]  /*6030*/  SHFL.DOWN P0, R7, R2, R9, R11 ;  /* 0x0800000902077389 */ /* 0x000064000000000b */
[----:B01----:R-:W-:Y:S01]  /*6040*/  ENDCOLLECTIVE ;  /* 0x000000000000791b */ /* 0x003fe20003800000 */
.L_x_11513:
[----:B------:R-:W-:Y:S01]  /*6050*/  HFMA2.MMA R9, -RZ, RZ, 0, 5.9604644775390625e-08 ;  /* 0x00000001ff097435 */ /* 0x000fe200000001ff */
[----:B------:R-:W-:-:S04]  /*6060*/  MOV R4, R7 ;  /* 0x0000000700047202 */ /* 0x000fc80000000f00 */
[----:B------:R-:W-:-:S04]  /*6070*/  FMNMX R4, R5, R4, !PT ;  /* 0x0000000405047209 */ /* 0x000fc80007800000 */
[----:B------:R-:W-:-:S07]  /*6080*/  MOV R2, R4 ;  /* 0x0000000400027202 */ /* 0x000fce0000000f00 */
[----:B------:R-:W-:Y:S05]  /*6090*/  WARPSYNC.COLLECTIVE R6, `(.L_x_11514) ;  /* 0x0000000006087348 */ /* 0x000fea0003c00000 */
[----:B------:R0:W1:Y:S02]  /*60a0*/  SHFL.DOWN P0, R7, R2, R9, R11 ;  /* 0x0800000902077389 */ /* 0x000064000000000b */
[----:B01----:R-:W-:Y:S01]  /*60b0*/  ENDCOLLECTIVE ;  /* 0x000000000000791b */ /* 0x003fe20003800000 */
.L_x_11514:
[----:B------:R-:W-:Y:S05]  /*60c0*/  BRA `(.L_x_11515) ;  /* 0xfffffffc00347947 */ /* 0x000fea000383ffff */
        .weak           $__internal_254_$__cuda_sm20_div_u64
        .type           $__internal_254_$__cuda_sm20_div_u64,@function
        .size           $__internal_254_$__cuda_sm20_div_u64,($__internal_255_$__cuda_sm20_rcp_rn_f32_slowpath - $__internal_254_$__cuda_sm20_div_u64)
$__internal_254_$__cuda_sm20_div_u64:
        /* <DEDUP_REMOVED lines=66> */
[----:B------:R-:W-:Y:S06]  /*64f0*/  RET.REL.NODEC R8 `(_ZN18transformer_engine6detail32dgated_act_cast_transpose_kernelILi2ELi2Ef13__nv_bfloat166__halfNS_5EmptyEXadL_ZNS_5dgeluIffEET_T0_RKS4_EEXadL_ZNS_4geluIffEES6_S7_S9_EEEEvPKT2_SD_PT3_SF_PKT1_PSG_SJ_mmm) ;  /* 0xffffff9808c07950 */ /* 0x000fec0003c3ffff */
        .weak           $__internal_255_$__cuda_sm20_rcp_rn_f32_slowpath
        .type           $__internal_255_$__cuda_sm20_rcp_rn_f32_slowpath,@function
        .size           $__internal_255_$__cuda_sm20_rcp_rn_f32_slowpath,(.L_x_34740 - $__internal_255_$__cuda_sm20_rcp_rn_f32_slowpath)
$__internal_255_$__cuda_sm20_rcp_rn_f32_slowpath:
        /* <DEDUP_REMOVED lines=15> */
.L_x_11516:
        /* <DEDUP_REMOVED lines=33> */
.L_x_11518:
[----:B------:R0:W1:Y:S02]  /*6800*/  MUFU.RCP R2, R0 ;  /* 0x0000000000027308 */ /* 0x0000640000001000 */
.L_x_11517:
[----:B-1-3--:R-:W-:Y:S02]  /*6810*/  MOV R5, R2 ;  /* 0x0000000200057202 */ /* 0x00afe40000000f00 */
[----:B------:R-:W-:Y:S02]  /*6820*/  MOV R2, R7 ;  /* 0x0000000700027202 */ /* 0x000fe40000000f00 */
[----:B------:R-:W-:-:S04]  /*6830*/  MOV R3, 0x0 ;  /* 0x0000000000037802 */ /* 0x000fc80000000f00 */
[----:B0-2---:R-:W-:Y:S05]  /*6840*/  RET.REL.NODEC R2 `(_ZN18transformer_engine6detail32dgated_act_cast_transpose_kernelILi2ELi2Ef13__nv_bfloat166__halfNS_5EmptyEXadL_ZNS_5dgeluIffEET_T0_RKS4_EEXadL_ZNS_4geluIffEES6_S7_S9_EEEEvPKT2_SD_PT3_SF_PKT1_PSG_SJ_mmm) ;  /* 0xffffff9402ec7950 */ /* 0x005fea0003c3ffff */
.L_x_11519:
        /* <DEDUP_REMOVED lines=11> */
.L_x_34740:


//--------------------- .text._ZN18transformer_engine6detail43dgated_act_cast_transpose_kernel_notalignedILi2ELi1Ef13__nv_bfloat16fNS_5EmptyEXadL_ZNS_5dgeluIffEET_T0_RKS3_EEXadL_ZNS_4geluIffEES5_S6_S8_EEEEvPKT2_SC_PT3_SE_PKT1_PSF_SI_mmm --------------------------
	.section	.text._ZN18transformer_engine6detail43dgated_act_cast_transpose_kernel_notalignedILi2ELi1Ef13__nv_bfloat16fNS_5EmptyEXadL_ZNS_5dgeluIffEET_T0_RKS3_EEXadL_ZNS_4geluIffEES5_S6_S8_EEEEvPKT2_SC_PT3_SE_PKT1_PSF_SI_mmm,"ax",@progbits
	.align	128
        .global         _ZN18transformer_engine6detail43dgated_act_cast_transpose_kernel_notalignedILi2ELi1Ef13__nv_bfloat16fNS_5EmptyEXadL_ZNS_5dgeluIffEET_T0_RKS3_EEXadL_ZNS_4geluIffEES5_S6_S8_EEEEvPKT2_SC_PT3_SE_PKT1_PSF_SI_mmm
        .type           _ZN18transformer_engine6detail43dgated_act_cast_transpose_kernel_notalignedILi2ELi1Ef13__nv_bfloat16fNS_5EmptyEXadL_ZNS_5dgeluIffEET_T0_RKS3_EEXadL_ZNS_4geluIffEES5_S6_S8_EEEEvPKT2_SC_PT3_SE_PKT1_PSF_SI_mmm,@function
        .size           _ZN18transformer_engine6detail43dgated_act_cast_transpose_kernel_notalignedILi2ELi1Ef13__nv_bfloat16fNS_5EmptyEXadL_ZNS_5dgeluIffEET_T0_RKS3_EEXadL_ZNS_4geluIffEES5_S6_S8_EEEEvPKT2_SC_PT3_SE_PKT1_PSF_SI_mmm,(.L_x_34742 - _ZN18transformer_engine6detail43dgated_act_cast_transpose_kernel_notalignedILi2ELi1Ef13__nv_bfloat16fNS_5EmptyEXadL_ZNS_5dgeluIffEET_T0_RKS3_EEXadL_ZNS_4geluIffEES5_S6_S8_EEEEvPKT2_SC_PT3_SE_PKT1_PSF_SI_mmm)
        .other          _ZN18transformer_engine6detail43dgated_act_cast_transpose_kernel_notalignedILi2ELi1Ef13__nv_bfloat16fNS_5EmptyEXadL_ZNS_5dgeluIffEET_T0_RKS3_EEXadL_ZNS_4geluIffEES5_S6_S8_EEEEvPKT2_SC_PT3_SE_PKT1_PSF_SI_mmm,@"STO_CUDA_ENTRY STV_DEFAULT"
_ZN18transformer_engine6detail43dgated_act_cast_transpose_kernel_notalignedILi2ELi1Ef13__nv_bfloat16fNS_5EmptyEXadL_ZNS_5dgeluIffEET_T0_RKS3_EEXadL_ZNS_4geluIffEES5_S6_S8_EEEEvPKT2_SC_PT3_SE_PKT1_PSF_SI_mmm:
.text._ZN18transformer_engine6detail43dgated_act_cast_transpose_kernel_notalignedILi2ELi1Ef13__nv_bfloat16fNS_5EmptyEXadL_ZNS_5dgeluIffEET_T0_RKS3_EEXadL_ZNS_4geluIffEES5_S6_S8_EEEEvPKT2_SC_PT3_SE_PKT1_PSF_SI_mmm:
        /* <DEDUP_REMOVED lines=19> */
[----:B------:R-:W-:Y:S05]  /*0130*/  CALL.REL.NOINC `($__internal_256_$__cuda_sm20_div_u64) ;  /* 0x00000058001c7944 */ /* 0x000fea0003c00000 */
        /* <DEDUP_REMOVED lines=8> */
.L_x_11520:
        /* <DEDUP_REMOVED lines=22> */
.L_x_11521:
[----:B------:R-:W0:Y:S01]  /*0320*/  LDC.64 R30, c[0x0][0x248] ;  /* 0x00009200ff1e7b82 */ /* 0x000e220000000a00 */
[----:B------:R-:W-:Y:S01]  /*0330*/  ULDC.64 UR10, c[0x0][0x250] ;  /* 0x00009400000a7ab9 */ /* 0x000fe20000000a00 */
[C---:B------:R-:W-:Y:S01]  /*0340*/  SHF.L.U64.HI R6, R32.reuse, 0x5, R33 ;  /* 0x0000000520067819 */ /* 0x040fe20000010221 */
[----:B------:R-:W-:Y:S01]  /*0350*/  ULDC.64 UR12, c[0x0][0x218] ;  /* 0x00008600000c7ab9 */ /* 0x000fe20000000a00 */
[----:B------:R-:W-:Y:S01]  /*0360*/  LEA R8, P1, -R32, UR10, 0x5 ;  /* 0x0000000a20087c11 */ /* 0x000fe2000f8229ff */
[----:B------:R-:W-:Y:S01]  /*0370*/  ULDC.64 UR6, c[0x0][0x208] ;  /* 0x0000820000067ab9 */ /* 0x000fe20000000a00 */
[C---:B------:R-:W-:Y:S02]  /*0380*/  SHF.L.U64.HI R9, R56.reuse, 0x5, R57 ;  /* 0x0000000538097819 */ /* 0x040fe40000010239 */
[----:B------:R-:W-:Y:S01]  /*0390*/  SHF.R.U32.HI R5, RZ, 0x3, R0 ;  /* 0x00000003ff057819 */ /* 0x000fe20000011600 */
[----:B------:R-:W-:Y:S01]  /*03a0*/  IMAD.SHL.U32 R14, R56, 0x2, RZ ;  /* 0x00000002380e7824 */ /* 0x000fe200078e00ff */
[----:B------:R-:W-:Y:S01]  /*03b0*/  IADD3.X R6, ~R6, UR11, RZ, P1, !PT ;  /* 0x0000000b06067c10 */ /* 0x000fe20008ffe5ff */
[----:B------:R-:W-:Y:S01]  /*03c0*/  ULDC.64 UR4, c[0x0][0x230] ;  /* 0x00008c0000047ab9 */ /* 0x000fe20000000a00 */
        /* <DEDUP_REMOVED lines=8> */
[-C--:B------:R-:W-:Y:S01]  /*0450*/  IMAD.WIDE.U32 R54, R5, R30.reuse, RZ ;  /* 0x0000001e05367225 */ /* 0x080fe200078e00ff */
[----:B------:R-:W-:Y:S02]  /*0460*/  SHF.R.U32.HI R4, RZ, 0x1, R31 ;  /* 0x00000001ff047819 */ /* 0x000fe4000001161f */
[----:B------:R-:W-:Y:S01]  /*0470*/  LEA R10, P0, -R56, R3, 0x5 ;  /* 0x00000003380a7211 */ /* 0x000fe200078029ff */
[----:B------:R-:W-:Y:S01]  /*0480*/  IMAD.WIDE.U32 R28, R32, R30, R56 ;  /* 0x0000001e201c7225 */ /* 0x000fe200078e0038 */
[----:B------:R-:W-:-:S02]  /*0490*/  LOP3.LUT R7, R6, 0x1f, RZ, 0xc0, !PT ;  /* 0x0000001f06077812 */ /* 0x000fc400078ec0ff */
[----:B------:R-:W-:Y:S01]  /*04a0*/  ISETP.GE.U32.AND P1, PT, R5, R8, PT ;  /* 0x000000080500720c */ /* 0x000fe20003f26070 */
[----:B------:R-:W-:Y:S01]  /*04b0*/  IMAD.X R9, R4, 0x1, ~R9, P0 ;  /* 0x0000000104097824 */ /* 0x000fe200000e0e09 */
[----:B------:R-:W-:Y:S01]  /*04c0*/  ISETP.LT.U32.AND P0, PT, R10, 0x20, PT ;  /* 0x000000200a00780c */ /* 0x000fe20003f01070 */
[----:B------:R-:W-:Y:S01]  /*04d0*/  IMAD.SHL.U32 R27, R28, 0x40, RZ ;  /* 0x000000401c1b7824 */ /* 0x000fe200078e00ff */
[----:B------:R-:W-:Y:S02]  /*04e0*/  LOP3.LUT R44, R31, 0x7fffffff, RZ, 0xc0, !PT ;  /* 0x7fffffff1f2c7812 */ /* 0x000fe400078ec0ff */
[----:B------:R-:W-:Y:S01]  /*04f0*/  ISETP.LT.U32.AND.EX P0, PT, R9, RZ, PT, P0 ;  /* 0x000000ff0900720c */ /* 0x000fe20003f01100 */
[----:B------:R-:W-:Y:S01]  /*0500*/  IMAD R9, R33, R30, RZ ;  /* 0x0000001e21097224 */ /* 0x000fe200078e02ff */
[----:B------:R-:W-:Y:S01]  /*0510*/  IADD3 R19, P2, R7, R54, RZ ;  /* 0x0000003607137210 */ /* 0x000fe20007f5e0ff */
[----:B------:R-:W-:Y:S01]  /*0520*/  IMAD R45, R44, R5, RZ ;  /* 0x000000052c2d7224 */ /* 0x000fe200078e02ff */
[----:B------:R-:W-:Y:S01]  /*0530*/  SEL R10, R10, 0x20, P0 ;  /* 0x000000200a0a7807 */ /* 0x000fe20000000000 */
[----:B------:R-:W-:Y:S01]  /*0540*/  IMAD R41, R32, R31, R9 ;  /* 0x0000001f20297224 */ /* 0x000fe200078e0209 */
[----:B------:R-:W-:Y:S01]  /*0550*/  LEA R27, R27, UR12, 0x1 ;  /* 0x0000000c1b1b7c11 */ /* 0x000fe2000f8e08ff */
[----:B------:R-:W-:Y:S01]  /*0560*/  IMAD.SHL.U32 R9, R28, 0x40, RZ ;  /* 0x000000401c097824 */ /* 0x000fe200078e00ff */
[----:B------:R-:W-:Y:S01]  /*0570*/  ISETP.LT.U32.AND P1, PT, R7, R10, !P1 ;  /* 0x0000000a0700720c */ /* 0x000fe20004f21070 */
[----:B------:R-:W-:-:S02]  /*0580*/  IMAD.IADD R12, R29, 0x1, R41 ;  /* 0x000000011d0c7824 */ /* 0x000fc400078e0229 */
[----:B------:R-:W-:Y:S01]  /*0590*/  IMAD.IADD R45, R55, 0x1, R45 ;  /* 0x00000001372d7824 */ /* 0x000fe200078e022d */
[----:B------:R-:W-:Y:S02]  /*05a0*/  LEA R13, P0, R9, UR12, 0x1 ;  /* 0x0000000c090d7c11 */ /* 0x000fe4000f8008ff */
[----:B------:R-:W-:Y:S01]  /*05b0*/  SHF.L.U64.HI R22, R28, 0x6, R12 ;  /* 0x000000061c167819 */ /* 0x000fe2000001020c */
[----:B------:R-:W-:-:S03]  /*05c0*/  IMAD.X R18, RZ, RZ, R45, P2 ;  /* 0x000000ffff127224 */ /* 0x000fc600010e062d */
[----:B------:R-:W-:-:S03]  /*05d0*/  LEA.HI.X R22, R9, UR13, R22, 0x1, P0 ;  /* 0x0000000d09167c11 */ /* 0x000fc600080f0c16 */
[C---:B------:R-:W-:Y:S01]  /*05e0*/  @P1 IMAD.SHL.U32 R20, R19.reuse, 0x4, RZ ;  /* 0x0000000413141824 */ /* 0x040fe200078e00ff */
[----:B------:R-:W-:Y:S01]  /*05f0*/  @P1 SHF.L.U64.HI R9, R19, 0x2, R18 ;  /* 0x0000000213091819 */ /* 0x000fe20000010212 */
[----:B------:R-:W-:-:S03]  /*0600*/  @!P1 IMAD.MOV.U32 R26, RZ, RZ, RZ ;  /* 0x000000ffff1a9224 */ /* 0x000fc600078e00ff */
[----:B------:R-:W-:-:S04]  /*0610*/  @P1 IADD3 R16, P0, R20, R27, RZ ;  /* 0x0000001b14101210 */ /* 0x000fc80007f1e0ff */
[----:B------:R-:W-:-:S05]  /*0620*/  @P1 IADD3.X R17, R9, R22, RZ, P0, !PT ;  /* 0x0000001609111210 */ /* 0x000fca00007fe4ff */
[----:B------:R0:W2:Y:S01]  /*0630*/  @P1 LDG.E R26, desc[UR6][R16.64] ;  /* 0x00000006101a1981 */ /* 0x0000a2000c1e1900 */
[----:B------:R-:W-:Y:S01]  /*0640*/  SHF.L.U64.HI R15, R56, 0x1, R57 ;  /* 0x00000001380f7819 */ /* 0x000fe20000010239 */
[----:B------:R-:W-:Y:S01]  /*0650*/  IMAD.WIDE.U32 R36, R3, R5, RZ ;  /* 0x0000000503247225 */ /* 0x000fe200078e00ff */
[----:B------:R-:W-:-:S03]  /*0660*/  ISETP.NE.U32.AND P2, PT, RZ, UR4, PT ;  /* 0x00000004ff007c0c */ /* 0x000fc6000bf45070 */
[----:B------:R-:W-:Y:S01]  /*0670*/  IMAD.WIDE.U32 R14, R32, R30, R14 ;  /* 0x0000001e200e7225 */ /* 0x000fe200078e000e */
[----:B------:R-:W-:Y:S02]  /*0680*/  ISETP.NE.AND.EX P2, PT, RZ, UR5, PT, P2 ;  /* 0x00000005ff007c0c */ /* 0x000fe4000bf45320 */
[----:B------:R-:W-:Y:S01]  /*0690*/  @P1 IADD3 R11, P3, R7, R36, RZ ;  /* 0x00000024070b1210 */ /* 0x000fe20007f7e0ff */
[----:B------:R-:W-:Y:S01]  /*06a0*/  IMAD R53, R4, R5, RZ ;  /* 0x0000000504357224 */ /* 0x000fe200078e02ff */
[----:B------:R-:W-:Y:S01]  /*06b0*/  LEA R40, P0, R14, UR8, 0x6 ;  /* 0x000000080e287c11 */ /* 0x000fe2000f8030ff */
[----:B------:R-:W-:Y:S02]  /*06c0*/  IMAD.IADD R41, R41, 0x1, R15 ;  /* 0x0000000129297824 */ /* 0x000fe400078e020f */
[----:B------:R-:W-:Y:S02]  /*06d0*/  IMAD.IADD R53, R37, 0x1, R53 ;  /* 0x0000000125357824 */ /* 0x000fe400078e0235 */
[----:B------:R-:W-:Y:S01]  /*06e0*/  IMAD.U32 R42, R30, 0x2, R27 ;  /* 0x000000021e2a7824 */ /* 0x000fe200078e001b */
[----:B------:R-:W-:Y:S01]  /*06f0*/  LEA.HI.X R41, R14, UR9, R41, 0x6, P0 ;  /* 0x000000090e297c11 */ /* 0x000fe200080f3429 */
[----:B0-----:R-:W-:Y:S01]  /*0700*/  @P1 IMAD.X R16, RZ, RZ, R53, P3 ;  /* 0x000000ffff101224 */ /* 0x001fe200018e0635 */
[C---:B------:R-:W-:Y:S01]  /*0710*/  LEA RZ, P0, R30.reuse, R13, 0x1 ;  /* 0x0000000d1eff7211 */ /* 0x040fe200078008ff */
[----:B------:R-:W-:Y:S01]  /*0720*/  @!P1 IMAD.MOV.U32 R13, RZ, RZ, RZ ;  /* 0x000000ffff0d9224 */ /* 0x000fe200078e00ff */
[----:B------:R-:W-:Y:S01]  /*0730*/  @P1 LEA R14, P3, R11, R40, 0x2 ;  /* 0x000000280b0e1211 */ /* 0x000fe200078610ff */
[----:B------:R-:W-:Y:S01]  /*0740*/  @!P1 IMAD.MOV.U32 R25, RZ, RZ, RZ ;  /* 0x000000ffff199224 */ /* 0x000fe200078e00ff */
[----:B------:R-:W-:-:S02]  /*0750*/  LEA.HI.X R24, R30, R22, R31, 0x1, P0 ;  /* 0x000000161e187211 */ /* 0x000fc400000f0c1f */
[----:B------:R-:W-:Y:S02]  /*0760*/  @P1 LEA.HI.X R15, R11, R41, R16, 0x2, P3 ;  /* 0x000000290b0f1211 */ /* 0x000fe400018f1410 */
[----:B------:R-:W-:Y:S01]  /*0770*/  @P1 IADD3 R20, P0, R20, R42, RZ ;  /* 0x0000002a14141210 */ /* 0x000fe20007f1e0ff */
[----:B------:R-:W0:Y:S02]  /*0780*/  @P2 LDC.64 R16, c[0x0][0x230] ;  /* 0x00008c00ff102b82 */ /* 0x000e240000000a00 */
[----:B------:R1:W3:Y:S02]  /*0790*/  @P1 LDG.E R13, desc[UR6][R14.64] ;  /* 0x000000060e0d1981 */ /* 0x0002e4000c1e1900 */
[----:B------:R-:W-:-:S05]  /*07a0*/  @P1 IMAD.X R21, R9, 0x1, R24, P0 ;  /* 0x0000000109151824 */ /* 0x000fca00000e0618 */
[----:B------:R4:W3:Y:S01]  /*07b0*/  @P1 LDG.E R25, desc[UR6][R20.64] ;  /* 0x0000000614191981 */ /* 0x0008e2000c1e1900 */
[----:B------:R-:W-:-:S06]  /*07c0*/  IMAD.MOV.U32 R11, RZ, RZ, 0x3f800000 ;  /* 0x3f800000ff0b7424 */ /* 0x000fcc00078e00ff */
[----:B0-----:R-:W3:Y:S01]  /*07d0*/  @P2 LDG.E R11, desc[UR6][R16.64] ;  /* 0x00000006100b2981 */ /* 0x001ee2000c1e1900 */
[----:B------:R-:W-:Y:S01]  /*07e0*/  VIADD R9, R6, 0xffffffff ;  /* 0xffffffff06097836 */ /* 0x000fe20000000000 */
[----:B------:R-:W-:-:S04]  /*07f0*/  IADD3 R23, R5, 0x1, RZ ;  /* 0x0000000105177810 */ /* 0x000fc80007ffe0ff */
[----:B------:R-:W-:Y:S02]  /*0800*/  LOP3.LUT R9, R9, 0x1f, RZ, 0xc0, !PT ;  /* 0x0000001f09097812 */ /* 0x000fe400078ec0ff */
[----:B------:R-:W-:-:S04]  /*0810*/  ISETP.GE.U32.AND P0, PT, R23, R8, PT ;  /* 0x000000081700720c */ /* 0x000fc80003f06070 */
[----:B------:R-:W-:-:S13]  /*0820*/  ISETP.LT.U32.AND P0, PT, R9, R10, !P0 ;  /* 0x0000000a0900720c */ /* 0x000fda0004701070 */
[----:B------:R-:W-:-:S04]  /*0830*/  @P0 IADD3 R38, P2, P3, R9, R54, R30 ;  /* 0x0000003609260210 */ /* 0x000fc80007b5e01e */
[----:B-1----:R-:W-:Y:S01]  /*0840*/  @P0 IADD3.X R15, RZ, R45, R44, P2, P3 ;  /* 0x0000002dff0f0210 */ /* 0x002fe200017e642c */
[----:B------:R-:W-:-:S03]  /*0850*/  @P0 IMAD.SHL.U32 R43, R38, 0x4, RZ ;  /* 0x00000004262b0824 */ /* 0x000fc600078e00ff */
[----:B----4-:R-:W-:Y:S02]  /*0860*/  @P0 SHF.L.U64.HI R21, R38, 0x2, R15 ;  /* 0x0000000226150819 */ /* 0x010fe4000001020f */
[----:B------:R-:W-:-:S05]  /*0870*/  @P0 IADD3 R14, P2, R43, R27, RZ ;  /* 0x0000001b2b0e0210 */ /* 0x000fca0007f5e0ff */
[----:B------:R-:W-:Y:S02]  /*0880*/  @P0 IMAD.X R15, R21, 0x1, R22, P2 ;  /* 0x00000001150f0824 */ /* 0x000fe400010e0616 */
[----:B------:R-:W-:-:S06]  /*0890*/  @!P0 IMAD.MOV.U32 R22, RZ, RZ, RZ ;  /* 0x000000ffff168224 */ /* 0x000fcc00078e00ff */
[----:B------:R0:W5:Y:S02]  /*08a0*/  @P0 LDG.E R22, desc[UR6][R14.64] ;  /* 0x000000060e160981 */ /* 0x000164000c1e1900 */
[----:B0-----:R-:W-:Y:S01]  /*08b0*/  @P0 IADD3 R14, P4, R43, R42, RZ ;  /* 0x0000002a2b0e0210 */ /* 0x001fe20007f9e0ff */
[----:B------:R-:W-:Y:S02]  /*08c0*/  IMAD.MOV.U32 R43, RZ, RZ, 0x3c80f082 ;  /* 0x3c80f082ff2b7424 */ /* 0x000fe400078e00ff */
[----:B------:R-:W-:Y:S01]  /*08d0*/  IMAD.MOV.U32 R42, RZ, RZ, 0x3f800000 ;  /* 0x3f800000ff2a7424 */ /* 0x000fe200078e00ff */
[----:B------:R-:W-:Y:S01]  /*08e0*/  BSSY B0, `(.L_x_11522) ;  /* 0x0000094000007945 */ /* 0x000fe20003800000 */
[C---:B--2---:R-:W-:Y:S01]  /*08f0*/  IMAD.U32 R27, R26.reuse, 0x10000, RZ ;  /* 0x000100001a1b7824 */ /* 0x044fe200078e00ff */
[----:B------:R-:W-:-:S05]  /*0900*/  PRMT R26, R26, 0x7632, R26 ;  /* 0x000076321a1a7816 */ /* 0x000fca000000001a */
[----:B------:R-:W-:Y:S02]  /*0910*/  IMAD.U32 R26, R26, 0x10000, RZ ;  /* 0x000100001a1a7824 */ /* 0x000fe400078e00ff */
[C---:B------:R-:W-:Y:S01]  /*0920*/  FMUL R20, R27.reuse, 0.044714998453855514526 ;  /* 0x3d3727131b147820 */ /* 0x040fe20000400000 */
[C---:B------:R-:W-:Y:S01]  /*0930*/  FMUL R16, R27.reuse, 0.035677410662174224854 ;  /* 0x3d12227a1b107820 */ /* 0x040fe20000400000 */
[C---:B------:R-:W-:Y:S01]  /*0940*/  FMUL R15, R26.reuse, 0.044714998453855514526 ;  /* 0x3d3727131a0f7820 */ /* 0x040fe20000400000 */
[C---:B------:R-:W-:Y:S01]  /*0950*/  FMUL R46, R27.reuse, 0.79788458347320556641 ;  /* 0x3f4c422a1b2e7820 */ /* 0x040fe20000400000 */
[C---:B------:R-:W-:Y:S01]  /*0960*/  FFMA R17, R27.reuse, R20, 1 ;  /* 0x3f8000001b117423 */ /* 0x040fe20000000014 */
[C---:B------:R-:W-:Y:S01]  /*0970*/  FFMA R16, R27.reuse, R16, 0.79788458347320556641 ;  /* 0x3f4c422a1b107423 */ /* 0x040fe20000000010 */
[C---:B------:R-:W-:Y:S01]  /*0980*/  FMUL R38, R26.reuse, 0.79788458347320556641 ;  /* 0x3f4c422a1a267820 */ /* 0x040fe20000400000 */
[----:B------:R-:W-:Y:S01]  /*0990*/  FFMA R15, R26, R15, 1 ;  /* 0x3f8000001a0f7423 */ /* 0x000fe2000000000f */
[----:B------:R-:W-:Y:S01]  /*09a0*/  FMUL R46, R46, R17 ;  /* 0x000000112e2e7220 */ /* 0x000fe20000400000 */
[----:B------:R-:W-:-:S02]  /*09b0*/  FMUL R39, R27, R16 ;  /* 0x000000101b277220 */ /* 0x000fc40000400000 */
[----:B------:R-:W-:Y:S01]  /*09c0*/  FMUL R38, R38, R15 ;  /* 0x0000000f26267220 */ /* 0x000fe20000400000 */
[----:B------:R-:W-:Y:S01]  /*09d0*/  FMUL R20, |R46|, 2.8853900432586669922 ;  /* 0x4038aa3b2e147820 */ /* 0x000fe20000400200 */
[----:B------:R-:W-:Y:S02]  /*09e0*/  FMUL R48, |R39|, 2.8853900432586669922 ;  /* 0x4038aa3b27307820 */ /* 0x000fe40000400200 */
[----:B------:R-:W-:-:S03]  /*09f0*/  FMUL R47, |R38|, 2.8853900432586669922 ;  /* 0x4038aa3b262f7820 */ /* 0x000fc60000400200 */
[----:B------:R-:W0:Y:S01]  /*0a00*/  MUFU.EX2 R20, R20 ;  /* 0x0000001400147308 */ /* 0x000e220000000800 */
[----:B------:R-:W-:-:S07]  /*0a10*/  @P0 IADD3 R15, P2, P3, R9, R36, R3 ;  /* 0x00000024090f0210 */ /* 0x000fce0007b5e003 */
[----:B------:R-:W1:Y:S08]  /*0a20*/  MUFU.EX2 R48, R48 ;  /* 0x0000003000307308 */ /* 0x000e700000000800 */
[----:B------:R-:W2:Y:S01]  /*0a30*/  MUFU.EX2 R47, R47 ;  /* 0x0000002f002f7308 */ /* 0x000ea20000000800 */
[----:B------:R-:W-:Y:S02]  /*0a40*/  @P0 IADD3.X R50, RZ, R53, R4, P2, P3 ;  /* 0x00000035ff320210 */ /* 0x000fe400017e6404 */
[----:B------:R-:W-:Y:S01]  /*0a50*/  @P0 LEA R16, P2, R15, R40, 0x2 ;  /* 0x000000280f100211 */ /* 0x000fe200078410ff */
[----:B------:R-:W-:Y:S01]  /*0a60*/  FMUL R59, R26, 0.035677410662174224854 ;  /* 0x3d12227a1a3b7820 */ /* 0x000fe20000400000 */
[----:B0-----:R-:W-:-:S02]  /*0a70*/  FADD R49, R20, 1 ;  /* 0x3f80000014317421 */ /* 0x001fc40000000000 */
[----:B------:R-:W-:Y:S01]  /*0a80*/  @P0 LEA.HI.X R17, R15, R41, R50, 0x2, P2 ;  /* 0x000000290f110211 */ /* 0x000fe200010f1432 */
[----:B------:R-:W-:Y:S02]  /*0a90*/  @P0 IMAD.X R15, R21, 0x1, R24, P4 ;  /* 0x00000001150f0824 */ /* 0x000fe400020e0618 */
[----:B-1----:R-:W-:Y:S01]  /*0aa0*/  FADD R55, R48, 1 ;  /* 0x3f80000030377421 */ /* 0x002fe20000000000 */
[----:B------:R-:W-:Y:S01]  /*0ab0*/  FMUL R24, R46, R46 ;  /* 0x0000002e2e187220 */ /* 0x000fe20000400000 */
[----:B------:R-:W-:Y:S01]  /*0ac0*/  FFMA R59, R26, R59, 0.79788458347320556641 ;  /* 0x3f4c422a1a3b7423 */ /* 0x000fe2000000003b */
[----:B------:R-:W-:Y:S02]  /*0ad0*/  @!P0 CS2R R20, SRZ ;  /* 0x0000000000148805 */ /* 0x000fe4000001ff00 */
[----:B------:R-:W-:Y:S01]  /*0ae0*/  FFMA R51, R24, R43, -0.052303962409496307373 ;  /* 0xbd563cae18337423 */ /* 0x000fe2000000002b */
[----:B--2---:R-:W-:Y:S01]  /*0af0*/  FADD R47, R47, 1 ;  /* 0x3f8000002f2f7421 */ /* 0x004fe20000000000 */
[----:B------:R-:W-:Y:S01]  /*0b00*/  FMUL R48, R26, R59 ;  /* 0x0000003b1a307220 */ /* 0x000fe20000400000 */
[----:B------:R-:W0:Y:S01]  /*0b10*/  MUFU.RCP R55, R55 ;  /* 0x0000003700377308 */ /* 0x000e220000001000 */
[----:B------:R1:W5:Y:S01]  /*0b20*/  @P0 LDG.E R20, desc[UR6][R16.64] ;  /* 0x0000000610140981 */ /* 0x000362000c1e1900 */
[----:B------:R-:W-:-:S03]  /*0b30*/  FFMA R51, R24, R51, 0.1331529766321182251 ;  /* 0x3e08594118337423 */ /* 0x000fc60000000033 */
[----:B------:R2:W5:Y:S03]  /*0b40*/  @P0 LDG.E R21, desc[UR6][R14.64] ;  /* 0x000000060e150981 */ /* 0x000566000c1e1900 */
[----:B------:R-:W4:Y:S01]  /*0b50*/  MUFU.RCP R47, R47 ;  /* 0x0000002f002f7308 */ /* 0x000f220000001000 */
[----:B-1----:R-:W-:Y:S01]  /*0b60*/  FMUL R17, |R48|, 2.8853900432586669922 ;  /* 0x4038aa3b30117820 */ /* 0x002fe20000400200 */
[----:B------:R-:W-:-:S06]  /*0b70*/  FFMA R51, R24, R51, -0.33332768082618713379 ;  /* 0xbeaaa9ed18337423 */ /* 0x000fcc0000000033 */
[----:B------:R-:W1:Y:S01]  /*0b80*/  MUFU.RCP R49, R49 ;  /* 0x0000003100317308 */ /* 0x000e620000001000 */
[----:B------:R-:W-:Y:S01]  /*0b90*/  FFMA R51, R24, R51, RZ ;  /* 0x0000003318337223 */ /* 0x000fe200000000ff */
[----:B------:R-:W-:-:S06]  /*0ba0*/  FMUL R24, R39, R39 ;  /* 0x0000002727187220 */ /* 0x000fcc0000400000 */
[----:B------:R-:W3:Y:S01]  /*0bb0*/  MUFU.EX2 R17, R17 ;  /* 0x0000001100117308 */ /* 0x000ee20000000800 */
[----:B------:R-:W-:Y:S01]  /*0bc0*/  FMUL R16, R38, R38 ;  /* 0x0000002626107220 */ /* 0x000fe20000400000 */
[-C--:B--2---:R-:W-:Y:S01]  /*0bd0*/  FFMA R15, R24, R43.reuse, -0.052303962409496307373 ;  /* 0xbd563cae180f7423 */ /* 0x084fe2000000002b */
[--C-:B0-----:R-:W-:Y:S01]  /*0be0*/  FFMA R14, R55, -2, R42.reuse ;  /* 0xc0000000370e7823 */ /* 0x101fe2000000002a */
[----:B------:R-:W-:Y:S01]  /*0bf0*/  FSETP.GE.AND P2, PT, |R46|, 0.60000002384185791016, PT ;  /* 0x3f19999a2e00780b */ /* 0x000fe20003f46200 */
[----:B------:R-:W-:Y:S01]  /*0c00*/  FFMA R55, R16, R43, -0.052303962409496307373 ;  /* 0xbd563cae10377423 */ /* 0x000fe2000000002b */
[--C-:B----4-:R-:W-:Y:S01]  /*0c10*/  FFMA R50, R47, -2, R42.reuse ;  /* 0xc00000002f327823 */ /* 0x110fe2000000002a */
[----:B------:R-:W-:Y:S01]  /*0c20*/  FFMA R47, R24, R15, 0.1331529766321182251 ;  /* 0x3e085941182f7423 */ /* 0x000fe2000000000f */
[----:B------:R-:W-:Y:S01]  /*0c30*/  FSETP.GE.AND P4, PT, |R46|, 9.010913848876953125, PT ;  /* 0x41102cb42e00780b */ /* 0x000fe20003f86200 */
[----:B-1----:R-:W-:Y:S01]  /*0c40*/  FFMA R49, R49, -2, R42 ;  /* 0xc000000031317823 */ /* 0x002fe2000000002a */
[----:B------:R-:W-:Y:S01]  /*0c50*/  FFMA R55, R16, R55, 0.1331529766321182251 ;  /* 0x3e08594110377423 */ /* 0x000fe20000000037 */
[----:B------:R-:W-:Y:S01]  /*0c60*/  FSETP.GE.AND P6, PT, |R38|, 9.010913848876953125, PT ;  /* 0x41102cb42600780b */ /* 0x000fe20003fc6200 */
[----:B------:R-:W-:Y:S01]  /*0c70*/  FFMA R47, R24, R47, -0.33332768082618713379 ;  /* 0xbeaaa9ed182f7423 */ /* 0x000fe2000000002f */
[----:B------:R-:W-:Y:S01]  /*0c80*/  FSETP.GE.AND P5, PT, |R39|, 9.010913848876953125, PT ;  /* 0x41102cb42700780b */ /* 0x000fe20003fa6200 */
[----:B------:R-:W-:Y:S01]  /*0c90*/  FFMA R55, R16, R55, -0.33332768082618713379 ;  /* 0xbeaaa9ed10377423 */ /* 0x000fe20000000037 */
[----:B------:R-:W-:Y:S01]  /*0ca0*/  FSEL R49, R49, 1, !P4 ;  /* 0x3f80000031317808 */ /* 0x000fe20006000000 */
[----:B---3--:R-:W-:Y:S01]  /*0cb0*/  FADD R52, R17, 1 ;  /* 0x3f80000011347421 */ /* 0x008fe20000000000 */
[----:B------:R-:W-:-:S02]  /*0cc0*/  FSETP.GE.AND P4, PT, |R39|, 0.60000002384185791016, PT ;  /* 0x3f19999a2700780b */ /* 0x000fc40003f86200 */
[----:B------:R-:W-:Y:S01]  /*0cd0*/  FSEL R15, R50, 1, !P6 ;  /* 0x3f800000320f7808 */ /* 0x000fe20007000000 */
[----:B------:R-:W-:Y:S01]  /*0ce0*/  FFMA R50, R24, R47, RZ ;  /* 0x0000002f18327223 */ /* 0x000fe200000000ff */
[----:B------:R-:W-:Y:S01]  /*0cf0*/  FSEL R14, R14, 1, !P5 ;  /* 0x3f8000000e0e7808 */ /* 0x000fe20006800000 */
[----:B------:R-:W0:Y:S01]  /*0d00*/  MUFU.RCP R47, R52 ;  /* 0x00000034002f7308 */ /* 0x000e220000001000 */
[--C-:B------:R-:W-:Y:S01]  /*0d10*/  LOP3.LUT R17, R49, 0x80000000, R46.reuse, 0xb8, !PT ;  /* 0x8000000031117812 */ /* 0x100fe200078eb82e */
[----:B------:R-:W-:Y:S01]  /*0d20*/  FFMA R55, R16, R55, RZ ;  /* 0x0000003710377223 */ /* 0x000fe200000000ff */
[----:B------:R-:W-:Y:S01]  /*0d30*/  FMUL R16, R27, 0.10703222453594207764 ;  /* 0x3ddb33b61b107820 */ /* 0x000fe20000400000 */
[----:B------:R-:W-:Y:S01]  /*0d40*/  @!P2 FFMA R17, R46, R51, R46 ;  /* 0x000000332e11a223 */ /* 0x000fe2000000002e */
[--C-:B------:R-:W-:Y:S02]  /*0d50*/  LOP3.LUT R24, R14, 0x80000000, R39.reuse, 0xb8, !PT ;  /* 0x800000000e187812 */ /* 0x100fe400078eb827 */
[----:B------:R-:W-:Y:S01]  /*0d60*/  LOP3.LUT R46, R15, 0x80000000, R38, 0xb8, !PT ;  /* 0x800000000f2e7812 */ /* 0x000fe200078eb826 */
[----:B------:R-:W-:Y:S01]  /*0d70*/  FFMA R15, R27, R16, 0.79788458347320556641 ;  /* 0x3f4c422a1b0f7423 */ /* 0x000fe20000000010 */
[----:B------:R-:W-:Y:S01]  /*0d80*/  FSETP.GE.AND P5, PT, |R38|, 0.60000002384185791016, PT ;  /* 0x3f19999a2600780b */ /* 0x000fe20003fa6200 */
[----:B------:R-:W-:Y:S01]  /*0d90*/  FFMA R14, -R17, R17, 1 ;  /* 0x3f800000110e7423 */ /* 0x000fe20000000111 */
[----:B------:R-:W-:Y:S01]  /*0da0*/  @!P4 FFMA R24, R39, R50, R39 ;  /* 0x000000322718c223 */ /* 0x000fe20000000027 */
[----:B------:R-:W-:-:S02]  /*0db0*/  FMUL R16, R48, R48 ;  /* 0x0000003030107220 */ /* 0x000fc40000400000 */
[----:B------:R-:W-:Y:S02]  /*0dc0*/  FMUL R39, R14, R15 ;  /* 0x0000000f0e277220 */ /* 0x000fe40000400000 */
[----:B------:R-:W1:Y:S01]  /*0dd0*/  @P1 LDC.64 R14, c[0x0][0x220] ;  /* 0x00008800ff0e1b82 */ /* 0x000e620000000a00 */
[----:B------:R-:W-:Y:S01]  /*0de0*/  FFMA R51, R16, R43, -0.052303962409496307373 ;  /* 0xbd563cae10337423 */ /* 0x000fe2000000002b */
[----:B------:R-:W-:Y:S01]  /*0df0*/  FMUL R49, R26, 0.10703222453594207764 ;  /* 0x3ddb33b61a317820 */ /* 0x000fe20000400000 */
[----:B0-----:R-:W-:Y:S01]  /*0e00*/  FFMA R47, R47, -2, R42 ;  /* 0xc00000002f2f7823 */ /* 0x001fe2000000002a */
[----:B------:R-:W-:Y:S01]  /*0e10*/  FSETP.GE.AND P2, PT, |R48|, 9.010913848876953125, PT ;  /* 0x41102cb43000780b */ /* 0x000fe20003f46200 */
[----:B------:R-:W-:Y:S01]  /*0e20*/  FFMA R51, R16, R51, 0.1331529766321182251 ;  /* 0x3e08594110337423 */ /* 0x000fe20000000033 */
[----:B------:R-:W-:Y:S01]  /*0e30*/  FSETP.GE.AND P4, PT, |R48|, 0.60000002384185791016, PT ;  /* 0x3f19999a3000780b */ /* 0x000fe20003f86200 */
[----:B------:R-:W-:Y:S01]  /*0e40*/  @!P5 FFMA R46, R38, R55, R38 ;  /* 0x00000037262ed223 */ /* 0x000fe20000000026 */
[----:B------:R-:W-:Y:S01]  /*0e50*/  FFMA R50, R26, R49, 0.79788458347320556641 ;  /* 0x3f4c422a1a327423 */ /* 0x000fe20000000031 */
[----:B------:R-:W-:Y:S01]  /*0e60*/  FMUL R38, R27, 0.5 ;  /* 0x3f0000001b267820 */ /* 0x000fe20000400000 */
[----:B------:R-:W-:Y:S01]  /*0e70*/  FSEL R49, R47, 1, !P2 ;  /* 0x3f8000002f317808 */ /* 0x000fe20005000000 */
[----:B------:R-:W-:Y:S01]  /*0e80*/  FFMA R51, R16, R51, -0.33332768082618713379 ;  /* 0xbeaaa9ed10337423 */ /* 0x000fe20000000033 */
[----:B------:R-:W-:Y:S01]  /*0e90*/  FFMA R47, -R46, R46, 1 ;  /* 0x3f8000002e2f7423 */ /* 0x000fe2000000012e */
[----:B------:R-:W-:Y:S01]  /*0ea0*/  FMUL R38, R38, R39 ;  /* 0x0000002726267220 */ /* 0x000fe20000400000 */
[----:B------:R-:W-:Y:S01]  /*0eb0*/  FMUL R39, R26, 0.5 ;  /* 0x3f0000001a277820 */ /* 0x000fe20000400000 */
[----:B------:R-:W-:Y:S01]  /*0ec0*/  FFMA R51, R16, R51, RZ ;  /* 0x0000003310337223 */ /* 0x000fe200000000ff */
[----:B------:R-:W-:Y:S01]  /*0ed0*/  FMUL R50, R47, R50 ;  /* 0x000000322f327220 */ /* 0x000fe20000400000 */
[----:B------:R-:W-:Y:S01]  /*0ee0*/  FADD R17, R17, 1 ;  /* 0x3f80000011117421 */ /* 0x000fe20000000000 */
[----:B------:R-:W-:Y:S01]  /*0ef0*/  LOP3.LUT R16, R49, 0x80000000, R48, 0xb8, !PT ;  /* 0x8000000031107812 */ /* 0x000fe200078eb830 */
[----:B------:R-:W-:Y:S01]  /*0f00*/  IMAD.MOV.U32 R47, RZ, RZ, 0x3f000000 ;  /* 0x3f000000ff2f7424 */ /* 0x000fe200078e00ff */
[----:B------:R-:W-:Y:S01]  /*0f10*/  PRMT R60, R13, 0x7632, R60 ;  /* 0x000076320d3c7816 */ /* 0x000fe2000000003c */
[----:B------:R-:W-:Y:S01]  /*0f20*/  @!P4 FFMA R16, R48, R51, R48 ;  /* 0x000000333010c223 */ /* 0x000fe20000000030 */
[----:B------:R-:W-:Y:S01]  /*0f30*/  FMUL R50, R39, R50 ;  /* 0x0000003227327220 */ /* 0x000fe20000400000 */
[----:B------:R-:W-:Y:S01]  /*0f40*/  FADD R49, R46, 1 ;  /* 0x3f8000002e317421 */ /* 0x000fe20000000000 */
[----:B------:R-:W-:Y:S01]  /*0f50*/  SHF.L.U32 R48, R13, 0x10, RZ ;  /* 0x000000100d307819 */ /* 0x000fe200000006ff */
[----:B------:R-:W-:Y:S01]  /*0f60*/  FFMA R17, R17, 0.5, R38 ;  /* 0x3f00000011117823 */ /* 0x000fe20000000026 */
[----:B------:R-:W-:-:S02]  /*0f70*/  IMAD.U32 R39, R25, 0x10000, RZ ;  /* 0x0001000019277824 */ /* 0x000fc400078e00ff */
[----:B------:R-:W-:Y:S01]  /*0f80*/  FFMA R38, R24, R47, 0.5 ;  /* 0x3f00000018267423 */ /* 0x000fe2000000002f */
[----:B------:R-:W-:Y:S01]  /*0f90*/  PRMT R25, R25, 0x7632, R25 ;  /* 0x0000763219197816 */ /* 0x000fe20000000019 */
[----:B------:R-:W-:Y:S01]  /*0fa0*/  FFMA R49, R49, 0.5, R50 ;  /* 0x3f00000031317823 */ /* 0x000fe20000000032 */
[----:B------:R-:W-:Y:S01]  /*0fb0*/  IMAD.U32 R60, R60, 0x10000, RZ ;  /* 0x000100003c3c7824 */ /* 0x000fe200078e00ff */
[C---:B-1----:R-:W-:Y:S01]  /*0fc0*/  @P1 LEA R14, P2, R28.reuse, R14, 0x8 ;  /* 0x0000000e1c0e1211 */ /* 0x042fe200078440ff */
[----:B------:R-:W-:Y:S01]  /*0fd0*/  FMUL R24, R17, R48 ;  /* 0x0000003011187220 */ /* 0x000fe20000400000 */
[----:B------:R-:W-:Y:S01]  /*0fe0*/  FMUL R17, R27, R38 ;  /* 0x000000261b117220 */ /* 0x000fe20000400000 */
[----:B------:R-:W-:Y:S02]  /*0ff0*/  IMAD.U32 R38, R25, 0x10000, RZ ;  /* 0x0001000019267824 */ /* 0x000fe400078e00ff */
[----:B------:R-:W-:Y:S01]  /*1000*/  FMUL R49, R49, R60 ;  /* 0x0000003c31317220 */ /* 0x000fe20000400000 */
[----:B------:R-:W-:Y:S01]  /*1010*/  @P1 LEA.HI.X R27, R28, R15, R12, 0x8, P2 ;  /* 0x0000000f1c1b1211 */ /* 0x000fe200010f440c */
[----:B------:R-:W-:Y:S01]  /*1020*/  FFMA R15, R16, R47, 0.5 ;  /* 0x3f000000100f7423 */ /* 0x000fe2000000002f */
[----:B------:R-:W-:Y:S01]  /*1030*/  @P1 LEA R14, P4, R19, R14, 0x3 ;  /* 0x0000000e130e1211 */ /* 0x000fe200078818ff */
[----:B------:R-:W-:Y:S01]  /*1040*/  FMUL R24, R24, R39 ;  /* 0x0000002718187220 */ /* 0x000fe20000400000 */
[----:B------:R-:W-:Y:S01]  /*1050*/  FMUL R38, R49, R38 ;  /* 0x0000002631267220 */ /* 0x000fe20000400000 */
[----:B------:R-:W-:Y:S01]  /*1060*/  FMUL R25, R26, R15 ;  /* 0x0000000f1a197220 */ /* 0x000fe20000400000 */
[----:B------:R-:W-:Y:S01]  /*1070*/  @P1 LEA.HI.X R15, R19, R27, R18, 0x3, P4 ;  /* 0x0000001b130f1211 */ /* 0x000fe200020f1c12 */
[-C--:B------:R-:W-:Y:S01]  /*1080*/  FMUL R26, R24, R11.reuse ;  /* 0x0000000b181a7220 */ /* 0x080fe20000400000 */
[----:B------:R-:W-:-:S05]  /*1090*/  FMUL R27, R38, R11 ;  /* 0x0000000b261b7220 */ /* 0x000fca0000400000 */
[----:B------:R0:W-:Y:S01]  /*10a0*/  @P1 STG.E.64 desc[UR6][R14.64], R26 ;  /* 0x0000001a0e001986 */ /* 0x0001e2000c101b06 */
[----:B------:R-:W-:Y:S02]  /*10b0*/  VIADD R13, R6, 0x1e ;  /* 0x0000001e060d7836 */ /* 0x000fe40000000000 */
[----:B------:R-:W-:Y:S01]  /*10c0*/  VIADD R39, R5, 0x2 ;  /* 0x0000000205277836 */ /* 0x000fe20000000000 */
[----:B------:R-:W-:Y:S01]  /*10d0*/  FMNMX R49, RZ, |R24|, !PT ;  /* 0x40000018ff317209 */ /* 0x000fe20007800000 */
[----:B------:R-:W-:Y:S01]  /*10e0*/  FMUL R48, R48, R17 ;  /* 0x0000001130307220 */ /* 0x000fe20000400000 */
[----:B------:R-:W-:Y:S01]  /*10f0*/  LOP3.LUT R13, R13, 0x1f, RZ, 0xc0, !PT ;  /* 0x0000001f0d0d7812 */ /* 0x000fe200078ec0ff */
[----:B------:R-:W-:Y:S01]  /*1100*/  FMUL R60, R60, R25 ;  /* 0x000000193c3c7220 */ /* 0x000fe20000400000 */
[----:B------:R-:W-:Y:S01]  /*1110*/  ISETP.GE.U32.AND P2, PT, R39, R8, PT ;  /* 0x000000082700720c */ /* 0x000fe20003f46070 */
[-C--:B------:R-:W-:Y:S01]  /*1120*/  FMUL R24, R48, R11.reuse ;  /* 0x0000000b30187220 */ /* 0x080fe20000400000 */
[----:B------:R-:W-:Y:S01]  /*1130*/  IADD3 R54, P3, R54, R30, RZ ;  /* 0x0000001e36367210 */ /* 0x000fe20007f7e0ff */
[----:B------:R-:W-:Y:S01]  /*1140*/  FMUL R25, R60, R11 ;  /* 0x0000000b3c197220 */ /* 0x000fe20000400000 */
[----:B------:R-:W-:-:S02]  /*1150*/  ISETP.LT.U32.AND P2, PT, R13, R10, !P2 ;  /* 0x0000000a0d00720c */ /* 0x000fc40005741070 */
[----:B------:R-:W-:Y:S01]  /*1160*/  FMNMX R49, |R38|, R49, !PT ;  /* 0x0000003126317209 */ /* 0x000fe20007800200 */
[----:B0-----:R-:W-:Y:S10]  /*1170*/  @!P1 BRA `(.L_x_11523) ;  /* 0x0000000000289947 */ /* 0x001ff40003800000 */
[----:B------:R-:W-:Y:S01]  /*1180*/  ULDC.64 UR4, c[0x0][0x220] ;  /* 0x0000880000047ab9 */ /* 0x000fe20000000a00 */
[----:B------:R-:W-:Y:S01]  /*1190*/  IMAD.WIDE.U32 R14, R30, 0x4, RZ ;  /* 0x000000041e0e7825 */ /* 0x000fe200078e00ff */
[----:B------:R-:W-:-:S03]  /*11a0*/  LEA R51, P1, R28, UR4, 0x8 ;  /* 0x000000041c337c11 */ /* 0x000fc6000f8240ff */
[----:B------:R-:W-:Y:S01]  /*11b0*/  IMAD.SHL.U32 R17, R31, 0x4, RZ ;  /* 0x000000041f117824 */ /* 0x000fe200078e00ff */
[----:B------:R-:W-:Y:S02]  /*11c0*/  LEA.HI.X R16, R28, UR5, R12, 0x8, P1 ;  /* 0x000000051c107c11 */ /* 0x000fe400088f440c */
[----:B------:R-:W-:-:S04]  /*11d0*/  IADD3 R14, P1, R51, R14, RZ ;  /* 0x0000000e330e7210 */ /* 0x000fc80007f3e0ff */
[----:B------:R-:W-:Y:S02]  /*11e0*/  IADD3.X R15, R16, R15, R17, P1, !PT ;  /* 0x0000000f100f7210 */ /* 0x000fe40000ffe411 */
[----:B------:R-:W-:-:S04]  /*11f0*/  LEA R14, P1, R19, R14, 0x3 ;  /* 0x0000000e130e7211 */ /* 0x000fc800078218ff */
[----:B------:R-:W-:-:S05]  /*1200*/  LEA.HI.X R15, R19, R15, R18, 0x3, P1 ;  /* 0x0000000f130f7211 */ /* 0x000fca00008f1c12 */
[----:B------:R0:W-:Y:S04]  /*1210*/  STG.E.64 desc[UR6][R14.64], R24 ;  /* 0x000000180e007986 */ /* 0x0001e8000c101b06 */
.L_x_11523:
[----:B------:R-:W-:Y:S05]  /*1220*/  BSYNC B0 ;  /* 0x0000000000007941 */ /* 0x000fea0003800000 */
.L_x_11522:
[----:B------:R-:W-:Y:S01]  /*1230*/  BSSY B0, `(.L_x_11524) ;  /* 0x000001b000007945 */ /* 0x000fe20003800000 */
[----:B------:R-:W-:Y:S02]  /*1240*/  IMAD.X R45, R45, 0x1, R44, P3 ;  /* 0x000000012d2d7824 */ /* 0x000fe400018e062c */
[----:B------:R-:W-:Y:S02]  /*1250*/  @!P2 IMAD.MOV.U32 R18, RZ, RZ, RZ ;  /* 0x000000ffff12a224 */ /* 0x000fe400078e00ff */
[----:B------:R-:W-:Y:S02]  /*1260*/  @!P2 IMAD.MOV.U32 R46, RZ, RZ, RZ ;  /* 0x000000ffff2ea224 */ /* 0x000fe400078e00ff */
[----:B------:R-:W-:Y:S01]  /*1270*/  @!P2 IMAD.MOV.U32 R38, RZ, RZ, RZ ;  /* 0x000000ffff26a224 */ /* 0x000fe200078e00ff */
[----:B------:R-:W-:Y:S06]  /*1280*/  @!P2 BRA `(.L_x_11525) ;  /* 0x000000000054a947 */ /* 0x000fec0003800000 */
[----:B------:R-:W-:Y:S02]  /*1290*/  IADD3 R17, P3, P4, R13, R54, R30 ;  /* 0x000000360d117210 */ /* 0x000fe40007c7e01e */
[----:B0-----:R-:W-:Y:S02]  /*12a0*/  IADD3 R14, P1, P2, R3, R36, R3 ;  /* 0x00000024030e7210 */ /* 0x001fe40007a3e003 */
[----:B------:R-:W-:Y:S02]  /*12b0*/  IADD3.X R38, RZ, R45, R44, P3, P4 ;  /* 0x0000002dff267210 */ /* 0x000fe40001fe842c */
[----:B------:R-:W-:Y:S02]  /*12c0*/  LEA R16, P4, R28, UR12, 0x7 ;  /* 0x0000000c1c107c11 */ /* 0x000fe4000f8838ff */
[----:B------:R-:W-:Y:S02]  /*12d0*/  IADD3 R15, P3, R13, R14, RZ ;  /* 0x0000000e0d0f7210 */ /* 0x000fe40007f7e0ff */
[----:B------:R-:W-:-:S02]  /*12e0*/  IADD3.X R46, R4, R53, R4, P1, P2 ;  /* 0x00000035042e7210 */ /* 0x000fc40000fe4404 */
[C---:B------:R-:W-:Y:S02]  /*12f0*/  SHF.L.U64.HI R38, R17.reuse, 0x2, R38 ;  /* 0x0000000211267819 */ /* 0x040fe40000010226 */
[----:B------:R-:W-:Y:S01]  /*1300*/  LEA.HI.X R55, R28, UR13, R12, 0x7, P4 ;  /* 0x0000000d1c377c11 */ /* 0x000fe2000a0f3c0c */
[----:B------:R-:W-:Y:S01]  /*1310*/  IMAD.X R46, RZ, RZ, R46, P3 ;  /* 0x000000ffff2e7224 */ /* 0x000fe200018e062e */
[----:B------:R-:W-:Y:S02]  /*1320*/  SHF.L.U32 R17, R17, 0x2, RZ ;  /* 0x0000000211117819 */ /* 0x000fe400000006ff */
[-C--:B------:R-:W-:Y:S02]  /*1330*/  LEA R14, P4, R30, R16.reuse, 0x1 ;  /* 0x000000101e0e7211 */ /* 0x080fe400078808ff */
[----:B------:R-:W-:Y:S02]  /*1340*/  IADD3 R16, P2, R17, R16, RZ ;  /* 0x0000001011107210 */ /* 0x000fe40007f5e0ff */
[----:B------:R-:W-:-:S02]  /*1350*/  LEA R18, P1, R15, R40, 0x2 ;  /* 0x000000280f127211 */ /* 0x000fc400078210ff */
[----:B------:R-:W-:Y:S01]  /*1360*/  IADD3 R14, P3, R14, R17, RZ ;  /* 0x000000110e0e7210 */ /* 0x000fe20007f7e0ff */
[----:B------:R-:W-:Y:S01]  /*1370*/  IMAD.X R17, R38, 0x1, R55, P2 ;  /* 0x0000000126117824 */ /* 0x000fe200010e0637 */
[----:B------:R-:W-:Y:S02]  /*1380*/  LEA.HI.X R51, R30, R55, R31, 0x1, P4 ;  /* 0x000000371e337211 */ /* 0x000fe400020f0c1f */
[----:B------:R-:W-:Y:S02]  /*1390*/  LEA.HI.X R19, R15, R41, R46, 0x2, P1 ;  /* 0x000000290f137211 */ /* 0x000fe400008f142e */
[----:B------:R1:W5:Y:S01]  /*13a0*/  LDG.E R46, desc[UR6][R16.64] ;  /* 0x00000006102e7981 */ /* 0x000362000c1e1900 */
[----:B------:R-:W-:-:S03]  /*13b0*/  IMAD.X R15, R51, 0x1, R38, P3 ;  /* 0x00000001330f7824 */ /* 0x000fc600018e0626 */
[----:B------:R1:W5:Y:S04]  /*13c0*/  LDG.E R18, desc[UR6][R18.64] ;  /* 0x0000000612127981 */ /* 0x000368000c1e1900 */
[----:B------:R1:W5:Y:S02]  /*13d0*/  LDG.E R38, desc[UR6][R14.64] ;  /* 0x000000060e267981 */ /* 0x000364000c1e1900 */
.L_x_11525:
[----:B------:R-:W-:Y:S05]  /*13e0*/  BSYNC B0 ;  /* 0x0000000000007941 */ /* 0x000fea0003800000 */
.L_x_11524:
[----:B01---5:R-:W-:Y:S01]  /*13f0*/  IMAD.U32 R15, R22, 0x10000, RZ ;  /* 0x00010000160f7824 */ /* 0x023fe200078e00ff */
[----:B------:R-:W-:Y:S03]  /*1400*/  BSSY B0, `(.L_x_11526) ;  /* 0x000008b000007945 */ /* 0x000fe60003800000 */
        /* <DEDUP_REMOVED lines=8> */
[C---:B------:R-:W-:Y:S01]  /*1490*/  FMUL R51, R19.reuse, R19 ;  /* 0x0000001313337220 */ /* 0x040fe20000400000 */
[----:B------:R-:W-:Y:S01]  /*14a0*/  FMUL R55, |R50|, 2.8853900432586669922 ;  /* 0x4038aa3b32377820 */ /* 0x000fe20000400200 */
[----:B------:R-:W-:Y:S02]  /*14b0*/  FSETP.GE.AND P2, PT, |R19|, 0.60000002384185791016, PT ;  /* 0x3f19999a1300780b */ /* 0x000fe40003f46200 */
[----:B------:R-:W-:Y:S01]  /*14c0*/  FFMA R52, R51, R43, -0.052303962409496307373 ;  /* 0xbd563cae33347423 */ /* 0x000fe2000000002b */
[----:B------:R-:W0:Y:S01]  /*14d0*/  MUFU.EX2 R14, R14 ;  /* 0x0000000e000e7308 */ /* 0x000e220000000800 */
[----:B------:R-:W-:-:S02]  /*14e0*/  FSETP.GE.AND P1, PT, |R19|, 9.010913848876953125, PT ;  /* 0x41102cb41300780b */ /* 0x000fc40003f26200 */
[----:B------:R-:W-:-:S05]  /*14f0*/  FFMA R52, R51, R52, 0.1331529766321182251 ;  /* 0x3e08594133347423 */ /* 0x000fca0000000034 */
[----:B------:R-:W1:Y:S01]  /*1500*/  MUFU.EX2 R55, R55 ;  /* 0x0000003700377308 */ /* 0x000e620000000800 */
[----:B0-----:R-:W-:Y:S01]  /*1510*/  FADD R16, R14, 1 ;  /* 0x3f8000000e107421 */ /* 0x001fe20000000000 */
[----:B------:R-:W-:-:S06]  /*1520*/  FFMA R14, R51, R52, -0.33332768082618713379 ;  /* 0xbeaaa9ed330e7423 */ /* 0x000fcc0000000034 */
[----:B------:R0:W2:Y:S01]  /*1530*/  MUFU.RCP R17, R16 ;  /* 0x0000001000117308 */ /* 0x0000a20000001000 */
[----:B------:R-:W-:Y:S01]  /*1540*/  FFMA R14, R51, R14, RZ ;  /* 0x0000000e330e7223 */ /* 0x000fe200000000ff */
[----:B-1----:R-:W-:Y:S01]  /*1550*/  FADD R51, R55, 1 ;  /* 0x3f80000037337421 */ /* 0x002fe20000000000 */
[----:B0-----:R-:W-:-:S05]  /*1560*/  PRMT R16, R22, 0x7632, R16 ;  /* 0x0000763216107816 */ /* 0x001fca0000000010 */
[----:B------:R-:W0:Y:S01]  /*1570*/  MUFU.RCP R51, R51 ;  /* 0x0000003300337308 */ /* 0x000e220000001000 */
[----:B------:R-:W-:Y:S02]  /*1580*/  IMAD.U32 R16, R16, 0x10000, RZ ;  /* 0x0001000010107824 */ /* 0x000fe400078e00ff */
[----:B--2---:R-:W-:Y:S02]  /*1590*/  FFMA R17, R17, -2, R42 ;  /* 0xc000000011117823 */ /* 0x004fe4000000002a */
[----:B------:R-:W-:-:S03]  /*15a0*/  FMUL R55, R16, 0.044714998453855514526 ;  /* 0x3d37271310377820 */ /* 0x000fc60000400000 */
[----:B------:R-:W-:Y:S02]  /*15b0*/  FSEL R22, R17, 1, !P1 ;  /* 0x3f80000011167808 */ /* 0x000fe40004800000 */
[----:B------:R-:W-:Y:S02]  /*15c0*/  FSETP.GE.AND P1, PT, |R50|, 9.010913848876953125, PT ;  /* 0x41102cb43200780b */ /* 0x000fe40003f26200 */
[--C-:B------:R-:W-:Y:S01]  /*15d0*/  LOP3.LUT R17, R22, 0x80000000, R19.reuse, 0xb8, !PT ;  /* 0x8000000016117812 */ /* 0x100fe200078eb813 */
[----:B------:R-:W-:Y:S01]  /*15e0*/  @!P2 FFMA R17, R19, R14, R19 ;  /* 0x0000000e1311a223 */ /* 0x000fe20000000013 */
[C---:B------:R-:W-:Y:S01]  /*15f0*/  FMUL R19, R16.reuse, 0.79788458347320556641 ;  /* 0x3f4c422a10137820 */ /* 0x040fe20000400000 */
[----:B------:R-:W-:Y:S01]  /*1600*/  FFMA R14, R16, R55, 1 ;  /* 0x3f800000100e7423 */ /* 0x000fe20000000037 */
[C---:B------:R-:W-:Y:S01]  /*1610*/  FMUL R22, R50.reuse, R50 ;  /* 0x0000003232167220 */ /* 0x040fe20000400000 */
[----:B0-----:R-:W-:Y:S01]  /*1620*/  FFMA R52, R51, -2, R42 ;  /* 0xc000000033347823 */ /* 0x001fe2000000002a */
[----:B------:R-:W-:Y:S01]  /*1630*/  FSETP.GE.AND P2, PT, |R50|, 0.60000002384185791016, PT ;  /* 0x3f19999a3200780b */ /* 0x000fe20003f46200 */
[----:B------:R-:W-:Y:S01]  /*1640*/  FMUL R19, R19, R14 ;  /* 0x0000000e13137220 */ /* 0x000fe20000400000 */
[----:B------:R-:W-:-:S03]  /*1650*/  FFMA R55, R22, R43, -0.052303962409496307373 ;  /* 0xbd563cae16377423 */ /* 0x000fc6000000002b */
[----:B------:R-:W-:Y:S01]  /*1660*/  FMUL R58, |R19|, 2.8853900432586669922 ;  /* 0x4038aa3b133a7820 */ /* 0x000fe20000400200 */
[----:B------:R-:W-:-:S03]  /*1670*/  FFMA R55, R22, R55, 0.1331529766321182251 ;  /* 0x3e08594116377423 */ /* 0x000fc60000000037 */
[----:B------:R-:W0:Y:S01]  /*1680*/  MUFU.EX2 R51, R58 ;  /* 0x0000003a00337308 */ /* 0x000e220000000800 */
[----:B------:R-:W-:Y:S01]  /*1690*/  FFMA R14, R22, R55, -0.33332768082618713379 ;  /* 0xbeaaa9ed160e7423 */ /* 0x000fe20000000037 */
[----:B------:R-:W-:Y:S02]  /*16a0*/  FSEL R55, R52, 1, !P1 ;  /* 0x3f80000034377808 */ /* 0x000fe40004800000 */
[----:B------:R-:W-:Y:S01]  /*16b0*/  FSETP.GE.AND P1, PT, |R19|, 9.010913848876953125, PT ;  /* 0x41102cb41300780b */ /* 0x000fe20003f26200 */
[----:B------:R-:W-:Y:S01]  /*16c0*/  FFMA R59, R22, R14, RZ ;  /* 0x0000000e163b7223 */ /* 0x000fe200000000ff */
[--C-:B------:R-:W-:Y:S01]  /*16d0*/  LOP3.LUT R52, R55, 0x80000000, R50.reuse, 0xb8, !PT ;  /* 0x8000000037347812 */ /* 0x100fe200078eb832 */
[----:B------:R-:W-:Y:S02]  /*16e0*/  FMUL R55, R16, 0.035677410662174224854 ;  /* 0x3d12227a10377820 */ /* 0x000fe40000400000 */
[----:B------:R-:W-:Y:S01]  /*16f0*/  @!P2 FFMA R52, R50, R59, R50 ;  /* 0x0000003b3234a223 */ /* 0x000fe20000000032 */
[C---:B------:R-:W-:Y:S01]  /*1700*/  FMUL R50, R19.reuse, R19 ;  /* 0x0000001313327220 */ /* 0x040fe20000400000 */
[----:B------:R-:W-:Y:S01]  /*1710*/  FFMA R59, R16, R55, 0.79788458347320556641 ;  /* 0x3f4c422a103b7423 */ /* 0x000fe20000000037 */
[----:B------:R-:W-:Y:S01]  /*1720*/  FSETP.GE.AND P2, PT, |R19|, 0.60000002384185791016, PT ;  /* 0x3f19999a1300780b */ /* 0x000fe20003f46200 */
[----:B------:R-:W-:Y:S01]  /*1730*/  FFMA R52, R52, R47, 0.5 ;  /* 0x3f00000034347423 */ /* 0x000fe2000000002f */
[----:B0-----:R-:W-:Y:S01]  /*1740*/  FADD R55, R51, 1 ;  /* 0x3f80000033377421 */ /* 0x001fe20000000000 */
[----:B------:R-:W-:Y:S01]  /*1750*/  FMUL R51, R16, R59 ;  /* 0x0000003b10337220 */ /* 0x000fe20000400000 */
[----:B------:R-:W-:-:S03]  /*1760*/  FFMA R59, R50, R43, -0.052303962409496307373 ;  /* 0xbd563cae323b7423 */ /* 0x000fc6000000002b */
[C---:B------:R-:W-:Y:S01]  /*1770*/  FMUL R22, |R51|.reuse, 2.8853900432586669922 ;  /* 0x4038aa3b33167820 */ /* 0x040fe20000400200 */
[----:B------:R-:W0:Y:S01]  /*1780*/  MUFU.RCP R55, R55 ;  /* 0x0000003700377308 */ /* 0x000e220000001000 */
[----:B------:R-:W-:Y:S01]  /*1790*/  FFMA R59, R50, R59, 0.1331529766321182251 ;  /* 0x3e085941323b7423 */ /* 0x000fe2000000003b */
[----:B------:R-:W-:-:S03]  /*17a0*/  FMUL R58, R51, R51 ;  /* 0x00000033333a7220 */ /* 0x000fc60000400000 */
[----:B------:R-:W-:-:S03]  /*17b0*/  FFMA R14, R50, R59, -0.33332768082618713379 ;  /* 0xbeaaa9ed320e7423 */ /* 0x000fc6000000003b */
[----:B------:R-:W1:Y:S01]  /*17c0*/  MUFU.EX2 R22, R22 ;  /* 0x0000001600167308 */ /* 0x000e620000000800 */
[----:B------:R-:W-:Y:S01]  /*17d0*/  FFMA R14, R50, R14, RZ ;  /* 0x0000000e320e7223 */ /* 0x000fe200000000ff */
[----:B0-----:R-:W-:-:S05]  /*17e0*/  FFMA R50, R55, -2, R42 ;  /* 0xc000000037327823 */ /* 0x001fca000000002a */
[----:B------:R-:W-:Y:S02]  /*17f0*/  FSEL R50, R50, 1, !P1 ;  /* 0x3f80000032327808 */ /* 0x000fe40004800000 */
[----:B------:R-:W-:Y:S01]  /*1800*/  FSETP.GE.AND P1, PT, |R51|, 9.010913848876953125, PT ;  /* 0x41102cb43300780b */ /* 0x000fe20003f26200 */
[----:B-1----:R-:W-:Y:S01]  /*1810*/  FADD R55, R22, 1 ;  /* 0x3f80000016377421 */ /* 0x002fe20000000000 */
[--C-:B------:R-:W-:Y:S01]  /*1820*/  LOP3.LUT R22, R50, 0x80000000, R19.reuse, 0xb8, !PT ;  /* 0x8000000032167812 */ /* 0x100fe200078eb813 */
[----:B------:R-:W-:Y:S01]  /*1830*/  @!P2 FFMA R22, R19, R14, R19 ;  /* 0x0000000e1316a223 */ /* 0x000fe20000000013 */
[C---:B------:R-:W-:Y:S01]  /*1840*/  FFMA R19, R58.reuse, R43, -0.052303962409496307373 ;  /* 0xbd563cae3a137423 */ /* 0x040fe2000000002b */
[----:B------:R-:W-:Y:S02]  /*1850*/  FSETP.GE.AND P2, PT, |R51|, 0.60000002384185791016, PT ;  /* 0x3f19999a3300780b */ /* 0x000fe40003f46200 */
[----:B------:R-:W0:Y:S01]  /*1860*/  MUFU.RCP R55, R55 ;  /* 0x0000003700377308 */ /* 0x000e220000001000 */
[----:B------:R-:W-:-:S04]  /*1870*/  FFMA R59, R58, R19, 0.1331529766321182251 ;  /* 0x3e0859413a3b7423 */ /* 0x000fc80000000013 */
[----:B------:R-:W-:Y:S01]  /*1880*/  FFMA R14, R58, R59, -0.33332768082618713379 ;  /* 0xbeaaa9ed3a0e7423 */ /* 0x000fe2000000003b */
[----:B------:R-:W-:-:S03]  /*1890*/  VIADD R59, R5, 0x3 ;  /* 0x00000003053b7836 */ /* 0x000fc60000000000 */
[----:B------:R-:W-:Y:S01]  /*18a0*/  FFMA R14, R58, R14, RZ ;  /* 0x0000000e3a0e7223 */ /* 0x000fe200000000ff */
[----:B0-----:R-:W-:-:S05]  /*18b0*/  FFMA R19, R55, -2, R42 ;  /* 0xc000000037137823 */ /* 0x001fca000000002a */
[----:B------:R-:W-:Y:S02]  /*18c0*/  FSEL R50, R19, 1, !P1 ;  /* 0x3f80000013327808 */ /* 0x000fe40004800000 */
[----:B------:R-:W-:Y:S01]  /*18d0*/  FMNMX R19, |R48|, R49, !PT ;  /* 0x0000003130137209 */ /* 0x000fe20007800200 */
[----:B------:R-:W-:Y:S01]  /*18e0*/  FMUL R48, R15, 0.5 ;  /* 0x3f0000000f307820 */ /* 0x000fe20000400000 */
[--C-:B------:R-:W-:Y:S01]  /*18f0*/  LOP3.LUT R50, R50, 0x80000000, R51.reuse, 0xb8, !PT ;  /* 0x8000000032327812 */ /* 0x100fe200078eb833 */
[----:B------:R-:W-:Y:S01]  /*1900*/  @!P2 FFMA R50, R51, R14, R51 ;  /* 0x0000000e3332a223 */ /* 0x000fe20000000033 */
[----:B------:R-:W-:Y:S01]  /*1910*/  FMUL R14, R15, 0.10703222453594207764 ;  /* 0x3ddb33b60f0e7820 */ /* 0x000fe20000400000 */
[----:B------:R-:W-:Y:S01]  /*1920*/  ISETP.GE.U32.AND P2, PT, R23, R8, PT ;  /* 0x000000081700720c */ /* 0x000fe20003f46070 */
[C---:B------:R-:W-:Y:S01]  /*1930*/  FMUL R23, R15.reuse, R52 ;  /* 0x000000340f177220 */ /* 0x040fe20000400000 */
[----:B------:R-:W-:Y:S01]  /*1940*/  FMUL R49, R16, 0.10703222453594207764 ;  /* 0x3ddb33b610317820 */ /* 0x000fe20000400000 */
[----:B------:R-:W-:Y:S01]  /*1950*/  FFMA R51, R15, R14, 0.79788458347320556641 ;  /* 0x3f4c422a0f337423 */ /* 0x000fe2000000000e */
[C---:B------:R-:W-:Y:S01]  /*1960*/  FFMA R14, -R17.reuse, R17, 1 ;  /* 0x3f800000110e7423 */ /* 0x040fe20000000111 */
[----:B------:R-:W-:Y:S01]  /*1970*/  FFMA R55, R50, R47, 0.5 ;  /* 0x3f00000032377423 */ /* 0x000fe2000000002f */
[----:B------:R-:W-:Y:S01]  /*1980*/  FFMA R52, R16, R49, 0.79788458347320556641 ;  /* 0x3f4c422a10347423 */ /* 0x000fe20000000031 */
[----:B------:R-:W-:Y:S01]  /*1990*/  FFMA R49, -R22, R22, 1 ;  /* 0x3f80000016317423 */ /* 0x000fe20000000116 */
[----:B------:R-:W-:Y:S01]  /*19a0*/  FMUL R51, R14, R51 ;  /* 0x000000330e337220 */ /* 0x000fe20000400000 */
[----:B------:R-:W-:Y:S01]  /*19b0*/  FADD R17, R17, 1 ;  /* 0x3f80000011117421 */ /* 0x000fe20000000000 */
[----:B------:R-:W0:Y:S01]  /*19c0*/  @P0 LDC.64 R14, c[0x0][0x220] ;  /* 0x00008800ff0e0b82 */ /* 0x000e220000000a00 */
[----:B------:R-:W-:-:S02]  /*19d0*/  IMAD.U32 R50, R20, 0x10000, RZ ;  /* 0x0001000014327824 */ /* 0x000fc400078e00ff */
[----:B------:R-:W-:Y:S01]  /*19e0*/  FMUL R48, R48, R51 ;  /* 0x0000003330307220 */ /* 0x000fe20000400000 */
[----:B------:R-:W-:Y:S01]  /*19f0*/  FMUL R51, R49, R52 ;  /* 0x0000003431337220 */ /* 0x000fe20000400000 */
[C---:B------:R-:W-:Y:S01]  /*1a00*/  FMUL R49, R16.reuse, R55 ;  /* 0x0000003710317220 */ /* 0x040fe20000400000 */
[----:B------:R-:W-:Y:S01]  /*1a10*/  FMUL R16, R16, 0.5 ;  /* 0x3f00000010107820 */ /* 0x000fe20000400000 */
[----:B------:R-:W-:Y:S01]  /*1a20*/  PRMT R20, R20, 0x7632, R20 ;  /* 0x0000763214147816 */ /* 0x000fe20000000014 */
[----:B------:R-:W-:Y:S01]  /*1a30*/  FFMA R17, R17, 0.5, R48 ;  /* 0x3f00000011117823 */ /* 0x000fe20000000030 */
[----:B------:R-:W-:Y:S01]  /*1a40*/  FADD R22, R22, 1 ;  /* 0x3f80000016167421 */ /* 0x000fe20000000000 */
[----:B------:R-:W-:Y:S01]  /*1a50*/  FMUL R51, R16, R51 ;  /* 0x0000003310337220 */ /* 0x000fe20000400000 */
[C---:B------:R-:W-:Y:S01]  /*1a60*/  PRMT R16, R21.reuse, 0x7632, R16 ;  /* 0x0000763215107816 */ /* 0x040fe20000000010 */
[----:B------:R-:W-:Y:S02]  /*1a70*/  IMAD.U32 R52, R21, 0x10000, RZ ;  /* 0x0001000015347824 */ /* 0x000fe400078e00ff */
[----:B------:R-:W-:Y:S01]  /*1a80*/  FMUL R17, R17, R50 ;  /* 0x0000003211117220 */ /* 0x000fe20000400000 */
[----:B------:R-:W-:-:S02]  /*1a90*/  IMAD.U32 R20, R20, 0x10000, RZ ;  /* 0x0001000014147824 */ /* 0x000fc400078e00ff */
[----:B------:R-:W-:Y:S01]  /*1aa0*/  FFMA R51, R22, 0.5, R51 ;  /* 0x3f00000016337823 */ /* 0x000fe20000000033 */
[----:B------:R-:W-:Y:S02]  /*1ab0*/  IMAD.U32 R16, R16, 0x10000, RZ ;  /* 0x0001000010107824 */ /* 0x000fe400078e00ff */
[----:B------:R-:W-:Y:S01]  /*1ac0*/  FMUL R52, R17, R52 ;  /* 0x0000003411347220 */ /* 0x000fe20000400000 */
[----:B------:R-:W-:Y:S01]  /*1ad0*/  IADD3 R48, P3, R9, R54, RZ ;  /* 0x0000003609307210 */ /* 0x000fe20007f7e0ff */
[----:B------:R-:W-:Y:S01]  /*1ae0*/  FMUL R51, R51, R20 ;  /* 0x0000001433337220 */ /* 0x000fe20000400000 */
[----:B------:R-:W-:Y:S01]  /*1af0*/  FMUL R50, R50, R23 ;  /* 0x0000001732327220 */ /* 0x000fe20000400000 */
[----:B------:R-:W-:Y:S01]  /*1b00*/  FMUL R22, R52, R11 ;  /* 0x0000000b34167220 */ /* 0x000fe20000400000 */
[----:B------:R-:W-:Y:S01]  /*1b10*/  ISETP.GE.U32.OR P2, PT, R9, R10, P2 ;  /* 0x0000000a0900720c */ /* 0x000fe20001746470 */
[----:B------:R-:W-:Y:S01]  /*1b20*/  FMUL R58, R51, R16 ;  /* 0x00000010333a7220 */ /* 0x000fe20000400000 */
[----:B------:R-:W-:Y:S01]  /*1b30*/  IMAD.X R51, RZ, RZ, R45, P3 ;  /* 0x000000ffff337224 */ /* 0x000fe200018e062d */
[----:B0-----:R-:W-:-:S02]  /*1b40*/  @P0 LEA R17, P4, R28, R14, 0x8 ;  /* 0x0000000e1c110211 */ /* 0x001fc400078840ff */
[----:B------:R-:W-:Y:S01]  /*1b50*/  FMUL R23, R58, R11 ;  /* 0x0000000b3a177220 */ /* 0x000fe20000400000 */
[----:B------:R-:W-:Y:S02]  /*1b60*/  IADD3 R14, R6, 0x1d, RZ ;  /* 0x0000001d060e7810 */ /* 0x000fe40007ffe0ff */
[----:B------:R-:W-:Y:S02]  /*1b70*/  @P0 LEA.HI.X R21, R28, R15, R12, 0x8, P4 ;  /* 0x0000000f1c150211 */ /* 0x000fe400020f440c */
[----:B------:R-:W-:Y:S02]  /*1b80*/  @P0 LEA R16, P4, R48, R17, 0x3 ;  /* 0x0000001130100211 */ /* 0x000fe400078818ff */
[----:B------:R-:W-:Y:S01]  /*1b90*/  LOP3.LUT R15, R14, 0x1f, RZ, 0xc0, !PT ;  /* 0x0000001f0e0f7812 */ /* 0x000fe200078ec0ff */
[----:B------:R-:W-:Y:S01]  /*1ba0*/  FMUL R14, R20, R49 ;  /* 0x00000031140e7220 */ /* 0x000fe20000400000 */
[----:B------:R-:W-:Y:S01]  /*1bb0*/  @P0 LEA.HI.X R17, R48, R21, R51, 0x3, P4 ;  /* 0x0000001530110211 */ /* 0x000fe200020f1c33 */
[-C--:B------:R-:W-:Y:S01]  /*1bc0*/  FMUL R20, R50, R11.reuse ;  /* 0x0000000b32147220 */ /* 0x080fe20000400000 */
[----:B------:R-:W-:Y:S01]  /*1bd0*/  ISETP.GE.U32.AND P1, PT, R59, R8, PT ;  /* 0x000000083b00720c */ /* 0x000fe20003f26070 */
[----:B------:R-:W-:Y:S01]  /*1be0*/  FMUL R21, R14, R11 ;  /* 0x0000000b0e157220 */ /* 0x000fe20000400000 */
[----:B------:R-:W-:Y:S01]  /*1bf0*/  IADD3 R54, P3, R54, R30, RZ ;  /* 0x0000001e36367210 */ /* 0x000fe20007f7e0ff */
[----:B------:R0:W-:Y:S01]  /*1c00*/  @P0 STG.E.64 desc[UR6][R16.64], R22 ;  /* 0x0000001610000986 */ /* 0x0001e2000c101b06 */
[----:B------:R-:W-:Y:S01]  /*1c10*/  ISETP.LT.U32.AND P1, PT, R15, R10, !P1 ;  /* 0x0000000a0f00720c */ /* 0x000fe20004f21070 */
[----:B------:R-:W-:-:S12]  /*1c20*/  @P2 BRA `(.L_x_11527) ;  /* 0x0000000000202947 */ /* 0x000fd80003800000 */
        /* <DEDUP_REMOVED lines=8> */
.L_x_11527:
[----:B------:R-:W-:Y:S05]  /*1cb0*/  BSYNC B0 ;  /* 0x0000000000007941 */ /* 0x000fea0003800000 */
.L_x_11526:
[----:B------:R-:W-:Y:S01]  /*1cc0*/  BSSY B0, `(.L_x_11528) ;  /* 0x000001b000007945 */ /* 0x000fe20003800000 */
[----:B------:R-:W-:Y:S02]  /*1cd0*/  IMAD.X R45, R45, 0x1, R44, P3 ;  /* 0x000000012d2d7824 */ /* 0x000fe400018e062c */
[----:B------:R-:W-:Y:S02]  /*1ce0*/  @!P1 IMAD.MOV.U32 R49, RZ, RZ, RZ ;  /* 0x000000ffff319224 */ /* 0x000fe400078e00ff */
[----:B------:R-:W-:Y:S02]  /*1cf0*/  @!P1 IMAD.MOV.U32 R51, RZ, RZ, RZ ;  /* 0x000000ffff339224 */ /* 0x000fe400078e00ff */
[----:B01----:R-:W-:Y:S01]  /*1d00*/  @!P1 IMAD.MOV.U32 R17, RZ, RZ, RZ ;  /* 0x000000ffff119224 */ /* 0x003fe200078e00ff */
[----:B------:R-:W-:Y:S06]  /*1d10*/  @!P1 BRA `(.L_x_11529) ;  /* 0x0000000000549947 */ /* 0x000fec0003800000 */
[--C-:B------:R-:W-:Y:S02]  /*1d20*/  IADD3 R16, P0, P2, R3, R36, R3.reuse ;  /* 0x0000002403107210 */ /* 0x100fe40007a1e003 */
[C---:B------:R-:W-:Y:S02]  /*1d30*/  IADD3 R48, P3, P4, R15.reuse, R30, R54 ;  /* 0x0000001e0f307210 */ /* 0x040fe40007c7e036 */
[--C-:B------:R-:W-:Y:S02]  /*1d40*/  IADD3.X R17, R4, R53, R4.reuse, P0, P2 ;  /* 0x0000003504117210 */ /* 0x100fe400007e4404 */
[----:B------:R-:W-:Y:S02]  /*1d50*/  IADD3 R16, P0, P2, R15, R16, R3 ;  /* 0x000000100f107210 */ /* 0x000fe40007a1e003 */
[----:B------:R-:W-:Y:S02]  /*1d60*/  IADD3.X R37, RZ, R31, R45, P3, P4 ;  /* 0x0000001fff257210 */ /* 0x000fe40001fe842d */
[----:B------:R-:W-:-:S02]  /*1d70*/  IADD3.X R17, RZ, R17, R4, P0, P2 ;  /* 0x00000011ff117210 */ /* 0x000fc400007e4404 */
[----:B------:R-:W-:Y:S02]  /*1d80*/  LEA R40, P0, R16, R40, 0x2 ;  /* 0x0000002810287211 */ /* 0x000fe400078010ff */
[----:B------:R-:W-:Y:S02]  /*1d90*/  LEA R49, P2, R28, UR12, 0x7 ;  /* 0x0000000c1c317c11 */ /* 0x000fe4000f8438ff */
[----:B------:R-:W-:Y:S01]  /*1da0*/  LEA.HI.X R41, R16, R41, R17, 0x2, P0 ;  /* 0x0000002910297211 */ /* 0x000fe200000f1411 */
[----:B------:R-:W-:Y:S01]  /*1db0*/  IMAD.SHL.U32 R16, R48, 0x4, RZ ;  /* 0x0000000430107824 */ /* 0x000fe200078e00ff */
[----:B------:R-:W-:Y:S02]  /*1dc0*/  LEA R51, P3, R30, R49, 0x1 ;  /* 0x000000311e337211 */ /* 0x000fe400078608ff */
[----:B------:R-:W-:Y:S02]  /*1dd0*/  LEA.HI.X R17, R28, UR13, R12, 0x7, P2 ;  /* 0x0000000d1c117c11 */ /* 0x000fe400090f3c0c */
[----:B------:R-:W-:-:S02]  /*1de0*/  SHF.L.U64.HI R48, R48, 0x2, R37 ;  /* 0x0000000230307819 */ /* 0x000fc40000010225 */
        /* <DEDUP_REMOVED lines=8> */
.L_x_11529:
[----:B------:R-:W-:Y:S05]  /*1e70*/  BSYNC B0 ;  /* 0x0000000000007941 */ /* 0x000fea0003800000 */
.L_x_11528:
[----:B0-----:R-:W-:Y:S01]  /*1e80*/  IMAD.U32 R36, R46, 0x10000, RZ ;  /* 0x000100002e247824 */ /* 0x001fe200078e00ff */
[----:B------:R-:W-:Y:S03]  /*1e90*/  BSSY B0, `(.L_x_11530) ;  /* 0x0000084000007945 */ /* 0x000fe60003800000 */
[C---:B------:R-:W-:Y:S01]  /*1ea0*/  FMUL R37, R36.reuse, 0.044714998453855514526 ;  /* 0x3d37271324257820 */ /* 0x040fe20000400000 */
[----:B------:R-:W-:-:S03]  /*1eb0*/  FMUL R40, R36, 0.79788458347320556641 ;  /* 0x3f4c422a24287820 */ /* 0x000fc60000400000 */
[----:B------:R-:W-:-:S04]  /*1ec0*/  FFMA R37, R36, R37, 1 ;  /* 0x3f80000024257423 */ /* 0x000fc80000000025 */
[----:B------:R-:W-:Y:S01]  /*1ed0*/  FMUL R40, R40, R37 ;  /* 0x0000002528287220 */ /* 0x000fe20000400000 */
[----:B------:R-:W-:-:S03]  /*1ee0*/  PRMT R37, R46, 0x7632, R37 ;  /* 0x000076322e257816 */ /* 0x000fc60000000025 */
[C---:B------:R-:W-:Y:S01]  /*1ef0*/  FMUL R16, |R40|.reuse, 2.8853900432586669922 ;  /* 0x4038aa3b28107820 */ /* 0x040fe20000400200 */
[C---:B------:R-:W-:Y:S01]  /*1f00*/  FSETP.GE.AND P2, PT, |R40|.reuse, 0.60000002384185791016, PT ;  /* 0x3f19999a2800780b */ /* 0x040fe20003f46200 */
[----:B------:R-:W-:Y:S01]  /*1f10*/  IMAD.U32 R37, R37, 0x10000, RZ ;  /* 0x0001000025257824 */ /* 0x000fe200078e00ff */
[----:B------:R-:W-:-:S03]  /*1f20*/  FSETP.GE.AND P0, PT, |R40|, 9.010913848876953125, PT ;  /* 0x41102cb42800780b */ /* 0x000fc60003f06200 */
[----:B------:R-:W0:Y:S01]  /*1f30*/  MUFU.EX2 R16, R16 ;  /* 0x0000001000107308 */ /* 0x000e220000000800 */
[----:B------:R-:W-:-:S04]  /*1f40*/  FMUL R46, R37, 0.044714998453855514526 ;  /* 0x3d372713252e7820 */ /* 0x000fc80000400000 */
[C---:B------:R-:W-:Y:S01]  /*1f50*/  FFMA R41, R37.reuse, R46, 1 ;  /* 0x3f80000025297423 */ /* 0x040fe2000000002e */
[----:B------:R-:W-:-:S04]  /*1f60*/  FMUL R46, R37, 0.79788458347320556641 ;  /* 0x3f4c422a252e7820 */ /* 0x000fc80000400000 */
[----:B------:R-:W-:Y:S01]  /*1f70*/  FMUL R46, R46, R41 ;  /* 0x000000292e2e7220 */ /* 0x000fe20000400000 */
[----:B------:R-:W-:-:S03]  /*1f80*/  FMUL R41, R40, R40 ;  /* 0x0000002828297220 */ /* 0x000fc60000400000 */
[----:B------:R-:W-:Y:S01]  /*1f90*/  FMUL R48, |R46|, 2.8853900432586669922 ;  /* 0x4038aa3b2e307820 */ /* 0x000fe20000400200 */
[----:B0-----:R-:W-:Y:S01]  /*1fa0*/  FADD R53, R16, 1 ;  /* 0x3f80000010357421 */ /* 0x001fe20000000000 */
[----:B------:R-:W-:-:S04]  /*1fb0*/  FFMA R16, R41, R43, -0.052303962409496307373 ;  /* 0xbd563cae29107423 */ /* 0x000fc8000000002b */
[----:B------:R-:W-:Y:S01]  /*1fc0*/  MUFU.EX2 R48, R48 ;  /* 0x0000003000307308 */ /* 0x000fe20000000800 */
[----:B------:R-:W-:-:S04]  /*1fd0*/  FFMA R16, R41, R16, 0.1331529766321182251 ;  /* 0x3e08594129107423 */ /* 0x000fc80000000010 */
[----:B------:R-:W-:-:S03]  /*1fe0*/  FFMA R16, R41, R16, -0.33332768082618713379 ;  /* 0xbeaaa9ed29107423 */ /* 0x000fc60000000010 */
[----:B------:R-:W0:Y:S02]  /*1ff0*/  MUFU.RCP R53, R53 ;  /* 0x0000003500357308 */ /* 0x000e240000001000 */
[----:B0-----:R-:W-:Y:S01]  /*2000*/  FFMA R55, R53, -2, R42 ;  /* 0xc000000035377823 */ /* 0x001fe2000000002a */
[----:B------:R-:W-:-:S04]  /*2010*/  FFMA R53, R41, R16, RZ ;  /* 0x0000001029357223 */ /* 0x000fc800000000ff */
[----:B------:R-:W-:Y:S02]  /*2020*/  FSEL R55, R55, 1, !P0 ;  /* 0x3f80000037377808 */ /* 0x000fe40004000000 */
[----:B------:R-:W-:Y:S02]  /*2030*/  FSETP.GE.AND P0, PT, |R46|, 9.010913848876953125, PT ;  /* 0x41102cb42e00780b */ /* 0x000fe40003f06200 */
[--C-:B------:R-:W-:Y:S01]  /*2040*/  LOP3.LUT R41, R55, 0x80000000, R40.reuse, 0xb8, !PT ;  /* 0x8000000037297812 */ /* 0x100fe200078eb828 */
[----:B------:R-:W-:Y:S01]  /*2050*/  FADD R55, R48, 1 ;  /* 0x3f80000030377421 */ /* 0x000fe20000000000 */
[----:B------:R-:W-:Y:S01]  /*2060*/  @!P2 FFMA R41, R40, R53, R40 ;  /* 0x000000352829a223 */ /* 0x000fe20000000028 */
[----:B------:R-:W-:Y:S01]  /*2070*/  FMUL R53, R36, 0.035677410662174224854 ;  /* 0x3d12227a24357820 */ /* 0x000fe20000400000 */
[C---:B------:R-:W-:Y:S01]  /*2080*/  FMUL R40, R46.reuse, R46 ;  /* 0x0000002e2e287220 */ /* 0x040fe20000400000 */
[----:B------:R-:W-:Y:S02]  /*2090*/  FSETP.GE.AND P2, PT, |R46|, 0.60000002384185791016, PT ;  /* 0x3f19999a2e00780b */ /* 0x000fe40003f46200 */
[----:B------:R-:W0:Y:S01]  /*20a0*/  MUFU.RCP R55, R55 ;  /* 0x0000003700377308 */ /* 0x000e220000001000 */
[----:B------:R-:W-:Y:S01]  /*20b0*/  FFMA R53, R36, R53, 0.79788458347320556641 ;  /* 0x3f4c422a24357423 */ /* 0x000fe20000000035 */
[----:B------:R-:W-:-:S03]  /*20c0*/  FFMA R59, R40, R43, -0.052303962409496307373 ;  /* 0xbd563cae283b7423 */ /* 0x000fc6000000002b */
[----:B------:R-:W-:Y:S01]  /*20d0*/  FMUL R48, R36, R53 ;  /* 0x0000003524307220 */ /* 0x000fe20000400000 */
[----:B------:R-:W-:-:S03]  /*20e0*/  FFMA R61, R40, R59, 0.1331529766321182251 ;  /* 0x3e085941283d7423 */ /* 0x000fc6000000003b */
[----:B------:R-:W-:Y:S01]  /*20f0*/  FMUL R53, |R48|, 2.8853900432586669922 ;  /* 0x4038aa3b30357820 */ /* 0x000fe20000400200 */
[----:B------:R-:W-:-:S05]  /*2100*/  FFMA R16, R40, R61, -0.33332768082618713379 ;  /* 0xbeaaa9ed28107423 */ /* 0x000fca000000003d */
[----:B------:R-:W1:Y:S01]  /*2110*/  MUFU.EX2 R53, R53 ;  /* 0x0000003500357308 */ /* 0x000e620000000800 */
[----:B0-----:R-:W-:Y:S01]  /*2120*/  FFMA R59, R55, -2, R42 ;  /* 0xc0000000373b7823 */ /* 0x001fe2000000002a */
[----:B------:R-:W-:-:S04]  /*2130*/  FFMA R55, R40, R16, RZ ;  /* 0x0000001028377223 */ /* 0x000fc800000000ff */
[----:B------:R-:W-:Y:S02]  /*2140*/  FSEL R59, R59, 1, !P0 ;  /* 0x3f8000003b3b7808 */ /* 0x000fe40004000000 */
[----:B------:R-:W-:Y:S02]  /*2150*/  FSETP.GE.AND P0, PT, |R48|, 9.010913848876953125, PT ;  /* 0x41102cb43000780b */ /* 0x000fe40003f06200 */
[--C-:B------:R-:W-:Y:S01]  /*2160*/  LOP3.LUT R40, R59, 0x80000000, R46.reuse, 0xb8, !PT ;  /* 0x800000003b287812 */ /* 0x100fe200078eb82e */
[----:B------:R-:W-:Y:S01]  /*2170*/  @!P2 FFMA R40, R46, R55, R46 ;  /* 0x000000372e28a223 */ /* 0x000fe2000000002e */
[C---:B------:R-:W-:Y:S01]  /*2180*/  FMUL R55, R48.reuse, R48 ;  /* 0x0000003030377220 */ /* 0x040fe20000400000 */
[----:B------:R-:W-:Y:S01]  /*2190*/  FMUL R46, R37, 0.035677410662174224854 ;  /* 0x3d12227a252e7820 */ /* 0x000fe20000400000 */
[----:B------:R-:W-:Y:S01]  /*21a0*/  FSETP.GE.AND P2, PT, |R48|, 0.60000002384185791016, PT ;  /* 0x3f19999a3000780b */ /* 0x000fe20003f46200 */
[----:B-1----:R-:W-:Y:S01]  /*21b0*/  FADD R59, R53, 1 ;  /* 0x3f800000353b7421 */ /* 0x002fe20000000000 */
[----:B------:R-:W-:Y:S01]  /*21c0*/  FFMA R16, R55, R43, -0.052303962409496307373 ;  /* 0xbd563cae37107423 */ /* 0x000fe2000000002b */
[----:B------:R-:W-:-:S02]  /*21d0*/  FFMA R46, R37, R46, 0.79788458347320556641 ;  /* 0x3f4c422a252e7423 */ /* 0x000fc4000000002e */
[----:B------:R-:W0:Y:S01]  /*21e0*/  MUFU.RCP R53, R59 ;  /* 0x0000003b00357308 */ /* 0x000e220000001000 */
[----:B------:R-:W-:Y:S01]  /*21f0*/  FFMA R16, R55, R16, 0.1331529766321182251 ;  /* 0x3e08594137107423 */ /* 0x000fe20000000010 */
[----:B------:R-:W-:-:S03]  /*2200*/  FMUL R46, R37, R46 ;  /* 0x0000002e252e7220 */ /* 0x000fc60000400000 */
[C---:B------:R-:W-:Y:S01]  /*2210*/  FFMA R16, R55.reuse, R16, -0.33332768082618713379 ;  /* 0xbeaaa9ed37107423 */ /* 0x040fe20000000010 */
[C---:B------:R-:W-:Y:S01]  /*2220*/  FMUL R61, |R46|.reuse, 2.8853900432586669922 ;  /* 0x4038aa3b2e3d7820 */ /* 0x040fe20000400200 */
[----:B------:R-:W-:Y:S02]  /*2230*/  FSETP.GE.AND P3, PT, |R46|, 0.60000002384185791016, PT ;  /* 0x3f19999a2e00780b */ /* 0x000fe40003f66200 */
[----:B------:R-:W-:Y:S02]  /*2240*/  FFMA R55, R55, R16, RZ ;  /* 0x0000001037377223 */ /* 0x000fe400000000ff */
[----:B------:R-:W1:Y:S01]  /*2250*/  MUFU.EX2 R16, R61 ;  /* 0x0000003d00107308 */ /* 0x000e620000000800 */
[----:B0-----:R-:W-:-:S05]  /*2260*/  FFMA R53, R53, -2, R42 ;  /* 0xc000000035357823 */ /* 0x001fca000000002a */
[----:B------:R-:W-:Y:S02]  /*2270*/  FSEL R53, R53, 1, !P0 ;  /* 0x3f80000035357808 */ /* 0x000fe40004000000 */
[----:B------:R-:W-:Y:S01]  /*2280*/  ISETP.GE.U32.AND P0, PT, R39, R8, PT ;  /* 0x000000082700720c */ /* 0x000fe20003f06070 */
[----:B------:R-:W-:Y:S01]  /*2290*/  FMUL R39, R36, 0.10703222453594207764 ;  /* 0x3ddb33b624277820 */ /* 0x000fe20000400000 */
[--C-:B------:R-:W-:Y:S01]  /*22a0*/  LOP3.LUT R53, R53, 0x80000000, R48.reuse, 0xb8, !PT ;  /* 0x8000000035357812 */ /* 0x100fe200078eb830 */
[----:B------:R-:W-:Y:S01]  /*22b0*/  @!P2 FFMA R53, R48, R55, R48 ;  /* 0x000000373035a223 */ /* 0x000fe20000000030 */
[----:B-1----:R-:W-:Y:S01]  /*22c0*/  FADD R55, R16, 1 ;  /* 0x3f80000010377421 */ /* 0x002fe20000000000 */
[----:B------:R-:W-:Y:S01]  /*22d0*/  FMUL R48, R46, R46 ;  /* 0x0000002e2e307220 */ /* 0x000fe20000400000 */
[----:B------:R-:W-:Y:S01]  /*22e0*/  FFMA R16, R36, R39, 0.79788458347320556641 ;  /* 0x3f4c422a24107423 */ /* 0x000fe20000000027 */
[----:B------:R-:W-:Y:S01]  /*22f0*/  FFMA R39, -R41, R41, 1 ;  /* 0x3f80000029277423 */ /* 0x000fe20000000129 */
[----:B------:R-:W-:Y:S01]  /*2300*/  FFMA R53, R53, R47, 0.5 ;  /* 0x3f00000035357423 */ /* 0x000fe2000000002f */
[----:B------:R-:W-:Y:S01]  /*2310*/  FFMA R59, R48, R43, -0.052303962409496307373 ;  /* 0xbd563cae303b7423 */ /* 0x000fe2000000002b */
[----:B------:R-:W0:Y:S01]  /*2320*/  MUFU.RCP R55, R55 ;  /* 0x0000003700377308 */ /* 0x000e220000001000 */
[----:B------:R-:W-:Y:S01]  /*2330*/  FMUL R39, R39, R16 ;  /* 0x0000001027277220 */ /* 0x000fe20000400000 */
[----:B------:R-:W-:Y:S01]  /*2340*/  FSETP.GE.AND P2, PT, |R46|, 9.010913848876953125, PT ;  /* 0x41102cb42e00780b */ /* 0x000fe20003f46200 */
[----:B------:R-:W-:Y:S01]  /*2350*/  FFMA R61, R48, R59, 0.1331529766321182251 ;  /* 0x3e085941303d7423 */ /* 0x000fe2000000003b */
[----:B------:R-:W-:-:S03]  /*2360*/  ISETP.GE.U32.OR P0, PT, R13, R10, P0 ;  /* 0x0000000a0d00720c */ /* 0x000fc60000706470 */
[----:B------:R-:W-:Y:S01]  /*2370*/  FFMA R16, R48, R61, -0.33332768082618713379 ;  /* 0xbeaaa9ed30107423 */ /* 0x000fe2000000003d */
[----:B0-----:R-:W-:-:S03]  /*2380*/  FFMA R59, R55, -2, R42 ;  /* 0xc0000000373b7823 */ /* 0x001fc6000000002a */
[----:B------:R-:W-:Y:S01]  /*2390*/  FFMA R55, R48, R16, RZ ;  /* 0x0000001030377223 */ /* 0x000fe200000000ff */
[C---:B------:R-:W-:Y:S01]  /*23a0*/  FMUL R16, R36.reuse, R53 ;  /* 0x0000003524107220 */ /* 0x040fe20000400000 */
[----:B------:R-:W-:Y:S01]  /*23b0*/  FMUL R36, R36, 0.5 ;  /* 0x3f00000024247820 */ /* 0x000fe20000400000 */
[----:B------:R-:W-:Y:S01]  /*23c0*/  FADD R53, R40, 1 ;  /* 0x3f80000028357421 */ /* 0x000fe20000000000 */
[----:B------:R-:W-:Y:S02]  /*23d0*/  FSEL R59, R59, 1, !P2 ;  /* 0x3f8000003b3b7808 */ /* 0x000fe40005000000 */
[----:B------:R-:W-:Y:S01]  /*23e0*/  FMUL R39, R36, R39 ;  /* 0x0000002724277220 */ /* 0x000fe20000400000 */
[----:B------:R-:W-:Y:S01]  /*23f0*/  FADD R36, R41, 1 ;  /* 0x3f80000029247421 */ /* 0x000fe20000000000 */
[--C-:B------:R-:W-:Y:S01]  /*2400*/  LOP3.LUT R48, R59, 0x80000000, R46.reuse, 0xb8, !PT ;  /* 0x800000003b307812 */ /* 0x100fe200078eb82e */
[----:B------:R-:W-:Y:S01]  /*2410*/  @!P3 FFMA R48, R46, R55, R46 ;  /* 0x000000372e30b223 */ /* 0x000fe2000000002e */
[C---:B------:R-:W-:Y:S01]  /*2420*/  FMUL R46, R37.reuse, 0.10703222453594207764 ;  /* 0x3ddb33b6252e7820 */ /* 0x040fe20000400000 */
[----:B------:R-:W-:Y:S01]  /*2430*/  FFMA R39, R36, 0.5, R39 ;  /* 0x3f00000024277823 */ /* 0x000fe20000000027 */
[----:B------:R-:W-:Y:S01]  /*2440*/  FFMA R36, -R40, R40, 1 ;  /* 0x3f80000028247423 */ /* 0x000fe20000000128 */
[----:B------:R-:W-:Y:S01]  /*2450*/  FFMA R48, R48, R47, 0.5 ;  /* 0x3f00000030307423 */ /* 0x000fe2000000002f */
[----:B------:R-:W-:-:S03]  /*2460*/  FFMA R41, R37, R46, 0.79788458347320556641 ;  /* 0x3f4c422a25297423 */ /* 0x000fc6000000002e */
[C---:B------:R-:W-:Y:S01]  /*2470*/  FMUL R48, R37.reuse, R48 ;  /* 0x0000003025307220 */ /* 0x040fe20000400000 */
[----:B------:R-:W-:Y:S01]  /*2480*/  FMUL R46, R36, R41 ;  /* 0x00000029242e7220 */ /* 0x000fe20000400000 */
[----:B------:R-:W-:Y:S02]  /*2490*/  FMUL R41, R37, 0.5 ;  /* 0x3f00000025297820 */ /* 0x000fe40000400000 */
[----:B------:R-:W0:Y:S02]  /*24a0*/  @!P0 LDC.64 R36, c[0x0][0x220] ;  /* 0x00008800ff248b82 */ /* 0x000e240000000a00 */
[----:B------:R-:W-:Y:S01]  /*24b0*/  FMUL R46, R41, R46 ;  /* 0x0000002e292e7220 */ /* 0x000fe20000400000 */
[----:B------:R-:W-:-:S03]  /*24c0*/  SHF.L.U32 R41, R18, 0x10, RZ ;  /* 0x0000001012297819 */ /* 0x000fc600000006ff */
[----:B------:R-:W-:Y:S01]  /*24d0*/  FFMA R46, R53, 0.5, R46 ;  /* 0x3f000000352e7823 */ /* 0x000fe2000000002e */
[----:B------:R-:W-:Y:S01]  /*24e0*/  IADD3 R53, P2, R13, R54, RZ ;  /* 0x000000360d357210 */ /* 0x000fe20007f5e0ff */
[----:B------:R-:W-:Y:S01]  /*24f0*/  FMUL R16, R41, R16 ;  /* 0x0000001029107220 */ /* 0x000fe20000400000 */
[----:B------:R-:W-:Y:S01]  /*2500*/  FMUL R41, R39, R41 ;  /* 0x0000002927297220 */ /* 0x000fe20000400000 */
[----:B------:R-:W-:Y:S01]  /*2510*/  PRMT R39, R18, 0x7632, R39 ;  /* 0x0000763212277816 */ /* 0x000fe20000000027 */
[C---:B------:R-:W-:Y:S01]  /*2520*/  IMAD.U32 R18, R38.reuse, 0x10000, RZ ;  /* 0x0001000026127824 */ /* 0x040fe200078e00ff */
[----:B------:R-:W-:Y:S01]  /*2530*/  PRMT R38, R38, 0x7632, R38 ;  /* 0x0000763226267816 */ /* 0x000fe20000000026 */
[----:B------:R-:W-:Y:S02]  /*2540*/  IMAD.X R55, RZ, RZ, R45, P2 ;  /* 0x000000ffff377224 */ /* 0x000fe400010e062d */
[----:B------:R-:W-:Y:S02]  /*2550*/  IMAD.U32 R39, R39, 0x10000, RZ ;  /* 0x0001000027277824 */ /* 0x000fe400078e00ff */
[----:B------:R-:W-:Y:S01]  /*2560*/  FMUL R18, R41, R18 ;  /* 0x0000001229127220 */ /* 0x000fe20000400000 */
[----:B------:R-:W-:-:S02]  /*2570*/  IMAD.U32 R41, R38, 0x10000, RZ ;  /* 0x0001000026297824 */ /* 0x000fc400078e00ff */
[----:B------:R-:W-:Y:S01]  /*2580*/  FMUL R46, R46, R39 ;  /* 0x000000272e2e7220 */ /* 0x000fe20000400000 */
[----:B------:R-:W-:-:S03]  /*2590*/  FMUL R48, R39, R48 ;  /* 0x0000003027307220 */ /* 0x000fc60000400000 */
[----:B------:R-:W-:Y:S01]  /*25a0*/  FMUL R46, R46, R41 ;  /* 0x000000292e2e7220 */ /* 0x000fe20000400000 */
[----:B0-----:R-:W-:Y:S01]  /*25b0*/  @!P0 LEA R36, P3, R28, R36, 0x8 ;  /* 0x000000241c248211 */ /* 0x001fe200078640ff */
[----:B------:R-:W-:-:S03]  /*25c0*/  FMUL R39, R48, R11 ;  /* 0x0000000b30277220 */ /* 0x000fc60000400000 */
[----:B------:R-:W-:Y:S01]  /*25d0*/  @!P0 LEA.HI.X R38, R28, R37, R12, 0x8, P3 ;  /* 0x000000251c268211 */ /* 0x000fe200018f440c */
[-C--:B------:R-:W-:Y:S01]  /*25e0*/  FMUL R37, R46, R11.reuse ;  /* 0x0000000b2e257220 */ /* 0x080fe20000400000 */
[----:B------:R-:W-:Y:S01]  /*25f0*/  @!P0 LEA R40, P3, R53, R36, 0x3 ;  /* 0x0000002435288211 */ /* 0x000fe200078618ff */
[----:B------:R-:W-:-:S03]  /*2600*/  FMUL R36, R18, R11 ;  /* 0x0000000b12247220 */ /* 0x000fc60000400000 */
[----:B------:R-:W-:Y:S01]  /*2610*/  @!P0 LEA.HI.X R41, R53, R38, R55, 0x3, P3 ;  /* 0x0000002635298211 */ /* 0x000fe200018f1c37 */
        /* <DEDUP_REMOVED lines=11> */
.L_x_11531:
[----:B------:R-:W-:Y:S05]  /*26d0*/  BSYNC B0 ;  /* 0x0000000000007941 */ /* 0x000fea0003800000 */
.L_x_11530:
[----:B-----5:R-:W-:Y:S01]  /*26e0*/  IMAD.U32 R53, R51, 0x10000, RZ ;  /* 0x0001000033357824 */ /* 0x020fe200078e00ff */
[----:B------:R-:W-:Y:S01]  /*26f0*/  USHF.L.U64.HI UR9, UR10, 0x1, UR11 ;  /* 0x000000010a097899 */ /* 0x000fe2000801020b */
[----:B------:R-:W-:Y:S01]  /*2700*/  BSSY B0, `(.L_x_11532) ;  /* 0x000008e000007945 */ /* 0x000fe20003800000 */
[----:B------:R-:W-:Y:S01]  /*2710*/  USHF.L.U32 UR8, UR10, 0x1, URZ ;  /* 0x000000010a087899 */ /* 0x000fe2000800063f */
[----:B01----:R-:W-:-:S04]  /*2720*/  FMUL R40, R53, 0.044714998453855514526 ;  /* 0x3d37271335287820 */ /* 0x003fc80000400000 */
[C---:B------:R-:W-:Y:S01]  /*2730*/  FFMA R41, R53.reuse, R40, 1 ;  /* 0x3f80000035297423 */ /* 0x040fe20000000028 */
[----:B------:R-:W-:-:S04]  /*2740*/  FMUL R40, R53, 0.79788458347320556641 ;  /* 0x3f4c422a35287820 */ /* 0x000fc80000400000 */
        /* <DEDUP_REMOVED lines=13> */
[----:B0-----:R-:W-:Y:S01]  /*2820*/  FFMA R61, R55, -2, R42 ;  /* 0xc0000000373d7823 */ /* 0x001fe2000000002a */
[----:B------:R-:W-:Y:S02]  /*2830*/  PRMT R55, R51, 0x7632, R55 ;  /* 0x0000763233377816 */ /* 0x000fe40000000037 */
[----:B------:R-:W-:Y:S02]  /*2840*/  FMNMX R51, R41, |R52|, !PT ;  /* 0x4000003429337209 */ /* 0x000fe40007800000 */
[----:B------:R-:W-:Y:S01]  /*2850*/  FSEL R61, R61, 1, !P0 ;  /* 0x3f8000003d3d7808 */ /* 0x000fe20004000000 */
[----:B------:R-:W-:-:S03]  /*2860*/  IMAD.U32 R55, R55, 0x10000, RZ ;  /* 0x0001000037377824 */ /* 0x000fc600078e00ff */
[--C-:B------:R-:W-:Y:S01]  /*2870*/  LOP3.LUT R59, R61, 0x80000000, R40.reuse, 0xb8, !PT ;  /* 0x800000003d3b7812 */ /* 0x100fe200078eb828 */
[----:B------:R-:W-:Y:S01]  /*2880*/  @!P2 FFMA R59, R40, R19, R40 ;  /* 0x00000013283ba223 */ /* 0x000fe20000000028 */
[----:B------:R-:W-:-:S04]  /*2890*/  FMUL R40, R55, 0.044714998453855514526 ;  /* 0x3d37271337287820 */ /* 0x000fc80000400000 */
[C---:B------:R-:W-:Y:S01]  /*28a0*/  FFMA R19, R55.reuse, R40, 1 ;  /* 0x3f80000037137423 */ /* 0x040fe20000000028 */
[----:B------:R-:W-:-:S04]  /*28b0*/  FMUL R40, R55, 0.79788458347320556641 ;  /* 0x3f4c422a37287820 */ /* 0x000fc80000400000 */
[----:B------:R-:W-:-:S04]  /*28c0*/  FMUL R40, R40, R19 ;  /* 0x0000001328287220 */ /* 0x000fc80000400000 */
[C---:B------:R-:W-:Y:S01]  /*28d0*/  FMUL R60, |R40|.reuse, 2.8853900432586669922 ;  /* 0x4038aa3b283c7820 */ /* 0x040fe20000400200 */
[C---:B------:R-:W-:Y:S01]  /*28e0*/  FMUL R52, R40.reuse, R40 ;  /* 0x0000002828347220 */ /* 0x040fe20000400000 */
[C---:B------:R-:W-:Y:S02]  /*28f0*/  FSETP.GE.AND P2, PT, |R40|.reuse, 0.60000002384185791016, PT ;  /* 0x3f19999a2800780b */ /* 0x040fe40003f46200 */
[----:B------:R-:W-:Y:S01]  /*2900*/  FSETP.GE.AND P0, PT, |R40|, 9.010913848876953125, PT ;  /* 0x41102cb42800780b */ /* 0x000fe20003f06200 */
[----:B------:R-:W-:Y:S01]  /*2910*/  FFMA R41, R52, R43, -0.052303962409496307373 ;  /* 0xbd563cae34297423 */ /* 0x000fe2000000002b */
[----:B------:R-:W0:Y:S02]  /*2920*/  MUFU.EX2 R60, R60 ;  /* 0x0000003c003c7308 */ /* 0x000e240000000800 */
[----:B0-----:R-:W-:-:S06]  /*2930*/  FADD R61, R60, 1 ;  /* 0x3f8000003c3d7421 */ /* 0x001fcc0000000000 */
[----:B------:R0:W1:Y:S02]  /*2940*/  MUFU.RCP R19, R61 ;  /* 0x0000003d00137308 */ /* 0x0000640000001000 */
[----:B0-----:R-:W-:Y:S01]  /*2950*/  FFMA R61, R52, R41, 0.1331529766321182251 ;  /* 0x3e085941343d7423 */ /* 0x001fe20000000029 */
[----:B-1----:R-:W-:-:S03]  /*2960*/  FFMA R41, R19, -2, R42 ;  /* 0xc000000013297823 */ /* 0x002fc6000000002a */
[C---:B------:R-:W-:Y:S02]  /*2970*/  FFMA R19, R52.reuse, R61, -0.33332768082618713379 ;  /* 0xbeaaa9ed34137423 */ /* 0x040fe4000000003d */
[----:B------:R-:W-:Y:S02]  /*2980*/  FSEL R41, R41, 1, !P0 ;  /* 0x3f80000029297808 */ /* 0x000fe40004000000 */
[----:B------:R-:W-:Y:S01]  /*2990*/  FFMA R19, R52, R19, RZ ;  /* 0x0000001334137223 */ /* 0x000fe200000000ff */
[----:B------:R-:W-:Y:S01]  /*29a0*/  FMUL R52, R55, 0.10703222453594207764 ;  /* 0x3ddb33b637347820 */ /* 0x000fe20000400000 */
[--C-:B------:R-:W-:Y:S02]  /*29b0*/  LOP3.LUT R41, R41, 0x80000000, R40.reuse, 0xb8, !PT ;  /* 0x8000000029297812 */ /* 0x100fe400078eb828 */
[----:B------:R-:W-:Y:S01]  /*29c0*/  @!P2 FFMA R41, R40, R19, R40 ;  /* 0x000000132829a223 */ /* 0x000fe20000000028 */
[----:B------:R-:W-:Y:S01]  /*29d0*/  FMUL R40, R53, 0.10703222453594207764 ;  /* 0x3ddb33b635287820 */ /* 0x000fe20000400000 */
[----:B------:R-:W-:-:S03]  /*29e0*/  FMNMX R19, |R58|, R51, !PT ;  /* 0x000000333a137209 */ /* 0x000fc60007800200 */
[----:B------:R-:W-:Y:S01]  /*29f0*/  FFMA R51, R53, R40, 0.79788458347320556641 ;  /* 0x3f4c422a35337423 */ /* 0x000fe20000000028 */
[C---:B------:R-:W-:Y:S01]  /*2a00*/  FFMA R40, -R59.reuse, R59, 1 ;  /* 0x3f8000003b287423 */ /* 0x040fe2000000013b */
[----:B------:R-:W-:Y:S01]  /*2a10*/  FADD R59, R59, 1 ;  /* 0x3f8000003b3b7421 */ /* 0x000fe20000000000 */
[----:B------:R-:W-:Y:S02]  /*2a20*/  FMNMX R19, |R50|, R19, !PT ;  /* 0x0000001332137209 */ /* 0x000fe40007800200 */
[----:B------:R-:W-:Y:S01]  /*2a30*/  FMUL R51, R40, R51 ;  /* 0x0000003328337220 */ /* 0x000fe20000400000 */
[----:B------:R-:W-:-:S04]  /*2a40*/  FMUL R40, R53, 0.5 ;  /* 0x3f00000035287820 */ /* 0x000fc80000400000 */
[----:B------:R-:W-:Y:S01]  /*2a50*/  FMUL R40, R40, R51 ;  /* 0x0000003328287220 */ /* 0x000fe20000400000 */
[----:B------:R-:W-:-:S03]  /*2a60*/  FFMA R51, R55, R52, 0.79788458347320556641 ;  /* 0x3f4c422a37337423 */ /* 0x000fc60000000034 */
[----:B------:R-:W-:Y:S01]  /*2a70*/  FFMA R50, R59, 0.5, R40 ;  /* 0x3f0000003b327823 */ /* 0x000fe20000000028 */
[C---:B------:R-:W-:Y:S01]  /*2a80*/  FFMA R40, -R41.reuse, R41, 1 ;  /* 0x3f80000029287423 */ /* 0x040fe20000000129 */
[----:B------:R-:W-:-:S03]  /*2a90*/  FADD R41, R41, 1 ;  /* 0x3f80000029297421 */ /* 0x000fc60000000000 */
[----:B------:R-:W-:Y:S01]  /*2aa0*/  FMUL R52, R40, R51 ;  /* 0x0000003328347220 */ /* 0x000fe20000400000 */
[----:B------:R-:W-:Y:S01]  /*2ab0*/  FMUL R40, R53, 0.035677410662174224854 ;  /* 0x3d12227a35287820 */ /* 0x000fe20000400000 */
[----:B------:R-:W-:-:S03]  /*2ac0*/  FMUL R51, R55, 0.5 ;  /* 0x3f00000037337820 */ /* 0x000fc60000400000 */
[----:B------:R-:W-:Y:S01]  /*2ad0*/  FFMA R40, R53, R40, 0.79788458347320556641 ;  /* 0x3f4c422a35287423 */ /* 0x000fe20000000028 */
[----:B------:R-:W-:Y:S01]  /*2ae0*/  FMUL R52, R51, R52 ;  /* 0x0000003433347220 */ /* 0x000fe20000400000 */
[C---:B------:R-:W-:Y:S01]  /*2af0*/  PRMT R51, R49.reuse, 0x7632, R51 ;  /* 0x0000763231337816 */ /* 0x040fe20000000033 */
[----:B------:R-:W-:Y:S02]  /*2b00*/  IMAD.U32 R49, R49, 0x10000, RZ ;  /* 0x0001000031317824 */ /* 0x000fe400078e00ff */
[----:B------:R-:W-:Y:S01]  /*2b10*/  FMUL R58, R53, R40 ;  /* 0x00000028353a7220 */ /* 0x000fe20000400000 */
[----:B------:R-:W-:Y:S01]  /*2b20*/  FFMA R52, R41, 0.5, R52 ;  /* 0x3f00000029347823 */ /* 0x000fe20000000034 */
[----:B------:R-:W-:Y:S01]  /*2b30*/  PRMT R41, R17, 0x7632, R41 ;  /* 0x0000763211297816 */ /* 0x000fe20000000029 */
[----:B------:R-:W-:Y:S02]  /*2b40*/  IMAD.U32 R51, R51, 0x10000, RZ ;  /* 0x0001000033337824 */ /* 0x000fe400078e00ff */
[----:B------:R-:W-:Y:S01]  /*2b50*/  FMUL R40, |R58|, 2.8853900432586669922 ;  /* 0x4038aa3b3a287820 */ /* 0x000fe20000400200 */
[----:B------:R-:W-:-:S02]  /*2b60*/  IMAD.U32 R17, R17, 0x10000, RZ ;  /* 0x0001000011117824 */ /* 0x000fc400078e00ff */
[----:B------:R-:W-:Y:S01]  /*2b70*/  FMUL R50, R50, R49 ;  /* 0x0000003132327220 */ /* 0x000fe20000400000 */
[----:B------:R-:W-:Y:S02]  /*2b80*/  IMAD.U32 R60, R41, 0x10000, RZ ;  /* 0x00010000293c7824 */ /* 0x000fe400078e00ff */
[----:B------:R-:W-:Y:S01]  /*2b90*/  FMUL R41, R52, R51 ;  /* 0x0000003334297220 */ /* 0x000fe20000400000 */
[----:B------:R-:W-:Y:S01]  /*2ba0*/  FSETP.GE.AND P0, PT, |R58|, 9.010913848876953125, PT ;  /* 0x41102cb43a00780b */ /* 0x000fe20003f06200 */
[----:B------:R-:W0:Y:S01]  /*2bb0*/  MUFU.EX2 R40, R40 ;  /* 0x0000002800287308 */ /* 0x000e220000000800 */
[----:B------:R-:W-:Y:S01]  /*2bc0*/  FMUL R52, R50, R17 ;  /* 0x0000001132347220 */ /* 0x000fe20000400000 */
[----:B------:R-:W-:Y:S01]  /*2bd0*/  FMUL R50, R41, R60 ;  /* 0x0000003c29327220 */ /* 0x000fe20000400000 */
[----:B------:R-:W-:Y:S01]  /*2be0*/  IMAD.MOV.U32 R41, RZ, RZ, R33 ;  /* 0x000000ffff297224 */ /* 0x000fe200078e0021 */
[----:B------:R-:W-:Y:S01]  /*2bf0*/  FSETP.GE.AND P2, PT, |R58|, 0.60000002384185791016, PT ;  /* 0x3f19999a3a00780b */ /* 0x000fe20003f46200 */
[----:B0-----:R-:W-:Y:S01]  /*2c00*/  FADD R59, R40, 1 ;  /* 0x3f800000283b7421 */ /* 0x001fe20000000000 */
[----:B------:R-:W-:-:S04]  /*2c10*/  IMAD R40, R56, UR9, RZ ;  /* 0x0000000938287c24 */ /* 0x000fc8000f8e02ff */
[----:B------:R-:W-:Y:S01]  /*2c20*/  IMAD R17, R57, UR8, R40 ;  /* 0x0000000839117c24 */ /* 0x000fe2000f8e0228 */
[----:B------:R-:W-:Y:S01]  /*2c30*/  MOV R40, R32 ;  /* 0x0000002000287202 */ /* 0x000fe20000000f00 */
[----:B------:R-:W-:Y:S01]  /*2c40*/  FMUL R57, R58, R58 ;  /* 0x0000003a3a397220 */ /* 0x000fe20000400000 */
[----:B------:R-:W0:Y:S03]  /*2c50*/  MUFU.RCP R59, R59 ;  /* 0x0000003b003b7308 */ /* 0x000e260000001000 */
[----:B------:R-:W-:-:S04]  /*2c60*/  IMAD.WIDE.U32 R40, R56, UR8, R40 ;  /* 0x0000000838287c25 */ /* 0x000fc8000f8e0028 */
[----:B------:R-:W-:-:S04]  /*2c70*/  FFMA R56, R57, R43, -0.052303962409496307373 ;  /* 0xbd563cae39387423 */ /* 0x000fc8000000002b */
[----:B------:R-:W-:-:S04]  /*2c80*/  FFMA R56, R57, R56, 0.1331529766321182251 ;  /* 0x3e08594139387423 */ /* 0x000fc80000000038 */
[----:B------:R-:W-:-:S04]  /*2c90*/  FFMA R56, R57, R56, -0.33332768082618713379 ;  /* 0xbeaaa9ed39387423 */ /* 0x000fc80000000038 */
[----:B------:R-:W-:Y:S01]  /*2ca0*/  FFMA R57, R57, R56, RZ ;  /* 0x0000003839397223 */ /* 0x000fe200000000ff */
[----:B------:R-:W-:Y:S01]  /*2cb0*/  FMUL R56, R55, 0.035677410662174224854 ;  /* 0x3d12227a37387820 */ /* 0x000fe20000400000 */
[----:B0-----:R-:W-:-:S03]  /*2cc0*/  FFMA R60, R59, -2, R42 ;  /* 0xc00000003b3c7823 */ /* 0x001fc6000000002a */
[C---:B------:R-:W-:Y:S02]  /*2cd0*/  FFMA R56, R55.reuse, R56, 0.79788458347320556641 ;  /* 0x3f4c422a37387423 */ /* 0x040fe40000000038 */
[----:B------:R-:W-:Y:S02]  /*2ce0*/  FSEL R59, R60, 1, !P0 ;  /* 0x3f8000003c3b7808 */ /* 0x000fe40004000000 */
[----:B------:R-:W-:Y:S02]  /*2cf0*/  FMUL R56, R55, R56 ;  /* 0x0000003837387220 */ /* 0x000fe40000400000 */
[--C-:B------:R-:W-:Y:S01]  /*2d00*/  LOP3.LUT R60, R59, 0x80000000, R58.reuse, 0xb8, !PT ;  /* 0x800000003b3c7812 */ /* 0x100fe200078eb83a */
[----:B------:R-:W-:Y:S01]  /*2d10*/  @!P2 FFMA R60, R58, R57, R58 ;  /* 0x000000393a3ca223 */ /* 0x000fe2000000003a */
[C---:B------:R-:W-:Y:S01]  /*2d20*/  FMUL R59, |R56|.reuse, 2.8853900432586669922 ;  /* 0x4038aa3b383b7820 */ /* 0x040fe20000400200 */
[C---:B------:R-:W-:Y:S01]  /*2d30*/  FMUL R58, R56.reuse, R56 ;  /* 0x00000038383a7220 */ /* 0x040fe20000400000 */
[----:B------:R-:W-:Y:S01]  /*2d40*/  FSETP.GE.AND P2, PT, |R56|, 0.60000002384185791016, PT ;  /* 0x3f19999a3800780b */ /* 0x000fe20003f46200 */
[----:B------:R-:W-:Y:S01]  /*2d50*/  FFMA R60, R60, R47, 0.5 ;  /* 0x3f0000003c3c7423 */ /* 0x000fe2000000002f */
[----:B------:R-:W-:Y:S01]  /*2d60*/  FSETP.GE.AND P0, PT, |R56|, 9.010913848876953125, PT ;  /* 0x41102cb43800780b */ /* 0x000fe20003f06200 */
[C---:B------:R-:W-:Y:S01]  /*2d70*/  FFMA R43, R58.reuse, R43, -0.052303962409496307373 ;  /* 0xbd563cae3a2b7423 */ /* 0x040fe2000000002b */
[----:B------:R-:W0:Y:S03]  /*2d80*/  MUFU.EX2 R59, R59 ;  /* 0x0000003b003b7308 */ /* 0x000e260000000800 */
[----:B------:R-:W-:-:S04]  /*2d90*/  FFMA R43, R58, R43, 0.1331529766321182251 ;  /* 0x3e0859413a2b7423 */ /* 0x000fc8000000002b */
[----:B------:R-:W-:Y:S01]  /*2da0*/  FFMA R43, R58, R43, -0.33332768082618713379 ;  /* 0xbeaaa9ed3a2b7423 */ /* 0x000fe2000000002b */
[----:B0-----:R-:W-:-:S06]  /*2db0*/  FADD R57, R59, 1 ;  /* 0x3f8000003b397421 */ /* 0x001fcc0000000000 */
[----:B------:R-:W0:Y:S02]  /*2dc0*/  MUFU.RCP R57, R57 ;  /* 0x0000003900397308 */ /* 0x000e240000001000 */
[----:B0-----:R-:W-:Y:S01]  /*2dd0*/  FFMA R61, R57, -2, R42 ;  /* 0xc0000000393d7823 */ /* 0x001fe2000000002a */
[----:B------:R-:W-:Y:S02]  /*2de0*/  FFMA R57, R58, R43, RZ ;  /* 0x0000002b3a397223 */ /* 0x000fe400000000ff */
[----:B------:R-:W0:Y:S02]  /*2df0*/  @P1 LDC.64 R42, c[0x0][0x220] ;  /* 0x00008800ff2a1b82 */ /* 0x000e240000000a00 */
[----:B------:R-:W-:-:S04]  /*2e00*/  FSEL R61, R61, 1, !P0 ;  /* 0x3f8000003d3d7808 */ /* 0x000fc80004000000 */
[--C-:B------:R-:W-:Y:S01]  /*2e10*/  LOP3.LUT R58, R61, 0x80000000, R56.reuse, 0xb8, !PT ;  /* 0x800000003d3a7812 */ /* 0x100fe200078eb838 */
[----:B------:R-:W-:Y:S01]  /*2e20*/  @!P2 FFMA R58, R56, R57, R56 ;  /* 0x00000039383aa223 */ /* 0x000fe20000000038 */
[----:B------:R-:W-:-:S04]  /*2e30*/  IADD3 R56, P0, P2, R15, R54, R30 ;  /* 0x000000360f387210 */ /* 0x000fc80007a1e01e */
[----:B------:R-:W-:Y:S02]  /*2e40*/  IADD3.X R57, RZ, R45, R44, P0, P2 ;  /* 0x0000002dff397210 */ /* 0x000fe400007e442c */
[----:B0-----:R-:W-:Y:S01]  /*2e50*/  @P1 LEA R45, P0, R28, R42, 0x8 ;  /* 0x0000002a1c2d1211 */ /* 0x001fe200078040ff */
[----:B------:R-:W-:Y:S01]  /*2e60*/  FFMA R42, R58, R47, 0.5 ;  /* 0x3f0000003a2a7423 */ /* 0x000fe2000000002f */
[----:B------:R-:W-:Y:S02]  /*2e70*/  FMUL R58, R53, R60 ;  /* 0x0000003c353a7220 */ /* 0x000fe40000400000 */
[----:B------:R-:W-:Y:S01]  /*2e80*/  @P1 LEA.HI.X R43, R28, R43, R12, 0x8, P0 ;  /* 0x0000002b1c2b1211 */ /* 0x000fe200000f440c */
[----:B------:R-:W-:Y:S01]  /*2e90*/  FMUL R60, R55, R42 ;  /* 0x0000002a373c7220 */ /* 0x000fe20000400000 */
[----:B------:R-:W-:Y:S01]  /*2ea0*/  @P1 LEA R54, P0, R56, R45, 0x3 ;  /* 0x0000002d38361211 */ /* 0x000fe200078018ff */
[----:B------:R-:W-:Y:S01]  /*2eb0*/  FMUL R42, R52, R11 ;  /* 0x0000000b342a7220 */ /* 0x000fe20000400000 */
[----:B------:R-:W-:Y:S01]  /*2ec0*/  FMUL R58, R49, R58 ;  /* 0x0000003a313a7220 */ /* 0x000fe20000400000 */
[----:B------:R-:W-:Y:S01]  /*2ed0*/  FMUL R60, R51, R60 ;  /* 0x0000003c333c7220 */ /* 0x000fe20000400000 */
[----:B------:R-:W-:Y:S01]  /*2ee0*/  @P1 LEA.HI.X R55, R56, R43, R57, 0x3, P0 ;  /* 0x0000002b38371211 */ /* 0x000fe200000f1c39 */
[-C--:B------:R-:W-:Y:S01]  /*2ef0*/  FMUL R43, R50, R11.reuse ;  /* 0x0000000b322b7220 */ /* 0x080fe20000400000 */
[----:B------:R-:W-:Y:S01]  /*2f00*/  IADD3 R47, P0, R30, 0x3f, RZ ;  /* 0x0000003f1e2f7810 */ /* 0x000fe20007f1e0ff */
[-C--:B------:R-:W-:Y:S01]  /*2f10*/  FMUL R44, R58, R11.reuse ;  /* 0x0000000b3a2c7220 */ /* 0x080fe20000400000 */
[----:B------:R-:W-:-:S02]  /*2f20*/  FMUL R45, R60, R11 ;  /* 0x0000000b3c2d7220 */ /* 0x000fc40000400000 */
[----:B------:R0:W-:Y:S01]  /*2f30*/  @P1 STG.E.64 desc[UR6][R54.64], R42 ;  /* 0x0000002a36001986 */ /* 0x0001e2000c101b06 */
[----:B------:R-:W-:Y:S01]  /*2f40*/  IMAD.X R49, RZ, RZ, R31, P0 ;  /* 0x000000ffff317224 */ /* 0x000fe200000e061f */
[----:B------:R-:W-:Y:S07]  /*2f50*/  @!P1 BRA `(.L_x_11533) ;  /* 0x0000000000209947 */ /* 0x000fee0003800000 */
        /* <DEDUP_REMOVED lines=8> */
.L_x_11533:
[----:B------:R-:W-:Y:S05]  /*2fe0*/  BSYNC B0 ;  /* 0x0000000000007941 */ /* 0x000fea0003800000 */
.L_x_11532:
[----:B------:R-:W2:Y:S01]  /*2ff0*/  S2UR UR5, SR_CgaCtaId ;  /* 0x00000000000579c3 */ /* 0x000ea20000008800 */
[--C-:B------:R-:W-:Y:S01]  /*3000*/  SHF.R.U32.HI R35, RZ, 0x6, R49.reuse ;  /* 0x00000006ff237819 */ /* 0x100fe20000011631 */
[----:B------:R-:W-:Y:S01]  /*3010*/  UMOV UR4, 0x400 ;  /* 0x0000040000047882 */ /* 0x000fe20000000000 */
[----:B------:R-:W-:Y:S01]  /*3020*/  SHF.R.U64 R49, R47, 0x6, R49 ;  /* 0x000000062f317819 */ /* 0x000fe20000001231 */
[----:B------:R-:W-:Y:S01]  /*3030*/  UIADD3 UR4, UR4, 0x20, URZ ;  /* 0x0000002004047890 */ /* 0x000fe2000fffe03f */
[----:B------:R-:W-:Y:S01]  /*3040*/  FMNMX R47, |R14|, R19, !PT ;  /* 0x000000130e2f7209 */ /* 0x000fe20007800200 */
[----:B------:R-:W-:Y:S01]  /*3050*/  IMAD R35, R35, R32, RZ ;  /* 0x0000002023237224 */ /* 0x000fe200078e02ff */
[----:B------:R-:W-:Y:S01]  /*3060*/  ISETP.GE.U32.AND P2, PT, R5, R10, PT ;  /* 0x0000000a0500720c */ /* 0x000fe20003f46070 */
[----:B------:R-:W-:Y:S01]  /*3070*/  IMAD.IADD R19, R41, 0x1, R17 ;  /* 0x0000000129137824 */ /* 0x000fe200078e0211 */
[----:B------:R-:W-:Y:S01]  /*3080*/  FMNMX R17, R47, |R18|, !PT ;  /* 0x400000122f117209 */ /* 0x000fe20007800000 */
[----:B-1----:R-:W-:Y:S01]  /*3090*/  IMAD.WIDE.U32 R28, R49, R32, RZ ;  /* 0x00000020311c7225 */ /* 0x002fe200078e00ff */
[--C-:B------:R-:W-:Y:S01]  /*30a0*/  SHF.R.U32.HI R32, RZ, 0x2, R0.reuse ;  /* 0x00000002ff207819 */ /* 0x100fe20000011600 */
[----:B------:R-:W-:Y:S01]  /*30b0*/  BSSY B0, `(.L_x_11534) ;  /* 0x00000a9000007945 */ /* 0x000fe20003800000 */
[----:B------:R-:W-:Y:S01]  /*30c0*/  SHF.L.U64.HI R19, R40, 0x5, R19 ;  /* 0x0000000528137819 */ /* 0x000fe20000010213 */
[----:B------:R-:W-:Y:S01]  /*30d0*/  IMAD R35, R33, R49, R35 ;  /* 0x0000003121237224 */ /* 0x000fe200078e0223 */
[----:B------:R-:W-:Y:S01]  /*30e0*/  FMNMX R33, |R46|, R17, !PT ;  /* 0x000000112e217209 */ /* 0x000fe20007800200 */
[----:B------:R-:W-:Y:S01]  /*30f0*/  IMAD.SHL.U32 R41, R2, 0x20, RZ ;  /* 0x0000002002297824 */ /* 0x000fe200078e00ff */
[----:B------:R-:W-:Y:S01]  /*3100*/  LEA R3, P0, R28, R3, 0x5 ;  /* 0x000000031c037211 */ /* 0x000fe200078028ff */
[----:B------:R-:W-:Y:S01]  /*3110*/  IMAD.IADD R17, R29, 0x1, R35 ;  /* 0x000000011d117824 */ /* 0x000fe200078e0223 */
[----:B------:R-:W-:Y:S01]  /*3120*/  LOP3.LUT R32, R32, 0x38, RZ, 0xc0, !PT ;  /* 0x0000003820207812 */ /* 0x000fe200078ec0ff */
[----:B------:R-:W-:Y:S01]  /*3130*/  IMAD R14, R30, UR11, RZ ;  /* 0x0000000b1e0e7c24 */ /* 0x000fe2000f8e02ff */
[----:B------:R-:W-:Y:S01]  /*3140*/  LOP3.LUT R3, RZ, R3, RZ, 0x33, !PT ;  /* 0x00000003ff037212 */ /* 0x000fe200078e33ff */
[----:B------:R-:W-:Y:S01]  /*3150*/  IMAD.SHL.U32 R18, R40, 0x20, RZ ;  /* 0x0000002028127824 */ /* 0x000fe200078e00ff */
[----:B------:R-:W-:Y:S01]  /*3160*/  LEA.HI.X R12, R28, R4, R17, 0x5, P0 ;  /* 0x000000041c0c7211 */ /* 0x000fe200000f2c11 */
[----:B--2---:R-:W-:Y:S01]  /*3170*/  ULEA UR4, UR5, UR4, 0x18 ;  /* 0x0000000405047291 */ /* 0x004fe2000f8ec03f */
[----:B------:R-:W-:Y:S01]  /*3180*/  LOP3.LUT R2, R41, 0xffffffe0, R0, 0xe2, !PT ;  /* 0xffffffe029027812 */ /* 0x000fe200078ee200 */
[----:B------:R-:W-:Y:S01]  /*3190*/  IMAD R17, R31, UR10, R14 ;  /* 0x0000000a1f117c24 */ /* 0x000fe2000f8e020e */
[----:B------:R-:W-:Y:S01]  /*31a0*/  LEA R34, P1, R34, R3, 0x5 ;  /* 0x0000000322227211 */ /* 0x000fe200078228ff */
[----:B------:R-:W-:Y:S01]  /*31b0*/  IMAD.WIDE.U32 R30, R30, UR10, R18 ;  /* 0x0000000a1e1e7c25 */ /* 0x000fe2000f8e0012 */
[----:B------:R-:W-:-:S02]  /*31c0*/  LOP3.LUT R12, RZ, R12, RZ, 0x33, !PT ;  /* 0x0000000cff0c7212 */ /* 0x000fc400078e33ff */
[----:B------:R-:W-:Y:S01]  /*31d0*/  FMNMX R3, |R16|, R33, !PT ;  /* 0x0000002110037209 */ /* 0x000fe20007800200 */
[----:B------:R-:W-:Y:S01]  /*31e0*/  IMAD R7, R2, 0x21, R7 ;  /* 0x0000002102077824 */ /* 0x000fe200078e0207 */
[----:B------:R-:W-:Y:S01]  /*31f0*/  ISETP.GT.U32.AND P0, PT, R34, -0x21, PT ;  /* 0xffffffdf2200780c */ /* 0x000fe20003f04070 */
[C---:B------:R-:W-:Y:S01]  /*3200*/  IMAD R4, R2.reuse, 0x21, R9 ;  /* 0x0000002102047824 */ /* 0x040fe200078e0209 */
[----:B------:R-:W-:Y:S01]  /*3210*/  P2R R46, PR, RZ, 0x4 ;  /* 0x00000004ff2e7803 */ /* 0x000fe20000000000 */
[C---:B------:R-:W-:Y:S02]  /*3220*/  IMAD R13, R2.reuse, 0x21, R13 ;  /* 0x00000021020d7824 */ /* 0x040fe400078e020d */
[----:B------:R-:W-:Y:S01]  /*3230*/  IMAD R9, R2, 0x21, R15 ;  /* 0x0000002102097824 */ /* 0x000fe200078e020f */
[----:B------:R-:W-:Y:S01]  /*3240*/  FMNMX R15, |R48|, R3, !PT ;  /* 0x00000003300f7209 */ /* 0x000fe20007800200 */
[----:B------:R-:W-:Y:S01]  /*3250*/  IMAD.X R12, RZ, RZ, R12, P1 ;  /* 0x000000ffff0c7224 */ /* 0x000fe200008e060c */
[----:B------:R-:W-:Y:S01]  /*3260*/  LEA R3, R7, UR4, 0x2 ;  /* 0x0000000407037c11 */ /* 0x000fe2000f8e10ff */
[----:B------:R-:W-:Y:S01]  /*3270*/  IMAD.IADD R10, R31, 0x1, R17 ;  /* 0x000000011f0a7824 */ /* 0x000fe200078e0211 */
[----:B------:R-:W-:-:S02]  /*3280*/  LEA R4, R4, UR4, 0x2 ;  /* 0x0000000404047c11 */ /* 0x000fc4000f8e10ff */
[----:B------:R-:W-:Y:S01]  /*3290*/  LEA R7, R13, UR4, 0x2 ;  /* 0x000000040d077c11 */ /* 0x000fe2000f8e10ff */
[----:B------:R-:W-:Y:S01]  /*32a0*/  STS [R3], R26 ;  /* 0x0000001a03007388 */ /* 0x000fe20000000800 */
[----:B------:R-:W-:Y:S02]  /*32b0*/  ISETP.GT.U32.AND.EX P0, PT, R12, -0x1, PT, P0 ;  /* 0xffffffff0c00780c */ /* 0x000fe40003f04100 */
[----:B------:R-:W-:Y:S01]  /*32c0*/  FMNMX R13, R15, |R52|, !PT ;  /* 0x400000340f0d7209 */ /* 0x000fe20007800000 */
[----:B------:R1:W-:Y:S01]  /*32d0*/  STS [R4], R22 ;  /* 0x0000001604007388 */ /* 0x0003e20000000800 */
[----:B------:R-:W-:Y:S02]  /*32e0*/  LEA R9, R9, UR4, 0x2 ;  /* 0x0000000409097c11 */ /* 0x000fe4000f8e10ff */
[----:B------:R-:W-:Y:S01]  /*32f0*/  FMNMX R15, |R50|, R13, !PT ;  /* 0x0000000d320f7209 */ /* 0x000fe20007800200 */
[----:B------:R2:W-:Y:S01]  /*3300*/  STS [R7], R36 ;  /* 0x0000002407007388 */ /* 0x0005e20000000800 */
[----:B------:R-:W-:-:S02]  /*3310*/  IMAD.WIDE.U32 R12, R32, UR10, RZ ;  /* 0x0000000a200c7c25 */ /* 0x000fc4000f8e00ff */
[----:B------:R-:W-:Y:S01]  /*3320*/  FMNMX R15, |R58|, R15, !PT ;  /* 0x0000000f3a0f7209 */ /* 0x000fe20007800200 */
[----:B------:R2:W-:Y:S01]  /*3330*/  STS [R9], R42 ;  /* 0x0000002a09007388 */ /* 0x0005e20000000800 */
[----:B------:R-:W-:Y:S01]  /*3340*/  IMAD R35, R32, UR11, R13 ;  /* 0x0000000b20237c24 */ /* 0x000fe2000f8e020d */
[----:B-1----:R-:W-:Y:S01]  /*3350*/  SEL R22, R34, 0xffffffdf, P0 ;  /* 0xffffffdf22167807 */ /* 0x002fe20000000000 */
[----:B------:R-:W-:Y:S01]  /*3360*/  IMAD.MOV.U32 R33, RZ, RZ, R12 ;  /* 0x000000ffff217224 */ /* 0x000fe200078e000c */
[----:B------:R-:W-:Y:S02]  /*3370*/  FMNMX R60, |R60|, R15, !PT ;  /* 0x0000000f3c3c7209 */ /* 0x000fe40007800200 */
[----:B------:R-:W-:-:S05]  /*3380*/  LOP3.LUT R22, RZ, R22, RZ, 0x33, !PT ;  /* 0x00000016ff167212 */ /* 0x000fca00078e33ff */
[----:B------:R-:W-:Y:S01]  /*3390*/  IMAD.IADD R22, R22, 0x1, -R5 ;  /* 0x0000000116167824 */ /* 0x000fe200078e0a05 */
[----:B------:R-:W-:Y:S06]  /*33a0*/  BAR.SYNC.DEFER_BLOCKING 0x0 ;  /* 0x0000000000007b1d */ /* 0x000fec0000010000 */
[----:B--2---:R-:W-:Y:S05]  /*33b0*/  @P2 BRA `(.L_x_11535) ;  /* 0x0000000400e02947 */ /* 0x004fea0003800000 */
[C---:B------:R-:W-:Y:S01]  /*33c0*/  IADD3 R12, R22.reuse, -0x1, RZ ;  /* 0xffffffff160c7810 */ /* 0x040fe20007ffe0ff */
[----:B------:R-:W-:Y:S01]  /*33d0*/  BSSY B1, `(.L_x_11536) ;  /* 0x0000047000017945 */ /* 0x000fe20003800000 */
[----:B------:R-:W-:Y:S01]  /*33e0*/  LOP3.LUT P0, R48, R22, 0x3, RZ, 0xc0, !PT ;  /* 0x0000000316307812 */ /* 0x000fe2000780c0ff */
[----:B------:R-:W-:Y:S01]  /*33f0*/  IMAD.MOV.U32 R26, RZ, RZ, RZ ;  /* 0x000000ffff1a7224 */ /* 0x000fe200078e00ff */
[----:B------:R-:W-:Y:S01]  /*3400*/  ISETP.GE.U32.AND P1, PT, R12, 0x3, PT ;  /* 0x000000030c00780c */ /* 0x000fe20003f26070 */
[----:B------:R-:W-:Y:S02]  /*3410*/  IMAD.MOV.U32 R59, RZ, RZ, R5 ;  /* 0x000000ffff3b7224 */ /* 0x000fe400078e0005 */
[----:B------:R-:W-:Y:S02]  /*3420*/  IMAD.MOV.U32 R41, RZ, RZ, R6 ;  /* 0x000000ffff297224 */ /* 0x000fe400078e0006 */
[----:B------:R-:W-:Y:S02]  /*3430*/  IMAD.MOV.U32 R57, RZ, RZ, R33 ;  /* 0x000000ffff397224 */ /* 0x000fe400078e0021 */
[----:B------:R-:W-:-:S06]  /*3440*/  IMAD.MOV.U32 R47, RZ, RZ, R35 ;  /* 0x000000ffff2f7224 */ /* 0x000fcc00078e0023 */
[----:B------:R-:W-:Y:S05]  /*3450*/  @!P1 BRA `(.L_x_11537) ;  /* 0x0000000000f89947 */ /* 0x000fea0003800000 */
[C---:B------:R-:W-:Y:S01]  /*3460*/  LOP3.LUT R13, R22.reuse, 0x3, RZ, 0xc0, !PT ;  /* 0x00000003160d7812 */ /* 0x040fe200078ec0ff */
[----:B------:R-:W-:Y:S02]  /*3470*/  IMAD.MOV.U32 R26, RZ, RZ, RZ ;  /* 0x000000ffff1a7224 */ /* 0x000fe400078e00ff */
[----:B------:R-:W-:Y:S01]  /*3480*/  IMAD.MOV.U32 R59, RZ, RZ, R5 ;  /* 0x000000ffff3b7224 */ /* 0x000fe200078e0005 */
[----:B------:R-:W-:Y:S01]  /*3490*/  IADD3 R34, R22, -R13, RZ ;  /* 0x8000000d16227210 */ /* 0x000fe20007ffe0ff */
[----:B------:R-:W-:Y:S02]  /*34a0*/  IMAD.MOV.U32 R41, RZ, RZ, R6 ;  /* 0x000000ffff297224 */ /* 0x000fe400078e0006 */
[----:B------:R-:W-:Y:S02]  /*34b0*/  IMAD.MOV.U32 R57, RZ, RZ, R33 ;  /* 0x000000ffff397224 */ /* 0x000fe400078e0021 */
[----:B------:R-:W-:-:S07]  /*34c0*/  IMAD.MOV.U32 R47, RZ, RZ, R35 ;  /* 0x000000ffff2f7224 */ /* 0x000fce00078e0023 */
.L_x_11538:
[C---:B-1----:R-:W-:Y:S01]  /*34d0*/  VIADD R12, R41.reuse, 0xffffffff ;  /* 0xffffffff290c7836 */ /* 0x042fe20000000000 */
        /* <DEDUP_REMOVED lines=18> */
[--C-:B0-----:R-:W-:Y:S02]  /*3600*/  @!P2 IADD3 R54, P4, P5, R29, R15, R18.reuse ;  /* 0x0000000f1d36a210 */ /* 0x101fe40007d9e012 */
[----:B------:R-:W-:Y:S01]  /*3610*/  LEA R59, R12, UR4, 0x2 ;  /* 0x000000040c3b7c11 */ /* 0x000fe2000f8e10ff */
[----:B------:R-:W0:Y:S01]  /*3620*/  @!P1 LDC.64 R14, c[0x0][0x228] ;  /* 0x00008a00ff0e9b82 */ /* 0x000e220000000a00 */
[--C-:B------:R-:W-:Y:S02]  /*3630*/  @!P2 IADD3.X R56, RZ, R17, R19.reuse, P4, P5 ;  /* 0x00000011ff38a210 */ /* 0x100fe400027ea413 */
[----:B------:R-:W-:Y:S02]  /*3640*/  @!P3 IADD3 R50, P4, P5, R53, R49, R18 ;  /* 0x000000313532b210 */ /* 0x000fe40007d9e012 */
[----:B------:R-:W-:Y:S02]  /*3650*/  @!P3 LDS R53, [R59+0x8] ;  /* 0x000008003b35b984 */ /* 0x000fe40000000800 */
[----:B------:R-:W-:Y:S01]  /*3660*/  @!P3 IADD3.X R52, RZ, R51, R19, P4, P5 ;  /* 0x00000033ff34b210 */ /* 0x000fe200027ea413 */
[----:B------:R-:W1:Y:S01]  /*3670*/  @!P2 LDC.64 R28, c[0x0][0x228] ;  /* 0x00008a00ff1cab82 */ /* 0x000e620000000a00 */
[----:B------:R-:W-:-:S02]  /*3680*/  ISETP.GE.U32.AND P4, PT, R41, R8, PT ;  /* 0x000000082900720c */ /* 0x000fc40003f86070 */
        /* <DEDUP_REMOVED lines=27> */
.L_x_11537:
[----:B------:R-:W-:Y:S05]  /*3840*/  BSYNC B1 ;  /* 0x0000000000017941 */ /* 0x000fea0003800000 */
.L_x_11536:
        /* <DEDUP_REMOVED lines=13> */
[----:B------:R-:W1:Y:S03]  /*3920*/  LDS R17, [R14] ;  /* 0x000000000e117984 */ /* 0x000e660000000800 */
[----:B------:R-:W-:-:S05]  /*3930*/  LEA.HI.X R13, R13, UR11, R16, 0x2, P0 ;  /* 0x0000000b0d0d7c11 */ /* 0x000fca00080f1410 */
[----:B-1----:R1:W-:Y:S04]  /*3940*/  STG.E desc[UR6][R12.64], R17 ;  /* 0x000000110c007986 */ /* 0x0023e8000c101906 */
.L_x_11540:
[----:B------:R-:W-:Y:S05]  /*3950*/  BSYNC B1 ;  /* 0x0000000000017941 */ /* 0x000fea0003800000 */
.L_x_11539:
[----:B------:R-:W-:Y:S01]  /*3960*/  IADD3.X R29, R47, UR9, RZ, P3, !PT ;  /* 0x000000092f1d7c10 */ /* 0x000fe20009ffe4ff */
[----:B------:R-:W-:Y:S06]  /*3970*/  @!P1 BRA `(.L_x_11535) ;  /* 0x0000000000709947 */ /* 0x000fec0003800000 */
[----:B-1----:R-:W-:Y:S02]  /*3980*/  VIADD R12, R41, 0xffffffff ;  /* 0xffffffff290c7836 */ /* 0x002fe40000000000 */
[----:B------:R-:W-:-:S03]  /*3990*/  IMAD R26, R2, 0x21, R26 ;  /* 0x00000021021a7824 */ /* 0x000fc600078e021a */
[----:B------:R-:W-:Y:S01]  /*39a0*/  LOP3.LUT R47, R12, 0x1f, RZ, 0xc0, !PT ;  /* 0x0000001f0c2f7812 */ /* 0x000fe200078ec0ff */
[----:B------:R-:W-:-:S03]  /*39b0*/  IMAD.IADD R26, R5, 0x1, R26 ;  /* 0x00000001051a7824 */ /* 0x000fc600078e021a */
[----:B------:R-:W-:Y:S02]  /*39c0*/  ISETP.GE.U32.AND P0, PT, R47, R8, PT ;  /* 0x000000082f00720c */ /* 0x000fe40003f06070 */
[----:B------:R-:W-:-:S11]  /*39d0*/  LEA R26, R26, UR4, 0x2 ;  /* 0x000000041a1a7c11 */ /* 0x000fd6000f8e10ff */
[----:B------:R-:W1:Y:S01]  /*39e0*/  @!P0 LDS R17, [R26+0x4] ;  /* 0x000004001a118984 */ /* 0x000e620000000800 */
[----:B------:R-:W2:Y:S01]  /*39f0*/  @!P0 LDC.64 R12, c[0x0][0x228] ;  /* 0x00008a00ff0c8b82 */ /* 0x000ea20000000a00 */
[----:B------:R-:W-:-:S04]  /*3a00*/  @!P0 IADD3 R14, P1, P2, R47, R15, R18 ;  /* 0x0000000f2f0e8210 */ /* 0x000fc80007a3e012 */
[----:B------:R-:W-:Y:S02]  /*3a10*/  @!P0 IADD3.X R16, RZ, R29, R19, P1, P2 ;  /* 0x0000001dff108210 */ /* 0x000fe40000fe4413 */
[----:B--2---:R-:W-:-:S04]  /*3a20*/  @!P0 LEA R12, P1, R14, R12, 0x2 ;  /* 0x0000000c0e0c8211 */ /* 0x004fc800078210ff */
[----:B------:R-:W-:-:S05]  /*3a30*/  @!P0 LEA.HI.X R13, R14, R13, R16, 0x2, P1 ;  /* 0x0000000d0e0d8211 */ /* 0x000fca00008f1410 */
[----:B-1----:R2:W-:Y:S01]  /*3a40*/  @!P0 STG.E desc[UR6][R12.64], R17 ;  /* 0x000000110c008986 */ /* 0x0025e2000c101906 */
[----:B------:R-:W-:-:S13]  /*3a50*/  ISETP.NE.AND P0, PT, R48, 0x2, PT ;  /* 0x000000023000780c */ /* 0x000fda0003f05270 */
[----:B--2---:R-:W-:Y:S05]  /*3a60*/  @!P0 BRA `(.L_x_11535) ;  /* 0x0000000000348947 */ /* 0x004fea0003800000 */
[----:B------:R-:W-:-:S05]  /*3a70*/  VIADD R12, R41, 0x1e ;  /* 0x0000001e290c7836 */ /* 0x000fca0000000000 */
[----:B------:R-:W-:-:S04]  /*3a80*/  LOP3.LUT R12, R12, 0x1f, RZ, 0xc0, !PT ;  /* 0x0000001f0c0c7812 */ /* 0x000fc800078ec0ff */
[----:B------:R-:W-:-:S13]  /*3a90*/  ISETP.GE.U32.AND P0, PT, R12, R8, PT ;  /* 0x000000080c00720c */ /* 0x000fda0003f06070 */
[----:B------:R-:W-:Y:S05]  /*3aa0*/  @P0 BRA `(.L_x_11535) ;  /* 0x0000000000240947 */ /* 0x000fea0003800000 */
[----:B------:R-:W1:Y:S01]  /*3ab0*/  LDS R17, [R26+0x8] ;  /* 0x000008001a117984 */ /* 0x000e620000000800 */
[----:B------:R-:W-:Y:S01]  /*3ac0*/  IADD3 R13, P0, P1, R18, UR8, R15 ;  /* 0x00000008120d7c10 */ /* 0x000fe2000f91e00f */
[----:B------:R-:W-:-:S03]  /*3ad0*/  ULDC.64 UR10, c[0x0][0x228] ;  /* 0x00008a00000a7ab9 */ /* 0x000fc60000000a00 */
[----:B------:R-:W-:Y:S02]  /*3ae0*/  IADD3 R13, P2, R12, R13, RZ ;  /* 0x0000000d0c0d7210 */ /* 0x000fe40007f5e0ff */
[----:B------:R-:W-:Y:S02]  /*3af0*/  IADD3.X R14, R19, UR9, R29, P0, P1 ;  /* 0x00000009130e7c10 */ /* 0x000fe400087e241d */
[----:B------:R-:W-:Y:S02]  /*3b00*/  LEA R12, P0, R13, UR10, 0x2 ;  /* 0x0000000a0d0c7c11 */ /* 0x000fe4000f8010ff */
[----:B------:R-:W-:-:S04]  /*3b10*/  IADD3.X R14, RZ, R14, RZ, P2, !PT ;  /* 0x0000000eff0e7210 */ /* 0x000fc800017fe4ff */
[----:B------:R-:W-:-:S05]  /*3b20*/  LEA.HI.X R13, R13, UR11, R14, 0x2, P0 ;  /* 0x0000000b0d0d7c11 */ /* 0x000fca00080f140e */
[----:B-1----:R2:W-:Y:S02]  /*3b30*/  STG.E desc[UR6][R12.64], R17 ;  /* 0x000000110c007986 */ /* 0x0025e4000c101906 */
.L_x_11535:
[----:B------:R-:W-:Y:S05]  /*3b40*/  BSYNC B0 ;  /* 0x0000000000007941 */ /* 0x000fea0003800000 */
.L_x_11534:
[----:B------:R-:W-:Y:S01]  /*3b50*/  BAR.SYNC.DEFER_BLOCKING 0x0 ;  /* 0x0000000000007b1d */ /* 0x000fe20000010000 */
[----:B------:R-:W-:-:S05]  /*3b60*/  ISETP.NE.AND P0, PT, R46, RZ, PT ;  /* 0x000000ff2e00720c */ /* 0x000fca0003f05270 */
[----:B------:R-:W-:Y:S01]  /*3b70*/  BSSY B0, `(.L_x_11541) ;  /* 0x000007b000007945 */ /* 0x000fe20003800000 */
[----:B------:R3:W-:Y:S04]  /*3b80*/  STS [R3], R24 ;  /* 0x0000001803007388 */ /* 0x0007e80000000800 */
[----:B------:R3:W-:Y:S04]  /*3b90*/  STS [R4], R20 ;  /* 0x0000001404007388 */ /* 0x0007e80000000800 */
[----:B------:R3:W-:Y:S04]  /*3ba0*/  STS [R7], R38 ;  /* 0x0000002607007388 */ /* 0x0007e80000000800 */
[----:B------:R3:W-:Y:S01]  /*3bb0*/  STS [R9], R44 ;  /* 0x0000002c09007388 */ /* 0x0007e20000000800 */
[----:B------:R-:W-:Y:S06]  /*3bc0*/  BAR.SYNC.DEFER_BLOCKING 0x0 ;  /* 0x0000000000007b1d */ /* 0x000fec0000010000 */
[----:B------:R-:W-:Y:S05]  /*3bd0*/  @P0 BRA `(.L_x_11542) ;  /* 0x0000000400d00947 */ /* 0x000fea0003800000 */
[C---:B-12---:R-:W-:Y:S01]  /*3be0*/  VIADD R12, R22.reuse, 0xffffffff ;  /* 0xffffffff160c7836 */ /* 0x046fe20000000000 */
[----:B------:R-:W-:Y:S01]  /*3bf0*/  LOP3.LUT R41, R22, 0x3, RZ, 0xc0, !PT ;  /* 0x0000000316297812 */ /* 0x000fe200078ec0ff */
[----:B------:R-:W-:Y:S01]  /*3c00*/  BSSY B1, `(.L_x_11543) ;  /* 0x0000042000017945 */ /* 0x000fe20003800000 */
[----:B---3--:R-:W-:Y:S02]  /*3c10*/  IMAD.MOV.U32 R20, RZ, RZ, RZ ;  /* 0x000000ffff147224 */ /* 0x008fe400078e00ff */
[----:B------:R-:W-:Y:S01]  /*3c20*/  ISETP.GE.U32.AND P1, PT, R12, 0x3, PT ;  /* 0x000000030c00780c */ /* 0x000fe20003f26070 */
[----:B------:R-:W-:Y:S01]  /*3c30*/  IMAD.MOV.U32 R57, RZ, RZ, R5 ;  /* 0x000000ffff397224 */ /* 0x000fe200078e0005 */
[----:B------:R-:W-:Y:S01]  /*3c40*/  ISETP.NE.AND P0, PT, R41, RZ, PT ;  /* 0x000000ff2900720c */ /* 0x000fe20003f05270 */
[----:B------:R-:W-:-:S10]  /*3c50*/  IMAD.MOV.U32 R47, RZ, RZ, R6 ;  /* 0x000000ffff2f7224 */ /* 0x000fd400078e0006 */
[----:B------:R-:W-:Y:S05]  /*3c60*/  @!P1 BRA `(.L_x_11544) ;  /* 0x0000000000ec9947 */ /* 0x000fea0003800000 */
[----:B------:R-:W-:Y:S02]  /*3c70*/  IMAD.IADD R24, R22, 0x1, -R41 ;  /* 0x0000000116187824 */ /* 0x000fe400078e0a29 */
[----:B------:R-:W-:Y:S02]  /*3c80*/  IMAD.MOV.U32 R20, RZ, RZ, RZ ;  /* 0x000000ffff147224 */ /* 0x000fe400078e00ff */
[----:B------:R-:W-:Y:S02]  /*3c90*/  IMAD.MOV.U32 R57, RZ, RZ, R5 ;  /* 0x000000ffff397224 */ /* 0x000fe400078e0005 */
[----:B------:R-:W-:-:S07]  /*3ca0*/  IMAD.MOV.U32 R47, RZ, RZ, R6 ;  /* 0x000000ffff2f7224 */ /* 0x000fce00078e0006 */
.L_x_11545:
        /* <DEDUP_REMOVED lines=8> */
[----:B------:R-:W-:Y:S02]  /*3d30*/  IADD3.X R17, R35, UR9, RZ, P3, !PT ;  /* 0x0000000923117c10 */ /* 0x000fe40009ffe4ff */
[----:B------:R-:W-:-:S02]  /*3d40*/  ISETP.GE.U32.AND P2, PT, R29, R8, PT ;  /* 0x000000081d00720c */ /* 0x000fc40003f46070 */
[----:B------:R-:W-:Y:S01]  /*3d50*/  LOP3.LUT R53, R12, 0x1f, RZ, 0xc0, !PT ;  /* 0x0000001f0c357812 */ /* 0x000fe200078ec0ff */
[----:B------:R-:W-:Y:S01]  /*3d60*/  IMAD R12, R2, 0x21, R57 ;  /* 0x00000021020c7824 */ /* 0x000fe200078e0239 */
[----:B------:R-:W-:Y:S01]  /*3d70*/  IADD3 R49, P4, R15, UR8, RZ ;  /* 0x000000080f317c10 */ /* 0x000fe2000ff9e0ff */
[----:B------:R-:W-:Y:S01]  /*3d80*/  IMAD.IADD R57, R5, 0x1, R20 ;  /* 0x0000000105397824 */ /* 0x000fe200078e0214 */
[----:B------:R-:W-:Y:S02]  /*3d90*/  ISETP.GE.U32.AND P3, PT, R53, R8, PT ;  /* 0x000000083500720c */ /* 0x000fe40003f66070 */
[----:B------:R-:W-:Y:S02]  /*3da0*/  IADD3.X R51, R17, UR9, RZ, P4, !PT ;  /* 0x0000000911337c10 */ /* 0x000fe4000a7fe4ff */
[----:B------:R-:W-:Y:S02]  /*3db0*/  @!P1 IADD3 R40, P4, P5, R13, R30, R33 ;  /* 0x0000001e0d289210 */ /* 0x000fe40007d9e021 */
[----:B------:R-:W-:-:S02]  /*3dc0*/  IADD3 R47, R47, 0x1d, RZ ;  /* 0x0000001d2f2f7810 */ /* 0x000fc40007ffe0ff */
[----:B0-----:R-:W-:Y:S02]  /*3dd0*/  @!P1 IADD3.X R42, RZ, R10, R35, P4, P5 ;  /* 0x0000000aff2a9210 */ /* 0x001fe400027ea423 */
[----:B------:R-:W-:Y:S02]  /*3de0*/  @!P2 IADD3 R38, P4, P5, R29, R30, R15 ;  /* 0x0000001e1d26a210 */ /* 0x000fe40007d9e00f */
[----:B------:R-:W-:Y:S01]  /*3df0*/  LOP3.LUT R47, R47, 0x1f, RZ, 0xc0, !PT ;  /* 0x0000001f2f2f7812 */ /* 0x000fe200078ec0ff */
[----:B------:R-:W0:Y:S01]  /*3e00*/  @!P1 LDC.64 R14, c[0x0][0x228] ;  /* 0x00008a00ff0e9b82 */ /* 0x000e220000000a00 */
[----:B------:R-:W-:Y:S02]  /*3e10*/  @!P2 IADD3.X R44, RZ, R10, R17, P4, P5 ;  /* 0x0000000aff2ca210 */ /* 0x000fe400027ea411 */
[----:B------:R-:W-:Y:S02]  /*3e20*/  @!P3 IADD3 R34, P4, P5, R53, R30, R49 ;  /* 0x0000001e3522b210 */ /* 0x000fe40007d9e031 */
[----:B------:R-:W-:-:S02]  /*3e30*/  LEA R48, R12, UR4, 0x2 ;  /* 0x000000040c307c11 */ /* 0x000fc4000f8e10ff */
[----:B------:R-:W-:Y:S01]  /*3e40*/  @!P3 IADD3.X R36, RZ, R10, R51, P4, P5 ;  /* 0x0000000aff24b210 */ /* 0x000fe200027ea433 */
[----:B------:R-:W1:Y:S01]  /*3e50*/  @!P2 LDC.64 R12, c[0x0][0x228] ;  /* 0x00008a00ff0cab82 */ /* 0x000e620000000a00 */
[----:B------:R-:W-:Y:S01]  /*3e60*/  ISETP.GE.U32.AND P4, PT, R47, R8, PT ;  /* 0x000000082f00720c */ /* 0x000fe20003f86070 */
[----:B------:R-:W-:Y:S01]  /*3e70*/  @!P2 LDS R53, [R48+0x4] ;  /* 0x000004003035a984 */ /* 0x000fe20000000800 */
[----:B------:R-:W-:-:S03]  /*3e80*/  IADD3 R33, P5, R49, UR8, RZ ;  /* 0x0000000831217c10 */ /* 0x000fc6000ffbe0ff */
[----:B------:R-:W-:Y:S01]  /*3e90*/  @!P3 LDS R55, [R48+0x8] ;  /* 0x000008003037b984 */ /* 0x000fe20000000800 */
[----:B------:R-:W-:Y:S01]  /*3ea0*/  IADD3.X R35, R51, UR9, RZ, P5, !PT ;  /* 0x0000000933237c10 */ /* 0x000fe2000affe4ff */
[----:B------:R-:W2:Y:S02]  /*3eb0*/  @!P3 LDC.64 R28, c[0x0][0x228] ;  /* 0x00008a00ff1cbb82 */ /* 0x000ea40000000a00 */
[----:B------:R-:W3:Y:S04]  /*3ec0*/  @!P1 LDS R51, [R48] ;  /* 0x0000000030339984 */ /* 0x000ee80000000800 */
[----:B------:R-:W4:Y:S01]  /*3ed0*/  @!P4 LDS R59, [R48+0xc] ;  /* 0x00000c00303bc984 */ /* 0x000f220000000800 */
[C---:B------:R-:W-:Y:S01]  /*3ee0*/  @!P4 IADD3 R49, P5, P6, R47.reuse, R30, R33 ;  /* 0x0000001e2f31c210 */ /* 0x040fe20007ebe021 */
[----:B------:R-:W5:Y:S01]  /*3ef0*/  @!P4 LDC.64 R16, c[0x0][0x228] ;  /* 0x00008a00ff10cb82 */ /* 0x000f620000000a00 */
[----:B------:R-:W-:-:S02]  /*3f00*/  VIADD R47, R47, 0x1f ;  /* 0x0000001f2f2f7836 */ /* 0x000fc40000000000 */
[----:B------:R-:W-:Y:S02]  /*3f10*/  @!P4 IADD3.X R26, RZ, R10, R35, P5, P6 ;  /* 0x0000000aff1ac210 */ /* 0x000fe40002fec423 */
[----:B0-----:R-:W-:-:S04]  /*3f20*/  @!P1 LEA R14, P5, R40, R14, 0x2 ;  /* 0x0000000e280e9211 */ /* 0x001fc800078a10ff */
[----:B------:R-:W-:Y:S02]  /*3f30*/  @!P1 LEA.HI.X R15, R40, R15, R42, 0x2, P5 ;  /* 0x0000000f280f9211 */ /* 0x000fe400028f142a */
[----:B-1----:R-:W-:-:S04]  /*3f40*/  @!P2 LEA R12, P5, R38, R12, 0x2 ;  /* 0x0000000c260ca211 */ /* 0x002fc800078a10ff */
[----:B------:R-:W-:Y:S02]  /*3f50*/  @!P2 LEA.HI.X R13, R38, R13, R44, 0x2, P5 ;  /* 0x0000000d260da211 */ /* 0x000fe400028f142c */
[----:B--2---:R-:W-:-:S04]  /*3f60*/  @!P3 LEA R28, P5, R34, R28, 0x2 ;  /* 0x0000001c221cb211 */ /* 0x004fc800078a10ff */
[----:B------:R-:W-:Y:S02]  /*3f70*/  @!P3 LEA.HI.X R29, R34, R29, R36, 0x2, P5 ;  /* 0x0000001d221db211 */ /* 0x000fe400028f1424 */
[----:B-----5:R-:W-:-:S04]  /*3f80*/  @!P4 LEA R16, P5, R49, R16, 0x2 ;  /* 0x000000103110c211 */ /* 0x020fc800078a10ff */
[----:B------:R-:W-:Y:S01]  /*3f90*/  @!P4 LEA.HI.X R17, R49, R17, R26, 0x2, P5 ;  /* 0x000000113111c211 */ /* 0x000fe200028f141a */
[----:B---3--:R1:W-:Y:S01]  /*3fa0*/  @!P1 STG.E desc[UR6][R14.64], R51 ;  /* 0x000000330e009986 */ /* 0x0083e2000c101906 */
[----:B------:R-:W-:-:S03]  /*3fb0*/  IADD3 R33, P1, R33, UR8, RZ ;  /* 0x0000000821217c10 */ /* 0x000fc6000ff3e0ff */
[----:B------:R1:W-:Y:S01]  /*3fc0*/  @!P2 STG.E desc[UR6][R12.64], R53 ;  /* 0x000000350c00a986 */ /* 0x0003e2000c101906 */
[----:B------:R-:W-:Y:S02]  /*3fd0*/  ISETP.NE.AND P2, PT, R24, RZ, PT ;  /* 0x000000ff1800720c */ /* 0x000fe40003f45270 */
[----:B------:R-:W-:Y:S01]  /*3fe0*/  IADD3.X R35, R35, UR9, RZ, P1, !PT ;  /* 0x0000000923237c10 */ /* 0x000fe20008ffe4ff */
[----:B------:R1:W-:Y:S04]  /*3ff0*/  @!P3 STG.E desc[UR6][R28.64], R55 ;  /* 0x000000371c00b986 */ /* 0x0003e8000c101906 */
[----:B----4-:R1:W-:Y:S06]  /*4000*/  @!P4 STG.E desc[UR6][R16.64], R59 ;  /* 0x0000003b1000c986 */ /* 0x0103ec000c101906 */
[----:B------:R-:W-:Y:S05]  /*4010*/  @P2 BRA `(.L_x_11545) ;  /* 0xfffffffc00242947 */ /* 0x000fea000383ffff */
.L_x_11544:
[----:B------:R-:W-:Y:S05]  /*4020*/  BSYNC B1 ;  /* 0x0000000000017941 */ /* 0x000fea0003800000 */
.L_x_11543:
        /* <DEDUP_REMOVED lines=16> */
.L_x_11547:
[----:B------:R-:W-:Y:S05]  /*4130*/  BSYNC B1 ;  /* 0x0000000000017941 */ /* 0x000fea0003800000 */
.L_x_11546:
        /* <DEDUP_REMOVED lines=26> */
[----:B------:R-:W-:-:S03]  /*42e0*/  LEA R12, P0, R13, UR10, 0x2 ;  /* 0x0000000a0d0c7c11 */ /* 0x000fc6000f8010ff */
[----:B------:R-:W-:-:S05]  /*42f0*/  IMAD.X R14, RZ, RZ, R14, P2 ;  /* 0x000000ffff0e7224 */ /* 0x000fca00010e060e */
[----:B------:R-:W-:-:S05]  /*4300*/  LEA.HI.X R13, R13, UR11, R14, 0x2, P0 ;  /* 0x0000000b0d0d7c11 */ /* 0x000fca00080f140e */
[----:B-1----:R4:W-:Y:S02]  /*4310*/  STG.E desc[UR6][R12.64], R15 ;  /* 0x0000000f0c007986 */ /* 0x0029e4000c101906 */
.L_x_11542:
[----:B------:R-:W-:Y:S05]  /*4320*/  BSYNC B0 ;  /* 0x0000000000007941 */ /* 0x000fea0003800000 */
.L_x_11541:
[----:B------:R-:W-:Y:S01]  /*4330*/  BAR.SYNC.DEFER_BLOCKING 0x0 ;  /* 0x0000000000007b1d */ /* 0x000fe20000010000 */
[----:B------:R-:W-:Y:S02]  /*4340*/  IADD3 R32, P0, R32, 0x1, RZ ;  /* 0x0000000120207810 */ /* 0x000fe40007f1e0ff */
[----:B------:R-:W-:-:S03]  /*4350*/  ISETP.NE.AND P1, PT, R46, RZ, PT ;  /* 0x000000ff2e00720c */ /* 0x000fc60003f25270 */
[----:B-12-4-:R-:W-:Y:S01]  /*4360*/  IMAD.X R12, RZ, RZ, RZ, P0 ;  /* 0x000000ffff0c7224 */ /* 0x016fe200000e06ff */
[----:B------:R-:W-:Y:S01]  /*4370*/  ULDC.64 UR10, c[0x0][0x250] ;  /* 0x00009400000a7ab9 */ /* 0x000fe20000000a00 */
[----:B------:R-:W-:Y:S02]  /*4380*/  BSSY B0, `(.L_x_11548) ;  /* 0x0000084000007945 */ /* 0x000fe40003800000 */
[----:B------:R-:W-:Y:S02]  /*4390*/  IMAD R15, R12, UR10, RZ ;  /* 0x0000000a0c0f7c24 */ /* 0x000fe4000f8e02ff */
[----:B------:R-:W-:-:S04]  /*43a0*/  IMAD.WIDE.U32 R12, R32, UR10, RZ ;  /* 0x0000000a200c7c25 */ /* 0x000fc8000f8e00ff */
[----:B------:R-:W-:Y:S02]  /*43b0*/  IMAD R15, R32, UR11, R15 ;  /* 0x0000000b200f7c24 */ /* 0x000fe4000f8e020f */
[----:B------:R-:W-:-:S03]  /*43c0*/  IMAD.MOV.U32 R33, RZ, RZ, R12 ;  /* 0x000000ffff217224 */ /* 0x000fc600078e000c */
[----:B------:R-:W-:Y:S01]  /*43d0*/  IADD3 R29, R13, R15, RZ ;  /* 0x0000000f0d1d7210 */ /* 0x000fe20007ffe0ff */
[----:B------:R1:W-:Y:S04]  /*43e0*/  STS [R3], R27 ;  /* 0x0000001b03007388 */ /* 0x0003e80000000800 */
[----:B------:R1:W-:Y:S04]  /*43f0*/  STS [R4], R23 ;  /* 0x0000001704007388 */ /* 0x0003e80000000800 */
[----:B------:R1:W-:Y:S04]  /*4400*/  STS [R7], R37 ;  /* 0x0000002507007388 */ /* 0x0003e80000000800 */
[----:B------:R1:W-:Y:S01]  /*4410*/  STS [R9], R43 ;  /* 0x0000002b09007388 */ /* 0x0003e20000000800 */
[----:B------:R-:W-:Y:S06]  /*4420*/  BAR.SYNC.DEFER_BLOCKING 0x0 ;  /* 0x0000000000007b1d */ /* 0x000fec0000010000 */
[----:B------:R-:W-:Y:S05]  /*4430*/  @P1 BRA `(.L_x_11549) ;  /* 0x0000000400e01947 */ /* 0x000fea0003800000 */
[C---:B------:R-:W-:Y:S01]  /*4440*/  VIADD R12, R22.reuse, 0xffffffff ;  /* 0xffffffff160c7836 */ /* 0x040fe20000000000 */
[----:B-1----:R-:W-:Y:S01]  /*4450*/  LOP3.LUT R23, R22, 0x3, RZ, 0xc0, !PT ;  /* 0x0000000316177812 */ /* 0x002fe200078ec0ff */
[----:B------:R-:W-:Y:S01]  /*4460*/  BSSY B1, `(.L_x_11550) ;  /* 0x0000046000017945 */ /* 0x000fe20003800000 */
[----:B---3--:R-:W-:Y:S02]  /*4470*/  IMAD.MOV.U32 R20, RZ, RZ, RZ ;  /* 0x000000ffff147224 */ /* 0x008fe400078e00ff */
        /* <DEDUP_REMOVED lines=13> */
.L_x_11552:
        /* <DEDUP_REMOVED lines=13> */
[----:B0-----:R-:W-:Y:S02]  /*4620*/  IADD3 R43, P4, R15, UR8, RZ ;  /* 0x000000080f2b7c10 */ /* 0x001fe4000ff9e0ff */
        /* <DEDUP_REMOVED lines=41> */
.L_x_11551:
[----:B------:R-:W-:Y:S05]  /*48c0*/  BSYNC B1 ;  /* 0x0000000000017941 */ /* 0x000fea0003800000 */
.L_x_11550:
        /* <DEDUP_REMOVED lines=16> */
.L_x_11554:
[----:B------:R-:W-:Y:S05]  /*49d0*/  BSYNC B1 ;  /* 0x0000000000017941 */ /* 0x000fea0003800000 */
.L_x_11553:
        /* <DEDUP_REMOVED lines=17> */
[----:B------:R-:W-:-:S04]  /*4af0*/  IADD3 R12, R37, 0x1e, RZ ;  /* 0x0000001e250c7810 */ /* 0x000fc80007ffe0ff */
[----:B------:R-:W-:-:S04]  /*4b00*/  LOP3.LUT R12, R12, 0x1f, RZ, 0xc0, !PT ;  /* 0x0000001f0c0c7812 */ /* 0x000fc800078ec0ff */
[----:B------:R-:W-:-:S13]  /*4b10*/  ISETP.GE.U32.AND P0, PT, R12, R8, PT ;  /* 0x000000080c00720c */ /* 0x000fda0003f06070 */
[----:B------:R-:W-:Y:S05]  /*4b20*/  @P0 BRA `(.L_x_11549) ;  /* 0x0000000000240947 */ /* 0x000fea0003800000 */
[----:B------:R-:W1:Y:S01]  /*4b30*/  LDS R15, [R20+0x8] ;  /* 0x00000800140f7984 */ /* 0x000e620000000800 */
[----:B------:R-:W-:Y:S01]  /*4b40*/  IADD3 R13, P0, P1, R18, UR8, R17 ;  /* 0x00000008120d7c10 */ /* 0x000fe2000f91e011 */
[----:B------:R-:W-:-:S03]  /*4b50*/  ULDC.64 UR10, c[0x0][0x228] ;  /* 0x00008a00000a7ab9 */ /* 0x000fc60000000a00 */
[----:B------:R-:W-:Y:S02]  /*4b60*/  IADD3.X R14, R19, UR9, R27, P0, P1 ;  /* 0x00000009130e7c10 */ /* 0x000fe400087e241b */
[----:B------:R-:W-:-:S05]  /*4b70*/  IADD3 R13, P0, R12, R13, RZ ;  /* 0x0000000d0c0d7210 */ /* 0x000fca0007f1e0ff */
[----:B------:R-:W-:Y:S01]  /*4b80*/  IMAD.X R14, RZ, RZ, R14, P0 ;  /* 0x000000ffff0e7224 */ /* 0x000fe200000e060e */
[----:B------:R-:W-:-:S04]  /*4b90*/  LEA R12, P0, R13, UR10, 0x2 ;  /* 0x0000000a0d0c7c11 */ /* 0x000fc8000f8010ff */
[----:B------:R-:W-:-:S05]  /*4ba0*/  LEA.HI.X R13, R13, UR11, R14, 0x2, P0 ;  /* 0x0000000b0d0d7c11 */ /* 0x000fca00080f140e */
[----:B-1----:R2:W-:Y:S04]  /*4bb0*/  STG.E desc[UR6][R12.64], R15 ;  /* 0x0000000f0c007986 */ /* 0x0025e8000c101906 */
.L_x_11549:
[----:B------:R-:W-:Y:S05]  /*4bc0*/  BSYNC B0 ;  /* 0x0000000000007941 */ /* 0x000fea0003800000 */
.L_x_11548:
        /* <DEDUP_REMOVED lines=9> */
[C---:B-1-34-:R-:W-:Y:S01]  /*4c60*/  VIADD R3, R22.reuse, 0xffffffff ;  /* 0xffffffff16037836 */ /* 0x05afe20000000000 */
        /* <DEDUP_REMOVED lines=10> */
.L_x_11560:
[C---:B0-2---:R-:W-:Y:S01]  /*4d10*/  LOP3.LUT R13, R6.reuse, 0x1f, RZ, 0xc0, !PT ;  /* 0x0000001f060d7812 */ /* 0x045fe200078ec0ff */
[----:B------:R-:W-:Y:S01]  /*4d20*/  VIADD R9, R6, 0xffffffff ;  /* 0xffffffff06097836 */ /* 0x000fe20000000000 */
[----:B------:R-:W-:Y:S01]  /*4d30*/  IADD3 R22, R22, -0x4, RZ ;  /* 0xfffffffc16167810 */ /* 0x000fe20007ffe0ff */
[C---:B------:R-:W-:Y:S01]  /*4d40*/  VIADD R12, R6.reuse, 0x1d ;  /* 0x0000001d060c7836 */ /* 0x040fe20000000000 */
[-C--:B------:R-:W-:Y:S01]  /*4d50*/  ISETP.GE.U32.AND P3, PT, R13, R8.reuse, PT ;  /* 0x000000080d00720c */ /* 0x080fe20003f66070 */
[----:B------:R-:W-:Y:S01]  /*4d60*/  VIADD R6, R6, 0x1e ;  /* 0x0000001e06067836 */ /* 0x000fe20000000000 */
[----:B------:R-:W-:Y:S02]  /*4d70*/  LOP3.LUT R27, R9, 0x1f, RZ, 0xc0, !PT ;  /* 0x0000001f091b7812 */ /* 0x000fe400078ec0ff */
[----:B------:R-:W-:Y:S02]  /*4d80*/  LOP3.LUT R39, R12, 0x1f, RZ, 0xc0, !PT ;  /* 0x0000001f0c277812 */ /* 0x000fe400078ec0ff */
[----:B------:R-:W-:Y:S01]  /*4d90*/  LOP3.LUT R37, R6, 0x1f, RZ, 0xc0, !PT ;  /* 0x0000001f06257812 */ /* 0x000fe200078ec0ff */
[----:B------:R-:W-:Y:S01]  /*4da0*/  IMAD R6, R2, 0x21, R7 ;  /* 0x0000002102067824 */ /* 0x000fe200078e0207 */
[----:B------:R-:W-:-:S02]  /*4db0*/  ISETP.GE.U32.AND P2, PT, R27, R8, PT ;  /* 0x000000081b00720c */ /* 0x000fc40003f46070 */
[-C--:B------:R-:W-:Y:S02]  /*4dc0*/  ISETP.GE.U32.AND P1, PT, R37, R8.reuse, PT ;  /* 0x000000082500720c */ /* 0x080fe40003f26070 */
[----:B------:R-:W-:Y:S01]  /*4dd0*/  LEA R20, R6, UR4, 0x2 ;  /* 0x0000000406147c11 */ /* 0x000fe2000f8e10ff */
[----:B------:R-:W1:Y:S01]  /*4de0*/  @!P3 LDC.64 R16, c[0x0][0x228] ;  /* 0x00008a00ff10bb82 */ /* 0x000e620000000a00 */
[----:B------:R-:W-:Y:S02]  /*4df0*/  ISETP.GE.U32.AND P0, PT, R39, R8, PT ;  /* 0x000000082700720c */ /* 0x000fe40003f06070 */
[----:B------:R-:W-:Y:S01]  /*4e00*/  @!P3 IADD3 R18, P5, P6, R13, R30, R33 ;  /* 0x0000001e0d12b210 */ /* 0x000fe20007ebe021 */
[----:B------:R-:W2:Y:S01]  /*4e10*/  @!P3 LDS R9, [R20] ;  /* 0x000000001409b984 */ /* 0x000ea20000000800 */
[----:B------:R-:W-:Y:S02]  /*4e20*/  IADD3 R33, P4, R33, UR8, RZ ;  /* 0x0000000821217c10 */ /* 0x000fe4000ff9e0ff */
[----:B------:R-:W-:Y:S01]  /*4e30*/  @!P3 IADD3.X R19, RZ, R10, R29, P5, P6 ;  /* 0x0000000aff13b210 */ /* 0x000fe20002fec41d */
[----:B------:R-:W3:Y:S01]  /*4e40*/  @!P2 LDS R21, [R20+0x4] ;  /* 0x000004001415a984 */ /* 0x000ee20000000800 */
[----:B------:R-:W4:Y:S01]  /*4e50*/  @!P2 LDC.64 R6, c[0x0][0x228] ;  /* 0x00008a00ff06ab82 */ /* 0x000f220000000a00 */
[----:B------:R-:W-:-:S02]  /*4e60*/  IADD3.X R29, R29, UR9, RZ, P4, !PT ;  /* 0x000000091d1d7c10 */ /* 0x000fc4000a7fe4ff */
[----:B------:R-:W5:Y:S01]  /*4e70*/  @!P1 LDS R23, [R20+0x8] ;  /* 0x0000080014179984 */ /* 0x000f620000000800 */
[----:B------:R-:W-:-:S03]  /*4e80*/  IADD3 R35, P6, R33, UR8, RZ ;  /* 0x0000000821237c10 */ /* 0x000fc6000ffde0ff */
[----:B------:R0:W5:Y:S01]  /*4e90*/  @!P0 LDS R25, [R20+0xc] ;  /* 0x00000c0014198984 */ /* 0x0001620000000800 */
[----:B------:R-:W3:Y:S01]  /*4ea0*/  @!P1 LDC.64 R12, c[0x0][0x228] ;  /* 0x00008a00ff0c9b82 */ /* 0x000ee20000000a00 */
[----:B-1----:R-:W-:-:S07]  /*4eb0*/  @!P3 LEA R16, P5, R18, R16, 0x2 ;  /* 0x000000101210b211 */ /* 0x002fce00078a10ff */
[----:B------:R-:W1:Y:S01]  /*4ec0*/  @!P0 LDC.64 R14, c[0x0][0x228] ;  /* 0x00008a00ff0e8b82 */ /* 0x000e620000000a00 */
[----:B------:R-:W-:Y:S02]  /*4ed0*/  @!P3 LEA.HI.X R17, R18, R17, R19, 0x2, P5 ;  /* 0x000000111211b211 */ /* 0x000fe400028f1413 */
[----:B------:R-:W-:Y:S02]  /*4ee0*/  @!P2 IADD3 R19, P4, P5, R27, R30, R33 ;  /* 0x0000001e1b13a210 */ /* 0x000fe40007d9e021 */
[----:B------:R-:W-:Y:S02]  /*4ef0*/  IADD3.X R27, R29, UR9, RZ, P6, !PT ;  /* 0x000000091d1b7c10 */ /* 0x000fe4000b7fe4ff */
[----:B------:R-:W-:Y:S02]  /*4f00*/  IADD3 R33, P6, R35, UR8, RZ ;  /* 0x0000000823217c10 */ /* 0x000fe4000ffde0ff */
[----:B------:R-:W-:Y:S02]  /*4f10*/  @!P2 IADD3.X R28, RZ, R10, R29, P4, P5 ;  /* 0x0000000aff1ca210 */ /* 0x000fe400027ea41d */
[----:B------:R-:W-:-:S02]  /*4f20*/  @!P1 IADD3 R26, P4, P5, R37, R30, R35 ;  /* 0x0000001e251a9210 */ /* 0x000fc40007d9e023 */
[----:B------:R-:W-:Y:S02]  /*4f30*/  IADD3.X R29, R27, UR9, RZ, P6, !PT ;  /* 0x000000091b1d7c10 */ /* 0x000fe4000b7fe4ff */
[----:B------:R-:W-:Y:S02]  /*4f40*/  @!P1 IADD3.X R27, RZ, R10, R27, P4, P5 ;  /* 0x0000000aff1b9210 */ /* 0x000fe400027ea41b */
[----:B0-----:R-:W-:Y:S01]  /*4f50*/  @!P0 IADD3 R20, P4, P5, R39, R30, R33 ;  /* 0x0000001e27148210 */ /* 0x001fe20007d9e021 */
[----:B--2---:R0:W-:Y:S03]  /*4f60*/  @!P3 STG.E desc[UR6][R16.64], R9 ;  /* 0x000000091000b986 */ /* 0x0041e6000c101906 */
[----:B------:R-:W-:Y:S02]  /*4f70*/  @!P0 IADD3.X R24, RZ, R10, R29, P4, P5 ;  /* 0x0000000aff188210 */ /* 0x000fe400027ea41d */
[----:B----4-:R-:W-:Y:S01]  /*4f80*/  @!P2 LEA R18, P4, R19, R6, 0x2 ;  /* 0x000000061312a211 */ /* 0x010fe200078810ff */
[----:B------:R-:W-:Y:S01]  /*4f90*/  VIADD R6, R39, 0x1f ;  /* 0x0000001f27067836 */ /* 0x000fe20000000000 */
[----:B---3--:R-:W-:-:S02]  /*4fa0*/  @!P1 LEA R12, P5, R26, R12, 0x2 ;  /* 0x0000000c1a0c9211 */ /* 0x008fc400078a10ff */
[----:B------:R-:W-:Y:S02]  /*4fb0*/  @!P2 LEA.HI.X R19, R19, R7, R28, 0x2, P4 ;  /* 0x000000071313a211 */ /* 0x000fe400020f141c */
[----:B------:R-:W-:Y:S02]  /*4fc0*/  @!P1 LEA.HI.X R13, R26, R13, R27, 0x2, P5 ;  /* 0x0000000d1a0d9211 */ /* 0x000fe400028f141b */
[C---:B-1----:R-:W-:Y:S01]  /*4fd0*/  @!P0 LEA R14, P6, R20.reuse, R14, 0x2 ;  /* 0x0000000e140e8211 */ /* 0x042fe200078c10ff */
[----:B------:R0:W-:Y:S03]  /*4fe0*/  @!P2 STG.E desc[UR6][R18.64], R21 ;  /* 0x000000151200a986 */ /* 0x0001e6000c101906 */
[----:B------:R-:W-:Y:S01]  /*4ff0*/  @!P0 LEA.HI.X R15, R20, R15, R24, 0x2, P6 ;  /* 0x0000000f140f8211 */ /* 0x000fe200030f1418 */
[----:B-----5:R0:W-:Y:S01]  /*5000*/  @!P1 STG.E desc[UR6][R12.64], R23 ;  /* 0x000000170c009986 */ /* 0x0201e2000c101906 */
[----:B------:R-:W-:Y:S01]  /*5010*/  ISETP.NE.AND P1, PT, R22, RZ, PT ;  /* 0x000000ff1600720c */ /* 0x000fe20003f25270 */
[----:B------:R-:W-:-:S02]  /*5020*/  IMAD.MOV.U32 R20, RZ, RZ, R4 ;  /* 0x000000ffff147224 */ /* 0x000fc400078e0004 */
[----:B------:R0:W-:Y:S01]  /*5030*/  @!P0 STG.E desc[UR6][R14.64], R25 ;  /* 0x000000190e008986 */ /* 0x0001e2000c101906 */
[----:B------:R-:W-:Y:S01]  /*5040*/  IADD3 R33, P0, R33, UR8, RZ ;  /* 0x0000000821217c10 */ /* 0x000fe2000ff1e0ff */
[----:B------:R-:W-:-:S03]  /*5050*/  VIADD R4, R4, 0x4 ;  /* 0x0000000404047836 */ /* 0x000fc60000000000 */
[----:B------:R-:W-:Y:S01]  /*5060*/  IADD3.X R29, R29, UR9, RZ, P0, !PT ;  /* 0x000000091d1d7c10 */ /* 0x000fe200087fe4ff */
[----:B------:R-:W-:-:S04]  /*5070*/  IMAD.IADD R7, R5, 0x1, R4 ;  /* 0x0000000105077824 */ /* 0x000fc800078e0204 */
[----:B------:R-:W-:Y:S05]  /*5080*/  @P1 BRA `(.L_x_11560) ;  /* 0xfffffffc00201947 */ /* 0x000fea000383ffff */
[----:B------:R-:W-:Y:S05]  /*5090*/  BSYNC B2 ;  /* 0x0000000000027941 */ /* 0x000fea0003800000 */
.L_x_11559:
[----:B------:R-:W-:-:S07]  /*50a0*/  VIADD R4, R20, 0x5 ;  /* 0x0000000514047836 */ /* 0x000fce0000000000 */
.L_x_11558:
[----:B------:R-:W-:Y:S05]  /*50b0*/  BSYNC B1 ;  /* 0x0000000000017941 */ /* 0x000fea0003800000 */
.L_x_11557:
[----:B------:R-:W-:-:S13]  /*50c0*/  ISETP.NE.AND P0, PT, R3, RZ, PT ;  /* 0x000000ff0300720c */ /* 0x000fda0003f05270 */
[----:B------:R-:W-:Y:S05]  /*50d0*/  @!P0 BRA `(.L_x_11556) ;  /* 0x0000000000b88947 */ /* 0x000fea0003800000 */
[----:B0-----:R-:W-:Y:S01]  /*50e0*/  LOP3.LUT R9, R6, 0x1f, RZ, 0xc0, !PT ;  /* 0x0000001f06097812 */ /* 0x001fe200078ec0ff */
[----:B------:R-:W-:Y:S01]  /*50f0*/  BSSY B1, `(.L_x_11561) ;  /* 0x000000f000017945 */ /* 0x000fe20003800000 */
[----:B------:R-:W-:Y:S01]  /*5100*/  ISETP.NE.AND P1, PT, R3, 0x1, PT ;  /* 0x000000010300780c */ /* 0x000fe20003f25270 */
[----:B--2---:R-:W-:Y:S01]  /*5110*/  IMAD.IADD R15, R5, 0x1, R4 ;  /* 0x00000001050f7824 */ /* 0x004fe200078e0204 */
        /* <DEDUP_REMOVED lines=12> */
.L_x_11562:
[----:B------:R-:W-:Y:S05]  /*51e0*/  BSYNC B1 ;  /* 0x0000000000017941 */ /* 0x000fea0003800000 */
.L_x_11561:
        /* <DEDUP_REMOVED lines=15> */
[----:B0-----:R-:W-:Y:S05]  /*52e0*/  @!P0 BRA `(.L_x_11556) ;  /* 0x0000000000348947 */ /* 0x001fea0003800000 */
        /* <DEDUP_REMOVED lines=13> */
.L_x_11556:
[----:B------:R-:W-:Y:S05]  /*53c0*/  BSYNC B0 ;  /* 0x0000000000007941 */ /* 0x000fea0003800000 */
.L_x_11555:
[----:B------:R-:W-:Y:S01]  /*53d0*/  ULDC.64 UR4, c[0x0][0x238] ;  /* 0x00008e0000047ab9 */ /* 0x000fe20000000a00 */
[----:B------:R-:W-:Y:S01]  /*53e0*/  BAR.SYNC.DEFER_BLOCKING 0x0 ;  /* 0x0000000000007b1d */ /* 0x000fe20000010000 */
[----:B------:R-:W-:-:S04]  /*53f0*/  ISETP.NE.U32.AND P0, PT, RZ, UR4, PT ;  /* 0x00000004ff007c0c */ /* 0x000fc8000bf05070 */
[----:B------:R-:W-:-:S13]  /*5400*/  ISETP.NE.AND.EX P0, PT, RZ, UR5, PT, P0 ;  /* 0x00000005ff007c0c */ /* 0x000fda000bf05300 */
[----:B------:R-:W-:Y:S05]  /*5410*/  @!P0 BRA `(.L_x_11563) ;  /* 0x0000000000bc8947 */ /* 0x000fea0003800000 */
[----:B01-34-:R-:W0:Y:S01]  /*5420*/  SHFL.DOWN PT, R3, R60, 0x10, 0x1f ;  /* 0x0a001f003c037f89 */ /* 0x01be2200000e0000 */
[----:B------:R-:W-:Y:S01]  /*5430*/  BSSY B0, `(.L_x_11564) ;  /* 0x0000027000007945 */ /* 0x000fe20003800000 */
[----:B0-----:R-:W-:-:S05]  /*5440*/  FMNMX R3, R60, R3, !PT ;  /* 0x000000033c037209 */ /* 0x001fca0007800000 */
[----:B------:R-:W0:Y:S02]  /*5450*/  SHFL.DOWN PT, R0, R3, 0x8, 0x1f ;  /* 0x09001f0003007f89 */ /* 0x000e2400000e0000 */
[----:B0-----:R-:W-:Y:S02]  /*5460*/  FMNMX R2, R3, R0, !PT ;  /* 0x0000000003027209 */ /* 0x001fe40007800000 */
[----:B------:R-:W0:Y:S03]  /*5470*/  S2R R0, SR_TID.X ;  /* 0x0000000000007919 */ /* 0x000e260000002100 */
[----:B------:R-:W1:Y:S02]  /*5480*/  SHFL.DOWN PT, R5, R2, 0x4, 0x1f ;  /* 0x08801f0002057f89 */ /* 0x000e6400000e0000 */
[----:B-1----:R-:W-:Y:S02]  /*5490*/  FMNMX R5, R2, R5, !PT ;  /* 0x0000000502057209 */ /* 0x002fe40007800000 */
[----:B0-----:R-:W-:-:S03]  /*54a0*/  LOP3.LUT P0, RZ, R0, 0x1f, RZ, 0xc0, !PT ;  /* 0x0000001f00ff7812 */ /* 0x001fc6000780c0ff */
[----:B------:R-:W0:Y:S01]  /*54b0*/  SHFL.DOWN PT, R4, R5, 0x2, 0x1f ;  /* 0x08401f0005047f89 */ /* 0x000e2200000e0000 */
[----:B------:R-:W-:-:S09]  /*54c0*/  SHF.R.U32.HI R2, RZ, 0x5, R0 ;  /* 0x00000005ff027819 */ /* 0x000fd20000011600 */
[----:B------:R-:W1:Y:S01]  /*54d0*/  @!P0 S2R R9, SR_CgaCtaId ;  /* 0x0000000000098919 */ /* 0x000e620000008800 */
[----:B------:R-:W-:Y:S02]  /*54e0*/  @!P0 MOV R8, 0x400 ;  /* 0x0000040000088802 */ /* 0x000fe40000000f00 */
[----:B------:R-:W-:-:S04]  /*54f0*/  @!P0 SHF.R.U32.HI R6, RZ, 0x3, R0 ;  /* 0x00000003ff068819 */ /* 0x000fc80000011600 */
[----:B------:R-:W-:Y:S02]  /*5500*/  @!P0 LOP3.LUT R6, R6, 0x1ffffffc, RZ, 0xc0, !PT ;  /* 0x1ffffffc06068812 */ /* 0x000fe400078ec0ff */
[----:B0-----:R-:W-:Y:S01]  /*5510*/  FMNMX R4, R5, R4, !PT ;  /* 0x0000000405047209 */ /* 0x001fe20007800000 */
[----:B------:R-:W-:-:S04]  /*5520*/  HFMA2.MMA R5, -RZ, RZ, 0, 0 ;  /* 0x00000000ff057435 */ /* 0x000fc800000001ff */
[----:B------:R-:W0:Y:S01]  /*5530*/  SHFL.DOWN PT, R7, R4, 0x1, 0x1f ;  /* 0x08201f0004077f89 */ /* 0x000e2200000e0000 */
[----:B-1----:R-:W-:-:S05]  /*5540*/  @!P0 LEA R3, R9, R8, 0x18 ;  /* 0x0000000809038211 */ /* 0x002fca00078ec0ff */
[----:B------:R-:W-:Y:S01]  /*5550*/  @!P0 IMAD.IADD R3, R6, 0x1, R3 ;  /* 0x0000000106038824 */ /* 0x000fe200078e0203 */
        /* <DEDUP_REMOVED lines=19> */
.L_x_11573:
[----:B-1----:R-:W-:-:S07]  /*5690*/  FMNMX R5, R4, R5, !PT ;  /* 0x0000000504057209 */ /* 0x002fce0007800000 */
.L_x_11565:
[----:B------:R-:W-:Y:S05]  /*56a0*/  BSYNC B0 ;  /* 0x0000000000007941 */ /* 0x000fea0003800000 */
.L_x_11564:
[----:B------:R-:W-:Y:S01]  /*56b0*/  ISETP.NE.AND P0, PT, R0, RZ, PT ;  /* 0x000000ff0000720c */ /* 0x000fe20003f05270 */
[----:B------:R-:W-:-:S12]  /*56c0*/  BSSY B0, `(.L_x_11563) ;  /* 0x0000004000007945 */ /* 0x000fd80003800000 */
[----:B------:R-:W-:Y:S05]  /*56d0*/  @P0 BRA `(.L_x_11567) ;  /* 0x0000000000080947 */ /* 0x000fea0003800000 */
[----:B------:R-:W1:Y:S02]  /*56e0*/  LDC.64 R2, c[0x0][0x238] ;  /* 0x00008e00ff027b82 */ /* 0x000e640000000a00 */
[----:B-1----:R1:W-:Y:S02]  /*56f0*/  REDG.E.MAX.S32.STRONG.GPU desc[UR6][R2.64], R5 ;  /* 0x000000050200798e */ /* 0x0023e4000d10e386 */
.L_x_11567:
[----:B------:R-:W-:Y:S05]  /*5700*/  BSYNC B0 ;  /* 0x0000000000007941 */ /* 0x000fea0003800000 */
.L_x_11563:
        /* <DEDUP_REMOVED lines=11> */
[----:B01234-:R-:W-:Y:S05]  /*57c0*/  CALL.REL.NOINC `($__internal_257_$__cuda_sm20_rcp_rn_f32_slowpath) ;  /* 0x0000000400847944 */ /* 0x01ffea0003c00000 */
[----:B------:R-:W-:Y:S01]  /*57d0*/  IMAD.MOV.U32 R5, RZ, RZ, R0 ;  /* 0x000000ffff057224 */ /* 0x000fe200078e0000 */
[----:B------:R-:W-:Y:S06]  /*57e0*/  BRA `(.L_x_11569) ;  /* 0x0000000000107947 */ /* 0x000fec0003800000 */
.L_x_11568:
[----:B------:R-:W0:Y:S02]  /*57f0*/  MUFU.RCP R0, R11 ;  /* 0x0000000b00007308 */ /* 0x000e240000001000 */
[----:B01----:R-:W-:-:S04]  /*5800*/  FFMA R2, R0, R11, -1 ;  /* 0xbf80000000027423 */ /* 0x003fc8000000000b */
[----:B------:R-:W-:-:S04]  /*5810*/  FADD.FTZ R5, -R2, -RZ ;  /* 0x800000ff02057221 */ /* 0x000fc80000010100 */
[----:B------:R-:W-:-:S07]  /*5820*/  FFMA R5, R0, R5, R0 ;  /* 0x0000000500057223 */ /* 0x000fce0000000000 */
.L_x_11569:
[----:B---34-:R-:W0:Y:S02]  /*5830*/  LDC.64 R2, c[0x0][0x240] ;  /* 0x00009000ff027b82 */ /* 0x018e240000000a00 */
[----:B0-----:R-:W-:Y:S01]  /*5840*/  STG.E desc[UR6][R2.64], R5 ;  /* 0x0000000502007986 */ /* 0x001fe2000c101906 */
[----:B------:R-:W-:Y:S05]  /*5850*/  EXIT ;  /* 0x000000000000794d */ /* 0x000fea0003800000 */
.L_x_11566:
[----:B------:R-:W-:Y:S02]  /*5860*/  IMAD.MOV.U32 R7, RZ, RZ, 0x4 ;  /* 0x00000004ff077424 */ /* 0x000fe400078e00ff */
[----:B------:R-:W-:Y:S02]  /*5870*/  IMAD.MOV.U32 R9, RZ, RZ, 0x1f ;  /* 0x0000001fff097424 */ /* 0x000fe400078e00ff */
[----:B------:R-:W-:-:S07]  /*5880*/  IMAD.MOV.U32 R6, RZ, RZ, -0x1 ;  /* 0xffffffffff067424 */ /* 0x000fce00078e00ff */
[----:B012---:R-:W-:Y:S05]  /*5890*/  WARPSYNC.COLLECTIVE R6, `(.L_x_11570) ;  /* 0x0000000006087348 */ /* 0x007fea0003c00000 */
[----:B-1----:R1:W3:Y:S02]  /*58a0*/  SHFL.DOWN P0, R5, R2, R7, R9 ;  /* 0x0800000702057389 */ /* 0x0022e40000000009 */
[----:B0123--:R-:W-:Y:S01]  /*58b0*/  ENDCOLLECTIVE ;  /* 0x000000000000791b */ /* 0x00ffe20003800000 */
.L_x_11570:
[----:B------:R-:W-:Y:S02]  /*58c0*/  IMAD.MOV.U32 R7, RZ, RZ, 0x2 ;  /* 0x00000002ff077424 */ /* 0x000fe400078e00ff */
[----:B------:R-:W-:-:S05]  /*58d0*/  IMAD.MOV.U32 R3, RZ, RZ, R5 ;  /* 0x000000ffff037224 */ /* 0x000fca00078e0005 */
[----:B------:R-:W-:-:S05]  /*58e0*/  FMNMX R3, R3, R2, !PT ;  /* 0x0000000203037209 */ /* 0x000fca0007800000 */
[----:B------:R-:W-:-:S07]  /*58f0*/  IMAD.MOV.U32 R2, RZ, RZ, R3 ;  /* 0x000000ffff027224 */ /* 0x000fce00078e0003 */
[----:B------:R-:W-:Y:S05]  /*5900*/  WARPSYNC.COLLECTIVE R6, `(.L_x_11571) ;  /* 0x0000000006087348 */ /* 0x000fea0003c00000 */
[----:B------:R0:W1:Y:S02]  /*5910*/  SHFL.DOWN P0, R5, R2, R7, R9 ;  /* 0x0800000702057389 */ /* 0x0000640000000009 */
[----:B01----:R-:W-:Y:S01]  /*5920*/  ENDCOLLECTIVE ;  /* 0x000000000000791b */ /* 0x003fe20003800000 */
.L_x_11571:
[----:B------:R-:W-:Y:S01]  /*5930*/  IMAD.MOV.U32 R7, RZ, RZ, 0x1 ;  /* 0x00000001ff077424 */ /* 0x000fe200078e00ff */
[----:B------:R-:W-:-:S04]  /*5940*/  MOV R4, R5 ;  /* 0x0000000500047202 */ /* 0x000fc80000000f00 */
[----:B------:R-:W-:-:S05]  /*5950*/  FMNMX R4, R3, R4, !PT ;  /* 0x0000000403047209 */ /* 0x000fca0007800000 */
[----:B------:R-:W-:-:S07]  /*5960*/  IMAD.MOV.U32 R2, RZ, RZ, R4 ;  /* 0x000000ffff027224 */ /* 0x000fce00078e0004 */
[----:B------:R-:W-:Y:S05]  /*5970*/  WARPSYNC.COLLECTIVE R6, `(.L_x_11572) ;  /* 0x0000000006087348 */ /* 0x000fea0003c00000 */
[----:B------:R0:W1:Y:S02]  /*5980*/  SHFL.DOWN P0, R5, R2, R7, R9 ;  /* 0x0800000702057389 */ /* 0x0000640000000009 */
[----:B01----:R-:W-:Y:S01]  /*5990*/  ENDCOLLECTIVE ;  /* 0x000000000000791b */ /* 0x003fe20003800000 */
.L_x_11572:
[----:B------:R-:W-:Y:S05]  /*59a0*/  BRA `(.L_x_11573) ;  /* 0xfffffffc00387947 */ /* 0x000fea000383ffff */
        .weak           $__internal_256_$__cuda_sm20_div_u64
        .type           $__internal_256_$__cuda_sm20_div_u64,@function
        .size           $__internal_256_$__cuda_sm20_div_u64,($__internal_257_$__cuda_sm20_rcp_rn_f32_slowpath - $__internal_256_$__cuda_sm20_div_u64)
$__internal_256_$__cuda_sm20_div_u64:
        /* <DEDUP_REMOVED lines=66> */
[----:B------:R-:W-:Y:S06]  /*5dd0*/  RET.REL.NODEC R6 `(_ZN18transformer_engine6detail43dgated_act_cast_transpose_kernel_notalignedILi2ELi1Ef13__nv_bfloat16fNS_5EmptyEXadL_ZNS_5dgeluIffEET_T0_RKS3_EEXadL_ZNS_4geluIffEES5_S6_S8_EEEEvPKT2_SC_PT3_SE_PKT1_PSF_SI_mmm) ;  /* 0xffffffa006887950 */ /* 0x000fec0003c3ffff */
        .weak           $__internal_257_$__cuda_sm20_rcp_rn_f32_slowpath
        .type           $__internal_257_$__cuda_sm20_rcp_rn_f32_slowpath,@function
        .size           $__internal_257_$__cuda_sm20_rcp_rn_f32_slowpath,(.L_x_34742 - $__internal_257_$__cuda_sm20_rcp_rn_f32_slowpath)
$__internal_257_$__cuda_sm20_rcp_rn_f32_slowpath:
        /* <DEDUP_REMOVED lines=9> */
[----:B-1----:R-:W0:Y:S02]  /*5e70*/  MUFU.RCP R0, R11 ;  /* 0x0000000b00007308 */ /* 0x002e240000001000 */
[----:B0-----:R-:W-:-:S04]  /*5e80*/  FFMA R2, R11, R0, -1 ;  /* 0xbf8000000b027423 */ /* 0x001fc80000000000 */
[----:B------:R-:W-:-:S04]  /*5e90*/  FADD.FTZ R3, -R2, -RZ ;  /* 0x800000ff02037221 */ /* 0x000fc80000010100 */
[----:B------:R-:W-:-:S04]  /*5ea0*/  FFMA R0, R0, R3, R0 ;  /* 0x0000000300007223 */ /* 0x000fc80000000000 */
[----:B------:R-:W-:Y:S01]  /*5eb0*/  FFMA R0, R0, 1.84467440737095516160e+19, RZ ;  /* 0x5f80000000007823 */ /* 0x000fe200000000ff */
[----:B------:R-:W-:Y:S06]  /*5ec0*/  BRA `(.L_x_11575) ;  /* 0x0000000000887947 */ /* 0x000fec0003800000 */
.L_x_11574:
[----:B------:R-:W-:-:S04]  /*5ed0*/  IADD3 R8, R7, -0xfd, RZ ;  /* 0xffffff0307087810 */ /* 0x000fc80007ffe0ff */
        /* <DEDUP_REMOVED lines=32> */
.L_x_11576:
[----:B------:R2:W3:Y:S02]  /*60e0*/  MUFU.RCP R0, R11 ;  /* 0x0000000b00007308 */ /* 0x0004e40000001000 */
.L_x_11575:
[----:B------:R-:W-:Y:S02]  /*60f0*/  IMAD.MOV.U32 R2, RZ, RZ, R6 ;  /* 0x000000ffff027224 */ /* 0x000fe400078e0006 */
[----:B------:R-:W-:-:S04]  /*6100*/  IMAD.MOV.U32 R3, RZ, RZ, 0x0 ;  /* 0x00000000ff037424 */ /* 0x000fc800078e00ff */
[----:B0123--:R-:W-:Y:S05]  /*6110*/  RET.REL.NODEC R2 `(_ZN18transformer_engine6detail43dgated_act_cast_transpose_kernel_notalignedILi2ELi1Ef13__nv_bfloat16fNS_5EmptyEXadL_ZNS_5dgeluIffEET_T0_RKS3_EEXadL_ZNS_4geluIffEES5_S6_S8_EEEEvPKT2_SC_PT3_SE_PKT1_PSF_SI_mmm) ;  /* 0xffffff9c02b87950 */ /* 0x00ffea0003c3ffff */
.L_x_11577:
        /* <DEDUP_REMOVED lines=14> */
.L_x_34742:


//--------------------- .text._ZN18transformer_engine6detail32dgated_act_cast_transpose_kernelILi2ELi1Ef13__nv_bfloat16fNS_5EmptyEXadL_ZNS_5dgeluIffEET_T0_RKS3_EEXadL_ZNS_4geluIffEES5_S6_S8_EEEEvPKT2_SC_PT3_SE_PKT1_PSF_SI_mmm --------------------------
	.section	.text._ZN18transformer_engine6detail32dgated_act_cast_transpose_kernelILi2ELi1Ef13__nv_bfloat16fNS_5EmptyEXadL_ZNS_5dgeluIffEET_T0_RKS3_EEXadL_ZNS_4geluIffEES5_S6_S8_EEEEvPKT2_SC_PT3_SE_PKT1_PSF_SI_mmm,"ax",@progbits
	.align	128
        .global         _ZN18transformer_engine6detail32dgated_act_cast_transpose_kernelILi2ELi1Ef13__nv_bfloat16fNS_5EmptyEXadL_ZNS_5dgeluIffEET_T0_RKS3_EEXadL_ZNS_4geluIffEES5_S6_S8_EEEEvPKT2_SC_PT3_SE_PKT1_PSF_SI_mmm
        .type           _ZN18transformer_engine6detail32dgated_act_cast_transpose_kernelILi2ELi1Ef13__nv_bfloat16fNS_5EmptyEXadL_ZNS_5dgeluIffEET_T0_RKS3_EEXadL_ZNS_4geluIffEES5_S6_S8_EEEEvPKT2_SC_PT3_SE_PKT1_PSF_SI_mmm,@function
        .size           _ZN18transformer_engine6detail32dgated_act_cast_transpose_kernelILi2ELi1Ef13__nv_bfloat16fNS_5EmptyEXadL_ZNS_5dgeluIffEET_T0_RKS3_EEXadL_ZNS_4geluIffEES5_S6_S8_EEEEvPKT2_SC_PT3_SE_PKT1_PSF_SI_mmm,(.L_x_34744 - _ZN18transformer_engine6detail32dgated_act_cast_transpose_kernelILi2ELi1Ef13__nv_bfloat16fNS_5EmptyEXadL_ZNS_5dgeluIffEET_T0_RKS3_EEXadL_ZNS_4geluIffEES5_S6_S8_EEEEvPKT2_SC_PT3_SE_PKT1_PSF_SI_mmm)
        .other          _ZN18transformer_engine6detail32dgated_act_cast_transpose_kernelILi2ELi1Ef13__nv_bfloat16fNS_5EmptyEXadL_ZNS_5dgeluIffEET_T0_RKS3_EEXadL_ZNS_4geluIffEES5_S6_S8_EEEEvPKT2_SC_PT3_SE_PKT1_PSF_SI_mmm,@"STO_CUDA_ENTRY STV_DEFAULT"
_ZN18transformer_engine6detail32dgated_act_cast_transpose_kernelILi2ELi1Ef13__nv_bfloat16fNS_5EmptyEXadL_ZNS_5dgeluIffEET_T0_RKS3_EEXadL_ZNS_4geluIffEES5_S6_S8_EEEEvPKT2_SC_PT3_SE_PKT1_PSF_SI_mmm:
.text._ZN18transformer_engine6detail32dgated_act_cast_transpose_kernelILi2ELi1Ef13__nv_bfloat16fNS_5EmptyEXadL_ZNS_5dgeluIffEET_T0_RKS3_EEXadL_ZNS_4geluIffEES5_S6_S8_EEEEvPKT2_SC_PT3_SE_PKT1_PSF_SI_mmm:
        /* <DEDUP_REMOVED lines=18> */
[----:B------:R-:W-:Y:S05]  /*0120*/  CALL.REL.NOINC `($__internal_258_$__cuda_sm20_div_u64) ;  /* 0x0000003800887944 */ /* 0x000fea0003c00000 */
        /* <DEDUP_REMOVED lines=8> */
.L_x_11578:
        /* <DEDUP_REMOVED lines=22> */
.L_x_11579:
[----:B------:R-:W-:Y:S01]  /*0310*/  SHF.L.U32 R4, R2, 0x2, RZ ;  /* 0x0000000202047819 */ /* 0x000fe200000006ff */
[----:B------:R-:W-:Y:S01]  /*0320*/  ULDC.64 UR6, c[0x0][0x248] ;  /* 0x0000920000067ab9 */ /* 0x000fe20000000a00 */
[----:B------:R-:W-:Y:S01]  /*0330*/  MOV R9, R33 ;  /* 0x0000002100097202 */ /* 0x000fe20000000f00 */
[----:B------:R-:W-:Y:S01]  /*0340*/  ULOP3.LUT UR4, UR7, 0x7fffffff, URZ, 0xc0, !UPT ;  /* 0x7fffffff07047892 */ /* 0x000fe2000f8ec03f */
[----:B------:R-:W-:Y:S01]  /*0350*/  IMAD R5, R15, UR6, RZ ;  /* 0x000000060f057c24 */ /* 0x000fe2000f8e02ff */
[----:B------:R-:W-:Y:S01]  /*0360*/  LOP3.LUT R11, R4, 0x1c, RZ, 0xc0, !PT ;  /* 0x0000001c040b7812 */ /* 0x000fe200078ec0ff */
[----:B------:R-:W-:Y:S01]  /*0370*/  IMAD.IADD R21, R3, 0x1, -R4 ;  /* 0x0000000103157824 */ /* 0x000fe200078e0a04 */
[----:B------:R-:W-:Y:S01]  /*0380*/  MOV R17, RZ ;  /* 0x000000ff00117202 */ /* 0x000fe20000000f00 */
[C---:B------:R-:W-:Y:S01]  /*0390*/  IMAD.WIDE.U32 R6, R14.reuse, UR6, R8 ;  /* 0x000000060e067c25 */ /* 0x040fe2000f8e0008 */
[----:B------:R-:W-:Y:S01]  /*03a0*/  ULDC.64 UR8, c[0x0][0x218] ;  /* 0x0000860000087ab9 */ /* 0x000fe20000000a00 */
[----:B------:R-:W-:Y:S01]  /*03b0*/  ULDC.64 UR10, c[0x0][0x208] ;  /* 0x00008200000a7ab9 */ /* 0x000fe20000000a00 */
[----:B------:R-:W-:Y:S01]  /*03c0*/  LOP3.LUT R16, R21, 0x1f, RZ, 0xc0, !PT ;  /* 0x0000001f15107812 */ /* 0x000fe200078ec0ff */
[----:B------:R-:W-:Y:S01]  /*03d0*/  IMAD R31, R14, UR7, R5 ;  /* 0x000000070e1f7c24 */ /* 0x000fe2000f8e0205 */
[----:B------:R-:W-:Y:S01]  /*03e0*/  LEA R38, P0, R6, UR8, 0x7 ;  /* 0x0000000806267c11 */ /* 0x000fe2000f8038ff */
[C---:B------:R-:W-:Y:S01]  /*03f0*/  IMAD R27, R11.reuse, UR4, RZ ;  /* 0x000000040b1b7c24 */ /* 0x040fe2000f8e02ff */
[C---:B------:R-:W-:Y:S01]  /*0400*/  SHF.L.U64.HI R29, R8.reuse, 0x1, R33 ;  /* 0x00000001081d7819 */ /* 0x040fe20000010221 */
[----:B------:R-:W-:Y:S01]  /*0410*/  IMAD.WIDE.U32 R18, R11, UR6, R16 ;  /* 0x000000060b127c25 */ /* 0x000fe2000f8e0010 */
[----:B------:R-:W-:Y:S01]  /*0420*/  SHF.L.U32 R28, R8, 0x1, RZ ;  /* 0x00000001081c7819 */ /* 0x000fe200000006ff */
[----:B------:R-:W-:Y:S01]  /*0430*/  ULDC.64 UR12, c[0x0][0x210] ;  /* 0x00008400000c7ab9 */ /* 0x000fe20000000a00 */
[----:B------:R-:W-:Y:S01]  /*0440*/  ULDC.64 UR14, c[0x0][0x250] ;  /* 0x00009400000e7ab9 */ /* 0x000fe20000000a00 */
[----:B------:R-:W-:Y:S01]  /*0450*/  IMAD.IADD R7, R7, 0x1, R31 ;  /* 0x0000000107077824 */ /* 0x000fe200078e021f */
[----:B------:R-:W-:Y:S01]  /*0460*/  IADD3 R23, R19, R27, RZ ;  /* 0x0000001b13177210 */ /* 0x000fe20007ffe0ff */
[----:B------:R-:W-:Y:S01]  /*0470*/  ULDC.64 UR16, c[0x0][0x228] ;  /* 0x00008a0000107ab9 */ /* 0x000fe20000000a00 */
[----:B------:R-:W-:-:S02]  /*0480*/  SHF.L.U32 R10, R18, 0x2, RZ ;  /* 0x00000002120a7819 */ /* 0x000fc400000006ff */
[----:B------:R-:W-:Y:S01]  /*0490*/  LEA.HI.X R36, R6, UR9, R7, 0x7, P0 ;  /* 0x0000000906247c11 */ /* 0x000fe200080f3c07 */
[----:B------:R-:W-:Y:S01]  /*04a0*/  ULDC.64 UR8, c[0x0][0x230] ;  /* 0x00008c0000087ab9 */ /* 0x000fe20000000a00 */
[----:B------:R-:W-:Y:S02]  /*04b0*/  SHF.L.U64.HI R9, R18, 0x2, R23 ;  /* 0x0000000212097819 */ /* 0x000fe40000010217 */
[----:B------:R-:W-:-:S05]  /*04c0*/  IADD3 R24, P0, R10, R38, RZ ;  /* 0x000000260a187210 */ /* 0x000fca0007f1e0ff */
[----:B------:R-:W-:-:S05]  /*04d0*/  IMAD.X R25, R9, 0x1, R36, P0 ;  /* 0x0000000109197824 */ /* 0x000fca00000e0624 */
[----:B------:R0:W2:Y:S01]  /*04e0*/  LDG.E R5, desc[UR10][R24.64] ;  /* 0x0000000a18057981 */ /* 0x0000a2000c1e1900 */
[----:B------:R-:W-:Y:S01]  /*04f0*/  ISETP.NE.U32.AND P0, PT, RZ, UR8, PT ;  /* 0x00000008ff007c0c */ /* 0x000fe2000bf05070 */
[----:B------:R-:W-:Y:S01]  /*0500*/  IMAD.WIDE.U32 R28, R14, UR6, R28 ;  /* 0x000000060e1c7c25 */ /* 0x000fe2000f8e001c */
[----:B------:R-:W-:Y:S02]  /*0510*/  USHF.R.U64 UR8, UR6, 0x1, UR7 ;  /* 0x0000000106087899 */ /* 0x000fe40008001207 */
[----:B------:R-:W-:Y:S02]  /*0520*/  MOV R32, UR7 ;  /* 0x0000000700207c02 */ /* 0x000fe40008000f00 */
[----:B------:R-:W-:Y:S01]  /*0530*/  ISETP.NE.AND.EX P0, PT, RZ, UR9, PT, P0 ;  /* 0x00000009ff007c0c */ /* 0x000fe2000bf05300 */
[----:B------:R-:W-:Y:S01]  /*0540*/  USHF.R.U32.HI UR9, URZ, 0x1, UR7 ;  /* 0x000000013f097899 */ /* 0x000fe20008011607 */
[----:B------:R-:W-:Y:S01]  /*0550*/  IADD3 R19, R31, R29, RZ ;  /* 0x0000001d1f137210 */ /* 0x000fe20007ffe0ff */
[----:B------:R-:W-:Y:S01]  /*0560*/  IMAD.WIDE.U32 R16, R11, UR8, R16 ;  /* 0x000000080b107c25 */ /* 0x000fe2000f8e0010 */
[----:B0-----:R-:W-:-:S02]  /*0570*/  LEA R24, P1, R28, UR12, 0x6 ;  /* 0x0000000c1c187c11 */ /* 0x001fc4000f8230ff */
[----:B------:R-:W-:Y:S01]  /*0580*/  MOV R25, UR6 ;  /* 0x0000000600197c02 */ /* 0x000fe20008000f00 */
[----:B------:R-:W-:Y:S01]  /*0590*/  IMAD R31, R11, UR9, RZ ;  /* 0x000000090b1f7c24 */ /* 0x000fe2000f8e02ff */
[----:B------:R-:W-:Y:S01]  /*05a0*/  LEA.HI.X R19, R28, UR13, R19, 0x6, P1 ;  /* 0x0000000d1c137c11 */ /* 0x000fe200088f3413 */
[----:B------:R-:W-:Y:S01]  /*05b0*/  IMAD.U32 R35, RZ, RZ, UR6 ;  /* 0x00000006ff237e24 */ /* 0x000fe2000f8e00ff */
[C---:B------:R-:W-:Y:S01]  /*05c0*/  LEA R40, P1, R16.reuse, R24, 0x2 ;  /* 0x0000001810287211 */ /* 0x040fe200078210ff */
[----:B------:R-:W-:Y:S01]  /*05d0*/  ULDC.64 UR12, c[0x0][0x220] ;  /* 0x00008800000c7ab9 */ /* 0x000fe20000000a00 */
[----:B------:R-:W-:Y:S01]  /*05e0*/  IADD3 R17, R17, R31, RZ ;  /* 0x0000001f11117210 */ /* 0x000fe20007ffe0ff */
[----:B------:R-:W0:Y:S01]  /*05f0*/  @P0 LDC.64 R12, c[0x0][0x230] ;  /* 0x00008c00ff0c0b82 */ /* 0x000e220000000a00 */
[----:B------:R-:W-:Y:S02]  /*0600*/  LEA R35, P2, R35, R38, 0x1 ;  /* 0x0000002623237211 */ /* 0x000fe400078408ff */
[----:B------:R-:W-:-:S02]  /*0610*/  LEA.HI.X R41, R16, R19, R17, 0x2, P1 ;  /* 0x0000001310297211 */ /* 0x000fc400008f1411 */
[----:B------:R-:W-:Y:S02]  /*0620*/  LEA.HI.X R32, R25, R36, R32, 0x1, P2 ;  /* 0x0000002419207211 */ /* 0x000fe400010f0c20 */
[----:B------:R-:W-:Y:S01]  /*0630*/  IADD3 R16, P1, R35, R10, RZ ;  /* 0x0000000a23107210 */ /* 0x000fe20007f3e0ff */
[----:B------:R-:W3:Y:S04]  /*0640*/  LDG.E R29, desc[UR10][R40.64] ;  /* 0x0000000a281d7981 */ /* 0x000ee8000c1e1900 */
[----:B------:R-:W-:-:S05]  /*0650*/  IMAD.X R17, R32, 0x1, R9, P1 ;  /* 0x0000000120117824 */ /* 0x000fca00008e0609 */
[----:B------:R-:W4:Y:S04]  /*0660*/  LDG.E R16, desc[UR10][R16.64] ;  /* 0x0000000a10107981 */ /* 0x000f28000c1e1900 */
[----:B0-----:R0:W5:Y:S01]  /*0670*/  @P0 LDG.E R25, desc[UR10][R12.64] ;  /* 0x0000000a0c190981 */ /* 0x001162000c1e1900 */
[----:B------:R-:W-:-:S04]  /*0680*/  LEA R42, P1, R6, UR12, 0x8 ;  /* 0x0000000c062a7c11 */ /* 0x000fc8000f8240ff */
[----:B------:R-:W-:Y:S01]  /*0690*/  LEA.HI.X R7, R6, UR13, R7, 0x8, P1 ;  /* 0x0000000d06077c11 */ /* 0x000fe200088f4407 */
[----:B------:R-:W-:Y:S01]  /*06a0*/  IMAD.MOV.U32 R6, RZ, RZ, 0x3f800000 ;  /* 0x3f800000ff067424 */ /* 0x000fe200078e00ff */
[----:B------:R-:W-:Y:S02]  /*06b0*/  USHF.L.U64.HI UR12, UR14, 0x1, UR15 ;  /* 0x000000010e0c7899 */ /* 0x000fe4000801020f */
[----:B------:R-:W-:-:S06]  /*06c0*/  USHF.L.U32 UR5, UR14, 0x1, URZ ;  /* 0x000000010e057899 */ /* 0x000fcc000800063f */
[----:B------:R-:W-:Y:S01]  /*06d0*/  IMAD.WIDE.U32 R14, R8, UR5, R14 ;  /* 0x00000005080e7c25 */ /* 0x000fe2000f8e000e */
[----:B--2---:R-:W-:-:S05]  /*06e0*/  SHF.L.U32 R28, R5, 0x10, RZ ;  /* 0x00000010051c7819 */ /* 0x004fca00000006ff */
[C---:B------:R-:W-:Y:S01]  /*06f0*/  FMUL R9, R28.reuse, 0.044714998453855514526 ;  /* 0x3d3727131c097820 */ /* 0x040fe20000400000 */
[----:B------:R-:W-:-:S03]  /*0700*/  FMUL R20, R28, 0.79788458347320556641 ;  /* 0x3f4c422a1c147820 */ /* 0x000fc60000400000 */
[----:B------:R-:W-:-:S04]  /*0710*/  FFMA R9, R28, R9, 1 ;  /* 0x3f8000001c097423 */ /* 0x000fc80000000009 */
[----:B------:R-:W-:-:S04]  /*0720*/  FMUL R20, R20, R9 ;  /* 0x0000000914147220 */ /* 0x000fc80000400000 */
[----:B------:R-:W-:Y:S01]  /*0730*/  FMUL R9, |R20|, 2.8853900432586669922 ;  /* 0x4038aa3b14097820 */ /* 0x000fe20000400200 */
[----:B------:R-:W-:Y:S01]  /*0740*/  PRMT R39, R5, 0x7632, R39 ;  /* 0x0000763205277816 */ /* 0x000fe20000000027 */
[----:B------:R-:W-:-:S04]  /*0750*/  FMUL R5, R28, 0.035677410662174224854 ;  /* 0x3d12227a1c057820 */ /* 0x000fc80000400000 */
[----:B------:R-:W0:Y:S01]  /*0760*/  MUFU.EX2 R9, R9 ;  /* 0x0000000900097308 */ /* 0x000e220000000800 */
[----:B------:R-:W-:Y:S01]  /*0770*/  SHF.L.U32 R39, R39, 0x10, RZ ;  /* 0x0000001027277819 */ /* 0x000fe200000006ff */
[----:B------:R-:W-:-:S04]  /*0780*/  FFMA R5, R28, R5, 0.79788458347320556641 ;  /* 0x3f4c422a1c057423 */ /* 0x000fc80000000005 */
[----:B------:R-:W-:-:S04]  /*0790*/  FMUL R10, R39, 0.044714998453855514526 ;  /* 0x3d372713270a7820 */ /* 0x000fc80000400000 */
[----:B------:R-:W-:Y:S01]  /*07a0*/  FFMA R22, R39, R10, 1 ;  /* 0x3f80000027167423 */ /* 0x000fe2000000000a */
[----:B------:R-:W-:-:S04]  /*07b0*/  FMUL R10, R28, R5 ;  /* 0x000000051c0a7220 */ /* 0x000fc80000400000 */
[----:B------:R-:W-:Y:S01]  /*07c0*/  FMUL R26, |R10|, 2.8853900432586669922 ;  /* 0x4038aa3b0a1a7820 */ /* 0x000fe20000400200 */
[----:B0-----:R-:W-:Y:S01]  /*07d0*/  FADD R12, R9, 1 ;  /* 0x3f800000090c7421 */ /* 0x001fe20000000000 */
[----:B------:R-:W-:-:S03]  /*07e0*/  FMUL R13, R39, 0.79788458347320556641 ;  /* 0x3f4c422a270d7820 */ /* 0x000fc60000400000 */
[----:B------:R0:W1:Y:S01]  /*07f0*/  MUFU.RCP R9, R12 ;  /* 0x0000000c00097308 */ /* 0x0000620000001000 */
[----:B------:R-:W-:Y:S01]  /*0800*/  FMUL R13, R13, R22 ;  /* 0x000000160d0d7220 */ /* 0x000fe20000400000 */
[----:B------:R-:W-:-:S06]  /*0810*/  MOV R5, 0x3c80f082 ;  /* 0x3c80f08200057802 */ /* 0x000fcc0000000f00 */
[----:B------:R-:W2:Y:S01]  /*0820*/  MUFU.EX2 R26, R26 ;  /* 0x0000001a001a7308 */ /* 0x000ea20000000800 */
[----:B------:R-:W-:Y:S01]  /*0830*/  FMUL R22, R20, R20 ;  /* 0x0000001414167220 */ /* 0x000fe20000400000 */
[----:B------:R-:W-:-:S03]  /*0840*/  FMUL R30, R39, 0.035677410662174224854 ;  /* 0x3d12227a271e7820 */ /* 0x000fc60000400000 */
[----:B------:R-:W-:Y:S01]  /*0850*/  FFMA R17, R22, R5, -0.052303962409496307373 ;  /* 0xbd563cae16117423 */ /* 0x000fe20000000005 */
[C---:B------:R-:W-:Y:S01]  /*0860*/  FFMA R30, R39.reuse, R30, 0.79788458347320556641 ;  /* 0x3f4c422a271e7423 */ /* 0x040fe2000000001e */
[----:B------:R-:W-:Y:S02]  /*0870*/  FSETP.GE.AND P2, PT, |R20|, 0.60000002384185791016, PT ;  /* 0x3f19999a1400780b */ /* 0x000fe40003f46200 */
[----:B------:R-:W-:Y:S01]  /*0880*/  FFMA R37, R22, R17, 0.1331529766321182251 ;  /* 0x3e08594116257423 */ /* 0x000fe20000000011 */
[----:B0-----:R-:W-:Y:S01]  /*0890*/  FMUL R12, R39, R30 ;  /* 0x0000001e270c7220 */ /* 0x001fe20000400000 */
[----:B-1----:R-:W-:Y:S01]  /*08a0*/  FFMA R30, R9, -2, R6 ;  /* 0xc0000000091e7823 */ /* 0x002fe20000000006 */
[----:B------:R-:W-:Y:S01]  /*08b0*/  FSETP.GE.AND P1, PT, |R20|, 9.010913848876953125, PT ;  /* 0x41102cb41400780b */ /* 0x000fe20003f26200 */
[----:B------:R-:W-:Y:S01]  /*08c0*/  FFMA R9, R22, R37, -0.33332768082618713379 ;  /* 0xbeaaa9ed16097423 */ /* 0x000fe20000000025 */
[----:B------:R-:W-:Y:S01]  /*08d0*/  FMUL R34, |R13|, 2.8853900432586669922 ;  /* 0x4038aa3b0d227820 */ /* 0x000fe20000400200 */
[----:B------:R-:W-:Y:S01]  /*08e0*/  FMUL R40, |R12|, 2.8853900432586669922 ;  /* 0x4038aa3b0c287820 */ /* 0x000fe20000400200 */
[----:B--2---:R-:W-:Y:S01]  /*08f0*/  FADD R41, R26, 1 ;  /* 0x3f8000001a297421 */ /* 0x004fe20000000000 */
[----:B------:R-:W-:Y:S01]  /*0900*/  FSEL R37, R30, 1, !P1 ;  /* 0x3f8000001e257808 */ /* 0x000fe20004800000 */
[----:B------:R-:W-:Y:S01]  /*0910*/  FFMA R9, R22, R9, RZ ;  /* 0x0000000916097223 */ /* 0x000fe200000000ff */
[----:B------:R-:W0:Y:S01]  /*0920*/  MUFU.EX2 R17, R34 ;  /* 0x0000002200117308 */ /* 0x000e220000000800 */
[----:B------:R-:W-:Y:S01]  /*0930*/  FMUL R26, R10, R10 ;  /* 0x0000000a0a1a7220 */ /* 0x000fe20000400000 */
[--C-:B------:R-:W-:Y:S01]  /*0940*/  LOP3.LUT R22, R37, 0x80000000, R20.reuse, 0xb8, !PT ;  /* 0x8000000025167812 */ /* 0x100fe200078eb814 */
[----:B------:R-:W-:-:S05]  /*0950*/  @!P2 FFMA R22, R20, R9, R20 ;  /* 0x000000091416a223 */ /* 0x000fca0000000014 */
[----:B------:R-:W1:Y:S01]  /*0960*/  MUFU.EX2 R30, R40 ;  /* 0x00000028001e7308 */ /* 0x000e620000000800 */
[----:B------:R-:W-:-:S07]  /*0970*/  FFMA R9, R26, R5, -0.052303962409496307373 ;  /* 0xbd563cae1a097423 */ /* 0x000fce0000000005 */
[----:B------:R-:W2:Y:S01]  /*0980*/  MUFU.RCP R41, R41 ;  /* 0x0000002900297308 */ /* 0x000ea20000001000 */
[----:B------:R-:W-:Y:S01]  /*0990*/  FFMA R9, R26, R9, 0.1331529766321182251 ;  /* 0x3e0859411a097423 */ /* 0x000fe20000000009 */
[----:B------:R-:W-:-:S03]  /*09a0*/  FSETP.GE.AND P2, PT, |R10|, 0.60000002384185791016, PT ;  /* 0x3f19999a0a00780b */ /* 0x000fc60003f46200 */
[C---:B------:R-:W-:Y:S01]  /*09b0*/  FFMA R9, R26.reuse, R9, -0.33332768082618713379 ;  /* 0xbeaaa9ed1a097423 */ /* 0x040fe20000000009 */
[----:B------:R-:W-:Y:S01]  /*09c0*/  FMUL R20, R13, R13 ;  /* 0x0000000d0d147220 */ /* 0x000fe20000400000 */
[----:B0-----:R-:W-:Y:S02]  /*09d0*/  FADD R17, R17, 1 ;  /* 0x3f80000011117421 */ /* 0x001fe40000000000 */
[----:B------:R-:W-:Y:S01]  /*09e0*/  FFMA R43, R26, R9, RZ ;  /* 0x000000091a2b7223 */ /* 0x000fe200000000ff */
[----:B-1----:R-:W-:Y:S01]  /*09f0*/  FADD R30, R30, 1 ;  /* 0x3f8000001e1e7421 */ /* 0x002fe20000000000 */
[----:B------:R-:W-:Y:S01]  /*0a00*/  FSETP.GE.AND P1, PT, |R10|, 9.010913848876953125, PT ;  /* 0x41102cb40a00780b */ /* 0x000fe20003f26200 */
[C---:B------:R-:W-:Y:S01]  /*0a10*/  FFMA R45, R20.reuse, R5, -0.052303962409496307373 ;  /* 0xbd563cae142d7423 */ /* 0x040fe20000000005 */
[----:B------:R0:W1:Y:S01]  /*0a20*/  MUFU.RCP R37, R17 ;  /* 0x0000001100257308 */ /* 0x0000620000001000 */
[----:B--2---:R-:W-:Y:S02]  /*0a30*/  FFMA R9, R41, -2, R6 ;  /* 0xc000000029097823 */ /* 0x004fe40000000006 */
[----:B------:R-:W-:-:S05]  /*0a40*/  FFMA R45, R20, R45, 0.1331529766321182251 ;  /* 0x3e085941142d7423 */ /* 0x000fca000000002d */
[----:B------:R-:W2:Y:S01]  /*0a50*/  MUFU.RCP R41, R30 ;  /* 0x0000001e00297308 */ /* 0x000ea20000001000 */
[----:B------:R-:W-:-:S04]  /*0a60*/  FSEL R9, R9, 1, !P1 ;  /* 0x3f80000009097808 */ /* 0x000fc80004800000 */
[--C-:B0-----:R-:W-:Y:S01]  /*0a70*/  LOP3.LUT R17, R9, 0x80000000, R10.reuse, 0xb8, !PT ;  /* 0x8000000009117812 */ /* 0x101fe200078eb80a */
[----:B------:R-:W-:Y:S01]  /*0a80*/  FFMA R9, R20, R45, -0.33332768082618713379 ;  /* 0xbeaaa9ed14097423 */ /* 0x000fe2000000002d */
[----:B------:R-:W-:Y:S01]  /*0a90*/  @!P2 FFMA R17, R10, R43, R10 ;  /* 0x0000002b0a11a223 */ /* 0x000fe2000000000a */
[----:B------:R-:W-:Y:S02]  /*0aa0*/  FMUL R10, R12, R12 ;  /* 0x0000000c0c0a7220 */ /* 0x000fe40000400000 */
[----:B------:R-:W-:Y:S02]  /*0ab0*/  FFMA R20, R20, R9, RZ ;  /* 0x0000000914147223 */ /* 0x000fe400000000ff */
[----:B------:R-:W-:Y:S01]  /*0ac0*/  FFMA R9, R10, R5, -0.052303962409496307373 ;  /* 0xbd563cae0a097423 */ /* 0x000fe20000000005 */
[----:B------:R-:W-:Y:S02]  /*0ad0*/  FSETP.GE.AND P2, PT, |R13|, 0.60000002384185791016, PT ;  /* 0x3f19999a0d00780b */ /* 0x000fe40003f46200 */
[----:B------:R-:W-:Y:S01]  /*0ae0*/  FSETP.GE.AND P4, PT, |R12|, 0.60000002384185791016, PT ;  /* 0x3f19999a0c00780b */ /* 0x000fe20003f86200 */
[C---:B------:R-:W-:Y:S01]  /*0af0*/  FFMA R9, R10.reuse, R9, 0.1331529766321182251 ;  /* 0x3e0859410a097423 */ /* 0x040fe20000000009 */
[--C-:B-1----:R-:W-:Y:S01]  /*0b00*/  FFMA R37, R37, -2, R6.reuse ;  /* 0xc000000025257823 */ /* 0x102fe20000000006 */
[----:B--2---:R-:W-:Y:S01]  /*0b10*/  FFMA R41, R41, -2, R6 ;  /* 0xc000000029297823 */ /* 0x004fe20000000006 */
[----:B------:R-:W-:Y:S01]  /*0b20*/  FSETP.GE.AND P1, PT, |R13|, 9.010913848876953125, PT ;  /* 0x41102cb40d00780b */ /* 0x000fe20003f26200 */
[----:B------:R-:W-:Y:S01]  /*0b30*/  FFMA R9, R10, R9, -0.33332768082618713379 ;  /* 0xbeaaa9ed0a097423 */ /* 0x000fe20000000009 */
[----:B------:R-:W-:-:S02]  /*0b40*/  FSETP.GE.AND P3, PT, |R12|, 9.010913848876953125, PT ;  /* 0x41102cb40c00780b */ /* 0x000fc40003f66200 */
[----:B------:R-:W-:Y:S01]  /*0b50*/  FSEL R26, R37, 1, !P1 ;  /* 0x3f800000251a7808 */ /* 0x000fe20004800000 */
[----:B------:R-:W-:Y:S01]  /*0b60*/  FFMA R9, R10, R9, RZ ;  /* 0x000000090a097223 */ /* 0x000fe200000000ff */
[----:B------:R-:W-:Y:S02]  /*0b70*/  FSEL R41, R41, 1, !P3 ;  /* 0x3f80000029297808 */ /* 0x000fe40005800000 */
[--C-:B------:R-:W-:Y:S01]  /*0b80*/  LOP3.LUT R26, R26, 0x80000000, R13.reuse, 0xb8, !PT ;  /* 0x800000001a1a7812 */ /* 0x100fe200078eb80d */
[----:B------:R-:W-:Y:S01]  /*0b90*/  @!P2 FFMA R26, R13, R20, R13 ;  /* 0x000000140d1aa223 */ /* 0x000fe2000000000d */
[--C-:B------:R-:W-:Y:S01]  /*0ba0*/  LOP3.LUT R37, R41, 0x80000000, R12.reuse, 0xb8, !PT ;  /* 0x8000000029257812 */ /* 0x100fe200078eb80c */
[----:B------:R-:W-:Y:S01]  /*0bb0*/  @!P4 FFMA R37, R12, R9, R12 ;  /* 0x000000090c25c223 */ /* 0x000fe2000000000c */
[----:B------:R-:W-:Y:S02]  /*0bc0*/  MOV R12, UR8 ;  /* 0x00000008000c7c02 */ /* 0x000fe40008000f00 */
[----:B------:R-:W-:-:S02]  /*0bd0*/  MOV R13, UR9 ;  /* 0x00000009000d7c02 */ /* 0x000fc40008000f00 */
[----:B------:R-:W-:Y:S01]  /*0be0*/  IADD3 R41, R21, -0x1, RZ ;  /* 0xffffffff15297810 */ /* 0x000fe20007ffe0ff */
[----:B------:R-:W-:-:S03]  /*0bf0*/  IMAD.WIDE.U32 R12, R11, UR8, R12 ;  /* 0x000000080b0c7c25 */ /* 0x000fc6000f8e000c */
[----:B------:R-:W-:Y:S01]  /*0c00*/  LOP3.LUT R41, R41, 0x1f, RZ, 0xc0, !PT ;  /* 0x0000001f29297812 */ /* 0x000fe200078ec0ff */
[----:B------:R-:W-:Y:S01]  /*0c10*/  IMAD R10, R8, UR12, RZ ;  /* 0x0000000c080a7c24 */ /* 0x000fe2000f8e02ff */
[----:B------:R-:W-:Y:S02]  /*0c20*/  IADD3 R20, R31, R13, RZ ;  /* 0x0000000d1f147210 */ /* 0x000fe40007ffe0ff */
[----:B------:R-:W-:Y:S01]  /*0c30*/  IADD3 R13, P1, R41, R12, RZ ;  /* 0x0000000c290d7210 */ /* 0x000fe20007f3e0ff */
[----:B------:R-:W-:Y:S01]  /*0c40*/  IMAD.U32 R8, RZ, RZ, UR6 ;  /* 0x00000006ff087e24 */ /* 0x000fe2000f8e00ff */
[----:B------:R-:W-:Y:S01]  /*0c50*/  MOV R9, UR4 ;  /* 0x0000000400097c02 */ /* 0x000fe20008000f00 */
[----:B------:R-:W-:Y:S01]  /*0c60*/  IMAD R33, R33, UR5, R10 ;  /* 0x0000000521217c24 */ /* 0x000fe2000f8e020a */
[----:B------:R-:W-:Y:S02]  /*0c70*/  IADD3.X R30, RZ, R20, RZ, P1, !PT ;  /* 0x00000014ff1e7210 */ /* 0x000fe40000ffe4ff */
[----:B------:R-:W-:Y:S01]  /*0c80*/  LEA R10, P1, R13, R24, 0x2 ;  /* 0x000000180d0a7211 */ /* 0x000fe200078210ff */
[----:B------:R-:W-:-:S03]  /*0c90*/  IMAD.WIDE.U32 R8, R11, UR6, R8 ;  /* 0x000000060b087c25 */ /* 0x000fc6000f8e0008 */
[----:B------:R-:W-:Y:S01]  /*0ca0*/  LEA.HI.X R11, R13, R19, R30, 0x2, P1 ;  /* 0x000000130d0b7211 */ /* 0x000fe200008f141e */
[----:B------:R-:W-:Y:S01]  /*0cb0*/  FMUL R13, R28, 0.10703222453594207764 ;  /* 0x3ddb33b61c0d7820 */ /* 0x000fe20000400000 */
[C---:B------:R-:W-:Y:S01]  /*0cc0*/  SHF.L.U64.HI R34, R18.reuse, 0x3, R23 ;  /* 0x0000000312227819 */ /* 0x040fe20000010217 */
[----:B------:R-:W-:Y:S02]  /*0cd0*/  IMAD.SHL.U32 R31, R18, 0x8, RZ ;  /* 0x00000008121f7824 */ /* 0x000fe400078e00ff */
[----:B------:R-:W-:Y:S01]  /*0ce0*/  FFMA R18, R28, R13, 0.79788458347320556641 ;  /* 0x3f4c422a1c127423 */ /* 0x000fe2000000000d */
[----:B------:R-:W-:Y:S01]  /*0cf0*/  FFMA R13, -R22, R22, 1 ;  /* 0x3f800000160d7423 */ /* 0x000fe20000000116 */
[----:B------:R-:W-:Y:S01]  /*0d00*/  FMUL R30, R39, 0.10703222453594207764 ;  /* 0x3ddb33b6271e7820 */ /* 0x000fe20000400000 */
[----:B------:R0:W2:Y:S02]  /*0d10*/  LDG.E R23, desc[UR10][R10.64] ;  /* 0x0000000a0a177981 */ /* 0x0000a4000c1e1900 */
[----:B------:R-:W-:Y:S01]  /*0d20*/  FMUL R18, R13, R18 ;  /* 0x000000120d127220 */ /* 0x000fe20000400000 */
[----:B------:R-:W-:Y:S01]  /*0d30*/  FMUL R13, R28, 0.5 ;  /* 0x3f0000001c0d7820 */ /* 0x000fe20000400000 */
[----:B------:R-:W-:-:S03]  /*0d40*/  FFMA R43, R39, R30, 0.79788458347320556641 ;  /* 0x3f4c422a272b7423 */ /* 0x000fc6000000001e */
[----:B------:R-:W-:Y:S01]  /*0d50*/  FMUL R13, R13, R18 ;  /* 0x000000120d0d7220 */ /* 0x000fe20000400000 */
[----:B------:R-:W-:Y:S01]  /*0d60*/  MOV R18, 0x3f000000 ;  /* 0x3f00000000127802 */ /* 0x000fe20000000f00 */
[----:B------:R-:W-:Y:S01]  /*0d70*/  FFMA R30, -R26, R26, 1 ;  /* 0x3f8000001a1e7423 */ /* 0x000fe2000000011a */
[----:B0-----:R-:W-:Y:S01]  /*0d80*/  FMUL R10, R39, 0.5 ;  /* 0x3f000000270a7820 */ /* 0x001fe20000400000 */
[----:B------:R-:W-:Y:S02]  /*0d90*/  FADD R22, R22, 1 ;  /* 0x3f80000016167421 */ /* 0x000fe40000000000 */
[----:B------:R-:W-:Y:S01]  /*0da0*/  FFMA R17, R17, R18, 0.5 ;  /* 0x3f00000011117423 */ /* 0x000fe20000000012 */
[----:B------:R-:W-:Y:S01]  /*0db0*/  FMUL R43, R30, R43 ;  /* 0x0000002b1e2b7220 */ /* 0x000fe20000400000 */
[----:B------:R-:W-:Y:S02]  /*0dc0*/  FADD R11, R26, 1 ;  /* 0x3f8000001a0b7421 */ /* 0x000fe40000000000 */
[----:B------:R-:W-:Y:S01]  /*0dd0*/  FMUL R17, R28, R17 ;  /* 0x000000111c117220 */ /* 0x000fe20000400000 */
[----:B---3--:R-:W-:Y:S01]  /*0de0*/  SHF.L.U32 R28, R29, 0x10, RZ ;  /* 0x000000101d1c7819 */ /* 0x008fe200000006ff */
[----:B------:R-:W-:Y:S01]  /*0df0*/  FMUL R10, R10, R43 ;  /* 0x0000002b0a0a7220 */ /* 0x000fe20000400000 */
[----:B------:R-:W-:Y:S01]  /*0e00*/  FFMA R13, R22, 0.5, R13 ;  /* 0x3f000000160d7823 */ /* 0x000fe2000000000d */
[----:B------:R-:W-:-:S02]  /*0e10*/  IADD3 R22, R27, R9, RZ ;  /* 0x000000091b167210 */ /* 0x000fc40007ffe0ff */
[----:B------:R-:W-:Y:S01]  /*0e20*/  IADD3 R41, P1, R41, R8, RZ ;  /* 0x0000000829297210 */ /* 0x000fe20007f3e0ff */
[----:B------:R-:W-:Y:S01]  /*0e30*/  FFMA R30, R11, 0.5, R10 ;  /* 0x3f0000000b1e7823 */ /* 0x000fe2000000000a */
[----:B----4-:R-:W-:Y:S02]  /*0e40*/  IMAD.U32 R26, R16, 0x10000, RZ ;  /* 0x00010000101a7824 */ /* 0x010fe400078e00ff */
[----:B------:R-:W-:Y:S01]  /*0e50*/  FMUL R13, R13, R28 ;  /* 0x0000001c0d0d7220 */ /* 0x000fe20000400000 */
[----:B------:R-:W-:Y:S01]  /*0e60*/  IADD3.X R43, RZ, R22, RZ, P1, !PT ;  /* 0x00000016ff2b7210 */ /* 0x000fe20000ffe4ff */
[----:B------:R-:W-:Y:S01]  /*0e70*/  UMOV UR5, 0x3f800000 ;  /* 0x3f80000000057882 */ /* 0x000fe20000000000 */
[----:B------:R-:W-:Y:S02]  /*0e80*/  SHF.L.U32 R10, R41, 0x2, RZ ;  /* 0x00000002290a7819 */ /* 0x000fe400000006ff */
[----:B-----5:R-:W-:Y:S01]  /*0e90*/  @P0 R2UR UR5, R25 ;  /* 0x00000000190502ca */ /* 0x020fe200000e0000 */
[----:B------:R-:W-:Y:S01]  /*0ea0*/  FMUL R25, R13, R26 ;  /* 0x0000001a0d197220 */ /* 0x000fe20000400000 */
[----:B------:R-:W-:-:S02]  /*0eb0*/  SHF.L.U64.HI R9, R41, 0x2, R43 ;  /* 0x0000000229097819 */ /* 0x000fc4000001022b */
[----:B------:R-:W-:-:S04]  /*0ec0*/  IADD3 R26, P0, R10, R38, RZ ;  /* 0x000000260a1a7210 */ /* 0x000fc80007f1e0ff */
[----:B------:R-:W-:-:S05]  /*0ed0*/  IADD3.X R27, R9, R36, RZ, P0, !PT ;  /* 0x00000024091b7210 */ /* 0x000fca00007fe4ff */
[----:B------:R0:W3:Y:S01]  /*0ee0*/  LDG.E R26, desc[UR10][R26.64] ;  /* 0x0000000a1a1a7981 */ /* 0x0000e2000c1e1900 */
[----:B------:R-:W-:Y:S02]  /*0ef0*/  PRMT R45, R29, 0x7632, R45 ;  /* 0x000076321d2d7816 */ /* 0x000fe4000000002d */
[----:B------:R-:W-:Y:S02]  /*0f00*/  IADD3 R10, P0, R10, R35, RZ ;  /* 0x000000230a0a7210 */ /* 0x000fe40007f1e0ff */
[----:B------:R-:W-:Y:S01]  /*0f10*/  PRMT R16, R16, 0x7632, R16 ;  /* 0x0000763210107816 */ /* 0x000fe20000000010 */
[----:B------:R-:W-:Y:S01]  /*0f20*/  IMAD.U32 R45, R45, 0x10000, RZ ;  /* 0x000100002d2d7824 */ /* 0x000fe200078e00ff */
[----:B------:R-:W-:Y:S02]  /*0f30*/  IADD3.X R11, R9, R32, RZ, P0, !PT ;  /* 0x00000020090b7210 */ /* 0x000fe400007fe4ff */
[----:B------:R-:W-:Y:S01]  /*0f40*/  SHF.L.U32 R9, R16, 0x10, RZ ;  /* 0x0000001010097819 */ /* 0x000fe200000006ff */
[----:B------:R-:W-:Y:S01]  /*0f50*/  FMUL R30, R30, R45 ;  /* 0x0000002d1e1e7220 */ /* 0x000fe20000400000 */
[----:B------:R-:W-:Y:S01]  /*0f60*/  IADD3 R16, P0, R31, R42, RZ ;  /* 0x0000002a1f107210 */ /* 0x000fe20007f1e0ff */
[----:B------:R1:W4:Y:S02]  /*0f70*/  LDG.E R13, desc[UR10][R10.64] ;  /* 0x0000000a0a0d7981 */ /* 0x000324000c1e1900 */
[----:B------:R-:W-:Y:S01]  /*0f80*/  FMUL R30, R30, R9 ;  /* 0x000000091e1e7220 */ /* 0x000fe20000400000 */
[----:B------:R-:W-:-:S02]  /*0f90*/  IMAD.U32 R9, RZ, RZ, UR6 ;  /* 0x00000006ff097e24 */ /* 0x000fc4000f8e00ff */
[----:B0-----:R-:W-:Y:S01]  /*0fa0*/  FMUL R27, R28, R17 ;  /* 0x000000111c1b7220 */ /* 0x001fe20000400000 */
[----:B------:R-:W-:Y:S02]  /*0fb0*/  IADD3.X R17, R34, R7, RZ, P0, !PT ;  /* 0x0000000722117210 */ /* 0x000fe400007fe4ff */
[----:B------:R-:W-:Y:S02]  /*0fc0*/  IADD3 R33, R15, R33, RZ ;  /* 0x000000210f217210 */ /* 0x000fe40007ffe0ff */
[----:B------:R-:W-:Y:S02]  /*0fd0*/  LEA R44, P0, R9, R42, 0x2 ;  /* 0x0000002a092c7211 */ /* 0x000fe400078010ff */
[----:B-1----:R-:W-:Y:S02]  /*0fe0*/  MOV R10, UR6 ;  /* 0x00000006000a7c02 */ /* 0x002fe40008000f00 */
[----:B------:R-:W-:Y:S02]  /*0ff0*/  MOV R9, UR7 ;  /* 0x0000000700097c02 */ /* 0x000fe40008000f00 */
[----:B------:R-:W-:-:S02]  /*1000*/  SHF.L.U64.HI R15, R14, 0x5, R33 ;  /* 0x000000050e0f7819 */ /* 0x000fc40000010221 */
[----:B------:R-:W-:Y:S02]  /*1010*/  LEA.HI.X R9, R10, R7, R9, 0x2, P0 ;  /* 0x000000070a097211 */ /* 0x000fe400000f1409 */
[----:B------:R-:W-:-:S04]  /*1020*/  IADD3 R10, P0, R44, R31, RZ ;  /* 0x0000001f2c0a7210 */ /* 0x000fc80007f1e0ff */
[----:B------:R-:W-:Y:S01]  /*1030*/  IADD3.X R11, R9, R34, RZ, P0, !PT ;  /* 0x00000022090b7210 */ /* 0x000fe200007fe4ff */
[----:B------:R-:W-:Y:S01]  /*1040*/  FFMA R40, R37, R18, 0.5 ;  /* 0x3f00000025287423 */ /* 0x000fe20000000012 */
[----:B------:R-:W-:Y:S01]  /*1050*/  FMUL R28, R25, UR5 ;  /* 0x00000005191c7c20 */ /* 0x000fe20008400000 */
[----:B------:R-:W-:Y:S02]  /*1060*/  FMUL R29, R30, UR5 ;  /* 0x000000051e1d7c20 */ /* 0x000fe40008400000 */
[----:B------:R-:W-:Y:S01]  /*1070*/  FMUL R40, R39, R40 ;  /* 0x0000002827287220 */ /* 0x000fe20000400000 */
[----:B------:R-:W-:-:S03]  /*1080*/  FMNMX R25, RZ, |R25|, !PT ;  /* 0x40000019ff197209 */ /* 0x000fc60007800000 */
[----:B------:R-:W-:Y:S01]  /*1090*/  FMUL R45, R45, R40 ;  /* 0x000000282d2d7220 */ /* 0x000fe20000400000 */
[----:B------:R0:W-:Y:S01]  /*10a0*/  STG.E.64 desc[UR10][R16.64], R28 ;  /* 0x0000001c10007986 */ /* 0x0001e2000c101b0a */
[----:B------:R-:W-:Y:S01]  /*10b0*/  FMNMX R30, |R30|, R25, !PT ;  /* 0x000000191e1e7209 */ /* 0x000fe20007800200 */
[----:B0-----:R-:W-:Y:S01]  /*10c0*/  FMUL R16, R27, UR5 ;  /* 0x000000051b107c20 */ /* 0x001fe20008400000 */
[----:B------:R-:W-:-:S05]  /*10d0*/  FMUL R17, R45, UR5 ;  /* 0x000000052d117c20 */ /* 0x000fca0008400000 */
[----:B------:R0:W-:Y:S01]  /*10e0*/  STG.E.64 desc[UR10][R10.64], R16 ;  /* 0x000000100a007986 */ /* 0x0001e2000c101b0a */
[----:B------:R-:W-:-:S04]  /*10f0*/  FMNMX R30, |R27|, R30, !PT ;  /* 0x0000001e1b1e7209 */ /* 0x000fc80007800200 */
[----:B------:R-:W-:Y:S02]  /*1100*/  FMNMX R45, |R45|, R30, !PT ;  /* 0x0000001e2d2d7209 */ /* 0x000fe40007800200 */
[----:B---3--:R-:W-:-:S05]  /*1110*/  SHF.L.U32 R33, R26, 0x10, RZ ;  /* 0x000000101a217819 */ /* 0x008fca00000006ff */
[C---:B------:R-:W-:Y:S01]  /*1120*/  FMUL R34, R33.reuse, 0.044714998453855514526 ;  /* 0x3d37271321227820 */ /* 0x040fe20000400000 */
[----:B------:R-:W-:-:S03]  /*1130*/  FMUL R31, R33, 0.79788458347320556641 ;  /* 0x3f4c422a211f7820 */ /* 0x000fc60000400000 */
[----:B------:R-:W-:-:S04]  /*1140*/  FFMA R34, R33, R34, 1 ;  /* 0x3f80000021227423 */ /* 0x000fc80000000022 */
[----:B------:R-:W-:-:S04]  /*1150*/  FMUL R31, R31, R34 ;  /* 0x000000221f1f7220 */ /* 0x000fc80000400000 */
[----:B------:R-:W-:-:S06]  /*1160*/  FMUL R34, |R31|, 2.8853900432586669922 ;  /* 0x4038aa3b1f227820 */ /* 0x000fcc0000400200 */
[----:B------:R-:W1:Y:S01]  /*1170*/  MUFU.EX2 R34, R34 ;  /* 0x0000002200227308 */ /* 0x000e620000000800 */
[----:B------:R-:W-:-:S04]  /*1180*/  FMUL R25, R31, R31 ;  /* 0x0000001f1f197220 */ /* 0x000fc80000400000 */
[----:B0-----:R-:W-:-:S04]  /*1190*/  FFMA R10, R25, R5, -0.052303962409496307373 ;  /* 0xbd563cae190a7423 */ /* 0x001fc80000000005 */
[----:B------:R-:W-:Y:S01]  /*11a0*/  FFMA R10, R25, R10, 0.1331529766321182251 ;  /* 0x3e085941190a7423 */ /* 0x000fe2000000000a */
[----:B-1----:R-:W-:-:S04]  /*11b0*/  FADD R37, R34, 1 ;  /* 0x3f80000022257421 */ /* 0x002fc80000000000 */
[----:B------:R-:W0:Y:S01]  /*11c0*/  MUFU.RCP R11, R37 ;  /* 0x00000025000b7308 */ /* 0x000e220000001000 */
[----:B------:R-:W-:-:S04]  /*11d0*/  FFMA R10, R25, R10, -0.33332768082618713379 ;  /* 0xbeaaa9ed190a7423 */ /* 0x000fc8000000000a */
[----:B------:R-:W-:Y:S01]  /*11e0*/  FFMA R34, R25, R10, RZ ;  /* 0x0000000a19227223 */ /* 0x000fe200000000ff */
[----:B------:R-:W-:-:S04]  /*11f0*/  PRMT R25, R26, 0x7632, R25 ;  /* 0x000076321a197816 */ /* 0x000fc80000000019 */
[----:B------:R-:W-:Y:S02]  /*1200*/  SHF.L.U32 R25, R25, 0x10, RZ ;  /* 0x0000001019197819 */ /* 0x000fe400000006ff */
[----:B------:R-:W-:-:S03]  /*1210*/  FSETP.GE.AND P1, PT, |R31|, 9.010913848876953125, PT ;  /* 0x41102cb41f00780b */ /* 0x000fc60003f26200 */
[----:B------:R-:W-:Y:S01]  /*1220*/  FMUL R26, R25, 0.044714998453855514526 ;  /* 0x3d372713191a7820 */ /* 0x000fe20000400000 */
[----:B0-----:R-:W-:-:S05]  /*1230*/  FFMA R11, R11, -2, R6 ;  /* 0xc00000000b0b7823 */ /* 0x001fca0000000006 */
[----:B------:R-:W-:Y:S01]  /*1240*/  FSEL R10, R11, 1, !P1 ;  /* 0x3f8000000b0a7808 */ /* 0x000fe20004800000 */
[C---:B------:R-:W-:Y:S01]  /*1250*/  FFMA R11, R25.reuse, R26, 1 ;  /* 0x3f800000190b7423 */ /* 0x040fe2000000001a */
[----:B------:R-:W-:-:S04]  /*1260*/  FMUL R26, R25, 0.79788458347320556641 ;  /* 0x3f4c422a191a7820 */ /* 0x000fc80000400000 */
[----:B------:R-:W-:Y:S01]  /*1270*/  FMUL R26, R26, R11 ;  /* 0x0000000b1a1a7220 */ /* 0x000fe20000400000 */
[----:B------:R-:W-:-:S03]  /*1280*/  FSETP.GE.AND P2, PT, |R31|, 0.60000002384185791016, PT ;  /* 0x3f19999a1f00780b */ /* 0x000fc60003f46200 */
[----:B------:R-:W-:-:S06]  /*1290*/  FMUL R37, |R26|, 2.8853900432586669922 ;  /* 0x4038aa3b1a257820 */ /* 0x000fcc0000400200 */
[----:B------:R-:W0:Y:S01]  /*12a0*/  MUFU.EX2 R37, R37 ;  /* 0x0000002500257308 */ /* 0x000e220000000800 */
[----:B------:R-:W-:-:S03]  /*12b0*/  LOP3.LUT R10, R10, 0x80000000, R31, 0xb8, !PT ;  /* 0x800000000a0a7812 */ /* 0x000fc600078eb81f */
[----:B------:R-:W-:Y:S01]  /*12c0*/  @!P2 FFMA R10, R31, R34, R31 ;  /* 0x000000221f0aa223 */ /* 0x000fe2000000001f */
[----:B------:R-:W-:Y:S01]  /*12d0*/  IADD3 R31, P1, R8, UR6, RZ ;  /* 0x00000006081f7c10 */ /* 0x000fe2000ff3e0ff */
[----:B------:R-:W-:-:S04]  /*12e0*/  FMUL R8, R33, 0.10703222453594207764 ;  /* 0x3ddb33b621087820 */ /* 0x000fc80000400000 */
[C---:B------:R-:W-:Y:S01]  /*12f0*/  FFMA R27, R33.reuse, R8, 0.79788458347320556641 ;  /* 0x3f4c422a211b7423 */ /* 0x040fe20000000008 */
[----:B------:R-:W-:Y:S01]  /*1300*/  FFMA R8, -R10, R10, 1 ;  /* 0x3f8000000a087423 */ /* 0x000fe2000000010a */
[----:B------:R-:W-:Y:S01]  /*1310*/  FMUL R34, R33, 0.5 ;  /* 0x3f00000021227820 */ /* 0x000fe20000400000 */
[----:B0-----:R-:W-:Y:S02]  /*1320*/  FADD R11, R37, 1 ;  /* 0x3f800000250b7421 */ /* 0x001fe40000000000 */
[----:B------:R-:W-:-:S04]  /*1330*/  FMUL R27, R8, R27 ;  /* 0x0000001b081b7220 */ /* 0x000fc80000400000 */
[----:B------:R-:W0:Y:S01]  /*1340*/  MUFU.RCP R11, R11 ;  /* 0x0000000b000b7308 */ /* 0x000e220000001000 */
        /* <DEDUP_REMOVED lines=17> */
[----:B------:R-:W-:Y:S01]  /*1460*/  FADD R37, R10, 1 ;  /* 0x3f8000000a257421 */ /* 0x000fe20000000000 */
[----:B------:R-:W-:-:S03]  /*1470*/  FMUL R26, R25, 0.10703222453594207764 ;  /* 0x3ddb33b6191a7820 */ /* 0x000fc60000400000 */
[----:B------:R-:W-:Y:S01]  /*1480*/  FFMA R10, R37, 0.5, R34 ;  /* 0x3f000000250a7823 */ /* 0x000fe20000000022 */
[----:B------:R-:W-:Y:S01]  /*1490*/  FFMA R39, R25, R26, 0.79788458347320556641 ;  /* 0x3f4c422a19277423 */ /* 0x000fe2000000001a */
[----:B------:R-:W-:Y:S01]  /*14a0*/  FFMA R26, -R11, R11, 1 ;  /* 0x3f8000000b1a7423 */ /* 0x000fe2000000010b */
[----:B0-----:R-:W-:-:S03]  /*14b0*/  FADD R37, R8, 1 ;  /* 0x3f80000008257421 */ /* 0x001fc60000000000 */
[----:B------:R-:W-:-:S03]  /*14c0*/  FMUL R39, R26, R39 ;  /* 0x000000271a277220 */ /* 0x000fc60000400000 */
[----:B------:R-:W0:Y:S01]  /*14d0*/  MUFU.RCP R37, R37 ;  /* 0x0000002500257308 */ /* 0x000e220000001000 */
[----:B------:R-:W-:Y:S01]  /*14e0*/  FMUL R26, R25, 0.5 ;  /* 0x3f000000191a7820 */ /* 0x000fe20000400000 */
        /* <DEDUP_REMOVED lines=19> */
[----:B0-----:R-:W-:-:S06]  /*1620*/  FADD R39, R8, 1 ;  /* 0x3f80000008277421 */ /* 0x001fcc0000000000 */
        /* <DEDUP_REMOVED lines=12> */
[C---:B------:R-:W-:Y:S01]  /*16f0*/  VIADD R8, R21.reuse, 0x1e ;  /* 0x0000001e15087836 */ /* 0x040fe20000000000 */
[----:B------:R-:W-:Y:S02]  /*1700*/  IADD3 R39, R21, 0x1d, RZ ;  /* 0x0000001d15277810 */ /* 0x000fe40007ffe0ff */
[----:B------:R-:W-:Y:S02]  /*1710*/  IADD3 R12, P0, R12, UR8, RZ ;  /* 0x000000080c0c7c10 */ /* 0x000fe4000ff1e0ff */
[----:B------:R-:W-:Y:S02]  /*1720*/  LOP3.LUT R8, R8, 0x1f, RZ, 0xc0, !PT ;  /* 0x0000001f08087812 */ /* 0x000fe400078ec0ff */
[----:B------:R-:W-:Y:S01]  /*1730*/  LOP3.LUT R39, R39, 0x1f, RZ, 0xc0, !PT ;  /* 0x0000001f27277812 */ /* 0x000fe200078ec0ff */
[----:B------:R-:W-:Y:S01]  /*1740*/  FFMA R30, R33, R18, 0.5 ;  /* 0x3f000000211e7423 */ /* 0x000fe20000000012 */
[----:B------:R-:W-:-:S02]  /*1750*/  IADD3.X R20, R20, UR9, RZ, P0, !PT ;  /* 0x0000000914147c10 */ /* 0x000fc400087fe4ff */
[----:B------:R-:W-:Y:S02]  /*1760*/  IADD3 R21, P0, R8, R12, RZ ;  /* 0x0000000c08157210 */ /* 0x000fe40007f1e0ff */
[----:B------:R-:W-:Y:S01]  /*1770*/  IADD3 R12, P2, P3, R39, UR8, R12 ;  /* 0x00000008270c7c10 */ /* 0x000fe2000fb5e00c */
[----:B------:R-:W-:Y:S01]  /*1780*/  FMUL R37, R25, R30 ;  /* 0x0000001e19257220 */ /* 0x000fe20000400000 */
[----:B------:R-:W-:Y:S02]  /*1790*/  IADD3.X R30, RZ, R20, RZ, P0, !PT ;  /* 0x00000014ff1e7210 */ /* 0x000fe400007fe4ff */
[----:B------:R-:W-:Y:S02]  /*17a0*/  IADD3.X R25, RZ, UR9, R20, P2, P3 ;  /* 0x00000009ff197c10 */ /* 0x000fe400097e6414 */
[-C--:B------:R-:W-:Y:S01]  /*17b0*/  LEA R20, P0, R21, R24.reuse, 0x2 ;  /* 0x0000001815147211 */ /* 0x080fe200078010ff */
[----:B------:R-:W-:Y:S01]  /*17c0*/  FADD R11, R11, 1 ;  /* 0x3f8000000b0b7421 */ /* 0x000fe20000000000 */
[----:B------:R-:W-:-:S04]  /*17d0*/  LEA R24, P2, R12, R24, 0x2 ;  /* 0x000000180c187211 */ /* 0x000fc800078410ff */
[-C--:B------:R-:W-:Y:S01]  /*17e0*/  LEA.HI.X R25, R12, R19.reuse, R25, 0x2, P2 ;  /* 0x000000130c197211 */ /* 0x080fe200010f1419 */
[----:B------:R-:W-:Y:S01]  /*17f0*/  FFMA R12, R11, 0.5, R26 ;  /* 0x3f0000000b0c7823 */ /* 0x000fe2000000001a */
[C---:B--2---:R-:W-:Y:S02]  /*1800*/  PRMT R11, R23.reuse, 0x7632, R11 ;  /* 0x00007632170b7816 */ /* 0x044fe4000000000b */
[----:B------:R-:W-:Y:S02]  /*1810*/  SHF.L.U32 R23, R23, 0x10, RZ ;  /* 0x0000001017177819 */ /* 0x000fe400000006ff */
[----:B------:R-:W-:Y:S01]  /*1820*/  LEA.HI.X R21, R21, R19, R30, 0x2, P0 ;  /* 0x0000001315157211 */ /* 0x000fe200000f141e */
[----:B------:R-:W-:Y:S01]  /*1830*/  IMAD.U32 R11, R11, 0x10000, RZ ;  /* 0x000100000b0b7824 */ /* 0x000fe200078e00ff */
[----:B------:R-:W-:Y:S01]  /*1840*/  IADD3 R33, P0, R8, R31, RZ ;  /* 0x0000001f08217210 */ /* 0x000fe20007f1e0ff */
[----:B------:R-:W-:Y:S01]  /*1850*/  FMUL R26, R10, R23 ;  /* 0x000000170a1a7220 */ /* 0x000fe20000400000 */
[----:B----4-:R-:W-:-:S02]  /*1860*/  PRMT R10, R13, 0x7632, R10 ;  /* 0x000076320d0a7816 */ /* 0x010fc4000000000a */
[----:B------:R-:W-:Y:S01]  /*1870*/  IADD3.X R22, R22, UR4, RZ, P1, !PT ;  /* 0x0000000416167c10 */ /* 0x000fe20008ffe4ff */
[----:B------:R-:W-:Y:S01]  /*1880*/  FMUL R12, R12, R11 ;  /* 0x0000000b0c0c7220 */ /* 0x000fe20000400000 */
[----:B------:R-:W-:Y:S01]  /*1890*/  SHF.L.U32 R27, R10, 0x10, RZ ;  /* 0x000000100a1b7819 */ /* 0x000fe200000006ff */
[----:B------:R-:W-:Y:S01]  /*18a0*/  IMAD.SHL.U32 R10, R33, 0x4, RZ ;  /* 0x00000004210a7824 */ /* 0x000fe200078e00ff */
[----:B------:R-:W-:Y:S01]  /*18b0*/  IADD3.X R40, RZ, R22, RZ, P0, !PT ;  /* 0x00000016ff287210 */ /* 0x000fe200007fe4ff */
[----:B------:R-:W-:Y:S01]  /*18c0*/  FMUL R37, R11, R37 ;  /* 0x000000250b257220 */ /* 0x000fe20000400000 */
[----:B------:R-:W-:Y:S01]  /*18d0*/  SHF.L.U32 R13, R13, 0x10, RZ ;  /* 0x000000100d0d7819 */ /* 0x000fe200000006ff */
[----:B------:R-:W-:Y:S01]  /*18e0*/  FMUL R27, R12, R27 ;  /* 0x0000001b0c1b7220 */ /* 0x000fe20000400000 */
[----:B------:R-:W-:Y:S01]  /*18f0*/  SHF.L.U64.HI R11, R33, 0x2, R40 ;  /* 0x00000002210b7819 */ /* 0x000fe20000010228 */
[----:B------:R-:W-:Y:S01]  /*1900*/  FMUL R34, R23, R34 ;  /* 0x0000002217227220 */ /* 0x000fe20000400000 */
[----:B------:R-:W-:Y:S01]  /*1910*/  IADD3 R12, P0, R10, R38, RZ ;  /* 0x000000260a0c7210 */ /* 0x000fe20007f1e0ff */
[----:B------:R-:W-:Y:S01]  /*1920*/  FMUL R26, R26, R13 ;  /* 0x0000000d1a1a7220 */ /* 0x000fe20000400000 */
[----:B------:R-:W-:Y:S01]  /*1930*/  SHF.L.U64.HI R43, R41, 0x3, R43 ;  /* 0x00000003292b7819 */ /* 0x000fe2000001022b */
[----:B------:R-:W2:Y:S01]  /*1940*/  LDG.E R30, desc[UR10][R20.64] ;  /* 0x0000000a141e7981 */ /* 0x000ea2000c1e1900 */
[----:B------:R-:W-:-:S05]  /*1950*/  IADD3.X R13, R11, R36, RZ, P0, !PT ;  /* 0x000000240b0d7210 */ /* 0x000fca00007fe4ff */
[----:B------:R0:W3:Y:S01]  /*1960*/  LDG.E R23, desc[UR10][R12.64] ;  /* 0x0000000a0c177981 */ /* 0x0000e2000c1e1900 */
[----:B------:R-:W-:Y:S02]  /*1970*/  FMNMX R45, R45, |R26|, !PT ;  /* 0x4000001a2d2d7209 */ /* 0x000fe40007800000 */
[----:B------:R-:W-:Y:S02]  /*1980*/  IADD3 R10, P0, R10, R35, RZ ;  /* 0x000000230a0a7210 */ /* 0x000fe40007f1e0ff */
[----:B------:R-:W-:Y:S02]  /*1990*/  FMNMX R45, |R27|, R45, !PT ;  /* 0x0000002d1b2d7209 */ /* 0x000fe40007800200 */
[----:B------:R-:W-:Y:S02]  /*19a0*/  IADD3.X R11, R11, R32, RZ, P0, !PT ;  /* 0x000000200b0b7210 */ /* 0x000fe400007fe4ff */
[----:B------:R-:W-:Y:S02]  /*19b0*/  SHF.L.U32 R41, R41, 0x3, RZ ;  /* 0x0000000329297819 */ /* 0x000fe400000006ff */
[C---:B------:R-:W-:Y:S01]  /*19c0*/  FMNMX R45, |R34|.reuse, R45, !PT ;  /* 0x0000002d222d7209 */ /* 0x040fe20007800200 */
[----:B------:R1:W4:Y:S01]  /*19d0*/  LDG.E R19, desc[UR10][R10.64] ;  /* 0x0000000a0a137981 */ /* 0x000322000c1e1900 */
[----:B0-----:R-:W-:Y:S01]  /*19e0*/  IADD3 R12, P0, R41, R42, RZ ;  /* 0x0000002a290c7210 */ /* 0x001fe20007f1e0ff */
[----:B-1----:R-:W-:Y:S01]  /*19f0*/  FMUL R10, R34, UR5 ;  /* 0x00000005220a7c20 */ /* 0x002fe20008400000 */
[C---:B------:R-:W-:Y:S01]  /*1a00*/  FMNMX R34, |R37|.reuse, R45, !PT ;  /* 0x0000002d25227209 */ /* 0x040fe20007800200 */
[----:B------:R-:W-:-:S02]  /*1a10*/  FMUL R11, R37, UR5 ;  /* 0x00000005250b7c20 */ /* 0x000fc40008400000 */
[----:B------:R-:W-:Y:S01]  /*1a20*/  IMAD.X R13, R43, 0x1, R7, P0 ;  /* 0x000000012b0d7824 */ /* 0x000fe200000e0607 */
[----:B------:R-:W-:-:S04]  /*1a30*/  IADD3 R20, P0, R41, R44, RZ ;  /* 0x0000002c29147210 */ /* 0x000fc80007f1e0ff */
[----:B------:R-:W-:Y:S01]  /*1a40*/  IADD3.X R21, R43, R9, RZ, P0, !PT ;  /* 0x000000092b157210 */ /* 0x000fe200007fe4ff */
[----:B------:R-:W-:Y:S01]  /*1a50*/  FMUL R26, R26, UR5 ;  /* 0x000000051a1a7c20 */ /* 0x000fe20008400000 */
[----:B------:R-:W-:Y:S01]  /*1a60*/  IADD3 R31, P0, P1, R39, UR6, R31 ;  /* 0x00000006271f7c10 */ /* 0x000fe2000f91e01f */
[----:B------:R-:W-:-:S03]  /*1a70*/  FMUL R27, R27, UR5 ;  /* 0x000000051b1b7c20 */ /* 0x000fc60008400000 */
[----:B------:R-:W-:Y:S02]  /*1a80*/  IADD3.X R22, RZ, UR4, R22, P0, P1 ;  /* 0x00000004ff167c10 */ /* 0x000fe400087e2416 */
[----:B------:R-:W-:Y:S04]  /*1a90*/  STG.E.64 desc[UR10][R12.64], R26 ;  /* 0x0000001a0c007986 */ /* 0x000fe8000c101b0a */
[----:B------:R0:W-:Y:S02]  /*1aa0*/  STG.E.64 desc[UR10][R20.64], R10 ;  /* 0x0000000a14007986 */ /* 0x0001e4000c101b0a */
[----:B0-----:R-:W-:Y:S02]  /*1ab0*/  SHF.L.U64.HI R21, R31, 0x2, R22 ;  /* 0x000000021f157819 */ /* 0x001fe40000010216 */
[----:B---3--:R-:W-:-:S05]  /*1ac0*/  SHF.L.U32 R37, R23, 0x10, RZ ;  /* 0x0000001017257819 */ /* 0x008fca00000006ff */
[----:B------:R-:W-:-:S04]  /*1ad0*/  FMUL R41, R37, 0.044714998453855514526 ;  /* 0x3d37271325297820 */ /* 0x000fc80000400000 */
[C---:B------:R-:W-:Y:S01]  /*1ae0*/  FFMA R43, R37.reuse, R41, 1 ;  /* 0x3f800000252b7423 */ /* 0x040fe20000000029 */
[----:B------:R-:W-:-:S04]  /*1af0*/  FMUL R41, R37, 0.79788458347320556641 ;  /* 0x3f4c422a25297820 */ /* 0x000fc80000400000 */
[----:B------:R-:W-:Y:S01]  /*1b00*/  FMUL R41, R41, R43 ;  /* 0x0000002b29297220 */ /* 0x000fe20000400000 */
[----:B------:R-:W-:-:S04]  /*1b10*/  SHF.L.U32 R43, R31, 0x2, RZ ;  /* 0x000000021f2b7819 */ /* 0x000fc800000006ff */
[----:B------:R-:W-:-:S05]  /*1b20*/  IADD3 R12, P0, R43, R38, RZ ;  /* 0x000000262b0c7210 */ /* 0x000fca0007f1e0ff */
[----:B------:R-:W-:-:S05]  /*1b30*/  IMAD.X R13, R21, 0x1, R36, P0 ;  /* 0x00000001150d7824 */ /* 0x000fca00000e0624 */
[----:B------:R0:W3:Y:S01]  /*1b40*/  LDG.E R36, desc[UR10][R12.64] ;  /* 0x0000000a0c247981 */ /* 0x0000e2000c1e1900 */
[----:B------:R-:W-:-:S06]  /*1b50*/  FMUL R45, |R41|, 2.8853900432586669922 ;  /* 0x4038aa3b292d7820 */ /* 0x000fcc0000400200 */
[----:B------:R-:W1:Y:S01]  /*1b60*/  MUFU.EX2 R45, R45 ;  /* 0x0000002d002d7308 */ /* 0x000e620000000800 */
[----:B------:R-:W-:Y:S01]  /*1b70*/  FMUL R38, R41, R41 ;  /* 0x0000002929267220 */ /* 0x000fe20000400000 */
[----:B-1----:R-:W-:-:S06]  /*1b80*/  FADD R45, R45, 1 ;  /* 0x3f8000002d2d7421 */ /* 0x002fcc0000000000 */
[----:B------:R-:W1:Y:S01]  /*1b90*/  MUFU.RCP R45, R45 ;  /* 0x0000002d002d7308 */ /* 0x000e620000001000 */
[----:B------:R-:W-:Y:S01]  /*1ba0*/  IADD3 R20, P2, R43, R35, RZ ;  /* 0x000000232b147210 */ /* 0x000fe20007f5e0ff */
[----:B------:R-:W-:Y:S01]  /*1bb0*/  FFMA R35, R38, R5, -0.052303962409496307373 ;  /* 0xbd563cae26237423 */ /* 0x000fe20000000005 */
[----:B------:R-:W-:-:S03]  /*1bc0*/  FSETP.GE.AND P1, PT, |R41|, 0.60000002384185791016, PT ;  /* 0x3f19999a2900780b */ /* 0x000fc60003f26200 */
[----:B------:R-:W-:Y:S01]  /*1bd0*/  FFMA R35, R38, R35, 0.1331529766321182251 ;  /* 0x3e08594126237423 */ /* 0x000fe20000000023 */
[----:B------:R-:W-:-:S03]  /*1be0*/  FSETP.GE.AND P0, PT, |R41|, 9.010913848876953125, PT ;  /* 0x41102cb42900780b */ /* 0x000fc60003f06200 */
[----:B------:R-:W-:Y:S01]  /*1bf0*/  FFMA R35, R38, R35, -0.33332768082618713379 ;  /* 0xbeaaa9ed26237423 */ /* 0x000fe20000000023 */
[----:B-1----:R-:W-:-:S03]  /*1c00*/  FFMA R43, R45, -2, R6 ;  /* 0xc00000002d2b7823 */ /* 0x002fc60000000006 */
[----:B------:R-:W-:Y:S02]  /*1c10*/  FFMA R38, R38, R35, RZ ;  /* 0x0000002326267223 */ /* 0x000fe400000000ff */
[----:B0-----:R-:W-:-:S04]  /*1c20*/  FSEL R12, R43, 1, !P0 ;  /* 0x3f8000002b0c7808 */ /* 0x001fc80004000000 */
[--C-:B------:R-:W-:Y:S01]  /*1c30*/  LOP3.LUT R12, R12, 0x80000000, R41.reuse, 0xb8, !PT ;  /* 0x800000000c0c7812 */ /* 0x100fe200078eb829 */
[----:B------:R-:W-:Y:S01]  /*1c40*/  @!P1 FFMA R12, R41, R38, R41 ;  /* 0x00000026290c9223 */ /* 0x000fe20000000029 */
[----:B------:R-:W-:Y:S01]  /*1c50*/  FMUL R38, R37, 0.10703222453594207764 ;  /* 0x3ddb33b625267820 */ /* 0x000fe20000400000 */
[----:B------:R-:W-:Y:S02]  /*1c60*/  PRMT R23, R23, 0x7632, R23 ;  /* 0x0000763217177816 */ /* 0x000fe40000000017 */
[----:B------:R-:W-:Y:S01]  /*1c70*/  FFMA R13, -R12, R12, 1 ;  /* 0x3f8000000c0d7423 */ /* 0x000fe2000000010c */
[----:B------:R-:W-:Y:S01]  /*1c80*/  FFMA R38, R37, R38, 0.79788458347320556641 ;  /* 0x3f4c422a25267423 */ /* 0x000fe20000000026 */
[----:B------:R-:W-:Y:S01]  /*1c90*/  SHF.L.U32 R23, R23, 0x10, RZ ;  /* 0x0000001017177819 */ /* 0x000fe200000006ff */
[----:B------:R-:W-:Y:S02]  /*1ca0*/  FMUL R35, R37, 0.5 ;  /* 0x3f00000025237820 */ /* 0x000fe40000400000 */
[----:B------:R-:W-:-:S04]  /*1cb0*/  FMUL R38, R13, R38 ;  /* 0x000000260d267220 */ /* 0x000fc80000400000 */
[----:B------:R-:W-:Y:S01]  /*1cc0*/  FMUL R35, R35, R38 ;  /* 0x0000002623237220 */ /* 0x000fe20000400000 */
[C---:B------:R-:W-:Y:S01]  /*1cd0*/  FMUL R38, R23.reuse, 0.044714998453855514526 ;  /* 0x3d37271317267820 */ /* 0x040fe20000400000 */
[----:B------:R-:W-:-:S03]  /*1ce0*/  FMUL R13, R23, 0.79788458347320556641 ;  /* 0x3f4c422a170d7820 */ /* 0x000fc60000400000 */
[----:B------:R-:W-:-:S04]  /*1cf0*/  FFMA R38, R23, R38, 1 ;  /* 0x3f80000017267423 */ /* 0x000fc80000000026 */
[----:B------:R-:W-:-:S04]  /*1d00*/  FMUL R13, R13, R38 ;  /* 0x000000260d0d7220 */ /* 0x000fc80000400000 */
[----:B------:R-:W-:-:S06]  /*1d10*/  FMUL R38, |R13|, 2.8853900432586669922 ;  /* 0x4038aa3b0d267820 */ /* 0x000fcc0000400200 */
[----:B------:R-:W0:Y:S01]  /*1d20*/  MUFU.EX2 R38, R38 ;  /* 0x0000002600267308 */ /* 0x000e220000000800 */
[----:B------:R-:W-:Y:S01]  /*1d30*/  IADD3.X R21, R21, R32, RZ, P2, !PT ;  /* 0x0000002015157210 */ /* 0x000fe200017fe4ff */
[----:B------:R-:W-:Y:S01]  /*1d40*/  FMUL R32, R13, R13 ;  /* 0x0000000d0d207220 */ /* 0x000fe20000400000 */
[----:B0-----:R-:W-:-:S06]  /*1d50*/  FADD R41, R38, 1 ;  /* 0x3f80000026297421 */ /* 0x001fcc0000000000 */
[----:B------:R-:W0:Y:S01]  /*1d60*/  MUFU.RCP R41, R41 ;  /* 0x0000002900297308 */ /* 0x000e220000001000 */
[----:B------:R-:W-:Y:S01]  /*1d70*/  FFMA R43, R32, R5, -0.052303962409496307373 ;  /* 0xbd563cae202b7423 */ /* 0x000fe20000000005 */
[----:B------:R-:W-:Y:S01]  /*1d80*/  FADD R12, R12, 1 ;  /* 0x3f8000000c0c7421 */ /* 0x000fe20000000000 */
[C---:B------:R-:W-:Y:S02]  /*1d90*/  FSETP.GE.AND P1, PT, |R13|.reuse, 0.60000002384185791016, PT ;  /* 0x3f19999a0d00780b */ /* 0x040fe40003f26200 */
[----:B------:R-:W-:Y:S01]  /*1da0*/  FFMA R45, R32, R43, 0.1331529766321182251 ;  /* 0x3e085941202d7423 */ /* 0x000fe2000000002b */
[----:B------:R-:W-:Y:S01]  /*1db0*/  FFMA R35, R12, 0.5, R35 ;  /* 0x3f0000000c237823 */ /* 0x000fe20000000023 */
[----:B------:R-:W-:Y:S02]  /*1dc0*/  FSETP.GE.AND P0, PT, |R13|, 9.010913848876953125, PT ;  /* 0x41102cb40d00780b */ /* 0x000fe40003f06200 */
[----:B------:R-:W-:Y:S01]  /*1dd0*/  FFMA R12, R32, R45, -0.33332768082618713379 ;  /* 0xbeaaa9ed200c7423 */ /* 0x000fe2000000002d */
[----:B0-----:R-:W-:-:S03]  /*1de0*/  FFMA R43, R41, -2, R6 ;  /* 0xc0000000292b7823 */ /* 0x001fc60000000006 */
[----:B------:R-:W-:Y:S02]  /*1df0*/  FFMA R12, R32, R12, RZ ;  /* 0x0000000c200c7223 */ /* 0x000fe400000000ff */
[----:B------:R-:W-:-:S04]  /*1e00*/  FSEL R38, R43, 1, !P0 ;  /* 0x3f8000002b267808 */ /* 0x000fc80004000000 */
[--C-:B------:R-:W-:Y:S01]  /*1e10*/  LOP3.LUT R32, R38, 0x80000000, R13.reuse, 0xb8, !PT ;  /* 0x8000000026207812 */ /* 0x100fe200078eb80d */
[----:B------:R-:W-:Y:S01]  /*1e20*/  @!P1 FFMA R32, R13, R12, R13 ;  /* 0x0000000c0d209223 */ /* 0x000fe2000000000d */
[----:B------:R-:W-:Y:S01]  /*1e30*/  FMUL R12, R37, 0.035677410662174224854 ;  /* 0x3d12227a250c7820 */ /* 0x000fe20000400000 */
[----:B------:R-:W-:Y:S01]  /*1e40*/  FMUL R41, R23, 0.10703222453594207764 ;  /* 0x3ddb33b617297820 */ /* 0x000fe20000400000 */
[----:B------:R-:W5:Y:S02]  /*1e50*/  LDG.E R13, desc[UR10][R24.64] ;  /* 0x0000000a180d7981 */ /* 0x000f64000c1e1900 */
[----:B------:R-:W-:-:S04]  /*1e60*/  FFMA R12, R37, R12, 0.79788458347320556641 ;  /* 0x3f4c422a250c7423 */ /* 0x000fc8000000000c */
[----:B------:R-:W-:Y:S02]  /*1e70*/  FMUL R38, R37, R12 ;  /* 0x0000000c25267220 */ /* 0x000fe40000400000 */
[----:B------:R0:W5:Y:S02]  /*1e80*/  LDG.E R12, desc[UR10][R20.64] ;  /* 0x0000000a140c7981 */ /* 0x000164000c1e1900 */
[----:B------:R-:W-:-:S06]  /*1e90*/  FMUL R43, |R38|, 2.8853900432586669922 ;  /* 0x4038aa3b262b7820 */ /* 0x000fcc0000400200 */
[----:B------:R-:W1:Y:S01]  /*1ea0*/  MUFU.EX2 R43, R43 ;  /* 0x0000002b002b7308 */ /* 0x000e620000000800 */
[----:B0-----:R-:W-:Y:S01]  /*1eb0*/  FFMA R20, R23, R41, 0.79788458347320556641 ;  /* 0x3f4c422a17147423 */ /* 0x001fe20000000029 */
[----:B------:R-:W-:-:S04]  /*1ec0*/  FFMA R41, -R32, R32, 1 ;  /* 0x3f80000020297423 */ /* 0x000fc80000000120 */
[----:B------:R-:W-:Y:S01]  /*1ed0*/  FMUL R20, R41, R20 ;  /* 0x0000001429147220 */ /* 0x000fe20000400000 */
[----:B-1----:R-:W-:Y:S01]  /*1ee0*/  FADD R45, R43, 1 ;  /* 0x3f8000002b2d7421 */ /* 0x002fe20000000000 */
[----:B------:R-:W-:-:S05]  /*1ef0*/  FMUL R43, R38, R38 ;  /* 0x00000026262b7220 */ /* 0x000fca0000400000 */
[----:B------:R-:W0:Y:S01]  /*1f00*/  MUFU.RCP R45, R45 ;  /* 0x0000002d002d7308 */ /* 0x000e220000001000 */
[----:B------:R-:W-:Y:S01]  /*1f10*/  FMUL R41, R23, 0.5 ;  /* 0x3f00000017297820 */ /* 0x000fe20000400000 */
[----:B------:R-:W-:-:S03]  /*1f20*/  FFMA R24, R43, R5, -0.052303962409496307373 ;  /* 0xbd563cae2b187423 */ /* 0x000fc60000000005 */
[----:B------:R-:W-:Y:S01]  /*1f30*/  FMUL R41, R41, R20 ;  /* 0x0000001429297220 */ /* 0x000fe20000400000 */
[----:B------:R-:W-:Y:S01]  /*1f40*/  FFMA R20, R43, R24, 0.1331529766321182251 ;  /* 0x3e0859412b147423 */ /* 0x000fe20000000018 */
[----:B------:R-:W-:-:S03]  /*1f50*/  FSETP.GE.AND P1, PT, |R38|, 0.60000002384185791016, PT ;  /* 0x3f19999a2600780b */ /* 0x000fc60003f26200 */
[----:B------:R-:W-:Y:S01]  /*1f60*/  FFMA R20, R43, R20, -0.33332768082618713379 ;  /* 0xbeaaa9ed2b147423 */ /* 0x000fe20000000014 */
[----:B------:R-:W-:-:S03]  /*1f70*/  FSETP.GE.AND P0, PT, |R38|, 9.010913848876953125, PT ;  /* 0x41102cb42600780b */ /* 0x000fc60003f06200 */
[----:B------:R-:W-:Y:S01]  /*1f80*/  FFMA R43, R43, R20, RZ ;  /* 0x000000142b2b7223 */ /* 0x000fe200000000ff */
[----:B------:R-:W-:Y:S01]  /*1f90*/  FMUL R20, R23, 0.035677410662174224854 ;  /* 0x3d12227a17147820 */ /* 0x000fe20000400000 */
[----:B0-----:R-:W-:-:S03]  /*1fa0*/  FFMA R21, R45, -2, R6 ;  /* 0xc00000002d157823 */ /* 0x001fc60000000006 */
[----:B------:R-:W-:Y:S02]  /*1fb0*/  FFMA R20, R23, R20, 0.79788458347320556641 ;  /* 0x3f4c422a17147423 */ /* 0x000fe40000000014 */
[----:B------:R-:W-:-:S04]  /*1fc0*/  FSEL R21, R21, 1, !P0 ;  /* 0x3f80000015157808 */ /* 0x000fc80004000000 */
[--C-:B------:R-:W-:Y:S01]  /*1fd0*/  LOP3.LUT R25, R21, 0x80000000, R38.reuse, 0xb8, !PT ;  /* 0x8000000015197812 */ /* 0x100fe200078eb826 */
[----:B------:R-:W-:Y:S01]  /*1fe0*/  FMUL R21, R23, R20 ;  /* 0x0000001417157220 */ /* 0x000fe20000400000 */
[----:B------:R-:W-:-:S03]  /*1ff0*/  @!P1 FFMA R25, R38, R43, R38 ;  /* 0x0000002b26199223 */ /* 0x000fc60000000026 */
        /* <DEDUP_REMOVED lines=14> */
[----:B------:R-:W-:Y:S02]  /*20e0*/  FSEL R38, R25, 1, !P0 ;  /* 0x3f80000019267808 */ /* 0x000fe40004000000 */
[----:B----4-:R-:W-:Y:S02]  /*20f0*/  PRMT R24, R19, 0x7632, R24 ;  /* 0x0000763213187816 */ /* 0x010fe40000000018 */
[--C-:B------:R-:W-:Y:S01]  /*2100*/  LOP3.LUT R43, R38, 0x80000000, R21.reuse, 0xb8, !PT ;  /* 0x80000000262b7812 */ /* 0x100fe200078eb815 */
[----:B------:R-:W-:Y:S01]  /*2110*/  @!P1 FFMA R43, R21, R20, R21 ;  /* 0x00000014152b9223 */ /* 0x000fe20000000015 */
[----:B------:R-:W-:-:S03]  /*2120*/  IMAD.U32 R20, R19, 0x10000, RZ ;  /* 0x0001000013147824 */ /* 0x000fc600078e00ff */
[----:B------:R-:W-:-:S04]  /*2130*/  FFMA R43, R43, R18, 0.5 ;  /* 0x3f0000002b2b7423 */ /* 0x000fc80000000012 */
[----:B------:R-:W-:Y:S01]  /*2140*/  FMUL R43, R23, R43 ;  /* 0x0000002b172b7220 */ /* 0x000fe20000400000 */
[----:B------:R-:W-:Y:S01]  /*2150*/  FADD R32, R32, 1 ;  /* 0x3f80000020207421 */ /* 0x000fe20000000000 */
[----:B---3--:R-:W-:-:S05]  /*2160*/  SHF.L.U32 R19, R36, 0x10, RZ ;  /* 0x0000001024137819 */ /* 0x008fca00000006ff */
[----:B------:R-:W-:-:S04]  /*2170*/  FMUL R38, R19, 0.035677410662174224854 ;  /* 0x3d12227a13267820 */ /* 0x000fc80000400000 */
[----:B------:R-:W-:-:S04]  /*2180*/  FFMA R38, R19, R38, 0.79788458347320556641 ;  /* 0x3f4c422a13267423 */ /* 0x000fc80000000026 */
[----:B------:R-:W-:-:S04]  /*2190*/  FMUL R38, R19, R38 ;  /* 0x0000002613267220 */ /* 0x000fc80000400000 */
[----:B------:R-:W-:Y:S01]  /*21a0*/  FMUL R23, |R38|, 2.8853900432586669922 ;  /* 0x4038aa3b26177820 */ /* 0x000fe20000400200 */
[----:B------:R-:W-:-:S05]  /*21b0*/  FFMA R21, R32, 0.5, R41 ;  /* 0x3f00000020157823 */ /* 0x000fca0000000029 */
[----:B------:R-:W0:Y:S01]  /*21c0*/  MUFU.EX2 R23, R23 ;  /* 0x0000001700177308 */ /* 0x000e220000000800 */
[C---:B--2---:R-:W-:Y:S02]  /*21d0*/  SHF.L.U32 R32, R30.reuse, 0x10, RZ ;  /* 0x000000101e207819 */ /* 0x044fe400000006ff */
[----:B------:R-:W-:-:S04]  /*21e0*/  PRMT R30, R30, 0x7632, R30 ;  /* 0x000076321e1e7816 */ /* 0x000fc8000000001e */
[----:B------:R-:W-:Y:S01]  /*21f0*/  SHF.L.U32 R30, R30, 0x10, RZ ;  /* 0x000000101e1e7819 */ /* 0x000fe200000006ff */
[----:B------:R-:W-:Y:S01]  /*2200*/  FMUL R35, R35, R32 ;  /* 0x0000002023237220 */ /* 0x000fe20000400000 */
[C---:B------:R-:W-:Y:S02]  /*2210*/  SHF.L.U64.HI R40, R33.reuse, 0x3, R40 ;  /* 0x0000000321287819 */ /* 0x040fe40000010228 */
[----:B------:R-:W-:Y:S01]  /*2220*/  SHF.L.U32 R33, R33, 0x3, RZ ;  /* 0x0000000321217819 */ /* 0x000fe200000006ff */
[----:B------:R-:W-:Y:S01]  /*2230*/  FMUL R21, R21, R30 ;  /* 0x0000001e15157220 */ /* 0x000fe20000400000 */
[----:B------:R-:W-:Y:S01]  /*2240*/  FMUL R30, R30, R43 ;  /* 0x0000002b1e1e7220 */ /* 0x000fe20000400000 */
[----:B------:R-:W-:Y:S01]  /*2250*/  FMUL R41, R35, R20 ;  /* 0x0000001423297220 */ /* 0x000fe20000400000 */
[----:B------:R-:W-:Y:S01]  /*2260*/  SHF.L.U32 R24, R24, 0x10, RZ ;  /* 0x0000001018187819 */ /* 0x000fe200000006ff */
[----:B0-----:R-:W-:Y:S01]  /*2270*/  FADD R43, R23, 1 ;  /* 0x3f800000172b7421 */ /* 0x001fe20000000000 */
[----:B------:R-:W-:Y:S01]  /*2280*/  IADD3 R20, P0, R33, R42, RZ ;  /* 0x0000002a21147210 */ /* 0x000fe20007f1e0ff */
[----:B------:R-:W-:-:S02]  /*2290*/  FMUL R37, R32, R37 ;  /* 0x0000002520257220 */ /* 0x000fc40000400000 */
[----:B------:R-:W-:Y:S02]  /*22a0*/  FMUL R35, R21, R24 ;  /* 0x0000001815237220 */ /* 0x000fe40000400000 */
[----:B------:R-:W0:Y:S01]  /*22b0*/  MUFU.RCP R43, R43 ;  /* 0x0000002b002b7308 */ /* 0x000e220000001000 */
[----:B------:R-:W-:Y:S01]  /*22c0*/  IMAD.X R21, R40, 0x1, R7, P0 ;  /* 0x0000000128157824 */ /* 0x000fe200000e0607 */
[----:B------:R-:W-:-:S04]  /*22d0*/  IADD3 R32, P0, R33, R44, RZ ;  /* 0x0000002c21207210 */ /* 0x000fc80007f1e0ff */
[----:B------:R-:W-:Y:S01]  /*22e0*/  IADD3.X R33, R40, R9, RZ, P0, !PT ;  /* 0x0000000928217210 */ /* 0x000fe200007fe4ff */
[C---:B------:R-:W-:Y:S01]  /*22f0*/  FMUL R40, R38.reuse, R38 ;  /* 0x0000002626287220 */ /* 0x040fe20000400000 */
[----:B------:R-:W-:-:S03]  /*2300*/  FSETP.GE.AND P1, PT, |R38|, 0.60000002384185791016, PT ;  /* 0x3f19999a2600780b */ /* 0x000fc60003f26200 */
[C---:B------:R-:W-:Y:S01]  /*2310*/  FFMA R23, R40.reuse, R5, -0.052303962409496307373 ;  /* 0xbd563cae28177423 */ /* 0x040fe20000000005 */
[----:B------:R-:W-:Y:S01]  /*2320*/  FMUL R24, R41, UR5 ;  /* 0x0000000529187c20 */ /* 0x000fe20008400000 */
[----:B------:R-:W-:Y:S02]  /*2330*/  FMUL R25, R35, UR5 ;  /* 0x0000000523197c20 */ /* 0x000fe40008400000 */
[----:B------:R-:W-:Y:S01]  /*2340*/  FFMA R23, R40, R23, 0.1331529766321182251 ;  /* 0x3e08594128177423 */ /* 0x000fe20000000017 */
[----:B------:R-:W-:Y:S01]  /*2350*/  FSETP.GE.AND P0, PT, |R38|, 9.010913848876953125, PT ;  /* 0x41102cb42600780b */ /* 0x000fe20003f06200 */
[----:B0-----:R-:W-:Y:S02]  /*2360*/  FFMA R45, R43, -2, R6 ;  /* 0xc00000002b2d7823 */ /* 0x001fe40000000006 */
[C---:B------:R-:W-:Y:S01]  /*2370*/  FFMA R23, R40.reuse, R23, -0.33332768082618713379 ;  /* 0xbeaaa9ed28177423 */ /* 0x040fe20000000017 */
[----:B------:R0:W-:Y:S02]  /*2380*/  STG.E.64 desc[UR10][R20.64], R24 ;  /* 0x0000001814007986 */ /* 0x0001e4000c101b0a */
[----:B------:R-:W-:Y:S01]  /*2390*/  FSEL R45, R45, 1, !P0 ;  /* 0x3f8000002d2d7808 */ /* 0x000fe20004000000 */
[----:B------:R-:W-:-:S03]  /*23a0*/  FFMA R43, R40, R23, RZ ;  /* 0x00000017282b7223 */ /* 0x000fc600000000ff */
[--C-:B------:R-:W-:Y:S01]  /*23b0*/  LOP3.LUT R23, R45, 0x80000000, R38.reuse, 0xb8, !PT ;  /* 0x800000002d177812 */ /* 0x100fe200078eb826 */
[----:B------:R-:W-:Y:S01]  /*23c0*/  @!P1 FFMA R23, R38, R43, R38 ;  /* 0x0000002b26179223 */ /* 0x000fe20000000026 */
[----:B------:R-:W-:Y:S01]  /*23d0*/  FMUL R38, R19, 0.044714998453855514526 ;  /* 0x3d37271313267820 */ /* 0x000fe20000400000 */
[----:B0-----:R-:W-:Y:S01]  /*23e0*/  FMUL R20, R37, UR5 ;  /* 0x0000000525147c20 */ /* 0x001fe20008400000 */
[----:B------:R-:W-:-:S05]  /*23f0*/  FMUL R21, R30, UR5 ;  /* 0x000000051e157c20 */ /* 0x000fca0008400000 */
[----:B------:R0:W-:Y:S01]  /*2400*/  STG.E.64 desc[UR10][R32.64], R20 ;  /* 0x0000001420007986 */ /* 0x0001e2000c101b0a */
[----:B------:R-:W-:Y:S01]  /*2410*/  FFMA R38, R19, R38, 1 ;  /* 0x3f80000013267423 */ /* 0x000fe20000000026 */
[----:B------:R-:W-:Y:S02]  /*2420*/  FMNMX R34, R34, |R41|, !PT ;  /* 0x4000002922227209 */ /* 0x000fe40007800000 */
[--C-:B0-----:R-:W-:Y:S02]  /*2430*/  SHF.L.U64.HI R32, R31, 0x3, R22.reuse ;  /* 0x000000031f207819 */ /* 0x101fe40000010216 */
[----:B------:R-:W-:Y:S01]  /*2440*/  PRMT R22, R36, 0x7632, R22 ;  /* 0x0000763224167816 */ /* 0x000fe20000000016 */
[----:B------:R-:W-:Y:S01]  /*2450*/  FMUL R33, R19, 0.79788458347320556641 ;  /* 0x3f4c422a13217820 */ /* 0x000fe20000400000 */
[----:B------:R-:W-:-:S03]  /*2460*/  SHF.L.U32 R31, R31, 0x3, RZ ;  /* 0x000000031f1f7819 */ /* 0x000fc600000006ff */
[----:B------:R-:W-:Y:S02]  /*2470*/  IMAD.U32 R22, R22, 0x10000, RZ ;  /* 0x0001000016167824 */ /* 0x000fe400078e00ff */
[----:B------:R-:W-:Y:S01]  /*2480*/  FMUL R33, R33, R38 ;  /* 0x0000002621217220 */ /* 0x000fe20000400000 */
[C---:B------:R-:W-:Y:S02]  /*2490*/  IADD3 R42, P0, R31.reuse, R42, RZ ;  /* 0x0000002a1f2a7210 */ /* 0x040fe40007f1e0ff */
[----:B------:R-:W-:Y:S01]  /*24a0*/  IADD3 R44, P1, R31, R44, RZ ;  /* 0x0000002c1f2c7210 */ /* 0x000fe20007f3e0ff */
[C---:B------:R-:W-:Y:S01]  /*24b0*/  FMUL R31, R22.reuse, 0.044714998453855514526 ;  /* 0x3d372713161f7820 */ /* 0x040fe20000400000 */
[----:B------:R-:W-:Y:S01]  /*24c0*/  FMUL R36, R33, R33 ;  /* 0x0000002121247220 */ /* 0x000fe20000400000 */
[----:B------:R-:W-:Y:S01]  /*24d0*/  FMNMX R38, |R35|, R34, !PT ;  /* 0x0000002223267209 */ /* 0x000fe20007800200 */
[C---:B------:R-:W-:Y:S01]  /*24e0*/  FMUL R34, R22.reuse, 0.79788458347320556641 ;  /* 0x3f4c422a16227820 */ /* 0x040fe20000400000 */
[----:B------:R-:W-:Y:S01]  /*24f0*/  FFMA R35, R22, R31, 1 ;  /* 0x3f80000016237423 */ /* 0x000fe2000000001f */
[----:B------:R-:W-:-:S03]  /*2500*/  FFMA R31, R36, R5, -0.052303962409496307373 ;  /* 0xbd563cae241f7423 */ /* 0x000fc60000000005 */
[----:B------:R-:W-:Y:S01]  /*2510*/  FMUL R34, R34, R35 ;  /* 0x0000002322227220 */ /* 0x000fe20000400000 */
[----:B------:R-:W-:Y:S01]  /*2520*/  FMUL R35, |R33|, 2.8853900432586669922 ;  /* 0x4038aa3b21237820 */ /* 0x000fe20000400200 */
[----:B------:R-:W-:Y:S01]  /*2530*/  FFMA R31, R36, R31, 0.1331529766321182251 ;  /* 0x3e085941241f7423 */ /* 0x000fe2000000001f */
[C---:B------:R-:W-:Y:S02]  /*2540*/  IADD3.X R43, R32.reuse, R7, RZ, P0, !PT ;  /* 0x00000007202b7210 */ /* 0x040fe400007fe4ff */
[----:B------:R-:W-:Y:S01]  /*2550*/  IADD3.X R45, R32, R9, RZ, P1, !PT ;  /* 0x00000009202d7210 */ /* 0x000fe20000ffe4ff */
[----:B------:R-:W-:Y:S01]  /*2560*/  FFMA R7, R36, R31, -0.33332768082618713379 ;  /* 0xbeaaa9ed24077423 */ /* 0x000fe2000000001f */
[----:B------:R-:W-:Y:S01]  /*2570*/  FMUL R32, R34, R34 ;  /* 0x0000002222207220 */ /* 0x000fe20000400000 */
[----:B------:R-:W0:Y:S02]  /*2580*/  MUFU.EX2 R35, R35 ;  /* 0x0000002300237308 */ /* 0x000e240000000800 */
[----:B------:R-:W-:Y:S01]  /*2590*/  FFMA R36, R36, R7, RZ ;  /* 0x0000000724247223 */ /* 0x000fe200000000ff */
[----:B------:R-:W-:Y:S01]  /*25a0*/  FFMA R7, R32, R5, -0.052303962409496307373 ;  /* 0xbd563cae20077423 */ /* 0x000fe20000000005 */
[----:B------:R-:W-:Y:S01]  /*25b0*/  FMUL R9, R22, 0.035677410662174224854 ;  /* 0x3d12227a16097820 */ /* 0x000fe20000400000 */
[----:B------:R-:W-:-:S02]  /*25c0*/  FMNMX R31, |R37|, R38, !PT ;  /* 0x00000026251f7209 */ /* 0x000fc40007800200 */
[----:B------:R-:W-:Y:S01]  /*25d0*/  FFMA R7, R32, R7, 0.1331529766321182251 ;  /* 0x3e08594120077423 */ /* 0x000fe20000000007 */
[----:B------:R-:W-:Y:S01]  /*25e0*/  FFMA R37, R22, R9, 0.79788458347320556641 ;  /* 0x3f4c422a16257423 */ /* 0x000fe20000000009 */
[----:B------:R-:W-:Y:S02]  /*25f0*/  FMUL R38, |R34|, 2.8853900432586669922 ;  /* 0x4038aa3b22267820 */ /* 0x000fe40000400200 */
[----:B------:R-:W-:Y:S01]  /*2600*/  FFMA R9, R32, R7, -0.33332768082618713379 ;  /* 0xbeaaa9ed20097423 */ /* 0x000fe20000000007 */
[----:B------:R-:W-:Y:S02]  /*2610*/  FMUL R7, R22, R37 ;  /* 0x0000002516077220 */ /* 0x000fe40000400000 */
[----:B------:R1:W2:Y:S01]  /*2620*/  MUFU.EX2 R37, R38 ;  /* 0x0000002600257308 */ /* 0x0002a20000000800 */
[----:B0-----:R-:W-:Y:S01]  /*2630*/  FADD R41, R35, 1 ;  /* 0x3f80000023297421 */ /* 0x001fe20000000000 */
[----:B------:R-:W-:Y:S01]  /*2640*/  FFMA R9, R32, R9, RZ ;  /* 0x0000000920097223 */ /* 0x000fe200000000ff */
[----:B-1----:R-:W-:-:S05]  /*2650*/  FMUL R38, |R7|, 2.8853900432586669922 ;  /* 0x4038aa3b07267820 */ /* 0x002fca0000400200 */
[----:B------:R-:W-:Y:S08]  /*2660*/  MUFU.RCP R41, R41 ;  /* 0x0000002900297308 */ /* 0x000ff00000001000 */
[----:B------:R-:W0:Y:S01]  /*2670*/  MUFU.EX2 R32, R38 ;  /* 0x0000002600207308 */ /* 0x000e220000000800 */
[----:B------:R-:W-:Y:S01]  /*2680*/  FSETP.GE.AND P1, PT, |R33|, 0.60000002384185791016, PT ;  /* 0x3f19999a2100780b */ /* 0x000fe20003f26200 */
[----:B--2---:R-:W-:Y:S01]  /*2690*/  FADD R40, R37, 1 ;  /* 0x3f80000025287421 */ /* 0x004fe20000000000 */
[----:B------:R-:W-:-:S05]  /*26a0*/  FSETP.GE.AND P0, PT, |R33|, 9.010913848876953125, PT ;  /* 0x41102cb42100780b */ /* 0x000fca0003f06200 */
[----:B------:R-:W1:Y:S01]  /*26b0*/  MUFU.RCP R37, R40 ;  /* 0x0000002800257308 */ /* 0x000e620000001000 */
[----:B0-----:R-:W-:Y:S01]  /*26c0*/  FADD R35, R32, 1 ;  /* 0x3f80000020237421 */ /* 0x001fe20000000000 */
[----:B------:R-:W-:-:S06]  /*26d0*/  FFMA R32, R41, -2, R6 ;  /* 0xc000000029207823 */ /* 0x000fcc0000000006 */
[----:B------:R-:W0:Y:S01]  /*26e0*/  MUFU.RCP R35, R35 ;  /* 0x0000002300237308 */ /* 0x000e220000001000 */
[----:B------:R-:W-:-:S04]  /*26f0*/  FSEL R32, R32, 1, !P0 ;  /* 0x3f80000020207808 */ /* 0x000fc80004000000 */
[--C-:B------:R-:W-:Y:S01]  /*2700*/  LOP3.LUT R32, R32, 0x80000000, R33.reuse, 0xb8, !PT ;  /* 0x8000000020207812 */ /* 0x100fe200078eb821 */
[----:B------:R-:W-:Y:S01]  /*2710*/  @!P1 FFMA R32, R33, R36, R33 ;  /* 0x0000002421209223 */ /* 0x000fe20000000021 */
[C---:B------:R-:W-:Y:S01]  /*2720*/  FMUL R36, R7.reuse, R7 ;  /* 0x0000000707247220 */ /* 0x040fe20000400000 */
[----:B------:R-:W-:-:S03]  /*2730*/  FSETP.GE.AND P3, PT, |R7|, 0.60000002384185791016, PT ;  /* 0x3f19999a0700780b */ /* 0x000fc60003f66200 */
[C---:B------:R-:W-:Y:S01]  /*2740*/  FFMA R5, R36.reuse, R5, -0.052303962409496307373 ;  /* 0xbd563cae24057423 */ /* 0x040fe20000000005 */
[--C-:B-1----:R-:W-:Y:S01]  /*2750*/  FFMA R37, R37, -2, R6.reuse ;  /* 0xc000000025257823 */ /* 0x102fe20000000006 */
[----:B------:R-:W1:Y:S02]  /*2760*/  S2UR UR9, SR_CgaCtaId ;  /* 0x00000000000979c3 */ /* 0x000e640000008800 */
[----:B------:R-:W-:Y:S01]  /*2770*/  FFMA R5, R36, R5, 0.1331529766321182251 ;  /* 0x3e08594124057423 */ /* 0x000fe20000000005 */
[----:B------:R-:W-:Y:S01]  /*2780*/  FSETP.GE.AND P2, PT, |R7|, 9.010913848876953125, PT ;  /* 0x41102cb40700780b */ /* 0x000fe20003f46200 */
[----:B0-----:R-:W-:Y:S01]  /*2790*/  FFMA R6, R35, -2, R6 ;  /* 0xc000000023067823 */ /* 0x001fe20000000006 */
[----:B------:R-:W-:Y:S01]  /*27a0*/  FSETP.GE.AND P1, PT, |R34|, 0.60000002384185791016, PT ;  /* 0x3f19999a2200780b */ /* 0x000fe20003f26200 */
[----:B------:R-:W-:Y:S01]  /*27b0*/  FFMA R5, R36, R5, -0.33332768082618713379 ;  /* 0xbeaaa9ed24057423 */ /* 0x000fe20000000005 */
[----:B------:R-:W-:Y:S02]  /*27c0*/  FSETP.GE.AND P0, PT, |R34|, 9.010913848876953125, PT ;  /* 0x41102cb42200780b */ /* 0x000fe40003f06200 */
[----:B------:R-:W-:Y:S01]  /*27d0*/  FSEL R6, R6, 1, !P2 ;  /* 0x3f80000006067808 */ /* 0x000fe20005000000 */
[----:B------:R-:W-:Y:S01]  /*27e0*/  FFMA R36, R36, R5, RZ ;  /* 0x0000000524247223 */ /* 0x000fe200000000ff */
[----:B------:R-:W-:-:S02]  /*27f0*/  FSEL R37, R37, 1, !P0 ;  /* 0x3f80000025257808 */ /* 0x000fc40004000000 */
[--C-:B------:R-:W-:Y:S01]  /*2800*/  LOP3.LUT R35, R6, 0x80000000, R7.reuse, 0xb8, !PT ;  /* 0x8000000006237812 */ /* 0x100fe200078eb807 */
[----:B------:R-:W-:Y:S01]  /*2810*/  @!P3 FFMA R35, R7, R36, R7 ;  /* 0x000000240723b223 */ /* 0x000fe20000000007 */
[----:B------:R-:W-:Y:S02]  /*2820*/  IADD3 R36, -R4, R3, RZ ;  /* 0x0000000304247210 */ /* 0x000fe40007ffe1ff */
[--C-:B------:R-:W-:Y:S01]  /*2830*/  LOP3.LUT R33, R37, 0x80000000, R34.reuse, 0xb8, !PT ;  /* 0x8000000025217812 */ /* 0x100fe200078eb822 */
[----:B------:R-:W-:Y:S01]  /*2840*/  @!P1 FFMA R33, R34, R9, R34 ;  /* 0x0000000922219223 */ /* 0x000fe20000000022 */
[----:B------:R-:W-:Y:S01]  /*2850*/  LOP3.LUT R5, R3, 0x1f, RZ, 0xc0, !PT ;  /* 0x0000001f03057812 */ /* 0x000fe200078ec0ff */
[C---:B------:R-:W-:Y:S01]  /*2860*/  VIADD R7, R36.reuse, 0xffffffff ;  /* 0xffffffff24077836 */ /* 0x040fe20000000000 */
[----:B------:R-:W-:Y:S01]  /*2870*/  SHF.R.U32.HI R34, RZ, 0x8, R3 ;  /* 0x00000008ff227819 */ /* 0x000fe20000011603 */
[----:B------:R-:W-:Y:S01]  /*2880*/  UMOV UR8, 0x400 ;  /* 0x0000040000087882 */ /* 0x000fe20000000000 */
[----:B------:R-:W-:Y:S01]  /*2890*/  LOP3.LUT R36, R36, 0x1f, RZ, 0xc0, !PT ;  /* 0x0000001f24247812 */ /* 0x000fe200078ec0ff */
[----:B------:R-:W-:Y:S01]  /*28a0*/  UIADD3 UR4, UR8, 0x20, URZ ;  /* 0x0000002008047890 */ /* 0x000fe2000fffe03f */
[----:B------:R-:W-:-:S02]  /*28b0*/  LEA R34, R34, R5, 0x5 ;  /* 0x0000000522227211 */ /* 0x000fc400078e28ff */
[----:B------:R-:W-:Y:S01]  /*28c0*/  LOP3.LUT R7, R7, 0x1f, RZ, 0xc0, !PT ;  /* 0x0000001f07077812 */ /* 0x000fe200078ec0ff */
[----:B-1----:R-:W-:Y:S01]  /*28d0*/  ULEA UR4, UR9, UR4, 0x18 ;  /* 0x0000000409047291 */ /* 0x002fe2000f8ec03f */
[----:B------:R-:W-:Y:S01]  /*28e0*/  FMUL R38, R19, 0.10703222453594207764 ;  /* 0x3ddb33b613267820 */ /* 0x000fe20000400000 */
[C---:B------:R-:W-:Y:S02]  /*28f0*/  IMAD R37, R34.reuse, 0x21, R36 ;  /* 0x0000002122257824 */ /* 0x040fe400078e0224 */
[-C--:B------:R-:W-:Y:S01]  /*2900*/  FFMA R40, R23, R18.reuse, 0.5 ;  /* 0x3f00000017287423 */ /* 0x080fe20000000012 */
[C---:B------:R-:W-:Y:S02]  /*2910*/  IMAD R6, R34.reuse, 0x21, R7 ;  /* 0x0000002122067824 */ /* 0x040fe400078e0207 */
[----:B------:R-:W-:Y:S01]  /*2920*/  FFMA R35, R35, R18, 0.5 ;  /* 0x3f00000023237423 */ /* 0x000fe20000000012 */
[----:B------:R-:W-:Y:S02]  /*2930*/  IMAD R9, R34, 0x21, R8 ;  /* 0x0000002122097824 */ /* 0x000fe400078e0208 */
[----:B------:R-:W-:Y:S01]  /*2940*/  FFMA R23, R19, R38, 0.79788458347320556641 ;  /* 0x3f4c422a13177423 */ /* 0x000fe20000000026 */
[----:B------:R-:W-:Y:S01]  /*2950*/  FFMA R18, -R32, R32, 1 ;  /* 0x3f80000020127423 */ /* 0x000fe20000000120 */
[----:B------:R-:W-:-:S02]  /*2960*/  LEA R37, R37, UR4, 0x2 ;  /* 0x0000000425257c11 */ /* 0x000fc4000f8e10ff */
[----:B------:R-:W-:Y:S01]  /*2970*/  LEA R6, R6, UR4, 0x2 ;  /* 0x0000000406067c11 */ /* 0x000fe2000f8e10ff */
[----:B------:R-:W-:Y:S01]  /*2980*/  FMUL R38, R18, R23 ;  /* 0x0000001712267220 */ /* 0x000fe20000400000 */
[----:B------:R-:W-:Y:S01]  /*2990*/  LEA R9, R9, UR4, 0x2 ;  /* 0x0000000409097c11 */ /* 0x000fe2000f8e10ff */
[C---:B------:R-:W-:Y:S01]  /*29a0*/  FMUL R18, R19.reuse, R40 ;  /* 0x0000002813127220 */ /* 0x040fe20000400000 */
[----:B------:R-:W-:Y:S01]  /*29b0*/  FMUL R23, R19, 0.5 ;  /* 0x3f00000013177820 */ /* 0x000fe20000400000 */
[C---:B------:R-:W-:Y:S01]  /*29c0*/  FMUL R19, R22.reuse, 0.10703222453594207764 ;  /* 0x3ddb33b616137820 */ /* 0x040fe20000400000 */
[----:B------:R-:W-:Y:S04]  /*29d0*/  STS [R37], R28 ;  /* 0x0000001c25007388 */ /* 0x000fe80000000800 */
[----:B------:R-:W-:Y:S04]  /*29e0*/  STS [R6], R26 ;  /* 0x0000001a06007388 */ /* 0x000fe80000000800 */
[----:B------:R0:W-:Y:S02]  /*29f0*/  STS [R9], R24 ;  /* 0x0000001809007388 */ /* 0x0001e40000000800 */
[----:B0-----:R-:W-:Y:S01]  /*2a00*/  FFMA R24, R22, R19, 0.79788458347320556641 ;  /* 0x3f4c422a16187423 */ /* 0x001fe20000000013 */
[----:B------:R-:W-:-:S04]  /*2a10*/  FFMA R19, -R33, R33, 1 ;  /* 0x3f80000021137423 */ /* 0x000fc80000000121 */
[----:B------:R-:W-:Y:S01]  /*2a20*/  FMUL R41, R19, R24 ;  /* 0x0000001813297220 */ /* 0x000fe20000400000 */
[C---:B------:R-:W-:Y:S01]  /*2a30*/  FMUL R19, R22.reuse, R35 ;  /* 0x0000002316137220 */ /* 0x040fe20000400000 */
[----:B------:R-:W-:Y:S01]  /*2a40*/  FMUL R22, R22, 0.5 ;  /* 0x3f00000016167820 */ /* 0x000fe20000400000 */
[----:B------:R-:W-:Y:S01]  /*2a50*/  FADD R33, R33, 1 ;  /* 0x3f80000021217421 */ /* 0x000fe20000000000 */
[----:B-----5:R-:W-:Y:S02]  /*2a60*/  PRMT R26, R13, 0x7632, R26 ;  /* 0x000076320d1a7816 */ /* 0x020fe4000000001a */
[----:B------:R-:W-:Y:S01]  /*2a70*/  FMUL R22, R22, R41 ;  /* 0x0000002916167220 */ /* 0x000fe20000400000 */
[----:B------:R-:W-:Y:S01]  /*2a80*/  FMUL R23, R23, R38 ;  /* 0x0000002617177220 */ /* 0x000fe20000400000 */
[----:B------:R-:W-:Y:S01]  /*2a90*/  FADD R32, R32, 1 ;  /* 0x3f80000020207421 */ /* 0x000fe20000000000 */
[----:B------:R-:W-:Y:S01]  /*2aa0*/  SHF.L.U32 R24, R13, 0x10, RZ ;  /* 0x000000100d187819 */ /* 0x000fe200000006ff */
[----:B------:R-:W-:Y:S01]  /*2ab0*/  FFMA R33, R33, 0.5, R22 ;  /* 0x3f00000021217823 */ /* 0x000fe20000000016 */
[----:B------:R-:W-:Y:S01]  /*2ac0*/  PRMT R13, R12, 0x7632, R13 ;  /* 0x000076320c0d7816 */ /* 0x000fe2000000000d */
[----:B------:R-:W-:Y:S01]  /*2ad0*/  FFMA R23, R32, 0.5, R23 ;  /* 0x3f00000020177823 */ /* 0x000fe20000000017 */
[----:B------:R-:W-:Y:S01]  /*2ae0*/  SHF.L.U32 R22, R26, 0x10, RZ ;  /* 0x000000101a167819 */ /* 0x000fe200000006ff */
[----:B------:R-:W-:Y:S01]  /*2af0*/  IMAD.U32 R32, R12, 0x10000, RZ ;  /* 0x000100000c207824 */ /* 0x000fe200078e00ff */
[----:B------:R-:W-:Y:S01]  /*2b00*/  LOP3.LUT R35, R4, 0x1c, RZ, 0xc0, !PT ;  /* 0x0000001c04237812 */ /* 0x000fe200078ec0ff */
[----:B------:R-:W-:Y:S01]  /*2b10*/  FMUL R23, R23, R24 ;  /* 0x0000001817177220 */ /* 0x000fe20000400000 */
[----:B------:R-:W-:Y:S01]  /*2b20*/  SHF.L.U32 R38, R13, 0x10, RZ ;  /* 0x000000100d267819 */ /* 0x000fe200000006ff */
[----:B------:R-:W-:Y:S01]  /*2b30*/  FMUL R33, R33, R22 ;  /* 0x0000001621217220 */ /* 0x000fe20000400000 */
[----:B------:R-:W-:Y:S01]  /*2b40*/  FMUL R28, R24, R18 ;  /* 0x00000012181c7220 */ /* 0x000fe20000400000 */
[----:B------:R-:W-:-:S02]  /*2b50*/  IMAD R24, R34, 0x21, R35 ;  /* 0x0000002122187824 */ /* 0x000fc400078e0223 */
[----:B------:R-:W-:Y:S01]  /*2b60*/  FMUL R32, R23, R32 ;  /* 0x0000002017207220 */ /* 0x000fe20000400000 */
[----:B------:R-:W-:Y:S02]  /*2b70*/  IMAD R26, R34, 0x21, R39 ;  /* 0x00000021221a7824 */ /* 0x000fe400078e0227 */
[----:B------:R-:W-:Y:S01]  /*2b80*/  FMUL R38, R33, R38 ;  /* 0x0000002621267220 */ /* 0x000fe20000400000 */
[----:B------:R-:W-:Y:S01]  /*2b90*/  FMUL R34, R22, R19 ;  /* 0x0000001316227220 */ /* 0x000fe20000400000 */
[----:B------:R-:W-:Y:S01]  /*2ba0*/  FMUL R22, R32, UR5 ;  /* 0x0000000520167c20 */ /* 0x000fe20008400000 */
[----:B------:R-:W-:Y:S01]  /*2bb0*/  FMUL R18, R28, UR5 ;  /* 0x000000051c127c20 */ /* 0x000fe20008400000 */
[----:B------:R-:W-:Y:S01]  /*2bc0*/  FMUL R23, R38, UR5 ;  /* 0x0000000526177c20 */ /* 0x000fe20008400000 */
[----:B------:R-:W-:Y:S01]  /*2bd0*/  LEA R26, R26, UR4, 0x2 ;  /* 0x000000041a1a7c11 */ /* 0x000fe2000f8e10ff */
[----:B------:R-:W-:-:S03]  /*2be0*/  FMUL R19, R34, UR5 ;  /* 0x0000000522137c20 */ /* 0x000fc60008400000 */
[----:B------:R0:W-:Y:S04]  /*2bf0*/  STG.E.64 desc[UR10][R42.64], R22 ;  /* 0x000000162a007986 */ /* 0x0001e8000c101b0a */
[----:B------:R-:W-:Y:S04]  /*2c00*/  STS [R26], R22 ;  /* 0x000000161a007388 */ /* 0x000fe80000000800 */
[----:B------:R-:W-:Y:S01]  /*2c10*/  STG.E.64 desc[UR10][R44.64], R18 ;  /* 0x000000122c007986 */ /* 0x000fe2000c101b0a */
[----:B------:R-:W-:Y:S01]  /*2c20*/  LEA R24, R24, UR4, 0x2 ;  /* 0x0000000418187c11 */ /* 0x000fe2000f8e10ff */
[----:B------:R-:W-:Y:S01]  /*2c30*/  BAR.SYNC.DEFER_BLOCKING 0x0 ;  /* 0x0000000000007b1d */ /* 0x000fe20000010000 */
[----:B------:R-:W-:Y:S01]  /*2c40*/  SHF.L.U32 R41, R2, 0x3, RZ ;  /* 0x0000000302297819 */ /* 0x000fe200000006ff */
[----:B------:R-:W-:-:S03]  /*2c50*/  IMAD.SHL.U32 R14, R14, 0x20, RZ ;  /* 0x000000200e0e7824 */ /* 0x000fc600078e00ff */
[----:B------:R-:W-:Y:S01]  /*2c60*/  LOP3.LUT R41, R41, 0x38, RZ, 0xc0, !PT ;  /* 0x0000003829297812 */ /* 0x000fe200078ec0ff */
[----:B------:R-:W1:Y:S04]  /*2c70*/  LDS R40, [R24] ;  /* 0x0000000018287984 */ /* 0x000e680000000800 */
[----:B------:R-:W-:-:S04]  /*2c80*/  IMAD.WIDE.U32 R12, R41, UR14, R14 ;  /* 0x0000000e290c7c25 */ /* 0x000fc8000f8e000e */
[----:B------:R-:W-:Y:S01]  /*2c90*/  IMAD R35, R41, UR15, RZ ;  /* 0x0000000f29237c24 */ /* 0x000fe2000f8e02ff */
[----:B------:R-:W-:-:S04]  /*2ca0*/  IADD3 R12, P0, R36, R12, RZ ;  /* 0x0000000c240c7210 */ /* 0x000fc80007f1e0ff */
[----:B------:R-:W-:Y:S02]  /*2cb0*/  IADD3.X R13, R13, R35, RZ, P0, !PT ;  /* 0x000000230d0d7210 */ /* 0x000fe400007fe4ff */
[----:B0-----:R-:W-:-:S04]  /*2cc0*/  LEA R42, P0, R12, UR16, 0x2 ;  /* 0x000000100c2a7c11 */ /* 0x001fc8000f8010ff */
[----:B------:R-:W-:Y:S01]  /*2cd0*/  LEA.HI.X R43, R12, UR17, R13, 0x2, P0 ;  /* 0x000000110c2b7c11 */ /* 0x000fe200080f140d */
[----:B------:R-:W-:Y:S01]  /*2ce0*/  USHF.L.U32 UR13, UR14, 0x1, URZ ;  /* 0x000000010e0d7899 */ /* 0x000fe2000800063f */
[----:B------:R-:W-:Y:S02]  /*2cf0*/  MOV R13, UR12 ;  /* 0x0000000c000d7c02 */ /* 0x000fe40008000f00 */
[----:B------:R-:W-:-:S03]  /*2d00*/  FMNMX R33, |R30|, R31, !PT ;  /* 0x0000001f1e217209 */ /* 0x000fc60007800200 */
[----:B------:R-:W-:-:S04]  /*2d10*/  IMAD.U32 R12, RZ, RZ, UR13 ;  /* 0x0000000dff0c7e24 */ /* 0x000fc8000f8e00ff */
[----:B------:R-:W-:Y:S01]  /*2d20*/  IMAD.WIDE.U32 R30, R41, UR14, R12 ;  /* 0x0000000e291e7c25 */ /* 0x000fe2000f8e000c */
[----:B-1----:R0:W-:Y:S04]  /*2d30*/  STG.E desc[UR10][R42.64], R40 ;  /* 0x000000282a007986 */ /* 0x0021e8000c10190a */
[----:B------:R-:W1:Y:S04]  /*2d40*/  LDS R40, [R24+0x4] ;  /* 0x0000040018287984 */ /* 0x000e680000000800 */
[----:B------:R-:W2:Y:S01]  /*2d50*/  LDS R42, [R24+0x8] ;  /* 0x00000800182a7984 */ /* 0x000ea20000000800 */
[----:B------:R-:W-:-:S02]  /*2d60*/  IADD3 R35, R35, R31, RZ ;  /* 0x0000001f23237210 */ /* 0x000fc40007ffe0ff */
[----:B------:R-:W-:Y:S02]  /*2d70*/  IADD3 R22, P0, P1, R7, R30, R14 ;  /* 0x0000001e07167210 */ /* 0x000fe4000791e00e */
[----:B------:R-:W-:Y:S02]  /*2d80*/  FMNMX R31, R33, |R32|, !PT ;  /* 0x40000020211f7209 */ /* 0x000fe40007800000 */
[----:B------:R-:W-:Y:S02]  /*2d90*/  IADD3.X R33, RZ, R35, R15, P0, P1 ;  /* 0x00000023ff217210 */ /* 0x000fe400007e240f */
[----:B------:R-:W-:Y:S02]  /*2da0*/  LEA R32, P0, R22, UR16, 0x2 ;  /* 0x0000001016207c11 */ /* 0x000fe4000f8010ff */
[----:B------:R-:W-:Y:S02]  /*2db0*/  IADD3 R45, P2, R30, UR13, RZ ;  /* 0x0000000d1e2d7c10 */ /* 0x000fe4000ff5e0ff */
[----:B------:R-:W-:-:S02]  /*2dc0*/  LEA.HI.X R33, R22, UR17, R33, 0x2, P0 ;  /* 0x0000001116217c11 */ /* 0x000fc400080f1421 */
[----:B0-----:R-:W-:Y:S02]  /*2dd0*/  IADD3.X R43, R35, UR12, RZ, P2, !PT ;  /* 0x0000000c232b7c10 */ /* 0x001fe400097fe4ff */
[----:B------:R-:W-:Y:S02]  /*2de0*/  IADD3 R22, P0, P1, R8, R45, R14 ;  /* 0x0000002d08167210 */ /* 0x000fe4000791e00e */
[----:B------:R-:W-:Y:S02]  /*2df0*/  FMNMX R38, |R38|, R31, !PT ;  /* 0x0000001f26267209 */ /* 0x000fe40007800200 */
[----:B------:R-:W-:Y:S02]  /*2e00*/  IADD3.X R31, RZ, R43, R15, P0, P1 ;  /* 0x0000002bff1f7210 */ /* 0x000fe400007e240f */
[----:B------:R-:W-:-:S04]  /*2e10*/  LEA R30, P0, R22, UR16, 0x2 ;  /* 0x00000010161e7c11 */ /* 0x000fc8000f8010ff */
[----:B------:R-:W-:Y:S02]  /*2e20*/  LEA.HI.X R31, R22, UR17, R31, 0x2, P0 ;  /* 0x00000011161f7c11 */ /* 0x000fe400080f141f */
[----:B------:R-:W-:Y:S02]  /*2e30*/  FMNMX R22, |R28|, R38, !PT ;  /* 0x000000261c167209 */ /* 0x000fe40007800200 */
[----:B------:R-:W-:-:S04]  /*2e40*/  IADD3 R28, P0, R45, UR13, RZ ;  /* 0x0000000d2d1c7c10 */ /* 0x000fc8000ff1e0ff */
[----:B------:R-:W-:Y:S01]  /*2e50*/  IADD3.X R38, R43, UR12, RZ, P0, !PT ;  /* 0x0000000c2b267c10 */ /* 0x000fe200087fe4ff */
[----:B-1----:R0:W-:Y:S01]  /*2e60*/  STG.E desc[UR10][R32.64], R40 ;  /* 0x0000002820007986 */ /* 0x0021e2000c10190a */
[----:B------:R-:W-:-:S03]  /*2e70*/  FMNMX R22, |R34|, R22, !PT ;  /* 0x0000001622167209 */ /* 0x000fc60007800200 */
[----:B--2---:R1:W-:Y:S01]  /*2e80*/  STG.E desc[UR10][R30.64], R42 ;  /* 0x0000002a1e007986 */ /* 0x0043e2000c10190a */
[----:B0-----:R-:W-:Y:S02]  /*2e90*/  MOV R32, UR14 ;  /* 0x0000000e00207c02 */ /* 0x001fe40008000f00 */
[----:B------:R-:W-:-:S03]  /*2ea0*/  IADD3 R33, P0, P1, R39, R28, R14 ;  /* 0x0000001c27217210 */ /* 0x000fc6000791e00e */
[----:B-1----:R-:W-:Y:S01]  /*2eb0*/  IMAD.WIDE.U32 R30, R32, UR6, R14 ;  /* 0x00000006201e7c25 */ /* 0x002fe2000f8e000e */
[----:B------:R-:W-:Y:S02]  /*2ec0*/  IADD3.X R34, RZ, R38, R15, P0, P1 ;  /* 0x00000026ff227210 */ /* 0x000fe400007e240f */
[----:B------:R-:W-:-:S04]  /*2ed0*/  LEA R32, P0, R33, UR16, 0x2 ;  /* 0x0000001021207c11 */ /* 0x000fc8000f8010ff */
[----:B------:R-:W-:Y:S02]  /*2ee0*/  LEA.HI.X R33, R33, UR17, R34, 0x2, P0 ;  /* 0x0000001121217c11 */ /* 0x000fe400080f1422 */
[----:B------:R-:W0:Y:S01]  /*2ef0*/  LDS R34, [R24+0xc] ;  /* 0x00000c0018227984 */ /* 0x000e220000000800 */
[----:B------:R-:W-:-:S04]  /*2f00*/  UIMAD UR4, UR15, UR6, URZ ;  /* 0x000000060f0472a4 */ /* 0x000fc8000f8e023f */
[----:B------:R-:W-:Y:S01]  /*2f10*/  UIMAD UR4, UR7, UR14, UR4 ;  /* 0x0000000e070472a4 */ /* 0x000fe2000f8e0204 */
[----:B------:R-:W-:Y:S02]  /*2f20*/  IMAD R40, R41, UR15, RZ ;  /* 0x0000000f29287c24 */ /* 0x000fe4000f8e02ff */
[----:B------:R-:W-:Y:S01]  /*2f30*/  ULDC.64 UR6, c[0x0][0x238] ;  /* 0x00008e0000067ab9 */ /* 0x000fe20000000a00 */
[----:B0-----:R0:W-:Y:S01]  /*2f40*/  STG.E desc[UR10][R32.64], R34 ;  /* 0x0000002220007986 */ /* 0x0011e2000c10190a */
[----:B------:R-:W-:Y:S01]  /*2f50*/  BAR.SYNC.DEFER_BLOCKING 0x0 ;  /* 0x0000000000007b1d */ /* 0x000fe20000010000 */
[----:B------:R-:W-:-:S05]  /*2f60*/  VIADD R31, R31, UR4 ;  /* 0x000000041f1f7c36 */ /* 0x000fca0008000000 */
[----:B------:R-:W-:Y:S04]  /*2f70*/  STS [R37], R16 ;  /* 0x0000001025007388 */ /* 0x000fe80000000800 */
[----:B------:R1:W-:Y:S04]  /*2f80*/  STS [R6], R10 ;  /* 0x0000000a06007388 */ /* 0x0003e80000000800 */
[----:B------:R-:W-:Y:S04]  /*2f90*/  STS [R9], R20 ;  /* 0x0000001409007388 */ /* 0x000fe80000000800 */
[----:B------:R2:W-:Y:S01]  /*2fa0*/  STS [R26], R18 ;  /* 0x000000121a007388 */ /* 0x0005e20000000800 */
[----:B------:R-:W-:Y:S01]  /*2fb0*/  BAR.SYNC.DEFER_BLOCKING 0x0 ;  /* 0x0000000000007b1d */ /* 0x000fe20000010000 */
[----:B0-----:R-:W-:-:S03]  /*2fc0*/  IMAD.WIDE.U32 R32, R41, UR14, R30 ;  /* 0x0000000e29207c25 */ /* 0x001fc6000f8e001e */
[----:B------:R-:W-:Y:S01]  /*2fd0*/  IADD3 R34, P0, R36, R32, RZ ;  /* 0x0000002024227210 */ /* 0x000fe20007f1e0ff */
[----:B-1----:R-:W-:-:S03]  /*2fe0*/  IMAD R10, R41, UR14, R12 ;  /* 0x0000000e290a7c24 */ /* 0x002fc6000f8e020c */
[----:B------:R-:W-:Y:S02]  /*2ff0*/  IADD3.X R33, R40, R33, RZ, P0, !PT ;  /* 0x0000002128217210 */ /* 0x000fe400007fe4ff */
[----:B------:R-:W-:-:S04]  /*3000*/  LEA R32, P0, R34, UR16, 0x2 ;  /* 0x0000001022207c11 */ /* 0x000fc8000f8010ff */
[----:B------:R-:W-:Y:S02]  /*3010*/  LEA.HI.X R33, R34, UR17, R33, 0x2, P0 ;  /* 0x0000001122217c11 */ /* 0x000fe400080f1421 */
[-C--:B------:R-:W-:Y:S01]  /*3020*/  IADD3 R10, P0, P1, R7, R30.reuse, R10 ;  /* 0x0000001e070a7210 */ /* 0x080fe2000791e00a */
[----:B------:R-:W0:Y:S03]  /*3030*/  LDS R40, [R24] ;  /* 0x0000000018287984 */ /* 0x000e260000000800 */
[----:B------:R-:W-:Y:S02]  /*3040*/  IADD3.X R35, RZ, R31, R35, P0, P1 ;  /* 0x0000001fff237210 */ /* 0x000fe400007e2423 */
[C---:B------:R-:W-:Y:S01]  /*3050*/  LEA R34, P0, R10.reuse, UR16, 0x2 ;  /* 0x000000100a227c11 */ /* 0x040fe2000f8010ff */
[----:B------:R-:W1:Y:S03]  /*3060*/  LDS R20, [R24+0x4] ;  /* 0x0000040018147984 */ /* 0x000e660000000800 */
[----:B------:R-:W-:Y:S01]  /*3070*/  LEA.HI.X R35, R10, UR17, R35, 0x2, P0 ;  /* 0x000000110a237c11 */ /* 0x000fe200080f1423 */
[----:B------:R-:W3:Y:S04]  /*3080*/  LDS R16, [R24+0x8] ;  /* 0x0000080018107984 */ /* 0x000ee80000000800 */
[----:B------:R-:W4:Y:S01]  /*3090*/  LDS R10, [R24+0xc] ;  /* 0x00000c00180a7984 */ /* 0x000f220000000800 */
[----:B------:R-:W-:-:S04]  /*30a0*/  IADD3 R45, P0, P1, R8, R30, R45 ;  /* 0x0000001e082d7210 */ /* 0x000fc8000791e02d */
[----:B--2---:R-:W-:Y:S02]  /*30b0*/  IADD3.X R18, RZ, R31, R43, P0, P1 ;  /* 0x0000001fff127210 */ /* 0x004fe400007e242b */
[----:B------:R-:W-:-:S04]  /*30c0*/  IADD3 R28, P1, P2, R39, R30, R28 ;  /* 0x0000001e271c7210 */ /* 0x000fc80007a3e01c */
[----:B------:R-:W-:Y:S01]  /*30d0*/  IADD3.X R43, RZ, R31, R38, P1, P2 ;  /* 0x0000001fff2b7210 */ /* 0x000fe20000fe4426 */
[----:B0-----:R0:W-:Y:S02]  /*30e0*/  STG.E desc[UR10][R32.64], R40 ;  /* 0x0000002820007986 */ /* 0x0011e4000c10190a */
[----:B0-----:R-:W-:-:S04]  /*30f0*/  LEA R32, P0, R45, UR16, 0x2 ;  /* 0x000000102d207c11 */ /* 0x001fc8000f8010ff */
[----:B------:R-:W-:Y:S02]  /*3100*/  LEA.HI.X R33, R45, UR17, R18, 0x2, P0 ;  /* 0x000000112d217c11 */ /* 0x000fe400080f1412 */
[C---:B------:R-:W-:Y:S01]  /*3110*/  LEA R42, P0, R28.reuse, UR16, 0x2 ;  /* 0x000000101c2a7c11 */ /* 0x040fe2000f8010ff */
[----:B-1----:R-:W-:Y:S03]  /*3120*/  STG.E desc[UR10][R34.64], R20 ;  /* 0x0000001422007986 */ /* 0x002fe6000c10190a */
[----:B------:R-:W-:Y:S01]  /*3130*/  LEA.HI.X R43, R28, UR17, R43, 0x2, P0 ;  /* 0x000000111c2b7c11 */ /* 0x000fe200080f142b */
[----:B---3--:R0:W-:Y:S04]  /*3140*/  STG.E desc[UR10][R32.64], R16 ;  /* 0x0000001020007986 */ /* 0x0081e8000c10190a */
[----:B----4-:R1:W-:Y:S01]  /*3150*/  STG.E desc[UR10][R42.64], R10 ;  /* 0x0000000a2a007986 */ /* 0x0103e2000c10190a */
[----:B------:R-:W-:Y:S06]  /*3160*/  BAR.SYNC.DEFER_BLOCKING 0x0 ;  /* 0x0000000000007b1d */ /* 0x000fec0000010000 */
[----:B------:R2:W-:Y:S04]  /*3170*/  STS [R37], R29 ;  /* 0x0000001d25007388 */ /* 0x0005e80000000800 */
[----:B------:R-:W-:Y:S04]  /*3180*/  STS [R6], R27 ;  /* 0x0000001b06007388 */ /* 0x000fe80000000800 */
[----:B------:R-:W-:Y:S04]  /*3190*/  STS [R9], R25 ;  /* 0x0000001909007388 */ /* 0x000fe80000000800 */
[----:B------:R3:W-:Y:S01]  /*31a0*/  STS [R26], R23 ;  /* 0x000000171a007388 */ /* 0x0007e20000000800 */
[----:B------:R-:W-:Y:S01]  /*31b0*/  BAR.SYNC.DEFER_BLOCKING 0x0 ;  /* 0x0000000000007b1d */ /* 0x000fe20000010000 */
[----:B------:R-:W-:-:S02]  /*31c0*/  LOP3.LUT R41, R41, 0x1, RZ, 0xfc, !PT ;  /* 0x0000000129297812 */ /* 0x000fc400078efcff */
[----:B0-----:R-:W-:Y:S02]  /*31d0*/  MOV R32, R14 ;  /* 0x0000000e00207202 */ /* 0x001fe40000000f00 */
[----:B------:R-:W-:-:S03]  /*31e0*/  MOV R33, R15 ;  /* 0x0000000f00217202 */ /* 0x000fc60000000f00 */
[C---:B------:R-:W-:Y:S01]  /*31f0*/  IMAD.WIDE.U32 R32, R41.reuse, UR14, R32 ;  /* 0x0000000e29207c25 */ /* 0x040fe2000f8e0020 */
[----:B------:R-:W0:Y:S02]  /*3200*/  LDS R18, [R24] ;  /* 0x0000000018127984 */ /* 0x000e240000000800 */
[----:B-1----:R-:W-:Y:S01]  /*3210*/  IADD3 R10, P0, R36, R32, RZ ;  /* 0x00000020240a7210 */ /* 0x002fe20007f1e0ff */
[----:B------:R-:W-:Y:S01]  /*3220*/  IMAD R35, R41, UR15, RZ ;  /* 0x0000000f29237c24 */ /* 0x000fe2000f8e02ff */
[----:B------:R-:W1:Y:S04]  /*3230*/  LDS R45, [R24+0x4] ;  /* 0x00000400182d7984 */ /* 0x000e680000000800 */
[----:B------:R-:W4:Y:S04]  /*3240*/  LDS R43, [R24+0x8] ;  /* 0x00000800182b7984 */ /* 0x000f280000000800 */
[----:B------:R-:W5:Y:S01]  /*3250*/  LDS R16, [R24+0xc] ;  /* 0x00000c0018107984 */ /* 0x000f620000000800 */
[----:B------:R-:W-:-:S02]  /*3260*/  IMAD.X R33, R33, 0x1, R35, P0 ;  /* 0x0000000121217824 */ /* 0x000fc400000e0623 */
[----:B--2---:R-:W-:Y:S01]  /*3270*/  IMAD.WIDE.U32 R28, R41, UR14, R12 ;  /* 0x0000000e291c7c25 */ /* 0x004fe2000f8e000c */
[----:B------:R-:W-:-:S04]  /*3280*/  LEA R12, P0, R10, UR16, 0x2 ;  /* 0x000000100a0c7c11 */ /* 0x000fc8000f8010ff */
[----:B------:R-:W-:Y:S02]  /*3290*/  LEA.HI.X R13, R10, UR17, R33, 0x2, P0 ;  /* 0x000000110a0d7c11 */ /* 0x000fe400080f1421 */
[----:B---3--:R-:W-:Y:S02]  /*32a0*/  IADD3 R23, R35, R29, RZ ;  /* 0x0000001d23177210 */ /* 0x008fe40007ffe0ff */
[----:B------:R-:W-:-:S04]  /*32b0*/  IADD3 R10, P0, P1, R7, R28, R14 ;  /* 0x0000001c070a7210 */ /* 0x000fc8000791e00e */
[----:B------:R-:W-:Y:S02]  /*32c0*/  IADD3.X R25, RZ, R23, R15, P0, P1 ;  /* 0x00000017ff197210 */ /* 0x000fe400007e240f */
[----:B------:R-:W-:Y:S02]  /*32d0*/  LEA R32, P0, R10, UR16, 0x2 ;  /* 0x000000100a207c11 */ /* 0x000fe4000f8010ff */
[----:B------:R-:W-:Y:S02]  /*32e0*/  IADD3 R27, P1, R28, UR13, RZ ;  /* 0x0000000d1c1b7c10 */ /* 0x000fe4000ff3e0ff */
[----:B------:R-:W-:Y:S02]  /*32f0*/  LEA.HI.X R33, R10, UR17, R25, 0x2, P0 ;  /* 0x000000110a217c11 */ /* 0x000fe400080f1419 */
[----:B------:R-:W-:Y:S02]  /*3300*/  IADD3.X R25, R23, UR12, RZ, P1, !PT ;  /* 0x0000000c17197c10 */ /* 0x000fe40008ffe4ff */
[----:B------:R-:W-:-:S02]  /*3310*/  IADD3 R10, P2, R27, UR13, RZ ;  /* 0x0000000d1b0a7c10 */ /* 0x000fc4000ff5e0ff */
[--C-:B------:R-:W-:Y:S01]  /*3320*/  IADD3 R34, P0, P1, R8, R27, R14.reuse ;  /* 0x0000001b08227210 */ /* 0x100fe2000791e00e */
[----:B0-----:R0:W-:Y:S01]  /*3330*/  STG.E desc[UR10][R12.64], R18 ;  /* 0x000000120c007986 */ /* 0x0011e2000c10190a */
[----:B------:R-:W-:Y:S02]  /*3340*/  IADD3 R20, P3, P4, R39, R10, R14 ;  /* 0x0000000a27147210 */ /* 0x000fe40007c7e00e */
[--C-:B------:R-:W-:Y:S02]  /*3350*/  IADD3.X R14, RZ, R25, R15.reuse, P0, P1 ;  /* 0x00000019ff0e7210 */ /* 0x100fe400007e240f */
[----:B------:R-:W-:Y:S02]  /*3360*/  IADD3.X R29, R25, UR12, RZ, P2, !PT ;  /* 0x0000000c191d7c10 */ /* 0x000fe400097fe4ff */
[----:B0-----:R-:W-:Y:S02]  /*3370*/  LEA R12, P0, R34, UR16, 0x2 ;  /* 0x00000010220c7c11 */ /* 0x001fe4000f8010ff */
[----:B------:R-:W-:-:S02]  /*3380*/  IADD3.X R15, RZ, R29, R15, P3, P4 ;  /* 0x0000001dff0f7210 */ /* 0x000fc40001fe840f */
[----:B------:R-:W-:Y:S02]  /*3390*/  LEA.HI.X R13, R34, UR17, R14, 0x2, P0 ;  /* 0x00000011220d7c11 */ /* 0x000fe400080f140e */
[C---:B------:R-:W-:Y:S01]  /*33a0*/  LEA R14, P0, R20.reuse, UR16, 0x2 ;  /* 0x00000010140e7c11 */ /* 0x040fe2000f8010ff */
[----:B-1----:R-:W-:Y:S03]  /*33b0*/  STG.E desc[UR10][R32.64], R45 ;  /* 0x0000002d20007986 */ /* 0x002fe6000c10190a */
[----:B------:R-:W-:Y:S01]  /*33c0*/  LEA.HI.X R15, R20, UR17, R15, 0x2, P0 ;  /* 0x00000011140f7c11 */ /* 0x000fe200080f140f */
[----:B----4-:R0:W-:Y:S04]  /*33d0*/  STG.E desc[UR10][R12.64], R43 ;  /* 0x0000002b0c007986 */ /* 0x0101e8000c10190a */
[----:B-----5:R-:W-:Y:S01]  /*33e0*/  STG.E desc[UR10][R14.64], R16 ;  /* 0x000000100e007986 */ /* 0x020fe2000c10190a */
[----:B------:R-:W-:Y:S06]  /*33f0*/  BAR.SYNC.DEFER_BLOCKING 0x0 ;  /* 0x0000000000007b1d */ /* 0x000fec0000010000 */
[----:B------:R-:W-:Y:S04]  /*3400*/  STS [R37], R17 ;  /* 0x0000001125007388 */ /* 0x000fe80000000800 */
[----:B------:R-:W-:Y:S04]  /*3410*/  STS [R6], R11 ;  /* 0x0000000b06007388 */ /* 0x000fe80000000800 */
[----:B------:R1:W-:Y:S04]  /*3420*/  STS [R9], R21 ;  /* 0x0000001509007388 */ /* 0x0003e80000000800 */
[----:B------:R-:W-:Y:S01]  /*3430*/  STS [R26], R19 ;  /* 0x000000131a007388 */ /* 0x000fe20000000800 */
[----:B------:R-:W-:Y:S01]  /*3440*/  BAR.SYNC.DEFER_BLOCKING 0x0 ;  /* 0x0000000000007b1d */ /* 0x000fe20000010000 */
[----:B0-----:R-:W-:Y:S01]  /*3450*/  IMAD.WIDE.U32 R12, R41, UR14, R30 ;  /* 0x0000000e290c7c25 */ /* 0x001fe2000f8e001e */
[----:B------:R-:W-:-:S02]  /*3460*/  IADD3 R28, P4, P5, R7, R30, R28 ;  /* 0x0000001e071c7210 */ /* 0x000fc40007d9e01c */
[-C--:B------:R-:W-:Y:S02]  /*3470*/  IADD3 R27, P2, P3, R8, R30.reuse, R27 ;  /* 0x0000001e081b7210 */ /* 0x080fe40007b5e01b */
[----:B------:R-:W-:Y:S01]  /*3480*/  IADD3 R30, P0, P1, R39, R30, R10 ;  /* 0x0000001e271e7210 */ /* 0x000fe2000791e00a */
[----:B------:R-:W0:Y:S04]  /*3490*/  LDS R33, [R24] ;  /* 0x0000000018217984 */ /* 0x000e280000000800 */
[----:B------:R-:W2:Y:S04]  /*34a0*/  LDS R20, [R24+0x4] ;  /* 0x0000040018147984 */ /* 0x000ea80000000800 */
[----:B------:R-:W3:Y:S04]  /*34b0*/  LDS R18, [R24+0x8] ;  /* 0x0000080018127984 */ /* 0x000ee80000000800 */
[----:B------:R-:W4:Y:S01]  /*34c0*/  LDS R43, [R24+0xc] ;  /* 0x00000c00182b7984 */ /* 0x000f220000000800 */
[----:B------:R-:W-:-:S02]  /*34d0*/  IADD3.X R29, RZ, R31, R29, P0, P1 ;  /* 0x0000001fff1d7210 */ /* 0x000fc400007e241d */
[----:B------:R-:W-:Y:S02]  /*34e0*/  IADD3.X R23, RZ, R31, R23, P4, P5 ;  /* 0x0000001fff177210 */ /* 0x000fe400027ea417 */
[----:B------:R-:W-:Y:S02]  /*34f0*/  LEA R8, P0, R28, UR16, 0x2 ;  /* 0x000000101c087c11 */ /* 0x000fe4000f8010ff */
[----:B------:R-:W-:Y:S02]  /*3500*/  IADD3 R36, P6, R36, R12, RZ ;  /* 0x0000000c24247210 */ /* 0x000fe40007fde0ff */
[----:B-1----:R-:W-:Y:S02]  /*3510*/  LEA.HI.X R9, R28, UR17, R23, 0x2, P0 ;  /* 0x000000111c097c11 */ /* 0x002fe400080f1417 */
[----:B------:R-:W-:Y:S02]  /*3520*/  ISETP.NE.U32.AND P0, PT, RZ, UR6, PT ;  /* 0x00000006ff007c0c */ /* 0x000fe4000bf05070 */
[----:B------:R-:W-:-:S02]  /*3530*/  IADD3.X R13, R35, R13, RZ, P6, !PT ;  /* 0x0000000d230d7210 */ /* 0x000fc400037fe4ff */
[----:B------:R-:W-:Y:S02]  /*3540*/  LEA R6, P6, R36, UR16, 0x2 ;  /* 0x0000001024067c11 */ /* 0x000fe4000f8c10ff */
[----:B------:R-:W-:Y:S02]  /*3550*/  ISETP.NE.AND.EX P0, PT, RZ, UR7, PT, P0 ;  /* 0x00000007ff007c0c */ /* 0x000fe4000bf05300 */
[----:B------:R-:W-:Y:S02]  /*3560*/  IADD3.X R14, RZ, R31, R25, P2, P3 ;  /* 0x0000001fff0e7210 */ /* 0x000fe400017e6419 */
[----:B------:R-:W-:Y:S02]  /*3570*/  LEA R10, P1, R27, UR16, 0x2 ;  /* 0x000000101b0a7c11 */ /* 0x000fe4000f8210ff */
[----:B------:R-:W-:Y:S02]  /*3580*/  LEA R12, P2, R30, UR16, 0x2 ;  /* 0x000000101e0c7c11 */ /* 0x000fe4000f8410ff */
[----:B------:R-:W-:-:S02]  /*3590*/  LEA.HI.X R7, R36, UR17, R13, 0x2, P6 ;  /* 0x0000001124077c11 */ /* 0x000fc4000b0f140d */
[----:B------:R-:W-:Y:S02]  /*35a0*/  LEA.HI.X R11, R27, UR17, R14, 0x2, P1 ;  /* 0x000000111b0b7c11 */ /* 0x000fe400088f140e */
[----:B------:R-:W-:Y:S01]  /*35b0*/  LEA.HI.X R13, R30, UR17, R29, 0x2, P2 ;  /* 0x000000111e0d7c11 */ /* 0x000fe200090f141d */
        /* <DEDUP_REMOVED lines=38> */
.L_x_11590:
[----:B-1----:R-:W-:-:S07]  /*3820*/  FMNMX R7, R4, R7, !PT ;  /* 0x0000000704077209 */ /* 0x002fce0007800000 */
.L_x_11582:
[----:B------:R-:W-:Y:S05]  /*3830*/  BSYNC B0 ;  /* 0x0000000000007941 */ /* 0x000fea0003800000 */
.L_x_11581:
[----:B------:R-:W-:Y:S01]  /*3840*/  ISETP.NE.AND P0, PT, R3, RZ, PT ;  /* 0x000000ff0300720c */ /* 0x000fe20003f05270 */
[----:B------:R-:W-:-:S12]  /*3850*/  BSSY B0, `(.L_x_11580) ;  /* 0x0000004000007945 */ /* 0x000fd80003800000 */
[----:B------:R-:W-:Y:S05]  /*3860*/  @P0 BRA `(.L_x_11584) ;  /* 0x0000000000080947 */ /* 0x000fea0003800000 */
[----:B0-----:R-:W0:Y:S02]  /*3870*/  LDC.64 R4, c[0x0][0x238] ;  /* 0x00008e00ff047b82 */ /* 0x001e240000000a00 */
[----:B0-----:R1:W-:Y:S02]  /*3880*/  REDG.E.MAX.S32.STRONG.GPU desc[UR10][R4.64], R7 ;  /* 0x000000070400798e */ /* 0x0013e4000d10e38a */
.L_x_11584:
[----:B------:R-:W-:Y:S05]  /*3890*/  BSYNC B0 ;  /* 0x0000000000007941 */ /* 0x000fea0003800000 */
.L_x_11580:
        /* <DEDUP_REMOVED lines=12> */
[----:B------:R-:W-:Y:S05]  /*3960*/  CALL.REL.NOINC `($__internal_259_$__cuda_sm20_rcp_rn_f32_slowpath) ;  /* 0x0000000400847944 */ /* 0x000fea0003c00000 */
[----:B------:R-:W-:Y:S05]  /*3970*/  BRA `(.L_x_11586) ;  /* 0x0000000000147947 */ /* 0x000fea0003800000 */
.L_x_11585:
[----:B-1----:R-:W1:Y:S01]  /*3980*/  MUFU.RCP R5, UR5 ;  /* 0x0000000500057d08 */ /* 0x002e620008001000 */
[----:B------:R-:W-:-:S05]  /*3990*/  MOV R0, UR5 ;  /* 0x0000000500007c02 */ /* 0x000fca0008000f00 */
[----:B-1----:R-:W-:-:S04]  /*39a0*/  FFMA R0, R5, R0, -1 ;  /* 0xbf80000005007423 */ /* 0x002fc80000000000 */
[----:B------:R-:W-:-:S04]  /*39b0*/  FADD.FTZ R0, -R0, -RZ ;  /* 0x800000ff00007221 */ /* 0x000fc80000010100 */
[----:B------:R-:W-:-:S07]  /*39c0*/  FFMA R5, R5, R0, R5 ;  /* 0x0000000005057223 */ /* 0x000fce0000000005 */
.L_x_11586:
[----:B------:R-:W1:Y:S02]  /*39d0*/  LDC.64 R2, c[0x0][0x240] ;  /* 0x00009000ff027b82 */ /* 0x000e640000000a00 */
[----:B-1----:R-:W-:Y:S01]  /*39e0*/  STG.E desc[UR10][R2.64], R5 ;  /* 0x0000000502007986 */ /* 0x002fe2000c10190a */
[----:B------:R-:W-:Y:S05]  /*39f0*/  EXIT ;  /* 0x000000000000794d */ /* 0x000fea0003800000 */
.L_x_11583:
[----:B------:R-:W-:Y:S01]  /*3a00*/  HFMA2.MMA R9, -RZ, RZ, 0, 2.384185791015625e-07 ;  /* 0x00000004ff097435 */ /* 0x000fe200000001ff */
[----:B------:R-:W-:Y:S01]  /*3a10*/  IMAD.MOV.U32 R11, RZ, RZ, 0x1f ;  /* 0x0000001fff0b7424 */ /* 0x000fe200078e00ff */
[----:B------:R-:W-:-:S09]  /*3a20*/  MOV R6, 0xffffffff ;  /* 0xffffffff00067802 */ /* 0x000fd20000000f00 */
[----:B01----:R-:W-:Y:S05]  /*3a30*/  WARPSYNC.COLLECTIVE R6, `(.L_x_11587) ;  /* 0x0000000006087348 */ /* 0x003fea0003c00000 */
[----:B-1----:R1:W2:Y:S02]  /*3a40*/  SHFL.DOWN P0, R7, R2, R9, R11 ;  /* 0x0800000902077389 */ /* 0x0022a4000000000b */
[----:B012---:R-:W-:Y:S01]  /*3a50*/  ENDCOLLECTIVE ;  /* 0x000000000000791b */ /* 0x007fe20003800000 */
.L_x_11587:
[----:B------:R-:W-:Y:S01]  /*3a60*/  IMAD.MOV.U32 R9, RZ, RZ, 0x2 ;  /* 0x00000002ff097424 */ /* 0x000fe200078e00ff */
[----:B------:R-:W-:-:S04]  /*3a70*/  MOV R5, R7 ;  /* 0x0000000700057202 */ /* 0x000fc80000000f00 */
[----:B------:R-:W-:-:S04]  /*3a80*/  FMNMX R5, R5, R2, !PT ;  /* 0x0000000205057209 */ /* 0x000fc80007800000 */
[----:B------:R-:W-:-:S07]  /*3a90*/  MOV R2, R5 ;  /* 0x0000000500027202 */ /* 0x000fce0000000f00 */
[----:B------:R-:W-:Y:S05]  /*3aa0*/  WARPSYNC.COLLECTIVE R6, `(.L_x_11588) ;  /* 0x0000000006087348 */ /* 0x000fea0003c00000 */
[----:B------:R0:W1:Y:S02]  /*3ab0*/  SHFL.DOWN P0, R7, R2, R9, R11 ;  /* 0x0800000902077389 */ /* 0x000064000000000b */
[----:B01----:R-:W-:Y:S01]  /*3ac0*/  ENDCOLLECTIVE ;  /* 0x000000000000791b */ /* 0x003fe20003800000 */
.L_x_11588:
[----:B------:R-:W-:Y:S01]  /*3ad0*/  HFMA2.MMA R9, -RZ, RZ, 0, 5.9604644775390625e-08 ;  /* 0x00000001ff097435 */ /* 0x000fe200000001ff */
[----:B------:R-:W-:-:S04]  /*3ae0*/  MOV R4, R7 ;  /* 0x0000000700047202 */ /* 0x000fc80000000f00 */
[----:B------:R-:W-:-:S04]  /*3af0*/  FMNMX R4, R5, R4, !PT ;  /* 0x0000000405047209 */ /* 0x000fc80007800000 */
[----:B------:R-:W-:-:S07]  /*3b00*/  MOV R2, R4 ;  /* 0x0000000400027202 */ /* 0x000fce0000000f00 */
[----:B------:R-:W-:Y:S05]  /*3b10*/  WARPSYNC.COLLECTIVE R6, `(.L_x_11589) ;  /* 0x0000000006087348 */ /* 0x000fea0003c00000 */
[----:B------:R0:W1:Y:S02]  /*3b20*/  SHFL.DOWN P0, R7, R2, R9, R11 ;  /* 0x0800000902077389 */ /* 0x000064000000000b */
[----:B01----:R-:W-:Y:S01]  /*3b30*/  ENDCOLLECTIVE ;  /* 0x000000000000791b */ /* 0x003fe20003800000 */
.L_x_11589:
[----:B------:R-:W-:Y:S05]  /*3b40*/  BRA `(.L_x_11590) ;  /* 0xfffffffc00347947 */ /* 0x000fea000383ffff */
        .weak           $__internal_258_$__cuda_sm20_div_u64
        .type           $__internal_258_$__cuda_sm20_div_u64,@function
        .size           $__internal_258_$__cuda_sm20_div_u64,($__internal_259_$__cuda_sm20_rcp_rn_f32_slowpath - $__internal_258_$__cuda_sm20_div_u64)
$__internal_258_$__cuda_sm20_div_u64:
        /* <DEDUP_REMOVED lines=55> */
[----:B------:R-:W-:Y:S01]  /*3ec0*/  HFMA2.MMA R7, -RZ, RZ, 0, 0 ;  /* 0x00000000ff077435 */ /* 0x000fe200000001ff */
        /* <DEDUP_REMOVED lines=10> */
[----:B------:R-:W-:Y:S06]  /*3f70*/  RET.REL.NODEC R6 `(_ZN18transformer_engine6detail32dgated_act_cast_transpose_kernelILi2ELi1Ef13__nv_bfloat16fNS_5EmptyEXadL_ZNS_5dgeluIffEET_T0_RKS3_EEXadL_ZNS_4geluIffEES5_S6_S8_EEEEvPKT2_SC_PT3_SE_PKT1_PSF_SI_mmm) ;  /* 0xffffffc006207950 */ /* 0x000fec0003c3ffff */
        .weak           $__internal_259_$__cuda_sm20_rcp_rn_f32_slowpath
        .type           $__internal_259_$__cuda_sm20_rcp_rn_f32_slowpath,@function
        .size           $__internal_259_$__cuda_sm20_rcp_rn_f32_slowpath,(.L_x_34744 - $__internal_259_$__cuda_sm20_rcp_rn_f32_slowpath)
$__internal_259_$__cuda_sm20_rcp_rn_f32_slowpath:
        /* <DEDUP_REMOVED lines=15> */
.L_x_11591:
        /* <DEDUP_REMOVED lines=33> */
.L_x_11593:
[----:B------:R0:W1:Y:S02]  /*4280*/  MUFU.RCP R2, R0 ;  /* 0x0000000000027308 */ /* 0x0000640000001000 */
.L_x_11592:
[----:B------:R-:W-:Y:S01]  /*4290*/  HFMA2.MMA R3, -RZ, RZ, 0, 0 ;  /* 0x00000000ff037435 */ /* 0x000fe200000001ff */
[----:B-1-3--:R-:W-:Y:S02]  /*42a0*/  MOV R5, R2 ;  /* 0x0000000200057202 */ /* 0x00afe40000000f00 */
[----:B------:R-:W-:-:S04]  /*42b0*/  MOV R2, R7 ;  /* 0x0000000700027202 */ /* 0x000fc80000000f00 */
[----:B0-2---:R-:W-:Y:S05]  /*42c0*/  RET.REL.NODEC R2 `(_ZN18transformer_engine6detail32dgated_act_cast_transpose_kernelILi2ELi1Ef13__nv_bfloat16fNS_5EmptyEXadL_ZNS_5dgeluIffEET_T0_RKS3_EEXadL_ZNS_4geluIffEES5_S6_S8_EEEEvPKT2_SC_PT3_SE_PKT1_PSF_SI_mmm) ;  /* 0xffffffbc024c7950 */ /* 0x005fea0003c3ffff */
.L_x_11594:
        /* <DEDUP_REMOVED lines=11> */
.L_x_34744:


//--------------------- .text._ZN18transformer_engine6detail43dgated_act_cast_transpose_kernel_notalignedILi2ELi4Ef6__half13__nv_fp8_e4m3NS_5EmptyEXadL_ZNS_5dgeluIffEET_T0_RKS4_EEXadL_ZNS_4geluIffEES6_S7_S9_EEEEvPKT2_SD_PT3_SF_PKT1_PSG_SJ_mmm --------------------------
	.section	.text._ZN18transformer_engine6detail43dgated_act_cast_transpose_kernel_notalignedILi2ELi4Ef6__half13__nv_fp8_e4m3NS_5EmptyEXadL_ZNS_5dgeluIffEET_T0_RKS4_EEXadL_ZNS_4geluIffEES6_S7_S9_EEEEvPKT2_SD_PT3_SF_PKT1_PSG_SJ_mmm,"ax",@progbits
	.align	128
        .global         _ZN18transformer_engine6detail43dgated_act_cast_transpose_kernel_notalignedILi2ELi4Ef6__half13__nv_fp8_e4m3NS_5EmptyEXadL_ZNS_5dgeluIffEET_T0_RKS4_EEXadL_ZNS_4geluIffEES6_S7_S9_EEEEvPKT2_SD_PT3_SF_PKT1_PSG_SJ_mmm
        .type           _ZN18transformer_engine6detail43dgated_act_cast_transpose_kernel_notalignedILi2ELi4Ef6__half13__nv_fp8_e4m3NS_5EmptyEXadL_ZNS_5dgeluIffEET_T0_RKS4_EEXadL_ZNS_4geluIffEES6_S7_S9_EEEEvPKT2_SD_PT3_SF_PKT1_PSG_SJ_mmm,@function
        .size           _ZN18transformer_engine6detail43dgated_act_cast_transpose_kernel_notalignedILi2ELi4Ef6__half13__nv_fp8_e4m3NS_5EmptyEXadL_ZNS_5dgeluIffEET_T0_RKS4_EEXadL_ZNS_4geluIffEES6_S7_S9_EEEEvPKT2_SD_PT3_SF_PKT1_PSG_SJ_mmm,(.L_x_34746 - _ZN18transformer_engine6detail43dgated_act_cast_transpose_kernel_notalignedILi2ELi4Ef6__half13__nv_fp8_e4m3NS_5EmptyEXadL_ZNS_5dgeluIffEET_T0_RKS4_EEXadL_ZNS_4geluIffEES6_S7_S9_EEEEvPKT2_SD_PT3_SF_PKT1_PSG_SJ_mmm)
        .other          _ZN18transformer_engine6detail43dgated_act_cast_transpose_kernel_notalignedILi2ELi4Ef6__half13__nv_fp8_e4m3NS_5EmptyEXadL_ZNS_5dgeluIffEET_T0_RKS4_EEXadL_ZNS_4geluIffEES6_S7_S9_EEEEvPKT2_SD_PT3_SF_PKT1_PSG_SJ_mmm,@"STO_CUDA_ENTRY STV_DEFAULT"
_ZN18transformer_engine6detail43dgated_act_cast_transpose_kernel_notalignedILi2ELi4Ef6__half13__nv_fp8_e4m3NS_5EmptyEXadL_ZNS_5dgeluIffEET_T0_RKS4_EEXadL_ZNS_4geluIffEES6_S7_S9_EEEEvPKT2_SD_PT3_SF_PKT1_PSG_SJ_mmm:
.text._ZN18transformer_engine6detail43dgated_act_cast_transpose_kernel_notalignedILi2ELi4Ef6__half13__nv_fp8_e4m3NS_5EmptyEXadL_ZNS_5dgeluIffEET_T0_RKS4_EEXadL_ZNS_4geluIffEES6_S7_S9_EEEEvPKT2_SD_PT3_SF_PKT1_PSG_SJ_mmm:
        /* <DEDUP_REMOVED lines=19> */
[----:B------:R-:W-:Y:S05]  /*0130*/  CALL.REL.NOINC `($__internal_260_$__cuda_sm20_div_u64) ;  /* 0x000000d400847944 */ /* 0x000fea0003c00000 */
        /* <DEDUP_REMOVED lines=9> */
.L_x_11595:
[----:B------:R-:W0:Y:S01]  /*01d0*/  I2F.U32.RP R3, R15 ;  /* 0x0000000f00037306 */ /* 0x000e220000209000 */
[----:B------:R-:W-:Y:S01]  /*01e0*/  ISETP.NE.U32.AND P2, PT, R15, RZ, PT ;  /* 0x000000ff0f00720c */ /* 0x000fe20003f45070 */
[----:B------:R-:W-:Y:S01]  /*01f0*/  HFMA2.MMA R33, -RZ, RZ, 0, 0 ;  /* 0x00000000ff217435 */ /* 0x000fe200000001ff */
[----:B------:R-:W-:-:S05]  /*0200*/  MOV R14, RZ ;  /* 0x000000ff000e7202 */ /* 0x000fca0000000f00 */
[----:B0-----:R-:W0:Y:S02]  /*0210*/  MUFU.RCP R3, R3 ;  /* 0x0000000300037308 */ /* 0x001e240000001000 */
[----:B0-----:R-:W-:-:S06]  /*0220*/  IADD3 R4, R3, 0xffffffe, RZ ;  /* 0x0ffffffe03047810 */ /* 0x001fcc0007ffe0ff */
        /* <DEDUP_REMOVED lines=16> */
.L_x_11596:
[----:B------:R-:W-:Y:S01]  /*0330*/  ULDC.64 UR6, c[0x0][0x250] ;  /* 0x0000940000067ab9 */ /* 0x000fe20000000a00 */
[----:B------:R-:W-:Y:S01]  /*0340*/  ULDC.64 UR4, c[0x0][0x248] ;  /* 0x0000920000047ab9 */ /* 0x000fe20000000a00 */
[----:B------:R-:W-:Y:S01]  /*0350*/  USHF.R.U64 UR6, UR6, 0x2, UR7 ;  /* 0x0000000206067899 */ /* 0x000fe20008001207 */
[C---:B------:R-:W-:Y:S01]  /*0360*/  SHF.L.U64.HI R2, R32.reuse, 0x5, R33 ;  /* 0x0000000520027819 */ /* 0x040fe20000010221 */
[----:B------:R-:W-:Y:S01]  /*0370*/  USHF.R.U64 UR12, UR4, 0x1, UR5 ;  /* 0x00000001040c7899 */ /* 0x000fe20008001205 */
[----:B------:R-:W-:Y:S01]  /*0380*/  SHF.L.U64.HI R5, R15, 0x5, R14 ;  /* 0x000000050f057819 */ /* 0x000fe2000001020e */
[----:B------:R-:W-:Y:S01]  /*0390*/  USHF.R.U32.HI UR7, URZ, 0x2, UR7 ;  /* 0x000000023f077899 */ /* 0x000fe20008011607 */
[--C-:B------:R-:W-:Y:S01]  /*03a0*/  SHF.R.U32.HI R3, RZ, 0x5, R0.reuse ;  /* 0x00000005ff037819 */ /* 0x100fe20000011600 */
[----:B------:R-:W-:Y:S01]  /*03b0*/  USHF.R.U32.HI UR13, URZ, 0x1, UR5 ;  /* 0x000000013f0d7899 */ /* 0x000fe20008011605 */
[----:B------:R-:W-:Y:S01]  /*03c0*/  LEA R11, P0, -R32, UR6, 0x5 ;  /* 0x00000006200b7c11 */ /* 0x000fe2000f8029ff */
[----:B------:R-:W-:Y:S01]  /*03d0*/  IMAD R7, R33, UR4, RZ ;  /* 0x0000000421077c24 */ /* 0x000fe2000f8e02ff */
[----:B------:R-:W-:Y:S01]  /*03e0*/  LEA R9, P1, -R15, UR12, 0x5 ;  /* 0x0000000c0f097c11 */ /* 0x000fe2000f8229ff */
[----:B------:R-:W-:Y:S01]  /*03f0*/  IMAD R13, R3, -0x4, R0 ;  /* 0xfffffffc030d7824 */ /* 0x000fe200078e0200 */
[----:B------:R-:W-:Y:S01]  /*0400*/  IADD3.X R2, ~R2, UR7, RZ, P0, !PT ;  /* 0x0000000702027c10 */ /* 0x000fe200087fe5ff */
[----:B------:R-:W-:Y:S01]  /*0410*/  IMAD R7, R32, UR5, R7 ;  /* 0x0000000520077c24 */ /* 0x000fe2000f8e0207 */
[----:B------:R-:W-:Y:S01]  /*0420*/  ISETP.LT.U32.AND P0, PT, R11, 0x20, PT ;  /* 0x000000200b00780c */ /* 0x000fe20003f01070 */
[----:B------:R-:W-:Y:S01]  /*0430*/  ULDC.64 UR8, c[0x0][0x210] ;  /* 0x0000840000087ab9 */ /* 0x000fe20000000a00 */
[----:B------:R-:W-:Y:S01]  /*0440*/  IADD3.X R5, ~R5, UR13, RZ, P1, !PT ;  /* 0x0000000d05057c10 */ /* 0x000fe20008ffe5ff */
[----:B------:R-:W-:Y:S01]  /*0450*/  ULDC.64 UR14, c[0x0][0x218] ;  /* 0x00008600000e7ab9 */ /* 0x000fe20000000a00 */
[----:B------:R-:W-:Y:S01]  /*0460*/  SHF.L.U32 R12, R3, 0x2, RZ ;  /* 0x00000002030c7819 */ /* 0x000fe200000006ff */
[----:B------:R-:W-:Y:S01]  /*0470*/  USHF.L.U32 UR16, UR4, 0x1, URZ ;  /* 0x0000000104107899 */ /* 0x000fe2000800063f */
[----:B------:R-:W-:Y:S01]  /*0480*/  ISETP.LT.U32.AND P1, PT, R9, 0x20, PT ;  /* 0x000000200900780c */ /* 0x000fe20003f21070 */
[----:B------:R-:W-:Y:S01]  /*0490*/  ULDC.64 UR10, c[0x0][0x208] ;  /* 0x00008200000a7ab9 */ /* 0x000fe20000000a00 */
[----:B------:R-:W-:Y:S01]  /*04a0*/  ISETP.LT.U32.AND.EX P0, PT, R2, RZ, PT, P0 ;  /* 0x000000ff0200720c */ /* 0x000fe20003f01100 */
[----:B------:R-:W-:Y:S01]  /*04b0*/  IMAD.WIDE.U32 R2, R32, UR4, RZ ;  /* 0x0000000420027c25 */ /* 0x000fe2000f8e00ff */
[----:B------:R-:W-:-:S02]  /*04c0*/  LOP3.LUT R12, R12, 0x1c, RZ, 0xe2, !PT ;  /* 0x0000001c0c0c7812 */ /* 0x000fc400078ee2ff */
[----:B------:R-:W-:Y:S02]  /*04d0*/  ISETP.LT.U32.AND.EX P1, PT, R5, RZ, PT, P1 ;  /* 0x000000ff0500720c */ /* 0x000fe40003f21110 */
[----:B------:R-:W-:Y:S02]  /*04e0*/  SEL R11, R11, 0x20, P0 ;  /* 0x000000200b0b7807 */ /* 0x000fe40000000000 */
[----:B------:R-:W-:Y:S02]  /*04f0*/  SHF.R.U32.HI R0, RZ, 0x1, R0 ;  /* 0x00000001ff007819 */ /* 0x000fe40000011600 */
[----:B------:R-:W-:Y:S02]  /*0500*/  IADD3 R4, R12, 0x1, RZ ;  /* 0x000000010c047810 */ /* 0x000fe40007ffe0ff */
[----:B------:R-:W-:Y:S02]  /*0510*/  IADD3 R60, R13, -0x1, RZ ;  /* 0xffffffff0d3c7810 */ /* 0x000fe40007ffe0ff */
[----:B------:R-:W-:-:S02]  /*0520*/  SEL R9, R9, 0x20, P1 ;  /* 0x0000002009097807 */ /* 0x000fc40000800000 */
[----:B------:R-:W-:Y:S02]  /*0530*/  LOP3.LUT R10, R13, 0x1f, RZ, 0xc0, !PT ;  /* 0x0000001f0d0a7812 */ /* 0x000fe400078ec0ff */
[----:B------:R-:W-:Y:S02]  /*0540*/  ISETP.GE.U32.AND P1, PT, R12, R11, PT ;  /* 0x0000000b0c00720c */ /* 0x000fe40003f26070 */
[----:B------:R-:W-:Y:S02]  /*0550*/  IADD3 R3, R3, R7, RZ ;  /* 0x0000000703037210 */ /* 0x000fe40007ffe0ff */
[----:B------:R-:W-:Y:S02]  /*0560*/  LOP3.LUT R0, R0, 0x70, RZ, 0xc0, !PT ;  /* 0x0000007000007812 */ /* 0x000fe400078ec0ff */
[----:B------:R-:W-:Y:S02]  /*0570*/  ISETP.GE.U32.AND P0, PT, R4, R11, PT ;  /* 0x0000000b0400720c */ /* 0x000fe40003f06070 */
[----:B------:R-:W-:Y:S01]  /*0580*/  LOP3.LUT R60, R60, 0x1f, RZ, 0xc0, !PT ;  /* 0x0000001f3c3c7812 */ /* 0x000fe200078ec0ff */
[----:B------:R-:W-:Y:S01]  /*0590*/  IMAD.WIDE.U32 R36, R0, UR12, RZ ;  /* 0x0000000c00247c25 */ /* 0x000fe2000f8e00ff */
[----:B------:R-:W-:-:S02]  /*05a0*/  ISETP.LT.U32.AND P1, PT, R10, R9, !P1 ;  /* 0x000000090a00720c */ /* 0x000fc40004f21070 */
[----:B------:R-:W-:Y:S01]  /*05b0*/  SHF.L.U32 R44, R2, 0x2, RZ ;  /* 0x00000002022c7819 */ /* 0x000fe200000006ff */
[----:B------:R-:W-:Y:S01]  /*05c0*/  IMAD.WIDE.U32 R34, R0, UR4, RZ ;  /* 0x0000000400227c25 */ /* 0x000fe2000f8e00ff */
[----:B------:R-:W-:Y:S02]  /*05d0*/  SHF.L.U64.HI R2, R2, 0x2, R3 ;  /* 0x0000000202027819 */ /* 0x000fe40000010203 */
[----:B------:R-:W-:Y:S01]  /*05e0*/  ISETP.LT.U32.AND P0, PT, R60, R9, !P0 ;  /* 0x000000093c00720c */ /* 0x000fe20004701070 */
[----:B------:R-:W-:Y:S01]  /*05f0*/  IMAD R3, R0, UR13, RZ ;  /* 0x0000000d00037c24 */ /* 0x000fe2000f8e02ff */
[----:B------:R-:W-:Y:S02]  /*0600*/  LEA R7, P4, R15, R44, 0x1 ;  /* 0x0000002c0f077211 */ /* 0x000fe400078808ff */
[----:B------:R-:W-:Y:S02]  /*0610*/  IADD3 R16, P5, R10, R36, RZ ;  /* 0x000000240a107210 */ /* 0x000fe40007fbe0ff */
[----:B------:R-:W-:-:S02]  /*0620*/  IADD3 R50, R37, R3, RZ ;  /* 0x0000000325327210 */ /* 0x000fc40007ffe0ff */
[----:B------:R-:W-:Y:S02]  /*0630*/  IADD3 R44, P2, R7, R44, RZ ;  /* 0x0000002c072c7210 */ /* 0x000fe40007f5e0ff */
[----:B------:R-:W-:Y:S02]  /*0640*/  LEA.HI.X R3, R15, R2, R14, 0x1, P4 ;  /* 0x000000020f037211 */ /* 0x000fe400020f0c0e */
[----:B------:R-:W-:Y:S02]  /*0650*/  MOV R5, UR12 ;  /* 0x0000000c00057c02 */ /* 0x000fe40008000f00 */
[----:B------:R-:W-:Y:S01]  /*0660*/  IADD3 R24, P6, R60, R36, RZ ;  /* 0x000000243c187210 */ /* 0x000fe20007fde0ff */
[----:B------:R-:W-:Y:S01]  /*0670*/  IMAD.X R29, R3, 0x1, R2, P2 ;  /* 0x00000001031d7824 */ /* 0x000fe200010e0602 */
[----:B------:R-:W-:Y:S01]  /*0680*/  LEA R8, P3, R7, UR8, 0x6 ;  /* 0x0000000807087c11 */ /* 0x000fe2000f8630ff */
[----:B------:R-:W-:Y:S01]  /*0690*/  ULOP3.LUT UR8, UR5, 0x7fffffff, URZ, 0xc0, !UPT ;  /* 0x7fffffff05087892 */ /* 0x000fe2000f8ec03f */
[----:B------:R-:W-:-:S02]  /*06a0*/  IADD3.X R17, RZ, R50, RZ, P5, !PT ;  /* 0x00000032ff117210 */ /* 0x000fc40002ffe4ff */
[----:B------:R-:W-:Y:S02]  /*06b0*/  @P1 IADD3 R4, P4, R16, UR12, RZ ;  /* 0x0000000c10041c10 */ /* 0x000fe4000ff9e0ff */
[----:B------:R-:W-:Y:S02]  /*06c0*/  @P0 LEA R2, P5, R5, R24, 0x2 ;  /* 0x0000001805020211 */ /* 0x000fe400078a10ff */
[----:B------:R-:W-:Y:S02]  /*06d0*/  LEA.HI.X R7, R7, UR9, R3, 0x6, P3 ;  /* 0x0000000907077c11 */ /* 0x000fe400098f3403 */
[----:B------:R-:W-:Y:S02]  /*06e0*/  @P1 IADD3.X R5, R17, UR13, RZ, P4, !PT ;  /* 0x0000000d11051c10 */ /* 0x000fe4000a7fe4ff */
[----:B------:R-:W-:Y:S02]  /*06f0*/  @P1 LEA R20, P2, R4, R8, 0x2 ;  /* 0x0000000804141211 */ /* 0x000fe400078410ff */
[----:B------:R-:W-:-:S02]  /*0700*/  MOV R19, UR12 ;  /* 0x0000000c00137c02 */ /* 0x000fc40008000f00 */
[----:B------:R-:W-:Y:S02]  /*0710*/  MOV R6, UR13 ;  /* 0x0000000d00067c02 */ /* 0x000fe40008000f00 */
[----:B------:R-:W-:Y:S02]  /*0720*/  IADD3.X R25, RZ, R50, RZ, P6, !PT ;  /* 0x00000032ff197210 */ /* 0x000fe400037fe4ff */
[----:B------:R-:W-:Y:S01]  /*0730*/  @P1 LEA.HI.X R21, R4, R7, R5, 0x2, P2 ;  /* 0x0000000704151211 */ /* 0x000fe200010f1405 */
[----:B------:R-:W-:Y:S01]  /*0740*/  IMAD R5, R0, UR8, RZ ;  /* 0x0000000800057c24 */ /* 0x000fe2000f8e02ff */
[----:B------:R-:W-:Y:S02]  /*0750*/  @P0 LEA.HI.X R3, R19, R25, R6, 0x2, P5 ;  /* 0x0000001913030211 */ /* 0x000fe400028f1406 */
[----:B------:R-:W-:Y:S02]  /*0760*/  @P0 LEA R18, P3, R2, R8, 0x2 ;  /* 0x0000000802120211 */ /* 0x000fe400078610ff */
[----:B------:R-:W-:-:S02]  /*0770*/  IADD3 R66, R35, R5, RZ ;  /* 0x0000000523427210 */ /* 0x000fc40007ffe0ff */
[----:B------:R-:W-:Y:S02]  /*0780*/  @P0 LEA.HI.X R19, R2, R7, R3, 0x2, P3 ;  /* 0x0000000702130211 */ /* 0x000fe400018f1403 */
[----:B------:R-:W-:Y:S02]  /*0790*/  IADD3 R40, P3, R10, R34, RZ ;  /* 0x000000220a287210 */ /* 0x000fe40007f7e0ff */
[----:B------:R-:W-:Y:S02]  /*07a0*/  @P1 LEA R2, P2, R16, R8, 0x2 ;  /* 0x0000000810021211 */ /* 0x000fe400078410ff */
[C---:B------:R-:W-:Y:S02]  /*07b0*/  SHF.L.U64.HI R29, R44.reuse, 0x5, R29 ;  /* 0x000000052c1d7819 */ /* 0x040fe4000001021d */
[----:B------:R-:W-:Y:S02]  /*07c0*/  SHF.L.U32 R44, R44, 0x5, RZ ;  /* 0x000000052c2c7819 */ /* 0x000fe400000006ff */
[----:B------:R-:W-:-:S02]  /*07d0*/  IADD3.X R41, RZ, R66, RZ, P3, !PT ;  /* 0x00000042ff297210 */ /* 0x000fc40001ffe4ff */
[----:B------:R-:W-:Y:S02]  /*07e0*/  @P1 IADD3 R39, P5, R40, UR4, RZ ;  /* 0x0000000428271c10 */ /* 0x000fe4000ffbe0ff */
[----:B------:R-:W-:Y:S02]  /*07f0*/  @P1 LEA.HI.X R3, R16, R7, R17, 0x2, P2 ;  /* 0x0000000710031211 */ /* 0x000fe400010f1411 */
[C---:B------:R-:W-:Y:S02]  /*0800*/  LEA R6, P2, R44.reuse, UR14, 0x1 ;  /* 0x0000000e2c067c11 */ /* 0x040fe4000f8408ff */
[----:B------:R-:W-:Y:S01]  /*0810*/  @P1 IADD3.X R42, R41, UR8, RZ, P5, !PT ;  /* 0x00000008292a1c10 */ /* 0x000fe2000affe4ff */
[----:B------:R-:W-:Y:S01]  /*0820*/  USHF.L.U64.HI UR17, UR4, 0x1, UR5 ;  /* 0x0000000104117899 */ /* 0x000fe20008010205 */
[----:B------:R-:W-:Y:S02]  /*0830*/  @!P1 MOV R38, RZ ;  /* 0x000000ff00269202 */ /* 0x000fe40000000f00 */
[----:B------:R-:W-:-:S02]  /*0840*/  LEA.HI.X R5, R44, UR15, R29, 0x1, P2 ;  /* 0x0000000f2c057c11 */ /* 0x000fc400090f0c1d */
[----:B------:R-:W-:Y:S02]  /*0850*/  IADD3 R4, P2, R6, UR16, RZ ;  /* 0x0000001006047c10 */ /* 0x000fe4000ff5e0ff */
[C---:B------:R-:W-:Y:S01]  /*0860*/  @P1 SHF.L.U64.HI R42, R39.reuse, 0x2, R42 ;  /* 0x00000002272a1819 */ /* 0x040fe2000001022a */
[----:B------:R0:W5:Y:S01]  /*0870*/  @P1 LDG.E R38, desc[UR10][R2.64] ;  /* 0x0000000a02261981 */ /* 0x000162000c1e1900 */
[----:B------:R-:W-:Y:S02]  /*0880*/  @P1 SHF.L.U32 R39, R39, 0x2, RZ ;  /* 0x0000000227271819 */ /* 0x000fe400000006ff */
[C---:B------:R-:W-:Y:S01]  /*0890*/  @P1 SHF.L.U32 R27, R40.reuse, 0x2, RZ ;  /* 0x00000002281b1819 */ /* 0x040fe200000006ff */
[----:B------:R-:W-:Y:S01]  /*08a0*/  VOTEU.ANY UP0, P1 ;  /* 0x00000000003f7886 */ /* 0x000fe20000800100 */
[----:B------:R-:W-:Y:S02]  /*08b0*/  @P1 SHF.L.U64.HI R0, R40, 0x2, R41 ;  /* 0x0000000228001819 */ /* 0x000fe40000010229 */
[----:B------:R-:W-:-:S02]  /*08c0*/  @P1 IADD3 R22, P3, R27, R6, RZ ;  /* 0x000000061b161210 */ /* 0x000fc40007f7e0ff */
[----:B------:R-:W-:Y:S02]  /*08d0*/  @!P1 MOV R52, RZ ;  /* 0x000000ff00349202 */ /* 0x000fe40000000f00 */
[----:B0-----:R-:W-:Y:S02]  /*08e0*/  IADD3.X R3, R5, UR17, RZ, P2, !PT ;  /* 0x0000001105037c10 */ /* 0x001fe400097fe4ff */
[----:B------:R-:W-:Y:S01]  /*08f0*/  @P1 IADD3 R30, P2, R39, R6, RZ ;  /* 0x00000006271e1210 */ /* 0x000fe20007f5e0ff */
[----:B------:R-:W-:Y:S01]  /*0900*/  @UP0 ULOP3.LUT UR9, UR4, 0xfffffffe, URZ, 0xc0, !UPT ;  /* 0xfffffffe04090892 */ /* 0x000fe2000f8ec03f */
[----:B------:R-:W-:Y:S02]  /*0910*/  @!P1 MOV R45, RZ ;  /* 0x000000ff002d9202 */ /* 0x000fe40000000f00 */
[-C--:B------:R-:W-:Y:S02]  /*0920*/  @P1 IADD3.X R31, R42, R5.reuse, RZ, P2, !PT ;  /* 0x000000052a1f1210 */ /* 0x080fe400017fe4ff */
[----:B------:R-:W-:-:S02]  /*0930*/  @P1 IADD3.X R23, R0, R5, RZ, P3, !PT ;  /* 0x0000000500171210 */ /* 0x000fc40001ffe4ff */
[----:B------:R-:W-:Y:S01]  /*0940*/  @P1 IADD3 R26, P4, R27, R4, RZ ;  /* 0x000000041b1a1210 */ /* 0x000fe20007f9e0ff */
[----:B------:R-:W2:Y:S01]  /*0950*/  @P1 LDG.E R52, desc[UR10][R30.64] ;  /* 0x0000000a1e341981 */ /* 0x000ea2000c1e1900 */
[----:B------:R-:W-:Y:S01]  /*0960*/  @!P1 MOV R54, RZ ;  /* 0x000000ff00369202 */ /* 0x000fe20000000f00 */
[----:B------:R-:W-:Y:S01]  /*0970*/  @UP0 ULOP3.LUT UR14, UR5, 0x3fffffff, URZ, 0xc0, !UPT ;  /* 0x3fffffff050e0892 */ /* 0x000fe2000f8ec03f */
[----:B------:R-:W-:Y:S01]  /*0980*/  @P1 IADD3 R43, P2, R40, UR16, RZ ;  /* 0x00000010282b1c10 */ /* 0x000fe2000ff5e0ff */
[----:B------:R0:W5:Y:S01]  /*0990*/  @P1 LDG.E R45, desc[UR10][R22.64] ;  /* 0x0000000a162d1981 */ /* 0x000162000c1e1900 */
[----:B------:R-:W-:Y:S02]  /*09a0*/  @!P1 MOV R28, RZ ;  /* 0x000000ff001c9202 */ /* 0x000fe40000000f00 */
[----:B------:R-:W-:Y:S01]  /*09b0*/  @P1 IADD3.X R27, R0, R3, RZ, P4, !PT ;  /* 0x00000003001b1210 */ /* 0x000fe200027fe4ff */
[----:B------:R1:W5:Y:S01]  /*09c0*/  @P1 LDG.E R54, desc[UR10][R20.64] ;  /* 0x0000000a14361981 */ /* 0x000362000c1e1900 */
[----:B------:R-:W-:-:S03]  /*09d0*/  @P1 IADD3.X R0, R41, UR17, RZ, P2, !PT ;  /* 0x0000001129001c10 */ /* 0x000fc600097fe4ff */
[----:B------:R3:W5:Y:S01]  /*09e0*/  @P1 LDG.E R28, desc[UR10][R26.64] ;  /* 0x0000000a1a1c1981 */ /* 0x000762000c1e1900 */
[----:B0-----:R-:W-:Y:S02]  /*09f0*/  @P1 IADD3 R22, P3, R16, UR9, RZ ;  /* 0x0000000910161c10 */ /* 0x001fe4000ff7e0ff */
[----:B------:R-:W-:Y:S02]  /*0a00*/  @P1 SHF.L.U64.HI R0, R43, 0x2, R0 ;  /* 0x000000022b001819 */ /* 0x000fe40000010200 */
[----:B-1----:R-:W-:Y:S02]  /*0a10*/  @P1 IADD3.X R21, R17, UR14, RZ, P3, !PT ;  /* 0x0000000e11151c10 */ /* 0x002fe40009ffe4ff */
[----:B------:R-:W-:Y:S02]  /*0a20*/  @!P1 CS2R R30, SRZ ;  /* 0x00000000001e9805 */ /* 0x000fe4000001ff00 */
[----:B------:R-:W-:Y:S01]  /*0a30*/  @P1 LEA R20, P3, R22, R8, 0x2 ;  /* 0x0000000816141211 */ /* 0x000fe200078610ff */
[----:B------:R-:W-:Y:S01]  /*0a40*/  ULDC.64 UR14, c[0x0][0x230] ;  /* 0x00008c00000e7ab9 */ /* 0x000fe20000000a00 */
[----:B---3--:R-:W-:-:S02]  /*0a50*/  @P1 IADD3 R26, P2, R39, R4, RZ ;  /* 0x00000004271a1210 */ /* 0x008fc40007f5e0ff */
[----:B------:R-:W-:Y:S02]  /*0a60*/  @P1 SHF.L.U32 R43, R43, 0x2, RZ ;  /* 0x000000022b2b1819 */ /* 0x000fe400000006ff */
[----:B------:R-:W-:Y:S02]  /*0a70*/  @P1 IADD3.X R27, R42, R3, RZ, P2, !PT ;  /* 0x000000032a1b1210 */ /* 0x000fe400017fe4ff */
[----:B------:R-:W-:Y:S02]  /*0a80*/  @P1 LEA.HI.X R21, R22, R7, R21, 0x2, P3 ;  /* 0x0000000716151211 */ /* 0x000fe400018f1415 */
[C---:B------:R-:W-:Y:S02]  /*0a90*/  @P1 IADD3 R22, P2, R43.reuse, R6, RZ ;  /* 0x000000062b161210 */ /* 0x040fe40007f5e0ff */
[----:B------:R-:W-:Y:S01]  /*0aa0*/  @P1 IADD3 R42, P3, R43, R4, RZ ;  /* 0x000000042b2a1210 */ /* 0x000fe20007f7e0ff */
[----:B------:R-:W5:Y:S01]  /*0ab0*/  @P1 LDG.E R31, desc[UR10][R20.64] ;  /* 0x0000000a141f1981 */ /* 0x000f62000c1e1900 */
[----:B------:R-:W-:-:S02]  /*0ac0*/  @!P1 MOV R57, RZ ;  /* 0x000000ff00399202 */ /* 0x000fc40000000f00 */
[C---:B------:R-:W-:Y:S02]  /*0ad0*/  @P1 IADD3.X R23, R0.reuse, R5, RZ, P2, !PT ;  /* 0x0000000500171210 */ /* 0x040fe400017fe4ff */
[----:B------:R-:W-:-:S03]  /*0ae0*/  @P1 IADD3.X R43, R0, R3, RZ, P3, !PT ;  /* 0x00000003002b1210 */ /* 0x000fc60001ffe4ff */
[----:B------:R-:W5:Y:S04]  /*0af0*/  @P1 LDG.E R57, desc[UR10][R22.64] ;  /* 0x0000000a16391981 */ /* 0x000f68000c1e1900 */
[----:B------:R-:W5:Y:S01]  /*0b00*/  @P1 LDG.E R30, desc[UR10][R42.64] ;  /* 0x0000000a2a1e1981 */ /* 0x000f62000c1e1900 */
[----:B------:R-:W-:Y:S02]  /*0b10*/  @!P0 MOV R2, RZ ;  /* 0x000000ff00028202 */ /* 0x000fe40000000f00 */
[----:B------:R-:W-:-:S04]  /*0b20*/  @!P1 MOV R39, RZ ;  /* 0x000000ff00279202 */ /* 0x000fc80000000f00 */
[----:B------:R-:W5:Y:S01]  /*0b30*/  @P0 LDG.E R2, desc[UR10][R18.64] ;  /* 0x0000000a12020981 */ /* 0x000f62000c1e1900 */
[----:B------:R-:W-:Y:S01]  /*0b40*/  ISETP.NE.U32.AND P2, PT, RZ, UR14, PT ;  /* 0x0000000eff007c0c */ /* 0x000fe2000bf45070 */
[----:B------:R-:W-:Y:S01]  /*0b50*/  BSSY B0, `(.L_x_11597) ;  /* 0x0000023000007945 */ /* 0x000fe20003800000 */
[----:B------:R-:W-:Y:S01]  /*0b60*/  @!P1 CS2R R48, SRZ ;  /* 0x0000000000309805 */ /* 0x000fe2000001ff00 */
[----:B------:R0:W5:Y:S01]  /*0b70*/  @P1 LDG.E R39, desc[UR10][R26.64] ;  /* 0x0000000a1a271981 */ /* 0x000162000c1e1900 */
[----:B------:R-:W-:Y:S02]  /*0b80*/  ISETP.NE.AND.EX P2, PT, RZ, UR15, PT, P2 ;  /* 0x0000000fff007c0c */ /* 0x000fe4000bf45320 */
[----:B------:R-:W-:Y:S02]  /*0b90*/  @!P1 MOV R51, RZ ;  /* 0x000000ff00339202 */ /* 0x000fe40000000f00 */
[----:B0-----:R-:W-:Y:S01]  /*0ba0*/  IADD3 R26, P3, R60, R34, RZ ;  /* 0x000000223c1a7210 */ /* 0x001fe20007f7e0ff */
[----:B--2---:R-:W-:-:S05]  /*0bb0*/  HADD2.F32 R53, -RZ, R52.H0_H0 ;  /* 0x20000034ff357230 */ /* 0x004fca0000004100 */
[C---:B------:R-:W-:Y:S01]  /*0bc0*/  FMUL R0, R53.reuse, 0.044714998453855514526 ;  /* 0x3d37271335007820 */ /* 0x040fe20000400000 */
[C---:B------:R-:W-:Y:S01]  /*0bd0*/  FMUL R56, R53.reuse, 0.79788458347320556641 ;  /* 0x3f4c422a35387820 */ /* 0x040fe20000400000 */
[----:B------:R-:W-:Y:S02]  /*0be0*/  HADD2.F32 R52, -RZ, R52.H1_H1 ;  /* 0x30000034ff347230 */ /* 0x000fe40000004100 */
[----:B------:R-:W-:-:S04]  /*0bf0*/  FFMA R19, R53, R0, 1 ;  /* 0x3f80000035137423 */ /* 0x000fc80000000000 */
[----:B------:R-:W-:Y:S01]  /*0c00*/  FMUL R56, R56, R19 ;  /* 0x0000001338387220 */ /* 0x000fe20000400000 */
[C---:B------:R-:W-:Y:S01]  /*0c10*/  FMUL R19, R52.reuse, 0.044714998453855514526 ;  /* 0x3d37271334137820 */ /* 0x040fe20000400000 */
[----:B------:R-:W-:-:S03]  /*0c20*/  FMUL R55, R52, 0.79788458347320556641 ;  /* 0x3f4c422a34377820 */ /* 0x000fc60000400000 */
[----:B------:R-:W-:Y:S01]  /*0c30*/  FFMA R0, R52, R19, 1 ;  /* 0x3f80000034007423 */ /* 0x000fe20000000013 */
[----:B------:R-:W-:Y:S06]  /*0c40*/  @!P1 BRA `(.L_x_11598) ;  /* 0x00000000004c9947 */ /* 0x000fec0003800000 */
        /* <DEDUP_REMOVED lines=19> */
.L_x_11598:
[----:B------:R-:W-:Y:S05]  /*0d80*/  BSYNC B0 ;  /* 0x0000000000007941 */ /* 0x000fea0003800000 */
.L_x_11597:
[----:B------:R-:W-:Y:S01]  /*0d90*/  FMUL R61, |R56|, 2.8853900432586669922 ;  /* 0x4038aa3b383d7820 */ /* 0x000fe20000400200 */
[----:B------:R-:W-:Y:S01]  /*0da0*/  UIMAD.WIDE.U32 UR14, UR4, 0x4, URZ ;  /* 0x00000004040e78a5 */ /* 0x000fe2000f8e003f */
[----:B------:R-:W-:Y:S01]  /*0db0*/  IADD3.X R27, RZ, R66, RZ, P3, !PT ;  /* 0x00000042ff1b7210 */ /* 0x000fe20001ffe4ff */
[----:B------:R-:W-:Y:S01]  /*0dc0*/  USHF.L.U32 UR9, UR5, 0x2, URZ ;  /* 0x0000000205097899 */ /* 0x000fe2000800063f */
[----:B------:R-:W-:Y:S01]  /*0dd0*/  FMUL R55, R55, R0 ;  /* 0x0000000037377220 */ /* 0x000fe20000400000 */
[----:B------:R-:W-:Y:S01]  /*0de0*/  BSSY B0, `(.L_x_11599) ;  /* 0x000001f000007945 */ /* 0x000fe20003800000 */
[----:B------:R-:W1:Y:S01]  /*0df0*/  MUFU.EX2 R61, R61 ;  /* 0x0000003d003d7308 */ /* 0x000e620000000800 */
[----:B------:R-:W-:Y:S02]  /*0e00*/  @P0 IADD3 R62, P3, R26, UR14, RZ ;  /* 0x0000000e1a3e0c10 */ /* 0x000fe4000ff7e0ff */
[----:B0-----:R-:W-:Y:S02]  /*0e10*/  @!P0 CS2R R16, SRZ ;  /* 0x0000000000108805 */ /* 0x001fe4000001ff00 */
[----:B------:R-:W-:-:S02]  /*0e20*/  MOV R65, UR9 ;  /* 0x0000000900417c02 */ /* 0x000fc40008000f00 */
[----:B------:R-:W-:Y:S02]  /*0e30*/  @!P0 CS2R R18, SRZ ;  /* 0x0000000000128805 */ /* 0x000fe4000001ff00 */
[----:B------:R-:W-:Y:S02]  /*0e40*/  @!P0 MOV R0, RZ ;  /* 0x000000ff00008202 */ /* 0x000fe40000000f00 */
[----:B------:R-:W-:Y:S02]  /*0e50*/  @!P0 CS2R R20, SRZ ;  /* 0x0000000000148805 */ /* 0x000fe4000001ff00 */
[----:B------:R-:W-:Y:S01]  /*0e60*/  @P0 IADD3.X R65, R27, UR15, R65, P3, !PT ;  /* 0x0000000f1b410c10 */ /* 0x000fe20009ffe441 */
[----:B------:R-:W-:Y:S01]  /*0e70*/  FMUL R63, |R55|, 2.8853900432586669922 ;  /* 0x4038aa3b373f7820 */ /* 0x000fe20000400200 */
[----:B------:R-:W-:Y:S01]  /*0e80*/  @!P0 MOV R58, RZ ;  /* 0x000000ff003a8202 */ /* 0x000fe20000000f00 */
[----:B------:R-:W-:Y:S06]  /*0e90*/  @!P0 BRA `(.L_x_11600) ;  /* 0x00000000004c8947 */ /* 0x000fec0003800000 */
[----:B------:R-:W-:Y:S01]  /*0ea0*/  MOV R23, UR4 ;  /* 0x0000000400177c02 */ /* 0x000fe20008000f00 */
[----:B------:R-:W-:Y:S01]  /*0eb0*/  UIMAD UR14, UR8, 0x5, URZ ;  /* 0x00000005080e78a4 */ /* 0x000fe2000f8e023f */
[----:B------:R-:W-:Y:S01]  /*0ec0*/  MOV R43, UR12 ;  /* 0x0000000c002b7c02 */ /* 0x000fe20008000f00 */
[----:B------:R-:W-:Y:S02]  /*0ed0*/  UIMAD UR9, UR13, 0x5, URZ ;  /* 0x000000050d0978a4 */ /* 0x000fe4000f8e023f */
[----:B------:R-:W-:-:S04]  /*0ee0*/  IMAD.WIDE.U32 R22, R23, 0x5, R26 ;  /* 0x0000000517167825 */ /* 0x000fc800078e001a */
[----:B------:R-:W-:Y:S01]  /*0ef0*/  IMAD.WIDE.U32 R42, R43, 0x5, R24 ;  /* 0x000000052b2a7825 */ /* 0x000fe200078e0018 */
[----:B------:R-:W-:Y:S02]  /*0f00*/  IADD3 R47, R23, UR14, RZ ;  /* 0x0000000e172f7c10 */ /* 0x000fe4000fffe0ff */
[C---:B------:R-:W-:Y:S02]  /*0f10*/  SHF.L.U32 R23, R22.reuse, 0x2, RZ ;  /* 0x0000000216177819 */ /* 0x040fe400000006ff */
[----:B------:R-:W-:Y:S02]  /*0f20*/  SHF.L.U64.HI R0, R22, 0x2, R47 ;  /* 0x0000000216007819 */ /* 0x000fe4000001022f */
[----:B------:R-:W-:Y:S02]  /*0f30*/  IADD3 R16, R43, UR9, RZ ;  /* 0x000000092b107c10 */ /* 0x000fe4000fffe0ff */
[----:B------:R-:W-:Y:S02]  /*0f40*/  LEA R46, P3, R42, R8, 0x2 ;  /* 0x000000082a2e7211 */ /* 0x000fe400078610ff */
[----:B------:R-:W-:-:S02]  /*0f50*/  IADD3 R58, P4, R23, R6, RZ ;  /* 0x00000006173a7210 */ /* 0x000fc40007f9e0ff */
[----:B------:R-:W-:Y:S02]  /*0f60*/  IADD3 R22, P5, R23, R4, RZ ;  /* 0x0000000417167210 */ /* 0x000fe40007fbe0ff */
[----:B------:R-:W-:Y:S02]  /*0f70*/  LEA.HI.X R47, R42, R7, R16, 0x2, P3 ;  /* 0x000000072a2f7211 */ /* 0x000fe400018f1410 */
[C---:B------:R-:W-:Y:S02]  /*0f80*/  IADD3.X R59, R0.reuse, R5, RZ, P4, !PT ;  /* 0x00000005003b7210 */ /* 0x040fe400027fe4ff */
[----:B------:R-:W-:Y:S02]  /*0f90*/  IADD3.X R23, R0, R3, RZ, P5, !PT ;  /* 0x0000000300177210 */ /* 0x000fe40002ffe4ff */
[----:B------:R0:W5:Y:S04]  /*0fa0*/  LDG.E R0, desc[UR10][R46.64] ;  /* 0x0000000a2e007981 */ /* 0x000168000c1e1900 */
[----:B------:R0:W5:Y:S04]  /*0fb0*/  LDG.E R58, desc[UR10][R58.64] ;  /* 0x0000000a3a3a7981 */ /* 0x000168000c1e1900 */
[----:B------:R0:W5:Y:S02]  /*0fc0*/  LDG.E R16, desc[UR10][R22.64] ;  /* 0x0000000a16107981 */ /* 0x000164000c1e1900 */
.L_x_11600:
[----:B------:R-:W-:Y:S05]  /*0fd0*/  BSYNC B0 ;  /* 0x0000000000007941 */ /* 0x000fea0003800000 */
.L_x_11599:
[----:B------:R-:W-:Y:S04]  /*0fe0*/  BSSY B0, `(.L_x_11601) ;  /* 0x0000019000007945 */ /* 0x000fe80003800000 */
[----:B------:R-:W-:Y:S05]  /*0ff0*/  @!P0 BRA `(.L_x_11602) ;  /* 0x00000000005c8947 */ /* 0x000fea0003800000 */
[----:B------:R-:W-:Y:S01]  /*1000*/  MOV R19, UR4 ;  /* 0x0000000400137c02 */ /* 0x000fe20008000f00 */
[----:B------:R-:W-:Y:S01]  /*1010*/  UIMAD UR14, UR8, 0x6, URZ ;  /* 0x00000006080e78a4 */ /* 0x000fe2000f8e023f */
[----:B0-----:R-:W-:Y:S01]  /*1020*/  MOV R22, R26 ;  /* 0x0000001a00167202 */ /* 0x001fe20000000f00 */
[----:B------:R-:W-:Y:S01]  /*1030*/  UIMAD UR9, UR13, 0x6, URZ ;  /* 0x000000060d0978a4 */ /* 0x000fe2000f8e023f */
[----:B------:R-:W-:Y:S02]  /*1040*/  MOV R23, R27 ;  /* 0x0000001b00177202 */ /* 0x000fe40000000f00 */
[----:B------:R-:W-:Y:S02]  /*1050*/  MOV R17, UR12 ;  /* 0x0000000c00117c02 */ /* 0x000fe40008000f00 */
[----:B------:R-:W-:Y:S01]  /*1060*/  MOV R18, R24 ;  /* 0x0000001800127202 */ /* 0x000fe20000000f00 */
[----:B------:R-:W-:Y:S01]  /*1070*/  IMAD.WIDE.U32 R22, R19, 0x6, R22 ;  /* 0x0000000613167825 */ /* 0x000fe200078e0016 */
[----:B------:R-:W-:-:S03]  /*1080*/  MOV R19, R25 ;  /* 0x0000001900137202 */ /* 0x000fc60000000f00 */
[----:B------:R-:W-:Y:S01]  /*1090*/  IMAD.WIDE.U32 R18, R17, 0x6, R18 ;  /* 0x0000000611127825 */ /* 0x000fe200078e0012 */
[----:B------:R-:W-:Y:S02]  /*10a0*/  IADD3 R17, R23, UR14, RZ ;  /* 0x0000000e17117c10 */ /* 0x000fe4000fffe0ff */
[C---:B------:R-:W-:Y:S02]  /*10b0*/  SHF.L.U32 R23, R22.reuse, 0x2, RZ ;  /* 0x0000000216177819 */ /* 0x040fe400000006ff */
[----:B------:R-:W-:Y:S02]  /*10c0*/  SHF.L.U64.HI R64, R22, 0x2, R17 ;  /* 0x0000000216407819 */ /* 0x000fe40000010211 */
[----:B------:R-:W-:Y:S02]  /*10d0*/  IADD3 R22, P5, R23, R4, RZ ;  /* 0x0000000417167210 */ /* 0x000fe40007fbe0ff */
[----:B------:R-:W-:Y:S02]  /*10e0*/  IADD3 R17, R19, UR9, RZ ;  /* 0x0000000913117c10 */ /* 0x000fe4000fffe0ff */
[----:B------:R-:W-:-:S02]  /*10f0*/  LEA R46, P3, R18, R8, 0x2 ;  /* 0x00000008122e7211 */ /* 0x000fc400078610ff */
[----:B------:R-:W-:Y:S01]  /*1100*/  IADD3 R42, P4, R23, R6, RZ ;  /* 0x00000006172a7210 */ /* 0x000fe20007f9e0ff */
[----:B------:R-:W-:Y:S01]  /*1110*/  IMAD.X R23, R64, 0x1, R3, P5 ;  /* 0x0000000140177824 */ /* 0x000fe200028e0603 */
[----:B------:R-:W-:Y:S02]  /*1120*/  LEA.HI.X R47, R18, R7, R17, 0x2, P3 ;  /* 0x00000007122f7211 */ /* 0x000fe400018f1411 */
[----:B------:R-:W-:Y:S02]  /*1130*/  IADD3.X R43, R64, R5, RZ, P4, !PT ;  /* 0x00000005402b7210 */ /* 0x000fe400027fe4ff */
[----:B------:R2:W5:Y:S04]  /*1140*/  LDG.E R19, desc[UR10][R22.64] ;  /* 0x0000000a16137981 */ /* 0x000568000c1e1900 */
[----:B------:R2:W5:Y:S04]  /*1150*/  LDG.E R17, desc[UR10][R46.64] ;  /* 0x0000000a2e117981 */ /* 0x000568000c1e1900 */
[----:B------:R2:W5:Y:S02]  /*1160*/  LDG.E R18, desc[UR10][R42.64] ;  /* 0x0000000a2a127981 */ /* 0x000564000c1e1900 */
.L_x_11602:
[----:B------:R-:W-:Y:S05]  /*1170*/  BSYNC B0 ;  /* 0x0000000000007941 */ /* 0x000fea0003800000 */
.L_x_11601:
[----:B------:R-:W-:Y:S01]  /*1180*/  BSSY B0, `(.L_x_11603) ;  /* 0x000001a000007945 */ /* 0x000fe20003800000 */
[----:B0-2---:R-:W-:-:S03]  /*1190*/  @!P0 MOV R22, RZ ;  /* 0x000000ff00168202 */ /* 0x005fc60000000f00 */
[----:B------:R-:W-:Y:S05]  /*11a0*/  @!P0 BRA `(.L_x_11604) ;  /* 0x00000000005c8947 */ /* 0x000fea0003800000 */
[----:B------:R-:W-:Y:S01]  /*11b0*/  MOV R21, UR4 ;  /* 0x0000000400157c02 */ /* 0x000fe20008000f00 */
[----:B------:R-:W-:Y:S01]  /*11c0*/  UIMAD UR14, UR8, 0x7, URZ ;  /* 0x00000007080e78a4 */ /* 0x000fe2000f8e023f */
[----:B------:R-:W-:Y:S01]  /*11d0*/  MOV R22, R26 ;  /* 0x0000001a00167202 */ /* 0x000fe20000000f00 */
[----:B------:R-:W-:Y:S01]  /*11e0*/  UIMAD UR9, UR13, 0x7, URZ ;  /* 0x000000070d0978a4 */ /* 0x000fe2000f8e023f */
[----:B------:R-:W-:Y:S02]  /*11f0*/  MOV R23, R27 ;  /* 0x0000001b00177202 */ /* 0x000fe40000000f00 */
[----:B------:R-:W-:Y:S02]  /*1200*/  MOV R27, UR12 ;  /* 0x0000000c001b7c02 */ /* 0x000fe40008000f00 */
[----:B------:R-:W-:Y:S01]  /*1210*/  MOV R20, R24 ;  /* 0x0000001800147202 */ /* 0x000fe20000000f00 */
[----:B------:R-:W-:Y:S01]  /*1220*/  IMAD.WIDE.U32 R22, R21, 0x7, R22 ;  /* 0x0000000715167825 */ /* 0x000fe200078e0016 */
[----:B------:R-:W-:-:S04]  /*1230*/  MOV R21, R25 ;  /* 0x0000001900157202 */ /* 0x000fc80000000f00 */
[----:B------:R-:W-:Y:S01]  /*1240*/  IADD3 R25, R23, UR14, RZ ;  /* 0x0000000e17197c10 */ /* 0x000fe2000fffe0ff */
[----:B------:R-:W-:Y:S01]  /*1250*/  IMAD.WIDE.U32 R20, R27, 0x7, R20 ;  /* 0x000000071b147825 */ /* 0x000fe200078e0014 */
        /* <DEDUP_REMOVED lines=8> */
[----:B------:R-:W-:Y:S01]  /*12e0*/  IADD3.X R23, R42, R3, RZ, P5, !PT ;  /* 0x000000032a177210 */ /* 0x000fe20002ffe4ff */
[----:B------:R0:W5:Y:S04]  /*12f0*/  LDG.E R20, desc[UR10][R26.64] ;  /* 0x0000000a1a147981 */ /* 0x000168000c1e1900 */
[----:B------:R0:W5:Y:S04]  /*1300*/  LDG.E R21, desc[UR10][R24.64] ;  /* 0x0000000a18157981 */ /* 0x000168000c1e1900 */
[----:B------:R0:W5:Y:S02]  /*1310*/  LDG.E R22, desc[UR10][R22.64] ;  /* 0x0000000a16167981 */ /* 0x000164000c1e1900 */
.L_x_11604:
[----:B------:R-:W-:Y:S05]  /*1320*/  BSYNC B0 ;  /* 0x0000000000007941 */ /* 0x000fea0003800000 */
.L_x_11603:
[----:B0-----:R-:W-:Y:S01]  /*1330*/  HFMA2.MMA R23, -RZ, RZ, 1.125, -9232 ;  /* 0x3c80f082ff177435 */ /* 0x001fe200000001ff */
[C---:B------:R-:W-:Y:S01]  /*1340*/  @P0 SHF.L.U64.HI R46, R62.reuse, 0x2, R65 ;  /* 0x000000023e2e0819 */ /* 0x040fe20000010241 */
[----:B-1----:R-:W-:Y:S01]  /*1350*/  FADD R61, R61, 1 ;  /* 0x3f8000003d3d7421 */ /* 0x002fe20000000000 */
[----:B------:R-:W-:Y:S01]  /*1360*/  @P0 SHF.L.U32 R65, R62, 0x2, RZ ;  /* 0x000000023e410819 */ /* 0x000fe200000006ff */
[C---:B------:R-:W-:Y:S01]  /*1370*/  FMUL R62, R56.reuse, R56 ;  /* 0x00000038383e7220 */ /* 0x040fe20000400000 */
[----:B------:R0:W1:Y:S01]  /*1380*/  MUFU.EX2 R43, R63 ;  /* 0x0000003f002b7308 */ /* 0x0000620000000800 */
[----:B------:R-:W-:Y:S01]  /*1390*/  FMUL R24, R53, 0.035677410662174224854 ;  /* 0x3d12227a35187820 */ /* 0x000fe20000400000 */
[----:B------:R-:W-:Y:S02]  /*13a0*/  @P0 IADD3 R26, P3, R65, R6, RZ ;  /* 0x00000006411a0210 */ /* 0x000fe40007f7e0ff */
[----:B------:R-:W-:Y:S01]  /*13b0*/  FSETP.GE.AND P4, PT, |R56|, 0.60000002384185791016, PT ;  /* 0x3f19999a3800780b */ /* 0x000fe20003f86200 */
[C---:B------:R-:W-:Y:S01]  /*13c0*/  FFMA R25, R62.reuse, R23, -0.052303962409496307373 ;  /* 0xbd563cae3e197423 */ /* 0x040fe20000000017 */
[C---:B------:R-:W-:Y:S01]  /*13d0*/  FFMA R64, R53.reuse, R24, 0.79788458347320556641 ;  /* 0x3f4c422a35407423 */ /* 0x040fe20000000018 */
[----:B------:R-:W-:Y:S01]  /*13e0*/  @!P0 MOV R24, RZ ;  /* 0x000000ff00188202 */ /* 0x000fe20000000f00 */
[----:B------:R1:W2:Y:S01]  /*13f0*/  MUFU.RCP R42, R61 ;  /* 0x0000003d002a7308 */ /* 0x0002a20000001000 */
[----:B------:R-:W-:Y:S01]  /*1400*/  FFMA R25, R62, R25, 0.1331529766321182251 ;  /* 0x3e0859413e197423 */ /* 0x000fe20000000019 */
[----:B------:R-:W-:Y:S01]  /*1410*/  FMUL R47, R53, R64 ;  /* 0x00000040352f7220 */ /* 0x000fe20000400000 */
[----:B------:R-:W-:Y:S01]  /*1420*/  @P0 IADD3.X R27, R46, R5, RZ, P3, !PT ;  /* 0x000000052e1b0210 */ /* 0x000fe20001ffe4ff */
[----:B------:R-:W-:Y:S01]  /*1430*/  UMOV UR14, 0x3f800000 ;  /* 0x3f800000000e7882 */ /* 0x000fe20000000000 */
[C---:B------:R-:W-:Y:S01]  /*1440*/  FFMA R25, R62.reuse, R25, -0.33332768082618713379 ;  /* 0xbeaaa9ed3e197423 */ /* 0x040fe20000000019 */
[----:B0-----:R-:W-:Y:S01]  /*1450*/  FMUL R63, |R47|, 2.8853900432586669922 ;  /* 0x4038aa3b2f3f7820 */ /* 0x001fe20000400200 */
[----:B------:R-:W-:Y:S01]  /*1460*/  ULDC.64 UR18, c[0x0][0x220] ;  /* 0x0000880000127ab9 */ /* 0x000fe20000000a00 */
[----:B-1----:R-:W-:Y:S01]  /*1470*/  FADD R61, R43, 1 ;  /* 0x3f8000002b3d7421 */ /* 0x002fe20000000000 */
[----:B------:R-:W-:Y:S01]  /*1480*/  FFMA R59, R62, R25, RZ ;  /* 0x000000193e3b7223 */ /* 0x000fe200000000ff */
[----:B------:R-:W-:-:S02]  /*1490*/  HFMA2.MMA R25, -RZ, RZ, 1.875, 0 ;  /* 0x3f800000ff197435 */ /* 0x000fc400000001ff */
[----:B------:R-:W0:Y:S01]  /*14a0*/  MUFU.EX2 R63, R63 ;  /* 0x0000003f003f7308 */ /* 0x000e220000000800 */
[----:B------:R-:W-:Y:S01]  /*14b0*/  FSETP.GE.AND P3, PT, |R56|, 9.010913848876953125, PT ;  /* 0x41102cb43800780b */ /* 0x000fe20003f66200 */
[----:B------:R1:W5:Y:S06]  /*14c0*/  @P0 LDG.E R24, desc[UR10][R26.64] ;  /* 0x0000000a1a180981 */ /* 0x00036c000c1e1900 */
[----:B------:R-:W3:Y:S01]  /*14d0*/  MUFU.RCP R62, R61 ;  /* 0x0000003d003e7308 */ /* 0x000ee20000001000 */
[----:B--2---:R-:W-:Y:S01]  /*14e0*/  FFMA R43, R42, -2, R25 ;  /* 0xc00000002a2b7823 */ /* 0x004fe20000000019 */
[----:B------:R-:W-:-:S02]  /*14f0*/  @P0 IADD3 R42, P5, R65, R4, RZ ;  /* 0x00000004412a0210 */ /* 0x000fc40007fbe0ff */
[----:B------:R-:W-:Y:S02]  /*1500*/  @!P0 MOV R26, RZ ;  /* 0x000000ff001a8202 */ /* 0x000fe40000000f00 */
[----:B-1----:R-:W-:Y:S02]  /*1510*/  FSEL R27, R43, 1, !P3 ;  /* 0x3f8000002b1b7808 */ /* 0x002fe40005800000 */
[----:B------:R-:W-:Y:S02]  /*1520*/  @P0 IADD3.X R43, R46, R3, RZ, P5, !PT ;  /* 0x000000032e2b0210 */ /* 0x000fe40002ffe4ff */
[--C-:B------:R-:W-:Y:S01]  /*1530*/  LOP3.LUT R46, R27, 0x80000000, R56.reuse, 0xb8, !PT ;  /* 0x800000001b2e7812 */ /* 0x100fe200078eb838 */
[----:B------:R-:W-:Y:S01]  /*1540*/  @!P4 FFMA R46, R56, R59, R56 ;  /* 0x0000003b382ec223 */ /* 0x000fe20000000038 */
[C---:B------:R-:W-:Y:S01]  /*1550*/  FMUL R59, R52.reuse, 0.035677410662174224854 ;  /* 0x3d12227a343b7820 */ /* 0x040fe20000400000 */
[----:B------:R-:W-:Y:S01]  /*1560*/  FMUL R64, R55, R55 ;  /* 0x0000003737407220 */ /* 0x000fe20000400000 */
[----:B------:R1:W5:Y:S01]  /*1570*/  @P0 LDG.E R26, desc[UR10][R42.64] ;  /* 0x0000000a2a1a0981 */ /* 0x000362000c1e1900 */
[----:B0-----:R-:W-:Y:S01]  /*1580*/  FADD R63, R63, 1 ;  /* 0x3f8000003f3f7421 */ /* 0x001fe20000000000 */
[----:B------:R-:W-:Y:S01]  /*1590*/  FFMA R59, R52, R59, 0.79788458347320556641 ;  /* 0x3f4c422a343b7423 */ /* 0x000fe2000000003b */
[----:B---3--:R-:W-:Y:S01]  /*15a0*/  FFMA R62, R62, -2, R25 ;  /* 0xc00000003e3e7823 */ /* 0x008fe20000000019 */
[C---:B------:R-:W-:Y:S01]  /*15b0*/  FSETP.GE.AND P3, PT, |R55|.reuse, 9.010913848876953125, PT ;  /* 0x41102cb43700780b */ /* 0x040fe20003f66200 */
[----:B------:R-:W-:Y:S01]  /*15c0*/  FFMA R27, R64, R23, -0.052303962409496307373 ;  /* 0xbd563cae401b7423 */ /* 0x000fe20000000017 */
[----:B------:R-:W-:Y:S01]  /*15d0*/  FSETP.GE.AND P4, PT, |R55|, 0.60000002384185791016, PT ;  /* 0x3f19999a3700780b */ /* 0x000fe20003f86200 */
[----:B------:R-:W0:Y:S01]  /*15e0*/  MUFU.RCP R56, R63 ;  /* 0x0000003f00387308 */ /* 0x000e220000001000 */
[----:B------:R-:W-:Y:S01]  /*15f0*/  FSEL R62, R62, 1, !P3 ;  /* 0x3f8000003e3e7808 */ /* 0x000fe20005800000 */
[----:B------:R-:W-:Y:S01]  /*1600*/  FFMA R27, R64, R27, 0.1331529766321182251 ;  /* 0x3e085941401b7423 */ /* 0x000fe2000000001b */
[----:B-1----:R-:W-:Y:S01]  /*1610*/  FMUL R42, R52, R59 ;  /* 0x0000003b342a7220 */ /* 0x002fe20000400000 */
[----:B------:R-:W-:-:S02]  /*1620*/  FSETP.GE.AND P3, PT, |R47|, 9.010913848876953125, PT ;  /* 0x41102cb42f00780b */ /* 0x000fc40003f66200 */
[----:B------:R-:W-:Y:S01]  /*1630*/  FFMA R27, R64, R27, -0.33332768082618713379 ;  /* 0xbeaaa9ed401b7423 */ /* 0x000fe2000000001b */
[----:B------:R-:W-:Y:S01]  /*1640*/  FMUL R59, |R42|, 2.8853900432586669922 ;  /* 0x4038aa3b2a3b7820 */ /* 0x000fe20000400200 */
[--C-:B------:R-:W-:Y:S01]  /*1650*/  LOP3.LUT R43, R62, 0x80000000, R55.reuse, 0xb8, !PT ;  /* 0x800000003e2b7812 */ /* 0x100fe200078eb837 */
[----:B------:R-:W-:Y:S01]  /*1660*/  FMUL R62, R47, R47 ;  /* 0x0000002f2f3e7220 */ /* 0x000fe20000400000 */
[----:B------:R-:W-:Y:S01]  /*1670*/  FFMA R64, R64, R27, RZ ;  /* 0x0000001b40407223 */ /* 0x000fe200000000ff */
[----:B------:R-:W-:Y:S02]  /*1680*/  FMUL R68, R42, R42 ;  /* 0x0000002a2a447220 */ /* 0x000fe40000400000 */
[----:B------:R-:W1:Y:S01]  /*1690*/  MUFU.EX2 R59, R59 ;  /* 0x0000003b003b7308 */ /* 0x000e620000000800 */
[----:B------:R-:W-:Y:S01]  /*16a0*/  FFMA R27, R62, R23, -0.052303962409496307373 ;  /* 0xbd563cae3e1b7423 */ /* 0x000fe20000000017 */
[----:B------:R-:W-:Y:S01]  /*16b0*/  @!P4 FFMA R43, R55, R64, R55 ;  /* 0x00000040372bc223 */ /* 0x000fe20000000037 */
[----:B------:R-:W-:Y:S01]  /*16c0*/  FSETP.GE.AND P4, PT, |R47|, 0.60000002384185791016, PT ;  /* 0x3f19999a2f00780b */ /* 0x000fe20003f86200 */
[----:B0-----:R-:W-:Y:S01]  /*16d0*/  FFMA R56, R56, -2, R25 ;  /* 0xc000000038387823 */ /* 0x001fe20000000019 */
[----:B------:R-:W-:-:S04]  /*16e0*/  FFMA R27, R62, R27, 0.1331529766321182251 ;  /* 0x3e0859413e1b7423 */ /* 0x000fc8000000001b */
[----:B------:R-:W-:Y:S01]  /*16f0*/  FFMA R27, R62, R27, -0.33332768082618713379 ;  /* 0xbeaaa9ed3e1b7423 */ /* 0x000fe2000000001b */
[----:B------:R-:W-:Y:S02]  /*1700*/  FSEL R56, R56, 1, !P3 ;  /* 0x3f80000038387808 */ /* 0x000fe40005800000 */
[----:B------:R-:W-:Y:S01]  /*1710*/  FSETP.GE.AND P3, PT, |R42|, 9.010913848876953125, PT ;  /* 0x41102cb42a00780b */ /* 0x000fe20003f66200 */
[----:B------:R-:W-:Y:S01]  /*1720*/  FFMA R62, R62, R27, RZ ;  /* 0x0000001b3e3e7223 */ /* 0x000fe200000000ff */
[--C-:B------:R-:W-:Y:S01]  /*1730*/  LOP3.LUT R64, R56, 0x80000000, R47.reuse, 0xb8, !PT ;  /* 0x8000000038407812 */ /* 0x100fe200078eb82f */
[C---:B------:R-:W-:Y:S01]  /*1740*/  FFMA R27, R68.reuse, R23, -0.052303962409496307373 ;  /* 0xbd563cae441b7423 */ /* 0x040fe20000000017 */
[----:B-----5:R-:W-:Y:S02]  /*1750*/  HADD2.F32 R56, -RZ, R57.H0_H0 ;  /* 0x20000039ff387230 */ /* 0x020fe40000004100 */
[----:B-1----:R-:W-:Y:S01]  /*1760*/  FADD R59, R59, 1 ;  /* 0x3f8000003b3b7421 */ /* 0x002fe20000000000 */
[----:B------:R-:W-:Y:S01]  /*1770*/  @!P4 FFMA R64, R47, R62, R47 ;  /* 0x0000003e2f40c223 */ /* 0x000fe2000000002f */
[----:B------:R-:W-:Y:S01]  /*1780*/  FFMA R27, R68, R27, 0.1331529766321182251 ;  /* 0x3e085941441b7423 */ /* 0x000fe2000000001b */
[----:B------:R-:W-:Y:S01]  /*1790*/  FSETP.GE.AND P4, PT, |R42|, 0.60000002384185791016, PT ;  /* 0x3f19999a2a00780b */ /* 0x000fe20003f86200 */
[----:B------:R0:W1:Y:S01]  /*17a0*/  MUFU.RCP R62, R59 ;  /* 0x0000003b003e7308 */ /* 0x0000620000001000 */
[----:B------:R-:W-:Y:S01]  /*17b0*/  FMUL R55, R56, 0.044714998453855514526 ;  /* 0x3d37271338377820 */ /* 0x000fe20000400000 */
[----:B------:R-:W-:-:S04]  /*17c0*/  FFMA R27, R68, R27, -0.33332768082618713379 ;  /* 0xbeaaa9ed441b7423 */ /* 0x000fc8000000001b */
[----:B------:R-:W-:Y:S01]  /*17d0*/  FFMA R47, R68, R27, RZ ;  /* 0x0000001b442f7223 */ /* 0x000fe200000000ff */
[C---:B------:R-:W-:Y:S01]  /*17e0*/  FFMA R68, R56.reuse, R55, 1 ;  /* 0x3f80000038447423 */ /* 0x040fe20000000037 */
[----:B------:R-:W-:Y:S01]  /*17f0*/  FMUL R55, R56, 0.79788458347320556641 ;  /* 0x3f4c422a38377820 */ /* 0x000fe20000400000 */
[----:B0-----:R-:W-:-:S03]  /*1800*/  HADD2.F32 R59, -RZ, R57.H1_H1 ;  /* 0x30000039ff3b7230 */ /* 0x001fc60000004100 */
[----:B------:R-:W-:-:S04]  /*1810*/  FMUL R55, R55, R68 ;  /* 0x0000004437377220 */ /* 0x000fc80000400000 */
[C---:B------:R-:W-:Y:S01]  /*1820*/  FMUL R61, |R55|.reuse, 2.8853900432586669922 ;  /* 0x4038aa3b373d7820 */ /* 0x040fe20000400200 */
[----:B-1----:R-:W-:Y:S01]  /*1830*/  FFMA R62, R62, -2, R25 ;  /* 0xc00000003e3e7823 */ /* 0x002fe20000000019 */
[----:B------:R-:W-:-:S04]  /*1840*/  FMUL R70, R55, R55 ;  /* 0x0000003737467220 */ /* 0x000fc80000400000 */
[----:B------:R-:W-:Y:S01]  /*1850*/  FSEL R27, R62, 1, !P3 ;  /* 0x3f8000003e1b7808 */ /* 0x000fe20005800000 */
[----:B------:R-:W0:Y:S01]  /*1860*/  MUFU.EX2 R61, R61 ;  /* 0x0000003d003d7308 */ /* 0x000e220000000800 */
[----:B------:R-:W-:Y:S02]  /*1870*/  FSETP.GE.AND P3, PT, |R55|, 9.010913848876953125, PT ;  /* 0x41102cb43700780b */ /* 0x000fe40003f66200 */
[--C-:B------:R-:W-:Y:S01]  /*1880*/  LOP3.LUT R62, R27, 0x80000000, R42.reuse, 0xb8, !PT ;  /* 0x800000001b3e7812 */ /* 0x100fe200078eb82a */
[----:B------:R-:W-:Y:S01]  /*1890*/  @!P4 FFMA R62, R42, R47, R42 ;  /* 0x0000002f2a3ec223 */ /* 0x000fe2000000002a */
[----:B------:R-:W-:Y:S01]  /*18a0*/  FMUL R42, R59, 0.044714998453855514526 ;  /* 0x3d3727133b2a7820 */ /* 0x000fe20000400000 */
[----:B------:R-:W-:-:S03]  /*18b0*/  FSETP.GE.AND P4, PT, |R55|, 0.60000002384185791016, PT ;  /* 0x3f19999a3700780b */ /* 0x000fc60003f86200 */
[C---:B------:R-:W-:Y:S01]  /*18c0*/  FFMA R27, R59.reuse, R42, 1 ;  /* 0x3f8000003b1b7423 */ /* 0x040fe2000000002a */
[----:B------:R-:W-:-:S04]  /*18d0*/  FMUL R42, R59, 0.79788458347320556641 ;  /* 0x3f4c422a3b2a7820 */ /* 0x000fc80000400000 */
[----:B------:R-:W-:Y:S01]  /*18e0*/  FMUL R42, R42, R27 ;  /* 0x0000001b2a2a7220 */ /* 0x000fe20000400000 */
[----:B------:R-:W-:Y:S01]  /*18f0*/  FFMA R27, R70, R23, -0.052303962409496307373 ;  /* 0xbd563cae461b7423 */ /* 0x000fe20000000017 */
[----:B0-----:R-:W-:Y:S02]  /*1900*/  FADD R47, R61, 1 ;  /* 0x3f8000003d2f7421 */ /* 0x001fe40000000000 */
[----:B------:R-:W-:Y:S01]  /*1910*/  FMUL R57, |R42|, 2.8853900432586669922 ;  /* 0x4038aa3b2a397820 */ /* 0x000fe20000400200 */
[C---:B------:R-:W-:Y:S01]  /*1920*/  FFMA R27, R70.reuse, R27, 0.1331529766321182251 ;  /* 0x3e085941461b7423 */ /* 0x040fe2000000001b */
[----:B------:R-:W0:Y:S03]  /*1930*/  MUFU.RCP R68, R47 ;  /* 0x0000002f00447308 */ /* 0x000e260000001000 */
[----:B------:R-:W-:-:S04]  /*1940*/  FFMA R27, R70, R27, -0.33332768082618713379 ;  /* 0xbeaaa9ed461b7423 */ /* 0x000fc8000000001b */
[----:B------:R-:W-:Y:S01]  /*1950*/  FFMA R70, R70, R27, RZ ;  /* 0x0000001b46467223 */ /* 0x000fe200000000ff */
[----:B------:R-:W1:Y:S01]  /*1960*/  MUFU.EX2 R57, R57 ;  /* 0x0000003900397308 */ /* 0x000e620000000800 */
[----:B0-----:R-:W-:-:S05]  /*1970*/  FFMA R68, R68, -2, R25 ;  /* 0xc000000044447823 */ /* 0x001fca0000000019 */
[----:B------:R-:W-:Y:S02]  /*1980*/  FSEL R68, R68, 1, !P3 ;  /* 0x3f80000044447808 */ /* 0x000fe40005800000 */
[----:B------:R-:W-:Y:S01]  /*1990*/  FSETP.GE.AND P3, PT, |R42|, 9.010913848876953125, PT ;  /* 0x41102cb42a00780b */ /* 0x000fe20003f66200 */
[----:B-1----:R-:W-:Y:S01]  /*19a0*/  FADD R61, R57, 1 ;  /* 0x3f800000393d7421 */ /* 0x002fe20000000000 */
[--C-:B------:R-:W-:Y:S01]  /*19b0*/  LOP3.LUT R47, R68, 0x80000000, R55.reuse, 0xb8, !PT ;  /* 0x80000000442f7812 */ /* 0x100fe200078eb837 */
[C---:B------:R-:W-:Y:S01]  /*19c0*/  FMUL R68, R42.reuse, R42 ;  /* 0x0000002a2a447220 */ /* 0x040fe20000400000 */
[----:B------:R-:W-:Y:S01]  /*19d0*/  @!P4 FFMA R47, R55, R70, R55 ;  /* 0x00000046372fc223 */ /* 0x000fe20000000037 */
[----:B------:R-:W0:Y:S01]  /*19e0*/  MUFU.RCP R72, R61 ;  /* 0x0000003d00487308 */ /* 0x000e220000001000 */
[----:B------:R-:W-:Y:S01]  /*19f0*/  FSETP.GE.AND P4, PT, |R42|, 0.60000002384185791016, PT ;  /* 0x3f19999a2a00780b */ /* 0x000fe20003f86200 */
        /* <DEDUP_REMOVED lines=8> */
[----:B------:R-:W-:Y:S01]  /*1a80*/  FMUL R27, R56, 0.035677410662174224854 ;  /* 0x3d12227a381b7820 */ /* 0x000fe20000400000 */
[----:B------:R-:W-:-:S03]  /*1a90*/  FMUL R42, R53, 0.10703222453594207764 ;  /* 0x3ddb33b6352a7820 */ /* 0x000fc60000400000 */
[----:B------:R-:W-:Y:S01]  /*1aa0*/  FFMA R27, R56, R27, 0.79788458347320556641 ;  /* 0x3f4c422a381b7423 */ /* 0x000fe2000000001b */
[C---:B------:R-:W-:Y:S01]  /*1ab0*/  FFMA R57, R53.reuse, R42, 0.79788458347320556641 ;  /* 0x3f4c422a35397423 */ /* 0x040fe2000000002a */
[C---:B------:R-:W-:Y:S01]  /*1ac0*/  FFMA R42, -R46.reuse, R46, 1 ;  /* 0x3f8000002e2a7423 */ /* 0x040fe2000000012e */
[----:B------:R-:W-:Y:S01]  /*1ad0*/  FADD R46, R46, 1 ;  /* 0x3f8000002e2e7421 */ /* 0x000fe20000000000 */
[----:B------:R-:W-:Y:S01]  /*1ae0*/  FMUL R55, R56, R27 ;  /* 0x0000001b38377220 */ /* 0x000fe20000400000 */
[----:B------:R-:W-:Y:S01]  /*1af0*/  HFMA2.MMA R27, -RZ, RZ, 1.75, 0 ;  /* 0x3f000000ff1b7435 */ /* 0x000fe200000001ff */
[----:B------:R-:W-:Y:S01]  /*1b00*/  FMUL R42, R42, R57 ;  /* 0x000000392a2a7220 */ /* 0x000fe20000400000 */
[----:B------:R-:W-:Y:S01]  /*1b10*/  FMUL R57, R53, 0.5 ;  /* 0x3f00000035397820 */ /* 0x000fe20000400000 */
[C---:B------:R-:W-:Y:S01]  /*1b20*/  FMUL R63, |R55|.reuse, 2.8853900432586669922 ;  /* 0x4038aa3b373f7820 */ /* 0x040fe20000400200 */
[C---:B------:R-:W-:Y:S01]  /*1b30*/  FMUL R67, R55.reuse, R55 ;  /* 0x0000003737437220 */ /* 0x040fe20000400000 */
[----:B------:R-:W-:Y:S01]  /*1b40*/  FSETP.GE.AND P4, PT, |R55|, 0.60000002384185791016, PT ;  /* 0x3f19999a3700780b */ /* 0x000fe20003f86200 */
[----:B------:R-:W-:Y:S01]  /*1b50*/  FMUL R57, R57, R42 ;  /* 0x0000002a39397220 */ /* 0x000fe20000400000 */
[----:B------:R-:W-:-:S02]  /*1b60*/  FSETP.GE.AND P3, PT, |R55|, 9.010913848876953125, PT ;  /* 0x41102cb43700780b */ /* 0x000fc40003f66200 */
[----:B------:R-:W0:Y:S01]  /*1b70*/  MUFU.EX2 R63, R63 ;  /* 0x0000003f003f7308 */ /* 0x000e220000000800 */
[----:B------:R-:W-:-:S04]  /*1b80*/  FFMA R64, R64, R27, 0.5 ;  /* 0x3f00000040407423 */ /* 0x000fc8000000001b */
[----:B------:R-:W-:Y:S01]  /*1b90*/  FMUL R65, R53, R64 ;  /* 0x0000004035417220 */ /* 0x000fe20000400000 */
[----:B------:R-:W-:-:S04]  /*1ba0*/  FMUL R53, R52, 0.10703222453594207764 ;  /* 0x3ddb33b634357820 */ /* 0x000fc80000400000 */
[----:B------:R-:W-:Y:S01]  /*1bb0*/  FFMA R42, R52, R53, 0.79788458347320556641 ;  /* 0x3f4c422a342a7423 */ /* 0x000fe20000000035 */
[----:B0-----:R-:W-:Y:S01]  /*1bc0*/  FADD R64, R63, 1 ;  /* 0x3f8000003f407421 */ /* 0x001fe20000000000 */
[----:B------:R-:W-:-:S04]  /*1bd0*/  FFMA R63, -R43, R43, 1 ;  /* 0x3f8000002b3f7423 */ /* 0x000fc8000000012b */
[----:B------:R-:W-:Y:S01]  /*1be0*/  FMUL R63, R63, R42 ;  /* 0x0000002a3f3f7220 */ /* 0x000fe20000400000 */
[----:B------:R-:W0:Y:S01]  /*1bf0*/  MUFU.RCP R64, R64 ;  /* 0x0000004000407308 */ /* 0x000e220000001000 */
[----:B------:R-:W-:-:S04]  /*1c00*/  FFMA R42, R67, R23, -0.052303962409496307373 ;  /* 0xbd563cae432a7423 */ /* 0x000fc80000000017 */
[----:B------:R-:W-:-:S04]  /*1c10*/  FFMA R42, R67, R42, 0.1331529766321182251 ;  /* 0x3e085941432a7423 */ /* 0x000fc8000000002a */
[----:B------:R-:W-:-:S04]  /*1c20*/  FFMA R42, R67, R42, -0.33332768082618713379 ;  /* 0xbeaaa9ed432a7423 */ /* 0x000fc8000000002a */
[----:B------:R-:W-:Y:S01]  /*1c30*/  FFMA R42, R67, R42, RZ ;  /* 0x0000002a432a7223 */ /* 0x000fe200000000ff */
[----:B0-----:R-:W-:-:S05]  /*1c40*/  FFMA R53, R64, -2, R25 ;  /* 0xc000000040357823 */ /* 0x001fca0000000019 */
[----:B------:R-:W-:Y:S01]  /*1c50*/  FSEL R64, R53, 1, !P3 ;  /* 0x3f80000035407808 */ /* 0x000fe20005800000 */
[----:B------:R-:W-:Y:S01]  /*1c60*/  FFMA R53, R62, R27, 0.5 ;  /* 0x3f0000003e357423 */ /* 0x000fe2000000001b */
[----:B------:R-:W-:Y:S02]  /*1c70*/  FMUL R62, R52, 0.5 ;  /* 0x3f000000343e7820 */ /* 0x000fe40000400000 */
[--C-:B------:R-:W-:Y:S01]  /*1c80*/  LOP3.LUT R64, R64, 0x80000000, R55.reuse, 0xb8, !PT ;  /* 0x8000000040407812 */ /* 0x100fe200078eb837 */
[----:B------:R-:W-:Y:S01]  /*1c90*/  @!P4 FFMA R64, R55, R42, R55 ;  /* 0x0000002a3740c223 */ /* 0x000fe20000000037 */
[C---:B------:R-:W-:Y:S01]  /*1ca0*/  FMUL R42, R59.reuse, 0.035677410662174224854 ;  /* 0x3d12227a3b2a7820 */ /* 0x040fe20000400000 */
[----:B------:R-:W-:Y:S01]  /*1cb0*/  FMUL R53, R52, R53 ;  /* 0x0000003534357220 */ /* 0x000fe20000400000 */
[----:B------:R-:W-:Y:S02]  /*1cc0*/  FMUL R62, R62, R63 ;  /* 0x0000003f3e3e7220 */ /* 0x000fe40000400000 */
        /* <DEDUP_REMOVED lines=10> */
[----:B------:R-:W-:Y:S01]  /*1d70*/  FFMA R42, R52, R63, -0.33332768082618713379 ;  /* 0xbeaaa9ed342a7423 */ /* 0x000fe2000000003f */
[----:B------:R-:W-:Y:S01]  /*1d80*/  FADD R63, R43, 1 ;  /* 0x3f8000002b3f7421 */ /* 0x000fe20000000000 */
[----:B------:R-:W-:Y:S01]  /*1d90*/  FFMA R43, R46, 0.5, R57 ;  /* 0x3f0000002e2b7823 */ /* 0x000fe20000000039 */
[----:B------:R-:W0:Y:S01]  /*1da0*/  MUFU.RCP R68, R67 ;  /* 0x0000004300447308 */ /* 0x000e220000001000 */
[----:B------:R-:W-:Y:S01]  /*1db0*/  FFMA R52, R52, R42, RZ ;  /* 0x0000002a34347223 */ /* 0x000fe200000000ff */
[C---:B------:R-:W-:Y:S01]  /*1dc0*/  FMUL R57, R56.reuse, 0.10703222453594207764 ;  /* 0x3ddb33b638397820 */ /* 0x040fe20000400000 */
[----:B------:R-:W-:Y:S01]  /*1dd0*/  FFMA R46, -R47, R47, 1 ;  /* 0x3f8000002f2e7423 */ /* 0x000fe2000000012f */
[----:B------:R-:W-:Y:S01]  /*1de0*/  FFMA R62, R63, 0.5, R62 ;  /* 0x3f0000003f3e7823 */ /* 0x000fe2000000003e */
[C---:B------:R-:W-:Y:S01]  /*1df0*/  FMUL R63, R56.reuse, 0.5 ;  /* 0x3f000000383f7820 */ /* 0x040fe20000400000 */
[----:B------:R-:W-:-:S04]  /*1e00*/  FFMA R57, R56, R57, 0.79788458347320556641 ;  /* 0x3f4c422a38397423 */ /* 0x000fc80000000039 */
[----:B------:R-:W-:Y:S01]  /*1e10*/  FMUL R46, R46, R57 ;  /* 0x000000392e2e7220 */ /* 0x000fe20000400000 */
[----:B------:R-:W-:Y:S01]  /*1e20*/  FFMA R57, R64, R27, 0.5 ;  /* 0x3f00000040397423 */ /* 0x000fe2000000001b */
[----:B------:R-:W-:Y:S02]  /*1e30*/  FMUL R64, R59, 0.5 ;  /* 0x3f0000003b407820 */ /* 0x000fe40000400000 */
[----:B------:R-:W-:Y:S01]  /*1e40*/  FMUL R63, R63, R46 ;  /* 0x0000002e3f3f7220 */ /* 0x000fe20000400000 */
[----:B------:R-:W-:Y:S01]  /*1e50*/  FMUL R57, R56, R57 ;  /* 0x0000003938397220 */ /* 0x000fe20000400000 */
[----:B------:R-:W-:Y:S01]  /*1e60*/  FMUL R46, R59, 0.10703222453594207764 ;  /* 0x3ddb33b63b2e7820 */ /* 0x000fe20000400000 */
[----:B0-----:R-:W-:-:S05]  /*1e70*/  FFMA R68, R68, -2, R25 ;  /* 0xc000000044447823 */ /* 0x001fca0000000019 */
[----:B------:R-:W-:-:S04]  /*1e80*/  FSEL R68, R68, 1, !P3 ;  /* 0x3f80000044447808 */ /* 0x000fc80005800000 */
[--C-:B------:R-:W-:Y:S01]  /*1e90*/  LOP3.LUT R42, R68, 0x80000000, R55.reuse, 0xb8, !PT ;  /* 0x80000000442a7812 */ /* 0x100fe200078eb837 */
[----:B------:R-:W-:Y:S01]  /*1ea0*/  @!P4 FFMA R42, R55, R52, R55 ;  /* 0x00000034372ac223 */ /* 0x000fe20000000037 */
[----:B------:R-:W-:-:S03]  /*1eb0*/  HADD2.F32 R55, -RZ, R51.H0_H0 ;  /* 0x20000033ff377230 */ /* 0x000fc60000004100 */
[----:B------:R-:W-:Y:S02]  /*1ec0*/  FFMA R42, R42, R27, 0.5 ;  /* 0x3f0000002a2a7423 */ /* 0x000fe4000000001b */
[----:B------:R-:W-:-:S04]  /*1ed0*/  FMUL R52, R55, 0.044714998453855514526 ;  /* 0x3d37271337347820 */ /* 0x000fc80000400000 */
[C---:B------:R-:W-:Y:S01]  /*1ee0*/  FFMA R67, R55.reuse, R52, 1 ;  /* 0x3f80000037437423 */ /* 0x040fe20000000034 */
[----:B------:R-:W-:-:S04]  /*1ef0*/  FMUL R52, R55, 0.79788458347320556641 ;  /* 0x3f4c422a37347820 */ /* 0x000fc80000400000 */
[----:B------:R-:W-:Y:S01]  /*1f00*/  FMUL R52, R52, R67 ;  /* 0x0000004334347220 */ /* 0x000fe20000400000 */
[----:B------:R-:W-:Y:S01]  /*1f10*/  FFMA R67, R59, R46, 0.79788458347320556641 ;  /* 0x3f4c422a3b437423 */ /* 0x000fe2000000002e */
[----:B------:R-:W-:Y:S02]  /*1f20*/  FFMA R46, -R61, R61, 1 ;  /* 0x3f8000003d2e7423 */ /* 0x000fe4000000013d */
[C---:B------:R-:W-:Y:S01]  /*1f30*/  FMUL R68, |R52|.reuse, 2.8853900432586669922 ;  /* 0x4038aa3b34447820 */ /* 0x040fe20000400200 */
[----:B------:R-:W-:Y:S01]  /*1f40*/  FSETP.GE.AND P4, PT, |R52|, 0.60000002384185791016, PT ;  /* 0x3f19999a3400780b */ /* 0x000fe20003f86200 */
[----:B------:R-:W-:Y:S01]  /*1f50*/  FMUL R67, R46, R67 ;  /* 0x000000432e437220 */ /* 0x000fe20000400000 */
[----:B------:R-:W-:Y:S01]  /*1f60*/  FMUL R46, R59, R42 ;  /* 0x0000002a3b2e7220 */ /* 0x000fe20000400000 */
[----:B------:R-:W-:Y:S02]  /*1f70*/  FSETP.GE.AND P3, PT, |R52|, 9.010913848876953125, PT ;  /* 0x41102cb43400780b */ /* 0x000fe40003f66200 */
[----:B------:R-:W0:Y:S01]  /*1f80*/  MUFU.EX2 R68, R68 ;  /* 0x0000004400447308 */ /* 0x000e220000000800 */
[----:B------:R-:W-:Y:S01]  /*1f90*/  FMUL R64, R64, R67 ;  /* 0x0000004340407220 */ /* 0x000fe20000400000 */
[----:B------:R-:W-:-:S04]  /*1fa0*/  FMUL R67, R52, R52 ;  /* 0x0000003434437220 */ /* 0x000fc80000400000 */
[----:B------:R-:W-:-:S04]  /*1fb0*/  FFMA R42, R67, R23, -0.052303962409496307373 ;  /* 0xbd563cae432a7423 */ /* 0x000fc80000000017 */
[----:B------:R-:W-:-:S04]  /*1fc0*/  FFMA R42, R67, R42, 0.1331529766321182251 ;  /* 0x3e085941432a7423 */ /* 0x000fc8000000002a */
[----:B------:R-:W-:Y:S01]  /*1fd0*/  FFMA R42, R67, R42, -0.33332768082618713379 ;  /* 0xbeaaa9ed432a7423 */ /* 0x000fe2000000002a */
[----:B0-----:R-:W-:-:S03]  /*1fe0*/  FADD R56, R68, 1 ;  /* 0x3f80000044387421 */ /* 0x001fc60000000000 */
[----:B------:R-:W-:-:S03]  /*1ff0*/  FFMA R67, R67, R42, RZ ;  /* 0x0000002a43437223 */ /* 0x000fc600000000ff */
[----:B------:R-:W0:Y:S02]  /*2000*/  MUFU.RCP R56, R56 ;  /* 0x0000003800387308 */ /* 0x000e240000001000 */
[----:B0-----:R-:W-:Y:S01]  /*2010*/  FFMA R59, R56, -2, R25 ;  /* 0xc0000000383b7823 */ /* 0x001fe20000000019 */
[----:B------:R-:W-:Y:S02]  /*2020*/  HADD2.F32 R56, -RZ, R51.H1_H1 ;  /* 0x30000033ff387230 */ /* 0x000fe40000004100 */
[----:B------:R-:W-:Y:S02]  /*2030*/  FMUL R51, R55, 0.5 ;  /* 0x3f00000037337820 */ /* 0x000fe40000400000 */
[----:B------:R-:W-:-:S04]  /*2040*/  FSEL R59, R59, 1, !P3 ;  /* 0x3f8000003b3b7808 */ /* 0x000fc80005800000 */
[--C-:B------:R-:W-:Y:S01]  /*2050*/  LOP3.LUT R42, R59, 0x80000000, R52.reuse, 0xb8, !PT ;  /* 0x800000003b2a7812 */ /* 0x100fe200078eb834 */
[----:B------:R-:W-:Y:S01]  /*2060*/  @!P4 FFMA R42, R52, R67, R52 ;  /* 0x00000043342ac223 */ /* 0x000fe20000000034 */
[----:B------:R-:W-:-:S04]  /*2070*/  FMUL R52, R55, 0.10703222453594207764 ;  /* 0x3ddb33b637347820 */ /* 0x000fc80000400000 */
[----:B------:R-:W-:Y:S01]  /*2080*/  FFMA R59, R55, R52, 0.79788458347320556641 ;  /* 0x3f4c422a373b7423 */ /* 0x000fe20000000034 */
[----:B------:R-:W-:-:S04]  /*2090*/  FFMA R52, -R42, R42, 1 ;  /* 0x3f8000002a347423 */ /* 0x000fc8000000012a */
[----:B------:R-:W-:Y:S01]  /*20a0*/  FMUL R52, R52, R59 ;  /* 0x0000003b34347220 */ /* 0x000fe20000400000 */
[----:B------:R-:W-:Y:S01]  /*20b0*/  FADD R59, R42, 1 ;  /* 0x3f8000002a3b7421 */ /* 0x000fe20000000000 */
[----:B------:R-:W-:Y:S02]  /*20c0*/  FADD R42, R47, 1 ;  /* 0x3f8000002f2a7421 */ /* 0x000fe40000000000 */
[----:B------:R-:W-:Y:S01]  /*20d0*/  FMUL R52, R51, R52 ;  /* 0x0000003433347220 */ /* 0x000fe20000400000 */
[----:B------:R-:W-:-:S04]  /*20e0*/  FMUL R51, R56, 0.044714998453855514526 ;  /* 0x3d37271338337820 */ /* 0x000fc80000400000 */
[C---:B------:R-:W-:Y:S01]  /*20f0*/  FFMA R68, R56.reuse, R51, 1 ;  /* 0x3f80000038447423 */ /* 0x040fe20000000033 */
[----:B------:R-:W-:-:S04]  /*2100*/  FMUL R51, R56, 0.79788458347320556641 ;  /* 0x3f4c422a38337820 */ /* 0x000fc80000400000 */
[----:B------:R-:W-:Y:S01]  /*2110*/  FMUL R51, R51, R68 ;  /* 0x0000004433337220 */ /* 0x000fe20000400000 */
[----:B------:R-:W-:Y:S01]  /*2120*/  FFMA R68, R59, 0.5, R52 ;  /* 0x3f0000003b447823 */ /* 0x000fe20000000034 */
[----:B------:R-:W-:Y:S01]  /*2130*/  FFMA R59, R42, 0.5, R63 ;  /* 0x3f0000002a3b7823 */ /* 0x000fe2000000003f */
[----:B------:R-:W-:Y:S02]  /*2140*/  HADD2.F32 R63, -RZ, R48.H0_H0 ;  /* 0x20000030ff3f7230 */ /* 0x000fe40000004100 */
        /* <DEDUP_REMOVED lines=9> */
[----:B------:R-:W-:-:S04]  /*21e0*/  FMUL R47, R56, 0.10703222453594207764 ;  /* 0x3ddb33b6382f7820 */ /* 0x000fc80000400000 */
[----:B------:R-:W-:Y:S01]  /*21f0*/  FFMA R47, R56, R47, 0.79788458347320556641 ;  /* 0x3f4c422a382f7423 */ /* 0x000fe2000000002f */
[----:B0-----:R-:W-:-:S04]  /*2200*/  FADD R69, R67, 1 ;  /* 0x3f80000043457421 */ /* 0x001fc80000000000 */
[----:B------:R-:W0:Y:S02]  /*2210*/  MUFU.RCP R70, R69 ;  /* 0x0000004500467308 */ /* 0x000e240000001000 */
[----:B0-----:R-:W-:-:S05]  /*2220*/  FFMA R70, R70, -2, R25 ;  /* 0xc000000046467823 */ /* 0x001fca0000000019 */
[----:B------:R-:W-:-:S04]  /*2230*/  FSEL R70, R70, 1, !P3 ;  /* 0x3f80000046467808 */ /* 0x000fc80005800000 */
[--C-:B------:R-:W-:Y:S01]  /*2240*/  LOP3.LUT R70, R70, 0x80000000, R51.reuse, 0xb8, !PT ;  /* 0x8000000046467812 */ /* 0x100fe200078eb833 */
[----:B------:R-:W-:-:S04]  /*2250*/  @!P4 FFMA R70, R51, R42, R51 ;  /* 0x0000002a3346c223 */ /* 0x000fc80000000033 */
[C---:B------:R-:W-:Y:S01]  /*2260*/  FFMA R42, -R70.reuse, R70, 1 ;  /* 0x3f800000462a7423 */ /* 0x040fe20000000146 */
[----:B------:R-:W-:-:S03]  /*2270*/  FADD R51, R70, 1 ;  /* 0x3f80000046337421 */ /* 0x000fc60000000000 */
[----:B------:R-:W-:Y:S01]  /*2280*/  FMUL R47, R42, R47 ;  /* 0x0000002f2a2f7220 */ /* 0x000fe20000400000 */
[----:B------:R-:W-:-:S04]  /*2290*/  FMUL R42, R56, 0.5 ;  /* 0x3f000000382a7820 */ /* 0x000fc80000400000 */
[----:B------:R-:W-:Y:S01]  /*22a0*/  FMUL R42, R42, R47 ;  /* 0x0000002f2a2a7220 */ /* 0x000fe20000400000 */
[----:B------:R-:W-:-:S03]  /*22b0*/  FADD R47, R61, 1 ;  /* 0x3f8000003d2f7421 */ /* 0x000fc60000000000 */
[----:B------:R-:W-:Y:S01]  /*22c0*/  FFMA R61, R51, 0.5, R42 ;  /* 0x3f000000333d7823 */ /* 0x000fe2000000002a */
[--C-:B------:R-:W-:Y:S02]  /*22d0*/  HADD2.F32 R42, -RZ, R54.reuse.H0_H0 ;  /* 0x20000036ff2a7230 */ /* 0x100fe40000004100 */
[----:B------:R-:W-:Y:S01]  /*22e0*/  FFMA R52, R47, 0.5, R64 ;  /* 0x3f0000002f347823 */ /* 0x000fe20000000040 */
[----:B------:R-:W-:Y:S02]  /*22f0*/  HADD2.F32 R54, -RZ, R54.H1_H1 ;  /* 0x30000036ff367230 */ /* 0x000fe40000004100 */
[----:B------:R-:W-:Y:S01]  /*2300*/  FMUL R47, R68, R63 ;  /* 0x0000003f442f7220 */ /* 0x000fe20000400000 */
[----:B------:R-:W-:Y:S01]  /*2310*/  FMUL R65, R42, R65 ;  /* 0x000000412a417220 */ /* 0x000fe20000400000 */
[----:B------:R-:W-:Y:S01]  /*2320*/  FMUL R43, R43, R42 ;  /* 0x0000002a2b2b7220 */ /* 0x000fe20000400000 */
[----:B------:R-:W-:Y:S01]  /*2330*/  FMUL R42, R55, 0.035677410662174224854 ;  /* 0x3d12227a372a7820 */ /* 0x000fe20000400000 */
[----:B------:R-:W-:Y:S01]  /*2340*/  FMUL R51, R54, R53 ;  /* 0x0000003536337220 */ /* 0x000fe20000400000 */
[----:B------:R-:W-:Y:S01]  /*2350*/  FMUL R54, R62, R54 ;  /* 0x000000363e367220 */ /* 0x000fe20000400000 */
[----:B------:R-:W-:-:S02]  /*2360*/  HADD2.F32 R62, -RZ, R49.H0_H0 ;  /* 0x20000031ff3e7230 */ /* 0x000fc40000004100 */
[----:B------:R-:W-:Y:S01]  /*2370*/  FFMA R42, R55, R42, 0.79788458347320556641 ;  /* 0x3f4c422a372a7423 */ /* 0x000fe2000000002a */
[----:B------:R-:W-:-:S03]  /*2380*/  HADD2.F32 R49, -RZ, R49.H1_H1 ;  /* 0x30000031ff317230 */ /* 0x000fc60000004100 */
[----:B------:R-:W-:Y:S01]  /*2390*/  FMUL R64, R55, R42 ;  /* 0x0000002a37407220 */ /* 0x000fe20000400000 */
[----:B------:R-:W-:Y:S02]  /*23a0*/  HADD2.F32 R42, -RZ, R39.H0_H0 ;  /* 0x20000027ff2a7230 */ /* 0x000fe40000004100 */
[----:B------:R-:W-:Y:S01]  /*23b0*/  FMUL R47, R47, R62 ;  /* 0x0000003e2f2f7220 */ /* 0x000fe20000400000 */
[----:B------:R-:W-:Y:S02]  /*23c0*/  HADD2.F32 R62, -RZ, R48.H1_H1 ;  /* 0x30000030ff3e7230 */ /* 0x000fe40000004100 */
[----:B------:R-:W-:Y:S01]  /*23d0*/  FMUL R67, |R64|, 2.8853900432586669922 ;  /* 0x4038aa3b40437820 */ /* 0x000fe20000400200 */
[----:B------:R-:W-:Y:S02]  /*23e0*/  FMUL R53, R43, R42 ;  /* 0x0000002a2b357220 */ /* 0x000fe40000400000 */
[----:B------:R-:W0:Y:S01]  /*23f0*/  @P2 LDC.64 R42, c[0x0][0x230] ;  /* 0x00008c00ff2a2b82 */ /* 0x000e220000000a00 */
[----:B------:R-:W-:-:S02]  /*2400*/  FMUL R48, R61, R62 ;  /* 0x0000003e3d307220 */ /* 0x000fc40000400000 */
[----:B------:R-:W1:Y:S01]  /*2410*/  MUFU.EX2 R67, R67 ;  /* 0x0000004300437308 */ /* 0x000e620000000800 */
[----:B------:R-:W-:Y:S01]  /*2420*/  FMUL R70, R64, R64 ;  /* 0x0000004040467220 */ /* 0x000fe20000400000 */
[----:B------:R-:W-:Y:S01]  /*2430*/  FMUL R48, R48, R49 ;  /* 0x0000003130307220 */ /* 0x000fe20000400000 */
[----:B-1----:R-:W-:Y:S01]  /*2440*/  FADD R68, R67, 1 ;  /* 0x3f80000043447421 */ /* 0x002fe20000000000 */
[----:B0-----:R0:W2:Y:S05]  /*2450*/  @P2 LDG.E R61, desc[UR10][R42.64] ;  /* 0x0000000a2a3d2981 */ /* 0x0010aa000c1e1900 */
[----:B------:R-:W1:Y:S01]  /*2460*/  MUFU.RCP R68, R68 ;  /* 0x0000004400447308 */ /* 0x000e620000001000 */
[----:B0-----:R-:W-:-:S04]  /*2470*/  FMUL R43, R56, 0.035677410662174224854 ;  /* 0x3d12227a382b7820 */ /* 0x001fc80000400000 */
[----:B------:R-:W-:-:S04]  /*2480*/  FFMA R43, R56, R43, 0.79788458347320556641 ;  /* 0x3f4c422a382b7423 */ /* 0x000fc8000000002b */
[----:B------:R-:W-:-:S04]  /*2490*/  FMUL R43, R56, R43 ;  /* 0x0000002b382b7220 */ /* 0x000fc80000400000 */
[----:B------:R-:W-:Y:S01]  /*24a0*/  FMUL R42, |R43|, 2.8853900432586669922 ;  /* 0x4038aa3b2b2a7820 */ /* 0x000fe20000400200 */
[----:B------:R-:W-:Y:S01]  /*24b0*/  FFMA R49, R70, R23, -0.052303962409496307373 ;  /* 0xbd563cae46317423 */ /* 0x000fe20000000017 */
[----:B------:R-:W-:-:S04]  /*24c0*/  FSETP.GE.AND P4, PT, |R64|, 0.60000002384185791016, PT ;  /* 0x3f19999a4000780b */ /* 0x000fc80003f86200 */
[----:B------:R-:W0:Y:S01]  /*24d0*/  MUFU.EX2 R42, R42 ;  /* 0x0000002a002a7308 */ /* 0x000e220000000800 */
[----:B------:R-:W-:Y:S01]  /*24e0*/  FFMA R49, R70, R49, 0.1331529766321182251 ;  /* 0x3e08594146317423 */ /* 0x000fe20000000031 */
[----:B-1----:R-:W-:Y:S01]  /*24f0*/  FFMA R67, R68, -2, R25 ;  /* 0xc000000044437823 */ /* 0x002fe20000000019 */
[----:B------:R-:W-:Y:S02]  /*2500*/  FSETP.GE.AND P3, PT, |R64|, 9.010913848876953125, PT ;  /* 0x41102cb44000780b */ /* 0x000fe40003f66200 */
[C---:B------:R-:W-:Y:S02]  /*2510*/  FFMA R49, R70.reuse, R49, -0.33332768082618713379 ;  /* 0xbeaaa9ed46317423 */ /* 0x040fe40000000031 */
[----:B------:R-:W-:Y:S02]  /*2520*/  FSEL R67, R67, 1, !P3 ;  /* 0x3f80000043437808 */ /* 0x000fe40005800000 */
[----:B------:R-:W-:Y:S02]  /*2530*/  FFMA R49, R70, R49, RZ ;  /* 0x0000003146317223 */ /* 0x000fe400000000ff */
[----:B------:R-:W-:-:S02]  /*2540*/  LOP3.LUT R68, R67, 0x80000000, R64, 0xb8, !PT ;  /* 0x8000000043447812 */ /* 0x000fc400078eb840 */
[----:B------:R-:W-:Y:S01]  /*2550*/  @!P4 FFMA R68, R64, R49, R64 ;  /* 0x000000314044c223 */ /* 0x000fe20000000040 */
[----:B0-----:R-:W-:-:S03]  /*2560*/  FADD R49, R42, 1 ;  /* 0x3f8000002a317421 */ /* 0x001fc60000000000 */
[----:B------:R-:W-:Y:S01]  /*2570*/  FFMA R64, R68, R27, 0.5 ;  /* 0x3f00000044407423 */ /* 0x000fe2000000001b */
        /* <DEDUP_REMOVED lines=13> */
[----:B------:R-:W-:-:S05]  /*2650*/  HADD2.F32 R43, -RZ, R45.H0_H0 ;  /* 0x2000002dff2b7230 */ /* 0x000fca0000004100 */
        /* <DEDUP_REMOVED lines=23> */
[C---:B------:R-:W-:Y:S02]  /*27d0*/  FMUL R64, R43.reuse, 0.035677410662174224854 ;  /* 0x3d12227a2b407820 */ /* 0x040fe40000400000 */
[----:B------:R-:W-:Y:S01]  /*27e0*/  FFMA R49, -R42, R42, 1 ;  /* 0x3f8000002a317423 */ /* 0x000fe2000000012a */
[C---:B------:R-:W-:Y:S01]  /*27f0*/  FFMA R56, R43.reuse, R56, 0.79788458347320556641 ;  /* 0x3f4c422a2b387423 */ /* 0x040fe20000000038 */
[----:B------:R-:W-:-:S03]  /*2800*/  FFMA R64, R43, R64, 0.79788458347320556641 ;  /* 0x3f4c422a2b407423 */ /* 0x000fc60000000040 */
[----:B------:R-:W-:Y:S01]  /*2810*/  FMUL R63, R49, R56 ;  /* 0x00000038313f7220 */ /* 0x000fe20000400000 */
[----:B------:R-:W-:-:S04]  /*2820*/  FMUL R49, R43, R64 ;  /* 0x000000402b317220 */ /* 0x000fc80000400000 */
[----:B------:R-:W-:-:S06]  /*2830*/  FMUL R64, |R49|, 2.8853900432586669922 ;  /* 0x4038aa3b31407820 */ /* 0x000fcc0000400200 */
[----:B------:R-:W0:Y:S01]  /*2840*/  MUFU.EX2 R64, R64 ;  /* 0x0000004000407308 */ /* 0x000e220000000800 */
[----:B------:R-:W-:Y:S01]  /*2850*/  FMUL R56, R43, 0.5 ;  /* 0x3f0000002b387820 */ /* 0x000fe20000400000 */
[----:B------:R-:W-:-:S03]  /*2860*/  FADD R42, R42, 1 ;  /* 0x3f8000002a2a7421 */ /* 0x000fc60000000000 */
[----:B------:R-:W-:Y:S01]  /*2870*/  FMUL R63, R56, R63 ;  /* 0x0000003f383f7220 */ /* 0x000fe20000400000 */
        /* <DEDUP_REMOVED lines=11> */
[----:B------:R-:W-:Y:S01]  /*2930*/  FFMA R42, R67, R42, RZ ;  /* 0x0000002a432a7223 */ /* 0x000fe200000000ff */
[----:B------:R-:W-:Y:S01]  /*2940*/  HADD2.F32 R45, -RZ, R45.H1_H1 ;  /* 0x3000002dff2d7230 */ /* 0x000fe20000004100 */
        /* <DEDUP_REMOVED lines=30> */
[C---:B------:R-:W-:Y:S01]  /*2b30*/  FMUL R49, R45.reuse, 0.5 ;  /* 0x3f0000002d317820 */ /* 0x040fe20000400000 */
[----:B------:R-:W-:-:S03]  /*2b40*/  FMUL R62, R45, R68 ;  /* 0x000000442d3e7220 */ /* 0x000fc60000400000 */
[----:B------:R-:W-:Y:S01]  /*2b50*/  FMUL R49, R49, R64 ;  /* 0x0000004031317220 */ /* 0x000fe20000400000 */
[----:B------:R-:W-:Y:S01]  /*2b60*/  FMUL R64, |R62|, 2.8853900432586669922 ;  /* 0x4038aa3b3e407820 */ /* 0x000fe20000400200 */
[----:B------:R-:W-:-:S05]  /*2b70*/  HADD2.F32 R39, -RZ, R39.H1_H1 ;  /* 0x30000027ff277230 */ /* 0x000fca0000004100 */
[----:B------:R-:W0:Y:S01]  /*2b80*/  MUFU.EX2 R64, R64 ;  /* 0x0000004000407308 */ /* 0x000e220000000800 */
[----:B------:R-:W-:-:S04]  /*2b90*/  FADD R68, R42, 1 ;  /* 0x3f8000002a447421 */ /* 0x000fc80000000000 */
[----:B------:R-:W-:Y:S01]  /*2ba0*/  FFMA R68, R68, 0.5, R49 ;  /* 0x3f00000044447823 */ /* 0x000fe20000000031 */
[----:B------:R-:W-:Y:S01]  /*2bb0*/  FMUL R49, R54, R39 ;  /* 0x0000002736317220 */ /* 0x000fe20000400000 */
[----:B------:R-:W-:-:S05]  /*2bc0*/  HADD2.F32 R54, -RZ, R31.H0_H0 ;  /* 0x2000001fff367230 */ /* 0x000fca0000004100 */
[----:B------:R-:W-:Y:S01]  /*2bd0*/  FMUL R42, R54, R57 ;  /* 0x00000039362a7220 */ /* 0x000fe20000400000 */
[----:B0-----:R-:W-:Y:S01]  /*2be0*/  FADD R57, R64, 1 ;  /* 0x3f80000040397421 */ /* 0x001fe20000000000 */
[----:B------:R-:W-:-:S03]  /*2bf0*/  HADD2.F32 R64, -RZ, R38.H0_H0 ;  /* 0x20000026ff407230 */ /* 0x000fc60000004100 */
[----:B------:R-:W0:Y:S01]  /*2c00*/  MUFU.RCP R70, R57 ;  /* 0x0000003900467308 */ /* 0x000e220000001000 */
[----:B------:R-:W-:Y:S01]  /*2c10*/  FMUL R59, R59, R54 ;  /* 0x000000363b3b7220 */ /* 0x000fe20000400000 */
[----:B------:R-:W-:Y:S02]  /*2c20*/  HADD2.F32 R39, -RZ, R28.H0_H0 ;  /* 0x2000001cff277230 */ /* 0x000fe40000004100 */
[----:B------:R-:W-:Y:S01]  /*2c30*/  FMUL R54, R63, R64 ;  /* 0x000000403f367220 */ /* 0x000fe20000400000 */
[----:B------:R-:W-:-:S03]  /*2c40*/  FMUL R72, R62, R62 ;  /* 0x0000003e3e487220 */ /* 0x000fc60000400000 */
[----:B------:R-:W-:Y:S01]  /*2c50*/  FMUL R54, R54, R39 ;  /* 0x0000002736367220 */ /* 0x000fe20000400000 */
[----:B------:R-:W-:Y:S01]  /*2c60*/  FFMA R39, R72, R23, -0.052303962409496307373 ;  /* 0xbd563cae48277423 */ /* 0x000fe20000000017 */
[----:B------:R-:W-:-:S03]  /*2c70*/  FSETP.GE.AND P3, PT, |R62|, 0.60000002384185791016, PT ;  /* 0x3f19999a3e00780b */ /* 0x000fc60003f66200 */
[----:B------:R-:W-:Y:S01]  /*2c80*/  FFMA R39, R72, R39, 0.1331529766321182251 ;  /* 0x3e08594148277423 */ /* 0x000fe20000000027 */
[----:B--2---:R-:W-:Y:S02]  /*2c90*/  @P2 R2UR UR14, R61 ;  /* 0x000000003d0e22ca */ /* 0x004fe400000e0000 */
[----:B------:R-:W-:Y:S01]  /*2ca0*/  FSETP.GE.AND P2, PT, |R62|, 9.010913848876953125, PT ;  /* 0x41102cb43e00780b */ /* 0x000fe20003f46200 */
[----:B0-----:R-:W-:Y:S01]  /*2cb0*/  FFMA R70, R70, -2, R25 ;  /* 0xc000000046467823 */ /* 0x001fe20000000019 */
[----:B------:R-:W-:-:S04]  /*2cc0*/  FFMA R39, R72, R39, -0.33332768082618713379 ;  /* 0xbeaaa9ed48277423 */ /* 0x000fc80000000027 */
[----:B------:R-:W-:Y:S01]  /*2cd0*/  FSEL R57, R70, 1, !P2 ;  /* 0x3f80000046397808 */ /* 0x000fe20005000000 */
[----:B------:R-:W-:-:S03]  /*2ce0*/  FFMA R39, R72, R39, RZ ;  /* 0x0000002748277223 */ /* 0x000fc600000000ff */
[--C-:B------:R-:W-:Y:S01]  /*2cf0*/  LOP3.LUT R70, R57, 0x80000000, R62.reuse, 0xb8, !PT ;  /* 0x8000000039467812 */ /* 0x100fe200078eb83e */
[----:B------:R-:W-:Y:S01]  /*2d00*/  @!P3 FFMA R70, R62, R39, R62 ;  /* 0x000000273e46b223 */ /* 0x000fe2000000003e */
[----:B------:R-:W-:Y:S02]  /*2d10*/  HADD2.F32 R39, -RZ, R38.H1_H1 ;  /* 0x30000026ff277230 */ /* 0x000fe40000004100 */
[----:B------:R-:W-:Y:S02]  /*2d20*/  HADD2.F32 R57, -RZ, R28.H1_H1 ;  /* 0x3000001cff397230 */ /* 0x000fe40000004100 */
[----:B------:R-:W-:Y:S01]  /*2d30*/  FFMA R70, R70, R27, 0.5 ;  /* 0x3f00000046467423 */ /* 0x000fe2000000001b */
[----:B------:R-:W-:Y:S01]  /*2d40*/  FMUL R68, R68, R39 ;  /* 0x0000002744447220 */ /* 0x000fe20000400000 */
[----:B------:R-:W-:Y:S02]  /*2d50*/  HADD2.F32 R28, -RZ, R30.H0_H0 ;  /* 0x2000001eff1c7230 */ /* 0x000fe40000004100 */
[----:B------:R-:W-:Y:S01]  /*2d60*/  FMUL R70, R45, R70 ;  /* 0x000000462d467220 */ /* 0x000fe20000400000 */
[----:B------:R-:W-:Y:S01]  /*2d70*/  FMNMX R45, RZ, |R54|, !PT ;  /* 0x40000036ff2d7209 */ /* 0x000fe20007800000 */
[----:B------:R-:W-:Y:S01]  /*2d80*/  FMUL R68, R68, R57 ;  /* 0x0000003944447220 */ /* 0x000fe20000400000 */
[----:B------:R-:W-:Y:S01]  /*2d90*/  FMUL R67, R54, UR14 ;  /* 0x0000000e36437c20 */ /* 0x000fe20008400000 */
[----:B------:R-:W-:Y:S01]  /*2da0*/  FMUL R57, R59, R28 ;  /* 0x0000001c3b397220 */ /* 0x000fe20000400000 */
[----:B------:R-:W-:Y:S01]  /*2db0*/  IADD3 R28, P2, R44, UR18, RZ ;  /* 0x000000122c1c7c10 */ /* 0x000fe2000ff5e0ff */
[C---:B------:R-:W-:Y:S01]  /*2dc0*/  FMUL R54, R68.reuse, UR14 ;  /* 0x0000000e44367c20 */ /* 0x040fe20008400000 */
[----:B------:R-:W-:-:S02]  /*2dd0*/  FMNMX R62, |R68|, R45, !PT ;  /* 0x0000002d443e7209 */ /* 0x000fc40007800200 */
[----:B------:R-:W-:Y:S01]  /*2de0*/  IADD3 R38, R10, R34, RZ ;  /* 0x000000220a267210 */ /* 0x000fe20007ffe0ff */
[----:B------:R-:W-:Y:S01]  /*2df0*/  HADD2.F32 R63, -RZ, R31.H1_H1 ;  /* 0x3000001fff3f7230 */ /* 0x000fe20000004100 */
[----:B------:R-:W-:Y:S01]  /*2e00*/  IADD3.X R29, R29, UR19, RZ, P2, !PT ;  /* 0x000000131d1d7c10 */ /* 0x000fe200097fe4ff */
[----:B------:R-:W-:Y:S01]  /*2e10*/  HADD2.F32 R31, -RZ, R30.H1_H1 ;  /* 0x3000001eff1f7230 */ /* 0x000fe20000004100 */
[----:B------:R-:W-:Y:S02]  /*2e20*/  F2FP.SATFINITE.E4M3.F32.PACK_AB_MERGE_C R67, RZ, R67, RZ ;  /* 0x00000043ff43723e */ /* 0x000fe400048070ff */
[----:B------:R-:W-:Y:S02]  /*2e30*/  F2FP.SATFINITE.E4M3.F32.PACK_AB_MERGE_C R54, RZ, R54, RZ ;  /* 0x00000036ff36723e */ /* 0x000fe400048070ff */
[----:B------:R-:W-:Y:S02]  /*2e40*/  @P1 LEA R44, P2, R38, R28, 0x1 ;  /* 0x0000001c262c1211 */ /* 0x000fe400078408ff */
[----:B------:R-:W-:Y:S01]  /*2e50*/  FMNMX R30, |R53|, R62, !PT ;  /* 0x0000003e351e7209 */ /* 0x000fe20007800200 */
[----:B------:R-:W-:Y:S01]  /*2e60*/  FMUL R52, R52, R63 ;  /* 0x0000003f34347220 */ /* 0x000fe20000400000 */
[----:B------:R-:W-:Y:S01]  /*2e70*/  @P1 LEA.HI.X R45, R38, R29, R41, 0x1, P2 ;  /* 0x0000001d262d1211 */ /* 0x000fe200010f0c29 */
[----:B------:R-:W-:Y:S01]  /*2e80*/  FMUL R59, R49, UR14 ;  /* 0x0000000e313b7c20 */ /* 0x000fe20008400000 */
[----:B------:R-:W-:-:S02]  /*2e90*/  @P1 PRMT R61, R54, 0x7604, R67 ;  /* 0x00007604363d1816 */ /* 0x000fc40000000043 */
[----:B------:R-:W-:Y:S02]  /*2ea0*/  FMNMX R30, |R49|, R30, !PT ;  /* 0x0000001e311e7209 */ /* 0x000fe40007800200 */
[----:B------:R-:W-:Y:S01]  /*2eb0*/  @P1 IADD3 R49, P2, R38, UR4, RZ ;  /* 0x0000000426311c10 */ /* 0x000fe2000ff5e0ff */
[----:B------:R-:W-:Y:S01]  /*2ec0*/  FMUL R31, R52, R31 ;  /* 0x0000001f341f7220 */ /* 0x000fe20000400000 */
[----:B------:R0:W-:Y:S02]  /*2ed0*/  @P1 STG.E.U16 desc[UR10][R44.64], R61 ;  /* 0x0000003d2c001986 */ /* 0x0001e4000c10150a */
[----:B------:R-:W-:Y:S02]  /*2ee0*/  @P1 IADD3.X R52, R41, UR8, RZ, P2, !PT ;  /* 0x0000000829341c10 */ /* 0x000fe400097fe4ff */
[----:B------:R-:W-:Y:S01]  /*2ef0*/  FMNMX R30, |R57|, R30, !PT ;  /* 0x0000001e391e7209 */ /* 0x000fe20007800200 */
[----:B------:R-:W-:Y:S01]  /*2f00*/  FMUL R68, R53, UR14 ;  /* 0x0000000e35447c20 */ /* 0x000fe20008400000 */
[----:B------:R-:W-:Y:S01]  /*2f10*/  FMUL R62, R31, UR14 ;  /* 0x0000000e1f3e7c20 */ /* 0x000fe20008400000 */
[----:B0-----:R-:W-:Y:S01]  /*2f20*/  @P1 LEA R44, P2, R49, R28, 0x1 ;  /* 0x0000001c312c1211 */ /* 0x001fe200078408ff */
[----:B------:R-:W-:-:S03]  /*2f30*/  FMUL R61, R57, UR14 ;  /* 0x0000000e393d7c20 */ /* 0x000fc60008400000 */
[----:B------:R-:W-:Y:S02]  /*2f40*/  @P1 LEA.HI.X R45, R49, R29, R52, 0x1, P2 ;  /* 0x0000001d312d1211 */ /* 0x000fe400010f0c34 */
[----:B------:R-:W-:Y:S02]  /*2f50*/  FMNMX R52, |R31|, R30, !PT ;  /* 0x0000001e1f347209 */ /* 0x000fe40007800200 */
[----:B------:R-:W-:Y:S02]  /*2f60*/  @P1 IADD3 R31, P2, R38, UR16, RZ ;  /* 0x00000010261f1c10 */ /* 0x000fe4000ff5e0ff */
[----:B------:R-:W-:Y:S02]  /*2f70*/  F2FP.SATFINITE.E4M3.F32.PACK_AB_MERGE_C R68, RZ, R68, RZ ;  /* 0x00000044ff44723e */ /* 0x000fe400048070ff */
[----:B------:R-:W-:Y:S02]  /*2f80*/  F2FP.SATFINITE.E4M3.F32.PACK_AB_MERGE_C R59, RZ, R59, RZ ;  /* 0x0000003bff3b723e */ /* 0x000fe400048070ff */
[----:B------:R-:W-:-:S02]  /*2f90*/  @P1 IADD3.X R72, R41, UR17, RZ, P2, !PT ;  /* 0x0000001129481c10 */ /* 0x000fc400097fe4ff */
[----:B------:R-:W-:Y:S02]  /*2fa0*/  F2FP.SATFINITE.E4M3.F32.PACK_AB_MERGE_C R61, RZ, R61, RZ ;  /* 0x0000003dff3d723e */ /* 0x000fe400048070ff */
[----:B------:R-:W-:Y:S02]  /*2fb0*/  F2FP.SATFINITE.E4M3.F32.PACK_AB_MERGE_C R62, RZ, R62, RZ ;  /* 0x0000003eff3e723e */ /* 0x000fe400048070ff */
[----:B------:R-:W-:Y:S02]  /*2fc0*/  @P1 LEA R30, P2, R31, R28, 0x1 ;  /* 0x0000001c1f1e1211 */ /* 0x000fe400078408ff */
[----:B------:R-:W-:Y:S02]  /*2fd0*/  @P1 PRMT R49, R59, 0x7604, R68 ;  /* 0x000076043b311816 */ /* 0x000fe40000000044 */
[----:B------:R-:W-:Y:S02]  /*2fe0*/  @P1 LEA.HI.X R31, R31, R29, R72, 0x1, P2 ;  /* 0x0000001d1f1f1211 */ /* 0x000fe400010f0c48 */
[----:B------:R-:W-:Y:S01]  /*2ff0*/  @P1 PRMT R53, R62, 0x7604, R61 ;  /* 0x000076043e351816 */ /* 0x000fe2000000003d */
[----:B------:R0:W-:Y:S04]  /*3000*/  @P1 STG.E.U16 desc[UR10][R44.64], R49 ;  /* 0x000000312c001986 */ /* 0x0001e8000c10150a */
[----:B------:R1:W-:Y:S01]  /*3010*/  @P1 STG.E.U16 desc[UR10][R30.64], R53 ;  /* 0x000000351e001986 */ /* 0x0003e2000c10150a */
[----:B------:R-:W-:Y:S01]  /*3020*/  FMUL R64, R64, R43 ;  /* 0x0000002b40407220 */ /* 0x000fe20000400000 */
[----:B------:R-:W-:Y:S01]  /*3030*/  FMUL R43, R63, R46 ;  /* 0x0000002e3f2b7220 */ /* 0x000fe20000400000 */
[----:B------:R-:W-:-:S02]  /*3040*/  FMUL R70, R39, R70 ;  /* 0x0000004627467220 */ /* 0x000fc40000400000 */
[----:B------:R-:W-:Y:S01]  /*3050*/  FMUL R46, R64, UR14 ;  /* 0x0000000e402e7c20 */ /* 0x000fe20008400000 */
[----:B------:R-:W-:Y:S01]  /*3060*/  BSSY B0, `(.L_x_11605) ;  /* 0x0000013000007945 */ /* 0x000fe20003800000 */
[C---:B0-----:R-:W-:Y:S01]  /*3070*/  FMNMX R49, |R47|.reuse, R52, !PT ;  /* 0x000000342f317209 */ /* 0x041fe20007800200 */
[----:B------:R-:W-:Y:S01]  /*3080*/  FMUL R44, R47, UR14 ;  /* 0x0000000e2f2c7c20 */ /* 0x000fe20008400000 */
[C---:B------:R-:W-:Y:S01]  /*3090*/  FMUL R45, R48.reuse, UR14 ;  /* 0x0000000e302d7c20 */ /* 0x040fe20008400000 */
[----:B------:R-:W-:Y:S02]  /*30a0*/  F2FP.SATFINITE.E4M3.F32.PACK_AB_MERGE_C R52, RZ, R46, RZ ;  /* 0x0000002eff34723e */ /* 0x000fe400048070ff */
[----:B------:R-:W-:Y:S01]  /*30b0*/  FMNMX R49, |R48|, R49, !PT ;  /* 0x0000003130317209 */ /* 0x000fe20007800200 */
[----:B------:R-:W-:Y:S01]  /*30c0*/  FMUL R48, R70, UR14 ;  /* 0x0000000e46307c20 */ /* 0x000fe20008400000 */
[----:B------:R-:W-:Y:S02]  /*30d0*/  F2FP.SATFINITE.E4M3.F32.PACK_AB_MERGE_C R44, RZ, R44, RZ ;  /* 0x0000002cff2c723e */ /* 0x000fe400048070ff */
[----:B------:R-:W-:Y:S01]  /*30e0*/  F2FP.SATFINITE.E4M3.F32.PACK_AB_MERGE_C R45, RZ, R45, RZ ;  /* 0x0000002dff2d723e */ /* 0x000fe200048070ff */
[----:B-1----:R-:W-:Y:S06]  /*30f0*/  @!P1 BRA `(.L_x_11606) ;  /* 0x0000000000249947 */ /* 0x002fec0003800000 */
[----:B------:R-:W-:Y:S01]  /*3100*/  MOV R31, UR4 ;  /* 0x00000004001f7c02 */ /* 0x000fe20008000f00 */
[----:B------:R-:W-:Y:S01]  /*3110*/  UIMAD UR9, UR8, 0x3, URZ ;  /* 0x00000003080978a4 */ /* 0x000fe2000f8e023f */
[----:B------:R-:W-:-:S03]  /*3120*/  MOV R39, R41 ;  /* 0x0000002900277202 */ /* 0x000fc60000000f00 */
[----:B------:R-:W-:-:S05]  /*3130*/  IMAD.WIDE.U32 R30, R31, 0x3, R38 ;  /* 0x000000031f1e7825 */ /* 0x000fca00078e0026 */
[----:B------:R-:W-:Y:S02]  /*3140*/  IADD3 R31, R31, UR9, RZ ;  /* 0x000000091f1f7c10 */ /* 0x000fe4000fffe0ff */
[----:B------:R-:W-:-:S04]  /*3150*/  LEA R46, P2, R30, R28, 0x1 ;  /* 0x0000001c1e2e7211 */ /* 0x000fc800078408ff */
[----:B------:R-:W-:Y:S02]  /*3160*/  LEA.HI.X R47, R30, R29, R31, 0x1, P2 ;  /* 0x0000001d1e2f7211 */ /* 0x000fe400010f0c1f */
[----:B------:R-:W-:-:S05]  /*3170*/  PRMT R31, R45, 0x7604, R44 ;  /* 0x000076042d1f7816 */ /* 0x000fca000000002c */
[----:B------:R0:W-:Y:S02]  /*3180*/  STG.E.U16 desc[UR10][R46.64], R31 ;  /* 0x0000001f2e007986 */ /* 0x0001e4000c10150a */
.L_x_11606:
[----:B------:R-:W-:Y:S05]  /*3190*/  BSYNC B0 ;  /* 0x0000000000007941 */ /* 0x000fea0003800000 */
.L_x_11605:
[----:B------:R-:W-:Y:S01]  /*31a0*/  FMUL R30, R65, UR14 ;  /* 0x0000000e411e7c20 */ /* 0x000fe20008400000 */
[----:B0-----:R-:W-:Y:S01]  /*31b0*/  FMUL R31, R51, UR14 ;  /* 0x0000000e331f7c20 */ /* 0x001fe20008400000 */
[----:B------:R-:W-:Y:S01]  /*31c0*/  F2FP.SATFINITE.E4M3.F32.PACK_AB_MERGE_C R57, RZ, R48, RZ ;  /* 0x00000030ff39723e */ /* 0x000fe200048070ff */
[----:B------:R-:W-:Y:S01]  /*31d0*/  FMUL R63, R42, UR14 ;  /* 0x0000000e2a3f7c20 */ /* 0x000fe20008400000 */
[----:B------:R-:W-:Y:S01]  /*31e0*/  FMNMX R53, |R64|, R49, !PT ;  /* 0x0000003140357209 */ /* 0x000fe20007800200 */
[----:B------:R-:W-:Y:S01]  /*31f0*/  BSSY B0, `(.L_x_11607) ;  /* 0x0000033000007945 */ /* 0x000fe20003800000 */
[----:B------:R-:W-:Y:S02]  /*3200*/  F2FP.SATFINITE.E4M3.F32.PACK_AB_MERGE_C R30, RZ, R30, RZ ;  /* 0x0000001eff1e723e */ /* 0x000fe400048070ff */
[----:B------:R-:W-:Y:S02]  /*3210*/  F2FP.SATFINITE.E4M3.F32.PACK_AB_MERGE_C R47, RZ, R31, RZ ;  /* 0x0000001fff2f723e */ /* 0x000fe400048070ff */
[----:B------:R-:W-:-:S02]  /*3220*/  @P1 PRMT R71, R57, 0x7604, R52 ;  /* 0x0000760439471816 */ /* 0x000fc40000000034 */
[----:B------:R-:W-:Y:S02]  /*3230*/  LOP3.LUT R31, R30, 0xffff, RZ, 0xc0, !PT ;  /* 0x0000ffff1e1f7812 */ /* 0x000fe400078ec0ff */
[----:B------:R-:W-:Y:S02]  /*3240*/  @P1 PRMT R69, R47, 0x7604, R30 ;  /* 0x000076042f451816 */ /* 0x000fe4000000001e */
[----:B------:R-:W-:Y:S02]  /*3250*/  LOP3.LUT R57, R57, 0xff, RZ, 0xc0, !PT ;  /* 0x000000ff39397812 */ /* 0x000fe400078ec0ff */
[----:B------:R-:W-:Y:S02]  /*3260*/  LOP3.LUT R30, R47, 0xffff, RZ, 0xc0, !PT ;  /* 0x0000ffff2f1e7812 */ /* 0x000fe400078ec0ff */
[----:B------:R-:W-:Y:S02]  /*3270*/  LOP3.LUT R52, R52, 0xff, RZ, 0xc0, !PT ;  /* 0x000000ff34347812 */ /* 0x000fe400078ec0ff */
[----:B------:R-:W-:-:S02]  /*3280*/  PRMT R57, R30, 0x7604, R57 ;  /* 0x000076041e397816 */ /* 0x000fc40000000039 */
[----:B------:R-:W-:Y:S02]  /*3290*/  IADD3 R30, P2, R28, UR4, RZ ;  /* 0x000000041c1e7c10 */ /* 0x000fe4000ff5e0ff */
[----:B------:R-:W-:Y:S02]  /*32a0*/  PRMT R52, R31, 0x7604, R52 ;  /* 0x000076041f347816 */ /* 0x000fe40000000034 */
[----:B------:R-:W-:Y:S02]  /*32b0*/  IADD3.X R31, R29, UR5, RZ, P2, !PT ;  /* 0x000000051d1f7c10 */ /* 0x000fe400097fe4ff */
[C---:B------:R-:W-:Y:S02]  /*32c0*/  @P1 LEA R48, P2, R38.reuse, R30, 0x1 ;  /* 0x0000001e26301211 */ /* 0x040fe400078408ff */
[----:B------:R-:W-:Y:S02]  /*32d0*/  F2FP.SATFINITE.E4M3.F32.PACK_AB_MERGE_C R72, RZ, R63, RZ ;  /* 0x0000003fff48723e */ /* 0x000fe400048070ff */
[----:B------:R-:W-:-:S02]  /*32e0*/  @P1 LEA.HI.X R49, R38, R31, R41, 0x1, P2 ;  /* 0x0000001f26311211 */ /* 0x000fc400010f0c29 */
[----:B------:R-:W-:Y:S01]  /*32f0*/  @P1 IADD3 R47, P2, R38, UR4, RZ ;  /* 0x00000004262f1c10 */ /* 0x000fe2000ff5e0ff */
[----:B------:R-:W-:Y:S01]  /*3300*/  IMAD.U32 R63, R72, 0x10000, RZ ;  /* 0x00010000483f7824 */ /* 0x000fe200078e00ff */
[----:B------:R-:W-:Y:S01]  /*3310*/  LOP3.LUT R52, R52, 0xffff, RZ, 0xc0, !PT ;  /* 0x0000ffff34347812 */ /* 0x000fe200078ec0ff */
[----:B------:R0:W-:Y:S01]  /*3320*/  @P1 STG.E.U16 desc[UR10][R48.64], R71 ;  /* 0x0000004730001986 */ /* 0x0001e2000c10150a */
[----:B------:R-:W-:Y:S02]  /*3330*/  @P1 IADD3.X R64, R41, UR8, RZ, P2, !PT ;  /* 0x0000000829401c10 */ /* 0x000fe400097fe4ff */
[----:B------:R-:W-:Y:S02]  /*3340*/  @P1 LEA R46, P2, R47, R30, 0x1 ;  /* 0x0000001e2f2e1211 */ /* 0x000fe400078408ff */
[----:B------:R-:W-:Y:S02]  /*3350*/  LOP3.LUT R57, R57, 0xffff, RZ, 0xc0, !PT ;  /* 0x0000ffff39397812 */ /* 0x000fe400078ec0ff */
[----:B------:R-:W-:Y:S01]  /*3360*/  @P1 LEA.HI.X R47, R47, R31, R64, 0x1, P2 ;  /* 0x0000001f2f2f1211 */ /* 0x000fe200010f0c40 */
[----:B------:R-:W-:Y:S01]  /*3370*/  FMUL R64, R43, UR14 ;  /* 0x0000000e2b407c20 */ /* 0x000fe20008400000 */
[----:B------:R-:W-:-:S02]  /*3380*/  LOP3.LUT R63, R52, 0xff0000, R63, 0xf8, !PT ;  /* 0x00ff0000343f7812 */ /* 0x000fc400078ef83f */
[----:B------:R-:W-:Y:S01]  /*3390*/  FMNMX R70, |R70|, R53, !PT ;  /* 0x0000003546467209 */ /* 0x000fe20007800200 */
[----:B------:R1:W-:Y:S01]  /*33a0*/  @P1 STG.E.U16 desc[UR10][R46.64], R69 ;  /* 0x000000452e001986 */ /* 0x0003e2000c10150a */
[----:B------:R-:W-:Y:S01]  /*33b0*/  F2FP.SATFINITE.E4M3.F32.PACK_AB_MERGE_C R73, RZ, R64, RZ ;  /* 0x00000040ff49723e */ /* 0x000fe200048070ff */
[----:B------:R-:W-:Y:S01]  /*33c0*/  FMUL R64, R55, UR14 ;  /* 0x0000000e37407c20 */ /* 0x000fe20008400000 */
[----:B------:R-:W-:Y:S02]  /*33d0*/  FMUL R53, R56, UR14 ;  /* 0x0000000e38357c20 */ /* 0x000fe40008400000 */
[C---:B0-----:R-:W-:Y:S02]  /*33e0*/  SHF.L.U32 R48, R73.reuse, 0x10, RZ ;  /* 0x0000001049307819 */ /* 0x041fe400000006ff */
[----:B------:R-:W-:Y:S02]  /*33f0*/  @P1 PRMT R49, R73, 0x7604, R72 ;  /* 0x0000760449311816 */ /* 0x000fe40000000048 */
[----:B------:R-:W-:-:S02]  /*3400*/  LOP3.LUT R52, R57, 0xff0000, R48, 0xf8, !PT ;  /* 0x00ff000039347812 */ /* 0x000fc400078ef830 */
[----:B------:R-:W-:Y:S02]  /*3410*/  F2FP.SATFINITE.E4M3.F32.PACK_AB_MERGE_C R64, RZ, R64, RZ ;  /* 0x00000040ff40723e */ /* 0x000fe400048070ff */
[----:B-1----:R-:W-:Y:S02]  /*3420*/  @P1 IADD3 R47, P2, R38, UR16, RZ ;  /* 0x00000010262f1c10 */ /* 0x002fe4000ff5e0ff */
[----:B------:R-:W-:Y:S02]  /*3430*/  F2FP.SATFINITE.E4M3.F32.PACK_AB_MERGE_C R53, RZ, R53, RZ ;  /* 0x00000035ff35723e */ /* 0x000fe400048070ff */
[----:B------:R-:W-:Y:S02]  /*3440*/  @P1 IADD3.X R48, R41, UR17, RZ, P2, !PT ;  /* 0x0000001129301c10 */ /* 0x000fe400097fe4ff */
[----:B------:R-:W-:-:S04]  /*3450*/  @P1 LEA R46, P2, R47, R30, 0x1 ;  /* 0x0000001e2f2e1211 */ /* 0x000fc800078408ff */
[----:B------:R-:W-:-:S05]  /*3460*/  @P1 LEA.HI.X R47, R47, R31, R48, 0x1, P2 ;  /* 0x0000001f2f2f1211 */ /* 0x000fca00010f0c30 */
[----:B------:R0:W-:Y:S01]  /*3470*/  @P1 STG.E.U16 desc[UR10][R46.64], R49 ;  /* 0x000000312e001986 */ /* 0x0001e2000c10150a */
[----:B------:R-:W-:Y:S05]  /*3480*/  @!P1 BRA `(.L_x_11608) ;  /* 0x0000000000249947 */ /* 0x000fea0003800000 */
[----:B0-----:R-:W-:Y:S01]  /*3490*/  MOV R47, UR4 ;  /* 0x00000004002f7c02 */ /* 0x001fe20008000f00 */
        /* <DEDUP_REMOVED lines=8> */
.L_x_11608:
[----:B------:R-:W-:Y:S05]  /*3520*/  BSYNC B0 ;  /* 0x0000000000007941 */ /* 0x000fea0003800000 */
.L_x_11607:
[----:B------:R-:W-:Y:S01]  /*3530*/  IADD3 R38, R12, 0x2, RZ ;  /* 0x000000020c267810 */ /* 0x000fe20007ffe0ff */
[----:B------:R-:W-:Y:S01]  /*3540*/  USHF.L.U32 UR9, UR4, 0x2, URZ ;  /* 0x0000000204097899 */ /* 0x000fe2000800063f */
[----:B0-----:R-:W-:Y:S01]  /*3550*/  IADD3 R46, R13, 0x1e, RZ ;  /* 0x0000001e0d2e7810 */ /* 0x001fe20007ffe0ff */
[----:B------:R-:W-:Y:S01]  /*3560*/  USHF.L.U64.HI UR15, UR4, 0x2, UR5 ;  /* 0x00000002040f7899 */ /* 0x000fe20008010205 */
[----:B------:R-:W-:Y:S02]  /*3570*/  ISETP.GE.U32.AND P1, PT, R38, R11, PT ;  /* 0x0000000b2600720c */ /* 0x000fe40003f26070 */
[----:B------:R-:W-:Y:S02]  /*3580*/  LOP3.LUT R46, R46, 0x1f, RZ, 0xc0, !PT ;  /* 0x0000001f2e2e7812 */ /* 0x000fe400078ec0ff */
[----:B------:R-:W-:Y:S02]  /*3590*/  IADD3 R57, P2, R34, UR9, RZ ;  /* 0x0000000922397c10 */ /* 0x000fe4000ff5e0ff */
[----:B------:R-:W-:-:S02]  /*35a0*/  ISETP.LT.U32.AND P1, PT, R46, R9, !P1 ;  /* 0x000000092e00720c */ /* 0x000fc40004f21070 */
[----:B------:R-:W-:Y:S02]  /*35b0*/  IADD3.X R47, R66, UR15, RZ, P2, !PT ;  /* 0x0000000f422f7c10 */ /* 0x000fe400097fe4ff */
[----:B------:R-:W-:Y:S02]  /*35c0*/  LOP3.LUT R67, R67, 0xff, RZ, 0xc0, !PT ;  /* 0x000000ff43437812 */ /* 0x000fe400078ec0ff */
[----:B------:R-:W-:Y:S02]  /*35d0*/  LOP3.LUT R68, R68, 0xffff, RZ, 0xc0, !PT ;  /* 0x0000ffff44447812 */ /* 0x000fe400078ec0ff */
[----:B------:R-:W-:Y:S02]  /*35e0*/  IADD3 R34, P2, R46, R57, RZ ;  /* 0x000000392e227210 */ /* 0x000fe40007f5e0ff */
[----:B------:R-:W-:Y:S02]  /*35f0*/  PRMT R66, R68, 0x7604, R67 ;  /* 0x0000760444427816 */ /* 0x000fe40000000043 */
[----:B------:R-:W-:-:S02]  /*3600*/  IADD3.X R35, RZ, R47, RZ, P2, !PT ;  /* 0x0000002fff237210 */ /* 0x000fc400017fe4ff */
[----:B------:R-:W-:Y:S02]  /*3610*/  @!P1 CS2R R48, SRZ ;  /* 0x0000000000309805 */ /* 0x000fe4000001ff00 */
[----:B------:R-:W-:Y:S02]  /*3620*/  @P1 IADD3 R68, P2, R34, UR9, RZ ;  /* 0x0000000922441c10 */ /* 0x000fe4000ff5e0ff */
[----:B------:R-:W-:Y:S02]  /*3630*/  FMNMX R70, |R65|, R70, !PT ;  /* 0x0000004641467209 */ /* 0x000fe40007800200 */
[----:B------:R-:W-:Y:S02]  /*3640*/  @P1 IADD3.X R37, R35, UR15, RZ, P2, !PT ;  /* 0x0000000f23251c10 */ /* 0x000fe400097fe4ff */
[C---:B-1----:R-:W-:Y:S02]  /*3650*/  @P1 SHF.L.U32 R41, R68.reuse, 0x2, RZ ;  /* 0x0000000244291819 */ /* 0x042fe400000006ff */
[----:B------:R-:W-:-:S02]  /*3660*/  @P1 SHF.L.U64.HI R68, R68, 0x2, R37 ;  /* 0x0000000244441819 */ /* 0x000fc40000010225 */
[----:B------:R-:W-:Y:S01]  /*3670*/  @P1 IADD3 R38, P2, R41, R6, RZ ;  /* 0x0000000629261210 */ /* 0x000fe20007f5e0ff */
[----:B------:R-:W-:-:S03]  /*3680*/  ULOP3.LUT UR9, UR16, 0xfffffffc, URZ, 0xc0, !UPT ;  /* 0xfffffffc10097892 */ /* 0x000fc6000f8ec03f */
[C---:B------:R-:W-:Y:S02]  /*3690*/  @P1 IADD3.X R39, R68.reuse, R5, RZ, P2, !PT ;  /* 0x0000000544271210 */ /* 0x040fe400017fe4ff */
[----:B------:R-:W-:Y:S01]  /*36a0*/  @P1 IADD3 R40, P2, R41, R4, RZ ;  /* 0x0000000429281210 */ /* 0x000fe20007f5e0ff */
[----:B------:R-:W-:Y:S01]  /*36b0*/  VOTEU.ANY UP0, P1 ;  /* 0x00000000003f7886 */ /* 0x000fe20000800100 */
[----:B------:R-:W-:Y:S01]  /*36c0*/  ULOP3.LUT UR15, UR16, 0xfffffffc, URZ, 0xc0, !UPT ;  /* 0xfffffffc100f7892 */ /* 0x000fe2000f8ec03f */
[----:B------:R0:W5:Y:S01]  /*36d0*/  @P1 LDG.E R48, desc[UR10][R38.64] ;  /* 0x0000000a26301981 */ /* 0x000162000c1e1900 */
[----:B------:R-:W-:Y:S02]  /*36e0*/  @P1 IADD3.X R41, R68, R3, RZ, P2, !PT ;  /* 0x0000000344291210 */ /* 0x000fe400017fe4ff */
[----:B------:R-:W-:Y:S02]  /*36f0*/  IADD3 R37, P2, R36, UR9, RZ ;  /* 0x0000000924257c10 */ /* 0x000fe4000ff5e0ff */
[----:B------:R-:W-:Y:S01]  /*3700*/  LOP3.LUT R54, R54, 0xff, RZ, 0xc0, !PT ;  /* 0x000000ff36367812 */ /* 0x000fe200078ec0ff */
[----:B------:R1:W5:Y:S01]  /*3710*/  @P1 LDG.E R49, desc[UR10][R40.64] ;  /* 0x0000000a28311981 */ /* 0x000362000c1e1900 */
[----:B------:R-:W-:Y:S01]  /*3720*/  IADD3.X R50, R50, UR17, RZ, P2, !PT ;  /* 0x0000001132327c10 */ /* 0x000fe200097fe4ff */
[----:B------:R-:W-:Y:S01]  /*3730*/  @UP0 ULOP3.LUT UR9, UR17, 0x3fffffff, URZ, 0xc0, !UPT ;  /* 0x3fffffff11090892 */ /* 0x000fe2000f8ec03f */
[----:B------:R-:W-:-:S04]  /*3740*/  IADD3 R36, P2, R46, R37, RZ ;  /* 0x000000252e247210 */ /* 0x000fc80007f5e0ff */
[----:B------:R-:W-:Y:S02]  /*3750*/  IADD3.X R37, RZ, R50, RZ, P2, !PT ;  /* 0x00000032ff257210 */ /* 0x000fe400017fe4ff */
[----:B0-----:R-:W-:Y:S02]  /*3760*/  @P1 IADD3 R39, P2, R36, UR15, RZ ;  /* 0x0000000f24271c10 */ /* 0x001fe4000ff5e0ff */
[----:B------:R-:W-:Y:S02]  /*3770*/  LOP3.LUT R59, R59, 0xffff, RZ, 0xc0, !PT ;  /* 0x0000ffff3b3b7812 */ /* 0x000fe400078ec0ff */
[----:B------:R-:W-:Y:S02]  /*3780*/  @P1 IADD3.X R50, R37, UR9, RZ, P2, !PT ;  /* 0x0000000925321c10 */ /* 0x000fe400097fe4ff */
[----:B------:R-:W-:Y:S02]  /*3790*/  @P1 LEA R38, P2, R39, R8, 0x2 ;  /* 0x0000000827261211 */ /* 0x000fe400078410ff */
[----:B------:R-:W-:-:S02]  /*37a0*/  PRMT R54, R59, 0x7604, R54 ;  /* 0x000076043b367816 */ /* 0x000fc40000000036 */
[----:B------:R-:W-:Y:S02]  /*37b0*/  @P1 LEA.HI.X R39, R39, R7, R50, 0x2, P2 ;  /* 0x0000000727271211 */ /* 0x000fe400010f1432 */
[----:B------:R-:W-:Y:S02]  /*37c0*/  @!P1 MOV R50, RZ ;  /* 0x000000ff00329202 */ /* 0x000fe40000000f00 */
[----:B------:R-:W-:Y:S02]  /*37d0*/  FMNMX R59, |R51|, R70, !PT ;  /* 0x00000046333b7209 */ /* 0x000fe40007800200 */
[----:B------:R-:W-:Y:S02]  /*37e0*/  SHF.L.U32 R61, R61, 0x10, RZ ;  /* 0x000000103d3d7819 */ /* 0x000fe400000006ff */
[----:B------:R-:W-:Y:S01]  /*37f0*/  SHF.L.U32 R62, R62, 0x10, RZ ;  /* 0x000000103e3e7819 */ /* 0x000fe200000006ff */
[----:B------:R0:W5:Y:S01]  /*3800*/  @P1 LDG.E R50, desc[UR10][R38.64] ;  /* 0x0000000a26321981 */ /* 0x000162000c1e1900 */
[----:B------:R-:W-:Y:S01]  /*3810*/  LOP3.LUT R66, R66, 0xffff, RZ, 0xc0, !PT ;  /* 0x0000ffff42427812 */ /* 0x000fe200078ec0ff */
[----:B------:R-:W-:Y:S01]  /*3820*/  BSSY B0, `(.L_x_11609) ;  /* 0x0000027000007945 */ /* 0x000fe20003800000 */
[----:B-1----:R-:W-:-:S02]  /*3830*/  LOP3.LUT R41, R54, 0xffff, RZ, 0xc0, !PT ;  /* 0x0000ffff36297812 */ /* 0x002fc400078ec0ff */
[----:B------:R-:W-:Y:S02]  /*3840*/  FMNMX R42, |R42|, R59, !PT ;  /* 0x0000003b2a2a7209 */ /* 0x000fe40007800200 */
[----:B------:R-:W-:Y:S02]  /*3850*/  LOP3.LUT R64, R64, 0xffff, RZ, 0xc0, !PT ;  /* 0x0000ffff40407812 */ /* 0x000fe400078ec0ff */
[----:B------:R-:W-:Y:S02]  /*3860*/  LOP3.LUT R66, R66, 0xff0000, R61, 0xf8, !PT ;  /* 0x00ff000042427812 */ /* 0x000fe400078ef83d */
[----:B0-----:R-:W-:Y:S02]  /*3870*/  LOP3.LUT R39, R53, 0xffff, RZ, 0xc0, !PT ;  /* 0x0000ffff35277812 */ /* 0x001fe400078ec0ff */
[----:B------:R-:W-:Y:S02]  /*3880*/  LOP3.LUT R41, R41, 0xff0000, R62, 0xf8, !PT ;  /* 0x00ff000029297812 */ /* 0x000fe400078ef83e */
[----:B------:R-:W-:-:S02]  /*3890*/  LOP3.LUT R53, R44, 0xffff, RZ, 0xc0, !PT ;  /* 0x0000ffff2c357812 */ /* 0x000fc400078ec0ff */
[----:B------:R-:W-:Y:S02]  /*38a0*/  LOP3.LUT R54, R45, 0xffff, RZ, 0xc0, !PT ;  /* 0x0000ffff2d367812 */ /* 0x000fe400078ec0ff */
[----:B------:R-:W-:Y:S02]  /*38b0*/  FMNMX R42, |R43|, R42, !PT ;  /* 0x0000002a2b2a7209 */ /* 0x000fe40007800200 */
[----:B------:R-:W-:Y:S02]  /*38c0*/  LEA R51, R64, R63, 0x18 ;  /* 0x0000003f40337211 */ /* 0x000fe400078ec0ff */
[----:B------:R-:W-:Y:S02]  /*38d0*/  @!P1 CS2R R62, SRZ ;  /* 0x00000000003e9805 */ /* 0x000fe4000001ff00 */
[----:B------:R-:W-:Y:S02]  /*38e0*/  LEA R52, R39, R52, 0x18 ;  /* 0x0000003427347211 */ /* 0x000fe400078ec0ff */
[----:B------:R-:W-:-:S02]  /*38f0*/  @!P1 CS2R R64, SRZ ;  /* 0x0000000000409805 */ /* 0x000fc4000001ff00 */
[----:B------:R-:W-:Y:S02]  /*3900*/  LEA R53, R53, R66, 0x18 ;  /* 0x0000004235357211 */ /* 0x000fe400078ec0ff */
[----:B------:R-:W-:Y:S02]  /*3910*/  LEA R54, R54, R41, 0x18 ;  /* 0x0000002936367211 */ /* 0x000fe400078ec0ff */
[----:B------:R-:W-:Y:S02]  /*3920*/  FMNMX R55, |R55|, R42, !PT ;  /* 0x0000002a37377209 */ /* 0x000fe40007800200 */
[----:B------:R-:W-:Y:S02]  /*3930*/  @!P1 MOV R61, RZ ;  /* 0x000000ff003d9202 */ /* 0x000fe40000000f00 */
        /* <DEDUP_REMOVED lines=9> */
[C---:B------:R-:W-:Y:S01]  /*39d0*/  SHF.L.U32 R45, R40.reuse, 0x2, RZ ;  /* 0x00000002282d7819 */ /* 0x040fe200000006ff */
[----:B------:R-:W-:Y:S01]  /*39e0*/  VIADD R39, R39, UR9 ;  /* 0x0000000927277c36 */ /* 0x000fe20008000000 */
[----:B------:R-:W-:Y:S02]  /*39f0*/  SHF.L.U64.HI R66, R40, 0x2, R41 ;  /* 0x0000000228427819 */ /* 0x000fe40000010229 */
[----:B------:R-:W-:Y:S02]  /*3a00*/  LEA R40, P2, R38, R8, 0x2 ;  /* 0x0000000826287211 */ /* 0x000fe400078410ff */
[C---:B------:R-:W-:Y:S02]  /*3a10*/  IADD3 R42, P3, R45.reuse, R6, RZ ;  /* 0x000000062d2a7210 */ /* 0x040fe40007f7e0ff */
[----:B------:R-:W-:-:S02]  /*3a20*/  IADD3 R44, P4, R45, R4, RZ ;  /* 0x000000042d2c7210 */ /* 0x000fc40007f9e0ff */
[----:B------:R-:W-:Y:S02]  /*3a30*/  LEA.HI.X R41, R38, R7, R39, 0x2, P2 ;  /* 0x0000000726297211 */ /* 0x000fe400010f1427 */
[C---:B------:R-:W-:Y:S02]  /*3a40*/  IADD3.X R43, R66.reuse, R5, RZ, P3, !PT ;  /* 0x00000005422b7210 */ /* 0x040fe40001ffe4ff */
[----:B------:R-:W-:Y:S01]  /*3a50*/  IADD3.X R45, R66, R3, RZ, P4, !PT ;  /* 0x00000003422d7210 */ /* 0x000fe200027fe4ff */
[----:B------:R0:W5:Y:S04]  /*3a60*/  LDG.E R61, desc[UR10][R40.64] ;  /* 0x0000000a283d7981 */ /* 0x000168000c1e1900 */
[----:B------:R0:W5:Y:S04]  /*3a70*/  LDG.E R63, desc[UR10][R42.64] ;  /* 0x0000000a2a3f7981 */ /* 0x000168000c1e1900 */
[----:B------:R0:W5:Y:S02]  /*3a80*/  LDG.E R65, desc[UR10][R44.64] ;  /* 0x0000000a2c417981 */ /* 0x000164000c1e1900 */
.L_x_11610:
[----:B------:R-:W-:Y:S05]  /*3a90*/  BSYNC B0 ;  /* 0x0000000000007941 */ /* 0x000fea0003800000 */
.L_x_11609:
        /* <DEDUP_REMOVED lines=25> */
.L_x_11612:
[----:B------:R-:W-:Y:S05]  /*3c30*/  BSYNC B0 ;  /* 0x0000000000007941 */ /* 0x000fea0003800000 */
.L_x_11611:
[----:B------:R-:W-:Y:S01]  /*3c40*/  BSSY B0, `(.L_x_11613) ;  /* 0x000001c000007945 */ /* 0x000fe20003800000 */
[----:B01----:R-:W-:Y:S02]  /*3c50*/  @!P1 MOV R42, RZ ;  /* 0x000000ff002a9202 */ /* 0x003fe40000000f00 */
[----:B------:R-:W-:Y:S02]  /*3c60*/  @!P1 MOV R38, RZ ;  /* 0x000000ff00269202 */ /* 0x000fe40000000f00 */
[----:B------:R-:W-:Y:S01]  /*3c70*/  @!P1 MOV R40, RZ ;  /* 0x000000ff00289202 */ /* 0x000fe20000000f00 */
[----:B------:R-:W-:Y:S06]  /*3c80*/  @!P1 BRA `(.L_x_11614) ;  /* 0x00000000005c9947 */ /* 0x000fec0003800000 */
        /* <DEDUP_REMOVED lines=10> */
[----:B------:R-:W-:-:S03]  /*3d30*/  IMAD.WIDE.U32 R34, R41, 0x7, R34 ;  /* 0x0000000729227825 */ /* 0x000fc600078e0022 */
[C---:B------:R-:W-:Y:S01]  /*3d40*/  SHF.L.U64.HI R42, R38.reuse, 0x2, R37 ;  /* 0x00000002262a7819 */ /* 0x040fe20000010225 */
[----:B------:R-:W-:Y:S01]  /*3d50*/  IMAD.SHL.U32 R41, R38, 0x4, RZ ;  /* 0x0000000426297824 */ /* 0x000fe200078e00ff */
[----:B------:R-:W-:Y:S02]  /*3d60*/  IADD3 R35, R35, UR9, RZ ;  /* 0x0000000923237c10 */ /* 0x000fe4000fffe0ff */
[C---:B------:R-:W-:Y:S02]  /*3d70*/  LEA R36, P2, R34.reuse, R8, 0x2 ;  /* 0x0000000822247211 */ /* 0x040fe400078410ff */
[C---:B------:R-:W-:Y:S02]  /*3d80*/  IADD3 R38, P3, R41.reuse, R6, RZ ;  /* 0x0000000629267210 */ /* 0x040fe40007f7e0ff */
[----:B------:R-:W-:Y:S02]  /*3d90*/  IADD3 R40, P4, R41, R4, RZ ;  /* 0x0000000429287210 */ /* 0x000fe40007f9e0ff */
[----:B------:R-:W-:-:S02]  /*3da0*/  LEA.HI.X R37, R34, R7, R35, 0x2, P2 ;  /* 0x0000000722257211 */ /* 0x000fc400010f1423 */
[C---:B------:R-:W-:Y:S02]  /*3db0*/  IADD3.X R39, R42.reuse, R5, RZ, P3, !PT ;  /* 0x000000052a277210 */ /* 0x040fe40001ffe4ff */
[----:B------:R-:W-:Y:S02]  /*3dc0*/  IADD3.X R41, R42, R3, RZ, P4, !PT ;  /* 0x000000032a297210 */ /* 0x000fe400027fe4ff */
[----:B------:R0:W5:Y:S04]  /*3dd0*/  LDG.E R42, desc[UR10][R36.64] ;  /* 0x0000000a242a7981 */ /* 0x000168000c1e1900 */
[----:B------:R0:W5:Y:S04]  /*3de0*/  LDG.E R38, desc[UR10][R38.64] ;  /* 0x0000000a26267981 */ /* 0x000168000c1e1900 */
[----:B------:R0:W5:Y:S02]  /*3df0*/  LDG.E R40, desc[UR10][R40.64] ;  /* 0x0000000a28287981 */ /* 0x000164000c1e1900 */
.L_x_11614:
[----:B------:R-:W-:Y:S05]  /*3e00*/  BSYNC B0 ;  /* 0x0000000000007941 */ /* 0x000fea0003800000 */
.L_x_11613:
[--C-:B0-----:R-:W-:Y:S01]  /*3e10*/  HADD2.F32 R41, -RZ, R58.reuse.H0_H0 ;  /* 0x2000003aff297230 */ /* 0x101fe20000004100 */
[----:B------:R-:W-:Y:S01]  /*3e20*/  FMNMX R55, |R56|, R55, !PT ;  /* 0x0000003738377209 */ /* 0x000fe20007800200 */
[----:B------:R-:W-:Y:S01]  /*3e30*/  HADD2.F32 R58, -RZ, R58.H1_H1 ;  /* 0x3000003aff3a7230 */ /* 0x000fe20000004100 */
[----:B------:R-:W-:Y:S02]  /*3e40*/  BSSY B0, `(.L_x_11615) ;  /* 0x00001d9000007945 */ /* 0x000fe40003800000 */
[C---:B------:R-:W-:Y:S01]  /*3e50*/  FMUL R34, R41.reuse, 0.044714998453855514526 ;  /* 0x3d37271329227820 */ /* 0x040fe20000400000 */
[C---:B------:R-:W-:Y:S01]  /*3e60*/  FMUL R36, R41.reuse, 0.79788458347320556641 ;  /* 0x3f4c422a29247820 */ /* 0x040fe20000400000 */
[C---:B------:R-:W-:Y:S02]  /*3e70*/  FMUL R56, R41.reuse, 0.10703222453594207764 ;  /* 0x3ddb33b629387820 */ /* 0x040fe40000400000 */
[C---:B------:R-:W-:Y:S02]  /*3e80*/  FFMA R35, R41.reuse, R34, 1 ;  /* 0x3f80000029237423 */ /* 0x040fe40000000022 */
[----:B------:R-:W-:-:S02]  /*3e90*/  FFMA R56, R41, R56, 0.79788458347320556641 ;  /* 0x3f4c422a29387423 */ /* 0x000fc40000000038 */
[----:B------:R-:W-:Y:S01]  /*3ea0*/  FMUL R36, R36, R35 ;  /* 0x0000002324247220 */ /* 0x000fe20000400000 */
[----:B------:R-:W-:-:S03]  /*3eb0*/  FMUL R35, R58, 0.044714998453855514526 ;  /* 0x3d3727133a237820 */ /* 0x000fc60000400000 */
[----:B------:R-:W-:Y:S01]  /*3ec0*/  FMUL R34, |R36|, 2.8853900432586669922 ;  /* 0x4038aa3b24227820 */ /* 0x000fe20000400200 */
[C---:B------:R-:W-:Y:S01]  /*3ed0*/  FFMA R44, R58.reuse, R35, 1 ;  /* 0x3f8000003a2c7423 */ /* 0x040fe20000000023 */
[----:B------:R-:W-:Y:S01]  /*3ee0*/  FMUL R35, R58, 0.79788458347320556641 ;  /* 0x3f4c422a3a237820 */ /* 0x000fe20000400000 */
[C---:B------:R-:W-:Y:S01]  /*3ef0*/  FMUL R39, R36.reuse, R36 ;  /* 0x0000002424277220 */ /* 0x040fe20000400000 */
[C---:B------:R-:W-:Y:S02]  /*3f00*/  FSETP.GE.AND P3, PT, |R36|.reuse, 0.60000002384185791016, PT ;  /* 0x3f19999a2400780b */ /* 0x040fe40003f66200 */
[----:B------:R-:W0:Y:S01]  /*3f10*/  MUFU.EX2 R34, R34 ;  /* 0x0000002200227308 */ /* 0x000e220000000800 */
[----:B------:R-:W-:Y:S01]  /*3f20*/  FMUL R35, R35, R44 ;  /* 0x0000002c23237220 */ /* 0x000fe20000400000 */
[----:B------:R-:W-:-:S03]  /*3f30*/  FSETP.GE.AND P2, PT, |R36|, 9.010913848876953125, PT ;  /* 0x41102cb42400780b */ /* 0x000fc60003f46200 */
[----:B------:R-:W-:-:S06]  /*3f40*/  FMUL R43, |R35|, 2.8853900432586669922 ;  /* 0x4038aa3b232b7820 */ /* 0x000fcc0000400200 */
[----:B------:R-:W1:Y:S01]  /*3f50*/  MUFU.EX2 R43, R43 ;  /* 0x0000002b002b7308 */ /* 0x000e620000000800 */
[----:B0-----:R-:W-:Y:S01]  /*3f60*/  FADD R37, R34, 1 ;  /* 0x3f80000022257421 */ /* 0x001fe20000000000 */
[----:B------:R-:W-:-:S06]  /*3f70*/  FFMA R34, R39, R23, -0.052303962409496307373 ;  /* 0xbd563cae27227423 */ /* 0x000fcc0000000017 */
[----:B------:R-:W0:Y:S01]  /*3f80*/  MUFU.RCP R44, R37 ;  /* 0x00000025002c7308 */ /* 0x000e220000001000 */
[----:B------:R-:W-:-:S04]  /*3f90*/  FFMA R34, R39, R34, 0.1331529766321182251 ;  /* 0x3e08594127227423 */ /* 0x000fc80000000022 */
[----:B------:R-:W-:Y:S01]  /*3fa0*/  FFMA R34, R39, R34, -0.33332768082618713379 ;  /* 0xbeaaa9ed27227423 */ /* 0x000fe20000000022 */
[----:B-1----:R-:W-:-:S03]  /*3fb0*/  FADD R45, R43, 1 ;  /* 0x3f8000002b2d7421 */ /* 0x002fc60000000000 */
[----:B------:R-:W-:Y:S01]  /*3fc0*/  FFMA R39, R39, R34, RZ ;  /* 0x0000002227277223 */ /* 0x000fe200000000ff */
[----:B------:R-:W-:-:S04]  /*3fd0*/  FMUL R34, R41, 0.035677410662174224854 ;  /* 0x3d12227a29227820 */ /* 0x000fc80000400000 */
[----:B------:R-:W-:Y:S01]  /*3fe0*/  FFMA R34, R41, R34, 0.79788458347320556641 ;  /* 0x3f4c422a29227423 */ /* 0x000fe20000000022 */
[----:B0-----:R-:W-:-:S05]  /*3ff0*/  FFMA R44, R44, -2, R25 ;  /* 0xc00000002c2c7823 */ /* 0x001fca0000000019 */
[----:B------:R-:W-:Y:S02]  /*4000*/  FSEL R37, R44, 1, !P2 ;  /* 0x3f8000002c257808 */ /* 0x000fe40005000000 */
[----:B------:R-:W0:Y:S01]  /*4010*/  MUFU.RCP R44, R45 ;  /* 0x0000002d002c7308 */ /* 0x000e220000001000 */
[----:B------:R-:W-:Y:S02]  /*4020*/  FSETP.GE.AND P2, PT, |R35|, 9.010913848876953125, PT ;  /* 0x41102cb42300780b */ /* 0x000fe40003f46200 */
[--C-:B------:R-:W-:Y:S01]  /*4030*/  LOP3.LUT R37, R37, 0x80000000, R36.reuse, 0xb8, !PT ;  /* 0x8000000025257812 */ /* 0x100fe200078eb824 */
[----:B------:R-:W-:Y:S01]  /*4040*/  @!P3 FFMA R37, R36, R39, R36 ;  /* 0x000000272425b223 */ /* 0x000fe20000000024 */
[----:B------:R-:W-:Y:S01]  /*4050*/  FMUL R36, R35, R35 ;  /* 0x0000002323247220 */ /* 0x000fe20000400000 */
[----:B------:R-:W-:Y:S01]  /*4060*/  FMUL R39, R41, R34 ;  /* 0x0000002229277220 */ /* 0x000fe20000400000 */
[----:B------:R-:W-:Y:S02]  /*4070*/  FSETP.GE.AND P3, PT, |R35|, 0.60000002384185791016, PT ;  /* 0x3f19999a2300780b */ /* 0x000fe40003f66200 */
[----:B------:R-:W-:-:S04]  /*4080*/  FFMA R43, R36, R23, -0.052303962409496307373 ;  /* 0xbd563cae242b7423 */ /* 0x000fc80000000017 */
[----:B------:R-:W-:Y:S01]  /*4090*/  FFMA R67, R36, R43, 0.1331529766321182251 ;  /* 0x3e08594124437423 */ /* 0x000fe2000000002b */
[C---:B------:R-:W-:Y:S01]  /*40a0*/  FMUL R43, |R39|.reuse, 2.8853900432586669922 ;  /* 0x4038aa3b272b7820 */ /* 0x040fe20000400200 */
[----:B0-----:R-:W-:Y:S02]  /*40b0*/  FFMA R44, R44, -2, R25 ;  /* 0xc00000002c2c7823 */ /* 0x001fe40000000019 */
[----:B------:R-:W-:Y:S01]  /*40c0*/  FFMA R34, R36, R67, -0.33332768082618713379 ;  /* 0xbeaaa9ed24227423 */ /* 0x000fe20000000043 */
[----:B------:R-:W-:Y:S02]  /*40d0*/  FMUL R67, R58, 0.5 ;  /* 0x3f0000003a437820 */ /* 0x000fe40000400000 */
[----:B------:R-:W0:Y:S01]  /*40e0*/  MUFU.EX2 R43, R43 ;  /* 0x0000002b002b7308 */ /* 0x000e220000000800 */
[----:B------:R-:W-:Y:S01]  /*40f0*/  FSEL R44, R44, 1, !P2 ;  /* 0x3f8000002c2c7808 */ /* 0x000fe20005000000 */
[----:B------:R-:W-:Y:S01]  /*4100*/  FFMA R34, R36, R34, RZ ;  /* 0x0000002224227223 */ /* 0x000fe200000000ff */
[----:B------:R-:W-:-:S02]  /*4110*/  FSETP.GE.AND P2, PT, |R39|, 9.010913848876953125, PT ;  /* 0x41102cb42700780b */ /* 0x000fc40003f46200 */
[--C-:B------:R-:W-:Y:S01]  /*4120*/  LOP3.LUT R36, R44, 0x80000000, R35.reuse, 0xb8, !PT ;  /* 0x800000002c247812 */ /* 0x100fe200078eb823 */
[----:B------:R-:W-:Y:S01]  /*4130*/  @!P3 FFMA R36, R35, R34, R35 ;  /* 0x000000222324b223 */ /* 0x000fe20000000023 */
[----:B------:R-:W-:Y:S01]  /*4140*/  FMUL R35, R58, 0.035677410662174224854 ;  /* 0x3d12227a3a237820 */ /* 0x000fe20000400000 */
[----:B------:R-:W-:-:S03]  /*4150*/  FSETP.GE.AND P3, PT, |R39|, 0.60000002384185791016, PT ;  /* 0x3f19999a2700780b */ /* 0x000fc60003f66200 */
[----:B------:R-:W-:-:S04]  /*4160*/  FFMA R35, R58, R35, 0.79788458347320556641 ;  /* 0x3f4c422a3a237423 */ /* 0x000fc80000000023 */
[----:B------:R-:W-:Y:S01]  /*4170*/  FMUL R35, R58, R35 ;  /* 0x000000233a237220 */ /* 0x000fe20000400000 */
[----:B0-----:R-:W-:Y:S01]  /*4180*/  FADD R44, R43, 1 ;  /* 0x3f8000002b2c7421 */ /* 0x001fe20000000000 */
[----:B------:R-:W-:Y:S02]  /*4190*/  FMUL R43, R39, R39 ;  /* 0x00000027272b7220 */ /* 0x000fe40000400000 */
[----:B------:R-:W-:Y:S02]  /*41a0*/  FMUL R45, |R35|, 2.8853900432586669922 ;  /* 0x4038aa3b232d7820 */ /* 0x000fe40000400200 */
[C---:B------:R-:W-:Y:S01]  /*41b0*/  FFMA R34, R43.reuse, R23, -0.052303962409496307373 ;  /* 0xbd563cae2b227423 */ /* 0x040fe20000000017 */
[----:B------:R-:W0:Y:S03]  /*41c0*/  MUFU.RCP R44, R44 ;  /* 0x0000002c002c7308 */ /* 0x000e260000001000 */
[----:B------:R-:W-:-:S04]  /*41d0*/  FFMA R34, R43, R34, 0.1331529766321182251 ;  /* 0x3e0859412b227423 */ /* 0x000fc80000000022 */
[C---:B------:R-:W-:Y:S01]  /*41e0*/  FFMA R34, R43.reuse, R34, -0.33332768082618713379 ;  /* 0xbeaaa9ed2b227423 */ /* 0x040fe20000000022 */
[----:B------:R-:W1:Y:S03]  /*41f0*/  MUFU.EX2 R45, R45 ;  /* 0x0000002d002d7308 */ /* 0x000e660000000800 */
[----:B------:R-:W-:Y:S01]  /*4200*/  FFMA R68, R43, R34, RZ ;  /* 0x000000222b447223 */ /* 0x000fe200000000ff */
        /* <DEDUP_REMOVED lines=8> */
[----:B------:R-:W-:Y:S01]  /*4290*/  FSETP.GE.AND P3, PT, |R35|, 0.60000002384185791016, PT ;  /* 0x3f19999a2300780b */ /* 0x000fe20003f66200 */
[----:B------:R-:W-:Y:S01]  /*42a0*/  FMUL R45, R41, 0.5 ;  /* 0x3f000000292d7820 */ /* 0x000fe20000400000 */
[----:B------:R-:W-:Y:S01]  /*42b0*/  FFMA R34, R39, R23, -0.052303962409496307373 ;  /* 0xbd563cae27227423 */ /* 0x000fe20000000017 */
[----:B------:R-:W-:-:S03]  /*42c0*/  FFMA R66, R66, R27, 0.5 ;  /* 0x3f00000042427423 */ /* 0x000fc6000000001b */
[----:B------:R-:W-:Y:S01]  /*42d0*/  FFMA R34, R39, R34, 0.1331529766321182251 ;  /* 0x3e08594127227423 */ /* 0x000fe20000000022 */
[----:B------:R-:W-:-:S03]  /*42e0*/  FMUL R41, R41, R66 ;  /* 0x0000004229297220 */ /* 0x000fc60000400000 */
[----:B------:R-:W-:-:S04]  /*42f0*/  FFMA R34, R39, R34, -0.33332768082618713379 ;  /* 0xbeaaa9ed27227423 */ /* 0x000fc80000000022 */
[----:B------:R-:W-:Y:S01]  /*4300*/  FFMA R34, R39, R34, RZ ;  /* 0x0000002227227223 */ /* 0x000fe200000000ff */
[----:B------:R-:W-:Y:S02]  /*4310*/  HADD2.F32 R39, -RZ, R18.H0_H0 ;  /* 0x20000012ff277230 */ /* 0x000fe40000004100 */
[----:B0-----:R-:W-:-:S03]  /*4320*/  FFMA R44, R44, -2, R25 ;  /* 0xc00000002c2c7823 */ /* 0x001fc60000000019 */
[----:B------:R-:W-:Y:S02]  /*4330*/  FMUL R43, R39, 0.79788458347320556641 ;  /* 0x3f4c422a272b7820 */ /* 0x000fe40000400000 */
[----:B------:R-:W-:-:S04]  /*4340*/  FSEL R44, R44, 1, !P2 ;  /* 0x3f8000002c2c7808 */ /* 0x000fc80005000000 */
[--C-:B------:R-:W-:Y:S01]  /*4350*/  LOP3.LUT R44, R44, 0x80000000, R35.reuse, 0xb8, !PT ;  /* 0x800000002c2c7812 */ /* 0x100fe200078eb823 */
[----:B------:R-:W-:Y:S01]  /*4360*/  @!P3 FFMA R44, R35, R34, R35 ;  /* 0x00000022232cb223 */ /* 0x000fe20000000023 */
[----:B------:R-:W-:Y:S01]  /*4370*/  FMUL R34, R39, 0.044714998453855514526 ;  /* 0x3d37271327227820 */ /* 0x000fe20000400000 */
[----:B------:R-:W-:-:S03]  /*4380*/  FFMA R35, -R37, R37, 1 ;  /* 0x3f80000025237423 */ /* 0x000fc60000000125 */
[----:B------:R-:W-:Y:S01]  /*4390*/  FFMA R34, R39, R34, 1 ;  /* 0x3f80000027227423 */ /* 0x000fe20000000022 */
[----:B------:R-:W-:Y:S01]  /*43a0*/  FMUL R56, R35, R56 ;  /* 0x0000003823387220 */ /* 0x000fe20000400000 */
[----:B------:R-:W-:Y:S02]  /*43b0*/  FMUL R35, R58, 0.10703222453594207764 ;  /* 0x3ddb33b63a237820 */ /* 0x000fe40000400000 */
[----:B------:R-:W-:Y:S01]  /*43c0*/  FMUL R43, R43, R34 ;  /* 0x000000222b2b7220 */ /* 0x000fe20000400000 */
[----:B------:R-:W-:Y:S01]  /*43d0*/  IADD3 R34, P2, R60, R57, RZ ;  /* 0x000000393c227210 */ /* 0x000fe20007f5e0ff */
[----:B------:R-:W-:Y:S01]  /*43e0*/  FMUL R45, R45, R56 ;  /* 0x000000382d2d7220 */ /* 0x000fe20000400000 */
[----:B------:R-:W-:Y:S01]  /*43f0*/  FFMA R35, R58, R35, 0.79788458347320556641 ;  /* 0x3f4c422a3a237423 */ /* 0x000fe20000000023 */
[C---:B------:R-:W-:Y:S01]  /*4400*/  FMUL R57, |R43|.reuse, 2.8853900432586669922 ;  /* 0x4038aa3b2b397820 */ /* 0x040fe20000400200 */
[----:B------:R-:W-:Y:S01]  /*4410*/  FFMA R56, -R36, R36, 1 ;  /* 0x3f80000024387423 */ /* 0x000fe20000000124 */
[C---:B------:R-:W-:Y:S01]  /*4420*/  FMUL R66, R43.reuse, R43 ;  /* 0x0000002b2b427220 */ /* 0x040fe20000400000 */
[----:B------:R-:W-:-:S02]  /*4430*/  FSETP.GE.AND P4, PT, |R43|, 0.60000002384185791016, PT ;  /* 0x3f19999a2b00780b */ /* 0x000fc40003f86200 */
[----:B------:R-:W-:Y:S01]  /*4440*/  FMUL R56, R56, R35 ;  /* 0x0000002338387220 */ /* 0x000fe20000400000 */
[----:B------:R-:W0:Y:S01]  /*4450*/  MUFU.EX2 R57, R57 ;  /* 0x0000003900397308 */ /* 0x000e220000000800 */
[C---:B------:R-:W-:Y:S01]  /*4460*/  FFMA R35, R66.reuse, R23, -0.052303962409496307373 ;  /* 0xbd563cae42237423 */ /* 0x040fe20000000017 */
[----:B------:R-:W-:Y:S01]  /*4470*/  FSETP.GE.AND P3, PT, |R43|, 9.010913848876953125, PT ;  /* 0x41102cb42b00780b */ /* 0x000fe20003f66200 */
[----:B------:R-:W-:Y:S02]  /*4480*/  FMUL R56, R67, R56 ;  /* 0x0000003843387220 */ /* 0x000fe40000400000 */
[----:B------:R-:W-:-:S04]  /*4490*/  FFMA R35, R66, R35, 0.1331529766321182251 ;  /* 0x3e08594142237423 */ /* 0x000fc80000000023 */
[----:B------:R-:W-:-:S04]  /*44a0*/  FFMA R35, R66, R35, -0.33332768082618713379 ;  /* 0xbeaaa9ed42237423 */ /* 0x000fc80000000023 */
[----:B------:R-:W-:Y:S01]  /*44b0*/  FFMA R66, R66, R35, RZ ;  /* 0x0000002342427223 */ /* 0x000fe200000000ff */
[----:B------:R-:W-:Y:S02]  /*44c0*/  HADD2.F32 R35, -RZ, R18.H1_H1 ;  /* 0x30000012ff237230 */ /* 0x000fe40000004100 */
[----:B0-----:R-:W-:-:S03]  /*44d0*/  FADD R60, R57, 1 ;  /* 0x3f800000393c7421 */ /* 0x001fc60000000000 */
[----:B------:R-:W-:-:S03]  /*44e0*/  FMUL R18, R35, 0.044714998453855514526 ;  /* 0x3d37271323127820 */ /* 0x000fc60000400000 */
[----:B------:R-:W0:Y:S02]  /*44f0*/  MUFU.RCP R60, R60 ;  /* 0x0000003c003c7308 */ /* 0x000e240000001000 */
[----:B0-----:R-:W-:-:S05]  /*4500*/  FFMA R57, R60, -2, R25 ;  /* 0xc00000003c397823 */ /* 0x001fca0000000019 */
[----:B------:R-:W-:-:S04]  /*4510*/  FSEL R60, R57, 1, !P3 ;  /* 0x3f800000393c7808 */ /* 0x000fc80005800000 */
[--C-:B------:R-:W-:Y:S01]  /*4520*/  LOP3.LUT R57, R60, 0x80000000, R43.reuse, 0xb8, !PT ;  /* 0x800000003c397812 */ /* 0x100fe200078eb82b */
[----:B------:R-:W-:Y:S01]  /*4530*/  @!P4 FFMA R57, R43, R66, R43 ;  /* 0x000000422b39c223 */ /* 0x000fe2000000002b */
[C---:B------:R-:W-:Y:S01]  /*4540*/  FFMA R43, R35.reuse, R18, 1 ;  /* 0x3f800000232b7423 */ /* 0x040fe20000000012 */
[----:B------:R-:W-:Y:S01]  /*4550*/  FMUL R60, R35, 0.79788458347320556641 ;  /* 0x3f4c422a233c7820 */ /* 0x000fe20000400000 */
[----:B------:R-:W-:-:S03]  /*4560*/  FMUL R18, R39, 0.10703222453594207764 ;  /* 0x3ddb33b627127820 */ /* 0x000fc60000400000 */
[----:B------:R-:W-:Y:S01]  /*4570*/  FMUL R60, R60, R43 ;  /* 0x0000002b3c3c7220 */ /* 0x000fe20000400000 */
[----:B------:R-:W-:Y:S01]  /*4580*/  FFMA R43, R44, R27, 0.5 ;  /* 0x3f0000002c2b7423 */ /* 0x000fe2000000001b */
[----:B------:R-:W-:Y:S01]  /*4590*/  FADD R44, R37, 1 ;  /* 0x3f800000252c7421 */ /* 0x000fe20000000000 */
[----:B------:R-:W-:Y:S01]  /*45a0*/  FFMA R37, R39, R18, 0.79788458347320556641 ;  /* 0x3f4c422a27257423 */ /* 0x000fe20000000012 */
[----:B------:R-:W-:Y:S01]  /*45b0*/  FMUL R66, |R60|, 2.8853900432586669922 ;  /* 0x4038aa3b3c427820 */ /* 0x000fe20000400200 */
[----:B------:R-:W-:Y:S01]  /*45c0*/  FMUL R43, R58, R43 ;  /* 0x0000002b3a2b7220 */ /* 0x000fe20000400000 */
[----:B------:R-:W-:Y:S01]  /*45d0*/  FFMA R44, R44, 0.5, R45 ;  /* 0x3f0000002c2c7823 */ /* 0x000fe2000000002d */
[----:B------:R-:W-:Y:S01]  /*45e0*/  FFMA R18, -R57, R57, 1 ;  /* 0x3f80000039127423 */ /* 0x000fe20000000139 */
[C---:B------:R-:W-:Y:S01]  /*45f0*/  FMUL R67, R60.reuse, R60 ;  /* 0x0000003c3c437220 */ /* 0x040fe20000400000 */
[----:B------:R-:W-:Y:S01]  /*4600*/  FSETP.GE.AND P3, PT, |R60|, 9.010913848876953125, PT ;  /* 0x41102cb43c00780b */ /* 0x000fe20003f66200 */
[----:B------:R-:W0:Y:S01]  /*4610*/  MUFU.EX2 R66, R66 ;  /* 0x0000004200427308 */ /* 0x000e220000000800 */
[----:B------:R-:W-:Y:S01]  /*4620*/  FMUL R37, R18, R37 ;  /* 0x0000002512257220 */ /* 0x000fe20000400000 */
[----:B------:R-:W-:Y:S01]  /*4630*/  FFMA R18, R67, R23, -0.052303962409496307373 ;  /* 0xbd563cae43127423 */ /* 0x000fe20000000017 */
[----:B------:R-:W-:Y:S01]  /*4640*/  FSETP.GE.AND P4, PT, |R60|, 0.60000002384185791016, PT ;  /* 0x3f19999a3c00780b */ /* 0x000fe20003f86200 */
[----:B------:R-:W-:-:S02]  /*4650*/  FADD R57, R57, 1 ;  /* 0x3f80000039397421 */ /* 0x000fc40000000000 */
[----:B------:R-:W-:-:S04]  /*4660*/  FFMA R18, R67, R18, 0.1331529766321182251 ;  /* 0x3e08594143127423 */ /* 0x000fc80000000012 */
[----:B------:R-:W-:-:S04]  /*4670*/  FFMA R18, R67, R18, -0.33332768082618713379 ;  /* 0xbeaaa9ed43127423 */ /* 0x000fc80000000012 */
[----:B------:R-:W-:Y:S01]  /*4680*/  FFMA R67, R67, R18, RZ ;  /* 0x0000001243437223 */ /* 0x000fe200000000ff */
[C---:B------:R-:W-:Y:S01]  /*4690*/  FMUL R18, R39.reuse, 0.035677410662174224854 ;  /* 0x3d12227a27127820 */ /* 0x040fe20000400000 */
[----:B0-----:R-:W-:Y:S01]  /*46a0*/  FADD R45, R66, 1 ;  /* 0x3f800000422d7421 */ /* 0x001fe20000000000 */
[C---:B------:R-:W-:Y:S02]  /*46b0*/  FMUL R66, R39.reuse, 0.5 ;  /* 0x3f00000027427820 */ /* 0x040fe40000400000 */
[----:B------:R-:W-:Y:S01]  /*46c0*/  FFMA R18, R39, R18, 0.79788458347320556641 ;  /* 0x3f4c422a27127423 */ /* 0x000fe20000000012 */
[----:B------:R0:W1:Y:S01]  /*46d0*/  MUFU.RCP R58, R45 ;  /* 0x0000002d003a7308 */ /* 0x0000620000001000 */
[----:B------:R-:W-:Y:S01]  /*46e0*/  FMUL R66, R66, R37 ;  /* 0x0000002542427220 */ /* 0x000fe20000400000 */
[----:B0-----:R-:W-:-:S03]  /*46f0*/  FADD R45, R36, 1 ;  /* 0x3f800000242d7421 */ /* 0x001fc60000000000 */
[----:B------:R-:W-:Y:S01]  /*4700*/  FFMA R36, R57, 0.5, R66 ;  /* 0x3f00000039247823 */ /* 0x000fe20000000042 */
[----:B------:R-:W-:Y:S01]  /*4710*/  FFMA R45, R45, 0.5, R56 ;  /* 0x3f0000002d2d7823 */ /* 0x000fe20000000038 */
[----:B-1----:R-:W-:-:S05]  /*4720*/  FFMA R58, R58, -2, R25 ;  /* 0xc00000003a3a7823 */ /* 0x002fca0000000019 */
[----:B------:R-:W-:-:S04]  /*4730*/  FSEL R37, R58, 1, !P3 ;  /* 0x3f8000003a257808 */ /* 0x000fc80005800000 */
[--C-:B------:R-:W-:Y:S01]  /*4740*/  LOP3.LUT R58, R37, 0x80000000, R60.reuse, 0xb8, !PT ;  /* 0x80000000253a7812 */ /* 0x100fe200078eb83c */
[----:B------:R-:W-:Y:S01]  /*4750*/  FMUL R37, R39, R18 ;  /* 0x0000001227257220 */ /* 0x000fe20000400000 */
[----:B------:R-:W-:Y:S01]  /*4760*/  @!P4 FFMA R58, R60, R67, R60 ;  /* 0x000000433c3ac223 */ /* 0x000fe2000000003c */
[----:B------:R-:W-:Y:S02]  /*4770*/  FMUL R60, R35, 0.10703222453594207764 ;  /* 0x3ddb33b6233c7820 */ /* 0x000fe40000400000 */
[----:B------:R-:W-:Y:S01]  /*4780*/  FMUL R18, |R37|, 2.8853900432586669922 ;  /* 0x4038aa3b25127820 */ /* 0x000fe20000400200 */
[----:B------:R-:W-:Y:S01]  /*4790*/  FFMA R57, -R58, R58, 1 ;  /* 0x3f8000003a397423 */ /* 0x000fe2000000013a */
[----:B------:R-:W-:Y:S01]  /*47a0*/  FFMA R60, R35, R60, 0.79788458347320556641 ;  /* 0x3f4c422a233c7423 */ /* 0x000fe2000000003c */
[C---:B------:R-:W-:Y:S01]  /*47b0*/  FMUL R66, R37.reuse, R37 ;  /* 0x0000002525427220 */ /* 0x040fe20000400000 */
[----:B------:R-:W-:Y:S02]  /*47c0*/  FSETP.GE.AND P4, PT, |R37|, 0.60000002384185791016, PT ;  /* 0x3f19999a2500780b */ /* 0x000fe40003f86200 */
[----:B------:R-:W0:Y:S01]  /*47d0*/  MUFU.EX2 R18, R18 ;  /* 0x0000001200127308 */ /* 0x000e220000000800 */
[----:B------:R-:W-:Y:S01]  /*47e0*/  FMUL R57, R57, R60 ;  /* 0x0000003c39397220 */ /* 0x000fe20000400000 */
[----:B------:R-:W-:Y:S01]  /*47f0*/  FMUL R60, R35, 0.5 ;  /* 0x3f000000233c7820 */ /* 0x000fe20000400000 */
[----:B------:R-:W-:-:S03]  /*4800*/  FSETP.GE.AND P3, PT, |R37|, 9.010913848876953125, PT ;  /* 0x41102cb42500780b */ /* 0x000fc60003f66200 */
[----:B------:R-:W-:Y:S01]  /*4810*/  FMUL R60, R60, R57 ;  /* 0x000000393c3c7220 */ /* 0x000fe20000400000 */
[----:B------:R-:W-:-:S04]  /*4820*/  FFMA R57, R66, R23, -0.052303962409496307373 ;  /* 0xbd563cae42397423 */ /* 0x000fc80000000017 */
[----:B------:R-:W-:Y:S01]  /*4830*/  FFMA R67, R66, R57, 0.1331529766321182251 ;  /* 0x3e08594142437423 */ /* 0x000fe20000000039 */
[----:B0-----:R-:W-:-:S03]  /*4840*/  FADD R56, R18, 1 ;  /* 0x3f80000012387421 */ /* 0x001fc60000000000 */
[----:B------:R-:W-:-:S04]  /*4850*/  FFMA R18, R66, R67, -0.33332768082618713379 ;  /* 0xbeaaa9ed42127423 */ /* 0x000fc80000000043 */
[----:B------:R-:W-:Y:S01]  /*4860*/  FFMA R18, R66, R18, RZ ;  /* 0x0000001242127223 */ /* 0x000fe200000000ff */
        /* <DEDUP_REMOVED lines=25> */
[----:B------:R-:W-:-:S03]  /*4a00*/  HADD2.F32 R37, -RZ, R21.H0_H0 ;  /* 0x20000015ff257230 */ /* 0x000fc60000004100 */
[----:B------:R-:W-:Y:S02]  /*4a10*/  FFMA R56, R56, R27, 0.5 ;  /* 0x3f00000038387423 */ /* 0x000fe4000000001b */
[C---:B------:R-:W-:Y:S01]  /*4a20*/  FMUL R18, R37.reuse, 0.044714998453855514526 ;  /* 0x3d37271325127820 */ /* 0x040fe20000400000 */
[----:B------:R-:W-:Y:S01]  /*4a30*/  FMUL R39, R37, 0.79788458347320556641 ;  /* 0x3f4c422a25277820 */ /* 0x000fe20000400000 */
[----:B------:R-:W-:Y:S01]  /*4a40*/  FMUL R56, R35, R56 ;  /* 0x0000003823387220 */ /* 0x000fe20000400000 */
[----:B------:R-:W-:Y:S01]  /*4a50*/  FADD R35, R58, 1 ;  /* 0x3f8000003a237421 */ /* 0x000fe20000000000 */
[----:B------:R-:W-:-:S03]  /*4a60*/  FFMA R18, R37, R18, 1 ;  /* 0x3f80000025127423 */ /* 0x000fc60000000012 */
[----:B------:R-:W-:Y:S01]  /*4a70*/  FFMA R58, R35, 0.5, R60 ;  /* 0x3f000000233a7823 */ /* 0x000fe2000000003c */
[----:B------:R-:W-:Y:S01]  /*4a80*/  FMUL R39, R39, R18 ;  /* 0x0000001227277220 */ /* 0x000fe20000400000 */
[--C-:B------:R-:W-:Y:S02]  /*4a90*/  HADD2.F32 R60, -RZ, R0.reuse.H0_H0 ;  /* 0x20000000ff3c7230 */ /* 0x100fe40000004100 */
[----:B------:R-:W-:Y:S02]  /*4aa0*/  HADD2.F32 R0, -RZ, R0.H1_H1 ;  /* 0x30000000ff007230 */ /* 0x000fe40000004100 */
[C---:B------:R-:W-:Y:S01]  /*4ab0*/  FMUL R18, |R39|.reuse, 2.8853900432586669922 ;  /* 0x4038aa3b27127820 */ /* 0x040fe20000400200 */
[C---:B------:R-:W-:Y:S01]  /*4ac0*/  FMUL R67, R39.reuse, R39 ;  /* 0x0000002727437220 */ /* 0x040fe20000400000 */
[C---:B------:R-:W-:Y:S01]  /*4ad0*/  FSETP.GE.AND P4, PT, |R39|.reuse, 0.60000002384185791016, PT ;  /* 0x3f19999a2700780b */ /* 0x040fe20003f86200 */
[----:B------:R-:W-:Y:S01]  /*4ae0*/  FMUL R41, R60, R41 ;  /* 0x000000293c297220 */ /* 0x000fe20000400000 */
[----:B------:R-:W-:Y:S01]  /*4af0*/  FSETP.GE.AND P3, PT, |R39|, 9.010913848876953125, PT ;  /* 0x41102cb42700780b */ /* 0x000fe20003f66200 */
[----:B------:R-:W-:Y:S01]  /*4b00*/  FMUL R60, R44, R60 ;  /* 0x0000003c2c3c7220 */ /* 0x000fe20000400000 */
[----:B------:R-:W0:Y:S02]  /*4b10*/  MUFU.EX2 R18, R18 ;  /* 0x0000001200127308 */ /* 0x000e240000000800 */
[----:B0-----:R-:W-:Y:S01]  /*4b20*/  FADD R66, R18, 1 ;  /* 0x3f80000012427421 */ /* 0x001fe20000000000 */
[----:B------:R-:W-:-:S04]  /*4b30*/  FFMA R18, R67, R23, -0.052303962409496307373 ;  /* 0xbd563cae43127423 */ /* 0x000fc80000000017 */
[C---:B------:R-:W-:Y:S01]  /*4b40*/  FFMA R18, R67.reuse, R18, 0.1331529766321182251 ;  /* 0x3e08594143127423 */ /* 0x040fe20000000012 */
[----:B------:R-:W0:Y:S03]  /*4b50*/  MUFU.RCP R66, R66 ;  /* 0x0000004200427308 */ /* 0x000e260000001000 */
[----:B------:R-:W-:Y:S01]  /*4b60*/  FFMA R18, R67, R18, -0.33332768082618713379 ;  /* 0xbeaaa9ed43127423 */ /* 0x000fe20000000012 */
[----:B0-----:R-:W-:-:S03]  /*4b70*/  FFMA R35, R66, -2, R25 ;  /* 0xc000000042237823 */ /* 0x001fc60000000019 */
[----:B------:R-:W-:Y:S02]  /*4b80*/  FFMA R66, R67, R18, RZ ;  /* 0x0000001243427223 */ /* 0x000fe400000000ff */
[----:B------:R-:W-:-:S04]  /*4b90*/  FSEL R44, R35, 1, !P3 ;  /* 0x3f800000232c7808 */ /* 0x000fc80005800000 */
[--C-:B------:R-:W-:Y:S01]  /*4ba0*/  LOP3.LUT R18, R44, 0x80000000, R39.reuse, 0xb8, !PT ;  /* 0x800000002c127812 */ /* 0x100fe200078eb827 */
[----:B------:R-:W-:Y:S01]  /*4bb0*/  @!P4 FFMA R18, R39, R66, R39 ;  /* 0x000000422712c223 */ /* 0x000fe20000000027 */
[C---:B------:R-:W-:Y:S01]  /*4bc0*/  FMUL R44, R37.reuse, 0.10703222453594207764 ;  /* 0x3ddb33b6252c7820 */ /* 0x040fe20000400000 */
[----:B------:R-:W-:Y:S02]  /*4bd0*/  HADD2.F32 R39, -RZ, R21.H1_H1 ;  /* 0x30000015ff277230 */ /* 0x000fe40000004100 */
[C---:B------:R-:W-:Y:S01]  /*4be0*/  FMUL R21, R37.reuse, 0.5 ;  /* 0x3f00000025157820 */ /* 0x040fe20000400000 */
[C---:B------:R-:W-:Y:S01]  /*4bf0*/  FFMA R35, -R18.reuse, R18, 1 ;  /* 0x3f80000012237423 */ /* 0x040fe20000000112 */
[----:B------:R-:W-:Y:S01]  /*4c00*/  FFMA R44, R37, R44, 0.79788458347320556641 ;  /* 0x3f4c422a252c7423 */ /* 0x000fe2000000002c */
[----:B------:R-:W-:Y:S01]  /*4c10*/  FADD R18, R18, 1 ;  /* 0x3f80000012127421 */ /* 0x000fe20000000000 */
[----:B------:R-:W-:Y:S02]  /*4c20*/  FMUL R66, R39, 0.79788458347320556641 ;  /* 0x3f4c422a27427820 */ /* 0x000fe40000400000 */
[----:B------:R-:W-:-:S04]  /*4c30*/  FMUL R44, R35, R44 ;  /* 0x0000002c232c7220 */ /* 0x000fc80000400000 */
[----:B------:R-:W-:Y:S01]  /*4c40*/  FMUL R21, R21, R44 ;  /* 0x0000002c15157220 */ /* 0x000fe20000400000 */
[----:B------:R-:W-:-:S04]  /*4c50*/  FMUL R44, R39, 0.044714998453855514526 ;  /* 0x3d372713272c7820 */ /* 0x000fc80000400000 */
[----:B------:R-:W-:Y:S01]  /*4c60*/  FFMA R35, R39, R44, 1 ;  /* 0x3f80000027237423 */ /* 0x000fe2000000002c */
[----:B------:R-:W-:Y:S01]  /*4c70*/  FMUL R44, R45, R0 ;  /* 0x000000002d2c7220 */ /* 0x000fe20000400000 */
[--C-:B------:R-:W-:Y:S02]  /*4c80*/  HADD2.F32 R45, -RZ, R17.reuse.H0_H0 ;  /* 0x20000011ff2d7230 */ /* 0x100fe40000004100 */
[----:B------:R-:W-:Y:S01]  /*4c90*/  FMUL R66, R66, R35 ;  /* 0x0000002342427220 */ /* 0x000fe20000400000 */
[----:B------:R-:W-:Y:S01]  /*4ca0*/  FFMA R35, R18, 0.5, R21 ;  /* 0x3f00000012237823 */ /* 0x000fe20000000015 */
[----:B------:R-:W-:Y:S01]  /*4cb0*/  FMUL R21, R0, R43 ;  /* 0x0000002b00157220 */ /* 0x000fe20000400000 */
[----:B------:R-:W-:Y:S01]  /*4cc0*/  FMUL R0, R45, R57 ;  /* 0x000000392d007220 */ /* 0x000fe20000400000 */
[C---:B------:R-:W-:Y:S01]  /*4cd0*/  FMUL R67, |R66|.reuse, 2.8853900432586669922 ;  /* 0x4038aa3b42437820 */ /* 0x040fe20000400200 */
[C---:B------:R-:W-:Y:S01]  /*4ce0*/  FMUL R57, R66.reuse, R66 ;  /* 0x0000004242397220 */ /* 0x040fe20000400000 */
[----:B------:R-:W-:Y:S01]  /*4cf0*/  FSETP.GE.AND P4, PT, |R66|, 0.60000002384185791016, PT ;  /* 0x3f19999a4200780b */ /* 0x000fe20003f86200 */
[----:B------:R-:W-:Y:S01]  /*4d00*/  FMUL R45, R36, R45 ;  /* 0x0000002d242d7220 */ /* 0x000fe20000400000 */
[----:B------:R-:W-:Y:S01]  /*4d10*/  FSETP.GE.AND P3, PT, |R66|, 9.010913848876953125, PT ;  /* 0x41102cb44200780b */ /* 0x000fe20003f66200 */
[----:B------:R-:W-:Y:S01]  /*4d20*/  FFMA R18, R57, R23, -0.052303962409496307373 ;  /* 0xbd563cae39127423 */ /* 0x000fe20000000017 */
[----:B------:R-:W0:Y:S01]  /*4d30*/  MUFU.EX2 R67, R67 ;  /* 0x0000004300437308 */ /* 0x000e220000000800 */
[----:B------:R-:W-:-:S02]  /*4d40*/  HADD2.F32 R17, -RZ, R17.H1_H1 ;  /* 0x30000011ff117230 */ /* 0x000fc40000004100 */
[----:B------:R-:W-:-:S03]  /*4d50*/  FFMA R18, R57, R18, 0.1331529766321182251 ;  /* 0x3e08594139127423 */ /* 0x000fc60000000012 */
[----:B------:R-:W-:Y:S01]  /*4d60*/  FMUL R58, R58, R17 ;  /* 0x000000113a3a7220 */ /* 0x000fe20000400000 */
[----:B------:R-:W-:-:S04]  /*4d70*/  FFMA R18, R57, R18, -0.33332768082618713379 ;  /* 0xbeaaa9ed39127423 */ /* 0x000fc80000000012 */
[----:B------:R-:W-:Y:S01]  /*4d80*/  FFMA R57, R57, R18, RZ ;  /* 0x0000001239397223 */ /* 0x000fe200000000ff */
[----:B------:R-:W-:-:S04]  /*4d90*/  FMUL R18, R37, 0.035677410662174224854 ;  /* 0x3d12227a25127820 */ /* 0x000fc80000400000 */
[----:B------:R-:W-:Y:S01]  /*4da0*/  FFMA R18, R37, R18, 0.79788458347320556641 ;  /* 0x3f4c422a25127423 */ /* 0x000fe20000000012 */
[----:B0-----:R-:W-:-:S06]  /*4db0*/  FADD R68, R67, 1 ;  /* 0x3f80000043447421 */ /* 0x001fcc0000000000 */
[----:B------:R-:W0:Y:S02]  /*4dc0*/  MUFU.RCP R68, R68 ;  /* 0x0000004400447308 */ /* 0x000e240000001000 */
[----:B0-----:R-:W-:-:S05]  /*4dd0*/  FFMA R36, R68, -2, R25 ;  /* 0xc000000044247823 */ /* 0x001fca0000000019 */
[----:B------:R-:W-:Y:S01]  /*4de0*/  FSEL R43, R36, 1, !P3 ;  /* 0x3f800000242b7808 */ /* 0x000fe20005800000 */
[----:B------:R-:W-:-:S03]  /*4df0*/  FMUL R36, R39, 0.10703222453594207764 ;  /* 0x3ddb33b627247820 */ /* 0x000fc60000400000 */
[--C-:B------:R-:W-:Y:S01]  /*4e00*/  LOP3.LUT R43, R43, 0x80000000, R66.reuse, 0xb8, !PT ;  /* 0x800000002b2b7812 */ /* 0x100fe200078eb842 */
[----:B------:R-:W-:Y:S01]  /*4e10*/  @!P4 FFMA R43, R66, R57, R66 ;  /* 0x00000039422bc223 */ /* 0x000fe20000000042 */
[----:B------:R-:W-:-:S03]  /*4e20*/  FFMA R57, R39, R36, 0.79788458347320556641 ;  /* 0x3f4c422a27397423 */ /* 0x000fc60000000024 */
[C---:B------:R-:W-:Y:S01]  /*4e30*/  FFMA R36, -R43.reuse, R43, 1 ;  /* 0x3f8000002b247423 */ /* 0x040fe2000000012b */
[----:B------:R-:W-:-:S03]  /*4e40*/  FADD R43, R43, 1 ;  /* 0x3f8000002b2b7421 */ /* 0x000fc60000000000 */
[----:B------:R-:W-:Y:S01]  /*4e50*/  FMUL R67, R36, R57 ;  /* 0x0000003924437220 */ /* 0x000fe20000400000 */
[----:B------:R-:W-:Y:S01]  /*4e60*/  FMUL R57, R37, R18 ;  /* 0x0000001225397220 */ /* 0x000fe20000400000 */
[----:B------:R-:W-:Y:S01]  /*4e70*/  FMUL R18, R39, 0.5 ;  /* 0x3f00000027127820 */ /* 0x000fe20000400000 */
[----:B------:R-:W-:Y:S02]  /*4e80*/  FMUL R36, R17, R56 ;  /* 0x0000003811247220 */ /* 0x000fe40000400000 */
[C---:B------:R-:W-:Y:S01]  /*4e90*/  FMUL R66, |R57|.reuse, 2.8853900432586669922 ;  /* 0x4038aa3b39427820 */ /* 0x040fe20000400200 */
[----:B------:R-:W-:Y:S01]  /*4ea0*/  FMUL R18, R18, R67 ;  /* 0x0000004312127220 */ /* 0x000fe20000400000 */
[C---:B------:R-:W-:Y:S02]  /*4eb0*/  FSETP.GE.AND P3, PT, |R57|.reuse, 9.010913848876953125, PT ;  /* 0x41102cb43900780b */ /* 0x040fe40003f66200 */
[----:B------:R-:W-:Y:S01]  /*4ec0*/  FSETP.GE.AND P4, PT, |R57|, 0.60000002384185791016, PT ;  /* 0x3f19999a3900780b */ /* 0x000fe20003f86200 */
[----:B------:R-:W-:Y:S01]  /*4ed0*/  FFMA R18, R43, 0.5, R18 ;  /* 0x3f0000002b127823 */ /* 0x000fe20000000012 */
[----:B------:R-:W0:Y:S01]  /*4ee0*/  MUFU.EX2 R66, R66 ;  /* 0x0000004200427308 */ /* 0x000e220000000800 */
[----:B------:R-:W-:-:S05]  /*4ef0*/  HADD2.F32 R43, -RZ, R16.H0_H0 ;  /* 0x20000010ff2b7230 */ /* 0x000fca0000004100 */
[----:B------:R-:W-:Y:S01]  /*4f00*/  FMUL R43, R60, R43 ;  /* 0x0000002b3c2b7220 */ /* 0x000fe20000400000 */
        /* <DEDUP_REMOVED lines=31> */
[----:B------:R-:W-:Y:S02]  /*5100*/  HADD2.F32 R17, -RZ, R24.H0_H0 ;  /* 0x20000018ff117230 */ /* 0x000fe40000004100 */
[----:B------:R-:W-:Y:S02]  /*5110*/  HADD2.F32 R67, -RZ, R16.H1_H1 ;  /* 0x30000010ff437230 */ /* 0x000fe40000004100 */
[----:B------:R-:W-:Y:S01]  /*5120*/  FFMA R60, R60, R27, 0.5 ;  /* 0x3f0000003c3c7423 */ /* 0x000fe2000000001b */
[--C-:B------:R-:W-:Y:S02]  /*5130*/  HADD2.F32 R16, -RZ, R19.reuse.H0_H0 ;  /* 0x20000013ff107230 */ /* 0x100fe40000004100 */
[----:B------:R-:W-:Y:S01]  /*5140*/  FMUL R56, R17, 0.044714998453855514526 ;  /* 0x3d37271311387820 */ /* 0x000fe20000400000 */
[----:B------:R-:W-:-:S02]  /*5150*/  HADD2.F32 R19, -RZ, R19.H1_H1 ;  /* 0x30000013ff137230 */ /* 0x000fc40000004100 */
[----:B------:R-:W-:Y:S01]  /*5160*/  FMUL R39, R39, R60 ;  /* 0x0000003c27277220 */ /* 0x000fe20000400000 */
[----:B------:R-:W-:Y:S01]  /*5170*/  FMUL R44, R44, R67 ;  /* 0x000000432c2c7220 */ /* 0x000fe20000400000 */
[C---:B------:R-:W-:Y:S01]  /*5180*/  FFMA R57, R17.reuse, R56, 1 ;  /* 0x3f80000011397423 */ /* 0x040fe20000000038 */
[----:B------:R-:W-:Y:S01]  /*5190*/  FMUL R56, R17, 0.79788458347320556641 ;  /* 0x3f4c422a11387820 */ /* 0x000fe20000400000 */
[----:B------:R-:W-:Y:S01]  /*51a0*/  FMUL R45, R45, R16 ;  /* 0x000000102d2d7220 */ /* 0x000fe20000400000 */
[--C-:B------:R-:W-:Y:S02]  /*51b0*/  HADD2.F32 R16, -RZ, R20.reuse.H0_H0 ;  /* 0x20000014ff107230 */ /* 0x100fe40000004100 */
[----:B------:R-:W-:Y:S01]  /*51c0*/  FMUL R58, R58, R19 ;  /* 0x000000133a3a7220 */ /* 0x000fe20000400000 */
[----:B------:R-:W-:Y:S01]  /*51d0*/  FMUL R56, R56, R57 ;  /* 0x0000003938387220 */ /* 0x000fe20000400000 */
[----:B------:R-:W-:Y:S02]  /*51e0*/  HADD2.F32 R20, -RZ, R20.H1_H1 ;  /* 0x30000014ff147230 */ /* 0x000fe40000004100 */
[----:B------:R-:W-:Y:S01]  /*51f0*/  FMUL R37, R16, R37 ;  /* 0x0000002510257220 */ /* 0x000fe20000400000 */
[C---:B------:R-:W-:Y:S01]  /*5200*/  FMUL R57, |R56|.reuse, 2.8853900432586669922 ;  /* 0x4038aa3b38397820 */ /* 0x040fe20000400200 */
[C---:B------:R-:W-:Y:S01]  /*5210*/  FMUL R66, R56.reuse, R56 ;  /* 0x0000003838427220 */ /* 0x040fe20000400000 */
[C---:B------:R-:W-:Y:S01]  /*5220*/  FSETP.GE.AND P4, PT, |R56|.reuse, 0.60000002384185791016, PT ;  /* 0x3f19999a3800780b */ /* 0x040fe20003f86200 */
[----:B------:R-:W-:Y:S01]  /*5230*/  FMUL R35, R35, R16 ;  /* 0x0000001023237220 */ /* 0x000fe20000400000 */
[----:B------:R-:W-:Y:S01]  /*5240*/  FSETP.GE.AND P3, PT, |R56|, 9.010913848876953125, PT ;  /* 0x41102cb43800780b */ /* 0x000fe20003f66200 */
[----:B------:R-:W-:Y:S01]  /*5250*/  FMUL R39, R20, R39 ;  /* 0x0000002714277220 */ /* 0x000fe20000400000 */
[----:B------:R-:W0:Y:S01]  /*5260*/  MUFU.EX2 R57, R57 ;  /* 0x0000003900397308 */ /* 0x000e220000000800 */
[----:B------:R-:W-:Y:S01]  /*5270*/  FMUL R18, R18, R20 ;  /* 0x0000001412127220 */ /* 0x000fe20000400000 */
[----:B------:R-:W-:-:S02]  /*5280*/  HADD2.F32 R20, -RZ, R2.H0_H0 ;  /* 0x20000002ff147230 */ /* 0x000fc40000004100 */
[----:B------:R-:W-:Y:S02]  /*5290*/  HADD2.F32 R19, -RZ, R26.H0_H0 ;  /* 0x2000001aff137230 */ /* 0x000fe40000004100 */
[----:B------:R-:W-:Y:S02]  /*52a0*/  HADD2.F32 R24, -RZ, R24.H1_H1 ;  /* 0x30000018ff187230 */ /* 0x000fe40000004100 */
[----:B------:R-:W-:Y:S02]  /*52b0*/  HADD2.F32 R26, -RZ, R26.H1_H1 ;  /* 0x3000001aff1a7230 */ /* 0x000fe40000004100 */
[----:B0-----:R-:W-:Y:S01]  /*52c0*/  FADD R60, R57, 1 ;  /* 0x3f800000393c7421 */ /* 0x001fe20000000000 */
[----:B------:R-:W-:-:S04]  /*52d0*/  FFMA R57, R66, R23, -0.052303962409496307373 ;  /* 0xbd563cae42397423 */ /* 0x000fc80000000017 */
[C---:B------:R-:W-:Y:S01]  /*52e0*/  FFMA R67, R66.reuse, R57, 0.1331529766321182251 ;  /* 0x3e08594142437423 */ /* 0x040fe20000000039 */
[----:B------:R-:W0:Y:S03]  /*52f0*/  MUFU.RCP R60, R60 ;  /* 0x0000003c003c7308 */ /* 0x000e260000001000 */
[----:B------:R-:W-:-:S04]  /*5300*/  FFMA R16, R66, R67, -0.33332768082618713379 ;  /* 0xbeaaa9ed42107423 */ /* 0x000fc80000000043 */
[----:B------:R-:W-:Y:S01]  /*5310*/  FFMA R67, R66, R16, RZ ;  /* 0x0000001042437223 */ /* 0x000fe200000000ff */
[----:B------:R-:W-:Y:S01]  /*5320*/  FMUL R16, R17, 0.10703222453594207764 ;  /* 0x3ddb33b611107820 */ /* 0x000fe20000400000 */
[----:B0-----:R-:W-:-:S05]  /*5330*/  FFMA R57, R60, -2, R25 ;  /* 0xc00000003c397823 */ /* 0x001fca0000000019 */
[----:B------:R-:W-:-:S04]  /*5340*/  FSEL R57, R57, 1, !P3 ;  /* 0x3f80000039397808 */ /* 0x000fc80005800000 */
[--C-:B------:R-:W-:Y:S01]  /*5350*/  LOP3.LUT R57, R57, 0x80000000, R56.reuse, 0xb8, !PT ;  /* 0x8000000039397812 */ /* 0x100fe200078eb838 */
[----:B------:R-:W-:Y:S01]  /*5360*/  @!P4 FFMA R57, R56, R67, R56 ;  /* 0x000000433839c223 */ /* 0x000fe20000000038 */
[C---:B------:R-:W-:Y:S01]  /*5370*/  FFMA R67, R17.reuse, R16, 0.79788458347320556641 ;  /* 0x3f4c422a11437423 */ /* 0x040fe20000000010 */
[----:B------:R-:W-:Y:S02]  /*5380*/  FMUL R56, R17, 0.035677410662174224854 ;  /* 0x3d12227a11387820 */ /* 0x000fe40000400000 */
[----:B------:R-:W-:Y:S02]  /*5390*/  FFMA R16, -R57, R57, 1 ;  /* 0x3f80000039107423 */ /* 0x000fe40000000139 */
[C---:B------:R-:W-:Y:S02]  /*53a0*/  FFMA R56, R17.reuse, R56, 0.79788458347320556641 ;  /* 0x3f4c422a11387423 */ /* 0x040fe40000000038 */
[----:B------:R-:W-:Y:S01]  /*53b0*/  FMUL R67, R16, R67 ;  /* 0x0000004310437220 */ /* 0x000fe20000400000 */
[----:B------:R-:W-:-:S04]  /*53c0*/  FMUL R16, R17, 0.5 ;  /* 0x3f00000011107820 */ /* 0x000fc80000400000 */
[----:B------:R-:W-:Y:S01]  /*53d0*/  FMUL R16, R16, R67 ;  /* 0x0000004310107220 */ /* 0x000fe20000400000 */
[----:B------:R-:W-:Y:S01]  /*53e0*/  FADD R67, R57, 1 ;  /* 0x3f80000039437421 */ /* 0x000fe20000000000 */
[----:B------:R-:W-:Y:S01]  /*53f0*/  FMUL R57, R17, R56 ;  /* 0x0000003811397220 */ /* 0x000fe20000400000 */
[----:B------:R-:W-:Y:S02]  /*5400*/  HADD2.F32 R56, -RZ, R22.H0_H0 ;  /* 0x20000016ff387230 */ /* 0x000fe40000004100 */
[----:B------:R-:W-:Y:S01]  /*5410*/  FFMA R67, R67, 0.5, R16 ;  /* 0x3f00000043437823 */ /* 0x000fe20000000010 */
[C---:B------:R-:W-:Y:S01]  /*5420*/  FMUL R16, |R57|.reuse, 2.8853900432586669922 ;  /* 0x4038aa3b39107820 */ /* 0x040fe20000400200 */
[----:B------:R-:W-:Y:S01]  /*5430*/  FSETP.GE.AND P4, PT, |R57|, 0.60000002384185791016, PT ;  /* 0x3f19999a3900780b */ /* 0x000fe20003f86200 */
[----:B------:R-:W-:Y:S01]  /*5440*/  FMUL R56, R35, R56 ;  /* 0x0000003823387220 */ /* 0x000fe20000400000 */
[----:B------:R-:W-:Y:S01]  /*5450*/  FMUL R60, R67, R20 ;  /* 0x00000014433c7220 */ /* 0x000fe20000400000 */
[----:B------:R-:W-:-:S02]  /*5460*/  FSETP.GE.AND P3, PT, |R57|, 9.010913848876953125, PT ;  /* 0x41102cb43900780b */ /* 0x000fc40003f66200 */
[----:B------:R-:W0:Y:S01]  /*5470*/  MUFU.EX2 R16, R16 ;  /* 0x0000001000107308 */ /* 0x000e220000000800 */
[----:B------:R-:W-:Y:S01]  /*5480*/  FMUL R60, R60, R19 ;  /* 0x000000133c3c7220 */ /* 0x000fe20000400000 */
[----:B------:R-:W-:Y:S01]  /*5490*/  FMUL R19, R57, R57 ;  /* 0x0000003939137220 */ /* 0x000fe20000400000 */
[----:B0-----:R-:W-:-:S03]  /*54a0*/  FADD R35, R16, 1 ;  /* 0x3f80000010237421 */ /* 0x001fc60000000000 */
[C---:B------:R-:W-:Y:S02]  /*54b0*/  FFMA R16, R19.reuse, R23, -0.052303962409496307373 ;  /* 0xbd563cae13107423 */ /* 0x040fe40000000017 */
[----:B------:R-:W0:Y:S02]  /*54c0*/  MUFU.RCP R66, R35 ;  /* 0x0000002300427308 */ /* 0x000e240000001000 */
[----:B------:R-:W-:-:S04]  /*54d0*/  FFMA R16, R19, R16, 0.1331529766321182251 ;  /* 0x3e08594113107423 */ /* 0x000fc80000000010 */
[----:B------:R-:W-:-:S04]  /*54e0*/  FFMA R16, R19, R16, -0.33332768082618713379 ;  /* 0xbeaaa9ed13107423 */ /* 0x000fc80000000010 */
[----:B------:R-:W-:Y:S01]  /*54f0*/  FFMA R16, R19, R16, RZ ;  /* 0x0000001013107223 */ /* 0x000fe200000000ff */
[----:B------:R-:W-:Y:S01]  /*5500*/  FMUL R19, R24, 0.044714998453855514526 ;  /* 0x3d37271318137820 */ /* 0x000fe20000400000 */
[----:B0-----:R-:W-:-:S05]  /*5510*/  FFMA R66, R66, -2, R25 ;  /* 0xc000000042427823 */ /* 0x001fca0000000019 */
[----:B------:R-:W-:-:S04]  /*5520*/  FSEL R66, R66, 1, !P3 ;  /* 0x3f80000042427808 */ /* 0x000fc80005800000 */
[--C-:B------:R-:W-:Y:S01]  /*5530*/  LOP3.LUT R66, R66, 0x80000000, R57.reuse, 0xb8, !PT ;  /* 0x8000000042427812 */ /* 0x100fe200078eb839 */
[----:B------:R-:W-:Y:S01]  /*5540*/  @!P4 FFMA R66, R57, R16, R57 ;  /* 0x000000103942c223 */ /* 0x000fe20000000039 */
[C---:B------:R-:W-:Y:S01]  /*5550*/  FFMA R16, R24.reuse, R19, 1 ;  /* 0x3f80000018107423 */ /* 0x040fe20000000013 */
[----:B------:R-:W-:Y:S02]  /*5560*/  FMUL R19, R24, 0.79788458347320556641 ;  /* 0x3f4c422a18137820 */ /* 0x000fe40000400000 */
[----:B------:R-:W-:Y:S02]  /*5570*/  FFMA R66, R66, R27, 0.5 ;  /* 0x3f00000042427423 */ /* 0x000fe4000000001b */
[----:B------:R-:W-:Y:S02]  /*5580*/  FMUL R19, R19, R16 ;  /* 0x0000001013137220 */ /* 0x000fe40000400000 */
[----:B------:R-:W-:Y:S02]  /*5590*/  FMUL R67, R17, R66 ;  /* 0x0000004211437220 */ /* 0x000fe40000400000 */
[C---:B------:R-:W-:Y:S01]  /*55a0*/  FMUL R16, |R19|.reuse, 2.8853900432586669922 ;  /* 0x4038aa3b13107820 */ /* 0x040fe20000400200 */
[C---:B------:R-:W-:Y:S01]  /*55b0*/  FMUL R17, R19.reuse, R19 ;  /* 0x0000001313117220 */ /* 0x040fe20000400000 */
[C---:B------:R-:W-:Y:S01]  /*55c0*/  FSETP.GE.AND P4, PT, |R19|.reuse, 0.60000002384185791016, PT ;  /* 0x3f19999a1300780b */ /* 0x040fe20003f86200 */
[----:B------:R-:W-:Y:S01]  /*55d0*/  FMUL R67, R20, R67 ;  /* 0x0000004314437220 */ /* 0x000fe20000400000 */
        /* <DEDUP_REMOVED lines=23> */
[----:B------:R-:W-:Y:S01]  /*5750*/  HADD2.F32 R66, -RZ, R2.H1_H1 ;  /* 0x30000002ff427230 */ /* 0x000fe20000004100 */
[----:B------:R-:W-:Y:S02]  /*5760*/  FSETP.GE.AND P4, PT, |R16|, 0.60000002384185791016, PT ;  /* 0x3f19999a1000780b */ /* 0x000fe40003f86200 */
[----:B------:R-:W-:Y:S01]  /*5770*/  FFMA R17, R68, 0.5, R17 ;  /* 0x3f00000044117823 */ /* 0x000fe20000000011 */
[----:B------:R-:W0:Y:S01]  /*5780*/  MUFU.EX2 R19, R19 ;  /* 0x0000001300137308 */ /* 0x000e220000000800 */
[----:B------:R-:W-:Y:S02]  /*5790*/  FSETP.GE.AND P3, PT, |R16|, 9.010913848876953125, PT ;  /* 0x41102cb41000780b */ /* 0x000fe40003f66200 */
[----:B------:R-:W-:-:S04]  /*57a0*/  FMUL R17, R17, R66 ;  /* 0x0000004211117220 */ /* 0x000fc80000400000 */
[----:B------:R-:W-:Y:S01]  /*57b0*/  FMUL R17, R17, R26 ;  /* 0x0000001a11117220 */ /* 0x000fe20000400000 */
[----:B------:R-:W-:-:S04]  /*57c0*/  FMUL R26, R16, R16 ;  /* 0x00000010101a7220 */ /* 0x000fc80000400000 */
[----:B------:R-:W-:-:S04]  /*57d0*/  FFMA R57, R26, R23, -0.052303962409496307373 ;  /* 0xbd563cae1a397423 */ /* 0x000fc80000000017 */
[----:B------:R-:W-:Y:S01]  /*57e0*/  FFMA R57, R26, R57, 0.1331529766321182251 ;  /* 0x3e0859411a397423 */ /* 0x000fe20000000039 */
[----:B0-----:R-:W-:-:S04]  /*57f0*/  FADD R35, R19, 1 ;  /* 0x3f80000013237421 */ /* 0x001fc80000000000 */
[----:B------:R-:W0:Y:S02]  /*5800*/  MUFU.RCP R2, R35 ;  /* 0x0000002300027308 */ /* 0x000e240000001000 */
[----:B0-----:R-:W-:Y:S01]  /*5810*/  FFMA R19, R2, -2, R25 ;  /* 0xc000000002137823 */ /* 0x001fe20000000019 */
[----:B------:R-:W-:Y:S01]  /*5820*/  FFMA R2, R26, R57, -0.33332768082618713379 ;  /* 0xbeaaa9ed1a027423 */ /* 0x000fe20000000039 */
[----:B------:R-:W-:-:S03]  /*5830*/  FMUL R57, R43, UR14 ;  /* 0x0000000e2b397c20 */ /* 0x000fc60008400000 */
[----:B------:R-:W-:Y:S01]  /*5840*/  FSEL R19, R19, 1, !P3 ;  /* 0x3f80000013137808 */ /* 0x000fe20005800000 */
[----:B------:R-:W-:Y:S01]  /*5850*/  FFMA R35, R26, R2, RZ ;  /* 0x000000021a237223 */ /* 0x000fe200000000ff */
[----:B------:R-:W-:Y:S01]  /*5860*/  FMNMX R26, R55, |R60|, !PT ;  /* 0x4000003c371a7209 */ /* 0x000fe20007800000 */
[----:B------:R-:W-:Y:S01]  /*5870*/  FMUL R55, R17, UR14 ;  /* 0x0000000e11377c20 */ /* 0x000fe20008400000 */
[--C-:B------:R-:W-:Y:S01]  /*5880*/  LOP3.LUT R2, R19, 0x80000000, R16.reuse, 0xb8, !PT ;  /* 0x8000000013027812 */ /* 0x100fe200078eb810 */
[----:B------:R-:W-:Y:S02]  /*5890*/  HADD2.F32 R19, -RZ, R22.H1_H1 ;  /* 0x30000016ff137230 */ /* 0x000fe40000004100 */
[----:B------:R-:W-:Y:S01]  /*58a0*/  @!P4 FFMA R2, R16, R35, R16 ;  /* 0x000000231002c223 */ /* 0x000fe20000000010 */
[----:B------:R-:W-:Y:S01]  /*58b0*/  FMUL R16, R60, UR14 ;  /* 0x0000000e3c107c20 */ /* 0x000fe20008400000 */
[----:B------:R-:W-:Y:S01]  /*58c0*/  IADD3.X R35, RZ, R47, RZ, P2, !PT ;  /* 0x0000002fff237210 */ /* 0x000fe200017fe4ff */
[----:B------:R-:W-:Y:S01]  /*58d0*/  FMUL R60, R18, R19 ;  /* 0x00000013123c7220 */ /* 0x000fe20000400000 */
[----:B------:R-:W-:-:S02]  /*58e0*/  @P0 LEA R18, P2, R34, R28, 0x1 ;  /* 0x0000001c22120211 */ /* 0x000fc400078408ff */
[----:B------:R-:W-:Y:S02]  /*58f0*/  FMNMX R68, |R17|, R26, !PT ;  /* 0x0000001a11447209 */ /* 0x000fe40007800200 */
[C---:B------:R-:W-:Y:S02]  /*5900*/  @P0 LEA.HI.X R19, R34.reuse, R29, R35, 0x1, P2 ;  /* 0x0000001d22130211 */ /* 0x040fe400010f0c23 */
[----:B------:R-:W-:Y:S02]  /*5910*/  @P0 IADD3 R17, P2, R34, UR4, RZ ;  /* 0x0000000422110c10 */ /* 0x000fe4000ff5e0ff */
[----:B------:R-:W-:Y:S02]  /*5920*/  F2FP.SATFINITE.E4M3.F32.PACK_AB_MERGE_C R22, RZ, R16, RZ ;  /* 0x00000010ff16723e */ /* 0x000fe400048070ff */
[----:B------:R-:W-:Y:S02]  /*5930*/  @P0 IADD3.X R26, R35, UR8, RZ, P2, !PT ;  /* 0x00000008231a0c10 */ /* 0x000fe400097fe4ff */
[----:B------:R-:W-:-:S02]  /*5940*/  F2FP.SATFINITE.E4M3.F32.PACK_AB_MERGE_C R55, RZ, R55, RZ ;  /* 0x00000037ff37723e */ /* 0x000fc400048070ff */
[----:B------:R-:W-:Y:S02]  /*5950*/  @P0 LEA R16, P2, R17, R28, 0x1 ;  /* 0x0000001c11100211 */ /* 0x000fe400078408ff */
[----:B------:R-:W-:Y:S02]  /*5960*/  @P0 PRMT R71, R55, 0x7604, R22 ;  /* 0x0000760437470816 */ /* 0x000fe40000000016 */
[----:B------:R-:W-:Y:S01]  /*5970*/  @P0 LEA.HI.X R17, R17, R29, R26, 0x1, P2 ;  /* 0x0000001d11110211 */ /* 0x000fe200010f0c1a */
[----:B------:R-:W-:Y:S01]  /*5980*/  FMUL R26, R44, UR14 ;  /* 0x0000000e2c1a7c20 */ /* 0x000fe20008400000 */
[----:B------:R-:W-:Y:S01]  /*5990*/  FMNMX R69, |R43|, R68, !PT ;  /* 0x000000442b457209 */ /* 0x000fe20007800200 */
[----:B------:R0:W-:Y:S01]  /*59a0*/  @P0 STG.E.U16 desc[UR10][R18.64], R71 ;  /* 0x0000004712000986 */ /* 0x0001e2000c10150a */
[----:B------:R-:W-:Y:S02]  /*59b0*/  F2FP.SATFINITE.E4M3.F32.PACK_AB_MERGE_C R57, RZ, R57, RZ ;  /* 0x00000039ff39723e */ /* 0x000fe400048070ff */
[----:B------:R-:W-:-:S02]  /*59c0*/  F2FP.SATFINITE.E4M3.F32.PACK_AB_MERGE_C R26, RZ, R26, RZ ;  /* 0x0000001aff1a723e */ /* 0x000fc400048070ff */
[----:B------:R-:W-:Y:S02]  /*59d0*/  FMNMX R44, |R44|, R69, !PT ;  /* 0x000000452c2c7209 */ /* 0x000fe40007800200 */
[----:B------:R-:W-:Y:S02]  /*59e0*/  @P0 PRMT R69, R26, 0x7604, R57 ;  /* 0x000076041a450816 */ /* 0x000fe40000000039 */
[C---:B------:R-:W-:Y:S01]  /*59f0*/  FMNMX R43, |R45|.reuse, R44, !PT ;  /* 0x0000002c2d2b7209 */ /* 0x040fe20007800200 */
[----:B------:R-:W-:Y:S01]  /*5a00*/  FMUL R45, R45, UR14 ;  /* 0x0000000e2d2d7c20 */ /* 0x000fe20008400000 */
[----:B0-----:R-:W-:Y:S01]  /*5a10*/  FFMA R19, R2, R27, 0.5 ;  /* 0x3f00000002137423 */ /* 0x001fe2000000001b */
[----:B------:R-:W-:Y:S01]  /*5a20*/  @P0 IADD3 R2, P2, R34, UR16, RZ ;  /* 0x0000001022020c10 */ /* 0x000fe2000ff5e0ff */
[----:B------:R0:W-:Y:S02]  /*5a30*/  @P0 STG.E.U16 desc[UR10][R16.64], R69 ;  /* 0x0000004510000986 */ /* 0x0001e4000c10150a */
[----:B------:R-:W-:Y:S01]  /*5a40*/  F2FP.SATFINITE.E4M3.F32.PACK_AB_MERGE_C R45, RZ, R45, RZ ;  /* 0x0000002dff2d723e */ /* 0x000fe200048070ff */
[----:B------:R-:W-:Y:S01]  /*5a50*/  FMUL R19, R24, R19 ;  /* 0x0000001318137220 */ /* 0x000fe20000400000 */
[----:B------:R-:W-:Y:S01]  /*5a60*/  FMUL R24, R58, UR14 ;  /* 0x0000000e3a187c20 */ /* 0x000fe20008400000 */
[----:B------:R-:W-:-:S02]  /*5a70*/  @P0 IADD3.X R18, R35, UR17, RZ, P2, !PT ;  /* 0x0000001123120c10 */ /* 0x000fc400097fe4ff */
[----:B------:R-:W-:Y:S02]  /*5a80*/  FMUL R20, R66, R19 ;  /* 0x0000001342147220 */ /* 0x000fe40000400000 */
[----:B------:R-:W-:Y:S02]  /*5a90*/  F2FP.SATFINITE.E4M3.F32.PACK_AB_MERGE_C R24, RZ, R24, RZ ;  /* 0x00000018ff18723e */ /* 0x000fe400048070ff */
[----:B0-----:R-:W-:Y:S02]  /*5aa0*/  @P0 LEA R16, P2, R2, R28, 0x1 ;  /* 0x0000001c02100211 */ /* 0x001fe400078408ff */
[----:B------:R-:W-:Y:S02]  /*5ab0*/  @P0 PRMT R71, R24, 0x7604, R45 ;  /* 0x0000760418470816 */ /* 0x000fe4000000002d */
[----:B------:R-:W-:Y:S01]  /*5ac0*/  @P0 LEA.HI.X R17, R2, R29, R18, 0x1, P2 ;  /* 0x0000001d02110211 */ /* 0x000fe200010f0c12 */
[----:B------:R-:W-:Y:S01]  /*5ad0*/  FMUL R2, R56, UR14 ;  /* 0x0000000e38027c20 */ /* 0x000fe20008400000 */
[----:B------:R-:W-:Y:S01]  /*5ae0*/  FMNMX R69, |R58|, R43, !PT ;  /* 0x0000002b3a457209 */ /* 0x000fe20007800200 */
[----:B------:R-:W-:-:S02]  /*5af0*/  FMUL R43, R60, UR14 ;  /* 0x0000000e3c2b7c20 */ /* 0x000fc40008400000 */
[----:B------:R0:W-:Y:S01]  /*5b00*/  @P0 STG.E.U16 desc[UR10][R16.64], R71 ;  /* 0x0000004710000986 */ /* 0x0001e2000c10150a */
[----:B------:R-:W-:Y:S02]  /*5b10*/  FMNMX R69, |R56|, R69, !PT ;  /* 0x0000004538457209 */ /* 0x000fe40007800200 */
[----:B------:R-:W-:Y:S02]  /*5b20*/  F2FP.SATFINITE.E4M3.F32.PACK_AB_MERGE_C R2, RZ, R2, RZ ;  /* 0x00000002ff02723e */ /* 0x000fe400048070ff */
[----:B------:R-:W-:Y:S01]  /*5b30*/  F2FP.SATFINITE.E4M3.F32.PACK_AB_MERGE_C R43, RZ, R43, RZ ;  /* 0x0000002bff2b723e */ /* 0x000fe200048070ff */
[----:B------:R-:W-:Y:S06]  /*5b40*/  @!P0 BRA `(.L_x_11616) ;  /* 0x0000000000208947 */ /* 0x000fec0003800000 */
[----:B------:R-:W-:Y:S01]  /*5b50*/  MOV R19, UR4 ;  /* 0x0000000400137c02 */ /* 0x000fe20008000f00 */
[----:B------:R-:W-:-:S04]  /*5b60*/  UIMAD UR9, UR8, 0x3, URZ ;  /* 0x00000003080978a4 */ /* 0x000fc8000f8e023f */
[----:B------:R-:W-:-:S05]  /*5b70*/  IMAD.WIDE.U32 R18, R19, 0x3, R34 ;  /* 0x0000000313127825 */ /* 0x000fca00078e0022 */
[----:B0-----:R-:W-:Y:S02]  /*5b80*/  IADD3 R17, R19, UR9, RZ ;  /* 0x0000000913117c10 */ /* 0x001fe4000fffe0ff */
[C---:B------:R-:W-:Y:S02]  /*5b90*/  LEA R16, P2, R18.reuse, R28, 0x1 ;  /* 0x0000001c12107211 */ /* 0x040fe400078408ff */
[----:B------:R-:W-:Y:S02]  /*5ba0*/  PRMT R19, R43, 0x7604, R2 ;  /* 0x000076042b137816 */ /* 0x000fe40000000002 */
[----:B------:R-:W-:-:S05]  /*5bb0*/  LEA.HI.X R17, R18, R29, R17, 0x1, P2 ;  /* 0x0000001d12117211 */ /* 0x000fca00010f0c11 */
[----:B------:R1:W-:Y:S04]  /*5bc0*/  STG.E.U16 desc[UR10][R16.64], R19 ;  /* 0x0000001310007986 */ /* 0x0003e8000c10150a */
.L_x_11616:
[----:B------:R-:W-:Y:S05]  /*5bd0*/  BSYNC B0 ;  /* 0x0000000000007941 */ /* 0x000fea0003800000 */
.L_x_11615:
[----:B01----:R-:W-:Y:S01]  /*5be0*/  FMUL R16, R67, UR14 ;  /* 0x0000000e43107c20 */ /* 0x003fe20008400000 */
[----:B------:R-:W-:Y:S01]  /*5bf0*/  FMUL R44, R20, UR14 ;  /* 0x0000000e142c7c20 */ /* 0x000fe20008400000 */
[----:B------:R-:W-:Y:S01]  /*5c00*/  @P0 LEA R18, P2, R34, R30, 0x1 ;  /* 0x0000001e22120211 */ /* 0x000fe200078408ff */
[----:B------:R-:W-:Y:S01]  /*5c10*/  FMUL R17, R21, UR14 ;  /* 0x0000000e15117c20 */ /* 0x000fe20008400000 */
[----:B------:R-:W-:Y:S01]  /*5c20*/  FMNMX R60, |R60|, R69, !PT ;  /* 0x000000453c3c7209 */ /* 0x000fe20007800200 */
[----:B------:R-:W-:Y:S01]  /*5c30*/  BSSY B0, `(.L_x_11617) ;  /* 0x0000031000007945 */ /* 0x000fe20003800000 */
[----:B------:R-:W-:Y:S01]  /*5c40*/  F2FP.SATFINITE.E4M3.F32.PACK_AB_MERGE_C R73, RZ, R16, RZ ;  /* 0x00000010ff49723e */ /* 0x000fe200048070ff */
[----:B------:R-:W-:Y:S01]  /*5c50*/  FMUL R16, R41, UR14 ;  /* 0x0000000e29107c20 */ /* 0x000fe20008400000 */
[----:B------:R-:W-:Y:S02]  /*5c60*/  F2FP.SATFINITE.E4M3.F32.PACK_AB_MERGE_C R44, RZ, R44, RZ ;  /* 0x0000002cff2c723e */ /* 0x000fe400048070ff */
[----:B------:R-:W-:-:S02]  /*5c70*/  @P0 LEA.HI.X R19, R34, R31, R35, 0x1, P2 ;  /* 0x0000001f22130211 */ /* 0x000fc400010f0c23 */
[----:B------:R-:W-:Y:S02]  /*5c80*/  @P0 PRMT R71, R44, 0x7604, R73 ;  /* 0x000076042c470816 */ /* 0x000fe40000000049 */
[----:B------:R-:W-:Y:S02]  /*5c90*/  FMNMX R69, |R67|, R60, !PT ;  /* 0x0000003c43457209 */ /* 0x000fe40007800200 */
[----:B------:R-:W-:Y:S01]  /*5ca0*/  @P0 IADD3 R58, P2, R34, UR4, RZ ;  /* 0x00000004223a0c10 */ /* 0x000fe2000ff5e0ff */
[----:B------:R0:W-:Y:S01]  /*5cb0*/  @P0 STG.E.U16 desc[UR10][R18.64], R71 ;  /* 0x0000004712000986 */ /* 0x0001e2000c10150a */
[----:B------:R-:W-:Y:S02]  /*5cc0*/  F2FP.SATFINITE.E4M3.F32.PACK_AB_MERGE_C R67, RZ, R16, RZ ;  /* 0x00000010ff43723e */ /* 0x000fe400048070ff */
[----:B------:R-:W-:Y:S02]  /*5cd0*/  F2FP.SATFINITE.E4M3.F32.PACK_AB_MERGE_C R56, RZ, R17, RZ ;  /* 0x00000011ff38723e */ /* 0x000fe400048070ff */
[----:B------:R-:W-:-:S02]  /*5ce0*/  @P0 IADD3.X R17, R35, UR8, RZ, P2, !PT ;  /* 0x0000000823110c10 */ /* 0x000fc400097fe4ff */
[----:B------:R-:W-:Y:S02]  /*5cf0*/  @P0 LEA R16, P2, R58, R30, 0x1 ;  /* 0x0000001e3a100211 */ /* 0x000fe400078408ff */
[----:B------:R-:W-:Y:S02]  /*5d00*/  LOP3.LUT R44, R44, 0xff, RZ, 0xc0, !PT ;  /* 0x000000ff2c2c7812 */ /* 0x000fe400078ec0ff */
[----:B------:R-:W-:Y:S02]  /*5d10*/  @P0 LEA.HI.X R17, R58, R31, R17, 0x1, P2 ;  /* 0x0000001f3a110211 */ /* 0x000fe400010f0c11 */
[----:B0-----:R-:W-:Y:S02]  /*5d20*/  LOP3.LUT R18, R73, 0xff, RZ, 0xc0, !PT ;  /* 0x000000ff49127812 */ /* 0x001fe400078ec0ff */
[----:B------:R-:W-:Y:S02]  /*5d30*/  @P0 PRMT R71, R56, 0x7604, R67 ;  /* 0x0000760438470816 */ /* 0x000fe40000000043 */
[----:B------:R-:W-:Y:S01]  /*5d40*/  LEA R19, R67, R18, 0x8 ;  /* 0x0000001243137211 */ /* 0x000fe200078e40ff */
[----:B------:R-:W-:Y:S01]  /*5d50*/  FMUL R18, R0, UR14 ;  /* 0x0000000e00127c20 */ /* 0x000fe20008400000 */
[----:B------:R-:W-:Y:S01]  /*5d60*/  LEA R67, R56, R44, 0x8 ;  /* 0x0000002c38437211 */ /* 0x000fe200078e40ff */
[----:B------:R0:W-:Y:S01]  /*5d70*/  @P0 STG.E.U16 desc[UR10][R16.64], R71 ;  /* 0x0000004710000986 */ /* 0x0001e2000c10150a */
[----:B------:R-:W-:-:S02]  /*5d80*/  FMUL R44, R37, UR14 ;  /* 0x0000000e252c7c20 */ /* 0x000fc40008400000 */
[----:B------:R-:W-:Y:S01]  /*5d90*/  F2FP.SATFINITE.E4M3.F32.PACK_AB_MERGE_C R58, RZ, R18, RZ ;  /* 0x00000012ff3a723e */ /* 0x000fe200048070ff */
[----:B------:R-:W-:Y:S02]  /*5da0*/  FMUL R18, R36, UR14 ;  /* 0x0000000e24127c20 */ /* 0x000fe40008400000 */
[----:B------:R-:W-:Y:S02]  /*5db0*/  F2FP.SATFINITE.E4M3.F32.PACK_AB_MERGE_C R44, RZ, R44, RZ ;  /* 0x0000002cff2c723e */ /* 0x000fe400048070ff */
[----:B------:R-:W-:-:S04]  /*5dc0*/  LOP3.LUT R56, R58, 0xff, RZ, 0xc0, !PT ;  /* 0x000000ff3a387812 */ /* 0x000fc800078ec0ff */
[----:B------:R-:W-:Y:S02]  /*5dd0*/  PRMT R56, R19, 0x5410, R56 ;  /* 0x0000541013387816 */ /* 0x000fe40000000038 */
[----:B------:R-:W-:Y:S02]  /*5de0*/  @P0 IADD3 R19, P2, R34, UR16, RZ ;  /* 0x0000001022130c10 */ /* 0x000fe4000ff5e0ff */
[----:B0-----:R-:W-:Y:S02]  /*5df0*/  F2FP.SATFINITE.E4M3.F32.PACK_AB_MERGE_C R71, RZ, R18, RZ ;  /* 0x00000012ff47723e */ /* 0x001fe400048070ff */
[----:B------:R-:W-:Y:S02]  /*5e00*/  @P0 IADD3.X R18, R35, UR17, RZ, P2, !PT ;  /* 0x0000001123120c10 */ /* 0x000fe400097fe4ff */
[----:B------:R-:W-:-:S04]  /*5e10*/  @P0 LEA R16, P2, R19, R30, 0x1 ;  /* 0x0000001e13100211 */ /* 0x000fc800078408ff */
[----:B------:R-:W-:Y:S02]  /*5e20*/  @P0 LEA.HI.X R17, R19, R31, R18, 0x1, P2 ;  /* 0x0000001f13110211 */ /* 0x000fe400010f0c12 */
[C---:B------:R-:W-:Y:S02]  /*5e30*/  @P0 PRMT R19, R71.reuse, 0x7604, R58 ;  /* 0x0000760447130816 */ /* 0x040fe4000000003a */
[----:B------:R-:W-:Y:S01]  /*5e40*/  LOP3.LUT R58, R71, 0xff, RZ, 0xc0, !PT ;  /* 0x000000ff473a7812 */ /* 0x000fe200078ec0ff */
[----:B------:R-:W-:Y:S02]  /*5e50*/  FMUL R71, R39, UR14 ;  /* 0x0000000e27477c20 */ /* 0x000fe40008400000 */
[----:B------:R0:W-:Y:S01]  /*5e60*/  @P0 STG.E.U16 desc[UR10][R16.64], R19 ;  /* 0x0000001310000986 */ /* 0x0001e2000c10150a */
[----:B------:R-:W-:Y:S02]  /*5e70*/  PRMT R58, R67, 0x5410, R58 ;  /* 0x00005410433a7816 */ /* 0x000fe4000000003a */
[----:B------:R-:W-:Y:S01]  /*5e80*/  F2FP.SATFINITE.E4M3.F32.PACK_AB_MERGE_C R71, RZ, R71, RZ ;  /* 0x00000047ff47723e */ /* 0x000fe200048070ff */
[----:B------:R-:W-:Y:S06]  /*5e90*/  @!P0 BRA `(.L_x_11618) ;  /* 0x0000000000288947 */ /* 0x000fec0003800000 */
[----:B0-----:R-:W-:Y:S01]  /*5ea0*/  MOV R19, UR4 ;  /* 0x0000000400137c02 */ /* 0x001fe20008000f00 */
[----:B------:R-:W-:Y:S01]  /*5eb0*/  UIMAD UR9, UR8, 0x3, URZ ;  /* 0x00000003080978a4 */ /* 0x000fe2000f8e023f */
[----:B------:R-:W-:Y:S02]  /*5ec0*/  MOV R16, R34 ;  /* 0x0000002200107202 */ /* 0x000fe40000000f00 */
[----:B------:R-:W-:-:S03]  /*5ed0*/  MOV R17, R35 ;  /* 0x0000002300117202 */ /* 0x000fc60000000f00 */
[----:B------:R-:W-:-:S05]  /*5ee0*/  IMAD.WIDE.U32 R16, R19, 0x3, R16 ;  /* 0x0000000313107825 */ /* 0x000fca00078e0010 */
[----:B------:R-:W-:Y:S02]  /*5ef0*/  IADD3 R17, R17, UR9, RZ ;  /* 0x0000000911117c10 */ /* 0x000fe4000fffe0ff */
[----:B------:R-:W-:-:S04]  /*5f00*/  LEA R18, P0, R16, R30, 0x1 ;  /* 0x0000001e10127211 */ /* 0x000fc800078008ff */
[----:B------:R-:W-:Y:S02]  /*5f10*/  LEA.HI.X R19, R16, R31, R17, 0x1, P0 ;  /* 0x0000001f10137211 */ /* 0x000fe400000f0c11 */
[----:B------:R-:W-:-:S05]  /*5f20*/  PRMT R17, R71, 0x7604, R44 ;  /* 0x0000760447117816 */ /* 0x000fca000000002c */
[----:B------:R1:W-:Y:S02]  /*5f30*/  STG.E.U16 desc[UR10][R18.64], R17 ;  /* 0x0000001112007986 */ /* 0x0003e4000c10150a */
.L_x_11618:
[----:B------:R-:W-:Y:S05]  /*5f40*/  BSYNC B0 ;  /* 0x0000000000007941 */ /* 0x000fea0003800000 */
.L_x_11617:
[----:B0-----:R-:W0:Y:S01]  /*5f50*/  S2R R16, SR_TID.X ;  /* 0x0000000000107919 */ /* 0x001e220000002100 */
[----:B------:R-:W-:Y:S02]  /*5f60*/  USHF.L.U32 UR9, UR4, 0x2, URZ ;  /* 0x0000000204097899 */ /* 0x000fe4000800063f */
[----:B-1----:R-:W-:Y:S01]  /*5f70*/  MOV R18, UR4 ;  /* 0x0000000400127c02 */ /* 0x002fe20008000f00 */
[----:B------:R-:W-:Y:S01]  /*5f80*/  ULOP3.LUT UR15, UR16, 0xfffffffc, URZ, 0xc0, !UPT ;  /* 0xfffffffc100f7892 */ /* 0x000fe2000f8ec03f */
[----:B------:R-:W-:Y:S02]  /*5f90*/  LOP3.LUT R44, R44, 0xffff, RZ, 0xc0, !PT ;  /* 0x0000ffff2c2c7812 */ /* 0x000fe400078ec0ff */
[----:B------:R-:W-:Y:S02]  /*5fa0*/  FMNMX R34, |R20|, R69, !PT ;  /* 0x0000004514227209 */ /* 0x000fe40007800200 */
[----:B------:R-:W-:Y:S02]  /*5fb0*/  MOV R35, UR4 ;  /* 0x0000000400237c02 */ /* 0x000fe40008000f00 */
[----:B------:R-:W-:-:S02]  /*5fc0*/  LOP3.LUT R71, R71, 0xffff, RZ, 0xc0, !PT ;  /* 0x0000ffff47477812 */ /* 0x000fc400078ec0ff */
[----:B------:R-:W-:Y:S02]  /*5fd0*/  LOP3.LUT R22, R22, 0xff, RZ, 0xc0, !PT ;  /* 0x000000ff16167812 */ /* 0x000fe400078ec0ff */
[----:B------:R-:W-:Y:S02]  /*5fe0*/  LOP3.LUT R55, R55, 0xff, RZ, 0xc0, !PT ;  /* 0x000000ff37377812 */ /* 0x000fe400078ec0ff */
[----:B0-----:R-:W-:Y:S02]  /*5ff0*/  SHF.R.U32.HI R16, RZ, 0x1, R16 ;  /* 0x00000001ff107819 */ /* 0x001fe40000011610 */
[----:B------:R-:W-:Y:S02]  /*6000*/  LOP3.LUT R45, R45, 0xff, RZ, 0xc0, !PT ;  /* 0x000000ff2d2d7812 */ /* 0x000fe400078ec0ff */
[----:B------:R-:W-:Y:S02]  /*6010*/  LOP3.LUT R16, R16, 0x70, RZ, 0xc0, !PT ;  /* 0x0000007010107812 */ /* 0x000fe400078ec0ff */
[----:B------:R-:W-:-:S02]  /*6020*/  LOP3.LUT R2, R2, 0xffff, RZ, 0xc0, !PT ;  /* 0x0000ffff02027812 */ /* 0x000fc400078ec0ff */
[----:B------:R-:W-:Y:S01]  /*6030*/  LOP3.LUT R43, R43, 0xffff, RZ, 0xc0, !PT ;  /* 0x0000ffff2b2b7812 */ /* 0x000fe200078ec0ff */
[----:B------:R-:W-:Y:S01]  /*6040*/  IMAD R17, R16, UR4, RZ ;  /* 0x0000000410117c24 */ /* 0x000fe2000f8e02ff */
[----:B------:R-:W-:Y:S01]  /*6050*/  LOP3.LUT R24, R24, 0xff, RZ, 0xc0, !PT ;  /* 0x000000ff18187812 */ /* 0x000fe200078ec0ff */
[----:B------:R-:W-:Y:S01]  /*6060*/  IMAD R19, R16, UR13, RZ ;  /* 0x0000000d10137c24 */ /* 0x000fe2000f8e02ff */
[----:B------:R-:W-:Y:S02]  /*6070*/  SHF.L.U32 R71, R71, 0x18, RZ ;  /* 0x0000001847477819 */ /* 0x000fe400000006ff */
[----:B------:R-:W-:Y:S02]  /*6080*/  IADD3 R17, R17, UR9, RZ ;  /* 0x0000000911117c10 */ /* 0x000fe4000fffe0ff */
[----:B------:R-:W-:Y:S02]  /*6090*/  LEA R22, R57, R22, 0x8 ;  /* 0x0000001639167211 */ /* 0x000fe400078e40ff */
[----:B------:R-:W-:-:S02]  /*60a0*/  LEA R67, P0, R18, R17, 0x2 ;  /* 0x0000001112437211 */ /* 0x000fc400078010ff */
[----:B------:R-:W-:Y:S02]  /*60b0*/  MOV R17, UR5 ;  /* 0x0000000500117c02 */ /* 0x000fe40008000f00 */
[----:B------:R-:W-:Y:S02]  /*60c0*/  LEA R55, R26, R55, 0x8 ;  /* 0x000000371a377211 */ /* 0x000fe400078e40ff */
[----:B------:R-:W-:Y:S02]  /*60d0*/  LEA.HI.X R47, R18, R47, R17, 0x2, P0 ;  /* 0x0000002f122f7211 */ /* 0x000fe400000f1411 */
[----:B------:R-:W-:Y:S02]  /*60e0*/  SHF.L.U32 R17, R44, 0x18, RZ ;  /* 0x000000182c117819 */ /* 0x000fe400000006ff */
[----:B------:R-:W-:Y:S02]  /*60f0*/  IADD3 R18, R12, 0x3, RZ ;  /* 0x000000030c127810 */ /* 0x000fe40007ffe0ff */
[----:B------:R-:W-:-:S02]  /*6100*/  LOP3.LUT R56, R56, R17, RZ, 0xfc, !PT ;  /* 0x0000001138387212 */ /* 0x000fc400078efcff */
[----:B------:R-:W-:Y:S02]  /*6110*/  IADD3 R17, R13, 0x1d, RZ ;  /* 0x0000001d0d117810 */ /* 0x000fe40007ffe0ff */
[----:B------:R-:W-:Y:S02]  /*6120*/  ISETP.GE.U32.AND P0, PT, R18, R11, PT ;  /* 0x0000000b1200720c */ /* 0x000fe40003f06070 */
[----:B------:R-:W-:Y:S01]  /*6130*/  LOP3.LUT R20, R17, 0x1f, RZ, 0xc0, !PT ;  /* 0x0000001f11147812 */ /* 0x000fe200078ec0ff */
[----:B------:R-:W-:Y:S01]  /*6140*/  IMAD.WIDE.U32 R16, R16, UR12, RZ ;  /* 0x0000000c10107c25 */ /* 0x000fe2000f8e00ff */
[----:B------:R-:W-:Y:S02]  /*6150*/  FMNMX R18, |R41|, R34, !PT ;  /* 0x0000002229127209 */ /* 0x000fe40007800200 */
[----:B------:R-:W-:Y:S02]  /*6160*/  ISETP.LT.U32.AND P0, PT, R20, R9, !P0 ;  /* 0x000000091400720c */ /* 0x000fe40004701070 */
[----:B------:R-:W-:-:S02]  /*6170*/  IADD3 R19, R17, R19, RZ ;  /* 0x0000001311137210 */ /* 0x000fc40007ffe0ff */
[----:B------:R-:W-:Y:S02]  /*6180*/  FMNMX R69, |R21|, R18, !PT ;  /* 0x0000001215457209 */ /* 0x000fe40007800200 */
[----:B------:R-:W-:Y:S02]  /*6190*/  IADD3 R17, P4, R16, UR15, RZ ;  /* 0x0000000f10117c10 */ /* 0x000fe4000ff9e0ff */
[----:B------:R-:W-:Y:S02]  /*61a0*/  MOV R21, UR4 ;  /* 0x0000000400157c02 */ /* 0x000fe40008000f00 */
[C---:B------:R-:W-:Y:S02]  /*61b0*/  IADD3 R16, P5, R20.reuse, R67, RZ ;  /* 0x0000004314107210 */ /* 0x040fe40007fbe0ff */
[----:B------:R-:W-:Y:S02]  /*61c0*/  IADD3 R18, P2, P3, R20, UR15, R17 ;  /* 0x0000000f14127c10 */ /* 0x000fe4000fb5e011 */
[----:B------:R-:W-:-:S02]  /*61d0*/  @P0 LEA R44, P6, R21, R16, 0x2 ;  /* 0x00000010152c0211 */ /* 0x000fc400078c10ff */
[----:B------:R-:W-:Y:S02]  /*61e0*/  MOV R20, UR5 ;  /* 0x0000000500147c02 */ /* 0x000fe40008000f00 */
[----:B------:R-:W-:Y:S02]  /*61f0*/  IADD3.X R17, RZ, R47, RZ, P5, !PT ;  /* 0x0000002fff117210 */ /* 0x000fe40002ffe4ff */
[C---:B------:R-:W-:Y:S02]  /*6200*/  @P0 SHF.L.U32 R21, R44.reuse, 0x2, RZ ;  /* 0x000000022c150819 */ /* 0x040fe400000006ff */
[----:B------:R-:W-:Y:S02]  /*6210*/  @P0 LEA.HI.X R35, R35, R17, R20, 0x2, P6 ;  /* 0x0000001123230211 */ /* 0x000fe400030f1414 */
[----:B------:R-:W-:Y:S02]  /*6220*/  @P0 IADD3 R34, P5, R21, R6, RZ ;  /* 0x0000000615220210 */ /* 0x000fe40007fbe0ff */
[----:B------:R-:W-:Y:S01]  /*6230*/  @P0 SHF.L.U64.HI R44, R44, 0x2, R35 ;  /* 0x000000022c2c0819 */ /* 0x000fe20000010223 */
[----:B------:R-:W-:Y:S01]  /*6240*/  VOTEU.ANY UP0, P0 ;  /* 0x00000000003f7886 */ /* 0x000fe20000000100 */
[----:B------:R-:W-:-:S02]  /*6250*/  IADD3.X R19, R19, UR17, RZ, P4, !PT ;  /* 0x0000001113137c10 */ /* 0x000fc4000a7fe4ff */
[----:B------:R-:W-:Y:S01]  /*6260*/  @!P0 MOV R41, RZ ;  /* 0x000000ff00298202 */ /* 0x000fe20000000f00 */
[C---:B------:R-:W-:Y:S01]  /*6270*/  @P0 IMAD.X R35, R44.reuse, 0x1, R5, P5 ;  /* 0x000000012c230824 */ /* 0x040fe200028e0605 */
[----:B------:R-:W-:Y:S01]  /*6280*/  @P0 IADD3 R20, P5, R21, R4, RZ ;  /* 0x0000000415140210 */ /* 0x000fe20007fbe0ff */
[----:B------:R-:W-:Y:S02]  /*6290*/  @UP0 ULOP3.LUT UR9, UR17, 0x3fffffff, URZ, 0xc0, !UPT ;  /* 0x3fffffff11090892 */ /* 0x000fe4000f8ec03f */
[----:B------:R-:W-:Y:S02]  /*62a0*/  IADD3.X R19, RZ, UR17, R19, P2, P3 ;  /* 0x00000011ff137c10 */ /* 0x000fe400097e6413 */
[----:B------:R-:W-:Y:S01]  /*62b0*/  @P0 IADD3.X R21, R44, R3, RZ, P5, !PT ;  /* 0x000000032c150210 */ /* 0x000fe20002ffe4ff */
[----:B------:R0:W5:Y:S01]  /*62c0*/  @P0 LDG.E R41, desc[UR10][R34.64] ;  /* 0x0000000a22290981 */ /* 0x000162000c1e1900 */
[----:B------:R-:W-:Y:S01]  /*62d0*/  @P0 IADD3 R44, P2, R18, UR15, RZ ;  /* 0x0000000f122c0c10 */ /* 0x000fe2000ff5e0ff */
[----:B------:R-:W-:Y:S01]  /*62e0*/  BSSY B0, `(.L_x_11619) ;  /* 0x000002b000007945 */ /* 0x000fe20003800000 */
[----:B------:R-:W-:-:S02]  /*62f0*/  SHF.L.U32 R2, R2, 0x18, RZ ;  /* 0x0000001802027819 */ /* 0x000fc400000006ff */
[----:B------:R-:W-:Y:S02]  /*6300*/  @P0 IADD3.X R66, R19, UR9, RZ, P2, !PT ;  /* 0x0000000913420c10 */ /* 0x000fe400097fe4ff */
[----:B------:R-:W-:Y:S02]  /*6310*/  LOP3.LUT R58, R58, R71, RZ, 0xfc, !PT ;  /* 0x000000473a3a7212 */ /* 0x000fe400078efcff */
[----:B0-----:R-:W-:-:S04]  /*6320*/  @P0 LEA R34, P2, R44, R8, 0x2 ;  /* 0x000000082c220211 */ /* 0x001fc800078410ff */
[----:B------:R-:W-:Y:S02]  /*6330*/  @P0 LEA.HI.X R35, R44, R7, R66, 0x2, P2 ;  /* 0x000000072c230211 */ /* 0x000fe400010f1442 */
[----:B------:R-:W-:-:S06]  /*6340*/  @!P0 MOV R66, RZ ;  /* 0x000000ff00428202 */ /* 0x000fcc0000000f00 */
[----:B------:R-:W5:Y:S01]  /*6350*/  @P0 LDG.E R66, desc[UR10][R34.64] ;  /* 0x0000000a22420981 */ /* 0x000f62000c1e1900 */
[----:B------:R-:W-:Y:S02]  /*6360*/  @!P0 MOV R60, RZ ;  /* 0x000000ff003c8202 */ /* 0x000fe40000000f00 */
[----:B------:R-:W-:-:S04]  /*6370*/  FMNMX R69, |R0|, R69, !PT ;  /* 0x0000004500457209 */ /* 0x000fc80007800200 */
[----:B------:R0:W5:Y:S01]  /*6380*/  @P0 LDG.E R60, desc[UR10][R20.64] ;  /* 0x0000000a143c0981 */ /* 0x000162000c1e1900 */
[----:B------:R-:W-:Y:S02]  /*6390*/  PRMT R45, R22, 0x5410, R45 ;  /* 0x00005410162d7816 */ /* 0x000fe4000000002d */
[----:B------:R-:W-:Y:S02]  /*63a0*/  SHF.L.U32 R0, R43, 0x18, RZ ;  /* 0x000000182b007819 */ /* 0x000fe400000006ff */
[----:B------:R-:W-:Y:S02]  /*63b0*/  PRMT R55, R55, 0x5410, R24 ;  /* 0x0000541037377816 */ /* 0x000fe40000000018 */
[----:B0-----:R-:W-:-:S04]  /*63c0*/  FMNMX R20, |R36|, R69, !PT ;  /* 0x0000004524147209 */ /* 0x001fc80007800200 */
[----:B------:R-:W-:Y:S02]  /*63d0*/  FMNMX R20, |R37|, R20, !PT ;  /* 0x0000001425147209 */ /* 0x000fe40007800200 */
[----:B------:R-:W-:Y:S02]  /*63e0*/  LOP3.LUT R2, R45, R2, RZ, 0xfc, !PT ;  /* 0x000000022d027212 */ /* 0x000fe400078efcff */
[----:B------:R-:W-:Y:S02]  /*63f0*/  LOP3.LUT R0, R55, R0, RZ, 0xfc, !PT ;  /* 0x0000000037007212 */ /* 0x000fe400078efcff */
[----:B------:R-:W-:Y:S02]  /*6400*/  FMNMX R39, |R39|, R20, !PT ;  /* 0x0000001427277209 */ /* 0x000fe40007800200 */
[----:B------:R-:W-:Y:S02]  /*6410*/  @!P0 MOV R22, RZ ;  /* 0x000000ff00168202 */ /* 0x000fe40000000f00 */
[----:B------:R-:W-:-:S02]  /*6420*/  @!P0 MOV R24, RZ ;  /* 0x000000ff00188202 */ /* 0x000fc40000000f00 */
        /* <DEDUP_REMOVED lines=22> */
.L_x_11620:
[----:B------:R-:W-:Y:S05]  /*6590*/  BSYNC B0 ;  /* 0x0000000000007941 */ /* 0x000fea0003800000 */
.L_x_11619:
[----:B------:R-:W-:Y:S01]  /*65a0*/  BSSY B0, `(.L_x_11621) ;  /* 0x000001b000007945 */ /* 0x000fe20003800000 */
[----:B0-----:R-:W-:Y:S02]  /*65b0*/  @!P0 MOV R36, RZ ;  /* 0x000000ff00248202 */ /* 0x001fe40000000f00 */
[----:B------:R-:W-:Y:S01]  /*65c0*/  @!P0 MOV R44, RZ ;  /* 0x000000ff002c8202 */ /* 0x000fe20000000f00 */
[----:B------:R-:W-:Y:S06]  /*65d0*/  @!P0 BRA `(.L_x_11622) ;  /* 0x00000000005c8947 */ /* 0x000fec0003800000 */
[----:B------:R-:W-:Y:S01]  /*65e0*/  MOV R21, UR12 ;  /* 0x0000000c00157c02 */ /* 0x000fe20008000f00 */
[----:B------:R-:W-:Y:S01]  /*65f0*/  IMAD.MOV.U32 R37, RZ, RZ, R19 ;  /* 0x000000ffff257224 */ /* 0x000fe200078e0013 */
[----:B------:R-:W-:Y:S01]  /*6600*/  MOV R36, R18 ;  /* 0x0000001200247202 */ /* 0x000fe20000000f00 */
[----:B------:R-:W-:Y:S01]  /*6610*/  UIMAD UR15, UR8, 0x6, URZ ;  /* 0x00000006080f78a4 */ /* 0x000fe2000f8e023f */
[----:B------:R-:W-:Y:S01]  /*6620*/  MOV R35, UR4 ;  /* 0x0000000400237c02 */ /* 0x000fe20008000f00 */
[----:B------:R-:W-:Y:S01]  /*6630*/  UIMAD UR9, UR13, 0x6, URZ ;  /* 0x000000060d0978a4 */ /* 0x000fe2000f8e023f */
[----:B------:R-:W-:Y:S01]  /*6640*/  MOV R20, R16 ;  /* 0x0000001000147202 */ /* 0x000fe20000000f00 */
[----:B------:R-:W-:Y:S01]  /*6650*/  IMAD.WIDE.U32 R36, R21, 0x6, R36 ;  /* 0x0000000615247825 */ /* 0x000fe200078e0024 */
[----:B------:R-:W-:-:S04]  /*6660*/  MOV R21, R17 ;  /* 0x0000001100157202 */ /* 0x000fc80000000f00 */
[----:B------:R-:W-:Y:S01]  /*6670*/  IADD3 R26, R37, UR9, RZ ;  /* 0x00000009251a7c10 */ /* 0x000fe2000fffe0ff */
[----:B------:R-:W-:Y:S01]  /*6680*/  IMAD.WIDE.U32 R20, R35, 0x6, R20 ;  /* 0x0000000623147825 */ /* 0x000fe200078e0014 */
[----:B------:R-:W-:-:S04]  /*6690*/  LEA R34, P2, R36, R8, 0x2 ;  /* 0x0000000824227211 */ /* 0x000fc800078410ff */
[----:B------:R-:W-:Y:S02]  /*66a0*/  IADD3 R21, R21, UR15, RZ ;  /* 0x0000000f15157c10 */ /* 0x000fe4000fffe0ff */
[----:B------:R-:W-:Y:S02]  /*66b0*/  LEA.HI.X R35, R36, R7, R26, 0x2, P2 ;  /* 0x0000000724237211 */ /* 0x000fe400010f141a */
[C---:B------:R-:W-:Y:S02]  /*66c0*/  SHF.L.U64.HI R44, R20.reuse, 0x2, R21 ;  /* 0x00000002142c7819 */ /* 0x040fe40000010215 */
[----:B------:R-:W-:Y:S01]  /*66d0*/  SHF.L.U32 R21, R20, 0x2, RZ ;  /* 0x0000000214157819 */ /* 0x000fe200000006ff */
[----:B------:R0:W5:Y:S03]  /*66e0*/  LDG.E R26, desc[UR10][R34.64] ;  /* 0x0000000a221a7981 */ /* 0x000166000c1e1900 */
[----:B------:R-:W-:-:S02]  /*66f0*/  IADD3 R36, P2, R21, R6, RZ ;  /* 0x0000000615247210 */ /* 0x000fc40007f5e0ff */
[----:B------:R-:W-:Y:S02]  /*6700*/  IADD3 R20, P3, R21, R4, RZ ;  /* 0x0000000415147210 */ /* 0x000fe40007f7e0ff */
[C---:B------:R-:W-:Y:S02]  /*6710*/  IADD3.X R37, R44.reuse, R5, RZ, P2, !PT ;  /* 0x000000052c257210 */ /* 0x040fe400017fe4ff */
[----:B------:R-:W-:-:S03]  /*6720*/  IADD3.X R21, R44, R3, RZ, P3, !PT ;  /* 0x000000032c157210 */ /* 0x000fc60001ffe4ff */
[----:B------:R0:W5:Y:S04]  /*6730*/  LDG.E R36, desc[UR10][R36.64] ;  /* 0x0000000a24247981 */ /* 0x000168000c1e1900 */
[----:B------:R0:W5:Y:S02]  /*6740*/  LDG.E R44, desc[UR10][R20.64] ;  /* 0x0000000a142c7981 */ /* 0x000164000c1e1900 */
.L_x_11622:
[----:B------:R-:W-:Y:S05]  /*6750*/  BSYNC B0 ;  /* 0x0000000000007941 */ /* 0x000fea0003800000 */
.L_x_11621:
[----:B------:R-:W-:Y:S01]  /*6760*/  BSSY B0, `(.L_x_11623) ;  /* 0x000001b000007945 */ /* 0x000fe20003800000 */
[----:B0-----:R-:W-:Y:S02]  /*6770*/  @!P0 MOV R34, RZ ;  /* 0x000000ff00228202 */ /* 0x001fe40000000f00 */
[----:B------:R-:W-:Y:S01]  /*6780*/  @!P0 CS2R R20, SRZ ;  /* 0x0000000000148805 */ /* 0x000fe2000001ff00 */
        /* <DEDUP_REMOVED lines=9> */
[----:B------:R-:W-:-:S02]  /*6820*/  MOV R19, R17 ;  /* 0x0000001100137202 */ /* 0x000fc40000000f00 */
[----:B------:R-:W-:Y:S01]  /*6830*/  LEA R34, P2, R20, R8, 0x2 ;  /* 0x0000000814227211 */ /* 0x000fe200078410ff */
[----:B------:R-:W-:Y:S01]  /*6840*/  IMAD.WIDE.U32 R18, R37, 0x7, R18 ;  /* 0x0000000725127825 */ /* 0x000fe200078e0012 */
[----:B------:R-:W-:-:S04]  /*6850*/  IADD3 R8, R21, UR9, RZ ;  /* 0x0000000915087c10 */ /* 0x000fc8000fffe0ff */
[----:B------:R-:W-:Y:S02]  /*6860*/  LEA.HI.X R35, R20, R7, R8, 0x2, P2 ;  /* 0x0000000714237211 */ /* 0x000fe400010f1408 */
[----:B------:R-:W-:Y:S02]  /*6870*/  IADD3 R19, R19, UR15, RZ ;  /* 0x0000000f13137c10 */ /* 0x000fe4000fffe0ff */
[C---:B------:R-:W-:Y:S01]  /*6880*/  SHF.L.U32 R7, R18.reuse, 0x2, RZ ;  /* 0x0000000212077819 */ /* 0x040fe200000006ff */
[----:B------:R0:W5:Y:S01]  /*6890*/  LDG.E R34, desc[UR10][R34.64] ;  /* 0x0000000a22227981 */ /* 0x000162000c1e1900 */
[----:B------:R-:W-:Y:S02]  /*68a0*/  SHF.L.U64.HI R18, R18, 0x2, R19 ;  /* 0x0000000212127819 */ /* 0x000fe40000010213 */
[C---:B------:R-:W-:Y:S02]  /*68b0*/  IADD3 R6, P2, R7.reuse, R6, RZ ;  /* 0x0000000607067210 */ /* 0x040fe40007f5e0ff */
[----:B------:R-:W-:-:S02]  /*68c0*/  IADD3 R4, P3, R7, R4, RZ ;  /* 0x0000000407047210 */ /* 0x000fc40007f7e0ff */
[C---:B------:R-:W-:Y:S02]  /*68d0*/  IADD3.X R7, R18.reuse, R5, RZ, P2, !PT ;  /* 0x0000000512077210 */ /* 0x040fe400017fe4ff */
[----:B------:R-:W-:-:S03]  /*68e0*/  IADD3.X R5, R18, R3, RZ, P3, !PT ;  /* 0x0000000312057210 */ /* 0x000fc60001ffe4ff */
[----:B------:R0:W5:Y:S04]  /*68f0*/  LDG.E R20, desc[UR10][R6.64] ;  /* 0x0000000a06147981 */ /* 0x000168000c1e1900 */
[----:B------:R0:W5:Y:S02]  /*6900*/  LDG.E R21, desc[UR10][R4.64] ;  /* 0x0000000a04157981 */ /* 0x000164000c1e1900 */
.L_x_11624:
[----:B------:R-:W-:Y:S05]  /*6910*/  BSYNC B0 ;  /* 0x0000000000007941 */ /* 0x000fea0003800000 */
.L_x_11623:
[--C-:B0----5:R-:W-:Y:S01]  /*6920*/  HADD2.F32 R4, -RZ, R63.reuse.H0_H0 ;  /* 0x2000003fff047230 */ /* 0x121fe20000004100 */
[----:B------:R-:W-:Y:S01]  /*6930*/  BSSY B0, `(.L_x_11625) ;  /* 0x00001d9000007945 */ /* 0x000fe20003800000 */
[----:B------:R-:W-:-:S03]  /*6940*/  HADD2.F32 R63, -RZ, R63.H1_H1 ;  /* 0x3000003fff3f7230 */ /* 0x000fc60000004100 */
[C---:B------:R-:W-:Y:S01]  /*6950*/  FMUL R3, R4.reuse, 0.044714998453855514526 ;  /* 0x3d37271304037820 */ /* 0x040fe20000400000 */
[C---:B------:R-:W-:Y:S01]  /*6960*/  FMUL R5, R4.reuse, 0.79788458347320556641 ;  /* 0x3f4c422a04057820 */ /* 0x040fe20000400000 */
[C---:B------:R-:W-:Y:S02]  /*6970*/  FMUL R8, R63.reuse, 0.044714998453855514526 ;  /* 0x3d3727133f087820 */ /* 0x040fe40000400000 */
[----:B------:R-:W-:Y:S02]  /*6980*/  FFMA R6, R4, R3, 1 ;  /* 0x3f80000004067423 */ /* 0x000fe40000000003 */
[----:B------:R-:W-:Y:S02]  /*6990*/  FFMA R19, R63, R8, 1 ;  /* 0x3f8000003f137423 */ /* 0x000fe40000000008 */
[----:B------:R-:W-:Y:S01]  /*69a0*/  FMUL R5, R5, R6 ;  /* 0x0000000605057220 */ /* 0x000fe20000400000 */
[----:B------:R-:W-:-:S03]  /*69b0*/  FMUL R6, R63, 0.79788458347320556641 ;  /* 0x3f4c422a3f067820 */ /* 0x000fc60000400000 */
[C---:B------:R-:W-:Y:S01]  /*69c0*/  FMUL R3, |R5|.reuse, 2.8853900432586669922 ;  /* 0x4038aa3b05037820 */ /* 0x040fe20000400200 */
[----:B------:R-:W-:Y:S01]  /*69d0*/  FMUL R6, R6, R19 ;  /* 0x0000001306067220 */ /* 0x000fe20000400000 */
[C---:B------:R-:W-:Y:S01]  /*69e0*/  FMUL R18, R5.reuse, R5 ;  /* 0x0000000505127220 */ /* 0x040fe20000400000 */
[C---:B------:R-:W-:Y:S02]  /*69f0*/  FSETP.GE.AND P3, PT, |R5|.reuse, 0.60000002384185791016, PT ;  /* 0x3f19999a0500780b */ /* 0x040fe40003f66200 */
[----:B------:R-:W-:Y:S01]  /*6a00*/  FMUL R35, |R6|, 2.8853900432586669922 ;  /* 0x4038aa3b06237820 */ /* 0x000fe20000400200 */
[----:B------:R-:W0:Y:S01]  /*6a10*/  MUFU.EX2 R3, R3 ;  /* 0x0000000300037308 */ /* 0x000e220000000800 */
[----:B------:R-:W-:Y:S01]  /*6a20*/  FFMA R19, R18, R23, -0.052303962409496307373 ;  /* 0xbd563cae12137423 */ /* 0x000fe20000000017 */
[----:B------:R-:W-:Y:S01]  /*6a30*/  FSETP.GE.AND P2, PT, |R5|, 9.010913848876953125, PT ;  /* 0x41102cb40500780b */ /* 0x000fe20003f46200 */
[----:B------:R-:W-:-:S05]  /*6a40*/  FMUL R70, R6, R6 ;  /* 0x0000000606467220 */ /* 0x000fca0000400000 */
[----:B------:R-:W1:Y:S01]  /*6a50*/  MUFU.EX2 R35, R35 ;  /* 0x0000002300237308 */ /* 0x000e620000000800 */
[----:B0-----:R-:W-:Y:S01]  /*6a60*/  FADD R7, R3, 1 ;  /* 0x3f80000003077421 */ /* 0x001fe20000000000 */
[----:B------:R-:W-:-:S06]  /*6a70*/  FFMA R3, R18, R19, 0.1331529766321182251 ;  /* 0x3e08594112037423 */ /* 0x000fcc0000000013 */
[----:B------:R-:W0:Y:S01]  /*6a80*/  MUFU.RCP R8, R7 ;  /* 0x0000000700087308 */ /* 0x000e220000001000 */
[----:B------:R-:W-:Y:S01]  /*6a90*/  FFMA R3, R18, R3, -0.33332768082618713379 ;  /* 0xbeaaa9ed12037423 */ /* 0x000fe20000000003 */
[----:B-1----:R-:W-:-:S03]  /*6aa0*/  FADD R19, R35, 1 ;  /* 0x3f80000023137421 */ /* 0x002fc60000000000 */
[----:B------:R-:W-:Y:S01]  /*6ab0*/  FFMA R18, R18, R3, RZ ;  /* 0x0000000312127223 */ /* 0x000fe200000000ff */
[C---:B------:R-:W-:Y:S02]  /*6ac0*/  FMUL R3, R4.reuse, 0.035677410662174224854 ;  /* 0x3d12227a04037820 */ /* 0x040fe40000400000 */
[----:B------:R-:W1:Y:S02]  /*6ad0*/  MUFU.RCP R68, R19 ;  /* 0x0000001300447308 */ /* 0x000e640000001000 */
[----:B------:R-:W-:Y:S01]  /*6ae0*/  FFMA R3, R4, R3, 0.79788458347320556641 ;  /* 0x3f4c422a04037423 */ /* 0x000fe20000000003 */
[----:B0-----:R-:W-:-:S05]  /*6af0*/  FFMA R8, R8, -2, R25 ;  /* 0xc000000008087823 */ /* 0x001fca0000000019 */
[----:B------:R-:W-:Y:S02]  /*6b00*/  FSEL R8, R8, 1, !P2 ;  /* 0x3f80000008087808 */ /* 0x000fe40005000000 */
[----:B------:R-:W-:Y:S01]  /*6b10*/  FSETP.GE.AND P2, PT, |R6|, 9.010913848876953125, PT ;  /* 0x41102cb40600780b */ /* 0x000fe20003f46200 */
[----:B-1----:R-:W-:Y:S01]  /*6b20*/  FFMA R68, R68, -2, R25 ;  /* 0xc000000044447823 */ /* 0x002fe20000000019 */
[--C-:B------:R-:W-:Y:S01]  /*6b30*/  LOP3.LUT R7, R8, 0x80000000, R5.reuse, 0xb8, !PT ;  /* 0x8000000008077812 */ /* 0x100fe200078eb805 */
[----:B------:R-:W-:Y:S01]  /*6b40*/  FMUL R8, R4, R3 ;  /* 0x0000000304087220 */ /* 0x000fe20000400000 */
[----:B------:R-:W-:Y:S01]  /*6b50*/  @!P3 FFMA R7, R5, R18, R5 ;  /* 0x000000120507b223 */ /* 0x000fe20000000005 */
[----:B------:R-:W-:Y:S01]  /*6b60*/  FFMA R3, R70, R23, -0.052303962409496307373 ;  /* 0xbd563cae46037423 */ /* 0x000fe20000000017 */
[----:B------:R-:W-:Y:S01]  /*6b70*/  FSETP.GE.AND P3, PT, |R6|, 0.60000002384185791016, PT ;  /* 0x3f19999a0600780b */ /* 0x000fe20003f66200 */
[----:B------:R-:W-:Y:S01]  /*6b80*/  FMUL R18, |R8|, 2.8853900432586669922 ;  /* 0x4038aa3b08127820 */ /* 0x000fe20000400200 */
[----:B------:R-:W-:Y:S01]  /*6b90*/  FSEL R5, R68, 1, !P2 ;  /* 0x3f80000044057808 */ /* 0x000fe20005000000 */
[----:B------:R-:W-:Y:S01]  /*6ba0*/  FFMA R3, R70, R3, 0.1331529766321182251 ;  /* 0x3e08594146037423 */ /* 0x000fe20000000003 */
[C---:B------:R-:W-:Y:S01]  /*6bb0*/  FMUL R68, R8.reuse, R8 ;  /* 0x0000000808447220 */ /* 0x040fe20000400000 */
[----:B------:R-:W-:-:S02]  /*6bc0*/  FSETP.GE.AND P2, PT, |R8|, 9.010913848876953125, PT ;  /* 0x41102cb40800780b */ /* 0x000fc40003f46200 */
[----:B------:R-:W0:Y:S01]  /*6bd0*/  MUFU.EX2 R18, R18 ;  /* 0x0000001200127308 */ /* 0x000e220000000800 */
[----:B------:R-:W-:Y:S01]  /*6be0*/  FFMA R3, R70, R3, -0.33332768082618713379 ;  /* 0xbeaaa9ed46037423 */ /* 0x000fe20000000003 */
[----:B------:R-:W-:-:S03]  /*6bf0*/  LOP3.LUT R5, R5, 0x80000000, R6, 0xb8, !PT ;  /* 0x8000000005057812 */ /* 0x000fc600078eb806 */
[----:B------:R-:W-:-:S04]  /*6c00*/  FFMA R19, R70, R3, RZ ;  /* 0x0000000346137223 */ /* 0x000fc800000000ff */
[----:B------:R-:W-:Y:S01]  /*6c10*/  @!P3 FFMA R5, R6, R19, R6 ;  /* 0x000000130605b223 */ /* 0x000fe20000000006 */
[----:B------:R-:W-:Y:S01]  /*6c20*/  FFMA R19, R68, R23, -0.052303962409496307373 ;  /* 0xbd563cae44137423 */ /* 0x000fe20000000017 */
[----:B------:R-:W-:Y:S02]  /*6c30*/  FSETP.GE.AND P3, PT, |R8|, 0.60000002384185791016, PT ;  /* 0x3f19999a0800780b */ /* 0x000fe40003f66200 */
[----:B------:R-:W-:Y:S01]  /*6c40*/  FFMA R45, -R5, R5, 1 ;  /* 0x3f800000052d7423 */ /* 0x000fe20000000105 */
[----:B------:R-:W-:Y:S01]  /*6c50*/  FFMA R19, R68, R19, 0.1331529766321182251 ;  /* 0x3e08594144137423 */ /* 0x000fe20000000013 */
[----:B0-----:R-:W-:Y:S01]  /*6c60*/  FADD R3, R18, 1 ;  /* 0x3f80000012037421 */ /* 0x001fe20000000000 */
[----:B------:R-:W-:-:S03]  /*6c70*/  FMUL R18, R63, 0.035677410662174224854 ;  /* 0x3d12227a3f127820 */ /* 0x000fc60000400000 */
[----:B------:R0:W1:Y:S01]  /*6c80*/  MUFU.RCP R6, R3 ;  /* 0x0000000300067308 */ /* 0x0000620000001000 */
[----:B------:R-:W-:-:S04]  /*6c90*/  FFMA R18, R63, R18, 0.79788458347320556641 ;  /* 0x3f4c422a3f127423 */ /* 0x000fc80000000012 */
[----:B------:R-:W-:-:S04]  /*6ca0*/  FMUL R18, R63, R18 ;  /* 0x000000123f127220 */ /* 0x000fc80000400000 */
[----:B------:R-:W-:Y:S01]  /*6cb0*/  FMUL R35, |R18|, 2.8853900432586669922 ;  /* 0x4038aa3b12237820 */ /* 0x000fe20000400200 */
[----:B0-----:R-:W-:-:S04]  /*6cc0*/  FFMA R3, R68, R19, -0.33332768082618713379 ;  /* 0xbeaaa9ed44037423 */ /* 0x001fc80000000013 */
[----:B------:R-:W-:Y:S01]  /*6cd0*/  FFMA R3, R68, R3, RZ ;  /* 0x0000000344037223 */ /* 0x000fe200000000ff */
[----:B------:R-:W0:Y:S01]  /*6ce0*/  MUFU.EX2 R35, R35 ;  /* 0x0000002300237308 */ /* 0x000e220000000800 */
[----:B-1----:R-:W-:-:S05]  /*6cf0*/  FFMA R6, R6, -2, R25 ;  /* 0xc000000006067823 */ /* 0x002fca0000000019 */
[----:B------:R-:W-:Y:S01]  /*6d00*/  FSEL R19, R6, 1, !P2 ;  /* 0x3f80000006137808 */ /* 0x000fe20005000000 */
[C---:B------:R-:W-:Y:S01]  /*6d10*/  FMUL R6, R18.reuse, R18 ;  /* 0x0000001212067220 */ /* 0x040fe20000400000 */
[----:B------:R-:W-:Y:S02]  /*6d20*/  FSETP.GE.AND P2, PT, |R18|, 9.010913848876953125, PT ;  /* 0x41102cb41200780b */ /* 0x000fe40003f46200 */
[--C-:B------:R-:W-:Y:S01]  /*6d30*/  LOP3.LUT R68, R19, 0x80000000, R8.reuse, 0xb8, !PT ;  /* 0x8000000013447812 */ /* 0x100fe200078eb808 */
[----:B------:R-:W-:Y:S01]  /*6d40*/  @!P3 FFMA R68, R8, R3, R8 ;  /* 0x000000030844b223 */ /* 0x000fe20000000008 */
[----:B------:R-:W-:Y:S01]  /*6d50*/  FFMA R3, R6, R23, -0.052303962409496307373 ;  /* 0xbd563cae06037423 */ /* 0x000fe20000000017 */
[----:B------:R-:W-:-:S03]  /*6d60*/  FSETP.GE.AND P3, PT, |R18|, 0.60000002384185791016, PT ;  /* 0x3f19999a1200780b */ /* 0x000fc60003f66200 */
[----:B------:R-:W-:Y:S01]  /*6d70*/  FFMA R3, R6, R3, 0.1331529766321182251 ;  /* 0x3e08594106037423 */ /* 0x000fe20000000003 */
[----:B0-----:R-:W-:-:S03]  /*6d80*/  FADD R8, R35, 1 ;  /* 0x3f80000023087421 */ /* 0x001fc60000000000 */
[----:B------:R-:W-:-:S03]  /*6d90*/  FFMA R3, R6, R3, -0.33332768082618713379 ;  /* 0xbeaaa9ed06037423 */ /* 0x000fc60000000003 */
[----:B------:R-:W0:Y:S01]  /*6da0*/  MUFU.RCP R8, R8 ;  /* 0x0000000800087308 */ /* 0x000e220000001000 */
[----:B------:R-:W-:Y:S01]  /*6db0*/  FFMA R35, R6, R3, RZ ;  /* 0x0000000306237223 */ /* 0x000fe200000000ff */
[--C-:B------:R-:W-:Y:S02]  /*6dc0*/  HADD2.F32 R6, -RZ, R62.reuse.H0_H0 ;  /* 0x2000003eff067230 */ /* 0x100fe40000004100 */
[----:B------:R-:W-:-:S03]  /*6dd0*/  HADD2.F32 R62, -RZ, R62.H1_H1 ;  /* 0x3000003eff3e7230 */ /* 0x000fc60000004100 */
[----:B------:R-:W-:-:S04]  /*6de0*/  FMUL R19, R6, 0.044714998453855514526 ;  /* 0x3d37271306137820 */ /* 0x000fc80000400000 */
[C---:B------:R-:W-:Y:S01]  /*6df0*/  FFMA R70, R6.reuse, R19, 1 ;  /* 0x3f80000006467423 */ /* 0x040fe20000000013 */
[----:B------:R-:W-:-:S04]  /*6e00*/  FMUL R19, R6, 0.79788458347320556641 ;  /* 0x3f4c422a06137820 */ /* 0x000fc80000400000 */
[----:B------:R-:W-:Y:S01]  /*6e10*/  FMUL R19, R19, R70 ;  /* 0x0000004613137220 */ /* 0x000fe20000400000 */
[----:B0-----:R-:W-:-:S03]  /*6e20*/  FFMA R3, R8, -2, R25 ;  /* 0xc000000008037823 */ /* 0x001fc60000000019 */
[----:B------:R-:W-:Y:S02]  /*6e30*/  FMUL R37, |R19|, 2.8853900432586669922 ;  /* 0x4038aa3b13257820 */ /* 0x000fe40000400200 */
[----:B------:R-:W-:Y:S02]  /*6e40*/  FSEL R3, R3, 1, !P2 ;  /* 0x3f80000003037808 */ /* 0x000fe40005000000 */
[----:B------:R-:W-:Y:S02]  /*6e50*/  FSETP.GE.AND P2, PT, |R19|, 9.010913848876953125, PT ;  /* 0x41102cb41300780b */ /* 0x000fe40003f46200 */
[----:B------:R-:W0:Y:S01]  /*6e60*/  MUFU.EX2 R37, R37 ;  /* 0x0000002500257308 */ /* 0x000e220000000800 */
[--C-:B------:R-:W-:Y:S01]  /*6e70*/  LOP3.LUT R8, R3, 0x80000000, R18.reuse, 0xb8, !PT ;  /* 0x8000000003087812 */ /* 0x100fe200078eb812 */
[----:B------:R-:W-:Y:S01]  /*6e80*/  FMUL R3, R4, 0.10703222453594207764 ;  /* 0x3ddb33b604037820 */ /* 0x000fe20000400000 */
[----:B------:R-:W-:Y:S01]  /*6e90*/  @!P3 FFMA R8, R18, R35, R18 ;  /* 0x000000231208b223 */ /* 0x000fe20000000012 */
[----:B------:R-:W-:Y:S01]  /*6ea0*/  FFMA R35, R68, R27, 0.5 ;  /* 0x3f00000044237423 */ /* 0x000fe2000000001b */
[----:B------:R-:W-:Y:S01]  /*6eb0*/  FMUL R68, R63, 0.10703222453594207764 ;  /* 0x3ddb33b63f447820 */ /* 0x000fe20000400000 */
[----:B------:R-:W-:Y:S01]  /*6ec0*/  FFMA R18, R4, R3, 0.79788458347320556641 ;  /* 0x3f4c422a04127423 */ /* 0x000fe20000000003 */
[----:B------:R-:W-:Y:S01]  /*6ed0*/  FFMA R3, -R7, R7, 1 ;  /* 0x3f80000007037423 */ /* 0x000fe20000000107 */
[----:B------:R-:W-:Y:S01]  /*6ee0*/  FSETP.GE.AND P3, PT, |R19|, 0.60000002384185791016, PT ;  /* 0x3f19999a1300780b */ /* 0x000fe20003f66200 */
[----:B------:R-:W-:Y:S01]  /*6ef0*/  FFMA R68, R63, R68, 0.79788458347320556641 ;  /* 0x3f4c422a3f447423 */ /* 0x000fe20000000044 */
[----:B------:R-:W-:Y:S01]  /*6f00*/  FFMA R8, R8, R27, 0.5 ;  /* 0x3f00000008087423 */ /* 0x000fe2000000001b */
[----:B------:R-:W-:Y:S01]  /*6f10*/  FMUL R3, R3, R18 ;  /* 0x0000001203037220 */ /* 0x000fe20000400000 */
[C---:B------:R-:W-:Y:S01]  /*6f20*/  FMUL R18, R4.reuse, 0.5 ;  /* 0x3f00000004127820 */ /* 0x040fe20000400000 */
[----:B------:R-:W-:Y:S01]  /*6f30*/  FMUL R4, R4, R35 ;  /* 0x0000002304047220 */ /* 0x000fe20000400000 */
[----:B------:R-:W-:Y:S01]  /*6f40*/  FMUL R45, R45, R68 ;  /* 0x000000442d2d7220 */ /* 0x000fe20000400000 */
[----:B------:R-:W-:Y:S01]  /*6f50*/  FMUL R68, R19, R19 ;  /* 0x0000001313447220 */ /* 0x000fe20000400000 */
[----:B------:R-:W-:Y:S01]  /*6f60*/  FMUL R18, R18, R3 ;  /* 0x0000000312127220 */ /* 0x000fe20000400000 */
[----:B0-----:R-:W-:Y:S01]  /*6f70*/  FADD R35, R37, 1 ;  /* 0x3f80000025237421 */ /* 0x001fe20000000000 */
[----:B------:R-:W-:Y:S01]  /*6f80*/  FADD R7, R7, 1 ;  /* 0x3f80000007077421 */ /* 0x000fe20000000000 */
[----:B------:R-:W-:-:S02]  /*6f90*/  FFMA R3, R68, R23, -0.052303962409496307373 ;  /* 0xbd563cae44037423 */ /* 0x000fc40000000017 */
[----:B------:R0:W1:Y:S02]  /*6fa0*/  MUFU.RCP R70, R35 ;  /* 0x0000002300467308 */ /* 0x0000640000001000 */
[----:B------:R-:W-:-:S04]  /*6fb0*/  FFMA R3, R68, R3, 0.1331529766321182251 ;  /* 0x3e08594144037423 */ /* 0x000fc80000000003 */
[----:B------:R-:W-:Y:S01]  /*6fc0*/  FFMA R3, R68, R3, -0.33332768082618713379 ;  /* 0xbeaaa9ed44037423 */ /* 0x000fe20000000003 */
[----:B0-----:R-:W-:-:S03]  /*6fd0*/  FMUL R35, R63, R8 ;  /* 0x000000083f237220 */ /* 0x001fc60000400000 */
[----:B------:R-:W-:Y:S01]  /*6fe0*/  FFMA R68, R68, R3, RZ ;  /* 0x0000000344447223 */ /* 0x000fe200000000ff */
[----:B------:R-:W-:Y:S01]  /*6ff0*/  FMUL R3, R62, 0.044714998453855514526 ;  /* 0x3d3727133e037820 */ /* 0x000fe20000400000 */
[----:B------:R-:W-:-:S04]  /*7000*/  FMUL R8, R63, 0.5 ;  /* 0x3f0000003f087820 */ /* 0x000fc80000400000 */
[----:B------:R-:W-:Y:S01]  /*7010*/  FMUL R45, R8, R45 ;  /* 0x0000002d082d7220 */ /* 0x000fe20000400000 */
[----:B-1----:R-:W-:Y:S01]  /*7020*/  FFMA R70, R70, -2, R25 ;  /* 0xc000000046467823 */ /* 0x002fe20000000019 */
[----:B------:R-:W-:Y:S01]  /*7030*/  FFMA R8, R7, 0.5, R18 ;  /* 0x3f00000007087823 */ /* 0x000fe20000000012 */
[----:B------:R-:W-:-:S03]  /*7040*/  FMUL R7, R6, 0.5 ;  /* 0x3f00000006077820 */ /* 0x000fc60000400000 */
[----:B------:R-:W-:-:S04]  /*7050*/  FSEL R70, R70, 1, !P2 ;  /* 0x3f80000046467808 */ /* 0x000fc80005000000 */
[--C-:B------:R-:W-:Y:S01]  /*7060*/  LOP3.LUT R37, R70, 0x80000000, R19.reuse, 0xb8, !PT ;  /* 0x8000000046257812 */ /* 0x100fe200078eb813 */
[----:B------:R-:W-:Y:S01]  /*7070*/  @!P3 FFMA R37, R19, R68, R19 ;  /* 0x000000441325b223 */ /* 0x000fe20000000013 */
[C---:B------:R-:W-:Y:S01]  /*7080*/  FFMA R68, R62.reuse, R3, 1 ;  /* 0x3f8000003e447423 */ /* 0x040fe20000000003 */
[----:B------:R-:W-:Y:S01]  /*7090*/  FMUL R19, R62, 0.79788458347320556641 ;  /* 0x3f4c422a3e137820 */ /* 0x000fe20000400000 */
[----:B------:R-:W-:-:S03]  /*70a0*/  FMUL R3, R6, 0.10703222453594207764 ;  /* 0x3ddb33b606037820 */ /* 0x000fc60000400000 */
[----:B------:R-:W-:Y:S01]  /*70b0*/  FMUL R19, R19, R68 ;  /* 0x0000004413137220 */ /* 0x000fe20000400000 */
[----:B------:R-:W-:Y:S01]  /*70c0*/  FFMA R18, R6, R3, 0.79788458347320556641 ;  /* 0x3f4c422a06127423 */ /* 0x000fe20000000003 */
[----:B------:R-:W-:Y:S02]  /*70d0*/  FFMA R3, -R37, R37, 1 ;  /* 0x3f80000025037423 */ /* 0x000fe40000000125 */
[C---:B------:R-:W-:Y:S01]  /*70e0*/  FMUL R55, |R19|.reuse, 2.8853900432586669922 ;  /* 0x4038aa3b13377820 */ /* 0x040fe20000400200 */
[----:B------:R-:W-:Y:S01]  /*70f0*/  FSETP.GE.AND P3, PT, |R19|, 0.60000002384185791016, PT ;  /* 0x3f19999a1300780b */ /* 0x000fe20003f66200 */
[----:B------:R-:W-:Y:S01]  /*7100*/  FMUL R18, R3, R18 ;  /* 0x0000001203127220 */ /* 0x000fe20000400000 */
[----:B------:R-:W-:-:S03]  /*7110*/  FSETP.GE.AND P2, PT, |R19|, 9.010913848876953125, PT ;  /* 0x41102cb41300780b */ /* 0x000fc60003f46200 */
[----:B------:R-:W0:Y:S01]  /*7120*/  MUFU.EX2 R55, R55 ;  /* 0x0000003700377308 */ /* 0x000e220000000800 */
[----:B------:R-:W-:Y:S01]  /*7130*/  FMUL R7, R7, R18 ;  /* 0x0000001207077220 */ /* 0x000fe20000400000 */
[----:B------:R-:W-:-:S04]  /*7140*/  FMUL R18, R19, R19 ;  /* 0x0000001313127220 */ /* 0x000fc80000400000 */
[----:B------:R-:W-:-:S04]  /*7150*/  FFMA R3, R18, R23, -0.052303962409496307373 ;  /* 0xbd563cae12037423 */ /* 0x000fc80000000017 */
[----:B------:R-:W-:-:S04]  /*7160*/  FFMA R3, R18, R3, 0.1331529766321182251 ;  /* 0x3e08594112037423 */ /* 0x000fc80000000003 */
[----:B------:R-:W-:Y:S01]  /*7170*/  FFMA R3, R18, R3, -0.33332768082618713379 ;  /* 0xbeaaa9ed12037423 */ /* 0x000fe20000000003 */
[----:B0-----:R-:W-:-:S03]  /*7180*/  FADD R57, R55, 1 ;  /* 0x3f80000037397421 */ /* 0x001fc60000000000 */
[----:B------:R-:W-:Y:S01]  /*7190*/  FFMA R70, R18, R3, RZ ;  /* 0x0000000312467223 */ /* 0x000fe200000000ff */
[C---:B------:R-:W-:Y:S01]  /*71a0*/  FMUL R3, R6.reuse, 0.035677410662174224854 ;  /* 0x3d12227a06037820 */ /* 0x040fe20000400000 */
[----:B------:R-:W0:Y:S03]  /*71b0*/  MUFU.RCP R68, R57 ;  /* 0x0000003900447308 */ /* 0x000e260000001000 */
[----:B------:R-:W-:Y:S01]  /*71c0*/  FFMA R3, R6, R3, 0.79788458347320556641 ;  /* 0x3f4c422a06037423 */ /* 0x000fe20000000003 */
[----:B0-----:R-:W-:-:S05]  /*71d0*/  FFMA R68, R68, -2, R25 ;  /* 0xc000000044447823 */ /* 0x001fca0000000019 */
[----:B------:R-:W-:-:S04]  /*71e0*/  FSEL R68, R68, 1, !P2 ;  /* 0x3f80000044447808 */ /* 0x000fc80005000000 */
[--C-:B------:R-:W-:Y:S01]  /*71f0*/  LOP3.LUT R18, R68, 0x80000000, R19.reuse, 0xb8, !PT ;  /* 0x8000000044127812 */ /* 0x100fe200078eb813 */
[----:B------:R-:W-:Y:S01]  /*7200*/  @!P3 FFMA R18, R19, R70, R19 ;  /* 0x000000461312b223 */ /* 0x000fe20000000013 */
[----:B------:R-:W-:Y:S01]  /*7210*/  FMUL R19, R6, R3 ;  /* 0x0000000306137220 */ /* 0x000fe20000400000 */
[----:B------:R-:W-:Y:S01]  /*7220*/  FADD R68, R5, 1 ;  /* 0x3f80000005447421 */ /* 0x000fe20000000000 */
[----:B------:R-:W-:Y:S01]  /*7230*/  FADD R70, R37, 1 ;  /* 0x3f80000025467421 */ /* 0x000fe20000000000 */
[----:B------:R-:W-:Y:S01]  /*7240*/  FMUL R5, R62, 0.10703222453594207764 ;  /* 0x3ddb33b63e057820 */ /* 0x000fe20000400000 */
[C---:B------:R-:W-:Y:S01]  /*7250*/  FMUL R3, |R19|.reuse, 2.8853900432586669922 ;  /* 0x4038aa3b13037820 */ /* 0x040fe20000400200 */
[----:B------:R-:W-:Y:S01]  /*7260*/  FFMA R45, R68, 0.5, R45 ;  /* 0x3f000000442d7823 */ /* 0x000fe2000000002d */
[----:B------:R-:W-:Y:S01]  /*7270*/  FFMA R7, R70, 0.5, R7 ;  /* 0x3f00000046077823 */ /* 0x000fe20000000007 */
[----:B------:R-:W-:Y:S01]  /*7280*/  FFMA R70, R62, R5, 0.79788458347320556641 ;  /* 0x3f4c422a3e467423 */ /* 0x000fe20000000005 */
[----:B------:R-:W-:Y:S01]  /*7290*/  FFMA R5, -R18, R18, 1 ;  /* 0x3f80000012057423 */ /* 0x000fe20000000112 */
[C---:B------:R-:W-:Y:S01]  /*72a0*/  FSETP.GE.AND P3, PT, |R19|.reuse, 0.60000002384185791016, PT ;  /* 0x3f19999a1300780b */ /* 0x040fe20003f66200 */
[----:B------:R-:W0:Y:S01]  /*72b0*/  MUFU.EX2 R3, R3 ;  /* 0x0000000300037308 */ /* 0x000e220000000800 */
[----:B------:R-:W-:Y:S01]  /*72c0*/  FSETP.GE.AND P2, PT, |R19|, 9.010913848876953125, PT ;  /* 0x41102cb41300780b */ /* 0x000fe20003f46200 */
[----:B------:R-:W-:Y:S01]  /*72d0*/  FMUL R70, R5, R70 ;  /* 0x0000004605467220 */ /* 0x000fe20000400000 */
[----:B------:R-:W-:Y:S01]  /*72e0*/  FMUL R5, R62, 0.5 ;  /* 0x3f0000003e057820 */ /* 0x000fe20000400000 */
[----:B------:R-:W-:-:S03]  /*72f0*/  FADD R18, R18, 1 ;  /* 0x3f80000012127421 */ /* 0x000fc60000000000 */
[----:B------:R-:W-:Y:S01]  /*7300*/  FMUL R5, R5, R70 ;  /* 0x0000004605057220 */ /* 0x000fe20000400000 */
[----:B------:R-:W-:-:S03]  /*7310*/  FMUL R70, R19, R19 ;  /* 0x0000001313467220 */ /* 0x000fc60000400000 */
[----:B------:R-:W-:Y:S01]  /*7320*/  FFMA R18, R18, 0.5, R5 ;  /* 0x3f00000012127823 */ /* 0x000fe20000000005 */
[----:B0-----:R-:W-:Y:S01]  /*7330*/  FADD R37, R3, 1 ;  /* 0x3f80000003257421 */ /* 0x001fe20000000000 */
[----:B------:R-:W-:-:S03]  /*7340*/  FFMA R3, R70, R23, -0.052303962409496307373 ;  /* 0xbd563cae46037423 */ /* 0x000fc60000000017 */
[----:B------:R-:W0:Y:S01]  /*7350*/  MUFU.RCP R68, R37 ;  /* 0x0000002500447308 */ /* 0x000e220000001000 */
        /* <DEDUP_REMOVED lines=8> */
[----:B------:R-:W-:Y:S01]  /*73e0*/  @!P3 FFMA R68, R19, R70, R19 ;  /* 0x000000461344b223 */ /* 0x000fe20000000013 */
[----:B------:R-:W-:-:S03]  /*73f0*/  FMUL R19, R62, R3 ;  /* 0x000000033e137220 */ /* 0x000fc60000400000 */
[----:B------:R-:W-:Y:S01]  /*7400*/  FFMA R55, R68, R27, 0.5 ;  /* 0x3f00000044377423 */ /* 0x000fe2000000001b */
[C---:B------:R-:W-:Y:S01]  /*7410*/  FMUL R3, |R19|.reuse, 2.8853900432586669922 ;  /* 0x4038aa3b13037820 */ /* 0x040fe20000400200 */
[C---:B------:R-:W-:Y:S02]  /*7420*/  FSETP.GE.AND P3, PT, |R19|.reuse, 0.60000002384185791016, PT ;  /* 0x3f19999a1300780b */ /* 0x040fe40003f66200 */
[----:B------:R-:W-:Y:S01]  /*7430*/  FMUL R55, R6, R55 ;  /* 0x0000003706377220 */ /* 0x000fe20000400000 */
[C---:B------:R-:W-:Y:S01]  /*7440*/  FMUL R6, R19.reuse, R19 ;  /* 0x0000001313067220 */ /* 0x040fe20000400000 */
[----:B------:R-:W-:Y:S01]  /*7450*/  FSETP.GE.AND P2, PT, |R19|, 9.010913848876953125, PT ;  /* 0x41102cb41300780b */ /* 0x000fe20003f46200 */
[----:B------:R-:W0:Y:S02]  /*7460*/  MUFU.EX2 R3, R3 ;  /* 0x0000000300037308 */ /* 0x000e240000000800 */
        /* <DEDUP_REMOVED lines=10> */
[--C-:B------:R-:W-:Y:S02]  /*7510*/  HADD2.F32 R6, -RZ, R38.reuse.H0_H0 ;  /* 0x20000026ff067230 */ /* 0x100fe40000004100 */
[----:B------:R-:W-:Y:S02]  /*7520*/  HADD2.F32 R19, -RZ, R61.H0_H0 ;  /* 0x2000003dff137230 */ /* 0x000fe40000004100 */
[----:B------:R-:W-:Y:S01]  /*7530*/  FFMA R37, R70, R27, 0.5 ;  /* 0x3f00000046257423 */ /* 0x000fe2000000001b */
[----:B------:R-:W-:Y:S02]  /*7540*/  HADD2.F32 R38, -RZ, R38.H1_H1 ;  /* 0x30000026ff267230 */ /* 0x000fe40000004100 */
[C---:B------:R-:W-:Y:S01]  /*7550*/  FMUL R3, R6.reuse, 0.044714998453855514526 ;  /* 0x3d37271306037820 */ /* 0x040fe20000400000 */
[----:B------:R-:W-:Y:S01]  /*7560*/  FMUL R57, R6, 0.79788458347320556641 ;  /* 0x3f4c422a06397820 */ /* 0x000fe20000400000 */
[----:B------:R-:W-:-:S02]  /*7570*/  FMUL R37, R62, R37 ;  /* 0x000000253e257220 */ /* 0x000fc40000400000 */
[----:B------:R-:W-:Y:S01]  /*7580*/  FFMA R68, R6, R3, 1 ;  /* 0x3f80000006447423 */ /* 0x000fe20000000003 */
[----:B------:R-:W-:Y:S01]  /*7590*/  FMUL R3, R19, R4 ;  /* 0x0000000413037220 */ /* 0x000fe20000400000 */
[----:B------:R-:W-:Y:S02]  /*75a0*/  FMUL R19, R8, R19 ;  /* 0x0000001308137220 */ /* 0x000fe40000400000 */
[----:B------:R-:W-:-:S04]  /*75b0*/  FMUL R57, R57, R68 ;  /* 0x0000004439397220 */ /* 0x000fc80000400000 */
[C---:B------:R-:W-:Y:S01]  /*75c0*/  FMUL R63, |R57|.reuse, 2.8853900432586669922 ;  /* 0x4038aa3b393f7820 */ /* 0x040fe20000400200 */
[C---:B------:R-:W-:Y:S01]  /*75d0*/  FMUL R68, R57.reuse, R57 ;  /* 0x0000003939447220 */ /* 0x040fe20000400000 */
[C---:B------:R-:W-:Y:S02]  /*75e0*/  FSETP.GE.AND P3, PT, |R57|.reuse, 0.60000002384185791016, PT ;  /* 0x3f19999a3900780b */ /* 0x040fe40003f66200 */
[----:B------:R-:W-:Y:S01]  /*75f0*/  FSETP.GE.AND P2, PT, |R57|, 9.010913848876953125, PT ;  /* 0x41102cb43900780b */ /* 0x000fe20003f46200 */
[C---:B------:R-:W-:Y:S01]  /*7600*/  FFMA R5, R68.reuse, R23, -0.052303962409496307373 ;  /* 0xbd563cae44057423 */ /* 0x040fe20000000017 */
[----:B------:R-:W0:Y:S02]  /*7610*/  MUFU.EX2 R63, R63 ;  /* 0x0000003f003f7308 */ /* 0x000e240000000800 */
[----:B0-----:R-:W-:Y:S01]  /*7620*/  FADD R62, R63, 1 ;  /* 0x3f8000003f3e7421 */ /* 0x001fe20000000000 */
[----:B------:R-:W-:-:S04]  /*7630*/  FFMA R63, R68, R5, 0.1331529766321182251 ;  /* 0x3e085941443f7423 */ /* 0x000fc80000000005 */
[C---:B------:R-:W-:Y:S01]  /*7640*/  FFMA R4, R68.reuse, R63, -0.33332768082618713379 ;  /* 0xbeaaa9ed44047423 */ /* 0x040fe2000000003f */
[----:B------:R-:W0:Y:S03]  /*7650*/  MUFU.RCP R62, R62 ;  /* 0x0000003e003e7308 */ /* 0x000e260000001000 */
[----:B------:R-:W-:Y:S01]  /*7660*/  FFMA R4, R68, R4, RZ ;  /* 0x0000000444047223 */ /* 0x000fe200000000ff */
[----:B0-----:R-:W-:Y:S01]  /*7670*/  FFMA R5, R62, -2, R25 ;  /* 0xc00000003e057823 */ /* 0x001fe20000000019 */
[----:B------:R-:W-:-:S04]  /*7680*/  FMUL R62, R38, 0.79788458347320556641 ;  /* 0x3f4c422a263e7820 */ /* 0x000fc80000400000 */
[----:B------:R-:W-:Y:S01]  /*7690*/  FSEL R8, R5, 1, !P2 ;  /* 0x3f80000005087808 */ /* 0x000fe20005000000 */
[----:B------:R-:W-:-:S03]  /*76a0*/  FMUL R5, R6, 0.10703222453594207764 ;  /* 0x3ddb33b606057820 */ /* 0x000fc60000400000 */
[--C-:B------:R-:W-:Y:S01]  /*76b0*/  LOP3.LUT R8, R8, 0x80000000, R57.reuse, 0xb8, !PT ;  /* 0x8000000008087812 */ /* 0x100fe200078eb839 */
[----:B------:R-:W-:Y:S01]  /*76c0*/  @!P3 FFMA R8, R57, R4, R57 ;  /* 0x000000043908b223 */ /* 0x000fe20000000039 */
[----:B------:R-:W-:Y:S01]  /*76d0*/  FMUL R57, R38, 0.044714998453855514526 ;  /* 0x3d37271326397820 */ /* 0x000fe20000400000 */
[----:B------:R-:W-:Y:S02]  /*76e0*/  FFMA R5, R6, R5, 0.79788458347320556641 ;  /* 0x3f4c422a06057423 */ /* 0x000fe40000000005 */
[----:B------:R-:W-:Y:S01]  /*76f0*/  FFMA R4, -R8, R8, 1 ;  /* 0x3f80000008047423 */ /* 0x000fe20000000108 */
[----:B------:R-:W-:Y:S01]  /*7700*/  FFMA R57, R38, R57, 1 ;  /* 0x3f80000026397423 */ /* 0x000fe20000000039 */
[----:B------:R-:W-:Y:S02]  /*7710*/  FADD R8, R8, 1 ;  /* 0x3f80000008087421 */ /* 0x000fe40000000000 */
[----:B------:R-:W-:Y:S01]  /*7720*/  FMUL R5, R4, R5 ;  /* 0x0000000504057220 */ /* 0x000fe20000400000 */
[----:B------:R-:W-:Y:S01]  /*7730*/  FMUL R62, R62, R57 ;  /* 0x000000393e3e7220 */ /* 0x000fe20000400000 */
[----:B------:R-:W-:-:S03]  /*7740*/  FMUL R4, R6, 0.5 ;  /* 0x3f00000006047820 */ /* 0x000fc60000400000 */
[----:B------:R-:W-:Y:S01]  /*7750*/  FMUL R63, |R62|, 2.8853900432586669922 ;  /* 0x4038aa3b3e3f7820 */ /* 0x000fe20000400200 */
[----:B------:R-:W-:Y:S01]  /*7760*/  FMUL R5, R4, R5 ;  /* 0x0000000504057220 */ /* 0x000fe20000400000 */
[----:B------:R-:W-:Y:S01]  /*7770*/  HADD2.F32 R4, -RZ, R61.H1_H1 ;  /* 0x3000003dff047230 */ /* 0x000fe20000004100 */
[----:B------:R-:W-:Y:S02]  /*7780*/  FSETP.GE.AND P3, PT, |R62|, 0.60000002384185791016, PT ;  /* 0x3f19999a3e00780b */ /* 0x000fe40003f66200 */
[----:B------:R-:W-:Y:S01]  /*7790*/  FFMA R5, R8, 0.5, R5 ;  /* 0x3f00000008057823 */ /* 0x000fe20000000005 */
[----:B------:R-:W0:Y:S01]  /*77a0*/  MUFU.EX2 R63, R63 ;  /* 0x0000003f003f7308 */ /* 0x000e220000000800 */
[----:B------:R-:W-:Y:S01]  /*77b0*/  FMUL R35, R4, R35 ;  /* 0x0000002304237220 */ /* 0x000fe20000400000 */
[----:B------:R-:W-:Y:S01]  /*77c0*/  FMUL R45, R45, R4 ;  /* 0x000000042d2d7220 */ /* 0x000fe20000400000 */
[--C-:B------:R-:W-:Y:S01]  /*77d0*/  HADD2.F32 R4, -RZ, R59.reuse.H0_H0 ;  /* 0x2000003bff047230 */ /* 0x100fe20000004100 */
[----:B------:R-:W-:Y:S01]  /*77e0*/  FSETP.GE.AND P2, PT, |R62|, 9.010913848876953125, PT ;  /* 0x41102cb43e00780b */ /* 0x000fe20003f46200 */
[----:B------:R-:W-:-:S03]  /*77f0*/  HADD2.F32 R59, -RZ, R59.H1_H1 ;  /* 0x3000003bff3b7230 */ /* 0x000fc60000004100 */
[----:B------:R-:W-:Y:S01]  /*7800*/  FMUL R8, R4, R55 ;  /* 0x0000003704087220 */ /* 0x000fe20000400000 */
[----:B------:R-:W-:Y:S01]  /*7810*/  FMUL R55, R62, R62 ;  /* 0x0000003e3e377220 */ /* 0x000fe20000400000 */
[----:B------:R-:W-:Y:S01]  /*7820*/  FMUL R57, R7, R4 ;  /* 0x0000000407397220 */ /* 0x000fe20000400000 */
[----:B------:R-:W-:Y:S02]  /*7830*/  FMUL R37, R59, R37 ;  /* 0x000000253b257220 */ /* 0x000fe40000400000 */
        /* <DEDUP_REMOVED lines=10> */
[----:B------:R-:W-:Y:S01]  /*78e0*/  FMUL R55, R38, 0.10703222453594207764 ;  /* 0x3ddb33b626377820 */ /* 0x000fe20000400000 */
[----:B------:R-:W-:Y:S02]  /*78f0*/  FMUL R7, R6, 0.035677410662174224854 ;  /* 0x3d12227a06077820 */ /* 0x000fe40000400000 */
[C---:B------:R-:W-:Y:S01]  /*7900*/  FFMA R4, -R61.reuse, R61, 1 ;  /* 0x3f8000003d047423 */ /* 0x040fe2000000013d */
[----:B------:R-:W-:Y:S01]  /*7910*/  FFMA R55, R38, R55, 0.79788458347320556641 ;  /* 0x3f4c422a26377423 */ /* 0x000fe20000000037 */
[----:B------:R-:W-:Y:S01]  /*7920*/  FFMA R7, R6, R7, 0.79788458347320556641 ;  /* 0x3f4c422a06077423 */ /* 0x000fe20000000007 */
[----:B------:R-:W-:Y:S01]  /*7930*/  FADD R62, R61, 1 ;  /* 0x3f8000003d3e7421 */ /* 0x000fe20000000000 */
[----:B------:R-:W-:Y:S01]  /*7940*/  FMUL R61, R18, R59 ;  /* 0x0000003b123d7220 */ /* 0x000fe20000400000 */
[----:B------:R-:W-:Y:S01]  /*7950*/  FMUL R63, R4, R55 ;  /* 0x00000037043f7220 */ /* 0x000fe20000400000 */
[----:B------:R-:W-:Y:S01]  /*7960*/  FMUL R4, R38, 0.5 ;  /* 0x3f00000026047820 */ /* 0x000fe20000400000 */
[----:B------:R-:W-:Y:S01]  /*7970*/  FMUL R55, R6, R7 ;  /* 0x0000000706377220 */ /* 0x000fe20000400000 */
[----:B------:R-:W-:-:S02]  /*7980*/  HADD2.F32 R18, -RZ, R65.H0_H0 ;  /* 0x20000041ff127230 */ /* 0x000fc40000004100 */
[----:B------:R-:W-:Y:S01]  /*7990*/  FMUL R7, R4, R63 ;  /* 0x0000003f04077220 */ /* 0x000fe20000400000 */
[C---:B------:R-:W-:Y:S01]  /*79a0*/  FMUL R4, |R55|.reuse, 2.8853900432586669922 ;  /* 0x4038aa3b37047820 */ /* 0x040fe20000400200 */
[----:B------:R-:W-:Y:S01]  /*79b0*/  FMUL R59, R55, R55 ;  /* 0x00000037373b7220 */ /* 0x000fe20000400000 */
[----:B------:R-:W-:Y:S01]  /*79c0*/  FMUL R18, R19, R18 ;  /* 0x0000001213127220 */ /* 0x000fe20000400000 */
[----:B------:R-:W-:Y:S01]  /*79d0*/  FFMA R7, R62, 0.5, R7 ;  /* 0x3f0000003e077823 */ /* 0x000fe20000000007 */
[C---:B------:R-:W-:Y:S02]  /*79e0*/  FSETP.GE.AND P2, PT, |R55|.reuse, 9.010913848876953125, PT ;  /* 0x41102cb43700780b */ /* 0x040fe40003f46200 */
[----:B------:R-:W0:Y:S01]  /*79f0*/  MUFU.EX2 R4, R4 ;  /* 0x0000000400047308 */ /* 0x000e220000000800 */
[----:B------:R-:W-:Y:S01]  /*7a00*/  FSETP.GE.AND P3, PT, |R55|, 0.60000002384185791016, PT ;  /* 0x3f19999a3700780b */ /* 0x000fe20003f66200 */
[----:B0-----:R-:W-:Y:S01]  /*7a10*/  FADD R62, R4, 1 ;  /* 0x3f800000043e7421 */ /* 0x001fe20000000000 */
[----:B------:R-:W-:-:S04]  /*7a20*/  FFMA R4, R59, R23, -0.052303962409496307373 ;  /* 0xbd563cae3b047423 */ /* 0x000fc80000000017 */
[C---:B------:R-:W-:Y:S01]  /*7a30*/  FFMA R4, R59.reuse, R4, 0.1331529766321182251 ;  /* 0x3e0859413b047423 */ /* 0x040fe20000000004 */
[----:B------:R-:W0:Y:S03]  /*7a40*/  MUFU.RCP R62, R62 ;  /* 0x0000003e003e7308 */ /* 0x000e260000001000 */
[----:B------:R-:W-:-:S04]  /*7a50*/  FFMA R4, R59, R4, -0.33332768082618713379 ;  /* 0xbeaaa9ed3b047423 */ /* 0x000fc80000000004 */
[----:B------:R-:W-:Y:S01]  /*7a60*/  FFMA R4, R59, R4, RZ ;  /* 0x000000043b047223 */ /* 0x000fe200000000ff */
[----:B0-----:R-:W-:-:S05]  /*7a70*/  FFMA R19, R62, -2, R25 ;  /* 0xc00000003e137823 */ /* 0x001fca0000000019 */
[----:B------:R-:W-:Y:S01]  /*7a80*/  FSEL R68, R19, 1, !P2 ;  /* 0x3f80000013447808 */ /* 0x000fe20005000000 */
[----:B------:R-:W-:-:S03]  /*7a90*/  FMUL R19, R38, 0.035677410662174224854 ;  /* 0x3d12227a26137820 */ /* 0x000fc60000400000 */
[--C-:B------:R-:W-:Y:S01]  /*7aa0*/  LOP3.LUT R68, R68, 0x80000000, R55.reuse, 0xb8, !PT ;  /* 0x8000000044447812 */ /* 0x100fe200078eb837 */
[----:B------:R-:W-:Y:S01]  /*7ab0*/  FFMA R19, R38, R19, 0.79788458347320556641 ;  /* 0x3f4c422a26137423 */ /* 0x000fe20000000013 */
[----:B------:R-:W-:-:S03]  /*7ac0*/  @!P3 FFMA R68, R55, R4, R55 ;  /* 0x000000043744b223 */ /* 0x000fc60000000037 */
[----:B------:R-:W-:Y:S01]  /*7ad0*/  FMUL R19, R38, R19 ;  /* 0x0000001326137220 */ /* 0x000fe20000400000 */
[----:B------:R-:W-:-:S03]  /*7ae0*/  FFMA R55, R68, R27, 0.5 ;  /* 0x3f00000044377423 */ /* 0x000fc6000000001b */
[C---:B------:R-:W-:Y:S01]  /*7af0*/  FMUL R4, |R19|.reuse, 2.8853900432586669922 ;  /* 0x4038aa3b13047820 */ /* 0x040fe20000400200 */
[----:B------:R-:W-:Y:S01]  /*7b00*/  FMUL R55, R6, R55 ;  /* 0x0000003706377220 */ /* 0x000fe20000400000 */
[C---:B------:R-:W-:Y:S01]  /*7b10*/  FMUL R6, R19.reuse, R19 ;  /* 0x0000001313067220 */ /* 0x040fe20000400000 */
[C---:B------:R-:W-:Y:S02]  /*7b20*/  FSETP.GE.AND P3, PT, |R19|.reuse, 0.60000002384185791016, PT ;  /* 0x3f19999a1300780b */ /* 0x040fe40003f66200 */
[----:B------:R-:W-:Y:S01]  /*7b30*/  FSETP.GE.AND P2, PT, |R19|, 9.010913848876953125, PT ;  /* 0x41102cb41300780b */ /* 0x000fe20003f46200 */
[----:B------:R-:W0:Y:S01]  /*7b40*/  MUFU.EX2 R4, R4 ;  /* 0x0000000400047308 */ /* 0x000e220000000800 */
[----:B------:R-:W-:-:S04]  /*7b50*/  FFMA R63, R6, R23, -0.052303962409496307373 ;  /* 0xbd563cae063f7423 */ /* 0x000fc80000000017 */
[----:B------:R-:W-:Y:S01]  /*7b60*/  FFMA R63, R6, R63, 0.1331529766321182251 ;  /* 0x3e085941063f7423 */ /* 0x000fe2000000003f */
[----:B0-----:R-:W-:-:S03]  /*7b70*/  FADD R59, R4, 1 ;  /* 0x3f800000043b7421 */ /* 0x001fc60000000000 */
[C---:B------:R-:W-:Y:S01]  /*7b80*/  FFMA R4, R6.reuse, R63, -0.33332768082618713379 ;  /* 0xbeaaa9ed06047423 */ /* 0x040fe2000000003f */
[----:B------:R-:W0:Y:S03]  /*7b90*/  MUFU.RCP R62, R59 ;  /* 0x0000003b003e7308 */ /* 0x000e260000001000 */
[----:B------:R-:W-:Y:S01]  /*7ba0*/  FFMA R4, R6, R4, RZ ;  /* 0x0000000406047223 */ /* 0x000fe200000000ff */
[--C-:B------:R-:W-:Y:S02]  /*7bb0*/  HADD2.F32 R6, -RZ, R48.reuse.H0_H0 ;  /* 0x20000030ff067230 */ /* 0x100fe40000004100 */
[----:B------:R-:W-:Y:S02]  /*7bc0*/  HADD2.F32 R48, -RZ, R48.H1_H1 ;  /* 0x30000030ff307230 */ /* 0x000fe40000004100 */
[----:B0-----:R-:W-:-:S05]  /*7bd0*/  FFMA R62, R62, -2, R25 ;  /* 0xc00000003e3e7823 */ /* 0x001fca0000000019 */
[----:B------:R-:W-:-:S04]  /*7be0*/  FSEL R62, R62, 1, !P2 ;  /* 0x3f8000003e3e7808 */ /* 0x000fc80005000000 */
[--C-:B------:R-:W-:Y:S01]  /*7bf0*/  LOP3.LUT R68, R62, 0x80000000, R19.reuse, 0xb8, !PT ;  /* 0x800000003e447812 */ /* 0x100fe200078eb813 */
[----:B------:R-:W-:Y:S01]  /*7c00*/  @!P3 FFMA R68, R19, R4, R19 ;  /* 0x000000041344b223 */ /* 0x000fe20000000013 */
[----:B------:R-:W-:Y:S01]  /*7c10*/  FMUL R19, R6, 0.044714998453855514526 ;  /* 0x3d37271306137820 */ /* 0x000fe20000400000 */
[----:B------:R-:W-:Y:S02]  /*7c20*/  HADD2.F32 R62, -RZ, R65.H1_H1 ;  /* 0x30000041ff3e7230 */ /* 0x000fe40000004100 */
[----:B------:R-:W-:Y:S01]  /*7c30*/  FFMA R59, R68, R27, 0.5 ;  /* 0x3f000000443b7423 */ /* 0x000fe2000000001b */
[C---:B------:R-:W-:Y:S01]  /*7c40*/  FFMA R4, R6.reuse, R19, 1 ;  /* 0x3f80000006047423 */ /* 0x040fe20000000013 */
[----:B------:R-:W-:Y:S01]  /*7c50*/  FMUL R19, R6, 0.79788458347320556641 ;  /* 0x3f4c422a06137820 */ /* 0x000fe20000400000 */
[----:B------:R-:W-:Y:S01]  /*7c60*/  FMUL R45, R45, R62 ;  /* 0x0000003e2d2d7220 */ /* 0x000fe20000400000 */
[----:B------:R-:W-:Y:S01]  /*7c70*/  FMUL R59, R38, R59 ;  /* 0x0000003b263b7220 */ /* 0x000fe20000400000 */
[----:B------:R-:W-:-:S02]  /*7c80*/  HADD2.F32 R38, -RZ, R64.H0_H0 ;  /* 0x20000040ff267230 */ /* 0x000fc40000004100 */
[----:B------:R-:W-:Y:S01]  /*7c90*/  FMUL R19, R19, R4 ;  /* 0x0000000413137220 */ /* 0x000fe20000400000 */
[----:B------:R-:W-:Y:S02]  /*7ca0*/  HADD2.F32 R68, -RZ, R42.H0_H0 ;  /* 0x2000002aff447230 */ /* 0x000fe40000004100 */
[----:B------:R-:W-:Y:S02]  /*7cb0*/  HADD2.F32 R64, -RZ, R64.H1_H1 ;  /* 0x30000040ff407230 */ /* 0x000fe40000004100 */
[C---:B------:R-:W-:Y:S01]  /*7cc0*/  FMUL R4, |R19|.reuse, 2.8853900432586669922 ;  /* 0x4038aa3b13047820 */ /* 0x040fe20000400200 */
[C---:B------:R-:W-:Y:S01]  /*7cd0*/  FMUL R63, R19.reuse, R19 ;  /* 0x00000013133f7220 */ /* 0x040fe20000400000 */
[----:B------:R-:W-:Y:S01]  /*7ce0*/  FSETP.GE.AND P3, PT, |R19|, 0.60000002384185791016, PT ;  /* 0x3f19999a1300780b */ /* 0x000fe20003f66200 */
[----:B------:R-:W-:Y:S01]  /*7cf0*/  FMUL R57, R57, R38 ;  /* 0x0000002639397220 */ /* 0x000fe20000400000 */
[----:B------:R-:W-:Y:S01]  /*7d00*/  FMUL R38, R68, R55 ;  /* 0x0000003744267220 */ /* 0x000fe20000400000 */
[----:B------:R-:W-:Y:S01]  /*7d10*/  FSETP.GE.AND P2, PT, |R19|, 9.010913848876953125, PT ;  /* 0x41102cb41300780b */ /* 0x000fe20003f46200 */
[----:B------:R-:W0:Y:S01]  /*7d20*/  MUFU.EX2 R4, R4 ;  /* 0x0000000400047308 */ /* 0x000e220000000800 */
[----:B------:R-:W-:Y:S01]  /*7d30*/  FMUL R61, R61, R64 ;  /* 0x000000403d3d7220 */ /* 0x000fe20000400000 */
[----:B------:R-:W-:-:S02]  /*7d40*/  HADD2.F32 R64, -RZ, R42.H1_H1 ;  /* 0x3000002aff407230 */ /* 0x000fc40000004100 */
[----:B------:R-:W-:Y:S01]  /*7d50*/  FMUL R5, R5, R68 ;  /* 0x0000004405057220 */ /* 0x000fe20000400000 */
[--C-:B------:R-:W-:Y:S02]  /*7d60*/  HADD2.F32 R42, -RZ, R40.reuse.H0_H0 ;  /* 0x20000028ff2a7230 */ /* 0x100fe40000004100 */
[----:B------:R-:W-:Y:S02]  /*7d70*/  HADD2.F32 R40, -RZ, R40.H1_H1 ;  /* 0x30000028ff287230 */ /* 0x000fe40000004100 */
[----:B------:R-:W-:Y:S01]  /*7d80*/  FMUL R7, R7, R64 ;  /* 0x0000004007077220 */ /* 0x000fe20000400000 */
[----:B------:R-:W-:-:S03]  /*7d90*/  FMUL R59, R64, R59 ;  /* 0x0000003b403b7220 */ /* 0x000fc60000400000 */
[----:B------:R-:W-:Y:S01]  /*7da0*/  FMUL R40, R7, R40 ;  /* 0x0000002807287220 */ /* 0x000fe20000400000 */
        /* <DEDUP_REMOVED lines=10> */
[----:B------:R-:W-:Y:S01]  /*7e50*/  @!P3 FFMA R62, R19, R4, R19 ;  /* 0x00000004133eb223 */ /* 0x000fe20000000013 */
[C---:B------:R-:W-:Y:S01]  /*7e60*/  FMUL R19, R6.reuse, 0.10703222453594207764 ;  /* 0x3ddb33b606137820 */ /* 0x040fe20000400000 */
[----:B------:R-:W-:Y:S02]  /*7e70*/  FFMA R63, R6, R55, 0.79788458347320556641 ;  /* 0x3f4c422a063f7423 */ /* 0x000fe40000000037 */
[----:B------:R-:W-:Y:S01]  /*7e80*/  FFMA R4, -R62, R62, 1 ;  /* 0x3f8000003e047423 */ /* 0x000fe2000000013e */
[----:B------:R-:W-:-:S04]  /*7e90*/  FFMA R19, R6, R19, 0.79788458347320556641 ;  /* 0x3f4c422a06137423 */ /* 0x000fc80000000013 */
[----:B------:R-:W-:Y:S01]  /*7ea0*/  FMUL R55, R4, R19 ;  /* 0x0000001304377220 */ /* 0x000fe20000400000 */
[C---:B------:R-:W-:Y:S01]  /*7eb0*/  FMUL R19, R6.reuse, R63 ;  /* 0x0000003f06137220 */ /* 0x040fe20000400000 */
[----:B------:R-:W-:-:S03]  /*7ec0*/  FMUL R4, R6, 0.5 ;  /* 0x3f00000006047820 */ /* 0x000fc60000400000 */
[C---:B------:R-:W-:Y:S01]  /*7ed0*/  FMUL R63, |R19|.reuse, 2.8853900432586669922 ;  /* 0x4038aa3b133f7820 */ /* 0x040fe20000400200 */
[----:B------:R-:W-:Y:S01]  /*7ee0*/  FMUL R4, R4, R55 ;  /* 0x0000003704047220 */ /* 0x000fe20000400000 */
[----:B------:R-:W-:Y:S01]  /*7ef0*/  FADD R55, R62, 1 ;  /* 0x3f8000003e377421 */ /* 0x000fe20000000000 */
[C---:B------:R-:W-:Y:S02]  /*7f00*/  FSETP.GE.AND P3, PT, |R19|.reuse, 0.60000002384185791016, PT ;  /* 0x3f19999a1300780b */ /* 0x040fe40003f66200 */
[----:B------:R-:W-:Y:S01]  /*7f10*/  FSETP.GE.AND P2, PT, |R19|, 9.010913848876953125, PT ;  /* 0x41102cb41300780b */ /* 0x000fe20003f46200 */
[----:B------:R-:W0:Y:S01]  /*7f20*/  MUFU.EX2 R63, R63 ;  /* 0x0000003f003f7308 */ /* 0x000e220000000800 */
[----:B------:R-:W-:Y:S01]  /*7f30*/  FFMA R4, R55, 0.5, R4 ;  /* 0x3f00000037047823 */ /* 0x000fe20000000004 */
[----:B------:R-:W-:Y:S01]  /*7f40*/  FMUL R55, R5, R42 ;  /* 0x0000002a05377220 */ /* 0x000fe20000400000 */
[----:B------:R-:W-:Y:S02]  /*7f50*/  HADD2.F32 R5, -RZ, R49.H0_H0 ;  /* 0x20000031ff057230 */ /* 0x000fe40000004100 */
[----:B0-----:R-:W-:Y:S01]  /*7f60*/  FADD R7, R63, 1 ;  /* 0x3f8000003f077421 */ /* 0x001fe20000000000 */
[----:B------:R-:W-:-:S02]  /*7f70*/  HADD2.F32 R63, -RZ, R50.H0_H0 ;  /* 0x20000032ff3f7230 */ /* 0x000fc40000004100 */
[----:B------:R-:W-:Y:S01]  /*7f80*/  HADD2.F32 R50, -RZ, R50.H1_H1 ;  /* 0x30000032ff327230 */ /* 0x000fe20000004100 */
[----:B------:R-:W0:Y:S02]  /*7f90*/  MUFU.RCP R62, R7 ;  /* 0x00000007003e7308 */ /* 0x000e240000001000 */
[----:B------:R-:W-:-:S04]  /*7fa0*/  FMUL R4, R4, R63 ;  /* 0x0000003f04047220 */ /* 0x000fc80000400000 */
[----:B------:R-:W-:Y:S01]  /*7fb0*/  FMUL R42, R4, R5 ;  /* 0x00000005042a7220 */ /* 0x000fe20000400000 */
[----:B------:R-:W-:-:S04]  /*7fc0*/  FMUL R5, R19, R19 ;  /* 0x0000001313057220 */ /* 0x000fc80000400000 */
[----:B------:R-:W-:-:S04]  /*7fd0*/  FFMA R4, R5, R23, -0.052303962409496307373 ;  /* 0xbd563cae05047423 */ /* 0x000fc80000000017 */
[----:B------:R-:W-:Y:S01]  /*7fe0*/  FFMA R4, R5, R4, 0.1331529766321182251 ;  /* 0x3e08594105047423 */ /* 0x000fe20000000004 */
[----:B0-----:R-:W-:-:S03]  /*7ff0*/  FFMA R62, R62, -2, R25 ;  /* 0xc00000003e3e7823 */ /* 0x001fc60000000019 */
[C---:B------:R-:W-:Y:S02]  /*8000*/  FFMA R4, R5.reuse, R4, -0.33332768082618713379 ;  /* 0xbeaaa9ed05047423 */ /* 0x040fe40000000004 */
[----:B------:R-:W-:Y:S02]  /*8010*/  FSEL R62, R62, 1, !P2 ;  /* 0x3f8000003e3e7808 */ /* 0x000fe40005000000 */
[----:B------:R-:W-:Y:S01]  /*8020*/  FFMA R4, R5, R4, RZ ;  /* 0x0000000405047223 */ /* 0x000fe200000000ff */
[----:B------:R-:W-:Y:S01]  /*8030*/  FMUL R5, R48, 0.044714998453855514526 ;  /* 0x3d37271330057820 */ /* 0x000fe20000400000 */
[--C-:B------:R-:W-:Y:S02]  /*8040*/  LOP3.LUT R62, R62, 0x80000000, R19.reuse, 0xb8, !PT ;  /* 0x800000003e3e7812 */ /* 0x100fe400078eb813 */
[----:B------:R-:W-:Y:S01]  /*8050*/  @!P3 FFMA R62, R19, R4, R19 ;  /* 0x00000004133eb223 */ /* 0x000fe20000000013 */
[C---:B------:R-:W-:Y:S01]  /*8060*/  FFMA R5, R48.reuse, R5, 1 ;  /* 0x3f80000030057423 */ /* 0x040fe20000000005 */
[----:B------:R-:W-:-:S04]  /*8070*/  FMUL R4, R48, 0.79788458347320556641 ;  /* 0x3f4c422a30047820 */ /* 0x000fc80000400000 */
        /* <DEDUP_REMOVED lines=22> */
[----:B------:R-:W-:-:S03]  /*81e0*/  FFMA R19, R48, R7, 0.79788458347320556641 ;  /* 0x3f4c422a30137423 */ /* 0x000fc60000000007 */
        /* <DEDUP_REMOVED lines=10> */
[----:B------:R-:W-:Y:S02]  /*8290*/  HADD2.F32 R4, -RZ, R49.H1_H1 ;  /* 0x30000031ff047230 */ /* 0x000fe40000004100 */
[----:B------:R-:W-:Y:S01]  /*82a0*/  FMUL R49, R5, R5 ;  /* 0x0000000505317220 */ /* 0x000fe20000400000 */
[----:B------:R-:W-:-:S04]  /*82b0*/  FMUL R7, R7, R50 ;  /* 0x0000003207077220 */ /* 0x000fc80000400000 */
[----:B------:R-:W-:Y:S01]  /*82c0*/  FMUL R7, R7, R4 ;  /* 0x0000000407077220 */ /* 0x000fe20000400000 */
        /* <DEDUP_REMOVED lines=10> */
[----:B------:R-:W-:Y:S01]  /*8370*/  FMNMX R4, R39, |R42|, !PT ;  /* 0x4000002a27047209 */ /* 0x000fe20007800000 */
[----:B------:R-:W-:Y:S01]  /*8380*/  FMUL R62, R42, UR14 ;  /* 0x0000000e2a3e7c20 */ /* 0x000fe20008400000 */
[C---:B------:R-:W-:Y:S01]  /*8390*/  FMUL R39, R7.reuse, UR14 ;  /* 0x0000000e07277c20 */ /* 0x040fe20008400000 */
[----:B------:R-:W-:Y:S01]  /*83a0*/  FFMA R19, R70, R27, 0.5 ;  /* 0x3f00000046137423 */ /* 0x000fe2000000001b */
[----:B------:R-:W-:Y:S01]  /*83b0*/  FMNMX R65, |R7|, R4, !PT ;  /* 0x0000000407417209 */ /* 0x000fe20007800200 */
[----:B------:R-:W-:Y:S01]  /*83c0*/  FMUL R42, R45, UR14 ;  /* 0x0000000e2d2a7c20 */ /* 0x000fe20008400000 */
[----:B------:R-:W-:Y:S02]  /*83d0*/  IADD3 R4, P2, R46, R67, RZ ;  /* 0x000000432e047210 */ /* 0x000fe40007f5e0ff */
[----:B------:R-:W-:-:S02]  /*83e0*/  F2FP.SATFINITE.E4M3.F32.PACK_AB_MERGE_C R62, RZ, R62, RZ ;  /* 0x0000003eff3e723e */ /* 0x000fc400048070ff */
[----:B------:R-:W-:Y:S01]  /*83f0*/  IADD3.X R5, RZ, R47, RZ, P2, !PT ;  /* 0x0000002fff057210 */ /* 0x000fe200017fe4ff */
[----:B------:R-:W-:Y:S01]  /*8400*/  FMUL R47, R48, R19 ;  /* 0x00000013302f7220 */ /* 0x000fe20000400000 */
[----:B------:R-:W-:Y:S02]  /*8410*/  @P1 LEA R6, P2, R4, R28, 0x1 ;  /* 0x0000001c04061211 */ /* 0x000fe400078408ff */
[----:B------:R-:W-:Y:S01]  /*8420*/  F2FP.SATFINITE.E4M3.F32.PACK_AB_MERGE_C R39, RZ, R39, RZ ;  /* 0x00000027ff27723e */ /* 0x000fe200048070ff */
[----:B------:R-:W-:Y:S01]  /*8430*/  FMUL R47, R50, R47 ;  /* 0x0000002f322f7220 */ /* 0x000fe20000400000 */
[C---:B------:R-:W-:Y:S02]  /*8440*/  @P1 LEA.HI.X R7, R4.reuse, R29, R5, 0x1, P2 ;  /* 0x0000001d04071211 */ /* 0x040fe400010f0c05 */
[----:B------:R-:W-:Y:S02]  /*8450*/  @P1 IADD3 R19, P2, R4, UR4, RZ ;  /* 0x0000000404131c10 */ /* 0x000fe4000ff5e0ff */
[----:B------:R-:W-:-:S02]  /*8460*/  @P1 PRMT R49, R39, 0x7604, R62 ;  /* 0x0000760427311816 */ /* 0x000fc4000000003e */
[C---:B------:R-:W-:Y:S01]  /*8470*/  FMNMX R48, |R18|.reuse, R65, !PT ;  /* 0x0000004112307209 */ /* 0x040fe20007800200 */
[----:B------:R-:W-:Y:S01]  /*8480*/  FMUL R65, R18, UR14 ;  /* 0x0000000e12417c20 */ /* 0x000fe20008400000 */
[----:B------:R-:W-:Y:S01]  /*8490*/  @P1 IADD3.X R70, R5, UR8, RZ, P2, !PT ;  /* 0x0000000805461c10 */ /* 0x000fe200097fe4ff */
[----:B------:R0:W-:Y:S01]  /*84a0*/  @P1 STG.E.U16 desc[UR10][R6.64], R49 ;  /* 0x0000003106001986 */ /* 0x0001e2000c10150a */
[C---:B------:R-:W-:Y:S02]  /*84b0*/  @P1 LEA R18, P2, R19.reuse, R28, 0x1 ;  /* 0x0000001c13121211 */ /* 0x040fe400078408ff */
[----:B------:R-:W-:Y:S02]  /*84c0*/  F2FP.SATFINITE.E4M3.F32.PACK_AB_MERGE_C R65, RZ, R65, RZ ;  /* 0x00000041ff41723e */ /* 0x000fe400048070ff */
[----:B------:R-:W-:Y:S02]  /*84d0*/  F2FP.SATFINITE.E4M3.F32.PACK_AB_MERGE_C R42, RZ, R42, RZ ;  /* 0x0000002aff2a723e */ /* 0x000fe400048070ff */
[----:B------:R-:W-:-:S02]  /*84e0*/  @P1 LEA.HI.X R19, R19, R29, R70, 0x1, P2 ;  /* 0x0000001d13131211 */ /* 0x000fc400010f0c46 */
[----:B------:R-:W-:Y:S01]  /*84f0*/  @P1 PRMT R67, R42, 0x7604, R65 ;  /* 0x000076042a431816 */ /* 0x000fe20000000041 */
[----:B0-----:R-:W-:Y:S01]  /*8500*/  FMUL R49, R63, R68 ;  /* 0x000000443f317220 */ /* 0x001fe20000400000 */
[----:B------:R-:W-:Y:S01]  /*8510*/  FMNMX R68, |R45|, R48, !PT ;  /* 0x000000302d447209 */ /* 0x000fe20007800200 */
[----:B------:R-:W-:Y:S01]  /*8520*/  FMUL R48, R57, UR14 ;  /* 0x0000000e39307c20 */ /* 0x000fe20008400000 */
[----:B------:R-:W-:Y:S01]  /*8530*/  FMUL R45, R61, UR14 ;  /* 0x0000000e3d2d7c20 */ /* 0x000fe20008400000 */
[----:B------:R-:W-:Y:S01]  /*8540*/  @P1 IADD3 R7, P2, R4, UR16, RZ ;  /* 0x0000001004071c10 */ /* 0x000fe2000ff5e0ff */
[----:B------:R0:W-:Y:S01]  /*8550*/  @P1 STG.E.U16 desc[UR10][R18.64], R67 ;  /* 0x0000004312001986 */ /* 0x0001e2000c10150a */
[----:B------:R-:W-:Y:S01]  /*8560*/  FMNMX R68, |R57|, R68, !PT ;  /* 0x0000004439447209 */ /* 0x000fe20007800200 */
[----:B------:R-:W-:Y:S01]  /*8570*/  FMUL R57, R55, UR14 ;  /* 0x0000000e37397c20 */ /* 0x000fe20008400000 */
[----:B------:R-:W-:Y:S02]  /*8580*/  @P1 IADD3.X R50, R5, UR17, RZ, P2, !PT ;  /* 0x0000001105321c10 */ /* 0x000fe400097fe4ff */
[----:B------:R-:W-:-:S02]  /*8590*/  F2FP.SATFINITE.E4M3.F32.PACK_AB_MERGE_C R48, RZ, R48, RZ ;  /* 0x00000030ff30723e */ /* 0x000fc400048070ff */
[----:B------:R-:W-:Y:S02]  /*85a0*/  F2FP.SATFINITE.E4M3.F32.PACK_AB_MERGE_C R45, RZ, R45, RZ ;  /* 0x0000002dff2d723e */ /* 0x000fe400048070ff */
[----:B------:R-:W-:Y:S02]  /*85b0*/  @P1 LEA R6, P2, R7, R28, 0x1 ;  /* 0x0000001c07061211 */ /* 0x000fe400078408ff */
[----:B------:R-:W-:Y:S02]  /*85c0*/  FMNMX R68, |R61|, R68, !PT ;  /* 0x000000443d447209 */ /* 0x000fe40007800200 */
[----:B------:R-:W-:Y:S01]  /*85d0*/  @P1 LEA.HI.X R7, R7, R29, R50, 0x1, P2 ;  /* 0x0000001d07071211 */ /* 0x000fe200010f0c32 */
[----:B------:R-:W-:Y:S01]  /*85e0*/  FMUL R50, R40, UR14 ;  /* 0x0000000e28327c20 */ /* 0x000fe20008400000 */
[----:B0-----:R-:W-:Y:S02]  /*85f0*/  @P1 PRMT R19, R45, 0x7604, R48 ;  /* 0x000076042d131816 */ /* 0x001fe40000000030 */
[----:B------:R-:W-:-:S02]  /*8600*/  F2FP.SATFINITE.E4M3.F32.PACK_AB_MERGE_C R57, RZ, R57, RZ ;  /* 0x00000039ff39723e */ /* 0x000fc400048070ff */
[----:B------:R-:W-:Y:S01]  /*8610*/  F2FP.SATFINITE.E4M3.F32.PACK_AB_MERGE_C R50, RZ, R50, RZ ;  /* 0x00000032ff32723e */ /* 0x000fe200048070ff */
[----:B------:R0:W-:Y:S01]  /*8620*/  @P1 STG.E.U16 desc[UR10][R6.64], R19 ;  /* 0x0000001306001986 */ /* 0x0001e2000c10150a */
[----:B------:R-:W-:Y:S05]  /*8630*/  @!P1 BRA `(.L_x_11626) ;  /* 0x0000000000209947 */ /* 0x000fea0003800000 */
        /* <DEDUP_REMOVED lines=8> */
.L_x_11626:
[----:B------:R-:W-:Y:S05]  /*86c0*/  BSYNC B0 ;  /* 0x0000000000007941 */ /* 0x000fea0003800000 */
.L_x_11625:
[----:B------:R-:W-:Y:S01]  /*86d0*/  FMUL R64, R49, UR14 ;  /* 0x0000000e31407c20 */ /* 0x000fe20008400000 */
[----:B------:R-:W-:Y:S01]  /*86e0*/  FMUL R63, R47, UR14 ;  /* 0x0000000e2f3f7c20 */ /* 0x000fe20008400000 */
[----:B-1----:R-:W-:Y:S01]  /*86f0*/  @P1 LEA R18, P2, R4, R30, 0x1 ;  /* 0x0000001e04121211 */ /* 0x002fe200078408ff */
[----:B0-----:R-:W-:Y:S01]  /*8700*/  FMUL R6, R3, UR14 ;  /* 0x0000000e03067c20 */ /* 0x001fe20008400000 */
[----:B------:R-:W-:Y:S01]  /*8710*/  LOP3.LUT R62, R62, 0xff, RZ, 0xc0, !PT ;  /* 0x000000ff3e3e7812 */ /* 0x000fe200078ec0ff */
[----:B------:R-:W-:Y:S01]  /*8720*/  FMUL R7, R35, UR14 ;  /* 0x0000000e23077c20 */ /* 0x000fe20008400000 */
[----:B------:R-:W-:Y:S01]  /*8730*/  F2FP.SATFINITE.E4M3.F32.PACK_AB_MERGE_C R64, RZ, R64, RZ ;  /* 0x00000040ff40723e */ /* 0x000fe200048070ff */
[----:B------:R-:W-:Y:S01]  /*8740*/  BSSY B0, `(.L_x_11627) ;  /* 0x000002e000007945 */ /* 0x000fe20003800000 */
[----:B------:R-:W-:Y:S02]  /*8750*/  F2FP.SATFINITE.E4M3.F32.PACK_AB_MERGE_C R63, RZ, R63, RZ ;  /* 0x0000003fff3f723e */ /* 0x000fe400048070ff */
[----:B------:R-:W-:-:S02]  /*8760*/  @P1 LEA.HI.X R19, R4, R31, R5, 0x1, P2 ;  /* 0x0000001f04131211 */ /* 0x000fc400010f0c05 */
[----:B------:R-:W-:Y:S02]  /*8770*/  @P1 PRMT R67, R63, 0x7604, R64 ;  /* 0x000076043f431816 */ /* 0x000fe40000000040 */
[----:B------:R-:W-:Y:S02]  /*8780*/  LEA R61, R65, R62, 0x8 ;  /* 0x0000003e413d7211 */ /* 0x000fe400078e40ff */
[----:B------:R-:W-:Y:S01]  /*8790*/  @P1 IADD3 R65, P2, R4, UR4, RZ ;  /* 0x0000000404411c10 */ /* 0x000fe2000ff5e0ff */
[----:B------:R0:W-:Y:S01]  /*87a0*/  @P1 STG.E.U16 desc[UR10][R18.64], R67 ;  /* 0x0000004312001986 */ /* 0x0001e2000c10150a */
[----:B------:R-:W-:Y:S02]  /*87b0*/  FMNMX R55, |R55|, R68, !PT ;  /* 0x0000004437377209 */ /* 0x000fe40007800200 */
[----:B------:R-:W-:Y:S02]  /*87c0*/  F2FP.SATFINITE.E4M3.F32.PACK_AB_MERGE_C R69, RZ, R6, RZ ;  /* 0x00000006ff45723e */ /* 0x000fe400048070ff */
[----:B------:R-:W-:-:S02]  /*87d0*/  @P1 IADD3.X R68, R5, UR8, RZ, P2, !PT ;  /* 0x0000000805441c10 */ /* 0x000fc400097fe4ff */
[----:B------:R-:W-:Y:S02]  /*87e0*/  @P1 LEA R6, P2, R65, R30, 0x1 ;  /* 0x0000001e41061211 */ /* 0x000fe400078408ff */
[----:B------:R-:W-:Y:S02]  /*87f0*/  LOP3.LUT R64, R64, 0xff, RZ, 0xc0, !PT ;  /* 0x000000ff40407812 */ /* 0x000fe400078ec0ff */
[----:B------:R-:W-:Y:S01]  /*8800*/  F2FP.SATFINITE.E4M3.F32.PACK_AB_MERGE_C R62, RZ, R7, RZ ;  /* 0x00000007ff3e723e */ /* 0x000fe200048070ff */
[----:B0-----:R-:W-:Y:S01]  /*8810*/  FMUL R18, R8, UR14 ;  /* 0x0000000e08127c20 */ /* 0x001fe20008400000 */
[----:B------:R-:W-:Y:S02]  /*8820*/  LOP3.LUT R63, R63, 0xff, RZ, 0xc0, !PT ;  /* 0x000000ff3f3f7812 */ /* 0x000fe400078ec0ff */
[----:B------:R-:W-:Y:S02]  /*8830*/  @P1 LEA.HI.X R7, R65, R31, R68, 0x1, P2 ;  /* 0x0000001f41071211 */ /* 0x000fe400010f0c44 */
[----:B------:R-:W-:Y:S01]  /*8840*/  F2FP.SATFINITE.E4M3.F32.PACK_AB_MERGE_C R67, RZ, R18, RZ ;  /* 0x00000012ff43723e */ /* 0x000fe200048070ff */
[----:B------:R-:W-:Y:S01]  /*8850*/  FMUL R18, R37, UR14 ;  /* 0x0000000e25127c20 */ /* 0x000fe20008400000 */
[----:B------:R-:W-:-:S02]  /*8860*/  LEA R19, R69, R64, 0x8 ;  /* 0x0000004045137211 */ /* 0x000fc400078e40ff */
[C---:B------:R-:W-:Y:S02]  /*8870*/  @P1 PRMT R65, R62.reuse, 0x7604, R69 ;  /* 0x000076043e411816 */ /* 0x040fe40000000045 */
[----:B------:R-:W-:Y:S02]  /*8880*/  LEA R64, R62, R63, 0x8 ;  /* 0x0000003f3e407211 */ /* 0x000fe400078e40ff */
[----:B------:R-:W-:Y:S01]  /*8890*/  LOP3.LUT R62, R67, 0xff, RZ, 0xc0, !PT ;  /* 0x000000ff433e7812 */ /* 0x000fe200078ec0ff */
[----:B------:R0:W-:Y:S01]  /*88a0*/  @P1 STG.E.U16 desc[UR10][R6.64], R65 ;  /* 0x0000004106001986 */ /* 0x0001e2000c10150a */
[----:B------:R-:W-:Y:S02]  /*88b0*/  F2FP.SATFINITE.E4M3.F32.PACK_AB_MERGE_C R18, RZ, R18, RZ ;  /* 0x00000012ff12723e */ /* 0x000fe400048070ff */
[----:B------:R-:W-:Y:S02]  /*88c0*/  PRMT R62, R19, 0x5410, R62 ;  /* 0x00005410133e7816 */ /* 0x000fe4000000003e */
[----:B------:R-:W-:-:S02]  /*88d0*/  @P1 IADD3 R19, P2, R4, UR16, RZ ;  /* 0x0000001004131c10 */ /* 0x000fc4000ff5e0ff */
[----:B------:R-:W-:Y:S02]  /*88e0*/  LOP3.LUT R63, R18, 0xff, RZ, 0xc0, !PT ;  /* 0x000000ff123f7812 */ /* 0x000fe400078ec0ff */
[----:B------:R-:W-:Y:S02]  /*88f0*/  @P1 IADD3.X R68, R5, UR17, RZ, P2, !PT ;  /* 0x0000001105441c10 */ /* 0x000fe400097fe4ff */
[----:B------:R-:W-:Y:S01]  /*8900*/  PRMT R63, R64, 0x5410, R63 ;  /* 0x00005410403f7816 */ /* 0x000fe2000000003f */
[----:B------:R-:W-:Y:S01]  /*8910*/  FMUL R64, R38, UR14 ;  /* 0x0000000e26407c20 */ /* 0x000fe20008400000 */
[C---:B0-----:R-:W-:Y:S02]  /*8920*/  @P1 LEA R6, P2, R19.reuse, R30, 0x1 ;  /* 0x0000001e13061211 */ /* 0x041fe400078408ff */
[----:B------:R-:W-:Y:S02]  /*8930*/  @P1 PRMT R65, R18, 0x7604, R67 ;  /* 0x0000760412411816 */ /* 0x000fe40000000043 */
[----:B------:R-:W-:Y:S01]  /*8940*/  @P1 LEA.HI.X R7, R19, R31, R68, 0x1, P2 ;  /* 0x0000001f13071211 */ /* 0x000fe200010f0c44 */
[----:B------:R-:W-:Y:S01]  /*8950*/  FMUL R19, R59, UR14 ;  /* 0x0000000e3b137c20 */ /* 0x000fe20008400000 */
[----:B------:R-:W-:-:S03]  /*8960*/  F2FP.SATFINITE.E4M3.F32.PACK_AB_MERGE_C R64, RZ, R64, RZ ;  /* 0x00000040ff40723e */ /* 0x000fc600048070ff */
[----:B------:R0:W-:Y:S01]  /*8970*/  @P1 STG.E.U16 desc[UR10][R6.64], R65 ;  /* 0x0000004106001986 */ /* 0x0001e2000c10150a */
[----:B------:R-:W-:Y:S01]  /*8980*/  F2FP.SATFINITE.E4M3.F32.PACK_AB_MERGE_C R19, RZ, R19, RZ ;  /* 0x00000013ff13723e */ /* 0x000fe200048070ff */
[----:B------:R-:W-:Y:S06]  /*8990*/  @!P1 BRA `(.L_x_11628) ;  /* 0x0000000000209947 */ /* 0x000fec0003800000 */
[----:B0-----:R-:W-:Y:S01]  /*89a0*/  IMAD.U32 R7, RZ, RZ, UR4 ;  /* 0x00000004ff077e24 */ /* 0x001fe2000f8e00ff */
[----:B------:R-:W-:-:S03]  /*89b0*/  UIMAD UR9, UR8, 0x3, URZ ;  /* 0x00000003080978a4 */ /* 0x000fc6000f8e023f */
[----:B------:R-:W-:-:S05]  /*89c0*/  IMAD.WIDE.U32 R4, R7, 0x3, R4 ;  /* 0x0000000307047825 */ /* 0x000fca00078e0004 */
[----:B------:R-:W-:Y:S02]  /*89d0*/  IADD3 R5, R5, UR9, RZ ;  /* 0x0000000905057c10 */ /* 0x000fe4000fffe0ff */
[----:B------:R-:W-:-:S04]  /*89e0*/  LEA R6, P1, R4, R30, 0x1 ;  /* 0x0000001e04067211 */ /* 0x000fc800078208ff */
[----:B------:R-:W-:Y:S02]  /*89f0*/  LEA.HI.X R7, R4, R31, R5, 0x1, P1 ;  /* 0x0000001f04077211 */ /* 0x000fe400008f0c05 */
[----:B------:R-:W-:-:S05]  /*8a00*/  PRMT R5, R19, 0x7604, R64 ;  /* 0x0000760413057816 */ /* 0x000fca0000000040 */
[----:B------:R1:W-:Y:S02]  /*8a10*/  STG.E.U16 desc[UR10][R6.64], R5 ;  /* 0x0000000506007986 */ /* 0x0003e4000c10150a */
.L_x_11628:
[----:B------:R-:W-:Y:S05]  /*8a20*/  BSYNC B0 ;  /* 0x0000000000007941 */ /* 0x000fea0003800000 */
.L_x_11627:
[--C-:B------:R-:W-:Y:S01]  /*8a30*/  HADD2.F32 R18, -RZ, R41.reuse.H0_H0 ;  /* 0x20000029ff127230 */ /* 0x100fe20000004100 */
[----:B------:R-:W-:Y:S01]  /*8a40*/  MOV R67, UR5 ;  /* 0x0000000500437c02 */ /* 0x000fe20008000f00 */
[----:B------:R-:W-:Y:S01]  /*8a50*/  HADD2.F32 R41, -RZ, R41.H1_H1 ;  /* 0x30000029ff297230 */ /* 0x000fe20000004100 */
[----:B------:R-:W-:Y:S01]  /*8a60*/  LOP3.LUT R64, R64, 0xffff, RZ, 0xc0, !PT ;  /* 0x0000ffff40407812 */ /* 0x000fe200078ec0ff */
[----:B------:R-:W-:Y:S01]  /*8a70*/  BSSY B0, `(.L_x_11629) ;  /* 0x0000220000007945 */ /* 0x000fe20003800000 */
[C---:B-1----:R-:W-:Y:S01]  /*8a80*/  FMUL R5, R18.reuse, 0.044714998453855514526 ;  /* 0x3d37271312057820 */ /* 0x042fe20000400000 */
[C---:B0-----:R-:W-:Y:S01]  /*8a90*/  FMUL R7, R18.reuse, 0.79788458347320556641 ;  /* 0x3f4c422a12077820 */ /* 0x041fe20000400000 */
[----:B------:R-:W-:Y:S02]  /*8aa0*/  LOP3.LUT R19, R19, 0xffff, RZ, 0xc0, !PT ;  /* 0x0000ffff13137812 */ /* 0x000fe400078ec0ff */
[----:B------:R-:W-:Y:S01]  /*8ab0*/  FFMA R4, R18, R5, 1 ;  /* 0x3f80000012047423 */ /* 0x000fe20000000005 */
[----:B------:R-:W-:-:S02]  /*8ac0*/  MOV R5, UR4 ;  /* 0x0000000400057c02 */ /* 0x000fc40008000f00 */
[----:B------:R-:W-:Y:S01]  /*8ad0*/  LOP3.LUT R48, R48, 0xff, RZ, 0xc0, !PT ;  /* 0x000000ff30307812 */ /* 0x000fe200078ec0ff */
[----:B------:R-:W-:Y:S01]  /*8ae0*/  FMUL R7, R7, R4 ;  /* 0x0000000407077220 */ /* 0x000fe20000400000 */
[----:B------:R-:W-:Y:S02]  /*8af0*/  LEA R4, P1, R5, R16, 0x2 ;  /* 0x0000001005047211 */ /* 0x000fe400078210ff */
[----:B------:R-:W-:Y:S01]  /*8b00*/  PRMT R61, R61, 0x5410, R48 ;  /* 0x000054103d3d7816 */ /* 0x000fe20000000030 */
[----:B------:R-:W-:Y:S01]  /*8b10*/  FMUL R6, |R7|, 2.8853900432586669922 ;  /* 0x4038aa3b07067820 */ /* 0x000fe20000400200 */
[----:B------:R-:W-:Y:S01]  /*8b20*/  LEA.HI.X R5, R5, R17, R67, 0x2, P1 ;  /* 0x0000001105057211 */ /* 0x000fe200008f1443 */
[C---:B------:R-:W-:Y:S01]  /*8b30*/  FMUL R17, R7.reuse, R7 ;  /* 0x0000000707117220 */ /* 0x040fe20000400000 */
[C---:B------:R-:W-:Y:S02]  /*8b40*/  FSETP.GE.AND P2, PT, |R7|.reuse, 0.60000002384185791016, PT ;  /* 0x3f19999a0700780b */ /* 0x040fe40003f46200 */
[----:B------:R-:W-:Y:S01]  /*8b50*/  FSETP.GE.AND P1, PT, |R7|, 9.010913848876953125, PT ;  /* 0x41102cb40700780b */ /* 0x000fe20003f26200 */
[----:B------:R-:W0:Y:S01]  /*8b60*/  MUFU.EX2 R6, R6 ;  /* 0x0000000600067308 */ /* 0x000e220000000800 */
[----:B------:R-:W-:Y:S01]  /*8b70*/  FFMA R68, R17, R23, -0.052303962409496307373 ;  /* 0xbd563cae11447423 */ /* 0x000fe20000000017 */
[----:B------:R-:W-:-:S02]  /*8b80*/  LOP3.LUT R57, R57, 0xffff, RZ, 0xc0, !PT ;  /* 0x0000ffff39397812 */ /* 0x000fc400078ec0ff */
[----:B------:R-:W-:-:S04]  /*8b90*/  LOP3.LUT R50, R50, 0xffff, RZ, 0xc0, !PT ;  /* 0x0000ffff32327812 */ /* 0x000fc800078ec0ff */
[----:B------:R-:W-:Y:S01]  /*8ba0*/  SHF.L.U32 R50, R50, 0x18, RZ ;  /* 0x0000001832327819 */ /* 0x000fe200000006ff */
[----:B0-----:R-:W-:Y:S01]  /*8bb0*/  FADD R65, R6, 1 ;  /* 0x3f80000006417421 */ /* 0x001fe20000000000 */
[----:B------:R-:W-:-:S03]  /*8bc0*/  FFMA R6, R17, R68, 0.1331529766321182251 ;  /* 0x3e08594111067423 */ /* 0x000fc60000000044 */
[----:B------:R-:W0:Y:S01]  /*8bd0*/  MUFU.RCP R16, R65 ;  /* 0x0000004100107308 */ /* 0x000e220000001000 */
[----:B------:R-:W-:-:S04]  /*8be0*/  FFMA R6, R17, R6, -0.33332768082618713379 ;  /* 0xbeaaa9ed11067423 */ /* 0x000fc80000000006 */
[----:B------:R-:W-:Y:S01]  /*8bf0*/  FFMA R6, R17, R6, RZ ;  /* 0x0000000611067223 */ /* 0x000fe200000000ff */
[----:B0-----:R-:W-:-:S05]  /*8c00*/  FFMA R16, R16, -2, R25 ;  /* 0xc000000010107823 */ /* 0x001fca0000000019 */
[----:B------:R-:W-:-:S04]  /*8c10*/  FSEL R16, R16, 1, !P1 ;  /* 0x3f80000010107808 */ /* 0x000fc80004800000 */
[--C-:B------:R-:W-:Y:S01]  /*8c20*/  LOP3.LUT R17, R16, 0x80000000, R7.reuse, 0xb8, !PT ;  /* 0x8000000010117812 */ /* 0x100fe200078eb807 */
[----:B------:R-:W-:Y:S01]  /*8c30*/  @!P2 FFMA R17, R7, R6, R7 ;  /* 0x000000060711a223 */ /* 0x000fe20000000007 */
[C---:B------:R-:W-:Y:S01]  /*8c40*/  FMUL R6, R41.reuse, 0.044714998453855514526 ;  /* 0x3d37271329067820 */ /* 0x040fe20000400000 */
[----:B------:R-:W-:-:S03]  /*8c50*/  FMUL R16, R41, 0.79788458347320556641 ;  /* 0x3f4c422a29107820 */ /* 0x000fc60000400000 */
[----:B------:R-:W-:-:S04]  /*8c60*/  FFMA R7, R41, R6, 1 ;  /* 0x3f80000029077423 */ /* 0x000fc80000000006 */
[----:B------:R-:W-:Y:S01]  /*8c70*/  FMUL R16, R16, R7 ;  /* 0x0000000710107220 */ /* 0x000fe20000400000 */
[----:B------:R-:W-:-:S03]  /*8c80*/  SHF.L.U32 R7, R64, 0x18, RZ ;  /* 0x0000001840077819 */ /* 0x000fc600000006ff */
[----:B------:R-:W-:Y:S01]  /*8c90*/  FMUL R6, |R16|, 2.8853900432586669922 ;  /* 0x4038aa3b10067820 */ /* 0x000fe20000400200 */
[----:B------:R-:W-:Y:S01]  /*8ca0*/  LOP3.LUT R7, R62, R7, RZ, 0xfc, !PT ;  /* 0x000000073e077212 */ /* 0x000fe200078efcff */
        /* <DEDUP_REMOVED lines=8> */
[----:B------:R0:W1:Y:S03]  /*8d30*/  MUFU.RCP R68, R65 ;  /* 0x0000004100447308 */ /* 0x0000660000001000 */
[----:B0-----:R-:W-:Y:S01]  /*8d40*/  FFMA R65, R62, R6, RZ ;  /* 0x000000063e417223 */ /* 0x001fe200000000ff */
[----:B-1----:R-:W-:-:S05]  /*8d50*/  FFMA R68, R68, -2, R25 ;  /* 0xc000000044447823 */ /* 0x002fca0000000019 */
        /* <DEDUP_REMOVED lines=23> */
[----:B------:R-:W-:Y:S01]  /*8ed0*/  FMUL R6, R41, 0.035677410662174224854 ;  /* 0x3d12227a29067820 */ /* 0x000fe20000400000 */
[----:B------:R-:W-:-:S03]  /*8ee0*/  FMNMX R68, |R40|, R55, !PT ;  /* 0x0000003728447209 */ /* 0x000fc60007800200 */
[----:B------:R-:W-:Y:S01]  /*8ef0*/  FFMA R6, R41, R6, 0.79788458347320556641 ;  /* 0x3f4c422a29067423 */ /* 0x000fe20000000006 */
[----:B------:R-:W-:-:S03]  /*8f00*/  FMNMX R68, |R49|, R68, !PT ;  /* 0x0000004431447209 */ /* 0x000fc60007800200 */
[----:B------:R-:W-:Y:S01]  /*8f10*/  FMUL R19, R41, R6 ;  /* 0x0000000629137220 */ /* 0x000fe20000400000 */
[----:B------:R-:W-:-:S03]  /*8f20*/  FMNMX R68, |R47|, R68, !PT ;  /* 0x000000442f447209 */ /* 0x000fc60007800200 */
[C---:B------:R-:W-:Y:S01]  /*8f30*/  FMUL R63, |R19|.reuse, 2.8853900432586669922 ;  /* 0x4038aa3b133f7820 */ /* 0x040fe20000400200 */
[C---:B------:R-:W-:Y:S01]  /*8f40*/  FMUL R55, R19.reuse, R19 ;  /* 0x0000001313377220 */ /* 0x040fe20000400000 */
[C---:B------:R-:W-:Y:S02]  /*8f50*/  FSETP.GE.AND P2, PT, |R19|.reuse, 0.60000002384185791016, PT ;  /* 0x3f19999a1300780b */ /* 0x040fe40003f46200 */
[----:B------:R-:W-:Y:S01]  /*8f60*/  FSETP.GE.AND P1, PT, |R19|, 9.010913848876953125, PT ;  /* 0x41102cb41300780b */ /* 0x000fe20003f26200 */
[----:B------:R-:W-:Y:S01]  /*8f70*/  FFMA R40, R55, R23, -0.052303962409496307373 ;  /* 0xbd563cae37287423 */ /* 0x000fe20000000017 */
[----:B------:R-:W0:Y:S01]  /*8f80*/  MUFU.EX2 R63, R63 ;  /* 0x0000003f003f7308 */ /* 0x000e220000000800 */
[----:B------:R-:W-:Y:S02]  /*8f90*/  FMNMX R68, |R3|, R68, !PT ;  /* 0x0000004403447209 */ /* 0x000fe40007800200 */
[----:B------:R-:W-:Y:S01]  /*8fa0*/  FFMA R70, R55, R40, 0.1331529766321182251 ;  /* 0x3e08594137467423 */ /* 0x000fe20000000028 */
[----:B0-----:R-:W-:-:S04]  /*8fb0*/  FADD R65, R63, 1 ;  /* 0x3f8000003f417421 */ /* 0x001fc80000000000 */
[----:B------:R-:W0:Y:S02]  /*8fc0*/  MUFU.RCP R6, R65 ;  /* 0x0000004100067308 */ /* 0x000e240000001000 */
[----:B0-----:R-:W-:Y:S01]  /*8fd0*/  FFMA R40, R6, -2, R25 ;  /* 0xc000000006287823 */ /* 0x001fe20000000019 */
[----:B------:R-:W-:-:S04]  /*8fe0*/  FFMA R6, R55, R70, -0.33332768082618713379 ;  /* 0xbeaaa9ed37067423 */ /* 0x000fc80000000046 */
[----:B------:R-:W-:Y:S01]  /*8ff0*/  FSEL R40, R40, 1, !P1 ;  /* 0x3f80000028287808 */ /* 0x000fe20004800000 */
[----:B------:R-:W-:Y:S01]  /*9000*/  FFMA R6, R55, R6, RZ ;  /* 0x0000000637067223 */ /* 0x000fe200000000ff */
[----:B------:R-:W-:Y:S02]  /*9010*/  LOP3.LUT R55, R39, 0xff, RZ, 0xc0, !PT ;  /* 0x000000ff27377812 */ /* 0x000fe400078ec0ff */
[--C-:B------:R-:W-:Y:S01]  /*9020*/  LOP3.LUT R40, R40, 0x80000000, R19.reuse, 0xb8, !PT ;  /* 0x8000000028287812 */ /* 0x100fe200078eb813 */
[----:B------:R-:W-:Y:S01]  /*9030*/  @!P2 FFMA R40, R19, R6, R19 ;  /* 0x000000061328a223 */ /* 0x000fe20000000013 */
[--C-:B------:R-:W-:Y:S01]  /*9040*/  HADD2.F32 R19, -RZ, R24.reuse.H0_H0 ;  /* 0x20000018ff137230 */ /* 0x100fe20000004100 */
[----:B------:R-:W-:Y:S01]  /*9050*/  LEA R55, R42, R55, 0x8 ;  /* 0x000000372a377211 */ /* 0x000fe200078e40ff */
[----:B------:R-:W-:-:S03]  /*9060*/  HADD2.F32 R24, -RZ, R24.H1_H1 ;  /* 0x30000018ff187230 */ /* 0x000fc60000004100 */
[C---:B------:R-:W-:Y:S01]  /*9070*/  FMUL R6, R19.reuse, 0.044714998453855514526 ;  /* 0x3d37271313067820 */ /* 0x040fe20000400000 */
[C---:B------:R-:W-:Y:S01]  /*9080*/  FMUL R63, R19.reuse, 0.79788458347320556641 ;  /* 0x3f4c422a133f7820 */ /* 0x040fe20000400000 */
[C---:B------:R-:W-:Y:S02]  /*9090*/  FMUL R49, R24.reuse, 0.044714998453855514526 ;  /* 0x3d37271318317820 */ /* 0x040fe40000400000 */
[----:B------:R-:W-:Y:S02]  /*90a0*/  FFMA R6, R19, R6, 1 ;  /* 0x3f80000013067423 */ /* 0x000fe40000000006 */
[----:B------:R-:W-:Y:S02]  /*90b0*/  FFMA R49, R24, R49, 1 ;  /* 0x3f80000018317423 */ /* 0x000fe40000000031 */
        /* <DEDUP_REMOVED lines=16> */
[----:B------:R-:W-:-:S04]  /*91c0*/  FMUL R6, R24, 0.79788458347320556641 ;  /* 0x3f4c422a18067820 */ /* 0x000fc80000400000 */
        /* <DEDUP_REMOVED lines=15> */
[----:B------:R-:W-:Y:S01]  /*92c0*/  FMUL R42, R19, 0.035677410662174224854 ;  /* 0x3d12227a132a7820 */ /* 0x000fe20000400000 */
[----:B------:R-:W-:-:S03]  /*92d0*/  @!P2 FFMA R6, R49, R70, R49 ;  /* 0x000000463106a223 */ /* 0x000fc60000000031 */
[----:B------:R-:W-:-:S04]  /*92e0*/  FFMA R42, R19, R42, 0.79788458347320556641 ;  /* 0x3f4c422a132a7423 */ /* 0x000fc8000000002a */
[----:B------:R-:W-:-:S04]  /*92f0*/  FMUL R47, R19, R42 ;  /* 0x0000002a132f7220 */ /* 0x000fc80000400000 */
[C---:B------:R-:W-:Y:S01]  /*9300*/  FMUL R42, |R47|.reuse, 2.8853900432586669922 ;  /* 0x4038aa3b2f2a7820 */ /* 0x040fe20000400200 */
[C---:B------:R-:W-:Y:S01]  /*9310*/  FMUL R72, R47.reuse, R47 ;  /* 0x0000002f2f487220 */ /* 0x040fe20000400000 */
[C---:B------:R-:W-:Y:S02]  /*9320*/  FSETP.GE.AND P1, PT, |R47|.reuse, 9.010913848876953125, PT ;  /* 0x41102cb42f00780b */ /* 0x040fe40003f26200 */
[----:B------:R-:W-:Y:S01]  /*9330*/  FSETP.GE.AND P2, PT, |R47|, 0.60000002384185791016, PT ;  /* 0x3f19999a2f00780b */ /* 0x000fe20003f46200 */
[C---:B------:R-:W-:Y:S01]  /*9340*/  FFMA R3, R72.reuse, R23, -0.052303962409496307373 ;  /* 0xbd563cae48037423 */ /* 0x040fe20000000017 */
[----:B------:R-:W0:Y:S03]  /*9350*/  MUFU.EX2 R42, R42 ;  /* 0x0000002a002a7308 */ /* 0x000e260000000800 */
[----:B------:R-:W-:-:S04]  /*9360*/  FFMA R3, R72, R3, 0.1331529766321182251 ;  /* 0x3e08594148037423 */ /* 0x000fc80000000003 */
[----:B------:R-:W-:-:S04]  /*9370*/  FFMA R3, R72, R3, -0.33332768082618713379 ;  /* 0xbeaaa9ed48037423 */ /* 0x000fc80000000003 */
[----:B------:R-:W-:Y:S01]  /*9380*/  FFMA R72, R72, R3, RZ ;  /* 0x0000000348487223 */ /* 0x000fe200000000ff */
[----:B------:R-:W-:-:S04]  /*9390*/  FMUL R3, R24, 0.035677410662174224854 ;  /* 0x3d12227a18037820 */ /* 0x000fc80000400000 */
[----:B------:R-:W-:Y:S01]  /*93a0*/  FFMA R3, R24, R3, 0.79788458347320556641 ;  /* 0x3f4c422a18037423 */ /* 0x000fe20000000003 */
[----:B0-----:R-:W-:-:S04]  /*93b0*/  FADD R49, R42, 1 ;  /* 0x3f8000002a317421 */ /* 0x001fc80000000000 */
[----:B------:R0:W1:Y:S02]  /*93c0*/  MUFU.RCP R70, R49 ;  /* 0x0000003100467308 */ /* 0x0000640000001000 */
[----:B0-----:R-:W-:-:S04]  /*93d0*/  FMUL R49, R24, R3 ;  /* 0x0000000318317220 */ /* 0x001fc80000400000 */
[----:B------:R-:W-:Y:S01]  /*93e0*/  FMUL R63, |R49|, 2.8853900432586669922 ;  /* 0x4038aa3b313f7820 */ /* 0x000fe20000400200 */
[----:B-1----:R-:W-:-:S05]  /*93f0*/  FFMA R70, R70, -2, R25 ;  /* 0xc000000046467823 */ /* 0x002fca0000000019 */
[----:B------:R-:W0:Y:S01]  /*9400*/  MUFU.EX2 R63, R63 ;  /* 0x0000003f003f7308 */ /* 0x000e220000000800 */
[----:B------:R-:W-:Y:S02]  /*9410*/  FSEL R70, R70, 1, !P1 ;  /* 0x3f80000046467808 */ /* 0x000fe40004800000 */
[----:B------:R-:W-:Y:S02]  /*9420*/  FSETP.GE.AND P1, PT, |R49|, 9.010913848876953125, PT ;  /* 0x41102cb43100780b */ /* 0x000fe40003f26200 */
[--C-:B------:R-:W-:Y:S01]  /*9430*/  LOP3.LUT R42, R70, 0x80000000, R47.reuse, 0xb8, !PT ;  /* 0x80000000462a7812 */ /* 0x100fe200078eb82f */
[----:B------:R-:W-:Y:S01]  /*9440*/  @!P2 FFMA R42, R47, R72, R47 ;  /* 0x000000482f2aa223 */ /* 0x000fe2000000002f */
[----:B------:R-:W-:Y:S01]  /*9450*/  FMNMX R47, |R35|, R68, !PT ;  /* 0x00000044232f7209 */ /* 0x000fe20007800200 */
[C---:B------:R-:W-:Y:S01]  /*9460*/  FMUL R68, R49.reuse, R49 ;  /* 0x0000003131447220 */ /* 0x040fe20000400000 */
[----:B------:R-:W-:Y:S01]  /*9470*/  FSETP.GE.AND P2, PT, |R49|, 0.60000002384185791016, PT ;  /* 0x3f19999a3100780b */ /* 0x000fe20003f46200 */
[----:B------:R-:W-:Y:S01]  /*9480*/  HADD2.F32 R35, -RZ, R36.H0_H0 ;  /* 0x20000024ff237230 */ /* 0x000fe20000004100 */
[----:B------:R-:W-:Y:S01]  /*9490*/  FMNMX R8, |R8|, R47, !PT ;  /* 0x0000002f08087209 */ /* 0x000fe20007800200 */
[----:B------:R-:W-:Y:S01]  /*94a0*/  FFMA R3, R68, R23, -0.052303962409496307373 ;  /* 0xbd563cae44037423 */ /* 0x000fe20000000017 */
[----:B0-----:R-:W-:-:S03]  /*94b0*/  FADD R65, R63, 1 ;  /* 0x3f8000003f417421 */ /* 0x001fc60000000000 */
[C---:B------:R-:W-:Y:S01]  /*94c0*/  FFMA R3, R68.reuse, R3, 0.1331529766321182251 ;  /* 0x3e08594144037423 */ /* 0x040fe20000000003 */
[----:B------:R-:W-:Y:S01]  /*94d0*/  FMNMX R37, |R37|, R8, !PT ;  /* 0x0000000825257209 */ /* 0x000fe20007800200 */
[----:B------:R-:W0:Y:S02]  /*94e0*/  MUFU.RCP R70, R65 ;  /* 0x0000004100467308 */ /* 0x000e240000001000 */
[----:B------:R-:W-:-:S04]  /*94f0*/  FFMA R3, R68, R3, -0.33332768082618713379 ;  /* 0xbeaaa9ed44037423 */ /* 0x000fc80000000003 */
[----:B------:R-:W-:Y:S01]  /*9500*/  FFMA R72, R68, R3, RZ ;  /* 0x0000000344487223 */ /* 0x000fe200000000ff */
[----:B0-----:R-:W-:-:S05]  /*9510*/  FFMA R70, R70, -2, R25 ;  /* 0xc000000046467823 */ /* 0x001fca0000000019 */
[----:B------:R-:W-:-:S04]  /*9520*/  FSEL R70, R70, 1, !P1 ;  /* 0x3f80000046467808 */ /* 0x000fc80004800000 */
[--C-:B------:R-:W-:Y:S01]  /*9530*/  LOP3.LUT R68, R70, 0x80000000, R49.reuse, 0xb8, !PT ;  /* 0x8000000046447812 */ /* 0x100fe200078eb831 */
[----:B------:R-:W-:Y:S01]  /*9540*/  FMUL R70, R35, 0.044714998453855514526 ;  /* 0x3d37271323467820 */ /* 0x000fe20000400000 */
[----:B------:R-:W-:Y:S01]  /*9550*/  @!P2 FFMA R68, R49, R72, R49 ;  /* 0x000000483144a223 */ /* 0x000fe20000000031 */
[----:B------:R-:W-:Y:S01]  /*9560*/  FMUL R49, R35, 0.79788458347320556641 ;  /* 0x3f4c422a23317820 */ /* 0x000fe20000400000 */
[----:B------:R-:W-:Y:S01]  /*9570*/  SHF.L.U32 R72, R57, 0x18, RZ ;  /* 0x0000001839487819 */ /* 0x000fe200000006ff */
        /* <DEDUP_REMOVED lines=17> */
[----:B------:R-:W-:-:S05]  /*9690*/  HADD2.F32 R48, -RZ, R36.H1_H1 ;  /* 0x30000024ff307230 */ /* 0x000fca0000004100 */
        /* <DEDUP_REMOVED lines=16> */
[----:B------:R-:W0:Y:S02]  /*97a0*/  MUFU.RCP R70, R63 ;  /* 0x0000003f00467308 */ /* 0x000e240000001000 */
[----:B0-----:R-:W-:-:S05]  /*97b0*/  FFMA R70, R70, -2, R25 ;  /* 0xc000000046467823 */ /* 0x001fca0000000019 */
[----:B------:R-:W-:-:S04]  /*97c0*/  FSEL R49, R70, 1, !P1 ;  /* 0x3f80000046317808 */ /* 0x000fc80004800000 */
[--C-:B------:R-:W-:Y:S01]  /*97d0*/  LOP3.LUT R49, R49, 0x80000000, R36.reuse, 0xb8, !PT ;  /* 0x8000000031317812 */ /* 0x100fe200078eb824 */
[----:B------:R-:W-:Y:S01]  /*97e0*/  @!P2 FFMA R49, R36, R3, R36 ;  /* 0x000000032431a223 */ /* 0x000fe20000000024 */
[----:B------:R-:W-:Y:S01]  /*97f0*/  FMUL R36, R35, R8 ;  /* 0x0000000823247220 */ /* 0x000fe20000400000 */
[----:B------:R-:W-:-:S03]  /*9800*/  FMNMX R8, |R38|, R37, !PT ;  /* 0x0000002526087209 */ /* 0x000fc60007800200 */
[C---:B------:R-:W-:Y:S01]  /*9810*/  FMUL R63, |R36|.reuse, 2.8853900432586669922 ;  /* 0x4038aa3b243f7820 */ /* 0x040fe20000400200 */
[C---:B------:R-:W-:Y:S01]  /*9820*/  FMUL R38, R36.reuse, R36 ;  /* 0x0000002424267220 */ /* 0x040fe20000400000 */
[C---:B------:R-:W-:Y:S02]  /*9830*/  FSETP.GE.AND P2, PT, |R36|.reuse, 0.60000002384185791016, PT ;  /* 0x3f19999a2400780b */ /* 0x040fe40003f46200 */
[----:B------:R-:W-:Y:S01]  /*9840*/  FSETP.GE.AND P1, PT, |R36|, 9.010913848876953125, PT ;  /* 0x41102cb42400780b */ /* 0x000fe20003f26200 */
[C---:B------:R-:W-:Y:S01]  /*9850*/  FFMA R3, R38.reuse, R23, -0.052303962409496307373 ;  /* 0xbd563cae26037423 */ /* 0x040fe20000000017 */
[----:B------:R-:W0:Y:S01]  /*9860*/  MUFU.EX2 R63, R63 ;  /* 0x0000003f003f7308 */ /* 0x000e220000000800 */
[----:B------:R-:W-:Y:S02]  /*9870*/  FMNMX R8, |R59|, R8, !PT ;  /* 0x000000083b087209 */ /* 0x000fe40007800200 */
[----:B------:R-:W-:-:S04]  /*9880*/  FFMA R3, R38, R3, 0.1331529766321182251 ;  /* 0x3e08594126037423 */ /* 0x000fc80000000003 */
[----:B------:R-:W-:-:S04]  /*9890*/  FFMA R3, R38, R3, -0.33332768082618713379 ;  /* 0xbeaaa9ed26037423 */ /* 0x000fc80000000003 */
[----:B------:R-:W-:Y:S01]  /*98a0*/  FFMA R3, R38, R3, RZ ;  /* 0x0000000326037223 */ /* 0x000fe200000000ff */
[----:B0-----:R-:W-:-:S04]  /*98b0*/  FADD R65, R63, 1 ;  /* 0x3f8000003f417421 */ /* 0x001fc80000000000 */
[----:B------:R-:W0:Y:S02]  /*98c0*/  MUFU.RCP R70, R65 ;  /* 0x0000004100467308 */ /* 0x000e240000001000 */
[----:B0-----:R-:W-:-:S05]  /*98d0*/  FFMA R70, R70, -2, R25 ;  /* 0xc000000046467823 */ /* 0x001fca0000000019 */
[----:B------:R-:W-:Y:S02]  /*98e0*/  FSEL R37, R70, 1, !P1 ;  /* 0x3f80000046257808 */ /* 0x000fe40004800000 */
[----:B------:R-:W-:Y:S02]  /*98f0*/  LOP3.LUT R70, R45, 0xff, RZ, 0xc0, !PT ;  /* 0x000000ff2d467812 */ /* 0x000fe400078ec0ff */
[--C-:B------:R-:W-:Y:S01]  /*9900*/  LOP3.LUT R38, R37, 0x80000000, R36.reuse, 0xb8, !PT ;  /* 0x8000000025267812 */ /* 0x100fe200078eb824 */
[----:B------:R-:W-:Y:S01]  /*9910*/  @!P2 FFMA R38, R36, R3, R36 ;  /* 0x000000032426a223 */ /* 0x000fe20000000024 */
[C---:B------:R-:W-:Y:S01]  /*9920*/  FMUL R3, R48.reuse, 0.035677410662174224854 ;  /* 0x3d12227a30037820 */ /* 0x040fe20000400000 */
[----:B------:R-:W-:Y:S01]  /*9930*/  PRMT R55, R55, 0x5410, R70 ;  /* 0x0000541037377816 */ /* 0x000fe20000000046 */
[----:B------:R-:W-:Y:S01]  /*9940*/  FFMA R37, -R17, R17, 1 ;  /* 0x3f80000011257423 */ /* 0x000fe20000000111 */
[----:B------:R-:W-:Y:S01]  /*9950*/  LOP3.LUT R45, R61, R72, RZ, 0xfc, !PT ;  /* 0x000000483d2d7212 */ /* 0x000fe200078efcff */
[----:B------:R-:W-:Y:S01]  /*9960*/  FFMA R3, R48, R3, 0.79788458347320556641 ;  /* 0x3f4c422a30037423 */ /* 0x000fe20000000003 */
[----:B------:R-:W-:Y:S01]  /*9970*/  FFMA R61, -R62, R62, 1 ;  /* 0x3f8000003e3d7423 */ /* 0x000fe2000000013e */
[----:B------:R-:W-:Y:S01]  /*9980*/  LOP3.LUT R55, R55, R50, RZ, 0xfc, !PT ;  /* 0x0000003237377212 */ /* 0x000fe200078efcff */
[----:B------:R-:W-:Y:S01]  /*9990*/  FFMA R50, R42, R27, 0.5 ;  /* 0x3f0000002a327423 */ /* 0x000fe2000000001b */
[----:B------:R-:W-:Y:S01]  /*99a0*/  FMUL R36, R48, R3 ;  /* 0x0000000330247220 */ /* 0x000fe20000400000 */
[----:B------:R-:W-:Y:S01]  /*99b0*/  FMUL R3, R18, 0.10703222453594207764 ;  /* 0x3ddb33b612037820 */ /* 0x000fe20000400000 */
[----:B------:R-:W-:-:S02]  /*99c0*/  FFMA R42, R38, R27, 0.5 ;  /* 0x3f000000262a7423 */ /* 0x000fc4000000001b */
[----:B------:R-:W-:Y:S01]  /*99d0*/  FMUL R63, |R36|, 2.8853900432586669922 ;  /* 0x4038aa3b243f7820 */ /* 0x000fe20000400200 */
[----:B------:R-:W-:Y:S01]  /*99e0*/  FFMA R70, R18, R3, 0.79788458347320556641 ;  /* 0x3f4c422a12467423 */ /* 0x000fe20000000003 */
[C---:B------:R-:W-:Y:S02]  /*99f0*/  FSETP.GE.AND P1, PT, |R36|.reuse, 9.010913848876953125, PT ;  /* 0x41102cb42400780b */ /* 0x040fe40003f26200 */
[----:B------:R-:W-:Y:S01]  /*9a00*/  FSETP.GE.AND P2, PT, |R36|, 0.60000002384185791016, PT ;  /* 0x3f19999a2400780b */ /* 0x000fe20003f46200 */
[----:B------:R-:W-:Y:S01]  /*9a10*/  FMUL R37, R37, R70 ;  /* 0x0000004625257220 */ /* 0x000fe20000400000 */
[----:B------:R-:W0:Y:S01]  /*9a20*/  MUFU.EX2 R63, R63 ;  /* 0x0000003f003f7308 */ /* 0x000e220000000800 */
[----:B------:R-:W-:-:S04]  /*9a30*/  FMUL R70, R41, 0.10703222453594207764 ;  /* 0x3ddb33b629467820 */ /* 0x000fc80000400000 */
[----:B------:R-:W-:-:S04]  /*9a40*/  FFMA R70, R41, R70, 0.79788458347320556641 ;  /* 0x3f4c422a29467423 */ /* 0x000fc80000000046 */
[----:B------:R-:W-:Y:S01]  /*9a50*/  FMUL R61, R61, R70 ;  /* 0x000000463d3d7220 */ /* 0x000fe20000400000 */
[----:B------:R-:W-:-:S04]  /*9a60*/  FMUL R70, R36, R36 ;  /* 0x0000002424467220 */ /* 0x000fc80000400000 */
        /* <DEDUP_REMOVED lines=9> */
[----:B------:R-:W-:Y:S02]  /*9b00*/  HADD2.F32 R57, -RZ, R20.H0_H0 ;  /* 0x20000014ff397230 */ /* 0x000fe40000004100 */
[----:B------:R-:W-:-:S03]  /*9b10*/  @!P2 FFMA R70, R36, R3, R36 ;  /* 0x000000032446a223 */ /* 0x000fc60000000024 */
[----:B------:R-:W-:-:S04]  /*9b20*/  FMUL R36, R57, 0.044714998453855514526 ;  /* 0x3d37271339247820 */ /* 0x000fc80000400000 */
[C---:B------:R-:W-:Y:S01]  /*9b30*/  FFMA R3, R57.reuse, R36, 1 ;  /* 0x3f80000039037423 */ /* 0x040fe20000000024 */
[----:B------:R-:W-:-:S04]  /*9b40*/  FMUL R36, R57, 0.79788458347320556641 ;  /* 0x3f4c422a39247820 */ /* 0x000fc80000400000 */
[----:B------:R-:W-:Y:S01]  /*9b50*/  FMUL R36, R36, R3 ;  /* 0x0000000324247220 */ /* 0x000fe20000400000 */
[-C--:B------:R-:W-:Y:S01]  /*9b60*/  FFMA R3, R64, R27.reuse, 0.5 ;  /* 0x3f00000040037423 */ /* 0x080fe2000000001b */
[----:B------:R-:W-:Y:S02]  /*9b70*/  FFMA R64, R40, R27, 0.5 ;  /* 0x3f00000028407423 */ /* 0x000fe4000000001b */
[----:B------:R-:W-:Y:S01]  /*9b80*/  FMUL R63, |R36|, 2.8853900432586669922 ;  /* 0x4038aa3b243f7820 */ /* 0x000fe20000400200 */
[C---:B------:R-:W-:Y:S01]  /*9b90*/  FMUL R40, R18.reuse, R3 ;  /* 0x0000000312287220 */ /* 0x040fe20000400000 */
[----:B------:R-:W-:Y:S01]  /*9ba0*/  FMUL R18, R18, 0.5 ;  /* 0x3f00000012127820 */ /* 0x000fe20000400000 */
[C---:B------:R-:W-:Y:S01]  /*9bb0*/  FMUL R59, R41.reuse, R64 ;  /* 0x00000040293b7220 */ /* 0x040fe20000400000 */
[----:B------:R-:W-:Y:S01]  /*9bc0*/  FMUL R64, R41, 0.5 ;  /* 0x3f00000029407820 */ /* 0x000fe20000400000 */
[----:B------:R-:W-:Y:S01]  /*9bd0*/  FSETP.GE.AND P2, PT, |R36|, 0.60000002384185791016, PT ;  /* 0x3f19999a2400780b */ /* 0x000fe20003f46200 */
[----:B------:R-:W0:Y:S01]  /*9be0*/  MUFU.EX2 R63, R63 ;  /* 0x0000003f003f7308 */ /* 0x000e220000000800 */
[----:B------:R-:W-:Y:S01]  /*9bf0*/  FMUL R37, R18, R37 ;  /* 0x0000002512257220 */ /* 0x000fe20000400000 */
[----:B------:R-:W-:Y:S01]  /*9c00*/  FMUL R18, R64, R61 ;  /* 0x0000003d40127220 */ /* 0x000fe20000400000 */
[C---:B------:R-:W-:Y:S01]  /*9c10*/  FMUL R64, R36.reuse, R36 ;  /* 0x0000002424407220 */ /* 0x040fe20000400000 */
[----:B------:R-:W-:Y:S01]  /*9c20*/  FSETP.GE.AND P1, PT, |R36|, 9.010913848876953125, PT ;  /* 0x41102cb42400780b */ /* 0x000fe20003f26200 */
[----:B------:R-:W-:-:S02]  /*9c30*/  HADD2.F32 R61, -RZ, R20.H1_H1 ;  /* 0x30000014ff3d7230 */ /* 0x000fc40000004100 */
[----:B------:R-:W-:-:S03]  /*9c40*/  FFMA R3, R64, R23, -0.052303962409496307373 ;  /* 0xbd563cae40037423 */ /* 0x000fc60000000017 */
[----:B------:R-:W-:Y:S01]  /*9c50*/  FMUL R20, R61, 0.044714998453855514526 ;  /* 0x3d3727133d147820 */ /* 0x000fe20000400000 */
[----:B------:R-:W-:-:S04]  /*9c60*/  FFMA R3, R64, R3, 0.1331529766321182251 ;  /* 0x3e08594140037423 */ /* 0x000fc80000000003 */
[C---:B------:R-:W-:Y:S01]  /*9c70*/  FFMA R3, R64.reuse, R3, -0.33332768082618713379 ;  /* 0xbeaaa9ed40037423 */ /* 0x040fe20000000003 */
[----:B0-----:R-:W-:Y:S01]  /*9c80*/  FADD R65, R63, 1 ;  /* 0x3f8000003f417421 */ /* 0x001fe20000000000 */
[--C-:B------:R-:W-:Y:S02]  /*9c90*/  HADD2.F32 R63, -RZ, R66.reuse.H0_H0 ;  /* 0x20000042ff3f7230 */ /* 0x100fe40000004100 */
[----:B------:R-:W-:Y:S01]  /*9ca0*/  FFMA R3, R64, R3, RZ ;  /* 0x0000000340037223 */ /* 0x000fe200000000ff */
[----:B------:R-:W-:Y:S01]  /*9cb0*/  HADD2.F32 R66, -RZ, R66.H1_H1 ;  /* 0x30000042ff427230 */ /* 0x000fe20000004100 */
[----:B------:R-:W0:Y:S01]  /*9cc0*/  MUFU.RCP R72, R65 ;  /* 0x0000004100487308 */ /* 0x000e220000001000 */
[----:B------:R-:W-:-:S03]  /*9cd0*/  FMUL R40, R63, R40 ;  /* 0x000000283f287220 */ /* 0x000fc60000400000 */
[----:B------:R-:W-:Y:S01]  /*9ce0*/  FMUL R59, R66, R59 ;  /* 0x0000003b423b7220 */ /* 0x000fe20000400000 */
[----:B0-----:R-:W-:-:S05]  /*9cf0*/  FFMA R72, R72, -2, R25 ;  /* 0xc000000048487823 */ /* 0x001fca0000000019 */
[----:B------:R-:W-:-:S04]  /*9d00*/  FSEL R41, R72, 1, !P1 ;  /* 0x3f80000048297808 */ /* 0x000fc80004800000 */
[--C-:B------:R-:W-:Y:S01]  /*9d10*/  LOP3.LUT R41, R41, 0x80000000, R36.reuse, 0xb8, !PT ;  /* 0x8000000029297812 */ /* 0x100fe200078eb824 */
[----:B------:R-:W-:Y:S01]  /*9d20*/  @!P2 FFMA R41, R36, R3, R36 ;  /* 0x000000032429a223 */ /* 0x000fe20000000024 */
[C---:B------:R-:W-:Y:S01]  /*9d30*/  FFMA R3, R61.reuse, R20, 1 ;  /* 0x3f8000003d037423 */ /* 0x040fe20000000014 */
[----:B------:R-:W-:Y:S01]  /*9d40*/  FMUL R20, R61, 0.79788458347320556641 ;  /* 0x3f4c422a3d147820 */ /* 0x000fe20000400000 */
[----:B------:R-:W-:-:S03]  /*9d50*/  FADD R36, R17, 1 ;  /* 0x3f80000011247421 */ /* 0x000fc60000000000 */
[----:B------:R-:W-:Y:S01]  /*9d60*/  FMUL R20, R20, R3 ;  /* 0x0000000314147220 */ /* 0x000fe20000400000 */
[----:B------:R-:W-:Y:S01]  /*9d70*/  FADD R3, R62, 1 ;  /* 0x3f8000003e037421 */ /* 0x000fe20000000000 */
[----:B------:R-:W-:Y:S02]  /*9d80*/  FFMA R36, R36, 0.5, R37 ;  /* 0x3f00000024247823 */ /* 0x000fe40000000025 */
[----:B------:R-:W-:Y:S01]  /*9d90*/  FMUL R64, |R20|, 2.8853900432586669922 ;  /* 0x4038aa3b14407820 */ /* 0x000fe20000400200 */
[----:B------:R-:W-:Y:S01]  /*9da0*/  FFMA R37, R3, 0.5, R18 ;  /* 0x3f00000003257823 */ /* 0x000fe20000000012 */
[--C-:B------:R-:W-:Y:S02]  /*9db0*/  HADD2.F32 R18, -RZ, R60.reuse.H0_H0 ;  /* 0x2000003cff127230 */ /* 0x100fe40000004100 */
[----:B------:R-:W-:Y:S01]  /*9dc0*/  FMUL R17, R36, R63 ;  /* 0x0000003f24117220 */ /* 0x000fe20000400000 */
[C---:B------:R-:W-:Y:S01]  /*9dd0*/  FMUL R36, R20.reuse, R20 ;  /* 0x0000001414247220 */ /* 0x040fe20000400000 */
[----:B------:R-:W-:Y:S01]  /*9de0*/  FSETP.GE.AND P1, PT, |R20|, 9.010913848876953125, PT ;  /* 0x41102cb41400780b */ /* 0x000fe20003f26200 */
[----:B------:R-:W0:Y:S01]  /*9df0*/  MUFU.EX2 R64, R64 ;  /* 0x0000004000407308 */ /* 0x000e220000000800 */
[----:B------:R-:W-:Y:S01]  /*9e00*/  FMUL R17, R17, R18 ;  /* 0x0000001211117220 */ /* 0x000fe20000400000 */
[----:B------:R-:W-:Y:S01]  /*9e10*/  FFMA R3, R36, R23, -0.052303962409496307373 ;  /* 0xbd563cae24037423 */ /* 0x000fe20000000017 */
[----:B------:R-:W-:Y:S01]  /*9e20*/  FSETP.GE.AND P2, PT, |R20|, 0.60000002384185791016, PT ;  /* 0x3f19999a1400780b */ /* 0x000fe20003f46200 */
[----:B------:R-:W-:-:S02]  /*9e30*/  HADD2.F32 R60, -RZ, R60.H1_H1 ;  /* 0x3000003cff3c7230 */ /* 0x000fc40000004100 */
[----:B------:R-:W-:Y:S01]  /*9e40*/  FMUL R37, R37, R66 ;  /* 0x0000004225257220 */ /* 0x000fe20000400000 */
[----:B------:R-:W-:Y:S01]  /*9e50*/  FFMA R3, R36, R3, 0.1331529766321182251 ;  /* 0x3e08594124037423 */ /* 0x000fe20000000003 */
[----:B------:R-:W-:Y:S01]  /*9e60*/  FMNMX R72, R8, |R17|, !PT ;  /* 0x4000001108487209 */ /* 0x000fe20007800000 */
[----:B------:R-:W-:Y:S02]  /*9e70*/  FFMA R63, R68, R27, 0.5 ;  /* 0x3f000000443f7423 */ /* 0x000fe4000000001b */
[----:B------:R-:W-:-:S04]  /*9e80*/  FFMA R3, R36, R3, -0.33332768082618713379 ;  /* 0xbeaaa9ed24037423 */ /* 0x000fc80000000003 */
[----:B------:R-:W-:Y:S01]  /*9e90*/  FFMA R3, R36, R3, RZ ;  /* 0x0000000324037223 */ /* 0x000fe200000000ff */
[----:B0-----:R-:W-:-:S06]  /*9ea0*/  FADD R62, R64, 1 ;  /* 0x3f800000403e7421 */ /* 0x001fcc0000000000 */
[----:B------:R-:W0:Y:S02]  /*9eb0*/  MUFU.RCP R62, R62 ;  /* 0x0000003e003e7308 */ /* 0x000e240000001000 */
[----:B0-----:R-:W-:-:S05]  /*9ec0*/  FFMA R18, R62, -2, R25 ;  /* 0xc00000003e127823 */ /* 0x001fca0000000019 */
[----:B------:R-:W-:Y:S01]  /*9ed0*/  FSEL R65, R18, 1, !P1 ;  /* 0x3f80000012417808 */ /* 0x000fe20004800000 */
[----:B------:R-:W-:-:S03]  /*9ee0*/  FMUL R18, R57, 0.035677410662174224854 ;  /* 0x3d12227a39127820 */ /* 0x000fc60000400000 */
[--C-:B------:R-:W-:Y:S01]  /*9ef0*/  LOP3.LUT R62, R65, 0x80000000, R20.reuse, 0xb8, !PT ;  /* 0x80000000413e7812 */ /* 0x100fe200078eb814 */
[----:B------:R-:W-:Y:S01]  /*9f00*/  FFMA R18, R57, R18, 0.79788458347320556641 ;  /* 0x3f4c422a39127423 */ /* 0x000fe20000000012 */
[----:B------:R-:W-:Y:S01]  /*9f10*/  @!P2 FFMA R62, R20, R3, R20 ;  /* 0x00000003143ea223 */ /* 0x000fe20000000014 */
[----:B------:R-:W-:Y:S02]  /*9f20*/  FMUL R65, R37, R60 ;  /* 0x0000003c25417220 */ /* 0x000fe40000400000 */
        /* <DEDUP_REMOVED lines=29> */
[----:B0-----:R-:W-:Y:S02]  /*a100*/  FADD R36, R20, 1 ;  /* 0x3f80000014247421 */ /* 0x001fe40000000000 */
[----:B------:R-:W0:Y:S04]  /*a110*/  S2R R20, SR_TID.X ;  /* 0x0000000000147919 */ /* 0x000e280000002100 */
[----:B------:R-:W1:Y:S02]  /*a120*/  MUFU.RCP R36, R36 ;  /* 0x0000002400247308 */ /* 0x000e640000001000 */
[----:B-1----:R-:W-:-:S05]  /*a130*/  FFMA R25, R36, -2, R25 ;  /* 0xc000000024197823 */ /* 0x002fca0000000019 */
[----:B------:R-:W-:Y:S02]  /*a140*/  FSEL R25, R25, 1, !P1 ;  /* 0x3f80000019197808 */ /* 0x000fe40004800000 */
[----:B------:R-:W-:Y:S02]  /*a150*/  @P0 LEA R36, P1, R4, R28, 0x1 ;  /* 0x0000001c04240211 */ /* 0x000fe400078208ff */
[--C-:B------:R-:W-:Y:S01]  /*a160*/  LOP3.LUT R64, R25, 0x80000000, R18.reuse, 0xb8, !PT ;  /* 0x8000000019407812 */ /* 0x100fe200078eb812 */
[----:B------:R-:W-:Y:S01]  /*a170*/  @!P2 FFMA R64, R18, R3, R18 ;  /* 0x000000031240a223 */ /* 0x000fe20000000012 */
[----:B------:R-:W-:Y:S01]  /*a180*/  FMUL R18, R17, UR14 ;  /* 0x0000000e11127c20 */ /* 0x000fe20008400000 */
[----:B0-----:R-:W-:Y:S01]  /*a190*/  SHF.R.U32.HI R17, RZ, 0x2, R20 ;  /* 0x00000002ff117819 */ /* 0x001fe20000011614 */
[----:B------:R-:W-:Y:S01]  /*a1a0*/  FMUL R3, R65, UR14 ;  /* 0x0000000e41037c20 */ /* 0x000fe20008400000 */
[----:B------:R-:W-:Y:S01]  /*a1b0*/  @P0 LEA.HI.X R37, R4, R29, R5, 0x1, P1 ;  /* 0x0000001d04250211 */ /* 0x000fe200008f0c05 */
[----:B------:R-:W-:Y:S01]  /*a1c0*/  FFMA R64, R64, R27, 0.5 ;  /* 0x3f00000040407423 */ /* 0x000fe2000000001b */
[----:B------:R-:W-:-:S02]  /*a1d0*/  LOP3.LUT R17, R17, 0x38, RZ, 0xc0, !PT ;  /* 0x0000003811117812 */ /* 0x000fc400078ec0ff */
[----:B------:R-:W-:Y:S01]  /*a1e0*/  ISETP.GE.U32.AND P1, PT, R12, R9, PT ;  /* 0x000000090c00720c */ /* 0x000fe20003f26070 */
[----:B------:R-:W-:Y:S01]  /*a1f0*/  FMUL R64, R61, R64 ;  /* 0x000000403d407220 */ /* 0x000fe20000400000 */
[----:B------:R-:W-:Y:S01]  /*a200*/  F2FP.SATFINITE.E4M3.F32.PACK_AB_MERGE_C R18, RZ, R18, RZ ;  /* 0x00000012ff12723e */ /* 0x000fe200048070ff */
[----:B------:R-:W-:Y:S01]  /*a210*/  IMAD.WIDE.U32 R8, R17, UR6, RZ ;  /* 0x0000000611087c25 */ /* 0x000fe2000f8e00ff */
[----:B------:R-:W-:-:S03]  /*a220*/  F2FP.SATFINITE.E4M3.F32.PACK_AB_MERGE_C R3, RZ, R3, RZ ;  /* 0x00000003ff03723e */ /* 0x000fc600048070ff */
[----:B------:R-:W-:Y:S01]  /*a230*/  IMAD R23, R17, UR7, RZ ;  /* 0x0000000711177c24 */ /* 0x000fe2000f8e02ff */
[----:B------:R-:W-:Y:S01]  /*a240*/  MOV R25, R8 ;  /* 0x0000000800197202 */ /* 0x000fe20000000f00 */
[----:B------:R-:W-:Y:S01]  /*a250*/  FMUL R8, R19, 0.10703222453594207764 ;  /* 0x3ddb33b613087820 */ /* 0x000fe20000400000 */
[----:B------:R-:W-:Y:S02]  /*a260*/  @P0 PRMT R67, R3, 0x7604, R18 ;  /* 0x0000760403430816 */ /* 0x000fe40000000012 */
[----:B------:R-:W-:Y:S01]  /*a270*/  IADD3 R23, R9, R23, RZ ;  /* 0x0000001709177210 */ /* 0x000fe20007ffe0ff */
[----:B------:R-:W-:Y:S01]  /*a280*/  FFMA R9, R70, R27, 0.5 ;  /* 0x3f00000046097423 */ /* 0x000fe2000000001b */
[----:B------:R-:W-:Y:S01]  /*a290*/  FFMA R27, R19, R8, 0.79788458347320556641 ;  /* 0x3f4c422a131b7423 */ /* 0x000fe20000000008 */
[C---:B------:R-:W-:Y:S01]  /*a2a0*/  FFMA R8, -R39.reuse, R39, 1 ;  /* 0x3f80000027087423 */ /* 0x040fe20000000127 */
[----:B------:R0:W-:Y:S01]  /*a2b0*/  @P0 STG.E.U16 desc[UR10][R36.64], R67 ;  /* 0x0000004324000986 */ /* 0x0001e2000c10150a */
[----:B------:R-:W-:-:S02]  /*a2c0*/  FADD R39, R39, 1 ;  /* 0x3f80000027277421 */ /* 0x000fc40000000000 */
[----:B------:R-:W-:Y:S01]  /*a2d0*/  FMUL R27, R8, R27 ;  /* 0x0000001b081b7220 */ /* 0x000fe20000400000 */
[----:B------:R-:W-:-:S04]  /*a2e0*/  FMUL R8, R19, 0.5 ;  /* 0x3f00000013087820 */ /* 0x000fc80000400000 */
[----:B------:R-:W-:Y:S01]  /*a2f0*/  FMUL R8, R8, R27 ;  /* 0x0000001b08087220 */ /* 0x000fe20000400000 */
[----:B0-----:R-:W-:Y:S01]  /*a300*/  FMUL R37, R19, R50 ;  /* 0x0000003213257220 */ /* 0x001fe20000400000 */
[C---:B------:R-:W-:Y:S01]  /*a310*/  FMUL R19, R24.reuse, 0.10703222453594207764 ;  /* 0x3ddb33b618137820 */ /* 0x040fe20000400000 */
[----:B------:R-:W-:Y:S01]  /*a320*/  FMNMX R36, |R65|, R72, !PT ;  /* 0x0000004841247209 */ /* 0x000fe20007800200 */
[----:B------:R-:W-:Y:S02]  /*a330*/  FFMA R39, R39, 0.5, R8 ;  /* 0x3f00000027277823 */ /* 0x000fe40000000008 */
[----:B------:R-:W-:Y:S01]  /*a340*/  FFMA R38, R24, R19, 0.79788458347320556641 ;  /* 0x3f4c422a18267423 */ /* 0x000fe20000000013 */
[----:B------:R-:W-:-:S04]  /*a350*/  FFMA R19, -R6, R6, 1 ;  /* 0x3f80000006137423 */ /* 0x000fc80000000106 */
[----:B------:R-:W-:Y:S01]  /*a360*/  FMUL R27, R19, R38 ;  /* 0x00000026131b7220 */ /* 0x000fe20000400000 */
[----:B------:R-:W-:Y:S01]  /*a370*/  FMUL R38, R35, 0.10703222453594207764 ;  /* 0x3ddb33b623267820 */ /* 0x000fe20000400000 */
[----:B------:R-:W-:-:S03]  /*a380*/  FFMA R19, -R47, R47, 1 ;  /* 0x3f8000002f137423 */ /* 0x000fc6000000012f */
[----:B------:R-:W-:-:S04]  /*a390*/  FFMA R38, R35, R38, 0.79788458347320556641 ;  /* 0x3f4c422a23267423 */ /* 0x000fc80000000026 */
[----:B------:R-:W-:Y:S01]  /*a3a0*/  FMUL R50, R19, R38 ;  /* 0x0000002613327220 */ /* 0x000fe20000400000 */
[C---:B------:R-:W-:Y:S01]  /*a3b0*/  FMUL R38, R24.reuse, R63 ;  /* 0x0000003f18267220 */ /* 0x040fe20000400000 */
[----:B------:R-:W-:Y:S01]  /*a3c0*/  FMUL R24, R24, 0.5 ;  /* 0x3f00000018187820 */ /* 0x000fe20000400000 */
[C---:B------:R-:W-:Y:S01]  /*a3d0*/  FMUL R19, R35.reuse, R42 ;  /* 0x0000002a23137220 */ /* 0x040fe20000400000 */
[----:B------:R-:W-:Y:S02]  /*a3e0*/  FMUL R35, R35, 0.5 ;  /* 0x3f00000023237820 */ /* 0x000fe40000400000 */
[----:B------:R-:W-:Y:S01]  /*a3f0*/  FMUL R42, R24, R27 ;  /* 0x0000001b182a7220 */ /* 0x000fe20000400000 */
[C---:B------:R-:W-:Y:S01]  /*a400*/  FMUL R27, R48.reuse, 0.10703222453594207764 ;  /* 0x3ddb33b6301b7820 */ /* 0x040fe20000400000 */
[----:B------:R-:W-:Y:S01]  /*a410*/  FFMA R24, -R49, R49, 1 ;  /* 0x3f80000031187423 */ /* 0x000fe20000000131 */
[----:B------:R-:W-:Y:S01]  /*a420*/  FMUL R35, R35, R50 ;  /* 0x0000003223237220 */ /* 0x000fe20000400000 */
[C---:B------:R-:W-:Y:S01]  /*a430*/  FMUL R50, R48.reuse, 0.5 ;  /* 0x3f00000030327820 */ /* 0x040fe20000400000 */
[----:B------:R-:W-:Y:S01]  /*a440*/  FFMA R27, R48, R27, 0.79788458347320556641 ;  /* 0x3f4c422a301b7423 */ /* 0x000fe2000000001b */
[----:B------:R-:W-:-:S03]  /*a450*/  FADD R49, R49, 1 ;  /* 0x3f80000031317421 */ /* 0x000fc60000000000 */
[----:B------:R-:W-:Y:S01]  /*a460*/  FMUL R63, R24, R27 ;  /* 0x0000001b183f7220 */ /* 0x000fe20000400000 */
[----:B------:R-:W-:-:S03]  /*a470*/  FMUL R24, R57, 0.10703222453594207764 ;  /* 0x3ddb33b639187820 */ /* 0x000fc60000400000 */
[----:B------:R-:W-:Y:S01]  /*a480*/  FMUL R50, R50, R63 ;  /* 0x0000003f32327220 */ /* 0x000fe20000400000 */
[----:B------:R-:W-:Y:S01]  /*a490*/  FFMA R27, R57, R24, 0.79788458347320556641 ;  /* 0x3f4c422a391b7423 */ /* 0x000fe20000000018 */
[C---:B------:R-:W-:Y:S01]  /*a4a0*/  FFMA R24, -R41.reuse, R41, 1 ;  /* 0x3f80000029187423 */ /* 0x040fe20000000129 */
[----:B------:R-:W-:Y:S01]  /*a4b0*/  FADD R41, R41, 1 ;  /* 0x3f80000029297421 */ /* 0x000fe20000000000 */
[----:B------:R-:W-:Y:S02]  /*a4c0*/  FFMA R49, R49, 0.5, R50 ;  /* 0x3f00000031317823 */ /* 0x000fe40000000032 */
[----:B------:R-:W-:Y:S01]  /*a4d0*/  FMUL R65, R24, R27 ;  /* 0x0000001b18417220 */ /* 0x000fe20000400000 */
[----:B------:R-:W-:Y:S01]  /*a4e0*/  FMUL R24, R57, R60 ;  /* 0x0000003c39187220 */ /* 0x000fe20000400000 */
[----:B------:R-:W-:Y:S01]  /*a4f0*/  FMUL R60, R61, 0.10703222453594207764 ;  /* 0x3ddb33b63d3c7820 */ /* 0x000fe20000400000 */
[----:B------:R-:W-:Y:S01]  /*a500*/  FMUL R27, R48, R9 ;  /* 0x00000009301b7220 */ /* 0x000fe20000400000 */
[----:B------:R-:W-:Y:S01]  /*a510*/  FFMA R9, -R62, R62, 1 ;  /* 0x3f8000003e097423 */ /* 0x000fe2000000013e */
[----:B------:R-:W-:Y:S01]  /*a520*/  FMUL R48, R57, 0.5 ;  /* 0x3f00000039307820 */ /* 0x000fe20000400000 */
[----:B------:R-:W-:Y:S01]  /*a530*/  FFMA R60, R61, R60, 0.79788458347320556641 ;  /* 0x3f4c422a3d3c7423 */ /* 0x000fe2000000003c */
[----:B------:R-:W-:-:S02]  /*a540*/  @P0 IADD3 R57, P2, R4, UR4, RZ ;  /* 0x0000000404390c10 */ /* 0x000fc4000ff5e0ff */
[----:B------:R-:W-:Y:S01]  /*a550*/  FMUL R48, R48, R65 ;  /* 0x0000004130307220 */ /* 0x000fe20000400000 */
[----:B------:R-:W-:Y:S01]  /*a560*/  FMUL R60, R9, R60 ;  /* 0x0000003c093c7220 */ /* 0x000fe20000400000 */
[----:B------:R-:W-:Y:S01]  /*a570*/  FMUL R9, R61, 0.5 ;  /* 0x3f0000003d097820 */ /* 0x000fe20000400000 */
[----:B------:R-:W-:Y:S01]  /*a580*/  @P0 IADD3.X R66, R5, UR8, RZ, P2, !PT ;  /* 0x0000000805420c10 */ /* 0x000fe200097fe4ff */
[----:B------:R-:W-:Y:S01]  /*a590*/  FFMA R41, R41, 0.5, R48 ;  /* 0x3f00000029297823 */ /* 0x000fe20000000030 */
[----:B------:R-:W-:Y:S01]  /*a5a0*/  @P0 LEA R8, P2, R57, R28, 0x1 ;  /* 0x0000001c39080211 */ /* 0x000fe200078408ff */
[----:B------:R-:W-:Y:S01]  /*a5b0*/  FMUL R60, R9, R60 ;  /* 0x0000003c093c7220 */ /* 0x000fe20000400000 */
[----:B------:R-:W-:Y:S01]  /*a5c0*/  FADD R9, R6, 1 ;  /* 0x3f80000006097421 */ /* 0x000fe20000000000 */
[----:B------:R-:W-:Y:S01]  /*a5d0*/  FADD R6, R47, 1 ;  /* 0x3f8000002f067421 */ /* 0x000fe20000000000 */
[----:B------:R-:W-:Y:S02]  /*a5e0*/  HADD2.F32 R48, -RZ, R21.H0_H0 ;  /* 0x20000015ff307230 */ /* 0x000fe40000004100 */
[----:B------:R-:W-:Y:S01]  /*a5f0*/  FFMA R42, R9, 0.5, R42 ;  /* 0x3f000000092a7823 */ /* 0x000fe2000000002a */
[----:B------:R-:W-:Y:S01]  /*a600*/  FFMA R47, R6, 0.5, R35 ;  /* 0x3f000000062f7823 */ /* 0x000fe20000000023 */
[----:B------:R-:W-:Y:S01]  /*a610*/  FADD R35, R62, 1 ;  /* 0x3f8000003e237421 */ /* 0x000fe20000000000 */
[----:B------:R-:W-:Y:S01]  /*a620*/  HADD2.F32 R6, -RZ, R22.H0_H0 ;  /* 0x20000016ff067230 */ /* 0x000fe20000004100 */
[----:B------:R-:W-:-:S02]  /*a630*/  @P0 LEA.HI.X R9, R57, R29, R66, 0x1, P2 ;  /* 0x0000001d39090211 */ /* 0x000fc400010f0c42 */
[----:B------:R-:W-:Y:S01]  /*a640*/  FFMA R60, R35, 0.5, R60 ;  /* 0x3f000000233c7823 */ /* 0x000fe2000000003c */
[----:B------:R-:W-:Y:S02]  /*a650*/  HADD2.F32 R35, -RZ, R22.H1_H1 ;  /* 0x30000016ff237230 */ /* 0x000fe40000004100 */
[----:B------:R-:W-:Y:S01]  /*a660*/  FMUL R37, R6, R37 ;  /* 0x0000002506257220 */ /* 0x000fe20000400000 */
[--C-:B------:R-:W-:Y:S02]  /*a670*/  HADD2.F32 R22, -RZ, R26.reuse.H0_H0 ;  /* 0x2000001aff167230 */ /* 0x100fe40000004100 */
[----:B------:R-:W-:Y:S01]  /*a680*/  FMUL R39, R39, R6 ;  /* 0x0000000627277220 */ /* 0x000fe20000400000 */
[----:B------:R-:W-:Y:S02]  /*a690*/  HADD2.F32 R26, -RZ, R26.H1_H1 ;  /* 0x3000001aff1a7230 */ /* 0x000fe40000004100 */
[----:B------:R-:W-:Y:S01]  /*a6a0*/  FMUL R38, R35, R38 ;  /* 0x0000002623267220 */ /* 0x000fe20000400000 */
[----:B------:R-:W-:Y:S01]  /*a6b0*/  FMUL R35, R42, R35 ;  /* 0x000000232a237220 */ /* 0x000fe20000400000 */
[----:B------:R-:W-:Y:S01]  /*a6c0*/  FMUL R19, R22, R19 ;  /* 0x0000001316137220 */ /* 0x000fe20000400000 */
[----:B------:R-:W-:Y:S01]  /*a6d0*/  FMUL R47, R47, R22 ;  /* 0x000000162f2f7220 */ /* 0x000fe20000400000 */
[----:B------:R-:W-:-:S02]  /*a6e0*/  HADD2.F32 R22, -RZ, R34.H0_H0 ;  /* 0x20000022ff167230 */ /* 0x000fc40000004100 */
[----:B------:R-:W-:Y:S01]  /*a6f0*/  FMUL R6, R26, R27 ;  /* 0x0000001b1a067220 */ /* 0x000fe20000400000 */
[----:B------:R-:W-:Y:S01]  /*a700*/  FMUL R49, R49, R26 ;  /* 0x0000001a31317220 */ /* 0x000fe20000400000 */
[----:B------:R-:W-:Y:S02]  /*a710*/  HADD2.F32 R27, -RZ, R34.H1_H1 ;  /* 0x30000022ff1b7230 */ /* 0x000fe40000004100 */
[----:B------:R-:W-:Y:S01]  /*a720*/  FMUL R42, R40, UR14 ;  /* 0x0000000e282a7c20 */ /* 0x000fe20008400000 */
[--C-:B------:R-:W-:Y:S02]  /*a730*/  HADD2.F32 R26, -RZ, R43.reuse.H0_H0 ;  /* 0x2000002bff1a7230 */ /* 0x100fe40000004100 */
[----:B------:R-:W-:Y:S01]  /*a740*/  FMUL R24, R22, R24 ;  /* 0x0000001816187220 */ /* 0x000fe20000400000 */
[----:B------:R-:W-:Y:S02]  /*a750*/  HADD2.F32 R34, -RZ, R43.H1_H1 ;  /* 0x3000002bff227230 */ /* 0x000fe40000004100 */
[----:B------:R-:W-:Y:S01]  /*a760*/  FMUL R41, R41, R22 ;  /* 0x0000001629297220 */ /* 0x000fe20000400000 */
[----:B------:R-:W-:Y:S01]  /*a770*/  FMUL R22, R27, R64 ;  /* 0x000000401b167220 */ /* 0x000fe20000400000 */
[----:B------:R-:W-:Y:S01]  /*a780*/  FMUL R57, R60, R27 ;  /* 0x0000001b3c397220 */ /* 0x000fe20000400000 */
[----:B------:R-:W-:Y:S01]  /*a790*/  FMUL R27, R39, R26 ;  /* 0x0000001a271b7220 */ /* 0x000fe20000400000 */
[----:B------:R-:W-:Y:S01]  /*a7a0*/  FMUL R35, R35, R34 ;  /* 0x0000002223237220 */ /* 0x000fe20000400000 */
[----:B------:R-:W-:-:S02]  /*a7b0*/  HADD2.F32 R26, -RZ, R44.H0_H0 ;  /* 0x2000002cff1a7230 */ /* 0x000fc40000004100 */
[----:B------:R-:W-:Y:S01]  /*a7c0*/  FMUL R43, R59, UR14 ;  /* 0x0000000e3b2b7c20 */ /* 0x000fe20008400000 */
[----:B------:R-:W-:Y:S01]  /*a7d0*/  HADD2.F32 R34, -RZ, R44.H1_H1 ;  /* 0x3000002cff227230 */ /* 0x000fe20000004100 */
[----:B------:R-:W-:Y:S01]  /*a7e0*/  F2FP.SATFINITE.E4M3.F32.PACK_AB_MERGE_C R60, RZ, R42, RZ ;  /* 0x0000002aff3c723e */ /* 0x000fe200048070ff */
[----:B------:R-:W0:Y:S01]  /*a7f0*/  S2R R44, SR_TID.X ;  /* 0x00000000002c7919 */ /* 0x000e220000002100 */
[----:B------:R-:W-:Y:S01]  /*a800*/  FMUL R39, R47, R26 ;  /* 0x0000001a2f277220 */ /* 0x000fe20000400000 */
[----:B------:R-:W-:Y:S01]  /*a810*/  F2FP.SATFINITE.E4M3.F32.PACK_AB_MERGE_C R47, RZ, R43, RZ ;  /* 0x0000002bff2f723e */ /* 0x000fe200048070ff */
[----:B------:R-:W-:Y:S01]  /*a820*/  FMUL R42, R37, UR14 ;  /* 0x0000000e252a7c20 */ /* 0x000fe20008400000 */
[----:B------:R-:W-:Y:S01]  /*a830*/  FMUL R43, R38, UR14 ;  /* 0x0000000e262b7c20 */ /* 0x000fe20008400000 */
[----:B------:R-:W-:Y:S01]  /*a840*/  FMUL R48, R41, R48 ;  /* 0x0000003029307220 */ /* 0x000fe20000400000 */
[----:B------:R-:W-:Y:S01]  /*a850*/  HADD2.F32 R26, -RZ, R21.H1_H1 ;  /* 0x30000015ff1a7230 */ /* 0x000fe20000004100 */
[----:B------:R-:W-:Y:S01]  /*a860*/  @P0 PRMT R41, R47, 0x7604, R60 ;  /* 0x000076042f290816 */ /* 0x000fe2000000003c */
[----:B------:R-:W-:Y:S01]  /*a870*/  FMUL R34, R49, R34 ;  /* 0x0000002231227220 */ /* 0x000fe20000400000 */
[----:B------:R-:W-:Y:S01]  /*a880*/  F2FP.SATFINITE.E4M3.F32.PACK_AB_MERGE_C R21, RZ, R42, RZ ;  /* 0x0000002aff15723e */ /* 0x000fe200048070ff */
[----:B------:R-:W-:Y:S01]  /*a890*/  FMUL R49, R27, UR14 ;  /* 0x0000000e1b317c20 */ /* 0x000fe20008400000 */
[----:B------:R-:W-:Y:S01]  /*a8a0*/  @P0 IADD3 R61, P2, R4, UR16, RZ ;  /* 0x00000010043d0c10 */ /* 0x000fe2000ff5e0ff */
[----:B------:R-:W-:Y:S01]  /*a8b0*/  FMUL R57, R57, R26 ;  /* 0x0000001a39397220 */ /* 0x000fe20000400000 */
[----:B------:R-:W-:-:S02]  /*a8c0*/  LOP3.LUT R60, R60, 0xff, RZ, 0xc0, !PT ;  /* 0x000000ff3c3c7812 */ /* 0x000fc400078ec0ff */
[----:B------:R-:W-:Y:S02]  /*a8d0*/  F2FP.SATFINITE.E4M3.F32.PACK_AB_MERGE_C R42, RZ, R43, RZ ;  /* 0x0000002bff2a723e */ /* 0x000fe400048070ff */
[----:B------:R-:W-:Y:S01]  /*a8e0*/  LOP3.LUT R50, R47, 0xff, RZ, 0xc0, !PT ;  /* 0x000000ff2f327812 */ /* 0x000fe200078ec0ff */
[----:B------:R-:W-:Y:S01]  /*a8f0*/  FMUL R47, R34, UR14 ;  /* 0x0000000e222f7c20 */ /* 0x000fe20008400000 */
[----:B------:R-:W-:Y:S02]  /*a900*/  @P0 IADD3.X R62, R5, UR17, RZ, P2, !PT ;  /* 0x00000011053e0c10 */ /* 0x000fe400097fe4ff */
[----:B------:R-:W-:Y:S02]  /*a910*/  LEA R60, R21, R60, 0x8 ;  /* 0x0000003c153c7211 */ /* 0x000fe400078e40ff */
[C---:B------:R-:W-:Y:S01]  /*a920*/  @P0 PRMT R43, R42.reuse, 0x7604, R21 ;  /* 0x000076042a2b0816 */ /* 0x040fe20000000015 */
[----:B------:R-:W-:Y:S01]  /*a930*/  FMUL R21, R39, UR14 ;  /* 0x0000000e27157c20 */ /* 0x000fe20008400000 */
[----:B------:R-:W-:-:S02]  /*a940*/  LEA R50, R42, R50, 0x8 ;  /* 0x000000322a327211 */ /* 0x000fc400078e40ff */
[----:B------:R-:W-:Y:S02]  /*a950*/  @P0 LEA R26, P2, R61, R28, 0x1 ;  /* 0x0000001c3d1a0211 */ /* 0x000fe400078408ff */
[----:B------:R-:W-:Y:S01]  /*a960*/  FMNMX R42, |R27|, R36, !PT ;  /* 0x000000241b2a7209 */ /* 0x000fe20007800200 */
[----:B------:R-:W-:Y:S01]  /*a970*/  FMUL R36, R35, UR14 ;  /* 0x0000000e23247c20 */ /* 0x000fe20008400000 */
[----:B------:R-:W-:Y:S02]  /*a980*/  @P0 LEA.HI.X R27, R61, R29, R62, 0x1, P2 ;  /* 0x0000001d3d1b0211 */ /* 0x000fe400010f0c3e */
[----:B------:R-:W-:Y:S01]  /*a990*/  FMNMX R62, |R35|, R42, !PT ;  /* 0x0000002a233e7209 */ /* 0x000fe20007800200 */
[----:B------:R-:W-:Y:S01]  /*a9a0*/  FMUL R35, R19, UR14 ;  /* 0x0000000e13237c20 */ /* 0x000fe20008400000 */
[----:B------:R-:W-:Y:S02]  /*a9b0*/  F2FP.SATFINITE.E4M3.F32.PACK_AB_MERGE_C R42, RZ, R21, RZ ;  /* 0x00000015ff2a723e */ /* 0x000fe400048070ff */
[----:B------:R-:W-:-:S02]  /*a9c0*/  F2FP.SATFINITE.E4M3.F32.PACK_AB_MERGE_C R21, RZ, R47, RZ ;  /* 0x0000002fff15723e */ /* 0x000fc400048070ff */
[----:B------:R-:W-:Y:S02]  /*a9d0*/  F2FP.SATFINITE.E4M3.F32.PACK_AB_MERGE_C R49, RZ, R49, RZ ;  /* 0x00000031ff31723e */ /* 0x000fe400048070ff */
[----:B------:R-:W-:Y:S02]  /*a9e0*/  F2FP.SATFINITE.E4M3.F32.PACK_AB_MERGE_C R36, RZ, R36, RZ ;  /* 0x00000024ff24723e */ /* 0x000fe400048070ff */
[--C-:B0-----:R-:W-:Y:S02]  /*a9f0*/  SHF.R.U32.HI R47, RZ, 0x8, R44.reuse ;  /* 0x00000008ff2f7819 */ /* 0x101fe4000001162c */
[----:B------:R-:W-:Y:S02]  /*aa00*/  @P0 PRMT R63, R36, 0x7604, R49 ;  /* 0x00007604243f0816 */ /* 0x000fe40000000031 */
[----:B------:R-:W-:Y:S01]  /*aa10*/  SHF.L.U32 R69, R47, 0x5, RZ ;  /* 0x000000052f457819 */ /* 0x000fe200000006ff */
[----:B------:R-:W-:Y:S01]  /*aa20*/  FMUL R47, R24, UR14 ;  /* 0x0000000e182f7c20 */ /* 0x000fe20008400000 */
[----:B------:R-:W-:Y:S01]  /*aa30*/  FMNMX R61, |R39|, R62, !PT ;  /* 0x0000003e273d7209 */ /* 0x000fe20007800200 */
[----:B------:R0:W-:Y:S01]  /*aa40*/  @P0 STG.E.U16 desc[UR10][R8.64], R63 ;  /* 0x0000003f08000986 */ /* 0x0001e2000c10150a */
[----:B------:R-:W-:Y:S01]  /*aa50*/  F2FP.SATFINITE.E4M3.F32.PACK_AB_MERGE_C R64, RZ, R35, RZ ;  /* 0x00000023ff40723e */ /* 0x000fe200048070ff */
[----:B------:R-:W-:Y:S01]  /*aa60*/  FMUL R62, R6, UR14 ;  /* 0x0000000e063e7c20 */ /* 0x000fe20008400000 */
[----:B------:R-:W-:Y:S01]  /*aa70*/  SHF.R.U32.HI R67, RZ, 0x5, R44 ;  /* 0x00000005ff437819 */ /* 0x000fe2000001162c */
[----:B------:R-:W1:Y:S01]  /*aa80*/  S2R R39, SR_CTAID.X ;  /* 0x0000000000277919 */ /* 0x000e620000002500 */
[----:B------:R-:W-:-:S02]  /*aa90*/  F2FP.SATFINITE.E4M3.F32.PACK_AB_MERGE_C R47, RZ, R47, RZ ;  /* 0x0000002fff2f723e */ /* 0x000fc400048070ff */
[----:B------:R-:W-:Y:S02]  /*aaa0*/  @P0 PRMT R65, R21, 0x7604, R42 ;  /* 0x0000760415410816 */ /* 0x000fe4000000002a */
[--C-:B------:R-:W-:Y:S01]  /*aab0*/  LOP3.LUT R35, R69, 0xffffffe0, R44.reuse, 0xe2, !PT ;  /* 0xffffffe045237812 */ /* 0x100fe200078ee22c */
[----:B------:R-:W-:Y:S01]  /*aac0*/  IMAD R44, R67, -0x4, R44 ;  /* 0xfffffffc432c7824 */ /* 0x000fe200078e022c */
[----:B------:R-:W-:Y:S01]  /*aad0*/  F2FP.SATFINITE.E4M3.F32.PACK_AB_MERGE_C R67, RZ, R62, RZ ;  /* 0x0000003eff43723e */ /* 0x000fe200048070ff */
[----:B------:R2:W-:Y:S01]  /*aae0*/  @P0 STG.E.U16 desc[UR10][R26.64], R65 ;  /* 0x000000411a000986 */ /* 0x0005e2000c10150a */
[----:B0-----:R-:W-:Y:S02]  /*aaf0*/  LOP3.LUT R9, R64, 0xff, RZ, 0xc0, !PT ;  /* 0x000000ff40097812 */ /* 0x001fe400078ec0ff */
[----:B------:R-:W-:Y:S02]  /*ab00*/  LOP3.LUT R8, R47, 0xffff, RZ, 0xc0, !PT ;  /* 0x0000ffff2f087812 */ /* 0x000fe400078ec0ff */
[----:B------:R-:W-:-:S02]  /*ab10*/  PRMT R63, R60, 0x5410, R9 ;  /* 0x000054103c3f7816 */ /* 0x000fc40000000009 */
[----:B------:R-:W-:Y:S02]  /*ab20*/  FMNMX R9, |R34|, R61, !PT ;  /* 0x0000003d22097209 */ /* 0x000fe40007800200 */
[----:B------:R-:W-:Y:S02]  /*ab30*/  SHF.L.U32 R34, R8, 0x18, RZ ;  /* 0x0000001808227819 */ /* 0x000fe400000006ff */
[C---:B------:R-:W-:Y:S01]  /*ab40*/  FMNMX R8, |R48|.reuse, R9, !PT ;  /* 0x0000000930087209 */ /* 0x040fe20007800200 */
[----:B------:R-:W-:Y:S01]  /*ab50*/  FMUL R48, R48, UR14 ;  /* 0x0000000e30307c20 */ /* 0x000fe20008400000 */
[----:B--2---:R-:W-:Y:S01]  /*ab60*/  LOP3.LUT R27, R67, 0xff, RZ, 0xc0, !PT ;  /* 0x000000ff431b7812 */ /* 0x004fe200078ec0ff */
[----:B------:R-:W-:Y:S01]  /*ab70*/  FMUL R9, R57, UR14 ;  /* 0x0000000e39097c20 */ /* 0x000fe20008400000 */
[----:B------:R-:W-:Y:S02]  /*ab80*/  @P0 PRMT R61, R67, 0x7604, R64 ;  /* 0x00007604433d0816 */ /* 0x000fe40000000040 */
[----:B------:R-:W-:-:S02]  /*ab90*/  PRMT R50, R50, 0x5410, R27 ;  /* 0x0000541032327816 */ /* 0x000fc4000000001b */
[----:B------:R-:W-:Y:S02]  /*aba0*/  FMNMX R27, |R57|, R8, !PT ;  /* 0x00000008391b7209 */ /* 0x000fe40007800200 */
[----:B------:R-:W-:Y:S02]  /*abb0*/  F2FP.SATFINITE.E4M3.F32.PACK_AB_MERGE_C R57, RZ, R48, RZ ;  /* 0x00000030ff39723e */ /* 0x000fe400048070ff */
[----:B------:R-:W-:Y:S02]  /*abc0*/  LOP3.LUT R34, R63, R34, RZ, 0xfc, !PT ;  /* 0x000000223f227212 */ /* 0x000fe400078efcff */
[----:B------:R-:W-:Y:S01]  /*abd0*/  F2FP.SATFINITE.E4M3.F32.PACK_AB_MERGE_C R48, RZ, R9, RZ ;  /* 0x00000009ff30723e */ /* 0x000fe200048070ff */
[----:B-1----:R-:W-:Y:S06]  /*abe0*/  @!P0 BRA `(.L_x_11630) ;  /* 0x0000000000208947 */ /* 0x002fec0003800000 */
[----:B------:R-:W-:Y:S01]  /*abf0*/  MOV R9, UR4 ;  /* 0x0000000400097c02 */ /* 0x000fe20008000f00 */
[----:B------:R-:W-:-:S04]  /*ac00*/  UIMAD UR9, UR8, 0x3, URZ ;  /* 0x00000003080978a4 */ /* 0x000fc8000f8e023f */
[----:B------:R-:W-:-:S03]  /*ac10*/  IMAD.WIDE.U32 R8, R9, 0x3, R4 ;  /* 0x0000000309087825 */ /* 0x000fc600078e0004 */
[----:B------:R-:W-:Y:S02]  /*ac20*/  LEA R28, P2, R8, R28, 0x1 ;  /* 0x0000001c081c7211 */ /* 0x000fe400078408ff */
[----:B------:R-:W-:-:S04]  /*ac30*/  IADD3 R9, R9, UR9, RZ ;  /* 0x0000000909097c10 */ /* 0x000fc8000fffe0ff */
[----:B------:R-:W-:Y:S02]  /*ac40*/  LEA.HI.X R29, R8, R29, R9, 0x1, P2 ;  /* 0x0000001d081d7211 */ /* 0x000fe400010f0c09 */
[----:B------:R-:W-:-:S05]  /*ac50*/  PRMT R9, R48, 0x7604, R57 ;  /* 0x0000760430097816 */ /* 0x000fca0000000039 */
[----:B------:R0:W-:Y:S02]  /*ac60*/  STG.E.U16 desc[UR10][R28.64], R9 ;  /* 0x000000091c007986 */ /* 0x0001e4000c10150a */
.L_x_11630:
[----:B------:R-:W-:Y:S05]  /*ac70*/  BSYNC B0 ;  /* 0x0000000000007941 */ /* 0x000fea0003800000 */
.L_x_11629:
[C---:B0-----:R-:W-:Y:S01]  /*ac80*/  @P0 IADD3 R9, P3, R4.reuse, UR4, RZ ;  /* 0x0000000404090c10 */ /* 0x041fe2000ff7e0ff */
[----:B------:R-:W-:Y:S01]  /*ac90*/  BSSY B0, `(.L_x_11631) ;  /* 0x000001f000007945 */ /* 0x000fe20003800000 */
[C---:B------:R-:W-:Y:S02]  /*aca0*/  @P0 IADD3 R29, P4, R4.reuse, UR16, RZ ;  /* 0x00000010041d0c10 */ /* 0x040fe4000ff9e0ff */
[----:B------:R-:W-:Y:S02]  /*acb0*/  @P0 IADD3.X R60, R5, UR8, RZ, P3, !PT ;  /* 0x00000008053c0c10 */ /* 0x000fe40009ffe4ff */
[-C--:B------:R-:W-:Y:S02]  /*acc0*/  @P0 LEA R26, P3, R9, R30.reuse, 0x1 ;  /* 0x0000001e091a0211 */ /* 0x080fe400078608ff */
[----:B------:R-:W-:Y:S02]  /*acd0*/  @P0 LEA R8, P2, R4, R30, 0x1 ;  /* 0x0000001e04080211 */ /* 0x000fe400078408ff */
[----:B------:R-:W-:-:S02]  /*ace0*/  @P0 IADD3.X R62, R5, UR17, RZ, P4, !PT ;  /* 0x00000011053e0c10 */ /* 0x000fc4000a7fe4ff */
[----:B------:R-:W-:Y:S02]  /*acf0*/  FMNMX R40, |R40|, R27, !PT ;  /* 0x0000001b28287209 */ /* 0x000fe40007800200 */
[----:B------:R-:W-:Y:S02]  /*ad00*/  @P0 LEA R28, P4, R29, R30, 0x1 ;  /* 0x0000001e1d1c0211 */ /* 0x000fe400078808ff */
[-C--:B------:R-:W-:Y:S02]  /*ad10*/  @P0 LEA.HI.X R27, R9, R31.reuse, R60, 0x1, P3 ;  /* 0x0000001f091b0211 */ /* 0x080fe400018f0c3c */
[-C--:B------:R-:W-:Y:S02]  /*ad20*/  @P0 LEA.HI.X R9, R4, R31.reuse, R5, 0x1, P2 ;  /* 0x0000001f04090211 */ /* 0x080fe400010f0c05 */
[----:B------:R-:W-:Y:S02]  /*ad30*/  @P0 LEA.HI.X R29, R29, R31, R62, 0x1, P4 ;  /* 0x0000001f1d1d0211 */ /* 0x000fe400020f0c3e */
[----:B------:R-:W-:Y:S01]  /*ad40*/  LOP3.LUT R18, R18, 0xff, RZ, 0xc0, !PT ;  /* 0x000000ff12127812 */ /* 0x000fe200078ec0ff */
[----:B------:R0:W-:Y:S01]  /*ad50*/  @P0 STG.E.U16 desc[UR10][R8.64], R41 ;  /* 0x0000002908000986 */ /* 0x0001e2000c10150a */
[----:B------:R-:W-:-:S02]  /*ad60*/  FMNMX R40, |R59|, R40, !PT ;  /* 0x000000283b287209 */ /* 0x000fc40007800200 */
[----:B------:R-:W-:Y:S01]  /*ad70*/  LEA R49, R49, R18, 0x8 ;  /* 0x0000001231317211 */ /* 0x000fe200078e40ff */
[----:B------:R0:W-:Y:S01]  /*ad80*/  @P0 STG.E.U16 desc[UR10][R26.64], R43 ;  /* 0x0000002b1a000986 */ /* 0x0001e2000c10150a */
[----:B------:R-:W-:Y:S01]  /*ad90*/  FMUL R18, R22, UR14 ;  /* 0x0000000e16127c20 */ /* 0x000fe20008400000 */
[----:B------:R-:W-:Y:S02]  /*ada0*/  FMNMX R37, |R37|, R40, !PT ;  /* 0x0000002825257209 */ /* 0x000fe40007800200 */
[----:B------:R0:W-:Y:S02]  /*adb0*/  @P0 STG.E.U16 desc[UR10][R28.64], R61 ;  /* 0x0000003d1c000986 */ /* 0x0001e4000c10150a */
[----:B------:R-:W-:Y:S02]  /*adc0*/  F2FP.SATFINITE.E4M3.F32.PACK_AB_MERGE_C R40, RZ, R18, RZ ;  /* 0x00000012ff28723e */ /* 0x000fe400048070ff */
[----:B------:R-:W-:Y:S02]  /*add0*/  FMNMX R38, |R38|, R37, !PT ;  /* 0x0000002526267209 */ /* 0x000fe40007800200 */
[----:B------:R-:W-:Y:S01]  /*ade0*/  LOP3.LUT R18, R40, 0xffff, RZ, 0xc0, !PT ;  /* 0x0000ffff28127812 */ /* 0x000fe200078ec0ff */
[----:B------:R-:W-:Y:S06]  /*adf0*/  @!P0 BRA `(.L_x_11632) ;  /* 0x0000000000208947 */ /* 0x000fec0003800000 */
[----:B0-----:R-:W-:Y:S01]  /*ae00*/  MOV R9, UR4 ;  /* 0x0000000400097c02 */ /* 0x001fe20008000f00 */
[----:B------:R-:W-:Y:S01]  /*ae10*/  UIMAD UR9, UR8, 0x3, URZ ;  /* 0x00000003080978a4 */ /* 0x000fe2000f8e023f */
[----:B------:R-:W-:-:S03]  /*ae20*/  PRMT R47, R40, 0x7604, R47 ;  /* 0x00007604282f7816 */ /* 0x000fc6000000002f */
[----:B------:R-:W-:-:S03]  /*ae30*/  IMAD.WIDE.U32 R4, R9, 0x3, R4 ;  /* 0x0000000309047825 */ /* 0x000fc600078e0004 */
[----:B------:R-:W-:Y:S02]  /*ae40*/  LEA R30, P0, R4, R30, 0x1 ;  /* 0x0000001e041e7211 */ /* 0x000fe400078008ff */
[----:B------:R-:W-:-:S04]  /*ae50*/  IADD3 R5, R5, UR9, RZ ;  /* 0x0000000905057c10 */ /* 0x000fc8000fffe0ff */
[----:B------:R-:W-:-:S05]  /*ae60*/  LEA.HI.X R31, R4, R31, R5, 0x1, P0 ;  /* 0x0000001f041f7211 */ /* 0x000fca00000f0c05 */
[----:B------:R1:W-:Y:S02]  /*ae70*/  STG.E.U16 desc[UR10][R30.64], R47 ;  /* 0x0000002f1e007986 */ /* 0x0003e4000c10150a */
.L_x_11632:
[----:B------:R-:W-:Y:S05]  /*ae80*/  BSYNC B0 ;  /* 0x0000000000007941 */ /* 0x000fea0003800000 */
.L_x_11631:
[----:B------:R-:W-:Y:S01]  /*ae90*/  UIADD3 UR9, UP0, UR4, 0x3f, URZ ;  /* 0x0000003f04097890 */ /* 0x000fe2000ff1e03f */
[----:B------:R-:W-:Y:S01]  /*aea0*/  LOP3.LUT R3, R3, 0xff, RZ, 0xc0, !PT ;  /* 0x000000ff03037812 */ /* 0x000fe200078ec0ff */
[----:B------:R-:W-:Y:S01]  /*aeb0*/  ULDC.64 UR16, c[0x0][0x250] ;  /* 0x0000940000107ab9 */ /* 0x000fe20000000a00 */
[----:B------:R-:W2:Y:S01]  /*aec0*/  S2UR UR8, SR_CgaCtaId ;  /* 0x00000000000879c3 */ /* 0x000ea20000008800 */
[----:B------:R-:W-:Y:S01]  /*aed0*/  UIADD3.X UR5, URZ, UR5, URZ, UP0, !UPT ;  /* 0x000000053f057290 */ /* 0x000fe200087fe43f */
[----:B------:R-:W-:Y:S01]  /*aee0*/  FMNMX R19, |R19|, R38, !PT ;  /* 0x0000002613137209 */ /* 0x000fe20007800200 */
[----:B------:R-:W-:Y:S01]  /*aef0*/  IMAD R14, R14, UR16, RZ ;  /* 0x000000100e0e7c24 */ /* 0x000fe2000f8e02ff */
[----:B------:R-:W-:Y:S01]  /*af00*/  LEA R36, R36, R3, 0x8 ;  /* 0x0000000324247211 */ /* 0x000fe200078e40ff */
[----:B------:R-:W-:Y:S01]  /*af10*/  USHF.R.U64 UR9, UR9, 0x6, UR5 ;  /* 0x0000000609097899 */ /* 0x000fe20008001205 */
[----:B------:R-:W-:Y:S01]  /*af20*/  IADD3 R3, R44, 0x1d, RZ ;  /* 0x0000001d2c037810 */ /* 0x000fe20007ffe0ff */
[----:B------:R-:W-:Y:S01]  /*af30*/  USHF.R.U32.HI UR5, URZ, 0x6, UR5 ;  /* 0x000000063f057899 */ /* 0x000fe20008011605 */
[----:B-1----:R-:W-:Y:S01]  /*af40*/  FMNMX R31, |R6|, R19, !PT ;  /* 0x00000013061f7209 */ /* 0x002fe20007800200 */
[----:B0-----:R-:W-:Y:S01]  /*af50*/  IMAD R29, R15, UR17, R14 ;  /* 0x000000110f1d7c24 */ /* 0x001fe2000f8e020e */
[----:B------:R-:W-:Y:S01]  /*af60*/  LOP3.LUT R6, R3, 0x1f, RZ, 0xc0, !PT ;  /* 0x0000001f03067812 */ /* 0x000fe200078ec0ff */
[----:B------:R-:W-:Y:S01]  /*af70*/  IMAD.WIDE.U32 R8, R15, UR16, RZ ;  /* 0x000000100f087c25 */ /* 0x000fe2000f8e00ff */
[----:B------:R-:W-:Y:S01]  /*af80*/  ULDC UR15, c[0x0][0x0] ;  /* 0x00000000000f7ab9 */ /* 0x000fe20000000800 */
[----:B------:R-:W-:Y:S01]  /*af90*/  SHF.R.U32.HI R20, RZ, 0x8, R20 ;  /* 0x00000008ff147819 */ /* 0x000fe20000011614 */
[----:B------:R-:W-:Y:S01]  /*afa0*/  UMOV UR4, 0x400 ;  /* 0x0000040000047882 */ /* 0x000fe20000000000 */
[C---:B------:R-:W-:Y:S01]  /*afb0*/  IMAD R3, R32.reuse, UR5, RZ ;  /* 0x0000000520037c24 */ /* 0x040fe2000f8e02ff */
[----:B------:R-:W-:Y:S01]  /*afc0*/  IADD3 R29, R9, R29, RZ ;  /* 0x0000001d091d7210 */ /* 0x000fe20007ffe0ff */
[----:B------:R-:W-:Y:S01]  /*afd0*/  IMAD.WIDE.U32 R14, R32, UR9, RZ ;  /* 0x00000009200e7c25 */ /* 0x000fe2000f8e00ff */
[----:B------:R-:W-:Y:S01]  /*afe0*/  IADD3 R44, R44, -0x1, RZ ;  /* 0xffffffff2c2c7810 */ /* 0x000fe20007ffe0ff */
[----:B------:R-:W-:Y:S01]  /*aff0*/  UIADD3 UR4, UR4, 0x20, URZ ;  /* 0x0000002004047890 */ /* 0x000fe2000fffe03f */
[----:B------:R-:W-:Y:S01]  /*b000*/  SHF.L.U64.HI R29, R8, 0x1, R29 ;  /* 0x00000001081d7819 */ /* 0x000fe2000001021d */
[----:B------:R-:W-:Y:S01]  /*b010*/  IMAD R19, R33, UR9, R3 ;  /* 0x0000000921137c24 */ /* 0x000fe2000f8e0203 */
[----:B------:R-:W-:Y:S01]  /*b020*/  SHF.L.U32 R5, R18, 0x18, RZ ;  /* 0x0000001812057819 */ /* 0x000fe200000006ff */
[----:B------:R-:W-:Y:S01]  /*b030*/  IMAD R39, R39, UR15, RZ ;  /* 0x0000000f27277c24 */ /* 0x000fe2000f8e02ff */
[----:B------:R-:W-:Y:S01]  /*b040*/  LOP3.LUT R44, R44, 0x1f, RZ, 0xc0, !PT ;  /* 0x0000001f2c2c7812 */ /* 0x000fe200078ec0ff */
[----:B------:R-:W-:Y:S01]  /*b050*/  IMAD.SHL.U32 R27, R8, 0x2, RZ ;  /* 0x00000002081b7824 */ /* 0x000fe200078e00ff */
[C---:B------:R-:W-:Y:S01]  /*b060*/  LEA R8, P0, R14.reuse, UR12, 0x5 ;  /* 0x0000000c0e087c11 */ /* 0x040fe2000f8028ff */
[----:B--2---:R-:W-:Y:S01]  /*b070*/  ULEA UR4, UR8, UR4, 0x18 ;  /* 0x0000000408047291 */ /* 0x004fe2000f8ec03f */
[----:B------:R-:W-:Y:S01]  /*b080*/  IADD3 R19, R15, R19, RZ ;  /* 0x000000130f137210 */ /* 0x000fe20007ffe0ff */
[----:B------:R-:W-:Y:S01]  /*b090*/  IMAD R9, R35, 0x21, R44 ;  /* 0x0000002123097824 */ /* 0x000fe200078e022c */
[----:B------:R-:W-:Y:S01]  /*b0a0*/  LEA.HI R39, R39, R20, RZ, 0x18 ;  /* 0x0000001427277211 */ /* 0x000fe200078fc0ff */
[C---:B------:R-:W-:Y:S01]  /*b0b0*/  IMAD R46, R35.reuse, 0x21, R46 ;  /* 0x00000021232e7824 */ /* 0x040fe200078e022e */
[----:B------:R-:W-:Y:S01]  /*b0c0*/  LOP3.LUT R8, RZ, R8, RZ, 0x33, !PT ;  /* 0x00000008ff087212 */ /* 0x000fe200078e33ff */
[----:B------:R-:W-:Y:S01]  /*b0d0*/  IMAD R3, R35, 0x21, R6 ;  /* 0x0000002123037824 */ /* 0x000fe200078e0206 */
[----:B------:R-:W-:Y:S01]  /*b0e0*/  LEA.HI.X R14, R14, UR13, R19, 0x5, P0 ;  /* 0x0000000d0e0e7c11 */ /* 0x000fe200080f2c13 */
[----:B------:R-:W-:Y:S01]  /*b0f0*/  ULDC.64 UR8, c[0x0][0x228] ;  /* 0x00008a0000087ab9 */ /* 0x000fe20000000a00 */
[----:B------:R-:W-:Y:S01]  /*b100*/  LEA R39, P3, R39, R8, 0x5 ;  /* 0x0000000827277211 */ /* 0x000fe200078628ff */
[----:B------:R-:W-:Y:S01]  /*b110*/  USHF.L.U64.HI UR7, UR6, 0x1, UR7 ;  /* 0x0000000106077899 */ /* 0x000fe20008010207 */
[----:B------:R-:W-:Y:S01]  /*b120*/  LOP3.LUT R4, R50, R5, RZ, 0xfc, !PT ;  /* 0x0000000532047212 */ /* 0x000fe200078efcff */
[----:B------:R-:W-:Y:S01]  /*b130*/  IMAD R5, R35, 0x21, R10 ;  /* 0x0000002123057824 */ /* 0x000fe200078e020a */
[----:B------:R-:W-:Y:S01]  /*b140*/  LOP3.LUT R8, RZ, R14, RZ, 0x33, !PT ;  /* 0x0000000eff087212 */ /* 0x000fe200078e33ff */
[----:B------:R-:W-:Y:S01]  /*b150*/  USHF.L.U32 UR6, UR6, 0x1, URZ ;  /* 0x0000000106067899 */ /* 0x000fe2000800063f */
[----:B------:R-:W-:Y:S01]  /*b160*/  LOP3.LUT R57, R57, 0xffff, RZ, 0xc0, !PT ;  /* 0x0000ffff39397812 */ /* 0x000fe200078ec0ff */
[----:B------:R-:W-:Y:S01]  /*b170*/  BSSY B0, `(.L_x_11633) ;  /* 0x000008e000007945 */ /* 0x000fe20003800000 */
[----:B------:R-:W-:-:S02]  /*b180*/  LOP3.LUT R42, R42, 0xff, RZ, 0xc0, !PT ;  /* 0x000000ff2a2a7812 */ /* 0x000fc400078ec0ff */
[----:B------:R-:W-:Y:S02]  /*b190*/  ISETP.GT.U32.AND P0, PT, R39, -0x21, PT ;  /* 0xffffffdf2700780c */ /* 0x000fe40003f04070 */
[----:B------:R-:W-:Y:S02]  /*b1a0*/  IADD3.X R8, RZ, R8, RZ, P3, !PT ;  /* 0x00000008ff087210 */ /* 0x000fe40001ffe4ff */
[----:B------:R-:W-:Y:S02]  /*b1b0*/  LEA R5, R5, UR4, 0x2 ;  /* 0x0000000405057c11 */ /* 0x000fe4000f8e10ff */
[----:B------:R-:W-:Y:S02]  /*b1c0*/  SHF.L.U32 R57, R57, 0x18, RZ ;  /* 0x0000001839397819 */ /* 0x000fe400000006ff */
[----:B------:R-:W-:Y:S01]  /*b1d0*/  PRMT R42, R49, 0x5410, R42 ;  /* 0x00005410312a7816 */ /* 0x000fe2000000002a */
[----:B------:R-:W-:Y:S01]  /*b1e0*/  STS [R5], R53 ;  /* 0x0000003505007388 */ /* 0x000fe20000000800 */
[----:B------:R-:W-:-:S02]  /*b1f0*/  LEA R9, R9, UR4, 0x2 ;  /* 0x0000000409097c11 */ /* 0x000fc4000f8e10ff */
[----:B------:R-:W-:Y:S02]  /*b200*/  ISETP.GT.U32.AND.EX P0, PT, R8, -0x1, PT, P0 ;  /* 0xffffffff0800780c */ /* 0x000fe40003f04100 */
[----:B------:R-:W-:Y:S01]  /*b210*/  LEA R14, P2, R32, R27, 0x2 ;  /* 0x0000001b200e7211 */ /* 0x000fe200078410ff */
[----:B------:R0:W-:Y:S01]  /*b220*/  STS [R9], R2 ;  /* 0x0000000209007388 */ /* 0x0001e20000000800 */
[----:B------:R-:W-:Y:S02]  /*b230*/  LEA R6, R46, UR4, 0x2 ;  /* 0x000000042e067c11 */ /* 0x000fe4000f8e10ff */
[----:B------:R-:W-:Y:S02]  /*b240*/  LOP3.LUT R42, R42, R57, RZ, 0xfc, !PT ;  /* 0x000000392a2a7212 */ /* 0x000fe400078efcff */
[----:B------:R-:W-:Y:S01]  /*b250*/  LEA R15, R3, UR4, 0x2 ;  /* 0x00000004030f7c11 */ /* 0x000fe2000f8e10ff */
[----:B------:R1:W-:Y:S01]  /*b260*/  STS [R6], R45 ;  /* 0x0000002d06007388 */ /* 0x0003e20000000800 */
[----:B------:R-:W-:-:S02]  /*b270*/  LOP3.LUT R21, R21, 0xff, RZ, 0xc0, !PT ;  /* 0x000000ff15157812 */ /* 0x000fc400078ec0ff */
[----:B------:R-:W-:Y:S01]  /*b280*/  FMNMX R3, |R24|, R31, !PT ;  /* 0x0000001f18037209 */ /* 0x000fe20007800200 */
[----:B------:R1:W-:Y:S01]  /*b290*/  STS [R15], R42 ;  /* 0x0000002a0f007388 */ /* 0x0003e20000000800 */
[----:B------:R-:W-:Y:S02]  /*b2a0*/  LOP3.LUT R48, R48, 0xffff, RZ, 0xc0, !PT ;  /* 0x0000ffff30307812 */ /* 0x000fe400078ec0ff */
[----:B------:R-:W-:Y:S02]  /*b2b0*/  SEL R19, R39, 0xffffffdf, P0 ;  /* 0xffffffdf27137807 */ /* 0x000fe40000000000 */
[----:B------:R-:W-:Y:S01]  /*b2c0*/  LEA.HI.X R33, R32, R29, R33, 0x2, P2 ;  /* 0x0000001d20217211 */ /* 0x000fe200010f1421 */
[----:B------:R-:W-:Y:S01]  /*b2d0*/  BAR.SYNC.DEFER_BLOCKING 0x0 ;  /* 0x0000000000007b1d */ /* 0x000fe20000010000 */
[----:B0-----:R-:W-:Y:S02]  /*b2e0*/  LEA R2, P0, R14, UR8, 0x5 ;  /* 0x000000080e027c11 */ /* 0x001fe4000f8028ff */
[----:B------:R-:W-:-:S02]  /*b2f0*/  PRMT R21, R36, 0x5410, R21 ;  /* 0x0000541024157816 */ /* 0x000fc40000000015 */
[----:B------:R-:W-:Y:S02]  /*b300*/  SHF.L.U32 R10, R48, 0x18, RZ ;  /* 0x00000018300a7819 */ /* 0x000fe400000006ff */
[----:B------:R-:W-:Y:S02]  /*b310*/  LOP3.LUT R19, RZ, R19, RZ, 0x33, !PT ;  /* 0x00000013ff137212 */ /* 0x000fe400078e33ff */
[----:B------:R-:W-:Y:S02]  /*b320*/  FMNMX R22, |R22|, R3, !PT ;  /* 0x0000000316167209 */ /* 0x000fe40007800200 */
[----:B------:R-:W-:Y:S02]  /*b330*/  LEA.HI.X R3, R14, UR9, R33, 0x5, P0 ;  /* 0x000000090e037c11 */ /* 0x000fe400080f2c21 */
[----:B------:R-:W-:Y:S02]  /*b340*/  LOP3.LUT R10, R21, R10, RZ, 0xfc, !PT ;  /* 0x0000000a150a7212 */ /* 0x000fe400078efcff */
[----:B------:R-:W-:Y:S01]  /*b350*/  IADD3 R8, -R12, R19, RZ ;  /* 0x000000130c087210 */ /* 0x000fe20007ffe1ff */
[----:B-1----:R-:W-:Y:S06]  /*b360*/  @P1 BRA `(.L_x_11634) ;  /* 0x0000000400b81947 */ /* 0x002fec0003800000 */
[C---:B------:R-:W-:Y:S01]  /*b370*/  IADD3 R14, R8.reuse, -0x1, RZ ;  /* 0xffffffff080e7810 */ /* 0x040fe20007ffe0ff */
[----:B------:R-:W-:Y:S01]  /*b380*/  BSSY B1, `(.L_x_11635) ;  /* 0x0000043000017945 */ /* 0x000fe20003800000 */
[----:B------:R-:W-:Y:S02]  /*b390*/  LOP3.LUT R31, R8, 0x3, RZ, 0xc0, !PT ;  /* 0x00000003081f7812 */ /* 0x000fe400078ec0ff */
[----:B------:R-:W-:Y:S01]  /*b3a0*/  ISETP.GE.U32.AND P2, PT, R14, 0x3, PT ;  /* 0x000000030e00780c */ /* 0x000fe20003f46070 */
[----:B------:R-:W-:Y:S01]  /*b3b0*/  HFMA2.MMA R14, -RZ, RZ, 0, 0 ;  /* 0x00000000ff0e7435 */ /* 0x000fe200000001ff */
[----:B------:R-:W-:Y:S02]  /*b3c0*/  ISETP.NE.AND P0, PT, R31, RZ, PT ;  /* 0x000000ff1f00720c */ /* 0x000fe40003f05270 */
[----:B------:R-:W-:Y:S02]  /*b3d0*/  MOV R24, R12 ;  /* 0x0000000c00187202 */ /* 0x000fe40000000f00 */
[----:B------:R-:W-:-:S02]  /*b3e0*/  MOV R30, R13 ;  /* 0x0000000d001e7202 */ /* 0x000fc40000000f00 */
[----:B------:R-:W-:Y:S02]  /*b3f0*/  MOV R36, R25 ;  /* 0x0000001900247202 */ /* 0x000fe40000000f00 */
[----:B------:R-:W-:-:S03]  /*b400*/  MOV R38, R23 ;  /* 0x0000001700267202 */ /* 0x000fc60000000f00 */
[----:B------:R-:W-:Y:S05]  /*b410*/  @!P2 BRA `(.L_x_11636) ;  /* 0x0000000000e4a947 */ /* 0x000fea0003800000 */
[----:B------:R-:W-:Y:S02]  /*b420*/  IADD3 R32, R8, -R31, RZ ;  /* 0x8000001f08207210 */ /* 0x000fe40007ffe0ff */
[----:B------:R-:W-:Y:S02]  /*b430*/  MOV R14, RZ ;  /* 0x000000ff000e7202 */ /* 0x000fe40000000f00 */
[----:B------:R-:W-:Y:S02]  /*b440*/  MOV R24, R12 ;  /* 0x0000000c00187202 */ /* 0x000fe40000000f00 */
[----:B------:R-:W-:Y:S02]  /*b450*/  MOV R30, R13 ;  /* 0x0000000d001e7202 */ /* 0x000fe40000000f00 */
[----:B------:R-:W-:Y:S02]  /*b460*/  MOV R36, R25 ;  /* 0x0000001900247202 */ /* 0x000fe40000000f00 */
[----:B------:R-:W-:-:S07]  /*b470*/  MOV R38, R23 ;  /* 0x0000001700267202 */ /* 0x000fce0000000f00 */
.L_x_11637:
[C---:B0-----:R-:W-:Y:S02]  /*b480*/  LOP3.LUT R21, R30.reuse, 0x1f, RZ, 0xc0, !PT ;  /* 0x0000001f1e157812 */ /* 0x041fe400078ec0ff */
[C---:B------:R-:W-:Y:S02]  /*b490*/  IADD3 R18, R30.reuse, -0x1, RZ ;  /* 0xffffffff1e127810 */ /* 0x040fe40007ffe0ff */
[----:B------:R-:W-:Y:S02]  /*b4a0*/  ISETP.GE.U32.AND P2, PT, R21, R11, PT ;  /* 0x0000000b1500720c */ /* 0x000fe40003f46070 */
[----:B------:R-:W-:Y:S02]  /*b4b0*/  IADD3 R19, R30, 0x1e, RZ ;  /* 0x0000001e1e137810 */ /* 0x000fe40007ffe0ff */
[----:B------:R-:W-:Y:S02]  /*b4c0*/  LOP3.LUT R27, R18, 0x1f, RZ, 0xc0, !PT ;  /* 0x0000001f121b7812 */ /* 0x000fe400078ec0ff */
[----:B------:R-:W-:-:S02]  /*b4d0*/  IADD3 R20, R30, 0x1d, RZ ;  /* 0x0000001d1e147810 */ /* 0x000fc40007ffe0ff */
[----:B------:R-:W-:Y:S02]  /*b4e0*/  LOP3.LUT R40, R19, 0x1f, RZ, 0xc0, !PT ;  /* 0x0000001f13287812 */ /* 0x000fe400078ec0ff */
[-C--:B------:R-:W-:Y:S02]  /*b4f0*/  ISETP.GE.U32.AND P3, PT, R27, R11.reuse, PT ;  /* 0x0000000b1b00720c */ /* 0x080fe40003f66070 */
[----:B------:R-:W-:Y:S01]  /*b500*/  LOP3.LUT R42, R20, 0x1f, RZ, 0xc0, !PT ;  /* 0x0000001f142a7812 */ /* 0x000fe200078ec0ff */
[----:B------:R-:W-:Y:S01]  /*b510*/  IMAD R20, R35, 0x21, R24 ;  /* 0x0000002123147824 */ /* 0x000fe200078e0218 */
[----:B------:R-:W-:Y:S02]  /*b520*/  @!P2 IADD3 R21, P4, R21, R36, RZ ;  /* 0x000000241515a210 */ /* 0x000fe40007f9e0ff */
[----:B------:R-:W-:Y:S02]  /*b530*/  ISETP.GE.U32.AND P5, PT, R40, R11, PT ;  /* 0x0000000b2800720c */ /* 0x000fe40003fa6070 */
[----:B------:R-:W-:-:S02]  /*b540*/  @!P2 IADD3.X R26, RZ, R38, RZ, P4, !PT ;  /* 0x00000026ff1aa210 */ /* 0x000fc400027fe4ff */
[C---:B------:R-:W-:Y:S02]  /*b550*/  @!P2 LEA R18, P4, R21.reuse, R2, 0x2 ;  /* 0x000000021512a211 */ /* 0x040fe400078810ff */
[----:B------:R-:W-:Y:S02]  /*b560*/  IADD3 R24, P6, R36, UR6, RZ ;  /* 0x0000000624187c10 */ /* 0x000fe4000ffde0ff */
[----:B------:R-:W-:Y:S02]  /*b570*/  @!P2 LEA.HI.X R19, R21, R3, R26, 0x2, P4 ;  /* 0x000000031513a211 */ /* 0x000fe400020f141a */
[----:B------:R-:W-:Y:S02]  /*b580*/  ISETP.GE.U32.AND P4, PT, R42, R11, PT ;  /* 0x0000000b2a00720c */ /* 0x000fe40003f86070 */
[----:B------:R-:W-:Y:S02]  /*b590*/  LEA R28, R20, UR4, 0x2 ;  /* 0x00000004141c7c11 */ /* 0x000fe4000f8e10ff */
[----:B------:R-:W-:-:S02]  /*b5a0*/  IADD3.X R29, R38, UR7, RZ, P6, !PT ;  /* 0x00000007261d7c10 */ /* 0x000fc4000b7fe4ff */
[----:B------:R-:W-:Y:S01]  /*b5b0*/  @!P3 IADD3 R21, P6, R27, R24, RZ ;  /* 0x000000181b15b210 */ /* 0x000fe20007fde0ff */
[----:B------:R-:W0:Y:S01]  /*b5c0*/  @!P2 LDS R33, [R28] ;  /* 0x000000001c21a984 */ /* 0x000e220000000800 */
[----:B------:R-:W-:Y:S02]  /*b5d0*/  IADD3 R32, R32, -0x4, RZ ;  /* 0xfffffffc20207810 */ /* 0x000fe40007ffe0ff */
[----:B------:R-:W-:Y:S01]  /*b5e0*/  @!P3 IADD3.X R20, RZ, R29, RZ, P6, !PT ;  /* 0x0000001dff14b210 */ /* 0x000fe200037fe4ff */
[----:B------:R-:W1:Y:S01]  /*b5f0*/  @!P3 LDS R37, [R28+0x4] ;  /* 0x000004001c25b984 */ /* 0x000e620000000800 */
[C---:B------:R-:W-:Y:S02]  /*b600*/  @!P3 LEA R26, P6, R21.reuse, R2, 0x2 ;  /* 0x00000002151ab211 */ /* 0x040fe400078c10ff */
[----:B------:R-:W-:Y:S01]  /*b610*/  IADD3 R14, R14, 0x4, RZ ;  /* 0x000000040e0e7810 */ /* 0x000fe20007ffe0ff */
[----:B------:R-:W2:Y:S01]  /*b620*/  @!P5 LDS R39, [R28+0x8] ;  /* 0x000008001c27d984 */ /* 0x000ea20000000800 */
[----:B------:R-:W-:-:S02]  /*b630*/  @!P3 LEA.HI.X R27, R21, R3, R20, 0x2, P6 ;  /* 0x00000003151bb211 */ /* 0x000fc400030f1414 */
[----:B------:R-:W-:Y:S01]  /*b640*/  IADD3 R30, P6, R24, UR6, RZ ;  /* 0x00000006181e7c10 */ /* 0x000fe2000ffde0ff */
[----:B------:R3:W4:Y:S03]  /*b650*/  @!P4 LDS R41, [R28+0xc] ;  /* 0x00000c001c29c984 */ /* 0x0007260000000800 */
        /* <DEDUP_REMOVED lines=8> */
[----:B------:R-:W-:Y:S01]  /*b6e0*/  @!P4 IADD3.X R24, RZ, R38, RZ, P6, !PT ;  /* 0x00000026ff18c210 */ /* 0x000fe200037fe4ff */
[----:B0-----:R0:W-:Y:S01]  /*b6f0*/  @!P2 STG.E desc[UR10][R18.64], R33 ;  /* 0x000000211200a986 */ /* 0x0011e2000c10190a */
[C---:B---3--:R-:W-:Y:S02]  /*b700*/  @!P4 LEA R28, P6, R29.reuse, R2, 0x2 ;  /* 0x000000021d1cc211 */ /* 0x048fe400078c10ff */
[----:B------:R-:W-:Y:S01]  /*b710*/  IADD3 R36, P2, R30, UR6, RZ ;  /* 0x000000061e247c10 */ /* 0x000fe2000ff5e0ff */
[----:B-1----:R0:W-:Y:S01]  /*b720*/  @!P3 STG.E desc[UR10][R26.64], R37 ;  /* 0x000000251a00b986 */ /* 0x0021e2000c10190a */
[----:B------:R-:W-:Y:S01]  /*b730*/  @!P4 LEA.HI.X R29, R29, R3, R24, 0x2, P6 ;  /* 0x000000031d1dc211 */ /* 0x000fe200030f1418 */
[----:B------:R-:W-:Y:S01]  /*b740*/  IMAD.IADD R24, R12, 0x1, R14 ;  /* 0x000000010c187824 */ /* 0x000fe200078e020e */
[----:B------:R-:W-:Y:S01]  /*b750*/  ISETP.NE.AND P3, PT, R32, RZ, PT ;  /* 0x000000ff2000720c */ /* 0x000fe20003f65270 */
[----:B--2---:R0:W-:Y:S01]  /*b760*/  @!P5 STG.E desc[UR10][R20.64], R39 ;  /* 0x000000271400d986 */ /* 0x0041e2000c10190a */
[----:B------:R-:W-:-:S02]  /*b770*/  IADD3 R30, R42, 0x1f, RZ ;  /* 0x0000001f2a1e7810 */ /* 0x000fc40007ffe0ff */
[----:B------:R-:W-:Y:S01]  /*b780*/  IADD3.X R38, R38, UR7, RZ, P2, !PT ;  /* 0x0000000726267c10 */ /* 0x000fe200097fe4ff */
[----:B----4-:R0:W-:Y:S08]  /*b790*/  @!P4 STG.E desc[UR10][R28.64], R41 ;  /* 0x000000291c00c986 */ /* 0x0101f0000c10190a */
[----:B------:R-:W-:Y:S05]  /*b7a0*/  @P3 BRA `(.L_x_11637) ;  /* 0xfffffffc00343947 */ /* 0x000fea000383ffff */
.L_x_11636:
[----:B------:R-:W-:Y:S05]  /*b7b0*/  BSYNC B1 ;  /* 0x0000000000017941 */ /* 0x000fea0003800000 */
.L_x_11635:
        /* <DEDUP_REMOVED lines=15> */
.L_x_11639:
[----:B------:R-:W-:Y:S05]  /*b8b0*/  BSYNC B1 ;  /* 0x0000000000017941 */ /* 0x000fea0003800000 */
.L_x_11638:
        /* <DEDUP_REMOVED lines=25> */
.L_x_11634:
[----:B------:R-:W-:Y:S05]  /*ba50*/  BSYNC B0 ;  /* 0x0000000000007941 */ /* 0x000fea0003800000 */
.L_x_11633:
        /* <DEDUP_REMOVED lines=14> */
[C---:B------:R-:W-:Y:S01]  /*bb40*/  IADD3 R20, R8.reuse, -0x1, RZ ;  /* 0xffffffff08147810 */ /* 0x040fe20007ffe0ff */
[----:B------:R-:W-:Y:S01]  /*bb50*/  BSSY B1, `(.L_x_11642) ;  /* 0x000003f000017945 */ /* 0x000fe20003800000 */
[----:B0-----:R-:W-:Y:S01]  /*bb60*/  LOP3.LUT R7, R8, 0x3, RZ, 0xc0, !PT ;  /* 0x0000000308077812 */ /* 0x001fe200078ec0ff */
[----:B------:R-:W-:Y:S01]  /*bb70*/  HFMA2.MMA R24, -RZ, RZ, 0, 0 ;  /* 0x00000000ff187435 */ /* 0x000fe200000001ff */
[----:B------:R-:W-:Y:S02]  /*bb80*/  ISETP.GE.U32.AND P2, PT, R20, 0x3, PT ;  /* 0x000000031400780c */ /* 0x000fe40003f46070 */
[----:B------:R-:W-:Y:S02]  /*bb90*/  ISETP.NE.AND P0, PT, R7, RZ, PT ;  /* 0x000000ff0700720c */ /* 0x000fe40003f05270 */
[----:B------:R-:W-:Y:S02]  /*bba0*/  MOV R32, R12 ;  /* 0x0000000c00207202 */ /* 0x000fe40000000f00 */
[----:B------:R-:W-:-:S07]  /*bbb0*/  MOV R33, R13 ;  /* 0x0000000d00217202 */ /* 0x000fce0000000f00 */
[----:B------:R-:W-:Y:S05]  /*bbc0*/  @!P2 BRA `(.L_x_11643) ;  /* 0x0000000000dca947 */ /* 0x000fea0003800000 */
[----:B------:R-:W-:Y:S02]  /*bbd0*/  IADD3 R34, R8, -R7, RZ ;  /* 0x8000000708227210 */ /* 0x000fe40007ffe0ff */
[----:B------:R-:W-:Y:S02]  /*bbe0*/  MOV R24, RZ ;  /* 0x000000ff00187202 */ /* 0x000fe40000000f00 */
[----:B------:R-:W-:Y:S02]  /*bbf0*/  MOV R32, R12 ;  /* 0x0000000c00207202 */ /* 0x000fe40000000f00 */
[----:B------:R-:W-:-:S07]  /*bc00*/  MOV R33, R13 ;  /* 0x0000000d00217202 */ /* 0x000fce0000000f00 */
.L_x_11644:
[C---:B0-----:R-:W-:Y:S02]  /*bc10*/  LOP3.LUT R26, R33.reuse, 0x1f, RZ, 0xc0, !PT ;  /* 0x0000001f211a7812 */ /* 0x041fe400078ec0ff */
[C---:B------:R-:W-:Y:S02]  /*bc20*/  IADD3 R20, R33.reuse, -0x1, RZ ;  /* 0xffffffff21147810 */ /* 0x040fe40007ffe0ff */
[----:B------:R-:W-:Y:S02]  /*bc30*/  ISETP.GE.U32.AND P2, PT, R26, R11, PT ;  /* 0x0000000b1a00720c */ /* 0x000fe40003f46070 */
[----:B------:R-:W-:Y:S02]  /*bc40*/  IADD3 R21, R33, 0x1e, RZ ;  /* 0x0000001e21157810 */ /* 0x000fe40007ffe0ff */
[----:B------:R-:W-:Y:S02]  /*bc50*/  LOP3.LUT R31, R20, 0x1f, RZ, 0xc0, !PT ;  /* 0x0000001f141f7812 */ /* 0x000fe400078ec0ff */
[----:B------:R-:W-:-:S02]  /*bc60*/  LOP3.LUT R36, R21, 0x1f, RZ, 0xc0, !PT ;  /* 0x0000001f15247812 */ /* 0x000fc400078ec0ff */
[-C--:B------:R-:W-:Y:S02]  /*bc70*/  ISETP.GE.U32.AND P3, PT, R31, R11.reuse, PT ;  /* 0x0000000b1f00720c */ /* 0x080fe40003f66070 */
[----:B------:R-:W-:Y:S02]  /*bc80*/  ISETP.GE.U32.AND P5, PT, R36, R11, PT ;  /* 0x0000000b2400720c */ /* 0x000fe40003fa6070 */
[----:B------:R-:W-:Y:S02]  /*bc90*/  IADD3 R34, R34, -0x4, RZ ;  /* 0xfffffffc22227810 */ /* 0x000fe40007ffe0ff */
[----:B------:R-:W-:Y:S02]  /*bca0*/  @!P2 IADD3 R27, P4, R26, R25, RZ ;  /* 0x000000191a1ba210 */ /* 0x000fe40007f9e0ff */
[----:B------:R-:W-:Y:S02]  /*bcb0*/  IADD3 R26, R33, 0x1d, RZ ;  /* 0x0000001d211a7810 */ /* 0x000fe40007ffe0ff */
[----:B------:R-:W-:-:S02]  /*bcc0*/  @!P2 IADD3.X R28, RZ, R23, RZ, P4, !PT ;  /* 0x00000017ff1ca210 */ /* 0x000fc400027fe4ff */
[----:B------:R-:W-:Y:S02]  /*bcd0*/  @!P2 LEA R20, P4, R27, R18, 0x2 ;  /* 0x000000121b14a211 */ /* 0x000fe400078810ff */
[----:B------:R-:W-:Y:S01]  /*bce0*/  LOP3.LUT R38, R26, 0x1f, RZ, 0xc0, !PT ;  /* 0x0000001f1a267812 */ /* 0x000fe200078ec0ff */
[----:B------:R-:W-:Y:S01]  /*bcf0*/  IMAD R26, R35, 0x21, R32 ;  /* 0x00000021231a7824 */ /* 0x000fe200078e0220 */
[----:B------:R-:W-:Y:S02]  /*bd00*/  @!P2 LEA.HI.X R21, R27, R14, R28, 0x2, P4 ;  /* 0x0000000e1b15a211 */ /* 0x000fe400020f141c */
[----:B------:R-:W-:Y:S02]  /*bd10*/  ISETP.GE.U32.AND P4, PT, R38, R11, PT ;  /* 0x0000000b2600720c */ /* 0x000fe40003f86070 */
[----:B------:R-:W-:Y:S02]  /*bd20*/  IADD3 R28, P6, R25, UR6, RZ ;  /* 0x00000006191c7c10 */ /* 0x000fe4000ffde0ff */
[----:B------:R-:W-:-:S02]  /*bd30*/  LEA R30, R26, UR4, 0x2 ;  /* 0x000000041a1e7c11 */ /* 0x000fc4000f8e10ff */
[----:B------:R-:W-:Y:S02]  /*bd40*/  IADD3.X R29, R23, UR7, RZ, P6, !PT ;  /* 0x00000007171d7c10 */ /* 0x000fe4000b7fe4ff */
[----:B------:R-:W-:Y:S01]  /*bd50*/  @!P3 IADD3 R23, P6, R31, R28, RZ ;  /* 0x0000001c1f17b210 */ /* 0x000fe20007fde0ff */
[----:B------:R-:W0:Y:S01]  /*bd60*/  @!P2 LDS R37, [R30] ;  /* 0x000000001e25a984 */ /* 0x000e220000000800 */
[----:B------:R-:W-:Y:S02]  /*bd70*/  IADD3 R24, R24, 0x4, RZ ;  /* 0x0000000418187810 */ /* 0x000fe40007ffe0ff */
[----:B------:R-:W-:Y:S01]  /*bd80*/  @!P3 IADD3.X R25, RZ, R29, RZ, P6, !PT ;  /* 0x0000001dff19b210 */ /* 0x000fe200037fe4ff */
[----:B------:R-:W1:Y:S01]  /*bd90*/  @!P3 LDS R39, [R30+0x4] ;  /* 0x000004001e27b984 */ /* 0x000e620000000800 */
[----:B------:R-:W-:-:S03]  /*bda0*/  @!P3 LEA R26, P6, R23, R18, 0x2 ;  /* 0x00000012171ab211 */ /* 0x000fc600078c10ff */
[----:B------:R-:W2:Y:S01]  /*bdb0*/  @!P5 LDS R41, [R30+0x8] ;  /* 0x000008001e29d984 */ /* 0x000ea20000000800 */
[----:B------:R-:W-:Y:S02]  /*bdc0*/  @!P3 LEA.HI.X R27, R23, R14, R25, 0x2, P6 ;  /* 0x0000000e171bb211 */ /* 0x000fe400030f1419 */
        /* <DEDUP_REMOVED lines=9> */
[----:B------:R-:W-:Y:S02]  /*be60*/  @!P4 IADD3 R23, P6, R38, R33, RZ ;  /* 0x000000212617c210 */ /* 0x000fe40007fde0ff */
[----:B------:R-:W-:Y:S02]  /*be70*/  IADD3 R32, R12, R24, RZ ;  /* 0x000000180c207210 */ /* 0x000fe40007ffe0ff */
[----:B------:R-:W-:Y:S01]  /*be80*/  @!P4 IADD3.X R25, RZ, R36, RZ, P6, !PT ;  /* 0x00000024ff19c210 */ /* 0x000fe200037fe4ff */
[----:B0-----:R0:W-:Y:S01]  /*be90*/  @!P2 STG.E desc[UR10][R20.64], R37 ;  /* 0x000000251400a986 */ /* 0x0011e2000c10190a */
[----:B---3--:R-:W-:-:S03]  /*bea0*/  @!P4 LEA R30, P6, R23, R18, 0x2 ;  /* 0x00000012171ec211 */ /* 0x008fc600078c10ff */
[----:B-1----:R0:W-:Y:S01]  /*beb0*/  @!P3 STG.E desc[UR10][R26.64], R39 ;  /* 0x000000271a00b986 */ /* 0x0021e2000c10190a */
[----:B------:R-:W-:Y:S02]  /*bec0*/  @!P4 LEA.HI.X R31, R23, R14, R25, 0x2, P6 ;  /* 0x0000000e171fc211 */ /* 0x000fe400030f1419 */
[----:B------:R-:W-:Y:S01]  /*bed0*/  ISETP.NE.AND P3, PT, R34, RZ, PT ;  /* 0x000000ff2200720c */ /* 0x000fe20003f65270 */
[----:B--2---:R0:W-:Y:S01]  /*bee0*/  @!P5 STG.E desc[UR10][R28.64], R41 ;  /* 0x000000291c00d986 */ /* 0x0041e2000c10190a */
[----:B------:R-:W-:Y:S01]  /*bef0*/  IADD3 R25, P2, R33, UR6, RZ ;  /* 0x0000000621197c10 */ /* 0x000fe2000ff5e0ff */
[----:B------:R-:W-:Y:S02]  /*bf00*/  VIADD R33, R38, 0x1f ;  /* 0x0000001f26217836 */ /* 0x000fe40000000000 */
[----:B----4-:R0:W-:Y:S01]  /*bf10*/  @!P4 STG.E desc[UR10][R30.64], R43 ;  /* 0x0000002b1e00c986 */ /* 0x0101e2000c10190a */
[----:B------:R-:W-:-:S07]  /*bf20*/  IADD3.X R23, R36, UR7, RZ, P2, !PT ;  /* 0x0000000724177c10 */ /* 0x000fce00097fe4ff */
[----:B------:R-:W-:Y:S05]  /*bf30*/  @P3 BRA `(.L_x_11644) ;  /* 0xfffffffc00343947 */ /* 0x000fea000383ffff */
.L_x_11643:
[----:B------:R-:W-:Y:S05]  /*bf40*/  BSYNC B1 ;  /* 0x0000000000017941 */ /* 0x000fea0003800000 */
.L_x_11642:
        /* <DEDUP_REMOVED lines=15> */
.L_x_11646:
[----:B------:R-:W-:Y:S05]  /*c040*/  BSYNC B1 ;  /* 0x0000000000017941 */ /* 0x000fea0003800000 */
.L_x_11645:
        /* <DEDUP_REMOVED lines=25> */
.L_x_11641:
[----:B------:R-:W-:Y:S05]  /*c1e0*/  BSYNC B0 ;  /* 0x0000000000007941 */ /* 0x000fea0003800000 */
.L_x_11640:
        /* <DEDUP_REMOVED lines=10> */
[----:B------:R-:W-:Y:S04]  /*c290*/  STS [R5], R54 ;  /* 0x0000003605007388 */ /* 0x000fe80000000800 */
[----:B------:R0:W-:Y:S04]  /*c2a0*/  STS [R9], R0 ;  /* 0x0000000009007388 */ /* 0x0001e80000000800 */
[----:B------:R1:W-:Y:S04]  /*c2b0*/  STS [R6], R55 ;  /* 0x0000003706007388 */ /* 0x0003e80000000800 */
[----:B------:R1:W-:Y:S01]  /*c2c0*/  STS [R15], R10 ;  /* 0x0000000a0f007388 */ /* 0x0003e20000000800 */
[----:B0-----:R-:W-:Y:S01]  /*c2d0*/  IADD3 R0, R21, R17, RZ ;  /* 0x0000001115007210 */ /* 0x001fe20007ffe0ff */
[----:B------:R-:W-:Y:S06]  /*c2e0*/  BAR.SYNC.DEFER_BLOCKING 0x0 ;  /* 0x0000000000007b1d */ /* 0x000fec0000010000 */
[----:B------:R-:W-:Y:S05]  /*c2f0*/  @P1 BRA `(.L_x_11648) ;  /* 0x0000000400b81947 */ /* 0x000fea0003800000 */
[C---:B-1----:R-:W-:Y:S01]  /*c300*/  IADD3 R10, R8.reuse, -0x1, RZ ;  /* 0xffffffff080a7810 */ /* 0x042fe20007ffe0ff */
        /* <DEDUP_REMOVED lines=16> */
.L_x_11651:
[C---:B0-----:R-:W-:Y:S02]  /*c410*/  LOP3.LUT R25, R17.reuse, 0x1f, RZ, 0xc0, !PT ;  /* 0x0000001f11197812 */ /* 0x041fe400078ec0ff */
[----:B------:R-:W-:Y:S02]  /*c420*/  IADD3 R23, R17, -0x1, RZ ;  /* 0xffffffff11177810 */ /* 0x000fe40007ffe0ff */
[----:B------:R-:W-:Y:S02]  /*c430*/  ISETP.GE.U32.AND P2, PT, R25, R11, PT ;  /* 0x0000000b1900720c */ /* 0x000fe40003f46070 */
[----:B------:R-:W-:Y:S02]  /*c440*/  LOP3.LUT R27, R23, 0x1f, RZ, 0xc0, !PT ;  /* 0x0000001f171b7812 */ /* 0x000fe400078ec0ff */
[C---:B------:R-:W-:Y:S02]  /*c450*/  IADD3 R23, R17.reuse, 0x1d, RZ ;  /* 0x0000001d11177810 */ /* 0x040fe40007ffe0ff */
[----:B------:R-:W-:-:S02]  /*c460*/  IADD3 R17, R17, 0x1e, RZ ;  /* 0x0000001e11117810 */ /* 0x000fc40007ffe0ff */
[-C--:B------:R-:W-:Y:S02]  /*c470*/  ISETP.GE.U32.AND P3, PT, R27, R11.reuse, PT ;  /* 0x0000000b1b00720c */ /* 0x080fe40003f66070 */
[----:B------:R-:W-:Y:S01]  /*c480*/  LOP3.LUT R38, R17, 0x1f, RZ, 0xc0, !PT ;  /* 0x0000001f11267812 */ /* 0x000fe200078ec0ff */
[----:B------:R-:W-:Y:S01]  /*c490*/  IMAD R17, R35, 0x21, R32 ;  /* 0x0000002123117824 */ /* 0x000fe200078e0220 */
[----:B------:R-:W-:Y:S02]  /*c4a0*/  LOP3.LUT R40, R23, 0x1f, RZ, 0xc0, !PT ;  /* 0x0000001f17287812 */ /* 0x000fe400078ec0ff */
        /* <DEDUP_REMOVED lines=28> */
[----:B------:R-:W-:-:S03]  /*c670*/  IADD3 R32, R12, R10, RZ ;  /* 0x0000000a0c207210 */ /* 0x000fc60007ffe0ff */
[----:B------:R-:W-:Y:S01]  /*c680*/  @!P4 IMAD.X R31, RZ, RZ, R36, P6 ;  /* 0x000000ffff1fc224 */ /* 0x000fe200030e0624 */
[C---:B---3--:R-:W-:Y:S01]  /*c690*/  @!P4 LEA R30, P6, R17.reuse, R2, 0x2 ;  /* 0x00000002111ec211 */ /* 0x048fe200078c10ff */
[----:B0-----:R0:W-:Y:S01]  /*c6a0*/  @!P2 STG.E desc[UR10][R24.64], R23 ;  /* 0x000000171800a986 */ /* 0x0011e2000c10190a */
[----:B------:R-:W-:Y:S02]  /*c6b0*/  IADD3 R34, P2, R34, UR6, RZ ;  /* 0x0000000622227c10 */ /* 0x000fe4000ff5e0ff */
[----:B------:R-:W-:Y:S01]  /*c6c0*/  @!P4 LEA.HI.X R31, R17, R3, R31, 0x2, P6 ;  /* 0x00000003111fc211 */ /* 0x000fe200030f141f */
[----:B-1----:R0:W-:Y:S01]  /*c6d0*/  @!P3 STG.E desc[UR10][R26.64], R33 ;  /* 0x000000211a00b986 */ /* 0x0021e2000c10190a */
[----:B------:R-:W-:Y:S02]  /*c6e0*/  ISETP.NE.AND P3, PT, R21, RZ, PT ;  /* 0x000000ff1500720c */ /* 0x000fe40003f65270 */
[----:B------:R-:W-:Y:S01]  /*c6f0*/  IADD3 R17, R40, 0x1f, RZ ;  /* 0x0000001f28117810 */ /* 0x000fe20007ffe0ff */
[----:B--2---:R0:W-:Y:S01]  /*c700*/  @!P5 STG.E desc[UR10][R28.64], R37 ;  /* 0x000000251c00d986 */ /* 0x0041e2000c10190a */
[----:B------:R-:W-:-:S03]  /*c710*/  IADD3.X R36, R36, UR7, RZ, P2, !PT ;  /* 0x0000000724247c10 */ /* 0x000fc600097fe4ff */
[----:B----4-:R0:W-:Y:S06]  /*c720*/  @!P4 STG.E desc[UR10][R30.64], R39 ;  /* 0x000000271e00c986 */ /* 0x0101ec000c10190a */
[----:B------:R-:W-:Y:S05]  /*c730*/  @P3 BRA `(.L_x_11651) ;  /* 0xfffffffc00343947 */ /* 0x000fea000383ffff */
.L_x_11650:
[----:B------:R-:W-:Y:S05]  /*c740*/  BSYNC B1 ;  /* 0x0000000000017941 */ /* 0x000fea0003800000 */
.L_x_11649:
        /* <DEDUP_REMOVED lines=15> */
.L_x_11653:
[----:B------:R-:W-:Y:S05]  /*c840*/  BSYNC B1 ;  /* 0x0000000000017941 */ /* 0x000fea0003800000 */
.L_x_11652:
[----:B------:R-:W-:Y:S01]  /*c850*/  IADD3.X R27, R36, UR7, RZ, P3, !PT ;  /* 0x00000007241b7c10 */ /* 0x000fe20009ffe4ff */
[----:B------:R-:W-:Y:S06]  /*c860*/  @!P2 BRA `(.L_x_11648) ;  /* 0x00000000005ca947 */ /* 0x000fec0003800000 */
[----:B0-----:R-:W-:-:S04]  /*c870*/  IADD3 R21, R17, -0x1, RZ ;  /* 0xffffffff11157810 */ /* 0x001fc80007ffe0ff */
        /* <DEDUP_REMOVED lines=22> */
.L_x_11648:
[----:B------:R-:W-:Y:S05]  /*c9e0*/  BSYNC B0 ;  /* 0x0000000000007941 */ /* 0x000fea0003800000 */
.L_x_11647:
        /* <DEDUP_REMOVED lines=10> */
[----:B------:R-:W-:Y:S01]  /*ca90*/  HFMA2.MMA R3, -RZ, RZ, 0, 5.9604644775390625e-08 ;  /* 0x00000001ff037435 */ /* 0x000fe200000001ff */
[----:B0-----:R-:W-:Y:S02]  /*caa0*/  LOP3.LUT R29, R8, 0x3, RZ, 0xc0, !PT ;  /* 0x00000003081d7812 */ /* 0x001fe400078ec0ff */
[----:B------:R-:W-:Y:S02]  /*cab0*/  ISETP.GE.U32.AND P0, PT, R2, 0x3, PT ;  /* 0x000000030200780c */ /* 0x000fe40003f06070 */
[----:B-1----:R-:W-:-:S11]  /*cac0*/  MOV R10, R12 ;  /* 0x0000000c000a7202 */ /* 0x002fd60000000f00 */
[----:B------:R-:W-:Y:S05]  /*cad0*/  @!P0 BRA `(.L_x_11657) ;  /* 0x0000000000e88947 */ /* 0x000fea0003800000 */
[----:B------:R-:W-:Y:S01]  /*cae0*/  BSSY B2, `(.L_x_11658) ;  /* 0x0000038000027945 */ /* 0x000fe20003800000 */
[----:B---3--:R-:W-:Y:S02]  /*caf0*/  IADD3 R15, R8, -R29, RZ ;  /* 0x8000001d080f7210 */ /* 0x008fe40007ffe0ff */
[----:B------:R-:W-:Y:S02]  /*cb00*/  MOV R17, RZ ;  /* 0x000000ff00117202 */ /* 0x000fe40000000f00 */
[----:B------:R-:W-:-:S07]  /*cb10*/  MOV R10, R12 ;  /* 0x0000000c000a7202 */ /* 0x000fce0000000f00 */
.L_x_11659:
[C---:B0-----:R-:W-:Y:S02]  /*cb20*/  IADD3 R2, R13.reuse, -0x1, RZ ;  /* 0xffffffff0d027810 */ /* 0x041fe40007ffe0ff */
[C---:B------:R-:W-:Y:S02]  /*cb30*/  LOP3.LUT R4, R13.reuse, 0x1f, RZ, 0xc0, !PT ;  /* 0x0000001f0d047812 */ /* 0x040fe400078ec0ff */
[C---:B------:R-:W-:Y:S02]  /*cb40*/  IADD3 R3, R13.reuse, 0x1d, RZ ;  /* 0x0000001d0d037810 */ /* 0x040fe40007ffe0ff */
[----:B------:R-:W-:Y:S02]  /*cb50*/  IADD3 R13, R13, 0x1e, RZ ;  /* 0x0000001e0d0d7810 */ /* 0x000fe40007ffe0ff */
[----:B------:R-:W-:Y:S01]  /*cb60*/  LOP3.LUT R5, R2, 0x1f, RZ, 0xc0, !PT ;  /* 0x0000001f02057812 */ /* 0x000fe200078ec0ff */
[----:B------:R-:W-:Y:S01]  /*cb70*/  IMAD R2, R35, 0x21, R10 ;  /* 0x0000002123027824 */ /* 0x000fe200078e020a */
[----:B------:R-:W-:-:S02]  /*cb80*/  LOP3.LUT R13, R13, 0x1f, RZ, 0xc0, !PT ;  /* 0x0000001f0d0d7812 */ /* 0x000fc400078ec0ff */
[-C--:B------:R-:W-:Y:S02]  /*cb90*/  ISETP.GE.U32.AND P3, PT, R4, R11.reuse, PT ;  /* 0x0000000b0400720c */ /* 0x080fe40003f66070 */
[-C--:B------:R-:W-:Y:S02]  /*cba0*/  ISETP.GE.U32.AND P2, PT, R5, R11.reuse, PT ;  /* 0x0000000b0500720c */ /* 0x080fe40003f46070 */
[----:B------:R-:W-:Y:S02]  /*cbb0*/  ISETP.GE.U32.AND P1, PT, R13, R11, PT ;  /* 0x0000000b0d00720c */ /* 0x000fe40003f26070 */
[----:B------:R-:W-:Y:S02]  /*cbc0*/  LEA R6, R2, UR4, 0x2 ;  /* 0x0000000402067c11 */ /* 0x000fe4000f8e10ff */
[----:B------:R-:W-:Y:S02]  /*cbd0*/  LOP3.LUT R28, R3, 0x1f, RZ, 0xc0, !PT ;  /* 0x0000001f031c7812 */ /* 0x000fe400078ec0ff */
[----:B------:R-:W-:-:S02]  /*cbe0*/  IADD3 R15, R15, -0x4, RZ ;  /* 0xfffffffc0f0f7810 */ /* 0x000fc40007ffe0ff */
[----:B------:R-:W-:Y:S01]  /*cbf0*/  ISETP.GE.U32.AND P0, PT, R28, R11, PT ;  /* 0x0000000b1c00720c */ /* 0x000fe20003f06070 */
[----:B------:R-:W0:Y:S01]  /*cc00*/  @!P3 LDS R21, [R6] ;  /* 0x000000000615b984 */ /* 0x000e220000000800 */
[----:B------:R-:W-:Y:S02]  /*cc10*/  @!P3 IADD3 R3, P4, R4, R20, RZ ;  /* 0x000000140403b210 */ /* 0x000fe40007f9e0ff */
[----:B------:R-:W-:Y:S01]  /*cc20*/  IADD3 R20, P5, R20, UR6, RZ ;  /* 0x0000000614147c10 */ /* 0x000fe2000ffbe0ff */
[----:B------:R-:W1:Y:S01]  /*cc30*/  @!P2 LDS R23, [R6+0x4] ;  /* 0x000004000617a984 */ /* 0x000e620000000800 */
[----:B------:R-:W-:Y:S02]  /*cc40*/  @!P3 IADD3.X R4, RZ, R0, RZ, P4, !PT ;  /* 0x00000000ff04b210 */ /* 0x000fe400027fe4ff */
[----:B------:R-:W-:Y:S01]  /*cc50*/  @!P3 LEA R2, P4, R3, R18, 0x2 ;  /* 0x000000120302b211 */ /* 0x000fe200078810ff */
[----:B------:R-:W2:Y:S01]  /*cc60*/  @!P1 LDS R25, [R6+0x8] ;  /* 0x0000080006199984 */ /* 0x000ea20000000800 */
[----:B------:R-:W-:-:S02]  /*cc70*/  IADD3.X R7, R0, UR7, RZ, P5, !PT ;  /* 0x0000000700077c10 */ /* 0x000fc4000affe4ff */
[----:B------:R-:W-:Y:S01]  /*cc80*/  @!P2 IADD3 R5, P5, R5, R20, RZ ;  /* 0x000000140505a210 */ /* 0x000fe20007fbe0ff */
[----:B------:R3:W4:Y:S01]  /*cc90*/  @!P0 LDS R27, [R6+0xc] ;  /* 0x00000c00061b8984 */ /* 0x0007220000000800 */
[----:B------:R-:W-:Y:S02]  /*cca0*/  @!P3 LEA.HI.X R3, R3, R14, R4, 0x2, P4 ;  /* 0x0000000e0303b211 */ /* 0x000fe400020f1404 */
[----:B------:R-:W-:Y:S02]  /*ccb0*/  IADD3 R20, P6, R20, UR6, RZ ;  /* 0x0000000614147c10 */ /* 0x000fe4000ffde0ff */
[----:B------:R-:W-:Y:S02]  /*ccc0*/  @!P2 IADD3.X R0, RZ, R7, RZ, P5, !PT ;  /* 0x00000007ff00a210 */ /* 0x000fe40002ffe4ff */
[----:B------:R-:W-:Y:S02]  /*ccd0*/  @!P2 LEA R4, P4, R5, R18, 0x2 ;  /* 0x000000120504a211 */ /* 0x000fe400078810ff */
[----:B------:R-:W-:-:S02]  /*cce0*/  IADD3.X R10, R7, UR7, RZ, P6, !PT ;  /* 0x00000007070a7c10 */ /* 0x000fc4000b7fe4ff */
[----:B------:R-:W-:Y:S02]  /*ccf0*/  IADD3 R24, P5, R20, UR6, RZ ;  /* 0x0000000614187c10 */ /* 0x000fe4000ffbe0ff */
[----:B------:R-:W-:Y:S02]  /*cd00*/  @!P2 LEA.HI.X R5, R5, R14, R0, 0x2, P4 ;  /* 0x0000000e0505a211 */ /* 0x000fe400020f1400 */
[----:B------:R-:W-:Y:S01]  /*cd10*/  @!P1 IADD3 R7, P4, R13, R20, RZ ;  /* 0x000000140d079210 */ /* 0x000fe20007f9e0ff */
[----:B------:R-:W-:Y:S01]  /*cd20*/  VIADD R13, R28, 0x1f ;  /* 0x0000001f1c0d7836 */ /* 0x000fe20000000000 */
[----:B------:R-:W-:Y:S02]  /*cd30*/  IADD3.X R26, R10, UR7, RZ, P5, !PT ;  /* 0x000000070a1a7c10 */ /* 0x000fe4000affe4ff */
[----:B------:R-:W-:Y:S02]  /*cd40*/  @!P1 IADD3.X R10, RZ, R10, RZ, P4, !PT ;  /* 0x0000000aff0a9210 */ /* 0x000fe400027fe4ff */
[----:B---3--:R-:W-:-:S02]  /*cd50*/  @!P1 LEA R6, P4, R7, R18, 0x2 ;  /* 0x0000001207069211 */ /* 0x008fc400078810ff */
[----:B------:R-:W-:Y:S02]  /*cd60*/  @!P0 IADD3 R9, P5, R28, R24, RZ ;  /* 0x000000181c098210 */ /* 0x000fe40007fbe0ff */
[----:B------:R-:W-:Y:S02]  /*cd70*/  @!P1 LEA.HI.X R7, R7, R14, R10, 0x2, P4 ;  /* 0x0000000e07079211 */ /* 0x000fe400020f140a */
[----:B------:R-:W-:Y:S01]  /*cd80*/  @!P0 IADD3.X R0, RZ, R26, RZ, P5, !PT ;  /* 0x0000001aff008210 */ /* 0x000fe20002ffe4ff */
[----:B0-----:R0:W-:Y:S01]  /*cd90*/  @!P3 STG.E desc[UR10][R2.64], R21 ;  /* 0x000000150200b986 */ /* 0x0011e2000c10190a */
[C---:B------:R-:W-:Y:S02]  /*cda0*/  @!P0 LEA R8, P5, R9.reuse, R18, 0x2 ;  /* 0x0000001209088211 */ /* 0x040fe400078a10ff */
[----:B------:R-:W-:Y:S01]  /*cdb0*/  MOV R16, R17 ;  /* 0x0000001100107202 */ /* 0x000fe20000000f00 */
[----:B-1----:R0:W-:Y:S01]  /*cdc0*/  @!P2 STG.E desc[UR10][R4.64], R23 ;  /* 0x000000170400a986 */ /* 0x0021e2000c10190a */
[----:B------:R-:W-:-:S02]  /*cdd0*/  @!P0 LEA.HI.X R9, R9, R14, R0, 0x2, P5 ;  /* 0x0000000e09098211 */ /* 0x000fc400028f1400 */
[----:B------:R-:W-:Y:S01]  /*cde0*/  IADD3 R17, R17, 0x4, RZ ;  /* 0x0000000411117810 */ /* 0x000fe20007ffe0ff */
        /* <DEDUP_REMOVED lines=8> */
.L_x_11658:
[----:B0-----:R-:W-:-:S07]  /*ce70*/  IADD3 R3, R16, 0x5, RZ ;  /* 0x0000000510037810 */ /* 0x001fce0007ffe0ff */
.L_x_11657:
[----:B------:R-:W-:Y:S05]  /*ce80*/  BSYNC B1 ;  /* 0x0000000000017941 */ /* 0x000fea0003800000 */
.L_x_11656:
[----:B------:R-:W-:-:S13]  /*ce90*/  ISETP.NE.AND P0, PT, R29, RZ, PT ;  /* 0x000000ff1d00720c */ /* 0x000fda0003f05270 */
[----:B------:R-:W-:Y:S05]  /*cea0*/  @!P0 BRA `(.L_x_11655) ;  /* 0x0000000000a08947 */ /* 0x000fea0003800000 */
[----:B------:R-:W-:Y:S01]  /*ceb0*/  LOP3.LUT R2, R13, 0x1f, RZ, 0xc0, !PT ;  /* 0x0000001f0d027812 */ /* 0x000fe200078ec0ff */
[----:B------:R-:W-:Y:S01]  /*cec0*/  BSSY B1, `(.L_x_11660) ;  /* 0x000000e000017945 */ /* 0x000fe20003800000 */
[----:B------:R-:W-:Y:S02]  /*ced0*/  ISETP.NE.AND P1, PT, R29, 0x1, PT ;  /* 0x000000011d00780c */ /* 0x000fe40003f25270 */
[----:B------:R-:W-:Y:S02]  /*cee0*/  ISETP.GE.U32.AND P0, PT, R2, R11, PT ;  /* 0x0000000b0200720c */ /* 0x000fe40003f06070 */
[----:B---3--:R-:W-:Y:S02]  /*cef0*/  IADD3 R6, P2, R20, UR6, RZ ;  /* 0x0000000614067c10 */ /* 0x008fe4000ff5e0ff */
        /* <DEDUP_REMOVED lines=10> */
.L_x_11661:
[----:B------:R-:W-:Y:S05]  /*cfa0*/  BSYNC B1 ;  /* 0x0000000000017941 */ /* 0x000fea0003800000 */
.L_x_11660:
[----:B------:R-:W-:Y:S01]  /*cfb0*/  IADD3.X R4, R0, UR7, RZ, P2, !PT ;  /* 0x0000000700047c10 */ /* 0x000fe200097fe4ff */
[----:B------:R-:W-:Y:S06]  /*cfc0*/  @!P1 BRA `(.L_x_11655) ;  /* 0x0000000000589947 */ /* 0x000fec0003800000 */
[----:B------:R-:W-:Y:S01]  /*cfd0*/  IADD3 R0, R13, -0x1, RZ ;  /* 0xffffffff0d007810 */ /* 0x000fe20007ffe0ff */
        /* <DEDUP_REMOVED lines=21> */
.L_x_11655:
[----:B------:R-:W-:Y:S05]  /*d130*/  BSYNC B0 ;  /* 0x0000000000007941 */ /* 0x000fea0003800000 */
.L_x_11654:
[----:B------:R-:W-:Y:S01]  /*d140*/  ULDC.64 UR4, c[0x0][0x238] ;  /* 0x00008e0000047ab9 */ /* 0x000fe20000000a00 */
[----:B------:R-:W-:Y:S01]  /*d150*/  BAR.SYNC.DEFER_BLOCKING 0x0 ;  /* 0x0000000000007b1d */ /* 0x000fe20000010000 */
[----:B------:R-:W-:-:S04]  /*d160*/  ISETP.NE.U32.AND P0, PT, RZ, UR4, PT ;  /* 0x00000004ff007c0c */ /* 0x000fc8000bf05070 */
[----:B------:R-:W-:-:S13]  /*d170*/  ISETP.NE.AND.EX P0, PT, RZ, UR5, PT, P0 ;  /* 0x00000005ff007c0c */ /* 0x000fda000bf05300 */
[----:B------:R-:W-:Y:S05]  /*d180*/  @!P0 BRA `(.L_x_11662) ;  /* 0x0000000000bc8947 */ /* 0x000fea0003800000 */
[----:B0-2-4-:R-:W0:Y:S01]  /*d190*/  SHFL.DOWN PT, R3, R22, 0x10, 0x1f ;  /* 0x0a001f0016037f89 */ /* 0x015e2200000e0000 */
[----:B------:R-:W-:Y:S01]  /*d1a0*/  BSSY B0, `(.L_x_11663) ;  /* 0x0000027000007945 */ /* 0x000fe20003800000 */
[----:B-1-3--:R-:W1:Y:S01]  /*d1b0*/  S2R R6, SR_TID.X ;  /* 0x0000000000067919 */ /* 0x00ae620000002100 */
[----:B0-----:R-:W-:-:S05]  /*d1c0*/  FMNMX R3, R22, R3, !PT ;  /* 0x0000000316037209 */ /* 0x001fca0007800000 */
[----:B------:R-:W0:Y:S01]  /*d1d0*/  SHFL.DOWN PT, R0, R3, 0x8, 0x1f ;  /* 0x09001f0003007f89 */ /* 0x000e2200000e0000 */
[----:B-1----:R-:W-:-:S13]  /*d1e0*/  LOP3.LUT P0, RZ, R6, 0x1f, RZ, 0xc0, !PT ;  /* 0x0000001f06ff7812 */ /* 0x002fda000780c0ff */
[----:B------:R-:W1:Y:S01]  /*d1f0*/  @!P0 S2R R9, SR_CgaCtaId ;  /* 0x0000000000098919 */ /* 0x000e620000008800 */
[----:B------:R-:W-:Y:S02]  /*d200*/  @!P0 MOV R4, 0x400 ;  /* 0x0000040000048802 */ /* 0x000fe40000000f00 */
[----:B0-----:R-:W-:Y:S02]  /*d210*/  FMNMX R0, R3, R0, !PT ;  /* 0x0000000003007209 */ /* 0x001fe40007800000 */
[----:B------:R-:W-:-:S03]  /*d220*/  @!P0 SHF.R.U32.HI R3, RZ, 0x3, R6 ;  /* 0x00000003ff038819 */ /* 0x000fc60000011606 */
[----:B------:R-:W0:Y:S01]  /*d230*/  SHFL.DOWN PT, R5, R0, 0x4, 0x1f ;  /* 0x08801f0000057f89 */ /* 0x000e2200000e0000 */
[----:B------:R-:W-:Y:S02]  /*d240*/  @!P0 LOP3.LUT R3, R3, 0x1ffffffc, RZ, 0xc0, !PT ;  /* 0x1ffffffc03038812 */ /* 0x000fe400078ec0ff */
[----:B-1----:R-:W-:Y:S02]  /*d250*/  @!P0 LEA R4, R9, R4, 0x18 ;  /* 0x0000000409048211 */ /* 0x002fe400078ec0ff */
[----:B0-----:R-:W-:Y:S02]  /*d260*/  FMNMX R5, R0, R5, !PT ;  /* 0x0000000500057209 */ /* 0x001fe40007800000 */
[----:B------:R-:W-:Y:S02]  /*d270*/  @!P0 IADD3 R3, R3, R4, RZ ;  /* 0x0000000403038210 */ /* 0x000fe40007ffe0ff */
        /* <DEDUP_REMOVED lines=24> */
.L_x_11672:
[----:B-1----:R-:W-:-:S07]  /*d400*/  FMNMX R5, R2, R5, !PT ;  /* 0x0000000502057209 */ /* 0x002fce0007800000 */
.L_x_11664:
[----:B------:R-:W-:Y:S05]  /*d410*/  BSYNC B0 ;  /* 0x0000000000007941 */ /* 0x000fea0003800000 */
.L_x_11663:
[----:B------:R-:W-:Y:S01]  /*d420*/  ISETP.NE.AND P0, PT, R6, RZ, PT ;  /* 0x000000ff0600720c */ /* 0x000fe20003f05270 */
[----:B------:R-:W-:-:S12]  /*d430*/  BSSY B0, `(.L_x_11662) ;  /* 0x0000004000007945 */ /* 0x000fd80003800000 */
[----:B------:R-:W-:Y:S05]  /*d440*/  @P0 BRA `(.L_x_11666) ;  /* 0x0000000000080947 */ /* 0x000fea0003800000 */
[----:B0-----:R-:W0:Y:S02]  /*d450*/  LDC.64 R2, c[0x0][0x238] ;  /* 0x00008e00ff027b82 */ /* 0x001e240000000a00 */
[----:B0-----:R1:W-:Y:S02]  /*d460*/  REDG.E.MAX.S32.STRONG.GPU desc[UR10][R2.64], R5 ;  /* 0x000000050200798e */ /* 0x0013e4000d10e38a */
.L_x_11666:
[----:B------:R-:W-:Y:S05]  /*d470*/  BSYNC B0 ;  /* 0x0000000000007941 */ /* 0x000fea0003800000 */
.L_x_11662:
[----:B------:R-:W5:Y:S01]  /*d480*/  S2R R0, SR_TID.X ;  /* 0x0000000000007919 */ /* 0x000f620000002100 */
        /* <DEDUP_REMOVED lines=13> */
[----:B01-34-:R-:W-:Y:S05]  /*d560*/  CALL.REL.NOINC `($__internal_261_$__cuda_sm20_rcp_rn_f32_slowpath) ;  /* 0x0000000400887944 */ /* 0x01bfea0003c00000 */
[----:B------:R-:W-:Y:S05]  /*d570*/  BRA `(.L_x_11668) ;  /* 0x0000000000147947 */ /* 0x000fea0003800000 */
.L_x_11667:
[----:B01-3--:R-:W0:Y:S01]  /*d580*/  MUFU.RCP R5, UR14 ;  /* 0x0000000e00057d08 */ /* 0x00be220008001000 */
[----:B------:R-:W-:-:S05]  /*d590*/  MOV R0, UR14 ;  /* 0x0000000e00007c02 */ /* 0x000fca0008000f00 */
[----:B0-----:R-:W-:-:S04]  /*d5a0*/  FFMA R0, R5, R0, -1 ;  /* 0xbf80000005007423 */ /* 0x001fc80000000000 */
[----:B------:R-:W-:-:S04]  /*d5b0*/  FADD.FTZ R0, -R0, -RZ ;  /* 0x800000ff00007221 */ /* 0x000fc80000010100 */
[----:B------:R-:W-:-:S07]  /*d5c0*/  FFMA R5, R5, R0, R5 ;  /* 0x0000000005057223 */ /* 0x000fce0000000005 */
.L_x_11668:
[----:B--2-4-:R-:W0:Y:S02]  /*d5d0*/  LDC.64 R2, c[0x0][0x240] ;  /* 0x00009000ff027b82 */ /* 0x014e240000000a00 */
[----:B0-----:R-:W-:Y:S01]  /*d5e0*/  STG.E desc[UR10][R2.64], R5 ;  /* 0x0000000502007986 */ /* 0x001fe2000c10190a */
[----:B------:R-:W-:Y:S05]  /*d5f0*/  EXIT ;  /* 0x000000000000794d */ /* 0x000fea0003800000 */
.L_x_11665:
[----:B------:R-:W-:Y:S01]  /*d600*/  HFMA2.MMA R7, -RZ, RZ, 0, 2.384185791015625e-07 ;  /* 0x00000004ff077435 */ /* 0x000fe200000001ff */
[----:B------:R-:W-:Y:S02]  /*d610*/  MOV R9, 0x1f ;  /* 0x0000001f00097802 */ /* 0x000fe40000000f00 */
[----:B------:R-:W-:-:S08]  /*d620*/  MOV R4, 0xffffffff ;  /* 0xffffffff00047802 */ /* 0x000fd00000000f00 */
[----:B01----:R-:W-:Y:S05]  /*d630*/  WARPSYNC.COLLECTIVE R4, `(.L_x_11669) ;  /* 0x0000000004087348 */ /* 0x003fea0003c00000 */
[----:B-1----:R1:W2:Y:S02]  /*d640*/  SHFL.DOWN P0, R5, R0, R7, R9 ;  /* 0x0800000700057389 */ /* 0x0022a40000000009 */
[----:B012---:R-:W-:Y:S01]  /*d650*/  ENDCOLLECTIVE ;  /* 0x000000000000791b */ /* 0x007fe20003800000 */
.L_x_11669:
[----:B------:R-:W-:Y:S01]  /*d660*/  HFMA2.MMA R7, -RZ, RZ, 0, 1.1920928955078125e-07 ;  /* 0x00000002ff077435 */ /* 0x000fe200000001ff */
[----:B------:R-:W-:-:S04]  /*d670*/  MOV R3, R5 ;  /* 0x0000000500037202 */ /* 0x000fc80000000f00 */
[----:B------:R-:W-:-:S04]  /*d680*/  FMNMX R3, R3, R0, !PT ;  /* 0x0000000003037209 */ /* 0x000fc80007800000 */
[----:B------:R-:W-:-:S07]  /*d690*/  MOV R0, R3 ;  /* 0x0000000300007202 */ /* 0x000fce0000000f00 */
[----:B------:R-:W-:Y:S05]  /*d6a0*/  WARPSYNC.COLLECTIVE R4, `(.L_x_11670) ;  /* 0x0000000004087348 */ /* 0x000fea0003c00000 */
[----:B------:R0:W1:Y:S02]  /*d6b0*/  SHFL.DOWN P0, R5, R0, R7, R9 ;  /* 0x0800000700057389 */ /* 0x0000640000000009 */
[----:B01----:R-:W-:Y:S01]  /*d6c0*/  ENDCOLLECTIVE ;  /* 0x000000000000791b */ /* 0x003fe20003800000 */
.L_x_11670:
[----:B------:R-:W-:Y:S01]  /*d6d0*/  HFMA2.MMA R7, -RZ, RZ, 0, 5.9604644775390625e-08 ;  /* 0x00000001ff077435 */ /* 0x000fe200000001ff */
[----:B------:R-:W-:-:S04]  /*d6e0*/  MOV R2, R5 ;  /* 0x0000000500027202 */ /* 0x000fc80000000f00 */
[----:B------:R-:W-:-:S04]  /*d6f0*/  FMNMX R2, R3, R2, !PT ;  /* 0x0000000203027209 */ /* 0x000fc80007800000 */
[----:B------:R-:W-:-:S07]  /*d700*/  MOV R0, R2 ;  /* 0x0000000200007202 */ /* 0x000fce0000000f00 */
[----:B------:R-:W-:Y:S05]  /*d710*/  WARPSYNC.COLLECTIVE R4, `(.L_x_11671) ;  /* 0x0000000004087348 */ /* 0x000fea0003c00000 */
[----:B------:R0:W1:Y:S02]  /*d720*/  SHFL.DOWN P0, R5, R0, R7, R9 ;  /* 0x0800000700057389 */ /* 0x0000640000000009 */
[----:B01----:R-:W-:Y:S01]  /*d730*/  ENDCOLLECTIVE ;  /* 0x000000000000791b */ /* 0x003fe20003800000 */
.L_x_11671:
[----:B------:R-:W-:Y:S05]  /*d740*/  BRA `(.L_x_11672) ;  /* 0xfffffffc002c7947 */ /* 0x000fea000383ffff */
        .weak           $__internal_260_$__cuda_sm20_div_u64
        .type           $__internal_260_$__cuda_sm20_div_u64,@function
        .size           $__internal_260_$__cuda_sm20_div_u64,($__internal_261_$__cuda_sm20_rcp_rn_f32_slowpath - $__internal_260_$__cuda_sm20_div_u64)
$__internal_260_$__cuda_sm20_div_u64:
        /* <DEDUP_REMOVED lines=67> */
[----:B------:R-:W-:Y:S06]  /*db80*/  RET.REL.NODEC R6 `(_ZN18transformer_engine6detail43dgated_act_cast_transpose_kernel_notalignedILi2ELi4Ef6__half13__nv_fp8_e4m3NS_5EmptyEXadL_ZNS_5dgeluIffEET_T0_RKS4_EEXadL_ZNS_4geluIffEES6_S7_S9_EEEEvPKT2_SD_PT3_SF_PKT1_PSG_SJ_mmm) ;  /* 0xffffff24061c7950 */ /* 0x000fec0003c3ffff */
        .weak           $__internal_261_$__cuda_sm20_rcp_rn_f32_slowpath
        .type           $__internal_261_$__cuda_sm20_rcp_rn_f32_slowpath,@function
        .size           $__internal_261_$__cuda_sm20_rcp_rn_f32_slowpath,(.L_x_34746 - $__internal_261_$__cuda_sm20_rcp_rn_f32_slowpath)
$__internal_261_$__cuda_sm20_rcp_rn_f32_slowpath:
[----:B------:R-:W-:-:S04]  /*db90*/  SHF.L.U32 R2, R0, 0x1, RZ ;  /* 0x0000000100027819 */ /* 0x000fc800000006ff */
        /* <DEDUP_REMOVED lines=14> */
.L_x_11673:
        /* <DEDUP_REMOVED lines=33> */
.L_x_11675:
[----:B------:R2:W3:Y:S02]  /*de90*/  MUFU.RCP R2, R0 ;  /* 0x0000000000027308 */ /* 0x0004e40000001000 */
.L_x_11674:
[----:B------:R-:W-:Y:S01]  /*dea0*/  HFMA2.MMA R3, -RZ, RZ, 0, 0 ;  /* 0x00000000ff037435 */ /* 0x000fe200000001ff */
[----:B-1-3--:R-:W-:Y:S02]  /*deb0*/  MOV R5, R2 ;  /* 0x0000000200057202 */ /* 0x00afe40000000f00 */
[----:B------:R-:W-:-:S04]  /*dec0*/  MOV R2, R7 ;  /* 0x0000000700027202 */ /* 0x000fc80000000f00 */
[----:B0-2---:R-:W-:Y:S05]  /*ded0*/  RET.REL.NODEC R2 `(_ZN18transformer_engine6detail43dgated_act_cast_transpose_kernel_notalignedILi2ELi4Ef6__half13__nv_fp8_e4m3NS_5EmptyEXadL_ZNS_5dgeluIffEET_T0_RKS4_EEXadL_ZNS_4geluIffEES6_S7_S9_EEEEvPKT2_SD_PT3_SF_PKT1_PSG_SJ_mmm) ;  /* 0xffffff2002487950 */ /* 0x005fea0003c3ffff */
.L_x_11676:
        /* <DEDUP_REMOVED lines=10> */
.L_x_34746:


//--------------------- .text._ZN18transformer_engine6detail32dgated_act_cast_transpose_kernelILi2ELi4Ef6__half13__nv_fp8_e4m3NS_5EmptyEXadL_ZNS_5dgeluIffEET_T0_RKS4_EEXadL_ZNS_4geluIffEES6_S7_S9_EEEEvPKT2_SD_PT3_SF_PKT1_PSG_SJ_mmm --------------------------
	.section	.text._ZN18transformer_engine6detail32dgated_act_cast_transpose_kernelILi2ELi4Ef6__half13__nv_fp8_e4m3NS_5EmptyEXadL_ZNS_5dgeluIffEET_T0_RKS4_EEXadL_ZNS_4geluIffEES6_S7_S9_EEEEvPKT2_SD_PT3_SF_PKT1_PSG_SJ_mmm,"ax",@progbits
	.align	128
        .global         _ZN18transformer_engine6detail32dgated_act_cast_transpose_kernelILi2ELi4Ef6__half13__nv_fp8_e4m3NS_5EmptyEXadL_ZNS_5dgeluIffEET_T0_RKS4_EEXadL_ZNS_4geluIffEES6_S7_S9_EEEEvPKT2_SD_PT3_SF_PKT1_PSG_SJ_mmm
        .type           _ZN18transformer_engine6detail32dgated_act_cast_transpose_kernelILi2ELi4Ef6__half13__nv_fp8_e4m3NS_5EmptyEXadL_ZNS_5dgeluIffEET_T0_RKS4_EEXadL_ZNS_4geluIffEES6_S7_S9_EEEEvPKT2_SD_PT3_SF_PKT1_PSG_SJ_mmm,@function
        .size           _ZN18transformer_engine6detail32dgated_act_cast_transpose_kernelILi2ELi4Ef6__half13__nv_fp8_e4m3NS_5EmptyEXadL_ZNS_5dgeluIffEET_T0_RKS4_EEXadL_ZNS_4geluIffEES6_S7_S9_EEEEvPKT2_SD_PT3_SF_PKT1_PSG_SJ_mmm,(.L_x_34748 - _ZN18transformer_engine6detail32dgated_act_cast_transpose_kernelILi2ELi4Ef6__half13__nv_fp8_e4m3NS_5EmptyEXadL_ZNS_5dgeluIffEET_T0_RKS4_EEXadL_ZNS_4geluIffEES6_S7_S9_EEEEvPKT2_SD_PT3_SF_PKT1_PSG_SJ_mmm)
        .other          _ZN18transformer_engine6detail32dgated_act_cast_transpose_kernelILi2ELi4Ef6__half13__nv_fp8_e4m3NS_5EmptyEXadL_ZNS_5dgeluIffEET_T0_RKS4_EEXadL_ZNS_4geluIffEES6_S7_S9_EEEEvPKT2_SD_PT3_SF_PKT1_PSG_SJ_mmm,@"STO_CUDA_ENTRY STV_DEFAULT"
_ZN18transformer_engine6detail32dgated_act_cast_transpose_kernelILi2ELi4Ef6__half13__nv_fp8_e4m3NS_5EmptyEXadL_ZNS_5dgeluIffEET_T0_RKS4_EEXadL_ZNS_4geluIffEES6_S7_S9_EEEEvPKT2_SD_PT3_SF_PKT1_PSG_SJ_mmm:
.text._ZN18transformer_engine6detail32dgated_act_cast_transpose_kernelILi2ELi4Ef6__half13__nv_fp8_e4m3NS_5EmptyEXadL_ZNS_5dgeluIffEET_T0_RKS4_EEXadL_ZNS_4geluIffEES6_S7_S9_EEEEvPKT2_SD_PT3_SF_PKT1_PSG_SJ_mmm:
        /* <DEDUP_REMOVED lines=18> */
[----:B------:R-:W-:Y:S05]  /*0120*/  CALL.REL.NOINC `($__internal_262_$__cuda_sm20_div_u64) ;  /* 0x000000a800a47944 */ /* 0x000fea0003c00000 */
        /* <DEDUP_REMOVED lines=9> */
.L_x_11677:
[----:B------:R-:W0:Y:S01]  /*01c0*/  I2F.U32.RP R2, R3 ;  /* 0x0000000300027306 */ /* 0x000e220000209000 */
[----:B------:R-:W-:Y:S01]  /*01d0*/  ISETP.NE.U32.AND P2, PT, R3, RZ, PT ;  /* 0x000000ff0300720c */ /* 0x000fe20003f45070 */
[----:B------:R-:W-:-:S06]  /*01e0*/  HFMA2.MMA R29, -RZ, RZ, 0, 0 ;  /* 0x00000000ff1d7435 */ /* 0x000fcc00000001ff */
[----:B0-----:R-:W0:Y:S02]  /*01f0*/  MUFU.RCP R2, R2 ;  /* 0x0000000200027308 */ /* 0x001e240000001000 */
[----:B0-----:R-:W-:Y:S02]  /*0200*/  IADD3 R8, R2, 0xffffffe, RZ ;  /* 0x0ffffffe02087810 */ /* 0x001fe40007ffe0ff */
[----:B------:R-:W-:-:S04]  /*0210*/  MOV R2, RZ ;  /* 0x000000ff00027202 */ /* 0x000fc80000000f00 */
        /* <DEDUP_REMOVED lines=16> */
.L_x_11678:
[----:B------:R-:W-:Y:S01]  /*0320*/  ULDC.64 UR16, c[0x0][0x248] ;  /* 0x0000920000107ab9 */ /* 0x000fe20000000a00 */
[----:B------:R-:W-:Y:S01]  /*0330*/  SHF.L.U32 R21, R7, 0x2, RZ ;  /* 0x0000000207157819 */ /* 0x000fe200000006ff */
[----:B------:R-:W-:Y:S01]  /*0340*/  IMAD R9, R29, UR16, RZ ;  /* 0x000000101d097c24 */ /* 0x000fe2000f8e02ff */
[----:B------:R-:W-:Y:S01]  /*0350*/  SHF.L.U32 R15, R7, 0x4, RZ ;  /* 0x00000004070f7819 */ /* 0x000fe200000006ff */
[C---:B------:R-:W-:Y:S01]  /*0360*/  IMAD.WIDE.U32 R4, R28.reuse, UR16, RZ ;  /* 0x000000101c047c25 */ /* 0x040fe2000f8e00ff */
[----:B------:R-:W-:Y:S01]  /*0370*/  IADD3 R6, -R21, R24, RZ ;  /* 0x0000001815067210 */ /* 0x000fe20007ffe1ff */
[----:B------:R-:W-:Y:S01]  /*0380*/  ULOP3.LUT UR5, UR17, 0x7fffffff, URZ, 0xc0, !UPT ;  /* 0x7fffffff11057892 */ /* 0x000fe2000f8ec03f */
[----:B------:R-:W-:Y:S01]  /*0390*/  LOP3.LUT R15, R15, 0x70, RZ, 0xc0, !PT ;  /* 0x000000700f0f7812 */ /* 0x000fe200078ec0ff */
[----:B------:R-:W-:Y:S01]  /*03a0*/  IMAD R9, R28, UR17, R9 ;  /* 0x000000111c097c24 */ /* 0x000fe2000f8e0209 */
[C---:B------:R-:W-:Y:S01]  /*03b0*/  SHF.L.U32 R8, R4.reuse, 0x2, RZ ;  /* 0x0000000204087819 */ /* 0x040fe200000006ff */
[----:B------:R-:W-:Y:S01]  /*03c0*/  ULDC.64 UR6, c[0x0][0x218] ;  /* 0x0000860000067ab9 */ /* 0x000fe20000000a00 */
[----:B------:R-:W-:Y:S01]  /*03d0*/  MOV R11, UR16 ;  /* 0x00000010000b7c02 */ /* 0x000fe20008000f00 */
[----:B------:R-:W-:Y:S01]  /*03e0*/  IMAD R27, R15, UR5, RZ ;  /* 0x000000050f1b7c24 */ /* 0x000fe2000f8e02ff */
[----:B------:R-:W-:Y:S01]  /*03f0*/  IADD3 R9, R5, R9, RZ ;  /* 0x0000000905097210 */ /* 0x000fe20007ffe0ff */
[----:B------:R-:W-:Y:S01]  /*0400*/  ULDC.64 UR8, c[0x0][0x208] ;  /* 0x0000820000087ab9 */ /* 0x000fe20000000a00 */
[----:B------:R-:W-:Y:S01]  /*0410*/  MOV R5, RZ ;  /* 0x000000ff00057202 */ /* 0x000fe20000000f00 */
[----:B------:R-:W-:Y:S01]  /*0420*/  ULDC.64 UR14, c[0x0][0x210] ;  /* 0x00008400000e7ab9 */ /* 0x000fe20000000a00 */
[----:B------:R-:W-:-:S02]  /*0430*/  SHF.L.U64.HI R9, R4, 0x2, R9 ;  /* 0x0000000204097819 */ /* 0x000fc40000010209 */
[----:B------:R-:W-:Y:S02]  /*0440*/  LOP3.LUT R4, R6, 0x1f, RZ, 0xc0, !PT ;  /* 0x0000001f06047812 */ /* 0x000fe400078ec0ff */
[----:B------:R-:W-:-:S03]  /*0450*/  LEA R7, P0, R3, R8, 0x1 ;  /* 0x0000000803077211 */ /* 0x000fc600078008ff */
[----:B------:R-:W-:Y:S01]  /*0460*/  IMAD.WIDE.U32 R22, R15, UR16, R4 ;  /* 0x000000100f167c25 */ /* 0x000fe2000f8e0004 */
[----:B------:R-:W-:Y:S02]  /*0470*/  IADD3 R13, P1, R7, R8, RZ ;  /* 0x00000008070d7210 */ /* 0x000fe40007f3e0ff */
[-C--:B------:R-:W-:Y:S02]  /*0480*/  LEA.HI.X R12, R3, R9.reuse, R2, 0x1, P0 ;  /* 0x00000009030c7211 */ /* 0x080fe400000f0c02 */
[----:B------:R-:W-:Y:S02]  /*0490*/  LEA R14, P0, R13, UR6, 0x6 ;  /* 0x000000060d0e7c11 */ /* 0x000fe4000f8030ff */
[----:B------:R-:W-:Y:S02]  /*04a0*/  IADD3.X R16, R12, R9, RZ, P1, !PT ;  /* 0x000000090c107210 */ /* 0x000fe40000ffe4ff */
[----:B------:R-:W-:Y:S02]  /*04b0*/  SHF.L.U32 R33, R22, 0x2, RZ ;  /* 0x0000000216217819 */ /* 0x000fe400000006ff */
[----:B------:R-:W-:-:S02]  /*04c0*/  IADD3 R25, R23, R27, RZ ;  /* 0x0000001b17197210 */ /* 0x000fc40007ffe0ff */
[----:B------:R-:W-:Y:S02]  /*04d0*/  LEA.HI.X R23, R13, UR7, R16, 0x6, P0 ;  /* 0x000000070d177c11 */ /* 0x000fe400080f3410 */
[----:B------:R-:W-:Y:S02]  /*04e0*/  IADD3 R18, P0, R33, R14, RZ ;  /* 0x0000000e21127210 */ /* 0x000fe40007f1e0ff */
[----:B------:R-:W-:Y:S02]  /*04f0*/  SHF.L.U64.HI R26, R22, 0x2, R25 ;  /* 0x00000002161a7819 */ /* 0x000fe40000010219 */
[----:B------:R-:W-:Y:S02]  /*0500*/  MOV R9, UR16 ;  /* 0x0000001000097c02 */ /* 0x000fe40008000f00 */
[----:B------:R-:W-:Y:S02]  /*0510*/  MOV R8, UR17 ;  /* 0x0000001100087c02 */ /* 0x000fe40008000f00 */
[----:B------:R-:W-:-:S02]  /*0520*/  LEA R10, P1, R11, R18, 0x3 ;  /* 0x000000120b0a7211 */ /* 0x000fc400078218ff */
[----:B------:R-:W-:-:S04]  /*0530*/  IADD3.X R19, R26, R23, RZ, P0, !PT ;  /* 0x000000171a137210 */ /* 0x000fc800007fe4ff */
[----:B------:R-:W-:Y:S01]  /*0540*/  LEA.HI.X R11, R9, R19, R8, 0x3, P1 ;  /* 0x00000013090b7211 */ /* 0x000fe200008f1c08 */
[----:B------:R-:W-:Y:S01]  /*0550*/  USHF.L.U32 UR6, UR16, 0x2, URZ ;  /* 0x0000000210067899 */ /* 0x000fe2000800063f */
[----:B------:R-:W2:Y:S04]  /*0560*/  LDG.E R45, desc[UR8][R18.64] ;  /* 0x00000008122d7981 */ /* 0x000ea8000c1e1900 */
[----:B------:R-:W3:Y:S01]  /*0570*/  LDG.E R36, desc[UR8][R10.64] ;  /* 0x000000080a247981 */ /* 0x000ee2000c1e1900 */
[----:B------:R-:W-:Y:S01]  /*0580*/  USHF.L.U64.HI UR11, UR16, 0x2, UR17 ;  /* 0x00000002100b7899 */ /* 0x000fe20008010211 */
[----:B------:R-:W-:-:S05]  /*0590*/  IADD3 R8, P0, R18, UR6, RZ ;  /* 0x0000000612087c10 */ /* 0x000fca000ff1e0ff */
[----:B------:R-:W-:-:S05]  /*05a0*/  IADD3.X R9, R19, UR11, RZ, P0, !PT ;  /* 0x0000000b13097c10 */ /* 0x000fca00087fe4ff */
[----:B------:R0:W4:Y:S01]  /*05b0*/  LDG.E R53, desc[UR8][R8.64] ;  /* 0x0000000808357981 */ /* 0x000122000c1e1900 */
[----:B------:R-:W-:Y:S02]  /*05c0*/  USHF.L.U32 UR12, UR16, 0x1, URZ ;  /* 0x00000001100c7899 */ /* 0x000fe4000800063f */
[----:B------:R-:W-:Y:S01]  /*05d0*/  USHF.L.U64.HI UR13, UR16, 0x1, UR17 ;  /* 0x00000001100d7899 */ /* 0x000fe20008010211 */
[C---:B------:R-:W-:Y:S01]  /*05e0*/  LEA R17, P0, R7.reuse, UR14, 0x6 ;  /* 0x0000000e07117c11 */ /* 0x040fe2000f8030ff */
[----:B------:R-:W-:Y:S02]  /*05f0*/  USHF.R.U32.HI UR4, URZ, 0x1, UR17 ;  /* 0x000000013f047899 */ /* 0x000fe40008011611 */
[----:B0-----:R-:W-:Y:S01]  /*0600*/  IADD3 R9, P1, R22, UR12, RZ ;  /* 0x0000000c16097c10 */ /* 0x001fe2000ff3e0ff */
[----:B------:R-:W-:Y:S01]  /*0610*/  USHF.R.U64 UR10, UR16, 0x1, UR17 ;  /* 0x00000001100a7899 */ /* 0x000fe20008001211 */
[----:B------:R-:W-:Y:S02]  /*0620*/  LEA.HI.X R10, R7, UR15, R12, 0x6, P0 ;  /* 0x0000000f070a7c11 */ /* 0x000fe400080f340c */
[----:B------:R-:W-:Y:S01]  /*0630*/  IMAD R48, R15, UR4, RZ ;  /* 0x000000040f307c24 */ /* 0x000fe2000f8e02ff */
[----:B------:R-:W-:Y:S01]  /*0640*/  IADD3.X R42, R25, UR13, RZ, P1, !PT ;  /* 0x0000000d192a7c10 */ /* 0x000fe20008ffe4ff */
[----:B------:R-:W-:Y:S01]  /*0650*/  USHF.L.U32 UR7, UR10, 0x2, URZ ;  /* 0x000000020a077899 */ /* 0x000fe2000800063f */
[----:B------:R-:W-:Y:S01]  /*0660*/  IADD3 R7, P1, R9, UR16, RZ ;  /* 0x0000001009077c10 */ /* 0x000fe2000ff3e0ff */
[----:B------:R-:W-:Y:S01]  /*0670*/  IMAD.WIDE.U32 R4, R15, UR10, R4 ;  /* 0x0000000a0f047c25 */ /* 0x000fe2000f8e0004 */
[----:B------:R-:W-:Y:S01]  /*0680*/  IADD3 R24, -R21, R24, RZ ;  /* 0x0000001815187210 */ /* 0x000fe20007ffe1ff */
[----:B------:R-:W-:Y:S01]  /*0690*/  ULDC.64 UR14, c[0x0][0x230] ;  /* 0x00008c00000e7ab9 */ /* 0x000fe20000000a00 */
[----:B------:R-:W-:-:S02]  /*06a0*/  IADD3.X R8, R42, UR5, RZ, P1, !PT ;  /* 0x000000052a087c10 */ /* 0x000fc40008ffe4ff */
[----:B------:R-:W-:Y:S02]  /*06b0*/  LEA R34, P1, R7, R14, 0x2 ;  /* 0x0000000e07227211 */ /* 0x000fe400078210ff */
[----:B------:R-:W-:Y:S02]  /*06c0*/  IADD3 R5, R5, R48, RZ ;  /* 0x0000003005057210 */ /* 0x000fe40007ffe0ff */
[----:B------:R-:W-:Y:S02]  /*06d0*/  LEA.HI.X R35, R7, R23, R8, 0x2, P1 ;  /* 0x0000001707237211 */ /* 0x000fe400008f1408 */
[----:B------:R-:W-:Y:S01]  /*06e0*/  LEA R38, P0, R4, R17, 0x2 ;  /* 0x0000001104267211 */ /* 0x000fe200078010ff */
[----:B------:R-:W-:Y:S01]  /*06f0*/  USHF.L.U64.HI UR4, UR10, 0x2, UR4 ;  /* 0x000000020a047899 */ /* 0x000fe20008010204 */
[C---:B------:R-:W-:Y:S01]  /*0700*/  SHF.L.U32 R21, R22.reuse, 0x1, RZ ;  /* 0x0000000116157819 */ /* 0x040fe200000006ff */
[----:B------:R-:W5:Y:S01]  /*0710*/  LDG.E R20, desc[UR8][R34.64] ;  /* 0x0000000822147981 */ /* 0x000f62000c1e1900 */
[----:B------:R-:W-:-:S02]  /*0720*/  SHF.L.U64.HI R22, R22, 0x1, R25 ;  /* 0x0000000116167819 */ /* 0x000fc40000010219 */
[----:B------:R-:W-:Y:S02]  /*0730*/  LEA.HI.X R39, R4, R10, R5, 0x2, P0 ;  /* 0x0000000a04277211 */ /* 0x000fe400000f1405 */
[----:B------:R-:W-:-:S03]  /*0740*/  IADD3 R4, P0, R38, UR7, RZ ;  /* 0x0000000726047c10 */ /* 0x000fc6000ff1e0ff */
[----:B------:R-:W5:Y:S01]  /*0750*/  LDG.E R11, desc[UR8][R38.64] ;  /* 0x00000008260b7981 */ /* 0x000f62000c1e1900 */
[----:B------:R-:W-:Y:S02]  /*0760*/  IADD3.X R5, R39, UR4, RZ, P0, !PT ;  /* 0x0000000427057c10 */ /* 0x000fe400087fe4ff */
[----:B------:R-:W-:-:S03]  /*0770*/  IADD3 R30, P0, R4, UR7, RZ ;  /* 0x00000007041e7c10 */ /* 0x000fc6000ff1e0ff */
[----:B------:R0:W5:Y:S01]  /*0780*/  LDG.E R50, desc[UR8][R4.64] ;  /* 0x0000000804327981 */ /* 0x000162000c1e1900 */
[----:B------:R-:W-:Y:S02]  /*0790*/  IADD3.X R31, R5, UR4, RZ, P0, !PT ;  /* 0x00000004051f7c10 */ /* 0x000fe400087fe4ff */
[----:B------:R-:W-:-:S03]  /*07a0*/  IADD3 R18, P0, R30, UR7, RZ ;  /* 0x000000071e127c10 */ /* 0x000fc6000ff1e0ff */
[----:B------:R1:W5:Y:S01]  /*07b0*/  LDG.E R44, desc[UR8][R30.64] ;  /* 0x000000081e2c7981 */ /* 0x000362000c1e1900 */
[----:B------:R-:W-:Y:S01]  /*07c0*/  IADD3.X R19, R31, UR4, RZ, P0, !PT ;  /* 0x000000041f137c10 */ /* 0x000fe200087fe4ff */
[----:B---3--:R-:W-:-:S05]  /*07d0*/  HADD2.F32 R37, -RZ, R36.H0_H0 ;  /* 0x20000024ff257230 */ /* 0x008fca0000004100 */
[C---:B------:R-:W-:Y:S01]  /*07e0*/  FMUL R8, R37.reuse, 0.044714998453855514526 ;  /* 0x3d37271325087820 */ /* 0x040fe20000400000 */
[C---:B------:R-:W-:Y:S01]  /*07f0*/  FMUL R25, R37.reuse, 0.79788458347320556641 ;  /* 0x3f4c422a25197820 */ /* 0x040fe20000400000 */
[----:B------:R-:W-:Y:S02]  /*0800*/  HADD2.F32 R36, -RZ, R36.H1_H1 ;  /* 0x30000024ff247230 */ /* 0x000fe40000004100 */
[----:B------:R-:W-:-:S04]  /*0810*/  FFMA R8, R37, R8, 1 ;  /* 0x3f80000025087423 */ /* 0x000fc80000000008 */
[----:B------:R-:W-:Y:S01]  /*0820*/  FMUL R25, R25, R8 ;  /* 0x0000000819197220 */ /* 0x000fe20000400000 */
[C---:B------:R-:W-:Y:S01]  /*0830*/  FMUL R7, R36.reuse, 0.044714998453855514526 ;  /* 0x3d37271324077820 */ /* 0x040fe20000400000 */
[C---:B0-----:R-:W-:Y:S01]  /*0840*/  FMUL R4, R36.reuse, 0.79788458347320556641 ;  /* 0x3f4c422a24047820 */ /* 0x041fe20000400000 */
[----:B------:R-:W-:Y:S01]  /*0850*/  FMUL R12, R37, 0.035677410662174224854 ;  /* 0x3d12227a250c7820 */ /* 0x000fe20000400000 */
[C---:B------:R-:W-:Y:S01]  /*0860*/  FMUL R38, |R25|.reuse, 2.8853900432586669922 ;  /* 0x4038aa3b19267820 */ /* 0x040fe20000400200 */
[----:B------:R-:W-:Y:S01]  /*0870*/  FFMA R7, R36, R7, 1 ;  /* 0x3f80000024077423 */ /* 0x000fe20000000007 */
[----:B------:R-:W-:Y:S01]  /*0880*/  FMUL R5, R25, R25 ;  /* 0x0000001919057220 */ /* 0x000fe20000400000 */
[----:B------:R0:W3:Y:S02]  /*0890*/  LDG.E R8, desc[UR8][R18.64] ;  /* 0x0000000812087981 */ /* 0x0000e4000c1e1900 */
[----:B------:R-:W-:Y:S01]  /*08a0*/  FMUL R35, R4, R7 ;  /* 0x0000000704237220 */ /* 0x000fe20000400000 */
[----:B------:R-:W2:Y:S01]  /*08b0*/  MUFU.EX2 R38, R38 ;  /* 0x0000002600267308 */ /* 0x000ea20000000800 */
[----:B------:R-:W-:Y:S01]  /*08c0*/  MOV R4, 0x3c80f082 ;  /* 0x3c80f08200047802 */ /* 0x000fe20000000f00 */
[----:B------:R-:W-:Y:S01]  /*08d0*/  FFMA R32, R37, R12, 0.79788458347320556641 ;  /* 0x3f4c422a25207423 */ /* 0x000fe2000000000c */
[C---:B-1----:R-:W-:Y:S01]  /*08e0*/  FMUL R31, |R35|.reuse, 2.8853900432586669922 ;  /* 0x4038aa3b231f7820 */ /* 0x042fe20000400200 */
[----:B------:R-:W-:-:S02]  /*08f0*/  FMUL R7, R35, R35 ;  /* 0x0000002323077220 */ /* 0x000fc40000400000 */
[-C--:B------:R-:W-:Y:S01]  /*0900*/  FFMA R12, R5, R4.reuse, -0.052303962409496307373 ;  /* 0xbd563cae050c7423 */ /* 0x080fe20000000004 */
[C---:B0-----:R-:W-:Y:S01]  /*0910*/  FMUL R19, R36.reuse, 0.035677410662174224854 ;  /* 0x3d12227a24137820 */ /* 0x041fe20000400000 */
[----:B------:R-:W-:Y:S02]  /*0920*/  FFMA R30, R7, R4, -0.052303962409496307373 ;  /* 0xbd563cae071e7423 */ /* 0x000fe40000000004 */
[----:B------:R-:W-:Y:S01]  /*0930*/  FFMA R12, R5, R12, 0.1331529766321182251 ;  /* 0x3e085941050c7423 */ /* 0x000fe2000000000c */
[----:B------:R-:W0:Y:S01]  /*0940*/  MUFU.EX2 R31, R31 ;  /* 0x0000001f001f7308 */ /* 0x000e220000000800 */
[C---:B------:R-:W-:Y:S01]  /*0950*/  FFMA R19, R36.reuse, R19, 0.79788458347320556641 ;  /* 0x3f4c422a24137423 */ /* 0x040fe20000000013 */
[----:B----4-:R-:W-:Y:S02]  /*0960*/  HADD2.F32 R39, -RZ, R53.H0_H0 ;  /* 0x20000035ff277230 */ /* 0x010fe40000004100 */
[----:B------:R-:W-:Y:S01]  /*0970*/  FMUL R32, R37, R32 ;  /* 0x0000002025207220 */ /* 0x000fe20000400000 */
[----:B------:R-:W-:Y:S01]  /*0980*/  FFMA R12, R5, R12, -0.33332768082618713379 ;  /* 0xbeaaa9ed050c7423 */ /* 0x000fe2000000000c */
[----:B------:R-:W-:Y:S01]  /*0990*/  FFMA R40, R7, R30, 0.1331529766321182251 ;  /* 0x3e08594107287423 */ /* 0x000fe2000000001e */
[----:B------:R-:W-:Y:S01]  /*09a0*/  FMUL R19, R36, R19 ;  /* 0x0000001324137220 */ /* 0x000fe20000400000 */
[----:B--2---:R-:W-:Y:S01]  /*09b0*/  FADD R38, R38, 1 ;  /* 0x3f80000026267421 */ /* 0x004fe20000000000 */
[C---:B------:R-:W-:Y:S01]  /*09c0*/  FMUL R34, |R32|.reuse, 2.8853900432586669922 ;  /* 0x4038aa3b20227820 */ /* 0x040fe20000400200 */
[----:B------:R-:W-:Y:S01]  /*09d0*/  FFMA R18, R5, R12, RZ ;  /* 0x0000000c05127223 */ /* 0x000fe200000000ff */
[----:B------:R-:W-:Y:S01]  /*09e0*/  FMUL R30, R39, 0.044714998453855514526 ;  /* 0x3d372713271e7820 */ /* 0x000fe20000400000 */
[----:B------:R-:W-:Y:S01]  /*09f0*/  FFMA R40, R7, R40, -0.33332768082618713379 ;  /* 0xbeaaa9ed07287423 */ /* 0x000fe20000000028 */
[----:B------:R-:W-:Y:S01]  /*0a00*/  FMUL R5, R32, R32 ;  /* 0x0000002020057220 */ /* 0x000fe20000400000 */
[----:B------:R-:W-:Y:S01]  /*0a10*/  FMUL R43, |R19|, 2.8853900432586669922 ;  /* 0x4038aa3b132b7820 */ /* 0x000fe20000400200 */
[----:B------:R1:W2:Y:S01]  /*0a20*/  MUFU.RCP R47, R38 ;  /* 0x00000026002f7308 */ /* 0x0002a20000001000 */
[----:B------:R-:W-:Y:S01]  /*0a30*/  FFMA R41, R39, R30, 1 ;  /* 0x3f80000027297423 */ /* 0x000fe2000000001e */
[----:B------:R-:W-:Y:S01]  /*0a40*/  FFMA R52, R7, R40, RZ ;  /* 0x0000002807347223 */ /* 0x000fe200000000ff */
[----:B------:R-:W-:Y:S01]  /*0a50*/  FFMA R30, R5, R4, -0.052303962409496307373 ;  /* 0xbd563cae051e7423 */ /* 0x000fe20000000004 */
[----:B------:R-:W-:-:S04]  /*0a60*/  FMUL R7, R19, R19 ;  /* 0x0000001313077220 */ /* 0x000fc80000400000 */
[----:B------:R-:W4:Y:S01]  /*0a70*/  MUFU.EX2 R34, R34 ;  /* 0x0000002200227308 */ /* 0x000f220000000800 */
[----:B------:R-:W-:Y:S01]  /*0a80*/  FMUL R12, R39, 0.79788458347320556641 ;  /* 0x3f4c422a270c7820 */ /* 0x000fe20000400000 */
[----:B------:R-:W-:Y:S01]  /*0a90*/  FFMA R46, R5, R30, 0.1331529766321182251 ;  /* 0x3e085941052e7423 */ /* 0x000fe2000000001e */
[----:B------:R-:W-:Y:S01]  /*0aa0*/  IADD3 R40, P0, R14, UR12, RZ ;  /* 0x0000000c0e287c10 */ /* 0x000fe2000ff1e0ff */
[----:B------:R-:W-:Y:S01]  /*0ab0*/  FFMA R54, R7, R4, -0.052303962409496307373 ;  /* 0xbd563cae07367423 */ /* 0x000fe20000000004 */
[----:B0-----:R-:W-:-:S03]  /*0ac0*/  FADD R49, R31, 1 ;  /* 0x3f8000001f317421 */ /* 0x001fc60000000000 */
[----:B------:R-:W0:Y:S01]  /*0ad0*/  MUFU.EX2 R43, R43 ;  /* 0x0000002b002b7308 */ /* 0x000e220000000800 */
[----:B------:R-:W-:Y:S01]  /*0ae0*/  FMUL R12, R12, R41 ;  /* 0x000000290c0c7220 */ /* 0x000fe20000400000 */
[----:B------:R-:W-:Y:S01]  /*0af0*/  FFMA R46, R5, R46, -0.33332768082618713379 ;  /* 0xbeaaa9ed052e7423 */ /* 0x000fe2000000002e */
[----:B------:R-:W-:Y:S01]  /*0b00*/  IADD3 R30, P1, R40, R33, RZ ;  /* 0x00000021281e7210 */ /* 0x000fe20007f3e0ff */
[----:B------:R-:W-:Y:S01]  /*0b10*/  FFMA R54, R7, R54, 0.1331529766321182251 ;  /* 0x3e08594107367423 */ /* 0x000fe20000000036 */
[----:B------:R-:W-:Y:S02]  /*0b20*/  IADD3.X R41, R23, UR13, RZ, P0, !PT ;  /* 0x0000000d17297c10 */ /* 0x000fe400087fe4ff */
[----:B-1----:R-:W-:Y:S01]  /*0b30*/  MOV R38, 0x3f800000 ;  /* 0x3f80000000267802 */ /* 0x002fe20000000f00 */
[----:B------:R-:W1:Y:S01]  /*0b40*/  MUFU.RCP R49, R49 ;  /* 0x0000003100317308 */ /* 0x000e620000001000 */
[----:B------:R-:W-:Y:S01]  /*0b50*/  FFMA R33, R5, R46, RZ ;  /* 0x0000002e05217223 */ /* 0x000fe200000000ff */
[----:B------:R-:W-:Y:S01]  /*0b60*/  FFMA R46, R7, R54, -0.33332768082618713379 ;  /* 0xbeaaa9ed072e7423 */ /* 0x000fe20000000036 */
[----:B------:R-:W-:Y:S01]  /*0b70*/  IADD3.X R31, R41, R26, RZ, P1, !PT ;  /* 0x0000001a291f7210 */ /* 0x000fe20000ffe4ff */
[----:B------:R-:W-:Y:S01]  /*0b80*/  FMUL R26, |R12|, 2.8853900432586669922 ;  /* 0x4038aa3b0c1a7820 */ /* 0x000fe20000400200 */
[----:B--2---:R-:W-:Y:S01]  /*0b90*/  FFMA R47, R47, -2, R38 ;  /* 0xc00000002f2f7823 */ /* 0x004fe20000000026 */
[----:B------:R-:W-:Y:S01]  /*0ba0*/  FSETP.GE.AND P0, PT, |R25|, 9.010913848876953125, PT ;  /* 0x41102cb41900780b */ /* 0x000fe20003f06200 */
[----:B------:R-:W-:Y:S01]  /*0bb0*/  FFMA R46, R7, R46, RZ ;  /* 0x0000002e072e7223 */ /* 0x000fe200000000ff */
[----:B----4-:R-:W-:Y:S01]  /*0bc0*/  FADD R5, R34, 1 ;  /* 0x3f80000022057421 */ /* 0x010fe20000000000 */
[----:B------:R2:W4:Y:S01]  /*0bd0*/  MUFU.EX2 R7, R26 ;  /* 0x0000001a00077308 */ /* 0x0005220000000800 */
[----:B------:R-:W-:Y:S01]  /*0be0*/  FSETP.GE.AND P1, PT, |R25|, 0.60000002384185791016, PT ;  /* 0x3f19999a1900780b */ /* 0x000fe20003f26200 */
[----:B------:R-:W-:Y:S01]  /*0bf0*/  HADD2.F32 R53, -RZ, R53.H1_H1 ;  /* 0x30000035ff357230 */ /* 0x000fe20000004100 */
[----:B--2---:R-:W-:Y:S01]  /*0c00*/  FSEL R26, R47, 1, !P0 ;  /* 0x3f8000002f1a7808 */ /* 0x004fe20004000000 */
[----:B0-----:R-:W-:-:S04]  /*0c10*/  FADD R47, R43, 1 ;  /* 0x3f8000002b2f7421 */ /* 0x001fc80000000000 */
[----:B------:R-:W0:Y:S01]  /*0c20*/  MUFU.RCP R5, R5 ;  /* 0x0000000500057308 */ /* 0x000e220000001000 */
[----:B------:R-:W-:Y:S01]  /*0c30*/  FSETP.GE.AND P3, PT, |R35|, 0.60000002384185791016, PT ;  /* 0x3f19999a2300780b */ /* 0x000fe20003f66200 */
[--C-:B-1----:R-:W-:Y:S01]  /*0c40*/  FFMA R49, R49, -2, R38.reuse ;  /* 0xc000000031317823 */ /* 0x102fe20000000026 */
[----:B------:R-:W-:Y:S01]  /*0c50*/  FSETP.GE.AND P2, PT, |R35|, 9.010913848876953125, PT ;  /* 0x41102cb42300780b */ /* 0x000fe20003f46200 */
[----:B------:R-:W-:Y:S01]  /*0c60*/  FMUL R56, R53, 0.044714998453855514526 ;  /* 0x3d37271335387820 */ /* 0x000fe20000400000 */
[----:B------:R-:W-:Y:S01]  /*0c70*/  FMUL R54, R39, 0.035677410662174224854 ;  /* 0x3d12227a27367820 */ /* 0x000fe20000400000 */
[--C-:B------:R-:W-:Y:S01]  /*0c80*/  LOP3.LUT R26, R26, 0x80000000, R25.reuse, 0xb8, !PT ;  /* 0x800000001a1a7812 */ /* 0x100fe200078eb819 */
[----:B----4-:R-:W-:Y:S01]  /*0c90*/  FADD R7, R7, 1 ;  /* 0x3f80000007077421 */ /* 0x010fe20000000000 */
[----:B------:R-:W1:Y:S01]  /*0ca0*/  MUFU.RCP R47, R47 ;  /* 0x0000002f002f7308 */ /* 0x000e620000001000 */
[----:B------:R-:W-:Y:S01]  /*0cb0*/  FSEL R34, R49, 1, !P2 ;  /* 0x3f80000031227808 */ /* 0x000fe20005000000 */
[C---:B------:R-:W-:Y:S01]  /*0cc0*/  FFMA R58, R53.reuse, R56, 1 ;  /* 0x3f800000353a7423 */ /* 0x040fe20000000038 */
[----:B------:R-:W-:Y:S01]  /*0cd0*/  FMUL R49, R53, 0.79788458347320556641 ;  /* 0x3f4c422a35317820 */ /* 0x000fe20000400000 */
[----:B------:R-:W-:Y:S01]  /*0ce0*/  @!P1 FFMA R26, R25, R18, R25 ;  /* 0x00000012191a9223 */ /* 0x000fe20000000019 */
[----:B------:R-:W-:Y:S01]  /*0cf0*/  FSETP.GE.AND P1, PT, |R32|, 0.60000002384185791016, PT ;  /* 0x3f19999a2000780b */ /* 0x000fe20003f26200 */
[----:B------:R-:W-:Y:S01]  /*0d00*/  FFMA R56, R39, R54, 0.79788458347320556641 ;  /* 0x3f4c422a27387423 */ /* 0x000fe20000000036 */
[--C-:B------:R-:W-:Y:S01]  /*0d10*/  LOP3.LUT R34, R34, 0x80000000, R35.reuse, 0xb8, !PT ;  /* 0x8000000022227812 */ /* 0x100fe200078eb823 */
[----:B------:R-:W-:Y:S01]  /*0d20*/  FMUL R18, R49, R58 ;  /* 0x0000003a31127220 */ /* 0x000fe20000400000 */
[----:B------:R-:W-:Y:S01]  /*0d30*/  @!P3 FFMA R34, R35, R52, R35 ;  /* 0x000000342322b223 */ /* 0x000fe20000000023 */
[----:B------:R-:W-:Y:S01]  /*0d40*/  FMUL R54, R53, 0.035677410662174224854 ;  /* 0x3d12227a35367820 */ /* 0x000fe20000400000 */
[----:B0-----:R-:W-:Y:S01]  /*0d50*/  FFMA R25, R5, -2, R38 ;  /* 0xc000000005197823 */ /* 0x001fe20000000026 */
[----:B------:R-:W-:-:S02]  /*0d60*/  FSETP.GE.AND P3, PT, |R19|, 0.60000002384185791016, PT ;  /* 0x3f19999a1300780b */ /* 0x000fc40003f66200 */
[----:B------:R-:W-:Y:S01]  /*0d70*/  FSETP.GE.AND P0, PT, |R32|, 9.010913848876953125, PT ;  /* 0x41102cb42000780b */ /* 0x000fe20003f06200 */
[----:B------:R-:W-:Y:S01]  /*0d80*/  FMUL R35, |R18|, 2.8853900432586669922 ;  /* 0x4038aa3b12237820 */ /* 0x000fe20000400200 */
[----:B------:R-:W-:Y:S01]  /*0d90*/  FFMA R54, R53, R54, 0.79788458347320556641 ;  /* 0x3f4c422a35367423 */ /* 0x000fe20000000036 */
[----:B-1----:R-:W-:Y:S01]  /*0da0*/  FFMA R47, R47, -2, R38 ;  /* 0xc00000002f2f7823 */ /* 0x002fe20000000026 */
[----:B------:R-:W-:Y:S01]  /*0db0*/  FMUL R52, R39, R56 ;  /* 0x0000003827347220 */ /* 0x000fe20000400000 */
[----:B------:R-:W-:Y:S01]  /*0dc0*/  FSETP.GE.AND P2, PT, |R19|, 9.010913848876953125, PT ;  /* 0x41102cb41300780b */ /* 0x000fe20003f46200 */
[----:B------:R0:W2:Y:S01]  /*0dd0*/  LDG.E R43, desc[UR8][R30.64] ;  /* 0x000000081e2b7981 */ /* 0x0000a2000c1e1900 */
[----:B------:R-:W-:Y:S01]  /*0de0*/  FSEL R25, R25, 1, !P0 ;  /* 0x3f80000019197808 */ /* 0x000fe20004000000 */
[----:B------:R-:W-:Y:S01]  /*0df0*/  FMUL R51, R53, R54 ;  /* 0x0000003635337220 */ /* 0x000fe20000400000 */
[----:B------:R-:W-:Y:S01]  /*0e00*/  FSEL R58, R47, 1, !P2 ;  /* 0x3f8000002f3a7808 */ /* 0x000fe20005000000 */
[----:B------:R-:W-:Y:S01]  /*0e10*/  FMUL R55, |R52|, 2.8853900432586669922 ;  /* 0x4038aa3b34377820 */ /* 0x000fe20000400200 */
[----:B------:R-:W-:Y:S01]  /*0e20*/  MUFU.EX2 R35, R35 ;  /* 0x0000002300237308 */ /* 0x000fe20000000800 */
[--C-:B------:R-:W-:Y:S01]  /*0e30*/  LOP3.LUT R25, R25, 0x80000000, R32.reuse, 0xb8, !PT ;  /* 0x8000000019197812 */ /* 0x100fe200078eb820 */
[----:B------:R-:W-:Y:S01]  /*0e40*/  @!P1 FFMA R25, R32, R33, R32 ;  /* 0x0000002120199223 */ /* 0x000fe20000000020 */
[----:B------:R-:W-:Y:S01]  /*0e50*/  FMUL R32, |R51|, 2.8853900432586669922 ;  /* 0x4038aa3b33207820 */ /* 0x000fe20000400200 */
[----:B------:R-:W-:-:S04]  /*0e60*/  LOP3.LUT R47, R58, 0x80000000, R19, 0xb8, !PT ;  /* 0x800000003a2f7812 */ /* 0x000fc800078eb813 */
[----:B------:R1:W4:Y:S01]  /*0e70*/  MUFU.RCP R49, R7 ;  /* 0x0000000700317308 */ /* 0x0003220000001000 */
[----:B------:R-:W-:Y:S01]  /*0e80*/  @!P3 FFMA R47, R19, R46, R19 ;  /* 0x0000002e132fb223 */ /* 0x000fe20000000013 */
[----:B------:R-:W-:Y:S01]  /*0e90*/  FMUL R5, R12, R12 ;  /* 0x0000000c0c057220 */ /* 0x000fe20000400000 */
[----:B-1----:R-:W-:-:S05]  /*0ea0*/  FMUL R7, R18, R18 ;  /* 0x0000001212077220 */ /* 0x002fca0000400000 */
[----:B------:R-:W1:Y:S01]  /*0eb0*/  MUFU.EX2 R55, R55 ;  /* 0x0000003700377308 */ /* 0x000e620000000800 */
[-C--:B------:R-:W-:Y:S01]  /*0ec0*/  FFMA R46, R7, R4.reuse, -0.052303962409496307373 ;  /* 0xbd563cae072e7423 */ /* 0x080fe20000000004 */
[----:B------:R-:W-:-:S03]  /*0ed0*/  FFMA R56, R5, R4, -0.052303962409496307373 ;  /* 0xbd563cae05387423 */ /* 0x000fc60000000004 */
[----:B------:R-:W-:-:S03]  /*0ee0*/  FFMA R46, R7, R46, 0.1331529766321182251 ;  /* 0x3e085941072e7423 */ /* 0x000fc6000000002e */
[----:B------:R-:W5:Y:S01]  /*0ef0*/  MUFU.EX2 R32, R32 ;  /* 0x0000002000207308 */ /* 0x000f620000000800 */
[C---:B------:R-:W-:Y:S01]  /*0f00*/  FSETP.GE.AND P1, PT, |R12|.reuse, 0.60000002384185791016, PT ;  /* 0x3f19999a0c00780b */ /* 0x040fe20003f26200 */
[----:B------:R-:W-:Y:S01]  /*0f10*/  FFMA R54, R7, R46, -0.33332768082618713379 ;  /* 0xbeaaa9ed07367423 */ /* 0x000fe2000000002e */
[----:B------:R-:W-:Y:S01]  /*0f20*/  FFMA R56, R5, R56, 0.1331529766321182251 ;  /* 0x3e08594105387423 */ /* 0x000fe20000000038 */
[----:B----4-:R-:W-:Y:S01]  /*0f30*/  FFMA R49, R49, -2, R38 ;  /* 0xc000000031317823 */ /* 0x010fe20000000026 */
[----:B------:R-:W-:Y:S01]  /*0f40*/  FADD R33, R35, 1 ;  /* 0x3f80000023217421 */ /* 0x000fe20000000000 */
[----:B------:R-:W-:Y:S01]  /*0f50*/  FFMA R19, R7, R54, RZ ;  /* 0x0000003607137223 */ /* 0x000fe200000000ff */
[----:B------:R-:W-:Y:S01]  /*0f60*/  FSETP.GE.AND P0, PT, |R12|, 9.010913848876953125, PT ;  /* 0x41102cb40c00780b */ /* 0x000fe20003f06200 */
[----:B------:R-:W-:Y:S02]  /*0f70*/  HADD2.F32 R54, -RZ, R45.H0_H0 ;  /* 0x2000002dff367230 */ /* 0x000fe40000004100 */
[----:B------:R-:W-:Y:S01]  /*0f80*/  FFMA R56, R5, R56, -0.33332768082618713379 ;  /* 0xbeaaa9ed05387423 */ /* 0x000fe20000000038 */
[----:B-1----:R-:W-:Y:S01]  /*0f90*/  FADD R35, R55, 1 ;  /* 0x3f80000037237421 */ /* 0x002fe20000000000 */
[----:B------:R-:W-:Y:S01]  /*0fa0*/  FSEL R49, R49, 1, !P0 ;  /* 0x3f80000031317808 */ /* 0x000fe20004000000 */
[----:B------:R-:W1:Y:S01]  /*0fb0*/  MUFU.RCP R33, R33 ;  /* 0x0000002100217308 */ /* 0x000e620000001000 */
[----:B------:R-:W-:Y:S01]  /*0fc0*/  FFMA R57, R5, R56, RZ ;  /* 0x0000003805397223 */ /* 0x000fe200000000ff */
[----:B------:R-:W-:Y:S01]  /*0fd0*/  FMUL R55, R54, 0.044714998453855514526 ;  /* 0x3d37271336377820 */ /* 0x000fe20000400000 */
[--C-:B------:R-:W-:Y:S01]  /*0fe0*/  LOP3.LUT R49, R49, 0x80000000, R12.reuse, 0xb8, !PT ;  /* 0x8000000031317812 */ /* 0x100fe200078eb80c */
[----:B-----5:R-:W-:Y:S01]  /*0ff0*/  FADD R32, R32, 1 ;  /* 0x3f80000020207421 */ /* 0x020fe20000000000 */
[----:B------:R-:W-:Y:S01]  /*1000*/  @!P1 FFMA R49, R12, R57, R12 ;  /* 0x000000390c319223 */ /* 0x000fe2000000000c */
[----:B------:R-:W-:Y:S01]  /*1010*/  FFMA R57, R54, R55, 1 ;  /* 0x3f80000036397423 */ /* 0x000fe20000000037 */
[----:B------:R-:W-:Y:S01]  /*1020*/  FMUL R7, R51, R51 ;  /* 0x0000003333077220 */ /* 0x000fe20000400000 */
[----:B------:R-:W4:Y:S03]  /*1030*/  MUFU.RCP R55, R32 ;  /* 0x0000002000377308 */ /* 0x000f260000001000 */
[----:B------:R-:W-:Y:S01]  /*1040*/  FFMA R12, R7, R4, -0.052303962409496307373 ;  /* 0xbd563cae070c7423 */ /* 0x000fe20000000004 */
[----:B------:R-:W-:-:S03]  /*1050*/  FSETP.GE.AND P1, PT, |R18|, 0.60000002384185791016, PT ;  /* 0x3f19999a1200780b */ /* 0x000fc60003f26200 */
[----:B------:R-:W-:Y:S01]  /*1060*/  FFMA R12, R7, R12, 0.1331529766321182251 ;  /* 0x3e085941070c7423 */ /* 0x000fe2000000000c */
[----:B------:R-:W-:Y:S01]  /*1070*/  ISETP.NE.U32.AND P0, PT, RZ, UR14, PT ;  /* 0x0000000eff007c0c */ /* 0x000fe2000bf05070 */
[--C-:B-1----:R-:W-:Y:S01]  /*1080*/  FFMA R33, R33, -2, R38.reuse ;  /* 0xc000000021217823 */ /* 0x102fe20000000026 */
[----:B------:R-:W-:Y:S01]  /*1090*/  FMUL R5, R52, R52 ;  /* 0x0000003434057220 */ /* 0x000fe20000400000 */
[----:B------:R-:W-:Y:S01]  /*10a0*/  FFMA R12, R7, R12, -0.33332768082618713379 ;  /* 0xbeaaa9ed070c7423 */ /* 0x000fe2000000000c */
[C---:B------:R-:W-:Y:S02]  /*10b0*/  FSETP.GE.AND P2, PT, |R18|.reuse, 9.010913848876953125, PT ;  /* 0x41102cb41200780b */ /* 0x040fe40003f46200 */
[----:B------:R-:W-:Y:S01]  /*10c0*/  ISETP.NE.AND.EX P0, PT, RZ, UR15, PT, P0 ;  /* 0x0000000fff007c0c */ /* 0x000fe2000bf05300 */
[----:B------:R-:W-:Y:S01]  /*10d0*/  FFMA R46, R5, R4, -0.052303962409496307373 ;  /* 0xbd563cae052e7423 */ /* 0x000fe20000000004 */
[----:B------:R-:W-:Y:S01]  /*10e0*/  FFMA R56, R7, R12, RZ ;  /* 0x0000000c07387223 */ /* 0x000fe200000000ff */
[----:B------:R-:W-:Y:S01]  /*10f0*/  FSEL R33, R33, 1, !P2 ;  /* 0x3f80000021217808 */ /* 0x000fe20005000000 */
[----:B----4-:R-:W-:Y:S01]  /*1100*/  FFMA R7, R55, -2, R38 ;  /* 0xc000000037077823 */ /* 0x010fe20000000026 */
[----:B------:R-:W-:Y:S01]  /*1110*/  FSETP.GE.AND P5, PT, |R51|, 9.010913848876953125, PT ;  /* 0x41102cb43300780b */ /* 0x000fe20003fa6200 */
[----:B------:R-:W-:Y:S01]  /*1120*/  FFMA R46, R5, R46, 0.1331529766321182251 ;  /* 0x3e085941052e7423 */ /* 0x000fe2000000002e */
[--C-:B------:R-:W-:Y:S01]  /*1130*/  LOP3.LUT R12, R33, 0x80000000, R18.reuse, 0xb8, !PT ;  /* 0x80000000210c7812 */ /* 0x100fe200078eb812 */
[----:B------:R-:W-:Y:S01]  /*1140*/  @!P1 FFMA R12, R18, R19, R18 ;  /* 0x00000013120c9223 */ /* 0x000fe20000000012 */
[----:B------:R-:W-:Y:S01]  /*1150*/  FSEL R18, R7, 1, !P5 ;  /* 0x3f80000007127808 */ /* 0x000fe20006800000 */
[----:B------:R-:W-:Y:S01]  /*1160*/  FFMA R46, R5, R46, -0.33332768082618713379 ;  /* 0xbeaaa9ed052e7423 */ /* 0x000fe2000000002e */
[----:B------:R-:W1:Y:S01]  /*1170*/  MUFU.RCP R35, R35 ;  /* 0x0000002300237308 */ /* 0x000e620000001000 */
[----:B------:R-:W-:Y:S01]  /*1180*/  FSETP.GE.AND P4, PT, |R52|, 9.010913848876953125, PT ;  /* 0x41102cb43400780b */ /* 0x000fe20003f86200 */
[----:B------:R-:W-:Y:S01]  /*1190*/  FMUL R58, R37, 0.10703222453594207764 ;  /* 0x3ddb33b6253a7820 */ /* 0x000fe20000400000 */
[----:B------:R-:W-:Y:S01]  /*11a0*/  LOP3.LUT R7, R18, 0x80000000, R51, 0xb8, !PT ;  /* 0x8000000012077812 */ /* 0x000fe200078eb833 */
[----:B------:R-:W-:Y:S01]  /*11b0*/  FFMA R5, R5, R46, RZ ;  /* 0x0000002e05057223 */ /* 0x000fe200000000ff */
[----:B------:R-:W4:Y:S01]  /*11c0*/  @P0 LDC.64 R18, c[0x0][0x230] ;  /* 0x00008c00ff120b82 */ /* 0x000f220000000a00 */
[----:B------:R-:W-:Y:S01]  /*11d0*/  FMUL R46, R54, 0.79788458347320556641 ;  /* 0x3f4c422a362e7820 */ /* 0x000fe20000400000 */
[----:B------:R-:W-:-:S02]  /*11e0*/  FSETP.GE.AND P3, PT, |R52|, 0.60000002384185791016, PT ;  /* 0x3f19999a3400780b */ /* 0x000fc40003f66200 */
[----:B------:R-:W-:Y:S01]  /*11f0*/  IADD3 R6, R6, -0x1, RZ ;  /* 0xffffffff06067810 */ /* 0x000fe20007ffe0ff */
[----:B------:R-:W-:Y:S01]  /*1200*/  FMUL R46, R46, R57 ;  /* 0x000000392e2e7220 */ /* 0x000fe20000400000 */
[----:B------:R-:W-:Y:S01]  /*1210*/  MOV R63, UR16 ;  /* 0x00000010003f7c02 */ /* 0x000fe20008000f00 */
[----:B------:R-:W-:Y:S02]  /*1220*/  UIMAD UR5, UR5, 0x5, URZ ;  /* 0x00000005050578a4 */ /* 0x000fe4000f8e023f */
[----:B------:R-:W-:Y:S01]  /*1230*/  FMUL R57, |R46|, 2.8853900432586669922 ;  /* 0x4038aa3b2e397820 */ /* 0x000fe20000400200 */
[----:B------:R-:W-:Y:S01]  /*1240*/  HADD2.F32 R62, -RZ, R50.H0_H0 ;  /* 0x20000032ff3e7230 */ /* 0x000fe20000004100 */
[----:B------:R-:W-:Y:S02]  /*1250*/  ULDC.64 UR14, c[0x0][0x220] ;  /* 0x00008800000e7ab9 */ /* 0x000fe40000000a00 */
[----:B------:R-:W5:Y:S01]  /*1260*/  MUFU.EX2 R55, R57 ;  /* 0x0000003900377308 */ /* 0x000f620000000800 */
[----:B-1----:R-:W-:Y:S01]  /*1270*/  FFMA R35, R35, -2, R38 ;  /* 0xc000000023237823 */ /* 0x002fe20000000026 */
[----:B0-----:R-:W-:-:S04]  /*1280*/  IADD3 R30, P1, R30, UR6, RZ ;  /* 0x000000061e1e7c10 */ /* 0x001fc8000ff3e0ff */
[----:B------:R-:W-:Y:S01]  /*1290*/  FSEL R35, R35, 1, !P4 ;  /* 0x3f80000023237808 */ /* 0x000fe20006000000 */
[----:B----4-:R-:W4:Y:S01]  /*12a0*/  @P0 LDG.E R18, desc[UR8][R18.64] ;  /* 0x0000000812120981 */ /* 0x010f22000c1e1900 */
[----:B------:R-:W-:Y:S02]  /*12b0*/  LEA R32, P4, R9, R40, 0x2 ;  /* 0x0000002809207211 */ /* 0x000fe400078810ff */
[----:B------:R-:W-:Y:S01]  /*12c0*/  IADD3.X R31, R31, UR11, RZ, P1, !PT ;  /* 0x0000000b1f1f7c10 */ /* 0x000fe20008ffe4ff */
[----:B-----5:R-:W-:Y:S01]  /*12d0*/  FADD R55, R55, 1 ;  /* 0x3f80000037377421 */ /* 0x020fe20000000000 */
[----:B------:R-:W-:-:S03]  /*12e0*/  LEA.HI.X R33, R9, R41, R42, 0x2, P4 ;  /* 0x0000002909217211 */ /* 0x000fc600020f142a */
[----:B------:R0:W5:Y:S01]  /*12f0*/  LDG.E R42, desc[UR8][R30.64] ;  /* 0x000000081e2a7981 */ /* 0x000162000c1e1900 */
[----:B------:R-:W-:Y:S01]  /*1300*/  FSETP.GE.AND P2, PT, |R51|, 0.60000002384185791016, PT ;  /* 0x3f19999a3300780b */ /* 0x000fe20003f46200 */
[----:B------:R-:W1:Y:S01]  /*1310*/  MUFU.RCP R55, R55 ;  /* 0x0000003700377308 */ /* 0x000e620000001000 */
[--C-:B------:R-:W-:Y:S01]  /*1320*/  LOP3.LUT R35, R35, 0x80000000, R52.reuse, 0xb8, !PT ;  /* 0x8000000023237812 */ /* 0x100fe200078eb834 */
[----:B------:R-:W-:Y:S01]  /*1330*/  @!P3 FFMA R35, R52, R5, R52 ;  /* 0x000000053423b223 */ /* 0x000fe20000000034 */
[----:B------:R-:W-:-:S04]  /*1340*/  FMUL R52, R46, R46 ;  /* 0x0000002e2e347220 */ /* 0x000fc80000400000 */
[----:B------:R-:W-:-:S05]  /*1350*/  FFMA R9, R52, R4, -0.052303962409496307373 ;  /* 0xbd563cae34097423 */ /* 0x000fca0000000004 */
[----:B------:R-:W-:Y:S01]  /*1360*/  @!P2 FFMA R7, R51, R56, R51 ;  /* 0x000000383307a223 */ /* 0x000fe20000000033 */
[----:B------:R-:W-:Y:S01]  /*1370*/  FSETP.GE.AND P2, PT, |R46|, 0.60000002384185791016, PT ;  /* 0x3f19999a2e00780b */ /* 0x000fe20003f46200 */
[----:B------:R-:W-:Y:S01]  /*1380*/  FFMA R9, R52, R9, 0.1331529766321182251 ;  /* 0x3e08594134097423 */ /* 0x000fe20000000009 */
[----:B------:R-:W-:Y:S01]  /*1390*/  FSETP.GE.AND P1, PT, |R46|, 9.010913848876953125, PT ;  /* 0x41102cb42e00780b */ /* 0x000fe20003f26200 */
[----:B-1----:R-:W-:Y:S02]  /*13a0*/  FFMA R55, R55, -2, R38 ;  /* 0xc000000037377823 */ /* 0x002fe40000000026 */
[----:B------:R-:W-:-:S03]  /*13b0*/  FFMA R9, R52, R9, -0.33332768082618713379 ;  /* 0xbeaaa9ed34097423 */ /* 0x000fc60000000009 */
[----:B------:R-:W-:Y:S01]  /*13c0*/  FSEL R55, R55, 1, !P1 ;  /* 0x3f80000037377808 */ /* 0x000fe20004800000 */
[----:B------:R-:W-:-:S03]  /*13d0*/  FFMA R9, R52, R9, RZ ;  /* 0x0000000934097223 */ /* 0x000fc600000000ff */
[--C-:B------:R-:W-:Y:S01]  /*13e0*/  LOP3.LUT R59, R55, 0x80000000, R46.reuse, 0xb8, !PT ;  /* 0x80000000373b7812 */ /* 0x100fe200078eb82e */
[----:B------:R-:W-:Y:S02]  /*13f0*/  @!P2 FFMA R59, R46, R9, R46 ;  /* 0x000000092e3ba223 */ /* 0x000fe4000000002e */
[----:B------:R1:W3:Y:S01]  /*1400*/  LDG.E R46, desc[UR8][R32.64] ;  /* 0x00000008202e7981 */ /* 0x0002e2000c1e1900 */
[----:B------:R-:W-:-:S05]  /*1410*/  HADD2.F32 R5, -RZ, R45.H1_H1 ;  /* 0x3000002dff057230 */ /* 0x000fca0000004100 */
[C---:B------:R-:W-:Y:S01]  /*1420*/  FMUL R56, R5.reuse, 0.044714998453855514526 ;  /* 0x3d37271305387820 */ /* 0x040fe20000400000 */
[----:B------:R-:W-:-:S03]  /*1430*/  FMUL R45, R5, 0.79788458347320556641 ;  /* 0x3f4c422a052d7820 */ /* 0x000fc60000400000 */
[----:B------:R-:W-:-:S04]  /*1440*/  FFMA R56, R5, R56, 1 ;  /* 0x3f80000005387423 */ /* 0x000fc80000000038 */
[----:B------:R-:W-:-:S04]  /*1450*/  FMUL R45, R45, R56 ;  /* 0x000000382d2d7220 */ /* 0x000fc80000400000 */
[----:B0-----:R-:W-:Y:S01]  /*1460*/  FMUL R30, |R45|, 2.8853900432586669922 ;  /* 0x4038aa3b2d1e7820 */ /* 0x001fe20000400200 */
[----:B------:R-:W-:-:S05]  /*1470*/  MOV R52, 0x3f000000 ;  /* 0x3f00000000347802 */ /* 0x000fca0000000f00 */
[----:B------:R-:W0:Y:S01]  /*1480*/  MUFU.EX2 R30, R30 ;  /* 0x0000001e001e7308 */ /* 0x000e220000000800 */
[----:B------:R-:W-:Y:S01]  /*1490*/  FFMA R56, R25, R52, 0.5 ;  /* 0x3f00000019387423 */ /* 0x000fe20000000034 */
[C---:B------:R-:W-:Y:S01]  /*14a0*/  FFMA R58, R37.reuse, R58, 0.79788458347320556641 ;  /* 0x3f4c422a253a7423 */ /* 0x040fe2000000003a */
[----:B------:R-:W-:Y:S02]  /*14b0*/  FFMA R51, -R26, R26, 1 ;  /* 0x3f8000001a337423 */ /* 0x000fe4000000011a */
[C---:B------:R-:W-:Y:S01]  /*14c0*/  FMUL R25, R37.reuse, R56 ;  /* 0x0000003825197220 */ /* 0x040fe20000400000 */
[----:B------:R-:W-:Y:S01]  /*14d0*/  FMUL R56, R37, 0.5 ;  /* 0x3f00000025387820 */ /* 0x000fe20000400000 */
[----:B------:R-:W-:Y:S01]  /*14e0*/  FMUL R51, R51, R58 ;  /* 0x0000003a33337220 */ /* 0x000fe20000400000 */
[----:B------:R-:W-:Y:S01]  /*14f0*/  FMUL R31, R36, 0.10703222453594207764 ;  /* 0x3ddb33b6241f7820 */ /* 0x000fe20000400000 */
[----:B------:R-:W-:Y:S02]  /*1500*/  FFMA R47, R47, R52, 0.5 ;  /* 0x3f0000002f2f7423 */ /* 0x000fe40000000034 */
[----:B------:R-:W-:Y:S01]  /*1510*/  FMUL R19, R56, R51 ;  /* 0x0000003338137220 */ /* 0x000fe20000400000 */
[----:B------:R-:W-:Y:S01]  /*1520*/  FMUL R56, R45, R45 ;  /* 0x0000002d2d387220 */ /* 0x000fe20000400000 */
[----:B------:R-:W-:Y:S01]  /*1530*/  FFMA R58, R36, R31, 0.79788458347320556641 ;  /* 0x3f4c422a243a7423 */ /* 0x000fe2000000001f */
[----:B------:R-:W-:Y:S01]  /*1540*/  FFMA R31, -R34, R34, 1 ;  /* 0x3f800000221f7423 */ /* 0x000fe20000000122 */
[----:B0-----:R-:W-:Y:S01]  /*1550*/  FADD R55, R30, 1 ;  /* 0x3f8000001e377421 */ /* 0x001fe20000000000 */
[----:B------:R-:W-:Y:S01]  /*1560*/  FMUL R9, R54, 0.035677410662174224854 ;  /* 0x3d12227a36097820 */ /* 0x000fe20000400000 */
[----:B------:R-:W-:Y:S01]  /*1570*/  FFMA R37, R56, R4, -0.052303962409496307373 ;  /* 0xbd563cae38257423 */ /* 0x000fe20000000004 */
[C---:B------:R-:W-:Y:S01]  /*1580*/  FMUL R47, R36.reuse, R47 ;  /* 0x0000002f242f7220 */ /* 0x040fe20000400000 */
[----:B------:R-:W-:Y:S01]  /*1590*/  FMUL R30, R5, 0.035677410662174224854 ;  /* 0x3d12227a051e7820 */ /* 0x000fe20000400000 */
[----:B------:R-:W-:Y:S01]  /*15a0*/  FMUL R31, R31, R58 ;  /* 0x0000003a1f1f7220 */ /* 0x000fe20000400000 */
[----:B------:R-:W0:Y:S01]  /*15b0*/  MUFU.RCP R55, R55 ;  /* 0x0000003700377308 */ /* 0x000e220000001000 */
[----:B------:R-:W-:Y:S01]  /*15c0*/  FMUL R36, R36, 0.5 ;  /* 0x3f00000024247820 */ /* 0x000fe20000400000 */
[----:B------:R-:W-:Y:S01]  /*15d0*/  FFMA R9, R54, R9, 0.79788458347320556641 ;  /* 0x3f4c422a36097423 */ /* 0x000fe20000000009 */
[----:B------:R-:W-:Y:S01]  /*15e0*/  FFMA R37, R56, R37, 0.1331529766321182251 ;  /* 0x3e08594138257423 */ /* 0x000fe20000000025 */
[C---:B------:R-:W-:Y:S01]  /*15f0*/  FFMA R30, R5.reuse, R30, 0.79788458347320556641 ;  /* 0x3f4c422a051e7423 */ /* 0x040fe2000000001e */
[----:B------:R-:W-:Y:S01]  /*1600*/  FMUL R51, R36, R31 ;  /* 0x0000001f24337220 */ /* 0x000fe20000400000 */
[----:B------:R-:W-:Y:S01]  /*1610*/  FMUL R36, R54, R9 ;  /* 0x0000000936247220 */ /* 0x000fe20000400000 */
[----:B------:R-:W-:Y:S01]  /*1620*/  FFMA R9, R56, R37, -0.33332768082618713379 ;  /* 0xbeaaa9ed38097423 */ /* 0x000fe20000000025 */
[----:B------:R-:W-:Y:S01]  /*1630*/  FMUL R37, R5, R30 ;  /* 0x0000001e05257220 */ /* 0x000fe20000400000 */
[----:B------:R-:W-:-:S04]  /*1640*/  IADD3 R30, P1, R32, UR6, RZ ;  /* 0x00000006201e7c10 */ /* 0x000fc8000ff3e0ff */
[----:B------:R-:W-:Y:S01]  /*1650*/  IADD3.X R31, R33, UR11, RZ, P1, !PT ;  /* 0x0000000b211f7c10 */ /* 0x000fe20008ffe4ff */
[----:B0-----:R-:W-:-:S04]  /*1660*/  FFMA R58, R55, -2, R38 ;  /* 0xc0000000373a7823 */ /* 0x001fc80000000026 */
[----:B------:R0:W3:Y:S01]  /*1670*/  LDG.E R55, desc[UR8][R30.64] ;  /* 0x000000081e377981 */ /* 0x0000e2000c1e1900 */
[----:B------:R-:W-:Y:S01]  /*1680*/  FFMA R56, R56, R9, RZ ;  /* 0x0000000938387223 */ /* 0x000fe200000000ff */
[----:B------:R-:W-:Y:S01]  /*1690*/  FMUL R9, |R36|, 2.8853900432586669922 ;  /* 0x4038aa3b24097820 */ /* 0x000fe20000400200 */
[----:B------:R-:W-:-:S05]  /*16a0*/  FMUL R57, |R37|, 2.8853900432586669922 ;  /* 0x4038aa3b25397820 */ /* 0x000fca0000400200 */
[----:B------:R-:W1:Y:S01]  /*16b0*/  MUFU.EX2 R9, R9 ;  /* 0x0000000900097308 */ /* 0x000e620000000800 */
[----:B------:R-:W-:-:S07]  /*16c0*/  FSETP.GE.AND P2, PT, |R45|, 0.60000002384185791016, PT ;  /* 0x3f19999a2d00780b */ /* 0x000fce0003f46200 */
[----:B------:R-:W0:Y:S01]  /*16d0*/  MUFU.EX2 R57, R57 ;  /* 0x0000003900397308 */ /* 0x000e220000000800 */
[----:B------:R-:W-:-:S04]  /*16e0*/  FSETP.GE.AND P1, PT, |R45|, 9.010913848876953125, PT ;  /* 0x41102cb42d00780b */ /* 0x000fc80003f26200 */
[----:B------:R-:W-:Y:S01]  /*16f0*/  FSEL R58, R58, 1, !P1 ;  /* 0x3f8000003a3a7808 */ /* 0x000fe20004800000 */
[----:B-1----:R-:W-:-:S03]  /*1700*/  FADD R33, R9, 1 ;  /* 0x3f80000009217421 */ /* 0x002fc60000000000 */
[--C-:B------:R-:W-:Y:S01]  /*1710*/  LOP3.LUT R9, R58, 0x80000000, R45.reuse, 0xb8, !PT ;  /* 0x800000003a097812 */ /* 0x100fe200078eb82d */
[----:B------:R-:W-:Y:S01]  /*1720*/  @!P2 FFMA R9, R45, R56, R45 ;  /* 0x000000382d09a223 */ /* 0x000fe2000000002d */
[----:B------:R-:W-:Y:S01]  /*1730*/  FADD R56, R34, 1 ;  /* 0x3f80000022387421 */ /* 0x000fe20000000000 */
[----:B0-----:R-:W-:Y:S01]  /*1740*/  FADD R34, R57, 1 ;  /* 0x3f80000039227421 */ /* 0x001fe20000000000 */
[----:B------:R-:W-:-:S03]  /*1750*/  FADD R26, R26, 1 ;  /* 0x3f8000001a1a7421 */ /* 0x000fc60000000000 */
[----:B------:R-:W0:Y:S01]  /*1760*/  MUFU.RCP R31, R34 ;  /* 0x00000022001f7308 */ /* 0x000e220000001000 */
[----:B------:R-:W-:Y:S01]  /*1770*/  FMUL R32, R36, R36 ;  /* 0x0000002424207220 */ /* 0x000fe20000400000 */
[----:B------:R-:W-:Y:S01]  /*1780*/  FMUL R57, R37, R37 ;  /* 0x0000002525397220 */ /* 0x000fe20000400000 */
[----:B------:R-:W-:Y:S02]  /*1790*/  FFMA R26, R26, 0.5, R19 ;  /* 0x3f0000001a1a7823 */ /* 0x000fe40000000013 */
[----:B------:R-:W-:-:S03]  /*17a0*/  FFMA R19, R32, R4, -0.052303962409496307373 ;  /* 0xbd563cae20137423 */ /* 0x000fc60000000004 */
[----:B------:R-:W1:Y:S01]  /*17b0*/  MUFU.RCP R33, R33 ;  /* 0x0000002100217308 */ /* 0x000e620000001000 */
[----:B------:R-:W-:Y:S01]  /*17c0*/  FFMA R30, R57, R4, -0.052303962409496307373 ;  /* 0xbd563cae391e7423 */ /* 0x000fe20000000004 */
[----:B------:R-:W-:-:S03]  /*17d0*/  FFMA R19, R32, R19, 0.1331529766321182251 ;  /* 0x3e08594120137423 */ /* 0x000fc60000000013 */
[----:B------:R-:W-:Y:S01]  /*17e0*/  FFMA R30, R57, R30, 0.1331529766321182251 ;  /* 0x3e085941391e7423 */ /* 0x000fe2000000001e */
[C---:B------:R-:W-:Y:S01]  /*17f0*/  FFMA R19, R32.reuse, R19, -0.33332768082618713379 ;  /* 0xbeaaa9ed20137423 */ /* 0x040fe20000000013 */
[----:B------:R-:W-:Y:S02]  /*1800*/  FSETP.GE.AND P3, PT, |R37|, 9.010913848876953125, PT ;  /* 0x41102cb42500780b */ /* 0x000fe40003f66200 */
[----:B------:R-:W-:Y:S01]  /*1810*/  FFMA R30, R57, R30, -0.33332768082618713379 ;  /* 0xbeaaa9ed391e7423 */ /* 0x000fe2000000001e */
[--C-:B0-----:R-:W-:Y:S01]  /*1820*/  FFMA R31, R31, -2, R38.reuse ;  /* 0xc00000001f1f7823 */ /* 0x101fe20000000026 */
[----:B------:R-:W-:Y:S01]  /*1830*/  FSETP.GE.AND P4, PT, |R37|, 0.60000002384185791016, PT ;  /* 0x3f19999a2500780b */ /* 0x000fe20003f86200 */
[----:B------:R-:W-:Y:S01]  /*1840*/  FMUL R34, R39, 0.10703222453594207764 ;  /* 0x3ddb33b627227820 */ /* 0x000fe20000400000 */
[----:B------:R-:W-:Y:S01]  /*1850*/  FFMA R19, R32, R19, RZ ;  /* 0x0000001320137223 */ /* 0x000fe200000000ff */
[----:B------:R-:W-:Y:S01]  /*1860*/  FFMA R32, R57, R30, RZ ;  /* 0x0000001e39207223 */ /* 0x000fe200000000ff */
[----:B------:R-:W-:Y:S01]  /*1870*/  FSEL R30, R31, 1, !P3 ;  /* 0x3f8000001f1e7808 */ /* 0x000fe20005800000 */
[----:B------:R-:W-:Y:S01]  /*1880*/  FFMA R34, R39, R34, 0.79788458347320556641 ;  /* 0x3f4c422a27227423 */ /* 0x000fe20000000022 */
[----:B-1----:R-:W-:Y:S01]  /*1890*/  FFMA R33, R33, -2, R38 ;  /* 0xc000000021217823 */ /* 0x002fe20000000026 */
[----:B------:R-:W-:Y:S01]  /*18a0*/  FFMA R31, -R49, R49, 1 ;  /* 0x3f800000311f7423 */ /* 0x000fe20000000131 */
[----:B------:R-:W-:-:S02]  /*18b0*/  FSETP.GE.AND P1, PT, |R36|, 9.010913848876953125, PT ;  /* 0x41102cb42400780b */ /* 0x000fc40003f26200 */
[----:B------:R-:W-:Y:S01]  /*18c0*/  LOP3.LUT R61, R30, 0x80000000, R37, 0xb8, !PT ;  /* 0x800000001e3d7812 */ /* 0x000fe200078eb825 */
[----:B------:R-:W-:Y:S01]  /*18d0*/  FMUL R34, R31, R34 ;  /* 0x000000221f227220 */ /* 0x000fe20000400000 */
[----:B------:R-:W-:Y:S02]  /*18e0*/  FSEL R33, R33, 1, !P1 ;  /* 0x3f80000021217808 */ /* 0x000fe40004800000 */
[----:B------:R-:W-:Y:S02]  /*18f0*/  LOP3.LUT R30, R6, 0x1f, RZ, 0xc0, !PT ;  /* 0x0000001f061e7812 */ /* 0x000fe400078ec0ff */
[----:B------:R-:W-:Y:S01]  /*1900*/  MOV R31, RZ ;  /* 0x000000ff001f7202 */ /* 0x000fe20000000f00 */
[----:B------:R-:W-:Y:S01]  /*1910*/  FFMA R45, R56, 0.5, R51 ;  /* 0x3f000000382d7823 */ /* 0x000fe20000000033 */
[----:B------:R-:W-:Y:S01]  /*1920*/  LOP3.LUT R51, R33, 0x80000000, R36, 0xb8, !PT ;  /* 0x8000000021337812 */ /* 0x000fe200078eb824 */
[----:B------:R-:W-:Y:S01]  /*1930*/  @!P4 FFMA R61, R37, R32, R37 ;  /* 0x00000020253dc223 */ /* 0x000fe20000000025 */
[----:B------:R-:W-:Y:S01]  /*1940*/  IMAD.WIDE.U32 R32, R15, UR16, R30 ;  /* 0x000000100f207c25 */ /* 0x000fe2000f8e001e */
[----:B------:R-:W-:-:S03]  /*1950*/  FSETP.GE.AND P2, PT, |R36|, 0.60000002384185791016, PT ;  /* 0x3f19999a2400780b */ /* 0x000fc60003f46200 */
[----:B------:R-:W-:Y:S01]  /*1960*/  FFMA R6, R35, R52, 0.5 ;  /* 0x3f00000023067423 */ /* 0x000fe20000000034 */
[----:B------:R-:W-:Y:S01]  /*1970*/  FMUL R57, R39, 0.5 ;  /* 0x3f00000027397820 */ /* 0x000fe20000400000 */
[----:B------:R-:W-:Y:S02]  /*1980*/  IADD3 R33, R27, R33, RZ ;  /* 0x000000211b217210 */ /* 0x000fe40007ffe0ff */
[----:B------:R-:W-:Y:S01]  /*1990*/  IADD3 R35, P1, R32, UR6, RZ ;  /* 0x0000000620237c10 */ /* 0x000fe2000ff3e0ff */
[----:B------:R-:W-:-:S03]  /*19a0*/  FMUL R57, R57, R34 ;  /* 0x0000002239397220 */ /* 0x000fc60000400000 */
[----:B------:R-:W-:-:S04]  /*19b0*/  IADD3.X R34, R33, UR11, RZ, P1, !PT ;  /* 0x0000000b21227c10 */ /* 0x000fc80008ffe4ff */
[C---:B------:R-:W-:Y:S02]  /*19c0*/  SHF.L.U64.HI R34, R35.reuse, 0x2, R34 ;  /* 0x0000000223227819 */ /* 0x040fe40000010222 */
[----:B------:R-:W-:Y:S01]  /*19d0*/  SHF.L.U32 R35, R35, 0x2, RZ ;  /* 0x0000000223237819 */ /* 0x000fe200000006ff */
[----:B------:R-:W-:Y:S01]  /*19e0*/  @!P2 FFMA R51, R36, R19, R36 ;  /* 0x000000132433a223 */ /* 0x000fe20000000024 */
[----:B------:R-:W-:Y:S01]  /*19f0*/  FMUL R39, R39, R6 ;  /* 0x0000000627277220 */ /* 0x000fe20000400000 */
[----:B------:R-:W-:Y:S01]  /*1a00*/  FMUL R6, R53, 0.10703222453594207764 ;  /* 0x3ddb33b635067820 */ /* 0x000fe20000400000 */
[----:B------:R-:W-:-:S03]  /*1a10*/  IADD3 R36, P1, R35, R14, RZ ;  /* 0x0000000e23247210 */ /* 0x000fc60007f3e0ff */
[----:B------:R-:W-:Y:S01]  /*1a20*/  FFMA R19, R53, R6, 0.79788458347320556641 ;  /* 0x3f4c422a35137423 */ /* 0x000fe20000000006 */
[----:B------:R-:W-:Y:S02]  /*1a30*/  IADD3.X R37, R34, R23, RZ, P1, !PT ;  /* 0x0000001722257210 */ /* 0x000fe40000ffe4ff */
[----:B------:R-:W-:Y:S01]  /*1a40*/  IADD3 R6, P1, R35, R40, RZ ;  /* 0x0000002823067210 */ /* 0x000fe20007f3e0ff */
[----:B------:R-:W-:Y:S01]  /*1a50*/  FFMA R58, R7, R52, 0.5 ;  /* 0x3f000000073a7423 */ /* 0x000fe20000000034 */
[----:B------:R-:W-:Y:S02]  /*1a60*/  FFMA R56, -R12, R12, 1 ;  /* 0x3f8000000c387423 */ /* 0x000fe4000000010c */
[----:B------:R-:W-:Y:S01]  /*1a70*/  IADD3.X R7, R34, R41, RZ, P1, !PT ;  /* 0x0000002922077210 */ /* 0x000fe20000ffe4ff */
[----:B------:R-:W-:-:S04]  /*1a80*/  IMAD.WIDE.U32 R34, R15, UR10, R30 ;  /* 0x0000000a0f227c25 */ /* 0x000fc8000f8e001e */
[C---:B------:R-:W-:Y:S01]  /*1a90*/  FMUL R31, R53.reuse, R58 ;  /* 0x0000003a351f7220 */ /* 0x040fe20000400000 */
[----:B------:R-:W-:Y:S01]  /*1aa0*/  FMUL R56, R56, R19 ;  /* 0x0000001338387220 */ /* 0x000fe20000400000 */
[----:B------:R-:W-:Y:S01]  /*1ab0*/  FMUL R53, R53, 0.5 ;  /* 0x3f00000035357820 */ /* 0x000fe20000400000 */
[----:B------:R0:W3:Y:S03]  /*1ac0*/  LDG.E R19, desc[UR8][R36.64] ;  /* 0x0000000824137981 */ /* 0x0000e6000c1e1900 */
[----:B------:R-:W-:Y:S01]  /*1ad0*/  FMUL R56, R53, R56 ;  /* 0x0000003835387220 */ /* 0x000fe20000400000 */
[----:B------:R-:W-:Y:S01]  /*1ae0*/  IADD3 R53, P1, R34, UR7, RZ ;  /* 0x0000000722357c10 */ /* 0x000fe2000ff3e0ff */
[----:B------:R1:W3:Y:S03]  /*1af0*/  LDG.E R7, desc[UR8][R6.64] ;  /* 0x0000000806077981 */ /* 0x0002e6000c1e1900 */
[----:B------:R-:W-:Y:S01]  /*1b00*/  IADD3.X R35, R48, UR4, R35, P1, !PT ;  /* 0x0000000430237c10 */ /* 0x000fe20008ffe423 */
[----:B0-----:R-:W-:Y:S01]  /*1b10*/  FMUL R37, R54, 0.10703222453594207764 ;  /* 0x3ddb33b636257820 */ /* 0x001fe20000400000 */
[----:B------:R-:W-:Y:S01]  /*1b20*/  LEA R34, P1, R53, R17, 0x2 ;  /* 0x0000001135227211 */ /* 0x000fe200078210ff */
[----:B------:R-:W-:Y:S01]  /*1b30*/  FADD R36, R49, 1 ;  /* 0x3f80000031247421 */ /* 0x000fe20000000000 */
[----:B------:R-:W-:Y:S01]  /*1b40*/  FADD R49, R12, 1 ;  /* 0x3f8000000c317421 */ /* 0x000fe20000000000 */
[----:B------:R-:W-:-:S04]  /*1b50*/  IMAD.WIDE.U32 R32, R63, 0x5, R32 ;  /* 0x000000053f207825 */ /* 0x000fc800078e0020 */
[----:B------:R-:W-:Y:S01]  /*1b60*/  FFMA R37, R54, R37, 0.79788458347320556641 ;  /* 0x3f4c422a36257423 */ /* 0x000fe20000000025 */
[----:B-1----:R-:W-:Y:S01]  /*1b70*/  FFMA R6, -R59, R59, 1 ;  /* 0x3f8000003b067423 */ /* 0x002fe2000000013b */
[----:B------:R-:W-:Y:S01]  /*1b80*/  LEA.HI.X R35, R53, R10, R35, 0x2, P1 ;  /* 0x0000000a35237211 */ /* 0x000fe200008f1423 */
[----:B------:R-:W-:Y:S01]  /*1b90*/  FFMA R57, R36, 0.5, R57 ;  /* 0x3f00000024397823 */ /* 0x000fe20000000039 */
[----:B------:R-:W-:Y:S01]  /*1ba0*/  FFMA R49, R49, 0.5, R56 ;  /* 0x3f00000031317823 */ /* 0x000fe20000000038 */
[----:B------:R-:W-:Y:S01]  /*1bb0*/  IADD3 R36, P1, R34, UR7, RZ ;  /* 0x0000000722247c10 */ /* 0x000fe2000ff3e0ff */
[----:B------:R-:W-:Y:S01]  /*1bc0*/  FFMA R51, R51, R52, 0.5 ;  /* 0x3f00000033337423 */ /* 0x000fe20000000034 */
[----:B------:R-:W-:Y:S01]  /*1bd0*/  FMUL R56, R5, 0.10703222453594207764 ;  /* 0x3ddb33b605387820 */ /* 0x000fe20000400000 */
[----:B------:R-:W-:Y:S01]  /*1be0*/  FMUL R53, R6, R37 ;  /* 0x0000002506357220 */ /* 0x000fe20000400000 */
[----:B------:R-:W-:Y:S01]  /*1bf0*/  IADD3 R33, R33, UR5, RZ ;  /* 0x0000000521217c10 */ /* 0x000fe2000fffe0ff */
[C---:B------:R-:W-:Y:S01]  /*1c00*/  FMUL R6, R54.reuse, 0.5 ;  /* 0x3f00000036067820 */ /* 0x040fe20000400000 */
[----:B------:R0:W3:Y:S01]  /*1c10*/  LDG.E R12, desc[UR8][R34.64] ;  /* 0x00000008220c7981 */ /* 0x0000e2000c1e1900 */
[----:B------:R-:W-:Y:S01]  /*1c20*/  IADD3.X R37, R35, UR4, RZ, P1, !PT ;  /* 0x0000000423257c10 */ /* 0x000fe20008ffe4ff */
[----:B------:R-:W-:Y:S01]  /*1c30*/  FMUL R54, R54, R51 ;  /* 0x0000003336367220 */ /* 0x000fe20000400000 */
[----:B------:R-:W-:Y:S01]  /*1c40*/  FFMA R51, R5, R56, 0.79788458347320556641 ;  /* 0x3f4c422a05337423 */ /* 0x000fe20000000038 */
[----:B------:R-:W-:-:S02]  /*1c50*/  SHF.L.U64.HI R56, R32, 0x2, R33 ;  /* 0x0000000220387819 */ /* 0x000fc40000010221 */
[----:B------:R-:W-:Y:S01]  /*1c60*/  SHF.L.U32 R33, R32, 0x2, RZ ;  /* 0x0000000220217819 */ /* 0x000fe200000006ff */
[----:B------:R-:W-:Y:S01]  /*1c70*/  FFMA R32, R61, R52, 0.5 ;  /* 0x3f0000003d207423 */ /* 0x000fe20000000034 */
[----:B0-----:R-:W-:Y:S01]  /*1c80*/  IADD3 R34, P1, R36, UR7, RZ ;  /* 0x0000000724227c10 */ /* 0x001fe2000ff3e0ff */
[----:B------:R-:W-:-:S03]  /*1c90*/  FFMA R58, -R9, R9, 1 ;  /* 0x3f800000093a7423 */ /* 0x000fc60000000109 */
[----:B------:R-:W-:Y:S01]  /*1ca0*/  IADD3.X R35, R37, UR4, RZ, P1, !PT ;  /* 0x0000000425237c10 */ /* 0x000fe20008ffe4ff */
[----:B------:R-:W-:Y:S01]  /*1cb0*/  FMUL R6, R6, R53 ;  /* 0x0000003506067220 */ /* 0x000fe20000400000 */
[C---:B------:R-:W-:Y:S01]  /*1cc0*/  FMUL R32, R5.reuse, R32 ;  /* 0x0000002005207220 */ /* 0x040fe20000400000 */
[----:B------:R0:W3:Y:S01]  /*1cd0*/  LDG.E R53, desc[UR8][R36.64] ;  /* 0x0000000824357981 */ /* 0x0000e2000c1e1900 */
[----:B------:R-:W-:Y:S01]  /*1ce0*/  FMUL R58, R58, R51 ;  /* 0x000000333a3a7220 */ /* 0x000fe20000400000 */
[----:B------:R-:W-:Y:S01]  /*1cf0*/  FMUL R5, R5, 0.5 ;  /* 0x3f00000005057820 */ /* 0x000fe20000400000 */
[----:B------:R-:W-:Y:S01]  /*1d00*/  FADD R59, R59, 1 ;  /* 0x3f8000003b3b7421 */ /* 0x000fe20000000000 */
[----:B------:R1:W3:Y:S01]  /*1d10*/  LDG.E R51, desc[UR8][R34.64] ;  /* 0x0000000822337981 */ /* 0x0002e2000c1e1900 */
[----:B------:R-:W-:Y:S02]  /*1d20*/  HADD2.F32 R50, -RZ, R50.H1_H1 ;  /* 0x30000032ff327230 */ /* 0x000fe40000004100 */
[----:B------:R-:W-:Y:S01]  /*1d30*/  FMUL R5, R5, R58 ;  /* 0x0000003a05057220 */ /* 0x000fe20000400000 */
[----:B0-----:R-:W-:Y:S01]  /*1d40*/  IADD3 R36, P1, R34, UR7, RZ ;  /* 0x0000000722247c10 */ /* 0x001fe2000ff3e0ff */
[----:B------:R-:W-:Y:S01]  /*1d50*/  FFMA R6, R59, 0.5, R6 ;  /* 0x3f0000003b067823 */ /* 0x000fe20000000006 */
[----:B-1----:R-:W-:Y:S01]  /*1d60*/  FADD R34, R9, 1 ;  /* 0x3f80000009227421 */ /* 0x002fe20000000000 */
[----:B------:R-:W-:-:S02]  /*1d70*/  HADD2.F32 R9, -RZ, R11.H0_H0 ;  /* 0x2000000bff097230 */ /* 0x000fc40000004100 */
[----:B------:R-:W-:Y:S01]  /*1d80*/  FMUL R31, R50, R31 ;  /* 0x0000001f321f7220 */ /* 0x000fe20000400000 */
[----:B------:R-:W-:Y:S01]  /*1d90*/  FMUL R49, R49, R50 ;  /* 0x0000003231317220 */ /* 0x000fe20000400000 */
[----:B------:R-:W-:Y:S01]  /*1da0*/  IADD3.X R37, R35, UR4, RZ, P1, !PT ;  /* 0x0000000423257c10 */ /* 0x000fe20008ffe4ff */
[----:B------:R-:W-:Y:S01]  /*1db0*/  FFMA R5, R34, 0.5, R5 ;  /* 0x3f00000022057823 */ /* 0x000fe20000000005 */
[----:B------:R-:W-:Y:S01]  /*1dc0*/  FMUL R54, R9, R54 ;  /* 0x0000003609367220 */ /* 0x000fe20000400000 */
[----:B--2---:R-:W-:Y:S01]  /*1dd0*/  HADD2.F32 R50, -RZ, R43.H0_H0 ;  /* 0x2000002bff327230 */ /* 0x004fe20000004100 */
[----:B------:R-:W-:Y:S01]  /*1de0*/  IADD3 R34, P1, R33, R14, RZ ;  /* 0x0000000e21227210 */ /* 0x000fe20007f3e0ff */
[----:B------:R-:W-:Y:S01]  /*1df0*/  FMUL R9, R6, R9 ;  /* 0x0000000906097220 */ /* 0x000fe20000400000 */
[----:B------:R-:W-:Y:S01]  /*1e00*/  UMOV UR10, 0x3f800000 ;  /* 0x3f800000000a7882 */ /* 0x000fe20000000000 */
[----:B------:R-:W-:Y:S01]  /*1e10*/  HADD2.F32 R61, -RZ, R11.H1_H1 ;  /* 0x3000000bff3d7230 */ /* 0x000fe20000004100 */
[----:B------:R0:W2:Y:S01]  /*1e20*/  LDG.E R60, desc[UR8][R36.64] ;  /* 0x00000008243c7981 */ /* 0x0000a2000c1e1900 */
[----:B------:R-:W-:Y:S01]  /*1e30*/  IADD3.X R35, R56, R23, RZ, P1, !PT ;  /* 0x0000001738237210 */ /* 0x000fe20000ffe4ff */
[----:B------:R-:W-:Y:S01]  /*1e40*/  FMUL R9, R9, R50 ;  /* 0x0000003209097220 */ /* 0x000fe20000400000 */
[----:B------:R-:W-:-:S02]  /*1e50*/  HADD2.F32 R50, -RZ, R43.H1_H1 ;  /* 0x3000002bff327230 */ /* 0x000fc40000004100 */
[----:B------:R-:W-:Y:S01]  /*1e60*/  FMUL R5, R5, R61 ;  /* 0x0000003d05057220 */ /* 0x000fe20000400000 */
[----:B----4-:R-:W-:Y:S02]  /*1e70*/  @P0 R2UR UR10, R18 ;  /* 0x00000000120a02ca */ /* 0x010fe400000e0000 */
[----:B0-----:R-:W-:Y:S01]  /*1e80*/  IADD3 R36, P1, R34, UR6, RZ ;  /* 0x0000000622247c10 */ /* 0x001fe2000ff3e0ff */
[----:B------:R-:W-:Y:S01]  /*1e90*/  FMUL R11, R61, R32 ;  /* 0x000000203d0b7220 */ /* 0x000fe20000400000 */
[----:B------:R-:W-:Y:S01]  /*1ea0*/  LEA R18, P0, R13, UR14, 0x5 ;  /* 0x0000000e0d127c11 */ /* 0x000fe2000f8028ff */
[----:B------:R-:W-:Y:S01]  /*1eb0*/  FMUL R39, R62, R39 ;  /* 0x000000273e277220 */ /* 0x000fe20000400000 */
[----:B------:R-:W-:Y:S01]  /*1ec0*/  IADD3.X R37, R35, UR11, RZ, P1, !PT ;  /* 0x0000000b23257c10 */ /* 0x000fe20008ffe4ff */
[----:B------:R-:W-:Y:S01]  /*1ed0*/  FMUL R61, R57, R62 ;  /* 0x0000003e393d7220 */ /* 0x000fe20000400000 */
[----:B------:R-:W-:Y:S01]  /*1ee0*/  IADD3 R58, P1, R36, UR6, RZ ;  /* 0x00000006243a7c10 */ /* 0x000fe2000ff3e0ff */
[----:B------:R-:W-:Y:S01]  /*1ef0*/  FMUL R5, R5, R50 ;  /* 0x0000003205057220 */ /* 0x000fe20000400000 */
[----:B------:R-:W-:Y:S01]  /*1f00*/  FMNMX R62, RZ, |R9|, !PT ;  /* 0x40000009ff3e7209 */ /* 0x000fe20007800000 */
[----:B-----5:R-:W-:Y:S01]  /*1f10*/  HADD2.F32 R50, -RZ, R42.H0_H0 ;  /* 0x2000002aff327230 */ /* 0x020fe20000004100 */
[----:B------:R-:W-:Y:S01]  /*1f20*/  LEA.HI.X R13, R13, UR15, R16, 0x5, P0 ;  /* 0x0000000f0d0d7c11 */ /* 0x000fe200080f2c10 */
[----:B------:R-:W-:Y:S01]  /*1f30*/  FMUL R16, R9, UR10 ;  /* 0x0000000a09107c20 */ /* 0x000fe20008400000 */
[----:B------:R-:W-:Y:S01]  /*1f40*/  IADD3.X R59, R37, UR11, RZ, P1, !PT ;  /* 0x0000000b253b7c10 */ /* 0x000fe20008ffe4ff */
[----:B------:R0:W4:Y:S01]  /*1f50*/  LDG.E R6, desc[UR8][R34.64] ;  /* 0x0000000822067981 */ /* 0x000122000c1e1900 */
[----:B------:R-:W-:-:S02]  /*1f60*/  IADD3 R32, P1, R33, R40, RZ ;  /* 0x0000002821207210 */ /* 0x000fc40007f3e0ff */
[----:B------:R-:W-:Y:S01]  /*1f70*/  FMNMX R9, |R5|, R62, !PT ;  /* 0x0000003e05097209 */ /* 0x000fe20007800200 */
[----:B------:R-:W-:Y:S02]  /*1f80*/  HADD2.F32 R62, -RZ, R42.H1_H1 ;  /* 0x3000002aff3e7230 */ /* 0x000fe40000004100 */
[----:B------:R-:W-:Y:S01]  /*1f90*/  FMUL R50, R61, R50 ;  /* 0x000000323d327220 */ /* 0x000fe20000400000 */
[----:B------:R1:W5:Y:S01]  /*1fa0*/  LDG.E R36, desc[UR8][R36.64] ;  /* 0x0000000824247981 */ /* 0x000362000c1e1900 */
[----:B------:R-:W-:Y:S01]  /*1fb0*/  IADD3.X R33, R56, R41, RZ, P1, !PT ;  /* 0x0000002938217210 */ /* 0x000fe20000ffe4ff */
[----:B------:R-:W-:Y:S01]  /*1fc0*/  FMUL R49, R49, R62 ;  /* 0x0000003e31317220 */ /* 0x000fe20000400000 */
[----:B0-----:R-:W-:Y:S01]  /*1fd0*/  IADD3 R34, P1, R32, UR6, RZ ;  /* 0x0000000620227c10 */ /* 0x001fe2000ff3e0ff */
[----:B------:R-:W2:Y:S01]  /*1fe0*/  LDG.E R58, desc[UR8][R58.64] ;  /* 0x000000083a3a7981 */ /* 0x000ea2000c1e1900 */
[----:B------:R-:W-:Y:S01]  /*1ff0*/  FMNMX R62, |R50|, R9, !PT ;  /* 0x00000009323e7209 */ /* 0x000fe20007800200 */
[----:B-1----:R-:W-:Y:S01]  /*2000*/  HADD2.F32 R37, -RZ, R44.H0_H0 ;  /* 0x2000002cff257230 */ /* 0x002fe20000004100 */
[----:B------:R-:W-:Y:S01]  /*2010*/  IADD3.X R35, R33, UR11, RZ, P1, !PT ;  /* 0x0000000b21237c10 */ /* 0x000fe20008ffe4ff */
[----:B------:R-:W-:Y:S01]  /*2020*/  FMUL R5, R5, UR10 ;  /* 0x0000000a05057c20 */ /* 0x000fe20008400000 */
[----:B------:R-:W-:Y:S01]  /*2030*/  IADD3 R56, P1, R34, UR6, RZ ;  /* 0x0000000622387c10 */ /* 0x000fe2000ff3e0ff */
[----:B------:R0:W2:Y:S01]  /*2040*/  LDG.E R32, desc[UR8][R32.64] ;  /* 0x0000000820207981 */ /* 0x0000a2000c1e1900 */
[----:B------:R-:W-:Y:S01]  /*2050*/  FMUL R25, R37, R25 ;  /* 0x0000001925197220 */ /* 0x000fe20000400000 */
[----:B------:R-:W-:Y:S01]  /*2060*/  FMUL R26, R26, R37 ;  /* 0x000000251a1a7220 */ /* 0x000fe20000400000 */
[C---:B------:R-:W-:Y:S01]  /*2070*/  FMNMX R37, |R49|.reuse, R62, !PT ;  /* 0x0000003e31257209 */ /* 0x040fe20007800200 */
[----:B------:R-:W-:Y:S01]  /*2080*/  FMUL R9, R50, UR10 ;  /* 0x0000000a32097c20 */ /* 0x000fe20008400000 */
[----:B------:R-:W-:Y:S01]  /*2090*/  FMUL R49, R49, UR10 ;  /* 0x0000000a31317c20 */ /* 0x000fe20008400000 */
[----:B------:R-:W-:-:S02]  /*20a0*/  IADD3.X R57, R35, UR11, RZ, P1, !PT ;  /* 0x0000000b23397c10 */ /* 0x000fc40008ffe4ff */
[----:B------:R-:W-:Y:S01]  /*20b0*/  F2FP.SATFINITE.E4M3.F32.PACK_AB_MERGE_C R16, RZ, R16, RZ ;  /* 0x00000010ff10723e */ /* 0x000fe200048070ff */
[----:B------:R-:W-:Y:S01]  /*20c0*/  HADD2.F32 R44, -RZ, R44.H1_H1 ;  /* 0x3000002cff2c7230 */ /* 0x000fe20000004100 */
[----:B------:R-:W-:Y:S01]  /*20d0*/  F2FP.SATFINITE.E4M3.F32.PACK_AB_MERGE_C R5, RZ, R5, RZ ;  /* 0x00000005ff05723e */ /* 0x000fe200048070ff */
[----:B------:R1:W2:Y:S01]  /*20e0*/  LDG.E R56, desc[UR8][R56.64] ;  /* 0x0000000838387981 */ /* 0x0002a2000c1e1900 */
[----:B------:R-:W-:Y:S02]  /*20f0*/  F2FP.SATFINITE.E4M3.F32.PACK_AB_MERGE_C R9, RZ, R9, RZ ;  /* 0x00000009ff09723e */ /* 0x000fe400048070ff */
[----:B------:R-:W-:Y:S01]  /*2100*/  F2FP.SATFINITE.E4M3.F32.PACK_AB_MERGE_C R50, RZ, R49, RZ ;  /* 0x00000031ff32723e */ /* 0x000fe200048070ff */
[----:B------:R3:W2:Y:S01]  /*2110*/  LDG.E R34, desc[UR8][R34.64] ;  /* 0x0000000822227981 */ /* 0x0006a2000c1e1900 */
[----:B0-----:R-:W-:Y:S02]  /*2120*/  LOP3.LUT R33, R9, 0xffff, RZ, 0xc0, !PT ;  /* 0x0000ffff09217812 */ /* 0x001fe400078ec0ff */
[----:B------:R-:W-:-:S02]  /*2130*/  PRMT R49, R50, 0x7604, R9 ;  /* 0x0000760432317816 */ /* 0x000fc40000000009 */
[C---:B-1----:R-:W-:Y:S02]  /*2140*/  PRMT R57, R5.reuse, 0x7604, R16 ;  /* 0x0000760405397816 */ /* 0x042fe40000000010 */
[----:B------:R-:W-:Y:S02]  /*2150*/  LOP3.LUT R16, R16, 0xff, RZ, 0xc0, !PT ;  /* 0x000000ff10107812 */ /* 0x000fe400078ec0ff */
[----:B------:R-:W-:Y:S01]  /*2160*/  LOP3.LUT R9, R5, 0xff, RZ, 0xc0, !PT ;  /* 0x000000ff05097812 */ /* 0x000fe200078ec0ff */
[----:B------:R-:W-:Y:S01]  /*2170*/  HADD2.F32 R5, -RZ, R20.H0_H0 ;  /* 0x20000014ff057230 */ /* 0x000fe20000004100 */
[----:B------:R-:W-:Y:S02]  /*2180*/  LOP3.LUT R50, R50, 0xffff, RZ, 0xc0, !PT ;  /* 0x0000ffff32327812 */ /* 0x000fe400078ec0ff */
[----:B------:R-:W-:Y:S01]  /*2190*/  PRMT R16, R33, 0x7604, R16 ;  /* 0x0000760421107816 */ /* 0x000fe20000000010 */
[--C-:B---3--:R-:W-:Y:S01]  /*21a0*/  HADD2.F32 R33, -RZ, R46.reuse.H0_H0 ;  /* 0x2000002eff217230 */ /* 0x108fe20000004100 */
[----:B------:R-:W-:Y:S01]  /*21b0*/  PRMT R9, R50, 0x7604, R9 ;  /* 0x0000760432097816 */ /* 0x000fe20000000009 */
[----:B------:R-:W-:Y:S01]  /*21c0*/  FMUL R50, R5, 0.044714998453855514526 ;  /* 0x3d37271305327820 */ /* 0x000fe20000400000 */
[----:B------:R-:W-:-:S02]  /*21d0*/  HADD2.F32 R46, -RZ, R46.H1_H1 ;  /* 0x3000002eff2e7230 */ /* 0x000fc40000004100 */
[----:B------:R-:W-:Y:S01]  /*21e0*/  FMUL R26, R26, R33 ;  /* 0x000000211a1a7220 */ /* 0x000fe20000400000 */
[C---:B------:R-:W-:Y:S01]  /*21f0*/  FFMA R50, R5.reuse, R50, 1 ;  /* 0x3f80000005327423 */ /* 0x040fe20000000032 */
[----:B------:R-:W-:Y:S01]  /*2200*/  FMUL R33, R5, 0.79788458347320556641 ;  /* 0x3f4c422a05217820 */ /* 0x000fe20000400000 */
[----:B------:R-:W-:-:S03]  /*2210*/  FMUL R35, R45, R44 ;  /* 0x0000002c2d237220 */ /* 0x000fc60000400000 */
[----:B------:R-:W-:Y:S01]  /*2220*/  FMUL R33, R33, R50 ;  /* 0x0000003221217220 */ /* 0x000fe20000400000 */
[----:B------:R-:W-:Y:S01]  /*2230*/  FMUL R46, R35, R46 ;  /* 0x0000002e232e7220 */ /* 0x000fe20000400000 */
[C---:B------:R-:W-:Y:S01]  /*2240*/  FMNMX R37, |R26|.reuse, R37, !PT ;  /* 0x000000251a257209 */ /* 0x040fe20007800200 */
[----:B------:R-:W-:Y:S01]  /*2250*/  FMUL R35, R26, UR10 ;  /* 0x0000000a1a237c20 */ /* 0x000fe20008400000 */
[----:B------:R-:W-:Y:S01]  /*2260*/  FMUL R26, |R33|, 2.8853900432586669922 ;  /* 0x4038aa3b211a7820 */ /* 0x000fe20000400200 */
[----:B------:R-:W-:Y:S01]  /*2270*/  IADD3 R42, P0, R21, R18, RZ ;  /* 0x00000012152a7210 */ /* 0x000fe20007f1e0ff */
[----:B------:R-:W-:-:S03]  /*2280*/  FMUL R47, R44, R47 ;  /* 0x0000002f2c2f7220 */ /* 0x000fc60000400000 */
[----:B------:R-:W-:Y:S01]  /*2290*/  IADD3.X R43, R22, R13, RZ, P0, !PT ;  /* 0x0000000d162b7210 */ /* 0x000fe200007fe4ff */
[----:B------:R-:W0:Y:S01]  /*22a0*/  MUFU.EX2 R26, R26 ;  /* 0x0000001a001a7308 */ /* 0x000e220000000800 */
[----:B------:R-:W-:-:S04]  /*22b0*/  IADD3 R44, P0, R42, UR12, RZ ;  /* 0x0000000c2a2c7c10 */ /* 0x000fc8000ff1e0ff */
[----:B------:R-:W-:Y:S01]  /*22c0*/  IADD3.X R45, R43, UR13, RZ, P0, !PT ;  /* 0x0000000d2b2d7c10 */ /* 0x000fe200087fe4ff */
[----:B------:R1:W-:Y:S01]  /*22d0*/  STG.E.U16 desc[UR8][R42.64], R57 ;  /* 0x000000392a007986 */ /* 0x0003e2000c101508 */
[----:B------:R-:W-:-:S03]  /*22e0*/  IADD3 R62, P0, R42, UR6, RZ ;  /* 0x000000062a3e7c10 */ /* 0x000fc6000ff1e0ff */
[----:B------:R3:W-:Y:S01]  /*22f0*/  STG.E.U16 desc[UR8][R44.64], R49 ;  /* 0x000000312c007986 */ /* 0x0007e2000c101508 */
[----:B------:R-:W-:Y:S01]  /*2300*/  IADD3.X R63, R43, UR11, RZ, P0, !PT ;  /* 0x0000000b2b3f7c10 */ /* 0x000fe200087fe4ff */
[----:B-1----:R-:W-:Y:S01]  /*2310*/  FMUL R43, R33, R33 ;  /* 0x00000021212b7220 */ /* 0x002fe20000400000 */
[----:B---3--:R-:W-:-:S03]  /*2320*/  FMUL R49, R46, UR10 ;  /* 0x0000000a2e317c20 */ /* 0x008fc60008400000 */
[C---:B------:R-:W-:Y:S02]  /*2330*/  FFMA R50, R43.reuse, R4, -0.052303962409496307373 ;  /* 0xbd563cae2b327423 */ /* 0x040fe40000000004 */
[----:B------:R-:W-:Y:S01]  /*2340*/  F2FP.SATFINITE.E4M3.F32.PACK_AB_MERGE_C R42, RZ, R49, RZ ;  /* 0x00000031ff2a723e */ /* 0x000fe200048070ff */
[----:B0-----:R-:W-:Y:S01]  /*2350*/  FADD R49, R26, 1 ;  /* 0x3f8000001a317421 */ /* 0x001fe20000000000 */
[----:B------:R-:W-:Y:S01]  /*2360*/  FFMA R50, R43, R50, 0.1331529766321182251 ;  /* 0x3e0859412b327423 */ /* 0x000fe20000000032 */
[----:B------:R-:W-:-:S04]  /*2370*/  HADD2.F32 R26, -RZ, R20.H1_H1 ;  /* 0x30000014ff1a7230 */ /* 0x000fc80000004100 */
[----:B------:R-:W0:Y:S01]  /*2380*/  MUFU.RCP R49, R49 ;  /* 0x0000003100317308 */ /* 0x000e220000001000 */
[----:B------:R-:W-:-:S04]  /*2390*/  FFMA R20, R43, R50, -0.33332768082618713379 ;  /* 0xbeaaa9ed2b147423 */ /* 0x000fc80000000032 */
[----:B------:R-:W-:Y:S01]  /*23a0*/  FFMA R20, R43, R20, RZ ;  /* 0x000000142b147223 */ /* 0x000fe200000000ff */
[----:B------:R-:W-:Y:S01]  /*23b0*/  FMUL R43, R26, 0.044714998453855514526 ;  /* 0x3d3727131a2b7820 */ /* 0x000fe20000400000 */
[----:B------:R-:W-:-:S03]  /*23c0*/  F2FP.SATFINITE.E4M3.F32.PACK_AB_MERGE_C R35, RZ, R35, RZ ;  /* 0x00000023ff23723e */ /* 0x000fc600048070ff */
[C---:B------:R-:W-:Y:S01]  /*23d0*/  FFMA R50, R26.reuse, R43, 1 ;  /* 0x3f8000001a327423 */ /* 0x040fe2000000002b */
[----:B------:R-:W-:Y:S01]  /*23e0*/  FMUL R43, R26, 0.79788458347320556641 ;  /* 0x3f4c422a1a2b7820 */ /* 0x000fe20000400000 */
[----:B------:R-:W-:-:S03]  /*23f0*/  PRMT R57, R42, 0x7604, R35 ;  /* 0x000076042a397816 */ /* 0x000fc60000000023 */
[----:B------:R-:W-:Y:S01]  /*2400*/  FMUL R43, R43, R50 ;  /* 0x000000322b2b7220 */ /* 0x000fe20000400000 */
[----:B------:R-:W-:Y:S01]  /*2410*/  FSETP.GE.AND P0, PT, |R33|, 9.010913848876953125, PT ;  /* 0x41102cb42100780b */ /* 0x000fe20003f06200 */
[----:B0-----:R-:W-:Y:S01]  /*2420*/  FFMA R50, R49, -2, R38 ;  /* 0xc000000031327823 */ /* 0x001fe20000000026 */
[----:B------:R0:W-:Y:S01]  /*2430*/  STG.E.U16 desc[UR8][R62.64], R57 ;  /* 0x000000393e007986 */ /* 0x0001e2000c101508 */
[----:B------:R-:W-:-:S03]  /*2440*/  FSETP.GE.AND P1, PT, |R33|, 0.60000002384185791016, PT ;  /* 0x3f19999a2100780b */ /* 0x000fc60003f26200 */
[----:B0-----:R-:W-:Y:S01]  /*2450*/  FSEL R62, R50, 1, !P0 ;  /* 0x3f800000323e7808 */ /* 0x001fe20004000000 */
[----:B------:R-:W-:-:S06]  /*2460*/  FMUL R50, |R43|, 2.8853900432586669922 ;  /* 0x4038aa3b2b327820 */ /* 0x000fcc0000400200 */
[----:B------:R-:W0:Y:S01]  /*2470*/  MUFU.EX2 R50, R50 ;  /* 0x0000003200327308 */ /* 0x000e220000000800 */
[--C-:B------:R-:W-:Y:S02]  /*2480*/  LOP3.LUT R49, R62, 0x80000000, R33.reuse, 0xb8, !PT ;  /* 0x800000003e317812 */ /* 0x100fe400078eb821 */
[----:B------:R-:W-:Y:S01]  /*2490*/  @!P1 FFMA R49, R33, R20, R33 ;  /* 0x0000001421319223 */ /* 0x000fe20000000021 */
[----:B------:R-:W-:-:S04]  /*24a0*/  FMUL R20, R5, 0.10703222453594207764 ;  /* 0x3ddb33b605147820 */ /* 0x000fc80000400000 */
[----:B------:R-:W-:Y:S01]  /*24b0*/  FFMA R33, R5, R20, 0.79788458347320556641 ;  /* 0x3f4c422a05217423 */ /* 0x000fe20000000014 */
[----:B------:R-:W-:-:S04]  /*24c0*/  FFMA R20, -R49, R49, 1 ;  /* 0x3f80000031147423 */ /* 0x000fc80000000131 */
[----:B------:R-:W-:Y:S01]  /*24d0*/  FMUL R57, R20, R33 ;  /* 0x0000002114397220 */ /* 0x000fe20000400000 */
[----:B------:R-:W-:Y:S01]  /*24e0*/  FMUL R20, R5, 0.5 ;  /* 0x3f00000005147820 */ /* 0x000fe20000400000 */
[----:B0-----:R-:W-:-:S03]  /*24f0*/  FADD R33, R50, 1 ;  /* 0x3f80000032217421 */ /* 0x001fc60000000000 */
[----:B------:R-:W-:Y:S01]  /*2500*/  FMUL R20, R20, R57 ;  /* 0x0000003914147220 */ /* 0x000fe20000400000 */
[----:B------:R-:W-:Y:S02]  /*2510*/  FADD R49, R49, 1 ;  /* 0x3f80000031317421 */ /* 0x000fe40000000000 */
[----:B------:R-:W0:Y:S02]  /*2520*/  MUFU.RCP R33, R33 ;  /* 0x0000002100217308 */ /* 0x000e240000001000 */
[----:B------:R-:W-:Y:S01]  /*2530*/  FFMA R50, R49, 0.5, R20 ;  /* 0x3f00000031327823 */ /* 0x000fe20000000014 */
[C---:B------:R-:W-:Y:S01]  /*2540*/  FMUL R49, R43.reuse, R43 ;  /* 0x0000002b2b317220 */ /* 0x040fe20000400000 */
[----:B------:R-:W-:-:S03]  /*2550*/  FSETP.GE.AND P1, PT, |R43|, 0.60000002384185791016, PT ;  /* 0x3f19999a2b00780b */ /* 0x000fc60003f26200 */
[----:B------:R-:W-:Y:S01]  /*2560*/  FFMA R20, R49, R4, -0.052303962409496307373 ;  /* 0xbd563cae31147423 */ /* 0x000fe20000000004 */
[----:B------:R-:W-:-:S03]  /*2570*/  FSETP.GE.AND P0, PT, |R43|, 9.010913848876953125, PT ;  /* 0x41102cb42b00780b */ /* 0x000fc60003f06200 */
[----:B------:R-:W-:-:S04]  /*2580*/  FFMA R20, R49, R20, 0.1331529766321182251 ;  /* 0x3e08594131147423 */ /* 0x000fc80000000014 */
[----:B------:R-:W-:Y:S01]  /*2590*/  FFMA R20, R49, R20, -0.33332768082618713379 ;  /* 0xbeaaa9ed31147423 */ /* 0x000fe20000000014 */
[----:B0-----:R-:W-:-:S03]  /*25a0*/  FFMA R57, R33, -2, R38 ;  /* 0xc000000021397823 */ /* 0x001fc60000000026 */
[----:B------:R-:W-:Y:S01]  /*25b0*/  FFMA R64, R49, R20, RZ ;  /* 0x0000001431407223 */ /* 0x000fe200000000ff */
[----:B------:R-:W-:Y:S01]  /*25c0*/  HADD2.F32 R33, -RZ, R8.H0_H0 ;  /* 0x20000008ff217230 */ /* 0x000fe20000004100 */
[----:B------:R-:W-:-:S04]  /*25d0*/  FSEL R62, R57, 1, !P0 ;  /* 0x3f800000393e7808 */ /* 0x000fc80004000000 */
[--C-:B------:R-:W-:Y:S01]  /*25e0*/  LOP3.LUT R20, R62, 0x80000000, R43.reuse, 0xb8, !PT ;  /* 0x800000003e147812 */ /* 0x100fe200078eb82b */
[----:B------:R-:W-:Y:S01]  /*25f0*/  @!P1 FFMA R20, R43, R64, R43 ;  /* 0x000000402b149223 */ /* 0x000fe2000000002b */
[----:B------:R-:W-:Y:S02]  /*2600*/  HADD2.F32 R43, -RZ, R55.H0_H0 ;  /* 0x20000037ff2b7230 */ /* 0x000fe40000004100 */
        /* <DEDUP_REMOVED lines=10> */
[----:B------:R-:W-:Y:S02]  /*26b0*/  HADD2.F32 R43, -RZ, R8.H1_H1 ;  /* 0x30000008ff2b7230 */ /* 0x000fe40000004100 */
[----:B------:R-:W-:-:S03]  /*26c0*/  HADD2.F32 R55, -RZ, R55.H1_H1 ;  /* 0x30000037ff377230 */ /* 0x000fc60000004100 */
[----:B------:R-:W-:Y:S01]  /*26d0*/  FMUL R20, R20, R43 ;  /* 0x0000002b14147220 */ /* 0x000fe20000400000 */
[----:B------:R-:W-:-:S03]  /*26e0*/  FMNMX R57, |R46|, R37, !PT ;  /* 0x000000252e397209 */ /* 0x000fc60007800200 */
[----:B------:R-:W-:Y:S01]  /*26f0*/  FMUL R20, R20, R55 ;  /* 0x0000003714147220 */ /* 0x000fe20000400000 */
[----:B------:R-:W-:Y:S01]  /*2700*/  FMUL R49, R50, UR10 ;  /* 0x0000000a32317c20 */ /* 0x000fe20008400000 */
[----:B------:R-:W-:Y:S01]  /*2710*/  FMUL R55, R54, UR10 ;  /* 0x0000000a36377c20 */ /* 0x000fe20008400000 */
[----:B------:R-:W-:Y:S01]  /*2720*/  FMUL R37, R39, UR10 ;  /* 0x0000000a27257c20 */ /* 0x000fe20008400000 */
[----:B------:R-:W-:Y:S01]  /*2730*/  FMUL R8, R20, UR10 ;  /* 0x0000000a14087c20 */ /* 0x000fe20008400000 */
[----:B------:R-:W-:Y:S02]  /*2740*/  LOP3.LUT R35, R35, 0xff, RZ, 0xc0, !PT ;  /* 0x000000ff23237812 */ /* 0x000fe400078ec0ff */
[----:B------:R-:W-:Y:S02]  /*2750*/  IADD3 R62, P0, R44, UR6, RZ ;  /* 0x000000062c3e7c10 */ /* 0x000fe4000ff1e0ff */
[----:B------:R-:W-:Y:S02]  /*2760*/  LOP3.LUT R42, R42, 0xff, RZ, 0xc0, !PT ;  /* 0x000000ff2a2a7812 */ /* 0x000fe400078ec0ff */
[----:B------:R-:W-:-:S02]  /*2770*/  F2FP.SATFINITE.E4M3.F32.PACK_AB_MERGE_C R49, RZ, R49, RZ ;  /* 0x00000031ff31723e */ /* 0x000fc400048070ff */
[----:B------:R-:W-:Y:S02]  /*2780*/  F2FP.SATFINITE.E4M3.F32.PACK_AB_MERGE_C R44, RZ, R8, RZ ;  /* 0x00000008ff2c723e */ /* 0x000fe400048070ff */
[----:B------:R-:W-:Y:S02]  /*2790*/  F2FP.SATFINITE.E4M3.F32.PACK_AB_MERGE_C R55, RZ, R55, RZ ;  /* 0x00000037ff37723e */ /* 0x000fe400048070ff */
[----:B------:R-:W-:Y:S02]  /*27a0*/  F2FP.SATFINITE.E4M3.F32.PACK_AB_MERGE_C R37, RZ, R37, RZ ;  /* 0x00000025ff25723e */ /* 0x000fe400048070ff */
[----:B------:R-:W-:Y:S02]  /*27b0*/  PRMT R16, R16, 0x5410, R35 ;  /* 0x0000541010107816 */ /* 0x000fe40000000023 */
[----:B------:R-:W-:Y:S02]  /*27c0*/  IADD3.X R63, R45, UR11, RZ, P0, !PT ;  /* 0x0000000b2d3f7c10 */ /* 0x000fe400087fe4ff */
[----:B------:R-:W-:-:S02]  /*27d0*/  PRMT R35, R9, 0x5410, R42 ;  /* 0x0000541009237816 */ /* 0x000fc4000000002a */
[----:B------:R-:W-:Y:S02]  /*27e0*/  PRMT R45, R44, 0x7604, R49 ;  /* 0x000076042c2d7816 */ /* 0x000fe40000000031 */
[----:B------:R-:W-:Y:S02]  /*27f0*/  LOP3.LUT R8, R55, 0xff, RZ, 0xc0, !PT ;  /* 0x000000ff37087812 */ /* 0x000fe400078ec0ff */
[----:B------:R-:W-:Y:S01]  /*2800*/  LOP3.LUT R9, R37, 0xffff, RZ, 0xc0, !PT ;  /* 0x0000ffff25097812 */ /* 0x000fe200078ec0ff */
[----:B------:R0:W-:Y:S03]  /*2810*/  STG.E.U16 desc[UR8][R62.64], R45 ;  /* 0x0000002d3e007986 */ /* 0x0001e6000c101508 */
[----:B------:R-:W-:Y:S01]  /*2820*/  PRMT R8, R9, 0x7604, R8 ;  /* 0x0000760409087816 */ /* 0x000fe20000000008 */
[----:B------:R-:W-:Y:S01]  /*2830*/  FMUL R9, R11, UR10 ;  /* 0x0000000a0b097c20 */ /* 0x000fe20008400000 */
[----:B0-----:R-:W-:-:S04]  /*2840*/  FMUL R45, R31, UR10 ;  /* 0x0000000a1f2d7c20 */ /* 0x001fc80008400000 */
[----:B------:R-:W-:Y:S02]  /*2850*/  F2FP.SATFINITE.E4M3.F32.PACK_AB_MERGE_C R42, RZ, R9, RZ ;  /* 0x00000009ff2a723e */ /* 0x000fe400048070ff */
[----:B------:R-:W-:Y:S02]  /*2860*/  F2FP.SATFINITE.E4M3.F32.PACK_AB_MERGE_C R46, RZ, R45, RZ ;  /* 0x0000002dff2e723e */ /* 0x000fe400048070ff */
[C---:B------:R-:W-:Y:S02]  /*2870*/  PRMT R55, R42.reuse, 0x7604, R55 ;  /* 0x000076042a377816 */ /* 0x040fe40000000037 */
[----:B------:R-:W-:Y:S02]  /*2880*/  LOP3.LUT R45, R42, 0xff, RZ, 0xc0, !PT ;  /* 0x000000ff2a2d7812 */ /* 0x000fe400078ec0ff */
[----:B------:R-:W-:-:S04]  /*2890*/  LOP3.LUT R42, R46, 0xffff, RZ, 0xc0, !PT ;  /* 0x0000ffff2e2a7812 */ /* 0x000fc800078ec0ff */
[----:B------:R-:W-:Y:S01]  /*28a0*/  PRMT R45, R42, 0x7604, R45 ;  /* 0x000076042a2d7816 */ /* 0x000fe2000000002d */
[----:B------:R-:W-:Y:S01]  /*28b0*/  FMUL R42, R25, UR10 ;  /* 0x0000000a192a7c20 */ /* 0x000fe20008400000 */
[----:B------:R-:W-:Y:S01]  /*28c0*/  PRMT R37, R46, 0x7604, R37 ;  /* 0x000076042e257816 */ /* 0x000fe20000000025 */
[----:B------:R-:W-:-:S03]  /*28d0*/  FMUL R46, R47, UR10 ;  /* 0x0000000a2f2e7c20 */ /* 0x000fc60008400000 */
[----:B------:R-:W-:Y:S02]  /*28e0*/  F2FP.SATFINITE.E4M3.F32.PACK_AB_MERGE_C R42, RZ, R42, RZ ;  /* 0x0000002aff2a723e */ /* 0x000fe400048070ff */
[----:B------:R-:W-:Y:S02]  /*28f0*/  F2FP.SATFINITE.E4M3.F32.PACK_AB_MERGE_C R59, RZ, R46, RZ ;  /* 0x0000002eff3b723e */ /* 0x000fe400048070ff */
[----:B------:R-:W-:Y:S02]  /*2900*/  LOP3.LUT R9, R42, 0xff, RZ, 0xc0, !PT ;  /* 0x000000ff2a097812 */ /* 0x000fe400078ec0ff */
[----:B------:R-:W-:Y:S02]  /*2910*/  FMNMX R57, |R50|, R57, !PT ;  /* 0x0000003932397209 */ /* 0x000fe40007800200 */
[----:B------:R-:W-:Y:S02]  /*2920*/  PRMT R50, R8, 0x5410, R9 ;  /* 0x0000541008327816 */ /* 0x000fe40000000009 */
[----:B------:R-:W-:-:S02]  /*2930*/  LOP3.LUT R8, R59, 0xff, RZ, 0xc0, !PT ;  /* 0x000000ff3b087812 */ /* 0x000fc400078ec0ff */
[----:B------:R-:W-:Y:S02]  /*2940*/  IADD3 R46, P0, R18, UR16, RZ ;  /* 0x00000010122e7c10 */ /* 0x000fe4000ff1e0ff */
[----:B------:R-:W-:Y:S02]  /*2950*/  PRMT R45, R45, 0x5410, R8 ;  /* 0x000054102d2d7816 */ /* 0x000fe40000000008 */
[----:B------:R-:W-:Y:S02]  /*2960*/  IADD3 R8, P1, R46, R21, RZ ;  /* 0x000000152e087210 */ /* 0x000fe40007f3e0ff */
[----:B------:R-:W-:Y:S02]  /*2970*/  LOP3.LUT R21, R49, 0xffff, RZ, 0xc0, !PT ;  /* 0x0000ffff31157812 */ /* 0x000fe400078ec0ff */
[----:B------:R-:W-:-:S04]  /*2980*/  IADD3.X R49, R13, UR17, RZ, P0, !PT ;  /* 0x000000110d317c10 */ /* 0x000fc800087fe4ff */
[----:B------:R-:W-:Y:S01]  /*2990*/  IADD3.X R9, R49, R22, RZ, P1, !PT ;  /* 0x0000001631097210 */ /* 0x000fe20000ffe4ff */
[----:B------:R-:W-:-:S04]  /*29a0*/  FMUL R22, R5, 0.035677410662174224854 ;  /* 0x3d12227a05167820 */ /* 0x000fc80000400000 */
[----:B------:R-:W-:Y:S01]  /*29b0*/  FFMA R22, R5, R22, 0.79788458347320556641 ;  /* 0x3f4c422a05167423 */ /* 0x000fe20000000016 */
[----:B------:R-:W-:-:S03]  /*29c0*/  FMNMX R57, |R20|, R57, !PT ;  /* 0x0000003914397209 */ /* 0x000fc60007800200 */
[----:B------:R-:W-:Y:S01]  /*29d0*/  FMUL R22, R5, R22 ;  /* 0x0000001605167220 */ /* 0x000fe20000400000 */
[----:B------:R-:W-:Y:S02]  /*29e0*/  PRMT R42, R59, 0x7604, R42 ;  /* 0x000076043b2a7816 */ /* 0x000fe4000000002a */
[----:B------:R-:W-:Y:S01]  /*29f0*/  SHF.L.U32 R21, R21, 0x18, RZ ;  /* 0x0000001815157819 */ /* 0x000fe200000006ff */
[----:B------:R-:W-:Y:S01]  /*2a00*/  FMUL R59, |R22|, 2.8853900432586669922 ;  /* 0x4038aa3b163b7820 */ /* 0x000fe20000400200 */
[----:B------:R-:W-:Y:S02]  /*2a10*/  IADD3 R20, P0, R8, UR12, RZ ;  /* 0x0000000c08147c10 */ /* 0x000fe4000ff1e0ff */
[----:B------:R-:W-:Y:S02]  /*2a20*/  FMNMX R54, |R54|, R57, !PT ;  /* 0x0000003936367209 */ /* 0x000fe40007800200 */
[----:B------:R-:W0:Y:S01]  /*2a30*/  MUFU.EX2 R57, R59 ;  /* 0x0000003b00397308 */ /* 0x000e220000000800 */
[----:B------:R-:W-:-:S02]  /*2a40*/  LOP3.LUT R16, R16, R21, RZ, 0xfc, !PT ;  /* 0x0000001510107212 */ /* 0x000fc400078efcff */
[C---:B------:R-:W-:Y:S02]  /*2a50*/  IADD3.X R21, R9.reuse, UR13, RZ, P0, !PT ;  /* 0x0000000d09157c10 */ /* 0x040fe400087fe4ff */
[----:B------:R-:W-:Y:S01]  /*2a60*/  IADD3 R62, P0, R8, UR6, RZ ;  /* 0x00000006083e7c10 */ /* 0x000fe2000ff1e0ff */
[----:B------:R1:W-:Y:S03]  /*2a70*/  STG.E.U16 desc[UR8][R8.64], R55 ;  /* 0x0000003708007986 */ /* 0x0003e6000c101508 */
[----:B------:R-:W-:Y:S01]  /*2a80*/  IADD3.X R63, R9, UR11, RZ, P0, !PT ;  /* 0x0000000b093f7c10 */ /* 0x000fe200087fe4ff */
[----:B-1----:R-:W-:-:S04]  /*2a90*/  FMUL R9, R26, 0.035677410662174224854 ;  /* 0x3d12227a1a097820 */ /* 0x002fc80000400000 */
[----:B------:R-:W-:Y:S01]  /*2aa0*/  FFMA R9, R26, R9, 0.79788458347320556641 ;  /* 0x3f4c422a1a097423 */ /* 0x000fe20000000009 */
[----:B0-----:R-:W-:-:S03]  /*2ab0*/  FADD R57, R57, 1 ;  /* 0x3f80000039397421 */ /* 0x001fc60000000000 */
[----:B------:R-:W-:Y:S01]  /*2ac0*/  FMUL R9, R26, R9 ;  /* 0x000000091a097220 */ /* 0x000fe20000400000 */
[----:B------:R0:W-:Y:S03]  /*2ad0*/  STG.E.U16 desc[UR8][R20.64], R37 ;  /* 0x0000002514007986 */ /* 0x0001e6000c101508 */
[----:B------:R-:W-:Y:S01]  /*2ae0*/  FMUL R61, |R9|, 2.8853900432586669922 ;  /* 0x4038aa3b093d7820 */ /* 0x000fe20000400200 */
[----:B------:R-:W1:Y:S01]  /*2af0*/  MUFU.RCP R57, R57 ;  /* 0x0000003900397308 */ /* 0x000e620000001000 */
[----:B0-----:R-:W-:-:S07]  /*2b00*/  FMUL R37, R22, R22 ;  /* 0x0000001616257220 */ /* 0x001fce0000400000 */
[----:B------:R-:W0:Y:S01]  /*2b10*/  MUFU.EX2 R55, R61 ;  /* 0x0000003d00377308 */ /* 0x000e220000000800 */
[----:B------:R-:W-:-:S04]  /*2b20*/  FFMA R8, R37, R4, -0.052303962409496307373 ;  /* 0xbd563cae25087423 */ /* 0x000fc80000000004 */
[----:B------:R-:W-:-:S04]  /*2b30*/  FFMA R8, R37, R8, 0.1331529766321182251 ;  /* 0x3e08594125087423 */ /* 0x000fc80000000008 */
[----:B------:R-:W-:Y:S01]  /*2b40*/  FFMA R8, R37, R8, -0.33332768082618713379 ;  /* 0xbeaaa9ed25087423 */ /* 0x000fe20000000008 */
[----:B------:R-:W-:-:S03]  /*2b50*/  FSETP.GE.AND P1, PT, |R22|, 0.60000002384185791016, PT ;  /* 0x3f19999a1600780b */ /* 0x000fc60003f26200 */
[----:B------:R-:W-:Y:S01]  /*2b60*/  FFMA R37, R37, R8, RZ ;  /* 0x0000000825257223 */ /* 0x000fe200000000ff */
[----:B-1----:R-:W-:Y:S01]  /*2b70*/  FFMA R8, R57, -2, R38 ;  /* 0xc000000039087823 */ /* 0x002fe20000000026 */
[----:B0-----:R-:W-:Y:S01]  /*2b80*/  FADD R57, R55, 1 ;  /* 0x3f80000037397421 */ /* 0x001fe20000000000 */
[----:B------:R-:W-:-:S04]  /*2b90*/  FSETP.GE.AND P0, PT, |R22|, 9.010913848876953125, PT ;  /* 0x41102cb41600780b */ /* 0x000fc80003f06200 */
        /* <DEDUP_REMOVED lines=15> */
[----:B------:R-:W-:Y:S01]  /*2c90*/  FFMA R22, R55, R52, 0.5 ;  /* 0x3f00000037167423 */ /* 0x000fe20000000034 */
[----:B------:R-:W-:-:S03]  /*2ca0*/  HADD2.F32 R8, -RZ, R19.H0_H0 ;  /* 0x20000013ff087230 */ /* 0x000fc60000004100 */
[----:B------:R-:W-:Y:S02]  /*2cb0*/  FMUL R22, R5, R22 ;  /* 0x0000001605167220 */ /* 0x000fe40000400000 */
[C---:B------:R-:W-:Y:S01]  /*2cc0*/  FMUL R5, R8.reuse, 0.044714998453855514526 ;  /* 0x3d37271308057820 */ /* 0x040fe20000400000 */
[----:B------:R0:W-:Y:S01]  /*2cd0*/  STG.E.U16 desc[UR8][R62.64], R42 ;  /* 0x0000002a3e007986 */ /* 0x0001e2000c101508 */
[----:B------:R-:W-:Y:S02]  /*2ce0*/  FMUL R33, R33, R22 ;  /* 0x0000001621217220 */ /* 0x000fe40000400000 */
[C---:B0-----:R-:W-:Y:S01]  /*2cf0*/  FFMA R42, R8.reuse, R5, 1 ;  /* 0x3f800000082a7423 */ /* 0x041fe20000000005 */
[----:B------:R-:W-:-:S04]  /*2d00*/  FMUL R5, R8, 0.79788458347320556641 ;  /* 0x3f4c422a08057820 */ /* 0x000fc80000400000 */
[----:B------:R-:W-:-:S04]  /*2d10*/  FMUL R5, R5, R42 ;  /* 0x0000002a05057220 */ /* 0x000fc80000400000 */
[----:B------:R-:W-:-:S04]  /*2d20*/  FMUL R22, |R5|, 2.8853900432586669922 ;  /* 0x4038aa3b05167820 */ /* 0x000fc80000400200 */
[----:B------:R0:W1:Y:S01]  /*2d30*/  MUFU.EX2 R9, R22 ;  /* 0x0000001600097308 */ /* 0x0000620000000800 */
[----:B------:R-:W-:Y:S01]  /*2d40*/  IADD3 R62, P0, R20, UR6, RZ ;  /* 0x00000006143e7c10 */ /* 0x000fe2000ff1e0ff */
[----:B------:R-:W-:-:S05]  /*2d50*/  HADD2.F32 R20, -RZ, R19.H1_H1 ;  /* 0x30000013ff147230 */ /* 0x000fca0000004100 */
[----:B------:R-:W-:-:S04]  /*2d60*/  FMUL R19, R20, 0.044714998453855514526 ;  /* 0x3d37271314137820 */ /* 0x000fc80000400000 */
[C---:B0-----:R-:W-:Y:S01]  /*2d70*/  FFMA R22, R20.reuse, R19, 1 ;  /* 0x3f80000014167423 */ /* 0x041fe20000000013 */
[----:B------:R-:W-:Y:S01]  /*2d80*/  FMUL R19, R20, 0.79788458347320556641 ;  /* 0x3f4c422a14137820 */ /* 0x000fe20000400000 */
[----:B-1----:R-:W-:-:S03]  /*2d90*/  FADD R9, R9, 1 ;  /* 0x3f80000009097421 */ /* 0x002fc60000000000 */
[----:B------:R-:W-:-:S03]  /*2da0*/  FMUL R19, R19, R22 ;  /* 0x0000001613137220 */ /* 0x000fc60000400000 */
[----:B------:R-:W0:Y:S01]  /*2db0*/  MUFU.RCP R9, R9 ;  /* 0x0000000900097308 */ /* 0x000e220000001000 */
[----:B------:R-:W-:Y:S01]  /*2dc0*/  IADD3.X R63, R21, UR11, RZ, P0, !PT ;  /* 0x0000000b153f7c10 */ /* 0x000fe200087fe4ff */
[----:B------:R-:W-:Y:S01]  /*2dd0*/  FMUL R21, |R19|, 2.8853900432586669922 ;  /* 0x4038aa3b13157820 */ /* 0x000fe20000400200 */
[C---:B------:R-:W-:Y:S01]  /*2de0*/  FMUL R22, R5.reuse, R5 ;  /* 0x0000000505167220 */ /* 0x040fe20000400000 */
[----:B------:R-:W-:-:S03]  /*2df0*/  FSETP.GE.AND P1, PT, |R5|, 0.60000002384185791016, PT ;  /* 0x3f19999a0500780b */ /* 0x000fc60003f26200 */
[C---:B------:R-:W-:Y:S01]  /*2e00*/  FFMA R55, R22.reuse, R4, -0.052303962409496307373 ;  /* 0xbd563cae16377423 */ /* 0x040fe20000000004 */
[----:B------:R-:W1:Y:S01]  /*2e10*/  MUFU.EX2 R21, R21 ;  /* 0x0000001500157308 */ /* 0x000e620000000800 */
[----:B------:R-:W-:Y:S02]  /*2e20*/  FSETP.GE.AND P0, PT, |R5|, 9.010913848876953125, PT ;  /* 0x41102cb40500780b */ /* 0x000fe40003f06200 */
[----:B------:R-:W-:Y:S01]  /*2e30*/  FFMA R55, R22, R55, 0.1331529766321182251 ;  /* 0x3e08594116377423 */ /* 0x000fe20000000037 */
[----:B0-----:R-:W-:-:S03]  /*2e40*/  FFMA R42, R9, -2, R38 ;  /* 0xc0000000092a7823 */ /* 0x001fc60000000026 */
[----:B------:R-:W-:Y:S02]  /*2e50*/  FFMA R9, R22, R55, -0.33332768082618713379 ;  /* 0xbeaaa9ed16097423 */ /* 0x000fe40000000037 */
[----:B------:R-:W-:Y:S02]  /*2e60*/  FSEL R42, R42, 1, !P0 ;  /* 0x3f8000002a2a7808 */ /* 0x000fe40004000000 */
[----:B------:R-:W-:Y:S01]  /*2e70*/  FFMA R22, R22, R9, RZ ;  /* 0x0000000916167223 */ /* 0x000fe200000000ff */
[----:B------:R-:W-:Y:S01]  /*2e80*/  FFMA R37, R37, R52, 0.5 ;  /* 0x3f00000025257423 */ /* 0x000fe20000000034 */
[--C-:B------:R-:W-:Y:S01]  /*2e90*/  LOP3.LUT R9, R42, 0x80000000, R5.reuse, 0xb8, !PT ;  /* 0x800000002a097812 */ /* 0x100fe200078eb805 */
[----:B------:R-:W-:Y:S01]  /*2ea0*/  FMUL R42, R19, R19 ;  /* 0x00000013132a7220 */ /* 0x000fe20000400000 */
[----:B------:R-:W-:Y:S01]  /*2eb0*/  @!P1 FFMA R9, R5, R22, R5 ;  /* 0x0000001605099223 */ /* 0x000fe20000000005 */
[----:B-1----:R-:W-:Y:S01]  /*2ec0*/  FADD R22, R21, 1 ;  /* 0x3f80000015167421 */ /* 0x002fe20000000000 */
[----:B------:R-:W-:Y:S01]  /*2ed0*/  FMUL R26, R26, R37 ;  /* 0x000000251a1a7220 */ /* 0x000fe20000400000 */
[----:B------:R-:W-:-:S02]  /*2ee0*/  FFMA R5, R42, R4, -0.052303962409496307373 ;  /* 0xbd563cae2a057423 */ /* 0x000fc40000000004 */
[----:B------:R-:W0:Y:S01]  /*2ef0*/  MUFU.RCP R21, R22 ;  /* 0x0000001600157308 */ /* 0x000e220000001000 */
[----:B------:R-:W-:Y:S01]  /*2f00*/  FMUL R43, R43, R26 ;  /* 0x0000001a2b2b7220 */ /* 0x000fe20000400000 */
[C---:B------:R-:W-:Y:S01]  /*2f10*/  FFMA R5, R42.reuse, R5, 0.1331529766321182251 ;  /* 0x3e0859412a057423 */ /* 0x040fe20000000005 */
[----:B------:R-:W-:Y:S02]  /*2f20*/  FMUL R26, R33, UR10 ;  /* 0x0000000a211a7c20 */ /* 0x000fe40008400000 */
[----:B------:R-:W-:Y:S01]  /*2f30*/  FMUL R37, R43, UR10 ;  /* 0x0000000a2b257c20 */ /* 0x000fe20008400000 */
[C---:B------:R-:W-:Y:S02]  /*2f40*/  FFMA R5, R42.reuse, R5, -0.33332768082618713379 ;  /* 0xbeaaa9ed2a057423 */ /* 0x040fe40000000005 */
[----:B------:R-:W-:Y:S02]  /*2f50*/  F2FP.SATFINITE.E4M3.F32.PACK_AB_MERGE_C R26, RZ, R26, RZ ;  /* 0x0000001aff1a723e */ /* 0x000fe400048070ff */
[----:B------:R-:W-:Y:S01]  /*2f60*/  FFMA R42, R42, R5, RZ ;  /* 0x000000052a2a7223 */ /* 0x000fe200000000ff */
[----:B------:R-:W-:Y:S01]  /*2f70*/  FMUL R5, R8, 0.035677410662174224854 ;  /* 0x3d12227a08057820 */ /* 0x000fe20000400000 */
[----:B------:R-:W-:-:S03]  /*2f80*/  F2FP.SATFINITE.E4M3.F32.PACK_AB_MERGE_C R37, RZ, R37, RZ ;  /* 0x00000025ff25723e */ /* 0x000fc600048070ff */
[C---:B------:R-:W-:Y:S01]  /*2f90*/  FFMA R5, R8.reuse, R5, 0.79788458347320556641 ;  /* 0x3f4c422a08057423 */ /* 0x040fe20000000005 */
[----:B------:R-:W-:Y:S01]  /*2fa0*/  PRMT R57, R37, 0x7604, R26 ;  /* 0x0000760425397816 */ /* 0x000fe2000000001a */
[----:B0-----:R-:W-:Y:S01]  /*2fb0*/  FFMA R55, R21, -2, R38 ;  /* 0xc000000015377823 */ /* 0x001fe20000000026 */
[C---:B------:R-:W-:Y:S01]  /*2fc0*/  FSETP.GE.AND P0, PT, |R19|.reuse, 9.010913848876953125, PT ;  /* 0x41102cb41300780b */ /* 0x040fe20003f06200 */
[----:B------:R-:W-:Y:S02]  /*2fd0*/  FMUL R21, R8, R5 ;  /* 0x0000000508157220 */ /* 0x000fe40000400000 */
[----:B------:R0:W-:Y:S01]  /*2fe0*/  STG.E.U16 desc[UR8][R62.64], R57 ;  /* 0x000000393e007986 */ /* 0x0001e2000c101508 */
[----:B------:R-:W-:Y:S02]  /*2ff0*/  FSETP.GE.AND P1, PT, |R19|, 0.60000002384185791016, PT ;  /* 0x3f19999a1300780b */ /* 0x000fe40003f26200 */
[----:B0-----:R-:W-:Y:S01]  /*3000*/  FSEL R62, R55, 1, !P0 ;  /* 0x3f800000373e7808 */ /* 0x001fe20004000000 */
[----:B------:R-:W-:-:S04]  /*3010*/  FMUL R55, |R21|, 2.8853900432586669922 ;  /* 0x4038aa3b15377820 */ /* 0x000fc80000400200 */
[----:B------:R0:W1:Y:S01]  /*3020*/  MUFU.EX2 R5, R55 ;  /* 0x0000003700057308 */ /* 0x0000620000000800 */
[----:B------:R-:W-:Y:S01]  /*3030*/  FMUL R57, R20, 0.035677410662174224854 ;  /* 0x3d12227a14397820 */ /* 0x000fe20000400000 */
[----:B------:R-:W-:Y:S01]  /*3040*/  LOP3.LUT R22, R62, 0x80000000, R19, 0xb8, !PT ;  /* 0x800000003e167812 */ /* 0x000fe200078eb813 */
[----:B------:R-:W-:-:S03]  /*3050*/  FMUL R62, R21, R21 ;  /* 0x00000015153e7220 */ /* 0x000fc60000400000 */
[----:B------:R-:W-:Y:S01]  /*3060*/  @!P1 FFMA R22, R19, R42, R19 ;  /* 0x0000002a13169223 */ /* 0x000fe20000000013 */
[----:B------:R-:W-:Y:S01]  /*3070*/  FFMA R59, R20, R57, 0.79788458347320556641 ;  /* 0x3f4c422a143b7423 */ /* 0x000fe20000000039 */
[----:B------:R-:W-:-:S03]  /*3080*/  FFMA R19, R62, R4, -0.052303962409496307373 ;  /* 0xbd563cae3e137423 */ /* 0x000fc60000000004 */
[----:B------:R-:W-:Y:S01]  /*3090*/  FMUL R42, R20, R59 ;  /* 0x0000003b142a7220 */ /* 0x000fe20000400000 */
[----:B------:R-:W-:-:S03]  /*30a0*/  FFMA R19, R62, R19, 0.1331529766321182251 ;  /* 0x3e0859413e137423 */ /* 0x000fc60000000013 */
[----:B0-----:R-:W-:Y:S01]  /*30b0*/  FMUL R55, |R42|, 2.8853900432586669922 ;  /* 0x4038aa3b2a377820 */ /* 0x001fe20000400200 */
[----:B-1----:R-:W-:Y:S01]  /*30c0*/  FADD R57, R5, 1 ;  /* 0x3f80000005397421 */ /* 0x002fe20000000000 */
[----:B------:R-:W-:-:S04]  /*30d0*/  FFMA R5, R62, R19, -0.33332768082618713379 ;  /* 0xbeaaa9ed3e057423 */ /* 0x000fc80000000013 */
[----:B------:R-:W0:Y:S08]  /*30e0*/  MUFU.EX2 R55, R55 ;  /* 0x0000003700377308 */ /* 0x000e300000000800 */
[----:B------:R-:W1:Y:S01]  /*30f0*/  MUFU.RCP R19, R57 ;  /* 0x0000003900137308 */ /* 0x000e620000001000 */
[C---:B------:R-:W-:Y:S02]  /*3100*/  FSETP.GE.AND P1, PT, |R21|.reuse, 0.60000002384185791016, PT ;  /* 0x3f19999a1500780b */ /* 0x040fe40003f26200 */
[----:B------:R-:W-:Y:S01]  /*3110*/  FSETP.GE.AND P0, PT, |R21|, 9.010913848876953125, PT ;  /* 0x41102cb41500780b */ /* 0x000fe20003f06200 */
[----:B0-----:R-:W-:Y:S01]  /*3120*/  FADD R59, R55, 1 ;  /* 0x3f800000373b7421 */ /* 0x001fe20000000000 */
[----:B-1----:R-:W-:Y:S01]  /*3130*/  FFMA R19, R19, -2, R38 ;  /* 0xc000000013137823 */ /* 0x002fe20000000026 */
[----:B------:R-:W-:-:S04]  /*3140*/  FFMA R62, R62, R5, RZ ;  /* 0x000000053e3e7223 */ /* 0x000fc800000000ff */
[----:B------:R-:W-:Y:S02]  /*3150*/  FSEL R64, R19, 1, !P0 ;  /* 0x3f80000013407808 */ /* 0x000fe40004000000 */
[----:B------:R-:W0:Y:S02]  /*3160*/  MUFU.RCP R19, R59 ;  /* 0x0000003b00137308 */ /* 0x000e240000001000 */
        /* <DEDUP_REMOVED lines=13> */
[----:B----4-:R-:W-:-:S05]  /*3240*/  HADD2.F32 R21, -RZ, R6.H0_H0 ;  /* 0x20000006ff157230 */ /* 0x010fca0000004100 */
[----:B------:R-:W-:-:S04]  /*3250*/  FMUL R42, R21, 0.044714998453855514526 ;  /* 0x3d372713152a7820 */ /* 0x000fc80000400000 */
[C---:B------:R-:W-:Y:S01]  /*3260*/  FFMA R55, R21.reuse, R42, 1 ;  /* 0x3f80000015377423 */ /* 0x040fe2000000002a */
[----:B------:R-:W-:-:S04]  /*3270*/  FMUL R42, R21, 0.79788458347320556641 ;  /* 0x3f4c422a152a7820 */ /* 0x000fc80000400000 */
[----:B------:R-:W-:-:S04]  /*3280*/  FMUL R42, R42, R55 ;  /* 0x000000372a2a7220 */ /* 0x000fc80000400000 */
[----:B------:R-:W-:-:S06]  /*3290*/  FMUL R59, |R42|, 2.8853900432586669922 ;  /* 0x4038aa3b2a3b7820 */ /* 0x000fcc0000400200 */
[----:B------:R-:W0:Y:S01]  /*32a0*/  MUFU.EX2 R59, R59 ;  /* 0x0000003b003b7308 */ /* 0x000e220000000800 */
[----:B------:R-:W-:Y:S02]  /*32b0*/  LOP3.LUT R57, R37, 0xffff, RZ, 0xc0, !PT ;  /* 0x0000ffff25397812 */ /* 0x000fe400078ec0ff */
[----:B------:R-:W-:-:S04]  /*32c0*/  LOP3.LUT R26, R26, 0xffff, RZ, 0xc0, !PT ;  /* 0x0000ffff1a1a7812 */ /* 0x000fc800078ec0ff */
[----:B------:R-:W-:Y:S01]  /*32d0*/  SHF.L.U32 R55, R26, 0x18, RZ ;  /* 0x000000181a377819 */ /* 0x000fe200000006ff */
[----:B0-----:R-:W-:-:S04]  /*32e0*/  FADD R61, R59, 1 ;  /* 0x3f8000003b3d7421 */ /* 0x001fc80000000000 */
[----:B------:R-:W0:Y:S01]  /*32f0*/  MUFU.RCP R37, R61 ;  /* 0x0000003d00257308 */ /* 0x000e220000001000 */
[----:B------:R-:W-:Y:S02]  /*3300*/  SHF.L.U32 R26, R57, 0x18, RZ ;  /* 0x00000018391a7819 */ /* 0x000fe400000006ff */
[----:B------:R-:W-:Y:S01]  /*3310*/  LOP3.LUT R50, R50, R55, RZ, 0xfc, !PT ;  /* 0x0000003732327212 */ /* 0x000fe200078efcff */
[----:B------:R-:W-:Y:S01]  /*3320*/  FMUL R55, R42, R42 ;  /* 0x0000002a2a377220 */ /* 0x000fe20000400000 */
[----:B------:R-:W-:-:S03]  /*3330*/  LOP3.LUT R45, R45, R26, RZ, 0xfc, !PT ;  /* 0x0000001a2d2d7212 */ /* 0x000fc600078efcff */
[C---:B------:R-:W-:Y:S01]  /*3340*/  FFMA R26, R55.reuse, R4, -0.052303962409496307373 ;  /* 0xbd563cae371a7423 */ /* 0x040fe20000000004 */
[C---:B------:R-:W-:Y:S02]  /*3350*/  FSETP.GE.AND P1, PT, |R42|.reuse, 0.60000002384185791016, PT ;  /* 0x3f19999a2a00780b */ /* 0x040fe40003f26200 */
[----:B------:R-:W-:Y:S01]  /*3360*/  FSETP.GE.AND P0, PT, |R42|, 9.010913848876953125, PT ;  /* 0x41102cb42a00780b */ /* 0x000fe20003f06200 */
[----:B------:R-:W-:Y:S01]  /*3370*/  FFMA R26, R55, R26, 0.1331529766321182251 ;  /* 0x3e085941371a7423 */ /* 0x000fe2000000001a */
[----:B0-----:R-:W-:-:S03]  /*3380*/  FFMA R37, R37, -2, R38 ;  /* 0xc000000025257823 */ /* 0x001fc60000000026 */
[----:B------:R-:W-:Y:S01]  /*3390*/  FFMA R26, R55, R26, -0.33332768082618713379 ;  /* 0xbeaaa9ed371a7423 */ /* 0x000fe2000000001a */
[----:B------:R-:W-:Y:S01]  /*33a0*/  HADD2.F32 R6, -RZ, R6.H1_H1 ;  /* 0x30000006ff067230 */ /* 0x000fe20000004100 */
[----:B------:R-:W-:Y:S02]  /*33b0*/  FSEL R37, R37, 1, !P0 ;  /* 0x3f80000025257808 */ /* 0x000fe40004000000 */
[----:B------:R-:W-:Y:S02]  /*33c0*/  FFMA R55, R55, R26, RZ ;  /* 0x0000001a37377223 */ /* 0x000fe400000000ff */
[--C-:B------:R-:W-:Y:S01]  /*33d0*/  LOP3.LUT R26, R37, 0x80000000, R42.reuse, 0xb8, !PT ;  /* 0x80000000251a7812 */ /* 0x100fe200078eb82a */
[----:B------:R-:W-:Y:S01]  /*33e0*/  FMUL R37, R6, 0.044714998453855514526 ;  /* 0x3d37271306257820 */ /* 0x000fe20000400000 */
[----:B------:R-:W-:-:S03]  /*33f0*/  @!P1 FFMA R26, R42, R55, R42 ;  /* 0x000000372a1a9223 */ /* 0x000fc6000000002a */
[C---:B------:R-:W-:Y:S01]  /*3400*/  FFMA R42, R6.reuse, R37, 1 ;  /* 0x3f800000062a7423 */ /* 0x040fe20000000025 */
[----:B------:R-:W-:-:S04]  /*3410*/  FMUL R37, R6, 0.79788458347320556641 ;  /* 0x3f4c422a06257820 */ /* 0x000fc80000400000 */
[----:B------:R-:W-:-:S04]  /*3420*/  FMUL R37, R37, R42 ;  /* 0x0000002a25257220 */ /* 0x000fc80000400000 */
[----:B------:R-:W-:-:S06]  /*3430*/  FMUL R57, |R37|, 2.8853900432586669922 ;  /* 0x4038aa3b25397820 */ /* 0x000fcc0000400200 */
[----:B------:R-:W0:Y:S01]  /*3440*/  MUFU.EX2 R57, R57 ;  /* 0x0000003900397308 */ /* 0x000e220000000800 */
[----:B------:R-:W-:Y:S01]  /*3450*/  FMUL R42, R37, R37 ;  /* 0x00000025252a7220 */ /* 0x000fe20000400000 */
[----:B0-----:R-:W-:-:S06]  /*3460*/  FADD R55, R57, 1 ;  /* 0x3f80000039377421 */ /* 0x001fcc0000000000 */
[----:B------:R-:W0:Y:S01]  /*3470*/  MUFU.RCP R55, R55 ;  /* 0x0000003700377308 */ /* 0x000e220000001000 */
[----:B------:R-:W-:Y:S01]  /*3480*/  FMNMX R54, |R11|, R54, !PT ;  /* 0x000000360b367209 */ /* 0x000fe20007800200 */
        /* <DEDUP_REMOVED lines=15> */
[----:B------:R-:W-:Y:S01]  /*3580*/  FMNMX R54, |R39|, R54, !PT ;  /* 0x0000003627367209 */ /* 0x000fe20007800200 */
[----:B------:R-:W-:Y:S01]  /*3590*/  FMUL R39, R42, R42 ;  /* 0x0000002a2a277220 */ /* 0x000fe20000400000 */
[----:B0-----:R-:W-:-:S05]  /*35a0*/  FADD R57, R55, 1 ;  /* 0x3f80000037397421 */ /* 0x001fca0000000000 */
[----:B------:R-:W0:Y:S01]  /*35b0*/  MUFU.RCP R37, R57 ;  /* 0x0000003900257308 */ /* 0x000e220000001000 */
[----:B------:R-:W-:Y:S01]  /*35c0*/  FFMA R62, R39, R4, -0.052303962409496307373 ;  /* 0xbd563cae273e7423 */ /* 0x000fe20000000004 */
[----:B------:R-:W-:-:S03]  /*35d0*/  FSETP.GE.AND P1, PT, |R42|, 0.60000002384185791016, PT ;  /* 0x3f19999a2a00780b */ /* 0x000fc60003f26200 */
        /* <DEDUP_REMOVED lines=19> */
[----:B------:R-:W-:Y:S02]  /*3710*/  FMNMX R54, |R31|, R54, !PT ;  /* 0x000000361f367209 */ /* 0x000fe40007800200 */
[----:B------:R-:W-:Y:S01]  /*3720*/  FSETP.GE.AND P0, PT, |R42|, 9.010913848876953125, PT ;  /* 0x41102cb42a00780b */ /* 0x000fe20003f06200 */
[----:B------:R-:W-:Y:S01]  /*3730*/  FFMA R31, R39, R62, -0.33332768082618713379 ;  /* 0xbeaaa9ed271f7423 */ /* 0x000fe2000000003e */
[----:B0-----:R-:W-:-:S03]  /*3740*/  FFMA R59, R55, -2, R38 ;  /* 0xc0000000373b7823 */ /* 0x001fc60000000026 */
[----:B------:R-:W-:Y:S02]  /*3750*/  FFMA R31, R39, R31, RZ ;  /* 0x0000001f271f7223 */ /* 0x000fe400000000ff */
[----:B------:R-:W-:-:S04]  /*3760*/  FSEL R59, R59, 1, !P0 ;  /* 0x3f8000003b3b7808 */ /* 0x000fc80004000000 */
[--C-:B------:R-:W-:Y:S01]  /*3770*/  LOP3.LUT R39, R59, 0x80000000, R42.reuse, 0xb8, !PT ;  /* 0x800000003b277812 */ /* 0x100fe200078eb82a */
[----:B------:R-:W-:Y:S01]  /*3780*/  @!P1 FFMA R39, R42, R31, R42 ;  /* 0x0000001f2a279223 */ /* 0x000fe2000000002a */
[----:B-----5:R-:W-:-:S05]  /*3790*/  HADD2.F32 R31, -RZ, R36.H0_H0 ;  /* 0x20000024ff1f7230 */ /* 0x020fca0000004100 */
[----:B------:R-:W-:-:S04]  /*37a0*/  FMUL R42, R31, 0.044714998453855514526 ;  /* 0x3d3727131f2a7820 */ /* 0x000fc80000400000 */
[C---:B------:R-:W-:Y:S01]  /*37b0*/  FFMA R55, R31.reuse, R42, 1 ;  /* 0x3f8000001f377423 */ /* 0x040fe2000000002a */
[----:B------:R-:W-:-:S04]  /*37c0*/  FMUL R42, R31, 0.79788458347320556641 ;  /* 0x3f4c422a1f2a7820 */ /* 0x000fc80000400000 */
[----:B------:R-:W-:-:S04]  /*37d0*/  FMUL R42, R42, R55 ;  /* 0x000000372a2a7220 */ /* 0x000fc80000400000 */
[----:B------:R-:W-:-:S06]  /*37e0*/  FMUL R57, |R42|, 2.8853900432586669922 ;  /* 0x4038aa3b2a397820 */ /* 0x000fcc0000400200 */
[----:B------:R-:W0:Y:S01]  /*37f0*/  MUFU.EX2 R57, R57 ;  /* 0x0000003900397308 */ /* 0x000e220000000800 */
[----:B------:R-:W-:-:S04]  /*3800*/  LOP3.LUT R44, R44, 0xffff, RZ, 0xc0, !PT ;  /* 0x0000ffff2c2c7812 */ /* 0x000fc800078ec0ff */
[----:B------:R-:W-:Y:S01]  /*3810*/  SHF.L.U32 R44, R44, 0x18, RZ ;  /* 0x000000182c2c7819 */ /* 0x000fe200000006ff */
[----:B0-----:R-:W-:-:S06]  /*3820*/  FADD R55, R57, 1 ;  /* 0x3f80000039377421 */ /* 0x001fcc0000000000 */
[----:B------:R-:W0:Y:S01]  /*3830*/  MUFU.RCP R55, R55 ;  /* 0x0000003700377308 */ /* 0x000e220000001000 */
[----:B------:R-:W-:Y:S01]  /*3840*/  LOP3.LUT R35, R35, R44, RZ, 0xfc, !PT ;  /* 0x0000002c23237212 */ /* 0x000fe200078efcff */
[----:B------:R-:W-:Y:S01]  /*3850*/  FMUL R44, R42, R42 ;  /* 0x0000002a2a2c7220 */ /* 0x000fe20000400000 */
[----:B------:R-:W-:-:S03]  /*3860*/  FMNMX R54, |R25|, R54, !PT ;  /* 0x0000003619367209 */ /* 0x000fc60007800200 */
        /* <DEDUP_REMOVED lines=17> */
[----:B------:R-:W-:Y:S01]  /*3980*/  FMNMX R54, |R47|, R54, !PT ;  /* 0x000000362f367209 */ /* 0x000fe20007800200 */
        /* <DEDUP_REMOVED lines=13> */
[----:B------:R-:W-:Y:S01]  /*3a60*/  FMUL R44, R31, 0.035677410662174224854 ;  /* 0x3d12227a1f2c7820 */ /* 0x000fe20000400000 */
[----:B------:R-:W-:-:S03]  /*3a70*/  FMNMX R54, |R33|, R54, !PT ;  /* 0x0000003621367209 */ /* 0x000fc60007800200 */
[----:B------:R-:W-:Y:S01]  /*3a80*/  FFMA R44, R31, R44, 0.79788458347320556641 ;  /* 0x3f4c422a1f2c7423 */ /* 0x000fe2000000002c */
[----:B------:R-:W-:-:S03]  /*3a90*/  FMNMX R43, |R43|, R54, !PT ;  /* 0x000000362b2b7209 */ /* 0x000fc60007800200 */
[----:B------:R-:W-:-:S04]  /*3aa0*/  FMUL R33, R31, R44 ;  /* 0x0000002c1f217220 */ /* 0x000fc80000400000 */
[----:B------:R-:W-:-:S06]  /*3ab0*/  FMUL R54, |R33|, 2.8853900432586669922 ;  /* 0x4038aa3b21367820 */ /* 0x000fcc0000400200 */
[----:B------:R-:W0:Y:S01]  /*3ac0*/  MUFU.EX2 R54, R54 ;  /* 0x0000003600367308 */ /* 0x000e220000000800 */
[C---:B------:R-:W-:Y:S01]  /*3ad0*/  FMUL R47, R8.reuse, 0.10703222453594207764 ;  /* 0x3ddb33b6082f7820 */ /* 0x040fe20000400000 */
[----:B------:R-:W-:Y:S01]  /*3ae0*/  FFMA R44, -R9, R9, 1 ;  /* 0x3f800000092c7423 */ /* 0x000fe20000000109 */
[----:B------:R-:W-:Y:S02]  /*3af0*/  FFMA R5, R5, R52, 0.5 ;  /* 0x3f00000005057423 */ /* 0x000fe40000000034 */
[----:B------:R-:W-:-:S04]  /*3b00*/  FFMA R47, R8, R47, 0.79788458347320556641 ;  /* 0x3f4c422a082f7423 */ /* 0x000fc8000000002f */
[----:B------:R-:W-:Y:S01]  /*3b10*/  FMUL R62, R44, R47 ;  /* 0x0000002f2c3e7220 */ /* 0x000fe20000400000 */
[----:B------:R-:W-:Y:S01]  /*3b20*/  FMUL R44, R8, R5 ;  /* 0x00000005082c7220 */ /* 0x000fe20000400000 */
[----:B------:R-:W-:Y:S01]  /*3b30*/  FMUL R55, R20, 0.10703222453594207764 ;  /* 0x3ddb33b614377820 */ /* 0x000fe20000400000 */
[----:B0-----:R-:W-:-:S04]  /*3b40*/  FADD R57, R54, 1 ;  /* 0x3f80000036397421 */ /* 0x001fc80000000000 */
[----:B------:R-:W0:Y:S01]  /*3b50*/  MUFU.RCP R5, R57 ;  /* 0x0000003900057308 */ /* 0x000e220000001000 */
[----:B------:R-:W-:Y:S01]  /*3b60*/  FMUL R47, R8, 0.5 ;  /* 0x3f000000082f7820 */ /* 0x000fe20000400000 */
[----:B------:R-:W-:Y:S01]  /*3b70*/  FFMA R55, R20, R55, 0.79788458347320556641 ;  /* 0x3f4c422a14377423 */ /* 0x000fe20000000037 */
[----:B------:R-:W-:Y:S01]  /*3b80*/  FFMA R8, -R22, R22, 1 ;  /* 0x3f80000016087423 */ /* 0x000fe20000000116 */
[----:B------:R-:W-:-:S03]  /*3b90*/  FMUL R54, R33, R33 ;  /* 0x0000002121367220 */ /* 0x000fc60000400000 */
[----:B------:R-:W-:Y:S01]  /*3ba0*/  FMUL R8, R8, R55 ;  /* 0x0000003708087220 */ /* 0x000fe20000400000 */
[----:B------:R-:W-:Y:S01]  /*3bb0*/  FFMA R55, R54, R4, -0.052303962409496307373 ;  /* 0xbd563cae36377423 */ /* 0x000fe20000000004 */
[----:B------:R-:W-:-:S03]  /*3bc0*/  FSETP.GE.AND P1, PT, |R33|, 0.60000002384185791016, PT ;  /* 0x3f19999a2100780b */ /* 0x000fc60003f26200 */
[C---:B------:R-:W-:Y:S01]  /*3bd0*/  FFMA R59, R54.reuse, R55, 0.1331529766321182251 ;  /* 0x3e085941363b7423 */ /* 0x040fe20000000037 */
[----:B------:R-:W-:Y:S01]  /*3be0*/  FSETP.GE.AND P0, PT, |R33|, 9.010913848876953125, PT ;  /* 0x41102cb42100780b */ /* 0x000fe20003f06200 */
[----:B0-----:R-:W-:Y:S02]  /*3bf0*/  FFMA R55, R5, -2, R38 ;  /* 0xc000000005377823 */ /* 0x001fe40000000026 */
[C---:B------:R-:W-:Y:S01]  /*3c00*/  FFMA R5, R54.reuse, R59, -0.33332768082618713379 ;  /* 0xbeaaa9ed36057423 */ /* 0x040fe2000000003b */
[----:B------:R-:W-:Y:S02]  /*3c10*/  FMUL R47, R47, R62 ;  /* 0x0000003e2f2f7220 */ /* 0x000fe40000400000 */
        /* <DEDUP_REMOVED lines=10> */
[----:B------:R-:W-:-:S03]  /*3cc0*/  FMUL R55, R20, 0.5 ;  /* 0x3f00000014377820 */ /* 0x000fc60000400000 */
[----:B------:R-:W-:Y:S01]  /*3cd0*/  FMUL R33, R20, R33 ;  /* 0x0000002114217220 */ /* 0x000fe20000400000 */
        /* <DEDUP_REMOVED lines=10> */
[----:B------:R-:W-:Y:S01]  /*3d80*/  FFMA R55, R55, R8, RZ ;  /* 0x0000000837377223 */ /* 0x000fe200000000ff */
[----:B--2---:R-:W-:Y:S01]  /*3d90*/  HADD2.F32 R8, -RZ, R58.H0_H0 ;  /* 0x2000003aff087230 */ /* 0x004fe20000004100 */
[----:B------:R-:W-:-:S04]  /*3da0*/  FSEL R19, R19, 1, !P0 ;  /* 0x3f80000013137808 */ /* 0x000fc80004000000 */
[--C-:B------:R-:W-:Y:S01]  /*3db0*/  LOP3.LUT R19, R19, 0x80000000, R54.reuse, 0xb8, !PT ;  /* 0x8000000013137812 */ /* 0x100fe200078eb836 */
[----:B------:R-:W-:Y:S01]  /*3dc0*/  @!P1 FFMA R19, R54, R55, R54 ;  /* 0x0000003736139223 */ /* 0x000fe20000000036 */
[C---:B------:R-:W-:Y:S01]  /*3dd0*/  FMUL R55, R8.reuse, 0.044714998453855514526 ;  /* 0x3d37271308377820 */ /* 0x040fe20000400000 */
[----:B------:R-:W-:-:S03]  /*3de0*/  FMUL R54, R8, 0.79788458347320556641 ;  /* 0x3f4c422a08367820 */ /* 0x000fc60000400000 */
[----:B------:R-:W-:-:S04]  /*3df0*/  FFMA R55, R8, R55, 1 ;  /* 0x3f80000008377423 */ /* 0x000fc80000000037 */
[----:B------:R-:W-:-:S04]  /*3e00*/  FMUL R54, R54, R55 ;  /* 0x0000003736367220 */ /* 0x000fc80000400000 */
[----:B------:R-:W-:-:S04]  /*3e10*/  FMUL R57, |R54|, 2.8853900432586669922 ;  /* 0x4038aa3b36397820 */ /* 0x000fc80000400200 */
[----:B------:R-:W0:Y:S01]  /*3e20*/  MUFU.EX2 R55, R57 ;  /* 0x0000003900377308 */ /* 0x000e220000000800 */
[----:B------:R-:W-:Y:S01]  /*3e30*/  FADD R62, R9, 1 ;  /* 0x3f800000093e7421 */ /* 0x000fe20000000000 */
[----:B------:R-:W-:-:S04]  /*3e40*/  FADD R9, R22, 1 ;  /* 0x3f80000016097421 */ /* 0x000fc80000000000 */
[----:B------:R-:W-:Y:S01]  /*3e50*/  FFMA R22, R9, 0.5, R20 ;  /* 0x3f00000009167823 */ /* 0x000fe20000000014 */
[----:B------:R-:W-:Y:S02]  /*3e60*/  HADD2.F32 R20, -RZ, R12.H0_H0 ;  /* 0x2000000cff147230 */ /* 0x000fe40000004100 */
[----:B------:R-:W-:Y:S01]  /*3e70*/  FFMA R47, R62, 0.5, R47 ;  /* 0x3f0000003e2f7823 */ /* 0x000fe2000000002f */
[----:B0-----:R-:W-:Y:S02]  /*3e80*/  FADD R55, R55, 1 ;  /* 0x3f80000037377421 */ /* 0x001fe40000000000 */
[----:B------:R-:W-:-:S04]  /*3e90*/  FMUL R9, R20, R44 ;  /* 0x0000002c14097220 */ /* 0x000fc80000400000 */
        /* <DEDUP_REMOVED lines=13> */
[----:B------:R-:W-:Y:S02]  /*3f70*/  HADD2.F32 R47, -RZ, R12.H1_H1 ;  /* 0x3000000cff2f7230 */ /* 0x000fe40000004100 */
[----:B------:R-:W-:-:S03]  /*3f80*/  HADD2.F32 R58, -RZ, R58.H1_H1 ;  /* 0x3000003aff3a7230 */ /* 0x000fc60000004100 */
[----:B------:R-:W-:Y:S01]  /*3f90*/  FMUL R12, R47, R33 ;  /* 0x000000212f0c7220 */ /* 0x000fe20000400000 */
[----:B------:R-:W-:Y:S01]  /*3fa0*/  FMUL R33, R22, R47 ;  /* 0x0000002f16217220 */ /* 0x000fe20000400000 */
[----:B------:R-:W-:Y:S01]  /*3fb0*/  FMUL R47, R58, 0.044714998453855514526 ;  /* 0x3d3727133a2f7820 */ /* 0x000fe20000400000 */
[----:B------:R-:W-:-:S03]  /*3fc0*/  HADD2.F32 R54, -RZ, R7.H1_H1 ;  /* 0x30000007ff367230 */ /* 0x000fc60000004100 */
[C---:B------:R-:W-:Y:S01]  /*3fd0*/  FFMA R22, R58.reuse, R47, 1 ;  /* 0x3f8000003a167423 */ /* 0x040fe2000000002f */
[----:B------:R-:W-:Y:S01]  /*3fe0*/  FMUL R47, R58, 0.79788458347320556641 ;  /* 0x3f4c422a3a2f7820 */ /* 0x000fe20000400000 */
[----:B------:R-:W-:-:S03]  /*3ff0*/  HADD2.F32 R55, -RZ, R7.H0_H0 ;  /* 0x20000007ff377230 */ /* 0x000fc60000004100 */
[----:B------:R-:W-:Y:S01]  /*4000*/  FMUL R47, R47, R22 ;  /* 0x000000162f2f7220 */ /* 0x000fe20000400000 */
[----:B------:R-:W-:-:S03]  /*4010*/  FMUL R7, R33, R54 ;  /* 0x0000003621077220 */ /* 0x000fc60000400000 */
[----:B------:R-:W-:Y:S01]  /*4020*/  FMUL R54, |R47|, 2.8853900432586669922 ;  /* 0x4038aa3b2f367820 */ /* 0x000fe20000400200 */
[----:B------:R-:W-:Y:S01]  /*4030*/  FMUL R22, R44, R55 ;  /* 0x000000372c167220 */ /* 0x000fe20000400000 */
[----:B------:R-:W-:-:S04]  /*4040*/  FMUL R44, R21, 0.10703222453594207764 ;  /* 0x3ddb33b6152c7820 */ /* 0x000fc80000400000 */
[----:B------:R-:W0:Y:S01]  /*4050*/  MUFU.EX2 R54, R54 ;  /* 0x0000003600367308 */ /* 0x000e220000000800 */
[----:B------:R-:W-:Y:S01]  /*4060*/  FFMA R44, R21, R44, 0.79788458347320556641 ;  /* 0x3f4c422a152c7423 */ /* 0x000fe2000000002c */
[----:B------:R-:W-:-:S04]  /*4070*/  FFMA R33, -R26, R26, 1 ;  /* 0x3f8000001a217423 */ /* 0x000fc8000000011a */
[----:B------:R-:W-:Y:S01]  /*4080*/  FMUL R55, R33, R44 ;  /* 0x0000002c21377220 */ /* 0x000fe20000400000 */
[----:B------:R-:W-:Y:S01]  /*4090*/  FMUL R44, R21, 0.5 ;  /* 0x3f000000152c7820 */ /* 0x000fe20000400000 */
[----:B------:R-:W-:Y:S01]  /*40a0*/  FFMA R62, R37, R52, 0.5 ;  /* 0x3f000000253e7423 */ /* 0x000fe20000000034 */
[----:B------:R-:W-:Y:S02]  /*40b0*/  FMUL R37, R6, 0.10703222453594207764 ;  /* 0x3ddb33b606257820 */ /* 0x000fe40000400000 */
[----:B------:R-:W-:Y:S01]  /*40c0*/  FMUL R44, R44, R55 ;  /* 0x000000372c2c7220 */ /* 0x000fe20000400000 */
[----:B------:R-:W-:Y:S01]  /*40d0*/  FMUL R33, R21, R62 ;  /* 0x0000003e15217220 */ /* 0x000fe20000400000 */
[----:B0-----:R-:W-:Y:S01]  /*40e0*/  FADD R55, R54, 1 ;  /* 0x3f80000036377421 */ /* 0x001fe20000000000 */
[----:B------:R-:W-:Y:S01]  /*40f0*/  FFMA R37, R6, R37, 0.79788458347320556641 ;  /* 0x3f4c422a06257423 */ /* 0x000fe20000000025 */
[----:B------:R-:W-:Y:S02]  /*4100*/  FFMA R54, -R11, R11, 1 ;  /* 0x3f8000000b367423 */ /* 0x000fe4000000010b */
[----:B------:R-:W0:Y:S02]  /*4110*/  MUFU.RCP R21, R55 ;  /* 0x0000003700157308 */ /* 0x000e240000001000 */
[----:B------:R-:W-:Y:S01]  /*4120*/  FMUL R54, R54, R37 ;  /* 0x0000002536367220 */ /* 0x000fe20000400000 */
[----:B------:R-:W-:-:S04]  /*4130*/  FMUL R37, R47, R47 ;  /* 0x0000002f2f257220 */ /* 0x000fc80000400000 */
[----:B------:R-:W-:Y:S01]  /*4140*/  FFMA R62, R37, R4, -0.052303962409496307373 ;  /* 0xbd563cae253e7423 */ /* 0x000fe20000000004 */
[----:B------:R-:W-:-:S03]  /*4150*/  FSETP.GE.AND P1, PT, |R47|, 0.60000002384185791016, PT ;  /* 0x3f19999a2f00780b */ /* 0x000fc60003f26200 */
[----:B------:R-:W-:Y:S01]  /*4160*/  FFMA R62, R37, R62, 0.1331529766321182251 ;  /* 0x3e085941253e7423 */ /* 0x000fe2000000003e */
[----:B------:R-:W-:Y:S01]  /*4170*/  FSETP.GE.AND P0, PT, |R47|, 9.010913848876953125, PT ;  /* 0x41102cb42f00780b */ /* 0x000fe20003f06200 */
[----:B0-----:R-:W-:Y:S02]  /*4180*/  FFMA R57, R21, -2, R38 ;  /* 0xc000000015397823 */ /* 0x001fe40000000026 */
        /* <DEDUP_REMOVED lines=10> */
[----:B------:R-:W-:Y:S01]  /*4230*/  FMUL R55, R6, 0.5 ;  /* 0x3f00000006377820 */ /* 0x000fe20000400000 */
[----:B------:R-:W-:-:S03]  /*4240*/  FFMA R39, R39, R52, 0.5 ;  /* 0x3f00000027277423 */ /* 0x000fc60000000034 */
[----:B------:R-:W-:Y:S01]  /*4250*/  FMUL R54, R55, R54 ;  /* 0x0000003637367220 */ /* 0x000fe20000400000 */
[----:B0-----:R-:W-:-:S06]  /*4260*/  FADD R37, R57, 1 ;  /* 0x3f80000039257421 */ /* 0x001fcc0000000000 */
        /* <DEDUP_REMOVED lines=13> */
[----:B------:R-:W-:-:S04]  /*4340*/  FADD R47, R26, 1 ;  /* 0x3f8000001a2f7421 */ /* 0x000fc80000000000 */
[----:B------:R-:W-:Y:S01]  /*4350*/  FFMA R6, R47, 0.5, R44 ;  /* 0x3f0000002f067823 */ /* 0x000fe2000000002c */
[----:B------:R-:W-:-:S04]  /*4360*/  FMUL R47, R58, 0.035677410662174224854 ;  /* 0x3d12227a3a2f7820 */ /* 0x000fc80000400000 */
[----:B------:R-:W-:Y:S01]  /*4370*/  FFMA R47, R58, R47, 0.79788458347320556641 ;  /* 0x3f4c422a3a2f7423 */ /* 0x000fe2000000002f */
[----:B------:R-:W-:-:S03]  /*4380*/  FADD R11, R11, 1 ;  /* 0x3f8000000b0b7421 */ /* 0x000fc60000000000 */
[----:B------:R-:W-:Y:S01]  /*4390*/  FMUL R44, R58, R47 ;  /* 0x0000002f3a2c7220 */ /* 0x000fe20000400000 */
[----:B------:R-:W-:-:S03]  /*43a0*/  FFMA R26, R11, 0.5, R54 ;  /* 0x3f0000000b1a7823 */ /* 0x000fc60000000036 */
[----:B------:R-:W-:Y:S01]  /*43b0*/  FMUL R55, |R44|, 2.8853900432586669922 ;  /* 0x4038aa3b2c377820 */ /* 0x000fe20000400200 */
[--C-:B------:R-:W-:Y:S02]  /*43c0*/  HADD2.F32 R47, -RZ, R53.reuse.H0_H0 ;  /* 0x20000035ff2f7230 */ /* 0x100fe40000004100 */
[----:B------:R-:W-:Y:S02]  /*43d0*/  HADD2.F32 R54, -RZ, R53.H1_H1 ;  /* 0x30000035ff367230 */ /* 0x000fe40000004100 */
[----:B------:R-:W0:Y:S01]  /*43e0*/  MUFU.EX2 R53, R55 ;  /* 0x0000003700357308 */ /* 0x000e220000000800 */
[----:B------:R-:W-:Y:S01]  /*43f0*/  FMUL R11, R47, R33 ;  /* 0x000000212f0b7220 */ /* 0x000fe20000400000 */
[----:B------:R-:W-:Y:S01]  /*4400*/  FMUL R33, R6, R47 ;  /* 0x0000002f06217220 */ /* 0x000fe20000400000 */
[----:B------:R-:W-:Y:S01]  /*4410*/  FMUL R6, R54, R39 ;  /* 0x0000002736067220 */ /* 0x000fe20000400000 */
[----:B------:R-:W-:Y:S01]  /*4420*/  FMUL R26, R26, R54 ;  /* 0x000000361a1a7220 */ /* 0x000fe20000400000 */
[----:B------:R-:W-:Y:S01]  /*4430*/  FMUL R54, R31, 0.10703222453594207764 ;  /* 0x3ddb33b61f367820 */ /* 0x000fe20000400000 */
[----:B------:R-:W-:-:S03]  /*4440*/  FFMA R47, -R25, R25, 1 ;  /* 0x3f800000192f7423 */ /* 0x000fc60000000119 */
[----:B------:R-:W-:-:S04]  /*4450*/  FFMA R54, R31, R54, 0.79788458347320556641 ;  /* 0x3f4c422a1f367423 */ /* 0x000fc80000000036 */
[----:B------:R-:W-:Y:S01]  /*4460*/  FMUL R47, R47, R54 ;  /* 0x000000362f2f7220 */ /* 0x000fe20000400000 */
[----:B0-----:R-:W-:Y:S01]  /*4470*/  FADD R57, R53, 1 ;  /* 0x3f80000035397421 */ /* 0x001fe20000000000 */
[----:B------:R-:W-:-:S03]  /*4480*/  FMUL R53, R36, 0.10703222453594207764 ;  /* 0x3ddb33b624357820 */ /* 0x000fc60000400000 */
[----:B------:R-:W0:Y:S01]  /*4490*/  MUFU.RCP R39, R57 ;  /* 0x0000003900277308 */ /* 0x000e220000001000 */
[----:B------:R-:W-:Y:S01]  /*44a0*/  FFMA R54, R36, R53, 0.79788458347320556641 ;  /* 0x3f4c422a24367423 */ /* 0x000fe20000000035 */
[----:B------:R-:W-:-:S04]  /*44b0*/  FFMA R53, -R42, R42, 1 ;  /* 0x3f8000002a357423 */ /* 0x000fc8000000012a */
        /* <DEDUP_REMOVED lines=12> */
[-C--:B------:R-:W-:Y:S01]  /*4580*/  FFMA R44, R5, R52.reuse, 0.5 ;  /* 0x3f000000052c7423 */ /* 0x080fe20000000034 */
[----:B------:R-:W-:Y:S01]  /*4590*/  FFMA R19, R19, R52, 0.5 ;  /* 0x3f00000013137423 */ /* 0x000fe20000000034 */
[----:B------:R-:W-:-:S02]  /*45a0*/  FMUL R54, R31, 0.5 ;  /* 0x3f0000001f367820 */ /* 0x000fc40000400000 */
[----:B------:R-:W-:Y:S01]  /*45b0*/  FMUL R44, R31, R44 ;  /* 0x0000002c1f2c7220 */ /* 0x000fe20000400000 */
[C---:B------:R-:W-:Y:S01]  /*45c0*/  FMUL R31, R36.reuse, R19 ;  /* 0x00000013241f7220 */ /* 0x040fe20000400000 */
[----:B------:R-:W-:Y:S01]  /*45d0*/  FMUL R36, R36, 0.5 ;  /* 0x3f00000024247820 */ /* 0x000fe20000400000 */
[----:B------:R-:W-:Y:S01]  /*45e0*/  FMUL R47, R54, R47 ;  /* 0x0000002f362f7220 */ /* 0x000fe20000400000 */
[----:B------:R-:W-:Y:S01]  /*45f0*/  FMUL R5, R11, UR10 ;  /* 0x0000000a0b057c20 */ /* 0x000fe20008400000 */
[----:B------:R-:W-:Y:S01]  /*4600*/  FMUL R54, R6, UR10 ;  /* 0x0000000a06367c20 */ /* 0x000fe20008400000 */
[----:B------:R-:W-:Y:S01]  /*4610*/  FMUL R53, R36, R53 ;  /* 0x0000003524357220 */ /* 0x000fe20000400000 */
[----:B------:R-:W-:Y:S02]  /*4620*/  FADD R36, R25, 1 ;  /* 0x3f80000019247421 */ /* 0x000fe40000000000 */
[----:B------:R-:W-:Y:S01]  /*4630*/  F2FP.SATFINITE.E4M3.F32.PACK_AB_MERGE_C R5, RZ, R5, RZ ;  /* 0x00000005ff05723e */ /* 0x000fe200048070ff */
[----:B------:R-:W-:Y:S01]  /*4640*/  FMUL R19, R9, UR10 ;  /* 0x0000000a09137c20 */ /* 0x000fe20008400000 */
[----:B------:R-:W-:Y:S01]  /*4650*/  F2FP.SATFINITE.E4M3.F32.PACK_AB_MERGE_C R54, RZ, R54, RZ ;  /* 0x00000036ff36723e */ /* 0x000fe200048070ff */
[----:B------:R-:W-:Y:S01]  /*4660*/  FADD R42, R42, 1 ;  /* 0x3f8000002a2a7421 */ /* 0x000fe20000000000 */
[----:B------:R-:W-:Y:S01]  /*4670*/  FFMA R25, R36, 0.5, R47 ;  /* 0x3f00000024197823 */ /* 0x000fe2000000002f */
[----:B------:R-:W-:-:S02]  /*4680*/  LOP3.LUT R36, R5, 0xffff, RZ, 0xc0, !PT ;  /* 0x0000ffff05247812 */ /* 0x000fc400078ec0ff */
[C---:B------:R-:W-:Y:S02]  /*4690*/  PRMT R5, R54.reuse, 0x7604, R5 ;  /* 0x0000760436057816 */ /* 0x040fe40000000005 */
[----:B------:R-:W-:Y:S01]  /*46a0*/  LOP3.LUT R55, R54, 0xffff, RZ, 0xc0, !PT ;  /* 0x0000ffff36377812 */ /* 0x000fe200078ec0ff */
[----:B------:R-:W-:Y:S01]  /*46b0*/  FFMA R54, R42, 0.5, R53 ;  /* 0x3f0000002a367823 */ /* 0x000fe20000000035 */
[----:B------:R-:W-:Y:S01]  /*46c0*/  F2FP.SATFINITE.E4M3.F32.PACK_AB_MERGE_C R19, RZ, R19, RZ ;  /* 0x00000013ff13723e */ /* 0x000fe200048070ff */
[--C-:B------:R-:W-:Y:S02]  /*46d0*/  HADD2.F32 R53, -RZ, R51.reuse.H0_H0 ;  /* 0x20000033ff357230 */ /* 0x100fe40000004100 */
[----:B------:R-:W-:Y:S01]  /*46e0*/  HADD2.F32 R51, -RZ, R51.H1_H1 ;  /* 0x30000033ff337230 */ /* 0x000fe20000004100 */
[----:B------:R-:W-:Y:S02]  /*46f0*/  LOP3.LUT R47, R19, 0xff, RZ, 0xc0, !PT ;  /* 0x000000ff132f7812 */ /* 0x000fe400078ec0ff */
[----:B------:R-:W-:Y:S01]  /*4700*/  FMUL R42, R53, R44 ;  /* 0x0000002c352a7220 */ /* 0x000fe20000400000 */
[----:B------:R-:W-:Y:S01]  /*4710*/  FMUL R53, R25, R53 ;  /* 0x0000003519357220 */ /* 0x000fe20000400000 */
[----:B------:R-:W-:Y:S01]  /*4720*/  FMUL R25, R51, R31 ;  /* 0x0000001f33197220 */ /* 0x000fe20000400000 */
[----:B------:R-:W-:Y:S01]  /*4730*/  PRMT R47, R36, 0x7604, R47 ;  /* 0x00007604242f7816 */ /* 0x000fe2000000002f */
[----:B------:R-:W-:Y:S01]  /*4740*/  FMUL R31, R8, 0.10703222453594207764 ;  /* 0x3ddb33b6081f7820 */ /* 0x000fe20000400000 */
[----:B------:R-:W-:Y:S01]  /*4750*/  FMUL R36, R12, UR10 ;  /* 0x0000000a0c247c20 */ /* 0x000fe20008400000 */
[----:B------:R-:W-:-:S02]  /*4760*/  FMUL R44, R54, R51 ;  /* 0x00000033362c7220 */ /* 0x000fc40000400000 */
[----:B------:R-:W-:Y:S01]  /*4770*/  FFMA R54, R8, R31, 0.79788458347320556641 ;  /* 0x3f4c422a08367423 */ /* 0x000fe2000000001f */
[----:B------:R-:W-:Y:S01]  /*4780*/  FFMA R31, -R20, R20, 1 ;  /* 0x3f800000141f7423 */ /* 0x000fe20000000114 */
[----:B------:R-:W-:Y:S01]  /*4790*/  F2FP.SATFINITE.E4M3.F32.PACK_AB_MERGE_C R36, RZ, R36, RZ ;  /* 0x00000024ff24723e */ /* 0x000fe200048070ff */
[----:B------:R-:W-:Y:S02]  /*47a0*/  FMUL R51, R42, UR10 ;  /* 0x0000000a2a337c20 */ /* 0x000fe40008400000 */
[----:B------:R-:W-:Y:S01]  /*47b0*/  FMUL R54, R31, R54 ;  /* 0x000000361f367220 */ /* 0x000fe20000400000 */
[C---:B------:R-:W-:Y:S01]  /*47c0*/  PRMT R19, R36.reuse, 0x7604, R19 ;  /* 0x0000760424137816 */ /* 0x040fe20000000013 */
[----:B------:R-:W-:Y:S01]  /*47d0*/  FFMA R31, R37, R52, 0.5 ;  /* 0x3f000000251f7423 */ /* 0x000fe20000000034 */
[----:B------:R-:W-:Y:S01]  /*47e0*/  LOP3.LUT R36, R36, 0xff, RZ, 0xc0, !PT ;  /* 0x000000ff24247812 */ /* 0x000fe200078ec0ff */
[C---:B------:R-:W-:Y:S02]  /*47f0*/  FMUL R37, R8.reuse, 0.5 ;  /* 0x3f00000008257820 */ /* 0x040fe40000400000 */
[----:B------:R-:W-:Y:S01]  /*4800*/  FMUL R31, R8, R31 ;  /* 0x0000001f081f7220 */ /* 0x000fe20000400000 */
[----:B------:R-:W-:Y:S01]  /*4810*/  PRMT R36, R55, 0x7604, R36 ;  /* 0x0000760437247816 */ /* 0x000fe20000000024 */
[----:B------:R-:W-:Y:S01]  /*4820*/  FMUL R55, R25, UR10 ;  /* 0x0000000a19377c20 */ /* 0x000fe20008400000 */
[----:B------:R-:W-:Y:S01]  /*4830*/  F2FP.SATFINITE.E4M3.F32.PACK_AB_MERGE_C R8, RZ, R51, RZ ;  /* 0x00000033ff08723e */ /* 0x000fe200048070ff */
[----:B------:R-:W-:Y:S01]  /*4840*/  FMUL R37, R37, R54 ;  /* 0x0000003625257220 */ /* 0x000fe20000400000 */
[----:B------:R-:W-:-:S02]  /*4850*/  FMUL R51, R58, 0.10703222453594207764 ;  /* 0x3ddb33b63a337820 */ /* 0x000fc40000400000 */
[----:B------:R-:W-:Y:S02]  /*4860*/  LOP3.LUT R54, R8, 0xff, RZ, 0xc0, !PT ;  /* 0x000000ff08367812 */ /* 0x000fe400078ec0ff */
[----:B------:R-:W-:Y:S01]  /*4870*/  F2FP.SATFINITE.E4M3.F32.PACK_AB_MERGE_C R55, RZ, R55, RZ ;  /* 0x00000037ff37723e */ /* 0x000fe200048070ff */
[----:B------:R-:W-:Y:S01]  /*4880*/  FADD R20, R20, 1 ;  /* 0x3f80000014147421 */ /* 0x000fe20000000000 */
[----:B------:R-:W-:Y:S01]  /*4890*/  PRMT R47, R47, 0x5410, R54 ;  /* 0x000054102f2f7816 */ /* 0x000fe20000000036 */
[----:B------:R-:W-:Y:S01]  /*48a0*/  FFMA R54, R58, R51, 0.79788458347320556641 ;  /* 0x3f4c422a3a367423 */ /* 0x000fe20000000033 */
[----:B------:R-:W-:Y:S01]  /*48b0*/  FFMA R51, -R21, R21, 1 ;  /* 0x3f80000015337423 */ /* 0x000fe20000000115 */
[----:B------:R-:W-:Y:S01]  /*48c0*/  PRMT R8, R55, 0x7604, R8 ;  /* 0x0000760437087816 */ /* 0x000fe20000000008 */
[----:B------:R-:W-:Y:S01]  /*48d0*/  FFMA R39, R39, R52, 0.5 ;  /* 0x3f00000027277423 */ /* 0x000fe20000000034 */
[----:B------:R-:W-:Y:S01]  /*48e0*/  LOP3.LUT R55, R55, 0xff, RZ, 0xc0, !PT ;  /* 0x000000ff37377812 */ /* 0x000fe200078ec0ff */
[----:B------:R-:W-:Y:S01]  /*48f0*/  FFMA R20, R20, 0.5, R37 ;  /* 0x3f00000014147823 */ /* 0x000fe20000000025 */
[----:B------:R-:W-:Y:S01]  /*4900*/  FMUL R51, R51, R54 ;  /* 0x0000003633337220 */ /* 0x000fe20000400000 */
[--C-:B------:R-:W-:Y:S01]  /*4910*/  HADD2.F32 R37, -RZ, R60.reuse.H0_H0 ;  /* 0x2000003cff257230 */ /* 0x100fe20000004100 */
[----:B------:R-:W-:Y:S01]  /*4920*/  PRMT R54, R36, 0x5410, R55 ;  /* 0x0000541024367816 */ /* 0x000fe20000000037 */
[C---:B------:R-:W-:Y:S01]  /*4930*/  FMUL R36, R58.reuse, R39 ;  /* 0x000000273a247220 */ /* 0x040fe20000400000 */
[----:B------:R-:W-:Y:S01]  /*4940*/  FMUL R58, R58, 0.5 ;  /* 0x3f0000003a3a7820 */ /* 0x000fe20000400000 */
[----:B------:R-:W-:-:S02]  /*4950*/  HADD2.F32 R60, -RZ, R60.H1_H1 ;  /* 0x3000003cff3c7230 */ /* 0x000fc40000004100 */
[----:B------:R-:W-:Y:S01]  /*4960*/  FMUL R31, R37, R31 ;  /* 0x0000001f251f7220 */ /* 0x000fe20000400000 */
[----:B------:R-:W-:Y:S01]  /*4970*/  FMUL R20, R20, R37 ;  /* 0x0000002514147220 */ /* 0x000fe20000400000 */
[----:B------:R-:W-:Y:S01]  /*4980*/  FMUL R51, R58, R51 ;  /* 0x000000333a337220 */ /* 0x000fe20000400000 */
[----:B------:R-:W-:Y:S01]  /*4990*/  FADD R58, R21, 1 ;  /* 0x3f800000153a7421 */ /* 0x000fe20000000000 */
[----:B------:R-:W-:Y:S01]  /*49a0*/  FMUL R21, R31, UR10 ;  /* 0x0000000a1f157c20 */ /* 0x000fe20008400000 */
[----:B------:R-:W-:-:S04]  /*49b0*/  FMUL R37, R60, R36 ;  /* 0x000000243c257220 */ /* 0x000fc80000400000 */
[----:B------:R-:W-:Y:S01]  /*49c0*/  FMUL R39, R37, UR10 ;  /* 0x0000000a25277c20 */ /* 0x000fe20008400000 */
[----:B------:R-:W-:Y:S01]  /*49d0*/  F2FP.SATFINITE.E4M3.F32.PACK_AB_MERGE_C R21, RZ, R21, RZ ;  /* 0x00000015ff15723e */ /* 0x000fe200048070ff */
[----:B------:R-:W-:-:S03]  /*49e0*/  FFMA R51, R58, 0.5, R51 ;  /* 0x3f0000003a337823 */ /* 0x000fc60000000033 */
[----:B------:R-:W-:Y:S02]  /*49f0*/  LOP3.LUT R36, R21, 0xffff, RZ, 0xc0, !PT ;  /* 0x0000ffff15247812 */ /* 0x000fe400078ec0ff */
[----:B------:R-:W-:Y:S02]  /*4a00*/  F2FP.SATFINITE.E4M3.F32.PACK_AB_MERGE_C R58, RZ, R39, RZ ;  /* 0x00000027ff3a723e */ /* 0x000fe400048070ff */
[----:B------:R-:W-:Y:S02]  /*4a10*/  SHF.L.U32 R36, R36, 0x18, RZ ;  /* 0x0000001824247819 */ /* 0x000fe400000006ff */
[C---:B------:R-:W-:Y:S02]  /*4a20*/  PRMT R39, R58.reuse, 0x7604, R21 ;  /* 0x000076043a277816 */ /* 0x040fe40000000015 */
[----:B------:R-:W-:Y:S01]  /*4a30*/  LOP3.LUT R21, R58, 0xffff, RZ, 0xc0, !PT ;  /* 0x0000ffff3a157812 */ /* 0x000fe200078ec0ff */
[--C-:B------:R-:W-:Y:S01]  /*4a40*/  HADD2.F32 R58, -RZ, R32.reuse.H0_H0 ;  /* 0x20000020ff3a7230 */ /* 0x100fe20000004100 */
[----:B------:R-:W-:Y:S01]  /*4a50*/  LOP3.LUT R36, R47, R36, RZ, 0xfc, !PT ;  /* 0x000000242f247212 */ /* 0x000fe200078efcff */
[----:B------:R-:W-:Y:S01]  /*4a60*/  HADD2.F32 R55, -RZ, R32.H1_H1 ;  /* 0x30000020ff377230 */ /* 0x000fe20000004100 */
[----:B------:R-:W-:-:S02]  /*4a70*/  SHF.L.U32 R47, R21, 0x18, RZ ;  /* 0x00000018152f7819 */ /* 0x000fc400000006ff */
[----:B------:R-:W-:Y:S02]  /*4a80*/  FMUL R21, R33, R58 ;  /* 0x0000003a21157220 */ /* 0x000fe40000400000 */
[----:B------:R-:W-:Y:S01]  /*4a90*/  LOP3.LUT R33, R54, R47, RZ, 0xfc, !PT ;  /* 0x0000002f36217212 */ /* 0x000fe200078efcff */
[----:B------:R-:W-:Y:S01]  /*4aa0*/  FMUL R55, R26, R55 ;  /* 0x000000371a377220 */ /* 0x000fe20000400000 */
[----:B------:R-:W-:Y:S01]  /*4ab0*/  FMNMX R54, R43, |R22|, !PT ;  /* 0x400000162b367209 */ /* 0x000fe20007800000 */
[C---:B------:R-:W-:Y:S01]  /*4ac0*/  FMUL R47, R7.reuse, UR10 ;  /* 0x0000000a072f7c20 */ /* 0x040fe20008400000 */
[----:B------:R-:W-:Y:S02]  /*4ad0*/  FMUL R22, R22, UR10 ;  /* 0x0000000a16167c20 */ /* 0x000fe40008400000 */
[----:B------:R-:W-:Y:S01]  /*4ae0*/  FMNMX R54, |R7|, R54, !PT ;  /* 0x0000003607367209 */ /* 0x000fe20007800200 */
[----:B------:R-:W-:Y:S01]  /*4af0*/  FMUL R7, R55, UR10 ;  /* 0x0000000a37077c20 */ /* 0x000fe20008400000 */
[----:B------:R-:W-:Y:S01]  /*4b00*/  FMUL R43, R21, UR10 ;  /* 0x0000000a152b7c20 */ /* 0x000fe20008400000 */
[----:B------:R-:W-:Y:S01]  /*4b10*/  HADD2.F32 R26, -RZ, R34.H0_H0 ;  /* 0x20000022ff1a7230 */ /* 0x000fe20000004100 */
[----:B------:R-:W-:-:S02]  /*4b20*/  F2FP.SATFINITE.E4M3.F32.PACK_AB_MERGE_C R47, RZ, R47, RZ ;  /* 0x0000002fff2f723e */ /* 0x000fc400048070ff */
[----:B------:R-:W-:Y:S02]  /*4b30*/  F2FP.SATFINITE.E4M3.F32.PACK_AB_MERGE_C R7, RZ, R7, RZ ;  /* 0x00000007ff07723e */ /* 0x000fe400048070ff */
[----:B------:R-:W-:Y:S01]  /*4b40*/  F2FP.SATFINITE.E4M3.F32.PACK_AB_MERGE_C R32, RZ, R22, RZ ;  /* 0x00000016ff20723e */ /* 0x000fe200048070ff */
[----:B------:R-:W-:Y:S01]  /*4b50*/  FMUL R53, R53, R26 ;  /* 0x0000001a35357220 */ /* 0x000fe20000400000 */
[----:B------:R-:W-:Y:S02]  /*4b60*/  FMNMX R54, |R21|, R54, !PT ;  /* 0x0000003615367209 */ /* 0x000fe40007800200 */
[----:B------:R-:W-:Y:S02]  /*4b70*/  F2FP.SATFINITE.E4M3.F32.PACK_AB_MERGE_C R22, RZ, R43, RZ ;  /* 0x0000002bff16723e */ /* 0x000fe400048070ff */
[C---:B------:R-:W-:Y:S02]  /*4b80*/  IADD3 R43, R24.reuse, 0x1e, RZ ;  /* 0x0000001e182b7810 */ /* 0x040fe40007ffe0ff */
[----:B------:R-:W-:-:S02]  /*4b90*/  IADD3 R26, R24, 0x1d, RZ ;  /* 0x0000001d181a7810 */ /* 0x000fc40007ffe0ff */
[----:B------:R-:W-:Y:S02]  /*4ba0*/  LOP3.LUT R24, R47, 0xff, RZ, 0xc0, !PT ;  /* 0x000000ff2f187812 */ /* 0x000fe400078ec0ff */
[----:B------:R-:W-:Y:S02]  /*4bb0*/  LOP3.LUT R57, R7, 0xffff, RZ, 0xc0, !PT ;  /* 0x0000ffff07397812 */ /* 0x000fe400078ec0ff */
[----:B------:R-:W-:Y:S01]  /*4bc0*/  FMNMX R54, |R55|, R54, !PT ;  /* 0x0000003637367209 */ /* 0x000fe20007800200 */
[----:B------:R-:W-:Y:S01]  /*4bd0*/  FMUL R55, R53, UR10 ;  /* 0x0000000a35377c20 */ /* 0x000fe20008400000 */
[----:B------:R-:W-:Y:S02]  /*4be0*/  LOP3.LUT R21, R32, 0xff, RZ, 0xc0, !PT ;  /* 0x000000ff20157812 */ /* 0x000fe400078ec0ff */
[----:B------:R-:W-:Y:S02]  /*4bf0*/  LOP3.LUT R58, R22, 0xffff, RZ, 0xc0, !PT ;  /* 0x0000ffff163a7812 */ /* 0x000fe400078ec0ff */
[----:B------:R-:W-:Y:S01]  /*4c00*/  PRMT R24, R57, 0x7604, R24 ;  /* 0x0000760439187816 */ /* 0x000fe20000000018 */
[----:B------:R-:W-:Y:S01]  /*4c10*/  HADD2.F32 R57, -RZ, R34.H1_H1 ;  /* 0x30000022ff397230 */ /* 0x000fe20000004100 */
[----:B------:R-:W-:Y:S01]  /*4c20*/  F2FP.SATFINITE.E4M3.F32.PACK_AB_MERGE_C R34, RZ, R55, RZ ;  /* 0x00000037ff22723e */ /* 0x000fe200048070ff */
[----:B------:R-:W-:Y:S01]  /*4c30*/  USHF.R.U64 UR14, UR16, 0x1, UR17 ;  /* 0x00000001100e7899 */ /* 0x000fe20008001211 */
[----:B------:R-:W-:Y:S01]  /*4c40*/  PRMT R21, R58, 0x7604, R21 ;  /* 0x000076043a157816 */ /* 0x000fe20000000015 */
[----:B------:R-:W-:Y:S01]  /*4c50*/  HADD2.F32 R55, -RZ, R56.H0_H0 ;  /* 0x20000038ff377230 */ /* 0x000fe20000004100 */
[----:B------:R-:W-:Y:S01]  /*4c60*/  MOV R58, UR7 ;  /* 0x00000007003a7c02 */ /* 0x000fe20008000f00 */
[----:B------:R-:W-:Y:S01]  /*4c70*/  FMUL R57, R44, R57 ;  /* 0x000000392c397220 */ /* 0x000fe20000400000 */
[----:B------:R-:W-:-:S02]  /*4c80*/  MOV R59, UR4 ;  /* 0x00000004003b7c02 */ /* 0x000fc40008000f00 */
[----:B------:R-:W-:Y:S01]  /*4c90*/  LOP3.LUT R44, R34, 0xff, RZ, 0xc0, !PT ;  /* 0x000000ff222c7812 */ /* 0x000fe200078ec0ff */
[----:B------:R-:W-:Y:S01]  /*4ca0*/  FMUL R55, R20, R55 ;  /* 0x0000003714377220 */ /* 0x000fe20000400000 */
[----:B------:R-:W-:Y:S01]  /*4cb0*/  LOP3.LUT R43, R43, 0x1f, RZ, 0xc0, !PT ;  /* 0x0000001f2b2b7812 */ /* 0x000fe200078ec0ff */
[----:B------:R-:W-:Y:S01]  /*4cc0*/  IMAD.WIDE.U32 R58, R15, UR14, R58 ;  /* 0x0000000e0f3a7c25 */ /* 0x000fe2000f8e003a */
[----:B------:R-:W-:Y:S02]  /*4cd0*/  LOP3.LUT R26, R26, 0x1f, RZ, 0xc0, !PT ;  /* 0x0000001f1a1a7812 */ /* 0x000fe400078ec0ff */
[----:B------:R-:W-:Y:S02]  /*4ce0*/  PRMT R44, R21, 0x5410, R44 ;  /* 0x00005410152c7816 */ /* 0x000fe4000000002c */
[----:B------:R-:W-:Y:S02]  /*4cf0*/  MOV R20, UR6 ;  /* 0x0000000600147c02 */ /* 0x000fe40008000f00 */
[----:B------:R-:W-:-:S02]  /*4d00*/  MOV R21, UR11 ;  /* 0x0000000b00157c02 */ /* 0x000fc40008000f00 */
[----:B------:R-:W-:Y:S02]  /*4d10*/  PRMT R32, R47, 0x7604, R32 ;  /* 0x000076042f207816 */ /* 0x000fe40000000020 */
[----:B------:R-:W-:Y:S02]  /*4d20*/  PRMT R22, R7, 0x7604, R22 ;  /* 0x0000760407167816 */ /* 0x000fe40000000016 */
[----:B------:R-:W-:Y:S02]  /*4d30*/  IADD3 R7, P0, P3, R58, UR7, R43 ;  /* 0x000000073a077c10 */ /* 0x000fe4000fb1e02b */
[----:B------:R-:W-:Y:S01]  /*4d40*/  IADD3 R47, P2, P1, R26, UR7, R58 ;  /* 0x000000071a2f7c10 */ /* 0x000fe2000f95e03a */
[----:B------:R-:W-:Y:S01]  /*4d50*/  IMAD.WIDE.U32 R20, R15, UR16, R20 ;  /* 0x000000100f147c25 */ /* 0x000fe2000f8e0014 */
[----:B------:R-:W-:-:S03]  /*4d60*/  FMNMX R58, |R53|, R54, !PT ;  /* 0x00000036353a7209 */ /* 0x000fc60007800200 */
[----:B------:R-:W-:Y:S01]  /*4d70*/  FMUL R51, R51, R60 ;  /* 0x0000003c33337220 */ /* 0x000fe20000400000 */
[----:B------:R-:W-:Y:S01]  /*4d80*/  FMUL R15, R55, UR10 ;  /* 0x0000000a370f7c20 */ /* 0x000fe20008400000 */
[----:B------:R-:W-:-:S05]  /*4d90*/  HADD2.F32 R54, -RZ, R56.H1_H1 ;  /* 0x30000038ff367230 */ /* 0x000fca0000004100 */
[----:B------:R-:W-:Y:S01]  /*4da0*/  FMUL R54, R51, R54 ;  /* 0x0000003633367220 */ /* 0x000fe20000400000 */
[----:B------:R-:W-:-:S03]  /*4db0*/  F2FP.SATFINITE.E4M3.F32.PACK_AB_MERGE_C R51, RZ, R15, RZ ;  /* 0x0000000fff33723e */ /* 0x000fc600048070ff */
[----:B------:R-:W-:Y:S01]  /*4dc0*/  FMUL R53, R54, UR10 ;  /* 0x0000000a36357c20 */ /* 0x000fe20008400000 */
[----:B------:R-:W-:Y:S02]  /*4dd0*/  LOP3.LUT R15, R51, 0xffff, RZ, 0xc0, !PT ;  /* 0x0000ffff330f7812 */ /* 0x000fe400078ec0ff */
[----:B------:R-:W-:Y:S02]  /*4de0*/  FMNMX R56, |R57|, R58, !PT ;  /* 0x0000003a39387209 */ /* 0x000fe40007800200 */
[----:B------:R-:W-:Y:S02]  /*4df0*/  SHF.L.U32 R15, R15, 0x18, RZ ;  /* 0x000000180f0f7819 */ /* 0x000fe400000006ff */
[----:B------:R-:W-:Y:S02]  /*4e00*/  F2FP.SATFINITE.E4M3.F32.PACK_AB_MERGE_C R58, RZ, R53, RZ ;  /* 0x00000035ff3a723e */ /* 0x000fe400048070ff */
[----:B------:R-:W-:Y:S02]  /*4e10*/  LOP3.LUT R15, R44, R15, RZ, 0xfc, !PT ;  /* 0x0000000f2c0f7212 */ /* 0x000fe400078efcff */
[----:B------:R-:W-:-:S02]  /*4e20*/  PRMT R44, R58, 0x7604, R51 ;  /* 0x000076043a2c7816 */ /* 0x000fc40000000033 */
[----:B------:R-:W-:Y:S02]  /*4e30*/  FMNMX R55, |R55|, R56, !PT ;  /* 0x0000003837377209 */ /* 0x000fe40007800200 */
[----:B------:R-:W-:Y:S02]  /*4e40*/  LOP3.LUT R58, R58, 0xffff, RZ, 0xc0, !PT ;  /* 0x0000ffff3a3a7812 */ /* 0x000fe400078ec0ff */
[----:B------:R-:W-:Y:S02]  /*4e50*/  IADD3 R51, R27, R21, RZ ;  /* 0x000000151b337210 */ /* 0x000fe40007ffe0ff */
[----:B------:R-:W-:Y:S02]  /*4e60*/  IADD3 R56, P4, R43, R20, RZ ;  /* 0x000000142b387210 */ /* 0x000fe40007f9e0ff */
[----:B------:R-:W-:Y:S01]  /*4e70*/  IADD3 R48, R48, R59, RZ ;  /* 0x0000003b30307210 */ /* 0x000fe20007ffe0ff */
[----:B------:R-:W-:Y:S01]  /*4e80*/  FMUL R59, R57, UR10 ;  /* 0x0000000a393b7c20 */ /* 0x000fe20008400000 */
[----:B------:R-:W-:-:S02]  /*4e90*/  SHF.L.U32 R53, R58, 0x18, RZ ;  /* 0x000000183a357819 */ /* 0x000fc400000006ff */
        /* <DEDUP_REMOVED lines=8> */
[----:B------:R-:W-:-:S04]  /*4f20*/  F2FP.SATFINITE.E4M3.F32.PACK_AB_MERGE_C R59, RZ, R59, RZ ;  /* 0x0000003bff3b723e */ /* 0x000fc800048070ff */
[C---:B------:R-:W-:Y:S02]  /*4f30*/  PRMT R34, R59.reuse, 0x7604, R34 ;  /* 0x000076043b227816 */ /* 0x040fe40000000022 */
[----:B------:R-:W-:-:S04]  /*4f40*/  LOP3.LUT R59, R59, 0xff, RZ, 0xc0, !PT ;  /* 0x000000ff3b3b7812 */ /* 0x000fc800078ec0ff */
[----:B------:R-:W-:-:S04]  /*4f50*/  PRMT R24, R24, 0x5410, R59 ;  /* 0x0000541018187816 */ /* 0x000fc8000000003b */
[----:B------:R-:W-:Y:S02]  /*4f60*/  LOP3.LUT R53, R24, R53, RZ, 0xfc, !PT ;  /* 0x0000003518357212 */ /* 0x000fe400078efcff */
[----:B------:R-:W-:Y:S02]  /*4f70*/  FMNMX R24, |R54|, R55, !PT ;  /* 0x0000003736187209 */ /* 0x000fe40007800200 */
[----:B------:R-:W-:-:S05]  /*4f80*/  MOV R55, UR16 ;  /* 0x0000001000377c02 */ /* 0x000fca0008000f00 */
[----:B------:R-:W-:Y:S01]  /*4f90*/  IMAD.WIDE.U32 R56, R55, 0x5, R56 ;  /* 0x0000000537387825 */ /* 0x000fe200078e0038 */
[----:B------:R-:W-:-:S04]  /*4fa0*/  FMNMX R9, |R9|, R24, !PT ;  /* 0x0000001809097209 */ /* 0x000fc80007800200 */
[----:B------:R-:W-:Y:S02]  /*4fb0*/  IADD3 R55, R57, UR5, RZ ;  /* 0x0000000539377c10 */ /* 0x000fe4000fffe0ff */
[----:B------:R-:W-:Y:S02]  /*4fc0*/  FMNMX R12, |R12|, R9, !PT ;  /* 0x000000090c0c7209 */ /* 0x000fe40007800200 */
[C---:B------:R-:W-:Y:S02]  /*4fd0*/  SHF.L.U64.HI R54, R56.reuse, 0x2, R55 ;  /* 0x0000000238367819 */ /* 0x040fe40000010237 */
[----:B------:R-:W-:Y:S02]  /*4fe0*/  SHF.L.U32 R55, R56, 0x2, RZ ;  /* 0x0000000238377819 */ /* 0x000fe400000006ff */
[----:B------:R-:W-:Y:S02]  /*4ff0*/  IADD3.X R9, R48, UR4, RZ, P0, P3 ;  /* 0x0000000430097c10 */ /* 0x000fe400087e64ff */
[----:B------:R-:W-:-:S02]  /*5000*/  IADD3 R56, P4, R21, R40, RZ ;  /* 0x0000002815387210 */ /* 0x000fc40007f9e0ff */
[C---:B------:R-:W-:Y:S02]  /*5010*/  LEA R64, P0, R7.reuse, R17, 0x2 ;  /* 0x0000001107407211 */ /* 0x040fe400078010ff */
[----:B------:R-:W-:Y:S02]  /*5020*/  IADD3.X R57, R58, R41, RZ, P4, !PT ;  /* 0x000000293a397210 */ /* 0x000fe400027fe4ff */
[----:B------:R-:W-:Y:S02]  /*5030*/  LEA.HI.X R65, R7, R10, R9, 0x2, P0 ;  /* 0x0000000a07417211 */ /* 0x000fe400000f1409 */
[----:B------:R-:W-:Y:S01]  /*5040*/  IADD3 R58, P0, R64, UR7, RZ ;  /* 0x00000007403a7c10 */ /* 0x000fe2000ff1e0ff */
[----:B------:R-:W3:Y:S03]  /*5050*/  LDG.E R9, desc[UR8][R56.64] ;  /* 0x0000000838097981 */ /* 0x000ee6000c1e1900 */
[----:B------:R-:W-:-:S02]  /*5060*/  IADD3.X R59, R65, UR4, RZ, P0, !PT ;  /* 0x00000004413b7c10 */ /* 0x000fc400087fe4ff */
[----:B------:R-:W-:Y:S02]  /*5070*/  IADD3 R62, P0, R58, UR7, RZ ;  /* 0x000000073a3e7c10 */ /* 0x000fe4000ff1e0ff */
[----:B------:R-:W-:Y:S02]  /*5080*/  FMNMX R7, |R11|, R12, !PT ;  /* 0x0000000c0b077209 */ /* 0x000fe40007800200 */
[----:B------:R-:W-:Y:S01]  /*5090*/  IADD3.X R63, R59, UR4, RZ, P0, !PT ;  /* 0x000000043b3f7c10 */ /* 0x000fe200087fe4ff */
[----:B------:R1:W4:Y:S01]  /*50a0*/  LDG.E R12, desc[UR8][R58.64] ;  /* 0x000000083a0c7981 */ /* 0x000322000c1e1900 */
[----:B0-----:R-:W-:Y:S02]  /*50b0*/  IADD3 R60, P0, R62, UR7, RZ ;  /* 0x000000073e3c7c10 */ /* 0x001fe4000ff1e0ff */
[----:B------:R-:W-:Y:S01]  /*50c0*/  FMNMX R7, |R6|, R7, !PT ;  /* 0x0000000706077209 */ /* 0x000fe20007800200 */
[----:B------:R0:W5:Y:S01]  /*50d0*/  LDG.E R11, desc[UR8][R64.64] ;  /* 0x00000008400b7981 */ /* 0x000162000c1e1900 */
[----:B------:R-:W-:-:S02]  /*50e0*/  IADD3.X R61, R63, UR4, RZ, P0, !PT ;  /* 0x000000043f3d7c10 */ /* 0x000fc400087fe4ff */
[----:B------:R-:W-:Y:S01]  /*50f0*/  IADD3 R6, P0, R55, R14, RZ ;  /* 0x0000000e37067210 */ /* 0x000fe20007f1e0ff */
[----:B------:R-:W4:Y:S01]  /*5100*/  LDG.E R57, desc[UR8][R62.64] ;  /* 0x000000083e397981 */ /* 0x000f22000c1e1900 */
[----:B------:R-:W-:Y:S02]  /*5110*/  FMNMX R24, |R42|, R7, !PT ;  /* 0x000000072a187209 */ /* 0x000fe40007800200 */
[----:B------:R-:W-:Y:S01]  /*5120*/  IADD3.X R7, R54, R23, RZ, P0, !PT ;  /* 0x0000001736077210 */ /* 0x000fe200007fe4ff */
[----:B------:R0:W4:Y:S04]  /*5130*/  LDG.E R56, desc[UR8][R60.64] ;  /* 0x000000083c387981 */ /* 0x000128000c1e1900 */
[----:B------:R-:W3:Y:S01]  /*5140*/  LDG.E R42, desc[UR8][R6.64] ;  /* 0x00000008062a7981 */ /* 0x000ee2000c1e1900 */
[----:B------:R-:W-:-:S02]  /*5150*/  IADD3 R30, P3, R30, R20, RZ ;  /* 0x000000141e1e7210 */ /* 0x000fc40007f7e0ff */
[----:B-1----:R-:W-:Y:S02]  /*5160*/  IADD3 R58, P0, R20, UR6, RZ ;  /* 0x00000006143a7c10 */ /* 0x002fe4000ff1e0ff */
[----:B------:R-:W-:Y:S02]  /*5170*/  IADD3 R20, P4, R6, UR6, RZ ;  /* 0x0000000606147c10 */ /* 0x000fe4000ff9e0ff */
[----:B------:R-:W-:Y:S02]  /*5180*/  FMNMX R59, |R25|, R24, !PT ;  /* 0x00000018193b7209 */ /* 0x000fe40007800200 */
[----:B------:R-:W-:Y:S02]  /*5190*/  IADD3.X R21, R7, UR11, RZ, P4, !PT ;  /* 0x0000000b07157c10 */ /* 0x000fe4000a7fe4ff */
[----:B------:R-:W-:Y:S02]  /*51a0*/  IADD3 R24, P4, R20, UR6, RZ ;  /* 0x0000000614187c10 */ /* 0x000fe4000ff9e0ff */
[----:B0-----:R-:W-:Y:S01]  /*51b0*/  FMNMX R64, |R31|, R59, !PT ;  /* 0x0000003b1f407209 */ /* 0x001fe20007800200 */
[----:B------:R-:W5:Y:S01]  /*51c0*/  LDG.E R20, desc[UR8][R20.64] ;  /* 0x0000000814147981 */ /* 0x000f62000c1e1900 */
[----:B------:R-:W-:-:S02]  /*51d0*/  IADD3.X R25, R21, UR11, RZ, P4, !PT ;  /* 0x0000000b15197c10 */ /* 0x000fc4000a7fe4ff */
[----:B------:R-:W-:Y:S02]  /*51e0*/  IADD3 R60, P4, R55, R40, RZ ;  /* 0x00000028373c7210 */ /* 0x000fe40007f9e0ff */
[----:B------:R-:W-:Y:S01]  /*51f0*/  SHF.L.U32 R59, R30, 0x1, RZ ;  /* 0x000000011e3b7819 */ /* 0x000fe200000006ff */
[----:B------:R0:W4:Y:S01]  /*5200*/  LDG.E R55, desc[UR8][R24.64] ;  /* 0x0000000818377981 */ /* 0x000122000c1e1900 */
[----:B------:R-:W-:Y:S02]  /*5210*/  IADD3.X R61, R54, R41, RZ, P4, !PT ;  /* 0x00000029363d7210 */ /* 0x000fe400027fe4ff */
[----:B------:R-:W-:-:S03]  /*5220*/  IADD3 R62, P4, R60, UR6, RZ ;  /* 0x000000063c3e7c10 */ /* 0x000fc6000ff9e0ff */
[----:B------:R1:W4:Y:S01]  /*5230*/  LDG.E R31, desc[UR8][R60.64] ;  /* 0x000000083c1f7981 */ /* 0x000322000c1e1900 */
[----:B0-----:R-:W-:Y:S02]  /*5240*/  IADD3.X R25, RZ, R51, RZ, P3, !PT ;  /* 0x00000033ff197210 */ /* 0x001fe40001ffe4ff */
[----:B------:R-:W-:Y:S02]  /*5250*/  IADD3 R24, P3, R59, R18, RZ ;  /* 0x000000123b187210 */ /* 0x000fe40007f7e0ff */
[----:B------:R-:W-:Y:S02]  /*5260*/  SHF.L.U64.HI R30, R30, 0x1, R25 ;  /* 0x000000011e1e7819 */ /* 0x000fe40000010219 */
[----:B------:R-:W-:Y:S02]  /*5270*/  IADD3.X R63, R61, UR11, RZ, P4, !PT ;  /* 0x0000000b3d3f7c10 */ /* 0x000fe4000a7fe4ff */
[----:B------:R-:W-:Y:S02]  /*5280*/  IADD3 R6, P4, R62, UR6, RZ ;  /* 0x000000063e067c10 */ /* 0x000fe4000ff9e0ff */
[----:B------:R-:W-:Y:S01]  /*5290*/  IADD3.X R25, R30, R13, RZ, P3, !PT ;  /* 0x0000000d1e197210 */ /* 0x000fe20001ffe4ff */
[----:B------:R0:W4:Y:S01]  /*52a0*/  LDG.E R21, desc[UR8][R62.64] ;  /* 0x000000083e157981 */ /* 0x000122000c1e1900 */
[----:B-1----:R-:W-:-:S02]  /*52b0*/  IADD3 R60, P3, R24, UR12, RZ ;  /* 0x0000000c183c7c10 */ /* 0x002fc4000ff7e0ff */
[----:B------:R-:W-:Y:S02]  /*52c0*/  IADD3.X R7, R63, UR11, RZ, P4, !PT ;  /* 0x0000000b3f077c10 */ /* 0x000fe4000a7fe4ff */
[----:B------:R-:W-:-:S03]  /*52d0*/  IADD3.X R61, R25, UR13, RZ, P3, !PT ;  /* 0x0000000d193d7c10 */ /* 0x000fc60009ffe4ff */
[----:B------:R1:W4:Y:S01]  /*52e0*/  LDG.E R54, desc[UR8][R6.64] ;  /* 0x0000000806367981 */ /* 0x000322000c1e1900 */
[----:B0-----:R-:W-:-:S03]  /*52f0*/  IADD3 R62, P3, R24, UR6, RZ ;  /* 0x00000006183e7c10 */ /* 0x001fc6000ff7e0ff */
[----:B------:R0:W-:Y:S04]  /*5300*/  STG.E.U16 desc[UR8][R24.64], R32 ;  /* 0x0000002018007986 */ /* 0x0001e8000c101508 */
[----:B------:R2:W-:Y:S01]  /*5310*/  STG.E.U16 desc[UR8][R60.64], R22 ;  /* 0x000000163c007986 */ /* 0x0005e2000c101508 */
[----:B------:R-:W-:Y:S02]  /*5320*/  FMNMX R37, |R37|, R64, !PT ;  /* 0x0000004025257209 */ /* 0x000fe40007800200 */
[----:B------:R-:W-:Y:S02]  /*5330*/  IADD3.X R63, R25, UR11, RZ, P3, !PT ;  /* 0x0000000b193f7c10 */ /* 0x000fe40009ffe4ff */
[----:B------:R-:W-:-:S04]  /*5340*/  IADD3 R64, P4, R59, R46, RZ ;  /* 0x0000002e3b407210 */ /* 0x000fc80007f9e0ff */
[----:B------:R-:W-:Y:S01]  /*5350*/  IADD3.X R65, R30, R49, RZ, P4, !PT ;  /* 0x000000311e417210 */ /* 0x000fe200027fe4ff */
[----:B------:R2:W-:Y:S01]  /*5360*/  STG.E.U16 desc[UR8][R62.64], R34 ;  /* 0x000000223e007986 */ /* 0x0005e2000c101508 */
[----:B------:R-:W-:-:S04]  /*5370*/  IADD3 R66, P3, R60, UR6, RZ ;  /* 0x000000063c427c10 */ /* 0x000fc8000ff7e0ff */
[----:B------:R-:W-:Y:S02]  /*5380*/  IADD3.X R67, R61, UR11, RZ, P3, !PT ;  /* 0x0000000b3d437c10 */ /* 0x000fe40009ffe4ff */
[----:B-1----:R-:W-:-:S03]  /*5390*/  IADD3 R6, P3, R64, UR12, RZ ;  /* 0x0000000c40067c10 */ /* 0x002fc6000ff7e0ff */
[----:B------:R1:W-:Y:S01]  /*53a0*/  STG.E.U16 desc[UR8][R66.64], R44 ;  /* 0x0000002c42007986 */ /* 0x0003e2000c101508 */
[----:B------:R-:W-:-:S03]  /*53b0*/  IADD3.X R7, R65, UR13, RZ, P3, !PT ;  /* 0x0000000d41077c10 */ /* 0x000fc60009ffe4ff */
[----:B------:R1:W-:Y:S01]  /*53c0*/  STG.E.U16 desc[UR8][R64.64], R19 ;  /* 0x0000001340007986 */ /* 0x0003e2000c101508 */
[----:B0-----:R-:W-:-:S03]  /*53d0*/  IADD3 R24, P3, R64, UR6, RZ ;  /* 0x0000000640187c10 */ /* 0x001fc6000ff7e0ff */
[----:B------:R0:W-:Y:S01]  /*53e0*/  STG.E.U16 desc[UR8][R6.64], R5 ;  /* 0x0000000506007986 */ /* 0x0001e2000c101508 */
[----:B--2---:R-:W-:-:S05]  /*53f0*/  HADD2.F32 R22, -RZ, R27.H0_H0 ;  /* 0x2000001bff167230 */ /* 0x004fca0000004100 */
[C---:B------:R-:W-:Y:S01]  /*5400*/  FMUL R25, R22.reuse, 0.044714998453855514526 ;  /* 0x3d37271316197820 */ /* 0x040fe20000400000 */
[----:B------:R-:W-:-:S03]  /*5410*/  FMUL R30, R22, 0.79788458347320556641 ;  /* 0x3f4c422a161e7820 */ /* 0x000fc60000400000 */
[----:B------:R-:W-:-:S04]  /*5420*/  FFMA R25, R22, R25, 1 ;  /* 0x3f80000016197423 */ /* 0x000fc80000000019 */
[----:B------:R-:W-:-:S04]  /*5430*/  FMUL R30, R30, R25 ;  /* 0x000000191e1e7220 */ /* 0x000fc80000400000 */
[----:B------:R-:W-:Y:S01]  /*5440*/  FMUL R34, |R30|, 2.8853900432586669922 ;  /* 0x4038aa3b1e227820 */ /* 0x000fe20000400200 */
[----:B------:R-:W-:-:S05]  /*5450*/  HADD2.F32 R27, -RZ, R27.H1_H1 ;  /* 0x3000001bff1b7230 */ /* 0x000fca0000004100 */
[----:B------:R-:W0:Y:S01]  /*5460*/  MUFU.EX2 R34, R34 ;  /* 0x0000002200227308 */ /* 0x000e220000000800 */
[C---:B-1----:R-:W-:Y:S01]  /*5470*/  FMUL R44, R27.reuse, 0.044714998453855514526 ;  /* 0x3d3727131b2c7820 */ /* 0x042fe20000400000 */
[----:B------:R-:W-:-:S03]  /*5480*/  FMUL R32, R27, 0.79788458347320556641 ;  /* 0x3f4c422a1b207820 */ /* 0x000fc60000400000 */
[----:B------:R-:W-:Y:S01]  /*5490*/  FFMA R19, R27, R44, 1 ;  /* 0x3f8000001b137423 */ /* 0x000fe2000000002c */
[----:B------:R-:W-:-:S03]  /*54a0*/  IADD3.X R25, R65, UR11, RZ, P3, !PT ;  /* 0x0000000b41197c10 */ /* 0x000fc60009ffe4ff */
[----:B------:R-:W-:Y:S01]  /*54b0*/  FMUL R32, R32, R19 ;  /* 0x0000001320207220 */ /* 0x000fe20000400000 */
[----:B------:R-:W-:Y:S01]  /*54c0*/  FMUL R19, R22, 0.035677410662174224854 ;  /* 0x3d12227a16137820 */ /* 0x000fe20000400000 */
[----:B0-----:R-:W-:Y:S01]  /*54d0*/  FADD R5, R34, 1 ;  /* 0x3f80000022057421 */ /* 0x001fe20000000000 */
[----:B------:R-:W-:Y:S01]  /*54e0*/  IADD3.X R34, RZ, UR4, R48, P2, P1 ;  /* 0x00000004ff227c10 */ /* 0x000fe200097e2430 */
[----:B------:R-:W-:Y:S01]  /*54f0*/  FMUL R48, |R32|, 2.8853900432586669922 ;  /* 0x4038aa3b20307820 */ /* 0x000fe20000400200 */
[----:B------:R-:W-:Y:S01]  /*5500*/  IADD3 R47, P1, R47, UR7, RZ ;  /* 0x000000072f2f7c10 */ /* 0x000fe2000ff3e0ff */
[----:B------:R0:W-:Y:S01]  /*5510*/  STG.E.U16 desc[UR8][R24.64], R8 ;  /* 0x0000000818007986 */ /* 0x0001e2000c101508 */
[----:B------:R-:W-:Y:S01]  /*5520*/  FFMA R19, R22, R19, 0.79788458347320556641 ;  /* 0x3f4c422a16137423 */ /* 0x000fe20000000013 */
[----:B------:R-:W1:Y:S08]  /*5530*/  MUFU.RCP R5, R5 ;  /* 0x0000000500057308 */ /* 0x000e700000001000 */
[----:B0-----:R-:W0:Y:S01]  /*5540*/  MUFU.EX2 R8, R48 ;  /* 0x0000003000087308 */ /* 0x001e220000000800 */
[----:B------:R-:W-:-:S02]  /*5550*/  IADD3.X R25, R34, UR4, RZ, P1, !PT ;  /* 0x0000000422197c10 */ /* 0x000fc40008ffe4ff */
[----:B------:R-:W-:Y:S01]  /*5560*/  LEA R24, P1, R47, R17, 0x2 ;  /* 0x000000112f187211 */ /* 0x000fe200078210ff */
[----:B------:R-:W-:Y:S01]  /*5570*/  FMUL R17, R22, R19 ;  /* 0x0000001316117220 */ /* 0x000fe20000400000 */
[----:B------:R-:W-:-:S04]  /*5580*/  FMUL R19, R30, R30 ;  /* 0x0000001e1e137220 */ /* 0x000fc80000400000 */
[----:B------:R-:W-:Y:S01]  /*5590*/  FFMA R34, R19, R4, -0.052303962409496307373 ;  /* 0xbd563cae13227423 */ /* 0x000fe20000000004 */
[----:B------:R-:W-:Y:S01]  /*55a0*/  LEA.HI.X R25, R47, R10, R25, 0x2, P1 ;  /* 0x0000000a2f197211 */ /* 0x000fe200008f1419 */
[----:B------:R-:W-:Y:S02]  /*55b0*/  FMUL R10, |R17|, 2.8853900432586669922 ;  /* 0x4038aa3b110a7820 */ /* 0x000fe40000400200 */
[----:B------:R-:W-:Y:S01]  /*55c0*/  FFMA R44, R19, R34, 0.1331529766321182251 ;  /* 0x3e085941132c7423 */ /* 0x000fe20000000022 */
[----:B-1----:R-:W-:Y:S01]  /*55d0*/  FFMA R34, R5, -2, R38 ;  /* 0xc000000005227823 */ /* 0x002fe20000000026 */
[----:B------:R-:W-:Y:S02]  /*55e0*/  FSETP.GE.AND P2, PT, |R30|, 0.60000002384185791016, PT ;  /* 0x3f19999a1e00780b */ /* 0x000fe40003f46200 */
[C---:B------:R-:W-:Y:S01]  /*55f0*/  FFMA R5, R19.reuse, R44, -0.33332768082618713379 ;  /* 0xbeaaa9ed13057423 */ /* 0x040fe2000000002c */
[----:B0-----:R-:W-:Y:S01]  /*5600*/  FADD R44, R8, 1 ;  /* 0x3f800000082c7421 */ /* 0x001fe20000000000 */
[----:B------:R-:W0:Y:S01]  /*5610*/  MUFU.EX2 R10, R10 ;  /* 0x0000000a000a7308 */ /* 0x000e220000000800 */
[----:B------:R-:W-:Y:S01]  /*5620*/  FSETP.GE.AND P1, PT, |R30|, 9.010913848876953125, PT ;  /* 0x41102cb41e00780b */ /* 0x000fe20003f26200 */
[----:B------:R-:W-:Y:S01]  /*5630*/  FFMA R19, R19, R5, RZ ;  /* 0x0000000513137223 */ /* 0x000fe200000000ff */
[----:B------:R-:W-:-:S02]  /*5640*/  FMUL R5, R32, R32 ;  /* 0x0000002020057220 */ /* 0x000fc40000400000 */
[----:B------:R-:W-:-:S03]  /*5650*/  FSEL R47, R34, 1, !P1 ;  /* 0x3f800000222f7808 */ /* 0x000fc60004800000 */
[----:B------:R-:W1:Y:S01]  /*5660*/  MUFU.RCP R59, R44 ;  /* 0x0000002c003b7308 */ /* 0x000e620000001000 */
[--C-:B------:R-:W-:Y:S01]  /*5670*/  LOP3.LUT R8, R47, 0x80000000, R30.reuse, 0xb8, !PT ;  /* 0x800000002f087812 */ /* 0x100fe200078eb81e */
[----:B------:R-:W-:Y:S01]  /*5680*/  @!P2 FFMA R8, R30, R19, R30 ;  /* 0x000000131e08a223 */ /* 0x000fe2000000001e */
[----:B------:R-:W-:Y:S01]  /*5690*/  FFMA R30, R5, R4, -0.052303962409496307373 ;  /* 0xbd563cae051e7423 */ /* 0x000fe20000000004 */
[----:B------:R-:W-:-:S03]  /*56a0*/  FSETP.GE.AND P2, PT, |R32|, 0.60000002384185791016, PT ;  /* 0x3f19999a2000780b */ /* 0x000fc60003f46200 */
[----:B------:R-:W-:Y:S01]  /*56b0*/  FFMA R30, R5, R30, 0.1331529766321182251 ;  /* 0x3e085941051e7423 */ /* 0x000fe2000000001e */
[----:B0-----:R-:W-:Y:S01]  /*56c0*/  FADD R34, R10, 1 ;  /* 0x3f8000000a227421 */ /* 0x001fe20000000000 */
[----:B------:R-:W-:Y:S02]  /*56d0*/  FMUL R10, R27, 0.035677410662174224854 ;  /* 0x3d12227a1b0a7820 */ /* 0x000fe40000400000 */
[----:B------:R-:W-:Y:S01]  /*56e0*/  FFMA R30, R5, R30, -0.33332768082618713379 ;  /* 0xbeaaa9ed051e7423 */ /* 0x000fe2000000001e */
[----:B------:R-:W-:Y:S01]  /*56f0*/  FSETP.GE.AND P1, PT, |R32|, 9.010913848876953125, PT ;  /* 0x41102cb42000780b */ /* 0x000fe20003f26200 */
[----:B------:R-:W-:Y:S01]  /*5700*/  FFMA R10, R27, R10, 0.79788458347320556641 ;  /* 0x3f4c422a1b0a7423 */ /* 0x000fe2000000000a */
[----:B-1----:R-:W-:Y:S01]  /*5710*/  FFMA R59, R59, -2, R38 ;  /* 0xc00000003b3b7823 */ /* 0x002fe20000000026 */
[----:B------:R-:W-:Y:S02]  /*5720*/  FFMA R47, R5, R30, RZ ;  /* 0x0000001e052f7223 */ /* 0x000fe400000000ff */
[----:B------:R-:W0:Y:S02]  /*5730*/  MUFU.RCP R5, R34 ;  /* 0x0000002200057308 */ /* 0x000e240000001000 */
[----:B------:R-:W-:Y:S01]  /*5740*/  FSEL R59, R59, 1, !P1 ;  /* 0x3f8000003b3b7808 */ /* 0x000fe20004800000 */
[----:B------:R-:W-:Y:S01]  /*5750*/  FMUL R30, R27, R10 ;  /* 0x0000000a1b1e7220 */ /* 0x000fe20000400000 */
[----:B------:R-:W-:-:S02]  /*5760*/  FMUL R10, R17, R17 ;  /* 0x00000011110a7220 */ /* 0x000fc40000400000 */
[--C-:B------:R-:W-:Y:S01]  /*5770*/  LOP3.LUT R19, R59, 0x80000000, R32.reuse, 0xb8, !PT ;  /* 0x800000003b137812 */ /* 0x100fe200078eb820 */
[----:B------:R-:W-:Y:S01]  /*5780*/  @!P2 FFMA R19, R32, R47, R32 ;  /* 0x0000002f2013a223 */ /* 0x000fe20000000020 */
[----:B------:R-:W-:Y:S01]  /*5790*/  FMUL R32, |R30|, 2.8853900432586669922 ;  /* 0x4038aa3b1e207820 */ /* 0x000fe20000400200 */
[----:B------:R-:W-:Y:S01]  /*57a0*/  FFMA R47, R10, R4, -0.052303962409496307373 ;  /* 0xbd563cae0a2f7423 */ /* 0x000fe20000000004 */
[----:B------:R-:W-:-:S04]  /*57b0*/  FSETP.GE.AND P2, PT, |R17|, 0.60000002384185791016, PT ;  /* 0x3f19999a1100780b */ /* 0x000fc80003f46200 */
[----:B------:R-:W1:Y:S01]  /*57c0*/  MUFU.EX2 R32, R32 ;  /* 0x0000002000207308 */ /* 0x000e620000000800 */
[C---:B------:R-:W-:Y:S01]  /*57d0*/  FFMA R47, R10.reuse, R47, 0.1331529766321182251 ;  /* 0x3e0859410a2f7423 */ /* 0x040fe2000000002f */
[----:B------:R-:W-:Y:S01]  /*57e0*/  FSETP.GE.AND P1, PT, |R17|, 9.010913848876953125, PT ;  /* 0x41102cb41100780b */ /* 0x000fe20003f26200 */
[----:B0-----:R-:W-:Y:S02]  /*57f0*/  FFMA R34, R5, -2, R38 ;  /* 0xc000000005227823 */ /* 0x001fe40000000026 */
[----:B------:R-:W-:-:S03]  /*5800*/  FFMA R5, R10, R47, -0.33332768082618713379 ;  /* 0xbeaaa9ed0a057423 */ /* 0x000fc6000000002f */
[----:B------:R-:W-:Y:S01]  /*5810*/  FSEL R34, R34, 1, !P1 ;  /* 0x3f80000022227808 */ /* 0x000fe20004800000 */
[----:B------:R-:W-:Y:S01]  /*5820*/  FFMA R44, R10, R5, RZ ;  /* 0x000000050a2c7223 */ /* 0x000fe200000000ff */
[----:B---3--:R-:W-:Y:S02]  /*5830*/  HADD2.F32 R10, -RZ, R42.H0_H0 ;  /* 0x2000002aff0a7230 */ /* 0x008fe40000004100 */
[--C-:B------:R-:W-:Y:S01]  /*5840*/  LOP3.LUT R59, R34, 0x80000000, R17.reuse, 0xb8, !PT ;  /* 0x80000000223b7812 */ /* 0x100fe200078eb811 */
[----:B------:R-:W-:Y:S02]  /*5850*/  @!P2 FFMA R59, R17, R44, R17 ;  /* 0x0000002c113ba223 */ /* 0x000fe40000000011 */
[----:B------:R-:W-:Y:S01]  /*5860*/  FMUL R17, R10, 0.044714998453855514526 ;  /* 0x3d3727130a117820 */ /* 0x000fe20000400000 */
[----:B-1----:R-:W-:Y:S01]  /*5870*/  FADD R5, R32, 1 ;  /* 0x3f80000020057421 */ /* 0x002fe20000000000 */
[C---:B------:R-:W-:Y:S02]  /*5880*/  FMUL R32, R10.reuse, 0.79788458347320556641 ;  /* 0x3f4c422a0a207820 */ /* 0x040fe40000400000 */
[----:B------:R-:W-:-:S03]  /*5890*/  FFMA R17, R10, R17, 1 ;  /* 0x3f8000000a117423 */ /* 0x000fc60000000011 */
[----:B------:R-:W0:Y:S01]  /*58a0*/  MUFU.RCP R5, R5 ;  /* 0x0000000500057308 */ /* 0x000e220000001000 */
        /* <DEDUP_REMOVED lines=14> */
[----:B-1----:R-:W-:-:S04]  /*5990*/  FADD R30, R17, 1 ;  /* 0x3f800000111e7421 */ /* 0x002fc80000000000 */
[----:B------:R-:W0:Y:S01]  /*59a0*/  MUFU.RCP R17, R30 ;  /* 0x0000001e00117308 */ /* 0x000e220000001000 */
[----:B------:R-:W-:Y:S01]  /*59b0*/  FMUL R34, R32, R32 ;  /* 0x0000002020227220 */ /* 0x000fe20000400000 */
[----:B------:R-:W-:-:S03]  /*59c0*/  HADD2.F32 R42, -RZ, R42.H1_H1 ;  /* 0x3000002aff2a7230 */ /* 0x000fc60000004100 */
[----:B------:R-:W-:Y:S01]  /*59d0*/  FFMA R5, R34, R4, -0.052303962409496307373 ;  /* 0xbd563cae22057423 */ /* 0x000fe20000000004 */
[----:B------:R-:W-:Y:S01]  /*59e0*/  FSETP.GE.AND P2, PT, |R32|, 0.60000002384185791016, PT ;  /* 0x3f19999a2000780b */ /* 0x000fe20003f46200 */
[----:B------:R-:W-:Y:S02]  /*59f0*/  FMUL R61, R42, 0.044714998453855514526 ;  /* 0x3d3727132a3d7820 */ /* 0x000fe40000400000 */
[----:B------:R-:W-:Y:S01]  /*5a00*/  FFMA R5, R34, R5, 0.1331529766321182251 ;  /* 0x3e08594122057423 */ /* 0x000fe20000000005 */
[----:B------:R-:W-:Y:S01]  /*5a10*/  FSETP.GE.AND P1, PT, |R32|, 9.010913848876953125, PT ;  /* 0x41102cb42000780b */ /* 0x000fe20003f26200 */
[C---:B------:R-:W-:Y:S01]  /*5a20*/  FFMA R61, R42.reuse, R61, 1 ;  /* 0x3f8000002a3d7423 */ /* 0x040fe2000000003d */
[----:B------:R-:W-:Y:S01]  /*5a30*/  FMUL R44, R42, 0.79788458347320556641 ;  /* 0x3f4c422a2a2c7820 */ /* 0x000fe20000400000 */
[----:B------:R-:W-:Y:S01]  /*5a40*/  FFMA R5, R34, R5, -0.33332768082618713379 ;  /* 0xbeaaa9ed22057423 */ /* 0x000fe20000000005 */
[----:B0-----:R-:W-:-:S03]  /*5a50*/  FFMA R17, R17, -2, R38 ;  /* 0xc000000011117823 */ /* 0x001fc60000000026 */
[----:B------:R-:W-:Y:S01]  /*5a60*/  FFMA R5, R34, R5, RZ ;  /* 0x0000000522057223 */ /* 0x000fe200000000ff */
[----:B------:R-:W-:Y:S01]  /*5a70*/  FMUL R44, R44, R61 ;  /* 0x0000003d2c2c7220 */ /* 0x000fe20000400000 */
[----:B------:R-:W-:-:S04]  /*5a80*/  FSEL R17, R17, 1, !P1 ;  /* 0x3f80000011117808 */ /* 0x000fc80004800000 */
[--C-:B------:R-:W-:Y:S01]  /*5a90*/  LOP3.LUT R17, R17, 0x80000000, R32.reuse, 0xb8, !PT ;  /* 0x8000000011117812 */ /* 0x100fe200078eb820 */
[----:B------:R-:W-:Y:S01]  /*5aa0*/  @!P2 FFMA R17, R32, R5, R32 ;  /* 0x000000052011a223 */ /* 0x000fe20000000020 */
[----:B------:R-:W-:-:S06]  /*5ab0*/  FMUL R5, |R44|, 2.8853900432586669922 ;  /* 0x4038aa3b2c057820 */ /* 0x000fcc0000400200 */
[----:B------:R-:W0:Y:S01]  /*5ac0*/  MUFU.EX2 R5, R5 ;  /* 0x0000000500057308 */ /* 0x000e220000000800 */
[----:B------:R-:W-:Y:S01]  /*5ad0*/  FMUL R61, R22, 0.10703222453594207764 ;  /* 0x3ddb33b6163d7820 */ /* 0x000fe20000400000 */
[----:B------:R-:W-:Y:S01]  /*5ae0*/  FFMA R30, -R8, R8, 1 ;  /* 0x3f800000081e7423 */ /* 0x000fe20000000108 */
[----:B------:R-:W-:Y:S02]  /*5af0*/  FFMA R59, R59, R52, 0.5 ;  /* 0x3f0000003b3b7423 */ /* 0x000fe40000000034 */
[C---:B------:R-:W-:Y:S01]  /*5b00*/  FFMA R61, R22.reuse, R61, 0.79788458347320556641 ;  /* 0x3f4c422a163d7423 */ /* 0x040fe2000000003d */
[----:B------:R-:W-:-:S03]  /*5b10*/  FMUL R34, R22, 0.5 ;  /* 0x3f00000016227820 */ /* 0x000fc60000400000 */
[----:B------:R-:W-:Y:S01]  /*5b20*/  FMUL R61, R30, R61 ;  /* 0x0000003d1e3d7220 */ /* 0x000fe20000400000 */
[----:B------:R-:W-:Y:S01]  /*5b30*/  FMUL R30, R22, R59 ;  /* 0x0000003b161e7220 */ /* 0x000fe20000400000 */
[----:B------:R-:W-:Y:S01]  /*5b40*/  FMUL R22, R27, 0.10703222453594207764 ;  /* 0x3ddb33b61b167820 */ /* 0x000fe20000400000 */
[----:B0-----:R-:W-:-:S04]  /*5b50*/  FADD R32, R5, 1 ;  /* 0x3f80000005207421 */ /* 0x001fc80000000000 */
[----:B------:R-:W0:Y:S01]  /*5b60*/  MUFU.RCP R5, R32 ;  /* 0x0000002000057308 */ /* 0x000e220000001000 */
[----:B------:R-:W-:Y:S01]  /*5b70*/  FFMA R59, R27, R22, 0.79788458347320556641 ;  /* 0x3f4c422a1b3b7423 */ /* 0x000fe20000000016 */
[----:B------:R-:W-:Y:S01]  /*5b80*/  FFMA R48, -R19, R19, 1 ;  /* 0x3f80000013307423 */ /* 0x000fe20000000113 */
[----:B------:R-:W-:-:S03]  /*5b90*/  FMUL R22, R44, R44 ;  /* 0x0000002c2c167220 */ /* 0x000fc60000400000 */
[----:B------:R-:W-:Y:S01]  /*5ba0*/  FMUL R48, R48, R59 ;  /* 0x0000003b30307220 */ /* 0x000fe20000400000 */
[----:B------:R-:W-:Y:S01]  /*5bb0*/  FFMA R59, R22, R4, -0.052303962409496307373 ;  /* 0xbd563cae163b7423 */ /* 0x000fe20000000004 */
[----:B------:R-:W-:Y:S01]  /*5bc0*/  FMUL R34, R34, R61 ;  /* 0x0000003d22227220 */ /* 0x000fe20000400000 */
[----:B------:R-:W-:Y:S02]  /*5bd0*/  FSETP.GE.AND P2, PT, |R44|, 0.60000002384185791016, PT ;  /* 0x3f19999a2c00780b */ /* 0x000fe40003f46200 */
        /* <DEDUP_REMOVED lines=14> */
[----:B------:R-:W-:-:S03]  /*5cc0*/  FMUL R47, R44, R44 ;  /* 0x0000002c2c2f7220 */ /* 0x000fc60000400000 */
[C---:B------:R-:W-:Y:S01]  /*5cd0*/  FMUL R32, R27.reuse, R32 ;  /* 0x000000201b207220 */ /* 0x040fe20000400000 */
[----:B------:R-:W-:Y:S01]  /*5ce0*/  FMUL R27, R27, 0.5 ;  /* 0x3f0000001b1b7820 */ /* 0x000fe20000400000 */
[----:B0-----:R-:W-:-:S04]  /*5cf0*/  FADD R60, R59, 1 ;  /* 0x3f8000003b3c7421 */ /* 0x001fc80000000000 */
[----:B------:R-:W0:Y:S01]  /*5d00*/  MUFU.RCP R5, R60 ;  /* 0x0000003c00057308 */ /* 0x000e220000001000 */
[----:B------:R-:W-:Y:S01]  /*5d10*/  FMUL R27, R27, R48 ;  /* 0x000000301b1b7220 */ /* 0x000fe20000400000 */
        /* <DEDUP_REMOVED lines=17> */
[----:B0-----:R-:W-:-:S05]  /*5e30*/  FADD R60, R48, 1 ;  /* 0x3f800000303c7421 */ /* 0x001fca0000000000 */
[----:B------:R-:W0:Y:S01]  /*5e40*/  MUFU.RCP R5, R60 ;  /* 0x0000003c00057308 */ /* 0x000e220000001000 */
[----:B------:R-:W-:Y:S01]  /*5e50*/  FFMA R34, R47, 0.5, R34 ;  /* 0x3f0000002f227823 */ /* 0x000fe20000000022 */
[----:B------:R-:W-:Y:S01]  /*5e60*/  FFMA R47, R8, R4, -0.052303962409496307373 ;  /* 0xbd563cae082f7423 */ /* 0x000fe20000000004 */
[----:B------:R-:W-:-:S03]  /*5e70*/  FSETP.GE.AND P2, PT, |R44|, 0.60000002384185791016, PT ;  /* 0x3f19999a2c00780b */ /* 0x000fc60003f46200 */
[----:B------:R-:W-:Y:S01]  /*5e80*/  FFMA R61, R8, R47, 0.1331529766321182251 ;  /* 0x3e085941083d7423 */ /* 0x000fe2000000002f */
[----:B------:R-:W-:Y:S01]  /*5e90*/  FSETP.GE.AND P1, PT, |R44|, 9.010913848876953125, PT ;  /* 0x41102cb42c00780b */ /* 0x000fe20003f26200 */
[----:B0-----:R-:W-:Y:S02]  /*5ea0*/  FFMA R47, R5, -2, R38 ;  /* 0xc0000000052f7823 */ /* 0x001fe40000000026 */
[----:B------:R-:W-:-:S04]  /*5eb0*/  FFMA R5, R8, R61, -0.33332768082618713379 ;  /* 0xbeaaa9ed08057423 */ /* 0x000fc8000000003d */
[----:B------:R-:W-:Y:S01]  /*5ec0*/  FFMA R5, R8, R5, RZ ;  /* 0x0000000508057223 */ /* 0x000fe200000000ff */
[----:B------:R-:W-:Y:S01]  /*5ed0*/  FADD R8, R19, 1 ;  /* 0x3f80000013087421 */ /* 0x000fe20000000000 */
[----:B-----5:R-:W-:Y:S01]  /*5ee0*/  HADD2.F32 R19, -RZ, R20.H0_H0 ;  /* 0x20000014ff137230 */ /* 0x020fe20000004100 */
[----:B------:R-:W-:Y:S01]  /*5ef0*/  FSEL R47, R47, 1, !P1 ;  /* 0x3f8000002f2f7808 */ /* 0x000fe20004800000 */
[--C-:B------:R-:W-:Y:S02]  /*5f00*/  HADD2.F32 R61, -RZ, R11.reuse.H0_H0 ;  /* 0x2000000bff3d7230 */ /* 0x100fe40000004100 */
[----:B------:R-:W-:Y:S01]  /*5f10*/  FFMA R27, R8, 0.5, R27 ;  /* 0x3f000000081b7823 */ /* 0x000fe2000000001b */
[--C-:B------:R-:W-:Y:S01]  /*5f20*/  LOP3.LUT R47, R47, 0x80000000, R44.reuse, 0xb8, !PT ;  /* 0x800000002f2f7812 */ /* 0x100fe200078eb82c */
[----:B------:R-:W-:Y:S01]  /*5f30*/  FMUL R8, R19, 0.044714998453855514526 ;  /* 0x3d37271313087820 */ /* 0x000fe20000400000 */
[----:B------:R-:W-:Y:S01]  /*5f40*/  @!P2 FFMA R47, R44, R5, R44 ;  /* 0x000000052c2fa223 */ /* 0x000fe2000000002c */
[----:B------:R-:W-:Y:S01]  /*5f50*/  FMUL R5, R61, R30 ;  /* 0x0000001e3d057220 */ /* 0x000fe20000400000 */
[----:B------:R-:W-:Y:S01]  /*5f60*/  FMUL R30, R34, R61 ;  /* 0x0000003d221e7220 */ /* 0x000fe20000400000 */
[C---:B------:R-:W-:Y:S01]  /*5f70*/  FFMA R61, R19.reuse, R8, 1 ;  /* 0x3f800000133d7423 */ /* 0x040fe20000000008 */
[----:B------:R-:W-:Y:S01]  /*5f80*/  FMUL R34, R19, 0.79788458347320556641 ;  /* 0x3f4c422a13227820 */ /* 0x000fe20000400000 */
[----:B------:R-:W-:-:S03]  /*5f90*/  HADD2.F32 R8, -RZ, R11.H1_H1 ;  /* 0x3000000bff087230 */ /* 0x000fc60000004100 */
[----:B------:R-:W-:Y:S01]  /*5fa0*/  FMUL R34, R34, R61 ;  /* 0x0000003d22227220 */ /* 0x000fe20000400000 */
[--C-:B------:R-:W-:Y:S02]  /*5fb0*/  HADD2.F32 R11, -RZ, R9.reuse.H0_H0 ;  /* 0x20000009ff0b7230 */ /* 0x100fe40000004100 */
[----:B------:R-:W-:Y:S02]  /*5fc0*/  HADD2.F32 R44, -RZ, R9.H1_H1 ;  /* 0x30000009ff2c7230 */ /* 0x000fe40000004100 */
[----:B------:R-:W-:-:S06]  /*5fd0*/  FMUL R9, |R34|, 2.8853900432586669922 ;  /* 0x4038aa3b22097820 */ /* 0x000fcc0000400200 */
[----:B------:R-:W0:Y:S01]  /*5fe0*/  MUFU.EX2 R9, R9 ;  /* 0x0000000900097308 */ /* 0x000e220000000800 */
[----:B------:R-:W-:Y:S01]  /*5ff0*/  FMUL R30, R30, R11 ;  /* 0x0000000b1e1e7220 */ /* 0x000fe20000400000 */
[----:B------:R-:W-:Y:S01]  /*6000*/  FMUL R11, R10, 0.10703222453594207764 ;  /* 0x3ddb33b60a0b7820 */ /* 0x000fe20000400000 */
[----:B------:R-:W-:Y:S01]  /*6010*/  FMUL R27, R27, R8 ;  /* 0x000000081b1b7220 */ /* 0x000fe20000400000 */
[----:B------:R-:W-:Y:S02]  /*6020*/  FMUL R8, R8, R32 ;  /* 0x0000002008087220 */ /* 0x000fe40000400000 */
[----:B------:R-:W-:Y:S01]  /*6030*/  FFMA R32, R10, R11, 0.79788458347320556641 ;  /* 0x3f4c422a0a207423 */ /* 0x000fe2000000000b */
[----:B------:R-:W-:Y:S01]  /*6040*/  FFMA R11, -R17, R17, 1 ;  /* 0x3f800000110b7423 */ /* 0x000fe20000000111 */
[----:B------:R-:W-:-:S03]  /*6050*/  FFMA R59, R59, R52, 0.5 ;  /* 0x3f0000003b3b7423 */ /* 0x000fc60000000034 */
[----:B------:R-:W-:Y:S01]  /*6060*/  FMUL R32, R11, R32 ;  /* 0x000000200b207220 */ /* 0x000fe20000400000 */
[C---:B------:R-:W-:Y:S01]  /*6070*/  FMUL R11, R10.reuse, 0.5 ;  /* 0x3f0000000a0b7820 */ /* 0x040fe20000400000 */
[----:B0-----:R-:W-:Y:S01]  /*6080*/  FADD R48, R9, 1 ;  /* 0x3f80000009307421 */ /* 0x001fe20000000000 */
[----:B------:R-:W-:Y:S01]  /*6090*/  FMUL R10, R10, R59 ;  /* 0x0000003b0a0a7220 */ /* 0x000fe20000400000 */
[C---:B------:R-:W-:Y:S02]  /*60a0*/  FMUL R59, R42.reuse, 0.10703222453594207764 ;  /* 0x3ddb33b62a3b7820 */ /* 0x040fe40000400000 */
[----:B------:R-:W0:Y:S01]  /*60b0*/  MUFU.RCP R9, R48 ;  /* 0x0000003000097308 */ /* 0x000e220000001000 */
[----:B------:R-:W-:Y:S01]  /*60c0*/  FMUL R27, R27, R44 ;  /* 0x0000002c1b1b7220 */ /* 0x000fe20000400000 */
[----:B------:R-:W-:Y:S01]  /*60d0*/  FMUL R11, R11, R32 ;  /* 0x000000200b0b7220 */ /* 0x000fe20000400000 */
[----:B------:R-:W-:Y:S01]  /*60e0*/  FFMA R59, R42, R59, 0.79788458347320556641 ;  /* 0x3f4c422a2a3b7423 */ /* 0x000fe2000000003b */
[----:B------:R-:W-:Y:S01]  /*60f0*/  FFMA R44, -R22, R22, 1 ;  /* 0x3f800000162c7423 */ /* 0x000fe20000000116 */
[----:B------:R-:W-:-:S03]  /*6100*/  FMUL R32, R34, R34 ;  /* 0x0000002222207220 */ /* 0x000fc60000400000 */
        /* <DEDUP_REMOVED lines=11> */
[----:B------:R-:W-:-:S05]  /*61c0*/  HADD2.F32 R34, -RZ, R20.H1_H1 ;  /* 0x30000014ff227230 */ /* 0x000fca0000004100 */
        /* <DEDUP_REMOVED lines=9> */
[----:B0-----:R-:W-:-:S04]  /*6260*/  FADD R60, R59, 1 ;  /* 0x3f8000003b3c7421 */ /* 0x001fc80000000000 */
[----:B------:R-:W0:Y:S01]  /*6270*/  MUFU.RCP R9, R60 ;  /* 0x0000003c00097308 */ /* 0x000e220000001000 */
[----:B------:R-:W-:Y:S01]  /*6280*/  FMUL R42, R48, R48 ;  /* 0x00000030302a7220 */ /* 0x000fe20000400000 */
[----:B------:R-:W-:-:S03]  /*6290*/  FMUL R44, R47, R44 ;  /* 0x0000002c2f2c7220 */ /* 0x000fc60000400000 */
        /* <DEDUP_REMOVED lines=10> */
[----:B------:R-:W-:-:S04]  /*6340*/  FADD R48, R17, 1 ;  /* 0x3f80000011307421 */ /* 0x000fc80000000000 */
[----:B------:R-:W-:Y:S01]  /*6350*/  FFMA R11, R48, 0.5, R11 ;  /* 0x3f000000300b7823 */ /* 0x000fe2000000000b */
[C---:B------:R-:W-:Y:S01]  /*6360*/  FMUL R48, R19.reuse, 0.035677410662174224854 ;  /* 0x3d12227a13307820 */ /* 0x040fe20000400000 */
[----:B------:R-:W-:Y:S01]  /*6370*/  FADD R9, R22, 1 ;  /* 0x3f80000016097421 */ /* 0x000fe20000000000 */
[--C-:B----4-:R-:W-:Y:S02]  /*6380*/  HADD2.F32 R47, -RZ, R12.reuse.H1_H1 ;  /* 0x3000000cff2f7230 */ /* 0x110fe40000004100 */
[----:B------:R-:W-:Y:S01]  /*6390*/  FFMA R48, R19, R48, 0.79788458347320556641 ;  /* 0x3f4c422a13307423 */ /* 0x000fe20000000030 */
[----:B------:R-:W-:Y:S01]  /*63a0*/  FFMA R44, R9, 0.5, R44 ;  /* 0x3f000000092c7823 */ /* 0x000fe2000000002c */
[----:B------:R-:W-:Y:S02]  /*63b0*/  HADD2.F32 R22, -RZ, R12.H0_H0 ;  /* 0x2000000cff167230 */ /* 0x000fe40000004100 */
[----:B------:R-:W-:Y:S01]  /*63c0*/  FMUL R17, R19, R48 ;  /* 0x0000003013117220 */ /* 0x000fe20000400000 */
[----:B------:R-:W-:Y:S01]  /*63d0*/  FMUL R9, R47, R20 ;  /* 0x000000142f097220 */ /* 0x000fe20000400000 */
[----:B------:R-:W-:-:S02]  /*63e0*/  FMUL R20, R44, R47 ;  /* 0x0000002f2c147220 */ /* 0x000fc40000400000 */
[----:B------:R-:W-:Y:S01]  /*63f0*/  FMUL R44, |R17|, 2.8853900432586669922 ;  /* 0x4038aa3b112c7820 */ /* 0x000fe20000400200 */
[----:B------:R-:W-:Y:S01]  /*6400*/  FMUL R10, R22, R10 ;  /* 0x0000000a160a7220 */ /* 0x000fe20000400000 */
[----:B------:R-:W-:Y:S02]  /*6410*/  FMUL R22, R11, R22 ;  /* 0x000000160b167220 */ /* 0x000fe40000400000 */
[----:B------:R-:W0:Y:S01]  /*6420*/  MUFU.EX2 R11, R44 ;  /* 0x0000002c000b7308 */ /* 0x000e220000000800 */
[C---:B------:R-:W-:Y:S01]  /*6430*/  FMUL R12, R19.reuse, 0.10703222453594207764 ;  /* 0x3ddb33b6130c7820 */ /* 0x040fe20000400000 */
[----:B------:R-:W-:Y:S01]  /*6440*/  FFMA R47, -R32, R32, 1 ;  /* 0x3f800000202f7423 */ /* 0x000fe20000000120 */
[C---:B------:R-:W-:Y:S02]  /*6450*/  FMUL R59, R34.reuse, 0.10703222453594207764 ;  /* 0x3ddb33b6223b7820 */ /* 0x040fe40000400000 */
[----:B------:R-:W-:Y:S02]  /*6460*/  FFMA R12, R19, R12, 0.79788458347320556641 ;  /* 0x3f4c422a130c7423 */ /* 0x000fe4000000000c */
[----:B------:R-:W-:-:S02]  /*6470*/  FFMA R59, R34, R59, 0.79788458347320556641 ;  /* 0x3f4c422a223b7423 */ /* 0x000fc4000000003b */
[----:B------:R-:W-:Y:S01]  /*6480*/  FMUL R47, R47, R12 ;  /* 0x0000000c2f2f7220 */ /* 0x000fe20000400000 */
[----:B------:R-:W-:Y:S01]  /*6490*/  FFMA R12, -R42, R42, 1 ;  /* 0x3f8000002a0c7423 */ /* 0x000fe2000000012a */
[----:B0-----:R-:W-:-:S03]  /*64a0*/  FADD R48, R11, 1 ;  /* 0x3f8000000b307421 */ /* 0x001fc60000000000 */
[----:B------:R-:W-:Y:S01]  /*64b0*/  FMUL R59, R12, R59 ;  /* 0x0000003b0c3b7220 */ /* 0x000fe20000400000 */
[----:B------:R-:W-:Y:S01]  /*64c0*/  FMUL R12, R19, 0.5 ;  /* 0x3f000000130c7820 */ /* 0x000fe20000400000 */
[----:B------:R-:W0:Y:S03]  /*64d0*/  MUFU.RCP R11, R48 ;  /* 0x00000030000b7308 */ /* 0x000e260000001000 */
[----:B------:R-:W-:Y:S01]  /*64e0*/  FMUL R47, R12, R47 ;  /* 0x0000002f0c2f7220 */ /* 0x000fe20000400000 */
[----:B------:R-:W-:Y:S01]  /*64f0*/  FMUL R12, R34, 0.5 ;  /* 0x3f000000220c7820 */ /* 0x000fe20000400000 */
[----:B------:R-:W-:-:S03]  /*6500*/  FMUL R44, R17, R17 ;  /* 0x00000011112c7220 */ /* 0x000fc60000400000 */
[----:B------:R-:W-:Y:S01]  /*6510*/  FMUL R12, R12, R59 ;  /* 0x0000003b0c0c7220 */ /* 0x000fe20000400000 */
[----:B------:R-:W-:Y:S01]  /*6520*/  FFMA R59, R44, R4, -0.052303962409496307373 ;  /* 0xbd563cae2c3b7423 */ /* 0x000fe20000000004 */
[----:B------:R-:W-:-:S03]  /*6530*/  FSETP.GE.AND P2, PT, |R17|, 0.60000002384185791016, PT ;  /* 0x3f19999a1100780b */ /* 0x000fc60003f46200 */
[C---:B------:R-:W-:Y:S01]  /*6540*/  FFMA R61, R44.reuse, R59, 0.1331529766321182251 ;  /* 0x3e0859412c3d7423 */ /* 0x040fe2000000003b */
        /* <DEDUP_REMOVED lines=14> */
[----:B0-----:R-:W-:-:S06]  /*6630*/  FADD R59, R60, 1 ;  /* 0x3f8000003c3b7421 */ /* 0x001fcc0000000000 */
[----:B------:R-:W0:Y:S01]  /*6640*/  MUFU.RCP R59, R59 ;  /* 0x0000003b003b7308 */ /* 0x000e220000001000 */
        /* <DEDUP_REMOVED lines=8> */
[----:B------:R-:W-:Y:S01]  /*66d0*/  HADD2.F32 R19, -RZ, R55.H0_H0 ;  /* 0x20000037ff137230 */ /* 0x000fe20000004100 */
        /* <DEDUP_REMOVED lines=9> */
[----:B------:R-:W-:Y:S01]  /*6770*/  FADD R32, R32, 1 ;  /* 0x3f80000020207421 */ /* 0x000fe20000000000 */
[----:B------:R-:W-:-:S03]  /*6780*/  FFMA R59, R59, R52, 0.5 ;  /* 0x3f0000003b3b7423 */ /* 0x000fc60000000034 */
[----:B------:R-:W-:Y:S01]  /*6790*/  FFMA R47, R32, 0.5, R47 ;  /* 0x3f000000202f7823 */ /* 0x000fe2000000002f */
[----:B0-----:R-:W-:-:S06]  /*67a0*/  FADD R11, R60, 1 ;  /* 0x3f8000003c0b7421 */ /* 0x001fcc0000000000 */
        /* <DEDUP_REMOVED lines=10> */
[----:B------:R-:W-:Y:S01]  /*6850*/  FFMA R11, R32, R11, RZ ;  /* 0x0000000b200b7223 */ /* 0x000fe200000000ff */
[----:B------:R-:W-:Y:S02]  /*6860*/  HADD2.F32 R32, -RZ, R55.H1_H1 ;  /* 0x30000037ff207230 */ /* 0x000fe40000004100 */
        /* <DEDUP_REMOVED lines=8> */
[----:B------:R-:W-:Y:S01]  /*68f0*/  FADD R59, R42, 1 ;  /* 0x3f8000002a3b7421 */ /* 0x000fe20000000000 */
[--C-:B------:R-:W-:Y:S02]  /*6900*/  HADD2.F32 R48, -RZ, R57.reuse.H0_H0 ;  /* 0x20000039ff307230 */ /* 0x100fe40000004100 */
[----:B------:R-:W-:Y:S02]  /*6910*/  HADD2.F32 R57, -RZ, R57.H1_H1 ;  /* 0x30000039ff397230 */ /* 0x000fe40000004100 */
[----:B------:R-:W-:Y:S01]  /*6920*/  FFMA R59, R59, 0.5, R12 ;  /* 0x3f0000003b3b7823 */ /* 0x000fe2000000000c */
[----:B------:R-:W-:Y:S01]  /*6930*/  FMUL R17, R48, R17 ;  /* 0x0000001130117220 */ /* 0x000fe20000400000 */
[----:B------:R-:W-:Y:S02]  /*6940*/  FMUL R48, R47, R48 ;  /* 0x000000302f307220 */ /* 0x000fe40000400000 */
[----:B------:R-:W-:Y:S01]  /*6950*/  FMUL R47, R59, R57 ;  /* 0x000000393b2f7220 */ /* 0x000fe20000400000 */
[----:B------:R-:W-:Y:S01]  /*6960*/  FMUL R42, R19, 0.10703222453594207764 ;  /* 0x3ddb33b6132a7820 */ /* 0x000fe20000400000 */
[----:B------:R-:W-:Y:S01]  /*6970*/  FMUL R12, R57, R44 ;  /* 0x0000002c390c7220 */ /* 0x000fe20000400000 */
[----:B0-----:R-:W-:-:S02]  /*6980*/  FADD R59, R11, 1 ;  /* 0x3f8000000b3b7421 */ /* 0x001fc40000000000 */
[C---:B------:R-:W-:Y:S01]  /*6990*/  FFMA R57, R19.reuse, R42, 0.79788458347320556641 ;  /* 0x3f4c422a13397423 */ /* 0x040fe2000000002a */
[----:B------:R-:W-:Y:S01]  /*69a0*/  FFMA R42, -R34, R34, 1 ;  /* 0x3f800000222a7423 */ /* 0x000fe20000000122 */
        /* <DEDUP_REMOVED lines=15> */
[----:B------:R-:W-:Y:S01]  /*6aa0*/  FMUL R44, R19, 0.035677410662174224854 ;  /* 0x3d12227a132c7820 */ /* 0x000fe20000400000 */
[----:B------:R-:W-:-:S03]  /*6ab0*/  FADD R55, R34, 1 ;  /* 0x3f80000022377421 */ /* 0x000fc60000000000 */
[----:B------:R-:W-:Y:S01]  /*6ac0*/  FFMA R44, R19, R44, 0.79788458347320556641 ;  /* 0x3f4c422a132c7423 */ /* 0x000fe2000000002c */
[----:B------:R-:W-:-:S03]  /*6ad0*/  FFMA R34, R55, 0.5, R42 ;  /* 0x3f00000037227823 */ /* 0x000fc6000000002a */
[----:B------:R-:W-:-:S04]  /*6ae0*/  FMUL R44, R19, R44 ;  /* 0x0000002c132c7220 */ /* 0x000fc80000400000 */
[----:B------:R-:W-:Y:S01]  /*6af0*/  FMUL R55, |R44|, 2.8853900432586669922 ;  /* 0x4038aa3b2c377820 */ /* 0x000fe20000400200 */
[----:B------:R-:W-:-:S03]  /*6b00*/  FMUL R57, R32, 0.10703222453594207764 ;  /* 0x3ddb33b620397820 */ /* 0x000fc60000400000 */
[----:B------:R-:W0:Y:S01]  /*6b10*/  MUFU.EX2 R42, R55 ;  /* 0x00000037002a7308 */ /* 0x000e220000000800 */
[----:B------:R-:W-:Y:S01]  /*6b20*/  FFMA R60, R32, R57, 0.79788458347320556641 ;  /* 0x3f4c422a203c7423 */ /* 0x000fe20000000039 */
[----:B------:R-:W-:-:S04]  /*6b30*/  FFMA R57, -R11, R11, 1 ;  /* 0x3f8000000b397423 */ /* 0x000fc8000000010b */
[----:B------:R-:W-:Y:S01]  /*6b40*/  FMUL R60, R57, R60 ;  /* 0x0000003c393c7220 */ /* 0x000fe20000400000 */
[----:B------:R-:W-:-:S04]  /*6b50*/  FMUL R57, R32, 0.5 ;  /* 0x3f00000020397820 */ /* 0x000fc80000400000 */
[----:B------:R-:W-:Y:S01]  /*6b60*/  FMUL R60, R57, R60 ;  /* 0x0000003c393c7220 */ /* 0x000fe20000400000 */
[----:B0-----:R-:W-:Y:S01]  /*6b70*/  FADD R57, R42, 1 ;  /* 0x3f8000002a397421 */ /* 0x001fe20000000000 */
[----:B------:R-:W-:-:S05]  /*6b80*/  HADD2.F32 R55, -RZ, R31.H0_H0 ;  /* 0x2000001fff377230 */ /* 0x000fca0000004100 */
[----:B------:R-:W0:Y:S01]  /*6b90*/  MUFU.RCP R57, R57 ;  /* 0x0000003900397308 */ /* 0x000e220000001000 */
[----:B------:R-:W-:Y:S01]  /*6ba0*/  FADD R11, R11, 1 ;  /* 0x3f8000000b0b7421 */ /* 0x000fe20000000000 */
[----:B------:R-:W-:Y:S01]  /*6bb0*/  FMUL R55, R22, R55 ;  /* 0x0000003716377220 */ /* 0x000fe20000400000 */
[----:B------:R-:W-:Y:S02]  /*6bc0*/  FMUL R22, R44, R44 ;  /* 0x0000002c2c167220 */ /* 0x000fe40000400000 */
[----:B------:R-:W-:Y:S02]  /*6bd0*/  FFMA R42, R11, 0.5, R60 ;  /* 0x3f0000000b2a7823 */ /* 0x000fe4000000003c */
        /* <DEDUP_REMOVED lines=16> */
[----:B------:R-:W-:-:S03]  /*6ce0*/  HADD2.F32 R57, -RZ, R56.H0_H0 ;  /* 0x20000038ff397230 */ /* 0x000fc60000004100 */
[----:B------:R-:W-:Y:S01]  /*6cf0*/  FMUL R22, R19, R22 ;  /* 0x0000001613167220 */ /* 0x000fe20000400000 */
        /* <DEDUP_REMOVED lines=14> */
[----:B------:R-:W-:-:S04]  /*6de0*/  @!P2 FFMA R57, R44, R19, R44 ;  /* 0x000000132c39a223 */ /* 0x000fc8000000002c */
[----:B------:R-:W-:-:S04]  /*6df0*/  FFMA R57, R57, R52, 0.5 ;  /* 0x3f00000039397423 */ /* 0x000fc80000000034 */
[----:B------:R-:W-:Y:S01]  /*6e00*/  FMUL R32, R32, R57 ;  /* 0x0000003920207220 */ /* 0x000fe20000400000 */
[----:B------:R-:W-:Y:S01]  /*6e10*/  HADD2.F32 R57, -RZ, R56.H1_H1 ;  /* 0x30000038ff397230 */ /* 0x000fe20000004100 */
[----:B------:R-:W-:Y:S01]  /*6e20*/  IADD3 R6, P1, R6, UR6, RZ ;  /* 0x0000000606067c10 */ /* 0x000fe2000ff3e0ff */
[----:B------:R-:W-:Y:S01]  /*6e30*/  HADD2.F32 R31, -RZ, R31.H1_H1 ;  /* 0x3000001fff1f7230 */ /* 0x000fe20000004100 */
[----:B------:R-:W-:Y:S01]  /*6e40*/  FMNMX R60, R37, |R30|, !PT ;  /* 0x4000001e253c7209 */ /* 0x000fe20007800000 */
[----:B------:R-:W-:Y:S01]  /*6e50*/  FMUL R34, R30, UR10 ;  /* 0x0000000a1e227c20 */ /* 0x000fe20008400000 */
[----:B------:R-:W-:Y:S01]  /*6e60*/  FMUL R19, R57, R32 ;  /* 0x0000002039137220 */ /* 0x000fe20000400000 */
[----:B------:R-:W-:Y:S01]  /*6e70*/  FMUL R32, R5, UR10 ;  /* 0x0000000a05207c20 */ /* 0x000fe20008400000 */
[----:B------:R-:W-:Y:S01]  /*6e80*/  FMUL R30, R55, UR10 ;  /* 0x0000000a371e7c20 */ /* 0x000fe20008400000 */
[----:B------:R-:W-:Y:S01]  /*6e90*/  FMUL R44, R10, UR10 ;  /* 0x0000000a0a2c7c20 */ /* 0x000fe20008400000 */
[----:B------:R-:W-:Y:S01]  /*6ea0*/  IADD3.X R7, R7, UR11, RZ, P1, !PT ;  /* 0x0000000b07077c10 */ /* 0x000fe20008ffe4ff */
[----:B------:R-:W-:Y:S01]  /*6eb0*/  FMUL R56, R20, R31 ;  /* 0x0000001f14387220 */ /* 0x000fe20000400000 */
[----:B------:R-:W-:-:S02]  /*6ec0*/  F2FP.SATFINITE.E4M3.F32.PACK_AB_MERGE_C R31, RZ, R32, RZ ;  /* 0x00000020ff1f723e */ /* 0x000fc400048070ff */
[----:B------:R-:W-:Y:S02]  /*6ed0*/  F2FP.SATFINITE.E4M3.F32.PACK_AB_MERGE_C R34, RZ, R34, RZ ;  /* 0x00000022ff22723e */ /* 0x000fe400048070ff */
[----:B------:R-:W-:Y:S02]  /*6ee0*/  F2FP.SATFINITE.E4M3.F32.PACK_AB_MERGE_C R30, RZ, R30, RZ ;  /* 0x0000001eff1e723e */ /* 0x000fe400048070ff */
[----:B------:R-:W-:Y:S01]  /*6ef0*/  F2FP.SATFINITE.E4M3.F32.PACK_AB_MERGE_C R32, RZ, R44, RZ ;  /* 0x0000002cff20723e */ /* 0x000fe200048070ff */
[----:B------:R0:W-:Y:S01]  /*6f00*/  STG.E.U16 desc[UR8][R6.64], R39 ;  /* 0x0000002706007986 */ /* 0x0001e2000c101508 */
[----:B------:R-:W-:Y:S02]  /*6f10*/  LOP3.LUT R44, R34, 0xff, RZ, 0xc0, !PT ;  /* 0x000000ff222c7812 */ /* 0x000fe400078ec0ff */
[----:B------:R-:W-:Y:S02]  /*6f20*/  LOP3.LUT R20, R31, 0xff, RZ, 0xc0, !PT ;  /* 0x000000ff1f147812 */ /* 0x000fe400078ec0ff */
[----:B------:R-:W-:-:S02]  /*6f30*/  LOP3.LUT R37, R32, 0xffff, RZ, 0xc0, !PT ;  /* 0x0000ffff20257812 */ /* 0x000fc400078ec0ff */
[----:B0-----:R-:W-:Y:S01]  /*6f40*/  LOP3.LUT R7, R30, 0xffff, RZ, 0xc0, !PT ;  /* 0x0000ffff1e077812 */ /* 0x001fe200078ec0ff */
[----:B------:R-:W-:Y:S01]  /*6f50*/  FMUL R6, R8, UR10 ;  /* 0x0000000a08067c20 */ /* 0x000fe20008400000 */
[----:B------:R-:W-:Y:S02]  /*6f60*/  PRMT R20, R37, 0x7604, R20 ;  /* 0x0000760425147816 */ /* 0x000fe40000000014 */
[----:B------:R-:W-:Y:S01]  /*6f70*/  PRMT R44, R7, 0x7604, R44 ;  /* 0x00007604072c7816 */ /* 0x000fe2000000002c */
[----:B------:R-:W-:Y:S01]  /*6f80*/  FMUL R7, R9, UR10 ;  /* 0x0000000a09077c20 */ /* 0x000fe20008400000 */
[----:B------:R-:W-:Y:S01]  /*6f90*/  FMUL R37, R27, UR10 ;  /* 0x0000000a1b257c20 */ /* 0x000fe20008400000 */
[----:B------:R-:W-:Y:S01]  /*6fa0*/  FMUL R39, R56, UR10 ;  /* 0x0000000a38277c20 */ /* 0x000fe20008400000 */
[----:B------:R-:W-:Y:S02]  /*6fb0*/  F2FP.SATFINITE.E4M3.F32.PACK_AB_MERGE_C R62, RZ, R6, RZ ;  /* 0x00000006ff3e723e */ /* 0x000fe400048070ff */
[----:B------:R-:W-:-:S02]  /*6fc0*/  F2FP.SATFINITE.E4M3.F32.PACK_AB_MERGE_C R7, RZ, R7, RZ ;  /* 0x00000007ff07723e */ /* 0x000fc400048070ff */
[----:B------:R-:W-:Y:S02]  /*6fd0*/  FMNMX R6, |R27|, R60, !PT ;  /* 0x0000003c1b067209 */ /* 0x000fe40007800200 */
[----:B------:R-:W-:Y:S02]  /*6fe0*/  F2FP.SATFINITE.E4M3.F32.PACK_AB_MERGE_C R37, RZ, R37, RZ ;  /* 0x00000025ff25723e */ /* 0x000fe400048070ff */
[----:B------:R-:W-:Y:S02]  /*6ff0*/  F2FP.SATFINITE.E4M3.F32.PACK_AB_MERGE_C R39, RZ, R39, RZ ;  /* 0x00000027ff27723e */ /* 0x000fe400048070ff */
[C---:B------:R-:W-:Y:S02]  /*7000*/  PRMT R27, R62.reuse, 0x7604, R31 ;  /* 0x000076043e1b7816 */ /* 0x040fe4000000001f */
[----:B------:R-:W-:Y:S02]  /*7010*/  LOP3.LUT R31, R62, 0xff, RZ, 0xc0, !PT ;  /* 0x000000ff3e1f7812 */ /* 0x000fe400078ec0ff */
[----:B------:R-:W-:-:S02]  /*7020*/  PRMT R32, R7, 0x7604, R32 ;  /* 0x0000760407207816 */ /* 0x000fc40000000020 */
[----:B------:R-:W-:Y:S02]  /*7030*/  LOP3.LUT R62, R7, 0xffff, RZ, 0xc0, !PT ;  /* 0x0000ffff073e7812 */ /* 0x000fe400078ec0ff */
[----:B------:R-:W-:Y:S02]  /*7040*/  LOP3.LUT R7, R37, 0xff, RZ, 0xc0, !PT ;  /* 0x000000ff25077812 */ /* 0x000fe400078ec0ff */
[C---:B------:R-:W-:Y:S02]  /*7050*/  LOP3.LUT R60, R39.reuse, 0xffff, RZ, 0xc0, !PT ;  /* 0x0000ffff273c7812 */ /* 0x040fe400078ec0ff */
[----:B------:R-:W-:Y:S02]  /*7060*/  PRMT R30, R39, 0x7604, R30 ;  /* 0x00007604271e7816 */ /* 0x000fe4000000001e */
[----:B------:R-:W-:Y:S01]  /*7070*/  PRMT R39, R60, 0x7604, R7 ;  /* 0x000076043c277816 */ /* 0x000fe20000000007 */
[----:B------:R-:W-:Y:S01]  /*7080*/  FMUL R7, R17, UR10 ;  /* 0x0000000a11077c20 */ /* 0x000fe20008400000 */
[----:B------:R-:W-:Y:S01]  /*7090*/  FMUL R42, R42, R57 ;  /* 0x000000392a2a7220 */ /* 0x000fe20000400000 */
[----:B------:R-:W-:Y:S01]  /*70a0*/  FMUL R57, R12, UR10 ;  /* 0x0000000a0c397c20 */ /* 0x000fe20008400000 */
[----:B------:R-:W-:-:S02]  /*70b0*/  PRMT R34, R37, 0x7604, R34 ;  /* 0x0000760425227816 */ /* 0x000fc40000000022 */
[----:B------:R-:W-:Y:S02]  /*70c0*/  F2FP.SATFINITE.E4M3.F32.PACK_AB_MERGE_C R7, RZ, R7, RZ ;  /* 0x00000007ff07723e */ /* 0x000fe400048070ff */
[----:B------:R-:W-:Y:S02]  /*70d0*/  PRMT R37, R62, 0x7604, R31 ;  /* 0x000076043e257816 */ /* 0x000fe4000000001f */
[----:B------:R-:W-:Y:S02]  /*70e0*/  LOP3.LUT R31, R7, 0xff, RZ, 0xc0, !PT ;  /* 0x000000ff071f7812 */ /* 0x000fe400078ec0ff */
[----:B------:R-:W-:Y:S02]  /*70f0*/  F2FP.SATFINITE.E4M3.F32.PACK_AB_MERGE_C R60, RZ, R57, RZ ;  /* 0x00000039ff3c723e */ /* 0x000fe400048070ff */
[----:B------:R-:W-:Y:S02]  /*7100*/  PRMT R20, R20, 0x5410, R31 ;  /* 0x0000541014147816 */ /* 0x000fe4000000001f */
[C---:B------:R-:W-:Y:S01]  /*7110*/  PRMT R31, R60.reuse, 0x7604, R7 ;  /* 0x000076043c1f7816 */ /* 0x040fe20000000007 */
[----:B------:R-:W-:Y:S01]  /*7120*/  HADD2.F32 R7, -RZ, R21.H0_H0 ;  /* 0x20000015ff077230 */ /* 0x000fe20000004100 */
[----:B------:R-:W-:-:S02]  /*7130*/  LOP3.LUT R62, R60, 0xff, RZ, 0xc0, !PT ;  /* 0x000000ff3c3e7812 */ /* 0x000fc400078ec0ff */
[----:B------:R-:W-:Y:S02]  /*7140*/  IADD3.X R51, R51, UR11, RZ, P0, !PT ;  /* 0x0000000b33337c10 */ /* 0x000fe400087fe4ff */
[----:B------:R-:W-:Y:S01]  /*7150*/  IADD3 R60, P0, R26, R58, RZ ;  /* 0x0000003a1a3c7210 */ /* 0x000fe20007f1e0ff */
[----:B------:R-:W-:Y:S01]  /*7160*/  FMUL R48, R48, R7 ;  /* 0x0000000730307220 */ /* 0x000fe20000400000 */
[----:B------:R-:W-:Y:S01]  /*7170*/  FMNMX R55, |R55|, R6, !PT ;  /* 0x0000000637377209 */ /* 0x000fe20007800200 */
[----:B------:R-:W-:Y:S01]  /*7180*/  HADD2.F32 R6, -RZ, R21.H1_H1 ;  /* 0x30000015ff067230 */ /* 0x000fe20000004100 */
[----:B------:R-:W-:Y:S02]  /*7190*/  IADD3.X R61, RZ, R51, RZ, P0, !PT ;  /* 0x00000033ff3d7210 */ /* 0x000fe400007fe4ff */
[----:B------:R-:W-:Y:S02]  /*71a0*/  MOV R7, UR16 ;  /* 0x0000001000077c02 */ /* 0x000fe40008000f00 */
[----:B------:R-:W-:Y:S01]  /*71b0*/  FMUL R47, R47, R6 ;  /* 0x000000062f2f7220 */ /* 0x000fe20000400000 */
[----:B------:R-:W-:-:S02]  /*71c0*/  FMNMX R21, |R56|, R55, !PT ;  /* 0x0000003738157209 */ /* 0x000fc40007800200 */
[----:B------:R-:W-:-:S04]  /*71d0*/  IMAD.WIDE.U32 R6, R7, 0x5, R60 ;  /* 0x0000000507067825 */ /* 0x000fc800078e003c */
[----:B------:R-:W-:Y:S01]  /*71e0*/  HADD2.F32 R55, -RZ, R54.H0_H0 ;  /* 0x20000036ff377230 */ /* 0x000fe20000004100 */
[----:B------:R-:W-:-:S04]  /*71f0*/  IADD3 R7, R7, UR5, RZ ;  /* 0x0000000507077c10 */ /* 0x000fc8000fffe0ff */
[----:B------:R-:W-:Y:S01]  /*7200*/  FMUL R55, R22, R55 ;  /* 0x0000003716377220 */ /* 0x000fe20000400000 */
[C---:B------:R-:W-:Y:S02]  /*7210*/  SHF.L.U64.HI R22, R6.reuse, 0x2, R7 ;  /* 0x0000000206167819 */ /* 0x040fe40000010207 */
[----:B------:R-:W-:Y:S02]  /*7220*/  SHF.L.U32 R7, R6, 0x2, RZ ;  /* 0x0000000206077819 */ /* 0x000fe400000006ff */
[C---:B------:R-:W-:Y:S01]  /*7230*/  FMNMX R6, |R48|.reuse, R21, !PT ;  /* 0x0000001530067209 */ /* 0x040fe20007800200 */
[----:B------:R-:W-:Y:S02]  /*7240*/  HADD2.F32 R57, -RZ, R54.H1_H1 ;  /* 0x30000036ff397230 */ /* 0x000fe40000004100 */
[----:B------:R-:W-:Y:S01]  /*7250*/  FMUL R48, R48, UR10 ;  /* 0x0000000a30307c20 */ /* 0x000fe20008400000 */
[C---:B------:R-:W-:Y:S01]  /*7260*/  FMNMX R6, |R47|.reuse, R6, !PT ;  /* 0x000000062f067209 */ /* 0x040fe20007800200 */
[----:B------:R-:W-:Y:S01]  /*7270*/  FMUL R47, R47, UR10 ;  /* 0x0000000a2f2f7c20 */ /* 0x000fe20008400000 */
[----:B------:R-:W-:-:S02]  /*7280*/  FMUL R42, R42, R57 ;  /* 0x000000392a2a7220 */ /* 0x000fc40000400000 */
[----:B------:R-:W-:Y:S02]  /*7290*/  F2FP.SATFINITE.E4M3.F32.PACK_AB_MERGE_C R48, RZ, R48, RZ ;  /* 0x00000030ff30723e */ /* 0x000fe400048070ff */
[C---:B------:R-:W-:Y:S01]  /*72a0*/  FMNMX R57, |R55|.reuse, R6, !PT ;  /* 0x0000000637397209 */ /* 0x040fe20007800200 */
[----:B------:R-:W-:Y:S01]  /*72b0*/  FMUL R6, R55, UR10 ;  /* 0x0000000a37067c20 */ /* 0x000fe20008400000 */
[----:B------:R-:W-:Y:S02]  /*72c0*/  LOP3.LUT R21, R48, 0xff, RZ, 0xc0, !PT ;  /* 0x000000ff30157812 */ /* 0x000fe400078ec0ff */
[----:B------:R-:W-:Y:S02]  /*72d0*/  F2FP.SATFINITE.E4M3.F32.PACK_AB_MERGE_C R55, RZ, R47, RZ ;  /* 0x0000002fff37723e */ /* 0x000fe400048070ff */
[----:B------:R-:W-:Y:S02]  /*72e0*/  F2FP.SATFINITE.E4M3.F32.PACK_AB_MERGE_C R47, RZ, R6, RZ ;  /* 0x00000006ff2f723e */ /* 0x000fe400048070ff */
[----:B------:R-:W-:-:S02]  /*72f0*/  PRMT R44, R44, 0x5410, R21 ;  /* 0x000054102c2c7816 */ /* 0x000fc40000000015 */
[----:B------:R-:W-:Y:S02]  /*7300*/  LOP3.LUT R21, R47, 0xffff, RZ, 0xc0, !PT ;  /* 0x0000ffff2f157812 */ /* 0x000fe400078ec0ff */
[C---:B------:R-:W-:Y:S02]  /*7310*/  LOP3.LUT R6, R55.reuse, 0xff, RZ, 0xc0, !PT ;  /* 0x000000ff37067812 */ /* 0x040fe400078ec0ff */
[----:B------:R-:W-:Y:S02]  /*7320*/  PRMT R48, R55, 0x7604, R48 ;  /* 0x0000760437307816 */ /* 0x000fe40000000030 */
[----:B------:R-:W-:Y:S02]  /*7330*/  SHF.L.U32 R55, R21, 0x18, RZ ;  /* 0x0000001815377819 */ /* 0x000fe400000006ff */
[----:B------:R-:W-:Y:S02]  /*7340*/  PRMT R21, R39, 0x5410, R6 ;  /* 0x0000541027157816 */ /* 0x000fe40000000006 */
[----:B------:R-:W-:-:S04]  /*7350*/  IADD3 R39, P0, R60, UR6, RZ ;  /* 0x000000063c277c10 */ /* 0x000fc8000ff1e0ff */
[----:B------:R-:W-:Y:S02]  /*7360*/  IADD3.X R54, R61, UR11, RZ, P0, !PT ;  /* 0x0000000b3d367c10 */ /* 0x000fe400087fe4ff */
[C---:B------:R-:W-:Y:S02]  /*7370*/  SHF.L.U32 R63, R39.reuse, 0x2, RZ ;  /* 0x00000002273f7819 */ /* 0x040fe400000006ff */
[----:B------:R-:W-:Y:S02]  /*7380*/  SHF.L.U64.HI R56, R39, 0x2, R54 ;  /* 0x0000000227387819 */ /* 0x000fe40000010236 */
[----:B------:R-:W-:Y:S02]  /*7390*/  IADD3 R60, P0, R63, R14, RZ ;  /* 0x0000000e3f3c7210 */ /* 0x000fe40007f1e0ff */
[----:B------:R-:W-:Y:S02]  /*73a0*/  FMNMX R6, |R42|, R57, !PT ;  /* 0x000000392a067209 */ /* 0x000fe40007800200 */
[----:B------:R-:W-:-:S02]  /*73b0*/  IADD3.X R61, R56, R23, RZ, P0, !PT ;  /* 0x00000017383d7210 */ /* 0x000fc400007fe4ff */
[----:B------:R-:W-:-:S03]  /*73c0*/  FMNMX R57, |R5|, R6, !PT ;  /* 0x0000000605397209 */ /* 0x000fc60007800200 */
[----:B------:R-:W2:Y:S01]  /*73d0*/  LDG.E R5, desc[UR8][R60.64] ;  /* 0x000000083c057981 */ /* 0x000ea2000c1e1900 */
[----:B------:R-:W-:Y:S02]  /*73e0*/  IADD3 R6, P1, R7, R14, RZ ;  /* 0x0000000e07067210 */ /* 0x000fe40007f3e0ff */
[----:B------:R-:W-:Y:S01]  /*73f0*/  PRMT R37, R37, 0x5410, R62 ;  /* 0x0000541025257816 */ /* 0x000fe2000000003e */
[----:B------:R0:W3:Y:S01]  /*7400*/  LDG.E R14, desc[UR8][R24.64] ;  /* 0x00000008180e7981 */ /* 0x0000e2000c1e1900 */
[-C--:B------:R-:W-:Y:S02]  /*7410*/  IADD3 R62, P0, R63, R40.reuse, RZ ;  /* 0x000000283f3e7210 */ /* 0x080fe40007f1e0ff */
[----:B------:R-:W-:Y:S02]  /*7420*/  IADD3 R40, P2, R7, R40, RZ ;  /* 0x0000002807287210 */ /* 0x000fe40007f5e0ff */
[----:B------:R-:W-:Y:S02]  /*7430*/  IADD3.X R7, R22, R23, RZ, P1, !PT ;  /* 0x0000001716077210 */ /* 0x000fe40000ffe4ff */
[----:B------:R-:W-:-:S03]  /*7440*/  IADD3.X R63, R56, R41, RZ, P0, !PT ;  /* 0x00000029383f7210 */ /* 0x000fc600007fe4ff */
[----:B------:R-:W4:Y:S01]  /*7450*/  LDG.E R56, desc[UR8][R6.64] ;  /* 0x0000000806387981 */ /* 0x000f22000c1e1900 */
[----:B------:R-:W-:Y:S02]  /*7460*/  IADD3 R68, P0, R24, UR7, RZ ;  /* 0x0000000718447c10 */ /* 0x000fe4000ff1e0ff */
[----:B------:R-:W-:Y:S02]  /*7470*/  IADD3.X R41, R22, R41, RZ, P2, !PT ;  /* 0x0000002916297210 */ /* 0x000fe400017fe4ff */
[----:B------:R-:W-:Y:S02]  /*7480*/  IADD3.X R69, R25, UR4, RZ, P0, !PT ;  /* 0x0000000419457c10 */ /* 0x000fe400087fe4ff */
[----:B------:R-:W-:Y:S02]  /*7490*/  IADD3 R22, P0, R68, UR7, RZ ;  /* 0x0000000744167c10 */ /* 0x000fe4000ff1e0ff */
[----:B------:R-:W-:Y:S01]  /*74a0*/  LOP3.LUT R44, R44, R55, RZ, 0xfc, !PT ;  /* 0x000000372c2c7212 */ /* 0x000fe200078efcff */
[----:B------:R-:W5:Y:S01]  /*74b0*/  LDG.E R60, desc[UR8][R68.64] ;  /* 0x00000008443c7981 */ /* 0x000f62000c1e1900 */
[----:B------:R-:W-:-:S02]  /*74c0*/  IADD3.X R23, R69, UR4, RZ, P0, !PT ;  /* 0x0000000445177c10 */ /* 0x000fc400087fe4ff */
[----:B------:R-:W-:Y:S01]  /*74d0*/  IADD3 R66, P0, R22, UR7, RZ ;  /* 0x0000000716427c10 */ /* 0x000fe2000ff1e0ff */
[----:B------:R1:W5:Y:S03]  /*74e0*/  LDG.E R55, desc[UR8][R62.64] ;  /* 0x000000083e377981 */ /* 0x000366000c1e1900 */
[----:B------:R-:W-:Y:S01]  /*74f0*/  IADD3.X R67, R23, UR4, RZ, P0, !PT ;  /* 0x0000000417437c10 */ /* 0x000fe200087fe4ff */
[----:B------:R1:W5:Y:S01]  /*7500*/  LDG.E R59, desc[UR8][R22.64] ;  /* 0x00000008163b7981 */ /* 0x000362000c1e1900 */
[----:B0-----:R-:W-:-:S03]  /*7510*/  FMNMX R25, |R8|, R57, !PT ;  /* 0x0000003908197209 */ /* 0x001fc60007800200 */
[----:B------:R-:W5:Y:S01]  /*7520*/  LDG.E R61, desc[UR8][R66.64] ;  /* 0x00000008423d7981 */ /* 0x000f62000c1e1900 */
[----:B-1----:R-:W-:-:S04]  /*7530*/  IADD3 R62, P0, R6, UR6, RZ ;  /* 0x00000006063e7c10 */ /* 0x002fc8000ff1e0ff */
[----:B------:R-:W-:Y:S02]  /*7540*/  IADD3.X R63, R7, UR11, RZ, P0, !PT ;  /* 0x0000000b073f7c10 */ /* 0x000fe400087fe4ff */
[----:B------:R-:W-:Y:S02]  /*7550*/  IADD3 R64, P0, R62, UR6, RZ ;  /* 0x000000063e407c10 */ /* 0x000fe4000ff1e0ff */
[----:B------:R-:W-:Y:S01]  /*7560*/  FMNMX R25, |R10|, R25, !PT ;  /* 0x000000190a197209 */ /* 0x000fe20007800200 */
[----:B------:R0:W3:Y:S01]  /*7570*/  LDG.E R24, desc[UR8][R62.64] ;  /* 0x000000083e187981 */ /* 0x0000e2000c1e1900 */
[----:B------:R-:W-:Y:S02]  /*7580*/  IADD3.X R65, R63, UR11, RZ, P0, !PT ;  /* 0x0000000b3f417c10 */ /* 0x000fe400087fe4ff */
[----:B------:R-:W-:Y:S01]  /*7590*/  IADD3 R22, P0, R40, UR6, RZ ;  /* 0x0000000628167c10 */ /* 0x000fe2000ff1e0ff */
[----:B------:R-:W5:Y:S03]  /*75a0*/  LDG.E R10, desc[UR8][R40.64] ;  /* 0x00000008280a7981 */ /* 0x000f66000c1e1900 */
[----:B------:R-:W-:Y:S01]  /*75b0*/  IADD3.X R23, R41, UR11, RZ, P0, !PT ;  /* 0x0000000b29177c10 */ /* 0x000fe200087fe4ff */
[----:B------:R1:W5:Y:S01]  /*75c0*/  LDG.E R8, desc[UR8][R64.64] ;  /* 0x0000000840087981 */ /* 0x000362000c1e1900 */
[----:B------:R-:W-:-:S02]  /*75d0*/  IADD3 R6, P0, R22, UR6, RZ ;  /* 0x0000000616067c10 */ /* 0x000fc4000ff1e0ff */
[----:B0-----:R-:W-:Y:S01]  /*75e0*/  FMNMX R62, |R9|, R25, !PT ;  /* 0x00000019093e7209 */ /* 0x001fe20007800200 */
[----:B------:R-:W5:Y:S01]  /*75f0*/  LDG.E R22, desc[UR8][R22.64] ;  /* 0x0000000816167981 */ /* 0x000f62000c1e1900 */
[----:B------:R-:W-:Y:S02]  /*7600*/  IADD3.X R7, R23, UR11, RZ, P0, !PT ;  /* 0x0000000b17077c10 */ /* 0x000fe400087fe4ff */
[----:B------:R-:W-:Y:S02]  /*7610*/  IADD3 R57, P0, R43, R58, RZ ;  /* 0x0000003a2b397210 */ /* 0x000fe40007f1e0ff */
[----:B------:R-:W-:Y:S01]  /*7620*/  FMNMX R17, |R17|, R62, !PT ;  /* 0x0000003e11117209 */ /* 0x000fe20007800200 */
[----:B------:R2:W5:Y:S01]  /*7630*/  LDG.E R6, desc[UR8][R6.64] ;  /* 0x0000000806067981 */ /* 0x000562000c1e1900 */
[----:B------:R-:W-:Y:S02]  /*7640*/  IADD3.X R58, RZ, R51, RZ, P0, !PT ;  /* 0x00000033ff3a7210 */ /* 0x000fe400007fe4ff */
[----:B------:R-:W-:-:S02]  /*7650*/  SHF.L.U32 R9, R57, 0x1, RZ ;  /* 0x0000000139097819 */ /* 0x000fc400000006ff */
[----:B------:R-:W-:Y:S02]  /*7660*/  SHF.L.U64.HI R58, R57, 0x1, R58 ;  /* 0x00000001393a7819 */ /* 0x000fe4000001023a */
[----:B------:R-:W-:-:S04]  /*7670*/  IADD3 R62, P0, R9, R18, RZ ;  /* 0x00000012093e7210 */ /* 0x000fc80007f1e0ff */
[----:B------:R-:W-:Y:S02]  /*7680*/  IADD3.X R63, R58, R13, RZ, P0, !PT ;  /* 0x0000000d3a3f7210 */ /* 0x000fe400007fe4ff */
[----:B-1----:R-:W-:-:S04]  /*7690*/  IADD3 R64, P0, R62, UR12, RZ ;  /* 0x0000000c3e407c10 */ /* 0x002fc8000ff1e0ff */
[----:B------:R-:W-:Y:S01]  /*76a0*/  IADD3.X R65, R63, UR13, RZ, P0, !PT ;  /* 0x0000000d3f417c10 */ /* 0x000fe200087fe4ff */
[----:B------:R0:W-:Y:S04]  /*76b0*/  STG.E.U16 desc[UR8][R62.64], R34 ;  /* 0x000000223e007986 */ /* 0x0001e8000c101508 */
[----:B------:R1:W-:Y:S01]  /*76c0*/  STG.E.U16 desc[UR8][R64.64], R30 ;  /* 0x0000001e40007986 */ /* 0x0003e2000c101508 */
[----:B------:R-:W-:Y:S01]  /*76d0*/  IADD3 R68, P0, R62, UR6, RZ ;  /* 0x000000063e447c10 */ /* 0x000fe2000ff1e0ff */
[----:B------:R-:W-:-:S03]  /*76e0*/  FMUL R40, R42, UR10 ;  /* 0x0000000a2a287c20 */ /* 0x000fc60008400000 */
[----:B------:R-:W-:Y:S02]  /*76f0*/  IADD3.X R69, R63, UR11, RZ, P0, !PT ;  /* 0x0000000b3f457c10 */ /* 0x000fe400087fe4ff */
[----:B------:R-:W-:Y:S02]  /*7700*/  IADD3 R66, P0, R64, UR6, RZ ;  /* 0x0000000640427c10 */ /* 0x000fe4000ff1e0ff */
[----:B------:R-:W-:Y:S02]  /*7710*/  F2FP.SATFINITE.E4M3.F32.PACK_AB_MERGE_C R40, RZ, R40, RZ ;  /* 0x00000028ff28723e */ /* 0x000fe400048070ff */
[----:B0-----:R-:W-:Y:S02]  /*7720*/  IADD3 R62, P1, R9, R46, RZ ;  /* 0x0000002e093e7210 */ /* 0x001fe40007f3e0ff */
[----:B------:R-:W-:Y:S02]  /*7730*/  IADD3.X R67, R65, UR11, RZ, P0, !PT ;  /* 0x0000000b41437c10 */ /* 0x000fe400087fe4ff */
[----:B------:R-:W-:-:S02]  /*7740*/  PRMT R47, R40, 0x7604, R47 ;  /* 0x00007604282f7816 */ /* 0x000fc4000000002f */
[----:B------:R-:W-:Y:S02]  /*7750*/  FMNMX R12, |R12|, R17, !PT ;  /* 0x000000110c0c7209 */ /* 0x000fe40007800200 */
[----:B------:R-:W-:Y:S01]  /*7760*/  IADD3.X R63, R58, R49, RZ, P1, !PT ;  /* 0x000000313a3f7210 */ /* 0x000fe20000ffe4ff */
[----:B------:R-:W-:Y:S04]  /*7770*/  STG.E.U16 desc[UR8][R68.64], R48 ;  /* 0x0000003044007986 */ /* 0x000fe8000c101508 */
[----:B------:R-:W-:Y:S04]  /*7780*/  STG.E.U16 desc[UR8][R66.64], R47 ;  /* 0x0000002f42007986 */ /* 0x000fe8000c101508 */
[----:B------:R0:W-:Y:S01]  /*7790*/  STG.E.U16 desc[UR8][R62.64], R27 ;  /* 0x0000001b3e007986 */ /* 0x0001e2000c101508 */
[----:B-1----:R-:W-:-:S04]  /*77a0*/  IADD3 R64, P0, R62, UR12, RZ ;  /* 0x0000000c3e407c10 */ /* 0x002fc8000ff1e0ff */
[----:B------:R-:W-:Y:S02]  /*77b0*/  IADD3.X R65, R63, UR13, RZ, P0, !PT ;  /* 0x0000000d3f417c10 */ /* 0x000fe400087fe4ff */
[----:B0-----:R-:W-:-:S03]  /*77c0*/  IADD3 R62, P0, R62, UR6, RZ ;  /* 0x000000063e3e7c10 */ /* 0x001fc6000ff1e0ff */
[----:B------:R0:W-:Y:S01]  /*77d0*/  STG.E.U16 desc[UR8][R64.64], R32 ;  /* 0x0000002040007986 */ /* 0x0001e2000c101508 */
[----:B------:R-:W-:-:S05]  /*77e0*/  IADD3.X R63, R63, UR11, RZ, P0, !PT ;  /* 0x0000000b3f3f7c10 */ /* 0x000fca00087fe4ff */
[----:B------:R1:W-:Y:S01]  /*77f0*/  STG.E.U16 desc[UR8][R62.64], R31 ;  /* 0x0000001f3e007986 */ /* 0x0003e2000c101508 */
[----:B0-----:R-:W-:Y:S01]  /*7800*/  IADD3 R64, P0, R64, UR6, RZ ;  /* 0x0000000640407c10 */ /* 0x001fe2000ff1e0ff */
[----:B------:R-:W-:Y:S01]  /*7810*/  FMUL R41, R11, UR10 ;  /* 0x0000000a0b297c20 */ /* 0x000fe20008400000 */
[----:B------:R-:W-:Y:S01]  /*7820*/  FMUL R42, R19, UR10 ;  /* 0x0000000a132a7c20 */ /* 0x000fe20008400000 */
[----:B--2---:R-:W-:Y:S01]  /*7830*/  HADD2.F32 R7, -RZ, R5.H0_H0 ;  /* 0x20000005ff077230 */ /* 0x004fe20000004100 */
[----:B------:R-:W-:Y:S02]  /*7840*/  FMNMX R12, |R11|, R12, !PT ;  /* 0x0000000c0b0c7209 */ /* 0x000fe40007800200 */
[----:B------:R-:W-:Y:S01]  /*7850*/  SHF.L.U64.HI R54, R39, 0x1, R54 ;  /* 0x0000000127367819 */ /* 0x000fe20000010236 */
[----:B------:R-:W-:Y:S01]  /*7860*/  USHF.L.U32 UR4, UR16, 0x2, URZ ;  /* 0x0000000210047899 */ /* 0x000fe2000800063f */
[C---:B------:R-:W-:Y:S01]  /*7870*/  FMUL R30, R7.reuse, 0.044714998453855514526 ;  /* 0x3d372713071e7820 */ /* 0x040fe20000400000 */
[C---:B------:R-:W-:Y:S01]  /*7880*/  FMUL R23, R7.reuse, 0.79788458347320556641 ;  /* 0x3f4c422a07177820 */ /* 0x040fe20000400000 */
[----:B------:R-:W-:Y:S01]  /*7890*/  LOP3.LUT R40, R40, 0xffff, RZ, 0xc0, !PT ;  /* 0x0000ffff28287812 */ /* 0x000fe200078ec0ff */
[----:B------:R-:W-:Y:S01]  /*78a0*/  ULDC.64 UR6, c[0x0][0x250] ;  /* 0x0000940000067ab9 */ /* 0x000fe20000000a00 */
[----:B------:R-:W-:-:S04]  /*78b0*/  FFMA R30, R7, R30, 1 ;  /* 0x3f800000071e7423 */ /* 0x000fc8000000001e */
[----:B------:R-:W-:-:S04]  /*78c0*/  FMUL R23, R23, R30 ;  /* 0x0000001e17177220 */ /* 0x000fc80000400000 */
[----:B------:R-:W-:Y:S01]  /*78d0*/  FMUL R25, |R23|, 2.8853900432586669922 ;  /* 0x4038aa3b17197820 */ /* 0x000fe20000400200 */
[----:B------:R-:W-:-:S05]  /*78e0*/  HADD2.F32 R5, -RZ, R5.H1_H1 ;  /* 0x30000005ff057230 */ /* 0x000fca0000004100 */
[----:B------:R-:W0:Y:S01]  /*78f0*/  MUFU.EX2 R25, R25 ;  /* 0x0000001900197308 */ /* 0x000e220000000800 */
[C---:B------:R-:W-:Y:S01]  /*7900*/  FMUL R30, R5.reuse, 0.044714998453855514526 ;  /* 0x3d372713051e7820 */ /* 0x040fe20000400000 */
[----:B------:R-:W-:-:S03]  /*7910*/  FMUL R17, R5, 0.79788458347320556641 ;  /* 0x3f4c422a05117820 */ /* 0x000fc60000400000 */
[----:B------:R-:W-:-:S04]  /*7920*/  FFMA R30, R5, R30, 1 ;  /* 0x3f800000051e7423 */ /* 0x000fc8000000001e */
[----:B------:R-:W-:-:S04]  /*7930*/  FMUL R17, R17, R30 ;  /* 0x0000001e11117220 */ /* 0x000fc80000400000 */
[----:B------:R-:W-:Y:S01]  /*7940*/  FMUL R9, |R17|, 2.8853900432586669922 ;  /* 0x4038aa3b11097820 */ /* 0x000fe20000400200 */
[----:B0-----:R-:W-:-:S05]  /*7950*/  FADD R27, R25, 1 ;  /* 0x3f800000191b7421 */ /* 0x001fca0000000000 */
[----:B------:R-:W0:Y:S08]  /*7960*/  MUFU.EX2 R9, R9 ;  /* 0x0000000900097308 */ /* 0x000e300000000800 */
[----:B------:R-:W1:Y:S01]  /*7970*/  MUFU.RCP R27, R27 ;  /* 0x0000001b001b7308 */ /* 0x000e620000001000 */
[----:B------:R-:W-:Y:S01]  /*7980*/  FMUL R25, R23, R23 ;  /* 0x0000001717197220 */ /* 0x000fe20000400000 */
[----:B------:R-:W-:-:S03]  /*7990*/  FMUL R32, R7, 0.035677410662174224854 ;  /* 0x3d12227a07207820 */ /* 0x000fc60000400000 */
[----:B------:R-:W-:Y:S01]  /*79a0*/  FFMA R30, R25, R4, -0.052303962409496307373 ;  /* 0xbd563cae191e7423 */ /* 0x000fe20000000004 */
[----:B------:R-:W-:Y:S01]  /*79b0*/  FFMA R34, R7, R32, 0.79788458347320556641 ;  /* 0x3f4c422a07227423 */ /* 0x000fe20000000020 */
[----:B------:R-:W-:Y:S02]  /*79c0*/  IADD3.X R65, R65, UR11, RZ, P0, !PT ;  /* 0x0000000b41417c10 */ /* 0x000fe400087fe4ff */
[----:B------:R-:W-:Y:S01]  /*79d0*/  FFMA R32, R25, R30, 0.1331529766321182251 ;  /* 0x3e08594119207423 */ /* 0x000fe2000000001e */
[----:B------:R-:W-:Y:S01]  /*79e0*/  FSETP.GE.AND P0, PT, |R23|, 9.010913848876953125, PT ;  /* 0x41102cb41700780b */ /* 0x000fe20003f06200 */
[----:B------:R-:W-:Y:S01]  /*79f0*/  FMUL R30, R7, R34 ;  /* 0x00000022071e7220 */ /* 0x000fe20000400000 */
[----:B0-----:R-:W-:Y:S01]  /*7a00*/  FADD R47, R9, 1 ;  /* 0x3f800000092f7421 */ /* 0x001fe20000000000 */
[----:B------:R-:W-:Y:S01]  /*7a10*/  FFMA R9, R25, R32, -0.33332768082618713379 ;  /* 0xbeaaa9ed19097423 */ /* 0x000fe20000000020 */
[----:B-1----:R-:W-:Y:S02]  /*7a20*/  FFMA R31, R27, -2, R38 ;  /* 0xc00000001b1f7823 */ /* 0x002fe40000000026 */
[----:B------:R-:W0:Y:S03]  /*7a30*/  MUFU.RCP R27, R47 ;  /* 0x0000002f001b7308 */ /* 0x000e260000001000 */
[----:B------:R-:W-:Y:S01]  /*7a40*/  FSEL R32, R31, 1, !P0 ;  /* 0x3f8000001f207808 */ /* 0x000fe20004000000 */
[----:B------:R-:W-:Y:S01]  /*7a50*/  FMUL R31, |R30|, 2.8853900432586669922 ;  /* 0x4038aa3b1e1f7820 */ /* 0x000fe20000400200 */
[----:B------:R-:W-:Y:S01]  /*7a60*/  FFMA R34, R25, R9, RZ ;  /* 0x0000000919227223 */ /* 0x000fe200000000ff */
[----:B------:R-:W-:Y:S01]  /*7a70*/  FMUL R9, R17, R17 ;  /* 0x0000001111097220 */ /* 0x000fe20000400000 */
[----:B------:R-:W-:-:S03]  /*7a80*/  FSETP.GE.AND P1, PT, |R23|, 0.60000002384185791016, PT ;  /* 0x3f19999a1700780b */ /* 0x000fc60003f26200 */
[----:B------:R-:W1:Y:S01]  /*7a90*/  MUFU.EX2 R31, R31 ;  /* 0x0000001f001f7308 */ /* 0x000e620000000800 */
[----:B------:R-:W-:Y:S01]  /*7aa0*/  LOP3.LUT R25, R32, 0x80000000, R23, 0xb8, !PT ;  /* 0x8000000020197812 */ /* 0x000fe200078eb817 */
[----:B------:R-:W-:-:S04]  /*7ab0*/  FFMA R32, R9, R4, -0.052303962409496307373 ;  /* 0xbd563cae09207423 */ /* 0x000fc80000000004 */
[----:B------:R-:W-:Y:S01]  /*7ac0*/  FFMA R32, R9, R32, 0.1331529766321182251 ;  /* 0x3e08594109207423 */ /* 0x000fe20000000020 */
[----:B0-----:R-:W-:Y:S01]  /*7ad0*/  FFMA R27, R27, -2, R38 ;  /* 0xc00000001b1b7823 */ /* 0x001fe20000000026 */
[----:B------:R-:W-:Y:S02]  /*7ae0*/  FSETP.GE.AND P0, PT, |R17|, 9.010913848876953125, PT ;  /* 0x41102cb41100780b */ /* 0x000fe40003f06200 */
[----:B------:R-:W-:Y:S01]  /*7af0*/  FFMA R32, R9, R32, -0.33332768082618713379 ;  /* 0xbeaaa9ed09207423 */ /* 0x000fe20000000020 */
[----:B------:R-:W-:Y:S01]  /*7b00*/  @!P1 FFMA R25, R23, R34, R23 ;  /* 0x0000002217199223 */ /* 0x000fe20000000017 */
[----:B------:R-:W-:Y:S02]  /*7b10*/  FMUL R48, R5, 0.035677410662174224854 ;  /* 0x3d12227a05307820 */ /* 0x000fe40000400000 */
[----:B------:R-:W-:Y:S01]  /*7b20*/  FFMA R34, R9, R32, RZ ;  /* 0x0000002009227223 */ /* 0x000fe200000000ff */
[----:B------:R-:W-:Y:S01]  /*7b30*/  FSEL R32, R27, 1, !P0 ;  /* 0x3f8000001b207808 */ /* 0x000fe20004000000 */
[----:B-1----:R-:W-:Y:S01]  /*7b40*/  FADD R9, R31, 1 ;  /* 0x3f8000001f097421 */ /* 0x002fe20000000000 */
[----:B------:R-:W-:Y:S01]  /*7b50*/  FFMA R48, R5, R48, 0.79788458347320556641 ;  /* 0x3f4c422a05307423 */ /* 0x000fe20000000030 */
[----:B------:R-:W-:-:S02]  /*7b60*/  FSETP.GE.AND P1, PT, |R17|, 0.60000002384185791016, PT ;  /* 0x3f19999a1100780b */ /* 0x000fc40003f26200 */
[----:B------:R-:W-:Y:S01]  /*7b70*/  LOP3.LUT R27, R32, 0x80000000, R17, 0xb8, !PT ;  /* 0x80000000201b7812 */ /* 0x000fe200078eb811 */
[----:B------:R-:W-:Y:S01]  /*7b80*/  FMUL R32, R5, R48 ;  /* 0x0000003005207220 */ /* 0x000fe20000400000 */
[----:B------:R-:W0:Y:S03]  /*7b90*/  MUFU.RCP R9, R9 ;  /* 0x0000000900097308 */ /* 0x000e260000001000 */
[----:B------:R-:W-:Y:S01]  /*7ba0*/  FMUL R47, |R32|, 2.8853900432586669922 ;  /* 0x4038aa3b202f7820 */ /* 0x000fe20000400200 */
[----:B------:R-:W-:-:S05]  /*7bb0*/  FMUL R23, R30, R30 ;  /* 0x0000001e1e177220 */ /* 0x000fca0000400000 */
[----:B------:R-:W1:Y:S01]  /*7bc0*/  MUFU.EX2 R47, R47 ;  /* 0x0000002f002f7308 */ /* 0x000e620000000800 */
[----:B------:R-:W-:Y:S01]  /*7bd0*/  @!P1 FFMA R27, R17, R34, R17 ;  /* 0x00000022111b9223 */ /* 0x000fe20000000011 */
        /* <DEDUP_REMOVED lines=8> */
[----:B----4-:R-:W-:Y:S02]  /*7c60*/  HADD2.F32 R23, -RZ, R56.H0_H0 ;  /* 0x20000038ff177230 */ /* 0x010fe40000004100 */
[--C-:B------:R-:W-:Y:S01]  /*7c70*/  LOP3.LUT R9, R17, 0x80000000, R30.reuse, 0xb8, !PT ;  /* 0x8000000011097812 */ /* 0x100fe200078eb81e */
[----:B-1----:R-:W-:Y:S01]  /*7c80*/  FADD R17, R47, 1 ;  /* 0x3f8000002f117421 */ /* 0x002fe20000000000 */
[----:B------:R-:W-:Y:S01]  /*7c90*/  @!P1 FFMA R9, R30, R31, R30 ;  /* 0x0000001f1e099223 */ /* 0x000fe2000000001e */
[C---:B------:R-:W-:Y:S01]  /*7ca0*/  FMUL R30, R23.reuse, 0.044714998453855514526 ;  /* 0x3d372713171e7820 */ /* 0x040fe20000400000 */
[----:B------:R-:W-:-:S03]  /*7cb0*/  FMUL R31, R23, 0.79788458347320556641 ;  /* 0x3f4c422a171f7820 */ /* 0x000fc60000400000 */
[----:B------:R-:W0:Y:S01]  /*7cc0*/  MUFU.RCP R17, R17 ;  /* 0x0000001100117308 */ /* 0x000e220000001000 */
[----:B------:R-:W-:Y:S01]  /*7cd0*/  FFMA R34, R23, R30, 1 ;  /* 0x3f80000017227423 */ /* 0x000fe2000000001e */
[----:B------:R-:W-:Y:S02]  /*7ce0*/  F2FP.SATFINITE.E4M3.F32.PACK_AB_MERGE_C R41, RZ, R41, RZ ;  /* 0x00000029ff29723e */ /* 0x000fe400048070ff */
[----:B------:R-:W-:Y:S01]  /*7cf0*/  F2FP.SATFINITE.E4M3.F32.PACK_AB_MERGE_C R42, RZ, R42, RZ ;  /* 0x0000002aff2a723e */ /* 0x000fe200048070ff */
[----:B------:R-:W-:Y:S01]  /*7d00*/  FMUL R31, R31, R34 ;  /* 0x000000221f1f7220 */ /* 0x000fe20000400000 */
[----:B------:R-:W-:Y:S02]  /*7d10*/  FMUL R30, R32, R32 ;  /* 0x00000020201e7220 */ /* 0x000fe40000400000 */
[----:B------:R-:W-:Y:S01]  /*7d20*/  PRMT R51, R42, 0x7604, R41 ;  /* 0x000076042a337816 */ /* 0x000fe20000000029 */
[----:B------:R-:W-:Y:S01]  /*7d30*/  FMUL R34, |R31|, 2.8853900432586669922 ;  /* 0x4038aa3b1f227820 */ /* 0x000fe20000400200 */
[----:B------:R-:W-:-:S03]  /*7d40*/  FFMA R47, R30, R4, -0.052303962409496307373 ;  /* 0xbd563cae1e2f7423 */ /* 0x000fc60000000004 */
[----:B------:R1:W-:Y:S02]  /*7d50*/  STG.E.U16 desc[UR8][R64.64], R51 ;  /* 0x0000003340007986 */ /* 0x0003e4000c101508 */
[----:B------:R-:W2:Y:S01]  /*7d60*/  MUFU.EX2 R34, R34 ;  /* 0x0000002200227308 */ /* 0x000ea20000000800 */
[C---:B------:R-:W-:Y:S02]  /*7d70*/  FSETP.GE.AND P0, PT, |R32|.reuse, 9.010913848876953125, PT ;  /* 0x41102cb42000780b */ /* 0x040fe40003f06200 */
[----:B------:R-:W-:Y:S01]  /*7d80*/  FSETP.GE.AND P1, PT, |R32|, 0.60000002384185791016, PT ;  /* 0x3f19999a2000780b */ /* 0x000fe20003f26200 */
[----:B-1----:R-:W-:Y:S01]  /*7d90*/  FFMA R51, R30, R47, 0.1331529766321182251 ;  /* 0x3e0859411e337423 */ /* 0x002fe2000000002f */
[----:B0-----:R-:W-:-:S03]  /*7da0*/  FFMA R47, R17, -2, R38 ;  /* 0xc0000000112f7823 */ /* 0x001fc60000000026 */
[C---:B------:R-:W-:Y:S02]  /*7db0*/  FFMA R17, R30.reuse, R51, -0.33332768082618713379 ;  /* 0xbeaaa9ed1e117423 */ /* 0x040fe40000000033 */
[----:B------:R-:W-:Y:S02]  /*7dc0*/  FSEL R47, R47, 1, !P0 ;  /* 0x3f8000002f2f7808 */ /* 0x000fe40004000000 */
[----:B------:R-:W-:Y:S02]  /*7dd0*/  FFMA R51, R30, R17, RZ ;  /* 0x000000111e337223 */ /* 0x000fe400000000ff */
[--C-:B------:R-:W-:Y:S01]  /*7de0*/  LOP3.LUT R17, R47, 0x80000000, R32.reuse, 0xb8, !PT ;  /* 0x800000002f117812 */ /* 0x100fe200078eb820 */
[----:B------:R-:W-:Y:S01]  /*7df0*/  FMUL R47, R31, R31 ;  /* 0x0000001f1f2f7220 */ /* 0x000fe20000400000 */
[----:B------:R-:W-:Y:S01]  /*7e00*/  @!P1 FFMA R17, R32, R51, R32 ;  /* 0x0000003320119223 */ /* 0x000fe20000000020 */
[----:B--2---:R-:W-:Y:S02]  /*7e10*/  FADD R51, R34, 1 ;  /* 0x3f80000022337421 */ /* 0x004fe40000000000 */
[----:B------:R-:W-:-:S04]  /*7e20*/  FFMA R30, R47, R4, -0.052303962409496307373 ;  /* 0xbd563cae2f1e7423 */ /* 0x000fc80000000004 */
[C---:B------:R-:W-:Y:S01]  /*7e30*/  FFMA R30, R47.reuse, R30, 0.1331529766321182251 ;  /* 0x3e0859412f1e7423 */ /* 0x040fe2000000001e */
[----:B------:R-:W0:Y:S01]  /*7e40*/  MUFU.RCP R51, R51 ;  /* 0x0000003300337308 */ /* 0x000e220000001000 */
[----:B------:R-:W-:Y:S02]  /*7e50*/  HADD2.F32 R56, -RZ, R56.H1_H1 ;  /* 0x30000038ff387230 */ /* 0x000fe40000004100 */
[----:B------:R-:W-:-:S04]  /*7e60*/  FFMA R30, R47, R30, -0.33332768082618713379 ;  /* 0xbeaaa9ed2f1e7423 */ /* 0x000fc8000000001e */
[----:B------:R-:W-:Y:S01]  /*7e70*/  FFMA R30, R47, R30, RZ ;  /* 0x0000001e2f1e7223 */ /* 0x000fe200000000ff */
[----:B------:R-:W-:-:S04]  /*7e80*/  FMUL R47, R56, 0.044714998453855514526 ;  /* 0x3d372713382f7820 */ /* 0x000fc80000400000 */
[C---:B------:R-:W-:Y:S01]  /*7e90*/  FFMA R32, R56.reuse, R47, 1 ;  /* 0x3f80000038207423 */ /* 0x040fe2000000002f */
[----:B------:R-:W-:Y:S01]  /*7ea0*/  FMUL R47, R56, 0.79788458347320556641 ;  /* 0x3f4c422a382f7820 */ /* 0x000fe20000400000 */
[----:B------:R-:W-:-:S03]  /*7eb0*/  FSETP.GE.AND P1, PT, |R31|, 0.60000002384185791016, PT ;  /* 0x3f19999a1f00780b */ /* 0x000fc60003f26200 */
[----:B------:R-:W-:Y:S01]  /*7ec0*/  FMUL R47, R47, R32 ;  /* 0x000000202f2f7220 */ /* 0x000fe20000400000 */
[----:B0-----:R-:W-:Y:S01]  /*7ed0*/  FFMA R32, R51, -2, R38 ;  /* 0xc000000033207823 */ /* 0x001fe20000000026 */
[----:B------:R-:W-:Y:S02]  /*7ee0*/  FSETP.GE.AND P0, PT, |R31|, 9.010913848876953125, PT ;  /* 0x41102cb41f00780b */ /* 0x000fe40003f06200 */
[----:B------:R-:W-:Y:S02]  /*7ef0*/  FMUL R51, |R47|, 2.8853900432586669922 ;  /* 0x4038aa3b2f337820 */ /* 0x000fe40000400200 */
[----:B------:R-:W-:Y:S02]  /*7f00*/  FSEL R32, R32, 1, !P0 ;  /* 0x3f80000020207808 */ /* 0x000fe40004000000 */
[----:B------:R-:W0:Y:S02]  /*7f10*/  MUFU.EX2 R34, R51 ;  /* 0x0000003300227308 */ /* 0x000e240000000800 */
[--C-:B------:R-:W-:Y:S01]  /*7f20*/  LOP3.LUT R32, R32, 0x80000000, R31.reuse, 0xb8, !PT ;  /* 0x8000000020207812 */ /* 0x100fe200078eb81f */
[----:B------:R-:W-:Y:S01]  /*7f30*/  @!P1 FFMA R32, R31, R30, R31 ;  /* 0x0000001e1f209223 */ /* 0x000fe2000000001f */
[----:B------:R-:W-:Y:S01]  /*7f40*/  FMUL R31, R47, R47 ;  /* 0x0000002f2f1f7220 */ /* 0x000fe20000400000 */
[----:B------:R-:W-:-:S03]  /*7f50*/  FMUL R30, R23, 0.035677410662174224854 ;  /* 0x3d12227a171e7820 */ /* 0x000fc60000400000 */
[----:B------:R-:W-:-:S04]  /*7f60*/  FFMA R48, R31, R4, -0.052303962409496307373 ;  /* 0xbd563cae1f307423 */ /* 0x000fc80000000004 */
[----:B------:R-:W-:Y:S01]  /*7f70*/  FFMA R62, R31, R48, 0.1331529766321182251 ;  /* 0x3e0859411f3e7423 */ /* 0x000fe20000000030 */
[----:B------:R-:W-:Y:S01]  /*7f80*/  FFMA R48, R23, R30, 0.79788458347320556641 ;  /* 0x3f4c422a17307423 */ /* 0x000fe2000000001e */
[----:B0-----:R-:W-:-:S03]  /*7f90*/  FADD R58, R34, 1 ;  /* 0x3f800000223a7421 */ /* 0x001fc60000000000 */
[----:B------:R-:W-:-:S04]  /*7fa0*/  FMUL R34, R23, R48 ;  /* 0x0000003017227220 */ /* 0x000fc80000400000 */
[----:B------:R-:W-:Y:S01]  /*7fb0*/  FMUL R51, |R34|, 2.8853900432586669922 ;  /* 0x4038aa3b22337820 */ /* 0x000fe20000400200 */
[----:B------:R-:W0:Y:S08]  /*7fc0*/  MUFU.RCP R57, R58 ;  /* 0x0000003a00397308 */ /* 0x000e300000001000 */
[----:B------:R-:W1:Y:S01]  /*7fd0*/  MUFU.EX2 R51, R51 ;  /* 0x0000003300337308 */ /* 0x000e620000000800 */
[----:B------:R-:W-:Y:S01]  /*7fe0*/  FFMA R30, R31, R62, -0.33332768082618713379 ;  /* 0xbeaaa9ed1f1e7423 */ /* 0x000fe2000000003e */
[----:B------:R-:W-:-:S03]  /*7ff0*/  FSETP.GE.AND P1, PT, |R47|, 0.60000002384185791016, PT ;  /* 0x3f19999a2f00780b */ /* 0x000fc60003f26200 */
[----:B------:R-:W-:Y:S01]  /*8000*/  FFMA R48, R31, R30, RZ ;  /* 0x0000001e1f307223 */ /* 0x000fe200000000ff */
[----:B------:R-:W-:Y:S01]  /*8010*/  FSETP.GE.AND P0, PT, |R47|, 9.010913848876953125, PT ;  /* 0x41102cb42f00780b */ /* 0x000fe20003f06200 */
        /* <DEDUP_REMOVED lines=38> */
[----:B---3--:R-:W-:-:S05]  /*8280*/  HADD2.F32 R34, -RZ, R24.H0_H0 ;  /* 0x20000018ff227230 */ /* 0x008fca0000004100 */
        /* <DEDUP_REMOVED lines=25> */
[----:B------:R-:W-:Y:S01]  /*8420*/  FFMA R47, R24, R47, 1 ;  /* 0x3f800000182f7423 */ /* 0x000fe2000000002f */
[----:B------:R-:W-:-:S03]  /*8430*/  FMNMX R12, |R19|, R12, !PT ;  /* 0x0000000c130c7209 */ /* 0x000fc60007800200 */
[----:B------:R-:W-:-:S04]  /*8440*/  FMUL R42, R42, R47 ;  /* 0x0000002f2a2a7220 */ /* 0x000fc80000400000 */
[----:B------:R-:W-:Y:S01]  /*8450*/  FMUL R19, |R42|, 2.8853900432586669922 ;  /* 0x4038aa3b2a137820 */ /* 0x000fe20000400200 */
[----:B------:R-:W-:-:S05]  /*8460*/  SHF.L.U32 R40, R40, 0x18, RZ ;  /* 0x0000001828287819 */ /* 0x000fca00000006ff */
[----:B------:R-:W0:Y:S01]  /*8470*/  MUFU.EX2 R19, R19 ;  /* 0x0000001300137308 */ /* 0x000e220000000800 */
[----:B------:R-:W-:Y:S01]  /*8480*/  LOP3.LUT R21, R21, R40, RZ, 0xfc, !PT ;  /* 0x0000002815157212 */ /* 0x000fe200078efcff */
[----:B------:R-:W-:Y:S01]  /*8490*/  FMUL R40, R7, 0.10703222453594207764 ;  /* 0x3ddb33b607287820 */ /* 0x000fe20000400000 */
[----:B------:R-:W-:-:S03]  /*84a0*/  FFMA R48, R9, R52, 0.5 ;  /* 0x3f00000009307423 */ /* 0x000fc60000000034 */
[----:B------:R-:W-:Y:S01]  /*84b0*/  FFMA R47, R7, R40, 0.79788458347320556641 ;  /* 0x3f4c422a072f7423 */ /* 0x000fe20000000028 */
[----:B------:R-:W-:Y:S01]  /*84c0*/  FFMA R40, -R25, R25, 1 ;  /* 0x3f80000019287423 */ /* 0x000fe20000000119 */
[----:B------:R-:W-:-:S03]  /*84d0*/  FMUL R9, R7, R48 ;  /* 0x0000003007097220 */ /* 0x000fc60000400000 */
[----:B------:R-:W-:Y:S01]  /*84e0*/  FMUL R47, R40, R47 ;  /* 0x0000002f282f7220 */ /* 0x000fe20000400000 */
[----:B------:R-:W-:Y:S01]  /*84f0*/  FMUL R40, R7, 0.5 ;  /* 0x3f00000007287820 */ /* 0x000fe20000400000 */
[----:B0-----:R-:W-:Y:S01]  /*8500*/  FADD R51, R19, 1 ;  /* 0x3f80000013337421 */ /* 0x001fe20000000000 */
[----:B------:R-:W-:-:S03]  /*8510*/  FMUL R48, R5, 0.10703222453594207764 ;  /* 0x3ddb33b605307820 */ /* 0x000fc60000400000 */
[----:B------:R-:W0:Y:S01]  /*8520*/  MUFU.RCP R7, R51 ;  /* 0x0000003300077308 */ /* 0x000e220000001000 */
        /* <DEDUP_REMOVED lines=24> */
[----:B0-----:R-:W-:Y:S01]  /*86b0*/  FADD R51, R48, 1 ;  /* 0x3f80000030337421 */ /* 0x001fe20000000000 */
[----:B------:R-:W-:-:S05]  /*86c0*/  FMUL R19, R47, R47 ;  /* 0x0000002f2f137220 */ /* 0x000fca0000400000 */
[----:B------:R-:W0:Y:S01]  /*86d0*/  MUFU.RCP R51, R51 ;  /* 0x0000003300337308 */ /* 0x000e220000001000 */
[----:B------:R-:W-:-:S04]  /*86e0*/  FFMA R58, R19, R4, -0.052303962409496307373 ;  /* 0xbd563cae133a7423 */ /* 0x000fc80000000004 */
        /* <DEDUP_REMOVED lines=14> */
[----:B------:R-:W-:-:S04]  /*87d0*/  FADD R25, R25, 1 ;  /* 0x3f80000019197421 */ /* 0x000fc80000000000 */
[----:B------:R-:W-:Y:S01]  /*87e0*/  FFMA R40, R25, 0.5, R40 ;  /* 0x3f00000019287823 */ /* 0x000fe20000000028 */
[----:B------:R-:W-:Y:S01]  /*87f0*/  FMUL R25, R48, R48 ;  /* 0x0000003030197220 */ /* 0x000fe20000400000 */
[----:B0-----:R-:W-:-:S04]  /*8800*/  FADD R51, R47, 1 ;  /* 0x3f8000002f337421 */ /* 0x001fc80000000000 */
        /* <DEDUP_REMOVED lines=11> */
[----:B-----5:R-:W-:Y:S02]  /*88c0*/  HADD2.F32 R5, -RZ, R8.H0_H0 ;  /* 0x20000008ff057230 */ /* 0x020fe40000004100 */
[----:B------:R-:W-:Y:S01]  /*88d0*/  FADD R27, R27, 1 ;  /* 0x3f8000001b1b7421 */ /* 0x000fe20000000000 */
[--C-:B------:R-:W-:Y:S02]  /*88e0*/  HADD2.F32 R25, -RZ, R14.reuse.H0_H0 ;  /* 0x2000000eff197230 */ /* 0x100fe40000004100 */
[----:B------:R-:W-:Y:S01]  /*88f0*/  FMUL R48, R5, 0.044714998453855514526 ;  /* 0x3d37271305307820 */ /* 0x000fe20000400000 */
[----:B------:R-:W-:Y:S02]  /*8900*/  HADD2.F32 R14, -RZ, R14.H1_H1 ;  /* 0x3000000eff0e7230 */ /* 0x000fe40000004100 */
[----:B------:R-:W-:Y:S01]  /*8910*/  FFMA R42, R27, 0.5, R42 ;  /* 0x3f0000001b2a7823 */ /* 0x000fe2000000002a */
[C---:B------:R-:W-:Y:S01]  /*8920*/  FMUL R27, R5.reuse, 0.79788458347320556641 ;  /* 0x3f4c422a051b7820 */ /* 0x040fe20000400000 */
[----:B------:R-:W-:Y:S01]  /*8930*/  FFMA R48, R5, R48, 1 ;  /* 0x3f80000005307423 */ /* 0x000fe20000000030 */
[----:B------:R-:W-:-:S02]  /*8940*/  HADD2.F32 R51, -RZ, R55.H0_H0 ;  /* 0x20000037ff337230 */ /* 0x000fc40000004100 */
[----:B------:R-:W-:Y:S01]  /*8950*/  FMUL R42, R42, R14 ;  /* 0x0000000e2a2a7220 */ /* 0x000fe20000400000 */
[----:B------:R-:W-:Y:S02]  /*8960*/  HADD2.F32 R55, -RZ, R55.H1_H1 ;  /* 0x30000037ff377230 */ /* 0x000fe40000004100 */
[----:B------:R-:W-:Y:S01]  /*8970*/  FMUL R27, R27, R48 ;  /* 0x000000301b1b7220 */ /* 0x000fe20000400000 */
[----:B------:R-:W-:Y:S01]  /*8980*/  FMUL R9, R25, R9 ;  /* 0x0000000919097220 */ /* 0x000fe20000400000 */
[----:B------:R-:W-:Y:S01]  /*8990*/  FMUL R40, R40, R25 ;  /* 0x0000001928287220 */ /* 0x000fe20000400000 */
[----:B------:R-:W-:Y:S01]  /*89a0*/  FMUL R25, R14, R17 ;  /* 0x000000110e197220 */ /* 0x000fe20000400000 */
[----:B------:R-:W-:Y:S01]  /*89b0*/  FMUL R14, R42, R55 ;  /* 0x000000372a0e7220 */ /* 0x000fe20000400000 */
[----:B------:R-:W-:Y:S01]  /*89c0*/  FMUL R42, |R27|, 2.8853900432586669922 ;  /* 0x4038aa3b1b2a7820 */ /* 0x000fe20000400200 */
[----:B------:R-:W-:-:S05]  /*89d0*/  FMUL R17, R40, R51 ;  /* 0x0000003328117220 */ /* 0x000fca0000400000 */
[----:B------:R-:W0:Y:S01]  /*89e0*/  MUFU.EX2 R42, R42 ;  /* 0x0000002a002a7308 */ /* 0x000e220000000800 */
[----:B------:R-:W-:-:S04]  /*89f0*/  FMUL R40, R23, 0.10703222453594207764 ;  /* 0x3ddb33b617287820 */ /* 0x000fc80000400000 */
[----:B------:R-:W-:Y:S01]  /*8a00*/  FFMA R51, R23, R40, 0.79788458347320556641 ;  /* 0x3f4c422a17337423 */ /* 0x000fe20000000028 */
[----:B------:R-:W-:-:S04]  /*8a10*/  FFMA R40, -R32, R32, 1 ;  /* 0x3f80000020287423 */ /* 0x000fc80000000120 */
[----:B------:R-:W-:Y:S01]  /*8a20*/  FMUL R48, R40, R51 ;  /* 0x0000003328307220 */ /* 0x000fe20000400000 */
[----:B------:R-:W-:Y:S01]  /*8a30*/  FFMA R40, R31, R52, 0.5 ;  /* 0x3f0000001f287423 */ /* 0x000fe20000000034 */
[C---:B------:R-:W-:Y:S01]  /*8a40*/  FMUL R31, R23.reuse, 0.5 ;  /* 0x3f000000171f7820 */ /* 0x040fe20000400000 */
[----:B0-----:R-:W-:Y:S02]  /*8a50*/  FADD R55, R42, 1 ;  /* 0x3f8000002a377421 */ /* 0x001fe40000000000 */
[----:B------:R-:W-:Y:S01]  /*8a60*/  FMUL R40, R23, R40 ;  /* 0x0000002817287220 */ /* 0x000fe20000400000 */
[C---:B------:R-:W-:Y:S01]  /*8a70*/  FMUL R51, R56.reuse, 0.10703222453594207764 ;  /* 0x3ddb33b638337820 */ /* 0x040fe20000400000 */
[----:B------:R-:W0:Y:S01]  /*8a80*/  MUFU.RCP R23, R55 ;  /* 0x0000003700177308 */ /* 0x000e220000001000 */
[----:B------:R-:W-:Y:S02]  /*8a90*/  FMUL R31, R31, R48 ;  /* 0x000000301f1f7220 */ /* 0x000fe40000400000 */
        /* <DEDUP_REMOVED lines=10> */
[----:B------:R-:W-:Y:S02]  /*8b40*/  HADD2.F32 R8, -RZ, R8.H1_H1 ;  /* 0x30000008ff087230 */ /* 0x000fe40000004100 */
[----:B------:R-:W-:Y:S01]  /*8b50*/  FSEL R58, R51, 1, !P0 ;  /* 0x3f800000333a7808 */ /* 0x000fe20004000000 */
[----:B------:R-:W-:-:S03]  /*8b60*/  FFMA R42, R42, R23, RZ ;  /* 0x000000172a2a7223 */ /* 0x000fc600000000ff */
        /* <DEDUP_REMOVED lines=14> */
[----:B------:R-:W-:-:S04]  /*8c50*/  FMUL R41, R51, R51 ;  /* 0x0000003333297220 */ /* 0x000fc80000400000 */
[----:B------:R-:W-:Y:S01]  /*8c60*/  FFMA R56, R41, R4, -0.052303962409496307373 ;  /* 0xbd563cae29387423 */ /* 0x000fe20000000004 */
[----:B------:R-:W-:-:S03]  /*8c70*/  FSETP.GE.AND P0, PT, |R51|, 9.010913848876953125, PT ;  /* 0x41102cb43300780b */ /* 0x000fc60003f06200 */
[----:B------:R-:W-:Y:S01]  /*8c80*/  FFMA R56, R41, R56, 0.1331529766321182251 ;  /* 0x3e08594129387423 */ /* 0x000fe20000000038 */
[----:B------:R-:W-:Y:S01]  /*8c90*/  FSETP.GE.AND P1, PT, |R51|, 0.60000002384185791016, PT ;  /* 0x3f19999a3300780b */ /* 0x000fe20003f26200 */
[----:B0-----:R-:W-:Y:S02]  /*8ca0*/  FFMA R55, R27, -2, R38 ;  /* 0xc00000001b377823 */ /* 0x001fe40000000026 */
[----:B------:R-:W-:-:S03]  /*8cb0*/  FFMA R27, R41, R56, -0.33332768082618713379 ;  /* 0xbeaaa9ed291b7423 */ /* 0x000fc60000000038 */
[----:B------:R-:W-:Y:S01]  /*8cc0*/  FSEL R56, R55, 1, !P0 ;  /* 0x3f80000037387808 */ /* 0x000fe20004000000 */
[----:B------:R-:W-:-:S03]  /*8cd0*/  FFMA R58, R41, R27, RZ ;  /* 0x0000001b293a7223 */ /* 0x000fc600000000ff */
[--C-:B------:R-:W-:Y:S01]  /*8ce0*/  LOP3.LUT R27, R56, 0x80000000, R51.reuse, 0xb8, !PT ;  /* 0x80000000381b7812 */ /* 0x100fe200078eb833 */
[----:B------:R-:W-:Y:S02]  /*8cf0*/  FMUL R56, R5, 0.035677410662174224854 ;  /* 0x3d12227a05387820 */ /* 0x000fe40000400000 */
[----:B------:R-:W-:Y:S02]  /*8d00*/  @!P1 FFMA R27, R51, R58, R51 ;  /* 0x0000003a331b9223 */ /* 0x000fe40000000033 */
        /* <DEDUP_REMOVED lines=8> */
[----:B------:R-:W-:Y:S01]  /*8d90*/  FADD R32, R32, 1 ;  /* 0x3f80000020207421 */ /* 0x000fe20000000000 */
[----:B------:R-:W-:Y:S02]  /*8da0*/  FSETP.GE.AND P1, PT, |R51|, 0.60000002384185791016, PT ;  /* 0x3f19999a3300780b */ /* 0x000fe40003f26200 */
[----:B------:R-:W-:Y:S01]  /*8db0*/  FFMA R58, R41, R58, 0.1331529766321182251 ;  /* 0x3e085941293a7423 */ /* 0x000fe2000000003a */
[----:B------:R-:W-:Y:S01]  /*8dc0*/  FFMA R32, R32, 0.5, R31 ;  /* 0x3f00000020207823 */ /* 0x000fe2000000001f */
[----:B------:R-:W-:Y:S02]  /*8dd0*/  FSETP.GE.AND P0, PT, |R51|, 9.010913848876953125, PT ;  /* 0x41102cb43300780b */ /* 0x000fe40003f06200 */
[----:B------:R-:W-:Y:S01]  /*8de0*/  FFMA R31, R41, R58, -0.33332768082618713379 ;  /* 0xbeaaa9ed291f7423 */ /* 0x000fe2000000003a */
[----:B0-----:R-:W-:-:S03]  /*8df0*/  FFMA R57, R55, -2, R38 ;  /* 0xc000000037397823 */ /* 0x001fc60000000026 */
[----:B------:R-:W-:Y:S02]  /*8e00*/  FFMA R58, R41, R31, RZ ;  /* 0x0000001f293a7223 */ /* 0x000fe400000000ff */
[----:B------:R-:W-:Y:S01]  /*8e10*/  FSEL R56, R57, 1, !P0 ;  /* 0x3f80000039387808 */ /* 0x000fe20004000000 */
[----:B------:R-:W-:-:S03]  /*8e20*/  FADD R31, R30, 1 ;  /* 0x3f8000001e1f7421 */ /* 0x000fc60000000000 */
[--C-:B------:R-:W-:Y:S01]  /*8e30*/  LOP3.LUT R41, R56, 0x80000000, R51.reuse, 0xb8, !PT ;  /* 0x8000000038297812 */ /* 0x100fe200078eb833 */
[----:B------:R-:W-:Y:S01]  /*8e40*/  @!P1 FFMA R41, R51, R58, R51 ;  /* 0x0000003a33299223 */ /* 0x000fe20000000033 */
[--C-:B------:R-:W-:Y:S02]  /*8e50*/  HADD2.F32 R51, -RZ, R60.reuse.H0_H0 ;  /* 0x2000003cff337230 */ /* 0x100fe40000004100 */
[----:B------:R-:W-:Y:S01]  /*8e60*/  FFMA R48, R31, 0.5, R48 ;  /* 0x3f0000001f307823 */ /* 0x000fe20000000030 */
[----:B------:R-:W-:Y:S02]  /*8e70*/  HADD2.F32 R55, -RZ, R60.H1_H1 ;  /* 0x3000003cff377230 */ /* 0x000fe40000004100 */
[----:B------:R-:W-:Y:S01]  /*8e80*/  FMUL R31, R51, R40 ;  /* 0x00000028331f7220 */ /* 0x000fe20000400000 */
[----:B------:R-:W-:Y:S01]  /*8e90*/  FMUL R40, R32, R51 ;  /* 0x0000003320287220 */ /* 0x000fe20000400000 */
[----:B------:R-:W-:Y:S01]  /*8ea0*/  FMUL R51, R34, 0.10703222453594207764 ;  /* 0x3ddb33b622337820 */ /* 0x000fe20000400000 */
[----:B------:R-:W-:Y:S01]  /*8eb0*/  FMUL R30, R55, R42 ;  /* 0x0000002a371e7220 */ /* 0x000fe20000400000 */
[----:B------:R-:W-:Y:S01]  /*8ec0*/  FMUL R32, R48, R55 ;  /* 0x0000003730207220 */ /* 0x000fe20000400000 */
[----:B------:R-:W-:Y:S01]  /*8ed0*/  FMUL R55, R8, 0.035677410662174224854 ;  /* 0x3d12227a08377820 */ /* 0x000fe20000400000 */
[----:B------:R-:W-:Y:S01]  /*8ee0*/  FFMA R42, R34, R51, 0.79788458347320556641 ;  /* 0x3f4c422a222a7423 */ /* 0x000fe20000000033 */
[----:B------:R-:W-:Y:S01]  /*8ef0*/  FFMA R51, R19, R52, 0.5 ;  /* 0x3f00000013337423 */ /* 0x000fe20000000034 */
[----:B------:R-:W-:Y:S01]  /*8f00*/  FFMA R19, -R11, R11, 1 ;  /* 0x3f8000000b137423 */ /* 0x000fe2000000010b */
[----:B------:R-:W-:-:S03]  /*8f10*/  FFMA R55, R8, R55, 0.79788458347320556641 ;  /* 0x3f4c422a08377423 */ /* 0x000fc60000000037 */
[----:B------:R-:W-:Y:S01]  /*8f20*/  FMUL R48, R19, R42 ;  /* 0x0000002a13307220 */ /* 0x000fe20000400000 */
[----:B------:R-:W-:Y:S01]  /*8f30*/  FMUL R42, R8, R55 ;  /* 0x00000037082a7220 */ /* 0x000fe20000400000 */
[C---:B------:R-:W-:Y:S01]  /*8f40*/  FMUL R19, R34.reuse, R51 ;  /* 0x0000003322137220 */ /* 0x040fe20000400000 */
[----:B------:R-:W-:Y:S02]  /*8f50*/  FMUL R51, R34, 0.5 ;  /* 0x3f00000022337820 */ /* 0x000fe40000400000 */
[----:B------:R-:W-:Y:S01]  /*8f60*/  FMUL R34, |R42|, 2.8853900432586669922 ;  /* 0x4038aa3b2a227820 */ /* 0x000fe20000400200 */
[----:B------:R-:W-:Y:S01]  /*8f70*/  FMUL R55, R24, 0.10703222453594207764 ;  /* 0x3ddb33b618377820 */ /* 0x000fe20000400000 */
[----:B------:R-:W-:-:S04]  /*8f80*/  FMUL R51, R51, R48 ;  /* 0x0000003033337220 */ /* 0x000fc80000400000 */
[----:B------:R-:W0:Y:S01]  /*8f90*/  MUFU.EX2 R34, R34 ;  /* 0x0000002200227308 */ /* 0x000e220000000800 */
[----:B------:R-:W-:Y:S01]  /*8fa0*/  FFMA R48, R24, R55, 0.79788458347320556641 ;  /* 0x3f4c422a18307423 */ /* 0x000fe20000000037 */
[----:B------:R-:W-:Y:S01]  /*8fb0*/  FFMA R55, R47, R52, 0.5 ;  /* 0x3f0000002f377423 */ /* 0x000fe20000000034 */
[----:B------:R-:W-:-:S04]  /*8fc0*/  FFMA R47, -R7, R7, 1 ;  /* 0x3f800000072f7423 */ /* 0x000fc80000000107 */
[----:B------:R-:W-:Y:S01]  /*8fd0*/  FMUL R56, R47, R48 ;  /* 0x000000302f387220 */ /* 0x000fe20000400000 */
[C---:B------:R-:W-:Y:S01]  /*8fe0*/  FMUL R48, R24.reuse, R55 ;  /* 0x0000003718307220 */ /* 0x040fe20000400000 */
[----:B------:R-:W-:Y:S01]  /*8ff0*/  FMUL R47, R24, 0.5 ;  /* 0x3f000000182f7820 */ /* 0x000fe20000400000 */
[----:B------:R-:W-:-:S04]  /*9000*/  FADD R24, R11, 1 ;  /* 0x3f8000000b187421 */ /* 0x000fc80000000000 */
[----:B------:R-:W-:Y:S01]  /*9010*/  FFMA R24, R24, 0.5, R51 ;  /* 0x3f00000018187823 */ /* 0x000fe20000000033 */
[----:B0-----:R-:W-:Y:S01]  /*9020*/  FADD R51, R34, 1 ;  /* 0x3f80000022337421 */ /* 0x001fe20000000000 */
[----:B------:R-:W-:Y:S01]  /*9030*/  FMUL R11, R47, R56 ;  /* 0x000000382f0b7220 */ /* 0x000fe20000400000 */
[----:B------:R-:W-:-:S04]  /*9040*/  HADD2.F32 R47, -RZ, R59.H0_H0 ;  /* 0x2000003bff2f7230 */ /* 0x000fc80000004100 */
[----:B------:R-:W0:Y:S01]  /*9050*/  MUFU.RCP R51, R51 ;  /* 0x0000003300337308 */ /* 0x000e220000001000 */
[----:B------:R-:W-:Y:S01]  /*9060*/  FADD R56, R7, 1 ;  /* 0x3f80000007387421 */ /* 0x000fe20000000000 */
[----:B------:R-:W-:Y:S01]  /*9070*/  FMUL R55, R42, R42 ;  /* 0x0000002a2a377220 */ /* 0x000fe20000400000 */
[----:B------:R-:W-:Y:S01]  /*9080*/  FMUL R7, R47, R19 ;  /* 0x000000132f077220 */ /* 0x000fe20000400000 */
[----:B------:R-:W-:Y:S01]  /*9090*/  FMUL R34, R24, R47 ;  /* 0x0000002f18227220 */ /* 0x000fe20000400000 */
[----:B------:R-:W-:Y:S01]  /*90a0*/  SHF.L.U32 R47, R39, 0x1, RZ ;  /* 0x00000001272f7819 */ /* 0x000fe200000006ff */
[----:B------:R-:W-:Y:S01]  /*90b0*/  FFMA R4, R55, R4, -0.052303962409496307373 ;  /* 0xbd563cae37047423 */ /* 0x000fe20000000004 */
[----:B------:R-:W-:Y:S01]  /*90c0*/  FMUL R39, R17, UR10 ;  /* 0x0000000a11277c20 */ /* 0x000fe20008400000 */
[----:B------:R-:W-:Y:S01]  /*90d0*/  FMUL R24, R14, UR10 ;  /* 0x0000000a0e187c20 */ /* 0x000fe20008400000 */
[----:B------:R-:W-:Y:S01]  /*90e0*/  IADD3 R18, P0, R47, R18, RZ ;  /* 0x000000122f127210 */ /* 0x000fe20007f1e0ff */
[----:B------:R-:W-:Y:S01]  /*90f0*/  FFMA R4, R55, R4, 0.1331529766321182251 ;  /* 0x3e08594137047423 */ /* 0x000fe20000000004 */
[----:B------:R-:W-:-:S02]  /*9100*/  FSETP.GE.AND P1, PT, |R42|, 0.60000002384185791016, PT ;  /* 0x3f19999a2a00780b */ /* 0x000fc40003f26200 */
[----:B------:R-:W-:Y:S01]  /*9110*/  IADD3.X R19, R54, R13, RZ, P0, !PT ;  /* 0x0000000d36137210 */ /* 0x000fe200007fe4ff */
[----:B------:R-:W-:Y:S01]  /*9120*/  FFMA R4, R55, R4, -0.33332768082618713379 ;  /* 0xbeaaa9ed37047423 */ /* 0x000fe20000000004 */
[----:B------:R-:W-:Y:S01]  /*9130*/  FSETP.GE.AND P0, PT, |R42|, 9.010913848876953125, PT ;  /* 0x41102cb42a00780b */ /* 0x000fe20003f06200 */
[----:B0-----:R-:W-:Y:S01]  /*9140*/  FFMA R38, R51, -2, R38 ;  /* 0xc000000033267823 */ /* 0x001fe20000000026 */
[----:B------:R-:W-:Y:S02]  /*9150*/  F2FP.SATFINITE.E4M3.F32.PACK_AB_MERGE_C R39, RZ, R39, RZ ;  /* 0x00000027ff27723e */ /* 0x000fe400048070ff */
[----:B------:R-:W-:Y:S01]  /*9160*/  F2FP.SATFINITE.E4M3.F32.PACK_AB_MERGE_C R24, RZ, R24, RZ ;  /* 0x00000018ff18723e */ /* 0x000fe200048070ff */
[----:B------:R-:W-:Y:S01]  /*9170*/  FFMA R55, R55, R4, RZ ;  /* 0x0000000437377223 */ /* 0x000fe200000000ff */
[----:B------:R-:W-:Y:S02]  /*9180*/  FSEL R13, R38, 1, !P0 ;  /* 0x3f800000260d7808 */ /* 0x000fe40004000000 */
[----:B------:R-:W-:Y:S01]  /*9190*/  PRMT R57, R24, 0x7604, R39 ;  /* 0x0000760418397816 */ /* 0x000fe20000000027 */
[----:B------:R-:W-:-:S02]  /*91a0*/  HADD2.F32 R59, -RZ, R59.H1_H1 ;  /* 0x3000003bff3b7230 */ /* 0x000fc40000004100 */
[----:B------:R-:W-:Y:S01]  /*91b0*/  FMUL R38, R5, 0.10703222453594207764 ;  /* 0x3ddb33b605267820 */ /* 0x000fe20000400000 */
[----:B------:R-:W-:Y:S01]  /*91c0*/  FFMA R11, R56, 0.5, R11 ;  /* 0x3f000000380b7823 */ /* 0x000fe2000000000b */
[--C-:B------:R-:W-:Y:S01]  /*91d0*/  LOP3.LUT R51, R13, 0x80000000, R42.reuse, 0xb8, !PT ;  /* 0x800000000d337812 */ /* 0x100fe200078eb82a */
[----:B------:R-:W-:Y:S01]  /*91e0*/  @!P1 FFMA R51, R42, R55, R42 ;  /* 0x000000372a339223 */ /* 0x000fe2000000002a */
[----:B------:R0:W-:Y:S01]  /*91f0*/  STG.E.U16 desc[UR8][R18.64], R57 ;  /* 0x0000003912007986 */ /* 0x0001e2000c101508 */
[----:B------:R-:W-:Y:S01]  /*9200*/  FFMA R55, R5, R38, 0.79788458347320556641 ;  /* 0x3f4c422a05377423 */ /* 0x000fe20000000026 */
[----:B------:R-:W-:Y:S01]  /*9210*/  FMUL R4, R11, R59 ;  /* 0x0000003b0b047220 */ /* 0x000fe20000400000 */
[-C--:B------:R-:W-:Y:S01]  /*9220*/  FFMA R38, R41, R52.reuse, 0.5 ;  /* 0x3f00000029267423 */ /* 0x080fe20000000034 */
[--C-:B------:R-:W-:Y:S02]  /*9230*/  HADD2.F32 R11, -RZ, R10.reuse.H0_H0 ;  /* 0x2000000aff0b7230 */ /* 0x100fe40000004100 */
[----:B------:R-:W-:Y:S01]  /*9240*/  FFMA R41, R51, R52, 0.5 ;  /* 0x3f00000033297423 */ /* 0x000fe20000000034 */
[----:B------:R-:W-:Y:S01]  /*9250*/  FFMA R42, -R23, R23, 1 ;  /* 0x3f800000172a7423 */ /* 0x000fe20000000117 */
[----:B------:R-:W-:-:S02]  /*9260*/  HADD2.F32 R51, -RZ, R10.H1_H1 ;  /* 0x3000000aff337230 */ /* 0x000fc40000004100 */
[----:B------:R-:W-:Y:S01]  /*9270*/  FFMA R10, -R27, R27, 1 ;  /* 0x3f8000001b0a7423 */ /* 0x000fe2000000011b */
[----:B0-----:R-:W-:Y:S01]  /*9280*/  FMUL R57, R8, 0.10703222453594207764 ;  /* 0x3ddb33b608397820 */ /* 0x001fe20000400000 */
[----:B------:R-:W-:-:S03]  /*9290*/  FMUL R13, R59, R48 ;  /* 0x000000303b0d7220 */ /* 0x000fc60000400000 */
[----:B------:R-:W-:Y:S01]  /*92a0*/  FFMA R57, R8, R57, 0.79788458347320556641 ;  /* 0x3f4c422a08397423 */ /* 0x000fe20000000039 */
[----:B------:R-:W-:Y:S01]  /*92b0*/  FMUL R55, R42, R55 ;  /* 0x000000372a377220 */ /* 0x000fe20000400000 */
[----:B------:R-:W-:Y:S01]  /*92c0*/  FMUL R40, R40, R11 ;  /* 0x0000000b28287220 */ /* 0x000fe20000400000 */
[----:B------:R-:W-:Y:S01]  /*92d0*/  FMUL R48, R5, 0.5 ;  /* 0x3f00000005307820 */ /* 0x000fe20000400000 */
[----:B------:R-:W-:Y:S01]  /*92e0*/  FMUL R52, R10, R57 ;  /* 0x000000390a347220 */ /* 0x000fe20000400000 */
[----:B------:R-:W-:Y:S01]  /*92f0*/  FMUL R11, R8, 0.5 ;  /* 0x3f000000080b7820 */ /* 0x000fe20000400000 */
[----:B------:R-:W-:Y:S01]  /*9300*/  FADD R23, R23, 1 ;  /* 0x3f80000017177421 */ /* 0x000fe20000000000 */
[----:B------:R-:W-:Y:S01]  /*9310*/  FMUL R48, R48, R55 ;  /* 0x0000003730307220 */ /* 0x000fe20000400000 */
[----:B------:R-:W-:Y:S01]  /*9320*/  FADD R27, R27, 1 ;  /* 0x3f8000001b1b7421 */ /* 0x000fe20000000000 */
[----:B------:R-:W-:Y:S02]  /*9330*/  FMUL R52, R11, R52 ;  /* 0x000000340b347220 */ /* 0x000fe40000400000 */
[----:B------:R-:W-:Y:S01]  /*9340*/  FFMA R55, R23, 0.5, R48 ;  /* 0x3f00000017377823 */ /* 0x000fe20000000030 */
[----:B------:R-:W-:-:S02]  /*9350*/  HADD2.F32 R23, -RZ, R22.H0_H0 ;  /* 0x20000016ff177230 */ /* 0x000fc40000004100 */
[----:B------:R-:W-:Y:S01]  /*9360*/  FFMA R52, R27, 0.5, R52 ;  /* 0x3f0000001b347823 */ /* 0x000fe20000000034 */
[----:B------:R-:W-:Y:S01]  /*9370*/  FMUL R32, R32, R51 ;  /* 0x0000003320207220 */ /* 0x000fe20000400000 */
[----:B------:R-:W-:Y:S01]  /*9380*/  HADD2.F32 R27, -RZ, R22.H1_H1 ;  /* 0x30000016ff1b7230 */ /* 0x000fe20000004100 */
[----:B------:R-:W-:Y:S01]  /*9390*/  IADD3 R10, P0, R18, UR12, RZ ;  /* 0x0000000c120a7c10 */ /* 0x000fe2000ff1e0ff */
[--C-:B------:R-:W-:Y:S02]  /*93a0*/  HADD2.F32 R48, -RZ, R61.reuse.H0_H0 ;  /* 0x2000003dff307230 */ /* 0x100fe40000004100 */
[----:B------:R-:W-:Y:S02]  /*93b0*/  HADD2.F32 R61, -RZ, R61.H1_H1 ;  /* 0x3000003dff3d7230 */ /* 0x000fe40000004100 */
[----:B------:R-:W-:Y:S01]  /*93c0*/  FMUL R51, R40, UR10 ;  /* 0x0000000a28337c20 */ /* 0x000fe20008400000 */
[----:B------:R-:W-:Y:S01]  /*93d0*/  FMUL R42, R32, UR10 ;  /* 0x0000000a202a7c20 */ /* 0x000fe20008400000 */
[----:B------:R-:W-:Y:S01]  /*93e0*/  FMUL R34, R34, R23 ;  /* 0x0000001722227220 */ /* 0x000fe20000400000 */
[----:B------:R-:W-:Y:S01]  /*93f0*/  IADD3.X R11, R19, UR13, RZ, P0, !PT ;  /* 0x0000000d130b7c10 */ /* 0x000fe200087fe4ff */
[----:B------:R-:W-:Y:S01]  /*9400*/  FMUL R23, R4, R27 ;  /* 0x0000001b04177220 */ /* 0x000fe20000400000 */
[----:B------:R-:W-:Y:S01]  /*9410*/  FMUL R22, R55, R48 ;  /* 0x0000003037167220 */ /* 0x000fe20000400000 */
[--C-:B------:R-:W-:Y:S01]  /*9420*/  HADD2.F32 R27, -RZ, R6.reuse.H0_H0 ;  /* 0x20000006ff1b7230 */ /* 0x100fe20000004100 */
[----:B------:R-:W-:Y:S01]  /*9430*/  IADD3 R58, P0, R18, UR4, RZ ;  /* 0x00000004123a7c10 */ /* 0x000fe2000ff1e0ff */
[----:B------:R-:W-:-:S02]  /*9440*/  HADD2.F32 R55, -RZ, R6.H1_H1 ;  /* 0x30000006ff377230 */ /* 0x000fc40000004100 */
[----:B------:R-:W-:Y:S01]  /*9450*/  FMUL R18, R52, R61 ;  /* 0x0000003d34127220 */ /* 0x000fe20000400000 */
[----:B------:R-:W-:Y:S01]  /*9460*/  F2FP.SATFINITE.E4M3.F32.PACK_AB_MERGE_C R51, RZ, R51, RZ ;  /* 0x00000033ff33723e */ /* 0x000fe200048070ff */
[----:B------:R-:W-:Y:S01]  /*9470*/  FMUL R4, R34, UR10 ;  /* 0x0000000a22047c20 */ /* 0x000fe20008400000 */
[----:B------:R-:W-:Y:S01]  /*9480*/  F2FP.SATFINITE.E4M3.F32.PACK_AB_MERGE_C R42, RZ, R42, RZ ;  /* 0x0000002aff2a723e */ /* 0x000fe200048070ff */
[----:B------:R-:W-:Y:S01]  /*9490*/  FMUL R22, R22, R27 ;  /* 0x0000001b16167220 */ /* 0x000fe20000400000 */
[----:B------:R-:W-:Y:S01]  /*94a0*/  FMUL R18, R18, R55 ;  /* 0x0000003712127220 */ /* 0x000fe20000400000 */
[----:B------:R-:W-:Y:S01]  /*94b0*/  FMUL R27, R23, UR10 ;  /* 0x0000000a171b7c20 */ /* 0x000fe20008400000 */
[----:B------:R-:W-:Y:S02]  /*94c0*/  PRMT R57, R42, 0x7604, R51 ;  /* 0x000076042a397816 */ /* 0x000fe40000000033 */
[----:B------:R-:W-:Y:S01]  /*94d0*/  F2FP.SATFINITE.E4M3.F32.PACK_AB_MERGE_C R6, RZ, R4, RZ ;  /* 0x00000004ff06723e */ /* 0x000fe200048070ff */
[----:B------:R-:W-:Y:S01]  /*94e0*/  FMUL R4, R22, UR10 ;  /* 0x0000000a16047c20 */ /* 0x000fe20008400000 */
[----:B------:R-:W-:Y:S01]  /*94f0*/  IADD3.X R59, R19, UR11, RZ, P0, !PT ;  /* 0x0000000b133b7c10 */ /* 0x000fe200087fe4ff */
[----:B------:R-:W-:Y:S01]  /*9500*/  FMUL R19, R18, UR10 ;  /* 0x0000000a12137c20 */ /* 0x000fe20008400000 */
[----:B------:R-:W-:Y:S01]  /*9510*/  IADD3 R56, P0, R10, UR4, RZ ;  /* 0x000000040a387c10 */ /* 0x000fe2000ff1e0ff */
[----:B------:R0:W-:Y:S01]  /*9520*/  STG.E.U16 desc[UR8][R10.64], R57 ;  /* 0x000000390a007986 */ /* 0x0001e2000c101508 */
[----:B------:R-:W-:Y:S01]  /*9530*/  F2FP.SATFINITE.E4M3.F32.PACK_AB_MERGE_C R27, RZ, R27, RZ ;  /* 0x0000001bff1b723e */ /* 0x000fe200048070ff */
[----:B------:R-:W-:Y:S01]  /*9540*/  FMUL R52, R9, UR10 ;  /* 0x0000000a09347c20 */ /* 0x000fe20008400000 */
[----:B------:R-:W-:-:S02]  /*9550*/  F2FP.SATFINITE.E4M3.F32.PACK_AB_MERGE_C R19, RZ, R19, RZ ;  /* 0x00000013ff13723e */ /* 0x000fc400048070ff */
[----:B------:R-:W-:Y:S02]  /*9560*/  PRMT R55, R27, 0x7604, R6 ;  /* 0x000076041b377816 */ /* 0x000fe40000000006 */
[----:B0-----:R-:W-:Y:S01]  /*9570*/  IADD3.X R57, R11, UR11, RZ, P0, !PT ;  /* 0x0000000b0b397c10 */ /* 0x001fe200087fe4ff */
[----:B------:R-:W-:Y:S01]  /*9580*/  FMUL R11, R25, UR10 ;  /* 0x0000000a190b7c20 */ /* 0x000fe20008400000 */
[----:B------:R-:W-:Y:S02]  /*9590*/  F2FP.SATFINITE.E4M3.F32.PACK_AB_MERGE_C R10, RZ, R4, RZ ;  /* 0x00000004ff0a723e */ /* 0x000fe400048070ff */
[----:B------:R-:W-:Y:S02]  /*95a0*/  IADD3 R46, P0, R47, R46, RZ ;  /* 0x0000002e2f2e7210 */ /* 0x000fe40007f1e0ff */
[----:B------:R-:W-:Y:S02]  /*95b0*/  PRMT R63, R19, 0x7604, R10 ;  /* 0x00007604133f7816 */ /* 0x000fe4000000000a */
[----:B------:R-:W-:-:S02]  /*95c0*/  IADD3.X R47, R54, R49, RZ, P0, !PT ;  /* 0x00000031362f7210 */ /* 0x000fc400007fe4ff */
[----:B------:R-:W-:Y:S02]  /*95d0*/  F2FP.SATFINITE.E4M3.F32.PACK_AB_MERGE_C R52, RZ, R52, RZ ;  /* 0x00000034ff34723e */ /* 0x000fe400048070ff */
[----:B------:R-:W-:Y:S02]  /*95e0*/  F2FP.SATFINITE.E4M3.F32.PACK_AB_MERGE_C R11, RZ, R11, RZ ;  /* 0x0000000bff0b723e */ /* 0x000fe400048070ff */
[----:B------:R-:W-:Y:S01]  /*95f0*/  IADD3 R4, P0, R46, UR12, RZ ;  /* 0x0000000c2e047c10 */ /* 0x000fe2000ff1e0ff */
[----:B------:R0:W-:Y:S04]  /*9600*/  STG.E.U16 desc[UR8][R58.64], R55 ;  /* 0x000000373a007986 */ /* 0x0001e8000c101508 */
[----:B------:R1:W-:Y:S01]  /*9610*/  STG.E.U16 desc[UR8][R56.64], R63 ;  /* 0x0000003f38007986 */ /* 0x0003e2000c101508 */
[----:B0-----:R-:W-:Y:S01]  /*9620*/  FMUL R55, R5, R38 ;  /* 0x0000002605377220 */ /* 0x001fe20000400000 */
[----:B------:R-:W-:-:S02]  /*9630*/  PRMT R59, R11, 0x7604, R52 ;  /* 0x000076040b3b7816 */ /* 0x000fc40000000034 */
[C---:B------:R-:W-:Y:S02]  /*9640*/  IADD3.X R5, R47.reuse, UR13, RZ, P0, !PT ;  /* 0x0000000d2f057c10 */ /* 0x040fe400087fe4ff */
[----:B-1----:R-:W-:Y:S01]  /*9650*/  IADD3 R56, P0, R46, UR4, RZ ;  /* 0x000000042e387c10 */ /* 0x002fe2000ff1e0ff */
[----:B------:R0:W-:Y:S03]  /*9660*/  STG.E.U16 desc[UR8][R46.64], R59 ;  /* 0x0000003b2e007986 */ /* 0x0001e6000c101508 */
[----:B------:R-:W-:Y:S02]  /*9670*/  IADD3.X R57, R47, UR11, RZ, P0, !PT ;  /* 0x0000000b2f397c10 */ /* 0x000fe400087fe4ff */
[----:B0-----:R-:W0:Y:S01]  /*9680*/  S2R R47, SR_TID.X ;  /* 0x00000000002f7919 */ /* 0x001e220000002100 */
[----:B------:R-:W-:Y:S02]  /*9690*/  IMAD R2, R2, UR6, RZ ;  /* 0x0000000602027c24 */ /* 0x000fe4000f8e02ff */
[----:B------:R-:W-:Y:S01]  /*96a0*/  FMUL R54, R31, UR10 ;  /* 0x0000000a1f367c20 */ /* 0x000fe20008400000 */
[----:B------:R-:W-:Y:S01]  /*96b0*/  FMUL R49, R30, UR10 ;  /* 0x0000000a1e317c20 */ /* 0x000fe20008400000 */
[----:B------:R-:W-:Y:S01]  /*96c0*/  FMUL R38, R8, R41 ;  /* 0x0000002908267220 */ /* 0x000fe20000400000 */
[----:B------:R-:W-:Y:S01]  /*96d0*/  FMUL R41, R7, UR10 ;  /* 0x0000000a07297c20 */ /* 0x000fe20008400000 */
[----:B------:R-:W-:Y:S01]  /*96e0*/  FMUL R8, R13, UR10 ;  /* 0x0000000a0d087c20 */ /* 0x000fe20008400000 */
[C---:B------:R-:W-:Y:S01]  /*96f0*/  IMAD R59, R3.reuse, UR7, R2 ;  /* 0x00000007033b7c24 */ /* 0x040fe2000f8e0202 */
[----:B------:R-:W-:Y:S01]  /*9700*/  F2FP.SATFINITE.E4M3.F32.PACK_AB_MERGE_C R54, RZ, R54, RZ ;  /* 0x00000036ff36723e */ /* 0x000fe200048070ff */
[----:B------:R-:W-:Y:S01]  /*9710*/  IMAD.WIDE.U32 R2, R3, UR6, RZ ;  /* 0x0000000603027c25 */ /* 0x000fe2000f8e00ff */
[----:B------:R-:W-:-:S02]  /*9720*/  F2FP.SATFINITE.E4M3.F32.PACK_AB_MERGE_C R49, RZ, R49, RZ ;  /* 0x00000031ff31723e */ /* 0x000fc400048070ff */
[----:B------:R-:W-:Y:S02]  /*9730*/  F2FP.SATFINITE.E4M3.F32.PACK_AB_MERGE_C R41, RZ, R41, RZ ;  /* 0x00000029ff29723e */ /* 0x000fe400048070ff */
[----:B------:R-:W-:Y:S01]  /*9740*/  F2FP.SATFINITE.E4M3.F32.PACK_AB_MERGE_C R8, RZ, R8, RZ ;  /* 0x00000008ff08723e */ /* 0x000fe200048070ff */
[----:B------:R-:W-:Y:S01]  /*9750*/  FMUL R48, R48, R55 ;  /* 0x0000003730307220 */ /* 0x000fe20000400000 */
[----:B------:R-:W-:Y:S01]  /*9760*/  PRMT R63, R49, 0x7604, R54 ;  /* 0x00007604313f7816 */ /* 0x000fe20000000036 */
[----:B------:R-:W-:Y:S01]  /*9770*/  FMUL R61, R61, R38 ;  /* 0x000000263d3d7220 */ /* 0x000fe20000400000 */
[----:B------:R-:W-:Y:S01]  /*9780*/  IADD3 R59, R3, R59, RZ ;  /* 0x0000003b033b7210 */ /* 0x000fe20007ffe0ff */
[----:B------:R-:W1:Y:S01]  /*9790*/  S2R R38, SR_CgaCtaId ;  /* 0x0000000000267919 */ /* 0x000e620000008800 */
[----:B------:R-:W-:Y:S02]  /*97a0*/  PRMT R55, R8, 0x7604, R41 ;  /* 0x0000760408377816 */ /* 0x000fe40000000029 */
[C---:B------:R-:W-:Y:S01]  /*97b0*/  SHF.L.U32 R3, R2.reuse, 0x1, RZ ;  /* 0x0000000102037819 */ /* 0x040fe200000006ff */
[----:B------:R-:W-:Y:S01]  /*97c0*/  STG.E.U16 desc[UR8][R4.64], R63 ;  /* 0x0000003f04007986 */ /* 0x000fe2000c101508 */
[----:B------:R-:W-:-:S02]  /*97d0*/  SHF.L.U64.HI R59, R2, 0x1, R59 ;  /* 0x00000001023b7819 */ /* 0x000fc4000001023b */
[C---:B------:R-:W-:Y:S01]  /*97e0*/  LEA R46, P0, R28.reuse, R3, 0x2 ;  /* 0x000000031c2e7211 */ /* 0x040fe200078010ff */
[----:B------:R2:W-:Y:S03]  /*97f0*/  STG.E.U16 desc[UR8][R56.64], R55 ;  /* 0x0000003738007986 */ /* 0x0005e6000c101508 */
[----:B------:R-:W-:Y:S01]  /*9800*/  LEA.HI.X R29, R28, R59, R29, 0x2, P0 ;  /* 0x0000003b1c1d7211 */ /* 0x000fe200000f141d */
[----:B------:R-:W-:Y:S01]  /*9810*/  FMUL R28, R61, UR10 ;  /* 0x0000000a3d1c7c20 */ /* 0x000fe20008400000 */
[----:B------:R-:W-:Y:S01]  /*9820*/  FMUL R3, R48, UR10 ;  /* 0x0000000a30037c20 */ /* 0x000fe20008400000 */
[----:B--2---:R-:W-:-:S04]  /*9830*/  FMNMX R55, R12, |R17|, !PT ;  /* 0x400000110c377209 */ /* 0x004fc80007800000 */
[----:B------:R-:W-:Y:S02]  /*9840*/  FMNMX R55, |R14|, R55, !PT ;  /* 0x000000370e377209 */ /* 0x000fe40007800200 */
[----:B0-----:R-:W-:Y:S02]  /*9850*/  SHF.R.U32.HI R14, RZ, 0x5, R47 ;  /* 0x00000005ff0e7819 */ /* 0x001fe4000001162f */
[----:B------:R-:W-:Y:S02]  /*9860*/  IADD3 R2, P0, R4, UR4, RZ ;  /* 0x0000000404027c10 */ /* 0x000fe4000ff1e0ff */
[----:B------:R-:W-:Y:S02]  /*9870*/  LOP3.LUT R62, R51, 0xffff, RZ, 0xc0, !PT ;  /* 0x0000ffff333e7812 */ /* 0x000fe400078ec0ff */
[----:B------:R-:W-:Y:S02]  /*9880*/  LOP3.LUT R10, R10, 0xffff, RZ, 0xc0, !PT ;  /* 0x0000ffff0a0a7812 */ /* 0x000fe400078ec0ff */
[----:B------:R-:W-:Y:S01]  /*9890*/  LOP3.LUT R6, R6, 0xff, RZ, 0xc0, !PT ;  /* 0x000000ff06067812 */ /* 0x000fe200078ec0ff */
[----:B------:R-:W-:Y:S01]  /*98a0*/  USHF.R.U64 UR12, UR6, 0x2, UR7 ;  /* 0x00000002060c7899 */ /* 0x000fe20008001207 */
[----:B------:R-:W-:Y:S01]  /*98b0*/  F2FP.SATFINITE.E4M3.F32.PACK_AB_MERGE_C R12, RZ, R28, RZ ;  /* 0x0000001cff0c723e */ /* 0x000fe200048070ff */
[----:B------:R-:W-:Y:S01]  /*98c0*/  USHF.R.U32.HI UR13, URZ, 0x2, UR7 ;  /* 0x000000023f0d7899 */ /* 0x000fe20008011607 */
[----:B------:R-:W-:Y:S01]  /*98d0*/  SHF.L.U32 R28, R14, 0x2, RZ ;  /* 0x000000020e1c7819 */ /* 0x000fe200000006ff */
[----:B------:R-:W-:Y:S01]  /*98e0*/  ULDC.64 UR4, c[0x0][0x228] ;  /* 0x00008a0000047ab9 */ /* 0x000fe20000000a00 */
[----:B------:R-:W-:-:S02]  /*98f0*/  F2FP.SATFINITE.E4M3.F32.PACK_AB_MERGE_C R17, RZ, R3, RZ ;  /* 0x00000003ff11723e */ /* 0x000fc400048070ff */
[----:B------:R-:W-:Y:S02]  /*9900*/  IADD3.X R3, R5, UR11, RZ, P0, !PT ;  /* 0x0000000b05037c10 */ /* 0x000fe400087fe4ff */
[----:B------:R-:W-:Y:S02]  /*9910*/  LOP3.LUT R5, R54, 0xffff, RZ, 0xc0, !PT ;  /* 0x0000ffff36057812 */ /* 0x000fe400078ec0ff */
[----:B------:R-:W-:Y:S02]  /*9920*/  IADD3 R54, -R28, R47, RZ ;  /* 0x0000002f1c367210 */ /* 0x000fe40007ffe1ff */
[----:B------:R-:W-:Y:S02]  /*9930*/  LOP3.LUT R56, R52, 0xff, RZ, 0xc0, !PT ;  /* 0x000000ff34387812 */ /* 0x000fe400078ec0ff */
[----:B------:R-:W-:Y:S02]  /*9940*/  LOP3.LUT R52, R47, 0x1f, RZ, 0xc0, !PT ;  /* 0x0000001f2f347812 */ /* 0x000fe400078ec0ff */
[----:B------:R-:W-:-:S02]  /*9950*/  SHF.R.U32.HI R63, RZ, 0x8, R47 ;  /* 0x00000008ff3f7819 */ /* 0x000fc4000001162f */
[C---:B------:R-:W-:Y:S02]  /*9960*/  LOP3.LUT R4, R54.reuse, 0x1f, RZ, 0xc0, !PT ;  /* 0x0000001f36047812 */ /* 0x040fe400078ec0ff */
[----:B------:R-:W-:Y:S02]  /*9970*/  IADD3 R54, R54, -0x1, RZ ;  /* 0xffffffff36367810 */ /* 0x000fe40007ffe0ff */
[----:B------:R-:W-:Y:S02]  /*9980*/  MOV R57, 0x400 ;  /* 0x0000040000397802 */ /* 0x000fe40000000f00 */
[----:B------:R-:W-:Y:S02]  /*9990*/  PRMT R59, R12, 0x7604, R17 ;  /* 0x000076040c3b7816 */ /* 0x000fe40000000011 */
[----:B------:R-:W-:Y:S02]  /*99a0*/  LEA R63, R63, R52, 0x5 ;  /* 0x000000343f3f7211 */ /* 0x000fe400078e28ff */
[----:B------:R-:W-:-:S02]  /*99b0*/  PRMT R56, R5, 0x7604, R56 ;  /* 0x0000760405387816 */ /* 0x000fc40000000038 */
[----:B------:R-:W-:Y:S02]  /*99c0*/  LOP3.LUT R54, R54, 0x1f, RZ, 0xc0, !PT ;  /* 0x0000001f36367812 */ /* 0x000fe400078ec0ff */
[----:B------:R-:W-:Y:S01]  /*99d0*/  IADD3 R5, R57, 0x20, RZ ;  /* 0x0000002039057810 */ /* 0x000fe20007ffe0ff */
[----:B------:R0:W-:Y:S01]  /*99e0*/  STG.E.U16 desc[UR8][R2.64], R59 ;  /* 0x0000003b02007986 */ /* 0x0001e2000c101508 */
[C---:B------:R-:W-:Y:S02]  /*99f0*/  IMAD R58, R63.reuse, 0x21, R4 ;  /* 0x000000213f3a7824 */ /* 0x040fe400078e0204 */
[----:B-1----:R-:W-:Y:S01]  /*9a00*/  LEA R5, R38, R5, 0x18 ;  /* 0x0000000526057211 */ /* 0x002fe200078ec0ff */
[----:B------:R-:W-:-:S03]  /*9a10*/  IMAD R60, R63, 0x21, R54 ;  /* 0x000000213f3c7824 */ /* 0x000fc600078e0236 */
[-C--:B------:R-:W-:Y:S02]  /*9a20*/  LEA R58, R58, R5.reuse, 0x2 ;  /* 0x000000053a3a7211 */ /* 0x080fe400078e10ff */
[----:B0-----:R-:W-:Y:S01]  /*9a30*/  LOP3.LUT R3, R39, 0xff, RZ, 0xc0, !PT ;  /* 0x000000ff27037812 */ /* 0x001fe200078ec0ff */
[C---:B------:R-:W-:Y:S01]  /*9a40*/  IMAD R2, R63.reuse, 0x21, R43 ;  /* 0x000000213f027824 */ /* 0x040fe200078e022b */
[-C--:B------:R-:W-:Y:S02]  /*9a50*/  LEA R60, R60, R5.reuse, 0x2 ;  /* 0x000000053c3c7211 */ /* 0x080fe400078e10ff */
[----:B------:R-:W-:Y:S01]  /*9a60*/  PRMT R3, R62, 0x7604, R3 ;  /* 0x000076043e037816 */ /* 0x000fe20000000003 */
[----:B------:R-:W-:Y:S01]  /*9a70*/  IMAD R64, R63, 0x21, R26 ;  /* 0x000000213f407824 */ /* 0x000fe200078e021a */
[----:B------:R-:W-:Y:S01]  /*9a80*/  LEA R59, R2, R5, 0x2 ;  /* 0x00000005023b7211 */ /* 0x000fe200078e10ff */
[----:B------:R-:W-:Y:S01]  /*9a90*/  STS [R58], R16 ;  /* 0x000000103a007388 */ /* 0x000fe20000000800 */
[----:B------:R-:W-:-:S02]  /*9aa0*/  SHF.L.U32 R10, R10, 0x18, RZ ;  /* 0x000000180a0a7819 */ /* 0x000fc400000006ff */
[----:B------:R-:W-:Y:S01]  /*9ab0*/  PRMT R3, R3, 0x5410, R6 ;  /* 0x0000541003037816 */ /* 0x000fe20000000006 */
[----:B------:R-:W-:Y:S01]  /*9ac0*/  STS [R60], R15 ;  /* 0x0000000f3c007388 */ /* 0x000fe20000000800 */
[----:B------:R-:W-:-:S03]  /*9ad0*/  LEA R39, R64, R5, 0x2 ;  /* 0x0000000540277211 */ /* 0x000fc600078e10ff */
[----:B------:R0:W-:Y:S02]  /*9ae0*/  STS [R59], R44 ;  /* 0x0000002c3b007388 */ /* 0x0001e40000000800 */
[----:B0-----:R-:W-:-:S05]  /*9af0*/  LOP3.LUT R44, R3, R10, RZ, 0xfc, !PT ;  /* 0x0000000a032c7212 */ /* 0x001fca00078efcff */
[----:B------:R-:W-:Y:S01]  /*9b00*/  STS [R39], R44 ;  /* 0x0000002c27007388 */ /* 0x000fe20000000800 */
[----:B------:R-:W-:-:S05]  /*9b10*/  LOP3.LUT R2, R28, 0x1c, RZ, 0xc0, !PT ;  /* 0x0000001c1c027812 */ /* 0x000fca00078ec0ff */
[----:B------:R-:W-:Y:S01]  /*9b20*/  IMAD R2, R63, 0x21, R2 ;  /* 0x000000213f027824 */ /* 0x000fe200078e0202 */
[----:B------:R-:W-:-:S04]  /*9b30*/  SHF.L.U32 R15, R14, 0x3, RZ ;  /* 0x000000030e0f7819 */ /* 0x000fc800000006ff */
[----:B------:R-:W-:Y:S01]  /*9b40*/  LEA R16, R2, R5, 0x2 ;  /* 0x0000000502107211 */ /* 0x000fe200078e10ff */
[----:B------:R-:W-:Y:S01]  /*9b50*/  BAR.SYNC.DEFER_BLOCKING 0x0 ;  /* 0x0000000000007b1d */ /* 0x000fe20000010000 */
[----:B------:R-:W-:Y:S02]  /*9b60*/  LOP3.LUT R15, R15, 0x38, RZ, 0xc0, !PT ;  /* 0x000000380f0f7812 */ /* 0x000fe400078ec0ff */
[----:B------:R-:W-:-:S03]  /*9b70*/  MOV R5, RZ ;  /* 0x000000ff00057202 */ /* 0x000fc60000000f00 */
[C---:B------:R-:W-:Y:S02]  /*9b80*/  IMAD R51, R15.reuse, UR13, RZ ;  /* 0x0000000d0f337c24 */ /* 0x040fe4000f8e02ff */
[----:B------:R-:W-:-:S05]  /*9b90*/  IMAD.WIDE.U32 R2, R15, UR12, R4 ;  /* 0x0000000c0f027c25 */ /* 0x000fca000f8e0004 */
[----:B------:R-:W-:Y:S01]  /*9ba0*/  IADD3 R5, R3, R51, RZ ;  /* 0x0000003303057210 */ /* 0x000fe20007ffe0ff */
[----:B------:R-:W0:Y:S03]  /*9bb0*/  LDS R10, [R16] ;  /* 0x00000000100a7984 */ /* 0x000e260000000800 */
[C---:B------:R-:W-:Y:S02]  /*9bc0*/  SHF.L.U64.HI R5, R2.reuse, 0x2, R5 ;  /* 0x0000000202057819 */ /* 0x040fe40000010205 */
[----:B------:R-:W-:Y:S02]  /*9bd0*/  SHF.L.U32 R6, R2, 0x2, RZ ;  /* 0x0000000202067819 */ /* 0x000fe400000006ff */
[----:B------:R-:W-:Y:S01]  /*9be0*/  LOP3.LUT R11, R11, 0xff, RZ, 0xc0, !PT ;  /* 0x000000ff0b0b7812 */ /* 0x000fe200078ec0ff */
[----:B------:R-:W-:Y:S01]  /*9bf0*/  USHF.L.U64.HI UR11, UR12, 0x1, UR13 ;  /* 0x000000010c0b7899 */ /* 0x000fe2000801020d */
[----:B------:R-:W-:Y:S01]  /*9c00*/  LOP3.LUT R2, R49, 0xffff, RZ, 0xc0, !PT ;  /* 0x0000ffff31027812 */ /* 0x000fe200078ec0ff */
[----:B------:R-:W-:Y:S03]  /*9c10*/  LDS R69, [R16+0xc] ;  /* 0x00000c0010457984 */ /* 0x000fe60000000800 */
[----:B------:R-:W-:-:S02]  /*9c20*/  PRMT R11, R2, 0x7604, R11 ;  /* 0x00007604020b7816 */ /* 0x000fc4000000000b */
[----:B------:R-:W-:-:S04]  /*9c30*/  LEA R2, P0, R46, UR4, 0x5 ;  /* 0x000000042e027c11 */ /* 0x000fc8000f8028ff */
[----:B------:R-:W-:Y:S02]  /*9c40*/  LEA.HI.X R3, R46, UR5, R29, 0x5, P0 ;  /* 0x000000052e037c11 */ /* 0x000fe400080f2c1d */
[----:B------:R-:W1:Y:S01]  /*9c50*/  LDS R29, [R16+0x4] ;  /* 0x00000400101d7984 */ /* 0x000e620000000800 */
[----:B------:R-:W-:Y:S01]  /*9c60*/  USHF.L.U32 UR5, UR12, 0x1, URZ ;  /* 0x000000010c057899 */ /* 0x000fe2000800063f */
[----:B------:R-:W-:Y:S02]  /*9c70*/  IADD3 R62, P0, R6, R2, RZ ;  /* 0x00000002063e7210 */ /* 0x000fe40007f1e0ff */
[----:B------:R-:W-:Y:S02]  /*9c80*/  MOV R65, UR11 ;  /* 0x0000000b00417c02 */ /* 0x000fe40008000f00 */
[----:B------:R-:W-:Y:S02]  /*9c90*/  LOP3.LUT R41, R41, 0xff, RZ, 0xc0, !PT ;  /* 0x000000ff29297812 */ /* 0x000fe400078ec0ff */
[----:B------:R-:W-:-:S02]  /*9ca0*/  MOV R64, UR5 ;  /* 0x0000000500407c02 */ /* 0x000fc40008000f00 */
[----:B------:R-:W-:Y:S02]  /*9cb0*/  LOP3.LUT R17, R17, 0xffff, RZ, 0xc0, !PT ;  /* 0x0000ffff11117812 */ /* 0x000fe400078ec0ff */
[----:B------:R-:W-:Y:S01]  /*9cc0*/  IADD3.X R63, R5, R3, RZ, P0, !PT ;  /* 0x00000003053f7210 */ /* 0x000fe200007fe4ff */
[----:B------:R-:W-:Y:S01]  /*9cd0*/  IMAD.WIDE.U32 R64, R15, UR12, R64 ;  /* 0x0000000c0f407c25 */ /* 0x000fe2000f8e0040 */
[----:B------:R-:W-:Y:S02]  /*9ce0*/  PRMT R56, R56, 0x5410, R41 ;  /* 0x0000541038387816 */ /* 0x000fe40000000029 */
[----:B------:R-:W-:Y:S02]  /*9cf0*/  LOP3.LUT R8, R8, 0xff, RZ, 0xc0, !PT ;  /* 0x000000ff08087812 */ /* 0x000fe400078ec0ff */
[----:B------:R-:W-:Y:S02]  /*9d00*/  SHF.L.U32 R17, R17, 0x18, RZ ;  /* 0x0000001811117819 */ /* 0x000fe400000006ff */
[----:B------:R-:W-:Y:S01]  /*9d10*/  LOP3.LUT R12, R12, 0xffff, RZ, 0xc0, !PT ;  /* 0x0000ffff0c0c7812 */ /* 0x000fe200078ec0ff */
[----:B0-----:R0:W-:Y:S01]  /*9d20*/  STG.E desc[UR8][R62.64], R10 ;  /* 0x0000000a3e007986 */ /* 0x0011e2000c101908 */
[----:B------:R-:W-:-:S02]  /*9d30*/  LOP3.LUT R56, R56, R17, RZ, 0xfc, !PT ;  /* 0x0000001138387212 */ /* 0x000fc400078efcff */
[----:B------:R-:W-:Y:S02]  /*9d40*/  SHF.L.U32 R41, R12, 0x18, RZ ;  /* 0x000000180c297819 */ /* 0x000fe400000006ff */
[----:B------:R-:W-:Y:S02]  /*9d50*/  LOP3.LUT R24, R24, 0xff, RZ, 0xc0, !PT ;  /* 0x000000ff18187812 */ /* 0x000fe400078ec0ff */
[----:B------:R-:W-:Y:S02]  /*9d60*/  LOP3.LUT R17, R42, 0xffff, RZ, 0xc0, !PT ;  /* 0x0000ffff2a117812 */ /* 0x000fe400078ec0ff */
[----:B0-----:R-:W-:Y:S02]  /*9d70*/  PRMT R10, R11, 0x5410, R8 ;  /* 0x000054100b0a7816 */ /* 0x001fe40000000008 */
[----:B------:R-:W-:Y:S02]  /*9d80*/  IADD3 R8, R51, R65, RZ ;  /* 0x0000004133087210 */ /* 0x000fe40007ffe0ff */
[----:B------:R-:W-:Y:S01]  /*9d90*/  IADD3 R11, P0, R54, R64, RZ ;  /* 0x00000040360b7210 */ /* 0x000fe20007f1e0ff */
[----:B------:R-:W0:Y:S01]  /*9da0*/  LDS R65, [R16+0x8] ;  /* 0x0000080010417984 */ /* 0x000e220000000800 */
[----:B------:R-:W-:-:S02]  /*9db0*/  LOP3.LUT R12, R10, R41, RZ, 0xfc, !PT ;  /* 0x000000290a0c7212 */ /* 0x000fc400078efcff */
[----:B------:R-:W-:Y:S02]  /*9dc0*/  PRMT R24, R17, 0x7604, R24 ;  /* 0x0000760411187816 */ /* 0x000fe40000000018 */
[----:B------:R-:W-:Y:S02]  /*9dd0*/  IADD3.X R10, RZ, R8, RZ, P0, !PT ;  /* 0x00000008ff0a7210 */ /* 0x000fe400007fe4ff */
[----:B------:R-:W-:Y:S02]  /*9de0*/  SHF.L.U32 R17, R11, 0x2, RZ ;  /* 0x000000020b117819 */ /* 0x000fe400000006ff */
[----:B------:R-:W-:Y:S02]  /*9df0*/  LOP3.LUT R19, R19, 0xffff, RZ, 0xc0, !PT ;  /* 0x0000ffff13137812 */ /* 0x000fe400078ec0ff */
[----:B------:R-:W-:Y:S02]  /*9e00*/  LOP3.LUT R27, R27, 0xff, RZ, 0xc0, !PT ;  /* 0x000000ff1b1b7812 */ /* 0x000fe400078ec0ff */
[----:B------:R-:W-:-:S02]  /*9e10*/  SHF.L.U64.HI R41, R11, 0x2, R10 ;  /* 0x000000020b297819 */ /* 0x000fc4000001020a */
[----:B------:R-:W-:Y:S02]  /*9e20*/  IADD3 R10, P0, R17, R2, RZ ;  /* 0x00000002110a7210 */ /* 0x000fe40007f1e0ff */
[----:B------:R-:W-:Y:S02]  /*9e30*/  SHF.L.U32 R19, R19, 0x18, RZ ;  /* 0x0000001813137819 */ /* 0x000fe400000006ff */
[----:B------:R-:W-:Y:S02]  /*9e40*/  PRMT R24, R24, 0x5410, R27 ;  /* 0x0000541018187816 */ /* 0x000fe4000000001b */
[----:B------:R-:W-:Y:S02]  /*9e50*/  IADD3 R64, P1, R64, UR5, RZ ;  /* 0x0000000540407c10 */ /* 0x000fe4000ff3e0ff */
[----:B------:R-:W-:Y:S02]  /*9e60*/  IADD3.X R11, R41, R3, RZ, P0, !PT ;  /* 0x00000003290b7210 */ /* 0x000fe400007fe4ff */
[----:B------:R-:W-:-:S02]  /*9e70*/  LOP3.LUT R24, R24, R19, RZ, 0xfc, !PT ;  /* 0x0000001318187212 */ /* 0x000fc400078efcff */
[----:B------:R-:W-:Y:S02]  /*9e80*/  IADD3.X R8, R8, UR11, RZ, P1, !PT ;  /* 0x0000000b08087c10 */ /* 0x000fe40008ffe4ff */
[----:B------:R-:W-:Y:S01]  /*9e90*/  IADD3 R19, P0, R43, R64, RZ ;  /* 0x000000402b137210 */ /* 0x000fe20007f1e0ff */
[----:B-1----:R1:W-:Y:S03]  /*9ea0*/  STG.E desc[UR8][R10.64], R29 ;  /* 0x0000001d0a007986 */ /* 0x0023e6000c101908 */
[----:B------:R-:W-:Y:S02]  /*9eb0*/  IADD3.X R42, RZ, R8, RZ, P0, !PT ;  /* 0x00000008ff2a7210 */ /* 0x000fe400007fe4ff */
[C---:B------:R-:W-:Y:S02]  /*9ec0*/  SHF.L.U32 R27, R19.reuse, 0x2, RZ ;  /* 0x00000002131b7819 */ /* 0x040fe400000006ff */
[----:B------:R-:W-:-:S02]  /*9ed0*/  SHF.L.U64.HI R19, R19, 0x2, R42 ;  /* 0x0000000213137819 */ /* 0x000fc4000001022a */
[----:B-1----:R-:W-:-:S04]  /*9ee0*/  IADD3 R10, P0, R27, R2, RZ ;  /* 0x000000021b0a7210 */ /* 0x002fc80007f1e0ff */
[----:B------:R-:W-:Y:S02]  /*9ef0*/  IADD3.X R11, R19, R3, RZ, P0, !PT ;  /* 0x00000003130b7210 */ /* 0x000fe400007fe4ff */
[----:B------:R-:W-:-:S04]  /*9f00*/  IADD3 R49, P0, P1, R26, UR5, R64 ;  /* 0x000000051a317c10 */ /* 0x000fc8000f91e040 */
[----:B------:R-:W-:Y:S02]  /*9f10*/  IADD3.X R8, RZ, UR11, R8, P0, P1 ;  /* 0x0000000bff087c10 */ /* 0x000fe400087e2408 */
[C---:B------:R-:W-:Y:S02]  /*9f20*/  SHF.L.U32 R29, R49.reuse, 0x2, RZ ;  /* 0x00000002311d7819 */ /* 0x040fe400000006ff */
[----:B------:R-:W-:Y:S02]  /*9f30*/  SHF.L.U64.HI R49, R49, 0x2, R8 ;  /* 0x0000000231317819 */ /* 0x000fe40000010208 */
[----:B------:R-:W-:-:S04]  /*9f40*/  IADD3 R62, P0, R29, R2, RZ ;  /* 0x000000021d3e7210 */ /* 0x000fc80007f1e0ff */
[----:B------:R-:W-:Y:S01]  /*9f50*/  IADD3.X R63, R49, R3, RZ, P0, !PT ;  /* 0x00000003313f7210 */ /* 0x000fe200007fe4ff */
[----:B0-----:R0:W-:Y:S04]  /*9f60*/  STG.E desc[UR8][R10.64], R65 ;  /* 0x000000410a007986 */ /* 0x0011e8000c101908 */
[----:B------:R1:W-:Y:S01]  /*9f70*/  STG.E desc[UR8][R62.64], R69 ;  /* 0x000000453e007986 */ /* 0x0003e2000c101908 */
[----:B------:R-:W-:Y:S06]  /*9f80*/  BAR.SYNC.DEFER_BLOCKING 0x0 ;  /* 0x0000000000007b1d */ /* 0x000fec0000010000 */
[----:B------:R-:W-:Y:S04]  /*9f90*/  STS [R58], R50 ;  /* 0x000000323a007388 */ /* 0x000fe80000000800 */
[----:B------:R-:W-:Y:S04]  /*9fa0*/  STS [R60], R36 ;  /* 0x000000243c007388 */ /* 0x000fe80000000800 */
[----:B------:R-:W-:Y:S04]  /*9fb0*/  STS [R59], R20 ;  /* 0x000000143b007388 */ /* 0x000fe80000000800 */
[----:B------:R-:W-:Y:S01]  /*9fc0*/  STS [R39], R56 ;  /* 0x0000003827007388 */ /* 0x000fe20000000800 */
[----:B------:R-:W-:Y:S01]  /*9fd0*/  BAR.SYNC.DEFER_BLOCKING 0x0 ;  /* 0x0000000000007b1d */ /* 0x000fe20000010000 */
[----:B0-----:R-:W-:Y:S01]  /*9fe0*/  MOV R11, UR6 ;  /* 0x00000006000b7c02 */ /* 0x001fe20008000f00 */
[----:B------:R-:W-:-:S04]  /*9ff0*/  UIMAD UR4, UR7, UR16, URZ ;  /* 0x00000010070472a4 */ /* 0x000fc8000f8e023f */
[----:B------:R-:W0:Y:S04]  /*a000*/  LDS R73, [R16] ;  /* 0x0000000010497984 */ /* 0x000e280000000800 */
[----:B------:R-:W2:Y:S04]  /*a010*/  LDS R67, [R16+0x4] ;  /* 0x0000040010437984 */ /* 0x000ea80000000800 */
[----:B------:R-:W3:Y:S04]  /*a020*/  LDS R42, [R16+0x8] ;  /* 0x00000800102a7984 */ /* 0x000ee80000000800 */
[----:B------:R-:W4:Y:S01]  /*a030*/  LDS R8, [R16+0xc] ;  /* 0x00000c0010087984 */ /* 0x000f220000000800 */
[----:B------:R-:W-:Y:S01]  /*a040*/  IMAD.WIDE.U32 R10, R11, UR16, R2 ;  /* 0x000000100b0a7c25 */ /* 0x000fe2000f8e0002 */
[----:B------:R-:W-:-:S02]  /*a050*/  UIMAD UR4, UR17, UR6, UR4 ;  /* 0x00000006110472a4 */ /* 0x000fc4000f8e0204 */
[----:B-1----:R-:W-:-:S04]  /*a060*/  IADD3 R62, P0, R6, R10, RZ ;  /* 0x0000000a063e7210 */ /* 0x002fc80007f1e0ff */
[----:B------:R-:W-:Y:S02]  /*a070*/  IADD3 R6, R11, UR4, RZ ;  /* 0x000000040b067c10 */ /* 0x000fe4000fffe0ff */
[----:B------:R-:W-:Y:S02]  /*a080*/  IADD3 R68, P1, R27, R10, RZ ;  /* 0x0000000a1b447210 */ /* 0x000fe40007f3e0ff */
[----:B------:R-:W-:Y:S02]  /*a090*/  IADD3.X R63, R5, R6, RZ, P0, !PT ;  /* 0x00000006053f7210 */ /* 0x000fe400007fe4ff */
[-C--:B------:R-:W-:Y:S02]  /*a0a0*/  IADD3 R64, P0, R17, R10.reuse, RZ ;  /* 0x0000000a11407210 */ /* 0x080fe40007f1e0ff */
[----:B------:R-:W-:Y:S02]  /*a0b0*/  IADD3 R70, P2, R29, R10, RZ ;  /* 0x0000000a1d467210 */ /* 0x000fe40007f5e0ff */
[----:B------:R-:W-:-:S02]  /*a0c0*/  IADD3.X R65, R41, R6, RZ, P0, !PT ;  /* 0x0000000629417210 */ /* 0x000fc400007fe4ff */
[-C--:B------:R-:W-:Y:S02]  /*a0d0*/  IADD3.X R69, R19, R6.reuse, RZ, P1, !PT ;  /* 0x0000000613457210 */ /* 0x080fe40000ffe4ff */
[----:B------:R-:W-:Y:S01]  /*a0e0*/  IADD3.X R71, R49, R6, RZ, P2, !PT ;  /* 0x0000000631477210 */ /* 0x000fe200017fe4ff */
[----:B0-----:R0:W-:Y:S04]  /*a0f0*/  STG.E desc[UR8][R62.64], R73 ;  /* 0x000000493e007986 */ /* 0x0011e8000c101908 */
[----:B--2---:R-:W-:Y:S04]  /*a100*/  STG.E desc[UR8][R64.64], R67 ;  /* 0x0000004340007986 */ /* 0x004fe8000c101908 */
[----:B---3--:R-:W-:Y:S04]  /*a110*/  STG.E desc[UR8][R68.64], R42 ;  /* 0x0000002a44007986 */ /* 0x008fe8000c101908 */
[----:B----4-:R-:W-:Y:S01]  /*a120*/  STG.E desc[UR8][R70.64], R8 ;  /* 0x0000000846007986 */ /* 0x010fe2000c101908 */
[----:B------:R-:W-:Y:S06]  /*a130*/  BAR.SYNC.DEFER_BLOCKING 0x0 ;  /* 0x0000000000007b1d */ /* 0x000fec0000010000 */
[----:B------:R-:W-:Y:S04]  /*a140*/  STS [R58], R35 ;  /* 0x000000233a007388 */ /* 0x000fe80000000800 */
[----:B------:R1:W-:Y:S04]  /*a150*/  STS [R60], R53 ;  /* 0x000000353c007388 */ /* 0x0003e80000000800 */
[----:B------:R2:W-:Y:S04]  /*a160*/  STS [R59], R21 ;  /* 0x000000153b007388 */ /* 0x0005e80000000800 */
[----:B------:R-:W-:Y:S01]  /*a170*/  STS [R39], R24 ;  /* 0x0000001827007388 */ /* 0x000fe20000000800 */
[----:B------:R-:W-:Y:S01]  /*a180*/  BAR.SYNC.DEFER_BLOCKING 0x0 ;  /* 0x0000000000007b1d */ /* 0x000fe20000010000 */
[----:B0-----:R-:W-:-:S02]  /*a190*/  MOV R62, UR12 ;  /* 0x0000000c003e7c02 */ /* 0x001fc40008000f00 */
[----:B------:R-:W-:-:S03]  /*a1a0*/  MOV R63, UR13 ;  /* 0x0000000d003f7c02 */ /* 0x000fc60008000f00 */
[----:B------:R-:W-:-:S03]  /*a1b0*/  IMAD.WIDE.U32 R62, R15, UR12, R62 ;  /* 0x0000000c0f3e7c25 */ /* 0x000fc6000f8e003e */
[----:B-1----:R-:W-:Y:S01]  /*a1c0*/  IADD3 R53, P3, R62, UR5, RZ ;  /* 0x000000053e357c10 */ /* 0x002fe2000ff7e0ff */
[----:B------:R-:W0:Y:S04]  /*a1d0*/  LDS R11, [R16] ;  /* 0x00000000100b7984 */ /* 0x000e280000000800 */
[----:B------:R-:W1:Y:S04]  /*a1e0*/  LDS R17, [R16+0x4] ;  /* 0x0000040010117984 */ /* 0x000e680000000800 */
[----:B------:R-:W3:Y:S04]  /*a1f0*/  LDS R19, [R16+0x8] ;  /* 0x0000080010137984 */ /* 0x000ee80000000800 */
[----:B------:R-:W4:Y:S01]  /*a200*/  LDS R15, [R16+0xc] ;  /* 0x00000c00100f7984 */ /* 0x000f220000000800 */
[----:B------:R-:W-:-:S02]  /*a210*/  IADD3 R51, R51, R63, RZ ;  /* 0x0000003f33337210 */ /* 0x000fc40007ffe0ff */
[----:B------:R-:W-:Y:S02]  /*a220*/  IADD3 R63, P2, R4, R62, RZ ;  /* 0x0000003e043f7210 */ /* 0x000fe40007f5e0ff */
[----:B------:R-:W-:Y:S02]  /*a230*/  IADD3 R29, P0, R53, UR5, RZ ;  /* 0x00000005351d7c10 */ /* 0x000fe4000ff1e0ff */
[----:B------:R-:W-:Y:S02]  /*a240*/  IADD3.X R8, R51, UR11, RZ, P3, !PT ;  /* 0x0000000b33087c10 */ /* 0x000fe40009ffe4ff */
[----:B------:R-:W-:Y:S02]  /*a250*/  IADD3.X R4, RZ, R51, RZ, P2, !PT ;  /* 0x00000033ff047210 */ /* 0x000fe400017fe4ff */
[----:B------:R-:W-:Y:S02]  /*a260*/  IADD3 R53, P1, R54, R53, RZ ;  /* 0x0000003536357210 */ /* 0x000fe40007f3e0ff */
[----:B------:R-:W-:-:S02]  /*a270*/  IADD3 R51, P2, R43, R29, RZ ;  /* 0x0000001d2b337210 */ /* 0x000fc40007f5e0ff */
[----:B------:R-:W-:Y:S02]  /*a280*/  IADD3.X R5, R8, UR11, RZ, P0, !PT ;  /* 0x0000000b08057c10 */ /* 0x000fe400087fe4ff */
[C---:B------:R-:W-:Y:S02]  /*a290*/  SHF.L.U64.HI R35, R63.reuse, 0x2, R4 ;  /* 0x000000023f237819 */ /* 0x040fe40000010204 */
[----:B------:R-:W-:Y:S02]  /*a2a0*/  IADD3.X R8, RZ, R8, RZ, P1, !PT ;  /* 0x00000008ff087210 */ /* 0x000fe40000ffe4ff */
[----:B------:R-:W-:Y:S02]  /*a2b0*/  SHF.L.U32 R63, R63, 0x2, RZ ;  /* 0x000000023f3f7819 */ /* 0x000fe400000006ff */
[----:B------:R-:W-:Y:S02]  /*a2c0*/  IADD3.X R4, RZ, R5, RZ, P2, !PT ;  /* 0x00000005ff047210 */ /* 0x000fe400017fe4ff */
[----:B------:R-:W-:Y:S01]  /*a2d0*/  IADD3 R29, P3, P4, R26, UR5, R29 ;  /* 0x000000051a1d7c10 */ /* 0x000fe2000fc7e01d */
[----:B------:R-:W-:Y:S01]  /*a2e0*/  ULDC.64 UR4, c[0x0][0x238] ;  /* 0x00008e0000047ab9 */ /* 0x000fe20000000a00 */
[----:B------:R-:W-:-:S02]  /*a2f0*/  SHF.L.U64.HI R43, R53, 0x2, R8 ;  /* 0x00000002352b7819 */ /* 0x000fc40000010208 */
[----:B------:R-:W-:Y:S02]  /*a300*/  IADD3 R26, P0, R63, R2, RZ ;  /* 0x000000023f1a7210 */ /* 0x000fe40007f1e0ff */
[----:B------:R-:W-:Y:S02]  /*a310*/  SHF.L.U64.HI R41, R51, 0x2, R4 ;  /* 0x0000000233297819 */ /* 0x000fe40000010204 */
[----:B------:R-:W-:Y:S02]  /*a320*/  SHF.L.U32 R53, R53, 0x2, RZ ;  /* 0x0000000235357819 */ /* 0x000fe400000006ff */
[----:B------:R-:W-:Y:S02]  /*a330*/  IADD3.X R4, RZ, UR11, R5, P3, P4 ;  /* 0x0000000bff047c10 */ /* 0x000fe40009fe8405 */
[----:B------:R-:W-:Y:S02]  /*a340*/  SHF.L.U32 R51, R51, 0x2, RZ ;  /* 0x0000000233337819 */ /* 0x000fe400000006ff */
[----:B------:R-:W-:-:S02]  /*a350*/  SHF.L.U32 R49, R29, 0x2, RZ ;  /* 0x000000021d317819 */ /* 0x000fc400000006ff */
[-C--:B------:R-:W-:Y:S02]  /*a360*/  IADD3.X R27, R35, R3.reuse, RZ, P0, !PT ;  /* 0x00000003231b7210 */ /* 0x080fe400007fe4ff */
[-C--:B------:R-:W-:Y:S02]  /*a370*/  IADD3 R20, P0, R53, R2.reuse, RZ ;  /* 0x0000000235147210 */ /* 0x080fe40007f1e0ff */
[----:B------:R-:W-:Y:S02]  /*a380*/  SHF.L.U64.HI R29, R29, 0x2, R4 ;  /* 0x000000021d1d7819 */ /* 0x000fe40000010204 */
[-C--:B------:R-:W-:Y:S02]  /*a390*/  IADD3 R4, P1, R51, R2.reuse, RZ ;  /* 0x0000000233047210 */ /* 0x080fe40007f3e0ff */
[----:B------:R-:W-:Y:S02]  /*a3a0*/  IADD3 R2, P2, R49, R2, RZ ;  /* 0x0000000231027210 */ /* 0x000fe40007f5e0ff */
[----:B--2---:R-:W-:-:S02]  /*a3b0*/  IADD3.X R21, R43, R3, RZ, P0, !PT ;  /* 0x000000032b157210 */ /* 0x004fc400007fe4ff */
[-C--:B------:R-:W-:Y:S02]  /*a3c0*/  IADD3.X R5, R41, R3.reuse, RZ, P1, !PT ;  /* 0x0000000329057210 */ /* 0x080fe40000ffe4ff */
[----:B------:R-:W-:Y:S01]  /*a3d0*/  IADD3.X R3, R29, R3, RZ, P2, !PT ;  /* 0x000000031d037210 */ /* 0x000fe200017fe4ff */
[----:B0-----:R-:W-:Y:S04]  /*a3e0*/  STG.E desc[UR8][R26.64], R11 ;  /* 0x0000000b1a007986 */ /* 0x001fe8000c101908 */
[----:B-1----:R-:W-:Y:S04]  /*a3f0*/  STG.E desc[UR8][R20.64], R17 ;  /* 0x0000001114007986 */ /* 0x002fe8000c101908 */
[----:B---3--:R-:W-:Y:S04]  /*a400*/  STG.E desc[UR8][R4.64], R19 ;  /* 0x0000001304007986 */ /* 0x008fe8000c101908 */
[----:B----4-:R0:W-:Y:S01]  /*a410*/  STG.E desc[UR8][R2.64], R15 ;  /* 0x0000000f02007986 */ /* 0x0101e2000c101908 */
        /* <DEDUP_REMOVED lines=23> */
[-C--:B------:R-:W-:Y:S02]  /*a590*/  IADD3 R4, P1, R53, R10.reuse, RZ ;  /* 0x0000000a35047210 */ /* 0x080fe40007f3e0ff */
[----:B------:R-:W-:Y:S02]  /*a5a0*/  ISETP.NE.AND.EX P0, PT, RZ, UR5, PT, P0 ;  /* 0x00000005ff007c0c */ /* 0x000fe4000bf05300 */
[-C--:B------:R-:W-:Y:S02]  /*a5b0*/  IADD3 R8, P2, R51, R10.reuse, RZ ;  /* 0x0000000a33087210 */ /* 0x080fe40007f5e0ff */
[----:B------:R-:W-:Y:S02]  /*a5c0*/  IADD3 R10, P3, R49, R10, RZ ;  /* 0x0000000a310a7210 */ /* 0x000fe40007f7e0ff */
[----:B------:R-:W-:-:S02]  /*a5d0*/  FMNMX R30, |R7|, R30, !PT ;  /* 0x0000001e071e7209 */ /* 0x000fc40007800200 */
[-C--:B------:R-:W-:Y:S02]  /*a5e0*/  IADD3.X R5, R43, R6.reuse, RZ, P1, !PT ;  /* 0x000000062b057210 */ /* 0x080fe40000ffe4ff */
[-C--:B------:R-:W-:Y:S02]  /*a5f0*/  IADD3.X R9, R41, R6.reuse, RZ, P2, !PT ;  /* 0x0000000629097210 */ /* 0x080fe400017fe4ff */
[----:B------:R-:W-:Y:S01]  /*a600*/  IADD3.X R11, R29, R6, RZ, P3, !PT ;  /* 0x000000061d0b7210 */ /* 0x000fe20001ffe4ff */
[----:B-1----:R0:W-:Y:S01]  /*a610*/  STG.E desc[UR8][R2.64], R27 ;  /* 0x0000001b02007986 */ /* 0x0021e2000c101908 */
[----:B------:R-:W-:-:S03]  /*a620*/  FMNMX R13, |R13|, R30, !PT ;  /* 0x0000001e0d0d7209 */ /* 0x000fc60007800200 */
        /* <DEDUP_REMOVED lines=10> */
[----:B------:R-:W-:-:S11]  /*a6d0*/  MOV R9, RZ ;  /* 0x000000ff00097202 */ /* 0x000fd60000000f00 */
[----:B------:R-:W-:-:S04]  /*a6e0*/  @!P0 LEA R7, R38, R57, 0x18 ;  /* 0x0000003926078211 */ /* 0x000fc800078ec0ff */
[----:B------:R-:W-:Y:S02]  /*a6f0*/  @!P0 IADD3 R7, R28, R7, RZ ;  /* 0x000000071c078210 */ /* 0x000fe40007ffe0ff */
        /* <DEDUP_REMOVED lines=25> */
.L_x_11689:
[----:B-1----:R-:W-:-:S07]  /*a890*/  FMNMX R9, R4, R9, !PT ;  /* 0x0000000904097209 */ /* 0x002fce0007800000 */
.L_x_11681:
[----:B------:R-:W-:Y:S05]  /*a8a0*/  BSYNC B0 ;  /* 0x0000000000007941 */ /* 0x000fea0003800000 */
.L_x_11680:
[----:B------:R-:W-:Y:S01]  /*a8b0*/  ISETP.NE.AND P0, PT, R47, RZ, PT ;  /* 0x000000ff2f00720c */ /* 0x000fe20003f05270 */
[----:B------:R-:W-:-:S12]  /*a8c0*/  BSSY B0, `(.L_x_11679) ;  /* 0x0000004000007945 */ /* 0x000fd80003800000 */
[----:B------:R-:W-:Y:S05]  /*a8d0*/  @P0 BRA `(.L_x_11683) ;  /* 0x0000000000080947 */ /* 0x000fea0003800000 */
[----:B------:R-:W1:Y:S02]  /*a8e0*/  LDC.64 R2, c[0x0][0x238] ;  /* 0x00008e00ff027b82 */ /* 0x000e640000000a00 */
[----:B-1----:R1:W-:Y:S02]  /*a8f0*/  REDG.E.MAX.S32.STRONG.GPU desc[UR8][R2.64], R9 ;  /* 0x000000090200798e */ /* 0x0023e4000d10e388 */
.L_x_11683:
[----:B------:R-:W-:Y:S05]  /*a900*/  BSYNC B0 ;  /* 0x0000000000007941 */ /* 0x000fea0003800000 */
.L_x_11679:
        /* <DEDUP_REMOVED lines=12> */
[----:B01----:R-:W-:Y:S05]  /*a9d0*/  CALL.REL.NOINC `($__internal_263_$__cuda_sm20_rcp_rn_f32_slowpath) ;  /* 0x0000000400887944 */ /* 0x003fea0003c00000 */
[----:B------:R-:W-:Y:S05]  /*a9e0*/  BRA `(.L_x_11685) ;  /* 0x0000000000147947 */ /* 0x000fea0003800000 */
.L_x_11684:
[----:B0-----:R-:W0:Y:S01]  /*a9f0*/  MUFU.RCP R5, UR10 ;  /* 0x0000000a00057d08 */ /* 0x001e220008001000 */
[----:B------:R-:W-:-:S05]  /*aa00*/  MOV R0, UR10 ;  /* 0x0000000a00007c02 */ /* 0x000fca0008000f00 */
[----:B0-----:R-:W-:-:S04]  /*aa10*/  FFMA R0, R5, R0, -1 ;  /* 0xbf80000005007423 */ /* 0x001fc80000000000 */
[----:B------:R-:W-:-:S04]  /*aa20*/  FADD.FTZ R0, -R0, -RZ ;  /* 0x800000ff00007221 */ /* 0x000fc80000010100 */
[----:B------:R-:W-:-:S07]  /*aa30*/  FFMA R5, R5, R0, R5 ;  /* 0x0000000005057223 */ /* 0x000fce0000000005 */
.L_x_11685:
[----:B-1----:R-:W0:Y:S02]  /*aa40*/  LDC.64 R2, c[0x0][0x240] ;  /* 0x00009000ff027b82 */ /* 0x002e240000000a00 */
[----:B0-----:R-:W-:Y:S01]  /*aa50*/  STG.E desc[UR8][R2.64], R5 ;  /* 0x0000000502007986 */ /* 0x001fe2000c101908 */
[----:B------:R-:W-:Y:S05]  /*aa60*/  EXIT ;  /* 0x000000000000794d */ /* 0x000fea0003800000 */
.L_x_11682:
[----:B------:R-:W-:Y:S02]  /*aa70*/  MOV R6, 0x4 ;  /* 0x0000000400067802 */ /* 0x000fe40000000f00 */
[----:B------:R-:W-:Y:S02]  /*aa80*/  MOV R7, 0x1f ;  /* 0x0000001f00077802 */ /* 0x000fe40000000f00 */
[----:B------:R-:W-:-:S07]  /*aa90*/  MOV R5, 0xffffffff ;  /* 0xffffffff00057802 */ /* 0x000fce0000000f00 */
[----:B01----:R-:W-:Y:S05]  /*aaa0*/  WARPSYNC.COLLECTIVE R5, `(.L_x_11686) ;  /* 0x0000000005087348 */ /* 0x003fea0003c00000 */
[----:B-1----:R1:W2:Y:S02]  /*aab0*/  SHFL.DOWN P0, R9, R2, R6, R7 ;  /* 0x0800000602097389 */ /* 0x0022a40000000007 */
[----:B012---:R-:W-:Y:S01]  /*aac0*/  ENDCOLLECTIVE ;  /* 0x000000000000791b */ /* 0x007fe20003800000 */
.L_x_11686:
[----:B------:R-:W-:Y:S02]  /*aad0*/  MOV R6, 0x2 ;  /* 0x0000000200067802 */ /* 0x000fe40000000f00 */
[----:B------:R-:W-:-:S04]  /*aae0*/  MOV R3, R9 ;  /* 0x0000000900037202 */ /* 0x000fc80000000f00 */
[----:B------:R-:W-:-:S04]  /*aaf0*/  FMNMX R3, R3, R2, !PT ;  /* 0x0000000203037209 */ /* 0x000fc80007800000 */
[----:B------:R-:W-:-:S07]  /*ab00*/  MOV R2, R3 ;  /* 0x0000000300027202 */ /* 0x000fce0000000f00 */
[----:B------:R-:W-:Y:S05]  /*ab10*/  WARPSYNC.COLLECTIVE R5, `(.L_x_11687) ;  /* 0x0000000005087348 */ /* 0x000fea0003c00000 */
[----:B------:R0:W1:Y:S02]  /*ab20*/  SHFL.DOWN P0, R9, R2, R6, R7 ;  /* 0x0800000602097389 */ /* 0x0000640000000007 */
[----:B01----:R-:W-:Y:S01]  /*ab30*/  ENDCOLLECTIVE ;  /* 0x000000000000791b */ /* 0x003fe20003800000 */
.L_x_11687:
[----:B------:R-:W-:Y:S02]  /*ab40*/  MOV R6, 0x1 ;  /* 0x0000000100067802 */ /* 0x000fe40000000f00 */
[----:B------:R-:W-:-:S04]  /*ab50*/  MOV R4, R9 ;  /* 0x0000000900047202 */ /* 0x000fc80000000f00 */
[----:B------:R-:W-:-:S04]  /*ab60*/  FMNMX R4, R3, R4, !PT ;  /* 0x0000000403047209 */ /* 0x000fc80007800000 */
[----:B------:R-:W-:-:S07]  /*ab70*/  MOV R2, R4 ;  /* 0x0000000400027202 */ /* 0x000fce0000000f00 */
[----:B------:R-:W-:Y:S05]  /*ab80*/  WARPSYNC.COLLECTIVE R5, `(.L_x_11688) ;  /* 0x0000000005087348 */ /* 0x000fea0003c00000 */
[----:B------:R0:W1:Y:S02]  /*ab90*/  SHFL.DOWN P0, R9, R2, R6, R7 ;  /* 0x0800000602097389 */ /* 0x0000640000000007 */
[----:B01----:R-:W-:Y:S01]  /*aba0*/  ENDCOLLECTIVE ;  /* 0x000000000000791b */ /* 0x003fe20003800000 */
.L_x_11688:
[----:B------:R-:W-:Y:S05]  /*abb0*/  BRA `(.L_x_11689) ;  /* 0xfffffffc00347947 */ /* 0x000fea000383ffff */
        .weak           $__internal_262_$__cuda_sm20_div_u64
        .type           $__internal_262_$__cuda_sm20_div_u64,@function
        .size           $__internal_262_$__cuda_sm20_div_u64,($__internal_263_$__cuda_sm20_rcp_rn_f32_slowpath - $__internal_262_$__cuda_sm20_div_u64)
$__internal_262_$__cuda_sm20_div_u64:
        /* <DEDUP_REMOVED lines=67> */
[----:B------:R-:W-:Y:S06]  /*aff0*/  RET.REL.NODEC R8 `(_ZN18transformer_engine6detail32dgated_act_cast_transpose_kernelILi2ELi4Ef6__half13__nv_fp8_e4m3NS_5EmptyEXadL_ZNS_5dgeluIffEET_T0_RKS4_EEXadL_ZNS_4geluIffEES6_S7_S9_EEEEvPKT2_SD_PT3_SF_PKT1_PSG_SJ_mmm) ;  /* 0xffffff5008007950 */ /* 0x000fec0003c3ffff */
        .weak           $__internal_263_$__cuda_sm20_rcp_rn_f32_slowpath
        .type           $__internal_263_$__cuda_sm20_rcp_rn_f32_slowpath,@function
        .size           $__internal_263_$__cuda_sm20_rcp_rn_f32_slowpath,(.L_x_34748 - $__internal_263_$__cuda_sm20_rcp_rn_f32_slowpath)
$__internal_263_$__cuda_sm20_rcp_rn_f32_slowpath:
        /* <DEDUP_REMOVED lines=15> */
.L_x_11690:
        /* <DEDUP_REMOVED lines=33> */
.L_x_11692:
[----:B------:R0:W1:Y:S02]  /*b300*/  MUFU.RCP R2, R0 ;  /* 0x0000000000027308 */ /* 0x0000640000001000 */
.L_x_11691:
[----:B------:R-:W-:Y:S01]  /*b310*/  HFMA2.MMA R3, -RZ, RZ, 0, 0 ;  /* 0x00000000ff037435 */ /* 0x000fe200000001ff */
[----:B-1-3--:R-:W-:Y:S02]  /*b320*/  MOV R5, R2 ;  /* 0x0000000200057202 */ /* 0x00afe40000000f00 */
[----:B------:R-:W-:-:S04]  /*b330*/  MOV R2, R7 ;  /* 0x0000000700027202 */ /* 0x000fc80000000f00 */
[----:B0-2---:R-:W-:Y:S05]  /*b340*/  RET.REL.NODEC R2 `(_ZN18transformer_engine6detail32dgated_act_cast_transpose_kernelILi2ELi4Ef6__half13__nv_fp8_e4m3NS_5EmptyEXadL_ZNS_5dgeluIffEET_T0_RKS4_EEXadL_ZNS_4geluIffEES6_S7_S9_EEEEvPKT2_SD_PT3_SF_PKT1_PSG_SJ_mmm) ;  /* 0xffffff4c022c7950 */ /* 0x005fea0003c3ffff */
.L_x_11693:
        /* <DEDUP_REMOVED lines=11> */
.L_x_34748:


//--------------------- .text._ZN18transformer_engine6detail43dgated_act_cast_transpose_kernel_notalignedILi2ELi4Ef6__half13__nv_fp8_e5m2NS_5EmptyEXadL_ZNS_5dgeluIffEET_T0_RKS4_EEXadL_ZNS_4geluIffEES6_S7_S9_EEEEvPKT2_SD_PT3_SF_PKT1_PSG_SJ_mmm --------------------------
	.section	.text._ZN18transformer_engine6detail43dgated_act_cast_transpose_kernel_notalignedILi2ELi4Ef6__half13__nv_fp8_e5m2NS_5EmptyEXadL_ZNS_5dgeluIffEET_T0_RKS4_EEXadL_ZNS_4geluIffEES6_S7_S9_EEEEvPKT2_SD_PT3_SF_PKT1_PSG_SJ_mmm,"ax",@progbits
	.align	128
        .global         _ZN18transformer_engine6detail43dgated_act_cast_transpose_kernel_notalignedILi2ELi4Ef6__half13__nv_fp8_e5m2NS_5EmptyEXadL_ZNS_5dgeluIffEET_T0_RKS4_EEXadL_ZNS_4geluIffEES6_S7_S9_EEEEvPKT2_SD_PT3_SF_PKT1_PSG_SJ_mmm
        .type           _ZN18transformer_engine6detail43dgated_act_cast_transpose_kernel_notalignedILi2ELi4Ef6__half13__nv_fp8_e5m2NS_5EmptyEXadL_ZNS_5dgeluIffEET_T0_RKS4_EEXadL_ZNS_4geluIffEES6_S7_S9_EEEEvPKT2_SD_PT3_SF_PKT1_PSG_SJ_mmm,@function
        .size           _ZN18transformer_engine6detail43dgated_act_cast_transpose_kernel_notalignedILi2ELi4Ef6__half13__nv_fp8_e5m2NS_5EmptyEXadL_ZNS_5dgeluIffEET_T0_RKS4_EEXadL_ZNS_4geluIffEES6_S7_S9_EEEEvPKT2_SD_PT3_SF_PKT1_PSG_SJ_mmm,(.L_x_34750 - _ZN18transformer_engine6detail43dgated_act_cast_transpose_kernel_notalignedILi2ELi4Ef6__half13__nv_fp8_e5m2NS_5EmptyEXadL_ZNS_5dgeluIffEET_T0_RKS4_EEXadL_ZNS_4geluIffEES6_S7_S9_EEEEvPKT2_SD_PT3_SF_PKT1_PSG_SJ_mmm)
        .other          _ZN18transformer_engine6detail43dgated_act_cast_transpose_kernel_notalignedILi2ELi4Ef6__half13__nv_fp8_e5m2NS_5EmptyEXadL_ZNS_5dgeluIffEET_T0_RKS4_EEXadL_ZNS_4geluIffEES6_S7_S9_EEEEvPKT2_SD_PT3_SF_PKT1_PSG_SJ_mmm,@"STO_CUDA_ENTRY STV_DEFAULT"
_ZN18transformer_engine6detail43dgated_act_cast_transpose_kernel_notalignedILi2ELi4Ef6__half13__nv_fp8_e5m2NS_5EmptyEXadL_ZNS_5dgeluIffEET_T0_RKS4_EEXadL_ZNS_4geluIffEES6_S7_S9_EEEEvPKT2_SD_PT3_SF_PKT1_PSG_SJ_mmm:
.text._ZN18transformer_engine6detail43dgated_act_cast_transpose_kernel_notalignedILi2ELi4Ef6__half13__nv_fp8_e5m2NS_5EmptyEXadL_ZNS_5dgeluIffEET_T0_RKS4_EEXadL_ZNS_4geluIffEES6_S7_S9_EEEEvPKT2_SD_PT3_SF_PKT1_PSG_SJ_mmm:
        /* <DEDUP_REMOVED lines=19> */
[----:B------:R-:W-:Y:S05]  /*0130*/  CALL.REL.NOINC `($__internal_264_$__cuda_sm20_div_u64) ;  /* 0x000000d400847944 */ /* 0x000fea0003c00000 */
        /* <DEDUP_REMOVED lines=9> */
.L_x_11694:
        /* <DEDUP_REMOVED lines=22> */
.L_x_11695:
        /* <DEDUP_REMOVED lines=165> */
.L_x_11697:
[----:B------:R-:W-:Y:S05]  /*0d80*/  BSYNC B0 ;  /* 0x0000000000007941 */ /* 0x000fea0003800000 */
.L_x_11696:
        /* <DEDUP_REMOVED lines=36> */
.L_x_11699:
[----:B------:R-:W-:Y:S05]  /*0fd0*/  BSYNC B0 ;  /* 0x0000000000007941 */ /* 0x000fea0003800000 */
.L_x_11698:
        /* <DEDUP_REMOVED lines=25> */
.L_x_11701:
[----:B------:R-:W-:Y:S05]  /*1170*/  BSYNC B0 ;  /* 0x0000000000007941 */ /* 0x000fea0003800000 */
.L_x_11700:
        /* <DEDUP_REMOVED lines=26> */
.L_x_11703:
[----:B------:R-:W-:Y:S05]  /*1320*/  BSYNC B0 ;  /* 0x0000000000007941 */ /* 0x000fea0003800000 */
.L_x_11702:
        /* <DEDUP_REMOVED lines=431> */
[----:B------:R-:W-:Y:S02]  /*2e20*/  F2FP.SATFINITE.E5M2.F32.PACK_AB_MERGE_C R67, RZ, R67, RZ ;  /* 0x00000043ff43723e */ /* 0x000fe400048060ff */
[----:B------:R-:W-:Y:S02]  /*2e30*/  F2FP.SATFINITE.E5M2.F32.PACK_AB_MERGE_C R54, RZ, R54, RZ ;  /* 0x00000036ff36723e */ /* 0x000fe400048060ff */
        /* <DEDUP_REMOVED lines=19> */
[----:B------:R-:W-:Y:S02]  /*2f70*/  F2FP.SATFINITE.E5M2.F32.PACK_AB_MERGE_C R68, RZ, R68, RZ ;  /* 0x00000044ff44723e */ /* 0x000fe400048060ff */
[----:B------:R-:W-:Y:S02]  /*2f80*/  F2FP.SATFINITE.E5M2.F32.PACK_AB_MERGE_C R59, RZ, R59, RZ ;  /* 0x0000003bff3b723e */ /* 0x000fe400048060ff */
[----:B------:R-:W-:-:S02]  /*2f90*/  @P1 IADD3.X R72, R41, UR17, RZ, P2, !PT ;  /* 0x0000001129481c10 */ /* 0x000fc400097fe4ff */
[----:B------:R-:W-:Y:S02]  /*2fa0*/  F2FP.SATFINITE.E5M2.F32.PACK_AB_MERGE_C R61, RZ, R61, RZ ;  /* 0x0000003dff3d723e */ /* 0x000fe400048060ff */
[----:B------:R-:W-:Y:S02]  /*2fb0*/  F2FP.SATFINITE.E5M2.F32.PACK_AB_MERGE_C R62, RZ, R62, RZ ;  /* 0x0000003eff3e723e */ /* 0x000fe400048060ff */
        /* <DEDUP_REMOVED lines=14> */
[----:B------:R-:W-:Y:S02]  /*30a0*/  F2FP.SATFINITE.E5M2.F32.PACK_AB_MERGE_C R52, RZ, R46, RZ ;  /* 0x0000002eff34723e */ /* 0x000fe400048060ff */
[----:B------:R-:W-:Y:S01]  /*30b0*/  FMNMX R49, |R48|, R49, !PT ;  /* 0x0000003130317209 */ /* 0x000fe20007800200 */
[----:B------:R-:W-:Y:S01]  /*30c0*/  FMUL R48, R70, UR14 ;  /* 0x0000000e46307c20 */ /* 0x000fe20008400000 */
[----:B------:R-:W-:Y:S02]  /*30d0*/  F2FP.SATFINITE.E5M2.F32.PACK_AB_MERGE_C R44, RZ, R44, RZ ;  /* 0x0000002cff2c723e */ /* 0x000fe400048060ff */
[----:B------:R-:W-:Y:S01]  /*30e0*/  F2FP.SATFINITE.E5M2.F32.PACK_AB_MERGE_C R45, RZ, R45, RZ ;  /* 0x0000002dff2d723e */ /* 0x000fe200048060ff */
        /* <DEDUP_REMOVED lines=10> */
.L_x_11705:
[----:B------:R-:W-:Y:S05]  /*3190*/  BSYNC B0 ;  /* 0x0000000000007941 */ /* 0x000fea0003800000 */
.L_x_11704:
[----:B------:R-:W-:Y:S01]  /*31a0*/  FMUL R30, R65, UR14 ;  /* 0x0000000e411e7c20 */ /* 0x000fe20008400000 */
[----:B0-----:R-:W-:Y:S01]  /*31b0*/  FMUL R31, R51, UR14 ;  /* 0x0000000e331f7c20 */ /* 0x001fe20008400000 */
[----:B------:R-:W-:Y:S01]  /*31c0*/  F2FP.SATFINITE.E5M2.F32.PACK_AB_MERGE_C R57, RZ, R48, RZ ;  /* 0x00000030ff39723e */ /* 0x000fe200048060ff */
[----:B------:R-:W-:Y:S01]  /*31d0*/  FMUL R63, R42, UR14 ;  /* 0x0000000e2a3f7c20 */ /* 0x000fe20008400000 */
[----:B------:R-:W-:Y:S01]  /*31e0*/  FMNMX R53, |R64|, R49, !PT ;  /* 0x0000003140357209 */ /* 0x000fe20007800200 */
[----:B------:R-:W-:Y:S01]  /*31f0*/  BSSY B0, `(.L_x_11706) ;  /* 0x0000033000007945 */ /* 0x000fe20003800000 */
[----:B------:R-:W-:Y:S02]  /*3200*/  F2FP.SATFINITE.E5M2.F32.PACK_AB_MERGE_C R30, RZ, R30, RZ ;  /* 0x0000001eff1e723e */ /* 0x000fe400048060ff */
[----:B------:R-:W-:Y:S02]  /*3210*/  F2FP.SATFINITE.E5M2.F32.PACK_AB_MERGE_C R47, RZ, R31, RZ ;  /* 0x0000001fff2f723e */ /* 0x000fe400048060ff */
        /* <DEDUP_REMOVED lines=11> */
[----:B------:R-:W-:Y:S02]  /*32d0*/  F2FP.SATFINITE.E5M2.F32.PACK_AB_MERGE_C R72, RZ, R63, RZ ;  /* 0x0000003fff48723e */ /* 0x000fe400048060ff */
        /* <DEDUP_REMOVED lines=13> */
[----:B------:R-:W-:Y:S01]  /*33b0*/  F2FP.SATFINITE.E5M2.F32.PACK_AB_MERGE_C R73, RZ, R64, RZ ;  /* 0x00000040ff49723e */ /* 0x000fe200048060ff */
[----:B------:R-:W-:Y:S01]  /*33c0*/  FMUL R64, R55, UR14 ;  /* 0x0000000e37407c20 */ /* 0x000fe20008400000 */
[----:B------:R-:W-:Y:S02]  /*33d0*/  FMUL R53, R56, UR14 ;  /* 0x0000000e38357c20 */ /* 0x000fe40008400000 */
[C---:B0-----:R-:W-:Y:S02]  /*33e0*/  SHF.L.U32 R48, R73.reuse, 0x10, RZ ;  /* 0x0000001049307819 */ /* 0x041fe400000006ff */
[----:B------:R-:W-:Y:S02]  /*33f0*/  @P1 PRMT R49, R73, 0x7604, R72 ;  /* 0x0000760449311816 */ /* 0x000fe40000000048 */
[----:B------:R-:W-:-:S02]  /*3400*/  LOP3.LUT R52, R57, 0xff0000, R48, 0xf8, !PT ;  /* 0x00ff000039347812 */ /* 0x000fc400078ef830 */
[----:B------:R-:W-:Y:S02]  /*3410*/  F2FP.SATFINITE.E5M2.F32.PACK_AB_MERGE_C R64, RZ, R64, RZ ;  /* 0x00000040ff40723e */ /* 0x000fe400048060ff */
[----:B-1----:R-:W-:Y:S02]  /*3420*/  @P1 IADD3 R47, P2, R38, UR16, RZ ;  /* 0x00000010262f1c10 */ /* 0x002fe4000ff5e0ff */
[----:B------:R-:W-:Y:S02]  /*3430*/  F2FP.SATFINITE.E5M2.F32.PACK_AB_MERGE_C R53, RZ, R53, RZ ;  /* 0x00000035ff35723e */ /* 0x000fe400048060ff */
        /* <DEDUP_REMOVED lines=14> */
.L_x_11707:
[----:B------:R-:W-:Y:S05]  /*3520*/  BSYNC B0 ;  /* 0x0000000000007941 */ /* 0x000fea0003800000 */
.L_x_11706:
        /* <DEDUP_REMOVED lines=86> */
.L_x_11709:
[----:B------:R-:W-:Y:S05]  /*3a90*/  BSYNC B0 ;  /* 0x0000000000007941 */ /* 0x000fea0003800000 */
.L_x_11708:
        /* <DEDUP_REMOVED lines=25> */
.L_x_11711:
[----:B------:R-:W-:Y:S05]  /*3c30*/  BSYNC B0 ;  /* 0x0000000000007941 */ /* 0x000fea0003800000 */
.L_x_11710:
        /* <DEDUP_REMOVED lines=28> */
.L_x_11713:
[----:B------:R-:W-:Y:S05]  /*3e00*/  BSYNC B0 ;  /* 0x0000000000007941 */ /* 0x000fea0003800000 */
.L_x_11712:
        /* <DEDUP_REMOVED lines=433> */
[----:B------:R-:W-:Y:S02]  /*5920*/  F2FP.SATFINITE.E5M2.F32.PACK_AB_MERGE_C R22, RZ, R16, RZ ;  /* 0x00000010ff16723e */ /* 0x000fe400048060ff */
[----:B------:R-:W-:Y:S02]  /*5930*/  @P0 IADD3.X R26, R35, UR8, RZ, P2, !PT ;  /* 0x00000008231a0c10 */ /* 0x000fe400097fe4ff */
[----:B------:R-:W-:-:S02]  /*5940*/  F2FP.SATFINITE.E5M2.F32.PACK_AB_MERGE_C R55, RZ, R55, RZ ;  /* 0x00000037ff37723e */ /* 0x000fc400048060ff */
[----:B------:R-:W-:Y:S02]  /*5950*/  @P0 LEA R16, P2, R17, R28, 0x1 ;  /* 0x0000001c11100211 */ /* 0x000fe400078408ff */
[----:B------:R-:W-:Y:S02]  /*5960*/  @P0 PRMT R71, R55, 0x7604, R22 ;  /* 0x0000760437470816 */ /* 0x000fe40000000016 */
[----:B------:R-:W-:Y:S01]  /*5970*/  @P0 LEA.HI.X R17, R17, R29, R26, 0x1, P2 ;  /* 0x0000001d11110211 */ /* 0x000fe200010f0c1a */
[----:B------:R-:W-:Y:S01]  /*5980*/  FMUL R26, R44, UR14 ;  /* 0x0000000e2c1a7c20 */ /* 0x000fe20008400000 */
[----:B------:R-:W-:Y:S01]  /*5990*/  FMNMX R69, |R43|, R68, !PT ;  /* 0x000000442b457209 */ /* 0x000fe20007800200 */
[----:B------:R0:W-:Y:S01]  /*59a0*/  @P0 STG.E.U16 desc[UR10][R18.64], R71 ;  /* 0x0000004712000986 */ /* 0x0001e2000c10150a */
[----:B------:R-:W-:Y:S02]  /*59b0*/  F2FP.SATFINITE.E5M2.F32.PACK_AB_MERGE_C R57, RZ, R57, RZ ;  /* 0x00000039ff39723e */ /* 0x000fe400048060ff */
[----:B------:R-:W-:-:S02]  /*59c0*/  F2FP.SATFINITE.E5M2.F32.PACK_AB_MERGE_C R26, RZ, R26, RZ ;  /* 0x0000001aff1a723e */ /* 0x000fc400048060ff */
[----:B------:R-:W-:Y:S02]  /*59d0*/  FMNMX R44, |R44|, R69, !PT ;  /* 0x000000452c2c7209 */ /* 0x000fe40007800200 */
[----:B------:R-:W-:Y:S02]  /*59e0*/  @P0 PRMT R69, R26, 0x7604, R57 ;  /* 0x000076041a450816 */ /* 0x000fe40000000039 */
[C---:B------:R-:W-:Y:S01]  /*59f0*/  FMNMX R43, |R45|.reuse, R44, !PT ;  /* 0x0000002c2d2b7209 */ /* 0x040fe20007800200 */
[----:B------:R-:W-:Y:S01]  /*5a00*/  FMUL R45, R45, UR14 ;  /* 0x0000000e2d2d7c20 */ /* 0x000fe20008400000 */
[----:B0-----:R-:W-:Y:S01]  /*5a10*/  FFMA R19, R2, R27, 0.5 ;  /* 0x3f00000002137423 */ /* 0x001fe2000000001b */
[----:B------:R-:W-:Y:S01]  /*5a20*/  @P0 IADD3 R2, P2, R34, UR16, RZ ;  /* 0x0000001022020c10 */ /* 0x000fe2000ff5e0ff */
[----:B------:R0:W-:Y:S02]  /*5a30*/  @P0 STG.E.U16 desc[UR10][R16.64], R69 ;  /* 0x0000004510000986 */ /* 0x0001e4000c10150a */
[----:B------:R-:W-:Y:S01]  /*5a40*/  F2FP.SATFINITE.E5M2.F32.PACK_AB_MERGE_C R45, RZ, R45, RZ ;  /* 0x0000002dff2d723e */ /* 0x000fe200048060ff */
[----:B------:R-:W-:Y:S01]  /*5a50*/  FMUL R19, R24, R19 ;  /* 0x0000001318137220 */ /* 0x000fe20000400000 */
[----:B------:R-:W-:Y:S01]  /*5a60*/  FMUL R24, R58, UR14 ;  /* 0x0000000e3a187c20 */ /* 0x000fe20008400000 */
[----:B------:R-:W-:-:S02]  /*5a70*/  @P0 IADD3.X R18, R35, UR17, RZ, P2, !PT ;  /* 0x0000001123120c10 */ /* 0x000fc400097fe4ff */
[----:B------:R-:W-:Y:S02]  /*5a80*/  FMUL R20, R66, R19 ;  /* 0x0000001342147220 */ /* 0x000fe40000400000 */
[----:B------:R-:W-:Y:S02]  /*5a90*/  F2FP.SATFINITE.E5M2.F32.PACK_AB_MERGE_C R24, RZ, R24, RZ ;  /* 0x00000018ff18723e */ /* 0x000fe400048060ff */
        /* <DEDUP_REMOVED lines=8> */
[----:B------:R-:W-:Y:S02]  /*5b20*/  F2FP.SATFINITE.E5M2.F32.PACK_AB_MERGE_C R2, RZ, R2, RZ ;  /* 0x00000002ff02723e */ /* 0x000fe400048060ff */
[----:B------:R-:W-:Y:S01]  /*5b30*/  F2FP.SATFINITE.E5M2.F32.PACK_AB_MERGE_C R43, RZ, R43, RZ ;  /* 0x0000002bff2b723e */ /* 0x000fe200048060ff */
        /* <DEDUP_REMOVED lines=9> */
.L_x_11715:
[----:B------:R-:W-:Y:S05]  /*5bd0*/  BSYNC B0 ;  /* 0x0000000000007941 */ /* 0x000fea0003800000 */
.L_x_11714:
[----:B01----:R-:W-:Y:S01]  /*5be0*/  FMUL R16, R67, UR14 ;  /* 0x0000000e43107c20 */ /* 0x003fe20008400000 */
[----:B------:R-:W-:Y:S01]  /*5bf0*/  FMUL R44, R20, UR14 ;  /* 0x0000000e142c7c20 */ /* 0x000fe20008400000 */
[----:B------:R-:W-:Y:S01]  /*5c00*/  @P0 LEA R18, P2, R34, R30, 0x1 ;  /* 0x0000001e22120211 */ /* 0x000fe200078408ff */
[----:B------:R-:W-:Y:S01]  /*5c10*/  FMUL R17, R21, UR14 ;  /* 0x0000000e15117c20 */ /* 0x000fe20008400000 */
[----:B------:R-:W-:Y:S01]  /*5c20*/  FMNMX R60, |R60|, R69, !PT ;  /* 0x000000453c3c7209 */ /* 0x000fe20007800200 */
[----:B------:R-:W-:Y:S01]  /*5c30*/  BSSY B0, `(.L_x_11716) ;  /* 0x0000031000007945 */ /* 0x000fe20003800000 */
[----:B------:R-:W-:Y:S01]  /*5c40*/  F2FP.SATFINITE.E5M2.F32.PACK_AB_MERGE_C R73, RZ, R16, RZ ;  /* 0x00000010ff49723e */ /* 0x000fe200048060ff */
[----:B------:R-:W-:Y:S01]  /*5c50*/  FMUL R16, R41, UR14 ;  /* 0x0000000e29107c20 */ /* 0x000fe20008400000 */
[----:B------:R-:W-:Y:S02]  /*5c60*/  F2FP.SATFINITE.E5M2.F32.PACK_AB_MERGE_C R44, RZ, R44, RZ ;  /* 0x0000002cff2c723e */ /* 0x000fe400048060ff */
[----:B------:R-:W-:-:S02]  /*5c70*/  @P0 LEA.HI.X R19, R34, R31, R35, 0x1, P2 ;  /* 0x0000001f22130211 */ /* 0x000fc400010f0c23 */
[----:B------:R-:W-:Y:S02]  /*5c80*/  @P0 PRMT R71, R44, 0x7604, R73 ;  /* 0x000076042c470816 */ /* 0x000fe40000000049 */
[----:B------:R-:W-:Y:S02]  /*5c90*/  FMNMX R69, |R67|, R60, !PT ;  /* 0x0000003c43457209 */ /* 0x000fe40007800200 */
[----:B------:R-:W-:Y:S01]  /*5ca0*/  @P0 IADD3 R58, P2, R34, UR4, RZ ;  /* 0x00000004223a0c10 */ /* 0x000fe2000ff5e0ff */
[----:B------:R0:W-:Y:S01]  /*5cb0*/  @P0 STG.E.U16 desc[UR10][R18.64], R71 ;  /* 0x0000004712000986 */ /* 0x0001e2000c10150a */
[----:B------:R-:W-:Y:S02]  /*5cc0*/  F2FP.SATFINITE.E5M2.F32.PACK_AB_MERGE_C R67, RZ, R16, RZ ;  /* 0x00000010ff43723e */ /* 0x000fe400048060ff */
[----:B------:R-:W-:Y:S02]  /*5cd0*/  F2FP.SATFINITE.E5M2.F32.PACK_AB_MERGE_C R56, RZ, R17, RZ ;  /* 0x00000011ff38723e */ /* 0x000fe400048060ff */
        /* <DEDUP_REMOVED lines=11> */
[----:B------:R-:W-:Y:S01]  /*5d90*/  F2FP.SATFINITE.E5M2.F32.PACK_AB_MERGE_C R58, RZ, R18, RZ ;  /* 0x00000012ff3a723e */ /* 0x000fe200048060ff */
[----:B------:R-:W-:Y:S02]  /*5da0*/  FMUL R18, R36, UR14 ;  /* 0x0000000e24127c20 */ /* 0x000fe40008400000 */
[----:B------:R-:W-:Y:S02]  /*5db0*/  F2FP.SATFINITE.E5M2.F32.PACK_AB_MERGE_C R44, RZ, R44, RZ ;  /* 0x0000002cff2c723e */ /* 0x000fe400048060ff */
[----:B------:R-:W-:-:S04]  /*5dc0*/  LOP3.LUT R56, R58, 0xff, RZ, 0xc0, !PT ;  /* 0x000000ff3a387812 */ /* 0x000fc800078ec0ff */
[----:B------:R-:W-:Y:S02]  /*5dd0*/  PRMT R56, R19, 0x5410, R56 ;  /* 0x0000541013387816 */ /* 0x000fe40000000038 */
[----:B------:R-:W-:Y:S02]  /*5de0*/  @P0 IADD3 R19, P2, R34, UR16, RZ ;  /* 0x0000001022130c10 */ /* 0x000fe4000ff5e0ff */
[----:B0-----:R-:W-:Y:S02]  /*5df0*/  F2FP.SATFINITE.E5M2.F32.PACK_AB_MERGE_C R71, RZ, R18, RZ ;  /* 0x00000012ff47723e */ /* 0x001fe400048060ff */
        /* <DEDUP_REMOVED lines=8> */
[----:B------:R-:W-:Y:S01]  /*5e80*/  F2FP.SATFINITE.E5M2.F32.PACK_AB_MERGE_C R71, RZ, R71, RZ ;  /* 0x00000047ff47723e */ /* 0x000fe200048060ff */
        /* <DEDUP_REMOVED lines=11> */
.L_x_11717:
[----:B------:R-:W-:Y:S05]  /*5f40*/  BSYNC B0 ;  /* 0x0000000000007941 */ /* 0x000fea0003800000 */
.L_x_11716:
        /* <DEDUP_REMOVED lines=100> */
.L_x_11719:
[----:B------:R-:W-:Y:S05]  /*6590*/  BSYNC B0 ;  /* 0x0000000000007941 */ /* 0x000fea0003800000 */
.L_x_11718:
        /* <DEDUP_REMOVED lines=27> */
.L_x_11721:
[----:B------:R-:W-:Y:S05]  /*6750*/  BSYNC B0 ;  /* 0x0000000000007941 */ /* 0x000fea0003800000 */
.L_x_11720:
        /* <DEDUP_REMOVED lines=27> */
.L_x_11723:
[----:B------:R-:W-:Y:S05]  /*6910*/  BSYNC B0 ;  /* 0x0000000000007941 */ /* 0x000fea0003800000 */
.L_x_11722:
        /* <DEDUP_REMOVED lines=428> */
[----:B------:R-:W-:-:S02]  /*83e0*/  F2FP.SATFINITE.E5M2.F32.PACK_AB_MERGE_C R62, RZ, R62, RZ ;  /* 0x0000003eff3e723e */ /* 0x000fc400048060ff */
[----:B------:R-:W-:Y:S01]  /*83f0*/  IADD3.X R5, RZ, R47, RZ, P2, !PT ;  /* 0x0000002fff057210 */ /* 0x000fe200017fe4ff */
[----:B------:R-:W-:Y:S01]  /*8400*/  FMUL R47, R48, R19 ;  /* 0x00000013302f7220 */ /* 0x000fe20000400000 */
[----:B------:R-:W-:Y:S02]  /*8410*/  @P1 LEA R6, P2, R4, R28, 0x1 ;  /* 0x0000001c04061211 */ /* 0x000fe400078408ff */
[----:B------:R-:W-:Y:S01]  /*8420*/  F2FP.SATFINITE.E5M2.F32.PACK_AB_MERGE_C R39, RZ, R39, RZ ;  /* 0x00000027ff27723e */ /* 0x000fe200048060ff */
        /* <DEDUP_REMOVED lines=9> */
[----:B------:R-:W-:Y:S02]  /*84c0*/  F2FP.SATFINITE.E5M2.F32.PACK_AB_MERGE_C R65, RZ, R65, RZ ;  /* 0x00000041ff41723e */ /* 0x000fe400048060ff */
[----:B------:R-:W-:Y:S02]  /*84d0*/  F2FP.SATFINITE.E5M2.F32.PACK_AB_MERGE_C R42, RZ, R42, RZ ;  /* 0x0000002aff2a723e */ /* 0x000fe400048060ff */
        /* <DEDUP_REMOVED lines=11> */
[----:B------:R-:W-:-:S02]  /*8590*/  F2FP.SATFINITE.E5M2.F32.PACK_AB_MERGE_C R48, RZ, R48, RZ ;  /* 0x00000030ff30723e */ /* 0x000fc400048060ff */
[----:B------:R-:W-:Y:S02]  /*85a0*/  F2FP.SATFINITE.E5M2.F32.PACK_AB_MERGE_C R45, RZ, R45, RZ ;  /* 0x0000002dff2d723e */ /* 0x000fe400048060ff */
[----:B------:R-:W-:Y:S02]  /*85b0*/  @P1 LEA R6, P2, R7, R28, 0x1 ;  /* 0x0000001c07061211 */ /* 0x000fe400078408ff */
[----:B------:R-:W-:Y:S02]  /*85c0*/  FMNMX R68, |R61|, R68, !PT ;  /* 0x000000443d447209 */ /* 0x000fe40007800200 */
[----:B------:R-:W-:Y:S01]  /*85d0*/  @P1 LEA.HI.X R7, R7, R29, R50, 0x1, P2 ;  /* 0x0000001d07071211 */ /* 0x000fe200010f0c32 */
[----:B------:R-:W-:Y:S01]  /*85e0*/  FMUL R50, R40, UR14 ;  /* 0x0000000e28327c20 */ /* 0x000fe20008400000 */
[----:B0-----:R-:W-:Y:S02]  /*85f0*/  @P1 PRMT R19, R45, 0x7604, R48 ;  /* 0x000076042d131816 */ /* 0x001fe40000000030 */
[----:B------:R-:W-:-:S02]  /*8600*/  F2FP.SATFINITE.E5M2.F32.PACK_AB_MERGE_C R57, RZ, R57, RZ ;  /* 0x00000039ff39723e */ /* 0x000fc400048060ff */
[----:B------:R-:W-:Y:S01]  /*8610*/  F2FP.SATFINITE.E5M2.F32.PACK_AB_MERGE_C R50, RZ, R50, RZ ;  /* 0x00000032ff32723e */ /* 0x000fe200048060ff */
        /* <DEDUP_REMOVED lines=10> */
.L_x_11725:
[----:B------:R-:W-:Y:S05]  /*86c0*/  BSYNC B0 ;  /* 0x0000000000007941 */ /* 0x000fea0003800000 */
.L_x_11724:
[----:B------:R-:W-:Y:S01]  /*86d0*/  FMUL R64, R49, UR14 ;  /* 0x0000000e31407c20 */ /* 0x000fe20008400000 */
[----:B------:R-:W-:Y:S01]  /*86e0*/  FMUL R63, R47, UR14 ;  /* 0x0000000e2f3f7c20 */ /* 0x000fe20008400000 */
[----:B-1----:R-:W-:Y:S01]  /*86f0*/  @P1 LEA R18, P2, R4, R30, 0x1 ;  /* 0x0000001e04121211 */ /* 0x002fe200078408ff */
[----:B0-----:R-:W-:Y:S01]  /*8700*/  FMUL R6, R3, UR14 ;  /* 0x0000000e03067c20 */ /* 0x001fe20008400000 */
[----:B------:R-:W-:Y:S01]  /*8710*/  LOP3.LUT R62, R62, 0xff, RZ, 0xc0, !PT ;  /* 0x000000ff3e3e7812 */ /* 0x000fe200078ec0ff */
[----:B------:R-:W-:Y:S01]  /*8720*/  FMUL R7, R35, UR14 ;  /* 0x0000000e23077c20 */ /* 0x000fe20008400000 */
[----:B------:R-:W-:Y:S01]  /*8730*/  F2FP.SATFINITE.E5M2.F32.PACK_AB_MERGE_C R64, RZ, R64, RZ ;  /* 0x00000040ff40723e */ /* 0x000fe200048060ff */
[----:B------:R-:W-:Y:S01]  /*8740*/  BSSY B0, `(.L_x_11726) ;  /* 0x000002e000007945 */ /* 0x000fe20003800000 */
[----:B------:R-:W-:Y:S02]  /*8750*/  F2FP.SATFINITE.E5M2.F32.PACK_AB_MERGE_C R63, RZ, R63, RZ ;  /* 0x0000003fff3f723e */ /* 0x000fe400048060ff */
[----:B------:R-:W-:-:S02]  /*8760*/  @P1 LEA.HI.X R19, R4, R31, R5, 0x1, P2 ;  /* 0x0000001f04131211 */ /* 0x000fc400010f0c05 */
[----:B------:R-:W-:Y:S02]  /*8770*/  @P1 PRMT R67, R63, 0x7604, R64 ;  /* 0x000076043f431816 */ /* 0x000fe40000000040 */
[----:B------:R-:W-:Y:S02]  /*8780*/  LEA R61, R65, R62, 0x8 ;  /* 0x0000003e413d7211 */ /* 0x000fe400078e40ff */
[----:B------:R-:W-:Y:S01]  /*8790*/  @P1 IADD3 R65, P2, R4, UR4, RZ ;  /* 0x0000000404411c10 */ /* 0x000fe2000ff5e0ff */
[----:B------:R0:W-:Y:S01]  /*87a0*/  @P1 STG.E.U16 desc[UR10][R18.64], R67 ;  /* 0x0000004312001986 */ /* 0x0001e2000c10150a */
[----:B------:R-:W-:Y:S02]  /*87b0*/  FMNMX R55, |R55|, R68, !PT ;  /* 0x0000004437377209 */ /* 0x000fe40007800200 */
[----:B------:R-:W-:Y:S02]  /*87c0*/  F2FP.SATFINITE.E5M2.F32.PACK_AB_MERGE_C R69, RZ, R6, RZ ;  /* 0x00000006ff45723e */ /* 0x000fe400048060ff */
[----:B------:R-:W-:-:S02]  /*87d0*/  @P1 IADD3.X R68, R5, UR8, RZ, P2, !PT ;  /* 0x0000000805441c10 */ /* 0x000fc400097fe4ff */
[----:B------:R-:W-:Y:S02]  /*87e0*/  @P1 LEA R6, P2, R65, R30, 0x1 ;  /* 0x0000001e41061211 */ /* 0x000fe400078408ff */
[----:B------:R-:W-:Y:S02]  /*87f0*/  LOP3.LUT R64, R64, 0xff, RZ, 0xc0, !PT ;  /* 0x000000ff40407812 */ /* 0x000fe400078ec0ff */
[----:B------:R-:W-:Y:S01]  /*8800*/  F2FP.SATFINITE.E5M2.F32.PACK_AB_MERGE_C R62, RZ, R7, RZ ;  /* 0x00000007ff3e723e */ /* 0x000fe200048060ff */
[----:B0-----:R-:W-:Y:S01]  /*8810*/  FMUL R18, R8, UR14 ;  /* 0x0000000e08127c20 */ /* 0x001fe20008400000 */
[----:B------:R-:W-:Y:S02]  /*8820*/  LOP3.LUT R63, R63, 0xff, RZ, 0xc0, !PT ;  /* 0x000000ff3f3f7812 */ /* 0x000fe400078ec0ff */
[----:B------:R-:W-:Y:S02]  /*8830*/  @P1 LEA.HI.X R7, R65, R31, R68, 0x1, P2 ;  /* 0x0000001f41071211 */ /* 0x000fe400010f0c44 */
[----:B------:R-:W-:Y:S01]  /*8840*/  F2FP.SATFINITE.E5M2.F32.PACK_AB_MERGE_C R67, RZ, R18, RZ ;  /* 0x00000012ff43723e */ /* 0x000fe200048060ff */
[----:B------:R-:W-:Y:S01]  /*8850*/  FMUL R18, R37, UR14 ;  /* 0x0000000e25127c20 */ /* 0x000fe20008400000 */
[----:B------:R-:W-:-:S02]  /*8860*/  LEA R19, R69, R64, 0x8 ;  /* 0x0000004045137211 */ /* 0x000fc400078e40ff */
[C---:B------:R-:W-:Y:S02]  /*8870*/  @P1 PRMT R65, R62.reuse, 0x7604, R69 ;  /* 0x000076043e411816 */ /* 0x040fe40000000045 */
[----:B------:R-:W-:Y:S02]  /*8880*/  LEA R64, R62, R63, 0x8 ;  /* 0x0000003f3e407211 */ /* 0x000fe400078e40ff */
[----:B------:R-:W-:Y:S01]  /*8890*/  LOP3.LUT R62, R67, 0xff, RZ, 0xc0, !PT ;  /* 0x000000ff433e7812 */ /* 0x000fe200078ec0ff */
[----:B------:R0:W-:Y:S01]  /*88a0*/  @P1 STG.E.U16 desc[UR10][R6.64], R65 ;  /* 0x0000004106001986 */ /* 0x0001e2000c10150a */
[----:B------:R-:W-:Y:S02]  /*88b0*/  F2FP.SATFINITE.E5M2.F32.PACK_AB_MERGE_C R18, RZ, R18, RZ ;  /* 0x00000012ff12723e */ /* 0x000fe400048060ff */
        /* <DEDUP_REMOVED lines=10> */
[----:B------:R-:W-:-:S03]  /*8960*/  F2FP.SATFINITE.E5M2.F32.PACK_AB_MERGE_C R64, RZ, R64, RZ ;  /* 0x00000040ff40723e */ /* 0x000fc600048060ff */
[----:B------:R0:W-:Y:S01]  /*8970*/  @P1 STG.E.U16 desc[UR10][R6.64], R65 ;  /* 0x0000004106001986 */ /* 0x0001e2000c10150a */
[----:B------:R-:W-:Y:S01]  /*8980*/  F2FP.SATFINITE.E5M2.F32.PACK_AB_MERGE_C R19, RZ, R19, RZ ;  /* 0x00000013ff13723e */ /* 0x000fe200048060ff */
        /* <DEDUP_REMOVED lines=9> */
.L_x_11727:
[----:B------:R-:W-:Y:S05]  /*8a20*/  BSYNC B0 ;  /* 0x0000000000007941 */ /* 0x000fea0003800000 */
.L_x_11726:
        /* <DEDUP_REMOVED lines=381> */
[----:B------:R-:W-:Y:S01]  /*a200*/  F2FP.SATFINITE.E5M2.F32.PACK_AB_MERGE_C R18, RZ, R18, RZ ;  /* 0x00000012ff12723e */ /* 0x000fe200048060ff */
[----:B------:R-:W-:Y:S01]  /*a210*/  IMAD.WIDE.U32 R8, R17, UR6, RZ ;  /* 0x0000000611087c25 */ /* 0x000fe2000f8e00ff */
[----:B------:R-:W-:-:S03]  /*a220*/  F2FP.SATFINITE.E5M2.F32.PACK_AB_MERGE_C R3, RZ, R3, RZ ;  /* 0x00000003ff03723e */ /* 0x000fc600048060ff */
        /* <DEDUP_REMOVED lines=91> */
[----:B------:R-:W-:Y:S01]  /*a7e0*/  F2FP.SATFINITE.E5M2.F32.PACK_AB_MERGE_C R60, RZ, R42, RZ ;  /* 0x0000002aff3c723e */ /* 0x000fe200048060ff */
[----:B------:R-:W0:Y:S01]  /*a7f0*/  S2R R44, SR_TID.X ;  /* 0x00000000002c7919 */ /* 0x000e220000002100 */
[----:B------:R-:W-:Y:S01]  /*a800*/  FMUL R39, R47, R26 ;  /* 0x0000001a2f277220 */ /* 0x000fe20000400000 */
[----:B------:R-:W-:Y:S01]  /*a810*/  F2FP.SATFINITE.E5M2.F32.PACK_AB_MERGE_C R47, RZ, R43, RZ ;  /* 0x0000002bff2f723e */ /* 0x000fe200048060ff */
[----:B------:R-:W-:Y:S01]  /*a820*/  FMUL R42, R37, UR14 ;  /* 0x0000000e252a7c20 */ /* 0x000fe20008400000 */
[----:B------:R-:W-:Y:S01]  /*a830*/  FMUL R43, R38, UR14 ;  /* 0x0000000e262b7c20 */ /* 0x000fe20008400000 */
[----:B------:R-:W-:Y:S01]  /*a840*/  FMUL R48, R41, R48 ;  /* 0x0000003029307220 */ /* 0x000fe20000400000 */
[----:B------:R-:W-:Y:S01]  /*a850*/  HADD2.F32 R26, -RZ, R21.H1_H1 ;  /* 0x30000015ff1a7230 */ /* 0x000fe20000004100 */
[----:B------:R-:W-:Y:S01]  /*a860*/  @P0 PRMT R41, R47, 0x7604, R60 ;  /* 0x000076042f290816 */ /* 0x000fe2000000003c */
[----:B------:R-:W-:Y:S01]  /*a870*/  FMUL R34, R49, R34 ;  /* 0x0000002231227220 */ /* 0x000fe20000400000 */
[----:B------:R-:W-:Y:S01]  /*a880*/  F2FP.SATFINITE.E5M2.F32.PACK_AB_MERGE_C R21, RZ, R42, RZ ;  /* 0x0000002aff15723e */ /* 0x000fe200048060ff */
[----:B------:R-:W-:Y:S01]  /*a890*/  FMUL R49, R27, UR14 ;  /* 0x0000000e1b317c20 */ /* 0x000fe20008400000 */
[----:B------:R-:W-:Y:S01]  /*a8a0*/  @P0 IADD3 R61, P2, R4, UR16, RZ ;  /* 0x00000010043d0c10 */ /* 0x000fe2000ff5e0ff */
[----:B------:R-:W-:Y:S01]  /*a8b0*/  FMUL R57, R57, R26 ;  /* 0x0000001a39397220 */ /* 0x000fe20000400000 */
[----:B------:R-:W-:-:S02]  /*a8c0*/  LOP3.LUT R60, R60, 0xff, RZ, 0xc0, !PT ;  /* 0x000000ff3c3c7812 */ /* 0x000fc400078ec0ff */
[----:B------:R-:W-:Y:S02]  /*a8d0*/  F2FP.SATFINITE.E5M2.F32.PACK_AB_MERGE_C R42, RZ, R43, RZ ;  /* 0x0000002bff2a723e */ /* 0x000fe400048060ff */
        /* <DEDUP_REMOVED lines=13> */
[----:B------:R-:W-:Y:S02]  /*a9b0*/  F2FP.SATFINITE.E5M2.F32.PACK_AB_MERGE_C R42, RZ, R21, RZ ;  /* 0x00000015ff2a723e */ /* 0x000fe400048060ff */
[----:B------:R-:W-:-:S02]  /*a9c0*/  F2FP.SATFINITE.E5M2.F32.PACK_AB_MERGE_C R21, RZ, R47, RZ ;  /* 0x0000002fff15723e */ /* 0x000fc400048060ff */
[----:B------:R-:W-:Y:S02]  /*a9d0*/  F2FP.SATFINITE.E5M2.F32.PACK_AB_MERGE_C R49, RZ, R49, RZ ;  /* 0x00000031ff31723e */ /* 0x000fe400048060ff */
[----:B------:R-:W-:Y:S02]  /*a9e0*/  F2FP.SATFINITE.E5M2.F32.PACK_AB_MERGE_C R36, RZ, R36, RZ ;  /* 0x00000024ff24723e */ /* 0x000fe400048060ff */
[--C-:B0-----:R-:W-:Y:S02]  /*a9f0*/  SHF.R.U32.HI R47, RZ, 0x8, R44.reuse ;  /* 0x00000008ff2f7819 */ /* 0x101fe4000001162c */
[----:B------:R-:W-:Y:S02]  /*aa00*/  @P0 PRMT R63, R36, 0x7604, R49 ;  /* 0x00007604243f0816 */ /* 0x000fe40000000031 */
[----:B------:R-:W-:Y:S01]  /*aa10*/  SHF.L.U32 R69, R47, 0x5, RZ ;  /* 0x000000052f457819 */ /* 0x000fe200000006ff */
[----:B------:R-:W-:Y:S01]  /*aa20*/  FMUL R47, R24, UR14 ;  /* 0x0000000e182f7c20 */ /* 0x000fe20008400000 */
[----:B------:R-:W-:Y:S01]  /*aa30*/  FMNMX R61, |R39|, R62, !PT ;  /* 0x0000003e273d7209 */ /* 0x000fe20007800200 */
[----:B------:R0:W-:Y:S01]  /*aa40*/  @P0 STG.E.U16 desc[UR10][R8.64], R63 ;  /* 0x0000003f08000986 */ /* 0x0001e2000c10150a */
[----:B------:R-:W-:Y:S01]  /*aa50*/  F2FP.SATFINITE.E5M2.F32.PACK_AB_MERGE_C R64, RZ, R35, RZ ;  /* 0x00000023ff40723e */ /* 0x000fe200048060ff */
[----:B------:R-:W-:Y:S01]  /*aa60*/  FMUL R62, R6, UR14 ;  /* 0x0000000e063e7c20 */ /* 0x000fe20008400000 */
[----:B------:R-:W-:Y:S01]  /*aa70*/  SHF.R.U32.HI R67, RZ, 0x5, R44 ;  /* 0x00000005ff437819 */ /* 0x000fe2000001162c */
[----:B------:R-:W1:Y:S01]  /*aa80*/  S2R R39, SR_CTAID.X ;  /* 0x0000000000277919 */ /* 0x000e620000002500 */
[----:B------:R-:W-:-:S02]  /*aa90*/  F2FP.SATFINITE.E5M2.F32.PACK_AB_MERGE_C R47, RZ, R47, RZ ;  /* 0x0000002fff2f723e */ /* 0x000fc400048060ff */
[----:B------:R-:W-:Y:S02]  /*aaa0*/  @P0 PRMT R65, R21, 0x7604, R42 ;  /* 0x0000760415410816 */ /* 0x000fe4000000002a */
[--C-:B------:R-:W-:Y:S01]  /*aab0*/  LOP3.LUT R35, R69, 0xffffffe0, R44.reuse, 0xe2, !PT ;  /* 0xffffffe045237812 */ /* 0x100fe200078ee22c */
[----:B------:R-:W-:Y:S01]  /*aac0*/  IMAD R44, R67, -0x4, R44 ;  /* 0xfffffffc432c7824 */ /* 0x000fe200078e022c */
[----:B------:R-:W-:Y:S01]  /*aad0*/  F2FP.SATFINITE.E5M2.F32.PACK_AB_MERGE_C R67, RZ, R62, RZ ;  /* 0x0000003eff43723e */ /* 0x000fe200048060ff */
        /* <DEDUP_REMOVED lines=13> */
[----:B------:R-:W-:Y:S02]  /*abb0*/  F2FP.SATFINITE.E5M2.F32.PACK_AB_MERGE_C R57, RZ, R48, RZ ;  /* 0x00000030ff39723e */ /* 0x000fe400048060ff */
[----:B------:R-:W-:Y:S02]  /*abc0*/  LOP3.LUT R34, R63, R34, RZ, 0xfc, !PT ;  /* 0x000000223f227212 */ /* 0x000fe400078efcff */
[----:B------:R-:W-:Y:S01]  /*abd0*/  F2FP.SATFINITE.E5M2.F32.PACK_AB_MERGE_C R48, RZ, R9, RZ ;  /* 0x00000009ff30723e */ /* 0x000fe200048060ff */
        /* <DEDUP_REMOVED lines=9> */
.L_x_11729:
[----:B------:R-:W-:Y:S05]  /*ac70*/  BSYNC B0 ;  /* 0x0000000000007941 */ /* 0x000fea0003800000 */
.L_x_11728:
        /* <DEDUP_REMOVED lines=20> */
[----:B------:R-:W-:Y:S02]  /*adc0*/  F2FP.SATFINITE.E5M2.F32.PACK_AB_MERGE_C R40, RZ, R18, RZ ;  /* 0x00000012ff28723e */ /* 0x000fe400048060ff */
        /* <DEDUP_REMOVED lines=11> */
.L_x_11731:
[----:B------:R-:W-:Y:S05]  /*ae80*/  BSYNC B0 ;  /* 0x0000000000007941 */ /* 0x000fea0003800000 */
.L_x_11730:
        /* <DEDUP_REMOVED lines=95> */
.L_x_11736:
        /* <DEDUP_REMOVED lines=51> */
.L_x_11735:
[----:B------:R-:W-:Y:S05]  /*b7b0*/  BSYNC B1 ;  /* 0x0000000000017941 */ /* 0x000fea0003800000 */
.L_x_11734:
        /* <DEDUP_REMOVED lines=15> */
.L_x_11738:
[----:B------:R-:W-:Y:S05]  /*b8b0*/  BSYNC B1 ;  /* 0x0000000000017941 */ /* 0x000fea0003800000 */
.L_x_11737:
        /* <DEDUP_REMOVED lines=25> */
.L_x_11733:
[----:B------:R-:W-:Y:S05]  /*ba50*/  BSYNC B0 ;  /* 0x0000000000007941 */ /* 0x000fea0003800000 */
.L_x_11732:
        /* <DEDUP_REMOVED lines=27> */
.L_x_11743:
        /* <DEDUP_REMOVED lines=51> */
.L_x_11742:
[----:B------:R-:W-:Y:S05]  /*bf40*/  BSYNC B1 ;  /* 0x0000000000017941 */ /* 0x000fea0003800000 */
.L_x_11741:
        /* <DEDUP_REMOVED lines=15> */
.L_x_11745:
[----:B------:R-:W-:Y:S05]  /*c040*/  BSYNC B1 ;  /* 0x0000000000017941 */ /* 0x000fea0003800000 */
.L_x_11744:
        /* <DEDUP_REMOVED lines=25> */
.L_x_11740:
[----:B------:R-:W-:Y:S05]  /*c1e0*/  BSYNC B0 ;  /* 0x0000000000007941 */ /* 0x000fea0003800000 */
.L_x_11739:
        /* <DEDUP_REMOVED lines=34> */
.L_x_11750:
        /* <DEDUP_REMOVED lines=51> */
.L_x_11749:
[----:B------:R-:W-:Y:S05]  /*c740*/  BSYNC B1 ;  /* 0x0000000000017941 */ /* 0x000fea0003800000 */
.L_x_11748:
        /* <DEDUP_REMOVED lines=15> */
.L_x_11752:
[----:B------:R-:W-:Y:S05]  /*c840*/  BSYNC B1 ;  /* 0x0000000000017941 */ /* 0x000fea0003800000 */
.L_x_11751:
        /* <DEDUP_REMOVED lines=25> */
.L_x_11747:
[----:B------:R-:W-:Y:S05]  /*c9e0*/  BSYNC B0 ;  /* 0x0000000000007941 */ /* 0x000fea0003800000 */
.L_x_11746:
        /* <DEDUP_REMOVED lines=19> */
.L_x_11758:
        /* <DEDUP_REMOVED lines=53> */
.L_x_11757:
[----:B0-----:R-:W-:-:S07]  /*ce70*/  IADD3 R3, R16, 0x5, RZ ;  /* 0x0000000510037810 */ /* 0x001fce0007ffe0ff */
.L_x_11756:
[----:B------:R-:W-:Y:S05]  /*ce80*/  BSYNC B1 ;  /* 0x0000000000017941 */ /* 0x000fea0003800000 */
.L_x_11755:
        /* <DEDUP_REMOVED lines=17> */
.L_x_11760:
[----:B------:R-:W-:Y:S05]  /*cfa0*/  BSYNC B1 ;  /* 0x0000000000017941 */ /* 0x000fea0003800000 */
.L_x_11759:
        /* <DEDUP_REMOVED lines=24> */
.L_x_11754:
[----:B------:R-:W-:Y:S05]  /*d130*/  BSYNC B0 ;  /* 0x0000000000007941 */ /* 0x000fea0003800000 */
.L_x_11753:
        /* <DEDUP_REMOVED lines=44> */
.L_x_11771:
[----:B-1----:R-:W-:-:S07]  /*d400*/  FMNMX R5, R2, R5, !PT ;  /* 0x0000000502057209 */ /* 0x002fce0007800000 */
.L_x_11763:
[----:B------:R-:W-:Y:S05]  /*d410*/  BSYNC B0 ;  /* 0x0000000000007941 */ /* 0x000fea0003800000 */
.L_x_11762:
[----:B------:R-:W-:Y:S01]  /*d420*/  ISETP.NE.AND P0, PT, R6, RZ, PT ;  /* 0x000000ff0600720c */ /* 0x000fe20003f05270 */
[----:B------:R-:W-:-:S12]  /*d430*/  BSSY B0, `(.L_x_11761) ;  /* 0x0000004000007945 */ /* 0x000fd80003800000 */
[----:B------:R-:W-:Y:S05]  /*d440*/  @P0 BRA `(.L_x_11765) ;  /* 0x0000000000080947 */ /* 0x000fea0003800000 */
[----:B0-----:R-:W0:Y:S02]  /*d450*/  LDC.64 R2, c[0x0][0x238] ;  /* 0x00008e00ff027b82 */ /* 0x001e240000000a00 */
[----:B0-----:R1:W-:Y:S02]  /*d460*/  REDG.E.MAX.S32.STRONG.GPU desc[UR10][R2.64], R5 ;  /* 0x000000050200798e */ /* 0x0013e4000d10e38a */
.L_x_11765:
[----:B------:R-:W-:Y:S05]  /*d470*/  BSYNC B0 ;  /* 0x0000000000007941 */ /* 0x000fea0003800000 */
.L_x_11761:
        /* <DEDUP_REMOVED lines=14> */
[----:B01-34-:R-:W-:Y:S05]  /*d560*/  CALL.REL.NOINC `($__internal_265_$__cuda_sm20_rcp_rn_f32_slowpath) ;  /* 0x0000000400887944 */ /* 0x01bfea0003c00000 */
[----:B------:R-:W-:Y:S05]  /*d570*/  BRA `(.L_x_11767) ;  /* 0x0000000000147947 */ /* 0x000fea0003800000 */
.L_x_11766:
[----:B01-3--:R-:W0:Y:S01]  /*d580*/  MUFU.RCP R5, UR14 ;  /* 0x0000000e00057d08 */ /* 0x00be220008001000 */
[----:B------:R-:W-:-:S05]  /*d590*/  MOV R0, UR14 ;  /* 0x0000000e00007c02 */ /* 0x000fca0008000f00 */
[----:B0-----:R-:W-:-:S04]  /*d5a0*/  FFMA R0, R5, R0, -1 ;  /* 0xbf80000005007423 */ /* 0x001fc80000000000 */
[----:B------:R-:W-:-:S04]  /*d5b0*/  FADD.FTZ R0, -R0, -RZ ;  /* 0x800000ff00007221 */ /* 0x000fc80000010100 */
[----:B------:R-:W-:-:S07]  /*d5c0*/  FFMA R5, R5, R0, R5 ;  /* 0x0000000005057223 */ /* 0x000fce0000000005 */
.L_x_11767:
[----:B--2-4-:R-:W0:Y:S02]  /*d5d0*/  LDC.64 R2, c[0x0][0x240] ;  /* 0x00009000ff027b82 */ /* 0x014e240000000a00 */
[----:B0-----:R-:W-:Y:S01]  /*d5e0*/  STG.E desc[UR10][R2.64], R5 ;  /* 0x0000000502007986 */ /* 0x001fe2000c10190a */
[----:B------:R-:W-:Y:S05]  /*d5f0*/  EXIT ;  /* 0x000000000000794d */ /* 0x000fea0003800000 */
.L_x_11764:
[----:B------:R-:W-:Y:S01]  /*d600*/  HFMA2.MMA R7, -RZ, RZ, 0, 2.384185791015625e-07 ;  /* 0x00000004ff077435 */ /* 0x000fe200000001ff */
[----:B------:R-:W-:Y:S02]  /*d610*/  MOV R9, 0x1f ;  /* 0x0000001f00097802 */ /* 0x000fe40000000f00 */
[----:B------:R-:W-:-:S08]  /*d620*/  MOV R4, 0xffffffff ;  /* 0xffffffff00047802 */ /* 0x000fd00000000f00 */
[----:B01----:R-:W-:Y:S05]  /*d630*/  WARPSYNC.COLLECTIVE R4, `(.L_x_11768) ;  /* 0x0000000004087348 */ /* 0x003fea0003c00000 */
[----:B-1----:R1:W2:Y:S02]  /*d640*/  SHFL.DOWN P0, R5, R0, R7, R9 ;  /* 0x0800000700057389 */ /* 0x0022a40000000009 */
[----:B012---:R-:W-:Y:S01]  /*d650*/  ENDCOLLECTIVE ;  /* 0x000000000000791b */ /* 0x007fe20003800000 */
.L_x_11768:
[----:B------:R-:W-:Y:S01]  /*d660*/  HFMA2.MMA R7, -RZ, RZ, 0, 1.1920928955078125e-07 ;  /* 0x00000002ff077435 */ /* 0x000fe200000001ff */
[----:B------:R-:W-:-:S04]  /*d670*/  MOV R3, R5 ;  /* 0x0000000500037202 */ /* 0x000fc80000000f00 */
[----:B------:R-:W-:-:S04]  /*d680*/  FMNMX R3, R3, R0, !PT ;  /* 0x0000000003037209 */ /* 0x000fc80007800000 */
[----:B------:R-:W-:-:S07]  /*d690*/  MOV R0, R3 ;  /* 0x0000000300007202 */ /* 0x000fce0000000f00 */
[----:B------:R-:W-:Y:S05]  /*d6a0*/  WARPSYNC.COLLECTIVE R4, `(.L_x_11769) ;  /* 0x0000000004087348 */ /* 0x000fea0003c00000 */
[----:B------:R0:W1:Y:S02]  /*d6b0*/  SHFL.DOWN P0, R5, R0, R7, R9 ;  /* 0x0800000700057389 */ /* 0x0000640000000009 */
[----:B01----:R-:W-:Y:S01]  /*d6c0*/  ENDCOLLECTIVE ;  /* 0x000000000000791b */ /* 0x003fe20003800000 */
.L_x_11769:
[----:B------:R-:W-:Y:S01]  /*d6d0*/  HFMA2.MMA R7, -RZ, RZ, 0, 5.9604644775390625e-08 ;  /* 0x00000001ff077435 */ /* 0x000fe200000001ff */
[----:B------:R-:W-:-:S04]  /*d6e0*/  MOV R2, R5 ;  /* 0x0000000500027202 */ /* 0x000fc80000000f00 */
[----:B------:R-:W-:-:S04]  /*d6f0*/  FMNMX R2, R3, R2, !PT ;  /* 0x0000000203027209 */ /* 0x000fc80007800000 */
[----:B------:R-:W-:-:S07]  /*d700*/  MOV R0, R2 ;  /* 0x0000000200007202 */ /* 0x000fce0000000f00 */
[----:B------:R-:W-:Y:S05]  /*d710*/  WARPSYNC.COLLECTIVE R4, `(.L_x_11770) ;  /* 0x0000000004087348 */ /* 0x000fea0003c00000 */
[----:B------:R0:W1:Y:S02]  /*d720*/  SHFL.DOWN P0, R5, R0, R7, R9 ;  /* 0x0800000700057389 */ /* 0x0000640000000009 */
[----:B01----:R-:W-:Y:S01]  /*d730*/  ENDCOLLECTIVE ;  /* 0x000000000000791b */ /* 0x003fe20003800000 */
.L_x_11770:
[----:B------:R-:W-:Y:S05]  /*d740*/  BRA `(.L_x_11771) ;  /* 0xfffffffc002c7947 */ /* 0x000fea000383ffff */
        .weak           $__internal_264_$__cuda_sm20_div_u64
        .type           $__internal_264_$__cuda_sm20_div_u64,@function
        .size           $__internal_264_$__cuda_sm20_div_u64,($__internal_265_$__cuda_sm20_rcp_rn_f32_slowpath - $__internal_264_$__cuda_sm20_div_u64)
$__internal_264_$__cuda_sm20_div_u64:
        /* <DEDUP_REMOVED lines=67> */
[----:B------:R-:W-:Y:S06]  /*db80*/  RET.REL.NODEC R6 `(_ZN18transformer_engine6detail43dgated_act_cast_transpose_kernel_notalignedILi2ELi4Ef6__half13__nv_fp8_e5m2NS_5EmptyEXadL_ZNS_5dgeluIffEET_T0_RKS4_EEXadL_ZNS_4geluIffEES6_S7_S9_EEEEvPKT2_SD_PT3_SF_PKT1_PSG_SJ_mmm) ;  /* 0xffffff24061c7950 */ /* 0x000fec0003c3ffff */
        .weak           $__internal_265_$__cuda_sm20_rcp_rn_f32_slowpath
        .type           $__internal_265_$__cuda_sm20_rcp_rn_f32_slowpath,@function
        .size           $__internal_265_$__cuda_sm20_rcp_rn_f32_slowpath,(.L_x_34750 - $__internal_265_$__cuda_sm20_rcp_rn_f32_slowpath)
$__internal_265_$__cuda_sm20_rcp_rn_f32_slowpath:
        /* <DEDUP_REMOVED lines=15> */
.L_x_11772:
        /* <DEDUP_REMOVED lines=33> */
.L_x_11774:
[----:B------:R2:W3:Y:S02]  /*de90*/  MUFU.RCP R2, R0 ;  /* 0x0000000000027308 */ /* 0x0004e40000001000 */
.L_x_11773:
[----:B------:R-:W-:Y:S01]  /*dea0*/  HFMA2.MMA R3, -RZ, RZ, 0, 0 ;  /* 0x00000000ff037435 */ /* 0x000fe200000001ff */
[----:B-1-3--:R-:W-:Y:S02]  /*deb0*/  MOV R5, R2 ;  /* 0x0000000200057202 */ /* 0x00afe40000000f00 */
[----:B------:R-:W-:-:S04]  /*dec0*/  MOV R2, R7 ;  /* 0x0000000700027202 */ /* 0x000fc80000000f00 */
[----:B0-2---:R-:W-:Y:S05]  /*ded0*/  RET.REL.NODEC R2 `(_ZN18transformer_engine6detail43dgated_act_cast_transpose_kernel_notalignedILi2ELi4Ef6__half13__nv_fp8_e5m2NS_5EmptyEXadL_ZNS_5dgeluIffEET_T0_RKS4_EEXadL_ZNS_4geluIffEES6_S7_S9_EEEEvPKT2_SD_PT3_SF_PKT1_PSG_SJ_mmm) ;  /* 0xffffff2002487950 */ /* 0x005fea0003c3ffff */
.L_x_11775:
        /* <DEDUP_REMOVED lines=10> */
.L_x_34750:


//--------------------- .text._ZN18transformer_engine6detail32dgated_act_cast_transpose_kernelILi2ELi4Ef6__half13__nv_fp8_e5m2NS_5EmptyEXadL_ZNS_5dgeluIffEET_T0_RKS4_EEXadL_ZNS_4geluIffEES6_S7_S9_EEEEvPKT2_SD_PT3_SF_PKT1_PSG_SJ_mmm --------------------------
	.section	.text._ZN18transformer_engine6detail32dgated_act_cast_transpose_kernelILi2ELi4Ef6__half13__nv_fp8_e5m2NS_5EmptyEXadL_ZNS_5dgeluIffEET_T0_RKS4_EEXadL_ZNS_4geluIffEES6_S7_S9_EEEEvPKT2_SD_PT3_SF_PKT1_PSG_SJ_mmm,"ax",@progbits
	.align	128
        .global         _ZN18transformer_engine6detail32dgated_act_cast_transpose_kernelILi2ELi4Ef6__half13__nv_fp8_e5m2NS_5EmptyEXadL_ZNS_5dgeluIffEET_T0_RKS4_EEXadL_ZNS_4geluIffEES6_S7_S9_EEEEvPKT2_SD_PT3_SF_PKT1_PSG_SJ_mmm
        .type           _ZN18transformer_engine6detail32dgated_act_cast_transpose_kernelILi2ELi4Ef6__half13__nv_fp8_e5m2NS_5EmptyEXadL_ZNS_5dgeluIffEET_T0_RKS4_EEXadL_ZNS_4geluIffEES6_S7_S9_EEEEvPKT2_SD_PT3_SF_PKT1_PSG_SJ_mmm,@function
        .size           _ZN18transformer_engine6detail32dgated_act_cast_transpose_kernelILi2ELi4Ef6__half13__nv_fp8_e5m2NS_5EmptyEXadL_ZNS_5dgeluIffEET_T0_RKS4_EEXadL_ZNS_4geluIffEES6_S7_S9_EEEEvPKT2_SD_PT3_SF_PKT1_PSG_SJ_mmm,(.L_x_34752 - _ZN18transformer_engine6detail32dgated_act_cast_transpose_kernelILi2ELi4Ef6__half13__nv_fp8_e5m2NS_5EmptyEXadL_ZNS_5dgeluIffEET_T0_RKS4_EEXadL_ZNS_4geluIffEES6_S7_S9_EEEEvPKT2_SD_PT3_SF_PKT1_PSG_SJ_mmm)
        .other          _ZN18transformer_engine6detail32dgated_act_cast_transpose_kernelILi2ELi4Ef6__half13__nv_fp8_e5m2NS_5EmptyEXadL_ZNS_5dgeluIffEET_T0_RKS4_EEXadL_ZNS_4geluIffEES6_S7_S9_EEEEvPKT2_SD_PT3_SF_PKT1_PSG_SJ_mmm,@"STO_CUDA_ENTRY STV_DEFAULT"
_ZN18transformer_engine6detail32dgated_act_cast_transpose_kernelILi2ELi4Ef6__half13__nv_fp8_e5m2NS_5EmptyEXadL_ZNS_5dgeluIffEET_T0_RKS4_EEXadL_ZNS_4geluIffEES6_S7_S9_EEEEvPKT2_SD_PT3_SF_PKT1_PSG_SJ_mmm:
.text._ZN18transformer_engine6detail32dgated_act_cast_transpose_kernelILi2ELi4Ef6__half13__nv_fp8_e5m2NS_5EmptyEXadL_ZNS_5dgeluIffEET_T0_RKS4_EEXadL_ZNS_4geluIffEES6_S7_S9_EEEEvPKT2_SD_PT3_SF_PKT1_PSG_SJ_mmm:
        /* <DEDUP_REMOVED lines=18> */
[----:B------:R-:W-:Y:S05]  /*0120*/  CALL.REL.NOINC `($__internal_266_$__cuda_sm20_div_u64) ;  /* 0x000000a800a47944 */ /* 0x000fea0003c00000 */
        /* <DEDUP_REMOVED lines=9> */
.L_x_11776:
        /* <DEDUP_REMOVED lines=22> */
.L_x_11777:
        /* <DEDUP_REMOVED lines=473> */
[----:B------:R-:W-:Y:S01]  /*20b0*/  F2FP.SATFINITE.E5M2.F32.PACK_AB_MERGE_C R16, RZ, R16, RZ ;  /* 0x00000010ff10723e */ /* 0x000fe200048060ff */
[----:B------:R-:W-:Y:S01]  /*20c0*/  HADD2.F32 R44, -RZ, R44.H1_H1 ;  /* 0x3000002cff2c7230 */ /* 0x000fe20000004100 */
[----:B------:R-:W-:Y:S01]  /*20d0*/  F2FP.SATFINITE.E5M2.F32.PACK_AB_MERGE_C R5, RZ, R5, RZ ;  /* 0x00000005ff05723e */ /* 0x000fe200048060ff */
[----:B------:R1:W2:Y:S01]  /*20e0*/  LDG.E R56, desc[UR8][R56.64] ;  /* 0x0000000838387981 */ /* 0x0002a2000c1e1900 */
[----:B------:R-:W-:Y:S02]  /*20f0*/  F2FP.SATFINITE.E5M2.F32.PACK_AB_MERGE_C R9, RZ, R9, RZ ;  /* 0x00000009ff09723e */ /* 0x000fe400048060ff */
[----:B------:R-:W-:Y:S01]  /*2100*/  F2FP.SATFINITE.E5M2.F32.PACK_AB_MERGE_C R50, RZ, R49, RZ ;  /* 0x00000031ff32723e */ /* 0x000fe200048060ff */
        /* <DEDUP_REMOVED lines=35> */
[----:B------:R-:W-:Y:S01]  /*2340*/  F2FP.SATFINITE.E5M2.F32.PACK_AB_MERGE_C R42, RZ, R49, RZ ;  /* 0x00000031ff2a723e */ /* 0x000fe200048060ff */
[----:B0-----:R-:W-:Y:S01]  /*2350*/  FADD R49, R26, 1 ;  /* 0x3f8000001a317421 */ /* 0x001fe20000000000 */
[----:B------:R-:W-:Y:S01]  /*2360*/  FFMA R50, R43, R50, 0.1331529766321182251 ;  /* 0x3e0859412b327423 */ /* 0x000fe20000000032 */
[----:B------:R-:W-:-:S04]  /*2370*/  HADD2.F32 R26, -RZ, R20.H1_H1 ;  /* 0x30000014ff1a7230 */ /* 0x000fc80000004100 */
[----:B------:R-:W0:Y:S01]  /*2380*/  MUFU.RCP R49, R49 ;  /* 0x0000003100317308 */ /* 0x000e220000001000 */
[----:B------:R-:W-:-:S04]  /*2390*/  FFMA R20, R43, R50, -0.33332768082618713379 ;  /* 0xbeaaa9ed2b147423 */ /* 0x000fc80000000032 */
[----:B------:R-:W-:Y:S01]  /*23a0*/  FFMA R20, R43, R20, RZ ;  /* 0x000000142b147223 */ /* 0x000fe200000000ff */
[----:B------:R-:W-:Y:S01]  /*23b0*/  FMUL R43, R26, 0.044714998453855514526 ;  /* 0x3d3727131a2b7820 */ /* 0x000fe20000400000 */
[----:B------:R-:W-:-:S03]  /*23c0*/  F2FP.SATFINITE.E5M2.F32.PACK_AB_MERGE_C R35, RZ, R35, RZ ;  /* 0x00000023ff23723e */ /* 0x000fc600048060ff */
        /* <DEDUP_REMOVED lines=58> */
[----:B------:R-:W-:-:S02]  /*2770*/  F2FP.SATFINITE.E5M2.F32.PACK_AB_MERGE_C R49, RZ, R49, RZ ;  /* 0x00000031ff31723e */ /* 0x000fc400048060ff */
[----:B------:R-:W-:Y:S02]  /*2780*/  F2FP.SATFINITE.E5M2.F32.PACK_AB_MERGE_C R44, RZ, R8, RZ ;  /* 0x00000008ff2c723e */ /* 0x000fe400048060ff */
[----:B------:R-:W-:Y:S02]  /*2790*/  F2FP.SATFINITE.E5M2.F32.PACK_AB_MERGE_C R55, RZ, R55, RZ ;  /* 0x00000037ff37723e */ /* 0x000fe400048060ff */
[----:B------:R-:W-:Y:S02]  /*27a0*/  F2FP.SATFINITE.E5M2.F32.PACK_AB_MERGE_C R37, RZ, R37, RZ ;  /* 0x00000025ff25723e */ /* 0x000fe400048060ff */
        /* <DEDUP_REMOVED lines=10> */
[----:B------:R-:W-:Y:S02]  /*2850*/  F2FP.SATFINITE.E5M2.F32.PACK_AB_MERGE_C R42, RZ, R9, RZ ;  /* 0x00000009ff2a723e */ /* 0x000fe400048060ff */
[----:B------:R-:W-:Y:S02]  /*2860*/  F2FP.SATFINITE.E5M2.F32.PACK_AB_MERGE_C R46, RZ, R45, RZ ;  /* 0x0000002dff2e723e */ /* 0x000fe400048060ff */
[C---:B------:R-:W-:Y:S02]  /*2870*/  PRMT R55, R42.reuse, 0x7604, R55 ;  /* 0x000076042a377816 */ /* 0x040fe40000000037 */
[----:B------:R-:W-:Y:S02]  /*2880*/  LOP3.LUT R45, R42, 0xff, RZ, 0xc0, !PT ;  /* 0x000000ff2a2d7812 */ /* 0x000fe400078ec0ff */
[----:B------:R-:W-:-:S04]  /*2890*/  LOP3.LUT R42, R46, 0xffff, RZ, 0xc0, !PT ;  /* 0x0000ffff2e2a7812 */ /* 0x000fc800078ec0ff */
[----:B------:R-:W-:Y:S01]  /*28a0*/  PRMT R45, R42, 0x7604, R45 ;  /* 0x000076042a2d7816 */ /* 0x000fe2000000002d */
[----:B------:R-:W-:Y:S01]  /*28b0*/  FMUL R42, R25, UR10 ;  /* 0x0000000a192a7c20 */ /* 0x000fe20008400000 */
[----:B------:R-:W-:Y:S01]  /*28c0*/  PRMT R37, R46, 0x7604, R37 ;  /* 0x000076042e257816 */ /* 0x000fe20000000025 */
[----:B------:R-:W-:-:S03]  /*28d0*/  FMUL R46, R47, UR10 ;  /* 0x0000000a2f2e7c20 */ /* 0x000fc60008400000 */
[----:B------:R-:W-:Y:S02]  /*28e0*/  F2FP.SATFINITE.E5M2.F32.PACK_AB_MERGE_C R42, RZ, R42, RZ ;  /* 0x0000002aff2a723e */ /* 0x000fe400048060ff */
[----:B------:R-:W-:Y:S02]  /*28f0*/  F2FP.SATFINITE.E5M2.F32.PACK_AB_MERGE_C R59, RZ, R46, RZ ;  /* 0x0000002eff3b723e */ /* 0x000fe400048060ff */
        /* <DEDUP_REMOVED lines=101> */
[----:B------:R-:W-:Y:S02]  /*2f50*/  F2FP.SATFINITE.E5M2.F32.PACK_AB_MERGE_C R26, RZ, R26, RZ ;  /* 0x0000001aff1a723e */ /* 0x000fe400048060ff */
[----:B------:R-:W-:Y:S01]  /*2f60*/  FFMA R42, R42, R5, RZ ;  /* 0x000000052a2a7223 */ /* 0x000fe200000000ff */
[----:B------:R-:W-:Y:S01]  /*2f70*/  FMUL R5, R8, 0.035677410662174224854 ;  /* 0x3d12227a08057820 */ /* 0x000fe20000400000 */
[----:B------:R-:W-:-:S03]  /*2f80*/  F2FP.SATFINITE.E5M2.F32.PACK_AB_MERGE_C R37, RZ, R37, RZ ;  /* 0x00000025ff25723e */ /* 0x000fc600048060ff */
        /* <DEDUP_REMOVED lines=362> */
[----:B------:R-:W-:Y:S01]  /*4630*/  F2FP.SATFINITE.E5M2.F32.PACK_AB_MERGE_C R5, RZ, R5, RZ ;  /* 0x00000005ff05723e */ /* 0x000fe200048060ff */
[----:B------:R-:W-:Y:S01]  /*4640*/  FMUL R19, R9, UR10 ;  /* 0x0000000a09137c20 */ /* 0x000fe20008400000 */
[----:B------:R-:W-:Y:S01]  /*4650*/  F2FP.SATFINITE.E5M2.F32.PACK_AB_MERGE_C R54, RZ, R54, RZ ;  /* 0x00000036ff36723e */ /* 0x000fe200048060ff */
[----:B------:R-:W-:Y:S01]  /*4660*/  FADD R42, R42, 1 ;  /* 0x3f8000002a2a7421 */ /* 0x000fe20000000000 */
[----:B------:R-:W-:Y:S01]  /*4670*/  FFMA R25, R36, 0.5, R47 ;  /* 0x3f00000024197823 */ /* 0x000fe2000000002f */
[----:B------:R-:W-:-:S02]  /*4680*/  LOP3.LUT R36, R5, 0xffff, RZ, 0xc0, !PT ;  /* 0x0000ffff05247812 */ /* 0x000fc400078ec0ff */
[C---:B------:R-:W-:Y:S02]  /*4690*/  PRMT R5, R54.reuse, 0x7604, R5 ;  /* 0x0000760436057816 */ /* 0x040fe40000000005 */
[----:B------:R-:W-:Y:S01]  /*46a0*/  LOP3.LUT R55, R54, 0xffff, RZ, 0xc0, !PT ;  /* 0x0000ffff36377812 */ /* 0x000fe200078ec0ff */
[----:B------:R-:W-:Y:S01]  /*46b0*/  FFMA R54, R42, 0.5, R53 ;  /* 0x3f0000002a367823 */ /* 0x000fe20000000035 */
[----:B------:R-:W-:Y:S01]  /*46c0*/  F2FP.SATFINITE.E5M2.F32.PACK_AB_MERGE_C R19, RZ, R19, RZ ;  /* 0x00000013ff13723e */ /* 0x000fe200048060ff */
        /* <DEDUP_REMOVED lines=12> */
[----:B------:R-:W-:Y:S01]  /*4790*/  F2FP.SATFINITE.E5M2.F32.PACK_AB_MERGE_C R36, RZ, R36, RZ ;  /* 0x00000024ff24723e */ /* 0x000fe200048060ff */
        /* <DEDUP_REMOVED lines=9> */
[----:B------:R-:W-:Y:S01]  /*4830*/  F2FP.SATFINITE.E5M2.F32.PACK_AB_MERGE_C R8, RZ, R51, RZ ;  /* 0x00000033ff08723e */ /* 0x000fe200048060ff */
[----:B------:R-:W-:Y:S01]  /*4840*/  FMUL R37, R37, R54 ;  /* 0x0000003625257220 */ /* 0x000fe20000400000 */
[----:B------:R-:W-:-:S02]  /*4850*/  FMUL R51, R58, 0.10703222453594207764 ;  /* 0x3ddb33b63a337820 */ /* 0x000fc40000400000 */
[----:B------:R-:W-:Y:S02]  /*4860*/  LOP3.LUT R54, R8, 0xff, RZ, 0xc0, !PT ;  /* 0x000000ff08367812 */ /* 0x000fe400078ec0ff */
[----:B------:R-:W-:Y:S01]  /*4870*/  F2FP.SATFINITE.E5M2.F32.PACK_AB_MERGE_C R55, RZ, R55, RZ ;  /* 0x00000037ff37723e */ /* 0x000fe200048060ff */
        /* <DEDUP_REMOVED lines=21> */
[----:B------:R-:W-:Y:S01]  /*49d0*/  F2FP.SATFINITE.E5M2.F32.PACK_AB_MERGE_C R21, RZ, R21, RZ ;  /* 0x00000015ff15723e */ /* 0x000fe200048060ff */
[----:B------:R-:W-:-:S03]  /*49e0*/  FFMA R51, R58, 0.5, R51 ;  /* 0x3f0000003a337823 */ /* 0x000fc60000000033 */
[----:B------:R-:W-:Y:S02]  /*49f0*/  LOP3.LUT R36, R21, 0xffff, RZ, 0xc0, !PT ;  /* 0x0000ffff15247812 */ /* 0x000fe400078ec0ff */
[----:B------:R-:W-:Y:S02]  /*4a00*/  F2FP.SATFINITE.E5M2.F32.PACK_AB_MERGE_C R58, RZ, R39, RZ ;  /* 0x00000027ff3a723e */ /* 0x000fe400048060ff */
        /* <DEDUP_REMOVED lines=17> */
[----:B------:R-:W-:-:S02]  /*4b20*/  F2FP.SATFINITE.E5M2.F32.PACK_AB_MERGE_C R47, RZ, R47, RZ ;  /* 0x0000002fff2f723e */ /* 0x000fc400048060ff */
[----:B------:R-:W-:Y:S02]  /*4b30*/  F2FP.SATFINITE.E5M2.F32.PACK_AB_MERGE_C R7, RZ, R7, RZ ;  /* 0x00000007ff07723e */ /* 0x000fe400048060ff */
[----:B------:R-:W-:Y:S01]  /*4b40*/  F2FP.SATFINITE.E5M2.F32.PACK_AB_MERGE_C R32, RZ, R22, RZ ;  /* 0x00000016ff20723e */ /* 0x000fe200048060ff */
[----:B------:R-:W-:Y:S01]  /*4b50*/  FMUL R53, R53, R26 ;  /* 0x0000001a35357220 */ /* 0x000fe20000400000 */
[----:B------:R-:W-:Y:S02]  /*4b60*/  FMNMX R54, |R21|, R54, !PT ;  /* 0x0000003615367209 */ /* 0x000fe40007800200 */
[----:B------:R-:W-:Y:S02]  /*4b70*/  F2FP.SATFINITE.E5M2.F32.PACK_AB_MERGE_C R22, RZ, R43, RZ ;  /* 0x0000002bff16723e */ /* 0x000fe400048060ff */
        /* <DEDUP_REMOVED lines=10> */
[----:B------:R-:W-:Y:S01]  /*4c20*/  F2FP.SATFINITE.E5M2.F32.PACK_AB_MERGE_C R34, RZ, R55, RZ ;  /* 0x00000037ff22723e */ /* 0x000fe200048060ff */
        /* <DEDUP_REMOVED lines=24> */
[----:B------:R-:W-:-:S03]  /*4db0*/  F2FP.SATFINITE.E5M2.F32.PACK_AB_MERGE_C R51, RZ, R15, RZ ;  /* 0x0000000fff33723e */ /* 0x000fc600048060ff */
[----:B------:R-:W-:Y:S01]  /*4dc0*/  FMUL R53, R54, UR10 ;  /* 0x0000000a36357c20 */ /* 0x000fe20008400000 */
[----:B------:R-:W-:Y:S02]  /*4dd0*/  LOP3.LUT R15, R51, 0xffff, RZ, 0xc0, !PT ;  /* 0x0000ffff330f7812 */ /* 0x000fe400078ec0ff */
[----:B------:R-:W-:Y:S02]  /*4de0*/  FMNMX R56, |R57|, R58, !PT ;  /* 0x0000003a39387209 */ /* 0x000fe40007800200 */
[----:B------:R-:W-:Y:S02]  /*4df0*/  SHF.L.U32 R15, R15, 0x18, RZ ;  /* 0x000000180f0f7819 */ /* 0x000fe400000006ff */
[----:B------:R-:W-:Y:S02]  /*4e00*/  F2FP.SATFINITE.E5M2.F32.PACK_AB_MERGE_C R58, RZ, R53, RZ ;  /* 0x00000035ff3a723e */ /* 0x000fe400048060ff */
        /* <DEDUP_REMOVED lines=17> */
[----:B------:R-:W-:-:S04]  /*4f20*/  F2FP.SATFINITE.E5M2.F32.PACK_AB_MERGE_C R59, RZ, R59, RZ ;  /* 0x0000003bff3b723e */ /* 0x000fc800048060ff */
        /* <DEDUP_REMOVED lines=505> */
[----:B------:R-:W-:-:S02]  /*6ec0*/  F2FP.SATFINITE.E5M2.F32.PACK_AB_MERGE_C R31, RZ, R32, RZ ;  /* 0x00000020ff1f723e */ /* 0x000fc400048060ff */
[----:B------:R-:W-:Y:S02]  /*6ed0*/  F2FP.SATFINITE.E5M2.F32.PACK_AB_MERGE_C R34, RZ, R34, RZ ;  /* 0x00000022ff22723e */ /* 0x000fe400048060ff */
[----:B------:R-:W-:Y:S02]  /*6ee0*/  F2FP.SATFINITE.E5M2.F32.PACK_AB_MERGE_C R30, RZ, R30, RZ ;  /* 0x0000001eff1e723e */ /* 0x000fe400048060ff */
[----:B------:R-:W-:Y:S01]  /*6ef0*/  F2FP.SATFINITE.E5M2.F32.PACK_AB_MERGE_C R32, RZ, R44, RZ ;  /* 0x0000002cff20723e */ /* 0x000fe200048060ff */
        /* <DEDUP_REMOVED lines=11> */
[----:B------:R-:W-:Y:S02]  /*6fb0*/  F2FP.SATFINITE.E5M2.F32.PACK_AB_MERGE_C R62, RZ, R6, RZ ;  /* 0x00000006ff3e723e */ /* 0x000fe400048060ff */
[----:B------:R-:W-:-:S02]  /*6fc0*/  F2FP.SATFINITE.E5M2.F32.PACK_AB_MERGE_C R7, RZ, R7, RZ ;  /* 0x00000007ff07723e */ /* 0x000fc400048060ff */
[----:B------:R-:W-:Y:S02]  /*6fd0*/  FMNMX R6, |R27|, R60, !PT ;  /* 0x0000003c1b067209 */ /* 0x000fe40007800200 */
[----:B------:R-:W-:Y:S02]  /*6fe0*/  F2FP.SATFINITE.E5M2.F32.PACK_AB_MERGE_C R37, RZ, R37, RZ ;  /* 0x00000025ff25723e */ /* 0x000fe400048060ff */
[----:B------:R-:W-:Y:S02]  /*6ff0*/  F2FP.SATFINITE.E5M2.F32.PACK_AB_MERGE_C R39, RZ, R39, RZ ;  /* 0x00000027ff27723e */ /* 0x000fe400048060ff */
        /* <DEDUP_REMOVED lines=12> */
[----:B------:R-:W-:Y:S02]  /*70c0*/  F2FP.SATFINITE.E5M2.F32.PACK_AB_MERGE_C R7, RZ, R7, RZ ;  /* 0x00000007ff07723e */ /* 0x000fe400048060ff */
[----:B------:R-:W-:Y:S02]  /*70d0*/  PRMT R37, R62, 0x7604, R31 ;  /* 0x000076043e257816 */ /* 0x000fe4000000001f */
[----:B------:R-:W-:Y:S02]  /*70e0*/  LOP3.LUT R31, R7, 0xff, RZ, 0xc0, !PT ;  /* 0x000000ff071f7812 */ /* 0x000fe400078ec0ff */
[----:B------:R-:W-:Y:S02]  /*70f0*/  F2FP.SATFINITE.E5M2.F32.PACK_AB_MERGE_C R60, RZ, R57, RZ ;  /* 0x00000039ff3c723e */ /* 0x000fe400048060ff */
        /* <DEDUP_REMOVED lines=25> */
[----:B------:R-:W-:Y:S02]  /*7290*/  F2FP.SATFINITE.E5M2.F32.PACK_AB_MERGE_C R48, RZ, R48, RZ ;  /* 0x00000030ff30723e */ /* 0x000fe400048060ff */
[C---:B------:R-:W-:Y:S01]  /*72a0*/  FMNMX R57, |R55|.reuse, R6, !PT ;  /* 0x0000000637397209 */ /* 0x040fe20007800200 */
[----:B------:R-:W-:Y:S01]  /*72b0*/  FMUL R6, R55, UR10 ;  /* 0x0000000a37067c20 */ /* 0x000fe20008400000 */
[----:B------:R-:W-:Y:S02]  /*72c0*/  LOP3.LUT R21, R48, 0xff, RZ, 0xc0, !PT ;  /* 0x000000ff30157812 */ /* 0x000fe400078ec0ff */
[----:B------:R-:W-:Y:S02]  /*72d0*/  F2FP.SATFINITE.E5M2.F32.PACK_AB_MERGE_C R55, RZ, R47, RZ ;  /* 0x0000002fff37723e */ /* 0x000fe400048060ff */
[----:B------:R-:W-:Y:S02]  /*72e0*/  F2FP.SATFINITE.E5M2.F32.PACK_AB_MERGE_C R47, RZ, R6, RZ ;  /* 0x00000006ff2f723e */ /* 0x000fe400048060ff */
        /* <DEDUP_REMOVED lines=66> */
[----:B------:R-:W-:Y:S02]  /*7710*/  F2FP.SATFINITE.E5M2.F32.PACK_AB_MERGE_C R40, RZ, R40, RZ ;  /* 0x00000028ff28723e */ /* 0x000fe400048060ff */
        /* <DEDUP_REMOVED lines=92> */
[----:B------:R-:W-:Y:S02]  /*7ce0*/  F2FP.SATFINITE.E5M2.F32.PACK_AB_MERGE_C R41, RZ, R41, RZ ;  /* 0x00000029ff29723e */ /* 0x000fe400048060ff */
[----:B------:R-:W-:Y:S01]  /*7cf0*/  F2FP.SATFINITE.E5M2.F32.PACK_AB_MERGE_C R42, RZ, R42, RZ ;  /* 0x0000002aff2a723e */ /* 0x000fe200048060ff */
        /* <DEDUP_REMOVED lines=325> */
[----:B------:R-:W-:Y:S02]  /*9150*/  F2FP.SATFINITE.E5M2.F32.PACK_AB_MERGE_C R39, RZ, R39, RZ ;  /* 0x00000027ff27723e */ /* 0x000fe400048060ff */
[----:B------:R-:W-:Y:S01]  /*9160*/  F2FP.SATFINITE.E5M2.F32.PACK_AB_MERGE_C R24, RZ, R24, RZ ;  /* 0x00000018ff18723e */ /* 0x000fe200048060ff */
        /* <DEDUP_REMOVED lines=47> */
[----:B------:R-:W-:Y:S01]  /*9460*/  F2FP.SATFINITE.E5M2.F32.PACK_AB_MERGE_C R51, RZ, R51, RZ ;  /* 0x00000033ff33723e */ /* 0x000fe200048060ff */
[----:B------:R-:W-:Y:S01]  /*9470*/  FMUL R4, R34, UR10 ;  /* 0x0000000a22047c20 */ /* 0x000fe20008400000 */
[----:B------:R-:W-:Y:S01]  /*9480*/  F2FP.SATFINITE.E5M2.F32.PACK_AB_MERGE_C R42, RZ, R42, RZ ;  /* 0x0000002aff2a723e */ /* 0x000fe200048060ff */
[----:B------:R-:W-:Y:S01]  /*9490*/  FMUL R22, R22, R27 ;  /* 0x0000001b16167220 */ /* 0x000fe20000400000 */
[----:B------:R-:W-:Y:S01]  /*94a0*/  FMUL R18, R18, R55 ;  /* 0x0000003712127220 */ /* 0x000fe20000400000 */
[----:B------:R-:W-:Y:S01]  /*94b0*/  FMUL R27, R23, UR10 ;  /* 0x0000000a171b7c20 */ /* 0x000fe20008400000 */
[----:B------:R-:W-:Y:S02]  /*94c0*/  PRMT R57, R42, 0x7604, R51 ;  /* 0x000076042a397816 */ /* 0x000fe40000000033 */
[----:B------:R-:W-:Y:S01]  /*94d0*/  F2FP.SATFINITE.E5M2.F32.PACK_AB_MERGE_C R6, RZ, R4, RZ ;  /* 0x00000004ff06723e */ /* 0x000fe200048060ff */
[----:B------:R-:W-:Y:S01]  /*94e0*/  FMUL R4, R22, UR10 ;  /* 0x0000000a16047c20 */ /* 0x000fe20008400000 */
[----:B------:R-:W-:Y:S01]  /*94f0*/  IADD3.X R59, R19, UR11, RZ, P0, !PT ;  /* 0x0000000b133b7c10 */ /* 0x000fe200087fe4ff */
[----:B------:R-:W-:Y:S01]  /*9500*/  FMUL R19, R18, UR10 ;  /* 0x0000000a12137c20 */ /* 0x000fe20008400000 */
[----:B------:R-:W-:Y:S01]  /*9510*/  IADD3 R56, P0, R10, UR4, RZ ;  /* 0x000000040a387c10 */ /* 0x000fe2000ff1e0ff */
[----:B------:R0:W-:Y:S01]  /*9520*/  STG.E.U16 desc[UR8][R10.64], R57 ;  /* 0x000000390a007986 */ /* 0x0001e2000c101508 */
[----:B------:R-:W-:Y:S01]  /*9530*/  F2FP.SATFINITE.E5M2.F32.PACK_AB_MERGE_C R27, RZ, R27, RZ ;  /* 0x0000001bff1b723e */ /* 0x000fe200048060ff */
[----:B------:R-:W-:Y:S01]  /*9540*/  FMUL R52, R9, UR10 ;  /* 0x0000000a09347c20 */ /* 0x000fe20008400000 */
[----:B------:R-:W-:-:S02]  /*9550*/  F2FP.SATFINITE.E5M2.F32.PACK_AB_MERGE_C R19, RZ, R19, RZ ;  /* 0x00000013ff13723e */ /* 0x000fc400048060ff */
[----:B------:R-:W-:Y:S02]  /*9560*/  PRMT R55, R27, 0x7604, R6 ;  /* 0x000076041b377816 */ /* 0x000fe40000000006 */
[----:B0-----:R-:W-:Y:S01]  /*9570*/  IADD3.X R57, R11, UR11, RZ, P0, !PT ;  /* 0x0000000b0b397c10 */ /* 0x001fe200087fe4ff */
[----:B------:R-:W-:Y:S01]  /*9580*/  FMUL R11, R25, UR10 ;  /* 0x0000000a190b7c20 */ /* 0x000fe20008400000 */
[----:B------:R-:W-:Y:S02]  /*9590*/  F2FP.SATFINITE.E5M2.F32.PACK_AB_MERGE_C R10, RZ, R4, RZ ;  /* 0x00000004ff0a723e */ /* 0x000fe400048060ff */
[----:B------:R-:W-:Y:S02]  /*95a0*/  IADD3 R46, P0, R47, R46, RZ ;  /* 0x0000002e2f2e7210 */ /* 0x000fe40007f1e0ff */
[----:B------:R-:W-:Y:S02]  /*95b0*/  PRMT R63, R19, 0x7604, R10 ;  /* 0x00007604133f7816 */ /* 0x000fe4000000000a */
[----:B------:R-:W-:-:S02]  /*95c0*/  IADD3.X R47, R54, R49, RZ, P0, !PT ;  /* 0x00000031362f7210 */ /* 0x000fc400007fe4ff */
[----:B------:R-:W-:Y:S02]  /*95d0*/  F2FP.SATFINITE.E5M2.F32.PACK_AB_MERGE_C R52, RZ, R52, RZ ;  /* 0x00000034ff34723e */ /* 0x000fe400048060ff */
[----:B------:R-:W-:Y:S02]  /*95e0*/  F2FP.SATFINITE.E5M2.F32.PACK_AB_MERGE_C R11, RZ, R11, RZ ;  /* 0x0000000bff0b723e */ /* 0x000fe400048060ff */
        /* <DEDUP_REMOVED lines=17> */
[----:B------:R-:W-:Y:S01]  /*9700*/  F2FP.SATFINITE.E5M2.F32.PACK_AB_MERGE_C R54, RZ, R54, RZ ;  /* 0x00000036ff36723e */ /* 0x000fe200048060ff */
[----:B------:R-:W-:Y:S01]  /*9710*/  IMAD.WIDE.U32 R2, R3, UR6, RZ ;  /* 0x0000000603027c25 */ /* 0x000fe2000f8e00ff */
[----:B------:R-:W-:-:S02]  /*9720*/  F2FP.SATFINITE.E5M2.F32.PACK_AB_MERGE_C R49, RZ, R49, RZ ;  /* 0x00000031ff31723e */ /* 0x000fc400048060ff */
[----:B------:R-:W-:Y:S02]  /*9730*/  F2FP.SATFINITE.E5M2.F32.PACK_AB_MERGE_C R41, RZ, R41, RZ ;  /* 0x00000029ff29723e */ /* 0x000fe400048060ff */
[----:B------:R-:W-:Y:S01]  /*9740*/  F2FP.SATFINITE.E5M2.F32.PACK_AB_MERGE_C R8, RZ, R8, RZ ;  /* 0x00000008ff08723e */ /* 0x000fe200048060ff */
        /* <DEDUP_REMOVED lines=22> */
[----:B------:R-:W-:Y:S01]  /*98b0*/  F2FP.SATFINITE.E5M2.F32.PACK_AB_MERGE_C R12, RZ, R28, RZ ;  /* 0x0000001cff0c723e */ /* 0x000fe200048060ff */
[----:B------:R-:W-:Y:S01]  /*98c0*/  USHF.R.U32.HI UR13, URZ, 0x2, UR7 ;  /* 0x000000023f0d7899 */ /* 0x000fe20008011607 */
[----:B------:R-:W-:Y:S01]  /*98d0*/  SHF.L.U32 R28, R14, 0x2, RZ ;  /* 0x000000020e1c7819 */ /* 0x000fe200000006ff */
[----:B------:R-:W-:Y:S01]  /*98e0*/  ULDC.64 UR4, c[0x0][0x228] ;  /* 0x00008a0000047ab9 */ /* 0x000fe20000000a00 */
[----:B------:R-:W-:-:S02]  /*98f0*/  F2FP.SATFINITE.E5M2.F32.PACK_AB_MERGE_C R17, RZ, R3, RZ ;  /* 0x00000003ff11723e */ /* 0x000fc400048060ff */
        /* <DEDUP_REMOVED lines=249> */
.L_x_11788:
[----:B-1----:R-:W-:-:S07]  /*a890*/  FMNMX R9, R4, R9, !PT ;  /* 0x0000000904097209 */ /* 0x002fce0007800000 */
.L_x_11780:
[----:B------:R-:W-:Y:S05]  /*a8a0*/  BSYNC B0 ;  /* 0x0000000000007941 */ /* 0x000fea0003800000 */
.L_x_11779:
[----:B------:R-:W-:Y:S01]  /*a8b0*/  ISETP.NE.AND P0, PT, R47, RZ, PT ;  /* 0x000000ff2f00720c */ /* 0x000fe20003f05270 */
[----:B------:R-:W-:-:S12]  /*a8c0*/  BSSY B0, `(.L_x_11778) ;  /* 0x0000004000007945 */ /* 0x000fd80003800000 */
[----:B------:R-:W-:Y:S05]  /*a8d0*/  @P0 BRA `(.L_x_11782) ;  /* 0x0000000000080947 */ /* 0x000fea0003800000 */
[----:B------:R-:W1:Y:S02]  /*a8e0*/  LDC.64 R2, c[0x0][0x238] ;  /* 0x00008e00ff027b82 */ /* 0x000e640000000a00 */
[----:B-1----:R1:W-:Y:S02]  /*a8f0*/  REDG.E.MAX.S32.STRONG.GPU desc[UR8][R2.64], R9 ;  /* 0x000000090200798e */ /* 0x0023e4000d10e388 */
.L_x_11782:
[----:B------:R-:W-:Y:S05]  /*a900*/  BSYNC B0 ;  /* 0x0000000000007941 */ /* 0x000fea0003800000 */
.L_x_11778:
        /* <DEDUP_REMOVED lines=12> */
[----:B01----:R-:W-:Y:S05]  /*a9d0*/  CALL.REL.NOINC `($__internal_267_$__cuda_sm20_rcp_rn_f32_slowpath) ;  /* 0x0000000400887944 */ /* 0x003fea0003c00000 */
[----:B------:R-:W-:Y:S05]  /*a9e0*/  BRA `(.L_x_11784) ;  /* 0x0000000000147947 */ /* 0x000fea0003800000 */
.L_x_11783:
[----:B0-----:R-:W0:Y:S01]  /*a9f0*/  MUFU.RCP R5, UR10 ;  /* 0x0000000a00057d08 */ /* 0x001e220008001000 */
[----:B------:R-:W-:-:S05]  /*aa00*/  MOV R0, UR10 ;  /* 0x0000000a00007c02 */ /* 0x000fca0008000f00 */
[----:B0-----:R-:W-:-:S04]  /*aa10*/  FFMA R0, R5, R0, -1 ;  /* 0xbf80000005007423 */ /* 0x001fc80000000000 */
[----:B------:R-:W-:-:S04]  /*aa20*/  FADD.FTZ R0, -R0, -RZ ;  /* 0x800000ff00007221 */ /* 0x000fc80000010100 */
[----:B------:R-:W-:-:S07]  /*aa30*/  FFMA R5, R5, R0, R5 ;  /* 0x0000000005057223 */ /* 0x000fce0000000005 */
.L_x_11784:
[----:B-1----:R-:W0:Y:S02]  /*aa40*/  LDC.64 R2, c[0x0][0x240] ;  /* 0x00009000ff027b82 */ /* 0x002e240000000a00 */
[----:B0-----:R-:W-:Y:S01]  /*aa50*/  STG.E desc[UR8][R2.64], R5 ;  /* 0x0000000502007986 */ /* 0x001fe2000c101908 */
[----:B------:R-:W-:Y:S05]  /*aa60*/  EXIT ;  /* 0x000000000000794d */ /* 0x000fea0003800000 */
.L_x_11781:
[----:B------:R-:W-:Y:S02]  /*aa70*/  MOV R6, 0x4 ;  /* 0x0000000400067802 */ /* 0x000fe40000000f00 */
[----:B------:R-:W-:Y:S02]  /*aa80*/  MOV R7, 0x1f ;  /* 0x0000001f00077802 */ /* 0x000fe40000000f00 */
[----:B------:R-:W-:-:S07]  /*aa90*/  MOV R5, 0xffffffff ;  /* 0xffffffff00057802 */ /* 0x000fce0000000f00 */
[----:B01----:R-:W-:Y:S05]  /*aaa0*/  WARPSYNC.COLLECTIVE R5, `(.L_x_11785) ;  /* 0x0000000005087348 */ /* 0x003fea0003c00000 */
[----:B-1----:R1:W2:Y:S02]  /*aab0*/  SHFL.DOWN P0, R9, R2, R6, R7 ;  /* 0x0800000602097389 */ /* 0x0022a40000000007 */
[----:B012---:R-:W-:Y:S01]  /*aac0*/  ENDCOLLECTIVE ;  /* 0x000000000000791b */ /* 0x007fe20003800000 */
.L_x_11785:
[----:B------:R-:W-:Y:S02]  /*aad0*/  MOV R6, 0x2 ;  /* 0x0000000200067802 */ /* 0x000fe40000000f00 */
[----:B------:R-:W-:-:S04]  /*aae0*/  MOV R3, R9 ;  /* 0x0000000900037202 */ /* 0x000fc80000000f00 */
[----:B------:R-:W-:-:S04]  /*aaf0*/  FMNMX R3, R3, R2, !PT ;  /* 0x0000000203037209 */ /* 0x000fc80007800000 */
[----:B------:R-:W-:-:S07]  /*ab00*/  MOV R2, R3 ;  /* 0x0000000300027202 */ /* 0x000fce0000000f00 */
[----:B------:R-:W-:Y:S05]  /*ab10*/  WARPSYNC.COLLECTIVE R5, `(.L_x_11786) ;  /* 0x0000000005087348 */ /* 0x000fea0003c00000 */
[----:B------:R0:W1:Y:S02]  /*ab20*/  SHFL.DOWN P0, R9, R2, R6, R7 ;  /* 0x0800000602097389 */ /* 0x0000640000000007 */
[----:B01----:R-:W-:Y:S01]  /*ab30*/  ENDCOLLECTIVE ;  /* 0x000000000000791b */ /* 0x003fe20003800000 */
.L_x_11786:
[----:B------:R-:W-:Y:S02]  /*ab40*/  MOV R6, 0x1 ;  /* 0x0000000100067802 */ /* 0x000fe40000000f00 */
[----:B------:R-:W-:-:S04]  /*ab50*/  MOV R4, R9 ;  /* 0x0000000900047202 */ /* 0x000fc80000000f00 */
[----:B------:R-:W-:-:S04]  /*ab60*/  FMNMX R4, R3, R4, !PT ;  /* 0x0000000403047209 */ /* 0x000fc80007800000 */
[----:B------:R-:W-:-:S07]  /*ab70*/  MOV R2, R4 ;  /* 0x0000000400027202 */ /* 0x000fce0000000f00 */
[----:B------:R-:W-:Y:S05]  /*ab80*/  WARPSYNC.COLLECTIVE R5, `(.L_x_11787) ;  /* 0x0000000005087348 */ /* 0x000fea0003c00000 */
[----:B------:R0:W1:Y:S02]  /*ab90*/  SHFL.DOWN P0, R9, R2, R6, R7 ;  /* 0x0800000602097389 */ /* 0x0000640000000007 */
[----:B01----:R-:W-:Y:S01]  /*aba0*/  ENDCOLLECTIVE ;  /* 0x000000000000791b */ /* 0x003fe20003800000 */
.L_x_11787:
[----:B------:R-:W-:Y:S05]  /*abb0*/  BRA `(.L_x_11788) ;  /* 0xfffffffc00347947 */ /* 0x000fea000383ffff */
        .weak           $__internal_266_$__cuda_sm20_div_u64
        .type           $__internal_266_$__cuda_sm20_div_u64,@function
        .size           $__internal_266_$__cuda_sm20_div_u64,($__internal_267_$__cuda_sm20_rcp_rn_f32_slowpath - $__internal_266_$__cuda_sm20_div_u64)
$__internal_266_$__cuda_sm20_div_u64:
        /* <DEDUP_REMOVED lines=67> */
[----:B------:R-:W-:Y:S06]  /*aff0*/  RET.REL.NODEC R8 `(_ZN18transformer_engine6detail32dgated_act_cast_transpose_kernelILi2ELi4Ef6__half13__nv_fp8_e5m2NS_5EmptyEXadL_ZNS_5dgeluIffEET_T0_RKS4_EEXadL_ZNS_4geluIffEES6_S7_S9_EEEEvPKT2_SD_PT3_SF_PKT1_PSG_SJ_mmm) ;  /* 0xffffff5008007950 */ /* 0x000fec0003c3ffff */
        .weak           $__internal_267_$__cuda_sm20_rcp_rn_f32_slowpath
        .type           $__internal_267_$__cuda_sm20_rcp_rn_f32_slowpath,@function
        .size           $__internal_267_$__cuda_sm20_rcp_rn_f32_slowpath,(.L_x_34752 - $__internal_267_$__cuda_sm20_rcp_rn_f32_slowpath)
$__internal_267_$__cuda_sm20_rcp_rn_f32_slowpath:
        /* <DEDUP_REMOVED lines=15> */
.L_x_11789:
        /* <DEDUP_REMOVED lines=33> */
.L_x_11791:
[----:B------:R0:W1:Y:S02]  /*b300*/  MUFU.RCP R2, R0 ;  /* 0x0000000000027308 */ /* 0x0000640000001000 */
.L_x_11790:
[----:B------:R-:W-:Y:S01]  /*b310*/  HFMA2.MMA R3, -RZ, RZ, 0, 0 ;  /* 0x00000000ff037435 */ /* 0x000fe200000001ff */
[----:B-1-3--:R-:W-:Y:S02]  /*b320*/  MOV R5, R2 ;  /* 0x0000000200057202 */ /* 0x00afe40000000f00 */
[----:B------:R-:W-:-:S04]  /*b330*/  MOV R2, R7 ;  /* 0x0000000700027202 */ /* 0x000fc80000000f00 */
[----:B0-2---:R-:W-:Y:S05]  /*b340*/  RET.REL.NODEC R2 `(_ZN18transformer_engine6detail32dgated_act_cast_transpose_kernelILi2ELi4Ef6__half13__nv_fp8_e5m2NS_5EmptyEXadL_ZNS_5dgeluIffEET_T0_RKS4_EEXadL_ZNS_4geluIffEES6_S7_S9_EEEEvPKT2_SD_PT3_SF_PKT1_PSG_SJ_mmm) ;  /* 0xffffff4c022c7950 */ /* 0x005fea0003c3ffff */
.L_x_11792:
        /* <DEDUP_REMOVED lines=11> */
.L_x_34752:


//--------------------- .text._ZN18transformer_engine6detail43dgated_act_cast_transpose_kernel_notalignedILi2ELi2Ef6__half13__nv_bfloat16NS_5EmptyEXadL_ZNS_5dgeluIffEET_T0_RKS4_EEXadL_ZNS_4geluIffEES6_S7_S9_EEEEvPKT2_SD_PT3_SF_PKT1_PSG_SJ_mmm --------------------------
	.section	.text._ZN18transformer_engine6detail43dgated_act_cast_transpose_kernel_notalignedILi2ELi2Ef6__half13__nv_bfloat16NS_5EmptyEXadL_ZNS_5dgeluIffEET_T0_RKS4_EEXadL_ZNS_4geluIffEES6_S7_S9_EEEEvPKT2_SD_PT3_SF_PKT1_PSG_SJ_mmm,"ax",@progbits
	.align	128
        .global         _ZN18transformer_engine6detail43dgated_act_cast_transpose_kernel_notalignedILi2ELi2Ef6__half13__nv_bfloat16NS_5EmptyEXadL_ZNS_5dgeluIffEET_T0_RKS4_EEXadL_ZNS_4geluIffEES6_S7_S9_EEEEvPKT2_SD_PT3_SF_PKT1_PSG_SJ_mmm
        .type           _ZN18transformer_engine6detail43dgated_act_cast_transpose_kernel_notalignedILi2ELi2Ef6__half13__nv_bfloat16NS_5EmptyEXadL_ZNS_5dgeluIffEET_T0_RKS4_EEXadL_ZNS_4geluIffEES6_S7_S9_EEEEvPKT2_SD_PT3_SF_PKT1_PSG_SJ_mmm,@function
        .size           _ZN18transformer_engine6detail43dgated_act_cast_transpose_kernel_notalignedILi2ELi2Ef6__half13__nv_bfloat16NS_5EmptyEXadL_ZNS_5dgeluIffEET_T0_RKS4_EEXadL_ZNS_4geluIffEES6_S7_S9_EEEEvPKT2_SD_PT3_SF_PKT1_PSG_SJ_mmm,(.L_x_34754 - _ZN18transformer_engine6detail43dgated_act_cast_transpose_kernel_notalignedILi2ELi2Ef6__half13__nv_bfloat16NS_5EmptyEXadL_ZNS_5dgeluIffEET_T0_RKS4_EEXadL_ZNS_4geluIffEES6_S7_S9_EEEEvPKT2_SD_PT3_SF_PKT1_PSG_SJ_mmm)
        .other          _ZN18transformer_engine6detail43dgated_act_cast_transpose_kernel_notalignedILi2ELi2Ef6__half13__nv_bfloat16NS_5EmptyEXadL_ZNS_5dgeluIffEET_T0_RKS4_EEXadL_ZNS_4geluIffEES6_S7_S9_EEEEvPKT2_SD_PT3_SF_PKT1_PSG_SJ_mmm,@"STO_CUDA_ENTRY STV_DEFAULT"
_ZN18transformer_engine6detail43dgated_act_cast_transpose_kernel_notalignedILi2ELi2Ef6__half13__nv_bfloat16NS_5EmptyEXadL_ZNS_5dgeluIffEET_T0_RKS4_EEXadL_ZNS_4geluIffEES6_S7_S9_EEEEvPKT2_SD_PT3_SF_PKT1_PSG_SJ_mmm:
.text._ZN18transformer_engine6detail43dgated_act_cast_transpose_kernel_notalignedILi2ELi2Ef6__half13__nv_bfloat16NS_5EmptyEXadL_ZNS_5dgeluIffEET_T0_RKS4_EEXadL_ZNS_4geluIffEES6_S7_S9_EEEEvPKT2_SD_PT3_SF_PKT1_PSG_SJ_mmm:
        /* <DEDUP_REMOVED lines=19> */
[----:B------:R-:W-:Y:S05]  /*0130*/  CALL.REL.NOINC `($__internal_268_$__cuda_sm20_div_u64) ;  /* 0x0000008400387944 */ /* 0x000fea0003c00000 */
[----:B------:R-:W-:Y:S01]  /*0140*/  IADD3 R4, P0, RZ, -R34, RZ ;  /* 0x80000022ff047210 */ /* 0x000fe20007f1e0ff */
[----:B------:R-:W-:-:S04]  /*0150*/  HFMA2.MMA R3, -RZ, RZ, 0, 0 ;  /* 0x00000000ff037435 */ /* 0x000fc800000001ff */
[----:B------:R-:W-:-:S04]  /*0160*/  IMAD.X R6, RZ, RZ, ~R35, P0 ;  /* 0x000000ffff067224 */ /* 0x000fc800000e0e23 */
[----:B------:R-:W-:Y:S02]  /*0170*/  IMAD R5, R6, R43, RZ ;  /* 0x0000002b06057224 */ /* 0x000fe400078e02ff */
[----:B------:R-:W-:-:S04]  /*0180*/  IMAD.WIDE.U32 R2, R43, R4, R2 ;  /* 0x000000042b027225 */ /* 0x000fc800078e0002 */
[----:B------:R-:W-:Y:S02]  /*0190*/  IMAD R5, R0, R4, R5 ;  /* 0x0000000400057224 */ /* 0x000fe400078e0205 */
[----:B------:R-:W-:-:S03]  /*01a0*/  IMAD.MOV.U32 R43, RZ, RZ, R2 ;  /* 0x000000ffff2b7224 */ /* 0x000fc600078e0002 */
[----:B------:R-:W-:Y:S01]  /*01b0*/  IADD3 R12, R3, R5, RZ ;  /* 0x00000005030c7210 */ /* 0x000fe20007ffe0ff */
[----:B------:R-:W-:Y:S06]  /*01c0*/  BRA `(.L_x_11794) ;  /* 0x0000000000587947 */ /* 0x000fec0003800000 */
.L_x_11793:
[----:B------:R-:W0:Y:S01]  /*01d0*/  I2F.U32.RP R0, R43 ;  /* 0x0000002b00007306 */ /* 0x000e220000209000 */
[----:B------:R-:W-:Y:S01]  /*01e0*/  ISETP.NE.U32.AND P2, PT, R43, RZ, PT ;  /* 0x000000ff2b00720c */ /* 0x000fe20003f45070 */
[----:B------:R-:W-:Y:S01]  /*01f0*/  IMAD.MOV.U32 R12, RZ, RZ, RZ ;  /* 0x000000ffff0c7224 */ /* 0x000fe200078e00ff */
[----:B------:R-:W-:-:S05]  /*0200*/  MOV R35, RZ ;  /* 0x000000ff00237202 */ /* 0x000fca0000000f00 */
        /* <DEDUP_REMOVED lines=18> */
.L_x_11794:
[----:B------:R-:W-:Y:S01]  /*0330*/  ULDC.64 UR4, c[0x0][0x250] ;  /* 0x0000940000047ab9 */ /* 0x000fe20000000a00 */
[----:B------:R-:W-:Y:S01]  /*0340*/  ULDC.64 UR6, c[0x0][0x248] ;  /* 0x0000920000067ab9 */ /* 0x000fe20000000a00 */
[----:B------:R-:W-:Y:S01]  /*0350*/  IMAD.U32 R48, RZ, RZ, UR5 ;  /* 0x00000005ff307e24 */ /* 0x000fe2000f8e00ff */
[----:B------:R-:W-:Y:S01]  /*0360*/  MOV R45, UR4 ;  /* 0x00000004002d7c02 */ /* 0x000fe20008000f00 */
[----:B------:R-:W-:Y:S01]  /*0370*/  USHF.R.U64 UR12, UR6, 0x1, UR7 ;  /* 0x00000001060c7899 */ /* 0x000fe20008001207 */
[C---:B------:R-:W-:Y:S01]  /*0380*/  SHF.L.U64.HI R3, R34.reuse, 0x5, R35 ;  /* 0x0000000522037819 */ /* 0x040fe20000010223 */
[----:B------:R-:W-:Y:S01]  /*0390*/  USHF.R.U32.HI UR13, URZ, 0x1, UR7 ;  /* 0x000000013f0d7899 */ /* 0x000fe20008011607 */
[--C-:B------:R-:W-:Y:S01]  /*03a0*/  SHF.R.U64 R45, R45, 0x1, R48.reuse ;  /* 0x000000012d2d7819 */ /* 0x100fe20000001230 */
[----:B------:R-:W-:Y:S01]  /*03b0*/  IMAD R9, R35, UR6, RZ ;  /* 0x0000000623097c24 */ /* 0x000fe2000f8e02ff */
[----:B------:R-:W-:Y:S01]  /*03c0*/  SHF.R.U32.HI R44, RZ, 0x1, R48 ;  /* 0x00000001ff2c7819 */ /* 0x000fe20000011630 */
[----:B------:R-:W-:Y:S01]  /*03d0*/  ULOP3.LUT UR15, UR7, 0x7fffffff, URZ, 0xc0, !UPT ;  /* 0x7fffffff070f7892 */ /* 0x000fe2000f8ec03f */
[C---:B------:R-:W-:Y:S01]  /*03e0*/  LEA R32, P1, -R34.reuse, R45, 0x5 ;  /* 0x0000002d22207211 */ /* 0x040fe200078229ff */
[----:B------:R-:W-:Y:S01]  /*03f0*/  IMAD R9, R34, UR7, R9 ;  /* 0x0000000722097c24 */ /* 0x000fe2000f8e0209 */
[C---:B------:R-:W-:Y:S01]  /*0400*/  SHF.L.U64.HI R2, R43.reuse, 0x5, R12 ;  /* 0x000000052b027819 */ /* 0x040fe2000001020c */
[----:B------:R-:W-:Y:S01]  /*0410*/  ULDC.64 UR8, c[0x0][0x218] ;  /* 0x0000860000087ab9 */ /* 0x000fe20000000a00 */
[----:B------:R-:W-:Y:S01]  /*0420*/  LEA R31, P0, -R43, UR12, 0x5 ;  /* 0x0000000c2b1f7c11 */ /* 0x000fe2000f8029ff */
[----:B------:R-:W-:Y:S01]  /*0430*/  IMAD.X R0, R44, 0x1, ~R3, P1 ;  /* 0x000000012c007824 */ /* 0x000fe200008e0e03 */
[--C-:B------:R-:W-:Y:S01]  /*0440*/  SHF.R.U32.HI R5, RZ, 0x5, R50.reuse ;  /* 0x00000005ff057819 */ /* 0x100fe20000011632 */
[----:B------:R-:W-:Y:S01]  /*0450*/  ULDC.64 UR10, c[0x0][0x208] ;  /* 0x00008200000a7ab9 */ /* 0x000fe20000000a00 */
[----:B------:R-:W-:Y:S01]  /*0460*/  ISETP.LT.U32.AND P1, PT, R32, 0x20, PT ;  /* 0x000000202000780c */ /* 0x000fe20003f21070 */
[----:B------:R-:W-:Y:S01]  /*0470*/  ULDC.64 UR18, c[0x0][0x210] ;  /* 0x0000840000127ab9 */ /* 0x000fe20000000a00 */
[----:B------:R-:W-:Y:S01]  /*0480*/  IADD3.X R2, ~R2, UR13, RZ, P0, !PT ;  /* 0x0000000d02027c10 */ /* 0x000fe200087fe5ff */
[----:B------:R-:W-:Y:S01]  /*0490*/  IMAD.SHL.U32 R55, R5, 0x4, RZ ;  /* 0x0000000405377824 */ /* 0x000fe200078e00ff */
[----:B------:R-:W-:Y:S01]  /*04a0*/  ISETP.LT.U32.AND P0, PT, R31, 0x20, PT ;  /* 0x000000201f00780c */ /* 0x000fe20003f01070 */
[----:B------:R-:W-:Y:S01]  /*04b0*/  IMAD R5, R5, -0x4, R50 ;  /* 0xfffffffc05057824 */ /* 0x000fe200078e0232 */
[----:B------:R-:W-:Y:S01]  /*04c0*/  ISETP.LT.U32.AND.EX P1, PT, R0, RZ, PT, P1 ;  /* 0x000000ff0000720c */ /* 0x000fe20003f21110 */
[----:B------:R-:W-:Y:S01]  /*04d0*/  ULDC.64 UR16, c[0x0][0x230] ;  /* 0x00008c0000107ab9 */ /* 0x000fe20000000a00 */
[----:B------:R-:W-:Y:S01]  /*04e0*/  ISETP.LT.U32.AND.EX P0, PT, R2, RZ, PT, P0 ;  /* 0x000000ff0200720c */ /* 0x000fe20003f01100 */
[----:B------:R-:W-:Y:S01]  /*04f0*/  IMAD.WIDE.U32 R2, R34, UR6, RZ ;  /* 0x0000000622027c25 */ /* 0x000fe2000f8e00ff */
[----:B------:R-:W-:-:S02]  /*0500*/  LOP3.LUT R55, R55, 0x1c, RZ, 0xe2, !PT ;  /* 0x0000001c37377812 */ /* 0x000fc400078ee2ff */
[----:B------:R-:W-:Y:S02]  /*0510*/  SEL R32, R32, 0x20, P1 ;  /* 0x0000002020207807 */ /* 0x000fe40000800000 */
[----:B------:R-:W-:Y:S02]  /*0520*/  SHF.R.U32.HI R33, RZ, 0x2, R50 ;  /* 0x00000002ff217819 */ /* 0x000fe40000011632 */
[----:B------:R-:W-:Y:S02]  /*0530*/  SEL R31, R31, 0x20, P0 ;  /* 0x000000201f1f7807 */ /* 0x000fe40000000000 */
[----:B------:R-:W-:Y:S02]  /*0540*/  LOP3.LUT R4, R5, 0x1f, RZ, 0xc0, !PT ;  /* 0x0000001f05047812 */ /* 0x000fe400078ec0ff */
[----:B------:R-:W-:Y:S02]  /*0550*/  ISETP.GE.U32.AND P0, PT, R55, R32, PT ;  /* 0x000000203700720c */ /* 0x000fe40003f06070 */
[----:B------:R-:W-:-:S02]  /*0560*/  LOP3.LUT R33, R33, 0x38, RZ, 0xc0, !PT ;  /* 0x0000003821217812 */ /* 0x000fc400078ec0ff */
[----:B------:R-:W-:Y:S02]  /*0570*/  SHF.L.U32 R7, R43, 0x1, RZ ;  /* 0x000000012b077819 */ /* 0x000fe400000006ff */
[----:B------:R-:W-:Y:S01]  /*0580*/  ISETP.LT.U32.AND P0, PT, R4, R31, !P0 ;  /* 0x0000001f0400720c */ /* 0x000fe20004701070 */
[----:B------:R-:W-:Y:S01]  /*0590*/  IMAD.WIDE.U32 R38, R33, UR6, RZ ;  /* 0x0000000621267c25 */ /* 0x000fe2000f8e00ff */
[----:B------:R-:W-:Y:S02]  /*05a0*/  SHF.L.U64.HI R29, R43, 0x1, R12 ;  /* 0x000000012b1d7819 */ /* 0x000fe4000001020c */
[----:B------:R-:W-:Y:S01]  /*05b0*/  LEA R30, P1, R2, R7, 0x2 ;  /* 0x00000007021e7211 */ /* 0x000fe200078210ff */
[----:B------:R-:W-:Y:S01]  /*05c0*/  IMAD R49, R33, UR15, RZ ;  /* 0x0000000f21317c24 */ /* 0x000fe2000f8e02ff */
[----:B------:R-:W-:Y:S01]  /*05d0*/  IADD3 R13, R3, R9, RZ ;  /* 0x00000009030d7210 */ /* 0x000fe20007ffe0ff */
[----:B------:R-:W-:Y:S01]  /*05e0*/  IMAD R11, R33, UR13, RZ ;  /* 0x0000000d210b7c24 */ /* 0x000fe2000f8e02ff */
[----:B------:R-:W-:Y:S01]  /*05f0*/  IADD3 R37, P2, R4, R38, RZ ;  /* 0x0000002604257210 */ /* 0x000fe20007f5e0ff */
[----:B------:R-:W-:Y:S01]  /*0600*/  IMAD.IADD R49, R39, 0x1, R49 ;  /* 0x0000000127317824 */ /* 0x000fe200078e0231 */
[----:B------:R-:W-:-:S02]  /*0610*/  SHF.L.U32 R0, R30, 0x5, RZ ;  /* 0x000000051e007819 */ /* 0x000fc400000006ff */
[----:B------:R-:W-:Y:S01]  /*0620*/  LEA.HI.X R29, R2, R29, R13, 0x2, P1 ;  /* 0x0000001d021d7211 */ /* 0x000fe200008f140d */
[----:B------:R-:W-:Y:S01]  /*0630*/  IMAD.X R54, RZ, RZ, R49, P2 ;  /* 0x000000ffff367224 */ /* 0x000fe200010e0631 */
[----:B------:R-:W-:Y:S02]  /*0640*/  LEA R26, P1, R0, UR8, 0x1 ;  /* 0x00000008001a7c11 */ /* 0x000fe4000f8208ff */
[----:B------:R-:W-:Y:S02]  /*0650*/  SHF.L.U64.HI R25, R30, 0x5, R29 ;  /* 0x000000051e197819 */ /* 0x000fe4000001021d */
[C---:B------:R-:W-:Y:S02]  /*0660*/  @P0 SHF.L.U32 R8, R37.reuse, 0x2, RZ ;  /* 0x0000000225080819 */ /* 0x040fe400000006ff */
[----:B------:R-:W-:Y:S02]  /*0670*/  LEA.HI.X R25, R0, UR9, R25, 0x1, P1 ;  /* 0x0000000900197c11 */ /* 0x000fe400088f0c19 */
[----:B------:R-:W-:-:S02]  /*0680*/  @P0 SHF.L.U64.HI R9, R37, 0x2, R54 ;  /* 0x0000000225090819 */ /* 0x000fc40000010236 */
[----:B------:R-:W-:Y:S02]  /*0690*/  @P0 IADD3 R6, P1, R8, R26, RZ ;  /* 0x0000001a08060210 */ /* 0x000fe40007f3e0ff */
[----:B------:R-:W-:Y:S02]  /*06a0*/  @!P0 MOV R36, RZ ;  /* 0x000000ff00248202 */ /* 0x000fe40000000f00 */
[----:B------:R-:W-:Y:S01]  /*06b0*/  IADD3 R61, P2, R43, R2, RZ ;  /* 0x000000022b3d7210 */ /* 0x000fe20007f5e0ff */
[----:B------:R-:W-:Y:S02]  /*06c0*/  @P0 IMAD.X R7, R9, 0x1, R25, P1 ;  /* 0x0000000109070824 */ /* 0x000fe400008e0619 */
[----:B------:R-:W-:-:S03]  /*06d0*/  IMAD.WIDE.U32 R2, R33, UR12, RZ ;  /* 0x0000000c21027c25 */ /* 0x000fc6000f8e00ff */
[----:B------:R0:W2:Y:S01]  /*06e0*/  @P0 LDG.E R36, desc[UR10][R6.64] ;  /* 0x0000000a06240981 */ /* 0x0000a2000c1e1900 */
[----:B------:R-:W-:Y:S01]  /*06f0*/  IMAD.IADD R46, R3, 0x1, R11 ;  /* 0x00000001032e7824 */ /* 0x000fe200078e020b */
[----:B------:R-:W-:Y:S02]  /*0700*/  IADD3 R10, P4, R4, R2, RZ ;  /* 0x00000002040a7210 */ /* 0x000fe40007f9e0ff */
[----:B------:R-:W-:Y:S02]  /*0710*/  @!P0 CS2R R22, SRZ ;  /* 0x0000000000168805 */ /* 0x000fe4000001ff00 */
[----:B------:R-:W-:Y:S02]  /*0720*/  LEA R65, P3, R61, UR18, 0x7 ;  /* 0x000000123d417c11 */ /* 0x000fe4000f8638ff */
[----:B------:R-:W-:Y:S01]  /*0730*/  IADD3.X R14, R12, R13, RZ, P2, !PT ;  /* 0x0000000d0c0e7210 */ /* 0x000fe200017fe4ff */
[----:B------:R-:W-:Y:S01]  /*0740*/  IMAD.X R11, RZ, RZ, R46, P4 ;  /* 0x000000ffff0b7224 */ /* 0x000fe200020e062e */
[----:B------:R-:W-:-:S02]  /*0750*/  @P0 IADD3 R0, P4, R10, UR12, RZ ;  /* 0x0000000c0a000c10 */ /* 0x000fc4000ff9e0ff */
[----:B------:R-:W-:Y:S02]  /*0760*/  LEA.HI.X R61, R61, UR19, R14, 0x7, P3 ;  /* 0x000000133d3d7c11 */ /* 0x000fe400098f3c0e */
[----:B------:R-:W-:Y:S01]  /*0770*/  ISETP.NE.U32.AND P1, PT, RZ, UR16, PT ;  /* 0x00000010ff007c0c */ /* 0x000fe2000bf25070 */
[----:B------:R-:W-:Y:S01]  /*0780*/  USHF.L.U32 UR16, UR6, 0x1, URZ ;  /* 0x0000000106107899 */ /* 0x000fe2000800063f */
[-C--:B------:R-:W-:Y:S02]  /*0790*/  @P0 LEA R16, P2, R10, R65.reuse, 0x2 ;  /* 0x000000410a100211 */ /* 0x080fe400078410ff */
[----:B0-----:R-:W-:Y:S02]  /*07a0*/  @P0 IADD3.X R6, R11, UR13, RZ, P4, !PT ;  /* 0x0000000d0b060c10 */ /* 0x001fe4000a7fe4ff */
[----:B------:R-:W-:Y:S02]  /*07b0*/  @P0 LEA R14, P3, R0, R65, 0x2 ;  /* 0x00000041000e0211 */ /* 0x000fe400078610ff */
[----:B------:R-:W-:Y:S01]  /*07c0*/  ISETP.NE.AND.EX P1, PT, RZ, UR17, PT, P1 ;  /* 0x00000011ff007c0c */ /* 0x000fe2000bf25310 */
[----:B------:R-:W-:Y:S01]  /*07d0*/  USHF.L.U64.HI UR17, UR6, 0x1, UR7 ;  /* 0x0000000106117899 */ /* 0x000fe20008010207 */
[----:B------:R-:W-:-:S02]  /*07e0*/  @P0 LEA.HI.X R17, R10, R61, R11, 0x2, P2 ;  /* 0x0000003d0a110211 */ /* 0x000fc400010f140b */
[----:B------:R-:W-:Y:S02]  /*07f0*/  @P0 LEA.HI.X R15, R0, R61, R6, 0x2, P3 ;  /* 0x0000003d000f0211 */ /* 0x000fe400018f1406 */
[----:B------:R-:W-:Y:S02]  /*0800*/  @P0 IADD3 R11, P3, R37, UR6, RZ ;  /* 0x00000006250b0c10 */ /* 0x000fe4000ff7e0ff */
[----:B------:R-:W-:Y:S02]  /*0810*/  @!P0 CS2R R20, SRZ ;  /* 0x0000000000148805 */ /* 0x000fe4000001ff00 */
[----:B------:R-:W-:Y:S01]  /*0820*/  IADD3 R27, P2, R26, UR16, RZ ;  /* 0x000000101a1b7c10 */ /* 0x000fe2000ff5e0ff */
[----:B------:R0:W5:Y:S01]  /*0830*/  @P0 LDG.E R23, desc[UR10][R16.64] ;  /* 0x0000000a10170981 */ /* 0x000162000c1e1900 */
[----:B------:R-:W-:Y:S02]  /*0840*/  @P0 IADD3.X R10, R54, UR15, RZ, P3, !PT ;  /* 0x0000000f360a0c10 */ /* 0x000fe40009ffe4ff */
[----:B------:R-:W-:Y:S01]  /*0850*/  IADD3.X R0, R25, UR17, RZ, P2, !PT ;  /* 0x0000001119007c10 */ /* 0x000fe200097fe4ff */
[----:B------:R-:W-:Y:S01]  /*0860*/  @!P0 IMAD.MOV.U32 R19, RZ, RZ, RZ ;  /* 0x000000ffff138224 */ /* 0x000fe200078e00ff */
[----:B------:R-:W-:Y:S01]  /*0870*/  @P0 IADD3 R8, P2, R8, R27, RZ ;  /* 0x0000001b08080210 */ /* 0x000fe20007f5e0ff */
[----:B------:R1:W5:Y:S01]  /*0880*/  @P0 LDG.E R20, desc[UR10][R14.64] ;  /* 0x0000000a0e140981 */ /* 0x000362000c1e1900 */
[C---:B------:R-:W-:Y:S01]  /*0890*/  @P0 SHF.L.U64.HI R13, R11.reuse, 0x2, R10 ;  /* 0x000000020b0d0819 */ /* 0x040fe2000001020a */
[----:B------:R-:W3:Y:S01]  /*08a0*/  @P1 LDC.64 R6, c[0x0][0x230] ;  /* 0x00008c00ff061b82 */ /* 0x000ee20000000a00 */
[----:B------:R-:W-:Y:S01]  /*08b0*/  @P0 SHF.L.U32 R11, R11, 0x2, RZ ;  /* 0x000000020b0b0819 */ /* 0x000fe200000006ff */
[----:B------:R-:W-:-:S03]  /*08c0*/  @P0 IMAD.X R9, R9, 0x1, R0, P2 ;  /* 0x0000000109090824 */ /* 0x000fc600010e0600 */
[C---:B------:R-:W-:Y:S02]  /*08d0*/  @P0 IADD3 R10, P3, R11.reuse, R26, RZ ;  /* 0x0000001a0b0a0210 */ /* 0x040fe40007f7e0ff */
[----:B0-----:R-:W-:Y:S01]  /*08e0*/  @P0 IADD3 R16, P2, R11, R27, RZ ;  /* 0x0000001b0b100210 */ /* 0x001fe20007f5e0ff */
[----:B-1----:R-:W-:Y:S01]  /*08f0*/  VIADD R15, R55, 0x1 ;  /* 0x00000001370f7836 */ /* 0x002fe20000000000 */
[C---:B------:R-:W-:Y:S01]  /*0900*/  @P0 IADD3.X R11, R13.reuse, R25, RZ, P3, !PT ;  /* 0x000000190d0b0210 */ /* 0x040fe20001ffe4ff */
[----:B------:R-:W5:Y:S01]  /*0910*/  @P0 LDG.E R21, desc[UR10][R8.64] ;  /* 0x0000000a08150981 */ /* 0x000f62000c1e1900 */
[----:B------:R-:W-:Y:S02]  /*0920*/  @P0 IADD3.X R17, R13, R0, RZ, P2, !PT ;  /* 0x000000000d110210 */ /* 0x000fe400017fe4ff */
[----:B------:R-:W-:Y:S01]  /*0930*/  IADD3 R13, R5, -0x1, RZ ;  /* 0xffffffff050d7810 */ /* 0x000fe20007ffe0ff */
[----:B------:R-:W5:Y:S03]  /*0940*/  @P0 LDG.E R22, desc[UR10][R10.64] ;  /* 0x0000000a0a160981 */ /* 0x000f66000c1e1900 */
[----:B------:R-:W-:Y:S01]  /*0950*/  LOP3.LUT R13, R13, 0x1f, RZ, 0xc0, !PT ;  /* 0x0000001f0d0d7812 */ /* 0x000fe200078ec0ff */
[----:B------:R-:W5:Y:S01]  /*0960*/  @P0 LDG.E R19, desc[UR10][R16.64] ;  /* 0x0000000a10130981 */ /* 0x000f62000c1e1900 */
[----:B------:R-:W-:-:S04]  /*0970*/  ISETP.GE.U32.AND P0, PT, R15, R32, PT ;  /* 0x000000200f00720c */ /* 0x000fc80003f06070 */
[----:B------:R-:W-:Y:S01]  /*0980*/  ISETP.LT.U32.AND P0, PT, R13, R31, !P0 ;  /* 0x0000001f0d00720c */ /* 0x000fe20004701070 */
[----:B---3--:R0:W5:-:S12]  /*0990*/  @P1 LDG.E R18, desc[UR10][R6.64] ;  /* 0x0000000a06121981 */ /* 0x008158000c1e1900 */
[----:B------:R-:W-:-:S05]  /*09a0*/  VOTEU.ANY UP0, P0 ;  /* 0x00000000003f7886 */ /* 0x000fca0000000100 */
[----:B------:R-:W-:Y:S02]  /*09b0*/  @UP0 ULOP3.LUT UR5, UR6, 0xfffffffe, URZ, 0xc0, !UPT ;  /* 0xfffffffe06050892 */ /* 0x000fe4000f8ec03f */
[----:B------:R-:W-:Y:S01]  /*09c0*/  @UP0 ULOP3.LUT UR14, UR7, 0x3fffffff, URZ, 0xc0, !UPT ;  /* 0x3fffffff070e0892 */ /* 0x000fe2000f8ec03f */
[----:B0-----:R-:W-:Y:S01]  /*09d0*/  MOV R7, R35 ;  /* 0x0000002300077202 */ /* 0x001fe20000000f00 */
[----:B------:R-:W-:Y:S02]  /*09e0*/  IMAD.MOV.U32 R6, RZ, RZ, R34 ;  /* 0x000000ffff067224 */ /* 0x000fe400078e0022 */
[--C-:B------:R-:W-:Y:S01]  /*09f0*/  @P0 IADD3 R42, P2, P3, R2, UR5, R13.reuse ;  /* 0x00000005022a0c10 */ /* 0x100fe2000fb5e00d */
[----:B------:R-:W-:Y:S01]  /*0a00*/  IMAD R12, R12, UR4, RZ ;  /* 0x000000040c0c7c24 */ /* 0x000fe2000f8e02ff */
[----:B------:R-:W-:Y:S01]  /*0a10*/  @P0 IADD3 R40, P4, P5, R38, UR16, R13 ;  /* 0x0000001026280c10 */ /* 0x000fe2000fd9e00d */
[----:B------:R-:W-:Y:S01]  /*0a20*/  BSSY B0, `(.L_x_11795) ;  /* 0x000002e000007945 */ /* 0x000fe20003800000 */
[----:B------:R-:W-:Y:S01]  /*0a30*/  @P0 IADD3.X R51, R46, UR14, RZ, P2, P3 ;  /* 0x0000000e2e330c10 */ /* 0x000fe200097e64ff */
[----:B------:R-:W-:Y:S01]  /*0a40*/  IMAD.WIDE.U32 R6, R43, UR4, R6 ;  /* 0x000000042b067c25 */ /* 0x000fe2000f8e0006 */
[----:B------:R-:W-:-:S02]  /*0a50*/  @!P0 CS2R R10, SRZ ;  /* 0x00000000000a8805 */ /* 0x000fc4000001ff00 */
[----:B------:R-:W-:Y:S01]  /*0a60*/  @P0 IADD3.X R53, R49, UR17, RZ, P4, P5 ;  /* 0x0000001131350c10 */ /* 0x000fe2000a7ea4ff */
[----:B------:R-:W-:Y:S02]  /*0a70*/  IMAD R43, R43, R48, R12 ;  /* 0x000000302b2b7224 */ /* 0x000fe400078e020c */
[----:B------:R-:W-:Y:S02]  /*0a80*/  @!P0 IMAD.MOV.U32 R12, RZ, RZ, RZ ;  /* 0x000000ffff0c8224 */ /* 0x000fe400078e00ff */
        /* <DEDUP_REMOVED lines=8> */
[C---:B------:R-:W-:Y:S01]  /*0b10*/  FMUL R9, R36.reuse, 0.044714998453855514526 ;  /* 0x3d37271324097820 */ /* 0x040fe20000400000 */
[----:B------:R-:W-:-:S03]  /*0b20*/  FMUL R24, R36, 0.79788458347320556641 ;  /* 0x3f4c422a24187820 */ /* 0x000fc60000400000 */
[----:B------:R-:W-:Y:S01]  /*0b30*/  FFMA R9, R36, R9, 1 ;  /* 0x3f80000024097423 */ /* 0x000fe20000000009 */
[----:B------:R-:W-:-:S03]  /*0b40*/  FMUL R28, R41, 0.035677410662174224854 ;  /* 0x3d12227a291c7820 */ /* 0x000fc60000400000 */
[----:B------:R-:W-:Y:S01]  /*0b50*/  FMUL R24, R24, R9 ;  /* 0x0000000918187220 */ /* 0x000fe20000400000 */
[----:B------:R-:W-:Y:S06]  /*0b60*/  @!P0 BRA `(.L_x_11796) ;  /* 0x0000000000648947 */ /* 0x000fec0003800000 */
[C---:B------:R-:W-:Y:S01]  /*0b70*/  IADD3 R10, P3, R13.reuse, R38, RZ ;  /* 0x000000260d0a7210 */ /* 0x040fe20007f7e0ff */
[----:B------:R-:W-:Y:S01]  /*0b80*/  IMAD.U32 R15, RZ, RZ, UR6 ;  /* 0x00000006ff0f7e24 */ /* 0x000fe2000f8e00ff */
[----:B------:R-:W-:Y:S01]  /*0b90*/  IADD3 R8, P2, R13, R2, RZ ;  /* 0x000000020d087210 */ /* 0x000fe20007f5e0ff */
[----:B------:R-:W-:Y:S01]  /*0ba0*/  UIMAD UR14, UR7, 0x3, URZ ;  /* 0x00000003070e78a4 */ /* 0x000fe2000f8e023f */
[----:B------:R-:W-:Y:S01]  /*0bb0*/  IADD3.X R11, RZ, R49, RZ, P3, !PT ;  /* 0x00000031ff0b7210 */ /* 0x000fe20001ffe4ff */
[----:B------:R-:W-:Y:S01]  /*0bc0*/  IMAD.U32 R13, RZ, RZ, UR12 ;  /* 0x0000000cff0d7e24 */ /* 0x000fe2000f8e00ff */
[----:B------:R-:W-:Y:S01]  /*0bd0*/  IADD3.X R9, RZ, R46, RZ, P2, !PT ;  /* 0x0000002eff097210 */ /* 0x000fe200017fe4ff */
[----:B------:R-:W-:Y:S01]  /*0be0*/  UIMAD UR5, UR13, 0x3, URZ ;  /* 0x000000030d0578a4 */ /* 0x000fe2000f8e023f */
[----:B------:R-:W-:-:S04]  /*0bf0*/  IMAD.WIDE.U32 R10, R15, 0x3, R10 ;  /* 0x000000030f0a7825 */ /* 0x000fc800078e000a */
[----:B------:R-:W-:Y:S01]  /*0c00*/  IMAD.WIDE.U32 R8, R13, 0x3, R8 ;  /* 0x000000030d087825 */ /* 0x000fe200078e0008 */
[----:B------:R-:W-:Y:S02]  /*0c10*/  IADD3 R11, R11, UR14, RZ ;  /* 0x0000000e0b0b7c10 */ /* 0x000fe4000fffe0ff */
[----:B------:R-:W-:Y:S01]  /*0c20*/  LEA R13, P2, R30, UR8, 0x6 ;  /* 0x000000081e0d7c11 */ /* 0x000fe2000f8430ff */
[C---:B------:R-:W-:Y:S01]  /*0c30*/  IMAD.SHL.U32 R12, R10.reuse, 0x4, RZ ;  /* 0x000000040a0c7824 */ /* 0x040fe200078e00ff */
[----:B------:R-:W-:Y:S02]  /*0c40*/  SHF.L.U64.HI R10, R10, 0x2, R11 ;  /* 0x000000020a0a7819 */ /* 0x000fe4000001020b */
[----:B------:R-:W-:Y:S02]  /*0c50*/  LEA.HI.X R11, R30, UR9, R29, 0x6, P2 ;  /* 0x000000091e0b7c11 */ /* 0x000fe400090f341d */
[----:B------:R-:W-:Y:S02]  /*0c60*/  IADD3 R14, P4, R12, R13, RZ ;  /* 0x0000000d0c0e7210 */ /* 0x000fe40007f9e0ff */
[----:B------:R-:W-:-:S02]  /*0c70*/  IADD3 R9, R9, UR5, RZ ;  /* 0x0000000509097c10 */ /* 0x000fc4000fffe0ff */
[----:B------:R-:W-:Y:S01]  /*0c80*/  LEA R16, P3, R8, R65, 0x2 ;  /* 0x0000004108107211 */ /* 0x000fe200078610ff */
[----:B------:R-:W-:Y:S01]  /*0c90*/  IMAD.X R15, R10, 0x1, R11, P4 ;  /* 0x000000010a0f7824 */ /* 0x000fe200020e060b */
[----:B------:R-:W-:Y:S02]  /*0ca0*/  IADD3 R12, P5, P6, R12, UR16, R13 ;  /* 0x000000100c0c7c10 */ /* 0x000fe4000febe00d */
[----:B------:R-:W-:Y:S02]  /*0cb0*/  LEA.HI.X R17, R8, R61, R9, 0x2, P3 ;  /* 0x0000003d08117211 */ /* 0x000fe400018f1409 */
[----:B------:R-:W-:Y:S02]  /*0cc0*/  IADD3.X R13, R10, UR17, R11, P5, P6 ;  /* 0x000000110a0d7c10 */ /* 0x000fe4000afec40b */
[----:B------:R1:W5:Y:S04]  /*0cd0*/  LDG.E R11, desc[UR10][R14.64] ;  /* 0x0000000a0e0b7981 */ /* 0x000368000c1e1900 */
[----:B------:R1:W5:Y:S04]  /*0ce0*/  LDG.E R10, desc[UR10][R16.64] ;  /* 0x0000000a100a7981 */ /* 0x000368000c1e1900 */
[----:B------:R1:W5:Y:S02]  /*0cf0*/  LDG.E R12, desc[UR10][R12.64] ;  /* 0x0000000a0c0c7981 */ /* 0x000364000c1e1900 */
.L_x_11796:
[----:B------:R-:W-:Y:S05]  /*0d00*/  BSYNC B0 ;  /* 0x0000000000007941 */ /* 0x000fea0003800000 */
.L_x_11795:
[----:B-1----:R-:W-:Y:S01]  /*0d10*/  FMUL R15, R36, 0.035677410662174224854 ;  /* 0x3d12227a240f7820 */ /* 0x002fe20000400000 */
[C---:B------:R-:W-:Y:S01]  /*0d20*/  FFMA R28, R41.reuse, R28, 0.79788458347320556641 ;  /* 0x3f4c422a291c7423 */ /* 0x040fe2000000001c */
[----:B------:R-:W-:Y:S01]  /*0d30*/  FMUL R13, |R24|, 2.8853900432586669922 ;  /* 0x4038aa3b180d7820 */ /* 0x000fe20000400200 */
[----:B------:R-:W-:Y:S01]  /*0d40*/  @P0 SHF.L.U32 R8, R40, 0x2, RZ ;  /* 0x0000000228080819 */ /* 0x000fe200000006ff */
[----:B------:R-:W-:Y:S01]  /*0d50*/  FFMA R15, R36, R15, 0.79788458347320556641 ;  /* 0x3f4c422a240f7423 */ /* 0x000fe2000000000f */
[----:B------:R-:W-:Y:S01]  /*0d60*/  FMUL R39, R41, R28 ;  /* 0x0000001c29277220 */ /* 0x000fe20000400000 */
[----:B------:R0:W1:Y:S01]  /*0d70*/  MUFU.EX2 R56, R13 ;  /* 0x0000000d00387308 */ /* 0x0000620000000800 */
[C---:B------:R-:W-:Y:S01]  /*0d80*/  @P0 IADD3 R16, P2, R8.reuse, R26, RZ ;  /* 0x0000001a08100210 */ /* 0x040fe20007f5e0ff */
[----:B------:R-:W-:Y:S01]  /*0d90*/  IMAD.MOV.U32 R28, RZ, RZ, 0x3c80f082 ;  /* 0x3c80f082ff1c7424 */ /* 0x000fe200078e00ff */
[----:B------:R-:W-:Y:S01]  /*0da0*/  @P0 IADD3 R8, P4, R8, R27, RZ ;  /* 0x0000001b08080210 */ /* 0x000fe20007f9e0ff */
[----:B------:R-:W-:Y:S01]  /*0db0*/  FMUL R27, |R39|, 2.8853900432586669922 ;  /* 0x4038aa3b271b7820 */ /* 0x000fe20000400200 */
[----:B------:R-:W-:Y:S01]  /*0dc0*/  @P0 SHF.L.U64.HI R9, R40, 0x2, R53 ;  /* 0x0000000228090819 */ /* 0x000fe20000010235 */
[----:B------:R-:W-:Y:S01]  /*0dd0*/  ULDC.64 UR18, c[0x0][0x228] ;  /* 0x00008a0000127ab9 */ /* 0x000fe20000000a00 */
[----:B------:R-:W-:Y:S01]  /*0de0*/  @!P0 MOV R40, RZ ;  /* 0x000000ff00288202 */ /* 0x000fe20000000f00 */
[----:B------:R2:W3:Y:S01]  /*0df0*/  MUFU.EX2 R53, R27 ;  /* 0x0000001b00357308 */ /* 0x0004e20000000800 */
[----:B0-----:R-:W-:Y:S01]  /*0e00*/  FADD R13, R52, 1 ;  /* 0x3f800000340d7421 */ /* 0x001fe20000000000 */
[----:B------:R-:W-:Y:S01]  /*0e10*/  FMUL R52, R36, R15 ;  /* 0x0000000f24347220 */ /* 0x000fe20000400000 */
[----:B------:R-:W-:-:S02]  /*0e20*/  @P0 IMAD.X R17, R9, 0x1, R25, P2 ;  /* 0x0000000109110824 */ /* 0x000fc400010e0619 */
[----:B------:R-:W-:Y:S01]  /*0e30*/  FMUL R25, R47, R47 ;  /* 0x0000002f2f197220 */ /* 0x000fe20000400000 */
[----:B------:R-:W-:Y:S01]  /*0e40*/  @P0 IADD3.X R9, R9, R0, RZ, P4, !PT ;  /* 0x0000000009090210 */ /* 0x000fe200027fe4ff */
[----:B------:R-:W-:Y:S01]  /*0e50*/  FMUL R57, |R52|, 2.8853900432586669922 ;  /* 0x4038aa3b34397820 */ /* 0x000fe20000400200 */
[C---:B------:R-:W-:Y:S01]  /*0e60*/  @P0 LEA R14, P2, R42.reuse, R65, 0x2 ;  /* 0x000000412a0e0211 */ /* 0x040fe200078410ff */
[----:B------:R-:W0:Y:S01]  /*0e70*/  MUFU.RCP R26, R13 ;  /* 0x0000000d001a7308 */ /* 0x000e220000001000 */
[----:B--2---:R-:W-:Y:S01]  /*0e80*/  HFMA2.MMA R27, -RZ, RZ, 1.875, 0 ;  /* 0x3f800000ff1b7435 */ /* 0x004fe200000001ff */
[----:B------:R-:W-:Y:S01]  /*0e90*/  FFMA R0, R25, R28, -0.052303962409496307373 ;  /* 0xbd563cae19007423 */ /* 0x000fe2000000001c */
[----:B------:R-:W-:Y:S01]  /*0ea0*/  FSETP.GE.AND P4, PT, |R47|, 0.60000002384185791016, PT ;  /* 0x3f19999a2f00780b */ /* 0x000fe20003f86200 */
[----:B------:R2:W5:Y:S01]  /*0eb0*/  @P0 LDG.E R40, desc[UR10][R16.64] ;  /* 0x0000000a10280981 */ /* 0x000562000c1e1900 */
[----:B------:R-:W-:Y:S02]  /*0ec0*/  @P0 LEA.HI.X R15, R42, R61, R51, 0x2, P2 ;  /* 0x0000003d2a0f0211 */ /* 0x000fe400010f1433 */
[----:B------:R-:W-:Y:S01]  /*0ed0*/  IADD3 R38, P3, R38, UR16, RZ ;  /* 0x0000001026267c10 */ /* 0x000fe2000ff7e0ff */
[----:B------:R-:W4:Y:S01]  /*0ee0*/  MUFU.EX2 R57, R57 ;  /* 0x0000003900397308 */ /* 0x000f220000000800 */
[----:B------:R-:W-:Y:S01]  /*0ef0*/  FFMA R0, R25, R0, 0.1331529766321182251 ;  /* 0x3e08594119007423 */ /* 0x000fe20000000000 */
[----:B-1----:R-:W-:Y:S01]  /*0f00*/  FADD R51, R56, 1 ;  /* 0x3f80000038337421 */ /* 0x002fe20000000000 */
[----:B------:R-:W-:-:S02]  /*0f10*/  FSETP.GE.AND P2, PT, |R47|, 9.010913848876953125, PT ;  /* 0x41102cb42f00780b */ /* 0x000fc40003f46200 */
[----:B------:R-:W-:Y:S01]  /*0f20*/  FFMA R0, R25, R0, -0.33332768082618713379 ;  /* 0xbeaaa9ed19007423 */ /* 0x000fe20000000000 */
[----:B------:R-:W-:Y:S02]  /*0f30*/  @!P0 IMAD.MOV.U32 R42, RZ, RZ, RZ ;  /* 0x000000ffff2a8224 */ /* 0x000fe400078e00ff */
[----:B---3--:R-:W-:Y:S01]  /*0f40*/  FADD R53, R53, 1 ;  /* 0x3f80000035357421 */ /* 0x008fe20000000000 */
[----:B0-----:R-:W-:Y:S01]  /*0f50*/  FFMA R26, R26, -2, R27 ;  /* 0xc00000001a1a7823 */ /* 0x001fe2000000001b */
[----:B------:R-:W-:Y:S01]  /*0f60*/  FFMA R56, R25, R0, RZ ;  /* 0x0000000019387223 */ /* 0x000fe200000000ff */
[----:B------:R-:W0:Y:S01]  /*0f70*/  MUFU.RCP R58, R51 ;  /* 0x00000033003a7308 */ /* 0x000e220000001000 */
[----:B------:R1:W5:Y:S02]  /*0f80*/  @P0 LDG.E R42, desc[UR10][R8.64] ;  /* 0x0000000a082a0981 */ /* 0x000364000c1e1900 */
[----:B------:R-:W-:Y:S01]  /*0f90*/  FSEL R0, R26, 1, !P2 ;  /* 0x3f8000001a007808 */ /* 0x000fe20005000000 */
[----:B----4-:R-:W-:-:S04]  /*0fa0*/  FADD R57, R57, 1 ;  /* 0x3f80000039397421 */ /* 0x010fc80000000000 */
[----:B--2---:R-:W2:Y:S01]  /*0fb0*/  MUFU.RCP R16, R53 ;  /* 0x0000003500107308 */ /* 0x004ea20000001000 */
[--C-:B-1----:R-:W-:Y:S01]  /*0fc0*/  LOP3.LUT R8, R0, 0x80000000, R47.reuse, 0xb8, !PT ;  /* 0x8000000000087812 */ /* 0x102fe200078eb82f */
[----:B------:R-:W-:Y:S01]  /*0fd0*/  @!P4 FFMA R8, R47, R56, R47 ;  /* 0x000000382f08c223 */ /* 0x000fe2000000002f */
[----:B------:R-:W-:-:S05]  /*0fe0*/  IMAD.IADD R25, R7, 0x1, R43 ;  /* 0x0000000107197824 */ /* 0x000fca00078e022b */
[----:B------:R-:W1:Y:S01]  /*0ff0*/  MUFU.RCP R56, R57 ;  /* 0x0000003900387308 */ /* 0x000e620000001000 */
[----:B------:R-:W-:Y:S01]  /*1000*/  LEA R26, P2, R6, UR18, 0x7 ;  /* 0x00000012061a7c11 */ /* 0x000fe2000f8438ff */
[----:B------:R-:W-:Y:S01]  /*1010*/  FMUL R9, R24, R24 ;  /* 0x0000001818097220 */ /* 0x000fe20000400000 */
[----:B------:R-:W-:Y:S01]  /*1020*/  @!P0 MOV R43, RZ ;  /* 0x000000ff002b8202 */ /* 0x000fe20000000f00 */
[----:B------:R-:W-:Y:S01]  /*1030*/  FMUL R7, R39, R39 ;  /* 0x0000002727077220 */ /* 0x000fe20000400000 */
[----:B------:R-:W-:Y:S01]  /*1040*/  LEA.HI.X R25, R6, UR19, R25, 0x7, P2 ;  /* 0x0000001306197c11 */ /* 0x000fe200090f3c19 */
[----:B------:R-:W-:Y:S01]  /*1050*/  FMUL R13, R52, R52 ;  /* 0x00000034340d7220 */ /* 0x000fe20000400000 */
[-C--:B------:R-:W-:Y:S01]  /*1060*/  FFMA R6, R9, R28.reuse, -0.052303962409496307373 ;  /* 0xbd563cae09067423 */ /* 0x080fe2000000001c */
[----:B------:R-:W-:Y:S01]  /*1070*/  FFMA R0, R7, R28, -0.052303962409496307373 ;  /* 0xbd563cae07007423 */ /* 0x000fe2000000001c */
[--C-:B0-----:R-:W-:Y:S01]  /*1080*/  FFMA R58, R58, -2, R27.reuse ;  /* 0xc00000003a3a7823 */ /* 0x101fe2000000001b */
[----:B------:R0:W5:Y:S01]  /*1090*/  @P0 LDG.E R43, desc[UR10][R14.64] ;  /* 0x0000000a0e2b0981 */ /* 0x000162000c1e1900 */
[----:B------:R-:W-:Y:S01]  /*10a0*/  FSETP.GE.AND P4, PT, |R24|, 9.010913848876953125, PT ;  /* 0x41102cb41800780b */ /* 0x000fe20003f86200 */
[--C-:B--2---:R-:W-:Y:S01]  /*10b0*/  FFMA R16, R16, -2, R27.reuse ;  /* 0xc000000010107823 */ /* 0x104fe2000000001b */
[----:B------:R-:W-:Y:S01]  /*10c0*/  FFMA R6, R9, R6, 0.1331529766321182251 ;  /* 0x3e08594109067423 */ /* 0x000fe20000000006 */
[----:B------:R-:W-:Y:S01]  /*10d0*/  FSETP.GE.AND P5, PT, |R39|, 9.010913848876953125, PT ;  /* 0x41102cb42700780b */ /* 0x000fe20003fa6200 */
[----:B------:R-:W-:Y:S01]  /*10e0*/  FFMA R0, R7, R0, 0.1331529766321182251 ;  /* 0x3e08594107007423 */ /* 0x000fe20000000000 */
[----:B0-----:R-:W-:Y:S01]  /*10f0*/  FFMA R14, R13, R28, -0.052303962409496307373 ;  /* 0xbd563cae0d0e7423 */ /* 0x001fe2000000001c */
[----:B------:R-:W-:Y:S01]  /*1100*/  FSEL R15, R58, 1, !P4 ;  /* 0x3f8000003a0f7808 */ /* 0x000fe20006000000 */
[----:B------:R-:W-:Y:S01]  /*1110*/  FFMA R6, R9, R6, -0.33332768082618713379 ;  /* 0xbeaaa9ed09067423 */ /* 0x000fe20000000006 */
[----:B------:R-:W-:Y:S01]  /*1120*/  FSETP.GE.AND P4, PT, |R39|, 0.60000002384185791016, PT ;  /* 0x3f19999a2700780b */ /* 0x000fe20003f86200 */
[----:B------:R-:W-:Y:S01]  /*1130*/  FFMA R14, R13, R14, 0.1331529766321182251 ;  /* 0x3e0859410d0e7423 */ /* 0x000fe2000000000e */
[----:B-1----:R-:W-:Y:S01]  /*1140*/  FFMA R56, R56, -2, R27 ;  /* 0xc000000038387823 */ /* 0x002fe2000000001b */
[----:B------:R-:W-:Y:S01]  /*1150*/  FSEL R16, R16, 1, !P5 ;  /* 0x3f80000010107808 */ /* 0x000fe20006800000 */
[----:B------:R-:W-:Y:S01]  /*1160*/  FFMA R0, R7, R0, -0.33332768082618713379 ;  /* 0xbeaaa9ed07007423 */ /* 0x000fe20000000000 */
[----:B------:R-:W-:Y:S01]  /*1170*/  FSETP.GE.AND P5, PT, |R52|, 9.010913848876953125, PT ;  /* 0x41102cb43400780b */ /* 0x000fe20003fa6200 */
[----:B------:R-:W-:Y:S01]  /*1180*/  FFMA R58, R13, R14, -0.33332768082618713379 ;  /* 0xbeaaa9ed0d3a7423 */ /* 0x000fe2000000000e */
[----:B------:R-:W-:Y:S01]  /*1190*/  FSETP.GE.AND P2, PT, |R24|, 0.60000002384185791016, PT ;  /* 0x3f19999a1800780b */ /* 0x000fe20003f46200 */
[----:B------:R-:W-:Y:S01]  /*11a0*/  FFMA R17, R9, R6, RZ ;  /* 0x0000000609117223 */ /* 0x000fe200000000ff */
[----:B------:R-:W-:Y:S01]  /*11b0*/  FFMA R14, R7, R0, RZ ;  /* 0x00000000070e7223 */ /* 0x000fe200000000ff */
[C---:B------:R-:W-:Y:S01]  /*11c0*/  FMUL R6, R41.reuse, 0.10703222453594207764 ;  /* 0x3ddb33b629067820 */ /* 0x040fe20000400000 */
[----:B------:R-:W-:Y:S01]  /*11d0*/  FSEL R47, R56, 1, !P5 ;  /* 0x3f800000382f7808 */ /* 0x000fe20006800000 */
[--C-:B-----5:R-:W-:Y:S01]  /*11e0*/  HADD2.F32 R0, -RZ, R22.reuse.H0_H0 ;  /* 0x20000016ff007230 */ /* 0x120fe20000004100 */
[----:B------:R-:W-:Y:S01]  /*11f0*/  FSETP.GE.AND P5, PT, |R52|, 0.60000002384185791016, PT ;  /* 0x3f19999a3400780b */ /* 0x000fe20003fa6200 */
[----:B------:R-:W-:Y:S01]  /*1200*/  FFMA R9, R41, R6, 0.79788458347320556641 ;  /* 0x3f4c422a29097423 */ /* 0x000fe20000000006 */
[--C-:B------:R-:W-:Y:S01]  /*1210*/  LOP3.LUT R7, R15, 0x80000000, R24.reuse, 0xb8, !PT ;  /* 0x800000000f077812 */ /* 0x100fe200078eb818 */
[----:B------:R-:W-:Y:S01]  /*1220*/  FFMA R6, -R8, R8, 1 ;  /* 0x3f80000008067423 */ /* 0x000fe20000000108 */
[----:B------:R-:W-:Y:S01]  /*1230*/  FFMA R51, R13, R58, RZ ;  /* 0x0000003a0d337223 */ /* 0x000fe200000000ff */
[----:B------:R-:W-:Y:S01]  /*1240*/  FMUL R15, R0, 0.044714998453855514526 ;  /* 0x3d372713000f7820 */ /* 0x000fe20000400000 */
[--C-:B------:R-:W-:Y:S01]  /*1250*/  LOP3.LUT R13, R16, 0x80000000, R39.reuse, 0xb8, !PT ;  /* 0x80000000100d7812 */ /* 0x100fe200078eb827 */
[----:B------:R-:W-:Y:S01]  /*1260*/  @!P4 FFMA R13, R39, R14, R39 ;  /* 0x0000000e270dc223 */ /* 0x000fe20000000027 */
[----:B------:R-:W-:Y:S01]  /*1270*/  FMUL R14, R6, R9 ;  /* 0x00000009060e7220 */ /* 0x000fe20000400000 */
[C---:B------:R-:W-:Y:S01]  /*1280*/  FMUL R6, R0.reuse, 0.79788458347320556641 ;  /* 0x3f4c422a00067820 */ /* 0x040fe20000400000 */
[----:B------:R-:W-:Y:S01]  /*1290*/  FFMA R15, R0, R15, 1 ;  /* 0x3f800000000f7423 */ /* 0x000fe2000000000f */
[----:B------:R-:W-:Y:S01]  /*12a0*/  @!P2 FFMA R7, R24, R17, R24 ;  /* 0x000000111807a223 */ /* 0x000fe20000000018 */
[----:B------:R-:W-:Y:S01]  /*12b0*/  FMUL R9, R36, 0.10703222453594207764 ;  /* 0x3ddb33b624097820 */ /* 0x000fe20000400000 */
[----:B------:R-:W-:Y:S01]  /*12c0*/  IMAD.MOV.U32 R24, RZ, RZ, 0x3f000000 ;  /* 0x3f000000ff187424 */ /* 0x000fe200078e00ff */
[--C-:B------:R-:W-:Y:S01]  /*12d0*/  LOP3.LUT R47, R47, 0x80000000, R52.reuse, 0xb8, !PT ;  /* 0x800000002f2f7812 */ /* 0x100fe200078eb834 */
[----:B------:R-:W-:Y:S01]  /*12e0*/  FMUL R6, R6, R15 ;  /* 0x0000000f06067220 */ /* 0x000fe20000400000 */
[----:B------:R-:W-:Y:S01]  /*12f0*/  @!P5 FFMA R47, R52, R51, R52 ;  /* 0x00000033342fd223 */ /* 0x000fe20000000034 */
[----:B------:R-:W-:-:S02]  /*1300*/  HADD2.F32 R22, -RZ, R22.H1_H1 ;  /* 0x30000016ff167230 */ /* 0x000fc40000004100 */
[----:B------:R-:W-:Y:S01]  /*1310*/  FFMA R52, R36, R9, 0.79788458347320556641 ;  /* 0x3f4c422a24347423 */ /* 0x000fe20000000009 */
[----:B------:R-:W-:Y:S01]  /*1320*/  FFMA R9, -R7, R7, 1 ;  /* 0x3f80000007097423 */ /* 0x000fe20000000107 */
[----:B------:R-:W-:Y:S01]  /*1330*/  FFMA R16, R13, R24, 0.5 ;  /* 0x3f0000000d107423 */ /* 0x000fe20000000018 */
[----:B------:R-:W-:Y:S01]  /*1340*/  FMUL R13, |R6|, 2.8853900432586669922 ;  /* 0x4038aa3b060d7820 */ /* 0x000fe20000400200 */
[C---:B------:R-:W-:Y:S01]  /*1350*/  FMUL R17, R22.reuse, 0.044714998453855514526 ;  /* 0x3d37271316117820 */ /* 0x040fe20000400000 */
[----:B------:R-:W-:Y:S01]  /*1360*/  FMUL R9, R9, R52 ;  /* 0x0000003409097220 */ /* 0x000fe20000400000 */
[C---:B------:R-:W-:Y:S01]  /*1370*/  FMUL R52, R41.reuse, R16 ;  /* 0x0000001029347220 */ /* 0x040fe20000400000 */
[----:B------:R-:W-:Y:S01]  /*1380*/  FMUL R41, R41, 0.5 ;  /* 0x3f00000029297820 */ /* 0x000fe20000400000 */
[----:B------:R-:W-:Y:S01]  /*1390*/  FFMA R47, R47, R24, 0.5 ;  /* 0x3f0000002f2f7423 */ /* 0x000fe20000000018 */
[C---:B------:R-:W-:Y:S01]  /*13a0*/  FMUL R15, R22.reuse, 0.79788458347320556641 ;  /* 0x3f4c422a160f7820 */ /* 0x040fe20000400000 */
[----:B------:R-:W0:Y:S01]  /*13b0*/  MUFU.EX2 R13, R13 ;  /* 0x0000000d000d7308 */ /* 0x000e220000000800 */
[----:B------:R-:W-:Y:S01]  /*13c0*/  FFMA R16, R22, R17, 1 ;  /* 0x3f80000016107423 */ /* 0x000fe20000000011 */
[C---:B------:R-:W-:Y:S01]  /*13d0*/  FMUL R47, R36.reuse, R47 ;  /* 0x0000002f242f7220 */ /* 0x040fe20000400000 */
[----:B------:R-:W-:Y:S01]  /*13e0*/  FMUL R41, R41, R14 ;  /* 0x0000000e29297220 */ /* 0x000fe20000400000 */
[----:B------:R-:W-:Y:S01]  /*13f0*/  FMUL R36, R36, 0.5 ;  /* 0x3f00000024247820 */ /* 0x000fe20000400000 */
[----:B------:R-:W-:Y:S01]  /*1400*/  FMUL R14, R15, R16 ;  /* 0x000000100f0e7220 */ /* 0x000fe20000400000 */
[----:B------:R-:W-:-:S02]  /*1410*/  FADD R16, R7, 1 ;  /* 0x3f80000007107421 */ /* 0x000fc40000000000 */
[----:B------:R-:W-:Y:S01]  /*1420*/  FMUL R9, R36, R9 ;  /* 0x0000000924097220 */ /* 0x000fe20000400000 */
[----:B------:R-:W-:Y:S01]  /*1430*/  FMUL R51, |R14|, 2.8853900432586669922 ;  /* 0x4038aa3b0e337820 */ /* 0x000fe20000400200 */
[----:B------:R-:W-:Y:S01]  /*1440*/  FADD R8, R8, 1 ;  /* 0x3f80000008087421 */ /* 0x000fe20000000000 */
[----:B------:R-:W-:Y:S01]  /*1450*/  FMUL R7, R0, 0.035677410662174224854 ;  /* 0x3d12227a00077820 */ /* 0x000fe20000400000 */
[----:B------:R-:W-:Y:S01]  /*1460*/  FFMA R15, R16, 0.5, R9 ;  /* 0x3f000000100f7823 */ /* 0x000fe20000000009 */
[--C-:B------:R-:W-:Y:S02]  /*1470*/  HADD2.F32 R9, -RZ, R23.reuse.H0_H0 ;  /* 0x20000017ff097230 */ /* 0x100fe40000004100 */
[----:B------:R-:W-:Y:S01]  /*1480*/  FFMA R8, R8, 0.5, R41 ;  /* 0x3f00000008087823 */ /* 0x000fe20000000029 */
[----:B------:R-:W1:Y:S01]  /*1490*/  MUFU.EX2 R51, R51 ;  /* 0x0000003300337308 */ /* 0x000e620000000800 */
[----:B------:R-:W-:Y:S01]  /*14a0*/  FFMA R39, R0, R7, 0.79788458347320556641 ;  /* 0x3f4c422a00277423 */ /* 0x000fe20000000007 */
[----:B0-----:R-:W-:Y:S01]  /*14b0*/  FADD R17, R13, 1 ;  /* 0x3f8000000d117421 */ /* 0x001fe20000000000 */
[----:B------:R-:W-:Y:S01]  /*14c0*/  FMUL R13, R9, R52 ;  /* 0x00000034090d7220 */ /* 0x000fe20000400000 */
[----:B------:R-:W-:Y:S01]  /*14d0*/  FMUL R8, R8, R9 ;  /* 0x0000000908087220 */ /* 0x000fe20000400000 */
[----:B------:R-:W-:Y:S01]  /*14e0*/  FMUL R9, R22, 0.035677410662174224854 ;  /* 0x3d12227a16097820 */ /* 0x000fe20000400000 */
[----:B------:R-:W-:Y:S01]  /*14f0*/  FMUL R16, R0, R39 ;  /* 0x0000002700107220 */ /* 0x000fe20000400000 */
[----:B------:R-:W-:Y:S01]  /*1500*/  FMUL R7, R6, R6 ;  /* 0x0000000606077220 */ /* 0x000fe20000400000 */
[----:B------:R-:W-:-:S02]  /*1510*/  HADD2.F32 R36, -RZ, R23.H1_H1 ;  /* 0x30000017ff247230 */ /* 0x000fc40000004100 */
[----:B------:R-:W-:Y:S01]  /*1520*/  FFMA R53, R22, R9, 0.79788458347320556641 ;  /* 0x3f4c422a16357423 */ /* 0x000fe20000000009 */
[----:B------:R0:W2:Y:S01]  /*1530*/  MUFU.RCP R56, R17 ;  /* 0x0000001100387308 */ /* 0x0000a20000001000 */
[----:B------:R-:W-:Y:S01]  /*1540*/  FMUL R23, |R16|, 2.8853900432586669922 ;  /* 0x4038aa3b10177820 */ /* 0x000fe20000400200 */
[----:B------:R-:W-:Y:S01]  /*1550*/  FFMA R58, R7, R28, -0.052303962409496307373 ;  /* 0xbd563cae073a7423 */ /* 0x000fe2000000001c */
[----:B------:R-:W-:-:S05]  /*1560*/  FMUL R9, R14, R14 ;  /* 0x0000000e0e097220 */ /* 0x000fca0000400000 */
[----:B------:R-:W3:Y:S01]  /*1570*/  MUFU.EX2 R41, R23 ;  /* 0x0000001700297308 */ /* 0x000ee20000000800 */
[----:B0-----:R-:W-:Y:S01]  /*1580*/  FMUL R17, R22, R53 ;  /* 0x0000003516117220 */ /* 0x001fe20000400000 */
[----:B------:R-:W-:Y:S01]  /*1590*/  FFMA R58, R7, R58, 0.1331529766321182251 ;  /* 0x3e085941073a7423 */ /* 0x000fe2000000003a */
[----:B-1----:R-:W-:Y:S02]  /*15a0*/  FADD R51, R51, 1 ;  /* 0x3f80000033337421 */ /* 0x002fe40000000000 */
[----:B------:R-:W-:Y:S01]  /*15b0*/  FMUL R53, |R17|, 2.8853900432586669922 ;  /* 0x4038aa3b11357820 */ /* 0x000fe20000400200 */
[----:B------:R-:W-:Y:S01]  /*15c0*/  FMUL R47, R36, R47 ;  /* 0x0000002f242f7220 */ /* 0x000fe20000400000 */
[----:B------:R-:W-:Y:S01]  /*15d0*/  FMUL R15, R15, R36 ;  /* 0x000000240f0f7220 */ /* 0x000fe20000400000 */
[----:B------:R-:W-:Y:S01]  /*15e0*/  FFMA R58, R7, R58, -0.33332768082618713379 ;  /* 0xbeaaa9ed073a7423 */ /* 0x000fe2000000003a */
[----:B------:R0:W1:Y:S01]  /*15f0*/  MUFU.RCP R52, R51 ;  /* 0x0000003300347308 */ /* 0x0000620000001000 */
[----:B------:R-:W-:Y:S01]  /*1600*/  FFMA R36, R9, R28, -0.052303962409496307373 ;  /* 0xbd563cae09247423 */ /* 0x000fe2000000001c */
[----:B------:R-:W-:Y:S01]  /*1610*/  FSETP.GE.AND P4, PT, |R6|, 0.60000002384185791016, PT ;  /* 0x3f19999a0600780b */ /* 0x000fe20003f86200 */
[----:B------:R-:W-:Y:S01]  /*1620*/  FFMA R39, R7, R58, RZ ;  /* 0x0000003a07277223 */ /* 0x000fe200000000ff */
[----:B--2---:R-:W-:Y:S01]  /*1630*/  FFMA R56, R56, -2, R27 ;  /* 0xc000000038387823 */ /* 0x004fe2000000001b */
[----:B------:R-:W-:-:S03]  /*1640*/  FFMA R58, R9, R36, 0.1331529766321182251 ;  /* 0x3e085941093a7423 */ /* 0x000fc60000000024 */
[----:B------:R-:W2:Y:S01]  /*1650*/  MUFU.EX2 R53, R53 ;  /* 0x0000003500357308 */ /* 0x000ea20000000800 */
[----:B------:R-:W-:Y:S01]  /*1660*/  FSETP.GE.AND P2, PT, |R6|, 9.010913848876953125, PT ;  /* 0x41102cb40600780b */ /* 0x000fe20003f46200 */
[--C-:B------:R-:W-:Y:S02]  /*1670*/  HADD2.F32 R7, -RZ, R21.reuse.H0_H0 ;  /* 0x20000015ff077230 */ /* 0x100fe40000004100 */
[----:B------:R-:W-:Y:S01]  /*1680*/  FFMA R58, R9, R58, -0.33332768082618713379 ;  /* 0xbeaaa9ed093a7423 */ /* 0x000fe2000000003a */
[----:B------:R-:W-:Y:S02]  /*1690*/  HADD2.F32 R36, -RZ, R21.H1_H1 ;  /* 0x30000015ff247230 */ /* 0x000fe40000004100 */
[----:B---3--:R-:W-:Y:S01]  /*16a0*/  FADD R41, R41, 1 ;  /* 0x3f80000029297421 */ /* 0x008fe20000000000 */
[----:B------:R-:W-:Y:S01]  /*16b0*/  FSEL R23, R56, 1, !P2 ;  /* 0x3f80000038177808 */ /* 0x000fe20005000000 */
[----:B------:R-:W-:Y:S01]  /*16c0*/  FMUL R8, R8, R7 ;  /* 0x0000000708087220 */ /* 0x000fe20000400000 */
[----:B0-----:R-:W-:Y:S01]  /*16d0*/  FFMA R51, R9, R58, RZ ;  /* 0x0000003a09337223 */ /* 0x001fe200000000ff */
[----:B------:R-:W-:Y:S01]  /*16e0*/  FMUL R15, R15, R36 ;  /* 0x000000240f0f7220 */ /* 0x000fe20000400000 */
[----:B------:R-:W-:Y:S01]  /*16f0*/  FMUL R7, R16, R16 ;  /* 0x0000001010077220 */ /* 0x000fe20000400000 */
[----:B------:R-:W-:Y:S01]  /*1700*/  FMUL R9, R17, R17 ;  /* 0x0000001111097220 */ /* 0x000fe20000400000 */
[----:B------:R-:W0:Y:S01]  /*1710*/  MUFU.RCP R36, R41 ;  /* 0x0000002900247308 */ /* 0x000e220000001000 */
[--C-:B------:R-:W-:Y:S01]  /*1720*/  LOP3.LUT R21, R23, 0x80000000, R6.reuse, 0xb8, !PT ;  /* 0x8000000017157812 */ /* 0x100fe200078eb806 */
[----:B------:R-:W-:Y:S01]  /*1730*/  @!P4 FFMA R21, R6, R39, R6 ;  /* 0x000000270615c223 */ /* 0x000fe20000000006 */
[-C--:B------:R-:W-:Y:S01]  /*1740*/  FFMA R6, R7, R28.reuse, -0.052303962409496307373 ;  /* 0xbd563cae07067423 */ /* 0x080fe2000000001c */
[----:B-1----:R-:W-:Y:S01]  /*1750*/  FFMA R52, R52, -2, R27 ;  /* 0xc000000034347823 */ /* 0x002fe2000000001b */
[C---:B------:R-:W-:Y:S01]  /*1760*/  FSETP.GE.AND P2, PT, |R14|.reuse, 9.010913848876953125, PT ;  /* 0x41102cb40e00780b */ /* 0x040fe20003f46200 */
[----:B------:R-:W-:Y:S01]  /*1770*/  FFMA R56, R9, R28, -0.052303962409496307373 ;  /* 0xbd563cae09387423 */ /* 0x000fe2000000001c */
[----:B--2---:R-:W-:Y:S01]  /*1780*/  FADD R53, R53, 1 ;  /* 0x3f80000035357421 */ /* 0x004fe20000000000 */
[----:B------:R-:W-:Y:S01]  /*1790*/  FFMA R6, R7, R6, 0.1331529766321182251 ;  /* 0x3e08594107067423 */ /* 0x000fe20000000006 */
[----:B------:R-:W-:Y:S01]  /*17a0*/  FSETP.GE.AND P4, PT, |R14|, 0.60000002384185791016, PT ;  /* 0x3f19999a0e00780b */ /* 0x000fe20003f86200 */
[----:B------:R-:W-:Y:S01]  /*17b0*/  FFMA R56, R9, R56, 0.1331529766321182251 ;  /* 0x3e08594109387423 */ /* 0x000fe20000000038 */
[----:B------:R-:W-:-:S02]  /*17c0*/  FSEL R23, R52, 1, !P2 ;  /* 0x3f80000034177808 */ /* 0x000fc40005000000 */
[----:B------:R-:W1:Y:S01]  /*17d0*/  MUFU.RCP R52, R53 ;  /* 0x0000003500347308 */ /* 0x000e620000001000 */
[----:B------:R-:W-:Y:S01]  /*17e0*/  FFMA R6, R7, R6, -0.33332768082618713379 ;  /* 0xbeaaa9ed07067423 */ /* 0x000fe20000000006 */
[----:B------:R-:W-:Y:S01]  /*17f0*/  FFMA R56, R9, R56, -0.33332768082618713379 ;  /* 0xbeaaa9ed09387423 */ /* 0x000fe20000000038 */
[--C-:B------:R-:W-:Y:S02]  /*1800*/  LOP3.LUT R39, R23, 0x80000000, R14.reuse, 0xb8, !PT ;  /* 0x8000000017277812 */ /* 0x100fe400078eb80e */
[----:B------:R-:W-:Y:S01]  /*1810*/  FFMA R23, R7, R6, RZ ;  /* 0x0000000607177223 */ /* 0x000fe200000000ff */
[----:B------:R-:W-:Y:S01]  /*1820*/  FMUL R7, R0, 0.10703222453594207764 ;  /* 0x3ddb33b600077820 */ /* 0x000fe20000400000 */
[----:B------:R-:W-:Y:S01]  /*1830*/  FFMA R56, R9, R56, RZ ;  /* 0x0000003809387223 */ /* 0x000fe200000000ff */
[----:B------:R-:W-:Y:S01]  /*1840*/  FMUL R9, R22, 0.10703222453594207764 ;  /* 0x3ddb33b616097820 */ /* 0x000fe20000400000 */
[----:B0-----:R-:W-:Y:S01]  /*1850*/  FFMA R36, R36, -2, R27 ;  /* 0xc000000024247823 */ /* 0x001fe2000000001b */
[----:B------:R-:W-:Y:S01]  /*1860*/  FSETP.GE.AND P2, PT, |R16|, 9.010913848876953125, PT ;  /* 0x41102cb41000780b */ /* 0x000fe20003f46200 */
[----:B------:R-:W-:Y:S01]  /*1870*/  FFMA R7, R0, R7, 0.79788458347320556641 ;  /* 0x3f4c422a00077423 */ /* 0x000fe20000000007 */
[----:B------:R-:W-:Y:S01]  /*1880*/  FFMA R6, -R21, R21, 1 ;  /* 0x3f80000015067423 */ /* 0x000fe20000000115 */
[----:B------:R-:W-:Y:S01]  /*1890*/  @!P4 FFMA R39, R14, R51, R14 ;  /* 0x000000330e27c223 */ /* 0x000fe2000000000e */
[----:B------:R-:W-:Y:S01]  /*18a0*/  FFMA R41, R22, R9, 0.79788458347320556641 ;  /* 0x3f4c422a16297423 */ /* 0x000fe20000000009 */
[----:B------:R-:W-:Y:S01]  /*18b0*/  FSEL R9, R36, 1, !P2 ;  /* 0x3f80000024097808 */ /* 0x000fe20005000000 */
[----:B------:R-:W-:Y:S01]  /*18c0*/  FMUL R7, R6, R7 ;  /* 0x0000000706077220 */ /* 0x000fe20000400000 */
[----:B------:R-:W-:-:S02]  /*18d0*/  FSETP.GE.AND P4, PT, |R16|, 0.60000002384185791016, PT ;  /* 0x3f19999a1000780b */ /* 0x000fc40003f86200 */
[----:B------:R-:W-:Y:S01]  /*18e0*/  FSETP.GE.AND P2, PT, |R17|, 0.60000002384185791016, PT ;  /* 0x3f19999a1100780b */ /* 0x000fe20003f46200 */
[----:B------:R-:W-:Y:S01]  /*18f0*/  FFMA R6, -R39, R39, 1 ;  /* 0x3f80000027067423 */ /* 0x000fe20000000127 */
[----:B-1----:R-:W-:Y:S01]  /*1900*/  FFMA R52, R52, -2, R27 ;  /* 0xc000000034347823 */ /* 0x002fe2000000001b */
[----:B------:R-:W-:Y:S02]  /*1910*/  R2UR UR5, R48 ;  /* 0x00000000300572ca */ /* 0x000fe400000e0000 */
[----:B------:R-:W-:Y:S01]  /*1920*/  FSETP.GE.AND P5, PT, |R17|, 9.010913848876953125, PT ;  /* 0x41102cb41100780b */ /* 0x000fe20003fa6200 */
[----:B------:R-:W-:Y:S01]  /*1930*/  FMUL R41, R6, R41 ;  /* 0x0000002906297220 */ /* 0x000fe20000400000 */
[----:B------:R-:W-:Y:S01]  /*1940*/  FMUL R6, R0, 0.5 ;  /* 0x3f00000000067820 */ /* 0x000fe20000400000 */
[----:B------:R-:W-:Y:S01]  /*1950*/  FMUL R14, R22, 0.5 ;  /* 0x3f000000160e7820 */ /* 0x000fe20000400000 */
[----:B------:R-:W-:Y:S02]  /*1960*/  FSEL R52, R52, 1, !P5 ;  /* 0x3f80000034347808 */ /* 0x000fe40006800000 */
[----:B------:R-:W-:Y:S01]  /*1970*/  FMUL R6, R6, R7 ;  /* 0x0000000706067220 */ /* 0x000fe20000400000 */
[--C-:B------:R-:W-:Y:S01]  /*1980*/  LOP3.LUT R9, R9, 0x80000000, R16.reuse, 0xb8, !PT ;  /* 0x8000000009097812 */ /* 0x100fe200078eb810 */
[----:B------:R-:W-:Y:S01]  /*1990*/  @!P4 FFMA R9, R16, R23, R16 ;  /* 0x000000171009c223 */ /* 0x000fe20000000010 */
[--C-:B------:R-:W-:Y:S01]  /*19a0*/  LOP3.LUT R7, R52, 0x80000000, R17.reuse, 0xb8, !PT ;  /* 0x8000000034077812 */ /* 0x100fe200078eb811 */
[----:B------:R-:W-:Y:S01]  /*19b0*/  FMUL R14, R14, R41 ;  /* 0x000000290e0e7220 */ /* 0x000fe20000400000 */
[----:B------:R-:W-:Y:S01]  /*19c0*/  FADD R39, R39, 1 ;  /* 0x3f80000027277421 */ /* 0x000fe20000000000 */
[----:B------:R-:W-:Y:S01]  /*19d0*/  @!P2 FFMA R7, R17, R56, R17 ;  /* 0x000000381107a223 */ /* 0x000fe20000000011 */
[----:B------:R-:W-:Y:S01]  /*19e0*/  ISETP.GE.U32.AND P2, PT, R55, R32, PT ;  /* 0x000000203700720c */ /* 0x000fe20003f46070 */
[----:B------:R-:W-:Y:S01]  /*19f0*/  FADD R21, R21, 1 ;  /* 0x3f80000015157421 */ /* 0x000fe20000000000 */
[----:B------:R-:W-:Y:S01]  /*1a00*/  SHF.R.U32.HI R23, RZ, 0x3, R50 ;  /* 0x00000003ff177819 */ /* 0x000fe20000011632 */
[----:B------:R-:W-:Y:S01]  /*1a10*/  UIMAD UR5, UR5, UR6, URZ ;  /* 0x00000006050572a4 */ /* 0x000fe2000f8e023f */
[----:B------:R-:W-:Y:S01]  /*1a20*/  FFMA R9, R9, R24, 0.5 ;  /* 0x3f00000009097423 */ /* 0x000fe20000000018 */
[----:B------:R-:W-:Y:S01]  /*1a30*/  FFMA R39, R39, 0.5, R14 ;  /* 0x3f00000027277823 */ /* 0x000fe2000000000e */
[----:B------:R-:W-:-:S02]  /*1a40*/  HADD2.F32 R14, -RZ, R20.H0_H0 ;  /* 0x20000014ff0e7230 */ /* 0x000fc40000004100 */
[----:B------:R-:W-:Y:S01]  /*1a50*/  FFMA R7, R7, R24, 0.5 ;  /* 0x3f00000007077423 */ /* 0x000fe20000000018 */
[----:B------:R-:W-:Y:S01]  /*1a60*/  ISETP.GE.U32.OR P2, PT, R4, R31, P2 ;  /* 0x0000001f0400720c */ /* 0x000fe20001746470 */
[----:B------:R-:W-:Y:S01]  /*1a70*/  FFMA R21, R21, 0.5, R6 ;  /* 0x3f00000015157823 */ /* 0x000fe20000000006 */
[----:B------:R-:W-:Y:S01]  /*1a80*/  LOP3.LUT R23, R23, 0x1ffffffc, RZ, 0xc0, !PT ;  /* 0x1ffffffc17177812 */ /* 0x000fe200078ec0ff */
[----:B------:R-:W-:Y:S01]  /*1a90*/  UMOV UR14, 0x3f800000 ;  /* 0x3f800000000e7882 */ /* 0x000fe20000000000 */
[----:B------:R-:W-:Y:S01]  /*1aa0*/  HADD2.F32 R52, -RZ, R20.H1_H1 ;  /* 0x30000014ff347230 */ /* 0x000fe20000004100 */
[----:B------:R-:W-:Y:S01]  /*1ab0*/  @P1 R2UR UR14, R18 ;  /* 0x00000000120e12ca */ /* 0x000fe200000e0000 */
[----:B------:R-:W-:Y:S01]  /*1ac0*/  UIMAD.WIDE.U32 UR18, UR4, UR6, URZ ;  /* 0x00000006041272a5 */ /* 0x000fe2000f8e003f */
[----:B------:R-:W-:Y:S01]  /*1ad0*/  FMUL R51, R0, R9 ;  /* 0x0000000900337220 */ /* 0x000fe20000400000 */
[----:B------:R-:W-:Y:S01]  /*1ae0*/  UIMAD UR5, UR7, UR4, UR5 ;  /* 0x00000004070572a4 */ /* 0x000fe2000f8e0205 */
[----:B------:R-:W-:-:S02]  /*1af0*/  HADD2.F32 R0, -RZ, R19.H0_H0 ;  /* 0x20000013ff007230 */ /* 0x000fc40000004100 */
[----:B------:R-:W-:Y:S01]  /*1b00*/  FMUL R53, R22, R7 ;  /* 0x0000000716357220 */ /* 0x000fe20000400000 */
[----:B------:R-:W-:Y:S01]  /*1b10*/  FMUL R21, R21, R14 ;  /* 0x0000000e15157220 */ /* 0x000fe20000400000 */
[----:B------:R-:W-:Y:S01]  /*1b20*/  IADD3 R22, -R23, R50, RZ ;  /* 0x0000003217167210 */ /* 0x000fe20007ffe1ff */
[----:B------:R-:W-:Y:S01]  /*1b30*/  HADD2.F32 R56, -RZ, R19.H1_H1 ;  /* 0x30000013ff387230 */ /* 0x000fe20000004100 */
[----:B------:R-:W-:Y:S01]  /*1b40*/  UIADD3 UR5, UR19, UR5, URZ ;  /* 0x0000000513057290 */ /* 0x000fe2000fffe03f */
[----:B------:R-:W-:Y:S01]  /*1b50*/  FMNMX R6, RZ, |R8|, !PT ;  /* 0x40000008ff067209 */ /* 0x000fe20007800000 */
[----:B------:R-:W-:Y:S01]  /*1b60*/  FMUL R39, R39, R52 ;  /* 0x0000003427277220 */ /* 0x000fe20000400000 */
[----:B------:R-:W-:Y:S01]  /*1b70*/  FMUL R17, R21, R0 ;  /* 0x0000000015117220 */ /* 0x000fe20000400000 */
[----:B------:R-:W-:Y:S01]  /*1b80*/  VIADD R21, R22, 0x1e ;  /* 0x0000001e16157836 */ /* 0x000fe20000000000 */
[----:B------:R-:W-:Y:S01]  /*1b90*/  FMNMX R6, |R15|, R6, !PT ;  /* 0x000000060f067209 */ /* 0x000fe20007800200 */
[----:B------:R-:W-:Y:S01]  /*1ba0*/  FMUL R56, R39, R56 ;  /* 0x0000003827387220 */ /* 0x000fe20000400000 */
[----:B------:R-:W-:Y:S01]  /*1bb0*/  IADD3 R55, R55, 0x2, RZ ;  /* 0x0000000237377810 */ /* 0x000fe20007ffe0ff */
[----:B------:R-:W-:Y:S01]  /*1bc0*/  ULOP3.LUT UR20, UR6, 0xfffffffe, URZ, 0xc0, !UPT ;  /* 0xfffffffe06147892 */ /* 0x000fe2000f8ec03f */
[----:B------:R-:W-:Y:S01]  /*1bd0*/  IMAD.U32 R41, RZ, RZ, UR18 ;  /* 0x00000012ff297e24 */ /* 0x000fe2000f8e00ff */
[----:B------:R-:W-:Y:S01]  /*1be0*/  MOV R0, UR18 ;  /* 0x0000001200007c02 */ /* 0x000fe20008000f00 */
[----:B------:R-:W-:Y:S01]  /*1bf0*/  IMAD.U32 R39, RZ, RZ, UR5 ;  /* 0x00000005ff277e24 */ /* 0x000fe2000f8e00ff */
[----:B------:R-:W-:Y:S01]  /*1c00*/  BSSY B0, `(.L_x_11797) ;  /* 0x0000015000007945 */ /* 0x000fe20003800000 */
[----:B------:R-:W-:Y:S01]  /*1c10*/  FMNMX R57, |R17|, R6, !PT ;  /* 0x0000000611397209 */ /* 0x000fe20007800200 */
        /* <DEDUP_REMOVED lines=19> */
.L_x_11798:
[----:B------:R-:W-:Y:S05]  /*1d50*/  BSYNC B0 ;  /* 0x0000000000007941 */ /* 0x000fea0003800000 */
.L_x_11797:
[----:B------:R-:W-:Y:S04]  /*1d60*/  BSSY B0, `(.L_x_11799) ;  /* 0x000000b000007945 */ /* 0x000fe80003800000 */
[----:B------:R-:W-:Y:S05]  /*1d70*/  @P2 BRA `(.L_x_11800) ;  /* 0x0000000000242947 */ /* 0x000fea0003800000 */
[----:B------:R-:W-:Y:S01]  /*1d80*/  ULDC.64 UR18, c[0x0][0x220] ;  /* 0x0000880000127ab9 */ /* 0x000fe20000000a00 */
[----:B------:R-:W-:Y:S02]  /*1d90*/  IADD3 R8, P6, R37, UR6, RZ ;  /* 0x0000000625087c10 */ /* 0x000fe4000ffde0ff */
[----:B0-----:R-:W-:Y:S02]  /*1da0*/  LEA R6, P5, R30, UR18, 0x6 ;  /* 0x000000121e067c11 */ /* 0x001fe4000f8a30ff */
[----:B------:R-:W-:Y:S02]  /*1db0*/  IADD3.X R9, R54, UR15, RZ, P6, !PT ;  /* 0x0000000f36097c10 */ /* 0x000fe4000b7fe4ff */
[----:B------:R-:W-:Y:S02]  /*1dc0*/  LEA R6, P4, R8, R6, 0x2 ;  /* 0x0000000608067211 */ /* 0x000fe400078810ff */
[----:B------:R-:W-:-:S04]  /*1dd0*/  LEA.HI.X R7, R30, UR19, R29, 0x6, P5 ;  /* 0x000000131e077c11 */ /* 0x000fc8000a8f341d */
[----:B------:R-:W-:Y:S02]  /*1de0*/  LEA.HI.X R7, R8, R7, R9, 0x2, P4 ;  /* 0x0000000708077211 */ /* 0x000fe400020f1409 */
[----:B------:R-:W-:-:S05]  /*1df0*/  F2FP.BF16.F32.PACK_AB R9, R16, R17 ;  /* 0x000000111009723e */ /* 0x000fca00000010ff */
[----:B------:R1:W-:Y:S02]  /*1e00*/  STG.E desc[UR10][R6.64], R9 ;  /* 0x0000000906007986 */ /* 0x0003e4000c10190a */
.L_x_11800:
[----:B------:R-:W-:Y:S05]  /*1e10*/  BSYNC B0 ;  /* 0x0000000000007941 */ /* 0x000fea0003800000 */
.L_x_11799:
        /* <DEDUP_REMOVED lines=14> */
.L_x_11802:
[----:B------:R-:W-:Y:S05]  /*1f00*/  BSYNC B0 ;  /* 0x0000000000007941 */ /* 0x000fea0003800000 */
.L_x_11801:
        /* <DEDUP_REMOVED lines=12> */
[----:B------:R-:W-:Y:S02]  /*1fd0*/  LEA R4, P5, R30, UR18, 0x6 ;  /* 0x000000121e047c11 */ /* 0x000fe4000f8a30ff */
        /* <DEDUP_REMOVED lines=8> */
.L_x_11804:
[----:B------:R-:W-:Y:S05]  /*2060*/  BSYNC B0 ;  /* 0x0000000000007941 */ /* 0x000fea0003800000 */
.L_x_11803:
[----:B------:R-:W-:Y:S01]  /*2070*/  BSSY B0, `(.L_x_11805) ;  /* 0x0000018000007945 */ /* 0x000fe20003800000 */
[----:B------:R-:W-:Y:S02]  /*2080*/  IADD3.X R49, R49, UR17, RZ, P3, !PT ;  /* 0x0000001131317c10 */ /* 0x000fe40009ffe4ff */
[----:B------:R-:W-:Y:S02]  /*2090*/  @!P1 CS2R R56, SRZ ;  /* 0x0000000000389805 */ /* 0x000fe4000001ff00 */
[----:B------:R-:W-:Y:S02]  /*20a0*/  IADD3.X R37, R46, UR7, RZ, P4, !PT ;  /* 0x000000072e257c10 */ /* 0x000fe4000a7fe4ff */
[----:B------:R-:W-:Y:S01]  /*20b0*/  @!P1 MOV R54, RZ ;  /* 0x000000ff00369202 */ /* 0x000fe20000000f00 */
[----:B------:R-:W-:Y:S06]  /*20c0*/  @!P1 BRA `(.L_x_11806) ;  /* 0x0000000000489947 */ /* 0x000fec0003800000 */
[--C-:B--23--:R-:W-:Y:S01]  /*20d0*/  IADD3 R5, P5, P6, R38, UR16, R21.reuse ;  /* 0x0000001026057c10 */ /* 0x10cfe2000febe015 */
[----:B------:R-:W-:Y:S01]  /*20e0*/  ULOP3.LUT UR5, UR7, 0x3fffffff, URZ, 0xc0, !UPT ;  /* 0x3fffffff07057892 */ /* 0x000fe2000f8ec03f */
[----:B------:R-:W-:Y:S02]  /*20f0*/  IADD3 R54, P3, P4, R36, UR20, R21 ;  /* 0x0000001424367c10 */ /* 0x000fe4000fc7e015 */
[----:B------:R-:W-:Y:S01]  /*2100*/  IADD3.X R8, R49, UR17, RZ, P5, P6 ;  /* 0x0000001131087c10 */ /* 0x000fe2000afec4ff */
[----:B------:R-:W-:Y:S01]  /*2110*/  IMAD.SHL.U32 R4, R5, 0x4, RZ ;  /* 0x0000000405047824 */ /* 0x000fe200078e00ff */
[----:B01----:R-:W-:Y:S02]  /*2120*/  LEA R9, P2, R30, UR8, 0x6 ;  /* 0x000000081e097c11 */ /* 0x003fe4000f8430ff */
[----:B------:R-:W-:Y:S02]  /*2130*/  IADD3.X R7, R37, UR5, RZ, P3, P4 ;  /* 0x0000000525077c10 */ /* 0x000fe40009fe84ff */
[----:B------:R-:W-:-:S02]  /*2140*/  SHF.L.U64.HI R5, R5, 0x2, R8 ;  /* 0x0000000205057819 */ /* 0x000fc40000010208 */
[----:B------:R-:W-:Y:S02]  /*2150*/  LEA R8, P3, R54, R65, 0x2 ;  /* 0x0000004136087211 */ /* 0x000fe400078610ff */
[C---:B------:R-:W-:Y:S02]  /*2160*/  IADD3 R6, P4, R4.reuse, R9, RZ ;  /* 0x0000000904067210 */ /* 0x040fe40007f9e0ff */
[----:B------:R-:W-:Y:S02]  /*2170*/  IADD3 R4, P5, P6, R4, UR16, R9 ;  /* 0x0000001004047c10 */ /* 0x000fe4000febe009 */
[----:B------:R-:W-:Y:S02]  /*2180*/  LEA.HI.X R9, R54, R61, R7, 0x2, P3 ;  /* 0x0000003d36097211 */ /* 0x000fe400018f1407 */
[----:B------:R-:W-:-:S04]  /*2190*/  LEA.HI.X R54, R30, UR9, R29, 0x6, P2 ;  /* 0x000000091e367c11 */ /* 0x000fc800090f341d */
[C---:B------:R-:W-:Y:S02]  /*21a0*/  IADD3.X R7, R5.reuse, R54, RZ, P4, !PT ;  /* 0x0000003605077210 */ /* 0x040fe400027fe4ff */
[----:B------:R-:W-:Y:S02]  /*21b0*/  IADD3.X R5, R5, UR17, R54, P5, P6 ;  /* 0x0000001105057c10 */ /* 0x000fe4000afec436 */
[----:B------:R4:W5:Y:S04]  /*21c0*/  LDG.E R54, desc[UR10][R8.64] ;  /* 0x0000000a08367981 */ /* 0x000968000c1e1900 */
[----:B------:R4:W5:Y:S04]  /*21d0*/  LDG.E R56, desc[UR10][R6.64] ;  /* 0x0000000a06387981 */ /* 0x000968000c1e1900 */
[----:B------:R4:W5:Y:S02]  /*21e0*/  LDG.E R57, desc[UR10][R4.64] ;  /* 0x0000000a04397981 */ /* 0x000964000c1e1900 */
.L_x_11806:
[----:B------:R-:W-:Y:S05]  /*21f0*/  BSYNC B0 ;  /* 0x0000000000007941 */ /* 0x000fea0003800000 */
.L_x_11805:
        /* <DEDUP_REMOVED lines=16> */
[----:B------:R-:W-:Y:S01]  /*2300*/  IMAD.WIDE.U32 R4, R7, 0x3, R4 ;  /* 0x0000000307047825 */ /* 0x000fe200078e0004 */
[----:B------:R-:W-:-:S03]  /*2310*/  MOV R7, UR12 ;  /* 0x0000000c00077c02 */ /* 0x000fc60008000f00 */
[----:B------:R-:W-:Y:S01]  /*2320*/  VIADD R9, R5, UR5 ;  /* 0x0000000505097c36 */ /* 0x000fe20008000000 */
[----:B------:R-:W-:Y:S01]  /*2330*/  SHF.L.U32 R5, R4, 0x2, RZ ;  /* 0x0000000204057819 */ /* 0x000fe200000006ff */
[----:B------:R-:W-:-:S03]  /*2340*/  IMAD.WIDE.U32 R2, R7, 0x3, R2 ;  /* 0x0000000307027825 */ /* 0x000fc600078e0002 */
[----:B------:R-:W-:Y:S01]  /*2350*/  SHF.L.U64.HI R9, R4, 0x2, R9 ;  /* 0x0000000204097819 */ /* 0x000fe20000010209 */
        /* <DEDUP_REMOVED lines=11> */
.L_x_11808:
[----:B------:R-:W-:Y:S05]  /*2410*/  BSYNC B0 ;  /* 0x0000000000007941 */ /* 0x000fea0003800000 */
.L_x_11807:
[--C-:B--234-:R-:W-:Y:S01]  /*2420*/  HADD2.F32 R5, -RZ, R11.reuse.H0_H0 ;  /* 0x2000000bff057230 */ /* 0x11cfe20000004100 */
[----:B------:R-:W-:Y:S01]  /*2430*/  FMNMX R51, |R51|, R8, !PT ;  /* 0x0000000833337209 */ /* 0x000fe20007800200 */
[----:B------:R-:W-:Y:S01]  /*2440*/  HADD2.F32 R11, -RZ, R11.H1_H1 ;  /* 0x3000000bff0b7230 */ /* 0x000fe20000004100 */
[----:B------:R-:W-:Y:S02]  /*2450*/  BSSY B0, `(.L_x_11809) ;  /* 0x00000e4000007945 */ /* 0x000fe40003800000 */
[----:B------:R-:W-:Y:S01]  /*2460*/  FMUL R2, R5, 0.044714998453855514526 ;  /* 0x3d37271305027820 */ /* 0x000fe20000400000 */
[----:B------:R-:W-:Y:S01]  /*2470*/  FMNMX R52, |R52|, R51, !PT ;  /* 0x0000003334347209 */ /* 0x000fe20007800200 */
[----:B01----:R-:W-:Y:S02]  /*2480*/  FMUL R6, R11, 0.79788458347320556641 ;  /* 0x3f4c422a0b067820 */ /* 0x003fe40000400000 */
[C---:B------:R-:W-:Y:S01]  /*2490*/  FFMA R3, R5.reuse, R2, 1 ;  /* 0x3f80000005037423 */ /* 0x040fe20000000002 */
[----:B------:R-:W-:-:S04]  /*24a0*/  FMUL R2, R5, 0.79788458347320556641 ;  /* 0x3f4c422a05027820 */ /* 0x000fc80000400000 */
[----:B------:R-:W-:Y:S01]  /*24b0*/  FMUL R4, R2, R3 ;  /* 0x0000000302047220 */ /* 0x000fe20000400000 */
[----:B------:R-:W-:-:S03]  /*24c0*/  FMUL R2, R11, 0.044714998453855514526 ;  /* 0x3d3727130b027820 */ /* 0x000fc60000400000 */
[C---:B------:R-:W-:Y:S01]  /*24d0*/  FMUL R3, |R4|.reuse, 2.8853900432586669922 ;  /* 0x4038aa3b04037820 */ /* 0x040fe20000400200 */
[----:B------:R-:W-:Y:S01]  /*24e0*/  FFMA R9, R11, R2, 1 ;  /* 0x3f8000000b097423 */ /* 0x000fe20000000002 */
[C---:B------:R-:W-:Y:S01]  /*24f0*/  FMUL R7, R4.reuse, R4 ;  /* 0x0000000404077220 */ /* 0x040fe20000400000 */
[----:B------:R-:W-:Y:S02]  /*2500*/  FSETP.GE.AND P2, PT, |R4|, 0.60000002384185791016, PT ;  /* 0x3f19999a0400780b */ /* 0x000fe40003f46200 */
[----:B------:R-:W-:Y:S01]  /*2510*/  FMUL R9, R6, R9 ;  /* 0x0000000906097220 */ /* 0x000fe20000400000 */
[----:B------:R-:W0:Y:S01]  /*2520*/  MUFU.EX2 R3, R3 ;  /* 0x0000000300037308 */ /* 0x000e220000000800 */
[----:B------:R-:W-:Y:S01]  /*2530*/  FFMA R2, R7, R28, -0.052303962409496307373 ;  /* 0xbd563cae07027423 */ /* 0x000fe2000000001c */
[----:B------:R-:W-:Y:S01]  /*2540*/  FSETP.GE.AND P1, PT, |R4|, 9.010913848876953125, PT ;  /* 0x41102cb40400780b */ /* 0x000fe20003f26200 */
[----:B------:R-:W-:Y:S02]  /*2550*/  FMUL R46, |R9|, 2.8853900432586669922 ;  /* 0x4038aa3b092e7820 */ /* 0x000fe40000400200 */
[----:B------:R-:W-:-:S04]  /*2560*/  FFMA R2, R7, R2, 0.1331529766321182251 ;  /* 0x3e08594107027423 */ /* 0x000fc80000000002 */
[----:B------:R-:W1:Y:S01]  /*2570*/  MUFU.EX2 R46, R46 ;  /* 0x0000002e002e7308 */ /* 0x000e620000000800 */
[----:B------:R-:W-:-:S04]  /*2580*/  FFMA R2, R7, R2, -0.33332768082618713379 ;  /* 0xbeaaa9ed07027423 */ /* 0x000fc80000000002 */
[----:B------:R-:W-:Y:S01]  /*2590*/  FFMA R7, R7, R2, RZ ;  /* 0x0000000207077223 */ /* 0x000fe200000000ff */
[----:B0-----:R-:W-:-:S06]  /*25a0*/  FADD R6, R3, 1 ;  /* 0x3f80000003067421 */ /* 0x001fcc0000000000 */
[----:B------:R-:W0:Y:S01]  /*25b0*/  MUFU.RCP R6, R6 ;  /* 0x0000000600067308 */ /* 0x000e220000001000 */
[----:B-1----:R-:W-:Y:S01]  /*25c0*/  FADD R47, R46, 1 ;  /* 0x3f8000002e2f7421 */ /* 0x002fe20000000000 */
[----:B0-----:R-:W-:-:S05]  /*25d0*/  FFMA R2, R6, -2, R27 ;  /* 0xc000000006027823 */ /* 0x001fca000000001b */
[----:B------:R-:W-:Y:S02]  /*25e0*/  FSEL R3, R2, 1, !P1 ;  /* 0x3f80000002037808 */ /* 0x000fe40004800000 */
[----:B------:R-:W0:Y:S01]  /*25f0*/  MUFU.RCP R2, R47 ;  /* 0x0000002f00027308 */ /* 0x000e220000001000 */
[----:B------:R-:W-:Y:S02]  /*2600*/  FSETP.GE.AND P1, PT, |R9|, 9.010913848876953125, PT ;  /* 0x41102cb40900780b */ /* 0x000fe40003f26200 */
[--C-:B------:R-:W-:Y:S01]  /*2610*/  LOP3.LUT R3, R3, 0x80000000, R4.reuse, 0xb8, !PT ;  /* 0x8000000003037812 */ /* 0x100fe200078eb804 */
[----:B------:R-:W-:Y:S01]  /*2620*/  @!P2 FFMA R3, R4, R7, R4 ;  /* 0x000000070403a223 */ /* 0x000fe20000000004 */
[C---:B------:R-:W-:Y:S01]  /*2630*/  FMUL R7, R9.reuse, R9 ;  /* 0x0000000909077220 */ /* 0x040fe20000400000 */
[----:B------:R-:W-:-:S03]  /*2640*/  FSETP.GE.AND P2, PT, |R9|, 0.60000002384185791016, PT ;  /* 0x3f19999a0900780b */ /* 0x000fc60003f46200 */
[----:B------:R-:W-:-:S04]  /*2650*/  FFMA R4, R7, R28, -0.052303962409496307373 ;  /* 0xbd563cae07047423 */ /* 0x000fc8000000001c */
[----:B------:R-:W-:Y:S01]  /*2660*/  FFMA R6, R7, R4, 0.1331529766321182251 ;  /* 0x3e08594107067423 */ /* 0x000fe20000000004 */
[----:B0-----:R-:W-:-:S03]  /*2670*/  FFMA R4, R2, -2, R27 ;  /* 0xc000000002047823 */ /* 0x001fc6000000001b */
[C---:B------:R-:W-:Y:S02]  /*2680*/  FFMA R2, R7.reuse, R6, -0.33332768082618713379 ;  /* 0xbeaaa9ed07027423 */ /* 0x040fe40000000006 */
[----:B------:R-:W-:Y:S02]  /*2690*/  FSEL R4, R4, 1, !P1 ;  /* 0x3f80000004047808 */ /* 0x000fe40004800000 */
[----:B------:R-:W-:Y:S02]  /*26a0*/  FFMA R2, R7, R2, RZ ;  /* 0x0000000207027223 */ /* 0x000fe400000000ff */
[--C-:B------:R-:W-:Y:S02]  /*26b0*/  LOP3.LUT R4, R4, 0x80000000, R9.reuse, 0xb8, !PT ;  /* 0x8000000004047812 */ /* 0x100fe400078eb809 */
[----:B------:R-:W-:Y:S01]  /*26c0*/  @!P2 FFMA R4, R9, R2, R9 ;  /* 0x000000020904a223 */ /* 0x000fe20000000009 */
[----:B------:R-:W-:-:S03]  /*26d0*/  FMUL R2, R5, 0.035677410662174224854 ;  /* 0x3d12227a05027820 */ /* 0x000fc60000400000 */
[C---:B------:R-:W-:Y:S01]  /*26e0*/  FFMA R8, -R4.reuse, R4, 1 ;  /* 0x3f80000004087423 */ /* 0x040fe20000000104 */
[----:B------:R-:W-:Y:S01]  /*26f0*/  FFMA R2, R5, R2, 0.79788458347320556641 ;  /* 0x3f4c422a05027423 */ /* 0x000fe20000000002 */
[----:B------:R-:W-:-:S03]  /*2700*/  FADD R4, R4, 1 ;  /* 0x3f80000004047421 */ /* 0x000fc60000000000 */
        /* <DEDUP_REMOVED lines=36> */
[----:B------:R-:W-:Y:S01]  /*2950*/  FFMA R2, -R3, R3, 1 ;  /* 0x3f80000003027423 */ /* 0x000fe20000000103 */
[----:B------:R-:W-:Y:S01]  /*2960*/  FMUL R6, R5, 0.5 ;  /* 0x3f00000005067820 */ /* 0x000fe20000400000 */
[----:B------:R-:W-:Y:S02]  /*2970*/  FADD R3, R3, 1 ;  /* 0x3f80000003037421 */ /* 0x000fe40000000000 */
[----:B------:R-:W-:Y:S01]  /*2980*/  FMUL R47, R2, R47 ;  /* 0x0000002f022f7220 */ /* 0x000fe20000400000 */
[----:B------:R-:W-:Y:S01]  /*2990*/  FFMA R2, R7, R24, 0.5 ;  /* 0x3f00000007027423 */ /* 0x000fe20000000018 */
[--C-:B------:R-:W-:Y:S02]  /*29a0*/  HADD2.F32 R7, -RZ, R40.reuse.H0_H0 ;  /* 0x20000028ff077230 */ /* 0x100fe40000004100 */
[----:B------:R-:W-:Y:S01]  /*29b0*/  FMUL R6, R6, R47 ;  /* 0x0000002f06067220 */ /* 0x000fe20000400000 */
[----:B------:R-:W-:Y:S01]  /*29c0*/  FMUL R5, R5, R2 ;  /* 0x0000000205057220 */ /* 0x000fe20000400000 */
[----:B------:R-:W-:Y:S01]  /*29d0*/  FMUL R2, R11, 0.10703222453594207764 ;  /* 0x3ddb33b60b027820 */ /* 0x000fe20000400000 */
[----:B------:R-:W-:-:S02]  /*29e0*/  HADD2.F32 R40, -RZ, R40.H1_H1 ;  /* 0x30000028ff287230 */ /* 0x000fc40000004100 */
[----:B------:R-:W-:Y:S01]  /*29f0*/  FFMA R3, R3, 0.5, R6 ;  /* 0x3f00000003037823 */ /* 0x000fe20000000006 */
[----:B------:R-:W-:Y:S01]  /*2a00*/  FFMA R47, R11, R2, 0.79788458347320556641 ;  /* 0x3f4c422a0b2f7423 */ /* 0x000fe20000000002 */
[----:B------:R-:W-:-:S03]  /*2a10*/  FMUL R2, R7, 0.044714998453855514526 ;  /* 0x3d37271307027820 */ /* 0x000fc60000400000 */
[----:B------:R-:W-:Y:S01]  /*2a20*/  FMUL R8, R8, R47 ;  /* 0x0000002f08087220 */ /* 0x000fe20000400000 */
        /* <DEDUP_REMOVED lines=13> */
[----:B------:R-:W-:-:S03]  /*2b00*/  FFMA R46, R9, R24, 0.5 ;  /* 0x3f000000092e7423 */ /* 0x000fc60000000018 */
[----:B------:R-:W0:Y:S02]  /*2b10*/  MUFU.RCP R62, R51 ;  /* 0x00000033003e7308 */ /* 0x000e240000001000 */
[----:B0-----:R-:W-:-:S05]  /*2b20*/  FFMA R62, R62, -2, R27 ;  /* 0xc00000003e3e7823 */ /* 0x001fca000000001b */
[----:B------:R-:W-:-:S04]  /*2b30*/  FSEL R62, R62, 1, !P1 ;  /* 0x3f8000003e3e7808 */ /* 0x000fc80004800000 */
[--C-:B------:R-:W-:Y:S01]  /*2b40*/  LOP3.LUT R62, R62, 0x80000000, R47.reuse, 0xb8, !PT ;  /* 0x800000003e3e7812 */ /* 0x100fe200078eb82f */
[----:B------:R-:W-:Y:S01]  /*2b50*/  @!P2 FFMA R62, R47, R2, R47 ;  /* 0x000000022f3ea223 */ /* 0x000fe2000000002f */
[----:B------:R-:W-:-:S03]  /*2b60*/  FMUL R2, R7, 0.10703222453594207764 ;  /* 0x3ddb33b607027820 */ /* 0x000fc60000400000 */
[C---:B------:R-:W-:Y:S01]  /*2b70*/  FADD R9, R62.reuse, 1 ;  /* 0x3f8000003e097421 */ /* 0x040fe20000000000 */
[----:B------:R-:W-:Y:S01]  /*2b80*/  FFMA R47, R7, R2, 0.79788458347320556641 ;  /* 0x3f4c422a072f7423 */ /* 0x000fe20000000002 */
[----:B------:R-:W-:Y:S01]  /*2b90*/  FFMA R2, -R62, R62, 1 ;  /* 0x3f8000003e027423 */ /* 0x000fe2000000013e */
[----:B------:R-:W-:-:S03]  /*2ba0*/  FMUL R62, R11, R46 ;  /* 0x0000002e0b3e7220 */ /* 0x000fc60000400000 */
[----:B------:R-:W-:Y:S01]  /*2bb0*/  FMUL R47, R2, R47 ;  /* 0x0000002f022f7220 */ /* 0x000fe20000400000 */
[----:B------:R-:W-:-:S04]  /*2bc0*/  FMUL R2, R7, 0.5 ;  /* 0x3f00000007027820 */ /* 0x000fc80000400000 */
[----:B------:R-:W-:Y:S01]  /*2bd0*/  FMUL R2, R2, R47 ;  /* 0x0000002f02027220 */ /* 0x000fe20000400000 */
[----:B------:R-:W-:-:S03]  /*2be0*/  FMUL R47, R11, 0.5 ;  /* 0x3f0000000b2f7820 */ /* 0x000fc60000400000 */
[----:B------:R-:W-:Y:S01]  /*2bf0*/  FFMA R11, R9, 0.5, R2 ;  /* 0x3f000000090b7823 */ /* 0x000fe20000000002 */
[----:B------:R-:W-:Y:S01]  /*2c00*/  FMUL R9, R47, R8 ;  /* 0x000000082f097220 */ /* 0x000fe20000400000 */
[C---:B------:R-:W-:Y:S01]  /*2c10*/  FMUL R47, R40.reuse, 0.044714998453855514526 ;  /* 0x3d372713282f7820 */ /* 0x040fe20000400000 */
[----:B------:R-:W-:Y:S02]  /*2c20*/  FMUL R2, R40, 0.79788458347320556641 ;  /* 0x3f4c422a28027820 */ /* 0x000fe40000400000 */
[----:B------:R-:W-:Y:S01]  /*2c30*/  FFMA R9, R4, 0.5, R9 ;  /* 0x3f00000004097823 */ /* 0x000fe20000000009 */
        /* <DEDUP_REMOVED lines=14> */
[--C-:B------:R-:W-:Y:S02]  /*2d20*/  HADD2.F32 R46, -RZ, R43.reuse.H0_H0 ;  /* 0x2000002bff2e7230 */ /* 0x100fe40000004100 */
[----:B------:R-:W-:Y:S02]  /*2d30*/  HADD2.F32 R43, -RZ, R43.H1_H1 ;  /* 0x3000002bff2b7230 */ /* 0x000fe40000004100 */
[----:B------:R-:W-:Y:S01]  /*2d40*/  FSEL R2, R2, 1, !P1 ;  /* 0x3f80000002027808 */ /* 0x000fe20004800000 */
[----:B------:R-:W-:-:S03]  /*2d50*/  FMUL R11, R11, R46 ;  /* 0x0000002e0b0b7220 */ /* 0x000fc60000400000 */
[--C-:B------:R-:W-:Y:S01]  /*2d60*/  LOP3.LUT R8, R2, 0x80000000, R47.reuse, 0xb8, !PT ;  /* 0x8000000002087812 */ /* 0x100fe200078eb82f */
[----:B------:R-:W-:Y:S02]  /*2d70*/  HADD2.F32 R2, -RZ, R42.H0_H0 ;  /* 0x2000002aff027230 */ /* 0x000fe40000004100 */
[----:B------:R-:W-:Y:S01]  /*2d80*/  @!P2 FFMA R8, R47, R64, R47 ;  /* 0x000000402f08a223 */ /* 0x000fe2000000002f */
[C---:B------:R-:W-:Y:S02]  /*2d90*/  FMUL R47, R40.reuse, 0.10703222453594207764 ;  /* 0x3ddb33b6282f7820 */ /* 0x040fe40000400000 */
[----:B------:R-:W-:Y:S02]  /*2da0*/  FMUL R11, R11, R2 ;  /* 0x000000020b0b7220 */ /* 0x000fe40000400000 */
[----:B------:R-:W-:Y:S01]  /*2db0*/  FFMA R47, R40, R47, 0.79788458347320556641 ;  /* 0x3f4c422a282f7423 */ /* 0x000fe2000000002f */
[----:B------:R-:W-:-:S04]  /*2dc0*/  FFMA R2, -R8, R8, 1 ;  /* 0x3f80000008027423 */ /* 0x000fc80000000108 */
[----:B------:R-:W-:Y:S01]  /*2dd0*/  FMUL R47, R2, R47 ;  /* 0x0000002f022f7220 */ /* 0x000fe20000400000 */
[----:B------:R-:W-:-:S04]  /*2de0*/  FMUL R2, R40, 0.5 ;  /* 0x3f00000028027820 */ /* 0x000fc80000400000 */
[----:B------:R-:W-:Y:S01]  /*2df0*/  FMUL R2, R2, R47 ;  /* 0x0000002f02027220 */ /* 0x000fe20000400000 */
[----:B------:R-:W-:-:S04]  /*2e00*/  FADD R47, R8, 1 ;  /* 0x3f800000082f7421 */ /* 0x000fc80000000000 */
[----:B------:R-:W-:Y:S01]  /*2e10*/  FFMA R2, R47, 0.5, R2 ;  /* 0x3f0000002f027823 */ /* 0x000fe20000000002 */
[----:B------:R-:W-:-:S03]  /*2e20*/  HADD2.F32 R47, -RZ, R42.H1_H1 ;  /* 0x3000002aff2f7230 */ /* 0x000fc60000004100 */
        /* <DEDUP_REMOVED lines=19> */
[----:B------:R-:W-:-:S04]  /*2f60*/  @!P2 FFMA R51, R42, R53, R42 ;  /* 0x000000352a33a223 */ /* 0x000fc8000000002a */
[----:B------:R-:W-:Y:S01]  /*2f70*/  FFMA R42, R51, R24, 0.5 ;  /* 0x3f000000332a7423 */ /* 0x000fe20000000018 */
[----:B------:R-:W-:-:S03]  /*2f80*/  FMUL R51, R40, 0.035677410662174224854 ;  /* 0x3d12227a28337820 */ /* 0x000fc60000400000 */
[----:B------:R-:W-:Y:S01]  /*2f90*/  FMUL R7, R7, R42 ;  /* 0x0000002a07077220 */ /* 0x000fe20000400000 */
        /* <DEDUP_REMOVED lines=11> */
[----:B0-----:R-:W-:Y:S01]  /*3050*/  FADD R47, R2, 1 ;  /* 0x3f800000022f7421 */ /* 0x001fe20000000000 */
[--C-:B------:R-:W-:Y:S02]  /*3060*/  HADD2.F32 R2, -RZ, R10.reuse.H0_H0 ;  /* 0x2000000aff027230 */ /* 0x100fe40000004100 */
[----:B------:R-:W-:-:S03]  /*3070*/  HADD2.F32 R10, -RZ, R10.H1_H1 ;  /* 0x3000000aff0a7230 */ /* 0x000fc60000004100 */
[----:B------:R-:W0:Y:S01]  /*3080*/  MUFU.RCP R42, R47 ;  /* 0x0000002f002a7308 */ /* 0x000e220000001000 */
[----:B------:R-:W-:Y:S01]  /*3090*/  FMUL R4, R3, R2 ;  /* 0x0000000203047220 */ /* 0x000fe20000400000 */
[----:B------:R-:W-:Y:S01]  /*30a0*/  FMUL R62, R10, R62 ;  /* 0x0000003e0a3e7220 */ /* 0x000fe20000400000 */
[----:B------:R-:W-:Y:S01]  /*30b0*/  FMUL R9, R9, R10 ;  /* 0x0000000a09097220 */ /* 0x000fe20000400000 */
[----:B0-----:R-:W-:-:S05]  /*30c0*/  FFMA R42, R42, -2, R27 ;  /* 0xc00000002a2a7823 */ /* 0x001fca000000001b */
[----:B------:R-:W-:-:S04]  /*30d0*/  FSEL R42, R42, 1, !P1 ;  /* 0x3f8000002a2a7808 */ /* 0x000fc80004800000 */
[--C-:B------:R-:W-:Y:S01]  /*30e0*/  LOP3.LUT R53, R42, 0x80000000, R51.reuse, 0xb8, !PT ;  /* 0x800000002a357812 */ /* 0x100fe200078eb833 */
[----:B------:R-:W-:Y:S01]  /*30f0*/  @!P2 FFMA R53, R51, R64, R51 ;  /* 0x000000403335a223 */ /* 0x000fe20000000033 */
[----:B------:R-:W-:-:S03]  /*3100*/  FMUL R42, R46, R7 ;  /* 0x000000072e2a7220 */ /* 0x000fc60000400000 */
[----:B------:R-:W-:-:S04]  /*3110*/  FFMA R53, R53, R24, 0.5 ;  /* 0x3f00000035357423 */ /* 0x000fc80000000018 */
[----:B------:R-:W-:-:S04]  /*3120*/  FMUL R40, R40, R53 ;  /* 0x0000003528287220 */ /* 0x000fc80000400000 */
[----:B------:R-:W-:Y:S01]  /*3130*/  FMUL R40, R43, R40 ;  /* 0x000000282b287220 */ /* 0x000fe20000400000 */
[----:B------:R-:W-:Y:S01]  /*3140*/  FMUL R43, R2, R5 ;  /* 0x00000005022b7220 */ /* 0x000fe20000400000 */
[----:B------:R-:W-:Y:S02]  /*3150*/  VIADD R2, R22, 0xffffffff ;  /* 0xffffffff16027836 */ /* 0x000fe40000000000 */
[----:B------:R-:W-:-:S03]  /*3160*/  HADD2.F32 R5, -RZ, R12.H0_H0 ;  /* 0x2000000cff057230 */ /* 0x000fc60000004100 */
[----:B------:R-:W-:Y:S02]  /*3170*/  LOP3.LUT R3, R2, 0x1f, RZ, 0xc0, !PT ;  /* 0x0000001f02037812 */ /* 0x000fe400078ec0ff */
[----:B------:R-:W-:Y:S01]  /*3180*/  FMUL R10, R4, R5 ;  /* 0x00000005040a7220 */ /* 0x000fe20000400000 */
[----:B------:R-:W-:Y:S01]  /*3190*/  HADD2.F32 R4, -RZ, R12.H1_H1 ;  /* 0x3000000cff047230 */ /* 0x000fe20000004100 */
[----:B------:R-:W-:Y:S01]  /*31a0*/  IADD3 R46, P1, R3, R38, RZ ;  /* 0x00000026032e7210 */ /* 0x000fe20007f3e0ff */
[----:B------:R-:W-:Y:S01]  /*31b0*/  FMUL R12, R8, UR14 ;  /* 0x0000000e080c7c20 */ /* 0x000fe20008400000 */
[----:B------:R-:W-:Y:S01]  /*31c0*/  FMNMX R3, R52, |R11|, !PT ;  /* 0x4000000b34037209 */ /* 0x000fe20007800000 */
[----:B------:R-:W-:Y:S01]  /*31d0*/  FMUL R11, R11, UR14 ;  /* 0x0000000e0b0b7c20 */ /* 0x000fe20008400000 */
[----:B------:R-:W-:Y:S01]  /*31e0*/  FMUL R4, R9, R4 ;  /* 0x0000000409047220 */ /* 0x000fe20000400000 */
[----:B------:R-:W-:Y:S02]  /*31f0*/  IADD3.X R47, RZ, R49, RZ, P1, !PT ;  /* 0x00000031ff2f7210 */ /* 0x000fe40000ffe4ff */
[----:B------:R-:W-:Y:S01]  /*3200*/  FMNMX R51, |R8|, R3, !PT ;  /* 0x0000000308337209 */ /* 0x000fe20007800200 */
        /* <DEDUP_REMOVED lines=8> */
.L_x_11810:
[----:B------:R-:W-:Y:S05]  /*3290*/  BSYNC B0 ;  /* 0x0000000000007941 */ /* 0x000fea0003800000 */
.L_x_11809:
[----:B------:R-:W-:Y:S01]  /*32a0*/  BSSY B0, `(.L_x_11811) ;  /* 0x000000e000007945 */ /* 0x000fe20003800000 */
[C---:B------:R-:W-:Y:S01]  /*32b0*/  FMNMX R51, |R10|.reuse, R51, !PT ;  /* 0x000000330a337209 */ /* 0x040fe20007800200 */
[----:B------:R-:W-:Y:S01]  /*32c0*/  FMUL R10, R10, UR14 ;  /* 0x0000000e0a0a7c20 */ /* 0x000fe20008400000 */
[----:B------:R-:W-:Y:S01]  /*32d0*/  FMUL R9, R4, UR14 ;  /* 0x0000000e04097c20 */ /* 0x000fe20008400000 */
[----:B------:R-:W-:Y:S06]  /*32e0*/  @!P0 BRA `(.L_x_11812) ;  /* 0x0000000000248947 */ /* 0x000fec0003800000 */
[----:B------:R-:W-:Y:S01]  /*32f0*/  ULDC.64 UR18, c[0x0][0x220] ;  /* 0x0000880000127ab9 */ /* 0x000fe20000000a00 */
[----:B0-----:R-:W-:Y:S02]  /*3300*/  IADD3 R3, P1, R46, UR6, RZ ;  /* 0x000000062e037c10 */ /* 0x001fe4000ff3e0ff */
[C---:B------:R-:W-:Y:S02]  /*3310*/  LEA R2, P3, R30.reuse, UR18, 0x6 ;  /* 0x000000121e027c11 */ /* 0x040fe4000f8630ff */
[----:B------:R-:W-:Y:S02]  /*3320*/  IADD3.X R6, R47, UR7, RZ, P1, !PT ;  /* 0x000000072f067c10 */ /* 0x000fe40008ffe4ff */
[----:B------:R-:W-:Y:S02]  /*3330*/  LEA R2, P2, R3, R2, 0x2 ;  /* 0x0000000203027211 */ /* 0x000fe400078410ff */
[----:B------:R-:W-:-:S04]  /*3340*/  LEA.HI.X R5, R30, UR19, R29, 0x6, P3 ;  /* 0x000000131e057c11 */ /* 0x000fc800098f341d */
[----:B------:R-:W-:Y:S02]  /*3350*/  LEA.HI.X R3, R3, R5, R6, 0x2, P2 ;  /* 0x0000000503037211 */ /* 0x000fe400010f1406 */
[----:B------:R-:W-:-:S05]  /*3360*/  F2FP.BF16.F32.PACK_AB R5, R9, R10 ;  /* 0x0000000a0905723e */ /* 0x000fca00000010ff */
[----:B------:R1:W-:Y:S02]  /*3370*/  STG.E desc[UR10][R2.64], R5 ;  /* 0x0000000502007986 */ /* 0x0003e4000c10190a */
.L_x_11812:
[----:B------:R-:W-:Y:S05]  /*3380*/  BSYNC B0 ;  /* 0x0000000000007941 */ /* 0x000fea0003800000 */
.L_x_11811:
[----:B------:R-:W-:Y:S01]  /*3390*/  BSSY B0, `(.L_x_11813) ;  /* 0x000000d000007945 */ /* 0x000fe20003800000 */
[----:B------:R-:W-:Y:S01]  /*33a0*/  FMUL R7, R42, UR14 ;  /* 0x0000000e2a077c20 */ /* 0x000fe20008400000 */
[----:B------:R-:W-:Y:S02]  /*33b0*/  FMUL R8, R40, UR14 ;  /* 0x0000000e28087c20 */ /* 0x000fe40008400000 */
[----:B------:R-:W-:Y:S05]  /*33c0*/  @!P0 BRA `(.L_x_11814) ;  /* 0x0000000000248947 */ /* 0x000fea0003800000 */
[----:B------:R-:W-:Y:S02]  /*33d0*/  ULDC.64 UR18, c[0x0][0x220] ;  /* 0x0000880000127ab9 */ /* 0x000fe40000000a00 */
[----:B01----:R-:W-:-:S04]  /*33e0*/  LEA R2, P1, R30, UR18, 0x6 ;  /* 0x000000121e027c11 */ /* 0x003fc8000f8230ff */
[----:B------:R-:W-:Y:S02]  /*33f0*/  IADD3 R5, P2, R2, UR16, RZ ;  /* 0x0000001002057c10 */ /* 0x000fe4000ff5e0ff */
[----:B------:R-:W-:Y:S02]  /*3400*/  LEA.HI.X R3, R30, UR19, R29, 0x6, P1 ;  /* 0x000000131e037c11 */ /* 0x000fe400088f341d */
[----:B------:R-:W-:Y:S02]  /*3410*/  LEA R2, P1, R46, R5, 0x2 ;  /* 0x000000052e027211 */ /* 0x000fe400078210ff */
[----:B------:R-:W-:Y:S02]  /*3420*/  IADD3.X R3, R3, UR17, RZ, P2, !PT ;  /* 0x0000001103037c10 */ /* 0x000fe400097fe4ff */
[----:B------:R-:W-:Y:S02]  /*3430*/  F2FP.BF16.F32.PACK_AB R5, R8, R7 ;  /* 0x000000070805723e */ /* 0x000fe400000010ff */
[----:B------:R-:W-:-:S05]  /*3440*/  LEA.HI.X R3, R46, R3, R47, 0x2, P1 ;  /* 0x000000032e037211 */ /* 0x000fca00008f142f */
[----:B------:R2:W-:Y:S02]  /*3450*/  STG.E desc[UR10][R2.64], R5 ;  /* 0x0000000502007986 */ /* 0x0005e4000c10190a */
.L_x_11814:
[----:B------:R-:W-:Y:S05]  /*3460*/  BSYNC B0 ;  /* 0x0000000000007941 */ /* 0x000fea0003800000 */
.L_x_11813:
[----:B------:R-:W-:Y:S01]  /*3470*/  BSSY B0, `(.L_x_11815) ;  /* 0x000000f000007945 */ /* 0x000fe20003800000 */
[----:B------:R-:W-:Y:S01]  /*3480*/  FMUL R6, R43, UR14 ;  /* 0x0000000e2b067c20 */ /* 0x000fe20008400000 */
[----:B012---:R-:W-:Y:S02]  /*3490*/  FMUL R5, R62, UR14 ;  /* 0x0000000e3e057c20 */ /* 0x007fe40008400000 */
[----:B------:R-:W-:Y:S05]  /*34a0*/  @!P0 BRA `(.L_x_11816) ;  /* 0x00000000002c8947 */ /* 0x000fea0003800000 */
[----:B------:R-:W-:Y:S01]  /*34b0*/  ULDC.64 UR18, c[0x0][0x220] ;  /* 0x0000880000127ab9 */ /* 0x000fe20000000a00 */
[----:B------:R-:W-:Y:S02]  /*34c0*/  IADD3 R46, P2, R46, UR6, RZ ;  /* 0x000000062e2e7c10 */ /* 0x000fe4000ff5e0ff */
[----:B------:R-:W-:Y:S02]  /*34d0*/  LEA R2, P0, R30, UR18, 0x6 ;  /* 0x000000121e027c11 */ /* 0x000fe4000f8030ff */
        /* <DEDUP_REMOVED lines=8> */
.L_x_11816:
[----:B------:R-:W-:Y:S05]  /*3560*/  BSYNC B0 ;  /* 0x0000000000007941 */ /* 0x000fea0003800000 */
.L_x_11815:
[----:B------:R-:W-:Y:S01]  /*3570*/  FMNMX R51, |R4|, R51, !PT ;  /* 0x0000003304337209 */ /* 0x000fe20007800200 */
[----:B------:R-:W-:Y:S01]  /*3580*/  BSSY B0, `(.L_x_11817) ;  /* 0x000002c000007945 */ /* 0x000fe20003800000 */
[--C-:B------:R-:W-:Y:S02]  /*3590*/  SHF.R.U32.HI R4, RZ, 0x5, R50.reuse ;  /* 0x00000005ff047819 */ /* 0x100fe40000011632 */
[----:B------:R-:W-:Y:S02]  /*35a0*/  SHF.R.U32.HI R63, RZ, 0x3, R50 ;  /* 0x00000003ff3f7819 */ /* 0x000fe40000011632 */
[----:B0-----:R-:W-:Y:S01]  /*35b0*/  LEA R3, P1, R41, R26, 0x1 ;  /* 0x0000001a29037211 */ /* 0x001fe200078208ff */
[----:B------:R-:W-:Y:S01]  /*35c0*/  IMAD.SHL.U32 R47, R4, 0x4, RZ ;  /* 0x00000004042f7824 */ /* 0x000fe200078e00ff */
[----:B------:R-:W-:Y:S02]  /*35d0*/  LOP3.LUT R63, R63, 0x1c, RZ, 0xc0, !PT ;  /* 0x0000001c3f3f7812 */ /* 0x000fe400078ec0ff */
[----:B------:R-:W-:-:S02]  /*35e0*/  LEA.HI.X R2, R0, R25, R39, 0x1, P1 ;  /* 0x0000001900027211 */ /* 0x000fc400008f0c27 */
[----:B------:R-:W-:Y:S02]  /*35f0*/  LOP3.LUT R47, R47, 0x1c, RZ, 0xe2, !PT ;  /* 0x0000001c2f2f7812 */ /* 0x000fe400078ee2ff */
[----:B------:R-:W-:Y:S02]  /*3600*/  IADD3 R0, R50, 0x1d, -R63 ;  /* 0x0000001d32007810 */ /* 0x000fe40007ffe83f */
[----:B------:R-:W-:Y:S02]  /*3610*/  IADD3 R47, R47, 0x3, RZ ;  /* 0x000000032f2f7810 */ /* 0x000fe40007ffe0ff */
[----:B------:R-:W-:Y:S02]  /*3620*/  LOP3.LUT R0, R0, 0x1f, RZ, 0xc0, !PT ;  /* 0x0000001f00007812 */ /* 0x000fe400078ec0ff */
[----:B------:R-:W-:Y:S02]  /*3630*/  ISETP.GE.U32.AND P0, PT, R47, R32, PT ;  /* 0x000000202f00720c */ /* 0x000fe40003f06070 */
[----:B------:R-:W-:-:S02]  /*3640*/  FMNMX R39, |R42|, R51, !PT ;  /* 0x000000332a277209 */ /* 0x000fc40007800200 */
[----:B------:R-:W-:Y:S02]  /*3650*/  ISETP.LT.U32.AND P0, PT, R0, R31, !P0 ;  /* 0x0000001f0000720c */ /* 0x000fe40004701070 */
[----:B------:R-:W-:Y:S02]  /*3660*/  IADD3 R51, P1, R38, UR16, RZ ;  /* 0x0000001026337c10 */ /* 0x000fe4000ff3e0ff */
[----:B------:R-:W-:Y:S02]  /*3670*/  FMNMX R40, |R40|, R39, !PT ;  /* 0x0000002728287209 */ /* 0x000fe40007800200 */
[----:B------:R-:W-:Y:S02]  /*3680*/  IADD3.X R49, R49, UR17, RZ, P1, !PT ;  /* 0x0000001131317c10 */ /* 0x000fe40008ffe4ff */
[----:B------:R-:W-:Y:S02]  /*3690*/  IADD3 R38, P1, R0, R51, RZ ;  /* 0x0000003300267210 */ /* 0x000fe40007f3e0ff */
[----:B------:R-:W-:-:S02]  /*36a0*/  FMNMX R43, |R43|, R40, !PT ;  /* 0x000000282b2b7209 */ /* 0x000fc40007800200 */
[----:B------:R-:W-:Y:S01]  /*36b0*/  IADD3 R36, P2, P3, R0, UR20, R36 ;  /* 0x0000001400247c10 */ /* 0x000fe2000fb5e024 */
[----:B------:R-:W-:Y:S01]  /*36c0*/  IMAD.X R39, RZ, RZ, R49, P1 ;  /* 0x000000ffff277224 */ /* 0x000fe200008e0631 */
[----:B------:R-:W-:Y:S02]  /*36d0*/  FMNMX R62, |R62|, R43, !PT ;  /* 0x0000002b3e3e7209 */ /* 0x000fe40007800200 */
[----:B------:R-:W-:Y:S02]  /*36e0*/  @!P0 CS2R R52, SRZ ;  /* 0x0000000000348805 */ /* 0x000fe4000001ff00 */
[----:B------:R-:W-:Y:S02]  /*36f0*/  IADD3.X R37, RZ, UR7, R37, P2, P3 ;  /* 0x00000007ff257c10 */ /* 0x000fe400097e6425 */
[----:B------:R-:W-:Y:S01]  /*3700*/  @!P0 MOV R46, RZ ;  /* 0x000000ff002e8202 */ /* 0x000fe20000000f00 */
[----:B------:R-:W-:Y:S06]  /*3710*/  @!P0 BRA `(.L_x_11818) ;  /* 0x0000000000488947 */ /* 0x000fec0003800000 */
[----:B------:R-:W-:Y:S02]  /*3720*/  IADD3 R42, P1, R38, UR16, RZ ;  /* 0x00000010262a7c10 */ /* 0x000fe4000ff3e0ff */
[C---:B------:R-:W-:Y:S02]  /*3730*/  LEA R41, P4, R30.reuse, UR8, 0x6 ;  /* 0x000000081e297c11 */ /* 0x040fe4000f8830ff */
[----:B------:R-:W-:Y:S02]  /*3740*/  IADD3.X R43, R39, UR17, RZ, P1, !PT ;  /* 0x00000011272b7c10 */ /* 0x000fe40008ffe4ff */
[----:B------:R-:W-:Y:S02]  /*3750*/  LEA.HI.X R46, R30, UR9, R29, 0x6, P4 ;  /* 0x000000091e2e7c11 */ /* 0x000fe4000a0f341d */
[C---:B------:R-:W-:Y:S01]  /*3760*/  SHF.L.U64.HI R43, R42.reuse, 0x2, R43 ;  /* 0x000000022a2b7819 */ /* 0x040fe2000001022b */
[----:B------:R-:W-:Y:S01]  /*3770*/  IMAD.SHL.U32 R42, R42, 0x4, RZ ;  /* 0x000000042a2a7824 */ /* 0x000fe200078e00ff */
[----:B------:R-:W-:-:S04]  /*3780*/  ULOP3.LUT UR5, UR7, 0x3fffffff, URZ, 0xc0, !UPT ;  /* 0x3fffffff07057892 */ /* 0x000fc8000f8ec03f */
[C---:B------:R-:W-:Y:S02]  /*3790*/  IADD3 R40, P1, R42.reuse, R41, RZ ;  /* 0x000000292a287210 */ /* 0x040fe40007f3e0ff */
[----:B------:R-:W-:Y:S02]  /*37a0*/  IADD3 R42, P2, P3, R42, UR16, R41 ;  /* 0x000000102a2a7c10 */ /* 0x000fe4000fb5e029 */
[C---:B------:R-:W-:Y:S02]  /*37b0*/  IADD3.X R41, R43.reuse, R46, RZ, P1, !PT ;  /* 0x0000002e2b297210 */ /* 0x040fe40000ffe4ff */
[----:B------:R-:W-:Y:S02]  /*37c0*/  IADD3 R64, P1, R36, UR20, RZ ;  /* 0x0000001424407c10 */ /* 0x000fe4000ff3e0ff */
[----:B------:R-:W-:Y:S01]  /*37d0*/  IADD3.X R43, R43, UR17, R46, P2, P3 ;  /* 0x000000112b2b7c10 */ /* 0x000fe200097e642e */
[----:B------:R0:W5:Y:S01]  /*37e0*/  LDG.E R52, desc[UR10][R40.64] ;  /* 0x0000000a28347981 */ /* 0x000162000c1e1900 */
[----:B------:R-:W-:-:S02]  /*37f0*/  IADD3.X R47, R37, UR5, RZ, P1, !PT ;  /* 0x00000005252f7c10 */ /* 0x000fc40008ffe4ff */
[C---:B------:R-:W-:Y:S01]  /*3800*/  LEA R46, P1, R64.reuse, R65, 0x2 ;  /* 0x00000041402e7211 */ /* 0x040fe200078210ff */
[----:B------:R0:W5:Y:S03]  /*3810*/  LDG.E R53, desc[UR10][R42.64] ;  /* 0x0000000a2a357981 */ /* 0x000166000c1e1900 */
[----:B------:R-:W-:-:S05]  /*3820*/  LEA.HI.X R47, R64, R61, R47, 0x2, P1 ;  /* 0x0000003d402f7211 */ /* 0x000fca00008f142f */
[----:B------:R0:W5:Y:S04]  /*3830*/  LDG.E R46, desc[UR10][R46.64] ;  /* 0x0000000a2e2e7981 */ /* 0x000168000c1e1900 */
.L_x_11818:
[----:B------:R-:W-:Y:S05]  /*3840*/  BSYNC B0 ;  /* 0x0000000000007941 */ /* 0x000fea0003800000 */
.L_x_11817:
[----:B------:R-:W-:Y:S01]  /*3850*/  BSSY B0, `(.L_x_11819) ;  /* 0x0000019000007945 */ /* 0x000fe20003800000 */
[----:B0-----:R-:W-:Y:S01]  /*3860*/  @!P0 CS2R R40, SRZ ;  /* 0x0000000000288805 */ /* 0x001fe2000001ff00 */
[----:B------:R-:W-:Y:S02]  /*3870*/  @!P0 IMAD.MOV.U32 R42, RZ, RZ, RZ ;  /* 0x000000ffff2a8224 */ /* 0x000fe400078e00ff */
[----:B------:R-:W-:Y:S05]  /*3880*/  @!P0 BRA `(.L_x_11820) ;  /* 0x0000000000548947 */ /* 0x000fea0003800000 */
[----:B------:R-:W-:Y:S01]  /*3890*/  MOV R41, UR12 ;  /* 0x0000000c00297c02 */ /* 0x000fe20008000f00 */
[----:B------:R-:W-:-:S04]  /*38a0*/  UIMAD UR5, UR13, 0x3, URZ ;  /* 0x000000030d0578a4 */ /* 0x000fc8000f8e023f */
[----:B------:R-:W-:-:S04]  /*38b0*/  IMAD.WIDE.U32 R36, R41, 0x3, R36 ;  /* 0x0000000329247825 */ /* 0x000fc800078e0024 */
[----:B------:R-:W-:Y:S01]  /*38c0*/  VIADD R37, R37, UR5 ;  /* 0x0000000525257c36 */ /* 0x000fe20008000000 */
[----:B------:R-:W-:-:S04]  /*38d0*/  LEA R40, P0, R36, R65, 0x2 ;  /* 0x0000004124287211 */ /* 0x000fc800078010ff */
[----:B------:R-:W-:Y:S02]  /*38e0*/  LEA.HI.X R41, R36, R61, R37, 0x2, P0 ;  /* 0x0000003d24297211 */ /* 0x000fe400000f1425 */
[----:B------:R-:W-:Y:S01]  /*38f0*/  MOV R37, UR6 ;  /* 0x0000000600257c02 */ /* 0x000fe20008000f00 */
[----:B------:R-:W-:Y:S01]  /*3900*/  UIMAD UR5, UR7, 0x3, URZ ;  /* 0x00000003070578a4 */ /* 0x000fe2000f8e023f */
[C---:B------:R-:W-:Y:S01]  /*3910*/  LEA R42, P3, R30.reuse, UR8, 0x6 ;  /* 0x000000081e2a7c11 */ /* 0x040fe2000f8630ff */
[----:B------:R0:W5:Y:S02]  /*3920*/  LDG.E R40, desc[UR10][R40.64] ;  /* 0x0000000a28287981 */ /* 0x000164000c1e1900 */
[----:B------:R-:W-:Y:S01]  /*3930*/  IMAD.WIDE.U32 R36, R37, 0x3, R38 ;  /* 0x0000000325247825 */ /* 0x000fe200078e0026 */
[----:B------:R-:W-:-:S03]  /*3940*/  LEA.HI.X R64, R30, UR9, R29, 0x6, P3 ;  /* 0x000000091e407c11 */ /* 0x000fc600098f341d */
[----:B------:R-:W-:Y:S01]  /*3950*/  VIADD R43, R37, UR5 ;  /* 0x00000005252b7c36 */ /* 0x000fe20008000000 */
[----:B------:R-:W-:-:S04]  /*3960*/  SHF.L.U32 R37, R36, 0x2, RZ ;  /* 0x0000000224257819 */ /* 0x000fc800000006ff */
[----:B------:R-:W-:Y:S02]  /*3970*/  SHF.L.U64.HI R43, R36, 0x2, R43 ;  /* 0x00000002242b7819 */ /* 0x000fe4000001022b */
[C---:B------:R-:W-:Y:S02]  /*3980*/  IADD3 R36, P0, R37.reuse, R42, RZ ;  /* 0x0000002a25247210 */ /* 0x040fe40007f1e0ff */
[----:B------:R-:W-:-:S03]  /*3990*/  IADD3 R42, P1, P2, R37, UR16, R42 ;  /* 0x00000010252a7c10 */ /* 0x000fc6000fa3e02a */
[C-C-:B------:R-:W-:Y:S01]  /*39a0*/  IMAD.X R37, R43.reuse, 0x1, R64.reuse, P0 ;  /* 0x000000012b257824 */ /* 0x140fe200000e0640 */
[----:B------:R-:W-:-:S04]  /*39b0*/  IADD3.X R43, R43, UR17, R64, P1, P2 ;  /* 0x000000112b2b7c10 */ /* 0x000fc80008fe4440 */
[----:B------:R0:W5:Y:S04]  /*39c0*/  LDG.E R41, desc[UR10][R36.64] ;  /* 0x0000000a24297981 */ /* 0x000168000c1e1900 */
[----:B------:R0:W5:Y:S02]  /*39d0*/  LDG.E R42, desc[UR10][R42.64] ;  /* 0x0000000a2a2a7981 */ /* 0x000164000c1e1900 */
.L_x_11820:
[----:B------:R-:W-:Y:S05]  /*39e0*/  BSYNC B0 ;  /* 0x0000000000007941 */ /* 0x000fea0003800000 */
.L_x_11819:
[--C-:B0----5:R-:W-:Y:S01]  /*39f0*/  HADD2.F32 R43, -RZ, R56.reuse.H0_H0 ;  /* 0x20000038ff2b7230 */ /* 0x121fe20000004100 */
[----:B------:R-:W-:Y:S01]  /*3a00*/  BSSY B0, `(.L_x_11821) ;  /* 0x00000ea000007945 */ /* 0x000fe20003800000 */
[----:B------:R-:W-:-:S03]  /*3a10*/  HADD2.F32 R56, -RZ, R56.H1_H1 ;  /* 0x30000038ff387230 */ /* 0x000fc60000004100 */
        /* <DEDUP_REMOVED lines=38> */
[--C-:B------:R-:W-:Y:S02]  /*3c80*/  HADD2.F32 R47, -RZ, R54.reuse.H0_H0 ;  /* 0x20000036ff2f7230 */ /* 0x100fe40000004100 */
[----:B------:R-:W-:-:S03]  /*3c90*/  HADD2.F32 R54, -RZ, R54.H1_H1 ;  /* 0x30000036ff367230 */ /* 0x000fc60000004100 */
[----:B------:R-:W0:Y:S02]  /*3ca0*/  MUFU.EX2 R36, R36 ;  /* 0x0000002400247308 */ /* 0x000e240000000800 */
[----:B0-----:R-:W-:Y:S01]  /*3cb0*/  FADD R61, R36, 1 ;  /* 0x3f800000243d7421 */ /* 0x001fe20000000000 */
[----:B------:R-:W-:-:S05]  /*3cc0*/  HADD2.F32 R36, -RZ, R57.H0_H0 ;  /* 0x20000039ff247230 */ /* 0x000fca0000004100 */
[----:B------:R0:W1:Y:S02]  /*3cd0*/  MUFU.RCP R66, R61 ;  /* 0x0000003d00427308 */ /* 0x0000640000001000 */
[----:B0-----:R-:W-:-:S04]  /*3ce0*/  FMUL R61, R56, 0.10703222453594207764 ;  /* 0x3ddb33b6383d7820 */ /* 0x001fc80000400000 */
[----:B------:R-:W-:Y:S01]  /*3cf0*/  FFMA R61, R56, R61, 0.79788458347320556641 ;  /* 0x3f4c422a383d7423 */ /* 0x000fe2000000003d */
[----:B-1----:R-:W-:-:S05]  /*3d00*/  FFMA R66, R66, -2, R27 ;  /* 0xc000000042427823 */ /* 0x002fca000000001b */
[----:B------:R-:W-:Y:S02]  /*3d10*/  FSEL R66, R66, 1, !P0 ;  /* 0x3f80000042427808 */ /* 0x000fe40004000000 */
[----:B------:R-:W-:Y:S02]  /*3d20*/  FSETP.GE.AND P0, PT, |R37|, 0.60000002384185791016, PT ;  /* 0x3f19999a2500780b */ /* 0x000fe40003f06200 */
[----:B------:R-:W-:-:S11]  /*3d30*/  LOP3.LUT R66, R66, 0x80000000, R37, 0xb8, !PT ;  /* 0x8000000042427812 */ /* 0x000fd600078eb825 */
[----:B------:R-:W-:Y:S01]  /*3d40*/  @!P0 FFMA R66, R37, R68, R37 ;  /* 0x0000004425428223 */ /* 0x000fe20000000025 */
[----:B------:R-:W-:-:S04]  /*3d50*/  FMUL R37, R64, R47 ;  /* 0x0000002f40257220 */ /* 0x000fc80000400000 */
[----:B------:R-:W-:Y:S01]  /*3d60*/  FMUL R37, R37, R36 ;  /* 0x0000002425257220 */ /* 0x000fe20000400000 */
[----:B------:R-:W-:-:S04]  /*3d70*/  FFMA R36, -R66, R66, 1 ;  /* 0x3f80000042247423 */ /* 0x000fc80000000142 */
[----:B------:R-:W-:Y:S01]  /*3d80*/  FMUL R61, R36, R61 ;  /* 0x0000003d243d7220 */ /* 0x000fe20000400000 */
[----:B------:R-:W-:Y:S01]  /*3d90*/  FMUL R36, R56, 0.5 ;  /* 0x3f00000038247820 */ /* 0x000fe20000400000 */
[----:B------:R-:W-:-:S03]  /*3da0*/  FMNMX R62, R62, |R37|, !PT ;  /* 0x400000253e3e7209 */ /* 0x000fc60007800000 */
[----:B------:R-:W-:Y:S01]  /*3db0*/  FMUL R36, R36, R61 ;  /* 0x0000003d24247220 */ /* 0x000fe20000400000 */
[----:B------:R-:W-:-:S04]  /*3dc0*/  FADD R61, R66, 1 ;  /* 0x3f800000423d7421 */ /* 0x000fc80000000000 */
[----:B------:R-:W-:Y:S01]  /*3dd0*/  FFMA R61, R61, 0.5, R36 ;  /* 0x3f0000003d3d7823 */ /* 0x000fe20000000024 */
[----:B------:R-:W-:-:S03]  /*3de0*/  HADD2.F32 R36, -RZ, R57.H1_H1 ;  /* 0x30000039ff247230 */ /* 0x000fc60000004100 */
[----:B------:R-:W-:-:S04]  /*3df0*/  FMUL R61, R61, R54 ;  /* 0x000000363d3d7220 */ /* 0x000fc80000400000 */
[----:B------:R-:W-:Y:S01]  /*3e00*/  FMUL R61, R61, R36 ;  /* 0x000000243d3d7220 */ /* 0x000fe20000400000 */
[----:B------:R-:W-:-:S04]  /*3e10*/  FMUL R36, R43, 0.035677410662174224854 ;  /* 0x3d12227a2b247820 */ /* 0x000fc80000400000 */
[----:B------:R-:W-:Y:S01]  /*3e20*/  FFMA R36, R43, R36, 0.79788458347320556641 ;  /* 0x3f4c422a2b247423 */ /* 0x000fe20000000024 */
[----:B------:R-:W-:-:S03]  /*3e30*/  FMNMX R62, |R61|, R62, !PT ;  /* 0x0000003e3d3e7209 */ /* 0x000fc60007800200 */
        /* <DEDUP_REMOVED lines=40> */
[----:B------:R-:W-:-:S05]  /*40c0*/  HADD2.F32 R54, -RZ, R59.H0_H0 ;  /* 0x2000003bff367230 */ /* 0x000fca0000004100 */
        /* <DEDUP_REMOVED lines=15> */
[----:B------:R-:W-:-:S04]  /*41c0*/  HADD2.F32 R56, -RZ, R59.H1_H1 ;  /* 0x3000003bff387230 */ /* 0x000fc80000004100 */
[----:B------:R-:W-:Y:S01]  /*41d0*/  FSEL R64, R64, 1, !P0 ;  /* 0x3f80000040407808 */ /* 0x000fe20004000000 */
[----:B------:R-:W-:Y:S01]  /*41e0*/  FMUL R59, R56, 0.044714998453855514526 ;  /* 0x3d372713383b7820 */ /* 0x000fe20000400000 */
[----:B------:R-:W-:Y:S02]  /*41f0*/  FSETP.GE.AND P0, PT, |R57|, 0.60000002384185791016, PT ;  /* 0x3f19999a3900780b */ /* 0x000fe40003f06200 */
[----:B------:R-:W-:Y:S01]  /*4200*/  LOP3.LUT R64, R64, 0x80000000, R57, 0xb8, !PT ;  /* 0x8000000040407812 */ /* 0x000fe200078eb839 */
[----:B------:R-:W-:-:S10]  /*4210*/  FFMA R59, R56, R59, 1 ;  /* 0x3f800000383b7423 */ /* 0x000fd4000000003b */
        /* <DEDUP_REMOVED lines=22> */
[----:B------:R0:W1:Y:S02]  /*4380*/  MUFU.RCP R64, R65 ;  /* 0x0000004100407308 */ /* 0x0000640000001000 */
[----:B0-----:R-:W-:-:S04]  /*4390*/  FMUL R65, R54, 0.035677410662174224854 ;  /* 0x3d12227a36417820 */ /* 0x001fc80000400000 */
[----:B------:R-:W-:Y:S01]  /*43a0*/  FFMA R65, R54, R65, 0.79788458347320556641 ;  /* 0x3f4c422a36417423 */ /* 0x000fe20000000041 */
[----:B-1----:R-:W-:-:S03]  /*43b0*/  FFMA R64, R64, -2, R27 ;  /* 0xc000000040407823 */ /* 0x002fc6000000001b */
[----:B------:R-:W-:Y:S02]  /*43c0*/  FMUL R65, R54, R65 ;  /* 0x0000004136417220 */ /* 0x000fe40000400000 */
[----:B------:R-:W-:Y:S02]  /*43d0*/  FSEL R64, R64, 1, !P0 ;  /* 0x3f80000040407808 */ /* 0x000fe40004000000 */
[----:B------:R-:W-:Y:S01]  /*43e0*/  FMUL R67, R65, R65 ;  /* 0x0000004141437220 */ /* 0x000fe20000400000 */
[----:B------:R-:W-:Y:S02]  /*43f0*/  FSETP.GE.AND P0, PT, |R59|, 0.60000002384185791016, PT ;  /* 0x3f19999a3b00780b */ /* 0x000fe40003f06200 */
[----:B------:R-:W-:Y:S01]  /*4400*/  LOP3.LUT R66, R64, 0x80000000, R59, 0xb8, !PT ;  /* 0x8000000040427812 */ /* 0x000fe200078eb83b */
[--C-:B------:R-:W-:Y:S02]  /*4410*/  HADD2.F32 R64, -RZ, R58.reuse.H0_H0 ;  /* 0x2000003aff407230 */ /* 0x100fe40000004100 */
[----:B------:R-:W-:-:S03]  /*4420*/  HADD2.F32 R58, -RZ, R58.H1_H1 ;  /* 0x3000003aff3a7230 */ /* 0x000fc60000004100 */
[----:B------:R-:W-:-:S05]  /*4430*/  FMUL R57, R57, R64 ;  /* 0x0000004039397220 */ /* 0x000fca0000400000 */
[----:B------:R-:W-:Y:S01]  /*4440*/  @!P0 FFMA R66, R59, R68, R59 ;  /* 0x000000443b428223 */ /* 0x000fe2000000003b */
[----:B------:R-:W-:Y:S01]  /*4450*/  FMUL R59, R57, R36 ;  /* 0x00000024393b7220 */ /* 0x000fe20000400000 */
[----:B------:R-:W-:Y:S01]  /*4460*/  FMUL R57, R56, 0.10703222453594207764 ;  /* 0x3ddb33b638397820 */ /* 0x000fe20000400000 */
[----:B------:R-:W-:Y:S01]  /*4470*/  FSETP.GE.AND P0, PT, |R65|, 9.010913848876953125, PT ;  /* 0x41102cb44100780b */ /* 0x000fe20003f06200 */
[----:B------:R-:W-:Y:S02]  /*4480*/  FFMA R36, -R66, R66, 1 ;  /* 0x3f80000042247423 */ /* 0x000fe40000000142 */
[----:B------:R-:W-:-:S04]  /*4490*/  FFMA R57, R56, R57, 0.79788458347320556641 ;  /* 0x3f4c422a38397423 */ /* 0x000fc80000000039 */
[----:B------:R-:W-:Y:S01]  /*44a0*/  FMUL R57, R36, R57 ;  /* 0x0000003924397220 */ /* 0x000fe20000400000 */
[----:B------:R-:W-:-:S04]  /*44b0*/  FMUL R36, R56, 0.5 ;  /* 0x3f00000038247820 */ /* 0x000fc80000400000 */
[----:B------:R-:W-:Y:S01]  /*44c0*/  FMUL R36, R36, R57 ;  /* 0x0000003924247220 */ /* 0x000fe20000400000 */
[----:B------:R-:W-:-:S04]  /*44d0*/  FADD R57, R66, 1 ;  /* 0x3f80000042397421 */ /* 0x000fc80000000000 */
[----:B------:R-:W-:Y:S01]  /*44e0*/  FFMA R57, R57, 0.5, R36 ;  /* 0x3f00000039397823 */ /* 0x000fe20000000024 */
[----:B------:R-:W-:-:S03]  /*44f0*/  FFMA R36, R67, R28, -0.052303962409496307373 ;  /* 0xbd563cae43247423 */ /* 0x000fc6000000001c */
[----:B------:R-:W-:Y:S01]  /*4500*/  FMUL R57, R57, R58 ;  /* 0x0000003a39397220 */ /* 0x000fe20000400000 */
[----:B------:R-:W-:-:S03]  /*4510*/  FFMA R36, R67, R36, 0.1331529766321182251 ;  /* 0x3e08594143247423 */ /* 0x000fc60000000024 */
[----:B------:R-:W-:Y:S01]  /*4520*/  FMUL R57, R57, R60 ;  /* 0x0000003c39397220 */ /* 0x000fe20000400000 */
        /* <DEDUP_REMOVED lines=11> */
[----:B------:R-:W-:-:S03]  /*45e0*/  FMUL R65, R56, 0.035677410662174224854 ;  /* 0x3d12227a38417820 */ /* 0x000fc60000400000 */
[----:B------:R-:W-:Y:S01]  /*45f0*/  FFMA R67, R67, R24, 0.5 ;  /* 0x3f00000043437423 */ /* 0x000fe20000000018 */
[----:B------:R-:W-:-:S03]  /*4600*/  FFMA R65, R56, R65, 0.79788458347320556641 ;  /* 0x3f4c422a38417423 */ /* 0x000fc60000000041 */
[----:B------:R-:W-:Y:S01]  /*4610*/  FMUL R67, R54, R67 ;  /* 0x0000004336437220 */ /* 0x000fe20000400000 */
[----:B------:R-:W-:-:S03]  /*4620*/  FMUL R65, R56, R65 ;  /* 0x0000004138417220 */ /* 0x000fc60000400000 */
[----:B------:R-:W-:Y:S01]  /*4630*/  FMUL R54, R64, R67 ;  /* 0x0000004340367220 */ /* 0x000fe20000400000 */
        /* <DEDUP_REMOVED lines=13> */
[----:B------:R-:W-:Y:S02]  /*4710*/  LOP3.LUT R67, R64, 0x80000000, R65, 0xb8, !PT ;  /* 0x8000000040437812 */ /* 0x000fe400078eb841 */
[----:B------:R-:W-:-:S04]  /*4720*/  IADD3 R64, R50, 0x1e, -R63 ;  /* 0x0000001e32407810 */ /* 0x000fc80007ffe83f */
[----:B------:R-:W-:-:S05]  /*4730*/  LOP3.LUT R64, R64, 0x1f, RZ, 0xc0, !PT ;  /* 0x0000001f40407812 */ /* 0x000fca00078ec0ff */
[----:B------:R-:W-:Y:S01]  /*4740*/  @!P0 FFMA R67, R65, R66, R65 ;  /* 0x0000004241438223 */ /* 0x000fe20000000041 */
[----:B------:R-:W-:Y:S01]  /*4750*/  ISETP.GE.U32.AND P0, PT, R55, R32, PT ;  /* 0x000000203700720c */ /* 0x000fe20003f06070 */
[----:B------:R-:W-:Y:S02]  /*4760*/  FMUL R55, R37, UR14 ;  /* 0x0000000e25377c20 */ /* 0x000fe40008400000 */
[----:B------:R-:W-:Y:S01]  /*4770*/  FFMA R67, R67, R24, 0.5 ;  /* 0x3f00000043437423 */ /* 0x000fe20000000018 */
[----:B------:R-:W-:-:S03]  /*4780*/  ISETP.GE.U32.OR P0, PT, R64, R31, P0 ;  /* 0x0000001f4000720c */ /* 0x000fc60000706470 */
[----:B------:R-:W-:-:S04]  /*4790*/  FMUL R67, R56, R67 ;  /* 0x0000004338437220 */ /* 0x000fc80000400000 */
[----:B------:R-:W-:Y:S01]  /*47a0*/  FMUL R56, R58, R67 ;  /* 0x000000433a387220 */ /* 0x000fe20000400000 */
[----:B------:R-:W-:-:S05]  /*47b0*/  FMUL R58, R61, UR14 ;  /* 0x0000000e3d3a7c20 */ /* 0x000fca0008400000 */
        /* <DEDUP_REMOVED lines=14> */
.L_x_11822:
[----:B------:R-:W-:Y:S05]  /*48a0*/  BSYNC B0 ;  /* 0x0000000000007941 */ /* 0x000fea0003800000 */
.L_x_11821:
[----:B------:R-:W-:Y:S01]  /*48b0*/  BSSY B0, `(.L_x_11823) ;  /* 0x000000e000007945 */ /* 0x000fe20003800000 */
[C---:B------:R-:W-:Y:S01]  /*48c0*/  FMNMX R68, |R59|.reuse, R62, !PT ;  /* 0x0000003e3b447209 */ /* 0x040fe20007800200 */
[----:B------:R-:W-:Y:S01]  /*48d0*/  FMUL R60, R59, UR14 ;  /* 0x0000000e3b3c7c20 */ /* 0x000fe20008400000 */
[----:B------:R-:W-:Y:S01]  /*48e0*/  FMUL R59, R57, UR14 ;  /* 0x0000000e393b7c20 */ /* 0x000fe20008400000 */
[----:B------:R-:W-:Y:S06]  /*48f0*/  @P0 BRA `(.L_x_11824) ;  /* 0x0000000000240947 */ /* 0x000fec0003800000 */
[----:B------:R-:W-:Y:S01]  /*4900*/  ULDC.64 UR8, c[0x0][0x220] ;  /* 0x0000880000087ab9 */ /* 0x000fe20000000a00 */
[----:B0-----:R-:W-:Y:S02]  /*4910*/  IADD3 R37, P1, P2, R51, UR6, R64 ;  /* 0x0000000633257c10 */ /* 0x001fe4000fa3e040 */
[C---:B------:R-:W-:Y:S02]  /*4920*/  LEA R36, P4, R30.reuse, UR8, 0x6 ;  /* 0x000000081e247c11 */ /* 0x040fe4000f8830ff */
[----:B------:R-:W-:Y:S02]  /*4930*/  IADD3.X R62, R49, UR15, RZ, P1, P2 ;  /* 0x0000000f313e7c10 */ /* 0x000fe40008fe44ff */
[----:B------:R-:W-:Y:S02]  /*4940*/  LEA R36, P3, R37, R36, 0x2 ;  /* 0x0000002425247211 */ /* 0x000fe400078610ff */
[----:B------:R-:W-:-:S04]  /*4950*/  LEA.HI.X R61, R30, UR9, R29, 0x6, P4 ;  /* 0x000000091e3d7c11 */ /* 0x000fc8000a0f341d */
[----:B------:R-:W-:Y:S02]  /*4960*/  LEA.HI.X R37, R37, R61, R62, 0x2, P3 ;  /* 0x0000003d25257211 */ /* 0x000fe400018f143e */
[----:B------:R-:W-:-:S05]  /*4970*/  F2FP.BF16.F32.PACK_AB R61, R59, R60 ;  /* 0x0000003c3b3d723e */ /* 0x000fca00000010ff */
[----:B------:R1:W-:Y:S02]  /*4980*/  STG.E desc[UR10][R36.64], R61 ;  /* 0x0000003d24007986 */ /* 0x0003e4000c10190a */
.L_x_11824:
[----:B------:R-:W-:Y:S05]  /*4990*/  BSYNC B0 ;  /* 0x0000000000007941 */ /* 0x000fea0003800000 */
.L_x_11823:
        /* <DEDUP_REMOVED lines=19> */
.L_x_11826:
[----:B------:R-:W-:Y:S05]  /*4ad0*/  BSYNC B0 ;  /* 0x0000000000007941 */ /* 0x000fea0003800000 */
.L_x_11825:
[----:B------:R-:W-:Y:S01]  /*4ae0*/  BSSY B0, `(.L_x_11827) ;  /* 0x000000f000007945 */ /* 0x000fe20003800000 */
[----:B------:R-:W-:Y:S01]  /*4af0*/  FMUL R66, R54, UR14 ;  /* 0x0000000e36427c20 */ /* 0x000fe20008400000 */
[----:B0-----:R-:W-:Y:S02]  /*4b00*/  FMUL R63, R56, UR14 ;  /* 0x0000000e383f7c20 */ /* 0x001fe40008400000 */
[----:B------:R-:W-:Y:S05]  /*4b10*/  @P0 BRA `(.L_x_11828) ;  /* 0x00000000002c0947 */ /* 0x000fea0003800000 */
[----:B------:R-:W-:Y:S01]  /*4b20*/  IADD3 R51, P0, P1, R51, UR6, R64 ;  /* 0x0000000633337c10 */ /* 0x000fe2000f91e040 */
[----:B------:R-:W-:-:S03]  /*4b30*/  ULDC.64 UR8, c[0x0][0x220] ;  /* 0x0000880000087ab9 */ /* 0x000fc60000000a00 */
[----:B------:R-:W-:Y:S02]  /*4b40*/  IADD3.X R64, R49, UR15, RZ, P0, P1 ;  /* 0x0000000f31407c10 */ /* 0x000fe400087e24ff */
[----:B------:R-:W-:Y:S02]  /*4b50*/  LEA R36, P1, R30, UR8, 0x6 ;  /* 0x000000081e247c11 */ /* 0x000fe4000f8230ff */
[----:B------:R-:W-:Y:S02]  /*4b60*/  F2FP.BF16.F32.PACK_AB R49, R63, R66 ;  /* 0x000000423f31723e */ /* 0x000fe400000010ff */
[----:B------:R-:W-:Y:S02]  /*4b70*/  IADD3 R36, P2, R36, UR16, RZ ;  /* 0x0000001024247c10 */ /* 0x000fe4000ff5e0ff */
[----:B------:R-:W-:Y:S02]  /*4b80*/  LEA.HI.X R37, R30, UR9, R29, 0x6, P1 ;  /* 0x000000091e257c11 */ /* 0x000fe400088f341d */
[----:B------:R-:W-:-:S02]  /*4b90*/  LEA R36, P0, R51, R36, 0x2 ;  /* 0x0000002433247211 */ /* 0x000fc400078010ff */
[----:B------:R-:W-:-:S04]  /*4ba0*/  IADD3.X R37, R37, UR17, RZ, P2, !PT ;  /* 0x0000001125257c10 */ /* 0x000fc800097fe4ff */
[----:B------:R-:W-:-:S05]  /*4bb0*/  LEA.HI.X R37, R51, R37, R64, 0x2, P0 ;  /* 0x0000002533257211 */ /* 0x000fca00000f1440 */
[----:B------:R0:W-:Y:S02]  /*4bc0*/  STG.E desc[UR10][R36.64], R49 ;  /* 0x0000003124007986 */ /* 0x0001e4000c10190a */
.L_x_11828:
[----:B------:R-:W-:Y:S05]  /*4bd0*/  BSYNC B0 ;  /* 0x0000000000007941 */ /* 0x000fea0003800000 */
.L_x_11827:
[--C-:B0-----:R-:W-:Y:S01]  /*4be0*/  HADD2.F32 R37, -RZ, R52.reuse.H0_H0 ;  /* 0x20000034ff257230 */ /* 0x101fe20000004100 */
[----:B------:R-:W-:Y:S01]  /*4bf0*/  FMNMX R64, |R57|, R68, !PT ;  /* 0x0000004439407209 */ /* 0x000fe20007800200 */
[----:B------:R-:W-:Y:S01]  /*4c00*/  HADD2.F32 R52, -RZ, R52.H1_H1 ;  /* 0x30000034ff347230 */ /* 0x000fe20000004100 */
[----:B------:R-:W-:Y:S02]  /*4c10*/  BSSY B0, `(.L_x_11829) ;  /* 0x00000e5000007945 */ /* 0x000fe40003800000 */
[----:B------:R-:W-:Y:S01]  /*4c20*/  FMUL R36, R37, 0.044714998453855514526 ;  /* 0x3d37271325247820 */ /* 0x000fe20000400000 */
[----:B------:R-:W-:-:S03]  /*4c30*/  FMNMX R64, |R43|, R64, !PT ;  /* 0x000000402b407209 */ /* 0x000fc60007800200 */
        /* <DEDUP_REMOVED lines=37> */
[----:B------:R-:W-:-:S05]  /*4e90*/  HADD2.F32 R49, -RZ, R46.H0_H0 ;  /* 0x2000002eff317230 */ /* 0x000fca0000004100 */
[----:B------:R-:W0:Y:S02]  /*4ea0*/  MUFU.EX2 R36, R36 ;  /* 0x0000002400247308 */ /* 0x000e240000000800 */
[----:B0-----:R-:W-:Y:S01]  /*4eb0*/  FADD R51, R36, 1 ;  /* 0x3f80000024337421 */ /* 0x001fe20000000000 */
[--C-:B------:R-:W-:Y:S02]  /*4ec0*/  HADD2.F32 R36, -RZ, R53.reuse.H0_H0 ;  /* 0x20000035ff247230 */ /* 0x100fe40000004100 */
[----:B------:R-:W-:-:S03]  /*4ed0*/  HADD2.F32 R53, -RZ, R53.H1_H1 ;  /* 0x30000035ff357230 */ /* 0x000fc60000004100 */
        /* <DEDUP_REMOVED lines=12> */
[----:B------:R-:W-:-:S04]  /*4fa0*/  FMUL R36, R52, 0.5 ;  /* 0x3f00000034247820 */ /* 0x000fc80000400000 */
[----:B------:R-:W-:Y:S01]  /*4fb0*/  FMUL R36, R36, R51 ;  /* 0x0000003324247220 */ /* 0x000fe20000400000 */
[----:B------:R-:W-:-:S04]  /*4fc0*/  FADD R51, R70, 1 ;  /* 0x3f80000046337421 */ /* 0x000fc80000000000 */
[----:B------:R-:W-:Y:S01]  /*4fd0*/  FFMA R36, R51, 0.5, R36 ;  /* 0x3f00000033247823 */ /* 0x000fe20000000024 */
[----:B------:R-:W-:-:S05]  /*4fe0*/  HADD2.F32 R51, -RZ, R46.H1_H1 ;  /* 0x3000002eff337230 */ /* 0x000fca0000004100 */
        /* <DEDUP_REMOVED lines=41> */
[----:B------:R-:W-:-:S03]  /*5280*/  HADD2.F32 R37, -RZ, R41.H0_H0 ;  /* 0x20000029ff257230 */ /* 0x000fc60000004100 */
[----:B------:R-:W-:Y:S02]  /*5290*/  FFMA R57, R57, R24, 0.5 ;  /* 0x3f00000039397423 */ /* 0x000fe40000000018 */
[C---:B------:R-:W-:Y:S02]  /*52a0*/  FMUL R36, R37.reuse, 0.044714998453855514526 ;  /* 0x3d37271325247820 */ /* 0x040fe40000400000 */
[----:B------:R-:W-:Y:S02]  /*52b0*/  FMUL R52, R52, R57 ;  /* 0x0000003934347220 */ /* 0x000fe40000400000 */
[C---:B------:R-:W-:Y:S01]  /*52c0*/  FFMA R53, R37.reuse, R36, 1 ;  /* 0x3f80000025357423 */ /* 0x040fe20000000024 */
[----:B------:R-:W-:Y:S01]  /*52d0*/  FMUL R36, R37, 0.79788458347320556641 ;  /* 0x3f4c422a25247820 */ /* 0x000fe20000400000 */
[----:B------:R-:W-:-:S03]  /*52e0*/  FMUL R51, R51, R52 ;  /* 0x0000003433337220 */ /* 0x000fc60000400000 */
        /* <DEDUP_REMOVED lines=23> */
[----:B------:R-:W-:-:S03]  /*5460*/  HADD2.F32 R53, -RZ, R41.H1_H1 ;  /* 0x30000029ff357230 */ /* 0x000fc60000004100 */
[----:B------:R-:W-:Y:S02]  /*5470*/  FFMA R57, R57, 0.5, R36 ;  /* 0x3f00000039397823 */ /* 0x000fe40000000024 */
        /* <DEDUP_REMOVED lines=15> */
[----:B------:R-:W0:Y:S02]  /*5570*/  MUFU.RCP R52, R65 ;  /* 0x0000004100347308 */ /* 0x000e240000001000 */
[----:B0-----:R-:W-:-:S05]  /*5580*/  FFMA R52, R52, -2, R27 ;  /* 0xc000000034347823 */ /* 0x001fca000000001b */
[----:B------:R-:W-:Y:S02]  /*5590*/  FSEL R52, R52, 1, !P0 ;  /* 0x3f80000034347808 */ /* 0x000fe40004000000 */
[----:B------:R-:W-:Y:S02]  /*55a0*/  FSETP.GE.AND P0, PT, |R41|, 0.60000002384185791016, PT ;  /* 0x3f19999a2900780b */ /* 0x000fe40003f06200 */
[----:B------:R-:W-:Y:S01]  /*55b0*/  LOP3.LUT R67, R52, 0x80000000, R41, 0xb8, !PT ;  /* 0x8000000034437812 */ /* 0x000fe200078eb829 */
[----:B------:R-:W-:-:S10]  /*55c0*/  HADD2.F32 R52, -RZ, R40.H0_H0 ;  /* 0x20000028ff347230 */ /* 0x000fd40000004100 */
[----:B------:R-:W-:Y:S01]  /*55d0*/  @!P0 FFMA R67, R41, R68, R41 ;  /* 0x0000004429438223 */ /* 0x000fe20000000029 */
[----:B------:R-:W-:-:S04]  /*55e0*/  FMUL R41, R57, R52 ;  /* 0x0000003439297220 */ /* 0x000fc80000400000 */
[----:B------:R-:W-:Y:S01]  /*55f0*/  FMUL R41, R41, R36 ;  /* 0x0000002429297220 */ /* 0x000fe20000400000 */
[----:B------:R-:W-:-:S04]  /*5600*/  FMUL R36, R53, 0.10703222453594207764 ;  /* 0x3ddb33b635247820 */ /* 0x000fc80000400000 */
[----:B------:R-:W-:Y:S01]  /*5610*/  FFMA R57, R53, R36, 0.79788458347320556641 ;  /* 0x3f4c422a35397423 */ /* 0x000fe20000000024 */
[----:B------:R-:W-:-:S04]  /*5620*/  FFMA R36, -R67, R67, 1 ;  /* 0x3f80000043247423 */ /* 0x000fc80000000143 */
[----:B------:R-:W-:Y:S01]  /*5630*/  FMUL R57, R36, R57 ;  /* 0x0000003924397220 */ /* 0x000fe20000400000 */
[----:B------:R-:W-:-:S04]  /*5640*/  FMUL R36, R53, 0.5 ;  /* 0x3f00000035247820 */ /* 0x000fc80000400000 */
[----:B------:R-:W-:Y:S01]  /*5650*/  FMUL R57, R36, R57 ;  /* 0x0000003924397220 */ /* 0x000fe20000400000 */
[----:B------:R-:W-:-:S04]  /*5660*/  FADD R36, R67, 1 ;  /* 0x3f80000043247421 */ /* 0x000fc80000000000 */
[----:B------:R-:W-:Y:S01]  /*5670*/  FFMA R57, R36, 0.5, R57 ;  /* 0x3f00000024397823 */ /* 0x000fe20000000039 */
        /* <DEDUP_REMOVED lines=12> */
[----:B------:R-:W-:-:S05]  /*5740*/  FMUL R36, R53, 0.035677410662174224854 ;  /* 0x3d12227a35247820 */ /* 0x000fca0000400000 */
[----:B------:R0:W1:Y:S01]  /*5750*/  MUFU.RCP R68, R67 ;  /* 0x0000004300447308 */ /* 0x0000620000001000 */
[----:B------:R-:W-:-:S04]  /*5760*/  FFMA R36, R53, R36, 0.79788458347320556641 ;  /* 0x3f4c422a35247423 */ /* 0x000fc80000000024 */
[----:B------:R-:W-:-:S04]  /*5770*/  FMUL R36, R53, R36 ;  /* 0x0000002435247220 */ /* 0x000fc80000400000 */
[----:B0-----:R-:W-:-:S04]  /*5780*/  FMUL R67, R36, R36 ;  /* 0x0000002424437220 */ /* 0x001fc80000400000 */
[----:B------:R-:W-:Y:S01]  /*5790*/  FFMA R28, R67, R28, -0.052303962409496307373 ;  /* 0xbd563cae431c7423 */ /* 0x000fe2000000001c */
[----:B-1----:R-:W-:-:S03]  /*57a0*/  FFMA R68, R68, -2, R27 ;  /* 0xc000000044447823 */ /* 0x002fc6000000001b */
[----:B------:R-:W-:Y:S02]  /*57b0*/  FFMA R28, R67, R28, 0.1331529766321182251 ;  /* 0x3e085941431c7423 */ /* 0x000fe4000000001c */
[----:B------:R-:W-:Y:S02]  /*57c0*/  FSEL R68, R68, 1, !P0 ;  /* 0x3f80000044447808 */ /* 0x000fe40004000000 */
[----:B------:R-:W-:Y:S02]  /*57d0*/  FSETP.GE.AND P0, PT, |R65|, 0.60000002384185791016, PT ;  /* 0x3f19999a4100780b */ /* 0x000fe40003f06200 */
[----:B------:R-:W-:-:S11]  /*57e0*/  LOP3.LUT R69, R68, 0x80000000, R65, 0xb8, !PT ;  /* 0x8000000044457812 */ /* 0x000fd600078eb841 */
[----:B------:R-:W-:Y:S01]  /*57f0*/  @!P0 FFMA R69, R65, R70, R65 ;  /* 0x0000004641458223 */ /* 0x000fe20000000041 */
[----:B------:R-:W-:-:S03]  /*5800*/  FSETP.GE.AND P0, PT, |R36|, 9.010913848876953125, PT ;  /* 0x41102cb42400780b */ /* 0x000fc60003f06200 */
[----:B------:R-:W-:-:S04]  /*5810*/  FFMA R68, R69, R24, 0.5 ;  /* 0x3f00000045447423 */ /* 0x000fc80000000018 */
[----:B------:R-:W-:-:S04]  /*5820*/  FMUL R37, R37, R68 ;  /* 0x0000004425257220 */ /* 0x000fc80000400000 */
[----:B------:R-:W-:Y:S01]  /*5830*/  FMUL R52, R52, R37 ;  /* 0x0000002534347220 */ /* 0x000fe20000400000 */
[----:B------:R-:W-:-:S06]  /*5840*/  FMUL R37, |R36|, 2.8853900432586669922 ;  /* 0x4038aa3b24257820 */ /* 0x000fcc0000400200 */
[----:B------:R-:W0:Y:S02]  /*5850*/  MUFU.EX2 R37, R37 ;  /* 0x0000002500257308 */ /* 0x000e240000000800 */
[----:B0-----:R-:W-:-:S06]  /*5860*/  FADD R65, R37, 1 ;  /* 0x3f80000025417421 */ /* 0x001fcc0000000000 */
[----:B------:R-:W0:Y:S02]  /*5870*/  MUFU.RCP R68, R65 ;  /* 0x0000004100447308 */ /* 0x000e240000001000 */
[----:B0-----:R-:W-:Y:S01]  /*5880*/  FFMA R68, R68, -2, R27 ;  /* 0xc000000044447823 */ /* 0x001fe2000000001b */
[----:B------:R-:W-:Y:S01]  /*5890*/  FFMA R27, R67, R28, -0.33332768082618713379 ;  /* 0xbeaaa9ed431b7423 */ /* 0x000fe2000000001c */
[----:B------:R-:W-:-:S03]  /*58a0*/  IADD3 R28, P1, R38, UR16, RZ ;  /* 0x00000010261c7c10 */ /* 0x000fc6000ff3e0ff */
[----:B------:R-:W-:Y:S01]  /*58b0*/  FFMA R67, R67, R27, RZ ;  /* 0x0000001b43437223 */ /* 0x000fe200000000ff */
[----:B------:R-:W-:Y:S02]  /*58c0*/  FSEL R27, R68, 1, !P0 ;  /* 0x3f800000441b7808 */ /* 0x000fe40004000000 */
[----:B------:R-:W-:Y:S02]  /*58d0*/  FSETP.GE.AND P0, PT, |R36|, 0.60000002384185791016, PT ;  /* 0x3f19999a2400780b */ /* 0x000fe40003f06200 */
[----:B------:R-:W-:Y:S02]  /*58e0*/  LOP3.LUT R27, R27, 0x80000000, R36, 0xb8, !PT ;  /* 0x800000001b1b7812 */ /* 0x000fe400078eb824 */
[----:B------:R-:W-:-:S09]  /*58f0*/  IADD3.X R65, R39, UR17, RZ, P1, !PT ;  /* 0x0000001127417c10 */ /* 0x000fd20008ffe4ff */
[----:B------:R-:W-:-:S04]  /*5900*/  @!P0 FFMA R27, R36, R67, R36 ;  /* 0x00000043241b8223 */ /* 0x000fc80000000024 */
[----:B------:R-:W-:-:S04]  /*5910*/  FFMA R24, R27, R24, 0.5 ;  /* 0x3f0000001b187423 */ /* 0x000fc80000000018 */
[----:B------:R-:W-:Y:S01]  /*5920*/  FMUL R53, R53, R24 ;  /* 0x0000001835357220 */ /* 0x000fe20000400000 */
[----:B------:R-:W-:Y:S01]  /*5930*/  SHF.L.U32 R24, R4, 0x2, RZ ;  /* 0x0000000204187819 */ /* 0x000fe200000006ff */
[----:B------:R-:W-:-:S03]  /*5940*/  HADD2.F32 R4, -RZ, R40.H1_H1 ;  /* 0x30000028ff047230 */ /* 0x000fc60000004100 */
[----:B------:R-:W-:Y:S02]  /*5950*/  LOP3.LUT R24, R24, 0x1c, RZ, 0xe2, !PT ;  /* 0x0000001c18187812 */ /* 0x000fe400078ee2ff */
[----:B------:R-:W-:Y:S01]  /*5960*/  FMUL R27, R57, R4 ;  /* 0x00000004391b7220 */ /* 0x000fe20000400000 */
[----:B------:R-:W-:Y:S01]  /*5970*/  FMUL R4, R4, R53 ;  /* 0x0000003504047220 */ /* 0x000fe20000400000 */
[----:B------:R-:W-:Y:S01]  /*5980*/  FMUL R53, R43, UR14 ;  /* 0x0000000e2b357c20 */ /* 0x000fe20008400000 */
[----:B------:R-:W-:Y:S02]  /*5990*/  VIADD R37, R24, 0x3 ;  /* 0x0000000318257836 */ /* 0x000fe40000000000 */
[----:B------:R-:W-:-:S03]  /*59a0*/  FMUL R27, R27, R42 ;  /* 0x0000002a1b1b7220 */ /* 0x000fc60000400000 */
[----:B------:R-:W-:-:S04]  /*59b0*/  ISETP.GE.U32.AND P0, PT, R37, R32, PT ;  /* 0x000000202500720c */ /* 0x000fc80003f06070 */
[----:B------:R-:W-:Y:S01]  /*59c0*/  ISETP.GE.U32.OR P0, PT, R0, R31, P0 ;  /* 0x0000001f0000720c */ /* 0x000fe20000706470 */
[----:B------:R-:W-:-:S12]  /*59d0*/  FMUL R0, R46, UR14 ;  /* 0x0000000e2e007c20 */ /* 0x000fd80008400000 */
        /* <DEDUP_REMOVED lines=8> */
.L_x_11830:
[----:B------:R-:W-:Y:S05]  /*5a60*/  BSYNC B0 ;  /* 0x0000000000007941 */ /* 0x000fea0003800000 */
.L_x_11829:
[----:B------:R-:W-:Y:S01]  /*5a70*/  BSSY B0, `(.L_x_11831) ;  /* 0x000000d000007945 */ /* 0x000fe20003800000 */
[----:B------:R-:W-:Y:S01]  /*5a80*/  FMUL R40, R41, UR14 ;  /* 0x0000000e29287c20 */ /* 0x000fe20008400000 */
[----:B0-----:R-:W-:Y:S02]  /*5a90*/  FMUL R39, R27, UR14 ;  /* 0x0000000e1b277c20 */ /* 0x001fe40008400000 */
[----:B------:R-:W-:Y:S05]  /*5aa0*/  @P0 BRA `(.L_x_11832) ;  /* 0x0000000000240947 */ /* 0x000fea0003800000 */
[----:B------:R-:W-:Y:S01]  /*5ab0*/  ULDC.64 UR8, c[0x0][0x220] ;  /* 0x0000880000087ab9 */ /* 0x000fe20000000a00 */
[----:B------:R-:W-:Y:S02]  /*5ac0*/  IADD3 R37, P1, R28, UR6, RZ ;  /* 0x000000061c257c10 */ /* 0x000fe4000ff3e0ff */
[C---:B------:R-:W-:Y:S02]  /*5ad0*/  LEA R36, P3, R30.reuse, UR8, 0x6 ;  /* 0x000000081e247c11 */ /* 0x040fe4000f8630ff */
[----:B------:R-:W-:Y:S02]  /*5ae0*/  IADD3.X R38, R65, UR7, RZ, P1, !PT ;  /* 0x0000000741267c10 */ /* 0x000fe40008ffe4ff */
[----:B------:R-:W-:Y:S02]  /*5af0*/  LEA R36, P2, R37, R36, 0x2 ;  /* 0x0000002425247211 */ /* 0x000fe400078410ff */
[----:B------:R-:W-:Y:S02]  /*5b00*/  LEA.HI.X R42, R30, UR9, R29, 0x6, P3 ;  /* 0x000000091e2a7c11 */ /* 0x000fe400098f341d */
[----:B------:R-:W-:-:S02]  /*5b10*/  F2FP.BF16.F32.PACK_AB R57, R39, R40 ;  /* 0x000000282739723e */ /* 0x000fc400000010ff */
[----:B------:R-:W-:-:S05]  /*5b20*/  LEA.HI.X R37, R37, R42, R38, 0x2, P2 ;  /* 0x0000002a25257211 */ /* 0x000fca00010f1426 */
[----:B------:R0:W-:Y:S02]  /*5b30*/  STG.E desc[UR10][R36.64], R57 ;  /* 0x0000003924007986 */ /* 0x0001e4000c10190a */
.L_x_11832:
[----:B------:R-:W-:Y:S05]  /*5b40*/  BSYNC B0 ;  /* 0x0000000000007941 */ /* 0x000fea0003800000 */
.L_x_11831:
[----:B------:R-:W-:Y:S01]  /*5b50*/  BSSY B0, `(.L_x_11833) ;  /* 0x0000010000007945 */ /* 0x000fe20003800000 */
[----:B0-----:R-:W-:Y:S01]  /*5b60*/  FMUL R57, R49, UR14 ;  /* 0x0000000e31397c20 */ /* 0x001fe20008400000 */
[----:B------:R-:W-:Y:S02]  /*5b70*/  FMUL R38, R51, UR14 ;  /* 0x0000000e33267c20 */ /* 0x000fe40008400000 */
[----:B------:R-:W-:Y:S05]  /*5b80*/  @P0 BRA `(.L_x_11834) ;  /* 0x0000000000300947 */ /* 0x000fea0003800000 */
[----:B------:R-:W-:Y:S01]  /*5b90*/  ULDC.64 UR8, c[0x0][0x220] ;  /* 0x0000880000087ab9 */ /* 0x000fe20000000a00 */
[----:B------:R-:W-:Y:S01]  /*5ba0*/  MOV R36, UR6 ;  /* 0x0000000600247c02 */ /* 0x000fe20008000f00 */
[----:B------:R-:W-:Y:S01]  /*5bb0*/  IMAD.U32 R67, RZ, RZ, UR6 ;  /* 0x00000006ff437e24 */ /* 0x000fe2000f8e00ff */
[----:B------:R-:W-:-:S04]  /*5bc0*/  LEA R37, P2, R30, UR8, 0x6 ;  /* 0x000000081e257c11 */ /* 0x000fc8000f8430ff */
        /* <DEDUP_REMOVED lines=8> */
.L_x_11834:
[----:B------:R-:W-:Y:S05]  /*5c50*/  BSYNC B0 ;  /* 0x0000000000007941 */ /* 0x000fea0003800000 */
.L_x_11833:
[----:B------:R-:W-:Y:S01]  /*5c60*/  BSSY B0, `(.L_x_11835) ;  /* 0x0000012000007945 */ /* 0x000fe20003800000 */
[----:B0-----:R-:W-:Y:S01]  /*5c70*/  FMUL R36, R52, UR14 ;  /* 0x0000000e34247c20 */ /* 0x001fe20008400000 */
[----:B------:R-:W-:Y:S02]  /*5c80*/  FMUL R37, R4, UR14 ;  /* 0x0000000e04257c20 */ /* 0x000fe40008400000 */
[----:B------:R-:W-:Y:S05]  /*5c90*/  @P0 BRA `(.L_x_11836) ;  /* 0x0000000000380947 */ /* 0x000fea0003800000 */
[----:B------:R-:W-:Y:S01]  /*5ca0*/  ULDC.64 UR8, c[0x0][0x220] ;  /* 0x0000880000087ab9 */ /* 0x000fe20000000a00 */
[----:B------:R-:W-:Y:S01]  /*5cb0*/  IMAD.U32 R67, RZ, RZ, UR6 ;  /* 0x00000006ff437e24 */ /* 0x000fe2000f8e00ff */
[----:B------:R-:W-:-:S04]  /*5cc0*/  LEA R42, P0, R30, UR8, 0x6 ;  /* 0x000000081e2a7c11 */ /* 0x000fc8000f8030ff */
[----:B------:R-:W-:Y:S02]  /*5cd0*/  LEA.HI.X R29, R30, UR9, R29, 0x6, P0 ;  /* 0x000000091e1d7c11 */ /* 0x000fe400080f341d */
[----:B------:R-:W-:Y:S01]  /*5ce0*/  LEA R42, P0, R67, R42, 0x1 ;  /* 0x0000002a432a7211 */ /* 0x000fe200078008ff */
[----:B------:R-:W-:Y:S01]  /*5cf0*/  IMAD.U32 R67, RZ, RZ, UR7 ;  /* 0x00000007ff437e24 */ /* 0x000fe2000f8e00ff */
[----:B------:R-:W-:-:S04]  /*5d00*/  MOV R30, UR6 ;  /* 0x00000006001e7c02 */ /* 0x000fc80008000f00 */
[----:B------:R-:W-:Y:S02]  /*5d10*/  LEA.HI.X R29, R30, R29, R67, 0x1, P0 ;  /* 0x0000001d1e1d7211 */ /* 0x000fe400000f0c43 */
[----:B------:R-:W-:-:S04]  /*5d20*/  IADD3 R30, P0, R28, UR6, RZ ;  /* 0x000000061c1e7c10 */ /* 0x000fc8000ff1e0ff */
[----:B------:R-:W-:Y:S02]  /*5d30*/  IADD3.X R65, R65, UR7, RZ, P0, !PT ;  /* 0x0000000741417c10 */ /* 0x000fe400087fe4ff */
[----:B------:R-:W-:-:S04]  /*5d40*/  LEA R28, P0, R30, R42, 0x2 ;  /* 0x0000002a1e1c7211 */ /* 0x000fc800078010ff */
[----:B------:R-:W-:Y:S02]  /*5d50*/  LEA.HI.X R29, R30, R29, R65, 0x2, P0 ;  /* 0x0000001d1e1d7211 */ /* 0x000fe400000f1441 */
[----:B------:R-:W-:-:S05]  /*5d60*/  F2FP.BF16.F32.PACK_AB R65, R37, R36 ;  /* 0x000000242541723e */ /* 0x000fca00000010ff */
[----:B------:R0:W-:Y:S02]  /*5d70*/  STG.E desc[UR10][R28.64], R65 ;  /* 0x000000411c007986 */ /* 0x0001e4000c10190a */
.L_x_11836:
[----:B------:R-:W-:Y:S05]  /*5d80*/  BSYNC B0 ;  /* 0x0000000000007941 */ /* 0x000fea0003800000 */
.L_x_11835:
[----:B------:R-:W1:Y:S01]  /*5d90*/  S2R R30, SR_CTAID.X ;  /* 0x00000000001e7919 */ /* 0x000e620000002500 */
[----:B------:R-:W-:Y:S01]  /*5da0*/  FMNMX R47, |R47|, R64, !PT ;  /* 0x000000402f2f7209 */ /* 0x000fe20007800200 */
[----:B------:R-:W2:Y:S01]  /*5db0*/  S2UR UR8, SR_CgaCtaId ;  /* 0x00000000000879c3 */ /* 0x000ea20000008800 */
[----:B------:R-:W-:Y:S01]  /*5dc0*/  ISETP.GE.U32.AND P1, PT, R24, R31, PT ;  /* 0x0000001f1800720c */ /* 0x000fe20003f26070 */
[----:B0-----:R-:W-:Y:S01]  /*5dd0*/  IMAD.WIDE.U32 R28, R45, R33, RZ ;  /* 0x000000212d1c7225 */ /* 0x001fe200078e00ff */
[----:B------:R-:W-:Y:S01]  /*5de0*/  FMNMX R31, |R54|, R47, !PT ;  /* 0x0000002f361f7209 */ /* 0x000fe20007800200 */
[----:B------:R-:W-:Y:S01]  /*5df0*/  UIADD3 UR6, UP0, UR6, 0x3f, URZ ;  /* 0x0000003f06067890 */ /* 0x000fe2000ff1e03f */
[----:B------:R-:W-:Y:S01]  /*5e00*/  F2FP.BF16.F32.PACK_AB R14, R14, R19 ;  /* 0x000000130e0e723e */ /* 0x000fe200000010ff */
[----:B------:R-:W-:Y:S01]  /*5e10*/  IMAD R19, R44, R33, RZ ;  /* 0x000000212c137224 */ /* 0x000fe200078e02ff */
[----:B------:R-:W-:Y:S01]  /*5e20*/  FMNMX R56, |R56|, R31, !PT ;  /* 0x0000001f38387209 */ /* 0x000fe20007800200 */
[----:B------:R-:W-:Y:S01]  /*5e30*/  UIADD3.X UR7, URZ, UR7, URZ, UP0, !UPT ;  /* 0x000000073f077290 */ /* 0x000fe200087fe43f */
[----:B------:R-:W-:Y:S01]  /*5e40*/  F2FP.BF16.F32.PACK_AB R7, R6, R7 ;  /* 0x000000070607723e */ /* 0x000fe200000010ff */
[----:B------:R-:W-:Y:S01]  /*5e50*/  ULDC UR9, c[0x0][0x0] ;  /* 0x0000000000097ab9 */ /* 0x000fe20000000800 */
[--C-:B------:R-:W-:Y:S01]  /*5e60*/  SHF.R.U32.HI R6, RZ, 0x8, R50.reuse ;  /* 0x00000008ff067819 */ /* 0x100fe20000011632 */
[----:B------:R-:W-:Y:S01]  /*5e70*/  USHF.R.U64 UR6, UR6, 0x6, UR7 ;  /* 0x0000000606067899 */ /* 0x000fe20008001207 */
[----:B------:R-:W-:Y:S01]  /*5e80*/  IADD3 R19, R29, R19, RZ ;  /* 0x000000131d137210 */ /* 0x000fe20007ffe0ff */
[----:B------:R-:W-:Y:S01]  /*5e90*/  UMOV UR5, 0x400 ;  /* 0x0000040000057882 */ /* 0x000fe20000000000 */
[----:B------:R-:W-:Y:S01]  /*5ea0*/  FMNMX R43, R56, |R43|, !PT ;  /* 0x4000002b382b7209 */ /* 0x000fe20007800000 */
[----:B------:R-:W-:Y:S01]  /*5eb0*/  UIADD3 UR5, UR5, 0x20, URZ ;  /* 0x0000002005057890 */ /* 0x000fe2000fffe03f */
[----:B------:R-:W-:Y:S01]  /*5ec0*/  F2FP.BF16.F32.PACK_AB R29, R10, R11 ;  /* 0x0000000b0a1d723e */ /* 0x000fe200000010ff */
[----:B------:R-:W-:Y:S01]  /*5ed0*/  IMAD.SHL.U32 R11, R6, 0x20, RZ ;  /* 0x00000020060b7824 */ /* 0x000fe200078e00ff */
[----:B------:R-:W-:Y:S01]  /*5ee0*/  F2FP.BF16.F32.PACK_AB R5, R5, R8 ;  /* 0x000000080505723e */ /* 0x000fe200000010ff */
[----:B------:R-:W-:Y:S01]  /*5ef0*/  ULOP3.LUT UR4, UR4, 0xfffffffe, URZ, 0xc0, !UPT ;  /* 0xfffffffe04047892 */ /* 0x000fe2000f8ec03f */
[----:B------:R-:W-:Y:S01]  /*5f00*/  FMNMX R8, |R46|, R43, !PT ;  /* 0x0000002b2e087209 */ /* 0x000fe20007800200 */
[----:B------:R-:W-:Y:S01]  /*5f10*/  BSSY B0, `(.L_x_11837) ;  /* 0x00000a8000007945 */ /* 0x000fe20003800000 */
[--C-:B------:R-:W-:Y:S01]  /*5f20*/  SHF.R.U32.HI R31, RZ, 0x8, R50.reuse ;  /* 0x00000008ff1f7819 */ /* 0x100fe20000011632 */
[----:B--2---:R-:W-:Y:S01]  /*5f30*/  ULEA UR5, UR8, UR5, 0x18 ;  /* 0x0000000508057291 */ /* 0x004fe2000f8ec03f */
[----:B------:R-:W-:-:S02]  /*5f40*/  LOP3.LUT R6, R11, 0xffffffe0, R50, 0xe2, !PT ;  /* 0xffffffe00b067812 */ /* 0x000fc400078ee232 */
[----:B------:R-:W-:Y:S02]  /*5f50*/  FMNMX R8, |R41|, R8, !PT ;  /* 0x0000000829087209 */ /* 0x000fe40007800200 */
[----:B------:R-:W-:Y:S01]  /*5f60*/  LOP3.LUT R11, R22, 0x1f, RZ, 0xc0, !PT ;  /* 0x0000001f160b7812 */ /* 0x000fe200078ec0ff */
[----:B-1----:R-:W-:Y:S01]  /*5f70*/  IMAD R30, R30, UR9, RZ ;  /* 0x000000091e1e7c24 */ /* 0x002fe2000f8e02ff */
[----:B------:R-:W-:Y:S01]  /*5f80*/  USHF.R.U32.HI UR9, URZ, 0x6, UR7 ;  /* 0x000000063f097899 */ /* 0x000fe20008011607 */
[----:B------:R-:W-:Y:S02]  /*5f90*/  F2FP.BF16.F32.PACK_AB R15, R16, R15 ;  /* 0x0000000f100f723e */ /* 0x000fe400000010ff */
[----:B------:R-:W-:Y:S02]  /*5fa0*/  IADD3 R10, R50, -0x1, -R23 ;  /* 0xffffffff320a7810 */ /* 0x000fe40007ffe817 */
[----:B------:R-:W-:Y:S01]  /*5fb0*/  LEA.HI R30, R30, R31, RZ, 0x18 ;  /* 0x0000001f1e1e7211 */ /* 0x000fe200078fc0ff */
[----:B------:R-:W-:Y:S01]  /*5fc0*/  IMAD R31, R34, UR9, RZ ;  /* 0x00000009221f7c24 */ /* 0x000fe2000f8e02ff */
[----:B------:R-:W-:-:S02]  /*5fd0*/  IADD3 R16, R22, 0x1d, RZ ;  /* 0x0000001d16107810 */ /* 0x000fc40007ffe0ff */
[----:B------:R-:W-:Y:S01]  /*5fe0*/  F2FP.BF16.F32.PACK_AB R17, R17, R18 ;  /* 0x000000121111723e */ /* 0x000fe200000010ff */
[----:B------:R-:W-:Y:S01]  /*5ff0*/  IMAD R31, R35, UR6, R31 ;  /* 0x00000006231f7c24 */ /* 0x000fe2000f8e021f */
[----:B------:R-:W-:Y:S01]  /*6000*/  FMNMX R18, |R27|, R8, !PT ;  /* 0x000000081b127209 */ /* 0x000fe20007800200 */
[----:B------:R-:W-:Y:S01]  /*6010*/  IMAD R8, R6, 0x21, R11 ;  /* 0x0000002106087824 */ /* 0x000fe200078e020b */
[----:B------:R-:W-:Y:S01]  /*6020*/  LOP3.LUT R11, R10, 0x1f, RZ, 0xc0, !PT ;  /* 0x0000001f0a0b7812 */ /* 0x000fe200078ec0ff */
[----:B------:R-:W-:Y:S01]  /*6030*/  IMAD.WIDE.U32 R34, R34, UR6, RZ ;  /* 0x0000000622227c25 */ /* 0x000fe2000f8e00ff */
[----:B------:R-:W-:Y:S02]  /*6040*/  LOP3.LUT R27, R16, 0x1f, RZ, 0xc0, !PT ;  /* 0x0000001f101b7812 */ /* 0x000fe400078ec0ff */
[----:B------:R-:W-:Y:S01]  /*6050*/  LEA R8, R8, UR5, 0x2 ;  /* 0x0000000508087c11 */ /* 0x000fe2000f8e10ff */
[C---:B------:R-:W-:Y:S01]  /*6060*/  IMAD R10, R6.reuse, 0x21, R11 ;  /* 0x00000021060a7824 */ /* 0x040fe200078e020b */
[----:B------:R-:W-:Y:S01]  /*6070*/  F2FP.BF16.F32.PACK_AB R9, R9, R12 ;  /* 0x0000000c0909723e */ /* 0x000fe200000010ff */
[C---:B------:R-:W-:Y:S01]  /*6080*/  IMAD R16, R6.reuse, 0x21, R27 ;  /* 0x0000002106107824 */ /* 0x040fe200078e021b */
[----:B------:R-:W-:Y:S01]  /*6090*/  FMNMX R12, |R49|, R18, !PT ;  /* 0x00000012310c7209 */ /* 0x000fe20007800200 */
[----:B------:R-:W-:Y:S01]  /*60a0*/  IMAD R11, R6, 0x21, R21 ;  /* 0x00000021060b7824 */ /* 0x000fe200078e0215 */
[----:B------:R-:W-:Y:S01]  /*60b0*/  LEA R21, P0, R34, UR12, 0x5 ;  /* 0x0000000c22157c11 */ /* 0x000fe2000f8028ff */
[----:B------:R-:W-:Y:S01]  /*60c0*/  IMAD.IADD R27, R35, 0x1, R31 ;  /* 0x00000001231b7824 */ /* 0x000fe200078e021f */
[----:B------:R0:W-:Y:S01]  /*60d0*/  STS [R8], R17 ;  /* 0x0000001108007388 */ /* 0x0001e20000000800 */
[----:B------:R-:W-:-:S02]  /*60e0*/  LEA R10, R10, UR5, 0x2 ;  /* 0x000000050a0a7c11 */ /* 0x000fc4000f8e10ff */
[----:B------:R-:W-:Y:S02]  /*60f0*/  LOP3.LUT R21, RZ, R21, RZ, 0x33, !PT ;  /* 0x00000015ff157212 */ /* 0x000fe400078e33ff */
[----:B------:R-:W-:Y:S01]  /*6100*/  LEA.HI.X R34, R34, UR13, R27, 0x5, P0 ;  /* 0x0000000d22227c11 */ /* 0x000fe200080f2c1b */
[----:B------:R1:W-:Y:S01]  /*6110*/  STS [R10], R29 ;  /* 0x0000001d0a007388 */ /* 0x0003e20000000800 */
[----:B------:R-:W-:Y:S02]  /*6120*/  LEA R30, P2, R30, R21, 0x5 ;  /* 0x000000151e1e7211 */ /* 0x000fe400078428ff */
[----:B------:R-:W-:Y:S02]  /*6130*/  F2FP.BF16.F32.PACK_AB R60, R60, R55 ;  /* 0x000000373c3c723e */ /* 0x000fe400000010ff */
[----:B0-----:R-:W-:Y:S02]  /*6140*/  LOP3.LUT R17, RZ, R34, RZ, 0x33, !PT ;  /* 0x00000022ff117212 */ /* 0x001fe400078e33ff */
[----:B------:R-:W-:-:S02]  /*6150*/  ISETP.GT.U32.AND P0, PT, R30, -0x21, PT ;  /* 0xffffffdf1e00780c */ /* 0x000fc40003f04070 */
[----:B------:R-:W-:Y:S02]  /*6160*/  IADD3.X R17, RZ, R17, RZ, P2, !PT ;  /* 0x00000011ff117210 */ /* 0x000fe400017fe4ff */
[----:B------:R-:W-:Y:S02]  /*6170*/  LEA R11, R11, UR5, 0x2 ;  /* 0x000000050b0b7c11 */ /* 0x000fe4000f8e10ff */
[----:B------:R-:W-:Y:S02]  /*6180*/  ISETP.GT.U32.AND.EX P0, PT, R17, -0x1, PT, P0 ;  /* 0xffffffff1100780c */ /* 0x000fe40003f04100 */
[----:B------:R-:W-:Y:S01]  /*6190*/  F2FP.BF16.F32.PACK_AB R53, R40, R53 ;  /* 0x000000352835723e */ /* 0x000fe200000010ff */
[----:B------:R1:W-:Y:S01]  /*61a0*/  STS [R11], R60 ;  /* 0x0000003c0b007388 */ /* 0x0003e20000000800 */
[----:B------:R-:W-:Y:S02]  /*61b0*/  LEA R16, R16, UR5, 0x2 ;  /* 0x0000000510107c11 */ /* 0x000fe4000f8e10ff */
[----:B------:R-:W-:-:S02]  /*61c0*/  SEL R27, R30, 0xffffffdf, P0 ;  /* 0xffffffdf1e1b7807 */ /* 0x000fc40000000000 */
[----:B------:R-:W-:Y:S01]  /*61d0*/  FMNMX R21, |R51|, R12, !PT ;  /* 0x0000000c33157209 */ /* 0x000fe20007800200 */
[----:B------:R1:W-:Y:S01]  /*61e0*/  STS [R16], R53 ;  /* 0x0000003510007388 */ /* 0x0003e20000000800 */
[----:B------:R-:W-:Y:S02]  /*61f0*/  LOP3.LUT R27, RZ, R27, RZ, 0x33, !PT ;  /* 0x0000001bff1b7212 */ /* 0x000fe400078e33ff */
[----:B------:R-:W-:Y:S02]  /*6200*/  FMNMX R21, |R52|, R21, !PT ;  /* 0x0000001534157209 */ /* 0x000fe40007800200 */
[----:B------:R-:W-:Y:S01]  /*6210*/  F2FP.BF16.F32.PACK_AB R17, R39, R0 ;  /* 0x000000002711723e */ /* 0x000fe200000010ff */
[----:B------:R-:W-:Y:S01]  /*6220*/  IMAD.IADD R0, R27, 0x1, -R24 ;  /* 0x000000011b007824 */ /* 0x000fe200078e0a18 */
[----:B------:R-:W-:Y:S02]  /*6230*/  F2FP.BF16.F32.PACK_AB R13, R13, R20 ;  /* 0x000000140d0d723e */ /* 0x000fe400000010ff */
[----:B------:R-:W-:-:S02]  /*6240*/  F2FP.BF16.F32.PACK_AB R66, R66, R61 ;  /* 0x0000003d4242723e */ /* 0x000fc400000010ff */
[----:B------:R-:W-:Y:S02]  /*6250*/  F2FP.BF16.F32.PACK_AB R62, R63, R62 ;  /* 0x0000003e3f3e723e */ /* 0x000fe400000010ff */
[----:B------:R-:W-:Y:S02]  /*6260*/  F2FP.BF16.F32.PACK_AB R58, R59, R58 ;  /* 0x0000003a3b3a723e */ /* 0x000fe400000010ff */
[----:B------:R-:W-:Y:S02]  /*6270*/  F2FP.BF16.F32.PACK_AB R57, R36, R57 ;  /* 0x000000392439723e */ /* 0x000fe400000010ff */
[----:B------:R-:W-:Y:S02]  /*6280*/  F2FP.BF16.F32.PACK_AB R37, R37, R38 ;  /* 0x000000262525723e */ /* 0x000fe400000010ff */
[----:B------:R-:W-:Y:S01]  /*6290*/  FMNMX R4, |R4|, R21, !PT ;  /* 0x0000001504047209 */ /* 0x000fe20007800200 */
[----:B------:R-:W-:Y:S06]  /*62a0*/  BAR.SYNC.DEFER_BLOCKING 0x0 ;  /* 0x0000000000007b1d */ /* 0x000fec0000010000 */
[----:B-1----:R-:W-:Y:S05]  /*62b0*/  @P1 BRA `(.L_x_11838) ;  /* 0x0000000400b41947 */ /* 0x002fea0003800000 */
[C---:B------:R-:W-:Y:S01]  /*62c0*/  IADD3 R12, R0.reuse, -0x1, RZ ;  /* 0xffffffff000c7810 */ /* 0x040fe20007ffe0ff */
[----:B------:R-:W-:Y:S01]  /*62d0*/  BSSY B1, `(.L_x_11839) ;  /* 0x0000042000017945 */ /* 0x000fe20003800000 */
[----:B------:R-:W-:Y:S01]  /*62e0*/  LOP3.LUT P0, R36, R0, 0x3, RZ, 0xc0, !PT ;  /* 0x0000000300247812 */ /* 0x000fe2000780c0ff */
[----:B------:R-:W-:Y:S01]  /*62f0*/  IMAD.MOV.U32 R27, RZ, RZ, RZ ;  /* 0x000000ffff1b7224 */ /* 0x000fe200078e00ff */
[----:B------:R-:W-:Y:S01]  /*6300*/  ISETP.GE.U32.AND P2, PT, R12, 0x3, PT ;  /* 0x000000030c00780c */ /* 0x000fe20003f46070 */
[----:B------:R-:W-:Y:S01]  /*6310*/  IMAD.MOV.U32 R40, RZ, RZ, R28 ;  /* 0x000000ffff287224 */ /* 0x000fe200078e001c */
[----:B------:R-:W-:Y:S02]  /*6320*/  MOV R29, R24 ;  /* 0x00000018001d7202 */ /* 0x000fe40000000f00 */
[----:B------:R-:W-:-:S09]  /*6330*/  MOV R49, R19 ;  /* 0x0000001300317202 */ /* 0x000fd20000000f00 */
[----:B------:R-:W-:Y:S05]  /*6340*/  @!P2 BRA `(.L_x_11840) ;  /* 0x0000000000e8a947 */ /* 0x000fea0003800000 */
[----:B------:R-:W0:Y:S01]  /*6350*/  LDC R48, c[0x0][0x254] ;  /* 0x00009500ff307b82 */ /* 0x000e220000000800 */
[C---:B------:R-:W-:Y:S01]  /*6360*/  LOP3.LUT R21, R0.reuse, 0x3, RZ, 0xc0, !PT ;  /* 0x0000000300157812 */ /* 0x040fe200078ec0ff */
[----:B------:R-:W-:Y:S01]  /*6370*/  IMAD.MOV.U32 R27, RZ, RZ, RZ ;  /* 0x000000ffff1b7224 */ /* 0x000fe200078e00ff */
[----:B------:R-:W-:Y:S01]  /*6380*/  MOV R29, R24 ;  /* 0x00000018001d7202 */ /* 0x000fe20000000f00 */
[----:B------:R-:W-:Y:S01]  /*6390*/  IMAD.MOV.U32 R40, RZ, RZ, R28 ;  /* 0x000000ffff287224 */ /* 0x000fe200078e001c */
[----:B------:R-:W-:Y:S01]  /*63a0*/  MOV R49, R19 ;  /* 0x0000001300317202 */ /* 0x000fe20000000f00 */
[----:B------:R-:W-:-:S07]  /*63b0*/  IMAD.IADD R12, R0, 0x1, -R21 ;  /* 0x00000001000c7824 */ /* 0x000fce00078e0a15 */
.L_x_11841:
        /* <DEDUP_REMOVED lines=11> */
[----:B------:R-:W-:Y:S02]  /*6470*/  ISETP.GE.U32.AND P5, PT, R51, R32, PT ;  /* 0x000000203300720c */ /* 0x000fe40003fa6070 */
        /* <DEDUP_REMOVED lines=17> */
[----:B------:R-:W-:Y:S02]  /*6590*/  IADD3 R38, P6, R34, UR4, RZ ;  /* 0x0000000422267c10 */ /* 0x000fe4000ffde0ff */
[----:B--2---:R-:W-:Y:S02]  /*65a0*/  IADD3 R29, R24, R27, RZ ;  /* 0x0000001b181d7210 */ /* 0x004fe40007ffe0ff */
[----:B------:R-:W-:Y:S02]  /*65b0*/  IADD3.X R39, R35, R48, RZ, P6, !PT ;  /* 0x0000003023277210 */ /* 0x000fe400037fe4ff */
[----:B------:R-:W-:-:S05]  /*65c0*/  @!P5 IADD3 R18, P6, R51, R38, RZ ;  /* 0x000000263312d210 */ /* 0x000fca0007fde0ff */
[----:B------:R-:W-:Y:S01]  /*65d0*/  @!P5 IMAD.X R22, RZ, RZ, R39, P6 ;  /* 0x000000ffff16d224 */ /* 0x000fe200030e0627 */
[C---:B------:R-:W-:Y:S01]  /*65e0*/  @!P5 LEA R34, P6, R18.reuse, R26, 0x2 ;  /* 0x0000001a1222d211 */ /* 0x040fe200078c10ff */
[----:B-1----:R1:W-:Y:S03]  /*65f0*/  @!P2 STG.E desc[UR10][R20.64], R41 ;  /* 0x000000291400a986 */ /* 0x0023e6000c10190a */
[----:B------:R-:W-:Y:S02]  /*6600*/  @!P5 LEA.HI.X R35, R18, R25, R22, 0x2, P6 ;  /* 0x000000191223d211 */ /* 0x000fe400030f1416 */
[----:B------:R-:W-:-:S04]  /*6610*/  IADD3 R40, P6, R38, UR4, RZ ;  /* 0x0000000426287c10 */ /* 0x000fc8000ffde0ff */
[----:B------:R-:W-:Y:S02]  /*6620*/  IADD3.X R49, R39, R48, RZ, P6, !PT ;  /* 0x0000003027317210 */ /* 0x000fe400037fe4ff */
[----:B------:R-:W-:Y:S02]  /*6630*/  @!P4 IADD3 R18, P6, R53, R40, RZ ;  /* 0x000000283512c210 */ /* 0x000fe40007fde0ff */
[----:B------:R-:W-:Y:S01]  /*6640*/  IADD3 R40, P2, R40, UR4, RZ ;  /* 0x0000000428287c10 */ /* 0x000fe2000ff5e0ff */
[----:B0-----:R1:W-:Y:S02]  /*6650*/  @!P3 STG.E desc[UR10][R30.64], R43 ;  /* 0x0000002b1e00b986 */ /* 0x0013e4000c10190a */
[----:B------:R-:W-:Y:S01]  /*6660*/  @!P4 IMAD.X R22, RZ, RZ, R49, P6 ;  /* 0x000000ffff16c224 */ /* 0x000fe200030e0631 */
[----:B------:R-:W-:Y:S01]  /*6670*/  @!P4 LEA R38, P6, R18, R26, 0x2 ;  /* 0x0000001a1226c211 */ /* 0x000fe200078c10ff */
[----:B------:R1:W-:Y:S01]  /*6680*/  @!P5 STG.E desc[UR10][R34.64], R45 ;  /* 0x0000002d2200d986 */ /* 0x0003e2000c10190a */
[----:B------:R-:W-:-:S02]  /*6690*/  ISETP.NE.AND P3, PT, R12, RZ, PT ;  /* 0x000000ff0c00720c */ /* 0x000fc40003f65270 */
[----:B------:R-:W-:Y:S01]  /*66a0*/  @!P4 LEA.HI.X R39, R18, R25, R22, 0x2, P6 ;  /* 0x000000191227c211 */ /* 0x000fe200030f1416 */
[----:B------:R-:W-:Y:S01]  /*66b0*/  VIADD R22, R53, 0x1f ;  /* 0x0000001f35167836 */ /* 0x000fe20000000000 */
[----:B------:R-:W-:-:S03]  /*66c0*/  IADD3.X R49, R49, R48, RZ, P2, !PT ;  /* 0x0000003031317210 */ /* 0x000fc600017fe4ff */
[----:B---3--:R1:W-:Y:S06]  /*66d0*/  @!P4 STG.E desc[UR10][R38.64], R47 ;  /* 0x0000002f2600c986 */ /* 0x0083ec000c10190a */
[----:B------:R-:W-:Y:S05]  /*66e0*/  @P3 BRA `(.L_x_11841) ;  /* 0xfffffffc00343947 */ /* 0x000fea000383ffff */
.L_x_11840:
[----:B------:R-:W-:Y:S05]  /*66f0*/  BSYNC B1 ;  /* 0x0000000000017941 */ /* 0x000fea0003800000 */
.L_x_11839:
        /* <DEDUP_REMOVED lines=15> */
.L_x_11843:
[----:B------:R-:W-:Y:S05]  /*67f0*/  BSYNC B1 ;  /* 0x0000000000017941 */ /* 0x000fea0003800000 */
.L_x_11842:
        /* <DEDUP_REMOVED lines=25> */
.L_x_11838:
[----:B------:R-:W-:Y:S05]  /*6990*/  BSYNC B0 ;  /* 0x0000000000007941 */ /* 0x000fea0003800000 */
.L_x_11837:
        /* <DEDUP_REMOVED lines=21> */
.L_x_11848:
[C---:B-1-3--:R-:W-:Y:S01]  /*6af0*/  LOP3.LUT R21, R12.reuse, 0x1f, RZ, 0xc0, !PT ;  /* 0x0000001f0c157812 */ /* 0x04afe200078ec0ff */
[----:B------:R-:W-:Y:S01]  /*6b00*/  VIADD R27, R27, 0x4 ;  /* 0x000000041b1b7836 */ /* 0x000fe20000000000 */
[----:B------:R-:W-:Y:S02]  /*6b10*/  IADD3 R18, R12, -0x1, RZ ;  /* 0xffffffff0c127810 */ /* 0x000fe40007ffe0ff */
[----:B------:R-:W-:Y:S02]  /*6b20*/  ISETP.GE.U32.AND P2, PT, R21, R32, PT ;  /* 0x000000201500720c */ /* 0x000fe40003f46070 */
[----:B------:R-:W-:Y:S02]  /*6b30*/  LOP3.LUT R31, R18, 0x1f, RZ, 0xc0, !PT ;  /* 0x0000001f121f7812 */ /* 0x000fe400078ec0ff */
[C---:B------:R-:W-:Y:S01]  /*6b40*/  IADD3 R18, R12.reuse, 0x1e, RZ ;  /* 0x0000001e0c127810 */ /* 0x040fe20007ffe0ff */
[----:B------:R-:W-:Y:S01]  /*6b50*/  VIADD R12, R12, 0x1d ;  /* 0x0000001d0c0c7836 */ /* 0x000fe20000000000 */
[----:B------:R-:W-:-:S02]  /*6b60*/  IADD3 R14, R14, -0x4, RZ ;  /* 0xfffffffc0e0e7810 */ /* 0x000fc40007ffe0ff */
[----:B------:R-:W-:Y:S02]  /*6b70*/  LOP3.LUT R35, R18, 0x1f, RZ, 0xc0, !PT ;  /* 0x0000001f12237812 */ /* 0x000fe400078ec0ff */
[----:B------:R-:W-:Y:S01]  /*6b80*/  LOP3.LUT R51, R12, 0x1f, RZ, 0xc0, !PT ;  /* 0x0000001f0c337812 */ /* 0x000fe200078ec0ff */
[----:B------:R-:W-:Y:S01]  /*6b90*/  IMAD R12, R6, 0x21, R29 ;  /* 0x00000021060c7824 */ /* 0x000fe200078e021d */
[----:B------:R-:W-:Y:S02]  /*6ba0*/  ISETP.GE.U32.AND P5, PT, R35, R32, PT ;  /* 0x000000202300720c */ /* 0x000fe40003fa6070 */
[----:B------:R-:W-:Y:S02]  /*6bb0*/  @!P2 IADD3 R21, P3, R21, R28, RZ ;  /* 0x0000001c1515a210 */ /* 0x000fe40007f7e0ff */
[----:B------:R-:W-:Y:S02]  /*6bc0*/  IADD3 R28, P6, R28, UR4, RZ ;  /* 0x000000041c1c7c10 */ /* 0x000fe4000ffde0ff */
[----:B------:R-:W-:Y:S01]  /*6bd0*/  @!P2 LEA R20, P4, R21, R3, 0x2 ;  /* 0x000000031514a211 */ /* 0x000fe200078810ff */
[----:B------:R-:W-:Y:S01]  /*6be0*/  @!P2 IMAD.X R22, RZ, RZ, R19, P3 ;  /* 0x000000ffff16a224 */ /* 0x000fe200018e0613 */
[----:B------:R-:W-:-:S02]  /*6bf0*/  ISETP.GE.U32.AND P3, PT, R31, R32, PT ;  /* 0x000000201f00720c */ /* 0x000fc40003f66070 */
[----:B------:R-:W-:Y:S02]  /*6c00*/  LEA R18, R12, UR5, 0x2 ;  /* 0x000000050c127c11 */ /* 0x000fe4000f8e10ff */
[----:B------:R-:W-:Y:S02]  /*6c10*/  @!P2 LEA.HI.X R21, R21, R2, R22, 0x2, P4 ;  /* 0x000000021515a211 */ /* 0x000fe400020f1416 */
[----:B------:R-:W-:Y:S01]  /*6c20*/  ISETP.GE.U32.AND P4, PT, R51, R32, PT ;  /* 0x000000203300720c */ /* 0x000fe20003f86070 */
[----:B------:R-:W1:Y:S01]  /*6c30*/  @!P2 LDS R41, [R18] ;  /* 0x000000001229a984 */ /* 0x000e620000000800 */
[----:B0-----:R-:W-:-:S03]  /*6c40*/  IADD3.X R29, R19, R48, RZ, P6, !PT ;  /* 0x00000030131d7210 */ /* 0x001fc600037fe4ff */
[----:B------:R-:W-:Y:S02]  /*6c50*/  @!P5 LDS R45, [R18+0x8] ;  /* 0x00000800122dd984 */ /* 0x000fe40000000800 */
[----:B------:R-:W-:Y:S02]  /*6c60*/  @!P3 IADD3 R12, P6, R31, R28, RZ ;  /* 0x0000001c1f0cb210 */ /* 0x000fe40007fde0ff */
[----:B------:R-:W0:Y:S03]  /*6c70*/  @!P3 LDS R43, [R18+0x4] ;  /* 0x00000400122bb984 */ /* 0x000e260000000800 */
[----:B------:R-:W-:Y:S01]  /*6c80*/  @!P3 IMAD.X R19, RZ, RZ, R29, P6 ;  /* 0x000000ffff13b224 */ /* 0x000fe200030e061d */
[C---:B------:R-:W-:Y:S01]  /*6c90*/  @!P3 LEA R30, P6, R12.reuse, R3, 0x2 ;  /* 0x000000030c1eb211 */ /* 0x040fe200078c10ff */
[----:B------:R-:W2:Y:S03]  /*6ca0*/  @!P4 LDS R47, [R18+0xc] ;  /* 0x00000c00122fc984 */ /* 0x000ea60000000800 */
[----:B------:R-:W-:-:S02]  /*6cb0*/  @!P3 LEA.HI.X R31, R12, R2, R19, 0x2, P6 ;  /* 0x000000020c1fb211 */ /* 0x000fc400030f1413 */
[----:B------:R-:W-:-:S04]  /*6cc0*/  IADD3 R28, P6, R28, UR4, RZ ;  /* 0x000000041c1c7c10 */ /* 0x000fc8000ffde0ff */
[----:B------:R-:W-:Y:S02]  /*6cd0*/  IADD3.X R29, R29, R48, RZ, P6, !PT ;  /* 0x000000301d1d7210 */ /* 0x000fe400037fe4ff */
[----:B------:R-:W-:-:S05]  /*6ce0*/  @!P5 IADD3 R12, P6, R35, R28, RZ ;  /* 0x0000001c230cd210 */ /* 0x000fca0007fde0ff */
[----:B------:R-:W-:Y:S01]  /*6cf0*/  @!P5 IMAD.X R19, RZ, RZ, R29, P6 ;  /* 0x000000ffff13d224 */ /* 0x000fe200030e061d */
[----:B------:R-:W-:-:S04]  /*6d00*/  @!P5 LEA R34, P6, R12, R3, 0x2 ;  /* 0x000000030c22d211 */ /* 0x000fc800078c10ff */
[----:B------:R-:W-:Y:S02]  /*6d10*/  @!P5 LEA.HI.X R35, R12, R2, R19, 0x2, P6 ;  /* 0x000000020c23d211 */ /* 0x000fe400030f1413 */
[----:B------:R-:W-:-:S04]  /*6d20*/  IADD3 R28, P6, R28, UR4, RZ ;  /* 0x000000041c1c7c10 */ /* 0x000fc8000ffde0ff */
[----:B------:R-:W-:Y:S01]  /*6d30*/  IADD3.X R49, R29, R48, RZ, P6, !PT ;  /* 0x000000301d317210 */ /* 0x000fe200037fe4ff */
[----:B-1----:R3:W-:Y:S01]  /*6d40*/  @!P2 STG.E desc[UR10][R20.64], R41 ;  /* 0x000000291400a986 */ /* 0x0027e2000c10190a */
[----:B------:R-:W-:Y:S02]  /*6d50*/  @!P4 IADD3 R12, P6, R51, R28, RZ ;  /* 0x0000001c330cc210 */ /* 0x000fe40007fde0ff */
[----:B------:R-:W-:Y:S02]  /*6d60*/  IADD3 R28, P2, R28, UR4, RZ ;  /* 0x000000041c1c7c10 */ /* 0x000fe4000ff5e0ff */
[----:B------:R-:W-:Y:S01]  /*6d70*/  IADD3 R29, R24, R27, RZ ;  /* 0x0000001b181d7210 */ /* 0x000fe20007ffe0ff */
[----:B------:R-:W-:Y:S01]  /*6d80*/  @!P4 IMAD.X R19, RZ, RZ, R49, P6 ;  /* 0x000000ffff13c224 */ /* 0x000fe200030e0631 */
[----:B------:R-:W-:Y:S01]  /*6d90*/  @!P4 LEA R38, P6, R12, R3, 0x2 ;  /* 0x000000030c26c211 */ /* 0x000fe200078c10ff */
[----:B0-----:R3:W-:Y:S01]  /*6da0*/  @!P3 STG.E desc[UR10][R30.64], R43 ;  /* 0x0000002b1e00b986 */ /* 0x0017e2000c10190a */
[----:B------:R-:W-:-:S02]  /*6db0*/  ISETP.NE.AND P3, PT, R14, RZ, PT ;  /* 0x000000ff0e00720c */ /* 0x000fc40003f65270 */
[----:B------:R-:W-:Y:S01]  /*6dc0*/  @!P4 LEA.HI.X R39, R12, R2, R19, 0x2, P6 ;  /* 0x000000020c27c211 */ /* 0x000fe200030f1413 */
[----:B------:R3:W-:Y:S01]  /*6dd0*/  @!P5 STG.E desc[UR10][R34.64], R45 ;  /* 0x0000002d2200d986 */ /* 0x0007e2000c10190a */
[----:B------:R-:W-:Y:S01]  /*6de0*/  VIADD R12, R51, 0x1f ;  /* 0x0000001f330c7836 */ /* 0x000fe20000000000 */
[----:B------:R-:W-:Y:S02]  /*6df0*/  IADD3.X R19, R49, R48, RZ, P2, !PT ;  /* 0x0000003031137210 */ /* 0x000fe400017fe4ff */
[----:B--2---:R3:W-:Y:S06]  /*6e00*/  @!P4 STG.E desc[UR10][R38.64], R47 ;  /* 0x0000002f2600c986 */ /* 0x0047ec000c10190a */
[----:B------:R-:W-:Y:S05]  /*6e10*/  @P3 BRA `(.L_x_11848) ;  /* 0xfffffffc00343947 */ /* 0x000fea000383ffff */
.L_x_11847:
[----:B------:R-:W-:Y:S05]  /*6e20*/  BSYNC B1 ;  /* 0x0000000000017941 */ /* 0x000fea0003800000 */
.L_x_11846:
[----:B------:R-:W-:Y:S05]  /*6e30*/  @!P0 BRA `(.L_x_11845) ;  /* 0x0000000000a08947 */ /* 0x000fea0003800000 */
[----:B-1-3--:R-:W-:Y:S01]  /*6e40*/  LOP3.LUT R21, R12, 0x1f, RZ, 0xc0, !PT ;  /* 0x0000001f0c157812 */ /* 0x00afe200078ec0ff */
        /* <DEDUP_REMOVED lines=13> */
.L_x_11850:
[----:B------:R-:W-:Y:S05]  /*6f20*/  BSYNC B1 ;  /* 0x0000000000017941 */ /* 0x000fea0003800000 */
.L_x_11849:
        /* <DEDUP_REMOVED lines=25> */
.L_x_11845:
[----:B------:R-:W-:Y:S05]  /*70c0*/  BSYNC B0 ;  /* 0x0000000000007941 */ /* 0x000fea0003800000 */
.L_x_11844:
[----:B------:R-:W-:Y:S01]  /*70d0*/  BAR.SYNC.DEFER_BLOCKING 0x0 ;  /* 0x0000000000007b1d */ /* 0x000fe20000010000 */
[----:B--2-4-:R-:W-:Y:S02]  /*70e0*/  LOP3.LUT R7, R33, 0x1, RZ, 0xfc, !PT ;  /* 0x0000000121077812 */ /* 0x014fe400078efcff */
[----:B------:R-:W-:-:S03]  /*70f0*/  SHF.R.U32.HI R12, RZ, 0x1, R48 ;  /* 0x00000001ff0c7819 */ /* 0x000fc60000011630 */
[----:B------:R-:W-:Y:S01]  /*7100*/  ULDC UR6, c[0x0][0x250] ;  /* 0x0000940000067ab9 */ /* 0x000fe20000000800 */
[----:B------:R-:W-:Y:S01]  /*7110*/  BSSY B0, `(.L_x_11851) ;  /* 0x000007a000007945 */ /* 0x000fe20003800000 */
[----:B------:R-:W-:-:S05]  /*7120*/  IMAD.U32 R19, RZ, RZ, UR6 ;  /* 0x00000006ff137e24 */ /* 0x000fca000f8e00ff */
        /* <DEDUP_REMOVED lines=13> */
[----:B------:R-:W-:Y:S01]  /*7200*/  IADD3 R22, -R23, R50, RZ ;  /* 0x0000003217167210 */ /* 0x000fe20007ffe1ff */
[----:B------:R-:W-:Y:S01]  /*7210*/  IMAD.MOV.U32 R17, RZ, RZ, RZ ;  /* 0x000000ffff117224 */ /* 0x000fe200078e00ff */
[----:B------:R-:W-:Y:S01]  /*7220*/  ISETP.GE.U32.AND P2, PT, R14, 0x3, PT ;  /* 0x000000030e00780c */ /* 0x000fe20003f46070 */
[----:B-1-3--:R-:W-:Y:S01]  /*7230*/  IMAD.MOV.U32 R34, RZ, RZ, R12 ;  /* 0x000000ffff227224 */ /* 0x00afe200078e000c */
[----:B------:R-:W-:Y:S02]  /*7240*/  ISETP.NE.AND P0, PT, R9, RZ, PT ;  /* 0x000000ff0900720c */ /* 0x000fe40003f05270 */
[----:B0-----:R-:W-:Y:S02]  /*7250*/  MOV R27, R24 ;  /* 0x00000018001b7202 */ /* 0x001fe40000000f00 */
        /* <DEDUP_REMOVED lines=8> */
.L_x_11855:
        /* <DEDUP_REMOVED lines=39> */
[----:B------:R-:W-:-:S03]  /*7550*/  IADD3 R34, P2, R34, UR4, RZ ;  /* 0x0000000422227c10 */ /* 0x000fc6000ff5e0ff */
[----:B--2---:R-:W-:Y:S01]  /*7560*/  @!P4 IMAD.X R27, RZ, RZ, R41, P6 ;  /* 0x000000ffff1bc224 */ /* 0x004fe200030e0629 */
[----:B------:R-:W-:Y:S01]  /*7570*/  @!P4 LEA R28, P6, R22, R26, 0x2 ;  /* 0x0000001a161cc211 */ /* 0x000fe200078c10ff */
[----:B0-----:R1:W-:Y:S01]  /*7580*/  @!P3 STG.E desc[UR10][R18.64], R33 ;  /* 0x000000211200b986 */ /* 0x0013e2000c10190a */
[----:B------:R-:W-:Y:S02]  /*7590*/  ISETP.NE.AND P3, PT, R30, RZ, PT ;  /* 0x000000ff1e00720c */ /* 0x000fe40003f65270 */
[----:B------:R-:W-:Y:S01]  /*75a0*/  @!P4 LEA.HI.X R29, R22, R25, R27, 0x2, P6 ;  /* 0x00000019161dc211 */ /* 0x000fe200030f141b */
[----:B------:R1:W-:Y:S01]  /*75b0*/  @!P5 STG.E desc[UR10][R20.64], R35 ;  /* 0x000000231400d986 */ /* 0x0003e2000c10190a */
[----:B------:R-:W-:Y:S01]  /*75c0*/  IADD3 R27, R24, R17, RZ ;  /* 0x00000011181b7210 */ /* 0x000fe20007ffe0ff */
[----:B------:R-:W-:Y:S01]  /*75d0*/  VIADD R22, R45, 0x1f ;  /* 0x0000001f2d167836 */ /* 0x000fe20000000000 */
[----:B------:R-:W-:Y:S01]  /*75e0*/  IADD3.X R41, R41, R48, RZ, P2, !PT ;  /* 0x0000003029297210 */ /* 0x000fe200017fe4ff */
[----:B---3--:R1:W-:Y:S06]  /*75f0*/  @!P4 STG.E desc[UR10][R28.64], R39 ;  /* 0x000000271c00c986 */ /* 0x0083ec000c10190a */
[----:B------:R-:W-:Y:S05]  /*7600*/  @P3 BRA `(.L_x_11855) ;  /* 0xfffffffc00343947 */ /* 0x000fea000383ffff */
.L_x_11854:
[----:B------:R-:W-:Y:S05]  /*7610*/  BSYNC B1 ;  /* 0x0000000000017941 */ /* 0x000fea0003800000 */
.L_x_11853:
        /* <DEDUP_REMOVED lines=15> */
.L_x_11857:
[----:B------:R-:W-:Y:S05]  /*7710*/  BSYNC B1 ;  /* 0x0000000000017941 */ /* 0x000fea0003800000 */
.L_x_11856:
        /* <DEDUP_REMOVED lines=25> */
.L_x_11852:
[----:B------:R-:W-:Y:S05]  /*78b0*/  BSYNC B0 ;  /* 0x0000000000007941 */ /* 0x000fea0003800000 */
.L_x_11851:
        /* <DEDUP_REMOVED lines=11> */
[----:B-1-3--:R-:W-:Y:S01]  /*7970*/  LOP3.LUT R35, R0, 0x3, RZ, 0xc0, !PT ;  /* 0x0000000300237812 */ /* 0x00afe200078ec0ff */
[----:B--2---:R-:W-:Y:S01]  /*7980*/  IMAD.MOV.U32 R11, RZ, RZ, 0x1 ;  /* 0x00000001ff0b7424 */ /* 0x004fe200078e00ff */
        /* <DEDUP_REMOVED lines=10> */
.L_x_11863:
[C---:B-1----:R-:W-:Y:S01]  /*7a30*/  IADD3 R8, R5.reuse, -0x1, RZ ;  /* 0xffffffff05087810 */ /* 0x042fe20007ffe0ff */
[C---:B----4-:R-:W-:Y:S01]  /*7a40*/  VIADD R9, R5.reuse, 0x1d ;  /* 0x0000001d05097836 */ /* 0x050fe20000000000 */
        /* <DEDUP_REMOVED lines=28> */
[----:B------:R-:W-:Y:S02]  /*7c10*/  IADD3 R20, P5, R12, UR4, RZ ;  /* 0x000000040c147c10 */ /* 0x000fe4000ffbe0ff */
[----:B---3--:R-:W-:Y:S02]  /*7c20*/  IADD3.X R13, R11, R48, RZ, P6, !PT ;  /* 0x000000300b0d7210 */ /* 0x008fe400037fe4ff */
[----:B------:R-:W-:Y:S02]  /*7c30*/  @!P2 LEA.HI.X R11, R5, R2, R7, 0x2, P4 ;  /* 0x00000002050ba211 */ /* 0x000fe400020f1407 */
        /* <DEDUP_REMOVED lines=20> */
.L_x_11862:
[----:B-1----:R-:W-:-:S07]  /*7d80*/  IADD3 R11, R18, 0x5, RZ ;  /* 0x00000005120b7810 */ /* 0x002fce0007ffe0ff */
.L_x_11861:
[----:B------:R-:W-:Y:S05]  /*7d90*/  BSYNC B1 ;  /* 0x0000000000017941 */ /* 0x000fea0003800000 */
.L_x_11860:
[----:B------:R-:W-:-:S13]  /*7da0*/  ISETP.NE.AND P0, PT, R35, RZ, PT ;  /* 0x000000ff2300720c */ /* 0x000fda0003f05270 */
        /* <DEDUP_REMOVED lines=15> */
.L_x_11865:
[----:B------:R-:W-:Y:S05]  /*7ea0*/  BSYNC B1 ;  /* 0x0000000000017941 */ /* 0x000fea0003800000 */
.L_x_11864:
        /* <DEDUP_REMOVED lines=25> */
.L_x_11859:
[----:B------:R-:W-:Y:S05]  /*8040*/  BSYNC B0 ;  /* 0x0000000000007941 */ /* 0x000fea0003800000 */
.L_x_11858:
        /* <DEDUP_REMOVED lines=8> */
[----:B--2-4-:R-:W2:Y:S01]  /*80d0*/  @!P0 S2R R9, SR_CgaCtaId ;  /* 0x0000000000098919 */ /* 0x014ea20000008800 */
[----:B-----5:R-:W-:Y:S02]  /*80e0*/  FMNMX R3, R4, R3, !PT ;  /* 0x0000000304037209 */ /* 0x020fe40007800000 */
[----:B------:R-:W-:-:S03]  /*80f0*/  @!P0 MOV R4, 0x400 ;  /* 0x0000040000048802 */ /* 0x000fc60000000f00 */
[----:B------:R-:W4:Y:S01]  /*8100*/  SHFL.DOWN PT, R0, R3, 0x8, 0x1f ;  /* 0x09001f0003007f89 */ /* 0x000f2200000e0000 */
[----:B--2---:R-:W-:-:S05]  /*8110*/  @!P0 LEA R4, R9, R4, 0x18 ;  /* 0x0000000409048211 */ /* 0x004fca00078ec0ff */
[----:B------:R-:W-:Y:S01]  /*8120*/  @!P0 IMAD.IADD R4, R23, 0x1, R4 ;  /* 0x0000000117048824 */ /* 0x000fe200078e0204 */
[----:B----4-:R-:W-:-:S05]  /*8130*/  FMNMX R0, R3, R0, !PT ;  /* 0x0000000003007209 */ /* 0x010fca0007800000 */
[----:B0-----:R-:W0:Y:S02]  /*8140*/  SHFL.DOWN PT, R5, R0, 0x4, 0x1f ;  /* 0x08801f0000057f89 */ /* 0x001e2400000e0000 */
        /* <DEDUP_REMOVED lines=25> */
.L_x_11876:
[----:B--2---:R-:W-:-:S07]  /*82e0*/  FMNMX R5, R2, R5, !PT ;  /* 0x0000000502057209 */ /* 0x004fce0007800000 */
.L_x_11868:
[----:B------:R-:W-:Y:S05]  /*82f0*/  BSYNC B0 ;  /* 0x0000000000007941 */ /* 0x000fea0003800000 */
.L_x_11867:
[----:B------:R-:W-:Y:S01]  /*8300*/  ISETP.NE.AND P0, PT, R50, RZ, PT ;  /* 0x000000ff3200720c */ /* 0x000fe20003f05270 */
[----:B------:R-:W-:-:S12]  /*8310*/  BSSY B0, `(.L_x_11866) ;  /* 0x0000004000007945 */ /* 0x000fd80003800000 */
[----:B------:R-:W-:Y:S05]  /*8320*/  @P0 BRA `(.L_x_11870) ;  /* 0x0000000000080947 */ /* 0x000fea0003800000 */
[----:B0-----:R-:W0:Y:S02]  /*8330*/  LDC.64 R2, c[0x0][0x238] ;  /* 0x00008e00ff027b82 */ /* 0x001e240000000a00 */
[----:B0-----:R2:W-:Y:S02]  /*8340*/  REDG.E.MAX.S32.STRONG.GPU desc[UR10][R2.64], R5 ;  /* 0x000000050200798e */ /* 0x0015e4000d10e38a */
.L_x_11870:
[----:B------:R-:W-:Y:S05]  /*8350*/  BSYNC B0 ;  /* 0x0000000000007941 */ /* 0x000fea0003800000 */
.L_x_11866:
        /* <DEDUP_REMOVED lines=13> */
[----:B-1234-:R-:W-:Y:S05]  /*8430*/  CALL.REL.NOINC `($__internal_269_$__cuda_sm20_rcp_rn_f32_slowpath) ;  /* 0x0000000400887944 */ /* 0x01efea0003c00000 */
[----:B------:R-:W-:Y:S05]  /*8440*/  BRA `(.L_x_11872) ;  /* 0x0000000000147947 */ /* 0x000fea0003800000 */
.L_x_11871:
[----:B0-2---:R-:W0:Y:S01]  /*8450*/  MUFU.RCP R5, UR14 ;  /* 0x0000000e00057d08 */ /* 0x005e220008001000 */
[----:B------:R-:W-:-:S05]  /*8460*/  MOV R0, UR14 ;  /* 0x0000000e00007c02 */ /* 0x000fca0008000f00 */
[----:B0-----:R-:W-:-:S04]  /*8470*/  FFMA R0, R5, R0, -1 ;  /* 0xbf80000005007423 */ /* 0x001fc80000000000 */
[----:B------:R-:W-:-:S04]  /*8480*/  FADD.FTZ R0, -R0, -RZ ;  /* 0x800000ff00007221 */ /* 0x000fc80000010100 */
[----:B------:R-:W-:-:S07]  /*8490*/  FFMA R5, R5, R0, R5 ;  /* 0x0000000005057223 */ /* 0x000fce0000000005 */
.L_x_11872:
[----:B------:R-:W0:Y:S02]  /*84a0*/  LDC.64 R2, c[0x0][0x240] ;  /* 0x00009000ff027b82 */ /* 0x000e240000000a00 */
[----:B0-----:R-:W-:Y:S01]  /*84b0*/  STG.E desc[UR10][R2.64], R5 ;  /* 0x0000000502007986 */ /* 0x001fe2000c10190a */
[----:B------:R-:W-:Y:S05]  /*84c0*/  EXIT ;  /* 0x000000000000794d */ /* 0x000fea0003800000 */
.L_x_11869:
[----:B------:R-:W-:Y:S01]  /*84d0*/  HFMA2.MMA R9, -RZ, RZ, 0, 1.847743988037109375e-06 ;  /* 0x0000001fff097435 */ /* 0x000fe200000001ff */
[----:B------:R-:W-:Y:S02]  /*84e0*/  IMAD.MOV.U32 R7, RZ, RZ, 0x4 ;  /* 0x00000004ff077424 */ /* 0x000fe400078e00ff */
[----:B------:R-:W-:-:S08]  /*84f0*/  IMAD.MOV.U32 R4, RZ, RZ, -0x1 ;  /* 0xffffffffff047424 */ /* 0x000fd000078e00ff */
[----:B0123--:R-:W-:Y:S05]  /*8500*/  WARPSYNC.COLLECTIVE R4, `(.L_x_11873) ;  /* 0x0000000004087348 */ /* 0x00ffea0003c00000 */
[----:B--2---:R2:W4:Y:S02]  /*8510*/  SHFL.DOWN P0, R5, R0, R7, R9 ;  /* 0x0800000700057389 */ /* 0x0045240000000009 */
[----:B01234-:R-:W-:Y:S01]  /*8520*/  ENDCOLLECTIVE ;  /* 0x000000000000791b */ /* 0x01ffe20003800000 */
.L_x_11873:
[----:B------:R-:W-:Y:S01]  /*8530*/  HFMA2.MMA R7, -RZ, RZ, 0, 1.1920928955078125e-07 ;  /* 0x00000002ff077435 */ /* 0x000fe200000001ff */
[----:B------:R-:W-:-:S04]  /*8540*/  MOV R3, R5 ;  /* 0x0000000500037202 */ /* 0x000fc80000000f00 */
[----:B------:R-:W-:-:S05]  /*8550*/  FMNMX R3, R3, R0, !PT ;  /* 0x0000000003037209 */ /* 0x000fca0007800000 */
[----:B------:R-:W-:-:S07]  /*8560*/  IMAD.MOV.U32 R0, RZ, RZ, R3 ;  /* 0x000000ffff007224 */ /* 0x000fce00078e0003 */
[----:B------:R-:W-:Y:S05]  /*8570*/  WARPSYNC.COLLECTIVE R4, `(.L_x_11874) ;  /* 0x0000000004087348 */ /* 0x000fea0003c00000 */
[----:B------:R0:W1:Y:S02]  /*8580*/  SHFL.DOWN P0, R5, R0, R7, R9 ;  /* 0x0800000700057389 */ /* 0x0000640000000009 */
[----:B01----:R-:W-:Y:S01]  /*8590*/  ENDCOLLECTIVE ;  /* 0x000000000000791b */ /* 0x003fe20003800000 */
.L_x_11874:
[----:B------:R-:W-:Y:S02]  /*85a0*/  IMAD.MOV.U32 R7, RZ, RZ, 0x1 ;  /* 0x00000001ff077424 */ /* 0x000fe400078e00ff */
[----:B------:R-:W-:-:S05]  /*85b0*/  IMAD.MOV.U32 R2, RZ, RZ, R5 ;  /* 0x000000ffff027224 */ /* 0x000fca00078e0005 */
[----:B------:R-:W-:-:S04]  /*85c0*/  FMNMX R2, R3, R2, !PT ;  /* 0x0000000203027209 */ /* 0x000fc80007800000 */
[----:B------:R-:W-:-:S07]  /*85d0*/  MOV R0, R2 ;  /* 0x0000000200007202 */ /* 0x000fce0000000f00 */
[----:B------:R-:W-:Y:S05]  /*85e0*/  WARPSYNC.COLLECTIVE R4, `(.L_x_11875) ;  /* 0x0000000004087348 */ /* 0x000fea0003c00000 */
[----:B------:R0:W1:Y:S02]  /*85f0*/  SHFL.DOWN P0, R5, R0, R7, R9 ;  /* 0x0800000700057389 */ /* 0x0000640000000009 */
[----:B01----:R-:W-:Y:S01]  /*8600*/  ENDCOLLECTIVE ;  /* 0x000000000000791b */ /* 0x003fe20003800000 */
.L_x_11875:
[----:B------:R-:W-:Y:S05]  /*8610*/  BRA `(.L_x_11876) ;  /* 0xfffffffc00307947 */ /* 0x000fea000383ffff */
        .weak           $__internal_268_$__cuda_sm20_div_u64
        .type           $__internal_268_$__cuda_sm20_div_u64,@function
        .size           $__internal_268_$__cuda_sm20_div_u64,($__internal_269_$__cuda_sm20_rcp_rn_f32_slowpath - $__internal_268_$__cuda_sm20_div_u64)
$__internal_268_$__cuda_sm20_div_u64:
[----:B------:R-:W-:Y:S02]  /*8620*/  MOV R8, R43 ;  /* 0x0000002b00087202 */ /* 0x000fe40000000f00 */
[----:B------:R-:W-:-:S04]  /*8630*/  MOV R9, R0 ;  /* 0x0000000000097202 */ /* 0x000fc80000000f00 */
        /* <DEDUP_REMOVED lines=45> */
[----:B------:R-:W-:Y:S02]  /*8910*/  IADD3 R8, P1, -R43, R12, RZ ;  /* 0x0000000c2b087210 */ /* 0x000fe40007f3e1ff */
[----:B------:R-:W-:Y:S02]  /*8920*/  IADD3.X R5, RZ, R6, RZ, P2, !PT ;  /* 0x00000006ff057210 */ /* 0x000fe400017fe4ff */
[----:B------:R-:W-:Y:S02]  /*8930*/  ISETP.GE.U32.AND.EX P0, PT, R11, R0, PT, P0 ;  /* 0x000000000b00720c */ /* 0x000fe40003f06100 */
[----:B------:R-:W-:Y:S02]  /*8940*/  IADD3.X R9, ~R0, R11, RZ, P1, !PT ;  /* 0x0000000b00097210 */ /* 0x000fe40000ffe5ff */
[----:B------:R-:W-:Y:S02]  /*8950*/  SEL R7, R4, R7, P0 ;  /* 0x0000000704077207 */ /* 0x000fe40000000000 */
[----:B------:R-:W-:-:S02]  /*8960*/  SEL R8, R8, R12, P0 ;  /* 0x0000000c08087207 */ /* 0x000fc40000000000 */
[----:B------:R-:W-:Y:S01]  /*8970*/  SEL R6, R5, R6, P0 ;  /* 0x0000000605067207 */ /* 0x000fe20000000000 */
[----:B------:R-:W-:Y:S01]  /*8980*/  HFMA2.MMA R5, -RZ, RZ, 0, 0 ;  /* 0x00000000ff057435 */ /* 0x000fe200000001ff */
        /* <DEDUP_REMOVED lines=12> */
[----:B------:R-:W-:Y:S06]  /*8a50*/  RET.REL.NODEC R4 `(_ZN18transformer_engine6detail43dgated_act_cast_transpose_kernel_notalignedILi2ELi2Ef6__half13__nv_bfloat16NS_5EmptyEXadL_ZNS_5dgeluIffEET_T0_RKS4_EEXadL_ZNS_4geluIffEES6_S7_S9_EEEEvPKT2_SD_PT3_SF_PKT1_PSG_SJ_mmm) ;  /* 0xffffff7404687950 */ /* 0x000fec0003c3ffff */
        .weak           $__internal_269_$__cuda_sm20_rcp_rn_f32_slowpath
        .type           $__internal_269_$__cuda_sm20_rcp_rn_f32_slowpath,@function
        .size           $__internal_269_$__cuda_sm20_rcp_rn_f32_slowpath,(.L_x_34754 - $__internal_269_$__cuda_sm20_rcp_rn_f32_slowpath)
$__internal_269_$__cuda_sm20_rcp_rn_f32_slowpath:
        /* <DEDUP_REMOVED lines=15> */
.L_x_11877:
        /* <DEDUP_REMOVED lines=33> */
.L_x_11879:
[----:B------:R0:W1:Y:S02]  /*8d60*/  MUFU.RCP R2, R0 ;  /* 0x0000000000027308 */ /* 0x0000640000001000 */
.L_x_11878:
[----:B------:R-:W-:Y:S01]  /*8d70*/  HFMA2.MMA R3, -RZ, RZ, 0, 0 ;  /* 0x00000000ff037435 */ /* 0x000fe200000001ff */
[----:B-1-3--:R-:W-:Y:S01]  /*8d80*/  IMAD.MOV.U32 R5, RZ, RZ, R2 ;  /* 0x000000ffff057224 */ /* 0x00afe200078e0002 */
[----:B------:R-:W-:-:S04]  /*8d90*/  MOV R2, R7 ;  /* 0x0000000700027202 */ /* 0x000fc80000000f00 */
[----:B0-2---:R-:W-:Y:S05]  /*8da0*/  RET.REL.NODEC R2 `(_ZN18transformer_engine6detail43dgated_act_cast_transpose_kernel_notalignedILi2ELi2Ef6__half13__nv_bfloat16NS_5EmptyEXadL_ZNS_5dgeluIffEET_T0_RKS4_EEXadL_ZNS_4geluIffEES6_S7_S9_EEEEvPKT2_SD_PT3_SF_PKT1_PSG_SJ_mmm) ;  /* 0xffffff7002947950 */ /* 0x005fea0003c3ffff */
.L_x_11880:
        /* <DEDUP_REMOVED lines=13> */
.L_x_34754:


//--------------------- .text._ZN18transformer_engine6detail32dgated_act_cast_transpose_kernelILi2ELi2Ef6__half13__nv_bfloat16NS_5EmptyEXadL_ZNS_5dgeluIffEET_T0_RKS4_EEXadL_ZNS_4geluIffEES6_S7_S9_EEEEvPKT2_SD_PT3_SF_PKT1_PSG_SJ_mmm --------------------------
	.section	.text._ZN18transformer_engine6detail32dgated_act_cast_transpose_kernelILi2ELi2Ef6__half13__nv_bfloat16NS_5EmptyEXadL_ZNS_5dgeluIffEET_T0_RKS4_EEXadL_ZNS_4geluIffEES6_S7_S9_EEEEvPKT2_SD_PT3_SF_PKT1_PSG_SJ_mmm,"ax",@progbits
	.align	128
        .global         _ZN18transformer_engine6detail32dgated_act_cast_transpose_kernelILi2ELi2Ef6__half13__nv_bfloat16NS_5EmptyEXadL_ZNS_5dgeluIffEET_T0_RKS4_EEXadL_ZNS_4geluIffEES6_S7_S9_EEEEvPKT2_SD_PT3_SF_PKT1_PSG_SJ_mmm
        .type           _ZN18transformer_engine6detail32dgated_act_cast_transpose_kernelILi2ELi2Ef6__half13__nv_bfloat16NS_5EmptyEXadL_ZNS_5dgeluIffEET_T0_RKS4_EEXadL_ZNS_4geluIffEES6_S7_S9_EEEEvPKT2_SD_PT3_SF_PKT1_PSG_SJ_mmm,@function
        .size           _ZN18transformer_engine6detail32dgated_act_cast_transpose_kernelILi2ELi2Ef6__half13__nv_bfloat16NS_5EmptyEXadL_ZNS_5dgeluIffEET_T0_RKS4_EEXadL_ZNS_4geluIffEES6_S7_S9_EEEEvPKT2_SD_PT3_SF_PKT1_PSG_SJ_mmm,(.L_x_34756 - _ZN18transformer_engine6detail32dgated_act_cast_transpose_kernelILi2ELi2Ef6__half13__nv_bfloat16NS_5EmptyEXadL_ZNS_5dgeluIffEET_T0_RKS4_EEXadL_ZNS_4geluIffEES6_S7_S9_EEEEvPKT2_SD_PT3_SF_PKT1_PSG_SJ_mmm)
        .other          _ZN18transformer_engine6detail32dgated_act_cast_transpose_kernelILi2ELi2Ef6__half13__nv_bfloat16NS_5EmptyEXadL_ZNS_5dgeluIffEET_T0_RKS4_EEXadL_ZNS_4geluIffEES6_S7_S9_EEEEvPKT2_SD_PT3_SF_PKT1_PSG_SJ_mmm,@"STO_CUDA_ENTRY STV_DEFAULT"
_ZN18transformer_engine6detail32dgated_act_cast_transpose_kernelILi2ELi2Ef6__half13__nv_bfloat16NS_5EmptyEXadL_ZNS_5dgeluIffEET_T0_RKS4_EEXadL_ZNS_4geluIffEES6_S7_S9_EEEEvPKT2_SD_PT3_SF_PKT1_PSG_SJ_mmm:
.text._ZN18transformer_engine6detail32dgated_act_cast_transpose_kernelILi2ELi2Ef6__half13__nv_bfloat16NS_5EmptyEXadL_ZNS_5dgeluIffEET_T0_RKS4_EEXadL_ZNS_4geluIffEES6_S7_S9_EEEEvPKT2_SD_PT3_SF_PKT1_PSG_SJ_mmm:
        /* <DEDUP_REMOVED lines=18> */
[----:B------:R-:W-:Y:S05]  /*0120*/  CALL.REL.NOINC `($__internal_270_$__cuda_sm20_div_u64) ;  /* 0x0000005c00907944 */ /* 0x000fea0003c00000 */
        /* <DEDUP_REMOVED lines=8> */
.L_x_11881:
        /* <DEDUP_REMOVED lines=22> */
.L_x_11882:
        /* <DEDUP_REMOVED lines=45> */
[----:B------:R-:W-:-:S06]  /*05e0*/  IADD3.X R21, R31, R52, RZ, P0, !PT ;  /* 0x000000341f157210 */ /* 0x000fcc00007fe4ff */
[----:B------:R1:W3:Y:S01]  /*05f0*/  LDG.E R21, desc[UR12][R20.64] ;  /* 0x0000000c14157981 */ /* 0x0002e2000c1e1900 */
[----:B------:R-:W-:Y:S02]  /*0600*/  LOP3.LUT R4, R6, 0x1f, RZ, 0xc0, !PT ;  /* 0x0000001f06047812 */ /* 0x000fe400078ec0ff */
[----:B------:R-:W-:-:S03]  /*0610*/  MOV R5, RZ ;  /* 0x000000ff00057202 */ /* 0x000fc60000000f00 */
[----:B0-----:R-:W-:-:S05]  /*0620*/  IMAD.WIDE.U32 R14, R51, UR10, R4 ;  /* 0x0000000a330e7c25 */ /* 0x001fca000f8e0004 */
[----:B------:R-:W-:Y:S02]  /*0630*/  IADD3 R59, R15, R35, RZ ;  /* 0x000000230f3b7210 */ /* 0x000fe40007ffe0ff */
[C---:B------:R-:W-:Y:S02]  /*0640*/  SHF.L.U32 R43, R14.reuse, 0x2, RZ ;  /* 0x000000020e2b7819 */ /* 0x040fe400000006ff */
[----:B------:R-:W-:Y:S02]  /*0650*/  SHF.L.U64.HI R59, R14, 0x2, R59 ;  /* 0x000000020e3b7819 */ /* 0x000fe4000001023b */
[----:B------:R-:W-:-:S04]  /*0660*/  IADD3 R26, P0, R43, R8, RZ ;  /* 0x000000082b1a7210 */ /* 0x000fc80007f1e0ff */
[----:B------:R-:W-:-:S05]  /*0670*/  IADD3.X R27, R59, R52, RZ, P0, !PT ;  /* 0x000000343b1b7210 */ /* 0x000fca00007fe4ff */
[----:B------:R-:W4:Y:S01]  /*0680*/  LDG.E R14, desc[UR12][R26.64] ;  /* 0x0000000c1a0e7981 */ /* 0x000f22000c1e1900 */
[----:B------:R-:W-:Y:S01]  /*0690*/  USHF.L.U32 UR6, UR10, 0x2, URZ ;  /* 0x000000020a067899 */ /* 0x000fe2000800063f */
[----:B------:R-:W-:Y:S01]  /*06a0*/  MOV R24, R16 ;  /* 0x0000001000187202 */ /* 0x000fe20000000f00 */
[----:B------:R-:W-:Y:S01]  /*06b0*/  USHF.L.U64.HI UR14, UR10, 0x2, UR11 ;  /* 0x000000020a0e7899 */ /* 0x000fe2000801020b */
[----:B------:R-:W-:Y:S01]  /*06c0*/  MOV R25, R17 ;  /* 0x0000001100197202 */ /* 0x000fe20000000f00 */
[----:B------:R-:W-:Y:S01]  /*06d0*/  IMAD R11, R9, UR8, RZ ;  /* 0x00000008090b7c24 */ /* 0x000fe2000f8e02ff */
[----:B------:R-:W-:Y:S02]  /*06e0*/  IADD3 R53, P1, R18, R10, RZ ;  /* 0x0000000a12357210 */ /* 0x000fe40007f3e0ff */
[----:B------:R-:W-:Y:S01]  /*06f0*/  IADD3 R16, P2, R26, UR6, RZ ;  /* 0x000000061a107c10 */ /* 0x000fe2000ff5e0ff */
[----:B------:R-:W-:-:S03]  /*0700*/  IMAD.WIDE.U32 R24, R18, UR8, R24 ;  /* 0x0000000812187c25 */ /* 0x000fc6000f8e0018 */
[----:B------:R-:W-:Y:S01]  /*0710*/  IADD3.X R17, R27, UR14, RZ, P2, !PT ;  /* 0x0000000e1b117c10 */ /* 0x000fe200097fe4ff */
[----:B------:R-:W-:Y:S01]  /*0720*/  IMAD R11, R18, UR9, R11 ;  /* 0x00000009120b7c24 */ /* 0x000fe2000f8e020b */
[----:B------:R-:W-:-:S03]  /*0730*/  LEA R37, P0, R24, UR18, 0x7 ;  /* 0x0000001218257c11 */ /* 0x000fc6000f8038ff */
[----:B------:R0:W5:Y:S01]  /*0740*/  LDG.E R29, desc[UR12][R16.64] ;  /* 0x0000000c101d7981 */ /* 0x000162000c1e1900 */
[----:B------:R-:W-:-:S04]  /*0750*/  IADD3 R11, R25, R11, RZ ;  /* 0x0000000b190b7210 */ /* 0x000fc80007ffe0ff */
[----:B------:R-:W-:Y:S01]  /*0760*/  LEA.HI.X R11, R24, UR19, R11, 0x7, P0 ;  /* 0x00000013180b7c11 */ /* 0x000fe200080f3c0b */
[----:B------:R-:W-:Y:S01]  /*0770*/  USHF.R.U32.HI UR5, URZ, 0x1, UR11 ;  /* 0x000000013f057899 */ /* 0x000fe2000801160b */
[----:B------:R-:W-:Y:S01]  /*0780*/  IADD3.X R24, R9, R7, RZ, P1, !PT ;  /* 0x0000000709187210 */ /* 0x000fe20000ffe4ff */
[----:B------:R-:W-:Y:S01]  /*0790*/  USHF.R.U64 UR17, UR10, 0x1, UR11 ;  /* 0x000000010a117899 */ /* 0x000fe2000800120b */
[----:B------:R-:W-:Y:S01]  /*07a0*/  MOV R15, 0x3c80f082 ;  /* 0x3c80f082000f7802 */ /* 0x000fe20000000f00 */
[----:B------:R-:W-:Y:S02]  /*07b0*/  ULDC.64 UR18, c[0x0][0x210] ;  /* 0x0000840000127ab9 */ /* 0x000fe40000000a00 */
[----:B------:R-:W-:Y:S01]  /*07c0*/  IMAD R57, R51, UR5, RZ ;  /* 0x0000000533397c24 */ /* 0x000fe2000f8e02ff */
[----:B------:R-:W-:Y:S01]  /*07d0*/  LEA R55, P0, R53, UR18, 0x7 ;  /* 0x0000001235377c11 */ /* 0x000fe2000f8038ff */
[----:B------:R-:W-:-:S03]  /*07e0*/  IMAD.WIDE.U32 R4, R51, UR17, R4 ;  /* 0x0000001133047c25 */ /* 0x000fc6000f8e0004 */
[----:B------:R-:W-:Y:S01]  /*07f0*/  LEA.HI.X R53, R53, UR19, R24, 0x7, P0 ;  /* 0x0000001335357c11 */ /* 0x000fe200080f3c18 */
[----:B------:R-:W-:Y:S01]  /*0800*/  ULDC.64 UR18, c[0x0][0x230] ;  /* 0x00008c0000127ab9 */ /* 0x000fe20000000a00 */
[----:B------:R-:W-:Y:S01]  /*0810*/  IADD3 R5, R5, R57, RZ ;  /* 0x0000003905057210 */ /* 0x000fe20007ffe0ff */
[----:B--2---:R-:W-:-:S05]  /*0820*/  HADD2.F32 R47, -RZ, R2.H0_H0 ;  /* 0x20000002ff2f7230 */ /* 0x004fca0000004100 */
[C---:B------:R-:W-:Y:S01]  /*0830*/  FMUL R10, R47.reuse, 0.044714998453855514526 ;  /* 0x3d3727132f0a7820 */ /* 0x040fe20000400000 */
[----:B-1----:R-:W-:-:S03]  /*0840*/  FMUL R20, R47, 0.79788458347320556641 ;  /* 0x3f4c422a2f147820 */ /* 0x002fc60000400000 */
[----:B------:R-:W-:Y:S01]  /*0850*/  FFMA R7, R47, R10, 1 ;  /* 0x3f8000002f077423 */ /* 0x000fe2000000000a */
[----:B------:R-:W-:-:S03]  /*0860*/  HADD2.F32 R9, -RZ, R2.H1_H1 ;  /* 0x30000002ff097230 */ /* 0x000fc60000004100 */
[----:B------:R-:W-:Y:S01]  /*0870*/  FMUL R20, R20, R7 ;  /* 0x0000000714147220 */ /* 0x000fe20000400000 */
[----:B------:R-:W-:-:S03]  /*0880*/  FMUL R10, R47, 0.035677410662174224854 ;  /* 0x3d12227a2f0a7820 */ /* 0x000fc60000400000 */
[----:B------:R-:W-:Y:S01]  /*0890*/  FMUL R2, R20, R20 ;  /* 0x0000001414027220 */ /* 0x000fe20000400000 */
[----:B------:R-:W-:-:S03]  /*08a0*/  FFMA R10, R47, R10, 0.79788458347320556641 ;  /* 0x3f4c422a2f0a7423 */ /* 0x000fc6000000000a */
[C---:B0-----:R-:W-:Y:S01]  /*08b0*/  FFMA R17, R2.reuse, R15, -0.052303962409496307373 ;  /* 0xbd563cae02117423 */ /* 0x041fe2000000000f */
[----:B------:R-:W-:Y:S01]  /*08c0*/  FMUL R18, R9, 0.044714998453855514526 ;  /* 0x3d37271309127820 */ /* 0x000fe20000400000 */
[----:B------:R-:W-:Y:S02]  /*08d0*/  FMUL R16, R47, R10 ;  /* 0x0000000a2f107220 */ /* 0x000fe40000400000 */
[----:B------:R-:W-:Y:S01]  /*08e0*/  FFMA R17, R2, R17, 0.1331529766321182251 ;  /* 0x3e08594102117423 */ /* 0x000fe20000000011 */
[C---:B------:R-:W-:Y:S01]  /*08f0*/  FMUL R26, R9.reuse, 0.035677410662174224854 ;  /* 0x3d12227a091a7820 */ /* 0x040fe20000400000 */
[C---:B------:R-:W-:Y:S01]  /*0900*/  FMUL R22, R9.reuse, 0.79788458347320556641 ;  /* 0x3f4c422a09167820 */ /* 0x040fe20000400000 */
[C---:B------:R-:W-:Y:S01]  /*0910*/  FFMA R19, R9.reuse, R18, 1 ;  /* 0x3f80000009137423 */ /* 0x040fe20000000012 */
[----:B------:R-:W-:Y:S01]  /*0920*/  FMUL R10, |R16|, 2.8853900432586669922 ;  /* 0x4038aa3b100a7820 */ /* 0x000fe20000400200 */
[----:B------:R-:W-:Y:S01]  /*0930*/  FFMA R17, R2, R17, -0.33332768082618713379 ;  /* 0xbeaaa9ed02117423 */ /* 0x000fe20000000011 */
[----:B------:R-:W-:Y:S01]  /*0940*/  FMUL R7, |R20|, 2.8853900432586669922 ;  /* 0x4038aa3b14077820 */ /* 0x000fe20000400200 */
[----:B------:R-:W-:Y:S01]  /*0950*/  LEA R18, P0, R4, R55, 0x2 ;  /* 0x0000003704127211 */ /* 0x000fe200078010ff */
[C---:B------:R-:W-:Y:S01]  /*0960*/  FFMA R26, R9.reuse, R26, 0.79788458347320556641 ;  /* 0x3f4c422a091a7423 */ /* 0x040fe2000000001a */
[----:B------:R-:W-:Y:S01]  /*0970*/  FMUL R22, R22, R19 ;  /* 0x0000001316167220 */ /* 0x000fe20000400000 */
[----:B------:R0:W1:Y:S01]  /*0980*/  MUFU.EX2 R25, R10 ;  /* 0x0000000a00197308 */ /* 0x0000620000000800 */
[----:B------:R-:W-:Y:S01]  /*0990*/  FFMA R17, R2, R17, RZ ;  /* 0x0000001102117223 */ /* 0x000fe200000000ff */
[----:B------:R-:W-:Y:S01]  /*09a0*/  FMUL R2, R16, R16 ;  /* 0x0000001010027220 */ /* 0x000fe20000400000 */
[----:B------:R-:W-:Y:S01]  /*09b0*/  LEA.HI.X R19, R4, R53, R5, 0x2, P0 ;  /* 0x0000003504137211 */ /* 0x000fe200000f1405 */
[----:B------:R-:W-:Y:S01]  /*09c0*/  FMUL R5, R9, R26 ;  /* 0x0000001a09057220 */ /* 0x000fe20000400000 */
[----:B------:R-:W-:Y:S01]  /*09d0*/  FMUL R4, R22, R22 ;  /* 0x0000001616047220 */ /* 0x000fe20000400000 */
[----:B------:R-:W-:-:S02]  /*09e0*/  FFMA R27, R2, R15, -0.052303962409496307373 ;  /* 0xbd563cae021b7423 */ /* 0x000fc4000000000f */
[----:B------:R-:W2:Y:S01]  /*09f0*/  MUFU.EX2 R7, R7 ;  /* 0x0000000700077308 */ /* 0x000ea20000000800 */
[----:B0-----:R-:W-:Y:S01]  /*0a00*/  FMUL R10, R5, R5 ;  /* 0x00000005050a7220 */ /* 0x001fe20000400000 */
[----:B------:R-:W-:Y:S01]  /*0a10*/  FFMA R39, R4, R15, -0.052303962409496307373 ;  /* 0xbd563cae04277423 */ /* 0x000fe2000000000f */
[----:B------:R-:W-:Y:S02]  /*0a20*/  FFMA R27, R2, R27, 0.1331529766321182251 ;  /* 0x3e085941021b7423 */ /* 0x000fe4000000001b */
[----:B------:R-:W-:Y:S01]  /*0a30*/  FFMA R41, R10, R15, -0.052303962409496307373 ;  /* 0xbd563cae0a297423 */ /* 0x000fe2000000000f */
[----:B------:R-:W-:Y:S01]  /*0a40*/  FFMA R39, R4, R39, 0.1331529766321182251 ;  /* 0x3e08594104277423 */ /* 0x000fe20000000027 */
[----:B------:R-:W-:Y:S02]  /*0a50*/  FFMA R27, R2, R27, -0.33332768082618713379 ;  /* 0xbeaaa9ed021b7423 */ /* 0x000fe4000000001b */
[----:B------:R-:W-:Y:S01]  /*0a60*/  FFMA R45, R10, R41, 0.1331529766321182251 ;  /* 0x3e0859410a2d7423 */ /* 0x000fe20000000029 */
[----:B------:R-:W-:Y:S01]  /*0a70*/  FFMA R41, R4, R39, -0.33332768082618713379 ;  /* 0xbeaaa9ed04297423 */ /* 0x000fe20000000027 */
[----:B------:R-:W-:Y:S01]  /*0a80*/  FMUL R24, |R22|, 2.8853900432586669922 ;  /* 0x4038aa3b16187820 */ /* 0x000fe20000400200 */
[----:B-1----:R-:W-:Y:S01]  /*0a90*/  FADD R25, R25, 1 ;  /* 0x3f80000019197421 */ /* 0x002fe20000000000 */
[----:B------:R-:W-:Y:S01]  /*0aa0*/  FFMA R39, R2, R27, RZ ;  /* 0x0000001b02277223 */ /* 0x000fe200000000ff */
[----:B------:R-:W-:-:S02]  /*0ab0*/  FMUL R2, |R5|, 2.8853900432586669922 ;  /* 0x4038aa3b05027820 */ /* 0x000fc40000400200 */
[----:B------:R-:W-:Y:S01]  /*0ac0*/  MUFU.RCP R30, R25 ;  /* 0x00000019001e7308 */ /* 0x000fe20000001000 */
[----:B--2---:R-:W-:Y:S01]  /*0ad0*/  FADD R7, R7, 1 ;  /* 0x3f80000007077421 */ /* 0x004fe20000000000 */
[----:B------:R-:W-:-:S06]  /*0ae0*/  FFMA R45, R10, R45, -0.33332768082618713379 ;  /* 0xbeaaa9ed0a2d7423 */ /* 0x000fcc000000002d */
[----:B------:R-:W0:Y:S08]  /*0af0*/  MUFU.EX2 R24, R24 ;  /* 0x0000001800187308 */ /* 0x000e300000000800 */
[----:B------:R3:W1:Y:S08]  /*0b00*/  MUFU.RCP R26, R7 ;  /* 0x00000007001a7308 */ /* 0x0006700000001000 */
[----:B------:R-:W2:Y:S01]  /*0b10*/  MUFU.EX2 R2, R2 ;  /* 0x0000000200027308 */ /* 0x000ea20000000800 */
[----:B------:R-:W-:Y:S01]  /*0b20*/  FFMA R10, R10, R45, RZ ;  /* 0x0000002d0a0a7223 */ /* 0x000fe200000000ff */
[----:B------:R-:W-:Y:S01]  /*0b30*/  MOV R45, 0x3f800000 ;  /* 0x3f800000002d7802 */ /* 0x000fe20000000f00 */
[----:B---3--:R-:W-:Y:S01]  /*0b40*/  HADD2.F32 R7, -RZ, R21.H0_H0 ;  /* 0x20000015ff077230 */ /* 0x008fe20000004100 */
[----:B------:R-:W-:Y:S01]  /*0b50*/  FSETP.GE.AND P1, PT, |R20|, 0.60000002384185791016, PT ;  /* 0x3f19999a1400780b */ /* 0x000fe20003f26200 */
[----:B0-----:R-:W-:Y:S01]  /*0b60*/  FADD R24, R24, 1 ;  /* 0x3f80000018187421 */ /* 0x001fe20000000000 */
[----:B------:R-:W-:Y:S01]  /*0b70*/  FSETP.GE.AND P2, PT, |R16|, 9.010913848876953125, PT ;  /* 0x41102cb41000780b */ /* 0x000fe20003f46200 */
[--C-:B------:R-:W-:Y:S01]  /*0b80*/  FFMA R30, R30, -2, R45.reuse ;  /* 0xc00000001e1e7823 */ /* 0x100fe2000000002d */
[----:B------:R-:W-:Y:S01]  /*0b90*/  FFMA R27, R4, R41, RZ ;  /* 0x00000029041b7223 */ /* 0x000fe200000000ff */
[----:B-1----:R-:W-:Y:S01]  /*0ba0*/  FFMA R26, R26, -2, R45 ;  /* 0xc00000001a1a7823 */ /* 0x002fe2000000002d */
[----:B------:R-:W-:Y:S01]  /*0bb0*/  FSETP.GE.AND P0, PT, |R20|, 9.010913848876953125, PT ;  /* 0x41102cb41400780b */ /* 0x000fe20003f06200 */
[C---:B------:R-:W-:Y:S01]  /*0bc0*/  FMUL R32, R7.reuse, 0.044714998453855514526 ;  /* 0x3d37271307207820 */ /* 0x040fe20000400000 */
[----:B------:R-:W-:Y:S01]  /*0bd0*/  FSEL R41, R30, 1, !P2 ;  /* 0x3f8000001e297808 */ /* 0x000fe20005000000 */
[----:B--2---:R-:W-:Y:S01]  /*0be0*/  FADD R2, R2, 1 ;  /* 0x3f80000002027421 */ /* 0x004fe20000000000 */
[----:B------:R-:W0:Y:S01]  /*0bf0*/  MUFU.RCP R24, R24 ;  /* 0x0000001800187308 */ /* 0x000e220000001000 */
[----:B------:R-:W-:Y:S01]  /*0c00*/  FSEL R25, R26, 1, !P0 ;  /* 0x3f8000001a197808 */ /* 0x000fe20004000000 */
[----:B------:R-:W-:Y:S01]  /*0c10*/  FMUL R4, R7, 0.79788458347320556641 ;  /* 0x3f4c422a07047820 */ /* 0x000fe20000400000 */
[----:B------:R-:W-:-:S02]  /*0c20*/  FSETP.GE.AND P3, PT, |R16|, 0.60000002384185791016, PT ;  /* 0x3f19999a1000780b */ /* 0x000fc40003f66200 */
[----:B------:R-:W-:Y:S01]  /*0c30*/  LOP3.LUT R50, R41, 0x80000000, R16, 0xb8, !PT ;  /* 0x8000000029327812 */ /* 0x000fe200078eb810 */
[----:B------:R-:W-:Y:S02]  /*0c40*/  FFMA R41, R7, R32, 1 ;  /* 0x3f80000007297423 */ /* 0x000fe40000000020 */
[----:B------:R-:W1:Y:S01]  /*0c50*/  MUFU.RCP R2, R2 ;  /* 0x0000000200027308 */ /* 0x000e620000001000 */
[----:B------:R-:W-:Y:S01]  /*0c60*/  HADD2.F32 R21, -RZ, R21.H1_H1 ;  /* 0x30000015ff157230 */ /* 0x000fe20000004100 */
[--C-:B------:R-:W-:Y:S01]  /*0c70*/  LOP3.LUT R25, R25, 0x80000000, R20.reuse, 0xb8, !PT ;  /* 0x8000000019197812 */ /* 0x100fe200078eb814 */
[----:B------:R-:W-:Y:S01]  /*0c80*/  @!P1 FFMA R25, R20, R17, R20 ;  /* 0x0000001114199223 */ /* 0x000fe20000000014 */
[----:B------:R-:W-:Y:S02]  /*0c90*/  FMUL R17, R4, R41 ;  /* 0x0000002904117220 */ /* 0x000fe40000400000 */
[----:B------:R-:W-:Y:S02]  /*0ca0*/  FMUL R34, R21, 0.044714998453855514526 ;  /* 0x3d37271315227820 */ /* 0x000fe40000400000 */
[----:B------:R-:W-:Y:S01]  /*0cb0*/  FMUL R32, |R17|, 2.8853900432586669922 ;  /* 0x4038aa3b11207820 */ /* 0x000fe20000400200 */
[C---:B------:R-:W-:Y:S01]  /*0cc0*/  FMUL R26, R21.reuse, 0.79788458347320556641 ;  /* 0x3f4c422a151a7820 */ /* 0x040fe20000400000 */
[----:B------:R-:W-:Y:S01]  /*0cd0*/  FFMA R49, R21, R34, 1 ;  /* 0x3f80000015317423 */ /* 0x000fe20000000022 */
[----:B------:R-:W-:Y:S01]  /*0ce0*/  @!P3 FFMA R50, R16, R39, R16 ;  /* 0x000000271032b223 */ /* 0x000fe20000000010 */
[----:B------:R-:W-:Y:S01]  /*0cf0*/  FMUL R4, R7, 0.035677410662174224854 ;  /* 0x3d12227a07047820 */ /* 0x000fe20000400000 */
[----:B------:R-:W-:Y:S01]  /*0d00*/  FSETP.GE.AND P3, PT, |R5|, 0.60000002384185791016, PT ;  /* 0x3f19999a0500780b */ /* 0x000fe20003f66200 */
[----:B------:R-:W2:Y:S01]  /*0d10*/  MUFU.EX2 R32, R32 ;  /* 0x0000002000207308 */ /* 0x000ea20000000800 */
[----:B------:R-:W-:Y:S01]  /*0d20*/  FMUL R20, R26, R49 ;  /* 0x000000311a147220 */ /* 0x000fe20000400000 */
[--C-:B0-----:R-:W-:Y:S01]  /*0d30*/  FFMA R24, R24, -2, R45.reuse ;  /* 0xc000000018187823 */ /* 0x101fe2000000002d */
[----:B------:R-:W-:Y:S01]  /*0d40*/  FSETP.GE.AND P0, PT, |R22|, 9.010913848876953125, PT ;  /* 0x41102cb41600780b */ /* 0x000fe20003f06200 */
[----:B------:R-:W-:Y:S01]  /*0d50*/  FFMA R4, R7, R4, 0.79788458347320556641 ;  /* 0x3f4c422a07047423 */ /* 0x000fe20000000004 */
[----:B-1----:R-:W-:Y:S01]  /*0d60*/  FFMA R26, R2, -2, R45 ;  /* 0xc0000000021a7823 */ /* 0x002fe2000000002d */
[----:B------:R-:W-:-:S02]  /*0d70*/  FSETP.GE.AND P2, PT, |R5|, 9.010913848876953125, PT ;  /* 0x41102cb40500780b */ /* 0x000fc40003f46200 */
[----:B------:R-:W-:Y:S01]  /*0d80*/  FMUL R16, R7, R4 ;  /* 0x0000000407107220 */ /* 0x000fe20000400000 */
[----:B------:R-:W-:Y:S02]  /*0d90*/  FSEL R49, R24, 1, !P0 ;  /* 0x3f80000018317808 */ /* 0x000fe40004000000 */
[----:B------:R-:W-:Y:S01]  /*0da0*/  FSEL R24, R26, 1, !P2 ;  /* 0x3f8000001a187808 */ /* 0x000fe20005000000 */
[----:B------:R-:W-:Y:S01]  /*0db0*/  FMUL R4, R17, R17 ;  /* 0x0000001111047220 */ /* 0x000fe20000400000 */
[----:B------:R-:W-:Y:S01]  /*0dc0*/  FMUL R2, R16, R16 ;  /* 0x0000001010027220 */ /* 0x000fe20000400000 */
[----:B------:R-:W-:Y:S02]  /*0dd0*/  FSETP.GE.AND P1, PT, |R22|, 0.60000002384185791016, PT ;  /* 0x3f19999a1600780b */ /* 0x000fe40003f26200 */
[--C-:B------:R-:W-:Y:S01]  /*0de0*/  LOP3.LUT R24, R24, 0x80000000, R5.reuse, 0xb8, !PT ;  /* 0x8000000018187812 */ /* 0x100fe200078eb805 */
[----:B------:R-:W-:Y:S01]  /*0df0*/  @!P3 FFMA R24, R5, R10, R5 ;  /* 0x0000000a0518b223 */ /* 0x000fe20000000005 */
[C---:B------:R-:W-:Y:S01]  /*0e00*/  FMUL R10, R21.reuse, 0.035677410662174224854 ;  /* 0x3d12227a150a7820 */ /* 0x040fe20000400000 */
[-C--:B------:R-:W-:Y:S01]  /*0e10*/  FFMA R39, R4, R15.reuse, -0.052303962409496307373 ;  /* 0xbd563cae04277423 */ /* 0x080fe2000000000f */
[----:B------:R-:W-:Y:S01]  /*0e20*/  FFMA R41, R2, R15, -0.052303962409496307373 ;  /* 0xbd563cae02297423 */ /* 0x000fe2000000000f */
[----:B------:R-:W-:Y:S01]  /*0e30*/  FMUL R34, |R16|, 2.8853900432586669922 ;  /* 0x4038aa3b10227820 */ /* 0x000fe20000400200 */
[----:B--2---:R-:W-:Y:S01]  /*0e40*/  FADD R38, R32, 1 ;  /* 0x3f80000020267421 */ /* 0x004fe20000000000 */
[C---:B------:R-:W-:Y:S01]  /*0e50*/  FFMA R10, R21.reuse, R10, 0.79788458347320556641 ;  /* 0x3f4c422a150a7423 */ /* 0x040fe2000000000a */
[----:B------:R-:W-:Y:S01]  /*0e60*/  FFMA R39, R4, R39, 0.1331529766321182251 ;  /* 0x3e08594104277423 */ /* 0x000fe20000000027 */
[----:B------:R-:W-:Y:S01]  /*0e70*/  FFMA R41, R2, R41, 0.1331529766321182251 ;  /* 0x3e08594102297423 */ /* 0x000fe20000000029 */
[----:B------:R0:W1:Y:S01]  /*0e80*/  MUFU.EX2 R26, R34 ;  /* 0x00000022001a7308 */ /* 0x0000620000000800 */
[----:B------:R-:W-:Y:S01]  /*0e90*/  FMUL R32, R21, R10 ;  /* 0x0000000a15207220 */ /* 0x000fe20000400000 */
[----:B------:R-:W-:Y:S01]  /*0ea0*/  FFMA R39, R4, R39, -0.33332768082618713379 ;  /* 0xbeaaa9ed04277423 */ /* 0x000fe20000000027 */
[----:B------:R-:W-:Y:S01]  /*0eb0*/  FFMA R41, R2, R41, -0.33332768082618713379 ;  /* 0xbeaaa9ed02297423 */ /* 0x000fe20000000029 */
[----:B------:R-:W-:Y:S01]  /*0ec0*/  LOP3.LUT R49, R49, 0x80000000, R22, 0xb8, !PT ;  /* 0x8000000031317812 */ /* 0x000fe200078eb816 */
[C---:B------:R-:W-:Y:S01]  /*0ed0*/  FMUL R30, |R20|.reuse, 2.8853900432586669922 ;  /* 0x4038aa3b141e7820 */ /* 0x040fe20000400200 */
[----:B------:R-:W-:-:S02]  /*0ee0*/  FMUL R10, R20, R20 ;  /* 0x00000014140a7220 */ /* 0x000fc40000400000 */
[----:B------:R-:W2:Y:S01]  /*0ef0*/  MUFU.RCP R38, R38 ;  /* 0x0000002600267308 */ /* 0x000ea20000001000 */
[----:B------:R-:W-:Y:S01]  /*0f00*/  @!P1 FFMA R49, R22, R27, R22 ;  /* 0x0000001b16319223 */ /* 0x000fe20000000016 */
[----:B0-----:R-:W-:Y:S01]  /*0f10*/  FMUL R34, |R32|, 2.8853900432586669922 ;  /* 0x4038aa3b20227820 */ /* 0x001fe20000400200 */
[----:B------:R-:W-:Y:S01]  /*0f20*/  FFMA R22, R4, R39, RZ ;  /* 0x0000002704167223 */ /* 0x000fe200000000ff */
[----:B------:R-:W-:Y:S01]  /*0f30*/  FFMA R63, R2, R41, RZ ;  /* 0x00000029023f7223 */ /* 0x000fe200000000ff */
[----:B------:R-:W-:-:S04]  /*0f40*/  IMAD.WIDE.U32 R4, R51, UR17, R12 ;  /* 0x0000001133047c25 */ /* 0x000fc8000f8e000c */
[----:B------:R-:W-:Y:S01]  /*0f50*/  FMUL R2, R32, R32 ;  /* 0x0000002020027220 */ /* 0x000fe20000400000 */
[-C--:B------:R-:W-:Y:S01]  /*0f60*/  FFMA R13, R10, R15.reuse, -0.052303962409496307373 ;  /* 0xbd563cae0a0d7423 */ /* 0x080fe2000000000f */
[----:B------:R-:W0:Y:S02]  /*0f70*/  MUFU.EX2 R30, R30 ;  /* 0x0000001e001e7308 */ /* 0x000e240000000800 */
[----:B------:R-:W-:Y:S01]  /*0f80*/  FFMA R39, R2, R15, -0.052303962409496307373 ;  /* 0xbd563cae02277423 */ /* 0x000fe2000000000f */
[----:B------:R-:W-:-:S05]  /*0f90*/  FFMA R13, R10, R13, 0.1331529766321182251 ;  /* 0x3e0859410a0d7423 */ /* 0x000fca000000000d */
[----:B------:R-:W3:Y:S01]  /*0fa0*/  MUFU.EX2 R34, R34 ;  /* 0x0000002200227308 */ /* 0x000ee20000000800 */
[----:B------:R-:W-:Y:S01]  /*0fb0*/  FFMA R39, R2, R39, 0.1331529766321182251 ;  /* 0x3e08594102277423 */ /* 0x000fe20000000027 */
[----:B------:R-:W-:Y:S01]  /*0fc0*/  FFMA R13, R10, R13, -0.33332768082618713379 ;  /* 0xbeaaa9ed0a0d7423 */ /* 0x000fe2000000000d */
[----:B-1----:R-:W-:Y:S01]  /*0fd0*/  FADD R26, R26, 1 ;  /* 0x3f8000001a1a7421 */ /* 0x002fe20000000000 */
[C---:B------:R-:W-:Y:S01]  /*0fe0*/  FSETP.GE.AND P1, PT, |R17|.reuse, 0.60000002384185791016, PT ;  /* 0x3f19999a1100780b */ /* 0x040fe20003f26200 */
[----:B------:R-:W-:Y:S01]  /*0ff0*/  FFMA R41, R2, R39, -0.33332768082618713379 ;  /* 0xbeaaa9ed02297423 */ /* 0x000fe20000000027 */
[----:B--2---:R-:W-:Y:S01]  /*1000*/  FFMA R38, R38, -2, R45 ;  /* 0xc000000026267823 */ /* 0x004fe2000000002d */
[----:B------:R-:W-:Y:S01]  /*1010*/  FFMA R39, R10, R13, RZ ;  /* 0x0000000d0a277223 */ /* 0x000fe200000000ff */
[----:B------:R-:W1:Y:S01]  /*1020*/  MUFU.RCP R36, R26 ;  /* 0x0000001a00247308 */ /* 0x000e620000001000 */
[----:B------:R-:W-:Y:S01]  /*1030*/  FSETP.GE.AND P0, PT, |R17|, 9.010913848876953125, PT ;  /* 0x41102cb41100780b */ /* 0x000fe20003f06200 */
[----:B----4-:R-:W-:-:S02]  /*1040*/  HADD2.F32 R13, -RZ, R14.H0_H0 ;  /* 0x2000000eff0d7230 */ /* 0x010fc40000004100 */
[----:B------:R-:W-:Y:S01]  /*1050*/  FFMA R41, R2, R41, RZ ;  /* 0x0000002902297223 */ /* 0x000fe200000000ff */
[----:B------:R-:W-:Y:S01]  /*1060*/  FSEL R38, R38, 1, !P0 ;  /* 0x3f80000026267808 */ /* 0x000fe20004000000 */
[----:B0-----:R-:W-:Y:S01]  /*1070*/  FADD R2, R30, 1 ;  /* 0x3f8000001e027421 */ /* 0x001fe20000000000 */
[----:B------:R-:W-:Y:S01]  /*1080*/  FMUL R10, R13, 0.044714998453855514526 ;  /* 0x3d3727130d0a7820 */ /* 0x000fe20000400000 */
[----:B---3--:R-:W-:Y:S01]  /*1090*/  FADD R30, R34, 1 ;  /* 0x3f800000221e7421 */ /* 0x008fe20000000000 */
[--C-:B------:R-:W-:Y:S01]  /*10a0*/  LOP3.LUT R40, R38, 0x80000000, R17.reuse, 0xb8, !PT ;  /* 0x8000000026287812 */ /* 0x100fe200078eb811 */
[----:B------:R-:W-:Y:S01]  /*10b0*/  @!P1 FFMA R40, R17, R22, R17 ;  /* 0x0000001611289223 */ /* 0x000fe20000000011 */
[C---:B------:R-:W-:Y:S02]  /*10c0*/  FFMA R17, R13.reuse, R10, 1 ;  /* 0x3f8000000d117423 */ /* 0x040fe4000000000a */
[----:B------:R0:W2:Y:S01]  /*10d0*/  MUFU.RCP R10, R30 ;  /* 0x0000001e000a7308 */ /* 0x0000a20000001000 */
[----:B------:R-:W-:Y:S01]  /*10e0*/  FSETP.GE.AND P2, PT, |R16|, 0.60000002384185791016, PT ;  /* 0x3f19999a1000780b */ /* 0x000fe20003f46200 */
[C---:B------:R-:W-:Y:S01]  /*10f0*/  FMUL R22, R13.reuse, 0.035677410662174224854 ;  /* 0x3d12227a0d167820 */ /* 0x040fe20000400000 */
[----:B-1----:R-:W-:Y:S01]  /*1100*/  FFMA R36, R36, -2, R45 ;  /* 0xc000000024247823 */ /* 0x002fe2000000002d */
[----:B------:R-:W-:Y:S01]  /*1110*/  FSETP.GE.AND P0, PT, |R16|, 9.010913848876953125, PT ;  /* 0x41102cb41000780b */ /* 0x000fe20003f06200 */
[----:B------:R-:W-:-:S03]  /*1120*/  FMUL R34, R13, 0.79788458347320556641 ;  /* 0x3f4c422a0d227820 */ /* 0x000fc60000400000 */
[----:B------:R-:W1:Y:S01]  /*1130*/  MUFU.RCP R2, R2 ;  /* 0x0000000200027308 */ /* 0x000e620000001000 */
[C---:B------:R-:W-:Y:S01]  /*1140*/  FFMA R22, R13.reuse, R22, 0.79788458347320556641 ;  /* 0x3f4c422a0d167423 */ /* 0x040fe20000000016 */
[----:B------:R-:W-:Y:S01]  /*1150*/  FSEL R65, R36, 1, !P0 ;  /* 0x3f80000024417808 */ /* 0x000fe20004000000 */
[----:B------:R-:W-:Y:S02]  /*1160*/  FMUL R34, R34, R17 ;  /* 0x0000001122227220 */ /* 0x000fe40000400000 */
[----:B0-----:R-:W-:Y:S01]  /*1170*/  FMUL R30, R13, R22 ;  /* 0x000000160d1e7220 */ /* 0x001fe20000400000 */
[--C-:B------:R-:W-:Y:S01]  /*1180*/  LOP3.LUT R38, R65, 0x80000000, R16.reuse, 0xb8, !PT ;  /* 0x8000000041267812 */ /* 0x100fe200078eb810 */
[----:B------:R-:W-:Y:S01]  /*1190*/  @!P2 FFMA R38, R16, R63, R16 ;  /* 0x0000003f1026a223 */ /* 0x000fe20000000010 */
[----:B------:R-:W-:Y:S01]  /*11a0*/  FMUL R36, |R34|, 2.8853900432586669922 ;  /* 0x4038aa3b22247820 */ /* 0x000fe20000400200 */
[----:B--2---:R-:W-:Y:S01]  /*11b0*/  FFMA R16, R10, -2, R45 ;  /* 0xc00000000a107823 */ /* 0x004fe2000000002d */
[----:B------:R-:W-:Y:S01]  /*11c0*/  FMUL R10, |R30|, 2.8853900432586669922 ;  /* 0x4038aa3b1e0a7820 */ /* 0x000fe20000400200 */
[----:B------:R-:W-:-:S02]  /*11d0*/  FSETP.GE.AND P2, PT, |R20|, 0.60000002384185791016, PT ;  /* 0x3f19999a1400780b */ /* 0x000fc40003f46200 */
[----:B------:R-:W-:Y:S01]  /*11e0*/  MOV R27, UR17 ;  /* 0x00000011001b7c02 */ /* 0x000fe20008000f00 */
[----:B------:R-:W0:Y:S01]  /*11f0*/  MUFU.EX2 R36, R36 ;  /* 0x0000002400247308 */ /* 0x000e220000000800 */
[----:B------:R-:W-:Y:S01]  /*1200*/  IADD3 R5, R57, R5, RZ ;  /* 0x0000000539057210 */ /* 0x000fe20007ffe0ff */
[----:B-1----:R-:W-:Y:S01]  /*1210*/  FFMA R2, R2, -2, R45 ;  /* 0xc000000002027823 */ /* 0x002fe2000000002d */
[----:B------:R-:W-:Y:S02]  /*1220*/  FSETP.GE.AND P1, PT, |R20|, 9.010913848876953125, PT ;  /* 0x41102cb41400780b */ /* 0x000fe40003f26200 */
[----:B------:R-:W-:-:S03]  /*1230*/  ISETP.NE.U32.AND P0, PT, RZ, UR18, PT ;  /* 0x00000012ff007c0c */ /* 0x000fc6000bf05070 */
[----:B------:R-:W1:Y:S01]  /*1240*/  MUFU.EX2 R10, R10 ;  /* 0x0000000a000a7308 */ /* 0x000e620000000800 */
[----:B------:R-:W-:Y:S01]  /*1250*/  FSETP.GE.AND P4, PT, |R32|, 0.60000002384185791016, PT ;  /* 0x3f19999a2000780b */ /* 0x000fe20003f86200 */
[----:B------:R-:W-:Y:S01]  /*1260*/  UIMAD UR18, UR5, 0x3, URZ ;  /* 0x00000003051278a4 */ /* 0x000fe2000f8e023f */
[----:B------:R-:W-:Y:S01]  /*1270*/  IMAD.WIDE.U32 R26, R27, 0x3, R4 ;  /* 0x000000031b1a7825 */ /* 0x000fe200078e0004 */
[----:B------:R-:W-:Y:S02]  /*1280*/  FSEL R63, R2, 1, !P1 ;  /* 0x3f800000023f7808 */ /* 0x000fe40004800000 */
[----:B------:R-:W-:Y:S01]  /*1290*/  FSETP.GE.AND P3, PT, |R32|, 9.010913848876953125, PT ;  /* 0x41102cb42000780b */ /* 0x000fe20003f66200 */
[----:B------:R-:W-:Y:S01]  /*12a0*/  HADD2.F32 R2, -RZ, R14.H1_H1 ;  /* 0x3000000eff027230 */ /* 0x000fe20000004100 */
[--C-:B------:R-:W-:Y:S01]  /*12b0*/  LOP3.LUT R42, R63, 0x80000000, R20.reuse, 0xb8, !PT ;  /* 0x800000003f2a7812 */ /* 0x100fe200078eb814 */
[----:B------:R-:W-:Y:S01]  /*12c0*/  @!P2 FFMA R42, R20, R39, R20 ;  /* 0x00000027142aa223 */ /* 0x000fe20000000014 */
[----:B------:R-:W-:Y:S01]  /*12d0*/  IADD3 R17, R27, UR18, RZ ;  /* 0x000000121b117c10 */ /* 0x000fe2000fffe0ff */
[----:B------:R-:W-:Y:S01]  /*12e0*/  FMUL R39, R34, R34 ;  /* 0x0000002222277220 */ /* 0x000fe20000400000 */
[----:B------:R-:W-:Y:S01]  /*12f0*/  FSEL R27, R16, 1, !P3 ;  /* 0x3f800000101b7808 */ /* 0x000fe20005800000 */
[----:B------:R-:W-:Y:S01]  /*1300*/  FMUL R63, R2, 0.044714998453855514526 ;  /* 0x3d372713023f7820 */ /* 0x000fe20000400000 */
[----:B------:R-:W-:Y:S01]  /*1310*/  ISETP.NE.AND.EX P0, PT, RZ, UR19, PT, P0 ;  /* 0x00000013ff007c0c */ /* 0x000fe2000bf05300 */
[----:B------:R-:W-:Y:S01]  /*1320*/  FFMA R14, R39, R15, -0.052303962409496307373 ;  /* 0xbd563cae270e7423 */ /* 0x000fe2000000000f */
[--C-:B------:R-:W-:Y:S01]  /*1330*/  LOP3.LUT R22, R27, 0x80000000, R32.reuse, 0xb8, !PT ;  /* 0x800000001b167812 */ /* 0x100fe200078eb820 */
[----:B------:R-:W-:Y:S01]  /*1340*/  @!P4 FFMA R22, R32, R41, R32 ;  /* 0x000000292016c223 */ /* 0x000fe20000000020 */
[----:B0-----:R-:W-:Y:S01]  /*1350*/  FADD R32, R36, 1 ;  /* 0x3f80000024207421 */ /* 0x001fe20000000000 */
[----:B-1----:R-:W-:Y:S01]  /*1360*/  FADD R36, R10, 1 ;  /* 0x3f8000000a247421 */ /* 0x002fe20000000000 */
[C---:B------:R-:W-:Y:S01]  /*1370*/  FFMA R20, R2.reuse, R63, 1 ;  /* 0x3f80000002147423 */ /* 0x040fe2000000003f */
[----:B------:R-:W-:Y:S01]  /*1380*/  FFMA R14, R39, R14, 0.1331529766321182251 ;  /* 0x3e085941270e7423 */ /* 0x000fe2000000000e */
[----:B------:R-:W-:Y:S01]  /*1390*/  FMUL R63, R2, 0.79788458347320556641 ;  /* 0x3f4c422a023f7820 */ /* 0x000fe20000400000 */
[----:B------:R-:W-:-:S02]  /*13a0*/  LEA R16, P1, R26, R55, 0x2 ;  /* 0x000000371a107211 */ /* 0x000fc400078210ff */
[----:B------:R-:W-:Y:S01]  /*13b0*/  FFMA R10, R39, R14, -0.33332768082618713379 ;  /* 0xbeaaa9ed270a7423 */ /* 0x000fe2000000000e */
[----:B------:R-:W0:Y:S01]  /*13c0*/  MUFU.RCP R36, R36 ;  /* 0x0000002400247308 */ /* 0x000e220000001000 */
[----:B------:R-:W-:Y:S01]  /*13d0*/  FMUL R20, R63, R20 ;  /* 0x000000143f147220 */ /* 0x000fe20000400000 */
[----:B------:R-:W-:Y:S01]  /*13e0*/  LEA.HI.X R17, R26, R53, R17, 0x2, P1 ;  /* 0x000000351a117211 */ /* 0x000fe200008f1411 */
[----:B------:R-:W-:Y:S01]  /*13f0*/  FFMA R39, R39, R10, RZ ;  /* 0x0000000a27277223 */ /* 0x000fe200000000ff */
[----:B------:R-:W1:Y:S01]  /*1400*/  @P0 LDC.64 R26, c[0x0][0x230] ;  /* 0x00008c00ff1a0b82 */ /* 0x000e620000000a00 */
[----:B------:R-:W-:-:S03]  /*1410*/  FMUL R10, |R20|, 2.8853900432586669922 ;  /* 0x4038aa3b140a7820 */ /* 0x000fc60000400200 */
[----:B------:R-:W2:Y:S01]  /*1420*/  MUFU.RCP R32, R32 ;  /* 0x0000002000207308 */ /* 0x000ea20000001000 */
[----:B------:R-:W-:-:S07]  /*1430*/  FMUL R41, R30, R30 ;  /* 0x0000001e1e297220 */ /* 0x000fce0000400000 */
[----:B------:R-:W3:Y:S01]  /*1440*/  MUFU.EX2 R10, R10 ;  /* 0x0000000a000a7308 */ /* 0x000ee20000000800 */
[C---:B------:R-:W-:Y:S01]  /*1450*/  FFMA R44, R41.reuse, R15, -0.052303962409496307373 ;  /* 0xbd563cae292c7423 */ /* 0x040fe2000000000f */
[----:B------:R-:W-:Y:S01]  /*1460*/  FSETP.GE.AND P2, PT, |R34|, 0.60000002384185791016, PT ;  /* 0x3f19999a2200780b */ /* 0x000fe20003f46200 */
[--C-:B0-----:R-:W-:Y:S01]  /*1470*/  FFMA R36, R36, -2, R45.reuse ;  /* 0xc000000024247823 */ /* 0x101fe2000000002d */
[C---:B------:R-:W-:Y:S01]  /*1480*/  FSETP.GE.AND P3, PT, |R30|.reuse, 9.010913848876953125, PT ;  /* 0x41102cb41e00780b */ /* 0x040fe20003f66200 */
[C---:B------:R-:W-:Y:S01]  /*1490*/  FFMA R44, R41.reuse, R44, 0.1331529766321182251 ;  /* 0x3e085941292c7423 */ /* 0x040fe2000000002c */
[----:B------:R-:W-:Y:S02]  /*14a0*/  FSETP.GE.AND P4, PT, |R30|, 0.60000002384185791016, PT ;  /* 0x3f19999a1e00780b */ /* 0x000fe40003f86200 */
[----:B------:R-:W-:Y:S01]  /*14b0*/  FSETP.GE.AND P1, PT, |R34|, 9.010913848876953125, PT ;  /* 0x41102cb42200780b */ /* 0x000fe20003f26200 */
[----:B--2---:R-:W-:Y:S01]  /*14c0*/  FFMA R32, R32, -2, R45 ;  /* 0xc000000020207823 */ /* 0x004fe2000000002d */
[----:B------:R-:W-:Y:S01]  /*14d0*/  FSEL R65, R36, 1, !P3 ;  /* 0x3f80000024417808 */ /* 0x000fe20005800000 */
[----:B------:R-:W-:Y:S01]  /*14e0*/  FFMA R14, R41, R44, -0.33332768082618713379 ;  /* 0xbeaaa9ed290e7423 */ /* 0x000fe2000000002c */
[----:B-1----:R0:W2:Y:S02]  /*14f0*/  @P0 LDG.E R26, desc[UR12][R26.64] ;  /* 0x0000000c1a1a0981 */ /* 0x0020a4000c1e1900 */
[----:B------:R-:W-:-:S02]  /*1500*/  FSEL R63, R32, 1, !P1 ;  /* 0x3f800000203f7808 */ /* 0x000fc40004800000 */
[----:B------:R-:W-:Y:S01]  /*1510*/  LOP3.LUT R32, R65, 0x80000000, R30, 0xb8, !PT ;  /* 0x8000000041207812 */ /* 0x000fe200078eb81e */
[----:B---3--:R-:W-:Y:S01]  /*1520*/  FADD R10, R10, 1 ;  /* 0x3f8000000a0a7421 */ /* 0x008fe20000000000 */
[----:B------:R-:W-:Y:S01]  /*1530*/  MOV R65, UR17 ;  /* 0x0000001100417c02 */ /* 0x000fe20008000f00 */
[----:B------:R-:W-:Y:S01]  /*1540*/  FFMA R41, R41, R14, RZ ;  /* 0x0000000e29297223 */ /* 0x000fe200000000ff */
[--C-:B------:R-:W-:Y:S01]  /*1550*/  LOP3.LUT R36, R63, 0x80000000, R34.reuse, 0xb8, !PT ;  /* 0x800000003f247812 */ /* 0x100fe200078eb822 */
[----:B0-----:R-:W-:Y:S01]  /*1560*/  FMUL R27, R2, 0.035677410662174224854 ;  /* 0x3d12227a021b7820 */ /* 0x001fe20000400000 */
[----:B------:R-:W-:Y:S01]  /*1570*/  @!P2 FFMA R36, R34, R39, R34 ;  /* 0x000000272224a223 */ /* 0x000fe20000000022 */
[----:B------:R-:W-:Y:S02]  /*1580*/  MOV R39, UR17 ;  /* 0x0000001100277c02 */ /* 0x000fe40008000f00 */
[----:B------:R-:W-:Y:S01]  /*1590*/  MOV R14, UR5 ;  /* 0x00000005000e7c02 */ /* 0x000fe20008000f00 */
[----:B------:R-:W-:Y:S01]  /*15a0*/  FFMA R27, R2, R27, 0.79788458347320556641 ;  /* 0x3f4c422a021b7423 */ /* 0x000fe2000000001b */
[----:B------:R-:W-:Y:S01]  /*15b0*/  LEA R64, P1, R65, R18, 0x2 ;  /* 0x0000001241407211 */ /* 0x000fe200078210ff */
[----:B------:R-:W-:Y:S01]  /*15c0*/  @!P4 FFMA R32, R30, R41, R30 ;  /* 0x000000291e20c223 */ /* 0x000fe2000000001e */
[----:B------:R-:W0:Y:S01]  /*15d0*/  MUFU.RCP R10, R10 ;  /* 0x0000000a000a7308 */ /* 0x000e220000001000 */
[----:B------:R-:W-:Y:S01]  /*15e0*/  FMUL R30, R20, R20 ;  /* 0x00000014141e7220 */ /* 0x000fe20000400000 */
[----:B------:R-:W-:Y:S01]  /*15f0*/  LEA.HI.X R65, R39, R19, R14, 0x2, P1 ;  /* 0x0000001327417211 */ /* 0x000fe200008f140e */
[----:B------:R-:W-:Y:S01]  /*1600*/  FMUL R14, R2, R27 ;  /* 0x0000001b020e7220 */ /* 0x000fe20000400000 */
[----:B------:R-:W3:Y:S01]  /*1610*/  LDG.E R34, desc[UR12][R18.64] ;  /* 0x0000000c12227981 */ /* 0x000ee2000c1e1900 */
[----:B------:R-:W-:-:S02]  /*1620*/  FFMA R27, R30, R15, -0.052303962409496307373 ;  /* 0xbd563cae1e1b7423 */ /* 0x000fc4000000000f */
[----:B------:R-:W-:Y:S01]  /*1630*/  FMUL R46, |R14|, 2.8853900432586669922 ;  /* 0x4038aa3b0e2e7820 */ /* 0x000fe20000400200 */
[----:B------:R-:W-:Y:S01]  /*1640*/  FSETP.GE.AND P2, PT, |R20|, 0.60000002384185791016, PT ;  /* 0x3f19999a1400780b */ /* 0x000fe20003f46200 */
[----:B------:R-:W-:Y:S01]  /*1650*/  FFMA R41, R30, R27, 0.1331529766321182251 ;  /* 0x3e0859411e297423 */ /* 0x000fe2000000001b */
[----:B------:R-:W-:Y:S01]  /*1660*/  FSETP.GE.AND P1, PT, |R20|, 9.010913848876953125, PT ;  /* 0x41102cb41400780b */ /* 0x000fe20003f26200 */
[----:B------:R-:W1:Y:S01]  /*1670*/  MUFU.EX2 R27, R46 ;  /* 0x0000002e001b7308 */ /* 0x000e620000000800 */
[----:B------:R4:W3:Y:S01]  /*1680*/  LDG.E R44, desc[UR12][R64.64] ;  /* 0x0000000c402c7981 */ /* 0x0008e2000c1e1900 */
[----:B0-----:R-:W-:Y:S01]  /*1690*/  FFMA R39, R10, -2, R45 ;  /* 0xc00000000a277823 */ /* 0x001fe2000000002d */
[----:B------:R-:W-:-:S04]  /*16a0*/  FFMA R10, R30, R41, -0.33332768082618713379 ;  /* 0xbeaaa9ed1e0a7423 */ /* 0x000fc80000000029 */
[----:B------:R-:W-:Y:S01]  /*16b0*/  FSEL R39, R39, 1, !P1 ;  /* 0x3f80000027277808 */ /* 0x000fe20004800000 */
[----:B------:R-:W-:-:S03]  /*16c0*/  FFMA R41, R30, R10, RZ ;  /* 0x0000000a1e297223 */ /* 0x000fc600000000ff */
[--C-:B------:R-:W-:Y:S01]  /*16d0*/  LOP3.LUT R39, R39, 0x80000000, R20.reuse, 0xb8, !PT ;  /* 0x8000000027277812 */ /* 0x100fe200078eb814 */
[----:B------:R-:W-:Y:S01]  /*16e0*/  @!P2 FFMA R39, R20, R41, R20 ;  /* 0x000000291427a223 */ /* 0x000fe20000000014 */
[----:B-1----:R-:W-:-:S04]  /*16f0*/  FADD R41, R27, 1 ;  /* 0x3f8000001b297421 */ /* 0x002fc80000000000 */
[----:B------:R-:W0:Y:S01]  /*1700*/  MUFU.RCP R20, R41 ;  /* 0x0000002900147308 */ /* 0x000e220000001000 */
[----:B------:R-:W-:Y:S01]  /*1710*/  IADD3 R54, P1, R8, UR15, RZ ;  /* 0x0000000f08367c10 */ /* 0x000fe2000ff3e0ff */
[----:B------:R-:W-:-:S03]  /*1720*/  FMUL R30, R14, R14 ;  /* 0x0000000e0e1e7220 */ /* 0x000fc60000400000 */
[----:B------:R-:W-:Y:S02]  /*1730*/  IADD3 R62, P2, R54, R43, RZ ;  /* 0x0000002b363e7210 */ /* 0x000fe40007f5e0ff */
[----:B------:R-:W-:Y:S01]  /*1740*/  IADD3.X R10, R52, UR16, RZ, P1, !PT ;  /* 0x00000010340a7c10 */ /* 0x000fe20008ffe4ff */
[----:B----4-:R-:W-:Y:S01]  /*1750*/  FFMA R65, R30, R15, -0.052303962409496307373 ;  /* 0xbd563cae1e417423 */ /* 0x010fe2000000000f */
[----:B------:R-:W-:Y:S02]  /*1760*/  IADD3 R18, P1, R62, UR6, RZ ;  /* 0x000000063e127c10 */ /* 0x000fe4000ff3e0ff */
[----:B------:R-:W-:Y:S01]  /*1770*/  IADD3.X R63, R10, R59, RZ, P2, !PT ;  /* 0x0000003b0a3f7210 */ /* 0x000fe200017fe4ff */
[----:B------:R-:W-:Y:S01]  /*1780*/  FFMA R65, R30, R65, 0.1331529766321182251 ;  /* 0x3e0859411e417423 */ /* 0x000fe20000000041 */
[----:B------:R-:W-:Y:S02]  /*1790*/  FSETP.GE.AND P2, PT, |R14|, 0.60000002384185791016, PT ;  /* 0x3f19999a0e00780b */ /* 0x000fe40003f46200 */
[----:B------:R-:W-:Y:S01]  /*17a0*/  IADD3.X R19, R63, UR14, RZ, P1, !PT ;  /* 0x0000000e3f137c10 */ /* 0x000fe20008ffe4ff */
[----:B0-----:R-:W-:Y:S01]  /*17b0*/  FFMA R46, R20, -2, R45 ;  /* 0xc0000000142e7823 */ /* 0x001fe2000000002d */
[----:B------:R-:W-:Y:S01]  /*17c0*/  FSETP.GE.AND P1, PT, |R14|, 9.010913848876953125, PT ;  /* 0x41102cb40e00780b */ /* 0x000fe20003f26200 */
[----:B------:R-:W-:-:S02]  /*17d0*/  FFMA R20, R30, R65, -0.33332768082618713379 ;  /* 0xbeaaa9ed1e147423 */ /* 0x000fc40000000041 */
[----:B------:R0:W4:Y:S01]  /*17e0*/  LDG.E R27, desc[UR12][R18.64] ;  /* 0x0000000c121b7981 */ /* 0x000122000c1e1900 */
[----:B------:R-:W-:Y:S01]  /*17f0*/  FSEL R65, R46, 1, !P1 ;  /* 0x3f8000002e417808 */ /* 0x000fe20004800000 */
[----:B------:R-:W-:Y:S01]  /*1800*/  FFMA R41, R30, R20, RZ ;  /* 0x000000141e297223 */ /* 0x000fe200000000ff */
[----:B------:R-:W-:Y:S01]  /*1810*/  ULOP3.LUT UR5, UR10, 0xfffffffe, URZ, 0xc0, !UPT ;  /* 0xfffffffe0a057892 */ /* 0x000fe2000f8ec03f */
[----:B------:R1:W4:Y:S01]  /*1820*/  LDG.E R20, desc[UR12][R62.64] ;  /* 0x0000000c3e147981 */ /* 0x000322000c1e1900 */
[--C-:B------:R-:W-:Y:S01]  /*1830*/  LOP3.LUT R30, R65, 0x80000000, R14.reuse, 0xb8, !PT ;  /* 0x80000000411e7812 */ /* 0x100fe200078eb80e */
[----:B------:R-:W-:Y:S01]  /*1840*/  @!P2 FFMA R30, R14, R41, R14 ;  /* 0x000000290e1ea223 */ /* 0x000fe2000000000e */
[----:B-----5:R-:W-:-:S05]  /*1850*/  HADD2.F32 R41, -RZ, R29.H0_H0 ;  /* 0x2000001dff297230 */ /* 0x020fca0000004100 */
[----:B------:R-:W-:-:S04]  /*1860*/  FMUL R14, R41, 0.044714998453855514526 ;  /* 0x3d372713290e7820 */ /* 0x000fc80000400000 */
[C---:B0-----:R-:W-:Y:S01]  /*1870*/  FFMA R19, R41.reuse, R14, 1 ;  /* 0x3f80000029137423 */ /* 0x041fe2000000000e */
[----:B------:R-:W-:-:S04]  /*1880*/  FMUL R14, R41, 0.79788458347320556641 ;  /* 0x3f4c422a290e7820 */ /* 0x000fc80000400000 */
[----:B------:R-:W-:-:S04]  /*1890*/  FMUL R14, R14, R19 ;  /* 0x000000130e0e7220 */ /* 0x000fc80000400000 */
[----:B------:R-:W-:-:S04]  /*18a0*/  FMUL R56, |R14|, 2.8853900432586669922 ;  /* 0x4038aa3b0e387820 */ /* 0x000fc80000400200 */
[----:B------:R-:W0:Y:S01]  /*18b0*/  MUFU.EX2 R18, R56 ;  /* 0x0000003800127308 */ /* 0x000e220000000800 */
[----:B------:R-:W-:-:S04]  /*18c0*/  IADD3 R4, P1, R4, UR5, RZ ;  /* 0x0000000504047c10 */ /* 0x000fc8000ff3e0ff */
[----:B------:R-:W-:Y:S01]  /*18d0*/  IADD3.X R5, R5, UR11, RZ, P1, !PT ;  /* 0x0000000b05057c10 */ /* 0x000fe20008ffe4ff */
[----:B0-----:R-:W-:Y:S01]  /*18e0*/  FADD R46, R18, 1 ;  /* 0x3f800000122e7421 */ /* 0x001fe20000000000 */
[----:B------:R-:W-:-:S05]  /*18f0*/  LEA R18, P1, R4, R55, 0x2 ;  /* 0x0000003704127211 */ /* 0x000fca00078210ff */
[----:B------:R-:W0:Y:S01]  /*1900*/  MUFU.RCP R46, R46 ;  /* 0x0000002e002e7308 */ /* 0x000e220000001000 */
[----:B------:R-:W-:Y:S01]  /*1910*/  LEA.HI.X R19, R4, R53, R5, 0x2, P1 ;  /* 0x0000003504137211 */ /* 0x000fe200008f1405 */
[----:B------:R-:W-:-:S04]  /*1920*/  FMUL R5, R14, R14 ;  /* 0x0000000e0e057220 */ /* 0x000fc80000400000 */
[C---:B------:R-:W-:Y:S01]  /*1930*/  FFMA R4, R5.reuse, R15, -0.052303962409496307373 ;  /* 0xbd563cae05047423 */ /* 0x040fe2000000000f */
[C---:B------:R-:W-:Y:S01]  /*1940*/  FSETP.GE.AND P2, PT, |R14|.reuse, 0.60000002384185791016, PT ;  /* 0x3f19999a0e00780b */ /* 0x040fe20003f46200 */
[----:B------:R5:W4:Y:S02]  /*1950*/  LDG.E R19, desc[UR12][R18.64] ;  /* 0x0000000c12137981 */ /* 0x000b24000c1e1900 */
[----:B------:R-:W-:Y:S01]  /*1960*/  FFMA R4, R5, R4, 0.1331529766321182251 ;  /* 0x3e08594105047423 */ /* 0x000fe20000000004 */
[----:B------:R-:W-:-:S03]  /*1970*/  FSETP.GE.AND P1, PT, |R14|, 9.010913848876953125, PT ;  /* 0x41102cb40e00780b */ /* 0x000fc60003f26200 */
[----:B------:R-:W-:Y:S01]  /*1980*/  FFMA R4, R5, R4, -0.33332768082618713379 ;  /* 0xbeaaa9ed05047423 */ /* 0x000fe20000000004 */
[----:B0-----:R-:W-:-:S03]  /*1990*/  FFMA R56, R46, -2, R45 ;  /* 0xc00000002e387823 */ /* 0x001fc6000000002d */
[----:B------:R-:W-:Y:S01]  /*19a0*/  FFMA R5, R5, R4, RZ ;  /* 0x0000000405057223 */ /* 0x000fe200000000ff */
[----:B------:R-:W-:Y:S01]  /*19b0*/  FMUL R4, R41, 0.035677410662174224854 ;  /* 0x3d12227a29047820 */ /* 0x000fe20000400000 */
[----:B-1----:R-:W-:-:S03]  /*19c0*/  FSEL R63, R56, 1, !P1 ;  /* 0x3f800000383f7808 */ /* 0x002fc60004800000 */
[----:B------:R-:W-:Y:S01]  /*19d0*/  FFMA R4, R41, R4, 0.79788458347320556641 ;  /* 0x3f4c422a29047423 */ /* 0x000fe20000000004 */
[--C-:B------:R-:W-:Y:S01]  /*19e0*/  LOP3.LUT R46, R63, 0x80000000, R14.reuse, 0xb8, !PT ;  /* 0x800000003f2e7812 */ /* 0x100fe200078eb80e */
[----:B------:R-:W-:Y:S02]  /*19f0*/  @!P2 FFMA R46, R14, R5, R14 ;  /* 0x000000050e2ea223 */ /* 0x000fe4000000000e */
[----:B------:R-:W-:Y:S01]  /*1a00*/  FMUL R14, R41, R4 ;  /* 0x00000004290e7220 */ /* 0x000fe20000400000 */
[----:B------:R-:W-:-:S04]  /*1a10*/  IADD3 R4, P1, R61, R54, RZ ;  /* 0x000000363d047210 */ /* 0x000fc80007f3e0ff */
[----:B------:R-:W-:-:S05]  /*1a20*/  IADD3.X R5, R23, R10, RZ, P1, !PT ;  /* 0x0000000a17057210 */ /* 0x000fca0000ffe4ff */
[----:B------:R0:W4:Y:S01]  /*1a30*/  LDG.E R23, desc[UR12][R4.64] ;  /* 0x0000000c04177981 */ /* 0x000122000c1e1900 */
[C---:B------:R-:W-:Y:S01]  /*1a40*/  FMUL R56, R14.reuse, R14 ;  /* 0x0000000e0e387220 */ /* 0x040fe20000400000 */
[----:B------:R-:W-:-:S03]  /*1a50*/  FMUL R58, |R14|, 2.8853900432586669922 ;  /* 0x4038aa3b0e3a7820 */ /* 0x000fc60000400200 */
[C---:B------:R-:W-:Y:S01]  /*1a60*/  FFMA R61, R56.reuse, R15, -0.052303962409496307373 ;  /* 0xbd563cae383d7423 */ /* 0x040fe2000000000f */
[----:B------:R-:W-:Y:S02]  /*1a70*/  HADD2.F32 R29, -RZ, R29.H1_H1 ;  /* 0x3000001dff1d7230 */ /* 0x000fe40000004100 */
[----:B------:R-:W1:Y:S01]  /*1a80*/  MUFU.EX2 R58, R58 ;  /* 0x0000003a003a7308 */ /* 0x000e620000000800 */
[C---:B------:R-:W-:Y:S02]  /*1a90*/  FFMA R61, R56.reuse, R61, 0.1331529766321182251 ;  /* 0x3e085941383d7423 */ /* 0x040fe4000000003d */
[C---:B-----5:R-:W-:Y:S02]  /*1aa0*/  FMUL R18, R29.reuse, 0.044714998453855514526 ;  /* 0x3d3727131d127820 */ /* 0x060fe40000400000 */
[----:B------:R-:W-:Y:S02]  /*1ab0*/  FFMA R61, R56, R61, -0.33332768082618713379 ;  /* 0xbeaaa9ed383d7423 */ /* 0x000fe4000000003d */
[----:B------:R-:W-:-:S02]  /*1ac0*/  FFMA R63, R29, R18, 1 ;  /* 0x3f8000001d3f7423 */ /* 0x000fc40000000012 */
[----:B------:R-:W-:Y:S01]  /*1ad0*/  FFMA R61, R56, R61, RZ ;  /* 0x0000003d383d7223 */ /* 0x000fe200000000ff */
[----:B------:R-:W-:-:S04]  /*1ae0*/  FMUL R56, R29, 0.79788458347320556641 ;  /* 0x3f4c422a1d387820 */ /* 0x000fc80000400000 */
[----:B------:R-:W-:Y:S01]  /*1af0*/  FMUL R56, R56, R63 ;  /* 0x0000003f38387220 */ /* 0x000fe20000400000 */
[----:B-1----:R-:W-:-:S03]  /*1b00*/  FADD R60, R58, 1 ;  /* 0x3f8000003a3c7421 */ /* 0x002fc60000000000 */
[----:B------:R-:W-:-:S03]  /*1b10*/  FMUL R58, |R56|, 2.8853900432586669922 ;  /* 0x4038aa3b383a7820 */ /* 0x000fc60000400200 */
[----:B------:R-:W0:Y:S08]  /*1b20*/  MUFU.RCP R60, R60 ;  /* 0x0000003c003c7308 */ /* 0x000e300000001000 */
[----:B------:R-:W1:Y:S01]  /*1b30*/  MUFU.EX2 R58, R58 ;  /* 0x0000003a003a7308 */ /* 0x000e620000000800 */
[C---:B------:R-:W-:Y:S02]  /*1b40*/  FSETP.GE.AND P1, PT, |R14|.reuse, 9.010913848876953125, PT ;  /* 0x41102cb40e00780b */ /* 0x040fe40003f26200 */
[----:B------:R-:W-:Y:S01]  /*1b50*/  FSETP.GE.AND P2, PT, |R14|, 0.60000002384185791016, PT ;  /* 0x3f19999a0e00780b */ /* 0x000fe20003f46200 */
[----:B0-----:R-:W-:-:S05]  /*1b60*/  FFMA R4, R60, -2, R45 ;  /* 0xc00000003c047823 */ /* 0x001fca000000002d */
[----:B------:R-:W-:Y:S01]  /*1b70*/  FSEL R5, R4, 1, !P1 ;  /* 0x3f80000004057808 */ /* 0x000fe20004800000 */
[----:B-1----:R-:W-:-:S04]  /*1b80*/  FADD R62, R58, 1 ;  /* 0x3f8000003a3e7421 */ /* 0x002fc80000000000 */
[----:B------:R-:W0:Y:S01]  /*1b90*/  MUFU.RCP R4, R62 ;  /* 0x0000003e00047308 */ /* 0x000e220000001000 */
[--C-:B------:R-:W-:Y:S01]  /*1ba0*/  LOP3.LUT R18, R5, 0x80000000, R14.reuse, 0xb8, !PT ;  /* 0x8000000005127812 */ /* 0x100fe200078eb80e */
[----:B------:R-:W-:Y:S01]  /*1bb0*/  FMUL R5, R56, R56 ;  /* 0x0000003838057220 */ /* 0x000fe20000400000 */
[----:B------:R-:W-:-:S03]  /*1bc0*/  @!P2 FFMA R18, R14, R61, R14 ;  /* 0x0000003d0e12a223 */ /* 0x000fc6000000000e */
[----:B------:R-:W-:Y:S01]  /*1bd0*/  FFMA R14, R5, R15, -0.052303962409496307373 ;  /* 0xbd563cae050e7423 */ /* 0x000fe2000000000f */
[----:B------:R-:W-:-:S03]  /*1be0*/  FSETP.GE.AND P2, PT, |R56|, 0.60000002384185791016, PT ;  /* 0x3f19999a3800780b */ /* 0x000fc60003f46200 */
[C---:B------:R-:W-:Y:S01]  /*1bf0*/  FFMA R58, R5.reuse, R14, 0.1331529766321182251 ;  /* 0x3e085941053a7423 */ /* 0x040fe2000000000e */
[----:B------:R-:W-:Y:S01]  /*1c00*/  FSETP.GE.AND P1, PT, |R56|, 9.010913848876953125, PT ;  /* 0x41102cb43800780b */ /* 0x000fe20003f26200 */
[----:B0-----:R-:W-:Y:S02]  /*1c10*/  FFMA R14, R4, -2, R45 ;  /* 0xc0000000040e7823 */ /* 0x001fe4000000002d */
[----:B------:R-:W-:-:S03]  /*1c20*/  FFMA R4, R5, R58, -0.33332768082618713379 ;  /* 0xbeaaa9ed05047423 */ /* 0x000fc6000000003a */
[----:B------:R-:W-:Y:S01]  /*1c30*/  FSEL R61, R14, 1, !P1 ;  /* 0x3f8000000e3d7808 */ /* 0x000fe20004800000 */
[----:B------:R-:W-:Y:S01]  /*1c40*/  FFMA R5, R5, R4, RZ ;  /* 0x0000000405057223 */ /* 0x000fe200000000ff */
[----:B------:R-:W-:Y:S02]  /*1c50*/  IADD3 R4, P1, R33, R54, RZ ;  /* 0x0000003621047210 */ /* 0x000fe40007f3e0ff */
[--C-:B------:R-:W-:Y:S01]  /*1c60*/  LOP3.LUT R58, R61, 0x80000000, R56.reuse, 0xb8, !PT ;  /* 0x800000003d3a7812 */ /* 0x100fe200078eb838 */
[----:B------:R-:W-:Y:S01]  /*1c70*/  @!P2 FFMA R58, R56, R5, R56 ;  /* 0x00000005383aa223 */ /* 0x000fe20000000038 */
[----:B------:R-:W-:Y:S01]  /*1c80*/  IADD3.X R5, R31, R10, RZ, P1, !PT ;  /* 0x0000000a1f057210 */ /* 0x000fe20000ffe4ff */
[----:B------:R0:W5:Y:S01]  /*1c90*/  LDG.E R33, desc[UR12][R16.64] ;  /* 0x0000000c10217981 */ /* 0x000162000c1e1900 */
[----:B------:R-:W-:-:S03]  /*1ca0*/  MOV R63, 0x3f000000 ;  /* 0x3f000000003f7802 */ /* 0x000fc60000000f00 */
[----:B------:R1:W5:Y:S01]  /*1cb0*/  LDG.E R14, desc[UR12][R4.64] ;  /* 0x0000000c040e7981 */ /* 0x000362000c1e1900 */
[----:B0-----:R-:W-:-:S04]  /*1cc0*/  FMUL R16, R41, 0.10703222453594207764 ;  /* 0x3ddb33b629107820 */ /* 0x001fc80000400000 */
[----:B-1----:R-:W-:Y:S01]  /*1cd0*/  FFMA R5, R41, R16, 0.79788458347320556641 ;  /* 0x3f4c422a29057423 */ /* 0x002fe20000000010 */
[----:B------:R-:W-:Y:S01]  /*1ce0*/  FFMA R4, -R46, R46, 1 ;  /* 0x3f8000002e047423 */ /* 0x000fe2000000012e */
[C---:B------:R-:W-:Y:S01]  /*1cf0*/  FMUL R16, R29.reuse, 0.10703222453594207764 ;  /* 0x3ddb33b61d107820 */ /* 0x040fe20000400000 */
[----:B------:R-:W-:Y:S02]  /*1d00*/  FFMA R18, R18, R63, 0.5 ;  /* 0x3f00000012127423 */ /* 0x000fe4000000003f */
[----:B------:R-:W-:Y:S01]  /*1d10*/  FMUL R4, R4, R5 ;  /* 0x0000000504047220 */ /* 0x000fe20000400000 */
[----:B------:R-:W-:Y:S01]  /*1d20*/  FFMA R16, R29, R16, 0.79788458347320556641 ;  /* 0x3f4c422a1d107423 */ /* 0x000fe20000000010 */
[----:B------:R-:W-:Y:S01]  /*1d30*/  FFMA R5, -R58, R58, 1 ;  /* 0x3f8000003a057423 */ /* 0x000fe2000000013a */
[----:B------:R-:W-:-:S03]  /*1d40*/  UMOV UR7, 0x3f800000 ;  /* 0x3f80000000077882 */ /* 0x000fc60000000000 */
[----:B------:R-:W-:Y:S01]  /*1d50*/  FMUL R17, R5, R16 ;  /* 0x0000001005117220 */ /* 0x000fe20000400000 */
[----:B------:R-:W-:Y:S01]  /*1d60*/  FMUL R16, R29, 0.5 ;  /* 0x3f0000001d107820 */ /* 0x000fe20000400000 */
[----:B------:R-:W-:Y:S01]  /*1d70*/  FADD R5, R46, 1 ;  /* 0x3f8000002e057421 */ /* 0x000fe20000000000 */
[----:B------:R-:W-:Y:S01]  /*1d80*/  FMUL R56, R47, 0.10703222453594207764 ;  /* 0x3ddb33b62f387820 */ /* 0x000fe20000400000 */
[----:B------:R-:W-:Y:S01]  /*1d90*/  FADD R58, R58, 1 ;  /* 0x3f8000003a3a7421 */ /* 0x000fe20000000000 */
[----:B------:R-:W-:Y:S01]  /*1da0*/  FMUL R17, R16, R17 ;  /* 0x0000001110117220 */ /* 0x000fe20000400000 */
[----:B------:R-:W-:Y:S01]  /*1db0*/  FMUL R16, R13, 0.10703222453594207764 ;  /* 0x3ddb33b60d107820 */ /* 0x000fe20000400000 */
[----:B------:R-:W-:Y:S01]  /*1dc0*/  FFMA R56, R47, R56, 0.79788458347320556641 ;  /* 0x3f4c422a2f387423 */ /* 0x000fe20000000038 */
[----:B------:R-:W-:Y:S01]  /*1dd0*/  FFMA R31, -R25, R25, 1 ;  /* 0x3f800000191f7423 */ /* 0x000fe20000000119 */
[----:B------:R-:W-:Y:S01]  /*1de0*/  FFMA R50, R50, R63, 0.5 ;  /* 0x3f00000032327423 */ /* 0x000fe2000000003f */
[----:B------:R-:W-:Y:S01]  /*1df0*/  FFMA R16, R13, R16, 0.79788458347320556641 ;  /* 0x3f4c422a0d107423 */ /* 0x000fe20000000010 */
[----:B--2---:R-:W-:Y:S01]  /*1e00*/  @P0 R2UR UR7, R26 ;  /* 0x000000001a0702ca */ /* 0x004fe200000e0000 */
[C---:B------:R-:W-:Y:S01]  /*1e10*/  FMUL R26, R41.reuse, R18 ;  /* 0x00000012291a7220 */ /* 0x040fe20000400000 */
[----:B------:R-:W-:Y:S01]  /*1e20*/  FMUL R41, R41, 0.5 ;  /* 0x3f00000029297820 */ /* 0x000fe20000400000 */
[----:B------:R-:W-:-:S03]  /*1e30*/  FMUL R18, R29, 0.035677410662174224854 ;  /* 0x3d12227a1d127820 */ /* 0x000fc60000400000 */
[----:B------:R-:W-:Y:S01]  /*1e40*/  FMUL R4, R41, R4 ;  /* 0x0000000429047220 */ /* 0x000fe20000400000 */
[----:B------:R-:W-:Y:S01]  /*1e50*/  FFMA R18, R29, R18, 0.79788458347320556641 ;  /* 0x3f4c422a1d127423 */ /* 0x000fe20000000012 */
[----:B------:R-:W-:Y:S02]  /*1e60*/  FMUL R41, R2, 0.10703222453594207764 ;  /* 0x3ddb33b602297820 */ /* 0x000fe40000400000 */
[----:B------:R-:W-:Y:S01]  /*1e70*/  FFMA R4, R5, 0.5, R4 ;  /* 0x3f00000005047823 */ /* 0x000fe20000000004 */
[----:B------:R-:W-:Y:S01]  /*1e80*/  FMUL R18, R29, R18 ;  /* 0x000000121d127220 */ /* 0x000fe20000400000 */
[----:B------:R-:W-:Y:S01]  /*1e90*/  FFMA R5, R58, 0.5, R17 ;  /* 0x3f0000003a057823 */ /* 0x000fe20000000011 */
[----:B------:R-:W-:Y:S01]  /*1ea0*/  FFMA R17, -R36, R36, 1 ;  /* 0x3f80000024117423 */ /* 0x000fe20000000124 */
[----:B------:R-:W-:Y:S01]  /*1eb0*/  FMUL R61, R31, R56 ;  /* 0x000000381f3d7220 */ /* 0x000fe20000400000 */
[----:B------:R-:W-:Y:S01]  /*1ec0*/  FMUL R46, |R18|, 2.8853900432586669922 ;  /* 0x4038aa3b122e7820 */ /* 0x000fe20000400200 */
[C---:B------:R-:W-:Y:S01]  /*1ed0*/  FMUL R31, R47.reuse, R50 ;  /* 0x000000322f1f7220 */ /* 0x040fe20000400000 */
[----:B------:R-:W-:Y:S01]  /*1ee0*/  FMUL R56, R47, 0.5 ;  /* 0x3f0000002f387820 */ /* 0x000fe20000400000 */
[----:B------:R-:W-:Y:S01]  /*1ef0*/  FMUL R17, R17, R16 ;  /* 0x0000001011117220 */ /* 0x000fe20000400000 */
[----:B------:R-:W-:Y:S01]  /*1f00*/  FFMA R47, R2, R41, 0.79788458347320556641 ;  /* 0x3f4c422a022f7423 */ /* 0x000fe20000000029 */
[----:B------:R-:W-:Y:S01]  /*1f10*/  FFMA R16, -R39, R39, 1 ;  /* 0x3f80000027107423 */ /* 0x000fe20000000127 */
[----:B------:R-:W0:Y:S03]  /*1f20*/  MUFU.EX2 R41, R46 ;  /* 0x0000002e00297308 */ /* 0x000e260000000800 */
[----:B------:R-:W-:Y:S01]  /*1f30*/  FMUL R47, R16, R47 ;  /* 0x0000002f102f7220 */ /* 0x000fe20000400000 */
[----:B------:R-:W-:-:S04]  /*1f40*/  FMUL R16, R13, 0.5 ;  /* 0x3f0000000d107820 */ /* 0x000fc80000400000 */
[----:B------:R-:W-:Y:S01]  /*1f50*/  FMUL R17, R16, R17 ;  /* 0x0000001110117220 */ /* 0x000fe20000400000 */
[----:B------:R-:W-:-:S04]  /*1f60*/  FMUL R16, R2, 0.5 ;  /* 0x3f00000002107820 */ /* 0x000fc80000400000 */
[----:B------:R-:W-:Y:S01]  /*1f70*/  FMUL R16, R16, R47 ;  /* 0x0000002f10107220 */ /* 0x000fe20000400000 */
[----:B---3--:R-:W-:Y:S02]  /*1f80*/  HADD2.F32 R47, -RZ, R44.H0_H0 ;  /* 0x2000002cff2f7230 */ /* 0x008fe40000004100 */
[----:B0-----:R-:W-:-:S03]  /*1f90*/  FADD R50, R41, 1 ;  /* 0x3f80000029327421 */ /* 0x001fc60000000000 */
[----:B------:R-:W-:Y:S01]  /*1fa0*/  FMUL R26, R47, R26 ;  /* 0x0000001a2f1a7220 */ /* 0x000fe20000400000 */
[----:B------:R-:W-:Y:S02]  /*1fb0*/  FMUL R47, R4, R47 ;  /* 0x0000002f042f7220 */ /* 0x000fe40000400000 */
[----:B------:R-:W0:Y:S01]  /*1fc0*/  MUFU.RCP R4, R50 ;  /* 0x0000003200047308 */ /* 0x000e220000001000 */
[C---:B------:R-:W-:Y:S01]  /*1fd0*/  FMUL R41, R18.reuse, R18 ;  /* 0x0000001212297220 */ /* 0x040fe20000400000 */
[C---:B------:R-:W-:Y:S02]  /*1fe0*/  FSETP.GE.AND P1, PT, |R18|.reuse, 0.60000002384185791016, PT ;  /* 0x3f19999a1200780b */ /* 0x040fe40003f26200 */
[----:B------:R-:W-:Y:S01]  /*1ff0*/  FSETP.GE.AND P0, PT, |R18|, 9.010913848876953125, PT ;  /* 0x41102cb41200780b */ /* 0x000fe20003f06200 */
[----:B------:R-:W-:Y:S01]  /*2000*/  FMUL R56, R56, R61 ;  /* 0x0000003d38387220 */ /* 0x000fe20000400000 */
[----:B------:R-:W-:Y:S01]  /*2010*/  FADD R36, R36, 1 ;  /* 0x3f80000024247421 */ /* 0x000fe20000000000 */
[----:B----4-:R-:W-:-:S05]  /*2020*/  HADD2.F32 R46, -RZ, R27.H0_H0 ;  /* 0x2000001bff2e7230 */ /* 0x010fca0000004100 */
[----:B------:R-:W-:Y:S01]  /*2030*/  FMUL R47, R47, R46 ;  /* 0x0000002e2f2f7220 */ /* 0x000fe20000400000 */
        /* <DEDUP_REMOVED lines=8> */
[----:B------:R-:W-:Y:S01]  /*20c0*/  FADD R39, R39, 1 ;  /* 0x3f80000027277421 */ /* 0x000fe20000000000 */
[----:B------:R-:W-:Y:S01]  /*20d0*/  FFMA R17, R36, 0.5, R17 ;  /* 0x3f00000024117823 */ /* 0x000fe20000000011 */
[----:B------:R-:W-:-:S02]  /*20e0*/  HADD2.F32 R36, -RZ, R34.H0_H0 ;  /* 0x20000022ff247230 */ /* 0x000fc40000004100 */
[----:B------:R-:W-:Y:S01]  /*20f0*/  FFMA R4, R4, R63, 0.5 ;  /* 0x3f00000004047423 */ /* 0x000fe2000000003f */
[----:B------:R-:W-:Y:S02]  /*2100*/  HADD2.F32 R34, -RZ, R34.H1_H1 ;  /* 0x30000022ff227230 */ /* 0x000fe40000004100 */
[----:B------:R-:W-:Y:S01]  /*2110*/  FFMA R39, R39, 0.5, R16 ;  /* 0x3f00000027277823 */ /* 0x000fe20000000010 */
[----:B------:R-:W-:Y:S02]  /*2120*/  HADD2.F32 R44, -RZ, R44.H1_H1 ;  /* 0x3000002cff2c7230 */ /* 0x000fe40000004100 */
[----:B------:R-:W-:Y:S01]  /*2130*/  FMUL R29, R29, R4 ;  /* 0x000000041d1d7220 */ /* 0x000fe20000400000 */
[--C-:B------:R-:W-:Y:S02]  /*2140*/  HADD2.F32 R4, -RZ, R20.reuse.H0_H0 ;  /* 0x20000014ff047230 */ /* 0x100fe40000004100 */
[----:B------:R-:W-:Y:S01]  /*2150*/  FMUL R17, R17, R36 ;  /* 0x0000002411117220 */ /* 0x000fe20000400000 */
[----:B------:R-:W-:-:S02]  /*2160*/  HADD2.F32 R50, -RZ, R20.H1_H1 ;  /* 0x30000014ff327230 */ /* 0x000fc40000004100 */
[----:B------:R-:W-:Y:S01]  /*2170*/  FMUL R39, R39, R34 ;  /* 0x0000002227277220 */ /* 0x000fe20000400000 */
[----:B------:R-:W-:Y:S01]  /*2180*/  IADD3 R48, P0, R48, UR20, RZ ;  /* 0x0000001430307c10 */ /* 0x000fe2000ff1e0ff */
[----:B------:R-:W-:Y:S02]  /*2190*/  HADD2.F32 R16, -RZ, R27.H1_H1 ;  /* 0x3000001bff107230 */ /* 0x000fe40000004100 */
[----:B------:R-:W-:Y:S01]  /*21a0*/  FMUL R5, R5, R44 ;  /* 0x0000002c05057220 */ /* 0x000fe20000400000 */
[----:B------:R-:W-:Y:S01]  /*21b0*/  FMUL R20, R17, R4 ;  /* 0x0000000411147220 */ /* 0x000fe20000400000 */
[----:B------:R-:W-:Y:S01]  /*21c0*/  FMUL R50, R39, R50 ;  /* 0x0000003227327220 */ /* 0x000fe20000400000 */
[----:B------:R-:W-:Y:S01]  /*21d0*/  IADD3.X R18, R28, UR21, RZ, P0, !PT ;  /* 0x000000151c127c10 */ /* 0x000fe200087fe4ff */
[----:B------:R-:W-:Y:S01]  /*21e0*/  FMUL R39, R5, R16 ;  /* 0x0000001005277220 */ /* 0x000fe20000400000 */
[----:B------:R-:W-:Y:S01]  /*21f0*/  IADD3 R4, P0, R43, R48, RZ ;  /* 0x000000302b047210 */ /* 0x000fe20007f1e0ff */
[----:B------:R-:W-:Y:S01]  /*2200*/  FMUL R27, R20, UR7 ;  /* 0x00000007141b7c20 */ /* 0x000fe20008400000 */
[----:B------:R-:W-:Y:S01]  /*2210*/  FMUL R46, R50, UR7 ;  /* 0x00000007322e7c20 */ /* 0x000fe20008400000 */
[----:B------:R-:W-:Y:S01]  /*2220*/  FMUL R28, R47, UR7 ;  /* 0x000000072f1c7c20 */ /* 0x000fe20008400000 */
[----:B------:R-:W-:Y:S01]  /*2230*/  IADD3.X R5, R59, R18, RZ, P0, !PT ;  /* 0x000000123b057210 */ /* 0x000fe200007fe4ff */
[----:B------:R-:W-:Y:S01]  /*2240*/  FMUL R41, R39, UR7 ;  /* 0x0000000727297c20 */ /* 0x000fe20008400000 */
[----:B------:R-:W-:Y:S01]  /*2250*/  IADD3 R16, P0, R4, UR6, RZ ;  /* 0x0000000604107c10 */ /* 0x000fe2000ff1e0ff */
[-C--:B------:R-:W-:Y:S01]  /*2260*/  FFMA R32, R32, R63.reuse, 0.5 ;  /* 0x3f00000020207423 */ /* 0x080fe2000000003f */
[----:B------:R-:W-:Y:S01]  /*2270*/  FFMA R61, R30, R63, 0.5 ;  /* 0x3f0000001e3d7423 */ /* 0x000fe2000000003f */
[----:B------:R-:W-:-:S02]  /*2280*/  F2FP.BF16.F32.PACK_AB R65, R46, R27 ;  /* 0x0000001b2e41723e */ /* 0x000fc400000010ff */
[----:B------:R-:W-:Y:S01]  /*2290*/  IADD3.X R17, R5, UR14, RZ, P0, !PT ;  /* 0x0000000e05117c10 */ /* 0x000fe200087fe4ff */
[----:B------:R-:W-:Y:S01]  /*22a0*/  FMUL R13, R13, R32 ;  /* 0x000000200d0d7220 */ /* 0x000fe20000400000 */
[----:B------:R-:W-:Y:S01]  /*22b0*/  F2FP.BF16.F32.PACK_AB R67, R41, R28 ;  /* 0x0000001c2943723e */ /* 0x000fe200000010ff */
[----:B------:R-:W-:Y:S01]  /*22c0*/  FMUL R61, R2, R61 ;  /* 0x0000003d023d7220 */ /* 0x000fe20000400000 */
[----:B------:R-:W-:Y:S01]  /*22d0*/  FMUL R32, R9, 0.10703222453594207764 ;  /* 0x3ddb33b609207820 */ /* 0x000fe20000400000 */
[----:B------:R-:W-:Y:S01]  /*22e0*/  IADD3 R30, P0, R48, UR15, RZ ;  /* 0x0000000f301e7c10 */ /* 0x000fe2000ff1e0ff */
[----:B------:R0:W-:Y:S01]  /*22f0*/  STG.E desc[UR12][R4.64], R65 ;  /* 0x0000004104007986 */ /* 0x0001e2000c10190c */
[----:B------:R-:W-:Y:S01]  /*2300*/  FMUL R36, R36, R13 ;  /* 0x0000000d24247220 */ /* 0x000fe20000400000 */
[----:B------:R-:W-:Y:S01]  /*2310*/  FMUL R34, R34, R61 ;  /* 0x0000003d22227220 */ /* 0x000fe20000400000 */
[----:B------:R-:W-:Y:S01]  /*2320*/  FMUL R29, R44, R29 ;  /* 0x0000001d2c1d7220 */ /* 0x000fe20000400000 */
[----:B------:R1:W-:Y:S01]  /*2330*/  STG.E desc[UR12][R16.64], R67 ;  /* 0x0000004310007986 */ /* 0x0003e2000c10190c */
[----:B------:R-:W-:Y:S01]  /*2340*/  IADD3.X R2, R18, UR16, RZ, P0, !PT ;  /* 0x0000001012027c10 */ /* 0x000fe200087fe4ff */
[----:B------:R-:W-:Y:S01]  /*2350*/  FMUL R44, R26, UR7 ;  /* 0x000000071a2c7c20 */ /* 0x000fe20008400000 */
[----:B------:R-:W-:Y:S01]  /*2360*/  FMUL R13, R29, UR7 ;  /* 0x000000071d0d7c20 */ /* 0x000fe20008400000 */
[----:B0-----:R-:W-:Y:S01]  /*2370*/  FFMA R5, R9, R32, 0.79788458347320556641 ;  /* 0x3f4c422a09057423 */ /* 0x001fe20000000020 */
[----:B------:R-:W-:Y:S01]  /*2380*/  IADD3 R4, P1, R30, R43, RZ ;  /* 0x0000002b1e047210 */ /* 0x000fe20007f3e0ff */
[----:B-1----:R-:W-:Y:S01]  /*2390*/  FFMA R16, -R49, R49, 1 ;  /* 0x3f80000031107423 */ /* 0x002fe20000000131 */
[----:B------:R-:W-:Y:S01]  /*23a0*/  FMUL R43, R36, UR7 ;  /* 0x00000007242b7c20 */ /* 0x000fe20008400000 */
[----:B------:R-:W-:Y:S01]  /*23b0*/  FMUL R32, R34, UR7 ;  /* 0x0000000722207c20 */ /* 0x000fe20008400000 */
[----:B------:R-:W-:Y:S01]  /*23c0*/  IADD3 R58, P0, R4, UR6, RZ ;  /* 0x00000006043a7c10 */ /* 0x000fe2000ff1e0ff */
[----:B------:R-:W-:Y:S01]  /*23d0*/  FMUL R16, R16, R5 ;  /* 0x0000000510107220 */ /* 0x000fe20000400000 */
[----:B------:R-:W-:Y:S01]  /*23e0*/  IADD3.X R5, R2, R59, RZ, P1, !PT ;  /* 0x0000003b02057210 */ /* 0x000fe20000ffe4ff */
[----:B------:R-:W-:Y:S01]  /*23f0*/  FFMA R24, R24, R63, 0.5 ;  /* 0x3f00000018187423 */ /* 0x000fe2000000003f */
[----:B------:R-:W-:-:S02]  /*2400*/  F2FP.BF16.F32.PACK_AB R61, R32, R43 ;  /* 0x0000002b203d723e */ /* 0x000fc400000010ff */
[----:B------:R-:W-:Y:S01]  /*2410*/  IADD3.X R59, R5, UR14, RZ, P0, !PT ;  /* 0x0000000e053b7c10 */ /* 0x000fe200087fe4ff */
[----:B------:R-:W-:Y:S01]  /*2420*/  FMUL R17, R9, R24 ;  /* 0x0000001809117220 */ /* 0x000fe20000400000 */
[----:B------:R-:W-:Y:S01]  /*2430*/  F2FP.BF16.F32.PACK_AB R65, R13, R44 ;  /* 0x0000002c0d41723e */ /* 0x000fe200000010ff */
[----:B------:R-:W-:Y:S01]  /*2440*/  FMUL R9, R9, 0.5 ;  /* 0x3f00000009097820 */ /* 0x000fe20000400000 */
[----:B------:R-:W-:Y:S01]  /*2450*/  STG.E desc[UR12][R4.64], R61 ;  /* 0x0000003d04007986 */ /* 0x000fe2000c10190c */
[----:B------:R-:W-:Y:S02]  /*2460*/  FADD R25, R25, 1 ;  /* 0x3f80000019197421 */ /* 0x000fe40000000000 */
[----:B------:R-:W-:Y:S01]  /*2470*/  FMUL R9, R9, R16 ;  /* 0x0000001009097220 */ /* 0x000fe20000400000 */
[----:B------:R0:W-:Y:S01]  /*2480*/  STG.E desc[UR12][R58.64], R65 ;  /* 0x000000413a007986 */ /* 0x0001e2000c10190c */
[----:B------:R-:W-:Y:S01]  /*2490*/  FFMA R56, R25, 0.5, R56 ;  /* 0x3f00000019387823 */ /* 0x000fe20000000038 */
[----:B------:R-:W-:Y:S01]  /*24a0*/  FFMA R38, R38, R63, 0.5 ;  /* 0x3f00000026267423 */ /* 0x000fe2000000003f */
[----:B0-----:R-:W-:-:S04]  /*24b0*/  FADD R58, R49, 1 ;  /* 0x3f800000313a7421 */ /* 0x001fc80000000000 */
[----:B------:R-:W-:Y:S01]  /*24c0*/  FFMA R25, R58, 0.5, R9 ;  /* 0x3f0000003a197823 */ /* 0x000fe20000000009 */
[--C-:B------:R-:W-:Y:S01]  /*24d0*/  HADD2.F32 R58, -RZ, R19.reuse.H1_H1 ;  /* 0x30000013ff3a7230 */ /* 0x100fe20000004100 */
[----:B------:R-:W-:Y:S01]  /*24e0*/  MOV R5, UR11 ;  /* 0x0000000b00057c02 */ /* 0x000fe20008000f00 */
[----:B------:R-:W-:Y:S01]  /*24f0*/  HADD2.F32 R49, -RZ, R19.H0_H0 ;  /* 0x20000013ff317230 */ /* 0x000fe20000004100 */
[----:B------:R-:W-:Y:S01]  /*2500*/  MOV R4, UR5 ;  /* 0x0000000500047c02 */ /* 0x000fe20008000f00 */
[----:B------:R-:W-:Y:S01]  /*2510*/  FMUL R65, R7, R38 ;  /* 0x0000002607417220 */ /* 0x000fe20000400000 */
[----:B------:R-:W-:Y:S01]  /*2520*/  IADD3 R16, R6, 0x1e, RZ ;  /* 0x0000001e06107810 */ /* 0x000fe20007ffe0ff */
[----:B------:R-:W-:Y:S01]  /*2530*/  FMUL R17, R58, R17 ;  /* 0x000000113a117220 */ /* 0x000fe20000400000 */
[----:B------:R-:W-:Y:S01]  /*2540*/  FMUL R25, R25, R58 ;  /* 0x0000003a19197220 */ /* 0x000fe20000400000 */
[----:B------:R-:W-:Y:S01]  /*2550*/  FMUL R58, R7, 0.10703222453594207764 ;  /* 0x3ddb33b6073a7820 */ /* 0x000fe20000400000 */
[----:B------:R-:W-:Y:S01]  /*2560*/  FMUL R38, R21, 0.10703222453594207764 ;  /* 0x3ddb33b615267820 */ /* 0x000fe20000400000 */
[----:B------:R-:W-:Y:S01]  /*2570*/  IMAD.WIDE.U32 R4, R51, UR17, R4 ;  /* 0x0000001133047c25 */ /* 0x000fe2000f8e0004 */
[----:B------:R-:W-:-:S03]  /*2580*/  LOP3.LUT R16, R16, 0x1f, RZ, 0xc0, !PT ;  /* 0x0000001f10107812 */ /* 0x000fc600078ec0ff */
[----:B------:R-:W-:Y:S01]  /*2590*/  FMUL R9, R49, R31 ;  /* 0x0000001f31097220 */ /* 0x000fe20000400000 */
[----:B------:R-:W-:Y:S01]  /*25a0*/  FMUL R56, R56, R49 ;  /* 0x0000003138387220 */ /* 0x000fe20000400000 */
[--C-:B------:R-:W-:Y:S02]  /*25b0*/  HADD2.F32 R19, -RZ, R23.reuse.H0_H0 ;  /* 0x20000017ff137230 */ /* 0x100fe40000004100 */
[C---:B------:R-:W-:Y:S01]  /*25c0*/  FFMA R58, R7.reuse, R58, 0.79788458347320556641 ;  /* 0x3f4c422a073a7423 */ /* 0x040fe2000000003a */
[----:B------:R-:W-:Y:S01]  /*25d0*/  FMUL R49, R7, 0.5 ;  /* 0x3f00000007317820 */ /* 0x000fe20000400000 */
[----:B------:R-:W-:Y:S01]  /*25e0*/  FFMA R7, R21, R38, 0.79788458347320556641 ;  /* 0x3f4c422a15077423 */ /* 0x000fe20000000026 */
[----:B------:R-:W-:Y:S01]  /*25f0*/  IADD3 R24, R6, 0x1d, RZ ;  /* 0x0000001d06187810 */ /* 0x000fe20007ffe0ff */
[----:B------:R-:W-:Y:S01]  /*2600*/  FFMA R38, -R42, R42, 1 ;  /* 0x3f8000002a267423 */ /* 0x000fe2000000012a */
[----:B------:R-:W-:Y:S02]  /*2610*/  IADD3 R5, R57, R5, RZ ;  /* 0x0000000539057210 */ /* 0x000fe40007ffe0ff */
[----:B------:R-:W-:Y:S01]  /*2620*/  IADD3 R6, P0, R16, R4, RZ ;  /* 0x0000000410067210 */ /* 0x000fe20007f1e0ff */
[----:B------:R-:W-:Y:S01]  /*2630*/  FMUL R19, R56, R19 ;  /* 0x0000001338137220 */ /* 0x000fe20000400000 */
[----:B------:R-:W-:-:S02]  /*2640*/  HADD2.F32 R56, -RZ, R23.H1_H1 ;  /* 0x30000017ff387230 */ /* 0x000fc40000004100 */
[----:B------:R-:W-:Y:S01]  /*2650*/  FMUL R38, R38, R7 ;  /* 0x0000000726267220 */ /* 0x000fe20000400000 */
[----:B------:R-:W-:Y:S01]  /*2660*/  IADD3.X R7, RZ, R5, RZ, P0, !PT ;  /* 0x00000005ff077210 */ /* 0x000fe200007fe4ff */
[----:B------:R-:W-:Y:S01]  /*2670*/  FFMA R22, R22, R63, 0.5 ;  /* 0x3f00000016167423 */ /* 0x000fe2000000003f */
[----:B------:R-:W-:Y:S01]  /*2680*/  MOV R57, UR17 ;  /* 0x0000001100397c02 */ /* 0x000fe20008000f00 */
[----:B------:R-:W-:Y:S02]  /*2690*/  FMUL R25, R25, R56 ;  /* 0x0000003819197220 */ /* 0x000fe40000400000 */
[C---:B------:R-:W-:Y:S01]  /*26a0*/  FMUL R31, R21.reuse, R22 ;  /* 0x00000016151f7220 */ /* 0x040fe20000400000 */
[----:B------:R-:W-:Y:S01]  /*26b0*/  FMUL R21, R21, 0.5 ;  /* 0x3f00000015157820 */ /* 0x000fe20000400000 */
[----:B------:R-:W-:-:S04]  /*26c0*/  IMAD.WIDE.U32 R56, R57, 0x3, R6 ;  /* 0x0000000339387825 */ /* 0x000fc800078e0006 */
[----:B------:R-:W-:Y:S01]  /*26d0*/  FFMA R23, -R40, R40, 1 ;  /* 0x3f80000028177423 */ /* 0x000fe20000000128 */
[----:B------:R-:W-:Y:S01]  /*26e0*/  FMUL R38, R21, R38 ;  /* 0x0000002615267220 */ /* 0x000fe20000400000 */
[----:B------:R-:W-:Y:S02]  /*26f0*/  IADD3 R21, R57, UR18, RZ ;  /* 0x0000001239157c10 */ /* 0x000fe4000fffe0ff */
[----:B------:R-:W-:Y:S01]  /*2700*/  LEA R22, P0, R56, R55, 0x2 ;  /* 0x0000003738167211 */ /* 0x000fe200078010ff */
[----:B------:R-:W-:-:S03]  /*2710*/  FMUL R58, R23, R58 ;  /* 0x0000003a173a7220 */ /* 0x000fc60000400000 */
[----:B------:R-:W-:Y:S02]  /*2720*/  LEA.HI.X R23, R56, R53, R21, 0x2, P0 ;  /* 0x0000003538177211 */ /* 0x000fe400000f1415 */
[----:B------:R-:W-:Y:S02]  /*2730*/  IADD3 R6, P0, R6, UR5, RZ ;  /* 0x0000000506067c10 */ /* 0x000fe4000ff1e0ff */
[----:B------:R-:W-:Y:S02]  /*2740*/  LOP3.LUT R24, R24, 0x1f, RZ, 0xc0, !PT ;  /* 0x0000001f18187812 */ /* 0x000fe400078ec0ff */
[----:B------:R-:W-:Y:S02]  /*2750*/  FMNMX R21, RZ, |R20|, !PT ;  /* 0x40000014ff157209 */ /* 0x000fe40007800000 */
[----:B------:R-:W-:Y:S02]  /*2760*/  IADD3.X R7, R7, UR11, RZ, P0, !PT ;  /* 0x0000000b07077c10 */ /* 0x000fe400087fe4ff */
[----:B------:R-:W-:-:S02]  /*2770*/  LEA R20, P0, R6, R55, 0x2 ;  /* 0x0000003706147211 */ /* 0x000fc400078010ff */
[----:B------:R-:W-:Y:S02]  /*2780*/  IADD3 R4, P1, P2, R24, UR5, R4 ;  /* 0x0000000518047c10 */ /* 0x000fe4000fa3e004 */
[----:B------:R-:W-:Y:S02]  /*2790*/  FMNMX R50, |R50|, R21, !PT ;  /* 0x0000001532327209 */ /* 0x000fe40007800200 */
[----:B------:R-:W-:Y:S02]  /*27a0*/  LEA.HI.X R21, R6, R53, R7, 0x2, P0 ;  /* 0x0000003506157211 */ /* 0x000fe400000f1407 */
[----:B------:R-:W-:Y:S02]  /*27b0*/  IADD3.X R5, RZ, UR11, R5, P1, P2 ;  /* 0x0000000bff057c10 */ /* 0x000fe40008fe4405 */
[----:B------:R-:W-:-:S04]  /*27c0*/  IADD3 R6, P0, R4, UR5, RZ ;  /* 0x0000000504067c10 */ /* 0x000fc8000ff1e0ff */
[----:B------:R-:W-:Y:S02]  /*27d0*/  IADD3.X R7, R5, UR11, RZ, P0, !PT ;  /* 0x0000000b05077c10 */ /* 0x000fe400087fe4ff */
[----:B------:R-:W-:-:S04]  /*27e0*/  LEA R66, P0, R6, R55, 0x2 ;  /* 0x0000003706427211 */ /* 0x000fc800078010ff */
[----:B------:R-:W-:Y:S02]  /*27f0*/  LEA.HI.X R67, R6, R53, R7, 0x2, P0 ;  /* 0x0000003506437211 */ /* 0x000fe400000f1407 */
[----:B------:R-:W-:-:S05]  /*2800*/  MOV R7, UR17 ;  /* 0x0000001100077c02 */ /* 0x000fca0008000f00 */
[----:B------:R-:W-:-:S03]  /*2810*/  IMAD.WIDE.U32 R4, R7, 0x3, R4 ;  /* 0x0000000307047825 */ /* 0x000fc600078e0004 */
[----:B------:R-:W-:Y:S02]  /*2820*/  LEA R6, P0, R4, R55, 0x2 ;  /* 0x0000003704067211 */ /* 0x000fe400078010ff */
[----:B------:R-:W-:-:S04]  /*2830*/  IADD3 R5, R5, UR18, RZ ;  /* 0x0000001205057c10 */ /* 0x000fc8000fffe0ff */
[----:B------:R-:W-:Y:S02]  /*2840*/  LEA.HI.X R7, R4, R53, R5, 0x2, P0 ;  /* 0x0000003504077211 */ /* 0x000fe400000f1405 */
[----:B------:R-:W-:Y:S02]  /*2850*/  MOV R4, UR15 ;  /* 0x0000000f00047c02 */ /* 0x000fe40008000f00 */
[----:B------:R-:W-:-:S03]  /*2860*/  MOV R5, UR16 ;  /* 0x0000001000057c02 */ /* 0x000fc60008000f00 */
[----:B------:R-:W-:-:S04]  /*2870*/  IMAD.WIDE.U32 R4, R51, UR10, R4 ;  /* 0x0000000a33047c25 */ /* 0x000fc8000f8e0004 */
[----:B------:R-:W-:Y:S01]  /*2880*/  FADD R55, R42, 1 ;  /* 0x3f8000002a377421 */ /* 0x000fe20000000000 */
[----:B------:R-:W-:Y:S02]  /*2890*/  IADD3 R35, R35, R5, RZ ;  /* 0x0000000523237210 */ /* 0x000fe40007ffe0ff */
[----:B------:R-:W-:-:S04]  /*28a0*/  IADD3 R56, P0, R16, R4, RZ ;  /* 0x0000000410387210 */ /* 0x000fc80007f1e0ff */
[----:B------:R-:W-:Y:S02]  /*28b0*/  IADD3.X R57, RZ, R35, RZ, P0, !PT ;  /* 0x00000023ff397210 */ /* 0x000fe400007fe4ff */
[----:B------:R-:W-:Y:S01]  /*28c0*/  IADD3 R51, P0, R56, UR15, RZ ;  /* 0x0000000f38337c10 */ /* 0x000fe2000ff1e0ff */
[----:B------:R-:W-:-:S03]  /*28d0*/  FFMA R55, R55, 0.5, R38 ;  /* 0x3f00000037377823 */ /* 0x000fc60000000026 */
[----:B------:R-:W-:Y:S02]  /*28e0*/  IADD3.X R38, R57, UR16, RZ, P0, !PT ;  /* 0x0000001039267c10 */ /* 0x000fe400087fe4ff */
[C---:B------:R-:W-:Y:S02]  /*28f0*/  SHF.L.U32 R53, R51.reuse, 0x2, RZ ;  /* 0x0000000233357819 */ /* 0x040fe400000006ff */
[----:B------:R-:W-:Y:S02]  /*2900*/  SHF.L.U64.HI R51, R51, 0x2, R38 ;  /* 0x0000000233337819 */ /* 0x000fe40000010226 */
[----:B------:R-:W-:Y:S02]  /*2910*/  IADD3 R60, P0, R53, R8, RZ ;  /* 0x00000008353c7210 */ /* 0x000fe40007f1e0ff */
[----:B------:R-:W-:Y:S01]  /*2920*/  FMNMX R50, |R47|, R50, !PT ;  /* 0x000000322f327209 */ /* 0x000fe20007800200 */
[----:B------:R-:W-:Y:S01]  /*2930*/  FMUL R49, R49, R58 ;  /* 0x0000003a31317220 */ /* 0x000fe20000400000 */
[----:B------:R-:W-:Y:S01]  /*2940*/  IADD3.X R61, R51, R52, RZ, P0, !PT ;  /* 0x00000034333d7210 */ /* 0x000fe200007fe4ff */
[----:B------:R-:W-:Y:S01]  /*2950*/  FADD R40, R40, 1 ;  /* 0x3f80000028287421 */ /* 0x000fe20000000000 */
[----:B-----5:R-:W-:Y:S01]  /*2960*/  HADD2.F32 R42, -RZ, R33.H1_H1 ;  /* 0x30000021ff2a7230 */ /* 0x020fe20000004100 */
[----:B------:R-:W2:Y:S04]  /*2970*/  LDG.E R38, desc[UR12][R20.64] ;  /* 0x0000000c14267981 */ /* 0x000ea8000c1e1900 */
[----:B------:R0:W3:Y:S01]  /*2980*/  LDG.E R5, desc[UR12][R60.64] ;  /* 0x0000000c3c057981 */ /* 0x0000e2000c1e1900 */
[----:B------:R-:W-:-:S02]  /*2990*/  FMNMX R59, |R39|, R50, !PT ;  /* 0x00000032273b7209 */ /* 0x000fc40007800200 */
[----:B------:R-:W-:Y:S02]  /*29a0*/  MOV R39, UR10 ;  /* 0x0000000a00277c02 */ /* 0x000fe40008000f00 */
[----:B------:R-:W-:Y:S01]  /*29b0*/  FMNMX R59, |R36|, R59, !PT ;  /* 0x0000003b243b7209 */ /* 0x000fe20007800200 */
[----:B------:R-:W-:Y:S02]  /*29c0*/  HADD2.F32 R36, -RZ, R33.H0_H0 ;  /* 0x20000021ff247230 */ /* 0x000fe40000004100 */
[----:B------:R-:W-:-:S04]  /*29d0*/  IMAD.WIDE.U32 R56, R39, 0x3, R56 ;  /* 0x0000000327387825 */ /* 0x000fc800078e0038 */
[----:B------:R-:W-:Y:S01]  /*29e0*/  FFMA R49, R40, 0.5, R49 ;  /* 0x3f00000028317823 */ /* 0x000fe20000000031 */
[----:B------:R-:W-:Y:S01]  /*29f0*/  IADD3 R58, P1, R53, R54, RZ ;  /* 0x00000036353a7210 */ /* 0x000fe20007f3e0ff */
[----:B------:R-:W-:Y:S01]  /*2a00*/  FMUL R65, R36, R65 ;  /* 0x0000004124417220 */ /* 0x000fe20000400000 */
[----:B------:R-:W-:Y:S01]  /*2a10*/  IADD3 R39, R57, UR4, RZ ;  /* 0x0000000439277c10 */ /* 0x000fe2000fffe0ff */
[----:B------:R-:W-:Y:S01]  /*2a20*/  FMUL R36, R49, R36 ;  /* 0x0000002431247220 */ /* 0x000fe20000400000 */
[----:B------:R-:W-:Y:S02]  /*2a30*/  SHF.L.U32 R47, R56, 0x2, RZ ;  /* 0x00000002382f7819 */ /* 0x000fe400000006ff */
[----:B------:R-:W-:Y:S02]  /*2a40*/  FMNMX R49, |R34|, R59, !PT ;  /* 0x0000003b22317209 */ /* 0x000fe40007800200 */
[----:B------:R-:W-:Y:S02]  /*2a50*/  IADD3.X R59, R51, R10, RZ, P1, !PT ;  /* 0x0000000a333b7210 */ /* 0x000fe40000ffe4ff */
[----:B------:R-:W-:-:S02]  /*2a60*/  SHF.L.U64.HI R39, R56, 0x2, R39 ;  /* 0x0000000238277819 */ /* 0x000fc40000010227 */
[----:B------:R-:W-:-:S04]  /*2a70*/  IADD3 R50, P1, R47, R8, RZ ;  /* 0x000000082f327210 */ /* 0x000fc80007f3e0ff */
[----:B------:R-:W-:-:S05]  /*2a80*/  IADD3.X R51, R39, R52, RZ, P1, !PT ;  /* 0x0000003427337210 */ /* 0x000fca0000ffe4ff */
[----:B------:R1:W4:Y:S01]  /*2a90*/  LDG.E R40, desc[UR12][R50.64] ;  /* 0x0000000c32287981 */ /* 0x000322000c1e1900 */
[----:B------:R-:W-:Y:S02]  /*2aa0*/  IADD3 R12, P0, R12, R4, RZ ;  /* 0x000000040c0c7210 */ /* 0x000fe40007f1e0ff */
[----:B------:R-:W-:Y:S02]  /*2ab0*/  FMNMX R56, |R26|, R49, !PT ;  /* 0x000000311a387209 */ /* 0x000fe40007800200 */
[----:B------:R-:W-:Y:S01]  /*2ac0*/  IADD3.X R49, RZ, R35, RZ, P0, !PT ;  /* 0x00000023ff317210 */ /* 0x000fe200007fe4ff */
[--C-:B------:R-:W-:Y:S01]  /*2ad0*/  HADD2.F32 R33, -RZ, R14.reuse.H0_H0 ;  /* 0x2000000eff217230 */ /* 0x100fe20000004100 */
[----:B------:R-:W-:Y:S02]  /*2ae0*/  IADD3 R72, P0, R47, R54, RZ ;  /* 0x000000362f487210 */ /* 0x000fe40007f1e0ff */
[C---:B0-----:R-:W-:Y:S01]  /*2af0*/  SHF.L.U32 R61, R12.reuse, 0x2, RZ ;  /* 0x000000020c3d7819 */ /* 0x041fe200000006ff */
[----:B------:R-:W-:Y:S01]  /*2b00*/  HADD2.F32 R14, -RZ, R14.H1_H1 ;  /* 0x3000000eff0e7230 */ /* 0x000fe20000004100 */
[----:B------:R-:W-:Y:S01]  /*2b10*/  IADD3.X R73, R39, R10, RZ, P0, !PT ;  /* 0x0000000a27497210 */ /* 0x000fe200007fe4ff */
[----:B------:R-:W-:Y:S01]  /*2b20*/  FMUL R55, R55, R42 ;  /* 0x0000002a37377220 */ /* 0x000fe20000400000 */
[----:B------:R-:W-:Y:S01]  /*2b30*/  SHF.L.U64.HI R49, R12, 0x2, R49 ;  /* 0x000000020c317819 */ /* 0x000fe20000010231 */
[----:B------:R-:W-:Y:S01]  /*2b40*/  FMUL R12, R42, R31 ;  /* 0x0000001f2a0c7220 */ /* 0x000fe20000400000 */
[----:B------:R-:W-:Y:S01]  /*2b50*/  IADD3 R70, P0, R61, R48, RZ ;  /* 0x000000303d467210 */ /* 0x000fe20007f1e0ff */
[----:B------:R-:W-:Y:S01]  /*2b60*/  FMUL R34, R36, R33 ;  /* 0x0000002124227220 */ /* 0x000fe20000400000 */
[----:B------:R-:W-:Y:S01]  /*2b70*/  FMNMX R42, |R29|, R56, !PT ;  /* 0x000000381d2a7209 */ /* 0x000fe20007800200 */
[----:B------:R-:W-:Y:S01]  /*2b80*/  FMUL R33, R55, R14 ;  /* 0x0000000e37217220 */ /* 0x000fe20000400000 */
[----:B------:R-:W-:Y:S01]  /*2b90*/  IADD3.X R71, R49, R18, RZ, P0, !PT ;  /* 0x0000001231477210 */ /* 0x000fe200007fe4ff */
[----:B------:R0:W5:Y:S01]  /*2ba0*/  LDG.E R26, desc[UR12][R22.64] ;  /* 0x0000000c161a7981 */ /* 0x000162000c1e1900 */
[----:B------:R-:W-:Y:S01]  /*2bb0*/  IADD3 R68, P0, R70, UR6, RZ ;  /* 0x0000000646447c10 */ /* 0x000fe2000ff1e0ff */
[----:B-1----:R-:W-:-:S02]  /*2bc0*/  FMUL R50, R33, UR7 ;  /* 0x0000000721327c20 */ /* 0x002fc40008400000 */
[----:B------:R1:W5:Y:S01]  /*2bd0*/  LDG.E R36, desc[UR12][R58.64] ;  /* 0x0000000c3a247981 */ /* 0x000362000c1e1900 */
[----:B------:R-:W-:Y:S01]  /*2be0*/  IADD3.X R69, R71, UR14, RZ, P0, !PT ;  /* 0x0000000e47457c10 */ /* 0x000fe200087fe4ff */
[----:B------:R-:W-:Y:S01]  /*2bf0*/  FMUL R53, R9, UR7 ;  /* 0x0000000709357c20 */ /* 0x000fe20008400000 */
[----:B------:R-:W-:Y:S01]  /*2c00*/  FMUL R20, R17, UR7 ;  /* 0x0000000711147c20 */ /* 0x000fe20008400000 */
[----:B------:R-:W5:Y:S01]  /*2c10*/  LDG.E R14, desc[UR12][R72.64] ;  /* 0x0000000c480e7981 */ /* 0x000f62000c1e1900 */
[----:B0-----:R-:W-:Y:S01]  /*2c20*/  FMUL R22, R19, UR7 ;  /* 0x0000000713167c20 */ /* 0x001fe20008400000 */
[----:B------:R-:W-:Y:S01]  /*2c30*/  FMUL R23, R25, UR7 ;  /* 0x0000000719177c20 */ /* 0x000fe20008400000 */
[----:B------:R-:W-:Y:S01]  /*2c40*/  IADD3 R60, P0, R61, R30, RZ ;  /* 0x0000001e3d3c7210 */ /* 0x000fe20007f1e0ff */
[----:B-1----:R-:W-:-:S03]  /*2c50*/  FMUL R59, R34, UR7 ;  /* 0x00000007223b7c20 */ /* 0x002fc60008400000 */
[----:B------:R-:W-:Y:S02]  /*2c60*/  F2FP.BF16.F32.PACK_AB R21, R23, R22 ;  /* 0x000000161715723e */ /* 0x000fe400000010ff */
[----:B------:R-:W-:Y:S02]  /*2c70*/  IADD3.X R61, R49, R2, RZ, P0, !PT ;  /* 0x00000002313d7210 */ /* 0x000fe400007fe4ff */
[----:B------:R-:W-:Y:S02]  /*2c80*/  F2FP.BF16.F32.PACK_AB R39, R50, R59 ;  /* 0x0000003b3227723e */ /* 0x000fe400000010ff */
[----:B------:R-:W-:Y:S01]  /*2c90*/  F2FP.BF16.F32.PACK_AB R47, R20, R53 ;  /* 0x00000035142f723e */ /* 0x000fe200000010ff */
[----:B------:R0:W-:Y:S04]  /*2ca0*/  STG.E desc[UR12][R70.64], R21 ;  /* 0x0000001546007986 */ /* 0x0001e8000c10190c */
[----:B------:R1:W-:Y:S04]  /*2cb0*/  STG.E desc[UR12][R68.64], R39 ;  /* 0x0000002744007986 */ /* 0x0003e8000c10190c */
[----:B------:R-:W-:Y:S01]  /*2cc0*/  STG.E desc[UR12][R60.64], R47 ;  /* 0x0000002f3c007986 */ /* 0x000fe2000c10190c */
[----:B------:R-:W-:Y:S01]  /*2cd0*/  FMUL R55, R65, UR7 ;  /* 0x0000000741377c20 */ /* 0x000fe20008400000 */
[----:B------:R-:W-:Y:S01]  /*2ce0*/  IADD3 R56, P0, R60, UR6, RZ ;  /* 0x000000063c387c10 */ /* 0x000fe2000ff1e0ff */
[----:B0-----:R-:W-:-:S03]  /*2cf0*/  FMUL R21, R12, UR7 ;  /* 0x000000070c157c20 */ /* 0x001fc60008400000 */
[----:B------:R-:W-:Y:S02]  /*2d00*/  IADD3.X R57, R61, UR14, RZ, P0, !PT ;  /* 0x0000000e3d397c10 */ /* 0x000fe400087fe4ff */
[----:B-1----:R-:W-:Y:S02]  /*2d10*/  F2FP.BF16.F32.PACK_AB R39, R21, R55 ;  /* 0x000000371527723e */ /* 0x002fe400000010ff */
[----:B------:R-:W-:-:S03]  /*2d20*/  FMNMX R42, R42, |R19|, !PT ;  /* 0x400000132a2a7209 */ /* 0x000fc60007800000 */
[----:B------:R0:W-:Y:S02]  /*2d30*/  STG.E desc[UR12][R56.64], R39 ;  /* 0x0000002738007986 */ /* 0x0001e4000c10190c */
[----:B0-----:R-:W-:-:S04]  /*2d40*/  FMNMX R39, |R25|, R42, !PT ;  /* 0x0000002a19277209 */ /* 0x001fc80007800200 */
[----:B------:R-:W-:Y:S01]  /*2d50*/  FMNMX R34, |R34|, R39, !PT ;  /* 0x0000002722227209 */ /* 0x000fe20007800200 */
[----:B---3--:R-:W-:-:S05]  /*2d60*/  HADD2.F32 R29, -RZ, R5.H0_H0 ;  /* 0x20000005ff1d7230 */ /* 0x008fca0000004100 */
        /* <DEDUP_REMOVED lines=17> */
[----:B------:R-:W-:-:S03]  /*2e80*/  HADD2.F32 R25, -RZ, R5.H1_H1 ;  /* 0x30000005ff197230 */ /* 0x000fc60000004100 */
[--C-:B------:R-:W-:Y:S01]  /*2e90*/  LOP3.LUT R19, R56, 0x80000000, R31.reuse, 0xb8, !PT ;  /* 0x8000000038137812 */ /* 0x100fe200078eb81f */
[----:B------:R-:W-:Y:S01]  /*2ea0*/  @!P1 FFMA R19, R31, R42, R31 ;  /* 0x0000002a1f139223 */ /* 0x000fe2000000001f */
[----:B------:R-:W-:-:S04]  /*2eb0*/  FMUL R42, R25, 0.044714998453855514526 ;  /* 0x3d372713192a7820 */ /* 0x000fc80000400000 */
        /* <DEDUP_REMOVED lines=27> */
[----:B------:R-:W-:-:S03]  /*3070*/  FSETP.GE.AND P0, PT, |R39|, 9.010913848876953125, PT ;  /* 0x41102cb42700780b */ /* 0x000fc60003f06200 */
[----:B------:R-:W-:-:S04]  /*3080*/  FFMA R5, R42, R5, 0.1331529766321182251 ;  /* 0x3e0859412a057423 */ /* 0x000fc80000000005 */
[----:B------:R-:W-:Y:S01]  /*3090*/  FFMA R5, R42, R5, -0.33332768082618713379 ;  /* 0xbeaaa9ed2a057423 */ /* 0x000fe20000000005 */
[----:B0-----:R-:W-:Y:S01]  /*30a0*/  FFMA R56, R56, -2, R45 ;  /* 0xc000000038387823 */ /* 0x001fe2000000002d */
[----:B------:R-:W-:Y:S02]  /*30b0*/  FSETP.GE.AND P1, PT, |R39|, 0.60000002384185791016, PT ;  /* 0x3f19999a2700780b */ /* 0x000fe40003f26200 */
[----:B------:R-:W-:Y:S02]  /*30c0*/  FFMA R58, R42, R5, RZ ;  /* 0x000000052a3a7223 */ /* 0x000fe400000000ff */
[----:B------:R-:W-:-:S04]  /*30d0*/  FSEL R56, R56, 1, !P0 ;  /* 0x3f80000038387808 */ /* 0x000fc80004000000 */
[----:B------:R-:W-:Y:S01]  /*30e0*/  LOP3.LUT R42, R56, 0x80000000, R39, 0xb8, !PT ;  /* 0x80000000382a7812 */ /* 0x000fe200078eb827 */
[----:B------:R-:W-:Y:S01]  /*30f0*/  FMUL R56, R25, 0.035677410662174224854 ;  /* 0x3d12227a19387820 */ /* 0x000fe20000400000 */
[----:B------:R-:W-:-:S03]  /*3100*/  FMNMX R34, |R33|, R34, !PT ;  /* 0x0000002221227209 */ /* 0x000fc60007800200 */
[----:B------:R-:W-:Y:S01]  /*3110*/  FFMA R56, R25, R56, 0.79788458347320556641 ;  /* 0x3f4c422a19387423 */ /* 0x000fe20000000038 */
[----:B------:R-:W-:-:S03]  /*3120*/  @!P1 FFMA R42, R39, R58, R39 ;  /* 0x0000003a272a9223 */ /* 0x000fc60000000027 */
        /* <DEDUP_REMOVED lines=8> */
[----:B------:R-:W-:-:S03]  /*31b0*/  FSETP.GE.AND P0, PT, |R33|, 9.010913848876953125, PT ;  /* 0x41102cb42100780b */ /* 0x000fc60003f06200 */
[----:B------:R-:W-:Y:S01]  /*31c0*/  FFMA R5, R34, R5, 0.1331529766321182251 ;  /* 0x3e08594122057423 */ /* 0x000fe20000000005 */
[----:B----4-:R-:W-:-:S03]  /*31d0*/  HADD2.F32 R9, -RZ, R40.H0_H0 ;  /* 0x20000028ff097230 */ /* 0x010fc60000004100 */
[----:B------:R-:W-:Y:S01]  /*31e0*/  FFMA R5, R34, R5, -0.33332768082618713379 ;  /* 0xbeaaa9ed22057423 */ /* 0x000fe20000000005 */
[----:B0-----:R-:W-:-:S03]  /*31f0*/  FFMA R58, R58, -2, R45 ;  /* 0xc00000003a3a7823 */ /* 0x001fc6000000002d */
[----:B------:R-:W-:Y:S02]  /*3200*/  FFMA R60, R34, R5, RZ ;  /* 0x00000005223c7223 */ /* 0x000fe400000000ff */
[----:B------:R-:W-:-:S04]  /*3210*/  FSEL R58, R58, 1, !P0 ;  /* 0x3f8000003a3a7808 */ /* 0x000fc80004000000 */
[----:B------:R-:W-:Y:S01]  /*3220*/  LOP3.LUT R34, R58, 0x80000000, R33, 0xb8, !PT ;  /* 0x800000003a227812 */ /* 0x000fe200078eb821 */
[C---:B------:R-:W-:Y:S01]  /*3230*/  FMUL R58, R9.reuse, 0.044714998453855514526 ;  /* 0x3d372713093a7820 */ /* 0x040fe20000400000 */
[----:B------:R-:W-:-:S03]  /*3240*/  FMUL R5, R9, 0.79788458347320556641 ;  /* 0x3f4c422a09057820 */ /* 0x000fc60000400000 */
[----:B------:R-:W-:Y:S01]  /*3250*/  FFMA R58, R9, R58, 1 ;  /* 0x3f800000093a7423 */ /* 0x000fe2000000003a */
[----:B------:R-:W-:-:S03]  /*3260*/  IADD3 R39, P0, R4, UR15, RZ ;  /* 0x0000000f04277c10 */ /* 0x000fc6000ff1e0ff */
[----:B------:R-:W-:-:S04]  /*3270*/  FMUL R5, R5, R58 ;  /* 0x0000003a05057220 */ /* 0x000fc80000400000 */
[----:B------:R-:W-:-:S06]  /*3280*/  FMUL R4, |R5|, 2.8853900432586669922 ;  /* 0x4038aa3b05047820 */ /* 0x000fcc0000400200 */
[----:B------:R-:W0:Y:S01]  /*3290*/  MUFU.EX2 R4, R4 ;  /* 0x0000000400047308 */ /* 0x000e220000000800 */
[----:B------:R-:W-:Y:S02]  /*32a0*/  FSETP.GE.AND P1, PT, |R33|, 0.60000002384185791016, PT ;  /* 0x3f19999a2100780b */ /* 0x000fe40003f26200 */
[----:B------:R-:W-:Y:S01]  /*32b0*/  FMNMX R56, |R17|, R56, !PT ;  /* 0x0000003811387209 */ /* 0x000fe20007800200 */
[----:B------:R-:W-:-:S03]  /*32c0*/  FFMA R42, R42, R63, 0.5 ;  /* 0x3f0000002a2a7423 */ /* 0x000fc6000000003f */
[----:B------:R-:W-:Y:S01]  /*32d0*/  FMNMX R65, |R65|, R56, !PT ;  /* 0x0000003841417209 */ /* 0x000fe20007800200 */
[----:B------:R-:W-:Y:S01]  /*32e0*/  FMUL R56, R29, 0.10703222453594207764 ;  /* 0x3ddb33b61d387820 */ /* 0x000fe20000400000 */
[----:B------:R-:W-:Y:S01]  /*32f0*/  FFMA R17, -R19, R19, 1 ;  /* 0x3f80000013117423 */ /* 0x000fe20000000113 */
[----:B------:R-:W-:Y:S01]  /*3300*/  FMUL R61, R29, R42 ;  /* 0x0000002a1d3d7220 */ /* 0x000fe20000400000 */
[----:B------:R-:W-:Y:S01]  /*3310*/  FMUL R42, R25, 0.10703222453594207764 ;  /* 0x3ddb33b6192a7820 */ /* 0x000fe20000400000 */
[----:B------:R-:W-:Y:S01]  /*3320*/  FFMA R56, R29, R56, 0.79788458347320556641 ;  /* 0x3f4c422a1d387423 */ /* 0x000fe20000000038 */
[----:B0-----:R-:W-:-:S04]  /*3330*/  FADD R47, R4, 1 ;  /* 0x3f800000042f7421 */ /* 0x001fc80000000000 */
[----:B------:R-:W0:Y:S01]  /*3340*/  MUFU.RCP R4, R47 ;  /* 0x0000002f00047308 */ /* 0x000e220000001000 */
[----:B------:R-:W-:Y:S01]  /*3350*/  @!P1 FFMA R34, R33, R60, R33 ;  /* 0x0000003c21229223 */ /* 0x000fe20000000021 */
[----:B------:R-:W-:Y:S01]  /*3360*/  FMUL R56, R17, R56 ;  /* 0x0000003811387220 */ /* 0x000fe20000400000 */
[----:B------:R-:W-:Y:S01]  /*3370*/  FMUL R17, R29, 0.5 ;  /* 0x3f0000001d117820 */ /* 0x000fe20000400000 */
[----:B------:R-:W-:Y:S01]  /*3380*/  FFMA R42, R25, R42, 0.79788458347320556641 ;  /* 0x3f4c422a192a7423 */ /* 0x000fe2000000002a */
[----:B------:R-:W-:Y:S01]  /*3390*/  FFMA R33, -R31, R31, 1 ;  /* 0x3f8000001f217423 */ /* 0x000fe2000000011f */
[----:B------:R-:W-:-:S03]  /*33a0*/  FMUL R29, R5, R5 ;  /* 0x00000005051d7220 */ /* 0x000fc60000400000 */
[----:B------:R-:W-:Y:S01]  /*33b0*/  FMUL R33, R33, R42 ;  /* 0x0000002a21217220 */ /* 0x000fe20000400000 */
[----:B------:R-:W-:Y:S01]  /*33c0*/  FFMA R42, R29, R15, -0.052303962409496307373 ;  /* 0xbd563cae1d2a7423 */ /* 0x000fe2000000000f */
[----:B------:R-:W-:-:S03]  /*33d0*/  FMUL R17, R17, R56 ;  /* 0x0000003811117220 */ /* 0x000fc60000400000 */
[----:B------:R-:W-:Y:S01]  /*33e0*/  FFMA R56, R29, R42, 0.1331529766321182251 ;  /* 0x3e0859411d387423 */ /* 0x000fe2000000002a */
[----:B------:R-:W-:Y:S01]  /*33f0*/  FSETP.GE.AND P2, PT, |R5|, 0.60000002384185791016, PT ;  /* 0x3f19999a0500780b */ /* 0x000fe20003f46200 */
[----:B0-----:R-:W-:Y:S02]  /*3400*/  FFMA R42, R4, -2, R45 ;  /* 0xc0000000042a7823 */ /* 0x001fe4000000002d */
[----:B------:R-:W-:Y:S01]  /*3410*/  FFMA R4, R29, R56, -0.33332768082618713379 ;  /* 0xbeaaa9ed1d047423 */ /* 0x000fe20000000038 */
[----:B------:R-:W-:-:S03]  /*3420*/  FSETP.GE.AND P1, PT, |R5|, 9.010913848876953125, PT ;  /* 0x41102cb40500780b */ /* 0x000fc60003f26200 */
[----:B------:R-:W-:Y:S01]  /*3430*/  FFMA R56, R29, R4, RZ ;  /* 0x000000041d387223 */ /* 0x000fe200000000ff */
[----:B------:R-:W-:Y:S01]  /*3440*/  HADD2.F32 R29, -RZ, R40.H1_H1 ;  /* 0x30000028ff1d7230 */ /* 0x000fe20000004100 */
[----:B------:R-:W-:-:S04]  /*3450*/  FSEL R42, R42, 1, !P1 ;  /* 0x3f8000002a2a7808 */ /* 0x000fc80004800000 */
[----:B------:R-:W-:Y:S01]  /*3460*/  FMUL R40, R29, 0.044714998453855514526 ;  /* 0x3d3727131d287820 */ /* 0x000fe20000400000 */
[--C-:B------:R-:W-:Y:S01]  /*3470*/  LOP3.LUT R4, R42, 0x80000000, R5.reuse, 0xb8, !PT ;  /* 0x800000002a047812 */ /* 0x100fe200078eb805 */
[----:B------:R-:W-:Y:S02]  /*3480*/  @!P2 FFMA R4, R5, R56, R5 ;  /* 0x000000380504a223 */ /* 0x000fe40000000005 */
[C---:B------:R-:W-:Y:S01]  /*3490*/  FFMA R5, R29.reuse, R40, 1 ;  /* 0x3f8000001d057423 */ /* 0x040fe20000000028 */
[----:B------:R-:W-:-:S04]  /*34a0*/  FMUL R40, R29, 0.79788458347320556641 ;  /* 0x3f4c422a1d287820 */ /* 0x000fc80000400000 */
        /* <DEDUP_REMOVED lines=13> */
[----:B0-----:R-:W-:-:S03]  /*3580*/  FFMA R34, R34, -2, R45 ;  /* 0xc000000022227823 */ /* 0x001fc6000000002d */
[----:B------:R-:W-:Y:S02]  /*3590*/  FFMA R5, R42, R33, -0.33332768082618713379 ;  /* 0xbeaaa9ed2a057423 */ /* 0x000fe40000000021 */
[----:B------:R-:W-:Y:S01]  /*35a0*/  FSEL R33, R34, 1, !P1 ;  /* 0x3f80000022217808 */ /* 0x000fe20004800000 */
[----:B------:R-:W-:Y:S01]  /*35b0*/  FMUL R34, R9, 0.035677410662174224854 ;  /* 0x3d12227a09227820 */ /* 0x000fe20000400000 */
[----:B------:R-:W-:-:S03]  /*35c0*/  FFMA R47, R42, R5, RZ ;  /* 0x000000052a2f7223 */ /* 0x000fc600000000ff */
[----:B------:R-:W-:Y:S01]  /*35d0*/  FFMA R34, R9, R34, 0.79788458347320556641 ;  /* 0x3f4c422a09227423 */ /* 0x000fe20000000022 */
[----:B------:R-:W-:-:S03]  /*35e0*/  LOP3.LUT R5, R33, 0x80000000, R40, 0xb8, !PT ;  /* 0x8000000021057812 */ /* 0x000fc600078eb828 */
[----:B------:R-:W-:-:S04]  /*35f0*/  FMUL R33, R9, R34 ;  /* 0x0000002209217220 */ /* 0x000fc80000400000 */
[----:B------:R-:W-:Y:S01]  /*3600*/  FMUL R42, |R33|, 2.8853900432586669922 ;  /* 0x4038aa3b212a7820 */ /* 0x000fe20000400200 */
[----:B------:R-:W-:-:S05]  /*3610*/  FSETP.GE.AND P2, PT, |R40|, 0.60000002384185791016, PT ;  /* 0x3f19999a2800780b */ /* 0x000fca0003f46200 */
[----:B------:R-:W0:Y:S08]  /*3620*/  MUFU.EX2 R42, R42 ;  /* 0x0000002a002a7308 */ /* 0x000e300000000800 */
[----:B------:R-:W-:Y:S01]  /*3630*/  @!P2 FFMA R5, R40, R47, R40 ;  /* 0x0000002f2805a223 */ /* 0x000fe20000000028 */
[----:B------:R-:W-:Y:S01]  /*3640*/  FADD R34, R19, 1 ;  /* 0x3f80000013227421 */ /* 0x000fe20000000000 */
[----:B0-----:R-:W-:-:S06]  /*3650*/  FADD R40, R42, 1 ;  /* 0x3f8000002a287421 */ /* 0x001fcc0000000000 */
[----:B------:R-:W0:Y:S01]  /*3660*/  MUFU.RCP R40, R40 ;  /* 0x0000002800287308 */ /* 0x000e220000001000 */
        /* <DEDUP_REMOVED lines=19> */
[----:B--2---:R-:W-:Y:S02]  /*37a0*/  HADD2.F32 R34, -RZ, R38.H0_H0 ;  /* 0x20000026ff227230 */ /* 0x004fe40000004100 */
[----:B0-----:R-:W-:-:S06]  /*37b0*/  FADD R42, R17, 1 ;  /* 0x3f800000112a7421 */ /* 0x001fcc0000000000 */
[----:B------:R-:W0:Y:S01]  /*37c0*/  MUFU.RCP R42, R42 ;  /* 0x0000002a002a7308 */ /* 0x000e220000001000 */
[----:B------:R-:W-:Y:S01]  /*37d0*/  FMUL R61, R34, R61 ;  /* 0x0000003d223d7220 */ /* 0x000fe20000400000 */
[----:B------:R-:W-:Y:S01]  /*37e0*/  FMUL R19, R19, R34 ;  /* 0x0000002213137220 */ /* 0x000fe20000400000 */
[C---:B------:R-:W-:Y:S01]  /*37f0*/  FMUL R34, R33.reuse, R33 ;  /* 0x0000002121227220 */ /* 0x040fe20000400000 */
[----:B------:R-:W-:-:S03]  /*3800*/  FSETP.GE.AND P2, PT, |R33|, 0.60000002384185791016, PT ;  /* 0x3f19999a2100780b */ /* 0x000fc60003f46200 */
[----:B------:R-:W-:Y:S01]  /*3810*/  FFMA R31, R34, R15, -0.052303962409496307373 ;  /* 0xbd563cae221f7423 */ /* 0x000fe2000000000f */
[----:B------:R-:W-:-:S03]  /*3820*/  HADD2.F32 R38, -RZ, R38.H1_H1 ;  /* 0x30000026ff267230 */ /* 0x000fc60000004100 */
[----:B------:R-:W-:Y:S01]  /*3830*/  FFMA R17, R34, R31, 0.1331529766321182251 ;  /* 0x3e08594122117423 */ /* 0x000fe2000000001f */
[----:B------:R-:W-:Y:S01]  /*3840*/  FSETP.GE.AND P1, PT, |R33|, 9.010913848876953125, PT ;  /* 0x41102cb42100780b */ /* 0x000fe20003f26200 */
[----:B------:R-:W-:Y:S02]  /*3850*/  FMUL R57, R38, R57 ;  /* 0x0000003926397220 */ /* 0x000fe40000400000 */
[----:B------:R-:W-:Y:S01]  /*3860*/  FFMA R17, R34, R17, -0.33332768082618713379 ;  /* 0xbeaaa9ed22117423 */ /* 0x000fe20000000011 */
[----:B0-----:R-:W-:Y:S01]  /*3870*/  FFMA R31, R42, -2, R45 ;  /* 0xc00000002a1f7823 */ /* 0x001fe2000000002d */
[----:B------:R-:W-:Y:S01]  /*3880*/  FMUL R25, R25, R38 ;  /* 0x0000002619197220 */ /* 0x000fe20000400000 */
[----:B------:R-:W-:Y:S01]  /*3890*/  IADD3.X R35, R35, UR16, RZ, P0, !PT ;  /* 0x0000001023237c10 */ /* 0x000fe200087fe4ff */
[----:B------:R-:W-:Y:S01]  /*38a0*/  FMUL R38, R9, 0.10703222453594207764 ;  /* 0x3ddb33b609267820 */ /* 0x000fe20000400000 */
[----:B------:R-:W-:Y:S01]  /*38b0*/  IADD3 R70, P0, R24, R39, RZ ;  /* 0x0000002718467210 */ /* 0x000fe20007f1e0ff */
[----:B------:R-:W-:Y:S01]  /*38c0*/  FFMA R34, R34, R17, RZ ;  /* 0x0000001122227223 */ /* 0x000fe200000000ff */
[----:B------:R-:W-:Y:S01]  /*38d0*/  FSEL R56, R31, 1, !P1 ;  /* 0x3f8000001f387808 */ /* 0x000fe20004800000 */
[----:B------:R-:W-:Y:S01]  /*38e0*/  FFMA R38, R9, R38, 0.79788458347320556641 ;  /* 0x3f4c422a09267423 */ /* 0x000fe20000000026 */
[----:B------:R-:W-:Y:S01]  /*38f0*/  FFMA R17, -R4, R4, 1 ;  /* 0x3f80000004117423 */ /* 0x000fe20000000104 */
[----:B------:R-:W-:-:S02]  /*3900*/  IADD3.X R71, RZ, R35, RZ, P0, !PT ;  /* 0x00000023ff477210 */ /* 0x000fc400007fe4ff */
[--C-:B------:R-:W-:Y:S01]  /*3910*/  LOP3.LUT R56, R56, 0x80000000, R33.reuse, 0xb8, !PT ;  /* 0x8000000038387812 */ /* 0x100fe200078eb821 */
[----:B------:R-:W-:Y:S01]  /*3920*/  @!P2 FFMA R56, R33, R34, R33 ;  /* 0x000000222138a223 */ /* 0x000fe20000000021 */
[----:B------:R-:W-:Y:S02]  /*3930*/  MOV R69, UR10 ;  /* 0x0000000a00457c02 */ /* 0x000fe40008000f00 */
[----:B------:R-:W-:Y:S01]  /*3940*/  IADD3 R31, P0, R70, UR15, RZ ;  /* 0x0000000f461f7c10 */ /* 0x000fe2000ff1e0ff */
[----:B------:R-:W-:Y:S01]  /*3950*/  FMUL R17, R17, R38 ;  /* 0x0000002611117220 */ /* 0x000fe20000400000 */
[----:B------:R-:W-:Y:S01]  /*3960*/  FMUL R42, R9, 0.5 ;  /* 0x3f000000092a7820 */ /* 0x000fe20000400000 */
[----:B------:R-:W-:Y:S01]  /*3970*/  FMUL R38, R29, 0.10703222453594207764 ;  /* 0x3ddb33b61d267820 */ /* 0x000fe20000400000 */
[----:B------:R-:W-:Y:S01]  /*3980*/  FFMA R56, R56, R63, 0.5 ;  /* 0x3f00000038387423 */ /* 0x000fe2000000003f */
[----:B------:R-:W-:Y:S01]  /*3990*/  IMAD.WIDE.U32 R68, R69, 0x3, R70 ;  /* 0x0000000345447825 */ /* 0x000fe200078e0046 */
[----:B------:R-:W-:-:S03]  /*39a0*/  IADD3.X R70, R71, UR16, RZ, P0, !PT ;  /* 0x0000001047467c10 */ /* 0x000fc600087fe4ff */
[----:B------:R-:W-:Y:S01]  /*39b0*/  FMUL R42, R42, R17 ;  /* 0x000000112a2a7220 */ /* 0x000fe20000400000 */
[----:B------:R-:W-:Y:S01]  /*39c0*/  FFMA R40, R40, R63, 0.5 ;  /* 0x3f00000028287423 */ /* 0x000fe2000000003f */
[C---:B------:R-:W-:Y:S01]  /*39d0*/  FFMA R38, R29.reuse, R38, 0.79788458347320556641 ;  /* 0x3f4c422a1d267423 */ /* 0x040fe20000000026 */
[C---:B------:R-:W-:Y:S01]  /*39e0*/  FMUL R17, R29.reuse, R56 ;  /* 0x000000381d117220 */ /* 0x040fe20000400000 */
[----:B------:R-:W-:Y:S01]  /*39f0*/  FMUL R33, R29, 0.5 ;  /* 0x3f0000001d217820 */ /* 0x000fe20000400000 */
[C---:B------:R-:W-:Y:S02]  /*3a00*/  SHF.L.U64.HI R29, R31.reuse, 0x2, R70 ;  /* 0x000000021f1d7819 */ /* 0x040fe40000010246 */
[----:B------:R-:W-:Y:S01]  /*3a10*/  SHF.L.U32 R31, R31, 0x2, RZ ;  /* 0x000000021f1f7819 */ /* 0x000fe200000006ff */
[----:B------:R-:W-:Y:S01]  /*3a20*/  FMUL R40, R9, R40 ;  /* 0x0000002809287220 */ /* 0x000fe20000400000 */
[----:B------:R-:W-:Y:S02]  /*3a30*/  FFMA R9, -R5, R5, 1 ;  /* 0x3f80000005097423 */ /* 0x000fe40000000105 */
[----:B------:R-:W-:-:S02]  /*3a40*/  IADD3 R70, P0, R31, R8, RZ ;  /* 0x000000081f467210 */ /* 0x000fc40007f1e0ff */
[----:B------:R-:W-:Y:S02]  /*3a50*/  FMUL R38, R9, R38 ;  /* 0x0000002609267220 */ /* 0x000fe40000400000 */
[----:B------:R-:W-:Y:S02]  /*3a60*/  IADD3.X R71, R29, R52, RZ, P0, !PT ;  /* 0x000000341d477210 */ /* 0x000fe400007fe4ff */
[----:B------:R-:W-:-:S03]  /*3a70*/  FMUL R33, R33, R38 ;  /* 0x0000002621217220 */ /* 0x000fc60000400000 */
[----:B------:R-:W2:Y:S01]  /*3a80*/  LDG.E R38, desc[UR12][R70.64] ;  /* 0x0000000c46267981 */ /* 0x000ea2000c1e1900 */
[----:B------:R-:W-:Y:S01]  /*3a90*/  IADD3 R47, R69, UR4, RZ ;  /* 0x00000004452f7c10 */ /* 0x000fe2000fffe0ff */
[--C-:B-----5:R-:W-:Y:S01]  /*3aa0*/  HADD2.F32 R34, -RZ, R36.reuse.H0_H0 ;  /* 0x20000024ff227230 */ /* 0x120fe20000004100 */
[C---:B------:R-:W-:Y:S01]  /*3ab0*/  SHF.L.U32 R9, R68.reuse, 0x2, RZ ;  /* 0x0000000244097819 */ /* 0x040fe200000006ff */
[----:B------:R-:W-:Y:S01]  /*3ac0*/  HADD2.F32 R36, -RZ, R36.H1_H1 ;  /* 0x30000024ff247230 */ /* 0x000fe20000004100 */
[----:B------:R-:W-:Y:S02]  /*3ad0*/  SHF.L.U64.HI R47, R68, 0x2, R47 ;  /* 0x00000002442f7819 */ /* 0x000fe4000001022f */
[----:B------:R-:W-:Y:S01]  /*3ae0*/  IADD3 R68, P0, R31, R54, RZ ;  /* 0x000000361f447210 */ /* 0x000fe20007f1e0ff */
[----:B------:R-:W-:Y:S01]  /*3af0*/  FMUL R34, R19, R34 ;  /* 0x0000002213227220 */ /* 0x000fe20000400000 */
[----:B------:R-:W-:Y:S01]  /*3b00*/  FADD R19, R4, 1 ;  /* 0x3f80000004137421 */ /* 0x000fe20000000000 */
[----:B------:R-:W-:Y:S01]  /*3b10*/  FMUL R36, R25, R36 ;  /* 0x0000002419247220 */ /* 0x000fe20000400000 */
[----:B------:R-:W-:Y:S01]  /*3b20*/  IADD3.X R69, R29, R10, RZ, P0, !PT ;  /* 0x0000000a1d457210 */ /* 0x000fe200007fe4ff */
[----:B------:R-:W3:Y:S01]  /*3b30*/  LDG.E R25, desc[UR12][R66.64] ;  /* 0x0000000c42197981 */ /* 0x000ee2000c1e1900 */
[----:B------:R-:W-:-:S03]  /*3b40*/  FFMA R42, R19, 0.5, R42 ;  /* 0x3f000000132a7823 */ /* 0x000fc6000000002a */
[----:B------:R-:W4:Y:S01]  /*3b50*/  LDG.E R19, desc[UR12][R68.64] ;  /* 0x0000000c44137981 */ /* 0x000f22000c1e1900 */
[C---:B------:R-:W-:Y:S02]  /*3b60*/  IADD3 R8, P0, R9.reuse, R8, RZ ;  /* 0x0000000809087210 */ /* 0x040fe40007f1e0ff */
[----:B------:R-:W-:Y:S02]  /*3b70*/  IADD3 R4, P1, R9, R54, RZ ;  /* 0x0000003609047210 */ /* 0x000fe40007f3e0ff */
[----:B------:R-:W-:Y:S02]  /*3b80*/  IADD3.X R9, R47, R52, RZ, P0, !PT ;  /* 0x000000342f097210 */ /* 0x000fe400007fe4ff */
[----:B------:R-:W-:Y:S01]  /*3b90*/  IADD3 R39, P0, R16, R39, RZ ;  /* 0x0000002710277210 */ /* 0x000fe20007f1e0ff */
[----:B------:R-:W-:Y:S01]  /*3ba0*/  FADD R54, R5, 1 ;  /* 0x3f80000005367421 */ /* 0x000fe20000000000 */
[--C-:B------:R-:W-:Y:S01]  /*3bb0*/  HADD2.F32 R51, -RZ, R26.reuse.H0_H0 ;  /* 0x2000001aff337230 */ /* 0x100fe20000004100 */
[----:B------:R-:W5:Y:S01]  /*3bc0*/  LDG.E R8, desc[UR12][R8.64] ;  /* 0x0000000c08087981 */ /* 0x000f62000c1e1900 */
[----:B------:R-:W-:Y:S01]  /*3bd0*/  IADD3.X R52, RZ, R35, RZ, P0, !PT ;  /* 0x00000023ff347210 */ /* 0x000fe200007fe4ff */
[----:B------:R-:W-:Y:S01]  /*3be0*/  HADD2.F32 R26, -RZ, R26.H1_H1 ;  /* 0x3000001aff1a7230 */ /* 0x000fe20000004100 */
[----:B------:R-:W-:Y:S01]  /*3bf0*/  IADD3.X R5, R47, R10, RZ, P1, !PT ;  /* 0x0000000a2f057210 */ /* 0x000fe20000ffe4ff */
[----:B------:R-:W-:Y:S01]  /*3c00*/  FFMA R33, R54, 0.5, R33 ;  /* 0x3f00000036217823 */ /* 0x000fe20000000021 */
[C---:B------:R-:W-:Y:S01]  /*3c10*/  SHF.L.U64.HI R35, R39.reuse, 0x2, R52 ;  /* 0x0000000227237819 */ /* 0x040fe20000010234 */
[----:B------:R0:W5:Y:S01]  /*3c20*/  LDG.E R10, desc[UR12][R6.64] ;  /* 0x0000000c060a7981 */ /* 0x000162000c1e1900 */
[----:B------:R-:W-:Y:S01]  /*3c30*/  SHF.L.U32 R47, R39, 0x2, RZ ;  /* 0x00000002272f7819 */ /* 0x000fe200000006ff */
[----:B------:R-:W-:-:S02]  /*3c40*/  HADD2.F32 R39, -RZ, R14.H0_H0 ;  /* 0x2000000eff277230 */ /* 0x000fc40000004100 */
[----:B------:R-:W-:Y:S01]  /*3c50*/  FMUL R42, R42, R51 ;  /* 0x000000332a2a7220 */ /* 0x000fe20000400000 */
[----:B------:R-:W-:Y:S02]  /*3c60*/  HADD2.F32 R14, -RZ, R14.H1_H1 ;  /* 0x3000000eff0e7230 */ /* 0x000fe40000004100 */
[----:B------:R-:W-:Y:S01]  /*3c70*/  FMUL R40, R51, R40 ;  /* 0x0000002833287220 */ /* 0x000fe20000400000 */
[----:B------:R-:W-:Y:S01]  /*3c80*/  FMUL R17, R26, R17 ;  /* 0x000000111a117220 */ /* 0x000fe20000400000 */
[----:B------:R1:W5:Y:S01]  /*3c90*/  LDG.E R49, desc[UR12][R4.64] ;  /* 0x0000000c04317981 */ /* 0x000362000c1e1900 */
[----:B0-----:R-:W-:Y:S01]  /*3ca0*/  FMUL R7, R33, R26 ;  /* 0x0000001a21077220 */ /* 0x001fe20000400000 */
[----:B------:R-:W-:Y:S01]  /*3cb0*/  FMUL R52, R42, R39 ;  /* 0x000000272a347220 */ /* 0x000fe20000400000 */
[----:B------:R-:W-:Y:S02]  /*3cc0*/  IADD3 R6, P0, R47, R48, RZ ;  /* 0x000000302f067210 */ /* 0x000fe40007f1e0ff */
[----:B------:R-:W-:Y:S01]  /*3cd0*/  FMUL R9, R7, R14 ;  /* 0x0000000e07097220 */ /* 0x000fe20000400000 */
[----:B------:R-:W-:Y:S01]  /*3ce0*/  FMUL R33, R34, UR7 ;  /* 0x0000000722217c20 */ /* 0x000fe20008400000 */
[----:B------:R-:W-:Y:S01]  /*3cf0*/  FMUL R42, R36, UR7 ;  /* 0x00000007242a7c20 */ /* 0x000fe20008400000 */
[----:B------:R-:W-:Y:S01]  /*3d00*/  IADD3.X R7, R35, R18, RZ, P0, !PT ;  /* 0x0000001223077210 */ /* 0x000fe200007fe4ff */
[----:B------:R-:W-:Y:S01]  /*3d10*/  FMUL R14, R52, UR7 ;  /* 0x00000007340e7c20 */ /* 0x000fe20008400000 */
[----:B------:R-:W-:Y:S01]  /*3d20*/  FMUL R39, R9, UR7 ;  /* 0x0000000709277c20 */ /* 0x000fe20008400000 */
[----:B------:R-:W-:-:S02]  /*3d30*/  IADD3 R66, P0, R6, UR6, RZ ;  /* 0x0000000606427c10 */ /* 0x000fc4000ff1e0ff */
[----:B------:R-:W-:Y:S02]  /*3d40*/  F2FP.BF16.F32.PACK_AB R69, R42, R33 ;  /* 0x000000212a45723e */ /* 0x000fe400000010ff */
[----:B------:R-:W-:Y:S02]  /*3d50*/  IADD3.X R67, R7, UR14, RZ, P0, !PT ;  /* 0x0000000e07437c10 */ /* 0x000fe400087fe4ff */
[----:B------:R-:W-:Y:S01]  /*3d60*/  F2FP.BF16.F32.PACK_AB R71, R39, R14 ;  /* 0x0000000e2747723e */ /* 0x000fe200000010ff */
[----:B------:R-:W-:Y:S01]  /*3d70*/  FMUL R51, R61, UR7 ;  /* 0x000000073d337c20 */ /* 0x000fe20008400000 */
[----:B------:R-:W-:Y:S01]  /*3d80*/  FMUL R26, R57, UR7 ;  /* 0x00000007391a7c20 */ /* 0x000fe20008400000 */
[----:B------:R0:W-:Y:S01]  /*3d90*/  STG.E desc[UR12][R6.64], R69 ;  /* 0x0000004506007986 */ /* 0x0001e2000c10190c */
[----:B-1----:R-:W-:-:S03]  /*3da0*/  IADD3 R4, P0, R47, R30, RZ ;  /* 0x0000001e2f047210 */ /* 0x002fc60007f1e0ff */
[----:B------:R1:W-:Y:S01]  /*3db0*/  STG.E desc[UR12][R66.64], R71 ;  /* 0x0000004742007986 */ /* 0x0003e2000c10190c */
[----:B------:R-:W-:Y:S02]  /*3dc0*/  IADD3.X R5, R35, R2, RZ, P0, !PT ;  /* 0x0000000223057210 */ /* 0x000fe400007fe4ff */
[----:B0-----:R-:W-:Y:S02]  /*3dd0*/  F2FP.BF16.F32.PACK_AB R69, R26, R51 ;  /* 0x000000331a45723e */ /* 0x001fe400000010ff */
[----:B------:R-:W-:-:S03]  /*3de0*/  IADD3 R6, P0, R4, UR6, RZ ;  /* 0x0000000604067c10 */ /* 0x000fc6000ff1e0ff */
[----:B------:R-:W-:Y:S01]  /*3df0*/  STG.E desc[UR12][R4.64], R69 ;  /* 0x0000004504007986 */ /* 0x000fe2000c10190c */
[----:B------:R-:W-:Y:S01]  /*3e00*/  IADD3.X R7, R5, UR14, RZ, P0, !PT ;  /* 0x0000000e05077c10 */ /* 0x000fe200087fe4ff */
[----:B------:R-:W-:Y:S01]  /*3e10*/  FMUL R47, R40, UR7 ;  /* 0x00000007282f7c20 */ /* 0x000fe20008400000 */
[----:B------:R-:W-:-:S05]  /*3e20*/  FMUL R35, R17, UR7 ;  /* 0x0000000711237c20 */ /* 0x000fca0008400000 */
[----:B-1----:R-:W-:Y:S02]  /*3e30*/  F2FP.BF16.F32.PACK_AB R71, R35, R47 ;  /* 0x0000002f2347723e */ /* 0x002fe400000010ff */
[----:B------:R-:W-:-:S03]  /*3e40*/  FMNMX R65, |R12|, R65, !PT ;  /* 0x000000410c417209 */ /* 0x000fc60007800200 */
[----:B------:R0:W-:Y:S02]  /*3e50*/  STG.E desc[UR12][R6.64], R71 ;  /* 0x0000004706007986 */ /* 0x0001e4000c10190c */
[----:B0-----:R-:W-:-:S04]  /*3e60*/  FMNMX R7, R65, |R34|, !PT ;  /* 0x4000002241077209 */ /* 0x001fc80007800000 */
[----:B------:R-:W-:Y:S01]  /*3e70*/  FMNMX R7, |R36|, R7, !PT ;  /* 0x0000000724077209 */ /* 0x000fe20007800200 */
[----:B--2---:R-:W-:-:S05]  /*3e80*/  HADD2.F32 R54, -RZ, R38.H0_H0 ;  /* 0x20000026ff367230 */ /* 0x004fca0000004100 */
        /* <DEDUP_REMOVED lines=34> */
[----:B------:R-:W-:Y:S01]  /*40b0*/  FMNMX R38, |R52|, R7, !PT ;  /* 0x0000000734267209 */ /* 0x000fe20007800200 */
[----:B0-----:R-:W-:Y:S02]  /*40c0*/  FFMA R36, R56, -2, R45 ;  /* 0xc000000038247823 */ /* 0x001fe4000000002d */
[----:B------:R-:W-:Y:S01]  /*40d0*/  FFMA R67, R34, R4, RZ ;  /* 0x0000000422437223 */ /* 0x000fe200000000ff */
[----:B------:R-:W-:Y:S02]  /*40e0*/  FMUL R7, R54, 0.10703222453594207764 ;  /* 0x3ddb33b636077820 */ /* 0x000fe40000400000 */
[----:B------:R-:W-:Y:S02]  /*40f0*/  FSEL R65, R36, 1, !P0 ;  /* 0x3f80000024417808 */ /* 0x000fe40004000000 */
[----:B------:R-:W-:Y:S01]  /*4100*/  FFMA R7, R54, R7, 0.79788458347320556641 ;  /* 0x3f4c422a36077423 */ /* 0x000fe20000000007 */
[----:B------:R-:W-:-:S02]  /*4110*/  FMNMX R38, |R9|, R38, !PT ;  /* 0x0000002609267209 */ /* 0x000fc40007800200 */
[--C-:B------:R-:W-:Y:S01]  /*4120*/  LOP3.LUT R4, R65, 0x80000000, R12.reuse, 0xb8, !PT ;  /* 0x8000000041047812 */ /* 0x100fe200078eb80c */
[----:B------:R-:W-:Y:S01]  /*4130*/  @!P1 FFMA R4, R12, R67, R12 ;  /* 0x000000430c049223 */ /* 0x000fe2000000000c */
[----:B------:R-:W-:Y:S01]  /*4140*/  FFMA R12, -R6, R6, 1 ;  /* 0x3f800000060c7423 */ /* 0x000fe20000000106 */
[----:B------:R-:W-:Y:S01]  /*4150*/  FMUL R9, R54, 0.035677410662174224854 ;  /* 0x3d12227a36097820 */ /* 0x000fe20000400000 */
[C---:B------:R-:W-:Y:S02]  /*4160*/  FMUL R34, R5.reuse, 0.10703222453594207764 ;  /* 0x3ddb33b605227820 */ /* 0x040fe40000400000 */
[----:B------:R-:W-:Y:S01]  /*4170*/  FMUL R12, R12, R7 ;  /* 0x000000070c0c7220 */ /* 0x000fe20000400000 */
[----:B------:R-:W-:Y:S01]  /*4180*/  FFMA R7, R54, R9, 0.79788458347320556641 ;  /* 0x3f4c422a36077423 */ /* 0x000fe20000000009 */
[----:B------:R-:W-:Y:S01]  /*4190*/  FFMA R34, R5, R34, 0.79788458347320556641 ;  /* 0x3f4c422a05227423 */ /* 0x000fe20000000022 */
[----:B------:R-:W-:Y:S02]  /*41a0*/  FFMA R9, -R4, R4, 1 ;  /* 0x3f80000004097423 */ /* 0x000fe40000000104 */
[----:B------:R-:W-:-:S02]  /*41b0*/  FMUL R7, R54, R7 ;  /* 0x0000000736077220 */ /* 0x000fc40000400000 */
[----:B------:R-:W-:Y:S02]  /*41c0*/  FMUL R67, R9, R34 ;  /* 0x0000002209437220 */ /* 0x000fe40000400000 */
[----:B------:R-:W-:-:S04]  /*41d0*/  FMUL R34, |R7|, 2.8853900432586669922 ;  /* 0x4038aa3b07227820 */ /* 0x000fc80000400200 */
[----:B------:R-:W0:Y:S01]  /*41e0*/  MUFU.EX2 R9, R34 ;  /* 0x0000002200097308 */ /* 0x000e220000000800 */
[----:B------:R-:W-:Y:S01]  /*41f0*/  FMUL R36, R5, 0.5 ;  /* 0x3f00000005247820 */ /* 0x000fe20000400000 */
[----:B------:R-:W-:-:S03]  /*4200*/  FMUL R65, R54, 0.5 ;  /* 0x3f00000036417820 */ /* 0x000fc60000400000 */
[----:B------:R-:W-:Y:S01]  /*4210*/  FMUL R36, R36, R67 ;  /* 0x0000004324247220 */ /* 0x000fe20000400000 */
[----:B------:R-:W-:Y:S01]  /*4220*/  FADD R67, R4, 1 ;  /* 0x3f80000004437421 */ /* 0x000fe20000000000 */
[----:B------:R-:W-:Y:S01]  /*4230*/  FMUL R12, R65, R12 ;  /* 0x0000000c410c7220 */ /* 0x000fe20000400000 */
[----:B------:R-:W-:Y:S02]  /*4240*/  FADD R65, R6, 1 ;  /* 0x3f80000006417421 */ /* 0x000fe40000000000 */
[----:B------:R-:W-:Y:S01]  /*4250*/  FFMA R6, R67, 0.5, R36 ;  /* 0x3f00000043067823 */ /* 0x000fe20000000024 */
[----:B0-----:R-:W-:Y:S01]  /*4260*/  FADD R36, R9, 1 ;  /* 0x3f80000009247421 */ /* 0x001fe20000000000 */
[----:B---3--:R-:W-:Y:S02]  /*4270*/  HADD2.F32 R9, -RZ, R25.H0_H0 ;  /* 0x20000019ff097230 */ /* 0x008fe40000004100 */
[----:B------:R-:W-:Y:S01]  /*4280*/  FFMA R12, R65, 0.5, R12 ;  /* 0x3f000000410c7823 */ /* 0x000fe2000000000c */
[----:B------:R-:W0:Y:S01]  /*4290*/  MUFU.RCP R4, R36 ;  /* 0x0000002400047308 */ /* 0x000e220000001000 */
[----:B----4-:R-:W-:-:S02]  /*42a0*/  HADD2.F32 R65, -RZ, R19.H0_H0 ;  /* 0x20000013ff417230 */ /* 0x010fc40000004100 */
[----:B------:R-:W-:Y:S01]  /*42b0*/  FMUL R12, R12, R9 ;  /* 0x000000090c0c7220 */ /* 0x000fe20000400000 */
        /* <DEDUP_REMOVED lines=32> */
[----:B-----5:R-:W-:-:S05]  /*44c0*/  HADD2.F32 R7, -RZ, R8.H0_H0 ;  /* 0x20000008ff077230 */ /* 0x020fca0000004100 */
[C---:B------:R-:W-:Y:S01]  /*44d0*/  FMUL R4, R7.reuse, 0.044714998453855514526 ;  /* 0x3d37271307047820 */ /* 0x040fe20000400000 */
[----:B------:R-:W-:-:S03]  /*44e0*/  FMUL R34, R7, 0.79788458347320556641 ;  /* 0x3f4c422a07227820 */ /* 0x000fc60000400000 */
[----:B------:R-:W-:-:S04]  /*44f0*/  FFMA R65, R7, R4, 1 ;  /* 0x3f80000007417423 */ /* 0x000fc80000000004 */
[----:B------:R-:W-:-:S04]  /*4500*/  FMUL R34, R34, R65 ;  /* 0x0000004122227220 */ /* 0x000fc80000400000 */
        /* <DEDUP_REMOVED lines=8> */
[----:B------:R-:W-:Y:S01]  /*4590*/  FSETP.GE.AND P1, PT, |R34|, 0.60000002384185791016, PT ;  /* 0x3f19999a2200780b */ /* 0x000fe20003f26200 */
[----:B------:R-:W-:Y:S02]  /*45a0*/  FMUL R9, R9, R54 ;  /* 0x0000003609097220 */ /* 0x000fe40000400000 */
        /* <DEDUP_REMOVED lines=13> */
[----:B------:R-:W-:Y:S01]  /*4680*/  FMUL R54, |R36|, 2.8853900432586669922 ;  /* 0x4038aa3b24367820 */ /* 0x000fe20000400200 */
[----:B------:R-:W-:-:S05]  /*4690*/  FMUL R4, R7, 0.10703222453594207764 ;  /* 0x3ddb33b607047820 */ /* 0x000fca0000400000 */
[----:B------:R-:W0:Y:S01]  /*46a0*/  MUFU.EX2 R54, R54 ;  /* 0x0000003600367308 */ /* 0x000e220000000800 */
[----:B------:R-:W-:Y:S01]  /*46b0*/  FFMA R65, R7, R4, 0.79788458347320556641 ;  /* 0x3f4c422a07417423 */ /* 0x000fe20000000004 */
[----:B------:R-:W-:-:S04]  /*46c0*/  FFMA R4, -R52, R52, 1 ;  /* 0x3f80000034047423 */ /* 0x000fc80000000134 */
[----:B------:R-:W-:Y:S01]  /*46d0*/  FMUL R4, R4, R65 ;  /* 0x0000004104047220 */ /* 0x000fe20000400000 */
[----:B------:R-:W-:-:S04]  /*46e0*/  FMUL R65, R7, 0.5 ;  /* 0x3f00000007417820 */ /* 0x000fc80000400000 */
[----:B------:R-:W-:Y:S01]  /*46f0*/  FMUL R65, R65, R4 ;  /* 0x0000000441417220 */ /* 0x000fe20000400000 */
[----:B0-----:R-:W-:Y:S01]  /*4700*/  FADD R4, R54, 1 ;  /* 0x3f80000036047421 */ /* 0x001fe20000000000 */
[----:B------:R-:W-:-:S05]  /*4710*/  HADD2.F32 R25, -RZ, R25.H1_H1 ;  /* 0x30000019ff197230 */ /* 0x000fca0000004100 */
[----:B------:R-:W0:Y:S01]  /*4720*/  MUFU.RCP R4, R4 ;  /* 0x0000000400047308 */ /* 0x000e220000001000 */
[----:B------:R-:W-:Y:S01]  /*4730*/  FADD R52, R52, 1 ;  /* 0x3f80000034347421 */ /* 0x000fe20000000000 */
[----:B------:R-:W-:Y:S01]  /*4740*/  FMUL R8, R25, R5 ;  /* 0x0000000519087220 */ /* 0x000fe20000400000 */
[----:B------:R-:W-:Y:S02]  /*4750*/  FMUL R5, R36, R36 ;  /* 0x0000002424057220 */ /* 0x000fe40000400000 */
[----:B------:R-:W-:Y:S02]  /*4760*/  FFMA R65, R52, 0.5, R65 ;  /* 0x3f00000034417823 */ /* 0x000fe40000000041 */
[C---:B------:R-:W-:Y:S01]  /*4770*/  FFMA R52, R5.reuse, R15, -0.052303962409496307373 ;  /* 0xbd563cae05347423 */ /* 0x040fe2000000000f */
[----:B------:R-:W-:Y:S01]  /*4780*/  FSETP.GE.AND P1, PT, |R36|, 0.60000002384185791016, PT ;  /* 0x3f19999a2400780b */ /* 0x000fe20003f26200 */
[----:B------:R-:W-:Y:S02]  /*4790*/  FMUL R6, R6, R25 ;  /* 0x0000001906067220 */ /* 0x000fe40000400000 */
[----:B------:R-:W-:Y:S01]  /*47a0*/  FFMA R52, R5, R52, 0.1331529766321182251 ;  /* 0x3e08594105347423 */ /* 0x000fe20000000034 */
[----:B------:R-:W-:Y:S01]  /*47b0*/  FSETP.GE.AND P0, PT, |R36|, 9.010913848876953125, PT ;  /* 0x41102cb42400780b */ /* 0x000fe20003f06200 */
[----:B0-----:R-:W-:-:S02]  /*47c0*/  FFMA R25, R4, -2, R45 ;  /* 0xc000000004197823 */ /* 0x001fc4000000002d */
[----:B------:R-:W-:-:S03]  /*47d0*/  FFMA R4, R5, R52, -0.33332768082618713379 ;  /* 0xbeaaa9ed05047423 */ /* 0x000fc60000000034 */
[----:B------:R-:W-:Y:S01]  /*47e0*/  FSEL R25, R25, 1, !P0 ;  /* 0x3f80000019197808 */ /* 0x000fe20004000000 */
[----:B------:R-:W-:-:S03]  /*47f0*/  FFMA R5, R5, R4, RZ ;  /* 0x0000000405057223 */ /* 0x000fc600000000ff */
[--C-:B------:R-:W-:Y:S01]  /*4800*/  LOP3.LUT R4, R25, 0x80000000, R36.reuse, 0xb8, !PT ;  /* 0x8000000019047812 */ /* 0x100fe200078eb824 */
[----:B------:R-:W-:Y:S01]  /*4810*/  @!P1 FFMA R4, R36, R5, R36 ;  /* 0x0000000524049223 */ /* 0x000fe20000000024 */
[----:B------:R-:W-:Y:S01]  /*4820*/  FMUL R5, R34, 0.10703222453594207764 ;  /* 0x3ddb33b622057820 */ /* 0x000fe20000400000 */
[----:B------:R-:W-:-:S03]  /*4830*/  FMUL R36, R7, 0.035677410662174224854 ;  /* 0x3d12227a07247820 */ /* 0x000fc60000400000 */
[----:B------:R-:W-:Y:S01]  /*4840*/  FFMA R52, R34, R5, 0.79788458347320556641 ;  /* 0x3f4c422a22347423 */ /* 0x000fe20000000005 */
[----:B------:R-:W-:Y:S01]  /*4850*/  FFMA R5, -R4, R4, 1 ;  /* 0x3f80000004057423 */ /* 0x000fe20000000104 */
[----:B------:R-:W-:Y:S01]  /*4860*/  FFMA R36, R7, R36, 0.79788458347320556641 ;  /* 0x3f4c422a07247423 */ /* 0x000fe20000000024 */
[----:B------:R-:W-:Y:S02]  /*4870*/  FMUL R25, R34, 0.5 ;  /* 0x3f00000022197820 */ /* 0x000fe40000400000 */
[----:B------:R-:W-:Y:S01]  /*4880*/  FMUL R52, R5, R52 ;  /* 0x0000003405347220 */ /* 0x000fe20000400000 */
[----:B------:R-:W-:-:S03]  /*4890*/  FMUL R5, R7, R36 ;  /* 0x0000002407057220 */ /* 0x000fc60000400000 */
[----:B------:R-:W-:Y:S01]  /*48a0*/  FMUL R54, R25, R52 ;  /* 0x0000003419367220 */ /* 0x000fe20000400000 */
[----:B------:R-:W-:-:S04]  /*48b0*/  FMUL R52, |R5|, 2.8853900432586669922 ;  /* 0x4038aa3b05347820 */ /* 0x000fc80000400200 */
[----:B------:R-:W0:Y:S01]  /*48c0*/  MUFU.EX2 R36, R52 ;  /* 0x0000003400247308 */ /* 0x000e220000000800 */
[----:B------:R-:W-:Y:S02]  /*48d0*/  HADD2.F32 R25, -RZ, R19.H1_H1 ;  /* 0x30000013ff197230 */ /* 0x000fe40000004100 */
[----:B------:R-:W-:-:S03]  /*48e0*/  FADD R19, R4, 1 ;  /* 0x3f80000004137421 */ /* 0x000fc60000000000 */
[----:B------:R-:W-:Y:S01]  /*48f0*/  FMUL R25, R6, R25 ;  /* 0x0000001906197220 */ /* 0x000fe20000400000 */
[--C-:B------:R-:W-:Y:S02]  /*4900*/  HADD2.F32 R6, -RZ, R10.reuse.H1_H1 ;  /* 0x3000000aff067230 */ /* 0x100fe40000004100 */
[----:B------:R-:W-:Y:S01]  /*4910*/  FFMA R19, R19, 0.5, R54 ;  /* 0x3f00000013137823 */ /* 0x000fe20000000036 */
[--C-:B------:R-:W-:Y:S02]  /*4920*/  HADD2.F32 R54, -RZ, R49.reuse.H1_H1 ;  /* 0x30000031ff367230 */ /* 0x100fe40000004100 */
[----:B0-----:R-:W-:Y:S01]  /*4930*/  FADD R4, R36, 1 ;  /* 0x3f80000024047421 */ /* 0x001fe20000000000 */
[----:B------:R-:W-:Y:S02]  /*4940*/  HADD2.F32 R36, -RZ, R10.H0_H0 ;  /* 0x2000000aff247230 */ /* 0x000fe40000004100 */
[----:B------:R-:W-:Y:S02]  /*4950*/  HADD2.F32 R10, -RZ, R49.H0_H0 ;  /* 0x20000031ff0a7230 */ /* 0x000fe40000004100 */
[----:B------:R-:W-:Y:S01]  /*4960*/  FMUL R49, R19, R6 ;  /* 0x0000000613317220 */ /* 0x000fe20000400000 */
[----:B------:R-:W0:Y:S01]  /*4970*/  MUFU.RCP R4, R4 ;  /* 0x0000000400047308 */ /* 0x000e220000001000 */
[----:B------:R-:W-:-:S04]  /*4980*/  FMUL R65, R65, R36 ;  /* 0x0000002441417220 */ /* 0x000fc80000400000 */
        /* <DEDUP_REMOVED lines=31> */
[----:B------:R-:W-:Y:S01]  /*4b80*/  IADD3 R4, P0, R31, R48, RZ ;  /* 0x000000301f047210 */ /* 0x000fe20007f1e0ff */
[----:B------:R-:W-:Y:S01]  /*4b90*/  FMUL R48, R12, UR7 ;  /* 0x000000070c307c20 */ /* 0x000fe20008400000 */
[----:B------:R-:W-:Y:S02]  /*4ba0*/  FMUL R15, R25, UR7 ;  /* 0x00000007190f7c20 */ /* 0x000fe40008400000 */
[----:B------:R-:W-:Y:S02]  /*4bb0*/  IADD3.X R5, R29, R18, RZ, P0, !PT ;  /* 0x000000121d057210 */ /* 0x000fe400007fe4ff */
[----:B------:R-:W-:Y:S01]  /*4bc0*/  IADD3 R64, P0, R4, UR6, RZ ;  /* 0x0000000604407c10 */ /* 0x000fe2000ff1e0ff */
[-C--:B------:R-:W-:Y:S01]  /*4bd0*/  FFMA R52, R52, R63.reuse, 0.5 ;  /* 0x3f00000034347423 */ /* 0x080fe2000000003f */
[----:B------:R-:W-:Y:S01]  /*4be0*/  FFMA R63, R56, R63, 0.5 ;  /* 0x3f000000383f7423 */ /* 0x000fe2000000003f */
[----:B------:R-:W0:Y:S01]  /*4bf0*/  S2UR UR15, SR_CgaCtaId ;  /* 0x00000000000f79c3 */ /* 0x000e220000008800 */
[----:B------:R-:W-:Y:S01]  /*4c00*/  IADD3.X R65, R5, UR14, RZ, P0, !PT ;  /* 0x0000000e05417c10 */ /* 0x000fe200087fe4ff */
[----:B------:R-:W-:Y:S01]  /*4c10*/  FMUL R45, R19, UR7 ;  /* 0x00000007132d7c20 */ /* 0x000fe20008400000 */
[----:B------:R-:W-:Y:S01]  /*4c20*/  IADD3 R30, P0, R31, R30, RZ ;  /* 0x0000001e1f1e7210 */ /* 0x000fe20007f1e0ff */
[----:B------:R-:W-:Y:S01]  /*4c30*/  FMUL R56, R10, UR7 ;  /* 0x000000070a387c20 */ /* 0x000fe20008400000 */
[----:B------:R-:W-:Y:S01]  /*4c40*/  F2FP.BF16.F32.PACK_AB R67, R15, R48 ;  /* 0x000000300f43723e */ /* 0x000fe200000010ff */
[----:B------:R-:W-:Y:S01]  /*4c50*/  FMUL R49, R9, UR7 ;  /* 0x0000000709317c20 */ /* 0x000fe20008400000 */
[----:B------:R-:W-:Y:S01]  /*4c60*/  FMUL R18, R8, UR7 ;  /* 0x0000000708127c20 */ /* 0x000fe20008400000 */
[----:B------:R-:W-:-:S02]  /*4c70*/  IADD3.X R31, R29, R2, RZ, P0, !PT ;  /* 0x000000021d1f7210 */ /* 0x000fc400007fe4ff */
[----:B------:R-:W-:Y:S01]  /*4c80*/  SHF.R.U32.HI R2, RZ, 0x5, R3 ;  /* 0x00000005ff027819 */ /* 0x000fe20000011603 */
[----:B------:R1:W-:Y:S01]  /*4c90*/  STG.E desc[UR12][R4.64], R67 ;  /* 0x0000004304007986 */ /* 0x0003e2000c10190c */
[----:B------:R-:W-:Y:S01]  /*4ca0*/  F2FP.BF16.F32.PACK_AB R69, R56, R45 ;  /* 0x0000002d3845723e */ /* 0x000fe200000010ff */
[----:B------:R-:W-:Y:S01]  /*4cb0*/  FMUL R63, R34, R63 ;  /* 0x0000003f223f7220 */ /* 0x000fe20000400000 */
[----:B------:R-:W-:Y:S01]  /*4cc0*/  FMUL R7, R7, R52 ;  /* 0x0000003407077220 */ /* 0x000fe20000400000 */
[----:B------:R-:W-:Y:S02]  /*4cd0*/  IADD3 R58, P0, R30, UR6, RZ ;  /* 0x000000061e3a7c10 */ /* 0x000fe4000ff1e0ff */
[----:B------:R-:W-:Y:S01]  /*4ce0*/  STG.E desc[UR12][R64.64], R69 ;  /* 0x0000004540007986 */ /* 0x000fe2000c10190c */
[----:B-1----:R-:W-:Y:S02]  /*4cf0*/  F2FP.BF16.F32.PACK_AB R5, R18, R49 ;  /* 0x000000311205723e */ /* 0x002fe400000010ff */
[----:B------:R-:W-:Y:S01]  /*4d00*/  SHF.L.U32 R4, R2, 0x2, RZ ;  /* 0x0000000202047819 */ /* 0x000fe200000006ff */
[----:B------:R-:W-:-:S02]  /*4d10*/  FMUL R6, R6, R63 ;  /* 0x0000003f06067220 */ /* 0x000fc40000400000 */
[----:B------:R1:W-:Y:S01]  /*4d20*/  STG.E desc[UR12][R30.64], R5 ;  /* 0x000000051e007986 */ /* 0x0003e2000c10190c */
[----:B------:R-:W-:Y:S01]  /*4d30*/  F2FP.BF16.F32.PACK_AB R63, R28, R27 ;  /* 0x0000001b1c3f723e */ /* 0x000fe200000010ff */
[----:B------:R-:W-:Y:S01]  /*4d40*/  FMUL R7, R36, R7 ;  /* 0x0000000724077220 */ /* 0x000fe20000400000 */
[----:B------:R-:W-:Y:S02]  /*4d50*/  F2FP.BF16.F32.PACK_AB R22, R59, R22 ;  /* 0x000000163b16723e */ /* 0x000fe400000010ff */
[----:B------:R-:W-:Y:S02]  /*4d60*/  SHF.R.U32.HI R28, RZ, 0x8, R3 ;  /* 0x00000008ff1c7819 */ /* 0x000fe40000011603 */
[----:B------:R-:W-:Y:S02]  /*4d70*/  F2FP.BF16.F32.PACK_AB R67, R14, R33 ;  /* 0x000000210e43723e */ /* 0x000fe400000010ff */
[----:B-1----:R-:W-:Y:S02]  /*4d80*/  IADD3 R30, -R4, R3, RZ ;  /* 0x00000003041e7210 */ /* 0x002fe40007ffe1ff */
[----:B------:R-:W-:-:S02]  /*4d90*/  LOP3.LUT R5, R3, 0x1f, RZ, 0xc0, !PT ;  /* 0x0000001f03057812 */ /* 0x000fc400078ec0ff */
[----:B------:R-:W-:Y:S01]  /*4da0*/  IADD3.X R59, R31, UR14, RZ, P0, !PT ;  /* 0x0000000e1f3b7c10 */ /* 0x000fe200087fe4ff */
[----:B------:R-:W-:Y:S01]  /*4db0*/  UMOV UR14, 0x400 ;  /* 0x00000400000e7882 */ /* 0x000fe20000000000 */
[----:B------:R-:W-:Y:S02]  /*4dc0*/  IADD3 R36, R30, -0x1, RZ ;  /* 0xffffffff1e247810 */ /* 0x000fe40007ffe0ff */
[----:B------:R-:W-:Y:S01]  /*4dd0*/  SHF.L.U32 R14, R2, 0x3, RZ ;  /* 0x00000003020e7819 */ /* 0x000fe200000006ff */
[----:B------:R-:W-:Y:S01]  /*4de0*/  UIADD3 UR4, UR14, 0x20, URZ ;  /* 0x000000200e047890 */ /* 0x000fe2000fffe03f */
[----:B------:R-:W-:Y:S02]  /*4df0*/  LEA R27, R28, R5, 0x5 ;  /* 0x000000051c1b7211 */ /* 0x000fe400078e28ff */
[----:B------:R-:W-:Y:S02]  /*4e00*/  LOP3.LUT R30, R30, 0x1f, RZ, 0xc0, !PT ;  /* 0x0000001f1e1e7812 */ /* 0x000fe400078ec0ff */
[----:B------:R-:W-:-:S02]  /*4e10*/  F2FP.BF16.F32.PACK_AB R48, R45, R48 ;  /* 0x000000302d30723e */ /* 0x000fc400000010ff */
[----:B------:R-:W-:Y:S02]  /*4e20*/  LOP3.LUT R36, R36, 0x1f, RZ, 0xc0, !PT ;  /* 0x0000001f24247812 */ /* 0x000fe400078ec0ff */
[----:B------:R-:W-:Y:S02]  /*4e30*/  LOP3.LUT R45, R14, 0x38, RZ, 0xc0, !PT ;  /* 0x000000380e2d7812 */ /* 0x000fe400078ec0ff */
[----:B------:R-:W-:Y:S01]  /*4e40*/  LOP3.LUT R14, R4, 0x1c, RZ, 0xc0, !PT ;  /* 0x0000001c040e7812 */ /* 0x000fe200078ec0ff */
[----:B0-----:R-:W-:Y:S01]  /*4e50*/  ULEA UR4, UR15, UR4, 0x18 ;  /* 0x000000040f047291 */ /* 0x001fe2000f8ec03f */
[C---:B------:R-:W-:Y:S02]  /*4e60*/  IMAD R34, R27.reuse, 0x21, R30 ;  /* 0x000000211b227824 */ /* 0x040fe400078e021e */
[----:B------:R-:W-:Y:S02]  /*4e70*/  IMAD R33, R27, 0x21, R36 ;  /* 0x000000211b217824 */ /* 0x000fe400078e0224 */
[----:B------:R-:W-:Y:S01]  /*4e80*/  FMUL R60, R7, UR7 ;  /* 0x00000007073c7c20 */ /* 0x000fe20008400000 */
[----:B------:R-:W-:-:S02]  /*4e90*/  IMAD R28, R27, 0x21, R16 ;  /* 0x000000211b1c7824 */ /* 0x000fc400078e0210 */
[----:B------:R-:W-:Y:S01]  /*4ea0*/  FMUL R29, R6, UR7 ;  /* 0x00000007061d7c20 */ /* 0x000fe20008400000 */
[C---:B------:R-:W-:Y:S02]  /*4eb0*/  IMAD R14, R27.reuse, 0x21, R14 ;  /* 0x000000211b0e7824 */ /* 0x040fe400078e020e */
[----:B------:R-:W-:Y:S01]  /*4ec0*/  IMAD R27, R27, 0x21, R24 ;  /* 0x000000211b1b7824 */ /* 0x000fe200078e0218 */
[----:B------:R-:W-:Y:S02]  /*4ed0*/  LEA R34, R34, UR4, 0x2 ;  /* 0x0000000422227c11 */ /* 0x000fe4000f8e10ff */
[----:B------:R-:W-:Y:S02]  /*4ee0*/  LEA R33, R33, UR4, 0x2 ;  /* 0x0000000421217c11 */ /* 0x000fe4000f8e10ff */
[----:B------:R-:W-:Y:S02]  /*4ef0*/  LEA R28, R28, UR4, 0x2 ;  /* 0x000000041c1c7c11 */ /* 0x000fe4000f8e10ff */
[----:B------:R-:W-:-:S02]  /*4f00*/  F2FP.BF16.F32.PACK_AB R65, R29, R60 ;  /* 0x0000003c1d41723e */ /* 0x000fc400000010ff */
[----:B------:R-:W-:Y:S01]  /*4f10*/  LEA R27, R27, UR4, 0x2 ;  /* 0x000000041b1b7c11 */ /* 0x000fe2000f8e10ff */
[----:B------:R-:W-:Y:S04]  /*4f20*/  STS [R34], R63 ;  /* 0x0000003f22007388 */ /* 0x000fe80000000800 */
[----:B------:R-:W-:Y:S04]  /*4f30*/  STS [R33], R22 ;  /* 0x0000001621007388 */ /* 0x000fe80000000800 */
[----:B------:R-:W-:Y:S04]  /*4f40*/  STS [R28], R67 ;  /* 0x000000431c007388 */ /* 0x000fe80000000800 */
[----:B------:R0:W-:Y:S04]  /*4f50*/  STG.E desc[UR12][R58.64], R65 ;  /* 0x000000413a007986 */ /* 0x0001e8000c10190c */
[----:B------:R1:W-:Y:S01]  /*4f60*/  STS [R27], R48 ;  /* 0x000000301b007388 */ /* 0x0003e20000000800 */
[----:B------:R-:W-:Y:S01]  /*4f70*/  LEA R14, R14, UR4, 0x2 ;  /* 0x000000040e0e7c11 */ /* 0x000fe2000f8e10ff */
[----:B------:R-:W-:Y:S01]  /*4f80*/  BAR.SYNC.DEFER_BLOCKING 0x0 ;  /* 0x0000000000007b1d */ /* 0x000fe20000010000 */
[----:B------:R-:W-:Y:S01]  /*4f90*/  USHF.R.U64 UR5, UR8, 0x1, UR9 ;  /* 0x0000000108057899 */ /* 0x000fe20008001209 */
[----:B------:R-:W-:Y:S01]  /*4fa0*/  MOV R31, RZ ;  /* 0x000000ff001f7202 */ /* 0x000fe20000000f00 */
[----:B------:R-:W-:-:S04]  /*4fb0*/  USHF.R.U32.HI UR6, URZ, 0x1, UR9 ;  /* 0x000000013f067899 */ /* 0x000fc80008011609 */
[----:B0-----:R-:W-:-:S04]  /*4fc0*/  IMAD.WIDE.U32 R58, R45, UR5, R30 ;  /* 0x000000052d3a7c25 */ /* 0x001fc8000f8e001e */
[----:B------:R-:W-:Y:S01]  /*4fd0*/  IMAD R31, R45, UR6, RZ ;  /* 0x000000062d1f7c24 */ /* 0x000fe2000f8e02ff */
[----:B------:R-:W-:Y:S01]  /*4fe0*/  ULOP3.LUT UR16, UR8, 0xfffffffe, URZ, 0xc0, !UPT ;  /* 0xfffffffe08107892 */ /* 0x000fe2000f8ec03f */
[----:B------:R-:W0:Y:S03]  /*4ff0*/  LDS R65, [R14] ;  /* 0x000000000e417984 */ /* 0x000e260000000800 */
[----:B------:R-:W-:Y:S02]  /*5000*/  IADD3 R59, R59, R31, RZ ;  /* 0x0000001f3b3b7210 */ /* 0x000fe40007ffe0ff */
[C---:B------:R-:W-:Y:S02]  /*5010*/  SHF.L.U32 R22, R58.reuse, 0x2, RZ ;  /* 0x000000023a167819 */ /* 0x040fe400000006ff */
[----:B------:R-:W-:Y:S02]  /*5020*/  SHF.L.U64.HI R52, R58, 0x2, R59 ;  /* 0x000000023a347819 */ /* 0x000fe4000001023b */
[----:B------:R-:W-:-:S02]  /*5030*/  MOV R59, UR9 ;  /* 0x00000009003b7c02 */ /* 0x000fc40008000f00 */
[----:B------:R-:W-:Y:S02]  /*5040*/  MOV R58, UR16 ;  /* 0x00000010003a7c02 */ /* 0x000fe40008000f00 */
[----:B------:R-:W-:-:S03]  /*5050*/  IADD3 R62, P0, R22, R37, RZ ;  /* 0x00000025163e7210 */ /* 0x000fc60007f1e0ff */
[----:B------:R-:W-:Y:S01]  /*5060*/  IMAD.WIDE.U32 R58, R45, UR5, R58 ;  /* 0x000000052d3a7c25 */ /* 0x000fe2000f8e003a */
[----:B------:R-:W-:Y:S02]  /*5070*/  F2FP.BF16.F32.PACK_AB R43, R44, R43 ;  /* 0x0000002b2c2b723e */ /* 0x000fe400000010ff */
[----:B------:R-:W-:Y:S02]  /*5080*/  IADD3.X R63, R52, R11, RZ, P0, !PT ;  /* 0x0000000b343f7210 */ /* 0x000fe400007fe4ff */
[----:B------:R-:W-:Y:S02]  /*5090*/  FMNMX R44, |R61|, R38, !PT ;  /* 0x000000263d2c7209 */ /* 0x000fe40007800200 */
[----:B------:R-:W-:Y:S02]  /*50a0*/  IADD3 R54, R31, R59, RZ ;  /* 0x0000003b1f367210 */ /* 0x000fe40007ffe0ff */
[----:B------:R-:W-:Y:S02]  /*50b0*/  IADD3 R38, P0, R36, R58, RZ ;  /* 0x0000003a24267210 */ /* 0x000fe40007f1e0ff */
[----:B------:R-:W-:-:S02]  /*50c0*/  IADD3 R59, P1, R58, UR16, RZ ;  /* 0x000000103a3b7c10 */ /* 0x000fc4000ff3e0ff */
[----:B------:R-:W-:Y:S01]  /*50d0*/  IADD3.X R61, RZ, R54, RZ, P0, !PT ;  /* 0x00000036ff3d7210 */ /* 0x000fe200007fe4ff */
[----:B------:R-:W2:Y:S01]  /*50e0*/  LDS R58, [R14+0x4] ;  /* 0x000004000e3a7984 */ /* 0x000ea20000000800 */
[----:B------:R-:W-:Y:S02]  /*50f0*/  FMNMX R57, |R57|, R44, !PT ;  /* 0x0000002c39397209 */ /* 0x000fe40007800200 */
[C---:B-1----:R-:W-:Y:S02]  /*5100*/  SHF.L.U64.HI R48, R38.reuse, 0x2, R61 ;  /* 0x0000000226307819 */ /* 0x042fe4000001023d */
[----:B------:R-:W-:Y:S01]  /*5110*/  SHF.L.U32 R38, R38, 0x2, RZ ;  /* 0x0000000226267819 */ /* 0x000fe200000006ff */
[----:B------:R-:W1:Y:S01]  /*5120*/  LDS R61, [R14+0x8] ;  /* 0x000008000e3d7984 */ /* 0x000e620000000800 */
[----:B------:R-:W-:-:S03]  /*5130*/  FMNMX R40, |R40|, R57, !PT ;  /* 0x0000003928287209 */ /* 0x000fc60007800200 */
[----:B0-----:R0:W-:Y:S01]  /*5140*/  STG.E desc[UR12][R62.64], R65 ;  /* 0x000000413e007986 */ /* 0x0011e2000c10190c */
[----:B------:R-:W-:Y:S02]  /*5150*/  FMNMX R17, |R17|, R40, !PT ;  /* 0x0000002811117209 */ /* 0x000fe40007800200 */
[----:B------:R-:W-:Y:S02]  /*5160*/  IADD3.X R54, R54, UR9, RZ, P1, !PT ;  /* 0x0000000936367c10 */ /* 0x000fe40008ffe4ff */
[----:B0-----:R-:W-:-:S04]  /*5170*/  IADD3 R62, P0, R38, R37, RZ ;  /* 0x00000025263e7210 */ /* 0x001fc80007f1e0ff */
[----:B------:R-:W-:Y:S02]  /*5180*/  IADD3.X R63, R48, R11, RZ, P0, !PT ;  /* 0x0000000b303f7210 */ /* 0x000fe400007fe4ff */
[----:B------:R-:W-:-:S04]  /*5190*/  IADD3 R40, P0, R16, R59, RZ ;  /* 0x0000003b10287210 */ /* 0x000fc80007f1e0ff */
[----:B------:R-:W-:-:S04]  /*51a0*/  IADD3.X R57, RZ, R54, RZ, P0, !PT ;  /* 0x00000036ff397210 */ /* 0x000fc800007fe4ff */
[C---:B------:R-:W-:Y:S02]  /*51b0*/  SHF.L.U64.HI R44, R40.reuse, 0x2, R57 ;  /* 0x00000002282c7819 */ /* 0x040fe40000010239 */
[----:B------:R-:W0:Y:S01]  /*51c0*/  LDS R57, [R14+0xc] ;  /* 0x00000c000e397984 */ /* 0x000e220000000800 */
[----:B------:R-:W-:-:S04]  /*51d0*/  SHF.L.U32 R40, R40, 0x2, RZ ;  /* 0x0000000228287819 */ /* 0x000fc800000006ff */
[----:B------:R-:W-:Y:S01]  /*51e0*/  IADD3 R64, P0, R40, R37, RZ ;  /* 0x0000002528407210 */ /* 0x000fe20007f1e0ff */
[----:B--2---:R2:W-:Y:S03]  /*51f0*/  STG.E desc[UR12][R62.64], R58 ;  /* 0x0000003a3e007986 */ /* 0x0045e6000c10190c */
[----:B------:R-:W-:Y:S02]  /*5200*/  IADD3.X R65, R44, R11, RZ, P0, !PT ;  /* 0x0000000b2c417210 */ /* 0x000fe400007fe4ff */
[----:B--2---:R-:W-:-:S04]  /*5210*/  IADD3 R58, P0, P1, R24, UR16, R59 ;  /* 0x00000010183a7c10 */ /* 0x004fc8000f91e03b */
[----:B------:R-:W-:-:S04]  /*5220*/  IADD3.X R59, RZ, UR9, R54, P0, P1 ;  /* 0x00000009ff3b7c10 */ /* 0x000fc800087e2436 */
[C---:B------:R-:W-:Y:S02]  /*5230*/  SHF.L.U64.HI R54, R58.reuse, 0x2, R59 ;  /* 0x000000023a367819 */ /* 0x040fe4000001023b */
[----:B------:R-:W-:-:S04]  /*5240*/  SHF.L.U32 R58, R58, 0x2, RZ ;  /* 0x000000023a3a7819 */ /* 0x000fc800000006ff */
[----:B------:R-:W-:-:S04]  /*5250*/  IADD3 R62, P0, R58, R37, RZ ;  /* 0x000000253a3e7210 */ /* 0x000fc80007f1e0ff */
[----:B------:R-:W-:Y:S01]  /*5260*/  IADD3.X R63, R54, R11, RZ, P0, !PT ;  /* 0x0000000b363f7210 */ /* 0x000fe200007fe4ff */
[----:B-1----:R1:W-:Y:S04]  /*5270*/  STG.E desc[UR12][R64.64], R61 ;  /* 0x0000003d40007986 */ /* 0x0023e8000c10190c */
[----:B0-----:R-:W-:Y:S01]  /*5280*/  STG.E desc[UR12][R62.64], R57 ;  /* 0x000000393e007986 */ /* 0x001fe2000c10190c */
[----:B------:R-:W-:Y:S01]  /*5290*/  BAR.SYNC.DEFER_BLOCKING 0x0 ;  /* 0x0000000000007b1d */ /* 0x000fe20000010000 */
[----:B------:R-:W-:Y:S02]  /*52a0*/  F2FP.BF16.F32.PACK_AB R66, R55, R53 ;  /* 0x000000353742723e */ /* 0x000fe400000010ff */
[----:B------:R-:W-:Y:S02]  /*52b0*/  F2FP.BF16.F32.PACK_AB R51, R47, R51 ;  /* 0x000000332f33723e */ /* 0x000fe400000010ff */
[----:B-1----:R-:W-:Y:S01]  /*52c0*/  F2FP.BF16.F32.PACK_AB R64, R60, R49 ;  /* 0x000000313c40723e */ /* 0x002fe200000010ff */
[----:B------:R-:W-:Y:S04]  /*52d0*/  STS [R34], R43 ;  /* 0x0000002b22007388 */ /* 0x000fe80000000800 */
[----:B------:R-:W-:Y:S04]  /*52e0*/  STS [R33], R66 ;  /* 0x0000004221007388 */ /* 0x000fe80000000800 */
[----:B------:R0:W-:Y:S04]  /*52f0*/  STS [R28], R51 ;  /* 0x000000331c007388 */ /* 0x0001e80000000800 */
[----:B------:R-:W-:Y:S01]  /*5300*/  STS [R27], R64 ;  /* 0x000000401b007388 */ /* 0x000fe20000000800 */
[----:B------:R-:W-:Y:S01]  /*5310*/  BAR.SYNC.DEFER_BLOCKING 0x0 ;  /* 0x0000000000007b1d */ /* 0x000fe20000010000 */
[----:B------:R-:W-:-:S02]  /*5320*/  MOV R60, UR5 ;  /* 0x00000005003c7c02 */ /* 0x000fc40008000f00 */
[----:B------:R-:W-:-:S03]  /*5330*/  MOV R61, UR6 ;  /* 0x00000006003d7c02 */ /* 0x000fc60008000f00 */
[----:B------:R-:W-:Y:S01]  /*5340*/  IMAD.WIDE.U32 R60, R45, UR5, R60 ;  /* 0x000000052d3c7c25 */ /* 0x000fe2000f8e003c */
[----:B------:R-:W-:Y:S02]  /*5350*/  UIMAD UR6, UR9, UR10, URZ ;  /* 0x0000000a090672a4 */ /* 0x000fe4000f8e023f */
[----:B------:R-:W-:Y:S01]  /*5360*/  UIMAD.WIDE.U32 UR4, UR8, UR10, URZ ;  /* 0x0000000a080472a5 */ /* 0x000fe2000f8e003f */
[----:B------:R-:W1:Y:S04]  /*5370*/  LDS R47, [R14] ;  /* 0x000000000e2f7984 */ /* 0x000e680000000800 */
[----:B------:R-:W2:Y:S04]  /*5380*/  LDS R45, [R14+0x4] ;  /* 0x000004000e2d7984 */ /* 0x000ea80000000800 */
[----:B------:R-:W3:Y:S04]  /*5390*/  LDS R49, [R14+0x8] ;  /* 0x000008000e317984 */ /* 0x000ee80000000800 */
[----:B------:R-:W4:Y:S01]  /*53a0*/  LDS R43, [R14+0xc] ;  /* 0x00000c000e2b7984 */ /* 0x000f220000000800 */
[----:B------:R-:W-:Y:S01]  /*53b0*/  UIMAD UR6, UR11, UR8, UR6 ;  /* 0x000000080b0672a4 */ /* 0x000fe2000f8e0206 */
[----:B------:R-:W-:-:S03]  /*53c0*/  F2FP.BF16.F32.PACK_AB R41, R41, R46 ;  /* 0x0000002e2929723e */ /* 0x000fc600000010ff */
[----:B------:R-:W-:Y:S01]  /*53d0*/  UIADD3 UR5, UR5, UR6, URZ ;  /* 0x0000000605057290 */ /* 0x000fe2000fffe03f */
[----:B------:R-:W-:Y:S02]  /*53e0*/  MOV R46, UR4 ;  /* 0x00000004002e7c02 */ /* 0x000fe40008000f00 */
[----:B------:R-:W-:Y:S02]  /*53f0*/  F2FP.BF16.F32.PACK_AB R55, R39, R42 ;  /* 0x0000002a2737723e */ /* 0x000fe400000010ff */
[----:B0-----:R-:W-:Y:S02]  /*5400*/  LEA R51, P0, R46, R37, 0x1 ;  /* 0x000000252e337211 */ /* 0x001fe400078008ff */
[----:B------:R-:W-:Y:S02]  /*5410*/  MOV R42, UR4 ;  /* 0x00000004002a7c02 */ /* 0x000fe40008000f00 */
[----:B------:R-:W-:Y:S01]  /*5420*/  MOV R53, UR5 ;  /* 0x0000000500357c02 */ /* 0x000fe20008000f00 */
[----:B------:R-:W-:Y:S01]  /*5430*/  ULDC.64 UR4, c[0x0][0x238] ;  /* 0x00008e0000047ab9 */ /* 0x000fe20000000a00 */
[----:B------:R-:W-:-:S02]  /*5440*/  IADD3 R38, P1, R51, R38, RZ ;  /* 0x0000002633267210 */ /* 0x000fc40007f3e0ff */
[----:B------:R-:W-:Y:S02]  /*5450*/  LEA.HI.X R53, R42, R11, R53, 0x1, P0 ;  /* 0x0000000b2a357211 */ /* 0x000fe400000f0c35 */
[----:B------:R-:W-:Y:S02]  /*5460*/  IADD3 R22, P0, R51, R22, RZ ;  /* 0x0000001633167210 */ /* 0x000fe40007f1e0ff */
[----:B------:R-:W-:Y:S02]  /*5470*/  F2FP.BF16.F32.PACK_AB R50, R50, R23 ;  /* 0x000000173232723e */ /* 0x000fe400000010ff */
[----:B------:R-:W-:Y:S02]  /*5480*/  F2FP.BF16.F32.PACK_AB R42, R56, R15 ;  /* 0x0000000f382a723e */ /* 0x000fe400000010ff */
[----:B------:R-:W-:Y:S02]  /*5490*/  IADD3.X R23, R53, R52, RZ, P0, !PT ;  /* 0x0000003435177210 */ /* 0x000fe400007fe4ff */
[----:B------:R-:W-:-:S02]  /*54a0*/  IADD3 R56, P0, R51, R40, RZ ;  /* 0x0000002833387210 */ /* 0x000fc40007f1e0ff */
[----:B------:R-:W-:Y:S02]  /*54b0*/  IADD3.X R39, R53, R48, RZ, P1, !PT ;  /* 0x0000003035277210 */ /* 0x000fe40000ffe4ff */
[----:B------:R-:W-:Y:S02]  /*54c0*/  IADD3 R58, P1, R51, R58, RZ ;  /* 0x0000003a333a7210 */ /* 0x000fe40007f3e0ff */
[C---:B------:R-:W-:Y:S02]  /*54d0*/  IADD3.X R57, R53.reuse, R44, RZ, P0, !PT ;  /* 0x0000002c35397210 */ /* 0x040fe400007fe4ff */
[----:B------:R-:W-:Y:S01]  /*54e0*/  IADD3.X R59, R53, R54, RZ, P1, !PT ;  /* 0x00000036353b7210 */ /* 0x000fe20000ffe4ff */
[----:B-1----:R0:W-:Y:S04]  /*54f0*/  STG.E desc[UR12][R22.64], R47 ;  /* 0x0000002f16007986 */ /* 0x0021e8000c10190c */
[----:B--2---:R1:W-:Y:S04]  /*5500*/  STG.E desc[UR12][R38.64], R45 ;  /* 0x0000002d26007986 */ /* 0x0043e8000c10190c */
[----:B---3--:R-:W-:Y:S04]  /*5510*/  STG.E desc[UR12][R56.64], R49 ;  /* 0x0000003138007986 */ /* 0x008fe8000c10190c */
[----:B----4-:R-:W-:Y:S01]  /*5520*/  STG.E desc[UR12][R58.64], R43 ;  /* 0x0000002b3a007986 */ /* 0x010fe2000c10190c */
[----:B------:R-:W-:Y:S06]  /*5530*/  BAR.SYNC.DEFER_BLOCKING 0x0 ;  /* 0x0000000000007b1d */ /* 0x000fec0000010000 */
[----:B------:R-:W-:Y:S04]  /*5540*/  STS [R34], R41 ;  /* 0x0000002922007388 */ /* 0x000fe80000000800 */
[----:B------:R-:W-:Y:S04]  /*5550*/  STS [R33], R50 ;  /* 0x0000003221007388 */ /* 0x000fe80000000800 */
[----:B------:R-:W-:Y:S04]  /*5560*/  STS [R28], R55 ;  /* 0x000000371c007388 */ /* 0x000fe80000000800 */
[----:B------:R2:W-:Y:S01]  /*5570*/  STS [R27], R42 ;  /* 0x0000002a1b007388 */ /* 0x0005e20000000800 */
[----:B------:R-:W-:Y:S01]  /*5580*/  BAR.SYNC.DEFER_BLOCKING 0x0 ;  /* 0x0000000000007b1d */ /* 0x000fe20000010000 */
[----:B------:R-:W-:-:S02]  /*5590*/  IADD3 R63, P3, R60, UR16, RZ ;  /* 0x000000103c3f7c10 */ /* 0x000fc4000ff7e0ff */
[----:B------:R-:W-:Y:S02]  /*55a0*/  IADD3 R31, R31, R61, RZ ;  /* 0x0000003d1f1f7210 */ /* 0x000fe40007ffe0ff */
[----:B0-----:R-:W-:Y:S02]  /*55b0*/  IADD3 R23, P1, R63, UR16, RZ ;  /* 0x000000103f177c10 */ /* 0x001fe4000ff3e0ff */
[----:B------:R-:W-:Y:S01]  /*55c0*/  IADD3.X R22, R31, UR9, RZ, P3, !PT ;  /* 0x000000091f167c10 */ /* 0x000fe20009ffe4ff */
[----:B------:R-:W0:Y:S04]  /*55d0*/  LDS R15, [R14] ;  /* 0x000000000e0f7984 */ /* 0x000e280000000800 */
[----:B------:R-:W3:Y:S04]  /*55e0*/  LDS R47, [R14+0x4] ;  /* 0x000004000e2f7984 */ /* 0x000ee80000000800 */
[----:B------:R-:W4:Y:S04]  /*55f0*/  LDS R45, [R14+0x8] ;  /* 0x000008000e2d7984 */ /* 0x000f280000000800 */
[----:B------:R-:W5:Y:S01]  /*5600*/  LDS R39, [R14+0xc] ;  /* 0x00000c000e277984 */ /* 0x000f620000000800 */
[----:B-1----:R-:W-:-:S02]  /*5610*/  F2FP.BF16.F32.PACK_AB R38, R21, R20 ;  /* 0x000000141526723e */ /* 0x002fc400000010ff */
[----:B------:R-:W-:Y:S02]  /*5620*/  IADD3 R30, P2, R30, R60, RZ ;  /* 0x0000003c1e1e7210 */ /* 0x000fe40007f5e0ff */
[----:B--2---:R-:W-:Y:S02]  /*5630*/  IADD3 R42, P4, P5, R24, UR16, R23 ;  /* 0x00000010182a7c10 */ /* 0x004fe4000fd9e017 */
[----:B------:R-:W-:Y:S02]  /*5640*/  IADD3.X R21, R22, UR9, RZ, P1, !PT ;  /* 0x0000000916157c10 */ /* 0x000fe40008ffe4ff */
[----:B------:R-:W-:Y:S02]  /*5650*/  IADD3 R44, P3, R16, R23, RZ ;  /* 0x00000017102c7210 */ /* 0x000fe40007f7e0ff */
[----:B------:R-:W-:Y:S02]  /*5660*/  IADD3 R36, P0, R36, R63, RZ ;  /* 0x0000003f24247210 */ /* 0x000fe40007f1e0ff */
[----:B------:R-:W-:-:S02]  /*5670*/  F2FP.BF16.F32.PACK_AB R41, R13, R32 ;  /* 0x000000200d29723e */ /* 0x000fc400000010ff */
[----:B------:R-:W-:Y:S02]  /*5680*/  IADD3.X R31, RZ, R31, RZ, P2, !PT ;  /* 0x0000001fff1f7210 */ /* 0x000fe400017fe4ff */
[----:B------:R-:W-:Y:S02]  /*5690*/  IADD3.X R13, RZ, UR9, R21, P4, P5 ;  /* 0x00000009ff0d7c10 */ /* 0x000fe4000a7ea415 */
[----:B------:R-:W-:Y:S02]  /*56a0*/  SHF.L.U32 R48, R30, 0x2, RZ ;  /* 0x000000021e307819 */ /* 0x000fe400000006ff */
[----:B------:R-:W-:Y:S02]  /*56b0*/  IADD3.X R21, RZ, R21, RZ, P3, !PT ;  /* 0x00000015ff157210 */ /* 0x000fe40001ffe4ff */
[----:B------:R-:W-:Y:S02]  /*56c0*/  IADD3.X R23, RZ, R22, RZ, P0, !PT ;  /* 0x00000016ff177210 */ /* 0x000fe400007fe4ff */
[----:B------:R-:W-:-:S02]  /*56d0*/  F2FP.BF16.F32.PACK_AB R43, R35, R26 ;  /* 0x0000001a232b723e */ /* 0x000fc400000010ff */
[----:B------:R-:W-:Y:S02]  /*56e0*/  SHF.L.U64.HI R16, R30, 0x2, R31 ;  /* 0x000000021e107819 */ /* 0x000fe4000001021f */
[----:B------:R-:W-:Y:S02]  /*56f0*/  IADD3 R20, P0, R48, R37, RZ ;  /* 0x0000002530147210 */ /* 0x000fe40007f1e0ff */
[----:B------:R-:W-:Y:S02]  /*5700*/  SHF.L.U32 R46, R36, 0x2, RZ ;  /* 0x00000002242e7819 */ /* 0x000fe400000006ff */
[C---:B------:R-:W-:Y:S02]  /*5710*/  SHF.L.U64.HI R26, R44.reuse, 0x2, R21 ;  /* 0x000000022c1a7819 */ /* 0x040fe40000010215 */
[----:B------:R-:W-:Y:S02]  /*5720*/  SHF.L.U32 R44, R44, 0x2, RZ ;  /* 0x000000022c2c7819 */ /* 0x000fe400000006ff */
[----:B------:R-:W-:-:S02]  /*5730*/  SHF.L.U64.HI R32, R42, 0x2, R13 ;  /* 0x000000022a207819 */ /* 0x000fc4000001020d */
[----:B------:R-:W-:Y:S02]  /*5740*/  SHF.L.U32 R42, R42, 0x2, RZ ;  /* 0x000000022a2a7819 */ /* 0x000fe400000006ff */
[----:B------:R-:W-:Y:S02]  /*5750*/  IADD3.X R21, R16, R11, RZ, P0, !PT ;  /* 0x0000000b10157210 */ /* 0x000fe400007fe4ff */
[----:B------:R-:W-:Y:S02]  /*5760*/  SHF.L.U64.HI R24, R36, 0x2, R23 ;  /* 0x0000000224187819 */ /* 0x000fe40000010217 */
[-C--:B------:R-:W-:Y:S02]  /*5770*/  IADD3 R22, P0, R46, R37.reuse, RZ ;  /* 0x000000252e167210 */ /* 0x080fe40007f1e0ff */
[-C--:B------:R-:W-:Y:S02]  /*5780*/  IADD3 R30, P1, R44, R37.reuse, RZ ;  /* 0x000000252c1e7210 */ /* 0x080fe40007f3e0ff */
[----:B------:R-:W-:-:S02]  /*5790*/  IADD3 R36, P2, R42, R37, RZ ;  /* 0x000000252a247210 */ /* 0x000fc40007f5e0ff */
[-C--:B------:R-:W-:Y:S02]  /*57a0*/  IADD3.X R23, R24, R11.reuse, RZ, P0, !PT ;  /* 0x0000000b18177210 */ /* 0x080fe400007fe4ff */
[-C--:B------:R-:W-:Y:S02]  /*57b0*/  IADD3.X R31, R26, R11.reuse, RZ, P1, !PT ;  /* 0x0000000b1a1f7210 */ /* 0x080fe40000ffe4ff */
[----:B------:R-:W-:Y:S01]  /*57c0*/  IADD3.X R37, R32, R11, RZ, P2, !PT ;  /* 0x0000000b20257210 */ /* 0x000fe200017fe4ff */
[----:B0-----:R0:W-:Y:S04]  /*57d0*/  STG.E desc[UR12][R20.64], R15 ;  /* 0x0000000f14007986 */ /* 0x0011e8000c10190c */
[----:B---3--:R1:W-:Y:S04]  /*57e0*/  STG.E desc[UR12][R22.64], R47 ;  /* 0x0000002f16007986 */ /* 0x0083e8000c10190c */
[----:B----4-:R-:W-:Y:S04]  /*57f0*/  STG.E desc[UR12][R30.64], R45 ;  /* 0x0000002d1e007986 */ /* 0x010fe8000c10190c */
[----:B-----5:R-:W-:Y:S01]  /*5800*/  STG.E desc[UR12][R36.64], R39 ;  /* 0x0000002724007986 */ /* 0x020fe2000c10190c */
[----:B------:R-:W-:Y:S01]  /*5810*/  BAR.SYNC.DEFER_BLOCKING 0x0 ;  /* 0x0000000000007b1d */ /* 0x000fe20000010000 */
[----:B------:R-:W-:-:S05]  /*5820*/  F2FP.BF16.F32.PACK_AB R40, R29, R18 ;  /* 0x000000121d28723e */ /* 0x000fca00000010ff */
[----:B------:R-:W-:Y:S04]  /*5830*/  STS [R34], R41 ;  /* 0x0000002922007388 */ /* 0x000fe80000000800 */
[----:B------:R-:W-:Y:S04]  /*5840*/  STS [R33], R38 ;  /* 0x0000002621007388 */ /* 0x000fe80000000800 */
[----:B------:R2:W-:Y:S04]  /*5850*/  STS [R28], R43 ;  /* 0x0000002b1c007388 */ /* 0x0005e80000000800 */
[----:B------:R-:W-:Y:S01]  /*5860*/  STS [R27], R40 ;  /* 0x000000281b007388 */ /* 0x000fe20000000800 */
[----:B------:R-:W-:Y:S01]  /*5870*/  BAR.SYNC.DEFER_BLOCKING 0x0 ;  /* 0x0000000000007b1d */ /* 0x000fe20000010000 */
[----:B------:R-:W-:-:S05]  /*5880*/  FMNMX R18, R17, |R12|, !PT ;  /* 0x4000000c11127209 */ /* 0x000fca0007800000 */
[----:B------:R-:W3:Y:S04]  /*5890*/  LDS R11, [R14] ;  /* 0x000000000e0b7984 */ /* 0x000ee80000000800 */
[----:B------:R-:W4:Y:S04]  /*58a0*/  LDS R15, [R14+0x4] ;  /* 0x000004000e0f7984 */ /* 0x000f280000000800 */
[----:B------:R-:W5:Y:S04]  /*58b0*/  LDS R35, [R14+0x8] ;  /* 0x000008000e237984 */ /* 0x000f680000000800 */
[----:B------:R-:W5:Y:S01]  /*58c0*/  LDS R31, [R14+0xc] ;  /* 0x00000c000e1f7984 */ /* 0x000f620000000800 */
[----:B------:R-:W-:-:S02]  /*58d0*/  IADD3 R12, P0, R48, R51, RZ ;  /* 0x00000033300c7210 */ /* 0x000fc40007f1e0ff */
[----:B------:R-:W-:Y:S02]  /*58e0*/  FMNMX R18, |R25|, R18, !PT ;  /* 0x0000001219127209 */ /* 0x000fe40007800200 */
[----:B------:R-:W-:Y:S02]  /*58f0*/  IADD3.X R13, R16, R53, RZ, P0, !PT ;  /* 0x00000035100d7210 */ /* 0x000fe400007fe4ff */
[----:B------:R-:W-:Y:S02]  /*5900*/  FMNMX R19, |R19|, R18, !PT ;  /* 0x0000001213137209 */ /* 0x000fe40007800200 */
[----:B------:R-:W-:Y:S02]  /*5910*/  ISETP.NE.U32.AND P0, PT, RZ, UR4, PT ;  /* 0x00000004ff007c0c */ /* 0x000fe4000bf05070 */
[----:B------:R-:W-:Y:S02]  /*5920*/  FMNMX R10, |R10|, R19, !PT ;  /* 0x000000130a0a7209 */ /* 0x000fe40007800200 */
[----:B0-----:R-:W-:-:S02]  /*5930*/  IADD3 R20, P1, R46, R51, RZ ;  /* 0x000000332e147210 */ /* 0x001fc40007f3e0ff */
[----:B------:R-:W-:Y:S02]  /*5940*/  ISETP.NE.AND.EX P0, PT, RZ, UR5, PT, P0 ;  /* 0x00000005ff007c0c */ /* 0x000fe4000bf05300 */
[-C--:B-1----:R-:W-:Y:S02]  /*5950*/  IADD3 R22, P2, R44, R51.reuse, RZ ;  /* 0x000000332c167210 */ /* 0x082fe40007f5e0ff */
[----:B--2---:R-:W-:Y:S02]  /*5960*/  IADD3 R28, P3, R42, R51, RZ ;  /* 0x000000332a1c7210 */ /* 0x004fe40007f7e0ff */
[----:B------:R-:W-:Y:S02]  /*5970*/  FMNMX R9, |R9|, R10, !PT ;  /* 0x0000000a09097209 */ /* 0x000fe40007800200 */
[-C--:B------:R-:W-:Y:S02]  /*5980*/  IADD3.X R21, R24, R53.reuse, RZ, P1, !PT ;  /* 0x0000003518157210 */ /* 0x080fe40000ffe4ff */
[----:B------:R-:W-:-:S02]  /*5990*/  IADD3.X R23, R26, R53, RZ, P2, !PT ;  /* 0x000000351a177210 */ /* 0x000fc400017fe4ff */
[----:B------:R-:W-:Y:S01]  /*59a0*/  IADD3.X R29, R32, R53, RZ, P3, !PT ;  /* 0x00000035201d7210 */ /* 0x000fe20001ffe4ff */
[----:B---3--:R0:W-:Y:S01]  /*59b0*/  STG.E desc[UR12][R12.64], R11 ;  /* 0x0000000b0c007986 */ /* 0x0081e2000c10190c */
[----:B------:R-:W-:-:S03]  /*59c0*/  FMNMX R8, |R8|, R9, !PT ;  /* 0x0000000908087209 */ /* 0x000fc60007800200 */
[----:B----4-:R1:W-:Y:S01]  /*59d0*/  STG.E desc[UR12][R20.64], R15 ;  /* 0x0000000f14007986 */ /* 0x0103e2000c10190c */
[----:B------:R-:W-:-:S03]  /*59e0*/  FMNMX R7, |R7|, R8, !PT ;  /* 0x0000000807077209 */ /* 0x000fc60007800200 */
[----:B-----5:R1:W-:Y:S04]  /*59f0*/  STG.E desc[UR12][R22.64], R35 ;  /* 0x0000002316007986 */ /* 0x0203e8000c10190c */
[----:B------:R1:W-:Y:S01]  /*5a00*/  STG.E desc[UR12][R28.64], R31 ;  /* 0x0000001f1c007986 */ /* 0x0003e2000c10190c */
        /* <DEDUP_REMOVED lines=35> */
.L_x_11893:
[----:B--2---:R-:W-:-:S07]  /*5c40*/  FMNMX R7, R4, R7, !PT ;  /* 0x0000000704077209 */ /* 0x004fce0007800000 */
.L_x_11885:
[----:B------:R-:W-:Y:S05]  /*5c50*/  BSYNC B0 ;  /* 0x0000000000007941 */ /* 0x000fea0003800000 */
.L_x_11884:
[----:B------:R-:W-:Y:S01]  /*5c60*/  ISETP.NE.AND P0, PT, R3, RZ, PT ;  /* 0x000000ff0300720c */ /* 0x000fe20003f05270 */
[----:B------:R-:W-:-:S12]  /*5c70*/  BSSY B0, `(.L_x_11883) ;  /* 0x0000004000007945 */ /* 0x000fd80003800000 */
[----:B------:R-:W-:Y:S05]  /*5c80*/  @P0 BRA `(.L_x_11887) ;  /* 0x0000000000080947 */ /* 0x000fea0003800000 */
[----:B0-----:R-:W0:Y:S02]  /*5c90*/  LDC.64 R4, c[0x0][0x238] ;  /* 0x00008e00ff047b82 */ /* 0x001e240000000a00 */
[----:B0-----:R2:W-:Y:S02]  /*5ca0*/  REDG.E.MAX.S32.STRONG.GPU desc[UR12][R4.64], R7 ;  /* 0x000000070400798e */ /* 0x0015e4000d10e38c */
.L_x_11887:
[----:B------:R-:W-:Y:S05]  /*5cb0*/  BSYNC B0 ;  /* 0x0000000000007941 */ /* 0x000fea0003800000 */
.L_x_11883:
        /* <DEDUP_REMOVED lines=12> */
[----:B01----:R-:W-:Y:S05]  /*5d80*/  CALL.REL.NOINC `($__internal_271_$__cuda_sm20_rcp_rn_f32_slowpath) ;  /* 0x0000000400847944 */ /* 0x003fea0003c00000 */
[----:B------:R-:W-:Y:S05]  /*5d90*/  BRA `(.L_x_11889) ;  /* 0x0000000000147947 */ /* 0x000fea0003800000 */
.L_x_11888:
[----:B--2---:R-:W2:Y:S01]  /*5da0*/  MUFU.RCP R5, UR7 ;  /* 0x0000000700057d08 */ /* 0x004ea20008001000 */
[----:B------:R-:W-:-:S05]  /*5db0*/  MOV R0, UR7 ;  /* 0x0000000700007c02 */ /* 0x000fca0008000f00 */
[----:B--2---:R-:W-:-:S04]  /*5dc0*/  FFMA R0, R5, R0, -1 ;  /* 0xbf80000005007423 */ /* 0x004fc80000000000 */
[----:B------:R-:W-:-:S04]  /*5dd0*/  FADD.FTZ R0, -R0, -RZ ;  /* 0x800000ff00007221 */ /* 0x000fc80000010100 */
[----:B------:R-:W-:-:S07]  /*5de0*/  FFMA R5, R5, R0, R5 ;  /* 0x0000000005057223 */ /* 0x000fce0000000005 */
.L_x_11889:
[----:B------:R-:W2:Y:S02]  /*5df0*/  LDC.64 R2, c[0x0][0x240] ;  /* 0x00009000ff027b82 */ /* 0x000ea40000000a00 */
[----:B--2---:R-:W-:Y:S01]  /*5e00*/  STG.E desc[UR12][R2.64], R5 ;  /* 0x0000000502007986 */ /* 0x004fe2000c10190c */
[----:B------:R-:W-:Y:S05]  /*5e10*/  EXIT ;  /* 0x000000000000794d */ /* 0x000fea0003800000 */
.L_x_11886:
[----:B------:R-:W-:Y:S01]  /*5e20*/  HFMA2.MMA R9, -RZ, RZ, 0, 2.384185791015625e-07 ;  /* 0x00000004ff097435 */ /* 0x000fe200000001ff */
[----:B------:R-:W-:Y:S02]  /*5e30*/  MOV R11, 0x1f ;  /* 0x0000001f000b7802 */ /* 0x000fe40000000f00 */
[----:B------:R-:W-:-:S08]  /*5e40*/  MOV R6, 0xffffffff ;  /* 0xffffffff00067802 */ /* 0x000fd00000000f00 */
[----:B012---:R-:W-:Y:S05]  /*5e50*/  WARPSYNC.COLLECTIVE R6, `(.L_x_11890) ;  /* 0x0000000006087348 */ /* 0x007fea0003c00000 */
[----:B--2---:R2:W3:Y:S02]  /*5e60*/  SHFL.DOWN P0, R7, R2, R9, R11 ;  /* 0x0800000902077389 */ /* 0x0044e4000000000b */
[----:B0123--:R-:W-:Y:S01]  /*5e70*/  ENDCOLLECTIVE ;  /* 0x000000000000791b */ /* 0x00ffe20003800000 */
.L_x_11890:
[----:B------:R-:W-:Y:S01]  /*5e80*/  HFMA2.MMA R9, -RZ, RZ, 0, 1.1920928955078125e-07 ;  /* 0x00000002ff097435 */ /* 0x000fe200000001ff */
[----:B------:R-:W-:-:S04]  /*5e90*/  MOV R5, R7 ;  /* 0x0000000700057202 */ /* 0x000fc80000000f00 */
[----:B------:R-:W-:-:S04]  /*5ea0*/  FMNMX R5, R5, R2, !PT ;  /* 0x0000000205057209 */ /* 0x000fc80007800000 */
[----:B------:R-:W-:-:S07]  /*5eb0*/  MOV R2, R5 ;  /* 0x0000000500027202 */ /* 0x000fce0000000f00 */
[----:B------:R-:W-:Y:S05]  /*5ec0*/  WARPSYNC.COLLECTIVE R6, `(.L_x_11891) ;  /* 0x0000000006087348 */ /* 0x000fea0003c00000 */
[----:B------:R0:W1:Y:S02]  /*5ed0*/  SHFL.DOWN P0, R7, R2, R9, R11 ;  /* 0x0800000902077389 */ /* 0x000064000000000b */
[----:B01----:R-:W-:Y:S01]  /*5ee0*/  ENDCOLLECTIVE ;  /* 0x000000000000791b */ /* 0x003fe20003800000 */
.L_x_11891:
[----:B------:R-:W-:Y:S01]  /*5ef0*/  HFMA2.MMA R9, -RZ, RZ, 0, 5.9604644775390625e-08 ;  /* 0x00000001ff097435 */ /* 0x000fe200000001ff */
[----:B------:R-:W-:-:S04]  /*5f00*/  MOV R4, R7 ;  /* 0x0000000700047202 */ /* 0x000fc80000000f00 */
[----:B------:R-:W-:-:S04]  /*5f10*/  FMNMX R4, R5, R4, !PT ;  /* 0x0000000405047209 */ /* 0x000fc80007800000 */
[----:B------:R-:W-:-:S07]  /*5f20*/  MOV R2, R4 ;  /* 0x0000000400027202 */ /* 0x000fce0000000f00 */
[----:B------:R-:W-:Y:S05]  /*5f30*/  WARPSYNC.COLLECTIVE R6, `(.L_x_11892) ;  /* 0x0000000006087348 */ /* 0x000fea0003c00000 */
[----:B------:R0:W1:Y:S02]  /*5f40*/  SHFL.DOWN P0, R7, R2, R9, R11 ;  /* 0x0800000902077389 */ /* 0x000064000000000b */
[----:B01----:R-:W-:Y:S01]  /*5f50*/  ENDCOLLECTIVE ;  /* 0x000000000000791b */ /* 0x003fe20003800000 */
.L_x_11892:
[----:B------:R-:W-:Y:S05]  /*5f60*/  BRA `(.L_x_11893) ;  /* 0xfffffffc00347947 */ /* 0x000fea000383ffff */
        .weak           $__internal_270_$__cuda_sm20_div_u64
        .type           $__internal_270_$__cuda_sm20_div_u64,@function
        .size           $__internal_270_$__cuda_sm20_div_u64,($__internal_271_$__cuda_sm20_rcp_rn_f32_slowpath - $__internal_270_$__cuda_sm20_div_u64)
$__internal_270_$__cuda_sm20_div_u64:
        /* <DEDUP_REMOVED lines=57> */
[----:B------:R-:W-:-:S02]  /*6300*/  ISETP.NE.U32.AND P1, PT, R7, RZ, PT ;  /* 0x000000ff0700720c */ /* 0x000fc40003f25070 */
[----:B------:R-:W-:Y:S02]  /*6310*/  ISETP.GE.U32.AND.EX P0, PT, R11, R6, PT, P0 ;  /* 0x000000060b00720c */ /* 0x000fe40003f06100 */
[-C--:B------:R-:W-:Y:S02]  /*6320*/  IADD3.X R17, RZ, R12.reuse, RZ, P2, !PT ;  /* 0x0000000cff117210 */ /* 0x080fe400017fe4ff */
[----:B------:R-:W-:Y:S02]  /*6330*/  MOV R9, 0x0 ;  /* 0x0000000000097802 */ /* 0x000fe40000000f00 */
[----:B------:R-:W-:Y:S02]  /*6340*/  ISETP.NE.AND.EX P1, PT, R6, RZ, PT, P1 ;  /* 0x000000ff0600720c */ /* 0x000fe40003f25310 */
[----:B------:R-:W-:Y:S02]  /*6350*/  SEL R16, R16, R13, P0 ;  /* 0x0000000d10107207 */ /* 0x000fe40000000000 */
[----:B------:R-:W-:-:S02]  /*6360*/  SEL R17, R17, R12, P0 ;  /* 0x0000000c11117207 */ /* 0x000fc40000000000 */
[----:B------:R-:W-:Y:S02]  /*6370*/  SEL R16, R16, 0xffffffff, P1 ;  /* 0xffffffff10107807 */ /* 0x000fe40000800000 */
[----:B------:R-:W-:Y:S01]  /*6380*/  SEL R17, R17, 0xffffffff, P1 ;  /* 0xffffffff11117807 */ /* 0x000fe20000800000 */
[----:B------:R-:W-:Y:S06]  /*6390*/  RET.REL.NODEC R8 `(_ZN18transformer_engine6detail32dgated_act_cast_transpose_kernelILi2ELi2Ef6__half13__nv_bfloat16NS_5EmptyEXadL_ZNS_5dgeluIffEET_T0_RKS4_EEXadL_ZNS_4geluIffEES6_S7_S9_EEEEvPKT2_SD_PT3_SF_PKT1_PSG_SJ_mmm) ;  /* 0xffffff9c08187950 */ /* 0x000fec0003c3ffff */
        .weak           $__internal_271_$__cuda_sm20_rcp_rn_f32_slowpath
        .type           $__internal_271_$__cuda_sm20_rcp_rn_f32_slowpath,@function
        .size           $__internal_271_$__cuda_sm20_rcp_rn_f32_slowpath,(.L_x_34756 - $__internal_271_$__cuda_sm20_rcp_rn_f32_slowpath)
$__internal_271_$__cuda_sm20_rcp_rn_f32_slowpath:
        /* <DEDUP_REMOVED lines=15> */
.L_x_11894:
        /* <DEDUP_REMOVED lines=33> */
.L_x_11896:
[----:B------:R0:W1:Y:S02]  /*66a0*/  MUFU.RCP R2, R0 ;  /* 0x0000000000027308 */ /* 0x0000640000001000 */
.L_x_11895:
[----:B-1-3--:R-:W-:Y:S02]  /*66b0*/  MOV R5, R2 ;  /* 0x0000000200057202 */ /* 0x00afe40000000f00 */
[----:B------:R-:W-:Y:S02]  /*66c0*/  MOV R2, R7 ;  /* 0x0000000700027202 */ /* 0x000fe40000000f00 */
[----:B------:R-:W-:-:S04]  /*66d0*/  MOV R3, 0x0 ;  /* 0x0000000000037802 */ /* 0x000fc80000000f00 */
[----:B0-2---:R-:W-:Y:S05]  /*66e0*/  RET.REL.NODEC R2 `(_ZN18transformer_engine6detail32dgated_act_cast_transpose_kernelILi2ELi2Ef6__half13__nv_bfloat16NS_5EmptyEXadL_ZNS_5dgeluIffEET_T0_RKS4_EEXadL_ZNS_4geluIffEES6_S7_S9_EEEEvPKT2_SD_PT3_SF_PKT1_PSG_SJ_mmm) ;  /* 0xffffff9802447950 */ /* 0x005fea0003c3ffff */
.L_x_11897:
        /* <DEDUP_REMOVED lines=9> */
.L_x_34756:


//--------------------- .text._ZN18transformer_engine6detail43dgated_act_cast_transpose_kernel_notalignedILi2ELi2Ef6__halfS2_NS_5EmptyEXadL_ZNS_5dgeluIffEET_T0_RKS3_EEXadL_ZNS_4geluIffEES5_S6_S8_EEEEvPKT2_SC_PT3_SE_PKT1_PSF_SI_mmm --------------------------
	.section	.text._ZN18transformer_engine6detail43dgated_act_cast_transpose_kernel_notalignedILi2ELi2Ef6__halfS2_NS_5EmptyEXadL_ZNS_5dgeluIffEET_T0_RKS3_EEXadL_ZNS_4geluIffEES5_S6_S8_EEEEvPKT2_SC_PT3_SE_PKT1_PSF_SI_mmm,"ax",@progbits
	.align	128
        .global         _ZN18transformer_engine6detail43dgated_act_cast_transpose_kernel_notalignedILi2ELi2Ef6__halfS2_NS_5EmptyEXadL_ZNS_5dgeluIffEET_T0_RKS3_EEXadL_ZNS_4geluIffEES5_S6_S8_EEEEvPKT2_SC_PT3_SE_PKT1_PSF_SI_mmm
        .type           _ZN18transformer_engine6detail43dgated_act_cast_transpose_kernel_notalignedILi2ELi2Ef6__halfS2_NS_5EmptyEXadL_ZNS_5dgeluIffEET_T0_RKS3_EEXadL_ZNS_4geluIffEES5_S6_S8_EEEEvPKT2_SC_PT3_SE_PKT1_PSF_SI_mmm,@function
        .size           _ZN18transformer_engine6detail43dgated_act_cast_transpose_kernel_notalignedILi2ELi2Ef6__halfS2_NS_5EmptyEXadL_ZNS_5dgeluIffEET_T0_RKS3_EEXadL_ZNS_4geluIffEES5_S6_S8_EEEEvPKT2_SC_PT3_SE_PKT1_PSF_SI_mmm,(.L_x_34758 - _ZN18transformer_engine6detail43dgated_act_cast_transpose_kernel_notalignedILi2ELi2Ef6__halfS2_NS_5EmptyEXadL_ZNS_5dgeluIffEET_T0_RKS3_EEXadL_ZNS_4geluIffEES5_S6_S8_EEEEvPKT2_SC_PT3_SE_PKT1_PSF_SI_mmm)
        .other          _ZN18transformer_engine6detail43dgated_act_cast_transpose_kernel_notalignedILi2ELi2Ef6__halfS2_NS_5EmptyEXadL_ZNS_5dgeluIffEET_T0_RKS3_EEXadL_ZNS_4geluIffEES5_S6_S8_EEEEvPKT2_SC_PT3_SE_PKT1_PSF_SI_mmm,@"STO_CUDA_ENTRY STV_DEFAULT"
_ZN18transformer_engine6detail43dgated_act_cast_transpose_kernel_notalignedILi2ELi2Ef6__halfS2_NS_5EmptyEXadL_ZNS_5dgeluIffEET_T0_RKS3_EEXadL_ZNS_4geluIffEES5_S6_S8_EEEEvPKT2_SC_PT3_SE_PKT1_PSF_SI_mmm:
.text._ZN18transformer_engine6detail43dgated_act_cast_transpose_kernel_notalignedILi2ELi2Ef6__halfS2_NS_5EmptyEXadL_ZNS_5dgeluIffEET_T0_RKS3_EEXadL_ZNS_4geluIffEES5_S6_S8_EEEEvPKT2_SC_PT3_SE_PKT1_PSF_SI_mmm:
        /* <DEDUP_REMOVED lines=19> */
[----:B------:R-:W-:Y:S05]  /*0130*/  CALL.REL.NOINC `($__internal_272_$__cuda_sm20_div_u64) ;  /* 0x0000008400387944 */ /* 0x000fea0003c00000 */
        /* <DEDUP_REMOVED lines=9> */
.L_x_11898:
        /* <DEDUP_REMOVED lines=22> */
.L_x_11899:
        /* <DEDUP_REMOVED lines=157> */
.L_x_11901:
[----:B------:R-:W-:Y:S05]  /*0d00*/  BSYNC B0 ;  /* 0x0000000000007941 */ /* 0x000fea0003800000 */
.L_x_11900:
        /* <DEDUP_REMOVED lines=260> */
.L_x_11903:
[----:B------:R-:W-:Y:S05]  /*1d50*/  BSYNC B0 ;  /* 0x0000000000007941 */ /* 0x000fea0003800000 */
.L_x_11902:
        /* <DEDUP_REMOVED lines=9> */
[----:B------:R-:W-:-:S05]  /*1df0*/  F2FP.F16.F32.PACK_AB R9, R16, R17 ;  /* 0x000000111009723e */ /* 0x000fca00000000ff */
[----:B------:R1:W-:Y:S02]  /*1e00*/  STG.E desc[UR10][R6.64], R9 ;  /* 0x0000000906007986 */ /* 0x0003e4000c10190a */
.L_x_11905:
[----:B------:R-:W-:Y:S05]  /*1e10*/  BSYNC B0 ;  /* 0x0000000000007941 */ /* 0x000fea0003800000 */
.L_x_11904:
        /* <DEDUP_REMOVED lines=14> */
.L_x_11907:
[----:B------:R-:W-:Y:S05]  /*1f00*/  BSYNC B0 ;  /* 0x0000000000007941 */ /* 0x000fea0003800000 */
.L_x_11906:
        /* <DEDUP_REMOVED lines=21> */
.L_x_11909:
[----:B------:R-:W-:Y:S05]  /*2060*/  BSYNC B0 ;  /* 0x0000000000007941 */ /* 0x000fea0003800000 */
.L_x_11908:
        /* <DEDUP_REMOVED lines=24> */
.L_x_11911:
[----:B------:R-:W-:Y:S05]  /*21f0*/  BSYNC B0 ;  /* 0x0000000000007941 */ /* 0x000fea0003800000 */
.L_x_11910:
        /* <DEDUP_REMOVED lines=33> */
.L_x_11913:
[----:B------:R-:W-:Y:S05]  /*2410*/  BSYNC B0 ;  /* 0x0000000000007941 */ /* 0x000fea0003800000 */
.L_x_11912:
        /* <DEDUP_REMOVED lines=231> */
.L_x_11915:
[----:B------:R-:W-:Y:S05]  /*3290*/  BSYNC B0 ;  /* 0x0000000000007941 */ /* 0x000fea0003800000 */
.L_x_11914:
        /* <DEDUP_REMOVED lines=12> */
[----:B------:R-:W-:-:S05]  /*3360*/  F2FP.F16.F32.PACK_AB R5, R9, R10 ;  /* 0x0000000a0905723e */ /* 0x000fca00000000ff */
[----:B------:R1:W-:Y:S02]  /*3370*/  STG.E desc[UR10][R2.64], R5 ;  /* 0x0000000502007986 */ /* 0x0003e4000c10190a */
.L_x_11917:
[----:B------:R-:W-:Y:S05]  /*3380*/  BSYNC B0 ;  /* 0x0000000000007941 */ /* 0x000fea0003800000 */
.L_x_11916:
        /* <DEDUP_REMOVED lines=10> */
[----:B------:R-:W-:Y:S02]  /*3430*/  F2FP.F16.F32.PACK_AB R5, R8, R7 ;  /* 0x000000070805723e */ /* 0x000fe400000000ff */
[----:B------:R-:W-:-:S05]  /*3440*/  LEA.HI.X R3, R46, R3, R47, 0x2, P1 ;  /* 0x000000032e037211 */ /* 0x000fca00008f142f */
[----:B------:R2:W-:Y:S02]  /*3450*/  STG.E desc[UR10][R2.64], R5 ;  /* 0x0000000502007986 */ /* 0x0005e4000c10190a */
.L_x_11919:
[----:B------:R-:W-:Y:S05]  /*3460*/  BSYNC B0 ;  /* 0x0000000000007941 */ /* 0x000fea0003800000 */
.L_x_11918:
        /* <DEDUP_REMOVED lines=15> */
.L_x_11921:
[----:B------:R-:W-:Y:S05]  /*3560*/  BSYNC B0 ;  /* 0x0000000000007941 */ /* 0x000fea0003800000 */
.L_x_11920:
        /* <DEDUP_REMOVED lines=45> */
.L_x_11923:
[----:B------:R-:W-:Y:S05]  /*3840*/  BSYNC B0 ;  /* 0x0000000000007941 */ /* 0x000fea0003800000 */
.L_x_11922:
        /* <DEDUP_REMOVED lines=25> */
.L_x_11925:
[----:B------:R-:W-:Y:S05]  /*39e0*/  BSYNC B0 ;  /* 0x0000000000007941 */ /* 0x000fea0003800000 */
.L_x_11924:
        /* <DEDUP_REMOVED lines=235> */
.L_x_11927:
[----:B------:R-:W-:Y:S05]  /*48a0*/  BSYNC B0 ;  /* 0x0000000000007941 */ /* 0x000fea0003800000 */
.L_x_11926:
        /* <DEDUP_REMOVED lines=12> */
[----:B------:R-:W-:-:S05]  /*4970*/  F2FP.F16.F32.PACK_AB R61, R59, R60 ;  /* 0x0000003c3b3d723e */ /* 0x000fca00000000ff */
[----:B------:R1:W-:Y:S02]  /*4980*/  STG.E desc[UR10][R36.64], R61 ;  /* 0x0000003d24007986 */ /* 0x0003e4000c10190a */
.L_x_11929:
[----:B------:R-:W-:Y:S05]  /*4990*/  BSYNC B0 ;  /* 0x0000000000007941 */ /* 0x000fea0003800000 */
.L_x_11928:
        /* <DEDUP_REMOVED lines=19> */
.L_x_11931:
[----:B------:R-:W-:Y:S05]  /*4ad0*/  BSYNC B0 ;  /* 0x0000000000007941 */ /* 0x000fea0003800000 */
.L_x_11930:
        /* <DEDUP_REMOVED lines=8> */
[----:B------:R-:W-:Y:S02]  /*4b60*/  F2FP.F16.F32.PACK_AB R49, R63, R66 ;  /* 0x000000423f31723e */ /* 0x000fe400000000ff */
[----:B------:R-:W-:Y:S02]  /*4b70*/  IADD3 R36, P2, R36, UR16, RZ ;  /* 0x0000001024247c10 */ /* 0x000fe4000ff5e0ff */
[----:B------:R-:W-:Y:S02]  /*4b80*/  LEA.HI.X R37, R30, UR9, R29, 0x6, P1 ;  /* 0x000000091e257c11 */ /* 0x000fe400088f341d */
[----:B------:R-:W-:-:S02]  /*4b90*/  LEA R36, P0, R51, R36, 0x2 ;  /* 0x0000002433247211 */ /* 0x000fc400078010ff */
[----:B------:R-:W-:-:S04]  /*4ba0*/  IADD3.X R37, R37, UR17, RZ, P2, !PT ;  /* 0x0000001125257c10 */ /* 0x000fc800097fe4ff */
[----:B------:R-:W-:-:S05]  /*4bb0*/  LEA.HI.X R37, R51, R37, R64, 0x2, P0 ;  /* 0x0000002533257211 */ /* 0x000fca00000f1440 */
[----:B------:R0:W-:Y:S02]  /*4bc0*/  STG.E desc[UR10][R36.64], R49 ;  /* 0x0000003124007986 */ /* 0x0001e4000c10190a */
.L_x_11933:
[----:B------:R-:W-:Y:S05]  /*4bd0*/  BSYNC B0 ;  /* 0x0000000000007941 */ /* 0x000fea0003800000 */
.L_x_11932:
        /* <DEDUP_REMOVED lines=232> */
.L_x_11935:
[----:B------:R-:W-:Y:S05]  /*5a60*/  BSYNC B0 ;  /* 0x0000000000007941 */ /* 0x000fea0003800000 */
.L_x_11934:
        /* <DEDUP_REMOVED lines=10> */
[----:B------:R-:W-:-:S02]  /*5b10*/  F2FP.F16.F32.PACK_AB R57, R39, R40 ;  /* 0x000000282739723e */ /* 0x000fc400000000ff */
[----:B------:R-:W-:-:S05]  /*5b20*/  LEA.HI.X R37, R37, R42, R38, 0x2, P2 ;  /* 0x0000002a25257211 */ /* 0x000fca00010f1426 */
[----:B------:R0:W-:Y:S02]  /*5b30*/  STG.E desc[UR10][R36.64], R57 ;  /* 0x0000003924007986 */ /* 0x0001e4000c10190a */
.L_x_11937:
[----:B------:R-:W-:Y:S05]  /*5b40*/  BSYNC B0 ;  /* 0x0000000000007941 */ /* 0x000fea0003800000 */
.L_x_11936:
        /* <DEDUP_REMOVED lines=16> */
.L_x_11939:
[----:B------:R-:W-:Y:S05]  /*5c50*/  BSYNC B0 ;  /* 0x0000000000007941 */ /* 0x000fea0003800000 */
.L_x_11938:
        /* <DEDUP_REMOVED lines=16> */
[----:B------:R-:W-:-:S05]  /*5d60*/  F2FP.F16.F32.PACK_AB R65, R37, R36 ;  /* 0x000000242541723e */ /* 0x000fca00000000ff */
[----:B------:R0:W-:Y:S02]  /*5d70*/  STG.E desc[UR10][R28.64], R65 ;  /* 0x000000411c007986 */ /* 0x0001e4000c10190a */
.L_x_11941:
[----:B------:R-:W-:Y:S05]  /*5d80*/  BSYNC B0 ;  /* 0x0000000000007941 */ /* 0x000fea0003800000 */
.L_x_11940:
[----:B------:R-:W1:Y:S01]  /*5d90*/  S2R R30, SR_CTAID.X ;  /* 0x00000000001e7919 */ /* 0x000e620000002500 */
[----:B------:R-:W-:Y:S01]  /*5da0*/  FMNMX R47, |R47|, R64, !PT ;  /* 0x000000402f2f7209 */ /* 0x000fe20007800200 */
[----:B------:R-:W2:Y:S01]  /*5db0*/  S2UR UR8, SR_CgaCtaId ;  /* 0x00000000000879c3 */ /* 0x000ea20000008800 */
[----:B------:R-:W-:Y:S01]  /*5dc0*/  ISETP.GE.U32.AND P1, PT, R24, R31, PT ;  /* 0x0000001f1800720c */ /* 0x000fe20003f26070 */
[----:B0-----:R-:W-:Y:S01]  /*5dd0*/  IMAD.WIDE.U32 R28, R45, R33, RZ ;  /* 0x000000212d1c7225 */ /* 0x001fe200078e00ff */
[----:B------:R-:W-:Y:S01]  /*5de0*/  FMNMX R31, |R54|, R47, !PT ;  /* 0x0000002f361f7209 */ /* 0x000fe20007800200 */
[----:B------:R-:W-:Y:S01]  /*5df0*/  UIADD3 UR6, UP0, UR6, 0x3f, URZ ;  /* 0x0000003f06067890 */ /* 0x000fe2000ff1e03f */
[----:B------:R-:W-:Y:S01]  /*5e00*/  F2FP.F16.F32.PACK_AB R14, R14, R19 ;  /* 0x000000130e0e723e */ /* 0x000fe200000000ff */
[----:B------:R-:W-:Y:S01]  /*5e10*/  IMAD R19, R44, R33, RZ ;  /* 0x000000212c137224 */ /* 0x000fe200078e02ff */
[----:B------:R-:W-:Y:S01]  /*5e20*/  FMNMX R56, |R56|, R31, !PT ;  /* 0x0000001f38387209 */ /* 0x000fe20007800200 */
[----:B------:R-:W-:Y:S01]  /*5e30*/  UIADD3.X UR7, URZ, UR7, URZ, UP0, !UPT ;  /* 0x000000073f077290 */ /* 0x000fe200087fe43f */
[----:B------:R-:W-:Y:S01]  /*5e40*/  F2FP.F16.F32.PACK_AB R7, R6, R7 ;  /* 0x000000070607723e */ /* 0x000fe200000000ff */
[----:B------:R-:W-:Y:S01]  /*5e50*/  ULDC UR9, c[0x0][0x0] ;  /* 0x0000000000097ab9 */ /* 0x000fe20000000800 */
[--C-:B------:R-:W-:Y:S01]  /*5e60*/  SHF.R.U32.HI R6, RZ, 0x8, R50.reuse ;  /* 0x00000008ff067819 */ /* 0x100fe20000011632 */
[----:B------:R-:W-:Y:S01]  /*5e70*/  USHF.R.U64 UR6, UR6, 0x6, UR7 ;  /* 0x0000000606067899 */ /* 0x000fe20008001207 */
[----:B------:R-:W-:Y:S01]  /*5e80*/  IADD3 R19, R29, R19, RZ ;  /* 0x000000131d137210 */ /* 0x000fe20007ffe0ff */
[----:B------:R-:W-:Y:S01]  /*5e90*/  UMOV UR5, 0x400 ;  /* 0x0000040000057882 */ /* 0x000fe20000000000 */
[----:B------:R-:W-:Y:S01]  /*5ea0*/  FMNMX R43, R56, |R43|, !PT ;  /* 0x4000002b382b7209 */ /* 0x000fe20007800000 */
[----:B------:R-:W-:Y:S01]  /*5eb0*/  UIADD3 UR5, UR5, 0x20, URZ ;  /* 0x0000002005057890 */ /* 0x000fe2000fffe03f */
[----:B------:R-:W-:Y:S01]  /*5ec0*/  F2FP.F16.F32.PACK_AB R29, R10, R11 ;  /* 0x0000000b0a1d723e */ /* 0x000fe200000000ff */
[----:B------:R-:W-:Y:S01]  /*5ed0*/  IMAD.SHL.U32 R11, R6, 0x20, RZ ;  /* 0x00000020060b7824 */ /* 0x000fe200078e00ff */
[----:B------:R-:W-:Y:S01]  /*5ee0*/  F2FP.F16.F32.PACK_AB R5, R5, R8 ;  /* 0x000000080505723e */ /* 0x000fe200000000ff */
        /* <DEDUP_REMOVED lines=10> */
[----:B------:R-:W-:Y:S02]  /*5f90*/  F2FP.F16.F32.PACK_AB R15, R16, R15 ;  /* 0x0000000f100f723e */ /* 0x000fe400000000ff */
[----:B------:R-:W-:Y:S02]  /*5fa0*/  IADD3 R10, R50, -0x1, -R23 ;  /* 0xffffffff320a7810 */ /* 0x000fe40007ffe817 */
[----:B------:R-:W-:Y:S01]  /*5fb0*/  LEA.HI R30, R30, R31, RZ, 0x18 ;  /* 0x0000001f1e1e7211 */ /* 0x000fe200078fc0ff */
[----:B------:R-:W-:Y:S01]  /*5fc0*/  IMAD R31, R34, UR9, RZ ;  /* 0x00000009221f7c24 */ /* 0x000fe2000f8e02ff */
[----:B------:R-:W-:-:S02]  /*5fd0*/  IADD3 R16, R22, 0x1d, RZ ;  /* 0x0000001d16107810 */ /* 0x000fc40007ffe0ff */
[----:B------:R-:W-:Y:S01]  /*5fe0*/  F2FP.F16.F32.PACK_AB R17, R17, R18 ;  /* 0x000000121111723e */ /* 0x000fe200000000ff */
        /* <DEDUP_REMOVED lines=8> */
[----:B------:R-:W-:Y:S01]  /*6070*/  F2FP.F16.F32.PACK_AB R9, R9, R12 ;  /* 0x0000000c0909723e */ /* 0x000fe200000000ff */
        /* <DEDUP_REMOVED lines=11> */
[----:B------:R-:W-:Y:S02]  /*6130*/  F2FP.F16.F32.PACK_AB R60, R60, R55 ;  /* 0x000000373c3c723e */ /* 0x000fe400000000ff */
[----:B0-----:R-:W-:Y:S02]  /*6140*/  LOP3.LUT R17, RZ, R34, RZ, 0x33, !PT ;  /* 0x00000022ff117212 */ /* 0x001fe400078e33ff */
[----:B------:R-:W-:-:S02]  /*6150*/  ISETP.GT.U32.AND P0, PT, R30, -0x21, PT ;  /* 0xffffffdf1e00780c */ /* 0x000fc40003f04070 */
[----:B------:R-:W-:Y:S02]  /*6160*/  IADD3.X R17, RZ, R17, RZ, P2, !PT ;  /* 0x00000011ff117210 */ /* 0x000fe400017fe4ff */
[----:B------:R-:W-:Y:S02]  /*6170*/  LEA R11, R11, UR5, 0x2 ;  /* 0x000000050b0b7c11 */ /* 0x000fe4000f8e10ff */
[----:B------:R-:W-:Y:S02]  /*6180*/  ISETP.GT.U32.AND.EX P0, PT, R17, -0x1, PT, P0 ;  /* 0xffffffff1100780c */ /* 0x000fe40003f04100 */
[----:B------:R-:W-:Y:S01]  /*6190*/  F2FP.F16.F32.PACK_AB R53, R40, R53 ;  /* 0x000000352835723e */ /* 0x000fe200000000ff */
[----:B------:R1:W-:Y:S01]  /*61a0*/  STS [R11], R60 ;  /* 0x0000003c0b007388 */ /* 0x0003e20000000800 */
[----:B------:R-:W-:Y:S02]  /*61b0*/  LEA R16, R16, UR5, 0x2 ;  /* 0x0000000510107c11 */ /* 0x000fe4000f8e10ff */
[----:B------:R-:W-:-:S02]  /*61c0*/  SEL R27, R30, 0xffffffdf, P0 ;  /* 0xffffffdf1e1b7807 */ /* 0x000fc40000000000 */
[----:B------:R-:W-:Y:S01]  /*61d0*/  FMNMX R21, |R51|, R12, !PT ;  /* 0x0000000c33157209 */ /* 0x000fe20007800200 */
[----:B------:R1:W-:Y:S01]  /*61e0*/  STS [R16], R53 ;  /* 0x0000003510007388 */ /* 0x0003e20000000800 */
[----:B------:R-:W-:Y:S02]  /*61f0*/  LOP3.LUT R27, RZ, R27, RZ, 0x33, !PT ;  /* 0x0000001bff1b7212 */ /* 0x000fe400078e33ff */
[----:B------:R-:W-:Y:S02]  /*6200*/  FMNMX R21, |R52|, R21, !PT ;  /* 0x0000001534157209 */ /* 0x000fe40007800200 */
[----:B------:R-:W-:Y:S01]  /*6210*/  F2FP.F16.F32.PACK_AB R17, R39, R0 ;  /* 0x000000002711723e */ /* 0x000fe200000000ff */
[----:B------:R-:W-:Y:S01]  /*6220*/  IMAD.IADD R0, R27, 0x1, -R24 ;  /* 0x000000011b007824 */ /* 0x000fe200078e0a18 */
[----:B------:R-:W-:Y:S02]  /*6230*/  F2FP.F16.F32.PACK_AB R13, R13, R20 ;  /* 0x000000140d0d723e */ /* 0x000fe400000000ff */
[----:B------:R-:W-:-:S02]  /*6240*/  F2FP.F16.F32.PACK_AB R66, R66, R61 ;  /* 0x0000003d4242723e */ /* 0x000fc400000000ff */
[----:B------:R-:W-:Y:S02]  /*6250*/  F2FP.F16.F32.PACK_AB R62, R63, R62 ;  /* 0x0000003e3f3e723e */ /* 0x000fe400000000ff */
[----:B------:R-:W-:Y:S02]  /*6260*/  F2FP.F16.F32.PACK_AB R58, R59, R58 ;  /* 0x0000003a3b3a723e */ /* 0x000fe400000000ff */
[----:B------:R-:W-:Y:S02]  /*6270*/  F2FP.F16.F32.PACK_AB R57, R36, R57 ;  /* 0x000000392439723e */ /* 0x000fe400000000ff */
[----:B------:R-:W-:Y:S02]  /*6280*/  F2FP.F16.F32.PACK_AB R37, R37, R38 ;  /* 0x000000262525723e */ /* 0x000fe400000000ff */
        /* <DEDUP_REMOVED lines=19> */
.L_x_11946:
        /* <DEDUP_REMOVED lines=51> */
.L_x_11945:
[----:B------:R-:W-:Y:S05]  /*66f0*/  BSYNC B1 ;  /* 0x0000000000017941 */ /* 0x000fea0003800000 */
.L_x_11944:
        /* <DEDUP_REMOVED lines=15> */
.L_x_11948:
[----:B------:R-:W-:Y:S05]  /*67f0*/  BSYNC B1 ;  /* 0x0000000000017941 */ /* 0x000fea0003800000 */
.L_x_11947:
        /* <DEDUP_REMOVED lines=25> */
.L_x_11943:
[----:B------:R-:W-:Y:S05]  /*6990*/  BSYNC B0 ;  /* 0x0000000000007941 */ /* 0x000fea0003800000 */
.L_x_11942:
        /* <DEDUP_REMOVED lines=21> */
.L_x_11953:
        /* <DEDUP_REMOVED lines=51> */
.L_x_11952:
[----:B------:R-:W-:Y:S05]  /*6e20*/  BSYNC B1 ;  /* 0x0000000000017941 */ /* 0x000fea0003800000 */
.L_x_11951:
        /* <DEDUP_REMOVED lines=15> */
.L_x_11955:
[----:B------:R-:W-:Y:S05]  /*6f20*/  BSYNC B1 ;  /* 0x0000000000017941 */ /* 0x000fea0003800000 */
.L_x_11954:
        /* <DEDUP_REMOVED lines=25> */
.L_x_11950:
[----:B------:R-:W-:Y:S05]  /*70c0*/  BSYNC B0 ;  /* 0x0000000000007941 */ /* 0x000fea0003800000 */
.L_x_11949:
        /* <DEDUP_REMOVED lines=33> */
.L_x_11960:
        /* <DEDUP_REMOVED lines=51> */
.L_x_11959:
[----:B------:R-:W-:Y:S05]  /*7610*/  BSYNC B1 ;  /* 0x0000000000017941 */ /* 0x000fea0003800000 */
.L_x_11958:
        /* <DEDUP_REMOVED lines=15> */
.L_x_11962:
[----:B------:R-:W-:Y:S05]  /*7710*/  BSYNC B1 ;  /* 0x0000000000017941 */ /* 0x000fea0003800000 */
.L_x_11961:
        /* <DEDUP_REMOVED lines=25> */
.L_x_11957:
[----:B------:R-:W-:Y:S05]  /*78b0*/  BSYNC B0 ;  /* 0x0000000000007941 */ /* 0x000fea0003800000 */
.L_x_11956:
        /* <DEDUP_REMOVED lines=23> */
.L_x_11968:
        /* <DEDUP_REMOVED lines=53> */
.L_x_11967:
[----:B-1----:R-:W-:-:S07]  /*7d80*/  IADD3 R11, R18, 0x5, RZ ;  /* 0x00000005120b7810 */ /* 0x002fce0007ffe0ff */
.L_x_11966:
[----:B------:R-:W-:Y:S05]  /*7d90*/  BSYNC B1 ;  /* 0x0000000000017941 */ /* 0x000fea0003800000 */
.L_x_11965:
        /* <DEDUP_REMOVED lines=16> */
.L_x_11970:
[----:B------:R-:W-:Y:S05]  /*7ea0*/  BSYNC B1 ;  /* 0x0000000000017941 */ /* 0x000fea0003800000 */
.L_x_11969:
        /* <DEDUP_REMOVED lines=25> */
.L_x_11964:
[----:B------:R-:W-:Y:S05]  /*8040*/  BSYNC B0 ;  /* 0x0000000000007941 */ /* 0x000fea0003800000 */
.L_x_11963:
        /* <DEDUP_REMOVED lines=41> */
.L_x_11981:
[----:B--2---:R-:W-:-:S07]  /*82e0*/  FMNMX R5, R2, R5, !PT ;  /* 0x0000000502057209 */ /* 0x004fce0007800000 */
.L_x_11973:
[----:B------:R-:W-:Y:S05]  /*82f0*/  BSYNC B0 ;  /* 0x0000000000007941 */ /* 0x000fea0003800000 */
.L_x_11972:
[----:B------:R-:W-:Y:S01]  /*8300*/  ISETP.NE.AND P0, PT, R50, RZ, PT ;  /* 0x000000ff3200720c */ /* 0x000fe20003f05270 */
[----:B------:R-:W-:-:S12]  /*8310*/  BSSY B0, `(.L_x_11971) ;  /* 0x0000004000007945 */ /* 0x000fd80003800000 */
[----:B------:R-:W-:Y:S05]  /*8320*/  @P0 BRA `(.L_x_11975) ;  /* 0x0000000000080947 */ /* 0x000fea0003800000 */
[----:B0-----:R-:W0:Y:S02]  /*8330*/  LDC.64 R2, c[0x0][0x238] ;  /* 0x00008e00ff027b82 */ /* 0x001e240000000a00 */
[----:B0-----:R2:W-:Y:S02]  /*8340*/  REDG.E.MAX.S32.STRONG.GPU desc[UR10][R2.64], R5 ;  /* 0x000000050200798e */ /* 0x0015e4000d10e38a */
.L_x_11975:
[----:B------:R-:W-:Y:S05]  /*8350*/  BSYNC B0 ;  /* 0x0000000000007941 */ /* 0x000fea0003800000 */
.L_x_11971:
        /* <DEDUP_REMOVED lines=13> */
[----:B-1234-:R-:W-:Y:S05]  /*8430*/  CALL.REL.NOINC `($__internal_273_$__cuda_sm20_rcp_rn_f32_slowpath) ;  /* 0x0000000400887944 */ /* 0x01efea0003c00000 */
[----:B------:R-:W-:Y:S05]  /*8440*/  BRA `(.L_x_11977) ;  /* 0x0000000000147947 */ /* 0x000fea0003800000 */
.L_x_11976:
[----:B0-2---:R-:W0:Y:S01]  /*8450*/  MUFU.RCP R5, UR14 ;  /* 0x0000000e00057d08 */ /* 0x005e220008001000 */
[----:B------:R-:W-:-:S05]  /*8460*/  MOV R0, UR14 ;  /* 0x0000000e00007c02 */ /* 0x000fca0008000f00 */
[----:B0-----:R-:W-:-:S04]  /*8470*/  FFMA R0, R5, R0, -1 ;  /* 0xbf80000005007423 */ /* 0x001fc80000000000 */
[----:B------:R-:W-:-:S04]  /*8480*/  FADD.FTZ R0, -R0, -RZ ;  /* 0x800000ff00007221 */ /* 0x000fc80000010100 */
[----:B------:R-:W-:-:S07]  /*8490*/  FFMA R5, R5, R0, R5 ;  /* 0x0000000005057223 */ /* 0x000fce0000000005 */
.L_x_11977:
[----:B------:R-:W0:Y:S02]  /*84a0*/  LDC.64 R2, c[0x0][0x240] ;  /* 0x00009000ff027b82 */ /* 0x000e240000000a00 */
[----:B0-----:R-:W-:Y:S01]  /*84b0*/  STG.E desc[UR10][R2.64], R5 ;  /* 0x0000000502007986 */ /* 0x001fe2000c10190a */
[----:B------:R-:W-:Y:S05]  /*84c0*/  EXIT ;  /* 0x000000000000794d */ /* 0x000fea0003800000 */
.L_x_11974:
[----:B------:R-:W-:Y:S01]  /*84d0*/  HFMA2.MMA R9, -RZ, RZ, 0, 1.847743988037109375e-06 ;  /* 0x0000001fff097435 */ /* 0x000fe200000001ff */
[----:B------:R-:W-:Y:S02]  /*84e0*/  IMAD.MOV.U32 R7, RZ, RZ, 0x4 ;  /* 0x00000004ff077424 */ /* 0x000fe400078e00ff */
[----:B------:R-:W-:-:S08]  /*84f0*/  IMAD.MOV.U32 R4, RZ, RZ, -0x1 ;  /* 0xffffffffff047424 */ /* 0x000fd000078e00ff */
[----:B0123--:R-:W-:Y:S05]  /*8500*/  WARPSYNC.COLLECTIVE R4, `(.L_x_11978) ;  /* 0x0000000004087348 */ /* 0x00ffea0003c00000 */
[----:B--2---:R2:W4:Y:S02]  /*8510*/  SHFL.DOWN P0, R5, R0, R7, R9 ;  /* 0x0800000700057389 */ /* 0x0045240000000009 */
[----:B01234-:R-:W-:Y:S01]  /*8520*/  ENDCOLLECTIVE ;  /* 0x000000000000791b */ /* 0x01ffe20003800000 */
.L_x_11978:
[----:B------:R-:W-:Y:S01]  /*8530*/  HFMA2.MMA R7, -RZ, RZ, 0, 1.1920928955078125e-07 ;  /* 0x00000002ff077435 */ /* 0x000fe200000001ff */
[----:B------:R-:W-:-:S04]  /*8540*/  MOV R3, R5 ;  /* 0x0000000500037202 */ /* 0x000fc80000000f00 */
[----:B------:R-:W-:-:S05]  /*8550*/  FMNMX R3, R3, R0, !PT ;  /* 0x0000000003037209 */ /* 0x000fca0007800000 */
[----:B------:R-:W-:-:S07]  /*8560*/  IMAD.MOV.U32 R0, RZ, RZ, R3 ;  /* 0x000000ffff007224 */ /* 0x000fce00078e0003 */
[----:B------:R-:W-:Y:S05]  /*8570*/  WARPSYNC.COLLECTIVE R4, `(.L_x_11979) ;  /* 0x0000000004087348 */ /* 0x000fea0003c00000 */
[----:B------:R0:W1:Y:S02]  /*8580*/  SHFL.DOWN P0, R5, R0, R7, R9 ;  /* 0x0800000700057389 */ /* 0x0000640000000009 */
[----:B01----:R-:W-:Y:S01]  /*8590*/  ENDCOLLECTIVE ;  /* 0x000000000000791b */ /* 0x003fe20003800000 */
.L_x_11979:
[----:B------:R-:W-:Y:S02]  /*85a0*/  IMAD.MOV.U32 R7, RZ, RZ, 0x1 ;  /* 0x00000001ff077424 */ /* 0x000fe400078e00ff */
[----:B------:R-:W-:-:S05]  /*85b0*/  IMAD.MOV.U32 R2, RZ, RZ, R5 ;  /* 0x000000ffff027224 */ /* 0x000fca00078e0005 */
[----:B------:R-:W-:-:S04]  /*85c0*/  FMNMX R2, R3, R2, !PT ;  /* 0x0000000203027209 */ /* 0x000fc80007800000 */
[----:B------:R-:W-:-:S07]  /*85d0*/  MOV R0, R2 ;  /* 0x0000000200007202 */ /* 0x000fce0000000f00 */
[----:B------:R-:W-:Y:S05]  /*85e0*/  WARPSYNC.COLLECTIVE R4, `(.L_x_11980) ;  /* 0x0000000004087348 */ /* 0x000fea0003c00000 */
[----:B------:R0:W1:Y:S02]  /*85f0*/  SHFL.DOWN P0, R5, R0, R7, R9 ;  /* 0x0800000700057389 */ /* 0x0000640000000009 */
[----:B01----:R-:W-:Y:S01]  /*8600*/  ENDCOLLECTIVE ;  /* 0x000000000000791b */ /* 0x003fe20003800000 */
.L_x_11980:
[----:B------:R-:W-:Y:S05]  /*8610*/  BRA `(.L_x_11981) ;  /* 0xfffffffc00307947 */ /* 0x000fea000383ffff */
        .weak           $__internal_272_$__cuda_sm20_div_u64
        .type           $__internal_272_$__cuda_sm20_div_u64,@function
        .size           $__internal_272_$__cuda_sm20_div_u64,($__internal_273_$__cuda_sm20_rcp_rn_f32_slowpath - $__internal_272_$__cuda_sm20_div_u64)
$__internal_272_$__cuda_sm20_div_u64:
        /* <DEDUP_REMOVED lines=67> */
[----:B------:R-:W-:Y:S06]  /*8a50*/  RET.REL.NODEC R4 `(_ZN18transformer_engine6detail43dgated_act_cast_transpose_kernel_notalignedILi2ELi2Ef6__halfS2_NS_5EmptyEXadL_ZNS_5dgeluIffEET_T0_RKS3_EEXadL_ZNS_4geluIffEES5_S6_S8_EEEEvPKT2_SC_PT3_SE_PKT1_PSF_SI_mmm) ;  /* 0xffffff7404687950 */ /* 0x000fec0003c3ffff */
        .weak           $__internal_273_$__cuda_sm20_rcp_rn_f32_slowpath
        .type           $__internal_273_$__cuda_sm20_rcp_rn_f32_slowpath,@function
        .size           $__internal_273_$__cuda_sm20_rcp_rn_f32_slowpath,(.L_x_34758 - $__internal_273_$__cuda_sm20_rcp_rn_f32_slowpath)
$__internal_273_$__cuda_sm20_rcp_rn_f32_slowpath:
        /* <DEDUP_REMOVED lines=15> */
.L_x_11982:
        /* <DEDUP_REMOVED lines=33> */
.L_x_11984:
[----:B------:R0:W1:Y:S02]  /*8d60*/  MUFU.RCP R2, R0 ;  /* 0x0000000000027308 */ /* 0x0000640000001000 */
.L_x_11983:
[----:B------:R-:W-:Y:S01]  /*8d70*/  HFMA2.MMA R3, -RZ, RZ, 0, 0 ;  /* 0x00000000ff037435 */ /* 0x000fe200000001ff */
[----:B-1-3--:R-:W-:Y:S01]  /*8d80*/  IMAD.MOV.U32 R5, RZ, RZ, R2 ;  /* 0x000000ffff057224 */ /* 0x00afe200078e0002 */
[----:B------:R-:W-:-:S04]  /*8d90*/  MOV R2, R7 ;  /* 0x0000000700027202 */ /* 0x000fc80000000f00 */
[----:B0-2---:R-:W-:Y:S05]  /*8da0*/  RET.REL.NODEC R2 `(_ZN18transformer_engine6detail43dgated_act_cast_transpose_kernel_notalignedILi2ELi2Ef6__halfS2_NS_5EmptyEXadL_ZNS_5dgeluIffEET_T0_RKS3_EEXadL_ZNS_4geluIffEES5_S6_S8_EEEEvPKT2_SC_PT3_SE_PKT1_PSF_SI_mmm) ;  /* 0xffffff7002947950 */ /* 0x005fea0003c3ffff */
.L_x_11985:
        /* <DEDUP_REMOVED lines=13> */
.L_x_34758:


//--------------------- .text._ZN18transformer_engine6detail32dgated_act_cast_transpose_kernelILi2ELi2Ef6__halfS2_NS_5EmptyEXadL_ZNS_5dgeluIffEET_T0_RKS3_EEXadL_ZNS_4geluIffEES5_S6_S8_EEEEvPKT2_SC_PT3_SE_PKT1_PSF_SI_mmm --------------------------
	.section	.text._ZN18transformer_engine6detail32dgated_act_cast_transpose_kernelILi2ELi2Ef6__halfS2_NS_5EmptyEXadL_ZNS_5dgeluIffEET_T0_RKS3_EEXadL_ZNS_4geluIffEES5_S6_S8_EEEEvPKT2_SC_PT3_SE_PKT1_PSF_SI_mmm,"ax",@progbits
	.align	128
        .global         _ZN18transformer_engine6detail32dgated_act_cast_transpose_kernelILi2ELi2Ef6__halfS2_NS_5EmptyEXadL_ZNS_5dgeluIffEET_T0_RKS3_EEXadL_ZNS_4geluIffEES5_S6_S8_EEEEvPKT2_SC_PT3_SE_PKT1_PSF_SI_mmm
        .type           _ZN18transformer_engine6detail32dgated_act_cast_transpose_kernelILi2ELi2Ef6__halfS2_NS_5EmptyEXadL_ZNS_5dgeluIffEET_T0_RKS3_EEXadL_ZNS_4geluIffEES5_S6_S8_EEEEvPKT2_SC_PT3_SE_PKT1_PSF_SI_mmm,@function
        .size           _ZN18transformer_engine6detail32dgated_act_cast_transpose_kernelILi2ELi2Ef6__halfS2_NS_5EmptyEXadL_ZNS_5dgeluIffEET_T0_RKS3_EEXadL_ZNS_4geluIffEES5_S6_S8_EEEEvPKT2_SC_PT3_SE_PKT1_PSF_SI_mmm,(.L_x_34760 - _ZN18transformer_engine6detail32dgated_act_cast_transpose_kernelILi2ELi2Ef6__halfS2_NS_5EmptyEXadL_ZNS_5dgeluIffEET_T0_RKS3_EEXadL_ZNS_4geluIffEES5_S6_S8_EEEEvPKT2_SC_PT3_SE_PKT1_PSF_SI_mmm)
        .other          _ZN18transformer_engine6detail32dgated_act_cast_transpose_kernelILi2ELi2Ef6__halfS2_NS_5EmptyEXadL_ZNS_5dgeluIffEET_T0_RKS3_EEXadL_ZNS_4geluIffEES5_S6_S8_EEEEvPKT2_SC_PT3_SE_PKT1_PSF_SI_mmm,@"STO_CUDA_ENTRY STV_DEFAULT"
_ZN18transformer_engine6detail32dgated_act_cast_transpose_kernelILi2ELi2Ef6__halfS2_NS_5EmptyEXadL_ZNS_5dgeluIffEET_T0_RKS3_EEXadL_ZNS_4geluIffEES5_S6_S8_EEEEvPKT2_SC_PT3_SE_PKT1_PSF_SI_mmm:
.text._ZN18transformer_engine6detail32dgated_act_cast_transpose_kernelILi2ELi2Ef6__halfS2_NS_5EmptyEXadL_ZNS_5dgeluIffEET_T0_RKS3_EEXadL_ZNS_4geluIffEES5_S6_S8_EEEEvPKT2_SC_PT3_SE_PKT1_PSF_SI_mmm:
        /* <DEDUP_REMOVED lines=18> */
[----:B------:R-:W-:Y:S05]  /*0120*/  CALL.REL.NOINC `($__internal_274_$__cuda_sm20_div_u64) ;  /* 0x0000005c00907944 */ /* 0x000fea0003c00000 */
        /* <DEDUP_REMOVED lines=8> */
.L_x_11986:
        /* <DEDUP_REMOVED lines=22> */
.L_x_11987:
        /* <DEDUP_REMOVED lines=503> */
[----:B------:R-:W-:-:S02]  /*2280*/  F2FP.F16.F32.PACK_AB R65, R46, R27 ;  /* 0x0000001b2e41723e */ /* 0x000fc400000000ff */
[----:B------:R-:W-:Y:S01]  /*2290*/  IADD3.X R17, R5, UR14, RZ, P0, !PT ;  /* 0x0000000e05117c10 */ /* 0x000fe200087fe4ff */
[----:B------:R-:W-:Y:S01]  /*22a0*/  FMUL R13, R13, R32 ;  /* 0x000000200d0d7220 */ /* 0x000fe20000400000 */
[----:B------:R-:W-:Y:S01]  /*22b0*/  F2FP.F16.F32.PACK_AB R67, R41, R28 ;  /* 0x0000001c2943723e */ /* 0x000fe200000000ff */
        /* <DEDUP_REMOVED lines=20> */
[----:B------:R-:W-:-:S02]  /*2400*/  F2FP.F16.F32.PACK_AB R61, R32, R43 ;  /* 0x0000002b203d723e */ /* 0x000fc400000000ff */
[----:B------:R-:W-:Y:S01]  /*2410*/  IADD3.X R59, R5, UR14, RZ, P0, !PT ;  /* 0x0000000e053b7c10 */ /* 0x000fe200087fe4ff */
[----:B------:R-:W-:Y:S01]  /*2420*/  FMUL R17, R9, R24 ;  /* 0x0000001809117220 */ /* 0x000fe20000400000 */
[----:B------:R-:W-:Y:S01]  /*2430*/  F2FP.F16.F32.PACK_AB R65, R13, R44 ;  /* 0x0000002c0d41723e */ /* 0x000fe200000000ff */
        /* <DEDUP_REMOVED lines=130> */
[----:B------:R-:W-:Y:S02]  /*2c60*/  F2FP.F16.F32.PACK_AB R21, R23, R22 ;  /* 0x000000161715723e */ /* 0x000fe400000000ff */
[----:B------:R-:W-:Y:S02]  /*2c70*/  IADD3.X R61, R49, R2, RZ, P0, !PT ;  /* 0x00000002313d7210 */ /* 0x000fe400007fe4ff */
[----:B------:R-:W-:Y:S02]  /*2c80*/  F2FP.F16.F32.PACK_AB R39, R50, R59 ;  /* 0x0000003b3227723e */ /* 0x000fe400000000ff */
[----:B------:R-:W-:Y:S01]  /*2c90*/  F2FP.F16.F32.PACK_AB R47, R20, R53 ;  /* 0x00000035142f723e */ /* 0x000fe200000000ff */
[----:B------:R0:W-:Y:S04]  /*2ca0*/  STG.E desc[UR12][R70.64], R21 ;  /* 0x0000001546007986 */ /* 0x0001e8000c10190c */
[----:B------:R1:W-:Y:S04]  /*2cb0*/  STG.E desc[UR12][R68.64], R39 ;  /* 0x0000002744007986 */ /* 0x0003e8000c10190c */
[----:B------:R-:W-:Y:S01]  /*2cc0*/  STG.E desc[UR12][R60.64], R47 ;  /* 0x0000002f3c007986 */ /* 0x000fe2000c10190c */
[----:B------:R-:W-:Y:S01]  /*2cd0*/  FMUL R55, R65, UR7 ;  /* 0x0000000741377c20 */ /* 0x000fe20008400000 */
[----:B------:R-:W-:Y:S01]  /*2ce0*/  IADD3 R56, P0, R60, UR6, RZ ;  /* 0x000000063c387c10 */ /* 0x000fe2000ff1e0ff */
[----:B0-----:R-:W-:-:S03]  /*2cf0*/  FMUL R21, R12, UR7 ;  /* 0x000000070c157c20 */ /* 0x001fc60008400000 */
[----:B------:R-:W-:Y:S02]  /*2d00*/  IADD3.X R57, R61, UR14, RZ, P0, !PT ;  /* 0x0000000e3d397c10 */ /* 0x000fe400087fe4ff */
[----:B-1----:R-:W-:Y:S02]  /*2d10*/  F2FP.F16.F32.PACK_AB R39, R21, R55 ;  /* 0x000000371527723e */ /* 0x002fe400000000ff */
        /* <DEDUP_REMOVED lines=258> */
[----:B------:R-:W-:Y:S02]  /*3d40*/  F2FP.F16.F32.PACK_AB R69, R42, R33 ;  /* 0x000000212a45723e */ /* 0x000fe400000000ff */
[----:B------:R-:W-:Y:S02]  /*3d50*/  IADD3.X R67, R7, UR14, RZ, P0, !PT ;  /* 0x0000000e07437c10 */ /* 0x000fe400087fe4ff */
[----:B------:R-:W-:Y:S01]  /*3d60*/  F2FP.F16.F32.PACK_AB R71, R39, R14 ;  /* 0x0000000e2747723e */ /* 0x000fe200000000ff */
[----:B------:R-:W-:Y:S01]  /*3d70*/  FMUL R51, R61, UR7 ;  /* 0x000000073d337c20 */ /* 0x000fe20008400000 */
[----:B------:R-:W-:Y:S01]  /*3d80*/  FMUL R26, R57, UR7 ;  /* 0x00000007391a7c20 */ /* 0x000fe20008400000 */
[----:B------:R0:W-:Y:S01]  /*3d90*/  STG.E desc[UR12][R6.64], R69 ;  /* 0x0000004506007986 */ /* 0x0001e2000c10190c */
[----:B-1----:R-:W-:-:S03]  /*3da0*/  IADD3 R4, P0, R47, R30, RZ ;  /* 0x0000001e2f047210 */ /* 0x002fc60007f1e0ff */
[----:B------:R1:W-:Y:S01]  /*3db0*/  STG.E desc[UR12][R66.64], R71 ;  /* 0x0000004742007986 */ /* 0x0003e2000c10190c */
[----:B------:R-:W-:Y:S02]  /*3dc0*/  IADD3.X R5, R35, R2, RZ, P0, !PT ;  /* 0x0000000223057210 */ /* 0x000fe400007fe4ff */
[----:B0-----:R-:W-:Y:S02]  /*3dd0*/  F2FP.F16.F32.PACK_AB R69, R26, R51 ;  /* 0x000000331a45723e */ /* 0x001fe400000000ff */
[----:B------:R-:W-:-:S03]  /*3de0*/  IADD3 R6, P0, R4, UR6, RZ ;  /* 0x0000000604067c10 */ /* 0x000fc6000ff1e0ff */
[----:B------:R-:W-:Y:S01]  /*3df0*/  STG.E desc[UR12][R4.64], R69 ;  /* 0x0000004504007986 */ /* 0x000fe2000c10190c */
[----:B------:R-:W-:Y:S01]  /*3e00*/  IADD3.X R7, R5, UR14, RZ, P0, !PT ;  /* 0x0000000e05077c10 */ /* 0x000fe200087fe4ff */
[----:B------:R-:W-:Y:S01]  /*3e10*/  FMUL R47, R40, UR7 ;  /* 0x00000007282f7c20 */ /* 0x000fe20008400000 */
[----:B------:R-:W-:-:S05]  /*3e20*/  FMUL R35, R17, UR7 ;  /* 0x0000000711237c20 */ /* 0x000fca0008400000 */
[----:B-1----:R-:W-:Y:S02]  /*3e30*/  F2FP.F16.F32.PACK_AB R71, R35, R47 ;  /* 0x0000002f2347723e */ /* 0x002fe400000000ff */
        /* <DEDUP_REMOVED lines=224> */
[----:B------:R-:W-:Y:S01]  /*4c40*/  F2FP.F16.F32.PACK_AB R67, R15, R48 ;  /* 0x000000300f43723e */ /* 0x000fe200000000ff */
[----:B------:R-:W-:Y:S01]  /*4c50*/  FMUL R49, R9, UR7 ;  /* 0x0000000709317c20 */ /* 0x000fe20008400000 */
[----:B------:R-:W-:Y:S01]  /*4c60*/  FMUL R18, R8, UR7 ;  /* 0x0000000708127c20 */ /* 0x000fe20008400000 */
[----:B------:R-:W-:-:S02]  /*4c70*/  IADD3.X R31, R29, R2, RZ, P0, !PT ;  /* 0x000000021d1f7210 */ /* 0x000fc400007fe4ff */
[----:B------:R-:W-:Y:S01]  /*4c80*/  SHF.R.U32.HI R2, RZ, 0x5, R3 ;  /* 0x00000005ff027819 */ /* 0x000fe20000011603 */
[----:B------:R1:W-:Y:S01]  /*4c90*/  STG.E desc[UR12][R4.64], R67 ;  /* 0x0000004304007986 */ /* 0x0003e2000c10190c */
[----:B------:R-:W-:Y:S01]  /*4ca0*/  F2FP.F16.F32.PACK_AB R69, R56, R45 ;  /* 0x0000002d3845723e */ /* 0x000fe200000000ff */
[----:B------:R-:W-:Y:S01]  /*4cb0*/  FMUL R63, R34, R63 ;  /* 0x0000003f223f7220 */ /* 0x000fe20000400000 */
[----:B------:R-:W-:Y:S01]  /*4cc0*/  FMUL R7, R7, R52 ;  /* 0x0000003407077220 */ /* 0x000fe20000400000 */
[----:B------:R-:W-:Y:S02]  /*4cd0*/  IADD3 R58, P0, R30, UR6, RZ ;  /* 0x000000061e3a7c10 */ /* 0x000fe4000ff1e0ff */
[----:B------:R-:W-:Y:S01]  /*4ce0*/  STG.E desc[UR12][R64.64], R69 ;  /* 0x0000004540007986 */ /* 0x000fe2000c10190c */
[----:B-1----:R-:W-:Y:S02]  /*4cf0*/  F2FP.F16.F32.PACK_AB R5, R18, R49 ;  /* 0x000000311205723e */ /* 0x002fe400000000ff */
[----:B------:R-:W-:Y:S01]  /*4d00*/  SHF.L.U32 R4, R2, 0x2, RZ ;  /* 0x0000000202047819 */ /* 0x000fe200000006ff */
[----:B------:R-:W-:-:S02]  /*4d10*/  FMUL R6, R6, R63 ;  /* 0x0000003f06067220 */ /* 0x000fc40000400000 */
[----:B------:R1:W-:Y:S01]  /*4d20*/  STG.E desc[UR12][R30.64], R5 ;  /* 0x000000051e007986 */ /* 0x0003e2000c10190c */
[----:B------:R-:W-:Y:S01]  /*4d30*/  F2FP.F16.F32.PACK_AB R63, R28, R27 ;  /* 0x0000001b1c3f723e */ /* 0x000fe200000000ff */
[----:B------:R-:W-:Y:S01]  /*4d40*/  FMUL R7, R36, R7 ;  /* 0x0000000724077220 */ /* 0x000fe20000400000 */
[----:B------:R-:W-:Y:S02]  /*4d50*/  F2FP.F16.F32.PACK_AB R22, R59, R22 ;  /* 0x000000163b16723e */ /* 0x000fe400000000ff */
[----:B------:R-:W-:Y:S02]  /*4d60*/  SHF.R.U32.HI R28, RZ, 0x8, R3 ;  /* 0x00000008ff1c7819 */ /* 0x000fe40000011603 */
[----:B------:R-:W-:Y:S02]  /*4d70*/  F2FP.F16.F32.PACK_AB R67, R14, R33 ;  /* 0x000000210e43723e */ /* 0x000fe400000000ff */
        /* <DEDUP_REMOVED lines=9> */
[----:B------:R-:W-:-:S02]  /*4e10*/  F2FP.F16.F32.PACK_AB R48, R45, R48 ;  /* 0x000000302d30723e */ /* 0x000fc400000000ff */
        /* <DEDUP_REMOVED lines=14> */
[----:B------:R-:W-:-:S02]  /*4f00*/  F2FP.F16.F32.PACK_AB R65, R29, R60 ;  /* 0x0000003c1d41723e */ /* 0x000fc400000000ff */
        /* <DEDUP_REMOVED lines=22> */
[----:B------:R-:W-:Y:S02]  /*5070*/  F2FP.F16.F32.PACK_AB R43, R44, R43 ;  /* 0x0000002b2c2b723e */ /* 0x000fe400000000ff */
        /* <DEDUP_REMOVED lines=34> */
[----:B------:R-:W-:Y:S02]  /*52a0*/  F2FP.F16.F32.PACK_AB R66, R55, R53 ;  /* 0x000000353742723e */ /* 0x000fe400000000ff */
[----:B------:R-:W-:Y:S02]  /*52b0*/  F2FP.F16.F32.PACK_AB R51, R47, R51 ;  /* 0x000000332f33723e */ /* 0x000fe400000000ff */
[----:B-1----:R-:W-:Y:S01]  /*52c0*/  F2FP.F16.F32.PACK_AB R64, R60, R49 ;  /* 0x000000313c40723e */ /* 0x002fe200000000ff */
        /* <DEDUP_REMOVED lines=15> */
[----:B------:R-:W-:-:S03]  /*53c0*/  F2FP.F16.F32.PACK_AB R41, R41, R46 ;  /* 0x0000002e2929723e */ /* 0x000fc600000000ff */
[----:B------:R-:W-:Y:S01]  /*53d0*/  UIADD3 UR5, UR5, UR6, URZ ;  /* 0x0000000605057290 */ /* 0x000fe2000fffe03f */
[----:B------:R-:W-:Y:S02]  /*53e0*/  MOV R46, UR4 ;  /* 0x00000004002e7c02 */ /* 0x000fe40008000f00 */
[----:B------:R-:W-:Y:S02]  /*53f0*/  F2FP.F16.F32.PACK_AB R55, R39, R42 ;  /* 0x0000002a2737723e */ /* 0x000fe400000000ff */
[----:B0-----:R-:W-:Y:S02]  /*5400*/  LEA R51, P0, R46, R37, 0x1 ;  /* 0x000000252e337211 */ /* 0x001fe400078008ff */
[----:B------:R-:W-:Y:S02]  /*5410*/  MOV R42, UR4 ;  /* 0x00000004002a7c02 */ /* 0x000fe40008000f00 */
[----:B------:R-:W-:Y:S01]  /*5420*/  MOV R53, UR5 ;  /* 0x0000000500357c02 */ /* 0x000fe20008000f00 */
[----:B------:R-:W-:Y:S01]  /*5430*/  ULDC.64 UR4, c[0x0][0x238] ;  /* 0x00008e0000047ab9 */ /* 0x000fe20000000a00 */
[----:B------:R-:W-:-:S02]  /*5440*/  IADD3 R38, P1, R51, R38, RZ ;  /* 0x0000002633267210 */ /* 0x000fc40007f3e0ff */
[----:B------:R-:W-:Y:S02]  /*5450*/  LEA.HI.X R53, R42, R11, R53, 0x1, P0 ;  /* 0x0000000b2a357211 */ /* 0x000fe400000f0c35 */
[----:B------:R-:W-:Y:S02]  /*5460*/  IADD3 R22, P0, R51, R22, RZ ;  /* 0x0000001633167210 */ /* 0x000fe40007f1e0ff */
[----:B------:R-:W-:Y:S02]  /*5470*/  F2FP.F16.F32.PACK_AB R50, R50, R23 ;  /* 0x000000173232723e */ /* 0x000fe400000000ff */
[----:B------:R-:W-:Y:S02]  /*5480*/  F2FP.F16.F32.PACK_AB R42, R56, R15 ;  /* 0x0000000f382a723e */ /* 0x000fe400000000ff */
        /* <DEDUP_REMOVED lines=24> */
[----:B-1----:R-:W-:-:S02]  /*5610*/  F2FP.F16.F32.PACK_AB R38, R21, R20 ;  /* 0x000000141526723e */ /* 0x002fc400000000ff */
[----:B------:R-:W-:Y:S02]  /*5620*/  IADD3 R30, P2, R30, R60, RZ ;  /* 0x0000003c1e1e7210 */ /* 0x000fe40007f5e0ff */
[----:B--2---:R-:W-:Y:S02]  /*5630*/  IADD3 R42, P4, P5, R24, UR16, R23 ;  /* 0x00000010182a7c10 */ /* 0x004fe4000fd9e017 */
[----:B------:R-:W-:Y:S02]  /*5640*/  IADD3.X R21, R22, UR9, RZ, P1, !PT ;  /* 0x0000000916157c10 */ /* 0x000fe40008ffe4ff */
[----:B------:R-:W-:Y:S02]  /*5650*/  IADD3 R44, P3, R16, R23, RZ ;  /* 0x00000017102c7210 */ /* 0x000fe40007f7e0ff */
[----:B------:R-:W-:Y:S02]  /*5660*/  IADD3 R36, P0, R36, R63, RZ ;  /* 0x0000003f24247210 */ /* 0x000fe40007f1e0ff */
[----:B------:R-:W-:-:S02]  /*5670*/  F2FP.F16.F32.PACK_AB R41, R13, R32 ;  /* 0x000000200d29723e */ /* 0x000fc400000000ff */
[----:B------:R-:W-:Y:S02]  /*5680*/  IADD3.X R31, RZ, R31, RZ, P2, !PT ;  /* 0x0000001fff1f7210 */ /* 0x000fe400017fe4ff */
[----:B------:R-:W-:Y:S02]  /*5690*/  IADD3.X R13, RZ, UR9, R21, P4, P5 ;  /* 0x00000009ff0d7c10 */ /* 0x000fe4000a7ea415 */
[----:B------:R-:W-:Y:S02]  /*56a0*/  SHF.L.U32 R48, R30, 0x2, RZ ;  /* 0x000000021e307819 */ /* 0x000fe400000006ff */
[----:B------:R-:W-:Y:S02]  /*56b0*/  IADD3.X R21, RZ, R21, RZ, P3, !PT ;  /* 0x00000015ff157210 */ /* 0x000fe40001ffe4ff */
[----:B------:R-:W-:Y:S02]  /*56c0*/  IADD3.X R23, RZ, R22, RZ, P0, !PT ;  /* 0x00000016ff177210 */ /* 0x000fe400007fe4ff */
[----:B------:R-:W-:-:S02]  /*56d0*/  F2FP.F16.F32.PACK_AB R43, R35, R26 ;  /* 0x0000001a232b723e */ /* 0x000fc400000000ff */
        /* <DEDUP_REMOVED lines=20> */
[----:B------:R-:W-:-:S05]  /*5820*/  F2FP.F16.F32.PACK_AB R40, R29, R18 ;  /* 0x000000121d28723e */ /* 0x000fca00000000ff */
        /* <DEDUP_REMOVED lines=65> */
.L_x_11998:
[----:B--2---:R-:W-:-:S07]  /*5c40*/  FMNMX R7, R4, R7, !PT ;  /* 0x0000000704077209 */ /* 0x004fce0007800000 */
.L_x_11990:
[----:B------:R-:W-:Y:S05]  /*5c50*/  BSYNC B0 ;  /* 0x0000000000007941 */ /* 0x000fea0003800000 */
.L_x_11989:
[----:B------:R-:W-:Y:S01]  /*5c60*/  ISETP.NE.AND P0, PT, R3, RZ, PT ;  /* 0x000000ff0300720c */ /* 0x000fe20003f05270 */
[----:B------:R-:W-:-:S12]  /*5c70*/  BSSY B0, `(.L_x_11988) ;  /* 0x0000004000007945 */ /* 0x000fd80003800000 */
[----:B------:R-:W-:Y:S05]  /*5c80*/  @P0 BRA `(.L_x_11992) ;  /* 0x0000000000080947 */ /* 0x000fea0003800000 */
[----:B0-----:R-:W0:Y:S02]  /*5c90*/  LDC.64 R4, c[0x0][0x238] ;  /* 0x00008e00ff047b82 */ /* 0x001e240000000a00 */
[----:B0-----:R2:W-:Y:S02]  /*5ca0*/  REDG.E.MAX.S32.STRONG.GPU desc[UR12][R4.64], R7 ;  /* 0x000000070400798e */ /* 0x0015e4000d10e38c */
.L_x_11992:
[----:B------:R-:W-:Y:S05]  /*5cb0*/  BSYNC B0 ;  /* 0x0000000000007941 */ /* 0x000fea0003800000 */
.L_x_11988:
        /* <DEDUP_REMOVED lines=12> */
[----:B01----:R-:W-:Y:S05]  /*5d80*/  CALL.REL.NOINC `($__internal_275_$__cuda_sm20_rcp_rn_f32_slowpath) ;  /* 0x0000000400847944 */ /* 0x003fea0003c00000 */
[----:B------:R-:W-:Y:S05]  /*5d90*/  BRA `(.L_x_11994) ;  /* 0x0000000000147947 */ /* 0x000fea0003800000 */
.L_x_11993:
[----:B--2---:R-:W2:Y:S01]  /*5da0*/  MUFU.RCP R5, UR7 ;  /* 0x0000000700057d08 */ /* 0x004ea20008001000 */
[----:B------:R-:W-:-:S05]  /*5db0*/  MOV R0, UR7 ;  /* 0x0000000700007c02 */ /* 0x000fca0008000f00 */
[----:B--2---:R-:W-:-:S04]  /*5dc0*/  FFMA R0, R5, R0, -1 ;  /* 0xbf80000005007423 */ /* 0x004fc80000000000 */
[----:B------:R-:W-:-:S04]  /*5dd0*/  FADD.FTZ R0, -R0, -RZ ;  /* 0x800000ff00007221 */ /* 0x000fc80000010100 */
[----:B------:R-:W-:-:S07]  /*5de0*/  FFMA R5, R5, R0, R5 ;  /* 0x0000000005057223 */ /* 0x000fce0000000005 */
.L_x_11994:
[----:B------:R-:W2:Y:S02]  /*5df0*/  LDC.64 R2, c[0x0][0x240] ;  /* 0x00009000ff027b82 */ /* 0x000ea40000000a00 */
[----:B--2---:R-:W-:Y:S01]  /*5e00*/  STG.E desc[UR12][R2.64], R5 ;  /* 0x0000000502007986 */ /* 0x004fe2000c10190c */
[----:B------:R-:W-:Y:S05]  /*5e10*/  EXIT ;  /* 0x000000000000794d */ /* 0x000fea0003800000 */
.L_x_11991:
[----:B------:R-:W-:Y:S01]  /*5e20*/  HFMA2.MMA R9, -RZ, RZ, 0, 2.384185791015625e-07 ;  /* 0x00000004ff097435 */ /* 0x000fe200000001ff */
[----:B------:R-:W-:Y:S02]  /*5e30*/  MOV R11, 0x1f ;  /* 0x0000001f000b7802 */ /* 0x000fe40000000f00 */
[----:B------:R-:W-:-:S08]  /*5e40*/  MOV R6, 0xffffffff ;  /* 0xffffffff00067802 */ /* 0x000fd00000000f00 */
[----:B012---:R-:W-:Y:S05]  /*5e50*/  WARPSYNC.COLLECTIVE R6, `(.L_x_11995) ;  /* 0x0000000006087348 */ /* 0x007fea0003c00000 */
[----:B--2---:R2:W3:Y:S02]  /*5e60*/  SHFL.DOWN P0, R7, R2, R9, R11 ;  /* 0x0800000902077389 */ /* 0x0044e4000000000b */
[----:B0123--:R-:W-:Y:S01]  /*5e70*/  ENDCOLLECTIVE ;  /* 0x000000000000791b */ /* 0x00ffe20003800000 */
.L_x_11995:
[----:B------:R-:W-:Y:S01]  /*5e80*/  HFMA2.MMA R9, -RZ, RZ, 0, 1.1920928955078125e-07 ;  /* 0x00000002ff097435 */ /* 0x000fe200000001ff */
[----:B------:R-:W-:-:S04]  /*5e90*/  MOV R5, R7 ;  /* 0x0000000700057202 */ /* 0x000fc80000000f00 */
[----:B------:R-:W-:-:S04]  /*5ea0*/  FMNMX R5, R5, R2, !PT ;  /* 0x0000000205057209 */ /* 0x000fc80007800000 */
[----:B------:R-:W-:-:S07]  /*5eb0*/  MOV R2, R5 ;  /* 0x0000000500027202 */ /* 0x000fce0000000f00 */
[----:B------:R-:W-:Y:S05]  /*5ec0*/  WARPSYNC.COLLECTIVE R6, `(.L_x_11996) ;  /* 0x0000000006087348 */ /* 0x000fea0003c00000 */
[----:B------:R0:W1:Y:S02]  /*5ed0*/  SHFL.DOWN P0, R7, R2, R9, R11 ;  /* 0x0800000902077389 */ /* 0x000064000000000b */
[----:B01----:R-:W-:Y:S01]  /*5ee0*/  ENDCOLLECTIVE ;  /* 0x000000000000791b */ /* 0x003fe20003800000 */
.L_x_11996:
[----:B------:R-:W-:Y:S01]  /*5ef0*/  HFMA2.MMA R9, -RZ, RZ, 0, 5.9604644775390625e-08 ;  /* 0x00000001ff097435 */ /* 0x000fe200000001ff */
[----:B------:R-:W-:-:S04]  /*5f00*/  MOV R4, R7 ;  /* 0x0000000700047202 */ /* 0x000fc80000000f00 */
[----:B------:R-:W-:-:S04]  /*5f10*/  FMNMX R4, R5, R4, !PT ;  /* 0x0000000405047209 */ /* 0x000fc80007800000 */
[----:B------:R-:W-:-:S07]  /*5f20*/  MOV R2, R4 ;  /* 0x0000000400027202 */ /* 0x000fce0000000f00 */
[----:B------:R-:W-:Y:S05]  /*5f30*/  WARPSYNC.COLLECTIVE R6, `(.L_x_11997) ;  /* 0x0000000006087348 */ /* 0x000fea0003c00000 */
[----:B------:R0:W1:Y:S02]  /*5f40*/  SHFL.DOWN P0, R7, R2, R9, R11 ;  /* 0x0800000902077389 */ /* 0x000064000000000b */
[----:B01----:R-:W-:Y:S01]  /*5f50*/  ENDCOLLECTIVE ;  /* 0x000000000000791b */ /* 0x003fe20003800000 */
.L_x_11997:
[----:B------:R-:W-:Y:S05]  /*5f60*/  BRA `(.L_x_11998) ;  /* 0xfffffffc00347947 */ /* 0x000fea000383ffff */
        .weak           $__internal_274_$__cuda_sm20_div_u64
        .type           $__internal_274_$__cuda_sm20_div_u64,@function
        .size           $__internal_274_$__cuda_sm20_div_u64,($__internal_275_$__cuda_sm20_rcp_rn_f32_slowpath - $__internal_274_$__cuda_sm20_div_u64)
$__internal_274_$__cuda_sm20_div_u64:
        /* <DEDUP_REMOVED lines=66> */
[----:B------:R-:W-:Y:S06]  /*6390*/  RET.REL.NODEC R8 `(_ZN18transformer_engine6detail32dgated_act_cast_transpose_kernelILi2ELi2Ef6__halfS2_NS_5EmptyEXadL_ZNS_5dgeluIffEET_T0_RKS3_EEXadL_ZNS_4geluIffEES5_S6_S8_EEEEvPKT2_SC_PT3_SE_PKT1_PSF_SI_mmm) ;  /* 0xffffff9c08187950 */ /* 0x000fec0003c3ffff */
        .weak           $__internal_275_$__cuda_sm20_rcp_rn_f32_slowpath
        .type           $__internal_275_$__cuda_sm20_rcp_rn_f32_slowpath,@function
        .size           $__internal_275_$__cuda_sm20_rcp_rn_f32_slowpath,(.L_x_34760 - $__internal_275_$__cuda_sm20_rcp_rn_f32_slowpath)
$__internal_275_$__cuda_sm20_rcp_rn_f32_slowpath:
        /* <DEDUP_REMOVED lines=15> */
.L_x_11999:
        /* <DEDUP_REMOVED lines=33> */
.L_x_12001:
[----:B------:R0:W1:Y:S02]  /*66a0*/  MUFU.RCP R2, R0 ;  /* 0x0000000000027308 */ /* 0x0000640000001000 */
.L_x_12000:
[----:B-1-3--:R-:W-:Y:S02]  /*66b0*/  MOV R5, R2 ;  /* 0x0000000200057202 */ /* 0x00afe40000000f00 */
[----:B------:R-:W-:Y:S02]  /*66c0*/  MOV R2, R7 ;  /* 0x0000000700027202 */ /* 0x000fe40000000f00 */
[----:B------:R-:W-:-:S04]  /*66d0*/  MOV R3, 0x0 ;  /* 0x0000000000037802 */ /* 0x000fc80000000f00 */
[----:B0-2---:R-:W-:Y:S05]  /*66e0*/  RET.REL.NODEC R2 `(_ZN18transformer_engine6detail32dgated_act_cast_transpose_kernelILi2ELi2Ef6__halfS2_NS_5EmptyEXadL_ZNS_5dgeluIffEET_T0_RKS3_EEXadL_ZNS_4geluIffEES5_S6_S8_EEEEvPKT2_SC_PT3_SE_PKT1_PSF_SI_mmm) ;  /* 0xffffff9802447950 */ /* 0x005fea0003c3ffff */
.L_x_12002:
        /* <DEDUP_REMOVED lines=9> */
.L_x_34760:


//--------------------- .text._ZN18transformer_engine6detail43dgated_act_cast_transpose_kernel_notalignedILi2ELi1Ef6__halffNS_5EmptyEXadL_ZNS_5dgeluIffEET_T0_RKS3_EEXadL_ZNS_4geluIffEES5_S6_S8_EEEEvPKT2_SC_PT3_SE_PKT1_PSF_SI_mmm --------------------------
	.section	.text._ZN18transformer_engine6detail43dgated_act_cast_transpose_kernel_notalignedILi2ELi1Ef6__halffNS_5EmptyEXadL_ZNS_5dgeluIffEET_T0_RKS3_EEXadL_ZNS_4geluIffEES5_S6_S8_EEEEvPKT2_SC_PT3_SE_PKT1_PSF_SI_mmm,"ax",@progbits
	.align	128
        .global         _ZN18transformer_engine6detail43dgated_act_cast_transpose_kernel_notalignedILi2ELi1Ef6__halffNS_5EmptyEXadL_ZNS_5dgeluIffEET_T0_RKS3_EEXadL_ZNS_4geluIffEES5_S6_S8_EEEEvPKT2_SC_PT3_SE_PKT1_PSF_SI_mmm
        .type           _ZN18transformer_engine6detail43dgated_act_cast_transpose_kernel_notalignedILi2ELi1Ef6__halffNS_5EmptyEXadL_ZNS_5dgeluIffEET_T0_RKS3_EEXadL_ZNS_4geluIffEES5_S6_S8_EEEEvPKT2_SC_PT3_SE_PKT1_PSF_SI_mmm,@function
        .size           _ZN18transformer_engine6detail43dgated_act_cast_transpose_kernel_notalignedILi2ELi1Ef6__halffNS_5EmptyEXadL_ZNS_5dgeluIffEET_T0_RKS3_EEXadL_ZNS_4geluIffEES5_S6_S8_EEEEvPKT2_SC_PT3_SE_PKT1_PSF_SI_mmm,(.L_x_34762 - _ZN18transformer_engine6detail43dgated_act_cast_transpose_kernel_notalignedILi2ELi1Ef6__halffNS_5EmptyEXadL_ZNS_5dgeluIffEET_T0_RKS3_EEXadL_ZNS_4geluIffEES5_S6_S8_EEEEvPKT2_SC_PT3_SE_PKT1_PSF_SI_mmm)
        .other          _ZN18transformer_engine6detail43dgated_act_cast_transpose_kernel_notalignedILi2ELi1Ef6__halffNS_5EmptyEXadL_ZNS_5dgeluIffEET_T0_RKS3_EEXadL_ZNS_4geluIffEES5_S6_S8_EEEEvPKT2_SC_PT3_SE_PKT1_PSF_SI_mmm,@"STO_CUDA_ENTRY STV_DEFAULT"
_ZN18transformer_engine6detail43dgated_act_cast_transpose_kernel_notalignedILi2ELi1Ef6__halffNS_5EmptyEXadL_ZNS_5dgeluIffEET_T0_RKS3_EEXadL_ZNS_4geluIffEES5_S6_S8_EEEEvPKT2_SC_PT3_SE_PKT1_PSF_SI_mmm:
.text._ZN18transformer_engine6detail43dgated_act_cast_transpose_kernel_notalignedILi2ELi1Ef6__halffNS_5EmptyEXadL_ZNS_5dgeluIffEET_T0_RKS3_EEXadL_ZNS_4geluIffEES5_S6_S8_EEEEvPKT2_SC_PT3_SE_PKT1_PSF_SI_mmm:
        /* <DEDUP_REMOVED lines=19> */
[----:B------:R-:W-:Y:S05]  /*0130*/  CALL.REL.NOINC `($__internal_276_$__cuda_sm20_div_u64) ;  /* 0x0000005400ec7944 */ /* 0x000fea0003c00000 */
        /* <DEDUP_REMOVED lines=8> */
.L_x_12003:
        /* <DEDUP_REMOVED lines=22> */
.L_x_12004:
        /* <DEDUP_REMOVED lines=22> */
[----:B------:R-:W-:Y:S01]  /*0480*/  IMAD.WIDE.U32 R28, R32, R30, R56 ;  /* 0x0000001e201c7225 */ /* 0x000fe200078e0038 */
[----:B------:R-:W-:Y:S02]  /*0490*/  LOP3.LUT R7, R6, 0x1f, RZ, 0xc0, !PT ;  /* 0x0000001f06077812 */ /* 0x000fe400078ec0ff */
[----:B------:R-:W-:Y:S01]  /*04a0*/  ISETP.GE.U32.AND P1, PT, R5, R8, PT ;  /* 0x000000080500720c */ /* 0x000fe20003f26070 */
[----:B------:R-:W-:Y:S01]  /*04b0*/  IMAD.X R9, R4, 0x1, ~R9, P0 ;  /* 0x0000000104097824 */ /* 0x000fe200000e0e09 */
[----:B------:R-:W-:Y:S01]  /*04c0*/  ISETP.LT.U32.AND P0, PT, R10, 0x20, PT ;  /* 0x000000200a00780c */ /* 0x000fe20003f01070 */
[C---:B------:R-:W-:Y:S01]  /*04d0*/  IMAD.SHL.U32 R13, R28.reuse, 0x40, RZ ;  /* 0x000000401c0d7824 */ /* 0x040fe200078e00ff */
[----:B------:R-:W-:Y:S01]  /*04e0*/  LOP3.LUT R45, R31, 0x7fffffff, RZ, 0xc0, !PT ;  /* 0x7fffffff1f2d7812 */ /* 0x000fe200078ec0ff */
[----:B------:R-:W-:Y:S01]  /*04f0*/  IMAD.SHL.U32 R27, R28, 0x40, RZ ;  /* 0x000000401c1b7824 */ /* 0x000fe200078e00ff */
[----:B------:R-:W-:Y:S01]  /*0500*/  ISETP.LT.U32.AND.EX P0, PT, R9, RZ, PT, P0 ;  /* 0x000000ff0900720c */ /* 0x000fe20003f01100 */
[----:B------:R-:W-:Y:S01]  /*0510*/  IMAD R9, R33, R30, RZ ;  /* 0x0000001e21097224 */ /* 0x000fe200078e02ff */
[----:B------:R-:W-:Y:S01]  /*0520*/  IADD3 R19, P2, R7, R54, RZ ;  /* 0x0000003607137210 */ /* 0x000fe20007f5e0ff */
[----:B------:R-:W-:Y:S01]  /*0530*/  IMAD R11, R45, R5, RZ ;  /* 0x000000052d0b7224 */ /* 0x000fe200078e02ff */
[----:B------:R-:W-:Y:S01]  /*0540*/  SEL R10, R10, 0x20, P0 ;  /* 0x000000200a0a7807 */ /* 0x000fe20000000000 */
[----:B------:R-:W-:Y:S01]  /*0550*/  IMAD R41, R32, R31, R9 ;  /* 0x0000001f20297224 */ /* 0x000fe200078e0209 */
[----:B------:R-:W-:Y:S01]  /*0560*/  LEA R21, P0, R13, UR12, 0x1 ;  /* 0x0000000c0d157c11 */ /* 0x000fe2000f8008ff */
[----:B------:R-:W-:Y:S01]  /*0570*/  IMAD.IADD R44, R55, 0x1, R11 ;  /* 0x00000001372c7824 */ /* 0x000fe200078e020b */
[----:B------:R-:W-:Y:S01]  /*0580*/  ISETP.LT.U32.AND P1, PT, R7, R10, !P1 ;  /* 0x0000000a0700720c */ /* 0x000fe20004f21070 */
[----:B------:R-:W-:Y:S01]  /*0590*/  IMAD.IADD R12, R29, 0x1, R41 ;  /* 0x000000011d0c7824 */ /* 0x000fe200078e0229 */
[----:B------:R-:W-:Y:S01]  /*05a0*/  LEA R27, R27, UR12, 0x1 ;  /* 0x0000000c1b1b7c11 */ /* 0x000fe2000f8e08ff */
[----:B------:R-:W-:-:S03]  /*05b0*/  IMAD.X R18, RZ, RZ, R44, P2 ;  /* 0x000000ffff127224 */ /* 0x000fc600010e062c */
[----:B------:R-:W-:-:S04]  /*05c0*/  SHF.L.U64.HI R22, R28, 0x6, R12 ;  /* 0x000000061c167819 */ /* 0x000fc8000001020c */
[----:B------:R-:W-:-:S03]  /*05d0*/  LEA.HI.X R22, R13, UR13, R22, 0x1, P0 ;  /* 0x0000000d0d167c11 */ /* 0x000fc600080f0c16 */
[C---:B------:R-:W-:Y:S01]  /*05e0*/  @P1 IMAD.SHL.U32 R9, R19.reuse, 0x4, RZ ;  /* 0x0000000413091824 */ /* 0x040fe200078e00ff */
[----:B------:R-:W-:Y:S02]  /*05f0*/  @P1 SHF.L.U64.HI R11, R19, 0x2, R18 ;  /* 0x00000002130b1819 */ /* 0x000fe40000010212 */
[----:B------:R-:W-:Y:S02]  /*0600*/  @!P1 MOV R26, RZ ;  /* 0x000000ff001a9202 */ /* 0x000fe40000000f00 */
[----:B------:R-:W-:-:S05]  /*0610*/  @P1 IADD3 R16, P0, R9, R27, RZ ;  /* 0x0000001b09101210 */ /* 0x000fca0007f1e0ff */
[----:B------:R-:W-:-:S05]  /*0620*/  @P1 IMAD.X R17, R11, 0x1, R22, P0 ;  /* 0x000000010b111824 */ /* 0x000fca00000e0616 */
[----:B------:R0:W2:Y:S01]  /*0630*/  @P1 LDG.E R26, desc[UR6][R16.64] ;  /* 0x00000006101a1981 */ /* 0x0000a2000c1e1900 */
[----:B------:R-:W-:Y:S01]  /*0640*/  SHF.L.U64.HI R15, R56, 0x1, R57 ;  /* 0x00000001380f7819 */ /* 0x000fe20000010239 */
[-C--:B------:R-:W-:Y:S01]  /*0650*/  IMAD.WIDE.U32 R36, R3, R5.reuse, RZ ;  /* 0x0000000503247225 */ /* 0x080fe200078e00ff */
[----:B------:R-:W-:Y:S02]  /*0660*/  ISETP.NE.U32.AND P2, PT, RZ, UR4, PT ;  /* 0x00000004ff007c0c */ /* 0x000fe4000bf45070 */
[----:B------:R-:W-:Y:S01]  /*0670*/  @!P1 MOV R25, RZ ;  /* 0x000000ff00199202 */ /* 0x000fe20000000f00 */
[----:B------:R-:W-:Y:S01]  /*0680*/  IMAD.WIDE.U32 R14, R32, R30, R14 ;  /* 0x0000001e200e7225 */ /* 0x000fe200078e000e */
[----:B------:R-:W-:Y:S02]  /*0690*/  ISETP.NE.AND.EX P2, PT, RZ, UR5, PT, P2 ;  /* 0x00000005ff007c0c */ /* 0x000fe4000bf45320 */
[----:B------:R-:W-:Y:S01]  /*06a0*/  @P1 IADD3 R13, P3, R7, R36, RZ ;  /* 0x00000024070d1210 */ /* 0x000fe20007f7e0ff */
[----:B------:R-:W-:Y:S01]  /*06b0*/  IMAD R49, R4, R5, RZ ;  /* 0x0000000504317224 */ /* 0x000fe200078e02ff */
[----:B------:R-:W-:Y:S01]  /*06c0*/  LEA R40, P0, R14, UR8, 0x6 ;  /* 0x000000080e287c11 */ /* 0x000fe2000f8030ff */
[----:B------:R-:W-:-:S02]  /*06d0*/  IMAD.IADD R41, R41, 0x1, R15 ;  /* 0x0000000129297824 */ /* 0x000fc400078e020f */
[----:B------:R-:W-:Y:S02]  /*06e0*/  IMAD.IADD R49, R37, 0x1, R49 ;  /* 0x0000000125317824 */ /* 0x000fe400078e0231 */
[----:B------:R-:W-:Y:S01]  /*06f0*/  IMAD.U32 R42, R30, 0x2, R27 ;  /* 0x000000021e2a7824 */ /* 0x000fe200078e001b */
[----:B------:R-:W-:Y:S01]  /*0700*/  LEA.HI.X R41, R14, UR9, R41, 0x6, P0 ;  /* 0x000000090e297c11 */ /* 0x000fe200080f3429 */
[----:B0-----:R-:W-:Y:S01]  /*0710*/  @P1 IMAD.X R16, RZ, RZ, R49, P3 ;  /* 0x000000ffff101224 */ /* 0x001fe200018e0631 */
[C---:B------:R-:W-:Y:S02]  /*0720*/  @P1 LEA R20, P3, R13.reuse, R40, 0x2 ;  /* 0x000000280d141211 */ /* 0x040fe400078610ff */
[C---:B------:R-:W-:Y:S02]  /*0730*/  LEA RZ, P0, R30.reuse, R21, 0x1 ;  /* 0x000000151eff7211 */ /* 0x040fe400078008ff */
[----:B------:R-:W-:Y:S01]  /*0740*/  @P1 LEA.HI.X R21, R13, R41, R16, 0x2, P3 ;  /* 0x000000290d151211 */ /* 0x000fe200018f1410 */
[----:B------:R-:W-:Y:S01]  /*0750*/  @!P1 IMAD.MOV.U32 R13, RZ, RZ, RZ ;  /* 0x000000ffff0d9224 */ /* 0x000fe200078e00ff */
[----:B------:R-:W0:Y:S01]  /*0760*/  @P2 LDC.64 R16, c[0x0][0x230] ;  /* 0x00008c00ff102b82 */ /* 0x000e220000000a00 */
[----:B------:R-:W-:-:S02]  /*0770*/  LEA.HI.X R24, R30, R22, R31, 0x1, P0 ;  /* 0x000000161e187211 */ /* 0x000fc400000f0c1f */
[----:B------:R-:W-:Y:S02]  /*0780*/  @P1 IADD3 R14, P0, R9, R42, RZ ;  /* 0x0000002a090e1210 */ /* 0x000fe40007f1e0ff */
[----:B------:R1:W3:Y:S03]  /*0790*/  @P1 LDG.E R13, desc[UR6][R20.64] ;  /* 0x00000006140d1981 */ /* 0x0002e6000c1e1900 */
[----:B------:R-:W-:Y:S02]  /*07a0*/  @P1 IMAD.X R15, R11, 0x1, R24, P0 ;  /* 0x000000010b0f1824 */ /* 0x000fe400000e0618 */
[----:B------:R-:W-:-:S03]  /*07b0*/  IMAD.MOV.U32 R11, RZ, RZ, 0x3f800000 ;  /* 0x3f800000ff0b7424 */ /* 0x000fc600078e00ff */
[----:B------:R4:W3:Y:S04]  /*07c0*/  @P1 LDG.E R25, desc[UR6][R14.64] ;  /* 0x000000060e191981 */ /* 0x0008e8000c1e1900 */
[----:B0-----:R-:W3:Y:S01]  /*07d0*/  @P2 LDG.E R11, desc[UR6][R16.64] ;  /* 0x00000006100b2981 */ /* 0x001ee2000c1e1900 */
[----:B------:R-:W-:Y:S02]  /*07e0*/  VIADD R9, R6, 0xffffffff ;  /* 0xffffffff06097836 */ /* 0x000fe40000000000 */
[----:B------:R-:W-:-:S03]  /*07f0*/  VIADD R23, R5, 0x1 ;  /* 0x0000000105177836 */ /* 0x000fc60000000000 */
[----:B------:R-:W-:Y:S02]  /*0800*/  LOP3.LUT R9, R9, 0x1f, RZ, 0xc0, !PT ;  /* 0x0000001f09097812 */ /* 0x000fe400078ec0ff */
[----:B------:R-:W-:-:S04]  /*0810*/  ISETP.GE.U32.AND P0, PT, R23, R8, PT ;  /* 0x000000081700720c */ /* 0x000fc80003f06070 */
[----:B------:R-:W-:-:S13]  /*0820*/  ISETP.LT.U32.AND P0, PT, R9, R10, !P0 ;  /* 0x0000000a0900720c */ /* 0x000fda0004701070 */
[----:B------:R-:W-:-:S05]  /*0830*/  @P0 IADD3 R38, P2, P3, R9, R54, R30 ;  /* 0x0000003609260210 */ /* 0x000fca0007b5e01e */
[----:B------:R-:W-:Y:S01]  /*0840*/  @P0 IMAD.SHL.U32 R43, R38, 0x4, RZ ;  /* 0x00000004262b0824 */ /* 0x000fe200078e00ff */
[----:B-1----:R-:W-:-:S04]  /*0850*/  @P0 IADD3.X R21, RZ, R44, R45, P2, P3 ;  /* 0x0000002cff150210 */ /* 0x002fc800017e642d */
[----:B----4-:R-:W-:Y:S02]  /*0860*/  @P0 IADD3 R14, P2, R43, R27, RZ ;  /* 0x0000001b2b0e0210 */ /* 0x010fe40007f5e0ff */
[----:B------:R-:W-:-:S05]  /*0870*/  @P0 SHF.L.U64.HI R21, R38, 0x2, R21 ;  /* 0x0000000226150819 */ /* 0x000fca0000010215 */
[----:B------:R-:W-:Y:S02]  /*0880*/  @P0 IMAD.X R15, R21, 0x1, R22, P2 ;  /* 0x00000001150f0824 */ /* 0x000fe400010e0616 */
[----:B------:R-:W-:-:S06]  /*0890*/  @!P0 IMAD.MOV.U32 R22, RZ, RZ, RZ ;  /* 0x000000ffff168224 */ /* 0x000fcc00078e00ff */
[----:B------:R0:W5:Y:S02]  /*08a0*/  @P0 LDG.E R22, desc[UR6][R14.64] ;  /* 0x000000060e160981 */ /* 0x000164000c1e1900 */
[----:B0-----:R-:W-:-:S04]  /*08b0*/  @P0 IADD3 R15, P2, P3, R9, R36, R3 ;  /* 0x00000024090f0210 */ /* 0x001fc80007b5e003 */
[----:B------:R-:W-:Y:S02]  /*08c0*/  @P0 IADD3.X R50, RZ, R49, R4, P2, P3 ;  /* 0x00000031ff320210 */ /* 0x000fe400017e6404 */
[----:B------:R-:W-:Y:S01]  /*08d0*/  @P0 LEA R16, P2, R15, R40, 0x2 ;  /* 0x000000280f100211 */ /* 0x000fe200078410ff */
[----:B------:R-:W-:Y:S01]  /*08e0*/  BSSY B0, `(.L_x_12005) ;  /* 0x0000091000007945 */ /* 0x000fe20003800000 */
[----:B------:R-:W-:Y:S01]  /*08f0*/  IADD3 R54, P3, R54, R30, RZ ;  /* 0x0000001e36367210 */ /* 0x000fe20007f7e0ff */
[--C-:B--2---:R-:W-:Y:S02]  /*0900*/  HADD2.F32 R27, -RZ, R26.reuse.H0_H0 ;  /* 0x2000001aff1b7230 */ /* 0x104fe40000004100 */
[----:B------:R-:W-:-:S03]  /*0910*/  HADD2.F32 R26, -RZ, R26.H1_H1 ;  /* 0x3000001aff1a7230 */ /* 0x000fc60000004100 */
[C---:B------:R-:W-:Y:S01]  /*0920*/  FMUL R20, R27.reuse, 0.044714998453855514526 ;  /* 0x3d3727131b147820 */ /* 0x040fe20000400000 */
[C---:B------:R-:W-:Y:S01]  /*0930*/  FMUL R46, R27.reuse, 0.79788458347320556641 ;  /* 0x3f4c422a1b2e7820 */ /* 0x040fe20000400000 */
[C---:B------:R-:W-:Y:S02]  /*0940*/  FMUL R39, R26.reuse, 0.044714998453855514526 ;  /* 0x3d3727131a277820 */ /* 0x040fe40000400000 */
[C---:B------:R-:W-:Y:S01]  /*0950*/  FFMA R17, R27.reuse, R20, 1 ;  /* 0x3f8000001b117423 */ /* 0x040fe20000000014 */
[C---:B------:R-:W-:Y:S01]  /*0960*/  FMUL R38, R26.reuse, 0.79788458347320556641 ;  /* 0x3f4c422a1a267820 */ /* 0x040fe20000400000 */
[----:B------:R-:W-:Y:S01]  /*0970*/  FFMA R39, R26, R39, 1 ;  /* 0x3f8000001a277423 */ /* 0x000fe20000000027 */
[C---:B------:R-:W-:Y:S01]  /*0980*/  FMUL R14, R27.reuse, 0.035677410662174224854 ;  /* 0x3d12227a1b0e7820 */ /* 0x040fe20000400000 */
[----:B------:R-:W-:Y:S02]  /*0990*/  FMUL R46, R46, R17 ;  /* 0x000000112e2e7220 */ /* 0x000fe40000400000 */
[----:B------:R-:W-:Y:S01]  /*09a0*/  FMUL R38, R38, R39 ;  /* 0x0000002726267220 */ /* 0x000fe20000400000 */
[----:B------:R-:W-:Y:S01]  /*09b0*/  FFMA R14, R27, R14, 0.79788458347320556641 ;  /* 0x3f4c422a1b0e7423 */ /* 0x000fe2000000000e */
[----:B------:R-:W-:-:S02]  /*09c0*/  FMUL R20, |R46|, 2.8853900432586669922 ;  /* 0x4038aa3b2e147820 */ /* 0x000fc40000400200 */
[----:B------:R-:W-:Y:S01]  /*09d0*/  FMUL R47, |R38|, 2.8853900432586669922 ;  /* 0x4038aa3b262f7820 */ /* 0x000fe20000400200 */
[----:B------:R-:W-:-:S03]  /*09e0*/  FMUL R39, R27, R14 ;  /* 0x0000000e1b277220 */ /* 0x000fc60000400000 */
[----:B------:R-:W0:Y:S01]  /*09f0*/  MUFU.EX2 R20, R20 ;  /* 0x0000001400147308 */ /* 0x000e220000000800 */
[----:B------:R-:W-:-:S07]  /*0a00*/  FMUL R48, |R39|, 2.8853900432586669922 ;  /* 0x4038aa3b27307820 */ /* 0x000fce0000400200 */
[----:B------:R-:W1:Y:S08]  /*0a10*/  MUFU.EX2 R47, R47 ;  /* 0x0000002f002f7308 */ /* 0x000e700000000800 */
[----:B------:R-:W2:Y:S01]  /*0a20*/  MUFU.EX2 R48, R48 ;  /* 0x0000003000307308 */ /* 0x000ea20000000800 */
[----:B0-----:R-:W-:Y:S01]  /*0a30*/  FADD R53, R20, 1 ;  /* 0x3f80000014357421 */ /* 0x001fe20000000000 */
[----:B------:R-:W-:Y:S01]  /*0a40*/  @P0 IADD3 R14, P4, R43, R42, RZ ;  /* 0x0000002a2b0e0210 */ /* 0x000fe20007f9e0ff */
[----:B------:R-:W-:Y:S01]  /*0a50*/  FMUL R55, R26, 0.035677410662174224854 ;  /* 0x3d12227a1a377820 */ /* 0x000fe20000400000 */
[----:B------:R-:W-:Y:S01]  /*0a60*/  @P0 LEA.HI.X R17, R15, R41, R50, 0x2, P2 ;  /* 0x000000290f110211 */ /* 0x000fe200010f1432 */
[----:B------:R-:W-:-:S02]  /*0a70*/  HFMA2.MMA R43, -RZ, RZ, 1.125, -9232 ;  /* 0x3c80f082ff2b7435 */ /* 0x000fc400000001ff */
[----:B------:R-:W-:Y:S02]  /*0a80*/  @P0 IMAD.X R15, R21, 0x1, R24, P4 ;  /* 0x00000001150f0824 */ /* 0x000fe400020e0618 */
[----:B-1----:R-:W-:Y:S01]  /*0a90*/  FADD R47, R47, 1 ;  /* 0x3f8000002f2f7421 */ /* 0x002fe20000000000 */
[----:B------:R-:W0:Y:S01]  /*0aa0*/  MUFU.RCP R53, R53 ;  /* 0x0000003500357308 */ /* 0x000e220000001000 */
[----:B------:R-:W-:Y:S01]  /*0ab0*/  FFMA R59, R26, R55, 0.79788458347320556641 ;  /* 0x3f4c422a1a3b7423 */ /* 0x000fe20000000037 */
[----:B------:R-:W-:Y:S01]  /*0ac0*/  @!P0 CS2R R20, SRZ ;  /* 0x0000000000148805 */ /* 0x000fe2000001ff00 */
[----:B------:R-:W-:Y:S01]  /*0ad0*/  FMUL R24, R46, R46 ;  /* 0x0000002e2e187220 */ /* 0x000fe20000400000 */
[----:B--2---:R-:W-:-:S04]  /*0ae0*/  FADD R55, R48, 1 ;  /* 0x3f80000030377421 */ /* 0x004fc80000000000 */
[----:B------:R-:W1:Y:S01]  /*0af0*/  MUFU.RCP R47, R47 ;  /* 0x0000002f002f7308 */ /* 0x000e620000001000 */
[----:B------:R-:W-:Y:S01]  /*0b00*/  FMUL R48, R26, R59 ;  /* 0x0000003b1a307220 */ /* 0x000fe20000400000 */
[----:B------:R2:W5:Y:S01]  /*0b10*/  @P0 LDG.E R21, desc[UR6][R16.64] ;  /* 0x0000000610150981 */ /* 0x000562000c1e1900 */
[----:B------:R-:W-:Y:S01]  /*0b20*/  FFMA R51, R24, R43, -0.052303962409496307373 ;  /* 0xbd563cae18337423 */ /* 0x000fe2000000002b */
[----:B------:R-:W-:Y:S01]  /*0b30*/  IMAD.MOV.U32 R42, RZ, RZ, 0x3f800000 ;  /* 0x3f800000ff2a7424 */ /* 0x000fe200078e00ff */
[----:B------:R-:W-:Y:S01]  /*0b40*/  FSETP.GE.AND P4, PT, |R46|, 9.010913848876953125, PT ;  /* 0x41102cb42e00780b */ /* 0x000fe20003f86200 */
[----:B------:R1:W5:Y:S01]  /*0b50*/  @P0 LDG.E R20, desc[UR6][R14.64] ;  /* 0x000000060e140981 */ /* 0x000362000c1e1900 */
[----:B------:R-:W-:Y:S01]  /*0b60*/  FFMA R51, R24, R51, 0.1331529766321182251 ;  /* 0x3e08594118337423 */ /* 0x000fe20000000033 */
[----:B------:R-:W4:Y:S01]  /*0b70*/  MUFU.RCP R55, R55 ;  /* 0x0000003700377308 */ /* 0x000f220000001000 */
[----:B--2---:R-:W-:Y:S02]  /*0b80*/  FMUL R17, |R48|, 2.8853900432586669922 ;  /* 0x4038aa3b30117820 */ /* 0x004fe40000400200 */
[----:B------:R-:W-:Y:S01]  /*0b90*/  FFMA R51, R24, R51, -0.33332768082618713379 ;  /* 0xbeaaa9ed18337423 */ /* 0x000fe20000000033 */
[----:B0-----:R-:W-:-:S04]  /*0ba0*/  FFMA R53, R53, -2, R42 ;  /* 0xc000000035357823 */ /* 0x001fc8000000002a */
[----:B------:R-:W0:Y:S01]  /*0bb0*/  MUFU.EX2 R17, R17 ;  /* 0x0000001100117308 */ /* 0x000e220000000800 */
[----:B------:R-:W-:Y:S01]  /*0bc0*/  FMUL R16, R39, R39 ;  /* 0x0000002727107220 */ /* 0x000fe20000400000 */
[----:B------:R-:W-:Y:S01]  /*0bd0*/  FFMA R51, R24, R51, RZ ;  /* 0x0000003318337223 */ /* 0x000fe200000000ff */
[--C-:B-1----:R-:W-:Y:S01]  /*0be0*/  FFMA R15, R47, -2, R42.reuse ;  /* 0xc00000002f0f7823 */ /* 0x102fe2000000002a */
[----:B------:R-:W-:Y:S01]  /*0bf0*/  FMUL R24, R38, R38 ;  /* 0x0000002626187220 */ /* 0x000fe20000400000 */
[----:B------:R-:W-:Y:S01]  /*0c00*/  FSEL R47, R53, 1, !P4 ;  /* 0x3f800000352f7808 */ /* 0x000fe20006000000 */
[-C--:B------:R-:W-:Y:S01]  /*0c10*/  FFMA R53, R16, R43.reuse, -0.052303962409496307373 ;  /* 0xbd563cae10357423 */ /* 0x080fe2000000002b */
[----:B------:R-:W-:Y:S01]  /*0c20*/  FSETP.GE.AND P2, PT, |R46|, 0.60000002384185791016, PT ;  /* 0x3f19999a2e00780b */ /* 0x000fe20003f46200 */
[----:B------:R-:W-:Y:S01]  /*0c30*/  FFMA R59, R24, R43, -0.052303962409496307373 ;  /* 0xbd563cae183b7423 */ /* 0x000fe2000000002b */
[----:B------:R-:W-:Y:S01]  /*0c40*/  FSETP.GE.AND P5, PT, |R38|, 9.010913848876953125, PT ;  /* 0x41102cb42600780b */ /* 0x000fe20003fa6200 */
[----:B------:R-:W-:Y:S01]  /*0c50*/  FFMA R53, R16, R53, 0.1331529766321182251 ;  /* 0x3e08594110357423 */ /* 0x000fe20000000035 */
[----:B----4-:R-:W-:Y:S01]  /*0c60*/  FFMA R14, R55, -2, R42 ;  /* 0xc0000000370e7823 */ /* 0x010fe2000000002a */
[----:B------:R-:W-:Y:S01]  /*0c70*/  FSETP.GE.AND P4, PT, |R39|, 9.010913848876953125, PT ;  /* 0x41102cb42700780b */ /* 0x000fe20003f86200 */
[----:B------:R-:W-:Y:S01]  /*0c80*/  FFMA R59, R24, R59, 0.1331529766321182251 ;  /* 0x3e085941183b7423 */ /* 0x000fe2000000003b */
[----:B------:R-:W-:Y:S01]  /*0c90*/  FSEL R15, R15, 1, !P5 ;  /* 0x3f8000000f0f7808 */ /* 0x000fe20006800000 */
[----:B------:R-:W-:Y:S01]  /*0ca0*/  FFMA R55, R16, R53, -0.33332768082618713379 ;  /* 0xbeaaa9ed10377423 */ /* 0x000fe20000000035 */
[----:B------:R-:W-:Y:S01]  /*0cb0*/  FSETP.GE.AND P5, PT, |R38|, 0.60000002384185791016, PT ;  /* 0x3f19999a2600780b */ /* 0x000fe20003fa6200 */
[----:B0-----:R-:W-:Y:S01]  /*0cc0*/  FADD R52, R17, 1 ;  /* 0x3f80000011347421 */ /* 0x001fe20000000000 */
[----:B------:R-:W-:Y:S01]  /*0cd0*/  FSEL R14, R14, 1, !P4 ;  /* 0x3f8000000e0e7808 */ /* 0x000fe20006000000 */
[----:B------:R-:W-:Y:S01]  /*0ce0*/  FFMA R59, R24, R59, -0.33332768082618713379 ;  /* 0xbeaaa9ed183b7423 */ /* 0x000fe2000000003b */
[--C-:B------:R-:W-:Y:S01]  /*0cf0*/  LOP3.LUT R17, R47, 0x80000000, R46.reuse, 0xb8, !PT ;  /* 0x800000002f117812 */ /* 0x100fe200078eb82e */
[----:B------:R-:W-:Y:S01]  /*0d00*/  FFMA R50, R16, R55, RZ ;  /* 0x0000003710327223 */ /* 0x000fe200000000ff */
[----:B------:R-:W-:Y:S01]  /*0d10*/  FSETP.GE.AND P4, PT, |R39|, 0.60000002384185791016, PT ;  /* 0x3f19999a2700780b */ /* 0x000fe20003f86200 */
[----:B------:R-:W0:Y:S01]  /*0d20*/  MUFU.RCP R47, R52 ;  /* 0x00000034002f7308 */ /* 0x000e220000001000 */
[----:B------:R-:W-:Y:S01]  /*0d30*/  FMUL R16, R27, 0.10703222453594207764 ;  /* 0x3ddb33b61b107820 */ /* 0x000fe20000400000 */
[----:B------:R-:W-:Y:S01]  /*0d40*/  @!P2 FFMA R17, R46, R51, R46 ;  /* 0x000000332e11a223 */ /* 0x000fe2000000002e */
[----:B------:R-:W-:Y:S01]  /*0d50*/  FFMA R53, R24, R59, RZ ;  /* 0x0000003b18357223 */ /* 0x000fe200000000ff */
[--C-:B------:R-:W-:Y:S01]  /*0d60*/  LOP3.LUT R24, R15, 0x80000000, R38.reuse, 0xb8, !PT ;  /* 0x800000000f187812 */ /* 0x100fe200078eb826 */
[----:B------:R-:W-:Y:S01]  /*0d70*/  FFMA R15, R27, R16, 0.79788458347320556641 ;  /* 0x3f4c422a1b0f7423 */ /* 0x000fe20000000010 */
[----:B------:R-:W-:Y:S01]  /*0d80*/  LOP3.LUT R46, R14, 0x80000000, R39, 0xb8, !PT ;  /* 0x800000000e2e7812 */ /* 0x000fe200078eb827 */
[----:B------:R-:W-:Y:S01]  /*0d90*/  FFMA R14, -R17, R17, 1 ;  /* 0x3f800000110e7423 */ /* 0x000fe20000000111 */
[----:B------:R-:W-:Y:S01]  /*0da0*/  FMUL R16, R48, R48 ;  /* 0x0000003030107220 */ /* 0x000fe20000400000 */
[----:B------:R-:W-:-:S02]  /*0db0*/  @!P5 FFMA R24, R38, R53, R38 ;  /* 0x000000352618d223 */ /* 0x000fc40000000026 */
[----:B------:R-:W-:Y:S01]  /*0dc0*/  FMUL R38, R14, R15 ;  /* 0x0000000f0e267220 */ /* 0x000fe20000400000 */
[----:B------:R-:W-:Y:S01]  /*0dd0*/  FFMA R51, R16, R43, -0.052303962409496307373 ;  /* 0xbd563cae10337423 */ /* 0x000fe2000000002b */
[----:B------:R-:W1:Y:S01]  /*0de0*/  @P1 LDC.64 R14, c[0x0][0x220] ;  /* 0x00008800ff0e1b82 */ /* 0x000e620000000a00 */
[----:B------:R-:W-:Y:S01]  /*0df0*/  @!P4 FFMA R46, R39, R50, R39 ;  /* 0x00000032272ec223 */ /* 0x000fe20000000027 */
[----:B------:R-:W-:Y:S01]  /*0e00*/  FSETP.GE.AND P4, PT, |R48|, 0.60000002384185791016, PT ;  /* 0x3f19999a3000780b */ /* 0x000fe20003f86200 */
[----:B------:R-:W-:Y:S01]  /*0e10*/  FFMA R53, R16, R51, 0.1331529766321182251 ;  /* 0x3e08594110357423 */ /* 0x000fe20000000033 */
[----:B------:R-:W-:Y:S01]  /*0e20*/  FMUL R39, R26, 0.10703222453594207764 ;  /* 0x3ddb33b61a277820 */ /* 0x000fe20000400000 */
[----:B0-----:R-:W-:Y:S01]  /*0e30*/  FFMA R51, R47, -2, R42 ;  /* 0xc00000002f337823 */ /* 0x001fe2000000002a */
[----:B------:R-:W-:Y:S01]  /*0e40*/  FSETP.GE.AND P2, PT, |R48|, 9.010913848876953125, PT ;  /* 0x41102cb43000780b */ /* 0x000fe20003f46200 */
[----:B------:R-:W-:Y:S01]  /*0e50*/  FFMA R53, R16, R53, -0.33332768082618713379 ;  /* 0xbeaaa9ed10357423 */ /* 0x000fe20000000035 */
[----:B------:R-:W-:Y:S01]  /*0e60*/  FFMA R50, R26, R39, 0.79788458347320556641 ;  /* 0x3f4c422a1a327423 */ /* 0x000fe20000000027 */
[----:B------:R-:W-:Y:S01]  /*0e70*/  FFMA R47, -R24, R24, 1 ;  /* 0x3f800000182f7423 */ /* 0x000fe20000000118 */
[----:B------:R-:W-:Y:S01]  /*0e80*/  FMUL R39, R27, 0.5 ;  /* 0x3f0000001b277820 */ /* 0x000fe20000400000 */
[----:B------:R-:W-:Y:S01]  /*0e90*/  FSEL R51, R51, 1, !P2 ;  /* 0x3f80000033337808 */ /* 0x000fe20005000000 */
[----:B------:R-:W-:Y:S01]  /*0ea0*/  FFMA R53, R16, R53, RZ ;  /* 0x0000003510357223 */ /* 0x000fe200000000ff */
[----:B------:R-:W-:Y:S01]  /*0eb0*/  FMUL R50, R47, R50 ;  /* 0x000000322f327220 */ /* 0x000fe20000400000 */
[----:B------:R-:W-:Y:S01]  /*0ec0*/  FMUL R38, R39, R38 ;  /* 0x0000002627267220 */ /* 0x000fe20000400000 */
[----:B------:R-:W-:Y:S01]  /*0ed0*/  FADD R17, R17, 1 ;  /* 0x3f80000011117421 */ /* 0x000fe20000000000 */
[----:B------:R-:W-:Y:S01]  /*0ee0*/  LOP3.LUT R16, R51, 0x80000000, R48, 0xb8, !PT ;  /* 0x8000000033107812 */ /* 0x000fe200078eb830 */
[----:B------:R-:W-:-:S02]  /*0ef0*/  IMAD.MOV.U32 R47, RZ, RZ, 0x3f000000 ;  /* 0x3f000000ff2f7424 */ /* 0x000fc400078e00ff */
[----:B------:R-:W-:Y:S01]  /*0f00*/  FMUL R39, R26, 0.5 ;  /* 0x3f0000001a277820 */ /* 0x000fe20000400000 */
[----:B------:R-:W-:Y:S01]  /*0f10*/  @!P4 FFMA R16, R48, R53, R48 ;  /* 0x000000353010c223 */ /* 0x000fe20000000030 */
[--C-:B---3--:R-:W-:Y:S02]  /*0f20*/  HADD2.F32 R48, -RZ, R13.reuse.H0_H0 ;  /* 0x2000000dff307230 */ /* 0x108fe40000004100 */
[----:B------:R-:W-:Y:S01]  /*0f30*/  FFMA R17, R17, 0.5, R38 ;  /* 0x3f00000011117823 */ /* 0x000fe20000000026 */
[----:B------:R-:W-:Y:S01]  /*0f40*/  FFMA R46, R46, R47, 0.5 ;  /* 0x3f0000002e2e7423 */ /* 0x000fe2000000002f */
[----:B------:R-:W-:Y:S01]  /*0f50*/  FMUL R50, R39, R50 ;  /* 0x0000003227327220 */ /* 0x000fe20000400000 */
[----:B------:R-:W-:Y:S01]  /*0f60*/  FADD R51, R24, 1 ;  /* 0x3f80000018337421 */ /* 0x000fe20000000000 */
[----:B------:R-:W-:Y:S01]  /*0f70*/  FMUL R24, R17, R48 ;  /* 0x0000003011187220 */ /* 0x000fe20000400000 */
[----:B------:R-:W-:Y:S01]  /*0f80*/  FMUL R17, R27, R46 ;  /* 0x0000002e1b117220 */ /* 0x000fe20000400000 */
[----:B------:R-:W-:Y:S01]  /*0f90*/  HADD2.F32 R60, -RZ, R13.H1_H1 ;  /* 0x3000000dff3c7230 */ /* 0x000fe20000004100 */
[----:B-1----:R-:W-:Y:S01]  /*0fa0*/  @P1 LEA R46, P2, R28, R14, 0x8 ;  /* 0x0000000e1c2e1211 */ /* 0x002fe200078440ff */
[----:B------:R-:W-:Y:S01]  /*0fb0*/  FFMA R51, R51, 0.5, R50 ;  /* 0x3f00000033337823 */ /* 0x000fe20000000032 */
[----:B------:R-:W-:-:S02]  /*0fc0*/  VIADD R14, R6, 0x1e ;  /* 0x0000001e060e7836 */ /* 0x000fc40000000000 */
[--C-:B------:R-:W-:Y:S02]  /*0fd0*/  HADD2.F32 R39, -RZ, R25.reuse.H0_H0 ;  /* 0x20000019ff277230 */ /* 0x100fe40000004100 */
[----:B------:R-:W-:Y:S01]  /*0fe0*/  FMUL R51, R51, R60 ;  /* 0x0000003c33337220 */ /* 0x000fe20000400000 */
[----:B------:R-:W-:Y:S01]  /*0ff0*/  HADD2.F32 R38, -RZ, R25.H1_H1 ;  /* 0x30000019ff267230 */ /* 0x000fe20000004100 */
[----:B------:R-:W-:Y:S01]  /*1000*/  @P1 LEA.HI.X R27, R28, R15, R12, 0x8, P2 ;  /* 0x0000000f1c1b1211 */ /* 0x000fe200010f440c */
[----:B------:R-:W-:Y:S01]  /*1010*/  FFMA R15, R16, R47, 0.5 ;  /* 0x3f000000100f7423 */ /* 0x000fe2000000002f */
[----:B------:R-:W-:Y:S01]  /*1020*/  LOP3.LUT R13, R14, 0x1f, RZ, 0xc0, !PT ;  /* 0x0000001f0e0d7812 */ /* 0x000fe200078ec0ff */
[----:B------:R-:W-:Y:S01]  /*1030*/  FMUL R24, R24, R39 ;  /* 0x0000002718187220 */ /* 0x000fe20000400000 */
[----:B------:R-:W-:Y:S01]  /*1040*/  @P1 LEA R14, P4, R19, R46, 0x3 ;  /* 0x0000002e130e1211 */ /* 0x000fe200078818ff */
[----:B------:R-:W-:Y:S01]  /*1050*/  FMUL R38, R51, R38 ;  /* 0x0000002633267220 */ /* 0x000fe20000400000 */
[----:B------:R-:W-:Y:S01]  /*1060*/  FMUL R25, R26, R15 ;  /* 0x0000000f1a197220 */ /* 0x000fe20000400000 */
[----:B------:R-:W-:Y:S01]  /*1070*/  FMUL R26, R24, R11 ;  /* 0x0000000b181a7220 */ /* 0x000fe20000400000 */
[----:B------:R-:W-:Y:S01]  /*1080*/  @P1 LEA.HI.X R15, R19, R27, R18, 0x3, P4 ;  /* 0x0000001b130f1211 */ /* 0x000fe200020f1c12 */
[----:B------:R-:W-:-:S05]  /*1090*/  FMUL R27, R38, R11 ;  /* 0x0000000b261b7220 */ /* 0x000fca0000400000 */
[----:B------:R0:W-:Y:S01]  /*10a0*/  @P1 STG.E.64 desc[UR6][R14.64], R26 ;  /* 0x0000001a0e001986 */ /* 0x0001e2000c101b06 */
[----:B------:R-:W-:Y:S01]  /*10b0*/  VIADD R39, R5, 0x2 ;  /* 0x0000000205277836 */ /* 0x000fe20000000000 */
[----:B------:R-:W-:Y:S01]  /*10c0*/  FMNMX R51, RZ, |R24|, !PT ;  /* 0x40000018ff337209 */ /* 0x000fe20007800000 */
[----:B------:R-:W-:Y:S01]  /*10d0*/  FMUL R48, R48, R17 ;  /* 0x0000001130307220 */ /* 0x000fe20000400000 */
[----:B------:R-:W-:Y:S02]  /*10e0*/  FMUL R60, R60, R25 ;  /* 0x000000193c3c7220 */ /* 0x000fe40000400000 */
[----:B------:R-:W-:Y:S01]  /*10f0*/  ISETP.GE.U32.AND P2, PT, R39, R8, PT ;  /* 0x000000082700720c */ /* 0x000fe20003f46070 */
[----:B------:R-:W-:Y:S01]  /*1100*/  FMUL R24, R48, R11 ;  /* 0x0000000b30187220 */ /* 0x000fe20000400000 */
[----:B------:R-:W-:Y:S01]  /*1110*/  FMNMX R51, |R38|, R51, !PT ;  /* 0x0000003326337209 */ /* 0x000fe20007800200 */
[----:B------:R-:W-:Y:S01]  /*1120*/  FMUL R25, R60, R11 ;  /* 0x0000000b3c197220 */ /* 0x000fe20000400000 */
[----:B------:R-:W-:Y:S01]  /*1130*/  ISETP.LT.U32.AND P2, PT, R13, R10, !P2 ;  /* 0x0000000a0d00720c */ /* 0x000fe20005741070 */
[----:B------:R-:W-:-:S12]  /*1140*/  @!P1 BRA `(.L_x_12006) ;  /* 0x0000000000289947 */ /* 0x000fd80003800000 */
[----:B------:R-:W-:Y:S01]  /*1150*/  ULDC.64 UR4, c[0x0][0x220] ;  /* 0x0000880000047ab9 */ /* 0x000fe20000000a00 */
[----:B0-----:R-:W-:Y:S01]  /*1160*/  IMAD.WIDE.U32 R14, R30, 0x4, RZ ;  /* 0x000000041e0e7825 */ /* 0x001fe200078e00ff */
        /* <DEDUP_REMOVED lines=8> */
.L_x_12006:
[----:B------:R-:W-:Y:S05]  /*11f0*/  BSYNC B0 ;  /* 0x0000000000007941 */ /* 0x000fea0003800000 */
.L_x_12005:
[----:B------:R-:W-:Y:S01]  /*1200*/  BSSY B0, `(.L_x_12007) ;  /* 0x000001b000007945 */ /* 0x000fe20003800000 */
[----:B------:R-:W-:Y:S01]  /*1210*/  IMAD.X R44, R44, 0x1, R45, P3 ;  /* 0x000000012c2c7824 */ /* 0x000fe200018e062d */
[----:B------:R-:W-:Y:S01]  /*1220*/  @!P2 MOV R46, RZ ;  /* 0x000000ff002ea202 */ /* 0x000fe20000000f00 */
[----:B------:R-:W-:Y:S02]  /*1230*/  @!P2 IMAD.MOV.U32 R18, RZ, RZ, RZ ;  /* 0x000000ffff12a224 */ /* 0x000fe400078e00ff */
[----:B------:R-:W-:Y:S01]  /*1240*/  @!P2 IMAD.MOV.U32 R38, RZ, RZ, RZ ;  /* 0x000000ffff26a224 */ /* 0x000fe200078e00ff */
[----:B------:R-:W-:Y:S06]  /*1250*/  @!P2 BRA `(.L_x_12008) ;  /* 0x000000000054a947 */ /* 0x000fec0003800000 */
[----:B------:R-:W-:Y:S02]  /*1260*/  IADD3 R17, P3, P4, R13, R54, R30 ;  /* 0x000000360d117210 */ /* 0x000fe40007c7e01e */
[----:B01----:R-:W-:Y:S02]  /*1270*/  IADD3 R14, P1, P2, R3, R36, R3 ;  /* 0x00000024030e7210 */ /* 0x003fe40007a3e003 */
[----:B------:R-:W-:Y:S02]  /*1280*/  IADD3.X R38, RZ, R44, R45, P3, P4 ;  /* 0x0000002cff267210 */ /* 0x000fe40001fe842d */
[----:B------:R-:W-:Y:S02]  /*1290*/  LEA R16, P4, R28, UR12, 0x7 ;  /* 0x0000000c1c107c11 */ /* 0x000fe4000f8838ff */
[----:B------:R-:W-:Y:S02]  /*12a0*/  IADD3 R15, P3, R13, R14, RZ ;  /* 0x0000000e0d0f7210 */ /* 0x000fe40007f7e0ff */
[----:B------:R-:W-:-:S02]  /*12b0*/  IADD3.X R46, R4, R49, R4, P1, P2 ;  /* 0x00000031042e7210 */ /* 0x000fc40000fe4404 */
[C---:B------:R-:W-:Y:S01]  /*12c0*/  SHF.L.U64.HI R38, R17.reuse, 0x2, R38 ;  /* 0x0000000211267819 */ /* 0x040fe20000010226 */
[----:B------:R-:W-:Y:S01]  /*12d0*/  IMAD.SHL.U32 R17, R17, 0x4, RZ ;  /* 0x0000000411117824 */ /* 0x000fe200078e00ff */
[----:B------:R-:W-:Y:S01]  /*12e0*/  LEA.HI.X R55, R28, UR13, R12, 0x7, P4 ;  /* 0x0000000d1c377c11 */ /* 0x000fe2000a0f3c0c */
[----:B------:R-:W-:Y:S01]  /*12f0*/  IMAD.X R46, RZ, RZ, R46, P3 ;  /* 0x000000ffff2e7224 */ /* 0x000fe200018e062e */
[-C--:B------:R-:W-:Y:S02]  /*1300*/  LEA R14, P4, R30, R16.reuse, 0x1 ;  /* 0x000000101e0e7211 */ /* 0x080fe400078808ff */
[----:B------:R-:W-:Y:S02]  /*1310*/  IADD3 R16, P2, R17, R16, RZ ;  /* 0x0000001011107210 */ /* 0x000fe40007f5e0ff */
[----:B------:R-:W-:Y:S02]  /*1320*/  LEA R18, P1, R15, R40, 0x2 ;  /* 0x000000280f127211 */ /* 0x000fe400078210ff */
[----:B------:R-:W-:Y:S01]  /*1330*/  IADD3 R14, P3, R14, R17, RZ ;  /* 0x000000110e0e7210 */ /* 0x000fe20007f7e0ff */
[----:B------:R-:W-:Y:S01]  /*1340*/  IMAD.X R17, R38, 0x1, R55, P2 ;  /* 0x0000000126117824 */ /* 0x000fe200010e0637 */
[----:B------:R-:W-:-:S02]  /*1350*/  LEA.HI.X R53, R30, R55, R31, 0x1, P4 ;  /* 0x000000371e357211 */ /* 0x000fc400020f0c1f */
[----:B------:R-:W-:Y:S02]  /*1360*/  LEA.HI.X R19, R15, R41, R46, 0x2, P1 ;  /* 0x000000290f137211 */ /* 0x000fe400008f142e */
[----:B------:R2:W5:Y:S01]  /*1370*/  LDG.E R46, desc[UR6][R16.64] ;  /* 0x00000006102e7981 */ /* 0x000562000c1e1900 */
[----:B------:R-:W-:-:S03]  /*1380*/  IMAD.X R15, R53, 0x1, R38, P3 ;  /* 0x00000001350f7824 */ /* 0x000fc600018e0626 */
[----:B------:R2:W5:Y:S04]  /*1390*/  LDG.E R18, desc[UR6][R18.64] ;  /* 0x0000000612127981 */ /* 0x000568000c1e1900 */
[----:B------:R2:W5:Y:S02]  /*13a0*/  LDG.E R38, desc[UR6][R14.64] ;  /* 0x000000060e267981 */ /* 0x000564000c1e1900 */
.L_x_12008:
[----:B------:R-:W-:Y:S05]  /*13b0*/  BSYNC B0 ;  /* 0x0000000000007941 */ /* 0x000fea0003800000 */
.L_x_12007:
[--C-:B012--5:R-:W-:Y:S01]  /*13c0*/  HADD2.F32 R15, -RZ, R22.reuse.H0_H0 ;  /* 0x20000016ff0f7230 */ /* 0x127fe20000004100 */
[----:B------:R-:W-:Y:S01]  /*13d0*/  BSSY B0, `(.L_x_12009) ;  /* 0x0000088000007945 */ /* 0x000fe20003800000 */
[----:B------:R-:W-:Y:S02]  /*13e0*/  HADD2.F32 R22, -RZ, R22.H1_H1 ;  /* 0x30000016ff167230 */ /* 0x000fe40000004100 */
[----:B------:R-:W-:Y:S02]  /*13f0*/  VIADD R61, R5, 0x3 ;  /* 0x00000003053d7836 */ /* 0x000fe40000000000 */
[C---:B------:R-:W-:Y:S01]  /*1400*/  FMUL R14, R15.reuse, 0.044714998453855514526 ;  /* 0x3d3727130f0e7820 */ /* 0x040fe20000400000 */
[C---:B------:R-:W-:Y:S01]  /*1410*/  FMUL R17, R15.reuse, 0.79788458347320556641 ;  /* 0x3f4c422a0f117820 */ /* 0x040fe20000400000 */
[C---:B------:R-:W-:Y:S01]  /*1420*/  FMUL R19, R22.reuse, 0.044714998453855514526 ;  /* 0x3d37271316137820 */ /* 0x040fe20000400000 */
[----:B------:R-:W-:Y:S01]  /*1430*/  FMUL R50, R22, 0.79788458347320556641 ;  /* 0x3f4c422a16327820 */ /* 0x000fe20000400000 */
[----:B------:R-:W-:-:S02]  /*1440*/  FFMA R14, R15, R14, 1 ;  /* 0x3f8000000f0e7423 */ /* 0x000fc4000000000e */
[----:B------:R-:W-:Y:S02]  /*1450*/  FFMA R19, R22, R19, 1 ;  /* 0x3f80000016137423 */ /* 0x000fe40000000013 */
[----:B------:R-:W-:Y:S02]  /*1460*/  FMUL R17, R17, R14 ;  /* 0x0000000e11117220 */ /* 0x000fe40000400000 */
[----:B------:R-:W-:Y:S02]  /*1470*/  FMUL R50, R50, R19 ;  /* 0x0000001332327220 */ /* 0x000fe40000400000 */
[C---:B------:R-:W-:Y:S01]  /*1480*/  FMUL R14, |R17|.reuse, 2.8853900432586669922 ;  /* 0x4038aa3b110e7820 */ /* 0x040fe20000400200 */
[C---:B------:R-:W-:Y:S01]  /*1490*/  FMUL R52, R17.reuse, R17 ;  /* 0x0000001111347220 */ /* 0x040fe20000400000 */
[----:B------:R-:W-:Y:S01]  /*14a0*/  FMUL R55, |R50|, 2.8853900432586669922 ;  /* 0x4038aa3b32377820 */ /* 0x000fe20000400200 */
[C---:B------:R-:W-:Y:S02]  /*14b0*/  FSETP.GE.AND P2, PT, |R17|.reuse, 0.60000002384185791016, PT ;  /* 0x3f19999a1100780b */ /* 0x040fe40003f46200 */
[----:B------:R-:W-:Y:S01]  /*14c0*/  FFMA R53, R52, R43, -0.052303962409496307373 ;  /* 0xbd563cae34357423 */ /* 0x000fe2000000002b */
[----:B------:R-:W0:Y:S01]  /*14d0*/  MUFU.EX2 R14, R14 ;  /* 0x0000000e000e7308 */ /* 0x000e220000000800 */
[----:B------:R-:W-:-:S02]  /*14e0*/  FSETP.GE.AND P1, PT, |R17|, 9.010913848876953125, PT ;  /* 0x41102cb41100780b */ /* 0x000fc40003f26200 */
[----:B------:R-:W-:-:S05]  /*14f0*/  FFMA R53, R52, R53, 0.1331529766321182251 ;  /* 0x3e08594134357423 */ /* 0x000fca0000000035 */
[----:B------:R-:W1:Y:S01]  /*1500*/  MUFU.EX2 R55, R55 ;  /* 0x0000003700377308 */ /* 0x000e620000000800 */
[----:B0-----:R-:W-:Y:S01]  /*1510*/  FADD R16, R14, 1 ;  /* 0x3f8000000e107421 */ /* 0x001fe20000000000 */
[----:B------:R-:W-:-:S06]  /*1520*/  FFMA R14, R52, R53, -0.33332768082618713379 ;  /* 0xbeaaa9ed340e7423 */ /* 0x000fcc0000000035 */
[----:B------:R-:W0:Y:S01]  /*1530*/  MUFU.RCP R19, R16 ;  /* 0x0000001000137308 */ /* 0x000e220000001000 */
[----:B------:R-:W-:Y:S01]  /*1540*/  FFMA R14, R52, R14, RZ ;  /* 0x0000000e340e7223 */ /* 0x000fe200000000ff */
[----:B-1----:R-:W-:-:S06]  /*1550*/  FADD R53, R55, 1 ;  /* 0x3f80000037357421 */ /* 0x002fcc0000000000 */
[----:B------:R-:W1:Y:S01]  /*1560*/  MUFU.RCP R53, R53 ;  /* 0x0000003500357308 */ /* 0x000e620000001000 */
[----:B0-----:R-:W-:-:S05]  /*1570*/  FFMA R19, R19, -2, R42 ;  /* 0xc000000013137823 */ /* 0x001fca000000002a */
[----:B------:R-:W-:Y:S02]  /*1580*/  FSEL R16, R19, 1, !P1 ;  /* 0x3f80000013107808 */ /* 0x000fe40004800000 */
[----:B------:R-:W-:Y:S02]  /*1590*/  FSETP.GE.AND P1, PT, |R50|, 9.010913848876953125, PT ;  /* 0x41102cb43200780b */ /* 0x000fe40003f26200 */
[--C-:B------:R-:W-:Y:S01]  /*15a0*/  LOP3.LUT R16, R16, 0x80000000, R17.reuse, 0xb8, !PT ;  /* 0x8000000010107812 */ /* 0x100fe200078eb811 */
[----:B------:R-:W-:Y:S01]  /*15b0*/  @!P2 FFMA R16, R17, R14, R17 ;  /* 0x0000000e1110a223 */ /* 0x000fe20000000011 */
[----:B------:R-:W-:Y:S01]  /*15c0*/  FMUL R14, R15, 0.035677410662174224854 ;  /* 0x3d12227a0f0e7820 */ /* 0x000fe20000400000 */
[C---:B------:R-:W-:Y:S01]  /*15d0*/  FMUL R17, R50.reuse, R50 ;  /* 0x0000003232117220 */ /* 0x040fe20000400000 */
[----:B------:R-:W-:Y:S01]  /*15e0*/  FSETP.GE.AND P2, PT, |R50|, 0.60000002384185791016, PT ;  /* 0x3f19999a3200780b */ /* 0x000fe20003f46200 */
[----:B-1----:R-:W-:Y:S01]  /*15f0*/  FFMA R55, R53, -2, R42 ;  /* 0xc000000035377823 */ /* 0x002fe2000000002a */
[----:B------:R-:W-:Y:S01]  /*1600*/  FFMA R14, R15, R14, 0.79788458347320556641 ;  /* 0x3f4c422a0f0e7423 */ /* 0x000fe2000000000e */
[----:B------:R-:W-:-:S03]  /*1610*/  FFMA R52, R17, R43, -0.052303962409496307373 ;  /* 0xbd563cae11347423 */ /* 0x000fc6000000002b */
[----:B------:R-:W-:Y:S01]  /*1620*/  FMUL R19, R15, R14 ;  /* 0x0000000e0f137220 */ /* 0x000fe20000400000 */
[----:B------:R-:W-:Y:S01]  /*1630*/  FFMA R14, R17, R52, 0.1331529766321182251 ;  /* 0x3e085941110e7423 */ /* 0x000fe20000000034 */
[----:B------:R-:W-:Y:S02]  /*1640*/  FSEL R55, R55, 1, !P1 ;  /* 0x3f80000037377808 */ /* 0x000fe40004800000 */
[----:B------:R-:W-:Y:S01]  /*1650*/  FMUL R52, |R19|, 2.8853900432586669922 ;  /* 0x4038aa3b13347820 */ /* 0x000fe20000400200 */
[----:B------:R-:W-:Y:S01]  /*1660*/  FFMA R14, R17, R14, -0.33332768082618713379 ;  /* 0xbeaaa9ed110e7423 */ /* 0x000fe2000000000e */
[----:B------:R-:W-:-:S03]  /*1670*/  FSETP.GE.AND P1, PT, |R19|, 9.010913848876953125, PT ;  /* 0x41102cb41300780b */ /* 0x000fc60003f26200 */
[----:B------:R-:W-:Y:S01]  /*1680*/  FFMA R53, R17, R14, RZ ;  /* 0x0000000e11357223 */ /* 0x000fe200000000ff */
[----:B------:R-:W0:Y:S01]  /*1690*/  MUFU.EX2 R52, R52 ;  /* 0x0000003400347308 */ /* 0x000e220000000800 */
[--C-:B------:R-:W-:Y:S02]  /*16a0*/  LOP3.LUT R17, R55, 0x80000000, R50.reuse, 0xb8, !PT ;  /* 0x8000000037117812 */ /* 0x100fe400078eb832 */
[----:B------:R-:W-:Y:S01]  /*16b0*/  @!P2 FFMA R17, R50, R53, R50 ;  /* 0x000000353211a223 */ /* 0x000fe20000000032 */
[----:B------:R-:W-:Y:S01]  /*16c0*/  FMUL R53, R22, 0.035677410662174224854 ;  /* 0x3d12227a16357820 */ /* 0x000fe20000400000 */
[----:B------:R-:W-:-:S03]  /*16d0*/  FSETP.GE.AND P2, PT, |R19|, 0.60000002384185791016, PT ;  /* 0x3f19999a1300780b */ /* 0x000fc60003f46200 */
[----:B------:R-:W-:-:S04]  /*16e0*/  FFMA R53, R22, R53, 0.79788458347320556641 ;  /* 0x3f4c422a16357423 */ /* 0x000fc80000000035 */
[----:B------:R-:W-:-:S04]  /*16f0*/  FMUL R53, R22, R53 ;  /* 0x0000003516357220 */ /* 0x000fc80000400000 */
[----:B------:R-:W-:Y:S01]  /*1700*/  FMUL R50, |R53|, 2.8853900432586669922 ;  /* 0x4038aa3b35327820 */ /* 0x000fe20000400200 */
[----:B0-----:R-:W-:Y:S01]  /*1710*/  FADD R55, R52, 1 ;  /* 0x3f80000034377421 */ /* 0x001fe20000000000 */
[----:B------:R-:W-:Y:S01]  /*1720*/  FMUL R52, R19, R19 ;  /* 0x0000001313347220 */ /* 0x000fe20000400000 */
[----:B------:R-:W-:-:S03]  /*1730*/  FMUL R58, R53, R53 ;  /* 0x00000035353a7220 */ /* 0x000fc60000400000 */
[----:B------:R-:W-:Y:S01]  /*1740*/  MUFU.EX2 R50, R50 ;  /* 0x0000003200327308 */ /* 0x000fe20000000800 */
[----:B------:R-:W-:-:S04]  /*1750*/  FFMA R59, R52, R43, -0.052303962409496307373 ;  /* 0xbd563cae343b7423 */ /* 0x000fc8000000002b */
[----:B------:R-:W-:-:S03]  /*1760*/  FFMA R59, R52, R59, 0.1331529766321182251 ;  /* 0x3e085941343b7423 */ /* 0x000fc6000000003b */
[----:B------:R-:W0:Y:S01]  /*1770*/  MUFU.RCP R55, R55 ;  /* 0x0000003700377308 */ /* 0x000e220000001000 */
[----:B------:R-:W-:-:S04]  /*1780*/  FFMA R14, R52, R59, -0.33332768082618713379 ;  /* 0xbeaaa9ed340e7423 */ /* 0x000fc8000000003b */
[----:B------:R-:W-:Y:S01]  /*1790*/  FFMA R14, R52, R14, RZ ;  /* 0x0000000e340e7223 */ /* 0x000fe200000000ff */
[----:B0-----:R-:W-:Y:S01]  /*17a0*/  FFMA R52, R55, -2, R42 ;  /* 0xc000000037347823 */ /* 0x001fe2000000002a */
[----:B------:R-:W-:-:S04]  /*17b0*/  FADD R55, R50, 1 ;  /* 0x3f80000032377421 */ /* 0x000fc80000000000 */
[----:B------:R-:W-:Y:S02]  /*17c0*/  FSEL R52, R52, 1, !P1 ;  /* 0x3f80000034347808 */ /* 0x000fe40004800000 */
[----:B------:R-:W0:Y:S01]  /*17d0*/  MUFU.RCP R55, R55 ;  /* 0x0000003700377308 */ /* 0x000e220000001000 */
[----:B------:R-:W-:Y:S02]  /*17e0*/  FSETP.GE.AND P1, PT, |R53|, 9.010913848876953125, PT ;  /* 0x41102cb43500780b */ /* 0x000fe40003f26200 */
[--C-:B------:R-:W-:Y:S01]  /*17f0*/  LOP3.LUT R52, R52, 0x80000000, R19.reuse, 0xb8, !PT ;  /* 0x8000000034347812 */ /* 0x100fe200078eb813 */
[----:B------:R-:W-:Y:S01]  /*1800*/  @!P2 FFMA R52, R19, R14, R19 ;  /* 0x0000000e1334a223 */ /* 0x000fe20000000013 */
[----:B------:R-:W-:Y:S01]  /*1810*/  FFMA R19, R58, R43, -0.052303962409496307373 ;  /* 0xbd563cae3a137423 */ /* 0x000fe2000000002b */
[----:B------:R-:W-:Y:S02]  /*1820*/  FSETP.GE.AND P2, PT, |R53|, 0.60000002384185791016, PT ;  /* 0x3f19999a3500780b */ /* 0x000fe40003f46200 */
[----:B------:R-:W-:Y:S01]  /*1830*/  FFMA R52, R52, R47, 0.5 ;  /* 0x3f00000034347423 */ /* 0x000fe2000000002f */
[----:B------:R-:W-:-:S04]  /*1840*/  FFMA R59, R58, R19, 0.1331529766321182251 ;  /* 0x3e0859413a3b7423 */ /* 0x000fc80000000013 */
[----:B------:R-:W-:Y:S01]  /*1850*/  FFMA R14, R58, R59, -0.33332768082618713379 ;  /* 0xbeaaa9ed3a0e7423 */ /* 0x000fe2000000003b */
[----:B0-----:R-:W-:-:S03]  /*1860*/  FFMA R19, R55, -2, R42 ;  /* 0xc000000037137823 */ /* 0x001fc6000000002a */
[----:B------:R-:W-:Y:S02]  /*1870*/  FFMA R14, R58, R14, RZ ;  /* 0x0000000e3a0e7223 */ /* 0x000fe400000000ff */
[----:B------:R-:W-:Y:S02]  /*1880*/  FSEL R50, R19, 1, !P1 ;  /* 0x3f80000013327808 */ /* 0x000fe40004800000 */
[----:B------:R-:W-:Y:S02]  /*1890*/  ISETP.GE.U32.AND P1, PT, R61, R8, PT ;  /* 0x000000083d00720c */ /* 0x000fe40003f26070 */
[--C-:B------:R-:W-:Y:S01]  /*18a0*/  LOP3.LUT R50, R50, 0x80000000, R53.reuse, 0xb8, !PT ;  /* 0x8000000032327812 */ /* 0x100fe200078eb835 */
[----:B------:R-:W-:Y:S01]  /*18b0*/  @!P2 FFMA R50, R53, R14, R53 ;  /* 0x0000000e3532a223 */ /* 0x000fe20000000035 */
[----:B------:R-:W-:Y:S01]  /*18c0*/  FMUL R14, R15, 0.10703222453594207764 ;  /* 0x3ddb33b60f0e7820 */ /* 0x000fe20000400000 */
[----:B------:R-:W-:Y:S01]  /*18d0*/  ISETP.GE.U32.AND P2, PT, R23, R8, PT ;  /* 0x000000081700720c */ /* 0x000fe20003f46070 */
[C---:B------:R-:W-:Y:S01]  /*18e0*/  FMUL R23, R15.reuse, R52 ;  /* 0x000000340f177220 */ /* 0x040fe20000400000 */
[----:B------:R-:W-:Y:S01]  /*18f0*/  FFMA R59, R50, R47, 0.5 ;  /* 0x3f000000323b7423 */ /* 0x000fe2000000002f */
[----:B------:R-:W-:Y:S01]  /*1900*/  FFMA R19, R15, R14, 0.79788458347320556641 ;  /* 0x3f4c422a0f137423 */ /* 0x000fe2000000000e */
[C---:B------:R-:W-:Y:S01]  /*1910*/  FFMA R14, -R16.reuse, R16, 1 ;  /* 0x3f800000100e7423 */ /* 0x040fe20000000110 */
[----:B------:R-:W-:Y:S01]  /*1920*/  FADD R16, R16, 1 ;  /* 0x3f80000010107421 */ /* 0x000fe20000000000 */
[--C-:B------:R-:W-:Y:S01]  /*1930*/  HADD2.F32 R50, -RZ, R21.reuse.H0_H0 ;  /* 0x20000015ff327230 */ /* 0x100fe20000004100 */
[----:B------:R-:W-:Y:S01]  /*1940*/  ISETP.GE.U32.OR P2, PT, R9, R10, P2 ;  /* 0x0000000a0900720c */ /* 0x000fe20001746470 */
[----:B------:R-:W-:Y:S01]  /*1950*/  FMUL R53, R14, R19 ;  /* 0x000000130e357220 */ /* 0x000fe20000400000 */
[----:B------:R-:W-:Y:S01]  /*1960*/  FMUL R14, R15, 0.5 ;  /* 0x3f0000000f0e7820 */ /* 0x000fe20000400000 */
[----:B------:R-:W-:Y:S01]  /*1970*/  FMNMX R19, |R48|, R51, !PT ;  /* 0x0000003330137209 */ /* 0x000fe20007800200 */
[----:B------:R-:W-:Y:S01]  /*1980*/  FMUL R51, R22, 0.10703222453594207764 ;  /* 0x3ddb33b616337820 */ /* 0x000fe20000400000 */
[----:B------:R-:W-:Y:S01]  /*1990*/  FFMA R48, -R17, R17, 1 ;  /* 0x3f80000011307423 */ /* 0x000fe20000000111 */
[----:B------:R-:W-:Y:S01]  /*19a0*/  FMUL R53, R14, R53 ;  /* 0x000000350e357220 */ /* 0x000fe20000400000 */
[----:B------:R-:W-:Y:S01]  /*19b0*/  HADD2.F32 R21, -RZ, R21.H1_H1 ;  /* 0x30000015ff157230 */ /* 0x000fe20000004100 */
[----:B------:R-:W0:Y:S01]  /*19c0*/  @P0 LDC.64 R14, c[0x0][0x220] ;  /* 0x00008800ff0e0b82 */ /* 0x000e220000000a00 */
[----:B------:R-:W-:Y:S01]  /*19d0*/  FFMA R51, R22, R51, 0.79788458347320556641 ;  /* 0x3f4c422a16337423 */ /* 0x000fe20000000033 */
[----:B------:R-:W-:-:S03]  /*19e0*/  FFMA R53, R16, 0.5, R53 ;  /* 0x3f00000010357823 */ /* 0x000fc60000000035 */
[----:B------:R-:W-:Y:S01]  /*19f0*/  FMUL R55, R48, R51 ;  /* 0x0000003330377220 */ /* 0x000fe20000400000 */
[C---:B------:R-:W-:Y:S01]  /*1a00*/  FMUL R51, R22.reuse, R59 ;  /* 0x0000003b16337220 */ /* 0x040fe20000400000 */
[----:B------:R-:W-:Y:S01]  /*1a10*/  FMUL R22, R22, 0.5 ;  /* 0x3f00000016167820 */ /* 0x000fe20000400000 */
[----:B------:R-:W-:Y:S01]  /*1a20*/  FMUL R52, R53, R50 ;  /* 0x0000003235347220 */ /* 0x000fe20000400000 */
[----:B------:R-:W-:Y:S01]  /*1a30*/  FMUL R50, R50, R23 ;  /* 0x0000001732327220 */ /* 0x000fe20000400000 */
[----:B------:R-:W-:Y:S01]  /*1a40*/  IADD3 R48, P3, R9, R54, RZ ;  /* 0x0000003609307210 */ /* 0x000fe20007f7e0ff */
[----:B------:R-:W-:Y:S01]  /*1a50*/  FMUL R22, R22, R55 ;  /* 0x0000003716167220 */ /* 0x000fe20000400000 */
[----:B------:R-:W-:Y:S01]  /*1a60*/  FADD R55, R17, 1 ;  /* 0x3f80000011377421 */ /* 0x000fe20000000000 */
[--C-:B------:R-:W-:Y:S01]  /*1a70*/  HADD2.F32 R17, -RZ, R20.reuse.H0_H0 ;  /* 0x20000014ff117230 */ /* 0x100fe20000004100 */
[----:B------:R-:W-:Y:S02]  /*1a80*/  IADD3.X R53, RZ, R44, RZ, P3, !PT ;  /* 0x0000002cff357210 */ /* 0x000fe40001ffe4ff */
[----:B------:R-:W-:Y:S01]  /*1a90*/  FFMA R22, R55, 0.5, R22 ;  /* 0x3f00000037167823 */ /* 0x000fe20000000016 */
[----:B------:R-:W-:Y:S01]  /*1aa0*/  IADD3 R54, P3, R54, R30, RZ ;  /* 0x0000001e36367210 */ /* 0x000fe20007f7e0ff */
[----:B------:R-:W-:Y:S01]  /*1ab0*/  FMUL R52, R52, R17 ;  /* 0x0000001134347220 */ /* 0x000fe20000400000 */
[----:B------:R-:W-:-:S02]  /*1ac0*/  HADD2.F32 R17, -RZ, R20.H1_H1 ;  /* 0x30000014ff117230 */ /* 0x000fc40000004100 */
[----:B------:R-:W-:Y:S01]  /*1ad0*/  FMUL R22, R22, R21 ;  /* 0x0000001516167220 */ /* 0x000fe20000400000 */
[----:B------:R-:W-:Y:S01]  /*1ae0*/  FMUL R20, R50, R11 ;  /* 0x0000000b32147220 */ /* 0x000fe20000400000 */
[----:B0-----:R-:W-:Y:S02]  /*1af0*/  @P0 LEA R23, P4, R28, R14, 0x8 ;  /* 0x0000000e1c170211 */ /* 0x001fe400078840ff */
[----:B------:R-:W-:Y:S01]  /*1b00*/  FMUL R58, R22, R17 ;  /* 0x00000011163a7220 */ /* 0x000fe20000400000 */
[----:B------:R-:W-:Y:S01]  /*1b10*/  FMUL R22, R52, R11 ;  /* 0x0000000b34167220 */ /* 0x000fe20000400000 */
[----:B------:R-:W-:Y:S01]  /*1b20*/  VIADD R14, R6, 0x1d ;  /* 0x0000001d060e7836 */ /* 0x000fe20000000000 */
[----:B------:R-:W-:Y:S02]  /*1b30*/  @P0 LEA.HI.X R17, R28, R15, R12, 0x8, P4 ;  /* 0x0000000f1c110211 */ /* 0x000fe400020f440c */
[----:B------:R-:W-:Y:S01]  /*1b40*/  @P0 LEA R16, P4, R48, R23, 0x3 ;  /* 0x0000001730100211 */ /* 0x000fe200078818ff */
[----:B------:R-:W-:Y:S01]  /*1b50*/  FMUL R23, R58, R11 ;  /* 0x0000000b3a177220 */ /* 0x000fe20000400000 */
[----:B------:R-:W-:Y:S01]  /*1b60*/  LOP3.LUT R15, R14, 0x1f, RZ, 0xc0, !PT ;  /* 0x0000001f0e0f7812 */ /* 0x000fe200078ec0ff */
[----:B------:R-:W-:Y:S01]  /*1b70*/  FMUL R14, R21, R51 ;  /* 0x00000033150e7220 */ /* 0x000fe20000400000 */
[----:B------:R-:W-:-:S02]  /*1b80*/  @P0 LEA.HI.X R17, R48, R17, R53, 0x3, P4 ;  /* 0x0000001130110211 */ /* 0x000fc400020f1c35 */
[----:B------:R-:W-:Y:S01]  /*1b90*/  ISETP.LT.U32.AND P1, PT, R15, R10, !P1 ;  /* 0x0000000a0f00720c */ /* 0x000fe20004f21070 */
[----:B------:R-:W-:Y:S02]  /*1ba0*/  FMUL R21, R14, R11 ;  /* 0x0000000b0e157220 */ /* 0x000fe40000400000 */
[----:B------:R0:W-:Y:S01]  /*1bb0*/  @P0 STG.E.64 desc[UR6][R16.64], R22 ;  /* 0x0000001610000986 */ /* 0x0001e2000c101b06 */
[----:B------:R-:W-:Y:S09]  /*1bc0*/  @P2 BRA `(.L_x_12010) ;  /* 0x0000000000202947 */ /* 0x000ff20003800000 */
        /* <DEDUP_REMOVED lines=8> */
.L_x_12010:
[----:B------:R-:W-:Y:S05]  /*1c50*/  BSYNC B0 ;  /* 0x0000000000007941 */ /* 0x000fea0003800000 */
.L_x_12009:
        /* <DEDUP_REMOVED lines=8> */
[----:B------:R-:W-:Y:S02]  /*1ce0*/  IADD3.X R17, R4, R49, R4, P0, P2 ;  /* 0x0000003104117210 */ /* 0x000fe400007e4404 */
        /* <DEDUP_REMOVED lines=13> */
[C---:B------:R-:W-:Y:S01]  /*1dc0*/  IMAD.X R37, R48.reuse, 0x1, R17, P0 ;  /* 0x0000000130257824 */ /* 0x040fe200000e0611 */
[----:B------:R0:W5:Y:S03]  /*1dd0*/  LDG.E R51, desc[UR6][R40.64] ;  /* 0x0000000628337981 */ /* 0x000166000c1e1900 */
[----:B------:R-:W-:Y:S01]  /*1de0*/  IMAD.X R17, R48, 0x1, R49, P2 ;  /* 0x0000000130117824 */ /* 0x000fe200010e0631 */
[----:B------:R0:W5:Y:S05]  /*1df0*/  LDG.E R55, desc[UR6][R36.64] ;  /* 0x0000000624377981 */ /* 0x00016a000c1e1900 */
[----:B------:R0:W5:Y:S02]  /*1e00*/  LDG.E R17, desc[UR6][R16.64] ;  /* 0x0000000610117981 */ /* 0x000164000c1e1900 */
.L_x_12012:
[----:B------:R-:W-:Y:S05]  /*1e10*/  BSYNC B0 ;  /* 0x0000000000007941 */ /* 0x000fea0003800000 */
.L_x_12011:
[--C-:B0-----:R-:W-:Y:S01]  /*1e20*/  HADD2.F32 R36, -RZ, R46.reuse.H0_H0 ;  /* 0x2000002eff247230 */ /* 0x101fe20000004100 */
[----:B------:R-:W-:Y:S01]  /*1e30*/  BSSY B0, `(.L_x_12013) ;  /* 0x0000081000007945 */ /* 0x000fe20003800000 */
[----:B------:R-:W-:-:S03]  /*1e40*/  HADD2.F32 R46, -RZ, R46.H1_H1 ;  /* 0x3000002eff2e7230 */ /* 0x000fc60000004100 */
[C---:B------:R-:W-:Y:S01]  /*1e50*/  FMUL R37, R36.reuse, 0.044714998453855514526 ;  /* 0x3d37271324257820 */ /* 0x040fe20000400000 */
[----:B------:R-:W-:Y:S01]  /*1e60*/  FMUL R40, R36, 0.79788458347320556641 ;  /* 0x3f4c422a24287820 */ /* 0x000fe20000400000 */
[----:B------:R-:W-:Y:S02]  /*1e70*/  FMUL R41, R46, 0.79788458347320556641 ;  /* 0x3f4c422a2e297820 */ /* 0x000fe40000400000 */
[----:B------:R-:W-:-:S04]  /*1e80*/  FFMA R37, R36, R37, 1 ;  /* 0x3f80000024257423 */ /* 0x000fc80000000025 */
[----:B------:R-:W-:Y:S01]  /*1e90*/  FMUL R40, R40, R37 ;  /* 0x0000002528287220 */ /* 0x000fe20000400000 */
[----:B------:R-:W-:-:S03]  /*1ea0*/  FMUL R37, R46, 0.044714998453855514526 ;  /* 0x3d3727132e257820 */ /* 0x000fc60000400000 */
[----:B------:R-:W-:Y:S01]  /*1eb0*/  FMUL R16, |R40|, 2.8853900432586669922 ;  /* 0x4038aa3b28107820 */ /* 0x000fe20000400200 */
[----:B------:R-:W-:Y:S01]  /*1ec0*/  FFMA R48, R46, R37, 1 ;  /* 0x3f8000002e307423 */ /* 0x000fe20000000025 */
[C---:B------:R-:W-:Y:S01]  /*1ed0*/  FMUL R53, R40.reuse, R40 ;  /* 0x0000002828357220 */ /* 0x040fe20000400000 */
[C---:B------:R-:W-:Y:S02]  /*1ee0*/  FSETP.GE.AND P2, PT, |R40|.reuse, 0.60000002384185791016, PT ;  /* 0x3f19999a2800780b */ /* 0x040fe40003f46200 */
[----:B------:R-:W-:Y:S01]  /*1ef0*/  FMUL R41, R41, R48 ;  /* 0x0000003029297220 */ /* 0x000fe20000400000 */
[----:B------:R-:W0:Y:S01]  /*1f00*/  MUFU.EX2 R16, R16 ;  /* 0x0000001000107308 */ /* 0x000e220000000800 */
[----:B------:R-:W-:Y:S02]  /*1f10*/  FSETP.GE.AND P0, PT, |R40|, 9.010913848876953125, PT ;  /* 0x41102cb42800780b */ /* 0x000fe40003f06200 */
[----:B------:R-:W-:-:S05]  /*1f20*/  FMUL R48, |R41|, 2.8853900432586669922 ;  /* 0x4038aa3b29307820 */ /* 0x000fca0000400200 */
[----:B------:R1:W-:Y:S01]  /*1f30*/  MUFU.EX2 R37, R48 ;  /* 0x0000003000257308 */ /* 0x0003e20000000800 */
[----:B0-----:R-:W-:Y:S01]  /*1f40*/  FADD R49, R16, 1 ;  /* 0x3f80000010317421 */ /* 0x001fe20000000000 */
[----:B------:R-:W-:Y:S01]  /*1f50*/  FFMA R16, R53, R43, -0.052303962409496307373 ;  /* 0xbd563cae35107423 */ /* 0x000fe2000000002b */
[----:B-1----:R-:W-:-:S03]  /*1f60*/  FMUL R48, R41, R41 ;  /* 0x0000002929307220 */ /* 0x002fc60000400000 */
[C---:B------:R-:W-:Y:S02]  /*1f70*/  FFMA R16, R53.reuse, R16, 0.1331529766321182251 ;  /* 0x3e08594135107423 */ /* 0x040fe40000000010 */
[----:B------:R-:W0:Y:S02]  /*1f80*/  MUFU.RCP R49, R49 ;  /* 0x0000003100317308 */ /* 0x000e240000001000 */
        /* <DEDUP_REMOVED lines=10> */
[----:B------:R-:W-:-:S03]  /*2030*/  FSETP.GE.AND P2, PT, |R41|, 0.60000002384185791016, PT ;  /* 0x3f19999a2900780b */ /* 0x000fc60003f46200 */
[----:B------:R-:W-:-:S04]  /*2040*/  FFMA R53, R48, R53, 0.1331529766321182251 ;  /* 0x3e08594130357423 */ /* 0x000fc80000000035 */
[----:B------:R-:W-:Y:S01]  /*2050*/  FFMA R16, R48, R53, -0.33332768082618713379 ;  /* 0xbeaaa9ed30107423 */ /* 0x000fe20000000035 */
[----:B0-----:R-:W-:-:S03]  /*2060*/  FFMA R40, R49, -2, R42 ;  /* 0xc000000031287823 */ /* 0x001fc6000000002a */
[----:B------:R-:W-:Y:S02]  /*2070*/  FFMA R16, R48, R16, RZ ;  /* 0x0000001030107223 */ /* 0x000fe400000000ff */
[----:B------:R-:W-:Y:S02]  /*2080*/  FSEL R40, R40, 1, !P0 ;  /* 0x3f80000028287808 */ /* 0x000fe40004000000 */
[----:B------:R-:W-:Y:S01]  /*2090*/  ISETP.GE.U32.AND P0, PT, R39, R8, PT ;  /* 0x000000082700720c */ /* 0x000fe20003f06070 */
[----:B------:R-:W-:Y:S01]  /*20a0*/  FMUL R39, R36, 0.10703222453594207764 ;  /* 0x3ddb33b624277820 */ /* 0x000fe20000400000 */
[--C-:B------:R-:W-:Y:S01]  /*20b0*/  LOP3.LUT R40, R40, 0x80000000, R41.reuse, 0xb8, !PT ;  /* 0x8000000028287812 */ /* 0x100fe200078eb829 */
[----:B------:R-:W-:Y:S01]  /*20c0*/  @!P2 FFMA R40, R41, R16, R41 ;  /* 0x000000102928a223 */ /* 0x000fe20000000029 */
[C---:B------:R-:W-:Y:S01]  /*20d0*/  FMUL R41, R36.reuse, 0.035677410662174224854 ;  /* 0x3d12227a24297820 */ /* 0x040fe20000400000 */
[----:B------:R-:W-:Y:S01]  /*20e0*/  FFMA R39, R36, R39, 0.79788458347320556641 ;  /* 0x3f4c422a24277423 */ /* 0x000fe20000000027 */
[----:B------:R-:W-:-:S02]  /*20f0*/  ISETP.GE.U32.OR P0, PT, R13, R10, P0 ;  /* 0x0000000a0d00720c */ /* 0x000fc40000706470 */
[----:B------:R-:W-:-:S04]  /*2100*/  FFMA R41, R36, R41, 0.79788458347320556641 ;  /* 0x3f4c422a24297423 */ /* 0x000fc80000000029 */
[----:B------:R-:W-:Y:S01]  /*2110*/  FMUL R48, R36, R41 ;  /* 0x0000002924307220 */ /* 0x000fe20000400000 */
[----:B------:R-:W-:-:S03]  /*2120*/  FFMA R41, -R37, R37, 1 ;  /* 0x3f80000025297423 */ /* 0x000fc60000000125 */
[----:B------:R-:W-:Y:S01]  /*2130*/  FMUL R53, |R48|, 2.8853900432586669922 ;  /* 0x4038aa3b30357820 */ /* 0x000fe20000400200 */
[----:B------:R-:W-:Y:S01]  /*2140*/  FMUL R41, R41, R39 ;  /* 0x0000002729297220 */ /* 0x000fe20000400000 */
[----:B------:R-:W-:Y:S01]  /*2150*/  FMUL R39, R46, 0.10703222453594207764 ;  /* 0x3ddb33b62e277820 */ /* 0x000fe20000400000 */
[C---:B------:R-:W-:Y:S01]  /*2160*/  FSETP.GE.AND P3, PT, |R48|.reuse, 0.60000002384185791016, PT ;  /* 0x3f19999a3000780b */ /* 0x040fe20003f66200 */
[----:B------:R0:W1:Y:S01]  /*2170*/  MUFU.EX2 R16, R53 ;  /* 0x0000003500107308 */ /* 0x0000620000000800 */
[----:B------:R-:W-:Y:S01]  /*2180*/  FSETP.GE.AND P2, PT, |R48|, 9.010913848876953125, PT ;  /* 0x41102cb43000780b */ /* 0x000fe20003f46200 */
[----:B------:R-:W-:Y:S01]  /*2190*/  FFMA R49, R46, R39, 0.79788458347320556641 ;  /* 0x3f4c422a2e317423 */ /* 0x000fe20000000027 */
[C---:B------:R-:W-:Y:S01]  /*21a0*/  FFMA R39, -R40.reuse, R40, 1 ;  /* 0x3f80000028277423 */ /* 0x040fe20000000128 */
[----:B------:R-:W-:-:S03]  /*21b0*/  FADD R40, R40, 1 ;  /* 0x3f80000028287421 */ /* 0x000fc60000000000 */
[----:B------:R-:W-:Y:S01]  /*21c0*/  FMUL R39, R39, R49 ;  /* 0x0000003127277220 */ /* 0x000fe20000400000 */
[----:B0-----:R-:W-:Y:S01]  /*21d0*/  FMUL R53, R48, R48 ;  /* 0x0000003030357220 */ /* 0x001fe20000400000 */
[----:B-1----:R-:W-:Y:S01]  /*21e0*/  FADD R49, R16, 1 ;  /* 0x3f80000010317421 */ /* 0x002fe20000000000 */
[----:B------:R-:W-:-:S04]  /*21f0*/  FMUL R16, R36, 0.5 ;  /* 0x3f00000024107820 */ /* 0x000fc80000400000 */
[----:B------:R-:W-:Y:S01]  /*2200*/  FMUL R41, R16, R41 ;  /* 0x0000002910297220 */ /* 0x000fe20000400000 */
[----:B------:R-:W0:Y:S01]  /*2210*/  MUFU.RCP R49, R49 ;  /* 0x0000003100317308 */ /* 0x000e220000001000 */
[----:B------:R-:W-:-:S04]  /*2220*/  FMUL R16, R46, 0.5 ;  /* 0x3f0000002e107820 */ /* 0x000fc80000400000 */
[----:B------:R-:W-:Y:S01]  /*2230*/  FMUL R39, R16, R39 ;  /* 0x0000002710277220 */ /* 0x000fe20000400000 */
[----:B------:R-:W-:-:S03]  /*2240*/  FFMA R16, R53, R43, -0.052303962409496307373 ;  /* 0xbd563cae35107423 */ /* 0x000fc6000000002b */
[----:B------:R-:W-:Y:S01]  /*2250*/  FFMA R40, R40, 0.5, R39 ;  /* 0x3f00000028287823 */ /* 0x000fe20000000027 */
[----:B------:R-:W-:Y:S01]  /*2260*/  FFMA R16, R53, R16, 0.1331529766321182251 ;  /* 0x3e08594135107423 */ /* 0x000fe20000000010 */
[----:B------:R-:W-:-:S03]  /*2270*/  HADD2.F32 R39, -RZ, R18.H1_H1 ;  /* 0x30000012ff277230 */ /* 0x000fc60000004100 */
[----:B------:R-:W-:Y:S02]  /*2280*/  FFMA R16, R53, R16, -0.33332768082618713379 ;  /* 0xbeaaa9ed35107423 */ /* 0x000fe40000000010 */
[----:B------:R-:W-:Y:S01]  /*2290*/  FMUL R40, R40, R39 ;  /* 0x0000002728287220 */ /* 0x000fe20000400000 */
[----:B0-----:R-:W-:Y:S01]  /*22a0*/  FFMA R59, R49, -2, R42 ;  /* 0xc0000000313b7823 */ /* 0x001fe2000000002a */
[----:B------:R-:W-:Y:S01]  /*22b0*/  FMUL R49, R46, 0.035677410662174224854 ;  /* 0x3d12227a2e317820 */ /* 0x000fe20000400000 */
[----:B------:R-:W-:-:S03]  /*22c0*/  FFMA R53, R53, R16, RZ ;  /* 0x0000001035357223 */ /* 0x000fc600000000ff */
[----:B------:R-:W-:Y:S01]  /*22d0*/  FSEL R59, R59, 1, !P2 ;  /* 0x3f8000003b3b7808 */ /* 0x000fe20005000000 */
[----:B------:R-:W-:-:S03]  /*22e0*/  FFMA R49, R46, R49, 0.79788458347320556641 ;  /* 0x3f4c422a2e317423 */ /* 0x000fc60000000031 */
[--C-:B------:R-:W-:Y:S01]  /*22f0*/  LOP3.LUT R16, R59, 0x80000000, R48.reuse, 0xb8, !PT ;  /* 0x800000003b107812 */ /* 0x100fe200078eb830 */
[----:B------:R-:W-:Y:S01]  /*2300*/  @!P3 FFMA R16, R48, R53, R48 ;  /* 0x000000353010b223 */ /* 0x000fe20000000030 */
[----:B------:R-:W-:-:S03]  /*2310*/  FMUL R48, R46, R49 ;  /* 0x000000312e307220 */ /* 0x000fc60000400000 */
[----:B------:R-:W-:Y:S01]  /*2320*/  FFMA R49, R16, R47, 0.5 ;  /* 0x3f00000010317423 */ /* 0x000fe2000000002f */
[C---:B------:R-:W-:Y:S01]  /*2330*/  FMUL R59, |R48|.reuse, 2.8853900432586669922 ;  /* 0x4038aa3b303b7820 */ /* 0x040fe20000400200 */
[----:B------:R-:W-:Y:S02]  /*2340*/  FSETP.GE.AND P3, PT, |R48|, 0.60000002384185791016, PT ;  /* 0x3f19999a3000780b */ /* 0x000fe40003f66200 */
[----:B------:R-:W-:Y:S01]  /*2350*/  FMUL R49, R36, R49 ;  /* 0x0000003124317220 */ /* 0x000fe20000400000 */
[C---:B------:R-:W-:Y:S01]  /*2360*/  FMUL R36, R48.reuse, R48 ;  /* 0x0000003030247220 */ /* 0x040fe20000400000 */
[----:B------:R-:W-:Y:S01]  /*2370*/  FSETP.GE.AND P2, PT, |R48|, 9.010913848876953125, PT ;  /* 0x41102cb43000780b */ /* 0x000fe20003f46200 */
[----:B------:R-:W0:Y:S02]  /*2380*/  MUFU.EX2 R59, R59 ;  /* 0x0000003b003b7308 */ /* 0x000e240000000800 */
[----:B------:R-:W-:-:S04]  /*2390*/  FFMA R61, R36, R43, -0.052303962409496307373 ;  /* 0xbd563cae243d7423 */ /* 0x000fc8000000002b */
[----:B------:R-:W-:-:S04]  /*23a0*/  FFMA R61, R36, R61, 0.1331529766321182251 ;  /* 0x3e085941243d7423 */ /* 0x000fc8000000003d */
[----:B------:R-:W-:Y:S01]  /*23b0*/  FFMA R16, R36, R61, -0.33332768082618713379 ;  /* 0xbeaaa9ed24107423 */ /* 0x000fe2000000003d */
[----:B0-----:R-:W-:-:S03]  /*23c0*/  FADD R53, R59, 1 ;  /* 0x3f8000003b357421 */ /* 0x001fc60000000000 */
[----:B------:R-:W-:Y:S01]  /*23d0*/  FFMA R59, R36, R16, RZ ;  /* 0x00000010243b7223 */ /* 0x000fe200000000ff */
[----:B------:R-:W-:Y:S02]  /*23e0*/  FADD R16, R37, 1 ;  /* 0x3f80000025107421 */ /* 0x000fe40000000000 */
[----:B------:R-:W0:Y:S02]  /*23f0*/  MUFU.RCP R53, R53 ;  /* 0x0000003500357308 */ /* 0x000e240000001000 */
[----:B------:R-:W-:Y:S01]  /*2400*/  FFMA R41, R16, 0.5, R41 ;  /* 0x3f00000010297823 */ /* 0x000fe20000000029 */
[----:B0-----:R-:W-:-:S05]  /*2410*/  FFMA R61, R53, -2, R42 ;  /* 0xc0000000353d7823 */ /* 0x001fca000000002a */
[----:B------:R-:W-:-:S04]  /*2420*/  FSEL R61, R61, 1, !P2 ;  /* 0x3f8000003d3d7808 */ /* 0x000fc80005000000 */
[--C-:B------:R-:W-:Y:S01]  /*2430*/  LOP3.LUT R36, R61, 0x80000000, R48.reuse, 0xb8, !PT ;  /* 0x800000003d247812 */ /* 0x100fe200078eb830 */
[----:B------:R-:W-:-:S04]  /*2440*/  @!P3 FFMA R36, R48, R59, R48 ;  /* 0x0000003b3024b223 */ /* 0x000fc80000000030 */
[----:B------:R-:W-:Y:S02]  /*2450*/  FFMA R53, R36, R47, 0.5 ;  /* 0x3f00000024357423 */ /* 0x000fe4000000002f */
[----:B------:R-:W0:Y:S02]  /*2460*/  @!P0 LDC.64 R36, c[0x0][0x220] ;  /* 0x00008800ff248b82 */ /* 0x000e240000000a00 */
[----:B------:R-:W-:Y:S01]  /*2470*/  FMUL R48, R46, R53 ;  /* 0x000000352e307220 */ /* 0x000fe20000400000 */
[----:B------:R-:W-:-:S03]  /*2480*/  HADD2.F32 R46, -RZ, R18.H0_H0 ;  /* 0x20000012ff2e7230 */ /* 0x000fc60000004100 */
[----:B------:R-:W-:Y:S02]  /*2490*/  FMUL R48, R39, R48 ;  /* 0x0000003027307220 */ /* 0x000fe40000400000 */
[----:B------:R-:W-:Y:S01]  /*24a0*/  FMUL R16, R46, R49 ;  /* 0x000000312e107220 */ /* 0x000fe20000400000 */
[----:B------:R-:W-:Y:S01]  /*24b0*/  FMUL R41, R41, R46 ;  /* 0x0000002e29297220 */ /* 0x000fe20000400000 */
[----:B------:R-:W-:Y:S01]  /*24c0*/  HADD2.F32 R46, -RZ, R38.H0_H0 ;  /* 0x20000026ff2e7230 */ /* 0x000fe20000004100 */
[----:B------:R-:W-:Y:S01]  /*24d0*/  IADD3 R49, P2, R13, R54, RZ ;  /* 0x000000360d317210 */ /* 0x000fe20007f5e0ff */
[----:B------:R-:W-:-:S03]  /*24e0*/  FMUL R39, R48, R11 ;  /* 0x0000000b30277220 */ /* 0x000fc60000400000 */
[----:B------:R-:W-:Y:S01]  /*24f0*/  FMUL R18, R41, R46 ;  /* 0x0000002e29127220 */ /* 0x000fe20000400000 */
[----:B------:R-:W-:Y:S01]  /*2500*/  HADD2.F32 R41, -RZ, R38.H1_H1 ;  /* 0x30000026ff297230 */ /* 0x000fe20000004100 */
[----:B------:R-:W-:-:S04]  /*2510*/  IADD3.X R53, RZ, R44, RZ, P2, !PT ;  /* 0x0000002cff357210 */ /* 0x000fc800017fe4ff */
[----:B------:R-:W-:Y:S01]  /*2520*/  FMUL R46, R40, R41 ;  /* 0x00000029282e7220 */ /* 0x000fe20000400000 */
[----:B0-----:R-:W-:-:S04]  /*2530*/  @!P0 LEA R36, P3, R28, R36, 0x8 ;  /* 0x000000241c248211 */ /* 0x001fc800078640ff */
        /* <DEDUP_REMOVED lines=16> */
.L_x_12014:
[----:B------:R-:W-:Y:S05]  /*2640*/  BSYNC B0 ;  /* 0x0000000000007941 */ /* 0x000fea0003800000 */
.L_x_12013:
[--C-:B-----5:R-:W-:Y:S01]  /*2650*/  HADD2.F32 R53, -RZ, R55.reuse.H0_H0 ;  /* 0x20000037ff357230 */ /* 0x120fe20000004100 */
[----:B------:R-:W-:Y:S01]  /*2660*/  FMNMX R49, |R60|, R19, !PT ;  /* 0x000000133c317209 */ /* 0x000fe20007800200 */
[----:B------:R-:W-:Y:S01]  /*2670*/  HADD2.F32 R55, -RZ, R55.H1_H1 ;  /* 0x30000037ff377230 */ /* 0x000fe20000004100 */
[----:B------:R-:W-:Y:S01]  /*2680*/  USHF.L.U64.HI UR9, UR10, 0x1, UR11 ;  /* 0x000000010a097899 */ /* 0x000fe2000801020b */
[----:B------:R-:W-:Y:S01]  /*2690*/  BSSY B0, `(.L_x_12015) ;  /* 0x0000089000007945 */ /* 0x000fe20003800000 */
[C---:B01----:R-:W-:Y:S01]  /*26a0*/  FMUL R40, R53.reuse, 0.044714998453855514526 ;  /* 0x3d37271335287820 */ /* 0x043fe20000400000 */
[C---:B------:R-:W-:Y:S01]  /*26b0*/  FMUL R41, R53.reuse, 0.79788458347320556641 ;  /* 0x3f4c422a35297820 */ /* 0x040fe20000400000 */
[----:B------:R-:W-:Y:S02]  /*26c0*/  USHF.L.U32 UR8, UR10, 0x1, URZ ;  /* 0x000000010a087899 */ /* 0x000fe4000800063f */
        /* <DEDUP_REMOVED lines=14> */
[----:B------:R-:W-:-:S04]  /*27b0*/  FMNMX R59, R49, |R52|, !PT ;  /* 0x40000034313b7209 */ /* 0x000fc80007800000 */
[----:B------:R-:W-:-:S04]  /*27c0*/  FSEL R60, R60, 1, !P0 ;  /* 0x3f8000003c3c7808 */ /* 0x000fc80004000000 */
[--C-:B------:R-:W-:Y:S01]  /*27d0*/  LOP3.LUT R40, R60, 0x80000000, R41.reuse, 0xb8, !PT ;  /* 0x800000003c287812 */ /* 0x100fe200078eb829 */
[----:B------:R-:W-:Y:S01]  /*27e0*/  FMUL R60, R55, 0.044714998453855514526 ;  /* 0x3d372713373c7820 */ /* 0x000fe20000400000 */
[----:B------:R-:W-:Y:S01]  /*27f0*/  @!P2 FFMA R40, R41, R19, R41 ;  /* 0x000000132928a223 */ /* 0x000fe20000000029 */
[C---:B------:R-:W-:Y:S02]  /*2800*/  FMUL R41, R55.reuse, 0.79788458347320556641 ;  /* 0x3f4c422a37297820 */ /* 0x040fe40000400000 */
[----:B------:R-:W-:-:S04]  /*2810*/  FFMA R60, R55, R60, 1 ;  /* 0x3f800000373c7423 */ /* 0x000fc8000000003c */
        /* <DEDUP_REMOVED lines=14> */
[----:B------:R-:W-:Y:S01]  /*2900*/  FMNMX R19, |R58|, R59, !PT ;  /* 0x0000003b3a137209 */ /* 0x000fe20007800200 */
[----:B------:R-:W-:Y:S01]  /*2910*/  FMUL R59, R53, 0.5 ;  /* 0x3f000000353b7820 */ /* 0x000fe20000400000 */
[--C-:B------:R-:W-:Y:S01]  /*2920*/  LOP3.LUT R49, R60, 0x80000000, R41.reuse, 0xb8, !PT ;  /* 0x800000003c317812 */ /* 0x100fe200078eb829 */
[----:B------:R-:W-:Y:S01]  /*2930*/  @!P2 FFMA R49, R41, R52, R41 ;  /* 0x000000342931a223 */ /* 0x000fe20000000029 */
[----:B------:R-:W-:Y:S01]  /*2940*/  FMUL R52, R53, 0.10703222453594207764 ;  /* 0x3ddb33b635347820 */ /* 0x000fe20000400000 */
[----:B------:R-:W-:Y:S01]  /*2950*/  FMNMX R19, |R50|, R19, !PT ;  /* 0x0000001332137209 */ /* 0x000fe20007800200 */
[----:B------:R-:W-:-:S02]  /*2960*/  FFMA R50, -R40, R40, 1 ;  /* 0x3f80000028327423 */ /* 0x000fc40000000128 */
[----:B------:R-:W-:Y:S01]  /*2970*/  FFMA R41, R53, R52, 0.79788458347320556641 ;  /* 0x3f4c422a35297423 */ /* 0x000fe20000000034 */
[----:B------:R-:W-:-:S03]  /*2980*/  FMUL R52, R55, 0.10703222453594207764 ;  /* 0x3ddb33b637347820 */ /* 0x000fc60000400000 */
[----:B------:R-:W-:Y:S01]  /*2990*/  FMUL R50, R50, R41 ;  /* 0x0000002932327220 */ /* 0x000fe20000400000 */
[----:B------:R-:W-:Y:S01]  /*29a0*/  FFMA R52, R55, R52, 0.79788458347320556641 ;  /* 0x3f4c422a37347423 */ /* 0x000fe20000000034 */
[C---:B------:R-:W-:Y:S01]  /*29b0*/  FFMA R41, -R49.reuse, R49, 1 ;  /* 0x3f80000031297423 */ /* 0x040fe20000000131 */
[----:B------:R-:W-:Y:S01]  /*29c0*/  FADD R49, R49, 1 ;  /* 0x3f80000031317421 */ /* 0x000fe20000000000 */
[----:B------:R-:W-:Y:S01]  /*29d0*/  FMUL R50, R59, R50 ;  /* 0x000000323b327220 */ /* 0x000fe20000400000 */
[----:B------:R-:W-:Y:S01]  /*29e0*/  FADD R59, R40, 1 ;  /* 0x3f800000283b7421 */ /* 0x000fe20000000000 */
[----:B------:R-:W-:Y:S01]  /*29f0*/  FMUL R41, R41, R52 ;  /* 0x0000003429297220 */ /* 0x000fe20000400000 */
[----:B------:R-:W-:Y:S01]  /*2a00*/  FMUL R52, R53, 0.035677410662174224854 ;  /* 0x3d12227a35347820 */ /* 0x000fe20000400000 */
[--C-:B------:R-:W-:Y:S02]  /*2a10*/  HADD2.F32 R40, -RZ, R17.reuse.H1_H1 ;  /* 0x30000011ff287230 */ /* 0x100fe40000004100 */
[----:B------:R-:W-:Y:S01]  /*2a20*/  FFMA R50, R59, 0.5, R50 ;  /* 0x3f0000003b327823 */ /* 0x000fe20000000032 */
[----:B------:R-:W-:-:S02]  /*2a30*/  HADD2.F32 R59, -RZ, R17.H0_H0 ;  /* 0x20000011ff3b7230 */ /* 0x000fc40000004100 */
[----:B------:R-:W-:-:S04]  /*2a40*/  FFMA R52, R53, R52, 0.79788458347320556641 ;  /* 0x3f4c422a35347423 */ /* 0x000fc80000000034 */
[----:B------:R-:W-:Y:S01]  /*2a50*/  FMUL R58, R53, R52 ;  /* 0x00000034353a7220 */ /* 0x000fe20000400000 */
[----:B------:R-:W-:-:S04]  /*2a60*/  FMUL R52, R55, 0.5 ;  /* 0x3f00000037347820 */ /* 0x000fc80000400000 */
[----:B------:R-:W-:Y:S01]  /*2a70*/  FMUL R52, R52, R41 ;  /* 0x0000002934347220 */ /* 0x000fe20000400000 */
[C---:B------:R-:W-:Y:S01]  /*2a80*/  FMUL R41, |R58|.reuse, 2.8853900432586669922 ;  /* 0x4038aa3b3a297820 */ /* 0x040fe20000400200 */
[C---:B------:R-:W-:Y:S02]  /*2a90*/  FSETP.GE.AND P0, PT, |R58|.reuse, 9.010913848876953125, PT ;  /* 0x41102cb43a00780b */ /* 0x040fe40003f06200 */
[----:B------:R-:W-:Y:S01]  /*2aa0*/  FFMA R52, R49, 0.5, R52 ;  /* 0x3f00000031347823 */ /* 0x000fe20000000034 */
[--C-:B------:R-:W-:Y:S01]  /*2ab0*/  HADD2.F32 R49, -RZ, R51.reuse.H0_H0 ;  /* 0x20000033ff317230 */ /* 0x100fe20000004100 */
[----:B------:R-:W-:Y:S01]  /*2ac0*/  FSETP.GE.AND P2, PT, |R58|, 0.60000002384185791016, PT ;  /* 0x3f19999a3a00780b */ /* 0x000fe20003f46200 */
[----:B------:R-:W0:Y:S01]  /*2ad0*/  MUFU.EX2 R41, R41 ;  /* 0x0000002900297308 */ /* 0x000e220000000800 */
[----:B------:R-:W-:Y:S02]  /*2ae0*/  HADD2.F32 R51, -RZ, R51.H1_H1 ;  /* 0x30000033ff337230 */ /* 0x000fe40000004100 */
[----:B------:R-:W-:-:S03]  /*2af0*/  FMUL R50, R50, R49 ;  /* 0x0000003132327220 */ /* 0x000fc60000400000 */
[----:B------:R-:W-:Y:S01]  /*2b00*/  FMUL R17, R52, R51 ;  /* 0x0000003334117220 */ /* 0x000fe20000400000 */
[----:B------:R-:W-:-:S03]  /*2b10*/  FMUL R52, R50, R59 ;  /* 0x0000003b32347220 */ /* 0x000fc60000400000 */
[----:B------:R-:W-:Y:S01]  /*2b20*/  FMUL R50, R17, R40 ;  /* 0x0000002811327220 */ /* 0x000fe20000400000 */
[----:B------:R-:W-:-:S04]  /*2b30*/  IMAD R40, R56, UR9, RZ ;  /* 0x0000000938287c24 */ /* 0x000fc8000f8e02ff */
[----:B------:R-:W-:Y:S02]  /*2b40*/  IMAD R17, R57, UR8, R40 ;  /* 0x0000000839117c24 */ /* 0x000fe4000f8e0228 */
[----:B------:R-:W-:Y:S01]  /*2b50*/  FMUL R57, R58, R58 ;  /* 0x0000003a3a397220 */ /* 0x000fe20000400000 */
[----:B0-----:R-:W-:Y:S01]  /*2b60*/  FADD R59, R41, 1 ;  /* 0x3f800000293b7421 */ /* 0x001fe20000000000 */
[----:B------:R-:W-:Y:S02]  /*2b70*/  IMAD.MOV.U32 R40, RZ, RZ, R32 ;  /* 0x000000ffff287224 */ /* 0x000fe400078e0020 */
[----:B------:R-:W-:-:S03]  /*2b80*/  IMAD.MOV.U32 R41, RZ, RZ, R33 ;  /* 0x000000ffff297224 */ /* 0x000fc600078e0021 */
[----:B------:R-:W0:Y:S01]  /*2b90*/  MUFU.RCP R59, R59 ;  /* 0x0000003b003b7308 */ /* 0x000e220000001000 */
        /* <DEDUP_REMOVED lines=10> */
[--C-:B------:R-:W-:Y:S02]  /*2c40*/  LOP3.LUT R60, R59, 0x80000000, R58.reuse, 0xb8, !PT ;  /* 0x800000003b3c7812 */ /* 0x100fe400078eb83a */
[----:B------:R-:W-:Y:S01]  /*2c50*/  FMUL R59, |R56|, 2.8853900432586669922 ;  /* 0x4038aa3b383b7820 */ /* 0x000fe20000400200 */
[----:B------:R-:W-:Y:S01]  /*2c60*/  @!P2 FFMA R60, R58, R57, R58 ;  /* 0x000000393a3ca223 */ /* 0x000fe2000000003a */
[C---:B------:R-:W-:Y:S01]  /*2c70*/  FMUL R58, R56.reuse, R56 ;  /* 0x00000038383a7220 */ /* 0x040fe20000400000 */
[----:B------:R-:W-:-:S02]  /*2c80*/  FSETP.GE.AND P2, PT, |R56|, 0.60000002384185791016, PT ;  /* 0x3f19999a3800780b */ /* 0x000fc40003f46200 */
[----:B------:R-:W-:Y:S01]  /*2c90*/  FSETP.GE.AND P0, PT, |R56|, 9.010913848876953125, PT ;  /* 0x41102cb43800780b */ /* 0x000fe20003f06200 */
[----:B------:R-:W0:Y:S01]  /*2ca0*/  MUFU.EX2 R59, R59 ;  /* 0x0000003b003b7308 */ /* 0x000e220000000800 */
[----:B------:R-:W-:Y:S01]  /*2cb0*/  FFMA R43, R58, R43, -0.052303962409496307373 ;  /* 0xbd563cae3a2b7423 */ /* 0x000fe2000000002b */
[----:B------:R-:W-:-:S03]  /*2cc0*/  FFMA R60, R60, R47, 0.5 ;  /* 0x3f0000003c3c7423 */ /* 0x000fc6000000002f */
        /* <DEDUP_REMOVED lines=37> */
.L_x_12016:
[----:B------:R-:W-:Y:S05]  /*2f20*/  BSYNC B0 ;  /* 0x0000000000007941 */ /* 0x000fea0003800000 */
.L_x_12015:
        /* <DEDUP_REMOVED lines=23> */
[----:B------:R-:W-:Y:S01]  /*30a0*/  LOP3.LUT R2, R41, 0xffffffe0, R0, 0xe2, !PT ;  /* 0xffffffe029027812 */ /* 0x000fe200078ee200 */
[----:B--2---:R-:W-:Y:S01]  /*30b0*/  ULEA UR4, UR5, UR4, 0x18 ;  /* 0x0000000405047291 */ /* 0x004fe2000f8ec03f */
[----:B------:R-:W-:Y:S01]  /*30c0*/  LEA.HI.X R12, R28, R4, R17, 0x5, P0 ;  /* 0x000000041c0c7211 */ /* 0x000fe200000f2c11 */
[----:B------:R-:W-:Y:S01]  /*30d0*/  IMAD R17, R31, UR10, R14 ;  /* 0x0000000a1f117c24 */ /* 0x000fe2000f8e020e */
[----:B------:R-:W-:Y:S01]  /*30e0*/  LEA R34, P1, R34, R3, 0x5 ;  /* 0x0000000322227211 */ /* 0x000fe200078228ff */
[----:B------:R-:W-:Y:S01]  /*30f0*/  IMAD R7, R2, 0x21, R7 ;  /* 0x0000002102077824 */ /* 0x000fe200078e0207 */
[----:B------:R-:W-:Y:S01]  /*3100*/  FMNMX R3, |R16|, R33, !PT ;  /* 0x0000002110037209 */ /* 0x000fe20007800200 */
[C---:B------:R-:W-:Y:S01]  /*3110*/  IMAD R4, R2.reuse, 0x21, R9 ;  /* 0x0000002102047824 */ /* 0x040fe200078e0209 */
[----:B------:R-:W-:Y:S01]  /*3120*/  LOP3.LUT R12, RZ, R12, RZ, 0x33, !PT ;  /* 0x0000000cff0c7212 */ /* 0x000fe200078e33ff */
[----:B------:R-:W-:Y:S01]  /*3130*/  IMAD R13, R2, 0x21, R13 ;  /* 0x00000021020d7824 */ /* 0x000fe200078e020d */
[----:B------:R-:W-:Y:S01]  /*3140*/  ISETP.GT.U32.AND P0, PT, R34, -0x21, PT ;  /* 0xffffffdf2200780c */ /* 0x000fe20003f04070 */
[----:B------:R-:W-:Y:S01]  /*3150*/  IMAD R9, R2, 0x21, R15 ;  /* 0x0000002102097824 */ /* 0x000fe200078e020f */
[----:B------:R-:W-:Y:S01]  /*3160*/  FMNMX R15, |R48|, R3, !PT ;  /* 0x00000003300f7209 */ /* 0x000fe20007800200 */
[----:B------:R-:W-:Y:S01]  /*3170*/  IMAD.WIDE.U32 R30, R30, UR10, R18 ;  /* 0x0000000a1e1e7c25 */ /* 0x000fe2000f8e0012 */
[----:B------:R-:W-:-:S02]  /*3180*/  IADD3.X R12, RZ, R12, RZ, P1, !PT ;  /* 0x0000000cff0c7210 */ /* 0x000fc40000ffe4ff */
[----:B------:R-:W-:Y:S01]  /*3190*/  LEA R3, R7, UR4, 0x2 ;  /* 0x0000000407037c11 */ /* 0x000fe2000f8e10ff */
[----:B------:R-:W-:Y:S01]  /*31a0*/  IMAD.IADD R10, R31, 0x1, R17 ;  /* 0x000000011f0a7824 */ /* 0x000fe200078e0211 */
[----:B------:R-:W-:Y:S02]  /*31b0*/  LEA R4, R4, UR4, 0x2 ;  /* 0x0000000404047c11 */ /* 0x000fe4000f8e10ff */
[----:B------:R-:W-:Y:S01]  /*31c0*/  LEA R7, R13, UR4, 0x2 ;  /* 0x000000040d077c11 */ /* 0x000fe2000f8e10ff */
[----:B------:R-:W-:Y:S01]  /*31d0*/  STS [R3], R26 ;  /* 0x0000001a03007388 */ /* 0x000fe20000000800 */
[----:B------:R-:W-:Y:S02]  /*31e0*/  ISETP.GT.U32.AND.EX P0, PT, R12, -0x1, PT, P0 ;  /* 0xffffffff0c00780c */ /* 0x000fe40003f04100 */
[----:B------:R-:W-:Y:S01]  /*31f0*/  FMNMX R13, R15, |R52|, !PT ;  /* 0x400000340f0d7209 */ /* 0x000fe20007800000 */
[----:B------:R1:W-:Y:S01]  /*3200*/  STS [R4], R22 ;  /* 0x0000001604007388 */ /* 0x0003e20000000800 */
[----:B------:R-:W-:-:S02]  /*3210*/  LEA R9, R9, UR4, 0x2 ;  /* 0x0000000409097c11 */ /* 0x000fc4000f8e10ff */
[----:B------:R-:W-:Y:S01]  /*3220*/  FMNMX R15, |R50|, R13, !PT ;  /* 0x0000000d320f7209 */ /* 0x000fe20007800200 */
[----:B------:R2:W-:Y:S01]  /*3230*/  STS [R7], R36 ;  /* 0x0000002407007388 */ /* 0x0005e20000000800 */
[----:B------:R-:W-:Y:S01]  /*3240*/  IMAD.WIDE.U32 R12, R32, UR10, RZ ;  /* 0x0000000a200c7c25 */ /* 0x000fe2000f8e00ff */
[----:B------:R-:W-:Y:S02]  /*3250*/  P2R R46, PR, RZ, 0x4 ;  /* 0x00000004ff2e7803 */ /* 0x000fe40000000000 */
[----:B------:R2:W-:Y:S01]  /*3260*/  STS [R9], R42 ;  /* 0x0000002a09007388 */ /* 0x0005e20000000800 */
[----:B------:R-:W-:Y:S01]  /*3270*/  FMNMX R15, |R58|, R15, !PT ;  /* 0x0000000f3a0f7209 */ /* 0x000fe20007800200 */
[----:B------:R-:W-:Y:S01]  /*3280*/  IMAD R35, R32, UR11, R13 ;  /* 0x0000000b20237c24 */ /* 0x000fe2000f8e020d */
[----:B-1----:R-:W-:Y:S01]  /*3290*/  SEL R22, R34, 0xffffffdf, P0 ;  /* 0xffffffdf22167807 */ /* 0x002fe20000000000 */
[----:B------:R-:W-:Y:S01]  /*32a0*/  IMAD.MOV.U32 R33, RZ, RZ, R12 ;  /* 0x000000ffff217224 */ /* 0x000fe200078e000c */
[----:B------:R-:W-:-:S02]  /*32b0*/  FMNMX R60, |R60|, R15, !PT ;  /* 0x0000000f3c3c7209 */ /* 0x000fc40007800200 */
[----:B------:R-:W-:-:S05]  /*32c0*/  LOP3.LUT R22, RZ, R22, RZ, 0x33, !PT ;  /* 0x00000016ff167212 */ /* 0x000fca00078e33ff */
[----:B------:R-:W-:Y:S01]  /*32d0*/  IMAD.IADD R22, R22, 0x1, -R5 ;  /* 0x0000000116167824 */ /* 0x000fe200078e0a05 */
[----:B------:R-:W-:Y:S06]  /*32e0*/  BAR.SYNC.DEFER_BLOCKING 0x0 ;  /* 0x0000000000007b1d */ /* 0x000fec0000010000 */
[----:B--2---:R-:W-:Y:S05]  /*32f0*/  @P2 BRA `(.L_x_12018) ;  /* 0x0000000400e02947 */ /* 0x004fea0003800000 */
[C---:B------:R-:W-:Y:S01]  /*3300*/  VIADD R12, R22.reuse, 0xffffffff ;  /* 0xffffffff160c7836 */ /* 0x040fe20000000000 */
[----:B------:R-:W-:Y:S01]  /*3310*/  BSSY B1, `(.L_x_12019) ;  /* 0x0000047000017945 */ /* 0x000fe20003800000 */
[----:B------:R-:W-:Y:S01]  /*3320*/  LOP3.LUT P0, R48, R22, 0x3, RZ, 0xc0, !PT ;  /* 0x0000000316307812 */ /* 0x000fe2000780c0ff */
[----:B------:R-:W-:Y:S01]  /*3330*/  IMAD.MOV.U32 R26, RZ, RZ, RZ ;  /* 0x000000ffff1a7224 */ /* 0x000fe200078e00ff */
[----:B------:R-:W-:Y:S01]  /*3340*/  MOV R57, R33 ;  /* 0x0000002100397202 */ /* 0x000fe20000000f00 */
[----:B------:R-:W-:Y:S01]  /*3350*/  IMAD.MOV.U32 R59, RZ, RZ, R5 ;  /* 0x000000ffff3b7224 */ /* 0x000fe200078e0005 */
[----:B------:R-:W-:Y:S01]  /*3360*/  ISETP.GE.U32.AND P1, PT, R12, 0x3, PT ;  /* 0x000000030c00780c */ /* 0x000fe20003f26070 */
[----:B------:R-:W-:Y:S02]  /*3370*/  IMAD.MOV.U32 R41, RZ, RZ, R6 ;  /* 0x000000ffff297224 */ /* 0x000fe400078e0006 */
[----:B------:R-:W-:-:S10]  /*3380*/  IMAD.MOV.U32 R47, RZ, RZ, R35 ;  /* 0x000000ffff2f7224 */ /* 0x000fd400078e0023 */
[----:B------:R-:W-:Y:S05]  /*3390*/  @!P1 BRA `(.L_x_12020) ;  /* 0x0000000000f89947 */ /* 0x000fea0003800000 */
[C---:B------:R-:W-:Y:S01]  /*33a0*/  LOP3.LUT R13, R22.reuse, 0x3, RZ, 0xc0, !PT ;  /* 0x00000003160d7812 */ /* 0x040fe200078ec0ff */
[----:B------:R-:W-:Y:S02]  /*33b0*/  IMAD.MOV.U32 R26, RZ, RZ, RZ ;  /* 0x000000ffff1a7224 */ /* 0x000fe400078e00ff */
[----:B------:R-:W-:Y:S02]  /*33c0*/  IMAD.MOV.U32 R59, RZ, RZ, R5 ;  /* 0x000000ffff3b7224 */ /* 0x000fe400078e0005 */
[----:B------:R-:W-:Y:S02]  /*33d0*/  IMAD.MOV.U32 R41, RZ, RZ, R6 ;  /* 0x000000ffff297224 */ /* 0x000fe400078e0006 */
[----:B------:R-:W-:Y:S02]  /*33e0*/  IMAD.MOV.U32 R57, RZ, RZ, R33 ;  /* 0x000000ffff397224 */ /* 0x000fe400078e0021 */
[----:B------:R-:W-:Y:S02]  /*33f0*/  IMAD.MOV.U32 R47, RZ, RZ, R35 ;  /* 0x000000ffff2f7224 */ /* 0x000fe400078e0023 */
[----:B------:R-:W-:-:S07]  /*3400*/  IMAD.IADD R34, R22, 0x1, -R13 ;  /* 0x0000000116227824 */ /* 0x000fce00078e0a0d */
.L_x_12021:
[C---:B-1----:R-:W-:Y:S01]  /*3410*/  LOP3.LUT R13, R41.reuse, 0x1f, RZ, 0xc0, !PT ;  /* 0x0000001f290d7812 */ /* 0x042fe200078ec0ff */
        /* <DEDUP_REMOVED lines=18> */
[--C-:B0-----:R-:W-:Y:S02]  /*3540*/  @!P2 IADD3 R54, P4, P5, R29, R15, R18.reuse ;  /* 0x0000000f1d36a210 */ /* 0x101fe40007d9e012 */
        /* <DEDUP_REMOVED lines=35> */
.L_x_12020:
[----:B------:R-:W-:Y:S05]  /*3780*/  BSYNC B1 ;  /* 0x0000000000017941 */ /* 0x000fea0003800000 */
.L_x_12019:
        /* <DEDUP_REMOVED lines=16> */
.L_x_12023:
[----:B------:R-:W-:Y:S05]  /*3890*/  BSYNC B1 ;  /* 0x0000000000017941 */ /* 0x000fea0003800000 */
.L_x_12022:
[----:B------:R-:W-:Y:S01]  /*38a0*/  IADD3.X R29, R47, UR9, RZ, P3, !PT ;  /* 0x000000092f1d7c10 */ /* 0x000fe20009ffe4ff */
[----:B------:R-:W-:Y:S06]  /*38b0*/  @!P1 BRA `(.L_x_12018) ;  /* 0x0000000000709947 */ /* 0x000fec0003800000 */
[----:B-1----:R-:W-:Y:S02]  /*38c0*/  VIADD R12, R41, 0xffffffff ;  /* 0xffffffff290c7836 */ /* 0x002fe40000000000 */
[----:B------:R-:W-:-:S03]  /*38d0*/  IMAD R26, R2, 0x21, R26 ;  /* 0x00000021021a7824 */ /* 0x000fc600078e021a */
[----:B------:R-:W-:Y:S02]  /*38e0*/  LOP3.LUT R47, R12, 0x1f, RZ, 0xc0, !PT ;  /* 0x0000001f0c2f7812 */ /* 0x000fe400078ec0ff */
[----:B------:R-:W-:Y:S02]  /*38f0*/  IADD3 R26, R5, R26, RZ ;  /* 0x0000001a051a7210 */ /* 0x000fe40007ffe0ff */
        /* <DEDUP_REMOVED lines=24> */
.L_x_12018:
[----:B------:R-:W-:Y:S05]  /*3a80*/  BSYNC B0 ;  /* 0x0000000000007941 */ /* 0x000fea0003800000 */
.L_x_12017:
        /* <DEDUP_REMOVED lines=18> */
[----:B------:R-:W-:Y:S01]  /*3bb0*/  HFMA2.MMA R20, -RZ, RZ, 0, 0 ;  /* 0x00000000ff147435 */ /* 0x000fe200000001ff */
[----:B------:R-:W-:Y:S02]  /*3bc0*/  IMAD.IADD R24, R22, 0x1, -R41 ;  /* 0x0000000116187824 */ /* 0x000fe400078e0a29 */
[----:B------:R-:W-:Y:S02]  /*3bd0*/  IMAD.MOV.U32 R57, RZ, RZ, R5 ;  /* 0x000000ffff397224 */ /* 0x000fe400078e0005 */
[----:B------:R-:W-:-:S07]  /*3be0*/  IMAD.MOV.U32 R47, RZ, RZ, R6 ;  /* 0x000000ffff2f7224 */ /* 0x000fce00078e0006 */
.L_x_12028:
        /* <DEDUP_REMOVED lines=18> */
[----:B0-----:R-:W-:Y:S02]  /*3d10*/  @!P1 IADD3.X R42, RZ, R10, R35, P4, P5 ;  /* 0x0000000aff2a9210 */ /* 0x001fe400027ea423 */
[----:B------:R-:W-:Y:S02]  /*3d20*/  @!P2 IADD3 R38, P4, P5, R29, R30, R15 ;  /* 0x0000001e1d26a210 */ /* 0x000fe40007d9e00f */
[----:B------:R-:W-:Y:S01]  /*3d30*/  LEA R48, R12, UR4, 0x2 ;  /* 0x000000040c307c11 */ /* 0x000fe2000f8e10ff */
[----:B------:R-:W0:Y:S01]  /*3d40*/  @!P1 LDC.64 R14, c[0x0][0x228] ;  /* 0x00008a00ff0e9b82 */ /* 0x000e220000000a00 */
[----:B------:R-:W-:Y:S02]  /*3d50*/  @!P2 IADD3.X R44, RZ, R10, R17, P4, P5 ;  /* 0x0000000aff2ca210 */ /* 0x000fe400027ea411 */
[----:B------:R-:W-:Y:S01]  /*3d60*/  @!P3 IADD3 R34, P4, P5, R53, R30, R49 ;  /* 0x0000001e3522b210 */ /* 0x000fe20007d9e031 */
[----:B------:R-:W-:Y:S01]  /*3d70*/  @!P3 LDS R55, [R48+0x8] ;  /* 0x000008003037b984 */ /* 0x000fe20000000800 */
[----:B------:R-:W-:-:S02]  /*3d80*/  IADD3 R57, R5, R20, RZ ;  /* 0x0000001405397210 */ /* 0x000fc40007ffe0ff */
        /* <DEDUP_REMOVED lines=29> */
.L_x_12027:
[----:B------:R-:W-:Y:S05]  /*3f60*/  BSYNC B1 ;  /* 0x0000000000017941 */ /* 0x000fea0003800000 */
.L_x_12026:
        /* <DEDUP_REMOVED lines=16> */
.L_x_12030:
[----:B------:R-:W-:Y:S05]  /*4070*/  BSYNC B1 ;  /* 0x0000000000017941 */ /* 0x000fea0003800000 */
.L_x_12029:
        /* <DEDUP_REMOVED lines=30> */
.L_x_12025:
[----:B------:R-:W-:Y:S05]  /*4260*/  BSYNC B0 ;  /* 0x0000000000007941 */ /* 0x000fea0003800000 */
.L_x_12024:
        /* <DEDUP_REMOVED lines=34> */
.L_x_12035:
[C---:B-1----:R-:W-:Y:S01]  /*4490*/  VIADD R12, R37.reuse, 0xffffffff ;  /* 0xffffffff250c7836 */ /* 0x042fe20000000000 */
        /* <DEDUP_REMOVED lines=54> */
.L_x_12034:
[----:B------:R-:W-:Y:S05]  /*4800*/  BSYNC B1 ;  /* 0x0000000000017941 */ /* 0x000fea0003800000 */
.L_x_12033:
        /* <DEDUP_REMOVED lines=16> */
.L_x_12037:
[----:B------:R-:W-:Y:S05]  /*4910*/  BSYNC B1 ;  /* 0x0000000000017941 */ /* 0x000fea0003800000 */
.L_x_12036:
        /* <DEDUP_REMOVED lines=24> */
[----:B------:R-:W-:Y:S02]  /*4aa0*/  IADD3.X R14, R19, UR9, R27, P0, P1 ;  /* 0x00000009130e7c10 */ /* 0x000fe400087e241b */
[----:B------:R-:W-:-:S04]  /*4ab0*/  IADD3 R13, P0, R12, R13, RZ ;  /* 0x0000000d0c0d7210 */ /* 0x000fc80007f1e0ff */
[----:B------:R-:W-:Y:S02]  /*4ac0*/  IADD3.X R14, RZ, R14, RZ, P0, !PT ;  /* 0x0000000eff0e7210 */ /* 0x000fe400007fe4ff */
[----:B------:R-:W-:-:S04]  /*4ad0*/  LEA R12, P0, R13, UR10, 0x2 ;  /* 0x0000000a0d0c7c11 */ /* 0x000fc8000f8010ff */
[----:B------:R-:W-:-:S05]  /*4ae0*/  LEA.HI.X R13, R13, UR11, R14, 0x2, P0 ;  /* 0x0000000b0d0d7c11 */ /* 0x000fca00080f140e */
[----:B-1----:R2:W-:Y:S04]  /*4af0*/  STG.E desc[UR6][R12.64], R15 ;  /* 0x0000000f0c007986 */ /* 0x0025e8000c101906 */
.L_x_12032:
[----:B------:R-:W-:Y:S05]  /*4b00*/  BSYNC B0 ;  /* 0x0000000000007941 */ /* 0x000fea0003800000 */
.L_x_12031:
        /* <DEDUP_REMOVED lines=20> */
.L_x_12043:
[C---:B--2---:R-:W-:Y:S01]  /*4c50*/  LOP3.LUT R13, R6.reuse, 0x1f, RZ, 0xc0, !PT ;  /* 0x0000001f060d7812 */ /* 0x044fe200078ec0ff */
        /* <DEDUP_REMOVED lines=12> */
[----:B------:R-:W1:Y:S01]  /*4d20*/  @!P3 LDC.64 R16, c[0x0][0x228] ;  /* 0x00008a00ff10bb82 */ /* 0x000e620000000a00 */
[----:B------:R-:W-:Y:S01]  /*4d30*/  @!P3 IADD3 R18, P5, P6, R13, R30, R33 ;  /* 0x0000001e0d12b210 */ /* 0x000fe20007ebe021 */
[----:B------:R-:W2:Y:S01]  /*4d40*/  @!P3 LDS R9, [R20] ;  /* 0x000000001409b984 */ /* 0x000ea20000000800 */
[----:B------:R-:W-:Y:S02]  /*4d50*/  ISETP.GE.U32.AND P0, PT, R39, R8, PT ;  /* 0x000000082700720c */ /* 0x000fe40003f06070 */
[----:B------:R-:W-:Y:S01]  /*4d60*/  @!P3 IADD3.X R19, RZ, R10, R29, P5, P6 ;  /* 0x0000000aff13b210 */ /* 0x000fe20002fec41d */
[----:B------:R-:W3:Y:S01]  /*4d70*/  @!P2 LDS R21, [R20+0x4] ;  /* 0x000004001415a984 */ /* 0x000ee20000000800 */
[----:B------:R-:W-:Y:S01]  /*4d80*/  IADD3 R33, P4, R33, UR8, RZ ;  /* 0x0000000821217c10 */ /* 0x000fe2000ff9e0ff */
[----:B------:R-:W4:Y:S02]  /*4d90*/  @!P2 LDC.64 R6, c[0x0][0x228] ;  /* 0x00008a00ff06ab82 */ /* 0x000f240000000a00 */
[----:B------:R-:W5:Y:S01]  /*4da0*/  @!P1 LDS R23, [R20+0x8] ;  /* 0x0000080014179984 */ /* 0x000f620000000800 */
[----:B------:R-:W-:-:S02]  /*4db0*/  IADD3.X R29, R29, UR9, RZ, P4, !PT ;  /* 0x000000091d1d7c10 */ /* 0x000fc4000a7fe4ff */
[----:B------:R-:W-:-:S03]  /*4dc0*/  IADD3 R35, P6, R33, UR8, RZ ;  /* 0x0000000821237c10 */ /* 0x000fc6000ffde0ff */
[----:B------:R-:W0:Y:S01]  /*4dd0*/  @!P1 LDC.64 R12, c[0x0][0x228] ;  /* 0x00008a00ff0c9b82 */ /* 0x000e220000000a00 */
[----:B------:R2:W5:Y:S01]  /*4de0*/  @!P0 LDS R25, [R20+0xc] ;  /* 0x00000c0014198984 */ /* 0x0005620000000800 */
[----:B-1----:R-:W-:-:S06]  /*4df0*/  @!P3 LEA R16, P5, R18, R16, 0x2 ;  /* 0x000000101210b211 */ /* 0x002fcc00078a10ff */
        /* <DEDUP_REMOVED lines=12> */
[----:B----4-:R-:W-:Y:S01]  /*4ec0*/  @!P2 LEA R18, P4, R19, R6, 0x2 ;  /* 0x000000061312a211 */ /* 0x010fe200078810ff */
[----:B------:R-:W-:Y:S01]  /*4ed0*/  VIADD R6, R39, 0x1f ;  /* 0x0000001f27067836 */ /* 0x000fe20000000000 */
[C---:B0-----:R-:W-:Y:S02]  /*4ee0*/  @!P1 LEA R12, P5, R26.reuse, R12, 0x2 ;  /* 0x0000000c1a0c9211 */ /* 0x041fe400078a10ff */
[----:B------:R-:W-:Y:S02]  /*4ef0*/  @!P2 LEA.HI.X R19, R19, R7, R28, 0x2, P4 ;  /* 0x000000071313a211 */ /* 0x000fe400020f141c */
[----:B------:R-:W-:Y:S02]  /*4f00*/  @!P1 LEA.HI.X R13, R26, R13, R27, 0x2, P5 ;  /* 0x0000000d1a0d9211 */ /* 0x000fe400028f141b */
[C---:B-1----:R-:W-:Y:S01]  /*4f10*/  @!P0 LEA R14, P6, R20.reuse, R14, 0x2 ;  /* 0x0000000e140e8211 */ /* 0x042fe200078c10ff */
[----:B---3--:R2:W-:Y:S03]  /*4f20*/  @!P2 STG.E desc[UR6][R18.64], R21 ;  /* 0x000000151200a986 */ /* 0x0085e6000c101906 */
[----:B------:R-:W-:Y:S01]  /*4f30*/  @!P0 LEA.HI.X R15, R20, R15, R24, 0x2, P6 ;  /* 0x0000000f140f8211 */ /* 0x000fe200030f1418 */
[----:B-----5:R2:W-:Y:S01]  /*4f40*/  @!P1 STG.E desc[UR6][R12.64], R23 ;  /* 0x000000170c009986 */ /* 0x0205e2000c101906 */
[----:B------:R-:W-:Y:S01]  /*4f50*/  ISETP.NE.AND P1, PT, R22, RZ, PT ;  /* 0x000000ff1600720c */ /* 0x000fe20003f25270 */
[----:B------:R-:W-:-:S02]  /*4f60*/  IMAD.MOV.U32 R20, RZ, RZ, R4 ;  /* 0x000000ffff147224 */ /* 0x000fc400078e0004 */
[----:B------:R2:W-:Y:S01]  /*4f70*/  @!P0 STG.E desc[UR6][R14.64], R25 ;  /* 0x000000190e008986 */ /* 0x0005e2000c101906 */
[----:B------:R-:W-:Y:S01]  /*4f80*/  VIADD R4, R4, 0x4 ;  /* 0x0000000404047836 */ /* 0x000fe20000000000 */
[----:B------:R-:W-:-:S04]  /*4f90*/  IADD3 R33, P0, R33, UR8, RZ ;  /* 0x0000000821217c10 */ /* 0x000fc8000ff1e0ff */
[----:B------:R-:W-:Y:S02]  /*4fa0*/  IADD3 R7, R5, R4, RZ ;  /* 0x0000000405077210 */ /* 0x000fe40007ffe0ff */
[----:B------:R-:W-:Y:S02]  /*4fb0*/  IADD3.X R29, R29, UR9, RZ, P0, !PT ;  /* 0x000000091d1d7c10 */ /* 0x000fe400087fe4ff */
[----:B------:R-:W-:Y:S05]  /*4fc0*/  @P1 BRA `(.L_x_12043) ;  /* 0xfffffffc00201947 */ /* 0x000fea000383ffff */
[----:B------:R-:W-:Y:S05]  /*4fd0*/  BSYNC B2 ;  /* 0x0000000000027941 */ /* 0x000fea0003800000 */
.L_x_12042:
[----:B------:R-:W-:-:S07]  /*4fe0*/  VIADD R4, R20, 0x5 ;  /* 0x0000000514047836 */ /* 0x000fce0000000000 */
.L_x_12041:
[----:B------:R-:W-:Y:S05]  /*4ff0*/  BSYNC B1 ;  /* 0x0000000000017941 */ /* 0x000fea0003800000 */
.L_x_12040:
[----:B------:R-:W-:-:S13]  /*5000*/  ISETP.NE.AND P0, PT, R3, RZ, PT ;  /* 0x000000ff0300720c */ /* 0x000fda0003f05270 */
[----:B------:R-:W-:Y:S05]  /*5010*/  @!P0 BRA `(.L_x_12039) ;  /* 0x0000000000b88947 */ /* 0x000fea0003800000 */
[----:B--2---:R-:W-:Y:S01]  /*5020*/  LOP3.LUT R9, R6, 0x1f, RZ, 0xc0, !PT ;  /* 0x0000001f06097812 */ /* 0x004fe200078ec0ff */
        /* <DEDUP_REMOVED lines=12> */
[----:B------:R-:W1:Y:S02]  /*50f0*/  LDS R7, [R7] ;  /* 0x0000000007077984 */ /* 0x000e640000000800 */
[----:B------:R-:W-:-:S05]  /*5100*/  LEA.HI.X R5, R33, UR11, R12, 0x2, P0 ;  /* 0x0000000b21057c11 */ /* 0x000fca00080f140c */
[----:B-1----:R1:W-:Y:S04]  /*5110*/  STG.E desc[UR6][R4.64], R7 ;  /* 0x0000000704007986 */ /* 0x0023e8000c101906 */
.L_x_12045:
[----:B------:R-:W-:Y:S05]  /*5120*/  BSYNC B1 ;  /* 0x0000000000017941 */ /* 0x000fea0003800000 */
.L_x_12044:
        /* <DEDUP_REMOVED lines=8> */
[----:B------:R-:W2:Y:S01]  /*51b0*/  @!P0 LDC.64 R14, c[0x0][0x228] ;  /* 0x00008a00ff0e8b82 */ /* 0x000ea20000000a00 */
[----:B------:R-:W-:-:S04]  /*51c0*/  @!P0 IADD3 R2, P1, P2, R5, R30, R13 ;  /* 0x0000001e05028210 */ /* 0x000fc80007a3e00d */
[----:B------:R-:W-:Y:S02]  /*51d0*/  @!P0 IADD3.X R5, RZ, R10, R29, P1, P2 ;  /* 0x0000000aff058210 */ /* 0x000fe40000fe441d */
[----:B--2---:R-:W-:-:S04]  /*51e0*/  @!P0 LEA R4, P1, R2, R14, 0x2 ;  /* 0x0000000e02048211 */ /* 0x004fc800078210ff */
[----:B------:R-:W-:-:S05]  /*51f0*/  @!P0 LEA.HI.X R5, R2, R15, R5, 0x2, P1 ;  /* 0x0000000f02058211 */ /* 0x000fca00008f1405 */
[----:B-1----:R1:W-:Y:S01]  /*5200*/  @!P0 STG.E desc[UR6][R4.64], R7 ;  /* 0x0000000704008986 */ /* 0x0023e2000c101906 */
[----:B------:R-:W-:-:S13]  /*5210*/  ISETP.NE.AND P0, PT, R3, 0x2, PT ;  /* 0x000000020300780c */ /* 0x000fda0003f05270 */
[----:B-1----:R-:W-:Y:S05]  /*5220*/  @!P0 BRA `(.L_x_12039) ;  /* 0x0000000000348947 */ /* 0x002fea0003800000 */
        /* <DEDUP_REMOVED lines=13> */
.L_x_12039:
[----:B------:R-:W-:Y:S05]  /*5300*/  BSYNC B0 ;  /* 0x0000000000007941 */ /* 0x000fea0003800000 */
.L_x_12038:
[----:B------:R-:W-:Y:S01]  /*5310*/  ULDC.64 UR4, c[0x0][0x238] ;  /* 0x00008e0000047ab9 */ /* 0x000fe20000000a00 */
[----:B------:R-:W-:Y:S01]  /*5320*/  BAR.SYNC.DEFER_BLOCKING 0x0 ;  /* 0x0000000000007b1d */ /* 0x000fe20000010000 */
[----:B------:R-:W-:-:S04]  /*5330*/  ISETP.NE.U32.AND P0, PT, RZ, UR4, PT ;  /* 0x00000004ff007c0c */ /* 0x000fc8000bf05070 */
[----:B------:R-:W-:-:S13]  /*5340*/  ISETP.NE.AND.EX P0, PT, RZ, UR5, PT, P0 ;  /* 0x00000005ff007c0c */ /* 0x000fda000bf05300 */
[----:B------:R-:W-:Y:S05]  /*5350*/  @!P0 BRA `(.L_x_12046) ;  /* 0x0000000000bc8947 */ /* 0x000fea0003800000 */
[----:B-1-34-:R-:W1:Y:S01]  /*5360*/  SHFL.DOWN PT, R3, R60, 0x10, 0x1f ;  /* 0x0a001f003c037f89 */ /* 0x01ae6200000e0000 */
[----:B------:R-:W-:Y:S01]  /*5370*/  BSSY B0, `(.L_x_12047) ;  /* 0x0000027000007945 */ /* 0x000fe20003800000 */
[----:B-1----:R-:W-:-:S05]  /*5380*/  FMNMX R3, R60, R3, !PT ;  /* 0x000000033c037209 */ /* 0x002fca0007800000 */
[----:B------:R-:W1:Y:S02]  /*5390*/  SHFL.DOWN PT, R0, R3, 0x8, 0x1f ;  /* 0x09001f0003007f89 */ /* 0x000e6400000e0000 */
[----:B-1----:R-:W-:Y:S02]  /*53a0*/  FMNMX R2, R3, R0, !PT ;  /* 0x0000000003027209 */ /* 0x002fe40007800000 */
[----:B------:R-:W1:Y:S03]  /*53b0*/  S2R R0, SR_TID.X ;  /* 0x0000000000007919 */ /* 0x000e660000002100 */
[----:B------:R-:W3:Y:S02]  /*53c0*/  SHFL.DOWN PT, R5, R2, 0x4, 0x1f ;  /* 0x08801f0002057f89 */ /* 0x000ee400000e0000 */
[----:B---3--:R-:W-:Y:S02]  /*53d0*/  FMNMX R5, R2, R5, !PT ;  /* 0x0000000502057209 */ /* 0x008fe40007800000 */
[----:B-1----:R-:W-:-:S03]  /*53e0*/  LOP3.LUT P0, RZ, R0, 0x1f, RZ, 0xc0, !PT ;  /* 0x0000001f00ff7812 */ /* 0x002fc6000780c0ff */
[----:B------:R-:W1:Y:S01]  /*53f0*/  SHFL.DOWN PT, R4, R5, 0x2, 0x1f ;  /* 0x08401f0005047f89 */ /* 0x000e6200000e0000 */
[----:B------:R-:W-:-:S09]  /*5400*/  SHF.R.U32.HI R2, RZ, 0x5, R0 ;  /* 0x00000005ff027819 */ /* 0x000fd20000011600 */
[----:B--2---:R-:W2:Y:S01]  /*5410*/  @!P0 S2R R9, SR_CgaCtaId ;  /* 0x0000000000098919 */ /* 0x004ea20000008800 */
[----:B------:R-:W-:Y:S02]  /*5420*/  @!P0 MOV R8, 0x400 ;  /* 0x0000040000088802 */ /* 0x000fe40000000f00 */
[----:B------:R-:W-:-:S04]  /*5430*/  @!P0 SHF.R.U32.HI R6, RZ, 0x3, R0 ;  /* 0x00000003ff068819 */ /* 0x000fc80000011600 */
[----:B------:R-:W-:Y:S02]  /*5440*/  @!P0 LOP3.LUT R6, R6, 0x1ffffffc, RZ, 0xc0, !PT ;  /* 0x1ffffffc06068812 */ /* 0x000fe400078ec0ff */
[----:B-1----:R-:W-:Y:S01]  /*5450*/  FMNMX R4, R5, R4, !PT ;  /* 0x0000000405047209 */ /* 0x002fe20007800000 */
[----:B------:R-:W-:-:S04]  /*5460*/  HFMA2.MMA R5, -RZ, RZ, 0, 0 ;  /* 0x00000000ff057435 */ /* 0x000fc800000001ff */
[----:B------:R-:W1:Y:S01]  /*5470*/  SHFL.DOWN PT, R7, R4, 0x1, 0x1f ;  /* 0x08201f0004077f89 */ /* 0x000e6200000e0000 */
[----:B--2---:R-:W-:-:S05]  /*5480*/  @!P0 LEA R3, R9, R8, 0x18 ;  /* 0x0000000809038211 */ /* 0x004fca00078ec0ff */
[----:B------:R-:W-:Y:S01]  /*5490*/  @!P0 IMAD.IADD R3, R6, 0x1, R3 ;  /* 0x0000000106038824 */ /* 0x000fe200078e0203 */
        /* <DEDUP_REMOVED lines=14> */
[----:B-12---:R-:W1:Y:S02]  /*5580*/  SHFL.DOWN PT, R3, R2, 0x4, 0x1f ;  /* 0x08801f0002037f89 */ /* 0x006e6400000e0000 */
[----:B-1----:R-:W-:-:S05]  /*5590*/  FMNMX R3, R3, R2, !PT ;  /* 0x0000000203037209 */ /* 0x002fca0007800000 */
[----:B------:R-:W1:Y:S02]  /*55a0*/  SHFL.DOWN PT, R4, R3, 0x2, 0x1f ;  /* 0x08401f0003047f89 */ /* 0x000e6400000e0000 */
[----:B-1----:R-:W-:-:S05]  /*55b0*/  FMNMX R4, R3, R4, !PT ;  /* 0x0000000403047209 */ /* 0x002fca0007800000 */
[----:B------:R1:W2:Y:S02]  /*55c0*/  SHFL.DOWN PT, R5, R4, 0x1, 0x1f ;  /* 0x08201f0004057f89 */ /* 0x0002a400000e0000 */
.L_x_12056:
[----:B--2---:R-:W-:-:S07]  /*55d0*/  FMNMX R5, R4, R5, !PT ;  /* 0x0000000504057209 */ /* 0x004fce0007800000 */
.L_x_12048:
[----:B------:R-:W-:Y:S05]  /*55e0*/  BSYNC B0 ;  /* 0x0000000000007941 */ /* 0x000fea0003800000 */
.L_x_12047:
[----:B------:R-:W-:Y:S01]  /*55f0*/  ISETP.NE.AND P0, PT, R0, RZ, PT ;  /* 0x000000ff0000720c */ /* 0x000fe20003f05270 */
[----:B------:R-:W-:-:S12]  /*5600*/  BSSY B0, `(.L_x_12046) ;  /* 0x0000004000007945 */ /* 0x000fd80003800000 */
[----:B------:R-:W-:Y:S05]  /*5610*/  @P0 BRA `(.L_x_12050) ;  /* 0x0000000000080947 */ /* 0x000fea0003800000 */
[----:B------:R-:W2:Y:S02]  /*5620*/  LDC.64 R2, c[0x0][0x238] ;  /* 0x00008e00ff027b82 */ /* 0x000ea40000000a00 */
[----:B--2---:R2:W-:Y:S02]  /*5630*/  REDG.E.MAX.S32.STRONG.GPU desc[UR6][R2.64], R5 ;  /* 0x000000050200798e */ /* 0x0045e4000d10e386 */
.L_x_12050:
[----:B------:R-:W-:Y:S05]  /*5640*/  BSYNC B0 ;  /* 0x0000000000007941 */ /* 0x000fea0003800000 */
.L_x_12046:
        /* <DEDUP_REMOVED lines=11> */
[----:B01234-:R-:W-:Y:S05]  /*5700*/  CALL.REL.NOINC `($__internal_277_$__cuda_sm20_rcp_rn_f32_slowpath) ;  /* 0x0000000400847944 */ /* 0x01ffea0003c00000 */
[----:B------:R-:W-:Y:S01]  /*5710*/  IMAD.MOV.U32 R5, RZ, RZ, R0 ;  /* 0x000000ffff057224 */ /* 0x000fe200078e0000 */
[----:B------:R-:W-:Y:S06]  /*5720*/  BRA `(.L_x_12052) ;  /* 0x0000000000107947 */ /* 0x000fec0003800000 */
.L_x_12051:
[----:B------:R-:W1:Y:S02]  /*5730*/  MUFU.RCP R0, R11 ;  /* 0x0000000b00007308 */ /* 0x000e640000001000 */
[----:B-12---:R-:W-:-:S04]  /*5740*/  FFMA R2, R0, R11, -1 ;  /* 0xbf80000000027423 */ /* 0x006fc8000000000b */
[----:B------:R-:W-:-:S04]  /*5750*/  FADD.FTZ R5, -R2, -RZ ;  /* 0x800000ff02057221 */ /* 0x000fc80000010100 */
[----:B------:R-:W-:-:S07]  /*5760*/  FFMA R5, R0, R5, R0 ;  /* 0x0000000500057223 */ /* 0x000fce0000000000 */
.L_x_12052:
[----:B---34-:R-:W1:Y:S02]  /*5770*/  LDC.64 R2, c[0x0][0x240] ;  /* 0x00009000ff027b82 */ /* 0x018e640000000a00 */
[----:B-1----:R-:W-:Y:S01]  /*5780*/  STG.E desc[UR6][R2.64], R5 ;  /* 0x0000000502007986 */ /* 0x002fe2000c101906 */
[----:B------:R-:W-:Y:S05]  /*5790*/  EXIT ;  /* 0x000000000000794d */ /* 0x000fea0003800000 */
.L_x_12049:
[----:B------:R-:W-:Y:S01]  /*57a0*/  IMAD.MOV.U32 R7, RZ, RZ, 0x4 ;  /* 0x00000004ff077424 */ /* 0x000fe200078e00ff */
[----:B------:R-:W-:Y:S01]  /*57b0*/  MOV R6, 0xffffffff ;  /* 0xffffffff00067802 */ /* 0x000fe20000000f00 */
[----:B------:R-:W-:-:S07]  /*57c0*/  IMAD.MOV.U32 R9, RZ, RZ, 0x1f ;  /* 0x0000001fff097424 */ /* 0x000fce00078e00ff */
[----:B012---:R-:W-:Y:S05]  /*57d0*/  WARPSYNC.COLLECTIVE R6, `(.L_x_12053) ;  /* 0x0000000006087348 */ /* 0x007fea0003c00000 */
[----:B--2---:R2:W3:Y:S02]  /*57e0*/  SHFL.DOWN P0, R5, R2, R7, R9 ;  /* 0x0800000702057389 */ /* 0x0044e40000000009 */
[----:B0123--:R-:W-:Y:S01]  /*57f0*/  ENDCOLLECTIVE ;  /* 0x000000000000791b */ /* 0x00ffe20003800000 */
.L_x_12053:
[----:B------:R-:W-:Y:S02]  /*5800*/  IMAD.MOV.U32 R7, RZ, RZ, 0x2 ;  /* 0x00000002ff077424 */ /* 0x000fe400078e00ff */
[----:B------:R-:W-:-:S05]  /*5810*/  IMAD.MOV.U32 R3, RZ, RZ, R5 ;  /* 0x000000ffff037224 */ /* 0x000fca00078e0005 */
[----:B------:R-:W-:-:S05]  /*5820*/  FMNMX R3, R3, R2, !PT ;  /* 0x0000000203037209 */ /* 0x000fca0007800000 */
[----:B------:R-:W-:-:S07]  /*5830*/  IMAD.MOV.U32 R2, RZ, RZ, R3 ;  /* 0x000000ffff027224 */ /* 0x000fce00078e0003 */
[----:B------:R-:W-:Y:S05]  /*5840*/  WARPSYNC.COLLECTIVE R6, `(.L_x_12054) ;  /* 0x0000000006087348 */ /* 0x000fea0003c00000 */
[----:B------:R0:W1:Y:S02]  /*5850*/  SHFL.DOWN P0, R5, R2, R7, R9 ;  /* 0x0800000702057389 */ /* 0x0000640000000009 */
[----:B01----:R-:W-:Y:S01]  /*5860*/  ENDCOLLECTIVE ;  /* 0x000000000000791b */ /* 0x003fe20003800000 */
.L_x_12054:
[----:B------:R-:W-:Y:S02]  /*5870*/  IMAD.MOV.U32 R7, RZ, RZ, 0x1 ;  /* 0x00000001ff077424 */ /* 0x000fe400078e00ff */
[----:B------:R-:W-:-:S05]  /*5880*/  IMAD.MOV.U32 R4, RZ, RZ, R5 ;  /* 0x000000ffff047224 */ /* 0x000fca00078e0005 */
[----:B------:R-:W-:-:S05]  /*5890*/  FMNMX R4, R3, R4, !PT ;  /* 0x0000000403047209 */ /* 0x000fca0007800000 */
[----:B------:R-:W-:-:S07]  /*58a0*/  IMAD.MOV.U32 R2, RZ, RZ, R4 ;  /* 0x000000ffff027224 */ /* 0x000fce00078e0004 */
[----:B------:R-:W-:Y:S05]  /*58b0*/  WARPSYNC.COLLECTIVE R6, `(.L_x_12055) ;  /* 0x0000000006087348 */ /* 0x000fea0003c00000 */
[----:B------:R0:W1:Y:S02]  /*58c0*/  SHFL.DOWN P0, R5, R2, R7, R9 ;  /* 0x0800000702057389 */ /* 0x0000640000000009 */
[----:B01----:R-:W-:Y:S01]  /*58d0*/  ENDCOLLECTIVE ;  /* 0x000000000000791b */ /* 0x003fe20003800000 */
.L_x_12055:
[----:B------:R-:W-:Y:S05]  /*58e0*/  BRA `(.L_x_12056) ;  /* 0xfffffffc00387947 */ /* 0x000fea000383ffff */
        .weak           $__internal_276_$__cuda_sm20_div_u64
        .type           $__internal_276_$__cuda_sm20_div_u64,@function
        .size           $__internal_276_$__cuda_sm20_div_u64,($__internal_277_$__cuda_sm20_rcp_rn_f32_slowpath - $__internal_276_$__cuda_sm20_div_u64)
$__internal_276_$__cuda_sm20_div_u64:
        /* <DEDUP_REMOVED lines=66> */
[----:B------:R-:W-:Y:S06]  /*5d10*/  RET.REL.NODEC R6 `(_ZN18transformer_engine6detail43dgated_act_cast_transpose_kernel_notalignedILi2ELi1Ef6__halffNS_5EmptyEXadL_ZNS_5dgeluIffEET_T0_RKS3_EEXadL_ZNS_4geluIffEES5_S6_S8_EEEEvPKT2_SC_PT3_SE_PKT1_PSF_SI_mmm) ;  /* 0xffffffa006b87950 */ /* 0x000fec0003c3ffff */
        .weak           $__internal_277_$__cuda_sm20_rcp_rn_f32_slowpath
        .type           $__internal_277_$__cuda_sm20_rcp_rn_f32_slowpath,@function
        .size           $__internal_277_$__cuda_sm20_rcp_rn_f32_slowpath,(.L_x_34762 - $__internal_277_$__cuda_sm20_rcp_rn_f32_slowpath)
$__internal_277_$__cuda_sm20_rcp_rn_f32_slowpath:
        /* <DEDUP_REMOVED lines=15> */
.L_x_12057:
        /* <DEDUP_REMOVED lines=25> */
[----:B------:R-:W-:-:S04]  /*5fa0*/  SEL R0, RZ, 0x1, !P0 ;  /* 0x00000001ff007807 */ /* 0x000fc80004000000 */
[----:B------:R-:W-:-:S04]  /*5fb0*/  IADD3 R0, -R0, RZ, RZ ;  /* 0x000000ff00007210 */ /* 0x000fc80007ffe1ff */
[----:B------:R-:W-:Y:S02]  /*5fc0*/  ISETP.GE.AND P0, PT, R0, RZ, PT ;  /* 0x000000ff0000720c */ /* 0x000fe40003f06270 */
[----:B------:R-:W-:-:S11]  /*5fd0*/  SHF.R.U32.HI R0, RZ, R3, R2 ;  /* 0x00000003ff007219 */ /* 0x000fd60000011602 */
[----:B------:R-:W-:-:S04]  /*5fe0*/  @!P0 VIADD R0, R0, 0x1 ;  /* 0x0000000100008836 */ /* 0x000fc80000000000 */
[----:B------:R-:W-:-:S05]  /*5ff0*/  @!P1 IMAD.SHL.U32 R0, R0, 0x2, RZ ;  /* 0x0000000200009824 */ /* 0x000fca00078e00ff */
[----:B------:R-:W-:Y:S01]  /*6000*/  LOP3.LUT R0, R0, 0x80000000, R11, 0xf8, !PT ;  /* 0x8000000000007812 */ /* 0x000fe200078ef80b */
[----:B------:R-:W-:Y:S06]  /*6010*/  BRA `(.L_x_12058) ;  /* 0x0000000000047947 */ /* 0x000fec0003800000 */
.L_x_12059:
[----:B------:R2:W3:Y:S02]  /*6020*/  MUFU.RCP R0, R11 ;  /* 0x0000000b00007308 */ /* 0x0004e40000001000 */
.L_x_12058:
[----:B------:R-:W-:Y:S02]  /*6030*/  IMAD.MOV.U32 R2, RZ, RZ, R6 ;  /* 0x000000ffff027224 */ /* 0x000fe400078e0006 */
[----:B------:R-:W-:-:S04]  /*6040*/  IMAD.MOV.U32 R3, RZ, RZ, 0x0 ;  /* 0x00000000ff037424 */ /* 0x000fc800078e00ff */
[----:B0123--:R-:W-:Y:S05]  /*6050*/  RET.REL.NODEC R2 `(_ZN18transformer_engine6detail43dgated_act_cast_transpose_kernel_notalignedILi2ELi1Ef6__halffNS_5EmptyEXadL_ZNS_5dgeluIffEET_T0_RKS3_EEXadL_ZNS_4geluIffEES5_S6_S8_EEEEvPKT2_SC_PT3_SE_PKT1_PSF_SI_mmm) ;  /* 0xffffff9c02e87950 */ /* 0x00ffea0003c3ffff */
.L_x_12060:
        /* <DEDUP_REMOVED lines=10> */
.L_x_34762:


//--------------------- .text._ZN18transformer_engine6detail32dgated_act_cast_transpose_kernelILi2ELi1Ef6__halffNS_5EmptyEXadL_ZNS_5dgeluIffEET_T0_RKS3_EEXadL_ZNS_4geluIffEES5_S6_S8_EEEEvPKT2_SC_PT3_SE_PKT1_PSF_SI_mmm --------------------------
	.section	.text._ZN18transformer_engine6detail32dgated_act_cast_transpose_kernelILi2ELi1Ef6__halffNS_5EmptyEXadL_ZNS_5dgeluIffEET_T0_RKS3_EEXadL_ZNS_4geluIffEES5_S6_S8_EEEEvPKT2_SC_PT3_SE_PKT1_PSF_SI_mmm,"ax",@progbits
	.align	128
        .global         _ZN18transformer_engine6detail32dgated_act_cast_transpose_kernelILi2ELi1Ef6__halffNS_5EmptyEXadL_ZNS_5dgeluIffEET_T0_RKS3_EEXadL_ZNS_4geluIffEES5_S6_S8_EEEEvPKT2_SC_PT3_SE_PKT1_PSF_SI_mmm
        .type           _ZN18transformer_engine6detail32dgated_act_cast_transpose_kernelILi2ELi1Ef6__halffNS_5EmptyEXadL_ZNS_5dgeluIffEET_T0_RKS3_EEXadL_ZNS_4geluIffEES5_S6_S8_EEEEvPKT2_SC_PT3_SE_PKT1_PSF_SI_mmm,@function
        .size           _ZN18transformer_engine6detail32dgated_act_cast_transpose_kernelILi2ELi1Ef6__halffNS_5EmptyEXadL_ZNS_5dgeluIffEET_T0_RKS3_EEXadL_ZNS_4geluIffEES5_S6_S8_EEEEvPKT2_SC_PT3_SE_PKT1_PSF_SI_mmm,(.L_x_34764 - _ZN18transformer_engine6detail32dgated_act_cast_transpose_kernelILi2ELi1Ef6__halffNS_5EmptyEXadL_ZNS_5dgeluIffEET_T0_RKS3_EEXadL_ZNS_4geluIffEES5_S6_S8_EEEEvPKT2_SC_PT3_SE_PKT1_PSF_SI_mmm)
        .other          _ZN18transformer_engine6detail32dgated_act_cast_transpose_kernelILi2ELi1Ef6__halffNS_5EmptyEXadL_ZNS_5dgeluIffEET_T0_RKS3_EEXadL_ZNS_4geluIffEES5_S6_S8_EEEEvPKT2_SC_PT3_SE_PKT1_PSF_SI_mmm,@"STO_CUDA_ENTRY STV_DEFAULT"
_ZN18transformer_engine6detail32dgated_act_cast_transpose_kernelILi2ELi1Ef6__halffNS_5EmptyEXadL_ZNS_5dgeluIffEET_T0_RKS3_EEXadL_ZNS_4geluIffEES5_S6_S8_EEEEvPKT2_SC_PT3_SE_PKT1_PSF_SI_mmm:
.text._ZN18transformer_engine6detail32dgated_act_cast_transpose_kernelILi2ELi1Ef6__halffNS_5EmptyEXadL_ZNS_5dgeluIffEET_T0_RKS3_EEXadL_ZNS_4geluIffEES5_S6_S8_EEEEvPKT2_SC_PT3_SE_PKT1_PSF_SI_mmm:
        /* <DEDUP_REMOVED lines=18> */
[----:B------:R-:W-:Y:S05]  /*0120*/  CALL.REL.NOINC `($__internal_278_$__cuda_sm20_div_u64) ;  /* 0x0000003800787944 */ /* 0x000fea0003c00000 */
        /* <DEDUP_REMOVED lines=8> */
.L_x_12061:
[----:B------:R-:W0:Y:S01]  /*01b0*/  I2F.U32.RP R4, R5 ;  /* 0x0000000500047306 */ /* 0x000e220000209000 */
[----:B------:R-:W-:Y:S01]  /*01c0*/  ISETP.NE.U32.AND P2, PT, R5, RZ, PT ;  /* 0x000000ff0500720c */ /* 0x000fe20003f45070 */
[----:B------:R-:W-:Y:S01]  /*01d0*/  HFMA2.MMA R29, -RZ, RZ, 0, 0 ;  /* 0x00000000ff1d7435 */ /* 0x000fe200000001ff */
        /* <DEDUP_REMOVED lines=19> */
.L_x_12062:
[----:B------:R-:W-:Y:S01]  /*0310*/  SHF.L.U32 R4, R2, 0x2, RZ ;  /* 0x0000000202047819 */ /* 0x000fe200000006ff */
[----:B------:R-:W-:Y:S01]  /*0320*/  ULDC.64 UR6, c[0x0][0x248] ;  /* 0x0000920000067ab9 */ /* 0x000fe20000000a00 */
[----:B------:R-:W-:Y:S01]  /*0330*/  IMAD.MOV.U32 R21, RZ, RZ, RZ ;  /* 0x000000ffff157224 */ /* 0x000fe200078e00ff */
[----:B------:R-:W-:Y:S01]  /*0340*/  ULOP3.LUT UR4, UR7, 0x7fffffff, URZ, 0xc0, !UPT ;  /* 0x7fffffff07047892 */ /* 0x000fe2000f8ec03f */
[C---:B------:R-:W-:Y:S01]  /*0350*/  IADD3 R5, -R4.reuse, R3, RZ ;  /* 0x0000000304057210 */ /* 0x040fe20007ffe1ff */
[----:B------:R-:W-:Y:S01]  /*0360*/  IMAD R9, R13, UR6, RZ ;  /* 0x000000060d097c24 */ /* 0x000fe2000f8e02ff */
[----:B------:R-:W-:Y:S01]  /*0370*/  LOP3.LUT R25, R4, 0x1c, RZ, 0xc0, !PT ;  /* 0x0000001c04197812 */ /* 0x000fe200078ec0ff */
[C---:B------:R-:W-:Y:S01]  /*0380*/  IMAD.WIDE.U32 R6, R12.reuse, UR6, R28 ;  /* 0x000000060c067c25 */ /* 0x040fe2000f8e001c */
[----:B------:R-:W-:Y:S01]  /*0390*/  LOP3.LUT R20, R5, 0x1f, RZ, 0xc0, !PT ;  /* 0x0000001f05147812 */ /* 0x000fe200078ec0ff */
[----:B------:R-:W-:Y:S01]  /*03a0*/  ULDC.64 UR8, c[0x0][0x218] ;  /* 0x0000860000087ab9 */ /* 0x000fe20000000a00 */
[----:B------:R-:W-:Y:S01]  /*03b0*/  ULDC.64 UR10, c[0x0][0x208] ;  /* 0x00008200000a7ab9 */ /* 0x000fe20000000a00 */
[----:B------:R-:W-:Y:S01]  /*03c0*/  IMAD R23, R12, UR7, R9 ;  /* 0x000000070c177c24 */ /* 0x000fe2000f8e0209 */
[----:B------:R-:W-:Y:S01]  /*03d0*/  LEA R41, P0, R6, UR8, 0x7 ;  /* 0x0000000806297c11 */ /* 0x000fe2000f8038ff */
[C---:B------:R-:W-:Y:S01]  /*03e0*/  IMAD R15, R25.reuse, UR4, RZ ;  /* 0x00000004190f7c24 */ /* 0x040fe2000f8e02ff */
[----:B------:R-:W-:Y:S01]  /*03f0*/  ULDC.64 UR12, c[0x0][0x210] ;  /* 0x00008400000c7ab9 */ /* 0x000fe20000000a00 */
[----:B------:R-:W-:Y:S01]  /*0400*/  IMAD.WIDE.U32 R18, R25, UR6, R20 ;  /* 0x0000000619127c25 */ /* 0x000fe2000f8e0014 */
[----:B------:R-:W-:Y:S01]  /*0410*/  IADD3 R7, R7, R23, RZ ;  /* 0x0000001707077210 */ /* 0x000fe20007ffe0ff */
[----:B------:R-:W-:Y:S01]  /*0420*/  ULDC.64 UR14, c[0x0][0x250] ;  /* 0x00009400000e7ab9 */ /* 0x000fe20000000a00 */
[----:B------:R-:W-:-:S02]  /*0430*/  ULDC.64 UR16, c[0x0][0x228] ;  /* 0x00008a0000107ab9 */ /* 0x000fc40000000a00 */
[----:B------:R-:W-:Y:S02]  /*0440*/  IADD3 R9, R19, R15, RZ ;  /* 0x0000000f13097210 */ /* 0x000fe40007ffe0ff */
[----:B------:R-:W-:Y:S02]  /*0450*/  SHF.L.U32 R44, R18, 0x2, RZ ;  /* 0x00000002122c7819 */ /* 0x000fe400000006ff */
[----:B------:R-:W-:Y:S01]  /*0460*/  LEA.HI.X R39, R6, UR9, R7, 0x7, P0 ;  /* 0x0000000906277c11 */ /* 0x000fe200080f3c07 */
[----:B------:R-:W-:Y:S01]  /*0470*/  ULDC.64 UR8, c[0x0][0x230] ;  /* 0x00008c0000087ab9 */ /* 0x000fe20000000a00 */
[----:B------:R-:W-:Y:S02]  /*0480*/  SHF.L.U64.HI R24, R18, 0x2, R9 ;  /* 0x0000000212187819 */ /* 0x000fe40000010209 */
[----:B------:R-:W-:-:S04]  /*0490*/  IADD3 R16, P0, R44, R41, RZ ;  /* 0x000000292c107210 */ /* 0x000fc80007f1e0ff */
[----:B------:R-:W-:-:S05]  /*04a0*/  IADD3.X R17, R24, R39, RZ, P0, !PT ;  /* 0x0000002718117210 */ /* 0x000fca00007fe4ff */
[----:B------:R0:W2:Y:S01]  /*04b0*/  LDG.E R43, desc[UR10][R16.64] ;  /* 0x0000000a102b7981 */ /* 0x0000a2000c1e1900 */
[----:B------:R-:W-:Y:S02]  /*04c0*/  MOV R10, UR6 ;  /* 0x00000006000a7c02 */ /* 0x000fe40008000f00 */
[----:B------:R-:W-:Y:S02]  /*04d0*/  MOV R11, UR4 ;  /* 0x00000004000b7c02 */ /* 0x000fe40008000f00 */
[----:B------:R-:W-:Y:S01]  /*04e0*/  IADD3 R8, R5, -0x1, RZ ;  /* 0xffffffff05087810 */ /* 0x000fe20007ffe0ff */
[----:B------:R-:W-:-:S03]  /*04f0*/  IMAD.WIDE.U32 R10, R25, UR6, R10 ;  /* 0x00000006190a7c25 */ /* 0x000fc6000f8e000a */
[----:B------:R-:W-:Y:S02]  /*0500*/  LOP3.LUT R8, R8, 0x1f, RZ, 0xc0, !PT ;  /* 0x0000001f08087812 */ /* 0x000fe400078ec0ff */
[----:B------:R-:W-:Y:S02]  /*0510*/  IADD3 R42, R15, R11, RZ ;  /* 0x0000000b0f2a7210 */ /* 0x000fe40007ffe0ff */
[----:B------:R-:W-:-:S04]  /*0520*/  IADD3 R26, P0, R8, R10, RZ ;  /* 0x0000000a081a7210 */ /* 0x000fc80007f1e0ff */
[----:B------:R-:W-:Y:S02]  /*0530*/  IADD3.X R15, RZ, R42, RZ, P0, !PT ;  /* 0x0000002aff0f7210 */ /* 0x000fe400007fe4ff */
[C---:B------:R-:W-:Y:S02]  /*0540*/  SHF.L.U32 R22, R26.reuse, 0x2, RZ ;  /* 0x000000021a167819 */ /* 0x040fe400000006ff */
[----:B------:R-:W-:Y:S02]  /*0550*/  SHF.L.U64.HI R26, R26, 0x2, R15 ;  /* 0x000000021a1a7819 */ /* 0x000fe4000001020f */
[----:B------:R-:W-:-:S04]  /*0560*/  IADD3 R30, P0, R22, R41, RZ ;  /* 0x00000029161e7210 */ /* 0x000fc80007f1e0ff */
[----:B------:R-:W-:-:S05]  /*0570*/  IADD3.X R31, R26, R39, RZ, P0, !PT ;  /* 0x000000271a1f7210 */ /* 0x000fca00007fe4ff */
[----:B------:R1:W3:Y:S01]  /*0580*/  LDG.E R33, desc[UR10][R30.64] ;  /* 0x0000000a1e217981 */ /* 0x0002e2000c1e1900 */
[----:B------:R-:W-:Y:S01]  /*0590*/  ISETP.NE.U32.AND P0, PT, RZ, UR8, PT ;  /* 0x00000008ff007c0c */ /* 0x000fe2000bf05070 */
[----:B------:R-:W-:Y:S01]  /*05a0*/  USHF.R.U32.HI UR8, URZ, 0x1, UR7 ;  /* 0x000000013f087899 */ /* 0x000fe20008011607 */
[C---:B0-----:R-:W-:Y:S01]  /*05b0*/  SHF.L.U64.HI R17, R28.reuse, 0x1, R29 ;  /* 0x000000011c117819 */ /* 0x041fe2000001021d */
[----:B------:R-:W-:Y:S01]  /*05c0*/  USHF.R.U64 UR5, UR6, 0x1, UR7 ;  /* 0x0000000106057899 */ /* 0x000fe20008001207 */
[----:B------:R-:W-:Y:S02]  /*05d0*/  ISETP.NE.AND.EX P0, PT, RZ, UR9, PT, P0 ;  /* 0x00000009ff007c0c */ /* 0x000fe4000bf05300 */
[----:B------:R-:W-:Y:S02]  /*05e0*/  SHF.L.U32 R16, R28, 0x1, RZ ;  /* 0x000000011c107819 */ /* 0x000fe400000006ff */
[----:B------:R-:W-:Y:S01]  /*05f0*/  MOV R32, UR6 ;  /* 0x0000000600207c02 */ /* 0x000fe20008000f00 */
[----:B-1----:R-:W-:Y:S01]  /*0600*/  IMAD.U32 R30, RZ, RZ, UR6 ;  /* 0x00000006ff1e7e24 */ /* 0x002fe2000f8e00ff */
[----:B------:R-:W-:Y:S01]  /*0610*/  MOV R11, UR7 ;  /* 0x00000007000b7c02 */ /* 0x000fe20008000f00 */
[----:B------:R-:W-:-:S04]  /*0620*/  IMAD.WIDE.U32 R16, R12, UR6, R16 ;  /* 0x000000060c107c25 */ /* 0x000fc8000f8e0010 */
[----:B------:R-:W-:Y:S01]  /*0630*/  IMAD.WIDE.U32 R34, R25, UR5, R20 ;  /* 0x0000000519227c25 */ /* 0x000fe2000f8e0014 */
[----:B------:R-:W-:Y:S01]  /*0640*/  IADD3 R5, R23, R17, RZ ;  /* 0x0000001117057210 */ /* 0x000fe20007ffe0ff */
[----:B------:R-:W0:Y:S01]  /*0650*/  @P0 LDC.64 R46, c[0x0][0x230] ;  /* 0x00008c00ff2e0b82 */ /* 0x000e220000000a00 */
[----:B------:R-:W-:Y:S01]  /*0660*/  LEA R37, P1, R16, UR12, 0x6 ;  /* 0x0000000c10257c11 */ /* 0x000fe2000f8230ff */
[----:B------:R-:W-:-:S03]  /*0670*/  IMAD R23, R25, UR8, RZ ;  /* 0x0000000819177c24 */ /* 0x000fc6000f8e02ff */
[----:B------:R-:W-:Y:S01]  /*0680*/  LEA.HI.X R14, R16, UR13, R5, 0x6, P1 ;  /* 0x0000000d100e7c11 */ /* 0x000fe200088f3405 */
[----:B------:R-:W-:Y:S01]  /*0690*/  ULDC.64 UR12, c[0x0][0x220] ;  /* 0x00008800000c7ab9 */ /* 0x000fe20000000a00 */
[----:B------:R-:W-:Y:S02]  /*06a0*/  LEA R16, P2, R30, R41, 0x1 ;  /* 0x000000291e107211 */ /* 0x000fe400078408ff */
[----:B------:R-:W-:Y:S02]  /*06b0*/  IADD3 R5, R35, R23, RZ ;  /* 0x0000001723057210 */ /* 0x000fe40007ffe0ff */
[----:B------:R-:W-:Y:S02]  /*06c0*/  LEA R30, P1, R34, R37, 0x2 ;  /* 0x00000025221e7211 */ /* 0x000fe400078210ff */
[----:B------:R-:W-:Y:S02]  /*06d0*/  LEA.HI.X R11, R32, R39, R11, 0x1, P2 ;  /* 0x00000027200b7211 */ /* 0x000fe400010f0c0b */
[----:B------:R-:W-:-:S02]  /*06e0*/  LEA.HI.X R31, R34, R14, R5, 0x2, P1 ;  /* 0x0000000e221f7211 */ /* 0x000fc400008f1405 */
[----:B------:R-:W-:-:S03]  /*06f0*/  IADD3 R44, P1, R16, R44, RZ ;  /* 0x0000002c102c7210 */ /* 0x000fc60007f3e0ff */
[----:B------:R1:W4:Y:S04]  /*0700*/  LDG.E R34, desc[UR10][R30.64] ;  /* 0x0000000a1e227981 */ /* 0x000328000c1e1900 */
[----:B0-----:R-:W5:Y:S01]  /*0710*/  @P0 LDG.E R17, desc[UR10][R46.64] ;  /* 0x0000000a2e110981 */ /* 0x001f62000c1e1900 */
[----:B------:R-:W-:-:S05]  /*0720*/  IADD3.X R45, R11, R24, RZ, P1, !PT ;  /* 0x000000180b2d7210 */ /* 0x000fca0000ffe4ff */
[----:B------:R0:W4:Y:S01]  /*0730*/  LDG.E R35, desc[UR10][R44.64] ;  /* 0x0000000a2c237981 */ /* 0x000122000c1e1900 */
[----:B------:R-:W-:Y:S01]  /*0740*/  LEA R40, P1, R6, UR12, 0x8 ;  /* 0x0000000c06287c11 */ /* 0x000fe2000f8240ff */
[----:B--2---:R-:W-:-:S05]  /*0750*/  HADD2.F32 R38, -RZ, R43.H0_H0 ;  /* 0x2000002bff267230 */ /* 0x004fca0000004100 */
[C---:B------:R-:W-:Y:S01]  /*0760*/  FMUL R5, R38.reuse, 0.044714998453855514526 ;  /* 0x3d37271326057820 */ /* 0x040fe20000400000 */
[----:B------:R-:W-:-:S03]  /*0770*/  FMUL R27, R38, 0.79788458347320556641 ;  /* 0x3f4c422a261b7820 */ /* 0x000fc60000400000 */
[----:B------:R-:W-:-:S04]  /*0780*/  FFMA R24, R38, R5, 1 ;  /* 0x3f80000026187423 */ /* 0x000fc80000000005 */
[----:B------:R-:W-:-:S04]  /*0790*/  FMUL R27, R27, R24 ;  /* 0x000000181b1b7220 */ /* 0x000fc80000400000 */
[----:B------:R-:W-:Y:S01]  /*07a0*/  FMUL R5, |R27|, 2.8853900432586669922 ;  /* 0x4038aa3b1b057820 */ /* 0x000fe20000400200 */
[----:B------:R-:W-:-:S05]  /*07b0*/  HADD2.F32 R43, -RZ, R43.H1_H1 ;  /* 0x3000002bff2b7230 */ /* 0x000fca0000004100 */
[----:B------:R-:W2:Y:S01]  /*07c0*/  MUFU.EX2 R5, R5 ;  /* 0x0000000500057308 */ /* 0x000ea20000000800 */
[C---:B------:R-:W-:Y:S01]  /*07d0*/  FMUL R24, R43.reuse, 0.044714998453855514526 ;  /* 0x3d3727132b187820 */ /* 0x040fe20000400000 */
[----:B------:R-:W-:-:S03]  /*07e0*/  FMUL R9, R43, 0.79788458347320556641 ;  /* 0x3f4c422a2b097820 */ /* 0x000fc60000400000 */
[----:B------:R-:W-:-:S04]  /*07f0*/  FFMA R24, R43, R24, 1 ;  /* 0x3f8000002b187423 */ /* 0x000fc80000000018 */
[----:B-1----:R-:W-:Y:S01]  /*0800*/  FMUL R30, R9, R24 ;  /* 0x00000018091e7220 */ /* 0x002fe20000400000 */
[----:B------:R-:W-:Y:S01]  /*0810*/  MOV R9, 0x3c80f082 ;  /* 0x3c80f08200097802 */ /* 0x000fe20000000f00 */
[----:B------:R-:W-:Y:S02]  /*0820*/  FMUL R24, R27, R27 ;  /* 0x0000001b1b187220 */ /* 0x000fe40000400000 */
[----:B------:R-:W-:Y:S01]  /*0830*/  FMUL R32, |R30|, 2.8853900432586669922 ;  /* 0x4038aa3b1e207820 */ /* 0x000fe20000400200 */
[----:B--2---:R-:W-:Y:S01]  /*0840*/  FADD R31, R5, 1 ;  /* 0x3f800000051f7421 */ /* 0x004fe20000000000 */
[----:B------:R-:W-:-:S04]  /*0850*/  FFMA R21, R24, R9, -0.052303962409496307373 ;  /* 0xbd563cae18157423 */ /* 0x000fc80000000009 */
[----:B------:R-:W1:Y:S01]  /*0860*/  MUFU.EX2 R32, R32 ;  /* 0x0000002000207308 */ /* 0x000e620000000800 */
[----:B0-----:R-:W-:Y:S01]  /*0870*/  FMUL R45, R38, 0.035677410662174224854 ;  /* 0x3d12227a262d7820 */ /* 0x001fe20000400000 */
[----:B------:R-:W-:-:S06]  /*0880*/  FFMA R21, R24, R21, 0.1331529766321182251 ;  /* 0x3e08594118157423 */ /* 0x000fcc0000000015 */
[----:B------:R-:W0:Y:S01]  /*0890*/  MUFU.RCP R31, R31 ;  /* 0x0000001f001f7308 */ /* 0x000e220000001000 */
[----:B------:R-:W-:Y:S01]  /*08a0*/  FFMA R45, R38, R45, 0.79788458347320556641 ;  /* 0x3f4c422a262d7423 */ /* 0x000fe2000000002d */
[----:B------:R-:W-:Y:S01]  /*08b0*/  FFMA R5, R24, R21, -0.33332768082618713379 ;  /* 0xbeaaa9ed18057423 */ /* 0x000fe20000000015 */
[----:B------:R-:W-:Y:S02]  /*08c0*/  LEA.HI.X R21, R6, UR13, R7, 0x8, P1 ;  /* 0x0000000d06157c11 */ /* 0x000fe400088f4407 */
[----:B------:R-:W-:Y:S01]  /*08d0*/  FMUL R6, R38, R45 ;  /* 0x0000002d26067220 */ /* 0x000fe20000400000 */
[----:B------:R-:W-:Y:S01]  /*08e0*/  FFMA R36, R24, R5, RZ ;  /* 0x0000000518247223 */ /* 0x000fe200000000ff */
[----:B------:R-:W-:Y:S01]  /*08f0*/  MOV R24, 0x3f800000 ;  /* 0x3f80000000187802 */ /* 0x000fe20000000f00 */
[----:B------:R-:W-:Y:S01]  /*0900*/  FMUL R46, R30, R30 ;  /* 0x0000001e1e2e7220 */ /* 0x000fe20000400000 */
[----:B------:R-:W-:Y:S01]  /*0910*/  FMUL R44, |R6|, 2.8853900432586669922 ;  /* 0x4038aa3b062c7820 */ /* 0x000fe20000400200 */
[----:B------:R-:W-:Y:S01]  /*0920*/  FSETP.GE.AND P2, PT, |R27|, 0.60000002384185791016, PT ;  /* 0x3f19999a1b00780b */ /* 0x000fe20003f46200 */
[----:B-1----:R-:W-:Y:S01]  /*0930*/  FADD R5, R32, 1 ;  /* 0x3f80000020057421 */ /* 0x002fe20000000000 */
[----:B------:R-:W-:Y:S01]  /*0940*/  FMUL R32, R43, 0.035677410662174224854 ;  /* 0x3d12227a2b207820 */ /* 0x000fe20000400000 */
[C---:B------:R-:W-:Y:S01]  /*0950*/  FFMA R7, R46.reuse, R9, -0.052303962409496307373 ;  /* 0xbd563cae2e077423 */ /* 0x040fe20000000009 */
[----:B------:R-:W-:Y:S01]  /*0960*/  FSETP.GE.AND P1, PT, |R27|, 9.010913848876953125, PT ;  /* 0x41102cb41b00780b */ /* 0x000fe20003f26200 */
[----:B------:R-:W1:Y:S01]  /*0970*/  MUFU.EX2 R44, R44 ;  /* 0x0000002c002c7308 */ /* 0x000e620000000800 */
[----:B0-----:R-:W-:Y:S01]  /*0980*/  FFMA R31, R31, -2, R24 ;  /* 0xc00000001f1f7823 */ /* 0x001fe20000000018 */
[----:B------:R-:W-:Y:S01]  /*0990*/  FFMA R48, R43, R32, 0.79788458347320556641 ;  /* 0x3f4c422a2b307423 */ /* 0x000fe20000000020 */
[----:B------:R-:W-:-:S03]  /*09a0*/  FFMA R45, R46, R7, 0.1331529766321182251 ;  /* 0x3e0859412e2d7423 */ /* 0x000fc60000000007 */
[----:B------:R-:W-:Y:S02]  /*09b0*/  FSEL R32, R31, 1, !P1 ;  /* 0x3f8000001f207808 */ /* 0x000fe40004800000 */
[----:B------:R0:W2:Y:S01]  /*09c0*/  MUFU.RCP R47, R5 ;  /* 0x00000005002f7308 */ /* 0x0000a20000001000 */
[----:B------:R-:W-:Y:S01]  /*09d0*/  FMUL R7, R43, R48 ;  /* 0x000000302b077220 */ /* 0x000fe20000400000 */
[----:B0-----:R-:W-:Y:S01]  /*09e0*/  FFMA R5, R46, R45, -0.33332768082618713379 ;  /* 0xbeaaa9ed2e057423 */ /* 0x001fe2000000002d */
[--C-:B------:R-:W-:Y:S01]  /*09f0*/  LOP3.LUT R45, R32, 0x80000000, R27.reuse, 0xb8, !PT ;  /* 0x80000000202d7812 */ /* 0x100fe200078eb81b */
[----:B------:R-:W-:Y:S01]  /*0a00*/  @!P2 FFMA R45, R27, R36, R27 ;  /* 0x000000241b2da223 */ /* 0x000fe2000000001b */
[----:B---3--:R-:W-:Y:S02]  /*0a10*/  HADD2.F32 R27, -RZ, R33.H0_H0 ;  /* 0x20000021ff1b7230 */ /* 0x008fe40000004100 */
[----:B------:R-:W-:Y:S01]  /*0a20*/  FFMA R49, R46, R5, RZ ;  /* 0x000000052e317223 */ /* 0x000fe200000000ff */
[----:B------:R-:W-:-:S02]  /*0a30*/  FMUL R32, |R7|, 2.8853900432586669922 ;  /* 0x4038aa3b07207820 */ /* 0x000fc40000400200 */
[C---:B------:R-:W-:Y:S02]  /*0a40*/  FMUL R46, R27.reuse, 0.044714998453855514526 ;  /* 0x3d3727131b2e7820 */ /* 0x040fe40000400000 */
[----:B------:R0:W3:Y:S01]  /*0a50*/  MUFU.EX2 R36, R32 ;  /* 0x0000002000247308 */ /* 0x0000e20000000800 */
[----:B-1----:R-:W-:Y:S01]  /*0a60*/  FADD R44, R44, 1 ;  /* 0x3f8000002c2c7421 */ /* 0x002fe20000000000 */
[C---:B------:R-:W-:Y:S01]  /*0a70*/  FSETP.GE.AND P2, PT, |R30|.reuse, 0.60000002384185791016, PT ;  /* 0x3f19999a1e00780b */ /* 0x040fe20003f46200 */
[C---:B------:R-:W-:Y:S01]  /*0a80*/  FFMA R46, R27.reuse, R46, 1 ;  /* 0x3f8000001b2e7423 */ /* 0x040fe2000000002e */
[----:B------:R-:W-:Y:S01]  /*0a90*/  FMUL R31, R27, 0.79788458347320556641 ;  /* 0x3f4c422a1b1f7820 */ /* 0x000fe20000400000 */
[----:B--2---:R-:W-:Y:S01]  /*0aa0*/  FFMA R47, R47, -2, R24 ;  /* 0xc00000002f2f7823 */ /* 0x004fe20000000018 */
[----:B------:R-:W-:Y:S02]  /*0ab0*/  FSETP.GE.AND P1, PT, |R30|, 9.010913848876953125, PT ;  /* 0x41102cb41e00780b */ /* 0x000fe40003f26200 */
[----:B------:R-:W1:Y:S01]  /*0ac0*/  MUFU.RCP R5, R44 ;  /* 0x0000002c00057308 */ /* 0x000e620000001000 */
[----:B------:R-:W-:Y:S01]  /*0ad0*/  FMUL R31, R31, R46 ;  /* 0x0000002e1f1f7220 */ /* 0x000fe20000400000 */
[----:B------:R-:W-:Y:S01]  /*0ae0*/  FSEL R47, R47, 1, !P1 ;  /* 0x3f8000002f2f7808 */ /* 0x000fe20004800000 */
[----:B0-----:R-:W-:-:S02]  /*0af0*/  FMUL R32, R6, R6 ;  /* 0x0000000606207220 */ /* 0x001fc40000400000 */
[----:B------:R-:W-:Y:S01]  /*0b00*/  FMUL R46, |R31|, 2.8853900432586669922 ;  /* 0x4038aa3b1f2e7820 */ /* 0x000fe20000400200 */
[--C-:B------:R-:W-:Y:S01]  /*0b10*/  LOP3.LUT R47, R47, 0x80000000, R30.reuse, 0xb8, !PT ;  /* 0x800000002f2f7812 */ /* 0x100fe200078eb81e */
[----:B------:R-:W-:Y:S01]  /*0b20*/  @!P2 FFMA R47, R30, R49, R30 ;  /* 0x000000311e2fa223 */ /* 0x000fe2000000001e */
[----:B------:R-:W-:Y:S01]  /*0b30*/  FFMA R49, R32, R9, -0.052303962409496307373 ;  /* 0xbd563cae20317423 */ /* 0x000fe20000000009 */
[----:B---3--:R-:W-:Y:S02]  /*0b40*/  FADD R36, R36, 1 ;  /* 0x3f80000024247421 */ /* 0x008fe40000000000 */
[----:B------:R-:W0:Y:S01]  /*0b50*/  MUFU.EX2 R46, R46 ;  /* 0x0000002e002e7308 */ /* 0x000e220000000800 */
[----:B------:R-:W-:Y:S01]  /*0b60*/  FSETP.GE.AND P2, PT, |R6|, 0.60000002384185791016, PT ;  /* 0x3f19999a0600780b */ /* 0x000fe20003f46200 */
[----:B------:R-:W-:Y:S01]  /*0b70*/  FFMA R49, R32, R49, 0.1331529766321182251 ;  /* 0x3e08594120317423 */ /* 0x000fe20000000031 */
[----:B------:R-:W-:Y:S01]  /*0b80*/  FSETP.GE.AND P1, PT, |R6|, 9.010913848876953125, PT ;  /* 0x41102cb40600780b */ /* 0x000fe20003f26200 */
[----:B-1----:R-:W-:-:S04]  /*0b90*/  FFMA R30, R5, -2, R24 ;  /* 0xc0000000051e7823 */ /* 0x002fc80000000018 */
[----:B------:R-:W1:Y:S01]  /*0ba0*/  MUFU.RCP R53, R36 ;  /* 0x0000002400357308 */ /* 0x000e620000001000 */
[----:B------:R-:W-:Y:S01]  /*0bb0*/  FFMA R5, R32, R49, -0.33332768082618713379 ;  /* 0xbeaaa9ed20057423 */ /* 0x000fe20000000031 */
[----:B------:R-:W-:Y:S01]  /*0bc0*/  FSEL R51, R30, 1, !P1 ;  /* 0x3f8000001e337808 */ /* 0x000fe20004800000 */
[----:B------:R-:W-:Y:S02]  /*0bd0*/  FMUL R30, R7, R7 ;  /* 0x00000007071e7220 */ /* 0x000fe40000400000 */
[----:B------:R-:W-:Y:S01]  /*0be0*/  FFMA R5, R32, R5, RZ ;  /* 0x0000000520057223 */ /* 0x000fe200000000ff */
[----:B------:R-:W-:-:S03]  /*0bf0*/  LOP3.LUT R51, R51, 0x80000000, R6, 0xb8, !PT ;  /* 0x8000000033337812 */ /* 0x000fc600078eb806 */
[----:B------:R-:W-:Y:S01]  /*0c00*/  @!P2 FFMA R51, R6, R5, R6 ;  /* 0x000000050633a223 */ /* 0x000fe20000000006 */
[----:B------:R-:W-:Y:S01]  /*0c10*/  FFMA R5, R30, R9, -0.052303962409496307373 ;  /* 0xbd563cae1e057423 */ /* 0x000fe20000000009 */
[----:B0-----:R-:W-:Y:S01]  /*0c20*/  FADD R46, R46, 1 ;  /* 0x3f8000002e2e7421 */ /* 0x001fe20000000000 */
[C---:B------:R-:W-:Y:S02]  /*0c30*/  FSETP.GE.AND P2, PT, |R7|.reuse, 0.60000002384185791016, PT ;  /* 0x3f19999a0700780b */ /* 0x040fe40003f46200 */
[C---:B------:R-:W-:Y:S01]  /*0c40*/  FFMA R5, R30.reuse, R5, 0.1331529766321182251 ;  /* 0x3e0859411e057423 */ /* 0x040fe20000000005 */
[----:B------:R-:W0:Y:S01]  /*0c50*/  MUFU.RCP R55, R46 ;  /* 0x0000002e00377308 */ /* 0x000e220000001000 */
[----:B------:R-:W-:Y:S01]  /*0c60*/  FSETP.GE.AND P1, PT, |R7|, 9.010913848876953125, PT ;  /* 0x41102cb40700780b */ /* 0x000fe20003f26200 */
[----:B-1----:R-:W-:Y:S01]  /*0c70*/  FFMA R53, R53, -2, R24 ;  /* 0xc000000035357823 */ /* 0x002fe20000000018 */
[----:B------:R-:W-:Y:S01]  /*0c80*/  FFMA R5, R30, R5, -0.33332768082618713379 ;  /* 0xbeaaa9ed1e057423 */ /* 0x000fe20000000005 */
[----:B------:R-:W-:-:S03]  /*0c90*/  FMUL R36, R31, R31 ;  /* 0x0000001f1f247220 */ /* 0x000fc60000400000 */
[----:B------:R-:W-:Y:S01]  /*0ca0*/  FSEL R6, R53, 1, !P1 ;  /* 0x3f80000035067808 */ /* 0x000fe20004800000 */
[----:B------:R-:W-:Y:S01]  /*0cb0*/  FFMA R30, R30, R5, RZ ;  /* 0x000000051e1e7223 */ /* 0x000fe200000000ff */
[----:B------:R-:W-:Y:S02]  /*0cc0*/  FFMA R5, R36, R9, -0.052303962409496307373 ;  /* 0xbd563cae24057423 */ /* 0x000fe40000000009 */
[--C-:B------:R-:W-:Y:S01]  /*0cd0*/  LOP3.LUT R49, R6, 0x80000000, R7.reuse, 0xb8, !PT ;  /* 0x8000000006317812 */ /* 0x100fe200078eb807 */
[----:B------:R-:W-:Y:S01]  /*0ce0*/  @!P2 FFMA R49, R7, R30, R7 ;  /* 0x0000001e0731a223 */ /* 0x000fe20000000007 */
[----:B------:R-:W-:Y:S01]  /*0cf0*/  MOV R6, UR5 ;  /* 0x0000000500067c02 */ /* 0x000fe20008000f00 */
[C---:B------:R-:W-:Y:S01]  /*0d00*/  FFMA R5, R36.reuse, R5, 0.1331529766321182251 ;  /* 0x3e08594124057423 */ /* 0x040fe20000000005 */
[----:B------:R-:W-:Y:S01]  /*0d10*/  MOV R7, UR8 ;  /* 0x0000000800077c02 */ /* 0x000fe20008000f00 */
[----:B0-----:R-:W-:Y:S01]  /*0d20*/  FFMA R55, R55, -2, R24 ;  /* 0xc000000037377823 */ /* 0x001fe20000000018 */
[C---:B------:R-:W-:Y:S01]  /*0d30*/  FSETP.GE.AND P1, PT, |R31|.reuse, 9.010913848876953125, PT ;  /* 0x41102cb41f00780b */ /* 0x040fe20003f26200 */
[----:B------:R-:W-:Y:S01]  /*0d40*/  FFMA R5, R36, R5, -0.33332768082618713379 ;  /* 0xbeaaa9ed24057423 */ /* 0x000fe20000000005 */
[----:B------:R-:W-:Y:S01]  /*0d50*/  FSETP.GE.AND P2, PT, |R31|, 0.60000002384185791016, PT ;  /* 0x3f19999a1f00780b */ /* 0x000fe20003f46200 */
[----:B------:R-:W-:Y:S01]  /*0d60*/  IMAD.WIDE.U32 R6, R25, UR5, R6 ;  /* 0x0000000519067c25 */ /* 0x000fe2000f8e0006 */
[----:B------:R-:W-:-:S03]  /*0d70*/  FSEL R32, R55, 1, !P1 ;  /* 0x3f80000037207808 */ /* 0x000fc60004800000 */
[----:B------:R-:W-:Y:S01]  /*0d80*/  FFMA R36, R36, R5, RZ ;  /* 0x0000000524247223 */ /* 0x000fe200000000ff */
[----:B------:R-:W-:Y:S02]  /*0d90*/  IADD3 R46, R23, R7, RZ ;  /* 0x00000007172e7210 */ /* 0x000fe40007ffe0ff */
[----:B------:R-:W-:-:S04]  /*0da0*/  IADD3 R5, P1, R8, R6, RZ ;  /* 0x0000000608057210 */ /* 0x000fc80007f3e0ff */
[----:B------:R-:W-:Y:S02]  /*0db0*/  IADD3.X R7, RZ, R46, RZ, P1, !PT ;  /* 0x0000002eff077210 */ /* 0x000fe40000ffe4ff */
[----:B------:R-:W-:Y:S02]  /*0dc0*/  LEA R30, P1, R5, R37, 0x2 ;  /* 0x00000025051e7211 */ /* 0x000fe400078210ff */
[--C-:B------:R-:W-:Y:S01]  /*0dd0*/  LOP3.LUT R32, R32, 0x80000000, R31.reuse, 0xb8, !PT ;  /* 0x8000000020207812 */ /* 0x100fe200078eb81f */
[----:B------:R-:W-:Y:S01]  /*0de0*/  @!P2 FFMA R32, R31, R36, R31 ;  /* 0x000000241f20a223 */ /* 0x000fe2000000001f */
[----:B------:R-:W-:Y:S01]  /*0df0*/  LEA.HI.X R31, R5, R14, R7, 0x2, P1 ;  /* 0x0000000e051f7211 */ /* 0x000fe200008f1407 */
[----:B------:R-:W-:Y:S01]  /*0e00*/  IMAD R5, R25, UR4, RZ ;  /* 0x0000000419057c24 */ /* 0x000fe2000f8e02ff */
[----:B------:R-:W-:Y:S01]  /*0e10*/  IADD3 R22, P1, R22, R16, RZ ;  /* 0x0000001016167210 */ /* 0x000fe20007f3e0ff */
[----:B------:R-:W-:Y:S02]  /*0e20*/  HADD2.F32 R33, -RZ, R33.H1_H1 ;  /* 0x30000021ff217230 */ /* 0x000fe40000004100 */
[----:B------:R0:W2:Y:S01]  /*0e30*/  LDG.E R7, desc[UR10][R30.64] ;  /* 0x0000000a1e077981 */ /* 0x0000a2000c1e1900 */
[----:B------:R-:W-:-:S04]  /*0e40*/  IADD3 R5, R19, R5, RZ ;  /* 0x0000000513057210 */ /* 0x000fc80007ffe0ff */
[----:B------:R-:W-:Y:S01]  /*0e50*/  SHF.L.U64.HI R36, R18, 0x3, R5 ;  /* 0x0000000312247819 */ /* 0x000fe20000010205 */
[----:B------:R-:W-:Y:S01]  /*0e60*/  FMUL R5, R38, 0.10703222453594207764 ;  /* 0x3ddb33b626057820 */ /* 0x000fe20000400000 */
[----:B------:R-:W-:Y:S02]  /*0e70*/  SHF.L.U32 R19, R18, 0x3, RZ ;  /* 0x0000000312137819 */ /* 0x000fe400000006ff */
[----:B------:R-:W-:Y:S01]  /*0e80*/  IADD3.X R23, R26, R11, RZ, P1, !PT ;  /* 0x0000000b1a177210 */ /* 0x000fe20000ffe4ff */
[----:B------:R-:W-:Y:S01]  /*0e90*/  FFMA R18, R38, R5, 0.79788458347320556641 ;  /* 0x3f4c422a26127423 */ /* 0x000fe20000000005 */
[----:B------:R-:W-:Y:S01]  /*0ea0*/  FFMA R5, -R45, R45, 1 ;  /* 0x3f8000002d057423 */ /* 0x000fe2000000012d */
[----:B------:R-:W-:Y:S02]  /*0eb0*/  FMUL R26, R33, 0.044714998453855514526 ;  /* 0x3d372713211a7820 */ /* 0x000fe40000400000 */
[----:B------:R1:W3:Y:S01]  /*0ec0*/  LDG.E R44, desc[UR10][R22.64] ;  /* 0x0000000a162c7981 */ /* 0x0002e2000c1e1900 */
[----:B------:R-:W-:Y:S01]  /*0ed0*/  FMUL R48, R5, R18 ;  /* 0x0000001205307220 */ /* 0x000fe20000400000 */
[C---:B------:R-:W-:Y:S01]  /*0ee0*/  FFMA R5, R33.reuse, R26, 1 ;  /* 0x3f80000021057423 */ /* 0x040fe2000000001a */
[----:B------:R-:W-:-:S04]  /*0ef0*/  FMUL R18, R33, 0.79788458347320556641 ;  /* 0x3f4c422a21127820 */ /* 0x000fc80000400000 */
[----:B------:R-:W-:-:S04]  /*0f00*/  FMUL R18, R18, R5 ;  /* 0x0000000512127220 */ /* 0x000fc80000400000 */
[----:B0-----:R-:W-:-:S06]  /*0f10*/  FMUL R31, |R18|, 2.8853900432586669922 ;  /* 0x4038aa3b121f7820 */ /* 0x001fcc0000400200 */
[----:B------:R-:W0:Y:S01]  /*0f20*/  MUFU.EX2 R31, R31 ;  /* 0x0000001f001f7308 */ /* 0x000e220000000800 */
[C---:B-1----:R-:W-:Y:S01]  /*0f30*/  FMUL R22, R43.reuse, 0.10703222453594207764 ;  /* 0x3ddb33b62b167820 */ /* 0x042fe20000400000 */
[----:B------:R-:W-:Y:S01]  /*0f40*/  FMUL R5, R38, 0.5 ;  /* 0x3f00000026057820 */ /* 0x000fe20000400000 */
[----:B------:R-:W-:Y:S02]  /*0f50*/  IMAD.MOV.U32 R26, RZ, RZ, 0x3f000000 ;  /* 0x3f000000ff1a7424 */ /* 0x000fe400078e00ff */
[----:B------:R-:W-:Y:S01]  /*0f60*/  FFMA R23, R43, R22, 0.79788458347320556641 ;  /* 0x3f4c422a2b177423 */ /* 0x000fe20000000016 */
[----:B------:R-:W-:Y:S01]  /*0f70*/  FMUL R5, R5, R48 ;  /* 0x0000003005057220 */ /* 0x000fe20000400000 */
[----:B------:R-:W-:Y:S01]  /*0f80*/  FFMA R22, -R47, R47, 1 ;  /* 0x3f8000002f167423 */ /* 0x000fe2000000012f */
[----:B------:R-:W-:Y:S01]  /*0f90*/  FFMA R48, R49, R26, 0.5 ;  /* 0x3f00000031307423 */ /* 0x000fe2000000001a */
[----:B0-----:R-:W-:Y:S02]  /*0fa0*/  FADD R31, R31, 1 ;  /* 0x3f8000001f1f7421 */ /* 0x001fe40000000000 */
[----:B------:R-:W-:-:S04]  /*0fb0*/  FMUL R30, R22, R23 ;  /* 0x00000017161e7220 */ /* 0x000fc80000400000 */
[----:B------:R-:W0:Y:S01]  /*0fc0*/  MUFU.RCP R31, R31 ;  /* 0x0000001f001f7308 */ /* 0x000e220000001000 */
[----:B------:R-:W-:Y:S01]  /*0fd0*/  FMUL R49, R43, R48 ;  /* 0x000000302b317220 */ /* 0x000fe20000400000 */
[----:B------:R-:W-:Y:S01]  /*0fe0*/  FADD R22, R45, 1 ;  /* 0x3f8000002d167421 */ /* 0x000fe20000000000 */
[----:B------:R-:W-:-:S03]  /*0ff0*/  FMUL R48, R18, R18 ;  /* 0x0000001212307220 */ /* 0x000fc60000400000 */
[----:B------:R-:W-:Y:S01]  /*1000*/  FFMA R22, R22, 0.5, R5 ;  /* 0x3f00000016167823 */ /* 0x000fe20000000005 */
[----:B------:R-:W-:Y:S01]  /*1010*/  FFMA R5, R48, R9, -0.052303962409496307373 ;  /* 0xbd563cae30057423 */ /* 0x000fe20000000009 */
[----:B------:R-:W-:Y:S01]  /*1020*/  FSETP.GE.AND P1, PT, |R18|, 0.60000002384185791016, PT ;  /* 0x3f19999a1200780b */ /* 0x000fe20003f26200 */
[----:B------:R-:W-:Y:S02]  /*1030*/  UMOV UR5, 0x3f800000 ;  /* 0x3f80000000057882 */ /* 0x000fe40000000000 */
[----:B------:R-:W-:Y:S01]  /*1040*/  FFMA R5, R48, R5, 0.1331529766321182251 ;  /* 0x3e08594130057423 */ /* 0x000fe20000000005 */
[----:B-----5:R-:W-:Y:S01]  /*1050*/  @P0 R2UR UR5, R17 ;  /* 0x00000000110502ca */ /* 0x020fe200000e0000 */
[----:B------:R-:W-:Y:S01]  /*1060*/  FMUL R43, R43, 0.5 ;  /* 0x3f0000002b2b7820 */ /* 0x000fe20000400000 */
[----:B------:R-:W-:Y:S01]  /*1070*/  FSETP.GE.AND P0, PT, |R18|, 9.010913848876953125, PT ;  /* 0x41102cb41200780b */ /* 0x000fe20003f06200 */
[C---:B------:R-:W-:Y:S01]  /*1080*/  FFMA R5, R48.reuse, R5, -0.33332768082618713379 ;  /* 0xbeaaa9ed30057423 */ /* 0x040fe20000000005 */
[----:B0-----:R-:W-:Y:S01]  /*1090*/  FFMA R31, R31, -2, R24 ;  /* 0xc00000001f1f7823 */ /* 0x001fe20000000018 */
[----:B------:R-:W-:Y:S01]  /*10a0*/  FMUL R30, R43, R30 ;  /* 0x0000001e2b1e7220 */ /* 0x000fe20000400000 */
[----:B------:R-:W-:Y:S01]  /*10b0*/  FADD R47, R47, 1 ;  /* 0x3f8000002f2f7421 */ /* 0x000fe20000000000 */
[----:B------:R-:W-:Y:S01]  /*10c0*/  FFMA R5, R48, R5, RZ ;  /* 0x0000000530057223 */ /* 0x000fe200000000ff */
[----:B----4-:R-:W-:Y:S01]  /*10d0*/  HADD2.F32 R43, -RZ, R34.H0_H0 ;  /* 0x20000022ff2b7230 */ /* 0x010fe20000004100 */
[----:B------:R-:W-:Y:S01]  /*10e0*/  FSEL R31, R31, 1, !P0 ;  /* 0x3f8000001f1f7808 */ /* 0x000fe20004000000 */
[----:B------:R-:W-:Y:S01]  /*10f0*/  FFMA R51, R51, R26, 0.5 ;  /* 0x3f00000033337423 */ /* 0x000fe2000000001a */
[----:B------:R-:W-:Y:S01]  /*1100*/  FFMA R47, R47, 0.5, R30 ;  /* 0x3f0000002f2f7823 */ /* 0x000fe2000000001e */
[--C-:B------:R-:W-:Y:S01]  /*1110*/  HADD2.F32 R48, -RZ, R35.reuse.H1_H1 ;  /* 0x30000023ff307230 */ /* 0x100fe20000004100 */
[----:B------:R-:W-:Y:S01]  /*1120*/  LOP3.LUT R45, R31, 0x80000000, R18, 0xb8, !PT ;  /* 0x800000001f2d7812 */ /* 0x000fe200078eb812 */
[----:B------:R-:W-:-:S02]  /*1130*/  HADD2.F32 R30, -RZ, R35.H0_H0 ;  /* 0x20000023ff1e7230 */ /* 0x000fc40000004100 */
[----:B------:R-:W-:Y:S01]  /*1140*/  @!P1 FFMA R45, R18, R5, R18 ;  /* 0x00000005122d9223 */ /* 0x000fe20000000012 */
[----:B------:R-:W-:Y:S01]  /*1150*/  FMUL R35, R22, R43 ;  /* 0x0000002b16237220 */ /* 0x000fe20000400000 */
[----:B------:R-:W-:Y:S01]  /*1160*/  FMUL R18, R27, 0.035677410662174224854 ;  /* 0x3d12227a1b127820 */ /* 0x000fe20000400000 */
[----:B------:R-:W-:Y:S01]  /*1170*/  FMUL R38, R38, R51 ;  /* 0x0000003326267220 */ /* 0x000fe20000400000 */
[----:B------:R-:W-:Y:S01]  /*1180*/  HADD2.F32 R50, -RZ, R34.H1_H1 ;  /* 0x30000022ff327230 */ /* 0x000fe20000004100 */
[----:B------:R-:W-:Y:S02]  /*1190*/  IADD3 R22, P0, R19, R40, RZ ;  /* 0x0000002813167210 */ /* 0x000fe40007f1e0ff */
[----:B------:R-:W-:Y:S01]  /*11a0*/  MOV R5, UR6 ;  /* 0x0000000600057c02 */ /* 0x000fe20008000f00 */
[----:B------:R-:W-:Y:S01]  /*11b0*/  FFMA R18, R27, R18, 0.79788458347320556641 ;  /* 0x3f4c422a1b127423 */ /* 0x000fe20000000012 */
[----:B------:R-:W-:Y:S01]  /*11c0*/  IADD3.X R23, R36, R21, RZ, P0, !PT ;  /* 0x0000001524177210 */ /* 0x000fe200007fe4ff */
[----:B------:R-:W-:Y:S01]  /*11d0*/  FMUL R43, R43, R38 ;  /* 0x000000262b2b7220 */ /* 0x000fe20000400000 */
[----:B------:R-:W-:Y:S01]  /*11e0*/  FMUL R47, R47, R50 ;  /* 0x000000322f2f7220 */ /* 0x000fe20000400000 */
[----:B------:R-:W-:Y:S01]  /*11f0*/  FMUL R34, R50, R49 ;  /* 0x0000003132227220 */ /* 0x000fe20000400000 */
[----:B------:R-:W-:Y:S01]  /*1200*/  LEA R38, P0, R5, R40, 0x2 ;  /* 0x0000002805267211 */ /* 0x000fe200078010ff */
[----:B------:R-:W-:Y:S01]  /*1210*/  FMUL R49, R27, R18 ;  /* 0x000000121b317220 */ /* 0x000fe20000400000 */
[----:B------:R-:W-:-:S02]  /*1220*/  MOV R50, UR6 ;  /* 0x0000000600327c02 */ /* 0x000fc40008000f00 */
[----:B------:R-:W-:Y:S01]  /*1230*/  MOV R5, UR7 ;  /* 0x0000000700057c02 */ /* 0x000fe20008000f00 */
[----:B------:R-:W-:Y:S01]  /*1240*/  FMUL R52, R49, R49 ;  /* 0x0000003131347220 */ /* 0x000fe20000400000 */
[----:B------:R-:W-:Y:S02]  /*1250*/  FMUL R48, R47, R48 ;  /* 0x000000302f307220 */ /* 0x000fe40000400000 */
[----:B------:R-:W-:Y:S02]  /*1260*/  LEA.HI.X R5, R50, R21, R5, 0x2, P0 ;  /* 0x0000001532057211 */ /* 0x000fe400000f1405 */
[----:B------:R-:W-:Y:S01]  /*1270*/  IADD3 R18, P0, R38, R19, RZ ;  /* 0x0000001326127210 */ /* 0x000fe20007f1e0ff */
[----:B------:R-:W-:Y:S01]  /*1280*/  FMUL R47, |R49|, 2.8853900432586669922 ;  /* 0x4038aa3b312f7820 */ /* 0x000fe20000400200 */
[C---:B------:R-:W-:Y:S02]  /*1290*/  FFMA R17, R52.reuse, R9, -0.052303962409496307373 ;  /* 0xbd563cae34117423 */ /* 0x040fe40000000009 */
[----:B------:R-:W-:Y:S01]  /*12a0*/  IADD3.X R19, R5, R36, RZ, P0, !PT ;  /* 0x0000002405137210 */ /* 0x000fe200007fe4ff */
[C---:B------:R-:W-:Y:S01]  /*12b0*/  FMUL R36, R33.reuse, 0.035677410662174224854 ;  /* 0x3d12227a21247820 */ /* 0x040fe20000400000 */
[C---:B------:R-:W-:Y:S01]  /*12c0*/  FFMA R17, R52.reuse, R17, 0.1331529766321182251 ;  /* 0x3e08594134117423 */ /* 0x040fe20000000011 */
[----:B------:R-:W0:Y:S02]  /*12d0*/  MUFU.EX2 R47, R47 ;  /* 0x0000002f002f7308 */ /* 0x000e240000000800 */
[----:B------:R-:W-:Y:S01]  /*12e0*/  FFMA R36, R33, R36, 0.79788458347320556641 ;  /* 0x3f4c422a21247423 */ /* 0x000fe20000000024 */
[----:B------:R-:W-:-:S03]  /*12f0*/  FFMA R17, R52, R17, -0.33332768082618713379 ;  /* 0xbeaaa9ed34117423 */ /* 0x000fc60000000011 */
[----:B------:R-:W-:Y:S01]  /*1300*/  FMUL R36, R33, R36 ;  /* 0x0000002421247220 */ /* 0x000fe20000400000 */
[----:B------:R-:W-:-:S03]  /*1310*/  FFMA R52, R52, R17, RZ ;  /* 0x0000001134347223 */ /* 0x000fc600000000ff */
[----:B------:R-:W-:Y:S01]  /*1320*/  FMUL R17, |R36|, 2.8853900432586669922 ;  /* 0x4038aa3b24117820 */ /* 0x000fe20000400200 */
[----:B------:R-:W-:-:S05]  /*1330*/  FMUL R35, R35, R30 ;  /* 0x0000001e23237220 */ /* 0x000fca0000400000 */
[----:B------:R-:W-:Y:S01]  /*1340*/  MUFU.EX2 R17, R17 ;  /* 0x0000001100117308 */ /* 0x000fe20000000800 */
[----:B0-----:R-:W-:Y:S01]  /*1350*/  FADD R50, R47, 1 ;  /* 0x3f8000002f327421 */ /* 0x001fe20000000000 */
[----:B------:R-:W-:Y:S01]  /*1360*/  FMUL R31, R48, UR5 ;  /* 0x00000005301f7c20 */ /* 0x000fe20008400000 */
[----:B------:R-:W-:-:S05]  /*1370*/  FMUL R30, R35, UR5 ;  /* 0x00000005231e7c20 */ /* 0x000fca0008400000 */
[----:B------:R-:W0:Y:S01]  /*1380*/  MUFU.RCP R47, R50 ;  /* 0x00000032002f7308 */ /* 0x000e220000001000 */
[----:B------:R1:W-:Y:S01]  /*1390*/  STG.E.64 desc[UR10][R22.64], R30 ;  /* 0x0000001e16007986 */ /* 0x0003e2000c101b0a */
[----:B------:R-:W-:Y:S01]  /*13a0*/  FSETP.GE.AND P1, PT, |R49|, 0.60000002384185791016, PT ;  /* 0x3f19999a3100780b */ /* 0x000fe20003f26200 */
[----:B-1----:R-:W-:Y:S01]  /*13b0*/  FMUL R23, R34, UR5 ;  /* 0x0000000522177c20 */ /* 0x002fe20008400000 */
[----:B------:R-:W-:-:S05]  /*13c0*/  FMUL R22, R43, UR5 ;  /* 0x000000052b167c20 */ /* 0x000fca0008400000 */
[----:B------:R1:W-:Y:S01]  /*13d0*/  STG.E.64 desc[UR10][R18.64], R22 ;  /* 0x0000001612007986 */ /* 0x0003e2000c101b0a */
[----:B0-----:R-:W-:Y:S01]  /*13e0*/  FFMA R47, R47, -2, R24 ;  /* 0xc00000002f2f7823 */ /* 0x001fe20000000018 */
[----:B------:R-:W-:Y:S01]  /*13f0*/  FSETP.GE.AND P0, PT, |R49|, 9.010913848876953125, PT ;  /* 0x41102cb43100780b */ /* 0x000fe20003f06200 */
[----:B-1----:R-:W-:-:S03]  /*1400*/  FADD R19, R17, 1 ;  /* 0x3f80000011137421 */ /* 0x002fc60000000000 */
[----:B------:R-:W-:-:S03]  /*1410*/  FSEL R18, R47, 1, !P0 ;  /* 0x3f8000002f127808 */ /* 0x000fc60004000000 */
[----:B------:R-:W0:Y:S01]  /*1420*/  MUFU.RCP R19, R19 ;  /* 0x0000001300137308 */ /* 0x000e220000001000 */
[----:B------:R-:W-:Y:S01]  /*1430*/  FMUL R50, R36, R36 ;  /* 0x0000002424327220 */ /* 0x000fe20000400000 */
[--C-:B------:R-:W-:Y:S01]  /*1440*/  LOP3.LUT R47, R18, 0x80000000, R49.reuse, 0xb8, !PT ;  /* 0x80000000122f7812 */ /* 0x100fe200078eb831 */
[----:B------:R-:W-:Y:S02]  /*1450*/  @!P1 FFMA R47, R49, R52, R49 ;  /* 0x00000034312f9223 */ /* 0x000fe40000000031 */
[----:B------:R-:W-:Y:S01]  /*1460*/  FFMA R49, R50, R9, -0.052303962409496307373 ;  /* 0xbd563cae32317423 */ /* 0x000fe20000000009 */
[----:B------:R-:W-:-:S03]  /*1470*/  FSETP.GE.AND P1, PT, |R36|, 0.60000002384185791016, PT ;  /* 0x3f19999a2400780b */ /* 0x000fc60003f26200 */
[----:B------:R-:W-:Y:S01]  /*1480*/  FFMA R17, R50, R49, 0.1331529766321182251 ;  /* 0x3e08594132117423 */ /* 0x000fe20000000031 */
[----:B------:R-:W-:Y:S02]  /*1490*/  FSETP.GE.AND P0, PT, |R36|, 9.010913848876953125, PT ;  /* 0x41102cb42400780b */ /* 0x000fe40003f06200 */
[----:B------:R-:W-:Y:S01]  /*14a0*/  FMNMX R35, RZ, |R35|, !PT ;  /* 0x40000023ff237209 */ /* 0x000fe20007800000 */
[----:B------:R-:W-:Y:S01]  /*14b0*/  FFMA R17, R50, R17, -0.33332768082618713379 ;  /* 0xbeaaa9ed32117423 */ /* 0x000fe20000000011 */
[----:B0-----:R-:W-:-:S03]  /*14c0*/  FFMA R18, R19, -2, R24 ;  /* 0xc000000013127823 */ /* 0x001fc60000000018 */
[----:B------:R-:W-:Y:S01]  /*14d0*/  FFMA R17, R50, R17, RZ ;  /* 0x0000001132117223 */ /* 0x000fe200000000ff */
[----:B------:R-:W-:Y:S02]  /*14e0*/  FMNMX R48, |R48|, R35, !PT ;  /* 0x0000002330307209 */ /* 0x000fe40007800200 */
[----:B------:R-:W-:Y:S02]  /*14f0*/  FSEL R49, R18, 1, !P0 ;  /* 0x3f80000012317808 */ /* 0x000fe40004000000 */
[----:B------:R-:W-:Y:S02]  /*1500*/  IADD3 R35, -R4, R3, RZ ;  /* 0x0000000304237210 */ /* 0x000fe40007ffe1ff */
[--C-:B------:R-:W-:Y:S01]  /*1510*/  LOP3.LUT R49, R49, 0x80000000, R36.reuse, 0xb8, !PT ;  /* 0x8000000031317812 */ /* 0x100fe200078eb824 */
[----:B------:R-:W-:Y:S01]  /*1520*/  @!P1 FFMA R49, R36, R17, R36 ;  /* 0x0000001124319223 */ /* 0x000fe20000000024 */
[----:B------:R-:W-:Y:S02]  /*1530*/  IADD3 R17, P0, R10, UR6, RZ ;  /* 0x000000060a117c10 */ /* 0x000fe4000ff1e0ff */
[----:B------:R-:W-:Y:S01]  /*1540*/  IADD3 R10, R35, 0x1e, RZ ;  /* 0x0000001e230a7810 */ /* 0x000fe20007ffe0ff */
[----:B------:R-:W-:-:S02]  /*1550*/  USHF.L.U32 UR8, UR14, 0x1, URZ ;  /* 0x000000010e087899 */ /* 0x000fc4000800063f */
[----:B------:R-:W-:Y:S01]  /*1560*/  USHF.L.U64.HI UR12, UR14, 0x1, UR15 ;  /* 0x000000010e0c7899 */ /* 0x000fe2000801020f */
[----:B------:R-:W-:Y:S02]  /*1570*/  LOP3.LUT R10, R10, 0x1f, RZ, 0xc0, !PT ;  /* 0x0000001f0a0a7812 */ /* 0x000fe400078ec0ff */
[----:B------:R-:W-:Y:S02]  /*1580*/  IADD3.X R42, R42, UR4, RZ, P0, !PT ;  /* 0x000000042a2a7c10 */ /* 0x000fe400087fe4ff */
[----:B------:R-:W-:Y:S01]  /*1590*/  IADD3 R17, P0, R10, R17, RZ ;  /* 0x000000110a117210 */ /* 0x000fe20007f1e0ff */
[----:B------:R-:W-:-:S03]  /*15a0*/  IMAD.WIDE.U32 R12, R28, UR8, R12 ;  /* 0x000000081c0c7c25 */ /* 0x000fc6000f8e000c */
[----:B------:R-:W-:Y:S01]  /*15b0*/  IADD3.X R36, RZ, R42, RZ, P0, !PT ;  /* 0x0000002aff247210 */ /* 0x000fe200007fe4ff */
[----:B------:R-:W-:Y:S01]  /*15c0*/  IMAD R28, R28, UR12, RZ ;  /* 0x0000000c1c1c7c24 */ /* 0x000fe2000f8e02ff */
[----:B------:R-:W-:Y:S02]  /*15d0*/  SHF.L.U32 R51, R17, 0x2, RZ ;  /* 0x0000000211337819 */ /* 0x000fe400000006ff */
[----:B------:R-:W-:Y:S01]  /*15e0*/  FMNMX R53, |R43|, R48, !PT ;  /* 0x000000302b357209 */ /* 0x000fe20007800200 */
[----:B------:R-:W-:Y:S01]  /*15f0*/  IMAD R19, R29, UR8, R28 ;  /* 0x000000081d137c24 */ /* 0x000fe2000f8e021c */
[----:B------:R-:W-:Y:S02]  /*1600*/  SHF.L.U64.HI R48, R17, 0x2, R36 ;  /* 0x0000000211307819 */ /* 0x000fe40000010224 */
[----:B------:R-:W-:-:S04]  /*1610*/  IADD3 R28, P0, R51, R41, RZ ;  /* 0x00000029331c7210 */ /* 0x000fc80007f1e0ff */
[----:B------:R-:W-:-:S05]  /*1620*/  IADD3.X R29, R48, R39, RZ, P0, !PT ;  /* 0x00000027301d7210 */ /* 0x000fca00007fe4ff */
[----:B------:R0:W4:Y:S01]  /*1630*/  LDG.E R43, desc[UR10][R28.64] ;  /* 0x0000000a1c2b7981 */ /* 0x000122000c1e1900 */
[----:B------:R-:W-:Y:S01]  /*1640*/  USHF.R.U64 UR8, UR6, 0x1, UR7 ;  /* 0x0000000106087899 */ /* 0x000fe20008001207 */
[----:B------:R-:W-:-:S05]  /*1650*/  IADD3 R19, R13, R19, RZ ;  /* 0x000000130d137210 */ /* 0x000fca0007ffe0ff */
[----:B------:R-:W-:Y:S01]  /*1660*/  IADD3 R13, P0, R6, UR8, RZ ;  /* 0x00000008060d7c10 */ /* 0x000fe2000ff1e0ff */
[----:B------:R-:W-:Y:S01]  /*1670*/  FMUL R6, R27, 0.10703222453594207764 ;  /* 0x3ddb33b61b067820 */ /* 0x000fe20000400000 */
[----:B------:R-:W-:-:S03]  /*1680*/  FMNMX R34, |R34|, R53, !PT ;  /* 0x0000003522227209 */ /* 0x000fc60007800200 */
[----:B------:R-:W-:Y:S01]  /*1690*/  FFMA R53, R27, R6, 0.79788458347320556641 ;  /* 0x3f4c422a1b357423 */ /* 0x000fe20000000006 */
[----:B------:R-:W-:Y:S01]  /*16a0*/  FFMA R6, -R32, R32, 1 ;  /* 0x3f80000020067423 */ /* 0x000fe20000000120 */
[----:B------:R-:W-:-:S03]  /*16b0*/  FFMA R50, R47, R26, 0.5 ;  /* 0x3f0000002f327423 */ /* 0x000fc6000000001a */
[----:B------:R-:W-:Y:S01]  /*16c0*/  FMUL R53, R6, R53 ;  /* 0x0000003506357220 */ /* 0x000fe20000400000 */
[C---:B------:R-:W-:Y:S01]  /*16d0*/  FMUL R6, R27.reuse, 0.5 ;  /* 0x3f0000001b067820 */ /* 0x040fe20000400000 */
[----:B------:R-:W-:Y:S01]  /*16e0*/  FMUL R50, R27, R50 ;  /* 0x000000321b327220 */ /* 0x000fe20000400000 */
[----:B------:R-:W-:Y:S01]  /*16f0*/  SHF.L.U64.HI R19, R12, 0x5, R19 ;  /* 0x000000050c137819 */ /* 0x000fe20000010213 */
[----:B------:R-:W-:Y:S01]  /*1700*/  FADD R27, R32, 1 ;  /* 0x3f800000201b7421 */ /* 0x000fe20000000000 */
[----:B------:R-:W-:Y:S01]  /*1710*/  SHF.L.U32 R18, R12, 0x5, RZ ;  /* 0x000000050c127819 */ /* 0x000fe200000006ff */
[----:B------:R-:W-:Y:S01]  /*1720*/  FMUL R6, R6, R53 ;  /* 0x0000003506067220 */ /* 0x000fe20000400000 */
[----:B------:R-:W-:-:S03]  /*1730*/  FMUL R12, R33, 0.10703222453594207764 ;  /* 0x3ddb33b6210c7820 */ /* 0x000fc60000400000 */
[----:B------:R-:W-:Y:S01]  /*1740*/  FFMA R6, R27, 0.5, R6 ;  /* 0x3f0000001b067823 */ /* 0x000fe20000000006 */
[----:B------:R-:W-:Y:S01]  /*1750*/  FFMA R27, R33, R12, 0.79788458347320556641 ;  /* 0x3f4c422a211b7423 */ /* 0x000fe2000000000c */
[----:B------:R-:W-:Y:S01]  /*1760*/  FFMA R12, -R45, R45, 1 ;  /* 0x3f8000002d0c7423 */ /* 0x000fe2000000012d */
[----:B0-----:R-:W-:-:S03]  /*1770*/  FFMA R28, R49, R26, 0.5 ;  /* 0x3f000000311c7423 */ /* 0x001fc6000000001a */
[----:B------:R-:W-:Y:S01]  /*1780*/  FMUL R27, R12, R27 ;  /* 0x0000001b0c1b7220 */ /* 0x000fe20000400000 */
[----:B------:R-:W-:Y:S01]  /*1790*/  FMUL R12, R33, 0.5 ;  /* 0x3f000000210c7820 */ /* 0x000fe20000400000 */
[----:B------:R-:W-:-:S03]  /*17a0*/  USHF.R.U32.HI UR9, URZ, 0x1, UR7 ;  /* 0x000000013f097899 */ /* 0x000fc60008011607 */
[----:B------:R-:W-:Y:S01]  /*17b0*/  FMUL R12, R12, R27 ;  /* 0x0000001b0c0c7220 */ /* 0x000fe20000400000 */
[----:B------:R-:W-:Y:S02]  /*17c0*/  FADD R45, R45, 1 ;  /* 0x3f8000002d2d7421 */ /* 0x000fe40000000000 */
[----:B------:R-:W-:Y:S02]  /*17d0*/  IADD3.X R46, R46, UR9, RZ, P0, !PT ;  /* 0x000000092e2e7c10 */ /* 0x000fe400087fe4ff */
[----:B------:R-:W-:Y:S01]  /*17e0*/  FFMA R45, R45, 0.5, R12 ;  /* 0x3f0000002d2d7823 */ /* 0x000fe2000000000c */
[----:B------:R-:W-:Y:S01]  /*17f0*/  IADD3 R13, P0, R10, R13, RZ ;  /* 0x0000000d0a0d7210 */ /* 0x000fe20007f1e0ff */
[----:B--2---:R-:W-:-:S05]  /*1800*/  HADD2.F32 R49, -RZ, R7.H0_H0 ;  /* 0x20000007ff317230 */ /* 0x004fca0000004100 */
[----:B------:R-:W-:Y:S01]  /*1810*/  FMUL R6, R6, R49 ;  /* 0x0000003106067220 */ /* 0x000fe20000400000 */
[----:B------:R-:W-:Y:S02]  /*1820*/  HADD2.F32 R54, -RZ, R7.H1_H1 ;  /* 0x30000007ff367230 */ /* 0x000fe40000004100 */
[----:B---3--:R-:W-:-:S05]  /*1830*/  HADD2.F32 R27, -RZ, R44.H0_H0 ;  /* 0x2000002cff1b7230 */ /* 0x008fca0000004100 */
[----:B------:R-:W-:Y:S01]  /*1840*/  FMUL R27, R6, R27 ;  /* 0x0000001b061b7220 */ /* 0x000fe20000400000 */
[----:B------:R-:W-:Y:S01]  /*1850*/  MOV R6, UR6 ;  /* 0x0000000600067c02 */ /* 0x000fe20008000f00 */
[----:B------:R-:W-:Y:S02]  /*1860*/  HADD2.F32 R44, -RZ, R44.H1_H1 ;  /* 0x3000002cff2c7230 */ /* 0x000fe40000004100 */
[----:B------:R-:W-:Y:S02]  /*1870*/  FMUL R45, R45, R54 ;  /* 0x000000362d2d7220 */ /* 0x000fe40000400000 */
[----:B------:R-:W-:Y:S02]  /*1880*/  IMAD R7, R25, UR6, R6 ;  /* 0x0000000619077c24 */ /* 0x000fe4000f8e0206 */
[----:B------:R-:W-:Y:S01]  /*1890*/  FMUL R45, R45, R44 ;  /* 0x0000002c2d2d7220 */ /* 0x000fe20000400000 */
[----:B------:R-:W-:Y:S01]  /*18a0*/  IMAD.X R6, RZ, RZ, R46, P0 ;  /* 0x000000ffff067224 */ /* 0x000fe200000e062e */
[----:B------:R-:W-:-:S02]  /*18b0*/  LEA R32, P0, R13, R37, 0x2 ;  /* 0x000000250d207211 */ /* 0x000fc400078010ff */
[----:B------:R-:W-:Y:S01]  /*18c0*/  MOV R44, UR6 ;  /* 0x00000006002c7c02 */ /* 0x000fe20008000f00 */
[----:B------:R-:W-:Y:S01]  /*18d0*/  FMUL R53, R33, R28 ;  /* 0x0000001c21357220 */ /* 0x000fe20000400000 */
[----:B------:R-:W-:Y:S02]  /*18e0*/  IADD3 R12, R8, R7, RZ ;  /* 0x00000007080c7210 */ /* 0x000fe40007ffe0ff */
[----:B------:R-:W-:Y:S01]  /*18f0*/  LEA.HI.X R33, R13, R14, R6, 0x2, P0 ;  /* 0x0000000e0d217211 */ /* 0x000fe200000f1406 */
[----:B------:R-:W-:Y:S01]  /*1900*/  IMAD R44, R25, UR6, R44 ;  /* 0x00000006192c7c24 */ /* 0x000fe2000f8e022c */
[----:B------:R-:W-:Y:S02]  /*1910*/  IADD3 R6, P0, R51, R16, RZ ;  /* 0x0000001033067210 */ /* 0x000fe40007f1e0ff */
[C---:B------:R-:W-:Y:S01]  /*1920*/  SHF.L.U64.HI R52, R12.reuse, 0x3, R15 ;  /* 0x000000030c347819 */ /* 0x040fe2000001020f */
[----:B------:R-:W-:Y:S01]  /*1930*/  FMUL R29, R45, UR5 ;  /* 0x000000052d1d7c20 */ /* 0x000fe20008400000 */
[----:B------:R-:W-:Y:S01]  /*1940*/  SHF.L.U32 R55, R12, 0x3, RZ ;  /* 0x000000030c377819 */ /* 0x000fe200000006ff */
[----:B------:R-:W-:Y:S01]  /*1950*/  FMUL R28, R27, UR5 ;  /* 0x000000051b1c7c20 */ /* 0x000fe20008400000 */
[----:B------:R-:W-:Y:S01]  /*1960*/  IADD3 R15, R35, 0x1d, RZ ;  /* 0x0000001d230f7810 */ /* 0x000fe20007ffe0ff */
[----:B------:R-:W2:Y:S01]  /*1970*/  LDG.E R47, desc[UR10][R32.64] ;  /* 0x0000000a202f7981 */ /* 0x000ea2000c1e1900 */
[----:B------:R-:W-:-:S02]  /*1980*/  IADD3.X R7, R48, R11, RZ, P0, !PT ;  /* 0x0000000b30077210 */ /* 0x000fc400007fe4ff */
[----:B------:R-:W-:Y:S02]  /*1990*/  IADD3 R12, P0, R55, R40, RZ ;  /* 0x00000028370c7210 */ /* 0x000fe40007f1e0ff */
[----:B------:R-:W-:Y:S01]  /*19a0*/  LOP3.LUT R15, R15, 0x1f, RZ, 0xc0, !PT ;  /* 0x0000001f0f0f7812 */ /* 0x000fe200078ec0ff */
[----:B------:R0:W3:Y:S01]  /*19b0*/  LDG.E R48, desc[UR10][R6.64] ;  /* 0x0000000a06307981 */ /* 0x0000e2000c1e1900 */
[----:B------:R-:W-:Y:S02]  /*19c0*/  IADD3 R44, R44, UR6, RZ ;  /* 0x000000062c2c7c10 */ /* 0x000fe4000fffe0ff */
[----:B------:R-:W-:Y:S02]  /*19d0*/  IADD3.X R13, R52, R21, RZ, P0, !PT ;  /* 0x00000015340d7210 */ /* 0x000fe400007fe4ff */
[----:B------:R-:W-:Y:S01]  /*19e0*/  IADD3 R35, P0, P1, R15, UR6, R44 ;  /* 0x000000060f237c10 */ /* 0x000fe2000f91e02c */
[----:B------:R-:W-:-:S03]  /*19f0*/  FMUL R44, R49, R50 ;  /* 0x00000032312c7220 */ /* 0x000fc60000400000 */
[----:B------:R-:W-:Y:S02]  /*1a00*/  SHF.L.U32 R49, R35, 0x2, RZ ;  /* 0x0000000223317819 */ /* 0x000fe400000006ff */
[----:B------:R-:W-:Y:S01]  /*1a10*/  IADD3.X R42, RZ, UR4, R42, P0, P1 ;  /* 0x00000004ff2a7c10 */ /* 0x000fe200087e242a */
[----:B------:R1:W-:Y:S01]  /*1a20*/  STG.E.64 desc[UR10][R12.64], R28 ;  /* 0x0000001c0c007986 */ /* 0x0003e2000c101b0a */
[----:B------:R-:W-:Y:S01]  /*1a30*/  FMUL R51, R54, R53 ;  /* 0x0000003536337220 */ /* 0x000fe20000400000 */
[----:B0-----:R-:W-:Y:S02]  /*1a40*/  IADD3 R6, P0, R55, R38, RZ ;  /* 0x0000002637067210 */ /* 0x001fe40007f1e0ff */
[----:B------:R-:W-:Y:S01]  /*1a50*/  SHF.L.U64.HI R50, R35, 0x2, R42 ;  /* 0x0000000223327819 */ /* 0x000fe2000001022a */
[----:B------:R-:W-:Y:S01]  /*1a60*/  FMUL R33, R51, UR5 ;  /* 0x0000000533217c20 */ /* 0x000fe20008400000 */
[----:B------:R-:W-:Y:S01]  /*1a70*/  IADD3.X R7, R52, R5, RZ, P0, !PT ;  /* 0x0000000534077210 */ /* 0x000fe200007fe4ff */
[----:B------:R-:W-:Y:S01]  /*1a80*/  FMUL R32, R44, UR5 ;  /* 0x000000052c207c20 */ /* 0x000fe20008400000 */
[----:B-1----:R-:W-:-:S04]  /*1a90*/  IADD3 R12, P1, R49, R41, RZ ;  /* 0x00000029310c7210 */ /* 0x002fc80007f3e0ff */
[----:B------:R-:W-:Y:S01]  /*1aa0*/  IADD3.X R13, R50, R39, RZ, P1, !PT ;  /* 0x00000027320d7210 */ /* 0x000fe20000ffe4ff */
[----:B------:R0:W-:Y:S04]  /*1ab0*/  STG.E.64 desc[UR10][R6.64], R32 ;  /* 0x0000002006007986 */ /* 0x0001e8000c101b0a */
[----:B------:R1:W5:Y:S01]  /*1ac0*/  LDG.E R39, desc[UR10][R12.64] ;  /* 0x0000000a0c277981 */ /* 0x000362000c1e1900 */
[----:B------:R-:W-:-:S05]  /*1ad0*/  MOV R52, UR8 ;  /* 0x0000000800347c02 */ /* 0x000fca0008000f00 */
[----:B------:R-:W-:-:S05]  /*1ae0*/  IMAD R52, R25, UR8, R52 ;  /* 0x0000000819347c24 */ /* 0x000fca000f8e0234 */
[----:B------:R-:W-:-:S04]  /*1af0*/  IADD3 R54, R52, UR8, RZ ;  /* 0x0000000834367c10 */ /* 0x000fc8000fffe0ff */
[----:B------:R-:W-:-:S04]  /*1b00*/  IADD3 R54, P0, P1, R15, UR8, R54 ;  /* 0x000000080f367c10 */ /* 0x000fc8000f91e036 */
[----:B0-----:R-:W-:Y:S02]  /*1b10*/  LEA R6, P2, R54, R37, 0x2 ;  /* 0x0000002536067211 */ /* 0x001fe400078410ff */
[----:B------:R-:W-:-:S04]  /*1b20*/  IADD3.X R7, RZ, UR9, R46, P0, P1 ;  /* 0x00000009ff077c10 */ /* 0x000fc800087e242e */
[----:B------:R-:W-:Y:S02]  /*1b30*/  LEA.HI.X R7, R54, R14, R7, 0x2, P2 ;  /* 0x0000000e36077211 */ /* 0x000fe400010f1407 */
[----:B-1----:R-:W-:Y:S01]  /*1b40*/  IADD3 R12, P2, R49, R16, RZ ;  /* 0x00000010310c7210 */ /* 0x002fe20007f5e0ff */
[----:B----4-:R-:W-:-:S05]  /*1b50*/  HADD2.F32 R41, -RZ, R43.H0_H0 ;  /* 0x2000002bff297230 */ /* 0x010fca0000004100 */
[----:B------:R-:W-:-:S04]  /*1b60*/  FMUL R52, R41, 0.044714998453855514526 ;  /* 0x3d37271329347820 */ /* 0x000fc80000400000 */
[C---:B------:R-:W-:Y:S01]  /*1b70*/  FFMA R53, R41.reuse, R52, 1 ;  /* 0x3f80000029357423 */ /* 0x040fe20000000034 */
[----:B------:R-:W-:-:S04]  /*1b80*/  FMUL R52, R41, 0.79788458347320556641 ;  /* 0x3f4c422a29347820 */ /* 0x000fc80000400000 */
[----:B------:R-:W-:-:S04]  /*1b90*/  FMUL R52, R52, R53 ;  /* 0x0000003534347220 */ /* 0x000fc80000400000 */
[C---:B------:R-:W-:Y:S01]  /*1ba0*/  FMUL R14, |R52|.reuse, 2.8853900432586669922 ;  /* 0x4038aa3b340e7820 */ /* 0x040fe20000400200 */
[----:B------:R-:W-:-:S04]  /*1bb0*/  FMUL R46, R52, R52 ;  /* 0x00000034342e7220 */ /* 0x000fc80000400000 */
[C---:B------:R-:W-:Y:S01]  /*1bc0*/  FFMA R13, R46.reuse, R9, -0.052303962409496307373 ;  /* 0xbd563cae2e0d7423 */ /* 0x040fe20000000009 */
[----:B------:R-:W0:Y:S03]  /*1bd0*/  MUFU.EX2 R14, R14 ;  /* 0x0000000e000e7308 */ /* 0x000e260000000800 */
[----:B------:R-:W-:Y:S01]  /*1be0*/  FFMA R13, R46, R13, 0.1331529766321182251 ;  /* 0x3e0859412e0d7423 */ /* 0x000fe2000000000d */
[----:B------:R-:W-:-:S03]  /*1bf0*/  HADD2.F32 R37, -RZ, R43.H1_H1 ;  /* 0x3000002bff257230 */ /* 0x000fc60000004100 */
[----:B------:R-:W-:-:S04]  /*1c00*/  FFMA R13, R46, R13, -0.33332768082618713379 ;  /* 0xbeaaa9ed2e0d7423 */ /* 0x000fc8000000000d */
[----:B------:R-:W-:Y:S01]  /*1c10*/  FFMA R13, R46, R13, RZ ;  /* 0x0000000d2e0d7223 */ /* 0x000fe200000000ff */
[----:B------:R-:W-:-:S04]  /*1c20*/  FMUL R46, R37, 0.044714998453855514526 ;  /* 0x3d372713252e7820 */ /* 0x000fc80000400000 */
[C---:B------:R-:W-:Y:S01]  /*1c30*/  FFMA R49, R37.reuse, R46, 1 ;  /* 0x3f80000025317423 */ /* 0x040fe2000000002e */
[----:B0-----:R-:W-:Y:S01]  /*1c40*/  FADD R16, R14, 1 ;  /* 0x3f8000000e107421 */ /* 0x001fe20000000000 */
[----:B------:R-:W-:-:S03]  /*1c50*/  FMUL R14, R37, 0.79788458347320556641 ;  /* 0x3f4c422a250e7820 */ /* 0x000fc60000400000 */
[----:B------:R-:W0:Y:S01]  /*1c60*/  MUFU.RCP R43, R16 ;  /* 0x00000010002b7308 */ /* 0x000e220000001000 */
[----:B------:R-:W-:-:S04]  /*1c70*/  FMUL R14, R14, R49 ;  /* 0x000000310e0e7220 */ /* 0x000fc80000400000 */
[----:B------:R-:W-:-:S06]  /*1c80*/  FMUL R49, |R14|, 2.8853900432586669922 ;  /* 0x4038aa3b0e317820 */ /* 0x000fcc0000400200 */
[----:B------:R-:W1:Y:S01]  /*1c90*/  MUFU.EX2 R49, R49 ;  /* 0x0000003100317308 */ /* 0x000e620000000800 */
[C---:B------:R-:W-:Y:S02]  /*1ca0*/  FSETP.GE.AND P1, PT, |R52|.reuse, 0.60000002384185791016, PT ;  /* 0x3f19999a3400780b */ /* 0x040fe40003f26200 */
[----:B------:R-:W-:Y:S01]  /*1cb0*/  FSETP.GE.AND P0, PT, |R52|, 9.010913848876953125, PT ;  /* 0x41102cb43400780b */ /* 0x000fe20003f06200 */
[----:B0-----:R-:W-:-:S05]  /*1cc0*/  FFMA R43, R43, -2, R24 ;  /* 0xc00000002b2b7823 */ /* 0x001fca0000000018 */
[----:B------:R-:W-:-:S04]  /*1cd0*/  FSEL R43, R43, 1, !P0 ;  /* 0x3f8000002b2b7808 */ /* 0x000fc80004000000 */
[--C-:B------:R-:W-:Y:S01]  /*1ce0*/  LOP3.LUT R16, R43, 0x80000000, R52.reuse, 0xb8, !PT ;  /* 0x800000002b107812 */ /* 0x100fe200078eb834 */
[----:B-1----:R-:W-:Y:S01]  /*1cf0*/  FADD R43, R49, 1 ;  /* 0x3f800000312b7421 */ /* 0x002fe20000000000 */
[----:B------:R-:W-:Y:S01]  /*1d00*/  @!P1 FFMA R16, R52, R13, R52 ;  /* 0x0000000d34109223 */ /* 0x000fe20000000034 */
[C---:B------:R-:W-:Y:S01]  /*1d10*/  FMUL R46, R41.reuse, 0.10703222453594207764 ;  /* 0x3ddb33b6292e7820 */ /* 0x040fe20000400000 */
[----:B------:R-:W-:Y:S02]  /*1d20*/  IADD3.X R13, R50, R11, RZ, P2, !PT ;  /* 0x0000000b320d7210 */ /* 0x000fe400017fe4ff */
[----:B------:R-:W-:Y:S01]  /*1d30*/  FFMA R11, -R16, R16, 1 ;  /* 0x3f800000100b7423 */ /* 0x000fe20000000110 */
[----:B------:R-:W0:Y:S01]  /*1d40*/  MUFU.RCP R43, R43 ;  /* 0x0000002b002b7308 */ /* 0x000e220000001000 */
[----:B------:R-:W-:Y:S01]  /*1d50*/  FFMA R46, R41, R46, 0.79788458347320556641 ;  /* 0x3f4c422a292e7423 */ /* 0x000fe2000000002e */
[----:B------:R-:W-:-:S03]  /*1d60*/  FMUL R50, R14, R14 ;  /* 0x0000000e0e327220 */ /* 0x000fc60000400000 */
[----:B------:R-:W-:Y:S01]  /*1d70*/  FMUL R11, R11, R46 ;  /* 0x0000002e0b0b7220 */ /* 0x000fe20000400000 */
[----:B------:R-:W-:-:S04]  /*1d80*/  FMUL R46, R41, 0.5 ;  /* 0x3f000000292e7820 */ /* 0x000fc80000400000 */
        /* <DEDUP_REMOVED lines=30> */
[----:B------:R-:W-:Y:S02]  /*1f70*/  @!P1 FFMA R11, R43, R46, R43 ;  /* 0x0000002e2b0b9223 */ /* 0x000fe4000000002b */
[----:B------:R-:W4:Y:S04]  /*1f80*/  LDG.E R46, desc[UR10][R6.64] ;  /* 0x0000000a062e7981 */ /* 0x000f28000c1e1900 */
[----:B------:R0:W4:Y:S01]  /*1f90*/  LDG.E R43, desc[UR10][R12.64] ;  /* 0x0000000a0c2b7981 */ /* 0x000122000c1e1900 */
[----:B------:R-:W-:-:S04]  /*1fa0*/  FMUL R16, R37, 0.035677410662174224854 ;  /* 0x3d12227a25107820 */ /* 0x000fc80000400000 */
[----:B------:R-:W-:-:S04]  /*1fb0*/  FFMA R16, R37, R16, 0.79788458347320556641 ;  /* 0x3f4c422a25107423 */ /* 0x000fc80000000010 */
[----:B------:R-:W-:-:S04]  /*1fc0*/  FMUL R16, R37, R16 ;  /* 0x0000001025107220 */ /* 0x000fc80000400000 */
[----:B------:R-:W-:-:S06]  /*1fd0*/  FMUL R53, |R16|, 2.8853900432586669922 ;  /* 0x4038aa3b10357820 */ /* 0x000fcc0000400200 */
[----:B------:R-:W1:Y:S01]  /*1fe0*/  MUFU.EX2 R53, R53 ;  /* 0x0000003500357308 */ /* 0x000e620000000800 */
[----:B------:R-:W-:Y:S01]  /*1ff0*/  FMUL R52, R37, 0.10703222453594207764 ;  /* 0x3ddb33b625347820 */ /* 0x000fe20000400000 */
[----:B------:R-:W-:-:S03]  /*2000*/  FFMA R49, -R50, R50, 1 ;  /* 0x3f80000032317423 */ /* 0x000fc60000000132 */
[----:B------:R-:W-:-:S04]  /*2010*/  FFMA R52, R37, R52, 0.79788458347320556641 ;  /* 0x3f4c422a25347423 */ /* 0x000fc80000000034 */
[----:B------:R-:W-:Y:S01]  /*2020*/  FMUL R52, R49, R52 ;  /* 0x0000003431347220 */ /* 0x000fe20000400000 */
[----:B------:R-:W-:Y:S01]  /*2030*/  FMUL R49, R37, 0.5 ;  /* 0x3f00000025317820 */ /* 0x000fe20000400000 */
[----:B-1----:R-:W-:-:S04]  /*2040*/  FADD R54, R53, 1 ;  /* 0x3f80000035367421 */ /* 0x002fc80000000000 */
[----:B------:R-:W1:Y:S01]  /*2050*/  MUFU.RCP R55, R54 ;  /* 0x0000003600377308 */ /* 0x000e620000001000 */
[----:B------:R-:W-:Y:S01]  /*2060*/  FMUL R52, R49, R52 ;  /* 0x0000003431347220 */ /* 0x000fe20000400000 */
[C---:B------:R-:W-:Y:S01]  /*2070*/  FMUL R49, R16.reuse, R16 ;  /* 0x0000001010317220 */ /* 0x040fe20000400000 */
[----:B------:R-:W-:-:S03]  /*2080*/  FSETP.GE.AND P1, PT, |R16|, 0.60000002384185791016, PT ;  /* 0x3f19999a1000780b */ /* 0x000fc60003f26200 */
[----:B0-----:R-:W-:Y:S01]  /*2090*/  FFMA R12, R49, R9, -0.052303962409496307373 ;  /* 0xbd563cae310c7423 */ /* 0x001fe20000000009 */
[----:B------:R-:W-:-:S03]  /*20a0*/  FSETP.GE.AND P0, PT, |R16|, 9.010913848876953125, PT ;  /* 0x41102cb41000780b */ /* 0x000fc60003f06200 */
[----:B------:R-:W-:-:S04]  /*20b0*/  FFMA R6, R49, R12, 0.1331529766321182251 ;  /* 0x3e08594131067423 */ /* 0x000fc8000000000c */
[----:B------:R-:W-:Y:S01]  /*20c0*/  FFMA R6, R49, R6, -0.33332768082618713379 ;  /* 0xbeaaa9ed31067423 */ /* 0x000fe20000000006 */
[----:B-1----:R-:W-:-:S03]  /*20d0*/  FFMA R55, R55, -2, R24 ;  /* 0xc000000037377823 */ /* 0x002fc60000000018 */
[----:B------:R-:W-:Y:S02]  /*20e0*/  FFMA R7, R49, R6, RZ ;  /* 0x0000000631077223 */ /* 0x000fe400000000ff */
[----:B------:R-:W-:Y:S01]  /*20f0*/  FSEL R55, R55, 1, !P0 ;  /* 0x3f80000037377808 */ /* 0x000fe20004000000 */
[----:B--2---:R-:W-:-:S03]  /*2100*/  HADD2.F32 R53, -RZ, R47.H0_H0 ;  /* 0x2000002fff357230 */ /* 0x004fc60000004100 */
[--C-:B------:R-:W-:Y:S01]  /*2110*/  LOP3.LUT R49, R55, 0x80000000, R16.reuse, 0xb8, !PT ;  /* 0x8000000037317812 */ /* 0x100fe200078eb810 */
[----:B------:R-:W-:Y:S01]  /*2120*/  @!P1 FFMA R49, R16, R7, R16 ;  /* 0x0000000710319223 */ /* 0x000fe20000000010 */
[----:B------:R-:W-:Y:S01]  /*2130*/  FADD R7, R50, 1 ;  /* 0x3f80000032077421 */ /* 0x000fe20000000000 */
[----:B------:R-:W-:Y:S01]  /*2140*/  FMUL R14, R14, R53 ;  /* 0x000000350e0e7220 */ /* 0x000fe20000400000 */
[----:B------:R-:W-:Y:S02]  /*2150*/  HADD2.F32 R6, -RZ, R47.H1_H1 ;  /* 0x3000002fff067230 */ /* 0x000fe40000004100 */
[----:B------:R-:W-:Y:S01]  /*2160*/  FFMA R13, R7, 0.5, R52 ;  /* 0x3f000000070d7823 */ /* 0x000fe20000000034 */
[--C-:B---3--:R-:W-:Y:S02]  /*2170*/  HADD2.F32 R7, -RZ, R48.reuse.H0_H0 ;  /* 0x20000030ff077230 */ /* 0x108fe40000004100 */
[----:B------:R-:W-:Y:S02]  /*2180*/  HADD2.F32 R48, -RZ, R48.H1_H1 ;  /* 0x30000030ff307230 */ /* 0x000fe40000004100 */
[----:B-----5:R-:W-:-:S02]  /*2190*/  HADD2.F32 R47, -RZ, R39.H0_H0 ;  /* 0x20000027ff2f7230 */ /* 0x020fc40000004100 */
[----:B------:R-:W-:Y:S01]  /*21a0*/  FMUL R14, R14, R7 ;  /* 0x000000070e0e7220 */ /* 0x000fe20000400000 */
[----:B------:R-:W-:-:S04]  /*21b0*/  FMUL R7, R13, R6 ;  /* 0x000000060d077220 */ /* 0x000fc80000400000 */
[----:B------:R-:W-:Y:S01]  /*21c0*/  FMUL R7, R7, R48 ;  /* 0x0000003007077220 */ /* 0x000fe20000400000 */
[----:B------:R-:W-:Y:S01]  /*21d0*/  FMUL R48, R47, 0.035677410662174224854 ;  /* 0x3d12227a2f307820 */ /* 0x000fe20000400000 */
[----:B------:R-:W-:-:S03]  /*21e0*/  FFMA R50, R11, R26, 0.5 ;  /* 0x3f0000000b327423 */ /* 0x000fc6000000001a */
[----:B------:R-:W-:Y:S01]  /*21f0*/  FFMA R48, R47, R48, 0.79788458347320556641 ;  /* 0x3f4c422a2f307423 */ /* 0x000fe20000000030 */
[----:B------:R-:W-:-:S03]  /*2200*/  FMUL R50, R41, R50 ;  /* 0x0000003229327220 */ /* 0x000fc60000400000 */
[----:B------:R-:W-:-:S04]  /*2210*/  FMUL R48, R47, R48 ;  /* 0x000000302f307220 */ /* 0x000fc80000400000 */
[----:B------:R-:W-:-:S06]  /*2220*/  FMUL R41, |R48|, 2.8853900432586669922 ;  /* 0x4038aa3b30297820 */ /* 0x000fcc0000400200 */
[----:B------:R-:W0:Y:S01]  /*2230*/  MUFU.EX2 R41, R41 ;  /* 0x0000002900297308 */ /* 0x000e220000000800 */
[----:B------:R-:W-:Y:S01]  /*2240*/  FFMA R52, R49, R26, 0.5 ;  /* 0x3f00000031347423 */ /* 0x000fe2000000001a */
[C---:B------:R-:W-:Y:S02]  /*2250*/  SHF.L.U32 R55, R17.reuse, 0x3, RZ ;  /* 0x0000000311377819 */ /* 0x040fe400000006ff */
[----:B------:R-:W-:Y:S02]  /*2260*/  SHF.L.U64.HI R36, R17, 0x3, R36 ;  /* 0x0000000311247819 */ /* 0x000fe40000010224 */
[----:B------:R-:W-:Y:S01]  /*2270*/  IADD3 R12, P0, R55, R40, RZ ;  /* 0x00000028370c7210 */ /* 0x000fe20007f1e0ff */
[----:B0-----:R-:W-:-:S06]  /*2280*/  FADD R49, R41, 1 ;  /* 0x3f80000029317421 */ /* 0x001fcc0000000000 */
[----:B------:R-:W0:Y:S01]  /*2290*/  MUFU.RCP R49, R49 ;  /* 0x0000003100317308 */ /* 0x000e220000001000 */
[----:B------:R-:W-:Y:S01]  /*22a0*/  FMUL R37, R37, R52 ;  /* 0x0000003425257220 */ /* 0x000fe20000400000 */
[----:B------:R-:W-:Y:S02]  /*22b0*/  IMAD.X R13, R36, 0x1, R21, P0 ;  /* 0x00000001240d7824 */ /* 0x000fe400000e0615 */
[----:B------:R-:W-:Y:S01]  /*22c0*/  FMUL R17, R7, UR5 ;  /* 0x0000000507117c20 */ /* 0x000fe20008400000 */
[----:B------:R-:W-:Y:S01]  /*22d0*/  FMUL R16, R14, UR5 ;  /* 0x000000050e107c20 */ /* 0x000fe20008400000 */
[----:B------:R-:W-:Y:S01]  /*22e0*/  FMUL R52, R48, R48 ;  /* 0x0000003030347220 */ /* 0x000fe20000400000 */
[----:B------:R-:W-:-:S03]  /*22f0*/  FMUL R11, R53, R50 ;  /* 0x00000032350b7220 */ /* 0x000fc60000400000 */
[----:B------:R-:W-:Y:S01]  /*2300*/  FFMA R41, R52, R9, -0.052303962409496307373 ;  /* 0xbd563cae34297423 */ /* 0x000fe20000000009 */
[----:B------:R1:W-:Y:S01]  /*2310*/  STG.E.64 desc[UR10][R12.64], R16 ;  /* 0x000000100c007986 */ /* 0x0003e2000c101b0a */
[----:B------:R-:W-:Y:S01]  /*2320*/  FMUL R6, R6, R37 ;  /* 0x0000002506067220 */ /* 0x000fe20000400000 */
[----:B------:R-:W-:Y:S01]  /*2330*/  FSETP.GE.AND P1, PT, |R48|, 0.60000002384185791016, PT ;  /* 0x3f19999a3000780b */ /* 0x000fe20003f26200 */
[----:B------:R-:W-:Y:S02]  /*2340*/  FFMA R41, R52, R41, 0.1331529766321182251 ;  /* 0x3e08594134297423 */ /* 0x000fe40000000029 */
[----:B------:R-:W-:Y:S01]  /*2350*/  FMUL R37, R6, UR5 ;  /* 0x0000000506257c20 */ /* 0x000fe20008400000 */
[----:B0-----:R-:W-:Y:S01]  /*2360*/  FFMA R50, R49, -2, R24 ;  /* 0xc000000031327823 */ /* 0x001fe20000000018 */
[----:B------:R-:W-:Y:S01]  /*2370*/  FFMA R41, R52, R41, -0.33332768082618713379 ;  /* 0xbeaaa9ed34297423 */ /* 0x000fe20000000029 */
[----:B-1----:R-:W-:-:S04]  /*2380*/  IADD3 R12, P0, R55, R38, RZ ;  /* 0x00000026370c7210 */ /* 0x002fc80007f1e0ff */
[----:B------:R-:W-:Y:S01]  /*2390*/  IADD3.X R13, R36, R5, RZ, P0, !PT ;  /* 0x00000005240d7210 */ /* 0x000fe200007fe4ff */
[----:B------:R-:W-:Y:S01]  /*23a0*/  FMUL R36, R11, UR5 ;  /* 0x000000050b247c20 */ /* 0x000fe20008400000 */
[----:B------:R-:W-:Y:S01]  /*23b0*/  FSETP.GE.AND P0, PT, |R48|, 9.010913848876953125, PT ;  /* 0x41102cb43000780b */ /* 0x000fe20003f06200 */
[----:B------:R-:W-:-:S03]  /*23c0*/  FFMA R41, R52, R41, RZ ;  /* 0x0000002934297223 */ /* 0x000fc600000000ff */
[----:B------:R-:W-:Y:S01]  /*23d0*/  FSEL R49, R50, 1, !P0 ;  /* 0x3f80000032317808 */ /* 0x000fe20004000000 */
[----:B------:R0:W-:Y:S03]  /*23e0*/  STG.E.64 desc[UR10][R12.64], R36 ;  /* 0x000000240c007986 */ /* 0x0001e6000c101b0a */
[--C-:B------:R-:W-:Y:S01]  /*23f0*/  LOP3.LUT R49, R49, 0x80000000, R48.reuse, 0xb8, !PT ;  /* 0x8000000031317812 */ /* 0x100fe200078eb830 */
[----:B------:R-:W-:Y:S01]  /*2400*/  @!P1 FFMA R49, R48, R41, R48 ;  /* 0x0000002930319223 */ /* 0x000fe20000000030 */
[C---:B------:R-:W-:Y:S02]  /*2410*/  SHF.L.U64.HI R42, R35.reuse, 0x3, R42 ;  /* 0x00000003232a7819 */ /* 0x040fe4000001022a */
[----:B0-----:R-:W-:Y:S01]  /*2420*/  SHF.L.U32 R13, R35, 0x3, RZ ;  /* 0x00000003230d7819 */ /* 0x001fe200000006ff */
[----:B------:R-:W-:-:S03]  /*2430*/  FMUL R12, R47, 0.044714998453855514526 ;  /* 0x3d3727132f0c7820 */ /* 0x000fc60000400000 */
[----:B------:R-:W-:Y:S01]  /*2440*/  IADD3 R40, P0, R13, R40, RZ ;  /* 0x000000280d287210 */ /* 0x000fe20007f1e0ff */
[----:B------:R-:W-:Y:S01]  /*2450*/  FFMA R12, R47, R12, 1 ;  /* 0x3f8000002f0c7423 */ /* 0x000fe2000000000c */
[----:B------:R-:W-:Y:S01]  /*2460*/  IADD3 R38, P1, R13, R38, RZ ;  /* 0x000000260d267210 */ /* 0x000fe20007f3e0ff */
[----:B------:R-:W-:Y:S01]  /*2470*/  FMUL R13, R47, 0.79788458347320556641 ;  /* 0x3f4c422a2f0d7820 */ /* 0x000fe20000400000 */
[----:B------:R-:W-:-:S03]  /*2480*/  HADD2.F32 R35, -RZ, R39.H1_H1 ;  /* 0x30000027ff237230 */ /* 0x000fc60000004100 */
[----:B------:R-:W-:Y:S01]  /*2490*/  FMUL R13, R13, R12 ;  /* 0x0000000c0d0d7220 */ /* 0x000fe20000400000 */
[C---:B------:R-:W-:Y:S02]  /*24a0*/  IADD3.X R41, R42.reuse, R21, RZ, P0, !PT ;  /* 0x000000152a297210 */ /* 0x040fe400007fe4ff */
[----:B------:R-:W-:Y:S01]  /*24b0*/  IADD3.X R39, R42, R5, RZ, P1, !PT ;  /* 0x000000052a277210 */ /* 0x000fe20000ffe4ff */
[----:B------:R-:W-:Y:S01]  /*24c0*/  FMUL R42, R13, R13 ;  /* 0x0000000d0d2a7220 */ /* 0x000fe20000400000 */
[C---:B------:R-:W-:Y:S01]  /*24d0*/  FMUL R12, R35.reuse, 0.044714998453855514526 ;  /* 0x3d372713230c7820 */ /* 0x040fe20000400000 */
[C---:B------:R-:W-:Y:S02]  /*24e0*/  FMUL R21, R35.reuse, 0.79788458347320556641 ;  /* 0x3f4c422a23157820 */ /* 0x040fe40000400000 */
[----:B------:R-:W-:Y:S01]  /*24f0*/  FFMA R5, R42, R9, -0.052303962409496307373 ;  /* 0xbd563cae2a057423 */ /* 0x000fe20000000009 */
[----:B------:R-:W-:-:S03]  /*2500*/  FFMA R12, R35, R12, 1 ;  /* 0x3f800000230c7423 */ /* 0x000fc6000000000c */
[----:B------:R-:W-:Y:S01]  /*2510*/  FFMA R5, R42, R5, 0.1331529766321182251 ;  /* 0x3e0859412a057423 */ /* 0x000fe20000000005 */
[----:B------:R-:W-:Y:S01]  /*2520*/  FMUL R21, R21, R12 ;  /* 0x0000000c15157220 */ /* 0x000fe20000400000 */
[----:B------:R-:W-:Y:S02]  /*2530*/  FMNMX R34, R34, |R27|, !PT ;  /* 0x4000001b22227209 */ /* 0x000fe40007800000 */
[C---:B------:R-:W-:Y:S01]  /*2540*/  FFMA R5, R42.reuse, R5, -0.33332768082618713379 ;  /* 0xbeaaa9ed2a057423 */ /* 0x040fe20000000005 */
[----:B------:R-:W-:Y:S01]  /*2550*/  FMUL R12, R21, R21 ;  /* 0x00000015150c7220 */ /* 0x000fe20000400000 */
[----:B------:R-:W-:Y:S02]  /*2560*/  FMNMX R45, |R45|, R34, !PT ;  /* 0x000000222d2d7209 */ /* 0x000fe40007800200 */
[----:B------:R-:W-:Y:S01]  /*2570*/  FFMA R34, R42, R5, RZ ;  /* 0x000000052a227223 */ /* 0x000fe200000000ff */
[----:B------:R-:W-:Y:S01]  /*2580*/  FFMA R5, R12, R9, -0.052303962409496307373 ;  /* 0xbd563cae0c057423 */ /* 0x000fe20000000009 */
[----:B------:R-:W-:-:S03]  /*2590*/  FMUL R42, R35, 0.035677410662174224854 ;  /* 0x3d12227a232a7820 */ /* 0x000fc60000400000 */
[----:B------:R-:W-:Y:S01]  /*25a0*/  FFMA R27, R12, R5, 0.1331529766321182251 ;  /* 0x3e0859410c1b7423 */ /* 0x000fe20000000005 */
[----:B------:R-:W-:-:S03]  /*25b0*/  FFMA R42, R35, R42, 0.79788458347320556641 ;  /* 0x3f4c422a232a7423 */ /* 0x000fc6000000002a */
[----:B------:R-:W-:Y:S01]  /*25c0*/  FFMA R53, R12, R27, -0.33332768082618713379 ;  /* 0xbeaaa9ed0c357423 */ /* 0x000fe2000000001b */
[----:B------:R-:W-:Y:S01]  /*25d0*/  FMUL R27, R35, R42 ;  /* 0x0000002a231b7220 */ /* 0x000fe20000400000 */
[----:B------:R-:W-:Y:S01]  /*25e0*/  FMUL R5, |R13|, 2.8853900432586669922 ;  /* 0x4038aa3b0d057820 */ /* 0x000fe20000400200 */
[----:B------:R-:W-:Y:S02]  /*25f0*/  FMUL R50, |R21|, 2.8853900432586669922 ;  /* 0x4038aa3b15327820 */ /* 0x000fe40000400200 */
[----:B------:R-:W-:-:S03]  /*2600*/  FMUL R52, |R27|, 2.8853900432586669922 ;  /* 0x4038aa3b1b347820 */ /* 0x000fc60000400200 */
[----:B------:R-:W0:Y:S08]  /*2610*/  MUFU.EX2 R5, R5 ;  /* 0x0000000500057308 */ /* 0x000e300000000800 */
[----:B------:R-:W1:Y:S08]  /*2620*/  MUFU.EX2 R50, R50 ;  /* 0x0000003200327308 */ /* 0x000e700000000800 */
[----:B------:R-:W2:Y:S01]  /*2630*/  MUFU.EX2 R52, R52 ;  /* 0x0000003400347308 */ /* 0x000ea20000000800 */
[----:B0-----:R-:W-:Y:S01]  /*2640*/  FADD R42, R5, 1 ;  /* 0x3f800000052a7421 */ /* 0x001fe20000000000 */
[----:B-1----:R-:W-:Y:S01]  /*2650*/  FADD R5, R50, 1 ;  /* 0x3f80000032057421 */ /* 0x002fe20000000000 */
[----:B------:R-:W-:Y:S01]  /*2660*/  FFMA R12, R12, R53, RZ ;  /* 0x000000350c0c7223 */ /* 0x000fe200000000ff */
[----:B--2---:R-:W-:-:S04]  /*2670*/  FADD R54, R52, 1 ;  /* 0x3f80000034367421 */ /* 0x004fc80000000000 */
[----:B------:R-:W0:Y:S01]  /*2680*/  MUFU.RCP R5, R5 ;  /* 0x0000000500057308 */ /* 0x000e220000001000 */
[----:B------:R-:W-:-:S07]  /*2690*/  FMUL R56, R27, R27 ;  /* 0x0000001b1b387220 */ /* 0x000fce0000400000 */
[----:B------:R-:W1:Y:S01]  /*26a0*/  MUFU.RCP R55, R54 ;  /* 0x0000003600377308 */ /* 0x000e620000001000 */
[----:B------:R-:W-:-:S07]  /*26b0*/  FFMA R9, R56, R9, -0.052303962409496307373 ;  /* 0xbd563cae38097423 */ /* 0x000fce0000000009 */
[----:B------:R-:W2:Y:S01]  /*26c0*/  MUFU.RCP R53, R42 ;  /* 0x0000002a00357308 */ /* 0x000ea20000001000 */
[----:B------:R-:W-:Y:S01]  /*26d0*/  FSETP.GE.AND P1, PT, |R27|, 0.60000002384185791016, PT ;  /* 0x3f19999a1b00780b */ /* 0x000fe20003f26200 */
[C---:B------:R-:W-:Y:S01]  /*26e0*/  FFMA R9, R56.reuse, R9, 0.1331529766321182251 ;  /* 0x3e08594138097423 */ /* 0x040fe20000000009 */
[----:B------:R-:W3:Y:S01]  /*26f0*/  S2UR UR9, SR_CgaCtaId ;  /* 0x00000000000979c3 */ /* 0x000ee20000008800 */
[--C-:B0-----:R-:W-:Y:S01]  /*2700*/  FFMA R50, R5, -2, R24.reuse ;  /* 0xc000000005327823 */ /* 0x101fe20000000018 */
[----:B------:R-:W-:Y:S01]  /*2710*/  FSETP.GE.AND P0, PT, |R27|, 9.010913848876953125, PT ;  /* 0x41102cb41b00780b */ /* 0x000fe20003f06200 */
[----:B------:R-:W-:Y:S01]  /*2720*/  FFMA R5, R56, R9, -0.33332768082618713379 ;  /* 0xbeaaa9ed38057423 */ /* 0x000fe20000000009 */
[----:B-1----:R-:W-:-:S03]  /*2730*/  FFMA R55, R55, -2, R24 ;  /* 0xc000000037377823 */ /* 0x002fc60000000018 */
[----:B------:R-:W-:Y:S01]  /*2740*/  FFMA R56, R56, R5, RZ ;  /* 0x0000000538387223 */ /* 0x000fe200000000ff */
[----:B--2---:R-:W-:Y:S01]  /*2750*/  FFMA R48, R53, -2, R24 ;  /* 0xc000000035307823 */ /* 0x004fe20000000018 */
[----:B------:R-:W-:-:S04]  /*2760*/  FSEL R24, R55, 1, !P0 ;  /* 0x3f80000037187808 */ /* 0x000fc80004000000 */
[--C-:B------:R-:W-:Y:S01]  /*2770*/  LOP3.LUT R53, R24, 0x80000000, R27.reuse, 0xb8, !PT ;  /* 0x8000000018357812 */ /* 0x100fe200078eb81b */
[----:B------:R-:W-:Y:S01]  /*2780*/  @!P1 FFMA R53, R27, R56, R27 ;  /* 0x000000381b359223 */ /* 0x000fe2000000001b */
[C---:B------:R-:W-:Y:S02]  /*2790*/  FSETP.GE.AND P1, PT, |R13|.reuse, 0.60000002384185791016, PT ;  /* 0x3f19999a0d00780b */ /* 0x040fe40003f26200 */
[----:B------:R-:W-:Y:S02]  /*27a0*/  FSETP.GE.AND P0, PT, |R13|, 9.010913848876953125, PT ;  /* 0x41102cb40d00780b */ /* 0x000fe40003f06200 */
[----:B------:R-:W-:Y:S02]  /*27b0*/  FSETP.GE.AND P2, PT, |R21|, 0.60000002384185791016, PT ;  /* 0x3f19999a1500780b */ /* 0x000fe40003f46200 */
[----:B------:R-:W-:Y:S02]  /*27c0*/  LOP3.LUT R5, R3, 0x1f, RZ, 0xc0, !PT ;  /* 0x0000001f03057812 */ /* 0x000fe400078ec0ff */
[----:B------:R-:W-:Y:S01]  /*27d0*/  SHF.R.U32.HI R42, RZ, 0x8, R3 ;  /* 0x00000008ff2a7819 */ /* 0x000fe20000011603 */
[----:B------:R-:W-:Y:S01]  /*27e0*/  UMOV UR8, 0x400 ;  /* 0x0000040000087882 */ /* 0x000fe20000000000 */
[----:B------:R-:W-:-:S02]  /*27f0*/  FSEL R48, R48, 1, !P0 ;  /* 0x3f80000030307808 */ /* 0x000fc40004000000 */
[----:B------:R-:W-:Y:S01]  /*2800*/  FSETP.GE.AND P0, PT, |R21|, 9.010913848876953125, PT ;  /* 0x41102cb41500780b */ /* 0x000fe20003f06200 */
[----:B------:R-:W-:Y:S01]  /*2810*/  UIADD3 UR4, UR8, 0x20, URZ ;  /* 0x0000002008047890 */ /* 0x000fe2000fffe03f */
[----:B------:R-:W-:Y:S02]  /*2820*/  LEA R27, R42, R5, 0x5 ;  /* 0x000000052a1b7211 */ /* 0x000fe400078e28ff */
[----:B------:R-:W-:Y:S01]  /*2830*/  FSEL R50, R50, 1, !P0 ;  /* 0x3f80000032327808 */ /* 0x000fe20004000000 */
[----:B---3--:R-:W-:Y:S01]  /*2840*/  ULEA UR4, UR9, UR4, 0x18 ;  /* 0x0000000409047291 */ /* 0x008fe2000f8ec03f */
[--C-:B------:R-:W-:Y:S01]  /*2850*/  LOP3.LUT R24, R48, 0x80000000, R13.reuse, 0xb8, !PT ;  /* 0x8000000030187812 */ /* 0x100fe200078eb80d */
[----:B------:R-:W-:Y:S01]  /*2860*/  @!P1 FFMA R24, R13, R34, R13 ;  /* 0x000000220d189223 */ /* 0x000fe2000000000d */
[----:B------:R-:W-:Y:S01]  /*2870*/  IMAD R9, R27, 0x21, R20 ;  /* 0x000000211b097824 */ /* 0x000fe200078e0214 */
[--C-:B------:R-:W-:Y:S01]  /*2880*/  LOP3.LUT R34, R50, 0x80000000, R21.reuse, 0xb8, !PT ;  /* 0x8000000032227812 */ /* 0x100fe200078eb815 */
[----:B------:R-:W-:Y:S01]  /*2890*/  @!P2 FFMA R34, R21, R12, R21 ;  /* 0x0000000c1522a223 */ /* 0x000fe20000000015 */
[----:B------:R-:W-:-:S02]  /*28a0*/  IMAD R12, R27, 0x21, R8 ;  /* 0x000000211b0c7824 */ /* 0x000fc400078e0208 */
[----:B------:R-:W-:Y:S01]  /*28b0*/  FMUL R48, R47, 0.10703222453594207764 ;  /* 0x3ddb33b62f307820 */ /* 0x000fe20000400000 */
[----:B------:R-:W-:Y:S01]  /*28c0*/  IMAD R13, R27, 0x21, R10 ;  /* 0x000000211b0d7824 */ /* 0x000fe200078e020a */
[----:B------:R-:W-:Y:S01]  /*28d0*/  LEA R9, R9, UR4, 0x2 ;  /* 0x0000000409097c11 */ /* 0x000fe2000f8e10ff */
[----:B------:R-:W-:Y:S01]  /*28e0*/  FMUL R50, R35, 0.10703222453594207764 ;  /* 0x3ddb33b623327820 */ /* 0x000fe20000400000 */
[----:B------:R-:W-:Y:S01]  /*28f0*/  LEA R12, R12, UR4, 0x2 ;  /* 0x000000040c0c7c11 */ /* 0x000fe2000f8e10ff */
[----:B------:R-:W-:Y:S01]  /*2900*/  FFMA R48, R47, R48, 0.79788458347320556641 ;  /* 0x3f4c422a2f307423 */ /* 0x000fe20000000030 */
[----:B------:R-:W-:Y:S01]  /*2910*/  LEA R13, R13, UR4, 0x2 ;  /* 0x000000040d0d7c11 */ /* 0x000fe2000f8e10ff */
[----:B------:R-:W-:Y:S01]  /*2920*/  FFMA R21, -R24, R24, 1 ;  /* 0x3f80000018157423 */ /* 0x000fe20000000118 */
[----:B------:R0:W-:Y:S01]  /*2930*/  STS [R9], R30 ;  /* 0x0000001e09007388 */ /* 0x0001e20000000800 */
[----:B------:R-:W-:Y:S01]  /*2940*/  FFMA R42, R49, R26, 0.5 ;  /* 0x3f000000312a7423 */ /* 0x000fe2000000001a */
[----:B------:R-:W-:Y:S01]  /*2950*/  FFMA R49, R35, R50, 0.79788458347320556641 ;  /* 0x3f4c422a23317423 */ /* 0x000fe20000000032 */
[----:B------:R-:W-:Y:S01]  /*2960*/  FMUL R48, R21, R48 ;  /* 0x0000003015307220 */ /* 0x000fe20000400000 */
[----:B------:R-:W-:Y:S01]  /*2970*/  STS [R12], R28 ;  /* 0x0000001c0c007388 */ /* 0x000fe20000000800 */
[----:B------:R-:W-:Y:S01]  /*2980*/  FMUL R21, R47, 0.5 ;  /* 0x3f0000002f157820 */ /* 0x000fe20000400000 */
[----:B0-----:R-:W-:-:S02]  /*2990*/  FFMA R30, -R34, R34, 1 ;  /* 0x3f800000221e7423 */ /* 0x001fc40000000122 */
[----:B------:R0:W-:Y:S02]  /*29a0*/  STS [R13], R16 ;  /* 0x000000100d007388 */ /* 0x0001e40000000800 */
[----:B------:R-:W-:Y:S01]  /*29b0*/  FMUL R49, R30, R49 ;  /* 0x000000311e317220 */ /* 0x000fe20000400000 */
[----:B------:R-:W-:Y:S01]  /*29c0*/  FMUL R21, R21, R48 ;  /* 0x0000003015157220 */ /* 0x000fe20000400000 */
[----:B------:R-:W-:Y:S01]  /*29d0*/  FADD R24, R24, 1 ;  /* 0x3f80000018187421 */ /* 0x000fe20000000000 */
[----:B------:R-:W-:Y:S01]  /*29e0*/  FADD R34, R34, 1 ;  /* 0x3f80000022227421 */ /* 0x000fe20000000000 */
[----:B0-----:R-:W-:Y:S01]  /*29f0*/  FMUL R16, R35, 0.5 ;  /* 0x3f00000023107820 */ /* 0x001fe20000400000 */
[----:B------:R-:W-:-:S03]  /*2a00*/  FFMA R26, R53, R26, 0.5 ;  /* 0x3f000000351a7423 */ /* 0x000fc6000000001a */
[----:B------:R-:W-:Y:S01]  /*2a10*/  FMUL R49, R16, R49 ;  /* 0x0000003110317220 */ /* 0x000fe20000400000 */
[--C-:B----4-:R-:W-:Y:S02]  /*2a20*/  HADD2.F32 R16, -RZ, R46.reuse.H0_H0 ;  /* 0x2000002eff107230 */ /* 0x110fe40000004100 */
[----:B------:R-:W-:Y:S01]  /*2a30*/  FFMA R21, R24, 0.5, R21 ;  /* 0x3f00000018157823 */ /* 0x000fe20000000015 */
[----:B------:R-:W-:Y:S02]  /*2a40*/  HADD2.F32 R53, -RZ, R46.H1_H1 ;  /* 0x3000002eff357230 */ /* 0x000fe40000004100 */
[----:B------:R-:W-:Y:S01]  /*2a50*/  FFMA R34, R34, 0.5, R49 ;  /* 0x3f00000022227823 */ /* 0x000fe20000000031 */
[--C-:B------:R-:W-:Y:S02]  /*2a60*/  HADD2.F32 R30, -RZ, R43.reuse.H0_H0 ;  /* 0x2000002bff1e7230 */ /* 0x100fe40000004100 */
[----:B------:R-:W-:Y:S01]  /*2a70*/  FMUL R21, R21, R16 ;  /* 0x0000001015157220 */ /* 0x000fe20000400000 */
[----:B------:R-:W-:-:S02]  /*2a80*/  HADD2.F32 R43, -RZ, R43.H1_H1 ;  /* 0x3000002bff2b7230 */ /* 0x000fc40000004100 */
[----:B------:R-:W-:Y:S01]  /*2a90*/  FMUL R28, R34, R53 ;  /* 0x00000035221c7220 */ /* 0x000fe20000400000 */
[----:B------:R-:W-:Y:S01]  /*2aa0*/  FMUL R47, R47, R42 ;  /* 0x0000002a2f2f7220 */ /* 0x000fe20000400000 */
[----:B------:R-:W-:Y:S01]  /*2ab0*/  FMUL R26, R35, R26 ;  /* 0x0000001a231a7220 */ /* 0x000fe20000400000 */
[----:B------:R-:W-:Y:S01]  /*2ac0*/  FMUL R30, R21, R30 ;  /* 0x0000001e151e7220 */ /* 0x000fe20000400000 */
[----:B------:R-:W-:Y:S01]  /*2ad0*/  FMUL R28, R28, R43 ;  /* 0x0000002b1c1c7220 */ /* 0x000fe20000400000 */
[----:B------:R-:W-:Y:S02]  /*2ae0*/  IMAD R24, R27, 0x21, R15 ;  /* 0x000000211b187824 */ /* 0x000fe400078e020f */
[----:B------:R-:W-:Y:S01]  /*2af0*/  FMUL R21, R16, R47 ;  /* 0x0000002f10157220 */ /* 0x000fe20000400000 */
[----:B------:R-:W-:Y:S01]  /*2b00*/  FMUL R16, R53, R26 ;  /* 0x0000001a35107220 */ /* 0x000fe20000400000 */
[----:B------:R-:W-:Y:S02]  /*2b10*/  IMAD R46, R27, 0x21, R25 ;  /* 0x000000211b2e7824 */ /* 0x000fe400078e0219 */
[----:B------:R-:W-:Y:S01]  /*2b20*/  FMUL R27, R28, UR5 ;  /* 0x000000051c1b7c20 */ /* 0x000fe20008400000 */
[----:B------:R-:W-:Y:S01]  /*2b30*/  FMUL R26, R30, UR5 ;  /* 0x000000051e1a7c20 */ /* 0x000fe20008400000 */
[----:B------:R-:W-:Y:S01]  /*2b40*/  LEA R47, R24, UR4, 0x2 ;  /* 0x00000004182f7c11 */ /* 0x000fe2000f8e10ff */
[----:B------:R-:W-:Y:S01]  /*2b50*/  FMUL R35, R16, UR5 ;  /* 0x0000000510237c20 */ /* 0x000fe20008400000 */
[----:B------:R-:W-:-:S02]  /*2b60*/  FMUL R34, R21, UR5 ;  /* 0x0000000515227c20 */ /* 0x000fc40008400000 */
[----:B------:R-:W-:Y:S01]  /*2b70*/  STG.E.64 desc[UR10][R40.64], R26 ;  /* 0x0000001a28007986 */ /* 0x000fe2000c101b0a */
[----:B------:R-:W-:-:S03]  /*2b80*/  SHF.L.U32 R49, R2, 0x3, RZ ;  /* 0x0000000302317819 */ /* 0x000fc600000006ff */
[----:B------:R-:W-:Y:S04]  /*2b90*/  STS [R47], R26 ;  /* 0x0000001a2f007388 */ /* 0x000fe80000000800 */
[----:B------:R0:W-:Y:S01]  /*2ba0*/  STG.E.64 desc[UR10][R38.64], R34 ;  /* 0x0000002226007986 */ /* 0x0001e2000c101b0a */
[----:B------:R-:W-:-:S05]  /*2bb0*/  LOP3.LUT R49, R49, 0x38, RZ, 0xc0, !PT ;  /* 0x0000003831317812 */ /* 0x000fca00078ec0ff */
[----:B------:R-:W-:-:S04]  /*2bc0*/  IMAD.WIDE.U32 R24, R49, UR14, R18 ;  /* 0x0000000e31187c25 */ /* 0x000fc8000f8e0012 */
[----:B------:R-:W-:Y:S01]  /*2bd0*/  IMAD R53, R49, UR15, RZ ;  /* 0x0000000f31357c24 */ /* 0x000fe2000f8e02ff */
[----:B------:R-:W-:Y:S01]  /*2be0*/  BAR.SYNC.DEFER_BLOCKING 0x0 ;  /* 0x0000000000007b1d */ /* 0x000fe20000010000 */
[----:B------:R-:W-:Y:S01]  /*2bf0*/  IADD3 R24, P0, R20, R24, RZ ;  /* 0x0000001814187210 */ /* 0x000fe20007f1e0ff */
[----:B------:R-:W-:Y:S01]  /*2c00*/  USHF.L.U32 UR13, UR14, 0x1, URZ ;  /* 0x000000010e0d7899 */ /* 0x000fe2000800063f */
[----:B------:R-:W-:Y:S02]  /*2c10*/  LEA R46, R46, UR4, 0x2 ;  /* 0x000000042e2e7c11 */ /* 0x000fe4000f8e10ff */
[----:B------:R-:W-:Y:S02]  /*2c20*/  IADD3.X R25, R25, R53, RZ, P0, !PT ;  /* 0x0000003519197210 */ /* 0x000fe400007fe4ff */
[----:B------:R-:W-:-:S04]  /*2c30*/  LEA R42, P0, R24, UR16, 0x2 ;  /* 0x00000010182a7c11 */ /* 0x000fc8000f8010ff */
[----:B------:R-:W-:Y:S02]  /*2c40*/  LEA.HI.X R43, R24, UR17, R25, 0x2, P0 ;  /* 0x00000011182b7c11 */ /* 0x000fe400080f1419 */
[----:B------:R-:W-:Y:S02]  /*2c50*/  MOV R24, UR13 ;  /* 0x0000000d00187c02 */ /* 0x000fe40008000f00 */
[----:B------:R-:W-:Y:S01]  /*2c60*/  MOV R25, UR12 ;  /* 0x0000000c00197c02 */ /* 0x000fe20008000f00 */
[----:B------:R-:W1:Y:S04]  /*2c70*/  LDS R59, [R46] ;  /* 0x000000002e3b7984 */ /* 0x000e680000000800 */
[----:B------:R-:W2:Y:S01]  /*2c80*/  LDS R61, [R46+0x4] ;  /* 0x000004002e3d7984 */ /* 0x000ea20000000800 */
[----:B0-----:R-:W-:Y:S01]  /*2c90*/  IMAD.WIDE.U32 R38, R49, UR14, R24 ;  /* 0x0000000e31267c25 */ /* 0x001fe2000f8e0018 */
[----:B------:R-:W-:-:S02]  /*2ca0*/  FMNMX R44, |R44|, R45, !PT ;  /* 0x0000002d2c2c7209 */ /* 0x000fc40007800200 */
[----:B------:R-:W0:Y:S02]  /*2cb0*/  LDS R48, [R46+0x8] ;  /* 0x000008002e307984 */ /* 0x000e240000000800 */
[----:B------:R-:W-:Y:S02]  /*2cc0*/  IADD3 R53, R53, R39, RZ ;  /* 0x0000002735357210 */ /* 0x000fe40007ffe0ff */
[----:B------:R-:W-:Y:S01]  /*2cd0*/  IADD3 R26, P0, P1, R8, R38, R18 ;  /* 0x00000026081a7210 */ /* 0x000fe2000791e012 */
[----:B------:R-:W3:Y:S03]  /*2ce0*/  LDS R45, [R46+0xc] ;  /* 0x00000c002e2d7984 */ /* 0x000ee60000000800 */
[----:B------:R-:W-:Y:S02]  /*2cf0*/  IADD3.X R39, RZ, R53, R19, P0, P1 ;  /* 0x00000035ff277210 */ /* 0x000fe400007e2413 */
[----:B------:R-:W-:-:S04]  /*2d00*/  LEA R40, P0, R26, UR16, 0x2 ;  /* 0x000000101a287c11 */ /* 0x000fc8000f8010ff */
[----:B------:R-:W-:Y:S02]  /*2d10*/  LEA.HI.X R41, R26, UR17, R39, 0x2, P0 ;  /* 0x000000111a297c11 */ /* 0x000fe400080f1427 */
[----:B------:R-:W-:-:S04]  /*2d20*/  IADD3 R57, P0, R38, UR13, RZ ;  /* 0x0000000d26397c10 */ /* 0x000fc8000ff1e0ff */
[----:B------:R-:W-:Y:S02]  /*2d30*/  IADD3.X R55, R53, UR12, RZ, P0, !PT ;  /* 0x0000000c35377c10 */ /* 0x000fe400087fe4ff */
[----:B------:R-:W-:-:S04]  /*2d40*/  IADD3 R26, P0, P1, R10, R57, R18 ;  /* 0x000000390a1a7210 */ /* 0x000fc8000791e012 */
[----:B------:R-:W-:Y:S02]  /*2d50*/  IADD3.X R39, RZ, R55, R19, P0, P1 ;  /* 0x00000037ff277210 */ /* 0x000fe400007e2413 */
[----:B------:R-:W-:-:S04]  /*2d60*/  LEA R38, P0, R26, UR16, 0x2 ;  /* 0x000000101a267c11 */ /* 0x000fc8000f8010ff */
[----:B------:R-:W-:Y:S02]  /*2d70*/  LEA.HI.X R39, R26, UR17, R39, 0x2, P0 ;  /* 0x000000111a277c11 */ /* 0x000fe400080f1427 */
[----:B------:R-:W-:Y:S01]  /*2d80*/  IADD3 R26, P0, R57, UR13, RZ ;  /* 0x0000000d391a7c10 */ /* 0x000fe2000ff1e0ff */
[----:B-1----:R1:W-:Y:S04]  /*2d90*/  STG.E desc[UR10][R42.64], R59 ;  /* 0x0000003b2a007986 */ /* 0x0023e8000c10190a */
[----:B--2---:R2:W-:Y:S01]  /*2da0*/  STG.E desc[UR10][R40.64], R61 ;  /* 0x0000003d28007986 */ /* 0x0045e2000c10190a */
[----:B------:R-:W-:Y:S02]  /*2db0*/  FMNMX R51, |R51|, R44, !PT ;  /* 0x0000002c33337209 */ /* 0x000fe40007800200 */
[----:B-1----:R-:W-:-:S02]  /*2dc0*/  IADD3.X R59, R55, UR12, RZ, P0, !PT ;  /* 0x0000000c373b7c10 */ /* 0x002fc400087fe4ff */
[----:B--2---:R-:W-:-:S04]  /*2dd0*/  IADD3 R41, P0, P1, R15, R26, R18 ;  /* 0x0000001a0f297210 */ /* 0x004fc8000791e012 */
[----:B------:R-:W-:Y:S02]  /*2de0*/  IADD3.X R44, RZ, R59, R19, P0, P1 ;  /* 0x0000003bff2c7210 */ /* 0x000fe400007e2413 */
[----:B------:R-:W-:-:S04]  /*2df0*/  LEA R40, P0, R41, UR16, 0x2 ;  /* 0x0000001029287c11 */ /* 0x000fc8000f8010ff */
[----:B------:R-:W-:Y:S01]  /*2e00*/  LEA.HI.X R41, R41, UR17, R44, 0x2, P0 ;  /* 0x0000001129297c11 */ /* 0x000fe200080f142c */
[----:B0-----:R0:W-:Y:S04]  /*2e10*/  STG.E desc[UR10][R38.64], R48 ;  /* 0x0000003026007986 */ /* 0x0011e8000c10190a */
[----:B---3--:R1:W-:Y:S01]  /*2e20*/  STG.E desc[UR10][R40.64], R45 ;  /* 0x0000002d28007986 */ /* 0x0083e2000c10190a */
[----:B------:R-:W-:Y:S01]  /*2e30*/  BAR.SYNC.DEFER_BLOCKING 0x0 ;  /* 0x0000000000007b1d */ /* 0x000fe20000010000 */
[----:B------:R-:W-:Y:S01]  /*2e40*/  MOV R43, UR14 ;  /* 0x0000000e002b7c02 */ /* 0x000fe20008000f00 */
[----:B------:R-:W-:-:S04]  /*2e50*/  UIMAD UR4, UR15, UR6, URZ ;  /* 0x000000060f0472a4 */ /* 0x000fc8000f8e023f */
[----:B------:R-:W-:Y:S01]  /*2e60*/  UIMAD UR4, UR7, UR14, UR4 ;  /* 0x0000000e070472a4 */ /* 0x000fe2000f8e0204 */
[----:B------:R-:W-:Y:S02]  /*2e70*/  IMAD.WIDE.U32 R42, R43, UR6, R18 ;  /* 0x000000062b2a7c25 */ /* 0x000fe4000f8e0012 */
[----:B------:R-:W-:-:S03]  /*2e80*/  ULDC.64 UR6, c[0x0][0x238] ;  /* 0x00008e0000067ab9 */ /* 0x000fc60000000a00 */
[----:B------:R-:W-:Y:S01]  /*2e90*/  IADD3 R43, R43, UR4, RZ ;  /* 0x000000042b2b7c10 */ /* 0x000fe2000fffe0ff */
[----:B------:R2:W-:Y:S04]  /*2ea0*/  STS [R9], R22 ;  /* 0x0000001609007388 */ /* 0x0005e80000000800 */
[----:B------:R3:W-:Y:S04]  /*2eb0*/  STS [R12], R32 ;  /* 0x000000200c007388 */ /* 0x0007e80000000800 */
[----:B------:R-:W-:Y:S04]  /*2ec0*/  STS [R13], R36 ;  /* 0x000000240d007388 */ /* 0x000fe80000000800 */
[----:B------:R-:W-:Y:S01]  /*2ed0*/  STS [R47], R34 ;  /* 0x000000222f007388 */ /* 0x000fe20000000800 */
[----:B------:R-:W-:Y:S01]  /*2ee0*/  BAR.SYNC.DEFER_BLOCKING 0x0 ;  /* 0x0000000000007b1d */ /* 0x000fe20000010000 */
[----:B0-----:R-:W-:-:S04]  /*2ef0*/  IMAD.WIDE.U32 R38, R49, UR14, R42 ;  /* 0x0000000e31267c25 */ /* 0x001fc8000f8e002a */
[C---:B-1----:R-:W-:Y:S01]  /*2f00*/  IMAD R41, R49.reuse, UR15, RZ ;  /* 0x0000000f31297c24 */ /* 0x042fe2000f8e02ff */
[----:B------:R-:W-:Y:S01]  /*2f10*/  IADD3 R40, P0, R20, R38, RZ ;  /* 0x0000002614287210 */ /* 0x000fe20007f1e0ff */
[----:B------:R-:W-:-:S03]  /*2f20*/  IMAD R45, R49, UR14, R24 ;  /* 0x0000000e312d7c24 */ /* 0x000fc6000f8e0218 */
[----:B------:R-:W-:Y:S02]  /*2f30*/  IADD3.X R39, R41, R39, RZ, P0, !PT ;  /* 0x0000002729277210 */ /* 0x000fe400007fe4ff */
[----:B------:R-:W-:-:S04]  /*2f40*/  LEA R38, P0, R40, UR16, 0x2 ;  /* 0x0000001028267c11 */ /* 0x000fc8000f8010ff */
[----:B------:R-:W-:Y:S02]  /*2f50*/  LEA.HI.X R39, R40, UR17, R39, 0x2, P0 ;  /* 0x0000001128277c11 */ /* 0x000fe400080f1427 */
[----:B--2---:R-:W-:Y:S01]  /*2f60*/  IADD3 R22, P0, P1, R8, R42, R45 ;  /* 0x0000002a08167210 */ /* 0x004fe2000791e02d */
[----:B------:R-:W0:Y:S03]  /*2f70*/  LDS R41, [R46] ;  /* 0x000000002e297984 */ /* 0x000e260000000800 */
[----:B------:R-:W-:Y:S02]  /*2f80*/  IADD3.X R53, RZ, R43, R53, P0, P1 ;  /* 0x0000002bff357210 */ /* 0x000fe400007e2435 */
[C---:B------:R-:W-:Y:S01]  /*2f90*/  LEA R44, P0, R22.reuse, UR16, 0x2 ;  /* 0x00000010162c7c11 */ /* 0x040fe2000f8010ff */
[----:B------:R-:W1:Y:S03]  /*2fa0*/  LDS R61, [R46+0x4] ;  /* 0x000004002e3d7984 */ /* 0x000e660000000800 */
[----:B------:R-:W-:-:S02]  /*2fb0*/  LEA.HI.X R45, R22, UR17, R53, 0x2, P0 ;  /* 0x00000011162d7c11 */ /* 0x000fc400080f1435 */
[----:B------:R-:W2:Y:S04]  /*2fc0*/  LDS R53, [R46+0x8] ;  /* 0x000008002e357984 */ /* 0x000ea80000000800 */
[----:B------:R-:W4:Y:S01]  /*2fd0*/  LDS R22, [R46+0xc] ;  /* 0x00000c002e167984 */ /* 0x000f220000000800 */
[-C--:B------:R-:W-:Y:S02]  /*2fe0*/  IADD3 R57, P0, P1, R10, R42.reuse, R57 ;  /* 0x0000002a0a397210 */ /* 0x080fe4000791e039 */
[----:B------:R-:W-:Y:S02]  /*2ff0*/  IADD3 R26, P2, P3, R15, R42, R26 ;  /* 0x0000002a0f1a7210 */ /* 0x000fe40007b5e01a */
[-C--:B---3--:R-:W-:Y:S02]  /*3000*/  IADD3.X R32, RZ, R43.reuse, R55, P0, P1 ;  /* 0x0000002bff207210 */ /* 0x088fe400007e2437 */
[----:B------:R-:W-:Y:S01]  /*3010*/  IADD3.X R59, RZ, R43, R59, P2, P3 ;  /* 0x0000002bff3b7210 */ /* 0x000fe200017e643b */
[----:B0-----:R0:W-:Y:S02]  /*3020*/  STG.E desc[UR10][R38.64], R41 ;  /* 0x0000002926007986 */ /* 0x0011e4000c10190a */
[----:B0-----:R-:W-:-:S04]  /*3030*/  LEA R38, P0, R57, UR16, 0x2 ;  /* 0x0000001039267c11 */ /* 0x001fc8000f8010ff */
[----:B------:R-:W-:Y:S02]  /*3040*/  LEA.HI.X R39, R57, UR17, R32, 0x2, P0 ;  /* 0x0000001139277c11 */ /* 0x000fe400080f1420 */
[C---:B------:R-:W-:Y:S01]  /*3050*/  LEA R40, P0, R26.reuse, UR16, 0x2 ;  /* 0x000000101a287c11 */ /* 0x040fe2000f8010ff */
[----:B-1----:R-:W-:Y:S03]  /*3060*/  STG.E desc[UR10][R44.64], R61 ;  /* 0x0000003d2c007986 */ /* 0x002fe6000c10190a */
[----:B------:R-:W-:Y:S01]  /*3070*/  LEA.HI.X R41, R26, UR17, R59, 0x2, P0 ;  /* 0x000000111a297c11 */ /* 0x000fe200080f143b */
[----:B--2---:R-:W-:Y:S04]  /*3080*/  STG.E desc[UR10][R38.64], R53 ;  /* 0x0000003526007986 */ /* 0x004fe8000c10190a */
[----:B----4-:R0:W-:Y:S01]  /*3090*/  STG.E desc[UR10][R40.64], R22 ;  /* 0x0000001628007986 */ /* 0x0101e2000c10190a */
[----:B------:R-:W-:Y:S01]  /*30a0*/  BAR.SYNC.DEFER_BLOCKING 0x0 ;  /* 0x0000000000007b1d */ /* 0x000fe20000010000 */
[----:B------:R-:W-:-:S05]  /*30b0*/  LOP3.LUT R49, R49, 0x1, RZ, 0xfc, !PT ;  /* 0x0000000131317812 */ /* 0x000fca00078efcff */
[----:B------:R-:W-:Y:S04]  /*30c0*/  STS [R9], R31 ;  /* 0x0000001f09007388 */ /* 0x000fe80000000800 */
[----:B------:R-:W-:Y:S04]  /*30d0*/  STS [R12], R29 ;  /* 0x0000001d0c007388 */ /* 0x000fe80000000800 */
[----:B------:R1:W-:Y:S04]  /*30e0*/  STS [R13], R17 ;  /* 0x000000110d007388 */ /* 0x0003e80000000800 */
[----:B------:R2:W-:Y:S01]  /*30f0*/  STS [R47], R27 ;  /* 0x0000001b2f007388 */ /* 0x0005e20000000800 */
[----:B------:R-:W-:Y:S01]  /*3100*/  BAR.SYNC.DEFER_BLOCKING 0x0 ;  /* 0x0000000000007b1d */ /* 0x000fe20000010000 */
[----:B0-----:R-:W-:Y:S01]  /*3110*/  MOV R40, R18 ;  /* 0x0000001200287202 */ /* 0x001fe20000000f00 */
[----:B------:R-:W-:-:S04]  /*3120*/  IMAD.MOV.U32 R41, RZ, RZ, R19 ;  /* 0x000000ffff297224 */ /* 0x000fc800078e0013 */
[----:B------:R-:W-:-:S04]  /*3130*/  IMAD.WIDE.U32 R40, R49, UR14, R40 ;  /* 0x0000000e31287c25 */ /* 0x000fc8000f8e0028 */
[C---:B------:R-:W-:Y:S02]  /*3140*/  IMAD R45, R49.reuse, UR15, RZ ;  /* 0x0000000f312d7c24 */ /* 0x040fe4000f8e02ff */
[----:B------:R-:W-:Y:S01]  /*3150*/  IMAD.WIDE.U32 R38, R49, UR14, R24 ;  /* 0x0000000e31267c25 */ /* 0x000fe2000f8e0018 */
[----:B------:R-:W-:Y:S01]  /*3160*/  IADD3 R24, P0, R20, R40, RZ ;  /* 0x0000002814187210 */ /* 0x000fe20007f1e0ff */
[----:B------:R-:W0:Y:S04]  /*3170*/  LDS R57, [R46] ;  /* 0x000000002e397984 */ /* 0x000e280000000800 */
[----:B------:R-:W3:Y:S04]  /*3180*/  LDS R59, [R46+0x4] ;  /* 0x000004002e3b7984 */ /* 0x000ee80000000800 */
[----:B------:R-:W4:Y:S04]  /*3190*/  LDS R53, [R46+0x8] ;  /* 0x000008002e357984 */ /* 0x000f280000000800 */
[----:B------:R-:W5:Y:S01]  /*31a0*/  LDS R55, [R46+0xc] ;  /* 0x00000c002e377984 */ /* 0x000f620000000800 */
[----:B------:R-:W-:-:S02]  /*31b0*/  IADD3.X R41, R41, R45, RZ, P0, !PT ;  /* 0x0000002d29297210 */ /* 0x000fc400007fe4ff */
[----:B------:R-:W-:Y:S02]  /*31c0*/  LEA R26, P0, R24, UR16, 0x2 ;  /* 0x00000010181a7c11 */ /* 0x000fe4000f8010ff */
[----:B-1----:R-:W-:Y:S02]  /*31d0*/  IADD3 R17, R45, R39, RZ ;  /* 0x000000272d117210 */ /* 0x002fe40007ffe0ff */
[----:B------:R-:W-:Y:S02]  /*31e0*/  IADD3 R22, P1, P2, R8, R38, R18 ;  /* 0x0000002608167210 */ /* 0x000fe40007a3e012 */
[----:B--2---:R-:W-:Y:S02]  /*31f0*/  LEA.HI.X R27, R24, UR17, R41, 0x2, P0 ;  /* 0x00000011181b7c11 */ /* 0x004fe400080f1429 */
[----:B------:R-:W-:Y:S02]  /*3200*/  IADD3.X R25, RZ, R17, R19, P1, P2 ;  /* 0x00000011ff197210 */ /* 0x000fe40000fe4413 */
[----:B------:R-:W-:-:S04]  /*3210*/  LEA R24, P0, R22, UR16, 0x2 ;  /* 0x0000001016187c11 */ /* 0x000fc8000f8010ff */
[----:B------:R-:W-:Y:S02]  /*3220*/  LEA.HI.X R25, R22, UR17, R25, 0x2, P0 ;  /* 0x0000001116197c11 */ /* 0x000fe400080f1419 */
[----:B------:R-:W-:-:S04]  /*3230*/  IADD3 R39, P0, R38, UR13, RZ ;  /* 0x0000000d26277c10 */ /* 0x000fc8000ff1e0ff */
[----:B------:R-:W-:Y:S02]  /*3240*/  IADD3.X R31, R17, UR12, RZ, P0, !PT ;  /* 0x0000000c111f7c10 */ /* 0x000fe400087fe4ff */
[--C-:B------:R-:W-:Y:S02]  /*3250*/  IADD3 R34, P0, P1, R10, R39, R18.reuse ;  /* 0x000000270a227210 */ /* 0x100fe4000791e012 */
[----:B------:R-:W-:Y:S02]  /*3260*/  IADD3 R22, P2, R39, UR13, RZ ;  /* 0x0000000d27167c10 */ /* 0x000fe4000ff5e0ff */
        /* <DEDUP_REMOVED lines=9> */
[----:B---3--:R-:W-:Y:S04]  /*3300*/  STG.E desc[UR10][R24.64], R59 ;  /* 0x0000003b18007986 */ /* 0x008fe8000c10190a */
[----:B----4-:R-:W-:Y:S04]  /*3310*/  STG.E desc[UR10][R40.64], R53 ;  /* 0x0000003528007986 */ /* 0x010fe8000c10190a */
[----:B-----5:R0:W-:Y:S01]  /*3320*/  STG.E desc[UR10][R18.64], R55 ;  /* 0x0000003712007986 */ /* 0x0201e2000c10190a */
[----:B------:R-:W-:Y:S06]  /*3330*/  BAR.SYNC.DEFER_BLOCKING 0x0 ;  /* 0x0000000000007b1d */ /* 0x000fec0000010000 */
[----:B------:R-:W-:Y:S04]  /*3340*/  STS [R9], R23 ;  /* 0x0000001709007388 */ /* 0x000fe80000000800 */
[----:B------:R1:W-:Y:S04]  /*3350*/  STS [R12], R33 ;  /* 0x000000210c007388 */ /* 0x0003e80000000800 */
[----:B------:R2:W-:Y:S04]  /*3360*/  STS [R13], R37 ;  /* 0x000000250d007388 */ /* 0x0005e80000000800 */
[----:B------:R-:W-:Y:S01]  /*3370*/  STS [R47], R35 ;  /* 0x000000232f007388 */ /* 0x000fe20000000800 */
[----:B------:R-:W-:Y:S01]  /*3380*/  BAR.SYNC.DEFER_BLOCKING 0x0 ;  /* 0x0000000000007b1d */ /* 0x000fe20000010000 */
[-C--:B------:R-:W-:Y:S01]  /*3390*/  IADD3 R39, P2, P3, R10, R42.reuse, R39 ;  /* 0x0000002a0a277210 */ /* 0x080fe20007b5e027 */
[----:B0-----:R-:W-:Y:S01]  /*33a0*/  IMAD.WIDE.U32 R18, R49, UR14, R42 ;  /* 0x0000000e31127c25 */ /* 0x001fe2000f8e002a */
[----:B------:R-:W-:-:S02]  /*33b0*/  IADD3 R22, P0, P1, R15, R42, R22 ;  /* 0x0000002a0f167210 */ /* 0x000fc4000791e016 */
[----:B------:R-:W-:Y:S01]  /*33c0*/  IADD3 R38, P4, P5, R8, R42, R38 ;  /* 0x0000002a08267210 */ /* 0x000fe20007d9e026 */
[----:B------:R-:W0:Y:S04]  /*33d0*/  LDS R25, [R46] ;  /* 0x000000002e197984 */ /* 0x000e280000000800 */
[----:B------:R-:W3:Y:S04]  /*33e0*/  LDS R27, [R46+0x4] ;  /* 0x000004002e1b7984 */ /* 0x000ee80000000800 */
[----:B------:R-:W4:Y:S04]  /*33f0*/  LDS R57, [R46+0x8] ;  /* 0x000008002e397984 */ /* 0x000f280000000800 */
[----:B------:R-:W5:Y:S01]  /*3400*/  LDS R41, [R46+0xc] ;  /* 0x00000c002e297984 */ /* 0x000f620000000800 */
[----:B------:R-:W-:-:S02]  /*3410*/  FMNMX R10, R51, |R14|, !PT ;  /* 0x4000000e330a7209 */ /* 0x000fc40007800000 */
[-C--:B------:R-:W-:Y:S02]  /*3420*/  IADD3.X R29, RZ, R43.reuse, R29, P0, P1 ;  /* 0x0000002bff1d7210 */ /* 0x080fe400007e241d */
[----:B------:R-:W-:Y:S02]  /*3430*/  IADD3.X R17, RZ, R43, R17, P4, P5 ;  /* 0x0000002bff117210 */ /* 0x000fe400027ea411 */
[----:B-1----:R-:W-:Y:S02]  /*3440*/  LEA R12, P0, R38, UR16, 0x2 ;  /* 0x00000010260c7c11 */ /* 0x002fe4000f8010ff */
[----:B------:R-:W-:Y:S02]  /*3450*/  FMNMX R10, |R7|, R10, !PT ;  /* 0x0000000a070a7209 */ /* 0x000fe40007800200 */
[----:B------:R-:W-:Y:S02]  /*3460*/  IADD3 R18, P6, R20, R18, RZ ;  /* 0x0000001214127210 */ /* 0x000fe40007fde0ff */
[----:B--2---:R-:W-:-:S02]  /*3470*/  LEA.HI.X R13, R38, UR17, R17, 0x2, P0 ;  /* 0x00000011260d7c11 */ /* 0x004fc400080f1411 */
[----:B------:R-:W-:Y:S02]  /*3480*/  FMNMX R11, |R11|, R10, !PT ;  /* 0x0000000a0b0b7209 */ /* 0x000fe40007800200 */
[----:B------:R-:W-:Y:S02]  /*3490*/  IADD3.X R19, R45, R19, RZ, P6, !PT ;  /* 0x000000132d137210 */ /* 0x000fe400037fe4ff */
[----:B------:R-:W-:Y:S02]  /*34a0*/  ISETP.NE.U32.AND P0, PT, RZ, UR6, PT ;  /* 0x00000006ff007c0c */ /* 0x000fe4000bf05070 */
[----:B------:R-:W-:Y:S02]  /*34b0*/  LEA R8, P6, R18, UR16, 0x2 ;  /* 0x0000001012087c11 */ /* 0x000fe4000f8c10ff */
[----:B------:R-:W-:Y:S02]  /*34c0*/  FMNMX R11, |R6|, R11, !PT ;  /* 0x0000000b060b7209 */ /* 0x000fe40007800200 */
[----:B------:R-:W-:-:S02]  /*34d0*/  ISETP.NE.AND.EX P0, PT, RZ, UR7, PT, P0 ;  /* 0x00000007ff007c0c */ /* 0x000fc4000bf05300 */
[----:B------:R-:W-:Y:S02]  /*34e0*/  IADD3.X R20, RZ, R43, R31, P2, P3 ;  /* 0x0000002bff147210 */ /* 0x000fe400017e641f */
[----:B------:R-:W-:Y:S02]  /*34f0*/  LEA.HI.X R9, R18, UR17, R19, 0x2, P6 ;  /* 0x0000001112097c11 */ /* 0x000fe4000b0f1413 */
[----:B------:R-:W-:Y:S02]  /*3500*/  LEA R14, P1, R39, UR16, 0x2 ;  /* 0x00000010270e7c11 */ /* 0x000fe4000f8210ff */
[----:B------:R-:W-:Y:S02]  /*3510*/  LEA R18, P2, R22, UR16, 0x2 ;  /* 0x0000001016127c11 */ /* 0x000fe4000f8410ff */
[----:B------:R-:W-:Y:S02]  /*3520*/  FMNMX R11, R11, |R30|, !PT ;  /* 0x4000001e0b0b7209 */ /* 0x000fe40007800000 */
[----:B------:R-:W-:-:S02]  /*3530*/  LEA.HI.X R15, R39, UR17, R20, 0x2, P1 ;  /* 0x00000011270f7c11 */ /* 0x000fc400088f1414 */
[----:B------:R-:W-:Y:S01]  /*3540*/  LEA.HI.X R19, R22, UR17, R29, 0x2, P2 ;  /* 0x0000001116137c11 */ /* 0x000fe200090f141d */
[----:B0-----:R0:W-:Y:S01]  /*3550*/  STG.E desc[UR10][R8.64], R25 ;  /* 0x0000001908007986 */ /* 0x0011e2000c10190a */
        /* <DEDUP_REMOVED lines=40> */
.L_x_12073:
[----:B-1----:R-:W-:-:S07]  /*37e0*/  FMNMX R7, R4, R7, !PT ;  /* 0x0000000704077209 */ /* 0x002fce0007800000 */
.L_x_12065:
[----:B------:R-:W-:Y:S05]  /*37f0*/  BSYNC B0 ;  /* 0x0000000000007941 */ /* 0x000fea0003800000 */
.L_x_12064:
[----:B------:R-:W-:Y:S01]  /*3800*/  ISETP.NE.AND P0, PT, R3, RZ, PT ;  /* 0x000000ff0300720c */ /* 0x000fe20003f05270 */
[----:B------:R-:W-:-:S12]  /*3810*/  BSSY B0, `(.L_x_12063) ;  /* 0x0000004000007945 */ /* 0x000fd80003800000 */
[----:B------:R-:W-:Y:S05]  /*3820*/  @P0 BRA `(.L_x_12067) ;  /* 0x0000000000080947 */ /* 0x000fea0003800000 */
[----:B0-----:R-:W0:Y:S02]  /*3830*/  LDC.64 R4, c[0x0][0x238] ;  /* 0x00008e00ff047b82 */ /* 0x001e240000000a00 */
[----:B0-----:R1:W-:Y:S02]  /*3840*/  REDG.E.MAX.S32.STRONG.GPU desc[UR10][R4.64], R7 ;  /* 0x000000070400798e */ /* 0x0013e4000d10e38a */
.L_x_12067:
[----:B------:R-:W-:Y:S05]  /*3850*/  BSYNC B0 ;  /* 0x0000000000007941 */ /* 0x000fea0003800000 */
.L_x_12063:
        /* <DEDUP_REMOVED lines=12> */
[----:B0-----:R-:W-:Y:S05]  /*3920*/  CALL.REL.NOINC `($__internal_279_$__cuda_sm20_rcp_rn_f32_slowpath) ;  /* 0x0000000400847944 */ /* 0x001fea0003c00000 */
[----:B------:R-:W-:Y:S05]  /*3930*/  BRA `(.L_x_12069) ;  /* 0x0000000000147947 */ /* 0x000fea0003800000 */
.L_x_12068:
[----:B-1----:R-:W1:Y:S01]  /*3940*/  MUFU.RCP R5, UR5 ;  /* 0x0000000500057d08 */ /* 0x002e620008001000 */
[----:B------:R-:W-:-:S05]  /*3950*/  MOV R0, UR5 ;  /* 0x0000000500007c02 */ /* 0x000fca0008000f00 */
[----:B-1----:R-:W-:-:S04]  /*3960*/  FFMA R0, R5, R0, -1 ;  /* 0xbf80000005007423 */ /* 0x002fc80000000000 */
[----:B------:R-:W-:-:S04]  /*3970*/  FADD.FTZ R0, -R0, -RZ ;  /* 0x800000ff00007221 */ /* 0x000fc80000010100 */
[----:B------:R-:W-:-:S07]  /*3980*/  FFMA R5, R5, R0, R5 ;  /* 0x0000000005057223 */ /* 0x000fce0000000005 */
.L_x_12069:
[----:B------:R-:W1:Y:S02]  /*3990*/  LDC.64 R2, c[0x0][0x240] ;  /* 0x00009000ff027b82 */ /* 0x000e640000000a00 */
[----:B-1----:R-:W-:Y:S01]  /*39a0*/  STG.E desc[UR10][R2.64], R5 ;  /* 0x0000000502007986 */ /* 0x002fe2000c10190a */
[----:B------:R-:W-:Y:S05]  /*39b0*/  EXIT ;  /* 0x000000000000794d */ /* 0x000fea0003800000 */
.L_x_12066:
[----:B------:R-:W-:Y:S01]  /*39c0*/  HFMA2.MMA R9, -RZ, RZ, 0, 2.384185791015625e-07 ;  /* 0x00000004ff097435 */ /* 0x000fe200000001ff */
[----:B------:R-:W-:Y:S02]  /*39d0*/  MOV R11, 0x1f ;  /* 0x0000001f000b7802 */ /* 0x000fe40000000f00 */
[----:B------:R-:W-:-:S08]  /*39e0*/  MOV R6, 0xffffffff ;  /* 0xffffffff00067802 */ /* 0x000fd00000000f00 */
[----:B01----:R-:W-:Y:S05]  /*39f0*/  WARPSYNC.COLLECTIVE R6, `(.L_x_12070) ;  /* 0x0000000006087348 */ /* 0x003fea0003c00000 */
[----:B-1----:R1:W2:Y:S02]  /*3a00*/  SHFL.DOWN P0, R7, R2, R9, R11 ;  /* 0x0800000902077389 */ /* 0x0022a4000000000b */
[----:B012---:R-:W-:Y:S01]  /*3a10*/  ENDCOLLECTIVE ;  /* 0x000000000000791b */ /* 0x007fe20003800000 */
.L_x_12070:
[----:B------:R-:W-:Y:S01]  /*3a20*/  HFMA2.MMA R9, -RZ, RZ, 0, 1.1920928955078125e-07 ;  /* 0x00000002ff097435 */ /* 0x000fe200000001ff */
[----:B------:R-:W-:-:S04]  /*3a30*/  MOV R5, R7 ;  /* 0x0000000700057202 */ /* 0x000fc80000000f00 */
[----:B------:R-:W-:-:S04]  /*3a40*/  FMNMX R5, R5, R2, !PT ;  /* 0x0000000205057209 */ /* 0x000fc80007800000 */
[----:B------:R-:W-:-:S07]  /*3a50*/  MOV R2, R5 ;  /* 0x0000000500027202 */ /* 0x000fce0000000f00 */
[----:B------:R-:W-:Y:S05]  /*3a60*/  WARPSYNC.COLLECTIVE R6, `(.L_x_12071) ;  /* 0x0000000006087348 */ /* 0x000fea0003c00000 */
[----:B------:R0:W1:Y:S02]  /*3a70*/  SHFL.DOWN P0, R7, R2, R9, R11 ;  /* 0x0800000902077389 */ /* 0x000064000000000b */
[----:B01----:R-:W-:Y:S01]  /*3a80*/  ENDCOLLECTIVE ;  /* 0x000000000000791b */ /* 0x003fe20003800000 */
.L_x_12071:
[----:B------:R-:W-:Y:S01]  /*3a90*/  HFMA2.MMA R9, -RZ, RZ, 0, 5.9604644775390625e-08 ;  /* 0x00000001ff097435 */ /* 0x000fe200000001ff */
[----:B------:R-:W-:-:S04]  /*3aa0*/  MOV R4, R7 ;  /* 0x0000000700047202 */ /* 0x000fc80000000f00 */
[----:B------:R-:W-:-:S05]  /*3ab0*/  FMNMX R4, R5, R4, !PT ;  /* 0x0000000405047209 */ /* 0x000fca0007800000 */
[----:B------:R-:W-:-:S07]  /*3ac0*/  IMAD.MOV.U32 R2, RZ, RZ, R4 ;  /* 0x000000ffff027224 */ /* 0x000fce00078e0004 */
[----:B------:R-:W-:Y:S05]  /*3ad0*/  WARPSYNC.COLLECTIVE R6, `(.L_x_12072) ;  /* 0x0000000006087348 */ /* 0x000fea0003c00000 */
[----:B------:R0:W1:Y:S02]  /*3ae0*/  SHFL.DOWN P0, R7, R2, R9, R11 ;  /* 0x0800000902077389 */ /* 0x000064000000000b */
[----:B01----:R-:W-:Y:S01]  /*3af0*/  ENDCOLLECTIVE ;  /* 0x000000000000791b */ /* 0x003fe20003800000 */
.L_x_12072:
[----:B------:R-:W-:Y:S05]  /*3b00*/  BRA `(.L_x_12073) ;  /* 0xfffffffc00347947 */ /* 0x000fea000383ffff */
        .weak           $__internal_278_$__cuda_sm20_div_u64
        .type           $__internal_278_$__cuda_sm20_div_u64,@function
        .size           $__internal_278_$__cuda_sm20_div_u64,($__internal_279_$__cuda_sm20_rcp_rn_f32_slowpath - $__internal_278_$__cuda_sm20_div_u64)
$__internal_278_$__cuda_sm20_div_u64:
        /* <DEDUP_REMOVED lines=57> */
[----:B------:R-:W-:Y:S02]  /*3ea0*/  ISETP.NE.U32.AND P1, PT, R5, RZ, PT ;  /* 0x000000ff0500720c */ /* 0x000fe40003f25070 */
[----:B------:R-:W-:-:S02]  /*3eb0*/  ISETP.GE.U32.AND.EX P0, PT, R9, R4, PT, P0 ;  /* 0x000000040900720c */ /* 0x000fc40003f06100 */
[-C--:B------:R-:W-:Y:S02]  /*3ec0*/  IADD3.X R13, RZ, R10.reuse, RZ, P2, !PT ;  /* 0x0000000aff0d7210 */ /* 0x080fe400017fe4ff */
[----:B------:R-:W-:Y:S02]  /*3ed0*/  MOV R7, 0x0 ;  /* 0x0000000000077802 */ /* 0x000fe40000000f00 */
[----:B------:R-:W-:Y:S02]  /*3ee0*/  ISETP.NE.AND.EX P1, PT, R4, RZ, PT, P1 ;  /* 0x000000ff0400720c */ /* 0x000fe40003f25310 */
[----:B------:R-:W-:Y:S02]  /*3ef0*/  SEL R12, R12, R11, P0 ;  /* 0x0000000b0c0c7207 */ /* 0x000fe40000000000 */
[----:B------:R-:W-:Y:S02]  /*3f00*/  SEL R13, R13, R10, P0 ;  /* 0x0000000a0d0d7207 */ /* 0x000fe40000000000 */
[----:B------:R-:W-:-:S02]  /*3f10*/  SEL R12, R12, 0xffffffff, P1 ;  /* 0xffffffff0c0c7807 */ /* 0x000fc40000800000 */
[----:B------:R-:W-:Y:S01]  /*3f20*/  SEL R13, R13, 0xffffffff, P1 ;  /* 0xffffffff0d0d7807 */ /* 0x000fe20000800000 */
[----:B------:R-:W-:Y:S06]  /*3f30*/  RET.REL.NODEC R6 `(_ZN18transformer_engine6detail32dgated_act_cast_transpose_kernelILi2ELi1Ef6__halffNS_5EmptyEXadL_ZNS_5dgeluIffEET_T0_RKS3_EEXadL_ZNS_4geluIffEES5_S6_S8_EEEEvPKT2_SC_PT3_SE_PKT1_PSF_SI_mmm) ;  /* 0xffffffc006307950 */ /* 0x000fec0003c3ffff */
        .weak           $__internal_279_$__cuda_sm20_rcp_rn_f32_slowpath
        .type           $__internal_279_$__cuda_sm20_rcp_rn_f32_slowpath,@function
        .size           $__internal_279_$__cuda_sm20_rcp_rn_f32_slowpath,(.L_x_34764 - $__internal_279_$__cuda_sm20_rcp_rn_f32_slowpath)
$__internal_279_$__cuda_sm20_rcp_rn_f32_slowpath:
        /* <DEDUP_REMOVED lines=15> */
.L_x_12074:
        /* <DEDUP_REMOVED lines=33> */
.L_x_12076:
[----:B------:R0:W1:Y:S02]  /*4240*/  MUFU.RCP R2, R0 ;  /* 0x0000000000027308 */ /* 0x0000640000001000 */
.L_x_12075:
[----:B-1-3--:R-:W-:Y:S02]  /*4250*/  MOV R5, R2 ;  /* 0x0000000200057202 */ /* 0x00afe40000000f00 */
[----:B------:R-:W-:Y:S02]  /*4260*/  MOV R2, R7 ;  /* 0x0000000700027202 */ /* 0x000fe40000000f00 */
[----:B------:R-:W-:-:S04]  /*4270*/  MOV R3, 0x0 ;  /* 0x0000000000037802 */ /* 0x000fc80000000f00 */
[----:B0-2---:R-:W-:Y:S05]  /*4280*/  RET.REL.NODEC R2 `(_ZN18transformer_engine6detail32dgated_act_cast_transpose_kernelILi2ELi1Ef6__halffNS_5EmptyEXadL_ZNS_5dgeluIffEET_T0_RKS3_EEXadL_ZNS_4geluIffEES5_S6_S8_EEEEvPKT2_SC_PT3_SE_PKT1_PSF_SI_mmm) ;  /* 0xffffffbc025c7950 */ /* 0x005fea0003c3ffff */
.L_x_12077:
        /* <DEDUP_REMOVED lines=15> */
.L_x_34764:


//--------------------- .text._ZN18transformer_engine6detail43dgated_act_cast_transpose_kernel_notalignedILi1ELi4Eff13__nv_fp8_e4m3NS_5EmptyEXadL_ZNS_5dgeluIffEET_T0_RKS3_EEXadL_ZNS_4geluIffEES5_S6_S8_EEEEvPKT2_SC_PT3_SE_PKT1_PSF_SI_mmm --------------------------
	.section	.text._ZN18transformer_engine6detail43dgated_act_cast_transpose_kernel_notalignedILi1ELi4Eff13__nv_fp8_e4m3NS_5EmptyEXadL_ZNS_5dgeluIffEET_T0_RKS3_EEXadL_ZNS_4geluIffEES5_S6_S8_EEEEvPKT2_SC_PT3_SE_PKT1_PSF_SI_mmm,"ax",@progbits
	.align	128
        .global         _ZN18transformer_engine6detail43dgated_act_cast_transpose_kernel_notalignedILi1ELi4Eff13__nv_fp8_e4m3NS_5EmptyEXadL_ZNS_5dgeluIffEET_T0_RKS3_EEXadL_ZNS_4geluIffEES5_S6_S8_EEEEvPKT2_SC_PT3_SE_PKT1_PSF_SI_mmm
        .type           _ZN18transformer_engine6detail43dgated_act_cast_transpose_kernel_notalignedILi1ELi4Eff13__nv_fp8_e4m3NS_5EmptyEXadL_ZNS_5dgeluIffEET_T0_RKS3_EEXadL_ZNS_4geluIffEES5_S6_S8_EEEEvPKT2_SC_PT3_SE_PKT1_PSF_SI_mmm,@function
        .size           _ZN18transformer_engine6detail43dgated_act_cast_transpose_kernel_notalignedILi1ELi4Eff13__nv_fp8_e4m3NS_5EmptyEXadL_ZNS_5dgeluIffEET_T0_RKS3_EEXadL_ZNS_4geluIffEES5_S6_S8_EEEEvPKT2_SC_PT3_SE_PKT1_PSF_SI_mmm,(.L_x_34766 - _ZN18transformer_engine6detail43dgated_act_cast_transpose_kernel_notalignedILi1ELi4Eff13__nv_fp8_e4m3NS_5EmptyEXadL_ZNS_5dgeluIffEET_T0_RKS3_EEXadL_ZNS_4geluIffEES5_S6_S8_EEEEvPKT2_SC_PT3_SE_PKT1_PSF_SI_mmm)
        .other          _ZN18transformer_engine6detail43dgated_act_cast_transpose_kernel_notalignedILi1ELi4Eff13__nv_fp8_e4m3NS_5EmptyEXadL_ZNS_5dgeluIffEET_T0_RKS3_EEXadL_ZNS_4geluIffEES5_S6_S8_EEEEvPKT2_SC_PT3_SE_PKT1_PSF_SI_mmm,@"STO_CUDA_ENTRY STV_DEFAULT"
_ZN18transformer_engine6detail43dgated_act_cast_transpose_kernel_notalignedILi1ELi4Eff13__nv_fp8_e4m3NS_5EmptyEXadL_ZNS_5dgeluIffEET_T0_RKS3_EEXadL_ZNS_4geluIffEES5_S6_S8_EEEEvPKT2_SC_PT3_SE_PKT1_PSF_SI_mmm:
.text._ZN18transformer_engine6detail43dgated_act_cast_transpose_kernel_notalignedILi1ELi4Eff13__nv_fp8_e4m3NS_5EmptyEXadL_ZNS_5dgeluIffEET_T0_RKS3_EEXadL_ZNS_4geluIffEES5_S6_S8_EEEEvPKT2_SC_PT3_SE_PKT1_PSF_SI_mmm:
        /* <DEDUP_REMOVED lines=20> */
[----:B------:R-:W-:Y:S05]  /*0140*/  CALL.REL.NOINC `($__internal_280_$__cuda_sm20_div_u64) ;  /* 0x0000008c00d07944 */ /* 0x000fea0003c00000 */
        /* <DEDUP_REMOVED lines=8> */
.L_x_12078:
        /* <DEDUP_REMOVED lines=22> */
.L_x_12079:
[----:B------:R-:W0:Y:S01]  /*0330*/  LDC.64 R32, c[0x0][0x248] ;  /* 0x00009200ff207b82 */ /* 0x000e220000000a00 */
[----:B------:R-:W-:Y:S01]  /*0340*/  ULDC.64 UR4, c[0x0][0x250] ;  /* 0x0000940000047ab9 */ /* 0x000fe20000000a00 */
[----:B------:R-:W-:Y:S01]  /*0350*/  SHF.L.U64.HI R0, R18, 0x5, R19 ;  /* 0x0000000512007819 */ /* 0x000fe20000010213 */
[----:B------:R-:W-:Y:S01]  /*0360*/  USHF.R.U64 UR8, UR4, 0x2, UR5 ;  /* 0x0000000204087899 */ /* 0x000fe20008001205 */
[----:B------:R-:W-:Y:S01]  /*0370*/  SHF.L.U64.HI R2, R16, 0x5, R15 ;  /* 0x0000000510027819 */ /* 0x000fe2000001020f */
[----:B------:R-:W-:Y:S01]  /*0380*/  USHF.R.U32.HI UR9, URZ, 0x2, UR5 ;  /* 0x000000023f097899 */ /* 0x000fe20008011605 */
[C---:B------:R-:W-:Y:S01]  /*0390*/  SHF.L.U32 R12, R3.reuse, 0x2, RZ ;  /* 0x00000002030c7819 */ /* 0x040fe200000006ff */
[C---:B------:R-:W-:Y:S01]  /*03a0*/  IMAD R42, R3.reuse, -0x4, R42 ;  /* 0xfffffffc032a7824 */ /* 0x040fe200078e022a */
[----:B------:R-:W-:Y:S01]  /*03b0*/  MOV R25, RZ ;  /* 0x000000ff00197202 */ /* 0x000fe20000000f00 */
[----:B------:R-:W-:Y:S01]  /*03c0*/  IMAD.SHL.U32 R49, R3, 0x10, RZ ;  /* 0x0000001003317824 */ /* 0x000fe200078e00ff */
[----:B------:R-:W-:Y:S01]  /*03d0*/  LEA R11, P1, -R18, UR8, 0x5 ;  /* 0x00000008120b7c11 */ /* 0x000fe2000f8229ff */
[----:B------:R-:W-:Y:S01]  /*03e0*/  ULDC.64 UR6, c[0x0][0x230] ;  /* 0x00008c0000067ab9 */ /* 0x000fe20000000a00 */
[----:B------:R-:W-:Y:S01]  /*03f0*/  LOP3.LUT R12, R12, 0x1c, RZ, 0xe2, !PT ;  /* 0x0000001c0c0c7812 */ /* 0x000fe200078ee2ff */
[----:B------:R-:W-:Y:S01]  /*0400*/  IMAD.MOV.U32 R55, RZ, RZ, RZ ;  /* 0x000000ffff377224 */ /* 0x000fe200078e00ff */
        /* <DEDUP_REMOVED lines=8> */
[C---:B------:R-:W-:Y:S01]  /*0490*/  IMAD.SHL.U32 R7, R32.reuse, 0x2, RZ ;  /* 0x0000000220077824 */ /* 0x040fe200078e00ff */
[----:B------:R-:W-:Y:S01]  /*04a0*/  SHF.L.U64.HI R31, R32, 0x1, R33 ;  /* 0x00000001201f7819 */ /* 0x000fe20000010221 */
[----:B------:R-:W-:Y:S01]  /*04b0*/  IMAD.X R13, R33, 0x1, ~R2, P0 ;  /* 0x00000001210d7824 */ /* 0x000fe200000e0e02 */
[----:B------:R-:W-:Y:S01]  /*04c0*/  ISETP.LT.U32.AND P0, PT, R14, 0x20, PT ;  /* 0x000000200e00780c */ /* 0x000fe20003f01070 */
[----:B------:R-:W-:Y:S01]  /*04d0*/  IMAD.WIDE.U32 R2, R18, R32, RZ ;  /* 0x0000002012027225 */ /* 0x000fe200078e00ff */
[----:B------:R-:W-:-:S02]  /*04e0*/  ISETP.GE.U32.AND P1, PT, R12, R11, PT ;  /* 0x0000000b0c00720c */ /* 0x000fc40003f26070 */
[----:B------:R-:W-:Y:S01]  /*04f0*/  ISETP.LT.U32.AND.EX P0, PT, R13, RZ, PT, P0 ;  /* 0x000000ff0d00720c */ /* 0x000fe20003f01100 */
[-C--:B------:R-:W-:Y:S02]  /*0500*/  IMAD R5, R18, R33.reuse, R0 ;  /* 0x0000002112057224 */ /* 0x080fe400078e0200 */
[----:B------:R-:W-:Y:S01]  /*0510*/  IMAD.SHL.U32 R21, R2, 0x4, RZ ;  /* 0x0000000402157824 */ /* 0x000fe200078e00ff */
[----:B------:R-:W-:Y:S01]  /*0520*/  SEL R23, R14, 0x20, P0 ;  /* 0x000000200e177807 */ /* 0x000fe20000000000 */
[----:B------:R-:W-:Y:S01]  /*0530*/  IMAD R43, R49, R33, RZ ;  /* 0x00000021312b7224 */ /* 0x000fe200078e02ff */
[----:B------:R-:W-:Y:S01]  /*0540*/  IADD3 R3, R3, R5, RZ ;  /* 0x0000000503037210 */ /* 0x000fe20007ffe0ff */
[----:B------:R-:W-:Y:S01]  /*0550*/  IMAD.WIDE.U32 R4, R7, R49, RZ ;  /* 0x0000003107047225 */ /* 0x000fe200078e00ff */
[----:B------:R-:W-:Y:S02]  /*0560*/  ISETP.LT.U32.AND P1, PT, R24, R23, !P1 ;  /* 0x000000171800720c */ /* 0x000fe40004f21070 */
[----:B------:R-:W-:Y:S01]  /*0570*/  SHF.L.U64.HI R2, R2, 0x2, R3 ;  /* 0x0000000202027819 */ /* 0x000fe20000010203 */
[----:B------:R-:W-:Y:S01]  /*0580*/  IMAD R3, R31, R49, RZ ;  /* 0x000000311f037224 */ /* 0x000fe200078e02ff */
[----:B------:R-:W-:-:S02]  /*0590*/  IADD3 R0, P2, R16, R21, RZ ;  /* 0x0000001510007210 */ /* 0x000fc40007f5e0ff */
[----:B------:R-:W-:Y:S01]  /*05a0*/  IADD3 R8, P4, R24, R4, RZ ;  /* 0x0000000418087210 */ /* 0x000fe20007f9e0ff */
[----:B------:R-:W-:Y:S01]  /*05b0*/  IMAD.IADD R22, R5, 0x1, R3 ;  /* 0x0000000105167824 */ /* 0x000fe200078e0203 */
[C---:B------:R-:W-:Y:S01]  /*05c0*/  IADD3 R21, P3, R0.reuse, R21, RZ ;  /* 0x0000001500157210 */ /* 0x040fe20007f7e0ff */
[----:B------:R-:W-:Y:S01]  /*05d0*/  IMAD.X R3, R15, 0x1, R2, P2 ;  /* 0x000000010f037824 */ /* 0x000fe200010e0602 */
[----:B------:R-:W-:Y:S01]  /*05e0*/  ISETP.NE.U32.AND P0, PT, RZ, UR6, PT ;  /* 0x00000006ff007c0c */ /* 0x000fe2000bf05070 */
[----:B------:R-:W-:Y:S01]  /*05f0*/  IMAD.WIDE.U32 R24, R49, R32, R24 ;  /* 0x0000002031187225 */ /* 0x000fe200078e0018 */
[----:B------:R-:W-:Y:S01]  /*0600*/  SHF.L.U32 R17, R21, 0x5, RZ ;  /* 0x0000000515117819 */ /* 0x000fe200000006ff */
[----:B------:R-:W0:Y:S01]  /*0610*/  @P1 LDC.64 R38, c[0x0][0x218] ;  /* 0x00008600ff261b82 */ /* 0x000e220000000a00 */
[----:B------:R-:W-:Y:S01]  /*0620*/  IADD3.X R9, RZ, R22, RZ, P4, !PT ;  /* 0x00000016ff097210 */ /* 0x000fe200027fe4ff */
[----:B------:R-:W-:Y:S01]  /*0630*/  IMAD.X R20, R3, 0x1, R2, P3 ;  /* 0x0000000103147824 */ /* 0x000fe200018e0602 */
[----:B------:R-:W-:Y:S01]  /*0640*/  IADD3 R34, P2, R17, R32, RZ ;  /* 0x0000002011227210 */ /* 0x000fe20007f5e0ff */
[----:B------:R-:W-:Y:S01]  /*0650*/  IMAD.SHL.U32 R2, R0, 0x20, RZ ;  /* 0x0000002000027824 */ /* 0x000fe200078e00ff */
[----:B------:R-:W-:-:S02]  /*0660*/  @P1 IADD3 R10, P3, R8, R17, RZ ;  /* 0x00000011080a1210 */ /* 0x000fc40007f7e0ff */
[----:B------:R-:W-:Y:S01]  /*0670*/  SHF.L.U64.HI R50, R21, 0x5, R20 ;  /* 0x0000000515327819 */ /* 0x000fe20000010214 */
[----:B------:R-:W1:Y:S01]  /*0680*/  @P1 LDC.64 R26, c[0x0][0x210] ;  /* 0x00008400ff1a1b82 */ /* 0x000e620000000a00 */
[----:B------:R-:W-:Y:S02]  /*0690*/  SHF.L.U64.HI R3, R0, 0x5, R3 ;  /* 0x0000000500037819 */ /* 0x000fe40000010203 */
[----:B------:R-:W-:Y:S01]  /*06a0*/  @P1 IADD3 R0, P4, R8, R34, RZ ;  /* 0x0000002208001210 */ /* 0x000fe20007f9e0ff */
[----:B------:R-:W-:Y:S01]  /*06b0*/  IMAD.X R35, R50, 0x1, R33, P2 ;  /* 0x0000000132237824 */ /* 0x000fe200010e0621 */
[----:B------:R-:W-:Y:S01]  /*06c0*/  IADD3 R36, P2, R2, R24, RZ ;  /* 0x0000001802247210 */ /* 0x000fe20007f5e0ff */
[C---:B------:R-:W-:Y:S01]  /*06d0*/  @P1 IMAD.X R30, R9.reuse, 0x1, R50, P3 ;  /* 0x00000001091e1824 */ /* 0x040fe200018e0632 */
[----:B------:R-:W-:Y:S01]  /*06e0*/  ISETP.NE.AND.EX P0, PT, RZ, UR7, PT, P0 ;  /* 0x00000007ff007c0c */ /* 0x000fe2000bf05300 */
[----:B------:R-:W-:Y:S01]  /*06f0*/  ULDC.64 UR6, c[0x0][0x208] ;  /* 0x0000820000067ab9 */ /* 0x000fe20000000a00 */
[----:B------:R-:W-:-:S02]  /*0700*/  @P1 IADD3.X R6, R9, R35, RZ, P4, !PT ;  /* 0x0000002309061210 */ /* 0x000fc400027fe4ff */
[----:B------:R-:W-:Y:S02]  /*0710*/  IADD3.X R37, R3, R25, R43, P2, !PT ;  /* 0x0000001903257210 */ /* 0x000fe400017fe42b */
[-C--:B0-----:R-:W-:Y:S02]  /*0720*/  @P1 LEA R24, P3, R10, R38.reuse, 0x2 ;  /* 0x000000260a181211 */ /* 0x081fe400078610ff */
[----:B------:R-:W-:Y:S02]  /*0730*/  @P1 LEA R38, P4, R0, R38, 0x2 ;  /* 0x0000002600261211 */ /* 0x000fe400078810ff */
[-C--:B------:R-:W-:Y:S01]  /*0740*/  @P1 LEA.HI.X R25, R10, R39.reuse, R30, 0x2, P3 ;  /* 0x000000270a191211 */ /* 0x080fe200018f141e */
[----:B------:R-:W-:Y:S01]  /*0750*/  IMAD.MOV.U32 R10, RZ, RZ, RZ ;  /* 0x000000ffff0a7224 */ /* 0x000fe200078e00ff */
[----:B------:R-:W-:Y:S01]  /*0760*/  @P1 LEA.HI.X R39, R0, R39, R6, 0x2, P4 ;  /* 0x0000002700271211 */ /* 0x000fe200020f1406 */
[----:B------:R-:W0:Y:S01]  /*0770*/  @P0 LDC.64 R28, c[0x0][0x230] ;  /* 0x00008c00ff1c0b82 */ /* 0x000e220000000a00 */
[----:B------:R-:W-:Y:S01]  /*0780*/  SHF.L.U64.HI R19, R18, 0x2, R19 ;  /* 0x0000000212137819 */ /* 0x000fe20000010213 */
[----:B------:R-:W-:Y:S01]  /*0790*/  IMAD R41, R15, UR4, RZ ;  /* 0x000000040f297c24 */ /* 0x000fe2000f8e02ff */
[----:B-1----:R-:W-:Y:S01]  /*07a0*/  @P1 LEA R26, P2, R36, R26, 0x2 ;  /* 0x0000001a241a1211 */ /* 0x002fe200078410ff */
[----:B------:R-:W5:Y:S01]  /*07b0*/  @P1 LDG.E R10, desc[UR6][R38.64] ;  /* 0x00000006260a1981 */ /* 0x000f62000c1e1900 */
[----:B------:R-:W-:-:S02]  /*07c0*/  IMAD.SHL.U32 R18, R18, 0x4, RZ ;  /* 0x0000000412127824 */ /* 0x000fc400078e00ff */
[C---:B------:R-:W-:Y:S01]  /*07d0*/  IMAD R41, R16.reuse, UR5, R41 ;  /* 0x0000000510297c24 */ /* 0x040fe2000f8e0229 */
[----:B------:R-:W-:Y:S01]  /*07e0*/  MOV R30, RZ ;  /* 0x000000ff001e7202 */ /* 0x000fe20000000f00 */
[----:B------:R-:W-:Y:S01]  /*07f0*/  IMAD.WIDE.U32 R18, R16, UR4, R18 ;  /* 0x0000000410127c25 */ /* 0x000fe2000f8e0012 */
[----:B------:R-:W-:Y:S01]  /*0800*/  @P1 LEA.HI.X R27, R36, R27, R37, 0x2, P2 ;  /* 0x0000001b241b1211 */ /* 0x000fe200010f1425 */
[----:B------:R-:W-:Y:S01]  /*0810*/  BSSY B0, `(.L_x_12080) ;  /* 0x0000023000007945 */ /* 0x000fe20003800000 */
[----:B------:R-:W-:Y:S01]  /*0820*/  IADD3 R6, R12, 0x1, RZ ;  /* 0x000000010c067810 */ /* 0x000fe20007ffe0ff */
[----:B------:R-:W-:Y:S01]  /*0830*/  IMAD.IADD R19, R19, 0x1, R41 ;  /* 0x0000000113137824 */ /* 0x000fe200078e0229 */
[----:B------:R1:W5:Y:S01]  /*0840*/  @P1 LDG.E R55, desc[UR6][R24.64] ;  /* 0x0000000618371981 */ /* 0x000362000c1e1900 */
[----:B------:R-:W-:Y:S02]  /*0850*/  CS2R R40, SRZ ;  /* 0x0000000000287805 */ /* 0x000fe4000001ff00 */
[----:B------:R-:W-:Y:S01]  /*0860*/  ISETP.GE.U32.AND P2, PT, R6, R11, PT ;  /* 0x0000000b0600720c */ /* 0x000fe20003f46070 */
[----:B------:R-:W-:Y:S01]  /*0870*/  IMAD.MOV.U32 R52, RZ, RZ, RZ ;  /* 0x000000ffff347224 */ /* 0x000fe200078e00ff */
[----:B------:R2:W5:Y:S01]  /*0880*/  @P1 LDG.E R30, desc[UR6][R26.64] ;  /* 0x000000061a1e1981 */ /* 0x000562000c1e1900 */
[----:B------:R-:W-:Y:S01]  /*0890*/  IMAD.MOV.U32 R6, RZ, RZ, RZ ;  /* 0x000000ffff067224 */ /* 0x000fe200078e00ff */
[----:B------:R-:W-:-:S02]  /*08a0*/  MOV R51, RZ ;  /* 0x000000ff00337202 */ /* 0x000fc40000000f00 */
[----:B0-----:R0:W5:Y:S01]  /*08b0*/  @P0 LDG.E R0, desc[UR6][R28.64] ;  /* 0x000000061c000981 */ /* 0x001162000c1e1900 */
[C---:B-1----:R-:W-:Y:S01]  /*08c0*/  IMAD.SHL.U32 R24, R18.reuse, 0x20, RZ ;  /* 0x0000002012187824 */ /* 0x042fe200078e00ff */
[----:B------:R-:W-:Y:S02]  /*08d0*/  SHF.L.U64.HI R25, R18, 0x5, R19 ;  /* 0x0000000512197819 */ /* 0x000fe40000010213 */
[----:B--2---:R-:W-:Y:S01]  /*08e0*/  MOV R27, RZ ;  /* 0x000000ff001b7202 */ /* 0x004fe20000000f00 */
[----:B0-----:R-:W-:Y:S01]  /*08f0*/  IMAD.MOV.U32 R28, RZ, RZ, RZ ;  /* 0x000000ffff1c7224 */ /* 0x001fe200078e00ff */
        /* <DEDUP_REMOVED lines=9> */
[----:B------:R-:W-:Y:S02]  /*0990*/  LEA R38, P4, R39, UR4, 0x2 ;  /* 0x0000000427267c11 */ /* 0x000fe4000f8810ff */
[C---:B------:R-:W-:Y:S01]  /*09a0*/  IADD3.X R44, R29.reuse, R50, RZ, P3, !PT ;  /* 0x000000321d2c7210 */ /* 0x040fe20001ffe4ff */
        /* <DEDUP_REMOVED lines=9> */
.L_x_12081:
[----:B------:R-:W-:Y:S05]  /*0a40*/  BSYNC B0 ;  /* 0x0000000000007941 */ /* 0x000fea0003800000 */
.L_x_12080:
[----:B------:R-:W-:Y:S04]  /*0a50*/  BSSY B0, `(.L_x_12082) ;  /* 0x0000017000007945 */ /* 0x000fe80003800000 */
[----:B------:R-:W-:Y:S05]  /*0a60*/  @!P1 BRA `(.L_x_12083) ;  /* 0x0000000000549947 */ /* 0x000fea0003800000 */
[----:B0-----:R-:W-:Y:S01]  /*0a70*/  IMAD.WIDE.U32 R18, R32, 0x4, RZ ;  /* 0x0000000420127825 */ /* 0x001fe200078e00ff */
[----:B------:R-:W-:Y:S01]  /*0a80*/  IADD3 R39, P3, R36, R7, RZ ;  /* 0x0000000724277210 */ /* 0x000fe20007f7e0ff */
[----:B------:R-:W-:Y:S01]  /*0a90*/  ULDC.64 UR4, c[0x0][0x210] ;  /* 0x0000840000047ab9 */ /* 0x000fe20000000a00 */
[----:B------:R-:W-:Y:S01]  /*0aa0*/  ULDC.64 UR10, c[0x0][0x218] ;  /* 0x00008600000a7ab9 */ /* 0x000fe20000000a00 */
[----:B------:R-:W-:Y:S01]  /*0ab0*/  IMAD.SHL.U32 R29, R33, 0x4, RZ ;  /* 0x00000004211d7824 */ /* 0x000fe200078e00ff */
[----:B------:R-:W-:Y:S02]  /*0ac0*/  IADD3 R6, P4, R8, R18, RZ ;  /* 0x0000001208067210 */ /* 0x000fe40007f9e0ff */
[----:B------:R-:W-:Y:S02]  /*0ad0*/  IADD3.X R40, R37, R31, RZ, P3, !PT ;  /* 0x0000001f25287210 */ /* 0x000fe40001ffe4ff */
[----:B------:R-:W-:Y:S02]  /*0ae0*/  IADD3.X R18, R9, R19, R29, P4, !PT ;  /* 0x0000001309127210 */ /* 0x000fe400027fe41d */
[----:B------:R-:W-:-:S02]  /*0af0*/  IADD3 R19, P4, R6, R17, RZ ;  /* 0x0000001106137210 */ /* 0x000fc40007f9e0ff */
[----:B------:R-:W-:Y:S02]  /*0b00*/  IADD3 R6, P5, R6, R34, RZ ;  /* 0x0000002206067210 */ /* 0x000fe40007fbe0ff */
[----:B------:R-:W-:Y:S01]  /*0b10*/  LEA R38, P3, R39, UR4, 0x2 ;  /* 0x0000000427267c11 */ /* 0x000fe2000f8610ff */
[C---:B------:R-:W-:Y:S02]  /*0b20*/  IMAD.X R26, R18.reuse, 0x1, R50, P4 ;  /* 0x00000001121a7824 */ /* 0x040fe400020e0632 */
[----:B------:R-:W-:Y:S01]  /*0b30*/  IMAD.X R29, R18, 0x1, R35, P5 ;  /* 0x00000001121d7824 */ /* 0x000fe200028e0623 */
        /* <DEDUP_REMOVED lines=8> */
.L_x_12083:
[----:B------:R-:W-:Y:S05]  /*0bc0*/  BSYNC B0 ;  /* 0x0000000000007941 */ /* 0x000fea0003800000 */
.L_x_12082:
[----:B------:R-:W-:Y:S01]  /*0bd0*/  BSSY B0, `(.L_x_12084) ;  /* 0x0000019000007945 */ /* 0x000fe20003800000 */
[----:B------:R-:W-:Y:S01]  /*0be0*/  MOV R48, RZ ;  /* 0x000000ff00307202 */ /* 0x000fe20000000f00 */
[----:B01----:R-:W-:Y:S02]  /*0bf0*/  IMAD.MOV.U32 R18, RZ, RZ, RZ ;  /* 0x000000ffff127224 */ /* 0x003fe400078e00ff */
[----:B------:R-:W-:Y:S05]  /*0c00*/  @!P1 BRA `(.L_x_12085) ;  /* 0x0000000000549947 */ /* 0x000fea0003800000 */
[----:B------:R-:W-:Y:S01]  /*0c10*/  IMAD R27, R33, 0x6, RZ ;  /* 0x00000006211b7824 */ /* 0x000fe200078e02ff */
[----:B------:R-:W-:Y:S01]  /*0c20*/  ULDC.64 UR10, c[0x0][0x218] ;  /* 0x00008600000a7ab9 */ /* 0x000fe20000000a00 */
[----:B------:R-:W-:Y:S01]  /*0c30*/  IMAD.WIDE.U32 R8, R32, 0x6, R8 ;  /* 0x0000000620087825 */ /* 0x000fe200078e0008 */
[----:B------:R-:W-:-:S03]  /*0c40*/  ULDC.64 UR4, c[0x0][0x210] ;  /* 0x0000840000047ab9 */ /* 0x000fc60000000a00 */
[----:B------:R-:W-:Y:S01]  /*0c50*/  IMAD.IADD R38, R9, 0x1, R27 ;  /* 0x0000000109267824 */ /* 0x000fe200078e021b */
[-C--:B------:R-:W-:Y:S01]  /*0c60*/  IADD3 R27, P4, R17, R8.reuse, RZ ;  /* 0x00000008111b7210 */ /* 0x080fe20007f9e0ff */
[----:B------:R-:W-:Y:S01]  /*0c70*/  IMAD R19, R33, 0x3, RZ ;  /* 0x0000000321137824 */ /* 0x000fe200078e02ff */
[----:B------:R-:W-:Y:S01]  /*0c80*/  IADD3 R9, P5, R34, R8, RZ ;  /* 0x0000000822097210 */ /* 0x000fe20007fbe0ff */
[----:B------:R-:W-:-:S04]  /*0c90*/  IMAD.WIDE.U32 R36, R32, 0x3, R36 ;  /* 0x0000000320247825 */ /* 0x000fc800078e0024 */
[C---:B------:R-:W-:Y:S01]  /*0ca0*/  IMAD.X R44, R38.reuse, 0x1, R50, P4 ;  /* 0x00000001262c7824 */ /* 0x040fe200020e0632 */
[----:B------:R-:W-:Y:S01]  /*0cb0*/  LEA R26, P4, R27, UR10, 0x2 ;  /* 0x0000000a1b1a7c11 */ /* 0x000fe2000f8810ff */
[----:B------:R-:W-:Y:S01]  /*0cc0*/  IMAD.X R38, R38, 0x1, R35, P5 ;  /* 0x0000000126267824 */ /* 0x000fe200028e0623 */
[----:B------:R-:W-:Y:S02]  /*0cd0*/  IADD3 R19, R37, R19, RZ ;  /* 0x0000001325137210 */ /* 0x000fe40007ffe0ff */
[C---:B------:R-:W-:Y:S02]  /*0ce0*/  LEA R18, P3, R36.reuse, UR4, 0x2 ;  /* 0x0000000424127c11 */ /* 0x040fe4000f8610ff */
[----:B------:R-:W-:Y:S02]  /*0cf0*/  LEA R8, P5, R9, UR10, 0x2 ;  /* 0x0000000a09087c11 */ /* 0x000fe4000f8a10ff */
[----:B------:R-:W-:Y:S02]  /*0d00*/  LEA.HI.X R27, R27, UR11, R44, 0x2, P4 ;  /* 0x0000000b1b1b7c11 */ /* 0x000fe4000a0f142c */
[----:B------:R-:W-:-:S02]  /*0d10*/  LEA.HI.X R19, R36, UR5, R19, 0x2, P3 ;  /* 0x0000000524137c11 */ /* 0x000fc400098f1413 */
[----:B------:R-:W-:Y:S02]  /*0d20*/  LEA.HI.X R9, R9, UR11, R38, 0x2, P5 ;  /* 0x0000000b09097c11 */ /* 0x000fe4000a8f1426 */
[----:B------:R0:W5:Y:S04]  /*0d30*/  LDG.E R27, desc[UR6][R26.64] ;  /* 0x000000061a1b7981 */ /* 0x000168000c1e1900 */
[----:B------:R0:W5:Y:S04]  /*0d40*/  LDG.E R18, desc[UR6][R18.64] ;  /* 0x0000000612127981 */ /* 0x000168000c1e1900 */
[----:B------:R0:W5:Y:S02]  /*0d50*/  LDG.E R48, desc[UR6][R8.64] ;  /* 0x0000000608307981 */ /* 0x000164000c1e1900 */
.L_x_12085:
[----:B------:R-:W-:Y:S05]  /*0d60*/  BSYNC B0 ;  /* 0x0000000000007941 */ /* 0x000fea0003800000 */
.L_x_12084:
[----:B0-----:R-:W-:Y:S01]  /*0d70*/  IADD3 R8, R42, -0x1, RZ ;  /* 0xffffffff2a087810 */ /* 0x001fe20007ffe0ff */
[----:B------:R-:W-:Y:S01]  /*0d80*/  IMAD.WIDE.U32 R2, R49, R32, R2 ;  /* 0x0000002031027225 */ /* 0x000fe200078e0002 */
[----:B------:R-:W-:Y:S01]  /*0d90*/  UMOV UR10, 0x3f800000 ;  /* 0x3f800000000a7882 */ /* 0x000fe20000000000 */
[----:B-----5:R-:W-:Y:S01]  /*0da0*/  @P0 R2UR UR10, R0 ;  /* 0x00000000000a02ca */ /* 0x020fe200000e0000 */
[----:B------:R-:W-:Y:S01]  /*0db0*/  BSSY B0, `(.L_x_12086) ;  /* 0x0000024000007945 */ /* 0x000fe20003800000 */
[----:B------:R-:W-:Y:S01]  /*0dc0*/  LOP3.LUT R39, R8, 0x1f, RZ, 0xc0, !PT ;  /* 0x0000001f08277812 */ /* 0x000fe200078ec0ff */
[----:B------:R-:W-:Y:S01]  /*0dd0*/  IMAD.IADD R0, R43, 0x1, R3 ;  /* 0x000000012b007824 */ /* 0x000fe200078e0203 */
[----:B------:R-:W-:Y:S01]  /*0de0*/  HFMA2.MMA R47, -RZ, RZ, 0, 0 ;  /* 0x00000000ff2f7435 */ /* 0x000fe200000001ff */
[----:B------:R-:W-:Y:S01]  /*0df0*/  IMAD.MOV.U32 R59, RZ, RZ, RZ ;  /* 0x000000ffff3b7224 */ /* 0x000fe200078e00ff */
[C---:B------:R-:W-:Y:S01]  /*0e00*/  ISETP.LT.U32.AND P2, PT, R39.reuse, R23, !P2 ;  /* 0x000000172700720c */ /* 0x040fe20005741070 */
[----:B------:R-:W-:Y:S01]  /*0e10*/  IMAD.MOV.U32 R26, RZ, RZ, RZ ;  /* 0x000000ffff1a7224 */ /* 0x000fe200078e00ff */
[C---:B------:R-:W-:Y:S01]  /*0e20*/  IADD3 R8, P3, R39.reuse, R4, RZ ;  /* 0x0000000427087210 */ /* 0x040fe20007f7e0ff */
[----:B------:R-:W-:Y:S01]  /*0e30*/  IMAD.MOV.U32 R54, RZ, RZ, RZ ;  /* 0x000000ffff367224 */ /* 0x000fe200078e00ff */
[----:B------:R-:W-:Y:S01]  /*0e40*/  IADD3 R38, P0, R39, R2, RZ ;  /* 0x0000000227267210 */ /* 0x000fe20007f1e0ff */
[----:B------:R-:W-:Y:S01]  /*0e50*/  IMAD.MOV.U32 R29, RZ, RZ, RZ ;  /* 0x000000ffff1d7224 */ /* 0x000fe200078e00ff */
[----:B------:R-:W-:Y:S01]  /*0e60*/  MOV R53, RZ ;  /* 0x000000ff00357202 */ /* 0x000fe20000000f00 */
[----:B------:R-:W-:Y:S01]  /*0e70*/  IMAD.X R9, RZ, RZ, R22, P3 ;  /* 0x000000ffff097224 */ /* 0x000fe200018e0616 */
[----:B------:R-:W-:-:S05]  /*0e80*/  IADD3.X R39, RZ, R0, RZ, P0, !PT ;  /* 0x00000000ff277210 */ /* 0x000fca00007fe4ff */
[----:B------:R-:W-:Y:S05]  /*0e90*/  @!P2 BRA `(.L_x_12087) ;  /* 0x000000000054a947 */ /* 0x000fea0003800000 */
[C---:B------:R-:W-:Y:S01]  /*0ea0*/  IMAD.WIDE.U32 R36, R32.reuse, 0x8, RZ ;  /* 0x0000000820247825 */ /* 0x040fe200078e00ff */
[----:B------:R-:W-:Y:S01]  /*0eb0*/  LEA R19, P0, R32, R38, 0x2 ;  /* 0x0000002620137211 */ /* 0x000fe200078010ff */
[----:B------:R-:W-:Y:S01]  /*0ec0*/  ULDC.64 UR4, c[0x0][0x210] ;  /* 0x0000840000047ab9 */ /* 0x000fe20000000a00 */
[----:B------:R-:W-:Y:S01]  /*0ed0*/  ULDC.64 UR12, c[0x0][0x218] ;  /* 0x00008600000c7ab9 */ /* 0x000fe20000000a00 */
[----:B------:R-:W-:Y:S01]  /*0ee0*/  IMAD.SHL.U32 R31, R33, 0x8, RZ ;  /* 0x00000008211f7824 */ /* 0x000fe200078e00ff */
[----:B------:R-:W-:Y:S02]  /*0ef0*/  IADD3 R26, P3, R8, R36, RZ ;  /* 0x00000024081a7210 */ /* 0x000fe40007f7e0ff */
[----:B------:R-:W-:Y:S02]  /*0f00*/  LEA.HI.X R58, R32, R39, R33, 0x2, P0 ;  /* 0x00000027203a7211 */ /* 0x000fe400000f1421 */
[----:B------:R-:W-:Y:S02]  /*0f10*/  IADD3.X R31, R9, R37, R31, P3, !PT ;  /* 0x00000025091f7210 */ /* 0x000fe40001ffe41f */
[----:B------:R-:W-:-:S02]  /*0f20*/  IADD3 R37, P3, R26, R17, RZ ;  /* 0x000000111a257210 */ /* 0x000fc40007f7e0ff */
[----:B------:R-:W-:Y:S02]  /*0f30*/  IADD3 R26, P4, R26, R34, RZ ;  /* 0x000000221a1a7210 */ /* 0x000fe40007f9e0ff */
[----:B------:R-:W-:Y:S01]  /*0f40*/  LEA R46, P0, R19, UR4, 0x2 ;  /* 0x00000004132e7c11 */ /* 0x000fe2000f8010ff */
[C---:B------:R-:W-:Y:S01]  /*0f50*/  IMAD.X R56, R31.reuse, 0x1, R50, P3 ;  /* 0x000000011f387824 */ /* 0x040fe200018e0632 */
[----:B------:R-:W-:Y:S02]  /*0f60*/  IADD3.X R31, R31, R35, RZ, P4, !PT ;  /* 0x000000231f1f7210 */ /* 0x000fe400027fe4ff */
        /* <DEDUP_REMOVED lines=8> */
.L_x_12087:
[----:B------:R-:W-:Y:S05]  /*0ff0*/  BSYNC B0 ;  /* 0x0000000000007941 */ /* 0x000fea0003800000 */
.L_x_12086:
[----:B------:R-:W-:Y:S04]  /*1000*/  BSSY B0, `(.L_x_12088) ;  /* 0x0000017000007945 */ /* 0x000fe80003800000 */
[----:B------:R-:W-:Y:S05]  /*1010*/  @!P2 BRA `(.L_x_12089) ;  /* 0x000000000054a947 */ /* 0x000fea0003800000 */
[----:B------:R-:W-:Y:S01]  /*1020*/  IMAD R29, R33, 0x5, RZ ;  /* 0x00000005211d7824 */ /* 0x000fe200078e02ff */
[----:B------:R-:W-:Y:S01]  /*1030*/  ULDC.64 UR4, c[0x0][0x210] ;  /* 0x0000840000047ab9 */ /* 0x000fe20000000a00 */
[----:B0-----:R-:W-:-:S04]  /*1040*/  IMAD.WIDE.U32 R44, R32, 0x5, R38 ;  /* 0x00000005202c7825 */ /* 0x001fc800078e0026 */
[----:B------:R-:W-:Y:S01]  /*1050*/  IMAD R19, R33, 0xa, RZ ;  /* 0x0000000a21137824 */ /* 0x000fe200078e02ff */
[----:B------:R-:W-:Y:S01]  /*1060*/  LEA R56, P0, R44, UR4, 0x2 ;  /* 0x000000042c387c11 */ /* 0x000fe2000f8010ff */
[----:B------:R-:W-:-:S04]  /*1070*/  IMAD.WIDE.U32 R36, R32, 0xa, R8 ;  /* 0x0000000a20247825 */ /* 0x000fc800078e0008 */
[----:B------:R-:W-:Y:S02]  /*1080*/  IMAD.IADD R29, R45, 0x1, R29 ;  /* 0x000000012d1d7824 */ /* 0x000fe400078e021d */
[----:B------:R-:W-:Y:S01]  /*1090*/  IMAD.IADD R46, R37, 0x1, R19 ;  /* 0x00000001252e7824 */ /* 0x000fe200078e0213 */
[-C--:B------:R-:W-:Y:S02]  /*10a0*/  IADD3 R19, P3, R17, R36.reuse, RZ ;  /* 0x0000002411137210 */ /* 0x080fe40007f7e0ff */
[----:B------:R-:W-:Y:S02]  /*10b0*/  IADD3 R37, P4, R34, R36, RZ ;  /* 0x0000002422257210 */ /* 0x000fe40007f9e0ff */
[----:B------:R-:W-:Y:S01]  /*10c0*/  LEA.HI.X R57, R44, UR5, R29, 0x2, P0 ;  /* 0x000000052c397c11 */ /* 0x000fe200080f141d */
[----:B------:R-:W-:Y:S01]  /*10d0*/  ULDC.64 UR4, c[0x0][0x218] ;  /* 0x0000860000047ab9 */ /* 0x000fe20000000a00 */
[C---:B------:R-:W-:Y:S01]  /*10e0*/  IADD3.X R50, R46.reuse, R50, RZ, P3, !PT ;  /* 0x000000322e327210 */ /* 0x040fe20001ffe4ff */
        /* <DEDUP_REMOVED lines=8> */
.L_x_12089:
[----:B------:R-:W-:Y:S05]  /*1170*/  BSYNC B0 ;  /* 0x0000000000007941 */ /* 0x000fea0003800000 */
.L_x_12088:
[----:B------:R-:W-:Y:S01]  /*1180*/  BSSY B0, `(.L_x_12090) ;  /* 0x000001f000007945 */ /* 0x000fe20003800000 */
[----:B------:R-:W-:Y:S01]  /*1190*/  HFMA2.MMA R50, -RZ, RZ, 0, 0 ;  /* 0x00000000ff327435 */ /* 0x000fe200000001ff */
[----:B01----:R-:W-:Y:S02]  /*11a0*/  IMAD.MOV.U32 R37, RZ, RZ, RZ ;  /* 0x000000ffff257224 */ /* 0x003fe400078e00ff */
[----:B------:R-:W-:Y:S01]  /*11b0*/  IMAD.MOV.U32 R31, RZ, RZ, RZ ;  /* 0x000000ffff1f7224 */ /* 0x000fe200078e00ff */
[----:B------:R-:W-:Y:S07]  /*11c0*/  @!P2 BRA `(.L_x_12091) ;  /* 0x000000000068a947 */ /* 0x000fee0003800000 */
[----:B------:R-:W-:Y:S01]  /*11d0*/  MOV R45, R39 ;  /* 0x00000027002d7202 */ /* 0x000fe20000000f00 */
[----:B------:R-:W-:Y:S01]  /*11e0*/  IMAD.MOV.U32 R44, RZ, RZ, R38 ;  /* 0x000000ffff2c7224 */ /* 0x000fe200078e0026 */
[----:B------:R-:W-:Y:S01]  /*11f0*/  ULDC.64 UR4, c[0x0][0x210] ;  /* 0x0000840000047ab9 */ /* 0x000fe20000000a00 */
[----:B------:R-:W-:Y:S02]  /*1200*/  IMAD R19, R33, 0x6, RZ ;  /* 0x0000000621137824 */ /* 0x000fe400078e02ff */
[----:B------:R-:W-:-:S04]  /*1210*/  IMAD.WIDE.U32 R44, R32, 0x6, R44 ;  /* 0x00000006202c7825 */ /* 0x000fc800078e002c */
[----:B------:R-:W-:Y:S01]  /*1220*/  IMAD.MOV.U32 R36, RZ, RZ, R8 ;  /* 0x000000ffff247224 */ /* 0x000fe200078e0008 */
[----:B------:R-:W-:Y:S01]  /*1230*/  IADD3 R19, R19, R45, RZ ;  /* 0x0000002d13137210 */ /* 0x000fe20007ffe0ff */
[----:B------:R-:W-:Y:S01]  /*1240*/  IMAD.MOV.U32 R37, RZ, RZ, R9 ;  /* 0x000000ffff257224 */ /* 0x000fe200078e0009 */
[----:B------:R-:W-:Y:S01]  /*1250*/  LEA R56, P0, R44, UR4, 0x2 ;  /* 0x000000042c387c11 */ /* 0x000fe2000f8010ff */
[----:B------:R-:W-:Y:S01]  /*1260*/  IMAD R31, R33, 0xc, RZ ;  /* 0x0000000c211f7824 */ /* 0x000fe200078e02ff */
[----:B------:R-:W-:Y:S01]  /*1270*/  SHF.L.U64.HI R45, R21, 0x5, R20 ;  /* 0x00000005152d7819 */ /* 0x000fe20000010214 */
[----:B------:R-:W-:Y:S01]  /*1280*/  IMAD.WIDE.U32 R36, R32, 0xc, R36 ;  /* 0x0000000c20247825 */ /* 0x000fe200078e0024 */
[----:B------:R-:W-:Y:S01]  /*1290*/  LEA.HI.X R57, R44, UR5, R19, 0x2, P0 ;  /* 0x000000052c397c11 */ /* 0x000fe200080f1413 */
[----:B------:R-:W-:Y:S02]  /*12a0*/  ULDC.64 UR4, c[0x0][0x218] ;  /* 0x0000860000047ab9 */ /* 0x000fe40000000a00 */
[----:B------:R-:W-:Y:S01]  /*12b0*/  IMAD.IADD R46, R37, 0x1, R31 ;  /* 0x00000001252e7824 */ /* 0x000fe200078e021f */
[----:B------:R-:W-:-:S02]  /*12c0*/  IADD3 R19, P0, R17, R36, RZ ;  /* 0x0000002411137210 */ /* 0x000fc40007f1e0ff */
[----:B------:R-:W-:-:S03]  /*12d0*/  IADD3 R31, P3, R34, R36, RZ ;  /* 0x00000024221f7210 */ /* 0x000fc60007f7e0ff */
[C---:B------:R-:W-:Y:S01]  /*12e0*/  IMAD.X R50, R46.reuse, 0x1, R45, P0 ;  /* 0x000000012e327824 */ /* 0x040fe200000e062d */
[----:B------:R-:W-:Y:S02]  /*12f0*/  IADD3.X R46, R46, R35, RZ, P3, !PT ;  /* 0x000000232e2e7210 */ /* 0x000fe40001ffe4ff */
[----:B------:R-:W-:Y:S02]  /*1300*/  LEA R36, P0, R19, UR4, 0x2 ;  /* 0x0000000413247c11 */ /* 0x000fe4000f8010ff */
[----:B------:R-:W-:Y:S02]  /*1310*/  LEA R44, P3, R31, UR4, 0x2 ;  /* 0x000000041f2c7c11 */ /* 0x000fe4000f8610ff */
[----:B------:R-:W-:Y:S02]  /*1320*/  LEA.HI.X R37, R19, UR5, R50, 0x2, P0 ;  /* 0x0000000513257c11 */ /* 0x000fe400080f1432 */
[----:B------:R-:W-:Y:S02]  /*1330*/  LEA.HI.X R45, R31, UR5, R46, 0x2, P3 ;  /* 0x000000051f2d7c11 */ /* 0x000fe400098f142e */
[----:B------:R0:W5:Y:S04]  /*1340*/  LDG.E R31, desc[UR6][R56.64] ;  /* 0x00000006381f7981 */ /* 0x000168000c1e1900 */
[----:B------:R0:W5:Y:S04]  /*1350*/  LDG.E R37, desc[UR6][R36.64] ;  /* 0x0000000624257981 */ /* 0x000168000c1e1900 */
[----:B------:R0:W5:Y:S02]  /*1360*/  LDG.E R50, desc[UR6][R44.64] ;  /* 0x000000062c327981 */ /* 0x000164000c1e1900 */
.L_x_12091:
[----:B------:R-:W-:Y:S05]  /*1370*/  BSYNC B0 ;  /* 0x0000000000007941 */ /* 0x000fea0003800000 */
.L_x_12090:
[----:B------:R-:W-:Y:S01]  /*1380*/  BSSY B0, `(.L_x_12092) ;  /* 0x000001f000007945 */ /* 0x000fe20003800000 */
[----:B0-----:R-:W-:Y:S01]  /*1390*/  IMAD.MOV.U32 R44, RZ, RZ, RZ ;  /* 0x000000ffff2c7224 */ /* 0x001fe200078e00ff */
[----:B------:R-:W-:Y:S01]  /*13a0*/  MOV R19, RZ ;  /* 0x000000ff00137202 */ /* 0x000fe20000000f00 */
[----:B------:R-:W-:Y:S01]  /*13b0*/  IMAD.MOV.U32 R36, RZ, RZ, RZ ;  /* 0x000000ffff247224 */ /* 0x000fe200078e00ff */
[----:B------:R-:W-:Y:S06]  /*13c0*/  @!P2 BRA `(.L_x_12093) ;  /* 0x000000000068a947 */ /* 0x000fec0003800000 */
[----:B------:R-:W-:Y:S01]  /*13d0*/  IMAD R19, R33, 0xe, RZ ;  /* 0x0000000e21137824 */ /* 0x000fe200078e02ff */
[----:B------:R-:W-:Y:S01]  /*13e0*/  SHF.L.U64.HI R45, R21, 0x5, R20 ;  /* 0x00000005152d7819 */ /* 0x000fe20000010214 */
[----:B------:R-:W-:Y:S01]  /*13f0*/  IMAD.WIDE.U32 R8, R32, 0xe, R8 ;  /* 0x0000000e20087825 */ /* 0x000fe200078e0008 */
[----:B------:R-:W-:-:S03]  /*1400*/  ULDC.64 UR4, c[0x0][0x218] ;  /* 0x0000860000047ab9 */ /* 0x000fc60000000a00 */
[----:B------:R-:W-:Y:S02]  /*1410*/  VIADD R36, R42, 0xffffffff ;  /* 0xffffffff2a247836 */ /* 0x000fe40000000000 */
[----:B------:R-:W-:Y:S01]  /*1420*/  IMAD.IADD R38, R9, 0x1, R19 ;  /* 0x0000000109267824 */ /* 0x000fe200078e0213 */
[-C--:B------:R-:W-:Y:S02]  /*1430*/  IADD3 R9, P0, R17, R8.reuse, RZ ;  /* 0x0000000811097210 */ /* 0x080fe40007f1e0ff */
[----:B------:R-:W-:Y:S02]  /*1440*/  LOP3.LUT R57, R36, 0x1f, RZ, 0xc0, !PT ;  /* 0x0000001f24397812 */ /* 0x000fe400078ec0ff */
[----:B------:R-:W-:Y:S01]  /*1450*/  IADD3 R8, P3, R34, R8, RZ ;  /* 0x0000000822087210 */ /* 0x000fe20007f7e0ff */
[C---:B------:R-:W-:Y:S01]  /*1460*/  IMAD.X R36, R38.reuse, 0x1, R45, P0 ;  /* 0x0000000126247824 */ /* 0x040fe200000e062d */
[----:B------:R-:W-:Y:S02]  /*1470*/  LEA R44, P0, R9, UR4, 0x2 ;  /* 0x00000004092c7c11 */ /* 0x000fe4000f8010ff */
[----:B------:R-:W-:Y:S01]  /*1480*/  IADD3 R56, R57, R2, RZ ;  /* 0x0000000239387210 */ /* 0x000fe20007ffe0ff */
[----:B------:R-:W-:Y:S01]  /*1490*/  IMAD.MOV.U32 R57, RZ, RZ, R39 ;  /* 0x000000ffff397224 */ /* 0x000fe200078e0027 */
[----:B------:R-:W-:-:S02]  /*14a0*/  IADD3.X R19, R38, R35, RZ, P3, !PT ;  /* 0x0000002326137210 */ /* 0x000fc40001ffe4ff */
[----:B------:R-:W-:Y:S01]  /*14b0*/  LEA.HI.X R45, R9, UR5, R36, 0x2, P0 ;  /* 0x00000005092d7c11 */ /* 0x000fe200080f1424 */
[----:B------:R-:W-:Y:S01]  /*14c0*/  IMAD.WIDE.U32 R56, R32, 0x7, R56 ;  /* 0x0000000720387825 */ /* 0x000fe200078e0038 */
[----:B------:R-:W-:-:S03]  /*14d0*/  LEA R38, P0, R8, UR4, 0x2 ;  /* 0x0000000408267c11 */ /* 0x000fc6000f8010ff */
[----:B------:R-:W-:Y:S01]  /*14e0*/  IMAD R9, R33, 0x7, RZ ;  /* 0x0000000721097824 */ /* 0x000fe200078e02ff */
[----:B------:R-:W-:Y:S01]  /*14f0*/  LEA.HI.X R39, R8, UR5, R19, 0x2, P0 ;  /* 0x0000000508277c11 */ /* 0x000fe200080f1413 */
[----:B------:R-:W-:Y:S01]  /*1500*/  ULDC.64 UR4, c[0x0][0x210] ;  /* 0x0000840000047ab9 */ /* 0x000fe20000000a00 */
[----:B------:R0:W5:Y:S01]  /*1510*/  LDG.E R44, desc[UR6][R44.64] ;  /* 0x000000062c2c7981 */ /* 0x000162000c1e1900 */
[----:B------:R-:W-:Y:S01]  /*1520*/  IMAD.IADD R9, R57, 0x1, R9 ;  /* 0x0000000139097824 */ /* 0x000fe200078e0209 */
[C---:B------:R-:W-:Y:S02]  /*1530*/  LEA R8, P0, R56.reuse, UR4, 0x2 ;  /* 0x0000000438087c11 */ /* 0x040fe4000f8010ff */
[----:B------:R0:W5:Y:S02]  /*1540*/  LDG.E R36, desc[UR6][R38.64] ;  /* 0x0000000626247981 */ /* 0x000164000c1e1900 */
[----:B------:R-:W-:-:S05]  /*1550*/  LEA.HI.X R9, R56, UR5, R9, 0x2, P0 ;  /* 0x0000000538097c11 */ /* 0x000fca00080f1409 */
[----:B------:R0:W5:Y:S04]  /*1560*/  LDG.E R19, desc[UR6][R8.64] ;  /* 0x0000000608137981 */ /* 0x000168000c1e1900 */
.L_x_12093:
[----:B------:R-:W-:Y:S05]  /*1570*/  BSYNC B0 ;  /* 0x0000000000007941 */ /* 0x000fea0003800000 */
.L_x_12092:
[C---:B0-----:R-:W-:Y:S01]  /*1580*/  FMUL R8, R55.reuse, 0.044714998453855514526 ;  /* 0x3d37271337087820 */ /* 0x041fe20000400000 */
[C---:B------:R-:W-:Y:S01]  /*1590*/  FMUL R9, R55.reuse, 0.79788458347320556641 ;  /* 0x3f4c422a37097820 */ /* 0x040fe20000400000 */
[----:B------:R-:W-:Y:S01]  /*15a0*/  IMAD.MOV.U32 R45, RZ, RZ, 0x3c80f082 ;  /* 0x3c80f082ff2d7424 */ /* 0x000fe200078e00ff */
[----:B------:R-:W-:Y:S01]  /*15b0*/  HFMA2.MMA R46, -RZ, RZ, 1.875, 0 ;  /* 0x3f800000ff2e7435 */ /* 0x000fe200000001ff */
[----:B------:R-:W-:Y:S01]  /*15c0*/  FFMA R8, R8, R55, 1 ;  /* 0x3f80000008087423 */ /* 0x000fe20000000037 */
[----:B------:R-:W-:Y:S01]  /*15d0*/  ULDC.64 UR4, c[0x0][0x220] ;  /* 0x0000880000047ab9 */ /* 0x000fe20000000a00 */
[----:B------:R-:W-:Y:S02]  /*15e0*/  BSSY B0, `(.L_x_12094) ;  /* 0x00000e9000007945 */ /* 0x000fe40003800000 */
[----:B------:R-:W-:Y:S01]  /*15f0*/  FMUL R9, R8, R9 ;  /* 0x0000000908097220 */ /* 0x000fe20000400000 */
[----:B------:R-:W-:-:S03]  /*1600*/  FMUL R8, R55, 0.035677410662174224854 ;  /* 0x3d12227a37087820 */ /* 0x000fc60000400000 */
[C---:B------:R-:W-:Y:S01]  /*1610*/  FMUL R3, |R9|.reuse, 2.8853900432586669922 ;  /* 0x4038aa3b09037820 */ /* 0x040fe20000400200 */
[----:B------:R-:W-:Y:S01]  /*1620*/  FFMA R8, R8, R55, 0.79788458347320556641 ;  /* 0x3f4c422a08087423 */ /* 0x000fe20000000037 */
[C---:B------:R-:W-:Y:S01]  /*1630*/  FMUL R38, R9.reuse, R9 ;  /* 0x0000000909267220 */ /* 0x040fe20000400000 */
[C---:B------:R-:W-:Y:S02]  /*1640*/  FSETP.GE.AND P3, PT, |R9|.reuse, 0.60000002384185791016, PT ;  /* 0x3f19999a0900780b */ /* 0x040fe40003f66200 */
[----:B------:R-:W-:Y:S01]  /*1650*/  FMUL R8, R8, R55 ;  /* 0x0000003708087220 */ /* 0x000fe20000400000 */
[----:B------:R-:W0:Y:S01]  /*1660*/  MUFU.EX2 R3, R3 ;  /* 0x0000000300037308 */ /* 0x000e220000000800 */
[----:B------:R-:W-:Y:S02]  /*1670*/  FSETP.GE.AND P0, PT, |R9|, 9.010913848876953125, PT ;  /* 0x41102cb40900780b */ /* 0x000fe40003f06200 */
[----:B------:R-:W-:-:S06]  /*1680*/  FMUL R39, |R8|, 2.8853900432586669922 ;  /* 0x4038aa3b08277820 */ /* 0x000fcc0000400200 */
[----:B------:R-:W-:Y:S01]  /*1690*/  MUFU.EX2 R39, R39 ;  /* 0x0000002700277308 */ /* 0x000fe20000000800 */
[----:B0-----:R-:W-:Y:S01]  /*16a0*/  FADD R5, R3, 1 ;  /* 0x3f80000003057421 */ /* 0x001fe20000000000 */
[----:B------:R-:W-:-:S04]  /*16b0*/  FFMA R3, R38, R45, -0.052303962409496307373 ;  /* 0xbd563cae26037423 */ /* 0x000fc8000000002d */
[C---:B------:R-:W-:Y:S02]  /*16c0*/  FFMA R3, R38.reuse, R3, 0.1331529766321182251 ;  /* 0x3e08594126037423 */ /* 0x040fe40000000003 */
[----:B------:R-:W0:Y:S02]  /*16d0*/  MUFU.RCP R5, R5 ;  /* 0x0000000500057308 */ /* 0x000e240000001000 */
[----:B------:R-:W-:-:S04]  /*16e0*/  FFMA R3, R38, R3, -0.33332768082618713379 ;  /* 0xbeaaa9ed26037423 */ /* 0x000fc80000000003 */
[----:B------:R-:W-:Y:S01]  /*16f0*/  FFMA R38, R38, R3, RZ ;  /* 0x0000000326267223 */ /* 0x000fe200000000ff */
[----:B0-----:R-:W-:-:S05]  /*1700*/  FFMA R5, R5, -2, R46 ;  /* 0xc000000005057823 */ /* 0x001fca000000002e */
[----:B------:R-:W-:Y:S02]  /*1710*/  FSEL R56, R5, 1, !P0 ;  /* 0x3f80000005387808 */ /* 0x000fe40004000000 */
[----:B------:R-:W-:Y:S02]  /*1720*/  FSETP.GE.AND P0, PT, |R8|, 9.010913848876953125, PT ;  /* 0x41102cb40800780b */ /* 0x000fe40003f06200 */
[--C-:B------:R-:W-:Y:S01]  /*1730*/  LOP3.LUT R5, R56, 0x80000000, R9.reuse, 0xb8, !PT ;  /* 0x8000000038057812 */ /* 0x100fe200078eb809 */
[----:B------:R-:W-:Y:S01]  /*1740*/  @!P3 FFMA R5, R9, R38, R9 ;  /* 0x000000260905b223 */ /* 0x000fe20000000009 */
[----:B------:R-:W-:Y:S01]  /*1750*/  FMUL R38, R55, 0.10703222453594207764 ;  /* 0x3ddb33b637267820 */ /* 0x000fe20000400000 */
[----:B------:R-:W-:Y:S01]  /*1760*/  FADD R56, R39, 1 ;  /* 0x3f80000027387421 */ /* 0x000fe20000000000 */
[----:B------:R-:W-:Y:S01]  /*1770*/  FSETP.GE.AND P3, PT, |R8|, 0.60000002384185791016, PT ;  /* 0x3f19999a0800780b */ /* 0x000fe20003f66200 */
[----:B------:R-:W-:Y:S01]  /*1780*/  FFMA R9, -R5, R5, 1 ;  /* 0x3f80000005097423 */ /* 0x000fe20000000105 */
[----:B------:R-:W-:Y:S01]  /*1790*/  FFMA R38, R38, R55, 0.79788458347320556641 ;  /* 0x3f4c422a26267423 */ /* 0x000fe20000000037 */
[----:B------:R0:W1:Y:S03]  /*17a0*/  MUFU.RCP R3, R56 ;  /* 0x0000003800037308 */ /* 0x0000660000001000 */
[----:B------:R-:W-:Y:S01]  /*17b0*/  FMUL R9, R9, R38 ;  /* 0x0000002609097220 */ /* 0x000fe20000400000 */
[----:B------:R-:W-:-:S04]  /*17c0*/  FMUL R38, R55, 0.5 ;  /* 0x3f00000037267820 */ /* 0x000fc80000400000 */
[----:B------:R-:W-:Y:S01]  /*17d0*/  FMUL R9, R9, R38 ;  /* 0x0000002609097220 */ /* 0x000fe20000400000 */
[----:B------:R-:W-:Y:S01]  /*17e0*/  FMUL R38, R8, R8 ;  /* 0x0000000808267220 */ /* 0x000fe20000400000 */
[----:B0-----:R-:W-:-:S03]  /*17f0*/  FADD R56, R5, 1 ;  /* 0x3f80000005387421 */ /* 0x001fc60000000000 */
[----:B------:R-:W-:Y:S01]  /*1800*/  FFMA R39, R38, R45, -0.052303962409496307373 ;  /* 0xbd563cae26277423 */ /* 0x000fe2000000002d */
[----:B------:R-:W-:-:S03]  /*1810*/  FFMA R9, R56, 0.5, R9 ;  /* 0x3f00000038097823 */ /* 0x000fc60000000009 */
[C---:B------:R-:W-:Y:S01]  /*1820*/  FFMA R57, R38.reuse, R39, 0.1331529766321182251 ;  /* 0x3e08594126397423 */ /* 0x040fe20000000027 */
[----:B-1----:R-:W-:Y:S01]  /*1830*/  FFMA R39, R3, -2, R46 ;  /* 0xc000000003277823 */ /* 0x002fe2000000002e */
[----:B------:R-:W-:Y:S02]  /*1840*/  FMUL R9, R9, R30 ;  /* 0x0000001e09097220 */ /* 0x000fe40000400000 */
[C---:B------:R-:W-:Y:S02]  /*1850*/  FFMA R3, R38.reuse, R57, -0.33332768082618713379 ;  /* 0xbeaaa9ed26037423 */ /* 0x040fe40000000039 */
[----:B------:R-:W-:Y:S02]  /*1860*/  FSEL R39, R39, 1, !P0 ;  /* 0x3f80000027277808 */ /* 0x000fe40004000000 */
[----:B------:R-:W-:Y:S01]  /*1870*/  FFMA R57, R38, R3, RZ ;  /* 0x0000000326397223 */ /* 0x000fe200000000ff */
[----:B------:R-:W-:Y:S01]  /*1880*/  IMAD.MOV.U32 R38, RZ, RZ, 0x3f000000 ;  /* 0x3f000000ff267424 */ /* 0x000fe200078e00ff */
[--C-:B------:R-:W-:Y:S01]  /*1890*/  LOP3.LUT R3, R39, 0x80000000, R8.reuse, 0xb8, !PT ;  /* 0x8000000027037812 */ /* 0x100fe200078eb808 */
[C---:B------:R-:W-:Y:S01]  /*18a0*/  FMUL R39, R41.reuse, 0.79788458347320556641 ;  /* 0x3f4c422a29277820 */ /* 0x040fe20000400000 */
        /* <DEDUP_REMOVED lines=9> */
[C---:B------:R-:W-:Y:S02]  /*1940*/  FSETP.GE.AND P3, PT, |R8|.reuse, 0.60000002384185791016, PT ;  /* 0x3f19999a0800780b */ /* 0x040fe40003f66200 */
        /* <DEDUP_REMOVED lines=8> */
[----:B------:R-:W-:Y:S01]  /*19d0*/  FFMA R39, R56, R5, RZ ;  /* 0x0000000538277223 */ /* 0x000fe200000000ff */
[----:B------:R-:W-:-:S03]  /*19e0*/  FMUL R56, R41, 0.035677410662174224854 ;  /* 0x3d12227a29387820 */ /* 0x000fc60000400000 */
[----:B------:R-:W-:Y:S01]  /*19f0*/  FSEL R55, R55, 1, !P0 ;  /* 0x3f80000037377808 */ /* 0x000fe20004000000 */
[----:B------:R-:W-:-:S03]  /*1a00*/  FFMA R56, R56, R41, 0.79788458347320556641 ;  /* 0x3f4c422a38387423 */ /* 0x000fc60000000029 */
[--C-:B------:R-:W-:Y:S01]  /*1a10*/  LOP3.LUT R5, R55, 0x80000000, R8.reuse, 0xb8, !PT ;  /* 0x8000000037057812 */ /* 0x100fe200078eb808 */
[----:B------:R-:W-:Y:S01]  /*1a20*/  @!P3 FFMA R5, R8, R39, R8 ;  /* 0x000000270805b223 */ /* 0x000fe20000000008 */
[C---:B------:R-:W-:Y:S01]  /*1a30*/  FMUL R8, R41.reuse, 0.10703222453594207764 ;  /* 0x3ddb33b629087820 */ /* 0x040fe20000400000 */
[----:B------:R-:W-:-:S03]  /*1a40*/  FMUL R55, R41, 0.5 ;  /* 0x3f00000029377820 */ /* 0x000fc60000400000 */
[----:B------:R-:W-:Y:S01]  /*1a50*/  FFMA R39, R8, R41, 0.79788458347320556641 ;  /* 0x3f4c422a08277423 */ /* 0x000fe20000000029 */
[C---:B------:R-:W-:Y:S01]  /*1a60*/  FFMA R8, -R5.reuse, R5, 1 ;  /* 0x3f80000005087423 */ /* 0x040fe20000000105 */
[----:B------:R-:W-:-:S03]  /*1a70*/  FADD R5, R5, 1 ;  /* 0x3f80000005057421 */ /* 0x000fc60000000000 */
[----:B------:R-:W-:Y:S01]  /*1a80*/  FMUL R8, R8, R39 ;  /* 0x0000002708087220 */ /* 0x000fe20000400000 */
[----:B------:R-:W-:-:S03]  /*1a90*/  FMUL R39, R56, R41 ;  /* 0x0000002938277220 */ /* 0x000fc60000400000 */
[----:B------:R-:W-:Y:S01]  /*1aa0*/  FMUL R8, R8, R55 ;  /* 0x0000003708087220 */ /* 0x000fe20000400000 */
[C---:B------:R-:W-:Y:S01]  /*1ab0*/  FMUL R56, |R39|.reuse, 2.8853900432586669922 ;  /* 0x4038aa3b27387820 */ /* 0x040fe20000400200 */
[----:B------:R-:W-:Y:S02]  /*1ac0*/  FSETP.GE.AND P3, PT, |R39|, 0.60000002384185791016, PT ;  /* 0x3f19999a2700780b */ /* 0x000fe40003f66200 */
[----:B------:R-:W-:Y:S01]  /*1ad0*/  FFMA R8, R5, 0.5, R8 ;  /* 0x3f00000005087823 */ /* 0x000fe20000000008 */
[----:B------:R-:W-:Y:S02]  /*1ae0*/  FSETP.GE.AND P0, PT, |R39|, 9.010913848876953125, PT ;  /* 0x41102cb42700780b */ /* 0x000fe40003f06200 */
[----:B------:R-:W0:Y:S01]  /*1af0*/  MUFU.EX2 R56, R56 ;  /* 0x0000003800387308 */ /* 0x000e220000000800 */
        /* <DEDUP_REMOVED lines=13> */
[C---:B------:R-:W-:Y:S01]  /*1bd0*/  FMUL R39, R40.reuse, 0.044714998453855514526 ;  /* 0x3d37271328277820 */ /* 0x040fe20000400000 */
[----:B------:R-:W-:-:S03]  /*1be0*/  FMUL R52, R40, 0.79788458347320556641 ;  /* 0x3f4c422a28347820 */ /* 0x000fc60000400000 */
[----:B------:R-:W-:-:S04]  /*1bf0*/  FFMA R39, R39, R40, 1 ;  /* 0x3f80000027277423 */ /* 0x000fc80000000028 */
[----:B------:R-:W-:Y:S01]  /*1c00*/  FMUL R39, R39, R52 ;  /* 0x0000003427277220 */ /* 0x000fe20000400000 */
[----:B------:R-:W-:-:S03]  /*1c10*/  FFMA R52, R5, R38, 0.5 ;  /* 0x3f00000005347423 */ /* 0x000fc60000000026 */
[C---:B------:R-:W-:Y:S01]  /*1c20*/  FMUL R57, |R39|.reuse, 2.8853900432586669922 ;  /* 0x4038aa3b27397820 */ /* 0x040fe20000400200 */
[----:B------:R-:W-:Y:S01]  /*1c30*/  FMUL R52, R52, R41 ;  /* 0x0000002934347220 */ /* 0x000fe20000400000 */
[C---:B------:R-:W-:Y:S01]  /*1c40*/  FSETP.GE.AND P0, PT, |R39|.reuse, 9.010913848876953125, PT ;  /* 0x41102cb42700780b */ /* 0x040fe20003f06200 */
[C---:B------:R-:W-:Y:S01]  /*1c50*/  FMUL R56, R39.reuse, R39 ;  /* 0x0000002727387220 */ /* 0x040fe20000400000 */
[----:B------:R-:W-:Y:S02]  /*1c60*/  FSETP.GE.AND P3, PT, |R39|, 0.60000002384185791016, PT ;  /* 0x3f19999a2700780b */ /* 0x000fe40003f66200 */
[----:B------:R-:W0:Y:S01]  /*1c70*/  MUFU.EX2 R57, R57 ;  /* 0x0000003900397308 */ /* 0x000e220000000800 */
[----:B------:R-:W-:-:S04]  /*1c80*/  FFMA R5, R56, R45, -0.052303962409496307373 ;  /* 0xbd563cae38057423 */ /* 0x000fc8000000002d */
[----:B------:R-:W-:-:S04]  /*1c90*/  FFMA R5, R56, R5, 0.1331529766321182251 ;  /* 0x3e08594138057423 */ /* 0x000fc80000000005 */
        /* <DEDUP_REMOVED lines=10> */
[----:B------:R-:W-:Y:S02]  /*1d40*/  FMUL R39, R40, 0.10703222453594207764 ;  /* 0x3ddb33b628277820 */ /* 0x000fe40000400000 */
[-C--:B------:R-:W-:Y:S02]  /*1d50*/  FMUL R55, R41, R40.reuse ;  /* 0x0000002829377220 */ /* 0x080fe40000400000 */
[----:B------:R-:W-:Y:S01]  /*1d60*/  FFMA R56, R39, R40, 0.79788458347320556641 ;  /* 0x3f4c422a27387423 */ /* 0x000fe20000000028 */
[----:B------:R-:W-:Y:S01]  /*1d70*/  FFMA R39, -R5, R5, 1 ;  /* 0x3f80000005277423 */ /* 0x000fe20000000105 */
[C---:B------:R-:W-:Y:S01]  /*1d80*/  FMUL R57, |R55|.reuse, 2.8853900432586669922 ;  /* 0x4038aa3b37397820 */ /* 0x040fe20000400200 */
[----:B------:R-:W-:-:S02]  /*1d90*/  FSETP.GE.AND P3, PT, |R55|, 0.60000002384185791016, PT ;  /* 0x3f19999a3700780b */ /* 0x000fc40003f66200 */
[----:B------:R-:W-:Y:S01]  /*1da0*/  FMUL R39, R39, R56 ;  /* 0x0000003827277220 */ /* 0x000fe20000400000 */
[----:B------:R-:W-:Y:S01]  /*1db0*/  FMUL R56, R40, 0.5 ;  /* 0x3f00000028387820 */ /* 0x000fe20000400000 */
[----:B------:R-:W-:Y:S01]  /*1dc0*/  FSETP.GE.AND P0, PT, |R55|, 9.010913848876953125, PT ;  /* 0x41102cb43700780b */ /* 0x000fe20003f06200 */
[----:B------:R-:W0:Y:S02]  /*1dd0*/  MUFU.EX2 R57, R57 ;  /* 0x0000003900397308 */ /* 0x000e240000000800 */
[----:B------:R-:W-:Y:S01]  /*1de0*/  FMUL R41, R39, R56 ;  /* 0x0000003827297220 */ /* 0x000fe20000400000 */
[----:B------:R-:W-:Y:S01]  /*1df0*/  FADD R56, R5, 1 ;  /* 0x3f80000005387421 */ /* 0x000fe20000000000 */
[----:B------:R-:W-:Y:S01]  /*1e00*/  FMUL R5, R52, R51 ;  /* 0x0000003334057220 */ /* 0x000fe20000400000 */
[----:B------:R-:W-:Y:S02]  /*1e10*/  FMUL R52, R55, R55 ;  /* 0x0000003737347220 */ /* 0x000fe40000400000 */
[----:B------:R-:W-:-:S02]  /*1e20*/  FFMA R41, R56, 0.5, R41 ;  /* 0x3f00000038297823 */ /* 0x000fc40000000029 */
[C---:B------:R-:W-:Y:S02]  /*1e30*/  FFMA R51, R52.reuse, R45, -0.052303962409496307373 ;  /* 0xbd563cae34337423 */ /* 0x040fe4000000002d */
[----:B------:R-:W-:Y:S02]  /*1e40*/  FMUL R41, R41, R6 ;  /* 0x0000000629297220 */ /* 0x000fe40000400000 */
[----:B------:R-:W-:Y:S02]  /*1e50*/  FFMA R61, R52, R51, 0.1331529766321182251 ;  /* 0x3e085941343d7423 */ /* 0x000fe40000000033 */
[----:B------:R-:W-:Y:S01]  /*1e60*/  FMUL R28, R41, R28 ;  /* 0x0000001c291c7220 */ /* 0x000fe20000400000 */
        /* <DEDUP_REMOVED lines=8> */
[----:B------:R-:W-:-:S03]  /*1ef0*/  FMUL R52, R27, 0.044714998453855514526 ;  /* 0x3d3727131b347820 */ /* 0x000fc60000400000 */
[----:B------:R-:W-:Y:S01]  /*1f00*/  FFMA R39, R39, R38, 0.5 ;  /* 0x3f00000027277423 */ /* 0x000fe20000000026 */
[----:B------:R-:W-:Y:S01]  /*1f10*/  FFMA R51, R52, R27, 1 ;  /* 0x3f80000034337423 */ /* 0x000fe2000000001b */
[----:B------:R-:W-:Y:S02]  /*1f20*/  FMUL R52, R27, 0.79788458347320556641 ;  /* 0x3f4c422a1b347820 */ /* 0x000fe40000400000 */
[----:B------:R-:W-:Y:S02]  /*1f30*/  FMUL R55, R39, R40 ;  /* 0x0000002827377220 */ /* 0x000fe40000400000 */
[----:B------:R-:W-:Y:S02]  /*1f40*/  FMUL R51, R51, R52 ;  /* 0x0000003433337220 */ /* 0x000fe40000400000 */
[----:B------:R-:W-:Y:S02]  /*1f50*/  FMUL R55, R55, R6 ;  /* 0x0000000637377220 */ /* 0x000fe40000400000 */
[C---:B------:R-:W-:Y:S01]  /*1f60*/  FMUL R52, |R51|.reuse, 2.8853900432586669922 ;  /* 0x4038aa3b33347820 */ /* 0x040fe20000400200 */
[C---:B------:R-:W-:Y:S01]  /*1f70*/  FMUL R40, R51.reuse, R51 ;  /* 0x0000003333287220 */ /* 0x040fe20000400000 */
[----:B------:R-:W-:Y:S01]  /*1f80*/  FSETP.GE.AND P3, PT, |R51|, 0.60000002384185791016, PT ;  /* 0x3f19999a3300780b */ /* 0x000fe20003f66200 */
        /* <DEDUP_REMOVED lines=8> */
[----:B0-----:R-:W-:Y:S01]  /*2010*/  FADD R57, R52, 1 ;  /* 0x3f80000034397421 */ /* 0x001fe20000000000 */
[----:B------:R-:W-:-:S04]  /*2020*/  FMUL R52, R27, 0.035677410662174224854 ;  /* 0x3d12227a1b347820 */ /* 0x000fc80000400000 */
[----:B------:R-:W-:Y:S01]  /*2030*/  FFMA R52, R52, R27, 0.79788458347320556641 ;  /* 0x3f4c422a34347423 */ /* 0x000fe2000000001b */
[----:B------:R-:W0:Y:S02]  /*2040*/  MUFU.RCP R57, R57 ;  /* 0x0000003900397308 */ /* 0x000e240000001000 */
[----:B0-----:R-:W-:-:S05]  /*2050*/  FFMA R56, R57, -2, R46 ;  /* 0xc000000039387823 */ /* 0x001fca000000002e */
[----:B------:R-:W-:-:S04]  /*2060*/  FSEL R56, R56, 1, !P0 ;  /* 0x3f80000038387808 */ /* 0x000fc80004000000 */
[--C-:B------:R-:W-:Y:S01]  /*2070*/  LOP3.LUT R39, R56, 0x80000000, R51.reuse, 0xb8, !PT ;  /* 0x8000000038277812 */ /* 0x100fe200078eb833 */
[----:B------:R-:W-:Y:S01]  /*2080*/  @!P3 FFMA R39, R51, R40, R51 ;  /* 0x000000283327b223 */ /* 0x000fe20000000033 */
[----:B------:R-:W-:-:S04]  /*2090*/  FMUL R40, R27, 0.10703222453594207764 ;  /* 0x3ddb33b61b287820 */ /* 0x000fc80000400000 */
[----:B------:R-:W-:Y:S01]  /*20a0*/  FFMA R51, R40, R27, 0.79788458347320556641 ;  /* 0x3f4c422a28337423 */ /* 0x000fe2000000001b */
[C---:B------:R-:W-:Y:S01]  /*20b0*/  FFMA R40, -R39.reuse, R39, 1 ;  /* 0x3f80000027287423 */ /* 0x040fe20000000127 */
[----:B------:R-:W-:-:S03]  /*20c0*/  FADD R39, R39, 1 ;  /* 0x3f80000027277421 */ /* 0x000fc60000000000 */
[----:B------:R-:W-:Y:S01]  /*20d0*/  FMUL R51, R40, R51 ;  /* 0x0000003328337220 */ /* 0x000fe20000400000 */
[----:B------:R-:W-:Y:S01]  /*20e0*/  FMUL R40, R52, R27 ;  /* 0x0000001b34287220 */ /* 0x000fe20000400000 */
[----:B------:R-:W-:-:S03]  /*20f0*/  FMUL R52, R27, 0.5 ;  /* 0x3f0000001b347820 */ /* 0x000fc60000400000 */
[C---:B------:R-:W-:Y:S01]  /*2100*/  FMUL R56, |R40|.reuse, 2.8853900432586669922 ;  /* 0x4038aa3b28387820 */ /* 0x040fe20000400200 */
[----:B------:R-:W-:Y:S01]  /*2110*/  FMUL R52, R51, R52 ;  /* 0x0000003433347220 */ /* 0x000fe20000400000 */
[C---:B------:R-:W-:Y:S02]  /*2120*/  FSETP.GE.AND P3, PT, |R40|.reuse, 0.60000002384185791016, PT ;  /* 0x3f19999a2800780b */ /* 0x040fe40003f66200 */
[C---:B------:R-:W-:Y:S01]  /*2130*/  FSETP.GE.AND P0, PT, |R40|.reuse, 9.010913848876953125, PT ;  /* 0x41102cb42800780b */ /* 0x040fe20003f06200 */
[----:B------:R-:W-:Y:S01]  /*2140*/  FFMA R39, R39, 0.5, R52 ;  /* 0x3f00000027277823 */ /* 0x000fe20000000034 */
[----:B------:R-:W0:Y:S01]  /*2150*/  MUFU.EX2 R56, R56 ;  /* 0x0000003800387308 */ /* 0x000e220000000800 */
[----:B------:R-:W-:-:S04]  /*2160*/  FMUL R52, R40, R40 ;  /* 0x0000002828347220 */ /* 0x000fc80000400000 */
[----:B------:R-:W-:-:S04]  /*2170*/  FFMA R57, R52, R45, -0.052303962409496307373 ;  /* 0xbd563cae34397423 */ /* 0x000fc8000000002d */
[----:B------:R-:W-:-:S04]  /*2180*/  FFMA R57, R52, R57, 0.1331529766321182251 ;  /* 0x3e08594134397423 */ /* 0x000fc80000000039 */
[----:B------:R-:W-:Y:S01]  /*2190*/  FFMA R6, R52, R57, -0.33332768082618713379 ;  /* 0xbeaaa9ed34067423 */ /* 0x000fe20000000039 */
[----:B0-----:R-:W-:-:S03]  /*21a0*/  FADD R51, R56, 1 ;  /* 0x3f80000038337421 */ /* 0x001fc60000000000 */
[----:B------:R-:W-:Y:S01]  /*21b0*/  FFMA R57, R52, R6, RZ ;  /* 0x0000000634397223 */ /* 0x000fe200000000ff */
[----:B------:R-:W-:Y:S02]  /*21c0*/  VIADD R6, R12, 0x2 ;  /* 0x000000020c067836 */ /* 0x000fe40000000000 */
[----:B------:R-:W0:Y:S02]  /*21d0*/  MUFU.RCP R51, R51 ;  /* 0x0000003300337308 */ /* 0x000e240000001000 */
[----:B0-----:R-:W-:-:S05]  /*21e0*/  FFMA R56, R51, -2, R46 ;  /* 0xc000000033387823 */ /* 0x001fca000000002e */
[----:B------:R-:W-:Y:S02]  /*21f0*/  FSEL R51, R56, 1, !P0 ;  /* 0x3f80000038337808 */ /* 0x000fe40004000000 */
[----:B------:R-:W-:Y:S02]  /*2200*/  ISETP.GE.U32.AND P0, PT, R6, R11, PT ;  /* 0x0000000b0600720c */ /* 0x000fe40003f06070 */
[--C-:B------:R-:W-:Y:S01]  /*2210*/  LOP3.LUT R51, R51, 0x80000000, R40.reuse, 0xb8, !PT ;  /* 0x8000000033337812 */ /* 0x100fe200078eb828 */
[----:B------:R-:W-:Y:S01]  /*2220*/  @!P3 FFMA R51, R40, R57, R40 ;  /* 0x000000392833b223 */ /* 0x000fe20000000028 */
[----:B------:R-:W-:Y:S02]  /*2230*/  IADD3 R6, R42, 0x1e, RZ ;  /* 0x0000001e2a067810 */ /* 0x000fe40007ffe0ff */
[----:B------:R-:W-:Y:S01]  /*2240*/  @P1 LOP3.LUT R57, R4, 0x1f, R42, 0xf8, !PT ;  /* 0x0000001f04391812 */ /* 0x000fe200078ef82a */
[----:B------:R-:W-:Y:S01]  /*2250*/  FFMA R40, R51, R38, 0.5 ;  /* 0x3f00000033287423 */ /* 0x000fe20000000026 */
[----:B------:R-:W-:-:S03]  /*2260*/  LOP3.LUT R6, R6, 0x1f, RZ, 0xc0, !PT ;  /* 0x0000001f06067812 */ /* 0x000fc600078ec0ff */
[----:B------:R-:W-:Y:S01]  /*2270*/  FMUL R27, R40, R27 ;  /* 0x0000001b281b7220 */ /* 0x000fe20000400000 */
[----:B------:R-:W-:Y:S01]  /*2280*/  IMAD.SHL.U32 R40, R32, 0x4, RZ ;  /* 0x0000000420287824 */ /* 0x000fe200078e00ff */
[----:B------:R-:W-:Y:S02]  /*2290*/  ISETP.LT.U32.AND P0, PT, R6, R23, !P0 ;  /* 0x000000170600720c */ /* 0x000fe40004701070 */
[----:B------:R-:W-:Y:S01]  /*22a0*/  @P1 LOP3.LUT R23, R4, 0x1f, R42, 0xf8, !PT ;  /* 0x0000001f04171812 */ /* 0x000fe200078ef82a */
[-C--:B------:R-:W-:Y:S01]  /*22b0*/  FMUL R52, R27, R18.reuse ;  /* 0x000000121b347220 */ /* 0x080fe20000400000 */
[----:B------:R-:W-:Y:S01]  /*22c0*/  FMUL R27, R39, R18 ;  /* 0x00000012271b7220 */ /* 0x000fe20000400000 */
[----:B------:R-:W-:Y:S01]  /*22d0*/  FMUL R4, R9, R10 ;  /* 0x0000000a09047220 */ /* 0x000fe20000400000 */
[----:B------:R-:W-:Y:S02]  /*22e0*/  IADD3 R51, P3, R40, R2, RZ ;  /* 0x0000000228337210 */ /* 0x000fe40007f7e0ff */
[----:B------:R-:W-:Y:S01]  /*22f0*/  SHF.L.U64.HI R18, R21, 0x5, R20 ;  /* 0x0000000515127819 */ /* 0x000fe20000010214 */
[----:B------:R-:W-:Y:S01]  /*2300*/  FMUL R48, R27, R48 ;  /* 0x000000301b307220 */ /* 0x000fe20000400000 */
[----:B------:R-:W-:Y:S01]  /*2310*/  IADD3 R39, P4, R17, UR4, RZ ;  /* 0x0000000411277c10 */ /* 0x000fe2000ff9e0ff */
[----:B------:R-:W-:Y:S01]  /*2320*/  FMUL R27, R52, UR10 ;  /* 0x0000000a341b7c20 */ /* 0x000fe20008400000 */
[----:B------:R-:W-:-:S02]  /*2330*/  @P1 LEA R2, P5, R32, R57, 0x1 ;  /* 0x0000003920021211 */ /* 0x000fc400078a08ff */
[----:B------:R-:W-:Y:S01]  /*2340*/  IADD3.X R10, R18, UR5, RZ, P4, !PT ;  /* 0x00000005120a7c10 */ /* 0x000fe2000a7fe4ff */
[----:B------:R-:W-:Y:S01]  /*2350*/  FMUL R18, R8, UR10 ;  /* 0x0000000a08127c20 */ /* 0x000fe20008400000 */
[----:B------:R-:W-:Y:S01]  /*2360*/  FMNMX R17, RZ, |R4|, !PT ;  /* 0x40000004ff117209 */ /* 0x000fe20007800000 */
[----:B------:R-:W-:Y:S01]  /*2370*/  FMUL R4, R4, UR10 ;  /* 0x0000000a04047c20 */ /* 0x000fe20008400000 */
[----:B------:R-:W-:Y:S02]  /*2380*/  @P1 LEA.HI.X R9, R32, R22, R33, 0x1, P5 ;  /* 0x0000001620091211 */ /* 0x000fe400028f0c21 */
[----:B------:R-:W-:Y:S02]  /*2390*/  @P1 IADD3 R2, P4, R2, R39, RZ ;  /* 0x0000002702021210 */ /* 0x000fe40007f9e0ff */
[----:B------:R-:W-:Y:S02]  /*23a0*/  FMNMX R17, |R8|, R17, !PT ;  /* 0x0000001108117209 */ /* 0x000fe40007800200 */
[----:B------:R-:W-:Y:S01]  /*23b0*/  F2FP.SATFINITE.E4M3.F32.PACK_AB_MERGE_C R18, RZ, R18, RZ ;  /* 0x00000012ff12723e */ /* 0x000fe200048070ff */
[----:B------:R-:W-:Y:S01]  /*23c0*/  @P1 IMAD.X R3, R9, 0x1, R10, P4 ;  /* 0x0000000109031824 */ /* 0x000fe200020e060a */
[----:B------:R-:W-:Y:S01]  /*23d0*/  F2FP.SATFINITE.E4M3.F32.PACK_AB_MERGE_C R4, RZ, R4, RZ ;  /* 0x00000004ff04723e */ /* 0x000fe200048070ff */
[----:B------:R-:W-:Y:S06]  /*23e0*/  @!P1 BRA `(.L_x_12095) ;  /* 0x0000000000209947 */ /* 0x000fec0003800000 */
[----:B------:R-:W-:-:S05]  /*23f0*/  IMAD.WIDE.U32 R8, R49, R32, RZ ;  /* 0x0000002031087225 */ /* 0x000fca00078e00ff */
[----:B------:R-:W-:Y:S01]  /*2400*/  IADD3 R57, R43, R9, RZ ;  /* 0x000000092b397210 */ /* 0x000fe20007ffe0ff */
[----:B------:R-:W-:-:S03]  /*2410*/  IMAD.SHL.U32 R9, R8, 0x2, RZ ;  /* 0x0000000208097824 */ /* 0x000fc600078e00ff */
[----:B------:R-:W-:Y:S02]  /*2420*/  SHF.L.U64.HI R57, R8, 0x1, R57 ;  /* 0x0000000108397819 */ /* 0x000fe40000010239 */
[----:B------:R-:W-:-:S04]  /*2430*/  LOP3.LUT R8, R9, 0x1f, R42, 0xf8, !PT ;  /* 0x0000001f09087812 */ /* 0x000fc800078ef82a */
[----:B------:R-:W-:-:S05]  /*2440*/  IADD3 R8, P4, R8, R39, RZ ;  /* 0x0000002708087210 */ /* 0x000fca0007f9e0ff */
[----:B------:R-:W-:-:S05]  /*2450*/  IMAD.X R9, R57, 0x1, R10, P4 ;  /* 0x0000000139097824 */ /* 0x000fca00020e060a */
[----:B------:R0:W-:Y:S03]  /*2460*/  STG.E.U8 desc[UR6][R8.64], R4 ;  /* 0x0000000408007986 */ /* 0x0001e6000c101106 */
.L_x_12095:
[----:B------:R-:W-:Y:S05]  /*2470*/  BSYNC B0 ;  /* 0x0000000000007941 */ /* 0x000fea0003800000 */
.L_x_12094:
[----:B------:R1:W-:Y:S01]  /*2480*/  @P1 STG.E.U8 desc[UR6][R2.64], R18 ;  /* 0x0000001202001986 */ /* 0x0003e2000c101106 */
[----:B0-----:R-:W-:Y:S01]  /*2490*/  FMNMX R9, |R28|, R17, !PT ;  /* 0x000000111c097209 */ /* 0x001fe20007800200 */
[----:B------:R-:W-:Y:S01]  /*24a0*/  FMUL R17, R5, UR10 ;  /* 0x0000000a05117c20 */ /* 0x000fe20008400000 */
[----:B------:R-:W-:Y:S01]  /*24b0*/  SHF.L.U32 R8, R41, 0x10, RZ ;  /* 0x0000001029087819 */ /* 0x000fe200000006ff */
[----:B------:R-:W-:Y:S01]  /*24c0*/  BSSY B0, `(.L_x_12096) ;  /* 0x000001d000007945 */ /* 0x000fe20003800000 */
[----:B------:R-:W-:Y:S02]  /*24d0*/  F2FP.SATFINITE.E4M3.F32.PACK_AB_MERGE_C R27, RZ, R27, RZ ;  /* 0x0000001bff1b723e */ /* 0x000fe400048070ff */
[----:B------:R-:W-:Y:S02]  /*24e0*/  FMNMX R57, |R48|, R9, !PT ;  /* 0x0000000930397209 */ /* 0x000fe40007800200 */
[----:B------:R-:W-:Y:S02]  /*24f0*/  LOP3.LUT R9, R8, 0xff0000, RZ, 0xc0, !PT ;  /* 0x00ff000008097812 */ /* 0x000fe400078ec0ff */
[----:B------:R-:W-:-:S02]  /*2500*/  LOP3.LUT R8, R27, 0xffff, RZ, 0xc0, !PT ;  /* 0x0000ffff1b087812 */ /* 0x000fc400078ec0ff */
[----:B------:R-:W-:Y:S01]  /*2510*/  FMNMX R58, |R30|, R57, !PT ;  /* 0x000000391e3a7209 */ /* 0x000fe20007800200 */
[----:B------:R-:W-:Y:S01]  /*2520*/  FMUL R57, R48, UR10 ;  /* 0x0000000a30397c20 */ /* 0x000fe20008400000 */
[----:B------:R-:W-:Y:S01]  /*2530*/  F2FP.SATFINITE.E4M3.F32.PACK_AB_MERGE_C R17, RZ, R17, RZ ;  /* 0x00000011ff11723e */ /* 0x000fe200048070ff */
[----:B------:R-:W-:Y:S01]  /*2540*/  IMAD R56, R8, 0x1000000, R9 ;  /* 0x0100000008387824 */ /* 0x000fe200078e0209 */
[----:B------:R-:W-:Y:S02]  /*2550*/  FMNMX R58, |R5|, R58, !PT ;  /* 0x0000003a053a7209 */ /* 0x000fe40007800200 */
[----:B------:R-:W-:Y:S01]  /*2560*/  @P1 LEA R8, P4, R32, R23, 0x1 ;  /* 0x0000001720081211 */ /* 0x000fe200078808ff */
[----:B------:R-:W-:Y:S02]  /*2570*/  IMAD.SHL.U32 R5, R17, 0x100, RZ ;  /* 0x0000010011057824 */ /* 0x000fe400078e00ff */
[----:B------:R-:W-:Y:S01]  /*2580*/  FMUL R23, R28, UR10 ;  /* 0x0000000a1c177c20 */ /* 0x000fe20008400000 */
[----:B------:R-:W-:-:S02]  /*2590*/  IADD3 R9, P5, R39, R32, RZ ;  /* 0x0000002027097210 */ /* 0x000fc40007fbe0ff */
[----:B------:R-:W-:Y:S02]  /*25a0*/  FMNMX R55, |R55|, R58, !PT ;  /* 0x0000003a37377209 */ /* 0x000fe40007800200 */
[----:B------:R-:W-:Y:S02]  /*25b0*/  LOP3.LUT R5, R56, 0xffff, R5, 0xf8, !PT ;  /* 0x0000ffff38057812 */ /* 0x000fe400078ef805 */
[----:B------:R-:W-:Y:S02]  /*25c0*/  F2FP.SATFINITE.E4M3.F32.PACK_AB_MERGE_C R57, RZ, R57, RZ ;  /* 0x00000039ff39723e */ /* 0x000fe400048070ff */
[----:B------:R-:W-:Y:S01]  /*25d0*/  F2FP.SATFINITE.E4M3.F32.PACK_AB_MERGE_C R23, RZ, R23, RZ ;  /* 0x00000017ff17723e */ /* 0x000fe200048070ff */
[----:B-1----:R-:W-:Y:S06]  /*25e0*/  @!P1 BRA `(.L_x_12097) ;  /* 0x0000000000289947 */ /* 0x002fec0003800000 */
[----:B------:R-:W-:-:S04]  /*25f0*/  IMAD.WIDE.U32 R2, R49, R32, RZ ;  /* 0x0000002031027225 */ /* 0x000fc800078e00ff */
[----:B------:R-:W-:Y:S01]  /*2600*/  IMAD.SHL.U32 R61, R2, 0x2, RZ ;  /* 0x00000002023d7824 */ /* 0x000fe200078e00ff */
[----:B------:R-:W-:-:S04]  /*2610*/  IADD3 R3, R43, R3, RZ ;  /* 0x000000032b037210 */ /* 0x000fc80007ffe0ff */
[----:B------:R-:W-:Y:S02]  /*2620*/  LOP3.LUT R61, R61, 0x1f, R42, 0xf8, !PT ;  /* 0x0000001f3d3d7812 */ /* 0x000fe400078ef82a */
[----:B------:R-:W-:Y:S02]  /*2630*/  SHF.L.U64.HI R3, R2, 0x1, R3 ;  /* 0x0000000102037819 */ /* 0x000fe40000010203 */
[----:B------:R-:W-:-:S04]  /*2640*/  LEA R2, P6, R32, R61, 0x2 ;  /* 0x0000003d20027211 */ /* 0x000fc800078c10ff */
[----:B------:R-:W-:Y:S02]  /*2650*/  LEA.HI.X R3, R32, R3, R33, 0x2, P6 ;  /* 0x0000000320037211 */ /* 0x000fe400030f1421 */
[----:B------:R-:W-:-:S05]  /*2660*/  IADD3 R2, P6, R2, R39, RZ ;  /* 0x0000002702027210 */ /* 0x000fca0007fde0ff */
[----:B------:R-:W-:-:S05]  /*2670*/  IMAD.X R3, R3, 0x1, R10, P6 ;  /* 0x0000000103037824 */ /* 0x000fca00030e060a */
[----:B------:R0:W-:Y:S03]  /*2680*/  STG.E.U8 desc[UR6][R2.64], R23 ;  /* 0x0000001702007986 */ /* 0x0001e6000c101106 */
.L_x_12097:
[----:B------:R-:W-:Y:S05]  /*2690*/  BSYNC B0 ;  /* 0x0000000000007941 */ /* 0x000fea0003800000 */
.L_x_12096:
[----:B0-----:R-:W-:Y:S01]  /*26a0*/  SHF.L.U32 R23, R23, 0x10, RZ ;  /* 0x0000001017177819 */ /* 0x001fe200000006ff */
[----:B------:R-:W-:Y:S01]  /*26b0*/  BSSY B0, `(.L_x_12098) ;  /* 0x0000014000007945 */ /* 0x000fe20003800000 */
[--C-:B------:R-:W-:Y:S01]  /*26c0*/  @P1 LEA.HI.X R3, R32, R22, R33.reuse, 0x1, P4 ;  /* 0x0000001620031211 */ /* 0x100fe200020f0c21 */
[----:B------:R-:W-:Y:S01]  /*26d0*/  FMUL R30, R30, UR10 ;  /* 0x0000000a1e1e7c20 */ /* 0x000fe20008400000 */
[----:B------:R-:W-:Y:S01]  /*26e0*/  @P1 IADD3 R2, P4, R9, R8, RZ ;  /* 0x0000000809021210 */ /* 0x000fe20007f9e0ff */
[----:B------:R-:W-:Y:S01]  /*26f0*/  IMAD.X R8, R10, 0x1, R33, P5 ;  /* 0x000000010a087824 */ /* 0x000fe200028e0621 */
[----:B------:R-:W-:Y:S02]  /*2700*/  LOP3.LUT R28, R57, 0xffff, RZ, 0xc0, !PT ;  /* 0x0000ffff391c7812 */ /* 0x000fe400078ec0ff */
[----:B------:R-:W-:Y:S02]  /*2710*/  LOP3.LUT R23, R23, 0xff0000, RZ, 0xc0, !PT ;  /* 0x00ff000017177812 */ /* 0x000fe400078ec0ff */
[----:B------:R-:W-:-:S03]  /*2720*/  @P1 IADD3.X R3, R8, R3, RZ, P4, !PT ;  /* 0x0000000308031210 */ /* 0x000fc600027fe4ff */
[----:B------:R-:W-:Y:S01]  /*2730*/  IMAD R28, R28, 0x1000000, R23 ;  /* 0x010000001c1c7824 */ /* 0x000fe200078e0217 */
[----:B------:R-:W-:Y:S06]  /*2740*/  @!P1 BRA `(.L_x_12099) ;  /* 0x0000000000289947 */ /* 0x000fec0003800000 */
[----:B------:R-:W-:-:S04]  /*2750*/  IMAD.WIDE.U32 R22, R49, R32, RZ ;  /* 0x0000002031167225 */ /* 0x000fc800078e00ff */
[----:B------:R-:W-:Y:S02]  /*2760*/  IMAD.IADD R23, R43, 0x1, R23 ;  /* 0x000000012b177824 */ /* 0x000fe400078e0217 */
[----:B------:R-:W-:-:S03]  /*2770*/  IMAD.SHL.U32 R61, R22, 0x2, RZ ;  /* 0x00000002163d7824 */ /* 0x000fc600078e00ff */
[----:B------:R-:W-:Y:S02]  /*2780*/  SHF.L.U64.HI R23, R22, 0x1, R23 ;  /* 0x0000000116177819 */ /* 0x000fe40000010217 */
[----:B------:R-:W-:Y:S01]  /*2790*/  LOP3.LUT R22, R61, 0x1f, R42, 0xf8, !PT ;  /* 0x0000001f3d167812 */ /* 0x000fe200078ef82a */
[----:B------:R-:W-:-:S04]  /*27a0*/  IMAD R61, R33, 0x6, RZ ;  /* 0x00000006213d7824 */ /* 0x000fc800078e02ff */
[----:B------:R-:W-:-:S03]  /*27b0*/  IMAD.WIDE.U32 R22, R32, 0x6, R22 ;  /* 0x0000000620167825 */ /* 0x000fc600078e0016 */
[----:B------:R-:W-:-:S04]  /*27c0*/  IADD3 R22, P4, R39, R22, RZ ;  /* 0x0000001627167210 */ /* 0x000fc80007f9e0ff */
[----:B------:R-:W-:-:S05]  /*27d0*/  IADD3.X R23, R10, R61, R23, P4, !PT ;  /* 0x0000003d0a177210 */ /* 0x000fca00027fe417 */
[----:B------:R0:W-:Y:S04]  /*27e0*/  STG.E.U8 desc[UR6][R22.64], R57 ;  /* 0x0000003916007986 */ /* 0x0001e8000c101106 */
.L_x_12099:
[----:B------:R-:W-:Y:S05]  /*27f0*/  BSYNC B0 ;  /* 0x0000000000007941 */ /* 0x000fea0003800000 */
.L_x_12098:
[----:B------:R-:W-:Y:S01]  /*2800*/  BSSY B0, `(.L_x_12100) ;  /* 0x000000c000007945 */ /* 0x000fe20003800000 */
[----:B------:R-:W-:Y:S02]  /*2810*/  FMNMX R52, |R52|, R55, !PT ;  /* 0x0000003734347209 */ /* 0x000fe40007800200 */
[----:B------:R-:W-:Y:S01]  /*2820*/  F2FP.SATFINITE.E4M3.F32.PACK_AB_MERGE_C R30, RZ, R30, RZ ;  /* 0x0000001eff1e723e */ /* 0x000fe200048070ff */
[----:B------:R-:W-:Y:S06]  /*2830*/  @!P1 BRA `(.L_x_12101) ;  /* 0x0000000000209947 */ /* 0x000fec0003800000 */
[----:B0-----:R-:W-:-:S04]  /*2840*/  IMAD.WIDE.U32 R22, R49, R32, RZ ;  /* 0x0000002031167225 */ /* 0x001fc800078e00ff */
[----:B------:R-:W-:Y:S01]  /*2850*/  IMAD.SHL.U32 R55, R22, 0x2, RZ ;  /* 0x0000000216377824 */ /* 0x000fe200078e00ff */
[----:B------:R-:W-:-:S04]  /*2860*/  IADD3 R23, R43, R23, RZ ;  /* 0x000000172b177210 */ /* 0x000fc80007ffe0ff */
[----:B------:R-:W-:Y:S02]  /*2870*/  SHF.L.U64.HI R23, R22, 0x1, R23 ;  /* 0x0000000116177819 */ /* 0x000fe40000010217 */
[----:B------:R-:W-:-:S04]  /*2880*/  LOP3.LUT R22, R55, 0x1f, R42, 0xf8, !PT ;  /* 0x0000001f37167812 */ /* 0x000fc800078ef82a */
[----:B------:R-:W-:-:S05]  /*2890*/  IADD3 R22, P4, R9, R22, RZ ;  /* 0x0000001609167210 */ /* 0x000fca0007f9e0ff */
[----:B------:R-:W-:-:S05]  /*28a0*/  IMAD.X R23, R8, 0x1, R23, P4 ;  /* 0x0000000108177824 */ /* 0x000fca00020e0617 */
[----:B------:R1:W-:Y:S03]  /*28b0*/  STG.E.U8 desc[UR6][R22.64], R30 ;  /* 0x0000001e16007986 */ /* 0x0003e6000c101106 */
.L_x_12101:
[----:B------:R-:W-:Y:S05]  /*28c0*/  BSYNC B0 ;  /* 0x0000000000007941 */ /* 0x000fea0003800000 */
.L_x_12100:
[----:B------:R2:W-:Y:S01]  /*28d0*/  @P1 STG.E.U8 desc[UR6][R2.64], R17 ;  /* 0x0000001102001986 */ /* 0x0005e2000c101106 */
[----:B------:R-:W-:Y:S04]  /*28e0*/  BSSY B0, `(.L_x_12102) ;  /* 0x000000c000007945 */ /* 0x000fe80003800000 */
[----:B------:R-:W-:Y:S05]  /*28f0*/  @!P1 BRA `(.L_x_12103) ;  /* 0x0000000000289947 */ /* 0x000fea0003800000 */
[----:B--2---:R-:W-:-:S04]  /*2900*/  IMAD.WIDE.U32 R2, R49, R32, RZ ;  /* 0x0000002031027225 */ /* 0x004fc800078e00ff */
[----:B------:R-:W-:Y:S01]  /*2910*/  IMAD.IADD R3, R43, 0x1, R3 ;  /* 0x000000012b037824 */ /* 0x000fe200078e0203 */
[----:B------:R-:W-:-:S04]  /*2920*/  SHF.L.U32 R17, R2, 0x1, RZ ;  /* 0x0000000102117819 */ /* 0x000fc800000006ff */
[----:B------:R-:W-:Y:S02]  /*2930*/  LOP3.LUT R17, R17, 0x1f, R42, 0xf8, !PT ;  /* 0x0000001f11117812 */ /* 0x000fe400078ef82a */
[----:B------:R-:W-:Y:S02]  /*2940*/  SHF.L.U64.HI R3, R2, 0x1, R3 ;  /* 0x0000000102037819 */ /* 0x000fe40000010203 */
[----:B------:R-:W-:-:S04]  /*2950*/  LEA R2, P4, R32, R17, 0x2 ;  /* 0x0000001120027211 */ /* 0x000fc800078810ff */
[----:B------:R-:W-:Y:S02]  /*2960*/  LEA.HI.X R3, R32, R3, R33, 0x2, P4 ;  /* 0x0000000320037211 */ /* 0x000fe400020f1421 */
[----:B------:R-:W-:-:S05]  /*2970*/  IADD3 R2, P4, R9, R2, RZ ;  /* 0x0000000209027210 */ /* 0x000fca0007f9e0ff */
[----:B------:R-:W-:-:S05]  /*2980*/  IMAD.X R3, R8, 0x1, R3, P4 ;  /* 0x0000000108037824 */ /* 0x000fca00020e0603 */
[----:B------:R3:W-:Y:S03]  /*2990*/  STG.E.U8 desc[UR6][R2.64], R41 ;  /* 0x0000002902007986 */ /* 0x0007e6000c101106 */
.L_x_12103:
[----:B------:R-:W-:Y:S05]  /*29a0*/  BSYNC B0 ;  /* 0x0000000000007941 */ /* 0x000fea0003800000 */
.L_x_12102:
[----:B------:R-:W-:Y:S04]  /*29b0*/  BSSY B0, `(.L_x_12104) ;  /* 0x000000c000007945 */ /* 0x000fe80003800000 */
[----:B------:R-:W-:Y:S05]  /*29c0*/  @!P1 BRA `(.L_x_12105) ;  /* 0x0000000000289947 */ /* 0x000fea0003800000 */
[----:B--23--:R-:W-:-:S04]  /*29d0*/  IMAD.WIDE.U32 R2, R49, R32, RZ ;  /* 0x0000002031027225 */ /* 0x00cfc800078e00ff */
[----:B------:R-:W-:Y:S01]  /*29e0*/  IMAD.SHL.U32 R17, R2, 0x2, RZ ;  /* 0x0000000202117824 */ /* 0x000fe200078e00ff */
[----:B------:R-:W-:-:S04]  /*29f0*/  IADD3 R3, R43, R3, RZ ;  /* 0x000000032b037210 */ /* 0x000fc80007ffe0ff */
[----:B------:R-:W-:Y:S02]  /*2a00*/  SHF.L.U64.HI R3, R2, 0x1, R3 ;  /* 0x0000000102037819 */ /* 0x000fe40000010203 */
[----:B------:R-:W-:Y:S01]  /*2a10*/  LOP3.LUT R2, R17, 0x1f, R42, 0xf8, !PT ;  /* 0x0000001f11027812 */ /* 0x000fe200078ef82a */
[----:B------:R-:W-:-:S04]  /*2a20*/  IMAD R17, R33, 0x6, RZ ;  /* 0x0000000621117824 */ /* 0x000fc800078e02ff */
[----:B------:R-:W-:-:S03]  /*2a30*/  IMAD.WIDE.U32 R2, R32, 0x6, R2 ;  /* 0x0000000620027825 */ /* 0x000fc600078e0002 */
[----:B------:R-:W-:-:S04]  /*2a40*/  IADD3 R2, P1, R9, R2, RZ ;  /* 0x0000000209027210 */ /* 0x000fc80007f3e0ff */
[----:B------:R-:W-:-:S05]  /*2a50*/  IADD3.X R3, R8, R17, R3, P1, !PT ;  /* 0x0000001108037210 */ /* 0x000fca0000ffe403 */
[----:B------:R4:W-:Y:S04]  /*2a60*/  STG.E.U8 desc[UR6][R2.64], R27 ;  /* 0x0000001b02007986 */ /* 0x0009e8000c101106 */
.L_x_12105:
[----:B------:R-:W-:Y:S05]  /*2a70*/  BSYNC B0 ;  /* 0x0000000000007941 */ /* 0x000fea0003800000 */
.L_x_12104:
[----:B01----:R-:W-:Y:S01]  /*2a80*/  SHF.L.U64.HI R23, R32, 0x2, R33 ;  /* 0x0000000220177819 */ /* 0x003fe20000010221 */
[----:B------:R-:W-:Y:S01]  /*2a90*/  BSSY B0, `(.L_x_12106) ;  /* 0x000001f000007945 */ /* 0x000fe20003800000 */
[----:B--2---:R-:W-:Y:S01]  /*2aa0*/  IMAD.MOV.U32 R17, RZ, RZ, RZ ;  /* 0x000000ffff117224 */ /* 0x004fe200078e00ff */
[----:B------:R-:W-:Y:S01]  /*2ab0*/  MOV R58, RZ ;  /* 0x000000ff003a7202 */ /* 0x000fe20000000f00 */
[----:B----4-:R-:W-:Y:S02]  /*2ac0*/  IMAD.MOV.U32 R27, RZ, RZ, RZ ;  /* 0x000000ffff1b7224 */ /* 0x010fe400078e00ff */
[----:B------:R-:W-:Y:S01]  /*2ad0*/  IMAD.X R0, R23, 0x1, R0, P3 ;  /* 0x0000000117007824 */ /* 0x000fe200018e0600 */
[----:B------:R-:W-:Y:S06]  /*2ae0*/  @!P0 BRA `(.L_x_12107) ;  /* 0x0000000000648947 */ /* 0x000fec0003800000 */
[----:B---3--:R-:W-:Y:S01]  /*2af0*/  IMAD.WIDE.U32 R2, R49, R32, RZ ;  /* 0x0000002031027225 */ /* 0x008fe200078e00ff */
[C---:B------:R-:W-:Y:S01]  /*2b00*/  SHF.L.U32 R27, R32.reuse, 0x3, RZ ;  /* 0x00000003201b7819 */ /* 0x040fe200000006ff */
[----:B------:R-:W-:Y:S01]  /*2b10*/  ULDC.64 UR4, c[0x0][0x210] ;  /* 0x0000840000047ab9 */ /* 0x000fe20000000a00 */
[----:B------:R-:W-:Y:S01]  /*2b20*/  SHF.L.U64.HI R41, R32, 0x3, R33 ;  /* 0x0000000320297819 */ /* 0x000fe20000010221 */
[----:B------:R-:W-:Y:S01]  /*2b30*/  IMAD.IADD R42, R43, 0x1, R3 ;  /* 0x000000012b2a7824 */ /* 0x000fe200078e0203 */
[----:B------:R-:W-:Y:S01]  /*2b40*/  LEA R17, P1, R2, R27, 0x1 ;  /* 0x0000001b02117211 */ /* 0x000fe200078208ff */
[----:B------:R-:W-:-:S03]  /*2b50*/  ULDC.64 UR12, c[0x0][0x218] ;  /* 0x00008600000c7ab9 */ /* 0x000fc60000000a00 */
[----:B------:R-:W-:Y:S02]  /*2b60*/  LEA.HI.X R42, R2, R41, R42, 0x1, P1 ;  /* 0x00000029022a7211 */ /* 0x000fe400008f0c2a */
[--C-:B------:R-:W-:Y:S02]  /*2b70*/  IADD3 R17, P4, P5, R27, R17, R6.reuse ;  /* 0x000000111b117210 */ /* 0x100fe40007d9e006 */
[----:B------:R-:W-:Y:S02]  /*2b80*/  IADD3 R3, P1, P3, R40, R51, R6 ;  /* 0x0000003328037210 */ /* 0x000fe40007b3e006 */
[----:B------:R-:W-:Y:S02]  /*2b90*/  IADD3.X R42, R41, R42, RZ, P4, P5 ;  /* 0x0000002a292a7210 */ /* 0x000fe400027ea4ff */
[----:B------:R-:W-:Y:S02]  /*2ba0*/  LEA R27, P4, R21, R17, 0x5 ;  /* 0x00000011151b7211 */ /* 0x000fe400078828ff */
[----:B------:R-:W-:-:S02]  /*2bb0*/  IADD3 R17, P5, R17, R34, RZ ;  /* 0x0000002211117210 */ /* 0x000fc40007fbe0ff */
[----:B------:R-:W-:Y:S02]  /*2bc0*/  IADD3.X R56, R23, R0, RZ, P1, P3 ;  /* 0x0000000017387210 */ /* 0x000fe40000fe64ff */
[----:B------:R-:W-:Y:S01]  /*2bd0*/  LEA.HI.X R48, R21, R42, R20, 0x5, P4 ;  /* 0x0000002a15307211 */ /* 0x000fe200020f2c14 */
        /* <DEDUP_REMOVED lines=10> */
.L_x_12107:
[----:B------:R-:W-:Y:S05]  /*2c80*/  BSYNC B0 ;  /* 0x0000000000007941 */ /* 0x000fea0003800000 */
.L_x_12106:
[----:B------:R-:W-:Y:S01]  /*2c90*/  BSSY B0, `(.L_x_12108) ;  /* 0x0000023000007945 */ /* 0x000fe20003800000 */
[----:B------:R-:W-:Y:S01]  /*2ca0*/  HFMA2.MMA R60, -RZ, RZ, 0, 0 ;  /* 0x00000000ff3c7435 */ /* 0x000fe200000001ff */
[----:B0--3--:R-:W-:Y:S02]  /*2cb0*/  CS2R R40, SRZ ;  /* 0x0000000000287805 */ /* 0x009fe4000001ff00 */
[----:B------:R-:W-:Y:S08]  /*2cc0*/  @!P0 BRA `(.L_x_12109) ;  /* 0x00000000007c8947 */ /* 0x000ff00003800000 */
[----:B------:R-:W-:Y:S01]  /*2cd0*/  IMAD.WIDE.U32 R2, R49, R32, RZ ;  /* 0x0000002031027225 */ /* 0x000fe200078e00ff */
[----:B------:R-:W-:Y:S01]  /*2ce0*/  SHF.L.U64.HI R23, R32, 0x3, R33 ;  /* 0x0000000320177819 */ /* 0x000fe20000010221 */
[----:B------:R-:W-:Y:S01]  /*2cf0*/  ULDC.64 UR4, c[0x0][0x210] ;  /* 0x0000840000047ab9 */ /* 0x000fe20000000a00 */
[----:B------:R-:W-:Y:S01]  /*2d00*/  IADD3 R22, P1, R6, R51, RZ ;  /* 0x0000003306167210 */ /* 0x000fe20007f3e0ff */
[----:B------:R-:W-:Y:S02]  /*2d10*/  IMAD.SHL.U32 R41, R32, 0x8, RZ ;  /* 0x0000000820297824 */ /* 0x000fe400078e00ff */
[----:B------:R-:W-:Y:S02]  /*2d20*/  IMAD.IADD R43, R43, 0x1, R3 ;  /* 0x000000012b2b7824 */ /* 0x000fe400078e0203 */
[----:B------:R-:W-:Y:S01]  /*2d30*/  IMAD R49, R33, 0xa, RZ ;  /* 0x0000000a21317824 */ /* 0x000fe200078e02ff */
[----:B------:R-:W-:-:S04]  /*2d40*/  LEA R41, P3, R2, R41, 0x1 ;  /* 0x0000002902297211 */ /* 0x000fc800078608ff */
[----:B------:R-:W-:Y:S02]  /*2d50*/  LEA.HI.X R43, R2, R23, R43, 0x1, P3 ;  /* 0x00000017022b7211 */ /* 0x000fe400018f0c2b */
[----:B------:R-:W-:Y:S02]  /*2d60*/  IADD3 R2, P3, R6, R41, RZ ;  /* 0x0000002906027210 */ /* 0x000fe40007f7e0ff */
[----:B------:R-:W-:-:S03]  /*2d70*/  IADD3.X R23, RZ, R0, RZ, P1, !PT ;  /* 0x00000000ff177210 */ /* 0x000fc60000ffe4ff */
        /* <DEDUP_REMOVED lines=20> */
.L_x_12109:
[----:B------:R-:W-:Y:S05]  /*2ec0*/  BSYNC B0 ;  /* 0x0000000000007941 */ /* 0x000fea0003800000 */
.L_x_12108:
[----:B------:R-:W1:Y:S01]  /*2ed0*/  S2R R6, SR_TID.X ;  /* 0x0000000000067919 */ /* 0x000e620000002100 */
[----:B------:R-:W-:Y:S01]  /*2ee0*/  BSSY B0, `(.L_x_12110) ;  /* 0x000002a000007945 */ /* 0x000fe20003800000 */
[----:B------:R-:W-:Y:S01]  /*2ef0*/  CS2R R56, SRZ ;  /* 0x0000000000387805 */ /* 0x000fe2000001ff00 */
[----:B------:R-:W-:Y:S01]  /*2f00*/  IMAD.MOV.U32 R42, RZ, RZ, RZ ;  /* 0x000000ffff2a7224 */ /* 0x000fe200078e00ff */
[----:B------:R-:W-:Y:S01]  /*2f10*/  MOV R55, RZ ;  /* 0x000000ff00377202 */ /* 0x000fe20000000f00 */
[----:B------:R-:W-:Y:S06]  /*2f20*/  @!P0 BRA `(.L_x_12111) ;  /* 0x0000000000948947 */ /* 0x000fec0003800000 */
[----:B01----:R-:W-:Y:S01]  /*2f30*/  SHF.R.U32.HI R2, RZ, 0x1, R6 ;  /* 0x00000001ff027819 */ /* 0x003fe20000011606 */
[C---:B------:R-:W-:Y:S01]  /*2f40*/  IMAD.SHL.U32 R43, R32.reuse, 0x8, RZ ;  /* 0x00000008202b7824 */ /* 0x040fe200078e00ff */
[----:B------:R-:W-:Y:S01]  /*2f50*/  SHF.L.U64.HI R42, R32, 0x3, R33 ;  /* 0x00000003202a7819 */ /* 0x000fe20000010221 */
[----:B------:R-:W-:Y:S01]  /*2f60*/  ULDC.64 UR4, c[0x0][0x210] ;  /* 0x0000840000047ab9 */ /* 0x000fe20000000a00 */
[----:B------:R-:W-:-:S05]  /*2f70*/  LOP3.LUT R23, R2, 0x70, RZ, 0xc0, !PT ;  /* 0x0000007002177812 */ /* 0x000fca00078ec0ff */
[----:B------:R-:W-:-:S04]  /*2f80*/  IMAD.WIDE.U32 R2, R23, R32, RZ ;  /* 0x0000002017027225 */ /* 0x000fc800078e00ff */
[----:B------:R-:W-:Y:S01]  /*2f90*/  IMAD R3, R23, R33, R3 ;  /* 0x0000002117037224 */ /* 0x000fe200078e0203 */
[----:B------:R-:W-:Y:S01]  /*2fa0*/  LEA R23, P1, R2, R43, 0x1 ;  /* 0x0000002b02177211 */ /* 0x000fe200078208ff */
[----:B------:R-:W-:-:S03]  /*2fb0*/  IMAD R43, R33, 0xc, RZ ;  /* 0x0000000c212b7824 */ /* 0x000fc600078e02ff */
[----:B------:R-:W-:Y:S02]  /*2fc0*/  LEA.HI.X R42, R2, R42, R3, 0x1, P1 ;  /* 0x0000002a022a7211 */ /* 0x000fe400008f0c03 */
[----:B------:R-:W-:-:S04]  /*2fd0*/  SHF.R.U32.HI R2, RZ, 0x3, R6 ;  /* 0x00000003ff027819 */ /* 0x000fc80000011606 */
[----:B------:R-:W-:-:S04]  /*2fe0*/  LOP3.LUT R3, R2, 0x1c, RZ, 0xc0, !PT ;  /* 0x0000001c02037812 */ /* 0x000fc800078ec0ff */
[----:B------:R-:W-:-:S04]  /*2ff0*/  IADD3 R3, R6, 0x1e, -R3 ;  /* 0x0000001e06037810 */ /* 0x000fc80007ffe803 */
[----:B------:R-:W-:-:S04]  /*3000*/  LOP3.LUT R22, R3, 0x1f, RZ, 0xc0, !PT ;  /* 0x0000001f03167812 */ /* 0x000fc800078ec0ff */
[----:B------:R-:W-:-:S05]  /*3010*/  IADD3 R2, P1, R22, R23, RZ ;  /* 0x0000001716027210 */ /* 0x000fca0007f3e0ff */
[----:B------:R-:W-:Y:S01]  /*3020*/  IMAD.X R3, RZ, RZ, R42, P1 ;  /* 0x000000ffff037224 */ /* 0x000fe200008e062a */
[----:B------:R-:W-:Y:S01]  /*3030*/  IADD3 R22, P1, R22, R51, RZ ;  /* 0x0000003316167210 */ /* 0x000fe20007f3e0ff */
[----:B------:R-:W-:-:S03]  /*3040*/  IMAD.WIDE.U32 R2, R32, 0xc, R2 ;  /* 0x0000000c20027825 */ /* 0x000fc600078e0002 */
[----:B------:R-:W-:Y:S01]  /*3050*/  IADD3.X R23, RZ, R0, RZ, P1, !PT ;  /* 0x00000000ff177210 */ /* 0x000fe20000ffe4ff */
[----:B------:R-:W-:Y:S01]  /*3060*/  IMAD.IADD R48, R43, 0x1, R3 ;  /* 0x000000012b307824 */ /* 0x000fe200078e0203 */
[-C--:B------:R-:W-:Y:S02]  /*3070*/  IADD3 R34, P4, R34, R2.reuse, RZ ;  /* 0x0000000222227210 */ /* 0x080fe40007f9e0ff */
[----:B------:R-:W-:Y:S01]  /*3080*/  LEA R43, P3, R21, R2, 0x5 ;  /* 0x00000002152b7211 */ /* 0x000fe200078628ff */
[----:B------:R-:W-:-:S04]  /*3090*/  IMAD.WIDE.U32 R2, R32, 0x6, R22 ;  /* 0x0000000620027825 */ /* 0x000fc800078e0016 */
[----:B------:R-:W-:Y:S01]  /*30a0*/  IMAD R23, R33, 0x6, RZ ;  /* 0x0000000621177824 */ /* 0x000fe200078e02ff */
[----:B------:R-:W-:-:S03]  /*30b0*/  LEA R22, P1, R2, UR4, 0x2 ;  /* 0x0000000402167c11 */ /* 0x000fc6000f8210ff */
[----:B------:R-:W-:-:S05]  /*30c0*/  IMAD.IADD R3, R23, 0x1, R3 ;  /* 0x0000000117037824 */ /* 0x000fca00078e0203 */
[----:B------:R-:W-:Y:S01]  /*30d0*/  LEA.HI.X R23, R2, UR5, R3, 0x2, P1 ;  /* 0x0000000502177c11 */ /* 0x000fe200088f1403 */
[----:B------:R-:W-:Y:S01]  /*30e0*/  ULDC.64 UR4, c[0x0][0x218] ;  /* 0x0000860000047ab9 */ /* 0x000fe20000000a00 */
[----:B------:R-:W-:Y:S02]  /*30f0*/  LEA.HI.X R2, R21, R48, R20, 0x5, P3 ;  /* 0x0000003015027211 */ /* 0x000fe400018f2c14 */
[C---:B------:R-:W-:Y:S01]  /*3100*/  LEA R42, P1, R43.reuse, UR4, 0x2 ;  /* 0x000000042b2a7c11 */ /* 0x040fe2000f8210ff */
[----:B------:R2:W5:Y:S01]  /*3110*/  LDG.E R57, desc[UR6][R22.64] ;  /* 0x0000000616397981 */ /* 0x000562000c1e1900 */
[----:B------:R-:W-:Y:S02]  /*3120*/  IADD3.X R3, R48, R35, RZ, P4, !PT ;  /* 0x0000002330037210 */ /* 0x000fe400027fe4ff */
[----:B------:R-:W-:Y:S02]  /*3130*/  LEA.HI.X R43, R43, UR5, R2, 0x2, P1 ;  /* 0x000000052b2b7c11 */ /* 0x000fe400088f1402 */
[----:B------:R-:W-:-:S03]  /*3140*/  LEA R2, P1, R34, UR4, 0x2 ;  /* 0x0000000422027c11 */ /* 0x000fc6000f8210ff */
[----:B------:R2:W5:Y:S01]  /*3150*/  LDG.E R42, desc[UR6][R42.64] ;  /* 0x000000062a2a7981 */ /* 0x000562000c1e1900 */
[----:B------:R-:W-:-:S05]  /*3160*/  LEA.HI.X R3, R34, UR5, R3, 0x2, P1 ;  /* 0x0000000522037c11 */ /* 0x000fca00088f1403 */
[----:B------:R2:W5:Y:S04]  /*3170*/  LDG.E R55, desc[UR6][R2.64] ;  /* 0x0000000602377981 */ /* 0x000568000c1e1900 */
.L_x_12111:
[----:B------:R-:W-:Y:S05]  /*3180*/  BSYNC B0 ;  /* 0x0000000000007941 */ /* 0x000fea0003800000 */
.L_x_12110:
[----:B------:R-:W-:Y:S01]  /*3190*/  BSSY B0, `(.L_x_12112) ;  /* 0x000002f000007945 */ /* 0x000fe20003800000 */
[----:B------:R-:W-:Y:S02]  /*31a0*/  IMAD.MOV.U32 R48, RZ, RZ, RZ ;  /* 0x000000ffff307224 */ /* 0x000fe400078e00ff */
[----:B--2---:R-:W-:Y:S01]  /*31b0*/  IMAD.MOV.U32 R43, RZ, RZ, RZ ;  /* 0x000000ffff2b7224 */ /* 0x004fe200078e00ff */
[----:B------:R-:W-:Y:S06]  /*31c0*/  @!P0 BRA `(.L_x_12113) ;  /* 0x0000000000ac8947 */ /* 0x000fec0003800000 */
[--C-:B01----:R-:W-:Y:S01]  /*31d0*/  SHF.R.U32.HI R2, RZ, 0x1, R6.reuse ;  /* 0x00000001ff027819 */ /* 0x103fe20000011606 */
[----:B------:R-:W-:Y:S01]  /*31e0*/  IMAD.SHL.U32 R49, R21, 0x20, RZ ;  /* 0x0000002015317824 */ /* 0x000fe200078e00ff */
[----:B------:R-:W-:Y:S01]  /*31f0*/  SHF.L.U32 R43, R32, 0x3, RZ ;  /* 0x00000003202b7819 */ /* 0x000fe200000006ff */
[----:B------:R-:W-:Y:S01]  /*3200*/  ULDC.64 UR4, c[0x0][0x218] ;  /* 0x0000860000047ab9 */ /* 0x000fe20000000a00 */
[----:B------:R-:W-:Y:S02]  /*3210*/  LOP3.LUT R23, R2, 0x70, RZ, 0xc0, !PT ;  /* 0x0000007002177812 */ /* 0x000fe400078ec0ff */
[----:B------:R-:W-:Y:S02]  /*3220*/  SHF.R.U32.HI R22, RZ, 0x3, R6 ;  /* 0x00000003ff167819 */ /* 0x000fe40000011606 */
[-C--:B------:R-:W-:Y:S01]  /*3230*/  IADD3 R49, R49, R32.reuse, RZ ;  /* 0x0000002031317210 */ /* 0x080fe20007ffe0ff */
[----:B------:R-:W-:-:S04]  /*3240*/  IMAD.WIDE.U32 R2, R23, R32, RZ ;  /* 0x0000002017027225 */ /* 0x000fc800078e00ff */
[----:B------:R-:W-:Y:S01]  /*3250*/  IMAD R23, R23, R33, R3 ;  /* 0x0000002117177224 */ /* 0x000fe200078e0203 */
[----:B------:R-:W-:Y:S02]  /*3260*/  LEA R43, P1, R2, R43, 0x1 ;  /* 0x0000002b022b7211 */ /* 0x000fe400078208ff */
[----:B------:R-:W-:-:S04]  /*3270*/  SHF.L.U64.HI R3, R32, 0x3, R33 ;  /* 0x0000000320037819 */ /* 0x000fc80000010221 */
[----:B------:R-:W-:Y:S02]  /*3280*/  LEA.HI.X R3, R2, R3, R23, 0x1, P1 ;  /* 0x0000000302037211 */ /* 0x000fe400008f0c17 */
[----:B------:R-:W-:-:S04]  /*3290*/  SHF.R.U32.HI R2, RZ, 0x3, R6 ;  /* 0x00000003ff027819 */ /* 0x000fc80000011606 */
[----:B------:R-:W-:-:S04]  /*32a0*/  LOP3.LUT R23, R2, 0x1c, RZ, 0xc0, !PT ;  /* 0x0000001c02177812 */ /* 0x000fc800078ec0ff */
[----:B------:R-:W-:-:S04]  /*32b0*/  IADD3 R23, R6, 0x1e, -R23 ;  /* 0x0000001e06177810 */ /* 0x000fc80007ffe817 */
[----:B------:R-:W-:Y:S02]  /*32c0*/  LOP3.LUT R2, R23, 0x1f, RZ, 0xc0, !PT ;  /* 0x0000001f17027812 */ /* 0x000fe400078ec0ff */
[----:B------:R-:W-:Y:S02]  /*32d0*/  LOP3.LUT R23, R22, 0x1c, RZ, 0xc0, !PT ;  /* 0x0000001c16177812 */ /* 0x000fe400078ec0ff */
[----:B------:R-:W-:Y:S01]  /*32e0*/  IADD3 R2, P1, R2, R43, RZ ;  /* 0x0000002b02027210 */ /* 0x000fe20007f3e0ff */
[----:B------:R-:W-:Y:S01]  /*32f0*/  IMAD R43, R33, 0xe, RZ ;  /* 0x0000000e212b7824 */ /* 0x000fe200078e02ff */
[----:B------:R-:W-:-:S03]  /*3300*/  IADD3 R23, R6, 0x1e, -R23 ;  /* 0x0000001e06177810 */ /* 0x000fc60007ffe817 */
[----:B------:R-:W-:Y:S01]  /*3310*/  IMAD.X R3, RZ, RZ, R3, P1 ;  /* 0x000000ffff037224 */ /* 0x000fe200008e0603 */
[----:B------:R-:W-:Y:S01]  /*3320*/  LOP3.LUT R34, R23, 0x1f, RZ, 0xc0, !PT ;  /* 0x0000001f17227812 */ /* 0x000fe200078ec0ff */
[----:B------:R-:W-:-:S03]  /*3330*/  IMAD.WIDE.U32 R2, R32, 0xe, R2 ;  /* 0x0000000e20027825 */ /* 0x000fc600078e0002 */
[----:B------:R-:W-:Y:S01]  /*3340*/  IADD3 R34, P4, R34, R51, RZ ;  /* 0x0000003322227210 */ /* 0x000fe20007f9e0ff */
[----:B------:R-:W-:Y:S01]  /*3350*/  IMAD.IADD R48, R43, 0x1, R3 ;  /* 0x000000012b307824 */ /* 0x000fe200078e0203 */
[-C--:B------:R-:W-:Y:S02]  /*3360*/  IADD3 R22, P3, R49, R2.reuse, RZ ;  /* 0x0000000231167210 */ /* 0x080fe40007f7e0ff */
[----:B------:R-:W-:-:S03]  /*3370*/  LEA R3, P1, R21, R2, 0x5 ;  /* 0x0000000215037211 */ /* 0x000fc600078228ff */
[----:B------:R-:W-:Y:S01]  /*3380*/  IMAD.X R23, R48, 0x1, R35, P3 ;  /* 0x0000000130177824 */ /* 0x000fe200018e0623 */
[----:B------:R-:W-:Y:S02]  /*3390*/  LEA.HI.X R48, R21, R48, R20, 0x5, P1 ;  /* 0x0000003015307211 */ /* 0x000fe400008f2c14 */
[C---:B------:R-:W-:Y:S02]  /*33a0*/  LEA R2, P1, R3.reuse, UR4, 0x2 ;  /* 0x0000000403027c11 */ /* 0x040fe4000f8210ff */
[----:B------:R-:W-:Y:S02]  /*33b0*/  IADD3.X R35, RZ, R0, RZ, P4, !PT ;  /* 0x00000000ff237210 */ /* 0x000fe400027fe4ff */
[----:B------:R-:W-:Y:S02]  /*33c0*/  LEA.HI.X R3, R3, UR5, R48, 0x2, P1 ;  /* 0x0000000503037c11 */ /* 0x000fe400088f1430 */
[----:B------:R-:W-:Y:S01]  /*33d0*/  LEA R48, P1, R22, UR4, 0x2 ;  /* 0x0000000416307c11 */ /* 0x000fe2000f8210ff */
[----:B------:R-:W-:-:S02]  /*33e0*/  IMAD.WIDE.U32 R34, R32, 0x7, R34 ;  /* 0x0000000720227825 */ /* 0x000fc400078e0022 */
[----:B------:R2:W5:Y:S01]  /*33f0*/  LDG.E R56, desc[UR6][R2.64] ;  /* 0x0000000602387981 */ /* 0x000562000c1e1900 */
        /* <DEDUP_REMOVED lines=8> */
.L_x_12113:
[----:B------:R-:W-:Y:S05]  /*3480*/  BSYNC B0 ;  /* 0x0000000000007941 */ /* 0x000fea0003800000 */
.L_x_12112:
[C---:B0-2--5:R-:W-:Y:S01]  /*3490*/  FMUL R2, R59.reuse, 0.044714998453855514526 ;  /* 0x3d3727133b027820 */ /* 0x065fe20000400000 */
[----:B------:R-:W-:Y:S01]  /*34a0*/  FMUL R3, R59, 0.79788458347320556641 ;  /* 0x3f4c422a3b037820 */ /* 0x000fe20000400000 */
[----:B------:R-:W-:Y:S02]  /*34b0*/  BSSY B0, `(.L_x_12114) ;  /* 0x00000e5000007945 */ /* 0x000fe40003800000 */
        /* <DEDUP_REMOVED lines=13> */
[----:B0-----:R-:W-:-:S03]  /*3590*/  FADD R23, R22, 1 ;  /* 0x3f80000016177421 */ /* 0x001fc60000000000 */
[----:B------:R-:W-:-:S03]  /*35a0*/  FMUL R22, R35, R59 ;  /* 0x0000003b23167220 */ /* 0x000fc60000400000 */
[----:B------:R-:W0:Y:S01]  /*35b0*/  MUFU.RCP R23, R23 ;  /* 0x0000001700177308 */ /* 0x000e220000001000 */
[----:B------:R-:W-:Y:S01]  /*35c0*/  FMUL R49, |R22|, 2.8853900432586669922 ;  /* 0x4038aa3b16317820 */ /* 0x000fe20000400200 */
[----:B0-----:R-:W-:-:S05]  /*35d0*/  FFMA R2, R23, -2, R46 ;  /* 0xc000000017027823 */ /* 0x001fca000000002e */
[----:B------:R-:W-:Y:S02]  /*35e0*/  FSEL R35, R2, 1, !P1 ;  /* 0x3f80000002237808 */ /* 0x000fe40004800000 */
[----:B------:R-:W0:Y:S01]  /*35f0*/  MUFU.EX2 R2, R49 ;  /* 0x0000003100027308 */ /* 0x000e220000000800 */
[C---:B------:R-:W-:Y:S02]  /*3600*/  FSETP.GE.AND P1, PT, |R22|.reuse, 9.010913848876953125, PT ;  /* 0x41102cb41600780b */ /* 0x040fe40003f26200 */
[--C-:B------:R-:W-:Y:S01]  /*3610*/  LOP3.LUT R23, R35, 0x80000000, R3.reuse, 0xb8, !PT ;  /* 0x8000000023177812 */ /* 0x100fe200078eb803 */
[----:B------:R-:W-:Y:S01]  /*3620*/  @!P3 FFMA R23, R3, R34, R3 ;  /* 0x000000220317b223 */ /* 0x000fe20000000003 */
[----:B------:R-:W-:Y:S01]  /*3630*/  FMUL R34, R59, 0.10703222453594207764 ;  /* 0x3ddb33b63b227820 */ /* 0x000fe20000400000 */
[----:B------:R-:W-:Y:S02]  /*3640*/  FSETP.GE.AND P3, PT, |R22|, 0.60000002384185791016, PT ;  /* 0x3f19999a1600780b */ /* 0x000fe40003f66200 */
[----:B------:R-:W-:Y:S01]  /*3650*/  FFMA R3, -R23, R23, 1 ;  /* 0x3f80000017037423 */ /* 0x000fe20000000117 */
[----:B------:R-:W-:-:S04]  /*3660*/  FFMA R34, R34, R59, 0.79788458347320556641 ;  /* 0x3f4c422a22227423 */ /* 0x000fc8000000003b */
[----:B------:R-:W-:Y:S01]  /*3670*/  FMUL R3, R3, R34 ;  /* 0x0000002203037220 */ /* 0x000fe20000400000 */
[----:B0-----:R-:W-:Y:S01]  /*3680*/  FADD R35, R2, 1 ;  /* 0x3f80000002237421 */ /* 0x001fe20000000000 */
[----:B------:R-:W-:-:S04]  /*3690*/  FMUL R2, R59, 0.5 ;  /* 0x3f0000003b027820 */ /* 0x000fc80000400000 */
[----:B------:R-:W-:Y:S01]  /*36a0*/  FMUL R3, R3, R2 ;  /* 0x0000000203037220 */ /* 0x000fe20000400000 */
[----:B------:R-:W0:Y:S01]  /*36b0*/  MUFU.RCP R35, R35 ;  /* 0x0000002300237308 */ /* 0x000e220000001000 */
[----:B------:R-:W-:Y:S01]  /*36c0*/  FADD R2, R23, 1 ;  /* 0x3f80000017027421 */ /* 0x000fe20000000000 */
[----:B------:R-:W-:-:S03]  /*36d0*/  FMUL R23, R22, R22 ;  /* 0x0000001616177220 */ /* 0x000fc60000400000 */
[----:B------:R-:W-:Y:S01]  /*36e0*/  FFMA R3, R2, 0.5, R3 ;  /* 0x3f00000002037823 */ /* 0x000fe20000000003 */
[----:B------:R-:W-:-:S04]  /*36f0*/  FFMA R2, R23, R45, -0.052303962409496307373 ;  /* 0xbd563cae17027423 */ /* 0x000fc8000000002d */
[----:B------:R-:W-:-:S04]  /*3700*/  FFMA R2, R23, R2, 0.1331529766321182251 ;  /* 0x3e08594117027423 */ /* 0x000fc80000000002 */
[----:B------:R-:W-:Y:S01]  /*3710*/  FFMA R2, R23, R2, -0.33332768082618713379 ;  /* 0xbeaaa9ed17027423 */ /* 0x000fe20000000002 */
[----:B0-----:R-:W-:-:S03]  /*3720*/  FFMA R34, R35, -2, R46 ;  /* 0xc000000023227823 */ /* 0x001fc6000000002e */
[----:B------:R-:W-:Y:S02]  /*3730*/  FFMA R49, R23, R2, RZ ;  /* 0x0000000217317223 */ /* 0x000fe400000000ff */
[----:B------:R-:W-:-:S04]  /*3740*/  FSEL R35, R34, 1, !P1 ;  /* 0x3f80000022237808 */ /* 0x000fc80004800000 */
[--C-:B------:R-:W-:Y:S01]  /*3750*/  LOP3.LUT R23, R35, 0x80000000, R22.reuse, 0xb8, !PT ;  /* 0x8000000023177812 */ /* 0x100fe200078eb816 */
[----:B------:R-:W-:Y:S01]  /*3760*/  FMUL R35, R54, 0.044714998453855514526 ;  /* 0x3d37271336237820 */ /* 0x000fe20000400000 */
[----:B------:R-:W-:-:S03]  /*3770*/  @!P3 FFMA R23, R22, R49, R22 ;  /* 0x000000311617b223 */ /* 0x000fc60000000016 */
[----:B------:R-:W-:Y:S01]  /*3780*/  FFMA R22, R35, R54, 1 ;  /* 0x3f80000023167423 */ /* 0x000fe20000000036 */
[----:B------:R-:W-:Y:S01]  /*3790*/  FMUL R35, R54, 0.79788458347320556641 ;  /* 0x3f4c422a36237820 */ /* 0x000fe20000400000 */
[----:B------:R-:W-:-:S03]  /*37a0*/  FFMA R34, R23, R38, 0.5 ;  /* 0x3f00000017227423 */ /* 0x000fc60000000026 */
[----:B------:R-:W-:Y:S01]  /*37b0*/  FMUL R22, R22, R35 ;  /* 0x0000002316167220 */ /* 0x000fe20000400000 */
[----:B------:R-:W-:-:S03]  /*37c0*/  FMUL R34, R34, R59 ;  /* 0x0000003b22227220 */ /* 0x000fc60000400000 */
[C---:B------:R-:W-:Y:S01]  /*37d0*/  FMUL R2, |R22|.reuse, 2.8853900432586669922 ;  /* 0x4038aa3b16027820 */ /* 0x040fe20000400200 */
[C---:B------:R-:W-:Y:S01]  /*37e0*/  FMUL R23, R22.reuse, R22 ;  /* 0x0000001616177220 */ /* 0x040fe20000400000 */
[----:B------:R-:W-:Y:S01]  /*37f0*/  FSETP.GE.AND P3, PT, |R22|, 0.60000002384185791016, PT ;  /* 0x3f19999a1600780b */ /* 0x000fe20003f66200 */
[----:B------:R-:W-:Y:S01]  /*3800*/  FMUL R34, R34, R47 ;  /* 0x0000002f22227220 */ /* 0x000fe20000400000 */
[----:B------:R-:W-:Y:S01]  /*3810*/  FSETP.GE.AND P1, PT, |R22|, 9.010913848876953125, PT ;  /* 0x41102cb41600780b */ /* 0x000fe20003f26200 */
[----:B------:R-:W-:Y:S01]  /*3820*/  FFMA R49, R23, R45, -0.052303962409496307373 ;  /* 0xbd563cae17317423 */ /* 0x000fe2000000002d */
[----:B------:R-:W0:Y:S01]  /*3830*/  MUFU.EX2 R2, R2 ;  /* 0x0000000200027308 */ /* 0x000e220000000800 */
[----:B------:R-:W-:Y:S02]  /*3840*/  FMUL R47, R3, R47 ;  /* 0x0000002f032f7220 */ /* 0x000fe40000400000 */
[----:B------:R-:W-:Y:S02]  /*3850*/  FFMA R59, R23, R49, 0.1331529766321182251 ;  /* 0x3e085941173b7423 */ /* 0x000fe40000000031 */
[----:B------:R-:W-:Y:S01]  /*3860*/  FMUL R47, R47, R26 ;  /* 0x0000001a2f2f7220 */ /* 0x000fe20000400000 */
[----:B------:R-:W-:-:S04]  /*3870*/  FMUL R26, R34, UR10 ;  /* 0x0000000a221a7c20 */ /* 0x000fc80008400000 */
[----:B------:R-:W-:Y:S02]  /*3880*/  FMNMX R52, R52, |R47|, !PT ;  /* 0x4000002f34347209 */ /* 0x000fe40007800000 */
[----:B------:R-:W-:Y:S01]  /*3890*/  F2FP.SATFINITE.E4M3.F32.PACK_AB_MERGE_C R26, RZ, R26, RZ ;  /* 0x0000001aff1a723e */ /* 0x000fe200048070ff */
[----:B0-----:R-:W-:Y:S01]  /*38a0*/  FADD R35, R2, 1 ;  /* 0x3f80000002237421 */ /* 0x001fe20000000000 */
[----:B------:R-:W-:-:S04]  /*38b0*/  FFMA R2, R23, R59, -0.33332768082618713379 ;  /* 0xbeaaa9ed17027423 */ /* 0x000fc8000000003b */
[----:B------:R-:W-:Y:S01]  /*38c0*/  FFMA R23, R23, R2, RZ ;  /* 0x0000000217177223 */ /* 0x000fe200000000ff */
[----:B------:R-:W0:Y:S02]  /*38d0*/  MUFU.RCP R35, R35 ;  /* 0x0000002300237308 */ /* 0x000e240000001000 */
[----:B0-----:R-:W-:Y:S01]  /*38e0*/  FFMA R49, R35, -2, R46 ;  /* 0xc000000023317823 */ /* 0x001fe2000000002e */
[----:B------:R-:W-:-:S04]  /*38f0*/  FMUL R35, R54, 0.035677410662174224854 ;  /* 0x3d12227a36237820 */ /* 0x000fc80000400000 */
[----:B------:R-:W-:Y:S01]  /*3900*/  FSEL R49, R49, 1, !P1 ;  /* 0x3f80000031317808 */ /* 0x000fe20004800000 */
[----:B------:R-:W-:-:S03]  /*3910*/  FFMA R35, R35, R54, 0.79788458347320556641 ;  /* 0x3f4c422a23237423 */ /* 0x000fc60000000036 */
        /* <DEDUP_REMOVED lines=11> */
[C---:B------:R-:W-:Y:S01]  /*39d0*/  FMUL R3, R23.reuse, R23 ;  /* 0x0000001717037220 */ /* 0x040fe20000400000 */
[----:B------:R-:W-:Y:S02]  /*39e0*/  FSETP.GE.AND P3, PT, |R23|, 0.60000002384185791016, PT ;  /* 0x3f19999a1700780b */ /* 0x000fe40003f66200 */
[----:B------:R-:W-:Y:S01]  /*39f0*/  FFMA R22, R49, 0.5, R22 ;  /* 0x3f00000031167823 */ /* 0x000fe20000000016 */
[----:B------:R-:W0:Y:S01]  /*3a00*/  MUFU.EX2 R59, R59 ;  /* 0x0000003b003b7308 */ /* 0x000e220000000800 */
[----:B------:R-:W-:Y:S01]  /*3a10*/  FFMA R2, R3, R45, -0.052303962409496307373 ;  /* 0xbd563cae03027423 */ /* 0x000fe2000000002d */
[----:B------:R-:W-:Y:S01]  /*3a20*/  FSETP.GE.AND P1, PT, |R23|, 9.010913848876953125, PT ;  /* 0x41102cb41700780b */ /* 0x000fe20003f26200 */
[----:B------:R-:W-:Y:S02]  /*3a30*/  FMUL R22, R22, R29 ;  /* 0x0000001d16167220 */ /* 0x000fe40000400000 */
[----:B------:R-:W-:-:S02]  /*3a40*/  FFMA R2, R3, R2, 0.1331529766321182251 ;  /* 0x3e08594103027423 */ /* 0x000fc40000000002 */
[----:B------:R-:W-:Y:S01]  /*3a50*/  FMUL R53, R22, R53 ;  /* 0x0000003516357220 */ /* 0x000fe20000400000 */
[----:B------:R-:W-:Y:S01]  /*3a60*/  SHF.L.U64.HI R22, R32, 0x1, R33 ;  /* 0x0000000120167819 */ /* 0x000fe20000010221 */
[----:B------:R-:W-:-:S04]  /*3a70*/  FFMA R2, R3, R2, -0.33332768082618713379 ;  /* 0xbeaaa9ed03027423 */ /* 0x000fc80000000002 */
[----:B------:R-:W-:Y:S01]  /*3a80*/  FFMA R2, R3, R2, RZ ;  /* 0x0000000203027223 */ /* 0x000fe200000000ff */
[----:B------:R-:W-:Y:S01]  /*3a90*/  FMUL R3, R37, 0.79788458347320556641 ;  /* 0x3f4c422a25037820 */ /* 0x000fe20000400000 */
[----:B0-----:R-:W-:-:S06]  /*3aa0*/  FADD R35, R59, 1 ;  /* 0x3f8000003b237421 */ /* 0x001fcc0000000000 */
[----:B------:R-:W0:Y:S02]  /*3ab0*/  MUFU.RCP R35, R35 ;  /* 0x0000002300237308 */ /* 0x000e240000001000 */
        /* <DEDUP_REMOVED lines=25> */
[C---:B------:R-:W-:Y:S01]  /*3c50*/  FMUL R3, R37.reuse, 0.035677410662174224854 ;  /* 0x3d12227a25037820 */ /* 0x040fe20000400000 */
[----:B------:R-:W-:Y:S02]  /*3c60*/  FMUL R54, R37, 0.10703222453594207764 ;  /* 0x3ddb33b625367820 */ /* 0x000fe40000400000 */
[----:B------:R-:W-:Y:S01]  /*3c70*/  FADD R49, R2, 1 ;  /* 0x3f80000002317421 */ /* 0x000fe20000000000 */
[-C--:B------:R-:W-:Y:S01]  /*3c80*/  FFMA R23, R3, R37.reuse, 0.79788458347320556641 ;  /* 0x3f4c422a03177423 */ /* 0x080fe20000000025 */
[----:B------:R-:W-:Y:S01]  /*3c90*/  FFMA R54, R54, R37, 0.79788458347320556641 ;  /* 0x3f4c422a36367423 */ /* 0x000fe20000000025 */
[----:B------:R-:W-:-:S04]  /*3ca0*/  FFMA R3, -R2, R2, 1 ;  /* 0x3f80000002037423 */ /* 0x000fc80000000102 */
        /* <DEDUP_REMOVED lines=10> */
[----:B------:R-:W-:-:S03]  /*3d50*/  FSETP.GE.AND P1, PT, |R3|, 9.010913848876953125, PT ;  /* 0x41102cb40300780b */ /* 0x000fc60003f26200 */
        /* <DEDUP_REMOVED lines=15> */
[C---:B------:R-:W-:Y:S01]  /*3e50*/  FMUL R23, R3.reuse, R3 ;  /* 0x0000000303177220 */ /* 0x040fe20000400000 */
[----:B------:R-:W-:Y:S01]  /*3e60*/  FMUL R29, R2, R37 ;  /* 0x00000025021d7220 */ /* 0x000fe20000400000 */
[----:B------:R-:W-:Y:S02]  /*3e70*/  FSETP.GE.AND P3, PT, |R3|, 0.60000002384185791016, PT ;  /* 0x3f19999a0300780b */ /* 0x000fe40003f66200 */
[----:B------:R-:W-:Y:S01]  /*3e80*/  FFMA R2, R23, R45, -0.052303962409496307373 ;  /* 0xbd563cae17027423 */ /* 0x000fe2000000002d */
[----:B------:R-:W0:Y:S01]  /*3e90*/  MUFU.EX2 R59, R59 ;  /* 0x0000003b003b7308 */ /* 0x000e220000000800 */
[----:B------:R-:W-:Y:S01]  /*3ea0*/  FSETP.GE.AND P1, PT, |R3|, 9.010913848876953125, PT ;  /* 0x41102cb40300780b */ /* 0x000fe20003f26200 */
[-C--:B------:R-:W-:Y:S01]  /*3eb0*/  FMUL R29, R29, R31.reuse ;  /* 0x0000001f1d1d7220 */ /* 0x080fe20000400000 */
[----:B------:R-:W-:Y:S01]  /*3ec0*/  FFMA R2, R23, R2, 0.1331529766321182251 ;  /* 0x3e08594117027423 */ /* 0x000fe20000000002 */
[----:B------:R-:W-:-:S03]  /*3ed0*/  FMUL R31, R54, R31 ;  /* 0x0000001f361f7220 */ /* 0x000fc60000400000 */
[----:B------:R-:W-:Y:S01]  /*3ee0*/  FFMA R2, R23, R2, -0.33332768082618713379 ;  /* 0xbeaaa9ed17027423 */ /* 0x000fe20000000002 */
[----:B------:R-:W-:-:S03]  /*3ef0*/  FMUL R50, R31, R50 ;  /* 0x000000321f327220 */ /* 0x000fc60000400000 */
[----:B------:R-:W-:Y:S01]  /*3f00*/  FFMA R2, R23, R2, RZ ;  /* 0x0000000217027223 */ /* 0x000fe200000000ff */
[----:B0-----:R-:W-:-:S06]  /*3f10*/  FADD R49, R59, 1 ;  /* 0x3f8000003b317421 */ /* 0x001fcc0000000000 */
        /* <DEDUP_REMOVED lines=8> */
[-C--:B------:R-:W-:Y:S01]  /*3fa0*/  FFMA R3, R3, R44.reuse, 0.79788458347320556641 ;  /* 0x3f4c422a03037423 */ /* 0x080fe2000000002c */
[----:B------:R-:W-:-:S03]  /*3fb0*/  FFMA R37, R37, R44, 0.79788458347320556641 ;  /* 0x3f4c422a25257423 */ /* 0x000fc6000000002c */
[----:B------:R-:W-:Y:S01]  /*3fc0*/  FMUL R2, R2, R3 ;  /* 0x0000000302027220 */ /* 0x000fe20000400000 */
[----:B------:R-:W-:Y:S01]  /*3fd0*/  FMUL R3, R37, R44 ;  /* 0x0000002c25037220 */ /* 0x000fe20000400000 */
[----:B------:R-:W-:-:S03]  /*3fe0*/  FMUL R37, R44, 0.5 ;  /* 0x3f0000002c257820 */ /* 0x000fc60000400000 */
[C---:B------:R-:W-:Y:S01]  /*3ff0*/  FMUL R49, |R3|.reuse, 2.8853900432586669922 ;  /* 0x4038aa3b03317820 */ /* 0x040fe20000400200 */
[C---:B------:R-:W-:Y:S01]  /*4000*/  FSETP.GE.AND P3, PT, |R3|.reuse, 0.60000002384185791016, PT ;  /* 0x3f19999a0300780b */ /* 0x040fe20003f66200 */
[----:B------:R-:W-:Y:S01]  /*4010*/  FMUL R37, R2, R37 ;  /* 0x0000002502257220 */ /* 0x000fe20000400000 */
[----:B------:R-:W-:-:S03]  /*4020*/  FSETP.GE.AND P1, PT, |R3|, 9.010913848876953125, PT ;  /* 0x41102cb40300780b */ /* 0x000fc60003f26200 */
[----:B------:R-:W0:Y:S02]  /*4030*/  MUFU.EX2 R49, R49 ;  /* 0x0000003100317308 */ /* 0x000e240000000800 */
[----:B0-----:R-:W-:-:S06]  /*4040*/  FADD R59, R49, 1 ;  /* 0x3f800000313b7421 */ /* 0x001fcc0000000000 */
[----:B------:R-:W0:Y:S02]  /*4050*/  MUFU.RCP R59, R59 ;  /* 0x0000003b003b7308 */ /* 0x000e240000001000 */
[----:B0-----:R-:W-:Y:S01]  /*4060*/  FFMA R61, R59, -2, R46 ;  /* 0xc00000003b3d7823 */ /* 0x001fe2000000002e */
[----:B------:R-:W-:-:S04]  /*4070*/  FMUL R46, R3, R3 ;  /* 0x00000003032e7220 */ /* 0x000fc80000400000 */
[----:B------:R-:W-:Y:S01]  /*4080*/  FFMA R45, R46, R45, -0.052303962409496307373 ;  /* 0xbd563cae2e2d7423 */ /* 0x000fe2000000002d */
[----:B------:R-:W-:-:S03]  /*4090*/  FSEL R61, R61, 1, !P1 ;  /* 0x3f8000003d3d7808 */ /* 0x000fc60004800000 */
[----:B------:R-:W-:Y:S01]  /*40a0*/  FFMA R45, R46, R45, 0.1331529766321182251 ;  /* 0x3e0859412e2d7423 */ /* 0x000fe2000000002d */
[----:B------:R-:W-:-:S03]  /*40b0*/  LOP3.LUT R61, R61, 0x80000000, R3, 0xb8, !PT ;  /* 0x800000003d3d7812 */ /* 0x000fc600078eb803 */
[----:B------:R-:W-:Y:S01]  /*40c0*/  FFMA R2, R46, R45, -0.33332768082618713379 ;  /* 0xbeaaa9ed2e027423 */ /* 0x000fe2000000002d */
[----:B------:R-:W-:-:S03]  /*40d0*/  FMUL R45, R50, UR10 ;  /* 0x0000000a322d7c20 */ /* 0x000fc60008400000 */
[----:B------:R-:W-:Y:S02]  /*40e0*/  FFMA R2, R46, R2, RZ ;  /* 0x000000022e027223 */ /* 0x000fe400000000ff */
[----:B------:R-:W-:Y:S02]  /*40f0*/  F2FP.SATFINITE.E4M3.F32.PACK_AB_MERGE_C R45, RZ, R45, RZ ;  /* 0x0000002dff2d723e */ /* 0x000fe400048070ff */
[----:B------:R-:W-:Y:S01]  /*4100*/  @!P3 FFMA R61, R3, R2, R3 ;  /* 0x00000002033db223 */ /* 0x000fe20000000003 */
[----:B------:R-:W-:-:S03]  /*4110*/  FADD R2, R23, 1 ;  /* 0x3f80000017027421 */ /* 0x000fc60000000000 */
[----:B------:R-:W-:Y:S01]  /*4120*/  FFMA R61, R61, R38, 0.5 ;  /* 0x3f0000003d3d7423 */ /* 0x000fe20000000026 */
[----:B------:R-:W-:Y:S01]  /*4130*/  FFMA R2, R2, 0.5, R37 ;  /* 0x3f00000002027823 */ /* 0x000fe20000000025 */
[----:B------:R-:W-:Y:S02]  /*4140*/  FMUL R37, R35, UR10 ;  /* 0x0000000a23257c20 */ /* 0x000fe40008400000 */
[----:B------:R-:W-:-:S03]  /*4150*/  FMUL R44, R61, R44 ;  /* 0x0000002c3d2c7220 */ /* 0x000fc60000400000 */
[----:B------:R-:W-:Y:S01]  /*4160*/  F2FP.SATFINITE.E4M3.F32.PACK_AB_MERGE_C R37, RZ, R37, RZ ;  /* 0x00000025ff25723e */ /* 0x000fe200048070ff */
[-C--:B------:R-:W-:Y:S01]  /*4170*/  FMUL R59, R44, R19.reuse ;  /* 0x000000132c3b7220 */ /* 0x080fe20000400000 */
[----:B------:R-:W-:Y:S01]  /*4180*/  FMUL R19, R2, R19 ;  /* 0x0000001302137220 */ /* 0x000fe20000400000 */
[----:B------:R-:W-:-:S03]  /*4190*/  FMUL R44, R53, UR10 ;  /* 0x0000000a352c7c20 */ /* 0x000fc60008400000 */
[----:B------:R-:W-:Y:S01]  /*41a0*/  FMUL R36, R19, R36 ;  /* 0x0000002413247220 */ /* 0x000fe20000400000 */
[----:B------:R-:W-:Y:S01]  /*41b0*/  FMUL R19, R47, UR10 ;  /* 0x0000000a2f137c20 */ /* 0x000fe20008400000 */
[----:B------:R-:W-:Y:S02]  /*41c0*/  F2FP.SATFINITE.E4M3.F32.PACK_AB_MERGE_C R44, RZ, R44, RZ ;  /* 0x0000002cff2c723e */ /* 0x000fe400048070ff */
[----:B------:R-:W-:Y:S02]  /*41d0*/  FMUL R46, R36, UR10 ;  /* 0x0000000a242e7c20 */ /* 0x000fe40008400000 */
[----:B------:R-:W-:-:S03]  /*41e0*/  F2FP.SATFINITE.E4M3.F32.PACK_AB_MERGE_C R19, RZ, R19, RZ ;  /* 0x00000013ff13723e */ /* 0x000fc600048070ff */
[----:B------:R-:W-:Y:S01]  /*41f0*/  F2FP.SATFINITE.E4M3.F32.PACK_AB_MERGE_C R46, RZ, R46, RZ ;  /* 0x0000002eff2e723e */ /* 0x000fe200048070ff */
[----:B------:R-:W-:Y:S06]  /*4200*/  @!P2 BRA `(.L_x_12115) ;  /* 0x00000000003ca947 */ /* 0x000fec0003800000 */
[----:B-1----:R-:W-:Y:S01]  /*4210*/  SHF.R.U32.HI R2, RZ, 0x1, R6 ;  /* 0x00000001ff027819 */ /* 0x002fe20000011606 */
[----:B------:R-:W-:-:S03]  /*4220*/  IMAD.SHL.U32 R31, R32, 0x8, RZ ;  /* 0x00000008201f7824 */ /* 0x000fc600078e00ff */
        /* <DEDUP_REMOVED lines=10> */
[----:B------:R-:W-:-:S04]  /*42d0*/  IADD3 R2, P1, P3, R39, R54, R3 ;  /* 0x0000003627027210 */ /* 0x000fc80007b3e003 */
[----:B------:R-:W-:-:S05]  /*42e0*/  IADD3.X R3, R10, R23, RZ, P1, P3 ;  /* 0x000000170a037210 */ /* 0x000fca0000fe64ff */
[----:B------:R0:W-:Y:S04]  /*42f0*/  STG.E.U8 desc[UR6][R2.64], R19 ;  /* 0x0000001302007986 */ /* 0x0001e8000c101106 */
.L_x_12115:
[----:B------:R-:W-:Y:S05]  /*4300*/  BSYNC B0 ;  /* 0x0000000000007941 */ /* 0x000fea0003800000 */
.L_x_12114:
[----:B------:R-:W-:Y:S04]  /*4310*/  BSSY B0, `(.L_x_12116) ;  /* 0x0000012000007945 */ /* 0x000fe80003800000 */
[----:B------:R-:W-:Y:S05]  /*4320*/  @!P2 BRA `(.L_x_12117) ;  /* 0x000000000040a947 */ /* 0x000fea0003800000 */
[--C-:B01----:R-:W-:Y:S02]  /*4330*/  SHF.R.U32.HI R2, RZ, 0x3, R6.reuse ;  /* 0x00000003ff027819 */ /* 0x103fe40000011606 */
[----:B------:R-:W-:Y:S02]  /*4340*/  SHF.R.U32.HI R23, RZ, 0x1, R6 ;  /* 0x00000001ff177819 */ /* 0x000fe40000011606 */
[----:B------:R-:W-:Y:S02]  /*4350*/  LOP3.LUT R31, R2, 0x1ffffffc, RZ, 0xc0, !PT ;  /* 0x1ffffffc021f7812 */ /* 0x000fe400078ec0ff */
[C---:B------:R-:W-:Y:S02]  /*4360*/  SHF.L.U64.HI R3, R32.reuse, 0x3, R33 ;  /* 0x0000000320037819 */ /* 0x040fe40000010221 */
[----:B------:R-:W-:Y:S02]  /*4370*/  SHF.L.U32 R2, R32, 0x3, RZ ;  /* 0x0000000320027819 */ /* 0x000fe400000006ff */
[----:B------:R-:W-:-:S02]  /*4380*/  LOP3.LUT R23, R23, 0x70, RZ, 0xc0, !PT ;  /* 0x0000007017177812 */ /* 0x000fc400078ec0ff */
[----:B------:R-:W-:-:S03]  /*4390*/  IADD3 R31, R6, -0x1, -R31 ;  /* 0xffffffff061f7810 */ /* 0x000fc60007ffe81f */
[----:B------:R-:W-:Y:S01]  /*43a0*/  IMAD.WIDE.U32 R2, R23, R7, R2 ;  /* 0x0000000717027225 */ /* 0x000fe200078e0002 */
[----:B------:R-:W-:-:S03]  /*43b0*/  LOP3.LUT R31, R31, 0x1f, RZ, 0xc0, !PT ;  /* 0x0000001f1f1f7812 */ /* 0x000fc600078ec0ff */
[----:B------:R-:W-:Y:S01]  /*43c0*/  IMAD R23, R22, R23, RZ ;  /* 0x0000001716177224 */ /* 0x000fe200078e02ff */
[----:B------:R-:W-:-:S03]  /*43d0*/  IADD3 R2, P1, P3, R7, R2, R31 ;  /* 0x0000000207027210 */ /* 0x000fc60007b3e01f */
[----:B------:R-:W-:-:S05]  /*43e0*/  IMAD.IADD R3, R3, 0x1, R23 ;  /* 0x0000000103037824 */ /* 0x000fca00078e0217 */
[----:B------:R-:W-:Y:S02]  /*43f0*/  IADD3.X R3, R22, R3, RZ, P1, P3 ;  /* 0x0000000316037210 */ /* 0x000fe40000fe64ff */
[----:B------:R-:W-:-:S05]  /*4400*/  IADD3 R2, P1, R2, R39, RZ ;  /* 0x0000002702027210 */ /* 0x000fca0007f3e0ff */
[----:B------:R-:W-:-:S05]  /*4410*/  IMAD.X R3, R3, 0x1, R10, P1 ;  /* 0x0000000103037824 */ /* 0x000fca00008e060a */
[----:B------:R2:W-:Y:S03]  /*4420*/  STG.E.U8 desc[UR6][R2.64], R44 ;  /* 0x0000002c02007986 */ /* 0x0005e6000c101106 */
.L_x_12117:
[----:B------:R-:W-:Y:S05]  /*4430*/  BSYNC B0 ;  /* 0x0000000000007941 */ /* 0x000fea0003800000 */
.L_x_12116:
[----:B------:R-:W-:Y:S04]  /*4440*/  BSSY B0, `(.L_x_12118) ;  /* 0x0000015000007945 */ /* 0x000fe80003800000 */
[----:B------:R-:W-:Y:S05]  /*4450*/  @!P2 BRA `(.L_x_12119) ;  /* 0x00000000004ca947 */ /* 0x000fea0003800000 */
[----:B012---:R-:W-:Y:S02]  /*4460*/  SHF.R.U32.HI R2, RZ, 0x1, R6 ;  /* 0x00000001ff027819 */ /* 0x007fe40000011606 */
[----:B------:R-:W-:Y:S02]  /*4470*/  SHF.L.U32 R31, R32, 0x3, RZ ;  /* 0x00000003201f7819 */ /* 0x000fe400000006ff */
        /* <DEDUP_REMOVED lines=10> */
[----:B------:R-:W-:-:S05]  /*4520*/  IADD3 R3, P1, R2, R3, RZ ;  /* 0x0000000302037210 */ /* 0x000fca0007f3e0ff */
[----:B------:R-:W-:Y:S01]  /*4530*/  IMAD.X R23, RZ, RZ, R23, P1 ;  /* 0x000000ffff177224 */ /* 0x000fe200008e0617 */
[----:B------:R-:W-:-:S04]  /*4540*/  LEA R2, P1, R32, R3, 0x2 ;  /* 0x0000000320027211 */ /* 0x000fc800078210ff */
[----:B------:R-:W-:Y:S02]  /*4550*/  LEA.HI.X R3, R32, R23, R33, 0x2, P1 ;  /* 0x0000001720037211 */ /* 0x000fe400008f1421 */
[----:B------:R-:W-:-:S05]  /*4560*/  IADD3 R2, P1, R2, R39, RZ ;  /* 0x0000002702027210 */ /* 0x000fca0007f3e0ff */
[----:B------:R-:W-:-:S05]  /*4570*/  IMAD.X R3, R3, 0x1, R10, P1 ;  /* 0x0000000103037824 */ /* 0x000fca00008e060a */
[----:B------:R3:W-:Y:S03]  /*4580*/  STG.E.U8 desc[UR6][R2.64], R45 ;  /* 0x0000002d02007986 */ /* 0x0007e6000c101106 */
.L_x_12119:
[----:B------:R-:W-:Y:S05]  /*4590*/  BSYNC B0 ;  /* 0x0000000000007941 */ /* 0x000fea0003800000 */
.L_x_12118:
[----:B------:R-:W-:Y:S04]  /*45a0*/  BSSY B0, `(.L_x_12120) ;  /* 0x0000015000007945 */ /* 0x000fe80003800000 */
[----:B------:R-:W-:Y:S05]  /*45b0*/  @!P2 BRA `(.L_x_12121) ;  /* 0x00000000004ca947 */ /* 0x000fea0003800000 */
[----:B0123--:R-:W-:Y:S02]  /*45c0*/  SHF.R.U32.HI R2, RZ, 0x1, R6 ;  /* 0x00000001ff027819 */ /* 0x00ffe40000011606 */
        /* <DEDUP_REMOVED lines=12> */
[----:B------:R-:W-:Y:S02]  /*4690*/  IMAD.X R3, RZ, RZ, R23, P1 ;  /* 0x000000ffff037224 */ /* 0x000fe400008e0617 */
[----:B------:R-:W-:Y:S02]  /*46a0*/  IMAD R23, R33, 0x6, RZ ;  /* 0x0000000621177824 */ /* 0x000fe400078e02ff */
[----:B------:R-:W-:-:S03]  /*46b0*/  IMAD.WIDE.U32 R2, R32, 0x6, R2 ;  /* 0x0000000620027825 */ /* 0x000fc600078e0002 */
[----:B------:R-:W-:-:S04]  /*46c0*/  IADD3 R2, P1, R39, R2, RZ ;  /* 0x0000000227027210 */ /* 0x000fc80007f3e0ff */
[----:B------:R-:W-:-:S05]  /*46d0*/  IADD3.X R3, R10, R23, R3, P1, !PT ;  /* 0x000000170a037210 */ /* 0x000fca0000ffe403 */
[----:B------:R4:W-:Y:S04]  /*46e0*/  STG.E.U8 desc[UR6][R2.64], R46 ;  /* 0x0000002e02007986 */ /* 0x0009e8000c101106 */
.L_x_12121:
[----:B------:R-:W-:Y:S05]  /*46f0*/  BSYNC B0 ;  /* 0x0000000000007941 */ /* 0x000fea0003800000 */
.L_x_12120:
[----:B------:R-:W-:Y:S04]  /*4700*/  BSSY B0, `(.L_x_12122) ;  /* 0x0000011000007945 */ /* 0x000fe80003800000 */
[----:B------:R-:W-:Y:S05]  /*4710*/  @!P2 BRA `(.L_x_12123) ;  /* 0x00000000003ca947 */ /* 0x000fea0003800000 */
[----:B01234-:R-:W-:Y:S01]  /*4720*/  SHF.R.U32.HI R2, RZ, 0x1, R6 ;  /* 0x00000001ff027819 */ /* 0x01ffe20000011606 */
        /* <DEDUP_REMOVED lines=14> */
.L_x_12123:
[----:B------:R-:W-:Y:S05]  /*4810*/  BSYNC B0 ;  /* 0x0000000000007941 */ /* 0x000fea0003800000 */
.L_x_12122:
[----:B------:R-:W-:Y:S04]  /*4820*/  BSSY B0, `(.L_x_12124) ;  /* 0x0000012000007945 */ /* 0x000fe80003800000 */
[----:B------:R-:W-:Y:S05]  /*4830*/  @!P2 BRA `(.L_x_12125) ;  /* 0x000000000040a947 */ /* 0x000fea0003800000 */
[--C-:B01234-:R-:W-:Y:S02]  /*4840*/  SHF.R.U32.HI R3, RZ, 0x3, R6.reuse ;  /* 0x00000003ff037819 */ /* 0x11ffe40000011606 */
[----:B------:R-:W-:Y:S02]  /*4850*/  SHF.R.U32.HI R2, RZ, 0x1, R6 ;  /* 0x00000001ff027819 */ /* 0x000fe40000011606 */
[----:B------:R-:W-:Y:S02]  /*4860*/  LOP3.LUT R31, R3, 0x1ffffffc, RZ, 0xc0, !PT ;  /* 0x1ffffffc031f7812 */ /* 0x000fe400078ec0ff */
[----:B------:R-:W-:Y:S02]  /*4870*/  LOP3.LUT R23, R2, 0x70, RZ, 0xc0, !PT ;  /* 0x0000007002177812 */ /* 0x000fe400078ec0ff */
[C---:B------:R-:W-:Y:S02]  /*4880*/  SHF.L.U64.HI R3, R32.reuse, 0x3, R33 ;  /* 0x0000000320037819 */ /* 0x040fe40000010221 */
[----:B------:R-:W-:-:S02]  /*4890*/  SHF.L.U32 R2, R32, 0x3, RZ ;  /* 0x0000000320027819 */ /* 0x000fc400000006ff */
        /* <DEDUP_REMOVED lines=10> */
.L_x_12125:
[----:B------:R-:W-:Y:S05]  /*4940*/  BSYNC B0 ;  /* 0x0000000000007941 */ /* 0x000fea0003800000 */
.L_x_12124:
[----:B------:R-:W-:Y:S01]  /*4950*/  FMUL R47, R59, UR10 ;  /* 0x0000000a3b2f7c20 */ /* 0x000fe20008400000 */
[----:B------:R-:W-:Y:S01]  /*4960*/  FMUL R49, R29, UR10 ;  /* 0x0000000a1d317c20 */ /* 0x000fe20008400000 */
[----:B-1----:R-:W-:Y:S01]  /*4970*/  SHF.R.U32.HI R7, RZ, 0x1, R6 ;  /* 0x00000001ff077819 */ /* 0x002fe20000011606 */
[----:B------:R-:W-:Y:S01]  /*4980*/  BSSY B0, `(.L_x_12126) ;  /* 0x0000019000007945 */ /* 0x000fe20003800000 */
[----:B------:R-:W-:Y:S02]  /*4990*/  FMNMX R53, |R53|, R52, !PT ;  /* 0x0000003435357209 */ /* 0x000fe40007800200 */
[----:B------:R-:W-:Y:S02]  /*49a0*/  LOP3.LUT R7, R7, 0x70, RZ, 0xc0, !PT ;  /* 0x0000007007077812 */ /* 0x000fe400078ec0ff */
[----:B------:R-:W-:Y:S02]  /*49b0*/  F2FP.SATFINITE.E4M3.F32.PACK_AB_MERGE_C R47, RZ, R47, RZ ;  /* 0x0000002fff2f723e */ /* 0x000fe400048070ff */
[----:B------:R-:W-:Y:S01]  /*49c0*/  F2FP.SATFINITE.E4M3.F32.PACK_AB_MERGE_C R49, RZ, R49, RZ ;  /* 0x00000031ff31723e */ /* 0x000fe200048070ff */
[----:B------:R-:W-:Y:S06]  /*49d0*/  @!P2 BRA `(.L_x_12127) ;  /* 0x00000000004ca947 */ /* 0x000fec0003800000 */
[----:B0-234-:R-:W-:Y:S02]  /*49e0*/  SHF.R.U32.HI R2, RZ, 0x1, R6 ;  /* 0x00000001ff027819 */ /* 0x01dfe40000011606 */
[----:B------:R-:W-:Y:S02]  /*49f0*/  SHF.L.U32 R31, R32, 0x3, RZ ;  /* 0x00000003201f7819 */ /* 0x000fe400000006ff */
[----:B------:R-:W-:Y:S02]  /*4a00*/  LOP3.LUT R23, R2, 0x70, RZ, 0xc0, !PT ;  /* 0x0000007002177812 */ /* 0x000fe400078ec0ff */
[----:B------:R-:W-:-:S03]  /*4a10*/  SHF.L.U64.HI R22, R32, 0x3, R33 ;  /* 0x0000000320167819 */ /* 0x000fc60000010221 */
[----:B------:R-:W-:-:S04]  /*4a20*/  IMAD.WIDE.U32 R2, R23, R32, RZ ;  /* 0x0000002017027225 */ /* 0x000fc800078e00ff */
[----:B------:R-:W-:Y:S01]  /*4a30*/  IMAD R23, R23, R33, R3 ;  /* 0x0000002117177224 */ /* 0x000fe200078e0203 */
[----:B------:R-:W-:-:S04]  /*4a40*/  LEA R3, P1, R2, R31, 0x1 ;  /* 0x0000001f02037211 */ /* 0x000fc800078208ff */
        /* <DEDUP_REMOVED lines=12> */
.L_x_12127:
[----:B------:R-:W-:Y:S05]  /*4b10*/  BSYNC B0 ;  /* 0x0000000000007941 */ /* 0x000fea0003800000 */
.L_x_12126:
[----:B------:R-:W-:Y:S04]  /*4b20*/  BSSY B0, `(.L_x_12128) ;  /* 0x0000015000007945 */ /* 0x000fe80003800000 */
[----:B------:R-:W-:Y:S05]  /*4b30*/  @!P2 BRA `(.L_x_12129) ;  /* 0x00000000004ca947 */ /* 0x000fea0003800000 */
[----:B01234-:R-:W-:Y:S02]  /*4b40*/  SHF.R.U32.HI R2, RZ, 0x1, R6 ;  /* 0x00000001ff027819 */ /* 0x01ffe40000011606 */
        /* <DEDUP_REMOVED lines=10> */
[----:B------:R-:W-:Y:S01]  /*4bf0*/  LOP3.LUT R2, R23, 0x1f, RZ, 0xc0, !PT ;  /* 0x0000001f17027812 */ /* 0x000fe200078ec0ff */
[----:B------:R-:W-:-:S03]  /*4c00*/  IMAD R23, R33, 0x6, RZ ;  /* 0x0000000621177824 */ /* 0x000fc600078e02ff */
[----:B------:R-:W-:-:S05]  /*4c10*/  IADD3 R2, P1, R2, R3, RZ ;  /* 0x0000000302027210 */ /* 0x000fca0007f3e0ff */
[----:B------:R-:W-:Y:S02]  /*4c20*/  IMAD.X R3, RZ, RZ, R22, P1 ;  /* 0x000000ffff037224 */ /* 0x000fe400008e0616 */
[----:B------:R-:W-:-:S03]  /*4c30*/  IMAD.WIDE.U32 R2, R32, 0x6, R2 ;  /* 0x0000000620027825 */ /* 0x000fc600078e0002 */
[----:B------:R-:W-:-:S04]  /*4c40*/  IADD3 R2, P1, R9, R2, RZ ;  /* 0x0000000209027210 */ /* 0x000fc80007f3e0ff */
[----:B------:R-:W-:-:S05]  /*4c50*/  IADD3.X R3, R8, R23, R3, P1, !PT ;  /* 0x0000001708037210 */ /* 0x000fca0000ffe403 */
[----:B------:R0:W-:Y:S04]  /*4c60*/  STG.E.U8 desc[UR6][R2.64], R47 ;  /* 0x0000002f02007986 */ /* 0x0001e8000c101106 */
.L_x_12129:
[----:B------:R-:W-:Y:S05]  /*4c70*/  BSYNC B0 ;  /* 0x0000000000007941 */ /* 0x000fea0003800000 */
.L_x_12128:
[C---:B01234-:R-:W-:Y:S01]  /*4c80*/  IMAD.WIDE.U32 R2, R7.reuse, R32, RZ ;  /* 0x0000002007027225 */ /* 0x05ffe200078e00ff */
[----:B------:R-:W-:Y:S01]  /*4c90*/  SHF.L.U64.HI R31, R32, 0x3, R33 ;  /* 0x00000003201f7819 */ /* 0x000fe20000010221 */
[----:B------:R-:W-:Y:S01]  /*4ca0*/  BSSY B0, `(.L_x_12130) ;  /* 0x000004d000007945 */ /* 0x000fe20003800000 */
[----:B------:R-:W-:Y:S01]  /*4cb0*/  ISETP.LT.U32.AND P2, PT, R14, 0x20, PT ;  /* 0x000000200e00780c */ /* 0x000fe20003f41070 */
[----:B------:R-:W-:Y:S01]  /*4cc0*/  IMAD R22, R7, R33, R3 ;  /* 0x0000002107167224 */ /* 0x000fe200078e0203 */
[----:B------:R-:W-:Y:S01]  /*4cd0*/  SHF.R.U32.HI R7, RZ, 0x3, R6 ;  /* 0x00000003ff077819 */ /* 0x000fe20000011606 */
[----:B------:R-:W-:Y:S01]  /*4ce0*/  IMAD.SHL.U32 R23, R32, 0x8, RZ ;  /* 0x0000000820177824 */ /* 0x000fe200078e00ff */
[----:B------:R-:W-:Y:S01]  /*4cf0*/  ISETP.LT.U32.AND.EX P2, PT, R13, RZ, PT, P2 ;  /* 0x000000ff0d00720c */ /* 0x000fe20003f41120 */
[----:B------:R-:W-:Y:S01]  /*4d00*/  IMAD.U32 R49, R49, 0x10000, RZ ;  /* 0x0001000031317824 */ /* 0x000fe200078e00ff */
[----:B------:R-:W-:Y:S01]  /*4d10*/  LOP3.LUT R7, R7, 0x1ffffffc, RZ, 0xc0, !PT ;  /* 0x1ffffffc07077812 */ /* 0x000fe200078ec0ff */
[----:B------:R-:W-:Y:S01]  /*4d20*/  IMAD.SHL.U32 R3, R18, 0x100, RZ ;  /* 0x0000010012037824 */ /* 0x000fe200078e00ff */
[----:B------:R-:W-:Y:S01]  /*4d30*/  LEA R52, P1, R2, R23, 0x1 ;  /* 0x0000001702347211 */ /* 0x000fe200078208ff */
[----:B------:R-:W-:Y:S01]  /*4d40*/  IMAD.SHL.U32 R44, R44, 0x100, RZ ;  /* 0x000001002c2c7824 */ /* 0x000fe200078e00ff */
[----:B------:R-:W-:Y:S01]  /*4d50*/  IADD3 R6, -R7, R6, RZ ;  /* 0x0000000607067210 */ /* 0x000fe20007ffe1ff */
[----:B------:R-:W-:Y:S01]  /*4d60*/  IMAD.MOV.U32 R54, RZ, RZ, RZ ;  /* 0x000000ffff367224 */ /* 0x000fe200078e00ff */
[----:B------:R-:W-:-:S02]  /*4d70*/  LEA.HI.X R22, R2, R31, R22, 0x1, P1 ;  /* 0x0000001f02167211 */ /* 0x000fc400008f0c16 */
[----:B------:R-:W-:Y:S01]  /*4d80*/  IADD3 R52, P4, R52, R23, RZ ;  /* 0x0000001734347210 */ /* 0x000fe20007f9e0ff */
[----:B------:R-:W-:Y:S01]  /*4d90*/  VIADD R2, R6, 0x1e ;  /* 0x0000001e06027836 */ /* 0x000fe20000000000 */
[----:B------:R-:W-:Y:S02]  /*4da0*/  FMNMX R53, |R50|, R53, !PT ;  /* 0x0000003532357209 */ /* 0x000fe40007800200 */
[----:B------:R-:W-:Y:S02]  /*4db0*/  SHF.L.U32 R45, R45, 0x10, RZ ;  /* 0x000000102d2d7819 */ /* 0x000fe400000006ff */
[----:B------:R-:W-:Y:S02]  /*4dc0*/  LOP3.LUT R61, R2, 0x1f, RZ, 0xc0, !PT ;  /* 0x0000001f023d7812 */ /* 0x000fe400078ec0ff */
[----:B------:R-:W-:Y:S02]  /*4dd0*/  IADD3 R2, R12, 0x3, RZ ;  /* 0x000000030c027810 */ /* 0x000fe40007ffe0ff */
[----:B------:R-:W-:-:S02]  /*4de0*/  IADD3 RZ, P3, R61, R52, RZ ;  /* 0x000000343dff7210 */ /* 0x000fc40007f7e0ff */
[----:B------:R-:W-:Y:S01]  /*4df0*/  ISETP.GE.U32.AND P1, PT, R2, R11, PT ;  /* 0x0000000b0200720c */ /* 0x000fe20003f26070 */
[----:B------:R-:W-:Y:S01]  /*4e00*/  VIADD R2, R6, 0x1d ;  /* 0x0000001d06027836 */ /* 0x000fe20000000000 */
[----:B------:R-:W-:Y:S02]  /*4e10*/  LOP3.LUT R47, R47, 0xffff, RZ, 0xc0, !PT ;  /* 0x0000ffff2f2f7812 */ /* 0x000fe400078ec0ff */
[----:B------:R-:W-:Y:S02]  /*4e20*/  LOP3.LUT R46, R46, 0xffff, RZ, 0xc0, !PT ;  /* 0x0000ffff2e2e7812 */ /* 0x000fe400078ec0ff */
[----:B------:R-:W-:Y:S02]  /*4e30*/  LOP3.LUT R61, R2, 0x1f, RZ, 0xc0, !PT ;  /* 0x0000001f023d7812 */ /* 0x000fe400078ec0ff */
[----:B------:R-:W-:Y:S02]  /*4e40*/  SEL R2, R14, 0x20, P2 ;  /* 0x000000200e027807 */ /* 0x000fe40001000000 */
[----:B------:R-:W-:-:S02]  /*4e50*/  LEA R18, P2, R32, R51, 0x2 ;  /* 0x0000003320127211 */ /* 0x000fc400078410ff */
[----:B------:R-:W-:Y:S02]  /*4e60*/  ISETP.LT.U32.AND P1, PT, R61, R2, !P1 ;  /* 0x000000023d00720c */ /* 0x000fe40004f21070 */
[----:B------:R-:W-:Y:S02]  /*4e70*/  FMNMX R51, |R36|, R53, !PT ;  /* 0x0000003524337209 */ /* 0x000fe40007800200 */
[----:B------:R-:W-:Y:S02]  /*4e80*/  LOP3.LUT R2, R49, 0xff0000, RZ, 0xc0, !PT ;  /* 0x00ff000031027812 */ /* 0x000fe400078ec0ff */
[----:B------:R-:W-:Y:S02]  /*4e90*/  LOP3.LUT R45, R45, 0xff0000, RZ, 0xc0, !PT ;  /* 0x00ff00002d2d7812 */ /* 0x000fe400078ec0ff */
[----:B------:R-:W-:Y:S01]  /*4ea0*/  FMNMX R34, |R34|, R51, !PT ;  /* 0x0000003322227209 */ /* 0x000fe20007800200 */
[----:B------:R-:W-:Y:S01]  /*4eb0*/  IMAD R2, R47, 0x1000000, R2 ;  /* 0x010000002f027824 */ /* 0x000fe200078e0202 */
[----:B------:R-:W-:Y:S01]  /*4ec0*/  SHF.L.U32 R37, R37, 0x8, RZ ;  /* 0x0000000825257819 */ /* 0x000fe200000006ff */
[----:B------:R-:W-:Y:S01]  /*4ed0*/  IMAD R45, R46, 0x1000000, R45 ;  /* 0x010000002e2d7824 */ /* 0x000fe200078e022d */
[----:B------:R-:W-:Y:S01]  /*4ee0*/  FMNMX R34, |R35|, R34, !PT ;  /* 0x0000002223227209 */ /* 0x000fe20007800200 */
[----:B------:R-:W-:Y:S01]  /*4ef0*/  IMAD.MOV.U32 R46, RZ, RZ, RZ ;  /* 0x000000ffff2e7224 */ /* 0x000fe200078e00ff */
[----:B------:R-:W-:-:S02]  /*4f00*/  LOP3.LUT R3, R28, 0xffff, R3, 0xf8, !PT ;  /* 0x0000ffff1c037812 */ /* 0x000fc400078ef803 */
[----:B------:R-:W-:Y:S02]  /*4f10*/  LOP3.LUT R37, R2, 0xffff, R37, 0xf8, !PT ;  /* 0x0000ffff02257812 */ /* 0x000fe400078ef825 */
[----:B------:R-:W-:Y:S02]  /*4f20*/  IADD3 R28, P6, R61, R52, RZ ;  /* 0x000000343d1c7210 */ /* 0x000fe40007fde0ff */
[----:B------:R-:W-:Y:S02]  /*4f30*/  LOP3.LUT R2, R45, 0xffff, R44, 0xf8, !PT ;  /* 0x0000ffff2d027812 */ /* 0x000fe400078ef82c */
[----:B------:R-:W-:Y:S02]  /*4f40*/  CS2R R44, SRZ ;  /* 0x00000000002c7805 */ /* 0x000fe4000001ff00 */
[----:B------:R-:W-:Y:S02]  /*4f50*/  IADD3.X R22, R22, R31, RZ, P4, !PT ;  /* 0x0000001f16167210 */ /* 0x000fe400027fe4ff */
[----:B------:R-:W-:-:S02]  /*4f60*/  IADD3 R18, P5, R61, R18, RZ ;  /* 0x000000123d127210 */ /* 0x000fc40007fbe0ff */
[----:B------:R-:W-:Y:S01]  /*4f70*/  FMNMX R34, |R29|, R34, !PT ;  /* 0x000000221d227209 */ /* 0x000fe20007800200 */
[----:B------:R-:W-:Y:S01]  /*4f80*/  IMAD.X R29, RZ, RZ, R22, P6 ;  /* 0x000000ffff1d7224 */ /* 0x000fe200030e0616 */
[----:B------:R-:W-:Y:S02]  /*4f90*/  LEA.HI.X R0, R32, R0, R33, 0x2, P2 ;  /* 0x0000000020007211 */ /* 0x000fe400010f1421 */
[----:B------:R-:W-:Y:S02]  /*4fa0*/  LOP3.LUT R4, R3, 0xff, R4, 0xf8, !PT ;  /* 0x000000ff03047812 */ /* 0x000fe400078ef804 */
[----:B------:R-:W-:Y:S02]  /*4fb0*/  LOP3.LUT R2, R2, 0xff, R19, 0xf8, !PT ;  /* 0x000000ff02027812 */ /* 0x000fe400078ef813 */
[----:B------:R-:W-:Y:S02]  /*4fc0*/  LOP3.LUT R5, R5, 0xff, R30, 0xf8, !PT ;  /* 0x000000ff05057812 */ /* 0x000fe400078ef81e */
[----:B------:R-:W-:-:S02]  /*4fd0*/  LOP3.LUT R3, R37, 0xff, R26, 0xf8, !PT ;  /* 0x000000ff25037812 */ /* 0x000fc400078ef81a */
[----:B------:R-:W-:Y:S02]  /*4fe0*/  FMNMX R59, |R59|, R34, !PT ;  /* 0x000000223b3b7209 */ /* 0x000fe40007800200 */
[----:B------:R-:W-:Y:S01]  /*4ff0*/  IADD3.X R19, RZ, R0, RZ, P5, !PT ;  /* 0x00000000ff137210 */ /* 0x000fe20002ffe4ff */
[----:B------:R-:W-:Y:S06]  /*5000*/  @!P1 BRA `(.L_x_12131) ;  /* 0x0000000000589947 */ /* 0x000fec0003800000 */
[----:B------:R-:W-:Y:S01]  /*5010*/  IADD3 R26, P2, R28, R23, RZ ;  /* 0x000000171c1a7210 */ /* 0x000fe20007f5e0ff */
[C---:B------:R-:W-:Y:S01]  /*5020*/  IMAD.U32 R23, R21.reuse, 0x20, R32 ;  /* 0x0000002015177824 */ /* 0x040fe200078e0020 */
[----:B------:R-:W-:Y:S01]  /*5030*/  LEA RZ, P5, R21, R32, 0x5 ;  /* 0x0000002015ff7211 */ /* 0x000fe200078a28ff */
[----:B------:R-:W-:Y:S01]  /*5040*/  ULDC.64 UR4, c[0x0][0x210] ;  /* 0x0000840000047ab9 */ /* 0x000fe20000000a00 */
[----:B------:R-:W-:Y:S01]  /*5050*/  LEA R35, P4, R32, R18, 0x2 ;  /* 0x0000001220237211 */ /* 0x000fe200078810ff */
[----:B------:R-:W-:Y:S01]  /*5060*/  IMAD.X R31, R29, 0x1, R31, P2 ;  /* 0x000000011d1f7824 */ /* 0x000fe200010e061f */
[----:B------:R-:W-:Y:S01]  /*5070*/  IADD3 R0, P2, R26, R23, RZ ;  /* 0x000000171a007210 */ /* 0x000fe20007f5e0ff */
[----:B------:R-:W-:Y:S01]  /*5080*/  ULDC.64 UR12, c[0x0][0x218] ;  /* 0x00008600000c7ab9 */ /* 0x000fe20000000a00 */
[C---:B------:R-:W-:Y:S02]  /*5090*/  LEA.HI.X R30, R21.reuse, R33, R20, 0x5, P5 ;  /* 0x00000021151e7211 */ /* 0x040fe400028f2c14 */
[----:B------:R-:W-:-:S02]  /*50a0*/  LEA R26, P5, R21, R26, 0x5 ;  /* 0x0000001a151a7211 */ /* 0x000fc400078a28ff */
[----:B------:R-:W-:Y:S02]  /*50b0*/  LEA.HI.X R44, R32, R19, R33, 0x2, P4 ;  /* 0x00000013202c7211 */ /* 0x000fe400020f1421 */
[----:B------:R-:W-:Y:S02]  /*50c0*/  LEA R36, P4, R35, UR4, 0x2 ;  /* 0x0000000423247c11 */ /* 0x000fe4000f8810ff */
[----:B------:R-:W-:Y:S02]  /*50d0*/  IADD3.X R23, R31, R30, RZ, P2, !PT ;  /* 0x0000001e1f177210 */ /* 0x000fe400017fe4ff */
[----:B------:R-:W-:Y:S02]  /*50e0*/  LEA.HI.X R31, R21, R31, R20, 0x5, P5 ;  /* 0x0000001f151f7211 */ /* 0x000fe400028f2c14 */
        /* <DEDUP_REMOVED lines=8> */
.L_x_12131:
[----:B------:R-:W-:Y:S05]  /*5170*/  BSYNC B0 ;  /* 0x0000000000007941 */ /* 0x000fea0003800000 */
.L_x_12130:
[----:B------:R-:W-:Y:S01]  /*5180*/  BSSY B0, `(.L_x_12132) ;  /* 0x000001c000007945 */ /* 0x000fe20003800000 */
[----:B------:R-:W-:Y:S01]  /*5190*/  CS2R R52, SRZ ;  /* 0x0000000000347805 */ /* 0x000fe2000001ff00 */
[----:B------:R-:W-:Y:S02]  /*51a0*/  IMAD.MOV.U32 R47, RZ, RZ, RZ ;  /* 0x000000ffff2f7224 */ /* 0x000fe400078e00ff */
[----:B------:R-:W-:Y:S01]  /*51b0*/  IMAD.MOV.U32 R49, RZ, RZ, RZ ;  /* 0x000000ffff317224 */ /* 0x000fe200078e00ff */
[----:B------:R-:W-:Y:S06]  /*51c0*/  @!P1 BRA `(.L_x_12133) ;  /* 0x00000000005c9947 */ /* 0x000fec0003800000 */
[----:B------:R-:W-:Y:S01]  /*51d0*/  IMAD R23, R33, 0x5, RZ ;  /* 0x0000000521177824 */ /* 0x000fe200078e02ff */
[----:B------:R-:W-:Y:S01]  /*51e0*/  LEA R49, P6, R21, R32, 0x5 ;  /* 0x0000002015317211 */ /* 0x000fe200078c28ff */
[----:B0-----:R-:W-:Y:S01]  /*51f0*/  IMAD.WIDE.U32 R34, R32, 0x5, R18 ;  /* 0x0000000520227825 */ /* 0x001fe200078e0012 */
[----:B------:R-:W-:-:S03]  /*5200*/  ULDC.64 UR4, c[0x0][0x210] ;  /* 0x0000840000047ab9 */ /* 0x000fc60000000a00 */
[----:B------:R-:W-:Y:S01]  /*5210*/  IMAD R37, R33, 0xa, RZ ;  /* 0x0000000a21257824 */ /* 0x000fe200078e02ff */
[----:B------:R-:W-:Y:S01]  /*5220*/  LEA R36, P2, R34, UR4, 0x2 ;  /* 0x0000000422247c11 */ /* 0x000fe2000f8410ff */
[----:B------:R-:W-:-:S04]  /*5230*/  IMAD.WIDE.U32 R30, R32, 0xa, R28 ;  /* 0x0000000a201e7825 */ /* 0x000fc800078e001c */
[----:B------:R-:W-:Y:S01]  /*5240*/  IMAD.IADD R23, R23, 0x1, R35 ;  /* 0x0000000117177824 */ /* 0x000fe200078e0223 */
[----:B------:R-:W-:Y:S02]  /*5250*/  IADD3 R26, R37, R31, RZ ;  /* 0x0000001f251a7210 */ /* 0x000fe40007ffe0ff */
[-C--:B------:R-:W-:Y:S02]  /*5260*/  IADD3 R0, P5, R49, R30.reuse, RZ ;  /* 0x0000001e31007210 */ /* 0x080fe40007fbe0ff */
[C---:B------:R-:W-:Y:S02]  /*5270*/  LEA.HI.X R35, R21.reuse, R33, R20, 0x5, P6 ;  /* 0x0000002115237211 */ /* 0x040fe400030f2c14 */
[----:B------:R-:W-:Y:S02]  /*5280*/  LEA R31, P4, R21, R30, 0x5 ;  /* 0x0000001e151f7211 */ /* 0x000fe400078828ff */
[----:B------:R-:W-:Y:S01]  /*5290*/  LEA.HI.X R37, R34, UR5, R23, 0x2, P2 ;  /* 0x0000000522257c11 */ /* 0x000fe200090f1417 */
[----:B------:R-:W-:Y:S01]  /*52a0*/  ULDC.64 UR4, c[0x0][0x218] ;  /* 0x0000860000047ab9 */ /* 0x000fe20000000a00 */
[----:B------:R-:W-:-:S02]  /*52b0*/  IADD3.X R23, R26, R35, RZ, P5, !PT ;  /* 0x000000231a177210 */ /* 0x000fc40002ffe4ff */
[----:B------:R-:W-:Y:S01]  /*52c0*/  LEA.HI.X R26, R21, R26, R20, 0x5, P4 ;  /* 0x0000001a151a7211 */ /* 0x000fe200020f2c14 */
[----:B------:R1:W5:Y:S01]  /*52d0*/  LDG.E R49, desc[UR6][R36.64] ;  /* 0x0000000624317981 */ /* 0x000362000c1e1900 */
[C---:B------:R-:W-:Y:S02]  /*52e0*/  LEA R34, P2, R31.reuse, UR4, 0x2 ;  /* 0x000000041f227c11 */ /* 0x040fe4000f8410ff */
[C---:B------:R-:W-:Y:S02]  /*52f0*/  LEA R30, P4, R0.reuse, UR4, 0x2 ;  /* 0x00000004001e7c11 */ /* 0x040fe4000f8810ff */
[----:B------:R-:W-:Y:S02]  /*5300*/  LEA.HI.X R35, R31, UR5, R26, 0x2, P2 ;  /* 0x000000051f237c11 */ /* 0x000fe400090f141a */
[----:B------:R-:W-:-:S03]  /*5310*/  LEA.HI.X R31, R0, UR5, R23, 0x2, P4 ;  /* 0x00000005001f7c11 */ /* 0x000fc6000a0f1417 */
[----:B------:R1:W5:Y:S04]  /*5320*/  LDG.E R46, desc[UR6][R34.64] ;  /* 0x00000006222e7981 */ /* 0x000368000c1e1900 */
[----:B------:R1:W5:Y:S02]  /*5330*/  LDG.E R52, desc[UR6][R30.64] ;  /* 0x000000061e347981 */ /* 0x000364000c1e1900 */
.L_x_12133:
[----:B------:R-:W-:Y:S05]  /*5340*/  BSYNC B0 ;  /* 0x0000000000007941 */ /* 0x000fea0003800000 */
.L_x_12132:
[----:B------:R-:W-:Y:S01]  /*5350*/  BSSY B0, `(.L_x_12134) ;  /* 0x000001f000007945 */ /* 0x000fe20003800000 */
[----:B01----:R-:W-:-:S03]  /*5360*/  IMAD.MOV.U32 R36, RZ, RZ, RZ ;  /* 0x000000ffff247224 */ /* 0x003fc600078e00ff */
[----:B------:R-:W-:Y:S05]  /*5370*/  @!P1 BRA `(.L_x_12135) ;  /* 0x0000000000709947 */ /* 0x000fea0003800000 */
[----:B------:R-:W-:Y:S01]  /*5380*/  MOV R34, R18 ;  /* 0x0000001200227202 */ /* 0x000fe20000000f00 */
[----:B------:R-:W-:Y:S01]  /*5390*/  IMAD.MOV.U32 R35, RZ, RZ, R19 ;  /* 0x000000ffff237224 */ /* 0x000fe200078e0013 */
[----:B------:R-:W-:Y:S01]  /*53a0*/  MOV R31, R29 ;  /* 0x0000001d001f7202 */ /* 0x000fe20000000f00 */
[----:B------:R-:W-:Y:S01]  /*53b0*/  IMAD R23, R33, 0x6, RZ ;  /* 0x0000000621177824 */ /* 0x000fe200078e02ff */
[----:B------:R-:W-:Y:S01]  /*53c0*/  ULDC.64 UR4, c[0x0][0x210] ;  /* 0x0000840000047ab9 */ /* 0x000fe20000000a00 */
[----:B------:R-:W-:Y:S01]  /*53d0*/  IMAD.WIDE.U32 R34, R32, 0x6, R34 ;  /* 0x0000000620227825 */ /* 0x000fe200078e0022 */
[----:B------:R-:W-:-:S03]  /*53e0*/  LEA RZ, P4, R21, R32, 0x5 ;  /* 0x0000002015ff7211 */ /* 0x000fc600078828ff */
[----:B------:R-:W-:Y:S01]  /*53f0*/  IMAD.MOV.U32 R30, RZ, RZ, R28 ;  /* 0x000000ffff1e7224 */ /* 0x000fe200078e001c */
[----:B------:R-:W-:Y:S01]  /*5400*/  IADD3 R23, R23, R35, RZ ;  /* 0x0000002317177210 */ /* 0x000fe20007ffe0ff */
[----:B------:R-:W-:Y:S01]  /*5410*/  IMAD R35, R33, 0xc, RZ ;  /* 0x0000000c21237824 */ /* 0x000fe200078e02ff */
[----:B------:R-:W-:Y:S01]  /*5420*/  LEA R36, P2, R34, UR4, 0x2 ;  /* 0x0000000422247c11 */ /* 0x000fe2000f8410ff */
[----:B------:R-:W-:-:S03]  /*5430*/  IMAD.WIDE.U32 R30, R32, 0xc, R30 ;  /* 0x0000000c201e7825 */ /* 0x000fc600078e001e */
[----:B------:R-:W-:Y:S01]  /*5440*/  LEA.HI.X R37, R34, UR5, R23, 0x2, P2 ;  /* 0x0000000522257c11 */ /* 0x000fe200090f1417 */
[C---:B------:R-:W-:Y:S01]  /*5450*/  IMAD.U32 R47, R21.reuse, 0x20, R32 ;  /* 0x00000020152f7824 */ /* 0x040fe200078e0020 */
[----:B------:R-:W-:Y:S01]  /*5460*/  LEA.HI.X R23, R21, R33, R20, 0x5, P4 ;  /* 0x0000002115177211 */ /* 0x000fe200020f2c14 */
[----:B------:R-:W-:Y:S01]  /*5470*/  ULDC.64 UR4, c[0x0][0x218] ;  /* 0x0000860000047ab9 */ /* 0x000fe20000000a00 */
[----:B------:R-:W-:Y:S01]  /*5480*/  IADD3 R26, R35, R31, RZ ;  /* 0x0000001f231a7210 */ /* 0x000fe20007ffe0ff */
[----:B------:R0:W5:Y:S01]  /*5490*/  LDG.E R36, desc[UR6][R36.64] ;  /* 0x0000000624247981 */ /* 0x000162000c1e1900 */
[-C--:B------:R-:W-:Y:S02]  /*54a0*/  IADD3 R0, P4, R47, R30.reuse, RZ ;  /* 0x0000001e2f007210 */ /* 0x080fe40007f9e0ff */
[----:B------:R-:W-:-:S03]  /*54b0*/  LEA R31, P2, R21, R30, 0x5 ;  /* 0x0000001e151f7211 */ /* 0x000fc600078428ff */
[----:B------:R-:W-:Y:S01]  /*54c0*/  IMAD.X R23, R26, 0x1, R23, P4 ;  /* 0x000000011a177824 */ /* 0x000fe200020e0617 */
[----:B------:R-:W-:Y:S02]  /*54d0*/  LEA.HI.X R26, R21, R26, R20, 0x5, P2 ;  /* 0x0000001a151a7211 */ /* 0x000fe400010f2c14 */
[C---:B------:R-:W-:Y:S02]  /*54e0*/  LEA R34, P2, R31.reuse, UR4, 0x2 ;  /* 0x000000041f227c11 */ /* 0x040fe4000f8410ff */
[C---:B------:R-:W-:Y:S02]  /*54f0*/  LEA R30, P4, R0.reuse, UR4, 0x2 ;  /* 0x00000004001e7c11 */ /* 0x040fe4000f8810ff */
[----:B------:R-:W-:Y:S02]  /*5500*/  LEA.HI.X R35, R31, UR5, R26, 0x2, P2 ;  /* 0x000000051f237c11 */ /* 0x000fe400090f141a */
[----:B------:R-:W-:-:S03]  /*5510*/  LEA.HI.X R31, R0, UR5, R23, 0x2, P4 ;  /* 0x00000005001f7c11 */ /* 0x000fc6000a0f1417 */
[----:B------:R0:W5:Y:S04]  /*5520*/  LDG.E R47, desc[UR6][R34.64] ;  /* 0x00000006222f7981 */ /* 0x000168000c1e1900 */
[----:B------:R0:W5:Y:S02]  /*5530*/  LDG.E R53, desc[UR6][R30.64] ;  /* 0x000000061e357981 */ /* 0x000164000c1e1900 */
.L_x_12135:
[----:B------:R-:W-:Y:S05]  /*5540*/  BSYNC B0 ;  /* 0x0000000000007941 */ /* 0x000fea0003800000 */
.L_x_12134:
[----:B------:R-:W-:Y:S01]  /*5550*/  BSSY B0, `(.L_x_12136) ;  /* 0x000001e000007945 */ /* 0x000fe20003800000 */
[----:B0-----:R-:W-:Y:S01]  /*5560*/  HFMA2.MMA R37, -RZ, RZ, 0, 0 ;  /* 0x00000000ff257435 */ /* 0x001fe200000001ff */
[----:B------:R-:W-:Y:S01]  /*5570*/  IMAD.MOV.U32 R0, RZ, RZ, RZ ;  /* 0x000000ffff007224 */ /* 0x000fe200078e00ff */
[----:B------:R-:W-:Y:S01]  /*5580*/  MOV R51, RZ ;  /* 0x000000ff00337202 */ /* 0x000fe20000000f00 */
[----:B------:R-:W-:Y:S08]  /*5590*/  @!P1 BRA `(.L_x_12137) ;  /* 0x0000000000649947 */ /* 0x000ff00003800000 */
[----:B------:R-:W-:Y:S01]  /*55a0*/  IMAD R23, R33, 0x7, RZ ;  /* 0x0000000721177824 */ /* 0x000fe200078e02ff */
[----:B------:R-:W-:Y:S01]  /*55b0*/  ULDC.64 UR4, c[0x0][0x210] ;  /* 0x0000840000047ab9 */ /* 0x000fe20000000a00 */
[----:B------:R-:W-:-:S04]  /*55c0*/  IMAD.WIDE.U32 R18, R32, 0x7, R18 ;  /* 0x0000000720127825 */ /* 0x000fc800078e0012 */
[----:B------:R-:W-:Y:S01]  /*55d0*/  IMAD.IADD R19, R23, 0x1, R19 ;  /* 0x0000000117137824 */ /* 0x000fe200078e0213 */
[C---:B------:R-:W-:Y:S01]  /*55e0*/  LEA R30, P2, R18.reuse, UR4, 0x2 ;  /* 0x00000004121e7c11 */ /* 0x040fe2000f8410ff */
[----:B------:R-:W-:Y:S01]  /*55f0*/  IMAD R35, R33, 0xe, RZ ;  /* 0x0000000e21237824 */ /* 0x000fe200078e02ff */
[----:B------:R-:W-:Y:S02]  /*5600*/  LEA R23, P5, R21, R32, 0x5 ;  /* 0x0000002015177211 */ /* 0x000fe400078a28ff */
[----:B------:R-:W-:Y:S01]  /*5610*/  LEA.HI.X R31, R18, UR5, R19, 0x2, P2 ;  /* 0x00000005121f7c11 */ /* 0x000fe200090f1413 */
[----:B------:R-:W-:Y:S01]  /*5620*/  IMAD.MOV.U32 R19, RZ, RZ, R29 ;  /* 0x000000ffff137224 */ /* 0x000fe200078e001d */
[----:B------:R-:W-:Y:S01]  /*5630*/  MOV R18, R28 ;  /* 0x0000001c00127202 */ /* 0x000fe20000000f00 */
[----:B------:R-:W-:Y:S02]  /*5640*/  ULDC.64 UR4, c[0x0][0x218] ;  /* 0x0000860000047ab9 */ /* 0x000fe40000000a00 */
[----:B------:R0:W5:Y:S02]  /*5650*/  LDG.E R51, desc[UR6][R30.64] ;  /* 0x000000061e337981 */ /* 0x000164000c1e1900 */
[----:B------:R-:W-:-:S03]  /*5660*/  IMAD.WIDE.U32 R18, R32, 0xe, R18 ;  /* 0x0000000e20127825 */ /* 0x000fc600078e0012 */
[-C--:B------:R-:W-:Y:S02]  /*5670*/  IADD3 R0, P4, R23, R18.reuse, RZ ;  /* 0x0000001217007210 */ /* 0x080fe40007f9e0ff */
[----:B------:R-:W-:Y:S02]  /*5680*/  LEA R23, P2, R21, R18, 0x5 ;  /* 0x0000001215177211 */ /* 0x000fe400078428ff */
[----:B------:R-:W-:Y:S02]  /*5690*/  IADD3 R19, R35, R19, RZ ;  /* 0x0000001323137210 */ /* 0x000fe40007ffe0ff */
[C-C-:B------:R-:W-:Y:S02]  /*56a0*/  LEA.HI.X R18, R21.reuse, R33, R20.reuse, 0x5, P5 ;  /* 0x0000002115127211 */ /* 0x140fe400028f2c14 */
[----:B------:R-:W-:Y:S02]  /*56b0*/  LEA.HI.X R26, R21, R19, R20, 0x5, P2 ;  /* 0x00000013151a7211 */ /* 0x000fe400010f2c14 */
[----:B------:R-:W-:Y:S01]  /*56c0*/  LEA R20, P2, R23, UR4, 0x2 ;  /* 0x0000000417147c11 */ /* 0x000fe2000f8410ff */
[----:B------:R-:W-:Y:S01]  /*56d0*/  IMAD.X R19, R19, 0x1, R18, P4 ;  /* 0x0000000113137824 */ /* 0x000fe200020e0612 */
[----:B------:R-:W-:-:S02]  /*56e0*/  LEA R18, P4, R0, UR4, 0x2 ;  /* 0x0000000400127c11 */ /* 0x000fc4000f8810ff */
[----:B------:R-:W-:Y:S02]  /*56f0*/  LEA.HI.X R21, R23, UR5, R26, 0x2, P2 ;  /* 0x0000000517157c11 */ /* 0x000fe400090f141a */
[----:B------:R-:W-:-:S03]  /*5700*/  LEA.HI.X R19, R0, UR5, R19, 0x2, P4 ;  /* 0x0000000500137c11 */ /* 0x000fc6000a0f1413 */
[----:B------:R0:W5:Y:S04]  /*5710*/  LDG.E R37, desc[UR6][R20.64] ;  /* 0x0000000614257981 */ /* 0x000168000c1e1900 */
[----:B------:R0:W5:Y:S02]  /*5720*/  LDG.E R0, desc[UR6][R18.64] ;  /* 0x0000000612007981 */ /* 0x000164000c1e1900 */
.L_x_12137:
[----:B------:R-:W-:Y:S05]  /*5730*/  BSYNC B0 ;  /* 0x0000000000007941 */ /* 0x000fea0003800000 */
.L_x_12136:
[C---:B0-----:R-:W-:Y:S01]  /*5740*/  FMUL R18, R17.reuse, 0.044714998453855514526 ;  /* 0x3d37271311127820 */ /* 0x041fe20000400000 */
[C---:B------:R-:W-:Y:S01]  /*5750*/  FMUL R21, R17.reuse, 0.79788458347320556641 ;  /* 0x3f4c422a11157820 */ /* 0x040fe20000400000 */
[----:B------:R-:W-:Y:S01]  /*5760*/  FMUL R20, R17, 0.035677410662174224854 ;  /* 0x3d12227a11147820 */ /* 0x000fe20000400000 */
[----:B------:R-:W-:Y:S01]  /*5770*/  HFMA2.MMA R30, -RZ, RZ, 1.875, 0 ;  /* 0x3f800000ff1e7435 */ /* 0x000fe200000001ff */
[-C--:B------:R-:W-:Y:S01]  /*5780*/  FFMA R18, R18, R17.reuse, 1 ;  /* 0x3f80000012127423 */ /* 0x080fe20000000011 */
[----:B------:R-:W-:Y:S02]  /*5790*/  IMAD.MOV.U32 R19, RZ, RZ, 0x3c80f082 ;  /* 0x3c80f082ff137424 */ /* 0x000fe400078e00ff */
[----:B------:R-:W-:Y:S01]  /*57a0*/  FFMA R20, R20, R17, 0.79788458347320556641 ;  /* 0x3f4c422a14147423 */ /* 0x000fe20000000011 */
[----:B------:R-:W0:Y:S01]  /*57b0*/  S2UR UR5, SR_CgaCtaId ;  /* 0x00000000000579c3 */ /* 0x000e220000008800 */
[----:B------:R-:W-:Y:S01]  /*57c0*/  FMUL R21, R18, R21 ;  /* 0x0000001512157220 */ /* 0x000fe20000400000 */
[----:B------:R-:W-:Y:S01]  /*57d0*/  UMOV UR4, 0x400 ;  /* 0x0000040000047882 */ /* 0x000fe20000000000 */
[----:B------:R-:W-:Y:S01]  /*57e0*/  FMUL R26, R20, R17 ;  /* 0x00000011141a7220 */ /* 0x000fe20000400000 */
[----:B------:R-:W-:Y:S01]  /*57f0*/  UIADD3 UR4, UR4, 0x20, URZ ;  /* 0x0000002004047890 */ /* 0x000fe2000fffe03f */
[C---:B------:R-:W-:Y:S01]  /*5800*/  FMUL R18, |R21|.reuse, 2.8853900432586669922 ;  /* 0x4038aa3b15127820 */ /* 0x040fe20000400200 */
[C---:B------:R-:W-:Y:S01]  /*5810*/  FMUL R20, R21.reuse, R21 ;  /* 0x0000001515147220 */ /* 0x040fe20000400000 */
[----:B------:R-:W-:Y:S01]  /*5820*/  FMUL R34, |R26|, 2.8853900432586669922 ;  /* 0x4038aa3b1a227820 */ /* 0x000fe20000400200 */
[C---:B------:R-:W-:Y:S01]  /*5830*/  FSETP.GE.AND P4, PT, |R21|.reuse, 0.60000002384185791016, PT ;  /* 0x3f19999a1500780b */ /* 0x040fe20003f86200 */
[----:B------:R-:W-:Y:S01]  /*5840*/  BSSY B0, `(.L_x_12138) ;  /* 0x00002b1000007945 */ /* 0x000fe20003800000 */
[----:B------:R-:W-:Y:S01]  /*5850*/  FFMA R31, R20, R19, -0.052303962409496307373 ;  /* 0xbd563cae141f7423 */ /* 0x000fe20000000013 */
[----:B------:R-:W1:Y:S01]  /*5860*/  MUFU.EX2 R18, R18 ;  /* 0x0000001200127308 */ /* 0x000e620000000800 */
[----:B------:R-:W-:-:S02]  /*5870*/  FSETP.GE.AND P2, PT, |R21|, 9.010913848876953125, PT ;  /* 0x41102cb41500780b */ /* 0x000fc40003f46200 */
[----:B------:R-:W-:-:S05]  /*5880*/  FFMA R31, R20, R31, 0.1331529766321182251 ;  /* 0x3e085941141f7423 */ /* 0x000fca000000001f */
[----:B------:R-:W-:Y:S01]  /*5890*/  MUFU.EX2 R34, R34 ;  /* 0x0000002200227308 */ /* 0x000fe20000000800 */
[----:B0-----:R-:W-:Y:S01]  /*58a0*/  ULEA UR4, UR5, UR4, 0x18 ;  /* 0x0000000405047291 */ /* 0x001fe2000f8ec03f */
[----:B-1----:R-:W-:Y:S01]  /*58b0*/  FADD R23, R18, 1 ;  /* 0x3f80000012177421 */ /* 0x002fe20000000000 */
[----:B------:R-:W-:Y:S01]  /*58c0*/  FFMA R18, R20, R31, -0.33332768082618713379 ;  /* 0xbeaaa9ed14127423 */ /* 0x000fe2000000001f */
[----:B------:R-:W-:-:S03]  /*58d0*/  FMUL R31, R26, R26 ;  /* 0x0000001a1a1f7220 */ /* 0x000fc60000400000 */
[----:B------:R-:W-:Y:S01]  /*58e0*/  FFMA R18, R20, R18, RZ ;  /* 0x0000001214127223 */ /* 0x000fe200000000ff */
[----:B------:R-:W0:Y:S02]  /*58f0*/  MUFU.RCP R23, R23 ;  /* 0x0000001700177308 */ /* 0x000e240000001000 */
[----:B0-----:R-:W-:Y:S01]  /*5900*/  FFMA R30, R23, -2, R30 ;  /* 0xc0000000171e7823 */ /* 0x001fe2000000001e */
[----:B------:R-:W-:-:S04]  /*5910*/  MOV R23, 0x3f800000 ;  /* 0x3f80000000177802 */ /* 0x000fc80000000f00 */
[----:B------:R-:W-:Y:S02]  /*5920*/  FSEL R30, R30, 1, !P2 ;  /* 0x3f8000001e1e7808 */ /* 0x000fe40005000000 */
[----:B------:R-:W-:Y:S02]  /*5930*/  FSETP.GE.AND P2, PT, |R26|, 9.010913848876953125, PT ;  /* 0x41102cb41a00780b */ /* 0x000fe40003f46200 */
[--C-:B------:R-:W-:Y:S01]  /*5940*/  LOP3.LUT R20, R30, 0x80000000, R21.reuse, 0xb8, !PT ;  /* 0x800000001e147812 */ /* 0x100fe200078eb815 */
[----:B------:R-:W-:Y:S01]  /*5950*/  FMUL R30, R41, 0.044714998453855514526 ;  /* 0x3d372713291e7820 */ /* 0x000fe20000400000 */
[----:B------:R-:W-:Y:S01]  /*5960*/  @!P4 FFMA R20, R21, R18, R21 ;  /* 0x000000121514c223 */ /* 0x000fe20000000015 */
[----:B------:R-:W-:Y:S01]  /*5970*/  FADD R18, R34, 1 ;  /* 0x3f80000022127421 */ /* 0x000fe20000000000 */
[----:B------:R-:W-:Y:S01]  /*5980*/  FFMA R34, R31, R19, -0.052303962409496307373 ;  /* 0xbd563cae1f227423 */ /* 0x000fe20000000013 */
[----:B------:R-:W-:Y:S01]  /*5990*/  FFMA R21, R30, R41, 1 ;  /* 0x3f8000001e157423 */ /* 0x000fe20000000029 */
[----:B------:R-:W-:Y:S01]  /*59a0*/  FMUL R30, R41, 0.79788458347320556641 ;  /* 0x3f4c422a291e7820 */ /* 0x000fe20000400000 */
[----:B------:R-:W-:Y:S01]  /*59b0*/  FSETP.GE.AND P4, PT, |R26|, 0.60000002384185791016, PT ;  /* 0x3f19999a1a00780b */ /* 0x000fe20003f86200 */
[----:B------:R-:W-:Y:S01]  /*59c0*/  FFMA R50, R31, R34, 0.1331529766321182251 ;  /* 0x3e0859411f327423 */ /* 0x000fe20000000022 */
[----:B------:R-:W0:Y:S01]  /*59d0*/  MUFU.RCP R18, R18 ;  /* 0x0000001200127308 */ /* 0x000e220000001000 */
[----:B------:R-:W-:-:S04]  /*59e0*/  FMUL R21, R21, R30 ;  /* 0x0000001e15157220 */ /* 0x000fc80000400000 */
[----:B------:R-:W-:-:S06]  /*59f0*/  FMUL R30, |R21|, 2.8853900432586669922 ;  /* 0x4038aa3b151e7820 */ /* 0x000fcc0000400200 */
[----:B------:R-:W1:Y:S01]  /*5a00*/  MUFU.EX2 R30, R30 ;  /* 0x0000001e001e7308 */ /* 0x000e620000000800 */
[----:B0-----:R-:W-:Y:S01]  /*5a10*/  FFMA R34, R18, -2, R23 ;  /* 0xc000000012227823 */ /* 0x001fe20000000017 */
[----:B------:R-:W-:-:S04]  /*5a20*/  FFMA R18, R31, R50, -0.33332768082618713379 ;  /* 0xbeaaa9ed1f127423 */ /* 0x000fc80000000032 */
[----:B------:R-:W-:Y:S01]  /*5a30*/  FSEL R35, R34, 1, !P2 ;  /* 0x3f80000022237808 */ /* 0x000fe20005000000 */
[----:B------:R-:W-:Y:S01]  /*5a40*/  FFMA R61, R31, R18, RZ ;  /* 0x000000121f3d7223 */ /* 0x000fe200000000ff */
[----:B------:R-:W-:Y:S02]  /*5a50*/  FSETP.GE.AND P2, PT, |R21|, 9.010913848876953125, PT ;  /* 0x41102cb41500780b */ /* 0x000fe40003f46200 */
[--C-:B------:R-:W-:Y:S01]  /*5a60*/  LOP3.LUT R31, R35, 0x80000000, R26.reuse, 0xb8, !PT ;  /* 0x80000000231f7812 */ /* 0x100fe200078eb81a */
[----:B------:R-:W-:Y:S01]  /*5a70*/  @!P4 FFMA R31, R26, R61, R26 ;  /* 0x0000003d1a1fc223 */ /* 0x000fe2000000001a */
[----:B-1----:R-:W-:Y:S01]  /*5a80*/  FADD R34, R30, 1 ;  /* 0x3f8000001e227421 */ /* 0x002fe20000000000 */
[----:B------:R-:W-:Y:S01]  /*5a90*/  FMUL R26, R17, 0.10703222453594207764 ;  /* 0x3ddb33b6111a7820 */ /* 0x000fe20000400000 */
[C---:B------:R-:W-:Y:S01]  /*5aa0*/  FMUL R30, R21.reuse, R21 ;  /* 0x00000015151e7220 */ /* 0x040fe20000400000 */
[----:B------:R-:W-:Y:S01]  /*5ab0*/  FSETP.GE.AND P4, PT, |R21|, 0.60000002384185791016, PT ;  /* 0x3f19999a1500780b */ /* 0x000fe20003f86200 */
[----:B------:R-:W0:Y:S01]  /*5ac0*/  MUFU.RCP R18, R34 ;  /* 0x0000002200127308 */ /* 0x000e220000001000 */
[----:B------:R-:W-:Y:S01]  /*5ad0*/  FFMA R35, R26, R17, 0.79788458347320556641 ;  /* 0x3f4c422a1a237423 */ /* 0x000fe20000000011 */
[----:B------:R-:W-:-:S04]  /*5ae0*/  FFMA R26, -R20, R20, 1 ;  /* 0x3f800000141a7423 */ /* 0x000fc80000000114 */
        /* <DEDUP_REMOVED lines=11> */
[----:B------:R-:W-:Y:S01]  /*5ba0*/  FMUL R34, R30, R41 ;  /* 0x000000291e227220 */ /* 0x000fe20000400000 */
[----:B------:R-:W-:-:S03]  /*5bb0*/  FFMA R30, R31, R38, 0.5 ;  /* 0x3f0000001f1e7423 */ /* 0x000fc60000000026 */
[----:B------:R-:W-:Y:S01]  /*5bc0*/  FMUL R35, |R34|, 2.8853900432586669922 ;  /* 0x4038aa3b22237820 */ /* 0x000fe20000400200 */
[----:B------:R-:W-:Y:S01]  /*5bd0*/  FMUL R21, R30, R17 ;  /* 0x000000111e157220 */ /* 0x000fe20000400000 */
[----:B------:R-:W-:Y:S01]  /*5be0*/  FMUL R17, R17, 0.5 ;  /* 0x3f00000011117820 */ /* 0x000fe20000400000 */
[C---:B------:R-:W-:Y:S01]  /*5bf0*/  FMUL R31, R34.reuse, R34 ;  /* 0x00000022221f7220 */ /* 0x040fe20000400000 */
[----:B------:R-:W-:Y:S01]  /*5c00*/  FSETP.GE.AND P4, PT, |R34|, 0.60000002384185791016, PT ;  /* 0x3f19999a2200780b */ /* 0x000fe20003f86200 */
[----:B------:R-:W-:Y:S01]  /*5c10*/  FMUL R21, R21, R27 ;  /* 0x0000001b15157220 */ /* 0x000fe20000400000 */
[----:B------:R-:W0:Y:S01]  /*5c20*/  MUFU.EX2 R35, R35 ;  /* 0x0000002300237308 */ /* 0x000e220000000800 */
[----:B------:R-:W-:Y:S01]  /*5c30*/  FMUL R30, R26, R17 ;  /* 0x000000111a1e7220 */ /* 0x000fe20000400000 */
[----:B------:R-:W-:Y:S01]  /*5c40*/  FMUL R26, R41, 0.10703222453594207764 ;  /* 0x3ddb33b6291a7820 */ /* 0x000fe20000400000 */
[----:B------:R-:W-:Y:S01]  /*5c50*/  FFMA R17, -R18, R18, 1 ;  /* 0x3f80000012117423 */ /* 0x000fe20000000112 */
[----:B------:R-:W-:Y:S01]  /*5c60*/  FFMA R19, R31, R19, -0.052303962409496307373 ;  /* 0xbd563cae1f137423 */ /* 0x000fe20000000013 */
[----:B------:R-:W-:Y:S01]  /*5c70*/  FSETP.GE.AND P2, PT, |R34|, 9.010913848876953125, PT ;  /* 0x41102cb42200780b */ /* 0x000fe20003f46200 */
[----:B------:R-:W-:-:S04]  /*5c80*/  FFMA R26, R26, R41, 0.79788458347320556641 ;  /* 0x3f4c422a1a1a7423 */ /* 0x000fc80000000029 */
[----:B------:R-:W-:Y:S01]  /*5c90*/  FMUL R26, R17, R26 ;  /* 0x0000001a111a7220 */ /* 0x000fe20000400000 */
[----:B------:R-:W-:-:S04]  /*5ca0*/  FMUL R17, R41, 0.5 ;  /* 0x3f00000029117820 */ /* 0x000fc80000400000 */
[----:B------:R-:W-:Y:S01]  /*5cb0*/  FMUL R26, R26, R17 ;  /* 0x000000111a1a7220 */ /* 0x000fe20000400000 */
[----:B------:R-:W-:Y:S01]  /*5cc0*/  FFMA R17, R31, R19, 0.1331529766321182251 ;  /* 0x3e0859411f117423 */ /* 0x000fe20000000013 */
[----:B0-----:R-:W-:-:S03]  /*5cd0*/  FADD R50, R35, 1 ;  /* 0x3f80000023327421 */ /* 0x001fc60000000000 */
[----:B------:R-:W-:-:S03]  /*5ce0*/  FFMA R17, R31, R17, -0.33332768082618713379 ;  /* 0xbeaaa9ed1f117423 */ /* 0x000fc60000000011 */
[----:B------:R-:W0:Y:S01]  /*5cf0*/  MUFU.RCP R50, R50 ;  /* 0x0000003200327308 */ /* 0x000e220000001000 */
[----:B------:R-:W-:Y:S01]  /*5d00*/  FFMA R31, R31, R17, RZ ;  /* 0x000000111f1f7223 */ /* 0x000fe200000000ff */
[----:B0-----:R-:W-:-:S05]  /*5d10*/  FFMA R19, R50, -2, R23 ;  /* 0xc000000032137823 */ /* 0x001fca0000000017 */
[----:B------:R-:W-:-:S04]  /*5d20*/  FSEL R19, R19, 1, !P2 ;  /* 0x3f80000013137808 */ /* 0x000fc80005000000 */
[--C-:B------:R-:W-:Y:S01]  /*5d30*/  LOP3.LUT R17, R19, 0x80000000, R34.reuse, 0xb8, !PT ;  /* 0x8000000013117812 */ /* 0x100fe200078eb822 */
[----:B------:R-:W-:Y:S01]  /*5d40*/  FMUL R19, R42, 0.044714998453855514526 ;  /* 0x3d3727132a137820 */ /* 0x000fe20000400000 */
[----:B------:R-:W-:Y:S01]  /*5d50*/  @!P4 FFMA R17, R34, R31, R34 ;  /* 0x0000001f2211c223 */ /* 0x000fe20000000022 */
[----:B------:R-:W-:Y:S02]  /*5d60*/  FMUL R34, R42, 0.79788458347320556641 ;  /* 0x3f4c422a2a227820 */ /* 0x000fe40000400000 */
[----:B------:R-:W-:Y:S01]  /*5d70*/  FFMA R19, R19, R42, 1 ;  /* 0x3f80000013137423 */ /* 0x000fe2000000002a */
[----:B------:R-:W-:Y:S01]  /*5d80*/  FFMA R50, R17, R38, 0.5 ;  /* 0x3f00000011327423 */ /* 0x000fe20000000026 */
[----:B------:R-:W-:Y:S02]  /*5d90*/  FADD R17, R20, 1 ;  /* 0x3f80000014117421 */ /* 0x000fe40000000000 */
[----:B------:R-:W-:Y:S01]  /*5da0*/  FMUL R19, R19, R34 ;  /* 0x0000002213137220 */ /* 0x000fe20000400000 */
[----:B------:R-:W-:Y:S01]  /*5db0*/  FMUL R41, R50, R41 ;  /* 0x0000002932297220 */ /* 0x000fe20000400000 */
[----:B------:R-:W-:-:S02]  /*5dc0*/  IMAD.MOV.U32 R50, RZ, RZ, 0x3c80f082 ;  /* 0x3c80f082ff327424 */ /* 0x000fc400078e00ff */
[----:B------:R-:W-:Y:S01]  /*5dd0*/  FFMA R30, R17, 0.5, R30 ;  /* 0x3f000000111e7823 */ /* 0x000fe2000000001e */
[C---:B------:R-:W-:Y:S01]  /*5de0*/  FMUL R31, |R19|.reuse, 2.8853900432586669922 ;  /* 0x4038aa3b131f7820 */ /* 0x040fe20000400200 */
[C---:B------:R-:W-:Y:S01]  /*5df0*/  FSETP.GE.AND P2, PT, |R19|.reuse, 9.010913848876953125, PT ;  /* 0x41102cb41300780b */ /* 0x040fe20003f46200 */
[C---:B------:R-:W-:Y:S01]  /*5e00*/  FMUL R20, R19.reuse, R19 ;  /* 0x0000001313147220 */ /* 0x040fe20000400000 */
[----:B------:R-:W-:-:S03]  /*5e10*/  FSETP.GE.AND P4, PT, |R19|, 0.60000002384185791016, PT ;  /* 0x3f19999a1300780b */ /* 0x000fc60003f86200 */
        /* <DEDUP_REMOVED lines=13> */
[C---:B------:R-:W-:Y:S02]  /*5ef0*/  FMUL R19, R42.reuse, 0.10703222453594207764 ;  /* 0x3ddb33b62a137820 */ /* 0x040fe40000400000 */
[-C--:B------:R-:W-:Y:S02]  /*5f00*/  FMUL R31, R31, R42.reuse ;  /* 0x0000002a1f1f7220 */ /* 0x080fe40000400000 */
[----:B------:R-:W-:Y:S01]  /*5f10*/  FFMA R20, R19, R42, 0.79788458347320556641 ;  /* 0x3f4c422a13147423 */ /* 0x000fe2000000002a */
[----:B------:R-:W-:Y:S01]  /*5f20*/  FFMA R19, -R17, R17, 1 ;  /* 0x3f80000011137423 */ /* 0x000fe20000000111 */
[----:B------:R-:W-:Y:S01]  /*5f30*/  FMUL R35, |R31|, 2.8853900432586669922 ;  /* 0x4038aa3b1f237820 */ /* 0x000fe20000400200 */
[----:B------:R-:W-:Y:S01]  /*5f40*/  FADD R17, R17, 1 ;  /* 0x3f80000011117421 */ /* 0x000fe20000000000 */
[----:B------:R-:W-:Y:S01]  /*5f50*/  FSETP.GE.AND P4, PT, |R31|, 0.60000002384185791016, PT ;  /* 0x3f19999a1f00780b */ /* 0x000fe20003f86200 */
[----:B------:R-:W-:Y:S01]  /*5f60*/  FMUL R20, R19, R20 ;  /* 0x0000001413147220 */ /* 0x000fe20000400000 */
[----:B------:R-:W-:Y:S01]  /*5f70*/  FMUL R19, R42, 0.5 ;  /* 0x3f0000002a137820 */ /* 0x000fe20000400000 */
[C---:B------:R-:W-:Y:S01]  /*5f80*/  FSETP.GE.AND P2, PT, |R31|.reuse, 9.010913848876953125, PT ;  /* 0x41102cb41f00780b */ /* 0x040fe20003f46200 */
[----:B------:R-:W0:Y:S02]  /*5f90*/  MUFU.EX2 R35, R35 ;  /* 0x0000002300237308 */ /* 0x000e240000000800 */
[----:B------:R-:W-:Y:S01]  /*5fa0*/  FMUL R20, R20, R19 ;  /* 0x0000001314147220 */ /* 0x000fe20000400000 */
[----:B------:R-:W-:Y:S01]  /*5fb0*/  FADD R19, R18, 1 ;  /* 0x3f80000012137421 */ /* 0x000fe20000000000 */
[----:B------:R-:W-:-:S02]  /*5fc0*/  FMUL R18, R31, R31 ;  /* 0x0000001f1f127220 */ /* 0x000fc40000400000 */
[----:B------:R-:W-:Y:S01]  /*5fd0*/  FFMA R20, R17, 0.5, R20 ;  /* 0x3f00000011147823 */ /* 0x000fe20000000014 */
[----:B------:R-:W-:Y:S01]  /*5fe0*/  FFMA R19, R19, 0.5, R26 ;  /* 0x3f00000013137823 */ /* 0x000fe2000000001a */
[----:B------:R-:W-:Y:S02]  /*5ff0*/  FFMA R17, R18, R50, -0.052303962409496307373 ;  /* 0xbd563cae12117423 */ /* 0x000fe40000000032 */
[----:B------:R-:W-:Y:S01]  /*6000*/  FMUL R20, R20, R57 ;  /* 0x0000003914147220 */ /* 0x000fe20000400000 */
[----:B------:R-:W-:Y:S01]  /*6010*/  FMUL R19, R19, R40 ;  /* 0x0000002813137220 */ /* 0x000fe20000400000 */
[----:B------:R-:W-:Y:S02]  /*6020*/  FFMA R17, R18, R17, 0.1331529766321182251 ;  /* 0x3e08594112117423 */ /* 0x000fe40000000011 */
[----:B------:R-:W-:Y:S01]  /*6030*/  FMUL R55, R20, R55 ;  /* 0x0000003714377220 */ /* 0x000fe20000400000 */
[----:B------:R-:W-:Y:S01]  /*6040*/  FMUL R60, R19, R60 ;  /* 0x0000003c133c7220 */ /* 0x000fe20000400000 */
[----:B------:R-:W-:Y:S01]  /*6050*/  FFMA R17, R18, R17, -0.33332768082618713379 ;  /* 0xbeaaa9ed12117423 */ /* 0x000fe20000000011 */
[----:B0-----:R-:W-:Y:S01]  /*6060*/  FADD R34, R35, 1 ;  /* 0x3f80000023227421 */ /* 0x001fe20000000000 */
[----:B------:R-:W-:Y:S01]  /*6070*/  FMUL R20, R55, UR10 ;  /* 0x0000000a37147c20 */ /* 0x000fe20008400000 */
[----:B------:R-:W-:Y:S01]  /*6080*/  FMUL R19, R60, UR10 ;  /* 0x0000000a3c137c20 */ /* 0x000fe20008400000 */
[----:B------:R-:W-:-:S03]  /*6090*/  FFMA R18, R18, R17, RZ ;  /* 0x0000001112127223 */ /* 0x000fc600000000ff */
[----:B------:R-:W0:Y:S01]  /*60a0*/  MUFU.RCP R34, R34 ;  /* 0x0000002200227308 */ /* 0x000e220000001000 */
[----:B------:R-:W-:Y:S02]  /*60b0*/  F2FP.SATFINITE.E4M3.F32.PACK_AB_MERGE_C R19, RZ, R19, RZ ;  /* 0x00000013ff13723e */ /* 0x000fe400048070ff */
[----:B------:R-:W-:Y:S01]  /*60c0*/  F2FP.SATFINITE.E4M3.F32.PACK_AB_MERGE_C R20, RZ, R20, RZ ;  /* 0x00000014ff14723e */ /* 0x000fe200048070ff */
[----:B0-----:R-:W-:-:S05]  /*60d0*/  FFMA R26, R34, -2, R23 ;  /* 0xc0000000221a7823 */ /* 0x001fca0000000017 */
[----:B------:R-:W-:-:S04]  /*60e0*/  FSEL R26, R26, 1, !P2 ;  /* 0x3f8000001a1a7808 */ /* 0x000fc80005000000 */
        /* <DEDUP_REMOVED lines=11> */
[----:B------:R-:W-:-:S02]  /*61a0*/  FSETP.GE.AND P4, PT, |R26|, 0.60000002384185791016, PT ;  /* 0x3f19999a1a00780b */ /* 0x000fc40003f86200 */
        /* <DEDUP_REMOVED lines=12> */
[----:B------:R-:W-:Y:S01]  /*6270*/  FMUL R17, R56, 0.035677410662174224854 ;  /* 0x3d12227a38117820 */ /* 0x000fe20000400000 */
[----:B------:R-:W-:-:S03]  /*6280*/  IMAD.X R35, RZ, RZ, R22, P3 ;  /* 0x000000ffff237224 */ /* 0x000fc600018e0616 */
[----:B------:R-:W-:-:S04]  /*6290*/  FFMA R17, R17, R56, 0.79788458347320556641 ;  /* 0x3f4c422a11117423 */ /* 0x000fc80000000038 */
[----:B------:R-:W-:Y:S01]  /*62a0*/  FMUL R26, R17, R56 ;  /* 0x00000038111a7220 */ /* 0x000fe20000400000 */
[----:B------:R-:W-:-:S03]  /*62b0*/  FMUL R17, R30, R27 ;  /* 0x0000001b1e117220 */ /* 0x000fc60000400000 */
[----:B------:R-:W-:Y:S01]  /*62c0*/  FMUL R31, |R26|, 2.8853900432586669922 ;  /* 0x4038aa3b1a1f7820 */ /* 0x000fe20000400200 */
[----:B------:R-:W-:Y:S01]  /*62d0*/  FMUL R58, R17, R58 ;  /* 0x0000003a113a7220 */ /* 0x000fe20000400000 */
[----:B------:R-:W-:Y:S01]  /*62e0*/  FMUL R17, R56, 0.10703222453594207764 ;  /* 0x3ddb33b638117820 */ /* 0x000fe20000400000 */
[C---:B------:R-:W-:Y:S02]  /*62f0*/  FSETP.GE.AND P4, PT, |R26|.reuse, 0.60000002384185791016, PT ;  /* 0x3f19999a1a00780b */ /* 0x040fe40003f86200 */
[----:B------:R-:W-:Y:S01]  /*6300*/  FSETP.GE.AND P2, PT, |R26|, 9.010913848876953125, PT ;  /* 0x41102cb41a00780b */ /* 0x000fe20003f46200 */
[----:B------:R-:W0:Y:S01]  /*6310*/  MUFU.EX2 R31, R31 ;  /* 0x0000001f001f7308 */ /* 0x000e220000000800 */
[----:B------:R-:W-:Y:S01]  /*6320*/  FFMA R30, R17, R56, 0.79788458347320556641 ;  /* 0x3f4c422a111e7423 */ /* 0x000fe20000000038 */
[----:B------:R-:W-:Y:S01]  /*6330*/  FFMA R17, -R18, R18, 1 ;  /* 0x3f80000012117423 */ /* 0x000fe20000000112 */
[----:B------:R-:W-:Y:S02]  /*6340*/  FMNMX R61, R59, |R58|, !PT ;  /* 0x4000003a3b3d7209 */ /* 0x000fe40007800000 */
[----:B------:R-:W-:Y:S01]  /*6350*/  @P0 MOV R59, R35 ;  /* 0x00000023003b0202 */ /* 0x000fe20000000f00 */
[----:B------:R-:W-:Y:S01]  /*6360*/  FMUL R30, R17, R30 ;  /* 0x0000001e111e7220 */ /* 0x000fe20000400000 */
[----:B------:R-:W-:Y:S01]  /*6370*/  FMUL R17, R56, 0.5 ;  /* 0x3f00000038117820 */ /* 0x000fe20000400000 */
[----:B------:R-:W-:Y:S01]  /*6380*/  FMNMX R60, |R60|, R61, !PT ;  /* 0x0000003d3c3c7209 */ /* 0x000fe20007800200 */
[----:B------:R-:W-:-:S02]  /*6390*/  IMAD.MOV.U32 R61, RZ, RZ, 0x3f800000 ;  /* 0x3f800000ff3d7424 */ /* 0x000fc400078e00ff */
[----:B------:R-:W-:Y:S01]  /*63a0*/  FMUL R30, R30, R17 ;  /* 0x000000111e1e7220 */ /* 0x000fe20000400000 */
[----:B------:R-:W-:Y:S01]  /*63b0*/  FMNMX R55, |R55|, R60, !PT ;  /* 0x0000003c37377209 */ /* 0x000fe20007800200 */
[----:B0-----:R-:W-:Y:S01]  /*63c0*/  FADD R34, R31, 1 ;  /* 0x3f8000001f227421 */ /* 0x001fe20000000000 */
[----:B------:R-:W-:-:S05]  /*63d0*/  FMUL R31, R26, R26 ;  /* 0x0000001a1a1f7220 */ /* 0x000fca0000400000 */
[----:B------:R-:W0:Y:S02]  /*63e0*/  MUFU.RCP R34, R34 ;  /* 0x0000002200227308 */ /* 0x000e240000001000 */
[----:B0-----:R-:W-:Y:S01]  /*63f0*/  FFMA R23, R34, -2, R23 ;  /* 0xc000000022177823 */ /* 0x001fe20000000017 */
[----:B------:R-:W-:-:S04]  /*6400*/  FFMA R34, R31, R50, -0.052303962409496307373 ;  /* 0xbd563cae1f227423 */ /* 0x000fc80000000032 */
[----:B------:R-:W-:Y:S01]  /*6410*/  FFMA R34, R31, R34, 0.1331529766321182251 ;  /* 0x3e0859411f227423 */ /* 0x000fe20000000022 */
[----:B------:R-:W-:-:S03]  /*6420*/  FSEL R23, R23, 1, !P2 ;  /* 0x3f80000017177808 */ /* 0x000fc60005000000 */
[C---:B------:R-:W-:Y:S02]  /*6430*/  FFMA R17, R31.reuse, R34, -0.33332768082618713379 ;  /* 0xbeaaa9ed1f117423 */ /* 0x040fe40000000022 */
[----:B------:R-:W0:Y:S02]  /*6440*/  S2R R34, SR_TID.X ;  /* 0x0000000000227919 */ /* 0x000e240000002100 */
[----:B------:R-:W-:Y:S01]  /*6450*/  FFMA R31, R31, R17, RZ ;  /* 0x000000111f1f7223 */ /* 0x000fe200000000ff */
[----:B------:R-:W-:-:S03]  /*6460*/  LOP3.LUT R17, R23, 0x80000000, R26, 0xb8, !PT ;  /* 0x8000000017117812 */ /* 0x000fc600078eb81a */
[----:B------:R-:W-:Y:S01]  /*6470*/  @!P4 FFMA R17, R26, R31, R26 ;  /* 0x0000001f1a11c223 */ /* 0x000fe2000000001a */
[----:B------:R-:W-:-:S03]  /*6480*/  SHF.L.U32 R26, R32, 0x3, RZ ;  /* 0x00000003201a7819 */ /* 0x000fc600000006ff */
[----:B------:R-:W-:-:S04]  /*6490*/  FFMA R17, R17, R38, 0.5 ;  /* 0x3f00000011117423 */ /* 0x000fc80000000026 */
[----:B------:R-:W-:Y:S01]  /*64a0*/  FMUL R56, R17, R56 ;  /* 0x0000003811387220 */ /* 0x000fe20000400000 */
[----:B------:R-:W-:-:S05]  /*64b0*/  VIADD R17, R6, 0x1e ;  /* 0x0000001e06117836 */ /* 0x000fca0000000000 */
[----:B------:R-:W-:Y:S02]  /*64c0*/  LOP3.LUT R17, R17, 0x1f, RZ, 0xc0, !PT ;  /* 0x0000001f11117812 */ /* 0x000fe400078ec0ff */
[----:B0-----:R-:W-:-:S04]  /*64d0*/  SHF.R.U32.HI R34, RZ, 0x1, R34 ;  /* 0x00000001ff227819 */ /* 0x001fc80000011622 */
[----:B------:R-:W-:-:S05]  /*64e0*/  LOP3.LUT R23, R34, 0x70, RZ, 0xc0, !PT ;  /* 0x0000007022177812 */ /* 0x000fca00078ec0ff */
[----:B------:R-:W-:-:S04]  /*64f0*/  IMAD R23, R23, R32, RZ ;  /* 0x0000002017177224 */ /* 0x000fc800078e02ff */
[----:B------:R-:W-:-:S05]  /*6500*/  IMAD.U32 R23, R23, 0x2, R26 ;  /* 0x0000000217177824 */ /* 0x000fca00078e001a */
[----:B------:R-:W-:Y:S01]  /*6510*/  IADD3 R34, R23, R26, RZ ;  /* 0x0000001a17227210 */ /* 0x000fe20007ffe0ff */
[----:B------:R-:W-:Y:S01]  /*6520*/  FADD R23, R18, 1 ;  /* 0x3f80000012177421 */ /* 0x000fe20000000000 */
[----:B------:R-:W-:Y:S02]  /*6530*/  FMUL R18, R58, UR10 ;  /* 0x0000000a3a127c20 */ /* 0x000fe40008400000 */
[----:B------:R-:W-:Y:S01]  /*6540*/  IADD3 R34, R17, R34, RZ ;  /* 0x0000002211227210 */ /* 0x000fe20007ffe0ff */
[----:B------:R-:W-:Y:S02]  /*6550*/  FFMA R26, R23, 0.5, R30 ;  /* 0x3f000000171a7823 */ /* 0x000fe4000000001e */
[----:B------:R-:W-:Y:S02]  /*6560*/  F2FP.SATFINITE.E4M3.F32.PACK_AB_MERGE_C R18, RZ, R18, RZ ;  /* 0x00000012ff12723e */ /* 0x000fe400048070ff */
[----:B------:R-:W-:Y:S01]  /*6570*/  @P0 IADD3 R30, P2, R34, R39, RZ ;  /* 0x00000027221e0210 */ /* 0x000fe20007f5e0ff */
[----:B------:R-:W-:Y:S01]  /*6580*/  FMUL R27, R26, R43 ;  /* 0x0000002b1a1b7220 */ /* 0x000fe20000400000 */
[----:B------:R-:W-:-:S02]  /*6590*/  @P0 IMAD.MOV.U32 R58, RZ, RZ, R34 ;  /* 0x000000ffff3a0224 */ /* 0x000fc400078e0022 */
[----:B------:R-:W-:Y:S01]  /*65a0*/  FMUL R43, R56, R43 ;  /* 0x0000002b382b7220 */ /* 0x000fe20000400000 */
[----:B------:R-:W-:Y:S01]  /*65b0*/  @P0 IADD3.X R31, R35, R10, RZ, P2, !PT ;  /* 0x0000000a231f0210 */ /* 0x000fe200017fe4ff */
[----:B------:R-:W-:Y:S01]  /*65c0*/  FMUL R48, R27, R48 ;  /* 0x000000301b307220 */ /* 0x000fe20000400000 */
[----:B------:R-:W-:Y:S01]  /*65d0*/  @P0 LEA R22, P2, R32, R34, 0x1 ;  /* 0x0000002220160211 */ /* 0x000fe200078408ff */
[----:B------:R-:W-:Y:S02]  /*65e0*/  @P0 IMAD R27, R33, 0x6, RZ ;  /* 0x00000006211b0824 */ /* 0x000fe400078e02ff */
[----:B------:R0:W-:Y:S01]  /*65f0*/  @P0 STG.E.U8 desc[UR6][R30.64], R18 ;  /* 0x000000121e000986 */ /* 0x0001e2000c101106 */
[----:B------:R-:W-:Y:S01]  /*6600*/  @P0 IADD3 R22, P3, R22, R39, RZ ;  /* 0x0000002716160210 */ /* 0x000fe20007f7e0ff */
[C---:B------:R-:W-:Y:S01]  /*6610*/  @P0 IMAD.WIDE.U32 R58, R32.reuse, 0x6, R58 ;  /* 0x00000006203a0825 */ /* 0x040fe200078e003a */
[----:B------:R-:W-:-:S05]  /*6620*/  @P0 LEA.HI.X R23, R32, R35, R33, 0x1, P2 ;  /* 0x0000002320170211 */ /* 0x000fca00010f0c21 */
[----:B------:R-:W-:Y:S01]  /*6630*/  @P0 IMAD.X R23, R23, 0x1, R10, P3 ;  /* 0x0000000117170824 */ /* 0x000fe200018e060a */
[----:B0-----:R-:W-:-:S04]  /*6640*/  @P0 LEA R30, P2, R32, R34, 0x2 ;  /* 0x00000022201e0211 */ /* 0x001fc800078410ff */
[----:B------:R0:W-:Y:S01]  /*6650*/  @P0 STG.E.U8 desc[UR6][R22.64], R19 ;  /* 0x0000001316000986 */ /* 0x0001e2000c101106 */
[----:B------:R-:W-:Y:S02]  /*6660*/  @P0 LEA.HI.X R31, R32, R35, R33, 0x2, P2 ;  /* 0x00000023201f0211 */ /* 0x000fe400010f1421 */
[----:B------:R-:W-:-:S04]  /*6670*/  @P0 IADD3 R30, P3, R30, R39, RZ ;  /* 0x000000271e1e0210 */ /* 0x000fc80007f7e0ff */
[----:B------:R-:W-:Y:S01]  /*6680*/  @P0 IADD3.X R31, R31, R10, RZ, P3, !PT ;  /* 0x0000000a1f1f0210 */ /* 0x000fe20001ffe4ff */
[----:B0-----:R-:W-:-:S04]  /*6690*/  @P0 IMAD.WIDE.U32 R22, R32, 0x6, R34 ;  /* 0x0000000620160825 */ /* 0x001fc800078e0022 */
[----:B------:R0:W-:Y:S01]  /*66a0*/  @P0 STG.E.U8 desc[UR6][R30.64], R20 ;  /* 0x000000141e000986 */ /* 0x0001e2000c101106 */
[----:B------:R-:W-:Y:S01]  /*66b0*/  @P0 IADD3 R26, P2, R39, R22, RZ ;  /* 0x00000016271a0210 */ /* 0x000fe20007f5e0ff */
[----:B------:R-:W-:Y:S01]  /*66c0*/  FMUL R22, R41, R40 ;  /* 0x0000002829167220 */ /* 0x000fe20000400000 */
[----:B------:R-:W-:Y:S02]  /*66d0*/  FMUL R40, R21, UR10 ;  /* 0x0000000a15287c20 */ /* 0x000fe40008400000 */
[----:B------:R-:W-:Y:S01]  /*66e0*/  @P0 IADD3.X R27, R10, R27, R23, P2, !PT ;  /* 0x0000001b0a1b0210 */ /* 0x000fe200017fe417 */
[----:B------:R-:W-:Y:S01]  /*66f0*/  FMUL R23, R48, UR10 ;  /* 0x0000000a30177c20 */ /* 0x000fe20008400000 */
[----:B------:R-:W-:Y:S01]  /*6700*/  FMUL R41, R22, UR10 ;  /* 0x0000000a16297c20 */ /* 0x000fe20008400000 */
[----:B------:R-:W-:Y:S02]  /*6710*/  F2FP.SATFINITE.E4M3.F32.PACK_AB_MERGE_C R40, RZ, R40, RZ ;  /* 0x00000028ff28723e */ /* 0x000fe400048070ff */
[----:B0-----:R-:W-:Y:S01]  /*6720*/  @P0 LEA R30, P3, R32, R34, 0x1 ;  /* 0x00000022201e0211 */ /* 0x001fe200078608ff */
[----:B------:R-:W-:Y:S01]  /*6730*/  IMAD.U32 R20, R20, 0x10000, RZ ;  /* 0x0001000014147824 */ /* 0x000fe200078e00ff */
[----:B------:R-:W-:-:S02]  /*6740*/  F2FP.SATFINITE.E4M3.F32.PACK_AB_MERGE_C R23, RZ, R23, RZ ;  /* 0x00000017ff17723e */ /* 0x000fc400048070ff */
[----:B------:R-:W-:Y:S02]  /*6750*/  @P0 LEA.HI.X R31, R32, R35, R33, 0x1, P3 ;  /* 0x00000023201f0211 */ /* 0x000fe400018f0c21 */
[----:B------:R-:W-:Y:S01]  /*6760*/  F2FP.SATFINITE.E4M3.F32.PACK_AB_MERGE_C R41, RZ, R41, RZ ;  /* 0x00000029ff29723e */ /* 0x000fe200048070ff */
[----:B------:R0:W-:Y:S01]  /*6770*/  @P0 STG.E.U8 desc[UR6][R26.64], R23 ;  /* 0x000000171a000986 */ /* 0x0001e2000c101106 */
[----:B------:R-:W-:Y:S02]  /*6780*/  FMNMX R48, |R48|, R55, !PT ;  /* 0x0000003730307209 */ /* 0x000fe40007800200 */
[----:B------:R-:W-:Y:S02]  /*6790*/  LOP3.LUT R20, R20, 0xff0000, RZ, 0xc0, !PT ;  /* 0x00ff000014147812 */ /* 0x000fe400078ec0ff */
[----:B0-----:R-:W-:Y:S02]  /*67a0*/  @P0 IADD3 R26, P2, R34, R9, RZ ;  /* 0x00000009221a0210 */ /* 0x001fe40007f5e0ff */
[----:B------:R-:W-:-:S03]  /*67b0*/  LOP3.LUT R23, R23, 0xffff, RZ, 0xc0, !PT ;  /* 0x0000ffff17177812 */ /* 0x000fc600078ec0ff */
[----:B------:R-:W-:Y:S01]  /*67c0*/  @P0 IMAD.X R27, R35, 0x1, R8, P2 ;  /* 0x00000001231b0824 */ /* 0x000fe200010e0608 */
[----:B------:R-:W-:Y:S02]  /*67d0*/  @P0 IADD3 R30, P2, R30, R9, RZ ;  /* 0x000000091e1e0210 */ /* 0x000fe40007f5e0ff */
[----:B------:R-:W-:Y:S02]  /*67e0*/  LEA R20, R23, R20, 0x18 ;  /* 0x0000001417147211 */ /* 0x000fe400078ec0ff */
[----:B------:R0:W-:Y:S01]  /*67f0*/  @P0 STG.E.U8 desc[UR6][R26.64], R40 ;  /* 0x000000281a000986 */ /* 0x0001e2000c101106 */
[----:B------:R-:W-:-:S05]  /*6800*/  @P0 IADD3.X R31, R31, R8, RZ, P2, !PT ;  /* 0x000000081f1f0210 */ /* 0x000fca00017fe4ff */
[----:B------:R1:W-:Y:S01]  /*6810*/  @P0 STG.E.U8 desc[UR6][R30.64], R41 ;  /* 0x000000291e000986 */ /* 0x0003e2000c101106 */
[----:B0-----:R-:W-:Y:S01]  /*6820*/  @P0 IMAD R27, R33, 0x6, RZ ;  /* 0x00000006211b0824 */ /* 0x001fe200078e02ff */
[----:B------:R-:W-:Y:S01]  /*6830*/  @P0 IADD3 R26, P2, R9, R58, RZ ;  /* 0x0000003a091a0210 */ /* 0x000fe20007f5e0ff */
[----:B-----5:R-:W-:-:S03]  /*6840*/  FMUL R58, R45, 0.044714998453855514526 ;  /* 0x3d3727132d3a7820 */ /* 0x020fc60000400000 */
[----:B------:R-:W-:Y:S01]  /*6850*/  @P0 IADD3.X R27, R8, R27, R59, P2, !PT ;  /* 0x0000001b081b0210 */ /* 0x000fe200017fe43b */
[----:B------:R-:W-:Y:S01]  /*6860*/  FFMA R58, R58, R45, 1 ;  /* 0x3f8000003a3a7423 */ /* 0x000fe2000000002d */
[----:B------:R-:W-:Y:S01]  /*6870*/  FMUL R59, R45, 0.79788458347320556641 ;  /* 0x3f4c422a2d3b7820 */ /* 0x000fe20000400000 */
[----:B-1----:R-:W-:-:S03]  /*6880*/  SHF.L.U32 R41, R41, 0x8, RZ ;  /* 0x0000000829297819 */ /* 0x002fc600000006ff */
        /* <DEDUP_REMOVED lines=8> */
[----:B0-----:R-:W-:-:S06]  /*6910*/  FADD R30, R58, 1 ;  /* 0x3f8000003a1e7421 */ /* 0x001fcc0000000000 */
[----:B------:R-:W0:Y:S02]  /*6920*/  MUFU.RCP R30, R30 ;  /* 0x0000001e001e7308 */ /* 0x000e240000001000 */
[----:B0-----:R-:W-:Y:S01]  /*6930*/  FFMA R56, R30, -2, R61 ;  /* 0xc00000001e387823 */ /* 0x001fe2000000003d */
[----:B------:R-:W-:-:S04]  /*6940*/  FFMA R30, R57, R60, -0.33332768082618713379 ;  /* 0xbeaaa9ed391e7423 */ /* 0x000fc8000000003c */
[----:B------:R-:W-:Y:S01]  /*6950*/  FSEL R56, R56, 1, !P2 ;  /* 0x3f80000038387808 */ /* 0x000fe20005000000 */
[----:B------:R-:W-:Y:S01]  /*6960*/  FFMA R58, R57, R30, RZ ;  /* 0x0000001e393a7223 */ /* 0x000fe200000000ff */
[----:B------:R-:W-:Y:S02]  /*6970*/  FMUL R57, R45, 0.5 ;  /* 0x3f0000002d397820 */ /* 0x000fe40000400000 */
        /* <DEDUP_REMOVED lines=8> */
[----:B------:R-:W-:-:S03]  /*6a00*/  FMUL R31, R58, R45 ;  /* 0x0000002d3a1f7220 */ /* 0x000fc60000400000 */
[----:B------:R-:W-:Y:S01]  /*6a10*/  FMUL R56, R56, R57 ;  /* 0x0000003938387220 */ /* 0x000fe20000400000 */
[C---:B------:R-:W-:Y:S01]  /*6a20*/  FMUL R58, |R31|.reuse, 2.8853900432586669922 ;  /* 0x4038aa3b1f3a7820 */ /* 0x040fe20000400200 */
[----:B------:R-:W-:Y:S01]  /*6a30*/  FADD R57, R30, 1 ;  /* 0x3f8000001e397421 */ /* 0x000fe20000000000 */
[C---:B------:R-:W-:Y:S02]  /*6a40*/  FSETP.GE.AND P3, PT, |R31|.reuse, 0.60000002384185791016, PT ;  /* 0x3f19999a1f00780b */ /* 0x040fe40003f66200 */
[----:B------:R-:W-:Y:S01]  /*6a50*/  FSETP.GE.AND P2, PT, |R31|, 9.010913848876953125, PT ;  /* 0x41102cb41f00780b */ /* 0x000fe20003f46200 */
[----:B------:R-:W-:Y:S01]  /*6a60*/  FFMA R57, R57, 0.5, R56 ;  /* 0x3f00000039397823 */ /* 0x000fe20000000038 */
[----:B------:R-:W0:Y:S03]  /*6a70*/  MUFU.EX2 R58, R58 ;  /* 0x0000003a003a7308 */ /* 0x000e260000000800 */
        /* <DEDUP_REMOVED lines=14> */
[----:B------:R-:W-:Y:S02]  /*6b60*/  FMUL R30, R46, 0.79788458347320556641 ;  /* 0x3f4c422a2e1e7820 */ /* 0x000fe40000400000 */
        /* <DEDUP_REMOVED lines=17> */
[----:B------:R-:W-:Y:S01]  /*6c80*/  FFMA R58, R57, R30, RZ ;  /* 0x0000001e393a7223 */ /* 0x000fe200000000ff */
[----:B------:R-:W-:Y:S02]  /*6c90*/  FMUL R57, R46, 0.035677410662174224854 ;  /* 0x3d12227a2e397820 */ /* 0x000fe40000400000 */
[--C-:B------:R-:W-:Y:S01]  /*6ca0*/  LOP3.LUT R30, R56, 0x80000000, R31.reuse, 0xb8, !PT ;  /* 0x80000000381e7812 */ /* 0x100fe200078eb81f */
[----:B------:R-:W-:Y:S01]  /*6cb0*/  @!P3 FFMA R30, R31, R58, R31 ;  /* 0x0000003a1f1eb223 */ /* 0x000fe2000000001f */
[----:B------:R-:W-:Y:S01]  /*6cc0*/  FMUL R31, R46, 0.10703222453594207764 ;  /* 0x3ddb33b62e1f7820 */ /* 0x000fe20000400000 */
[----:B------:R-:W-:-:S03]  /*6cd0*/  FFMA R57, R57, R46, 0.79788458347320556641 ;  /* 0x3f4c422a39397423 */ /* 0x000fc6000000002e */
        /* <DEDUP_REMOVED lines=17> */
[----:B------:R-:W-:-:S03]  /*6df0*/  FFMA R30, R57, R30, RZ ;  /* 0x0000001e391e7223 */ /* 0x000fc600000000ff */
[----:B------:R-:W0:Y:S02]  /*6e00*/  MUFU.RCP R56, R56 ;  /* 0x0000003800387308 */ /* 0x000e240000001000 */
[----:B0-----:R-:W-:-:S05]  /*6e10*/  FFMA R59, R56, -2, R61 ;  /* 0xc0000000383b7823 */ /* 0x001fca000000003d */
[----:B------:R-:W-:-:S04]  /*6e20*/  FSEL R56, R59, 1, !P2 ;  /* 0x3f8000003b387808 */ /* 0x000fc80005000000 */
        /* <DEDUP_REMOVED lines=18> */
[----:B0-----:R-:W-:-:S04]  /*6f50*/  FMUL R58, R47, 0.035677410662174224854 ;  /* 0x3d12227a2f3a7820 */ /* 0x001fc80000400000 */
[----:B------:R-:W-:Y:S01]  /*6f60*/  FFMA R58, R58, R47, 0.79788458347320556641 ;  /* 0x3f4c422a3a3a7423 */ /* 0x000fe2000000002f */
[----:B-1----:R-:W-:Y:S01]  /*6f70*/  FFMA R59, R30, -2, R61 ;  /* 0xc00000001e3b7823 */ /* 0x002fe2000000003d */
[----:B------:R-:W-:-:S04]  /*6f80*/  FFMA R30, R57, R60, -0.33332768082618713379 ;  /* 0xbeaaa9ed391e7423 */ /* 0x000fc8000000003c */
[----:B------:R-:W-:Y:S01]  /*6f90*/  FSEL R56, R59, 1, !P2 ;  /* 0x3f8000003b387808 */ /* 0x000fe20005000000 */
[----:B------:R-:W-:Y:S01]  /*6fa0*/  FFMA R30, R57, R30, RZ ;  /* 0x0000001e391e7223 */ /* 0x000fe200000000ff */
[----:B------:R-:W-:Y:S01]  /*6fb0*/  FMUL R59, R47, 0.5 ;  /* 0x3f0000002f3b7820 */ /* 0x000fe20000400000 */
[----:B------:R-:W-:Y:S01]  /*6fc0*/  FMUL R57, R54, R49 ;  /* 0x0000003136397220 */ /* 0x000fe20000400000 */
[--C-:B------:R-:W-:Y:S01]  /*6fd0*/  LOP3.LUT R56, R56, 0x80000000, R31.reuse, 0xb8, !PT ;  /* 0x8000000038387812 */ /* 0x100fe200078eb81f */
[----:B------:R-:W-:Y:S01]  /*6fe0*/  @!P3 FFMA R56, R31, R30, R31 ;  /* 0x0000001e1f38b223 */ /* 0x000fe2000000001f */
[----:B------:R-:W-:Y:S01]  /*6ff0*/  FMUL R30, R47, 0.10703222453594207764 ;  /* 0x3ddb33b62f1e7820 */ /* 0x000fe20000400000 */
[----:B------:R-:W-:-:S03]  /*7000*/  FMUL R52, R57, R52 ;  /* 0x0000003439347220 */ /* 0x000fc60000400000 */
[----:B------:R-:W-:Y:S01]  /*7010*/  FFMA R31, R30, R47, 0.79788458347320556641 ;  /* 0x3f4c422a1e1f7423 */ /* 0x000fe2000000002f */
[C---:B------:R-:W-:Y:S01]  /*7020*/  FFMA R30, -R56.reuse, R56, 1 ;  /* 0x3f800000381e7423 */ /* 0x040fe20000000138 */
[----:B------:R-:W-:-:S03]  /*7030*/  FADD R56, R56, 1 ;  /* 0x3f80000038387421 */ /* 0x000fc60000000000 */
[----:B------:R-:W-:Y:S01]  /*7040*/  FMUL R30, R30, R31 ;  /* 0x0000001f1e1e7220 */ /* 0x000fe20000400000 */
[----:B------:R-:W-:-:S03]  /*7050*/  FMUL R31, R58, R47 ;  /* 0x0000002f3a1f7220 */ /* 0x000fc60000400000 */
[----:B------:R-:W-:Y:S01]  /*7060*/  FMUL R59, R30, R59 ;  /* 0x0000003b1e3b7220 */ /* 0x000fe20000400000 */
[C---:B------:R-:W-:Y:S01]  /*7070*/  FMUL R58, |R31|.reuse, 2.8853900432586669922 ;  /* 0x4038aa3b1f3a7820 */ /* 0x040fe20000400200 */
[C---:B------:R-:W-:Y:S01]  /*7080*/  FMUL R49, R31.reuse, R31 ;  /* 0x0000001f1f317220 */ /* 0x040fe20000400000 */
[C---:B------:R-:W-:Y:S01]  /*7090*/  FSETP.GE.AND P3, PT, |R31|.reuse, 0.60000002384185791016, PT ;  /* 0x3f19999a1f00780b */ /* 0x040fe20003f66200 */
[----:B------:R-:W-:Y:S01]  /*70a0*/  FFMA R59, R56, 0.5, R59 ;  /* 0x3f000000383b7823 */ /* 0x000fe2000000003b */
        /* <DEDUP_REMOVED lines=18> */
[-C--:B------:R-:W-:Y:S01]  /*71d0*/  FMUL R47, R47, R36.reuse ;  /* 0x000000242f2f7220 */ /* 0x080fe20000400000 */
[C---:B------:R-:W-:Y:S01]  /*71e0*/  FMUL R56, |R31|.reuse, 2.8853900432586669922 ;  /* 0x4038aa3b1f387820 */ /* 0x040fe20000400200 */
[C---:B------:R-:W-:Y:S01]  /*71f0*/  FMUL R49, R31.reuse, R31 ;  /* 0x0000001f1f317220 */ /* 0x040fe20000400000 */
[----:B------:R-:W-:Y:S01]  /*7200*/  FSETP.GE.AND P3, PT, |R31|, 0.60000002384185791016, PT ;  /* 0x3f19999a1f00780b */ /* 0x000fe20003f66200 */
[----:B------:R-:W-:Y:S01]  /*7210*/  FMUL R36, R59, R36 ;  /* 0x000000243b247220 */ /* 0x000fe20000400000 */
[----:B------:R-:W-:Y:S01]  /*7220*/  FSETP.GE.AND P2, PT, |R31|, 9.010913848876953125, PT ;  /* 0x41102cb41f00780b */ /* 0x000fe20003f46200 */
[C---:B------:R-:W-:Y:S01]  /*7230*/  FFMA R54, R49.reuse, R50, -0.052303962409496307373 ;  /* 0xbd563cae31367423 */ /* 0x040fe20000000032 */
[----:B------:R-:W0:Y:S01]  /*7240*/  MUFU.EX2 R56, R56 ;  /* 0x0000003800387308 */ /* 0x000e220000000800 */
[----:B------:R-:W-:Y:S02]  /*7250*/  FMUL R53, R36, R53 ;  /* 0x0000003524357220 */ /* 0x000fe40000400000 */
[----:B------:R-:W-:Y:S01]  /*7260*/  FFMA R60, R49, R54, 0.1331529766321182251 ;  /* 0x3e085941313c7423 */ /* 0x000fe20000000036 */
[----:B0-----:R-:W-:Y:S01]  /*7270*/  FADD R58, R56, 1 ;  /* 0x3f800000383a7421 */ /* 0x001fe20000000000 */
[----:B------:R-:W-:-:S03]  /*7280*/  FMUL R56, R37, 0.035677410662174224854 ;  /* 0x3d12227a25387820 */ /* 0x000fc60000400000 */
[----:B------:R-:W0:Y:S01]  /*7290*/  MUFU.RCP R30, R58 ;  /* 0x0000003a001e7308 */ /* 0x000e220000001000 */
[----:B------:R-:W-:Y:S01]  /*72a0*/  FFMA R56, R56, R37, 0.79788458347320556641 ;  /* 0x3f4c422a38387423 */ /* 0x000fe20000000025 */
[----:B0-----:R-:W-:Y:S01]  /*72b0*/  FFMA R54, R30, -2, R61 ;  /* 0xc00000001e367823 */ /* 0x001fe2000000003d */
[----:B------:R-:W-:-:S04]  /*72c0*/  FFMA R30, R49, R60, -0.33332768082618713379 ;  /* 0xbeaaa9ed311e7423 */ /* 0x000fc8000000003c */
[----:B------:R-:W-:Y:S01]  /*72d0*/  FSEL R54, R54, 1, !P2 ;  /* 0x3f80000036367808 */ /* 0x000fe20005000000 */
[----:B------:R-:W-:Y:S01]  /*72e0*/  FFMA R30, R49, R30, RZ ;  /* 0x0000001e311e7223 */ /* 0x000fe200000000ff */
[----:B------:R-:W-:Y:S02]  /*72f0*/  FMUL R49, R37, 0.5 ;  /* 0x3f00000025317820 */ /* 0x000fe40000400000 */
[--C-:B------:R-:W-:Y:S01]  /*7300*/  LOP3.LUT R54, R54, 0x80000000, R31.reuse, 0xb8, !PT ;  /* 0x8000000036367812 */ /* 0x100fe200078eb81f */
[----:B------:R-:W-:Y:S01]  /*7310*/  @!P3 FFMA R54, R31, R30, R31 ;  /* 0x0000001e1f36b223 */ /* 0x000fe2000000001f */
[----:B------:R-:W-:-:S04]  /*7320*/  FMUL R30, R37, 0.10703222453594207764 ;  /* 0x3ddb33b6251e7820 */ /* 0x000fc80000400000 */
[----:B------:R-:W-:Y:S01]  /*7330*/  FFMA R31, R30, R37, 0.79788458347320556641 ;  /* 0x3f4c422a1e1f7423 */ /* 0x000fe20000000025 */
[C---:B------:R-:W-:Y:S01]  /*7340*/  FFMA R30, -R54.reuse, R54, 1 ;  /* 0x3f800000361e7423 */ /* 0x040fe20000000136 */
[----:B------:R-:W-:-:S03]  /*7350*/  FADD R54, R54, 1 ;  /* 0x3f80000036367421 */ /* 0x000fc60000000000 */
[----:B------:R-:W-:Y:S01]  /*7360*/  FMUL R30, R30, R31 ;  /* 0x0000001f1e1e7220 */ /* 0x000fe20000400000 */
[----:B------:R-:W-:-:S03]  /*7370*/  FMUL R31, R56, R37 ;  /* 0x00000025381f7220 */ /* 0x000fc60000400000 */
[----:B------:R-:W-:Y:S01]  /*7380*/  FMUL R49, R30, R49 ;  /* 0x000000311e317220 */ /* 0x000fe20000400000 */
[C---:B------:R-:W-:Y:S01]  /*7390*/  FMUL R56, |R31|.reuse, 2.8853900432586669922 ;  /* 0x4038aa3b1f387820 */ /* 0x040fe20000400200 */
[C---:B------:R-:W-:Y:S02]  /*73a0*/  FSETP.GE.AND P2, PT, |R31|.reuse, 9.010913848876953125, PT ;  /* 0x41102cb41f00780b */ /* 0x040fe40003f46200 */
[----:B------:R-:W-:-:S03]  /*73b0*/  FSETP.GE.AND P3, PT, |R31|, 0.60000002384185791016, PT ;  /* 0x3f19999a1f00780b */ /* 0x000fc60003f66200 */
[----:B------:R-:W0:Y:S02]  /*73c0*/  MUFU.EX2 R56, R56 ;  /* 0x0000003800387308 */ /* 0x000e240000000800 */
[----:B0-----:R-:W-:-:S06]  /*73d0*/  FADD R58, R56, 1 ;  /* 0x3f800000383a7421 */ /* 0x001fcc0000000000 */
[----:B------:R-:W0:Y:S02]  /*73e0*/  MUFU.RCP R58, R58 ;  /* 0x0000003a003a7308 */ /* 0x000e240000001000 */
[----:B0-----:R-:W-:Y:S01]  /*73f0*/  FFMA R60, R58, -2, R61 ;  /* 0xc00000003a3c7823 */ /* 0x001fe2000000003d */
[----:B------:R-:W-:-:S04]  /*7400*/  FMUL R61, R31, R31 ;  /* 0x0000001f1f3d7220 */ /* 0x000fc80000400000 */
[C---:B------:R-:W-:Y:S01]  /*7410*/  FFMA R50, R61.reuse, R50, -0.052303962409496307373 ;  /* 0xbd563cae3d327423 */ /* 0x040fe20000000032 */
[----:B------:R-:W-:Y:S02]  /*7420*/  FSEL R60, R60, 1, !P2 ;  /* 0x3f8000003c3c7808 */ /* 0x000fe40005000000 */
[----:B------:R-:W-:Y:S01]  /*7430*/  LEA R28, P2, R32, R28, 0x3 ;  /* 0x0000001c201c7211 */ /* 0x000fe200078418ff */
[C---:B------:R-:W-:Y:S01]  /*7440*/  FFMA R30, R61.reuse, R50, 0.1331529766321182251 ;  /* 0x3e0859413d1e7423 */ /* 0x040fe20000000032 */
[----:B------:R-:W-:Y:S02]  /*7450*/  FMUL R50, R42, UR10 ;  /* 0x0000000a2a327c20 */ /* 0x000fe40008400000 */
[C---:B------:R-:W-:Y:S01]  /*7460*/  LEA.HI.X R29, R32.reuse, R29, R33, 0x3, P2 ;  /* 0x0000001d201d7211 */ /* 0x040fe200010f1c21 */
[----:B------:R-:W-:Y:S01]  /*7470*/  FFMA R30, R61, R30, -0.33332768082618713379 ;  /* 0xbeaaa9ed3d1e7423 */ /* 0x000fe2000000001e */
[----:B------:R-:W-:Y:S01]  /*7480*/  @P1 IMAD.MOV.U32 R58, RZ, RZ, R28 ;  /* 0x000000ffff3a1224 */ /* 0x000fe200078e001c */
[----:B------:R-:W-:-:S02]  /*7490*/  @P1 LEA R56, P5, R32, R28, 0x2 ;  /* 0x0000001c20381211 */ /* 0x000fc400078a10ff */
[----:B------:R-:W-:Y:S01]  /*74a0*/  FFMA R30, R61, R30, RZ ;  /* 0x0000001e3d1e7223 */ /* 0x000fe200000000ff */
[--C-:B------:R-:W-:Y:S02]  /*74b0*/  LOP3.LUT R61, R60, 0x80000000, R31.reuse, 0xb8, !PT ;  /* 0x800000003c3d7812 */ /* 0x100fe400078eb81f */
[----:B------:R-:W-:Y:S01]  /*74c0*/  @P1 MOV R59, R29 ;  /* 0x0000001d003b1202 */ /* 0x000fe20000000f00 */
[----:B------:R-:W-:Y:S01]  /*74d0*/  @!P3 FFMA R61, R31, R30, R31 ;  /* 0x0000001e1f3db223 */ /* 0x000fe2000000001f */
[C---:B------:R-:W-:Y:S01]  /*74e0*/  @P1 IMAD.WIDE.U32 R30, R32.reuse, 0x6, R28 ;  /* 0x00000006201e1825 */ /* 0x040fe200078e001c */
[----:B------:R-:W-:-:S03]  /*74f0*/  @P1 LEA R36, P3, R32, R28, 0x2 ;  /* 0x0000001c20241211 */ /* 0x000fc600078610ff */
[----:B------:R-:W-:Y:S01]  /*7500*/  FFMA R38, R61, R38, 0.5 ;  /* 0x3f0000003d267423 */ /* 0x000fe20000000026 */
[----:B------:R-:W-:Y:S01]  /*7510*/  @P1 IMAD R61, R33, 0x6, RZ ;  /* 0x00000006213d1824 */ /* 0x000fe200078e02ff */
[----:B------:R-:W-:Y:S01]  /*7520*/  @P1 IADD3 R30, P2, R39, R30, RZ ;  /* 0x0000001e271e1210 */ /* 0x000fe20007f5e0ff */
[----:B------:R-:W-:-:S04]  /*7530*/  @P1 IMAD.WIDE.U32 R58, R32, 0x6, R58 ;  /* 0x00000006203a1825 */ /* 0x000fc800078e003a */
[----:B------:R-:W-:Y:S01]  /*7540*/  FMUL R38, R38, R37 ;  /* 0x0000002526267220 */ /* 0x000fe20000400000 */
[----:B------:R-:W-:Y:S02]  /*7550*/  @P1 LEA.HI.X R37, R32, R29, R33, 0x2, P3 ;  /* 0x0000001d20251211 */ /* 0x000fe400018f1421 */
[----:B------:R-:W-:Y:S02]  /*7560*/  @P1 IADD3.X R31, R10, R61, R31, P2, !PT ;  /* 0x0000003d0a1f1210 */ /* 0x000fe400017fe41f */
[----:B------:R-:W-:Y:S01]  /*7570*/  @P0 LEA R60, P2, R32, R34, 0x2 ;  /* 0x00000022203c0211 */ /* 0x000fe200078410ff */
[----:B------:R-:W-:Y:S01]  /*7580*/  FFMA R34, R54, 0.5, R49 ;  /* 0x3f00000036227823 */ /* 0x000fe20000000031 */
[----:B------:R-:W-:Y:S01]  /*7590*/  FMUL R49, R38, R51 ;  /* 0x0000003326317220 */ /* 0x000fe20000400000 */
[C---:B------:R-:W-:Y:S02]  /*75a0*/  @P1 LEA R54, P4, R32.reuse, R28, 0x1 ;  /* 0x0000001c20361211 */ /* 0x040fe400078808ff */
[----:B------:R-:W-:Y:S01]  /*75b0*/  @P0 LEA.HI.X R35, R32, R35, R33, 0x2, P2 ;  /* 0x0000002320230211 */ /* 0x000fe200010f1421 */
[----:B------:R-:W-:Y:S01]  /*75c0*/  FMUL R51, R34, R51 ;  /* 0x0000003322337220 */ /* 0x000fe20000400000 */
[----:B------:R-:W-:-:S02]  /*75d0*/  @P0 IADD3 R60, P2, R60, R9, RZ ;  /* 0x000000093c3c0210 */ /* 0x000fc40007f5e0ff */
[CCC-:B------:R-:W-:Y:S01]  /*75e0*/  @P1 LEA.HI.X R55, R32.reuse, R29.reuse, R33.reuse, 0x1, P4 ;  /* 0x0000001d20371211 */ /* 0x1c0fe200020f0c21 */
[----:B------:R-:W-:Y:S01]  /*75f0*/  FMUL R0, R51, R0 ;  /* 0x0000000033007220 */ /* 0x000fe20000400000 */
[----:B------:R-:W-:Y:S02]  /*7600*/  @P0 IADD3.X R61, R35, R8, RZ, P2, !PT ;  /* 0x00000008233d0210 */ /* 0x000fe400017fe4ff */
[C---:B------:R-:W-:Y:S02]  /*7610*/  @P1 LEA R34, P2, R32.reuse, R28, 0x1 ;  /* 0x0000001c20221211 */ /* 0x040fe400078408ff */
[CCC-:B------:R-:W-:Y:S02]  /*7620*/  @P1 LEA.HI.X R57, R32.reuse, R29.reuse, R33.reuse, 0x2, P5 ;  /* 0x0000001d20391211 */ /* 0x1c0fe400028f1421 */
[----:B------:R-:W-:Y:S01]  /*7630*/  @P1 LEA.HI.X R35, R32, R29, R33, 0x1, P2 ;  /* 0x0000001d20231211 */ /* 0x000fe200010f0c21 */
[----:B------:R-:W-:Y:S01]  /*7640*/  @P1 IMAD R33, R33, 0x6, RZ ;  /* 0x0000000621211824 */ /* 0x000fe200078e02ff */
[----:B------:R-:W-:-:S02]  /*7650*/  @P1 IADD3 R32, P2, R9, R58, RZ ;  /* 0x0000003a09201210 */ /* 0x000fc40007f5e0ff */
[----:B------:R-:W0:Y:S01]  /*7660*/  S2R R58, SR_TID.X ;  /* 0x00000000003a7919 */ /* 0x000e220000002100 */
[----:B------:R-:W-:Y:S02]  /*7670*/  F2FP.SATFINITE.E4M3.F32.PACK_AB_MERGE_C R50, RZ, R50, RZ ;  /* 0x00000032ff32723e */ /* 0x000fe400048070ff */
[----:B------:R-:W-:Y:S02]  /*7680*/  @P1 IADD3 R36, P4, R36, R39, RZ ;  /* 0x0000002724241210 */ /* 0x000fe40007f9e0ff */
[----:B------:R-:W-:Y:S01]  /*7690*/  @P1 IADD3.X R33, R8, R33, R59, P2, !PT ;  /* 0x0000002108211210 */ /* 0x000fe200017fe43b */
[----:B------:R1:W-:Y:S01]  /*76a0*/  @P0 STG.E.U8 desc[UR6][R60.64], R50 ;  /* 0x000000323c000986 */ /* 0x0003e2000c101106 */
[----:B------:R-:W-:Y:S01]  /*76b0*/  @P1 IADD3 R34, P3, R34, R39, RZ ;  /* 0x0000002722221210 */ /* 0x000fe20007f7e0ff */
[----:B------:R-:W-:Y:S01]  /*76c0*/  @P1 IMAD.X R37, R37, 0x1, R10, P4 ;  /* 0x0000000125251824 */ /* 0x000fe200020e060a */
[----:B------:R-:W-:Y:S02]  /*76d0*/  @P1 IADD3 R54, P4, R54, R9, RZ ;  /* 0x0000000936361210 */ /* 0x000fe40007f9e0ff */
[----:B------:R-:W-:-:S02]  /*76e0*/  @P1 IADD3.X R35, R35, R10, RZ, P3, !PT ;  /* 0x0000000a23231210 */ /* 0x000fc40001ffe4ff */
[----:B------:R-:W-:Y:S01]  /*76f0*/  FMNMX R51, |R21|, R48, !PT ;  /* 0x0000003015337209 */ /* 0x000fe20007800200 */
[----:B------:R-:W-:Y:S01]  /*7700*/  FMUL R21, R53, UR10 ;  /* 0x0000000a35157c20 */ /* 0x000fe20008400000 */
[----:B------:R-:W-:Y:S02]  /*7710*/  @P1 IMAD.X R55, R55, 0x1, R8, P4 ;  /* 0x0000000137371824 */ /* 0x000fe400020e0608 */
[----:B------:R-:W-:Y:S02]  /*7720*/  FMNMX R51, |R22|, R51, !PT ;  /* 0x0000003316337209 */ /* 0x000fe40007800200 */
[----:B-1----:R-:W-:Y:S02]  /*7730*/  @P1 IADD3 R60, P5, R56, R9, RZ ;  /* 0x00000009383c1210 */ /* 0x002fe40007fbe0ff */
[----:B------:R-:W-:Y:S02]  /*7740*/  F2FP.SATFINITE.E4M3.F32.PACK_AB_MERGE_C R21, RZ, R21, RZ ;  /* 0x00000015ff15723e */ /* 0x000fe400048070ff */
[----:B------:R-:W-:Y:S01]  /*7750*/  @P1 IADD3.X R61, R57, R8, RZ, P5, !PT ;  /* 0x00000008393d1210 */ /* 0x000fe20002ffe4ff */
[----:B------:R-:W-:-:S02]  /*7760*/  IMAD.SHL.U32 R57, R19, 0x100, RZ ;  /* 0x0000010013397824 */ /* 0x000fc400078e00ff */
[----:B------:R-:W-:Y:S01]  /*7770*/  FMUL R19, R52, UR10 ;  /* 0x0000000a34137c20 */ /* 0x000fe20008400000 */
[----:B------:R-:W-:Y:S02]  /*7780*/  FMNMX R42, |R42|, R51, !PT ;  /* 0x000000332a2a7209 */ /* 0x000fe40007800200 */
[----:B------:R-:W-:Y:S02]  /*7790*/  SHF.L.U32 R50, R50, 0x10, RZ ;  /* 0x0000001032327819 */ /* 0x000fe400000006ff */
[----:B------:R-:W-:Y:S02]  /*77a0*/  F2FP.SATFINITE.E4M3.F32.PACK_AB_MERGE_C R19, RZ, R19, RZ ;  /* 0x00000013ff13723e */ /* 0x000fe400048070ff */
[----:B0-----:R-:W-:Y:S02]  /*77b0*/  SHF.R.U32.HI R38, RZ, 0x8, R58 ;  /* 0x00000008ff267819 */ /* 0x001fe4000001163a */
[----:B------:R-:W-:-:S03]  /*77c0*/  LOP3.LUT R57, R20, 0xffff, R57, 0xf8, !PT ;  /* 0x0000ffff14397812 */ /* 0x000fc600078ef839 */
[----:B------:R-:W-:Y:S01]  /*77d0*/  IMAD.SHL.U32 R59, R38, 0x20, RZ ;  /* 0x00000020263b7824 */ /* 0x000fe200078e00ff */
[----:B------:R-:W-:Y:S02]  /*77e0*/  @P1 IADD3 R38, P2, R28, R39, RZ ;  /* 0x000000271c261210 */ /* 0x000fe40007f5e0ff */
[----:B------:R-:W-:Y:S02]  /*77f0*/  IADD3 R39, R6, -0x1, RZ ;  /* 0xffffffff06277810 */ /* 0x000fe40007ffe0ff */
[----:B------:R-:W-:Y:S02]  /*7800*/  @P1 IADD3 R28, P3, R28, R9, RZ ;  /* 0x000000091c1c1210 */ /* 0x000fe40007f7e0ff */
[----:B------:R-:W-:Y:S02]  /*7810*/  LOP3.LUT R58, R59, 0xffffffe0, R58, 0xe2, !PT ;  /* 0xffffffe03b3a7812 */ /* 0x000fe400078ee23a */
[----:B------:R-:W-:Y:S02]  /*7820*/  LOP3.LUT R9, R6, 0x1f, RZ, 0xc0, !PT ;  /* 0x0000001f06097812 */ /* 0x000fe400078ec0ff */
[----:B------:R-:W-:-:S02]  /*7830*/  LOP3.LUT R39, R39, 0x1f, RZ, 0xc0, !PT ;  /* 0x0000001f27277812 */ /* 0x000fc400078ec0ff */
[----:B------:R-:W-:Y:S01]  /*7840*/  LOP3.LUT R51, R57, 0xff, R18, 0xf8, !PT ;  /* 0x000000ff39337812 */ /* 0x000fe200078ef812 */
[C---:B------:R-:W-:Y:S01]  /*7850*/  IMAD R9, R58.reuse, 0x21, R9 ;  /* 0x000000213a097824 */ /* 0x040fe200078e0209 */
[C---:B------:R-:W-:Y:S01]  /*7860*/  FMNMX R57, |R43|.reuse, R42, !PT ;  /* 0x0000002a2b397209 */ /* 0x040fe20007800200 */
[----:B------:R-:W-:Y:S02]  /*7870*/  IMAD R56, R58, 0x21, R39 ;  /* 0x000000213a387824 */ /* 0x000fe400078e0227 */
[----:B------:R-:W-:Y:S01]  /*7880*/  FMUL R43, R43, UR10 ;  /* 0x0000000a2b2b7c20 */ /* 0x000fe20008400000 */
[----:B------:R-:W-:Y:S01]  /*7890*/  @P1 IMAD.X R39, R29, 0x1, R10, P2 ;  /* 0x000000011d271824 */ /* 0x000fe200010e060a */
[----:B------:R-:W-:Y:S02]  /*78a0*/  LEA R9, R9, UR4, 0x2 ;  /* 0x0000000409097c11 */ /* 0x000fe4000f8e10ff */
[----:B------:R-:W-:Y:S02]  /*78b0*/  LEA R56, R56, UR4, 0x2 ;  /* 0x0000000438387c11 */ /* 0x000fe4000f8e10ff */
[----:B------:R-:W-:Y:S01]  /*78c0*/  @P1 IADD3.X R29, R29, R8, RZ, P3, !PT ;  /* 0x000000081d1d1210 */ /* 0x000fe20001ffe4ff */
[----:B------:R-:W-:Y:S01]  /*78d0*/  FMUL R8, R0, UR10 ;  /* 0x0000000a00087c20 */ /* 0x000fe20008400000 */
[----:B------:R0:W-:Y:S01]  /*78e0*/  STS [R9], R4 ;  /* 0x0000000409007388 */ /* 0x0001e20000000800 */
[----:B------:R-:W-:-:S03]  /*78f0*/  F2FP.SATFINITE.E4M3.F32.PACK_AB_MERGE_C R43, RZ, R43, RZ ;  /* 0x0000002bff2b723e */ /* 0x000fc600048070ff */
[----:B------:R1:W-:Y:S01]  /*7900*/  STS [R56], R2 ;  /* 0x0000000238007388 */ /* 0x0003e20000000800 */
[----:B------:R-:W-:Y:S02]  /*7910*/  F2FP.SATFINITE.E4M3.F32.PACK_AB_MERGE_C R23, RZ, R8, RZ ;  /* 0x00000008ff17723e */ /* 0x000fe400048070ff */
[----:B------:R-:W-:Y:S01]  /*7920*/  LOP3.LUT R10, R43, 0xffff, RZ, 0xc0, !PT ;  /* 0x0000ffff2b0a7812 */ /* 0x000fe200078ec0ff */
[----:B------:R2:W-:Y:S01]  /*7930*/  @P0 STG.E.U8 desc[UR6][R26.64], R43 ;  /* 0x0000002b1a000986 */ /* 0x0005e2000c101106 */
[----:B------:R-:W-:Y:S01]  /*7940*/  ISETP.LT.U32.AND P0, PT, R14, 0x20, PT ;  /* 0x000000200e00780c */ /* 0x000fe20003f01070 */
[----:B0-----:R-:W-:-:S03]  /*7950*/  VIADD R4, R6, 0x1d ;  /* 0x0000001d06047836 */ /* 0x001fc60000000000 */
[----:B------:R-:W-:Y:S02]  /*7960*/  ISETP.LT.U32.AND.EX P0, PT, R13, RZ, PT, P0 ;  /* 0x000000ff0d00720c */ /* 0x000fe40003f01100 */
[----:B-1----:R-:W-:-:S04]  /*7970*/  SHF.L.U32 R2, R21, 0x10, RZ ;  /* 0x0000001015027819 */ /* 0x002fc800000006ff */
[----:B------:R-:W-:Y:S02]  /*7980*/  LOP3.LUT R59, R2, 0xff0000, RZ, 0xc0, !PT ;  /* 0x00ff0000023b7812 */ /* 0x000fe400078ec0ff */
[----:B------:R-:W-:-:S05]  /*7990*/  LOP3.LUT R2, R23, 0xffff, RZ, 0xc0, !PT ;  /* 0x0000ffff17027812 */ /* 0x000fca00078ec0ff */
[----:B------:R-:W-:Y:S01]  /*79a0*/  IMAD R2, R2, 0x1000000, R59 ;  /* 0x0100000002027824 */ /* 0x000fe200078e023b */
[----:B------:R-:W-:-:S04]  /*79b0*/  SHF.L.U32 R59, R19, 0x8, RZ ;  /* 0x00000008133b7819 */ /* 0x000fc800000006ff */
[----:B------:R-:W-:Y:S02]  /*79c0*/  LOP3.LUT R8, R2, 0xffff, R59, 0xf8, !PT ;  /* 0x0000ffff02087812 */ /* 0x000fe400078ef83b */
[----:B------:R-:W-:Y:S01]  /*79d0*/  LOP3.LUT R59, R4, 0x1f, RZ, 0xc0, !PT ;  /* 0x0000001f043b7812 */ /* 0x000fe200078ec0ff */
[----:B------:R-:W-:Y:S01]  /*79e0*/  IMAD R4, R58, 0x21, R17 ;  /* 0x000000213a047824 */ /* 0x000fe200078e0211 */
[----:B------:R-:W-:Y:S01]  /*79f0*/  FMNMX R17, R57, |R44|, !PT ;  /* 0x4000002c39117209 */ /* 0x000fe20007800000 */
[----:B------:R-:W-:Y:S01]  /*7a00*/  FMUL R44, R44, UR10 ;  /* 0x0000000a2c2c7c20 */ /* 0x000fe20008400000 */
[----:B------:R-:W-:Y:S01]  /*7a10*/  LOP3.LUT R57, R50, 0xff0000, RZ, 0xc0, !PT ;  /* 0x00ff000032397812 */ /* 0x000fe200078ec0ff */
[----:B------:R-:W-:Y:S01]  /*7a20*/  IMAD R2, R58, 0x21, R59 ;  /* 0x000000213a027824 */ /* 0x000fe200078e023b */
[----:B------:R-:W-:Y:S02]  /*7a30*/  FMNMX R52, |R52|, R17, !PT ;  /* 0x0000001134347209 */ /* 0x000fe40007800200 */
[----:B------:R-:W-:-:S02]  /*7a40*/  F2FP.SATFINITE.E4M3.F32.PACK_AB_MERGE_C R44, RZ, R44, RZ ;  /* 0x0000002cff2c723e */ /* 0x000fc400048070ff */
[----:B------:R-:W-:Y:S02]  /*7a50*/  FMNMX R53, |R53|, R52, !PT ;  /* 0x0000003435357209 */ /* 0x000fe40007800200 */
[----:B------:R-:W-:Y:S01]  /*7a60*/  LOP3.LUT R59, R8, 0xff, R44, 0xf8, !PT ;  /* 0x000000ff083b7812 */ /* 0x000fe200078ef82c */
[----:B------:R-:W-:Y:S01]  /*7a70*/  IMAD R8, R10, 0x1000000, R57 ;  /* 0x010000000a087824 */ /* 0x000fe200078e0239 */
[----:B------:R-:W-:Y:S01]  /*7a80*/  FMNMX R10, |R0|, R53, !PT ;  /* 0x00000035000a7209 */ /* 0x000fe20007800200 */
[C---:B------:R-:W-:Y:S01]  /*7a90*/  FMUL R0, R45.reuse, UR10 ;  /* 0x0000000a2d007c20 */ /* 0x040fe20008400000 */
[----:B------:R-:W-:Y:S01]  /*7aa0*/  @P1 STG.E.U8 desc[UR6][R38.64], R44 ;  /* 0x0000002c26001986 */ /* 0x000fe2000c101106 */
[----:B------:R-:W-:Y:S02]  /*7ab0*/  LEA R4, R4, UR4, 0x2 ;  /* 0x0000000404047c11 */ /* 0x000fe4000f8e10ff */
[----:B------:R-:W-:Y:S01]  /*7ac0*/  FMNMX R45, |R45|, R10, !PT ;  /* 0x0000000a2d2d7209 */ /* 0x000fe20007800200 */
[----:B------:R0:W-:Y:S01]  /*7ad0*/  @P1 STG.E.U8 desc[UR6][R34.64], R19 ;  /* 0x0000001322001986 */ /* 0x0001e2000c101106 */
[----:B------:R-:W-:Y:S01]  /*7ae0*/  F2FP.SATFINITE.E4M3.F32.PACK_AB_MERGE_C R20, RZ, R0, RZ ;  /* 0x00000000ff14723e */ /* 0x000fe200048070ff */
[----:B------:R-:W-:Y:S01]  /*7af0*/  FMUL R0, R47, UR10 ;  /* 0x0000000a2f007c20 */ /* 0x000fe20008400000 */
[----:B------:R-:W-:Y:S01]  /*7b00*/  FMUL R10, R46, UR10 ;  /* 0x0000000a2e0a7c20 */ /* 0x000fe20008400000 */
[----:B------:R1:W-:Y:S01]  /*7b10*/  @P1 STG.E.U8 desc[UR6][R36.64], R21 ;  /* 0x0000001524001986 */ /* 0x0003e2000c101106 */
[----:B------:R-:W-:-:S02]  /*7b20*/  LEA R2, R2, UR4, 0x2 ;  /* 0x0000000402027c11 */ /* 0x000fc4000f8e10ff */
[----:B------:R-:W-:Y:S01]  /*7b30*/  FMNMX R46, |R46|, R45, !PT ;  /* 0x0000002d2e2e7209 */ /* 0x000fe20007800200 */
[----:B------:R3:W-:Y:S01]  /*7b40*/  @P1 STG.E.U8 desc[UR6][R30.64], R23 ;  /* 0x000000171e001986 */ /* 0x0007e2000c101106 */
[----:B--2---:R-:W-:Y:S02]  /*7b50*/  F2FP.SATFINITE.E4M3.F32.PACK_AB_MERGE_C R27, RZ, R10, RZ ;  /* 0x0000000aff1b723e */ /* 0x004fe400048070ff */
[----:B------:R-:W-:Y:S01]  /*7b60*/  FMNMX R46, |R47|, R46, !PT ;  /* 0x0000002e2f2e7209 */ /* 0x000fe20007800200 */
[----:B------:R-:W-:Y:S01]  /*7b70*/  @P1 STG.E.U8 desc[UR6][R28.64], R20 ;  /* 0x000000141c001986 */ /* 0x000fe2000c101106 */
[----:B0-----:R-:W-:Y:S01]  /*7b80*/  F2FP.SATFINITE.E4M3.F32.PACK_AB_MERGE_C R19, RZ, R0, RZ ;  /* 0x00000000ff13723e */ /* 0x001fe200048070ff */
[C---:B------:R-:W-:Y:S01]  /*7b90*/  FMUL R0, R49.reuse, UR10 ;  /* 0x0000000a31007c20 */ /* 0x040fe20008400000 */
[----:B------:R-:W-:Y:S01]  /*7ba0*/  FMNMX R49, |R49|, R46, !PT ;  /* 0x0000002e31317209 */ /* 0x000fe20007800200 */
[----:B------:R-:W-:Y:S01]  /*7bb0*/  @P1 STG.E.U8 desc[UR6][R54.64], R27 ;  /* 0x0000001b36001986 */ /* 0x000fe2000c101106 */
[----:B------:R-:W-:Y:S01]  /*7bc0*/  SHF.L.U32 R10, R19, 0x10, RZ ;  /* 0x00000010130a7819 */ /* 0x000fe200000006ff */
[----:B-1----:R-:W-:Y:S01]  /*7bd0*/  IMAD.SHL.U32 R21, R27, 0x100, RZ ;  /* 0x000001001b157824 */ /* 0x002fe200078e00ff */
[----:B------:R-:W-:Y:S01]  /*7be0*/  F2FP.SATFINITE.E4M3.F32.PACK_AB_MERGE_C R35, RZ, R0, RZ ;  /* 0x00000000ff23723e */ /* 0x000fe200048070ff */
[----:B------:R0:W-:Y:S01]  /*7bf0*/  @P1 STG.E.U8 desc[UR6][R60.64], R19 ;  /* 0x000000133c001986 */ /* 0x0001e2000c101106 */
[----:B------:R-:W-:Y:S01]  /*7c00*/  LOP3.LUT R17, R10, 0xff0000, RZ, 0xc0, !PT ;  /* 0x00ff00000a117812 */ /* 0x000fe200078ec0ff */
[----:B---3--:R-:W-:Y:S01]  /*7c10*/  IMAD R23, R12, UR9, RZ ;  /* 0x000000090c177c24 */ /* 0x008fe2000f8e02ff */
[----:B------:R-:W-:Y:S01]  /*7c20*/  LOP3.LUT R0, R35, 0xffff, RZ, 0xc0, !PT ;  /* 0x0000ffff23007812 */ /* 0x000fe200078ec0ff */
[----:B------:R1:W-:Y:S04]  /*7c30*/  @P1 STG.E.U8 desc[UR6][R32.64], R35 ;  /* 0x0000002320001986 */ /* 0x0003e8000c101106 */
[----:B------:R-:W-:Y:S01]  /*7c40*/  IMAD R0, R0, 0x1000000, R17 ;  /* 0x0100000000007824 */ /* 0x000fe200078e0211 */
[----:B------:R-:W-:Y:S01]  /*7c50*/  SEL R17, R14, 0x20, P0 ;  /* 0x000000200e117807 */ /* 0x000fe20000000000 */
[----:B------:R1:W-:Y:S01]  /*7c60*/  STS [R4], R51 ;  /* 0x0000003304007388 */ /* 0x0003e20000000800 */
[----:B0-----:R-:W-:-:S02]  /*7c70*/  IMAD.WIDE.U32 R18, R12, UR8, RZ ;  /* 0x000000080c127c25 */ /* 0x001fc4000f8e00ff */
[----:B------:R-:W-:Y:S01]  /*7c80*/  ISETP.GE.U32.AND P1, PT, R12, R17, PT ;  /* 0x000000110c00720c */ /* 0x000fe20003f26070 */
[----:B------:R1:W-:Y:S01]  /*7c90*/  STS [R2], R59 ;  /* 0x0000003b02007388 */ /* 0x0003e20000000800 */
[----:B------:R-:W-:Y:S01]  /*7ca0*/  LOP3.LUT R17, R8, 0xffff, R41, 0xf8, !PT ;  /* 0x0000ffff08117812 */ /* 0x000fe200078ef829 */
[----:B------:R-:W-:Y:S01]  /*7cb0*/  IMAD.MOV.U32 R8, RZ, RZ, R18 ;  /* 0x000000ffff087224 */ /* 0x000fe200078e0012 */
[----:B------:R-:W-:Y:S02]  /*7cc0*/  LOP3.LUT R21, R0, 0xffff, R21, 0xf8, !PT ;  /* 0x0000ffff00157812 */ /* 0x000fe400078ef815 */
[----:B------:R-:W-:Y:S02]  /*7cd0*/  IADD3 R0, R19, R23, RZ ;  /* 0x0000001713007210 */ /* 0x000fe40007ffe0ff */
[----:B------:R-:W-:Y:S02]  /*7ce0*/  LOP3.LUT R17, R17, 0xff, R40, 0xf8, !PT ;  /* 0x000000ff11117812 */ /* 0x000fe400078ef828 */
[----:B------:R-:W-:Y:S01]  /*7cf0*/  LOP3.LUT R29, R21, 0xff, R20, 0xf8, !PT ;  /* 0x000000ff151d7812 */ /* 0x000fe200078ef814 */
[----:B------:R-:W-:Y:S06]  /*7d00*/  BAR.SYNC.DEFER_BLOCKING 0x0 ;  /* 0x0000000000007b1d */ /* 0x000fec0000010000 */
[----:B-1----:R-:W-:Y:S05]  /*7d10*/  @P1 BRA `(.L_x_12139) ;  /* 0x00000004008c1947 */ /* 0x002fea0003800000 */
[----:B------:R-:W-:Y:S01]  /*7d20*/  LOP3.LUT R14, RZ, R14, RZ, 0x33, !PT ;  /* 0x0000000eff0e7212 */ /* 0x000fe200078e33ff */
[----:B------:R-:W-:Y:S01]  /*7d30*/  ULDC.64 UR12, c[0x0][0x228] ;  /* 0x00008a00000c7ab9 */ /* 0x000fe20000000a00 */
[----:B------:R-:W-:Y:S01]  /*7d40*/  LOP3.LUT R13, RZ, R13, RZ, 0x33, !PT ;  /* 0x0000000dff0d7212 */ /* 0x000fe200078e33ff */
[----:B------:R-:W-:Y:S01]  /*7d50*/  BSSY B1, `(.L_x_12140) ;  /* 0x0000049000017945 */ /* 0x000fe20003800000 */
[----:B------:R-:W-:Y:S01]  /*7d60*/  ISETP.GT.U32.AND P0, PT, R14, -0x21, PT ;  /* 0xffffffdf0e00780c */ /* 0x000fe20003f04070 */
[----:B------:R-:W-:Y:S01]  /*7d70*/  IMAD.MOV.U32 R31, RZ, RZ, RZ ;  /* 0x000000ffff1f7224 */ /* 0x000fe200078e00ff */
[----:B------:R-:W-:Y:S01]  /*7d80*/  MOV R33, R12 ;  /* 0x0000000c00217202 */ /* 0x000fe20000000f00 */
[----:B------:R-:W-:Y:S01]  /*7d90*/  IMAD.MOV.U32 R30, RZ, RZ, R8 ;  /* 0x000000ffff1e7224 */ /* 0x000fe200078e0008 */
[----:B------:R-:W-:Y:S02]  /*7da0*/  ISETP.GT.U32.AND.EX P0, PT, R13, -0x1, PT, P0 ;  /* 0xffffffff0d00780c */ /* 0x000fe40003f04100 */
[----:B------:R-:W-:-:S02]  /*7db0*/  MOV R32, R0 ;  /* 0x0000000000207202 */ /* 0x000fc40000000f00 */
[----:B------:R-:W-:-:S04]  /*7dc0*/  SEL R19, R14, 0xffffffdf, P0 ;  /* 0xffffffdf0e137807 */ /* 0x000fc80000000000 */
[----:B------:R-:W-:Y:S02]  /*7dd0*/  IADD3 R14, -R12, -0x2, -R19 ;  /* 0xfffffffe0c0e7810 */ /* 0x000fe40007ffe913 */
[----:B------:R-:W-:Y:S02]  /*7de0*/  LOP3.LUT R13, RZ, R19, RZ, 0x33, !PT ;  /* 0x00000013ff0d7212 */ /* 0x000fe400078e33ff */
[----:B------:R-:W-:Y:S02]  /*7df0*/  ISETP.GE.U32.AND P2, PT, R14, 0x3, PT ;  /* 0x000000030e00780c */ /* 0x000fe40003f46070 */
[----:B------:R-:W-:Y:S02]  /*7e00*/  IADD3 R21, -R12, R13, RZ ;  /* 0x0000000d0c157210 */ /* 0x000fe40007ffe1ff */
[----:B------:R-:W-:Y:S02]  /*7e10*/  IADD3 R13, P3, R24, UR12, RZ ;  /* 0x0000000c180d7c10 */ /* 0x000fe4000ff7e0ff */
[----:B------:R-:W-:-:S02]  /*7e20*/  LOP3.LUT R10, R21, 0x3, RZ, 0xc0, !PT ;  /* 0x00000003150a7812 */ /* 0x000fc400078ec0ff */
[----:B------:R-:W-:Y:S02]  /*7e30*/  IADD3.X R14, R25, UR13, RZ, P3, !PT ;  /* 0x0000000d190e7c10 */ /* 0x000fe40009ffe4ff */
[----:B------:R-:W-:-:S03]  /*7e40*/  ISETP.NE.AND P0, PT, R10, RZ, PT ;  /* 0x000000ff0a00720c */ /* 0x000fc60003f05270 */
[----:B------:R-:W-:Y:S10]  /*7e50*/  @!P2 BRA `(.L_x_12141) ;  /* 0x0000000000e0a947 */ /* 0x000ff40003800000 */
[----:B------:R-:W-:Y:S01]  /*7e60*/  HFMA2.MMA R31, -RZ, RZ, 0, 0 ;  /* 0x00000000ff1f7435 */ /* 0x000fe200000001ff */
[----:B------:R-:W-:Y:S01]  /*7e70*/  IMAD.IADD R28, R21, 0x1, -R10 ;  /* 0x00000001151c7824 */ /* 0x000fe200078e0a0a */
[----:B------:R-:W-:Y:S01]  /*7e80*/  MOV R30, R8 ;  /* 0x00000008001e7202 */ /* 0x000fe20000000f00 */
[----:B------:R-:W-:Y:S02]  /*7e90*/  IMAD.MOV.U32 R33, RZ, RZ, R12 ;  /* 0x000000ffff217224 */ /* 0x000fe400078e000c */
[----:B------:R-:W-:-:S07]  /*7ea0*/  IMAD.MOV.U32 R32, RZ, RZ, R0 ;  /* 0x000000ffff207224 */ /* 0x000fce00078e0000 */
.L_x_12142:
        /* <DEDUP_REMOVED lines=23> */
[----:B------:R-:W-:Y:S01]  /*8020*/  IADD3 R31, R31, 0x4, RZ ;  /* 0x000000041f1f7810 */ /* 0x000fe20007ffe0ff */
[----:B------:R-:W2:Y:S01]  /*8030*/  @!P5 LDS R39, [R26+0x8] ;  /* 0x000008001a27d984 */ /* 0x000ea20000000800 */
[----:B------:R-:W-:-:S02]  /*8040*/  @!P3 IADD3.X R21, RZ, R23, RZ, P6, !PT ;  /* 0x00000017ff15b210 */ /* 0x000fc400037fe4ff */
[----:B------:R-:W-:Y:S01]  /*8050*/  @!P3 LEA R20, P6, R6, R13, 0x2 ;  /* 0x0000000d0614b211 */ /* 0x000fe200078c10ff */
[----:B------:R-:W-:-:S03]  /*8060*/  IMAD.IADD R33, R12, 0x1, R31 ;  /* 0x000000010c217824 */ /* 0x000fc600078e021f */
        /* <DEDUP_REMOVED lines=14> */
[----:B------:R-:W-:Y:S02]  /*8150*/  @!P4 IADD3.X R27, RZ, R34, RZ, P6, !PT ;  /* 0x00000022ff1bc210 */ /* 0x000fe400037fe4ff */
[----:B---3--:R-:W-:Y:S01]  /*8160*/  @!P4 LEA R26, P6, R6, R13, 0x2 ;  /* 0x0000000d061ac211 */ /* 0x008fe200078c10ff */
[----:B--2---:R0:W-:Y:S01]  /*8170*/  @!P5 STG.E desc[UR6][R22.64], R39 ;  /* 0x000000271600d986 */ /* 0x0041e2000c101906 */
[----:B------:R-:W-:-:S02]  /*8180*/  ISETP.NE.AND P3, PT, R28, RZ, PT ;  /* 0x000000ff1c00720c */ /* 0x000fc40003f65270 */
[----:B------:R-:W-:Y:S02]  /*8190*/  @!P4 LEA.HI.X R27, R6, R14, R27, 0x2, P6 ;  /* 0x0000000e061bc211 */ /* 0x000fe400030f141b */
[----:B------:R-:W-:Y:S02]  /*81a0*/  IADD3 R6, R36, 0x1f, RZ ;  /* 0x0000001f24067810 */ /* 0x000fe40007ffe0ff */
[----:B------:R-:W-:Y:S01]  /*81b0*/  IADD3.X R32, R34, UR9, RZ, P2, !PT ;  /* 0x0000000922207c10 */ /* 0x000fe200097fe4ff */
[----:B----4-:R0:W-:Y:S06]  /*81c0*/  @!P4 STG.E desc[UR6][R26.64], R41 ;  /* 0x000000291a00c986 */ /* 0x0101ec000c101906 */
[----:B------:R-:W-:Y:S05]  /*81d0*/  @P3 BRA `(.L_x_12142) ;  /* 0xfffffffc00343947 */ /* 0x000fea000383ffff */
.L_x_12141:
[----:B------:R-:W-:Y:S05]  /*81e0*/  BSYNC B1 ;  /* 0x0000000000017941 */ /* 0x000fea0003800000 */
.L_x_12140:
[----:B------:R-:W-:Y:S05]  /*81f0*/  @!P0 BRA `(.L_x_12139) ;  /* 0x0000000000548947 */ /* 0x000fea0003800000 */
.L_x_12145:
        /* <DEDUP_REMOVED lines=14> */
.L_x_12144:
[----:B------:R-:W-:Y:S05]  /*82e0*/  BSYNC B1 ;  /* 0x0000000000017941 */ /* 0x000fea0003800000 */
.L_x_12143:
[----:B------:R-:W-:Y:S01]  /*82f0*/  IADD3 R30, P0, R30, UR8, RZ ;  /* 0x000000081e1e7c10 */ /* 0x000fe2000ff1e0ff */
[----:B------:R-:W-:Y:S01]  /*8300*/  VIADD R31, R31, 0x1 ;  /* 0x000000011f1f7836 */ /* 0x000fe20000000000 */
[----:B------:R-:W-:Y:S02]  /*8310*/  IADD3 R6, R22, 0x1f, RZ ;  /* 0x0000001f16067810 */ /* 0x000fe40007ffe0ff */
[----:B------:R-:W-:Y:S01]  /*8320*/  IADD3.X R32, R32, UR9, RZ, P0, !PT ;  /* 0x0000000920207c10 */ /* 0x000fe200087fe4ff */
[----:B------:R-:W-:Y:S01]  /*8330*/  IMAD.IADD R33, R12, 0x1, R31 ;  /* 0x000000010c217824 */ /* 0x000fe200078e021f */
[----:B------:R-:W-:Y:S07]  /*8340*/  @P2 BRA `(.L_x_12145) ;  /* 0xfffffffc00ac2947 */ /* 0x000fee000383ffff */
.L_x_12139:
[----:B------:R-:W-:Y:S05]  /*8350*/  BSYNC B0 ;  /* 0x0000000000007941 */ /* 0x000fea0003800000 */
.L_x_12138:
        /* <DEDUP_REMOVED lines=11> */
[----:B------:R-:W2:Y:S01]  /*8410*/  LDC.64 R4, c[0x0][0x250] ;  /* 0x00009400ff047b82 */ /* 0x000ea20000000a00 */
[----:B------:R-:W-:Y:S01]  /*8420*/  LEA R16, P0, -R16, UR12, 0x5 ;  /* 0x0000000c10107c11 */ /* 0x000fe2000f8029ff */
[----:B------:R-:W-:Y:S01]  /*8430*/  BSSY B1, `(.L_x_12148) ;  /* 0x000004f000017945 */ /* 0x000fe20003800000 */
[----:B------:R-:W-:Y:S01]  /*8440*/  HFMA2.MMA R13, -RZ, RZ, 0, 0 ;  /* 0x00000000ff0d7435 */ /* 0x000fe200000001ff */
[----:B0-----:R-:W-:Y:S01]  /*8450*/  IMAD.MOV.U32 R19, RZ, RZ, R12 ;  /* 0x000000ffff137224 */ /* 0x001fe200078e000c */
[----:B------:R-:W-:Y:S02]  /*8460*/  IADD3.X R15, ~R15, UR13, RZ, P0, !PT ;  /* 0x0000000d0f0f7c10 */ /* 0x000fe400087fe5ff */
[----:B------:R-:W-:-:S02]  /*8470*/  LOP3.LUT R16, RZ, R16, RZ, 0x33, !PT ;  /* 0x00000010ff107212 */ /* 0x000fc400078e33ff */
[----:B------:R-:W-:Y:S02]  /*8480*/  LOP3.LUT R15, RZ, R15, RZ, 0x33, !PT ;  /* 0x0000000fff0f7212 */ /* 0x000fe400078e33ff */
[----:B------:R-:W-:-:S04]  /*8490*/  ISETP.GT.U32.AND P0, PT, R16, -0x21, PT ;  /* 0xffffffdf1000780c */ /* 0x000fc80003f04070 */
[----:B------:R-:W-:-:S04]  /*84a0*/  ISETP.GT.U32.AND.EX P0, PT, R15, -0x1, PT, P0 ;  /* 0xffffffff0f00780c */ /* 0x000fc80003f04100 */
[----:B------:R-:W-:-:S04]  /*84b0*/  SEL R3, R16, 0xffffffdf, P0 ;  /* 0xffffffdf10037807 */ /* 0x000fc80000000000 */
[----:B------:R-:W-:Y:S01]  /*84c0*/  IADD3 R6, -R12, -0x2, -R3 ;  /* 0xfffffffe0c067810 */ /* 0x000fe20007ffe903 */
[----:B--2---:R-:W-:Y:S01]  /*84d0*/  IMAD.WIDE.U32 R24, R4, UR12, R24 ;  /* 0x0000000c04187c25 */ /* 0x004fe2000f8e0018 */
[----:B------:R-:W-:Y:S02]  /*84e0*/  LOP3.LUT R7, RZ, R3, RZ, 0x33, !PT ;  /* 0x00000003ff077212 */ /* 0x000fe400078e33ff */
[----:B------:R-:W-:Y:S01]  /*84f0*/  ISETP.GE.U32.AND P2, PT, R6, 0x3, PT ;  /* 0x000000030600780c */ /* 0x000fe20003f46070 */
[----:B------:R-:W-:Y:S01]  /*8500*/  IMAD R3, R5, UR12, RZ ;  /* 0x0000000c05037c24 */ /* 0x000fe2000f8e02ff */
[----:B------:R-:W-:Y:S02]  /*8510*/  IADD3 R5, -R12, R7, RZ ;  /* 0x000000070c057210 */ /* 0x000fe40007ffe1ff */
[----:B-1----:R-:W-:Y:S01]  /*8520*/  SHF.R.U32.HI R7, RZ, 0x3, R2 ;  /* 0x00000003ff077819 */ /* 0x002fe20000011602 */
[----:B------:R-:W-:Y:S01]  /*8530*/  IMAD R3, R4, UR13, R3 ;  /* 0x0000000d04037c24 */ /* 0x000fe2000f8e0203 */
[----:B------:R-:W-:Y:S01]  /*8540*/  ULDC.64 UR12, c[0x0][0x228] ;  /* 0x00008a00000c7ab9 */ /* 0x000fe20000000a00 */
[----:B------:R-:W-:-:S02]  /*8550*/  LOP3.LUT R6, R5, 0x3, RZ, 0xc0, !PT ;  /* 0x0000000305067812 */ /* 0x000fc400078ec0ff */
[----:B------:R-:W-:Y:S02]  /*8560*/  IADD3 R9, P1, R24, UR12, RZ ;  /* 0x0000000c18097c10 */ /* 0x000fe4000ff3e0ff */
[----:B------:R-:W-:Y:S02]  /*8570*/  LOP3.LUT R7, R7, 0x1ffffffc, RZ, 0xc0, !PT ;  /* 0x1ffffffc07077812 */ /* 0x000fe400078ec0ff */
[----:B------:R-:W-:Y:S02]  /*8580*/  IADD3.X R24, R25, UR13, R3, P1, !PT ;  /* 0x0000000d19187c10 */ /* 0x000fe40008ffe403 */
[----:B------:R-:W-:Y:S01]  /*8590*/  ISETP.NE.AND P0, PT, R6, RZ, PT ;  /* 0x000000ff0600720c */ /* 0x000fe20003f05270 */
[----:B------:R-:W-:Y:S01]  /*85a0*/  IMAD.IADD R10, R2, 0x1, -R7 ;  /* 0x00000001020a7824 */ /* 0x000fe200078e0a07 */
[----:B------:R-:W-:Y:S11]  /*85b0*/  @!P2 BRA `(.L_x_12149) ;  /* 0x0000000000d8a947 */ /* 0x000ff60003800000 */
[----:B------:R-:W-:Y:S01]  /*85c0*/  IADD3 R18, R5, -R6, RZ ;  /* 0x8000000605127210 */ /* 0x000fe20007ffe0ff */
[----:B------:R-:W-:Y:S01]  /*85d0*/  IMAD.MOV.U32 R13, RZ, RZ, RZ ;  /* 0x000000ffff0d7224 */ /* 0x000fe200078e00ff */
[----:B------:R-:W-:-:S07]  /*85e0*/  MOV R19, R12 ;  /* 0x0000000c00137202 */ /* 0x000fce0000000f00 */
.L_x_12150:
[C---:B0-----:R-:W-:Y:S01]  /*85f0*/  LOP3.LUT R4, R10.reuse, 0x1f, RZ, 0xc0, !PT ;  /* 0x0000001f0a047812 */ /* 0x041fe200078ec0ff */
[C---:B------:R-:W-:Y:S01]  /*8600*/  VIADD R2, R10.reuse, 0xffffffff ;  /* 0xffffffff0a027836 */ /* 0x040fe20000000000 */
[C---:B------:R-:W-:Y:S01]  /*8610*/  IADD3 R3, R10.reuse, 0x1d, RZ ;  /* 0x0000001d0a037810 */ /* 0x040fe20007ffe0ff */
[----:B------:R-:W-:Y:S01]  /*8620*/  VIADD R10, R10, 0x1e ;  /* 0x0000001e0a0a7836 */ /* 0x000fe20000000000 */
[-C--:B------:R-:W-:Y:S01]  /*8630*/  ISETP.GE.U32.AND P4, PT, R4, R11.reuse, PT ;  /* 0x0000000b0400720c */ /* 0x080fe20003f86070 */
[----:B------:R-:W-:Y:S01]  /*8640*/  VIADD R13, R13, 0x4 ;  /* 0x000000040d0d7836 */ /* 0x000fe20000000000 */
[----:B------:R-:W-:Y:S01]  /*8650*/  LOP3.LUT R5, R2, 0x1f, RZ, 0xc0, !PT ;  /* 0x0000001f02057812 */ /* 0x000fe200078ec0ff */
[----:B------:R-:W-:Y:S01]  /*8660*/  IMAD R2, R58, 0x21, R19 ;  /* 0x000000213a027824 */ /* 0x000fe200078e0213 */
[----:B------:R-:W-:Y:S02]  /*8670*/  LOP3.LUT R15, R10, 0x1f, RZ, 0xc0, !PT ;  /* 0x0000001f0a0f7812 */ /* 0x000fe400078ec0ff */
[----:B------:R-:W-:-:S02]  /*8680*/  ISETP.GE.U32.AND P3, PT, R5, R11, PT ;  /* 0x0000000b0500720c */ /* 0x000fc40003f66070 */
[-C--:B------:R-:W-:Y:S02]  /*8690*/  ISETP.GE.U32.AND P2, PT, R15, R11.reuse, PT ;  /* 0x0000000b0f00720c */ /* 0x080fe40003f46070 */
[----:B------:R-:W-:Y:S02]  /*86a0*/  LEA R10, R2, UR4, 0x2 ;  /* 0x00000004020a7c11 */ /* 0x000fe4000f8e10ff */
[----:B------:R-:W-:Y:S02]  /*86b0*/  LOP3.LUT R22, R3, 0x1f, RZ, 0xc0, !PT ;  /* 0x0000001f03167812 */ /* 0x000fe400078ec0ff */
[----:B------:R-:W-:Y:S01]  /*86c0*/  @!P4 IADD3 R4, P6, R4, R8, RZ ;  /* 0x000000080404c210 */ /* 0x000fe20007fde0ff */
[----:B------:R-:W0:Y:S01]  /*86d0*/  @!P4 LDS R21, [R10] ;  /* 0x000000000a15c984 */ /* 0x000e220000000800 */
[----:B------:R-:W-:Y:S02]  /*86e0*/  ISETP.GE.U32.AND P1, PT, R22, R11, PT ;  /* 0x0000000b1600720c */ /* 0x000fe40003f26070 */
[----:B------:R-:W-:Y:S01]  /*86f0*/  IADD3 R8, P5, R8, UR8, RZ ;  /* 0x0000000808087c10 */ /* 0x000fe2000ffbe0ff */
[----:B------:R-:W1:Y:S01]  /*8700*/  @!P3 LDS R23, [R10+0x4] ;  /* 0x000004000a17b984 */ /* 0x000e620000000800 */
[----:B------:R-:W-:-:S02]  /*8710*/  @!P4 IADD3.X R3, RZ, R0, RZ, P6, !PT ;  /* 0x00000000ff03c210 */ /* 0x000fc400037fe4ff */
[----:B------:R-:W-:Y:S01]  /*8720*/  IADD3.X R14, R0, UR9, RZ, P5, !PT ;  /* 0x00000009000e7c10 */ /* 0x000fe2000affe4ff */
[----:B------:R-:W2:Y:S01]  /*8730*/  @!P2 LDS R25, [R10+0x8] ;  /* 0x000008000a19a984 */ /* 0x000ea20000000800 */
[----:B------:R-:W-:Y:S02]  /*8740*/  @!P3 IADD3 R0, P5, R5, R8, RZ ;  /* 0x000000080500b210 */ /* 0x000fe40007fbe0ff */
[-C--:B------:R-:W-:Y:S02]  /*8750*/  @!P4 LEA R2, P6, R4, R9.reuse, 0x2 ;  /* 0x000000090402c211 */ /* 0x080fe400078c10ff */
[----:B------:R-:W-:Y:S01]  /*8760*/  IADD3 R18, R18, -0x4, RZ ;  /* 0xfffffffc12127810 */ /* 0x000fe20007ffe0ff */
[----:B------:R3:W4:Y:S01]  /*8770*/  @!P1 LDS R27, [R10+0xc] ;  /* 0x00000c000a1b9984 */ /* 0x0007220000000800 */
[----:B------:R-:W-:Y:S01]  /*8780*/  @!P4 LEA.HI.X R3, R4, R24, R3, 0x2, P6 ;  /* 0x000000180403c211 */ /* 0x000fe200030f1403 */
[----:B------:R-:W-:Y:S01]  /*8790*/  @!P3 IMAD.X R5, RZ, RZ, R14, P5 ;  /* 0x000000ffff05b224 */ /* 0x000fe200028e060e */
[----:B------:R-:W-:-:S02]  /*87a0*/  @!P3 LEA R4, P5, R0, R9, 0x2 ;  /* 0x000000090004b211 */ /* 0x000fc400078a10ff */
[----:B------:R-:W-:Y:S02]  /*87b0*/  IADD3 R8, P6, R8, UR8, RZ ;  /* 0x0000000808087c10 */ /* 0x000fe4000ffde0ff */
[----:B------:R-:W-:Y:S01]  /*87c0*/  @!P3 LEA.HI.X R5, R0, R24, R5, 0x2, P5 ;  /* 0x000000180005b211 */ /* 0x000fe200028f1405 */
[----:B---3--:R-:W-:Y:S01]  /*87d0*/  VIADD R10, R22, 0x1f ;  /* 0x0000001f160a7836 */ /* 0x008fe20000000000 */
[----:B------:R-:W-:Y:S02]  /*87e0*/  IADD3.X R16, R14, UR9, RZ, P6, !PT ;  /* 0x000000090e107c10 */ /* 0x000fe4000b7fe4ff */
[----:B------:R-:W-:Y:S02]  /*87f0*/  @!P2 IADD3 R0, P5, R15, R8, RZ ;  /* 0x000000080f00a210 */ /* 0x000fe40007fbe0ff */
[----:B------:R-:W-:Y:S02]  /*8800*/  IADD3 R8, P6, R8, UR8, RZ ;  /* 0x0000000808087c10 */ /* 0x000fe4000ffde0ff */
[----:B------:R-:W-:-:S02]  /*8810*/  @!P2 IADD3.X R15, RZ, R16, RZ, P5, !PT ;  /* 0x00000010ff0fa210 */ /* 0x000fc40002ffe4ff */
[----:B------:R-:W-:Y:S02]  /*8820*/  @!P2 LEA R14, P5, R0, R9, 0x2 ;  /* 0x00000009000ea211 */ /* 0x000fe400078a10ff */
[----:B------:R-:W-:Y:S02]  /*8830*/  IADD3.X R20, R16, UR9, RZ, P6, !PT ;  /* 0x0000000910147c10 */ /* 0x000fe4000b7fe4ff */
[----:B------:R-:W-:Y:S02]  /*8840*/  @!P2 LEA.HI.X R15, R0, R24, R15, 0x2, P5 ;  /* 0x00000018000fa211 */ /* 0x000fe400028f140f */
[----:B------:R-:W-:Y:S02]  /*8850*/  @!P1 IADD3 R0, P5, R22, R8, RZ ;  /* 0x0000000816009210 */ /* 0x000fe40007fbe0ff */
[----:B------:R-:W-:Y:S01]  /*8860*/  IADD3 R19, R12, R13, RZ ;  /* 0x0000000d0c137210 */ /* 0x000fe20007ffe0ff */
[----:B0-----:R0:W-:Y:S02]  /*8870*/  @!P4 STG.E desc[UR6][R2.64], R21 ;  /* 0x000000150200c986 */ /* 0x0011e4000c101906 */
[----:B------:R-:W-:Y:S01]  /*8880*/  @!P1 IMAD.X R17, RZ, RZ, R20, P5 ;  /* 0x000000ffff119224 */ /* 0x000fe200028e0614 */
[C---:B------:R-:W-:Y:S01]  /*8890*/  @!P1 LEA R16, P5, R0.reuse, R9, 0x2 ;  /* 0x0000000900109211 */ /* 0x040fe200078a10ff */
        /* <DEDUP_REMOVED lines=8> */
.L_x_12149:
[----:B------:R-:W-:Y:S05]  /*8920*/  BSYNC B1 ;  /* 0x0000000000017941 */ /* 0x000fea0003800000 */
.L_x_12148:
[----:B------:R-:W-:Y:S05]  /*8930*/  @!P0 BRA `(.L_x_12147) ;  /* 0x0000000000548947 */ /* 0x000fea0003800000 */
.L_x_12153:
[----:B0-----:R-:W-:Y:S01]  /*8940*/  LOP3.LUT R14, R10, 0x1f, RZ, 0xc0, !PT ;  /* 0x0000001f0a0e7812 */ /* 0x001fe200078ec0ff */
[----:B------:R-:W-:Y:S01]  /*8950*/  BSSY B1, `(.L_x_12151) ;  /* 0x000000e000017945 */ /* 0x000fe20003800000 */
[----:B------:R-:W-:Y:S01]  /*8960*/  IADD3 R6, R6, -0x1, RZ ;  /* 0xffffffff06067810 */ /* 0x000fe20007ffe0ff */
        /* <DEDUP_REMOVED lines=12> */
.L_x_12152:
[----:B------:R-:W-:Y:S05]  /*8a30*/  BSYNC B1 ;  /* 0x0000000000017941 */ /* 0x000fea0003800000 */
.L_x_12151:
[----:B------:R-:W-:Y:S01]  /*8a40*/  IADD3 R8, P0, R8, UR8, RZ ;  /* 0x0000000808087c10 */ /* 0x000fe2000ff1e0ff */
[----:B------:R-:W-:Y:S01]  /*8a50*/  VIADD R10, R14, 0x1f ;  /* 0x0000001f0e0a7836 */ /* 0x000fe20000000000 */
[----:B------:R-:W-:Y:S02]  /*8a60*/  IADD3 R19, R12, R13, RZ ;  /* 0x0000000d0c137210 */ /* 0x000fe40007ffe0ff */
[----:B------:R-:W-:Y:S01]  /*8a70*/  IADD3.X R0, R0, UR9, RZ, P0, !PT ;  /* 0x0000000900007c10 */ /* 0x000fe200087fe4ff */
[----:B------:R-:W-:Y:S08]  /*8a80*/  @P1 BRA `(.L_x_12153) ;  /* 0xfffffffc00ac1947 */ /* 0x000ff0000383ffff */
.L_x_12147:
[----:B------:R-:W-:Y:S05]  /*8a90*/  BSYNC B0 ;  /* 0x0000000000007941 */ /* 0x000fea0003800000 */
.L_x_12146:
        /* <DEDUP_REMOVED lines=13> */
[----:B0-----:R-:W-:-:S05]  /*8b70*/  FMNMX R3, R0, R3, !PT ;  /* 0x0000000300037209 */ /* 0x001fca0007800000 */
[----:B------:R-:W0:Y:S01]  /*8b80*/  SHFL.DOWN PT, R2, R3, 0x4, 0x1f ;  /* 0x08801f0003027f89 */ /* 0x000e2200000e0000 */
[----:B-1----:R-:W-:Y:S02]  /*8b90*/  @!P0 LEA R0, R9, R8, 0x18 ;  /* 0x0000000809008211 */ /* 0x002fe400078ec0ff */
[----:B0-----:R-:W-:-:S03]  /*8ba0*/  FMNMX R2, R3, R2, !PT ;  /* 0x0000000203027209 */ /* 0x001fc60007800000 */
[----:B------:R-:W-:Y:S01]  /*8bb0*/  @!P0 IMAD.IADD R0, R7, 0x1, R0 ;  /* 0x0000000107008824 */ /* 0x000fe200078e0200 */
[----:B------:R-:W-:Y:S01]  /*8bc0*/  MOV R7, RZ ;  /* 0x000000ff00077202 */ /* 0x000fe20000000f00 */
        /* <DEDUP_REMOVED lines=23> */
.L_x_12164:
[----:B-1----:R-:W-:-:S07]  /*8d40*/  FMNMX R7, R2, R7, !PT ;  /* 0x0000000702077209 */ /* 0x002fce0007800000 */
.L_x_12156:
[----:B------:R-:W-:Y:S05]  /*8d50*/  BSYNC B0 ;  /* 0x0000000000007941 */ /* 0x000fea0003800000 */
.L_x_12155:
[----:B------:R-:W-:Y:S01]  /*8d60*/  ISETP.NE.AND P0, PT, R6, RZ, PT ;  /* 0x000000ff0600720c */ /* 0x000fe20003f05270 */
[----:B------:R-:W-:-:S12]  /*8d70*/  BSSY B0, `(.L_x_12154) ;  /* 0x0000004000007945 */ /* 0x000fd80003800000 */
[----:B------:R-:W-:Y:S05]  /*8d80*/  @P0 BRA `(.L_x_12158) ;  /* 0x0000000000080947 */ /* 0x000fea0003800000 */
[----:B0-----:R-:W0:Y:S02]  /*8d90*/  LDC.64 R2, c[0x0][0x238] ;  /* 0x00008e00ff027b82 */ /* 0x001e240000000a00 */
[----:B0-----:R1:W-:Y:S02]  /*8da0*/  REDG.E.MAX.S32.STRONG.GPU desc[UR6][R2.64], R7 ;  /* 0x000000070200798e */ /* 0x0013e4000d10e386 */
.L_x_12158:
[----:B------:R-:W-:Y:S05]  /*8db0*/  BSYNC B0 ;  /* 0x0000000000007941 */ /* 0x000fea0003800000 */
.L_x_12154:
[----:B------:R-:W2:Y:S01]  /*8dc0*/  S2R R0, SR_TID.X ;  /* 0x0000000000007919 */ /* 0x000ea20000002100 */
        /* <DEDUP_REMOVED lines=13> */
[----:B0-----:R-:W-:Y:S05]  /*8ea0*/  CALL.REL.NOINC `($__internal_281_$__cuda_sm20_rcp_rn_f32_slowpath) ;  /* 0x0000000400887944 */ /* 0x001fea0003c00000 */
[----:B------:R-:W-:Y:S05]  /*8eb0*/  BRA `(.L_x_12160) ;  /* 0x0000000000147947 */ /* 0x000fea0003800000 */
.L_x_12159:
[----:B01----:R-:W0:Y:S01]  /*8ec0*/  MUFU.RCP R5, UR10 ;  /* 0x0000000a00057d08 */ /* 0x003e220008001000 */
[----:B------:R-:W-:-:S05]  /*8ed0*/  MOV R0, UR10 ;  /* 0x0000000a00007c02 */ /* 0x000fca0008000f00 */
[----:B0-----:R-:W-:-:S04]  /*8ee0*/  FFMA R0, R5, R0, -1 ;  /* 0xbf80000005007423 */ /* 0x001fc80000000000 */
[----:B------:R-:W-:-:S04]  /*8ef0*/  FADD.FTZ R0, -R0, -RZ ;  /* 0x800000ff00007221 */ /* 0x000fc80000010100 */
[----:B------:R-:W-:-:S07]  /*8f00*/  FFMA R5, R5, R0, R5 ;  /* 0x0000000005057223 */ /* 0x000fce0000000005 */
.L_x_12160:
[----:B------:R-:W0:Y:S02]  /*8f10*/  LDC.64 R2, c[0x0][0x240] ;  /* 0x00009000ff027b82 */ /* 0x000e240000000a00 */
[----:B0-----:R-:W-:Y:S01]  /*8f20*/  STG.E desc[UR6][R2.64], R5 ;  /* 0x0000000502007986 */ /* 0x001fe2000c101906 */
[----:B------:R-:W-:Y:S05]  /*8f30*/  EXIT ;  /* 0x000000000000794d */ /* 0x000fea0003800000 */
.L_x_12157:
[----:B------:R-:W-:Y:S01]  /*8f40*/  HFMA2.MMA R9, -RZ, RZ, 0, 1.847743988037109375e-06 ;  /* 0x0000001fff097435 */ /* 0x000fe200000001ff */
[----:B------:R-:W-:Y:S02]  /*8f50*/  IMAD.MOV.U32 R5, RZ, RZ, 0x4 ;  /* 0x00000004ff057424 */ /* 0x000fe400078e00ff */
[----:B------:R-:W-:-:S08]  /*8f60*/  IMAD.MOV.U32 R4, RZ, RZ, -0x1 ;  /* 0xffffffffff047424 */ /* 0x000fd000078e00ff */
[----:B01----:R-:W-:Y:S05]  /*8f70*/  WARPSYNC.COLLECTIVE R4, `(.L_x_12161) ;  /* 0x0000000004087348 */ /* 0x003fea0003c00000 */
[----:B-1----:R1:W2:Y:S02]  /*8f80*/  SHFL.DOWN P0, R7, R0, R5, R9 ;  /* 0x0800000500077389 */ /* 0x0022a40000000009 */
[----:B012---:R-:W-:Y:S01]  /*8f90*/  ENDCOLLECTIVE ;  /* 0x000000000000791b */ /* 0x007fe20003800000 */
.L_x_12161:
[----:B------:R-:W-:Y:S01]  /*8fa0*/  HFMA2.MMA R5, -RZ, RZ, 0, 1.1920928955078125e-07 ;  /* 0x00000002ff057435 */ /* 0x000fe200000001ff */
[----:B------:R-:W-:-:S04]  /*8fb0*/  MOV R3, R7 ;  /* 0x0000000700037202 */ /* 0x000fc80000000f00 */
[----:B------:R-:W-:-:S05]  /*8fc0*/  FMNMX R3, R3, R0, !PT ;  /* 0x0000000003037209 */ /* 0x000fca0007800000 */
[----:B------:R-:W-:-:S07]  /*8fd0*/  IMAD.MOV.U32 R0, RZ, RZ, R3 ;  /* 0x000000ffff007224 */ /* 0x000fce00078e0003 */
[----:B------:R-:W-:Y:S05]  /*8fe0*/  WARPSYNC.COLLECTIVE R4, `(.L_x_12162) ;  /* 0x0000000004087348 */ /* 0x000fea0003c00000 */
[----:B------:R0:W1:Y:S02]  /*8ff0*/  SHFL.DOWN P0, R7, R0, R5, R9 ;  /* 0x0800000500077389 */ /* 0x0000640000000009 */
[----:B01----:R-:W-:Y:S01]  /*9000*/  ENDCOLLECTIVE ;  /* 0x000000000000791b */ /* 0x003fe20003800000 */
.L_x_12162:
[----:B------:R-:W-:Y:S02]  /*9010*/  IMAD.MOV.U32 R5, RZ, RZ, 0x1 ;  /* 0x00000001ff057424 */ /* 0x000fe400078e00ff */
[----:B------:R-:W-:-:S05]  /*9020*/  IMAD.MOV.U32 R2, RZ, RZ, R7 ;  /* 0x000000ffff027224 */ /* 0x000fca00078e0007 */
[----:B------:R-:W-:-:S04]  /*9030*/  FMNMX R2, R3, R2, !PT ;  /* 0x0000000203027209 */ /* 0x000fc80007800000 */
[----:B------:R-:W-:-:S07]  /*9040*/  MOV R0, R2 ;  /* 0x0000000200007202 */ /* 0x000fce0000000f00 */
[----:B------:R-:W-:Y:S05]  /*9050*/  WARPSYNC.COLLECTIVE R4, `(.L_x_12163) ;  /* 0x0000000004087348 */ /* 0x000fea0003c00000 */
[----:B------:R0:W1:Y:S02]  /*9060*/  SHFL.DOWN P0, R7, R0, R5, R9 ;  /* 0x0800000500077389 */ /* 0x0000640000000009 */
[----:B01----:R-:W-:Y:S01]  /*9070*/  ENDCOLLECTIVE ;  /* 0x000000000000791b */ /* 0x003fe20003800000 */
.L_x_12163:
[----:B------:R-:W-:Y:S05]  /*9080*/  BRA `(.L_x_12164) ;  /* 0xfffffffc002c7947 */ /* 0x000fea000383ffff */
        .weak           $__internal_280_$__cuda_sm20_div_u64
        .type           $__internal_280_$__cuda_sm20_div_u64,@function
        .size           $__internal_280_$__cuda_sm20_div_u64,($__internal_281_$__cuda_sm20_rcp_rn_f32_slowpath - $__internal_280_$__cuda_sm20_div_u64)
$__internal_280_$__cuda_sm20_div_u64:
        /* <DEDUP_REMOVED lines=67> */
[----:B------:R-:W-:Y:S06]  /*94c0*/  RET.REL.NODEC R6 `(_ZN18transformer_engine6detail43dgated_act_cast_transpose_kernel_notalignedILi1ELi4Eff13__nv_fp8_e4m3NS_5EmptyEXadL_ZNS_5dgeluIffEET_T0_RKS3_EEXadL_ZNS_4geluIffEES5_S6_S8_EEEEvPKT2_SC_PT3_SE_PKT1_PSF_SI_mmm) ;  /* 0xffffff6806cc7950 */ /* 0x000fec0003c3ffff */
        .weak           $__internal_281_$__cuda_sm20_rcp_rn_f32_slowpath
        .type           $__internal_281_$__cuda_sm20_rcp_rn_f32_slowpath,@function
        .size           $__internal_281_$__cuda_sm20_rcp_rn_f32_slowpath,(.L_x_34766 - $__internal_281_$__cuda_sm20_rcp_rn_f32_slowpath)
$__internal_281_$__cuda_sm20_rcp_rn_f32_slowpath:
        /* <DEDUP_REMOVED lines=15> */
.L_x_12165:
        /* <DEDUP_REMOVED lines=33> */
.L_x_12167:
[----:B------:R0:W1:Y:S02]  /*97d0*/  MUFU.RCP R2, R0 ;  /* 0x0000000000027308 */ /* 0x0000640000001000 */
.L_x_12166:
[----:B-1-3--:R-:W-:Y:S01]  /*97e0*/  MOV R5, R2 ;  /* 0x0000000200057202 */ /* 0x00afe20000000f00 */
[----:B------:R-:W-:Y:S01]  /*97f0*/  IMAD.MOV.U32 R2, RZ, RZ, R7 ;  /* 0x000000ffff027224 */ /* 0x000fe200078e0007 */
[----:B------:R-:W-:-:S04]  /*9800*/  MOV R3, 0x0 ;  /* 0x0000000000037802 */ /* 0x000fc80000000f00 */
[----:B0-2---:R-:W-:Y:S05]  /*9810*/  RET.REL.NODEC R2 `(_ZN18transformer_engine6detail43dgated_act_cast_transpose_kernel_notalignedILi1ELi4Eff13__nv_fp8_e4m3NS_5EmptyEXadL_ZNS_5dgeluIffEET_T0_RKS3_EEXadL_ZNS_4geluIffEES5_S6_S8_EEEEvPKT2_SC_PT3_SE_PKT1_PSF_SI_mmm) ;  /* 0xffffff6402f87950 */ /* 0x005fea0003c3ffff */
.L_x_12168:
        /* <DEDUP_REMOVED lines=14> */
.L_x_34766:


//--------------------- .text._ZN18transformer_engine6detail32dgated_act_cast_transpose_kernelILi1ELi4Eff13__nv_fp8_e4m3NS_5EmptyEXadL_ZNS_5dgeluIffEET_T0_RKS3_EEXadL_ZNS_4geluIffEES5_S6_S8_EEEEvPKT2_SC_PT3_SE_PKT1_PSF_SI_mmm --------------------------
	.section	.text._ZN18transformer_engine6detail32dgated_act_cast_transpose_kernelILi1ELi4Eff13__nv_fp8_e4m3NS_5EmptyEXadL_ZNS_5dgeluIffEET_T0_RKS3_EEXadL_ZNS_4geluIffEES5_S6_S8_EEEEvPKT2_SC_PT3_SE_PKT1_PSF_SI_mmm,"ax",@progbits
	.align	128
        .global         _ZN18transformer_engine6detail32dgated_act_cast_transpose_kernelILi1ELi4Eff13__nv_fp8_e4m3NS_5EmptyEXadL_ZNS_5dgeluIffEET_T0_RKS3_EEXadL_ZNS_4geluIffEES5_S6_S8_EEEEvPKT2_SC_PT3_SE_PKT1_PSF_SI_mmm
        .type           _ZN18transformer_engine6detail32dgated_act_cast_transpose_kernelILi1ELi4Eff13__nv_fp8_e4m3NS_5EmptyEXadL_ZNS_5dgeluIffEET_T0_RKS3_EEXadL_ZNS_4geluIffEES5_S6_S8_EEEEvPKT2_SC_PT3_SE_PKT1_PSF_SI_mmm,@function
        .size           _ZN18transformer_engine6detail32dgated_act_cast_transpose_kernelILi1ELi4Eff13__nv_fp8_e4m3NS_5EmptyEXadL_ZNS_5dgeluIffEET_T0_RKS3_EEXadL_ZNS_4geluIffEES5_S6_S8_EEEEvPKT2_SC_PT3_SE_PKT1_PSF_SI_mmm,(.L_x_34768 - _ZN18transformer_engine6detail32dgated_act_cast_transpose_kernelILi1ELi4Eff13__nv_fp8_e4m3NS_5EmptyEXadL_ZNS_5dgeluIffEET_T0_RKS3_EEXadL_ZNS_4geluIffEES5_S6_S8_EEEEvPKT2_SC_PT3_SE_PKT1_PSF_SI_mmm)
        .other          _ZN18transformer_engine6detail32dgated_act_cast_transpose_kernelILi1ELi4Eff13__nv_fp8_e4m3NS_5EmptyEXadL_ZNS_5dgeluIffEET_T0_RKS3_EEXadL_ZNS_4geluIffEES5_S6_S8_EEEEvPKT2_SC_PT3_SE_PKT1_PSF_SI_mmm,@"STO_CUDA_ENTRY STV_DEFAULT"
_ZN18transformer_engine6detail32dgated_act_cast_transpose_kernelILi1ELi4Eff13__nv_fp8_e4m3NS_5EmptyEXadL_ZNS_5dgeluIffEET_T0_RKS3_EEXadL_ZNS_4geluIffEES5_S6_S8_EEEEvPKT2_SC_PT3_SE_PKT1_PSF_SI_mmm:
.text._ZN18transformer_engine6detail32dgated_act_cast_transpose_kernelILi1ELi4Eff13__nv_fp8_e4m3NS_5EmptyEXadL_ZNS_5dgeluIffEET_T0_RKS3_EEXadL_ZNS_4geluIffEES5_S6_S8_EEEEvPKT2_SC_PT3_SE_PKT1_PSF_SI_mmm:
        /* <DEDUP_REMOVED lines=18> */
[----:B------:R-:W-:Y:S05]  /*0120*/  CALL.REL.NOINC `($__internal_282_$__cuda_sm20_div_u64) ;  /* 0x0000005c00d07944 */ /* 0x000fea0003c00000 */
        /* <DEDUP_REMOVED lines=8> */
.L_x_12169:
        /* <DEDUP_REMOVED lines=9> */
[----:B------:R-:W-:Y:S01]  /*0240*/  IMAD.HI.U32 R5, R5, R7, R4 ;  /* 0x0000000705057227 */ /* 0x000fe200078e0004 */
[----:B------:R-:W-:-:S05]  /*0250*/  HFMA2.MMA R7, -RZ, RZ, 0, 0 ;  /* 0x00000000ff077435 */ /* 0x000fca00000001ff */
        /* <DEDUP_REMOVED lines=11> */
.L_x_12170:
[----:B------:R-:W0:Y:S01]  /*0310*/  S2R R12, SR_TID.X ;  /* 0x00000000000c7919 */ /* 0x000e220000002100 */
[----:B------:R-:W-:Y:S01]  /*0320*/  ULDC.64 UR20, c[0x0][0x248] ;  /* 0x0000920000147ab9 */ /* 0x000fe20000000a00 */
[----:B------:R-:W-:Y:S01]  /*0330*/  SHF.L.U32 R35, R2, 0x4, RZ ;  /* 0x0000000402237819 */ /* 0x000fe200000006ff */
[----:B------:R-:W-:Y:S01]  /*0340*/  IMAD R3, R29, UR20, RZ ;  /* 0x000000141d037c24 */ /* 0x000fe2000f8e02ff */
[----:B------:R-:W-:Y:S02]  /*0350*/  USHF.L.U32 UR11, UR20, 0x1, URZ ;  /* 0x00000001140b7899 */ /* 0x000fe4000800063f */
[----:B------:R-:W-:Y:S01]  /*0360*/  IMAD.WIDE.U32 R4, R28, UR20, RZ ;  /* 0x000000141c047c25 */ /* 0x000fe2000f8e00ff */
[----:B------:R-:W-:Y:S01]  /*0370*/  LOP3.LUT R35, R35, 0x70, RZ, 0xc0, !PT ;  /* 0x0000007023237812 */ /* 0x000fe200078ec0ff */
[----:B------:R-:W-:Y:S01]  /*0380*/  USHF.L.U64.HI UR12, UR20, 0x1, UR21 ;  /* 0x00000001140c7899 */ /* 0x000fe20008010215 */
[----:B------:R-:W-:Y:S01]  /*0390*/  SHF.L.U32 R11, R2, 0x2, RZ ;  /* 0x00000002020b7819 */ /* 0x000fe200000006ff */
[----:B------:R-:W-:Y:S01]  /*03a0*/  IMAD R3, R28, UR21, R3 ;  /* 0x000000151c037c24 */ /* 0x000fe2000f8e0203 */
[----:B------:R-:W-:Y:S01]  /*03b0*/  ULDC.64 UR16, c[0x0][0x218] ;  /* 0x0000860000107ab9 */ /* 0x000fe20000000a00 */
[----:B------:R-:W-:Y:S01]  /*03c0*/  IMAD.WIDE.U32 R22, R35, UR11, RZ ;  /* 0x0000000b23167c25 */ /* 0x000fe2000f8e00ff */
[----:B------:R-:W-:Y:S01]  /*03d0*/  IADD3 R11, -R11, R0, RZ ;  /* 0x000000000b0b7210 */ /* 0x000fe20007ffe1ff */
[----:B------:R-:W-:Y:S01]  /*03e0*/  USHF.L.U32 UR9, UR20, 0x2, URZ ;  /* 0x0000000214097899 */ /* 0x000fe2000800063f */
[----:B------:R-:W-:Y:S01]  /*03f0*/  IADD3 R5, R5, R3, RZ ;  /* 0x0000000305057210 */ /* 0x000fe20007ffe0ff */
[----:B------:R-:W-:Y:S01]  /*0400*/  IMAD R13, R35, UR12, RZ ;  /* 0x0000000c230d7c24 */ /* 0x000fe2000f8e02ff */
[C---:B------:R-:W-:Y:S01]  /*0410*/  SHF.L.U32 R3, R4.reuse, 0x2, RZ ;  /* 0x0000000204037819 */ /* 0x040fe200000006ff */
[----:B------:R-:W-:Y:S01]  /*0420*/  USHF.L.U64.HI UR10, UR20, 0x2, UR21 ;  /* 0x00000002140a7899 */ /* 0x000fe20008010215 */
[----:B------:R-:W-:Y:S01]  /*0430*/  SHF.L.U64.HI R8, R4, 0x2, R5 ;  /* 0x0000000204087819 */ /* 0x000fe20000010205 */
[----:B------:R-:W-:Y:S01]  /*0440*/  ULDC.64 UR6, c[0x0][0x208] ;  /* 0x0000820000067ab9 */ /* 0x000fe20000000a00 */
[-C--:B------:R-:W-:Y:S01]  /*0450*/  IADD3 R4, P0, R10, R3.reuse, RZ ;  /* 0x000000030a047210 */ /* 0x080fe20007f1e0ff */
[----:B------:R-:W-:Y:S01]  /*0460*/  ULDC.64 UR4, c[0x0][0x230] ;  /* 0x00008c0000047ab9 */ /* 0x000fe20000000a00 */
[----:B------:R-:W-:Y:S01]  /*0470*/  LOP3.LUT R0, R22, 0x1f, R11, 0xf8, !PT ;  /* 0x0000001f16007812 */ /* 0x000fe200078ef80b */
[----:B------:R-:W-:Y:S01]  /*0480*/  ULDC.64 UR14, c[0x0][0x210] ;  /* 0x00008400000e7ab9 */ /* 0x000fe20000000a00 */
[----:B------:R-:W-:Y:S01]  /*0490*/  IADD3 R6, P1, R4, R3, RZ ;  /* 0x0000000304067210 */ /* 0x000fe20007f3e0ff */
[----:B------:R-:W-:Y:S01]  /*04a0*/  ULDC.64 UR18, c[0x0][0x220] ;  /* 0x0000880000127ab9 */ /* 0x000fe20000000a00 */
[----:B------:R-:W-:-:S02]  /*04b0*/  IADD3.X R9, R7, R8, RZ, P0, !PT ;  /* 0x0000000807097210 */ /* 0x000fc400007fe4ff */
[C---:B------:R-:W-:Y:S02]  /*04c0*/  SHF.L.U32 R5, R6.reuse, 0x5, RZ ;  /* 0x0000000506057819 */ /* 0x040fe400000006ff */
[----:B------:R-:W-:Y:S02]  /*04d0*/  IADD3.X R3, R9, R8, RZ, P1, !PT ;  /* 0x0000000809037210 */ /* 0x000fe40000ffe4ff */
[----:B0-----:R-:W-:Y:S02]  /*04e0*/  SHF.R.U32.HI R12, RZ, 0x5, R12 ;  /* 0x00000005ff0c7819 */ /* 0x001fe4000001160c */
[----:B------:R-:W-:Y:S02]  /*04f0*/  SHF.L.U64.HI R6, R6, 0x5, R3 ;  /* 0x0000000506067819 */ /* 0x000fe40000010203 */
[----:B------:R-:W-:Y:S02]  /*0500*/  SHF.L.U32 R12, R12, 0x4, RZ ;  /* 0x000000040c0c7819 */ /* 0x000fe400000006ff */
[----:B------:R-:W-:-:S02]  /*0510*/  IADD3 R0, P0, R0, R5, RZ ;  /* 0x0000000500007210 */ /* 0x000fc40007f1e0ff */
[----:B------:R-:W-:Y:S02]  /*0520*/  IADD3 R3, R23, R13, RZ ;  /* 0x0000000d17037210 */ /* 0x000fe40007ffe0ff */
[----:B------:R-:W-:Y:S02]  /*0530*/  LOP3.LUT R12, R12, 0x70, RZ, 0xc0, !PT ;  /* 0x000000700c0c7812 */ /* 0x000fe400078ec0ff */
[----:B------:R-:W-:Y:S02]  /*0540*/  LEA R16, P1, R0, UR16, 0x2 ;  /* 0x0000001000107c11 */ /* 0x000fe4000f8210ff */
[----:B------:R-:W-:Y:S01]  /*0550*/  IADD3.X R13, R3, R6, RZ, P0, !PT ;  /* 0x00000006030d7210 */ /* 0x000fe200007fe4ff */
[----:B------:R-:W-:Y:S01]  /*0560*/  IMAD R12, R12, UR11, RZ ;  /* 0x0000000b0c0c7c24 */ /* 0x000fe2000f8e02ff */
[----:B------:R-:W-:Y:S02]  /*0570*/  IADD3 R32, P0, R16, UR9, RZ ;  /* 0x0000000910207c10 */ /* 0x000fe4000ff1e0ff */
[----:B------:R-:W-:-:S02]  /*0580*/  LEA.HI.X R17, R0, UR17, R13, 0x2, P1 ;  /* 0x0000001100117c11 */ /* 0x000fc400088f140d */
[----:B------:R-:W-:Y:S02]  /*0590*/  LOP3.LUT R0, R12, 0x1f, R11, 0xf8, !PT ;  /* 0x0000001f0c007812 */ /* 0x000fe400078ef80b */
[----:B------:R-:W-:Y:S01]  /*05a0*/  IADD3 R18, P1, R32, UR9, RZ ;  /* 0x0000000920127c10 */ /* 0x000fe2000ff3e0ff */
[----:B------:R-:W2:Y:S01]  /*05b0*/  LDG.E R8, desc[UR6][R16.64] ;  /* 0x0000000610087981 */ /* 0x000ea2000c1e1900 */
[----:B------:R-:W-:Y:S02]  /*05c0*/  IADD3.X R33, R17, UR10, RZ, P0, !PT ;  /* 0x0000000a11217c10 */ /* 0x000fe400087fe4ff */
[----:B------:R-:W-:Y:S02]  /*05d0*/  IADD3 R2, R0, R5, RZ ;  /* 0x0000000500027210 */ /* 0x000fe40007ffe0ff */
[----:B------:R-:W-:Y:S02]  /*05e0*/  IADD3.X R19, R33, UR10, RZ, P1, !PT ;  /* 0x0000000a21137c10 */ /* 0x000fe40008ffe4ff */
[----:B------:R-:W-:-:S02]  /*05f0*/  LOP3.LUT R26, R11, 0x1f, RZ, 0xc0, !PT ;  /* 0x0000001f0b1a7812 */ /* 0x000fc400078ec0ff */
[----:B------:R-:W-:Y:S01]  /*0600*/  MOV R27, RZ ;  /* 0x000000ff001b7202 */ /* 0x000fe20000000f00 */
[----:B------:R0:W3:Y:S01]  /*0610*/  LDG.E R13, desc[UR6][R18.64] ;  /* 0x00000006120d7981 */ /* 0x0000e2000c1e1900 */
[----:B------:R-:W-:Y:S02]  /*0620*/  LEA R2, R2, UR16, 0x2 ;  /* 0x0000001002027c11 */ /* 0x000fe4000f8e10ff */
[----:B------:R-:W-:Y:S01]  /*0630*/  IADD3 R30, P0, R18, UR9, RZ ;  /* 0x00000009121e7c10 */ /* 0x000fe2000ff1e0ff */
[----:B------:R-:W-:Y:S01]  /*0640*/  IMAD R23, R35, UR21, RZ ;  /* 0x0000001523177c24 */ /* 0x000fe2000f8e02ff */
[----:B------:R-:W-:Y:S01]  /*0650*/  IADD3 R2, R2, UR9, RZ ;  /* 0x0000000902027c10 */ /* 0x000fe2000fffe0ff */
[----:B------:R-:W4:Y:S01]  /*0660*/  LDG.E R45, desc[UR6][R32.64] ;  /* 0x00000006202d7981 */ /* 0x000f22000c1e1900 */
[----:B------:R-:W-:Y:S02]  /*0670*/  IADD3 R20, P1, R30, UR9, RZ ;  /* 0x000000091e147c10 */ /* 0x000fe4000ff3e0ff */
[----:B------:R-:W-:-:S02]  /*0680*/  IADD3.X R31, R19, UR10, RZ, P0, !PT ;  /* 0x0000000a131f7c10 */ /* 0x000fc400087fe4ff */
[----:B------:R-:W-:Y:S02]  /*0690*/  IADD3 R2, R2, UR9, RZ ;  /* 0x0000000902027c10 */ /* 0x000fe4000fffe0ff */
[----:B------:R-:W-:Y:S01]  /*06a0*/  IADD3.X R21, R31, UR10, RZ, P1, !PT ;  /* 0x0000000a1f157c10 */ /* 0x000fe20008ffe4ff */
[----:B0-----:R-:W-:Y:S01]  /*06b0*/  IMAD.WIDE.U32 R18, R35, UR20, R26 ;  /* 0x0000001423127c25 */ /* 0x001fe2000f8e001a */
[----:B------:R-:W-:Y:S01]  /*06c0*/  IADD3 R2, R2, UR9, RZ ;  /* 0x0000000902027c10 */ /* 0x000fe2000fffe0ff */
[----:B------:R-:W5:Y:S01]  /*06d0*/  LDG.E R49, desc[UR6][R30.64] ;  /* 0x000000061e317981 */ /* 0x000f62000c1e1900 */
[----:B------:R-:W-:-:S03]  /*06e0*/  IADD3 R24, P0, R20, UR9, RZ ;  /* 0x0000000914187c10 */ /* 0x000fc6000ff1e0ff */
[----:B------:R0:W4:Y:S01]  /*06f0*/  LDG.E R14, desc[UR6][R20.64] ;  /* 0x00000006140e7981 */ /* 0x000122000c1e1900 */
[----:B------:R-:W-:Y:S02]  /*0700*/  IADD3 R2, R2, UR9, RZ ;  /* 0x0000000902027c10 */ /* 0x000fe4000fffe0ff */
[----:B------:R-:W-:Y:S02]  /*0710*/  IADD3 R34, P1, R24, UR9, RZ ;  /* 0x0000000918227c10 */ /* 0x000fe4000ff3e0ff */
[----:B------:R-:W-:Y:S02]  /*0720*/  IADD3 R41, R2, UR9, RZ ;  /* 0x0000000902297c10 */ /* 0x000fe4000fffe0ff */
[----:B------:R-:W-:Y:S02]  /*0730*/  IADD3.X R25, R21, UR10, RZ, P0, !PT ;  /* 0x0000000a15197c10 */ /* 0x000fe400087fe4ff */
[----:B------:R-:W-:Y:S02]  /*0740*/  IADD3 R16, R41, UR9, RZ ;  /* 0x0000000929107c10 */ /* 0x000fe4000fffe0ff */
[----:B------:R-:W-:Y:S01]  /*0750*/  IADD3.X R17, R25, UR10, RZ, P1, !PT ;  /* 0x0000000a19117c10 */ /* 0x000fe20008ffe4ff */
[----:B------:R-:W5:Y:S04]  /*0760*/  LDG.E R44, desc[UR6][R24.64] ;  /* 0x00000006182c7981 */ /* 0x000f68000c1e1900 */
[----:B------:R-:W5:Y:S01]  /*0770*/  LDG.E R15, desc[UR6][R16.64] ;  /* 0x00000006100f7981 */ /* 0x000f62000c1e1900 */
[----:B------:R-:W-:-:S04]  /*0780*/  ISETP.NE.U32.AND P0, PT, RZ, UR4, PT ;  /* 0x00000004ff007c0c */ /* 0x000fc8000bf05070 */
[----:B------:R-:W-:Y:S02]  /*0790*/  ISETP.NE.AND.EX P0, PT, RZ, UR5, PT, P0 ;  /* 0x00000005ff007c0c */ /* 0x000fe4000bf05300 */
[C---:B0-----:R-:W-:Y:S02]  /*07a0*/  SHF.L.U32 R20, R4.reuse, 0x5, RZ ;  /* 0x0000000504147819 */ /* 0x041fe400000006ff */
[----:B------:R-:W-:Y:S02]  /*07b0*/  SHF.L.U64.HI R21, R4, 0x5, R9 ;  /* 0x0000000504157819 */ /* 0x000fe40000010209 */
[----:B------:R-:W-:-:S04]  /*07c0*/  IADD3 R2, P1, R20, R18, RZ ;  /* 0x0000001214027210 */ /* 0x000fc80007f3e0ff */
[----:B------:R-:W-:-:S03]  /*07d0*/  LEA R38, P2, R2, UR14, 0x2 ;  /* 0x0000000e02267c11 */ /* 0x000fc6000f8410ff */
[----:B------:R-:W0:Y:S01]  /*07e0*/  @P0 LDC.64 R46, c[0x0][0x230] ;  /* 0x00008c00ff2e0b82 */ /* 0x000e220000000a00 */
[----:B------:R-:W-:Y:S02]  /*07f0*/  IADD3.X R19, R21, R19, R23, P1, !PT ;  /* 0x0000001315137210 */ /* 0x000fe40000ffe417 */
[----:B------:R-:W-:Y:S02]  /*0800*/  IADD3 R36, P1, R38, UR9, RZ ;  /* 0x0000000926247c10 */ /* 0x000fe4000ff3e0ff */
[----:B------:R-:W-:Y:S02]  /*0810*/  LEA.HI.X R39, R2, UR15, R19, 0x2, P2 ;  /* 0x0000000f02277c11 */ /* 0x000fe400090f1413 */
[----:B------:R-:W-:Y:S02]  /*0820*/  IADD3 R18, P2, R36, UR9, RZ ;  /* 0x0000000924127c10 */ /* 0x000fe4000ff5e0ff */
[----:B------:R-:W-:Y:S01]  /*0830*/  IADD3.X R37, R39, UR10, RZ, P1, !PT ;  /* 0x0000000a27257c10 */ /* 0x000fe20008ffe4ff */
[----:B------:R-:W5:Y:S03]  /*0840*/  LDG.E R4, desc[UR6][R38.64] ;  /* 0x0000000626047981 */ /* 0x000f66000c1e1900 */
[----:B------:R-:W-:Y:S01]  /*0850*/  IADD3.X R19, R37, UR10, RZ, P2, !PT ;  /* 0x0000000a25137c10 */ /* 0x000fe200097fe4ff */
[----:B------:R-:W5:Y:S04]  /*0860*/  LDG.E R2, desc[UR6][R36.64] ;  /* 0x0000000624027981 */ /* 0x000f68000c1e1900 */
[----:B------:R2:W5:Y:S01]  /*0870*/  LDG.E R9, desc[UR6][R18.64] ;  /* 0x0000000612097981 */ /* 0x000562000c1e1900 */
[----:B------:R-:W-:-:S03]  /*0880*/  IADD3 R40, P1, R18, UR9, RZ ;  /* 0x0000000912287c10 */ /* 0x000fc6000ff3e0ff */
[----:B0-----:R-:W5:Y:S01]  /*0890*/  @P0 LDG.E R46, desc[UR6][R46.64] ;  /* 0x000000062e2e0981 */ /* 0x001f62000c1e1900 */
[----:B------:R-:W-:Y:S02]  /*08a0*/  IADD3 R42, R41, UR9, RZ ;  /* 0x00000009292a7c10 */ /* 0x000fe4000fffe0ff */
[----:B------:R-:W-:Y:S02]  /*08b0*/  IADD3 RZ, P2, R34, UR9, RZ ;  /* 0x0000000922ff7c10 */ /* 0x000fe4000ff5e0ff */
[----:B------:R-:W-:Y:S02]  /*08c0*/  IADD3.X R41, R19, UR10, RZ, P1, !PT ;  /* 0x0000000a13297c10 */ /* 0x000fe40008ffe4ff */
[----:B------:R-:W-:Y:S02]  /*08d0*/  IADD3 R42, R42, UR9, RZ ;  /* 0x000000092a2a7c10 */ /* 0x000fe4000fffe0ff */
[----:B------:R-:W-:Y:S01]  /*08e0*/  IADD3.X R43, R17, UR10, RZ, P2, !PT ;  /* 0x0000000a112b7c10 */ /* 0x000fe200097fe4ff */
[----:B------:R0:W5:Y:S04]  /*08f0*/  LDG.E R16, desc[UR6][R40.64] ;  /* 0x0000000628107981 */ /* 0x000168000c1e1900 */
[----:B------:R1:W5:Y:S01]  /*0900*/  LDG.E R17, desc[UR6][R42.64] ;  /* 0x000000062a117981 */ /* 0x000362000c1e1900 */
[----:B------:R-:W-:-:S02]  /*0910*/  USHF.L.U32 UR4, UR20, 0x3, URZ ;  /* 0x0000000314047899 */ /* 0x000fc4000800063f */
[----:B------:R-:W-:Y:S01]  /*0920*/  USHF.L.U64.HI UR8, UR20, 0x3, UR21 ;  /* 0x0000000314087899 */ /* 0x000fe20008010215 */
[----:B------:R-:W-:Y:S01]  /*0930*/  UMOV UR5, 0x3f800000 ;  /* 0x3f80000000057882 */ /* 0x000fe20000000000 */
[C---:B--2---:R-:W-:Y:S01]  /*0940*/  FMUL R19, R8.reuse, 0.044714998453855514526 ;  /* 0x3d37271308137820 */ /* 0x044fe20000400000 */
[----:B------:R-:W-:-:S03]  /*0950*/  FMUL R36, R8, 0.79788458347320556641 ;  /* 0x3f4c422a08247820 */ /* 0x000fc60000400000 */
[----:B------:R-:W-:-:S04]  /*0960*/  FFMA R19, R8, R19, 1 ;  /* 0x3f80000008137423 */ /* 0x000fc80000000013 */
[----:B------:R-:W-:Y:S01]  /*0970*/  FMUL R36, R36, R19 ;  /* 0x0000001324247220 */ /* 0x000fe20000400000 */
[C---:B---3--:R-:W-:Y:S01]  /*0980*/  FMUL R18, R13.reuse, 0.044714998453855514526 ;  /* 0x3d3727130d127820 */ /* 0x048fe20000400000 */
[C---:B------:R-:W-:Y:S02]  /*0990*/  FMUL R38, R13.reuse, 0.79788458347320556641 ;  /* 0x3f4c422a0d267820 */ /* 0x040fe40000400000 */
[----:B------:R-:W-:Y:S01]  /*09a0*/  FMUL R30, |R36|, 2.8853900432586669922 ;  /* 0x4038aa3b241e7820 */ /* 0x000fe20000400200 */
[----:B------:R-:W-:Y:S01]  /*09b0*/  FFMA R25, R13, R18, 1 ;  /* 0x3f8000000d197423 */ /* 0x000fe20000000012 */
[----:B------:R-:W-:Y:S02]  /*09c0*/  IADD3 R18, R11, -0x1, RZ ;  /* 0xffffffff0b127810 */ /* 0x000fe40007ffe0ff */
[----:B------:R2:W3:Y:S01]  /*09d0*/  MUFU.EX2 R31, R30 ;  /* 0x0000001e001f7308 */ /* 0x0004e20000000800 */
[----:B------:R-:W-:Y:S01]  /*09e0*/  FMUL R38, R38, R25 ;  /* 0x0000001926267220 */ /* 0x000fe20000400000 */
[----:B------:R-:W-:-:S03]  /*09f0*/  LOP3.LUT R18, R18, 0x1f, RZ, 0xc0, !PT ;  /* 0x0000001f12127812 */ /* 0x000fc600078ec0ff */
[----:B------:R-:W-:Y:S01]  /*0a00*/  FMUL R32, |R38|, 2.8853900432586669922 ;  /* 0x4038aa3b26207820 */ /* 0x000fe20000400200 */
[----:B------:R-:W-:Y:S01]  /*0a10*/  LOP3.LUT R34, R22, R18, RZ, 0xfc, !PT ;  /* 0x0000001216227212 */ /* 0x000fe200078efcff */
[C---:B----4-:R-:W-:Y:S01]  /*0a20*/  FMUL R19, R14.reuse, 0.044714998453855514526 ;  /* 0x3d3727130e137820 */ /* 0x050fe20000400000 */
[C---:B------:R-:W-:Y:S01]  /*0a30*/  FMUL R37, R14.reuse, 0.79788458347320556641 ;  /* 0x3f4c422a0e257820 */ /* 0x040fe20000400000 */
[----:B------:R-:W4:Y:S02]  /*0a40*/  MUFU.EX2 R33, R32 ;  /* 0x0000002000217308 */ /* 0x000f240000000800 */
[----:B------:R-:W-:Y:S01]  /*0a50*/  FFMA R24, R14, R19, 1 ;  /* 0x3f8000000e187423 */ /* 0x000fe20000000013 */
[----:B------:R-:W-:-:S03]  /*0a60*/  IADD3 R34, P1, P3, R5, UR4, R34 ;  /* 0x0000000405227c10 */ /* 0x000fc6000fb3e022 */
[----:B------:R-:W-:Y:S01]  /*0a70*/  FMUL R37, R37, R24 ;  /* 0x0000001825257220 */ /* 0x000fe20000400000 */
[----:B------:R-:W-:Y:S01]  /*0a80*/  IMAD.WIDE.U32 R24, R35, UR20, R20 ;  /* 0x0000001423187c25 */ /* 0x000fe2000f8e0014 */
[----:B------:R-:W-:-:S03]  /*0a90*/  IADD3.X R39, R6, UR8, R3, P1, P3 ;  /* 0x0000000806277c10 */ /* 0x000fc60008fe6403 */
[----:B------:R-:W-:Y:S01]  /*0aa0*/  FMUL R35, |R37|, 2.8853900432586669922 ;  /* 0x4038aa3b25237820 */ /* 0x000fe20000400200 */
[----:B--2---:R-:W-:Y:S02]  /*0ab0*/  LEA R30, P2, R34, UR16, 0x2 ;  /* 0x00000010221e7c11 */ /* 0x004fe4000f8410ff */
[C---:B0-----:R-:W-:Y:S02]  /*0ac0*/  IADD3 R41, P3, P4, R24.reuse, UR9, R18 ;  /* 0x0000000918297c10 */ /* 0x041fe4000fc7e012 */
[----:B------:R-:W-:Y:S01]  /*0ad0*/  IADD3 R21, P1, R24, UR9, RZ ;  /* 0x0000000918157c10 */ /* 0x000fe2000ff3e0ff */
[----:B-----5:R-:W-:Y:S01]  /*0ae0*/  FMUL R24, R15, 0.044714998453855514526 ;  /* 0x3d3727130f187820 */ /* 0x020fe20000400000 */
[----:B------:R-:W-:Y:S01]  /*0af0*/  IADD3 R20, R23, R25, RZ ;  /* 0x0000001917147210 */ /* 0x000fe20007ffe0ff */
[----:B---3--:R-:W-:Y:S01]  /*0b00*/  FADD R23, R31, 1 ;  /* 0x3f8000001f177421 */ /* 0x008fe20000000000 */
[----:B------:R-:W-:Y:S01]  /*0b10*/  MOV R19, 0x3c80f082 ;  /* 0x3c80f08200137802 */ /* 0x000fe20000000f00 */
[----:B------:R-:W-:Y:S01]  /*0b20*/  FMUL R22, R36, R36 ;  /* 0x0000002424167220 */ /* 0x000fe20000400000 */
[----:B------:R-:W-:Y:S01]  /*0b30*/  LEA.HI.X R31, R34, UR17, R39, 0x2, P2 ;  /* 0x00000011221f7c11 */ /* 0x000fe200090f1427 */
[C---:B------:R-:W-:Y:S01]  /*0b40*/  FMUL R39, R15.reuse, 0.79788458347320556641 ;  /* 0x3f4c422a0f277820 */ /* 0x040fe20000400000 */
[----:B------:R-:W-:Y:S01]  /*0b50*/  FFMA R24, R15, R24, 1 ;  /* 0x3f8000000f187423 */ /* 0x000fe20000000018 */
[----:B------:R-:W0:Y:S01]  /*0b60*/  MUFU.EX2 R35, R35 ;  /* 0x0000002300237308 */ /* 0x000e220000000800 */
[----:B------:R-:W-:Y:S01]  /*0b70*/  FFMA R25, R22, R19, -0.052303962409496307373 ;  /* 0xbd563cae16197423 */ /* 0x000fe20000000013 */
[----:B----4-:R-:W-:Y:S01]  /*0b80*/  FADD R40, R33, 1 ;  /* 0x3f80000021287421 */ /* 0x010fe20000000000 */
[----:B------:R-:W-:-:S02]  /*0b90*/  FMUL R39, R39, R24 ;  /* 0x0000001827277220 */ /* 0x000fc40000400000 */
[----:B------:R-:W-:-:S03]  /*0ba0*/  FFMA R25, R22, R25, 0.1331529766321182251 ;  /* 0x3e08594116197423 */ /* 0x000fc60000000019 */
[----:B------:R-:W2:Y:S01]  /*0bb0*/  MUFU.RCP R23, R23 ;  /* 0x0000001700177308 */ /* 0x000ea20000001000 */
[----:B------:R-:W-:Y:S01]  /*0bc0*/  IADD3.X R34, R20, UR10, RZ, P3, P4 ;  /* 0x0000000a14227c10 */ /* 0x000fe20009fe84ff */
[----:B------:R-:W-:Y:S01]  /*0bd0*/  FFMA R25, R22, R25, -0.33332768082618713379 ;  /* 0xbeaaa9ed16197423 */ /* 0x000fe20000000019 */
[----:B------:R-:W-:-:S05]  /*0be0*/  LEA R32, P2, R41, UR14, 0x2 ;  /* 0x0000000e29207c11 */ /* 0x000fca000f8410ff */
[----:B-1----:R1:W3:Y:S01]  /*0bf0*/  MUFU.RCP R43, R40 ;  /* 0x00000028002b7308 */ /* 0x0022e20000001000 */
[----:B------:R-:W-:Y:S01]  /*0c00*/  LEA.HI.X R33, R41, UR15, R34, 0x2, P2 ;  /* 0x0000000f29217c11 */ /* 0x000fe200090f1422 */
[----:B------:R-:W-:Y:S01]  /*0c10*/  FFMA R41, R22, R25, RZ ;  /* 0x0000001916297223 */ /* 0x000fe200000000ff */
[----:B-1----:R-:W-:Y:S01]  /*0c20*/  FMUL R40, |R39|, 2.8853900432586669922 ;  /* 0x4038aa3b27287820 */ /* 0x002fe20000400200 */
[----:B------:R-:W-:Y:S01]  /*0c30*/  MOV R22, 0x3f800000 ;  /* 0x3f80000000167802 */ /* 0x000fe20000000f00 */
[----:B0-----:R-:W-:Y:S01]  /*0c40*/  FADD R25, R35, 1 ;  /* 0x3f80000023197421 */ /* 0x001fe20000000000 */
[----:B------:R-:W-:-:S03]  /*0c50*/  FSETP.GE.AND P2, PT, |R36|, 0.60000002384185791016, PT ;  /* 0x3f19999a2400780b */ /* 0x000fc60003f46200 */
[----:B------:R-:W0:Y:S01]  /*0c60*/  MUFU.EX2 R40, R40 ;  /* 0x0000002800287308 */ /* 0x000e220000000800 */
[--C-:B--2---:R-:W-:Y:S01]  /*0c70*/  FFMA R23, R23, -2, R22.reuse ;  /* 0xc000000017177823 */ /* 0x104fe20000000016 */
[----:B------:R-:W-:Y:S01]  /*0c80*/  FSETP.GE.AND P5, PT, |R36|, 9.010913848876953125, PT ;  /* 0x41102cb42400780b */ /* 0x000fe20003fa6200 */
[----:B---3--:R-:W-:Y:S01]  /*0c90*/  FFMA R43, R43, -2, R22 ;  /* 0xc00000002b2b7823 */ /* 0x008fe20000000016 */
[C---:B------:R-:W-:Y:S02]  /*0ca0*/  FSETP.GE.AND P3, PT, |R38|.reuse, 9.010913848876953125, PT ;  /* 0x41102cb42600780b */ /* 0x040fe40003f66200 */
[----:B------:R-:W-:Y:S02]  /*0cb0*/  FSEL R23, R23, 1, !P5 ;  /* 0x3f80000017177808 */ /* 0x000fe40006800000 */
[----:B------:R-:W1:Y:S01]  /*0cc0*/  MUFU.RCP R25, R25 ;  /* 0x0000001900197308 */ /* 0x000e620000001000 */
[----:B------:R-:W-:Y:S01]  /*0cd0*/  FMUL R24, R38, R38 ;  /* 0x0000002626187220 */ /* 0x000fe20000400000 */
[--C-:B------:R-:W-:Y:S01]  /*0ce0*/  LOP3.LUT R51, R23, 0x80000000, R36.reuse, 0xb8, !PT ;  /* 0x8000000017337812 */ /* 0x100fe200078eb824 */
[----:B------:R-:W-:Y:S01]  /*0cf0*/  @!P2 FFMA R51, R36, R41, R36 ;  /* 0x000000292433a223 */ /* 0x000fe20000000024 */
[----:B------:R-:W-:Y:S01]  /*0d00*/  FSEL R43, R43, 1, !P3 ;  /* 0x3f8000002b2b7808 */ /* 0x000fe20005800000 */
[----:B------:R-:W-:Y:S01]  /*0d10*/  FFMA R35, R24, R19, -0.052303962409496307373 ;  /* 0xbd563cae18237423 */ /* 0x000fe20000000013 */
[----:B------:R-:W-:Y:S01]  /*0d20*/  FMUL R36, R37, R37 ;  /* 0x0000002525247220 */ /* 0x000fe20000400000 */
[----:B0-----:R-:W-:Y:S01]  /*0d30*/  FADD R42, R40, 1 ;  /* 0x3f800000282a7421 */ /* 0x001fe20000000000 */
[----:B------:R-:W-:Y:S01]  /*0d40*/  FSETP.GE.AND P5, PT, |R38|, 0.60000002384185791016, PT ;  /* 0x3f19999a2600780b */ /* 0x000fe20003fa6200 */
[----:B------:R-:W-:Y:S01]  /*0d50*/  FFMA R47, R24, R35, 0.1331529766321182251 ;  /* 0x3e085941182f7423 */ /* 0x000fe20000000023 */
[----:B------:R-:W-:Y:S01]  /*0d60*/  LOP3.LUT R50, R43, 0x80000000, R38, 0xb8, !PT ;  /* 0x800000002b327812 */ /* 0x000fe200078eb826 */
[----:B------:R-:W-:Y:S01]  /*0d70*/  FFMA R41, R36, R19, -0.052303962409496307373 ;  /* 0xbd563cae24297423 */ /* 0x000fe20000000013 */
[----:B------:R-:W0:Y:S01]  /*0d80*/  MUFU.RCP R43, R42 ;  /* 0x0000002a002b7308 */ /* 0x000e220000001000 */
[----:B------:R-:W-:Y:S01]  /*0d90*/  IADD3 R34, P4, R30, UR9, RZ ;  /* 0x000000091e227c10 */ /* 0x000fe2000ff9e0ff */
[----:B------:R-:W-:Y:S01]  /*0da0*/  FFMA R47, R24, R47, -0.33332768082618713379 ;  /* 0xbeaaa9ed182f7423 */ /* 0x000fe2000000002f */
[----:B------:R-:W-:Y:S01]  /*0db0*/  FSETP.GE.AND P3, PT, |R37|, 0.60000002384185791016, PT ;  /* 0x3f19999a2500780b */ /* 0x000fe20003f66200 */
[----:B------:R-:W-:Y:S01]  /*0dc0*/  FFMA R41, R36, R41, 0.1331529766321182251 ;  /* 0x3e08594124297423 */ /* 0x000fe20000000029 */
[----:B------:R-:W-:Y:S01]  /*0dd0*/  IADD3.X R35, R31, UR10, RZ, P4, !PT ;  /* 0x0000000a1f237c10 */ /* 0x000fe2000a7fe4ff */
[----:B-1----:R-:W-:Y:S01]  /*0de0*/  FFMA R25, R25, -2, R22 ;  /* 0xc000000019197823 */ /* 0x002fe20000000016 */
[----:B------:R-:W-:Y:S01]  /*0df0*/  FSETP.GE.AND P2, PT, |R37|, 9.010913848876953125, PT ;  /* 0x41102cb42500780b */ /* 0x000fe20003f46200 */
[----:B------:R-:W-:Y:S01]  /*0e00*/  FFMA R47, R24, R47, RZ ;  /* 0x0000002f182f7223 */ /* 0x000fe200000000ff */
[----:B------:R-:W-:Y:S01]  /*0e10*/  FFMA R41, R36, R41, -0.33332768082618713379 ;  /* 0xbeaaa9ed24297423 */ /* 0x000fe20000000029 */
[----:B------:R1:W2:Y:S02]  /*0e20*/  LDG.E R23, desc[UR6][R30.64] ;  /* 0x000000061e177981 */ /* 0x0002a4000c1e1900 */
[----:B------:R-:W-:-:S02]  /*0e30*/  @!P5 FFMA R50, R38, R47, R38 ;  /* 0x0000002f2632d223 */ /* 0x000fc40000000026 */
[----:B------:R3:W4:Y:S01]  /*0e40*/  LDG.E R24, desc[UR6][R34.64] ;  /* 0x0000000622187981 */ /* 0x000722000c1e1900 */
[----:B------:R-:W-:Y:S01]  /*0e50*/  FFMA R36, R36, R41, RZ ;  /* 0x0000002924247223 */ /* 0x000fe200000000ff */
[----:B------:R-:W-:Y:S01]  /*0e60*/  FMUL R38, R39, R39 ;  /* 0x0000002727267220 */ /* 0x000fe20000400000 */
[----:B-1----:R-:W-:Y:S02]  /*0e70*/  IADD3 R30, P4, R34, UR9, RZ ;  /* 0x00000009221e7c10 */ /* 0x002fe4000ff9e0ff */
[----:B---3--:R-:W-:Y:S01]  /*0e80*/  FSEL R34, R25, 1, !P2 ;  /* 0x3f80000019227808 */ /* 0x008fe20005000000 */
[----:B0-----:R-:W-:Y:S01]  /*0e90*/  FFMA R43, R43, -2, R22 ;  /* 0xc00000002b2b7823 */ /* 0x001fe20000000016 */
[----:B------:R-:W-:Y:S01]  /*0ea0*/  IADD3.X R31, R35, UR10, RZ, P4, !PT ;  /* 0x0000000a231f7c10 */ /* 0x000fe2000a7fe4ff */
[----:B------:R0:W3:Y:S01]  /*0eb0*/  LDG.E R25, desc[UR6][R32.64] ;  /* 0x0000000620197981 */ /* 0x0000e2000c1e1900 */
[--C-:B------:R-:W-:Y:S01]  /*0ec0*/  LOP3.LUT R47, R34, 0x80000000, R37.reuse, 0xb8, !PT ;  /* 0x80000000222f7812 */ /* 0x100fe200078eb825 */
[----:B------:R-:W-:Y:S01]  /*0ed0*/  @!P3 FFMA R47, R37, R36, R37 ;  /* 0x00000024252fb223 */ /* 0x000fe20000000025 */
[----:B------:R-:W-:Y:S01]  /*0ee0*/  FFMA R37, R38, R19, -0.052303962409496307373 ;  /* 0xbd563cae26257423 */ /* 0x000fe20000000013 */
[----:B------:R-:W-:Y:S01]  /*0ef0*/  FSETP.GE.AND P3, PT, |R39|, 9.010913848876953125, PT ;  /* 0x41102cb42700780b */ /* 0x000fe20003f66200 */
[----:B------:R1:W5:Y:S01]  /*0f00*/  LDG.E R40, desc[UR6][R30.64] ;  /* 0x000000061e287981 */ /* 0x000362000c1e1900 */
[----:B------:R-:W-:Y:S01]  /*0f10*/  IADD3 R34, P2, R32, UR9, RZ ;  /* 0x0000000920227c10 */ /* 0x000fe2000ff5e0ff */
[----:B------:R-:W-:Y:S01]  /*0f20*/  FFMA R37, R38, R37, 0.1331529766321182251 ;  /* 0x3e08594126257423 */ /* 0x000fe20000000025 */
[----:B------:R-:W-:-:S02]  /*0f30*/  IADD3 R36, P4, R30, UR9, RZ ;  /* 0x000000091e247c10 */ /* 0x000fc4000ff9e0ff */
[----:B------:R-:W-:Y:S01]  /*0f40*/  FSEL R42, R43, 1, !P3 ;  /* 0x3f8000002b2a7808 */ /* 0x000fe20005800000 */
[----:B------:R-:W-:Y:S01]  /*0f50*/  FMUL R53, R8, 0.10703222453594207764 ;  /* 0x3ddb33b608357820 */ /* 0x000fe20000400000 */
[----:B------:R-:W-:Y:S01]  /*0f60*/  IADD3.X R35, R33, UR10, RZ, P2, !PT ;  /* 0x0000000a21237c10 */ /* 0x000fe200097fe4ff */
[----:B0-----:R-:W-:Y:S01]  /*0f70*/  FFMA R33, R38, R37, -0.33332768082618713379 ;  /* 0xbeaaa9ed26217423 */ /* 0x001fe20000000025 */
[----:B-1----:R-:W-:Y:S02]  /*0f80*/  IADD3 R30, P3, R34, UR9, RZ ;  /* 0x00000009221e7c10 */ /* 0x002fe4000ff7e0ff */
[----:B------:R-:W-:Y:S01]  /*0f90*/  IADD3.X R37, R31, UR10, RZ, P4, !PT ;  /* 0x0000000a1f257c10 */ /* 0x000fe2000a7fe4ff */
[----:B------:R-:W-:Y:S01]  /*0fa0*/  FFMA R54, R8, R53, 0.79788458347320556641 ;  /* 0x3f4c422a08367423 */ /* 0x000fe20000000035 */
[----:B------:R-:W-:Y:S01]  /*0fb0*/  IADD3.X R31, R35, UR10, RZ, P3, !PT ;  /* 0x0000000a231f7c10 */ /* 0x000fe20009ffe4ff */
[----:B------:R-:W-:Y:S01]  /*0fc0*/  FFMA R53, -R51, R51, 1 ;  /* 0x3f80000033357423 */ /* 0x000fe20000000133 */
[----:B------:R-:W-:Y:S01]  /*0fd0*/  FSETP.GE.AND P2, PT, |R39|, 0.60000002384185791016, PT ;  /* 0x3f19999a2700780b */ /* 0x000fe20003f46200 */
[----:B------:R0:W4:Y:S02]  /*0fe0*/  LDG.E R41, desc[UR6][R34.64] ;  /* 0x0000000622297981 */ /* 0x000124000c1e1900 */
[----:B------:R-:W-:-:S02]  /*0ff0*/  FMUL R53, R53, R54 ;  /* 0x0000003635357220 */ /* 0x000fc40000400000 */
[----:B------:R1:W4:Y:S01]  /*1000*/  LDG.E R43, desc[UR6][R30.64] ;  /* 0x000000061e2b7981 */ /* 0x000322000c1e1900 */
[----:B------:R-:W-:Y:S01]  /*1010*/  IADD3 R32, P4, R36, UR9, RZ ;  /* 0x0000000924207c10 */ /* 0x000fe2000ff9e0ff */
[----:B------:R-:W-:Y:S01]  /*1020*/  FFMA R38, R38, R33, RZ ;  /* 0x0000002126267223 */ /* 0x000fe200000000ff */
[----:B------:R-:W-:Y:S01]  /*1030*/  LOP3.LUT R42, R42, 0x80000000, R39, 0xb8, !PT ;  /* 0x800000002a2a7812 */ /* 0x000fe200078eb827 */
[----:B------:R-:W4:Y:S01]  /*1040*/  LDG.E R36, desc[UR6][R36.64] ;  /* 0x0000000624247981 */ /* 0x000f22000c1e1900 */
[----:B0-----:R-:W-:Y:S01]  /*1050*/  IADD3 R34, P3, R30, UR9, RZ ;  /* 0x000000091e227c10 */ /* 0x001fe2000ff7e0ff */
[----:B-1----:R-:W-:-:S04]  /*1060*/  FMUL R30, R8, 0.5 ;  /* 0x3f000000081e7820 */ /* 0x002fc80000400000 */
[----:B------:R-:W-:Y:S01]  /*1070*/  FMUL R53, R30, R53 ;  /* 0x000000351e357220 */ /* 0x000fe20000400000 */
[----:B------:R-:W-:Y:S01]  /*1080*/  FMUL R30, R13, 0.10703222453594207764 ;  /* 0x3ddb33b60d1e7820 */ /* 0x000fe20000400000 */
[----:B------:R-:W-:Y:S02]  /*1090*/  IADD3.X R33, R37, UR10, RZ, P4, !PT ;  /* 0x0000000a25217c10 */ /* 0x000fe4000a7fe4ff */
[----:B------:R-:W-:Y:S01]  /*10a0*/  IADD3.X R35, R31, UR10, RZ, P3, !PT ;  /* 0x0000000a1f237c10 */ /* 0x000fe20009ffe4ff */
[----:B------:R-:W-:Y:S01]  /*10b0*/  FFMA R31, R13, R30, 0.79788458347320556641 ;  /* 0x3f4c422a0d1f7423 */ /* 0x000fe2000000001e */
[----:B------:R-:W-:Y:S01]  /*10c0*/  @!P2 FFMA R42, R39, R38, R39 ;  /* 0x00000026272aa223 */ /* 0x000fe20000000027 */
[----:B------:R-:W-:Y:S01]  /*10d0*/  FFMA R30, -R50, R50, 1 ;  /* 0x3f800000321e7423 */ /* 0x000fe20000000132 */
[----:B------:R-:W-:Y:S01]  /*10e0*/  IADD3 R38, P2, R32, UR9, RZ ;  /* 0x0000000920267c10 */ /* 0x000fe2000ff5e0ff */
[----:B------:R0:W3:Y:S03]  /*10f0*/  LDG.E R48, desc[UR6][R32.64] ;  /* 0x0000000620307981 */ /* 0x0000e6000c1e1900 */
[----:B------:R-:W-:Y:S01]  /*1100*/  IADD3.X R39, R33, UR10, RZ, P2, !PT ;  /* 0x0000000a21277c10 */ /* 0x000fe200097fe4ff */
[----:B------:R1:W4:Y:S04]  /*1110*/  LDG.E R52, desc[UR6][R34.64] ;  /* 0x0000000622347981 */ /* 0x000328000c1e1900 */
[----:B------:R-:W4:Y:S01]  /*1120*/  LDG.E R37, desc[UR6][R38.64] ;  /* 0x0000000626257981 */ /* 0x000f22000c1e1900 */
[----:B0-----:R-:W-:Y:S01]  /*1130*/  FMUL R32, R30, R31 ;  /* 0x0000001f1e207220 */ /* 0x001fe20000400000 */
[----:B------:R-:W-:Y:S01]  /*1140*/  FMUL R31, R13, 0.5 ;  /* 0x3f0000000d1f7820 */ /* 0x000fe20000400000 */
[----:B------:R-:W-:Y:S01]  /*1150*/  IADD3 R30, P2, R38, UR9, RZ ;  /* 0x00000009261e7c10 */ /* 0x000fe2000ff5e0ff */
[----:B-1----:R-:W-:Y:S01]  /*1160*/  FADD R34, R51, 1 ;  /* 0x3f80000033227421 */ /* 0x002fe20000000000 */
[----:B------:R-:W-:Y:S01]  /*1170*/  FMUL R51, R14, 0.10703222453594207764 ;  /* 0x3ddb33b60e337820 */ /* 0x000fe20000400000 */
[----:B------:R-:W-:Y:S01]  /*1180*/  FMUL R35, R31, R32 ;  /* 0x000000201f237220 */ /* 0x000fe20000400000 */
[----:B------:R-:W-:Y:S01]  /*1190*/  IADD3.X R31, R39, UR10, RZ, P2, !PT ;  /* 0x0000000a271f7c10 */ /* 0x000fe200097fe4ff */
[----:B------:R-:W-:Y:S01]  /*11a0*/  FFMA R53, R34, 0.5, R53 ;  /* 0x3f00000022357823 */ /* 0x000fe20000000035 */
[----:B------:R-:W-:Y:S01]  /*11b0*/  FFMA R51, R14, R51, 0.79788458347320556641 ;  /* 0x3f4c422a0e337423 */ /* 0x000fe20000000033 */
[----:B------:R-:W-:Y:S01]  /*11c0*/  FFMA R34, -R47, R47, 1 ;  /* 0x3f8000002f227423 */ /* 0x000fe2000000012f */
[----:B------:R-:W-:Y:S01]  /*11d0*/  IADD3 R32, P2, R30, UR9, RZ ;  /* 0x000000091e207c10 */ /* 0x000fe2000ff5e0ff */
[----:B------:R0:W4:Y:S02]  /*11e0*/  LDG.E R38, desc[UR6][R30.64] ;  /* 0x000000061e267981 */ /* 0x000124000c1e1900 */
[----:B------:R-:W-:Y:S01]  /*11f0*/  FMUL R51, R34, R51 ;  /* 0x0000003322337220 */ /* 0x000fe20000400000 */
[----:B------:R-:W-:Y:S01]  /*1200*/  IADD3.X R33, R31, UR10, RZ, P2, !PT ;  /* 0x0000000a1f217c10 */ /* 0x000fe200097fe4ff */
[----:B------:R-:W-:-:S04]  /*1210*/  FADD R47, R47, 1 ;  /* 0x3f8000002f2f7421 */ /* 0x000fc80000000000 */
[----:B------:R1:W4:Y:S01]  /*1220*/  LDG.E R39, desc[UR6][R32.64] ;  /* 0x0000000620277981 */ /* 0x000322000c1e1900 */
[----:B0-----:R-:W-:-:S04]  /*1230*/  FMUL R30, R14, 0.5 ;  /* 0x3f0000000e1e7820 */ /* 0x001fc80000400000 */
[----:B------:R-:W-:-:S04]  /*1240*/  FMUL R30, R30, R51 ;  /* 0x000000331e1e7220 */ /* 0x000fc80000400000 */
[----:B------:R-:W-:Y:S01]  /*1250*/  FFMA R30, R47, 0.5, R30 ;  /* 0x3f0000002f1e7823 */ /* 0x000fe2000000001e */
[C---:B-1----:R-:W-:Y:S01]  /*1260*/  FMUL R32, R15.reuse, 0.10703222453594207764 ;  /* 0x3ddb33b60f207820 */ /* 0x042fe20000400000 */
[----:B------:R-:W-:Y:S02]  /*1270*/  FADD R50, R50, 1 ;  /* 0x3f80000032327421 */ /* 0x000fe40000000000 */
[----:B------:R-:W-:Y:S01]  /*1280*/  FMUL R31, R30, R9 ;  /* 0x000000091e1f7220 */ /* 0x000fe20000400000 */
[----:B------:R-:W-:Y:S01]  /*1290*/  FFMA R33, R15, R32, 0.79788458347320556641 ;  /* 0x3f4c422a0f217423 */ /* 0x000fe20000000020 */
[----:B------:R-:W-:Y:S01]  /*12a0*/  FFMA R30, -R42, R42, 1 ;  /* 0x3f8000002a1e7423 */ /* 0x000fe2000000012a */
[----:B------:R-:W-:Y:S01]  /*12b0*/  FFMA R35, R50, 0.5, R35 ;  /* 0x3f00000032237823 */ /* 0x000fe20000000023 */
[----:B------:R-:W-:Y:S01]  /*12c0*/  @P0 R2UR UR5, R46 ;  /* 0x000000002e0502ca */ /* 0x000fe200000e0000 */
[----:B------:R-:W-:Y:S01]  /*12d0*/  FMUL R50, R53, R4 ;  /* 0x0000000435327220 */ /* 0x000fe20000400000 */
[----:B------:R-:W-:Y:S01]  /*12e0*/  FMUL R33, R30, R33 ;  /* 0x000000211e217220 */ /* 0x000fe20000400000 */
[----:B------:R-:W-:Y:S01]  /*12f0*/  FMUL R32, R15, 0.5 ;  /* 0x3f0000000f207820 */ /* 0x000fe20000400000 */
[----:B------:R-:W-:Y:S01]  /*1300*/  FMUL R54, R35, R2 ;  /* 0x0000000223367220 */ /* 0x000fe20000400000 */
[----:B------:R-:W-:Y:S01]  /*1310*/  FMUL R50, R50, R45 ;  /* 0x0000002d32327220 */ /* 0x000fe20000400000 */
[----:B------:R-:W-:Y:S01]  /*1320*/  FADD R35, R42, 1 ;  /* 0x3f8000002a237421 */ /* 0x000fe20000000000 */
[----:B------:R-:W-:Y:S01]  /*1330*/  FMUL R34, R32, R33 ;  /* 0x0000002120227220 */ /* 0x000fe20000400000 */
[----:B------:R-:W-:Y:S01]  /*1340*/  IADD3 R45, P0, R5, UR18, RZ ;  /* 0x00000012052d7c10 */ /* 0x000fe2000ff1e0ff */
[----:B------:R-:W-:-:S02]  /*1350*/  FMUL R46, R31, R44 ;  /* 0x0000002c1f2e7220 */ /* 0x000fc40000400000 */
[----:B------:R-:W-:Y:S01]  /*1360*/  FFMA R51, R35, 0.5, R34 ;  /* 0x3f00000023337823 */ /* 0x000fe20000000022 */
[----:B------:R-:W-:Y:S01]  /*1370*/  IADD3.X R44, R6, UR19, RZ, P0, !PT ;  /* 0x00000013062c7c10 */ /* 0x000fe200087fe4ff */
[----:B------:R-:W-:Y:S01]  /*1380*/  FMUL R54, R54, R49 ;  /* 0x0000003136367220 */ /* 0x000fe20000400000 */
[----:B------:R-:W-:Y:S01]  /*1390*/  IADD3 R30, P0, R45, R0, RZ ;  /* 0x000000002d1e7210 */ /* 0x000fe20007f1e0ff */
[----:B------:R-:W-:Y:S01]  /*13a0*/  FMUL R42, R51, R16 ;  /* 0x00000010332a7220 */ /* 0x000fe20000400000 */
[----:B------:R-:W-:Y:S01]  /*13b0*/  FMUL R47, R50, UR5 ;  /* 0x00000005322f7c20 */ /* 0x000fe20008400000 */
[----:B------:R-:W-:Y:S01]  /*13c0*/  FMUL R49, R54, UR5 ;  /* 0x0000000536317c20 */ /* 0x000fe20008400000 */
[----:B------:R-:W-:Y:S01]  /*13d0*/  IADD3.X R31, R44, R3, RZ, P0, !PT ;  /* 0x000000032c1f7210 */ /* 0x000fe200007fe4ff */
[----:B------:R-:W-:Y:S01]  /*13e0*/  FMUL R42, R42, R17 ;  /* 0x000000112a2a7220 */ /* 0x000fe20000400000 */
[----:B------:R-:W-:Y:S01]  /*13f0*/  IADD3 R32, P0, R30, UR11, RZ ;  /* 0x0000000b1e207c10 */ /* 0x000fe2000ff1e0ff */
[----:B------:R-:W-:Y:S01]  /*1400*/  FMUL R17, R8, 0.035677410662174224854 ;  /* 0x3d12227a08117820 */ /* 0x000fe20000400000 */
[----:B------:R-:W-:-:S02]  /*1410*/  F2FP.SATFINITE.E4M3.F32.PACK_AB_MERGE_C R47, RZ, R47, RZ ;  /* 0x0000002fff2f723e */ /* 0x000fc400048070ff */
[----:B------:R-:W-:Y:S02]  /*1420*/  IADD3.X R33, R31, UR12, RZ, P0, !PT ;  /* 0x0000000c1f217c10 */ /* 0x000fe400087fe4ff */
[----:B------:R-:W-:Y:S01]  /*1430*/  F2FP.SATFINITE.E4M3.F32.PACK_AB_MERGE_C R49, RZ, R49, RZ ;  /* 0x00000031ff31723e */ /* 0x000fe200048070ff */
[----:B------:R-:W-:Y:S01]  /*1440*/  FFMA R17, R8, R17, 0.79788458347320556641 ;  /* 0x3f4c422a08117423 */ /* 0x000fe20000000011 */
[----:B------:R-:W-:Y:S01]  /*1450*/  STG.E.U8 desc[UR6][R30.64], R47 ;  /* 0x0000002f1e007986 */ /* 0x000fe2000c101106 */
[----:B------:R-:W-:-:S03]  /*1460*/  IADD3 R34, P0, R32, UR11, RZ ;  /* 0x0000000b20227c10 */ /* 0x000fc6000ff1e0ff */
[----:B------:R0:W-:Y:S02]  /*1470*/  STG.E.U8 desc[UR6][R32.64], R49 ;  /* 0x0000003120007986 */ /* 0x0001e4000c101106 */
[----:B0-----:R-:W-:-:S04]  /*1480*/  FMUL R32, R8, R17 ;  /* 0x0000001108207220 */ /* 0x001fc80000400000 */
[----:B------:R-:W-:-:S06]  /*1490*/  FMUL R17, |R32|, 2.8853900432586669922 ;  /* 0x4038aa3b20117820 */ /* 0x000fcc0000400200 */
[----:B------:R-:W0:Y:S01]  /*14a0*/  MUFU.EX2 R17, R17 ;  /* 0x0000001100117308 */ /* 0x000e220000000800 */
[----:B------:R-:W-:Y:S01]  /*14b0*/  FMUL R53, R46, UR5 ;  /* 0x000000052e357c20 */ /* 0x000fe20008400000 */
[----:B------:R-:W-:-:S04]  /*14c0*/  IADD3.X R35, R33, UR12, RZ, P0, !PT ;  /* 0x0000000c21237c10 */ /* 0x000fc800087fe4ff */
[----:B------:R-:W-:Y:S02]  /*14d0*/  F2FP.SATFINITE.E4M3.F32.PACK_AB_MERGE_C R51, RZ, R53, RZ ;  /* 0x00000035ff33723e */ /* 0x000fe400048070ff */
[----:B------:R-:W-:-:S03]  /*14e0*/  IADD3 R30, P0, R34, UR11, RZ ;  /* 0x0000000b221e7c10 */ /* 0x000fc6000ff1e0ff */
[----:B------:R0:W-:Y:S01]  /*14f0*/  STG.E.U8 desc[UR6][R34.64], R51 ;  /* 0x0000003322007986 */ /* 0x0001e2000c101106 */
[----:B------:R-:W-:Y:S01]  /*1500*/  IADD3.X R31, R35, UR12, RZ, P0, !PT ;  /* 0x0000000c231f7c10 */ /* 0x000fe200087fe4ff */
[----:B------:R-:W-:Y:S01]  /*1510*/  FMUL R53, R42, UR5 ;  /* 0x000000052a357c20 */ /* 0x000fe20008400000 */
[----:B0-----:R-:W-:-:S04]  /*1520*/  FADD R34, R17, 1 ;  /* 0x3f80000011227421 */ /* 0x001fc80000000000 */
[----:B------:R-:W0:Y:S01]  /*1530*/  MUFU.RCP R35, R34 ;  /* 0x0000002200237308 */ /* 0x000e220000001000 */
[----:B------:R-:W-:Y:S02]  /*1540*/  F2FP.SATFINITE.E4M3.F32.PACK_AB_MERGE_C R53, RZ, R53, RZ ;  /* 0x00000035ff35723e */ /* 0x000fe400048070ff */
[----:B------:R-:W-:Y:S01]  /*1550*/  FMNMX R33, RZ, |R50|, !PT ;  /* 0x40000032ff217209 */ /* 0x000fe20007800000 */
[C---:B------:R-:W-:Y:S02]  /*1560*/  FMUL R50, R32.reuse, R32 ;  /* 0x0000002020327220 */ /* 0x040fe40000400000 */
[----:B------:R1:W-:Y:S01]  /*1570*/  STG.E.U8 desc[UR6][R30.64], R53 ;  /* 0x000000351e007986 */ /* 0x0003e2000c101106 */
[C---:B------:R-:W-:Y:S02]  /*1580*/  FSETP.GE.AND P2, PT, |R32|.reuse, 0.60000002384185791016, PT ;  /* 0x3f19999a2000780b */ /* 0x040fe40003f46200 */
[----:B------:R-:W-:Y:S01]  /*1590*/  FSETP.GE.AND P0, PT, |R32|, 9.010913848876953125, PT ;  /* 0x41102cb42000780b */ /* 0x000fe20003f06200 */
[----:B-1----:R-:W-:Y:S01]  /*15a0*/  FFMA R31, R50, R19, -0.052303962409496307373 ;  /* 0xbd563cae321f7423 */ /* 0x002fe20000000013 */
[----:B------:R-:W-:Y:S01]  /*15b0*/  FMUL R30, R13, 0.035677410662174224854 ;  /* 0x3d12227a0d1e7820 */ /* 0x000fe20000400000 */
[----:B0-----:R-:W-:-:S02]  /*15c0*/  FFMA R35, R35, -2, R22 ;  /* 0xc000000023237823 */ /* 0x001fc40000000016 */
[----:B------:R-:W-:Y:S01]  /*15d0*/  FFMA R31, R50, R31, 0.1331529766321182251 ;  /* 0x3e085941321f7423 */ /* 0x000fe2000000001f */
[----:B------:R-:W-:-:S03]  /*15e0*/  FFMA R30, R13, R30, 0.79788458347320556641 ;  /* 0x3f4c422a0d1e7423 */ /* 0x000fc6000000001e */
[C---:B------:R-:W-:Y:S01]  /*15f0*/  FFMA R17, R50.reuse, R31, -0.33332768082618713379 ;  /* 0xbeaaa9ed32117423 */ /* 0x040fe2000000001f */
[----:B------:R-:W-:Y:S01]  /*1600*/  FSEL R35, R35, 1, !P0 ;  /* 0x3f80000023237808 */ /* 0x000fe20004000000 */
[----:B------:R-:W-:Y:S02]  /*1610*/  FMUL R30, R13, R30 ;  /* 0x0000001e0d1e7220 */ /* 0x000fe40000400000 */
[----:B------:R-:W-:Y:S01]  /*1620*/  FFMA R17, R50, R17, RZ ;  /* 0x0000001132117223 */ /* 0x000fe200000000ff */
[----:B------:R-:W-:-:S03]  /*1630*/  LOP3.LUT R34, R35, 0x80000000, R32, 0xb8, !PT ;  /* 0x8000000023227812 */ /* 0x000fc600078eb820 */
[----:B------:R-:W-:Y:S01]  /*1640*/  @!P2 FFMA R34, R32, R17, R32 ;  /* 0x000000112022a223 */ /* 0x000fe20000000020 */
[----:B------:R-:W-:-:S06]  /*1650*/  FMUL R32, |R30|, 2.8853900432586669922 ;  /* 0x4038aa3b1e207820 */ /* 0x000fcc0000400200 */
[----:B------:R-:W0:Y:S01]  /*1660*/  MUFU.EX2 R32, R32 ;  /* 0x0000002000207308 */ /* 0x000e220000000800 */
[----:B------:R-:W-:-:S05]  /*1670*/  MOV R17, 0x3f000000 ;  /* 0x3f00000000117802 */ /* 0x000fca0000000f00 */
[----:B------:R-:W-:Y:S01]  /*1680*/  FFMA R31, R34, R17, 0.5 ;  /* 0x3f000000221f7423 */ /* 0x000fe20000000011 */
[----:B0-----:R-:W-:-:S06]  /*1690*/  FADD R35, R32, 1 ;  /* 0x3f80000020237421 */ /* 0x001fcc0000000000 */
[----:B------:R-:W0:Y:S01]  /*16a0*/  MUFU.RCP R35, R35 ;  /* 0x0000002300237308 */ /* 0x000e220000001000 */
[----:B------:R-:W-:Y:S01]  /*16b0*/  FMUL R31, R8, R31 ;  /* 0x0000001f081f7220 */ /* 0x000fe20000400000 */
[----:B------:R-:W-:-:S03]  /*16c0*/  FMUL R34, R30, R30 ;  /* 0x0000001e1e227220 */ /* 0x000fc60000400000 */
[----:B------:R-:W-:Y:S01]  /*16d0*/  FMUL R8, R4, R31 ;  /* 0x0000001f04087220 */ /* 0x000fe20000400000 */
        /* <DEDUP_REMOVED lines=19> */
[----:B------:R-:W-:Y:S01]  /*1810*/  FFMA R4, R4, R17, 0.5 ;  /* 0x3f00000004047423 */ /* 0x000fe20000000011 */
[----:B------:R-:W-:Y:S02]  /*1820*/  FSETP.GE.AND P2, PT, |R30|, 0.60000002384185791016, PT ;  /* 0x3f19999a1e00780b */ /* 0x000fe40003f46200 */
[----:B------:R-:W-:Y:S01]  /*1830*/  FFMA R55, R34, R55, 0.1331529766321182251 ;  /* 0x3e08594122377423 */ /* 0x000fe20000000037 */
        /* <DEDUP_REMOVED lines=25> */
[----:B------:R-:W-:Y:S01]  /*19d0*/  FMUL R4, R9, R14 ;  /* 0x0000000e09047220 */ /* 0x000fe20000400000 */
[----:B------:R-:W-:Y:S02]  /*19e0*/  FSEL R35, R35, 1, !P0 ;  /* 0x3f80000023237808 */ /* 0x000fe40004000000 */
[----:B------:R-:W-:Y:S02]  /*19f0*/  IADD3 R9, P0, R45, UR20, RZ ;  /* 0x000000142d097c10 */ /* 0x000fe4000ff1e0ff */
[--C-:B------:R-:W-:Y:S01]  /*1a00*/  LOP3.LUT R50, R35, 0x80000000, R30.reuse, 0xb8, !PT ;  /* 0x8000000023327812 */ /* 0x100fe200078eb81e */
[----:B------:R-:W-:Y:S01]  /*1a10*/  @!P2 FFMA R50, R30, R31, R30 ;  /* 0x0000001f1e32a223 */ /* 0x000fe2000000001e */
[----:B------:R-:W-:Y:S01]  /*1a20*/  FMNMX R33, |R54|, R33, !PT ;  /* 0x0000002136217209 */ /* 0x000fe20007800200 */
[----:B------:R-:W-:Y:S01]  /*1a30*/  FMUL R34, R2, R13 ;  /* 0x0000000d02227220 */ /* 0x000fe20000400000 */
[----:B------:R-:W-:-:S02]  /*1a40*/  IADD3 R32, P2, R9, R0, RZ ;  /* 0x0000000009207210 */ /* 0x000fc40007f5e0ff */
[----:B------:R-:W-:Y:S01]  /*1a50*/  IADD3.X R0, R44, UR21, RZ, P0, !PT ;  /* 0x000000152c007c10 */ /* 0x000fe200087fe4ff */
[----:B------:R-:W-:Y:S01]  /*1a60*/  FMUL R13, R8, UR5 ;  /* 0x00000005080d7c20 */ /* 0x000fe20008400000 */
[----:B------:R-:W-:Y:S01]  /*1a70*/  FMNMX R59, |R46|, R33, !PT ;  /* 0x000000212e3b7209 */ /* 0x000fe20007800200 */
[----:B------:R-:W-:Y:S01]  /*1a80*/  FMUL R35, R34, UR5 ;  /* 0x0000000522237c20 */ /* 0x000fe20008400000 */
[----:B------:R-:W-:Y:S02]  /*1a90*/  IADD3.X R33, R0, R3, RZ, P2, !PT ;  /* 0x0000000300217210 */ /* 0x000fe400017fe4ff */
[----:B------:R-:W-:Y:S01]  /*1aa0*/  IADD3 R30, P0, R32, UR11, RZ ;  /* 0x0000000b201e7c10 */ /* 0x000fe2000ff1e0ff */
[----:B------:R-:W-:Y:S01]  /*1ab0*/  FFMA R50, R50, R17, 0.5 ;  /* 0x3f00000032327423 */ /* 0x000fe20000000011 */
[----:B------:R-:W-:Y:S02]  /*1ac0*/  F2FP.SATFINITE.E4M3.F32.PACK_AB_MERGE_C R13, RZ, R13, RZ ;  /* 0x0000000dff0d723e */ /* 0x000fe400048070ff */
[----:B------:R-:W-:-:S02]  /*1ad0*/  IADD3.X R31, R33, UR12, RZ, P0, !PT ;  /* 0x0000000c211f7c10 */ /* 0x000fc400087fe4ff */
[----:B------:R-:W-:Y:S01]  /*1ae0*/  F2FP.SATFINITE.E4M3.F32.PACK_AB_MERGE_C R35, RZ, R35, RZ ;  /* 0x00000023ff23723e */ /* 0x000fe200048070ff */
[----:B--2---:R-:W-:Y:S01]  /*1af0*/  FMUL R2, R23, 0.044714998453855514526 ;  /* 0x3d37271317027820 */ /* 0x004fe20000400000 */
[----:B------:R-:W-:Y:S01]  /*1b00*/  IADD3 R14, P0, R30, UR11, RZ ;  /* 0x0000000b1e0e7c10 */ /* 0x000fe2000ff1e0ff */
[----:B------:R-:W-:Y:S01]  /*1b10*/  STG.E.U8 desc[UR6][R32.64], R13 ;  /* 0x0000000d20007986 */ /* 0x000fe2000c101106 */
[----:B------:R-:W-:Y:S02]  /*1b20*/  FMUL R57, R15, R50 ;  /* 0x000000320f397220 */ /* 0x000fe40000400000 */
[----:B------:R-:W-:Y:S01]  /*1b30*/  IADD3.X R15, R31, UR12, RZ, P0, !PT ;  /* 0x0000000c1f0f7c10 */ /* 0x000fe200087fe4ff */
[----:B------:R0:W-:Y:S02]  /*1b40*/  STG.E.U8 desc[UR6][R30.64], R35 ;  /* 0x000000231e007986 */ /* 0x0001e4000c101106 */
[C---:B0-----:R-:W-:Y:S01]  /*1b50*/  FFMA R31, R23.reuse, R2, 1 ;  /* 0x3f800000171f7423 */ /* 0x041fe20000000002 */
[----:B------:R-:W-:-:S04]  /*1b60*/  FMUL R2, R23, 0.79788458347320556641 ;  /* 0x3f4c422a17027820 */ /* 0x000fc80000400000 */
[----:B------:R-:W-:-:S04]  /*1b70*/  FMUL R31, R2, R31 ;  /* 0x0000001f021f7220 */ /* 0x000fc80000400000 */
[----:B------:R-:W-:-:S06]  /*1b80*/  FMUL R30, |R31|, 2.8853900432586669922 ;  /* 0x4038aa3b1f1e7820 */ /* 0x000fcc0000400200 */
[----:B------:R-:W0:Y:S01]  /*1b90*/  MUFU.EX2 R30, R30 ;  /* 0x0000001e001e7308 */ /* 0x000e220000000800 */
[----:B------:R-:W-:-:S05]  /*1ba0*/  FMUL R55, R4, UR5 ;  /* 0x0000000504377c20 */ /* 0x000fca0008400000 */
[----:B------:R-:W-:Y:S01]  /*1bb0*/  F2FP.SATFINITE.E4M3.F32.PACK_AB_MERGE_C R55, RZ, R55, RZ ;  /* 0x00000037ff37723e */ /* 0x000fe200048070ff */
[----:B------:R-:W-:Y:S01]  /*1bc0*/  FMUL R16, R16, R57 ;  /* 0x0000003910107220 */ /* 0x000fe20000400000 */
[----:B------:R-:W-:-:S03]  /*1bd0*/  IADD3 R32, P0, R14, UR11, RZ ;  /* 0x0000000b0e207c10 */ /* 0x000fc6000ff1e0ff */
[----:B------:R0:W-:Y:S01]  /*1be0*/  STG.E.U8 desc[UR6][R14.64], R55 ;  /* 0x000000370e007986 */ /* 0x0001e2000c101106 */
[----:B------:R-:W-:Y:S01]  /*1bf0*/  IADD3.X R33, R15, UR12, RZ, P0, !PT ;  /* 0x0000000c0f217c10 */ /* 0x000fe200087fe4ff */
[----:B------:R-:W-:Y:S01]  /*1c00*/  FMUL R57, R16, UR5 ;  /* 0x0000000510397c20 */ /* 0x000fe20008400000 */
[----:B0-----:R-:W-:-:S04]  /*1c10*/  FADD R14, R30, 1 ;  /* 0x3f8000001e0e7421 */ /* 0x001fc80000000000 */
[----:B------:R-:W0:Y:S01]  /*1c20*/  MUFU.RCP R15, R14 ;  /* 0x0000000e000f7308 */ /* 0x000e220000001000 */
[----:B------:R-:W-:Y:S02]  /*1c30*/  F2FP.SATFINITE.E4M3.F32.PACK_AB_MERGE_C R57, RZ, R57, RZ ;  /* 0x00000039ff39723e */ /* 0x000fe400048070ff */
[----:B------:R-:W-:Y:S01]  /*1c40*/  FMNMX R59, |R42|, R59, !PT ;  /* 0x0000003b2a3b7209 */ /* 0x000fe20007800200 */
[C---:B------:R-:W-:Y:S02]  /*1c50*/  FMUL R42, R31.reuse, R31 ;  /* 0x0000001f1f2a7220 */ /* 0x040fe40000400000 */
[----:B------:R1:W-:Y:S01]  /*1c60*/  STG.E.U8 desc[UR6][R32.64], R57 ;  /* 0x0000003920007986 */ /* 0x0003e2000c101106 */
[C---:B------:R-:W-:Y:S02]  /*1c70*/  FSETP.GE.AND P2, PT, |R31|.reuse, 0.60000002384185791016, PT ;  /* 0x3f19999a1f00780b */ /* 0x040fe40003f46200 */
[----:B------:R-:W-:Y:S01]  /*1c80*/  FSETP.GE.AND P0, PT, |R31|, 9.010913848876953125, PT ;  /* 0x41102cb41f00780b */ /* 0x000fe20003f06200 */
[----:B-1----:R-:W-:Y:S01]  /*1c90*/  FFMA R33, R42, R19, -0.052303962409496307373 ;  /* 0xbd563cae2a217423 */ /* 0x002fe20000000013 */
[----:B0-----:R-:W-:-:S03]  /*1ca0*/  FFMA R15, R15, -2, R22 ;  /* 0xc00000000f0f7823 */ /* 0x001fc60000000016 */
[----:B------:R-:W-:-:S04]  /*1cb0*/  FFMA R33, R42, R33, 0.1331529766321182251 ;  /* 0x3e0859412a217423 */ /* 0x000fc80000000021 */
[----:B------:R-:W-:Y:S01]  /*1cc0*/  FFMA R2, R42, R33, -0.33332768082618713379 ;  /* 0xbeaaa9ed2a027423 */ /* 0x000fe20000000021 */
[----:B------:R-:W-:Y:S01]  /*1cd0*/  FSEL R30, R15, 1, !P0 ;  /* 0x3f8000000f1e7808 */ /* 0x000fe20004000000 */
[----:B-----5:R-:W-:Y:S02]  /*1ce0*/  FMUL R15, R40, 0.044714998453855514526 ;  /* 0x3d372713280f7820 */ /* 0x020fe40000400000 */
[----:B------:R-:W-:Y:S01]  /*1cf0*/  FFMA R2, R42, R2, RZ ;  /* 0x000000022a027223 */ /* 0x000fe200000000ff */
[--C-:B------:R-:W-:Y:S01]  /*1d00*/  LOP3.LUT R14, R30, 0x80000000, R31.reuse, 0xb8, !PT ;  /* 0x800000001e0e7812 */ /* 0x100fe200078eb81f */
[C---:B------:R-:W-:Y:S02]  /*1d10*/  FFMA R15, R40.reuse, R15, 1 ;  /* 0x3f800000280f7423 */ /* 0x040fe4000000000f */
[----:B------:R-:W-:Y:S01]  /*1d20*/  @!P2 FFMA R14, R31, R2, R31 ;  /* 0x000000021f0ea223 */ /* 0x000fe2000000001f */
        /* <DEDUP_REMOVED lines=8> */
[----:B------:R-:W-:-:S03]  /*1db0*/  FMNMX R59, |R8|, R59, !PT ;  /* 0x0000003b083b7209 */ /* 0x000fc60007800200 */
[----:B------:R-:W-:-:S04]  /*1dc0*/  FFMA R33, R32, R33, 0.1331529766321182251 ;  /* 0x3e08594120217423 */ /* 0x000fc80000000021 */
[----:B------:R-:W-:-:S04]  /*1dd0*/  FFMA R2, R32, R33, -0.33332768082618713379 ;  /* 0xbeaaa9ed20027423 */ /* 0x000fc80000000021 */
[----:B------:R-:W-:Y:S01]  /*1de0*/  FFMA R33, R32, R2, RZ ;  /* 0x0000000220217223 */ /* 0x000fe200000000ff */
[----:B0-----:R-:W-:Y:S01]  /*1df0*/  FFMA R8, R31, -2, R22 ;  /* 0xc00000001f087823 */ /* 0x001fe20000000016 */
[C---:B---3--:R-:W-:Y:S01]  /*1e00*/  FMUL R31, R48.reuse, 0.044714998453855514526 ;  /* 0x3d372713301f7820 */ /* 0x048fe20000400000 */
[----:B------:R-:W-:-:S03]  /*1e10*/  FMUL R2, R48, 0.79788458347320556641 ;  /* 0x3f4c422a30027820 */ /* 0x000fc60000400000 */
[----:B------:R-:W-:Y:S01]  /*1e20*/  FFMA R31, R48, R31, 1 ;  /* 0x3f800000301f7423 */ /* 0x000fe2000000001f */
[----:B------:R-:W-:-:S03]  /*1e30*/  FSETP.GE.AND P0, PT, |R30|, 9.010913848876953125, PT ;  /* 0x41102cb41e00780b */ /* 0x000fc60003f06200 */
[----:B------:R-:W-:Y:S01]  /*1e40*/  FMUL R31, R2, R31 ;  /* 0x0000001f021f7220 */ /* 0x000fe20000400000 */
[----:B------:R-:W-:-:S03]  /*1e50*/  FSEL R15, R8, 1, !P0 ;  /* 0x3f800000080f7808 */ /* 0x000fc60004000000 */
[----:B------:R-:W-:Y:S01]  /*1e60*/  FMUL R8, |R31|, 2.8853900432586669922 ;  /* 0x4038aa3b1f087820 */ /* 0x000fe20000400200 */
[----:B------:R-:W-:-:S05]  /*1e70*/  FSETP.GE.AND P2, PT, |R30|, 0.60000002384185791016, PT ;  /* 0x3f19999a1e00780b */ /* 0x000fca0003f46200 */
[----:B------:R-:W0:Y:S01]  /*1e80*/  MUFU.EX2 R8, R8 ;  /* 0x0000000800087308 */ /* 0x000e220000000800 */
[----:B------:R-:W-:-:S07]  /*1e90*/  LOP3.LUT R15, R15, 0x80000000, R30, 0xb8, !PT ;  /* 0x800000000f0f7812 */ /* 0x000fce00078eb81e */
[----:B------:R-:W-:Y:S01]  /*1ea0*/  @!P2 FFMA R15, R30, R33, R30 ;  /* 0x000000211e0fa223 */ /* 0x000fe2000000001e */
[----:B0-----:R-:W-:-:S04]  /*1eb0*/  FADD R30, R8, 1 ;  /* 0x3f800000081e7421 */ /* 0x001fc80000000000 */
[----:B------:R-:W0:Y:S01]  /*1ec0*/  MUFU.RCP R33, R30 ;  /* 0x0000001e00217308 */ /* 0x000e220000001000 */
        /* <DEDUP_REMOVED lines=11> */
[C---:B----4-:R-:W-:Y:S01]  /*1f80*/  FMUL R31, R38.reuse, 0.044714998453855514526 ;  /* 0x3d372713261f7820 */ /* 0x050fe20000400000 */
[----:B------:R-:W-:-:S03]  /*1f90*/  FMUL R2, R38, 0.79788458347320556641 ;  /* 0x3f4c422a26027820 */ /* 0x000fc60000400000 */
[----:B------:R-:W-:-:S04]  /*1fa0*/  FFMA R31, R38, R31, 1 ;  /* 0x3f800000261f7423 */ /* 0x000fc8000000001f */
[----:B------:R-:W-:-:S04]  /*1fb0*/  FMUL R31, R2, R31 ;  /* 0x0000001f021f7220 */ /* 0x000fc80000400000 */
[----:B------:R-:W-:-:S06]  /*1fc0*/  FMUL R8, |R31|, 2.8853900432586669922 ;  /* 0x4038aa3b1f087820 */ /* 0x000fcc0000400200 */
[----:B------:R-:W0:Y:S01]  /*1fd0*/  MUFU.EX2 R8, R8 ;  /* 0x0000000800087308 */ /* 0x000e220000000800 */
[----:B------:R-:W-:-:S04]  /*1fe0*/  FMNMX R59, |R34|, R59, !PT ;  /* 0x0000003b223b7209 */ /* 0x000fc80007800200 */
[----:B------:R-:W-:Y:S01]  /*1ff0*/  FMNMX R59, |R4|, R59, !PT ;  /* 0x0000003b043b7209 */ /* 0x000fe20007800200 */
        /* <DEDUP_REMOVED lines=27> */
[----:B0-----:R-:W-:Y:S01]  /*21b0*/  FFMA R16, R31, -2, R22 ;  /* 0xc00000001f107823 */ /* 0x001fe20000000016 */
[----:B------:R-:W-:Y:S02]  /*21c0*/  FMUL R31, R40, 0.035677410662174224854 ;  /* 0x3d12227a281f7820 */ /* 0x000fe40000400000 */
[----:B------:R-:W-:Y:S02]  /*21d0*/  FFMA R61, R34, R4, RZ ;  /* 0x00000004223d7223 */ /* 0x000fe400000000ff */
[----:B------:R-:W-:Y:S01]  /*21e0*/  FSEL R59, R16, 1, !P0 ;  /* 0x3f800000103b7808 */ /* 0x000fe20004000000 */
[----:B------:R-:W-:-:S03]  /*21f0*/  FFMA R31, R40, R31, 0.79788458347320556641 ;  /* 0x3f4c422a281f7423 */ /* 0x000fc6000000001f */
[--C-:B------:R-:W-:Y:S01]  /*2200*/  LOP3.LUT R42, R59, 0x80000000, R8.reuse, 0xb8, !PT ;  /* 0x800000003b2a7812 */ /* 0x100fe200078eb808 */
[----:B------:R-:W-:Y:S01]  /*2210*/  @!P2 FFMA R42, R8, R61, R8 ;  /* 0x0000003d082aa223 */ /* 0x000fe20000000008 */
[----:B------:R-:W-:-:S04]  /*2220*/  FMUL R8, R40, R31 ;  /* 0x0000001f28087220 */ /* 0x000fc80000400000 */
[----:B------:R-:W-:-:S06]  /*2230*/  FMUL R4, |R8|, 2.8853900432586669922 ;  /* 0x4038aa3b08047820 */ /* 0x000fcc0000400200 */
[----:B------:R-:W0:Y:S01]  /*2240*/  MUFU.EX2 R4, R4 ;  /* 0x0000000400047308 */ /* 0x000e220000000800 */
[----:B------:R-:W-:Y:S01]  /*2250*/  SHF.L.U32 R55, R55, 0x10, RZ ;  /* 0x0000001037377819 */ /* 0x000fe200000006ff */
[----:B0-----:R-:W-:-:S06]  /*2260*/  FADD R30, R4, 1 ;  /* 0x3f800000041e7421 */ /* 0x001fcc0000000000 */
[----:B------:R-:W0:Y:S01]  /*2270*/  MUFU.RCP R31, R30 ;  /* 0x0000001e001f7308 */ /* 0x000e220000001000 */
[----:B------:R-:W-:Y:S01]  /*2280*/  LOP3.LUT R55, R55, 0xff0000, RZ, 0xc0, !PT ;  /* 0x00ff000037377812 */ /* 0x000fe200078ec0ff */
[C---:B------:R-:W-:Y:S01]  /*2290*/  FMUL R34, R8.reuse, R8 ;  /* 0x0000000808227220 */ /* 0x040fe20000400000 */
[----:B------:R-:W-:Y:S02]  /*22a0*/  LOP3.LUT R16, R57, 0xffff, RZ, 0xc0, !PT ;  /* 0x0000ffff39107812 */ /* 0x000fe400078ec0ff */
[----:B------:R-:W-:Y:S02]  /*22b0*/  FSETP.GE.AND P0, PT, |R8|, 9.010913848876953125, PT ;  /* 0x41102cb40800780b */ /* 0x000fe40003f06200 */
[----:B------:R-:W-:Y:S01]  /*22c0*/  LEA R16, R16, R55, 0x18 ;  /* 0x0000003710107211 */ /* 0x000fe200078ec0ff */
[----:B------:R-:W-:Y:S01]  /*22d0*/  FFMA R55, R34, R19, -0.052303962409496307373 ;  /* 0xbd563cae22377423 */ /* 0x000fe20000000013 */
[----:B------:R-:W-:-:S03]  /*22e0*/  FSETP.GE.AND P2, PT, |R8|, 0.60000002384185791016, PT ;  /* 0x3f19999a0800780b */ /* 0x000fc60003f46200 */
[----:B------:R-:W-:Y:S01]  /*22f0*/  FFMA R55, R34, R55, 0.1331529766321182251 ;  /* 0x3e08594122377423 */ /* 0x000fe20000000037 */
[----:B0-----:R-:W-:-:S03]  /*2300*/  FFMA R31, R31, -2, R22 ;  /* 0xc00000001f1f7823 */ /* 0x001fc60000000016 */
[----:B------:R-:W-:Y:S02]  /*2310*/  FFMA R4, R34, R55, -0.33332768082618713379 ;  /* 0xbeaaa9ed22047423 */ /* 0x000fe40000000037 */
[----:B------:R-:W-:-:S04]  /*2320*/  FSEL R31, R31, 1, !P0 ;  /* 0x3f8000001f1f7808 */ /* 0x000fc80004000000 */
[----:B------:R-:W-:Y:S01]  /*2330*/  LOP3.LUT R50, R31, 0x80000000, R8, 0xb8, !PT ;  /* 0x800000001f327812 */ /* 0x000fe200078eb808 */
[----:B------:R-:W-:Y:S01]  /*2340*/  FMUL R31, R48, 0.035677410662174224854 ;  /* 0x3d12227a301f7820 */ /* 0x000fe20000400000 */
[----:B------:R-:W-:-:S03]  /*2350*/  FFMA R55, R34, R4, RZ ;  /* 0x0000000422377223 */ /* 0x000fc600000000ff */
[----:B------:R-:W-:Y:S01]  /*2360*/  FFMA R31, R48, R31, 0.79788458347320556641 ;  /* 0x3f4c422a301f7423 */ /* 0x000fe2000000001f */
[----:B------:R-:W-:-:S03]  /*2370*/  @!P2 FFMA R50, R8, R55, R8 ;  /* 0x000000370832a223 */ /* 0x000fc60000000008 */
[----:B------:R-:W-:-:S04]  /*2380*/  FMUL R8, R48, R31 ;  /* 0x0000001f30087220 */ /* 0x000fc80000400000 */
[----:B------:R-:W-:-:S06]  /*2390*/  FMUL R4, |R8|, 2.8853900432586669922 ;  /* 0x4038aa3b08047820 */ /* 0x000fcc0000400200 */
[----:B------:R-:W0:Y:S02]  /*23a0*/  MUFU.EX2 R4, R4 ;  /* 0x0000000400047308 */ /* 0x000e240000000800 */
[----:B0-----:R-:W-:-:S06]  /*23b0*/  FADD R30, R4, 1 ;  /* 0x3f800000041e7421 */ /* 0x001fcc0000000000 */
[----:B------:R-:W0:Y:S01]  /*23c0*/  MUFU.RCP R31, R30 ;  /* 0x0000001e001f7308 */ /* 0x000e220000001000 */
[----:B------:R-:W-:Y:S01]  /*23d0*/  FSETP.GE.AND P0, PT, |R8|, 9.010913848876953125, PT ;  /* 0x41102cb40800780b */ /* 0x000fe20003f06200 */
[----:B0-----:R-:W-:-:S05]  /*23e0*/  FFMA R31, R31, -2, R22 ;  /* 0xc00000001f1f7823 */ /* 0x001fca0000000016 */
[----:B------:R-:W-:-:S04]  /*23f0*/  FSEL R31, R31, 1, !P0 ;  /* 0x3f8000001f1f7808 */ /* 0x000fc80004000000 */
[----:B------:R-:W-:Y:S01]  /*2400*/  LOP3.LUT R46, R31, 0x80000000, R8, 0xb8, !PT ;  /* 0x800000001f2e7812 */ /* 0x000fe200078eb808 */
[----:B------:R-:W-:-:S04]  /*2410*/  FMUL R31, R38, 0.035677410662174224854 ;  /* 0x3d12227a261f7820 */ /* 0x000fc80000400000 */
[----:B------:R-:W-:-:S04]  /*2420*/  FFMA R31, R38, R31, 0.79788458347320556641 ;  /* 0x3f4c422a261f7423 */ /* 0x000fc8000000001f */
[----:B------:R-:W-:-:S04]  /*2430*/  FMUL R31, R38, R31 ;  /* 0x0000001f261f7220 */ /* 0x000fc80000400000 */
[----:B------:R-:W-:Y:S01]  /*2440*/  FMUL R30, |R31|, 2.8853900432586669922 ;  /* 0x4038aa3b1f1e7820 */ /* 0x000fe20000400200 */
[----:B------:R-:W-:Y:S01]  /*2450*/  SHF.L.U32 R35, R35, 0x8, RZ ;  /* 0x0000000823237819 */ /* 0x000fe200000006ff */
[----:B------:R-:W-:-:S04]  /*2460*/  FMUL R34, R8, R8 ;  /* 0x0000000808227220 */ /* 0x000fc80000400000 */
[----:B------:R-:W0:Y:S01]  /*2470*/  MUFU.EX2 R30, R30 ;  /* 0x0000001e001e7308 */ /* 0x000e220000000800 */
[----:B------:R-:W-:Y:S01]  /*2480*/  LOP3.LUT R16, R16, 0xffff, R35, 0xf8, !PT ;  /* 0x0000ffff10107812 */ /* 0x000fe200078ef823 */
[----:B------:R-:W-:Y:S01]  /*2490*/  FFMA R35, R34, R19, -0.052303962409496307373 ;  /* 0xbd563cae22237423 */ /* 0x000fe20000000013 */
[----:B------:R-:W-:-:S03]  /*24a0*/  FSETP.GE.AND P2, PT, |R8|, 0.60000002384185791016, PT ;  /* 0x3f19999a0800780b */ /* 0x000fc60003f46200 */
[----:B------:R-:W-:-:S04]  /*24b0*/  FFMA R35, R34, R35, 0.1331529766321182251 ;  /* 0x3e08594122237423 */ /* 0x000fc80000000023 */
[----:B------:R-:W-:-:S04]  /*24c0*/  FFMA R4, R34, R35, -0.33332768082618713379 ;  /* 0xbeaaa9ed22047423 */ /* 0x000fc80000000023 */
[----:B------:R-:W-:Y:S01]  /*24d0*/  FFMA R35, R34, R4, RZ ;  /* 0x0000000422237223 */ /* 0x000fe200000000ff */
[----:B0-----:R-:W-:-:S03]  /*24e0*/  FADD R34, R30, 1 ;  /* 0x3f8000001e227421 */ /* 0x001fc60000000000 */
[----:B------:R-:W-:Y:S02]  /*24f0*/  @!P2 FFMA R46, R8, R35, R8 ;  /* 0x00000023082ea223 */ /* 0x000fe40000000008 */
[----:B------:R-:W0:Y:S01]  /*2500*/  MUFU.RCP R35, R34 ;  /* 0x0000002200237308 */ /* 0x000e220000001000 */
[----:B------:R-:W-:Y:S01]  /*2510*/  LOP3.LUT R8, R16, 0xff, R13, 0xf8, !PT ;  /* 0x000000ff10087812 */ /* 0x000fe200078ef80d */
        /* <DEDUP_REMOVED lines=8> */
[----:B------:R-:W-:Y:S02]  /*25a0*/  SHF.L.U32 R51, R51, 0x10, RZ ;  /* 0x0000001033337819 */ /* 0x000fe400000006ff */
[----:B------:R-:W-:Y:S02]  /*25b0*/  FSEL R16, R35, 1, !P0 ;  /* 0x3f80000023107808 */ /* 0x000fe40004000000 */
[----:B------:R-:W-:Y:S02]  /*25c0*/  LOP3.LUT R53, R53, 0xffff, RZ, 0xc0, !PT ;  /* 0x0000ffff35357812 */ /* 0x000fe400078ec0ff */
[--C-:B------:R-:W-:Y:S01]  /*25d0*/  LOP3.LUT R34, R16, 0x80000000, R31.reuse, 0xb8, !PT ;  /* 0x8000000010227812 */ /* 0x100fe200078eb81f */
[----:B------:R-:W-:Y:S01]  /*25e0*/  @!P2 FFMA R34, R31, R4, R31 ;  /* 0x000000041f22a223 */ /* 0x000fe2000000001f */
[----:B------:R-:W-:-:S04]  /*25f0*/  LOP3.LUT R4, R51, 0xff0000, RZ, 0xc0, !PT ;  /* 0x00ff000033047812 */ /* 0x000fc800078ec0ff */
[----:B------:R-:W-:Y:S02]  /*2600*/  LEA R53, R53, R4, 0x18 ;  /* 0x0000000435357211 */ /* 0x000fe400078ec0ff */
[----:B------:R-:W-:Y:S02]  /*2610*/  IADD3 R4, R11, 0x1e, RZ ;  /* 0x0000001e0b047810 */ /* 0x000fe40007ffe0ff */
[----:B------:R-:W-:Y:S02]  /*2620*/  IADD3 R31, P0, R12, UR4, RZ ;  /* 0x000000040c1f7c10 */ /* 0x000fe4000ff1e0ff */
[----:B------:R-:W-:Y:S02]  /*2630*/  LOP3.LUT R4, R4, 0x1f, RZ, 0xc0, !PT ;  /* 0x0000001f04047812 */ /* 0x000fe400078ec0ff */
[----:B------:R-:W-:Y:S02]  /*2640*/  IADD3.X R3, R3, UR8, RZ, P0, !PT ;  /* 0x0000000803037c10 */ /* 0x000fe400087fe4ff */
[----:B------:R-:W-:-:S04]  /*2650*/  IADD3 R12, P2, P3, R31, UR4, R4 ;  /* 0x000000041f0c7c10 */ /* 0x000fc8000fb5e004 */
[----:B------:R-:W-:Y:S02]  /*2660*/  IADD3 R13, P0, R12, R5, RZ ;  /* 0x000000050c0d7210 */ /* 0x000fe40007f1e0ff */
[----:B------:R-:W-:-:S04]  /*2670*/  IADD3.X R35, R3, UR8, RZ, P2, P3 ;  /* 0x0000000803237c10 */ /* 0x000fc800097e64ff */
[----:B------:R-:W-:Y:S02]  /*2680*/  IADD3.X R30, R35, R6, RZ, P0, !PT ;  /* 0x00000006231e7210 */ /* 0x000fe400007fe4ff */
[----:B------:R-:W-:-:S04]  /*2690*/  LEA R12, P0, R13, UR16, 0x2 ;  /* 0x000000100d0c7c11 */ /* 0x000fc8000f8010ff */
[----:B------:R-:W-:Y:S01]  /*26a0*/  LEA.HI.X R13, R13, UR17, R30, 0x2, P0 ;  /* 0x000000110d0d7c11 */ /* 0x000fe200080f141e */
[----:B------:R-:W-:-:S04]  /*26b0*/  FMUL R30, R23, 0.10703222453594207764 ;  /* 0x3ddb33b6171e7820 */ /* 0x000fc80000400000 */
[----:B------:R-:W-:Y:S01]  /*26c0*/  FFMA R35, R23, R30, 0.79788458347320556641 ;  /* 0x3f4c422a17237423 */ /* 0x000fe2000000001e */
[----:B------:R-:W-:-:S04]  /*26d0*/  FFMA R30, -R14, R14, 1 ;  /* 0x3f8000000e1e7423 */ /* 0x000fc8000000010e */
[----:B------:R-:W-:Y:S01]  /*26e0*/  FMUL R35, R30, R35 ;  /* 0x000000231e237220 */ /* 0x000fe20000400000 */
[----:B------:R-:W-:-:S04]  /*26f0*/  FMUL R30, R23, 0.5 ;  /* 0x3f000000171e7820 */ /* 0x000fc80000400000 */
[----:B------:R-:W-:Y:S02]  /*2700*/  FMUL R35, R30, R35 ;  /* 0x000000231e237220 */ /* 0x000fe40000400000 */
[----:B------:R0:W2:Y:S01]  /*2710*/  LDG.E R30, desc[UR6][R12.64] ;  /* 0x000000060c1e7981 */ /* 0x0000a2000c1e1900 */
[----:B------:R-:W-:-:S04]  /*2720*/  FFMA R42, R42, R17, 0.5 ;  /* 0x3f0000002a2a7423 */ /* 0x000fc80000000011 */
[----:B------:R-:W-:Y:S01]  /*2730*/  FMUL R42, R23, R42 ;  /* 0x0000002a172a7220 */ /* 0x000fe20000400000 */
[----:B------:R-:W-:Y:S01]  /*2740*/  FMUL R23, R40, 0.10703222453594207764 ;  /* 0x3ddb33b628177820 */ /* 0x000fe20000400000 */
[----:B------:R-:W-:Y:S01]  /*2750*/  FADD R54, R14, 1 ;  /* 0x3f8000000e367421 */ /* 0x000fe20000000000 */
[----:B------:R-:W-:Y:S02]  /*2760*/  FFMA R14, -R15, R15, 1 ;  /* 0x3f8000000f0e7423 */ /* 0x000fe4000000010f */
[----:B------:R-:W-:-:S04]  /*2770*/  FFMA R23, R40, R23, 0.79788458347320556641 ;  /* 0x3f4c422a28177423 */ /* 0x000fc80000000017 */
[----:B------:R-:W-:Y:S01]  /*2780*/  FMUL R23, R14, R23 ;  /* 0x000000170e177220 */ /* 0x000fe20000400000 */
[----:B------:R-:W-:Y:S01]  /*2790*/  FMUL R14, R40, 0.5 ;  /* 0x3f000000280e7820 */ /* 0x000fe20000400000 */
[----:B------:R-:W-:Y:S01]  /*27a0*/  FADD R15, R15, 1 ;  /* 0x3f8000000f0f7421 */ /* 0x000fe20000000000 */
[----:B0-----:R-:W-:Y:S02]  /*27b0*/  IADD3 R12, P0, R12, UR9, RZ ;  /* 0x000000090c0c7c10 */ /* 0x001fe4000ff1e0ff */
[----:B------:R-:W-:Y:S01]  /*27c0*/  FMUL R14, R14, R23 ;  /* 0x000000170e0e7220 */ /* 0x000fe20000400000 */
[----:B------:R-:W-:Y:S01]  /*27d0*/  FFMA R54, R54, 0.5, R35 ;  /* 0x3f00000036367823 */ /* 0x000fe20000000023 */
[----:B------:R-:W-:Y:S01]  /*27e0*/  FFMA R35, R50, R17, 0.5 ;  /* 0x3f00000032237423 */ /* 0x000fe20000000011 */
[----:B------:R-:W-:Y:S01]  /*27f0*/  IADD3.X R13, R13, UR10, RZ, P0, !PT ;  /* 0x0000000a0d0d7c10 */ /* 0x000fe200087fe4ff */
[----:B------:R-:W-:Y:S01]  /*2800*/  FFMA R50, R15, 0.5, R14 ;  /* 0x3f0000000f327823 */ /* 0x000fe2000000000e */
[----:B------:R-:W-:-:S04]  /*2810*/  IADD3 R14, P0, R12, UR9, RZ ;  /* 0x000000090c0e7c10 */ /* 0x000fc8000ff1e0ff */
[----:B------:R-:W-:-:S05]  /*2820*/  IADD3.X R15, R13, UR10, RZ, P0, !PT ;  /* 0x0000000a0d0f7c10 */ /* 0x000fca00087fe4ff */
[----:B------:R0:W3:Y:S01]  /*2830*/  LDG.E R23, desc[UR6][R14.64] ;  /* 0x000000060e177981 */ /* 0x0000e2000c1e1900 */
[----:B------:R-:W-:-:S04]  /*2840*/  SHF.L.U32 R16, R49, 0x8, RZ ;  /* 0x0000000831107819 */ /* 0x000fc800000006ff */
[----:B------:R-:W-:Y:S01]  /*2850*/  LOP3.LUT R16, R53, 0xffff, R16, 0xf8, !PT ;  /* 0x0000ffff35107812 */ /* 0x000fe200078ef810 */
[----:B------:R-:W-:Y:S01]  /*2860*/  FMUL R56, R40, R35 ;  /* 0x0000002328387220 */ /* 0x000fe20000400000 */
[C---:B------:R-:W-:Y:S01]  /*2870*/  FMUL R40, R25.reuse, R42 ;  /* 0x0000002a19287220 */ /* 0x040fe20000400000 */
[----:B------:R-:W-:Y:S01]  /*2880*/  IADD3.X R20, R20, UR10, RZ, P1, !PT ;  /* 0x0000000a14147c10 */ /* 0x000fe20008ffe4ff */
[----:B------:R-:W4:Y:S01]  /*2890*/  LDG.E R53, desc[UR6][R12.64] ;  /* 0x000000060c357981 */ /* 0x000f22000c1e1900 */
[----:B------:R-:W-:Y:S01]  /*28a0*/  LOP3.LUT R16, R16, 0xff, R47, 0xf8, !PT ;  /* 0x000000ff10107812 */ /* 0x000fe200078ef82f */
[----:B------:R-:W-:Y:S01]  /*28b0*/  FMUL R47, R25, R54 ;  /* 0x00000036192f7220 */ /* 0x000fe20000400000 */
[----:B------:R-:W-:-:S03]  /*28c0*/  FMUL R25, R48, 0.10703222453594207764 ;  /* 0x3ddb33b630197820 */ /* 0x000fc60000400000 */
[----:B------:R-:W-:Y:S01]  /*28d0*/  FMUL R47, R24, R47 ;  /* 0x0000002f182f7220 */ /* 0x000fe20000400000 */
[----:B------:R-:W-:Y:S01]  /*28e0*/  FFMA R25, R48, R25, 0.79788458347320556641 ;  /* 0x3f4c422a30197423 */ /* 0x000fe20000000019 */
[----:B------:R-:W-:-:S04]  /*28f0*/  FFMA R24, -R33, R33, 1 ;  /* 0x3f80000021187423 */ /* 0x000fc80000000121 */
[----:B------:R-:W-:Y:S01]  /*2900*/  FMUL R25, R24, R25 ;  /* 0x0000001918197220 */ /* 0x000fe20000400000 */
[----:B------:R-:W-:Y:S01]  /*2910*/  FMUL R24, R48, 0.5 ;  /* 0x3f00000030187820 */ /* 0x000fe20000400000 */
[C---:B------:R-:W-:Y:S01]  /*2920*/  FMUL R42, R41.reuse, R56 ;  /* 0x00000038292a7220 */ /* 0x040fe20000400000 */
[----:B------:R-:W-:Y:S01]  /*2930*/  FFMA R35, R46, R17, 0.5 ;  /* 0x3f0000002e237423 */ /* 0x000fe20000000011 */
[----:B------:R-:W-:Y:S01]  /*2940*/  FMUL R41, R41, R50 ;  /* 0x0000003229297220 */ /* 0x000fe20000400000 */
[----:B------:R-:W-:Y:S01]  /*2950*/  FMUL R24, R24, R25 ;  /* 0x0000001918187220 */ /* 0x000fe20000400000 */
[----:B------:R-:W-:Y:S01]  /*2960*/  FMUL R25, R38, 0.10703222453594207764 ;  /* 0x3ddb33b626197820 */ /* 0x000fe20000400000 */
[----:B------:R-:W-:Y:S01]  /*2970*/  FADD R33, R33, 1 ;  /* 0x3f80000021217421 */ /* 0x000fe20000000000 */
[----:B0-----:R-:W-:Y:S01]  /*2980*/  IADD3 R14, P0, R14, UR9, RZ ;  /* 0x000000090e0e7c10 */ /* 0x001fe2000ff1e0ff */
[----:B------:R-:W-:Y:S01]  /*2990*/  FMUL R46, R48, R35 ;  /* 0x00000023302e7220 */ /* 0x000fe20000400000 */
[----:B------:R-:W-:Y:S01]  /*29a0*/  FMUL R41, R36, R41 ;  /* 0x0000002924297220 */ /* 0x000fe20000400000 */
[----:B------:R-:W-:Y:S01]  /*29b0*/  FFMA R48, R38, R25, 0.79788458347320556641 ;  /* 0x3f4c422a26307423 */ /* 0x000fe20000000019 */
[----:B------:R-:W-:Y:S01]  /*29c0*/  FFMA R36, R33, 0.5, R24 ;  /* 0x3f00000021247823 */ /* 0x000fe20000000018 */
[----:B------:R-:W-:Y:S01]  /*29d0*/  IADD3.X R15, R15, UR10, RZ, P0, !PT ;  /* 0x0000000a0f0f7c10 */ /* 0x000fe200087fe4ff */
[----:B------:R-:W-:Y:S01]  /*29e0*/  FFMA R25, -R32, R32, 1 ;  /* 0x3f80000020197423 */ /* 0x000fe20000000120 */
[----:B------:R-:W-:Y:S01]  /*29f0*/  IADD3 R24, P0, R14, UR9, RZ ;  /* 0x000000090e187c10 */ /* 0x000fe2000ff1e0ff */
[----:B------:R-:W-:-:S02]  /*2a00*/  FMUL R33, R38, 0.5 ;  /* 0x3f00000026217820 */ /* 0x000fc40000400000 */
[----:B------:R-:W-:Y:S01]  /*2a10*/  FMUL R48, R25, R48 ;  /* 0x0000003019307220 */ /* 0x000fe20000400000 */
[----:B------:R-:W-:Y:S01]  /*2a20*/  IADD3.X R25, R15, UR10, RZ, P0, !PT ;  /* 0x0000000a0f197c10 */ /* 0x000fe200087fe4ff */
[----:B------:R-:W-:Y:S01]  /*2a30*/  FMUL R36, R43, R36 ;  /* 0x000000242b247220 */ /* 0x000fe20000400000 */
[----:B------:R-:W-:Y:S01]  /*2a40*/  FFMA R35, R34, R17, 0.5 ;  /* 0x3f00000022237423 */ /* 0x000fe20000000011 */
[----:B------:R-:W-:Y:S01]  /*2a50*/  FMUL R33, R33, R48 ;  /* 0x0000003021217220 */ /* 0x000fe20000400000 */
[----:B------:R-:W-:Y:S01]  /*2a60*/  FMUL R46, R43, R46 ;  /* 0x0000002e2b2e7220 */ /* 0x000fe20000400000 */
[----:B------:R0:W5:Y:S01]  /*2a70*/  LDG.E R48, desc[UR6][R24.64] ;  /* 0x0000000618307981 */ /* 0x000162000c1e1900 */
[----:B------:R-:W-:Y:S01]  /*2a80*/  FADD R32, R32, 1 ;  /* 0x3f80000020207421 */ /* 0x000fe20000000000 */
[----:B------:R-:W-:Y:S01]  /*2a90*/  IADD3 R34, P0, P1, R21, UR9, R4 ;  /* 0x0000000915227c10 */ /* 0x000fe2000f91e004 */
[----:B------:R-:W-:Y:S01]  /*2aa0*/  FMUL R43, R37, R36 ;  /* 0x00000024252b7220 */ /* 0x000fe20000400000 */
[----:B------:R-:W-:Y:S01]  /*2ab0*/  FMUL R37, R38, R35 ;  /* 0x0000002326257220 */ /* 0x000fe20000400000 */
[----:B------:R-:W-:Y:S01]  /*2ac0*/  FFMA R35, R32, 0.5, R33 ;  /* 0x3f00000020237823 */ /* 0x000fe20000000021 */
[----:B------:R-:W-:Y:S01]  /*2ad0*/  IADD3.X R33, R20, UR10, RZ, P0, P1 ;  /* 0x0000000a14217c10 */ /* 0x000fe200087e24ff */
[----:B------:R-:W4:Y:S01]  /*2ae0*/  LDG.E R54, desc[UR6][R14.64] ;  /* 0x000000060e367981 */ /* 0x000f22000c1e1900 */
[----:B------:R-:W-:Y:S01]  /*2af0*/  LEA R32, P0, R34, UR14, 0x2 ;  /* 0x0000000e22207c11 */ /* 0x000fe2000f8010ff */
[----:B------:R-:W-:-:S03]  /*2b00*/  FMUL R36, R52, R35 ;  /* 0x0000002334247220 */ /* 0x000fc60000400000 */
[----:B------:R-:W-:Y:S02]  /*2b10*/  LEA.HI.X R33, R34, UR15, R33, 0x2, P0 ;  /* 0x0000000f22217c11 */ /* 0x000fe400080f1421 */
[----:B------:R-:W-:Y:S01]  /*2b20*/  IADD3 R34, P0, R32, UR9, RZ ;  /* 0x0000000920227c10 */ /* 0x000fe2000ff1e0ff */
[----:B------:R-:W-:Y:S01]  /*2b30*/  FMUL R49, R39, R36 ;  /* 0x0000002427317220 */ /* 0x000fe20000400000 */
[----:B------:R-:W-:Y:S01]  /*2b40*/  FMUL R52, R52, R37 ;  /* 0x0000002534347220 */ /* 0x000fe20000400000 */
[----:B------:R1:W4:Y:S01]  /*2b50*/  LDG.E R50, desc[UR6][R32.64] ;  /* 0x0000000620327981 */ /* 0x000322000c1e1900 */
[----:B------:R-:W-:Y:S02]  /*2b60*/  IADD3.X R35, R33, UR10, RZ, P0, !PT ;  /* 0x0000000a21237c10 */ /* 0x000fe400087fe4ff */
[----:B------:R-:W-:-:S03]  /*2b70*/  IADD3 R36, P0, R34, UR9, RZ ;  /* 0x0000000922247c10 */ /* 0x000fc6000ff1e0ff */
[----:B------:R1:W4:Y:S01]  /*2b80*/  LDG.E R51, desc[UR6][R34.64] ;  /* 0x0000000622337981 */ /* 0x000322000c1e1900 */
[----:B------:R-:W-:Y:S02]  /*2b90*/  IADD3.X R37, R35, UR10, RZ, P0, !PT ;  /* 0x0000000a23257c10 */ /* 0x000fe400087fe4ff */
[----:B------:R-:W-:Y:S02]  /*2ba0*/  IADD3 R38, P0, R36, UR9, RZ ;  /* 0x0000000924267c10 */ /* 0x000fe4000ff1e0ff */
[----:B------:R-:W-:Y:S01]  /*2bb0*/  FMNMX R2, R2, |R47|, !PT ;  /* 0x4000002f02027209 */ /* 0x000fe20007800000 */
[----:B------:R-:W4:Y:S01]  /*2bc0*/  LDG.E R36, desc[UR6][R36.64] ;  /* 0x0000000624247981 */ /* 0x000f22000c1e1900 */
[----:B------:R-:W-:Y:S02]  /*2bd0*/  IADD3.X R39, R37, UR10, RZ, P0, !PT ;  /* 0x0000000a25277c10 */ /* 0x000fe400087fe4ff */
[----:B0-----:R-:W-:-:S03]  /*2be0*/  IADD3 R24, P0, R24, UR9, RZ ;  /* 0x0000000918187c10 */ /* 0x001fc6000ff1e0ff */
[----:B------:R0:W4:Y:S01]  /*2bf0*/  LDG.E R38, desc[UR6][R38.64] ;  /* 0x0000000626267981 */ /* 0x000122000c1e1900 */
[----:B------:R-:W-:Y:S02]  /*2c00*/  IADD3.X R25, R25, UR10, RZ, P0, !PT ;  /* 0x0000000a19197c10 */ /* 0x000fe400087fe4ff */
[----:B-1----:R-:W-:Y:S01]  /*2c10*/  IADD3 R32, P0, R24, UR9, RZ ;  /* 0x0000000918207c10 */ /* 0x002fe2000ff1e0ff */
[----:B------:R-:W-:Y:S02]  /*2c20*/  FMUL R57, R41, UR5 ;  /* 0x0000000529397c20 */ /* 0x000fe40008400000 */
[----:B------:R-:W4:Y:S01]  /*2c30*/  LDG.E R55, desc[UR6][R24.64] ;  /* 0x0000000618377981 */ /* 0x000f22000c1e1900 */
[----:B------:R-:W-:Y:S02]  /*2c40*/  IADD3.X R33, R25, UR10, RZ, P0, !PT ;  /* 0x0000000a19217c10 */ /* 0x000fe400087fe4ff */
[----:B------:R-:W-:Y:S01]  /*2c50*/  IADD3 R34, P0, R32, UR9, RZ ;  /* 0x0000000920227c10 */ /* 0x000fe2000ff1e0ff */
[----:B0-----:R-:W-:-:S02]  /*2c60*/  FMUL R39, R47, UR5 ;  /* 0x000000052f277c20 */ /* 0x001fc40008400000 */
[----:B------:R0:W4:Y:S01]  /*2c70*/  LDG.E R37, desc[UR6][R32.64] ;  /* 0x0000000620257981 */ /* 0x000122000c1e1900 */
[----:B------:R-:W-:Y:S02]  /*2c80*/  IADD3.X R35, R33, UR10, RZ, P0, !PT ;  /* 0x0000000a21237c10 */ /* 0x000fe400087fe4ff */
[----:B------:R-:W-:Y:S02]  /*2c90*/  IADD3 R56, P0, R18, R31, RZ ;  /* 0x0000001f12387210 */ /* 0x000fe40007f1e0ff */
[----:B------:R-:W-:Y:S01]  /*2ca0*/  F2FP.SATFINITE.E4M3.F32.PACK_AB_MERGE_C R39, RZ, R39, RZ ;  /* 0x00000027ff27723e */ /* 0x000fe200048070ff */
[----:B------:R1:W4:Y:S01]  /*2cb0*/  LDG.E R34, desc[UR6][R34.64] ;  /* 0x0000000622227981 */ /* 0x000322000c1e1900 */
[----:B------:R-:W-:Y:S02]  /*2cc0*/  IADD3.X R47, RZ, R3, RZ, P0, !PT ;  /* 0x00000003ff2f7210 */ /* 0x000fe400007fe4ff */
[----:B------:R-:W-:-:S04]  /*2cd0*/  IADD3 R12, P0, R56, R45, RZ ;  /* 0x0000002d380c7210 */ /* 0x000fc80007f1e0ff */
[----:B------:R-:W-:Y:S02]  /*2ce0*/  IADD3.X R13, R47, R44, RZ, P0, !PT ;  /* 0x0000002c2f0d7210 */ /* 0x000fe400007fe4ff */
[----:B------:R-:W-:Y:S01]  /*2cf0*/  IADD3 R14, P0, R12, UR11, RZ ;  /* 0x0000000b0c0e7c10 */ /* 0x000fe2000ff1e0ff */
[----:B0-----:R-:W-:-:S03]  /*2d00*/  FMUL R32, R43, UR5 ;  /* 0x000000052b207c20 */ /* 0x001fc60008400000 */
[----:B------:R-:W-:Y:S02]  /*2d10*/  IADD3.X R15, R13, UR12, RZ, P0, !PT ;  /* 0x0000000c0d0f7c10 */ /* 0x000fe400087fe4ff */
[----:B------:R-:W-:Y:S01]  /*2d20*/  IADD3 R24, P0, R14, UR11, RZ ;  /* 0x0000000b0e187c10 */ /* 0x000fe2000ff1e0ff */
[----:B------:R0:W-:Y:S01]  /*2d30*/  STG.E.U8 desc[UR6][R12.64], R39 ;  /* 0x000000270c007986 */ /* 0x0001e2000c101106 */
[----:B------:R-:W-:Y:S02]  /*2d40*/  F2FP.SATFINITE.E4M3.F32.PACK_AB_MERGE_C R57, RZ, R57, RZ ;  /* 0x00000039ff39723e */ /* 0x000fe400048070ff */
[----:B-1----:R-:W-:Y:S01]  /*2d50*/  F2FP.SATFINITE.E4M3.F32.PACK_AB_MERGE_C R35, RZ, R32, RZ ;  /* 0x00000020ff23723e */ /* 0x002fe200048070ff */
[----:B------:R-:W-:Y:S01]  /*2d60*/  FMUL R32, R49, UR5 ;  /* 0x0000000531207c20 */ /* 0x000fe20008400000 */
[----:B------:R-:W-:Y:S01]  /*2d70*/  IADD3.X R25, R15, UR12, RZ, P0, !PT ;  /* 0x0000000c0f197c10 */ /* 0x000fe200087fe4ff */
[----:B------:R1:W-:Y:S01]  /*2d80*/  STG.E.U8 desc[UR6][R14.64], R57 ;  /* 0x000000390e007986 */ /* 0x0003e2000c101106 */
[----:B------:R-:W-:-:S02]  /*2d90*/  FMNMX R2, |R41|, R2, !PT ;  /* 0x0000000229027209 */ /* 0x000fc40007800200 */
[----:B0-----:R-:W-:Y:S02]  /*2da0*/  IADD3 R12, P0, R24, UR11, RZ ;  /* 0x0000000b180c7c10 */ /* 0x001fe4000ff1e0ff */
[----:B------:R-:W-:Y:S02]  /*2db0*/  F2FP.SATFINITE.E4M3.F32.PACK_AB_MERGE_C R41, RZ, R32, RZ ;  /* 0x00000020ff29723e */ /* 0x000fe400048070ff */
[----:B------:R-:W-:Y:S02]  /*2dc0*/  IADD3.X R13, R25, UR12, RZ, P0, !PT ;  /* 0x0000000c190d7c10 */ /* 0x000fe400087fe4ff */
[----:B-1----:R-:W-:Y:S01]  /*2dd0*/  SHF.L.U32 R15, R35, 0x10, RZ ;  /* 0x00000010230f7819 */ /* 0x002fe200000006ff */
[----:B------:R-:W-:Y:S01]  /*2de0*/  FMUL R14, R40, UR5 ;  /* 0x00000005280e7c20 */ /* 0x000fe20008400000 */
[----:B------:R-:W-:Y:S01]  /*2df0*/  IADD3 R32, P0, R56, R9, RZ ;  /* 0x0000000938207210 */ /* 0x000fe20007f1e0ff */
[----:B------:R0:W-:Y:S01]  /*2e00*/  STG.E.U8 desc[UR6][R24.64], R35 ;  /* 0x0000002318007986 */ /* 0x0001e2000c101106 */
[----:B------:R-:W-:-:S02]  /*2e10*/  LOP3.LUT R56, R15, 0xff0000, RZ, 0xc0, !PT ;  /* 0x00ff00000f387812 */ /* 0x000fc400078ec0ff */
[----:B------:R-:W-:Y:S01]  /*2e20*/  LOP3.LUT R15, R41, 0xffff, RZ, 0xc0, !PT ;  /* 0x0000ffff290f7812 */ /* 0x000fe200078ec0ff */
[----:B------:R1:W-:Y:S01]  /*2e30*/  STG.E.U8 desc[UR6][R12.64], R41 ;  /* 0x000000290c007986 */ /* 0x0003e2000c101106 */
[----:B------:R-:W-:Y:S02]  /*2e40*/  IADD3.X R33, R47, R0, RZ, P0, !PT ;  /* 0x000000002f217210 */ /* 0x000fe400007fe4ff */
[----:B------:R-:W-:Y:S02]  /*2e50*/  FMNMX R2, |R43|, R2, !PT ;  /* 0x000000022b027209 */ /* 0x000fe40007800200 */
[----:B0-----:R-:W-:Y:S02]  /*2e60*/  F2FP.SATFINITE.E4M3.F32.PACK_AB_MERGE_C R35, RZ, R14, RZ ;  /* 0x0000000eff23723e */ /* 0x001fe400048070ff */
[----:B------:R-:W-:Y:S01]  /*2e70*/  IADD3 R14, P0, R32, UR11, RZ ;  /* 0x0000000b200e7c10 */ /* 0x000fe2000ff1e0ff */
[----:B-1----:R-:W-:Y:S01]  /*2e80*/  FMUL R41, R42, UR5 ;  /* 0x000000052a297c20 */ /* 0x002fe20008400000 */
[----:B------:R-:W-:-:S02]  /*2e90*/  LEA R56, R15, R56, 0x18 ;  /* 0x000000380f387211 */ /* 0x000fc400078ec0ff */
[----:B------:R-:W-:Y:S02]  /*2ea0*/  IADD3.X R15, R33, UR12, RZ, P0, !PT ;  /* 0x0000000c210f7c10 */ /* 0x000fe400087fe4ff */
[----:B------:R-:W-:Y:S02]  /*2eb0*/  F2FP.SATFINITE.E4M3.F32.PACK_AB_MERGE_C R41, RZ, R41, RZ ;  /* 0x00000029ff29723e */ /* 0x000fe400048070ff */
[----:B------:R-:W-:Y:S01]  /*2ec0*/  IADD3 R12, P0, R14, UR11, RZ ;  /* 0x0000000b0e0c7c10 */ /* 0x000fe2000ff1e0ff */
[----:B------:R0:W-:Y:S01]  /*2ed0*/  STG.E.U8 desc[UR6][R32.64], R35 ;  /* 0x0000002320007986 */ /* 0x0001e2000c101106 */
[----:B------:R-:W-:Y:S01]  /*2ee0*/  FMNMX R49, |R49|, R2, !PT ;  /* 0x0000000231317209 */ /* 0x000fe20007800200 */
[----:B------:R-:W-:Y:S01]  /*2ef0*/  FMUL R2, R52, UR5 ;  /* 0x0000000534027c20 */ /* 0x000fe20008400000 */
[----:B------:R-:W-:Y:S01]  /*2f00*/  IADD3.X R13, R15, UR12, RZ, P0, !PT ;  /* 0x0000000c0f0d7c10 */ /* 0x000fe200087fe4ff */
[----:B------:R2:W-:Y:S03]  /*2f10*/  STG.E.U8 desc[UR6][R14.64], R41 ;  /* 0x000000290e007986 */ /* 0x0005e6000c101106 */
[----:B------:R-:W-:Y:S01]  /*2f20*/  F2FP.SATFINITE.E4M3.F32.PACK_AB_MERGE_C R43, RZ, R2, RZ ;  /* 0x00000002ff2b723e */ /* 0x000fe200048070ff */
[----:B------:R-:W-:-:S05]  /*2f30*/  FMUL R24, R46, UR5 ;  /* 0x000000052e187c20 */ /* 0x000fca0008400000 */
[----:B0-----:R-:W-:Y:S02]  /*2f40*/  F2FP.SATFINITE.E4M3.F32.PACK_AB_MERGE_C R33, RZ, R24, RZ ;  /* 0x00000018ff21723e */ /* 0x001fe400048070ff */
[----:B------:R-:W-:-:S03]  /*2f50*/  IADD3 R24, P0, R12, UR11, RZ ;  /* 0x0000000b0c187c10 */ /* 0x000fc6000ff1e0ff */
[----:B------:R-:W-:Y:S01]  /*2f60*/  STG.E.U8 desc[UR6][R12.64], R33 ;  /* 0x000000210c007986 */ /* 0x000fe2000c101106 */
[----:B------:R-:W-:-:S05]  /*2f70*/  IADD3.X R25, R13, UR12, RZ, P0, !PT ;  /* 0x0000000c0d197c10 */ /* 0x000fca00087fe4ff */
[----:B------:R0:W-:Y:S01]  /*2f80*/  STG.E.U8 desc[UR6][R24.64], R43 ;  /* 0x0000002b18007986 */ /* 0x0001e2000c101106 */
[----:B--2---:R-:W-:-:S04]  /*2f90*/  FMUL R15, R30, 0.044714998453855514526 ;  /* 0x3d3727131e0f7820 */ /* 0x004fc80000400000 */
[C---:B------:R-:W-:Y:S01]  /*2fa0*/  FFMA R2, R30.reuse, R15, 1 ;  /* 0x3f8000001e027423 */ /* 0x040fe2000000000f */
[----:B------:R-:W-:-:S04]  /*2fb0*/  FMUL R15, R30, 0.79788458347320556641 ;  /* 0x3f4c422a1e0f7820 */ /* 0x000fc80000400000 */
[----:B------:R-:W-:-:S04]  /*2fc0*/  FMUL R15, R15, R2 ;  /* 0x000000020f0f7220 */ /* 0x000fc80000400000 */
[----:B------:R-:W-:-:S06]  /*2fd0*/  FMUL R2, |R15|, 2.8853900432586669922 ;  /* 0x4038aa3b0f027820 */ /* 0x000fcc0000400200 */
[----:B------:R-:W1:Y:S01]  /*2fe0*/  MUFU.EX2 R2, R2 ;  /* 0x0000000200027308 */ /* 0x000e620000000800 */
[----:B0-----:R-:W-:Y:S01]  /*2ff0*/  FMUL R24, R15, R15 ;  /* 0x0000000f0f187220 */ /* 0x001fe20000400000 */
[----:B-1----:R-:W-:-:S06]  /*3000*/  FADD R13, R2, 1 ;  /* 0x3f800000020d7421 */ /* 0x002fcc0000000000 */
        /* <DEDUP_REMOVED lines=11> */
[C---:B---3--:R-:W-:Y:S01]  /*30c0*/  FMUL R2, R23.reuse, 0.044714998453855514526 ;  /* 0x3d37271317027820 */ /* 0x048fe20000400000 */
        /* <DEDUP_REMOVED lines=18> */
[C---:B-----5:R-:W-:Y:S01]  /*31f0*/  FMUL R13, R48.reuse, 0.044714998453855514526 ;  /* 0x3d372713300d7820 */ /* 0x060fe20000400000 */
[----:B------:R-:W-:-:S03]  /*3200*/  FMUL R2, R48, 0.79788458347320556641 ;  /* 0x3f4c422a30027820 */ /* 0x000fc60000400000 */
[----:B------:R-:W-:-:S04]  /*3210*/  FFMA R13, R48, R13, 1 ;  /* 0x3f800000300d7423 */ /* 0x000fc8000000000d */
[----:B------:R-:W-:-:S04]  /*3220*/  FMUL R13, R2, R13 ;  /* 0x0000000d020d7220 */ /* 0x000fc80000400000 */
[----:B------:R-:W-:-:S06]  /*3230*/  FMUL R15, |R13|, 2.8853900432586669922 ;  /* 0x4038aa3b0d0f7820 */ /* 0x000fcc0000400200 */
[----:B------:R-:W0:Y:S01]  /*3240*/  MUFU.EX2 R15, R15 ;  /* 0x0000000f000f7308 */ /* 0x000e220000000800 */
[----:B------:R-:W-:Y:S02]  /*3250*/  SHF.L.U32 R33, R33, 0x10, RZ ;  /* 0x0000001021217819 */ /* 0x000fe400000006ff */
[----:B------:R-:W-:Y:S02]  /*3260*/  LOP3.LUT R12, R43, 0xffff, RZ, 0xc0, !PT ;  /* 0x0000ffff2b0c7812 */ /* 0x000fe400078ec0ff */
[----:B------:R-:W-:Y:S02]  /*3270*/  LOP3.LUT R33, R33, 0xff0000, RZ, 0xc0, !PT ;  /* 0x00ff000021217812 */ /* 0x000fe400078ec0ff */
[----:B------:R-:W-:Y:S02]  /*3280*/  SHF.L.U32 R41, R41, 0x8, RZ ;  /* 0x0000000829297819 */ /* 0x000fe400000006ff */
[----:B------:R-:W-:Y:S01]  /*3290*/  LEA R12, R12, R33, 0x18 ;  /* 0x000000210c0c7211 */ /* 0x000fe200078ec0ff */
[----:B0-----:R-:W-:-:S03]  /*32a0*/  FADD R24, R15, 1 ;  /* 0x3f8000000f187421 */ /* 0x001fc60000000000 */
[----:B------:R-:W-:Y:S01]  /*32b0*/  LOP3.LUT R12, R12, 0xffff, R41, 0xf8, !PT ;  /* 0x0000ffff0c0c7812 */ /* 0x000fe200078ef829 */
[----:B------:R-:W0:Y:S03]  /*32c0*/  MUFU.RCP R33, R24 ;  /* 0x0000001800217308 */ /* 0x000e260000001000 */
[----:B------:R-:W-:Y:S01]  /*32d0*/  LOP3.LUT R2, R12, 0xff, R35, 0xf8, !PT ;  /* 0x000000ff0c027812 */ /* 0x000fe200078ef823 */
[C---:B------:R-:W-:Y:S01]  /*32e0*/  FMUL R35, R13.reuse, R13 ;  /* 0x0000000d0d237220 */ /* 0x040fe20000400000 */
[----:B------:R-:W-:-:S03]  /*32f0*/  FSETP.GE.AND P1, PT, |R13|, 0.60000002384185791016, PT ;  /* 0x3f19999a0d00780b */ /* 0x000fc60003f26200 */
[----:B------:R-:W-:Y:S01]  /*3300*/  FFMA R12, R35, R19, -0.052303962409496307373 ;  /* 0xbd563cae230c7423 */ /* 0x000fe20000000013 */
[----:B------:R-:W-:-:S03]  /*3310*/  SHF.L.U32 R57, R57, 0x8, RZ ;  /* 0x0000000839397819 */ /* 0x000fc600000006ff */
[----:B------:R-:W-:Y:S01]  /*3320*/  FFMA R12, R35, R12, 0.1331529766321182251 ;  /* 0x3e085941230c7423 */ /* 0x000fe2000000000c */
[----:B------:R-:W-:-:S03]  /*3330*/  FSETP.GE.AND P0, PT, |R13|, 9.010913848876953125, PT ;  /* 0x41102cb40d00780b */ /* 0x000fc60003f06200 */
[----:B------:R-:W-:Y:S01]  /*3340*/  FFMA R12, R35, R12, -0.33332768082618713379 ;  /* 0xbeaaa9ed230c7423 */ /* 0x000fe2000000000c */
[----:B0-----:R-:W-:Y:S01]  /*3350*/  FFMA R33, R33, -2, R22 ;  /* 0xc000000021217823 */ /* 0x001fe20000000016 */
[----:B------:R-:W-:Y:S02]  /*3360*/  LOP3.LUT R58, R56, 0xffff, R57, 0xf8, !PT ;  /* 0x0000ffff383a7812 */ /* 0x000fe400078ef839 */
        /* <DEDUP_REMOVED lines=12> */
[----:B------:R0:W1:Y:S01]  /*3430*/  MUFU.RCP R13, R32 ;  /* 0x00000020000d7308 */ /* 0x0000620000001000 */
[----:B------:R-:W-:Y:S01]  /*3440*/  FFMA R33, R40, R19, -0.052303962409496307373 ;  /* 0xbd563cae28217423 */ /* 0x000fe20000000013 */
[----:B------:R-:W-:-:S03]  /*3450*/  FSETP.GE.AND P1, PT, |R15|, 0.60000002384185791016, PT ;  /* 0x3f19999a0f00780b */ /* 0x000fc60003f26200 */
[----:B------:R-:W-:Y:S01]  /*3460*/  FFMA R35, R40, R33, 0.1331529766321182251 ;  /* 0x3e08594128237423 */ /* 0x000fe20000000021 */
[----:B------:R-:W-:Y:S01]  /*3470*/  FSETP.GE.AND P0, PT, |R15|, 9.010913848876953125, PT ;  /* 0x41102cb40f00780b */ /* 0x000fe20003f06200 */
[----:B0-----:R-:W-:-:S04]  /*3480*/  FMUL R32, R23, 0.035677410662174224854 ;  /* 0x3d12227a17207820 */ /* 0x001fc80000400000 */
[----:B------:R-:W-:Y:S01]  /*3490*/  FFMA R32, R23, R32, 0.79788458347320556641 ;  /* 0x3f4c422a17207423 */ /* 0x000fe20000000020 */
[----:B-1----:R-:W-:Y:S01]  /*34a0*/  FFMA R33, R13, -2, R22 ;  /* 0xc00000000d217823 */ /* 0x002fe20000000016 */
[C---:B------:R-:W-:Y:S02]  /*34b0*/  FFMA R13, R40.reuse, R35, -0.33332768082618713379 ;  /* 0xbeaaa9ed280d7423 */ /* 0x040fe40000000023 */
[----:B------:R-:W-:Y:S02]  /*34c0*/  FMUL R32, R23, R32 ;  /* 0x0000002017207220 */ /* 0x000fe40000400000 */
[----:B------:R-:W-:Y:S01]  /*34d0*/  FSEL R24, R33, 1, !P0 ;  /* 0x3f80000021187808 */ /* 0x000fe20004000000 */
[----:B------:R-:W-:-:S03]  /*34e0*/  FFMA R40, R40, R13, RZ ;  /* 0x0000000d28287223 */ /* 0x000fc600000000ff */
[--C-:B------:R-:W-:Y:S01]  /*34f0*/  LOP3.LUT R24, R24, 0x80000000, R15.reuse, 0xb8, !PT ;  /* 0x8000000018187812 */ /* 0x100fe200078eb80f */
[----:B------:R-:W-:Y:S01]  /*3500*/  @!P1 FFMA R24, R15, R40, R15 ;  /* 0x000000280f189223 */ /* 0x000fe2000000000f */
        /* <DEDUP_REMOVED lines=28> */
[C---:B------:R-:W-:Y:S01]  /*36d0*/  FFMA R13, R42.reuse, R13, -0.33332768082618713379 ;  /* 0xbeaaa9ed2a0d7423 */ /* 0x040fe2000000000d */
[----:B----4-:R-:W-:Y:S01]  /*36e0*/  FMUL R32, R37, 0.044714998453855514526 ;  /* 0x3d37271325207820 */ /* 0x010fe20000400000 */
[----:B0-----:R-:W-:Y:S02]  /*36f0*/  FFMA R35, R33, -2, R22 ;  /* 0xc000000021237823 */ /* 0x001fe40000000016 */
[----:B------:R-:W-:-:S03]  /*3700*/  FFMA R42, R42, R13, RZ ;  /* 0x0000000d2a2a7223 */ /* 0x000fc600000000ff */
[----:B------:R-:W-:Y:S01]  /*3710*/  FSEL R40, R35, 1, !P0 ;  /* 0x3f80000023287808 */ /* 0x000fe20004000000 */
[----:B------:R-:W-:-:S03]  /*3720*/  FFMA R32, R37, R32, 1 ;  /* 0x3f80000025207423 */ /* 0x000fc60000000020 */
[--C-:B------:R-:W-:Y:S01]  /*3730*/  LOP3.LUT R40, R40, 0x80000000, R15.reuse, 0xb8, !PT ;  /* 0x8000000028287812 */ /* 0x100fe200078eb80f */
[----:B------:R-:W-:Y:S01]  /*3740*/  @!P1 FFMA R40, R15, R42, R15 ;  /* 0x0000002a0f289223 */ /* 0x000fe2000000000f */
[----:B------:R-:W-:-:S04]  /*3750*/  FMUL R15, R37, 0.79788458347320556641 ;  /* 0x3f4c422a250f7820 */ /* 0x000fc80000400000 */
[----:B------:R-:W-:-:S04]  /*3760*/  FMUL R15, R15, R32 ;  /* 0x000000200f0f7220 */ /* 0x000fc80000400000 */
[----:B------:R-:W-:-:S06]  /*3770*/  FMUL R35, |R15|, 2.8853900432586669922 ;  /* 0x4038aa3b0f237820 */ /* 0x000fcc0000400200 */
[----:B------:R-:W0:Y:S01]  /*3780*/  MUFU.EX2 R35, R35 ;  /* 0x0000002300237308 */ /* 0x000e220000000800 */
[----:B------:R-:W-:Y:S01]  /*3790*/  FMUL R13, R30, 0.10703222453594207764 ;  /* 0x3ddb33b61e0d7820 */ /* 0x000fe20000400000 */
[----:B------:R-:W-:Y:S01]  /*37a0*/  FMUL R42, R15, R15 ;  /* 0x0000000f0f2a7220 */ /* 0x000fe20000400000 */
[----:B0-----:R-:W-:-:S06]  /*37b0*/  FADD R41, R35, 1 ;  /* 0x3f80000023297421 */ /* 0x001fcc0000000000 */
[----:B------:R-:W0:Y:S01]  /*37c0*/  MUFU.RCP R41, R41 ;  /* 0x0000002900297308 */ /* 0x000e220000001000 */
        /* <DEDUP_REMOVED lines=22> */
[C---:B------:R-:W-:Y:S01]  /*3930*/  FMUL R15, R30.reuse, R15 ;  /* 0x0000000f1e0f7220 */ /* 0x040fe20000400000 */
[----:B------:R-:W-:-:S04]  /*3940*/  FMUL R30, R30, 0.5 ;  /* 0x3f0000001e1e7820 */ /* 0x000fc80000400000 */
[----:B------:R-:W-:Y:S01]  /*3950*/  FMUL R30, R30, R33 ;  /* 0x000000211e1e7220 */ /* 0x000fe20000400000 */
[----:B------:R-:W-:Y:S01]  /*3960*/  FFMA R33, R42, R19, -0.052303962409496307373 ;  /* 0xbd563cae2a217423 */ /* 0x000fe20000000013 */
[----:B------:R-:W-:-:S03]  /*3970*/  FSETP.GE.AND P0, PT, |R35|, 9.010913848876953125, PT ;  /* 0x41102cb42300780b */ /* 0x000fc60003f06200 */
[C---:B------:R-:W-:Y:S01]  /*3980*/  FFMA R33, R42.reuse, R33, 0.1331529766321182251 ;  /* 0x3e0859412a217423 */ /* 0x040fe20000000021 */
[----:B------:R-:W-:Y:S01]  /*3990*/  FSETP.GE.AND P1, PT, |R35|, 0.60000002384185791016, PT ;  /* 0x3f19999a2300780b */ /* 0x000fe20003f26200 */
[----:B0-----:R-:W-:Y:S02]  /*39a0*/  FFMA R24, R41, -2, R22 ;  /* 0xc000000029187823 */ /* 0x001fe40000000016 */
[----:B------:R-:W-:Y:S01]  /*39b0*/  FFMA R13, R42, R33, -0.33332768082618713379 ;  /* 0xbeaaa9ed2a0d7423 */ /* 0x000fe20000000021 */
[----:B------:R-:W-:Y:S02]  /*39c0*/  FMNMX R49, |R46|, R49, !PT ;  /* 0x000000312e317209 */ /* 0x000fe40007800200 */
[----:B------:R-:W-:Y:S01]  /*39d0*/  FSEL R24, R24, 1, !P0 ;  /* 0x3f80000018187808 */ /* 0x000fe20004000000 */
[----:B------:R-:W-:-:S03]  /*39e0*/  FFMA R46, R42, R13, RZ ;  /* 0x0000000d2a2e7223 */ /* 0x000fc600000000ff */
[--C-:B------:R-:W-:Y:S02]  /*39f0*/  LOP3.LUT R42, R24, 0x80000000, R35.reuse, 0xb8, !PT ;  /* 0x80000000182a7812 */ /* 0x100fe400078eb823 */
[----:B------:R-:W-:Y:S01]  /*3a00*/  IADD3 R24, R11, 0x1d, RZ ;  /* 0x0000001d0b187810 */ /* 0x000fe20007ffe0ff */
[----:B------:R-:W-:Y:S01]  /*3a10*/  FADD R11, R14, 1 ;  /* 0x3f8000000e0b7421 */ /* 0x000fe20000000000 */
[----:B------:R-:W-:Y:S02]  /*3a20*/  IADD3 R31, P0, R31, UR4, RZ ;  /* 0x000000041f1f7c10 */ /* 0x000fe4000ff1e0ff */
[----:B------:R-:W-:Y:S01]  /*3a30*/  LOP3.LUT R24, R24, 0x1f, RZ, 0xc0, !PT ;  /* 0x0000001f18187812 */ /* 0x000fe200078ec0ff */
[----:B------:R-:W-:Y:S01]  /*3a40*/  @!P1 FFMA R42, R35, R46, R35 ;  /* 0x0000002e232a9223 */ /* 0x000fe20000000023 */
[----:B------:R-:W-:Y:S01]  /*3a50*/  FFMA R13, R11, 0.5, R30 ;  /* 0x3f0000000b0d7823 */ /* 0x000fe2000000001e */
[----:B------:R-:W-:Y:S02]  /*3a60*/  IADD3.X R11, R3, UR8, RZ, P0, !PT ;  /* 0x00000008030b7c10 */ /* 0x000fe400087fe4ff */
[----:B------:R-:W-:Y:S01]  /*3a70*/  IADD3 R30, P1, P2, R31, UR4, R24 ;  /* 0x000000041f1e7c10 */ /* 0x000fe2000fa3e018 */
[C---:B------:R-:W-:Y:S01]  /*3a80*/  FMUL R3, R50.reuse, R15 ;  /* 0x0000000f32037220 */ /* 0x040fe20000400000 */
[----:B------:R-:W-:-:S02]  /*3a90*/  FMUL R50, R50, R13 ;  /* 0x0000000d32327220 */ /* 0x000fc40000400000 */
[----:B------:R-:W-:Y:S02]  /*3aa0*/  IADD3 R13, P0, R30, R5, RZ ;  /* 0x000000051e0d7210 */ /* 0x000fe40007f1e0ff */
[----:B------:R-:W-:-:S04]  /*3ab0*/  IADD3.X R5, R11, UR8, RZ, P1, P2 ;  /* 0x000000080b057c10 */ /* 0x000fc80008fe44ff */
[----:B------:R-:W-:Y:S02]  /*3ac0*/  IADD3.X R6, R5, R6, RZ, P0, !PT ;  /* 0x0000000605067210 */ /* 0x000fe400007fe4ff */
[----:B------:R-:W-:-:S04]  /*3ad0*/  LEA R14, P0, R13, UR16, 0x2 ;  /* 0x000000100d0e7c11 */ /* 0x000fc8000f8010ff */
[----:B------:R-:W-:Y:S01]  /*3ae0*/  LEA.HI.X R15, R13, UR17, R6, 0x2, P0 ;  /* 0x000000110d0f7c11 */ /* 0x000fe200080f1406 */
[----:B------:R-:W-:-:S04]  /*3af0*/  FMUL R6, R23, 0.10703222453594207764 ;  /* 0x3ddb33b617067820 */ /* 0x000fc80000400000 */
[----:B------:R-:W-:Y:S01]  /*3b00*/  FFMA R13, R23, R6, 0.79788458347320556641 ;  /* 0x3f4c422a170d7423 */ /* 0x000fe20000000006 */
[----:B------:R-:W-:Y:S01]  /*3b10*/  FFMA R6, -R25, R25, 1 ;  /* 0x3f80000019067423 */ /* 0x000fe20000000119 */
[----:B------:R-:W-:-:S03]  /*3b20*/  LOP3.LUT R39, R58, 0xff, R39, 0xf8, !PT ;  /* 0x000000ff3a277812 */ /* 0x000fc600078ef827 */
[----:B------:R-:W-:Y:S02]  /*3b30*/  FMUL R58, R6, R13 ;  /* 0x0000000d063a7220 */ /* 0x000fe40000400000 */
[----:B------:R0:W2:Y:S01]  /*3b40*/  LDG.E R6, desc[UR6][R14.64] ;  /* 0x000000060e067981 */ /* 0x0000a2000c1e1900 */
[----:B------:R-:W-:Y:S01]  /*3b50*/  FFMA R46, R56, R17, 0.5 ;  /* 0x3f000000382e7423 */ /* 0x000fe20000000011 */
[----:B------:R-:W-:-:S03]  /*3b60*/  IADD3 R13, P0, P1, R24, UR9, R21 ;  /* 0x00000009180d7c10 */ /* 0x000fc6000f91e015 */
[C---:B------:R-:W-:Y:S01]  /*3b70*/  FMUL R46, R23.reuse, R46 ;  /* 0x0000002e172e7220 */ /* 0x040fe20000400000 */
[----:B------:R-:W-:-:S04]  /*3b80*/  FMUL R23, R23, 0.5 ;  /* 0x3f00000017177820 */ /* 0x000fc80000400000 */
[----:B------:R-:W-:Y:S01]  /*3b90*/  FMUL R23, R23, R58 ;  /* 0x0000003a17177220 */ /* 0x000fe20000400000 */
[----:B------:R-:W-:Y:S01]  /*3ba0*/  IADD3.X R58, RZ, UR10, R20, P0, P1 ;  /* 0x0000000aff3a7c10 */ /* 0x000fe200087e2414 */
[----:B------:R-:W-:Y:S01]  /*3bb0*/  FADD R20, R25, 1 ;  /* 0x3f80000019147421 */ /* 0x000fe20000000000 */
[----:B------:R-:W-:-:S03]  /*3bc0*/  IADD3 R13, P0, R13, UR9, RZ ;  /* 0x000000090d0d7c10 */ /* 0x000fc6000ff1e0ff */
[----:B------:R-:W-:Y:S01]  /*3bd0*/  FFMA R56, R20, 0.5, R23 ;  /* 0x3f00000014387823 */ /* 0x000fe20000000017 */
[----:B------:R-:W-:Y:S02]  /*3be0*/  IADD3.X R58, R58, UR10, RZ, P0, !PT ;  /* 0x0000000a3a3a7c10 */ /* 0x000fe400087fe4ff */
[C---:B------:R-:W-:Y:S02]  /*3bf0*/  LEA R20, P0, R13.reuse, UR14, 0x2 ;  /* 0x0000000e0d147c11 */ /* 0x040fe4000f8010ff */
[----:B0-----:R-:W-:Y:S02]  /*3c00*/  IADD3 R14, P1, R14, UR9, RZ ;  /* 0x000000090e0e7c10 */ /* 0x001fe4000ff3e0ff */
[----:B------:R-:W-:Y:S01]  /*3c10*/  LEA.HI.X R21, R13, UR15, R58, 0x2, P0 ;  /* 0x0000000f0d157c11 */ /* 0x000fe200080f143a */
[----:B------:R-:W-:Y:S01]  /*3c20*/  FMUL R13, R48, 0.10703222453594207764 ;  /* 0x3ddb33b6300d7820 */ /* 0x000fe20000400000 */
[----:B------:R-:W-:Y:S01]  /*3c30*/  IADD3.X R15, R15, UR10, RZ, P1, !PT ;  /* 0x0000000a0f0f7c10 */ /* 0x000fe20008ffe4ff */
[----:B------:R-:W-:-:S02]  /*3c40*/  FMUL R23, R51, R46 ;  /* 0x0000002e33177220 */ /* 0x000fc40000400000 */
[----:B------:R-:W3:Y:S01]  /*3c50*/  LDG.E R25, desc[UR6][R20.64] ;  /* 0x0000000614197981 */ /* 0x000ee2000c1e1900 */
[----:B------:R-:W-:Y:S01]  /*3c60*/  FFMA R46, R48, R13, 0.79788458347320556641 ;  /* 0x3f4c422a302e7423 */ /* 0x000fe2000000000d */
[----:B------:R-:W-:Y:S02]  /*3c70*/  FFMA R13, -R12, R12, 1 ;  /* 0x3f8000000c0d7423 */ /* 0x000fe4000000010c */
[----:B------:R0:W4:Y:S02]  /*3c80*/  LDG.E R35, desc[UR6][R14.64] ;  /* 0x000000060e237981 */ /* 0x000124000c1e1900 */
[----:B------:R-:W-:Y:S01]  /*3c90*/  FMUL R46, R13, R46 ;  /* 0x0000002e0d2e7220 */ /* 0x000fe20000400000 */
[----:B------:R-:W-:Y:S01]  /*3ca0*/  FMUL R13, R48, 0.5 ;  /* 0x3f000000300d7820 */ /* 0x000fe20000400000 */
[----:B------:R-:W-:Y:S01]  /*3cb0*/  FFMA R33, R40, R17, 0.5 ;  /* 0x3f00000028217423 */ /* 0x000fe20000000011 */
[----:B------:R-:W-:Y:S01]  /*3cc0*/  FADD R40, R12, 1 ;  /* 0x3f8000000c287421 */ /* 0x000fe20000000000 */
[----:B------:R-:W-:Y:S01]  /*3cd0*/  IADD3 R12, P0, R14, UR9, RZ ;  /* 0x000000090e0c7c10 */ /* 0x000fe2000ff1e0ff */
[----:B------:R-:W-:Y:S01]  /*3ce0*/  FMUL R13, R13, R46 ;  /* 0x0000002e0d0d7220 */ /* 0x000fe20000400000 */
[----:B------:R-:W-:-:S03]  /*3cf0*/  FMUL R41, R48, R33 ;  /* 0x0000002130297220 */ /* 0x000fc60000400000 */
[----:B------:R-:W-:Y:S01]  /*3d00*/  FFMA R33, R40, 0.5, R13 ;  /* 0x3f00000028217823 */ /* 0x000fe2000000000d */
[----:B------:R-:W-:-:S05]  /*3d10*/  IADD3.X R13, R15, UR10, RZ, P0, !PT ;  /* 0x0000000a0f0d7c10 */ /* 0x000fca00087fe4ff */
[----:B------:R1:W5:Y:S01]  /*3d20*/  LDG.E R47, desc[UR6][R12.64] ;  /* 0x000000060c2f7981 */ /* 0x000362000c1e1900 */
[----:B0-----:R-:W-:-:S04]  /*3d30*/  FMUL R14, R37, 0.10703222453594207764 ;  /* 0x3ddb33b6250e7820 */ /* 0x001fc80000400000 */
[----:B------:R-:W-:Y:S01]  /*3d40*/  FFMA R15, R37, R14, 0.79788458347320556641 ;  /* 0x3f4c422a250f7423 */ /* 0x000fe2000000000e */
[----:B------:R-:W-:-:S04]  /*3d50*/  FFMA R14, -R32, R32, 1 ;  /* 0x3f800000200e7423 */ /* 0x000fc80000000120 */
[----:B------:R-:W-:Y:S01]  /*3d60*/  FMUL R15, R14, R15 ;  /* 0x0000000f0e0f7220 */ /* 0x000fe20000400000 */
[----:B------:R-:W-:Y:S01]  /*3d70*/  FMUL R14, R37, 0.5 ;  /* 0x3f000000250e7820 */ /* 0x000fe20000400000 */
[----:B------:R-:W-:-:S03]  /*3d80*/  FADD R32, R32, 1 ;  /* 0x3f80000020207421 */ /* 0x000fc60000000000 */
[----:B------:R-:W-:Y:S01]  /*3d90*/  FMUL R15, R14, R15 ;  /* 0x0000000f0e0f7220 */ /* 0x000fe20000400000 */
[----:B------:R-:W-:Y:S02]  /*3da0*/  IADD3 R14, P0, R20, UR9, RZ ;  /* 0x00000009140e7c10 */ /* 0x000fe4000ff1e0ff */
[----:B------:R-:W-:Y:S01]  /*3db0*/  FMNMX R52, |R52|, R49, !PT ;  /* 0x0000003134347209 */ /* 0x000fe20007800200 */
[----:B------:R-:W-:Y:S01]  /*3dc0*/  FFMA R49, R32, 0.5, R15 ;  /* 0x3f00000020317823 */ /* 0x000fe2000000000f */
[----:B------:R-:W-:Y:S02]  /*3dd0*/  IADD3.X R15, R21, UR10, RZ, P0, !PT ;  /* 0x0000000a150f7c10 */ /* 0x000fe400087fe4ff */
[----:B------:R-:W-:Y:S01]  /*3de0*/  IADD3 R20, P0, R14, UR9, RZ ;  /* 0x000000090e147c10 */ /* 0x000fe2000ff1e0ff */
[C---:B------:R-:W-:Y:S01]  /*3df0*/  FMUL R46, R36.reuse, R41 ;  /* 0x00000029242e7220 */ /* 0x040fe20000400000 */
[----:B------:R-:W-:Y:S01]  /*3e00*/  FMUL R36, R36, R33 ;  /* 0x0000002124247220 */ /* 0x000fe20000400000 */
[----:B------:R-:W-:Y:S01]  /*3e10*/  FFMA R42, R42, R17, 0.5 ;  /* 0x3f0000002a2a7423 */ /* 0x000fe20000000011 */
[----:B------:R-:W-:-:S02]  /*3e20*/  IADD3.X R21, R15, UR10, RZ, P0, !PT ;  /* 0x0000000a0f157c10 */ /* 0x000fc400087fe4ff */
[----:B-1----:R-:W-:Y:S01]  /*3e30*/  IADD3 R12, P0, R12, UR9, RZ ;  /* 0x000000090c0c7c10 */ /* 0x002fe2000ff1e0ff */
[----:B------:R-:W-:Y:S01]  /*3e40*/  FMUL R37, R37, R42 ;  /* 0x0000002a25257220 */ /* 0x000fe20000400000 */
[----:B------:R-:W-:Y:S02]  /*3e50*/  FMUL R55, R55, R36 ;  /* 0x0000002437377220 */ /* 0x000fe40000400000 */
[----:B------:R-:W-:Y:S02]  /*3e60*/  IADD3.X R13, R13, UR10, RZ, P0, !PT ;  /* 0x0000000a0d0d7c10 */ /* 0x000fe400087fe4ff */
[----:B------:R-:W-:Y:S01]  /*3e70*/  IADD3 R36, P0, R12, UR9, RZ ;  /* 0x000000090c247c10 */ /* 0x000fe2000ff1e0ff */
[----:B------:R-:W-:-:S03]  /*3e80*/  FMUL R48, R38, R37 ;  /* 0x0000002526307220 */ /* 0x000fc60000400000 */
[----:B------:R-:W-:Y:S02]  /*3e90*/  IADD3.X R37, R13, UR10, RZ, P0, !PT ;  /* 0x0000000a0d257c10 */ /* 0x000fe400087fe4ff */
[----:B------:R-:W-:Y:S01]  /*3ea0*/  IADD3 R40, P0, R36, UR9, RZ ;  /* 0x0000000924287c10 */ /* 0x000fe2000ff1e0ff */
[----:B------:R-:W-:Y:S02]  /*3eb0*/  FMUL R49, R38, R49 ;  /* 0x0000003126317220 */ /* 0x000fe40000400000 */
[----:B------:R0:W5:Y:S01]  /*3ec0*/  LDG.E R38, desc[UR6][R14.64] ;  /* 0x000000060e267981 */ /* 0x000162000c1e1900 */
[----:B------:R-:W-:Y:S01]  /*3ed0*/  IADD3.X R41, R37, UR10, RZ, P0, !PT ;  /* 0x0000000a25297c10 */ /* 0x000fe200087fe4ff */
[----:B------:R-:W-:Y:S01]  /*3ee0*/  FMUL R51, R51, R56 ;  /* 0x0000003833337220 */ /* 0x000fe20000400000 */
[----:B------:R-:W-:Y:S01]  /*3ef0*/  FMUL R53, R53, R50 ;  /* 0x0000003235357220 */ /* 0x000fe20000400000 */
[----:B------:R-:W-:Y:S01]  /*3f00*/  IADD3 R32, P1, R20, UR9, RZ ;  /* 0x0000000914207c10 */ /* 0x000fe2000ff3e0ff */
[----:B------:R-:W5:Y:S04]  /*3f10*/  LDG.E R50, desc[UR6][R20.64] ;  /* 0x0000000614327981 */ /* 0x000f68000c1e1900 */
[----:B------:R1:W5:Y:S01]  /*3f20*/  LDG.E R36, desc[UR6][R36.64] ;  /* 0x0000000624247981 */ /* 0x000362000c1e1900 */
[----:B0-----:R-:W-:Y:S01]  /*3f30*/  IADD3 R14, P0, R40, UR9, RZ ;  /* 0x00000009280e7c10 */ /* 0x001fe2000ff1e0ff */
[----:B------:R-:W-:-:S02]  /*3f40*/  FMUL R54, R54, R51 ;  /* 0x0000003336367220 */ /* 0x000fc40000400000 */
[----:B------:R0:W5:Y:S01]  /*3f50*/  LDG.E R51, desc[UR6][R12.64] ;  /* 0x000000060c337981 */ /* 0x000162000c1e1900 */
[----:B------:R-:W-:Y:S02]  /*3f60*/  IADD3.X R15, R41, UR10, RZ, P0, !PT ;  /* 0x0000000a290f7c10 */ /* 0x000fe400087fe4ff */
[----:B------:R-:W-:Y:S01]  /*3f70*/  IADD3 R42, P0, R14, UR9, RZ ;  /* 0x000000090e2a7c10 */ /* 0x000fe2000ff1e0ff */
[----:B------:R0:W5:Y:S01]  /*3f80*/  LDG.E R40, desc[UR6][R40.64] ;  /* 0x0000000628287981 */ /* 0x000162000c1e1900 */
[----:B------:R-:W-:Y:S02]  /*3f90*/  FMNMX R57, R52, |R53|, !PT ;  /* 0x4000003534397209 */ /* 0x000fe40007800000 */
[----:B------:R-:W-:Y:S01]  /*3fa0*/  IADD3.X R33, R21, UR10, RZ, P1, !PT ;  /* 0x0000000a15217c10 */ /* 0x000fe20008ffe4ff */
[----:B------:R-:W-:Y:S01]  /*3fb0*/  FMUL R34, R34, R49 ;  /* 0x0000003122227220 */ /* 0x000fe20000400000 */
[----:B------:R-:W-:Y:S01]  /*3fc0*/  IADD3.X R43, R15, UR10, RZ, P0, !PT ;  /* 0x0000000a0f2b7c10 */ /* 0x000fe200087fe4ff */
[----:B-1----:R-:W-:Y:S01]  /*3fd0*/  FMUL R37, R55, UR5 ;  /* 0x0000000537257c20 */ /* 0x002fe20008400000 */
[----:B------:R-:W-:Y:S01]  /*3fe0*/  IADD3 R56, P0, R4, R31, RZ ;  /* 0x0000001f04387210 */ /* 0x000fe20007f1e0ff */
[----:B------:R-:W-:Y:S01]  /*3ff0*/  FMUL R53, R53, UR5 ;  /* 0x0000000535357c20 */ /* 0x000fe20008400000 */
[----:B------:R-:W5:Y:S01]  /*4000*/  LDG.E R32, desc[UR6][R32.64] ;  /* 0x0000000620207981 */ /* 0x000f62000c1e1900 */
[----:B------:R-:W-:Y:S01]  /*4010*/  ULDC.64 UR8, c[0x0][0x228] ;  /* 0x00008a0000087ab9 */ /* 0x000fe20000000a00 */
[----:B------:R-:W-:-:S02]  /*4020*/  IADD3.X R31, RZ, R11, RZ, P0, !PT ;  /* 0x0000000bff1f7210 */ /* 0x000fc400007fe4ff */
[----:B0-----:R-:W-:Y:S01]  /*4030*/  IADD3 R12, P0, R56, R45, RZ ;  /* 0x0000002d380c7210 */ /* 0x001fe20007f1e0ff */
[----:B------:R-:W-:Y:S01]  /*4040*/  FMUL R41, R54, UR5 ;  /* 0x0000000536297c20 */ /* 0x000fe20008400000 */
[----:B------:R-:W5:Y:S02]  /*4050*/  LDG.E R42, desc[UR6][R42.64] ;  /* 0x000000062a2a7981 */ /* 0x000f64000c1e1900 */
[----:B------:R-:W-:Y:S02]  /*4060*/  IADD3.X R13, R31, R44, RZ, P0, !PT ;  /* 0x0000002c1f0d7210 */ /* 0x000fe400007fe4ff */
[----:B------:R-:W-:Y:S01]  /*4070*/  IADD3 R20, P0, R12, UR11, RZ ;  /* 0x0000000b0c147c10 */ /* 0x000fe2000ff1e0ff */
[----:B------:R0:W5:Y:S01]  /*4080*/  LDG.E R33, desc[UR6][R14.64] ;  /* 0x000000060e217981 */ /* 0x000162000c1e1900 */
[----:B------:R-:W-:Y:S02]  /*4090*/  F2FP.SATFINITE.E4M3.F32.PACK_AB_MERGE_C R11, RZ, R53, RZ ;  /* 0x00000035ff0b723e */ /* 0x000fe400048070ff */
[----:B------:R-:W-:-:S02]  /*40a0*/  IADD3.X R21, R13, UR12, RZ, P0, !PT ;  /* 0x0000000c0d157c10 */ /* 0x000fc400087fe4ff */
[----:B------:R-:W-:Y:S01]  /*40b0*/  F2FP.SATFINITE.E4M3.F32.PACK_AB_MERGE_C R41, RZ, R41, RZ ;  /* 0x00000029ff29723e */ /* 0x000fe200048070ff */
[----:B------:R1:W-:Y:S01]  /*40c0*/  STG.E.U8 desc[UR6][R12.64], R11 ;  /* 0x0000000b0c007986 */ /* 0x0003e2000c101106 */
[----:B0-----:R-:W-:Y:S02]  /*40d0*/  IADD3 R14, P0, R20, UR11, RZ ;  /* 0x0000000b140e7c10 */ /* 0x001fe4000ff1e0ff */
[----:B------:R-:W-:Y:S02]  /*40e0*/  F2FP.SATFINITE.E4M3.F32.PACK_AB_MERGE_C R37, RZ, R37, RZ ;  /* 0x00000025ff25723e */ /* 0x000fe400048070ff */
[----:B------:R-:W-:Y:S02]  /*40f0*/  IADD3.X R15, R21, UR12, RZ, P0, !PT ;  /* 0x0000000c150f7c10 */ /* 0x000fe400087fe4ff */
[----:B------:R-:W-:Y:S01]  /*4100*/  IADD3 R52, P0, R14, UR11, RZ ;  /* 0x0000000b0e347c10 */ /* 0x000fe2000ff1e0ff */
[----:B-1----:R-:W-:Y:S01]  /*4110*/  FMUL R12, R34, UR5 ;  /* 0x00000005220c7c20 */ /* 0x002fe20008400000 */
[----:B------:R0:W-:Y:S02]  /*4120*/  STG.E.U8 desc[UR6][R20.64], R41 ;  /* 0x0000002914007986 */ /* 0x0001e4000c101106 */
[----:B------:R-:W-:-:S02]  /*4130*/  IADD3.X R53, R15, UR12, RZ, P0, !PT ;  /* 0x0000000c0f357c10 */ /* 0x000fc400087fe4ff */
[----:B------:R-:W-:Y:S01]  /*4140*/  F2FP.SATFINITE.E4M3.F32.PACK_AB_MERGE_C R43, RZ, R12, RZ ;  /* 0x0000000cff2b723e */ /* 0x000fe200048070ff */
[----:B------:R1:W-:Y:S01]  /*4150*/  STG.E.U8 desc[UR6][R14.64], R37 ;  /* 0x000000250e007986 */ /* 0x0003e2000c101106 */
[----:B------:R-:W-:Y:S01]  /*4160*/  IADD3 R12, P0, R56, R9, RZ ;  /* 0x00000009380c7210 */ /* 0x000fe20007f1e0ff */
[----:B0-----:R-:W-:-:S03]  /*4170*/  FMUL R20, R3, UR5 ;  /* 0x0000000503147c20 */ /* 0x001fc60008400000 */
[----:B------:R-:W-:Y:S02]  /*4180*/  IADD3.X R13, R31, R0, RZ, P0, !PT ;  /* 0x000000001f0d7210 */ /* 0x000fe400007fe4ff */
[----:B-1----:R-:W-:Y:S01]  /*4190*/  SHF.L.U32 R15, R37, 0x10, RZ ;  /* 0x00000010250f7819 */ /* 0x002fe200000006ff */
[----:B------:R-:W-:Y:S01]  /*41a0*/  FMUL R37, R23, UR5 ;  /* 0x0000000517257c20 */ /* 0x000fe20008400000 */
[----:B------:R-:W-:Y:S02]  /*41b0*/  F2FP.SATFINITE.E4M3.F32.PACK_AB_MERGE_C R31, RZ, R20, RZ ;  /* 0x00000014ff1f723e */ /* 0x000fe400048070ff */
[----:B------:R-:W-:Y:S02]  /*41c0*/  IADD3 R20, P0, R12, UR11, RZ ;  /* 0x0000000b0c147c10 */ /* 0x000fe4000ff1e0ff */
[----:B------:R-:W-:Y:S02]  /*41d0*/  LOP3.LUT R14, R43, 0xffff, RZ, 0xc0, !PT ;  /* 0x0000ffff2b0e7812 */ /* 0x000fe400078ec0ff */
[----:B------:R-:W-:Y:S01]  /*41e0*/  LOP3.LUT R15, R15, 0xff0000, RZ, 0xc0, !PT ;  /* 0x00ff00000f0f7812 */ /* 0x000fe200078ec0ff */
[----:B------:R0:W-:Y:S01]  /*41f0*/  STG.E.U8 desc[UR6][R52.64], R43 ;  /* 0x0000002b34007986 */ /* 0x0001e2000c101106 */
[----:B------:R-:W-:-:S02]  /*4200*/  IADD3.X R21, R13, UR12, RZ, P0, !PT ;  /* 0x0000000c0d157c10 */ /* 0x000fc400087fe4ff */
[----:B------:R-:W-:Y:S01]  /*4210*/  F2FP.SATFINITE.E4M3.F32.PACK_AB_MERGE_C R37, RZ, R37, RZ ;  /* 0x00000025ff25723e */ /* 0x000fe200048070ff */
[----:B------:R1:W-:Y:S01]  /*4220*/  STG.E.U8 desc[UR6][R12.64], R31 ;  /* 0x0000001f0c007986 */ /* 0x0003e2000c101106 */
[----:B0-----:R-:W-:Y:S02]  /*4230*/  LEA R43, R14, R15, 0x18 ;  /* 0x0000000f0e2b7211 */ /* 0x001fe400078ec0ff */
[----:B------:R-:W-:Y:S01]  /*4240*/  IADD3 R14, P0, R20, UR11, RZ ;  /* 0x0000000b140e7c10 */ /* 0x000fe2000ff1e0ff */
[----:B------:R2:W-:Y:S03]  /*4250*/  STG.E.U8 desc[UR6][R20.64], R37 ;  /* 0x0000002514007986 */ /* 0x0005e6000c101106 */
[----:B------:R-:W-:Y:S01]  /*4260*/  IADD3.X R15, R21, UR12, RZ, P0, !PT ;  /* 0x0000000c150f7c10 */ /* 0x000fe200087fe4ff */
[----:B-1----:R-:W-:Y:S01]  /*4270*/  FMUL R12, R46, UR5 ;  /* 0x000000052e0c7c20 */ /* 0x002fe20008400000 */
[----:B------:R-:W-:-:S04]  /*4280*/  SHF.L.U32 R52, R41, 0x8, RZ ;  /* 0x0000000829347819 */ /* 0x000fc800000006ff */
[----:B------:R-:W-:Y:S02]  /*4290*/  F2FP.SATFINITE.E4M3.F32.PACK_AB_MERGE_C R41, RZ, R12, RZ ;  /* 0x0000000cff29723e */ /* 0x000fe400048070ff */
[----:B------:R-:W-:-:S03]  /*42a0*/  IADD3 R12, P0, R14, UR11, RZ ;  /* 0x0000000b0e0c7c10 */ /* 0x000fc6000ff1e0ff */
[----:B------:R0:W-:Y:S01]  /*42b0*/  STG.E.U8 desc[UR6][R14.64], R41 ;  /* 0x000000290e007986 */ /* 0x0001e2000c101106 */
[----:B------:R-:W-:Y:S01]  /*42c0*/  LOP3.LUT R52, R43, 0xffff, R52, 0xf8, !PT ;  /* 0x0000ffff2b347812 */ /* 0x000fe200078ef834 */
[----:B------:R-:W-:Y:S01]  /*42d0*/  FMUL R43, R48, UR5 ;  /* 0x00000005302b7c20 */ /* 0x000fe20008400000 */
[----:B------:R-:W-:-:S04]  /*42e0*/  IADD3.X R13, R15, UR12, RZ, P0, !PT ;  /* 0x0000000c0f0d7c10 */ /* 0x000fc800087fe4ff */
[----:B------:R-:W-:-:S05]  /*42f0*/  F2FP.SATFINITE.E4M3.F32.PACK_AB_MERGE_C R43, RZ, R43, RZ ;  /* 0x0000002bff2b723e */ /* 0x000fca00048070ff */
[----:B------:R1:W-:Y:S01]  /*4300*/  STG.E.U8 desc[UR6][R12.64], R43 ;  /* 0x0000002b0c007986 */ /* 0x0003e2000c101106 */
[C---:B--2---:R-:W-:Y:S01]  /*4310*/  FMUL R21, R6.reuse, 0.044714998453855514526 ;  /* 0x3d37271306157820 */ /* 0x044fe20000400000 */
        /* <DEDUP_REMOVED lines=12> */
[----:B------:R-:W-:Y:S01]  /*43e0*/  FFMA R12, R49, R12, -0.33332768082618713379 ;  /* 0xbeaaa9ed310c7423 */ /* 0x000fe2000000000c */
[----:B0-----:R-:W-:-:S03]  /*43f0*/  FFMA R15, R15, -2, R22 ;  /* 0xc00000000f0f7823 */ /* 0x001fc60000000016 */
[----:B------:R-:W-:Y:S02]  /*4400*/  FFMA R49, R49, R12, RZ ;  /* 0x0000000c31317223 */ /* 0x000fe400000000ff */
[----:B------:R-:W-:Y:S01]  /*4410*/  FSEL R15, R15, 1, !P0 ;  /* 0x3f8000000f0f7808 */ /* 0x000fe20004000000 */
[C---:B------:R-:W-:Y:S01]  /*4420*/  FMUL R13, R6.reuse, 0.10703222453594207764 ;  /* 0x3ddb33b6060d7820 */ /* 0x040fe20000400000 */
[----:B------:R-:W-:Y:S02]  /*4430*/  FMUL R21, R6, 0.035677410662174224854 ;  /* 0x3d12227a06157820 */ /* 0x000fe40000400000 */
[--C-:B------:R-:W-:Y:S01]  /*4440*/  LOP3.LUT R15, R15, 0x80000000, R20.reuse, 0xb8, !PT ;  /* 0x800000000f0f7812 */ /* 0x100fe200078eb814 */
[----:B------:R-:W-:Y:S01]  /*4450*/  @!P1 FFMA R15, R20, R49, R20 ;  /* 0x00000031140f9223 */ /* 0x000fe20000000014 */
[C---:B------:R-:W-:Y:S01]  /*4460*/  FFMA R13, R6.reuse, R13, 0.79788458347320556641 ;  /* 0x3f4c422a060d7423 */ /* 0x040fe2000000000d */
[----:B------:R-:W-:Y:S02]  /*4470*/  FFMA R49, R6, R21, 0.79788458347320556641 ;  /* 0x3f4c422a06317423 */ /* 0x000fe40000000015 */
[----:B------:R-:W-:-:S04]  /*4480*/  FFMA R12, -R15, R15, 1 ;  /* 0x3f8000000f0c7423 */ /* 0x000fc8000000010f */
[----:B------:R-:W-:Y:S01]  /*4490*/  FMUL R21, R12, R13 ;  /* 0x0000000d0c157220 */ /* 0x000fe20000400000 */
[----:B------:R-:W-:-:S04]  /*44a0*/  FMUL R13, R6, R49 ;  /* 0x00000031060d7220 */ /* 0x000fc80000400000 */
[----:B------:R-:W-:-:S06]  /*44b0*/  FMUL R14, |R13|, 2.8853900432586669922 ;  /* 0x4038aa3b0d0e7820 */ /* 0x000fcc0000400200 */
[----:B------:R-:W0:Y:S01]  /*44c0*/  MUFU.EX2 R14, R14 ;  /* 0x0000000e000e7308 */ /* 0x000e220000000800 */
[----:B------:R-:W-:Y:S01]  /*44d0*/  FMUL R12, R6, 0.5 ;  /* 0x3f000000060c7820 */ /* 0x000fe20000400000 */
[----:B------:R-:W-:-:S03]  /*44e0*/  FADD R15, R15, 1 ;  /* 0x3f8000000f0f7421 */ /* 0x000fc60000000000 */
[----:B------:R-:W-:-:S04]  /*44f0*/  FMUL R12, R12, R21 ;  /* 0x000000150c0c7220 */ /* 0x000fc80000400000 */
[----:B------:R-:W-:Y:S01]  /*4500*/  FFMA R12, R15, 0.5, R12 ;  /* 0x3f0000000f0c7823 */ /* 0x000fe2000000000c */
[----:B0-----:R-:W-:-:S04]  /*4510*/  FADD R20, R14, 1 ;  /* 0x3f8000000e147421 */ /* 0x001fc80000000000 */
[----:B------:R-:W0:Y:S01]  /*4520*/  MUFU.RCP R15, R20 ;  /* 0x00000014000f7308 */ /* 0x000e220000001000 */
[----:B---3--:R-:W-:Y:S01]  /*4530*/  FMUL R12, R25, R12 ;  /* 0x0000000c190c7220 */ /* 0x008fe20000400000 */
[----:B------:R-:W-:-:S03]  /*4540*/  FMUL R21, R13, R13 ;  /* 0x0000000d0d157220 */ /* 0x000fc60000400000 */
[----:B----4-:R-:W-:Y:S01]  /*4550*/  FMUL R35, R35, R12 ;  /* 0x0000000c23237220 */ /* 0x010fe20000400000 */
        /* <DEDUP_REMOVED lines=10> */
[----:B-----5:R-:W-:-:S04]  /*4600*/  FMUL R12, R47, 0.044714998453855514526 ;  /* 0x3d3727132f0c7820 */ /* 0x020fc80000400000 */
[C---:B------:R-:W-:Y:S01]  /*4610*/  FFMA R13, R47.reuse, R12, 1 ;  /* 0x3f8000002f0d7423 */ /* 0x040fe2000000000c */
[----:B------:R-:W-:-:S04]  /*4620*/  FMUL R12, R47, 0.79788458347320556641 ;  /* 0x3f4c422a2f0c7820 */ /* 0x000fc80000400000 */
        /* <DEDUP_REMOVED lines=19> */
[C---:B------:R-:W-:Y:S01]  /*4760*/  FMUL R20, R47.reuse, 0.035677410662174224854 ;  /* 0x3d12227a2f147820 */ /* 0x040fe20000400000 */
[----:B------:R-:W-:Y:S02]  /*4770*/  LOP3.LUT R11, R52, 0xff, R11, 0xf8, !PT ;  /* 0x000000ff340b7812 */ /* 0x000fe400078ef80b */
[C---:B------:R-:W-:Y:S01]  /*4780*/  FFMA R13, R47.reuse, R12, 0.79788458347320556641 ;  /* 0x3f4c422a2f0d7423 */ /* 0x040fe2000000000c */
[----:B------:R-:W-:Y:S01]  /*4790*/  FFMA R12, -R6, R6, 1 ;  /* 0x3f800000060c7423 */ /* 0x000fe20000000106 */
[----:B------:R-:W-:-:S03]  /*47a0*/  FFMA R52, R47, R20, 0.79788458347320556641 ;  /* 0x3f4c422a2f347423 */ /* 0x000fc60000000014 */
[----:B------:R-:W-:Y:S01]  /*47b0*/  FMUL R20, R12, R13 ;  /* 0x0000000d0c147220 */ /* 0x000fe20000400000 */
[----:B------:R-:W-:-:S04]  /*47c0*/  FMUL R12, R47, R52 ;  /* 0x000000342f0c7220 */ /* 0x000fc80000400000 */
[----:B------:R-:W-:-:S06]  /*47d0*/  FMUL R15, |R12|, 2.8853900432586669922 ;  /* 0x4038aa3b0c0f7820 */ /* 0x000fcc0000400200 */
[----:B------:R-:W0:Y:S01]  /*47e0*/  MUFU.EX2 R15, R15 ;  /* 0x0000000f000f7308 */ /* 0x000e220000000800 */
[----:B------:R-:W-:-:S04]  /*47f0*/  FMUL R13, R47, 0.5 ;  /* 0x3f0000002f0d7820 */ /* 0x000fc80000400000 */
[----:B------:R-:W-:Y:S01]  /*4800*/  FMUL R13, R13, R20 ;  /* 0x000000140d0d7220 */ /* 0x000fe20000400000 */
[----:B------:R-:W-:Y:S01]  /*4810*/  FMUL R25, R25, R14 ;  /* 0x0000000e19197220 */ /* 0x000fe20000400000 */
[----:B0-----:R-:W-:-:S04]  /*4820*/  FADD R20, R15, 1 ;  /* 0x3f8000000f147421 */ /* 0x001fc80000000000 */
[----:B------:R-:W0:Y:S01]  /*4830*/  MUFU.RCP R21, R20 ;  /* 0x0000001400157308 */ /* 0x000e220000001000 */
[----:B------:R-:W-:Y:S01]  /*4840*/  FMUL R14, R12, R12 ;  /* 0x0000000c0c0e7220 */ /* 0x000fe20000400000 */
[----:B------:R-:W-:-:S03]  /*4850*/  FADD R6, R6, 1 ;  /* 0x3f80000006067421 */ /* 0x000fc60000000000 */
[----:B------:R-:W-:Y:S01]  /*4860*/  FFMA R49, R14, R19, -0.052303962409496307373 ;  /* 0xbd563cae0e317423 */ /* 0x000fe20000000013 */
[----:B------:R-:W-:-:S03]  /*4870*/  FSETP.GE.AND P1, PT, |R12|, 0.60000002384185791016, PT ;  /* 0x3f19999a0c00780b */ /* 0x000fc60003f26200 */
        /* <DEDUP_REMOVED lines=31> */
[C---:B------:R-:W-:Y:S01]  /*4a70*/  FMUL R21, R36.reuse, 0.035677410662174224854 ;  /* 0x3d12227a24157820 */ /* 0x040fe20000400000 */
[----:B------:R-:W-:Y:S02]  /*4a80*/  FFMA R15, R36, R15, 0.79788458347320556641 ;  /* 0x3f4c422a240f7423 */ /* 0x000fe4000000000f */
[----:B------:R-:W-:Y:S01]  /*4a90*/  FFMA R12, -R6, R6, 1 ;  /* 0x3f800000060c7423 */ /* 0x000fe20000000106 */
[----:B------:R-:W-:-:S03]  /*4aa0*/  FFMA R21, R36, R21, 0.79788458347320556641 ;  /* 0x3f4c422a24157423 */ /* 0x000fc60000000015 */
[----:B------:R-:W-:Y:S01]  /*4ab0*/  FMUL R15, R12, R15 ;  /* 0x0000000f0c0f7220 */ /* 0x000fe20000400000 */
[----:B------:R-:W-:-:S04]  /*4ac0*/  FMUL R12, R36, R21 ;  /* 0x00000015240c7220 */ /* 0x000fc80000400000 */
[----:B------:R-:W-:-:S06]  /*4ad0*/  FMUL R20, |R12|, 2.8853900432586669922 ;  /* 0x4038aa3b0c147820 */ /* 0x000fcc0000400200 */
[----:B------:R-:W0:Y:S01]  /*4ae0*/  MUFU.EX2 R20, R20 ;  /* 0x0000001400147308 */ /* 0x000e220000000800 */
[----:B------:R-:W-:Y:S01]  /*4af0*/  FMUL R14, R36, 0.5 ;  /* 0x3f000000240e7820 */ /* 0x000fe20000400000 */
[----:B------:R-:W-:Y:S01]  /*4b00*/  FADD R6, R6, 1 ;  /* 0x3f80000006067421 */ /* 0x000fe20000000000 */
[----:B------:R-:W-:Y:S02]  /*4b10*/  FMUL R49, R12, R12 ;  /* 0x0000000c0c317220 */ /* 0x000fe40000400000 */
[----:B------:R-:W-:Y:S01]  /*4b20*/  FMUL R15, R14, R15 ;  /* 0x0000000f0e0f7220 */ /* 0x000fe20000400000 */
[----:B0-----:R-:W-:-:S06]  /*4b30*/  FADD R21, R20, 1 ;  /* 0x3f80000014157421 */ /* 0x001fcc0000000000 */
[----:B------:R-:W0:Y:S01]  /*4b40*/  MUFU.RCP R21, R21 ;  /* 0x0000001500157308 */ /* 0x000e220000001000 */
[----:B------:R-:W-:Y:S01]  /*4b50*/  FMUL R14, R38, R13 ;  /* 0x0000000d260e7220 */ /* 0x000fe20000400000 */
[----:B------:R-:W-:Y:S01]  /*4b60*/  FFMA R13, R6, 0.5, R15 ;  /* 0x3f000000060d7823 */ /* 0x000fe2000000000f */
[----:B------:R-:W-:Y:S01]  /*4b70*/  FFMA R6, R49, R19, -0.052303962409496307373 ;  /* 0xbd563cae31067423 */ /* 0x000fe20000000013 */
[C---:B------:R-:W-:Y:S01]  /*4b80*/  FSETP.GE.AND P1, PT, |R12|.reuse, 0.60000002384185791016, PT ;  /* 0x3f19999a0c00780b */ /* 0x040fe20003f26200 */
        /* <DEDUP_REMOVED lines=32> */
[C---:B------:R-:W-:Y:S02]  /*4d90*/  FFMA R13, R33.reuse, R12, 0.79788458347320556641 ;  /* 0x3f4c422a210d7423 */ /* 0x040fe4000000000c */
[----:B------:R-:W-:Y:S01]  /*4da0*/  FFMA R12, -R20, R20, 1 ;  /* 0x3f800000140c7423 */ /* 0x000fe20000000114 */
[----:B------:R-:W-:-:S03]  /*4db0*/  FFMA R14, R33, R14, 0.79788458347320556641 ;  /* 0x3f4c422a210e7423 */ /* 0x000fc6000000000e */
[----:B------:R-:W-:Y:S01]  /*4dc0*/  FMUL R12, R12, R13 ;  /* 0x0000000d0c0c7220 */ /* 0x000fe20000400000 */
[----:B------:R-:W-:-:S04]  /*4dd0*/  FMUL R13, R33, R14 ;  /* 0x0000000e210d7220 */ /* 0x000fc80000400000 */
[----:B------:R-:W-:-:S06]  /*4de0*/  FMUL R14, |R13|, 2.8853900432586669922 ;  /* 0x4038aa3b0d0e7820 */ /* 0x000fcc0000400200 */
[----:B------:R-:W0:Y:S01]  /*4df0*/  MUFU.EX2 R14, R14 ;  /* 0x0000000e000e7308 */ /* 0x000e220000000800 */
[----:B------:R-:W-:Y:S01]  /*4e00*/  FMUL R21, R33, 0.5 ;  /* 0x3f00000021157820 */ /* 0x000fe20000400000 */
        /* <DEDUP_REMOVED lines=16> */
[----:B------:R-:W-:Y:S02]  /*4f10*/  FADD R20, R20, 1 ;  /* 0x3f80000014147421 */ /* 0x000fe40000000000 */
[----:B------:R-:W-:Y:S02]  /*4f20*/  IADD3.X R13, R5, R44, RZ, P0, !PT ;  /* 0x0000002c050d7210 */ /* 0x000fe400007fe4ff */
[----:B------:R-:W-:Y:S01]  /*4f30*/  IADD3 R14, P0, R12, UR11, RZ ;  /* 0x0000000b0c0e7c10 */ /* 0x000fe2000ff1e0ff */
[----:B------:R-:W-:Y:S01]  /*4f40*/  FMUL R45, R51, UR5 ;  /* 0x00000005332d7c20 */ /* 0x000fe20008400000 */
[----:B------:R-:W-:Y:S01]  /*4f50*/  F2FP.SATFINITE.E4M3.F32.PACK_AB_MERGE_C R19, RZ, R19, RZ ;  /* 0x00000013ff13723e */ /* 0x000fe200048070ff */
[----:B------:R-:W-:Y:S01]  /*4f60*/  FFMA R49, R20, 0.5, R21 ;  /* 0x3f00000014317823 */ /* 0x000fe20000000015 */
[----:B------:R-:W-:-:S02]  /*4f70*/  IADD3.X R15, R13, UR12, RZ, P0, !PT ;  /* 0x0000000c0d0f7c10 */ /* 0x000fc400087fe4ff */
[----:B------:R-:W-:Y:S01]  /*4f80*/  IADD3 R20, P0, R14, UR11, RZ ;  /* 0x0000000b0e147c10 */ /* 0x000fe2000ff1e0ff */
[----:B------:R0:W-:Y:S01]  /*4f90*/  STG.E.U8 desc[UR6][R12.64], R19 ;  /* 0x000000130c007986 */ /* 0x0001e2000c101106 */
[----:B------:R-:W-:Y:S02]  /*4fa0*/  F2FP.SATFINITE.E4M3.F32.PACK_AB_MERGE_C R45, RZ, R45, RZ ;  /* 0x0000002dff2d723e */ /* 0x000fe400048070ff */
[----:B------:R-:W-:-:S03]  /*4fb0*/  IADD3.X R21, R15, UR12, RZ, P0, !PT ;  /* 0x0000000c0f157c10 */ /* 0x000fc600087fe4ff */
[----:B------:R1:W-:Y:S01]  /*4fc0*/  STG.E.U8 desc[UR6][R14.64], R45 ;  /* 0x0000002d0e007986 */ /* 0x0003e2000c101106 */
[----:B0-----:R-:W-:Y:S01]  /*4fd0*/  FMUL R13, R32, R49 ;  /* 0x00000031200d7220 */ /* 0x001fe20000400000 */
[----:B------:R-:W-:-:S03]  /*4fe0*/  IADD3 R12, P0, R20, UR11, RZ ;  /* 0x0000000b140c7c10 */ /* 0x000fc6000ff1e0ff */
[----:B------:R-:W-:Y:S01]  /*4ff0*/  FMUL R42, R42, R13 ;  /* 0x0000000d2a2a7220 */ /* 0x000fe20000400000 */
[----:B------:R-:W-:Y:S02]  /*5000*/  IADD3.X R13, R21, UR12, RZ, P0, !PT ;  /* 0x0000000c150d7c10 */ /* 0x000fe400087fe4ff */
[----:B-1----:R-:W-:-:S04]  /*5010*/  IADD3 R14, P0, R30, R9, RZ ;  /* 0x000000091e0e7210 */ /* 0x002fc80007f1e0ff */
[----:B------:R-:W-:Y:S02]  /*5020*/  IADD3.X R15, R5, R0, RZ, P0, !PT ;  /* 0x00000000050f7210 */ /* 0x000fe400007fe4ff */
[----:B------:R-:W0:Y:S01]  /*5030*/  S2R R0, SR_TID.X ;  /* 0x0000000000007919 */ /* 0x000e220000002100 */
[----:B------:R-:W-:Y:S01]  /*5040*/  FMUL R44, R40, UR5 ;  /* 0x00000005282c7c20 */ /* 0x000fe20008400000 */
[----:B------:R-:W1:Y:S01]  /*5050*/  S2R R30, SR_CgaCtaId ;  /* 0x00000000001e7919 */ /* 0x000e620000008800 */
[----:B------:R-:W-:Y:S01]  /*5060*/  FMNMX R54, |R54|, R57, !PT ;  /* 0x0000003936367209 */ /* 0x000fe20007800200 */
[----:B------:R-:W-:Y:S01]  /*5070*/  FMUL R57, R42, UR5 ;  /* 0x000000052a397c20 */ /* 0x000fe20008400000 */
[----:B------:R-:W-:Y:S01]  /*5080*/  FFMA R5, R6, R17, 0.5 ;  /* 0x3f00000006057423 */ /* 0x000fe20000000011 */
[----:B------:R-:W-:Y:S01]  /*5090*/  F2FP.SATFINITE.E4M3.F32.PACK_AB_MERGE_C R49, RZ, R44, RZ ;  /* 0x0000002cff31723e */ /* 0x000fe200048070ff */
[----:B------:R-:W-:Y:S01]  /*50a0*/  FMUL R9, R25, UR5 ;  /* 0x0000000519097c20 */ /* 0x000fe20008400000 */
[----:B------:R-:W-:Y:S01]  /*50b0*/  FMUL R47, R38, R47 ;  /* 0x0000002f262f7220 */ /* 0x000fe20000400000 */
[----:B------:R-:W-:Y:S01]  /*50c0*/  FMUL R5, R36, R5 ;  /* 0x0000000524057220 */ /* 0x000fe20000400000 */
[----:B------:R-:W-:Y:S01]  /*50d0*/  F2FP.SATFINITE.E4M3.F32.PACK_AB_MERGE_C R57, RZ, R57, RZ ;  /* 0x00000039ff39723e */ /* 0x000fe200048070ff */
[----:B------:R2:W-:Y:S01]  /*50e0*/  STG.E.U8 desc[UR6][R20.64], R49 ;  /* 0x0000003114007986 */ /* 0x0005e2000c101106 */
[----:B------:R-:W-:Y:S01]  /*50f0*/  F2FP.SATFINITE.E4M3.F32.PACK_AB_MERGE_C R9, RZ, R9, RZ ;  /* 0x00000009ff09723e */ /* 0x000fe200048070ff */
[----:B------:R-:W-:Y:S01]  /*5100*/  FMUL R53, R47, UR5 ;  /* 0x000000052f357c20 */ /* 0x000fe20008400000 */
[----:B------:R-:W-:Y:S01]  /*5110*/  FMUL R50, R50, R5 ;  /* 0x0000000532327220 */ /* 0x000fe20000400000 */
[----:B------:R-:W-:Y:S01]  /*5120*/  STG.E.U8 desc[UR6][R12.64], R57 ;  /* 0x000000390c007986 */ /* 0x000fe2000c101106 */
[----:B------:R-:W-:-:S03]  /*5130*/  FFMA R22, R22, R17, 0.5 ;  /* 0x3f00000016167423 */ /* 0x000fc60000000011 */
[----:B------:R3:W-:Y:S01]  /*5140*/  STG.E.U8 desc[UR6][R14.64], R9 ;  /* 0x000000090e007986 */ /* 0x0007e2000c101106 */
[----:B--2---:R-:W-:Y:S02]  /*5150*/  IADD3 R20, P0, R14, UR11, RZ ;  /* 0x0000000b0e147c10 */ /* 0x004fe4000ff1e0ff */
[----:B------:R-:W-:Y:S02]  /*5160*/  F2FP.SATFINITE.E4M3.F32.PACK_AB_MERGE_C R53, RZ, R53, RZ ;  /* 0x00000035ff35723e */ /* 0x000fe400048070ff */
[----:B------:R-:W-:Y:S02]  /*5170*/  IADD3.X R21, R15, UR12, RZ, P0, !PT ;  /* 0x0000000c0f157c10 */ /* 0x000fe400087fe4ff */
[--C-:B0-----:R-:W-:Y:S02]  /*5180*/  SHF.R.U32.HI R6, RZ, 0x3, R0.reuse ;  /* 0x00000003ff067819 */ /* 0x101fe40000011600 */
[----:B------:R-:W-:Y:S02]  /*5190*/  SHF.R.U32.HI R5, RZ, 0x5, R0 ;  /* 0x00000005ff057819 */ /* 0x000fe40000011600 */
[----:B---3--:R-:W-:-:S02]  /*51a0*/  LOP3.LUT R15, R6, 0x1fffffe0, RZ, 0xc0, !PT ;  /* 0x1fffffe0060f7812 */ /* 0x008fc400078ec0ff */
[----:B------:R-:W-:Y:S02]  /*51b0*/  SHF.L.U32 R17, R5, 0x2, RZ ;  /* 0x0000000205117819 */ /* 0x000fe400000006ff */
[----:B------:R-:W-:Y:S02]  /*51c0*/  IADD3 R12, P0, R20, UR11, RZ ;  /* 0x0000000b140c7c10 */ /* 0x000fe4000ff1e0ff */
[----:B------:R-:W-:Y:S01]  /*51d0*/  LOP3.LUT R5, R15, 0x1f, R0, 0xf8, !PT ;  /* 0x0000001f0f057812 */ /* 0x000fe200078ef800 */
[----:B------:R0:W-:Y:S01]  /*51e0*/  STG.E.U8 desc[UR6][R20.64], R53 ;  /* 0x0000003514007986 */ /* 0x0001e2000c101106 */
[----:B------:R-:W-:Y:S02]  /*51f0*/  IADD3 R0, -R17, R0, RZ ;  /* 0x0000000011007210 */ /* 0x000fe40007ffe1ff */
[----:B------:R-:W-:Y:S02]  /*5200*/  IADD3.X R13, R21, UR12, RZ, P0, !PT ;  /* 0x0000000c150d7c10 */ /* 0x000fe400087fe4ff */
[----:B------:R-:W-:-:S02]  /*5210*/  LOP3.LUT R0, R0, 0x1f, RZ, 0xc0, !PT ;  /* 0x0000001f00007812 */ /* 0x000fc400078ec0ff */
[----:B------:R-:W-:Y:S02]  /*5220*/  SHF.L.U32 R49, R49, 0x10, RZ ;  /* 0x0000001031317819 */ /* 0x000fe400000006ff */
[----:B0-----:R-:W-:Y:S01]  /*5230*/  MOV R21, 0x400 ;  /* 0x0000040000157802 */ /* 0x001fe20000000f00 */
[----:B------:R-:W-:-:S03]  /*5240*/  IMAD R59, R5, 0x21, R0 ;  /* 0x00000021053b7824 */ /* 0x000fc600078e0200 */
[----:B------:R-:W-:Y:S02]  /*5250*/  IADD3 R15, R21, 0x20, RZ ;  /* 0x00000020150f7810 */ /* 0x000fe40007ffe0ff */
[----:B------:R-:W-:Y:S02]  /*5260*/  LOP3.LUT R6, R49, 0xff0000, RZ, 0xc0, !PT ;  /* 0x00ff000031067812 */ /* 0x000fe400078ec0ff */
[----:B-1----:R-:W-:Y:S01]  /*5270*/  LEA R0, R30, R15, 0x18 ;  /* 0x0000000f1e007211 */ /* 0x002fe200078ec0ff */
[----:B------:R-:W-:Y:S01]  /*5280*/  FMUL R49, R33, R22 ;  /* 0x0000001621317220 */ /* 0x000fe20000400000 */
[----:B------:R-:W-:Y:S01]  /*5290*/  LOP3.LUT R33, R17, 0x1c, RZ, 0xc0, !PT ;  /* 0x0000001c11217812 */ /* 0x000fe200078ec0ff */
[----:B------:R-:W-:Y:S01]  /*52a0*/  IMAD R17, R5, 0x21, R4 ;  /* 0x0000002105117824 */ /* 0x000fe200078e0204 */
[----:B------:R-:W-:-:S04]  /*52b0*/  LEA R59, R59, R0, 0x2 ;  /* 0x000000003b3b7211 */ /* 0x000fc800078e10ff */
[----:B------:R-:W-:Y:S01]  /*52c0*/  LEA R20, R17, R0, 0x2 ;  /* 0x0000000011147211 */ /* 0x000fe200078e10ff */
[----:B------:R0:W-:Y:S01]  /*52d0*/  STS [R59], R16 ;  /* 0x000000103b007388 */ /* 0x0001e20000000800 */
[----:B------:R-:W-:Y:S01]  /*52e0*/  LOP3.LUT R57, R57, 0xffff, RZ, 0xc0, !PT ;  /* 0x0000ffff39397812 */ /* 0x000fe200078ec0ff */
[----:B0-----:R-:W0:Y:S01]  /*52f0*/  LDC.64 R16, c[0x0][0x250] ;  /* 0x00009400ff107b82 */ /* 0x001e220000000a00 */
[----:B------:R-:W-:Y:S02]  /*5300*/  FMUL R61, R50, UR5 ;  /* 0x00000005323d7c20 */ /* 0x000fe40008400000 */
[----:B------:R-:W-:Y:S02]  /*5310*/  LEA R6, R57, R6, 0x18 ;  /* 0x0000000639067211 */ /* 0x000fe400078ec0ff */
[----:B------:R-:W-:Y:S02]  /*5320*/  SHF.L.U32 R45, R45, 0x8, RZ ;  /* 0x000000082d2d7819 */ /* 0x000fe400000006ff */
[----:B------:R-:W-:-:S02]  /*5330*/  F2FP.SATFINITE.E4M3.F32.PACK_AB_MERGE_C R61, RZ, R61, RZ ;  /* 0x0000003dff3d723e */ /* 0x000fc400048070ff */
[----:B------:R-:W-:Y:S01]  /*5340*/  LOP3.LUT R6, R6, 0xffff, R45, 0xf8, !PT ;  /* 0x0000ffff06067812 */ /* 0x000fe200078ef82d */
[----:B------:R-:W-:Y:S01]  /*5350*/  FMUL R32, R32, R49 ;  /* 0x0000003120207220 */ /* 0x000fe20000400000 */
[C---:B------:R-:W-:Y:S01]  /*5360*/  IMAD R15, R5.reuse, 0x21, R18 ;  /* 0x00000021050f7824 */ /* 0x040fe200078e0212 */
[----:B------:R1:W-:Y:S01]  /*5370*/  STG.E.U8 desc[UR6][R12.64], R61 ;  /* 0x0000003d0c007986 */ /* 0x0003e2000c101106 */
[----:B------:R-:W-:Y:S01]  /*5380*/  LOP3.LUT R36, R6, 0xff, R19, 0xf8, !PT ;  /* 0x000000ff06247812 */ /* 0x000fe200078ef813 */
[C---:B------:R-:W-:Y:S01]  /*5390*/  IMAD R57, R5.reuse, 0x21, R24 ;  /* 0x0000002105397824 */ /* 0x040fe200078e0218 */
[----:B------:R-:W-:Y:S01]  /*53a0*/  IADD3 R6, P0, R12, UR11, RZ ;  /* 0x0000000b0c067c10 */ /* 0x000fe2000ff1e0ff */
[----:B------:R-:W-:Y:S01]  /*53b0*/  IMAD R14, R5, 0x21, R33 ;  /* 0x00000021050e7824 */ /* 0x000fe200078e0221 */
[-C--:B------:R-:W-:Y:S02]  /*53c0*/  LEA R22, R15, R0.reuse, 0x2 ;  /* 0x000000000f167211 */ /* 0x080fe400078e10ff */
[----:B------:R-:W-:Y:S01]  /*53d0*/  LEA R5, R57, R0, 0x2 ;  /* 0x0000000039057211 */ /* 0x000fe200078e10ff */
[----:B-1----:R-:W-:Y:S01]  /*53e0*/  FMUL R12, R32, UR5 ;  /* 0x00000005200c7c20 */ /* 0x002fe20008400000 */
[----:B0-----:R-:W-:Y:S01]  /*53f0*/  IMAD R19, R7, R16, RZ ;  /* 0x0000001007137224 */ /* 0x001fe200078e02ff */
[----:B------:R-:W-:-:S03]  /*5400*/  IADD3.X R7, R13, UR12, RZ, P0, !PT ;  /* 0x0000000c0d077c10 */ /* 0x000fc600087fe4ff */
[----:B------:R-:W-:Y:S01]  /*5410*/  F2FP.SATFINITE.E4M3.F32.PACK_AB_MERGE_C R13, RZ, R12, RZ ;  /* 0x0000000cff0d723e */ /* 0x000fe200048070ff */
[----:B------:R-:W-:Y:S04]  /*5420*/  STS [R22], R39 ;  /* 0x0000002716007388 */ /* 0x000fe80000000800 */
[----:B------:R0:W-:Y:S04]  /*5430*/  STS [R20], R11 ;  /* 0x0000000b14007388 */ /* 0x0001e80000000800 */
[----:B------:R1:W-:Y:S04]  /*5440*/  STS [R5], R36 ;  /* 0x0000002405007388 */ /* 0x0003e80000000800 */
[----:B------:R2:W-:Y:S01]  /*5450*/  STG.E.U8 desc[UR6][R6.64], R13 ;  /* 0x0000000d06007986 */ /* 0x0005e2000c101106 */
[----:B------:R-:W-:-:S02]  /*5460*/  SHF.L.U32 R41, R41, 0x10, RZ ;  /* 0x0000001029297819 */ /* 0x000fc400000006ff */
[----:B------:R-:W-:Y:S01]  /*5470*/  LEA R0, R14, R0, 0x2 ;  /* 0x000000000e007211 */ /* 0x000fe200078e10ff */
[----:B------:R-:W-:Y:S01]  /*5480*/  BAR.SYNC.DEFER_BLOCKING 0x0 ;  /* 0x0000000000007b1d */ /* 0x000fe20000010000 */
[C---:B------:R-:W-:Y:S02]  /*5490*/  SHF.L.U64.HI R15, R28.reuse, 0x2, R29 ;  /* 0x000000021c0f7819 */ /* 0x040fe4000001021d */
[----:B------:R-:W-:Y:S02]  /*54a0*/  SHF.L.U32 R14, R28, 0x2, RZ ;  /* 0x000000021c0e7819 */ /* 0x000fe400000006ff */
[----:B------:R-:W-:Y:S02]  /*54b0*/  LOP3.LUT R28, R43, 0xffff, RZ, 0xc0, !PT ;  /* 0x0000ffff2b1c7812 */ /* 0x000fe400078ec0ff */
[----:B------:R-:W-:Y:S02]  /*54c0*/  LOP3.LUT R41, R41, 0xff0000, RZ, 0xc0, !PT ;  /* 0x00ff000029297812 */ /* 0x000fe400078ec0ff */
[----:B------:R-:W-:Y:S01]  /*54d0*/  SHF.L.U32 R61, R61, 0x10, RZ ;  /* 0x000000103d3d7819 */ /* 0x000fe200000006ff */
[----:B------:R-:W-:Y:S01]  /*54e0*/  IMAD.WIDE.U32 R14, R10, R16, R14 ;  /* 0x000000100a0e7225 */ /* 0x000fe200078e000e */
[----:B------:R-:W-:-:S02]  /*54f0*/  SHF.L.U32 R37, R37, 0x8, RZ ;  /* 0x0000000825257819 */ /* 0x000fc400000006ff */
[----:B------:R-:W-:Y:S01]  /*5500*/  LEA R28, R28, R41, 0x18 ;  /* 0x000000291c1c7211 */ /* 0x000fe200078ec0ff */
[----:B------:R-:W-:Y:S01]  /*5510*/  IMAD R19, R10, R17, R19 ;  /* 0x000000110a137224 */ /* 0x000fe200078e0213 */
[--C-:B------:R-:W-:Y:S02]  /*5520*/  SHF.R.U64 R10, R16, 0x2, R17.reuse ;  /* 0x00000002100a7819 */ /* 0x100fe40000001211 */
[----:B0-----:R-:W-:Y:S02]  /*5530*/  SHF.R.U32.HI R11, RZ, 0x2, R17 ;  /* 0x00000002ff0b7819 */ /* 0x001fe40000011611 */
[----:B------:R-:W-:Y:S02]  /*5540*/  LOP3.LUT R12, R13, 0xffff, RZ, 0xc0, !PT ;  /* 0x0000ffff0d0c7812 */ /* 0x000fe400078ec0ff */
[----:B------:R-:W-:Y:S01]  /*5550*/  LOP3.LUT R61, R61, 0xff0000, RZ, 0xc0, !PT ;  /* 0x00ff00003d3d7812 */ /* 0x000fe200078ec0ff */
[-C--:B------:R-:W-:Y:S01]  /*5560*/  IMAD.WIDE.U32 R26, R33, R10.reuse, R26 ;  /* 0x0000000a211a7225 */ /* 0x080fe200078e001a */
[----:B------:R-:W-:Y:S01]  /*5570*/  IADD3 R15, R15, R19, RZ ;  /* 0x000000130f0f7210 */ /* 0x000fe20007ffe0ff */
[----:B------:R-:W0:Y:S01]  /*5580*/  LDS R29, [R0] ;  /* 0x00000000001d7984 */ /* 0x000e220000000800 */
[----:B------:R-:W-:Y:S01]  /*5590*/  LOP3.LUT R28, R28, 0xffff, R37, 0xf8, !PT ;  /* 0x0000ffff1c1c7812 */ /* 0x000fe200078ef825 */
[----:B------:R-:W-:Y:S01]  /*55a0*/  IMAD R19, R11, R33, RZ ;  /* 0x000000210b137224 */ /* 0x000fe200078e02ff */
[----:B-1----:R-:W-:Y:S01]  /*55b0*/  LEA R36, R12, R61, 0x18 ;  /* 0x0000003d0c247211 */ /* 0x002fe200078ec0ff */
[----:B------:R-:W1:Y:S01]  /*55c0*/  LDS R39, [R0+0x4] ;  /* 0x0000040000277984 */ /* 0x000e620000000800 */
[----:B--2---:R-:W-:-:S03]  /*55d0*/  IMAD.WIDE.U32 R12, R33, R10, R10 ;  /* 0x0000000a210c7225 */ /* 0x004fc600078e000a */
[----:B------:R-:W2:Y:S04]  /*55e0*/  LDS R37, [R0+0x8] ;  /* 0x0000080000257984 */ /* 0x000ea80000000800 */
[----:B------:R-:W3:Y:S01]  /*55f0*/  LDS R33, [R0+0xc] ;  /* 0x00000c0000217984 */ /* 0x000ee20000000800 */
[----:B------:R-:W-:-:S04]  /*5600*/  LEA R6, P0, R14, UR8, 0x5 ;  /* 0x000000080e067c11 */ /* 0x000fc8000f8028ff */
[----:B------:R-:W-:Y:S02]  /*5610*/  LEA.HI.X R7, R14, UR9, R15, 0x5, P0 ;  /* 0x000000090e077c11 */ /* 0x000fe400080f2c0f */
[----:B------:R-:W-:Y:S02]  /*5620*/  SHF.L.U32 R53, R53, 0x8, RZ ;  /* 0x0000000835357819 */ /* 0x000fe400000006ff */
[----:B------:R-:W-:Y:S01]  /*5630*/  FMNMX R55, |R55|, R54, !PT ;  /* 0x0000003637377209 */ /* 0x000fe20007800200 */
[----:B------:R-:W-:Y:S01]  /*5640*/  IMAD R17, R17, UR20, RZ ;  /* 0x0000001411117c24 */ /* 0x000fe2000f8e02ff */
[----:B------:R-:W-:Y:S01]  /*5650*/  IADD3 R15, R19, R13, RZ ;  /* 0x0000000d130f7210 */ /* 0x000fe20007ffe0ff */
[----:B------:R-:W-:Y:S01]  /*5660*/  ULDC.64 UR8, c[0x0][0x238] ;  /* 0x00008e0000087ab9 */ /* 0x000fe20000000a00 */
[-C--:B------:R-:W-:Y:S02]  /*5670*/  IADD3 R13, P1, R10, R12.reuse, RZ ;  /* 0x0000000c0a0d7210 */ /* 0x080fe40007f3e0ff */
[----:B------:R-:W-:-:S02]  /*5680*/  IADD3 R61, P0, R18, R12, RZ ;  /* 0x0000000c123d7210 */ /* 0x000fc40007f1e0ff */
[----:B------:R-:W-:Y:S02]  /*5690*/  IADD3 R24, P2, P3, R24, R13, R10 ;  /* 0x0000000d18187210 */ /* 0x000fe40007b5e00a */
[----:B------:R-:W-:Y:S02]  /*56a0*/  IADD3 R27, R27, R19, RZ ;  /* 0x000000131b1b7210 */ /* 0x000fe40007ffe0ff */
[C---:B------:R-:W-:Y:S02]  /*56b0*/  SHF.L.U32 R49, R26.reuse, 0x2, RZ ;  /* 0x000000021a317819 */ /* 0x040fe400000006ff */
[----:B------:R-:W-:Y:S02]  /*56c0*/  IADD3.X R10, RZ, R15, RZ, P0, !PT ;  /* 0x0000000fff0a7210 */ /* 0x000fe400007fe4ff */
[----:B------:R-:W-:Y:S02]  /*56d0*/  SHF.L.U64.HI R27, R26, 0x2, R27 ;  /* 0x000000021a1b7819 */ /* 0x000fe4000001021b */
[----:B------:R-:W-:-:S02]  /*56e0*/  IADD3.X R45, R15, R11, RZ, P1, !PT ;  /* 0x0000000b0f2d7210 */ /* 0x000fc40000ffe4ff */
[----:B------:R-:W-:Y:S02]  /*56f0*/  IADD3 R18, P0, R49, R6, RZ ;  /* 0x0000000631127210 */ /* 0x000fe40007f1e0ff */
[C---:B------:R-:W-:Y:S02]  /*5700*/  SHF.L.U64.HI R41, R61.reuse, 0x2, R10 ;  /* 0x000000023d297819 */ /* 0x040fe4000001020a */
[----:B------:R-:W-:Y:S02]  /*5710*/  IADD3 R4, P1, R4, R13, RZ ;  /* 0x0000000d04047210 */ /* 0x000fe40007f3e0ff */
[----:B------:R-:W-:Y:S02]  /*5720*/  SHF.L.U32 R61, R61, 0x2, RZ ;  /* 0x000000023d3d7819 */ /* 0x000fe400000006ff */
[----:B------:R-:W-:Y:S02]  /*5730*/  IADD3.X R43, RZ, R45, R11, P2, P3 ;  /* 0x0000002dff2b7210 */ /* 0x000fe400017e640b */
[----:B------:R-:W-:-:S02]  /*5740*/  IADD3.X R19, R27, R7, RZ, P0, !PT ;  /* 0x000000071b137210 */ /* 0x000fc400007fe4ff */
[----:B------:R-:W-:Y:S02]  /*5750*/  LOP3.LUT R36, R36, 0xffff, R53, 0xf8, !PT ;  /* 0x0000ffff24247812 */ /* 0x000fe400078ef835 */
[----:B------:R-:W-:Y:S02]  /*5760*/  IADD3.X R45, RZ, R45, RZ, P1, !PT ;  /* 0x0000002dff2d7210 */ /* 0x000fe40000ffe4ff */
[----:B------:R-:W-:Y:S02]  /*5770*/  SHF.L.U32 R57, R4, 0x2, RZ ;  /* 0x0000000204397819 */ /* 0x000fe400000006ff */
[----:B------:R-:W-:Y:S02]  /*5780*/  IADD3 R10, P0, R61, R6, RZ ;  /* 0x000000063d0a7210 */ /* 0x000fe40007f1e0ff */
[----:B------:R-:W-:Y:S02]  /*5790*/  SHF.L.U32 R53, R24, 0x2, RZ ;  /* 0x0000000218357819 */ /* 0x000fe400000006ff */
[----:B------:R-:W-:-:S02]  /*57a0*/  SHF.L.U64.HI R45, R4, 0x2, R45 ;  /* 0x00000002042d7819 */ /* 0x000fc4000001022d */
[-C--:B------:R-:W-:Y:S02]  /*57b0*/  IADD3 R12, P1, R57, R6.reuse, RZ ;  /* 0x00000006390c7210 */ /* 0x080fe40007f3e0ff */
[-C--:B------:R-:W-:Y:S02]  /*57c0*/  IADD3.X R11, R41, R7.reuse, RZ, P0, !PT ;  /* 0x00000007290b7210 */ /* 0x080fe400007fe4ff */
[----:B------:R-:W-:Y:S02]  /*57d0*/  SHF.L.U64.HI R43, R24, 0x2, R43 ;  /* 0x00000002182b7819 */ /* 0x000fe4000001022b */
[----:B------:R-:W-:Y:S02]  /*57e0*/  IADD3 R14, P0, R53, R6, RZ ;  /* 0x00000006350e7210 */ /* 0x000fe40007f1e0ff */
[-C--:B------:R-:W-:Y:S02]  /*57f0*/  IADD3.X R13, R45, R7.reuse, RZ, P1, !PT ;  /* 0x000000072d0d7210 */ /* 0x080fe40000ffe4ff */
[----:B------:R-:W-:Y:S01]  /*5800*/  IADD3.X R15, R43, R7, RZ, P0, !PT ;  /* 0x000000072b0f7210 */ /* 0x000fe200007fe4ff */
[----:B0-----:R-:W-:Y:S04]  /*5810*/  STG.E desc[UR6][R18.64], R29 ;  /* 0x0000001d12007986 */ /* 0x001fe8000c101906 */
[----:B-1----:R0:W-:Y:S04]  /*5820*/  STG.E desc[UR6][R10.64], R39 ;  /* 0x000000270a007986 */ /* 0x0021e8000c101906 */
[----:B--2---:R-:W-:Y:S04]  /*5830*/  STG.E desc[UR6][R12.64], R37 ;  /* 0x000000250c007986 */ /* 0x004fe8000c101906 */
[----:B---3--:R-:W-:Y:S01]  /*5840*/  STG.E desc[UR6][R14.64], R33 ;  /* 0x000000210e007986 */ /* 0x008fe2000c101906 */
[----:B------:R-:W-:Y:S01]  /*5850*/  BAR.SYNC.DEFER_BLOCKING 0x0 ;  /* 0x0000000000007b1d */ /* 0x000fe20000010000 */
[----:B------:R-:W-:-:S02]  /*5860*/  LOP3.LUT R31, R28, 0xff, R31, 0xf8, !PT ;  /* 0x000000ff1c1f7812 */ /* 0x000fc400078ef81f */
[----:B------:R-:W-:-:S03]  /*5870*/  LOP3.LUT R36, R36, 0xff, R9, 0xf8, !PT ;  /* 0x000000ff24247812 */ /* 0x000fc600078ef809 */
[----:B------:R-:W-:Y:S04]  /*5880*/  STS [R59], R8 ;  /* 0x000000083b007388 */ /* 0x000fe80000000800 */
[----:B------:R1:W-:Y:S04]  /*5890*/  STS [R22], R2 ;  /* 0x0000000216007388 */ /* 0x0003e80000000800 */
[----:B------:R-:W-:Y:S04]  /*58a0*/  STS [R20], R31 ;  /* 0x0000001f14007388 */ /* 0x000fe80000000800 */
[----:B------:R2:W-:Y:S01]  /*58b0*/  STS [R5], R36 ;  /* 0x0000002405007388 */ /* 0x0005e20000000800 */
[----:B------:R-:W-:Y:S01]  /*58c0*/  BAR.SYNC.DEFER_BLOCKING 0x0 ;  /* 0x0000000000007b1d */ /* 0x000fe20000010000 */
[----:B------:R-:W-:-:S04]  /*58d0*/  FMNMX R34, |R34|, R55, !PT ;  /* 0x0000003722227209 */ /* 0x000fc80007800200 */
[----:B------:R-:W-:-:S04]  /*58e0*/  FMNMX R34, |R3|, R34, !PT ;  /* 0x0000002203227209 */ /* 0x000fc80007800200 */
[----:B------:R-:W-:-:S04]  /*58f0*/  FMNMX R23, |R23|, R34, !PT ;  /* 0x0000002217177209 */ /* 0x000fc80007800200 */
[----:B------:R-:W-:Y:S01]  /*5900*/  FMNMX R23, |R46|, R23, !PT ;  /* 0x000000172e177209 */ /* 0x000fe20007800200 */
[----:B------:R-:W3:Y:S04]  /*5910*/  LDS R19, [R0] ;  /* 0x0000000000137984 */ /* 0x000ee80000000800 */
[----:B------:R-:W4:Y:S04]  /*5920*/  LDS R11, [R0+0x4] ;  /* 0x00000400000b7984 */ /* 0x000f280000000800 */
[----:B------:R-:W5:Y:S04]  /*5930*/  LDS R13, [R0+0x8] ;  /* 0x00000800000d7984 */ /* 0x000f680000000800 */
[----:B------:R-:W5:Y:S01]  /*5940*/  LDS R15, [R0+0xc] ;  /* 0x00000c00000f7984 */ /* 0x000f620000000800 */
[----:B------:R-:W-:Y:S01]  /*5950*/  FMNMX R48, |R48|, R23, !PT ;  /* 0x0000001730307209 */ /* 0x000fe20007800200 */
[----:B------:R-:W-:-:S02]  /*5960*/  IMAD R17, R16, UR21, R17 ;  /* 0x0000001510117c24 */ /* 0x000fc4000f8e0211 */
[----:B------:R-:W-:Y:S01]  /*5970*/  IMAD.WIDE.U32 R6, R16, UR20, R6 ;  /* 0x0000001410067c25 */ /* 0x000fe2000f8e0006 */
[----:B------:R-:W-:-:S04]  /*5980*/  FMNMX R48, R48, |R35|, !PT ;  /* 0x4000002330307209 */ /* 0x000fc80007800000 */
[----:B------:R-:W-:Y:S02]  /*5990*/  FMNMX R51, |R51|, R48, !PT ;  /* 0x0000003033337209 */ /* 0x000fe40007800200 */
[----:B0-----:R-:W-:Y:S02]  /*59a0*/  IADD3 R10, R7, R17, RZ ;  /* 0x00000011070a7210 */ /* 0x001fe40007ffe0ff */
[----:B-1----:R-:W-:Y:S02]  /*59b0*/  IADD3 R2, P0, R49, R6, RZ ;  /* 0x0000000631027210 */ /* 0x002fe40007f1e0ff */
[----:B------:R-:W-:Y:S02]  /*59c0*/  FMNMX R51, |R40|, R51, !PT ;  /* 0x0000003328337209 */ /* 0x000fe40007800200 */
[----:B------:R-:W-:Y:S02]  /*59d0*/  IADD3.X R3, R10, R27, RZ, P0, !PT ;  /* 0x0000001b0a037210 */ /* 0x000fe400007fe4ff */
[----:B------:R-:W-:-:S02]  /*59e0*/  ISETP.NE.U32.AND P0, PT, RZ, UR8, PT ;  /* 0x00000008ff007c0c */ /* 0x000fc4000bf05070 */
[----:B------:R-:W-:Y:S02]  /*59f0*/  FMNMX R42, |R42|, R51, !PT ;  /* 0x000000332a2a7209 */ /* 0x000fe40007800200 */
[-C--:B------:R-:W-:Y:S02]  /*5a00*/  IADD3 R4, P1, R61, R6.reuse, RZ ;  /* 0x000000063d047210 */ /* 0x080fe40007f3e0ff */
[----:B------:R-:W-:Y:S02]  /*5a10*/  ISETP.NE.AND.EX P0, PT, RZ, UR9, PT, P0 ;  /* 0x00000009ff007c0c */ /* 0x000fe4000bf05300 */
[-C--:B------:R-:W-:Y:S02]  /*5a20*/  IADD3 R8, P2, R57, R6.reuse, RZ ;  /* 0x0000000639087210 */ /* 0x080fe40007f5e0ff */
[----:B------:R-:W-:Y:S02]  /*5a30*/  IADD3 R6, P3, R53, R6, RZ ;  /* 0x0000000635067210 */ /* 0x000fe40007f7e0ff */
[----:B------:R-:W-:-:S02]  /*5a40*/  FMNMX R42, |R25|, R42, !PT ;  /* 0x0000002a192a7209 */ /* 0x000fc40007800200 */
[C---:B--2---:R-:W-:Y:S02]  /*5a50*/  IADD3.X R5, R10.reuse, R41, RZ, P1, !PT ;  /* 0x000000290a057210 */ /* 0x044fe40000ffe4ff */
[C---:B------:R-:W-:Y:S02]  /*5a60*/  IADD3.X R9, R10.reuse, R45, RZ, P2, !PT ;  /* 0x0000002d0a097210 */ /* 0x040fe400017fe4ff */
[----:B------:R-:W-:Y:S01]  /*5a70*/  IADD3.X R7, R10, R43, RZ, P3, !PT ;  /* 0x0000002b0a077210 */ /* 0x000fe20001ffe4ff */
[----:B---3--:R0:W-:Y:S01]  /*5a80*/  STG.E desc[UR6][R2.64], R19 ;  /* 0x0000001302007986 */ /* 0x0081e2000c101906 */
[----:B------:R-:W-:-:S03]  /*5a90*/  FMNMX R47, |R47|, R42, !PT ;  /* 0x0000002a2f2f7209 */ /* 0x000fc60007800200 */
[----:B----4-:R0:W-:Y:S01]  /*5aa0*/  STG.E desc[UR6][R4.64], R11 ;  /* 0x0000000b04007986 */ /* 0x0101e2000c101906 */
[----:B------:R-:W-:-:S03]  /*5ab0*/  FMNMX R47, |R50|, R47, !PT ;  /* 0x0000002f322f7209 */ /* 0x000fc60007800200 */
[----:B-----5:R0:W-:Y:S04]  /*5ac0*/  STG.E desc[UR6][R8.64], R13 ;  /* 0x0000000d08007986 */ /* 0x0201e8000c101906 */
[----:B------:R0:W-:Y:S01]  /*5ad0*/  STG.E desc[UR6][R6.64], R15 ;  /* 0x0000000f06007986 */ /* 0x0001e2000c101906 */
[----:B------:R-:W-:Y:S01]  /*5ae0*/  FMNMX R47, |R32|, R47, !PT ;  /* 0x0000002f202f7209 */ /* 0x000fe20007800200 */
[----:B------:R-:W-:Y:S06]  /*5af0*/  BAR.SYNC.DEFER_BLOCKING 0x0 ;  /* 0x0000000000007b1d */ /* 0x000fec0000010000 */
[----:B------:R-:W-:Y:S05]  /*5b00*/  @!P0 BRA `(.L_x_12171) ;  /* 0x0000000000a48947 */ /* 0x000fea0003800000 */
[----:B------:R-:W1:Y:S01]  /*5b10*/  SHFL.DOWN PT, R0, R47, 0x10, 0x1f ;  /* 0x0a001f002f007f89 */ /* 0x000e6200000e0000 */
[----:B------:R-:W-:Y:S01]  /*5b20*/  BSSY B0, `(.L_x_12172) ;  /* 0x0000021000007945 */ /* 0x000fe20003800000 */
[----:B0-----:R-:W0:Y:S01]  /*5b30*/  S2R R8, SR_TID.X ;  /* 0x0000000000087919 */ /* 0x001e220000002100 */
[----:B-1----:R-:W-:-:S05]  /*5b40*/  FMNMX R0, R47, R0, !PT ;  /* 0x000000002f007209 */ /* 0x002fca0007800000 */
[----:B------:R-:W1:Y:S01]  /*5b50*/  SHFL.DOWN PT, R3, R0, 0x8, 0x1f ;  /* 0x09001f0000037f89 */ /* 0x000e6200000e0000 */
[----:B0-----:R-:W-:Y:S02]  /*5b60*/  LOP3.LUT P0, RZ, R8, 0x1f, RZ, 0xc0, !PT ;  /* 0x0000001f08ff7812 */ /* 0x001fe4000780c0ff */
[----:B------:R-:W-:-:S11]  /*5b70*/  SHF.R.U32.HI R7, RZ, 0x5, R8 ;  /* 0x00000005ff077819 */ /* 0x000fd60000011608 */
[----:B------:R-:W-:Y:S02]  /*5b80*/  @!P0 LEA R6, R30, R21, 0x18 ;  /* 0x000000151e068211 */ /* 0x000fe400078ec0ff */
[----:B-1----:R-:W-:Y:S02]  /*5b90*/  FMNMX R3, R0, R3, !PT ;  /* 0x0000000300037209 */ /* 0x002fe40007800000 */
[----:B------:R-:W-:-:S03]  /*5ba0*/  @!P0 LEA R6, R7, R6, 0x2 ;  /* 0x0000000607068211 */ /* 0x000fc600078e10ff */
        /* <DEDUP_REMOVED lines=23> */
.L_x_12181:
[----:B-1----:R-:W-:-:S07]  /*5d20*/  FMNMX R7, R2, R7, !PT ;  /* 0x0000000702077209 */ /* 0x002fce0007800000 */
.L_x_12173:
[----:B------:R-:W-:Y:S05]  /*5d30*/  BSYNC B0 ;  /* 0x0000000000007941 */ /* 0x000fea0003800000 */
.L_x_12172:
[----:B------:R-:W-:Y:S01]  /*5d40*/  ISETP.NE.AND P0, PT, R8, RZ, PT ;  /* 0x000000ff0800720c */ /* 0x000fe20003f05270 */
[----:B------:R-:W-:-:S12]  /*5d50*/  BSSY B0, `(.L_x_12171) ;  /* 0x0000004000007945 */ /* 0x000fd80003800000 */
[----:B------:R-:W-:Y:S05]  /*5d60*/  @P0 BRA `(.L_x_12175) ;  /* 0x0000000000080947 */ /* 0x000fea0003800000 */
[----:B0-----:R-:W0:Y:S02]  /*5d70*/  LDC.64 R2, c[0x0][0x238] ;  /* 0x00008e00ff027b82 */ /* 0x001e240000000a00 */
[----:B0-----:R1:W-:Y:S02]  /*5d80*/  REDG.E.MAX.S32.STRONG.GPU desc[UR6][R2.64], R7 ;  /* 0x000000070200798e */ /* 0x0013e4000d10e386 */
.L_x_12175:
[----:B------:R-:W-:Y:S05]  /*5d90*/  BSYNC B0 ;  /* 0x0000000000007941 */ /* 0x000fea0003800000 */
.L_x_12171:
        /* <DEDUP_REMOVED lines=14> */
[----:B------:R-:W-:Y:S05]  /*5e80*/  CALL.REL.NOINC `($__internal_283_$__cuda_sm20_rcp_rn_f32_slowpath) ;  /* 0x0000000400847944 */ /* 0x000fea0003c00000 */
[----:B------:R-:W-:Y:S05]  /*5e90*/  BRA `(.L_x_12177) ;  /* 0x0000000000147947 */ /* 0x000fea0003800000 */
.L_x_12176:
[----:B0-----:R-:W0:Y:S01]  /*5ea0*/  MUFU.RCP R5, UR5 ;  /* 0x0000000500057d08 */ /* 0x001e220008001000 */
[----:B------:R-:W-:-:S05]  /*5eb0*/  MOV R0, UR5 ;  /* 0x0000000500007c02 */ /* 0x000fca0008000f00 */
[----:B0-----:R-:W-:-:S04]  /*5ec0*/  FFMA R0, R5, R0, -1 ;  /* 0xbf80000005007423 */ /* 0x001fc80000000000 */
[----:B------:R-:W-:-:S04]  /*5ed0*/  FADD.FTZ R0, -R0, -RZ ;  /* 0x800000ff00007221 */ /* 0x000fc80000010100 */
[----:B------:R-:W-:-:S07]  /*5ee0*/  FFMA R5, R5, R0, R5 ;  /* 0x0000000005057223 */ /* 0x000fce0000000005 */
.L_x_12177:
[----:B-1----:R-:W0:Y:S02]  /*5ef0*/  LDC.64 R2, c[0x0][0x240] ;  /* 0x00009000ff027b82 */ /* 0x002e240000000a00 */
[----:B0-----:R-:W-:Y:S01]  /*5f00*/  STG.E desc[UR6][R2.64], R5 ;  /* 0x0000000502007986 */ /* 0x001fe2000c101906 */
[----:B------:R-:W-:Y:S05]  /*5f10*/  EXIT ;  /* 0x000000000000794d */ /* 0x000fea0003800000 */
.L_x_12174:
[----:B------:R-:W-:Y:S01]  /*5f20*/  HFMA2.MMA R5, -RZ, RZ, 0, 2.384185791015625e-07 ;  /* 0x00000004ff057435 */ /* 0x000fe200000001ff */
[----:B------:R-:W-:Y:S02]  /*5f30*/  MOV R9, 0x1f ;  /* 0x0000001f00097802 */ /* 0x000fe40000000f00 */
[----:B------:R-:W-:-:S08]  /*5f40*/  MOV R4, 0xffffffff ;  /* 0xffffffff00047802 */ /* 0x000fd00000000f00 */
[----:B01----:R-:W-:Y:S05]  /*5f50*/  WARPSYNC.COLLECTIVE R4, `(.L_x_12178) ;  /* 0x0000000004087348 */ /* 0x003fea0003c00000 */
[----:B-1----:R1:W2:Y:S02]  /*5f60*/  SHFL.DOWN P0, R7, R0, R5, R9 ;  /* 0x0800000500077389 */ /* 0x0022a40000000009 */
[----:B012---:R-:W-:Y:S01]  /*5f70*/  ENDCOLLECTIVE ;  /* 0x000000000000791b */ /* 0x007fe20003800000 */
.L_x_12178:
[----:B------:R-:W-:Y:S01]  /*5f80*/  HFMA2.MMA R5, -RZ, RZ, 0, 1.1920928955078125e-07 ;  /* 0x00000002ff057435 */ /* 0x000fe200000001ff */
[----:B------:R-:W-:-:S04]  /*5f90*/  MOV R3, R7 ;  /* 0x0000000700037202 */ /* 0x000fc80000000f00 */
[----:B------:R-:W-:-:S04]  /*5fa0*/  FMNMX R3, R3, R0, !PT ;  /* 0x0000000003037209 */ /* 0x000fc80007800000 */
[----:B------:R-:W-:-:S07]  /*5fb0*/  MOV R0, R3 ;  /* 0x0000000300007202 */ /* 0x000fce0000000f00 */
[----:B------:R-:W-:Y:S05]  /*5fc0*/  WARPSYNC.COLLECTIVE R4, `(.L_x_12179) ;  /* 0x0000000004087348 */ /* 0x000fea0003c00000 */
[----:B------:R0:W1:Y:S02]  /*5fd0*/  SHFL.DOWN P0, R7, R0, R5, R9 ;  /* 0x0800000500077389 */ /* 0x0000640000000009 */
[----:B01----:R-:W-:Y:S01]  /*5fe0*/  ENDCOLLECTIVE ;  /* 0x000000000000791b */ /* 0x003fe20003800000 */
.L_x_12179:
[----:B------:R-:W-:Y:S01]  /*5ff0*/  HFMA2.MMA R5, -RZ, RZ, 0, 5.9604644775390625e-08 ;  /* 0x00000001ff057435 */ /* 0x000fe200000001ff */
[----:B------:R-:W-:-:S04]  /*6000*/  MOV R2, R7 ;  /* 0x0000000700027202 */ /* 0x000fc80000000f00 */
[----:B------:R-:W-:-:S04]  /*6010*/  FMNMX R2, R3, R2, !PT ;  /* 0x0000000203027209 */ /* 0x000fc80007800000 */
[----:B------:R-:W-:-:S07]  /*6020*/  MOV R0, R2 ;  /* 0x0000000200007202 */ /* 0x000fce0000000f00 */
[----:B------:R-:W-:Y:S05]  /*6030*/  WARPSYNC.COLLECTIVE R4, `(.L_x_12180) ;  /* 0x0000000004087348 */ /* 0x000fea0003c00000 */
[----:B------:R0:W1:Y:S02]  /*6040*/  SHFL.DOWN P0, R7, R0, R5, R9 ;  /* 0x0800000500077389 */ /* 0x0000640000000009 */
[----:B01----:R-:W-:Y:S01]  /*6050*/  ENDCOLLECTIVE ;  /* 0x000000000000791b */ /* 0x003fe20003800000 */
.L_x_12180:
[----:B------:R-:W-:Y:S05]  /*6060*/  BRA `(.L_x_12181) ;  /* 0xfffffffc002c7947 */ /* 0x000fea000383ffff */
        .weak           $__internal_282_$__cuda_sm20_div_u64
        .type           $__internal_282_$__cuda_sm20_div_u64,@function
        .size           $__internal_282_$__cuda_sm20_div_u64,($__internal_283_$__cuda_sm20_rcp_rn_f32_slowpath - $__internal_282_$__cuda_sm20_div_u64)
$__internal_282_$__cuda_sm20_div_u64:
        /* <DEDUP_REMOVED lines=66> */
[----:B------:R-:W-:Y:S06]  /*6490*/  RET.REL.NODEC R6 `(_ZN18transformer_engine6detail32dgated_act_cast_transpose_kernelILi1ELi4Eff13__nv_fp8_e4m3NS_5EmptyEXadL_ZNS_5dgeluIffEET_T0_RKS3_EEXadL_ZNS_4geluIffEES5_S6_S8_EEEEvPKT2_SC_PT3_SE_PKT1_PSF_SI_mmm) ;  /* 0xffffff9806d87950 */ /* 0x000fec0003c3ffff */
        .weak           $__internal_283_$__cuda_sm20_rcp_rn_f32_slowpath
        .type           $__internal_283_$__cuda_sm20_rcp_rn_f32_slowpath,@function
        .size           $__internal_283_$__cuda_sm20_rcp_rn_f32_slowpath,(.L_x_34768 - $__internal_283_$__cuda_sm20_rcp_rn_f32_slowpath)
$__internal_283_$__cuda_sm20_rcp_rn_f32_slowpath:
        /* <DEDUP_REMOVED lines=15> */
.L_x_12182:
        /* <DEDUP_REMOVED lines=33> */
.L_x_12184:
[----:B------:R0:W1:Y:S02]  /*67a0*/  MUFU.RCP R2, R0 ;  /* 0x0000000000027308 */ /* 0x0000640000001000 */
.L_x_12183:
[----:B-1-3--:R-:W-:Y:S02]  /*67b0*/  MOV R5, R2 ;  /* 0x0000000200057202 */ /* 0x00afe40000000f00 */
[----:B------:R-:W-:Y:S02]  /*67c0*/  MOV R2, R7 ;  /* 0x0000000700027202 */ /* 0x000fe40000000f00 */
[----:B------:R-:W-:-:S04]  /*67d0*/  MOV R3, 0x0 ;  /* 0x0000000000037802 */ /* 0x000fc80000000f00 */
[----:B0-2---:R-:W-:Y:S05]  /*67e0*/  RET.REL.NODEC R2 `(_ZN18transformer_engine6detail32dgated_act_cast_transpose_kernelILi1ELi4Eff13__nv_fp8_e4m3NS_5EmptyEXadL_ZNS_5dgeluIffEET_T0_RKS3_EEXadL_ZNS_4geluIffEES5_S6_S8_EEEEvPKT2_SC_PT3_SE_PKT1_PSF_SI_mmm) ;  /* 0xffffff9802047950 */ /* 0x005fea0003c3ffff */
.L_x_12185:
        /* <DEDUP_REMOVED lines=9> */
.L_x_34768:


//--------------------- .text._ZN18transformer_engine6detail43dgated_act_cast_transpose_kernel_notalignedILi1ELi4Eff13__nv_fp8_e5m2NS_5EmptyEXadL_ZNS_5dgeluIffEET_T0_RKS3_EEXadL_ZNS_4geluIffEES5_S6_S8_EEEEvPKT2_SC_PT3_SE_PKT1_PSF_SI_mmm --------------------------
	.section	.text._ZN18transformer_engine6detail43dgated_act_cast_transpose_kernel_notalignedILi1ELi4Eff13__nv_fp8_e5m2NS_5EmptyEXadL_ZNS_5dgeluIffEET_T0_RKS3_EEXadL_ZNS_4geluIffEES5_S6_S8_EEEEvPKT2_SC_PT3_SE_PKT1_PSF_SI_mmm,"ax",@progbits
	.align	128
        .global         _ZN18transformer_engine6detail43dgated_act_cast_transpose_kernel_notalignedILi1ELi4Eff13__nv_fp8_e5m2NS_5EmptyEXadL_ZNS_5dgeluIffEET_T0_RKS3_EEXadL_ZNS_4geluIffEES5_S6_S8_EEEEvPKT2_SC_PT3_SE_PKT1_PSF_SI_mmm
        .type           _ZN18transformer_engine6detail43dgated_act_cast_transpose_kernel_notalignedILi1ELi4Eff13__nv_fp8_e5m2NS_5EmptyEXadL_ZNS_5dgeluIffEET_T0_RKS3_EEXadL_ZNS_4geluIffEES5_S6_S8_EEEEvPKT2_SC_PT3_SE_PKT1_PSF_SI_mmm,@function
        .size           _ZN18transformer_engine6detail43dgated_act_cast_transpose_kernel_notalignedILi1ELi4Eff13__nv_fp8_e5m2NS_5EmptyEXadL_ZNS_5dgeluIffEET_T0_RKS3_EEXadL_ZNS_4geluIffEES5_S6_S8_EEEEvPKT2_SC_PT3_SE_PKT1_PSF_SI_mmm,(.L_x_34770 - _ZN18transformer_engine6detail43dgated_act_cast_transpose_kernel_notalignedILi1ELi4Eff13__nv_fp8_e5m2NS_5EmptyEXadL_ZNS_5dgeluIffEET_T0_RKS3_EEXadL_ZNS_4geluIffEES5_S6_S8_EEEEvPKT2_SC_PT3_SE_PKT1_PSF_SI_mmm)
        .other          _ZN18transformer_engine6detail43dgated_act_cast_transpose_kernel_notalignedILi1ELi4Eff13__nv_fp8_e5m2NS_5EmptyEXadL_ZNS_5dgeluIffEET_T0_RKS3_EEXadL_ZNS_4geluIffEES5_S6_S8_EEEEvPKT2_SC_PT3_SE_PKT1_PSF_SI_mmm,@"STO_CUDA_ENTRY STV_DEFAULT"
_ZN18transformer_engine6detail43dgated_act_cast_transpose_kernel_notalignedILi1ELi4Eff13__nv_fp8_e5m2NS_5EmptyEXadL_ZNS_5dgeluIffEET_T0_RKS3_EEXadL_ZNS_4geluIffEES5_S6_S8_EEEEvPKT2_SC_PT3_SE_PKT1_PSF_SI_mmm:
.text._ZN18transformer_engine6detail43dgated_act_cast_transpose_kernel_notalignedILi1ELi4Eff13__nv_fp8_e5m2NS_5EmptyEXadL_ZNS_5dgeluIffEET_T0_RKS3_EEXadL_ZNS_4geluIffEES5_S6_S8_EEEEvPKT2_SC_PT3_SE_PKT1_PSF_SI_mmm:
        /* <DEDUP_REMOVED lines=20> */
[----:B------:R-:W-:Y:S05]  /*0140*/  CALL.REL.NOINC `($__internal_284_$__cuda_sm20_div_u64) ;  /* 0x0000008c00d07944 */ /* 0x000fea0003c00000 */
        /* <DEDUP_REMOVED lines=8> */
.L_x_12186:
        /* <DEDUP_REMOVED lines=22> */
.L_x_12187:
        /* <DEDUP_REMOVED lines=113> */
.L_x_12189:
[----:B------:R-:W-:Y:S05]  /*0a40*/  BSYNC B0 ;  /* 0x0000000000007941 */ /* 0x000fea0003800000 */
.L_x_12188:
        /* <DEDUP_REMOVED lines=23> */
.L_x_12191:
[----:B------:R-:W-:Y:S05]  /*0bc0*/  BSYNC B0 ;  /* 0x0000000000007941 */ /* 0x000fea0003800000 */
.L_x_12190:
        /* <DEDUP_REMOVED lines=25> */
.L_x_12193:
[----:B------:R-:W-:Y:S05]  /*0d60*/  BSYNC B0 ;  /* 0x0000000000007941 */ /* 0x000fea0003800000 */
.L_x_12192:
        /* <DEDUP_REMOVED lines=40> */
.L_x_12195:
[----:B------:R-:W-:Y:S05]  /*0ff0*/  BSYNC B0 ;  /* 0x0000000000007941 */ /* 0x000fea0003800000 */
.L_x_12194:
        /* <DEDUP_REMOVED lines=23> */
.L_x_12197:
[----:B------:R-:W-:Y:S05]  /*1170*/  BSYNC B0 ;  /* 0x0000000000007941 */ /* 0x000fea0003800000 */
.L_x_12196:
        /* <DEDUP_REMOVED lines=31> */
.L_x_12199:
[----:B------:R-:W-:Y:S05]  /*1370*/  BSYNC B0 ;  /* 0x0000000000007941 */ /* 0x000fea0003800000 */
.L_x_12198:
        /* <DEDUP_REMOVED lines=31> */
.L_x_12201:
[----:B------:R-:W-:Y:S05]  /*1570*/  BSYNC B0 ;  /* 0x0000000000007941 */ /* 0x000fea0003800000 */
.L_x_12200:
        /* <DEDUP_REMOVED lines=227> */
[----:B------:R-:W-:Y:S01]  /*23b0*/  F2FP.SATFINITE.E5M2.F32.PACK_AB_MERGE_C R18, RZ, R18, RZ ;  /* 0x00000012ff12723e */ /* 0x000fe200048060ff */
[----:B------:R-:W-:Y:S01]  /*23c0*/  @P1 IMAD.X R3, R9, 0x1, R10, P4 ;  /* 0x0000000109031824 */ /* 0x000fe200020e060a */
[----:B------:R-:W-:Y:S01]  /*23d0*/  F2FP.SATFINITE.E5M2.F32.PACK_AB_MERGE_C R4, RZ, R4, RZ ;  /* 0x00000004ff04723e */ /* 0x000fe200048060ff */
        /* <DEDUP_REMOVED lines=9> */
.L_x_12203:
[----:B------:R-:W-:Y:S05]  /*2470*/  BSYNC B0 ;  /* 0x0000000000007941 */ /* 0x000fea0003800000 */
.L_x_12202:
[----:B------:R1:W-:Y:S01]  /*2480*/  @P1 STG.E.U8 desc[UR6][R2.64], R18 ;  /* 0x0000001202001986 */ /* 0x0003e2000c101106 */
[----:B0-----:R-:W-:Y:S01]  /*2490*/  FMNMX R9, |R28|, R17, !PT ;  /* 0x000000111c097209 */ /* 0x001fe20007800200 */
[----:B------:R-:W-:Y:S01]  /*24a0*/  FMUL R17, R5, UR10 ;  /* 0x0000000a05117c20 */ /* 0x000fe20008400000 */
[----:B------:R-:W-:Y:S01]  /*24b0*/  SHF.L.U32 R8, R41, 0x10, RZ ;  /* 0x0000001029087819 */ /* 0x000fe200000006ff */
[----:B------:R-:W-:Y:S01]  /*24c0*/  BSSY B0, `(.L_x_12204) ;  /* 0x000001d000007945 */ /* 0x000fe20003800000 */
[----:B------:R-:W-:Y:S02]  /*24d0*/  F2FP.SATFINITE.E5M2.F32.PACK_AB_MERGE_C R27, RZ, R27, RZ ;  /* 0x0000001bff1b723e */ /* 0x000fe400048060ff */
[----:B------:R-:W-:Y:S02]  /*24e0*/  FMNMX R57, |R48|, R9, !PT ;  /* 0x0000000930397209 */ /* 0x000fe40007800200 */
[----:B------:R-:W-:Y:S02]  /*24f0*/  LOP3.LUT R9, R8, 0xff0000, RZ, 0xc0, !PT ;  /* 0x00ff000008097812 */ /* 0x000fe400078ec0ff */
[----:B------:R-:W-:-:S02]  /*2500*/  LOP3.LUT R8, R27, 0xffff, RZ, 0xc0, !PT ;  /* 0x0000ffff1b087812 */ /* 0x000fc400078ec0ff */
[----:B------:R-:W-:Y:S01]  /*2510*/  FMNMX R58, |R30|, R57, !PT ;  /* 0x000000391e3a7209 */ /* 0x000fe20007800200 */
[----:B------:R-:W-:Y:S01]  /*2520*/  FMUL R57, R48, UR10 ;  /* 0x0000000a30397c20 */ /* 0x000fe20008400000 */
[----:B------:R-:W-:Y:S01]  /*2530*/  F2FP.SATFINITE.E5M2.F32.PACK_AB_MERGE_C R17, RZ, R17, RZ ;  /* 0x00000011ff11723e */ /* 0x000fe200048060ff */
        /* <DEDUP_REMOVED lines=8> */
[----:B------:R-:W-:Y:S02]  /*25c0*/  F2FP.SATFINITE.E5M2.F32.PACK_AB_MERGE_C R57, RZ, R57, RZ ;  /* 0x00000039ff39723e */ /* 0x000fe400048060ff */
[----:B------:R-:W-:Y:S01]  /*25d0*/  F2FP.SATFINITE.E5M2.F32.PACK_AB_MERGE_C R23, RZ, R23, RZ ;  /* 0x00000017ff17723e */ /* 0x000fe200048060ff */
        /* <DEDUP_REMOVED lines=11> */
.L_x_12205:
[----:B------:R-:W-:Y:S05]  /*2690*/  BSYNC B0 ;  /* 0x0000000000007941 */ /* 0x000fea0003800000 */
.L_x_12204:
        /* <DEDUP_REMOVED lines=21> */
.L_x_12207:
[----:B------:R-:W-:Y:S05]  /*27f0*/  BSYNC B0 ;  /* 0x0000000000007941 */ /* 0x000fea0003800000 */
.L_x_12206:
[----:B------:R-:W-:Y:S01]  /*2800*/  BSSY B0, `(.L_x_12208) ;  /* 0x000000c000007945 */ /* 0x000fe20003800000 */
[----:B------:R-:W-:Y:S02]  /*2810*/  FMNMX R52, |R52|, R55, !PT ;  /* 0x0000003734347209 */ /* 0x000fe40007800200 */
[----:B------:R-:W-:Y:S01]  /*2820*/  F2FP.SATFINITE.E5M2.F32.PACK_AB_MERGE_C R30, RZ, R30, RZ ;  /* 0x0000001eff1e723e */ /* 0x000fe200048060ff */
        /* <DEDUP_REMOVED lines=9> */
.L_x_12209:
[----:B------:R-:W-:Y:S05]  /*28c0*/  BSYNC B0 ;  /* 0x0000000000007941 */ /* 0x000fea0003800000 */
.L_x_12208:
        /* <DEDUP_REMOVED lines=13> */
.L_x_12211:
[----:B------:R-:W-:Y:S05]  /*29a0*/  BSYNC B0 ;  /* 0x0000000000007941 */ /* 0x000fea0003800000 */
.L_x_12210:
        /* <DEDUP_REMOVED lines=12> */
.L_x_12213:
[----:B------:R-:W-:Y:S05]  /*2a70*/  BSYNC B0 ;  /* 0x0000000000007941 */ /* 0x000fea0003800000 */
.L_x_12212:
        /* <DEDUP_REMOVED lines=32> */
.L_x_12215:
[----:B------:R-:W-:Y:S05]  /*2c80*/  BSYNC B0 ;  /* 0x0000000000007941 */ /* 0x000fea0003800000 */
.L_x_12214:
        /* <DEDUP_REMOVED lines=35> */
.L_x_12217:
[----:B------:R-:W-:Y:S05]  /*2ec0*/  BSYNC B0 ;  /* 0x0000000000007941 */ /* 0x000fea0003800000 */
.L_x_12216:
        /* <DEDUP_REMOVED lines=43> */
.L_x_12219:
[----:B------:R-:W-:Y:S05]  /*3180*/  BSYNC B0 ;  /* 0x0000000000007941 */ /* 0x000fea0003800000 */
.L_x_12218:
        /* <DEDUP_REMOVED lines=47> */
.L_x_12221:
[----:B------:R-:W-:Y:S05]  /*3480*/  BSYNC B0 ;  /* 0x0000000000007941 */ /* 0x000fea0003800000 */
.L_x_12220:
        /* <DEDUP_REMOVED lines=64> */
[----:B------:R-:W-:Y:S01]  /*3890*/  F2FP.SATFINITE.E5M2.F32.PACK_AB_MERGE_C R26, RZ, R26, RZ ;  /* 0x0000001aff1a723e */ /* 0x000fe200048060ff */
        /* <DEDUP_REMOVED lines=133> */
[----:B------:R-:W-:Y:S02]  /*40f0*/  F2FP.SATFINITE.E5M2.F32.PACK_AB_MERGE_C R45, RZ, R45, RZ ;  /* 0x0000002dff2d723e */ /* 0x000fe400048060ff */
[----:B------:R-:W-:Y:S01]  /*4100*/  @!P3 FFMA R61, R3, R2, R3 ;  /* 0x00000002033db223 */ /* 0x000fe20000000003 */
[----:B------:R-:W-:-:S03]  /*4110*/  FADD R2, R23, 1 ;  /* 0x3f80000017027421 */ /* 0x000fc60000000000 */
[----:B------:R-:W-:Y:S01]  /*4120*/  FFMA R61, R61, R38, 0.5 ;  /* 0x3f0000003d3d7423 */ /* 0x000fe20000000026 */
[----:B------:R-:W-:Y:S01]  /*4130*/  FFMA R2, R2, 0.5, R37 ;  /* 0x3f00000002027823 */ /* 0x000fe20000000025 */
[----:B------:R-:W-:Y:S02]  /*4140*/  FMUL R37, R35, UR10 ;  /* 0x0000000a23257c20 */ /* 0x000fe40008400000 */
[----:B------:R-:W-:-:S03]  /*4150*/  FMUL R44, R61, R44 ;  /* 0x0000002c3d2c7220 */ /* 0x000fc60000400000 */
[----:B------:R-:W-:Y:S01]  /*4160*/  F2FP.SATFINITE.E5M2.F32.PACK_AB_MERGE_C R37, RZ, R37, RZ ;  /* 0x00000025ff25723e */ /* 0x000fe200048060ff */
[-C--:B------:R-:W-:Y:S01]  /*4170*/  FMUL R59, R44, R19.reuse ;  /* 0x000000132c3b7220 */ /* 0x080fe20000400000 */
[----:B------:R-:W-:Y:S01]  /*4180*/  FMUL R19, R2, R19 ;  /* 0x0000001302137220 */ /* 0x000fe20000400000 */
[----:B------:R-:W-:-:S03]  /*4190*/  FMUL R44, R53, UR10 ;  /* 0x0000000a352c7c20 */ /* 0x000fc60008400000 */
[----:B------:R-:W-:Y:S01]  /*41a0*/  FMUL R36, R19, R36 ;  /* 0x0000002413247220 */ /* 0x000fe20000400000 */
[----:B------:R-:W-:Y:S01]  /*41b0*/  FMUL R19, R47, UR10 ;  /* 0x0000000a2f137c20 */ /* 0x000fe20008400000 */
[----:B------:R-:W-:Y:S02]  /*41c0*/  F2FP.SATFINITE.E5M2.F32.PACK_AB_MERGE_C R44, RZ, R44, RZ ;  /* 0x0000002cff2c723e */ /* 0x000fe400048060ff */
[----:B------:R-:W-:Y:S02]  /*41d0*/  FMUL R46, R36, UR10 ;  /* 0x0000000a242e7c20 */ /* 0x000fe40008400000 */
[----:B------:R-:W-:-:S03]  /*41e0*/  F2FP.SATFINITE.E5M2.F32.PACK_AB_MERGE_C R19, RZ, R19, RZ ;  /* 0x00000013ff13723e */ /* 0x000fc600048060ff */
[----:B------:R-:W-:Y:S01]  /*41f0*/  F2FP.SATFINITE.E5M2.F32.PACK_AB_MERGE_C R46, RZ, R46, RZ ;  /* 0x0000002eff2e723e */ /* 0x000fe200048060ff */
        /* <DEDUP_REMOVED lines=16> */
.L_x_12223:
[----:B------:R-:W-:Y:S05]  /*4300*/  BSYNC B0 ;  /* 0x0000000000007941 */ /* 0x000fea0003800000 */
.L_x_12222:
        /* <DEDUP_REMOVED lines=18> */
.L_x_12225:
[----:B------:R-:W-:Y:S05]  /*4430*/  BSYNC B0 ;  /* 0x0000000000007941 */ /* 0x000fea0003800000 */
.L_x_12224:
        /* <DEDUP_REMOVED lines=21> */
.L_x_12227:
[----:B------:R-:W-:Y:S05]  /*4590*/  BSYNC B0 ;  /* 0x0000000000007941 */ /* 0x000fea0003800000 */
.L_x_12226:
        /* <DEDUP_REMOVED lines=21> */
.L_x_12229:
[----:B------:R-:W-:Y:S05]  /*46f0*/  BSYNC B0 ;  /* 0x0000000000007941 */ /* 0x000fea0003800000 */
.L_x_12228:
        /* <DEDUP_REMOVED lines=17> */
.L_x_12231:
[----:B------:R-:W-:Y:S05]  /*4810*/  BSYNC B0 ;  /* 0x0000000000007941 */ /* 0x000fea0003800000 */
.L_x_12230:
        /* <DEDUP_REMOVED lines=18> */
.L_x_12233:
[----:B------:R-:W-:Y:S05]  /*4940*/  BSYNC B0 ;  /* 0x0000000000007941 */ /* 0x000fea0003800000 */
.L_x_12232:
[----:B------:R-:W-:Y:S01]  /*4950*/  FMUL R47, R59, UR10 ;  /* 0x0000000a3b2f7c20 */ /* 0x000fe20008400000 */
[----:B------:R-:W-:Y:S01]  /*4960*/  FMUL R49, R29, UR10 ;  /* 0x0000000a1d317c20 */ /* 0x000fe20008400000 */
[----:B-1----:R-:W-:Y:S01]  /*4970*/  SHF.R.U32.HI R7, RZ, 0x1, R6 ;  /* 0x00000001ff077819 */ /* 0x002fe20000011606 */
[----:B------:R-:W-:Y:S01]  /*4980*/  BSSY B0, `(.L_x_12234) ;  /* 0x0000019000007945 */ /* 0x000fe20003800000 */
[----:B------:R-:W-:Y:S02]  /*4990*/  FMNMX R53, |R53|, R52, !PT ;  /* 0x0000003435357209 */ /* 0x000fe40007800200 */
[----:B------:R-:W-:Y:S02]  /*49a0*/  LOP3.LUT R7, R7, 0x70, RZ, 0xc0, !PT ;  /* 0x0000007007077812 */ /* 0x000fe400078ec0ff */
[----:B------:R-:W-:Y:S02]  /*49b0*/  F2FP.SATFINITE.E5M2.F32.PACK_AB_MERGE_C R47, RZ, R47, RZ ;  /* 0x0000002fff2f723e */ /* 0x000fe400048060ff */
[----:B------:R-:W-:Y:S01]  /*49c0*/  F2FP.SATFINITE.E5M2.F32.PACK_AB_MERGE_C R49, RZ, R49, RZ ;  /* 0x00000031ff31723e */ /* 0x000fe200048060ff */
        /* <DEDUP_REMOVED lines=20> */
.L_x_12235:
[----:B------:R-:W-:Y:S05]  /*4b10*/  BSYNC B0 ;  /* 0x0000000000007941 */ /* 0x000fea0003800000 */
.L_x_12234:
        /* <DEDUP_REMOVED lines=21> */
.L_x_12237:
[----:B------:R-:W-:Y:S05]  /*4c70*/  BSYNC B0 ;  /* 0x0000000000007941 */ /* 0x000fea0003800000 */
.L_x_12236:
        /* <DEDUP_REMOVED lines=79> */
.L_x_12239:
[----:B------:R-:W-:Y:S05]  /*5170*/  BSYNC B0 ;  /* 0x0000000000007941 */ /* 0x000fea0003800000 */
.L_x_12238:
        /* <DEDUP_REMOVED lines=28> */
.L_x_12241:
[----:B------:R-:W-:Y:S05]  /*5340*/  BSYNC B0 ;  /* 0x0000000000007941 */ /* 0x000fea0003800000 */
.L_x_12240:
        /* <DEDUP_REMOVED lines=31> */
.L_x_12243:
[----:B------:R-:W-:Y:S05]  /*5540*/  BSYNC B0 ;  /* 0x0000000000007941 */ /* 0x000fea0003800000 */
.L_x_12242:
        /* <DEDUP_REMOVED lines=30> */
.L_x_12245:
[----:B------:R-:W-:Y:S05]  /*5730*/  BSYNC B0 ;  /* 0x0000000000007941 */ /* 0x000fea0003800000 */
.L_x_12244:
        /* <DEDUP_REMOVED lines=151> */
[----:B------:R-:W-:Y:S02]  /*60b0*/  F2FP.SATFINITE.E5M2.F32.PACK_AB_MERGE_C R19, RZ, R19, RZ ;  /* 0x00000013ff13723e */ /* 0x000fe400048060ff */
[----:B------:R-:W-:Y:S01]  /*60c0*/  F2FP.SATFINITE.E5M2.F32.PACK_AB_MERGE_C R20, RZ, R20, RZ ;  /* 0x00000014ff14723e */ /* 0x000fe200048060ff */
        /* <DEDUP_REMOVED lines=73> */
[----:B------:R-:W-:Y:S02]  /*6560*/  F2FP.SATFINITE.E5M2.F32.PACK_AB_MERGE_C R18, RZ, R18, RZ ;  /* 0x00000012ff12723e */ /* 0x000fe400048060ff */
        /* <DEDUP_REMOVED lines=26> */
[----:B------:R-:W-:Y:S02]  /*6710*/  F2FP.SATFINITE.E5M2.F32.PACK_AB_MERGE_C R40, RZ, R40, RZ ;  /* 0x00000028ff28723e */ /* 0x000fe400048060ff */
[----:B0-----:R-:W-:Y:S01]  /*6720*/  @P0 LEA R30, P3, R32, R34, 0x1 ;  /* 0x00000022201e0211 */ /* 0x001fe200078608ff */
[----:B------:R-:W-:Y:S01]  /*6730*/  IMAD.U32 R20, R20, 0x10000, RZ ;  /* 0x0001000014147824 */ /* 0x000fe200078e00ff */
[----:B------:R-:W-:-:S02]  /*6740*/  F2FP.SATFINITE.E5M2.F32.PACK_AB_MERGE_C R23, RZ, R23, RZ ;  /* 0x00000017ff17723e */ /* 0x000fc400048060ff */
[----:B------:R-:W-:Y:S02]  /*6750*/  @P0 LEA.HI.X R31, R32, R35, R33, 0x1, P3 ;  /* 0x00000023201f0211 */ /* 0x000fe400018f0c21 */
[----:B------:R-:W-:Y:S01]  /*6760*/  F2FP.SATFINITE.E5M2.F32.PACK_AB_MERGE_C R41, RZ, R41, RZ ;  /* 0x00000029ff29723e */ /* 0x000fe200048060ff */
        /* <DEDUP_REMOVED lines=240> */
[----:B------:R-:W-:Y:S02]  /*7670*/  F2FP.SATFINITE.E5M2.F32.PACK_AB_MERGE_C R50, RZ, R50, RZ ;  /* 0x00000032ff32723e */ /* 0x000fe400048060ff */
        /* <DEDUP_REMOVED lines=12> */
[----:B------:R-:W-:Y:S02]  /*7740*/  F2FP.SATFINITE.E5M2.F32.PACK_AB_MERGE_C R21, RZ, R21, RZ ;  /* 0x00000015ff15723e */ /* 0x000fe400048060ff */
[----:B------:R-:W-:Y:S01]  /*7750*/  @P1 IADD3.X R61, R57, R8, RZ, P5, !PT ;  /* 0x00000008393d1210 */ /* 0x000fe20002ffe4ff */
[----:B------:R-:W-:-:S02]  /*7760*/  IMAD.SHL.U32 R57, R19, 0x100, RZ ;  /* 0x0000010013397824 */ /* 0x000fc400078e00ff */
[----:B------:R-:W-:Y:S01]  /*7770*/  FMUL R19, R52, UR10 ;  /* 0x0000000a34137c20 */ /* 0x000fe20008400000 */
[----:B------:R-:W-:Y:S02]  /*7780*/  FMNMX R42, |R42|, R51, !PT ;  /* 0x000000332a2a7209 */ /* 0x000fe40007800200 */
[----:B------:R-:W-:Y:S02]  /*7790*/  SHF.L.U32 R50, R50, 0x10, RZ ;  /* 0x0000001032327819 */ /* 0x000fe400000006ff */
[----:B------:R-:W-:Y:S02]  /*77a0*/  F2FP.SATFINITE.E5M2.F32.PACK_AB_MERGE_C R19, RZ, R19, RZ ;  /* 0x00000013ff13723e */ /* 0x000fe400048060ff */
        /* <DEDUP_REMOVED lines=20> */
[----:B------:R-:W-:-:S03]  /*78f0*/  F2FP.SATFINITE.E5M2.F32.PACK_AB_MERGE_C R43, RZ, R43, RZ ;  /* 0x0000002bff2b723e */ /* 0x000fc600048060ff */
[----:B------:R1:W-:Y:S01]  /*7900*/  STS [R56], R2 ;  /* 0x0000000238007388 */ /* 0x0003e20000000800 */
[----:B------:R-:W-:Y:S02]  /*7910*/  F2FP.SATFINITE.E5M2.F32.PACK_AB_MERGE_C R23, RZ, R8, RZ ;  /* 0x00000008ff17723e */ /* 0x000fe400048060ff */
        /* <DEDUP_REMOVED lines=18> */
[----:B------:R-:W-:-:S02]  /*7a40*/  F2FP.SATFINITE.E5M2.F32.PACK_AB_MERGE_C R44, RZ, R44, RZ ;  /* 0x0000002cff2c723e */ /* 0x000fc400048060ff */
        /* <DEDUP_REMOVED lines=9> */
[----:B------:R-:W-:Y:S01]  /*7ae0*/  F2FP.SATFINITE.E5M2.F32.PACK_AB_MERGE_C R20, RZ, R0, RZ ;  /* 0x00000000ff14723e */ /* 0x000fe200048060ff */
[----:B------:R-:W-:Y:S01]  /*7af0*/  FMUL R0, R47, UR10 ;  /* 0x0000000a2f007c20 */ /* 0x000fe20008400000 */
[----:B------:R-:W-:Y:S01]  /*7b00*/  FMUL R10, R46, UR10 ;  /* 0x0000000a2e0a7c20 */ /* 0x000fe20008400000 */
[----:B------:R1:W-:Y:S01]  /*7b10*/  @P1 STG.E.U8 desc[UR6][R36.64], R21 ;  /* 0x0000001524001986 */ /* 0x0003e2000c101106 */
[----:B------:R-:W-:-:S02]  /*7b20*/  LEA R2, R2, UR4, 0x2 ;  /* 0x0000000402027c11 */ /* 0x000fc4000f8e10ff */
[----:B------:R-:W-:Y:S01]  /*7b30*/  FMNMX R46, |R46|, R45, !PT ;  /* 0x0000002d2e2e7209 */ /* 0x000fe20007800200 */
[----:B------:R3:W-:Y:S01]  /*7b40*/  @P1 STG.E.U8 desc[UR6][R30.64], R23 ;  /* 0x000000171e001986 */ /* 0x0007e2000c101106 */
[----:B--2---:R-:W-:Y:S02]  /*7b50*/  F2FP.SATFINITE.E5M2.F32.PACK_AB_MERGE_C R27, RZ, R10, RZ ;  /* 0x0000000aff1b723e */ /* 0x004fe400048060ff */
[----:B------:R-:W-:Y:S01]  /*7b60*/  FMNMX R46, |R47|, R46, !PT ;  /* 0x0000002e2f2e7209 */ /* 0x000fe20007800200 */
[----:B------:R-:W-:Y:S01]  /*7b70*/  @P1 STG.E.U8 desc[UR6][R28.64], R20 ;  /* 0x000000141c001986 */ /* 0x000fe2000c101106 */
[----:B0-----:R-:W-:Y:S01]  /*7b80*/  F2FP.SATFINITE.E5M2.F32.PACK_AB_MERGE_C R19, RZ, R0, RZ ;  /* 0x00000000ff13723e */ /* 0x001fe200048060ff */
[C---:B------:R-:W-:Y:S01]  /*7b90*/  FMUL R0, R49.reuse, UR10 ;  /* 0x0000000a31007c20 */ /* 0x040fe20008400000 */
[----:B------:R-:W-:Y:S01]  /*7ba0*/  FMNMX R49, |R49|, R46, !PT ;  /* 0x0000002e31317209 */ /* 0x000fe20007800200 */
[----:B------:R-:W-:Y:S01]  /*7bb0*/  @P1 STG.E.U8 desc[UR6][R54.64], R27 ;  /* 0x0000001b36001986 */ /* 0x000fe2000c101106 */
[----:B------:R-:W-:Y:S01]  /*7bc0*/  SHF.L.U32 R10, R19, 0x10, RZ ;  /* 0x00000010130a7819 */ /* 0x000fe200000006ff */
[----:B-1----:R-:W-:Y:S01]  /*7bd0*/  IMAD.SHL.U32 R21, R27, 0x100, RZ ;  /* 0x000001001b157824 */ /* 0x002fe200078e00ff */
[----:B------:R-:W-:Y:S01]  /*7be0*/  F2FP.SATFINITE.E5M2.F32.PACK_AB_MERGE_C R35, RZ, R0, RZ ;  /* 0x00000000ff23723e */ /* 0x000fe200048060ff */
        /* <DEDUP_REMOVED lines=44> */
.L_x_12250:
        /* <DEDUP_REMOVED lines=51> */
.L_x_12249:
[----:B------:R-:W-:Y:S05]  /*81e0*/  BSYNC B1 ;  /* 0x0000000000017941 */ /* 0x000fea0003800000 */
.L_x_12248:
[----:B------:R-:W-:Y:S05]  /*81f0*/  @!P0 BRA `(.L_x_12247) ;  /* 0x0000000000548947 */ /* 0x000fea0003800000 */
.L_x_12253:
        /* <DEDUP_REMOVED lines=14> */
.L_x_12252:
[----:B------:R-:W-:Y:S05]  /*82e0*/  BSYNC B1 ;  /* 0x0000000000017941 */ /* 0x000fea0003800000 */
.L_x_12251:
[----:B------:R-:W-:Y:S01]  /*82f0*/  IADD3 R30, P0, R30, UR8, RZ ;  /* 0x000000081e1e7c10 */ /* 0x000fe2000ff1e0ff */
[----:B------:R-:W-:Y:S01]  /*8300*/  VIADD R31, R31, 0x1 ;  /* 0x000000011f1f7836 */ /* 0x000fe20000000000 */
[----:B------:R-:W-:Y:S02]  /*8310*/  IADD3 R6, R22, 0x1f, RZ ;  /* 0x0000001f16067810 */ /* 0x000fe40007ffe0ff */
[----:B------:R-:W-:Y:S01]  /*8320*/  IADD3.X R32, R32, UR9, RZ, P0, !PT ;  /* 0x0000000920207c10 */ /* 0x000fe200087fe4ff */
[----:B------:R-:W-:Y:S01]  /*8330*/  IMAD.IADD R33, R12, 0x1, R31 ;  /* 0x000000010c217824 */ /* 0x000fe200078e021f */
[----:B------:R-:W-:Y:S07]  /*8340*/  @P2 BRA `(.L_x_12253) ;  /* 0xfffffffc00ac2947 */ /* 0x000fee000383ffff */
.L_x_12247:
[----:B------:R-:W-:Y:S05]  /*8350*/  BSYNC B0 ;  /* 0x0000000000007941 */ /* 0x000fea0003800000 */
.L_x_12246:
        /* <DEDUP_REMOVED lines=41> */
.L_x_12258:
        /* <DEDUP_REMOVED lines=51> */
.L_x_12257:
[----:B------:R-:W-:Y:S05]  /*8920*/  BSYNC B1 ;  /* 0x0000000000017941 */ /* 0x000fea0003800000 */
.L_x_12256:
[----:B------:R-:W-:Y:S05]  /*8930*/  @!P0 BRA `(.L_x_12255) ;  /* 0x0000000000548947 */ /* 0x000fea0003800000 */
.L_x_12261:
        /* <DEDUP_REMOVED lines=15> */
.L_x_12260:
[----:B------:R-:W-:Y:S05]  /*8a30*/  BSYNC B1 ;  /* 0x0000000000017941 */ /* 0x000fea0003800000 */
.L_x_12259:
[----:B------:R-:W-:Y:S01]  /*8a40*/  IADD3 R8, P0, R8, UR8, RZ ;  /* 0x0000000808087c10 */ /* 0x000fe2000ff1e0ff */
[----:B------:R-:W-:Y:S01]  /*8a50*/  VIADD R10, R14, 0x1f ;  /* 0x0000001f0e0a7836 */ /* 0x000fe20000000000 */
[----:B------:R-:W-:Y:S02]  /*8a60*/  IADD3 R19, R12, R13, RZ ;  /* 0x0000000d0c137210 */ /* 0x000fe40007ffe0ff */
[----:B------:R-:W-:Y:S01]  /*8a70*/  IADD3.X R0, R0, UR9, RZ, P0, !PT ;  /* 0x0000000900007c10 */ /* 0x000fe200087fe4ff */
[----:B------:R-:W-:Y:S08]  /*8a80*/  @P1 BRA `(.L_x_12261) ;  /* 0xfffffffc00ac1947 */ /* 0x000ff0000383ffff */
.L_x_12255:
[----:B------:R-:W-:Y:S05]  /*8a90*/  BSYNC B0 ;  /* 0x0000000000007941 */ /* 0x000fea0003800000 */
.L_x_12254:
        /* <DEDUP_REMOVED lines=42> */
.L_x_12272:
[----:B-1----:R-:W-:-:S07]  /*8d40*/  FMNMX R7, R2, R7, !PT ;  /* 0x0000000702077209 */ /* 0x002fce0007800000 */
.L_x_12264:
[----:B------:R-:W-:Y:S05]  /*8d50*/  BSYNC B0 ;  /* 0x0000000000007941 */ /* 0x000fea0003800000 */
.L_x_12263:
[----:B------:R-:W-:Y:S01]  /*8d60*/  ISETP.NE.AND P0, PT, R6, RZ, PT ;  /* 0x000000ff0600720c */ /* 0x000fe20003f05270 */
[----:B------:R-:W-:-:S12]  /*8d70*/  BSSY B0, `(.L_x_12262) ;  /* 0x0000004000007945 */ /* 0x000fd80003800000 */
[----:B------:R-:W-:Y:S05]  /*8d80*/  @P0 BRA `(.L_x_12266) ;  /* 0x0000000000080947 */ /* 0x000fea0003800000 */
[----:B0-----:R-:W0:Y:S02]  /*8d90*/  LDC.64 R2, c[0x0][0x238] ;  /* 0x00008e00ff027b82 */ /* 0x001e240000000a00 */
[----:B0-----:R1:W-:Y:S02]  /*8da0*/  REDG.E.MAX.S32.STRONG.GPU desc[UR6][R2.64], R7 ;  /* 0x000000070200798e */ /* 0x0013e4000d10e386 */
.L_x_12266:
[----:B------:R-:W-:Y:S05]  /*8db0*/  BSYNC B0 ;  /* 0x0000000000007941 */ /* 0x000fea0003800000 */
.L_x_12262:
        /* <DEDUP_REMOVED lines=14> */
[----:B0-----:R-:W-:Y:S05]  /*8ea0*/  CALL.REL.NOINC `($__internal_285_$__cuda_sm20_rcp_rn_f32_slowpath) ;  /* 0x0000000400887944 */ /* 0x001fea0003c00000 */
[----:B------:R-:W-:Y:S05]  /*8eb0*/  BRA `(.L_x_12268) ;  /* 0x0000000000147947 */ /* 0x000fea0003800000 */
.L_x_12267:
[----:B01----:R-:W0:Y:S01]  /*8ec0*/  MUFU.RCP R5, UR10 ;  /* 0x0000000a00057d08 */ /* 0x003e220008001000 */
[----:B------:R-:W-:-:S05]  /*8ed0*/  MOV R0, UR10 ;  /* 0x0000000a00007c02 */ /* 0x000fca0008000f00 */
[----:B0-----:R-:W-:-:S04]  /*8ee0*/  FFMA R0, R5, R0, -1 ;  /* 0xbf80000005007423 */ /* 0x001fc80000000000 */
[----:B------:R-:W-:-:S04]  /*8ef0*/  FADD.FTZ R0, -R0, -RZ ;  /* 0x800000ff00007221 */ /* 0x000fc80000010100 */
[----:B------:R-:W-:-:S07]  /*8f00*/  FFMA R5, R5, R0, R5 ;  /* 0x0000000005057223 */ /* 0x000fce0000000005 */
.L_x_12268:
[----:B------:R-:W0:Y:S02]  /*8f10*/  LDC.64 R2, c[0x0][0x240] ;  /* 0x00009000ff027b82 */ /* 0x000e240000000a00 */
[----:B0-----:R-:W-:Y:S01]  /*8f20*/  STG.E desc[UR6][R2.64], R5 ;  /* 0x0000000502007986 */ /* 0x001fe2000c101906 */
[----:B------:R-:W-:Y:S05]  /*8f30*/  EXIT ;  /* 0x000000000000794d */ /* 0x000fea0003800000 */
.L_x_12265:
[----:B------:R-:W-:Y:S01]  /*8f40*/  HFMA2.MMA R9, -RZ, RZ, 0, 1.847743988037109375e-06 ;  /* 0x0000001fff097435 */ /* 0x000fe200000001ff */
[----:B------:R-:W-:Y:S02]  /*8f50*/  IMAD.MOV.U32 R5, RZ, RZ, 0x4 ;  /* 0x00000004ff057424 */ /* 0x000fe400078e00ff */
[----:B------:R-:W-:-:S08]  /*8f60*/  IMAD.MOV.U32 R4, RZ, RZ, -0x1 ;  /* 0xffffffffff047424 */ /* 0x000fd000078e00ff */
[----:B01----:R-:W-:Y:S05]  /*8f70*/  WARPSYNC.COLLECTIVE R4, `(.L_x_12269) ;  /* 0x0000000004087348 */ /* 0x003fea0003c00000 */
[----:B-1----:R1:W2:Y:S02]  /*8f80*/  SHFL.DOWN P0, R7, R0, R5, R9 ;  /* 0x0800000500077389 */ /* 0x0022a40000000009 */
[----:B012---:R-:W-:Y:S01]  /*8f90*/  ENDCOLLECTIVE ;  /* 0x000000000000791b */ /* 0x007fe20003800000 */
.L_x_12269:
[----:B------:R-:W-:Y:S01]  /*8fa0*/  HFMA2.MMA R5, -RZ, RZ, 0, 1.1920928955078125e-07 ;  /* 0x00000002ff057435 */ /* 0x000fe200000001ff */
[----:B------:R-:W-:-:S04]  /*8fb0*/  MOV R3, R7 ;  /* 0x0000000700037202 */ /* 0x000fc80000000f00 */
[----:B------:R-:W-:-:S05]  /*8fc0*/  FMNMX R3, R3, R0, !PT ;  /* 0x0000000003037209 */ /* 0x000fca0007800000 */
[----:B------:R-:W-:-:S07]  /*8fd0*/  IMAD.MOV.U32 R0, RZ, RZ, R3 ;  /* 0x000000ffff007224 */ /* 0x000fce00078e0003 */
[----:B------:R-:W-:Y:S05]  /*8fe0*/  WARPSYNC.COLLECTIVE R4, `(.L_x_12270) ;  /* 0x0000000004087348 */ /* 0x000fea0003c00000 */
[----:B------:R0:W1:Y:S02]  /*8ff0*/  SHFL.DOWN P0, R7, R0, R5, R9 ;  /* 0x0800000500077389 */ /* 0x0000640000000009 */
[----:B01----:R-:W-:Y:S01]  /*9000*/  ENDCOLLECTIVE ;  /* 0x000000000000791b */ /* 0x003fe20003800000 */
.L_x_12270:
[----:B------:R-:W-:Y:S02]  /*9010*/  IMAD.MOV.U32 R5, RZ, RZ, 0x1 ;  /* 0x00000001ff057424 */ /* 0x000fe400078e00ff */
[----:B------:R-:W-:-:S05]  /*9020*/  IMAD.MOV.U32 R2, RZ, RZ, R7 ;  /* 0x000000ffff027224 */ /* 0x000fca00078e0007 */
[----:B------:R-:W-:-:S04]  /*9030*/  FMNMX R2, R3, R2, !PT ;  /* 0x0000000203027209 */ /* 0x000fc80007800000 */
[----:B------:R-:W-:-:S07]  /*9040*/  MOV R0, R2 ;  /* 0x0000000200007202 */ /* 0x000fce0000000f00 */
[----:B------:R-:W-:Y:S05]  /*9050*/  WARPSYNC.COLLECTIVE R4, `(.L_x_12271) ;  /* 0x0000000004087348 */ /* 0x000fea0003c00000 */
[----:B------:R0:W1:Y:S02]  /*9060*/  SHFL.DOWN P0, R7, R0, R5, R9 ;  /* 0x0800000500077389 */ /* 0x0000640000000009 */
[----:B01----:R-:W-:Y:S01]  /*9070*/  ENDCOLLECTIVE ;  /* 0x000000000000791b */ /* 0x003fe20003800000 */
.L_x_12271:
[----:B------:R-:W-:Y:S05]  /*9080*/  BRA `(.L_x_12272) ;  /* 0xfffffffc002c7947 */ /* 0x000fea000383ffff */
        .weak           $__internal_284_$__cuda_sm20_div_u64
        .type           $__internal_284_$__cuda_sm20_div_u64,@function
        .size           $__internal_284_$__cuda_sm20_div_u64,($__internal_285_$__cuda_sm20_rcp_rn_f32_slowpath - $__internal_284_$__cuda_sm20_div_u64)
$__internal_284_$__cuda_sm20_div_u64:
        /* <DEDUP_REMOVED lines=67> */
[----:B------:R-:W-:Y:S06]  /*94c0*/  RET.REL.NODEC R6 `(_ZN18transformer_engine6detail43dgated_act_cast_transpose_kernel_notalignedILi1ELi4Eff13__nv_fp8_e5m2NS_5EmptyEXadL_ZNS_5dgeluIffEET_T0_RKS3_EEXadL_ZNS_4geluIffEES5_S6_S8_EEEEvPKT2_SC_PT3_SE_PKT1_PSF_SI_mmm) ;  /* 0xffffff6806cc7950 */ /* 0x000fec0003c3ffff */
        .weak           $__internal_285_$__cuda_sm20_rcp_rn_f32_slowpath
        .type           $__internal_285_$__cuda_sm20_rcp_rn_f32_slowpath,@function
        .size           $__internal_285_$__cuda_sm20_rcp_rn_f32_slowpath,(.L_x_34770 - $__internal_285_$__cuda_sm20_rcp_rn_f32_slowpath)
$__internal_285_$__cuda_sm20_rcp_rn_f32_slowpath:
        /* <DEDUP_REMOVED lines=15> */
.L_x_12273:
        /* <DEDUP_REMOVED lines=33> */
.L_x_12275:
[----:B------:R0:W1:Y:S02]  /*97d0*/  MUFU.RCP R2, R0 ;  /* 0x0000000000027308 */ /* 0x0000640000001000 */
.L_x_12274:
[----:B-1-3--:R-:W-:Y:S01]  /*97e0*/  MOV R5, R2 ;  /* 0x0000000200057202 */ /* 0x00afe20000000f00 */
[----:B------:R-:W-:Y:S01]  /*97f0*/  IMAD.MOV.U32 R2, RZ, RZ, R7 ;  /* 0x000000ffff027224 */ /* 0x000fe200078e0007 */
[----:B------:R-:W-:-:S04]  /*9800*/  MOV R3, 0x0 ;  /* 0x0000000000037802 */ /* 0x000fc80000000f00 */
[----:B0-2---:R-:W-:Y:S05]  /*9810*/  RET.REL.NODEC R2 `(_ZN18transformer_engine6detail43dgated_act_cast_transpose_kernel_notalignedILi1ELi4Eff13__nv_fp8_e5m2NS_5EmptyEXadL_ZNS_5dgeluIffEET_T0_RKS3_EEXadL_ZNS_4geluIffEES5_S6_S8_EEEEvPKT2_SC_PT3_SE_PKT1_PSF_SI_mmm) ;  /* 0xffffff6402f87950 */ /* 0x005fea0003c3ffff */
.L_x_12276:
        /* <DEDUP_REMOVED lines=14> */
.L_x_34770:


//--------------------- .text._ZN18transformer_engine6detail32dgated_act_cast_transpose_kernelILi1ELi4Eff13__nv_fp8_e5m2NS_5EmptyEXadL_ZNS_5dgeluIffEET_T0_RKS3_EEXadL_ZNS_4geluIffEES5_S6_S8_EEEEvPKT2_SC_PT3_SE_PKT1_PSF_SI_mmm --------------------------
	.section	.text._ZN18transformer_engine6detail32dgated_act_cast_transpose_kernelILi1ELi4Eff13__nv_fp8_e5m2NS_5EmptyEXadL_ZNS_5dgeluIffEET_T0_RKS3_EEXadL_ZNS_4geluIffEES5_S6_S8_EEEEvPKT2_SC_PT3_SE_PKT1_PSF_SI_mmm,"ax",@progbits
	.align	128
        .global         _ZN18transformer_engine6detail32dgated_act_cast_transpose_kernelILi1ELi4Eff13__nv_fp8_e5m2NS_5EmptyEXadL_ZNS_5dgeluIffEET_T0_RKS3_EEXadL_ZNS_4geluIffEES5_S6_S8_EEEEvPKT2_SC_PT3_SE_PKT1_PSF_SI_mmm
        .type           _ZN18transformer_engine6detail32dgated_act_cast_transpose_kernelILi1ELi4Eff13__nv_fp8_e5m2NS_5EmptyEXadL_ZNS_5dgeluIffEET_T0_RKS3_EEXadL_ZNS_4geluIffEES5_S6_S8_EEEEvPKT2_SC_PT3_SE_PKT1_PSF_SI_mmm,@function
        .size           _ZN18transformer_engine6detail32dgated_act_cast_transpose_kernelILi1ELi4Eff13__nv_fp8_e5m2NS_5EmptyEXadL_ZNS_5dgeluIffEET_T0_RKS3_EEXadL_ZNS_4geluIffEES5_S6_S8_EEEEvPKT2_SC_PT3_SE_PKT1_PSF_SI_mmm,(.L_x_34772 - _ZN18transformer_engine6detail32dgated_act_cast_transpose_kernelILi1ELi4Eff13__nv_fp8_e5m2NS_5EmptyEXadL_ZNS_5dgeluIffEET_T0_RKS3_EEXadL_ZNS_4geluIffEES5_S6_S8_EEEEvPKT2_SC_PT3_SE_PKT1_PSF_SI_mmm)
        .other          _ZN18transformer_engine6detail32dgated_act_cast_transpose_kernelILi1ELi4Eff13__nv_fp8_e5m2NS_5EmptyEXadL_ZNS_5dgeluIffEET_T0_RKS3_EEXadL_ZNS_4geluIffEES5_S6_S8_EEEEvPKT2_SC_PT3_SE_PKT1_PSF_SI_mmm,@"STO_CUDA_ENTRY STV_DEFAULT"
_ZN18transformer_engine6detail32dgated_act_cast_transpose_kernelILi1ELi4Eff13__nv_fp8_e5m2NS_5EmptyEXadL_ZNS_5dgeluIffEET_T0_RKS3_EEXadL_ZNS_4geluIffEES5_S6_S8_EEEEvPKT2_SC_PT3_SE_PKT1_PSF_SI_mmm:
.text._ZN18transformer_engine6detail32dgated_act_cast_transpose_kernelILi1ELi4Eff13__nv_fp8_e5m2NS_5EmptyEXadL_ZNS_5dgeluIffEET_T0_RKS3_EEXadL_ZNS_4geluIffEES5_S6_S8_EEEEvPKT2_SC_PT3_SE_PKT1_PSF_SI_mmm:
        /* <DEDUP_REMOVED lines=18> */
[----:B------:R-:W-:Y:S05]  /*0120*/  CALL.REL.NOINC `($__internal_286_$__cuda_sm20_div_u64) ;  /* 0x0000005c00d07944 */ /* 0x000fea0003c00000 */
        /* <DEDUP_REMOVED lines=8> */
.L_x_12277:
        /* <DEDUP_REMOVED lines=22> */
.L_x_12278:
        /* <DEDUP_REMOVED lines=272> */
[----:B------:R-:W-:-:S02]  /*1410*/  F2FP.SATFINITE.E5M2.F32.PACK_AB_MERGE_C R47, RZ, R47, RZ ;  /* 0x0000002fff2f723e */ /* 0x000fc400048060ff */
[----:B------:R-:W-:Y:S02]  /*1420*/  IADD3.X R33, R31, UR12, RZ, P0, !PT ;  /* 0x0000000c1f217c10 */ /* 0x000fe400087fe4ff */
[----:B------:R-:W-:Y:S01]  /*1430*/  F2FP.SATFINITE.E5M2.F32.PACK_AB_MERGE_C R49, RZ, R49, RZ ;  /* 0x00000031ff31723e */ /* 0x000fe200048060ff */
        /* <DEDUP_REMOVED lines=9> */
[----:B------:R-:W-:Y:S02]  /*14d0*/  F2FP.SATFINITE.E5M2.F32.PACK_AB_MERGE_C R51, RZ, R53, RZ ;  /* 0x00000035ff33723e */ /* 0x000fe400048060ff */
[----:B------:R-:W-:-:S03]  /*14e0*/  IADD3 R30, P0, R34, UR11, RZ ;  /* 0x0000000b221e7c10 */ /* 0x000fc6000ff1e0ff */
[----:B------:R0:W-:Y:S01]  /*14f0*/  STG.E.U8 desc[UR6][R34.64], R51 ;  /* 0x0000003322007986 */ /* 0x0001e2000c101106 */
[----:B------:R-:W-:Y:S01]  /*1500*/  IADD3.X R31, R35, UR12, RZ, P0, !PT ;  /* 0x0000000c231f7c10 */ /* 0x000fe200087fe4ff */
[----:B------:R-:W-:Y:S01]  /*1510*/  FMUL R53, R42, UR5 ;  /* 0x000000052a357c20 */ /* 0x000fe20008400000 */
[----:B0-----:R-:W-:-:S04]  /*1520*/  FADD R34, R17, 1 ;  /* 0x3f80000011227421 */ /* 0x001fc80000000000 */
[----:B------:R-:W0:Y:S01]  /*1530*/  MUFU.RCP R35, R34 ;  /* 0x0000002200237308 */ /* 0x000e220000001000 */
[----:B------:R-:W-:Y:S02]  /*1540*/  F2FP.SATFINITE.E5M2.F32.PACK_AB_MERGE_C R53, RZ, R53, RZ ;  /* 0x00000035ff35723e */ /* 0x000fe400048060ff */
        /* <DEDUP_REMOVED lines=87> */
[----:B------:R-:W-:Y:S02]  /*1ac0*/  F2FP.SATFINITE.E5M2.F32.PACK_AB_MERGE_C R13, RZ, R13, RZ ;  /* 0x0000000dff0d723e */ /* 0x000fe400048060ff */
[----:B------:R-:W-:-:S02]  /*1ad0*/  IADD3.X R31, R33, UR12, RZ, P0, !PT ;  /* 0x0000000c211f7c10 */ /* 0x000fc400087fe4ff */
[----:B------:R-:W-:Y:S01]  /*1ae0*/  F2FP.SATFINITE.E5M2.F32.PACK_AB_MERGE_C R35, RZ, R35, RZ ;  /* 0x00000023ff23723e */ /* 0x000fe200048060ff */
        /* <DEDUP_REMOVED lines=12> */
[----:B------:R-:W-:Y:S01]  /*1bb0*/  F2FP.SATFINITE.E5M2.F32.PACK_AB_MERGE_C R55, RZ, R55, RZ ;  /* 0x00000037ff37723e */ /* 0x000fe200048060ff */
[----:B------:R-:W-:Y:S01]  /*1bc0*/  FMUL R16, R16, R57 ;  /* 0x0000003910107220 */ /* 0x000fe20000400000 */
[----:B------:R-:W-:-:S03]  /*1bd0*/  IADD3 R32, P0, R14, UR11, RZ ;  /* 0x0000000b0e207c10 */ /* 0x000fc6000ff1e0ff */
[----:B------:R0:W-:Y:S01]  /*1be0*/  STG.E.U8 desc[UR6][R14.64], R55 ;  /* 0x000000370e007986 */ /* 0x0001e2000c101106 */
[----:B------:R-:W-:Y:S01]  /*1bf0*/  IADD3.X R33, R15, UR12, RZ, P0, !PT ;  /* 0x0000000c0f217c10 */ /* 0x000fe200087fe4ff */
[----:B------:R-:W-:Y:S01]  /*1c00*/  FMUL R57, R16, UR5 ;  /* 0x0000000510397c20 */ /* 0x000fe20008400000 */
[----:B0-----:R-:W-:-:S04]  /*1c10*/  FADD R14, R30, 1 ;  /* 0x3f8000001e0e7421 */ /* 0x001fc80000000000 */
[----:B------:R-:W0:Y:S01]  /*1c20*/  MUFU.RCP R15, R14 ;  /* 0x0000000e000f7308 */ /* 0x000e220000001000 */
[----:B------:R-:W-:Y:S02]  /*1c30*/  F2FP.SATFINITE.E5M2.F32.PACK_AB_MERGE_C R57, RZ, R57, RZ ;  /* 0x00000039ff39723e */ /* 0x000fe400048060ff */
        /* <DEDUP_REMOVED lines=262> */
[----:B------:R-:W-:Y:S01]  /*2ca0*/  F2FP.SATFINITE.E5M2.F32.PACK_AB_MERGE_C R39, RZ, R39, RZ ;  /* 0x00000027ff27723e */ /* 0x000fe200048060ff */
        /* <DEDUP_REMOVED lines=9> */
[----:B------:R-:W-:Y:S02]  /*2d40*/  F2FP.SATFINITE.E5M2.F32.PACK_AB_MERGE_C R57, RZ, R57, RZ ;  /* 0x00000039ff39723e */ /* 0x000fe400048060ff */
[----:B-1----:R-:W-:Y:S01]  /*2d50*/  F2FP.SATFINITE.E5M2.F32.PACK_AB_MERGE_C R35, RZ, R32, RZ ;  /* 0x00000020ff23723e */ /* 0x002fe200048060ff */
[----:B------:R-:W-:Y:S01]  /*2d60*/  FMUL R32, R49, UR5 ;  /* 0x0000000531207c20 */ /* 0x000fe20008400000 */
[----:B------:R-:W-:Y:S01]  /*2d70*/  IADD3.X R25, R15, UR12, RZ, P0, !PT ;  /* 0x0000000c0f197c10 */ /* 0x000fe200087fe4ff */
[----:B------:R1:W-:Y:S01]  /*2d80*/  STG.E.U8 desc[UR6][R14.64], R57 ;  /* 0x000000390e007986 */ /* 0x0003e2000c101106 */
[----:B------:R-:W-:-:S02]  /*2d90*/  FMNMX R2, |R41|, R2, !PT ;  /* 0x0000000229027209 */ /* 0x000fc40007800200 */
[----:B0-----:R-:W-:Y:S02]  /*2da0*/  IADD3 R12, P0, R24, UR11, RZ ;  /* 0x0000000b180c7c10 */ /* 0x001fe4000ff1e0ff */
[----:B------:R-:W-:Y:S02]  /*2db0*/  F2FP.SATFINITE.E5M2.F32.PACK_AB_MERGE_C R41, RZ, R32, RZ ;  /* 0x00000020ff29723e */ /* 0x000fe400048060ff */
        /* <DEDUP_REMOVED lines=10> */
[----:B0-----:R-:W-:Y:S02]  /*2e60*/  F2FP.SATFINITE.E5M2.F32.PACK_AB_MERGE_C R35, RZ, R14, RZ ;  /* 0x0000000eff23723e */ /* 0x001fe400048060ff */
[----:B------:R-:W-:Y:S01]  /*2e70*/  IADD3 R14, P0, R32, UR11, RZ ;  /* 0x0000000b200e7c10 */ /* 0x000fe2000ff1e0ff */
[----:B-1----:R-:W-:Y:S01]  /*2e80*/  FMUL R41, R42, UR5 ;  /* 0x000000052a297c20 */ /* 0x002fe20008400000 */
[----:B------:R-:W-:-:S02]  /*2e90*/  LEA R56, R15, R56, 0x18 ;  /* 0x000000380f387211 */ /* 0x000fc400078ec0ff */
[----:B------:R-:W-:Y:S02]  /*2ea0*/  IADD3.X R15, R33, UR12, RZ, P0, !PT ;  /* 0x0000000c210f7c10 */ /* 0x000fe400087fe4ff */
[----:B------:R-:W-:Y:S02]  /*2eb0*/  F2FP.SATFINITE.E5M2.F32.PACK_AB_MERGE_C R41, RZ, R41, RZ ;  /* 0x00000029ff29723e */ /* 0x000fe400048060ff */
[----:B------:R-:W-:Y:S01]  /*2ec0*/  IADD3 R12, P0, R14, UR11, RZ ;  /* 0x0000000b0e0c7c10 */ /* 0x000fe2000ff1e0ff */
[----:B------:R0:W-:Y:S01]  /*2ed0*/  STG.E.U8 desc[UR6][R32.64], R35 ;  /* 0x0000002320007986 */ /* 0x0001e2000c101106 */
[----:B------:R-:W-:Y:S01]  /*2ee0*/  FMNMX R49, |R49|, R2, !PT ;  /* 0x0000000231317209 */ /* 0x000fe20007800200 */
[----:B------:R-:W-:Y:S01]  /*2ef0*/  FMUL R2, R52, UR5 ;  /* 0x0000000534027c20 */ /* 0x000fe20008400000 */
[----:B------:R-:W-:Y:S01]  /*2f00*/  IADD3.X R13, R15, UR12, RZ, P0, !PT ;  /* 0x0000000c0f0d7c10 */ /* 0x000fe200087fe4ff */
[----:B------:R2:W-:Y:S03]  /*2f10*/  STG.E.U8 desc[UR6][R14.64], R41 ;  /* 0x000000290e007986 */ /* 0x0005e6000c101106 */
[----:B------:R-:W-:Y:S01]  /*2f20*/  F2FP.SATFINITE.E5M2.F32.PACK_AB_MERGE_C R43, RZ, R2, RZ ;  /* 0x00000002ff2b723e */ /* 0x000fe200048060ff */
[----:B------:R-:W-:-:S05]  /*2f30*/  FMUL R24, R46, UR5 ;  /* 0x000000052e187c20 */ /* 0x000fca0008400000 */
[----:B0-----:R-:W-:Y:S02]  /*2f40*/  F2FP.SATFINITE.E5M2.F32.PACK_AB_MERGE_C R33, RZ, R24, RZ ;  /* 0x00000018ff21723e */ /* 0x001fe400048060ff */
        /* <DEDUP_REMOVED lines=276> */
[----:B------:R-:W-:Y:S02]  /*4090*/  F2FP.SATFINITE.E5M2.F32.PACK_AB_MERGE_C R11, RZ, R53, RZ ;  /* 0x00000035ff0b723e */ /* 0x000fe400048060ff */
[----:B------:R-:W-:-:S02]  /*40a0*/  IADD3.X R21, R13, UR12, RZ, P0, !PT ;  /* 0x0000000c0d157c10 */ /* 0x000fc400087fe4ff */
[----:B------:R-:W-:Y:S01]  /*40b0*/  F2FP.SATFINITE.E5M2.F32.PACK_AB_MERGE_C R41, RZ, R41, RZ ;  /* 0x00000029ff29723e */ /* 0x000fe200048060ff */
[----:B------:R1:W-:Y:S01]  /*40c0*/  STG.E.U8 desc[UR6][R12.64], R11 ;  /* 0x0000000b0c007986 */ /* 0x0003e2000c101106 */
[----:B0-----:R-:W-:Y:S02]  /*40d0*/  IADD3 R14, P0, R20, UR11, RZ ;  /* 0x0000000b140e7c10 */ /* 0x001fe4000ff1e0ff */
[----:B------:R-:W-:Y:S02]  /*40e0*/  F2FP.SATFINITE.E5M2.F32.PACK_AB_MERGE_C R37, RZ, R37, RZ ;  /* 0x00000025ff25723e */ /* 0x000fe400048060ff */
[----:B------:R-:W-:Y:S02]  /*40f0*/  IADD3.X R15, R21, UR12, RZ, P0, !PT ;  /* 0x0000000c150f7c10 */ /* 0x000fe400087fe4ff */
[----:B------:R-:W-:Y:S01]  /*4100*/  IADD3 R52, P0, R14, UR11, RZ ;  /* 0x0000000b0e347c10 */ /* 0x000fe2000ff1e0ff */
[----:B-1----:R-:W-:Y:S01]  /*4110*/  FMUL R12, R34, UR5 ;  /* 0x00000005220c7c20 */ /* 0x002fe20008400000 */
[----:B------:R0:W-:Y:S02]  /*4120*/  STG.E.U8 desc[UR6][R20.64], R41 ;  /* 0x0000002914007986 */ /* 0x0001e4000c101106 */
[----:B------:R-:W-:-:S02]  /*4130*/  IADD3.X R53, R15, UR12, RZ, P0, !PT ;  /* 0x0000000c0f357c10 */ /* 0x000fc400087fe4ff */
[----:B------:R-:W-:Y:S01]  /*4140*/  F2FP.SATFINITE.E5M2.F32.PACK_AB_MERGE_C R43, RZ, R12, RZ ;  /* 0x0000000cff2b723e */ /* 0x000fe200048060ff */
[----:B------:R1:W-:Y:S01]  /*4150*/  STG.E.U8 desc[UR6][R14.64], R37 ;  /* 0x000000250e007986 */ /* 0x0003e2000c101106 */
[----:B------:R-:W-:Y:S01]  /*4160*/  IADD3 R12, P0, R56, R9, RZ ;  /* 0x00000009380c7210 */ /* 0x000fe20007f1e0ff */
[----:B0-----:R-:W-:-:S03]  /*4170*/  FMUL R20, R3, UR5 ;  /* 0x0000000503147c20 */ /* 0x001fc60008400000 */
[----:B------:R-:W-:Y:S02]  /*4180*/  IADD3.X R13, R31, R0, RZ, P0, !PT ;  /* 0x000000001f0d7210 */ /* 0x000fe400007fe4ff */
[----:B-1----:R-:W-:Y:S01]  /*4190*/  SHF.L.U32 R15, R37, 0x10, RZ ;  /* 0x00000010250f7819 */ /* 0x002fe200000006ff */
[----:B------:R-:W-:Y:S01]  /*41a0*/  FMUL R37, R23, UR5 ;  /* 0x0000000517257c20 */ /* 0x000fe20008400000 */
[----:B------:R-:W-:Y:S02]  /*41b0*/  F2FP.SATFINITE.E5M2.F32.PACK_AB_MERGE_C R31, RZ, R20, RZ ;  /* 0x00000014ff1f723e */ /* 0x000fe400048060ff */
[----:B------:R-:W-:Y:S02]  /*41c0*/  IADD3 R20, P0, R12, UR11, RZ ;  /* 0x0000000b0c147c10 */ /* 0x000fe4000ff1e0ff */
[----:B------:R-:W-:Y:S02]  /*41d0*/  LOP3.LUT R14, R43, 0xffff, RZ, 0xc0, !PT ;  /* 0x0000ffff2b0e7812 */ /* 0x000fe400078ec0ff */
[----:B------:R-:W-:Y:S01]  /*41e0*/  LOP3.LUT R15, R15, 0xff0000, RZ, 0xc0, !PT ;  /* 0x00ff00000f0f7812 */ /* 0x000fe200078ec0ff */
[----:B------:R0:W-:Y:S01]  /*41f0*/  STG.E.U8 desc[UR6][R52.64], R43 ;  /* 0x0000002b34007986 */ /* 0x0001e2000c101106 */
[----:B------:R-:W-:-:S02]  /*4200*/  IADD3.X R21, R13, UR12, RZ, P0, !PT ;  /* 0x0000000c0d157c10 */ /* 0x000fc400087fe4ff */
[----:B------:R-:W-:Y:S01]  /*4210*/  F2FP.SATFINITE.E5M2.F32.PACK_AB_MERGE_C R37, RZ, R37, RZ ;  /* 0x00000025ff25723e */ /* 0x000fe200048060ff */
[----:B------:R1:W-:Y:S01]  /*4220*/  STG.E.U8 desc[UR6][R12.64], R31 ;  /* 0x0000001f0c007986 */ /* 0x0003e2000c101106 */
[----:B0-----:R-:W-:Y:S02]  /*4230*/  LEA R43, R14, R15, 0x18 ;  /* 0x0000000f0e2b7211 */ /* 0x001fe400078ec0ff */
[----:B------:R-:W-:Y:S01]  /*4240*/  IADD3 R14, P0, R20, UR11, RZ ;  /* 0x0000000b140e7c10 */ /* 0x000fe2000ff1e0ff */
[----:B------:R2:W-:Y:S03]  /*4250*/  STG.E.U8 desc[UR6][R20.64], R37 ;  /* 0x0000002514007986 */ /* 0x0005e6000c101106 */
[----:B------:R-:W-:Y:S01]  /*4260*/  IADD3.X R15, R21, UR12, RZ, P0, !PT ;  /* 0x0000000c150f7c10 */ /* 0x000fe200087fe4ff */
[----:B-1----:R-:W-:Y:S01]  /*4270*/  FMUL R12, R46, UR5 ;  /* 0x000000052e0c7c20 */ /* 0x002fe20008400000 */
[----:B------:R-:W-:-:S04]  /*4280*/  SHF.L.U32 R52, R41, 0x8, RZ ;  /* 0x0000000829347819 */ /* 0x000fc800000006ff */
[----:B------:R-:W-:Y:S02]  /*4290*/  F2FP.SATFINITE.E5M2.F32.PACK_AB_MERGE_C R41, RZ, R12, RZ ;  /* 0x0000000cff29723e */ /* 0x000fe400048060ff */
[----:B------:R-:W-:-:S03]  /*42a0*/  IADD3 R12, P0, R14, UR11, RZ ;  /* 0x0000000b0e0c7c10 */ /* 0x000fc6000ff1e0ff */
[----:B------:R0:W-:Y:S01]  /*42b0*/  STG.E.U8 desc[UR6][R14.64], R41 ;  /* 0x000000290e007986 */ /* 0x0001e2000c101106 */
[----:B------:R-:W-:Y:S01]  /*42c0*/  LOP3.LUT R52, R43, 0xffff, R52, 0xf8, !PT ;  /* 0x0000ffff2b347812 */ /* 0x000fe200078ef834 */
[----:B------:R-:W-:Y:S01]  /*42d0*/  FMUL R43, R48, UR5 ;  /* 0x00000005302b7c20 */ /* 0x000fe20008400000 */
[----:B------:R-:W-:-:S04]  /*42e0*/  IADD3.X R13, R15, UR12, RZ, P0, !PT ;  /* 0x0000000c0f0d7c10 */ /* 0x000fc800087fe4ff */
[----:B------:R-:W-:-:S05]  /*42f0*/  F2FP.SATFINITE.E5M2.F32.PACK_AB_MERGE_C R43, RZ, R43, RZ ;  /* 0x0000002bff2b723e */ /* 0x000fca00048060ff */
        /* <DEDUP_REMOVED lines=197> */
[----:B------:R-:W-:Y:S01]  /*4f50*/  F2FP.SATFINITE.E5M2.F32.PACK_AB_MERGE_C R19, RZ, R19, RZ ;  /* 0x00000013ff13723e */ /* 0x000fe200048060ff */
[----:B------:R-:W-:Y:S01]  /*4f60*/  FFMA R49, R20, 0.5, R21 ;  /* 0x3f00000014317823 */ /* 0x000fe20000000015 */
[----:B------:R-:W-:-:S02]  /*4f70*/  IADD3.X R15, R13, UR12, RZ, P0, !PT ;  /* 0x0000000c0d0f7c10 */ /* 0x000fc400087fe4ff */
[----:B------:R-:W-:Y:S01]  /*4f80*/  IADD3 R20, P0, R14, UR11, RZ ;  /* 0x0000000b0e147c10 */ /* 0x000fe2000ff1e0ff */
[----:B------:R0:W-:Y:S01]  /*4f90*/  STG.E.U8 desc[UR6][R12.64], R19 ;  /* 0x000000130c007986 */ /* 0x0001e2000c101106 */
[----:B------:R-:W-:Y:S02]  /*4fa0*/  F2FP.SATFINITE.E5M2.F32.PACK_AB_MERGE_C R45, RZ, R45, RZ ;  /* 0x0000002dff2d723e */ /* 0x000fe400048060ff */
        /* <DEDUP_REMOVED lines=14> */
[----:B------:R-:W-:Y:S01]  /*5090*/  F2FP.SATFINITE.E5M2.F32.PACK_AB_MERGE_C R49, RZ, R44, RZ ;  /* 0x0000002cff31723e */ /* 0x000fe200048060ff */
[----:B------:R-:W-:Y:S01]  /*50a0*/  FMUL R9, R25, UR5 ;  /* 0x0000000519097c20 */ /* 0x000fe20008400000 */
[----:B------:R-:W-:Y:S01]  /*50b0*/  FMUL R47, R38, R47 ;  /* 0x0000002f262f7220 */ /* 0x000fe20000400000 */
[----:B------:R-:W-:Y:S01]  /*50c0*/  FMUL R5, R36, R5 ;  /* 0x0000000524057220 */ /* 0x000fe20000400000 */
[----:B------:R-:W-:Y:S01]  /*50d0*/  F2FP.SATFINITE.E5M2.F32.PACK_AB_MERGE_C R57, RZ, R57, RZ ;  /* 0x00000039ff39723e */ /* 0x000fe200048060ff */
[----:B------:R2:W-:Y:S01]  /*50e0*/  STG.E.U8 desc[UR6][R20.64], R49 ;  /* 0x0000003114007986 */ /* 0x0005e2000c101106 */
[----:B------:R-:W-:Y:S01]  /*50f0*/  F2FP.SATFINITE.E5M2.F32.PACK_AB_MERGE_C R9, RZ, R9, RZ ;  /* 0x00000009ff09723e */ /* 0x000fe200048060ff */
[----:B------:R-:W-:Y:S01]  /*5100*/  FMUL R53, R47, UR5 ;  /* 0x000000052f357c20 */ /* 0x000fe20008400000 */
[----:B------:R-:W-:Y:S01]  /*5110*/  FMUL R50, R50, R5 ;  /* 0x0000000532327220 */ /* 0x000fe20000400000 */
[----:B------:R-:W-:Y:S01]  /*5120*/  STG.E.U8 desc[UR6][R12.64], R57 ;  /* 0x000000390c007986 */ /* 0x000fe2000c101106 */
[----:B------:R-:W-:-:S03]  /*5130*/  FFMA R22, R22, R17, 0.5 ;  /* 0x3f00000016167423 */ /* 0x000fc60000000011 */
[----:B------:R3:W-:Y:S01]  /*5140*/  STG.E.U8 desc[UR6][R14.64], R9 ;  /* 0x000000090e007986 */ /* 0x0007e2000c101106 */
[----:B--2---:R-:W-:Y:S02]  /*5150*/  IADD3 R20, P0, R14, UR11, RZ ;  /* 0x0000000b0e147c10 */ /* 0x004fe4000ff1e0ff */
[----:B------:R-:W-:Y:S02]  /*5160*/  F2FP.SATFINITE.E5M2.F32.PACK_AB_MERGE_C R53, RZ, R53, RZ ;  /* 0x00000035ff35723e */ /* 0x000fe400048060ff */
        /* <DEDUP_REMOVED lines=28> */
[----:B------:R-:W-:-:S02]  /*5330*/  F2FP.SATFINITE.E5M2.F32.PACK_AB_MERGE_C R61, RZ, R61, RZ ;  /* 0x0000003dff3d723e */ /* 0x000fc400048060ff */
        /* <DEDUP_REMOVED lines=13> */
[----:B------:R-:W-:Y:S01]  /*5410*/  F2FP.SATFINITE.E5M2.F32.PACK_AB_MERGE_C R13, RZ, R12, RZ ;  /* 0x0000000cff0d723e */ /* 0x000fe200048060ff */
        /* <DEDUP_REMOVED lines=144> */
.L_x_12289:
[----:B-1----:R-:W-:-:S07]  /*5d20*/  FMNMX R7, R2, R7, !PT ;  /* 0x0000000702077209 */ /* 0x002fce0007800000 */
.L_x_12281:
[----:B------:R-:W-:Y:S05]  /*5d30*/  BSYNC B0 ;  /* 0x0000000000007941 */ /* 0x000fea0003800000 */
.L_x_12280:
[----:B------:R-:W-:Y:S01]  /*5d40*/  ISETP.NE.AND P0, PT, R8, RZ, PT ;  /* 0x000000ff0800720c */ /* 0x000fe20003f05270 */
[----:B------:R-:W-:-:S12]  /*5d50*/  BSSY B0, `(.L_x_12279) ;  /* 0x0000004000007945 */ /* 0x000fd80003800000 */
[----:B------:R-:W-:Y:S05]  /*5d60*/  @P0 BRA `(.L_x_12283) ;  /* 0x0000000000080947 */ /* 0x000fea0003800000 */
[----:B0-----:R-:W0:Y:S02]  /*5d70*/  LDC.64 R2, c[0x0][0x238] ;  /* 0x00008e00ff027b82 */ /* 0x001e240000000a00 */
[----:B0-----:R1:W-:Y:S02]  /*5d80*/  REDG.E.MAX.S32.STRONG.GPU desc[UR6][R2.64], R7 ;  /* 0x000000070200798e */ /* 0x0013e4000d10e386 */
.L_x_12283:
[----:B------:R-:W-:Y:S05]  /*5d90*/  BSYNC B0 ;  /* 0x0000000000007941 */ /* 0x000fea0003800000 */
.L_x_12279:
        /* <DEDUP_REMOVED lines=14> */
[----:B------:R-:W-:Y:S05]  /*5e80*/  CALL.REL.NOINC `($__internal_287_$__cuda_sm20_rcp_rn_f32_slowpath) ;  /* 0x0000000400847944 */ /* 0x000fea0003c00000 */
[----:B------:R-:W-:Y:S05]  /*5e90*/  BRA `(.L_x_12285) ;  /* 0x0000000000147947 */ /* 0x000fea0003800000 */
.L_x_12284:
[----:B0-----:R-:W0:Y:S01]  /*5ea0*/  MUFU.RCP R5, UR5 ;  /* 0x0000000500057d08 */ /* 0x001e220008001000 */
[----:B------:R-:W-:-:S05]  /*5eb0*/  MOV R0, UR5 ;  /* 0x0000000500007c02 */ /* 0x000fca0008000f00 */
[----:B0-----:R-:W-:-:S04]  /*5ec0*/  FFMA R0, R5, R0, -1 ;  /* 0xbf80000005007423 */ /* 0x001fc80000000000 */
[----:B------:R-:W-:-:S04]  /*5ed0*/  FADD.FTZ R0, -R0, -RZ ;  /* 0x800000ff00007221 */ /* 0x000fc80000010100 */
[----:B------:R-:W-:-:S07]  /*5ee0*/  FFMA R5, R5, R0, R5 ;  /* 0x0000000005057223 */ /* 0x000fce0000000005 */
.L_x_12285:
[----:B-1----:R-:W0:Y:S02]  /*5ef0*/  LDC.64 R2, c[0x0][0x240] ;  /* 0x00009000ff027b82 */ /* 0x002e240000000a00 */
[----:B0-----:R-:W-:Y:S01]  /*5f00*/  STG.E desc[UR6][R2.64], R5 ;  /* 0x0000000502007986 */ /* 0x001fe2000c101906 */
[----:B------:R-:W-:Y:S05]  /*5f10*/  EXIT ;  /* 0x000000000000794d */ /* 0x000fea0003800000 */
.L_x_12282:
[----:B------:R-:W-:Y:S01]  /*5f20*/  HFMA2.MMA R5, -RZ, RZ, 0, 2.384185791015625e-07 ;  /* 0x00000004ff057435 */ /* 0x000fe200000001ff */
[----:B------:R-:W-:Y:S02]  /*5f30*/  MOV R9, 0x1f ;  /* 0x0000001f00097802 */ /* 0x000fe40000000f00 */
[----:B------:R-:W-:-:S08]  /*5f40*/  MOV R4, 0xffffffff ;  /* 0xffffffff00047802 */ /* 0x000fd00000000f00 */
[----:B01----:R-:W-:Y:S05]  /*5f50*/  WARPSYNC.COLLECTIVE R4, `(.L_x_12286) ;  /* 0x0000000004087348 */ /* 0x003fea0003c00000 */
[----:B-1----:R1:W2:Y:S02]  /*5f60*/  SHFL.DOWN P0, R7, R0, R5, R9 ;  /* 0x0800000500077389 */ /* 0x0022a40000000009 */
[----:B012---:R-:W-:Y:S01]  /*5f70*/  ENDCOLLECTIVE ;  /* 0x000000000000791b */ /* 0x007fe20003800000 */
.L_x_12286:
[----:B------:R-:W-:Y:S01]  /*5f80*/  HFMA2.MMA R5, -RZ, RZ, 0, 1.1920928955078125e-07 ;  /* 0x00000002ff057435 */ /* 0x000fe200000001ff */
[----:B------:R-:W-:-:S04]  /*5f90*/  MOV R3, R7 ;  /* 0x0000000700037202 */ /* 0x000fc80000000f00 */
[----:B------:R-:W-:-:S04]  /*5fa0*/  FMNMX R3, R3, R0, !PT ;  /* 0x0000000003037209 */ /* 0x000fc80007800000 */
[----:B------:R-:W-:-:S07]  /*5fb0*/  MOV R0, R3 ;  /* 0x0000000300007202 */ /* 0x000fce0000000f00 */
[----:B------:R-:W-:Y:S05]  /*5fc0*/  WARPSYNC.COLLECTIVE R4, `(.L_x_12287) ;  /* 0x0000000004087348 */ /* 0x000fea0003c00000 */
[----:B------:R0:W1:Y:S02]  /*5fd0*/  SHFL.DOWN P0, R7, R0, R5, R9 ;  /* 0x0800000500077389 */ /* 0x0000640000000009 */
[----:B01----:R-:W-:Y:S01]  /*5fe0*/  ENDCOLLECTIVE ;  /* 0x000000000000791b */ /* 0x003fe20003800000 */
.L_x_12287:
[----:B------:R-:W-:Y:S01]  /*5ff0*/  HFMA2.MMA R5, -RZ, RZ, 0, 5.9604644775390625e-08 ;  /* 0x00000001ff057435 */ /* 0x000fe200000001ff */
[----:B------:R-:W-:-:S04]  /*6000*/  MOV R2, R7 ;  /* 0x0000000700027202 */ /* 0x000fc80000000f00 */
[----:B------:R-:W-:-:S04]  /*6010*/  FMNMX R2, R3, R2, !PT ;  /* 0x0000000203027209 */ /* 0x000fc80007800000 */
[----:B------:R-:W-:-:S07]  /*6020*/  MOV R0, R2 ;  /* 0x0000000200007202 */ /* 0x000fce0000000f00 */
[----:B------:R-:W-:Y:S05]  /*6030*/  WARPSYNC.COLLECTIVE R4, `(.L_x_12288) ;  /* 0x0000000004087348 */ /* 0x000fea0003c00000 */
[----:B------:R0:W1:Y:S02]  /*6040*/  SHFL.DOWN P0, R7, R0, R5, R9 ;  /* 0x0800000500077389 */ /* 0x0000640000000009 */
[----:B01----:R-:W-:Y:S01]  /*6050*/  ENDCOLLECTIVE ;  /* 0x000000000000791b */ /* 0x003fe20003800000 */
.L_x_12288:
[----:B------:R-:W-:Y:S05]  /*6060*/  BRA `(.L_x_12289) ;  /* 0xfffffffc002c7947 */ /* 0x000fea000383ffff */
        .weak           $__internal_286_$__cuda_sm20_div_u64
        .type           $__internal_286_$__cuda_sm20_div_u64,@function
        .size           $__internal_286_$__cuda_sm20_div_u64,($__internal_287_$__cuda_sm20_rcp_rn_f32_slowpath - $__internal_286_$__cuda_sm20_div_u64)
$__internal_286_$__cuda_sm20_div_u64:
        /* <DEDUP_REMOVED lines=66> */
[----:B------:R-:W-:Y:S06]  /*6490*/  RET.REL.NODEC R6 `(_ZN18transformer_engine6detail32dgated_act_cast_transpose_kernelILi1ELi4Eff13__nv_fp8_e5m2NS_5EmptyEXadL_ZNS_5dgeluIffEET_T0_RKS3_EEXadL_ZNS_4geluIffEES5_S6_S8_EEEEvPKT2_SC_PT3_SE_PKT1_PSF_SI_mmm) ;  /* 0xffffff9806d87950 */ /* 0x000fec0003c3ffff */
        .weak           $__internal_287_$__cuda_sm20_rcp_rn_f32_slowpath
        .type           $__internal_287_$__cuda_sm20_rcp_rn_f32_slowpath,@function
        .size           $__internal_287_$__cuda_sm20_rcp_rn_f32_slowpath,(.L_x_34772 - $__internal_287_$__cuda_sm20_rcp_rn_f32_slowpath)
$__internal_287_$__cuda_sm20_rcp_rn_f32_slowpath:
        /* <DEDUP_REMOVED lines=15> */
.L_x_12290:
        /* <DEDUP_REMOVED lines=33> */
.L_x_12292:
[----:B------:R0:W1:Y:S02]  /*67a0*/  MUFU.RCP R2, R0 ;  /* 0x0000000000027308 */ /* 0x0000640000001000 */
.L_x_12291:
[----:B-1-3--:R-:W-:Y:S02]  /*67b0*/  MOV R5, R2 ;  /* 0x0000000200057202 */ /* 0x00afe40000000f00 */
[----:B------:R-:W-:Y:S02]  /*67c0*/  MOV R2, R7 ;  /* 0x0000000700027202 */ /* 0x000fe40000000f00 */
[----:B------:R-:W-:-:S04]  /*67d0*/  MOV R3, 0x0 ;  /* 0x0000000000037802 */ /* 0x000fc80000000f00 */
[----:B0-2---:R-:W-:Y:S05]  /*67e0*/  RET.REL.NODEC R2 `(_ZN18transformer_engine6detail32dgated_act_cast_transpose_kernelILi1ELi4Eff13__nv_fp8_e5m2NS_5EmptyEXadL_ZNS_5dgeluIffEET_T0_RKS3_EEXadL_ZNS_4geluIffEES5_S6_S8_EEEEvPKT2_SC_PT3_SE_PKT1_PSF_SI_mmm) ;  /* 0xffffff9802047950 */ /* 0x005fea0003c3ffff */
.L_x_12293:
        /* <DEDUP_REMOVED lines=9> */
.L_x_34772:


//--------------------- .text._ZN18transformer_engine6detail43dgated_act_cast_transpose_kernel_notalignedILi1ELi2Eff13__nv_bfloat16NS_5EmptyEXadL_ZNS_5dgeluIffEET_T0_RKS3_EEXadL_ZNS_4geluIffEES5_S6_S8_EEEEvPKT2_SC_PT3_SE_PKT1_PSF_SI_mmm --------------------------
	.section	.text._ZN18transformer_engine6detail43dgated_act_cast_transpose_kernel_notalignedILi1ELi2Eff13__nv_bfloat16NS_5EmptyEXadL_ZNS_5dgeluIffEET_T0_RKS3_EEXadL_ZNS_4geluIffEES5_S6_S8_EEEEvPKT2_SC_PT3_SE_PKT1_PSF_SI_mmm,"ax",@progbits
	.align	128
        .global         _ZN18transformer_engine6detail43dgated_act_cast_transpose_kernel_notalignedILi1ELi2Eff13__nv_bfloat16NS_5EmptyEXadL_ZNS_5dgeluIffEET_T0_RKS3_EEXadL_ZNS_4geluIffEES5_S6_S8_EEEEvPKT2_SC_PT3_SE_PKT1_PSF_SI_mmm
        .type           _ZN18transformer_engine6detail43dgated_act_cast_transpose_kernel_notalignedILi1ELi2Eff13__nv_bfloat16NS_5EmptyEXadL_ZNS_5dgeluIffEET_T0_RKS3_EEXadL_ZNS_4geluIffEES5_S6_S8_EEEEvPKT2_SC_PT3_SE_PKT1_PSF_SI_mmm,@function
        .size           _ZN18transformer_engine6detail43dgated_act_cast_transpose_kernel_notalignedILi1ELi2Eff13__nv_bfloat16NS_5EmptyEXadL_ZNS_5dgeluIffEET_T0_RKS3_EEXadL_ZNS_4geluIffEES5_S6_S8_EEEEvPKT2_SC_PT3_SE_PKT1_PSF_SI_mmm,(.L_x_34774 - _ZN18transformer_engine6detail43dgated_act_cast_transpose_kernel_notalignedILi1ELi2Eff13__nv_bfloat16NS_5EmptyEXadL_ZNS_5dgeluIffEET_T0_RKS3_EEXadL_ZNS_4geluIffEES5_S6_S8_EEEEvPKT2_SC_PT3_SE_PKT1_PSF_SI_mmm)
        .other          _ZN18transformer_engine6detail43dgated_act_cast_transpose_kernel_notalignedILi1ELi2Eff13__nv_bfloat16NS_5EmptyEXadL_ZNS_5dgeluIffEET_T0_RKS3_EEXadL_ZNS_4geluIffEES5_S6_S8_EEEEvPKT2_SC_PT3_SE_PKT1_PSF_SI_mmm,@"STO_CUDA_ENTRY STV_DEFAULT"
_ZN18transformer_engine6detail43dgated_act_cast_transpose_kernel_notalignedILi1ELi2Eff13__nv_bfloat16NS_5EmptyEXadL_ZNS_5dgeluIffEET_T0_RKS3_EEXadL_ZNS_4geluIffEES5_S6_S8_EEEEvPKT2_SC_PT3_SE_PKT1_PSF_SI_mmm:
.text._ZN18transformer_engine6detail43dgated_act_cast_transpose_kernel_notalignedILi1ELi2Eff13__nv_bfloat16NS_5EmptyEXadL_ZNS_5dgeluIffEET_T0_RKS3_EEXadL_ZNS_4geluIffEES5_S6_S8_EEEEvPKT2_SC_PT3_SE_PKT1_PSF_SI_mmm:
        /* <DEDUP_REMOVED lines=21> */
[----:B------:R-:W-:Y:S05]  /*0150*/  CALL.REL.NOINC `($__internal_288_$__cuda_sm20_div_u64) ;  /* 0x0000004c00047944 */ /* 0x000fea0003c00000 */
[----:B------:R-:W-:Y:S01]  /*0160*/  IADD3 R4, P0, RZ, -R7, RZ ;  /* 0x80000007ff047210 */ /* 0x000fe20007f1e0ff */
[----:B------:R-:W-:-:S04]  /*0170*/  IMAD.MOV.U32 R3, RZ, RZ, RZ ;  /* 0x000000ffff037224 */ /* 0x000fc800078e00ff */
[----:B------:R-:W-:Y:S02]  /*0180*/  IMAD.X R8, RZ, RZ, ~R10, P0 ;  /* 0x000000ffff087224 */ /* 0x000fe400000e0e0a */
[----:B------:R-:W-:-:S04]  /*0190*/  IMAD.WIDE.U32 R2, R29, R4, R2 ;  /* 0x000000041d027225 */ /* 0x000fc800078e0002 */
[----:B------:R-:W-:Y:S01]  /*01a0*/  IMAD R9, R8, R29, RZ ;  /* 0x0000001d08097224 */ /* 0x000fe200078e02ff */
[----:B------:R-:W-:Y:S01]  /*01b0*/  MOV R29, R2 ;  /* 0x00000002001d7202 */ /* 0x000fe20000000f00 */
[----:B------:R-:W-:Y:S02]  /*01c0*/  IMAD.MOV.U32 R8, RZ, RZ, R7 ;  /* 0x000000ffff087224 */ /* 0x000fe400078e0007 */
[----:B------:R-:W-:-:S04]  /*01d0*/  IMAD R9, R0, R4, R9 ;  /* 0x0000000400097224 */ /* 0x000fc800078e0209 */
[----:B------:R-:W-:Y:S02]  /*01e0*/  IMAD.IADD R16, R3, 0x1, R9 ;  /* 0x0000000103107824 */ /* 0x000fe400078e0209 */
[----:B------:R-:W-:Y:S01]  /*01f0*/  IMAD.MOV.U32 R9, RZ, RZ, R10 ;  /* 0x000000ffff097224 */ /* 0x000fe200078e000a */
[----:B------:R-:W-:Y:S06]  /*0200*/  BRA `(.L_x_12295) ;  /* 0x0000000000587947 */ /* 0x000fec0003800000 */
.L_x_12294:
[----:B------:R-:W0:Y:S01]  /*0210*/  I2F.U32.RP R0, R29 ;  /* 0x0000001d00007306 */ /* 0x000e220000209000 */
[----:B------:R-:W-:Y:S01]  /*0220*/  ISETP.NE.U32.AND P2, PT, R29, RZ, PT ;  /* 0x000000ff1d00720c */ /* 0x000fe20003f45070 */
[----:B------:R-:W-:-:S06]  /*0230*/  HFMA2.MMA R16, -RZ, RZ, 0, 0 ;  /* 0x00000000ff107435 */ /* 0x000fcc00000001ff */
        /* <DEDUP_REMOVED lines=19> */
.L_x_12295:
[----:B------:R-:W0:Y:S01]  /*0370*/  LDC.64 R26, c[0x0][0x248] ;  /* 0x00009200ff1a7b82 */ /* 0x000e220000000a00 */
[----:B------:R-:W-:Y:S01]  /*0380*/  ULDC.64 UR4, c[0x0][0x250] ;  /* 0x0000940000047ab9 */ /* 0x000fe20000000a00 */
[----:B------:R-:W-:Y:S01]  /*0390*/  SHF.L.U64.HI R3, R8, 0x5, R9 ;  /* 0x0000000508037819 */ /* 0x000fe20000010209 */
[----:B------:R-:W-:Y:S01]  /*03a0*/  USHF.R.U64 UR8, UR4, 0x1, UR5 ;  /* 0x0000000104087899 */ /* 0x000fe20008001205 */
[----:B------:R-:W-:Y:S01]  /*03b0*/  SHF.L.U64.HI R2, R29, 0x5, R16 ;  /* 0x000000051d027819 */ /* 0x000fe20000010210 */
[----:B------:R-:W-:Y:S01]  /*03c0*/  USHF.R.U32.HI UR9, URZ, 0x1, UR5 ;  /* 0x000000013f097899 */ /* 0x000fe20008011605 */
[C---:B------:R-:W-:Y:S01]  /*03d0*/  IMAD.SHL.U32 R4, R6.reuse, 0x4, RZ ;  /* 0x0000000406047824 */ /* 0x040fe200078e00ff */
[----:B------:R-:W-:Y:S01]  /*03e0*/  MOV R25, RZ ;  /* 0x000000ff00197202 */ /* 0x000fe20000000f00 */
[----:B------:R-:W-:Y:S01]  /*03f0*/  IMAD.SHL.U32 R37, R6, 0x8, RZ ;  /* 0x0000000806257824 */ /* 0x000fe200078e00ff */
[----:B------:R-:W-:Y:S01]  /*0400*/  LEA R7, P1, -R8, UR8, 0x5 ;  /* 0x0000000808077c11 */ /* 0x000fe2000f8229ff */
[----:B------:R-:W-:Y:S01]  /*0410*/  ULDC.64 UR6, c[0x0][0x230] ;  /* 0x00008c0000067ab9 */ /* 0x000fe20000000a00 */
[----:B------:R-:W-:-:S02]  /*0420*/  LOP3.LUT R4, R4, 0x1c, RZ, 0xe2, !PT ;  /* 0x0000001c04047812 */ /* 0x000fc400078ee2ff */
[----:B------:R-:W-:Y:S02]  /*0430*/  IADD3.X R3, ~R3, UR9, RZ, P1, !PT ;  /* 0x0000000903037c10 */ /* 0x000fe40008ffe5ff */
[----:B------:R-:W-:Y:S02]  /*0440*/  ISETP.LT.U32.AND P1, PT, R7, 0x20, PT ;  /* 0x000000200700780c */ /* 0x000fe40003f21070 */
[----:B------:R-:W-:Y:S02]  /*0450*/  LOP3.LUT R37, R37, 0x38, RZ, 0xc0, !PT ;  /* 0x0000003825257812 */ /* 0x000fe400078ec0ff */
[----:B------:R-:W-:Y:S01]  /*0460*/  ISETP.LT.U32.AND.EX P1, PT, R3, RZ, PT, P1 ;  /* 0x000000ff0300720c */ /* 0x000fe20003f21110 */
[----:B------:R-:W-:-:S03]  /*0470*/  IMAD R3, R6, -0x4, R5 ;  /* 0xfffffffc06037824 */ /* 0x000fc600078e0205 */
[----:B------:R-:W-:Y:S01]  /*0480*/  SEL R5, R7, 0x20, P1 ;  /* 0x0000002007057807 */ /* 0x000fe20000800000 */
[-C--:B0-----:R-:W-:Y:S01]  /*0490*/  IMAD R7, R9, R26.reuse, RZ ;  /* 0x0000001a09077224 */ /* 0x081fe200078e02ff */
[-C--:B------:R-:W-:Y:S01]  /*04a0*/  LEA R0, P0, -R29, R26.reuse, 0x5 ;  /* 0x0000001a1d007211 */ /* 0x080fe200078029ff */
[----:B------:R-:W-:Y:S01]  /*04b0*/  IMAD.WIDE.U32 R10, R8, R26, RZ ;  /* 0x0000001a080a7225 */ /* 0x000fe200078e00ff */
[----:B------:R-:W-:Y:S02]  /*04c0*/  LOP3.LUT R24, R3, 0x1f, RZ, 0xc0, !PT ;  /* 0x0000001f03187812 */ /* 0x000fe400078ec0ff */
[----:B------:R-:W-:Y:S01]  /*04d0*/  ISETP.GE.U32.AND P1, PT, R4, R5, PT ;  /* 0x000000050400720c */ /* 0x000fe20003f26070 */
[----:B------:R-:W-:Y:S01]  /*04e0*/  IMAD.X R2, R27, 0x1, ~R2, P0 ;  /* 0x000000011b027824 */ /* 0x000fe200000e0e02 */
[----:B------:R-:W-:Y:S01]  /*04f0*/  ISETP.LT.U32.AND P0, PT, R0, 0x20, PT ;  /* 0x000000200000780c */ /* 0x000fe20003f01070 */
[----:B------:R-:W-:Y:S01]  /*0500*/  IMAD R7, R8, R27, R7 ;  /* 0x0000001b08077224 */ /* 0x000fe200078e0207 */
[----:B------:R-:W-:Y:S01]  /*0510*/  SHF.L.U64.HI R50, R26, 0x1, R27 ;  /* 0x000000011a327819 */ /* 0x000fe2000001021b */
[----:B------:R-:W-:Y:S01]  /*0520*/  IMAD.SHL.U32 R51, R10, 0x2, RZ ;  /* 0x000000020a337824 */ /* 0x000fe200078e00ff */
[----:B------:R-:W-:Y:S01]  /*0530*/  ISETP.LT.U32.AND.EX P0, PT, R2, RZ, PT, P0 ;  /* 0x000000ff0200720c */ /* 0x000fe20003f01100 */
[----:B------:R-:W-:Y:S01]  /*0540*/  IMAD.SHL.U32 R36, R26, 0x2, RZ ;  /* 0x000000021a247824 */ /* 0x000fe200078e00ff */
[----:B------:R-:W-:Y:S01]  /*0550*/  IADD3 R7, R11, R7, RZ ;  /* 0x000000070b077210 */ /* 0x000fe20007ffe0ff */
[-C--:B------:R-:W-:Y:S01]  /*0560*/  IMAD R17, R50, R37.reuse, RZ ;  /* 0x0000002532117224 */ /* 0x080fe200078e02ff */
[----:B------:R-:W-:Y:S01]  /*0570*/  SEL R19, R0, 0x20, P0 ;  /* 0x0000002000137807 */ /* 0x000fe20000000000 */
[----:B------:R-:W-:Y:S01]  /*0580*/  IMAD.WIDE.U32 R20, R36, R37, RZ ;  /* 0x0000002524147225 */ /* 0x000fe200078e00ff */
[----:B------:R-:W-:-:S02]  /*0590*/  SHF.L.U64.HI R10, R10, 0x1, R7 ;  /* 0x000000010a0a7819 */ /* 0x000fc40000010207 */
[----:B------:R-:W-:Y:S01]  /*05a0*/  ISETP.LT.U32.AND P1, PT, R24, R19, !P1 ;  /* 0x000000131800720c */ /* 0x000fe20004f21070 */
[----:B------:R-:W-:Y:S01]  /*05b0*/  IMAD.IADD R17, R21, 0x1, R17 ;  /* 0x0000000115117824 */ /* 0x000fe200078e0211 */
[-C--:B------:R-:W-:Y:S01]  /*05c0*/  IADD3 R12, P2, R29, R51.reuse, RZ ;  /* 0x000000331d0c7210 */ /* 0x080fe20007f5e0ff */
[C---:B------:R-:W-:Y:S01]  /*05d0*/  IMAD.WIDE.U32 R6, R37.reuse, R26, R24 ;  /* 0x0000001a25067225 */ /* 0x040fe200078e0018 */
[----:B------:R-:W-:Y:S02]  /*05e0*/  ISETP.NE.U32.AND P0, PT, RZ, UR6, PT ;  /* 0x00000006ff007c0c */ /* 0x000fe4000bf05070 */
[----:B------:R-:W-:Y:S01]  /*05f0*/  IADD3 R51, P3, R12, R51, RZ ;  /* 0x000000330c337210 */ /* 0x000fe20007f7e0ff */
[--C-:B------:R-:W-:Y:S01]  /*0600*/  IMAD.X R13, R16, 0x1, R10.reuse, P2 ;  /* 0x00000001100d7824 */ /* 0x100fe200010e060a */
[----:B------:R-:W-:Y:S01]  /*0610*/  ISETP.NE.AND.EX P0, PT, RZ, UR7, PT, P0 ;  /* 0x00000007ff007c0c */ /* 0x000fe2000bf05300 */
[----:B------:R-:W-:Y:S01]  /*0620*/  IMAD R35, R37, R27, RZ ;  /* 0x0000001b25237224 */ /* 0x000fe200078e02ff */
[----:B------:R-:W-:Y:S01]  /*0630*/  ULDC.64 UR6, c[0x0][0x208] ;  /* 0x0000820000067ab9 */ /* 0x000fe20000000a00 */
[----:B------:R-:W-:Y:S01]  /*0640*/  IMAD.X R54, R13, 0x1, R10, P3 ;  /* 0x000000010d367824 */ /* 0x000fe200018e060a */
[----:B------:R-:W-:Y:S01]  /*0650*/  IADD3 R47, P3, R24, R20, RZ ;  /* 0x00000014182f7210 */ /* 0x000fe20007f7e0ff */
[----:B------:R-:W0:Y:S01]  /*0660*/  @P1 LDC.64 R22, c[0x0][0x218] ;  /* 0x00008600ff161b82 */ /* 0x000e220000000a00 */
[C---:B------:R-:W-:Y:S01]  /*0670*/  SHF.L.U64.HI R13, R12.reuse, 0x5, R13 ;  /* 0x000000050c0d7819 */ /* 0x040fe2000001020d */
[----:B------:R-:W-:Y:S01]  /*0680*/  IMAD.SHL.U32 R12, R12, 0x20, RZ ;  /* 0x000000200c0c7824 */ /* 0x000fe200078e00ff */
[C---:B------:R-:W-:Y:S01]  /*0690*/  SHF.L.U64.HI R54, R51.reuse, 0x5, R54 ;  /* 0x0000000533367819 */ /* 0x040fe20000010236 */
[----:B------:R-:W-:Y:S01]  /*06a0*/  IMAD.X R41, RZ, RZ, R17, P3 ;  /* 0x000000ffff297224 */ /* 0x000fe200018e0611 */
[----:B------:R-:W-:-:S03]  /*06b0*/  SHF.L.U32 R51, R51, 0x5, RZ ;  /* 0x0000000533337819 */ /* 0x000fc600000006ff */
[----:B------:R-:W1:Y:S01]  /*06c0*/  @P1 LDC.64 R10, c[0x0][0x210] ;  /* 0x00008400ff0a1b82 */ /* 0x000e620000000a00 */
[----:B------:R-:W-:Y:S02]  /*06d0*/  IADD3 R53, P2, R51, R26, RZ ;  /* 0x0000001a33357210 */ /* 0x000fe40007f5e0ff */
[C---:B------:R-:W-:Y:S02]  /*06e0*/  @P1 IADD3 R28, P3, R47.reuse, R51, RZ ;  /* 0x000000332f1c1210 */ /* 0x040fe40007f7e0ff */
[----:B------:R-:W-:Y:S01]  /*06f0*/  @P1 IADD3 R18, P4, R47, R53, RZ ;  /* 0x000000352f121210 */ /* 0x000fe20007f9e0ff */
[----:B------:R-:W-:Y:S01]  /*0700*/  IMAD.X R55, R54, 0x1, R27, P2 ;  /* 0x0000000136377824 */ /* 0x000fe200010e061b */
[----:B------:R-:W-:Y:S01]  /*0710*/  IADD3 R33, P2, R12, R6, RZ ;  /* 0x000000060c217210 */ /* 0x000fe20007f5e0ff */
[----:B------:R-:W2:Y:S01]  /*0720*/  @P0 LDC.64 R14, c[0x0][0x230] ;  /* 0x00008c00ff0e0b82 */ /* 0x000ea20000000a00 */
[C---:B------:R-:W-:Y:S01]  /*0730*/  @P1 IADD3.X R31, R41.reuse, R54, RZ, P3, !PT ;  /* 0x00000036291f1210 */ /* 0x040fe20001ffe4ff */
[----:B------:R-:W-:Y:S01]  /*0740*/  @P1 IMAD.X R6, R41, 0x1, R55, P4 ;  /* 0x0000000129061824 */ /* 0x000fe200020e0637 */
[----:B------:R-:W-:-:S02]  /*0750*/  IADD3.X R32, R13, R7, R35, P2, !PT ;  /* 0x000000070d207210 */ /* 0x000fc400017fe423 */
[-C--:B0-----:R-:W-:Y:S02]  /*0760*/  @P1 LEA R30, P3, R28, R22.reuse, 0x2 ;  /* 0x000000161c1e1211 */ /* 0x081fe400078610ff */
[----:B------:R-:W-:Y:S02]  /*0770*/  @P1 LEA R22, P4, R18, R22, 0x2 ;  /* 0x0000001612161211 */ /* 0x000fe400078810ff */
[-C--:B------:R-:W-:Y:S01]  /*0780*/  @P1 LEA.HI.X R31, R28, R23.reuse, R31, 0x2, P3 ;  /* 0x000000171c1f1211 */ /* 0x080fe200018f141f */
[----:B------:R-:W-:Y:S01]  /*0790*/  IMAD.MOV.U32 R28, RZ, RZ, RZ ;  /* 0x000000ffff1c7224 */ /* 0x000fe200078e00ff */
[----:B------:R-:W-:Y:S02]  /*07a0*/  @P1 LEA.HI.X R23, R18, R23, R6, 0x2, P4 ;  /* 0x0000001712171211 */ /* 0x000fe400020f1406 */
[C---:B-1----:R-:W-:Y:S01]  /*07b0*/  @P1 LEA R10, P2, R33.reuse, R10, 0x2 ;  /* 0x0000000a210a1211 */ /* 0x042fe200078410ff */
[----:B------:R-:W-:Y:S02]  /*07c0*/  IMAD.MOV.U32 R18, RZ, RZ, RZ ;  /* 0x000000ffff127224 */ /* 0x000fe400078e00ff */
[----:B------:R-:W5:Y:S01]  /*07d0*/  @P1 LDG.E R28, desc[UR6][R30.64] ;  /* 0x000000061e1c1981 */ /* 0x000f62000c1e1900 */
[----:B------:R-:W-:Y:S01]  /*07e0*/  @P1 LEA.HI.X R11, R33, R11, R32, 0x2, P2 ;  /* 0x0000000b210b1211 */ /* 0x000fe200010f1420 */
[----:B------:R-:W-:Y:S01]  /*07f0*/  IMAD.MOV.U32 R40, RZ, RZ, RZ ;  /* 0x000000ffff287224 */ /* 0x000fe200078e00ff */
[----:B------:R-:W-:-:S03]  /*0800*/  MOV R6, 0x3f800000 ;  /* 0x3f80000000067802 */ /* 0x000fc60000000f00 */
[----:B------:R-:W5:Y:S01]  /*0810*/  @P1 LDG.E R18, desc[UR6][R10.64] ;  /* 0x000000060a121981 */ /* 0x000f62000c1e1900 */
[----:B------:R-:W-:Y:S01]  /*0820*/  SHF.L.U64.HI R9, R8, 0x1, R9 ;  /* 0x0000000108097819 */ /* 0x000fe20000010209 */
[----:B------:R-:W-:Y:S02]  /*0830*/  VIADD R34, R4, 0x1 ;  /* 0x0000000104227836 */ /* 0x000fe40000000000 */
[----:B------:R-:W-:Y:S01]  /*0840*/  IMAD R16, R16, UR4, RZ ;  /* 0x0000000410107c24 */ /* 0x000fe2000f8e02ff */
[----:B------:R-:W-:Y:S01]  /*0850*/  BSSY B0, `(.L_x_12296) ;  /* 0x000001f000007945 */ /* 0x000fe20003800000 */
[----:B------:R-:W-:Y:S01]  /*0860*/  IMAD.SHL.U32 R8, R8, 0x2, RZ ;  /* 0x0000000208087824 */ /* 0x000fe200078e00ff */
[----:B------:R0:W5:Y:S01]  /*0870*/  @P1 LDG.E R40, desc[UR6][R22.64] ;  /* 0x0000000616281981 */ /* 0x000162000c1e1900 */
[C---:B------:R-:W-:Y:S01]  /*0880*/  IMAD R7, R29.reuse, UR5, R16 ;  /* 0x000000051d077c24 */ /* 0x040fe2000f8e0210 */
[----:B------:R-:W-:Y:S01]  /*0890*/  MOV R39, RZ ;  /* 0x000000ff00277202 */ /* 0x000fe20000000f00 */
[----:B------:R-:W-:Y:S01]  /*08a0*/  IMAD.WIDE.U32 R8, R29, UR4, R8 ;  /* 0x000000041d087c25 */ /* 0x000fe2000f8e0008 */
[----:B--2---:R1:W5:Y:S01]  /*08b0*/  @P0 LDG.E R6, desc[UR6][R14.64] ;  /* 0x000000060e060981 */ /* 0x004362000c1e1900 */
[----:B------:R-:W-:-:S02]  /*08c0*/  ISETP.GE.U32.AND P0, PT, R34, R5, PT ;  /* 0x000000052200720c */ /* 0x000fc40003f06070 */
[----:B------:R-:W-:Y:S01]  /*08d0*/  IMAD.WIDE.U32 R12, R37, R26, R12 ;  /* 0x0000001a250c7225 */ /* 0x000fe200078e000c */
[----:B0-----:R-:W-:-:S03]  /*08e0*/  CS2R R22, SRZ ;  /* 0x0000000000167805 */ /* 0x001fc6000001ff00 */
[----:B------:R-:W-:Y:S01]  /*08f0*/  VIADD R16, R3, 0xffffffff ;  /* 0xffffffff03107836 */ /* 0x000fe20000000000 */
[----:B-1----:R-:W-:Y:S06]  /*0900*/  @!P1 BRA `(.L_x_12297) ;  /* 0x00000000004c9947 */ /* 0x002fec0003800000 */
        /* <DEDUP_REMOVED lines=19> */
.L_x_12297:
[----:B------:R-:W-:Y:S05]  /*0a40*/  BSYNC B0 ;  /* 0x0000000000007941 */ /* 0x000fea0003800000 */
.L_x_12296:
[----:B------:R-:W-:Y:S01]  /*0a50*/  LOP3.LUT R16, R16, 0x1f, RZ, 0xc0, !PT ;  /* 0x0000001f10107812 */ /* 0x000fe200078ec0ff */
[----:B------:R-:W-:Y:S01]  /*0a60*/  BSSY B0, `(.L_x_12298) ;  /* 0x0000021000007945 */ /* 0x000fe20003800000 */
[----:B0-----:R-:W-:Y:S01]  /*0a70*/  IADD3 R31, R35, R13, RZ ;  /* 0x0000000d231f7210 */ /* 0x001fe20007ffe0ff */
[----:B------:R-:W-:Y:S01]  /*0a80*/  IMAD.MOV.U32 R29, RZ, RZ, RZ ;  /* 0x000000ffff1d7224 */ /* 0x000fe200078e00ff */
[C---:B------:R-:W-:Y:S01]  /*0a90*/  ISETP.LT.U32.AND P0, PT, R16.reuse, R19, !P0 ;  /* 0x000000131000720c */ /* 0x040fe20004701070 */
[----:B------:R-:W-:Y:S01]  /*0aa0*/  IMAD.MOV.U32 R30, RZ, RZ, RZ ;  /* 0x000000ffff1e7224 */ /* 0x000fe200078e00ff */
[C---:B------:R-:W-:Y:S02]  /*0ab0*/  IADD3 R10, P3, R16.reuse, R20, RZ ;  /* 0x00000014100a7210 */ /* 0x040fe40007f7e0ff */
[----:B------:R-:W-:Y:S02]  /*0ac0*/  CS2R R32, SRZ ;  /* 0x0000000000207805 */ /* 0x000fe4000001ff00 */
[----:B------:R-:W-:-:S02]  /*0ad0*/  IADD3 R14, P2, R16, R12, RZ ;  /* 0x0000000c100e7210 */ /* 0x000fc40007f5e0ff */
[----:B------:R-:W-:Y:S01]  /*0ae0*/  CS2R R42, SRZ ;  /* 0x00000000002a7805 */ /* 0x000fe2000001ff00 */
[----:B------:R-:W-:Y:S02]  /*0af0*/  IMAD.X R11, RZ, RZ, R17, P3 ;  /* 0x000000ffff0b7224 */ /* 0x000fe400018e0611 */
[----:B------:R-:W-:Y:S02]  /*0b00*/  IMAD.X R15, RZ, RZ, R31, P2 ;  /* 0x000000ffff0f7224 */ /* 0x000fe400010e061f */
[----:B------:R-:W-:Y:S06]  /*0b10*/  @!P0 BRA `(.L_x_12299) ;  /* 0x0000000000548947 */ /* 0x000fec0003800000 */
[----:B------:R-:W-:Y:S01]  /*0b20*/  IMAD.WIDE.U32 R32, R26, 0x4, RZ ;  /* 0x000000041a207825 */ /* 0x000fe200078e00ff */
        /* <DEDUP_REMOVED lines=10> */
[C---:B------:R-:W-:Y:S01]  /*0bd0*/  IMAD.X R35, R33.reuse, 0x1, R54, P3 ;  /* 0x0000000121237824 */ /* 0x040fe200018e0636 */
        /* <DEDUP_REMOVED lines=9> */
.L_x_12299:
[----:B------:R-:W-:Y:S05]  /*0c70*/  BSYNC B0 ;  /* 0x0000000000007941 */ /* 0x000fea0003800000 */
.L_x_12298:
[----:B------:R-:W-:Y:S04]  /*0c80*/  BSSY B0, `(.L_x_12300) ;  /* 0x0000017000007945 */ /* 0x000fe80003800000 */
[----:B------:R-:W-:Y:S05]  /*0c90*/  @!P0 BRA `(.L_x_12301) ;  /* 0x0000000000548947 */ /* 0x000fea0003800000 */
[C---:B------:R-:W-:Y:S01]  /*0ca0*/  IMAD.WIDE.U32 R10, R26.reuse, 0x6, R10 ;  /* 0x000000061a0a7825 */ /* 0x040fe200078e000a */
[----:B------:R-:W-:Y:S01]  /*0cb0*/  ULDC.64 UR10, c[0x0][0x210] ;  /* 0x00008400000a7ab9 */ /* 0x000fe20000000a00 */
[----:B------:R-:W-:Y:S02]  /*0cc0*/  ULDC.64 UR12, c[0x0][0x218] ;  /* 0x00008600000c7ab9 */ /* 0x000fe40000000a00 */
[----:B0-----:R-:W-:Y:S02]  /*0cd0*/  IMAD R35, R27, 0x6, RZ ;  /* 0x000000061b237824 */ /* 0x001fe400078e02ff */
[----:B------:R-:W-:Y:S01]  /*0ce0*/  IMAD.WIDE.U32 R42, R26, 0x3, R14 ;  /* 0x000000031a2a7825 */ /* 0x000fe200078e000e */
[----:B------:R-:W-:-:S03]  /*0cf0*/  IADD3 R15, P3, R51, R10, RZ ;  /* 0x0000000a330f7210 */ /* 0x000fc60007f7e0ff */
[----:B------:R-:W-:Y:S01]  /*0d00*/  IMAD.IADD R44, R11, 0x1, R35 ;  /* 0x000000010b2c7824 */ /* 0x000fe200078e0223 */
[----:B------:R-:W-:Y:S01]  /*0d10*/  IADD3 R11, P4, R53, R10, RZ ;  /* 0x0000000a350b7210 */ /* 0x000fe20007f9e0ff */
[----:B------:R-:W-:Y:S01]  /*0d20*/  IMAD R29, R27, 0x3, RZ ;  /* 0x000000031b1d7824 */ /* 0x000fe200078e02ff */
[----:B------:R-:W-:Y:S01]  /*0d30*/  LEA R34, P2, R42, UR10, 0x2 ;  /* 0x0000000a2a227c11 */ /* 0x000fe2000f8410ff */
[C---:B------:R-:W-:Y:S01]  /*0d40*/  IMAD.X R46, R44.reuse, 0x1, R54, P3 ;  /* 0x000000012c2e7824 */ /* 0x040fe200018e0636 */
[----:B------:R-:W-:Y:S01]  /*0d50*/  LEA R14, P3, R15, UR12, 0x2 ;  /* 0x0000000c0f0e7c11 */ /* 0x000fe2000f8610ff */
[----:B------:R-:W-:Y:S01]  /*0d60*/  IMAD.X R44, R44, 0x1, R55, P4 ;  /* 0x000000012c2c7824 */ /* 0x000fe200020e0637 */
[----:B------:R-:W-:Y:S02]  /*0d70*/  IADD3 R29, R43, R29, RZ ;  /* 0x0000001d2b1d7210 */ /* 0x000fe40007ffe0ff */
[----:B------:R-:W-:Y:S02]  /*0d80*/  LEA R10, P4, R11, UR12, 0x2 ;  /* 0x0000000c0b0a7c11 */ /* 0x000fe4000f8810ff */
[----:B------:R-:W-:-:S02]  /*0d90*/  LEA.HI.X R35, R42, UR11, R29, 0x2, P2 ;  /* 0x0000000b2a237c11 */ /* 0x000fc400090f141d */
[----:B------:R-:W-:Y:S02]  /*0da0*/  LEA.HI.X R15, R15, UR13, R46, 0x2, P3 ;  /* 0x0000000d0f0f7c11 */ /* 0x000fe400098f142e */
[----:B------:R-:W-:Y:S01]  /*0db0*/  LEA.HI.X R11, R11, UR13, R44, 0x2, P4 ;  /* 0x0000000d0b0b7c11 */ /* 0x000fe2000a0f142c */
[----:B------:R1:W5:Y:S04]  /*0dc0*/  LDG.E R43, desc[UR6][R34.64] ;  /* 0x00000006222b7981 */ /* 0x000368000c1e1900 */
[----:B------:R1:W5:Y:S04]  /*0dd0*/  LDG.E R42, desc[UR6][R14.64] ;  /* 0x000000060e2a7981 */ /* 0x000368000c1e1900 */
[----:B------:R1:W5:Y:S02]  /*0de0*/  LDG.E R29, desc[UR6][R10.64] ;  /* 0x000000060a1d7981 */ /* 0x000364000c1e1900 */
.L_x_12301:
[----:B------:R-:W-:Y:S05]  /*0df0*/  BSYNC B0 ;  /* 0x0000000000007941 */ /* 0x000fea0003800000 */
.L_x_12300:
[C---:B-1---5:R-:W-:Y:S01]  /*0e00*/  FMUL R10, R23.reuse, 0.044714998453855514526 ;  /* 0x3d372713170a7820 */ /* 0x062fe20000400000 */
[----:B------:R-:W-:Y:S01]  /*0e10*/  FMUL R11, R23, 0.79788458347320556641 ;  /* 0x3f4c422a170b7820 */ /* 0x000fe20000400000 */
[----:B------:R-:W-:Y:S01]  /*0e20*/  IMAD.SHL.U32 R37, R26, 0x4, RZ ;  /* 0x000000041a257824 */ /* 0x000fe200078e00ff */
[----:B------:R-:W-:Y:S01]  /*0e30*/  IADD3 R21, R9, R7, RZ ;  /* 0x0000000709157210 */ /* 0x000fe20007ffe0ff */
[----:B------:R-:W-:Y:S01]  /*0e40*/  FFMA R10, R10, R23, 1 ;  /* 0x3f8000000a0a7423 */ /* 0x000fe20000000017 */
[----:B0-----:R-:W-:Y:S01]  /*0e50*/  IMAD R34, R26, UR5, RZ ;  /* 0x000000051a227c24 */ /* 0x001fe2000f8e02ff */
[----:B------:R-:W-:Y:S01]  /*0e60*/  ULDC.64 UR10, c[0x0][0x228] ;  /* 0x00008a00000a7ab9 */ /* 0x000fe20000000a00 */
[----:B------:R-:W-:Y:S01]  /*0e70*/  IADD3 R37, P3, R37, R20, RZ ;  /* 0x0000001425257210 */ /* 0x000fe20007f7e0ff */
[----:B------:R-:W-:Y:S01]  /*0e80*/  FMUL R14, R10, R11 ;  /* 0x0000000b0a0e7220 */ /* 0x000fe20000400000 */
[----:B------:R-:W-:Y:S01]  /*0e90*/  FMUL R10, R23, 0.035677410662174224854 ;  /* 0x3d12227a170a7820 */ /* 0x000fe20000400000 */
[C---:B------:R-:W-:Y:S01]  /*0ea0*/  FMUL R11, R28.reuse, 0.044714998453855514526 ;  /* 0x3d3727131c0b7820 */ /* 0x040fe20000400000 */
[----:B------:R-:W-:Y:S01]  /*0eb0*/  FMUL R9, R28, 0.035677410662174224854 ;  /* 0x3d12227a1c097820 */ /* 0x000fe20000400000 */
[----:B------:R-:W-:Y:S01]  /*0ec0*/  FMUL R13, |R14|, 2.8853900432586669922 ;  /* 0x4038aa3b0e0d7820 */ /* 0x000fe20000400200 */
[-C--:B------:R-:W-:Y:S01]  /*0ed0*/  FFMA R10, R10, R23.reuse, 0.79788458347320556641 ;  /* 0x3f4c422a0a0a7423 */ /* 0x080fe20000000017 */
[-C--:B------:R-:W-:Y:S01]  /*0ee0*/  FFMA R11, R11, R28.reuse, 1 ;  /* 0x3f8000000b0b7423 */ /* 0x080fe2000000001c */
[----:B------:R-:W-:Y:S01]  /*0ef0*/  LEA R7, P2, R8, UR10, 0x6 ;  /* 0x0000000a08077c11 */ /* 0x000fe2000f8430ff */
[----:B------:R-:W-:Y:S01]  /*0f00*/  FFMA R9, R9, R28, 0.79788458347320556641 ;  /* 0x3f4c422a09097423 */ /* 0x000fe2000000001c */
[----:B------:R-:W-:Y:S01]  /*0f10*/  FMUL R15, R10, R23 ;  /* 0x000000170a0f7220 */ /* 0x000fe20000400000 */
[----:B------:R-:W0:Y:S01]  /*0f20*/  MUFU.EX2 R13, R13 ;  /* 0x0000000d000d7308 */ /* 0x000e220000000800 */
[----:B------:R-:W-:Y:S01]  /*0f30*/  FMUL R10, R28, 0.79788458347320556641 ;  /* 0x3f4c422a1c0a7820 */ /* 0x000fe20000400000 */
[----:B------:R-:W-:Y:S01]  /*0f40*/  LEA.HI.X R8, R8, UR11, R21, 0x6, P2 ;  /* 0x0000000b08087c11 */ /* 0x000fe200090f3415 */
[----:B------:R-:W-:Y:S01]  /*0f50*/  FMUL R44, |R15|, 2.8853900432586669922 ;  /* 0x4038aa3b0f2c7820 */ /* 0x000fe20000400200 */
[----:B------:R-:W-:-:S02]  /*0f60*/  IMAD.MOV.U32 R21, RZ, RZ, 0x3c80f082 ;  /* 0x3c80f082ff157424 */ /* 0x000fc400078e00ff */
[----:B------:R-:W-:Y:S01]  /*0f70*/  FMUL R20, R11, R10 ;  /* 0x0000000a0b147220 */ /* 0x000fe20000400000 */
[----:B------:R-:W-:-:S04]  /*0f80*/  IMAD.WIDE.U32 R10, R26, UR4, RZ ;  /* 0x000000041a0a7c25 */ /* 0x000fc8000f8e00ff */
[----:B------:R-:W-:Y:S01]  /*0f90*/  FMUL R46, R9, R28 ;  /* 0x0000001c092e7220 */ /* 0x000fe20000400000 */
[----:B------:R-:W-:Y:S01]  /*0fa0*/  FSETP.GE.AND P4, PT, |R14|, 0.60000002384185791016, PT ;  /* 0x3f19999a0e00780b */ /* 0x000fe20003f86200 */
[----:B------:R-:W1:Y:S01]  /*0fb0*/  MUFU.EX2 R44, R44 ;  /* 0x0000002c002c7308 */ /* 0x000e620000000800 */
[----:B------:R-:W-:Y:S01]  /*0fc0*/  FMUL R45, |R20|, 2.8853900432586669922 ;  /* 0x4038aa3b142d7820 */ /* 0x000fe20000400200 */
[----:B------:R-:W-:Y:S01]  /*0fd0*/  LEA R9, P2, R10, R7, 0x1 ;  /* 0x000000070a097211 */ /* 0x000fe200078408ff */
[----:B------:R-:W-:Y:S01]  /*0fe0*/  IMAD.MOV.U32 R35, RZ, RZ, 0x3f800000 ;  /* 0x3f800000ff237424 */ /* 0x000fe200078e00ff */
[----:B------:R-:W-:Y:S01]  /*0ff0*/  SHF.L.U64.HI R56, R26, 0x2, R27 ;  /* 0x000000021a387819 */ /* 0x000fe2000001021b */
[----:B------:R-:W-:Y:S01]  /*1000*/  BSSY B0, `(.L_x_12302) ;  /* 0x000009e000007945 */ /* 0x000fe20003800000 */
[----:B------:R-:W-:Y:S01]  /*1010*/  FSETP.GE.AND P5, PT, |R15|, 9.010913848876953125, PT ;  /* 0x41102cb40f00780b */ /* 0x000fe20003fa6200 */
[----:B0-----:R-:W-:Y:S01]  /*1020*/  FADD R48, R13, 1 ;  /* 0x3f8000000d307421 */ /* 0x001fe20000000000 */
[----:B------:R-:W-:Y:S01]  /*1030*/  IMAD R13, R27, UR4, R34 ;  /* 0x000000041b0d7c24 */ /* 0x000fe2000f8e0222 */
[----:B------:R-:W0:Y:S01]  /*1040*/  MUFU.EX2 R45, R45 ;  /* 0x0000002d002d7308 */ /* 0x000e220000000800 */
[----:B------:R-:W-:Y:S01]  /*1050*/  FMUL R34, |R46|, 2.8853900432586669922 ;  /* 0x4038aa3b2e227820 */ /* 0x000fe20000400200 */
[----:B------:R-:W-:Y:S01]  /*1060*/  ULDC.64 UR4, c[0x0][0x220] ;  /* 0x0000880000047ab9 */ /* 0x000fe20000000a00 */
[----:B------:R-:W-:-:S02]  /*1070*/  IMAD.IADD R11, R11, 0x1, R13 ;  /* 0x000000010b0b7824 */ /* 0x000fc400078e020d */
[----:B------:R-:W-:Y:S01]  /*1080*/  FMUL R13, R14, R14 ;  /* 0x0000000e0e0d7220 */ /* 0x000fe20000400000 */
[----:B-1----:R-:W-:Y:S02]  /*1090*/  FADD R44, R44, 1 ;  /* 0x3f8000002c2c7421 */ /* 0x002fe40000000000 */
[----:B------:R-:W1:Y:S01]  /*10a0*/  MUFU.RCP R48, R48 ;  /* 0x0000003000307308 */ /* 0x000e620000001000 */
[C---:B------:R-:W-:Y:S01]  /*10b0*/  FFMA R52, R13.reuse, R21, -0.052303962409496307373 ;  /* 0xbd563cae0d347423 */ /* 0x040fe20000000015 */
[----:B------:R-:W-:Y:S02]  /*10c0*/  LEA.HI.X R10, R10, R8, R11, 0x1, P2 ;  /* 0x000000080a0a7211 */ /* 0x000fe400010f0c0b */
[----:B------:R-:W-:Y:S01]  /*10d0*/  FSETP.GE.AND P2, PT, |R14|, 9.010913848876953125, PT ;  /* 0x41102cb40e00780b */ /* 0x000fe20003f46200 */
[C---:B------:R-:W-:Y:S01]  /*10e0*/  FFMA R52, R13.reuse, R52, 0.1331529766321182251 ;  /* 0x3e0859410d347423 */ /* 0x040fe20000000034 */
[----:B------:R-:W-:Y:S02]  /*10f0*/  LEA R11, R38, R57, 0x5 ;  /* 0x00000039260b7211 */ /* 0x000fe400078e28ff */
[----:B------:R-:W2:Y:S01]  /*1100*/  MUFU.EX2 R34, R34 ;  /* 0x0000002200227308 */ /* 0x000ea20000000800 */
[----:B------:R-:W-:-:S04]  /*1110*/  FFMA R52, R13, R52, -0.33332768082618713379 ;  /* 0xbeaaa9ed0d347423 */ /* 0x000fc80000000034 */
[----:B------:R-:W-:Y:S01]  /*1120*/  FFMA R49, R13, R52, RZ ;  /* 0x000000340d317223 */ /* 0x000fe200000000ff */
[----:B0-----:R-:W-:Y:S01]  /*1130*/  FADD R52, R45, 1 ;  /* 0x3f8000002d347421 */ /* 0x001fe20000000000 */
[----:B------:R-:W-:Y:S01]  /*1140*/  IMAD.X R45, R56, 0x1, R17, P3 ;  /* 0x00000001382d7824 */ /* 0x000fe200018e0611 */
[----:B------:R-:W0:Y:S01]  /*1150*/  MUFU.RCP R44, R44 ;  /* 0x0000002c002c7308 */ /* 0x000e220000001000 */
[----:B-1----:R-:W-:Y:S01]  /*1160*/  FFMA R48, R48, -2, R35 ;  /* 0xc000000030307823 */ /* 0x002fe20000000023 */
[----:B------:R-:W-:-:S04]  /*1170*/  FSETP.GE.AND P3, PT, |R20|, 9.010913848876953125, PT ;  /* 0x41102cb41400780b */ /* 0x000fc80003f66200 */
[----:B------:R-:W-:Y:S01]  /*1180*/  FSEL R13, R48, 1, !P2 ;  /* 0x3f800000300d7808 */ /* 0x000fe20005000000 */
[----:B------:R-:W-:Y:S01]  /*1190*/  VIADD R48, R4, 0x2 ;  /* 0x0000000204307836 */ /* 0x000fe20000000000 */
[----:B------:R-:W1:Y:S01]  /*11a0*/  MUFU.RCP R52, R52 ;  /* 0x0000003400347308 */ /* 0x000e620000001000 */
[----:B--2---:R-:W-:Y:S01]  /*11b0*/  FADD R34, R34, 1 ;  /* 0x3f80000022227421 */ /* 0x004fe20000000000 */
[--C-:B------:R-:W-:Y:S01]  /*11c0*/  LOP3.LUT R38, R13, 0x80000000, R14.reuse, 0xb8, !PT ;  /* 0x800000000d267812 */ /* 0x100fe200078eb80e */
[----:B------:R-:W-:Y:S01]  /*11d0*/  @!P4 FFMA R38, R14, R49, R14 ;  /* 0x000000310e26c223 */ /* 0x000fe2000000000e */
[C---:B------:R-:W-:Y:S01]  /*11e0*/  FMUL R14, R15.reuse, R15 ;  /* 0x0000000f0f0e7220 */ /* 0x040fe20000400000 */
[----:B------:R-:W-:Y:S01]  /*11f0*/  FMUL R13, R20, R20 ;  /* 0x00000014140d7220 */ /* 0x000fe20000400000 */
[----:B------:R-:W-:Y:S01]  /*1200*/  ISETP.GE.U32.AND P2, PT, R48, R5, PT ;  /* 0x000000053000720c */ /* 0x000fe20003f46070 */
[----:B------:R-:W-:Y:S01]  /*1210*/  FADD R61, R38, 1 ;  /* 0x3f800000263d7421 */ /* 0x000fe20000000000 */
[----:B------:R-:W-:Y:S01]  /*1220*/  FFMA R17, R14, R21, -0.052303962409496307373 ;  /* 0xbd563cae0e117423 */ /* 0x000fe20000000015 */
[----:B0-----:R-:W-:Y:S01]  /*1230*/  FFMA R44, R44, -2, R35 ;  /* 0xc00000002c2c7823 */ /* 0x001fe20000000023 */
[----:B------:R-:W-:Y:S01]  /*1240*/  FSETP.GE.AND P4, PT, |R15|, 0.60000002384185791016, PT ;  /* 0x3f19999a0f00780b */ /* 0x000fe20003f86200 */
[----:B------:R0:W2:Y:S01]  /*1250*/  MUFU.RCP R48, R34 ;  /* 0x0000002200307308 */ /* 0x0000a20000001000 */
[----:B------:R-:W-:Y:S01]  /*1260*/  FFMA R17, R14, R17, 0.1331529766321182251 ;  /* 0x3e0859410e117423 */ /* 0x000fe20000000011 */
[----:B------:R-:W-:Y:S01]  /*1270*/  FFMA R56, R13, R21, -0.052303962409496307373 ;  /* 0xbd563cae0d387423 */ /* 0x000fe20000000015 */
[----:B------:R-:W-:-:S02]  /*1280*/  FSEL R44, R44, 1, !P5 ;  /* 0x3f8000002c2c7808 */ /* 0x000fc40006800000 */
[----:B------:R-:W-:Y:S01]  /*1290*/  FSETP.GE.AND P5, PT, |R20|, 0.60000002384185791016, PT ;  /* 0x3f19999a1400780b */ /* 0x000fe20003fa6200 */
[----:B------:R-:W-:Y:S01]  /*12a0*/  FFMA R57, R14, R17, -0.33332768082618713379 ;  /* 0xbeaaa9ed0e397423 */ /* 0x000fe20000000011 */
[C---:B------:R-:W-:Y:S01]  /*12b0*/  FFMA R56, R13.reuse, R56, 0.1331529766321182251 ;  /* 0x3e0859410d387423 */ /* 0x040fe20000000038 */
[----:B-1----:R-:W-:Y:S01]  /*12c0*/  FFMA R52, R52, -2, R35 ;  /* 0xc000000034347823 */ /* 0x002fe20000000023 */
[--C-:B------:R-:W-:Y:S01]  /*12d0*/  LOP3.LUT R44, R44, 0x80000000, R15.reuse, 0xb8, !PT ;  /* 0x800000002c2c7812 */ /* 0x100fe200078eb80f */
[----:B------:R-:W-:Y:S01]  /*12e0*/  FFMA R14, R14, R57, RZ ;  /* 0x000000390e0e7223 */ /* 0x000fe200000000ff */
[----:B------:R-:W-:Y:S02]  /*12f0*/  FFMA R56, R13, R56, -0.33332768082618713379 ;  /* 0xbeaaa9ed0d387423 */ /* 0x000fe40000000038 */
[----:B------:R-:W-:Y:S01]  /*1300*/  FSEL R49, R52, 1, !P3 ;  /* 0x3f80000034317808 */ /* 0x000fe20005800000 */
[----:B------:R-:W-:Y:S01]  /*1310*/  @!P4 FFMA R44, R15, R14, R15 ;  /* 0x0000000e0f2cc223 */ /* 0x000fe2000000000f */
[----:B------:R-:W-:Y:S01]  /*1320*/  IADD3 R17, P3, R36, R12, RZ ;  /* 0x0000000c24117210 */ /* 0x000fe20007f7e0ff */
[----:B------:R-:W-:Y:S01]  /*1330*/  FFMA R57, R13, R56, RZ ;  /* 0x000000380d397223 */ /* 0x000fe200000000ff */
[----:B0-----:R-:W-:Y:S01]  /*1340*/  LEA R34, P4, R51, UR4, 0x1 ;  /* 0x0000000433227c11 */ /* 0x001fe2000f8808ff */
[----:B------:R-:W-:Y:S01]  /*1350*/  FMUL R12, R46, R46 ;  /* 0x0000002e2e0c7220 */ /* 0x000fe20000400000 */
[--C-:B------:R-:W-:Y:S01]  /*1360*/  LOP3.LUT R13, R49, 0x80000000, R20.reuse, 0xb8, !PT ;  /* 0x80000000310d7812 */ /* 0x100fe200078eb814 */
[----:B--2---:R-:W-:Y:S01]  /*1370*/  FFMA R48, R48, -2, R35 ;  /* 0xc000000030307823 */ /* 0x004fe20000000023 */
[----:B------:R-:W-:Y:S01]  /*1380*/  @!P5 FFMA R13, R20, R57, R20 ;  /* 0x00000039140dd223 */ /* 0x000fe20000000014 */
[----:B------:R-:W-:Y:S01]  /*1390*/  LEA.HI.X R35, R51, UR5, R54, 0x1, P4 ;  /* 0x0000000533237c11 */ /* 0x000fe2000a0f0c36 */
[----:B------:R-:W-:Y:S01]  /*13a0*/  FFMA R57, R12, R21, -0.052303962409496307373 ;  /* 0xbd563cae0c397423 */ /* 0x000fe20000000015 */
[----:B------:R-:W-:Y:S01]  /*13b0*/  @P1 IADD3 R14, P4, R47, R36, RZ ;  /* 0x000000242f0e1210 */ /* 0x000fe20007f9e0ff */
[----:B------:R-:W-:Y:S01]  /*13c0*/  FMUL R20, R23, 0.10703222453594207764 ;  /* 0x3ddb33b617147820 */ /* 0x000fe20000400000 */
[----:B------:R-:W-:Y:S01]  /*13d0*/  FMUL R49, R28, 0.10703222453594207764 ;  /* 0x3ddb33b61c317820 */ /* 0x000fe20000400000 */
[----:B------:R-:W-:Y:S01]  /*13e0*/  FSETP.GE.AND P5, PT, |R46|, 0.60000002384185791016, PT ;  /* 0x3f19999a2e00780b */ /* 0x000fe20003fa6200 */
[----:B------:R-:W-:Y:S01]  /*13f0*/  FFMA R57, R12, R57, 0.1331529766321182251 ;  /* 0x3e0859410c397423 */ /* 0x000fe20000000039 */
[----:B------:R-:W-:Y:S01]  /*1400*/  FFMA R59, R20, R23, 0.79788458347320556641 ;  /* 0x3f4c422a143b7423 */ /* 0x000fe20000000017 */
[----:B------:R-:W-:-:S02]  /*1410*/  @P1 IMAD.X R15, R41, 0x1, R50, P4 ;  /* 0x00000001290f1824 */ /* 0x000fc400020e0632 */
[----:B------:R-:W-:Y:S01]  /*1420*/  FFMA R21, R49, R28, 0.79788458347320556641 ;  /* 0x3f4c422a31157423 */ /* 0x000fe2000000001c */
[----:B------:R-:W-:Y:S01]  /*1430*/  FFMA R20, -R13, R13, 1 ;  /* 0x3f8000000d147423 */ /* 0x000fe2000000010d */
[----:B------:R-:W-:Y:S01]  /*1440*/  FSETP.GE.AND P4, PT, |R46|, 9.010913848876953125, PT ;  /* 0x41102cb42e00780b */ /* 0x000fe20003f86200 */
[----:B------:R-:W-:Y:S01]  /*1450*/  FFMA R52, -R38, R38, 1 ;  /* 0x3f80000026347423 */ /* 0x000fe20000000126 */
[----:B------:R-:W-:Y:S01]  /*1460*/  FFMA R49, R12, R57, -0.33332768082618713379 ;  /* 0xbeaaa9ed0c317423 */ /* 0x000fe20000000039 */
[----:B------:R-:W-:Y:S01]  /*1470*/  FMUL R56, R20, R21 ;  /* 0x0000001514387220 */ /* 0x000fe20000400000 */
[----:B------:R-:W-:Y:S01]  /*1480*/  FSEL R21, R48, 1, !P4 ;  /* 0x3f80000030157808 */ /* 0x000fe20006000000 */
[----:B------:R-:W-:Y:S01]  /*1490*/  FMUL R57, R28, 0.5 ;  /* 0x3f0000001c397820 */ /* 0x000fe20000400000 */
[-C--:B------:R-:W-:Y:S01]  /*14a0*/  @P1 LEA R20, P4, R14, R34.reuse, 0x1 ;  /* 0x000000220e141211 */ /* 0x080fe200078808ff */
[----:B------:R-:W-:Y:S01]  /*14b0*/  FMUL R52, R52, R59 ;  /* 0x0000003b34347220 */ /* 0x000fe20000400000 */
[----:B------:R-:W-:Y:S01]  /*14c0*/  FFMA R49, R12, R49, RZ ;  /* 0x000000310c317223 */ /* 0x000fe200000000ff */
[----:B------:R-:W-:Y:S01]  /*14d0*/  FMUL R59, R23, 0.5 ;  /* 0x3f000000173b7820 */ /* 0x000fe20000400000 */
[--C-:B------:R-:W-:Y:S01]  /*14e0*/  LOP3.LUT R12, R21, 0x80000000, R46.reuse, 0xb8, !PT ;  /* 0x80000000150c7812 */ /* 0x100fe200078eb82e */
[----:B------:R-:W-:Y:S01]  /*14f0*/  FMUL R56, R56, R57 ;  /* 0x0000003938387220 */ /* 0x000fe20000400000 */
[----:B------:R-:W-:Y:S01]  /*1500*/  FADD R13, R13, 1 ;  /* 0x3f8000000d0d7421 */ /* 0x000fe20000000000 */
[----:B------:R-:W-:Y:S01]  /*1510*/  @P1 LEA.HI.X R21, R14, R35, R15, 0x1, P4 ;  /* 0x000000230e151211 */ /* 0x000fe200020f0c0f */
[----:B------:R-:W-:Y:S01]  /*1520*/  @!P5 FFMA R12, R46, R49, R46 ;  /* 0x000000312e0cd223 */ /* 0x000fe2000000002e */
[----:B------:R-:W-:Y:S01]  /*1530*/  @P1 LEA R14, P4, R47, R34, 0x1 ;  /* 0x000000222f0e1211 */ /* 0x000fe200078808ff */
[----:B------:R-:W-:Y:S01]  /*1540*/  FMUL R52, R52, R59 ;  /* 0x0000003b34347220 */ /* 0x000fe20000400000 */
[----:B------:R-:W-:Y:S01]  /*1550*/  IADD3 R38, P5, R34, R36, RZ ;  /* 0x0000002422267210 */ /* 0x000fe20007fbe0ff */
[----:B------:R-:W-:Y:S01]  /*1560*/  FFMA R13, R13, 0.5, R56 ;  /* 0x3f0000000d0d7823 */ /* 0x000fe20000000038 */
[--C-:B------:R-:W-:Y:S01]  /*1570*/  @P1 LEA.HI.X R15, R47, R35, R41.reuse, 0x1, P4 ;  /* 0x000000232f0f1211 */ /* 0x100fe200020f0c29 */
[----:B------:R-:W-:Y:S01]  /*1580*/  FFMA R61, R61, 0.5, R52 ;  /* 0x3f0000003d3d7823 */ /* 0x000fe20000000034 */
[----:B------:R-:W-:Y:S01]  /*1590*/  IADD3.X R48, R35, R50, RZ, P5, !PT ;  /* 0x0000003223307210 */ /* 0x000fe20002ffe4ff */
[----:B------:R-:W-:Y:S01]  /*15a0*/  FMUL R13, R13, R18 ;  /* 0x000000120d0d7220 */ /* 0x000fe20000400000 */
[C---:B------:R-:W-:Y:S01]  /*15b0*/  @P1 LEA R58, P4, R47.reuse, R38, 0x1 ;  /* 0x000000262f3a1211 */ /* 0x040fe200078808ff */
[----:B------:R-:W-:Y:S01]  /*15c0*/  IMAD.MOV.U32 R57, RZ, RZ, 0x3f000000 ;  /* 0x3f000000ff397424 */ /* 0x000fe200078e00ff */
[----:B------:R-:W-:Y:S01]  /*15d0*/  @P1 IADD3 R49, P5, R47, R36, RZ ;  /* 0x000000242f311210 */ /* 0x000fe20007fbe0ff */
[----:B------:R-:W-:Y:S01]  /*15e0*/  FMUL R46, R61, R22 ;  /* 0x000000163d2e7220 */ /* 0x000fe20000400000 */
[----:B------:R-:W-:Y:S01]  /*15f0*/  @P1 LEA.HI.X R59, R47, R48, R41, 0x1, P4 ;  /* 0x000000302f3b1211 */ /* 0x000fe200020f0c29 */
[----:B------:R-:W-:Y:S01]  /*1600*/  FMUL R13, R13, R40 ;  /* 0x000000280d0d7220 */ /* 0x000fe20000400000 */
[----:B------:R-:W-:Y:S01]  /*1610*/  FFMA R47, R12, R57, 0.5 ;  /* 0x3f0000000c2f7423 */ /* 0x000fe20000000039 */
[----:B------:R-:W-:Y:S01]  /*1620*/  FMUL R12, R46, R39 ;  /* 0x000000272e0c7220 */ /* 0x000fe20000400000 */
[----:B------:R-:W-:Y:S01]  /*1630*/  FFMA R44, R44, R57, 0.5 ;  /* 0x3f0000002c2c7423 */ /* 0x000fe20000000039 */
[----:B------:R-:W-:Y:S01]  /*1640*/  FMUL R46, R13, R6 ;  /* 0x000000060d2e7220 */ /* 0x000fe20000400000 */
[----:B------:R-:W-:Y:S01]  /*1650*/  FMUL R47, R47, R28 ;  /* 0x0000001c2f2f7220 */ /* 0x000fe20000400000 */
[----:B------:R-:W-:Y:S01]  /*1660*/  FMNMX R13, RZ, |R13|, !PT ;  /* 0x4000000dff0d7209 */ /* 0x000fe20007800000 */
[----:B------:R-:W-:Y:S01]  /*1670*/  FMUL R39, R44, R23 ;  /* 0x000000172c277220 */ /* 0x000fe20000400000 */
[C---:B------:R-:W-:Y:S01]  /*1680*/  FMUL R23, R12.reuse, R6 ;  /* 0x000000060c177220 */ /* 0x040fe20000400000 */
[----:B------:R-:W-:Y:S01]  /*1690*/  FMUL R47, R47, R18 ;  /* 0x000000122f2f7220 */ /* 0x000fe20000400000 */
[----:B------:R-:W-:Y:S01]  /*16a0*/  F2FP.BF16.F32.PACK_AB R18, RZ, R46 ;  /* 0x0000002eff12723e */ /* 0x000fe200000010ff */
[----:B------:R-:W-:Y:S01]  /*16b0*/  FMUL R39, R39, R22 ;  /* 0x0000001627277220 */ /* 0x000fe20000400000 */
[----:B------:R-:W-:Y:S01]  /*16c0*/  FMNMX R12, |R12|, R13, !PT ;  /* 0x0000000d0c0c7209 */ /* 0x000fe20007800200 */
[----:B------:R-:W-:Y:S01]  /*16d0*/  @P1 IMAD.X R41, R41, 0x1, R50, P5 ;  /* 0x0000000129291824 */ /* 0x000fe200028e0632 */
[----:B------:R-:W-:Y:S01]  /*16e0*/  PRMT R28, R18, 0x7610, R28 ;  /* 0x00007610121c7816 */ /* 0x000fe2000000001c */
[----:B------:R-:W-:Y:S01]  /*16f0*/  VIADD R18, R3, 0x1e ;  /* 0x0000001e03127836 */ /* 0x000fe20000000000 */
[C---:B------:R-:W-:Y:S01]  /*1700*/  FMNMX R44, |R47|.reuse, R12, !PT ;  /* 0x0000000c2f2c7209 */ /* 0x040fe20007800200 */
[-C--:B------:R-:W-:Y:S01]  /*1710*/  FMUL R12, R47, R6.reuse ;  /* 0x000000062f0c7220 */ /* 0x080fe20000400000 */
[----:B------:R-:W-:Y:S01]  /*1720*/  F2FP.BF16.F32.PACK_AB R22, RZ, R23 ;  /* 0x00000017ff16723e */ /* 0x000fe200000010ff */
[----:B------:R-:W-:Y:S01]  /*1730*/  FMUL R13, R39, R6 ;  /* 0x00000006270d7220 */ /* 0x000fe20000400000 */
[----:B------:R-:W-:Y:S01]  /*1740*/  LOP3.LUT R18, R18, 0x1f, RZ, 0xc0, !PT ;  /* 0x0000001f12127812 */ /* 0x000fe200078ec0ff */
[----:B------:R0:W-:Y:S01]  /*1750*/  @P1 STG.E.U16 desc[UR6][R14.64], R28 ;  /* 0x0000001c0e001986 */ /* 0x0001e2000c101506 */
[----:B------:R-:W-:Y:S01]  /*1760*/  @P1 LEA R40, P4, R49, R38, 0x1 ;  /* 0x0000002631281211 */ /* 0x000fe200078808ff */
[----:B------:R-:W-:Y:S01]  /*1770*/  IMAD.X R31, R31, 0x1, R50, P3 ;  /* 0x000000011f1f7824 */ /* 0x000fe200018e0632 */
[----:B------:R-:W-:Y:S01]  /*1780*/  ISETP.LT.U32.AND P2, PT, R18, R19, !P2 ;  /* 0x000000131200720c */ /* 0x000fe20005741070 */
[----:B------:R-:W-:Y:S01]  /*1790*/  IMAD.MOV.U32 R47, RZ, RZ, RZ ;  /* 0x000000ffff2f7224 */ /* 0x000fe200078e00ff */
[----:B------:R-:W-:-:S02]  /*17a0*/  PRMT R52, R22, 0x7610, R52 ;  /* 0x0000761016347816 */ /* 0x000fc40000000034 */
[----:B------:R-:W-:Y:S02]  /*17b0*/  @P1 LEA.HI.X R41, R49, R48, R41, 0x1, P4 ;  /* 0x0000003031291211 */ /* 0x000fe400020f0c29 */
[----:B------:R-:W-:Y:S01]  /*17c0*/  F2FP.BF16.F32.PACK_AB R22, RZ, R13 ;  /* 0x0000000dff16723e */ /* 0x000fe200000010ff */
[----:B------:R1:W-:Y:S01]  /*17d0*/  @P1 STG.E.U16 desc[UR6][R20.64], R52 ;  /* 0x0000003414001986 */ /* 0x0003e2000c101506 */
[----:B------:R-:W-:Y:S02]  /*17e0*/  FMNMX R44, |R39|, R44, !PT ;  /* 0x0000002c272c7209 */ /* 0x000fe40007800200 */
[----:B0-----:R-:W-:Y:S02]  /*17f0*/  F2FP.BF16.F32.PACK_AB R15, RZ, R12 ;  /* 0x0000000cff0f723e */ /* 0x001fe400000010ff */
[C---:B------:R-:W-:Y:S02]  /*1800*/  IADD3 R14, P4, R18.reuse, R37, RZ ;  /* 0x00000025120e7210 */ /* 0x040fe40007f9e0ff */
[----:B------:R-:W-:Y:S01]  /*1810*/  MOV R39, RZ ;  /* 0x000000ff00277202 */ /* 0x000fe20000000f00 */
[----:B------:R0:W-:Y:S04]  /*1820*/  @P1 STG.E.U16 desc[UR6][R58.64], R15 ;  /* 0x0000000f3a001986 */ /* 0x0001e8000c101506 */
[----:B------:R2:W-:Y:S01]  /*1830*/  @P1 STG.E.U16 desc[UR6][R40.64], R22 ;  /* 0x0000001628001986 */ /* 0x0005e2000c101506 */
[----:B------:R-:W-:Y:S01]  /*1840*/  IADD3 R49, P1, R18, R17, RZ ;  /* 0x0000001112317210 */ /* 0x000fe20007f3e0ff */
[----:B-1----:R-:W-:-:S04]  /*1850*/  IMAD.MOV.U32 R52, RZ, RZ, RZ ;  /* 0x000000ffff347224 */ /* 0x002fc800078e00ff */
[----:B------:R-:W-:Y:S01]  /*1860*/  IMAD.X R21, RZ, RZ, R31, P1 ;  /* 0x000000ffff157224 */ /* 0x000fe200008e061f */
[----:B0-----:R-:W-:Y:S01]  /*1870*/  IADD3.X R15, RZ, R45, RZ, P4, !PT ;  /* 0x0000002dff0f7210 */ /* 0x001fe200027fe4ff */
[----:B------:R-:W-:Y:S06]  /*1880*/  @!P2 BRA `(.L_x_12303) ;  /* 0x000000000054a947 */ /* 0x000fec0003800000 */
[C---:B--2---:R-:W-:Y:S01]  /*1890*/  IMAD.SHL.U32 R41, R26.reuse, 0x4, RZ ;  /* 0x000000041a297824 */ /* 0x044fe200078e00ff */
[----:B------:R-:W-:Y:S01]  /*18a0*/  SHF.L.U64.HI R39, R26, 0x2, R27 ;  /* 0x000000021a277819 */ /* 0x000fe2000001021b */
[----:B------:R-:W-:Y:S01]  /*18b0*/  ULDC.64 UR10, c[0x0][0x218] ;  /* 0x00008600000a7ab9 */ /* 0x000fe20000000a00 */
[----:B------:R-:W-:Y:S01]  /*18c0*/  IADD3 R22, P1, R49, R36, RZ ;  /* 0x0000002431167210 */ /* 0x000fe20007f3e0ff */
[----:B------:R-:W-:Y:S01]  /*18d0*/  ULDC.64 UR4, c[0x0][0x210] ;  /* 0x0000840000047ab9 */ /* 0x000fe20000000a00 */
[----:B------:R-:W-:Y:S02]  /*18e0*/  IADD3 R40, P3, R14, R41, RZ ;  /* 0x000000290e287210 */ /* 0x000fe40007f7e0ff */
[----:B------:R-:W-:Y:S02]  /*18f0*/  IADD3.X R47, R21, R50, RZ, P1, !PT ;  /* 0x00000032152f7210 */ /* 0x000fe40000ffe4ff */
[----:B------:R-:W-:Y:S01]  /*1900*/  LEA R60, P1, R22, UR4, 0x2 ;  /* 0x00000004163c7c11 */ /* 0x000fe2000f8210ff */
[----:B------:R-:W-:Y:S01]  /*1910*/  IMAD.X R52, R15, 0x1, R39, P3 ;  /* 0x000000010f347824 */ /* 0x000fe200018e0627 */
[----:B------:R-:W-:-:S02]  /*1920*/  IADD3 R28, P3, R40, R51, RZ ;  /* 0x00000033281c7210 */ /* 0x000fc40007f7e0ff */
[----:B------:R-:W-:Y:S02]  /*1930*/  IADD3 R39, P4, R40, R53, RZ ;  /* 0x0000003528277210 */ /* 0x000fe40007f9e0ff */
[----:B------:R-:W-:Y:S01]  /*1940*/  LEA.HI.X R61, R22, UR5, R47, 0x2, P1 ;  /* 0x00000005163d7c11 */ /* 0x000fe200088f142f */
[----:B------:R-:W-:Y:S01]  /*1950*/  IMAD.X R41, R52, 0x1, R54, P3 ;  /* 0x0000000134297824 */ /* 0x000fe200018e0636 */
[----:B------:R-:W-:Y:S01]  /*1960*/  LEA R58, P3, R28, UR10, 0x2 ;  /* 0x0000000a1c3a7c11 */ /* 0x000fe2000f8610ff */
[----:B------:R-:W-:Y:S01]  /*1970*/  IMAD.X R52, R52, 0x1, R55, P4 ;  /* 0x0000000134347824 */ /* 0x000fe200020e0637 */
[C---:B------:R-:W-:Y:S02]  /*1980*/  LEA R40, P4, R39.reuse, UR10, 0x2 ;  /* 0x0000000a27287c11 */ /* 0x040fe4000f8810ff */
[----:B------:R-:W-:Y:S02]  /*1990*/  LEA.HI.X R59, R28, UR11, R41, 0x2, P3 ;  /* 0x0000000b1c3b7c11 */ /* 0x000fe400098f1429 */
[----:B------:R-:W-:-:S02]  /*19a0*/  LEA.HI.X R41, R39, UR11, R52, 0x2, P4 ;  /* 0x0000000b27297c11 */ /* 0x000fc4000a0f1434 */
[----:B------:R0:W5:Y:S04]  /*19b0*/  LDG.E R52, desc[UR6][R60.64] ;  /* 0x000000063c347981 */ /* 0x000168000c1e1900 */
[----:B------:R0:W5:Y:S04]  /*19c0*/  LDG.E R47, desc[UR6][R58.64] ;  /* 0x000000063a2f7981 */ /* 0x000168000c1e1900 */
[----:B------:R0:W5:Y:S02]  /*19d0*/  LDG.E R39, desc[UR6][R40.64] ;  /* 0x0000000628277981 */ /* 0x000164000c1e1900 */
.L_x_12303:
[----:B------:R-:W-:Y:S05]  /*19e0*/  BSYNC B0 ;  /* 0x0000000000007941 */ /* 0x000fea0003800000 */
.L_x_12302:
[----:B------:R-:W-:Y:S01]  /*19f0*/  BSSY B0, `(.L_x_12304) ;  /* 0x000001b000007945 */ /* 0x000fe20003800000 */
[----:B--2---:R-:W-:Y:S01]  /*1a00*/  HFMA2.MMA R22, -RZ, RZ, 0, 0 ;  /* 0x00000000ff167435 */ /* 0x004fe200000001ff */
[----:B------:R-:W-:Y:S02]  /*1a10*/  IMAD.MOV.U32 R49, RZ, RZ, RZ ;  /* 0x000000ffff317224 */ /* 0x000fe400078e00ff */
[----:B0-----:R-:W-:Y:S01]  /*1a20*/  IMAD.MOV.U32 R40, RZ, RZ, RZ ;  /* 0x000000ffff287224 */ /* 0x001fe200078e00ff */
[----:B------:R-:W-:Y:S07]  /*1a30*/  @!P2 BRA `(.L_x_12305) ;  /* 0x000000000058a947 */ /* 0x000fee0003800000 */
[----:B------:R-:W-:Y:S01]  /*1a40*/  IADD3 R20, R18, R17, RZ ;  /* 0x0000001112147210 */ /* 0x000fe20007ffe0ff */
[C---:B------:R-:W-:Y:S01]  /*1a50*/  IMAD R41, R27.reuse, 0x3, RZ ;  /* 0x000000031b297824 */ /* 0x040fe200078e02ff */
[----:B------:R-:W-:Y:S01]  /*1a60*/  ULDC.64 UR4, c[0x0][0x210] ;  /* 0x0000840000047ab9 */ /* 0x000fe20000000a00 */
[----:B------:R-:W-:Y:S02]  /*1a70*/  IMAD R49, R27, 0x6, RZ ;  /* 0x000000061b317824 */ /* 0x000fe400078e02ff */
[----:B------:R-:W-:-:S04]  /*1a80*/  IMAD.WIDE.U32 R20, R26, 0x3, R20 ;  /* 0x000000031a147825 */ /* 0x000fc800078e0014 */
[----:B------:R-:W-:Y:S01]  /*1a90*/  IMAD.WIDE.U32 R14, R26, 0x6, R14 ;  /* 0x000000061a0e7825 */ /* 0x000fe200078e000e */
[----:B------:R-:W-:-:S03]  /*1aa0*/  LEA R40, P1, R20, UR4, 0x2 ;  /* 0x0000000414287c11 */ /* 0x000fc6000f8210ff */
[----:B------:R-:W-:Y:S01]  /*1ab0*/  IMAD.IADD R21, R41, 0x1, R21 ;  /* 0x0000000129157824 */ /* 0x000fe200078e0215 */
[-C--:B------:R-:W-:Y:S01]  /*1ac0*/  IADD3 R22, P4, R53, R14.reuse, RZ ;  /* 0x0000000e35167210 */ /* 0x080fe20007f9e0ff */
[----:B------:R-:W-:Y:S01]  /*1ad0*/  IMAD.IADD R49, R49, 0x1, R15 ;  /* 0x0000000131317824 */ /* 0x000fe200078e020f */
        /* <DEDUP_REMOVED lines=12> */
.L_x_12305:
[----:B------:R-:W-:Y:S05]  /*1ba0*/  BSYNC B0 ;  /* 0x0000000000007941 */ /* 0x000fea0003800000 */
.L_x_12304:
[C---:B0-----:R-:W-:Y:S01]  /*1bb0*/  FMUL R15, R32.reuse, 0.044714998453855514526 ;  /* 0x3d372713200f7820 */ /* 0x041fe20000400000 */
[C---:B------:R-:W-:Y:S01]  /*1bc0*/  FMUL R14, R32.reuse, 0.79788458347320556641 ;  /* 0x3f4c422a200e7820 */ /* 0x040fe20000400000 */
[----:B------:R-:W-:Y:S01]  /*1bd0*/  IMAD.MOV.U32 R20, RZ, RZ, 0x3c80f082 ;  /* 0x3c80f082ff147424 */ /* 0x000fe200078e00ff */
[----:B------:R-:W-:Y:S01]  /*1be0*/  MOV R21, 0x3f800000 ;  /* 0x3f80000000157802 */ /* 0x000fe20000000f00 */
[----:B------:R-:W-:Y:S01]  /*1bf0*/  FFMA R15, R15, R32, 1 ;  /* 0x3f8000000f0f7423 */ /* 0x000fe20000000020 */
[----:B------:R-:W-:Y:S03]  /*1c00*/  BSSY B0, `(.L_x_12306) ;  /* 0x00000a5000007945 */ /* 0x000fe60003800000 */
[----:B------:R-:W-:Y:S01]  /*1c10*/  FMUL R41, R15, R14 ;  /* 0x0000000e0f297220 */ /* 0x000fe20000400000 */
[----:B------:R-:W-:-:S03]  /*1c20*/  FMUL R15, R32, 0.035677410662174224854 ;  /* 0x3d12227a200f7820 */ /* 0x000fc60000400000 */
[----:B------:R-:W-:Y:S01]  /*1c30*/  FMUL R56, |R41|, 2.8853900432586669922 ;  /* 0x4038aa3b29387820 */ /* 0x000fe20000400200 */
[-C--:B------:R-:W-:Y:S01]  /*1c40*/  FFMA R15, R15, R32.reuse, 0.79788458347320556641 ;  /* 0x3f4c422a0f0f7423 */ /* 0x080fe20000000020 */
[C---:B------:R-:W-:Y:S02]  /*1c50*/  FSETP.GE.AND P3, PT, |R41|.reuse, 0.60000002384185791016, PT ;  /* 0x3f19999a2900780b */ /* 0x040fe40003f66200 */
[----:B------:R-:W-:Y:S01]  /*1c60*/  FSETP.GE.AND P1, PT, |R41|, 9.010913848876953125, PT ;  /* 0x41102cb42900780b */ /* 0x000fe20003f26200 */
[----:B------:R-:W-:Y:S01]  /*1c70*/  FMUL R28, R15, R32 ;  /* 0x000000200f1c7220 */ /* 0x000fe20000400000 */
[----:B------:R-:W0:Y:S01]  /*1c80*/  MUFU.EX2 R56, R56 ;  /* 0x0000003800387308 */ /* 0x000e220000000800 */
[----:B------:R-:W-:Y:S02]  /*1c90*/  FMUL R15, R41, R41 ;  /* 0x00000029290f7220 */ /* 0x000fe40000400000 */
[----:B------:R-:W-:Y:S02]  /*1ca0*/  FMUL R59, |R28|, 2.8853900432586669922 ;  /* 0x4038aa3b1c3b7820 */ /* 0x000fe40000400200 */
[----:B------:R-:W-:-:S04]  /*1cb0*/  FFMA R58, R15, R20, -0.052303962409496307373 ;  /* 0xbd563cae0f3a7423 */ /* 0x000fc80000000014 */
[C---:B------:R-:W-:Y:S01]  /*1cc0*/  FFMA R60, R15.reuse, R58, 0.1331529766321182251 ;  /* 0x3e0859410f3c7423 */ /* 0x040fe2000000003a */
[----:B0-----:R-:W-:Y:S02]  /*1cd0*/  FADD R14, R56, 1 ;  /* 0x3f800000380e7421 */ /* 0x001fe40000000000 */
[----:B------:R0:W-:Y:S08]  /*1ce0*/  MUFU.EX2 R56, R59 ;  /* 0x0000003b00387308 */ /* 0x0001f00000000800 */
[----:B------:R-:W1:Y:S01]  /*1cf0*/  MUFU.RCP R14, R14 ;  /* 0x0000000e000e7308 */ /* 0x000e620000001000 */
[----:B0-----:R-:W-:Y:S01]  /*1d00*/  FMUL R59, R28, R28 ;  /* 0x0000001c1c3b7220 */ /* 0x001fe20000400000 */
[----:B-1----:R-:W-:Y:S01]  /*1d10*/  FFMA R58, R14, -2, R21 ;  /* 0xc00000000e3a7823 */ /* 0x002fe20000000015 */
[----:B------:R-:W-:-:S04]  /*1d20*/  FFMA R14, R15, R60, -0.33332768082618713379 ;  /* 0xbeaaa9ed0f0e7423 */ /* 0x000fc8000000003c */
[----:B------:R-:W-:Y:S01]  /*1d30*/  FSEL R58, R58, 1, !P1 ;  /* 0x3f8000003a3a7808 */ /* 0x000fe20004800000 */
[----:B------:R-:W-:Y:S01]  /*1d40*/  FFMA R14, R15, R14, RZ ;  /* 0x0000000e0f0e7223 */ /* 0x000fe200000000ff */
[----:B------:R-:W-:Y:S02]  /*1d50*/  FSETP.GE.AND P1, PT, |R28|, 9.010913848876953125, PT ;  /* 0x41102cb41c00780b */ /* 0x000fe40003f26200 */
[--C-:B------:R-:W-:Y:S01]  /*1d60*/  LOP3.LUT R15, R58, 0x80000000, R41.reuse, 0xb8, !PT ;  /* 0x800000003a0f7812 */ /* 0x100fe200078eb829 */
[----:B------:R-:W-:Y:S01]  /*1d70*/  @!P3 FFMA R15, R41, R14, R41 ;  /* 0x0000000e290fb223 */ /* 0x000fe20000000029 */
[----:B------:R-:W-:Y:S01]  /*1d80*/  FADD R14, R56, 1 ;  /* 0x3f800000380e7421 */ /* 0x000fe20000000000 */
[C---:B------:R-:W-:Y:S01]  /*1d90*/  FMUL R41, R42.reuse, 0.044714998453855514526 ;  /* 0x3d3727132a297820 */ /* 0x040fe20000400000 */
[----:B------:R-:W-:Y:S01]  /*1da0*/  FMUL R56, R42, 0.79788458347320556641 ;  /* 0x3f4c422a2a387820 */ /* 0x000fe20000400000 */
[----:B------:R-:W-:Y:S02]  /*1db0*/  FSETP.GE.AND P3, PT, |R28|, 0.60000002384185791016, PT ;  /* 0x3f19999a1c00780b */ /* 0x000fe40003f66200 */
[----:B------:R-:W-:Y:S01]  /*1dc0*/  FFMA R41, R41, R42, 1 ;  /* 0x3f80000029297423 */ /* 0x000fe2000000002a */
[----:B------:R-:W0:Y:S03]  /*1dd0*/  MUFU.RCP R14, R14 ;  /* 0x0000000e000e7308 */ /* 0x000e260000001000 */
[----:B------:R-:W-:Y:S01]  /*1de0*/  FMUL R41, R41, R56 ;  /* 0x0000003829297220 */ /* 0x000fe20000400000 */
[----:B------:R-:W-:-:S03]  /*1df0*/  FFMA R56, R59, R20, -0.052303962409496307373 ;  /* 0xbd563cae3b387423 */ /* 0x000fc60000000014 */
[----:B------:R-:W-:Y:S01]  /*1e00*/  FMUL R58, |R41|, 2.8853900432586669922 ;  /* 0x4038aa3b293a7820 */ /* 0x000fe20000400200 */
[----:B------:R-:W-:-:S05]  /*1e10*/  FFMA R60, R59, R56, 0.1331529766321182251 ;  /* 0x3e0859413b3c7423 */ /* 0x000fca0000000038 */
        /* <DEDUP_REMOVED lines=8> */
[----:B------:R-:W-:Y:S01]  /*1ea0*/  FMUL R59, R32, 0.10703222453594207764 ;  /* 0x3ddb33b6203b7820 */ /* 0x000fe20000400000 */
[----:B------:R-:W-:Y:S01]  /*1eb0*/  FFMA R28, -R15, R15, 1 ;  /* 0x3f8000000f1c7423 */ /* 0x000fe2000000010f */
[----:B-1----:R-:W-:Y:S01]  /*1ec0*/  FADD R60, R58, 1 ;  /* 0x3f8000003a3c7421 */ /* 0x002fe20000000000 */
[----:B------:R-:W-:Y:S01]  /*1ed0*/  FSETP.GE.AND P3, PT, |R41|, 0.60000002384185791016, PT ;  /* 0x3f19999a2900780b */ /* 0x000fe20003f66200 */
[----:B------:R-:W-:Y:S01]  /*1ee0*/  FFMA R59, R59, R32, 0.79788458347320556641 ;  /* 0x3f4c422a3b3b7423 */ /* 0x000fe20000000020 */
[----:B------:R-:W-:Y:S01]  /*1ef0*/  FADD R15, R15, 1 ;  /* 0x3f8000000f0f7421 */ /* 0x000fe20000000000 */
[----:B------:R-:W0:Y:S02]  /*1f00*/  MUFU.RCP R14, R60 ;  /* 0x0000003c000e7308 */ /* 0x000e240000001000 */
[----:B------:R-:W-:Y:S01]  /*1f10*/  FMUL R28, R28, R59 ;  /* 0x0000003b1c1c7220 */ /* 0x000fe20000400000 */
[----:B------:R-:W-:-:S04]  /*1f20*/  FMUL R59, R32, 0.5 ;  /* 0x3f000000203b7820 */ /* 0x000fc80000400000 */
[----:B------:R-:W-:Y:S01]  /*1f30*/  FMUL R58, R28, R59 ;  /* 0x0000003b1c3a7220 */ /* 0x000fe20000400000 */
[----:B------:R-:W-:-:S03]  /*1f40*/  FMUL R59, R41, R41 ;  /* 0x00000029293b7220 */ /* 0x000fc60000400000 */
[----:B------:R-:W-:Y:S01]  /*1f50*/  FFMA R58, R15, 0.5, R58 ;  /* 0x3f0000000f3a7823 */ /* 0x000fe2000000003a */
        /* <DEDUP_REMOVED lines=9> */
[----:B------:R-:W-:Y:S01]  /*1ff0*/  FFMA R15, -R59, R59, 1 ;  /* 0x3f8000003b0f7423 */ /* 0x000fe2000000013b */
[----:B------:R-:W-:Y:S01]  /*2000*/  FFMA R41, R41, R42, 0.79788458347320556641 ;  /* 0x3f4c422a29297423 */ /* 0x000fe2000000002a */
[----:B------:R-:W-:-:S03]  /*2010*/  FADD R59, R59, 1 ;  /* 0x3f8000003b3b7421 */ /* 0x000fc60000000000 */
[----:B------:R-:W-:-:S04]  /*2020*/  FMUL R28, R41, R42 ;  /* 0x0000002a291c7220 */ /* 0x000fc80000400000 */
[C---:B------:R-:W-:Y:S01]  /*2030*/  FMUL R41, |R28|.reuse, 2.8853900432586669922 ;  /* 0x4038aa3b1c297820 */ /* 0x040fe20000400200 */
[C---:B------:R-:W-:Y:S02]  /*2040*/  FSETP.GE.AND P3, PT, |R28|.reuse, 0.60000002384185791016, PT ;  /* 0x3f19999a1c00780b */ /* 0x040fe40003f66200 */
        /* <DEDUP_REMOVED lines=9> */
[----:B------:R-:W-:-:S03]  /*20e0*/  VIADD R20, R4, 0x3 ;  /* 0x0000000304147836 */ /* 0x000fc60000000000 */
[C---:B------:R-:W-:Y:S02]  /*20f0*/  FFMA R14, R21.reuse, R14, -0.33332768082618713379 ;  /* 0xbeaaa9ed150e7423 */ /* 0x040fe4000000000e */
[----:B------:R-:W-:Y:S02]  /*2100*/  ISETP.GE.U32.AND P1, PT, R20, R5, PT ;  /* 0x000000051400720c */ /* 0x000fe40003f26070 */
[----:B------:R-:W-:Y:S01]  /*2110*/  FFMA R21, R21, R14, RZ ;  /* 0x0000000e15157223 */ /* 0x000fe200000000ff */
[----:B------:R-:W-:-:S03]  /*2120*/  LOP3.LUT R14, R61, 0x80000000, R28, 0xb8, !PT ;  /* 0x800000003d0e7812 */ /* 0x000fc600078eb81c */
[----:B------:R-:W-:Y:S01]  /*2130*/  @!P3 FFMA R14, R28, R21, R28 ;  /* 0x000000151c0eb223 */ /* 0x000fe2000000001c */
[----:B------:R-:W-:-:S03]  /*2140*/  VIADD R28, R3, 0x1d ;  /* 0x0000001d031c7836 */ /* 0x000fc60000000000 */
[----:B------:R-:W-:Y:S02]  /*2150*/  FFMA R21, R14, R57, 0.5 ;  /* 0x3f0000000e157423 */ /* 0x000fe40000000039 */
[----:B------:R-:W-:-:S04]  /*2160*/  LOP3.LUT R28, R28, 0x1f, RZ, 0xc0, !PT ;  /* 0x0000001f1c1c7812 */ /* 0x000fc800078ec0ff */
[----:B------:R-:W-:Y:S01]  /*2170*/  ISETP.LT.U32.AND P1, PT, R28, R19, !P1 ;  /* 0x000000131c00720c */ /* 0x000fe20004f21070 */
[----:B------:R-:W-:-:S04]  /*2180*/  FMUL R19, R42, 0.10703222453594207764 ;  /* 0x3ddb33b62a137820 */ /* 0x000fc80000400000 */
[----:B------:R-:W-:Y:S01]  /*2190*/  FFMA R20, R19, R42, 0.79788458347320556641 ;  /* 0x3f4c422a13147423 */ /* 0x000fe2000000002a */
[----:B------:R-:W-:-:S03]  /*21a0*/  FFMA R19, R56, R57, 0.5 ;  /* 0x3f00000038137423 */ /* 0x000fc60000000039 */
[----:B------:R-:W-:Y:S01]  /*21b0*/  FMUL R15, R15, R20 ;  /* 0x000000140f0f7220 */ /* 0x000fe20000400000 */
[----:B------:R-:W-:Y:S01]  /*21c0*/  FMUL R20, R42, 0.5 ;  /* 0x3f0000002a147820 */ /* 0x000fe20000400000 */
[----:B------:R-:W-:Y:S01]  /*21d0*/  FMUL R32, R19, R32 ;  /* 0x0000002013207220 */ /* 0x000fe20000400000 */
[----:B------:R-:W-:Y:S02]  /*21e0*/  FMUL R42, R21, R42 ;  /* 0x0000002a152a7220 */ /* 0x000fe40000400000 */
[----:B------:R-:W-:Y:S01]  /*21f0*/  FMUL R20, R15, R20 ;  /* 0x000000140f147220 */ /* 0x000fe20000400000 */
[----:B------:R-:W-:Y:S01]  /*2200*/  FMUL R15, R58, R33 ;  /* 0x000000213a0f7220 */ /* 0x000fe20000400000 */
[----:B------:R-:W-:Y:S02]  /*2210*/  FMUL R19, R42, R43 ;  /* 0x0000002b2a137220 */ /* 0x000fe40000400000 */
[----:B------:R-:W-:Y:S01]  /*2220*/  FFMA R20, R59, 0.5, R20 ;  /* 0x3f0000003b147823 */ /* 0x000fe20000000014 */
[----:B------:R-:W-:Y:S01]  /*2230*/  FMUL R21, R15, R30 ;  /* 0x0000001e0f157220 */ /* 0x000fe20000400000 */
[----:B------:R-:W-:Y:S01]  /*2240*/  FMUL R15, R32, R33 ;  /* 0x00000021200f7220 */ /* 0x000fe20000400000 */
[----:B------:R-:W-:Y:S01]  /*2250*/  IADD3 R33, P3, R16, R37, RZ ;  /* 0x0000002510217210 */ /* 0x000fe20007f7e0ff */
[----:B------:R-:W-:-:S02]  /*2260*/  FMUL R20, R20, R43 ;  /* 0x0000002b14147220 */ /* 0x000fc40000400000 */
[----:B------:R-:W-:Y:S01]  /*2270*/  FMNMX R14, R44, |R21|, !PT ;  /* 0x400000152c0e7209 */ /* 0x000fe20007800000 */
[----:B------:R-:W-:Y:S01]  /*2280*/  FMUL R44, R21, R6 ;  /* 0x00000006152c7220 */ /* 0x000fe20000400000 */
[----:B------:R-:W-:Y:S01]  /*2290*/  FMUL R43, R20, R29 ;  /* 0x0000001d142b7220 */ /* 0x000fe20000400000 */
[----:B------:R-:W-:Y:S02]  /*22a0*/  IADD3.X R29, RZ, R45, RZ, P3, !PT ;  /* 0x0000002dff1d7210 */ /* 0x000fe40001ffe4ff */
[----:B------:R-:W-:Y:S02]  /*22b0*/  @P0 IADD3 R21, P4, R33, R36, RZ ;  /* 0x0000002421150210 */ /* 0x000fe40007f9e0ff */
[C---:B------:R-:W-:Y:S01]  /*22c0*/  FMNMX R14, |R43|.reuse, R14, !PT ;  /* 0x0000000e2b0e7209 */ /* 0x040fe20007800200 */
[----:B------:R-:W-:Y:S01]  /*22d0*/  FMUL R43, R43, R6 ;  /* 0x000000062b2b7220 */ /* 0x000fe20000400000 */
[----:B------:R-:W-:Y:S01]  /*22e0*/  F2FP.BF16.F32.PACK_AB R32, RZ, R44 ;  /* 0x0000002cff20723e */ /* 0x000fe200000010ff */
[----:B------:R-:W-:Y:S01]  /*22f0*/  @P0 IMAD.X R30, R29, 0x1, R50, P4 ;  /* 0x000000011d1e0824 */ /* 0x000fe200020e0632 */
[----:B------:R-:W-:-:S02]  /*2300*/  @P0 LEA R60, P3, R33, R34, 0x1 ;  /* 0x00000022213c0211 */ /* 0x000fc400078608ff */
[----:B------:R-:W-:Y:S02]  /*2310*/  @P0 LEA R20, P4, R21, R34, 0x1 ;  /* 0x0000002215140211 */ /* 0x000fe400078808ff */
[----:B------:R-:W-:Y:S02]  /*2320*/  F2FP.BF16.F32.PACK_AB R41, RZ, R43 ;  /* 0x0000002bff29723e */ /* 0x000fe400000010ff */
[-C--:B------:R-:W-:Y:S02]  /*2330*/  @P0 LEA.HI.X R61, R33, R35.reuse, R29, 0x1, P3 ;  /* 0x00000023213d0211 */ /* 0x080fe400018f0c1d */
[----:B------:R-:W-:Y:S02]  /*2340*/  PRMT R56, R32, 0x7610, R56 ;  /* 0x0000761020387816 */ /* 0x000fe40000000038 */
[----:B------:R-:W-:Y:S02]  /*2350*/  @P0 LEA.HI.X R21, R21, R35, R30, 0x1, P4 ;  /* 0x0000002315150211 */ /* 0x000fe400020f0c1e */
[----:B------:R-:W-:Y:S01]  /*2360*/  PRMT R59, R41, 0x7610, R59 ;  /* 0x00007610293b7816 */ /* 0x000fe2000000003b */
[----:B------:R0:W-:Y:S01]  /*2370*/  @P0 STG.E.U16 desc[UR6][R60.64], R56 ;  /* 0x000000383c000986 */ /* 0x0001e2000c101506 */
[C---:B------:R-:W-:Y:S01]  /*2380*/  FMNMX R30, |R15|.reuse, R14, !PT ;  /* 0x0000000e0f1e7209 */ /* 0x040fe20007800200 */
[----:B------:R-:W-:Y:S01]  /*2390*/  FMUL R14, R15, R6 ;  /* 0x000000060f0e7220 */ /* 0x000fe20000400000 */
[C---:B------:R-:W-:Y:S01]  /*23a0*/  @P0 IADD3 R41, P4, R33.reuse, R36, RZ ;  /* 0x0000002421290210 */ /* 0x040fe20007f9e0ff */
[----:B------:R1:W-:Y:S01]  /*23b0*/  @P0 STG.E.U16 desc[UR6][R20.64], R59 ;  /* 0x0000003b14000986 */ /* 0x0003e2000c101506 */
[----:B------:R-:W-:Y:S01]  /*23c0*/  @P0 LEA R58, P3, R33, R38, 0x1 ;  /* 0x00000026213a0211 */ /* 0x000fe200078608ff */
[----:B------:R-:W-:-:S02]  /*23d0*/  FMUL R15, R19, R6 ;  /* 0x00000006130f7220 */ /* 0x000fc40000400000 */
[----:B------:R-:W-:Y:S01]  /*23e0*/  @P0 IMAD.X R42, R29, 0x1, R50, P4 ;  /* 0x000000011d2a0824 */ /* 0x000fe200020e0632 */
[----:B------:R-:W-:Y:S01]  /*23f0*/  @P0 LEA R32, P4, R41, R38, 0x1 ;  /* 0x0000002629200211 */ /* 0x000fe200078808ff */
[----:B0-----:R-:W-:Y:S01]  /*2400*/  IMAD.MOV.U32 R56, RZ, RZ, RZ ;  /* 0x000000ffff387224 */ /* 0x001fe200078e00ff */
[----:B-1----:R-:W-:Y:S02]  /*2410*/  F2FP.BF16.F32.PACK_AB R21, RZ, R14 ;  /* 0x0000000eff15723e */ /* 0x002fe400000010ff */
[-C--:B------:R-:W-:Y:S02]  /*2420*/  @P0 LEA.HI.X R59, R33, R48.reuse, R29, 0x1, P3 ;  /* 0x00000030213b0211 */ /* 0x080fe400018f0c1d */
[----:B------:R-:W-:Y:S02]  /*2430*/  PRMT R20, R21, 0x7610, R20 ;  /* 0x0000761015147816 */ /* 0x000fe40000000014 */
[----:B------:R-:W-:Y:S02]  /*2440*/  F2FP.BF16.F32.PACK_AB R29, RZ, R15 ;  /* 0x0000000fff1d723e */ /* 0x000fe400000010ff */
[----:B------:R-:W-:Y:S01]  /*2450*/  @P0 LEA.HI.X R33, R41, R48, R42, 0x1, P4 ;  /* 0x0000003029210211 */ /* 0x000fe200020f0c2a */
[----:B------:R-:W-:Y:S01]  /*2460*/  @P0 STG.E.U16 desc[UR6][R58.64], R20 ;  /* 0x000000143a000986 */ /* 0x000fe2000c101506 */
[----:B------:R-:W-:-:S02]  /*2470*/  LEA R37, P3, R26, R37, 0x2 ;  /* 0x000000251a257211 */ /* 0x000fc400078610ff */
[----:B------:R-:W-:Y:S01]  /*2480*/  FMNMX R21, |R19|, R30, !PT ;  /* 0x0000001e13157209 */ /* 0x000fe20007800200 */
[----:B------:R0:W-:Y:S01]  /*2490*/  @P0 STG.E.U16 desc[UR6][R32.64], R29 ;  /* 0x0000001d20000986 */ /* 0x0001e2000c101506 */
[----:B------:R-:W-:Y:S01]  /*24a0*/  LEA.HI.X R45, R26, R45, R27, 0x2, P3 ;  /* 0x0000002d1a2d7211 */ /* 0x000fe200018f141b */
[----:B------:R-:W-:Y:S01]  /*24b0*/  IMAD.MOV.U32 R19, RZ, RZ, RZ ;  /* 0x000000ffff137224 */ /* 0x000fe200078e00ff */
[C---:B------:R-:W-:Y:S01]  /*24c0*/  IADD3 R30, P0, P3, R28.reuse, R17, R36 ;  /* 0x000000111c1e7210 */ /* 0x040fe20007b1e024 */
[----:B------:R-:W-:Y:S01]  /*24d0*/  HFMA2.MMA R17, -RZ, RZ, 0, 0 ;  /* 0x00000000ff117435 */ /* 0x000fe200000001ff */
[----:B------:R-:W-:Y:S02]  /*24e0*/  IADD3 R28, P4, R28, R37, RZ ;  /* 0x000000251c1c7210 */ /* 0x000fe40007f9e0ff */
[----:B------:R-:W-:Y:S02]  /*24f0*/  IADD3.X R31, RZ, R31, R50, P0, P3 ;  /* 0x0000001fff1f7210 */ /* 0x000fe400007e6432 */
[----:B0-----:R-:W-:Y:S01]  /*2500*/  IADD3.X R29, RZ, R45, RZ, P4, !PT ;  /* 0x0000002dff1d7210 */ /* 0x001fe200027fe4ff */
[----:B------:R-:W-:Y:S08]  /*2510*/  @!P1 BRA `(.L_x_12307) ;  /* 0x00000000004c9947 */ /* 0x000ff00003800000 */
[----:B------:R-:W-:Y:S01]  /*2520*/  IADD3 R33, P0, R30, R36, RZ ;  /* 0x000000241e217210 */ /* 0x000fe20007f1e0ff */
[----:B------:R-:W-:Y:S01]  /*2530*/  ULDC.64 UR4, c[0x0][0x210] ;  /* 0x0000840000047ab9 */ /* 0x000fe20000000a00 */
[----:B------:R-:W-:-:S03]  /*2540*/  LEA R20, P3, R26, R28, 0x2 ;  /* 0x0000001c1a147211 */ /* 0x000fc600078610ff */
[----:B------:R-:W-:Y:S01]  /*2550*/  IMAD.X R42, R31, 0x1, R50, P0 ;  /* 0x000000011f2a7824 */ /* 0x000fe200000e0632 */
[C---:B------:R-:W-:Y:S02]  /*2560*/  LEA R60, P0, R33.reuse, UR4, 0x2 ;  /* 0x00000004213c7c11 */ /* 0x040fe4000f8010ff */
[----:B------:R-:W-:Y:S02]  /*2570*/  IADD3 R17, P4, R20, R51, RZ ;  /* 0x0000003314117210 */ /* 0x000fe40007f9e0ff */
        /* <DEDUP_REMOVED lines=9> */
[----:B------:R-:W-:Y:S02]  /*2610*/  LEA.HI.X R33, R19, UR5, R20, 0x2, P3 ;  /* 0x0000000513217c11 */ /* 0x000fe400098f1414 */
[----:B------:R0:W5:Y:S04]  /*2620*/  LDG.E R19, desc[UR6][R60.64] ;  /* 0x000000063c137981 */ /* 0x000168000c1e1900 */
[----:B------:R0:W5:Y:S04]  /*2630*/  LDG.E R56, desc[UR6][R58.64] ;  /* 0x000000063a387981 */ /* 0x000168000c1e1900 */
[----:B------:R0:W5:Y:S02]  /*2640*/  LDG.E R17, desc[UR6][R32.64] ;  /* 0x0000000620117981 */ /* 0x000164000c1e1900 */
.L_x_12307:
[----:B------:R-:W-:Y:S05]  /*2650*/  BSYNC B0 ;  /* 0x0000000000007941 */ /* 0x000fea0003800000 */
.L_x_12306:
[----:B------:R-:W-:Y:S01]  /*2660*/  BSSY B0, `(.L_x_12308) ;  /* 0x000001a000007945 */ /* 0x000fe20003800000 */
[----:B------:R-:W-:Y:S01]  /*2670*/  IMAD.MOV.U32 R41, RZ, RZ, RZ ;  /* 0x000000ffff297224 */ /* 0x000fe200078e00ff */
[----:B------:R-:W-:Y:S01]  /*2680*/  MOV R20, RZ ;  /* 0x000000ff00147202 */ /* 0x000fe20000000f00 */
[----:B------:R-:W-:Y:S01]  /*2690*/  IMAD.MOV.U32 R42, RZ, RZ, RZ ;  /* 0x000000ffff2a7224 */ /* 0x000fe200078e00ff */
[----:B------:R-:W-:Y:S06]  /*26a0*/  @!P1 BRA `(.L_x_12309) ;  /* 0x0000000000549947 */ /* 0x000fec0003800000 */
[----:B0-----:R-:W-:Y:S01]  /*26b0*/  IMAD.WIDE.U32 R32, R26, 0x6, R28 ;  /* 0x000000061a207825 */ /* 0x001fe200078e001c */
[----:B------:R-:W-:-:S03]  /*26c0*/  ULDC.64 UR4, c[0x0][0x210] ;  /* 0x0000840000047ab9 */ /* 0x000fc60000000a00 */
[----:B------:R-:W-:Y:S01]  /*26d0*/  IMAD.WIDE.U32 R30, R26, 0x3, R30 ;  /* 0x000000031a1e7825 */ /* 0x000fe200078e001e */
[-C--:B------:R-:W-:Y:S02]  /*26e0*/  IADD3 R51, P3, R51, R32.reuse, RZ ;  /* 0x0000002033337210 */ /* 0x080fe40007f7e0ff */
[----:B------:R-:W-:Y:S01]  /*26f0*/  IADD3 R53, P4, R53, R32, RZ ;  /* 0x0000002035357210 */ /* 0x000fe20007f9e0ff */
[C---:B------:R-:W-:Y:S01]  /*2700*/  IMAD R41, R27.reuse, 0x3, RZ ;  /* 0x000000031b297824 */ /* 0x040fe200078e02ff */
[----:B------:R-:W-:Y:S01]  /*2710*/  LEA R32, P0, R30, UR4, 0x2 ;  /* 0x000000041e207c11 */ /* 0x000fe2000f8010ff */
[----:B------:R-:W-:Y:S02]  /*2720*/  IMAD R59, R27, 0x6, RZ ;  /* 0x000000061b3b7824 */ /* 0x000fe400078e02ff */
[----:B------:R-:W-:Y:S02]  /*2730*/  IMAD.IADD R31, R41, 0x1, R31 ;  /* 0x00000001291f7824 */ /* 0x000fe400078e021f */
[----:B------:R-:W-:-:S03]  /*2740*/  IMAD.IADD R20, R59, 0x1, R33 ;  /* 0x000000013b147824 */ /* 0x000fc600078e0221 */
[----:B------:R-:W-:Y:S01]  /*2750*/  LEA.HI.X R33, R30, UR5, R31, 0x2, P0 ;  /* 0x000000051e217c11 */ /* 0x000fe200080f141f */
[----:B------:R-:W-:Y:S01]  /*2760*/  ULDC.64 UR4, c[0x0][0x218] ;  /* 0x0000860000047ab9 */ /* 0x000fe20000000a00 */
[C---:B------:R-:W-:Y:S01]  /*2770*/  IADD3.X R42, R20.reuse, R54, RZ, P3, !PT ;  /* 0x00000036142a7210 */ /* 0x040fe20001ffe4ff */
[----:B------:R-:W-:Y:S01]  /*2780*/  IMAD.X R20, R20, 0x1, R55, P4 ;  /* 0x0000000114147824 */ /* 0x000fe200020e0637 */
[----:B------:R-:W-:Y:S02]  /*2790*/  LEA R54, P0, R51, UR4, 0x2 ;  /* 0x0000000433367c11 */ /* 0x000fe4000f8010ff */
[----:B------:R-:W-:Y:S02]  /*27a0*/  LEA R30, P3, R53, UR4, 0x2 ;  /* 0x00000004351e7c11 */ /* 0x000fe4000f8610ff */
[----:B------:R-:W-:Y:S02]  /*27b0*/  LEA.HI.X R55, R51, UR5, R42, 0x2, P0 ;  /* 0x0000000533377c11 */ /* 0x000fe400080f142a */
[----:B------:R-:W-:-:S02]  /*27c0*/  LEA.HI.X R31, R53, UR5, R20, 0x2, P3 ;  /* 0x00000005351f7c11 */ /* 0x000fc400098f1414 */
[----:B------:R1:W5:Y:S04]  /*27d0*/  LDG.E R20, desc[UR6][R32.64] ;  /* 0x0000000620147981 */ /* 0x000368000c1e1900 */
[----:B------:R1:W5:Y:S04]  /*27e0*/  LDG.E R42, desc[UR6][R54.64] ;  /* 0x00000006362a7981 */ /* 0x000368000c1e1900 */
[----:B------:R1:W5:Y:S02]  /*27f0*/  LDG.E R41, desc[UR6][R30.64] ;  /* 0x000000061e297981 */ /* 0x000364000c1e1900 */
.L_x_12309:
[----:B------:R-:W-:Y:S05]  /*2800*/  BSYNC B0 ;  /* 0x0000000000007941 */ /* 0x000fea0003800000 */
.L_x_12308:
[C---:B-1---5:R-:W-:Y:S01]  /*2810*/  FMUL R30, R47.reuse, 0.044714998453855514526 ;  /* 0x3d3727132f1e7820 */ /* 0x062fe20000400000 */
[C---:B------:R-:W-:Y:S01]  /*2820*/  FMUL R25, R47.reuse, 0.79788458347320556641 ;  /* 0x3f4c422a2f197820 */ /* 0x040fe20000400000 */
[----:B0-----:R-:W-:Y:S01]  /*2830*/  FMUL R32, R47, 0.035677410662174224854 ;  /* 0x3d12227a2f207820 */ /* 0x001fe20000400000 */
[----:B------:R-:W0:Y:S01]  /*2840*/  S2UR UR5, SR_CgaCtaId ;  /* 0x00000000000579c3 */ /* 0x000e220000008800 */
[-C--:B------:R-:W-:Y:S01]  /*2850*/  FFMA R30, R30, R47.reuse, 1 ;  /* 0x3f8000001e1e7423 */ /* 0x080fe2000000002f */
[----:B------:R-:W-:Y:S01]  /*2860*/  UMOV UR4, 0x400 ;  /* 0x0000040000047882 */ /* 0x000fe20000000000 */
[----:B------:R-:W-:Y:S01]  /*2870*/  FFMA R58, R32, R47, 0.79788458347320556641 ;  /* 0x3f4c422a203a7423 */ /* 0x000fe2000000002f */
[----:B------:R-:W-:Y:S02]  /*2880*/  IMAD.MOV.U32 R32, RZ, RZ, 0x3c80f082 ;  /* 0x3c80f082ff207424 */ /* 0x000fe400078e00ff */
[----:B------:R-:W-:Y:S01]  /*2890*/  FMUL R30, R30, R25 ;  /* 0x000000191e1e7220 */ /* 0x000fe20000400000 */
[----:B------:R-:W-:Y:S01]  /*28a0*/  LEA R25, P0, R26, R28, 0x2 ;  /* 0x0000001c1a197211 */ /* 0x000fe200078010ff */
[----:B------:R-:W-:Y:S01]  /*28b0*/  FMUL R28, R58, R47 ;  /* 0x0000002f3a1c7220 */ /* 0x000fe20000400000 */
[C---:B------:R-:W-:Y:S01]  /*28c0*/  FMUL R58, R49.reuse, 0.044714998453855514526 ;  /* 0x3d372713313a7820 */ /* 0x040fe20000400000 */
[----:B------:R-:W-:Y:S01]  /*28d0*/  FMUL R33, |R30|, 2.8853900432586669922 ;  /* 0x4038aa3b1e217820 */ /* 0x000fe20000400200 */
[----:B------:R-:W-:Y:S01]  /*28e0*/  LEA.HI.X R51, R26, R29, R27, 0x2, P0 ;  /* 0x0000001d1a337211 */ /* 0x000fe200000f141b */
[----:B------:R-:W-:Y:S01]  /*28f0*/  FMUL R27, |R28|, 2.8853900432586669922 ;  /* 0x4038aa3b1c1b7820 */ /* 0x000fe20000400200 */
[----:B------:R-:W-:Y:S01]  /*2900*/  FMUL R31, R30, R30 ;  /* 0x0000001e1e1f7220 */ /* 0x000fe20000400000 */
[----:B------:R-:W-:Y:S01]  /*2910*/  FFMA R29, R58, R49, 1 ;  /* 0x3f8000003a1d7423 */ /* 0x000fe20000000031 */
[----:B------:R-:W-:Y:S01]  /*2920*/  FMUL R58, R49, 0.79788458347320556641 ;  /* 0x3f4c422a313a7820 */ /* 0x000fe20000400000 */
[----:B------:R-:W1:Y:S01]  /*2930*/  MUFU.EX2 R33, R33 ;  /* 0x0000002100217308 */ /* 0x000e620000000800 */
[----:B------:R-:W-:Y:S01]  /*2940*/  FFMA R26, R31, R32, -0.052303962409496307373 ;  /* 0xbd563cae1f1a7423 */ /* 0x000fe20000000020 */
[C---:B------:R-:W-:Y:S01]  /*2950*/  FSETP.GE.AND P3, PT, |R30|.reuse, 0.60000002384185791016, PT ;  /* 0x3f19999a1e00780b */ /* 0x040fe20003f66200 */
[----:B------:R-:W-:Y:S01]  /*2960*/  FMUL R29, R29, R58 ;  /* 0x0000003a1d1d7220 */ /* 0x000fe20000400000 */
[----:B------:R-:W-:Y:S01]  /*2970*/  FSETP.GE.AND P0, PT, |R30|, 9.010913848876953125, PT ;  /* 0x41102cb41e00780b */ /* 0x000fe20003f06200 */
[----:B------:R-:W-:Y:S01]  /*2980*/  FFMA R26, R31, R26, 0.1331529766321182251 ;  /* 0x3e0859411f1a7423 */ /* 0x000fe2000000001a */
[----:B------:R-:W-:Y:S01]  /*2990*/  UIADD3 UR4, UR4, 0x20, URZ ;  /* 0x0000002004047890 */ /* 0x000fe2000fffe03f */
[----:B------:R-:W-:Y:S01]  /*29a0*/  IMAD R24, R11, 0x21, R24 ;  /* 0x000000210b187824 */ /* 0x000fe200078e0218 */
[----:B------:R-:W2:Y:S01]  /*29b0*/  MUFU.EX2 R27, R27 ;  /* 0x0000001b001b7308 */ /* 0x000ea20000000800 */
[----:B------:R-:W-:Y:S01]  /*29c0*/  FFMA R26, R31, R26, -0.33332768082618713379 ;  /* 0xbeaaa9ed1f1a7423 */ /* 0x000fe2000000001a */
[----:B0-----:R-:W-:Y:S01]  /*29d0*/  ULEA UR4, UR5, UR4, 0x18 ;  /* 0x0000000405047291 */ /* 0x001fe2000f8ec03f */
[----:B------:R-:W-:Y:S01]  /*29e0*/  F2FP.BF16.F32.PACK_AB R46, R23, R46 ;  /* 0x0000002e172e723e */ /* 0x000fe200000010ff */
[----:B------:R-:W-:-:S02]  /*29f0*/  IMAD R16, R11, 0x21, R16 ;  /* 0x000000210b107824 */ /* 0x000fc400078e0210 */
[----:B------:R-:W-:Y:S01]  /*2a00*/  FFMA R31, R31, R26, RZ ;  /* 0x0000001a1f1f7223 */ /* 0x000fe200000000ff */
[----:B------:R-:W-:Y:S01]  /*2a10*/  FMUL R26, |R29|, 2.8853900432586669922 ;  /* 0x4038aa3b1d1a7820 */ /* 0x000fe20000400200 */
[----:B------:R-:W-:Y:S01]  /*2a20*/  F2FP.BF16.F32.PACK_AB R43, R43, R44 ;  /* 0x0000002c2b2b723e */ /* 0x000fe200000010ff */
[----:B------:R-:W-:Y:S01]  /*2a30*/  BSSY B0, `(.L_x_12310) ;  /* 0x000016e000007945 */ /* 0x000fe20003800000 */
[----:B-1----:R-:W-:Y:S01]  /*2a40*/  FADD R54, R33, 1 ;  /* 0x3f80000021367421 */ /* 0x002fe20000000000 */
[----:B------:R-:W-:Y:S01]  /*2a50*/  HFMA2.MMA R33, -RZ, RZ, 1.875, 0 ;  /* 0x3f800000ff217435 */ /* 0x000fe200000001ff */
[----:B------:R-:W-:Y:S01]  /*2a60*/  LEA R23, R24, UR4, 0x2 ;  /* 0x0000000418177c11 */ /* 0x000fe2000f8e10ff */
[----:B------:R-:W0:Y:S01]  /*2a70*/  MUFU.EX2 R26, R26 ;  /* 0x0000001a001a7308 */ /* 0x000e220000000800 */
[----:B------:R-:W-:-:S03]  /*2a80*/  LEA R16, R16, UR4, 0x2 ;  /* 0x0000000410107c11 */ /* 0x000fc6000f8e10ff */
[----:B------:R-:W-:Y:S01]  /*2a90*/  STS [R23], R46 ;  /* 0x0000002e17007388 */ /* 0x000fe20000000800 */
[----:B--2---:R-:W-:-:S03]  /*2aa0*/  FADD R53, R27, 1 ;  /* 0x3f8000001b357421 */ /* 0x004fc60000000000 */
[----:B------:R-:W1:Y:S01]  /*2ab0*/  MUFU.RCP R54, R54 ;  /* 0x0000003600367308 */ /* 0x000e620000001000 */
[----:B------:R2:W-:Y:S01]  /*2ac0*/  STS [R16], R43 ;  /* 0x0000002b10007388 */ /* 0x0005e20000000800 */
[----:B0-----:R-:W-:Y:S01]  /*2ad0*/  FADD R59, R26, 1 ;  /* 0x3f8000001a3b7421 */ /* 0x001fe20000000000 */
[----:B-1----:R-:W-:-:S05]  /*2ae0*/  FFMA R54, R54, -2, R33 ;  /* 0xc000000036367823 */ /* 0x002fca0000000021 */
        /* <DEDUP_REMOVED lines=10> */
[C---:B------:R-:W-:Y:S01]  /*2b90*/  FFMA R26, R31.reuse, R58, -0.33332768082618713379 ;  /* 0xbeaaa9ed1f1a7423 */ /* 0x040fe2000000003a */
[----:B------:R-:W0:Y:S03]  /*2ba0*/  MUFU.RCP R54, R59 ;  /* 0x0000003b00367308 */ /* 0x000e260000001000 */
[----:B------:R-:W-:Y:S01]  /*2bb0*/  FFMA R55, R31, R26, RZ ;  /* 0x0000001a1f377223 */ /* 0x000fe200000000ff */
[C---:B------:R-:W-:Y:S01]  /*2bc0*/  FMUL R31, R29.reuse, R29 ;  /* 0x0000001d1d1f7220 */ /* 0x040fe20000400000 */
[----:B------:R-:W-:Y:S02]  /*2bd0*/  FSEL R53, R30, 1, !P0 ;  /* 0x3f8000001e357808 */ /* 0x000fe40004000000 */
[----:B------:R-:W-:Y:S01]  /*2be0*/  FSETP.GE.AND P0, PT, |R29|, 9.010913848876953125, PT ;  /* 0x41102cb41d00780b */ /* 0x000fe20003f06200 */
[----:B------:R-:W-:Y:S01]  /*2bf0*/  FFMA R26, R31, R32, -0.052303962409496307373 ;  /* 0xbd563cae1f1a7423 */ /* 0x000fe20000000020 */
[--C-:B------:R-:W-:Y:S01]  /*2c00*/  LOP3.LUT R30, R53, 0x80000000, R28.reuse, 0xb8, !PT ;  /* 0x80000000351e7812 */ /* 0x100fe200078eb81c */
[----:B------:R-:W-:Y:S01]  /*2c10*/  @!P3 FFMA R30, R28, R55, R28 ;  /* 0x000000371c1eb223 */ /* 0x000fe2000000001c */
[----:B------:R-:W-:Y:S01]  /*2c20*/  FSETP.GE.AND P3, PT, |R29|, 0.60000002384185791016, PT ;  /* 0x3f19999a1d00780b */ /* 0x000fe20003f66200 */
[----:B------:R-:W-:Y:S01]  /*2c30*/  FFMA R26, R31, R26, 0.1331529766321182251 ;  /* 0x3e0859411f1a7423 */ /* 0x000fe2000000001a */
[----:B------:R-:W-:Y:S01]  /*2c40*/  FMUL R28, R49, 0.035677410662174224854 ;  /* 0x3d12227a311c7820 */ /* 0x000fe20000400000 */
[----:B------:R-:W-:-:S02]  /*2c50*/  FMUL R55, R56, 0.044714998453855514526 ;  /* 0x3d37271338377820 */ /* 0x000fc40000400000 */
[C---:B------:R-:W-:Y:S01]  /*2c60*/  FFMA R26, R31.reuse, R26, -0.33332768082618713379 ;  /* 0xbeaaa9ed1f1a7423 */ /* 0x040fe2000000001a */
[----:B0-----:R-:W-:Y:S01]  /*2c70*/  FFMA R54, R54, -2, R33 ;  /* 0xc000000036367823 */ /* 0x001fe20000000021 */
[-C--:B------:R-:W-:Y:S02]  /*2c80*/  FFMA R58, R28, R49.reuse, 0.79788458347320556641 ;  /* 0x3f4c422a1c3a7423 */ /* 0x080fe40000000031 */
[----:B------:R-:W-:Y:S02]  /*2c90*/  FFMA R26, R31, R26, RZ ;  /* 0x0000001a1f1a7223 */ /* 0x000fe400000000ff */
[----:B------:R-:W-:Y:S01]  /*2ca0*/  FSEL R54, R54, 1, !P0 ;  /* 0x3f80000036367808 */ /* 0x000fe20004000000 */
[----:B------:R-:W-:Y:S01]  /*2cb0*/  FMUL R53, R58, R49 ;  /* 0x000000313a357220 */ /* 0x000fe20000400000 */
[----:B------:R-:W-:Y:S02]  /*2cc0*/  FFMA R58, R30, R57, 0.5 ;  /* 0x3f0000001e3a7423 */ /* 0x000fe40000000039 */
[--C-:B------:R-:W-:Y:S01]  /*2cd0*/  LOP3.LUT R28, R54, 0x80000000, R29.reuse, 0xb8, !PT ;  /* 0x80000000361c7812 */ /* 0x100fe200078eb81d */
[----:B------:R-:W-:Y:S01]  /*2ce0*/  @!P3 FFMA R28, R29, R26, R29 ;  /* 0x0000001a1d1cb223 */ /* 0x000fe2000000001d */
[----:B------:R-:W-:Y:S01]  /*2cf0*/  FMUL R26, R47, 0.10703222453594207764 ;  /* 0x3ddb33b62f1a7820 */ /* 0x000fe20000400000 */
[----:B------:R-:W-:Y:S01]  /*2d00*/  FMUL R31, |R53|, 2.8853900432586669922 ;  /* 0x4038aa3b351f7820 */ /* 0x000fe20000400200 */
[----:B------:R-:W-:Y:S01]  /*2d10*/  FFMA R29, -R27, R27, 1 ;  /* 0x3f8000001b1d7423 */ /* 0x000fe2000000011b */
[C---:B------:R-:W-:Y:S01]  /*2d20*/  FMUL R59, R53.reuse, R53 ;  /* 0x00000035353b7220 */ /* 0x040fe20000400000 */
[-C--:B------:R-:W-:Y:S01]  /*2d30*/  FFMA R54, R26, R47.reuse, 0.79788458347320556641 ;  /* 0x3f4c422a1a367423 */ /* 0x080fe2000000002f */
[C---:B------:R-:W-:Y:S01]  /*2d40*/  FSETP.GE.AND P3, PT, |R53|.reuse, 0.60000002384185791016, PT ;  /* 0x3f19999a3500780b */ /* 0x040fe20003f66200 */
[----:B------:R0:W1:Y:S01]  /*2d50*/  MUFU.EX2 R26, R31 ;  /* 0x0000001f001a7308 */ /* 0x0000620000000800 */
[----:B------:R-:W-:Y:S01]  /*2d60*/  FSETP.GE.AND P0, PT, |R53|, 9.010913848876953125, PT ;  /* 0x41102cb43500780b */ /* 0x000fe20003f06200 */
[----:B------:R-:W-:Y:S01]  /*2d70*/  FMUL R30, R29, R54 ;  /* 0x000000361d1e7220 */ /* 0x000fe20000400000 */
[----:B------:R-:W-:Y:S01]  /*2d80*/  FMUL R29, R58, R47 ;  /* 0x0000002f3a1d7220 */ /* 0x000fe20000400000 */
[----:B------:R-:W-:Y:S01]  /*2d90*/  FMUL R47, R47, 0.5 ;  /* 0x3f0000002f2f7820 */ /* 0x000fe20000400000 */
[----:B------:R-:W-:Y:S01]  /*2da0*/  FMUL R58, R56, 0.79788458347320556641 ;  /* 0x3f4c422a383a7820 */ /* 0x000fe20000400000 */
[----:B------:R-:W-:-:S02]  /*2db0*/  FMUL R54, R49, 0.10703222453594207764 ;  /* 0x3ddb33b631367820 */ /* 0x000fc40000400000 */
[----:B------:R-:W-:Y:S01]  /*2dc0*/  FMUL R30, R30, R47 ;  /* 0x0000002f1e1e7220 */ /* 0x000fe20000400000 */
[----:B------:R-:W-:Y:S01]  /*2dd0*/  FFMA R47, R55, R56, 1 ;  /* 0x3f800000372f7423 */ /* 0x000fe20000000038 */
[----:B0-----:R-:W-:-:S03]  /*2de0*/  FFMA R31, R54, R49, 0.79788458347320556641 ;  /* 0x3f4c422a361f7423 */ /* 0x001fc60000000031 */
[----:B------:R-:W-:-:S04]  /*2df0*/  FMUL R47, R47, R58 ;  /* 0x0000003a2f2f7220 */ /* 0x000fc80000400000 */
[----:B------:R-:W-:Y:S01]  /*2e00*/  FMUL R55, |R47|, 2.8853900432586669922 ;  /* 0x4038aa3b2f377820 */ /* 0x000fe20000400200 */
[----:B-1----:R-:W-:Y:S01]  /*2e10*/  FADD R54, R26, 1 ;  /* 0x3f8000001a367421 */ /* 0x002fe20000000000 */
[C---:B------:R-:W-:Y:S01]  /*2e20*/  FFMA R26, -R28.reuse, R28, 1 ;  /* 0x3f8000001c1a7423 */ /* 0x040fe2000000011c */
[----:B------:R-:W-:-:S03]  /*2e30*/  FADD R28, R28, 1 ;  /* 0x3f8000001c1c7421 */ /* 0x000fc60000000000 */
[----:B------:R-:W0:Y:S01]  /*2e40*/  MUFU.EX2 R55, R55 ;  /* 0x0000003700377308 */ /* 0x000e220000000800 */
[----:B------:R-:W-:Y:S01]  /*2e50*/  FMUL R31, R26, R31 ;  /* 0x0000001f1a1f7220 */ /* 0x000fe20000400000 */
[----:B------:R-:W-:-:S04]  /*2e60*/  FMUL R26, R49, 0.5 ;  /* 0x3f000000311a7820 */ /* 0x000fc80000400000 */
[----:B------:R-:W-:Y:S01]  /*2e70*/  FMUL R31, R31, R26 ;  /* 0x0000001a1f1f7220 */ /* 0x000fe20000400000 */
[C---:B------:R-:W-:Y:S01]  /*2e80*/  FFMA R26, R59.reuse, R32, -0.052303962409496307373 ;  /* 0xbd563cae3b1a7423 */ /* 0x040fe20000000020 */
[----:B------:R-:W1:Y:S03]  /*2e90*/  MUFU.RCP R54, R54 ;  /* 0x0000003600367308 */ /* 0x000e660000001000 */
[----:B------:R-:W-:-:S04]  /*2ea0*/  FFMA R26, R59, R26, 0.1331529766321182251 ;  /* 0x3e0859413b1a7423 */ /* 0x000fc8000000001a */
[----:B------:R-:W-:Y:S01]  /*2eb0*/  FFMA R26, R59, R26, -0.33332768082618713379 ;  /* 0xbeaaa9ed3b1a7423 */ /* 0x000fe2000000001a */
[----:B0-----:R-:W-:-:S03]  /*2ec0*/  FADD R58, R55, 1 ;  /* 0x3f800000373a7421 */ /* 0x001fc60000000000 */
[----:B------:R-:W-:-:S03]  /*2ed0*/  FFMA R26, R59, R26, RZ ;  /* 0x0000001a3b1a7223 */ /* 0x000fc600000000ff */
[----:B------:R-:W0:Y:S01]  /*2ee0*/  MUFU.RCP R58, R58 ;  /* 0x0000003a003a7308 */ /* 0x000e220000001000 */
[----:B-1----:R-:W-:-:S05]  /*2ef0*/  FFMA R54, R54, -2, R33 ;  /* 0xc000000036367823 */ /* 0x002fca0000000021 */
[----:B------:R-:W-:Y:S02]  /*2f00*/  FSEL R54, R54, 1, !P0 ;  /* 0x3f80000036367808 */ /* 0x000fe40004000000 */
[----:B------:R-:W-:Y:S02]  /*2f10*/  FSETP.GE.AND P0, PT, |R47|, 9.010913848876953125, PT ;  /* 0x41102cb42f00780b */ /* 0x000fe40003f06200 */
[--C-:B------:R-:W-:Y:S01]  /*2f20*/  LOP3.LUT R54, R54, 0x80000000, R53.reuse, 0xb8, !PT ;  /* 0x8000000036367812 */ /* 0x100fe200078eb835 */
[----:B------:R-:W-:Y:S01]  /*2f30*/  @!P3 FFMA R54, R53, R26, R53 ;  /* 0x0000001a3536b223 */ /* 0x000fe20000000035 */
[C---:B------:R-:W-:Y:S01]  /*2f40*/  FMUL R53, R47.reuse, R47 ;  /* 0x0000002f2f357220 */ /* 0x040fe20000400000 */
[----:B------:R-:W-:Y:S02]  /*2f50*/  FSETP.GE.AND P3, PT, |R47|, 0.60000002384185791016, PT ;  /* 0x3f19999a2f00780b */ /* 0x000fe40003f66200 */
[----:B------:R-:W-:Y:S01]  /*2f60*/  FFMA R54, R54, R57, 0.5 ;  /* 0x3f00000036367423 */ /* 0x000fe20000000039 */
[----:B------:R-:W-:Y:S01]  /*2f70*/  FFMA R26, R53, R32, -0.052303962409496307373 ;  /* 0xbd563cae351a7423 */ /* 0x000fe20000000020 */
[----:B0-----:R-:W-:-:S03]  /*2f80*/  FFMA R55, R58, -2, R33 ;  /* 0xc00000003a377823 */ /* 0x001fc60000000021 */
[----:B------:R-:W-:Y:S02]  /*2f90*/  FFMA R26, R53, R26, 0.1331529766321182251 ;  /* 0x3e085941351a7423 */ /* 0x000fe4000000001a */
[----:B------:R-:W-:Y:S01]  /*2fa0*/  FSEL R60, R55, 1, !P0 ;  /* 0x3f800000373c7808 */ /* 0x000fe20004000000 */
[----:B------:R-:W-:Y:S01]  /*2fb0*/  FMUL R55, R56, 0.10703222453594207764 ;  /* 0x3ddb33b638377820 */ /* 0x000fe20000400000 */
[----:B------:R-:W-:Y:S01]  /*2fc0*/  FFMA R26, R53, R26, -0.33332768082618713379 ;  /* 0xbeaaa9ed351a7423 */ /* 0x000fe2000000001a */
[----:B------:R-:W-:-:S03]  /*2fd0*/  IADD3 R37, P0, R18, R37, RZ ;  /* 0x0000002512257210 */ /* 0x000fc60007f1e0ff */
[----:B------:R-:W-:Y:S01]  /*2fe0*/  FFMA R26, R53, R26, RZ ;  /* 0x0000001a351a7223 */ /* 0x000fe200000000ff */
[----:B------:R-:W-:-:S03]  /*2ff0*/  LOP3.LUT R53, R60, 0x80000000, R47, 0xb8, !PT ;  /* 0x800000003c357812 */ /* 0x000fc600078eb82f */
[----:B------:R-:W-:Y:S01]  /*3000*/  @!P3 FFMA R53, R47, R26, R47 ;  /* 0x0000001a2f35b223 */ /* 0x000fe2000000002f */
[----:B------:R-:W-:Y:S01]  /*3010*/  FMUL R47, R54, R49 ;  /* 0x00000031362f7220 */ /* 0x000fe20000400000 */
[----:B------:R-:W-:Y:S01]  /*3020*/  FFMA R49, R55, R56, 0.79788458347320556641 ;  /* 0x3f4c422a37317423 */ /* 0x000fe20000000038 */
[----:B------:R-:W-:Y:S01]  /*3030*/  FADD R55, R27, 1 ;  /* 0x3f8000001b377421 */ /* 0x000fe20000000000 */
[C---:B------:R-:W-:Y:S01]  /*3040*/  FFMA R26, -R53.reuse, R53, 1 ;  /* 0x3f800000351a7423 */ /* 0x040fe20000000135 */
[----:B------:R-:W-:Y:S01]  /*3050*/  FADD R54, R53, 1 ;  /* 0x3f80000035367421 */ /* 0x000fe20000000000 */
[----:B------:R-:W-:Y:S01]  /*3060*/  FMUL R47, R47, R40 ;  /* 0x000000282f2f7220 */ /* 0x000fe20000400000 */
[----:B------:R-:W-:Y:S01]  /*3070*/  FFMA R55, R55, 0.5, R30 ;  /* 0x3f00000037377823 */ /* 0x000fe2000000001e */
[----:B------:R-:W-:Y:S01]  /*3080*/  FMUL R26, R26, R49 ;  /* 0x000000311a1a7220 */ /* 0x000fe20000400000 */
[----:B------:R-:W-:Y:S01]  /*3090*/  FFMA R49, R28, 0.5, R31 ;  /* 0x3f0000001c317823 */ /* 0x000fe2000000001f */
[C---:B------:R-:W-:Y:S01]  /*30a0*/  FMUL R31, R56.reuse, 0.035677410662174224854 ;  /* 0x3d12227a381f7820 */ /* 0x040fe20000400000 */
[----:B------:R-:W-:Y:S01]  /*30b0*/  IMAD.X R30, RZ, RZ, R45, P0 ;  /* 0x000000ffff1e7224 */ /* 0x000fe200000e062d */
[----:B------:R-:W-:Y:S01]  /*30c0*/  @P2 IADD3 R27, P0, R37, R36, RZ ;  /* 0x00000024251b2210 */ /* 0x000fe20007f1e0ff */
[----:B------:R-:W-:Y:S01]  /*30d0*/  FMUL R45, R56, 0.5 ;  /* 0x3f000000382d7820 */ /* 0x000fe20000400000 */
[----:B------:R-:W-:Y:S01]  /*30e0*/  FFMA R53, R31, R56, 0.79788458347320556641 ;  /* 0x3f4c422a1f357423 */ /* 0x000fe20000000038 */
[----:B------:R-:W-:Y:S01]  /*30f0*/  @P2 IADD3 R31, P4, R37, R36, RZ ;  /* 0x00000024251f2210 */ /* 0x000fe20007f9e0ff */
[----:B------:R-:W-:Y:S01]  /*3100*/  FMUL R49, R49, R40 ;  /* 0x0000002831317220 */ /* 0x000fe20000400000 */
[----:B------:R-:W-:Y:S01]  /*3110*/  FMUL R45, R26, R45 ;  /* 0x0000002d1a2d7220 */ /* 0x000fe20000400000 */
[----:B------:R-:W-:Y:S01]  /*3120*/  FMUL R53, R53, R56 ;  /* 0x0000003835357220 */ /* 0x000fe20000400000 */
[----:B------:R-:W-:Y:S01]  /*3130*/  @P2 IMAD.X R28, R30, 0x1, R50, P0 ;  /* 0x000000011e1c2824 */ /* 0x000fe200000e0632 */
[----:B------:R-:W-:Y:S01]  /*3140*/  @P2 LEA R26, P0, R27, R34, 0x1 ;  /* 0x000000221b1a2211 */ /* 0x000fe200078008ff */
[----:B------:R-:W-:Y:S01]  /*3150*/  FFMA R54, R54, 0.5, R45 ;  /* 0x3f00000036367823 */ /* 0x000fe2000000002d */
[----:B------:R-:W-:Y:S01]  /*3160*/  FMUL R59, |R53|, 2.8853900432586669922 ;  /* 0x4038aa3b353b7820 */ /* 0x000fe20000400200 */
[-C--:B------:R-:W-:Y:S01]  /*3170*/  FMUL R45, R29, R52.reuse ;  /* 0x000000341d2d7220 */ /* 0x080fe20000400000 */
[----:B------:R-:W-:Y:S01]  /*3180*/  @P2 LEA.HI.X R27, R27, R35, R28, 0x1, P0 ;  /* 0x000000231b1b2211 */ /* 0x000fe200000f0c1c */
[----:B------:R-:W-:Y:S01]  /*3190*/  FMUL R52, R55, R52 ;  /* 0x0000003437347220 */ /* 0x000fe20000400000 */
[----:B------:R-:W-:Y:S01]  /*31a0*/  @P2 LEA R60, P0, R37, R34, 0x1 ;  /* 0x00000022253c2211 */ /* 0x000fe200078008ff */
[----:B------:R-:W-:Y:S01]  /*31b0*/  FMUL R55, R53, R53 ;  /* 0x0000003535377220 */ /* 0x000fe20000400000 */
[----:B------:R-:W0:Y:S01]  /*31c0*/  MUFU.EX2 R59, R59 ;  /* 0x0000003b003b7308 */ /* 0x000e220000000800 */
[C---:B------:R-:W-:Y:S01]  /*31d0*/  @P2 LEA R28, P3, R37.reuse, R38, 0x1 ;  /* 0x00000026251c2211 */ /* 0x040fe200078608ff */
[----:B------:R-:W-:Y:S01]  /*31e0*/  FMUL R39, R52, R39 ;  /* 0x0000002734277220 */ /* 0x000fe20000400000 */
[--C-:B------:R-:W-:Y:S01]  /*31f0*/  @P2 LEA.HI.X R61, R37, R35, R30.reuse, 0x1, P0 ;  /* 0x00000023253d2211 */ /* 0x100fe200000f0c1e */
[----:B------:R-:W-:Y:S01]  /*3200*/  FMUL R49, R49, R22 ;  /* 0x0000001631317220 */ /* 0x000fe20000400000 */
[----:B------:R-:W-:Y:S01]  /*3210*/  @P2 LEA.HI.X R29, R37, R48, R30, 0x1, P3 ;  /* 0x00000030251d2211 */ /* 0x000fe200018f0c1e */
[----:B------:R-:W-:Y:S01]  /*3220*/  FMUL R54, R54, R19 ;  /* 0x0000001336367220 */ /* 0x000fe20000400000 */
[----:B------:R-:W-:Y:S01]  /*3230*/  @P2 IADD3.X R37, R30, R50, RZ, P4, !PT ;  /* 0x000000321e252210 */ /* 0x000fe200027fe4ff */
[----:B------:R-:W-:Y:S01]  /*3240*/  IMAD R22, R11, 0x21, R18 ;  /* 0x000000210b167824 */ /* 0x000fe200078e0212 */
[----:B------:R-:W-:Y:S01]  /*3250*/  @P2 LEA R30, P0, R31, R38, 0x1 ;  /* 0x000000261f1e2211 */ /* 0x000fe200078008ff */
[----:B------:R-:W-:Y:S01]  /*3260*/  FMUL R18, R49, R6 ;  /* 0x0000000631127220 */ /* 0x000fe20000400000 */
[----:B------:R-:W-:Y:S01]  /*3270*/  FSETP.GE.AND P3, PT, |R53|, 0.60000002384185791016, PT ;  /* 0x3f19999a3500780b */ /* 0x000fe20003f66200 */
[----:B--2---:R-:W-:Y:S01]  /*3280*/  FMUL R43, R54, R17 ;  /* 0x00000011362b7220 */ /* 0x004fe20000400000 */
[----:B------:R-:W-:Y:S01]  /*3290*/  @P2 LEA.HI.X R31, R31, R48, R37, 0x1, P0 ;  /* 0x000000301f1f2211 */ /* 0x000fe200000f0c25 */
[----:B------:R-:W-:Y:S01]  /*32a0*/  FFMA R37, R55, R32, -0.052303962409496307373 ;  /* 0xbd563cae37257423 */ /* 0x000fe20000000020 */
[----:B------:R-:W-:Y:S01]  /*32b0*/  FSETP.GE.AND P0, PT, |R53|, 9.010913848876953125, PT ;  /* 0x41102cb43500780b */ /* 0x000fe20003f06200 */
[----:B0-----:R-:W-:-:S02]  /*32c0*/  FADD R58, R59, 1 ;  /* 0x3f8000003b3a7421 */ /* 0x001fc40000000000 */
[----:B------:R-:W-:Y:S01]  /*32d0*/  FFMA R37, R55, R37, 0.1331529766321182251 ;  /* 0x3e08594137257423 */ /* 0x000fe20000000025 */
[----:B------:R-:W-:-:S03]  /*32e0*/  LEA R17, R22, UR4, 0x2 ;  /* 0x0000000416117c11 */ /* 0x000fc6000f8e10ff */
[C---:B------:R-:W-:Y:S01]  /*32f0*/  FFMA R37, R55.reuse, R37, -0.33332768082618713379 ;  /* 0xbeaaa9ed37257423 */ /* 0x040fe20000000025 */
[----:B------:R-:W0:Y:S03]  /*3300*/  MUFU.RCP R58, R58 ;  /* 0x0000003a003a7308 */ /* 0x000e260000001000 */
        /* <DEDUP_REMOVED lines=26> */
[----:B------:R-:W-:-:S04]  /*34b0*/  FMUL R37, R42, 0.10703222453594207764 ;  /* 0x3ddb33b62a257820 */ /* 0x000fc80000400000 */
[----:B------:R-:W-:Y:S01]  /*34c0*/  FFMA R58, R37, R42, 0.79788458347320556641 ;  /* 0x3f4c422a253a7423 */ /* 0x000fe2000000002a */
[----:B------:R-:W-:-:S04]  /*34d0*/  FFMA R37, -R53, R53, 1 ;  /* 0x3f80000035257423 */ /* 0x000fc80000000135 */
[----:B------:R-:W-:Y:S01]  /*34e0*/  FMUL R37, R37, R58 ;  /* 0x0000003a25257220 */ /* 0x000fe20000400000 */
[----:B------:R-:W-:-:S04]  /*34f0*/  FMUL R58, R42, 0.5 ;  /* 0x3f0000002a3a7820 */ /* 0x000fc80000400000 */
[----:B------:R-:W-:Y:S01]  /*3500*/  FMUL R55, R37, R58 ;  /* 0x0000003a25377220 */ /* 0x000fe20000400000 */
[----:B------:R-:W-:-:S04]  /*3510*/  FMUL R37, R42, 0.035677410662174224854 ;  /* 0x3d12227a2a257820 */ /* 0x000fc80000400000 */
[----:B------:R-:W-:-:S04]  /*3520*/  FFMA R37, R37, R42, 0.79788458347320556641 ;  /* 0x3f4c422a25257423 */ /* 0x000fc8000000002a */
        /* <DEDUP_REMOVED lines=13> */
[----:B------:R-:W-:-:S04]  /*3600*/  FFMA R32, R59, R32, -0.33332768082618713379 ;  /* 0xbeaaa9ed3b207423 */ /* 0x000fc80000000020 */
[----:B------:R-:W-:Y:S01]  /*3610*/  FFMA R32, R59, R32, RZ ;  /* 0x000000203b207223 */ /* 0x000fe200000000ff */
[----:B------:R-:W-:-:S03]  /*3620*/  @P1 IADD3 R59, P4, R25, R36, RZ ;  /* 0x00000024193b1210 */ /* 0x000fc60007f9e0ff */
[----:B------:R-:W-:-:S04]  /*3630*/  @!P3 FFMA R33, R37, R32, R37 ;  /* 0x000000202521b223 */ /* 0x000fc80000000025 */
[----:B------:R-:W-:Y:S01]  /*3640*/  FFMA R57, R33, R57, 0.5 ;  /* 0x3f00000021397423 */ /* 0x000fe20000000039 */
[C---:B------:R-:W-:Y:S02]  /*3650*/  @P1 IADD3 R33, P0, R25.reuse, R36, RZ ;  /* 0x0000002419211210 */ /* 0x040fe40007f1e0ff */
[----:B------:R-:W-:Y:S01]  /*3660*/  @P1 LEA R36, P3, R25, R38, 0x1 ;  /* 0x0000002619241211 */ /* 0x000fe200078608ff */
[----:B------:R-:W-:Y:S02]  /*3670*/  FMUL R57, R57, R42 ;  /* 0x0000002a39397220 */ /* 0x000fe40000400000 */
[----:B------:R-:W-:Y:S01]  /*3680*/  @P1 IMAD.X R58, R51, 0x1, R50, P0 ;  /* 0x00000001333a1824 */ /* 0x000fe200000e0632 */
[----:B------:R-:W-:Y:S02]  /*3690*/  @P1 LEA R32, P0, R33, R34, 0x1 ;  /* 0x0000002221201211 */ /* 0x000fe400078008ff */
[----:B------:R-:W-:Y:S02]  /*36a0*/  @P1 LEA.HI.X R37, R25, R48, R51, 0x1, P3 ;  /* 0x0000003019251211 */ /* 0x000fe400018f0c33 */
[----:B------:R-:W-:-:S02]  /*36b0*/  @P1 LEA.HI.X R33, R33, R35, R58, 0x1, P0 ;  /* 0x0000002321211211 */ /* 0x000fc400000f0c3a */
[----:B------:R-:W-:-:S04]  /*36c0*/  @P1 LEA R34, P0, R25, R34, 0x1 ;  /* 0x0000002219221211 */ /* 0x000fc800078008ff */
[----:B------:R-:W-:Y:S01]  /*36d0*/  @P1 LEA.HI.X R35, R25, R35, R51, 0x1, P0 ;  /* 0x0000002319231211 */ /* 0x000fe200000f0c33 */
[----:B------:R-:W-:Y:S01]  /*36e0*/  @P1 IMAD.X R51, R51, 0x1, R50, P4 ;  /* 0x0000000133331824 */ /* 0x000fe200020e0632 */
[----:B------:R-:W0:Y:S01]  /*36f0*/  S2R R25, SR_TID.X ;  /* 0x0000000000197919 */ /* 0x000e220000002100 */
[----:B------:R-:W-:Y:S01]  /*3700*/  @P1 LEA R50, P0, R59, R38, 0x1 ;  /* 0x000000263b321211 */ /* 0x000fe200078008ff */
[----:B------:R-:W-:Y:S01]  /*3710*/  FADD R38, R53, 1 ;  /* 0x3f80000035267421 */ /* 0x000fe20000000000 */
[----:B------:R-:W-:Y:S02]  /*3720*/  FMUL R53, R39, R6 ;  /* 0x0000000627357220 */ /* 0x000fe40000400000 */
[----:B------:R-:W-:Y:S01]  /*3730*/  @P1 LEA.HI.X R51, R59, R48, R51, 0x1, P0 ;  /* 0x000000303b331211 */ /* 0x000fe200000f0c33 */
[----:B------:R-:W-:Y:S01]  /*3740*/  FFMA R55, R38, 0.5, R55 ;  /* 0x3f00000026377823 */ /* 0x000fe20000000037 */
[----:B------:R-:W-:Y:S01]  /*3750*/  FMNMX R38, R21, |R39|, !PT ;  /* 0x4000002715267209 */ /* 0x000fe20007800000 */
[----:B------:R-:W-:Y:S01]  /*3760*/  FMUL R39, R43, R6 ;  /* 0x000000062b277220 */ /* 0x000fe20000400000 */
[----:B------:R-:W-:-:S02]  /*3770*/  F2FP.BF16.F32.PACK_AB R40, R18, R53 ;  /* 0x000000351228723e */ /* 0x000fc400000010ff */
[----:B------:R-:W-:Y:S02]  /*3780*/  FMNMX R38, |R49|, R38, !PT ;  /* 0x0000002631267209 */ /* 0x000fe40007800200 */
[----:B------:R-:W-:Y:S01]  /*3790*/  F2FP.BF16.F32.PACK_AB R53, RZ, R53 ;  /* 0x00000035ff35723e */ /* 0x000fe200000010ff */
[----:B------:R1:W-:Y:S01]  /*37a0*/  STS [R17], R40 ;  /* 0x0000002811007388 */ /* 0x0003e20000000800 */
[C---:B------:R-:W-:Y:S01]  /*37b0*/  FMNMX R38, |R45|.reuse, R38, !PT ;  /* 0x000000262d267209 */ /* 0x040fe20007800200 */
[----:B------:R-:W-:Y:S01]  /*37c0*/  FMUL R45, R45, R6 ;  /* 0x000000062d2d7220 */ /* 0x000fe20000400000 */
[----:B------:R-:W-:Y:S01]  /*37d0*/  ISETP.LT.U32.AND P0, PT, R0, 0x20, PT ;  /* 0x000000200000780c */ /* 0x000fe20003f01070 */
[----:B------:R-:W-:Y:S03]  /*37e0*/  @P2 STG.E.U16 desc[UR6][R60.64], R53 ;  /* 0x000000353c002986 */ /* 0x000fe6000c101506 */
[----:B------:R-:W-:-:S02]  /*37f0*/  ISETP.LT.U32.AND.EX P0, PT, R2, RZ, PT, P0 ;  /* 0x000000ff0200720c */ /* 0x000fc40003f01100 */
[----:B-1----:R-:W-:-:S04]  /*3800*/  FMNMX R40, |R47|, R38, !PT ;  /* 0x000000262f287209 */ /* 0x002fc80007800200 */
[----:B------:R-:W-:Y:S02]  /*3810*/  FMNMX R40, R40, |R43|, !PT ;  /* 0x4000002b28287209 */ /* 0x000fe40007800000 */
[----:B0-----:R-:W-:-:S05]  /*3820*/  SHF.R.U32.HI R24, RZ, 0x5, R25 ;  /* 0x00000005ff187819 */ /* 0x001fca0000011619 */
[----:B------:R-:W-:Y:S02]  /*3830*/  IMAD R24, R24, -0x4, R25 ;  /* 0xfffffffc18187824 */ /* 0x000fe400078e0219 */
[----:B------:R-:W-:Y:S01]  /*3840*/  FMUL R25, R56, R19 ;  /* 0x0000001338197220 */ /* 0x000fe20000400000 */
[-C--:B------:R-:W-:Y:S01]  /*3850*/  FMUL R19, R57, R20.reuse ;  /* 0x0000001439137220 */ /* 0x080fe20000400000 */
[----:B------:R-:W-:Y:S01]  /*3860*/  FMUL R20, R55, R20 ;  /* 0x0000001437147220 */ /* 0x000fe20000400000 */
[----:B------:R-:W-:Y:S01]  /*3870*/  IADD3 R24, R24, 0x1d, RZ ;  /* 0x0000001d18187810 */ /* 0x000fe20007ffe0ff */
[----:B------:R-:W-:Y:S02]  /*3880*/  FMUL R38, R25, R6 ;  /* 0x0000000619267220 */ /* 0x000fe40000400000 */
[----:B------:R-:W-:Y:S01]  /*3890*/  FMUL R41, R20, R41 ;  /* 0x0000002914297220 */ /* 0x000fe20000400000 */
[----:B------:R-:W-:Y:S01]  /*38a0*/  F2FP.BF16.F32.PACK_AB R20, RZ, R18 ;  /* 0x00000012ff14723e */ /* 0x000fe200000010ff */
[-C--:B------:R-:W-:Y:S01]  /*38b0*/  FMUL R18, R47, R6.reuse ;  /* 0x000000062f127220 */ /* 0x080fe20000400000 */
[----:B------:R-:W-:Y:S01]  /*38c0*/  LOP3.LUT R24, R24, 0x1f, RZ, 0xc0, !PT ;  /* 0x0000001f18187812 */ /* 0x000fe200078ec0ff */
[----:B------:R-:W-:Y:S01]  /*38d0*/  FMUL R42, R41, R6 ;  /* 0x00000006292a7220 */ /* 0x000fe20000400000 */
[----:B------:R-:W-:-:S02]  /*38e0*/  PRMT R44, R20, 0x7610, R44 ;  /* 0x00007610142c7816 */ /* 0x000fc4000000002c */
[----:B------:R-:W-:Y:S01]  /*38f0*/  F2FP.BF16.F32.PACK_AB R20, RZ, R18 ;  /* 0x00000012ff14723e */ /* 0x000fe200000010ff */
[----:B------:R-:W-:Y:S01]  /*3900*/  IMAD R22, R11, 0x21, R24 ;  /* 0x000000210b167824 */ /* 0x000fe200078e0218 */
[----:B------:R-:W-:Y:S01]  /*3910*/  F2FP.BF16.F32.PACK_AB R21, R42, R39 ;  /* 0x000000272a15723e */ /* 0x000fe200000010ff */
[----:B------:R0:W-:Y:S01]  /*3920*/  @P2 STG.E.U16 desc[UR6][R26.64], R44 ;  /* 0x0000002c1a002986 */ /* 0x0001e2000c101506 */
[----:B------:R-:W-:Y:S02]  /*3930*/  F2FP.BF16.F32.PACK_AB R24, RZ, R45 ;  /* 0x0000002dff18723e */ /* 0x000fe400000010ff */
[----:B------:R-:W-:Y:S02]  /*3940*/  LEA R22, R22, UR4, 0x2 ;  /* 0x0000000416167c11 */ /* 0x000fe4000f8e10ff */
[----:B------:R-:W-:Y:S01]  /*3950*/  F2FP.BF16.F32.PACK_AB R42, RZ, R42 ;  /* 0x0000002aff2a723e */ /* 0x000fe200000010ff */
[----:B------:R1:W-:Y:S01]  /*3960*/  @P2 STG.E.U16 desc[UR6][R28.64], R24 ;  /* 0x000000181c002986 */ /* 0x0003e2000c101506 */
[----:B------:R-:W-:-:S03]  /*3970*/  FMNMX R40, |R41|, R40, !PT ;  /* 0x0000002829287209 */ /* 0x000fc60007800200 */
[----:B------:R2:W-:Y:S01]  /*3980*/  STS [R22], R21 ;  /* 0x0000001516007388 */ /* 0x0005e20000000800 */
[----:B0-----:R-:W-:Y:S02]  /*3990*/  PRMT R27, R20, 0x7610, R27 ;  /* 0x00007610141b7816 */ /* 0x001fe4000000001b */
[----:B------:R-:W-:Y:S01]  /*39a0*/  F2FP.BF16.F32.PACK_AB R20, RZ, R39 ;  /* 0x00000027ff14723e */ /* 0x000fe200000010ff */
[----:B------:R-:W-:Y:S02]  /*39b0*/  FMUL R39, R19, R6 ;  /* 0x0000000613277220 */ /* 0x000fe40000400000 */
[----:B------:R0:W-:Y:S01]  /*39c0*/  @P2 STG.E.U16 desc[UR6][R30.64], R27 ;  /* 0x0000001b1e002986 */ /* 0x0001e2000c101506 */
[----:B-1----:R-:W-:Y:S02]  /*39d0*/  PRMT R29, R20, 0x7610, R29 ;  /* 0x00007610141d7816 */ /* 0x002fe4000000001d */
[----:B--2---:R-:W-:Y:S02]  /*39e0*/  F2FP.BF16.F32.PACK_AB R21, RZ, R39 ;  /* 0x00000027ff15723e */ /* 0x004fe400000010ff */
[----:B------:R-:W-:Y:S01]  /*39f0*/  F2FP.BF16.F32.PACK_AB R20, RZ, R38 ;  /* 0x00000026ff14723e */ /* 0x000fe200000010ff */
[----:B------:R1:W-:Y:S01]  /*3a00*/  @P1 STG.E.U16 desc[UR6][R34.64], R29 ;  /* 0x0000001d22001986 */ /* 0x0003e2000c101506 */
[----:B------:R-:W-:-:S02]  /*3a10*/  PRMT R24, R21, 0x7610, R24 ;  /* 0x0000761015187816 */ /* 0x000fc40000000018 */
[----:B------:R-:W-:Y:S01]  /*3a20*/  SEL R21, R0, 0x20, P0 ;  /* 0x0000002000157807 */ /* 0x000fe20000000000 */
[----:B------:R2:W-:Y:S01]  /*3a30*/  @P1 STG.E.U16 desc[UR6][R32.64], R42 ;  /* 0x0000002a20001986 */ /* 0x0005e2000c101506 */
[----:B------:R-:W-:Y:S01]  /*3a40*/  FMNMX R28, |R25|, R40, !PT ;  /* 0x00000028191c7209 */ /* 0x000fe20007800200 */
[----:B0-----:R-:W-:Y:S02]  /*3a50*/  IMAD.WIDE.U32 R30, R4, UR8, RZ ;  /* 0x00000008041e7c25 */ /* 0x001fe4000f8e00ff */
[----:B------:R0:W-:Y:S01]  /*3a60*/  @P1 STG.E.U16 desc[UR6][R36.64], R20 ;  /* 0x0000001424001986 */ /* 0x0001e2000c101506 */
[----:B------:R-:W-:-:S03]  /*3a70*/  FMNMX R28, |R19|, R28, !PT ;  /* 0x0000001c131c7209 */ /* 0x000fc60007800200 */
[----:B------:R0:W-:Y:S01]  /*3a80*/  @P1 STG.E.U16 desc[UR6][R50.64], R24 ;  /* 0x0000001832001986 */ /* 0x0001e2000c101506 */
[----:B------:R-:W-:Y:S01]  /*3a90*/  BAR.SYNC.DEFER_BLOCKING 0x0 ;  /* 0x0000000000007b1d */ /* 0x000fe20000010000 */
[C---:B------:R-:W-:Y:S01]  /*3aa0*/  ISETP.GE.U32.AND P1, PT, R4.reuse, R21, PT ;  /* 0x000000150400720c */ /* 0x040fe20003f26070 */
[----:B-1----:R-:W-:Y:S01]  /*3ab0*/  IMAD R29, R4, UR9, RZ ;  /* 0x00000009041d7c24 */ /* 0x002fe2000f8e02ff */
[----:B--2---:R-:W-:-:S03]  /*3ac0*/  F2FP.BF16.F32.PACK_AB R32, R18, R45 ;  /* 0x0000002d1220723e */ /* 0x004fc600000010ff */
[----:B------:R-:W-:-:S08]  /*3ad0*/  IMAD.IADD R29, R31, 0x1, R29 ;  /* 0x000000011f1d7824 */ /* 0x000fd000078e021d */
[----:B0-----:R-:W-:Y:S05]  /*3ae0*/  @P1 BRA `(.L_x_12311) ;  /* 0x0000000400881947 */ /* 0x001fea0003800000 */
[----:B------:R-:W-:Y:S01]  /*3af0*/  LOP3.LUT R21, RZ, R0, RZ, 0x33, !PT ;  /* 0x00000000ff157212 */ /* 0x000fe200078e33ff */
[----:B------:R-:W-:Y:S01]  /*3b00*/  BSSY B1, `(.L_x_12312) ;  /* 0x000004a000017945 */ /* 0x000fe20003800000 */
[----:B------:R-:W-:Y:S01]  /*3b10*/  LOP3.LUT R18, RZ, R2, RZ, 0x33, !PT ;  /* 0x00000002ff127212 */ /* 0x000fe200078e33ff */
[----:B------:R-:W-:Y:S01]  /*3b20*/  IMAD.MOV.U32 R40, RZ, RZ, R4 ;  /* 0x000000ffff287224 */ /* 0x000fe200078e0004 */
[----:B------:R-:W-:Y:S01]  /*3b30*/  ISETP.GT.U32.AND P0, PT, R21, -0x21, PT ;  /* 0xffffffdf1500780c */ /* 0x000fe20003f04070 */
[----:B------:R-:W-:Y:S01]  /*3b40*/  IMAD.MOV.U32 R36, RZ, RZ, R3 ;  /* 0x000000ffff247224 */ /* 0x000fe200078e0003 */
[----:B------:R-:W-:Y:S01]  /*3b50*/  MOV R33, RZ ;  /* 0x000000ff00217202 */ /* 0x000fe20000000f00 */
[----:B------:R-:W-:Y:S01]  /*3b60*/  IMAD.MOV.U32 R44, RZ, RZ, R29 ;  /* 0x000000ffff2c7224 */ /* 0x000fe200078e001d */
[----:B------:R-:W-:Y:S02]  /*3b70*/  ISETP.GT.U32.AND.EX P0, PT, R18, -0x1, PT, P0 ;  /* 0xffffffff1200780c */ /* 0x000fe40003f04100 */
[----:B------:R-:W-:-:S02]  /*3b80*/  MOV R42, R30 ;  /* 0x0000001e002a7202 */ /* 0x000fc40000000f00 */
        /* <DEDUP_REMOVED lines=8> */
[----:B------:R-:W-:Y:S01]  /*3c10*/  IMAD.IADD R34, R34, 0x1, -R31 ;  /* 0x0000000122227824 */ /* 0x000fe200078e0a1f */
[----:B------:R-:W-:Y:S01]  /*3c20*/  MOV R33, RZ ;  /* 0x000000ff00217202 */ /* 0x000fe20000000f00 */
[----:B------:R-:W-:Y:S01]  /*3c30*/  IMAD.MOV.U32 R40, RZ, RZ, R4 ;  /* 0x000000ffff287224 */ /* 0x000fe200078e0004 */
[----:B------:R-:W-:Y:S01]  /*3c40*/  MOV R42, R30 ;  /* 0x0000001e002a7202 */ /* 0x000fe20000000f00 */
[----:B------:R-:W-:Y:S02]  /*3c50*/  IMAD.MOV.U32 R36, RZ, RZ, R3 ;  /* 0x000000ffff247224 */ /* 0x000fe400078e0003 */
[----:B------:R-:W-:-:S07]  /*3c60*/  IMAD.MOV.U32 R44, RZ, RZ, R29 ;  /* 0x000000ffff2c7224 */ /* 0x000fce00078e001d */
.L_x_12314:
        /* <DEDUP_REMOVED lines=12> */
[----:B------:R-:W-:Y:S02]  /*3d30*/  IADD3 R25, P6, R42, UR8, RZ ;  /* 0x000000082a197c10 */ /* 0x000fe4000ffde0ff */
[----:B------:R-:W-:Y:S02]  /*3d40*/  @!P2 IADD3 R21, P4, R21, R42, RZ ;  /* 0x0000002a1515a210 */ /* 0x000fe40007f9e0ff */
[----:B------:R-:W-:Y:S02]  /*3d50*/  LEA R40, R20, UR4, 0x2 ;  /* 0x0000000414287c11 */ /* 0x000fe4000f8e10ff */
[----:B------:R-:W-:Y:S01]  /*3d60*/  IADD3.X R26, R44, UR9, RZ, P6, !PT ;  /* 0x000000092c1a7c10 */ /* 0x000fe2000b7fe4ff */
[----:B------:R-:W-:Y:S01]  /*3d70*/  @!P2 IMAD.X R24, RZ, RZ, R44, P4 ;  /* 0x000000ffff18a224 */ /* 0x000fe200020e062c */
[----:B------:R-:W-:Y:S01]  /*3d80*/  @!P2 LEA R18, P4, R21, R7, 0x2 ;  /* 0x000000071512a211 */ /* 0x000fe200078810ff */
[----:B------:R-:W0:Y:S01]  /*3d90*/  @!P2 LDS R35, [R40] ;  /* 0x000000002823a984 */ /* 0x000e220000000800 */
[----:B------:R-:W-:-:S02]  /*3da0*/  IADD3 R34, R34, -0x4, RZ ;  /* 0xfffffffc22227810 */ /* 0x000fc40007ffe0ff */
[----:B------:R-:W-:Y:S01]  /*3db0*/  @!P2 LEA.HI.X R19, R21, R8, R24, 0x2, P4 ;  /* 0x000000081513a211 */ /* 0x000fe200020f1418 */
[----:B------:R-:W1:Y:S01]  /*3dc0*/  @!P3 LDS R37, [R40+0x4] ;  /* 0x000004002825b984 */ /* 0x000e620000000800 */
[----:B------:R-:W-:Y:S02]  /*3dd0*/  ISETP.GE.U32.AND P4, PT, R36, R5, PT ;  /* 0x000000052400720c */ /* 0x000fe40003f86070 */
[----:B------:R-:W-:Y:S01]  /*3de0*/  @!P3 IADD3 R21, P6, R46, R25, RZ ;  /* 0x000000192e15b210 */ /* 0x000fe20007fde0ff */
[----:B------:R-:W2:Y:S03]  /*3df0*/  @!P5 LDS R41, [R40+0x8] ;  /* 0x000008002829d984 */ /* 0x000ea60000000800 */
[----:B------:R-:W-:Y:S02]  /*3e00*/  @!P3 IADD3.X R24, RZ, R26, RZ, P6, !PT ;  /* 0x0000001aff18b210 */ /* 0x000fe400037fe4ff */
        /* <DEDUP_REMOVED lines=25> */
.L_x_12313:
[----:B------:R-:W-:Y:S05]  /*3fa0*/  BSYNC B1 ;  /* 0x0000000000017941 */ /* 0x000fea0003800000 */
.L_x_12312:
[----:B------:R-:W-:Y:S05]  /*3fb0*/  @!P0 BRA `(.L_x_12311) ;  /* 0x0000000000548947 */ /* 0x000fea0003800000 */
.L_x_12317:
        /* <DEDUP_REMOVED lines=14> */
.L_x_12316:
[----:B------:R-:W-:Y:S05]  /*40a0*/  BSYNC B1 ;  /* 0x0000000000017941 */ /* 0x000fea0003800000 */
.L_x_12315:
[----:B------:R-:W-:Y:S01]  /*40b0*/  IADD3 R33, R33, 0x1, RZ ;  /* 0x0000000121217810 */ /* 0x000fe20007ffe0ff */
[----:B------:R-:W-:Y:S01]  /*40c0*/  VIADD R36, R36, 0x1f ;  /* 0x0000001f24247836 */ /* 0x000fe20000000000 */
[----:B------:R-:W-:-:S03]  /*40d0*/  IADD3 R42, P0, R42, UR8, RZ ;  /* 0x000000082a2a7c10 */ /* 0x000fc6000ff1e0ff */
[----:B------:R-:W-:Y:S01]  /*40e0*/  IMAD.IADD R40, R4, 0x1, R33 ;  /* 0x0000000104287824 */ /* 0x000fe200078e0221 */
[----:B------:R-:W-:Y:S01]  /*40f0*/  IADD3.X R44, R44, UR9, RZ, P0, !PT ;  /* 0x000000092c2c7c10 */ /* 0x000fe200087fe4ff */
[----:B------:R-:W-:Y:S08]  /*4100*/  @P2 BRA `(.L_x_12317) ;  /* 0xfffffffc00ac2947 */ /* 0x000ff0000383ffff */
.L_x_12311:
[----:B------:R-:W-:Y:S05]  /*4110*/  BSYNC B0 ;  /* 0x0000000000007941 */ /* 0x000fea0003800000 */
.L_x_12310:
        /* <DEDUP_REMOVED lines=13> */
[----:B------:R-:W-:Y:S02]  /*41f0*/  LOP3.LUT R2, RZ, R2, RZ, 0x33, !PT ;  /* 0x00000002ff027212 */ /* 0x000fe400078e33ff */
[----:B------:R-:W-:-:S04]  /*4200*/  ISETP.GT.U32.AND P0, PT, R0, -0x21, PT ;  /* 0xffffffdf0000780c */ /* 0x000fc80003f04070 */
[----:B------:R-:W-:Y:S01]  /*4210*/  ISETP.GT.U32.AND.EX P0, PT, R2, -0x1, PT, P0 ;  /* 0xffffffff0200780c */ /* 0x000fe20003f04100 */
[----:B------:R-:W-:-:S03]  /*4220*/  IMAD.MOV.U32 R2, RZ, RZ, R4 ;  /* 0x000000ffff027224 */ /* 0x000fc600078e0004 */
[----:B------:R-:W-:-:S04]  /*4230*/  SEL R7, R0, 0xffffffdf, P0 ;  /* 0xffffffdf00077807 */ /* 0x000fc80000000000 */
[----:B------:R-:W-:Y:S02]  /*4240*/  LOP3.LUT R13, RZ, R7, RZ, 0x33, !PT ;  /* 0x00000007ff0d7212 */ /* 0x000fe400078e33ff */
[C---:B------:R-:W-:Y:S02]  /*4250*/  IADD3 R7, -R4.reuse, -0x2, -R7 ;  /* 0xfffffffe04077810 */ /* 0x040fe40007ffe907 */
[----:B------:R-:W-:Y:S02]  /*4260*/  IADD3 R13, -R4, R13, RZ ;  /* 0x0000000d040d7210 */ /* 0x000fe40007ffe1ff */
[----:B------:R-:W-:Y:S01]  /*4270*/  ISETP.GE.U32.AND P1, PT, R7, 0x3, PT ;  /* 0x000000030700780c */ /* 0x000fe20003f26070 */
[----:B------:R-:W-:Y:S01]  /*4280*/  IMAD.MOV.U32 R7, RZ, RZ, RZ ;  /* 0x000000ffff077224 */ /* 0x000fe200078e00ff */
[----:B------:R-:W-:-:S04]  /*4290*/  LOP3.LUT R0, R13, 0x3, RZ, 0xc0, !PT ;  /* 0x000000030d007812 */ /* 0x000fc800078ec0ff */
[----:B------:R-:W-:-:S07]  /*42a0*/  ISETP.NE.AND P0, PT, R0, RZ, PT ;  /* 0x000000ff0000720c */ /* 0x000fce0003f05270 */
[----:B------:R-:W-:Y:S06]  /*42b0*/  @!P1 BRA `(.L_x_12321) ;  /* 0x0000000000d89947 */ /* 0x000fec0003800000 */
[----:B------:R-:W-:Y:S01]  /*42c0*/  IADD3 R8, R13, -R0, RZ ;  /* 0x800000000d087210 */ /* 0x000fe20007ffe0ff */
[----:B------:R-:W-:Y:S02]  /*42d0*/  IMAD.MOV.U32 R7, RZ, RZ, RZ ;  /* 0x000000ffff077224 */ /* 0x000fe400078e00ff */
[----:B------:R-:W-:-:S07]  /*42e0*/  IMAD.MOV.U32 R2, RZ, RZ, R4 ;  /* 0x000000ffff027224 */ /* 0x000fce00078e0004 */
.L_x_12322:
[C---:B0-----:R-:W-:Y:S01]  /*42f0*/  LOP3.LUT R14, R3.reuse, 0x1f, RZ, 0xc0, !PT ;  /* 0x0000001f030e7812 */ /* 0x041fe200078ec0ff */
[C---:B------:R-:W-:Y:S01]  /*4300*/  VIADD R13, R3.reuse, 0x1d ;  /* 0x0000001d030d7836 */ /* 0x040fe20000000000 */
[C---:B--2---:R-:W-:Y:S01]  /*4310*/  IADD3 R12, R3.reuse, -0x1, RZ ;  /* 0xffffffff030c7810 */ /* 0x044fe20007ffe0ff */
        /* <DEDUP_REMOVED lines=8> */
[-C--:B------:R-:W-:Y:S02]  /*43a0*/  ISETP.GE.U32.AND P2, PT, R16, R5.reuse, PT ;  /* 0x000000051000720c */ /* 0x080fe40003f46070 */
[----:B01----:R-:W-:Y:S02]  /*43b0*/  LEA R18, R2, UR4, 0x2 ;  /* 0x0000000402127c11 */ /* 0x003fe4000f8e10ff */
[----:B------:R-:W-:Y:S02]  /*43c0*/  LOP3.LUT R20, R13, 0x1f, RZ, 0xc0, !PT ;  /* 0x0000001f0d147812 */ /* 0x000fe400078ec0ff */
[----:B------:R-:W-:Y:S01]  /*43d0*/  @!P4 IADD3 R3, P6, R14, R30, RZ ;  /* 0x0000001e0e03c210 */ /* 0x000fe20007fde0ff */
[----:B------:R-:W0:Y:S01]  /*43e0*/  @!P4 LDS R21, [R18] ;  /* 0x000000001215c984 */ /* 0x000e220000000800 */
[----:B------:R-:W-:Y:S02]  /*43f0*/  ISETP.GE.U32.AND P1, PT, R20, R5, PT ;  /* 0x000000051400720c */ /* 0x000fe40003f26070 */
[----:B------:R-:W-:Y:S01]  /*4400*/  @!P4 IADD3.X R2, RZ, R29, RZ, P6, !PT ;  /* 0x0000001dff02c210 */ /* 0x000fe200037fe4ff */
[----:B------:R-:W1:Y:S01]  /*4410*/  @!P3 LDS R23, [R18+0x4] ;  /* 0x000004001217b984 */ /* 0x000e620000000800 */
[----:B------:R-:W-:-:S02]  /*4420*/  IADD3 R30, P5, R30, UR8, RZ ;  /* 0x000000081e1e7c10 */ /* 0x000fc4000ffbe0ff */
[----:B------:R-:W-:Y:S01]  /*4430*/  @!P4 LEA R12, P6, R3, R9, 0x2 ;  /* 0x00000009030cc211 */ /* 0x000fe200078c10ff */
[----:B------:R-:W2:Y:S01]  /*4440*/  @!P2 LDS R25, [R18+0x8] ;  /* 0x000008001219a984 */ /* 0x000ea20000000800 */
[----:B------:R-:W-:Y:S02]  /*4450*/  IADD3.X R29, R29, UR9, RZ, P5, !PT ;  /* 0x000000091d1d7c10 */ /* 0x000fe4000affe4ff */
[----:B------:R-:W-:Y:S02]  /*4460*/  @!P4 LEA.HI.X R13, R3, R10, R2, 0x2, P6 ;  /* 0x0000000a030dc211 */ /* 0x000fe400030f1402 */
[----:B------:R-:W-:Y:S01]  /*4470*/  @!P3 IADD3 R2, P5, R15, R30, RZ ;  /* 0x0000001e0f02b210 */ /* 0x000fe20007fbe0ff */
[----:B------:R3:W4:Y:S01]  /*4480*/  @!P1 LDS R27, [R18+0xc] ;  /* 0x00000c00121b9984 */ /* 0x0007220000000800 */
[----:B------:R-:W-:-:S03]  /*4490*/  IADD3 R30, P6, R30, UR8, RZ ;  /* 0x000000081e1e7c10 */ /* 0x000fc6000ffde0ff */
[----:B------:R-:W-:Y:S01]  /*44a0*/  @!P3 IMAD.X R3, RZ, RZ, R29, P5 ;  /* 0x000000ffff03b224 */ /* 0x000fe200028e061d */
[C---:B------:R-:W-:Y:S02]  /*44b0*/  @!P3 LEA R14, P5, R2.reuse, R9, 0x2 ;  /* 0x00000009020eb211 */ /* 0x040fe400078a10ff */
[----:B------:R-:W-:Y:S02]  /*44c0*/  IADD3.X R29, R29, UR9, RZ, P6, !PT ;  /* 0x000000091d1d7c10 */ /* 0x000fe4000b7fe4ff */
[----:B------:R-:W-:Y:S02]  /*44d0*/  @!P3 LEA.HI.X R15, R2, R10, R3, 0x2, P5 ;  /* 0x0000000a020fb211 */ /* 0x000fe400028f1403 */
[----:B------:R-:W-:Y:S02]  /*44e0*/  @!P2 IADD3 R2, P5, R16, R30, RZ ;  /* 0x0000001e1002a210 */ /* 0x000fe40007fbe0ff */
[----:B------:R-:W-:-:S03]  /*44f0*/  IADD3 R30, P6, R30, UR8, RZ ;  /* 0x000000081e1e7c10 */ /* 0x000fc6000ffde0ff */
[----:B------:R-:W-:Y:S01]  /*4500*/  @!P2 IMAD.X R3, RZ, RZ, R29, P5 ;  /* 0x000000ffff03a224 */ /* 0x000fe200028e061d */
[C---:B------:R-:W-:Y:S02]  /*4510*/  @!P2 LEA R16, P5, R2.reuse, R9, 0x2 ;  /* 0x000000090210a211 */ /* 0x040fe400078a10ff */
[----:B------:R-:W-:Y:S02]  /*4520*/  IADD3.X R29, R29, UR9, RZ, P6, !PT ;  /* 0x000000091d1d7c10 */ /* 0x000fe4000b7fe4ff */
[----:B------:R-:W-:Y:S02]  /*4530*/  @!P2 LEA.HI.X R17, R2, R10, R3, 0x2, P5 ;  /* 0x0000000a0211a211 */ /* 0x000fe400028f1403 */
[----:B------:R-:W-:Y:S01]  /*4540*/  @!P1 IADD3 R2, P5, R20, R30, RZ ;  /* 0x0000001e14029210 */ /* 0x000fe20007fbe0ff */
[----:B0-----:R0:W-:Y:S03]  /*4550*/  @!P4 STG.E desc[UR6][R12.64], R21 ;  /* 0x000000150c00c986 */ /* 0x0011e6000c101906 */
[----:B------:R-:W-:-:S02]  /*4560*/  @!P1 IADD3.X R3, RZ, R29, RZ, P5, !PT ;  /* 0x0000001dff039210 */ /* 0x000fc40002ffe4ff */
[C---:B---3--:R-:W-:Y:S01]  /*4570*/  @!P1 LEA R18, P5, R2.reuse, R9, 0x2 ;  /* 0x0000000902129211 */ /* 0x048fe200078a10ff */
[----:B-1----:R0:W-:Y:S03]  /*4580*/  @!P3 STG.E desc[UR6][R14.64], R23 ;  /* 0x000000170e00b986 */ /* 0x0021e6000c101906 */
[----:B------:R-:W-:Y:S01]  /*4590*/  @!P1 LEA.HI.X R19, R2, R10, R3, 0x2, P5 ;  /* 0x0000000a02139211 */ /* 0x000fe200028f1403 */
[----:B--2---:R0:W-:Y:S01]  /*45a0*/  @!P2 STG.E desc[UR6][R16.64], R25 ;  /* 0x000000191000a986 */ /* 0x0041e2000c101906 */
[----:B------:R-:W-:Y:S01]  /*45b0*/  ISETP.NE.AND P2, PT, R8, RZ, PT ;  /* 0x000000ff0800720c */ /* 0x000fe20003f45270 */
[----:B------:R-:W-:Y:S01]  /*45c0*/  VIADD R3, R20, 0x1f ;  /* 0x0000001f14037836 */ /* 0x000fe20000000000 */
[----:B------:R-:W-:Y:S01]  /*45d0*/  IADD3 R2, R4, R7, RZ ;  /* 0x0000000704027210 */ /* 0x000fe20007ffe0ff */
[----:B----4-:R0:W-:Y:S01]  /*45e0*/  @!P1 STG.E desc[UR6][R18.64], R27 ;  /* 0x0000001b12009986 */ /* 0x0101e2000c101906 */
[----:B------:R-:W-:-:S04]  /*45f0*/  IADD3 R30, P1, R30, UR8, RZ ;  /* 0x000000081e1e7c10 */ /* 0x000fc8000ff3e0ff */
[----:B------:R-:W-:-:S05]  /*4600*/  IADD3.X R29, R29, UR9, RZ, P1, !PT ;  /* 0x000000091d1d7c10 */ /* 0x000fca0008ffe4ff */
[----:B------:R-:W-:Y:S05]  /*4610*/  @P2 BRA `(.L_x_12322) ;  /* 0xfffffffc00342947 */ /* 0x000fea000383ffff */
.L_x_12321:
[----:B------:R-:W-:Y:S05]  /*4620*/  BSYNC B1 ;  /* 0x0000000000017941 */ /* 0x000fea0003800000 */
.L_x_12320:
[----:B------:R-:W-:Y:S05]  /*4630*/  @!P0 BRA `(.L_x_12319) ;  /* 0x0000000000548947 */ /* 0x000fea0003800000 */
.L_x_12325:
[----:B0-----:R-:W-:Y:S01]  /*4640*/  LOP3.LUT R14, R3, 0x1f, RZ, 0xc0, !PT ;  /* 0x0000001f030e7812 */ /* 0x001fe200078ec0ff */
[----:B------:R-:W-:Y:S01]  /*4650*/  VIADD R0, R0, 0xffffffff ;  /* 0xffffffff00007836 */ /* 0x000fe20000000000 */
[----:B------:R-:W-:Y:S01]  /*4660*/  BSSY B1, `(.L_x_12323) ;  /* 0x000000d000017945 */ /* 0x000fe20003800000 */
[----:B------:R-:W-:Y:S02]  /*4670*/  IADD3 R7, R7, 0x1, RZ ;  /* 0x0000000107077810 */ /* 0x000fe40007ffe0ff */
[----:B------:R-:W-:Y:S02]  /*4680*/  ISETP.GE.U32.AND P0, PT, R14, R5, PT ;  /* 0x000000050e00720c */ /* 0x000fe40003f06070 */
[----:B------:R-:W-:-:S11]  /*4690*/  ISETP.NE.AND P1, PT, R0, RZ, PT ;  /* 0x000000ff0000720c */ /* 0x000fd60003f25270 */
        /* <DEDUP_REMOVED lines=9> */
.L_x_12324:
[----:B------:R-:W-:Y:S05]  /*4730*/  BSYNC B1 ;  /* 0x0000000000017941 */ /* 0x000fea0003800000 */
.L_x_12323:
[----:B------:R-:W-:Y:S01]  /*4740*/  IADD3 R30, P0, R30, UR8, RZ ;  /* 0x000000081e1e7c10 */ /* 0x000fe2000ff1e0ff */
[----:B0-----:R-:W-:Y:S01]  /*4750*/  VIADD R3, R14, 0x1f ;  /* 0x0000001f0e037836 */ /* 0x001fe20000000000 */
[----:B------:R-:W-:Y:S02]  /*4760*/  IADD3 R2, R4, R7, RZ ;  /* 0x0000000704027210 */ /* 0x000fe40007ffe0ff */
[----:B------:R-:W-:Y:S01]  /*4770*/  IADD3.X R29, R29, UR9, RZ, P0, !PT ;  /* 0x000000091d1d7c10 */ /* 0x000fe200087fe4ff */
[----:B------:R-:W-:Y:S08]  /*4780*/  @P1 BRA `(.L_x_12325) ;  /* 0xfffffffc00ac1947 */ /* 0x000ff0000383ffff */
.L_x_12319:
[----:B------:R-:W-:Y:S05]  /*4790*/  BSYNC B0 ;  /* 0x0000000000007941 */ /* 0x000fea0003800000 */
.L_x_12318:
        /* <DEDUP_REMOVED lines=9> */
[----:B------:R-:W3:Y:S01]  /*4830*/  SHFL.DOWN PT, R0, R3, 0x8, 0x1f ;  /* 0x09001f0003007f89 */ /* 0x000ee200000e0000 */
[----:B----4-:R-:W-:Y:S02]  /*4840*/  LOP3.LUT P0, RZ, R4, 0x1f, RZ, 0xc0, !PT ;  /* 0x0000001f04ff7812 */ /* 0x010fe4000780c0ff */
[----:B------:R-:W-:-:S11]  /*4850*/  SHF.R.U32.HI R8, RZ, 0x5, R4 ;  /* 0x00000005ff087819 */ /* 0x000fd60000011604 */
[----:B------:R-:W4:Y:S01]  /*4860*/  @!P0 S2R R10, SR_CgaCtaId ;  /* 0x00000000000a8919 */ /* 0x000f220000008800 */
[----:B------:R-:W-:Y:S02]  /*4870*/  @!P0 MOV R9, 0x400 ;  /* 0x0000040000098802 */ /* 0x000fe40000000f00 */
[----:B---3--:R-:W-:-:S05]  /*4880*/  FMNMX R0, R3, R0, !PT ;  /* 0x0000000003007209 */ /* 0x008fca0007800000 */
[----:B------:R-:W3:Y:S01]  /*4890*/  SHFL.DOWN PT, R5, R0, 0x4, 0x1f ;  /* 0x08801f0000057f89 */ /* 0x000ee200000e0000 */
[----:B----4-:R-:W-:Y:S02]  /*48a0*/  @!P0 LEA R3, R10, R9, 0x18 ;  /* 0x000000090a038211 */ /* 0x010fe400078ec0ff */
[----:B---3--:R-:W-:-:S03]  /*48b0*/  FMNMX R5, R0, R5, !PT ;  /* 0x0000000500057209 */ /* 0x008fc60007800000 */
[----:B------:R-:W-:Y:S02]  /*48c0*/  @!P0 IMAD R3, R8, 0x4, R3 ;  /* 0x0000000408038824 */ /* 0x000fe400078e0203 */
[----:B------:R-:W3:Y:S02]  /*48d0*/  SHFL.DOWN PT, R2, R5, 0x2, 0x1f ;  /* 0x08401f0005027f89 */ /* 0x000ee400000e0000 */
[----:B---3--:R-:W-:Y:S01]  /*48e0*/  FMNMX R2, R5, R2, !PT ;  /* 0x0000000205027209 */ /* 0x008fe20007800000 */
[----:B------:R-:W-:-:S04]  /*48f0*/  IMAD.MOV.U32 R5, RZ, RZ, RZ ;  /* 0x000000ffff057224 */ /* 0x000fc800078e00ff */
[----:B------:R-:W3:Y:S02]  /*4900*/  SHFL.DOWN PT, R7, R2, 0x1, 0x1f ;  /* 0x08201f0002077f89 */ /* 0x000ee400000e0000 */
[----:B---3--:R-:W-:-:S05]  /*4910*/  FMNMX R0, R2, R7, !PT ;  /* 0x0000000702007209 */ /* 0x008fca0007800000 */
[----:B------:R3:W-:Y:S01]  /*4920*/  @!P0 STS [R3], R0 ;  /* 0x0000000003008388 */ /* 0x0007e20000000800 */
[----:B------:R-:W-:Y:S01]  /*4930*/  BAR.SYNC.DEFER_BLOCKING 0x0 ;  /* 0x0000000000007b1d */ /* 0x000fe20000010000 */
[----:B------:R-:W-:-:S13]  /*4940*/  ISETP.NE.AND P0, PT, R8, RZ, PT ;  /* 0x000000ff0800720c */ /* 0x000fda0003f05270 */
[----:B---3--:R-:W-:Y:S05]  /*4950*/  @P0 BRA `(.L_x_12328) ;  /* 0x00000000003c0947 */ /* 0x008fea0003800000 */
[----:B------:R-:W-:Y:S01]  /*4960*/  ISETP.GT.U32.AND P0, PT, R4, 0x7, PT ;  /* 0x000000070400780c */ /* 0x000fe20003f04070 */
[----:B------:R-:W-:-:S12]  /*4970*/  UMOV UR4, 0xffffffff ;  /* 0xffffffff00047882 */ /* 0x000fd80000000000 */
[----:B------:R-:W3:Y:S01]  /*4980*/  @!P0 S2R R3, SR_CgaCtaId ;  /* 0x0000000000038919 */ /* 0x000ee20000008800 */
[----:B------:R-:W-:-:S04]  /*4990*/  @!P0 MOV R0, 0x400 ;  /* 0x0000040000008802 */ /* 0x000fc80000000f00 */
[----:B---3--:R-:W-:Y:S01]  /*49a0*/  @!P0 LEA R3, R3, R0, 0x18 ;  /* 0x0000000003038211 */ /* 0x008fe200078ec0ff */
[----:B------:R-:W-:-:S04]  /*49b0*/  HFMA2.MMA R0, -RZ, RZ, 0, 0 ;  /* 0x00000000ff007435 */ /* 0x000fc800000001ff */
[----:B------:R-:W-:-:S06]  /*49c0*/  @!P0 IMAD R2, R4, 0x4, R3 ;  /* 0x0000000404028824 */ /* 0x000fcc00078e0203 */
[----:B------:R3:W4:Y:S01]  /*49d0*/  @!P0 LDS R0, [R2] ;  /* 0x0000000002008984 */ /* 0x0007220000000800 */
[----:B------:R-:W-:Y:S05]  /*49e0*/  BRA.DIV UR4, `(.L_x_12329) ;  /* 0x00000002048c7947 */ /* 0x000fea000b800000 */
[----:B----4-:R-:W4:Y:S02]  /*49f0*/  SHFL.DOWN PT, R3, R0, 0x4, 0x1f ;  /* 0x08801f0000037f89 */ /* 0x010f2400000e0000 */
[----:B----4-:R-:W-:-:S05]  /*4a00*/  FMNMX R3, R3, R0, !PT ;  /* 0x0000000003037209 */ /* 0x010fca0007800000 */
[----:B---3--:R-:W3:Y:S02]  /*4a10*/  SHFL.DOWN PT, R2, R3, 0x2, 0x1f ;  /* 0x08401f0003027f89 */ /* 0x008ee400000e0000 */
[----:B---3--:R-:W-:-:S05]  /*4a20*/  FMNMX R2, R3, R2, !PT ;  /* 0x0000000203027209 */ /* 0x008fca0007800000 */
[----:B------:R3:W4:Y:S02]  /*4a30*/  SHFL.DOWN PT, R5, R2, 0x1, 0x1f ;  /* 0x08201f0002057f89 */ /* 0x00072400000e0000 */
.L_x_12336:
[----:B----4-:R-:W-:-:S07]  /*4a40*/  FMNMX R5, R2, R5, !PT ;  /* 0x0000000502057209 */ /* 0x010fce0007800000 */
.L_x_12328:
[----:B------:R-:W-:Y:S05]  /*4a50*/  BSYNC B0 ;  /* 0x0000000000007941 */ /* 0x000fea0003800000 */
.L_x_12327:
[----:B------:R-:W-:Y:S01]  /*4a60*/  ISETP.NE.AND P0, PT, R4, RZ, PT ;  /* 0x000000ff0400720c */ /* 0x000fe20003f05270 */
[----:B------:R-:W-:-:S12]  /*4a70*/  BSSY B0, `(.L_x_12326) ;  /* 0x0000004000007945 */ /* 0x000fd80003800000 */
[----:B------:R-:W-:Y:S05]  /*4a80*/  @P0 BRA `(.L_x_12330) ;  /* 0x0000000000080947 */ /* 0x000fea0003800000 */
[----:B---3--:R-:W3:Y:S02]  /*4a90*/  LDC.64 R2, c[0x0][0x238] ;  /* 0x00008e00ff027b82 */ /* 0x008ee40000000a00 */
[----:B---3--:R4:W-:Y:S02]  /*4aa0*/  REDG.E.MAX.S32.STRONG.GPU desc[UR6][R2.64], R5 ;  /* 0x000000050200798e */ /* 0x0089e4000d10e386 */
.L_x_12330:
[----:B------:R-:W-:Y:S05]  /*4ab0*/  BSYNC B0 ;  /* 0x0000000000007941 */ /* 0x000fea0003800000 */
.L_x_12326:
[----:B------:R-:W5:Y:S01]  /*4ac0*/  S2R R0, SR_TID.X ;  /* 0x0000000000007919 */ /* 0x000f620000002100 */
        /* <DEDUP_REMOVED lines=11> */
[----:B01234-:R-:W-:Y:S05]  /*4b80*/  CALL.REL.NOINC `($__internal_289_$__cuda_sm20_rcp_rn_f32_slowpath) ;  /* 0x0000000400887944 */ /* 0x01ffea0003c00000 */
[----:B------:R-:W-:Y:S01]  /*4b90*/  MOV R5, R0 ;  /* 0x0000000000057202 */ /* 0x000fe20000000f00 */
[----:B------:R-:W-:Y:S06]  /*4ba0*/  BRA `(.L_x_12332) ;  /* 0x0000000000107947 */ /* 0x000fec0003800000 */
.L_x_12331:
[----:B----4-:R-:W4:Y:S02]  /*4bb0*/  MUFU.RCP R5, R6 ;  /* 0x0000000600057308 */ /* 0x010f240000001000 */
[----:B----4-:R-:W-:-:S04]  /*4bc0*/  FFMA R0, R5, R6, -1 ;  /* 0xbf80000005007423 */ /* 0x010fc80000000006 */
[----:B------:R-:W-:-:S04]  /*4bd0*/  FADD.FTZ R0, -R0, -RZ ;  /* 0x800000ff00007221 */ /* 0x000fc80000010100 */
[----:B------:R-:W-:-:S07]  /*4be0*/  FFMA R5, R5, R0, R5 ;  /* 0x0000000005057223 */ /* 0x000fce0000000005 */
.L_x_12332:
[----:B---3--:R-:W3:Y:S02]  /*4bf0*/  LDC.64 R2, c[0x0][0x240] ;  /* 0x00009000ff027b82 */ /* 0x008ee40000000a00 */
[----:B---3--:R-:W-:Y:S01]  /*4c00*/  STG.E desc[UR6][R2.64], R5 ;  /* 0x0000000502007986 */ /* 0x008fe2000c101906 */
[----:B------:R-:W-:Y:S05]  /*4c10*/  EXIT ;  /* 0x000000000000794d */ /* 0x000fea0003800000 */
.L_x_12329:
[----:B------:R-:W-:Y:S01]  /*4c20*/  IMAD.MOV.U32 R8, RZ, RZ, 0x4 ;  /* 0x00000004ff087424 */ /* 0x000fe200078e00ff */
[----:B------:R-:W-:Y:S01]  /*4c30*/  MOV R7, 0xffffffff ;  /* 0xffffffff00077802 */ /* 0x000fe20000000f00 */
[----:B------:R-:W-:-:S07]  /*4c40*/  IMAD.MOV.U32 R9, RZ, RZ, 0x1f ;  /* 0x0000001fff097424 */ /* 0x000fce00078e00ff */
[----:B01234-:R-:W-:Y:S05]  /*4c50*/  WARPSYNC.COLLECTIVE R7, `(.L_x_12333) ;  /* 0x0000000007087348 */ /* 0x01ffea0003c00000 */
[----:B----4-:R4:W0:Y:S02]  /*4c60*/  SHFL.DOWN P0, R5, R0, R8, R9 ;  /* 0x0800000800057389 */ /* 0x0108240000000009 */
[----:B01234-:R-:W-:Y:S01]  /*4c70*/  ENDCOLLECTIVE ;  /* 0x000000000000791b */ /* 0x01ffe20003800000 */
.L_x_12333:
[----:B------:R-:W-:Y:S01]  /*4c80*/  MOV R8, 0x2 ;  /* 0x0000000200087802 */ /* 0x000fe20000000f00 */
[----:B------:R-:W-:-:S05]  /*4c90*/  IMAD.MOV.U32 R3, RZ, RZ, R5 ;  /* 0x000000ffff037224 */ /* 0x000fca00078e0005 */
[----:B------:R-:W-:-:S05]  /*4ca0*/  FMNMX R3, R3, R0, !PT ;  /* 0x0000000003037209 */ /* 0x000fca0007800000 */
[----:B------:R-:W-:-:S07]  /*4cb0*/  IMAD.MOV.U32 R0, RZ, RZ, R3 ;  /* 0x000000ffff007224 */ /* 0x000fce00078e0003 */
[----:B------:R-:W-:Y:S05]  /*4cc0*/  WARPSYNC.COLLECTIVE R7, `(.L_x_12334) ;  /* 0x0000000007087348 */ /* 0x000fea0003c00000 */
[----:B------:R0:W1:Y:S02]  /*4cd0*/  SHFL.DOWN P0, R5, R0, R8, R9 ;  /* 0x0800000800057389 */ /* 0x0000640000000009 */
[----:B01----:R-:W-:Y:S01]  /*4ce0*/  ENDCOLLECTIVE ;  /* 0x000000000000791b */ /* 0x003fe20003800000 */
.L_x_12334:
[----:B------:R-:W-:Y:S01]  /*4cf0*/  MOV R8, 0x1 ;  /* 0x0000000100087802 */ /* 0x000fe20000000f00 */
[----:B------:R-:W-:-:S05]  /*4d00*/  IMAD.MOV.U32 R2, RZ, RZ, R5 ;  /* 0x000000ffff027224 */ /* 0x000fca00078e0005 */
[----:B------:R-:W-:-:S05]  /*4d10*/  FMNMX R2, R3, R2, !PT ;  /* 0x0000000203027209 */ /* 0x000fca0007800000 */
[----:B------:R-:W-:-:S07]  /*4d20*/  IMAD.MOV.U32 R0, RZ, RZ, R2 ;  /* 0x000000ffff007224 */ /* 0x000fce00078e0002 */
[----:B------:R-:W-:Y:S05]  /*4d30*/  WARPSYNC.COLLECTIVE R7, `(.L_x_12335) ;  /* 0x0000000007087348 */ /* 0x000fea0003c00000 */
[----:B------:R0:W1:Y:S02]  /*4d40*/  SHFL.DOWN P0, R5, R0, R8, R9 ;  /* 0x0800000800057389 */ /* 0x0000640000000009 */
[----:B01----:R-:W-:Y:S01]  /*4d50*/  ENDCOLLECTIVE ;  /* 0x000000000000791b */ /* 0x003fe20003800000 */
.L_x_12335:
[----:B------:R-:W-:Y:S05]  /*4d60*/  BRA `(.L_x_12336) ;  /* 0xfffffffc00347947 */ /* 0x000fea000383ffff */
        .weak           $__internal_288_$__cuda_sm20_div_u64
        .type           $__internal_288_$__cuda_sm20_div_u64,@function
        .size           $__internal_288_$__cuda_sm20_div_u64,($__internal_289_$__cuda_sm20_rcp_rn_f32_slowpath - $__internal_288_$__cuda_sm20_div_u64)
$__internal_288_$__cuda_sm20_div_u64:
        /* <DEDUP_REMOVED lines=46> */
[----:B------:R-:W-:-:S03]  /*5050*/  IMAD.X R9, RZ, RZ, R10, P2 ;  /* 0x000000ffff097224 */ /* 0x000fc600010e060a */
[----:B------:R-:W-:Y:S02]  /*5060*/  IADD3.X R13, RZ, ~R7, RZ, P1, !PT ;  /* 0x80000007ff0d7210 */ /* 0x000fe40000ffe4ff */
[----:B------:R-:W-:Y:S02]  /*5070*/  IADD3 R12, P1, -R29, R14, RZ ;  /* 0x0000000e1d0c7210 */ /* 0x000fe40007f3e1ff */
        /* <DEDUP_REMOVED lines=9> */
[-C--:B------:R-:W-:Y:S02]  /*5110*/  IADD3.X R10, RZ, R9.reuse, RZ, P2, !PT ;  /* 0x00000009ff0a7210 */ /* 0x080fe400017fe4ff */
[----:B------:R-:W-:Y:S02]  /*5120*/  ISETP.NE.U32.AND P1, PT, R29, RZ, PT ;  /* 0x000000ff1d00720c */ /* 0x000fe40003f25070 */
[----:B------:R-:W-:Y:S01]  /*5130*/  SEL R7, R7, R8, P0 ;  /* 0x0000000807077207 */ /* 0x000fe20000000000 */
[----:B------:R-:W-:Y:S01]  /*5140*/  IMAD.MOV.U32 R8, RZ, RZ, R4 ;  /* 0x000000ffff087224 */ /* 0x000fe200078e0004 */
[----:B------:R-:W-:Y:S01]  /*5150*/  SEL R10, R10, R9, P0 ;  /* 0x000000090a0a7207 */ /* 0x000fe20000000000 */
[----:B------:R-:W-:Y:S01]  /*5160*/  IMAD.MOV.U32 R9, RZ, RZ, 0x0 ;  /* 0x00000000ff097424 */ /* 0x000fe200078e00ff */
[----:B------:R-:W-:-:S04]  /*5170*/  ISETP.NE.AND.EX P1, PT, R0, RZ, PT, P1 ;  /* 0x000000ff0000720c */ /* 0x000fc80003f25310 */
[----:B------:R-:W-:Y:S02]  /*5180*/  SEL R7, R7, 0xffffffff, P1 ;  /* 0xffffffff07077807 */ /* 0x000fe40000800000 */
[----:B------:R-:W-:Y:S01]  /*5190*/  SEL R10, R10, 0xffffffff, P1 ;  /* 0xffffffff0a0a7807 */ /* 0x000fe20000800000 */
[----:B------:R-:W-:Y:S06]  /*51a0*/  RET.REL.NODEC R8 `(_ZN18transformer_engine6detail43dgated_act_cast_transpose_kernel_notalignedILi1ELi2Eff13__nv_bfloat16NS_5EmptyEXadL_ZNS_5dgeluIffEET_T0_RKS3_EEXadL_ZNS_4geluIffEES5_S6_S8_EEEEvPKT2_SC_PT3_SE_PKT1_PSF_SI_mmm) ;  /* 0xffffffac08947950 */ /* 0x000fec0003c3ffff */
        .weak           $__internal_289_$__cuda_sm20_rcp_rn_f32_slowpath
        .type           $__internal_289_$__cuda_sm20_rcp_rn_f32_slowpath,@function
        .size           $__internal_289_$__cuda_sm20_rcp_rn_f32_slowpath,(.L_x_34774 - $__internal_289_$__cuda_sm20_rcp_rn_f32_slowpath)
$__internal_289_$__cuda_sm20_rcp_rn_f32_slowpath:
[----:B------:R-:W-:-:S04]  /*51b0*/  SHF.L.U32 R0, R6, 0x1, RZ ;  /* 0x0000000106007819 */ /* 0x000fc800000006ff */
        /* <DEDUP_REMOVED lines=14> */
.L_x_12337:
[----:B------:R-:W-:-:S05]  /*52a0*/  VIADD R10, R8, 0xffffff03 ;  /* 0xffffff03080a7836 */ /* 0x000fca0000000000 */
        /* <DEDUP_REMOVED lines=20> */
[----:B------:R-:W-:Y:S02]  /*53f0*/  LOP3.LUT P2, RZ, R5, 0x2, RZ, 0xc0, !PT ;  /* 0x0000000205ff7812 */ /* 0x000fe4000784c0ff */
[----:B------:R-:W-:Y:S02]  /*5400*/  IADD3 R3, R8, -0xfc, RZ ;  /* 0xffffff0408037810 */ /* 0x000fe40007ffe0ff */
[----:B------:R-:W-:Y:S02]  /*5410*/  PLOP3.LUT P0, PT, P0, P1, P2, 0xe0, 0x0 ;  /* 0x000000000000781c */ /* 0x000fe40000703c20 */
[----:B------:R-:W-:-:S02]  /*5420*/  LOP3.LUT P1, RZ, R6, 0x7fffff, RZ, 0xc0, !PT ;  /* 0x007fffff06ff7812 */ /* 0x000fc4000782c0ff */
[----:B------:R-:W-:Y:S02]  /*5430*/  SEL R0, RZ, 0x1, !P0 ;  /* 0x00000001ff007807 */ /* 0x000fe40004000000 */
[----:B------:R-:W-:-:S03]  /*5440*/  SHF.R.U32.HI R3, RZ, R3, R2 ;  /* 0x00000003ff037219 */ /* 0x000fc60000011602 */
[----:B------:R-:W-:-:S05]  /*5450*/  IMAD.MOV R0, RZ, RZ, -R0 ;  /* 0x000000ffff007224 */ /* 0x000fca00078e0a00 */
[----:B------:R-:W-:-:S13]  /*5460*/  ISETP.GE.AND P0, PT, R0, RZ, PT ;  /* 0x000000ff0000720c */ /* 0x000fda0003f06270 */
[----:B------:R-:W-:-:S04]  /*5470*/  @!P0 VIADD R3, R3, 0x1 ;  /* 0x0000000103038836 */ /* 0x000fc80000000000 */
[----:B------:R-:W-:-:S05]  /*5480*/  @!P1 IMAD.SHL.U32 R3, R3, 0x2, RZ ;  /* 0x0000000203039824 */ /* 0x000fca00078e00ff */
[----:B------:R-:W-:Y:S01]  /*5490*/  LOP3.LUT R0, R3, 0x80000000, R6, 0xf8, !PT ;  /* 0x8000000003007812 */ /* 0x000fe200078ef806 */
[----:B------:R-:W-:Y:S06]  /*54a0*/  BRA `(.L_x_12338) ;  /* 0x0000000000047947 */ /* 0x000fec0003800000 */
.L_x_12339:
[----:B------:R2:W3:Y:S02]  /*54b0*/  MUFU.RCP R0, R6 ;  /* 0x0000000600007308 */ /* 0x0004e40000001000 */
.L_x_12338:
[----:B------:R-:W-:Y:S01]  /*54c0*/  MOV R2, R7 ;  /* 0x0000000700027202 */ /* 0x000fe20000000f00 */
[----:B------:R-:W-:-:S04]  /*54d0*/  IMAD.MOV.U32 R3, RZ, RZ, 0x0 ;  /* 0x00000000ff037424 */ /* 0x000fc800078e00ff */
[----:B0123--:R-:W-:Y:S05]  /*54e0*/  RET.REL.NODEC R2 `(_ZN18transformer_engine6detail43dgated_act_cast_transpose_kernel_notalignedILi1ELi2Eff13__nv_bfloat16NS_5EmptyEXadL_ZNS_5dgeluIffEET_T0_RKS3_EEXadL_ZNS_4geluIffEES5_S6_S8_EEEEvPKT2_SC_PT3_SE_PKT1_PSF_SI_mmm) ;  /* 0xffffffa802c47950 */ /* 0x00ffea0003c3ffff */
.L_x_12340:
        /* <DEDUP_REMOVED lines=9> */
.L_x_34774:


//--------------------- .text._ZN18transformer_engine6detail32dgated_act_cast_transpose_kernelILi1ELi2Eff13__nv_bfloat16NS_5EmptyEXadL_ZNS_5dgeluIffEET_T0_RKS3_EEXadL_ZNS_4geluIffEES5_S6_S8_EEEEvPKT2_SC_PT3_SE_PKT1_PSF_SI_mmm --------------------------
	.section	.text._ZN18transformer_engine6detail32dgated_act_cast_transpose_kernelILi1ELi2Eff13__nv_bfloat16NS_5EmptyEXadL_ZNS_5dgeluIffEET_T0_RKS3_EEXadL_ZNS_4geluIffEES5_S6_S8_EEEEvPKT2_SC_PT3_SE_PKT1_PSF_SI_mmm,"ax",@progbits
	.align	128
        .global         _ZN18transformer_engine6detail32dgated_act_cast_transpose_kernelILi1ELi2Eff13__nv_bfloat16NS_5EmptyEXadL_ZNS_5dgeluIffEET_T0_RKS3_EEXadL_ZNS_4geluIffEES5_S6_S8_EEEEvPKT2_SC_PT3_SE_PKT1_PSF_SI_mmm
        .type           _ZN18transformer_engine6detail32dgated_act_cast_transpose_kernelILi1ELi2Eff13__nv_bfloat16NS_5EmptyEXadL_ZNS_5dgeluIffEET_T0_RKS3_EEXadL_ZNS_4geluIffEES5_S6_S8_EEEEvPKT2_SC_PT3_SE_PKT1_PSF_SI_mmm,@function
        .size           _ZN18transformer_engine6detail32dgated_act_cast_transpose_kernelILi1ELi2Eff13__nv_bfloat16NS_5EmptyEXadL_ZNS_5dgeluIffEET_T0_RKS3_EEXadL_ZNS_4geluIffEES5_S6_S8_EEEEvPKT2_SC_PT3_SE_PKT1_PSF_SI_mmm,(.L_x_34776 - _ZN18transformer_engine6detail32dgated_act_cast_transpose_kernelILi1ELi2Eff13__nv_bfloat16NS_5EmptyEXadL_ZNS_5dgeluIffEET_T0_RKS3_EEXadL_ZNS_4geluIffEES5_S6_S8_EEEEvPKT2_SC_PT3_SE_PKT1_PSF_SI_mmm)
        .other          _ZN18transformer_engine6detail32dgated_act_cast_transpose_kernelILi1ELi2Eff13__nv_bfloat16NS_5EmptyEXadL_ZNS_5dgeluIffEET_T0_RKS3_EEXadL_ZNS_4geluIffEES5_S6_S8_EEEEvPKT2_SC_PT3_SE_PKT1_PSF_SI_mmm,@"STO_CUDA_ENTRY STV_DEFAULT"
_ZN18transformer_engine6detail32dgated_act_cast_transpose_kernelILi1ELi2Eff13__nv_bfloat16NS_5EmptyEXadL_ZNS_5dgeluIffEET_T0_RKS3_EEXadL_ZNS_4geluIffEES5_S6_S8_EEEEvPKT2_SC_PT3_SE_PKT1_PSF_SI_mmm:
.text._ZN18transformer_engine6detail32dgated_act_cast_transpose_kernelILi1ELi2Eff13__nv_bfloat16NS_5EmptyEXadL_ZNS_5dgeluIffEET_T0_RKS3_EEXadL_ZNS_4geluIffEES5_S6_S8_EEEEvPKT2_SC_PT3_SE_PKT1_PSF_SI_mmm:
        /* <DEDUP_REMOVED lines=18> */
[----:B------:R-:W-:Y:S05]  /*0120*/  CALL.REL.NOINC `($__internal_290_$__cuda_sm20_div_u64) ;  /* 0x0000003800647944 */ /* 0x000fea0003c00000 */
        /* <DEDUP_REMOVED lines=8> */
.L_x_12341:
[----:B------:R-:W0:Y:S01]  /*01b0*/  I2F.U32.RP R7, R3 ;  /* 0x0000000300077306 */ /* 0x000e220000209000 */
[----:B------:R-:W-:Y:S01]  /*01c0*/  ISETP.NE.U32.AND P2, PT, R3, RZ, PT ;  /* 0x000000ff0300720c */ /* 0x000fe20003f45070 */
[----:B------:R-:W-:-:S06]  /*01d0*/  HFMA2.MMA R13, -RZ, RZ, 0, 0 ;  /* 0x00000000ff0d7435 */ /* 0x000fcc00000001ff */
        /* <DEDUP_REMOVED lines=13> */
[----:B------:R-:W-:Y:S01]  /*02b0*/  ISETP.GE.U32.AND P1, PT, R8, R3, PT ;  /* 0x000000030800720c */ /* 0x000fe20003f26070 */
[----:B------:R-:W-:-:S12]  /*02c0*/  IMAD.MOV.U32 R8, RZ, RZ, RZ ;  /* 0x000000ffff087224 */ /* 0x000fd800078e00ff */
[----:B------:R-:W-:Y:S01]  /*02d0*/  @P1 VIADD R12, R12, 0x1 ;  /* 0x000000010c0c1836 */ /* 0x000fe20000000000 */
[----:B------:R-:W-:-:S04]  /*02e0*/  @!P2 LOP3.LUT R12, RZ, R3, RZ, 0x33, !PT ;  /* 0x00000003ff0ca212 */ /* 0x000fc800078e33ff */
[----:B------:R-:W-:-:S05]  /*02f0*/  IADD3 R4, -R12, RZ, RZ ;  /* 0x000000ff0c047210 */ /* 0x000fca0007ffe1ff */
[----:B------:R-:W-:-:S07]  /*0300*/  IMAD R6, R3, R4, R6 ;  /* 0x0000000403067224 */ /* 0x000fce00078e0206 */
.L_x_12342:
[C---:B------:R-:W-:Y:S01]  /*0310*/  IMAD.SHL.U32 R4, R2.reuse, 0x4, RZ ;  /* 0x0000000402047824 */ /* 0x040fe200078e00ff */
[----:B------:R-:W-:Y:S01]  /*0320*/  ULDC.64 UR10, c[0x0][0x248] ;  /* 0x00009200000a7ab9 */ /* 0x000fe20000000a00 */
[----:B------:R-:W-:Y:S01]  /*0330*/  IMAD.SHL.U32 R17, R2, 0x8, RZ ;  /* 0x0000000802117824 */ /* 0x000fe200078e00ff */
[----:B------:R-:W-:Y:S02]  /*0340*/  USHF.L.U64.HI UR14, UR10, 0x1, UR11 ;  /* 0x000000010a0e7899 */ /* 0x000fe4000801020b */
[----:B------:R-:W-:Y:S01]  /*0350*/  IMAD R3, R13, UR10, RZ ;  /* 0x0000000a0d037c24 */ /* 0x000fe2000f8e02ff */
[----:B------:R-:W-:Y:S01]  /*0360*/  IADD3 R11, -R4, R11, RZ ;  /* 0x0000000b040b7210 */ /* 0x000fe20007ffe1ff */
[C---:B------:R-:W-:Y:S01]  /*0370*/  IMAD.WIDE.U32 R4, R12.reuse, UR10, RZ ;  /* 0x0000000a0c047c25 */ /* 0x040fe2000f8e00ff */
[----:B------:R-:W-:Y:S01]  /*0380*/  USHF.L.U32 UR4, UR10, 0x1, URZ ;  /* 0x000000010a047899 */ /* 0x000fe2000800063f */
[----:B------:R-:W-:Y:S01]  /*0390*/  LOP3.LUT R17, R17, 0x38, RZ, 0xc0, !PT ;  /* 0x0000003811117812 */ /* 0x000fe200078ec0ff */
[----:B------:R-:W-:Y:S01]  /*03a0*/  USHF.L.U32 UR5, UR10, 0x2, URZ ;  /* 0x000000020a057899 */ /* 0x000fe2000800063f */
[----:B------:R-:W-:Y:S01]  /*03b0*/  IMAD R3, R12, UR11, R3 ;  /* 0x0000000b0c037c24 */ /* 0x000fe2000f8e0203 */
[----:B------:R-:W-:Y:S01]  /*03c0*/  IADD3 R20, R11, -0x1, RZ ;  /* 0xffffffff0b147810 */ /* 0x000fe20007ffe0ff */
[----:B------:R-:W-:Y:S01]  /*03d0*/  IMAD.SHL.U32 R23, R4, 0x2, RZ ;  /* 0x0000000204177824 */ /* 0x000fe200078e00ff */
[----:B------:R-:W-:Y:S01]  /*03e0*/  USHF.L.U64.HI UR6, UR10, 0x2, UR11 ;  /* 0x000000020a067899 */ /* 0x000fe2000801020b */
[----:B------:R-:W-:Y:S01]  /*03f0*/  IMAD.MOV.U32 R21, RZ, RZ, RZ ;  /* 0x000000ffff157224 */ /* 0x000fe200078e00ff */
[----:B------:R-:W-:Y:S01]  /*0400*/  IADD3 R3, R5, R3, RZ ;  /* 0x0000000305037210 */ /* 0x000fe20007ffe0ff */
[----:B------:R-:W-:Y:S01]  /*0410*/  IMAD R31, R17, UR14, RZ ;  /* 0x0000000e111f7c24 */ /* 0x000fe2000f8e02ff */
[-C--:B------:R-:W-:Y:S01]  /*0420*/  IADD3 R9, P0, R6, R23.reuse, RZ ;  /* 0x0000001706097210 */ /* 0x080fe20007f1e0ff */
[----:B------:R-:W-:Y:S01]  /*0430*/  ULDC.64 UR20, c[0x0][0x218] ;  /* 0x0000860000147ab9 */ /* 0x000fe20000000a00 */
[----:B------:R-:W-:Y:S01]  /*0440*/  SHF.L.U64.HI R4, R4, 0x1, R3 ;  /* 0x0000000104047819 */ /* 0x000fe20000010203 */
[----:B------:R-:W-:Y:S01]  /*0450*/  ULDC.64 UR12, c[0x0][0x208] ;  /* 0x00008200000c7ab9 */ /* 0x000fe20000000a00 */
[----:B------:R-:W-:Y:S01]  /*0460*/  LOP3.LUT R20, R20, 0x1f, RZ, 0xc0, !PT ;  /* 0x0000001f14147812 */ /* 0x000fe200078ec0ff */
[----:B------:R-:W-:Y:S01]  /*0470*/  ULDC.64 UR8, c[0x0][0x250] ;  /* 0x0000940000087ab9 */ /* 0x000fe20000000a00 */
[----:B------:R-:W-:Y:S01]  /*0480*/  IADD3 R23, P1, R9, R23, RZ ;  /* 0x0000001709177210 */ /* 0x000fe20007f3e0ff */
[----:B------:R-:W-:Y:S01]  /*0490*/  ULDC.64 UR16, c[0x0][0x228] ;  /* 0x00008a0000107ab9 */ /* 0x000fe20000000a00 */
[-C--:B------:R-:W-:Y:S01]  /*04a0*/  IADD3.X R7, R8, R4.reuse, RZ, P0, !PT ;  /* 0x0000000408077210 */ /* 0x080fe200007fe4ff */
[----:B------:R-:W-:Y:S01]  /*04b0*/  IMAD.WIDE.U32 R2, R17, UR4, R20 ;  /* 0x0000000411027c25 */ /* 0x000fe2000f8e0014 */
[----:B------:R-:W-:Y:S01]  /*04c0*/  MOV R29, RZ ;  /* 0x000000ff001d7202 */ /* 0x000fe20000000f00 */
[----:B------:R-:W-:Y:S01]  /*04d0*/  ULDC.64 UR18, c[0x0][0x210] ;  /* 0x0000840000127ab9 */ /* 0x000fe20000000a00 */
[----:B------:R-:W-:Y:S01]  /*04e0*/  IADD3.X R27, R7, R4, RZ, P1, !PT ;  /* 0x00000004071b7210 */ /* 0x000fe20000ffe4ff */
[----:B------:R-:W-:-:S02]  /*04f0*/  IMAD.SHL.U32 R25, R23, 0x20, RZ ;  /* 0x0000002017197824 */ /* 0x000fc400078e00ff */
[----:B------:R-:W-:Y:S01]  /*0500*/  IMAD.IADD R5, R31, 0x1, R3 ;  /* 0x000000011f057824 */ /* 0x000fe200078e0203 */
[----:B------:R-:W-:Y:S02]  /*0510*/  SHF.L.U64.HI R32, R23, 0x5, R27 ;  /* 0x0000000517207819 */ /* 0x000fe4000001021b */
[----:B------:R-:W-:-:S04]  /*0520*/  IADD3 R3, P0, P1, R25, UR5, R2 ;  /* 0x0000000519037c10 */ /* 0x000fc8000f91e002 */
[----:B------:R-:W-:Y:S02]  /*0530*/  LEA R2, P2, R3, UR20, 0x2 ;  /* 0x0000001403027c11 */ /* 0x000fe4000f8410ff */
[----:B------:R-:W-:-:S04]  /*0540*/  IADD3.X R4, R32, UR6, R5, P0, P1 ;  /* 0x0000000620047c10 */ /* 0x000fc800087e2405 */
[----:B------:R-:W-:-:S05]  /*0550*/  LEA.HI.X R3, R3, UR21, R4, 0x2, P2 ;  /* 0x0000001503037c11 */ /* 0x000fca00090f1404 */
[----:B------:R0:W2:Y:S01]  /*0560*/  LDG.E R15, desc[UR12][R2.64] ;  /* 0x0000000c020f7981 */ /* 0x0000a2000c1e1900 */
[----:B------:R-:W-:-:S04]  /*0570*/  IADD3 R18, P0, R2, UR5, RZ ;  /* 0x0000000502127c10 */ /* 0x000fc8000ff1e0ff */
[----:B------:R-:W-:Y:S02]  /*0580*/  IADD3 R44, P1, R18, UR5, RZ ;  /* 0x00000005122c7c10 */ /* 0x000fe4000ff3e0ff */
[----:B------:R-:W-:-:S04]  /*0590*/  IADD3.X R19, R3, UR6, RZ, P0, !PT ;  /* 0x0000000603137c10 */ /* 0x000fc800087fe4ff */
[----:B------:R-:W-:-:S05]  /*05a0*/  IADD3.X R45, R19, UR6, RZ, P1, !PT ;  /* 0x00000006132d7c10 */ /* 0x000fca0008ffe4ff */
[----:B------:R-:W3:Y:S01]  /*05b0*/  LDG.E R26, desc[UR12][R44.64] ;  /* 0x0000000c2c1a7981 */ /* 0x000ee2000c1e1900 */
[----:B------:R-:W-:-:S05]  /*05c0*/  LOP3.LUT R28, R11, 0x1f, RZ, 0xc0, !PT ;  /* 0x0000001f0b1c7812 */ /* 0x000fca00078ec0ff */
[----:B------:R-:W-:-:S04]  /*05d0*/  IMAD.WIDE.U32 R4, R17, UR4, R28 ;  /* 0x0000000411047c25 */ /* 0x000fc8000f8e001c */
[----:B------:R-:W-:Y:S01]  /*05e0*/  IMAD.IADD R10, R5, 0x1, R31 ;  /* 0x00000001050a7824 */ /* 0x000fe200078e021f */
[----:B------:R-:W-:-:S04]  /*05f0*/  IADD3 R14, P0, R25, R4, RZ ;  /* 0x00000004190e7210 */ /* 0x000fc80007f1e0ff */
[----:B------:R-:W-:Y:S02]  /*0600*/  LEA R34, P1, R14, UR20, 0x2 ;  /* 0x000000140e227c11 */ /* 0x000fe4000f8210ff */
[----:B0-----:R-:W-:-:S04]  /*0610*/  IADD3.X R3, R10, R32, RZ, P0, !PT ;  /* 0x000000200a037210 */ /* 0x001fc800007fe4ff */
[----:B------:R-:W-:-:S05]  /*0620*/  LEA.HI.X R35, R14, UR21, R3, 0x2, P1 ;  /* 0x000000150e237c11 */ /* 0x000fca00088f1403 */
[----:B------:R0:W4:Y:S01]  /*0630*/  LDG.E R24, desc[UR12][R34.64] ;  /* 0x0000000c22187981 */ /* 0x000122000c1e1900 */
[----:B------:R-:W-:-:S04]  /*0640*/  IADD3 R42, P0, R34, UR5, RZ ;  /* 0x00000005222a7c10 */ /* 0x000fc8000ff1e0ff */
[----:B------:R-:W-:Y:S02]  /*0650*/  IADD3 R2, P1, R42, UR5, RZ ;  /* 0x000000052a027c10 */ /* 0x000fe4000ff3e0ff */
[----:B------:R-:W-:-:S04]  /*0660*/  IADD3.X R43, R35, UR6, RZ, P0, !PT ;  /* 0x00000006232b7c10 */ /* 0x000fc800087fe4ff */
[----:B------:R-:W-:-:S05]  /*0670*/  IADD3.X R3, R43, UR6, RZ, P1, !PT ;  /* 0x000000062b037c10 */ /* 0x000fca0008ffe4ff */
[----:B------:R-:W5:Y:S01]  /*0680*/  LDG.E R14, desc[UR12][R2.64] ;  /* 0x0000000c020e7981 */ /* 0x000f62000c1e1900 */
[C---:B------:R-:W-:Y:S01]  /*0690*/  SHF.L.U64.HI R13, R12.reuse, 0x1, R13 ;  /* 0x000000010c0d7819 */ /* 0x040fe2000001020d */
[----:B------:R-:W-:Y:S01]  /*06a0*/  IMAD.SHL.U32 R12, R12, 0x2, RZ ;  /* 0x000000020c0c7824 */ /* 0x000fe200078e00ff */
[----:B------:R-:W-:Y:S01]  /*06b0*/  SHF.L.U64.HI R7, R9, 0x5, R7 ;  /* 0x0000000509077819 */ /* 0x000fe20000010207 */
[----:B0-----:R-:W-:Y:S01]  /*06c0*/  IMAD R35, R8, UR8, RZ ;  /* 0x0000000808237c24 */ /* 0x001fe2000f8e02ff */
[----:B------:R-:W-:Y:S01]  /*06d0*/  MOV R8, 0x3f800000 ;  /* 0x3f80000000087802 */ /* 0x000fe20000000f00 */
[----:B------:R-:W-:Y:S01]  /*06e0*/  IMAD.WIDE.U32 R12, R6, UR8, R12 ;  /* 0x00000008060c7c25 */ /* 0x000fe2000f8e000c */
[----:B------:R-:W-:-:S03]  /*06f0*/  SHF.L.U64.HI R10, R4, 0x1, R10 ;  /* 0x00000001040a7819 */ /* 0x000fc6000001020a */
[----:B------:R-:W-:-:S04]  /*0700*/  IMAD.WIDE.U32 R28, R17, UR10, R28 ;  /* 0x0000000a111c7c25 */ /* 0x000fc8000f8e001c */
[C---:B--2---:R-:W-:Y:S01]  /*0710*/  FMUL R16, R15.reuse, 0.044714998453855514526 ;  /* 0x3d3727130f107820 */ /* 0x044fe20000400000 */
[----:B------:R-:W-:-:S03]  /*0720*/  FMUL R21, R15, 0.79788458347320556641 ;  /* 0x3f4c422a0f157820 */ /* 0x000fc60000400000 */
[----:B------:R-:W-:-:S04]  /*0730*/  FFMA R16, R15, R16, 1 ;  /* 0x3f8000000f107423 */ /* 0x000fc80000000010 */
[----:B------:R-:W-:Y:S01]  /*0740*/  FMUL R21, R21, R16 ;  /* 0x0000001015157220 */ /* 0x000fe20000400000 */
[----:B------:R-:W-:-:S03]  /*0750*/  FMUL R16, R15, 0.035677410662174224854 ;  /* 0x3d12227a0f107820 */ /* 0x000fc60000400000 */
[----:B------:R-:W-:Y:S01]  /*0760*/  FMUL R5, |R21|, 2.8853900432586669922 ;  /* 0x4038aa3b15057820 */ /* 0x000fe20000400200 */
[----:B------:R-:W-:Y:S01]  /*0770*/  FFMA R16, R15, R16, 0.79788458347320556641 ;  /* 0x3f4c422a0f107423 */ /* 0x000fe20000000010 */
[----:B------:R-:W-:Y:S01]  /*0780*/  FSETP.GE.AND P1, PT, |R21|, 0.60000002384185791016, PT ;  /* 0x3f19999a1500780b */ /* 0x000fe20003f26200 */
[----:B---3--:R-:W-:Y:S02]  /*0790*/  FMUL R37, R26, 0.044714998453855514526 ;  /* 0x3d3727131a257820 */ /* 0x008fe40000400000 */
[----:B------:R-:W-:Y:S01]  /*07a0*/  FMUL R22, R15, R16 ;  /* 0x000000100f167220 */ /* 0x000fe20000400000 */
[----:B------:R-:W0:Y:S01]  /*07b0*/  MUFU.EX2 R5, R5 ;  /* 0x0000000500057308 */ /* 0x000e220000000800 */
[----:B------:R-:W-:Y:S01]  /*07c0*/  LEA R16, P0, R12, UR16, 0x6 ;  /* 0x000000100c107c11 */ /* 0x000fe2000f8030ff */
[----:B------:R-:W-:Y:S01]  /*07d0*/  FFMA R39, R26, R37, 1 ;  /* 0x3f8000001a277423 */ /* 0x000fe20000000025 */
[----:B------:R-:W-:Y:S01]  /*07e0*/  FMUL R30, |R22|, 2.8853900432586669922 ;  /* 0x4038aa3b161e7820 */ /* 0x000fe20000400200 */
[----:B------:R-:W-:Y:S01]  /*07f0*/  FMUL R36, R26, 0.79788458347320556641 ;  /* 0x3f4c422a1a247820 */ /* 0x000fe20000400000 */
[----:B0-----:R-:W-:Y:S01]  /*0800*/  FADD R33, R5, 1 ;  /* 0x3f80000005217421 */ /* 0x001fe20000000000 */
[----:B------:R-:W-:-:S02]  /*0810*/  IMAD R5, R6, UR9, R35 ;  /* 0x0000000906057c24 */ /* 0x000fc4000f8e0223 */
[----:B------:R-:W-:-:S03]  /*0820*/  FMUL R6, R21, R21 ;  /* 0x0000001515067220 */ /* 0x000fc60000400000 */
[----:B------:R-:W0:Y:S01]  /*0830*/  MUFU.RCP R33, R33 ;  /* 0x0000002100217308 */ /* 0x000e220000001000 */
[----:B------:R-:W-:-:S04]  /*0840*/  IADD3 R5, R13, R5, RZ ;  /* 0x000000050d057210 */ /* 0x000fc80007ffe0ff */
[----:B------:R-:W-:Y:S01]  /*0850*/  LEA.HI.X R12, R12, UR17, R5, 0x6, P0 ;  /* 0x000000110c0c7c11 */ /* 0x000fe200080f3405 */
[----:B------:R-:W-:Y:S01]  /*0860*/  IMAD.MOV.U32 R5, RZ, RZ, 0x3c80f082 ;  /* 0x3c80f082ff057424 */ /* 0x000fe200078e00ff */
[----:B------:R-:W-:Y:S01]  /*0870*/  FSETP.GE.AND P0, PT, |R21|, 9.010913848876953125, PT ;  /* 0x41102cb41500780b */ /* 0x000fe20003f06200 */
[----:B------:R1:W2:Y:S01]  /*0880*/  MUFU.EX2 R13, R30 ;  /* 0x0000001e000d7308 */ /* 0x0002a20000000800 */
[----:B------:R-:W-:Y:S01]  /*0890*/  ULDC.64 UR16, c[0x0][0x230] ;  /* 0x00008c0000107ab9 */ /* 0x000fe20000000a00 */
[----:B------:R-:W-:-:S04]  /*08a0*/  FFMA R35, R6, R5, -0.052303962409496307373 ;  /* 0xbd563cae06237423 */ /* 0x000fc80000000005 */
[----:B------:R-:W-:Y:S01]  /*08b0*/  FFMA R35, R6, R35, 0.1331529766321182251 ;  /* 0x3e08594106237423 */ /* 0x000fe20000000023 */
[----:B0-----:R-:W-:-:S03]  /*08c0*/  FFMA R33, R33, -2, R8 ;  /* 0xc000000021217823 */ /* 0x001fc60000000008 */
[----:B------:R-:W-:Y:S02]  /*08d0*/  FFMA R37, R6, R35, -0.33332768082618713379 ;  /* 0xbeaaa9ed06257423 */ /* 0x000fe40000000023 */
[----:B-1----:R-:W-:Y:S02]  /*08e0*/  FSEL R30, R33, 1, !P0 ;  /* 0x3f800000211e7808 */ /* 0x002fe40004000000 */
[----:B------:R-:W-:Y:S01]  /*08f0*/  FSETP.GE.AND P0, PT, |R22|, 9.010913848876953125, PT ;  /* 0x41102cb41600780b */ /* 0x000fe20003f06200 */
[----:B--2---:R-:W-:Y:S01]  /*0900*/  FADD R34, R13, 1 ;  /* 0x3f8000000d227421 */ /* 0x004fe20000000000 */
[----:B------:R-:W-:Y:S01]  /*0910*/  FMUL R13, R36, R39 ;  /* 0x00000027240d7220 */ /* 0x000fe20000400000 */
[--C-:B------:R-:W-:Y:S01]  /*0920*/  LOP3.LUT R33, R30, 0x80000000, R21.reuse, 0xb8, !PT ;  /* 0x800000001e217812 */ /* 0x100fe200078eb815 */
[----:B------:R-:W-:Y:S01]  /*0930*/  FFMA R30, R6, R37, RZ ;  /* 0x00000025061e7223 */ /* 0x000fe200000000ff */
[----:B------:R0:W1:Y:S01]  /*0940*/  MUFU.RCP R35, R34 ;  /* 0x0000002200237308 */ /* 0x0000620000001000 */
[----:B------:R-:W-:Y:S01]  /*0950*/  FMUL R36, |R13|, 2.8853900432586669922 ;  /* 0x4038aa3b0d247820 */ /* 0x000fe20000400200 */
[C---:B------:R-:W-:Y:S01]  /*0960*/  FMUL R6, R22.reuse, R22 ;  /* 0x0000001616067220 */ /* 0x040fe20000400000 */
[----:B------:R-:W-:Y:S01]  /*0970*/  @!P1 FFMA R33, R21, R30, R21 ;  /* 0x0000001e15219223 */ /* 0x000fe20000000015 */
[----:B------:R-:W-:Y:S01]  /*0980*/  FSETP.GE.AND P1, PT, |R22|, 0.60000002384185791016, PT ;  /* 0x3f19999a1600780b */ /* 0x000fe20003f26200 */
[----:B------:R-:W-:Y:S01]  /*0990*/  FMUL R39, R26, 0.035677410662174224854 ;  /* 0x3d12227a1a277820 */ /* 0x000fe20000400000 */
[----:B------:R-:W-:-:S02]  /*09a0*/  FFMA R37, R6, R5, -0.052303962409496307373 ;  /* 0xbd563cae06257423 */ /* 0x000fc40000000005 */
[----:B------:R-:W2:Y:S01]  /*09b0*/  MUFU.EX2 R21, R36 ;  /* 0x0000002400157308 */ /* 0x000ea20000000800 */
[----:B------:R-:W-:Y:S01]  /*09c0*/  FFMA R39, R26, R39, 0.79788458347320556641 ;  /* 0x3f4c422a1a277423 */ /* 0x000fe20000000027 */
[----:B------:R-:W-:Y:S01]  /*09d0*/  FFMA R37, R6, R37, 0.1331529766321182251 ;  /* 0x3e08594106257423 */ /* 0x000fe20000000025 */
[----:B0-----:R-:W-:-:S03]  /*09e0*/  FMUL R34, R13, R13 ;  /* 0x0000000d0d227220 */ /* 0x001fc60000400000 */
[----:B------:R-:W-:Y:S01]  /*09f0*/  FFMA R37, R6, R37, -0.33332768082618713379 ;  /* 0xbeaaa9ed06257423 */ /* 0x000fe20000000025 */
[----:B-1----:R-:W-:-:S03]  /*0a00*/  FFMA R30, R35, -2, R8 ;  /* 0xc0000000231e7823 */ /* 0x002fc60000000008 */
[----:B------:R-:W-:Y:S02]  /*0a10*/  FFMA R35, R6, R37, RZ ;  /* 0x0000002506237223 */ /* 0x000fe400000000ff */
[----:B------:R-:W-:Y:S02]  /*0a20*/  FSEL R37, R30, 1, !P0 ;  /* 0x3f8000001e257808 */ /* 0x000fe40004000000 */
[----:B------:R-:W-:Y:S01]  /*0a30*/  FSETP.GE.AND P0, PT, |R13|, 9.010913848876953125, PT ;  /* 0x41102cb40d00780b */ /* 0x000fe20003f06200 */
[----:B--2---:R-:W-:Y:S01]  /*0a40*/  FADD R30, R21, 1 ;  /* 0x3f800000151e7421 */ /* 0x004fe20000000000 */
[----:B------:R-:W-:Y:S01]  /*0a50*/  FMUL R21, R26, R39 ;  /* 0x000000271a157220 */ /* 0x000fe20000400000 */
[--C-:B------:R-:W-:Y:S01]  /*0a60*/  LOP3.LUT R38, R37, 0x80000000, R22.reuse, 0xb8, !PT ;  /* 0x8000000025267812 */ /* 0x100fe200078eb816 */
[----:B------:R-:W-:Y:S01]  /*0a70*/  @!P1 FFMA R38, R22, R35, R22 ;  /* 0x0000002316269223 */ /* 0x000fe20000000016 */
[----:B------:R-:W0:Y:S01]  /*0a80*/  MUFU.RCP R37, R30 ;  /* 0x0000001e00257308 */ /* 0x000e220000001000 */
[----:B------:R-:W-:Y:S01]  /*0a90*/  FMUL R22, |R21|, 2.8853900432586669922 ;  /* 0x4038aa3b15167820 */ /* 0x000fe20000400200 */
[----:B------:R-:W-:Y:S01]  /*0aa0*/  FFMA R35, R34, R5, -0.052303962409496307373 ;  /* 0xbd563cae22237423 */ /* 0x000fe20000000005 */
[----:B------:R-:W-:Y:S01]  /*0ab0*/  FSETP.GE.AND P1, PT, |R13|, 0.60000002384185791016, PT ;  /* 0x3f19999a0d00780b */ /* 0x000fe20003f26200 */
[----:B----4-:R-:W-:-:S02]  /*0ac0*/  FMUL R39, R24, 0.044714998453855514526 ;  /* 0x3d37271318277820 */ /* 0x010fc40000400000 */
[----:B------:R-:W-:Y:S02]  /*0ad0*/  FFMA R35, R34, R35, 0.1331529766321182251 ;  /* 0x3e08594122237423 */ /* 0x000fe40000000023 */
[----:B------:R-:W1:Y:S01]  /*0ae0*/  MUFU.EX2 R22, R22 ;  /* 0x0000001600167308 */ /* 0x000e620000000800 */
[----:B------:R-:W-:Y:S01]  /*0af0*/  FFMA R39, R24, R39, 1 ;  /* 0x3f80000018277423 */ /* 0x000fe20000000027 */
[----:B------:R-:W-:-:S04]  /*0b00*/  FFMA R6, R34, R35, -0.33332768082618713379 ;  /* 0xbeaaa9ed22067423 */ /* 0x000fc80000000023 */
        /* <DEDUP_REMOVED lines=8> */
[----:B------:R-:W-:Y:S01]  /*0b90*/  FMUL R22, R24, 0.79788458347320556641 ;  /* 0x3f4c422a18167820 */ /* 0x000fe20000400000 */
[----:B------:R-:W-:Y:S01]  /*0ba0*/  FSETP.GE.AND P1, PT, |R21|, 0.60000002384185791016, PT ;  /* 0x3f19999a1500780b */ /* 0x000fe20003f26200 */
[----:B------:R-:W0:Y:S01]  /*0bb0*/  MUFU.RCP R37, R37 ;  /* 0x0000002500257308 */ /* 0x000e220000001000 */
[----:B------:R-:W-:Y:S01]  /*0bc0*/  FFMA R6, R13, R5, -0.052303962409496307373 ;  /* 0xbd563cae0d067423 */ /* 0x000fe20000000005 */
[----:B------:R-:W-:-:S03]  /*0bd0*/  FMUL R22, R22, R39 ;  /* 0x0000002716167220 */ /* 0x000fc60000400000 */
[----:B------:R-:W-:Y:S01]  /*0be0*/  FFMA R6, R13, R6, 0.1331529766321182251 ;  /* 0x3e0859410d067423 */ /* 0x000fe20000000006 */
[----:B------:R-:W-:-:S03]  /*0bf0*/  FMUL R34, |R22|, 2.8853900432586669922 ;  /* 0x4038aa3b16227820 */ /* 0x000fc60000400200 */
[----:B------:R-:W-:-:S04]  /*0c00*/  FFMA R6, R13, R6, -0.33332768082618713379 ;  /* 0xbeaaa9ed0d067423 */ /* 0x000fc80000000006 */
[----:B------:R-:W-:Y:S02]  /*0c10*/  FFMA R36, R13, R6, RZ ;  /* 0x000000060d247223 */ /* 0x000fe400000000ff */
[----:B------:R-:W1:Y:S01]  /*0c20*/  MUFU.EX2 R6, R34 ;  /* 0x0000002200067308 */ /* 0x000e620000000800 */
[----:B0-----:R-:W-:-:S05]  /*0c30*/  FFMA R37, R37, -2, R8 ;  /* 0xc000000025257823 */ /* 0x001fca0000000008 */
[----:B------:R-:W-:Y:S01]  /*0c40*/  FSEL R30, R37, 1, !P0 ;  /* 0x3f800000251e7808 */ /* 0x000fe20004000000 */
[----:B------:R-:W-:Y:S01]  /*0c50*/  FMUL R37, R24, 0.035677410662174224854 ;  /* 0x3d12227a18257820 */ /* 0x000fe20000400000 */
[----:B------:R-:W-:Y:S02]  /*0c60*/  FSETP.GE.AND P0, PT, |R22|, 9.010913848876953125, PT ;  /* 0x41102cb41600780b */ /* 0x000fe40003f06200 */
[--C-:B------:R-:W-:Y:S01]  /*0c70*/  LOP3.LUT R13, R30, 0x80000000, R21.reuse, 0xb8, !PT ;  /* 0x800000001e0d7812 */ /* 0x100fe200078eb815 */
[----:B------:R-:W-:Y:S01]  /*0c80*/  FMUL R30, R22, R22 ;  /* 0x00000016161e7220 */ /* 0x000fe20000400000 */
[----:B------:R-:W-:Y:S01]  /*0c90*/  @!P1 FFMA R13, R21, R36, R21 ;  /* 0x00000024150d9223 */ /* 0x000fe20000000015 */
[----:B------:R-:W-:Y:S01]  /*0ca0*/  FFMA R37, R24, R37, 0.79788458347320556641 ;  /* 0x3f4c422a18257423 */ /* 0x000fe20000000025 */
[----:B------:R-:W-:Y:S01]  /*0cb0*/  FSETP.GE.AND P1, PT, |R22|, 0.60000002384185791016, PT ;  /* 0x3f19999a1600780b */ /* 0x000fe20003f26200 */
[----:B------:R-:W-:Y:S01]  /*0cc0*/  FFMA R21, R30, R5, -0.052303962409496307373 ;  /* 0xbd563cae1e157423 */ /* 0x000fe20000000005 */
[----:B-1----:R-:W-:-:S03]  /*0cd0*/  FADD R36, R6, 1 ;  /* 0x3f80000006247421 */ /* 0x002fc60000000000 */
[C---:B------:R-:W-:Y:S01]  /*0ce0*/  FFMA R21, R30.reuse, R21, 0.1331529766321182251 ;  /* 0x3e0859411e157423 */ /* 0x040fe20000000015 */
[----:B------:R-:W0:Y:S03]  /*0cf0*/  MUFU.RCP R39, R36 ;  /* 0x0000002400277308 */ /* 0x000e260000001000 */
[----:B------:R-:W-:Y:S01]  /*0d00*/  FFMA R6, R30, R21, -0.33332768082618713379 ;  /* 0xbeaaa9ed1e067423 */ /* 0x000fe20000000015 */
[----:B------:R-:W-:-:S03]  /*0d10*/  FMUL R21, R24, R37 ;  /* 0x0000002518157220 */ /* 0x000fc60000400000 */
[----:B------:R-:W-:Y:S01]  /*0d20*/  FFMA R37, R30, R6, RZ ;  /* 0x000000061e257223 */ /* 0x000fe200000000ff */
[----:B------:R-:W-:-:S06]  /*0d30*/  FMUL R6, |R21|, 2.8853900432586669922 ;  /* 0x4038aa3b15067820 */ /* 0x000fcc0000400200 */
[----:B------:R-:W1:Y:S01]  /*0d40*/  MUFU.EX2 R6, R6 ;  /* 0x0000000600067308 */ /* 0x000e620000000800 */
[----:B0-----:R-:W-:-:S05]  /*0d50*/  FFMA R39, R39, -2, R8 ;  /* 0xc000000027277823 */ /* 0x001fca0000000008 */
[----:B------:R-:W-:Y:S02]  /*0d60*/  FSEL R41, R39, 1, !P0 ;  /* 0x3f80000027297808 */ /* 0x000fe40004000000 */
[----:B------:R-:W-:Y:S02]  /*0d70*/  FSETP.GE.AND P0, PT, |R21|, 9.010913848876953125, PT ;  /* 0x41102cb41500780b */ /* 0x000fe40003f06200 */
[--C-:B------:R-:W-:Y:S01]  /*0d80*/  LOP3.LUT R30, R41, 0x80000000, R22.reuse, 0xb8, !PT ;  /* 0x80000000291e7812 */ /* 0x100fe200078eb816 */
[----:B------:R-:W-:Y:S01]  /*0d90*/  @!P1 FFMA R30, R22, R37, R22 ;  /* 0x00000025161e9223 */ /* 0x000fe20000000016 */
[C---:B------:R-:W-:Y:S01]  /*0da0*/  FMUL R22, R21.reuse, R21 ;  /* 0x0000001515167220 */ /* 0x040fe20000400000 */
[----:B------:R-:W-:Y:S01]  /*0db0*/  FSETP.GE.AND P1, PT, |R21|, 0.60000002384185791016, PT ;  /* 0x3f19999a1500780b */ /* 0x000fe20003f26200 */
[----:B-1----:R-:W-:Y:S02]  /*0dc0*/  FADD R34, R6, 1 ;  /* 0x3f80000006227421 */ /* 0x002fe40000000000 */
[----:B------:R-:W-:-:S02]  /*0dd0*/  FFMA R37, R22, R5, -0.052303962409496307373 ;  /* 0xbd563cae16257423 */ /* 0x000fc40000000005 */
[----:B------:R-:W0:Y:S02]  /*0de0*/  MUFU.RCP R39, R34 ;  /* 0x0000002200277308 */ /* 0x000e240000001000 */
[----:B------:R-:W-:-:S04]  /*0df0*/  FFMA R37, R22, R37, 0.1331529766321182251 ;  /* 0x3e08594116257423 */ /* 0x000fc80000000025 */
[----:B------:R-:W-:-:S04]  /*0e00*/  FFMA R6, R22, R37, -0.33332768082618713379 ;  /* 0xbeaaa9ed16067423 */ /* 0x000fc80000000025 */
[----:B------:R-:W-:Y:S01]  /*0e10*/  FFMA R6, R22, R6, RZ ;  /* 0x0000000616067223 */ /* 0x000fe200000000ff */
[----:B------:R-:W-:Y:S01]  /*0e20*/  SHF.L.U32 R22, R4, 0x1, RZ ;  /* 0x0000000104167819 */ /* 0x000fe200000006ff */
[----:B0-----:R-:W-:-:S05]  /*0e30*/  FFMA R39, R39, -2, R8 ;  /* 0xc000000027277823 */ /* 0x001fca0000000008 */
[----:B------:R-:W-:-:S04]  /*0e40*/  FSEL R36, R39, 1, !P0 ;  /* 0x3f80000027247808 */ /* 0x000fc80004000000 */
[--C-:B------:R-:W-:Y:S01]  /*0e50*/  LOP3.LUT R34, R36, 0x80000000, R21.reuse, 0xb8, !PT ;  /* 0x8000000024227812 */ /* 0x100fe200078eb815 */
[----:B------:R-:W-:Y:S01]  /*0e60*/  @!P1 FFMA R34, R21, R6, R21 ;  /* 0x0000000615229223 */ /* 0x000fe20000000015 */
[----:B------:R-:W-:Y:S02]  /*0e70*/  IMAD.SHL.U32 R6, R9, 0x20, RZ ;  /* 0x0000002009067824 */ /* 0x000fe400078e00ff */
[----:B------:R-:W-:-:S03]  /*0e80*/  IMAD R9, R17, UR11, RZ ;  /* 0x0000000b11097c24 */ /* 0x000fc6000f8e02ff */
[----:B------:R-:W-:-:S04]  /*0e90*/  IADD3 R21, P0, R6, R28, RZ ;  /* 0x0000001c06157210 */ /* 0x000fc80007f1e0ff */
[----:B------:R-:W-:Y:S01]  /*0ea0*/  IADD3.X R28, R7, R29, R9, P0, !PT ;  /* 0x0000001d071c7210 */ /* 0x000fe200007fe409 */
[----:B-----5:R-:W-:Y:S01]  /*0eb0*/  FMUL R29, R14, 0.044714998453855514526 ;  /* 0x3d3727130e1d7820 */ /* 0x020fe20000400000 */
[----:B------:R-:W-:-:S03]  /*0ec0*/  LEA R40, P0, R21, UR18, 0x2 ;  /* 0x0000001215287c11 */ /* 0x000fc6000f8010ff */
[C---:B------:R-:W-:Y:S01]  /*0ed0*/  FFMA R29, R14.reuse, R29, 1 ;  /* 0x3f8000000e1d7423 */ /* 0x040fe2000000001d */
[----:B------:R-:W-:Y:S01]  /*0ee0*/  LEA.HI.X R41, R21, UR19, R28, 0x2, P0 ;  /* 0x0000001315297c11 */ /* 0x000fe200080f141c */
[----:B------:R-:W-:Y:S01]  /*0ef0*/  FMUL R28, R14, 0.79788458347320556641 ;  /* 0x3f4c422a0e1c7820 */ /* 0x000fe20000400000 */
[----:B------:R-:W-:-:S03]  /*0f00*/  IADD3 R36, P0, R40, UR5, RZ ;  /* 0x0000000528247c10 */ /* 0x000fc6000ff1e0ff */
[----:B------:R-:W-:Y:S01]  /*0f10*/  FMUL R28, R28, R29 ;  /* 0x0000001d1c1c7220 */ /* 0x000fe20000400000 */
[----:B------:R-:W-:Y:S01]  /*0f20*/  IMAD.WIDE.U32 R6, R17, UR10, R6 ;  /* 0x0000000a11067c25 */ /* 0x000fe2000f8e0006 */
[----:B------:R-:W-:Y:S01]  /*0f30*/  IADD3.X R37, R41, UR6, RZ, P0, !PT ;  /* 0x0000000629257c10 */ /* 0x000fe200087fe4ff */
[----:B------:R-:W2:Y:S02]  /*0f40*/  LDG.E R21, desc[UR12][R40.64] ;  /* 0x0000000c28157981 */ /* 0x000ea4000c1e1900 */
[----:B------:R-:W-:Y:S01]  /*0f50*/  FMUL R39, |R28|, 2.8853900432586669922 ;  /* 0x4038aa3b1c277820 */ /* 0x000fe20000400200 */
[----:B------:R-:W-:Y:S01]  /*0f60*/  IADD3 R9, R9, R7, RZ ;  /* 0x0000000709097210 */ /* 0x000fe20007ffe0ff */
[----:B------:R-:W3:Y:S02]  /*0f70*/  LDG.E R29, desc[UR12][R36.64] ;  /* 0x0000000c241d7981 */ /* 0x000ee4000c1e1900 */
[----:B------:R-:W0:Y:S01]  /*0f80*/  MUFU.EX2 R4, R39 ;  /* 0x0000002700047308 */ /* 0x000e220000000800 */
[----:B------:R-:W-:Y:S01]  /*0f90*/  IADD3 R7, P0, P1, R6, UR4, R20 ;  /* 0x0000000406077c10 */ /* 0x000fe2000f91e014 */
[----:B------:R1:W4:Y:S04]  /*0fa0*/  LDG.E R37, desc[UR12][R18.64] ;  /* 0x0000000c12257981 */ /* 0x000328000c1e1900 */
[----:B------:R5:W3:Y:S01]  /*0fb0*/  LDG.E R36, desc[UR12][R42.64] ;  /* 0x0000000c2a247981 */ /* 0x000ae2000c1e1900 */
[----:B0-----:R-:W-:Y:S01]  /*0fc0*/  FADD R4, R4, 1 ;  /* 0x3f80000004047421 */ /* 0x001fe20000000000 */
[----:B-1----:R-:W-:-:S02]  /*0fd0*/  IADD3.X R19, R9, UR14, RZ, P0, P1 ;  /* 0x0000000e09137c10 */ /* 0x002fc400087e24ff */
[C---:B------:R-:W-:Y:S02]  /*0fe0*/  LEA R40, P0, R7.reuse, UR18, 0x2 ;  /* 0x0000001207287c11 */ /* 0x040fe4000f8010ff */
[----:B------:R-:W-:Y:S02]  /*0ff0*/  IADD3 R18, P2, R44, UR5, RZ ;  /* 0x000000052c127c10 */ /* 0x000fe4000ff5e0ff */
[----:B------:R-:W-:Y:S02]  /*1000*/  LEA.HI.X R41, R7, UR19, R19, 0x2, P0 ;  /* 0x0000001307297c11 */ /* 0x000fe400080f1413 */
[----:B------:R0:W1:Y:S01]  /*1010*/  MUFU.RCP R7, R4 ;  /* 0x0000000400077308 */ /* 0x0000620000001000 */
[----:B------:R-:W-:Y:S01]  /*1020*/  FMUL R44, R28, R28 ;  /* 0x0000001c1c2c7220 */ /* 0x000fe20000400000 */
[----:B------:R-:W-:-:S03]  /*1030*/  IADD3.X R19, R45, UR6, RZ, P2, !PT ;  /* 0x000000062d137c10 */ /* 0x000fc600097fe4ff */
[----:B------:R-:W-:Y:S01]  /*1040*/  FFMA R39, R44, R5, -0.052303962409496307373 ;  /* 0xbd563cae2c277423 */ /* 0x000fe20000000005 */
[C---:B------:R-:W-:Y:S02]  /*1050*/  FSETP.GE.AND P1, PT, |R28|.reuse, 0.60000002384185791016, PT ;  /* 0x3f19999a1c00780b */ /* 0x040fe40003f26200 */
[----:B------:R-:W-:Y:S01]  /*1060*/  FSETP.GE.AND P0, PT, |R28|, 9.010913848876953125, PT ;  /* 0x41102cb41c00780b */ /* 0x000fe20003f06200 */
[----:B------:R-:W-:Y:S01]  /*1070*/  FFMA R45, R44, R39, 0.1331529766321182251 ;  /* 0x3e0859412c2d7423 */ /* 0x000fe20000000027 */
[----:B------:R1:W4:Y:S01]  /*1080*/  LDG.E R19, desc[UR12][R18.64] ;  /* 0x0000000c12137981 */ /* 0x000322000c1e1900 */
[----:B-----5:R-:W-:-:S03]  /*1090*/  FMUL R43, R24, 0.10703222453594207764 ;  /* 0x3ddb33b6182b7820 */ /* 0x020fc60000400000 */
[----:B0-----:R0:W5:Y:S01]  /*10a0*/  LDG.E R4, desc[UR12][R40.64] ;  /* 0x0000000c28047981 */ /* 0x001162000c1e1900 */
[----:B-1----:R-:W-:Y:S01]  /*10b0*/  FFMA R39, R7, -2, R8 ;  /* 0xc000000007277823 */ /* 0x002fe20000000008 */
        /* <DEDUP_REMOVED lines=9> */
[----:B------:R-:W1:Y:S01]  /*1150*/  MUFU.EX2 R7, R7 ;  /* 0x0000000700077308 */ /* 0x000e620000000800 */
[----:B------:R-:W-:Y:S01]  /*1160*/  FFMA R44, R24, R43, 0.79788458347320556641 ;  /* 0x3f4c422a182c7423 */ /* 0x000fe2000000002b */
[----:B------:R-:W-:Y:S01]  /*1170*/  FFMA R43, -R30, R30, 1 ;  /* 0x3f8000001e2b7423 */ /* 0x000fe2000000011e */
[----:B------:R-:W-:-:S03]  /*1180*/  IADD3 R2, P0, R2, UR5, RZ ;  /* 0x0000000502027c10 */ /* 0x000fc6000ff1e0ff */
[----:B------:R-:W-:Y:S01]  /*1190*/  FMUL R44, R43, R44 ;  /* 0x0000002c2b2c7220 */ /* 0x000fe20000400000 */
[----:B------:R-:W-:Y:S01]  /*11a0*/  FMUL R43, R24, 0.5 ;  /* 0x3f000000182b7820 */ /* 0x000fe20000400000 */
[----:B------:R-:W-:Y:S01]  /*11b0*/  IADD3.X R3, R3, UR6, RZ, P0, !PT ;  /* 0x0000000603037c10 */ /* 0x000fe200087fe4ff */
[----:B-1----:R-:W-:Y:S02]  /*11c0*/  FADD R45, R7, 1 ;  /* 0x3f800000072d7421 */ /* 0x002fe40000000000 */
[----:B------:R-:W-:Y:S02]  /*11d0*/  FMUL R43, R43, R44 ;  /* 0x0000002c2b2b7220 */ /* 0x000fe40000400000 */
[----:B------:R1:W4:Y:S01]  /*11e0*/  LDG.E R39, desc[UR12][R2.64] ;  /* 0x0000000c02277981 */ /* 0x000322000c1e1900 */
[----:B------:R-:W1:Y:S01]  /*11f0*/  MUFU.RCP R7, R45 ;  /* 0x0000002d00077308 */ /* 0x000e620000001000 */
[----:B------:R-:W-:Y:S01]  /*1200*/  FMUL R44, R42, R42 ;  /* 0x0000002a2a2c7220 */ /* 0x000fe20000400000 */
[----:B------:R-:W-:-:S02]  /*1210*/  ISETP.NE.U32.AND P0, PT, RZ, UR16, PT ;  /* 0x00000010ff007c0c */ /* 0x000fc4000bf05070 */
[----:B0-----:R-:W-:Y:S01]  /*1220*/  IADD3 R40, P1, R40, UR5, RZ ;  /* 0x0000000528287c10 */ /* 0x001fe2000ff3e0ff */
[----:B-1----:R-:W-:Y:S01]  /*1230*/  FFMA R3, R44, R5, -0.052303962409496307373 ;  /* 0xbd563cae2c037423 */ /* 0x002fe20000000005 */
[----:B------:R-:W-:Y:S02]  /*1240*/  FSETP.GE.AND P2, PT, |R42|, 0.60000002384185791016, PT ;  /* 0x3f19999a2a00780b */ /* 0x000fe40003f46200 */
[----:B------:R-:W-:Y:S01]  /*1250*/  ISETP.NE.AND.EX P0, PT, RZ, UR17, PT, P0 ;  /* 0x00000011ff007c0c */ /* 0x000fe2000bf05300 */
[----:B------:R-:W-:Y:S01]  /*1260*/  FFMA R3, R44, R3, 0.1331529766321182251 ;  /* 0x3e0859412c037423 */ /* 0x000fe20000000003 */
[----:B------:R-:W-:Y:S01]  /*1270*/  IADD3.X R41, R41, UR6, RZ, P1, !PT ;  /* 0x0000000629297c10 */ /* 0x000fe20008ffe4ff */
[----:B------:R-:W-:Y:S01]  /*1280*/  FADD R30, R30, 1 ;  /* 0x3f8000001e1e7421 */ /* 0x000fe20000000000 */
[----:B------:R-:W-:Y:S01]  /*1290*/  FSETP.GE.AND P1, PT, |R42|, 9.010913848876953125, PT ;  /* 0x41102cb42a00780b */ /* 0x000fe20003f26200 */
[C---:B------:R-:W-:Y:S01]  /*12a0*/  FFMA R2, R44.reuse, R3, -0.33332768082618713379 ;  /* 0xbeaaa9ed2c027423 */ /* 0x040fe20000000003 */
[----:B------:R-:W-:Y:S01]  /*12b0*/  FFMA R7, R7, -2, R8 ;  /* 0xc000000007077823 */ /* 0x000fe20000000008 */
[----:B------:R0:W5:Y:S01]  /*12c0*/  LDG.E R28, desc[UR12][R40.64] ;  /* 0x0000000c281c7981 */ /* 0x000162000c1e1900 */
[----:B------:R-:W-:Y:S01]  /*12d0*/  UMOV UR7, 0x3f800000 ;  /* 0x3f80000000077882 */ /* 0x000fe20000000000 */
[----:B------:R-:W-:Y:S01]  /*12e0*/  FFMA R3, R44, R2, RZ ;  /* 0x000000022c037223 */ /* 0x000fe200000000ff */
[----:B------:R-:W-:Y:S01]  /*12f0*/  ULDC.64 UR16, c[0x0][0x220] ;  /* 0x0000880000107ab9 */ /* 0x000fe20000000a00 */
[----:B------:R-:W-:-:S04]  /*1300*/  FSEL R7, R7, 1, !P1 ;  /* 0x3f80000007077808 */ /* 0x000fc80004800000 */
[--C-:B------:R-:W-:Y:S01]  /*1310*/  LOP3.LUT R7, R7, 0x80000000, R42.reuse, 0xb8, !PT ;  /* 0x8000000007077812 */ /* 0x100fe200078eb82a */
[----:B------:R-:W-:Y:S02]  /*1320*/  @!P2 FFMA R7, R42, R3, R42 ;  /* 0x000000032a07a223 */ /* 0x000fe4000000002a */
[----:B------:R-:W1:Y:S02]  /*1330*/  @P0 LDC.64 R2, c[0x0][0x230] ;  /* 0x00008c00ff020b82 */ /* 0x000e640000000a00 */
[----:B-1----:R1:W4:Y:S01]  /*1340*/  @P0 LDG.E R2, desc[UR12][R2.64] ;  /* 0x0000000c02020981 */ /* 0x002322000c1e1900 */
[----:B0-----:R-:W-:Y:S01]  /*1350*/  FFMA R40, R30, 0.5, R43 ;  /* 0x3f0000001e287823 */ /* 0x001fe2000000002b */
[----:B------:R-:W-:-:S04]  /*1360*/  IMAD.MOV.U32 R30, RZ, RZ, 0x3f000000 ;  /* 0x3f000000ff1e7424 */ /* 0x000fc800078e00ff */
[-C--:B------:R-:W-:Y:S01]  /*1370*/  FFMA R43, R34, R30.reuse, 0.5 ;  /* 0x3f000000222b7423 */ /* 0x080fe2000000001e */
[----:B-1----:R-:W-:Y:S01]  /*1380*/  FADD R3, R18, 1 ;  /* 0x3f80000012037421 */ /* 0x002fe20000000000 */
[-C--:B------:R-:W-:Y:S01]  /*1390*/  FFMA R7, R7, R30.reuse, 0.5 ;  /* 0x3f00000007077423 */ /* 0x080fe2000000001e */
[-C--:B------:R-:W-:Y:S01]  /*13a0*/  FFMA R44, R38, R30.reuse, 0.5 ;  /* 0x3f000000262c7423 */ /* 0x080fe2000000001e */
[----:B------:R-:W-:Y:S01]  /*13b0*/  IADD3 R38, R11, 0x1e, RZ ;  /* 0x0000001e0b267810 */ /* 0x000fe20007ffe0ff */
[----:B------:R-:W-:-:S04]  /*13c0*/  FFMA R13, R13, R30, 0.5 ;  /* 0x3f0000000d0d7423 */ /* 0x000fc8000000001e */
[----:B------:R-:W-:Y:S01]  /*13d0*/  FMUL R13, R26, R13 ;  /* 0x0000000d1a0d7220 */ /* 0x000fe20000400000 */
[----:B--2---:R-:W-:-:S04]  /*13e0*/  FMUL R41, R40, R21 ;  /* 0x0000001528297220 */ /* 0x004fc80000400000 */
[----:B---3--:R-:W-:Y:S01]  /*13f0*/  FMUL R34, R41, R36 ;  /* 0x0000002429227220 */ /* 0x008fe20000400000 */
[----:B------:R-:W-:-:S04]  /*1400*/  FMUL R41, R14, 0.10703222453594207764 ;  /* 0x3ddb33b60e297820 */ /* 0x000fc80000400000 */
[----:B------:R-:W-:Y:S01]  /*1410*/  FFMA R41, R14, R41, 0.79788458347320556641 ;  /* 0x3f4c422a0e297423 */ /* 0x000fe20000000029 */
[----:B------:R-:W-:Y:S01]  /*1420*/  FMUL R40, R24, R43 ;  /* 0x0000002b18287220 */ /* 0x000fe20000400000 */
[----:B----4-:R-:W-:Y:S01]  /*1430*/  @P0 R2UR UR7, R2 ;  /* 0x00000000020702ca */ /* 0x010fe200000e0000 */
[----:B------:R-:W-:-:S04]  /*1440*/  FFMA R2, -R18, R18, 1 ;  /* 0x3f80000012027423 */ /* 0x000fc80000000112 */
[----:B------:R-:W-:Y:S01]  /*1450*/  FMUL R41, R2, R41 ;  /* 0x0000002902297220 */ /* 0x000fe20000400000 */
[----:B------:R-:W-:-:S04]  /*1460*/  FMUL R2, R14, 0.5 ;  /* 0x3f0000000e027820 */ /* 0x000fc80000400000 */
[----:B------:R-:W-:Y:S01]  /*1470*/  FMUL R2, R2, R41 ;  /* 0x0000002902027220 */ /* 0x000fe20000400000 */
[----:B------:R-:W-:Y:S02]  /*1480*/  LEA R24, P0, R23, UR16, 0x6 ;  /* 0x0000001017187c11 */ /* 0x000fe4000f8030ff */
[----:B------:R-:W-:Y:S01]  /*1490*/  FMUL R36, R34, UR7 ;  /* 0x0000000722247c20 */ /* 0x000fe20008400000 */
[----:B------:R-:W-:Y:S01]  /*14a0*/  FFMA R18, R3, 0.5, R2 ;  /* 0x3f00000003127823 */ /* 0x000fe20000000002 */
[----:B------:R-:W-:-:S03]  /*14b0*/  LEA.HI.X R23, R23, UR17, R27, 0x6, P0 ;  /* 0x0000001117177c11 */ /* 0x000fc600080f341b */
[----:B------:R-:W-:Y:S01]  /*14c0*/  FMUL R18, R18, R29 ;  /* 0x0000001d12127220 */ /* 0x000fe20000400000 */
[----:B------:R-:W-:Y:S02]  /*14d0*/  F2FP.BF16.F32.PACK_AB R3, RZ, R36 ;  /* 0x00000024ff03723e */ /* 0x000fe400000010ff */
[----:B------:R-:W-:Y:S01]  /*14e0*/  IADD3 R2, P0, R22, R24, RZ ;  /* 0x0000001816027210 */ /* 0x000fe20007f1e0ff */
[----:B------:R-:W-:Y:S01]  /*14f0*/  FMUL R27, R18, R39 ;  /* 0x00000027121b7220 */ /* 0x000fe20000400000 */
[----:B------:R-:W-:Y:S02]  /*1500*/  PRMT R41, R3, 0x7610, R41 ;  /* 0x0000761003297816 */ /* 0x000fe40000000029 */
[----:B------:R-:W-:Y:S01]  /*1510*/  IADD3.X R3, R10, R23, RZ, P0, !PT ;  /* 0x000000170a037210 */ /* 0x000fe200007fe4ff */
[----:B------:R-:W-:Y:S01]  /*1520*/  FMUL R42, R27, UR7 ;  /* 0x000000071b2a7c20 */ /* 0x000fe20008400000 */
[----:B------:R-:W-:-:S03]  /*1530*/  FMUL R18, R21, R40 ;  /* 0x0000002815127220 */ /* 0x000fc60000400000 */
[----:B------:R0:W-:Y:S01]  /*1540*/  STG.E.U16 desc[UR12][R2.64], R41 ;  /* 0x0000002902007986 */ /* 0x0001e2000c10150c */
[----:B------:R-:W-:-:S04]  /*1550*/  F2FP.BF16.F32.PACK_AB R21, RZ, R42 ;  /* 0x0000002aff15723e */ /* 0x000fc800000010ff */
[----:B------:R-:W-:Y:S02]  /*1560*/  PRMT R43, R21, 0x7610, R43 ;  /* 0x00007610152b7816 */ /* 0x000fe4000000002b */
[----:B0-----:R-:W-:-:S04]  /*1570*/  IADD3 R2, P0, R2, UR5, RZ ;  /* 0x0000000502027c10 */ /* 0x001fc8000ff1e0ff */
[----:B------:R-:W-:Y:S02]  /*1580*/  IADD3.X R3, R3, UR6, RZ, P0, !PT ;  /* 0x0000000603037c10 */ /* 0x000fe400087fe4ff */
[----:B------:R-:W-:Y:S01]  /*1590*/  IADD3 R40, P0, R24, UR4, RZ ;  /* 0x0000000418287c10 */ /* 0x000fe2000ff1e0ff */
[----:B------:R-:W-:Y:S02]  /*15a0*/  FMUL R21, R18, UR7 ;  /* 0x0000000712157c20 */ /* 0x000fe40008400000 */
[----:B------:R0:W-:Y:S01]  /*15b0*/  STG.E.U16 desc[UR12][R2.64], R43 ;  /* 0x0000002b02007986 */ /* 0x0001e2000c10150c */
[----:B------:R-:W-:Y:S02]  /*15c0*/  FMUL R14, R14, R7 ;  /* 0x000000070e0e7220 */ /* 0x000fe40000400000 */
[----:B------:R-:W-:Y:S02]  /*15d0*/  F2FP.BF16.F32.PACK_AB R39, RZ, R21 ;  /* 0x00000015ff27723e */ /* 0x000fe400000010ff */
[----:B------:R-:W-:Y:S01]  /*15e0*/  FMUL R14, R29, R14 ;  /* 0x0000000e1d0e7220 */ /* 0x000fe20000400000 */
[----:B0-----:R-:W-:-:S02]  /*15f0*/  IADD3 R2, P1, R40, R22, RZ ;  /* 0x0000001628027210 */ /* 0x001fc40007f3e0ff */
[----:B------:R-:W-:-:S04]  /*1600*/  IADD3.X R22, R23, UR14, RZ, P0, !PT ;  /* 0x0000000e17167c10 */ /* 0x000fc800087fe4ff */
[----:B------:R-:W-:Y:S02]  /*1610*/  IADD3.X R3, R22, R10, RZ, P1, !PT ;  /* 0x0000000a16037210 */ /* 0x000fe40000ffe4ff */
[----:B------:R-:W-:Y:S01]  /*1620*/  IADD3 R10, P2, R6, UR4, RZ ;  /* 0x00000004060a7c10 */ /* 0x000fe2000ff5e0ff */
[----:B------:R-:W-:Y:S01]  /*1630*/  FMUL R6, R15, 0.10703222453594207764 ;  /* 0x3ddb33b60f067820 */ /* 0x000fe20000400000 */
[----:B------:R-:W-:Y:S01]  /*1640*/  PRMT R41, R39, 0x7610, R41 ;  /* 0x0000761027297816 */ /* 0x000fe20000000029 */
[----:B------:R-:W-:Y:S01]  /*1650*/  FFMA R39, -R33, R33, 1 ;  /* 0x3f80000021277423 */ /* 0x000fe20000000121 */
[----:B------:R-:W-:Y:S01]  /*1660*/  FMUL R29, R14, UR7 ;  /* 0x000000070e1d7c20 */ /* 0x000fe20008400000 */
[----:B------:R-:W-:Y:S02]  /*1670*/  FFMA R6, R15, R6, 0.79788458347320556641 ;  /* 0x3f4c422a0f067423 */ /* 0x000fe40000000006 */
[----:B------:R0:W-:Y:S02]  /*1680*/  STG.E.U16 desc[UR12][R2.64], R41 ;  /* 0x0000002902007986 */ /* 0x0001e4000c10150c */
[----:B------:R-:W-:Y:S01]  /*1690*/  FMUL R39, R39, R6 ;  /* 0x0000000627277220 */ /* 0x000fe20000400000 */
[----:B------:R-:W-:-:S04]  /*16a0*/  F2FP.BF16.F32.PACK_AB R6, RZ, R29 ;  /* 0x0000001dff06723e */ /* 0x000fc800000010ff */
[----:B------:R-:W-:Y:S02]  /*16b0*/  PRMT R7, R6, 0x7610, R7 ;  /* 0x0000761006077816 */ /* 0x000fe40000000007 */
[----:B0-----:R-:W-:-:S04]  /*16c0*/  IADD3 R2, P0, R2, UR5, RZ ;  /* 0x0000000502027c10 */ /* 0x001fc8000ff1e0ff */
[----:B------:R-:W-:Y:S01]  /*16d0*/  IADD3.X R3, R3, UR6, RZ, P0, !PT ;  /* 0x0000000603037c10 */ /* 0x000fe200087fe4ff */
[----:B------:R-:W-:-:S04]  /*16e0*/  IMAD.U32 R6, RZ, RZ, UR5 ;  /* 0x00000005ff067e24 */ /* 0x000fc8000f8e00ff */
[----:B------:R0:W-:Y:S02]  /*16f0*/  STG.E.U16 desc[UR12][R2.64], R7 ;  /* 0x0000000702007986 */ /* 0x0001e4000c10150c */
[----:B0-----:R-:W-:-:S03]  /*1700*/  MOV R7, UR6 ;  /* 0x0000000600077c02 */ /* 0x001fc60008000f00 */
[----:B------:R-:W-:-:S04]  /*1710*/  IMAD.WIDE.U32 R6, R17, UR4, R6 ;  /* 0x0000000411067c25 */ /* 0x000fc8000f8e0006 */
[C---:B------:R-:W-:Y:S01]  /*1720*/  FMUL R17, R15.reuse, R44 ;  /* 0x0000002c0f117220 */ /* 0x040fe20000400000 */
[----:B------:R-:W-:Y:S01]  /*1730*/  FMUL R44, R15, 0.5 ;  /* 0x3f0000000f2c7820 */ /* 0x000fe20000400000 */
[----:B------:R-:W-:Y:S01]  /*1740*/  LOP3.LUT R15, R38, 0x1f, RZ, 0xc0, !PT ;  /* 0x0000001f260f7812 */ /* 0x000fe200078ec0ff */
[----:B------:R-:W-:-:S03]  /*1750*/  IMAD.IADD R31, R31, 0x1, R7 ;  /* 0x000000011f1f7824 */ /* 0x000fc600078e0207 */
[----:B------:R-:W-:Y:S01]  /*1760*/  IADD3 R38, P0, P1, R6, UR5, R15 ;  /* 0x0000000506267c10 */ /* 0x000fe2000f91e00f */
[----:B------:R-:W-:Y:S01]  /*1770*/  FMUL R39, R44, R39 ;  /* 0x000000272c277220 */ /* 0x000fe20000400000 */
[----:B------:R-:W-:Y:S02]  /*1780*/  FADD R2, R33, 1 ;  /* 0x3f80000021027421 */ /* 0x000fe40000000000 */
[----:B------:R-:W-:Y:S02]  /*1790*/  IADD3 R3, P3, R38, R25, RZ ;  /* 0x0000001926037210 */ /* 0x000fe40007f7e0ff */
[----:B------:R-:W-:Y:S01]  /*17a0*/  IADD3.X R33, R31, UR6, RZ, P0, P1 ;  /* 0x000000061f217c10 */ /* 0x000fe200087e24ff */
[----:B------:R-:W-:Y:S01]  /*17b0*/  FFMA R7, R2, 0.5, R39 ;  /* 0x3f00000002077823 */ /* 0x000fe20000000027 */
[----:B------:R-:W-:Y:S02]  /*17c0*/  LEA R2, P0, R3, UR20, 0x2 ;  /* 0x0000001403027c11 */ /* 0x000fe4000f8010ff */
[----:B------:R-:W-:Y:S01]  /*17d0*/  IADD3.X R38, R33, R32, RZ, P3, !PT ;  /* 0x0000002021267210 */ /* 0x000fe20001ffe4ff */
[----:B------:R-:W-:-:S03]  /*17e0*/  FMUL R33, R26, 0.10703222453594207764 ;  /* 0x3ddb33b61a217820 */ /* 0x000fc60000400000 */
[----:B------:R-:W-:Y:S01]  /*17f0*/  LEA.HI.X R3, R3, UR21, R38, 0x2, P0 ;  /* 0x0000001503037c11 */ /* 0x000fe200080f1426 */
[----:B------:R-:W-:Y:S01]  /*1800*/  FFMA R38, R26, R33, 0.79788458347320556641 ;  /* 0x3f4c422a1a267423 */ /* 0x000fe20000000021 */
[----:B------:R-:W-:-:S04]  /*1810*/  FFMA R33, -R35, R35, 1 ;  /* 0x3f80000023217423 */ /* 0x000fc80000000123 */
[----:B------:R-:W-:Y:S02]  /*1820*/  FMUL R39, R33, R38 ;  /* 0x0000002621277220 */ /* 0x000fe40000400000 */
[----:B------:R0:W2:Y:S01]  /*1830*/  LDG.E R33, desc[UR12][R2.64] ;  /* 0x0000000c02217981 */ /* 0x0000a2000c1e1900 */
[----:B------:R-:W-:Y:S01]  /*1840*/  FMUL R26, R26, 0.5 ;  /* 0x3f0000001a1a7820 */ /* 0x000fe20000400000 */
[----:B------:R-:W-:-:S03]  /*1850*/  IADD3 R38, P0, R2, UR5, RZ ;  /* 0x0000000502267c10 */ /* 0x000fc6000ff1e0ff */
[----:B------:R-:W-:Y:S01]  /*1860*/  FMUL R26, R26, R39 ;  /* 0x000000271a1a7220 */ /* 0x000fe20000400000 */
[----:B------:R-:W-:Y:S02]  /*1870*/  IADD3.X R39, R3, UR6, RZ, P0, !PT ;  /* 0x0000000603277c10 */ /* 0x000fe400087fe4ff */
[----:B0-----:R-:W-:Y:S01]  /*1880*/  IADD3 R2, P0, R38, UR5, RZ ;  /* 0x0000000526027c10 */ /* 0x001fe2000ff1e0ff */
[----:B------:R-:W-:-:S03]  /*1890*/  FADD R35, R35, 1 ;  /* 0x3f80000023237421 */ /* 0x000fc60000000000 */
[----:B------:R-:W-:Y:S01]  /*18a0*/  IADD3.X R3, R39, UR6, RZ, P0, !PT ;  /* 0x0000000627037c10 */ /* 0x000fe200087fe4ff */
[----:B------:R-:W-:-:S04]  /*18b0*/  FFMA R35, R35, 0.5, R26 ;  /* 0x3f00000023237823 */ /* 0x000fc8000000001a */
[----:B------:R-:W3:Y:S01]  /*18c0*/  LDG.E R26, desc[UR12][R2.64] ;  /* 0x0000000c021a7981 */ /* 0x000ee2000c1e1900 */
[C---:B-----5:R-:W-:Y:S01]  /*18d0*/  FMUL R17, R4.reuse, R17 ;  /* 0x0000001104117220 */ /* 0x060fe20000400000 */
[----:B------:R-:W-:Y:S01]  /*18e0*/  FMUL R44, R4, R7 ;  /* 0x00000007042c7220 */ /* 0x000fe20000400000 */
[----:B------:R-:W-:Y:S02]  /*18f0*/  IADD3 R7, P1, R20, R6, RZ ;  /* 0x0000000614077210 */ /* 0x000fe40007f3e0ff */
[----:B------:R-:W-:Y:S02]  /*1900*/  IADD3 R4, P0, R6, UR5, RZ ;  /* 0x0000000506047c10 */ /* 0x000fe4000ff1e0ff */
[----:B------:R-:W-:Y:S01]  /*1910*/  FMNMX R6, RZ, |R34|, !PT ;  /* 0x40000022ff067209 */ /* 0x000fe20007800000 */
[----:B------:R-:W-:Y:S01]  /*1920*/  FMUL R34, R37, R44 ;  /* 0x0000002c25227220 */ /* 0x000fe20000400000 */
[----:B------:R-:W-:Y:S02]  /*1930*/  IADD3.X R9, R9, UR14, RZ, P2, !PT ;  /* 0x0000000e09097c10 */ /* 0x000fe400097fe4ff */
[----:B------:R-:W-:-:S02]  /*1940*/  FMNMX R37, |R27|, R6, !PT ;  /* 0x000000061b257209 */ /* 0x000fc40007800200 */
[----:B------:R-:W-:Y:S01]  /*1950*/  IADD3 R27, P2, P3, R10, UR4, R15 ;  /* 0x000000040a1b7c10 */ /* 0x000fe2000fb5e00f */
[----:B------:R-:W-:Y:S01]  /*1960*/  FMUL R6, R28, R35 ;  /* 0x000000231c067220 */ /* 0x000fe20000400000 */
[----:B------:R-:W-:Y:S02]  /*1970*/  FMNMX R37, |R18|, R37, !PT ;  /* 0x0000002512257209 */ /* 0x000fe40007800200 */
[----:B------:R-:W-:Y:S02]  /*1980*/  IADD3.X R44, R9, UR14, RZ, P2, P3 ;  /* 0x0000000e092c7c10 */ /* 0x000fe400097e64ff */
[----:B------:R-:W-:Y:S01]  /*1990*/  LEA R18, P2, R27, UR18, 0x2 ;  /* 0x000000121b127c11 */ /* 0x000fe2000f8410ff */
[----:B------:R-:W-:-:S03]  /*19a0*/  FMUL R6, R19, R6 ;  /* 0x0000000613067220 */ /* 0x000fc60000400000 */
[----:B------:R-:W-:Y:S02]  /*19b0*/  LEA.HI.X R19, R27, UR19, R44, 0x2, P2 ;  /* 0x000000131b137c11 */ /* 0x000fe400090f142c */
[----:B------:R-:W-:Y:S02]  /*19c0*/  IADD3 R44, P2, R18, UR5, RZ ;  /* 0x00000005122c7c10 */ /* 0x000fe4000ff5e0ff */
[----:B------:R-:W-:Y:S01]  /*19d0*/  FMNMX R27, |R14|, R37, !PT ;  /* 0x000000250e1b7209 */ /* 0x000fe20007800200 */
[----:B------:R-:W4:Y:S01]  /*19e0*/  LDG.E R18, desc[UR12][R18.64] ;  /* 0x0000000c12127981 */ /* 0x000f22000c1e1900 */
[----:B------:R-:W-:Y:S02]  /*19f0*/  IADD3.X R45, R19, UR6, RZ, P2, !PT ;  /* 0x00000006132d7c10 */ /* 0x000fe400097fe4ff */
[----:B------:R-:W-:Y:S02]  /*1a00*/  IADD3.X R14, RZ, R31, RZ, P1, !PT ;  /* 0x0000001fff0e7210 */ /* 0x000fe40000ffe4ff */
[----:B------:R-:W-:Y:S01]  /*1a10*/  FMNMX R27, R27, |R34|, !PT ;  /* 0x400000221b1b7209 */ /* 0x000fe20007800000 */
[----:B------:R0:W5:Y:S01]  /*1a20*/  LDG.E R19, desc[UR12][R38.64] ;  /* 0x0000000c26137981 */ /* 0x000162000c1e1900 */
[C---:B------:R-:W-:Y:S01]  /*1a30*/  SHF.L.U64.HI R14, R7.reuse, 0x1, R14 ;  /* 0x00000001070e7819 */ /* 0x040fe2000001020e */
[----:B------:R-:W-:Y:S01]  /*1a40*/  FMUL R34, R34, UR7 ;  /* 0x0000000722227c20 */ /* 0x000fe20008400000 */
[----:B------:R-:W-:-:S02]  /*1a50*/  IMAD.SHL.U32 R7, R7, 0x2, RZ ;  /* 0x0000000207077824 */ /* 0x000fc400078e00ff */
[----:B------:R-:W-:Y:S01]  /*1a60*/  FMUL R28, R28, R13 ;  /* 0x0000000d1c1c7220 */ /* 0x000fe20000400000 */
[----:B------:R-:W5:Y:S01]  /*1a70*/  LDG.E R43, desc[UR12][R44.64] ;  /* 0x0000000c2c2b7981 */ /* 0x000f62000c1e1900 */
[----:B0-----:R-:W-:-:S04]  /*1a80*/  IADD3 R38, P1, R2, UR5, RZ ;  /* 0x0000000502267c10 */ /* 0x001fc8000ff3e0ff */
[----:B------:R-:W-:Y:S02]  /*1a90*/  IADD3.X R39, R3, UR6, RZ, P1, !PT ;  /* 0x0000000603277c10 */ /* 0x000fe40008ffe4ff */
[----:B------:R-:W-:Y:S02]  /*1aa0*/  F2FP.BF16.F32.PACK_AB R35, RZ, R34 ;  /* 0x00000022ff23723e */ /* 0x000fe400000010ff */
[----:B------:R-:W-:Y:S01]  /*1ab0*/  IADD3 R2, P2, R7, R24, RZ ;  /* 0x0000001807027210 */ /* 0x000fe20007f5e0ff */
[----:B------:R0:W5:Y:S01]  /*1ac0*/  LDG.E R37, desc[UR12][R38.64] ;  /* 0x0000000c26257981 */ /* 0x000162000c1e1900 */
[----:B------:R-:W-:Y:S01]  /*1ad0*/  PRMT R41, R35, 0x7610, R41 ;  /* 0x0000761023297816 */ /* 0x000fe20000000029 */
[----:B------:R-:W-:Y:S01]  /*1ae0*/  FMUL R13, R17, UR7 ;  /* 0x00000007110d7c20 */ /* 0x000fe20008400000 */
[----:B------:R-:W-:Y:S01]  /*1af0*/  IADD3.X R3, R14, R23, RZ, P2, !PT ;  /* 0x000000170e037210 */ /* 0x000fe200017fe4ff */
[C---:B0-----:R-:W-:Y:S01]  /*1b00*/  FMUL R39, R6.reuse, UR7 ;  /* 0x0000000706277c20 */ /* 0x041fe20008400000 */
[----:B------:R-:W-:-:S03]  /*1b10*/  FMNMX R27, |R6|, R27, !PT ;  /* 0x0000001b061b7209 */ /* 0x000fc60007800200 */
[----:B------:R0:W-:Y:S01]  /*1b20*/  STG.E.U16 desc[UR12][R2.64], R41 ;  /* 0x0000002902007986 */ /* 0x0001e2000c10150c */
[----:B------:R-:W-:Y:S02]  /*1b30*/  F2FP.BF16.F32.PACK_AB R38, RZ, R39 ;  /* 0x00000027ff26723e */ /* 0x000fe400000010ff */
[----:B------:R-:W-:Y:S02]  /*1b40*/  IADD3 R6, P1, R2, UR5, RZ ;  /* 0x0000000502067c10 */ /* 0x000fe4000ff3e0ff */
[----:B------:R-:W-:Y:S02]  /*1b50*/  F2FP.BF16.F32.PACK_AB R35, RZ, R13 ;  /* 0x0000000dff23723e */ /* 0x000fe400000010ff */
[----:B------:R-:W-:Y:S02]  /*1b60*/  PRMT R44, R38, 0x7610, R44 ;  /* 0x00007610262c7816 */ /* 0x000fe4000000002c */
[----:B0-----:R-:W-:Y:S02]  /*1b70*/  IADD3 R2, P2, R7, R40, RZ ;  /* 0x0000002807027210 */ /* 0x001fe40007f5e0ff */
[----:B------:R-:W-:-:S02]  /*1b80*/  IADD3.X R7, R3, UR6, RZ, P1, !PT ;  /* 0x0000000603077c10 */ /* 0x000fc40008ffe4ff */
[----:B------:R-:W-:Y:S02]  /*1b90*/  IADD3.X R3, R14, R22, RZ, P2, !PT ;  /* 0x000000160e037210 */ /* 0x000fe400017fe4ff */
[----:B------:R-:W-:Y:S01]  /*1ba0*/  PRMT R41, R35, 0x7610, R41 ;  /* 0x0000761023297816 */ /* 0x000fe20000000029 */
[----:B------:R-:W-:Y:S01]  /*1bb0*/  STG.E.U16 desc[UR12][R6.64], R44 ;  /* 0x0000002c06007986 */ /* 0x000fe2000c10150c */
[----:B------:R-:W-:-:S03]  /*1bc0*/  FMNMX R17, |R17|, R27, !PT ;  /* 0x0000001b11117209 */ /* 0x000fc60007800200 */
[----:B------:R0:W-:Y:S02]  /*1bd0*/  STG.E.U16 desc[UR12][R2.64], R41 ;  /* 0x0000002902007986 */ /* 0x0001e4000c10150c */
[----:B0-----:R-:W-:-:S04]  /*1be0*/  IADD3 R2, P1, R2, UR5, RZ ;  /* 0x0000000502027c10 */ /* 0x001fc8000ff3e0ff */
[----:B------:R-:W-:Y:S01]  /*1bf0*/  IADD3.X R3, R3, UR6, RZ, P1, !PT ;  /* 0x0000000603037c10 */ /* 0x000fe20008ffe4ff */
[C---:B--2---:R-:W-:Y:S01]  /*1c00*/  FMUL R38, R33.reuse, 0.044714998453855514526 ;  /* 0x3d37271321267820 */ /* 0x044fe20000400000 */
[----:B------:R-:W-:-:S03]  /*1c10*/  FMUL R14, R33, 0.79788458347320556641 ;  /* 0x3f4c422a210e7820 */ /* 0x000fc60000400000 */
[----:B------:R-:W-:-:S04]  /*1c20*/  FFMA R35, R33, R38, 1 ;  /* 0x3f80000021237423 */ /* 0x000fc80000000026 */
[----:B------:R-:W-:-:S04]  /*1c30*/  FMUL R14, R14, R35 ;  /* 0x000000230e0e7220 */ /* 0x000fc80000400000 */
[----:B------:R-:W-:-:S06]  /*1c40*/  FMUL R38, |R14|, 2.8853900432586669922 ;  /* 0x4038aa3b0e267820 */ /* 0x000fcc0000400200 */
[----:B------:R-:W0:Y:S01]  /*1c50*/  MUFU.EX2 R38, R38 ;  /* 0x0000002600267308 */ /* 0x000e220000000800 */
[----:B------:R-:W-:Y:S01]  /*1c60*/  FMUL R35, R28, UR7 ;  /* 0x000000071c237c20 */ /* 0x000fe20008400000 */
[----:B---3--:R-:W-:-:S04]  /*1c70*/  FMUL R7, R26, 0.044714998453855514526 ;  /* 0x3d3727131a077820 */ /* 0x008fc80000400000 */
[----:B------:R-:W-:Y:S01]  /*1c80*/  F2FP.BF16.F32.PACK_AB R6, RZ, R35 ;  /* 0x00000023ff06723e */ /* 0x000fe200000010ff */
[----:B------:R-:W-:-:S03]  /*1c90*/  FMUL R27, R26, 0.79788458347320556641 ;  /* 0x3f4c422a1a1b7820 */ /* 0x000fc60000400000 */
[----:B------:R-:W-:Y:S01]  /*1ca0*/  PRMT R44, R6, 0x7610, R44 ;  /* 0x00007610062c7816 */ /* 0x000fe2000000002c */
[----:B------:R-:W-:Y:S01]  /*1cb0*/  FFMA R6, R26, R7, 1 ;  /* 0x3f8000001a067423 */ /* 0x000fe20000000007 */
[----:B0-----:R-:W-:-:S03]  /*1cc0*/  FADD R41, R38, 1 ;  /* 0x3f80000026297421 */ /* 0x001fc60000000000 */
[----:B------:R-:W-:Y:S01]  /*1cd0*/  FMUL R27, R27, R6 ;  /* 0x000000061b1b7220 */ /* 0x000fe20000400000 */
[----:B------:R-:W-:-:S03]  /*1ce0*/  FMUL R7, R14, R14 ;  /* 0x0000000e0e077220 */ /* 0x000fc60000400000 */
[----:B------:R-:W-:Y:S01]  /*1cf0*/  FMUL R6, |R27|, 2.8853900432586669922 ;  /* 0x4038aa3b1b067820 */ /* 0x000fe20000400200 */
[----:B------:R-:W0:Y:S01]  /*1d00*/  MUFU.RCP R41, R41 ;  /* 0x0000002900297308 */ /* 0x000e220000001000 */
[C---:B------:R-:W-:Y:S01]  /*1d10*/  FFMA R38, R7.reuse, R5, -0.052303962409496307373 ;  /* 0xbd563cae07267423 */ /* 0x040fe20000000005 */
[----:B------:R1:W-:Y:S06]  /*1d20*/  STG.E.U16 desc[UR12][R2.64], R44 ;  /* 0x0000002c02007986 */ /* 0x0003ec000c10150c */
[----:B------:R-:W2:Y:S01]  /*1d30*/  MUFU.EX2 R6, R6 ;  /* 0x0000000600067308 */ /* 0x000ea20000000800 */
[C---:B------:R-:W-:Y:S01]  /*1d40*/  FSETP.GE.AND P2, PT, |R14|.reuse, 0.60000002384185791016, PT ;  /* 0x3f19999a0e00780b */ /* 0x040fe20003f46200 */
[----:B-1----:R-:W-:Y:S01]  /*1d50*/  FFMA R2, R7, R38, 0.1331529766321182251 ;  /* 0x3e08594107027423 */ /* 0x002fe20000000026 */
[----:B------:R-:W-:Y:S01]  /*1d60*/  FSETP.GE.AND P1, PT, |R14|, 9.010913848876953125, PT ;  /* 0x41102cb40e00780b */ /* 0x000fe20003f26200 */
[----:B0-----:R-:W-:-:S02]  /*1d70*/  FFMA R3, R41, -2, R8 ;  /* 0xc000000029037823 */ /* 0x001fc40000000008 */
[----:B------:R-:W-:-:S04]  /*1d80*/  FFMA R2, R7, R2, -0.33332768082618713379 ;  /* 0xbeaaa9ed07027423 */ /* 0x000fc80000000002 */
[----:B------:R-:W-:Y:S01]  /*1d90*/  FFMA R41, R7, R2, RZ ;  /* 0x0000000207297223 */ /* 0x000fe200000000ff */
[----:B------:R-:W-:Y:S01]  /*1da0*/  FMUL R2, R33, 0.035677410662174224854 ;  /* 0x3d12227a21027820 */ /* 0x000fe20000400000 */
[----:B------:R-:W-:Y:S01]  /*1db0*/  FSEL R3, R3, 1, !P1 ;  /* 0x3f80000003037808 */ /* 0x000fe20004800000 */
[----:B--2---:R-:W-:Y:S02]  /*1dc0*/  FADD R38, R6, 1 ;  /* 0x3f80000006267421 */ /* 0x004fe40000000000 */
[----:B------:R-:W-:Y:S01]  /*1dd0*/  FFMA R2, R33, R2, 0.79788458347320556641 ;  /* 0x3f4c422a21027423 */ /* 0x000fe20000000002 */
[--C-:B------:R-:W-:Y:S01]  /*1de0*/  LOP3.LUT R7, R3, 0x80000000, R14.reuse, 0xb8, !PT ;  /* 0x8000000003077812 */ /* 0x100fe200078eb80e */
[----:B------:R-:W-:Y:S02]  /*1df0*/  @!P2 FFMA R7, R14, R41, R14 ;  /* 0x000000290e07a223 */ /* 0x000fe4000000000e */
[----:B------:R-:W0:Y:S01]  /*1e00*/  MUFU.RCP R41, R38 ;  /* 0x0000002600297308 */ /* 0x000e220000001000 */
[----:B------:R-:W-:Y:S01]  /*1e10*/  FMUL R3, R33, R2 ;  /* 0x0000000221037220 */ /* 0x000fe20000400000 */
[----:B------:R-:W-:-:S03]  /*1e20*/  FMUL R6, R27, R27 ;  /* 0x0000001b1b067220 */ /* 0x000fc60000400000 */
        /* <DEDUP_REMOVED lines=12> */
[----:B-1----:R-:W-:Y:S01]  /*1ef0*/  FADD R27, R14, 1 ;  /* 0x3f8000000e1b7421 */ /* 0x002fe20000000000 */
[----:B------:R-:W-:-:S04]  /*1f00*/  FMUL R2, R33, 0.10703222453594207764 ;  /* 0x3ddb33b621027820 */ /* 0x000fc80000400000 */
[----:B------:R-:W-:Y:S01]  /*1f10*/  FFMA R41, R33, R2, 0.79788458347320556641 ;  /* 0x3f4c422a21297423 */ /* 0x000fe20000000002 */
[----:B------:R-:W0:Y:S01]  /*1f20*/  MUFU.RCP R27, R27 ;  /* 0x0000001b001b7308 */ /* 0x000e220000001000 */
[----:B------:R-:W-:Y:S01]  /*1f30*/  FFMA R2, -R7, R7, 1 ;  /* 0x3f80000007027423 */ /* 0x000fe20000000107 */
[----:B------:R-:W-:Y:S01]  /*1f40*/  FMUL R38, R33, 0.5 ;  /* 0x3f00000021267820 */ /* 0x000fe20000400000 */
[----:B------:R-:W-:Y:S02]  /*1f50*/  FMUL R14, R3, R3 ;  /* 0x00000003030e7220 */ /* 0x000fe40000400000 */
[----:B------:R-:W-:-:S04]  /*1f60*/  FMUL R41, R2, R41 ;  /* 0x0000002902297220 */ /* 0x000fc80000400000 */
        /* <DEDUP_REMOVED lines=24> */
[----:B------:R-:W-:Y:S01]  /*20f0*/  FSETP.GE.AND P1, PT, |R3|, 9.010913848876953125, PT ;  /* 0x41102cb40300780b */ /* 0x000fe20003f26200 */
[----:B------:R-:W-:Y:S02]  /*2100*/  VIADD R11, R11, 0x1d ;  /* 0x0000001d0b0b7836 */ /* 0x000fe40000000000 */
[----:B------:R-:W-:Y:S01]  /*2110*/  FFMA R2, R14, R45, -0.33332768082618713379 ;  /* 0xbeaaa9ed0e027423 */ /* 0x000fe2000000002d */
[----:B0-----:R-:W-:-:S03]  /*2120*/  FFMA R27, R41, -2, R8 ;  /* 0xc0000000291b7823 */ /* 0x001fc60000000008 */
[----:B------:R-:W-:Y:S01]  /*2130*/  FFMA R2, R14, R2, RZ ;  /* 0x000000020e027223 */ /* 0x000fe200000000ff */
[----:B------:R-:W-:Y:S02]  /*2140*/  LOP3.LUT R11, R11, 0x1f, RZ, 0xc0, !PT ;  /* 0x0000001f0b0b7812 */ /* 0x000fe400078ec0ff */
[----:B------:R-:W-:-:S04]  /*2150*/  FSEL R44, R27, 1, !P1 ;  /* 0x3f8000001b2c7808 */ /* 0x000fc80004800000 */
[--C-:B------:R-:W-:Y:S01]  /*2160*/  LOP3.LUT R27, R44, 0x80000000, R3.reuse, 0xb8, !PT ;  /* 0x800000002c1b7812 */ /* 0x100fe200078eb803 */
[----:B------:R-:W-:Y:S01]  /*2170*/  @!P2 FFMA R27, R3, R2, R3 ;  /* 0x00000002031ba223 */ /* 0x000fe20000000003 */
[----:B------:R-:W-:Y:S02]  /*2180*/  IADD3 R14, P1, P2, R4, UR5, R11 ;  /* 0x00000005040e7c10 */ /* 0x000fe4000fa3e00b */
[----:B------:R-:W-:Y:S02]  /*2190*/  IADD3.X R31, R31, UR6, RZ, P0, !PT ;  /* 0x000000061f1f7c10 */ /* 0x000fe400087fe4ff */
[----:B------:R-:W-:Y:S02]  /*21a0*/  IADD3 R3, P0, R14, R25, RZ ;  /* 0x000000190e037210 */ /* 0x000fe40007f1e0ff */
[----:B------:R-:W-:-:S04]  /*21b0*/  IADD3.X R25, R31, UR6, RZ, P1, P2 ;  /* 0x000000061f197c10 */ /* 0x000fc80008fe44ff */
[----:B------:R-:W-:Y:S02]  /*21c0*/  IADD3.X R32, R25, R32, RZ, P0, !PT ;  /* 0x0000002019207210 */ /* 0x000fe400007fe4ff */
[----:B------:R-:W-:Y:S01]  /*21d0*/  LEA R2, P0, R3, UR20, 0x2 ;  /* 0x0000001403027c11 */ /* 0x000fe2000f8010ff */
[----:B------:R-:W-:-:S03]  /*21e0*/  FADD R7, R7, 1 ;  /* 0x3f80000007077421 */ /* 0x000fc60000000000 */
[----:B------:R-:W-:Y:S01]  /*21f0*/  LEA.HI.X R3, R3, UR21, R32, 0x2, P0 ;  /* 0x0000001503037c11 */ /* 0x000fe200080f1420 */
[----:B------:R-:W-:-:S04]  /*2200*/  FFMA R41, R7, 0.5, R38 ;  /* 0x3f00000007297823 */ /* 0x000fc80000000026 */
[----:B------:R-:W2:Y:S01]  /*2210*/  LDG.E R7, desc[UR12][R2.64] ;  /* 0x0000000c02077981 */ /* 0x000ea2000c1e1900 */
[C---:B----4-:R-:W-:Y:S01]  /*2220*/  FMUL R32, R18.reuse, R41 ;  /* 0x0000002912207220 */ /* 0x050fe20000400000 */
[----:B------:R-:W-:Y:S01]  /*2230*/  FMUL R18, R18, R33 ;  /* 0x0000002112127220 */ /* 0x000fe20000400000 */
[----:B------:R-:W-:Y:S02]  /*2240*/  FMUL R33, R26, 0.10703222453594207764 ;  /* 0x3ddb33b61a217820 */ /* 0x000fe40000400000 */
[----:B-----5:R-:W-:Y:S01]  /*2250*/  FMUL R19, R19, R32 ;  /* 0x0000002013137220 */ /* 0x020fe20000400000 */
[----:B------:R-:W-:Y:S01]  /*2260*/  FFMA R32, -R6, R6, 1 ;  /* 0x3f80000006207423 */ /* 0x000fe20000000106 */
[C---:B------:R-:W-:Y:S01]  /*2270*/  FFMA R33, R26.reuse, R33, 0.79788458347320556641 ;  /* 0x3f4c422a1a217423 */ /* 0x040fe20000000021 */
[----:B------:R-:W-:-:S03]  /*2280*/  FMUL R38, R26, 0.5 ;  /* 0x3f0000001a267820 */ /* 0x000fc60000400000 */
[----:B------:R-:W-:-:S04]  /*2290*/  FMUL R33, R32, R33 ;  /* 0x0000002120217220 */ /* 0x000fc80000400000 */
[----:B------:R-:W-:Y:S01]  /*22a0*/  FMUL R38, R38, R33 ;  /* 0x0000002126267220 */ /* 0x000fe20000400000 */
[----:B------:R-:W-:Y:S01]  /*22b0*/  FFMA R41, R27, R30, 0.5 ;  /* 0x3f0000001b297423 */ /* 0x000fe2000000001e */
[----:B------:R-:W-:-:S04]  /*22c0*/  FADD R27, R6, 1 ;  /* 0x3f800000061b7421 */ /* 0x000fc80000000000 */
[----:B------:R-:W-:Y:S01]  /*22d0*/  FFMA R44, R27, 0.5, R38 ;  /* 0x3f0000001b2c7823 */ /* 0x000fe20000000026 */
[----:B------:R-:W-:Y:S01]  /*22e0*/  FMUL R26, R26, R41 ;  /* 0x000000291a1a7220 */ /* 0x000fe20000400000 */
[----:B--2---:R-:W-:-:S04]  /*22f0*/  FMUL R32, R7, 0.044714998453855514526 ;  /* 0x3d37271307207820 */ /* 0x004fc80000400000 */
        /* <DEDUP_REMOVED lines=19> */
[----:B------:R-:W-:Y:S01]  /*2430*/  @!P1 FFMA R38, R32, R27, R32 ;  /* 0x0000001b20269223 */ /* 0x000fe20000000020 */
[----:B------:R-:W-:-:S04]  /*2440*/  IADD3 R27, P0, P1, R11, UR4, R10 ;  /* 0x000000040b1b7c10 */ /* 0x000fc8000f91e00a */
[----:B------:R-:W-:Y:S01]  /*2450*/  IADD3.X R32, RZ, UR14, R9, P0, P1 ;  /* 0x0000000eff207c10 */ /* 0x000fe200087e2409 */
[----:B------:R-:W-:Y:S01]  /*2460*/  FMUL R9, R7, R6 ;  /* 0x0000000607097220 */ /* 0x000fe20000400000 */
[----:B------:R-:W-:Y:S01]  /*2470*/  FMUL R10, R43, R26 ;  /* 0x0000001a2b0a7220 */ /* 0x000fe20000400000 */
[----:B------:R-:W-:Y:S02]  /*2480*/  IADD3 R26, P0, R27, UR4, RZ ;  /* 0x000000041b1a7c10 */ /* 0x000fe4000ff1e0ff */
[----:B------:R-:W-:Y:S02]  /*2490*/  FMUL R45, |R9|, 2.8853900432586669922 ;  /* 0x4038aa3b092d7820 */ /* 0x000fe40000400200 */
[----:B------:R-:W-:Y:S02]  /*24a0*/  IADD3.X R27, R32, UR14, RZ, P0, !PT ;  /* 0x0000000e201b7c10 */ /* 0x000fe400087fe4ff */
[----:B------:R-:W0:Y:S01]  /*24b0*/  MUFU.EX2 R41, R45 ;  /* 0x0000002d00297308 */ /* 0x000e220000000800 */
[----:B------:R-:W-:-:S04]  /*24c0*/  LEA R32, P0, R26, UR18, 0x2 ;  /* 0x000000121a207c11 */ /* 0x000fc8000f8010ff */
[----:B------:R-:W-:Y:S02]  /*24d0*/  LEA.HI.X R33, R26, UR19, R27, 0x2, P0 ;  /* 0x000000131a217c11 */ /* 0x000fe400080f141b */
[----:B------:R-:W-:Y:S01]  /*24e0*/  IADD3 R26, P0, R32, UR5, RZ ;  /* 0x00000005201a7c10 */ /* 0x000fe2000ff1e0ff */
[----:B------:R-:W-:-:S03]  /*24f0*/  FMUL R43, R43, R44 ;  /* 0x0000002c2b2b7220 */ /* 0x000fc60000400000 */
[----:B------:R-:W-:Y:S01]  /*2500*/  IADD3.X R27, R33, UR6, RZ, P0, !PT ;  /* 0x00000006211b7c10 */ /* 0x000fe200087fe4ff */
[C---:B------:R-:W-:Y:S01]  /*2510*/  FMUL R44, R7.reuse, 0.10703222453594207764 ;  /* 0x3ddb33b6072c7820 */ /* 0x040fe20000400000 */
[----:B------:R-:W2:Y:S04]  /*2520*/  LDG.E R33, desc[UR12][R32.64] ;  /* 0x0000000c20217981 */ /* 0x000ea8000c1e1900 */
[----:B------:R1:W3:Y:S01]  /*2530*/  LDG.E R6, desc[UR12][R26.64] ;  /* 0x0000000c1a067981 */ /* 0x0002e2000c1e1900 */
[----:B------:R-:W-:Y:S01]  /*2540*/  FFMA R44, R7, R44, 0.79788458347320556641 ;  /* 0x3f4c422a072c7423 */ /* 0x000fe2000000002c */
[----:B-1----:R-:W-:Y:S01]  /*2550*/  FMUL R27, R37, R43 ;  /* 0x0000002b251b7220 */ /* 0x002fe20000400000 */
[----:B0-----:R-:W-:Y:S01]  /*2560*/  FADD R37, R41, 1 ;  /* 0x3f80000029257421 */ /* 0x001fe20000000000 */
[----:B------:R-:W-:-:S05]  /*2570*/  FFMA R41, -R38, R38, 1 ;  /* 0x3f80000026297423 */ /* 0x000fca0000000126 */
[----:B------:R-:W0:Y:S01]  /*2580*/  MUFU.RCP R37, R37 ;  /* 0x0000002500257308 */ /* 0x000e220000001000 */
[----:B------:R-:W-:Y:S01]  /*2590*/  FMUL R44, R41, R44 ;  /* 0x0000002c292c7220 */ /* 0x000fe20000400000 */
[----:B------:R-:W-:-:S04]  /*25a0*/  FMUL R41, R7, 0.5 ;  /* 0x3f00000007297820 */ /* 0x000fc80000400000 */
[----:B------:R-:W-:Y:S01]  /*25b0*/  FMUL R32, R41, R44 ;  /* 0x0000002c29207220 */ /* 0x000fe20000400000 */
[----:B------:R-:W-:-:S04]  /*25c0*/  FMUL R41, R9, R9 ;  /* 0x0000000909297220 */ /* 0x000fc80000400000 */
[----:B------:R-:W-:Y:S01]  /*25d0*/  FFMA R26, R41, R5, -0.052303962409496307373 ;  /* 0xbd563cae291a7423 */ /* 0x000fe20000000005 */
[----:B------:R-:W-:-:S03]  /*25e0*/  FSETP.GE.AND P0, PT, |R9|, 9.010913848876953125, PT ;  /* 0x41102cb40900780b */ /* 0x000fc60003f06200 */
[----:B------:R-:W-:Y:S01]  /*25f0*/  FFMA R26, R41, R26, 0.1331529766321182251 ;  /* 0x3e085941291a7423 */ /* 0x000fe2000000001a */
[----:B0-----:R-:W-:-:S03]  /*2600*/  FFMA R43, R37, -2, R8 ;  /* 0xc0000000252b7823 */ /* 0x001fc60000000008 */
[----:B------:R-:W-:Y:S02]  /*2610*/  FFMA R26, R41, R26, -0.33332768082618713379 ;  /* 0xbeaaa9ed291a7423 */ /* 0x000fe4000000001a */
[----:B------:R-:W-:Y:S02]  /*2620*/  FSEL R44, R43, 1, !P0 ;  /* 0x3f8000002b2c7808 */ /* 0x000fe40004000000 */
[----:B------:R-:W-:Y:S01]  /*2630*/  FFMA R26, R41, R26, RZ ;  /* 0x0000001a291a7223 */ /* 0x000fe200000000ff */
[----:B------:R-:W-:Y:S02]  /*2640*/  FSETP.GE.AND P1, PT, |R9|, 0.60000002384185791016, PT ;  /* 0x3f19999a0900780b */ /* 0x000fe40003f26200 */
[----:B------:R-:W-:Y:S02]  /*2650*/  LOP3.LUT R41, R44, 0x80000000, R9, 0xb8, !PT ;  /* 0x800000002c297812 */ /* 0x000fe400078eb809 */
[----:B------:R-:W-:-:S04]  /*2660*/  IADD3 R44, P0, R2, UR5, RZ ;  /* 0x00000005022c7c10 */ /* 0x000fc8000ff1e0ff */
[----:B------:R-:W-:Y:S02]  /*2670*/  IADD3.X R45, R3, UR6, RZ, P0, !PT ;  /* 0x00000006032d7c10 */ /* 0x000fe400087fe4ff */
[----:B------:R-:W-:-:S04]  /*2680*/  IADD3 R2, P0, R44, UR5, RZ ;  /* 0x000000052c027c10 */ /* 0x000fc8000ff1e0ff */
[----:B------:R-:W-:Y:S01]  /*2690*/  IADD3.X R3, R45, UR6, RZ, P0, !PT ;  /* 0x000000062d037c10 */ /* 0x000fe200087fe4ff */
[----:B------:R-:W-:Y:S02]  /*26a0*/  @!P1 FFMA R41, R9, R26, R9 ;  /* 0x0000001a09299223 */ /* 0x000fe40000000009 */
[----:B------:R-:W4:Y:S04]  /*26b0*/  LDG.E R9, desc[UR12][R44.64] ;  /* 0x0000000c2c097981 */ /* 0x000f28000c1e1900 */
[----:B------:R0:W5:Y:S02]  /*26c0*/  LDG.E R26, desc[UR12][R2.64] ;  /* 0x0000000c021a7981 */ /* 0x000164000c1e1900 */
[----:B0-----:R-:W-:-:S04]  /*26d0*/  IADD3 R2, P0, R2, UR5, RZ ;  /* 0x0000000502027c10 */ /* 0x001fc8000ff1e0ff */
[----:B------:R-:W-:-:S05]  /*26e0*/  IADD3.X R3, R3, UR6, RZ, P0, !PT ;  /* 0x0000000603037c10 */ /* 0x000fca00087fe4ff */
[----:B------:R0:W3:Y:S01]  /*26f0*/  LDG.E R37, desc[UR12][R2.64] ;  /* 0x0000000c02257981 */ /* 0x0000e2000c1e1900 */
[----:B------:R-:W-:-:S04]  /*2700*/  FADD R43, R38, 1 ;  /* 0x3f800000262b7421 */ /* 0x000fc80000000000 */
[----:B------:R-:W-:Y:S01]  /*2710*/  FFMA R43, R43, 0.5, R32 ;  /* 0x3f0000002b2b7823 */ /* 0x000fe20000000020 */
[----:B------:R-:W1:Y:S01]  /*2720*/  S2UR UR15, SR_CgaCtaId ;  /* 0x00000000000f79c3 */ /* 0x000e620000008800 */
[----:B------:R-:W-:Y:S02]  /*2730*/  UMOV UR14, 0x400 ;  /* 0x00000400000e7882 */ /* 0x000fe40000000000 */
[----:B------:R-:W-:Y:S01]  /*2740*/  UIADD3 UR4, UR14, 0x20, URZ ;  /* 0x000000200e047890 */ /* 0x000fe2000fffe03f */
[----:B------:R-:W-:-:S03]  /*2750*/  F2FP.BF16.F32.PACK_AB R39, R39, R34 ;  /* 0x000000222727723e */ /* 0x000fc600000010ff */
[----:B-1----:R-:W-:Y:S01]  /*2760*/  ULEA UR4, UR15, UR4, 0x18 ;  /* 0x000000040f047291 */ /* 0x002fe2000f8ec03f */
[----:B--2---:R-:W-:Y:S01]  /*2770*/  FMUL R44, R33, R43 ;  /* 0x0000002b212c7220 */ /* 0x004fe20000400000 */
[C---:B-----5:R-:W-:Y:S01]  /*2780*/  FMUL R32, R26.reuse, 0.044714998453855514526 ;  /* 0x3d3727131a207820 */ /* 0x060fe20000400000 */
[----:B------:R-:W-:-:S03]  /*2790*/  FMUL R38, R26, 0.79788458347320556641 ;  /* 0x3f4c422a1a267820 */ /* 0x000fc60000400000 */
[----:B------:R-:W-:-:S04]  /*27a0*/  FFMA R32, R26, R32, 1 ;  /* 0x3f8000001a207423 */ /* 0x000fc80000000020 */
[----:B------:R-:W-:Y:S01]  /*27b0*/  FMUL R38, R38, R32 ;  /* 0x0000002026267220 */ /* 0x000fe20000400000 */
[----:B------:R-:W-:-:S04]  /*27c0*/  FFMA R32, R41, R30, 0.5 ;  /* 0x3f00000029207423 */ /* 0x000fc8000000001e */
[----:B------:R-:W-:Y:S01]  /*27d0*/  FMUL R7, R7, R32 ;  /* 0x0000002007077220 */ /* 0x000fe20000400000 */
[----:B------:R-:W-:-:S03]  /*27e0*/  FMUL R32, R38, R38 ;  /* 0x0000002626207220 */ /* 0x000fc60000400000 */
[----:B------:R-:W-:Y:S01]  /*27f0*/  FMUL R7, R33, R7 ;  /* 0x0000000721077220 */ /* 0x000fe20000400000 */
[----:B0-----:R-:W-:Y:S01]  /*2800*/  FFMA R3, R32, R5, -0.052303962409496307373 ;  /* 0xbd563cae20037423 */ /* 0x001fe20000000005 */
[----:B------:R-:W-:-:S03]  /*2810*/  FMUL R33, R26, 0.035677410662174224854 ;  /* 0x3d12227a1a217820 */ /* 0x000fc60000400000 */
[----:B------:R-:W-:Y:S01]  /*2820*/  FFMA R3, R32, R3, 0.1331529766321182251 ;  /* 0x3e08594120037423 */ /* 0x000fe20000000003 */
[----:B------:R-:W-:Y:S01]  /*2830*/  FFMA R41, R26, R33, 0.79788458347320556641 ;  /* 0x3f4c422a1a297423 */ /* 0x000fe20000000021 */
[----:B------:R-:W-:Y:S02]  /*2840*/  FMUL R2, |R38|, 2.8853900432586669922 ;  /* 0x4038aa3b26027820 */ /* 0x000fe40000400200 */
[----:B------:R-:W-:Y:S01]  /*2850*/  FFMA R33, R32, R3, -0.33332768082618713379 ;  /* 0xbeaaa9ed20217423 */ /* 0x000fe20000000003 */
[----:B------:R-:W-:-:S04]  /*2860*/  FMUL R3, R26, R41 ;  /* 0x000000291a037220 */ /* 0x000fc80000400000 */
[----:B------:R-:W-:Y:S01]  /*2870*/  FMUL R43, |R3|, 2.8853900432586669922 ;  /* 0x4038aa3b032b7820 */ /* 0x000fe20000400200 */
[----:B------:R-:W0:Y:S08]  /*2880*/  MUFU.EX2 R2, R2 ;  /* 0x0000000200027308 */ /* 0x000e300000000800 */
[----:B------:R-:W1:Y:S01]  /*2890*/  MUFU.EX2 R43, R43 ;  /* 0x0000002b002b7308 */ /* 0x000e620000000800 */
[----:B----4-:R-:W-:Y:S01]  /*28a0*/  FMUL R9, R9, R44 ;  /* 0x0000002c09097220 */ /* 0x010fe20000400000 */
[----:B0-----:R-:W-:Y:S01]  /*28b0*/  FADD R41, R2, 1 ;  /* 0x3f80000002297421 */ /* 0x001fe20000000000 */
[----:B-1----:R-:W-:-:S05]  /*28c0*/  FADD R44, R43, 1 ;  /* 0x3f8000002b2c7421 */ /* 0x002fca0000000000 */
[----:B------:R-:W0:Y:S08]  /*28d0*/  MUFU.RCP R41, R41 ;  /* 0x0000002900297308 */ /* 0x000e300000001000 */
[----:B------:R-:W1:Y:S01]  /*28e0*/  MUFU.RCP R45, R44 ;  /* 0x0000002c002d7308 */ /* 0x000e620000001000 */
[----:B------:R-:W-:Y:S01]  /*28f0*/  FFMA R33, R32, R33, RZ ;  /* 0x0000002120217223 */ /* 0x000fe200000000ff */
[--C-:B0-----:R-:W-:Y:S01]  /*2900*/  FFMA R32, R41, -2, R8.reuse ;  /* 0xc000000029207823 */ /* 0x101fe20000000008 */
[----:B------:R-:W-:Y:S01]  /*2910*/  FSETP.GE.AND P0, PT, |R3|, 9.010913848876953125, PT ;  /* 0x41102cb40300780b */ /* 0x000fe20003f06200 */
[----:B-1----:R-:W-:Y:S01]  /*2920*/  FFMA R8, R45, -2, R8 ;  /* 0xc00000002d087823 */ /* 0x002fe20000000008 */
[C---:B------:R-:W-:Y:S01]  /*2930*/  FMUL R45, R3.reuse, R3 ;  /* 0x00000003032d7220 */ /* 0x040fe20000400000 */
[----:B------:R-:W-:-:S03]  /*2940*/  FSETP.GE.AND P2, PT, |R3|, 0.60000002384185791016, PT ;  /* 0x3f19999a0300780b */ /* 0x000fc60003f46200 */
[----:B------:R-:W-:Y:S01]  /*2950*/  FFMA R2, R45, R5, -0.052303962409496307373 ;  /* 0xbd563cae2d027423 */ /* 0x000fe20000000005 */
[----:B------:R-:W-:-:S03]  /*2960*/  FSETP.GE.AND P1, PT, |R38|, 0.60000002384185791016, PT ;  /* 0x3f19999a2600780b */ /* 0x000fc60003f26200 */
[C---:B------:R-:W-:Y:S01]  /*2970*/  FFMA R2, R45.reuse, R2, 0.1331529766321182251 ;  /* 0x3e0859412d027423 */ /* 0x040fe20000000002 */
[----:B------:R-:W-:Y:S02]  /*2980*/  FSEL R8, R8, 1, !P0 ;  /* 0x3f80000008087808 */ /* 0x000fe40004000000 */
[----:B------:R-:W-:Y:S01]  /*2990*/  FSETP.GE.AND P0, PT, |R38|, 9.010913848876953125, PT ;  /* 0x41102cb42600780b */ /* 0x000fe20003f06200 */
[----:B------:R-:W-:-:S03]  /*29a0*/  FFMA R2, R45, R2, -0.33332768082618713379 ;  /* 0xbeaaa9ed2d027423 */ /* 0x000fc60000000002 */
[----:B------:R-:W-:Y:S01]  /*29b0*/  FSEL R5, R32, 1, !P0 ;  /* 0x3f80000020057808 */ /* 0x000fe20004000000 */
[----:B------:R-:W-:Y:S01]  /*29c0*/  FFMA R2, R45, R2, RZ ;  /* 0x000000022d027223 */ /* 0x000fe200000000ff */
[----:B------:R-:W-:Y:S02]  /*29d0*/  IADD3 R4, P0, R15, R4, RZ ;  /* 0x000000040f047210 */ /* 0x000fe40007f1e0ff */
[--C-:B------:R-:W-:Y:S01]  /*29e0*/  LOP3.LUT R41, R8, 0x80000000, R3.reuse, 0xb8, !PT ;  /* 0x8000000008297812 */ /* 0x100fe200078eb803 */
[----:B------:R-:W-:Y:S01]  /*29f0*/  @!P2 FFMA R41, R3, R2, R3 ;  /* 0x000000020329a223 */ /* 0x000fe20000000003 */
[--C-:B------:R-:W-:Y:S01]  /*2a00*/  LOP3.LUT R32, R5, 0x80000000, R38.reuse, 0xb8, !PT ;  /* 0x8000000005207812 */ /* 0x100fe200078eb826 */
[----:B------:R-:W-:Y:S01]  /*2a10*/  @!P1 FFMA R32, R38, R33, R38 ;  /* 0x0000002126209223 */ /* 0x000fe20000000026 */
[----:B------:R-:W-:Y:S01]  /*2a20*/  IADD3.X R5, RZ, R31, RZ, P0, !PT ;  /* 0x0000001fff057210 */ /* 0x000fe200007fe4ff */
[----:B------:R-:W-:Y:S01]  /*2a30*/  FMUL R3, R26, 0.10703222453594207764 ;  /* 0x3ddb33b61a037820 */ /* 0x000fe20000400000 */
[----:B------:R-:W-:-:S02]  /*2a40*/  IMAD.SHL.U32 R33, R4, 0x2, RZ ;  /* 0x0000000204217824 */ /* 0x000fc400078e00ff */
[----:B------:R-:W-:Y:S01]  /*2a50*/  SHF.L.U64.HI R5, R4, 0x1, R5 ;  /* 0x0000000104057819 */ /* 0x000fe20000010205 */
[----:B------:R-:W-:Y:S01]  /*2a60*/  FFMA R31, R26, R3, 0.79788458347320556641 ;  /* 0x3f4c422a1a1f7423 */ /* 0x000fe20000000003 */
[----:B------:R-:W-:Y:S01]  /*2a70*/  FFMA R4, -R32, R32, 1 ;  /* 0x3f80000020047423 */ /* 0x000fe20000000120 */
[----:B------:R-:W-:-:S03]  /*2a80*/  FMUL R8, R19, UR7 ;  /* 0x0000000713087c20 */ /* 0x000fc60008400000 */
[----:B------:R-:W-:Y:S01]  /*2a90*/  FMUL R31, R4, R31 ;  /* 0x0000001f041f7220 */ /* 0x000fe20000400000 */
[----:B------:R-:W-:Y:S01]  /*2aa0*/  FMUL R4, R26, 0.5 ;  /* 0x3f0000001a047820 */ /* 0x000fe20000400000 */
[----:B------:R-:W-:Y:S02]  /*2ab0*/  F2FP.BF16.F32.PACK_AB R3, RZ, R8 ;  /* 0x00000008ff03723e */ /* 0x000fe400000010ff */
[----:B------:R-:W-:Y:S01]  /*2ac0*/  IADD3 R2, P0, R33, R24, RZ ;  /* 0x0000001821027210 */ /* 0x000fe20007f1e0ff */
[----:B------:R-:W-:Y:S01]  /*2ad0*/  FMUL R4, R4, R31 ;  /* 0x0000001f04047220 */ /* 0x000fe20000400000 */
[----:B------:R-:W-:Y:S01]  /*2ae0*/  FADD R31, R32, 1 ;  /* 0x3f800000201f7421 */ /* 0x000fe20000000000 */
[----:B------:R-:W-:Y:S01]  /*2af0*/  FFMA R30, R41, R30, 0.5 ;  /* 0x3f000000291e7423 */ /* 0x000fe2000000001e */
[----:B------:R-:W-:Y:S02]  /*2b00*/  PRMT R41, R3, 0x7610, R41 ;  /* 0x0000761003297816 */ /* 0x000fe40000000029 */
[----:B------:R-:W-:Y:S01]  /*2b10*/  IADD3.X R3, R5, R23, RZ, P0, !PT ;  /* 0x0000001705037210 */ /* 0x000fe200007fe4ff */
[----:B------:R-:W-:Y:S01]  /*2b20*/  FFMA R32, R31, 0.5, R4 ;  /* 0x3f0000001f207823 */ /* 0x000fe20000000004 */
[----:B------:R-:W-:-:S03]  /*2b30*/  FMUL R31, R27, UR7 ;  /* 0x000000071b1f7c20 */ /* 0x000fc60008400000 */
[----:B------:R0:W-:Y:S02]  /*2b40*/  STG.E.U16 desc[UR12][R2.64], R41 ;  /* 0x0000002902007986 */ /* 0x0001e4000c10150c */
[----:B------:R-:W-:-:S04]  /*2b50*/  F2FP.BF16.F32.PACK_AB R4, RZ, R31 ;  /* 0x0000001fff04723e */ /* 0x000fc800000010ff */
[----:B------:R-:W-:Y:S02]  /*2b60*/  PRMT R43, R4, 0x7610, R43 ;  /* 0x00007610042b7816 */ /* 0x000fe4000000002b */
[----:B0-----:R-:W-:-:S04]  /*2b70*/  IADD3 R2, P0, R2, UR5, RZ ;  /* 0x0000000502027c10 */ /* 0x001fc8000ff1e0ff */
[----:B------:R-:W-:-:S05]  /*2b80*/  IADD3.X R3, R3, UR6, RZ, P0, !PT ;  /* 0x0000000603037c10 */ /* 0x000fca00087fe4ff */
[----:B------:R0:W-:Y:S01]  /*2b90*/  STG.E.U16 desc[UR12][R2.64], R43 ;  /* 0x0000002b02007986 */ /* 0x0001e2000c10150c */
[----:B------:R-:W-:Y:S01]  /*2ba0*/  FMUL R38, R18, UR7 ;  /* 0x0000000712267c20 */ /* 0x000fe20008400000 */
[----:B0-----:R-:W0:Y:S01]  /*2bb0*/  S2R R2, SR_TID.X ;  /* 0x0000000000027919 */ /* 0x001e220000002100 */
[----:B------:R-:W-:Y:S01]  /*2bc0*/  IADD3 R4, P0, R33, R40, RZ ;  /* 0x0000002821047210 */ /* 0x000fe20007f1e0ff */
[----:B------:R-:W-:Y:S02]  /*2bd0*/  FMUL R33, R10, UR7 ;  /* 0x000000070a217c20 */ /* 0x000fe40008400000 */
[----:B------:R-:W-:Y:S01]  /*2be0*/  F2FP.BF16.F32.PACK_AB R3, RZ, R38 ;  /* 0x00000026ff03723e */ /* 0x000fe200000010ff */
[----:B------:R-:W-:Y:S01]  /*2bf0*/  IMAD.SHL.U32 R43, R14, 0x2, RZ ;  /* 0x000000020e2b7824 */ /* 0x000fe200078e00ff */
[----:B------:R-:W-:Y:S02]  /*2c00*/  IADD3.X R5, R5, R22, RZ, P0, !PT ;  /* 0x0000001605057210 */ /* 0x000fe400007fe4ff */
[----:B------:R-:W-:-:S02]  /*2c10*/  PRMT R44, R3, 0x7610, R44 ;  /* 0x00007610032c7816 */ /* 0x000fc4000000002c */
[----:B------:R-:W-:Y:S01]  /*2c20*/  SHF.L.U64.HI R41, R14, 0x1, R25 ;  /* 0x000000010e297819 */ /* 0x000fe20000010219 */
[----:B------:R-:W-:Y:S01]  /*2c30*/  FMUL R14, R9, UR7 ;  /* 0x00000007090e7c20 */ /* 0x000fe20008400000 */
[----:B------:R-:W-:Y:S01]  /*2c40*/  F2FP.BF16.F32.PACK_AB R3, RZ, R33 ;  /* 0x00000021ff03723e */ /* 0x000fe200000010ff */
[----:B------:R1:W-:Y:S03]  /*2c50*/  STG.E.U16 desc[UR12][R4.64], R44 ;  /* 0x0000002c04007986 */ /* 0x0003e6000c10150c */
[----:B------:R-:W-:Y:S02]  /*2c60*/  PRMT R45, R3, 0x7610, R45 ;  /* 0x00007610032d7816 */ /* 0x000fe4000000002d */
[----:B------:R-:W-:Y:S02]  /*2c70*/  F2FP.BF16.F32.PACK_AB R3, RZ, R14 ;  /* 0x0000000eff03723e */ /* 0x000fe400000010ff */
[----:B-1----:R-:W-:-:S02]  /*2c80*/  IADD3 R4, P0, R4, UR5, RZ ;  /* 0x0000000504047c10 */ /* 0x002fc4000ff1e0ff */
[----:B------:R-:W-:Y:S02]  /*2c90*/  PRMT R44, R3, 0x7610, R44 ;  /* 0x00007610032c7816 */ /* 0x000fe4000000002c */
[----:B------:R-:W-:Y:S02]  /*2ca0*/  IADD3.X R5, R5, UR6, RZ, P0, !PT ;  /* 0x0000000605057c10 */ /* 0x000fe400087fe4ff */
[----:B------:R-:W-:Y:S02]  /*2cb0*/  IADD3 R24, P0, R43, R24, RZ ;  /* 0x000000182b187210 */ /* 0x000fe40007f1e0ff */
[----:B0-----:R-:W-:Y:S01]  /*2cc0*/  SHF.R.U32.HI R3, RZ, 0x5, R2 ;  /* 0x00000005ff037819 */ /* 0x001fe20000011602 */
[----:B------:R0:W-:Y:S01]  /*2cd0*/  STG.E.U16 desc[UR12][R4.64], R45 ;  /* 0x0000002d04007986 */ /* 0x0001e2000c10150c */
[----:B------:R-:W-:Y:S02]  /*2ce0*/  IADD3.X R25, R41, R23, RZ, P0, !PT ;  /* 0x0000001729197210 */ /* 0x000fe400007fe4ff */
[----:B------:R-:W-:-:S04]  /*2cf0*/  IADD3 R40, P0, R43, R40, RZ ;  /* 0x000000282b287210 */ /* 0x000fc80007f1e0ff */
[----:B------:R-:W-:Y:S01]  /*2d00*/  IADD3.X R41, R41, R22, RZ, P0, !PT ;  /* 0x0000001629297210 */ /* 0x000fe200007fe4ff */
[----:B0-----:R-:W-:Y:S01]  /*2d10*/  IMAD.SHL.U32 R4, R3, 0x4, RZ ;  /* 0x0000000403047824 */ /* 0x001fe200078e00ff */
[----:B------:R-:W-:Y:S02]  /*2d20*/  LOP3.LUT R5, R2, 0x1f, RZ, 0xc0, !PT ;  /* 0x0000001f02057812 */ /* 0x000fe400078ec0ff */
[----:B------:R-:W-:Y:S02]  /*2d30*/  SHF.R.U32.HI R22, RZ, 0x8, R2 ;  /* 0x00000008ff167819 */ /* 0x000fe40000011602 */
[----:B------:R-:W-:Y:S02]  /*2d40*/  IADD3 R43, -R4, R2, RZ ;  /* 0x00000002042b7210 */ /* 0x000fe40007ffe1ff */
[----:B------:R-:W-:Y:S02]  /*2d50*/  LEA R23, R22, R5, 0x5 ;  /* 0x0000000516177211 */ /* 0x000fe400078e28ff */
[----:B------:R-:W-:-:S02]  /*2d60*/  LOP3.LUT R22, R43, 0x1f, RZ, 0xc0, !PT ;  /* 0x0000001f2b167812 */ /* 0x000fc400078ec0ff */
[----:B------:R-:W-:Y:S01]  /*2d70*/  F2FP.BF16.F32.PACK_AB R31, R31, R8 ;  /* 0x000000081f1f723e */ /* 0x000fe200000010ff */
[----:B---3--:R-:W-:Y:S01]  /*2d80*/  FMUL R8, R6, R32 ;  /* 0x0000002006087220 */ /* 0x008fe20000400000 */
[----:B------:R-:W-:Y:S01]  /*2d90*/  F2FP.BF16.F32.PACK_AB R45, R42, R36 ;  /* 0x000000242a2d723e */ /* 0x000fe200000010ff */
[C---:B------:R-:W-:Y:S02]  /*2da0*/  IMAD R36, R23.reuse, 0x21, R22 ;  /* 0x0000002117247824 */ /* 0x040fe400078e0216 */
[----:B------:R-:W-:Y:S02]  /*2db0*/  IMAD R34, R23, 0x21, R20 ;  /* 0x0000002117227824 */ /* 0x000fe400078e0214 */
[----:B------:R-:W-:Y:S01]  /*2dc0*/  FMUL R8, R37, R8 ;  /* 0x0000000825087220 */ /* 0x000fe20000400000 */
[----:B------:R-:W-:Y:S02]  /*2dd0*/  IMAD R32, R23, 0x21, R15 ;  /* 0x0000002117207824 */ /* 0x000fe400078e020f */
[----:B------:R-:W-:Y:S01]  /*2de0*/  FMUL R30, R26, R30 ;  /* 0x0000001e1a1e7220 */ /* 0x000fe20000400000 */
[----:B------:R-:W-:Y:S01]  /*2df0*/  FMUL R37, R7, UR7 ;  /* 0x0000000707257c20 */ /* 0x000fe20008400000 */
[----:B------:R-:W-:Y:S01]  /*2e00*/  LEA R36, R36, UR4, 0x2 ;  /* 0x0000000424247c11 */ /* 0x000fe2000f8e10ff */
[----:B------:R0:W-:Y:S01]  /*2e10*/  STG.E.U16 desc[UR12][R24.64], R44 ;  /* 0x0000002c18007986 */ /* 0x0001e2000c10150c */
[----:B------:R-:W-:Y:S01]  /*2e20*/  LEA R34, R34, UR4, 0x2 ;  /* 0x0000000422227c11 */ /* 0x000fe2000f8e10ff */
[----:B------:R-:W-:Y:S01]  /*2e30*/  FMUL R43, R8, UR7 ;  /* 0x00000007082b7c20 */ /* 0x000fe20008400000 */
[----:B------:R-:W-:Y:S01]  /*2e40*/  LEA R32, R32, UR4, 0x2 ;  /* 0x0000000420207c11 */ /* 0x000fe2000f8e10ff */
[----:B------:R-:W-:Y:S01]  /*2e50*/  FMUL R6, R6, R30 ;  /* 0x0000001e06067220 */ /* 0x000fe20000400000 */
[----:B------:R-:W-:Y:S01]  /*2e60*/  F2FP.BF16.F32.PACK_AB R30, RZ, R37 ;  /* 0x00000025ff1e723e */ /* 0x000fe200000010ff */
[----:B------:R-:W-:Y:S01]  /*2e70*/  STS [R36], R45 ;  /* 0x0000002d24007388 */ /* 0x000fe20000000800 */
[----:B------:R-:W-:-:S02]  /*2e80*/  F2FP.BF16.F32.PACK_AB R26, RZ, R43 ;  /* 0x0000002bff1a723e */ /* 0x000fc400000010ff */
[----:B0-----:R-:W-:Y:S01]  /*2e90*/  IADD3 R24, P0, R24, UR5, RZ ;  /* 0x0000000518187c10 */ /* 0x001fe2000ff1e0ff */
[----:B------:R0:W-:Y:S03]  /*2ea0*/  STS [R34], R39 ;  /* 0x0000002722007388 */ /* 0x0001e60000000800 */
[----:B------:R-:W-:Y:S01]  /*2eb0*/  IADD3.X R25, R25, UR6, RZ, P0, !PT ;  /* 0x0000000619197c10 */ /* 0x000fe200087fe4ff */
[----:B------:R1:W-:Y:S01]  /*2ec0*/  STS [R32], R31 ;  /* 0x0000001f20007388 */ /* 0x0003e20000000800 */
[----:B------:R-:W-:Y:S02]  /*2ed0*/  F2FP.BF16.F32.PACK_AB R43, R43, R14 ;  /* 0x0000000e2b2b723e */ /* 0x000fe400000010ff */
[----:B0-----:R-:W-:Y:S01]  /*2ee0*/  PRMT R39, R30, 0x7610, R39 ;  /* 0x000076101e277816 */ /* 0x001fe20000000027 */
[----:B------:R0:W-:Y:S01]  /*2ef0*/  STG.E.U16 desc[UR12][R24.64], R26 ;  /* 0x0000001a18007986 */ /* 0x0001e2000c10150c */
[----:B-1----:R-:W-:-:S03]  /*2f00*/  FMUL R31, R6, UR7 ;  /* 0x00000007061f7c20 */ /* 0x002fc60008400000 */
[----:B------:R1:W-:Y:S01]  /*2f10*/  STG.E.U16 desc[UR12][R40.64], R39 ;  /* 0x0000002728007986 */ /* 0x0003e2000c10150c */
[----:B------:R-:W-:Y:S01]  /*2f20*/  IMAD R30, R23, 0x21, R11 ;  /* 0x00000021171e7824 */ /* 0x000fe200078e020b */
[----:B------:R-:W-:-:S04]  /*2f30*/  F2FP.BF16.F32.PACK_AB R14, RZ, R31 ;  /* 0x0000001fff0e723e */ /* 0x000fc800000010ff */
[----:B------:R-:W-:Y:S02]  /*2f40*/  LEA R30, R30, UR4, 0x2 ;  /* 0x000000041e1e7c11 */ /* 0x000fe4000f8e10ff */
[----:B0-----:R-:W-:Y:S02]  /*2f50*/  PRMT R25, R14, 0x7610, R25 ;  /* 0x000076100e197816 */ /* 0x001fe40000000019 */
[----:B-1----:R-:W-:-:S04]  /*2f60*/  IADD3 R40, P0, R40, UR5, RZ ;  /* 0x0000000528287c10 */ /* 0x002fc8000ff1e0ff */
[----:B------:R-:W-:Y:S01]  /*2f70*/  IADD3.X R41, R41, UR6, RZ, P0, !PT ;  /* 0x0000000629297c10 */ /* 0x000fe200087fe4ff */
[----:B------:R-:W-:Y:S04]  /*2f80*/  STS [R30], R43 ;  /* 0x0000002b1e007388 */ /* 0x000fe80000000800 */
[----:B------:R0:W-:Y:S01]  /*2f90*/  STG.E.U16 desc[UR12][R40.64], R25 ;  /* 0x0000001928007986 */ /* 0x0001e2000c10150c */
[----:B------:R-:W-:-:S05]  /*2fa0*/  LOP3.LUT R24, R4, 0x1c, RZ, 0xc0, !PT ;  /* 0x0000001c04187812 */ /* 0x000fca00078ec0ff */
[----:B------:R-:W-:-:S05]  /*2fb0*/  IMAD R23, R23, 0x21, R24 ;  /* 0x0000002117177824 */ /* 0x000fca00078e0218 */
[----:B------:R-:W-:Y:S01]  /*2fc0*/  LEA R14, R23, UR4, 0x2 ;  /* 0x00000004170e7c11 */ /* 0x000fe2000f8e10ff */
[----:B------:R-:W-:Y:S01]  /*2fd0*/  BAR.SYNC.DEFER_BLOCKING 0x0 ;  /* 0x0000000000007b1d */ /* 0x000fe20000010000 */
[----:B------:R-:W-:Y:S02]  /*2fe0*/  USHF.R.U32.HI UR5, URZ, 0x1, UR9 ;  /* 0x000000013f057899 */ /* 0x000fe40008011609 */
[----:B------:R-:W-:Y:S01]  /*2ff0*/  USHF.R.U64 UR4, UR8, 0x1, UR9 ;  /* 0x0000000108047899 */ /* 0x000fe20008001209 */
[----:B------:R-:W-:-:S03]  /*3000*/  IMAD.MOV.U32 R23, RZ, RZ, RZ ;  /* 0x000000ffff177224 */ /* 0x000fc600078e00ff */
[C---:B------:R-:W-:Y:S02]  /*3010*/  IMAD R39, R24.reuse, UR5, RZ ;  /* 0x0000000518277c24 */ /* 0x040fe4000f8e02ff */
[----:B------:R-:W-:Y:S01]  /*3020*/  IMAD.WIDE.U32 R22, R24, UR4, R22 ;  /* 0x0000000418167c25 */ /* 0x000fe2000f8e0016 */
[----:B------:R-:W1:Y:S04]  /*3030*/  LDS R26, [R14] ;  /* 0x000000000e1a7984 */ /* 0x000e680000000800 */
[----:B------:R-:W2:Y:S01]  /*3040*/  LDS R42, [R14+0x4] ;  /* 0x000004000e2a7984 */ /* 0x000ea20000000800 */
[----:B------:R-:W-:Y:S02]  /*3050*/  IADD3 R23, R23, R39, RZ ;  /* 0x0000002717177210 */ /* 0x000fe40007ffe0ff */
[C---:B0-----:R-:W-:Y:S01]  /*3060*/  SHF.L.U32 R41, R22.reuse, 0x2, RZ ;  /* 0x0000000216297819 */ /* 0x041fe200000006ff */
[----:B------:R-:W0:Y:S01]  /*3070*/  LDS R44, [R14+0x8] ;  /* 0x000008000e2c7984 */ /* 0x000e220000000800 */
[----:B------:R-:W-:Y:S01]  /*3080*/  SHF.L.U64.HI R40, R22, 0x2, R23 ;  /* 0x0000000216287819 */ /* 0x000fe20000010217 */
[----:B------:R-:W-:Y:S01]  /*3090*/  IMAD.U32 R22, RZ, RZ, UR4 ;  /* 0x00000004ff167e24 */ /* 0x000fe2000f8e00ff */
[----:B------:R-:W-:-:S03]  /*30a0*/  MOV R23, UR5 ;  /* 0x0000000500177c02 */ /* 0x000fc60008000f00 */
[----:B------:R-:W-:Y:S01]  /*30b0*/  IMAD.WIDE.U32 R22, R24, UR4, R22 ;  /* 0x0000000418167c25 */ /* 0x000fe2000f8e0016 */
[----:B------:R-:W-:-:S03]  /*30c0*/  IADD3 R24, P0, R41, R16, RZ ;  /* 0x0000001029187210 */ /* 0x000fc60007f1e0ff */
[----:B------:R-:W-:Y:S01]  /*30d0*/  IMAD.IADD R23, R39, 0x1, R23 ;  /* 0x0000000127177824 */ /* 0x000fe200078e0217 */
[----:B------:R-:W-:Y:S02]  /*30e0*/  IADD3.X R25, R40, R12, RZ, P0, !PT ;  /* 0x0000000c28197210 */ /* 0x000fe400007fe4ff */
[----:B------:R-:W-:-:S04]  /*30f0*/  IADD3 R20, P0, R20, R22, RZ ;  /* 0x0000001614147210 */ /* 0x000fc80007f1e0ff */
[----:B------:R-:W-:Y:S02]  /*3100*/  IADD3.X R43, RZ, R23, RZ, P0, !PT ;  /* 0x00000017ff2b7210 */ /* 0x000fe400007fe4ff */
[C---:B------:R-:W-:Y:S02]  /*3110*/  SHF.L.U32 R39, R20.reuse, 0x2, RZ ;  /* 0x0000000214277819 */ /* 0x040fe400000006ff */
[----:B------:R-:W-:Y:S01]  /*3120*/  SHF.L.U64.HI R43, R20, 0x2, R43 ;  /* 0x00000002142b7819 */ /* 0x000fe2000001022b */
[----:B-1----:R1:W-:Y:S02]  /*3130*/  STG.E desc[UR12][R24.64], R26 ;  /* 0x0000001a18007986 */ /* 0x0023e4000c10190c */
[----:B-1----:R-:W-:-:S05]  /*3140*/  IADD3 R24, P0, R39, R16, RZ ;  /* 0x0000001027187210 */ /* 0x002fca0007f1e0ff */
[----:B------:R-:W-:Y:S01]  /*3150*/  IMAD.X R25, R43, 0x1, R12, P0 ;  /* 0x000000012b197824 */ /* 0x000fe200000e060c */
[----:B------:R-:W-:-:S04]  /*3160*/  IADD3 R26, P0, R22, UR4, RZ ;  /* 0x00000004161a7c10 */ /* 0x000fc8000ff1e0ff */
[----:B--2---:R1:W-:Y:S04]  /*3170*/  STG.E desc[UR12][R24.64], R42 ;  /* 0x0000002a18007986 */ /* 0x0043e8000c10190c */
[----:B------:R-:W2:Y:S01]  /*3180*/  LDS R24, [R14+0xc] ;  /* 0x00000c000e187984 */ /* 0x000ea20000000800 */
[----:B------:R-:W-:Y:S02]  /*3190*/  IADD3.X R20, R23, UR5, RZ, P0, !PT ;  /* 0x0000000517147c10 */ /* 0x000fe400087fe4ff */
[----:B------:R-:W-:-:S04]  /*31a0*/  IADD3 R15, P0, R15, R26, RZ ;  /* 0x0000001a0f0f7210 */ /* 0x000fc80007f1e0ff */
[----:B------:R-:W-:Y:S02]  /*31b0*/  IADD3.X R22, RZ, R20, RZ, P0, !PT ;  /* 0x00000014ff167210 */ /* 0x000fe400007fe4ff */
[C---:B------:R-:W-:Y:S02]  /*31c0*/  SHF.L.U32 R45, R15.reuse, 0x2, RZ ;  /* 0x000000020f2d7819 */ /* 0x040fe400000006ff */
[----:B------:R-:W-:Y:S02]  /*31d0*/  SHF.L.U64.HI R15, R15, 0x2, R22 ;  /* 0x000000020f0f7819 */ /* 0x000fe40000010216 */
[----:B------:R-:W-:-:S05]  /*31e0*/  IADD3 R22, P0, R45, R16, RZ ;  /* 0x000000102d167210 */ /* 0x000fca0007f1e0ff */
[----:B------:R-:W-:Y:S01]  /*31f0*/  IMAD.X R23, R15, 0x1, R12, P0 ;  /* 0x000000010f177824 */ /* 0x000fe200000e060c */
[----:B------:R-:W-:-:S04]  /*3200*/  IADD3 R11, P0, P1, R11, UR4, R26 ;  /* 0x000000040b0b7c10 */ /* 0x000fc8000f91e01a */
[----:B------:R-:W-:Y:S02]  /*3210*/  IADD3.X R20, RZ, UR5, R20, P0, P1 ;  /* 0x00000005ff147c10 */ /* 0x000fe400087e2414 */
[C---:B-1----:R-:W-:Y:S02]  /*3220*/  SHF.L.U32 R25, R11.reuse, 0x2, RZ ;  /* 0x000000020b197819 */ /* 0x042fe400000006ff */
[----:B------:R-:W-:Y:S02]  /*3230*/  SHF.L.U64.HI R11, R11, 0x2, R20 ;  /* 0x000000020b0b7819 */ /* 0x000fe40000010214 */
[----:B------:R-:W-:Y:S02]  /*3240*/  IADD3 R20, P0, R25, R16, RZ ;  /* 0x0000001019147210 */ /* 0x000fe40007f1e0ff */
[----:B------:R-:W-:Y:S02]  /*3250*/  F2FP.BF16.F32.PACK_AB R26, R29, R21 ;  /* 0x000000151d1a723e */ /* 0x000fe400000010ff */
[----:B------:R-:W-:Y:S01]  /*3260*/  IADD3.X R21, R11, R12, RZ, P0, !PT ;  /* 0x0000000c0b157210 */ /* 0x000fe200007fe4ff */
[----:B0-----:R-:W-:Y:S04]  /*3270*/  STG.E desc[UR12][R22.64], R44 ;  /* 0x0000002c16007986 */ /* 0x001fe8000c10190c */
[----:B--2---:R0:W-:Y:S01]  /*3280*/  STG.E desc[UR12][R20.64], R24 ;  /* 0x0000001814007986 */ /* 0x0041e2000c10190c */
[----:B------:R-:W-:Y:S01]  /*3290*/  BAR.SYNC.DEFER_BLOCKING 0x0 ;  /* 0x0000000000007b1d */ /* 0x000fe20000010000 */
[----:B------:R-:W-:-:S02]  /*32a0*/  F2FP.BF16.F32.PACK_AB R13, R35, R13 ;  /* 0x0000000d230d723e */ /* 0x000fc400000010ff */
        /* <DEDUP_REMOVED lines=11> */
[----:B0-----:R-:W-:Y:S01]  /*3360*/  IMAD.U32 R20, RZ, RZ, UR4 ;  /* 0x00000004ff147e24 */ /* 0x001fe2000f8e00ff */
[----:B------:R-:W0:Y:S04]  /*3370*/  LDS R31, [R14] ;  /* 0x000000000e1f7984 */ /* 0x000e280000000800 */
[----:B------:R-:W2:Y:S04]  /*3380*/  LDS R29, [R14+0x4] ;  /* 0x000004000e1d7984 */ /* 0x000ea80000000800 */
[----:B------:R-:W3:Y:S04]  /*3390*/  LDS R23, [R14+0x8] ;  /* 0x000008000e177984 */ /* 0x000ee80000000800 */
[----:B------:R4:W5:Y:S01]  /*33a0*/  LDS R33, [R14+0xc] ;  /* 0x00000c000e217984 */ /* 0x0009620000000800 */
[----:B------:R-:W-:-:S02]  /*33b0*/  FMNMX R28, |R28|, R17, !PT ;  /* 0x000000111c1c7209 */ /* 0x000fc40007800200 */
[----:B------:R-:W-:Y:S02]  /*33c0*/  LEA R22, P0, R20, R16, 0x1 ;  /* 0x0000001014167211 */ /* 0x000fe400078008ff */
[----:B-1----:R-:W-:Y:S02]  /*33d0*/  MOV R13, UR6 ;  /* 0x00000006000d7c02 */ /* 0x002fe40008000f00 */
[----:B------:R-:W-:Y:S02]  /*33e0*/  FMNMX R28, R28, |R19|, !PT ;  /* 0x400000131c1c7209 */ /* 0x000fe40007800000 */
[----:B------:R-:W-:Y:S02]  /*33f0*/  LEA.HI.X R24, R20, R12, R13, 0x1, P0 ;  /* 0x0000000c14187211 */ /* 0x000fe400000f0c0d */
[----:B------:R-:W-:Y:S02]  /*3400*/  IADD3 R16, P0, R22, R41, RZ ;  /* 0x0000002916107210 */ /* 0x000fe40007f1e0ff */
[----:B------:R-:W-:-:S02]  /*3410*/  FMNMX R27, |R27|, R28, !PT ;  /* 0x0000001c1b1b7209 */ /* 0x000fc40007800200 */
[----:B------:R-:W-:Y:S01]  /*3420*/  MOV R21, UR5 ;  /* 0x0000000500157c02 */ /* 0x000fe20008000f00 */
[----:B------:R-:W-:Y:S01]  /*3430*/  ULDC.64 UR4, c[0x0][0x238] ;  /* 0x00008e0000047ab9 */ /* 0x000fe20000000a00 */
[----:B------:R-:W-:Y:S01]  /*3440*/  IMAD.X R17, R24, 0x1, R40, P0 ;  /* 0x0000000118117824 */ /* 0x000fe200000e0628 */
[----:B------:R-:W-:Y:S02]  /*3450*/  FMNMX R27, |R18|, R27, !PT ;  /* 0x0000001b121b7209 */ /* 0x000fe40007800200 */
[----:B------:R-:W-:Y:S02]  /*3460*/  ISETP.NE.U32.AND P0, PT, RZ, UR4, PT ;  /* 0x00000004ff007c0c */ /* 0x000fe4000bf05070 */
[----:B------:R-:W-:Y:S02]  /*3470*/  FMNMX R10, |R10|, R27, !PT ;  /* 0x0000001b0a0a7209 */ /* 0x000fe40007800200 */
[----:B------:R-:W-:Y:S02]  /*3480*/  IADD3 R12, P1, R22, R39, RZ ;  /* 0x00000027160c7210 */ /* 0x000fe40007f3e0ff */
[----:B------:R-:W-:-:S02]  /*3490*/  ISETP.NE.AND.EX P0, PT, RZ, UR5, PT, P0 ;  /* 0x00000005ff007c0c */ /* 0x000fc4000bf05300 */
[C---:B----4-:R-:W-:Y:S02]  /*34a0*/  IADD3 R14, P2, R22.reuse, R45, RZ ;  /* 0x0000002d160e7210 */ /* 0x050fe40007f5e0ff */
[----:B------:R-:W-:Y:S02]  /*34b0*/  IADD3 R20, P3, R22, R25, RZ ;  /* 0x0000001916147210 */ /* 0x000fe40007f7e0ff */
[----:B------:R-:W-:Y:S02]  /*34c0*/  FMNMX R9, R10, |R9|, !PT ;  /* 0x400000090a097209 */ /* 0x000fe40007800000 */
[C---:B------:R-:W-:Y:S01]  /*34d0*/  IADD3.X R13, R24.reuse, R43, RZ, P1, !PT ;  /* 0x0000002b180d7210 */ /* 0x040fe20000ffe4ff */
[C---:B------:R-:W-:Y:S01]  /*34e0*/  IMAD.X R21, R24.reuse, 0x1, R11, P3 ;  /* 0x0000000118157824 */ /* 0x040fe200018e060b */
[----:B------:R-:W-:Y:S01]  /*34f0*/  IADD3.X R15, R24, R15, RZ, P2, !PT ;  /* 0x0000000f180f7210 */ /* 0x000fe200017fe4ff */
        /* <DEDUP_REMOVED lines=23> */
[----:B------:R1:W-:Y:S01]  /*3670*/  @!P0 STS [R4+UR4], R5 ;  /* 0x0000000504008988 */ /* 0x0003e20008000804 */
[----:B------:R-:W-:Y:S01]  /*3680*/  BAR.SYNC.DEFER_BLOCKING 0x0 ;  /* 0x0000000000007b1d */ /* 0x000fe20000010000 */
[----:B------:R-:W-:Y:S02]  /*3690*/  ISETP.NE.AND P0, PT, R3, RZ, PT ;  /* 0x000000ff0300720c */ /* 0x000fe40003f05270 */
[----:B------:R-:W-:-:S11]  /*36a0*/  MOV R3, RZ ;  /* 0x000000ff00037202 */ /* 0x000fd60000000f00 */
[----:B-1----:R-:W-:Y:S05]  /*36b0*/  @P0 BRA `(.L_x_12345) ;  /* 0x0000000000380947 */ /* 0x002fea0003800000 */
[----:B------:R-:W-:Y:S01]  /*36c0*/  ISETP.GT.U32.AND P0, PT, R2, 0x7, PT ;  /* 0x000000070200780c */ /* 0x000fe20003f04070 */
[----:B------:R-:W-:-:S12]  /*36d0*/  HFMA2.MMA R3, -RZ, RZ, 0, 0 ;  /* 0x00000000ff037435 */ /* 0x000fd800000001ff */
[----:B------:R-:W-:-:S05]  /*36e0*/  VOTEU.ALL UP0, P0 ;  /* 0x00000000003f7886 */ /* 0x000fca0000000000 */
[----:B------:R-:W-:-:S06]  /*36f0*/  @!UP0 ULEA UR4, UR15, UR14, 0x18 ;  /* 0x0000000e0f048291 */ /* 0x000fcc000f8ec03f */
[----:B------:R-:W-:Y:S01]  /*3700*/  @!P0 LEA R4, R2, UR4, 0x2 ;  /* 0x0000000402048c11 */ /* 0x000fe2000f8e10ff */
[----:B------:R-:W-:-:S04]  /*3710*/  UMOV UR4, 0xffffffff ;  /* 0xffffffff00047882 */ /* 0x000fc80000000000 */
[----:B------:R1:W2:Y:S01]  /*3720*/  @!P0 LDS R3, [R4] ;  /* 0x0000000004038984 */ /* 0x0002a20000000800 */
[----:B------:R-:W-:Y:S05]  /*3730*/  BRA.DIV UR4, `(.L_x_12346) ;  /* 0x00000002048c7947 */ /* 0x000fea000b800000 */
[----:B-12---:R-:W1:Y:S02]  /*3740*/  SHFL.DOWN PT, R4, R3, 0x4, 0x1f ;  /* 0x08801f0003047f89 */ /* 0x006e6400000e0000 */
[----:B-1----:R-:W-:-:S05]  /*3750*/  FMNMX R4, R4, R3, !PT ;  /* 0x0000000304047209 */ /* 0x002fca0007800000 */
[----:B------:R-:W1:Y:S02]  /*3760*/  SHFL.DOWN PT, R5, R4, 0x2, 0x1f ;  /* 0x08401f0004057f89 */ /* 0x000e6400000e0000 */
[----:B-1----:R-:W-:-:S05]  /*3770*/  FMNMX R5, R4, R5, !PT ;  /* 0x0000000504057209 */ /* 0x002fca0007800000 */
[----:B------:R1:W2:Y:S02]  /*3780*/  SHFL.DOWN PT, R6, R5, 0x1, 0x1f ;  /* 0x08201f0005067f89 */ /* 0x0002a400000e0000 */
.L_x_12353:
[----:B--2---:R-:W-:-:S07]  /*3790*/  FMNMX R3, R5, R6, !PT ;  /* 0x0000000605037209 */ /* 0x004fce0007800000 */
.L_x_12345:
[----:B------:R-:W-:Y:S05]  /*37a0*/  BSYNC B0 ;  /* 0x0000000000007941 */ /* 0x000fea0003800000 */
.L_x_12344:
[----:B------:R-:W-:Y:S01]  /*37b0*/  ISETP.NE.AND P0, PT, R2, RZ, PT ;  /* 0x000000ff0200720c */ /* 0x000fe20003f05270 */
[----:B------:R-:W-:-:S12]  /*37c0*/  BSSY B0, `(.L_x_12343) ;  /* 0x0000004000007945 */ /* 0x000fd80003800000 */
[----:B------:R-:W-:Y:S05]  /*37d0*/  @P0 BRA `(.L_x_12347) ;  /* 0x0000000000080947 */ /* 0x000fea0003800000 */
[----:B-1----:R-:W1:Y:S02]  /*37e0*/  LDC.64 R4, c[0x0][0x238] ;  /* 0x00008e00ff047b82 */ /* 0x002e640000000a00 */
[----:B-1----:R2:W-:Y:S02]  /*37f0*/  REDG.E.MAX.S32.STRONG.GPU desc[UR12][R4.64], R3 ;  /* 0x000000030400798e */ /* 0x0025e4000d10e38c */
.L_x_12347:
[----:B------:R-:W-:Y:S05]  /*3800*/  BSYNC B0 ;  /* 0x0000000000007941 */ /* 0x000fea0003800000 */
.L_x_12343:
        /* <DEDUP_REMOVED lines=12> */
[----:B012---:R-:W-:Y:S05]  /*38d0*/  CALL.REL.NOINC `($__internal_291_$__cuda_sm20_rcp_rn_f32_slowpath) ;  /* 0x0000000400847944 */ /* 0x007fea0003c00000 */
[----:B------:R-:W-:Y:S05]  /*38e0*/  BRA `(.L_x_12349) ;  /* 0x0000000000147947 */ /* 0x000fea0003800000 */
.L_x_12348:
[----:B-12---:R-:W1:Y:S01]  /*38f0*/  MUFU.RCP R5, UR7 ;  /* 0x0000000700057d08 */ /* 0x006e620008001000 */
[----:B------:R-:W-:-:S05]  /*3900*/  MOV R0, UR7 ;  /* 0x0000000700007c02 */ /* 0x000fca0008000f00 */
[----:B-1----:R-:W-:-:S04]  /*3910*/  FFMA R0, R5, R0, -1 ;  /* 0xbf80000005007423 */ /* 0x002fc80000000000 */
[----:B------:R-:W-:-:S04]  /*3920*/  FADD.FTZ R0, -R0, -RZ ;  /* 0x800000ff00007221 */ /* 0x000fc80000010100 */
[----:B------:R-:W-:-:S07]  /*3930*/  FFMA R5, R5, R0, R5 ;  /* 0x0000000005057223 */ /* 0x000fce0000000005 */
.L_x_12349:
[----:B------:R-:W1:Y:S02]  /*3940*/  LDC.64 R2, c[0x0][0x240] ;  /* 0x00009000ff027b82 */ /* 0x000e640000000a00 */
[----:B-1----:R-:W-:Y:S01]  /*3950*/  STG.E desc[UR12][R2.64], R5 ;  /* 0x0000000502007986 */ /* 0x002fe2000c10190c */
[----:B------:R-:W-:Y:S05]  /*3960*/  EXIT ;  /* 0x000000000000794d */ /* 0x000fea0003800000 */
.L_x_12346:
[----:B------:R-:W-:Y:S01]  /*3970*/  MOV R8, 0x4 ;  /* 0x0000000400087802 */ /* 0x000fe20000000f00 */
[----:B------:R-:W-:Y:S01]  /*3980*/  IMAD.MOV.U32 R10, RZ, RZ, 0x1f ;  /* 0x0000001fff0a7424 */ /* 0x000fe200078e00ff */
[----:B------:R-:W-:-:S07]  /*3990*/  MOV R7, 0xffffffff ;  /* 0xffffffff00077802 */ /* 0x000fce0000000f00 */
[----:B012---:R-:W-:Y:S05]  /*39a0*/  WARPSYNC.COLLECTIVE R7, `(.L_x_12350) ;  /* 0x0000000007087348 */ /* 0x007fea0003c00000 */
[----:B--2---:R2:W3:Y:S02]  /*39b0*/  SHFL.DOWN P0, R6, R3, R8, R10 ;  /* 0x0800000803067389 */ /* 0x0044e4000000000a */
[----:B0123--:R-:W-:Y:S01]  /*39c0*/  ENDCOLLECTIVE ;  /* 0x000000000000791b */ /* 0x00ffe20003800000 */
.L_x_12350:
[----:B------:R-:W-:Y:S02]  /*39d0*/  MOV R8, 0x2 ;  /* 0x0000000200087802 */ /* 0x000fe40000000f00 */
[----:B------:R-:W-:-:S04]  /*39e0*/  MOV R4, R6 ;  /* 0x0000000600047202 */ /* 0x000fc80000000f00 */
[----:B------:R-:W-:-:S05]  /*39f0*/  FMNMX R4, R4, R3, !PT ;  /* 0x0000000304047209 */ /* 0x000fca0007800000 */
[----:B------:R-:W-:-:S07]  /*3a00*/  IMAD.MOV.U32 R3, RZ, RZ, R4 ;  /* 0x000000ffff037224 */ /* 0x000fce00078e0004 */
[----:B------:R-:W-:Y:S05]  /*3a10*/  WARPSYNC.COLLECTIVE R7, `(.L_x_12351) ;  /* 0x0000000007087348 */ /* 0x000fea0003c00000 */
[----:B------:R0:W1:Y:S02]  /*3a20*/  SHFL.DOWN P0, R6, R3, R8, R10 ;  /* 0x0800000803067389 */ /* 0x000064000000000a */
[----:B01----:R-:W-:Y:S01]  /*3a30*/  ENDCOLLECTIVE ;  /* 0x000000000000791b */ /* 0x003fe20003800000 */
.L_x_12351:
[----:B------:R-:W-:Y:S02]  /*3a40*/  MOV R8, 0x1 ;  /* 0x0000000100087802 */ /* 0x000fe40000000f00 */
[----:B------:R-:W-:-:S04]  /*3a50*/  MOV R5, R6 ;  /* 0x0000000600057202 */ /* 0x000fc80000000f00 */
[----:B------:R-:W-:-:S05]  /*3a60*/  FMNMX R5, R4, R5, !PT ;  /* 0x0000000504057209 */ /* 0x000fca0007800000 */
[----:B------:R-:W-:-:S07]  /*3a70*/  IMAD.MOV.U32 R3, RZ, RZ, R5 ;  /* 0x000000ffff037224 */ /* 0x000fce00078e0005 */
[----:B------:R-:W-:Y:S05]  /*3a80*/  WARPSYNC.COLLECTIVE R7, `(.L_x_12352) ;  /* 0x0000000007087348 */ /* 0x000fea0003c00000 */
[----:B------:R0:W1:Y:S02]  /*3a90*/  SHFL.DOWN P0, R6, R3, R8, R10 ;  /* 0x0800000803067389 */ /* 0x000064000000000a */
[----:B01----:R-:W-:Y:S01]  /*3aa0*/  ENDCOLLECTIVE ;  /* 0x000000000000791b */ /* 0x003fe20003800000 */
.L_x_12352:
[----:B------:R-:W-:Y:S05]  /*3ab0*/  BRA `(.L_x_12353) ;  /* 0xfffffffc00347947 */ /* 0x000fea000383ffff */
        .weak           $__internal_290_$__cuda_sm20_div_u64
        .type           $__internal_290_$__cuda_sm20_div_u64,@function
        .size           $__internal_290_$__cuda_sm20_div_u64,($__internal_291_$__cuda_sm20_rcp_rn_f32_slowpath - $__internal_290_$__cuda_sm20_div_u64)
$__internal_290_$__cuda_sm20_div_u64:
[----:B------:R-:W-:Y:S01]  /*3ac0*/  MOV R16, R3 ;  /* 0x0000000300107202 */ /* 0x000fe20000000f00 */
        /* <DEDUP_REMOVED lines=21> */
[----:B------:R-:W-:Y:S01]  /*3c20*/  IADD3 R9, P0, RZ, -R12, RZ ;  /* 0x8000000cff097210 */ /* 0x000fe20007f1e0ff */
[----:B------:R-:W-:Y:S02]  /*3c30*/  HFMA2.MMA R13, -RZ, RZ, 0, 0 ;  /* 0x00000000ff0d7435 */ /* 0x000fe400000001ff */
        /* <DEDUP_REMOVED lines=33> */
[----:B------:R-:W-:Y:S02]  /*3e50*/  ISETP.GE.U32.AND.EX P0, PT, R13, R4, PT, P0 ;  /* 0x000000040d00720c */ /* 0x000fe40003f06100 */
[----:B------:R-:W-:-:S02]  /*3e60*/  ISETP.NE.U32.AND P1, PT, R3, RZ, PT ;  /* 0x000000ff0300720c */ /* 0x000fc40003f25070 */
[-C--:B------:R-:W-:Y:S02]  /*3e70*/  IADD3.X R13, RZ, R10.reuse, RZ, P2, !PT ;  /* 0x0000000aff0d7210 */ /* 0x080fe400017fe4ff */
[----:B------:R-:W-:Y:S02]  /*3e80*/  SEL R12, R12, R9, P0 ;  /* 0x000000090c0c7207 */ /* 0x000fe40000000000 */
[----:B------:R-:W-:Y:S02]  /*3e90*/  MOV R9, 0x0 ;  /* 0x0000000000097802 */ /* 0x000fe40000000f00 */
[----:B------:R-:W-:Y:S02]  /*3ea0*/  ISETP.NE.AND.EX P1, PT, R4, RZ, PT, P1 ;  /* 0x000000ff0400720c */ /* 0x000fe40003f25310 */
[----:B------:R-:W-:Y:S02]  /*3eb0*/  SEL R13, R13, R10, P0 ;  /* 0x0000000a0d0d7207 */ /* 0x000fe40000000000 */
[----:B------:R-:W-:-:S02]  /*3ec0*/  SEL R12, R12, 0xffffffff, P1 ;  /* 0xffffffff0c0c7807 */ /* 0x000fc40000800000 */
[----:B------:R-:W-:Y:S01]  /*3ed0*/  SEL R13, R13, 0xffffffff, P1 ;  /* 0xffffffff0d0d7807 */ /* 0x000fe20000800000 */
[----:B------:R-:W-:Y:S06]  /*3ee0*/  RET.REL.NODEC R8 `(_ZN18transformer_engine6detail32dgated_act_cast_transpose_kernelILi1ELi2Eff13__nv_bfloat16NS_5EmptyEXadL_ZNS_5dgeluIffEET_T0_RKS3_EEXadL_ZNS_4geluIffEES5_S6_S8_EEEEvPKT2_SC_PT3_SE_PKT1_PSF_SI_mmm) ;  /* 0xffffffc008447950 */ /* 0x000fec0003c3ffff */
        .weak           $__internal_291_$__cuda_sm20_rcp_rn_f32_slowpath
        .type           $__internal_291_$__cuda_sm20_rcp_rn_f32_slowpath,@function
        .size           $__internal_291_$__cuda_sm20_rcp_rn_f32_slowpath,(.L_x_34776 - $__internal_291_$__cuda_sm20_rcp_rn_f32_slowpath)
$__internal_291_$__cuda_sm20_rcp_rn_f32_slowpath:
        /* <DEDUP_REMOVED lines=15> */
.L_x_12354:
        /* <DEDUP_REMOVED lines=33> */
.L_x_12356:
[----:B------:R0:W1:Y:S02]  /*41f0*/  MUFU.RCP R2, R0 ;  /* 0x0000000000027308 */ /* 0x0000640000001000 */
.L_x_12355:
[----:B------:R-:W-:Y:S01]  /*4200*/  HFMA2.MMA R3, -RZ, RZ, 0, 0 ;  /* 0x00000000ff037435 */ /* 0x000fe200000001ff */
[----:B-1-3--:R-:W-:Y:S01]  /*4210*/  IMAD.MOV.U32 R5, RZ, RZ, R2 ;  /* 0x000000ffff057224 */ /* 0x00afe200078e0002 */
[----:B------:R-:W-:-:S04]  /*4220*/  MOV R2, R7 ;  /* 0x0000000700027202 */ /* 0x000fc80000000f00 */
[----:B0-2---:R-:W-:Y:S05]  /*4230*/  RET.REL.NODEC R2 `(_ZN18transformer_engine6detail32dgated_act_cast_transpose_kernelILi1ELi2Eff13__nv_bfloat16NS_5EmptyEXadL_ZNS_5dgeluIffEET_T0_RKS3_EEXadL_ZNS_4geluIffEES5_S6_S8_EEEEvPKT2_SC_PT3_SE_PKT1_PSF_SI_mmm) ;  /* 0xffffffbc02707950 */ /* 0x005fea0003c3ffff */
.L_x_12357:
        /* <DEDUP_REMOVED lines=12> */
.L_x_34776:


//--------------------- .text._ZN18transformer_engine6detail43dgated_act_cast_transpose_kernel_notalignedILi1ELi2Eff6__halfNS_5EmptyEXadL_ZNS_5dgeluIffEET_T0_RKS3_EEXadL_ZNS_4geluIffEES5_S6_S8_EEEEvPKT2_SC_PT3_SE_PKT1_PSF_SI_mmm --------------------------
	.section	.text._ZN18transformer_engine6detail43dgated_act_cast_transpose_kernel_notalignedILi1ELi2Eff6__halfNS_5EmptyEXadL_ZNS_5dgeluIffEET_T0_RKS3_EEXadL_ZNS_4geluIffEES5_S6_S8_EEEEvPKT2_SC_PT3_SE_PKT1_PSF_SI_mmm,"ax",@progbits
	.align	128
        .global         _ZN18transformer_engine6detail43dgated_act_cast_transpose_kernel_notalignedILi1ELi2Eff6__halfNS_5EmptyEXadL_ZNS_5dgeluIffEET_T0_RKS3_EEXadL_ZNS_4geluIffEES5_S6_S8_EEEEvPKT2_SC_PT3_SE_PKT1_PSF_SI_mmm
        .type           _ZN18transformer_engine6detail43dgated_act_cast_transpose_kernel_notalignedILi1ELi2Eff6__halfNS_5EmptyEXadL_ZNS_5dgeluIffEET_T0_RKS3_EEXadL_ZNS_4geluIffEES5_S6_S8_EEEEvPKT2_SC_PT3_SE_PKT1_PSF_SI_mmm,@function
        .size           _ZN18transformer_engine6detail43dgated_act_cast_transpose_kernel_notalignedILi1ELi2Eff6__halfNS_5EmptyEXadL_ZNS_5dgeluIffEET_T0_RKS3_EEXadL_ZNS_4geluIffEES5_S6_S8_EEEEvPKT2_SC_PT3_SE_PKT1_PSF_SI_mmm,(.L_x_34778 - _ZN18transformer_engine6detail43dgated_act_cast_transpose_kernel_notalignedILi1ELi2Eff6__halfNS_5EmptyEXadL_ZNS_5dgeluIffEET_T0_RKS3_EEXadL_ZNS_4geluIffEES5_S6_S8_EEEEvPKT2_SC_PT3_SE_PKT1_PSF_SI_mmm)
        .other          _ZN18transformer_engine6detail43dgated_act_cast_transpose_kernel_notalignedILi1ELi2Eff6__halfNS_5EmptyEXadL_ZNS_5dgeluIffEET_T0_RKS3_EEXadL_ZNS_4geluIffEES5_S6_S8_EEEEvPKT2_SC_PT3_SE_PKT1_PSF_SI_mmm,@"STO_CUDA_ENTRY STV_DEFAULT"
_ZN18transformer_engine6detail43dgated_act_cast_transpose_kernel_notalignedILi1ELi2Eff6__halfNS_5EmptyEXadL_ZNS_5dgeluIffEET_T0_RKS3_EEXadL_ZNS_4geluIffEES5_S6_S8_EEEEvPKT2_SC_PT3_SE_PKT1_PSF_SI_mmm:
.text._ZN18transformer_engine6detail43dgated_act_cast_transpose_kernel_notalignedILi1ELi2Eff6__halfNS_5EmptyEXadL_ZNS_5dgeluIffEET_T0_RKS3_EEXadL_ZNS_4geluIffEES5_S6_S8_EEEEvPKT2_SC_PT3_SE_PKT1_PSF_SI_mmm:
        /* <DEDUP_REMOVED lines=21> */
[----:B------:R-:W-:Y:S05]  /*0150*/  CALL.REL.NOINC `($__internal_292_$__cuda_sm20_div_u64) ;  /* 0x0000004c00047944 */ /* 0x000fea0003c00000 */
        /* <DEDUP_REMOVED lines=11> */
.L_x_12358:
        /* <DEDUP_REMOVED lines=22> */
.L_x_12359:
        /* <DEDUP_REMOVED lines=109> */
.L_x_12361:
[----:B------:R-:W-:Y:S05]  /*0a40*/  BSYNC B0 ;  /* 0x0000000000007941 */ /* 0x000fea0003800000 */
.L_x_12360:
        /* <DEDUP_REMOVED lines=34> */
.L_x_12363:
[----:B------:R-:W-:Y:S05]  /*0c70*/  BSYNC B0 ;  /* 0x0000000000007941 */ /* 0x000fea0003800000 */
.L_x_12362:
        /* <DEDUP_REMOVED lines=23> */
.L_x_12365:
[----:B------:R-:W-:Y:S05]  /*0df0*/  BSYNC B0 ;  /* 0x0000000000007941 */ /* 0x000fea0003800000 */
.L_x_12364:
        /* <DEDUP_REMOVED lines=138> */
[----:B------:R-:W-:Y:S01]  /*16a0*/  F2FP.F16.F32.PACK_AB R18, RZ, R46 ;  /* 0x0000002eff12723e */ /* 0x000fe200000000ff */
[----:B------:R-:W-:Y:S01]  /*16b0*/  FMUL R39, R39, R22 ;  /* 0x0000001627277220 */ /* 0x000fe20000400000 */
[----:B------:R-:W-:Y:S01]  /*16c0*/  FMNMX R12, |R12|, R13, !PT ;  /* 0x0000000d0c0c7209 */ /* 0x000fe20007800200 */
[----:B------:R-:W-:Y:S01]  /*16d0*/  @P1 IMAD.X R41, R41, 0x1, R50, P5 ;  /* 0x0000000129291824 */ /* 0x000fe200028e0632 */
[----:B------:R-:W-:Y:S01]  /*16e0*/  PRMT R28, R18, 0x7610, R28 ;  /* 0x00007610121c7816 */ /* 0x000fe2000000001c */
[----:B------:R-:W-:Y:S01]  /*16f0*/  VIADD R18, R3, 0x1e ;  /* 0x0000001e03127836 */ /* 0x000fe20000000000 */
[C---:B------:R-:W-:Y:S01]  /*1700*/  FMNMX R44, |R47|.reuse, R12, !PT ;  /* 0x0000000c2f2c7209 */ /* 0x040fe20007800200 */
[-C--:B------:R-:W-:Y:S01]  /*1710*/  FMUL R12, R47, R6.reuse ;  /* 0x000000062f0c7220 */ /* 0x080fe20000400000 */
[----:B------:R-:W-:Y:S01]  /*1720*/  F2FP.F16.F32.PACK_AB R22, RZ, R23 ;  /* 0x00000017ff16723e */ /* 0x000fe200000000ff */
        /* <DEDUP_REMOVED lines=9> */
[----:B------:R-:W-:Y:S01]  /*17c0*/  F2FP.F16.F32.PACK_AB R22, RZ, R13 ;  /* 0x0000000dff16723e */ /* 0x000fe200000000ff */
[----:B------:R1:W-:Y:S01]  /*17d0*/  @P1 STG.E.U16 desc[UR6][R20.64], R52 ;  /* 0x0000003414001986 */ /* 0x0003e2000c101506 */
[----:B------:R-:W-:Y:S02]  /*17e0*/  FMNMX R44, |R39|, R44, !PT ;  /* 0x0000002c272c7209 */ /* 0x000fe40007800200 */
[----:B0-----:R-:W-:Y:S02]  /*17f0*/  F2FP.F16.F32.PACK_AB R15, RZ, R12 ;  /* 0x0000000cff0f723e */ /* 0x001fe400000000ff */
        /* <DEDUP_REMOVED lines=30> */
.L_x_12367:
[----:B------:R-:W-:Y:S05]  /*19e0*/  BSYNC B0 ;  /* 0x0000000000007941 */ /* 0x000fea0003800000 */
.L_x_12366:
        /* <DEDUP_REMOVED lines=27> */
.L_x_12369:
[----:B------:R-:W-:Y:S05]  /*1ba0*/  BSYNC B0 ;  /* 0x0000000000007941 */ /* 0x000fea0003800000 */
.L_x_12368:
        /* <DEDUP_REMOVED lines=115> */
[----:B------:R-:W-:Y:S01]  /*22e0*/  F2FP.F16.F32.PACK_AB R32, RZ, R44 ;  /* 0x0000002cff20723e */ /* 0x000fe200000000ff */
[----:B------:R-:W-:Y:S01]  /*22f0*/  @P0 IMAD.X R30, R29, 0x1, R50, P4 ;  /* 0x000000011d1e0824 */ /* 0x000fe200020e0632 */
[----:B------:R-:W-:-:S02]  /*2300*/  @P0 LEA R60, P3, R33, R34, 0x1 ;  /* 0x00000022213c0211 */ /* 0x000fc400078608ff */
[----:B------:R-:W-:Y:S02]  /*2310*/  @P0 LEA R20, P4, R21, R34, 0x1 ;  /* 0x0000002215140211 */ /* 0x000fe400078808ff */
[----:B------:R-:W-:Y:S02]  /*2320*/  F2FP.F16.F32.PACK_AB R41, RZ, R43 ;  /* 0x0000002bff29723e */ /* 0x000fe400000000ff */
        /* <DEDUP_REMOVED lines=14> */
[----:B-1----:R-:W-:Y:S02]  /*2410*/  F2FP.F16.F32.PACK_AB R21, RZ, R14 ;  /* 0x0000000eff15723e */ /* 0x002fe400000000ff */
[-C--:B------:R-:W-:Y:S02]  /*2420*/  @P0 LEA.HI.X R59, R33, R48.reuse, R29, 0x1, P3 ;  /* 0x00000030213b0211 */ /* 0x080fe400018f0c1d */
[----:B------:R-:W-:Y:S02]  /*2430*/  PRMT R20, R21, 0x7610, R20 ;  /* 0x0000761015147816 */ /* 0x000fe40000000014 */
[----:B------:R-:W-:Y:S02]  /*2440*/  F2FP.F16.F32.PACK_AB R29, RZ, R15 ;  /* 0x0000000fff1d723e */ /* 0x000fe400000000ff */
        /* <DEDUP_REMOVED lines=32> */
.L_x_12371:
[----:B------:R-:W-:Y:S05]  /*2650*/  BSYNC B0 ;  /* 0x0000000000007941 */ /* 0x000fea0003800000 */
.L_x_12370:
        /* <DEDUP_REMOVED lines=26> */
.L_x_12373:
[----:B------:R-:W-:Y:S05]  /*2800*/  BSYNC B0 ;  /* 0x0000000000007941 */ /* 0x000fea0003800000 */
.L_x_12372:
        /* <DEDUP_REMOVED lines=29> */
[----:B------:R-:W-:Y:S01]  /*29e0*/  F2FP.F16.F32.PACK_AB R46, R23, R46 ;  /* 0x0000002e172e723e */ /* 0x000fe200000000ff */
[----:B------:R-:W-:-:S02]  /*29f0*/  IMAD R16, R11, 0x21, R16 ;  /* 0x000000210b107824 */ /* 0x000fc400078e0210 */
[----:B------:R-:W-:Y:S01]  /*2a00*/  FFMA R31, R31, R26, RZ ;  /* 0x0000001a1f1f7223 */ /* 0x000fe200000000ff */
[----:B------:R-:W-:Y:S01]  /*2a10*/  FMUL R26, |R29|, 2.8853900432586669922 ;  /* 0x4038aa3b1d1a7820 */ /* 0x000fe20000400200 */
[----:B------:R-:W-:Y:S01]  /*2a20*/  F2FP.F16.F32.PACK_AB R43, R43, R44 ;  /* 0x0000002c2b2b723e */ /* 0x000fe200000000ff */
        /* <DEDUP_REMOVED lines=212> */
[----:B------:R-:W-:-:S02]  /*3770*/  F2FP.F16.F32.PACK_AB R40, R18, R53 ;  /* 0x000000351228723e */ /* 0x000fc400000000ff */
[----:B------:R-:W-:Y:S02]  /*3780*/  FMNMX R38, |R49|, R38, !PT ;  /* 0x0000002631267209 */ /* 0x000fe40007800200 */
[----:B------:R-:W-:Y:S01]  /*3790*/  F2FP.F16.F32.PACK_AB R53, RZ, R53 ;  /* 0x00000035ff35723e */ /* 0x000fe200000000ff */
        /* <DEDUP_REMOVED lines=16> */
[----:B------:R-:W-:Y:S01]  /*38a0*/  F2FP.F16.F32.PACK_AB R20, RZ, R18 ;  /* 0x00000012ff14723e */ /* 0x000fe200000000ff */
[-C--:B------:R-:W-:Y:S01]  /*38b0*/  FMUL R18, R47, R6.reuse ;  /* 0x000000062f127220 */ /* 0x080fe20000400000 */
[----:B------:R-:W-:Y:S01]  /*38c0*/  LOP3.LUT R24, R24, 0x1f, RZ, 0xc0, !PT ;  /* 0x0000001f18187812 */ /* 0x000fe200078ec0ff */
[----:B------:R-:W-:Y:S01]  /*38d0*/  FMUL R42, R41, R6 ;  /* 0x00000006292a7220 */ /* 0x000fe20000400000 */
[----:B------:R-:W-:-:S02]  /*38e0*/  PRMT R44, R20, 0x7610, R44 ;  /* 0x00007610142c7816 */ /* 0x000fc4000000002c */
[----:B------:R-:W-:Y:S01]  /*38f0*/  F2FP.F16.F32.PACK_AB R20, RZ, R18 ;  /* 0x00000012ff14723e */ /* 0x000fe200000000ff */
[----:B------:R-:W-:Y:S01]  /*3900*/  IMAD R22, R11, 0x21, R24 ;  /* 0x000000210b167824 */ /* 0x000fe200078e0218 */
[----:B------:R-:W-:Y:S01]  /*3910*/  F2FP.F16.F32.PACK_AB R21, R42, R39 ;  /* 0x000000272a15723e */ /* 0x000fe200000000ff */
[----:B------:R0:W-:Y:S01]  /*3920*/  @P2 STG.E.U16 desc[UR6][R26.64], R44 ;  /* 0x0000002c1a002986 */ /* 0x0001e2000c101506 */
[----:B------:R-:W-:Y:S02]  /*3930*/  F2FP.F16.F32.PACK_AB R24, RZ, R45 ;  /* 0x0000002dff18723e */ /* 0x000fe400000000ff */
[----:B------:R-:W-:Y:S02]  /*3940*/  LEA R22, R22, UR4, 0x2 ;  /* 0x0000000416167c11 */ /* 0x000fe4000f8e10ff */
[----:B------:R-:W-:Y:S01]  /*3950*/  F2FP.F16.F32.PACK_AB R42, RZ, R42 ;  /* 0x0000002aff2a723e */ /* 0x000fe200000000ff */
[----:B------:R1:W-:Y:S01]  /*3960*/  @P2 STG.E.U16 desc[UR6][R28.64], R24 ;  /* 0x000000181c002986 */ /* 0x0003e2000c101506 */
[----:B------:R-:W-:-:S03]  /*3970*/  FMNMX R40, |R41|, R40, !PT ;  /* 0x0000002829287209 */ /* 0x000fc60007800200 */
[----:B------:R2:W-:Y:S01]  /*3980*/  STS [R22], R21 ;  /* 0x0000001516007388 */ /* 0x0005e20000000800 */
[----:B0-----:R-:W-:Y:S02]  /*3990*/  PRMT R27, R20, 0x7610, R27 ;  /* 0x00007610141b7816 */ /* 0x001fe4000000001b */
[----:B------:R-:W-:Y:S01]  /*39a0*/  F2FP.F16.F32.PACK_AB R20, RZ, R39 ;  /* 0x00000027ff14723e */ /* 0x000fe200000000ff */
[----:B------:R-:W-:Y:S02]  /*39b0*/  FMUL R39, R19, R6 ;  /* 0x0000000613277220 */ /* 0x000fe40000400000 */
[----:B------:R0:W-:Y:S01]  /*39c0*/  @P2 STG.E.U16 desc[UR6][R30.64], R27 ;  /* 0x0000001b1e002986 */ /* 0x0001e2000c101506 */
[----:B-1----:R-:W-:Y:S02]  /*39d0*/  PRMT R29, R20, 0x7610, R29 ;  /* 0x00007610141d7816 */ /* 0x002fe4000000001d */
[----:B--2---:R-:W-:Y:S02]  /*39e0*/  F2FP.F16.F32.PACK_AB R21, RZ, R39 ;  /* 0x00000027ff15723e */ /* 0x004fe400000000ff */
[----:B------:R-:W-:Y:S01]  /*39f0*/  F2FP.F16.F32.PACK_AB R20, RZ, R38 ;  /* 0x00000026ff14723e */ /* 0x000fe200000000ff */
        /* <DEDUP_REMOVED lines=12> */
[----:B--2---:R-:W-:-:S03]  /*3ac0*/  F2FP.F16.F32.PACK_AB R32, R18, R45 ;  /* 0x0000002d1220723e */ /* 0x004fc600000000ff */
        /* <DEDUP_REMOVED lines=26> */
.L_x_12378:
        /* <DEDUP_REMOVED lines=51> */
.L_x_12377:
[----:B------:R-:W-:Y:S05]  /*3fa0*/  BSYNC B1 ;  /* 0x0000000000017941 */ /* 0x000fea0003800000 */
.L_x_12376:
[----:B------:R-:W-:Y:S05]  /*3fb0*/  @!P0 BRA `(.L_x_12375) ;  /* 0x0000000000548947 */ /* 0x000fea0003800000 */
.L_x_12381:
        /* <DEDUP_REMOVED lines=14> */
.L_x_12380:
[----:B------:R-:W-:Y:S05]  /*40a0*/  BSYNC B1 ;  /* 0x0000000000017941 */ /* 0x000fea0003800000 */
.L_x_12379:
[----:B------:R-:W-:Y:S01]  /*40b0*/  IADD3 R33, R33, 0x1, RZ ;  /* 0x0000000121217810 */ /* 0x000fe20007ffe0ff */
[----:B------:R-:W-:Y:S01]  /*40c0*/  VIADD R36, R36, 0x1f ;  /* 0x0000001f24247836 */ /* 0x000fe20000000000 */
[----:B------:R-:W-:-:S03]  /*40d0*/  IADD3 R42, P0, R42, UR8, RZ ;  /* 0x000000082a2a7c10 */ /* 0x000fc6000ff1e0ff */
[----:B------:R-:W-:Y:S01]  /*40e0*/  IMAD.IADD R40, R4, 0x1, R33 ;  /* 0x0000000104287824 */ /* 0x000fe200078e0221 */
[----:B------:R-:W-:Y:S01]  /*40f0*/  IADD3.X R44, R44, UR9, RZ, P0, !PT ;  /* 0x000000092c2c7c10 */ /* 0x000fe200087fe4ff */
[----:B------:R-:W-:Y:S08]  /*4100*/  @P2 BRA `(.L_x_12381) ;  /* 0xfffffffc00ac2947 */ /* 0x000ff0000383ffff */
.L_x_12375:
[----:B------:R-:W-:Y:S05]  /*4110*/  BSYNC B0 ;  /* 0x0000000000007941 */ /* 0x000fea0003800000 */
.L_x_12374:
        /* <DEDUP_REMOVED lines=29> */
.L_x_12386:
        /* <DEDUP_REMOVED lines=51> */
.L_x_12385:
[----:B------:R-:W-:Y:S05]  /*4620*/  BSYNC B1 ;  /* 0x0000000000017941 */ /* 0x000fea0003800000 */
.L_x_12384:
[----:B------:R-:W-:Y:S05]  /*4630*/  @!P0 BRA `(.L_x_12383) ;  /* 0x0000000000548947 */ /* 0x000fea0003800000 */
.L_x_12389:
        /* <DEDUP_REMOVED lines=15> */
.L_x_12388:
[----:B------:R-:W-:Y:S05]  /*4730*/  BSYNC B1 ;  /* 0x0000000000017941 */ /* 0x000fea0003800000 */
.L_x_12387:
[----:B------:R-:W-:Y:S01]  /*4740*/  IADD3 R30, P0, R30, UR8, RZ ;  /* 0x000000081e1e7c10 */ /* 0x000fe2000ff1e0ff */
[----:B0-----:R-:W-:Y:S01]  /*4750*/  VIADD R3, R14, 0x1f ;  /* 0x0000001f0e037836 */ /* 0x001fe20000000000 */
[----:B------:R-:W-:Y:S02]  /*4760*/  IADD3 R2, R4, R7, RZ ;  /* 0x0000000704027210 */ /* 0x000fe40007ffe0ff */
[----:B------:R-:W-:Y:S01]  /*4770*/  IADD3.X R29, R29, UR9, RZ, P0, !PT ;  /* 0x000000091d1d7c10 */ /* 0x000fe200087fe4ff */
[----:B------:R-:W-:Y:S08]  /*4780*/  @P1 BRA `(.L_x_12389) ;  /* 0xfffffffc00ac1947 */ /* 0x000ff0000383ffff */
.L_x_12383:
[----:B------:R-:W-:Y:S05]  /*4790*/  BSYNC B0 ;  /* 0x0000000000007941 */ /* 0x000fea0003800000 */
.L_x_12382:
        /* <DEDUP_REMOVED lines=42> */
.L_x_12400:
[----:B----4-:R-:W-:-:S07]  /*4a40*/  FMNMX R5, R2, R5, !PT ;  /* 0x0000000502057209 */ /* 0x010fce0007800000 */
.L_x_12392:
[----:B------:R-:W-:Y:S05]  /*4a50*/  BSYNC B0 ;  /* 0x0000000000007941 */ /* 0x000fea0003800000 */
.L_x_12391:
[----:B------:R-:W-:Y:S01]  /*4a60*/  ISETP.NE.AND P0, PT, R4, RZ, PT ;  /* 0x000000ff0400720c */ /* 0x000fe20003f05270 */
[----:B------:R-:W-:-:S12]  /*4a70*/  BSSY B0, `(.L_x_12390) ;  /* 0x0000004000007945 */ /* 0x000fd80003800000 */
[----:B------:R-:W-:Y:S05]  /*4a80*/  @P0 BRA `(.L_x_12394) ;  /* 0x0000000000080947 */ /* 0x000fea0003800000 */
[----:B---3--:R-:W3:Y:S02]  /*4a90*/  LDC.64 R2, c[0x0][0x238] ;  /* 0x00008e00ff027b82 */ /* 0x008ee40000000a00 */
[----:B---3--:R4:W-:Y:S02]  /*4aa0*/  REDG.E.MAX.S32.STRONG.GPU desc[UR6][R2.64], R5 ;  /* 0x000000050200798e */ /* 0x0089e4000d10e386 */
.L_x_12394:
[----:B------:R-:W-:Y:S05]  /*4ab0*/  BSYNC B0 ;  /* 0x0000000000007941 */ /* 0x000fea0003800000 */
.L_x_12390:
        /* <DEDUP_REMOVED lines=12> */
[----:B01234-:R-:W-:Y:S05]  /*4b80*/  CALL.REL.NOINC `($__internal_293_$__cuda_sm20_rcp_rn_f32_slowpath) ;  /* 0x0000000400887944 */ /* 0x01ffea0003c00000 */
[----:B------:R-:W-:Y:S01]  /*4b90*/  MOV R5, R0 ;  /* 0x0000000000057202 */ /* 0x000fe20000000f00 */
[----:B------:R-:W-:Y:S06]  /*4ba0*/  BRA `(.L_x_12396) ;  /* 0x0000000000107947 */ /* 0x000fec0003800000 */
.L_x_12395:
[----:B----4-:R-:W4:Y:S02]  /*4bb0*/  MUFU.RCP R5, R6 ;  /* 0x0000000600057308 */ /* 0x010f240000001000 */
[----:B----4-:R-:W-:-:S04]  /*4bc0*/  FFMA R0, R5, R6, -1 ;  /* 0xbf80000005007423 */ /* 0x010fc80000000006 */
[----:B------:R-:W-:-:S04]  /*4bd0*/  FADD.FTZ R0, -R0, -RZ ;  /* 0x800000ff00007221 */ /* 0x000fc80000010100 */
[----:B------:R-:W-:-:S07]  /*4be0*/  FFMA R5, R5, R0, R5 ;  /* 0x0000000005057223 */ /* 0x000fce0000000005 */
.L_x_12396:
[----:B---3--:R-:W3:Y:S02]  /*4bf0*/  LDC.64 R2, c[0x0][0x240] ;  /* 0x00009000ff027b82 */ /* 0x008ee40000000a00 */
[----:B---3--:R-:W-:Y:S01]  /*4c00*/  STG.E desc[UR6][R2.64], R5 ;  /* 0x0000000502007986 */ /* 0x008fe2000c101906 */
[----:B------:R-:W-:Y:S05]  /*4c10*/  EXIT ;  /* 0x000000000000794d */ /* 0x000fea0003800000 */
.L_x_12393:
[----:B------:R-:W-:Y:S01]  /*4c20*/  IMAD.MOV.U32 R8, RZ, RZ, 0x4 ;  /* 0x00000004ff087424 */ /* 0x000fe200078e00ff */
[----:B------:R-:W-:Y:S01]  /*4c30*/  MOV R7, 0xffffffff ;  /* 0xffffffff00077802 */ /* 0x000fe20000000f00 */
[----:B------:R-:W-:-:S07]  /*4c40*/  IMAD.MOV.U32 R9, RZ, RZ, 0x1f ;  /* 0x0000001fff097424 */ /* 0x000fce00078e00ff */
[----:B01234-:R-:W-:Y:S05]  /*4c50*/  WARPSYNC.COLLECTIVE R7, `(.L_x_12397) ;  /* 0x0000000007087348 */ /* 0x01ffea0003c00000 */
[----:B----4-:R4:W0:Y:S02]  /*4c60*/  SHFL.DOWN P0, R5, R0, R8, R9 ;  /* 0x0800000800057389 */ /* 0x0108240000000009 */
[----:B01234-:R-:W-:Y:S01]  /*4c70*/  ENDCOLLECTIVE ;  /* 0x000000000000791b */ /* 0x01ffe20003800000 */
.L_x_12397:
[----:B------:R-:W-:Y:S01]  /*4c80*/  MOV R8, 0x2 ;  /* 0x0000000200087802 */ /* 0x000fe20000000f00 */
[----:B------:R-:W-:-:S05]  /*4c90*/  IMAD.MOV.U32 R3, RZ, RZ, R5 ;  /* 0x000000ffff037224 */ /* 0x000fca00078e0005 */
[----:B------:R-:W-:-:S05]  /*4ca0*/  FMNMX R3, R3, R0, !PT ;  /* 0x0000000003037209 */ /* 0x000fca0007800000 */
[----:B------:R-:W-:-:S07]  /*4cb0*/  IMAD.MOV.U32 R0, RZ, RZ, R3 ;  /* 0x000000ffff007224 */ /* 0x000fce00078e0003 */
[----:B------:R-:W-:Y:S05]  /*4cc0*/  WARPSYNC.COLLECTIVE R7, `(.L_x_12398) ;  /* 0x0000000007087348 */ /* 0x000fea0003c00000 */
[----:B------:R0:W1:Y:S02]  /*4cd0*/  SHFL.DOWN P0, R5, R0, R8, R9 ;  /* 0x0800000800057389 */ /* 0x0000640000000009 */
[----:B01----:R-:W-:Y:S01]  /*4ce0*/  ENDCOLLECTIVE ;  /* 0x000000000000791b */ /* 0x003fe20003800000 */
.L_x_12398:
[----:B------:R-:W-:Y:S01]  /*4cf0*/  MOV R8, 0x1 ;  /* 0x0000000100087802 */ /* 0x000fe20000000f00 */
[----:B------:R-:W-:-:S05]  /*4d00*/  IMAD.MOV.U32 R2, RZ, RZ, R5 ;  /* 0x000000ffff027224 */ /* 0x000fca00078e0005 */
[----:B------:R-:W-:-:S05]  /*4d10*/  FMNMX R2, R3, R2, !PT ;  /* 0x0000000203027209 */ /* 0x000fca0007800000 */
[----:B------:R-:W-:-:S07]  /*4d20*/  IMAD.MOV.U32 R0, RZ, RZ, R2 ;  /* 0x000000ffff007224 */ /* 0x000fce00078e0002 */
[----:B------:R-:W-:Y:S05]  /*4d30*/  WARPSYNC.COLLECTIVE R7, `(.L_x_12399) ;  /* 0x0000000007087348 */ /* 0x000fea0003c00000 */
[----:B------:R0:W1:Y:S02]  /*4d40*/  SHFL.DOWN P0, R5, R0, R8, R9 ;  /* 0x0800000800057389 */ /* 0x0000640000000009 */
[----:B01----:R-:W-:Y:S01]  /*4d50*/  ENDCOLLECTIVE ;  /* 0x000000000000791b */ /* 0x003fe20003800000 */
.L_x_12399:
[----:B------:R-:W-:Y:S05]  /*4d60*/  BRA `(.L_x_12400) ;  /* 0xfffffffc00347947 */ /* 0x000fea000383ffff */
        .weak           $__internal_292_$__cuda_sm20_div_u64
        .type           $__internal_292_$__cuda_sm20_div_u64,@function
        .size           $__internal_292_$__cuda_sm20_div_u64,($__internal_293_$__cuda_sm20_rcp_rn_f32_slowpath - $__internal_292_$__cuda_sm20_div_u64)
$__internal_292_$__cuda_sm20_div_u64:
        /* <DEDUP_REMOVED lines=67> */
[----:B------:R-:W-:Y:S06]  /*51a0*/  RET.REL.NODEC R8 `(_ZN18transformer_engine6detail43dgated_act_cast_transpose_kernel_notalignedILi1ELi2Eff6__halfNS_5EmptyEXadL_ZNS_5dgeluIffEET_T0_RKS3_EEXadL_ZNS_4geluIffEES5_S6_S8_EEEEvPKT2_SC_PT3_SE_PKT1_PSF_SI_mmm) ;  /* 0xffffffac08947950 */ /* 0x000fec0003c3ffff */
        .weak           $__internal_293_$__cuda_sm20_rcp_rn_f32_slowpath
        .type           $__internal_293_$__cuda_sm20_rcp_rn_f32_slowpath,@function
        .size           $__internal_293_$__cuda_sm20_rcp_rn_f32_slowpath,(.L_x_34778 - $__internal_293_$__cuda_sm20_rcp_rn_f32_slowpath)
$__internal_293_$__cuda_sm20_rcp_rn_f32_slowpath:
        /* <DEDUP_REMOVED lines=15> */
.L_x_12401:
        /* <DEDUP_REMOVED lines=33> */
.L_x_12403:
[----:B------:R2:W3:Y:S02]  /*54b0*/  MUFU.RCP R0, R6 ;  /* 0x0000000600007308 */ /* 0x0004e40000001000 */
.L_x_12402:
[----:B------:R-:W-:Y:S01]  /*54c0*/  MOV R2, R7 ;  /* 0x0000000700027202 */ /* 0x000fe20000000f00 */
[----:B------:R-:W-:-:S04]  /*54d0*/  IMAD.MOV.U32 R3, RZ, RZ, 0x0 ;  /* 0x00000000ff037424 */ /* 0x000fc800078e00ff */
[----:B0123--:R-:W-:Y:S05]  /*54e0*/  RET.REL.NODEC R2 `(_ZN18transformer_engine6detail43dgated_act_cast_transpose_kernel_notalignedILi1ELi2Eff6__halfNS_5EmptyEXadL_ZNS_5dgeluIffEET_T0_RKS3_EEXadL_ZNS_4geluIffEES5_S6_S8_EEEEvPKT2_SC_PT3_SE_PKT1_PSF_SI_mmm) ;  /* 0xffffffa802c47950 */ /* 0x00ffea0003c3ffff */
.L_x_12404:
        /* <DEDUP_REMOVED lines=9> */
.L_x_34778:


//--------------------- .text._ZN18transformer_engine6detail32dgated_act_cast_transpose_kernelILi1ELi2Eff6__halfNS_5EmptyEXadL_ZNS_5dgeluIffEET_T0_RKS3_EEXadL_ZNS_4geluIffEES5_S6_S8_EEEEvPKT2_SC_PT3_SE_PKT1_PSF_SI_mmm --------------------------
	.section	.text._ZN18transformer_engine6detail32dgated_act_cast_transpose_kernelILi1ELi2Eff6__halfNS_5EmptyEXadL_ZNS_5dgeluIffEET_T0_RKS3_EEXadL_ZNS_4geluIffEES5_S6_S8_EEEEvPKT2_SC_PT3_SE_PKT1_PSF_SI_mmm,"ax",@progbits
	.align	128
        .global         _ZN18transformer_engine6detail32dgated_act_cast_transpose_kernelILi1ELi2Eff6__halfNS_5EmptyEXadL_ZNS_5dgeluIffEET_T0_RKS3_EEXadL_ZNS_4geluIffEES5_S6_S8_EEEEvPKT2_SC_PT3_SE_PKT1_PSF_SI_mmm
        .type           _ZN18transformer_engine6detail32dgated_act_cast_transpose_kernelILi1ELi2Eff6__halfNS_5EmptyEXadL_ZNS_5dgeluIffEET_T0_RKS3_EEXadL_ZNS_4geluIffEES5_S6_S8_EEEEvPKT2_SC_PT3_SE_PKT1_PSF_SI_mmm,@function
        .size           _ZN18transformer_engine6detail32dgated_act_cast_transpose_kernelILi1ELi2Eff6__halfNS_5EmptyEXadL_ZNS_5dgeluIffEET_T0_RKS3_EEXadL_ZNS_4geluIffEES5_S6_S8_EEEEvPKT2_SC_PT3_SE_PKT1_PSF_SI_mmm,(.L_x_34780 - _ZN18transformer_engine6detail32dgated_act_cast_transpose_kernelILi1ELi2Eff6__halfNS_5EmptyEXadL_ZNS_5dgeluIffEET_T0_RKS3_EEXadL_ZNS_4geluIffEES5_S6_S8_EEEEvPKT2_SC_PT3_SE_PKT1_PSF_SI_mmm)
        .other          _ZN18transformer_engine6detail32dgated_act_cast_transpose_kernelILi1ELi2Eff6__halfNS_5EmptyEXadL_ZNS_5dgeluIffEET_T0_RKS3_EEXadL_ZNS_4geluIffEES5_S6_S8_EEEEvPKT2_SC_PT3_SE_PKT1_PSF_SI_mmm,@"STO_CUDA_ENTRY STV_DEFAULT"
_ZN18transformer_engine6detail32dgated_act_cast_transpose_kernelILi1ELi2Eff6__halfNS_5EmptyEXadL_ZNS_5dgeluIffEET_T0_RKS3_EEXadL_ZNS_4geluIffEES5_S6_S8_EEEEvPKT2_SC_PT3_SE_PKT1_PSF_SI_mmm:
.text._ZN18transformer_engine6detail32dgated_act_cast_transpose_kernelILi1ELi2Eff6__halfNS_5EmptyEXadL_ZNS_5dgeluIffEET_T0_RKS3_EEXadL_ZNS_4geluIffEES5_S6_S8_EEEEvPKT2_SC_PT3_SE_PKT1_PSF_SI_mmm:
        /* <DEDUP_REMOVED lines=18> */
[----:B------:R-:W-:Y:S05]  /*0120*/  CALL.REL.NOINC `($__internal_294_$__cuda_sm20_div_u64) ;  /* 0x0000003800647944 */ /* 0x000fea0003c00000 */
        /* <DEDUP_REMOVED lines=8> */
.L_x_12405:
        /* <DEDUP_REMOVED lines=22> */
.L_x_12406:
        /* <DEDUP_REMOVED lines=284> */
[----:B------:R-:W-:Y:S02]  /*14d0*/  F2FP.F16.F32.PACK_AB R3, RZ, R36 ;  /* 0x00000024ff03723e */ /* 0x000fe400000000ff */
[----:B------:R-:W-:Y:S01]  /*14e0*/  IADD3 R2, P0, R22, R24, RZ ;  /* 0x0000001816027210 */ /* 0x000fe20007f1e0ff */
[----:B------:R-:W-:Y:S01]  /*14f0*/  FMUL R27, R18, R39 ;  /* 0x00000027121b7220 */ /* 0x000fe20000400000 */
[----:B------:R-:W-:Y:S02]  /*1500*/  PRMT R41, R3, 0x7610, R41 ;  /* 0x0000761003297816 */ /* 0x000fe40000000029 */
[----:B------:R-:W-:Y:S01]  /*1510*/  IADD3.X R3, R10, R23, RZ, P0, !PT ;  /* 0x000000170a037210 */ /* 0x000fe200007fe4ff */
[----:B------:R-:W-:Y:S01]  /*1520*/  FMUL R42, R27, UR7 ;  /* 0x000000071b2a7c20 */ /* 0x000fe20008400000 */
[----:B------:R-:W-:-:S03]  /*1530*/  FMUL R18, R21, R40 ;  /* 0x0000002815127220 */ /* 0x000fc60000400000 */
[----:B------:R0:W-:Y:S01]  /*1540*/  STG.E.U16 desc[UR12][R2.64], R41 ;  /* 0x0000002902007986 */ /* 0x0001e2000c10150c */
[----:B------:R-:W-:-:S04]  /*1550*/  F2FP.F16.F32.PACK_AB R21, RZ, R42 ;  /* 0x0000002aff15723e */ /* 0x000fc800000000ff */
[----:B------:R-:W-:Y:S02]  /*1560*/  PRMT R43, R21, 0x7610, R43 ;  /* 0x00007610152b7816 */ /* 0x000fe4000000002b */
[----:B0-----:R-:W-:-:S04]  /*1570*/  IADD3 R2, P0, R2, UR5, RZ ;  /* 0x0000000502027c10 */ /* 0x001fc8000ff1e0ff */
[----:B------:R-:W-:Y:S02]  /*1580*/  IADD3.X R3, R3, UR6, RZ, P0, !PT ;  /* 0x0000000603037c10 */ /* 0x000fe400087fe4ff */
[----:B------:R-:W-:Y:S01]  /*1590*/  IADD3 R40, P0, R24, UR4, RZ ;  /* 0x0000000418287c10 */ /* 0x000fe2000ff1e0ff */
[----:B------:R-:W-:Y:S02]  /*15a0*/  FMUL R21, R18, UR7 ;  /* 0x0000000712157c20 */ /* 0x000fe40008400000 */
[----:B------:R0:W-:Y:S01]  /*15b0*/  STG.E.U16 desc[UR12][R2.64], R43 ;  /* 0x0000002b02007986 */ /* 0x0001e2000c10150c */
[----:B------:R-:W-:Y:S02]  /*15c0*/  FMUL R14, R14, R7 ;  /* 0x000000070e0e7220 */ /* 0x000fe40000400000 */
[----:B------:R-:W-:Y:S02]  /*15d0*/  F2FP.F16.F32.PACK_AB R39, RZ, R21 ;  /* 0x00000015ff27723e */ /* 0x000fe400000000ff */
        /* <DEDUP_REMOVED lines=12> */
[----:B------:R-:W-:-:S04]  /*16a0*/  F2FP.F16.F32.PACK_AB R6, RZ, R29 ;  /* 0x0000001dff06723e */ /* 0x000fc800000000ff */
        /* <DEDUP_REMOVED lines=63> */
[----:B------:R-:W-:Y:S02]  /*1aa0*/  F2FP.F16.F32.PACK_AB R35, RZ, R34 ;  /* 0x00000022ff23723e */ /* 0x000fe400000000ff */
        /* <DEDUP_REMOVED lines=8> */
[----:B------:R-:W-:Y:S02]  /*1b30*/  F2FP.F16.F32.PACK_AB R38, RZ, R39 ;  /* 0x00000027ff26723e */ /* 0x000fe400000000ff */
[----:B------:R-:W-:Y:S02]  /*1b40*/  IADD3 R6, P1, R2, UR5, RZ ;  /* 0x0000000502067c10 */ /* 0x000fe4000ff3e0ff */
[----:B------:R-:W-:Y:S02]  /*1b50*/  F2FP.F16.F32.PACK_AB R35, RZ, R13 ;  /* 0x0000000dff23723e */ /* 0x000fe400000000ff */
        /* <DEDUP_REMOVED lines=18> */
[----:B------:R-:W-:Y:S01]  /*1c80*/  F2FP.F16.F32.PACK_AB R6, RZ, R35 ;  /* 0x00000023ff06723e */ /* 0x000fe200000000ff */
        /* <DEDUP_REMOVED lines=172> */
[----:B------:R-:W-:-:S03]  /*2750*/  F2FP.F16.F32.PACK_AB R39, R39, R34 ;  /* 0x000000222727723e */ /* 0x000fc600000000ff */
        /* <DEDUP_REMOVED lines=53> */
[----:B------:R-:W-:Y:S02]  /*2ab0*/  F2FP.F16.F32.PACK_AB R3, RZ, R8 ;  /* 0x00000008ff03723e */ /* 0x000fe400000000ff */
        /* <DEDUP_REMOVED lines=9> */
[----:B------:R-:W-:-:S04]  /*2b50*/  F2FP.F16.F32.PACK_AB R4, RZ, R31 ;  /* 0x0000001fff04723e */ /* 0x000fc800000000ff */
        /* <DEDUP_REMOVED lines=8> */
[----:B------:R-:W-:Y:S01]  /*2be0*/  F2FP.F16.F32.PACK_AB R3, RZ, R38 ;  /* 0x00000026ff03723e */ /* 0x000fe200000000ff */
[----:B------:R-:W-:Y:S01]  /*2bf0*/  IMAD.SHL.U32 R43, R14, 0x2, RZ ;  /* 0x000000020e2b7824 */ /* 0x000fe200078e00ff */
[----:B------:R-:W-:Y:S02]  /*2c00*/  IADD3.X R5, R5, R22, RZ, P0, !PT ;  /* 0x0000001605057210 */ /* 0x000fe400007fe4ff */
[----:B------:R-:W-:-:S02]  /*2c10*/  PRMT R44, R3, 0x7610, R44 ;  /* 0x00007610032c7816 */ /* 0x000fc4000000002c */
[----:B------:R-:W-:Y:S01]  /*2c20*/  SHF.L.U64.HI R41, R14, 0x1, R25 ;  /* 0x000000010e297819 */ /* 0x000fe20000010219 */
[----:B------:R-:W-:Y:S01]  /*2c30*/  FMUL R14, R9, UR7 ;  /* 0x00000007090e7c20 */ /* 0x000fe20008400000 */
[----:B------:R-:W-:Y:S01]  /*2c40*/  F2FP.F16.F32.PACK_AB R3, RZ, R33 ;  /* 0x00000021ff03723e */ /* 0x000fe200000000ff */
[----:B------:R1:W-:Y:S03]  /*2c50*/  STG.E.U16 desc[UR12][R4.64], R44 ;  /* 0x0000002c04007986 */ /* 0x0003e6000c10150c */
[----:B------:R-:W-:Y:S02]  /*2c60*/  PRMT R45, R3, 0x7610, R45 ;  /* 0x00007610032d7816 */ /* 0x000fe4000000002d */
[----:B------:R-:W-:Y:S02]  /*2c70*/  F2FP.F16.F32.PACK_AB R3, RZ, R14 ;  /* 0x0000000eff03723e */ /* 0x000fe400000000ff */
        /* <DEDUP_REMOVED lines=15> */
[----:B------:R-:W-:Y:S01]  /*2d70*/  F2FP.F16.F32.PACK_AB R31, R31, R8 ;  /* 0x000000081f1f723e */ /* 0x000fe200000000ff */
[----:B---3--:R-:W-:Y:S01]  /*2d80*/  FMUL R8, R6, R32 ;  /* 0x0000002006087220 */ /* 0x008fe20000400000 */
[----:B------:R-:W-:Y:S01]  /*2d90*/  F2FP.F16.F32.PACK_AB R45, R42, R36 ;  /* 0x000000242a2d723e */ /* 0x000fe200000000ff */
        /* <DEDUP_REMOVED lines=12> */
[----:B------:R-:W-:Y:S01]  /*2e60*/  F2FP.F16.F32.PACK_AB R30, RZ, R37 ;  /* 0x00000025ff1e723e */ /* 0x000fe200000000ff */
[----:B------:R-:W-:Y:S01]  /*2e70*/  STS [R36], R45 ;  /* 0x0000002d24007388 */ /* 0x000fe20000000800 */
[----:B------:R-:W-:-:S02]  /*2e80*/  F2FP.F16.F32.PACK_AB R26, RZ, R43 ;  /* 0x0000002bff1a723e */ /* 0x000fc400000000ff */
[----:B0-----:R-:W-:Y:S01]  /*2e90*/  IADD3 R24, P0, R24, UR5, RZ ;  /* 0x0000000518187c10 */ /* 0x001fe2000ff1e0ff */
[----:B------:R0:W-:Y:S03]  /*2ea0*/  STS [R34], R39 ;  /* 0x0000002722007388 */ /* 0x0001e60000000800 */
[----:B------:R-:W-:Y:S01]  /*2eb0*/  IADD3.X R25, R25, UR6, RZ, P0, !PT ;  /* 0x0000000619197c10 */ /* 0x000fe200087fe4ff */
[----:B------:R1:W-:Y:S01]  /*2ec0*/  STS [R32], R31 ;  /* 0x0000001f20007388 */ /* 0x0003e20000000800 */
[----:B------:R-:W-:Y:S02]  /*2ed0*/  F2FP.F16.F32.PACK_AB R43, R43, R14 ;  /* 0x0000000e2b2b723e */ /* 0x000fe400000000ff */
[----:B0-----:R-:W-:Y:S01]  /*2ee0*/  PRMT R39, R30, 0x7610, R39 ;  /* 0x000076101e277816 */ /* 0x001fe20000000027 */
[----:B------:R0:W-:Y:S01]  /*2ef0*/  STG.E.U16 desc[UR12][R24.64], R26 ;  /* 0x0000001a18007986 */ /* 0x0001e2000c10150c */
[----:B-1----:R-:W-:-:S03]  /*2f00*/  FMUL R31, R6, UR7 ;  /* 0x00000007061f7c20 */ /* 0x002fc60008400000 */
[----:B------:R1:W-:Y:S01]  /*2f10*/  STG.E.U16 desc[UR12][R40.64], R39 ;  /* 0x0000002728007986 */ /* 0x0003e2000c10150c */
[----:B------:R-:W-:Y:S01]  /*2f20*/  IMAD R30, R23, 0x21, R11 ;  /* 0x00000021171e7824 */ /* 0x000fe200078e020b */
[----:B------:R-:W-:-:S04]  /*2f30*/  F2FP.F16.F32.PACK_AB R14, RZ, R31 ;  /* 0x0000001fff0e723e */ /* 0x000fc800000000ff */
        /* <DEDUP_REMOVED lines=49> */
[----:B------:R-:W-:Y:S02]  /*3250*/  F2FP.F16.F32.PACK_AB R26, R29, R21 ;  /* 0x000000151d1a723e */ /* 0x000fe400000000ff */
[----:B------:R-:W-:Y:S01]  /*3260*/  IADD3.X R21, R11, R12, RZ, P0, !PT ;  /* 0x0000000c0b157210 */ /* 0x000fe200007fe4ff */
[----:B0-----:R-:W-:Y:S04]  /*3270*/  STG.E desc[UR12][R22.64], R44 ;  /* 0x0000002c16007986 */ /* 0x001fe8000c10190c */
[----:B--2---:R0:W-:Y:S01]  /*3280*/  STG.E desc[UR12][R20.64], R24 ;  /* 0x0000001814007986 */ /* 0x0041e2000c10190c */
[----:B------:R-:W-:Y:S01]  /*3290*/  BAR.SYNC.DEFER_BLOCKING 0x0 ;  /* 0x0000000000007b1d */ /* 0x000fe20000010000 */
[----:B------:R-:W-:-:S02]  /*32a0*/  F2FP.F16.F32.PACK_AB R13, R35, R13 ;  /* 0x0000000d230d723e */ /* 0x000fc400000000ff */
        /* <DEDUP_REMOVED lines=78> */
.L_x_12417:
[----:B--2---:R-:W-:-:S07]  /*3790*/  FMNMX R3, R5, R6, !PT ;  /* 0x0000000605037209 */ /* 0x004fce0007800000 */
.L_x_12409:
[----:B------:R-:W-:Y:S05]  /*37a0*/  BSYNC B0 ;  /* 0x0000000000007941 */ /* 0x000fea0003800000 */
.L_x_12408:
[----:B------:R-:W-:Y:S01]  /*37b0*/  ISETP.NE.AND P0, PT, R2, RZ, PT ;  /* 0x000000ff0200720c */ /* 0x000fe20003f05270 */
[----:B------:R-:W-:-:S12]  /*37c0*/  BSSY B0, `(.L_x_12407) ;  /* 0x0000004000007945 */ /* 0x000fd80003800000 */
[----:B------:R-:W-:Y:S05]  /*37d0*/  @P0 BRA `(.L_x_12411) ;  /* 0x0000000000080947 */ /* 0x000fea0003800000 */
[----:B-1----:R-:W1:Y:S02]  /*37e0*/  LDC.64 R4, c[0x0][0x238] ;  /* 0x00008e00ff047b82 */ /* 0x002e640000000a00 */
[----:B-1----:R2:W-:Y:S02]  /*37f0*/  REDG.E.MAX.S32.STRONG.GPU desc[UR12][R4.64], R3 ;  /* 0x000000030400798e */ /* 0x0025e4000d10e38c */
.L_x_12411:
[----:B------:R-:W-:Y:S05]  /*3800*/  BSYNC B0 ;  /* 0x0000000000007941 */ /* 0x000fea0003800000 */
.L_x_12407:
        /* <DEDUP_REMOVED lines=12> */
[----:B012---:R-:W-:Y:S05]  /*38d0*/  CALL.REL.NOINC `($__internal_295_$__cuda_sm20_rcp_rn_f32_slowpath) ;  /* 0x0000000400847944 */ /* 0x007fea0003c00000 */
[----:B------:R-:W-:Y:S05]  /*38e0*/  BRA `(.L_x_12413) ;  /* 0x0000000000147947 */ /* 0x000fea0003800000 */
.L_x_12412:
[----:B-12---:R-:W1:Y:S01]  /*38f0*/  MUFU.RCP R5, UR7 ;  /* 0x0000000700057d08 */ /* 0x006e620008001000 */
[----:B------:R-:W-:-:S05]  /*3900*/  MOV R0, UR7 ;  /* 0x0000000700007c02 */ /* 0x000fca0008000f00 */
[----:B-1----:R-:W-:-:S04]  /*3910*/  FFMA R0, R5, R0, -1 ;  /* 0xbf80000005007423 */ /* 0x002fc80000000000 */
[----:B------:R-:W-:-:S04]  /*3920*/  FADD.FTZ R0, -R0, -RZ ;  /* 0x800000ff00007221 */ /* 0x000fc80000010100 */
[----:B------:R-:W-:-:S07]  /*3930*/  FFMA R5, R5, R0, R5 ;  /* 0x0000000005057223 */ /* 0x000fce0000000005 */
.L_x_12413:
[----:B------:R-:W1:Y:S02]  /*3940*/  LDC.64 R2, c[0x0][0x240] ;  /* 0x00009000ff027b82 */ /* 0x000e640000000a00 */
[----:B-1----:R-:W-:Y:S01]  /*3950*/  STG.E desc[UR12][R2.64], R5 ;  /* 0x0000000502007986 */ /* 0x002fe2000c10190c */
[----:B------:R-:W-:Y:S05]  /*3960*/  EXIT ;  /* 0x000000000000794d */ /* 0x000fea0003800000 */
.L_x_12410:
[----:B------:R-:W-:Y:S01]  /*3970*/  MOV R8, 0x4 ;  /* 0x0000000400087802 */ /* 0x000fe20000000f00 */
[----:B------:R-:W-:Y:S01]  /*3980*/  IMAD.MOV.U32 R10, RZ, RZ, 0x1f ;  /* 0x0000001fff0a7424 */ /* 0x000fe200078e00ff */
[----:B------:R-:W-:-:S07]  /*3990*/  MOV R7, 0xffffffff ;  /* 0xffffffff00077802 */ /* 0x000fce0000000f00 */
[----:B012---:R-:W-:Y:S05]  /*39a0*/  WARPSYNC.COLLECTIVE R7, `(.L_x_12414) ;  /* 0x0000000007087348 */ /* 0x007fea0003c00000 */
[----:B--2---:R2:W3:Y:S02]  /*39b0*/  SHFL.DOWN P0, R6, R3, R8, R10 ;  /* 0x0800000803067389 */ /* 0x0044e4000000000a */
[----:B0123--:R-:W-:Y:S01]  /*39c0*/  ENDCOLLECTIVE ;  /* 0x000000000000791b */ /* 0x00ffe20003800000 */
.L_x_12414:
[----:B------:R-:W-:Y:S02]  /*39d0*/  MOV R8, 0x2 ;  /* 0x0000000200087802 */ /* 0x000fe40000000f00 */
[----:B------:R-:W-:-:S04]  /*39e0*/  MOV R4, R6 ;  /* 0x0000000600047202 */ /* 0x000fc80000000f00 */
[----:B------:R-:W-:-:S05]  /*39f0*/  FMNMX R4, R4, R3, !PT ;  /* 0x0000000304047209 */ /* 0x000fca0007800000 */
[----:B------:R-:W-:-:S07]  /*3a00*/  IMAD.MOV.U32 R3, RZ, RZ, R4 ;  /* 0x000000ffff037224 */ /* 0x000fce00078e0004 */
[----:B------:R-:W-:Y:S05]  /*3a10*/  WARPSYNC.COLLECTIVE R7, `(.L_x_12415) ;  /* 0x0000000007087348 */ /* 0x000fea0003c00000 */
[----:B------:R0:W1:Y:S02]  /*3a20*/  SHFL.DOWN P0, R6, R3, R8, R10 ;  /* 0x0800000803067389 */ /* 0x000064000000000a */
[----:B01----:R-:W-:Y:S01]  /*3a30*/  ENDCOLLECTIVE ;  /* 0x000000000000791b */ /* 0x003fe20003800000 */
.L_x_12415:
[----:B------:R-:W-:Y:S02]  /*3a40*/  MOV R8, 0x1 ;  /* 0x0000000100087802 */ /* 0x000fe40000000f00 */
[----:B------:R-:W-:-:S04]  /*3a50*/  MOV R5, R6 ;  /* 0x0000000600057202 */ /* 0x000fc80000000f00 */
[----:B------:R-:W-:-:S05]  /*3a60*/  FMNMX R5, R4, R5, !PT ;  /* 0x0000000504057209 */ /* 0x000fca0007800000 */
[----:B------:R-:W-:-:S07]  /*3a70*/  IMAD.MOV.U32 R3, RZ, RZ, R5 ;  /* 0x000000ffff037224 */ /* 0x000fce00078e0005 */
[----:B------:R-:W-:Y:S05]  /*3a80*/  WARPSYNC.COLLECTIVE R7, `(.L_x_12416) ;  /* 0x0000000007087348 */ /* 0x000fea0003c00000 */
[----:B------:R0:W1:Y:S02]  /*3a90*/  SHFL.DOWN P0, R6, R3, R8, R10 ;  /* 0x0800000803067389 */ /* 0x000064000000000a */
[----:B01----:R-:W-:Y:S01]  /*3aa0*/  ENDCOLLECTIVE ;  /* 0x000000000000791b */ /* 0x003fe20003800000 */
.L_x_12416:
[----:B------:R-:W-:Y:S05]  /*3ab0*/  BRA `(.L_x_12417) ;  /* 0xfffffffc00347947 */ /* 0x000fea000383ffff */
        .weak           $__internal_294_$__cuda_sm20_div_u64
        .type           $__internal_294_$__cuda_sm20_div_u64,@function
        .size           $__internal_294_$__cuda_sm20_div_u64,($__internal_295_$__cuda_sm20_rcp_rn_f32_slowpath - $__internal_294_$__cuda_sm20_div_u64)
$__internal_294_$__cuda_sm20_div_u64:
        /* <DEDUP_REMOVED lines=66> */
[----:B------:R-:W-:Y:S06]  /*3ee0*/  RET.REL.NODEC R8 `(_ZN18transformer_engine6detail32dgated_act_cast_transpose_kernelILi1ELi2Eff6__halfNS_5EmptyEXadL_ZNS_5dgeluIffEET_T0_RKS3_EEXadL_ZNS_4geluIffEES5_S6_S8_EEEEvPKT2_SC_PT3_SE_PKT1_PSF_SI_mmm) ;  /* 0xffffffc008447950 */ /* 0x000fec0003c3ffff */
        .weak           $__internal_295_$__cuda_sm20_rcp_rn_f32_slowpath
        .type           $__internal_295_$__cuda_sm20_rcp_rn_f32_slowpath,@function
        .size           $__internal_295_$__cuda_sm20_rcp_rn_f32_slowpath,(.L_x_34780 - $__internal_295_$__cuda_sm20_rcp_rn_f32_slowpath)
$__internal_295_$__cuda_sm20_rcp_rn_f32_slowpath:
        /* <DEDUP_REMOVED lines=15> */
.L_x_12418:
        /* <DEDUP_REMOVED lines=33> */
.L_x_12420:
[----:B------:R0:W1:Y:S02]  /*41f0*/  MUFU.RCP R2, R0 ;  /* 0x0000000000027308 */ /* 0x0000640000001000 */
.L_x_12419:
[----:B------:R-:W-:Y:S01]  /*4200*/  HFMA2.MMA R3, -RZ, RZ, 0, 0 ;  /* 0x00000000ff037435 */ /* 0x000fe200000001ff */
[----:B-1-3--:R-:W-:Y:S01]  /*4210*/  IMAD.MOV.U32 R5, RZ, RZ, R2 ;  /* 0x000000ffff057224 */ /* 0x00afe200078e0002 */
[----:B------:R-:W-:-:S04]  /*4220*/  MOV R2, R7 ;  /* 0x0000000700027202 */ /* 0x000fc80000000f00 */
[----:B0-2---:R-:W-:Y:S05]  /*4230*/  RET.REL.NODEC R2 `(_ZN18transformer_engine6detail32dgated_act_cast_transpose_kernelILi1ELi2Eff6__halfNS_5EmptyEXadL_ZNS_5dgeluIffEET_T0_RKS3_EEXadL_ZNS_4geluIffEES5_S6_S8_EEEEvPKT2_SC_PT3_SE_PKT1_PSF_SI_mmm) ;  /* 0xffffffbc02707950 */ /* 0x005fea0003c3ffff */
.L_x_12421:
        /* <DEDUP_REMOVED lines=12> */
.L_x_34780:


//--------------------- .text._ZN18transformer_engine6detail43dgated_act_cast_transpose_kernel_notalignedILi1ELi1EfffNS_5EmptyEXadL_ZNS_5dgeluIffEET_T0_RKS2_EEXadL_ZNS_4geluIffEES4_S5_S7_EEEEvPKT2_SB_PT3_SD_PKT1_PSE_SH_mmm --------------------------
	.section	.text._ZN18transformer_engine6detail43dgated_act_cast_transpose_kernel_notalignedILi1ELi1EfffNS_5EmptyEXadL_ZNS_5dgeluIffEET_T0_RKS2_EEXadL_ZNS_4geluIffEES4_S5_S7_EEEEvPKT2_SB_PT3_SD_PKT1_PSE_SH_mmm,"ax",@progbits
	.align	128
        .global         _ZN18transformer_engine6detail43dgated_act_cast_transpose_kernel_notalignedILi1ELi1EfffNS_5EmptyEXadL_ZNS_5dgeluIffEET_T0_RKS2_EEXadL_ZNS_4geluIffEES4_S5_S7_EEEEvPKT2_SB_PT3_SD_PKT1_PSE_SH_mmm
        .type           _ZN18transformer_engine6detail43dgated_act_cast_transpose_kernel_notalignedILi1ELi1EfffNS_5EmptyEXadL_ZNS_5dgeluIffEET_T0_RKS2_EEXadL_ZNS_4geluIffEES4_S5_S7_EEEEvPKT2_SB_PT3_SD_PKT1_PSE_SH_mmm,@function
        .size           _ZN18transformer_engine6detail43dgated_act_cast_transpose_kernel_notalignedILi1ELi1EfffNS_5EmptyEXadL_ZNS_5dgeluIffEET_T0_RKS2_EEXadL_ZNS_4geluIffEES4_S5_S7_EEEEvPKT2_SB_PT3_SD_PKT1_PSE_SH_mmm,(.L_x_34782 - _ZN18transformer_engine6detail43dgated_act_cast_transpose_kernel_notalignedILi1ELi1EfffNS_5EmptyEXadL_ZNS_5dgeluIffEET_T0_RKS2_EEXadL_ZNS_4geluIffEES4_S5_S7_EEEEvPKT2_SB_PT3_SD_PKT1_PSE_SH_mmm)
        .other          _ZN18transformer_engine6detail43dgated_act_cast_transpose_kernel_notalignedILi1ELi1EfffNS_5EmptyEXadL_ZNS_5dgeluIffEET_T0_RKS2_EEXadL_ZNS_4geluIffEES4_S5_S7_EEEEvPKT2_SB_PT3_SD_PKT1_PSE_SH_mmm,@"STO_CUDA_ENTRY STV_DEFAULT"
_ZN18transformer_engine6detail43dgated_act_cast_transpose_kernel_notalignedILi1ELi1EfffNS_5EmptyEXadL_ZNS_5dgeluIffEET_T0_RKS2_EEXadL_ZNS_4geluIffEES4_S5_S7_EEEEvPKT2_SB_PT3_SD_PKT1_PSE_SH_mmm:
.text._ZN18transformer_engine6detail43dgated_act_cast_transpose_kernel_notalignedILi1ELi1EfffNS_5EmptyEXadL_ZNS_5dgeluIffEET_T0_RKS2_EEXadL_ZNS_4geluIffEES4_S5_S7_EEEEvPKT2_SB_PT3_SD_PKT1_PSE_SH_mmm:
        /* <DEDUP_REMOVED lines=19> */
[----:B------:R-:W-:Y:S05]  /*0130*/  CALL.REL.NOINC `($__internal_296_$__cuda_sm20_div_u64) ;  /* 0x0000003400f07944 */ /* 0x000fea0003c00000 */
        /* <DEDUP_REMOVED lines=9> */
.L_x_12422:
        /* <DEDUP_REMOVED lines=22> */
.L_x_12423:
[----:B------:R-:W-:Y:S01]  /*0330*/  ULDC.64 UR4, c[0x0][0x230] ;  /* 0x00008c0000047ab9 */ /* 0x000fe20000000a00 */
[----:B------:R-:W-:Y:S01]  /*0340*/  ULDC.64 UR6, c[0x0][0x208] ;  /* 0x0000820000067ab9 */ /* 0x000fe20000000a00 */
[----:B------:R-:W-:Y:S01]  /*0350*/  ISETP.NE.U32.AND P0, PT, RZ, UR4, PT ;  /* 0x00000004ff007c0c */ /* 0x000fe2000bf05070 */
[----:B------:R-:W-:-:S03]  /*0360*/  ULDC.64 UR10, c[0x0][0x248] ;  /* 0x00009200000a7ab9 */ /* 0x000fc60000000a00 */
[----:B------:R-:W-:Y:S01]  /*0370*/  ISETP.NE.AND.EX P0, PT, RZ, UR5, PT, P0 ;  /* 0x00000005ff007c0c */ /* 0x000fe2000bf05300 */
[----:B------:R-:W-:-:S12]  /*0380*/  ULDC.64 UR4, c[0x0][0x250] ;  /* 0x0000940000047ab9 */ /* 0x000fd80000000a00 */
[----:B------:R-:W0:Y:S01]  /*0390*/  @P0 LDC.64 R2, c[0x0][0x230] ;  /* 0x00008c00ff020b82 */ /* 0x000e220000000a00 */
[----:B------:R-:W-:Y:S01]  /*03a0*/  IMAD.U32 R10, RZ, RZ, UR4 ;  /* 0x00000004ff0a7e24 */ /* 0x000fe2000f8e00ff */
[----:B------:R-:W-:Y:S01]  /*03b0*/  SHF.L.U64.HI R11, R14, 0x5, R15 ;  /* 0x000000050e0b7819 */ /* 0x000fe2000001020f */
[----:B------:R-:W-:-:S03]  /*03c0*/  IMAD.U32 R8, RZ, RZ, UR5 ;  /* 0x00000005ff087e24 */ /* 0x000fc6000f8e00ff */
[----:B------:R-:W-:Y:S02]  /*03d0*/  LEA R13, P2, -R14, R10, 0x5 ;  /* 0x0000000a0e0d7211 */ /* 0x000fe400078429ff */
[----:B------:R-:W-:Y:S02]  /*03e0*/  SHF.R.U32.HI R0, RZ, 0x3, R12 ;  /* 0x00000003ff007819 */ /* 0x000fe4000001160c */
[C---:B------:R-:W-:Y:S02]  /*03f0*/  SHF.L.U64.HI R4, R7.reuse, 0x5, R38 ;  /* 0x0000000507047819 */ /* 0x040fe40000010226 */
[----:B------:R-:W-:Y:S02]  /*0400*/  LEA R6, P1, -R7, UR10, 0x5 ;  /* 0x0000000a07067c11 */ /* 0x000fe4000f8229ff */
[----:B------:R-:W-:Y:S01]  /*0410*/  LOP3.LUT R5, R0, 0x1ffffffc, RZ, 0xc0, !PT ;  /* 0x1ffffffc00057812 */ /* 0x000fe200078ec0ff */
[----:B0-----:R0:W5:Y:S01]  /*0420*/  @P0 LDG.E R9, desc[UR6][R2.64] ;  /* 0x0000000602090981 */ /* 0x001162000c1e1900 */
[----:B------:R-:W-:Y:S01]  /*0430*/  IADD3.X R4, ~R4, UR11, RZ, P1, !PT ;  /* 0x0000000b04047c10 */ /* 0x000fe20008ffe5ff */
[----:B------:R-:W-:Y:S01]  /*0440*/  BSSY B0, `(.L_x_12424) ;  /* 0x000003f000007945 */ /* 0x000fe20003800000 */
[----:B------:R-:W-:Y:S01]  /*0450*/  ISETP.LT.U32.AND P1, PT, R6, 0x20, PT ;  /* 0x000000200600780c */ /* 0x000fe20003f21070 */
[----:B------:R-:W-:Y:S01]  /*0460*/  HFMA2.MMA R19, -RZ, RZ, 0, 0 ;  /* 0x00000000ff137435 */ /* 0x000fe200000001ff */
[----:B------:R-:W-:-:S02]  /*0470*/  IMAD.MOV.U32 R35, RZ, RZ, RZ ;  /* 0x000000ffff237224 */ /* 0x000fc400078e00ff */
[----:B------:R-:W-:Y:S02]  /*0480*/  ISETP.LT.U32.AND.EX P1, PT, R4, RZ, PT, P1 ;  /* 0x000000ff0400720c */ /* 0x000fe40003f21110 */
[----:B0-----:R-:W-:Y:S01]  /*0490*/  MOV R2, R7 ;  /* 0x0000000700027202 */ /* 0x001fe20000000f00 */
[----:B------:R-:W-:Y:S01]  /*04a0*/  IMAD.MOV.U32 R3, RZ, RZ, R38 ;  /* 0x000000ffff037224 */ /* 0x000fe200078e0026 */
[----:B------:R-:W-:-:S03]  /*04b0*/  SEL R18, R6, 0x20, P1 ;  /* 0x0000002006127807 */ /* 0x000fc60000800000 */
[----:B------:R-:W-:-:S04]  /*04c0*/  IMAD.WIDE.U32 R22, R14, UR10, R2 ;  /* 0x0000000a0e167c25 */ /* 0x000fc8000f8e0002 */
[----:B------:R-:W-:Y:S01]  /*04d0*/  IMAD.X R2, R8, 0x1, ~R11, P2 ;  /* 0x0000000108027824 */ /* 0x000fe200010e0e0b */
[----:B------:R-:W-:Y:S01]  /*04e0*/  ISETP.LT.U32.AND P2, PT, R13, 0x20, PT ;  /* 0x000000200d00780c */ /* 0x000fe20003f41070 */
[----:B------:R-:W-:Y:S02]  /*04f0*/  IMAD R3, R15, UR10, RZ ;  /* 0x0000000a0f037c24 */ /* 0x000fe4000f8e02ff */
[----:B------:R-:W-:Y:S01]  /*0500*/  IMAD.SHL.U32 R24, R22, 0x20, RZ ;  /* 0x0000002016187824 */ /* 0x000fe200078e00ff */
[----:B------:R-:W-:Y:S01]  /*0510*/  ISETP.LT.U32.AND.EX P2, PT, R2, RZ, PT, P2 ;  /* 0x000000ff0200720c */ /* 0x000fe20003f41120 */
[----:B------:R-:W-:Y:S01]  /*0520*/  IMAD R31, R14, UR11, R3 ;  /* 0x0000000b0e1f7c24 */ /* 0x000fe2000f8e0203 */
[----:B------:R-:W-:Y:S01]  /*0530*/  LOP3.LUT R3, R0, 0x1c, RZ, 0xc0, !PT ;  /* 0x0000001c00037812 */ /* 0x000fe200078ec0ff */
[----:B------:R-:W-:Y:S01]  /*0540*/  IMAD.IADD R2, R12, 0x1, -R5 ;  /* 0x000000010c027824 */ /* 0x000fe200078e0a05 */
[----:B------:R-:W-:Y:S01]  /*0550*/  SEL R0, R13, 0x20, P2 ;  /* 0x000000200d007807 */ /* 0x000fe20001000000 */
[----:B------:R-:W-:-:S02]  /*0560*/  IMAD.IADD R23, R23, 0x1, R31 ;  /* 0x0000000117177824 */ /* 0x000fc400078e021f */
[C---:B------:R-:W-:Y:S01]  /*0570*/  VIADD R11, R3.reuse, 0x1 ;  /* 0x00000001030b7836 */ /* 0x040fe20000000000 */
[----:B------:R-:W-:Y:S01]  /*0580*/  LOP3.LUT R16, R2, 0x1f, RZ, 0xc0, !PT ;  /* 0x0000001f02107812 */ /* 0x000fe200078ec0ff */
[----:B------:R-:W-:Y:S01]  /*0590*/  IMAD.WIDE.U32 R20, R14, UR10, R22 ;  /* 0x0000000a0e147c25 */ /* 0x000fe2000f8e0016 */
[----:B------:R-:W-:Y:S02]  /*05a0*/  ISETP.GE.U32.AND P2, PT, R3, R0, PT ;  /* 0x000000000300720c */ /* 0x000fe40003f46070 */
[----:B------:R-:W-:Y:S01]  /*05b0*/  IADD3 R27, R2, -0x1, RZ ;  /* 0xffffffff021b7810 */ /* 0x000fe20007ffe0ff */
[----:B------:R-:W-:Y:S01]  /*05c0*/  IMAD.IADD R31, R31, 0x1, R21 ;  /* 0x000000011f1f7824 */ /* 0x000fe200078e0215 */
[----:B------:R-:W-:Y:S01]  /*05d0*/  ISETP.LT.U32.AND P2, PT, R16, R18, !P2 ;  /* 0x000000121000720c */ /* 0x000fe20005741070 */
[----:B------:R-:W-:Y:S01]  /*05e0*/  IMAD.SHL.U32 R30, R20, 0x20, RZ ;  /* 0x00000020141e7824 */ /* 0x000fe200078e00ff */
[----:B------:R-:W-:Y:S02]  /*05f0*/  ISETP.GE.U32.AND P1, PT, R11, R0, PT ;  /* 0x000000000b00720c */ /* 0x000fe40003f26070 */
[----:B------:R-:W-:-:S02]  /*0600*/  LOP3.LUT R27, R27, 0x1f, RZ, 0xc0, !PT ;  /* 0x0000001f1b1b7812 */ /* 0x000fc400078ec0ff */
[----:B------:R-:W-:Y:S02]  /*0610*/  SHF.L.U64.HI R31, R20, 0x5, R31 ;  /* 0x00000005141f7819 */ /* 0x000fe4000001021f */
[----:B------:R-:W-:Y:S02]  /*0620*/  IADD3 R32, P3, R30, UR10, RZ ;  /* 0x0000000a1e207c10 */ /* 0x000fe4000ff7e0ff */
[----:B------:R-:W-:Y:S01]  /*0630*/  SHF.L.U64.HI R25, R22, 0x5, R23 ;  /* 0x0000000516197819 */ /* 0x000fe20000010217 */
[----:B------:R-:W-:Y:S01]  /*0640*/  IMAD.MOV.U32 R23, RZ, RZ, RZ ;  /* 0x000000ffff177224 */ /* 0x000fe200078e00ff */
[----:B------:R-:W-:Y:S01]  /*0650*/  ISETP.LT.U32.AND P1, PT, R27, R18, !P1 ;  /* 0x000000121b00720c */ /* 0x000fe20004f21070 */
[----:B------:R-:W-:Y:S01]  /*0660*/  @!P2 IMAD.MOV.U32 R13, RZ, RZ, RZ ;  /* 0x000000ffff0da224 */ /* 0x000fe200078e00ff */
[----:B------:R-:W-:Y:S01]  /*0670*/  IADD3.X R33, R31, UR11, RZ, P3, !PT ;  /* 0x0000000b1f217c10 */ /* 0x000fe20009ffe4ff */
[----:B------:R-:W-:Y:S02]  /*0680*/  @!P2 IMAD.MOV.U32 R11, RZ, RZ, RZ ;  /* 0x000000ffff0ba224 */ /* 0x000fe400078e00ff */
[----:B------:R-:W-:Y:S01]  /*0690*/  @!P2 IMAD.MOV.U32 R22, RZ, RZ, RZ ;  /* 0x000000ffff16a224 */ /* 0x000fe200078e00ff */
[----:B------:R-:W-:Y:S07]  /*06a0*/  @!P2 BRA `(.L_x_12425) ;  /* 0x000000000060a947 */ /* 0x000fee0003800000 */
[----:B------:R-:W-:Y:S01]  /*06b0*/  IMAD.MOV.U32 R17, RZ, RZ, RZ ;  /* 0x000000ffff117224 */ /* 0x000fe200078e00ff */
[----:B------:R-:W-:Y:S01]  /*06c0*/  ULDC.64 UR8, c[0x0][0x218] ;  /* 0x0000860000087ab9 */ /* 0x000fe20000000a00 */
[C---:B------:R-:W-:Y:S01]  /*06d0*/  IMAD R37, R3.reuse, UR11, RZ ;  /* 0x0000000b03257c24 */ /* 0x040fe2000f8e02ff */
[----:B------:R-:W-:Y:S01]  /*06e0*/  ULDC.64 UR4, c[0x0][0x210] ;  /* 0x0000840000047ab9 */ /* 0x000fe20000000a00 */
[----:B------:R-:W-:-:S04]  /*06f0*/  IMAD.WIDE.U32 R20, R3, UR10, RZ ;  /* 0x0000000a03147c25 */ /* 0x000fc8000f8e00ff */
[----:B------:R-:W-:Y:S01]  /*0700*/  IMAD.WIDE.U32 R28, R3, UR10, R16 ;  /* 0x0000000a031c7c25 */ /* 0x000fe2000f8e0010 */
[----:B------:R-:W-:-:S03]  /*0710*/  LEA R13, P4, R20, R16, 0x1 ;  /* 0x00000010140d7211 */ /* 0x000fc600078808ff */
[----:B------:R-:W-:Y:S01]  /*0720*/  IMAD.IADD R21, R37, 0x1, R21 ;  /* 0x0000000125157824 */ /* 0x000fe200078e0215 */
[----:B------:R-:W-:-:S04]  /*0730*/  IADD3 R11, P3, R24, R28, RZ ;  /* 0x0000001c180b7210 */ /* 0x000fc80007f7e0ff */
[----:B------:R-:W-:Y:S02]  /*0740*/  LEA.HI.X R20, R20, RZ, R21, 0x1, P4 ;  /* 0x000000ff14147211 */ /* 0x000fe400020f0c15 */
[----:B------:R-:W-:Y:S02]  /*0750*/  IADD3 R21, P4, R13, R30, RZ ;  /* 0x0000001e0d157210 */ /* 0x000fe40007f9e0ff */
[----:B------:R-:W-:Y:S02]  /*0760*/  IADD3.X R40, R25, R29, R37, P3, !PT ;  /* 0x0000001d19287210 */ /* 0x000fe40001ffe425 */
[----:B------:R-:W-:Y:S02]  /*0770*/  IADD3 R13, P3, R13, R32, RZ ;  /* 0x000000200d0d7210 */ /* 0x000fe40007f7e0ff */
[C---:B------:R-:W-:Y:S02]  /*0780*/  IADD3.X R34, R20.reuse, R31, RZ, P4, !PT ;  /* 0x0000001f14227210 */ /* 0x040fe400027fe4ff */
        /* <DEDUP_REMOVED lines=10> */
.L_x_12425:
[----:B------:R-:W-:Y:S05]  /*0830*/  BSYNC B0 ;  /* 0x0000000000007941 */ /* 0x000fea0003800000 */
.L_x_12424:
[----:B------:R-:W-:Y:S04]  /*0840*/  BSSY B0, `(.L_x_12426) ;  /* 0x0000021000007945 */ /* 0x000fe80003800000 */
[----:B------:R-:W-:Y:S05]  /*0850*/  @!P1 BRA `(.L_x_12427) ;  /* 0x00000000007c9947 */ /* 0x000fea0003800000 */
[----:B------:R-:W-:Y:S01]  /*0860*/  USHF.L.U32 UR4, UR11, 0x1, URZ ;  /* 0x000000010b047899 */ /* 0x000fe2000800063f */
[----:B0-----:R-:W-:Y:S01]  /*0870*/  IADD3 R28, P3, R24, UR10, RZ ;  /* 0x0000000a181c7c10 */ /* 0x001fe2000ff7e0ff */
[----:B------:R-:W-:-:S03]  /*0880*/  UIMAD.WIDE.U32 UR8, UR10, 0x2, URZ ;  /* 0x000000020a0878a5 */ /* 0x000fc6000f8e003f */
[----:B------:R-:W-:Y:S01]  /*0890*/  IADD3.X R29, R25, UR11, RZ, P3, !PT ;  /* 0x0000000b191d7c10 */ /* 0x000fe20009ffe4ff */
[----:B------:R-:W-:Y:S02]  /*08a0*/  UIADD3 UR4, UR9, UR4, URZ ;  /* 0x0000000409047290 */ /* 0x000fe4000fffe03f */
[----:B------:R-:W-:Y:S02]  /*08b0*/  IMAD.U32 R21, RZ, RZ, UR9 ;  /* 0x00000009ff157e24 */ /* 0x000fe4000f8e00ff */
        /* <DEDUP_REMOVED lines=11> */
[C---:B------:R-:W-:Y:S02]  /*0970*/  IADD3 R21, P4, R19.reuse, R30, RZ ;  /* 0x0000001e13157210 */ /* 0x040fe40007f9e0ff */
[----:B------:R-:W-:Y:S02]  /*0980*/  IADD3 R19, P5, R19, R32, RZ ;  /* 0x0000002013137210 */ /* 0x000fe40007fbe0ff */
[----:B------:R-:W-:Y:S01]  /*0990*/  IADD3.X R42, RZ, R42, RZ, P3, !PT ;  /* 0x0000002aff2a7210 */ /* 0x000fe20001ffe4ff */
        /* <DEDUP_REMOVED lines=11> */
.L_x_12427:
[----:B------:R-:W-:Y:S05]  /*0a50*/  BSYNC B0 ;  /* 0x0000000000007941 */ /* 0x000fea0003800000 */
.L_x_12426:
[C---:B01---5:R-:W-:Y:S01]  /*0a60*/  FMUL R20, R11.reuse, 0.044714998453855514526 ;  /* 0x3d3727130b147820 */ /* 0x063fe20000400000 */
[C---:B------:R-:W-:Y:S01]  /*0a70*/  FMUL R29, R11.reuse, 0.79788458347320556641 ;  /* 0x3f4c422a0b1d7820 */ /* 0x040fe20000400000 */
[----:B------:R-:W-:Y:S01]  /*0a80*/  FMUL R28, R11, 0.035677410662174224854 ;  /* 0x3d12227a0b1c7820 */ /* 0x000fe20000400000 */
[----:B------:R-:W-:Y:S02]  /*0a90*/  IMAD.MOV.U32 R34, RZ, RZ, 0x3c80f082 ;  /* 0x3c80f082ff227424 */ /* 0x000fe400078e00ff */
[-C--:B------:R-:W-:Y:S01]  /*0aa0*/  FFMA R20, R20, R11.reuse, 1 ;  /* 0x3f80000014147423 */ /* 0x080fe2000000000b */
[----:B------:R-:W-:Y:S02]  /*0ab0*/  IMAD.MOV.U32 R36, RZ, RZ, 0x3f800000 ;  /* 0x3f800000ff247424 */ /* 0x000fe400078e00ff */
[----:B------:R-:W-:Y:S01]  /*0ac0*/  FFMA R28, R28, R11, 0.79788458347320556641 ;  /* 0x3f4c422a1c1c7423 */ /* 0x000fe2000000000b */
[----:B------:R-:W-:-:S04]  /*0ad0*/  IMAD.WIDE.U32 R14, R7, R10, R14 ;  /* 0x0000000a070e7225 */ /* 0x000fc800078e000e */
[----:B------:R-:W-:Y:S01]  /*0ae0*/  FMUL R29, R20, R29 ;  /* 0x0000001d141d7220 */ /* 0x000fe20000400000 */
[----:B------:R-:W-:Y:S01]  /*0af0*/  UMOV UR8, 0x3f800000 ;  /* 0x3f80000000087882 */ /* 0x000fe20000000000 */
[----:B------:R-:W-:Y:S01]  /*0b00*/  FMUL R28, R28, R11 ;  /* 0x0000000b1c1c7220 */ /* 0x000fe20000400000 */
[----:B------:R-:W-:Y:S01]  /*0b10*/  @P0 R2UR UR8, R9 ;  /* 0x00000000090802ca */ /* 0x000fe200000e0000 */
[C---:B------:R-:W-:Y:S01]  /*0b20*/  FMUL R20, |R29|.reuse, 2.8853900432586669922 ;  /* 0x4038aa3b1d147820 */ /* 0x040fe20000400200 */
[C---:B------:R-:W-:Y:S01]  /*0b30*/  FMUL R41, R29.reuse, R29 ;  /* 0x0000001d1d297220 */ /* 0x040fe20000400000 */
[C---:B------:R-:W-:Y:S01]  /*0b40*/  FMUL R37, |R28|.reuse, 2.8853900432586669922 ;  /* 0x4038aa3b1c257820 */ /* 0x040fe20000400200 */
[----:B------:R-:W-:Y:S01]  /*0b50*/  FSETP.GE.AND P3, PT, |R29|, 9.010913848876953125, PT ;  /* 0x41102cb41d00780b */ /* 0x000fe20003f66200 */
[----:B------:R-:W-:Y:S01]  /*0b60*/  FMUL R39, R28, R28 ;  /* 0x0000001c1c277220 */ /* 0x000fe20000400000 */
[----:B------:R-:W-:Y:S01]  /*0b70*/  FFMA R40, R41, R34, -0.052303962409496307373 ;  /* 0xbd563cae29287423 */ /* 0x000fe20000000022 */
[----:B------:R-:W0:Y:S01]  /*0b80*/  MUFU.EX2 R20, R20 ;  /* 0x0000001400147308 */ /* 0x000e220000000800 */
[----:B------:R-:W-:Y:S01]  /*0b90*/  FSETP.GE.AND P4, PT, |R29|, 0.60000002384185791016, PT ;  /* 0x3f19999a1d00780b */ /* 0x000fe20003f86200 */
[----:B------:R-:W-:-:S02]  /*0ba0*/  VIADD R9, R2, 0x1e ;  /* 0x0000001e02097836 */ /* 0x000fc40000000000 */
[----:B------:R-:W-:Y:S01]  /*0bb0*/  FFMA R42, R41, R40, 0.1331529766321182251 ;  /* 0x3e085941292a7423 */ /* 0x000fe20000000028 */
[----:B------:R-:W-:Y:S02]  /*0bc0*/  BSSY B0, `(.L_x_12428) ;  /* 0x000003b000007945 */ /* 0x000fe40003800000 */
[----:B------:R-:W-:Y:S01]  /*0bd0*/  LOP3.LUT R9, R9, 0x1f, RZ, 0xc0, !PT ;  /* 0x0000001f09097812 */ /* 0x000fe200078ec0ff */
[----:B------:R-:W1:Y:S01]  /*0be0*/  MUFU.EX2 R37, R37 ;  /* 0x0000002500257308 */ /* 0x000e620000000800 */
[----:B0-----:R-:W-:-:S07]  /*0bf0*/  FADD R21, R20, 1 ;  /* 0x3f80000014157421 */ /* 0x001fce0000000000 */
[----:B------:R-:W0:Y:S01]  /*0c00*/  MUFU.RCP R21, R21 ;  /* 0x0000001500157308 */ /* 0x000e220000001000 */
[----:B-1----:R-:W-:-:S07]  /*0c10*/  FADD R43, R37, 1 ;  /* 0x3f800000252b7421 */ /* 0x002fce0000000000 */
[----:B------:R-:W1:Y:S01]  /*0c20*/  MUFU.RCP R37, R43 ;  /* 0x0000002b00257308 */ /* 0x000e620000001000 */
[----:B0-----:R-:W-:-:S05]  /*0c30*/  FFMA R20, R21, -2, R36 ;  /* 0xc000000015147823 */ /* 0x001fca0000000024 */
[----:B------:R-:W-:Y:S01]  /*0c40*/  FSEL R40, R20, 1, !P3 ;  /* 0x3f80000014287808 */ /* 0x000fe20005800000 */
[----:B------:R-:W-:Y:S01]  /*0c50*/  FFMA R20, R41, R42, -0.33332768082618713379 ;  /* 0xbeaaa9ed29147423 */ /* 0x000fe2000000002a */
[----:B------:R-:W-:Y:S01]  /*0c60*/  FFMA R42, R39, R34, -0.052303962409496307373 ;  /* 0xbd563cae272a7423 */ /* 0x000fe20000000022 */
[----:B------:R-:W-:Y:S02]  /*0c70*/  FSETP.GE.AND P3, PT, |R28|, 9.010913848876953125, PT ;  /* 0x41102cb41c00780b */ /* 0x000fe40003f66200 */
[----:B------:R-:W-:Y:S01]  /*0c80*/  FFMA R20, R41, R20, RZ ;  /* 0x0000001429147223 */ /* 0x000fe200000000ff */
[--C-:B------:R-:W-:Y:S01]  /*0c90*/  LOP3.LUT R21, R40, 0x80000000, R29.reuse, 0xb8, !PT ;  /* 0x8000000028157812 */ /* 0x100fe200078eb81d */
[----:B------:R-:W-:Y:S02]  /*0ca0*/  FMUL R40, R11, 0.10703222453594207764 ;  /* 0x3ddb33b60b287820 */ /* 0x000fe40000400000 */
[----:B------:R-:W-:Y:S01]  /*0cb0*/  @!P4 FFMA R21, R29, R20, R29 ;  /* 0x000000141d15c223 */ /* 0x000fe2000000001d */
[----:B------:R-:W-:Y:S01]  /*0cc0*/  FSETP.GE.AND P4, PT, |R28|, 0.60000002384185791016, PT ;  /* 0x3f19999a1c00780b */ /* 0x000fe20003f86200 */
[----:B------:R-:W-:Y:S01]  /*0cd0*/  FFMA R20, R39, R42, 0.1331529766321182251 ;  /* 0x3e08594127147423 */ /* 0x000fe2000000002a */
[----:B-1----:R-:W-:Y:S01]  /*0ce0*/  FFMA R29, R37, -2, R36 ;  /* 0xc0000000251d7823 */ /* 0x002fe20000000024 */
[----:B------:R-:W-:Y:S01]  /*0cf0*/  FFMA R40, R40, R11, 0.79788458347320556641 ;  /* 0x3f4c422a28287423 */ /* 0x000fe2000000000b */
[----:B------:R-:W-:Y:S01]  /*0d00*/  FFMA R37, -R21, R21, 1 ;  /* 0x3f80000015257423 */ /* 0x000fe20000000115 */
[----:B------:R-:W-:-:S02]  /*0d10*/  FFMA R20, R39, R20, -0.33332768082618713379 ;  /* 0xbeaaa9ed27147423 */ /* 0x000fc40000000014 */
[----:B------:R-:W-:Y:S01]  /*0d20*/  FSEL R29, R29, 1, !P3 ;  /* 0x3f8000001d1d7808 */ /* 0x000fe20005800000 */
[----:B------:R-:W-:Y:S01]  /*0d30*/  FMUL R37, R37, R40 ;  /* 0x0000002825257220 */ /* 0x000fe20000400000 */
[----:B------:R-:W-:Y:S01]  /*0d40*/  FFMA R39, R39, R20, RZ ;  /* 0x0000001427277223 */ /* 0x000fe200000000ff */
[----:B------:R-:W-:Y:S02]  /*0d50*/  IMAD R40, R38, R10, RZ ;  /* 0x0000000a26287224 */ /* 0x000fe400078e02ff */
[----:B------:R-:W-:Y:S01]  /*0d60*/  FMUL R38, R11, 0.5 ;  /* 0x3f0000000b267820 */ /* 0x000fe20000400000 */
[--C-:B------:R-:W-:Y:S01]  /*0d70*/  LOP3.LUT R20, R29, 0x80000000, R28.reuse, 0xb8, !PT ;  /* 0x800000001d147812 */ /* 0x100fe200078eb81c */
[----:B------:R-:W-:Y:S01]  /*0d80*/  @!P4 FFMA R20, R28, R39, R28 ;  /* 0x000000271c14c223 */ /* 0x000fe2000000001c */
[----:B------:R-:W-:Y:S02]  /*0d90*/  IMAD R29, R7, R8, R40 ;  /* 0x00000008071d7224 */ /* 0x000fe400078e0228 */
[----:B------:R-:W-:Y:S01]  /*0da0*/  FMUL R37, R37, R38 ;  /* 0x0000002625257220 */ /* 0x000fe20000400000 */
[----:B------:R-:W-:-:S02]  /*0db0*/  IMAD.MOV.U32 R7, RZ, RZ, 0x3f000000 ;  /* 0x3f000000ff077424 */ /* 0x000fc400078e00ff */
[----:B------:R-:W-:Y:S01]  /*0dc0*/  FADD R28, R21, 1 ;  /* 0x3f800000151c7421 */ /* 0x000fe20000000000 */
[----:B------:R-:W-:Y:S01]  /*0dd0*/  IADD3 R21, R3, 0x2, RZ ;  /* 0x0000000203157810 */ /* 0x000fe20007ffe0ff */
[----:B------:R-:W-:Y:S02]  /*0de0*/  IMAD.IADD R29, R15, 0x1, R29 ;  /* 0x000000010f1d7824 */ /* 0x000fe400078e021d */
[----:B------:R-:W-:Y:S01]  /*0df0*/  FFMA R20, R20, R7, 0.5 ;  /* 0x3f00000014147423 */ /* 0x000fe20000000007 */
[----:B------:R-:W-:Y:S01]  /*0e00*/  FFMA R37, R28, 0.5, R37 ;  /* 0x3f0000001c257823 */ /* 0x000fe20000000025 */
[----:B------:R-:W-:Y:S02]  /*0e10*/  ISETP.GE.U32.AND P0, PT, R21, R0, PT ;  /* 0x000000001500720c */ /* 0x000fe40003f06070 */
[----:B------:R-:W-:Y:S01]  /*0e20*/  FMUL R11, R20, R11 ;  /* 0x0000000b140b7220 */ /* 0x000fe20000400000 */
[----:B------:R-:W-:Y:S01]  /*0e30*/  FMUL R28, R37, R22 ;  /* 0x00000016251c7220 */ /* 0x000fe20000400000 */
[C---:B------:R-:W-:Y:S01]  /*0e40*/  SHF.L.U64.HI R21, R14.reuse, 0x5, R29 ;  /* 0x000000050e157819 */ /* 0x040fe2000001021d */
[----:B------:R-:W-:-:S02]  /*0e50*/  IMAD.SHL.U32 R20, R14, 0x20, RZ ;  /* 0x000000200e147824 */ /* 0x000fc400078e00ff */
[----:B------:R-:W-:Y:S01]  /*0e60*/  FMUL R22, R11, R22 ;  /* 0x000000160b167220 */ /* 0x000fe20000400000 */
[----:B------:R-:W-:Y:S01]  /*0e70*/  FMUL R28, R28, R13 ;  /* 0x0000000d1c1c7220 */ /* 0x000fe20000400000 */
[----:B------:R-:W-:Y:S01]  /*0e80*/  ISETP.LT.U32.AND P0, PT, R9, R18, !P0 ;  /* 0x000000120900720c */ /* 0x000fe20004701070 */
[----:B------:R-:W-:Y:S02]  /*0e90*/  IMAD.MOV.U32 R37, RZ, RZ, RZ ;  /* 0x000000ffff257224 */ /* 0x000fe400078e00ff */
[----:B------:R-:W-:Y:S01]  /*0ea0*/  FMUL R11, R22, UR8 ;  /* 0x00000008160b7c20 */ /* 0x000fe20008400000 */
[----:B------:R-:W-:Y:S01]  /*0eb0*/  FMUL R29, R28, UR8 ;  /* 0x000000081c1d7c20 */ /* 0x000fe20008400000 */
[----:B------:R-:W-:Y:S08]  /*0ec0*/  @!P2 BRA `(.L_x_12429) ;  /* 0x000000000028a947 */ /* 0x000ff00003800000 */
[----:B------:R-:W-:Y:S01]  /*0ed0*/  IMAD.WIDE.U32 R14, R3, UR10, RZ ;  /* 0x0000000a030e7c25 */ /* 0x000fe2000f8e00ff */
[----:B------:R-:W-:-:S03]  /*0ee0*/  ULDC.64 UR4, c[0x0][0x220] ;  /* 0x0000880000047ab9 */ /* 0x000fc60000000a00 */
[----:B------:R-:W-:Y:S01]  /*0ef0*/  IMAD R13, R3, UR11, R15 ;  /* 0x0000000b030d7c24 */ /* 0x000fe2000f8e020f */
[----:B------:R-:W-:-:S04]  /*0f00*/  LEA R15, P3, R14, R16, 0x1 ;  /* 0x000000100e0f7211 */ /* 0x000fc800078608ff */
[----:B------:R-:W-:Y:S02]  /*0f10*/  LEA.HI.X R14, R14, RZ, R13, 0x1, P3 ;  /* 0x000000ff0e0e7211 */ /* 0x000fe400018f0c0d */
[----:B------:R-:W-:-:S05]  /*0f20*/  IADD3 R15, P3, R15, R30, RZ ;  /* 0x0000001e0f0f7210 */ /* 0x000fca0007f7e0ff */
[----:B------:R-:W-:Y:S01]  /*0f30*/  IMAD.X R38, R14, 0x1, R31, P3 ;  /* 0x000000010e267824 */ /* 0x000fe200018e061f */
[----:B------:R-:W-:-:S04]  /*0f40*/  LEA R14, P3, R15, UR4, 0x2 ;  /* 0x000000040f0e7c11 */ /* 0x000fc8000f8610ff */
[----:B------:R-:W-:-:S05]  /*0f50*/  LEA.HI.X R15, R15, UR5, R38, 0x2, P3 ;  /* 0x000000050f0f7c11 */ /* 0x000fca00098f1426 */
[----:B------:R0:W-:Y:S04]  /*0f60*/  STG.E desc[UR6][R14.64], R29 ;  /* 0x0000001d0e007986 */ /* 0x0001e8000c101906 */
.L_x_12429:
[----:B------:R-:W-:Y:S05]  /*0f70*/  BSYNC B0 ;  /* 0x0000000000007941 */ /* 0x000fea0003800000 */
.L_x_12428:
[----:B------:R-:W-:Y:S04]  /*0f80*/  BSSY B0, `(.L_x_12430) ;  /* 0x000000c000007945 */ /* 0x000fe80003800000 */
[----:B------:R-:W-:Y:S05]  /*0f90*/  @!P2 BRA `(.L_x_12431) ;  /* 0x000000000028a947 */ /* 0x000fea0003800000 */
[----:B0-----:R-:W-:Y:S01]  /*0fa0*/  IMAD.WIDE.U32 R14, R3, UR10, RZ ;  /* 0x0000000a030e7c25 */ /* 0x001fe2000f8e00ff */
[----:B------:R-:W-:-:S03]  /*0fb0*/  ULDC.64 UR4, c[0x0][0x220] ;  /* 0x0000880000047ab9 */ /* 0x000fc60000000a00 */
[----:B------:R-:W-:Y:S01]  /*0fc0*/  IMAD R13, R3, UR11, R15 ;  /* 0x0000000b030d7c24 */ /* 0x000fe2000f8e020f */
[----:B------:R-:W-:-:S04]  /*0fd0*/  LEA R17, P2, R14, R16, 0x1 ;  /* 0x000000100e117211 */ /* 0x000fc800078408ff */
[----:B------:R-:W-:Y:S02]  /*0fe0*/  LEA.HI.X R14, R14, RZ, R13, 0x1, P2 ;  /* 0x000000ff0e0e7211 */ /* 0x000fe400010f0c0d */
[----:B------:R-:W-:-:S04]  /*0ff0*/  IADD3 R17, P2, R17, R32, RZ ;  /* 0x0000002011117210 */ /* 0x000fc80007f5e0ff */
[----:B------:R-:W-:Y:S02]  /*1000*/  IADD3.X R16, R14, R33, RZ, P2, !PT ;  /* 0x000000210e107210 */ /* 0x000fe400017fe4ff */
[----:B------:R-:W-:-:S04]  /*1010*/  LEA R14, P2, R17, UR4, 0x2 ;  /* 0x00000004110e7c11 */ /* 0x000fc8000f8410ff */
[----:B------:R-:W-:-:S05]  /*1020*/  LEA.HI.X R15, R17, UR5, R16, 0x2, P2 ;  /* 0x00000005110f7c11 */ /* 0x000fca00090f1410 */
[----:B------:R1:W-:Y:S04]  /*1030*/  STG.E desc[UR6][R14.64], R11 ;  /* 0x0000000b0e007986 */ /* 0x0003e8000c101906 */
.L_x_12431:
[----:B------:R-:W-:Y:S05]  /*1040*/  BSYNC B0 ;  /* 0x0000000000007941 */ /* 0x000fea0003800000 */
.L_x_12430:
[----:B------:R-:W-:Y:S01]  /*1050*/  BSSY B0, `(.L_x_12432) ;  /* 0x0000023000007945 */ /* 0x000fe20003800000 */
[----:B------:R-:W-:Y:S02]  /*1060*/  IMAD.MOV.U32 R38, RZ, RZ, RZ ;  /* 0x000000ffff267224 */ /* 0x000fe400078e00ff */
[----:B------:R-:W-:Y:S01]  /*1070*/  IMAD.MOV.U32 R13, RZ, RZ, RZ ;  /* 0x000000ffff0d7224 */ /* 0x000fe200078e00ff */
[----:B------:R-:W-:Y:S06]  /*1080*/  @!P0 BRA `(.L_x_12433) ;  /* 0x00000000007c8947 */ /* 0x000fec0003800000 */
[----:B01----:R-:W0:Y:S01]  /*1090*/  LDC.64 R14, c[0x0][0x248] ;  /* 0x00009200ff0e7b82 */ /* 0x003e220000000a00 */
[----:B------:R-:W-:Y:S02]  /*10a0*/  USHF.L.U32 UR4, UR10, 0x1, URZ ;  /* 0x000000010a047899 */ /* 0x000fe4000800063f */
[----:B------:R-:W-:Y:S01]  /*10b0*/  USHF.L.U64.HI UR5, UR10, 0x1, UR11 ;  /* 0x000000010a057899 */ /* 0x000fe2000801020b */
[----:B------:R-:W-:Y:S01]  /*10c0*/  ULDC.64 UR14, c[0x0][0x218] ;  /* 0x00008600000e7ab9 */ /* 0x000fe20000000a00 */
[----:B------:R-:W-:Y:S02]  /*10d0*/  ULDC.64 UR12, c[0x0][0x210] ;  /* 0x00008400000c7ab9 */ /* 0x000fe40000000a00 */
[----:B------:R-:W-:Y:S02]  /*10e0*/  IMAD.U32 R16, RZ, RZ, UR4 ;  /* 0x00000004ff107e24 */ /* 0x000fe4000f8e00ff */
[----:B------:R-:W-:Y:S02]  /*10f0*/  IMAD.U32 R17, RZ, RZ, UR5 ;  /* 0x00000005ff117e24 */ /* 0x000fe4000f8e00ff */
[----:B------:R-:W-:-:S02]  /*1100*/  IMAD R13, R3, UR5, RZ ;  /* 0x00000005030d7c24 */ /* 0x000fc4000f8e02ff */
[----:B------:R-:W-:-:S04]  /*1110*/  IMAD.WIDE.U32 R16, R3, UR4, R16 ;  /* 0x0000000403107c25 */ /* 0x000fc8000f8e0010 */
[----:B------:R-:W-:Y:S01]  /*1120*/  IMAD.IADD R40, R17, 0x1, R13 ;  /* 0x0000000111287824 */ /* 0x000fe200078e020d */
[----:B------:R-:W-:-:S04]  /*1130*/  IADD3 R17, P4, P5, R9, UR4, R16 ;  /* 0x0000000409117c10 */ /* 0x000fc8000fd9e010 */
[----:B------:R-:W-:Y:S01]  /*1140*/  IADD3.X R40, RZ, UR5, R40, P4, P5 ;  /* 0x00000005ff287c10 */ /* 0x000fe2000a7ea428 */
[----:B0-----:R-:W-:Y:S01]  /*1150*/  IMAD.WIDE.U32 R14, R3, UR10, R14 ;  /* 0x0000000a030e7c25 */ /* 0x001fe2000f8e000e */
[----:B------:R-:W-:-:S03]  /*1160*/  IADD3 R37, P4, R17, R32, RZ ;  /* 0x0000002011257210 */ /* 0x000fc60007f9e0ff */
[----:B------:R-:W-:Y:S01]  /*1170*/  IMAD R44, R3, UR11, R15 ;  /* 0x0000000b032c7c24 */ /* 0x000fe2000f8e020f */
[----:B------:R-:W-:-:S04]  /*1180*/  IADD3 R14, P2, P3, R14, UR10, R24 ;  /* 0x0000000a0e0e7c10 */ /* 0x000fc8000fb5e018 */
[----:B------:R-:W-:Y:S02]  /*1190*/  IADD3.X R44, R44, UR11, R25, P2, P3 ;  /* 0x0000000b2c2c7c10 */ /* 0x000fe400097e6419 */
[----:B------:R-:W-:Y:S02]  /*11a0*/  IADD3 R15, P3, R17, R30, RZ ;  /* 0x0000001e110f7210 */ /* 0x000fe40007f7e0ff */
[----:B------:R-:W-:-:S03]  /*11b0*/  IADD3 R13, P2, R9, R14, RZ ;  /* 0x0000000e090d7210 */ /* 0x000fc60007f5e0ff */
[C---:B------:R-:W-:Y:S01]  /*11c0*/  IMAD.X R42, R40.reuse, 0x1, R31, P3 ;  /* 0x00000001282a7824 */ /* 0x040fe200018e061f */
[----:B------:R-:W-:Y:S01]  /*11d0*/  IADD3.X R44, RZ, R44, RZ, P2, !PT ;  /* 0x0000002cff2c7210 */ /* 0x000fe200017fe4ff */
[----:B------:R-:W-:Y:S01]  /*11e0*/  IMAD.X R40, R40, 0x1, R33, P4 ;  /* 0x0000000128287824 */ /* 0x000fe200020e0621 */
[----:B------:R-:W-:Y:S02]  /*11f0*/  LEA R38, P3, R15, UR14, 0x2 ;  /* 0x0000000e0f267c11 */ /* 0x000fe4000f8610ff */
        /* <DEDUP_REMOVED lines=8> */
.L_x_12433:
[----:B------:R-:W-:Y:S05]  /*1280*/  BSYNC B0 ;  /* 0x0000000000007941 */ /* 0x000fea0003800000 */
.L_x_12432:
[C---:B012---:R-:W-:Y:S01]  /*1290*/  FMUL R14, R35.reuse, 0.044714998453855514526 ;  /* 0x3d372713230e7820 */ /* 0x047fe20000400000 */
[C---:B------:R-:W-:Y:S01]  /*12a0*/  FMUL R15, R35.reuse, 0.79788458347320556641 ;  /* 0x3f4c422a230f7820 */ /* 0x040fe20000400000 */
[----:B------:R-:W-:Y:S01]  /*12b0*/  FMUL R16, R35, 0.035677410662174224854 ;  /* 0x3d12227a23107820 */ /* 0x000fe20000400000 */
[----:B------:R-:W-:Y:S01]  /*12c0*/  USHF.L.U64.HI UR9, UR10, 0x1, UR11 ;  /* 0x000000010a097899 */ /* 0x000fe2000801020b */
[-C--:B------:R-:W-:Y:S01]  /*12d0*/  FFMA R14, R14, R35.reuse, 1 ;  /* 0x3f8000000e0e7423 */ /* 0x080fe20000000023 */
[----:B------:R-:W-:Y:S01]  /*12e0*/  USHF.L.U32 UR12, UR10, 0x1, URZ ;  /* 0x000000010a0c7899 */ /* 0x000fe2000800063f */
[----:B------:R-:W-:Y:S01]  /*12f0*/  FFMA R16, R16, R35, 0.79788458347320556641 ;  /* 0x3f4c422a10107423 */ /* 0x000fe20000000023 */
[----:B------:R-:W-:Y:S01]  /*1300*/  BSSY B0, `(.L_x_12434) ;  /* 0x000004f000007945 */ /* 0x000fe20003800000 */
[----:B------:R-:W-:Y:S02]  /*1310*/  FMUL R15, R14, R15 ;  /* 0x0000000f0e0f7220 */ /* 0x000fe40000400000 */
[----:B------:R-:W-:-:S02]  /*1320*/  FMUL R16, R16, R35 ;  /* 0x0000002310107220 */ /* 0x000fc40000400000 */
[C---:B------:R-:W-:Y:S01]  /*1330*/  FMUL R14, |R15|.reuse, 2.8853900432586669922 ;  /* 0x4038aa3b0f0e7820 */ /* 0x040fe20000400200 */
[C---:B------:R-:W-:Y:S01]  /*1340*/  FMUL R41, R15.reuse, R15 ;  /* 0x0000000f0f297220 */ /* 0x040fe20000400000 */
[----:B------:R-:W-:Y:S01]  /*1350*/  FMUL R42, |R16|, 2.8853900432586669922 ;  /* 0x4038aa3b102a7820 */ /* 0x000fe20000400200 */
[----:B------:R-:W-:Y:S02]  /*1360*/  FSETP.GE.AND P3, PT, |R15|, 0.60000002384185791016, PT ;  /* 0x3f19999a0f00780b */ /* 0x000fe40003f66200 */
[----:B------:R-:W-:Y:S01]  /*1370*/  FFMA R40, R41, R34, -0.052303962409496307373 ;  /* 0xbd563cae29287423 */ /* 0x000fe20000000022 */
[----:B------:R-:W0:Y:S01]  /*1380*/  MUFU.EX2 R14, R14 ;  /* 0x0000000e000e7308 */ /* 0x000e220000000800 */
[----:B------:R-:W-:-:S07]  /*1390*/  FSETP.GE.AND P2, PT, |R15|, 9.010913848876953125, PT ;  /* 0x41102cb40f00780b */ /* 0x000fce0003f46200 */
[----:B------:R-:W1:Y:S01]  /*13a0*/  MUFU.EX2 R42, R42 ;  /* 0x0000002a002a7308 */ /* 0x000e620000000800 */
[----:B0-----:R-:W-:Y:S01]  /*13b0*/  FADD R17, R14, 1 ;  /* 0x3f8000000e117421 */ /* 0x001fe20000000000 */
[----:B------:R-:W-:-:S04]  /*13c0*/  FFMA R14, R41, R40, 0.1331529766321182251 ;  /* 0x3e085941290e7423 */ /* 0x000fc80000000028 */
[C---:B------:R-:W-:Y:S02]  /*13d0*/  FFMA R14, R41.reuse, R14, -0.33332768082618713379 ;  /* 0xbeaaa9ed290e7423 */ /* 0x040fe4000000000e */
[----:B------:R-:W0:Y:S01]  /*13e0*/  MUFU.RCP R17, R17 ;  /* 0x0000001100117308 */ /* 0x000e220000001000 */
[----:B-1----:R-:W-:Y:S01]  /*13f0*/  FADD R43, R42, 1 ;  /* 0x3f8000002a2b7421 */ /* 0x002fe20000000000 */
[----:B------:R-:W-:Y:S01]  /*1400*/  FFMA R14, R41, R14, RZ ;  /* 0x0000000e290e7223 */ /* 0x000fe200000000ff */
[----:B------:R-:W-:-:S05]  /*1410*/  FMUL R41, R16, R16 ;  /* 0x0000001010297220 */ /* 0x000fca0000400000 */
[----:B------:R-:W1:Y:S01]  /*1420*/  MUFU.RCP R43, R43 ;  /* 0x0000002b002b7308 */ /* 0x000e620000001000 */
[----:B0-----:R-:W-:-:S05]  /*1430*/  FFMA R39, R17, -2, R36 ;  /* 0xc000000011277823 */ /* 0x001fca0000000024 */
[----:B------:R-:W-:Y:S02]  /*1440*/  FSEL R40, R39, 1, !P2 ;  /* 0x3f80000027287808 */ /* 0x000fe40005000000 */
[----:B------:R-:W-:Y:S01]  /*1450*/  FSETP.GE.AND P2, PT, |R16|, 9.010913848876953125, PT ;  /* 0x41102cb41000780b */ /* 0x000fe20003f46200 */
[----:B-1----:R-:W-:Y:S01]  /*1460*/  FFMA R39, R43, -2, R36 ;  /* 0xc00000002b277823 */ /* 0x002fe20000000024 */
[--C-:B------:R-:W-:Y:S01]  /*1470*/  LOP3.LUT R17, R40, 0x80000000, R15.reuse, 0xb8, !PT ;  /* 0x8000000028117812 */ /* 0x100fe200078eb80f */
[----:B------:R-:W-:Y:S01]  /*1480*/  @!P3 FFMA R17, R15, R14, R15 ;  /* 0x0000000e0f11b223 */ /* 0x000fe2000000000f */
[----:B------:R-:W-:Y:S01]  /*1490*/  FFMA R14, R41, R34, -0.052303962409496307373 ;  /* 0xbd563cae290e7423 */ /* 0x000fe20000000022 */
[----:B------:R-:W-:Y:S01]  /*14a0*/  FMUL R36, R35, 0.10703222453594207764 ;  /* 0x3ddb33b623247820 */ /* 0x000fe20000400000 */
[----:B------:R-:W-:Y:S02]  /*14b0*/  FSETP.GE.AND P3, PT, |R16|, 0.60000002384185791016, PT ;  /* 0x3f19999a1000780b */ /* 0x000fe40003f66200 */
[----:B------:R-:W-:Y:S01]  /*14c0*/  FFMA R14, R41, R14, 0.1331529766321182251 ;  /* 0x3e085941290e7423 */ /* 0x000fe2000000000e */
[----:B------:R-:W-:Y:S01]  /*14d0*/  FFMA R15, R36, R35, 0.79788458347320556641 ;  /* 0x3f4c422a240f7423 */ /* 0x000fe20000000023 */
[----:B------:R-:W-:-:S02]  /*14e0*/  FSEL R39, R39, 1, !P2 ;  /* 0x3f80000027277808 */ /* 0x000fc40005000000 */
[----:B------:R-:W-:Y:S02]  /*14f0*/  FFMA R14, R41, R14, -0.33332768082618713379 ;  /* 0xbeaaa9ed290e7423 */ /* 0x000fe4000000000e */
[--C-:B------:R-:W-:Y:S01]  /*1500*/  LOP3.LUT R40, R39, 0x80000000, R16.reuse, 0xb8, !PT ;  /* 0x8000000027287812 */ /* 0x100fe200078eb810 */
[----:B------:R-:W-:Y:S02]  /*1510*/  VIADD R39, R3, 0x3 ;  /* 0x0000000303277836 */ /* 0x000fe40000000000 */
[----:B------:R-:W-:Y:S01]  /*1520*/  FFMA R41, R41, R14, RZ ;  /* 0x0000000e29297223 */ /* 0x000fe200000000ff */
[C---:B------:R-:W-:Y:S01]  /*1530*/  FFMA R14, -R17.reuse, R17, 1 ;  /* 0x3f800000110e7423 */ /* 0x040fe20000000111 */
[----:B------:R-:W-:Y:S02]  /*1540*/  FADD R17, R17, 1 ;  /* 0x3f80000011117421 */ /* 0x000fe40000000000 */
[----:B------:R-:W-:Y:S01]  /*1550*/  @!P3 FFMA R40, R16, R41, R16 ;  /* 0x000000291028b223 */ /* 0x000fe20000000010 */
[----:B------:R-:W-:Y:S01]  /*1560*/  FMUL R14, R14, R15 ;  /* 0x0000000f0e0e7220 */ /* 0x000fe20000400000 */
[----:B------:R-:W-:Y:S01]  /*1570*/  FMUL R15, R35, 0.5 ;  /* 0x3f000000230f7820 */ /* 0x000fe20000400000 */
[----:B------:R-:W-:Y:S01]  /*1580*/  ISETP.GE.U32.AND P2, PT, R39, R0, PT ;  /* 0x000000002700720c */ /* 0x000fe20003f46070 */
[----:B------:R-:W-:Y:S01]  /*1590*/  FFMA R16, R40, R7, 0.5 ;  /* 0x3f00000028107423 */ /* 0x000fe20000000007 */
[----:B------:R-:W-:Y:S01]  /*15a0*/  IADD3 R39, R2, 0x1d, RZ ;  /* 0x0000001d02277810 */ /* 0x000fe20007ffe0ff */
[----:B------:R-:W-:Y:S01]  /*15b0*/  FMUL R36, R14, R15 ;  /* 0x0000000f0e247220 */ /* 0x000fe20000400000 */
[----:B------:R-:W-:-:S02]  /*15c0*/  IMAD.U32 R14, RZ, RZ, UR12 ;  /* 0x0000000cff0e7e24 */ /* 0x000fc4000f8e00ff */
[----:B------:R-:W-:Y:S01]  /*15d0*/  FMUL R16, R16, R35 ;  /* 0x0000002310107220 */ /* 0x000fe20000400000 */
[----:B------:R-:W-:Y:S02]  /*15e0*/  IMAD.U32 R15, RZ, RZ, UR9 ;  /* 0x00000009ff0f7e24 */ /* 0x000fe4000f8e00ff */
[----:B------:R-:W-:Y:S01]  /*15f0*/  FFMA R36, R17, 0.5, R36 ;  /* 0x3f00000011247823 */ /* 0x000fe20000000024 */
[----:B------:R-:W-:Y:S01]  /*1600*/  FMNMX R17, RZ, |R28|, !PT ;  /* 0x4000001cff117209 */ /* 0x000fe20007800000 */
[C---:B------:R-:W-:Y:S02]  /*1610*/  IMAD R41, R3.reuse, UR9, RZ ;  /* 0x0000000903297c24 */ /* 0x040fe4000f8e02ff */
[----:B------:R-:W-:-:S04]  /*1620*/  IMAD.WIDE.U32 R14, R3, UR12, R14 ;  /* 0x0000000c030e7c25 */ /* 0x000fc8000f8e000e */
[----:B------:R-:W-:Y:S01]  /*1630*/  FMUL R36, R36, R19 ;  /* 0x0000001324247220 */ /* 0x000fe20000400000 */
[----:B------:R-:W-:Y:S01]  /*1640*/  FMNMX R22, |R22|, R17, !PT ;  /* 0x0000001116167209 */ /* 0x000fe20007800200 */
[----:B------:R-:W-:Y:S01]  /*1650*/  FMUL R19, R16, R19 ;  /* 0x0000001310137220 */ /* 0x000fe20000400000 */
[----:B------:R-:W-:Y:S02]  /*1660*/  CS2R R16, SRZ ;  /* 0x0000000000107805 */ /* 0x000fe4000001ff00 */
[----:B------:R-:W-:Y:S01]  /*1670*/  IADD3 R35, P3, R14, UR12, RZ ;  /* 0x0000000c0e237c10 */ /* 0x000fe2000ff7e0ff */
[----:B------:R-:W-:Y:S01]  /*1680*/  FMUL R23, R36, R23 ;  /* 0x0000001724177220 */ /* 0x000fe20000400000 */
[----:B------:R-:W-:Y:S02]  /*1690*/  LOP3.LUT R14, R39, 0x1f, RZ, 0xc0, !PT ;  /* 0x0000001f270e7812 */ /* 0x000fe400078ec0ff */
[----:B------:R-:W-:Y:S01]  /*16a0*/  IADD3.X R36, R15, UR9, R41, P3, !PT ;  /* 0x000000090f247c10 */ /* 0x000fe20009ffe429 */
[----:B------:R-:W-:Y:S01]  /*16b0*/  IMAD.MOV.U32 R15, RZ, RZ, RZ ;  /* 0x000000ffff0f7224 */ /* 0x000fe200078e00ff */
[----:B------:R-:W-:Y:S01]  /*16c0*/  ISETP.LT.U32.AND P2, PT, R14, R18, !P2 ;  /* 0x000000120e00720c */ /* 0x000fe20005741070 */
[----:B------:R-:W-:Y:S01]  /*16d0*/  FMUL R28, R23, UR8 ;  /* 0x00000008171c7c20 */ /* 0x000fe20008400000 */
[----:B------:R-:W-:-:S04]  /*16e0*/  FMNMX R18, R22, |R23|, !PT ;  /* 0x4000001716127209 */ /* 0x000fc80007800000 */
[C---:B------:R-:W-:Y:S01]  /*16f0*/  FMNMX R18, |R19|.reuse, R18, !PT ;  /* 0x0000001213127209 */ /* 0x040fe20007800200 */
[----:B------:R-:W-:Y:S01]  /*1700*/  FMUL R19, R19, UR8 ;  /* 0x0000000813137c20 */ /* 0x000fe20008400000 */
[----:B------:R-:W-:Y:S06]  /*1710*/  @!P1 BRA `(.L_x_12435) ;  /* 0x0000000000349947 */ /* 0x000fec0003800000 */
[----:B------:R-:W-:Y:S02]  /*1720*/  USHF.L.U32 UR5, UR10, 0x1, URZ ;  /* 0x000000010a057899 */ /* 0x000fe4000800063f */
[----:B------:R-:W-:-:S04]  /*1730*/  USHF.L.U64.HI UR4, UR10, 0x1, UR11 ;  /* 0x000000010a047899 */ /* 0x000fc8000801020b */
[----:B------:R-:W-:Y:S02]  /*1740*/  IMAD.U32 R22, RZ, RZ, UR5 ;  /* 0x00000005ff167e24 */ /* 0x000fe4000f8e00ff */
[----:B------:R-:W-:Y:S02]  /*1750*/  IMAD.U32 R23, RZ, RZ, UR4 ;  /* 0x00000004ff177e24 */ /* 0x000fe4000f8e00ff */
[C---:B------:R-:W-:Y:S02]  /*1760*/  IMAD R39, R3.reuse, UR4, RZ ;  /* 0x0000000403277c24 */ /* 0x040fe4000f8e02ff */
[----:B------:R-:W-:Y:S01]  /*1770*/  IMAD.WIDE.U32 R22, R3, UR5, R22 ;  /* 0x0000000503167c25 */ /* 0x000fe2000f8e0016 */
[----:B------:R-:W-:-:S03]  /*1780*/  ULDC.64 UR4, c[0x0][0x220] ;  /* 0x0000880000047ab9 */ /* 0x000fc60000000a00 */
[----:B------:R-:W-:Y:S01]  /*1790*/  IMAD.IADD R40, R23, 0x1, R39 ;  /* 0x0000000117287824 */ /* 0x000fe200078e0227 */
[----:B------:R-:W-:-:S04]  /*17a0*/  IADD3 R23, P3, P4, R30, R22, R27 ;  /* 0x000000161e177210 */ /* 0x000fc80007c7e01b */
[----:B------:R-:W-:Y:S02]  /*17b0*/  IADD3.X R40, R31, R40, RZ, P3, P4 ;  /* 0x000000281f287210 */ /* 0x000fe40001fe84ff */
[----:B------:R-:W-:-:S04]  /*17c0*/  LEA R22, P3, R23, UR4, 0x2 ;  /* 0x0000000417167c11 */ /* 0x000fc8000f8610ff */
[----:B------:R-:W-:-:S05]  /*17d0*/  LEA.HI.X R23, R23, UR5, R40, 0x2, P3 ;  /* 0x0000000517177c11 */ /* 0x000fca00098f1428 */
[----:B------:R0:W-:Y:S04]  /*17e0*/  STG.E desc[UR6][R22.64], R28 ;  /* 0x0000001c16007986 */ /* 0x0001e8000c101906 */
.L_x_12435:
[----:B------:R-:W-:Y:S05]  /*17f0*/  BSYNC B0 ;  /* 0x0000000000007941 */ /* 0x000fea0003800000 */
.L_x_12434:
[----:B------:R-:W-:Y:S04]  /*1800*/  BSSY B0, `(.L_x_12436) ;  /* 0x000000f000007945 */ /* 0x000fe80003800000 */
[----:B------:R-:W-:Y:S05]  /*1810*/  @!P1 BRA `(.L_x_12437) ;  /* 0x0000000000349947 */ /* 0x000fea0003800000 */
[----:B------:R-:W-:Y:S02]  /*1820*/  USHF.L.U64.HI UR4, UR10, 0x1, UR11 ;  /* 0x000000010a047899 */ /* 0x000fe4000801020b */
[----:B------:R-:W-:-:S04]  /*1830*/  USHF.L.U32 UR5, UR10, 0x1, URZ ;  /* 0x000000010a057899 */ /* 0x000fc8000800063f */
[----:B0-----:R-:W-:Y:S01]  /*1840*/  MOV R23, UR4 ;  /* 0x0000000400177c02 */ /* 0x001fe20008000f00 */
[----:B------:R-:W-:Y:S02]  /*1850*/  IMAD R39, R3, UR4, RZ ;  /* 0x0000000403277c24 */ /* 0x000fe4000f8e02ff */
[----:B------:R-:W-:-:S04]  /*1860*/  IMAD.U32 R22, RZ, RZ, UR5 ;  /* 0x00000005ff167e24 */ /* 0x000fc8000f8e00ff */
        /* <DEDUP_REMOVED lines=8> */
.L_x_12437:
[----:B------:R-:W-:Y:S05]  /*18f0*/  BSYNC B0 ;  /* 0x0000000000007941 */ /* 0x000fea0003800000 */
.L_x_12436:
[----:B------:R-:W-:Y:S04]  /*1900*/  BSSY B0, `(.L_x_12438) ;  /* 0x000001c000007945 */ /* 0x000fe80003800000 */
[----:B------:R-:W-:Y:S05]  /*1910*/  @!P2 BRA `(.L_x_12439) ;  /* 0x000000000068a947 */ /* 0x000fea0003800000 */
[----:B------:R-:W2:Y:S01]  /*1920*/  LDC.64 R16, c[0x0][0x248] ;  /* 0x00009200ff107b82 */ /* 0x000ea20000000a00 */
[----:B------:R-:W-:Y:S01]  /*1930*/  IADD3 R15, P3, P4, R14, UR12, R35 ;  /* 0x0000000c0e0f7c10 */ /* 0x000fe2000fc7e023 */
[----:B------:R-:W-:Y:S01]  /*1940*/  ULDC.64 UR14, c[0x0][0x218] ;  /* 0x00008600000e7ab9 */ /* 0x000fe20000000a00 */
[----:B------:R-:W-:Y:S02]  /*1950*/  ULDC.64 UR4, c[0x0][0x210] ;  /* 0x0000840000047ab9 */ /* 0x000fe40000000a00 */
[C---:B01----:R-:W-:Y:S02]  /*1960*/  IADD3 R22, P5, R15.reuse, R30, RZ ;  /* 0x0000001e0f167210 */ /* 0x043fe40007fbe0ff */
        /* <DEDUP_REMOVED lines=8> */
[----:B------:R-:W-:Y:S01]  /*19f0*/  LEA R40, P5, R22, UR14, 0x2 ;  /* 0x0000000e16287c11 */ /* 0x000fe2000f8a10ff */
[----:B------:R-:W-:Y:S01]  /*1a00*/  IMAD.X R16, R16, 0x1, R33, P6 ;  /* 0x0000000110107824 */ /* 0x000fe200030e0621 */
[----:B------:R-:W-:-:S02]  /*1a10*/  IADD3.X R42, R42, UR11, R25, P3, P4 ;  /* 0x0000000b2a2a7c10 */ /* 0x000fc40009fe8419 */
[----:B------:R-:W-:Y:S02]  /*1a20*/  LEA.HI.X R41, R22, UR15, R17, 0x2, P5 ;  /* 0x0000000f16297c11 */ /* 0x000fe4000a8f1411 */
        /* <DEDUP_REMOVED lines=9> */
.L_x_12439:
[----:B------:R-:W-:Y:S05]  /*1ac0*/  BSYNC B0 ;  /* 0x0000000000007941 */ /* 0x000fea0003800000 */
.L_x_12438:
[C---:B012--5:R-:W-:Y:S01]  /*1ad0*/  FMUL R23, R38.reuse, 0.044714998453855514526 ;  /* 0x3d37271326177820 */ /* 0x067fe20000400000 */
[C---:B------:R-:W-:Y:S01]  /*1ae0*/  FMUL R39, R38.reuse, 0.035677410662174224854 ;  /* 0x3d12227a26277820 */ /* 0x040fe20000400000 */
[----:B------:R-:W-:Y:S01]  /*1af0*/  FMUL R22, R38, 0.79788458347320556641 ;  /* 0x3f4c422a26167820 */ /* 0x000fe20000400000 */
[----:B------:R-:W0:Y:S01]  /*1b00*/  S2UR UR5, SR_CgaCtaId ;  /* 0x00000000000579c3 */ /* 0x000e220000008800 */
[-C--:B------:R-:W-:Y:S01]  /*1b10*/  FFMA R23, R23, R38.reuse, 1 ;  /* 0x3f80000017177423 */ /* 0x080fe20000000026 */
[----:B------:R-:W-:Y:S01]  /*1b20*/  FFMA R39, R39, R38, 0.79788458347320556641 ;  /* 0x3f4c422a27277423 */ /* 0x000fe20000000026 */
[----:B------:R-:W-:Y:S01]  /*1b30*/  UMOV UR4, 0x400 ;  /* 0x0000040000047882 */ /* 0x000fe20000000000 */
[----:B------:R-:W-:Y:S01]  /*1b40*/  ULDC.64 UR10, c[0x0][0x228] ;  /* 0x00008a00000a7ab9 */ /* 0x000fe20000000a00 */
[----:B------:R-:W-:Y:S01]  /*1b50*/  FMUL R25, R23, R22 ;  /* 0x0000001617197220 */ /* 0x000fe20000400000 */
[----:B------:R-:W-:Y:S01]  /*1b60*/  FMUL R24, R39, R38 ;  /* 0x0000002627187220 */ /* 0x000fe20000400000 */
[----:B------:R-:W-:Y:S01]  /*1b70*/  UIADD3 UR4, UR4, 0x20, URZ ;  /* 0x0000002004047890 */ /* 0x000fe2000fffe03f */
[----:B------:R-:W-:Y:S01]  /*1b80*/  BSSY B0, `(.L_x_12440) ;  /* 0x0000108000007945 */ /* 0x000fe20003800000 */
[C---:B------:R-:W-:Y:S01]  /*1b90*/  FMUL R22, |R25|.reuse, 2.8853900432586669922 ;  /* 0x4038aa3b19167820 */ /* 0x040fe20000400200 */
[C---:B------:R-:W-:Y:S01]  /*1ba0*/  FMUL R23, |R24|.reuse, 2.8853900432586669922 ;  /* 0x4038aa3b18177820 */ /* 0x040fe20000400200 */
[----:B------:R-:W-:Y:S01]  /*1bb0*/  FMUL R40, R24, R24 ;  /* 0x0000001818287220 */ /* 0x000fe20000400000 */
[C---:B------:R-:W-:Y:S01]  /*1bc0*/  FMUL R43, R25.reuse, R25 ;  /* 0x00000019192b7220 */ /* 0x040fe20000400000 */
[----:B------:R-:W-:-:S02]  /*1bd0*/  FSETP.GE.AND P3, PT, |R25|, 0.60000002384185791016, PT ;  /* 0x3f19999a1900780b */ /* 0x000fc40003f66200 */
[----:B------:R-:W1:Y:S01]  /*1be0*/  MUFU.EX2 R22, R22 ;  /* 0x0000001600167308 */ /* 0x000e620000000800 */
[-C--:B------:R-:W-:Y:S01]  /*1bf0*/  FFMA R45, R40, R34.reuse, -0.052303962409496307373 ;  /* 0xbd563cae282d7423 */ /* 0x080fe20000000022 */
[----:B------:R-:W-:Y:S01]  /*1c00*/  FFMA R42, R43, R34, -0.052303962409496307373 ;  /* 0xbd563cae2b2a7423 */ /* 0x000fe20000000022 */
[----:B------:R-:W-:Y:S02]  /*1c10*/  FSETP.GE.AND P5, PT, |R24|, 0.60000002384185791016, PT ;  /* 0x3f19999a1800780b */ /* 0x000fe40003fa6200 */
[----:B------:R-:W-:Y:S01]  /*1c20*/  FFMA R45, R40, R45, 0.1331529766321182251 ;  /* 0x3e085941282d7423 */ /* 0x000fe2000000002d */
[----:B------:R-:W-:Y:S02]  /*1c30*/  FSETP.GE.AND P1, PT, |R25|, 9.010913848876953125, PT ;  /* 0x41102cb41900780b */ /* 0x000fe40003f26200 */
[----:B------:R-:W2:Y:S01]  /*1c40*/  MUFU.EX2 R23, R23 ;  /* 0x0000001700177308 */ /* 0x000ea20000000800 */
[----:B------:R-:W-:Y:S01]  /*1c50*/  FSETP.GE.AND P4, PT, |R24|, 9.010913848876953125, PT ;  /* 0x41102cb41800780b */ /* 0x000fe20003f86200 */
[----:B0-----:R-:W-:Y:S01]  /*1c60*/  ULEA UR4, UR5, UR4, 0x18 ;  /* 0x0000000405047291 */ /* 0x001fe2000f8ec03f */
[----:B-1----:R-:W-:Y:S01]  /*1c70*/  FADD R41, R22, 1 ;  /* 0x3f80000016297421 */ /* 0x002fe20000000000 */
[----:B------:R-:W-:-:S04]  /*1c80*/  FFMA R22, R43, R42, 0.1331529766321182251 ;  /* 0x3e0859412b167423 */ /* 0x000fc8000000002a */
[----:B------:R-:W-:Y:S01]  /*1c90*/  FFMA R22, R43, R22, -0.33332768082618713379 ;  /* 0xbeaaa9ed2b167423 */ /* 0x000fe20000000016 */
[----:B------:R-:W0:Y:S01]  /*1ca0*/  MUFU.RCP R41, R41 ;  /* 0x0000002900297308 */ /* 0x000e220000001000 */
[----:B--2---:R-:W-:Y:S01]  /*1cb0*/  FADD R39, R23, 1 ;  /* 0x3f80000017277421 */ /* 0x004fe20000000000 */
[----:B------:R-:W-:Y:S01]  /*1cc0*/  FFMA R23, R40, R45, -0.33332768082618713379 ;  /* 0xbeaaa9ed28177423 */ /* 0x000fe2000000002d */
[----:B------:R-:W-:-:S03]  /*1cd0*/  FFMA R22, R43, R22, RZ ;  /* 0x000000162b167223 */ /* 0x000fc600000000ff */
[----:B------:R-:W-:Y:S02]  /*1ce0*/  FFMA R23, R40, R23, RZ ;  /* 0x0000001728177223 */ /* 0x000fe400000000ff */
[----:B------:R-:W1:Y:S01]  /*1cf0*/  MUFU.RCP R39, R39 ;  /* 0x0000002700277308 */ /* 0x000e620000001000 */
[----:B------:R-:W-:-:S04]  /*1d00*/  IMAD.MOV.U32 R40, RZ, RZ, 0x3f800000 ;  /* 0x3f800000ff287424 */ /* 0x000fc800078e00ff */
[----:B0-----:R-:W-:-:S05]  /*1d10*/  FFMA R41, R41, -2, R40 ;  /* 0xc000000029297823 */ /* 0x001fca0000000028 */
[----:B------:R-:W-:Y:S01]  /*1d20*/  FSEL R42, R41, 1, !P1 ;  /* 0x3f800000292a7808 */ /* 0x000fe20004800000 */
[----:B-1----:R-:W-:-:S05]  /*1d30*/  FFMA R39, R39, -2, R40 ;  /* 0xc000000027277823 */ /* 0x002fca0000000028 */
[----:B------:R-:W-:Y:S02]  /*1d40*/  FSEL R41, R39, 1, !P4 ;  /* 0x3f80000027297808 */ /* 0x000fe40006000000 */
[--C-:B------:R-:W-:Y:S01]  /*1d50*/  LOP3.LUT R39, R42, 0x80000000, R25.reuse, 0xb8, !PT ;  /* 0x800000002a277812 */ /* 0x100fe200078eb819 */
[----:B------:R-:W-:Y:S01]  /*1d60*/  @!P3 FFMA R39, R25, R22, R25 ;  /* 0x000000161927b223 */ /* 0x000fe20000000019 */
[--C-:B------:R-:W-:Y:S01]  /*1d70*/  LOP3.LUT R42, R41, 0x80000000, R24.reuse, 0xb8, !PT ;  /* 0x80000000292a7812 */ /* 0x100fe200078eb818 */
[----:B------:R-:W-:Y:S01]  /*1d80*/  @!P5 FFMA R42, R24, R23, R24 ;  /* 0x00000017182ad223 */ /* 0x000fe20000000018 */
[----:B------:R-:W-:Y:S01]  /*1d90*/  FMUL R25, R38, 0.10703222453594207764 ;  /* 0x3ddb33b626197820 */ /* 0x000fe20000400000 */
[----:B------:R-:W0:Y:S01]  /*1da0*/  @P0 LDC.64 R22, c[0x0][0x220] ;  /* 0x00008800ff160b82 */ /* 0x000e220000000a00 */
[----:B------:R-:W-:Y:S01]  /*1db0*/  FFMA R24, -R39, R39, 1 ;  /* 0x3f80000027187423 */ /* 0x000fe20000000127 */
[----:B------:R-:W-:Y:S01]  /*1dc0*/  FFMA R41, R42, R7, 0.5 ;  /* 0x3f0000002a297423 */ /* 0x000fe20000000007 */
[----:B------:R-:W-:Y:S01]  /*1dd0*/  FFMA R25, R25, R38, 0.79788458347320556641 ;  /* 0x3f4c422a19197423 */ /* 0x000fe20000000026 */
[----:B------:R-:W-:-:S03]  /*1de0*/  FADD R39, R39, 1 ;  /* 0x3f80000027277421 */ /* 0x000fc60000000000 */
[----:B------:R-:W-:Y:S01]  /*1df0*/  FMUL R24, R24, R25 ;  /* 0x0000001918187220 */ /* 0x000fe20000400000 */
[----:B------:R-:W-:Y:S01]  /*1e00*/  FMUL R25, R38, 0.5 ;  /* 0x3f00000026197820 */ /* 0x000fe20000400000 */
[----:B------:R-:W-:Y:S01]  /*1e10*/  FMUL R38, R41, R38 ;  /* 0x0000002629267220 */ /* 0x000fe20000400000 */
[----:B------:R-:W-:Y:S02]  /*1e20*/  IADD3 R41, P3, R9, R35, RZ ;  /* 0x0000002309297210 */ /* 0x000fe40007f7e0ff */
[----:B------:R-:W-:Y:S01]  /*1e30*/  FMUL R24, R24, R25 ;  /* 0x0000001918187220 */ /* 0x000fe20000400000 */
[----:B------:R-:W-:Y:S01]  /*1e40*/  IADD3 R35, P4, P5, R14, UR12, R35 ;  /* 0x0000000c0e237c10 */ /* 0x000fe2000fd9e023 */
[-C--:B------:R-:W-:Y:S01]  /*1e50*/  FMUL R38, R38, R13.reuse ;  /* 0x0000000d26267220 */ /* 0x080fe20000400000 */
[----:B------:R-:W-:Y:S01]  /*1e60*/  @P0 IADD3 R25, P1, R41, R30, RZ ;  /* 0x0000001e29190210 */ /* 0x000fe20007f3e0ff */
[----:B------:R-:W-:Y:S01]  /*1e70*/  FFMA R44, R39, 0.5, R24 ;  /* 0x3f000000272c7823 */ /* 0x000fe20000000018 */
[----:B------:R-:W-:Y:S01]  /*1e80*/  IADD3.X R42, RZ, R36, RZ, P3, !PT ;  /* 0x00000024ff2a7210 */ /* 0x000fe20001ffe4ff */
[----:B------:R-:W-:Y:S01]  /*1e90*/  ULDC.64 UR12, c[0x0][0x250] ;  /* 0x00009400000c7ab9 */ /* 0x000fe20000000a00 */
[----:B------:R-:W-:Y:S01]  /*1ea0*/  IADD3.X R36, RZ, UR9, R36, P4, P5 ;  /* 0x00000009ff247c10 */ /* 0x000fe2000a7ea424 */
[----:B------:R-:W-:Y:S01]  /*1eb0*/  FMUL R44, R44, R13 ;  /* 0x0000000d2c2c7220 */ /* 0x000fe20000400000 */
[----:B0-----:R-:W-:Y:S01]  /*1ec0*/  @P0 LEA R24, P3, R25, R22, 0x2 ;  /* 0x0000001619180211 */ /* 0x001fe200078610ff */
[----:B------:R-:W-:-:S02]  /*1ed0*/  @P0 IMAD.X R22, R42, 0x1, R31, P1 ;  /* 0x000000012a160824 */ /* 0x000fc400008e061f */
[----:B------:R-:W-:-:S03]  /*1ee0*/  FMUL R37, R44, R37 ;  /* 0x000000252c257220 */ /* 0x000fc60000400000 */
[----:B------:R-:W-:Y:S01]  /*1ef0*/  @P0 LEA.HI.X R25, R25, R23, R22, 0x2, P3 ;  /* 0x0000001719190211 */ /* 0x000fe200018f1416 */
[C---:B------:R-:W-:Y:S01]  /*1f00*/  FMUL R23, R16.reuse, 0.044714998453855514526 ;  /* 0x3d37271310177820 */ /* 0x040fe20000400000 */
[----:B------:R-:W-:Y:S01]  /*1f10*/  FMUL R22, R16, 0.79788458347320556641 ;  /* 0x3f4c422a10167820 */ /* 0x000fe20000400000 */
[----:B------:R-:W-:Y:S01]  /*1f20*/  FMUL R39, R37, UR8 ;  /* 0x0000000825277c20 */ /* 0x000fe20008400000 */
[----:B------:R-:W-:Y:S01]  /*1f30*/  FMNMX R37, R18, |R37|, !PT ;  /* 0x4000002512257209 */ /* 0x000fe20007800000 */
[----:B------:R-:W-:-:S03]  /*1f40*/  FFMA R23, R23, R16, 1 ;  /* 0x3f80000017177423 */ /* 0x000fc60000000010 */
[----:B------:R0:W-:Y:S01]  /*1f50*/  @P0 STG.E desc[UR6][R24.64], R39 ;  /* 0x0000002718000986 */ /* 0x0001e2000c101906 */
[----:B------:R-:W-:Y:S02]  /*1f60*/  FMUL R43, R23, R22 ;  /* 0x00000016172b7220 */ /* 0x000fe40000400000 */
[----:B------:R-:W1:Y:S02]  /*1f70*/  @P0 LDC.64 R22, c[0x0][0x220] ;  /* 0x00008800ff160b82 */ /* 0x000e640000000a00 */
[C---:B------:R-:W-:Y:S01]  /*1f80*/  FMUL R44, |R43|.reuse, 2.8853900432586669922 ;  /* 0x4038aa3b2b2c7820 */ /* 0x040fe20000400200 */
[----:B------:R-:W-:-:S05]  /*1f90*/  FSETP.GE.AND P3, PT, |R43|, 0.60000002384185791016, PT ;  /* 0x3f19999a2b00780b */ /* 0x000fca0003f66200 */
[----:B------:R-:W2:Y:S01]  /*1fa0*/  MUFU.EX2 R44, R44 ;  /* 0x0000002c002c7308 */ /* 0x000ea20000000800 */
[----:B0-----:R-:W-:-:S04]  /*1fb0*/  FMUL R25, R16, 0.10703222453594207764 ;  /* 0x3ddb33b610197820 */ /* 0x001fc80000400000 */
[----:B------:R-:W-:Y:S01]  /*1fc0*/  FFMA R25, R25, R16, 0.79788458347320556641 ;  /* 0x3f4c422a19197423 */ /* 0x000fe20000000010 */
[----:B--2---:R-:W-:Y:S01]  /*1fd0*/  FADD R45, R44, 1 ;  /* 0x3f8000002c2d7421 */ /* 0x004fe20000000000 */
[----:B------:R-:W-:-:S03]  /*1fe0*/  @P0 IADD3 R44, P1, R41, R32, RZ ;  /* 0x00000020292c0210 */ /* 0x000fc60007f3e0ff */
[----:B------:R0:W2:Y:S02]  /*1ff0*/  MUFU.RCP R41, R45 ;  /* 0x0000002d00297308 */ /* 0x0000a40000001000 */
[----:B------:R-:W-:Y:S01]  /*2000*/  @P0 IMAD.X R42, R42, 0x1, R33, P1 ;  /* 0x000000012a2a0824 */ /* 0x000fe200008e0621 */
[----:B-1----:R-:W-:-:S04]  /*2010*/  @P0 LEA R22, P1, R44, R22, 0x2 ;  /* 0x000000162c160211 */ /* 0x002fc800078210ff */
[----:B------:R-:W-:Y:S01]  /*2020*/  @P0 LEA.HI.X R23, R44, R23, R42, 0x2, P1 ;  /* 0x000000172c170211 */ /* 0x000fe200008f142a */
[C---:B0-----:R-:W-:Y:S01]  /*2030*/  FMUL R45, R43.reuse, R43 ;  /* 0x0000002b2b2d7220 */ /* 0x041fe20000400000 */
[----:B------:R-:W-:-:S03]  /*2040*/  FSETP.GE.AND P1, PT, |R43|, 9.010913848876953125, PT ;  /* 0x41102cb42b00780b */ /* 0x000fc60003f26200 */
[----:B------:R-:W-:-:S04]  /*2050*/  FFMA R24, R45, R34, -0.052303962409496307373 ;  /* 0xbd563cae2d187423 */ /* 0x000fc80000000022 */
[----:B------:R-:W-:Y:S01]  /*2060*/  FFMA R24, R45, R24, 0.1331529766321182251 ;  /* 0x3e0859412d187423 */ /* 0x000fe20000000018 */
[----:B--2---:R-:W-:-:S03]  /*2070*/  FFMA R41, R41, -2, R40 ;  /* 0xc000000029297823 */ /* 0x004fc60000000028 */
[----:B------:R-:W-:Y:S02]  /*2080*/  FFMA R24, R45, R24, -0.33332768082618713379 ;  /* 0xbeaaa9ed2d187423 */ /* 0x000fe40000000018 */
[----:B------:R-:W-:Y:S02]  /*2090*/  FSEL R42, R41, 1, !P1 ;  /* 0x3f800000292a7808 */ /* 0x000fe40004800000 */
[----:B------:R-:W-:Y:S02]  /*20a0*/  FFMA R24, R45, R24, RZ ;  /* 0x000000182d187223 */ /* 0x000fe400000000ff */
[--C-:B------:R-:W-:Y:S02]  /*20b0*/  LOP3.LUT R41, R42, 0x80000000, R43.reuse, 0xb8, !PT ;  /* 0x800000002a297812 */ /* 0x100fe400078eb82b */
[----:B------:R-:W-:Y:S01]  /*20c0*/  @!P3 FFMA R41, R43, R24, R43 ;  /* 0x000000182b29b223 */ /* 0x000fe2000000002b */
[----:B------:R-:W-:-:S03]  /*20d0*/  FMUL R43, R16, 0.035677410662174224854 ;  /* 0x3d12227a102b7820 */ /* 0x000fc60000400000 */
[----:B------:R-:W-:Y:S01]  /*20e0*/  FFMA R24, -R41, R41, 1 ;  /* 0x3f80000029187423 */ /* 0x000fe20000000129 */
[-C--:B------:R-:W-:Y:S01]  /*20f0*/  FFMA R43, R43, R16.reuse, 0.79788458347320556641 ;  /* 0x3f4c422a2b2b7423 */ /* 0x080fe20000000010 */
[----:B------:R-:W-:Y:S02]  /*2100*/  FADD R41, R41, 1 ;  /* 0x3f80000029297421 */ /* 0x000fe40000000000 */
[----:B------:R-:W-:Y:S01]  /*2110*/  FMUL R24, R24, R25 ;  /* 0x0000001918187220 */ /* 0x000fe20000400000 */
[----:B------:R-:W-:Y:S01]  /*2120*/  FMUL R25, R43, R16 ;  /* 0x000000102b197220 */ /* 0x000fe20000400000 */
[----:B------:R-:W-:-:S03]  /*2130*/  FMUL R43, R16, 0.5 ;  /* 0x3f000000102b7820 */ /* 0x000fc60000400000 */
[C---:B------:R-:W-:Y:S01]  /*2140*/  FMUL R44, |R25|.reuse, 2.8853900432586669922 ;  /* 0x4038aa3b192c7820 */ /* 0x040fe20000400200 */
[----:B------:R-:W-:Y:S01]  /*2150*/  FMUL R42, R24, R43 ;  /* 0x0000002b182a7220 */ /* 0x000fe20000400000 */
[C---:B------:R-:W-:Y:S01]  /*2160*/  FMUL R43, R25.reuse, R25 ;  /* 0x00000019192b7220 */ /* 0x040fe20000400000 */
[C---:B------:R-:W-:Y:S02]  /*2170*/  FSETP.GE.AND P3, PT, |R25|.reuse, 0.60000002384185791016, PT ;  /* 0x3f19999a1900780b */ /* 0x040fe40003f66200 */
[----:B------:R-:W-:Y:S01]  /*2180*/  FSETP.GE.AND P1, PT, |R25|, 9.010913848876953125, PT ;  /* 0x41102cb41900780b */ /* 0x000fe20003f26200 */
[----:B------:R-:W0:Y:S01]  /*2190*/  MUFU.EX2 R44, R44 ;  /* 0x0000002c002c7308 */ /* 0x000e220000000800 */
[----:B------:R-:W-:Y:S01]  /*21a0*/  FFMA R34, R43, R34, -0.052303962409496307373 ;  /* 0xbd563cae2b227423 */ /* 0x000fe20000000022 */
[----:B------:R-:W-:-:S03]  /*21b0*/  FFMA R42, R41, 0.5, R42 ;  /* 0x3f000000292a7823 */ /* 0x000fc6000000002a */
        /* <DEDUP_REMOVED lines=8> */
[----:B------:R-:W-:Y:S02]  /*2240*/  FSEL R40, R40, 1, !P1 ;  /* 0x3f80000028287808 */ /* 0x000fe40004800000 */
[----:B------:R-:W-:Y:S02]  /*2250*/  @P2 IADD3 R30, P1, R35, R30, RZ ;  /* 0x0000001e231e2210 */ /* 0x000fe40007f3e0ff */
[--C-:B------:R-:W-:Y:S01]  /*2260*/  LOP3.LUT R40, R40, 0x80000000, R25.reuse, 0xb8, !PT ;  /* 0x8000000028287812 */ /* 0x100fe200078eb819 */
[----:B------:R-:W-:Y:S01]  /*2270*/  @!P3 FFMA R40, R25, R24, R25 ;  /* 0x000000181928b223 */ /* 0x000fe20000000019 */
[----:B------:R-:W-:Y:S01]  /*2280*/  IMAD.SHL.U32 R25, R26, 0x20, RZ ;  /* 0x000000201a197824 */ /* 0x000fe200078e00ff */
[----:B------:R-:W-:Y:S01]  /*2290*/  @P2 IADD3 R32, P3, R35, R32, RZ ;  /* 0x0000002023202210 */ /* 0x000fe20007f7e0ff */
[----:B------:R-:W-:Y:S02]  /*22a0*/  IMAD.IADD R24, R12, 0x1, -R3 ;  /* 0x000000010c187824 */ /* 0x000fe400078e0a03 */
[----:B------:R-:W-:Y:S01]  /*22b0*/  FFMA R35, R40, R7, 0.5 ;  /* 0x3f00000028237423 */ /* 0x000fe20000000007 */
[----:B------:R-:W-:Y:S01]  /*22c0*/  @P2 IMAD.X R31, R36, 0x1, R31, P1 ;  /* 0x00000001241f2824 */ /* 0x000fe200008e061f */
[----:B------:R-:W-:-:S02]  /*22d0*/  LOP3.LUT R34, R25, 0xffffffe0, R12, 0xe2, !PT ;  /* 0xffffffe019227812 */ /* 0x000fc400078ee20c */
[----:B------:R-:W-:Y:S01]  /*22e0*/  LOP3.LUT R25, R24, 0x1f, RZ, 0xc0, !PT ;  /* 0x0000001f18197812 */ /* 0x000fe200078ec0ff */
[----:B------:R-:W-:Y:S01]  /*22f0*/  FMUL R40, R35, R16 ;  /* 0x0000001023287220 */ /* 0x000fe20000400000 */
[----:B------:R-:W-:Y:S01]  /*2300*/  @P2 IADD3.X R33, R36, R33, RZ, P3, !PT ;  /* 0x0000002124212210 */ /* 0x000fe20001ffe4ff */
[C---:B------:R-:W-:Y:S02]  /*2310*/  IMAD R43, R34.reuse, 0x21, R27 ;  /* 0x00000021222b7824 */ /* 0x040fe400078e021b */
[C---:B------:R-:W-:Y:S01]  /*2320*/  IMAD R25, R34.reuse, 0x21, R25 ;  /* 0x0000002122197824 */ /* 0x040fe200078e0219 */
[----:B------:R-:W0:Y:S01]  /*2330*/  @P2 LDC.64 R26, c[0x0][0x220] ;  /* 0x00008800ff1a2b82 */ /* 0x000e220000000a00 */
[C---:B------:R-:W-:Y:S01]  /*2340*/  IMAD R9, R34.reuse, 0x21, R9 ;  /* 0x0000002122097824 */ /* 0x040fe200078e0209 */
[----:B------:R-:W-:Y:S01]  /*2350*/  LEA R7, R43, UR4, 0x2 ;  /* 0x000000042b077c11 */ /* 0x000fe2000f8e10ff */
[----:B------:R-:W-:Y:S01]  /*2360*/  IMAD R13, R34, 0x21, R14 ;  /* 0x00000021220d7824 */ /* 0x000fe200078e020e */
[----:B------:R-:W-:Y:S01]  /*2370*/  LEA R36, R25, UR4, 0x2 ;  /* 0x0000000419247c11 */ /* 0x000fe2000f8e10ff */
[----:B------:R-:W-:Y:S01]  /*2380*/  FMUL R14, R15, UR8 ;  /* 0x000000080f0e7c20 */ /* 0x000fe20008400000 */
[----:B------:R-:W-:Y:S01]  /*2390*/  LEA R16, R9, UR4, 0x2 ;  /* 0x0000000409107c11 */ /* 0x000fe2000f8e10ff */
[----:B------:R-:W-:Y:S01]  /*23a0*/  FMUL R9, R38, UR8 ;  /* 0x0000000826097c20 */ /* 0x000fe20008400000 */
[----:B------:R-:W1:Y:S01]  /*23b0*/  @P2 LDC.64 R24, c[0x0][0x220] ;  /* 0x00008800ff182b82 */ /* 0x000e620000000a00 */
[----:B------:R2:W-:Y:S01]  /*23c0*/  STS [R36], R29 ;  /* 0x0000001d24007388 */ /* 0x0005e20000000800 */
[----:B------:R-:W-:-:S02]  /*23d0*/  LEA R13, R13, UR4, 0x2 ;  /* 0x000000040d0d7c11 */ /* 0x000fc4000f8e10ff */
[----:B------:R-:W-:Y:S01]  /*23e0*/  FMNMX R38, |R38|, R37, !PT ;  /* 0x0000002526267209 */ /* 0x000fe20007800200 */
[----:B------:R3:W-:Y:S01]  /*23f0*/  @P0 STG.E desc[UR6][R22.64], R9 ;  /* 0x0000000916000986 */ /* 0x0007e2000c101906 */
[----:B------:R-:W-:Y:S02]  /*2400*/  ISETP.LT.U32.AND P0, PT, R6, 0x20, PT ;  /* 0x000000200600780c */ /* 0x000fe40003f01070 */
[----:B------:R-:W-:Y:S01]  /*2410*/  FMNMX R38, R38, |R15|, !PT ;  /* 0x4000000f26267209 */ /* 0x000fe20007800000 */
[----:B------:R3:W-:Y:S01]  /*2420*/  STS [R7], R28 ;  /* 0x0000001c07007388 */ /* 0x0007e20000000800 */
[----:B------:R-:W-:Y:S01]  /*2430*/  ISETP.LT.U32.AND.EX P0, PT, R4, RZ, PT, P0 ;  /* 0x000000ff0400720c */ /* 0x000fe20003f01100 */
[----:B--2---:R-:W-:Y:S02]  /*2440*/  FMUL R29, R40, R17 ;  /* 0x00000011281d7220 */ /* 0x004fe40000400000 */
[----:B------:R3:W-:Y:S01]  /*2450*/  STS [R16], R39 ;  /* 0x0000002710007388 */ /* 0x0007e20000000800 */
[----:B------:R-:W-:Y:S01]  /*2460*/  SEL R18, R6, 0x20, P0 ;  /* 0x0000002006127807 */ /* 0x000fe20000000000 */
[C---:B------:R-:W-:Y:S01]  /*2470*/  FMUL R17, R29.reuse, UR8 ;  /* 0x000000081d117c20 */ /* 0x040fe20008400000 */
[----:B------:R-:W-:Y:S01]  /*2480*/  FMNMX R29, |R29|, R38, !PT ;  /* 0x000000261d1d7209 */ /* 0x000fe20007800200 */
[----:B------:R3:W-:Y:S01]  /*2490*/  STS [R13], R14 ;  /* 0x0000000e0d007388 */ /* 0x0007e20000000800 */
[----:B-1----:R-:W-:-:S04]  /*24a0*/  @P2 LEA R24, P1, R30, R24, 0x2 ;  /* 0x000000181e182211 */ /* 0x002fc800078210ff */
[----:B------:R-:W-:Y:S01]  /*24b0*/  @P2 LEA.HI.X R25, R30, R25, R31, 0x2, P1 ;  /* 0x000000191e192211 */ /* 0x000fe200008f141f */
[----:B------:R-:W-:Y:S01]  /*24c0*/  IMAD.WIDE.U32 R30, R3, R10, RZ ;  /* 0x0000000a031e7225 */ /* 0x000fe200078e00ff */
[----:B0-----:R-:W-:-:S03]  /*24d0*/  @P2 LEA R26, P1, R32, R26, 0x2 ;  /* 0x0000001a201a2211 */ /* 0x001fc600078210ff */
[----:B------:R3:W-:Y:S01]  /*24e0*/  @P2 STG.E desc[UR6][R24.64], R14 ;  /* 0x0000000e18002986 */ /* 0x0007e2000c101906 */
[----:B------:R-:W-:Y:S01]  /*24f0*/  @P2 LEA.HI.X R27, R32, R27, R33, 0x2, P1 ;  /* 0x0000001b201b2211 */ /* 0x000fe200008f1421 */
[C---:B------:R-:W-:Y:S01]  /*2500*/  IMAD R31, R3.reuse, R8, R31 ;  /* 0x00000008031f7224 */ /* 0x040fe200078e021f */
[----:B------:R-:W-:-:S03]  /*2510*/  ISETP.GE.U32.AND P1, PT, R3, R18, PT ;  /* 0x000000120300720c */ /* 0x000fc60003f26070 */
[----:B------:R3:W-:Y:S01]  /*2520*/  @P2 STG.E desc[UR6][R26.64], R17 ;  /* 0x000000111a002986 */ /* 0x0007e2000c101906 */
[----:B------:R-:W-:Y:S09]  /*2530*/  BAR.SYNC.DEFER_BLOCKING 0x0 ;  /* 0x0000000000007b1d */ /* 0x000ff20000010000 */
[----:B------:R-:W-:Y:S05]  /*2540*/  @P1 BRA `(.L_x_12441) ;  /* 0x0000000400ac1947 */ /* 0x000fea0003800000 */
[----:B------:R-:W-:Y:S01]  /*2550*/  LOP3.LUT R18, RZ, R6, RZ, 0x33, !PT ;  /* 0x00000006ff127212 */ /* 0x000fe200078e33ff */
[----:B------:R-:W-:Y:S01]  /*2560*/  BSSY B1, `(.L_x_12442) ;  /* 0x0000051000017945 */ /* 0x000fe20003800000 */
[----:B---3--:R-:W-:Y:S01]  /*2570*/  LOP3.LUT R14, RZ, R4, RZ, 0x33, !PT ;  /* 0x00000004ff0e7212 */ /* 0x008fe200078e33ff */
[----:B------:R-:W-:Y:S01]  /*2580*/  IMAD.MOV.U32 R35, RZ, RZ, R3 ;  /* 0x000000ffff237224 */ /* 0x000fe200078e0003 */
[----:B------:R-:W-:Y:S01]  /*2590*/  ISETP.GT.U32.AND P0, PT, R18, -0x21, PT ;  /* 0xffffffdf1200780c */ /* 0x000fe20003f04070 */
[----:B------:R-:W-:Y:S01]  /*25a0*/  IMAD.MOV.U32 R33, RZ, RZ, R2 ;  /* 0x000000ffff217224 */ /* 0x000fe200078e0002 */
[----:B------:R-:W-:Y:S01]  /*25b0*/  MOV R41, R30 ;  /* 0x0000001e00297202 */ /* 0x000fe20000000f00 */
[----:B------:R-:W-:Y:S01]  /*25c0*/  IMAD.MOV.U32 R45, RZ, RZ, R31 ;  /* 0x000000ffff2d7224 */ /* 0x000fe200078e001f */
[----:B------:R-:W-:-:S04]  /*25d0*/  ISETP.GT.U32.AND.EX P0, PT, R14, -0x1, PT, P0 ;  /* 0xffffffff0e00780c */ /* 0x000fc80003f04100 */
[----:B------:R-:W-:-:S04]  /*25e0*/  SEL R18, R18, 0xffffffdf, P0 ;  /* 0xffffffdf12127807 */ /* 0x000fc80000000000 */
[----:B------:R-:W-:-:S05]  /*25f0*/  LOP3.LUT R14, RZ, R18, RZ, 0x33, !PT ;  /* 0x00000012ff0e7212 */ /* 0x000fca00078e33ff */
[----:B------:R-:W-:Y:S01]  /*2600*/  IMAD.IADD R23, R14, 0x1, -R3 ;  /* 0x000000010e177824 */ /* 0x000fe200078e0a03 */
[----:B------:R-:W-:Y:S01]  /*2610*/  IADD3 R14, -R3, -0x2, -R18 ;  /* 0xfffffffe030e7810 */ /* 0x000fe20007ffe912 */
[----:B------:R-:W-:-:S03]  /*2620*/  IMAD.MOV.U32 R18, RZ, RZ, RZ ;  /* 0x000000ffff127224 */ /* 0x000fc600078e00ff */
[----:B------:R-:W-:Y:S02]  /*2630*/  ISETP.GE.U32.AND P2, PT, R14, 0x3, PT ;  /* 0x000000030e00780c */ /* 0x000fe40003f46070 */
[----:B------:R-:W-:-:S04]  /*2640*/  LOP3.LUT R28, R23, 0x3, RZ, 0xc0, !PT ;  /* 0x00000003171c7812 */ /* 0x000fc800078ec0ff */
[----:B------:R-:W-:-:S07]  /*2650*/  ISETP.NE.AND P0, PT, R28, RZ, PT ;  /* 0x000000ff1c00720c */ /* 0x000fce0003f05270 */
[----:B------:R-:W-:Y:S06]  /*2660*/  @!P2 BRA `(.L_x_12443) ;  /* 0x000000040000a947 */ /* 0x000fec0003800000 */
[----:B------:R-:W0:Y:S01]  /*2670*/  LDC.64 R14, c[0x0][0x250] ;  /* 0x00009400ff0e7b82 */ /* 0x000e220000000a00 */
[----:B------:R-:W-:Y:S01]  /*2680*/  IMAD.IADD R32, R23, 0x1, -R28 ;  /* 0x0000000117207824 */ /* 0x000fe200078e0a1c */
[----:B------:R-:W-:Y:S01]  /*2690*/  MOV R33, R2 ;  /* 0x0000000200217202 */ /* 0x000fe20000000f00 */
[----:B------:R-:W-:Y:S02]  /*26a0*/  IMAD.MOV.U32 R18, RZ, RZ, RZ ;  /* 0x000000ffff127224 */ /* 0x000fe400078e00ff */
[----:B------:R-:W-:Y:S02]  /*26b0*/  IMAD.MOV.U32 R35, RZ, RZ, R3 ;  /* 0x000000ffff237224 */ /* 0x000fe400078e0003 */
[----:B------:R-:W-:Y:S02]  /*26c0*/  IMAD.MOV.U32 R41, RZ, RZ, R30 ;  /* 0x000000ffff297224 */ /* 0x000fe400078e001e */
[----:B------:R-:W-:-:S07]  /*26d0*/  IMAD.MOV.U32 R45, RZ, RZ, R31 ;  /* 0x000000ffff2d7224 */ /* 0x000fce00078e001f */
.L_x_12444:
[C---:B------:R-:W-:Y:S01]  /*26e0*/  LOP3.LUT R23, R33.reuse, 0x1f, RZ, 0xc0, !PT ;  /* 0x0000001f21177812 */ /* 0x040fe200078ec0ff */
[----:B------:R-:W-:Y:S02]  /*26f0*/  IMAD R38, R34, 0x21, R35 ;  /* 0x0000002122267824 */ /* 0x000fe400078e0223 */
[----:B------:R-:W-:Y:S01]  /*2700*/  VIADD R27, R33, 0xffffffff ;  /* 0xffffffff211b7836 */ /* 0x000fe20000000000 */
        /* <DEDUP_REMOVED lines=8> */
[----:B------:R-:W-:-:S03]  /*2790*/  IADD3 R33, R33, 0x1d, RZ ;  /* 0x0000001d21217810 */ /* 0x000fc60007ffe0ff */
[----:B------:R-:W1:Y:S01]  /*27a0*/  @!P3 LDS R40, [R38] ;  /* 0x000000002628b984 */ /* 0x000e620000000800 */
[----:B------:R-:W2:Y:S01]  /*27b0*/  @!P3 LDC.64 R24, c[0x0][0x228] ;  /* 0x00008a00ff18bb82 */ /* 0x000ea20000000a00 */
[----:B------:R-:W-:Y:S02]  /*27c0*/  @!P3 IADD3 R8, P4, P5, R23, R41, R20 ;  /* 0x000000291708b210 */ /* 0x000fe40007d9e014 */
[----:B------:R-:W-:Y:S02]  /*27d0*/  LOP3.LUT R33, R33, 0x1f, RZ, 0xc0, !PT ;  /* 0x0000001f21217812 */ /* 0x000fe400078ec0ff */
        /* <DEDUP_REMOVED lines=27> */
[----:B------:R-:W-:-:S04]  /*2990*/  IADD3 R41, P5, R41, R10, RZ ;  /* 0x0000000a29297210 */ /* 0x000fc80007fbe0ff */
[----:B------:R-:W-:Y:S02]  /*29a0*/  IADD3.X R45, R45, R8, RZ, P5, !PT ;  /* 0x000000082d2d7210 */ /* 0x000fe40002ffe4ff */
[C---:B------:R-:W-:Y:S01]  /*29b0*/  @!P3 IADD3 R35, P5, P6, R33.reuse, R41, R20 ;  /* 0x000000292123b210 */ /* 0x040fe20007ebe014 */
[----:B------:R-:W-:Y:S01]  /*29c0*/  VIADD R33, R33, 0x1f ;  /* 0x0000001f21217836 */ /* 0x000fe20000000000 */
[----:B------:R-:W-:Y:S02]  /*29d0*/  IADD3 R41, P2, R41, R10, RZ ;  /* 0x0000000a29297210 */ /* 0x000fe40007f5e0ff */
[----:B--2---:R-:W-:Y:S02]  /*29e0*/  @!P3 IADD3.X R38, RZ, R45, R21, P5, P6 ;  /* 0x0000002dff26b210 */ /* 0x004fe40002fec415 */
[----:B0-----:R-:W-:Y:S02]  /*29f0*/  @!P3 LEA R24, P5, R35, R24, 0x2 ;  /* 0x000000182318b211 */ /* 0x001fe400078a10ff */
[----:B------:R-:W-:-:S02]  /*2a00*/  IADD3.X R45, R45, R8, RZ, P2, !PT ;  /* 0x000000082d2d7210 */ /* 0x000fc400017fe4ff */
[----:B------:R-:W-:Y:S01]  /*2a10*/  @!P3 LEA.HI.X R25, R35, R25, R38, 0x2, P5 ;  /* 0x000000192319b211 */ /* 0x000fe200028f1426 */
[----:B------:R-:W-:Y:S01]  /*2a20*/  IMAD.IADD R35, R3, 0x1, R18 ;  /* 0x0000000103237824 */ /* 0x000fe200078e0212 */
[----:B---3--:R4:W-:Y:S04]  /*2a30*/  @!P4 STG.E desc[UR6][R26.64], R39 ;  /* 0x000000271a00c986 */ /* 0x0089e8000c101906 */
[----:B------:R4:W-:Y:S01]  /*2a40*/  @!P3 STG.E desc[UR6][R24.64], R43 ;  /* 0x0000002b1800b986 */ /* 0x0009e2000c101906 */
[----:B------:R-:W-:-:S13]  /*2a50*/  ISETP.NE.AND P3, PT, R32, RZ, PT ;  /* 0x000000ff2000720c */ /* 0x000fda0003f65270 */
[----:B----4-:R-:W-:Y:S05]  /*2a60*/  @P3 BRA `(.L_x_12444) ;  /* 0xfffffffc001c3947 */ /* 0x010fea000383ffff */
.L_x_12443:
[----:B------:R-:W-:Y:S05]  /*2a70*/  BSYNC B1 ;  /* 0x0000000000017941 */ /* 0x000fea0003800000 */
.L_x_12442:
[----:B------:R-:W-:Y:S05]  /*2a80*/  @!P0 BRA `(.L_x_12441) ;  /* 0x00000000005c8947 */ /* 0x000fea0003800000 */
.L_x_12447:
        /* <DEDUP_REMOVED lines=14> */
.L_x_12446:
[----:B------:R-:W-:Y:S05]  /*2b70*/  BSYNC B1 ;  /* 0x0000000000017941 */ /* 0x000fea0003800000 */
.L_x_12445:
[----:B------:R-:W-:Y:S01]  /*2b80*/  ISETP.NE.AND P0, PT, R28, RZ, PT ;  /* 0x000000ff1c00720c */ /* 0x000fe20003f05270 */
[----:B------:R-:W-:Y:S01]  /*2b90*/  VIADD R18, R18, 0x1 ;  /* 0x0000000112127836 */ /* 0x000fe20000000000 */
[----:B------:R-:W-:Y:S01]  /*2ba0*/  IADD3 R41, P2, R41, R10, RZ ;  /* 0x0000000a29297210 */ /* 0x000fe20007f5e0ff */
[----:B------:R-:W-:Y:S01]  /*2bb0*/  IMAD.U32 R8, RZ, RZ, UR13 ;  /* 0x0000000dff087e24 */ /* 0x000fe2000f8e00ff */
[----:B------:R-:W-:Y:S01]  /*2bc0*/  IADD3 R33, R33, 0x1f, RZ ;  /* 0x0000001f21217810 */ /* 0x000fe20007ffe0ff */
[----:B------:R-:W-:Y:S02]  /*2bd0*/  IMAD.IADD R35, R3, 0x1, R18 ;  /* 0x0000000103237824 */ /* 0x000fe400078e0212 */
[----:B------:R-:W-:-:S06]  /*2be0*/  IMAD.X R45, R45, 0x1, R8, P2 ;  /* 0x000000012d2d7824 */ /* 0x000fcc00010e0608 */
[----:B------:R-:W-:Y:S05]  /*2bf0*/  @P0 BRA `(.L_x_12447) ;  /* 0xfffffffc00a40947 */ /* 0x000fea000383ffff */
.L_x_12441:
[----:B------:R-:W-:Y:S05]  /*2c00*/  BSYNC B0 ;  /* 0x0000000000007941 */ /* 0x000fea0003800000 */
.L_x_12440:
        /* <DEDUP_REMOVED lines=14> */
[----:B-1-3--:R-:W-:Y:S01]  /*2cf0*/  IMAD R7, R8, UR10, RZ ;  /* 0x0000000a08077c24 */ /* 0x00afe2000f8e02ff */
[----:B------:R-:W-:Y:S01]  /*2d00*/  ISETP.GT.U32.AND P0, PT, R6, -0x21, PT ;  /* 0xffffffdf0600780c */ /* 0x000fe20003f04070 */
[----:B------:R-:W-:Y:S01]  /*2d10*/  IMAD.WIDE.U32 R20, R10, UR10, R20 ;  /* 0x0000000a0a147c25 */ /* 0x000fe2000f8e0014 */
[----:B------:R-:W-:Y:S01]  /*2d20*/  BSSY B1, `(.L_x_12450) ;  /* 0x0000048000017945 */ /* 0x000fe20003800000 */
[----:B------:R-:W-:Y:S02]  /*2d30*/  MOV R33, R3 ;  /* 0x0000000300217202 */ /* 0x000fe40000000f00 */
[----:B------:R-:W-:Y:S01]  /*2d40*/  ISETP.GT.U32.AND.EX P0, PT, R4, -0x1, PT, P0 ;  /* 0xffffffff0400780c */ /* 0x000fe20003f04100 */
[----:B------:R-:W-:-:S02]  /*2d50*/  IMAD R7, R10, UR11, R7 ;  /* 0x0000000b0a077c24 */ /* 0x000fc4000f8e0207 */
[----:B------:R-:W-:Y:S01]  /*2d60*/  IMAD.MOV.U32 R16, RZ, RZ, RZ ;  /* 0x000000ffff107224 */ /* 0x000fe200078e00ff */
[----:B------:R-:W-:Y:S01]  /*2d70*/  SEL R6, R6, 0xffffffdf, P0 ;  /* 0xffffffdf06067807 */ /* 0x000fe20000000000 */
[----:B------:R-:W-:-:S03]  /*2d80*/  IMAD.IADD R18, R21, 0x1, R7 ;  /* 0x0000000115127824 */ /* 0x000fc600078e0207 */
        /* <DEDUP_REMOVED lines=10> */
.L_x_12452:
[C---:B-1----:R-:W-:Y:S01]  /*2e30*/  LOP3.LUT R11, R2.reuse, 0x1f, RZ, 0xc0, !PT ;  /* 0x0000001f020b7812 */ /* 0x042fe200078ec0ff */
[C---:B------:R-:W-:Y:S01]  /*2e40*/  VIADD R25, R2.reuse, 0x1e ;  /* 0x0000001e02197836 */ /* 0x040fe20000000000 */
[C---:B------:R-:W-:Y:S01]  /*2e50*/  IADD3 R6, R2.reuse, -0x1, RZ ;  /* 0xffffffff02067810 */ /* 0x040fe20007ffe0ff */
[----:B------:R-:W-:Y:S01]  /*2e60*/  VIADD R17, R2, 0x1d ;  /* 0x0000001d02117836 */ /* 0x000fe20000000000 */
[-C--:B------:R-:W-:Y:S01]  /*2e70*/  ISETP.GE.U32.AND P4, PT, R11, R0.reuse, PT ;  /* 0x000000000b00720c */ /* 0x080fe20003f86070 */
[----:B------:R-:W-:Y:S01]  /*2e80*/  IMAD R2, R34, 0x21, R33 ;  /* 0x0000002122027824 */ /* 0x000fe200078e0221 */
[----:B0-----:R-:W-:Y:S01]  /*2e90*/  LOP3.LUT R15, R6, 0x1f, RZ, 0xc0, !PT ;  /* 0x0000001f060f7812 */ /* 0x001fe200078ec0ff */
        /* <DEDUP_REMOVED lines=32> */
[----:B------:R-:W-:Y:S02]  /*30a0*/  @!P2 IADD3 R25, P5, P6, R25, R20, R33 ;  /* 0x000000141919a210 */ /* 0x000fe40007ebe021 */
[----:B------:R-:W-:Y:S02]  /*30b0*/  IADD3 R33, R3, R16, RZ ;  /* 0x0000001003217210 */ /* 0x000fe40007ffe0ff */
[----:B-----5:R-:W-:Y:S02]  /*30c0*/  @!P2 IADD3.X R24, RZ, R18, R31, P5, P6 ;  /* 0x00000012ff18a210 */ /* 0x020fe40002fec41f */
        /* <DEDUP_REMOVED lines=13> */
.L_x_12451:
[----:B------:R-:W-:Y:S05]  /*31a0*/  BSYNC B1 ;  /* 0x0000000000017941 */ /* 0x000fea0003800000 */
.L_x_12450:
[----:B------:R-:W-:Y:S05]  /*31b0*/  @!P0 BRA `(.L_x_12449) ;  /* 0x0000000000548947 */ /* 0x000fea0003800000 */
.L_x_12455:
        /* <DEDUP_REMOVED lines=10> */
[C---:B------:R-:W-:Y:S01]  /*3260*/  LEA R6, P0, R7.reuse, UR14, 0x2 ;  /* 0x0000000e07067c11 */ /* 0x040fe2000f8010ff */
[----:B------:R-:W1:Y:S03]  /*3270*/  LDS R9, [R2] ;  /* 0x0000000002097984 */ /* 0x000e660000000800 */
[----:B------:R-:W-:-:S05]  /*3280*/  LEA.HI.X R7, R7, UR15, R8, 0x2, P0 ;  /* 0x0000000f07077c11 */ /* 0x000fca00080f1408 */
[----:B-1----:R1:W-:Y:S04]  /*3290*/  STG.E desc[UR6][R6.64], R9 ;  /* 0x0000000906007986 */ /* 0x0023e8000c101906 */
.L_x_12454:
[----:B------:R-:W-:Y:S05]  /*32a0*/  BSYNC B1 ;  /* 0x0000000000017941 */ /* 0x000fea0003800000 */
.L_x_12453:
[----:B------:R-:W-:Y:S01]  /*32b0*/  ISETP.NE.AND P0, PT, R4, RZ, PT ;  /* 0x000000ff0400720c */ /* 0x000fe20003f05270 */
[----:B------:R-:W-:Y:S01]  /*32c0*/  VIADD R2, R11, 0x1f ;  /* 0x0000001f0b027836 */ /* 0x000fe20000000000 */
[----:B------:R-:W-:Y:S02]  /*32d0*/  IADD3 R30, P1, R30, UR16, RZ ;  /* 0x000000101e1e7c10 */ /* 0x000fe4000ff3e0ff */
[----:B------:R-:W-:Y:S02]  /*32e0*/  IADD3 R33, R3, R16, RZ ;  /* 0x0000001003217210 */ /* 0x000fe40007ffe0ff */
[----:B------:R-:W-:-:S07]  /*32f0*/  IADD3.X R31, R31, UR17, RZ, P1, !PT ;  /* 0x000000111f1f7c10 */ /* 0x000fce0008ffe4ff */
[----:B------:R-:W-:Y:S05]  /*3300*/  @P0 BRA `(.L_x_12455) ;  /* 0xfffffffc00ac0947 */ /* 0x000fea000383ffff */
.L_x_12449:
[----:B------:R-:W-:Y:S05]  /*3310*/  BSYNC B0 ;  /* 0x0000000000007941 */ /* 0x000fea0003800000 */
.L_x_12448:
[----:B------:R-:W-:Y:S01]  /*3320*/  ULDC.64 UR4, c[0x0][0x238] ;  /* 0x00008e0000047ab9 */ /* 0x000fe20000000a00 */
[----:B------:R-:W-:Y:S01]  /*3330*/  BAR.SYNC.DEFER_BLOCKING 0x0 ;  /* 0x0000000000007b1d */ /* 0x000fe20000010000 */
[----:B------:R-:W-:-:S04]  /*3340*/  ISETP.NE.U32.AND P0, PT, RZ, UR4, PT ;  /* 0x00000004ff007c0c */ /* 0x000fc8000bf05070 */
[----:B------:R-:W-:-:S13]  /*3350*/  ISETP.NE.AND.EX P0, PT, RZ, UR5, PT, P0 ;  /* 0x00000005ff007c0c */ /* 0x000fda000bf05300 */
[----:B------:R-:W-:Y:S05]  /*3360*/  @!P0 BRA `(.L_x_12456) ;  /* 0x0000000000b48947 */ /* 0x000fea0003800000 */
[----:B------:R-:W2:Y:S01]  /*3370*/  SHFL.DOWN PT, R0, R29, 0x10, 0x1f ;  /* 0x0a001f001d007f89 */ /* 0x000ea200000e0000 */
[----:B------:R-:W-:Y:S01]  /*3380*/  BSSY B0, `(.L_x_12457) ;  /* 0x0000025000007945 */ /* 0x000fe20003800000 */
[----:B------:R-:W4:Y:S01]  /*3390*/  S2R R12, SR_TID.X ;  /* 0x00000000000c7919 */ /* 0x000f220000002100 */
[----:B--2---:R-:W-:-:S05]  /*33a0*/  FMNMX R0, R29, R0, !PT ;  /* 0x000000001d007209 */ /* 0x004fca0007800000 */
[----:B------:R-:W2:Y:S01]  /*33b0*/  SHFL.DOWN PT, R3, R0, 0x8, 0x1f ;  /* 0x09001f0000037f89 */ /* 0x000ea200000e0000 */
[----:B----4-:R-:W-:-:S13]  /*33c0*/  LOP3.LUT P0, RZ, R12, 0x1f, RZ, 0xc0, !PT ;  /* 0x0000001f0cff7812 */ /* 0x010fda000780c0ff */
[----:B-1-3--:R-:W1:Y:S01]  /*33d0*/  @!P0 S2R R9, SR_CgaCtaId ;  /* 0x0000000000098919 */ /* 0x00ae620000008800 */
[----:B------:R-:W-:Y:S02]  /*33e0*/  @!P0 MOV R6, 0x400 ;  /* 0x0000040000068802 */ /* 0x000fe40000000f00 */
[----:B--2---:R-:W-:-:S05]  /*33f0*/  FMNMX R3, R0, R3, !PT ;  /* 0x0000000300037209 */ /* 0x004fca0007800000 */
[----:B------:R-:W2:Y:S01]  /*3400*/  SHFL.DOWN PT, R2, R3, 0x4, 0x1f ;  /* 0x08801f0003027f89 */ /* 0x000ea200000e0000 */
[----:B-1----:R-:W-:Y:S02]  /*3410*/  @!P0 LEA R0, R9, R6, 0x18 ;  /* 0x0000000609008211 */ /* 0x002fe400078ec0ff */
[----:B--2---:R-:W-:-:S03]  /*3420*/  FMNMX R2, R3, R2, !PT ;  /* 0x0000000203027209 */ /* 0x004fc60007800000 */
[----:B------:R-:W-:Y:S02]  /*3430*/  @!P0 IMAD.IADD R0, R5, 0x1, R0 ;  /* 0x0000000105008824 */ /* 0x000fe400078e0200 */
[----:B------:R-:W1:Y:S01]  /*3440*/  SHFL.DOWN PT, R7, R2, 0x2, 0x1f ;  /* 0x08401f0002077f89 */ /* 0x000e6200000e0000 */
[----:B------:R-:W-:Y:S01]  /*3450*/  IMAD.MOV.U32 R5, RZ, RZ, RZ ;  /* 0x000000ffff057224 */ /* 0x000fe200078e00ff */
[----:B-1----:R-:W-:Y:S02]  /*3460*/  FMNMX R7, R2, R7, !PT ;  /* 0x0000000702077209 */ /* 0x002fe40007800000 */
[----:B------:R-:W-:-:S03]  /*3470*/  SHF.R.U32.HI R2, RZ, 0x5, R12 ;  /* 0x00000005ff027819 */ /* 0x000fc6000001160c */
        /* <DEDUP_REMOVED lines=20> */
.L_x_12466:
[----:B--2---:R-:W-:-:S07]  /*35c0*/  FMNMX R5, R2, R5, !PT ;  /* 0x0000000502057209 */ /* 0x004fce0007800000 */
.L_x_12458:
[----:B------:R-:W-:Y:S05]  /*35d0*/  BSYNC B0 ;  /* 0x0000000000007941 */ /* 0x000fea0003800000 */
.L_x_12457:
[----:B------:R-:W-:Y:S01]  /*35e0*/  ISETP.NE.AND P0, PT, R12, RZ, PT ;  /* 0x000000ff0c00720c */ /* 0x000fe20003f05270 */
[----:B------:R-:W-:-:S12]  /*35f0*/  BSSY B0, `(.L_x_12456) ;  /* 0x0000004000007945 */ /* 0x000fd80003800000 */
[----:B------:R-:W-:Y:S05]  /*3600*/  @P0 BRA `(.L_x_12460) ;  /* 0x0000000000080947 */ /* 0x000fea0003800000 */
[----:B-1----:R-:W1:Y:S02]  /*3610*/  LDC.64 R2, c[0x0][0x238] ;  /* 0x00008e00ff027b82 */ /* 0x002e640000000a00 */
[----:B-1----:R2:W-:Y:S02]  /*3620*/  REDG.E.MAX.S32.STRONG.GPU desc[UR6][R2.64], R5 ;  /* 0x000000050200798e */ /* 0x0025e4000d10e386 */
.L_x_12460:
[----:B------:R-:W-:Y:S05]  /*3630*/  BSYNC B0 ;  /* 0x0000000000007941 */ /* 0x000fea0003800000 */
.L_x_12456:
        /* <DEDUP_REMOVED lines=12> */
[----:B-1-3--:R-:W-:-:S07]  /*3700*/  MOV R7, 0x3720 ;  /* 0x0000372000077802 */ /* 0x00afce0000000f00 */
[----:B0-2---:R-:W-:Y:S05]  /*3710*/  CALL.REL.NOINC `($__internal_297_$__cuda_sm20_rcp_rn_f32_slowpath) ;  /* 0x0000000400847944 */ /* 0x005fea0003c00000 */
[----:B------:R-:W-:Y:S05]  /*3720*/  BRA `(.L_x_12462) ;  /* 0x0000000000147947 */ /* 0x000fea0003800000 */
.L_x_12461:
[----:B--2---:R-:W2:Y:S01]  /*3730*/  MUFU.RCP R5, UR8 ;  /* 0x0000000800057d08 */ /* 0x004ea20008001000 */
[----:B------:R-:W-:-:S04]  /*3740*/  IMAD.U32 R0, RZ, RZ, UR8 ;  /* 0x00000008ff007e24 */ /* 0x000fc8000f8e00ff */
[----:B--2---:R-:W-:-:S04]  /*3750*/  FFMA R0, R5, R0, -1 ;  /* 0xbf80000005007423 */ /* 0x004fc80000000000 */
[----:B------:R-:W-:-:S04]  /*3760*/  FADD.FTZ R0, -R0, -RZ ;  /* 0x800000ff00007221 */ /* 0x000fc80000010100 */
[----:B------:R-:W-:-:S07]  /*3770*/  FFMA R5, R5, R0, R5 ;  /* 0x0000000005057223 */ /* 0x000fce0000000005 */
.L_x_12462:
[----:B-1----:R-:W1:Y:S02]  /*3780*/  LDC.64 R2, c[0x0][0x240] ;  /* 0x00009000ff027b82 */ /* 0x002e640000000a00 */
[----:B-1----:R-:W-:Y:S01]  /*3790*/  STG.E desc[UR6][R2.64], R5 ;  /* 0x0000000502007986 */ /* 0x002fe2000c101906 */
[----:B------:R-:W-:Y:S05]  /*37a0*/  EXIT ;  /* 0x000000000000794d */ /* 0x000fea0003800000 */
.L_x_12459:
[----:B------:R-:W-:Y:S02]  /*37b0*/  IMAD.MOV.U32 R7, RZ, RZ, 0x4 ;  /* 0x00000004ff077424 */ /* 0x000fe400078e00ff */
[----:B------:R-:W-:Y:S02]  /*37c0*/  IMAD.MOV.U32 R9, RZ, RZ, 0x1f ;  /* 0x0000001fff097424 */ /* 0x000fe400078e00ff */
[----:B------:R-:W-:-:S07]  /*37d0*/  IMAD.MOV.U32 R4, RZ, RZ, -0x1 ;  /* 0xffffffffff047424 */ /* 0x000fce00078e00ff */
[----:B012---:R-:W-:Y:S05]  /*37e0*/  WARPSYNC.COLLECTIVE R4, `(.L_x_12463) ;  /* 0x0000000004087348 */ /* 0x007fea0003c00000 */
[----:B--2---:R2:W3:Y:S02]  /*37f0*/  SHFL.DOWN P0, R5, R0, R7, R9 ;  /* 0x0800000700057389 */ /* 0x0044e40000000009 */
[----:B0123--:R-:W-:Y:S01]  /*3800*/  ENDCOLLECTIVE ;  /* 0x000000000000791b */ /* 0x00ffe20003800000 */
.L_x_12463:
[----:B------:R-:W-:Y:S01]  /*3810*/  IMAD.MOV.U32 R7, RZ, RZ, 0x2 ;  /* 0x00000002ff077424 */ /* 0x000fe200078e00ff */
[----:B------:R-:W-:-:S04]  /*3820*/  MOV R3, R5 ;  /* 0x0000000500037202 */ /* 0x000fc80000000f00 */
[----:B------:R-:W-:-:S05]  /*3830*/  FMNMX R3, R3, R0, !PT ;  /* 0x0000000003037209 */ /* 0x000fca0007800000 */
[----:B------:R-:W-:-:S07]  /*3840*/  IMAD.MOV.U32 R0, RZ, RZ, R3 ;  /* 0x000000ffff007224 */ /* 0x000fce00078e0003 */
[----:B------:R-:W-:Y:S05]  /*3850*/  WARPSYNC.COLLECTIVE R4, `(.L_x_12464) ;  /* 0x0000000004087348 */ /* 0x000fea0003c00000 */
[----:B------:R0:W1:Y:S02]  /*3860*/  SHFL.DOWN P0, R5, R0, R7, R9 ;  /* 0x0800000700057389 */ /* 0x0000640000000009 */
[----:B01----:R-:W-:Y:S01]  /*3870*/  ENDCOLLECTIVE ;  /* 0x000000000000791b */ /* 0x003fe20003800000 */
.L_x_12464:
[----:B------:R-:W-:Y:S01]  /*3880*/  HFMA2.MMA R7, -RZ, RZ, 0, 5.9604644775390625e-08 ;  /* 0x00000001ff077435 */ /* 0x000fe200000001ff */
[----:B------:R-:W-:-:S05]  /*3890*/  IMAD.MOV.U32 R2, RZ, RZ, R5 ;  /* 0x000000ffff027224 */ /* 0x000fca00078e0005 */
[----:B------:R-:W-:-:S05]  /*38a0*/  FMNMX R2, R3, R2, !PT ;  /* 0x0000000203027209 */ /* 0x000fca0007800000 */
[----:B------:R-:W-:-:S07]  /*38b0*/  IMAD.MOV.U32 R0, RZ, RZ, R2 ;  /* 0x000000ffff007224 */ /* 0x000fce00078e0002 */
[----:B------:R-:W-:Y:S05]  /*38c0*/  WARPSYNC.COLLECTIVE R4, `(.L_x_12465) ;  /* 0x0000000004087348 */ /* 0x000fea0003c00000 */
[----:B------:R0:W1:Y:S02]  /*38d0*/  SHFL.DOWN P0, R5, R0, R7, R9 ;  /* 0x0800000700057389 */ /* 0x0000640000000009 */
[----:B01----:R-:W-:Y:S01]  /*38e0*/  ENDCOLLECTIVE ;  /* 0x000000000000791b */ /* 0x003fe20003800000 */
.L_x_12465:
[----:B------:R-:W-:Y:S05]  /*38f0*/  BRA `(.L_x_12466) ;  /* 0xfffffffc00307947 */ /* 0x000fea000383ffff */
        .weak           $__internal_296_$__cuda_sm20_div_u64
        .type           $__internal_296_$__cuda_sm20_div_u64,@function
        .size           $__internal_296_$__cuda_sm20_div_u64,($__internal_297_$__cuda_sm20_rcp_rn_f32_slowpath - $__internal_296_$__cuda_sm20_div_u64)
$__internal_296_$__cuda_sm20_div_u64:
        /* <DEDUP_REMOVED lines=66> */
[----:B------:R-:W-:Y:S06]  /*3d20*/  RET.REL.NODEC R4 `(_ZN18transformer_engine6detail43dgated_act_cast_transpose_kernel_notalignedILi1ELi1EfffNS_5EmptyEXadL_ZNS_5dgeluIffEET_T0_RKS2_EEXadL_ZNS_4geluIffEES4_S5_S7_EEEEvPKT2_SB_PT3_SD_PKT1_PSE_SH_mmm) ;  /* 0xffffffc004b47950 */ /* 0x000fec0003c3ffff */
        .weak           $__internal_297_$__cuda_sm20_rcp_rn_f32_slowpath
        .type           $__internal_297_$__cuda_sm20_rcp_rn_f32_slowpath,@function
        .size           $__internal_297_$__cuda_sm20_rcp_rn_f32_slowpath,(.L_x_34782 - $__internal_297_$__cuda_sm20_rcp_rn_f32_slowpath)
$__internal_297_$__cuda_sm20_rcp_rn_f32_slowpath:
        /* <DEDUP_REMOVED lines=15> */
.L_x_12467:
        /* <DEDUP_REMOVED lines=29> */
[----:B------:R-:W-:-:S05]  /*3ff0*/  @!P0 VIADD R3, R3, 0x1 ;  /* 0x0000000103038836 */ /* 0x000fca0000000000 */
[----:B------:R-:W-:-:S04]  /*4000*/  @!P1 SHF.L.U32 R3, R3, 0x1, RZ ;  /* 0x0000000103039819 */ /* 0x000fc800000006ff */
[----:B------:R-:W-:Y:S01]  /*4010*/  LOP3.LUT R2, R3, 0x80000000, R0, 0xf8, !PT ;  /* 0x8000000003027812 */ /* 0x000fe200078ef800 */
[----:B------:R-:W-:Y:S06]  /*4020*/  BRA `(.L_x_12468) ;  /* 0x0000000000047947 */ /* 0x000fec0003800000 */
.L_x_12469:
[----:B------:R0:W1:Y:S02]  /*4030*/  MUFU.RCP R2, R0 ;  /* 0x0000000000027308 */ /* 0x0000640000001000 */
.L_x_12468:
[----:B-1-3--:R-:W-:Y:S02]  /*4040*/  IMAD.MOV.U32 R5, RZ, RZ, R2 ;  /* 0x000000ffff057224 */ /* 0x00afe400078e0002 */
[----:B------:R-:W-:Y:S02]  /*4050*/  IMAD.MOV.U32 R2, RZ, RZ, R7 ;  /* 0x000000ffff027224 */ /* 0x000fe400078e0007 */
[----:B------:R-:W-:-:S04]  /*4060*/  IMAD.MOV.U32 R3, RZ, RZ, 0x0 ;  /* 0x00000000ff037424 */ /* 0x000fc800078e00ff */
[----:B0-2---:R-:W-:Y:S05]  /*4070*/  RET.REL.NODEC R2 `(_ZN18transformer_engine6detail43dgated_act_cast_transpose_kernel_notalignedILi1ELi1EfffNS_5EmptyEXadL_ZNS_5dgeluIffEET_T0_RKS2_EEXadL_ZNS_4geluIffEES4_S5_S7_EEEEvPKT2_SB_PT3_SD_PKT1_PSE_SH_mmm) ;  /* 0xffffffbc02e07950 */ /* 0x005fea0003c3ffff */
.L_x_12470:
        /* <DEDUP_REMOVED lines=16> */
.L_x_34782:


//--------------------- .text._ZN18transformer_engine6detail32dgated_act_cast_transpose_kernelILi1ELi1EfffNS_5EmptyEXadL_ZNS_5dgeluIffEET_T0_RKS2_EEXadL_ZNS_4geluIffEES4_S5_S7_EEEEvPKT2_SB_PT3_SD_PKT1_PSE_SH_mmm --------------------------
	.section	.text._ZN18transformer_engine6detail32dgated_act_cast_transpose_kernelILi1ELi1EfffNS_5EmptyEXadL_ZNS_5dgeluIffEET_T0_RKS2_EEXadL_ZNS_4geluIffEES4_S5_S7_EEEEvPKT2_SB_PT3_SD_PKT1_PSE_SH_mmm,"ax",@progbits
	.align	128
        .global         _ZN18transformer_engine6detail32dgated_act_cast_transpose_kernelILi1ELi1EfffNS_5EmptyEXadL_ZNS_5dgeluIffEET_T0_RKS2_EEXadL_ZNS_4geluIffEES4_S5_S7_EEEEvPKT2_SB_PT3_SD_PKT1_PSE_SH_mmm
        .type           _ZN18transformer_engine6detail32dgated_act_cast_transpose_kernelILi1ELi1EfffNS_5EmptyEXadL_ZNS_5dgeluIffEET_T0_RKS2_EEXadL_ZNS_4geluIffEES4_S5_S7_EEEEvPKT2_SB_PT3_SD_PKT1_PSE_SH_mmm,@function
        .size           _ZN18transformer_engine6detail32dgated_act_cast_transpose_kernelILi1ELi1EfffNS_5EmptyEXadL_ZNS_5dgeluIffEET_T0_RKS2_EEXadL_ZNS_4geluIffEES4_S5_S7_EEEEvPKT2_SB_PT3_SD_PKT1_PSE_SH_mmm,(.L_x_34784 - _ZN18transformer_engine6detail32dgated_act_cast_transpose_kernelILi1ELi1EfffNS_5EmptyEXadL_ZNS_5dgeluIffEET_T0_RKS2_EEXadL_ZNS_4geluIffEES4_S5_S7_EEEEvPKT2_SB_PT3_SD_PKT1_PSE_SH_mmm)
        .other          _ZN18transformer_engine6detail32dgated_act_cast_transpose_kernelILi1ELi1EfffNS_5EmptyEXadL_ZNS_5dgeluIffEET_T0_RKS2_EEXadL_ZNS_4geluIffEES4_S5_S7_EEEEvPKT2_SB_PT3_SD_PKT1_PSE_SH_mmm,@"STO_CUDA_ENTRY STV_DEFAULT"
_ZN18transformer_engine6detail32dgated_act_cast_transpose_kernelILi1ELi1EfffNS_5EmptyEXadL_ZNS_5dgeluIffEET_T0_RKS2_EEXadL_ZNS_4geluIffEES4_S5_S7_EEEEvPKT2_SB_PT3_SD_PKT1_PSE_SH_mmm:
.text._ZN18transformer_engine6detail32dgated_act_cast_transpose_kernelILi1ELi1EfffNS_5EmptyEXadL_ZNS_5dgeluIffEET_T0_RKS2_EEXadL_ZNS_4geluIffEES4_S5_S7_EEEEvPKT2_SB_PT3_SD_PKT1_PSE_SH_mmm:
        /* <DEDUP_REMOVED lines=18> */
[----:B------:R-:W-:Y:S05]  /*0120*/  CALL.REL.NOINC `($__internal_298_$__cuda_sm20_div_u64) ;  /* 0x0000002400907944 */ /* 0x000fea0003c00000 */
[----:B------:R-:W-:Y:S01]  /*0130*/  IADD3 R6, P0, RZ, -R8, RZ ;  /* 0x80000008ff067210 */ /* 0x000fe20007f1e0ff */
[----:B------:R-:W-:-:S04]  /*0140*/  IMAD.MOV.U32 R15, RZ, RZ, RZ ;  /* 0x000000ffff0f7224 */ /* 0x000fc800078e00ff */
[----:B------:R-:W-:Y:S02]  /*0150*/  IMAD.X R10, RZ, RZ, ~R9, P0 ;  /* 0x000000ffff0a7224 */ /* 0x000fe400000e0e09 */
[----:B------:R-:W-:-:S04]  /*0160*/  IMAD.WIDE.U32 R14, R5, R6, R14 ;  /* 0x00000006050e7225 */ /* 0x000fc800078e000e */
[----:B------:R-:W-:Y:S02]  /*0170*/  IMAD R7, R10, R5, RZ ;  /* 0x000000050a077224 */ /* 0x000fe400078e02ff */
[----:B------:R-:W-:Y:S02]  /*0180*/  IMAD.MOV.U32 R5, RZ, RZ, R9 ;  /* 0x000000ffff057224 */ /* 0x000fe400078e0009 */
[----:B------:R-:W-:Y:S02]  /*0190*/  IMAD R7, R4, R6, R7 ;  /* 0x0000000604077224 */ /* 0x000fe400078e0207 */
[----:B------:R-:W-:-:S03]  /*01a0*/  IMAD.MOV.U32 R4, RZ, RZ, R8 ;  /* 0x000000ffff047224 */ /* 0x000fc600078e0008 */
[----:B------:R-:W-:Y:S01]  /*01b0*/  IADD3 R15, R15, R7, RZ ;  /* 0x000000070f0f7210 */ /* 0x000fe20007ffe0ff */
[----:B------:R-:W-:Y:S06]  /*01c0*/  BRA `(.L_x_12472) ;  /* 0x0000000000587947 */ /* 0x000fec0003800000 */
.L_x_12471:
        /* <DEDUP_REMOVED lines=20> */
[----:B------:R-:W-:Y:S01]  /*0310*/  IMAD R14, R5, R6, R14 ;  /* 0x00000006050e7224 */ /* 0x000fe200078e020e */
[----:B------:R-:W-:-:S11]  /*0320*/  HFMA2.MMA R5, -RZ, RZ, 0, 0 ;  /* 0x00000000ff057435 */ /* 0x000fd600000001ff */
.L_x_12472:
[----:B------:R-:W-:Y:S01]  /*0330*/  ULDC.64 UR6, c[0x0][0x248] ;  /* 0x0000920000067ab9 */ /* 0x000fe20000000a00 */
[----:B------:R-:W-:Y:S01]  /*0340*/  IMAD.SHL.U32 R2, R2, 0x4, RZ ;  /* 0x0000000402027824 */ /* 0x000fe200078e00ff */
[----:B------:R-:W-:Y:S02]  /*0350*/  USHF.L.U32 UR4, UR6, 0x1, URZ ;  /* 0x0000000106047899 */ /* 0x000fe4000800063f */
[----:B------:R-:W-:Y:S01]  /*0360*/  IMAD R9, R5, UR6, RZ ;  /* 0x0000000605097c24 */ /* 0x000fe2000f8e02ff */
[----:B------:R-:W-:Y:S02]  /*0370*/  USHF.L.U64.HI UR5, UR6, 0x1, UR7 ;  /* 0x0000000106057899 */ /* 0x000fe40008010207 */
[----:B------:R-:W-:Y:S01]  /*0380*/  IMAD.WIDE.U32 R6, R4, UR6, R14 ;  /* 0x0000000604067c25 */ /* 0x000fe2000f8e000e */
[----:B------:R-:W-:Y:S01]  /*0390*/  LOP3.LUT R23, R2, 0x1c, RZ, 0xc0, !PT ;  /* 0x0000001c02177812 */ /* 0x000fe200078ec0ff */
[----:B------:R-:W-:Y:S01]  /*03a0*/  ULDC.64 UR14, c[0x0][0x218] ;  /* 0x00008600000e7ab9 */ /* 0x000fe20000000a00 */
[----:B------:R-:W-:Y:S01]  /*03b0*/  ULDC.64 UR10, c[0x0][0x208] ;  /* 0x00008200000a7ab9 */ /* 0x000fe20000000a00 */
[----:B------:R-:W-:Y:S01]  /*03c0*/  IMAD R13, R4, UR7, R9 ;  /* 0x00000007040d7c24 */ /* 0x000fe2000f8e0209 */
[----:B------:R-:W-:Y:S01]  /*03d0*/  ULDC.64 UR8, c[0x0][0x230] ;  /* 0x00008c0000087ab9 */ /* 0x000fe20000000a00 */
[----:B------:R-:W-:Y:S01]  /*03e0*/  IMAD.IADD R12, R3, 0x1, -R2 ;  /* 0x00000001030c7824 */ /* 0x000fe200078e0a02 */
[----:B------:R-:W-:Y:S01]  /*03f0*/  ULDC.64 UR12, c[0x0][0x250] ;  /* 0x00009400000c7ab9 */ /* 0x000fe20000000a00 */
[----:B------:R-:W-:Y:S01]  /*0400*/  IMAD.MOV.U32 R8, RZ, RZ, R6 ;  /* 0x000000ffff087224 */ /* 0x000fe200078e0006 */
[----:B------:R-:W-:Y:S01]  /*0410*/  IADD3 R9, R7, R13, RZ ;  /* 0x0000000d07097210 */ /* 0x000fe20007ffe0ff */
[----:B------:R-:W-:Y:S01]  /*0420*/  IMAD.MOV.U32 R19, RZ, RZ, RZ ;  /* 0x000000ffff137224 */ /* 0x000fe200078e00ff */
[----:B------:R-:W-:Y:S01]  /*0430*/  LOP3.LUT R18, R12, 0x1f, RZ, 0xc0, !PT ;  /* 0x0000001f0c127812 */ /* 0x000fe200078ec0ff */
[----:B------:R-:W-:Y:S01]  /*0440*/  IMAD R17, R23, UR5, RZ ;  /* 0x0000000517117c24 */ /* 0x000fe2000f8e02ff */
[----:B------:R-:W-:Y:S01]  /*0450*/  ULDC.64 UR16, c[0x0][0x220] ;  /* 0x0000880000107ab9 */ /* 0x000fe20000000a00 */
[----:B------:R-:W-:-:S04]  /*0460*/  IMAD.WIDE.U32 R10, R4, UR6, R8 ;  /* 0x00000006040a7c25 */ /* 0x000fc8000f8e0008 */
[----:B------:R-:W-:Y:S01]  /*0470*/  IMAD.WIDE.U32 R20, R23, UR4, R18 ;  /* 0x0000000417147c25 */ /* 0x000fe2000f8e0012 */
[----:B------:R-:W-:-:S03]  /*0480*/  IADD3 R11, R13, R11, RZ ;  /* 0x0000000b0d0b7210 */ /* 0x000fc60007ffe0ff */
[C---:B------:R-:W-:Y:S01]  /*0490*/  IMAD.SHL.U32 R7, R10.reuse, 0x20, RZ ;  /* 0x000000200a077824 */ /* 0x040fe200078e00ff */
[----:B------:R-:W-:Y:S01]  /*04a0*/  SHF.L.U64.HI R11, R10, 0x5, R11 ;  /* 0x000000050a0b7819 */ /* 0x000fe2000001020b */
[----:B------:R-:W-:-:S03]  /*04b0*/  IMAD.IADD R26, R21, 0x1, R17 ;  /* 0x00000001151a7824 */ /* 0x000fc600078e0211 */
[----:B------:R-:W-:-:S04]  /*04c0*/  IADD3 R27, P0, R7, R20, RZ ;  /* 0x00000014071b7210 */ /* 0x000fc80007f1e0ff */
[----:B------:R-:W-:Y:S01]  /*04d0*/  IADD3.X R8, R26, R11, RZ, P0, !PT ;  /* 0x0000000b1a087210 */ /* 0x000fe200007fe4ff */
[----:B------:R-:W-:-:S03]  /*04e0*/  IMAD.SHL.U32 R24, R27, 0x4, RZ ;  /* 0x000000041b187824 */ /* 0x000fc600078e00ff */
[----:B------:R-:W-:Y:S02]  /*04f0*/  SHF.L.U64.HI R27, R27, 0x2, R8 ;  /* 0x000000021b1b7819 */ /* 0x000fe40000010208 */
[----:B------:R-:W-:-:S04]  /*0500*/  IADD3 R24, P0, R24, UR14, RZ ;  /* 0x0000000e18187c10 */ /* 0x000fc8000ff1e0ff */
[----:B------:R-:W-:-:S05]  /*0510*/  IADD3.X R25, R27, UR15, RZ, P0, !PT ;  /* 0x0000000f1b197c10 */ /* 0x000fca00087fe4ff */
[----:B------:R-:W2:Y:S01]  /*0520*/  LDG.E R35, desc[UR10][R24.64] ;  /* 0x0000000a18237981 */ /* 0x000ea2000c1e1900 */
[----:B------:R-:W-:-:S04]  /*0530*/  ISETP.NE.U32.AND P0, PT, RZ, UR8, PT ;  /* 0x00000008ff007c0c */ /* 0x000fc8000bf05070 */
[----:B------:R-:W-:Y:S01]  /*0540*/  ISETP.NE.AND.EX P0, PT, RZ, UR9, PT, P0 ;  /* 0x00000009ff007c0c */ /* 0x000fe2000bf05300 */
[----:B------:R-:W-:Y:S02]  /*0550*/  IMAD R15, R15, UR12, RZ ;  /* 0x0000000c0f0f7c24 */ /* 0x000fe4000f8e02ff */
[----:B------:R-:W-:Y:S01]  /*0560*/  IMAD.WIDE.U32 R4, R14, UR12, R4 ;  /* 0x0000000c0e047c25 */ /* 0x000fe2000f8e0004 */
[----:B------:R-:W-:-:S03]  /*0570*/  SHF.L.U64.HI R22, R6, 0x5, R9 ;  /* 0x0000000506167819 */ /* 0x000fc60000010209 */
[C---:B------:R-:W-:Y:S01]  /*0580*/  IMAD R31, R23.reuse, UR7, RZ ;  /* 0x00000007171f7c24 */ /* 0x040fe2000f8e02ff */
[----:B------:R-:W-:Y:S02]  /*0590*/  USHF.L.U32 UR18, UR6, 0x1, URZ ;  /* 0x0000000106127899 */ /* 0x000fe4000800063f */
[----:B------:R-:W-:Y:S01]  /*05a0*/  USHF.L.U64.HI UR4, UR6, 0x1, UR7 ;  /* 0x0000000106047899 */ /* 0x000fe20008010207 */
[----:B------:R-:W-:Y:S01]  /*05b0*/  IMAD.MOV.U32 R32, RZ, RZ, 0x3f800000 ;  /* 0x3f800000ff207424 */ /* 0x000fe200078e00ff */
[----:B------:R-:W-:Y:S01]  /*05c0*/  ULDC.64 UR8, c[0x0][0x210] ;  /* 0x0000840000087ab9 */ /* 0x000fe20000000a00 */
[----:B------:R-:W0:Y:S02]  /*05d0*/  @P0 LDC.64 R16, c[0x0][0x230] ;  /* 0x00008c00ff100b82 */ /* 0x000e240000000a00 */
[----:B0-----:R0:W3:Y:S01]  /*05e0*/  @P0 LDG.E R13, desc[UR10][R16.64] ;  /* 0x0000000a100d0981 */ /* 0x0010e2000c1e1900 */
[----:B------:R-:W-:Y:S02]  /*05f0*/  IMAD R29, R23, UR5, RZ ;  /* 0x00000005171d7c24 */ /* 0x000fe4000f8e02ff */
[----:B0-----:R-:W-:Y:S01]  /*0600*/  IMAD.SHL.U32 R16, R4, 0x20, RZ ;  /* 0x0000002004107824 */ /* 0x001fe200078e00ff */
[----:B------:R-:W-:Y:S01]  /*0610*/  UMOV UR5, 0x3f800000 ;  /* 0x3f80000000057882 */ /* 0x000fe20000000000 */
[C---:B--2---:R-:W-:Y:S01]  /*0620*/  FMUL R8, R35.reuse, 0.044714998453855514526 ;  /* 0x3d37271323087820 */ /* 0x044fe20000400000 */
[----:B------:R-:W-:-:S03]  /*0630*/  FMUL R10, R35, 0.79788458347320556641 ;  /* 0x3f4c422a230a7820 */ /* 0x000fc60000400000 */
[----:B------:R-:W-:Y:S01]  /*0640*/  FFMA R21, R35, R8, 1 ;  /* 0x3f80000023157423 */ /* 0x000fe20000000008 */
[----:B------:R-:W-:-:S04]  /*0650*/  IMAD.WIDE.U32 R8, R23, UR6, R18 ;  /* 0x0000000617087c25 */ /* 0x000fc8000f8e0012 */
[----:B------:R-:W-:Y:S01]  /*0660*/  FMUL R10, R10, R21 ;  /* 0x000000150a0a7220 */ /* 0x000fe20000400000 */
[----:B------:R-:W-:Y:S02]  /*0670*/  IMAD R21, R14, UR13, R15 ;  /* 0x0000000d0e157c24 */ /* 0x000fe4000f8e020f */
[----:B------:R-:W-:Y:S02]  /*0680*/  IMAD.SHL.U32 R15, R6, 0x20, RZ ;  /* 0x00000020060f7824 */ /* 0x000fe400078e00ff */
[C---:B------:R-:W-:Y:S01]  /*0690*/  FMUL R14, |R10|.reuse, 2.8853900432586669922 ;  /* 0x4038aa3b0a0e7820 */ /* 0x040fe20000400200 */
[----:B------:R-:W-:Y:S02]  /*06a0*/  FSETP.GE.AND P5, PT, |R10|, 0.60000002384185791016, PT ;  /* 0x3f19999a0a00780b */ /* 0x000fe40003fa6200 */
[----:B------:R-:W-:Y:S01]  /*06b0*/  IADD3 R5, R5, R21, RZ ;  /* 0x0000001505057210 */ /* 0x000fe20007ffe0ff */
[----:B------:R0:W1:Y:S01]  /*06c0*/  MUFU.EX2 R19, R14 ;  /* 0x0000000e00137308 */ /* 0x0000620000000800 */
[----:B------:R-:W-:-:S02]  /*06d0*/  IADD3 R6, P1, R15, R8, RZ ;  /* 0x000000080f067210 */ /* 0x000fc40007f3e0ff */
[----:B------:R-:W-:Y:S01]  /*06e0*/  SHF.L.U64.HI R17, R4, 0x5, R5 ;  /* 0x0000000504117819 */ /* 0x000fe20000010205 */
[----:B------:R-:W-:Y:S02]  /*06f0*/  VIADD R4, R12, 0xffffffff ;  /* 0xffffffff0c047836 */ /* 0x000fe40000000000 */
[C---:B------:R-:W-:Y:S01]  /*0700*/  FMUL R12, R35.reuse, 0.035677410662174224854 ;  /* 0x3d12227a230c7820 */ /* 0x040fe20000400000 */
[----:B------:R-:W-:Y:S01]  /*0710*/  IADD3.X R21, R22, R9, R31, P1, !PT ;  /* 0x0000000916157210 */ /* 0x000fe20000ffe41f */
[----:B------:R-:W-:Y:S01]  /*0720*/  IMAD.MOV.U32 R5, RZ, RZ, 0x3c80f082 ;  /* 0x3c80f082ff057424 */ /* 0x000fe200078e00ff */
[----:B------:R-:W-:Y:S01]  /*0730*/  MOV R8, UR18 ;  /* 0x0000001200087c02 */ /* 0x000fe20008000f00 */
[----:B------:R-:W-:Y:S01]  /*0740*/  FFMA R12, R35, R12, 0.79788458347320556641 ;  /* 0x3f4c422a230c7423 */ /* 0x000fe2000000000c */
[----:B0-----:R-:W-:Y:S01]  /*0750*/  IADD3 R14, P1, R15, UR6, RZ ;  /* 0x000000060f0e7c10 */ /* 0x001fe2000ff3e0ff */
[----:B------:R-:W-:Y:S01]  /*0760*/  IMAD.U32 R9, RZ, RZ, UR4 ;  /* 0x00000004ff097e24 */ /* 0x000fe2000f8e00ff */
[----:B------:R-:W-:-:S02]  /*0770*/  FSETP.GE.AND P6, PT, |R10|, 9.010913848876953125, PT ;  /* 0x41102cb40a00780b */ /* 0x000fc40003fc6200 */
[----:B------:R-:W-:Y:S01]  /*0780*/  IADD3.X R15, R22, UR7, RZ, P1, !PT ;  /* 0x00000007160f7c10 */ /* 0x000fe20008ffe4ff */
[----:B------:R-:W-:Y:S01]  /*0790*/  IMAD.WIDE.U32 R8, R23, UR18, R8 ;  /* 0x0000001217087c25 */ /* 0x000fe2000f8e0008 */
[----:B------:R-:W-:-:S03]  /*07a0*/  LOP3.LUT R4, R4, 0x1f, RZ, 0xc0, !PT ;  /* 0x0000001f04047812 */ /* 0x000fc600078ec0ff */
[----:B-1----:R-:W-:Y:S01]  /*07b0*/  FADD R25, R19, 1 ;  /* 0x3f80000013197421 */ /* 0x002fe20000000000 */
[----:B------:R-:W-:Y:S01]  /*07c0*/  FMUL R19, R35, R12 ;  /* 0x0000000c23137220 */ /* 0x000fe20000400000 */
[----:B------:R-:W-:Y:S01]  /*07d0*/  FMUL R12, R10, R10 ;  /* 0x0000000a0a0c7220 */ /* 0x000fe20000400000 */
[----:B------:R-:W-:Y:S01]  /*07e0*/  IMAD.WIDE.U32 R14, R23, UR6, R14 ;  /* 0x00000006170e7c25 */ /* 0x000fe2000f8e000e */
[----:B------:R-:W-:-:S03]  /*07f0*/  IADD3 R29, R29, R9, RZ ;  /* 0x000000091d1d7210 */ /* 0x000fc60007ffe0ff */
[----:B------:R-:W-:Y:S01]  /*0800*/  FMUL R24, |R19|, 2.8853900432586669922 ;  /* 0x4038aa3b13187820 */ /* 0x000fe20000400200 */
[----:B------:R-:W-:Y:S01]  /*0810*/  FFMA R33, R12, R5, -0.052303962409496307373 ;  /* 0xbd563cae0c217423 */ /* 0x000fe20000000005 */
[----:B------:R-:W0:Y:S01]  /*0820*/  MUFU.RCP R25, R25 ;  /* 0x0000001900197308 */ /* 0x000e220000001000 */
[----:B------:R-:W-:Y:S01]  /*0830*/  IMAD.IADD R30, R31, 0x1, R15 ;  /* 0x000000011f1e7824 */ /* 0x000fe200078e020f */
[----:B------:R-:W-:Y:S01]  /*0840*/  IADD3 R15, P4, R4, R14, RZ ;  /* 0x0000000e040f7210 */ /* 0x000fe20007f9e0ff */
[----:B------:R-:W-:Y:S01]  /*0850*/  FFMA R33, R12, R33, 0.1331529766321182251 ;  /* 0x3e0859410c217423 */ /* 0x000fe20000000021 */
[----:B------:R-:W-:Y:S02]  /*0860*/  IADD3 R22, P3, R4, R8, RZ ;  /* 0x0000000804167210 */ /* 0x000fe40007f7e0ff */
[----:B------:R-:W-:Y:S01]  /*0870*/  IADD3 R9, P1, R8, UR18, RZ ;  /* 0x0000001208097c10 */ /* 0x000fe2000ff3e0ff */
[----:B------:R-:W-:Y:S01]  /*0880*/  FFMA R31, R12, R33, -0.33332768082618713379 ;  /* 0xbeaaa9ed0c1f7423 */ /* 0x000fe20000000021 */
[----:B------:R-:W1:Y:S01]  /*0890*/  MUFU.EX2 R24, R24 ;  /* 0x0000001800187308 */ /* 0x000e620000000800 */
[----:B------:R-:W-:-:S02]  /*08a0*/  IADD3 R8, P2, R14, UR6, RZ ;  /* 0x000000060e087c10 */ /* 0x000fc4000ff5e0ff */
[----:B------:R-:W-:Y:S01]  /*08b0*/  FFMA R33, R12, R31, RZ ;  /* 0x0000001f0c217223 */ /* 0x000fe200000000ff */
[----:B0-----:R-:W-:-:S05]  /*08c0*/  FFMA R25, R25, -2, R32 ;  /* 0xc000000019197823 */ /* 0x001fca0000000020 */
[----:B------:R-:W-:Y:S01]  /*08d0*/  FSEL R25, R25, 1, !P6 ;  /* 0x3f80000019197808 */ /* 0x000fe20007000000 */
[----:B-1----:R-:W-:Y:S01]  /*08e0*/  FADD R31, R24, 1 ;  /* 0x3f800000181f7421 */ /* 0x002fe20000000000 */
[----:B------:R-:W-:Y:S02]  /*08f0*/  LEA R24, P6, R6, UR8, 0x2 ;  /* 0x0000000806187c11 */ /* 0x000fe4000f8c10ff */
[--C-:B------:R-:W-:Y:S01]  /*0900*/  LOP3.LUT R12, R25, 0x80000000, R10.reuse, 0xb8, !PT ;  /* 0x80000000190c7812 */ /* 0x100fe200078eb80a */
[----:B------:R-:W-:Y:S01]  /*0910*/  @!P5 FFMA R12, R10, R33, R10 ;  /* 0x000000210a0cd223 */ /* 0x000fe2000000000a */
[----:B------:R-:W-:Y:S01]  /*0920*/  LEA.HI.X R25, R6, UR9, R21, 0x2, P6 ;  /* 0x0000000906197c11 */ /* 0x000fe2000b0f1415 */
[----:B------:R-:W0:Y:S01]  /*0930*/  MUFU.RCP R31, R31 ;  /* 0x0000001f001f7308 */ /* 0x000e220000001000 */
[----:B------:R-:W-:Y:S01]  /*0940*/  IADD3.X R6, RZ, R30, RZ, P4, !PT ;  /* 0x0000001eff067210 */ /* 0x000fe200027fe4ff */
[----:B------:R-:W-:Y:S01]  /*0950*/  FMUL R33, R19, R19 ;  /* 0x0000001313217220 */ /* 0x000fe20000400000 */
[----:B------:R-:W-:Y:S01]  /*0960*/  LEA R14, P6, R15, UR8, 0x2 ;  /* 0x000000080f0e7c11 */ /* 0x000fe2000f8c10ff */
[----:B------:R1:W2:Y:S01]  /*0970*/  LDG.E R34, desc[UR10][R24.64] ;  /* 0x0000000a18227981 */ /* 0x0002a2000c1e1900 */
[----:B------:R-:W-:-:S02]  /*0980*/  IADD3 R10, P5, R7, UR6, RZ ;  /* 0x00000006070a7c10 */ /* 0x000fc4000ffbe0ff */
[----:B------:R-:W-:Y:S01]  /*0990*/  LEA.HI.X R15, R15, UR9, R6, 0x2, P6 ;  /* 0x000000090f0f7c11 */ /* 0x000fe2000b0f1406 */
[----:B------:R-:W-:Y:S01]  /*09a0*/  FFMA R6, R33, R5, -0.052303962409496307373 ;  /* 0xbd563cae21067423 */ /* 0x000fe20000000005 */
[----:B------:R-:W-:Y:S02]  /*09b0*/  FSETP.GE.AND P6, PT, |R19|, 9.010913848876953125, PT ;  /* 0x41102cb41300780b */ /* 0x000fe40003fc6200 */
[----:B------:R-:W-:Y:S01]  /*09c0*/  IADD3 R20, P4, R10, R20, RZ ;  /* 0x000000140a147210 */ /* 0x000fe20007f9e0ff */
[----:B------:R-:W-:Y:S01]  /*09d0*/  FFMA R28, R33, R6, 0.1331529766321182251 ;  /* 0x3e085941211c7423 */ /* 0x000fe20000000006 */
[----:B0-----:R-:W-:Y:S01]  /*09e0*/  FFMA R31, R31, -2, R32 ;  /* 0xc00000001f1f7823 */ /* 0x001fe20000000020 */
[----:B------:R-:W-:Y:S01]  /*09f0*/  IADD3.X R6, R11, UR7, RZ, P5, !PT ;  /* 0x000000070b067c10 */ /* 0x000fe2000affe4ff */
[----:B------:R0:W4:Y:S03]  /*0a00*/  LDG.E R21, desc[UR10][R14.64] ;  /* 0x0000000a0e157981 */ /* 0x000126000c1e1900 */
[----:B------:R-:W-:-:S02]  /*0a10*/  FSEL R36, R31, 1, !P6 ;  /* 0x3f8000001f247808 */ /* 0x000fc40007000000 */
[----:B------:R-:W-:Y:S01]  /*0a20*/  FSETP.GE.AND P6, PT, |R19|, 0.60000002384185791016, PT ;  /* 0x3f19999a1300780b */ /* 0x000fe20003fc6200 */
[----:B------:R-:W-:Y:S02]  /*0a30*/  IMAD.X R31, R26, 0x1, R6, P4 ;  /* 0x000000011a1f7824 */ /* 0x000fe400020e0606 */
[----:B------:R-:W-:Y:S01]  /*0a40*/  FFMA R28, R33, R28, -0.33332768082618713379 ;  /* 0xbeaaa9ed211c7423 */ /* 0x000fe2000000001c */
[----:B-1----:R-:W-:-:S03]  /*0a50*/  IMAD.SHL.U32 R24, R20, 0x4, RZ ;  /* 0x0000000414187824 */ /* 0x002fc600078e00ff */
[----:B------:R-:W-:Y:S01]  /*0a60*/  FFMA R28, R33, R28, RZ ;  /* 0x0000001c211c7223 */ /* 0x000fe200000000ff */
[----:B------:R-:W-:Y:S01]  /*0a70*/  SHF.L.U64.HI R25, R20, 0x2, R31 ;  /* 0x0000000214197819 */ /* 0x000fe2000001021f */
[----:B------:R-:W-:Y:S01]  /*0a80*/  FMUL R20, R35, 0.10703222453594207764 ;  /* 0x3ddb33b623147820 */ /* 0x000fe20000400000 */
[----:B------:R-:W-:-:S03]  /*0a90*/  LOP3.LUT R26, R36, 0x80000000, R19, 0xb8, !PT ;  /* 0x80000000241a7812 */ /* 0x000fc600078eb813 */
[----:B------:R-:W-:Y:S01]  /*0aa0*/  FFMA R20, R35, R20, 0.79788458347320556641 ;  /* 0x3f4c422a23147423 */ /* 0x000fe20000000014 */
[----:B------:R-:W-:Y:S01]  /*0ab0*/  @!P6 FFMA R26, R19, R28, R19 ;  /* 0x0000001c131ae223 */ /* 0x000fe20000000013 */
[----:B------:R-:W-:-:S04]  /*0ac0*/  FFMA R19, -R12, R12, 1 ;  /* 0x3f8000000c137423 */ /* 0x000fc8000000010c */
[----:B------:R-:W-:Y:S01]  /*0ad0*/  FMUL R20, R19, R20 ;  /* 0x0000001413147220 */ /* 0x000fe20000400000 */
[----:B------:R-:W-:Y:S01]  /*0ae0*/  FMUL R19, R35, 0.5 ;  /* 0x3f00000023137820 */ /* 0x000fe20000400000 */
[----:B0-----:R-:W-:Y:S01]  /*0af0*/  IADD3 R14, P4, R24, UR14, RZ ;  /* 0x0000000e180e7c10 */ /* 0x001fe2000ff9e0ff */
[----:B------:R-:W-:Y:S01]  /*0b00*/  FADD R12, R12, 1 ;  /* 0x3f8000000c0c7421 */ /* 0x000fe20000000000 */
[----:B------:R-:W-:Y:S01]  /*0b10*/  IADD3.X R28, RZ, R29, RZ, P3, !PT ;  /* 0x0000001dff1c7210 */ /* 0x000fe20001ffe4ff */
[----:B------:R-:W-:Y:S01]  /*0b20*/  FMUL R19, R19, R20 ;  /* 0x0000001413137220 */ /* 0x000fe20000400000 */
[----:B------:R-:W-:Y:S02]  /*0b30*/  IADD3 R31, P3, R22, R7, RZ ;  /* 0x00000007161f7210 */ /* 0x000fe40007f7e0ff */
[----:B------:R-:W-:Y:S01]  /*0b40*/  IADD3.X R15, R25, UR15, RZ, P4, !PT ;  /* 0x0000000f190f7c10 */ /* 0x000fe2000a7fe4ff */
[----:B------:R-:W-:Y:S02]  /*0b50*/  FFMA R19, R12, 0.5, R19 ;  /* 0x3f0000000c137823 */ /* 0x000fe40000000013 */
[----:B------:R-:W-:-:S02]  /*0b60*/  IMAD.X R12, R28, 0x1, R11, P3 ;  /* 0x000000011c0c7824 */ /* 0x000fc400018e060b */
[C---:B------:R-:W-:Y:S01]  /*0b70*/  IMAD.SHL.U32 R20, R31.reuse, 0x4, RZ ;  /* 0x000000041f147824 */ /* 0x040fe200078e00ff */
[----:B------:R0:W5:Y:S02]  /*0b80*/  LDG.E R15, desc[UR10][R14.64] ;  /* 0x0000000a0e0f7981 */ /* 0x000164000c1e1900 */
[----:B------:R-:W-:Y:S02]  /*0b90*/  SHF.L.U64.HI R12, R31, 0x2, R12 ;  /* 0x000000021f0c7819 */ /* 0x000fe4000001020c */
[----:B------:R-:W-:-:S04]  /*0ba0*/  IADD3 R36, P3, R20, UR14, RZ ;  /* 0x0000000e14247c10 */ /* 0x000fc8000ff7e0ff */
[----:B------:R-:W-:-:S05]  /*0bb0*/  IADD3.X R37, R12, UR15, RZ, P3, !PT ;  /* 0x0000000f0c257c10 */ /* 0x000fca0009ffe4ff */
[----:B------:R1:W4:Y:S01]  /*0bc0*/  LDG.E R31, desc[UR10][R36.64] ;  /* 0x0000000a241f7981 */ /* 0x000322000c1e1900 */
[----:B0-----:R-:W-:-:S04]  /*0bd0*/  IADD3 R14, P3, R22, R10, RZ ;  /* 0x0000000a160e7210 */ /* 0x001fc80007f7e0ff */
[----:B------:R-:W-:Y:S02]  /*0be0*/  IADD3.X R33, R28, R6, RZ, P3, !PT ;  /* 0x000000061c217210 */ /* 0x000fe40001ffe4ff */
[----:B---3--:R-:W-:Y:S01]  /*0bf0*/  @P0 R2UR UR5, R13 ;  /* 0x000000000d0502ca */ /* 0x008fe200000e0000 */
[----:B------:R-:W-:Y:S01]  /*0c00*/  IMAD.MOV.U32 R22, RZ, RZ, R18 ;  /* 0x000000ffff167224 */ /* 0x000fe200078e0012 */
[C---:B------:R-:W-:Y:S01]  /*0c10*/  SHF.L.U64.HI R13, R14.reuse, 0x2, R33 ;  /* 0x000000020e0d7819 */ /* 0x040fe20000010221 */
[----:B------:R-:W-:Y:S02]  /*0c20*/  IMAD.SHL.U32 R14, R14, 0x4, RZ ;  /* 0x000000040e0e7824 */ /* 0x000fe400078e00ff */
[----:B-1----:R-:W-:-:S03]  /*0c30*/  IMAD R36, R23, UR18, R22 ;  /* 0x0000001217247c24 */ /* 0x002fc6000f8e0216 */
[----:B------:R-:W-:-:S04]  /*0c40*/  IADD3 R22, P0, R14, UR14, RZ ;  /* 0x0000000e0e167c10 */ /* 0x000fc8000ff1e0ff */
[----:B------:R-:W-:-:S05]  /*0c50*/  IADD3.X R23, R13, UR15, RZ, P0, !PT ;  /* 0x0000000f0d177c10 */ /* 0x000fca00087fe4ff */
[----:B------:R4:W3:Y:S01]  /*0c60*/  LDG.E R28, desc[UR10][R22.64] ;  /* 0x0000000a161c7981 */ /* 0x0008e2000c1e1900 */
[----:B------:R-:W-:Y:S02]  /*0c70*/  IADD3 R36, R7, R36, RZ ;  /* 0x0000002407247210 */ /* 0x000fe40007ffe0ff */
[----:B------:R-:W-:Y:S01]  /*0c80*/  IADD3.X R29, R29, UR4, RZ, P1, !PT ;  /* 0x000000041d1d7c10 */ /* 0x000fe20008ffe4ff */
[----:B--2---:R-:W-:-:S04]  /*0c90*/  FMUL R19, R19, R34 ;  /* 0x0000002213137220 */ /* 0x004fc80000400000 */
[----:B-----5:R-:W-:Y:S01]  /*0ca0*/  FMUL R33, R19, R15 ;  /* 0x0000000f13217220 */ /* 0x020fe20000400000 */
[----:B------:R-:W-:Y:S02]  /*0cb0*/  IMAD.MOV.U32 R15, RZ, RZ, 0x3f000000 ;  /* 0x3f000000ff0f7424 */ /* 0x000fe400078e00ff */
[----:B------:R-:W-:Y:S02]  /*0cc0*/  IMAD.SHL.U32 R19, R36, 0x4, RZ ;  /* 0x0000000424137824 */ /* 0x000fe400078e00ff */
[----:B------:R-:W-:-:S04]  /*0cd0*/  FFMA R36, R26, R15, 0.5 ;  /* 0x3f0000001a247423 */ /* 0x000fc8000000000f */
[----:B------:R-:W-:Y:S01]  /*0ce0*/  FMUL R35, R35, R36 ;  /* 0x0000002423237220 */ /* 0x000fe20000400000 */
[----:B----4-:R-:W-:-:S03]  /*0cf0*/  FMUL R22, R31, 0.044714998453855514526 ;  /* 0x3d3727131f167820 */ /* 0x010fc60000400000 */
[----:B------:R-:W-:Y:S01]  /*0d00*/  FMUL R34, R34, R35 ;  /* 0x0000002322227220 */ /* 0x000fe20000400000 */
[C---:B------:R-:W-:Y:S01]  /*0d10*/  FMUL R35, R31.reuse, 0.79788458347320556641 ;  /* 0x3f4c422a1f237820 */ /* 0x040fe20000400000 */
[----:B------:R-:W-:Y:S01]  /*0d20*/  FFMA R22, R31, R22, 1 ;  /* 0x3f8000001f167423 */ /* 0x000fe20000000016 */
[----:B------:R-:W-:-:S03]  /*0d30*/  IADD3 R26, P0, R19, UR16, RZ ;  /* 0x00000010131a7c10 */ /* 0x000fc6000ff1e0ff */
[----:B------:R-:W-:Y:S01]  /*0d40*/  FMUL R35, R35, R22 ;  /* 0x0000001623237220 */ /* 0x000fe20000400000 */
[----:B------:R-:W-:Y:S01]  /*0d50*/  IADD3.X R27, R27, UR17, RZ, P0, !PT ;  /* 0x000000111b1b7c10 */ /* 0x000fe200087fe4ff */
[----:B------:R-:W-:Y:S02]  /*0d60*/  FMUL R19, R33, UR5 ;  /* 0x0000000521137c20 */ /* 0x000fe40008400000 */
[C---:B------:R-:W-:Y:S01]  /*0d70*/  FMUL R36, R35.reuse, R35 ;  /* 0x0000002323247220 */ /* 0x040fe20000400000 */
[----:B------:R-:W-:Y:S02]  /*0d80*/  FMUL R37, |R35|, 2.8853900432586669922 ;  /* 0x4038aa3b23257820 */ /* 0x000fe40000400200 */
[----:B------:R0:W-:Y:S01]  /*0d90*/  STG.E desc[UR10][R26.64], R19 ;  /* 0x000000131a007986 */ /* 0x0001e2000c10190a */
[----:B------:R-:W-:-:S04]  /*0da0*/  FFMA R23, R36, R5, -0.052303962409496307373 ;  /* 0xbd563cae24177423 */ /* 0x000fc80000000005 */
[C---:B------:R-:W-:Y:S01]  /*0db0*/  FFMA R23, R36.reuse, R23, 0.1331529766321182251 ;  /* 0x3e08594124177423 */ /* 0x040fe20000000017 */
[C---:B0-----:R-:W-:Y:S01]  /*0dc0*/  FMUL R26, R31.reuse, 0.035677410662174224854 ;  /* 0x3d12227a1f1a7820 */ /* 0x041fe20000400000 */
[----:B------:R-:W0:Y:S03]  /*0dd0*/  MUFU.EX2 R27, R37 ;  /* 0x00000025001b7308 */ /* 0x000e260000000800 */
[----:B------:R-:W-:Y:S01]  /*0de0*/  FFMA R26, R31, R26, 0.79788458347320556641 ;  /* 0x3f4c422a1f1a7423 */ /* 0x000fe2000000001a */
[----:B------:R-:W-:-:S03]  /*0df0*/  FFMA R23, R36, R23, -0.33332768082618713379 ;  /* 0xbeaaa9ed24177423 */ /* 0x000fc60000000017 */
[----:B------:R-:W-:Y:S01]  /*0e00*/  FMUL R26, R31, R26 ;  /* 0x0000001a1f1a7220 */ /* 0x000fe20000400000 */
[----:B------:R-:W-:-:S03]  /*0e10*/  FFMA R36, R36, R23, RZ ;  /* 0x0000001724247223 */ /* 0x000fc600000000ff */
[----:B------:R-:W-:-:S06]  /*0e20*/  FMUL R23, |R26|, 2.8853900432586669922 ;  /* 0x4038aa3b1a177820 */ /* 0x000fcc0000400200 */
[----:B------:R-:W1:Y:S01]  /*0e30*/  MUFU.EX2 R23, R23 ;  /* 0x0000001700177308 */ /* 0x000e620000000800 */
[----:B0-----:R-:W-:-:S07]  /*0e40*/  FADD R27, R27, 1 ;  /* 0x3f8000001b1b7421 */ /* 0x001fce0000000000 */
[----:B------:R-:W0:Y:S01]  /*0e50*/  MUFU.RCP R27, R27 ;  /* 0x0000001b001b7308 */ /* 0x000e220000001000 */
[----:B------:R-:W-:Y:S01]  /*0e60*/  IADD3 R24, P0, R24, UR16, RZ ;  /* 0x0000001018187c10 */ /* 0x000fe2000ff1e0ff */
[----:B------:R-:W-:-:S03]  /*0e70*/  FMUL R22, R34, UR5 ;  /* 0x0000000522167c20 */ /* 0x000fc60008400000 */
[----:B------:R-:W-:Y:S01]  /*0e80*/  IADD3.X R25, R25, UR17, RZ, P0, !PT ;  /* 0x0000001119197c10 */ /* 0x000fe200087fe4ff */
[----:B-1----:R-:W-:-:S04]  /*0e90*/  FADD R37, R23, 1 ;  /* 0x3f80000017257421 */ /* 0x002fc80000000000 */
[----:B------:R0:W-:Y:S01]  /*0ea0*/  STG.E desc[UR10][R24.64], R22 ;  /* 0x0000001618007986 */ /* 0x0001e2000c10190a */
[----:B------:R-:W1:Y:S01]  /*0eb0*/  MUFU.RCP R23, R37 ;  /* 0x0000002500177308 */ /* 0x000e620000001000 */
[C---:B------:R-:W-:Y:S02]  /*0ec0*/  FSETP.GE.AND P0, PT, |R35|.reuse, 9.010913848876953125, PT ;  /* 0x41102cb42300780b */ /* 0x040fe40003f06200 */
[----:B------:R-:W-:Y:S01]  /*0ed0*/  FSETP.GE.AND P3, PT, |R35|, 0.60000002384185791016, PT ;  /* 0x3f19999a2300780b */ /* 0x000fe20003f66200 */
[----:B0-----:R-:W-:-:S05]  /*0ee0*/  FFMA R24, R27, -2, R32 ;  /* 0xc00000001b187823 */ /* 0x001fca0000000020 */
[----:B------:R-:W-:-:S04]  /*0ef0*/  FSEL R24, R24, 1, !P0 ;  /* 0x3f80000018187808 */ /* 0x000fc80004000000 */
[--C-:B------:R-:W-:Y:S01]  /*0f00*/  LOP3.LUT R25, R24, 0x80000000, R35.reuse, 0xb8, !PT ;  /* 0x8000000018197812 */ /* 0x100fe200078eb823 */
[----:B------:R-:W-:Y:S01]  /*0f10*/  FMUL R24, R26, R26 ;  /* 0x0000001a1a187220 */ /* 0x000fe20000400000 */
[----:B-1----:R-:W-:Y:S01]  /*0f20*/  FFMA R32, R23, -2, R32 ;  /* 0xc000000017207823 */ /* 0x002fe20000000020 */
[----:B------:R-:W-:Y:S02]  /*0f30*/  @!P3 FFMA R25, R35, R36, R35 ;  /* 0x000000242319b223 */ /* 0x000fe40000000023 */
[----:B------:R-:W-:Y:S01]  /*0f40*/  FFMA R23, R24, R5, -0.052303962409496307373 ;  /* 0xbd563cae18177423 */ /* 0x000fe20000000005 */
[----:B------:R-:W-:-:S03]  /*0f50*/  FSETP.GE.AND P3, PT, |R26|, 0.60000002384185791016, PT ;  /* 0x3f19999a1a00780b */ /* 0x000fc60003f66200 */
[----:B------:R-:W-:Y:S01]  /*0f60*/  FFMA R23, R24, R23, 0.1331529766321182251 ;  /* 0x3e08594118177423 */ /* 0x000fe20000000017 */
[----:B------:R-:W-:-:S03]  /*0f70*/  FSETP.GE.AND P0, PT, |R26|, 9.010913848876953125, PT ;  /* 0x41102cb41a00780b */ /* 0x000fc60003f06200 */
[----:B------:R-:W-:Y:S01]  /*0f80*/  FFMA R23, R24, R23, -0.33332768082618713379 ;  /* 0xbeaaa9ed18177423 */ /* 0x000fe20000000017 */
[----:B------:R-:W-:-:S03]  /*0f90*/  FSEL R27, R32, 1, !P0 ;  /* 0x3f800000201b7808 */ /* 0x000fc60004000000 */
[----:B------:R-:W-:Y:S01]  /*0fa0*/  FFMA R23, R24, R23, RZ ;  /* 0x0000001718177223 */ /* 0x000fe200000000ff */
[----:B------:R-:W-:-:S03]  /*0fb0*/  LOP3.LUT R24, R27, 0x80000000, R26, 0xb8, !PT ;  /* 0x800000001b187812 */ /* 0x000fc600078eb81a */
[----:B------:R-:W-:Y:S01]  /*0fc0*/  @!P3 FFMA R24, R26, R23, R26 ;  /* 0x000000171a18b223 */ /* 0x000fe2000000001a */
[----:B------:R-:W-:-:S04]  /*0fd0*/  FMUL R26, R31, 0.10703222453594207764 ;  /* 0x3ddb33b61f1a7820 */ /* 0x000fc80000400000 */
[----:B------:R-:W-:Y:S01]  /*0fe0*/  FFMA R27, R31, R26, 0.79788458347320556641 ;  /* 0x3f4c422a1f1b7423 */ /* 0x000fe2000000001a */
[----:B------:R-:W-:Y:S01]  /*0ff0*/  FFMA R26, -R25, R25, 1 ;  /* 0x3f800000191a7423 */ /* 0x000fe20000000119 */
[----:B------:R-:W-:Y:S01]  /*1000*/  FFMA R32, R24, R15, 0.5 ;  /* 0x3f00000018207423 */ /* 0x000fe2000000000f */
[----:B------:R-:W-:Y:S02]  /*1010*/  IADD3 R24, -R2, R3, RZ ;  /* 0x0000000302187210 */ /* 0x000fe40007ffe1ff */
[----:B------:R-:W-:Y:S01]  /*1020*/  FMUL R27, R26, R27 ;  /* 0x0000001b1a1b7220 */ /* 0x000fe20000400000 */
[----:B------:R-:W-:Y:S01]  /*1030*/  FMUL R26, R31, 0.5 ;  /* 0x3f0000001f1a7820 */ /* 0x000fe20000400000 */
[----:B------:R-:W-:-:S03]  /*1040*/  FMNMX R23, RZ, |R33|, !PT ;  /* 0x40000021ff177209 */ /* 0x000fc60007800000 */
[----:B------:R-:W-:Y:S01]  /*1050*/  FMUL R27, R26, R27 ;  /* 0x0000001b1a1b7220 */ /* 0x000fe20000400000 */
[----:B------:R-:W-:Y:S01]  /*1060*/  VIADD R26, R24, 0x1e ;  /* 0x0000001e181a7836 */ /* 0x000fe20000000000 */
[----:B------:R-:W-:Y:S01]  /*1070*/  FMNMX R23, |R34|, R23, !PT ;  /* 0x0000001722177209 */ /* 0x000fe20007800200 */
[----:B------:R-:W-:-:S03]  /*1080*/  FADD R34, R25, 1 ;  /* 0x3f80000019227421 */ /* 0x000fc60000000000 */
[----:B------:R-:W-:Y:S02]  /*1090*/  LOP3.LUT R25, R26, 0x1f, RZ, 0xc0, !PT ;  /* 0x0000001f1a197812 */ /* 0x000fe400078ec0ff */
[----:B------:R-:W-:Y:S02]  /*10a0*/  IADD3.X R26, R30, UR7, RZ, P2, !PT ;  /* 0x000000071e1a7c10 */ /* 0x000fe400097fe4ff */
[----:B------:R-:W-:Y:S01]  /*10b0*/  IADD3 R30, P0, R25, R8, RZ ;  /* 0x00000008191e7210 */ /* 0x000fe20007f1e0ff */
[----:B------:R-:W-:Y:S01]  /*10c0*/  FMUL R32, R31, R32 ;  /* 0x000000201f207220 */ /* 0x000fe20000400000 */
[----:B------:R-:W-:-:S03]  /*10d0*/  FFMA R34, R34, 0.5, R27 ;  /* 0x3f00000022227823 */ /* 0x000fc6000000001b */
[----:B------:R-:W-:Y:S02]  /*10e0*/  IMAD.X R31, RZ, RZ, R26, P0 ;  /* 0x000000ffff1f7224 */ /* 0x000fe400000e061a */
[C---:B------:R-:W-:Y:S01]  /*10f0*/  FMUL R27, R21.reuse, R32 ;  /* 0x00000020151b7220 */ /* 0x040fe20000400000 */
[----:B------:R-:W-:Y:S01]  /*1100*/  LEA R36, P0, R30, UR8, 0x2 ;  /* 0x000000081e247c11 */ /* 0x000fe2000f8010ff */
[----:B------:R-:W-:-:S03]  /*1110*/  FMUL R21, R21, R34 ;  /* 0x0000002215157220 */ /* 0x000fc60000400000 */
[----:B------:R-:W-:Y:S01]  /*1120*/  LEA.HI.X R37, R30, UR9, R31, 0x2, P0 ;  /* 0x000000091e257c11 */ /* 0x000fe200080f141f */
[----:B---3--:R-:W-:Y:S01]  /*1130*/  FMUL R28, R28, R21 ;  /* 0x000000151c1c7220 */ /* 0x008fe20000400000 */
[----:B------:R-:W-:-:S03]  /*1140*/  IADD3 R21, P0, R25, R9, RZ ;  /* 0x0000000919157210 */ /* 0x000fc60007f1e0ff */
[----:B------:R0:W2:Y:S02]  /*1150*/  LDG.E R30, desc[UR10][R36.64] ;  /* 0x0000000a241e7981 */ /* 0x0000a4000c1e1900 */
[----:B0-----:R-:W-:Y:S02]  /*1160*/  IADD3.X R36, RZ, R29, RZ, P0, !PT ;  /* 0x0000001dff247210 */ /* 0x001fe400007fe4ff */
[----:B------:R-:W-:-:S05]  /*1170*/  IADD3 R32, P0, R21, R7, RZ ;  /* 0x0000000715207210 */ /* 0x000fca0007f1e0ff */
[----:B------:R-:W-:Y:S02]  /*1180*/  IMAD.X R33, R36, 0x1, R11, P0 ;  /* 0x0000000124217824 */ /* 0x000fe400000e060b */
[----:B------:R-:W-:-:S03]  /*1190*/  IMAD.SHL.U32 R31, R32, 0x4, RZ ;  /* 0x00000004201f7824 */ /* 0x000fc600078e00ff */
[----:B------:R-:W-:Y:S02]  /*11a0*/  SHF.L.U64.HI R32, R32, 0x2, R33 ;  /* 0x0000000220207819 */ /* 0x000fe40000010221 */
[----:B------:R-:W-:-:S04]  /*11b0*/  IADD3 R34, P0, R31, UR14, RZ ;  /* 0x0000000e1f227c10 */ /* 0x000fc8000ff1e0ff */
[----:B------:R-:W-:-:S05]  /*11c0*/  IADD3.X R35, R32, UR15, RZ, P0, !PT ;  /* 0x0000000f20237c10 */ /* 0x000fca00087fe4ff */
[----:B------:R0:W3:Y:S01]  /*11d0*/  LDG.E R33, desc[UR10][R34.64] ;  /* 0x0000000a22217981 */ /* 0x0000e2000c1e1900 */
[----:B------:R-:W-:-:S05]  /*11e0*/  IADD3 R21, P0, R21, R10, RZ ;  /* 0x0000000a15157210 */ /* 0x000fca0007f1e0ff */
[----:B0-----:R-:W-:Y:S01]  /*11f0*/  IMAD.SHL.U32 R35, R21, 0x4, RZ ;  /* 0x0000000415237824 */ /* 0x001fe200078e00ff */
[----:B------:R-:W-:-:S04]  /*1200*/  IADD3.X R34, R36, R6, RZ, P0, !PT ;  /* 0x0000000624227210 */ /* 0x000fc800007fe4ff */
[----:B------:R-:W-:Y:S02]  /*1210*/  SHF.L.U64.HI R34, R21, 0x2, R34 ;  /* 0x0000000215227819 */ /* 0x000fe40000010222 */
[----:B------:R-:W-:-:S04]  /*1220*/  IADD3 R36, P0, R35, UR14, RZ ;  /* 0x0000000e23247c10 */ /* 0x000fc8000ff1e0ff */
[----:B------:R-:W-:Y:S02]  /*1230*/  IADD3.X R37, R34, UR15, RZ, P0, !PT ;  /* 0x0000000f22257c10 */ /* 0x000fe400087fe4ff */
[----:B------:R-:W-:-:S03]  /*1240*/  IADD3 R20, P0, R20, UR16, RZ ;  /* 0x0000001014147c10 */ /* 0x000fc6000ff1e0ff */
[----:B------:R0:W4:Y:S01]  /*1250*/  LDG.E R36, desc[UR10][R36.64] ;  /* 0x0000000a24247981 */ /* 0x000122000c1e1900 */
[----:B------:R-:W-:Y:S02]  /*1260*/  IADD3.X R21, R12, UR17, RZ, P0, !PT ;  /* 0x000000110c157c10 */ /* 0x000fe400087fe4ff */
[----:B------:R-:W-:Y:S01]  /*1270*/  FMNMX R12, R23, |R28|, !PT ;  /* 0x4000001c170c7209 */ /* 0x000fe20007800000 */
[----:B------:R-:W-:-:S05]  /*1280*/  FMUL R23, R28, UR5 ;  /* 0x000000051c177c20 */ /* 0x000fca0008400000 */
[----:B------:R1:W-:Y:S02]  /*1290*/  STG.E desc[UR10][R20.64], R23 ;  /* 0x0000001714007986 */ /* 0x0003e4000c10190a */
[----:B-1----:R-:W-:-:S04]  /*12a0*/  IADD3 R20, P0, R14, UR16, RZ ;  /* 0x000000100e147c10 */ /* 0x002fc8000ff1e0ff */
[----:B------:R-:W-:Y:S02]  /*12b0*/  IADD3.X R21, R13, UR17, RZ, P0, !PT ;  /* 0x000000110d157c10 */ /* 0x000fe400087fe4ff */
[C---:B------:R-:W-:Y:S01]  /*12c0*/  FMNMX R12, |R27|.reuse, R12, !PT ;  /* 0x0000000c1b0c7209 */ /* 0x040fe20007800200 */
[----:B------:R-:W-:-:S05]  /*12d0*/  FMUL R27, R27, UR5 ;  /* 0x000000051b1b7c20 */ /* 0x000fca0008400000 */
[----:B------:R1:W-:Y:S02]  /*12e0*/  STG.E desc[UR10][R20.64], R27 ;  /* 0x0000001b14007986 */ /* 0x0003e4000c10190a */
[----:B-1----:R-:W-:Y:S02]  /*12f0*/  IMAD.MOV.U32 R20, RZ, RZ, 0x3f800000 ;  /* 0x3f800000ff147424 */ /* 0x002fe400078e00ff */
[----:B---3--:R-:W-:-:S04]  /*1300*/  FMUL R14, R33, 0.044714998453855514526 ;  /* 0x3d372713210e7820 */ /* 0x008fc80000400000 */
[C---:B------:R-:W-:Y:S01]  /*1310*/  FFMA R13, R33.reuse, R14, 1 ;  /* 0x3f800000210d7423 */ /* 0x040fe2000000000e */
[----:B------:R-:W-:-:S04]  /*1320*/  FMUL R14, R33, 0.79788458347320556641 ;  /* 0x3f4c422a210e7820 */ /* 0x000fc80000400000 */
[----:B------:R-:W-:-:S04]  /*1330*/  FMUL R14, R14, R13 ;  /* 0x0000000d0e0e7220 */ /* 0x000fc80000400000 */
[----:B------:R-:W-:-:S06]  /*1340*/  FMUL R28, |R14|, 2.8853900432586669922 ;  /* 0x4038aa3b0e1c7820 */ /* 0x000fcc0000400200 */
[----:B------:R-:W0:Y:S01]  /*1350*/  MUFU.EX2 R28, R28 ;  /* 0x0000001c001c7308 */ /* 0x000e220000000800 */
[----:B------:R-:W-:-:S05]  /*1360*/  VIADD R13, R24, 0x1d ;  /* 0x0000001d180d7836 */ /* 0x000fca0000000000 */
[----:B------:R-:W-:-:S04]  /*1370*/  LOP3.LUT R13, R13, 0x1f, RZ, 0xc0, !PT ;  /* 0x0000001f0d0d7812 */ /* 0x000fc800078ec0ff */
[----:B------:R-:W-:Y:S01]  /*1380*/  IADD3 R9, P0, P1, R13, UR18, R9 ;  /* 0x000000120d097c10 */ /* 0x000fe2000f91e009 */
[----:B0-----:R-:W-:-:S03]  /*1390*/  FADD R37, R28, 1 ;  /* 0x3f8000001c257421 */ /* 0x001fc60000000000 */
[C---:B------:R-:W-:Y:S02]  /*13a0*/  IADD3 R7, P2, R9.reuse, R7, RZ ;  /* 0x0000000709077210 */ /* 0x040fe40007f5e0ff */
[----:B------:R-:W-:Y:S01]  /*13b0*/  IADD3 R10, P3, R9, R10, RZ ;  /* 0x0000000a090a7210 */ /* 0x000fe20007f7e0ff */
[----:B------:R-:W0:Y:S01]  /*13c0*/  MUFU.RCP R21, R37 ;  /* 0x0000002500157308 */ /* 0x000e220000001000 */
[----:B------:R-:W-:-:S04]  /*13d0*/  IADD3.X R9, RZ, UR4, R29, P0, P1 ;  /* 0x00000004ff097c10 */ /* 0x000fc800087e241d */
[C---:B------:R-:W-:Y:S01]  /*13e0*/  IADD3.X R24, R9.reuse, R11, RZ, P2, !PT ;  /* 0x0000000b09187210 */ /* 0x040fe200017fe4ff */
[----:B------:R-:W-:Y:S01]  /*13f0*/  FMUL R11, R14, R14 ;  /* 0x0000000e0e0b7220 */ /* 0x000fe20000400000 */
[----:B------:R-:W-:-:S03]  /*1400*/  IMAD.X R9, R9, 0x1, R6, P3 ;  /* 0x0000000109097824 */ /* 0x000fc600018e0606 */
        /* <DEDUP_REMOVED lines=19> */
[----:B------:R-:W-:-:S04]  /*1540*/  FMUL R14, R33, 0.5 ;  /* 0x3f000000210e7820 */ /* 0x000fc80000400000 */
[----:B------:R-:W-:Y:S01]  /*1550*/  FMUL R14, R14, R21 ;  /* 0x000000150e0e7220 */ /* 0x000fe20000400000 */
        /* <DEDUP_REMOVED lines=15> */
[C---:B------:R-:W-:Y:S02]  /*1650*/  SHF.L.U32 R11, R7.reuse, 0x2, RZ ;  /* 0x00000002070b7819 */ /* 0x040fe400000006ff */
[----:B------:R-:W-:Y:S02]  /*1660*/  SHF.L.U64.HI R14, R7, 0x2, R24 ;  /* 0x00000002070e7819 */ /* 0x000fe40000010218 */
[----:B------:R-:W-:-:S04]  /*1670*/  IADD3 R6, P0, R11, UR14, RZ ;  /* 0x0000000e0b067c10 */ /* 0x000fc8000ff1e0ff */
[----:B------:R-:W-:-:S05]  /*1680*/  IADD3.X R7, R14, UR15, RZ, P0, !PT ;  /* 0x0000000f0e077c10 */ /* 0x000fca00087fe4ff */
[----:B------:R-:W3:Y:S01]  /*1690*/  LDG.E R24, desc[UR10][R6.64] ;  /* 0x0000000a06187981 */ /* 0x000ee2000c1e1900 */
[----:B------:R-:W-:-:S04]  /*16a0*/  FFMA R28, R28, R15, 0.5 ;  /* 0x3f0000001c1c7423 */ /* 0x000fc8000000000f */
[----:B------:R-:W-:Y:S01]  /*16b0*/  FMUL R33, R33, R28 ;  /* 0x0000001c21217220 */ /* 0x000fe20000400000 */
[----:B--2---:R-:W-:-:S04]  /*16c0*/  FMUL R21, R30, R21 ;  /* 0x000000151e157220 */ /* 0x004fc80000400000 */
[----:B----4-:R-:W-:Y:S01]  /*16d0*/  FMUL R21, R36, R21 ;  /* 0x0000001524157220 */ /* 0x010fe20000400000 */
[----:B------:R-:W-:Y:S01]  /*16e0*/  FMUL R30, R30, R33 ;  /* 0x000000211e1e7220 */ /* 0x000fe20000400000 */
[C---:B---3--:R-:W-:Y:S01]  /*16f0*/  FMUL R29, R24.reuse, 0.044714998453855514526 ;  /* 0x3d372713181d7820 */ /* 0x048fe20000400000 */
[C---:B------:R-:W-:Y:S01]  /*1700*/  FMUL R7, R24.reuse, 0.035677410662174224854 ;  /* 0x3d12227a18077820 */ /* 0x040fe20000400000 */
[C---:B------:R-:W-:Y:S02]  /*1710*/  FMUL R28, R24.reuse, 0.79788458347320556641 ;  /* 0x3f4c422a181c7820 */ /* 0x040fe40000400000 */
[C---:B------:R-:W-:Y:S01]  /*1720*/  FFMA R29, R24.reuse, R29, 1 ;  /* 0x3f800000181d7423 */ /* 0x040fe2000000001d */
[----:B------:R-:W-:-:S03]  /*1730*/  FFMA R7, R24, R7, 0.79788458347320556641 ;  /* 0x3f4c422a18077423 */ /* 0x000fc60000000007 */
[----:B------:R-:W-:Y:S01]  /*1740*/  FMUL R28, R28, R29 ;  /* 0x0000001d1c1c7220 */ /* 0x000fe20000400000 */
[----:B------:R-:W-:-:S03]  /*1750*/  FMUL R6, R24, R7 ;  /* 0x0000000718067220 */ /* 0x000fc60000400000 */
[----:B------:R-:W-:Y:S01]  /*1760*/  FMUL R37, |R28|, 2.8853900432586669922 ;  /* 0x4038aa3b1c257820 */ /* 0x000fe20000400200 */
[----:B------:R-:W-:-:S05]  /*1770*/  FMUL R7, |R6|, 2.8853900432586669922 ;  /* 0x4038aa3b06077820 */ /* 0x000fca0000400200 */
[----:B------:R-:W0:Y:S01]  /*1780*/  MUFU.EX2 R37, R37 ;  /* 0x0000002500257308 */ /* 0x000e220000000800 */
[----:B------:R-:W-:-:S07]  /*1790*/  FMUL R36, R28, R28 ;  /* 0x0000001c1c247220 */ /* 0x000fce0000400000 */
[----:B------:R-:W1:Y:S01]  /*17a0*/  MUFU.EX2 R7, R7 ;  /* 0x0000000700077308 */ /* 0x000e620000000800 */
[----:B------:R-:W-:-:S04]  /*17b0*/  FFMA R29, R36, R5, -0.052303962409496307373 ;  /* 0xbd563cae241d7423 */ /* 0x000fc80000000005 */
[----:B------:R-:W-:Y:S01]  /*17c0*/  FFMA R29, R36, R29, 0.1331529766321182251 ;  /* 0x3e085941241d7423 */ /* 0x000fe2000000001d */
[----:B0-----:R-:W-:-:S03]  /*17d0*/  FADD R33, R37, 1 ;  /* 0x3f80000025217421 */ /* 0x001fc60000000000 */
[----:B------:R-:W-:-:S04]  /*17e0*/  FFMA R29, R36, R29, -0.33332768082618713379 ;  /* 0xbeaaa9ed241d7423 */ /* 0x000fc8000000001d */
[----:B------:R-:W-:Y:S01]  /*17f0*/  FFMA R29, R36, R29, RZ ;  /* 0x0000001d241d7223 */ /* 0x000fe200000000ff */
[----:B-1----:R-:W-:Y:S01]  /*1800*/  FADD R7, R7, 1 ;  /* 0x3f80000007077421 */ /* 0x002fe20000000000 */
[----:B------:R-:W0:Y:S08]  /*1810*/  MUFU.RCP R33, R33 ;  /* 0x0000002100217308 */ /* 0x000e300000001000 */
[----:B------:R-:W1:Y:S01]  /*1820*/  MUFU.RCP R36, R7 ;  /* 0x0000000700247308 */ /* 0x000e620000001000 */
[--C-:B0-----:R-:W-:Y:S01]  /*1830*/  FFMA R33, R33, -2, R20.reuse ;  /* 0xc000000021217823 */ /* 0x101fe20000000014 */
[----:B-1----:R-:W-:Y:S01]  /*1840*/  FFMA R20, R36, -2, R20 ;  /* 0xc000000024147823 */ /* 0x002fe20000000014 */
[----:B------:R-:W-:-:S04]  /*1850*/  FMUL R36, R6, R6 ;  /* 0x0000000606247220 */ /* 0x000fc80000400000 */
[----:B------:R-:W-:Y:S01]  /*1860*/  FFMA R5, R36, R5, -0.052303962409496307373 ;  /* 0xbd563cae24057423 */ /* 0x000fe20000000005 */
[----:B------:R-:W-:-:S03]  /*1870*/  FSETP.GE.AND P1, PT, |R6|, 0.60000002384185791016, PT ;  /* 0x3f19999a0600780b */ /* 0x000fc60003f26200 */
[----:B------:R-:W-:Y:S01]  /*1880*/  FFMA R5, R36, R5, 0.1331529766321182251 ;  /* 0x3e08594124057423 */ /* 0x000fe20000000005 */
[----:B------:R-:W-:-:S03]  /*1890*/  FSETP.GE.AND P0, PT, |R6|, 9.010913848876953125, PT ;  /* 0x41102cb40600780b */ /* 0x000fc60003f06200 */
[----:B------:R-:W-:-:S04]  /*18a0*/  FFMA R5, R36, R5, -0.33332768082618713379 ;  /* 0xbeaaa9ed24057423 */ /* 0x000fc80000000005 */
[----:B------:R-:W-:Y:S01]  /*18b0*/  FFMA R37, R36, R5, RZ ;  /* 0x0000000524257223 */ /* 0x000fe200000000ff */
[----:B------:R-:W-:-:S04]  /*18c0*/  FSEL R5, R20, 1, !P0 ;  /* 0x3f80000014057808 */ /* 0x000fc80004000000 */
[--C-:B------:R-:W-:Y:S01]  /*18d0*/  LOP3.LUT R20, R5, 0x80000000, R6.reuse, 0xb8, !PT ;  /* 0x8000000005147812 */ /* 0x100fe200078eb806 */
[----:B------:R-:W-:Y:S01]  /*18e0*/  @!P1 FFMA R20, R6, R37, R6 ;  /* 0x0000002506149223 */ /* 0x000fe20000000006 */
[----:B------:R-:W-:-:S04]  /*18f0*/  IADD3 R8, P0, P1, R13, UR6, R8 ;  /* 0x000000060d087c10 */ /* 0x000fc8000f91e008 */
[----:B------:R-:W-:Y:S02]  /*1900*/  IADD3.X R5, RZ, UR7, R26, P0, P1 ;  /* 0x00000007ff057c10 */ /* 0x000fe400087e241a */
[----:B------:R-:W-:-:S04]  /*1910*/  LEA R6, P0, R8, UR8, 0x2 ;  /* 0x0000000808067c11 */ /* 0x000fc8000f8010ff */
[----:B------:R-:W-:Y:S02]  /*1920*/  LEA.HI.X R7, R8, UR9, R5, 0x2, P0 ;  /* 0x0000000908077c11 */ /* 0x000fe400080f1405 */
[C---:B------:R-:W-:Y:S01]  /*1930*/  SHF.L.U64.HI R5, R10.reuse, 0x2, R9 ;  /* 0x000000020a057819 */ /* 0x040fe20000010209 */
[----:B------:R-:W-:Y:S02]  /*1940*/  IMAD.SHL.U32 R10, R10, 0x4, RZ ;  /* 0x000000040a0a7824 */ /* 0x000fe400078e00ff */
[----:B------:R0:W2:Y:S03]  /*1950*/  LDG.E R6, desc[UR10][R6.64] ;  /* 0x0000000a06067981 */ /* 0x0000a6000c1e1900 */
[----:B------:R-:W-:-:S04]  /*1960*/  IADD3 R8, P0, R10, UR14, RZ ;  /* 0x0000000e0a087c10 */ /* 0x000fc8000ff1e0ff */
[----:B------:R-:W-:Y:S01]  /*1970*/  IADD3.X R9, R5, UR15, RZ, P0, !PT ;  /* 0x0000000f05097c10 */ /* 0x000fe200087fe4ff */
[----:B------:R-:W1:Y:S01]  /*1980*/  S2UR UR9, SR_CgaCtaId ;  /* 0x00000000000979c3 */ /* 0x000e620000008800 */
[C---:B------:R-:W-:Y:S01]  /*1990*/  FSETP.GE.AND P1, PT, |R28|.reuse, 0.60000002384185791016, PT ;  /* 0x3f19999a1c00780b */ /* 0x040fe20003f26200 */
[----:B0-----:R-:W-:Y:S01]  /*19a0*/  FMUL R7, R21, UR5 ;  /* 0x0000000515077c20 */ /* 0x001fe20008400000 */
[----:B------:R-:W-:Y:S01]  /*19b0*/  UMOV UR8, 0x400 ;  /* 0x0000040000087882 */ /* 0x000fe20000000000 */
[----:B------:R0:W3:Y:S01]  /*19c0*/  LDG.E R26, desc[UR10][R8.64] ;  /* 0x0000000a081a7981 */ /* 0x0000e2000c1e1900 */
[----:B------:R-:W-:Y:S01]  /*19d0*/  FSETP.GE.AND P0, PT, |R28|, 9.010913848876953125, PT ;  /* 0x41102cb41c00780b */ /* 0x000fe20003f06200 */
[----:B------:R-:W-:-:S03]  /*19e0*/  ULDC.64 UR14, c[0x0][0x228] ;  /* 0x00008a00000e7ab9 */ /* 0x000fc60000000a00 */
[----:B------:R-:W-:Y:S02]  /*19f0*/  FSEL R33, R33, 1, !P0 ;  /* 0x3f80000021217808 */ /* 0x000fe40004000000 */
[----:B------:R-:W-:Y:S02]  /*1a00*/  IADD3 R36, P0, R31, UR16, RZ ;  /* 0x000000101f247c10 */ /* 0x000fe4000ff1e0ff */
[--C-:B------:R-:W-:Y:S01]  /*1a10*/  LOP3.LUT R33, R33, 0x80000000, R28.reuse, 0xb8, !PT ;  /* 0x8000000021217812 */ /* 0x100fe200078eb81c */
[----:B------:R-:W-:Y:S01]  /*1a20*/  @!P1 FFMA R33, R28, R29, R28 ;  /* 0x0000001d1c219223 */ /* 0x000fe2000000001c */
[----:B------:R-:W-:Y:S02]  /*1a30*/  IADD3.X R37, R32, UR17, RZ, P0, !PT ;  /* 0x0000001120257c10 */ /* 0x000fe400087fe4ff */
[----:B------:R-:W-:Y:S02]  /*1a40*/  LOP3.LUT R28, R3, 0x1f, RZ, 0xc0, !PT ;  /* 0x0000001f031c7812 */ /* 0x000fe400078ec0ff */
[----:B------:R-:W-:Y:S01]  /*1a50*/  SHF.R.U32.HI R29, RZ, 0x8, R3 ;  /* 0x00000008ff1d7819 */ /* 0x000fe20000011603 */
[C---:B0-----:R-:W-:Y:S01]  /*1a60*/  FMUL R9, R24.reuse, 0.10703222453594207764 ;  /* 0x3ddb33b618097820 */ /* 0x041fe20000400000 */
[----:B------:R-:W-:Y:S01]  /*1a70*/  UIADD3 UR4, UR8, 0x20, URZ ;  /* 0x0000002008047890 */ /* 0x000fe2000fffe03f */
[----:B------:R0:W-:Y:S01]  /*1a80*/  STG.E desc[UR10][R36.64], R7 ;  /* 0x0000000724007986 */ /* 0x0001e2000c10190a */
[----:B------:R-:W-:Y:S01]  /*1a90*/  LEA R29, R29, R28, 0x5 ;  /* 0x0000001c1d1d7211 */ /* 0x000fe200078e28ff */
[----:B------:R-:W-:Y:S01]  /*1aa0*/  FFMA R9, R24, R9, 0.79788458347320556641 ;  /* 0x3f4c422a18097423 */ /* 0x000fe20000000009 */
[----:B------:R-:W-:Y:S01]  /*1ab0*/  FFMA R8, -R33, R33, 1 ;  /* 0x3f80000021087423 */ /* 0x000fe20000000121 */
[----:B-1----:R-:W-:-:S02]  /*1ac0*/  ULEA UR4, UR9, UR4, 0x18 ;  /* 0x0000000409047291 */ /* 0x002fc4000f8ec03f */
[C---:B------:R-:W-:Y:S02]  /*1ad0*/  IMAD R31, R29.reuse, 0x21, R18 ;  /* 0x000000211d1f7824 */ /* 0x040fe400078e0212 */
[----:B------:R-:W-:Y:S01]  /*1ae0*/  FMUL R9, R8, R9 ;  /* 0x0000000908097220 */ /* 0x000fe20000400000 */
[----:B0-----:R-:W-:Y:S01]  /*1af0*/  FFMA R37, R20, R15, 0.5 ;  /* 0x3f00000014257423 */ /* 0x001fe2000000000f */
[----:B------:R-:W-:-:S03]  /*1b00*/  IMAD R32, R29, 0x21, R4 ;  /* 0x000000211d207824 */ /* 0x000fc600078e0204 */
[C---:B------:R-:W-:Y:S01]  /*1b10*/  FMUL R37, R24.reuse, R37 ;  /* 0x0000002518257220 */ /* 0x040fe20000400000 */
[----:B------:R-:W-:Y:S01]  /*1b20*/  FMUL R24, R24, 0.5 ;  /* 0x3f00000018187820 */ /* 0x000fe20000400000 */
[----:B------:R-:W-:-:S03]  /*1b30*/  LEA R31, R31, UR4, 0x2 ;  /* 0x000000041f1f7c11 */ /* 0x000fc6000f8e10ff */
[----:B------:R-:W-:Y:S01]  /*1b40*/  FMUL R9, R24, R9 ;  /* 0x0000000918097220 */ /* 0x000fe20000400000 */
[----:B------:R-:W-:Y:S01]  /*1b50*/  FADD R24, R33, 1 ;  /* 0x3f80000021187421 */ /* 0x000fe20000000000 */
[----:B------:R-:W-:Y:S01]  /*1b60*/  LEA R32, R32, UR4, 0x2 ;  /* 0x0000000420207c11 */ /* 0x000fe2000f8e10ff */
[----:B------:R0:W-:Y:S01]  /*1b70*/  STS [R31], R19 ;  /* 0x000000131f007388 */ /* 0x0001e20000000800 */
[----:B------:R-:W-:-:S03]  /*1b80*/  IADD3 R8, P0, R35, UR16, RZ ;  /* 0x0000001023087c10 */ /* 0x000fc6000ff1e0ff */
[----:B------:R2:W-:Y:S01]  /*1b90*/  STS [R32], R23 ;  /* 0x0000001720007388 */ /* 0x0005e20000000800 */
[----:B0-----:R-:W-:Y:S01]  /*1ba0*/  FFMA R19, R24, 0.5, R9 ;  /* 0x3f00000018137823 */ /* 0x001fe20000000009 */
[----:B------:R-:W-:Y:S01]  /*1bb0*/  IMAD R20, R29, 0x21, R25 ;  /* 0x000000211d147824 */ /* 0x000fe200078e0219 */
[----:B------:R-:W-:Y:S02]  /*1bc0*/  IADD3.X R9, R34, UR17, RZ, P0, !PT ;  /* 0x0000001122097c10 */ /* 0x000fe400087fe4ff */
[----:B------:R-:W-:Y:S02]  /*1bd0*/  IADD3 R34, P0, R11, UR16, RZ ;  /* 0x000000100b227c10 */ /* 0x000fe4000ff1e0ff */
[----:B------:R-:W-:Y:S01]  /*1be0*/  IADD3 R10, P1, R10, UR16, RZ ;  /* 0x000000100a0a7c10 */ /* 0x000fe2000ff3e0ff */
[----:B------:R-:W-:Y:S01]  /*1bf0*/  FMUL R15, R30, UR5 ;  /* 0x000000051e0f7c20 */ /* 0x000fe20008400000 */
[----:B------:R-:W-:Y:S02]  /*1c00*/  LEA R20, R20, UR4, 0x2 ;  /* 0x0000000414147c11 */ /* 0x000fe4000f8e10ff */
[----:B------:R-:W-:-:S02]  /*1c10*/  IADD3.X R35, R14, UR17, RZ, P0, !PT ;  /* 0x000000110e237c10 */ /* 0x000fc400087fe4ff */
[----:B------:R-:W-:Y:S01]  /*1c20*/  IADD3.X R11, R5, UR17, RZ, P1, !PT ;  /* 0x00000011050b7c10 */ /* 0x000fe20008ffe4ff */
[----:B------:R-:W-:Y:S01]  /*1c30*/  STG.E desc[UR10][R8.64], R15 ;  /* 0x0000000f08007986 */ /* 0x000fe2000c10190a */
[----:B------:R-:W-:-:S03]  /*1c40*/  ULDC.64 UR16, c[0x0][0x250] ;  /* 0x0000940000107ab9 */ /* 0x000fc60000000a00 */
[----:B------:R0:W-:Y:S01]  /*1c50*/  STS [R20], R7 ;  /* 0x0000000714007388 */ /* 0x0001e20000000800 */
[----:B------:R-:W-:-:S04]  /*1c60*/  FMNMX R21, R12, |R21|, !PT ;  /* 0x400000150c157209 */ /* 0x000fc80007800000 */
[----:B------:R-:W-:Y:S01]  /*1c70*/  FMNMX R21, |R30|, R21, !PT ;  /* 0x000000151e157209 */ /* 0x000fe20007800200 */
[C---:B--2---:R-:W-:Y:S01]  /*1c80*/  FMUL R23, R6.reuse, R19 ;  /* 0x0000001306177220 */ /* 0x044fe20000400000 */
[----:B------:R-:W-:Y:S01]  /*1c90*/  FMUL R19, R6, R37 ;  /* 0x0000002506137220 */ /* 0x000fe20000400000 */
[----:B------:R-:W-:-:S03]  /*1ca0*/  IMAD R6, R29, 0x21, R13 ;  /* 0x000000211d067824 */ /* 0x000fc600078e020d */
[----:B------:R-:W-:Y:S02]  /*1cb0*/  FMUL R5, R19, UR5 ;  /* 0x0000000513057c20 */ /* 0x000fe40008400000 */
[----:B------:R-:W-:Y:S01]  /*1cc0*/  LEA R14, R6, UR4, 0x2 ;  /* 0x00000004060e7c11 */ /* 0x000fe2000f8e10ff */
[----:B---3--:R-:W-:-:S04]  /*1cd0*/  FMUL R26, R26, R23 ;  /* 0x000000171a1a7220 */ /* 0x008fc80000400000 */
[----:B------:R-:W-:-:S05]  /*1ce0*/  FMUL R37, R26, UR5 ;  /* 0x000000051a257c20 */ /* 0x000fca0008400000 */
[----:B------:R-:W-:Y:S04]  /*1cf0*/  STG.E desc[UR10][R34.64], R37 ;  /* 0x0000002522007986 */ /* 0x000fe8000c10190a */
[----:B------:R-:W-:Y:S04]  /*1d00*/  STS [R14], R37 ;  /* 0x000000250e007388 */ /* 0x000fe80000000800 */
[----:B------:R1:W-:Y:S01]  /*1d10*/  STG.E desc[UR10][R10.64], R5 ;  /* 0x000000050a007986 */ /* 0x0003e2000c10190a */
[----:B------:R-:W-:-:S05]  /*1d20*/  LOP3.LUT R23, R2, 0x1c, RZ, 0xc0, !PT ;  /* 0x0000001c02177812 */ /* 0x000fca00078ec0ff */
[----:B------:R-:W-:-:S05]  /*1d30*/  IMAD R24, R29, 0x21, R23 ;  /* 0x000000211d187824 */ /* 0x000fca00078e0217 */
[----:B------:R-:W-:Y:S01]  /*1d40*/  LEA R24, R24, UR4, 0x2 ;  /* 0x0000000418187c11 */ /* 0x000fe2000f8e10ff */
[----:B------:R-:W-:Y:S01]  /*1d50*/  BAR.SYNC.DEFER_BLOCKING 0x0 ;  /* 0x0000000000007b1d */ /* 0x000fe20000010000 */
[----:B0-----:R-:W-:-:S04]  /*1d60*/  IMAD.WIDE.U32 R6, R23, UR12, R16 ;  /* 0x0000000c17067c25 */ /* 0x001fc8000f8e0010 */
[----:B------:R-:W-:Y:S01]  /*1d70*/  IMAD R29, R23, UR13, RZ ;  /* 0x0000000d171d7c24 */ /* 0x000fe2000f8e02ff */
[----:B------:R-:W-:-:S05]  /*1d80*/  IADD3 R6, P0, R18, R6, RZ ;  /* 0x0000000612067210 */ /* 0x000fca0007f1e0ff */
[----:B------:R-:W-:Y:S01]  /*1d90*/  IMAD.X R7, R7, 0x1, R29, P0 ;  /* 0x0000000107077824 */ /* 0x000fe200000e061d */
[C---:B------:R-:W-:Y:S01]  /*1da0*/  LEA R8, P0, R6.reuse, UR14, 0x2 ;  /* 0x0000000e06087c11 */ /* 0x040fe2000f8010ff */
[----:B------:R-:W0:Y:S04]  /*1db0*/  LDS R33, [R24] ;  /* 0x0000000018217984 */ /* 0x000e280000000800 */
[----:B------:R-:W2:Y:S01]  /*1dc0*/  LDS R37, [R24+0x4] ;  /* 0x0000040018257984 */ /* 0x000ea20000000800 */
[----:B------:R-:W-:Y:S01]  /*1dd0*/  LEA.HI.X R9, R6, UR15, R7, 0x2, P0 ;  /* 0x0000000f06097c11 */ /* 0x000fe200080f1407 */
[----:B------:R-:W-:Y:S01]  /*1de0*/  IMAD.U32 R7, RZ, RZ, UR17 ;  /* 0x00000011ff077e24 */ /* 0x000fe2000f8e00ff */
[----:B------:R-:W-:Y:S01]  /*1df0*/  MOV R6, UR16 ;  /* 0x0000001000067c02 */ /* 0x000fe20008000f00 */
[----:B------:R-:W3:Y:S04]  /*1e00*/  LDS R30, [R24+0x8] ;  /* 0x00000800181e7984 */ /* 0x000ee80000000800 */
[----:B------:R-:W-:-:S05]  /*1e10*/  IMAD.WIDE.U32 R6, R23, UR12, R6 ;  /* 0x0000000c17067c25 */ /* 0x000fca000f8e0006 */
[----:B------:R-:W-:Y:S02]  /*1e20*/  IADD3 R7, R29, R7, RZ ;  /* 0x000000071d077210 */ /* 0x000fe40007ffe0ff */
[----:B-1----:R-:W-:-:S04]  /*1e30*/  IADD3 R11, P0, P1, R4, R6, R16 ;  /* 0x00000006040b7210 */ /* 0x002fc8000791e010 */
[----:B------:R-:W-:Y:S02]  /*1e40*/  IADD3.X R34, RZ, R7, R17, P0, P1 ;  /* 0x00000007ff227210 */ /* 0x000fe400007e2411 */
[----:B------:R-:W-:-:S04]  /*1e50*/  LEA R10, P0, R11, UR14, 0x2 ;  /* 0x0000000e0b0a7c11 */ /* 0x000fc8000f8010ff */
[----:B------:R-:W-:Y:S01]  /*1e60*/  LEA.HI.X R11, R11, UR15, R34, 0x2, P0 ;  /* 0x0000000f0b0b7c11 */ /* 0x000fe200080f1422 */
[----:B0-----:R0:W-:Y:S04]  /*1e70*/  STG.E desc[UR10][R8.64], R33 ;  /* 0x0000002108007986 */ /* 0x0011e8000c10190a */
[----:B--2---:R1:W-:Y:S04]  /*1e80*/  STG.E desc[UR10][R10.64], R37 ;  /* 0x000000250a007986 */ /* 0x0043e8000c10190a */
[----:B------:R-:W2:Y:S01]  /*1e90*/  LDS R37, [R24+0xc] ;  /* 0x00000c0018257984 */ /* 0x000ea20000000800 */
[----:B------:R-:W-:-:S04]  /*1ea0*/  IADD3 R12, P0, R6, UR12, RZ ;  /* 0x0000000c060c7c10 */ /* 0x000fc8000ff1e0ff */
[----:B0-----:R-:W-:Y:S02]  /*1eb0*/  IADD3.X R33, R7, UR13, RZ, P0, !PT ;  /* 0x0000000d07217c10 */ /* 0x001fe400087fe4ff */
[----:B------:R-:W-:-:S04]  /*1ec0*/  IADD3 R8, P0, P1, R25, R12, R16 ;  /* 0x0000000c19087210 */ /* 0x000fc8000791e010 */
[----:B------:R-:W-:Y:S02]  /*1ed0*/  IADD3.X R9, RZ, R33, R17, P0, P1 ;  /* 0x00000021ff097210 */ /* 0x000fe400007e2411 */
[----:B------:R-:W-:-:S04]  /*1ee0*/  LEA R34, P0, R8, UR14, 0x2 ;  /* 0x0000000e08227c11 */ /* 0x000fc8000f8010ff */
[----:B------:R-:W-:Y:S02]  /*1ef0*/  LEA.HI.X R35, R8, UR15, R9, 0x2, P0 ;  /* 0x0000000f08237c11 */ /* 0x000fe400080f1409 */
[----:B-1----:R-:W-:-:S04]  /*1f00*/  IADD3 R10, P0, R12, UR12, RZ ;  /* 0x0000000c0c0a7c10 */ /* 0x002fc8000ff1e0ff */
[----:B------:R-:W-:Y:S02]  /*1f10*/  IADD3 R9, P1, P2, R13, R10, R16 ;  /* 0x0000000a0d097210 */ /* 0x000fe40007a3e010 */
[----:B------:R-:W-:Y:S02]  /*1f20*/  IADD3.X R11, R33, UR13, RZ, P0, !PT ;  /* 0x0000000d210b7c10 */ /* 0x000fe400087fe4ff */
[----:B------:R-:W-:Y:S02]  /*1f30*/  LEA R8, P0, R9, UR14, 0x2 ;  /* 0x0000000e09087c11 */ /* 0x000fe4000f8010ff */
[----:B------:R-:W-:-:S04]  /*1f40*/  IADD3.X R36, RZ, R11, R17, P1, P2 ;  /* 0x0000000bff247210 */ /* 0x000fc80000fe4411 */
[----:B------:R-:W-:Y:S01]  /*1f50*/  LEA.HI.X R9, R9, UR15, R36, 0x2, P0 ;  /* 0x0000000f09097c11 */ /* 0x000fe200080f1424 */
[----:B---3--:R0:W-:Y:S04]  /*1f60*/  STG.E desc[UR10][R34.64], R30 ;  /* 0x0000001e22007986 */ /* 0x0081e8000c10190a */
[----:B--2---:R1:W-:Y:S01]  /*1f70*/  STG.E desc[UR10][R8.64], R37 ;  /* 0x0000002508007986 */ /* 0x0043e2000c10190a */
[----:B------:R-:W-:Y:S06]  /*1f80*/  BAR.SYNC.DEFER_BLOCKING 0x0 ;  /* 0x0000000000007b1d */ /* 0x000fec0000010000 */
[----:B------:R-:W-:Y:S04]  /*1f90*/  STS [R31], R22 ;  /* 0x000000161f007388 */ /* 0x000fe80000000800 */
[----:B------:R-:W-:Y:S04]  /*1fa0*/  STS [R32], R27 ;  /* 0x0000001b20007388 */ /* 0x000fe80000000800 */
[----:B------:R-:W-:Y:S04]  /*1fb0*/  STS [R20], R15 ;  /* 0x0000000f14007388 */ /* 0x000fe80000000800 */
[----:B------:R2:W-:Y:S01]  /*1fc0*/  STS [R14], R5 ;  /* 0x000000050e007388 */ /* 0x0005e20000000800 */
[----:B------:R-:W-:Y:S01]  /*1fd0*/  BAR.SYNC.DEFER_BLOCKING 0x0 ;  /* 0x0000000000007b1d */ /* 0x000fe20000010000 */
[----:B0-----:R-:W-:Y:S01]  /*1fe0*/  IMAD.U32 R35, RZ, RZ, UR6 ;  /* 0x00000006ff237e24 */ /* 0x001fe2000f8e00ff */
[----:B------:R-:W-:-:S03]  /*1ff0*/  UIMAD UR4, UR13, UR6, URZ ;  /* 0x000000060d0472a4 */ /* 0x000fc6000f8e023f */
[----:B------:R-:W-:Y:S01]  /*2000*/  IMAD.WIDE.U32 R16, R35, UR12, R16 ;  /* 0x0000000c23107c25 */ /* 0x000fe2000f8e0010 */
[----:B------:R-:W-:-:S03]  /*2010*/  UIMAD UR4, UR7, UR12, UR4 ;  /* 0x0000000c070472a4 */ /* 0x000fc6000f8e0204 */
[----:B------:R-:W-:-:S03]  /*2020*/  ULDC.64 UR6, c[0x0][0x238] ;  /* 0x00008e0000067ab9 */ /* 0x000fc60000000a00 */
[----:B------:R-:W-:Y:S01]  /*2030*/  IADD3 R17, R17, UR4, RZ ;  /* 0x0000000411117c10 */ /* 0x000fe2000fffe0ff */
[----:B------:R-:W0:Y:S04]  /*2040*/  LDS R34, [R24] ;  /* 0x0000000018227984 */ /* 0x000e280000000800 */
[----:B------:R-:W3:Y:S04]  /*2050*/  LDS R30, [R24+0x4] ;  /* 0x00000400181e7984 */ /* 0x000ee80000000800 */
[----:B------:R-:W4:Y:S04]  /*2060*/  LDS R35, [R24+0x8] ;  /* 0x0000080018237984 */ /* 0x000f280000000800 */
[----:B------:R-:W5:Y:S01]  /*2070*/  LDS R22, [R24+0xc] ;  /* 0x00000c0018167984 */ /* 0x000f620000000800 */
[----:B-1----:R-:W-:Y:S01]  /*2080*/  IMAD.WIDE.U32 R8, R23, UR12, R16 ;  /* 0x0000000c17087c25 */ /* 0x002fe2000f8e0010 */
[----:B------:R-:W-:-:S02]  /*2090*/  IADD3 R13, P0, P1, R13, R16, R10 ;  /* 0x000000100d0d7210 */ /* 0x000fc4000791e00a */
[----:B------:R-:W-:Y:S02]  /*20a0*/  IADD3 R18, P6, R18, R8, RZ ;  /* 0x0000000812127210 */ /* 0x000fe40007fde0ff */
[-C--:B------:R-:W-:Y:S02]  /*20b0*/  IADD3 R6, P4, P5, R4, R16.reuse, R6 ;  /* 0x0000001004067210 */ /* 0x080fe40007d9e006 */
[----:B------:R-:W-:Y:S01]  /*20c0*/  IADD3 R25, P2, P3, R25, R16, R12 ;  /* 0x0000001019197210 */ /* 0x000fe20007b5e00c */
[----:B------:R-:W-:Y:S01]  /*20d0*/  IMAD.X R9, R29, 0x1, R9, P6 ;  /* 0x000000011d097824 */ /* 0x000fe200030e0609 */
[----:B------:R-:W-:Y:S02]  /*20e0*/  LEA R4, P6, R18, UR14, 0x2 ;  /* 0x0000000e12047c11 */ /* 0x000fe4000f8c10ff */
[-C--:B------:R-:W-:Y:S02]  /*20f0*/  IADD3.X R16, RZ, R17.reuse, R11, P0, P1 ;  /* 0x00000011ff107210 */ /* 0x080fe400007e240b */
[----:B------:R-:W-:-:S02]  /*2100*/  IADD3.X R7, RZ, R17, R7, P4, P5 ;  /* 0x00000011ff077210 */ /* 0x000fc400027ea407 */
[----:B------:R-:W-:Y:S02]  /*2110*/  LEA R8, P0, R6, UR14, 0x2 ;  /* 0x0000000e06087c11 */ /* 0x000fe4000f8010ff */
[----:B--2---:R-:W-:Y:S02]  /*2120*/  LEA.HI.X R5, R18, UR15, R9, 0x2, P6 ;  /* 0x0000000f12057c11 */ /* 0x004fe4000b0f1409 */
[----:B------:R-:W-:Y:S02]  /*2130*/  LEA.HI.X R9, R6, UR15, R7, 0x2, P0 ;  /* 0x0000000f06097c11 */ /* 0x000fe400080f1407 */
[----:B------:R-:W-:Y:S02]  /*2140*/  ISETP.NE.U32.AND P0, PT, RZ, UR6, PT ;  /* 0x00000006ff007c0c */ /* 0x000fe4000bf05070 */
[----:B------:R-:W-:Y:S02]  /*2150*/  IADD3.X R14, RZ, R17, R33, P2, P3 ;  /* 0x00000011ff0e7210 */ /* 0x000fe400017e6421 */
[----:B------:R-:W-:-:S02]  /*2160*/  ISETP.NE.AND.EX P0, PT, RZ, UR7, PT, P0 ;  /* 0x00000007ff007c0c */ /* 0x000fc4000bf05300 */
[----:B------:R-:W-:Y:S02]  /*2170*/  LEA R10, P1, R25, UR14, 0x2 ;  /* 0x0000000e190a7c11 */ /* 0x000fe4000f8210ff */
[----:B------:R-:W-:Y:S02]  /*2180*/  LEA R12, P2, R13, UR14, 0x2 ;  /* 0x0000000e0d0c7c11 */ /* 0x000fe4000f8410ff */
[----:B------:R-:W-:Y:S02]  /*2190*/  LEA.HI.X R11, R25, UR15, R14, 0x2, P1 ;  /* 0x0000000f190b7c11 */ /* 0x000fe400088f140e */
[----:B------:R-:W-:Y:S01]  /*21a0*/  LEA.HI.X R13, R13, UR15, R16, 0x2, P2 ;  /* 0x0000000f0d0d7c11 */ /* 0x000fe200090f1410 */
[----:B0-----:R0:W-:Y:S01]  /*21b0*/  STG.E desc[UR10][R4.64], R34 ;  /* 0x0000002204007986 */ /* 0x0011e2000c10190a */
[----:B------:R-:W-:-:S03]  /*21c0*/  FMNMX R26, R21, |R26|, !PT ;  /* 0x4000001a151a7209 */ /* 0x000fc60007800000 */
[----:B---3--:R0:W-:Y:S04]  /*21d0*/  STG.E desc[UR10][R8.64], R30 ;  /* 0x0000001e08007986 */ /* 0x0081e8000c10190a */
        /* <DEDUP_REMOVED lines=8> */
[----:B------:R-:W-:-:S11]  /*2260*/  MOV R9, RZ ;  /* 0x000000ff00097202 */ /* 0x000fd60000000f00 */
[----:B------:R-:W-:-:S05]  /*2270*/  VOTEU.ALL UP0, P0 ;  /* 0x00000000003f7886 */ /* 0x000fca0000000000 */
[----:B------:R-:W-:Y:S01]  /*2280*/  @!UP0 ULEA UR4, UR9, UR8, 0x18 ;  /* 0x0000000809048291 */ /* 0x000fe2000f8ec03f */
[----:B0-----:R-:W-:-:S05]  /*2290*/  FMNMX R4, R19, R4, !PT ;  /* 0x0000000413047209 */ /* 0x001fca0007800000 */
[----:B------:R-:W0:Y:S02]  /*22a0*/  SHFL.DOWN PT, R5, R4, 0x8, 0x1f ;  /* 0x09001f0004057f89 */ /* 0x000e2400000e0000 */
        /* <DEDUP_REMOVED lines=25> */
.L_x_12483:
[----:B-1----:R-:W-:-:S07]  /*2440*/  FMNMX R9, R4, R9, !PT ;  /* 0x0000000904097209 */ /* 0x002fce0007800000 */
.L_x_12475:
[----:B------:R-:W-:Y:S05]  /*2450*/  BSYNC B0 ;  /* 0x0000000000007941 */ /* 0x000fea0003800000 */
.L_x_12474:
[----:B------:R-:W-:Y:S01]  /*2460*/  ISETP.NE.AND P0, PT, R3, RZ, PT ;  /* 0x000000ff0300720c */ /* 0x000fe20003f05270 */
[----:B------:R-:W-:-:S12]  /*2470*/  BSSY B0, `(.L_x_12473) ;  /* 0x0000004000007945 */ /* 0x000fd80003800000 */
[----:B------:R-:W-:Y:S05]  /*2480*/  @P0 BRA `(.L_x_12477) ;  /* 0x0000000000080947 */ /* 0x000fea0003800000 */
[----:B0-----:R-:W0:Y:S02]  /*2490*/  LDC.64 R4, c[0x0][0x238] ;  /* 0x00008e00ff047b82 */ /* 0x001e240000000a00 */
[----:B0-----:R1:W-:Y:S02]  /*24a0*/  REDG.E.MAX.S32.STRONG.GPU desc[UR10][R4.64], R9 ;  /* 0x000000090400798e */ /* 0x0013e4000d10e38a */
.L_x_12477:
[----:B------:R-:W-:Y:S05]  /*24b0*/  BSYNC B0 ;  /* 0x0000000000007941 */ /* 0x000fea0003800000 */
.L_x_12473:
        /* <DEDUP_REMOVED lines=12> */
[----:B01----:R-:W-:Y:S05]  /*2580*/  CALL.REL.NOINC `($__internal_299_$__cuda_sm20_rcp_rn_f32_slowpath) ;  /* 0x0000000400847944 */ /* 0x003fea0003c00000 */
[----:B------:R-:W-:Y:S05]  /*2590*/  BRA `(.L_x_12479) ;  /* 0x0000000000147947 */ /* 0x000fea0003800000 */
.L_x_12478:
[----:B01----:R-:W0:Y:S01]  /*25a0*/  MUFU.RCP R5, UR5 ;  /* 0x0000000500057d08 */ /* 0x003e220008001000 */
[----:B------:R-:W-:-:S04]  /*25b0*/  IMAD.U32 R0, RZ, RZ, UR5 ;  /* 0x00000005ff007e24 */ /* 0x000fc8000f8e00ff */
[----:B0-----:R-:W-:-:S04]  /*25c0*/  FFMA R0, R5, R0, -1 ;  /* 0xbf80000005007423 */ /* 0x001fc80000000000 */
[----:B------:R-:W-:-:S04]  /*25d0*/  FADD.FTZ R0, -R0, -RZ ;  /* 0x800000ff00007221 */ /* 0x000fc80000010100 */
[----:B------:R-:W-:-:S07]  /*25e0*/  FFMA R5, R5, R0, R5 ;  /* 0x0000000005057223 */ /* 0x000fce0000000005 */
.L_x_12479:
[----:B------:R-:W0:Y:S02]  /*25f0*/  LDC.64 R2, c[0x0][0x240] ;  /* 0x00009000ff027b82 */ /* 0x000e240000000a00 */
[----:B0-----:R-:W-:Y:S01]  /*2600*/  STG.E desc[UR10][R2.64], R5 ;  /* 0x0000000502007986 */ /* 0x001fe2000c10190a */
[----:B------:R-:W-:Y:S05]  /*2610*/  EXIT ;  /* 0x000000000000794d */ /* 0x000fea0003800000 */
.L_x_12476:
[----:B------:R-:W-:Y:S01]  /*2620*/  HFMA2.MMA R7, -RZ, RZ, 0, 2.384185791015625e-07 ;  /* 0x00000004ff077435 */ /* 0x000fe200000001ff */
[----:B------:R-:W-:Y:S01]  /*2630*/  IMAD.MOV.U32 R11, RZ, RZ, 0x1f ;  /* 0x0000001fff0b7424 */ /* 0x000fe200078e00ff */
[----:B------:R-:W-:-:S09]  /*2640*/  MOV R6, 0xffffffff ;  /* 0xffffffff00067802 */ /* 0x000fd20000000f00 */
[----:B01----:R-:W-:Y:S05]  /*2650*/  WARPSYNC.COLLECTIVE R6, `(.L_x_12480) ;  /* 0x0000000006087348 */ /* 0x003fea0003c00000 */
[----:B-1----:R1:W2:Y:S02]  /*2660*/  SHFL.DOWN P0, R9, R2, R7, R11 ;  /* 0x0800000702097389 */ /* 0x0022a4000000000b */
[----:B012---:R-:W-:Y:S01]  /*2670*/  ENDCOLLECTIVE ;  /* 0x000000000000791b */ /* 0x007fe20003800000 */
.L_x_12480:
[----:B------:R-:W-:Y:S02]  /*2680*/  IMAD.MOV.U32 R7, RZ, RZ, 0x2 ;  /* 0x00000002ff077424 */ /* 0x000fe400078e00ff */
[----:B------:R-:W-:-:S05]  /*2690*/  IMAD.MOV.U32 R5, RZ, RZ, R9 ;  /* 0x000000ffff057224 */ /* 0x000fca00078e0009 */
[----:B------:R-:W-:-:S04]  /*26a0*/  FMNMX R5, R5, R2, !PT ;  /* 0x0000000205057209 */ /* 0x000fc80007800000 */
[----:B------:R-:W-:-:S07]  /*26b0*/  MOV R2, R5 ;  /* 0x0000000500027202 */ /* 0x000fce0000000f00 */
[----:B------:R-:W-:Y:S05]  /*26c0*/  WARPSYNC.COLLECTIVE R6, `(.L_x_12481) ;  /* 0x0000000006087348 */ /* 0x000fea0003c00000 */
[----:B------:R0:W1:Y:S02]  /*26d0*/  SHFL.DOWN P0, R9, R2, R7, R11 ;  /* 0x0800000702097389 */ /* 0x000064000000000b */
[----:B01----:R-:W-:Y:S01]  /*26e0*/  ENDCOLLECTIVE ;  /* 0x000000000000791b */ /* 0x003fe20003800000 */
.L_x_12481:
[----:B------:R-:W-:Y:S01]  /*26f0*/  HFMA2.MMA R7, -RZ, RZ, 0, 5.9604644775390625e-08 ;  /* 0x00000001ff077435 */ /* 0x000fe200000001ff */
[----:B------:R-:W-:-:S04]  /*2700*/  MOV R4, R9 ;  /* 0x0000000900047202 */ /* 0x000fc80000000f00 */
[----:B------:R-:W-:-:S05]  /*2710*/  FMNMX R4, R5, R4, !PT ;  /* 0x0000000405047209 */ /* 0x000fca0007800000 */
[----:B------:R-:W-:-:S07]  /*2720*/  IMAD.MOV.U32 R2, RZ, RZ, R4 ;  /* 0x000000ffff027224 */ /* 0x000fce00078e0004 */
[----:B------:R-:W-:Y:S05]  /*2730*/  WARPSYNC.COLLECTIVE R6, `(.L_x_12482) ;  /* 0x0000000006087348 */ /* 0x000fea0003c00000 */
[----:B------:R0:W1:Y:S02]  /*2740*/  SHFL.DOWN P0, R9, R2, R7, R11 ;  /* 0x0800000702097389 */ /* 0x000064000000000b */
[----:B01----:R-:W-:Y:S01]  /*2750*/  ENDCOLLECTIVE ;  /* 0x000000000000791b */ /* 0x003fe20003800000 */
.L_x_12482:
[----:B------:R-:W-:Y:S05]  /*2760*/  BRA `(.L_x_12483) ;  /* 0xfffffffc00347947 */ /* 0x000fea000383ffff */
        .weak           $__internal_298_$__cuda_sm20_div_u64
        .type           $__internal_298_$__cuda_sm20_div_u64,@function
        .size           $__internal_298_$__cuda_sm20_div_u64,($__internal_299_$__cuda_sm20_rcp_rn_f32_slowpath - $__internal_298_$__cuda_sm20_div_u64)
$__internal_298_$__cuda_sm20_div_u64:
[----:B------:R-:W-:Y:S01]  /*2770*/  IMAD.MOV.U32 R12, RZ, RZ, R5 ;  /* 0x000000ffff0c7224 */ /* 0x000fe200078e0005 */
        /* <DEDUP_REMOVED lines=57> */
[----:B------:R-:W-:Y:S02]  /*2b10*/  ISETP.GE.U32.AND.EX P0, PT, R9, R4, PT, P0 ;  /* 0x000000040900720c */ /* 0x000fe40003f06100 */
[----:B------:R-:W-:Y:S01]  /*2b20*/  ISETP.NE.U32.AND P1, PT, R5, RZ, PT ;  /* 0x000000ff0500720c */ /* 0x000fe20003f25070 */
[----:B------:R-:W-:Y:S01]  /*2b30*/  IMAD.X R9, RZ, RZ, R10, P2 ;  /* 0x000000ffff097224 */ /* 0x000fe200010e060a */
[----:B------:R-:W-:-:S02]  /*2b40*/  SEL R8, R8, R11, P0 ;  /* 0x0000000b08087207 */ /* 0x000fc40000000000 */
[----:B------:R-:W-:Y:S02]  /*2b50*/  ISETP.NE.AND.EX P1, PT, R4, RZ, PT, P1 ;  /* 0x000000ff0400720c */ /* 0x000fe40003f25310 */
[----:B------:R-:W-:Y:S02]  /*2b60*/  SEL R9, R9, R10, P0 ;  /* 0x0000000a09097207 */ /* 0x000fe40000000000 */
[----:B------:R-:W-:Y:S02]  /*2b70*/  SEL R8, R8, 0xffffffff, P1 ;  /* 0xffffffff08087807 */ /* 0x000fe40000800000 */
[----:B------:R-:W-:Y:S01]  /*2b80*/  SEL R9, R9, 0xffffffff, P1 ;  /* 0xffffffff09097807 */ /* 0x000fe20000800000 */
[----:B------:R-:W-:Y:S06]  /*2b90*/  RET.REL.NODEC R6 `(_ZN18transformer_engine6detail32dgated_act_cast_transpose_kernelILi1ELi1EfffNS_5EmptyEXadL_ZNS_5dgeluIffEET_T0_RKS2_EEXadL_ZNS_4geluIffEES4_S5_S7_EEEEvPKT2_SB_PT3_SD_PKT1_PSE_SH_mmm) ;  /* 0xffffffd406187950 */ /* 0x000fec0003c3ffff */
        .weak           $__internal_299_$__cuda_sm20_rcp_rn_f32_slowpath
        .type           $__internal_299_$__cuda_sm20_rcp_rn_f32_slowpath,@function
        .size           $__internal_299_$__cuda_sm20_rcp_rn_f32_slowpath,(.L_x_34784 - $__internal_299_$__cuda_sm20_rcp_rn_f32_slowpath)
$__internal_299_$__cuda_sm20_rcp_rn_f32_slowpath:
        /* <DEDUP_REMOVED lines=15> */
.L_x_12484:
        /* <DEDUP_REMOVED lines=33> */
.L_x_12486:
[----:B------:R0:W1:Y:S02]  /*2ea0*/  MUFU.RCP R2, R0 ;  /* 0x0000000000027308 */ /* 0x0000640000001000 */
.L_x_12485:
[----:B------:R-:W-:Y:S01]  /*2eb0*/  HFMA2.MMA R3, -RZ, RZ, 0, 0 ;  /* 0x00000000ff037435 */ /* 0x000fe200000001ff */
[----:B-1-3--:R-:W-:Y:S01]  /*2ec0*/  MOV R5, R2 ;  /* 0x0000000200057202 */ /* 0x00afe20000000f00 */
[----:B------:R-:W-:-:S04]  /*2ed0*/  IMAD.MOV.U32 R2, RZ, RZ, R7 ;  /* 0x000000ffff027224 */ /* 0x000fc800078e0007 */
[----:B0-2---:R-:W-:Y:S05]  /*2ee0*/  RET.REL.NODEC R2 `(_ZN18transformer_engine6detail32dgated_act_cast_transpose_kernelILi1ELi1EfffNS_5EmptyEXadL_ZNS_5dgeluIffEET_T0_RKS2_EEXadL_ZNS_4geluIffEES4_S5_S7_EEEEvPKT2_SB_PT3_SD_PKT1_PSE_SH_mmm) ;  /* 0xffffffd002447950 */ /* 0x005fea0003c3ffff */
.L_x_12487:
        /* <DEDUP_REMOVED lines=9> */
.L_x_34784:


//--------------------- .text._ZN18transformer_engine6detail38cast_transpose_fused_kernel_notalignedILb1ELb1ELb0EfNS_16CTDBiasDActParamI13__nv_bfloat16S3_13__nv_fp8_e4m3fEELi2ELi4ENS_5EmptyEXadL_ZNS_6dqgeluIffEET_T0_RKS6_EEEEvT3_mmm --------------------------
	.section	.text._ZN18transformer_engine6detail38cast_transpose_fused_kernel_notalignedILb1ELb1ELb0EfNS_16CTDBiasDActParamI13__nv_bfloat16S3_13__nv_fp8_e4m3fEELi2ELi4ENS_5EmptyEXadL_ZNS_6dqgeluIffEET_T0_RKS6_EEEEvT3_mmm,"ax",@progbits
	.align	128
        .global         _ZN18transformer_engine6detail38cast_transpose_fused_kernel_notalignedILb1ELb1ELb0EfNS_16CTDBiasDActParamI13__nv_bfloat16S3_13__nv_fp8_e4m3fEELi2ELi4ENS_5EmptyEXadL_ZNS_6dqgeluIffEET_T0_RKS6_EEEEvT3_mmm
        .type           _ZN18transformer_engine6detail38cast_transpose_fused_kernel_notalignedILb1ELb1ELb0EfNS_16CTDBiasDActParamI13__nv_bfloat16S3_13__nv_fp8_e4m3fEELi2ELi4ENS_5EmptyEXadL_ZNS_6dqgeluIffEET_T0_RKS6_EEEEvT3_mmm,@function
        .size           _ZN18transformer_engine6detail38cast_transpose_fused_kernel_notalignedILb1ELb1ELb0EfNS_16CTDBiasDActParamI13__nv_bfloat16S3_13__nv_fp8_e4m3fEELi2ELi4ENS_5EmptyEXadL_ZNS_6dqgeluIffEET_T0_RKS6_EEEEvT3_mmm,(.L_x_34786 - _ZN18transformer_engine6detail38cast_transpose_fused_kernel_notalignedILb1ELb1ELb0EfNS_16CTDBiasDActParamI13__nv_bfloat16S3_13__nv_fp8_e4m3fEELi2ELi4ENS_5EmptyEXadL_ZNS_6dqgeluIffEET_T0_RKS6_EEEEvT3_mmm)
        .other          _ZN18transformer_engine6detail38cast_transpose_fused_kernel_notalignedILb1ELb1ELb0EfNS_16CTDBiasDActParamI13__nv_bfloat16S3_13__nv_fp8_e4m3fEELi2ELi4ENS_5EmptyEXadL_ZNS_6dqgeluIffEET_T0_RKS6_EEEEvT3_mmm,@"STO_CUDA_ENTRY STV_DEFAULT"
_ZN18transformer_engine6detail38cast_transpose_fused_kernel_notalignedILb1ELb1ELb0EfNS_16CTDBiasDActParamI13__nv_bfloat16S3_13__nv_fp8_e4m3fEELi2ELi4ENS_5EmptyEXadL_ZNS_6dqgeluIffEET_T0_RKS6_EEEEvT3_mmm:
.text._ZN18transformer_engine6detail38cast_transpose_fused_kernel_notalignedILb1ELb1ELb0EfNS_16CTDBiasDActParamI13__nv_bfloat16S3_13__nv_fp8_e4m3fEELi2ELi4ENS_5EmptyEXadL_ZNS_6dqgeluIffEET_T0_RKS6_EEEEvT3_mmm:
        /* <DEDUP_REMOVED lines=19> */
[----:B------:R-:W-:Y:S05]  /*0130*/  CALL.REL.NOINC `($__internal_300_$__cuda_sm20_div_u64) ;  /* 0x0000008c00287944 */ /* 0x000fea0003c00000 */
        /* <DEDUP_REMOVED lines=9> */
.L_x_12488:
        /* <DEDUP_REMOVED lines=22> */
.L_x_12489:
[----:B------:R-:W0:Y:S01]  /*0330*/  LDC.64 R6, c[0x0][0x260] ;  /* 0x00009800ff067b82 */ /* 0x000e220000000a00 */
[----:B------:R-:W-:Y:S01]  /*0340*/  SHF.R.U32.HI R0, RZ, 0x5, R29 ;  /* 0x00000005ff007819 */ /* 0x000fe2000001161d */
[----:B------:R-:W-:Y:S01]  /*0350*/  IMAD.SHL.U32 R41, R28, 0x2, RZ ;  /* 0x000000021c297824 */ /* 0x000fe200078e00ff */
[----:B------:R-:W-:Y:S01]  /*0360*/  SHF.L.U64.HI R4, R32, 0x5, R33 ;  /* 0x0000000520047819 */ /* 0x000fe20000010221 */
[----:B------:R-:W-:Y:S01]  /*0370*/  ULDC.64 UR4, c[0x0][0x210] ;  /* 0x0000840000047ab9 */ /* 0x000fe20000000a00 */
[----:B------:R-:W-:Y:S01]  /*0380*/  ULDC.64 UR6, c[0x0][0x218] ;  /* 0x0000860000067ab9 */ /* 0x000fe20000000a00 */
[C---:B------:R-:W-:Y:S01]  /*0390*/  IMAD.SHL.U32 R35, R0.reuse, 0x4, RZ ;  /* 0x0000000400237824 */ /* 0x040fe200078e00ff */
[----:B------:R-:W-:Y:S01]  /*03a0*/  ULDC.64 UR10, c[0x0][0x208] ;  /* 0x00008200000a7ab9 */ /* 0x000fe20000000a00 */
[----:B------:R-:W1:Y:S01]  /*03b0*/  LDC.64 R2, c[0x0][0x258] ;  /* 0x00009600ff027b82 */ /* 0x000e620000000a00 */
[----:B------:R-:W-:Y:S02]  /*03c0*/  IMAD R0, R0, -0x4, R29 ;  /* 0xfffffffc00007824 */ /* 0x000fe400078e021d */
[----:B------:R-:W-:-:S02]  /*03d0*/  LOP3.LUT R35, R35, 0x1c, RZ, 0xe2, !PT ;  /* 0x0000001c23237812 */ /* 0x000fc400078ee2ff */
[----:B0-----:R-:W-:Y:S02]  /*03e0*/  SHF.R.U64 R5, R6, 0x2, R7 ;  /* 0x0000000206057819 */ /* 0x001fe40000001207 */
[----:B------:R-:W-:Y:S02]  /*03f0*/  SHF.L.U64.HI R6, R28, 0x5, R27 ;  /* 0x000000051c067819 */ /* 0x000fe4000001021b */
[----:B------:R-:W-:Y:S01]  /*0400*/  LEA R26, P0, -R32, R5, 0x5 ;  /* 0x00000005201a7211 */ /* 0x000fe200078029ff */
[C---:B------:R-:W-:Y:S01]  /*0410*/  VIADD R5, R0.reuse, 0xffffffff ;  /* 0xffffffff00057836 */ /* 0x040fe20000000000 */
[----:B------:R-:W-:Y:S02]  /*0420*/  LOP3.LUT R0, R0, 0x1f, RZ, 0xc0, !PT ;  /* 0x0000001f00007812 */ /* 0x000fe400078ec0ff */
[--C-:B-1----:R-:W-:Y:S01]  /*0430*/  SHF.R.U64 R40, R2, 0x1, R3.reuse ;  /* 0x0000000102287819 */ /* 0x102fe20000001203 */
[----:B------:R-:W-:Y:S01]  /*0440*/  IMAD.WIDE.U32 R16, R32, R2, RZ ;  /* 0x0000000220107225 */ /* 0x000fe200078e00ff */
[----:B------:R-:W-:-:S02]  /*0450*/  SHF.R.U32.HI R43, RZ, 0x1, R3 ;  /* 0x00000001ff2b7819 */ /* 0x000fc40000011603 */
[----:B------:R-:W-:Y:S02]  /*0460*/  LEA R25, P1, -R28, R40, 0x5 ;  /* 0x000000281c197211 */ /* 0x000fe400078229ff */
[----:B------:R-:W-:Y:S02]  /*0470*/  LEA.HI.X R4, R7, ~R4, RZ, 0x1e, P0 ;  /* 0x8000000407047211 */ /* 0x000fe400000ff4ff */
[----:B------:R-:W-:Y:S01]  /*0480*/  ISETP.LT.U32.AND P0, PT, R26, 0x20, PT ;  /* 0x000000201a00780c */ /* 0x000fe20003f01070 */
[----:B------:R-:W-:Y:S01]  /*0490*/  IMAD.X R6, R43, 0x1, ~R6, P1 ;  /* 0x000000012b067824 */ /* 0x000fe200008e0e06 */
[----:B------:R-:W-:Y:S02]  /*04a0*/  ISETP.LT.U32.AND P1, PT, R25, 0x20, PT ;  /* 0x000000201900780c */ /* 0x000fe40003f21070 */
[----:B------:R-:W-:Y:S02]  /*04b0*/  ISETP.LT.U32.AND.EX P0, PT, R4, RZ, PT, P0 ;  /* 0x000000ff0400720c */ /* 0x000fe40003f01100 */
[----:B------:R-:W-:-:S02]  /*04c0*/  SHF.R.U32.HI R4, RZ, 0x1, R29 ;  /* 0x00000001ff047819 */ /* 0x000fc4000001161d */
[----:B------:R-:W-:Y:S02]  /*04d0*/  IADD3 R7, R35, 0x1, RZ ;  /* 0x0000000123077810 */ /* 0x000fe40007ffe0ff */
[----:B------:R-:W-:Y:S02]  /*04e0*/  SEL R26, R26, 0x20, P0 ;  /* 0x000000201a1a7807 */ /* 0x000fe40000000000 */
[----:B------:R-:W-:Y:S01]  /*04f0*/  ISETP.LT.U32.AND.EX P1, PT, R6, RZ, PT, P1 ;  /* 0x000000ff0600720c */ /* 0x000fe20003f21110 */
[----:B------:R-:W-:Y:S01]  /*0500*/  IMAD R6, R33, R2, RZ ;  /* 0x0000000221067224 */ /* 0x000fe200078e02ff */
[----:B------:R-:W-:Y:S02]  /*0510*/  LOP3.LUT R4, R4, 0x70, RZ, 0xc0, !PT ;  /* 0x0000007004047812 */ /* 0x000fe400078ec0ff */
[----:B------:R-:W-:Y:S01]  /*0520*/  ISETP.GE.U32.AND P0, PT, R7, R26, PT ;  /* 0x0000001a0700720c */ /* 0x000fe20003f06070 */
[----:B------:R-:W-:Y:S01]  /*0530*/  IMAD R9, R32, R3, R6 ;  /* 0x0000000320097224 */ /* 0x000fe200078e0206 */
[----:B------:R-:W-:Y:S01]  /*0540*/  LOP3.LUT R5, R5, 0x1f, RZ, 0xc0, !PT ;  /* 0x0000001f05057812 */ /* 0x000fe200078ec0ff */
[-C--:B------:R-:W-:Y:S01]  /*0550*/  IMAD R7, R43, R4.reuse, RZ ;  /* 0x000000042b077224 */ /* 0x080fe200078e02ff */
[----:B------:R-:W-:Y:S01]  /*0560*/  SEL R25, R25, 0x20, P1 ;  /* 0x0000002019197807 */ /* 0x000fe20000800000 */
[----:B------:R-:W-:Y:S01]  /*0570*/  IMAD.WIDE.U32 R58, R40, R4, RZ ;  /* 0x00000004283a7225 */ /* 0x000fe200078e00ff */
[----:B------:R-:W-:-:S02]  /*0580*/  LEA R41, P2, R16, R41, 0x2 ;  /* 0x0000002910297211 */ /* 0x000fc400078410ff */
[----:B------:R-:W-:Y:S01]  /*0590*/  ISETP.LT.U32.AND P0, PT, R5, R25, !P0 ;  /* 0x000000190500720c */ /* 0x000fe20004701070 */
[----:B------:R-:W-:Y:S01]  /*05a0*/  IMAD.IADD R6, R17, 0x1, R9 ;  /* 0x0000000111067824 */ /* 0x000fe200078e0209 */
[----:B------:R-:W-:Y:S02]  /*05b0*/  IADD3 R14, R59, R7, RZ ;  /* 0x000000073b0e7210 */ /* 0x000fe40007ffe0ff */
[----:B------:R-:W-:Y:S02]  /*05c0*/  IADD3 R4, P1, R5, R58, RZ ;  /* 0x0000003a05047210 */ /* 0x000fe40007f3e0ff */
[----:B------:R-:W-:Y:S02]  /*05d0*/  SHF.L.U64.HI R7, R28, 0x1, R27 ;  /* 0x000000011c077819 */ /* 0x000fe4000001021b */
[----:B------:R-:W-:Y:S01]  /*05e0*/  SHF.L.U32 R23, R41, 0x6, RZ ;  /* 0x0000000629177819 */ /* 0x000fe200000006ff */
[----:B------:R-:W-:Y:S01]  /*05f0*/  IMAD.X R5, RZ, RZ, R14, P1 ;  /* 0x000000ffff057224 */ /* 0x000fe200008e060e */
[----:B------:R-:W-:-:S02]  /*0600*/  ISETP.GE.U32.AND P1, PT, R35, R26, PT ;  /* 0x0000001a2300720c */ /* 0x000fc40003f26070 */
[----:B------:R-:W-:Y:S01]  /*0610*/  LEA.HI.X R16, R16, R7, R6, 0x2, P2 ;  /* 0x0000000710107211 */ /* 0x000fe200010f1406 */
[----:B------:R-:W-:Y:S01]  /*0620*/  @P0 IMAD R9, R43, 0x5, RZ ;  /* 0x000000052b090824 */ /* 0x000fe200078e02ff */
[----:B------:R-:W-:Y:S01]  /*0630*/  ISETP.LT.U32.AND P1, PT, R0, R25, !P1 ;  /* 0x000000190000720c */ /* 0x000fe20004f21070 */
[--C-:B------:R-:W-:Y:S01]  /*0640*/  @P0 IMAD.WIDE.U32 R36, R40, 0x5, R4.reuse ;  /* 0x0000000528240825 */ /* 0x100fe200078e0004 */
[----:B------:R-:W-:Y:S02]  /*0650*/  IADD3 R56, P2, R0, R58, RZ ;  /* 0x0000003a00387210 */ /* 0x000fe40007f5e0ff */
[----:B------:R-:W-:Y:S01]  /*0660*/  @P0 MOV R6, R4 ;  /* 0x0000000400060202 */ /* 0x000fe20000000f00 */
[----:B------:R-:W-:Y:S01]  /*0670*/  @P0 IMAD.MOV.U32 R20, RZ, RZ, R4 ;  /* 0x000000ffff140224 */ /* 0x000fe200078e0004 */
[----:B------:R-:W-:Y:S01]  /*0680*/  @P0 IADD3 R7, R37, R9, RZ ;  /* 0x0000000925070210 */ /* 0x000fe20007ffe0ff */
[----:B------:R-:W-:Y:S01]  /*0690*/  @P0 IMAD.MOV.U32 R21, RZ, RZ, R5 ;  /* 0x000000ffff150224 */ /* 0x000fe200078e0005 */
[C---:B------:R-:W-:Y:S01]  /*06a0*/  @P0 SHF.L.U32 R38, R36.reuse, 0x2, RZ ;  /* 0x0000000224260819 */ /* 0x040fe200000006ff */
[----:B------:R-:W-:Y:S01]  /*06b0*/  @P0 IMAD R11, R43, 0x6, RZ ;  /* 0x000000062b0b0824 */ /* 0x000fe200078e02ff */
[----:B------:R-:W-:Y:S01]  /*06c0*/  @P0 SHF.L.U64.HI R36, R36, 0x2, R7 ;  /* 0x0000000224240819 */ /* 0x000fe20000010207 */
[----:B------:R-:W-:-:S04]  /*06d0*/  @P0 IMAD.WIDE.U32 R20, R40, 0x6, R20 ;  /* 0x0000000628140825 */ /* 0x000fc800078e0014 */
[----:B------:R-:W-:Y:S01]  /*06e0*/  @P0 IMAD.IADD R9, R21, 0x1, R11 ;  /* 0x0000000115090824 */ /* 0x000fe200078e020b */
[----:B------:R-:W-:Y:S01]  /*06f0*/  SHF.L.U64.HI R21, R41, 0x6, R16 ;  /* 0x0000000629157819 */ /* 0x000fe20000010210 */
[----:B------:R-:W-:Y:S01]  /*0700*/  IMAD.X R57, RZ, RZ, R14, P2 ;  /* 0x000000ffff397224 */ /* 0x000fe200010e060e */
[C---:B------:R-:W-:Y:S01]  /*0710*/  IADD3 R24, P2, R23.reuse, UR4, RZ ;  /* 0x0000000417187c10 */ /* 0x040fe2000ff5e0ff */
[----:B------:R-:W-:Y:S01]  /*0720*/  @P0 IMAD.MOV.U32 R7, RZ, RZ, R5 ;  /* 0x000000ffff070224 */ /* 0x000fe200078e0005 */
[----:B------:R-:W-:Y:S01]  /*0730*/  IADD3 R23, P3, R23, UR6, RZ ;  /* 0x0000000617177c10 */ /* 0x000fe2000ff7e0ff */
[C---:B------:R-:W-:Y:S01]  /*0740*/  @P0 IMAD.SHL.U32 R34, R20.reuse, 0x4, RZ ;  /* 0x0000000414220824 */ /* 0x040fe200078e00ff */
[----:B------:R-:W-:Y:S01]  /*0750*/  @P0 SHF.L.U64.HI R20, R20, 0x2, R9 ;  /* 0x0000000214140819 */ /* 0x000fe20000010209 */
[----:B------:R-:W-:Y:S01]  /*0760*/  @P0 IMAD R15, R43, 0x7, RZ ;  /* 0x000000072b0f0824 */ /* 0x000fe200078e02ff */
[C---:B------:R-:W-:Y:S01]  /*0770*/  IADD3.X R22, R21.reuse, UR5, RZ, P2, !PT ;  /* 0x0000000515167c10 */ /* 0x040fe200097fe4ff */
[C---:B------:R-:W-:Y:S01]  /*0780*/  @P0 IMAD.WIDE.U32 R6, R40.reuse, 0x7, R6 ;  /* 0x0000000728060825 */ /* 0x040fe200078e0006 */
[----:B------:R-:W-:Y:S01]  /*0790*/  IADD3.X R21, R21, UR7, RZ, P3, !PT ;  /* 0x0000000715157c10 */ /* 0x000fe20009ffe4ff */
[----:B------:R-:W-:Y:S01]  /*07a0*/  ULDC.64 UR4, c[0x0][0x230] ;  /* 0x00008c0000047ab9 */ /* 0x000fe20000000a00 */
[----:B------:R-:W-:Y:S01]  /*07b0*/  @P0 LEA R44, P3, R40, R4, 0x2 ;  /* 0x00000004282c0211 */ /* 0x000fe200078610ff */
[----:B------:R-:W-:Y:S01]  /*07c0*/  @P1 IMAD R11, R43, 0x3, RZ ;  /* 0x000000032b0b1824 */ /* 0x000fe200078e02ff */
[--C-:B------:R-:W-:Y:S01]  /*07d0*/  @P1 SHF.L.U64.HI R10, R56, 0x2, R57.reuse ;  /* 0x00000002380a1819 */ /* 0x100fe20000010239 */
[----:B------:R-:W-:-:S04]  /*07e0*/  @P1 IMAD.WIDE.U32 R8, R40, 0x3, R56 ;  /* 0x0000000328081825 */ /* 0x000fc800078e0038 */
[----:B------:R-:W-:Y:S01]  /*07f0*/  @P0 IMAD.IADD R15, R7, 0x1, R15 ;  /* 0x00000001070f0824 */ /* 0x000fe200078e020f */
[----:B------:R-:W-:Y:S01]  /*0800*/  @P1 IADD3 R7, R9, R11, RZ ;  /* 0x0000000b09071210 */ /* 0x000fe20007ffe0ff */
[----:B------:R-:W-:Y:S02]  /*0810*/  @P1 IMAD.SHL.U32 R9, R56, 0x4, RZ ;  /* 0x0000000438091824 */ /* 0x000fe400078e00ff */
[----:B------:R-:W-:Y:S01]  /*0820*/  @!P1 IMAD.MOV.U32 R17, RZ, RZ, RZ ;  /* 0x000000ffff119224 */ /* 0x000fe200078e00ff */
[----:B------:R-:W-:Y:S01]  /*0830*/  @P1 SHF.L.U64.HI R0, R8, 0x2, R7 ;  /* 0x0000000208001819 */ /* 0x000fe20000010207 */
[----:B------:R-:W-:Y:S01]  /*0840*/  @P0 IMAD.SHL.U32 R54, R6, 0x4, RZ ;  /* 0x0000000406360824 */ /* 0x000fe200078e00ff */
[----:B------:R-:W-:Y:S02]  /*0850*/  @P0 LEA.HI.X R7, R40, R5, R43, 0x2, P3 ;  /* 0x0000000528070211 */ /* 0x000fe400018f142b */
[C---:B------:R-:W-:Y:S02]  /*0860*/  @P1 IADD3 R4, P3, R9.reuse, R23, RZ ;  /* 0x0000001709041210 */ /* 0x040fe40007f7e0ff */
[----:B------:R-:W-:-:S02]  /*0870*/  @P1 IADD3 R12, P2, R9, R24, RZ ;  /* 0x00000018090c1210 */ /* 0x000fc40007f5e0ff */
[----:B------:R-:W-:Y:S01]  /*0880*/  @P0 SHF.L.U64.HI R7, R44, 0x2, R7 ;  /* 0x000000022c070819 */ /* 0x000fe20000010207 */
[----:B------:R-:W-:Y:S01]  /*0890*/  @P1 IMAD.X R5, R10, 0x1, R21, P3 ;  /* 0x000000010a051824 */ /* 0x000fe200018e0615 */
[----:B------:R-:W-:Y:S01]  /*08a0*/  @P0 SHF.L.U32 R44, R44, 0x2, RZ ;  /* 0x000000022c2c0819 */ /* 0x000fe200000006ff */
[----:B------:R-:W-:Y:S01]  /*08b0*/  @P1 IMAD.X R13, R10, 0x1, R22, P2 ;  /* 0x000000010a0d1824 */ /* 0x000fe200010e0616 */
[----:B------:R-:W-:Y:S02]  /*08c0*/  @P1 IADD3 R19, P2, R56, R40, RZ ;  /* 0x0000002838131210 */ /* 0x000fe40007f5e0ff */
[----:B------:R0:W2:Y:S01]  /*08d0*/  @P1 LDG.E R17, desc[UR10][R4.64] ;  /* 0x0000000a04111981 */ /* 0x0000a2000c1e1900 */
[----:B------:R-:W-:Y:S01]  /*08e0*/  @P0 SHF.L.U64.HI R15, R6, 0x2, R15 ;  /* 0x00000002060f0819 */ /* 0x000fe2000001020f */
[----:B------:R-:W-:Y:S01]  /*08f0*/  @P1 IMAD.SHL.U32 R6, R8, 0x4, RZ ;  /* 0x0000000408061824 */ /* 0x000fe200078e00ff */
[----:B------:R-:W-:Y:S01]  /*0900*/  @P0 IADD3 R10, P3, R44, R24, RZ ;  /* 0x000000182c0a0210 */ /* 0x000fe20007f7e0ff */
[----:B------:R-:W-:Y:S01]  /*0910*/  @P1 IMAD.X R42, R57, 0x1, R43, P2 ;  /* 0x00000001392a1824 */ /* 0x000fe200010e062b */
[----:B------:R-:W-:-:S04]  /*0920*/  @!P1 MOV R8, RZ ;  /* 0x000000ff00089202 */ /* 0x000fc80000000f00 */
[C---:B------:R-:W-:Y:S01]  /*0930*/  @P1 SHF.L.U64.HI R42, R19.reuse, 0x2, R42 ;  /* 0x00000002132a1819 */ /* 0x040fe2000001022a */
[----:B------:R-:W-:Y:S01]  /*0940*/  @P1 IMAD.SHL.U32 R19, R19, 0x4, RZ ;  /* 0x0000000413131824 */ /* 0x000fe200078e00ff */
[----:B------:R-:W-:Y:S01]  /*0950*/  @P0 IADD3.X R11, R7, R22, RZ, P3, !PT ;  /* 0x00000016070b0210 */ /* 0x000fe20001ffe4ff */
[----:B------:R1:W3:Y:S01]  /*0960*/  @P1 LDG.E R8, desc[UR10][R12.64] ;  /* 0x0000000a0c081981 */ /* 0x0002e2000c1e1900 */
[----:B------:R-:W-:Y:S02]  /*0970*/  @P0 IADD3 R44, P3, R44, R23, RZ ;  /* 0x000000172c2c0210 */ /* 0x000fe40007f7e0ff */
[----:B------:R-:W-:Y:S02]  /*0980*/  @P1 IADD3 R18, P2, R19, R24, RZ ;  /* 0x0000001813121210 */ /* 0x000fe40007f5e0ff */
[----:B------:R-:W-:Y:S02]  /*0990*/  @P0 IADD3.X R45, R7, R21, RZ, P3, !PT ;  /* 0x00000015072d0210 */ /* 0x000fe40001ffe4ff */
[----:B0-----:R-:W-:-:S02]  /*09a0*/  @P1 IADD3 R4, P3, R19, R23, RZ ;  /* 0x0000001713041210 */ /* 0x001fc40007f7e0ff */
[----:B------:R-:W-:Y:S01]  /*09b0*/  @P1 IADD3.X R19, R42, R22, RZ, P2, !PT ;  /* 0x000000162a131210 */ /* 0x000fe200017fe4ff */
[----:B------:R-:W-:Y:S01]  /*09c0*/  @!P0 IMAD.MOV.U32 R39, RZ, RZ, RZ ;  /* 0x000000ffff278224 */ /* 0x000fe200078e00ff */
[----:B-1----:R-:W-:Y:S01]  /*09d0*/  @P0 IADD3 R12, P2, R38, R24, RZ ;  /* 0x00000018260c0210 */ /* 0x002fe20007f5e0ff */
[----:B------:R-:W-:-:S03]  /*09e0*/  @P1 IMAD.X R5, R42, 0x1, R21, P3 ;  /* 0x000000012a051824 */ /* 0x000fc600018e0615 */
[----:B------:R-:W-:Y:S01]  /*09f0*/  @P0 IADD3.X R13, R36, R22, RZ, P2, !PT ;  /* 0x00000016240d0210 */ /* 0x000fe200017fe4ff */
[----:B------:R0:W5:Y:S01]  /*0a00*/  @P0 LDG.E R39, desc[UR10][R10.64] ;  /* 0x0000000a0a270981 */ /* 0x000162000c1e1900 */
[----:B------:R-:W-:Y:S01]  /*0a10*/  ISETP.NE.U32.AND P2, PT, RZ, UR4, PT ;  /* 0x00000004ff007c0c */ /* 0x000fe2000bf45070 */
[----:B------:R-:W-:Y:S02]  /*0a20*/  @!P1 IMAD.MOV.U32 R7, RZ, RZ, RZ ;  /* 0x000000ffff079224 */ /* 0x000fe400078e00ff */
[----:B------:R-:W-:Y:S01]  /*0a30*/  @!P1 IMAD.MOV.U32 R9, RZ, RZ, RZ ;  /* 0x000000ffff099224 */ /* 0x000fe200078e00ff */
[----:B------:R-:W-:Y:S01]  /*0a40*/  ISETP.NE.AND.EX P2, PT, RZ, UR5, PT, P2 ;  /* 0x00000005ff007c0c */ /* 0x000fe2000bf45320 */
[----:B------:R-:W-:Y:S02]  /*0a50*/  @!P0 IMAD.MOV.U32 R37, RZ, RZ, RZ ;  /* 0x000000ffff258224 */ /* 0x000fe400078e00ff */
[----:B------:R1:W5:Y:S01]  /*0a60*/  @P1 LDG.E R7, desc[UR10][R4.64] ;  /* 0x0000000a04071981 */ /* 0x000362000c1e1900 */
[----:B0-----:R-:W-:-:S03]  /*0a70*/  @P0 IADD3 R10, P3, R38, R23, RZ ;  /* 0x00000017260a0210 */ /* 0x001fc60007f7e0ff */
[----:B------:R0:W5:Y:S02]  /*0a80*/  @P1 LDG.E R9, desc[UR10][R18.64] ;  /* 0x0000000a12091981 */ /* 0x000164000c1e1900 */
[----:B------:R-:W-:Y:S01]  /*0a90*/  @P0 IMAD.X R11, R36, 0x1, R21, P3 ;  /* 0x00000001240b0824 */ /* 0x000fe200018e0615 */
[----:B------:R-:W-:Y:S01]  /*0aa0*/  @!P0 CS2R R52, SRZ ;  /* 0x0000000000348805 */ /* 0x000fe2000001ff00 */
[----:B------:R4:W5:Y:S01]  /*0ab0*/  @P0 LDG.E R37, desc[UR10][R44.64] ;  /* 0x0000000a2c250981 */ /* 0x000962000c1e1900 */
[----:B-1----:R-:W-:Y:S02]  /*0ac0*/  @P0 IADD3 R4, P3, R34, R24, RZ ;  /* 0x0000001822040210 */ /* 0x002fe40007f7e0ff */
[----:B0-----:R-:W-:-:S03]  /*0ad0*/  @P1 LOP3.LUT R19, R2, 0xfffffffe, RZ, 0xc0, !PT ;  /* 0xfffffffe02131812 */ /* 0x001fc600078ec0ff */
[----:B------:R-:W-:Y:S01]  /*0ae0*/  @P0 IMAD.X R5, R20, 0x1, R22, P3 ;  /* 0x0000000114050824 */ /* 0x000fe200018e0616 */
[----:B------:R0:W5:Y:S01]  /*0af0*/  @P0 LDG.E R53, desc[UR10][R12.64] ;  /* 0x0000000a0c350981 */ /* 0x000162000c1e1900 */
[----:B----4-:R-:W-:-:S03]  /*0b00*/  @P1 LOP3.LUT R45, R3, 0x3fffffff, RZ, 0xc0, !PT ;  /* 0x3fffffff032d1812 */ /* 0x010fc600078ec0ff */
[----:B------:R1:W5:Y:S01]  /*0b10*/  @P0 LDG.E R52, desc[UR10][R4.64] ;  /* 0x0000000a04340981 */ /* 0x000362000c1e1900 */
[----:B------:R-:W-:Y:S02]  /*0b20*/  @P1 IADD3 R44, P3, R19, R56, RZ ;  /* 0x00000038132c1210 */ /* 0x000fe40007f7e0ff */
[----:B------:R-:W4:Y:S03]  /*0b30*/  @P2 LDC.64 R18, c[0x0][0x230] ;  /* 0x00008c00ff122b82 */ /* 0x000f260000000a00 */
[----:B0-----:R-:W-:-:S05]  /*0b40*/  @P1 IMAD.X R13, R45, 0x1, R57, P3 ;  /* 0x000000012d0d1824 */ /* 0x001fca00018e0639 */
[C---:B------:R-:W-:Y:S01]  /*0b50*/  @P1 SHF.L.U64.HI R12, R44.reuse, 0x2, R13 ;  /* 0x000000022c0c1819 */ /* 0x040fe2000001020d */
[----:B------:R-:W-:Y:S01]  /*0b60*/  @P1 IMAD.SHL.U32 R44, R44, 0x4, RZ ;  /* 0x000000042c2c1824 */ /* 0x000fe200078e00ff */
[----:B------:R-:W-:-:S04]  /*0b70*/  @P0 IADD3 R2, P4, R34, R23, RZ ;  /* 0x0000001722020210 */ /* 0x000fc80007f9e0ff */
[----:B------:R-:W-:Y:S02]  /*0b80*/  @P1 IADD3 R46, P3, R44, R24, RZ ;  /* 0x000000182c2e1210 */ /* 0x000fe40007f7e0ff */
[----:B-1----:R-:W-:Y:S02]  /*0b90*/  @!P1 CS2R R4, SRZ ;  /* 0x0000000000049805 */ /* 0x002fe4000001ff00 */
[----:B------:R-:W-:Y:S01]  /*0ba0*/  @P0 IADD3.X R3, R20, R21, RZ, P4, !PT ;  /* 0x0000001514030210 */ /* 0x000fe200027fe4ff */
[----:B------:R-:W-:Y:S02]  /*0bb0*/  IMAD.MOV.U32 R20, RZ, RZ, 0x3f800000 ;  /* 0x3f800000ff147424 */ /* 0x000fe400078e00ff */
[----:B------:R-:W-:-:S05]  /*0bc0*/  @P1 IMAD.X R47, R12, 0x1, R22, P3 ;  /* 0x000000010c2f1824 */ /* 0x000fca00018e0616 */
[----:B------:R-:W5:Y:S04]  /*0bd0*/  @P1 LDG.E R5, desc[UR10][R46.64] ;  /* 0x0000000a2e051981 */ /* 0x000f68000c1e1900 */
[----:B----4-:R-:W5:Y:S01]  /*0be0*/  @P2 LDG.E R20, desc[UR10][R18.64] ;  /* 0x0000000a12142981 */ /* 0x010f62000c1e1900 */
[----:B------:R-:W-:-:S06]  /*0bf0*/  @!P0 CS2R R50, SRZ ;  /* 0x0000000000328805 */ /* 0x000fcc000001ff00 */
[----:B------:R0:W5:Y:S01]  /*0c00*/  @P0 LDG.E R50, desc[UR10][R10.64] ;  /* 0x0000000a0a320981 */ /* 0x000162000c1e1900 */
[----:B------:R-:W-:Y:S02]  /*0c10*/  @!P0 MOV R34, RZ ;  /* 0x000000ff00228202 */ /* 0x000fe40000000f00 */
[----:B------:R-:W-:Y:S01]  /*0c20*/  @!P0 MOV R49, RZ ;  /* 0x000000ff00318202 */ /* 0x000fe20000000f00 */
[----:B------:R-:W5:Y:S01]  /*0c30*/  @P0 LDG.E R51, desc[UR10][R2.64] ;  /* 0x0000000a02330981 */ /* 0x000f62000c1e1900 */
[----:B0-----:R-:W-:-:S05]  /*0c40*/  @P0 IADD3 R10, P4, R54, R24, RZ ;  /* 0x00000018360a0210 */ /* 0x001fca0007f9e0ff */
[----:B------:R-:W-:Y:S01]  /*0c50*/  @P0 IMAD.X R11, R15, 0x1, R22, P4 ;  /* 0x000000010f0b0824 */ /* 0x000fe200020e0616 */
[----:B------:R-:W-:-:S04]  /*0c60*/  @P0 IADD3 R54, P4, R54, R23, RZ ;  /* 0x0000001736360210 */ /* 0x000fc80007f9e0ff */
[----:B------:R0:W5:Y:S01]  /*0c70*/  @P0 LDG.E R34, desc[UR10][R10.64] ;  /* 0x0000000a0a220981 */ /* 0x000162000c1e1900 */
[----:B------:R-:W-:Y:S01]  /*0c80*/  @P0 IMAD.X R55, R15, 0x1, R21, P4 ;  /* 0x000000010f370824 */ /* 0x000fe200020e0615 */
[----:B------:R-:W-:-:S04]  /*0c90*/  @P1 IADD3 R44, P4, R44, R23, RZ ;  /* 0x000000172c2c1210 */ /* 0x000fc80007f9e0ff */
[----:B------:R-:W5:Y:S01]  /*0ca0*/  @P0 LDG.E R49, desc[UR10][R54.64] ;  /* 0x0000000a36310981 */ /* 0x000f62000c1e1900 */
[----:B------:R-:W-:Y:S02]  /*0cb0*/  @P1 IADD3.X R45, R12, R21, RZ, P4, !PT ;  /* 0x000000150c2d1210 */ /* 0x000fe400027fe4ff */
[C---:B------:R-:W-:Y:S02]  /*0cc0*/  @P1 IADD3 R12, P0, R6.reuse, R24, RZ ;  /* 0x00000018060c1210 */ /* 0x040fe40007f1e0ff */
[----:B0-----:R-:W-:Y:S02]  /*0cd0*/  @P1 IADD3 R10, P3, R6, R23, RZ ;  /* 0x00000017060a1210 */ /* 0x001fe40007f7e0ff */
[----:B------:R-:W-:Y:S01]  /*0ce0*/  MOV R15, 0x3bbb989d ;  /* 0x3bbb989d000f7802 */ /* 0x000fe20000000f00 */
[C---:B------:R-:W-:Y:S01]  /*0cf0*/  @P1 IMAD.X R13, R0.reuse, 0x1, R22, P0 ;  /* 0x00000001000d1824 */ /* 0x040fe200000e0616 */
[----:B------:R-:W-:Y:S01]  /*0d00*/  @P1 IADD3.X R11, R0, R21, RZ, P3, !PT ;  /* 0x00000015000b1210 */ /* 0x000fe20001ffe4ff */
[----:B------:R-:W-:-:S02]  /*0d10*/  IMAD.MOV.U32 R36, RZ, RZ, 0x437c0000 ;  /* 0x437c0000ff247424 */ /* 0x000fc400078e00ff */
[----:B------:R-:W-:Y:S02]  /*0d20*/  @!P1 IMAD.MOV.U32 R3, RZ, RZ, RZ ;  /* 0x000000ffff039224 */ /* 0x000fe400078e00ff */
[----:B------:R-:W5:Y:S04]  /*0d30*/  @P1 LDG.E R4, desc[UR10][R10.64] ;  /* 0x0000000a0a041981 */ /* 0x000f68000c1e1900 */
[----:B------:R0:W5:Y:S01]  /*0d40*/  @P1 LDG.E R3, desc[UR10][R44.64] ;  /* 0x0000000a2c031981 */ /* 0x000162000c1e1900 */
[----:B------:R-:W-:Y:S01]  /*0d50*/  @!P1 IMAD.MOV.U32 R6, RZ, RZ, RZ ;  /* 0x000000ffff069224 */ /* 0x000fe200078e00ff */
[----:B------:R-:W-:Y:S05]  /*0d60*/  BSSY B1, `(.L_x_12490) ;  /* 0x000001c000017945 */ /* 0x000fea0003800000 */
[----:B------:R1:W5:Y:S01]  /*0d70*/  @P1 LDG.E R6, desc[UR10][R12.64] ;  /* 0x0000000a0c061981 */ /* 0x000362000c1e1900 */
[----:B--2---:R-:W-:-:S04]  /*0d80*/  IMAD.U32 R2, R17, 0x10000, RZ ;  /* 0x0001000011027824 */ /* 0x004fc800078e00ff */
        /* <DEDUP_REMOVED lines=10> */
[----:B------:R-:W-:-:S04]  /*0e30*/  LOP3.LUT R0, R0, 0x7f800000, RZ, 0xc0, !PT ;  /* 0x7f80000000007812 */ /* 0x000fc800078ec0ff */
[----:B------:R-:W-:Y:S01]  /*0e40*/  ISETP.GT.U32.AND P0, PT, R0, 0x1ffffff, PT ;  /* 0x01ffffff0000780c */ /* 0x000fe20003f04070 */
[C---:B---3--:R-:W-:Y:S01]  /*0e50*/  IMAD.U32 R15, R8.reuse, 0x10000, RZ ;  /* 0x00010000080f7824 */ /* 0x048fe200078e00ff */
[----:B-1----:R-:W-:Y:S01]  /*0e60*/  PRMT R13, R8, 0x7632, R13 ;  /* 0x00007632080d7816 */ /* 0x002fe2000000000d */
[----:B------:R-:W-:Y:S01]  /*0e70*/  FMUL R2, R2, 1.7020000219345092773 ;  /* 0x3fd9db2302027820 */ /* 0x000fe20000400000 */
[----:B------:R-:W-:-:S09]  /*0e80*/  PRMT R8, R17, 0x7632, R8 ;  /* 0x0000763211087816 */ /* 0x000fd20000000008 */
[----:B------:R-:W-:Y:S05]  /*0e90*/  @P0 BRA `(.L_x_12491) ;  /* 0x0000000000100947 */ /* 0x000fea0003800000 */
[----:B------:R-:W-:Y:S01]  /*0ea0*/  IMAD.MOV.U32 R0, RZ, RZ, R10 ;  /* 0x000000ffff007224 */ /* 0x000fe200078e000a */
[----:B------:R-:W-:-:S07]  /*0eb0*/  MOV R42, 0xed0 ;  /* 0x00000ed0002a7802 */ /* 0x000fce0000000f00 */
[----:B-----5:R-:W-:Y:S05]  /*0ec0*/  CALL.REL.NOINC `($__internal_301_$__cuda_sm20_rcp_rn_f32_slowpath) ;  /* 0x0000008000d47944 */ /* 0x020fea0003c00000 */
[----:B------:R-:W-:Y:S05]  /*0ed0*/  BRA `(.L_x_12492) ;  /* 0x0000000000107947 */ /* 0x000fea0003800000 */
.L_x_12491:
[----:B------:R-:W0:Y:S02]  /*0ee0*/  MUFU.RCP R55, R10 ;  /* 0x0000000a00377308 */ /* 0x000e240000001000 */
[----:B0-----:R-:W-:-:S04]  /*0ef0*/  FFMA R0, R10, R55, -1 ;  /* 0xbf8000000a007423 */ /* 0x001fc80000000037 */
[----:B------:R-:W-:-:S04]  /*0f00*/  FADD.FTZ R0, -R0, -RZ ;  /* 0x800000ff00007221 */ /* 0x000fc80000010100 */
[----:B------:R-:W-:-:S07]  /*0f10*/  FFMA R55, R55, R0, R55 ;  /* 0x0000000037377223 */ /* 0x000fce0000000037 */
.L_x_12492:
[----:B------:R-:W-:Y:S05]  /*0f20*/  BSYNC B1 ;  /* 0x0000000000017941 */ /* 0x000fea0003800000 */
.L_x_12490:
[----:B------:R-:W-:Y:S01]  /*0f30*/  SHF.L.U32 R8, R8, 0x10, RZ ;  /* 0x0000001008087819 */ /* 0x000fe200000006ff */
[----:B------:R-:W-:Y:S01]  /*0f40*/  IMAD.MOV.U32 R11, RZ, RZ, 0x3bbb989d ;  /* 0x3bbb989dff0b7424 */ /* 0x000fe200078e00ff */
[----:B------:R-:W-:Y:S01]  /*0f50*/  BSSY B1, `(.L_x_12493) ;  /* 0x000001d000017945 */ /* 0x000fe20003800000 */
[----:B------:R-:W-:Y:S02]  /*0f60*/  IMAD.MOV.U32 R17, RZ, RZ, 0x437c0000 ;  /* 0x437c0000ff117424 */ /* 0x000fe400078e00ff */
[----:B------:R-:W-:Y:S01]  /*0f70*/  FMUL R0, R8, -1.7020000219345092773 ;  /* 0xbfd9db2308007820 */ /* 0x000fe20000400000 */
[----:B------:R-:W-:-:S03]  /*0f80*/  IMAD.U32 R13, R13, 0x10000, RZ ;  /* 0x000100000d0d7824 */ /* 0x000fc600078e00ff */
        /* <DEDUP_REMOVED lines=19> */
[----:B-----5:R-:W-:Y:S05]  /*10c0*/  CALL.REL.NOINC `($__internal_301_$__cuda_sm20_rcp_rn_f32_slowpath) ;  /* 0x0000008000547944 */ /* 0x020fea0003c00000 */
[----:B------:R-:W-:Y:S05]  /*10d0*/  BRA `(.L_x_12495) ;  /* 0x0000000000107947 */ /* 0x000fea0003800000 */
.L_x_12494:
[----:B------:R-:W0:Y:S02]  /*10e0*/  MUFU.RCP R55, R12 ;  /* 0x0000000c00377308 */ /* 0x000e240000001000 */
[----:B0-----:R-:W-:-:S04]  /*10f0*/  FFMA R0, R12, R55, -1 ;  /* 0xbf8000000c007423 */ /* 0x001fc80000000037 */
[----:B------:R-:W-:-:S04]  /*1100*/  FADD.FTZ R0, -R0, -RZ ;  /* 0x800000ff00007221 */ /* 0x000fc80000010100 */
[----:B------:R-:W-:-:S07]  /*1110*/  FFMA R55, R55, R0, R55 ;  /* 0x0000000037377223 */ /* 0x000fce0000000037 */
.L_x_12495:
[----:B------:R-:W-:Y:S05]  /*1120*/  BSYNC B1 ;  /* 0x0000000000017941 */ /* 0x000fea0003800000 */
.L_x_12493:
[C---:B-----5:R-:W-:Y:S01]  /*1130*/  IMAD.U32 R0, R7.reuse, 0x10000, RZ ;  /* 0x0001000007007824 */ /* 0x060fe200078e00ff */
[----:B------:R-:W-:Y:S01]  /*1140*/  HFMA2.MMA R17, -RZ, RZ, 3.7421875, 0 ;  /* 0x437c0000ff117435 */ /* 0x000fe200000001ff */
[----:B------:R-:W-:Y:S01]  /*1150*/  IMAD.MOV.U32 R11, RZ, RZ, 0x3bbb989d ;  /* 0x3bbb989dff0b7424 */ /* 0x000fe200078e00ff */
        /* <DEDUP_REMOVED lines=14> */
[----:B------:R-:W-:Y:S01]  /*1240*/  FMUL R2, R0, 1.7020000219345092773 ;  /* 0x3fd9db2300027820 */ /* 0x000fe20000400000 */
[----:B0-----:R-:W-:Y:S01]  /*1250*/  FFMA R12, R10, R11, 1 ;  /* 0x3f8000000a0c7423 */ /* 0x001fe2000000000b */
[C---:B------:R-:W-:Y:S02]  /*1260*/  SHF.L.U32 R11, R9.reuse, 0x10, RZ ;  /* 0x00000010090b7819 */ /* 0x040fe400000006ff */
[----:B------:R-:W-:Y:S01]  /*1270*/  PRMT R9, R9, 0x7632, R9 ;  /* 0x0000763209097816 */ /* 0x000fe20000000009 */
[----:B------:R-:W-:-:S05]  /*1280*/  VIADD R10, R12, 0x1800000 ;  /* 0x018000000c0a7836 */ /* 0x000fca0000000000 */
[----:B------:R-:W-:-:S04]  /*1290*/  LOP3.LUT R10, R10, 0x7f800000, RZ, 0xc0, !PT ;  /* 0x7f8000000a0a7812 */ /* 0x000fc800078ec0ff */
[----:B------:R-:W-:-:S13]  /*12a0*/  ISETP.GT.U32.AND P0, PT, R10, 0x1ffffff, PT ;  /* 0x01ffffff0a00780c */ /* 0x000fda0003f04070 */
[----:B------:R-:W-:Y:S05]  /*12b0*/  @P0 BRA `(.L_x_12497) ;  /* 0x0000000000100947 */ /* 0x000fea0003800000 */
[----:B------:R-:W-:Y:S01]  /*12c0*/  IMAD.MOV.U32 R0, RZ, RZ, R12 ;  /* 0x000000ffff007224 */ /* 0x000fe200078e000c */
[----:B------:R-:W-:-:S07]  /*12d0*/  MOV R42, 0x12f0 ;  /* 0x000012f0002a7802 */ /* 0x000fce0000000f00 */
[----:B------:R-:W-:Y:S05]  /*12e0*/  CALL.REL.NOINC `($__internal_301_$__cuda_sm20_rcp_rn_f32_slowpath) ;  /* 0x0000007c00cc7944 */ /* 0x000fea0003c00000 */
[----:B------:R-:W-:Y:S05]  /*12f0*/  BRA `(.L_x_12498) ;  /* 0x0000000000107947 */ /* 0x000fea0003800000 */
.L_x_12497:
[----:B------:R-:W0:Y:S02]  /*1300*/  MUFU.RCP R55, R12 ;  /* 0x0000000c00377308 */ /* 0x000e240000001000 */
[----:B0-----:R-:W-:-:S04]  /*1310*/  FFMA R0, R12, R55, -1 ;  /* 0xbf8000000c007423 */ /* 0x001fc80000000037 */
[----:B------:R-:W-:-:S04]  /*1320*/  FADD.FTZ R0, -R0, -RZ ;  /* 0x800000ff00007221 */ /* 0x000fc80000010100 */
[----:B------:R-:W-:-:S07]  /*1330*/  FFMA R55, R55, R0, R55 ;  /* 0x0000000037377223 */ /* 0x000fce0000000037 */
.L_x_12498:
[----:B------:R-:W-:Y:S05]  /*1340*/  BSYNC B1 ;  /* 0x0000000000017941 */ /* 0x000fea0003800000 */
.L_x_12496:
[----:B------:R-:W-:Y:S01]  /*1350*/  IMAD.U32 R7, R7, 0x10000, RZ ;  /* 0x0001000007077824 */ /* 0x000fe200078e00ff */
[----:B------:R-:W-:Y:S01]  /*1360*/  MOV R17, 0x3bbb989d ;  /* 0x3bbb989d00117802 */ /* 0x000fe20000000f00 */
[----:B------:R-:W-:Y:S01]  /*1370*/  IMAD.MOV.U32 R19, RZ, RZ, 0x437c0000 ;  /* 0x437c0000ff137424 */ /* 0x000fe200078e00ff */
[----:B------:R-:W-:Y:S01]  /*1380*/  BSSY B1, `(.L_x_12499) ;  /* 0x000001c000017945 */ /* 0x000fe20003800000 */
[----:B------:R-:W-:Y:S01]  /*1390*/  FMUL R0, R7, -1.7020000219345092773 ;  /* 0xbfd9db2307007820 */ /* 0x000fe20000400000 */
[----:B------:R-:W-:-:S03]  /*13a0*/  IMAD.U32 R9, R9, 0x10000, RZ ;  /* 0x0001000009097824 */ /* 0x000fc600078e00ff */
        /* <DEDUP_REMOVED lines=19> */
[----:B------:R-:W-:Y:S05]  /*14e0*/  CALL.REL.NOINC `($__internal_301_$__cuda_sm20_rcp_rn_f32_slowpath) ;  /* 0x0000007c004c7944 */ /* 0x000fea0003c00000 */
[----:B------:R-:W-:Y:S05]  /*14f0*/  BRA `(.L_x_12501) ;  /* 0x0000000000107947 */ /* 0x000fea0003800000 */
.L_x_12500:
[----:B------:R-:W0:Y:S02]  /*1500*/  MUFU.RCP R55, R10 ;  /* 0x0000000a00377308 */ /* 0x000e240000001000 */
[----:B0-----:R-:W-:-:S04]  /*1510*/  FFMA R0, R10, R55, -1 ;  /* 0xbf8000000a007423 */ /* 0x001fc80000000037 */
[----:B------:R-:W-:-:S04]  /*1520*/  FADD.FTZ R0, -R0, -RZ ;  /* 0x800000ff00007221 */ /* 0x000fc80000010100 */
[----:B------:R-:W-:-:S07]  /*1530*/  FFMA R55, R55, R0, R55 ;  /* 0x0000000037377223 */ /* 0x000fce0000000037 */
.L_x_12501:
[----:B------:R-:W-:Y:S05]  /*1540*/  BSYNC B1 ;  /* 0x0000000000017941 */ /* 0x000fea0003800000 */
.L_x_12499:
[C---:B------:R-:W-:Y:S01]  /*1550*/  SHF.L.U32 R0, R3.reuse, 0x10, RZ ;  /* 0x0000001003007819 */ /* 0x040fe200000006ff */
[----:B------:R-:W-:Y:S01]  /*1560*/  IMAD.MOV.U32 R8, RZ, RZ, 0x3bbb989d ;  /* 0x3bbb989dff087424 */ /* 0x000fe200078e00ff */
[----:B------:R-:W-:Y:S01]  /*1570*/  BSSY B1, `(.L_x_12502) ;  /* 0x000001f000017945 */ /* 0x000fe20003800000 */
[----:B------:R-:W-:Y:S01]  /*1580*/  IMAD.MOV.U32 R17, RZ, RZ, 0x437c0000 ;  /* 0x437c0000ff117424 */ /* 0x000fe200078e00ff */
        /* <DEDUP_REMOVED lines=17> */
[C---:B------:R-:W-:Y:S01]  /*16a0*/  IMAD.U32 R7, R5.reuse, 0x10000, RZ ;  /* 0x0001000005077824 */ /* 0x040fe200078e00ff */
[----:B------:R-:W-:Y:S01]  /*16b0*/  PRMT R5, R5, 0x7632, R5 ;  /* 0x0000763205057816 */ /* 0x000fe20000000005 */
[----:B------:R-:W-:-:S09]  /*16c0*/  FMUL R2, R0, 1.7020000219345092773 ;  /* 0x3fd9db2300027820 */ /* 0x000fd20000400000 */
[----:B------:R-:W-:Y:S05]  /*16d0*/  @P0 BRA `(.L_x_12503) ;  /* 0x0000000000100947 */ /* 0x000fea0003800000 */
[----:B------:R-:W-:Y:S02]  /*16e0*/  MOV R0, R12 ;  /* 0x0000000c00007202 */ /* 0x000fe40000000f00 */
[----:B------:R-:W-:-:S07]  /*16f0*/  MOV R42, 0x1710 ;  /* 0x00001710002a7802 */ /* 0x000fce0000000f00 */
[----:B------:R-:W-:Y:S05]  /*1700*/  CALL.REL.NOINC `($__internal_301_$__cuda_sm20_rcp_rn_f32_slowpath) ;  /* 0x0000007800c47944 */ /* 0x000fea0003c00000 */
[----:B------:R-:W-:Y:S05]  /*1710*/  BRA `(.L_x_12504) ;  /* 0x0000000000107947 */ /* 0x000fea0003800000 */
.L_x_12503:
[----:B------:R-:W0:Y:S02]  /*1720*/  MUFU.RCP R55, R12 ;  /* 0x0000000c00377308 */ /* 0x000e240000001000 */
[----:B0-----:R-:W-:-:S04]  /*1730*/  FFMA R0, R12, R55, -1 ;  /* 0xbf8000000c007423 */ /* 0x001fc80000000037 */
[----:B------:R-:W-:-:S04]  /*1740*/  FADD.FTZ R0, -R0, -RZ ;  /* 0x800000ff00007221 */ /* 0x000fc80000010100 */
[----:B------:R-:W-:-:S07]  /*1750*/  FFMA R55, R55, R0, R55 ;  /* 0x0000000037377223 */ /* 0x000fce0000000037 */
.L_x_12504:
[----:B------:R-:W-:Y:S05]  /*1760*/  BSYNC B1 ;  /* 0x0000000000017941 */ /* 0x000fea0003800000 */
.L_x_12502:
[----:B------:R-:W-:Y:S01]  /*1770*/  IMAD.U32 R3, R3, 0x10000, RZ ;  /* 0x0001000003037824 */ /* 0x000fe200078e00ff */
[----:B------:R-:W-:Y:S01]  /*1780*/  HFMA2.MMA R19, -RZ, RZ, 3.7421875, 0 ;  /* 0x437c0000ff137435 */ /* 0x000fe200000001ff */
[----:B------:R-:W-:Y:S01]  /*1790*/  IMAD.MOV.U32 R17, RZ, RZ, 0x3bbb989d ;  /* 0x3bbb989dff117424 */ /* 0x000fe200078e00ff */
        /* <DEDUP_REMOVED lines=24> */
.L_x_12506:
[----:B------:R-:W0:Y:S02]  /*1920*/  MUFU.RCP R55, R10 ;  /* 0x0000000a00377308 */ /* 0x000e240000001000 */
[----:B0-----:R-:W-:-:S04]  /*1930*/  FFMA R0, R10, R55, -1 ;  /* 0xbf8000000a007423 */ /* 0x001fc80000000037 */
[----:B------:R-:W-:-:S04]  /*1940*/  FADD.FTZ R0, -R0, -RZ ;  /* 0x800000ff00007221 */ /* 0x000fc80000010100 */
[----:B------:R-:W-:-:S07]  /*1950*/  FFMA R55, R55, R0, R55 ;  /* 0x0000000037377223 */ /* 0x000fce0000000037 */
.L_x_12507:
[----:B------:R-:W-:Y:S05]  /*1960*/  BSYNC B1 ;  /* 0x0000000000017941 */ /* 0x000fea0003800000 */
.L_x_12505:
[----:B------:R-:W-:Y:S01]  /*1970*/  IMAD.U32 R0, R4, 0x10000, RZ ;  /* 0x0001000004007824 */ /* 0x000fe200078e00ff */
[----:B------:R-:W-:Y:S01]  /*1980*/  MOV R8, 0x3bbb989d ;  /* 0x3bbb989d00087802 */ /* 0x000fe20000000f00 */
        /* <DEDUP_REMOVED lines=23> */
[----:B------:R-:W-:Y:S01]  /*1b00*/  IMAD.MOV.U32 R0, RZ, RZ, R12 ;  /* 0x000000ffff007224 */ /* 0x000fe200078e000c */
[----:B------:R-:W-:-:S07]  /*1b10*/  MOV R42, 0x1b30 ;  /* 0x00001b30002a7802 */ /* 0x000fce0000000f00 */
[----:B------:R-:W-:Y:S05]  /*1b20*/  CALL.REL.NOINC `($__internal_301_$__cuda_sm20_rcp_rn_f32_slowpath) ;  /* 0x0000007400bc7944 */ /* 0x000fea0003c00000 */
[----:B------:R-:W-:Y:S05]  /*1b30*/  BRA `(.L_x_12510) ;  /* 0x0000000000107947 */ /* 0x000fea0003800000 */
.L_x_12509:
[----:B------:R-:W0:Y:S02]  /*1b40*/  MUFU.RCP R55, R12 ;  /* 0x0000000c00377308 */ /* 0x000e240000001000 */
[----:B0-----:R-:W-:-:S04]  /*1b50*/  FFMA R0, R12, R55, -1 ;  /* 0xbf8000000c007423 */ /* 0x001fc80000000037 */
[----:B------:R-:W-:-:S04]  /*1b60*/  FADD.FTZ R0, -R0, -RZ ;  /* 0x800000ff00007221 */ /* 0x000fc80000010100 */
[----:B------:R-:W-:-:S07]  /*1b70*/  FFMA R55, R55, R0, R55 ;  /* 0x0000000037377223 */ /* 0x000fce0000000037 */
.L_x_12510:
[----:B------:R-:W-:Y:S05]  /*1b80*/  BSYNC B1 ;  /* 0x0000000000017941 */ /* 0x000fea0003800000 */
.L_x_12508:
        /* <DEDUP_REMOVED lines=20> */
[----:B------:R-:W-:Y:S01]  /*1cd0*/  ISETP.GT.U32.AND P0, PT, R4, 0x1ffffff, PT ;  /* 0x01ffffff0400780c */ /* 0x000fe20003f04070 */
[----:B------:R-:W-:-:S12]  /*1ce0*/  IMAD.U32 R4, R6, 0x10000, RZ ;  /* 0x0001000006047824 */ /* 0x000fd800078e00ff */
[----:B------:R-:W-:Y:S05]  /*1cf0*/  @P0 BRA `(.L_x_12512) ;  /* 0x0000000000100947 */ /* 0x000fea0003800000 */
[----:B------:R-:W-:Y:S02]  /*1d00*/  MOV R0, R10 ;  /* 0x0000000a00007202 */ /* 0x000fe40000000f00 */
[----:B------:R-:W-:-:S07]  /*1d10*/  MOV R42, 0x1d30 ;  /* 0x00001d30002a7802 */ /* 0x000fce0000000f00 */
[----:B------:R-:W-:Y:S05]  /*1d20*/  CALL.REL.NOINC `($__internal_301_$__cuda_sm20_rcp_rn_f32_slowpath) ;  /* 0x00000074003c7944 */ /* 0x000fea0003c00000 */
[----:B------:R-:W-:Y:S05]  /*1d30*/  BRA `(.L_x_12513) ;  /* 0x0000000000107947 */ /* 0x000fea0003800000 */
.L_x_12512:
[----:B------:R-:W0:Y:S02]  /*1d40*/  MUFU.RCP R55, R10 ;  /* 0x0000000a00377308 */ /* 0x000e240000001000 */
[----:B0-----:R-:W-:-:S04]  /*1d50*/  FFMA R0, R10, R55, -1 ;  /* 0xbf8000000a007423 */ /* 0x001fc80000000037 */
[----:B------:R-:W-:-:S04]  /*1d60*/  FADD.FTZ R0, -R0, -RZ ;  /* 0x800000ff00007221 */ /* 0x000fc80000010100 */
[----:B------:R-:W-:-:S07]  /*1d70*/  FFMA R55, R55, R0, R55 ;  /* 0x0000000037377223 */ /* 0x000fce0000000037 */
.L_x_12513:
[----:B------:R-:W-:Y:S05]  /*1d80*/  BSYNC B1 ;  /* 0x0000000000017941 */ /* 0x000fea0003800000 */
.L_x_12511:
[----:B------:R-:W-:Y:S01]  /*1d90*/  SHF.R.U32.HI R19, RZ, 0x3, R29 ;  /* 0x00000003ff137819 */ /* 0x000fe2000001161d */
[----:B------:R-:W-:Y:S01]  /*1da0*/  FADD R8, -R55, 1 ;  /* 0x3f80000037087421 */ /* 0x000fe20000000100 */
[----:B------:R-:W-:Y:S01]  /*1db0*/  ISETP.GE.U32.AND P0, PT, R35, R26, PT ;  /* 0x0000001a2300720c */ /* 0x000fe20003f06070 */
[----:B------:R-:W-:Y:S01]  /*1dc0*/  ULDC.64 UR4, c[0x0][0x220] ;  /* 0x0000880000047ab9 */ /* 0x000fe20000000a00 */
[----:B------:R-:W-:Y:S01]  /*1dd0*/  LOP3.LUT R18, R19, 0x1c, RZ, 0xc0, !PT ;  /* 0x0000001c13127812 */ /* 0x000fe200078ec0ff */
[----:B------:R-:W-:Y:S01]  /*1de0*/  FMUL R8, R8, R55 ;  /* 0x0000003708087220 */ /* 0x000fe20000400000 */
[----:B------:R-:W-:Y:S01]  /*1df0*/  LEA R17, P1, R41, UR4, 0x5 ;  /* 0x0000000429117c11 */ /* 0x000fe2000f8228ff */
[----:B------:R-:W-:Y:S01]  /*1e00*/  FADD R42, RZ, R13 ;  /* 0x0000000dff2a7221 */ /* 0x000fe20000000000 */
[----:B------:R-:W-:Y:S01]  /*1e10*/  FMUL R47, R13, R20 ;  /* 0x000000140d2f7220 */ /* 0x000fe20000400000 */
[----:B------:R-:W-:Y:S01]  /*1e20*/  IMAD.IADD R0, R29, 0x1, -R18 ;  /* 0x000000011d007824 */ /* 0x000fe200078e0a12 */
[----:B------:R-:W-:Y:S01]  /*1e30*/  LEA.HI.X R16, R41, UR5, R16, 0x5, P1 ;  /* 0x0000000529107c11 */ /* 0x000fe200088f2c10 */
[----:B------:R-:W-:Y:S01]  /*1e40*/  FFMA R41, R2, R8, R55 ;  /* 0x0000000802297223 */ /* 0x000fe20000000037 */
[----:B------:R-:W-:Y:S01]  /*1e50*/  FMNMX R2, RZ, |R15|, !PT ;  /* 0x4000000fff027209 */ /* 0x000fe20007800000 */
[----:B------:R-:W-:Y:S01]  /*1e60*/  FADD R8, RZ, R15 ;  /* 0x0000000fff087221 */ /* 0x000fe20000000000 */
[----:B------:R-:W-:Y:S01]  /*1e70*/  LOP3.LUT R6, R0, 0x1f, RZ, 0xc0, !PT ;  /* 0x0000001f00067812 */ /* 0x000fe200078ec0ff */
[----:B------:R-:W-:Y:S01]  /*1e80*/  FMUL R41, R4, R41 ;  /* 0x0000002904297220 */ /* 0x000fe20000400000 */
[----:B------:R-:W-:Y:S01]  /*1e90*/  FMNMX R10, |R13|, R2, !PT ;  /* 0x000000020d0a7209 */ /* 0x000fe20007800200 */
[----:B------:R-:W-:Y:S01]  /*1ea0*/  FADD R2, R11, R8 ;  /* 0x000000080b027221 */ /* 0x000fe20000000000 */
[----:B------:R-:W-:Y:S01]  /*1eb0*/  ISETP.GE.U32.OR P0, PT, R6, R25, P0 ;  /* 0x000000190600720c */ /* 0x000fe20000706470 */
[----:B------:R-:W-:Y:S01]  /*1ec0*/  FMUL R6, R15, R20 ;  /* 0x000000140f067220 */ /* 0x000fe20000400000 */
[C---:B------:R-:W-:Y:S01]  /*1ed0*/  FMNMX R4, |R11|.reuse, R10, !PT ;  /* 0x0000000a0b047209 */ /* 0x040fe20007800200 */
[-C--:B------:R-:W-:Y:S01]  /*1ee0*/  FMUL R11, R11, R20.reuse ;  /* 0x000000140b0b7220 */ /* 0x080fe20000400000 */
[----:B------:R-:W-:Y:S01]  /*1ef0*/  FADD R42, R9, R42 ;  /* 0x0000002a092a7221 */ /* 0x000fe20000000000 */
[----:B------:R-:W-:Y:S01]  /*1f00*/  F2FP.SATFINITE.E4M3.F32.PACK_AB_MERGE_C R47, RZ, R47, RZ ;  /* 0x0000002fff2f723e */ /* 0x000fe200048070ff */
[----:B------:R-:W-:Y:S01]  /*1f10*/  FMUL R46, R7, R20 ;  /* 0x00000014072e7220 */ /* 0x000fe20000400000 */
[C---:B------:R-:W-:Y:S01]  /*1f20*/  FMNMX R48, |R9|.reuse, R4, !PT ;  /* 0x0000000409307209 */ /* 0x040fe20007800200 */
[-C--:B------:R-:W-:Y:S01]  /*1f30*/  FMUL R9, R9, R20.reuse ;  /* 0x0000001409097220 */ /* 0x080fe20000400000 */
[----:B------:R-:W-:Y:S01]  /*1f40*/  F2FP.SATFINITE.E4M3.F32.PACK_AB_MERGE_C R15, RZ, R11, RZ ;  /* 0x0000000bff0f723e */ /* 0x000fe200048070ff */
[----:B------:R-:W-:Y:S01]  /*1f50*/  FMUL R36, R41, R20 ;  /* 0x0000001429247220 */ /* 0x000fe20000400000 */
[----:B------:R-:W-:Y:S01]  /*1f60*/  F2FP.SATFINITE.E4M3.F32.PACK_AB_MERGE_C R6, RZ, R6, RZ ;  /* 0x00000006ff06723e */ /* 0x000fe200048070ff */
[----:B------:R-:W-:Y:S01]  /*1f70*/  BSSY B0, `(.L_x_12514) ;  /* 0x0000024000007945 */ /* 0x000fe20003800000 */
[----:B------:R-:W-:Y:S01]  /*1f80*/  @!P0 LEA R44, P1, R56, R17, 0x1 ;  /* 0x00000011382c8211 */ /* 0x000fe200078208ff */
[----:B------:R-:W-:Y:S01]  /*1f90*/  FADD R2, R7, R2 ;  /* 0x0000000207027221 */ /* 0x000fe20000000000 */
[----:B------:R-:W-:-:S02]  /*1fa0*/  F2FP.SATFINITE.E4M3.F32.PACK_AB_MERGE_C R4, RZ, R9, RZ ;  /* 0x00000009ff04723e */ /* 0x000fc400048070ff */
[C---:B------:R-:W-:Y:S02]  /*1fb0*/  @!P0 LEA.HI.X R45, R56.reuse, R16, R57, 0x1, P1 ;  /* 0x00000010382d8211 */ /* 0x040fe400008f0c39 */
[----:B------:R-:W-:Y:S02]  /*1fc0*/  @!P0 IADD3 R10, P1, R56, R40, RZ ;  /* 0x00000028380a8210 */ /* 0x000fe40007f3e0ff */
[----:B------:R-:W-:Y:S02]  /*1fd0*/  @!P0 PRMT R61, R47, 0x7604, R6 ;  /* 0x000076042f3d8816 */ /* 0x000fe40000000006 */
[----:B------:R-:W-:Y:S01]  /*1fe0*/  LOP3.LUT R13, R4, 0xffff, RZ, 0xc0, !PT ;  /* 0x0000ffff040d7812 */ /* 0x000fe200078ec0ff */
[----:B------:R-:W-:Y:S01]  /*1ff0*/  @!P0 IMAD.X R11, R57, 0x1, R43, P1 ;  /* 0x00000001390b8824 */ /* 0x000fe200008e062b */
[----:B------:R-:W-:Y:S01]  /*2000*/  @!P0 LEA R8, P1, R10, R17, 0x1 ;  /* 0x000000110a088211 */ /* 0x000fe200078208ff */
[----:B------:R0:W-:Y:S01]  /*2010*/  @!P0 STG.E.U16 desc[UR10][R44.64], R61 ;  /* 0x0000003d2c008986 */ /* 0x0001e2000c10150a */
[----:B------:R-:W-:-:S02]  /*2020*/  LOP3.LUT R38, R6, 0xff, RZ, 0xc0, !PT ;  /* 0x000000ff06267812 */ /* 0x000fc400078ec0ff */
[----:B------:R-:W-:Y:S02]  /*2030*/  @!P0 LEA.HI.X R9, R10, R16, R11, 0x1, P1 ;  /* 0x000000100a098211 */ /* 0x000fe400008f0c0b */
[----:B------:R-:W-:Y:S02]  /*2040*/  LOP3.LUT R11, R15, 0xffff, RZ, 0xc0, !PT ;  /* 0x0000ffff0f0b7812 */ /* 0x000fe400078ec0ff */
[----:B------:R-:W-:Y:S02]  /*2050*/  @!P0 PRMT R15, R4, 0x7604, R15 ;  /* 0x00007604040f8816 */ /* 0x000fe4000000000f */
[----:B------:R-:W-:Y:S01]  /*2060*/  LOP3.LUT R4, R47, 0xff, RZ, 0xc0, !PT ;  /* 0x000000ff2f047812 */ /* 0x000fe200078ec0ff */
[-C--:B------:R-:W-:Y:S01]  /*2070*/  FMUL R47, R5, R20.reuse ;  /* 0x00000014052f7220 */ /* 0x080fe20000400000 */
[----:B------:R-:W-:Y:S01]  /*2080*/  PRMT R38, R11, 0x7604, R38 ;  /* 0x000076040b267816 */ /* 0x000fe20000000026 */
[----:B------:R1:W-:Y:S01]  /*2090*/  @!P0 STG.E.U16 desc[UR10][R8.64], R15 ;  /* 0x0000000f08008986 */ /* 0x0003e2000c10150a */
[----:B0-----:R-:W-:Y:S01]  /*20a0*/  FMUL R61, R3, R20 ;  /* 0x00000014033d7220 */ /* 0x001fe20000400000 */
[----:B------:R-:W-:-:S02]  /*20b0*/  PRMT R4, R13, 0x7604, R4 ;  /* 0x000076040d047816 */ /* 0x000fc40000000004 */
[----:B------:R-:W-:Y:S02]  /*20c0*/  FMNMX R48, |R7|, R48, !PT ;  /* 0x0000003007307209 */ /* 0x000fe40007800200 */
[----:B------:R-:W-:Y:S02]  /*20d0*/  F2FP.SATFINITE.E4M3.F32.PACK_AB_MERGE_C R46, RZ, R46, RZ ;  /* 0x0000002eff2e723e */ /* 0x000fe400048070ff */
[----:B------:R-:W-:Y:S02]  /*20e0*/  F2FP.SATFINITE.E4M3.F32.PACK_AB_MERGE_C R61, RZ, R61, RZ ;  /* 0x0000003dff3d723e */ /* 0x000fe400048070ff */
[----:B------:R-:W-:Y:S02]  /*20f0*/  F2FP.SATFINITE.E4M3.F32.PACK_AB_MERGE_C R36, RZ, R36, RZ ;  /* 0x00000024ff24723e */ /* 0x000fe400048070ff */
[----:B------:R-:W-:Y:S01]  /*2100*/  F2FP.SATFINITE.E4M3.F32.PACK_AB_MERGE_C R47, RZ, R47, RZ ;  /* 0x0000002fff2f723e */ /* 0x000fe200048070ff */
[----:B-1----:R-:W-:Y:S06]  /*2110*/  @P0 BRA `(.L_x_12515) ;  /* 0x0000000000240947 */ /* 0x002fec0003800000 */
[----:B------:R-:W-:Y:S01]  /*2120*/  ULDC.64 UR4, c[0x0][0x258] ;  /* 0x0000960000047ab9 */ /* 0x000fe20000000a00 */
[----:B------:R-:W-:Y:S01]  /*2130*/  PRMT R9, R47, 0x7604, R46 ;  /* 0x000076042f097816 */ /* 0x000fe2000000002e */
[----:B------:R-:W-:Y:S02]  /*2140*/  ULOP3.LUT UR6, UR4, 0xfffffffe, URZ, 0xc0, !UPT ;  /* 0xfffffffe04067892 */ /* 0x000fe4000f8ec03f */
[----:B------:R-:W-:-:S04]  /*2150*/  ULOP3.LUT UR4, UR5, 0x7fffffff, URZ, 0xc0, !UPT ;  /* 0x7fffffff05047892 */ /* 0x000fc8000f8ec03f */
[----:B------:R-:W-:-:S04]  /*2160*/  IADD3 R8, P1, R56, UR6, RZ ;  /* 0x0000000638087c10 */ /* 0x000fc8000ff3e0ff */
[----:B------:R-:W-:Y:S02]  /*2170*/  IADD3.X R7, R57, UR4, RZ, P1, !PT ;  /* 0x0000000439077c10 */ /* 0x000fe40008ffe4ff */
[----:B------:R-:W-:-:S04]  /*2180*/  LEA R6, P1, R8, R17, 0x1 ;  /* 0x0000001108067211 */ /* 0x000fc800078208ff */
[----:B------:R-:W-:-:S05]  /*2190*/  LEA.HI.X R7, R8, R16, R7, 0x1, P1 ;  /* 0x0000001008077211 */ /* 0x000fca00008f0c07 */
[----:B------:R0:W-:Y:S04]  /*21a0*/  STG.E.U16 desc[UR10][R6.64], R9 ;  /* 0x0000000906007986 */ /* 0x0001e8000c10150a */
.L_x_12515:
[----:B------:R-:W-:Y:S05]  /*21b0*/  BSYNC B0 ;  /* 0x0000000000007941 */ /* 0x000fea0003800000 */
.L_x_12514:
[----:B------:R-:W-:Y:S04]  /*21c0*/  BSSY B0, `(.L_x_12516) ;  /* 0x000000b000007945 */ /* 0x000fe80003800000 */
[----:B------:R-:W-:Y:S05]  /*21d0*/  @P0 BRA `(.L_x_12517) ;  /* 0x0000000000240947 */ /* 0x000fea0003800000 */
[----:B0-----:R-:W-:Y:S01]  /*21e0*/  MOV R6, R56 ;  /* 0x0000003800067202 */ /* 0x001fe20000000f00 */
[----:B------:R-:W-:Y:S02]  /*21f0*/  IMAD.MOV.U32 R7, RZ, RZ, R57 ;  /* 0x000000ffff077224 */ /* 0x000fe400078e0039 */
[----:B------:R-:W-:Y:S02]  /*2200*/  IMAD R9, R43, 0x3, RZ ;  /* 0x000000032b097824 */ /* 0x000fe400078e02ff */
[----:B------:R-:W-:-:S04]  /*2210*/  IMAD.WIDE.U32 R6, R40, 0x3, R6 ;  /* 0x0000000328067825 */ /* 0x000fc800078e0006 */
[----:B------:R-:W-:Y:S01]  /*2220*/  IMAD.IADD R9, R7, 0x1, R9 ;  /* 0x0000000107097824 */ /* 0x000fe200078e0209 */
[----:B------:R-:W-:Y:S02]  /*2230*/  LEA R8, P0, R6, R17, 0x1 ;  /* 0x0000001106087211 */ /* 0x000fe400078008ff */
[----:B------:R-:W-:Y:S02]  /*2240*/  PRMT R7, R36, 0x7604, R61 ;  /* 0x0000760424077816 */ /* 0x000fe4000000003d */
[----:B------:R-:W-:-:S05]  /*2250*/  LEA.HI.X R9, R6, R16, R9, 0x1, P0 ;  /* 0x0000001006097211 */ /* 0x000fca00000f0c09 */
[----:B------:R1:W-:Y:S04]  /*2260*/  STG.E.U16 desc[UR10][R8.64], R7 ;  /* 0x0000000708007986 */ /* 0x0003e8000c10150a */
.L_x_12517:
[----:B------:R-:W-:Y:S05]  /*2270*/  BSYNC B0 ;  /* 0x0000000000007941 */ /* 0x000fea0003800000 */
.L_x_12516:
[----:B01----:R-:W-:Y:S02]  /*2280*/  LOP3.LUT R7, R18, 0x2, RZ, 0xfc, !PT ;  /* 0x0000000212077812 */ /* 0x003fe400078efcff */
[----:B------:R-:W-:Y:S02]  /*2290*/  IADD3 R6, R0, 0x1e, RZ ;  /* 0x0000001e00067810 */ /* 0x000fe40007ffe0ff */
[----:B------:R-:W-:Y:S01]  /*22a0*/  ISETP.GE.U32.AND P0, PT, R7, R26, PT ;  /* 0x0000001a0700720c */ /* 0x000fe20003f06070 */
[----:B------:R-:W-:Y:S01]  /*22b0*/  IMAD.SHL.U32 R7, R40, 0x4, RZ ;  /* 0x0000000428077824 */ /* 0x000fe200078e00ff */
[----:B------:R-:W-:Y:S02]  /*22c0*/  LOP3.LUT R6, R6, 0x1f, RZ, 0xc0, !PT ;  /* 0x0000001f06067812 */ /* 0x000fe400078ec0ff */
[----:B------:R-:W-:Y:S02]  /*22d0*/  SHF.L.U64.HI R9, R40, 0x2, R43 ;  /* 0x0000000228097819 */ /* 0x000fe4000001022b */
[----:B------:R-:W-:-:S02]  /*22e0*/  ISETP.LT.U32.AND P0, PT, R6, R25, !P0 ;  /* 0x000000190600720c */ /* 0x000fc40004701070 */
[----:B------:R-:W-:-:S04]  /*22f0*/  IADD3 R15, P1, R7, R58, RZ ;  /* 0x0000003a070f7210 */ /* 0x000fc80007f3e0ff */
[----:B------:R-:W-:Y:S01]  /*2300*/  IADD3 R6, P2, R6, R15, RZ ;  /* 0x0000000f06067210 */ /* 0x000fe20007f5e0ff */
[----:B------:R-:W-:-:S06]  /*2310*/  IMAD.X R14, R9, 0x1, R14, P1 ;  /* 0x00000001090e7824 */ /* 0x000fcc00008e060e */
[----:B------:R-:W-:Y:S01]  /*2320*/  @P0 IADD3 R8, P1, R6, R7, RZ ;  /* 0x0000000706080210 */ /* 0x000fe20007f3e0ff */
[----:B------:R-:W-:Y:S01]  /*2330*/  @P0 IMAD R55, R43, 0x5, RZ ;  /* 0x000000052b370824 */ /* 0x000fe200078e02ff */
[----:B------:R-:W-:Y:S02]  /*2340*/  IADD3.X R7, RZ, R14, RZ, P2, !PT ;  /* 0x0000000eff077210 */ /* 0x000fe400017fe4ff */
[----:B------:R-:W-:Y:S01]  /*2350*/  @!P0 CS2R R12, SRZ ;  /* 0x00000000000c8805 */ /* 0x000fe2000001ff00 */
[----:B------:R-:W-:Y:S02]  /*2360*/  @P0 IMAD.SHL.U32 R10, R8, 0x4, RZ ;  /* 0x00000004080a0824 */ /* 0x000fe400078e00ff */
[----:B------:R-:W-:-:S03]  /*2370*/  @P0 IMAD.X R9, R7, 0x1, R9, P1 ;  /* 0x0000000107090824 */ /* 0x000fc600008e0609 */
[----:B------:R-:W-:Y:S02]  /*2380*/  @P0 IADD3 R44, P1, R10, R24, RZ ;  /* 0x000000180a2c0210 */ /* 0x000fe40007f3e0ff */
[----:B------:R-:W-:-:S04]  /*2390*/  @P0 SHF.L.U64.HI R8, R8, 0x2, R9 ;  /* 0x0000000208080819 */ /* 0x000fc80000010209 */
[----:B------:R-:W-:Y:S02]  /*23a0*/  @P0 IADD3.X R45, R8, R22, RZ, P1, !PT ;  /* 0x00000016082d0210 */ /* 0x000fe40000ffe4ff */
[----:B------:R-:W-:Y:S01]  /*23b0*/  @P0 IADD3 R10, P1, R10, R23, RZ ;  /* 0x000000170a0a0210 */ /* 0x000fe20007f3e0ff */
[----:B------:R-:W-:Y:S02]  /*23c0*/  IMAD.U32 R46, R46, 0x10000, RZ ;  /* 0x000100002e2e7824 */ /* 0x000fe400078e00ff */
[----:B------:R0:W5:Y:S02]  /*23d0*/  @P0 LDG.E R13, desc[UR10][R44.64] ;  /* 0x0000000a2c0d0981 */ /* 0x000164000c1e1900 */
[----:B------:R-:W-:Y:S02]  /*23e0*/  @P0 IMAD.X R11, R8, 0x1, R21, P1 ;  /* 0x00000001080b0824 */ /* 0x000fe400008e0615 */
[----:B------:R-:W-:-:S04]  /*23f0*/  @P0 IMAD.WIDE.U32 R8, R40, 0x5, R6 ;  /* 0x0000000528080825 */ /* 0x000fc800078e0006 */
[----:B------:R-:W-:Y:S01]  /*2400*/  IMAD.U32 R47, R47, 0x10000, RZ ;  /* 0x000100002f2f7824 */ /* 0x000fe200078e00ff */
[----:B------:R-:W5:Y:S01]  /*2410*/  @P0 LDG.E R12, desc[UR10][R10.64] ;  /* 0x0000000a0a0c0981 */ /* 0x000f62000c1e1900 */
[----:B------:R-:W-:Y:S01]  /*2420*/  @P0 IMAD.IADD R9, R55, 0x1, R9 ;  /* 0x0000000137090824 */ /* 0x000fe200078e0209 */
[----:B0-----:R-:W-:Y:S02]  /*2430*/  LOP3.LUT R45, R38, 0xffff, RZ, 0xc0, !PT ;  /* 0x0000ffff262d7812 */ /* 0x001fe400078ec0ff */
[----:B------:R-:W-:Y:S02]  /*2440*/  LOP3.LUT R38, R4, 0xffff, RZ, 0xc0, !PT ;  /* 0x0000ffff04267812 */ /* 0x000fe400078ec0ff */
[C---:B------:R-:W-:Y:S02]  /*2450*/  @P0 SHF.L.U64.HI R9, R8.reuse, 0x2, R9 ;  /* 0x0000000208090819 */ /* 0x040fe40000010209 */
[----:B------:R-:W-:Y:S02]  /*2460*/  @P0 SHF.L.U32 R8, R8, 0x2, RZ ;  /* 0x0000000208080819 */ /* 0x000fe400000006ff */
[----:B------:R-:W-:-:S02]  /*2470*/  LOP3.LUT R4, R45, 0xff0000, R46, 0xf8, !PT ;  /* 0x00ff00002d047812 */ /* 0x000fc400078ef82e */
[----:B------:R-:W-:Y:S02]  /*2480*/  @!P0 CS2R R10, SRZ ;  /* 0x00000000000a8805 */ /* 0x000fe4000001ff00 */
[----:B------:R-:W-:Y:S02]  /*2490*/  @P0 IADD3 R46, P1, R8, R24, RZ ;  /* 0x00000018082e0210 */ /* 0x000fe40007f3e0ff */
[----:B------:R-:W-:Y:S02]  /*24a0*/  LOP3.LUT R38, R38, 0xff0000, R47, 0xf8, !PT ;  /* 0x00ff000026267812 */ /* 0x000fe400078ef82f */
[----:B------:R-:W-:Y:S02]  /*24b0*/  @P0 IADD3.X R47, R9, R22, RZ, P1, !PT ;  /* 0x00000016092f0210 */ /* 0x000fe40000ffe4ff */
[----:B------:R-:W-:Y:S01]  /*24c0*/  @P0 IADD3 R44, P1, R8, R23, RZ ;  /* 0x00000017082c0210 */ /* 0x000fe20007f3e0ff */
[----:B------:R-:W-:Y:S02]  /*24d0*/  @P0 IMAD.MOV.U32 R8, RZ, RZ, R6 ;  /* 0x000000ffff080224 */ /* 0x000fe400078e0006 */
[----:B------:R-:W-:-:S02]  /*24e0*/  @P0 IMAD R55, R43, 0x6, RZ ;  /* 0x000000062b370824 */ /* 0x000fc400078e02ff */
[----:B------:R-:W-:Y:S01]  /*24f0*/  FADD R42, R5, R42 ;  /* 0x0000002a052a7221 */ /* 0x000fe20000000000 */
[----:B------:R-:W-:Y:S01]  /*2500*/  @P0 IMAD.X R45, R9, 0x1, R21, P1 ;  /* 0x00000001092d0824 */ /* 0x000fe200008e0615 */
[----:B------:R-:W-:Y:S01]  /*2510*/  @P0 MOV R9, R7 ;  /* 0x0000000700090202 */ /* 0x000fe20000000f00 */
[----:B------:R-:W5:Y:S02]  /*2520*/  @P0 LDG.E R11, desc[UR10][R46.64] ;  /* 0x0000000a2e0b0981 */ /* 0x000f64000c1e1900 */
[----:B------:R-:W-:Y:S01]  /*2530*/  @P0 IMAD.WIDE.U32 R8, R40, 0x6, R8 ;  /* 0x0000000628080825 */ /* 0x000fe200078e0008 */
[----:B------:R-:W-:Y:S01]  /*2540*/  FMNMX R48, |R5|, R48, !PT ;  /* 0x0000003005307209 */ /* 0x000fe20007800200 */
[----:B------:R0:W5:Y:S02]  /*2550*/  @P0 LDG.E R10, desc[UR10][R44.64] ;  /* 0x0000000a2c0a0981 */ /* 0x000164000c1e1900 */
[----:B------:R-:W-:Y:S01]  /*2560*/  @P0 IMAD.IADD R55, R55, 0x1, R9 ;  /* 0x0000000137370824 */ /* 0x000fe200078e0209 */
[----:B------:R-:W-:Y:S01]  /*2570*/  LOP3.LUT R9, R61, 0xffff, RZ, 0xc0, !PT ;  /* 0x0000ffff3d097812 */ /* 0x000fe200078ec0ff */
[----:B------:R-:W-:-:S02]  /*2580*/  @P0 IMAD.MOV.U32 R5, RZ, RZ, R7 ;  /* 0x000000ffff050224 */ /* 0x000fc400078e0007 */
[C---:B------:R-:W-:Y:S01]  /*2590*/  @P0 IMAD.SHL.U32 R54, R8.reuse, 0x4, RZ ;  /* 0x0000000408360824 */ /* 0x040fe200078e00ff */
[----:B------:R-:W-:Y:S02]  /*25a0*/  LEA R9, R9, R4, 0x18 ;  /* 0x0000000409097211 */ /* 0x000fe400078ec0ff */
[----:B------:R-:W-:Y:S01]  /*25b0*/  @P0 MOV R4, R6 ;  /* 0x0000000600040202 */ /* 0x000fe20000000f00 */
[----:B------:R-:W-:Y:S01]  /*25c0*/  @P0 IMAD R7, R43, 0x7, RZ ;  /* 0x000000072b070824 */ /* 0x000fe200078e02ff */
[----:B------:R-:W-:Y:S01]  /*25d0*/  @P0 SHF.L.U64.HI R55, R8, 0x2, R55 ;  /* 0x0000000208370819 */ /* 0x000fe20000010237 */
[----:B------:R-:W-:Y:S01]  /*25e0*/  @!P0 IMAD.MOV.U32 R8, RZ, RZ, RZ ;  /* 0x000000ffff088224 */ /* 0x000fe200078e00ff */
[----:B0-----:R-:W-:Y:S01]  /*25f0*/  @P0 IADD3 R44, P1, R54, R24, RZ ;  /* 0x00000018362c0210 */ /* 0x001fe20007f3e0ff */
[----:B------:R-:W-:-:S04]  /*2600*/  @P0 IMAD.WIDE.U32 R4, R40, 0x7, R4 ;  /* 0x0000000728040825 */ /* 0x000fc800078e0004 */
[----:B------:R-:W-:Y:S02]  /*2610*/  @P0 IMAD.IADD R5, R7, 0x1, R5 ;  /* 0x0000000107050824 */ /* 0x000fe400078e0205 */
[C---:B------:R-:W-:Y:S01]  /*2620*/  @P0 IMAD.X R45, R55.reuse, 0x1, R22, P1 ;  /* 0x00000001372d0824 */ /* 0x040fe200008e0616 */
[----:B------:R-:W-:Y:S02]  /*2630*/  @P0 IADD3 R54, P1, R54, R23, RZ ;  /* 0x0000001736360210 */ /* 0x000fe40007f3e0ff */
[C---:B------:R-:W-:Y:S02]  /*2640*/  @P0 SHF.L.U64.HI R5, R4.reuse, 0x2, R5 ;  /* 0x0000000204050819 */ /* 0x040fe40000010205 */
[----:B------:R-:W-:Y:S01]  /*2650*/  @P0 SHF.L.U32 R4, R4, 0x2, RZ ;  /* 0x0000000204040819 */ /* 0x000fe200000006ff */
[----:B------:R-:W-:Y:S01]  /*2660*/  @P0 IMAD.X R55, R55, 0x1, R21, P1 ;  /* 0x0000000137370824 */ /* 0x000fe200008e0615 */
[----:B------:R0:W5:Y:S01]  /*2670*/  @P0 LDG.E R8, desc[UR10][R44.64] ;  /* 0x0000000a2c080981 */ /* 0x000162000c1e1900 */
[----:B------:R-:W-:Y:S01]  /*2680*/  IMAD.IADD R35, R35, 0x1, R29 ;  /* 0x0000000123237824 */ /* 0x000fe200078e021d */
[----:B------:R-:W-:-:S02]  /*2690*/  @P0 IADD3 R46, P1, R4, R24, RZ ;  /* 0x00000018042e0210 */ /* 0x000fc40007f3e0ff */
[----:B------:R-:W-:-:S03]  /*26a0*/  @!P0 CS2R R6, SRZ ;  /* 0x0000000000068805 */ /* 0x000fc6000001ff00 */
[----:B------:R-:W-:Y:S02]  /*26b0*/  @P0 IMAD.X R47, R5, 0x1, R22, P1 ;  /* 0x00000001052f0824 */ /* 0x000fe400008e0616 */
[----:B------:R-:W-:Y:S01]  /*26c0*/  FADD R57, R41, R42 ;  /* 0x0000002a29397221 */ /* 0x000fe20000000000 */
[----:B------:R-:W5:Y:S01]  /*26d0*/  @P0 LDG.E R7, desc[UR10][R54.64] ;  /* 0x0000000a36070981 */ /* 0x000f62000c1e1900 */
[----:B0-----:R-:W-:Y:S02]  /*26e0*/  @P0 IADD3 R44, P1, R4, R23, RZ ;  /* 0x00000017042c0210 */ /* 0x001fe40007f3e0ff */
[----:B------:R-:W-:Y:S01]  /*26f0*/  LOP3.LUT R4, R35, 0x1f, RZ, 0xc0, !PT ;  /* 0x0000001f23047812 */ /* 0x000fe200078ec0ff */
[----:B------:R0:W5:Y:S01]  /*2700*/  @P0 LDG.E R6, desc[UR10][R46.64] ;  /* 0x0000000a2e060981 */ /* 0x000162000c1e1900 */
[----:B------:R-:W-:Y:S02]  /*2710*/  SHF.L.U32 R35, R37, 0x10, RZ ;  /* 0x0000001025237819 */ /* 0x000fe400000006ff */
[----:B------:R-:W-:Y:S01]  /*2720*/  @P0 IADD3.X R45, R5, R21, RZ, P1, !PT ;  /* 0x00000015052d0210 */ /* 0x000fe20000ffe4ff */
[----:B------:R-:W-:-:S02]  /*2730*/  @!P0 IMAD.MOV.U32 R5, RZ, RZ, RZ ;  /* 0x000000ffff058224 */ /* 0x000fc400078e00ff */
[----:B0-----:R-:W-:Y:S02]  /*2740*/  IMAD.MOV.U32 R47, RZ, RZ, 0x3bbb989d ;  /* 0x3bbb989dff2f7424 */ /* 0x001fe400078e00ff */
[----:B------:R-:W-:Y:S02]  /*2750*/  FMUL R46, R35, -1.7020000219345092773 ;  /* 0xbfd9db23232e7820 */ /* 0x000fe40000400000 */
[----:B------:R0:W5:Y:S01]  /*2760*/  @P0 LDG.E R5, desc[UR10][R44.64] ;  /* 0x0000000a2c050981 */ /* 0x000162000c1e1900 */
[C---:B------:R-:W-:Y:S01]  /*2770*/  FADD R55, R3.reuse, R2 ;  /* 0x0000000203377221 */ /* 0x040fe20000000000 */
[----:B------:R-:W-:Y:S01]  /*2780*/  FMNMX R48, |R3|, R48, !PT ;  /* 0x0000003003307209 */ /* 0x000fe20007800200 */
[----:B------:R-:W-:Y:S01]  /*2790*/  FFMA.SAT R47, R46, R47, 0.5 ;  /* 0x3f0000002e2f7423 */ /* 0x000fe2000000202f */
[----:B------:R-:W1:Y:S01]  /*27a0*/  SHFL.IDX PT, R2, R57, R4, 0x1f ;  /* 0x00001f0439027589 */ /* 0x000e6200000e0000 */
[----:B------:R-:W-:Y:S01]  /*27b0*/  BSSY B1, `(.L_x_12518) ;  /* 0x0000021000017945 */ /* 0x000fe20003800000 */
[----:B------:R-:W-:Y:S01]  /*27c0*/  PRMT R37, R37, 0x7632, R37 ;  /* 0x0000763225257816 */ /* 0x000fe20000000025 */
[----:B------:R-:W-:Y:S01]  /*27d0*/  FMUL R35, R35, 1.7020000219345092773 ;  /* 0x3fd9db2323237820 */ /* 0x000fe20000400000 */
[----:B------:R2:W3:Y:S01]  /*27e0*/  SHFL.IDX PT, R42, R55, R4, 0x1f ;  /* 0x00001f04372a7589 */ /* 0x0004e200000e0000 */
[----:B0-----:R-:W-:-:S04]  /*27f0*/  IMAD.MOV.U32 R44, RZ, RZ, 0x437c0000 ;  /* 0x437c0000ff2c7424 */ /* 0x001fc800078e00ff */
[----:B------:R-:W-:-:S04]  /*2800*/  FFMA.RM R47, R47, R44, 12582913 ;  /* 0x4b4000012f2f7423 */ /* 0x000fc8000000402c */
[C---:B------:R-:W-:Y:S01]  /*2810*/  FADD R45, R47.reuse, -12583039 ;  /* 0xcb40007f2f2d7421 */ /* 0x040fe20000000000 */
[----:B------:R-:W-:-:S03]  /*2820*/  SHF.L.U32 R44, R47, 0x17, RZ ;  /* 0x000000172f2c7819 */ /* 0x000fc600000006ff */
[----:B------:R-:W-:-:S04]  /*2830*/  FFMA R45, R46, 1.4426950216293334961, -R45 ;  /* 0x3fb8aa3b2e2d7823 */ /* 0x000fc8000000082d */
[----:B------:R-:W-:Y:S01]  /*2840*/  FFMA R46, R46, 1.925963033500011079e-08, R45 ;  /* 0x32a570602e2e7823 */ /* 0x000fe2000000002d */
[----:B-1----:R-:W-:-:S03]  /*2850*/  FADD R2, RZ, R2 ;  /* 0x00000002ff027221 */ /* 0x002fc60000000000 */
[----:B------:R-:W0:Y:S02]  /*2860*/  MUFU.EX2 R45, R46 ;  /* 0x0000002e002d7308 */ /* 0x000e240000000800 */
[----:B0-----:R-:W-:Y:S01]  /*2870*/  FFMA R44, R44, R45, 1 ;  /* 0x3f8000002c2c7423 */ /* 0x001fe2000000002d */
[----:B------:R-:W-:Y:S02]  /*2880*/  LOP3.LUT R45, R36, 0xffff, RZ, 0xc0, !PT ;  /* 0x0000ffff242d7812 */ /* 0x000fe400078ec0ff */
[----:B------:R-:W-:Y:S01]  /*2890*/  IADD3 R36, R0, -0x1, RZ ;  /* 0xffffffff00247810 */ /* 0x000fe20007ffe0ff */
[----:B------:R-:W-:Y:S02]  /*28a0*/  VIADD R3, R44, 0x1800000 ;  /* 0x018000002c037836 */ /* 0x000fe40000000000 */
[----:B--2---:R-:W-:Y:S01]  /*28b0*/  IMAD R4, R45, 0x1000000, R38 ;  /* 0x010000002d047824 */ /* 0x004fe200078e0226 */
[----:B------:R-:W-:Y:S01]  /*28c0*/  FMNMX R38, |R41|, R48, !PT ;  /* 0x0000003029267209 */ /* 0x000fe20007800200 */
[----:B------:R-:W-:Y:S01]  /*28d0*/  IMAD.U32 R41, R39, 0x10000, RZ ;  /* 0x0001000027297824 */ /* 0x000fe200078e00ff */
[----:B------:R-:W-:-:S02]  /*28e0*/  LOP3.LUT R3, R3, 0x7f800000, RZ, 0xc0, !PT ;  /* 0x7f80000003037812 */ /* 0x000fc400078ec0ff */
[----:B------:R-:W-:Y:S02]  /*28f0*/  PRMT R39, R39, 0x7632, R39 ;  /* 0x0000763227277816 */ /* 0x000fe40000000027 */
[----:B------:R-:W-:Y:S01]  /*2900*/  ISETP.GT.U32.AND P0, PT, R3, 0x1ffffff, PT ;  /* 0x01ffffff0300780c */ /* 0x000fe20003f04070 */
[----:B---3--:R-:W-:Y:S01]  /*2910*/  FADD R3, RZ, R42 ;  /* 0x0000002aff037221 */ /* 0x008fe20000000000 */
[----:B------:R-:W-:-:S11]  /*2920*/  LOP3.LUT R36, R36, 0x1f, RZ, 0xc0, !PT ;  /* 0x0000001f24247812 */ /* 0x000fd600078ec0ff */
[----:B------:R-:W-:Y:S05]  /*2930*/  @P0 BRA `(.L_x_12519) ;  /* 0x0000000000100947 */ /* 0x000fea0003800000 */
[----:B------:R-:W-:Y:S02]  /*2940*/  MOV R0, R44 ;  /* 0x0000002c00007202 */ /* 0x000fe40000000f00 */
[----:B------:R-:W-:-:S07]  /*2950*/  MOV R42, 0x2970 ;  /* 0x00002970002a7802 */ /* 0x000fce0000000f00 */
[----:B-----5:R-:W-:Y:S05]  /*2960*/  CALL.REL.NOINC `($__internal_301_$__cuda_sm20_rcp_rn_f32_slowpath) ;  /* 0x00000068002c7944 */ /* 0x020fea0003c00000 */
[----:B------:R-:W-:Y:S05]  /*2970*/  BRA `(.L_x_12520) ;  /* 0x0000000000107947 */ /* 0x000fea0003800000 */
.L_x_12519:
[----:B------:R-:W0:Y:S02]  /*2980*/  MUFU.RCP R55, R44 ;  /* 0x0000002c00377308 */ /* 0x000e240000001000 */
[----:B0-----:R-:W-:-:S04]  /*2990*/  FFMA R0, R44, R55, -1 ;  /* 0xbf8000002c007423 */ /* 0x001fc80000000037 */
[----:B------:R-:W-:-:S04]  /*29a0*/  FADD.FTZ R0, -R0, -RZ ;  /* 0x800000ff00007221 */ /* 0x000fc80000010100 */
[----:B------:R-:W-:-:S07]  /*29b0*/  FFMA R55, R55, R0, R55 ;  /* 0x0000000037377223 */ /* 0x000fce0000000037 */
.L_x_12520:
[----:B------:R-:W-:Y:S05]  /*29c0*/  BSYNC B1 ;  /* 0x0000000000017941 */ /* 0x000fea0003800000 */
.L_x_12518:
[----:B------:R-:W-:Y:S01]  /*29d0*/  HFMA2.MMA R45, -RZ, RZ, 0.96630859375, -0.0022525787353515625 ;  /* 0x3bbb989dff2d7435 */ /* 0x000fe200000001ff */
[----:B------:R-:W-:Y:S01]  /*29e0*/  IMAD.U32 R37, R37, 0x10000, RZ ;  /* 0x0001000025257824 */ /* 0x000fe200078e00ff */
[----:B------:R-:W-:Y:S01]  /*29f0*/  BSSY B1, `(.L_x_12521) ;  /* 0x000001d000017945 */ /* 0x000fe20003800000 */
[----:B------:R-:W-:Y:S02]  /*2a00*/  SHF.L.U32 R39, R39, 0x10, RZ ;  /* 0x0000001027277819 */ /* 0x000fe400000006ff */
[----:B------:R-:W-:-:S05]  /*2a10*/  FMUL R0, R37, -1.7020000219345092773 ;  /* 0xbfd9db2325007820 */ /* 0x000fca0000400000 */
        /* <DEDUP_REMOVED lines=20> */
[----:B-----5:R-:W-:Y:S05]  /*2b60*/  CALL.REL.NOINC `($__internal_301_$__cuda_sm20_rcp_rn_f32_slowpath) ;  /* 0x0000006400ac7944 */ /* 0x020fea0003c00000 */
[----:B------:R-:W-:Y:S05]  /*2b70*/  BRA `(.L_x_12523) ;  /* 0x0000000000107947 */ /* 0x000fea0003800000 */
.L_x_12522:
[----:B------:R-:W0:Y:S02]  /*2b80*/  MUFU.RCP R55, R42 ;  /* 0x0000002a00377308 */ /* 0x000e240000001000 */
[----:B0-----:R-:W-:-:S04]  /*2b90*/  FFMA R0, R42, R55, -1 ;  /* 0xbf8000002a007423 */ /* 0x001fc80000000037 */
[----:B------:R-:W-:-:S04]  /*2ba0*/  FADD.FTZ R0, -R0, -RZ ;  /* 0x800000ff00007221 */ /* 0x000fc80000010100 */
[----:B------:R-:W-:-:S07]  /*2bb0*/  FFMA R55, R55, R0, R55 ;  /* 0x0000000037377223 */ /* 0x000fce0000000037 */
.L_x_12523:
[----:B------:R-:W-:Y:S05]  /*2bc0*/  BSYNC B1 ;  /* 0x0000000000017941 */ /* 0x000fea0003800000 */
.L_x_12521:
        /* <DEDUP_REMOVED lines=21> */
[----:B------:R-:W-:-:S04]  /*2d20*/  LOP3.LUT R35, R35, 0x7f800000, RZ, 0xc0, !PT ;  /* 0x7f80000023237812 */ /* 0x000fc800078ec0ff */
[----:B------:R-:W-:Y:S01]  /*2d30*/  ISETP.GT.U32.AND P0, PT, R35, 0x1ffffff, PT ;  /* 0x01ffffff2300780c */ /* 0x000fe20003f04070 */
[----:B------:R-:W-:-:S12]  /*2d40*/  FMUL R35, R0, 1.7020000219345092773 ;  /* 0x3fd9db2300237820 */ /* 0x000fd80000400000 */
[----:B------:R-:W-:Y:S05]  /*2d50*/  @P0 BRA `(.L_x_12525) ;  /* 0x0000000000100947 */ /* 0x000fea0003800000 */
[----:B------:R-:W-:Y:S02]  /*2d60*/  MOV R0, R46 ;  /* 0x0000002e00007202 */ /* 0x000fe40000000f00 */
[----:B------:R-:W-:-:S07]  /*2d70*/  MOV R42, 0x2d90 ;  /* 0x00002d90002a7802 */ /* 0x000fce0000000f00 */
[----:B-----5:R-:W-:Y:S05]  /*2d80*/  CALL.REL.NOINC `($__internal_301_$__cuda_sm20_rcp_rn_f32_slowpath) ;  /* 0x0000006400247944 */ /* 0x020fea0003c00000 */
[----:B------:R-:W-:Y:S05]  /*2d90*/  BRA `(.L_x_12526) ;  /* 0x0000000000107947 */ /* 0x000fea0003800000 */
.L_x_12525:
[----:B------:R-:W0:Y:S02]  /*2da0*/  MUFU.RCP R55, R46 ;  /* 0x0000002e00377308 */ /* 0x000e240000001000 */
[----:B0-----:R-:W-:-:S04]  /*2db0*/  FFMA R0, R46, R55, -1 ;  /* 0xbf8000002e007423 */ /* 0x001fc80000000037 */
[----:B------:R-:W-:-:S04]  /*2dc0*/  FADD.FTZ R0, -R0, -RZ ;  /* 0x800000ff00007221 */ /* 0x000fc80000010100 */
[----:B------:R-:W-:-:S07]  /*2dd0*/  FFMA R55, R55, R0, R55 ;  /* 0x0000000037377223 */ /* 0x000fce0000000037 */
.L_x_12526:
[----:B------:R-:W-:Y:S05]  /*2de0*/  BSYNC B1 ;  /* 0x0000000000017941 */ /* 0x000fea0003800000 */
.L_x_12524:
[----:B------:R-:W-:Y:S01]  /*2df0*/  HFMA2.MMA R45, -RZ, RZ, 0.96630859375, -0.0022525787353515625 ;  /* 0x3bbb989dff2d7435 */ /* 0x000fe200000001ff */
[----:B------:R-:W-:Y:S01]  /*2e00*/  IMAD.U32 R50, R50, 0x10000, RZ ;  /* 0x0001000032327824 */ /* 0x000fe200078e00ff */
[----:B------:R-:W-:Y:S03]  /*2e10*/  BSSY B1, `(.L_x_12527) ;  /* 0x000001d000017945 */ /* 0x000fe60003800000 */
[C---:B------:R-:W-:Y:S01]  /*2e20*/  FMUL R0, R50.reuse, -1.7020000219345092773 ;  /* 0xbfd9db2332007820 */ /* 0x040fe20000400000 */
[----:B------:R-:W-:-:S04]  /*2e30*/  FMUL R50, R50, 1.7020000219345092773 ;  /* 0x3fd9db2332327820 */ /* 0x000fc80000400000 */
        /* <DEDUP_REMOVED lines=15> */
[----:B------:R-:W-:Y:S02]  /*2f30*/  ISETP.GT.U32.AND P0, PT, R35, 0x1ffffff, PT ;  /* 0x01ffffff2300780c */ /* 0x000fe40003f04070 */
[----:B------:R-:W-:-:S11]  /*2f40*/  SHF.L.U32 R35, R53, 0x10, RZ ;  /* 0x0000001035237819 */ /* 0x000fd600000006ff */
[----:B------:R-:W-:Y:S05]  /*2f50*/  @P0 BRA `(.L_x_12528) ;  /* 0x0000000000100947 */ /* 0x000fea0003800000 */
[----:B------:R-:W-:Y:S01]  /*2f60*/  IMAD.MOV.U32 R0, RZ, RZ, R42 ;  /* 0x000000ffff007224 */ /* 0x000fe200078e002a */
[----:B------:R-:W-:-:S07]  /*2f70*/  MOV R42, 0x2f90 ;  /* 0x00002f90002a7802 */ /* 0x000fce0000000f00 */
[----:B-----5:R-:W-:Y:S05]  /*2f80*/  CALL.REL.NOINC `($__internal_301_$__cuda_sm20_rcp_rn_f32_slowpath) ;  /* 0x0000006000a47944 */ /* 0x020fea0003c00000 */
[----:B------:R-:W-:Y:S05]  /*2f90*/  BRA `(.L_x_12529) ;  /* 0x0000000000107947 */ /* 0x000fea0003800000 */
.L_x_12528:
[----:B------:R-:W0:Y:S02]  /*2fa0*/  MUFU.RCP R55, R42 ;  /* 0x0000002a00377308 */ /* 0x000e240000001000 */
[----:B0-----:R-:W-:-:S04]  /*2fb0*/  FFMA R0, R42, R55, -1 ;  /* 0xbf8000002a007423 */ /* 0x001fc80000000037 */
[----:B------:R-:W-:-:S04]  /*2fc0*/  FADD.FTZ R0, -R0, -RZ ;  /* 0x800000ff00007221 */ /* 0x000fc80000010100 */
[----:B------:R-:W-:-:S07]  /*2fd0*/  FFMA R55, R55, R0, R55 ;  /* 0x0000000037377223 */ /* 0x000fce0000000037 */
.L_x_12529:
[----:B------:R-:W-:Y:S05]  /*2fe0*/  BSYNC B1 ;  /* 0x0000000000017941 */ /* 0x000fea0003800000 */
.L_x_12527:
[C---:B------:R-:W-:Y:S01]  /*2ff0*/  SHF.L.U32 R53, R51.reuse, 0x10, RZ ;  /* 0x0000001033357819 */ /* 0x040fe200000006ff */
[----:B------:R-:W-:Y:S01]  /*3000*/  IMAD.MOV.U32 R45, RZ, RZ, 0x3bbb989d ;  /* 0x3bbb989dff2d7424 */ /* 0x000fe200078e00ff */
[----:B------:R-:W-:Y:S01]  /*3010*/  BSSY B1, `(.L_x_12530) ;  /* 0x000001f000017945 */ /* 0x000fe20003800000 */
[----:B------:R-:W-:Y:S02]  /*3020*/  PRMT R51, R51, 0x7632, R51 ;  /* 0x0000763233337816 */ /* 0x000fe40000000033 */
[C---:B------:R-:W-:Y:S01]  /*3030*/  FMUL R0, R53.reuse, -1.7020000219345092773 ;  /* 0xbfd9db2335007820 */ /* 0x040fe20000400000 */
[----:B------:R-:W-:-:S03]  /*3040*/  FMUL R53, R53, 1.7020000219345092773 ;  /* 0x3fd9db2335357820 */ /* 0x000fc60000400000 */
        /* <DEDUP_REMOVED lines=21> */
[----:B-----5:R-:W-:Y:S05]  /*31a0*/  CALL.REL.NOINC `($__internal_301_$__cuda_sm20_rcp_rn_f32_slowpath) ;  /* 0x00000060001c7944 */ /* 0x020fea0003c00000 */
[----:B------:R-:W-:Y:S05]  /*31b0*/  BRA `(.L_x_12532) ;  /* 0x0000000000107947 */ /* 0x000fea0003800000 */
.L_x_12531:
[----:B------:R-:W0:Y:S02]  /*31c0*/  MUFU.RCP R55, R44 ;  /* 0x0000002c00377308 */ /* 0x000e240000001000 */
[----:B0-----:R-:W-:-:S04]  /*31d0*/  FFMA R0, R44, R55, -1 ;  /* 0xbf8000002c007423 */ /* 0x001fc80000000037 */
[----:B------:R-:W-:-:S04]  /*31e0*/  FADD.FTZ R0, -R0, -RZ ;  /* 0x800000ff00007221 */ /* 0x000fc80000010100 */
[----:B------:R-:W-:-:S07]  /*31f0*/  FFMA R55, R55, R0, R55 ;  /* 0x0000000037377223 */ /* 0x000fce0000000037 */
.L_x_12532:
[----:B------:R-:W-:Y:S05]  /*3200*/  BSYNC B1 ;  /* 0x0000000000017941 */ /* 0x000fea0003800000 */
.L_x_12530:
        /* <DEDUP_REMOVED lines=25> */
[----:B-----5:R-:W-:Y:S05]  /*33a0*/  CALL.REL.NOINC `($__internal_301_$__cuda_sm20_rcp_rn_f32_slowpath) ;  /* 0x0000005c009c7944 */ /* 0x020fea0003c00000 */
[----:B------:R-:W-:Y:S05]  /*33b0*/  BRA `(.L_x_12535) ;  /* 0x0000000000107947 */ /* 0x000fea0003800000 */
.L_x_12534:
[----:B------:R-:W0:Y:S02]  /*33c0*/  MUFU.RCP R55, R44 ;  /* 0x0000002c00377308 */ /* 0x000e240000001000 */
[----:B0-----:R-:W-:-:S04]  /*33d0*/  FFMA R0, R44, R55, -1 ;  /* 0xbf8000002c007423 */ /* 0x001fc80000000037 */
[----:B------:R-:W-:-:S04]  /*33e0*/  FADD.FTZ R0, -R0, -RZ ;  /* 0x800000ff00007221 */ /* 0x000fc80000010100 */
[----:B------:R-:W-:-:S07]  /*33f0*/  FFMA R55, R55, R0, R55 ;  /* 0x0000000037377223 */ /* 0x000fce0000000037 */
.L_x_12535:
[----:B------:R-:W-:Y:S05]  /*3400*/  BSYNC B1 ;  /* 0x0000000000017941 */ /* 0x000fea0003800000 */
.L_x_12533:
[----:B------:R-:W-:Y:S01]  /*3410*/  SHF.L.U32 R53, R49, 0x10, RZ ;  /* 0x0000001031357819 */ /* 0x000fe200000006ff */
[----:B------:R-:W-:Y:S01]  /*3420*/  IMAD.MOV.U32 R45, RZ, RZ, 0x3bbb989d ;  /* 0x3bbb989dff2d7424 */ /* 0x000fe200078e00ff */
[----:B------:R-:W-:Y:S03]  /*3430*/  BSSY B1, `(.L_x_12536) ;  /* 0x000001f000017945 */ /* 0x000fe60003800000 */
        /* <DEDUP_REMOVED lines=13> */
[----:B------:R-:W-:-:S03]  /*3510*/  PRMT R50, R49, 0x7632, R50 ;  /* 0x0000763231327816 */ /* 0x000fc60000000032 */
[----:B------:R-:W-:Y:S01]  /*3520*/  FMUL R49, R52, R55 ;  /* 0x0000003734317220 */ /* 0x000fe20000400000 */
[C---:B------:R-:W-:Y:S01]  /*3530*/  IMAD.U32 R52, R34.reuse, 0x10000, RZ ;  /* 0x0001000022347824 */ /* 0x040fe200078e00ff */
[----:B------:R-:W-:Y:S01]  /*3540*/  PRMT R34, R34, 0x7632, R34 ;  /* 0x0000763222227816 */ /* 0x000fe20000000022 */
        /* <DEDUP_REMOVED lines=9> */
.L_x_12537:
[----:B------:R-:W0:Y:S02]  /*35e0*/  MUFU.RCP R55, R42 ;  /* 0x0000002a00377308 */ /* 0x000e240000001000 */
[----:B0-----:R-:W-:-:S04]  /*35f0*/  FFMA R0, R42, R55, -1 ;  /* 0xbf8000002a007423 */ /* 0x001fc80000000037 */
[----:B------:R-:W-:-:S04]  /*3600*/  FADD.FTZ R0, -R0, -RZ ;  /* 0x800000ff00007221 */ /* 0x000fc80000010100 */
[----:B------:R-:W-:-:S07]  /*3610*/  FFMA R55, R55, R0, R55 ;  /* 0x0000000037377223 */ /* 0x000fce0000000037 */
.L_x_12538:
[----:B------:R-:W-:Y:S05]  /*3620*/  BSYNC B1 ;  /* 0x0000000000017941 */ /* 0x000fea0003800000 */
.L_x_12536:
[----:B------:R-:W-:Y:S01]  /*3630*/  HFMA2.MMA R45, -RZ, RZ, 0.96630859375, -0.0022525787353515625 ;  /* 0x3bbb989dff2d7435 */ /* 0x000fe200000001ff */
[----:B------:R-:W-:Y:S01]  /*3640*/  IMAD.U32 R50, R50, 0x10000, RZ ;  /* 0x0001000032327824 */ /* 0x000fe200078e00ff */
[----:B------:R-:W-:Y:S01]  /*3650*/  BSSY B1, `(.L_x_12539) ;  /* 0x000001d000017945 */ /* 0x000fe20003800000 */
[----:B------:R-:W-:Y:S02]  /*3660*/  SHF.L.U32 R34, R34, 0x10, RZ ;  /* 0x0000001022227819 */ /* 0x000fe400000006ff */
        /* <DEDUP_REMOVED lines=23> */
.L_x_12540:
[----:B------:R-:W0:Y:S02]  /*37e0*/  MUFU.RCP R55, R42 ;  /* 0x0000002a00377308 */ /* 0x000e240000001000 */
[----:B0-----:R-:W-:-:S04]  /*37f0*/  FFMA R0, R42, R55, -1 ;  /* 0xbf8000002a007423 */ /* 0x001fc80000000037 */
[----:B------:R-:W-:-:S04]  /*3800*/  FADD.FTZ R0, -R0, -RZ ;  /* 0x800000ff00007221 */ /* 0x000fc80000010100 */
[----:B------:R-:W-:-:S07]  /*3810*/  FFMA R55, R55, R0, R55 ;  /* 0x0000000037377223 */ /* 0x000fce0000000037 */
.L_x_12541:
[----:B------:R-:W-:Y:S05]  /*3820*/  BSYNC B1 ;  /* 0x0000000000017941 */ /* 0x000fea0003800000 */
.L_x_12539:
[----:B------:R-:W-:Y:S01]  /*3830*/  FADD R0, -R55, 1 ;  /* 0x3f80000037007421 */ /* 0x000fe20000000100 */
[----:B------:R-:W-:Y:S01]  /*3840*/  LOP3.LUT R45, R18, 0x1, RZ, 0xfc, !PT ;  /* 0x00000001122d7812 */ /* 0x000fe200078efcff */
[----:B------:R-:W-:Y:S01]  /*3850*/  FADD R46, RZ, R41 ;  /* 0x00000029ff2e7221 */ /* 0x000fe20000000000 */
[----:B------:R-:W-:Y:S01]  /*3860*/  FMNMX R38, R38, |R41|, !PT ;  /* 0x4000002926267209 */ /* 0x000fe20007800000 */
[----:B------:R-:W-:Y:S01]  /*3870*/  FMUL R0, R0, R55 ;  /* 0x0000003700007220 */ /* 0x000fe20000400000 */
[----:B------:R-:W-:Y:S01]  /*3880*/  ISETP.GE.U32.AND P0, PT, R45, R26, PT ;  /* 0x0000001a2d00720c */ /* 0x000fe20003f06070 */
[----:B------:R-:W-:Y:S01]  /*3890*/  FADD R46, R37, R46 ;  /* 0x0000002e252e7221 */ /* 0x000fe20000000000 */
[C---:B------:R-:W-:Y:S01]  /*38a0*/  FMNMX R38, |R39|.reuse, R38, !PT ;  /* 0x0000002627267209 */ /* 0x040fe20007800200 */
[----:B------:R-:W-:Y:S01]  /*38b0*/  FFMA R47, R50, R0, R55 ;  /* 0x00000000322f7223 */ /* 0x000fe20000000037 */
[----:B------:R-:W-:Y:S01]  /*38c0*/  ISETP.GE.U32.OR P0, PT, R36, R25, P0 ;  /* 0x000000192400720c */ /* 0x000fe20000706470 */
[----:B------:R-:W-:Y:S01]  /*38d0*/  FMUL R36, R39, R20 ;  /* 0x0000001427247220 */ /* 0x000fe20000400000 */
[C---:B------:R-:W-:Y:S01]  /*38e0*/  FMNMX R42, |R37|.reuse, R38, !PT ;  /* 0x00000026252a7209 */ /* 0x040fe20007800200 */
[----:B------:R-:W-:Y:S01]  /*38f0*/  FMUL R47, R34, R47 ;  /* 0x0000002f222f7220 */ /* 0x000fe20000400000 */
[-C--:B------:R-:W-:Y:S01]  /*3900*/  FMUL R37, R37, R20.reuse ;  /* 0x0000001425257220 */ /* 0x080fe20000400000 */
[-C--:B------:R-:W-:Y:S01]  /*3910*/  FMUL R34, R41, R20.reuse ;  /* 0x0000001429227220 */ /* 0x080fe20000400000 */
[C---:B------:R-:W-:Y:S01]  /*3920*/  FMUL R38, R35.reuse, R20 ;  /* 0x0000001423267220 */ /* 0x040fe20000400000 */
[----:B------:R-:W-:Y:S01]  /*3930*/  F2FP.SATFINITE.E4M3.F32.PACK_AB_MERGE_C R45, RZ, R36, RZ ;  /* 0x00000024ff2d723e */ /* 0x000fe200048070ff */
[----:B------:R-:W-:Y:S01]  /*3940*/  FADD R0, RZ, R39 ;  /* 0x00000027ff007221 */ /* 0x000fe20000000000 */
[----:B------:R-:W-:Y:S01]  /*3950*/  F2FP.SATFINITE.E4M3.F32.PACK_AB_MERGE_C R36, RZ, R37, RZ ;  /* 0x00000025ff24723e */ /* 0x000fe200048070ff */
[----:B------:R-:W-:Y:S01]  /*3960*/  BSSY B0, `(.L_x_12542) ;  /* 0x0000015000007945 */ /* 0x000fe20003800000 */
[----:B------:R-:W-:Y:S01]  /*3970*/  F2FP.SATFINITE.E4M3.F32.PACK_AB_MERGE_C R44, RZ, R34, RZ ;  /* 0x00000022ff2c723e */ /* 0x000fe200048070ff */
[----:B------:R-:W-:Y:S01]  /*3980*/  FADD R0, R35, R0 ;  /* 0x0000000023007221 */ /* 0x000fe20000000000 */
[----:B------:R-:W-:-:S02]  /*3990*/  F2FP.SATFINITE.E4M3.F32.PACK_AB_MERGE_C R37, RZ, R38, RZ ;  /* 0x00000026ff25723e */ /* 0x000fc400048070ff */
[----:B------:R-:W-:Y:S02]  /*39a0*/  FMNMX R42, |R35|, R42, !PT ;  /* 0x0000002a232a7209 */ /* 0x000fe40007800200 */
[----:B------:R-:W-:Y:S02]  /*39b0*/  LOP3.LUT R39, R44, 0xff, RZ, 0xc0, !PT ;  /* 0x000000ff2c277812 */ /* 0x000fe400078ec0ff */
[----:B------:R-:W-:Y:S02]  /*39c0*/  LOP3.LUT R38, R45, 0xff, RZ, 0xc0, !PT ;  /* 0x000000ff2d267812 */ /* 0x000fe400078ec0ff */
[----:B------:R-:W-:Y:S02]  /*39d0*/  LOP3.LUT R34, R36, 0xffff, RZ, 0xc0, !PT ;  /* 0x0000ffff24227812 */ /* 0x000fe400078ec0ff */
[----:B------:R-:W-:Y:S02]  /*39e0*/  LOP3.LUT R35, R37, 0xffff, RZ, 0xc0, !PT ;  /* 0x0000ffff25237812 */ /* 0x000fe400078ec0ff */
[----:B------:R-:W-:-:S02]  /*39f0*/  PRMT R39, R34, 0x7604, R39 ;  /* 0x0000760422277816 */ /* 0x000fc40000000027 */
[----:B------:R-:W-:Y:S01]  /*3a00*/  PRMT R38, R35, 0x7604, R38 ;  /* 0x0000760423267816 */ /* 0x000fe20000000026 */
[----:B------:R-:W-:Y:S06]  /*3a10*/  @P0 BRA `(.L_x_12543) ;  /* 0x0000000000240947 */ /* 0x000fec0003800000 */
[----:B------:R-:W-:-:S04]  /*3a20*/  LOP3.LUT R18, R19, 0x1c, RZ, 0xc0, !PT ;  /* 0x0000001c13127812 */ /* 0x000fc800078ec0ff */
[----:B------:R-:W-:-:S04]  /*3a30*/  IADD3 R34, R29, -0x1, -R18 ;  /* 0xffffffff1d227810 */ /* 0x000fc80007ffe812 */
[----:B------:R-:W-:-:S04]  /*3a40*/  LOP3.LUT R34, R34, 0x1f, RZ, 0xc0, !PT ;  /* 0x0000001f22227812 */ /* 0x000fc800078ec0ff */
[----:B------:R-:W-:-:S04]  /*3a50*/  IADD3 R35, P1, R34, R15, RZ ;  /* 0x0000000f22237210 */ /* 0x000fc80007f3e0ff */
[----:B------:R-:W-:Y:S02]  /*3a60*/  IADD3.X R41, RZ, R14, RZ, P1, !PT ;  /* 0x0000000eff297210 */ /* 0x000fe40000ffe4ff */
[----:B------:R-:W-:-:S04]  /*3a70*/  LEA R34, P1, R35, R17, 0x1 ;  /* 0x0000001123227211 */ /* 0x000fc800078208ff */
[----:B------:R-:W-:Y:S02]  /*3a80*/  LEA.HI.X R35, R35, R16, R41, 0x1, P1 ;  /* 0x0000001023237211 */ /* 0x000fe400008f0c29 */
[----:B------:R-:W-:-:S05]  /*3a90*/  PRMT R41, R45, 0x7604, R44 ;  /* 0x000076042d297816 */ /* 0x000fca000000002c */
[----:B------:R0:W-:Y:S02]  /*3aa0*/  STG.E.U16 desc[UR10][R34.64], R41 ;  /* 0x0000002922007986 */ /* 0x0001e4000c10150a */
.L_x_12543:
[----:B------:R-:W-:Y:S05]  /*3ab0*/  BSYNC B0 ;  /* 0x0000000000007941 */ /* 0x000fea0003800000 */
.L_x_12542:
[----:B------:R-:W-:Y:S04]  /*3ac0*/  BSSY B0, `(.L_x_12544) ;  /* 0x000000b000007945 */ /* 0x000fe80003800000 */
[----:B------:R-:W-:Y:S05]  /*3ad0*/  @P0 BRA `(.L_x_12545) ;  /* 0x0000000000240947 */ /* 0x000fea0003800000 */
[----:B------:R-:W-:Y:S02]  /*3ae0*/  LOP3.LUT R18, R19, 0x1c, RZ, 0xc0, !PT ;  /* 0x0000001c13127812 */ /* 0x000fe400078ec0ff */
[----:B------:R-:W-:Y:S02]  /*3af0*/  PRMT R37, R37, 0x7604, R36 ;  /* 0x0000760425257816 */ /* 0x000fe40000000024 */
[----:B0-----:R-:W-:-:S04]  /*3b00*/  IADD3 R34, R29, -0x1, -R18 ;  /* 0xffffffff1d227810 */ /* 0x001fc80007ffe812 */
[----:B------:R-:W-:-:S04]  /*3b10*/  LOP3.LUT R34, R34, 0x1f, RZ, 0xc0, !PT ;  /* 0x0000001f22227812 */ /* 0x000fc800078ec0ff */
[----:B------:R-:W-:-:S04]  /*3b20*/  IADD3 R35, P1, P2, R40, R15, R34 ;  /* 0x0000000f28237210 */ /* 0x000fc80007a3e022 */
[----:B------:R-:W-:Y:S02]  /*3b30*/  IADD3.X R41, R43, R14, RZ, P1, P2 ;  /* 0x0000000e2b297210 */ /* 0x000fe40000fe44ff */
[----:B------:R-:W-:-:S04]  /*3b40*/  LEA R34, P1, R35, R17, 0x1 ;  /* 0x0000001123227211 */ /* 0x000fc800078208ff */
[----:B------:R-:W-:-:S05]  /*3b50*/  LEA.HI.X R35, R35, R16, R41, 0x1, P1 ;  /* 0x0000001023237211 */ /* 0x000fca00008f0c29 */
[----:B------:R1:W-:Y:S04]  /*3b60*/  STG.E.U16 desc[UR10][R34.64], R37 ;  /* 0x0000002522007986 */ /* 0x0003e8000c10150a */
.L_x_12545:
[----:B------:R-:W-:Y:S05]  /*3b70*/  BSYNC B0 ;  /* 0x0000000000007941 */ /* 0x000fea0003800000 */
.L_x_12544:
[-C--:B0-----:R-:W-:Y:S01]  /*3b80*/  FMUL R41, R51, R20.reuse ;  /* 0x0000001433297220 */ /* 0x081fe20000400000 */
[-C--:B------:R-:W-:Y:S01]  /*3b90*/  FMUL R55, R53, R20.reuse ;  /* 0x0000001435377220 */ /* 0x080fe20000400000 */
[-C--:B------:R-:W-:Y:S01]  /*3ba0*/  FMUL R44, R47, R20.reuse ;  /* 0x000000142f2c7220 */ /* 0x080fe20000400000 */
[----:B------:R-:W-:Y:S01]  /*3bb0*/  FMUL R48, R49, R20 ;  /* 0x0000001431307220 */ /* 0x000fe20000400000 */
[----:B------:R-:W-:Y:S01]  /*3bc0*/  BSSY B0, `(.L_x_12546) ;  /* 0x0000012000007945 */ /* 0x000fe20003800000 */
[----:B------:R-:W-:Y:S02]  /*3bd0*/  F2FP.SATFINITE.E4M3.F32.PACK_AB_MERGE_C R41, RZ, R41, RZ ;  /* 0x00000029ff29723e */ /* 0x000fe400048070ff */
[----:B------:R-:W-:Y:S02]  /*3be0*/  F2FP.SATFINITE.E4M3.F32.PACK_AB_MERGE_C R55, RZ, R55, RZ ;  /* 0x00000037ff37723e */ /* 0x000fe400048070ff */
[----:B------:R-:W-:Y:S02]  /*3bf0*/  F2FP.SATFINITE.E4M3.F32.PACK_AB_MERGE_C R44, RZ, R44, RZ ;  /* 0x0000002cff2c723e */ /* 0x000fe400048070ff */
[----:B------:R-:W-:Y:S01]  /*3c00*/  F2FP.SATFINITE.E4M3.F32.PACK_AB_MERGE_C R48, RZ, R48, RZ ;  /* 0x00000030ff30723e */ /* 0x000fe200048070ff */
[----:B------:R-:W-:Y:S06]  /*3c10*/  @P0 BRA `(.L_x_12547) ;  /* 0x0000000000300947 */ /* 0x000fec0003800000 */
[----:B------:R-:W-:Y:S01]  /*3c20*/  LOP3.LUT R18, R19, 0x1c, RZ, 0xc0, !PT ;  /* 0x0000001c13127812 */ /* 0x000fe200078ec0ff */
[----:B------:R-:W-:Y:S01]  /*3c30*/  ULDC.64 UR4, c[0x0][0x258] ;  /* 0x0000960000047ab9 */ /* 0x000fe20000000a00 */
[----:B-1----:R-:W-:Y:S01]  /*3c40*/  PRMT R37, R48, 0x7604, R41 ;  /* 0x0000760430257816 */ /* 0x002fe20000000029 */
[----:B------:R-:W-:Y:S01]  /*3c50*/  ULOP3.LUT UR4, UR4, 0xfffffffe, URZ, 0xc0, !UPT ;  /* 0xfffffffe04047892 */ /* 0x000fe2000f8ec03f */
[----:B------:R-:W-:Y:S01]  /*3c60*/  IADD3 R34, R29, -0x1, -R18 ;  /* 0xffffffff1d227810 */ /* 0x000fe20007ffe812 */
[----:B------:R-:W-:-:S03]  /*3c70*/  ULOP3.LUT UR5, UR5, 0x7fffffff, URZ, 0xc0, !UPT ;  /* 0x7fffffff05057892 */ /* 0x000fc6000f8ec03f */
[----:B------:R-:W-:-:S04]  /*3c80*/  LOP3.LUT R34, R34, 0x1f, RZ, 0xc0, !PT ;  /* 0x0000001f22227812 */ /* 0x000fc800078ec0ff */
[----:B------:R-:W-:-:S04]  /*3c90*/  IADD3 R35, P1, P2, R15, UR4, R34 ;  /* 0x000000040f237c10 */ /* 0x000fc8000fa3e022 */
[----:B------:R-:W-:Y:S02]  /*3ca0*/  IADD3.X R36, R14, UR5, RZ, P1, P2 ;  /* 0x000000050e247c10 */ /* 0x000fe40008fe44ff */
[----:B------:R-:W-:-:S04]  /*3cb0*/  LEA R34, P1, R35, R17, 0x1 ;  /* 0x0000001123227211 */ /* 0x000fc800078208ff */
[----:B------:R-:W-:-:S05]  /*3cc0*/  LEA.HI.X R35, R35, R16, R36, 0x1, P1 ;  /* 0x0000001023237211 */ /* 0x000fca00008f0c24 */
[----:B------:R0:W-:Y:S04]  /*3cd0*/  STG.E.U16 desc[UR10][R34.64], R37 ;  /* 0x0000002522007986 */ /* 0x0001e8000c10150a */
.L_x_12547:
[----:B------:R-:W-:Y:S05]  /*3ce0*/  BSYNC B0 ;  /* 0x0000000000007941 */ /* 0x000fea0003800000 */
.L_x_12546:
[----:B------:R-:W-:Y:S04]  /*3cf0*/  BSSY B0, `(.L_x_12548) ;  /* 0x000000e000007945 */ /* 0x000fe80003800000 */
[----:B------:R-:W-:Y:S05]  /*3d00*/  @P0 BRA `(.L_x_12549) ;  /* 0x0000000000300947 */ /* 0x000fea0003800000 */
[----:B------:R-:W-:Y:S01]  /*3d10*/  LOP3.LUT R18, R19, 0x1c, RZ, 0xc0, !PT ;  /* 0x0000001c13127812 */ /* 0x000fe200078ec0ff */
[----:B------:R-:W-:-:S03]  /*3d20*/  IMAD R43, R43, 0x3, RZ ;  /* 0x000000032b2b7824 */ /* 0x000fc600078e02ff */
[----:B01----:R-:W-:-:S04]  /*3d30*/  IADD3 R34, R29, -0x1, -R18 ;  /* 0xffffffff1d227810 */ /* 0x003fc80007ffe812 */
[----:B------:R-:W-:-:S04]  /*3d40*/  LOP3.LUT R34, R34, 0x1f, RZ, 0xc0, !PT ;  /* 0x0000001f22227812 */ /* 0x000fc800078ec0ff */
[----:B------:R-:W-:-:S05]  /*3d50*/  IADD3 R34, P0, R34, R15, RZ ;  /* 0x0000000f22227210 */ /* 0x000fca0007f1e0ff */
[----:B------:R-:W-:Y:S02]  /*3d60*/  IMAD.X R35, RZ, RZ, R14, P0 ;  /* 0x000000ffff237224 */ /* 0x000fe400000e060e */
[----:B------:R-:W-:-:S05]  /*3d70*/  IMAD.WIDE.U32 R34, R40, 0x3, R34 ;  /* 0x0000000328227825 */ /* 0x000fca00078e0022 */
[----:B------:R-:W-:Y:S02]  /*3d80*/  IADD3 R35, R43, R35, RZ ;  /* 0x000000232b237210 */ /* 0x000fe40007ffe0ff */
[----:B------:R-:W-:-:S04]  /*3d90*/  LEA R36, P0, R34, R17, 0x1 ;  /* 0x0000001122247211 */ /* 0x000fc800078008ff */
[----:B------:R-:W-:Y:S02]  /*3da0*/  LEA.HI.X R37, R34, R16, R35, 0x1, P0 ;  /* 0x0000001022257211 */ /* 0x000fe400000f0c23 */
[----:B------:R-:W-:-:S05]  /*3db0*/  PRMT R35, R44, 0x7604, R55 ;  /* 0x000076042c237816 */ /* 0x000fca0000000037 */
[----:B------:R2:W-:Y:S02]  /*3dc0*/  STG.E.U16 desc[UR10][R36.64], R35 ;  /* 0x0000002324007986 */ /* 0x0005e4000c10150a */
.L_x_12549:
[----:B------:R-:W-:Y:S05]  /*3dd0*/  BSYNC B0 ;  /* 0x0000000000007941 */ /* 0x000fea0003800000 */
.L_x_12548:
[----:B--2---:R-:W-:Y:S01]  /*3de0*/  LOP3.LUT R36, R19, 0x1ffffffc, RZ, 0xc0, !PT ;  /* 0x1ffffffc13247812 */ /* 0x004fe200078ec0ff */
[----:B01----:R-:W0:Y:S01]  /*3df0*/  LDC.64 R34, c[0x0][0x258] ;  /* 0x00009600ff227b82 */ /* 0x003e220000000a00 */
[----:B------:R-:W-:Y:S01]  /*3e00*/  LOP3.LUT R43, R18, 0x3, RZ, 0xfc, !PT ;  /* 0x00000003122b7812 */ /* 0x000fe200078efcff */
[----:B------:R-:W-:Y:S01]  /*3e10*/  IMAD.U32 R52, R41, 0x10000, RZ ;  /* 0x0001000029347824 */ /* 0x000fe200078e00ff */
[----:B------:R-:W-:Y:S01]  /*3e20*/  SHF.L.U32 R45, R48, 0x10, RZ ;  /* 0x00000010302d7819 */ /* 0x000fe200000006ff */
[----:B------:R-:W-:Y:S01]  /*3e30*/  IMAD.IADD R36, R29, 0x1, -R36 ;  /* 0x000000011d247824 */ /* 0x000fe200078e0a24 */
[----:B------:R-:W-:Y:S01]  /*3e40*/  ISETP.GE.U32.AND P0, PT, R43, R26, PT ;  /* 0x0000001a2b00720c */ /* 0x000fe20003f06070 */
[----:B------:R-:W-:Y:S01]  /*3e50*/  FADD R0, R49, R0 ;  /* 0x0000000031007221 */ /* 0x000fe20000000000 */
[----:B------:R-:W-:Y:S01]  /*3e60*/  LOP3.LUT R38, R38, 0xffff, RZ, 0xc0, !PT ;  /* 0x0000ffff26267812 */ /* 0x000fe200078ec0ff */
[----:B------:R-:W-:Y:S01]  /*3e70*/  FADD R46, R51, R46 ;  /* 0x0000002e332e7221 */ /* 0x000fe20000000000 */
[----:B------:R-:W-:-:S02]  /*3e80*/  IADD3 R37, R36, 0x1d, RZ ;  /* 0x0000001d24257810 */ /* 0x000fc40007ffe0ff */
[----:B------:R-:W-:Y:S02]  /*3e90*/  LOP3.LUT R39, R39, 0xffff, RZ, 0xc0, !PT ;  /* 0x0000ffff27277812 */ /* 0x000fe400078ec0ff */
[----:B------:R-:W-:Y:S02]  /*3ea0*/  LOP3.LUT R43, R37, 0x1f, RZ, 0xc0, !PT ;  /* 0x0000001f252b7812 */ /* 0x000fe400078ec0ff */
[----:B------:R-:W-:Y:S02]  /*3eb0*/  LOP3.LUT R45, R38, 0xff0000, R45, 0xf8, !PT ;  /* 0x00ff0000262d7812 */ /* 0x000fe400078ef82d */
[----:B------:R-:W-:Y:S02]  /*3ec0*/  ISETP.LT.U32.AND P0, PT, R43, R25, !P0 ;  /* 0x000000192b00720c */ /* 0x000fe40004701070 */
[----:B------:R-:W-:Y:S02]  /*3ed0*/  LOP3.LUT R52, R39, 0xff0000, R52, 0xf8, !PT ;  /* 0x00ff000027347812 */ /* 0x000fe400078ef834 */
[----:B------:R-:W-:-:S02]  /*3ee0*/  FMNMX R42, |R51|, R42, !PT ;  /* 0x0000002a332a7209 */ /* 0x000fc40007800200 */
[----:B0-----:R-:W-:Y:S02]  /*3ef0*/  SHF.R.U64 R37, R34, 0x1, R35 ;  /* 0x0000000122257819 */ /* 0x001fe40000001223 */
[----:B------:R-:W-:Y:S02]  /*3f00*/  FMNMX R54, |R49|, R42, !PT ;  /* 0x0000002a31367209 */ /* 0x000fe40007800200 */
[----:B------:R-:W-:-:S03]  /*3f10*/  LEA R38, P1, R37, R15, 0x2 ;  /* 0x0000000f25267211 */ /* 0x000fc600078210ff */
[C-C-:B------:R-:W-:Y:S01]  /*3f20*/  @P0 SHF.L.U64.HI R39, R34.reuse, 0x1, R35.reuse ;  /* 0x0000000122270819 */ /* 0x140fe20000010223 */
[----:B------:R-:W-:Y:S01]  /*3f30*/  @P0 IMAD.SHL.U32 R15, R34, 0x2, RZ ;  /* 0x00000002220f0824 */ /* 0x000fe200078e00ff */
[----:B------:R-:W-:Y:S02]  /*3f40*/  SHF.R.U32.HI R35, RZ, 0x1, R35 ;  /* 0x00000001ff237819 */ /* 0x000fe40000011623 */
[----:B------:R-:W-:Y:S02]  /*3f50*/  IADD3 R42, P2, R43, R38, RZ ;  /* 0x000000262b2a7210 */ /* 0x000fe40007f5e0ff */
[----:B------:R-:W-:Y:S02]  /*3f60*/  @P0 LOP3.LUT R15, R15, 0xfffffffc, RZ, 0xc0, !PT ;  /* 0xfffffffc0f0f0812 */ /* 0x000fe400078ec0ff */
[----:B------:R-:W-:Y:S02]  /*3f70*/  LEA.HI.X R34, R37, R14, R35, 0x2, P1 ;  /* 0x0000000e25227211 */ /* 0x000fe400008f1423 */
[----:B------:R-:W-:-:S02]  /*3f80*/  @P0 LOP3.LUT R39, R39, 0x3fffffff, RZ, 0xc0, !PT ;  /* 0x3fffffff27270812 */ /* 0x000fc400078ec0ff */
[----:B------:R-:W-:Y:S02]  /*3f90*/  @P0 IADD3 R14, P1, R15, R42, RZ ;  /* 0x0000002a0f0e0210 */ /* 0x000fe40007f3e0ff */
[----:B------:R-:W-:Y:S02]  /*3fa0*/  IADD3.X R43, RZ, R34, RZ, P2, !PT ;  /* 0x00000022ff2b7210 */ /* 0x000fe400017fe4ff */
[----:B------:R-:W-:-:S03]  /*3fb0*/  @P0 SHF.L.U32 R50, R14, 0x2, RZ ;  /* 0x000000020e320819 */ /* 0x000fc600000006ff */
[--C-:B------:R-:W-:Y:S01]  /*3fc0*/  @P0 IMAD.X R15, R39, 0x1, R43.reuse, P1 ;  /* 0x00000001270f0824 */ /* 0x100fe200008e062b */
[----:B------:R-:W-:Y:S01]  /*3fd0*/  @P0 IADD3 R48, P1, R50, R24, RZ ;  /* 0x0000001832300210 */ /* 0x000fe20007f3e0ff */
[----:B------:R-:W-:Y:S01]  /*3fe0*/  @P0 IMAD.WIDE.U32 R40, R37, 0x5, R42 ;  /* 0x0000000525280825 */ /* 0x000fe200078e002a */
[----:B------:R-:W-:Y:S02]  /*3ff0*/  LOP3.LUT R55, R55, 0xffff, RZ, 0xc0, !PT ;  /* 0x0000ffff37377812 */ /* 0x000fe400078ec0ff */
[----:B------:R-:W-:Y:S01]  /*4000*/  @P0 SHF.L.U64.HI R14, R14, 0x2, R15 ;  /* 0x000000020e0e0819 */ /* 0x000fe2000001020f */
[----:B------:R-:W-:Y:S01]  /*4010*/  @P0 IMAD R57, R35, 0x5, RZ ;  /* 0x0000000523390824 */ /* 0x000fe200078e02ff */
[----:B------:R-:W-:Y:S02]  /*4020*/  LOP3.LUT R44, R44, 0xffff, RZ, 0xc0, !PT ;  /* 0x0000ffff2c2c7812 */ /* 0x000fe400078ec0ff */
[----:B------:R-:W-:Y:S01]  /*4030*/  @!P0 MOV R39, RZ ;  /* 0x000000ff00278202 */ /* 0x000fe20000000f00 */
[----:B------:R-:W-:-:S02]  /*4040*/  @P0 IMAD.IADD R41, R57, 0x1, R41 ;  /* 0x0000000139290824 */ /* 0x000fc400078e0229 */
[----:B------:R-:W-:Y:S01]  /*4050*/  @P0 IMAD.X R49, R14, 0x1, R22, P1 ;  /* 0x000000010e310824 */ /* 0x000fe200008e0616 */
[----:B------:R-:W-:Y:S02]  /*4060*/  @P0 IADD3 R50, P1, R50, R23, RZ ;  /* 0x0000001732320210 */ /* 0x000fe40007f3e0ff */
[C---:B------:R-:W-:Y:S02]  /*4070*/  @P0 SHF.L.U64.HI R56, R40.reuse, 0x2, R41 ;  /* 0x0000000228380819 */ /* 0x040fe40000010229 */
[----:B------:R-:W-:Y:S01]  /*4080*/  @P0 SHF.L.U32 R41, R40, 0x2, RZ ;  /* 0x0000000228290819 */ /* 0x000fe200000006ff */
[----:B------:R-:W-:Y:S01]  /*4090*/  @P0 IMAD.X R51, R14, 0x1, R21, P1 ;  /* 0x000000010e330824 */ /* 0x000fe200008e0615 */
[----:B------:R-:W-:Y:S01]  /*40a0*/  FMNMX R40, |R53|, R54, !PT ;  /* 0x0000003635287209 */ /* 0x000fe20007800200 */
[----:B------:R0:W5:Y:S01]  /*40b0*/  @P0 LDG.E R39, desc[UR10][R48.64] ;  /* 0x0000000a30270981 */ /* 0x000162000c1e1900 */
[----:B------:R-:W-:Y:S01]  /*40c0*/  @P0 IADD3 R54, P1, R41, R24, RZ ;  /* 0x0000001829360210 */ /* 0x000fe20007f3e0ff */
[----:B------:R-:W-:Y:S01]  /*40d0*/  IMAD R14, R55, 0x1000000, R52 ;  /* 0x01000000370e7824 */ /* 0x000fe200078e0234 */
[----:B------:R-:W-:-:S02]  /*40e0*/  @!P0 MOV R15, RZ ;  /* 0x000000ff000f8202 */ /* 0x000fc40000000f00 */
[----:B------:R-:W-:Y:S02]  /*40f0*/  @P0 IADD3.X R55, R56, R22, RZ, P1, !PT ;  /* 0x0000001638370210 */ /* 0x000fe40000ffe4ff */
[----:B------:R-:W-:Y:S02]  /*4100*/  @P0 IADD3 R52, P1, R41, R23, RZ ;  /* 0x0000001729340210 */ /* 0x000fe40007f3e0ff */
[----:B------:R-:W-:Y:S01]  /*4110*/  LEA R41, R44, R45, 0x18 ;  /* 0x0000002d2c297211 */ /* 0x000fe200078ec0ff */
[----:B------:R-:W-:Y:S01]  /*4120*/  @P0 IMAD.MOV.U32 R44, RZ, RZ, R42 ;  /* 0x000000ffff2c0224 */ /* 0x000fe200078e002a */
[----:B------:R-:W-:Y:S01]  /*4130*/  @P0 MOV R45, R43 ;  /* 0x0000002b002d0202 */ /* 0x000fe20000000f00 */
[----:B------:R1:W5:Y:S01]  /*4140*/  @P0 LDG.E R15, desc[UR10][R50.64] ;  /* 0x0000000a320f0981 */ /* 0x000362000c1e1900 */
[----:B------:R-:W-:Y:S01]  /*4150*/  FMNMX R40, |R47|, R40, !PT ;  /* 0x000000282f287209 */ /* 0x000fe20007800200 */
[----:B0-----:R-:W-:Y:S01]  /*4160*/  FADD R48, R53, R46 ;  /* 0x0000002e35307221 */ /* 0x001fe20000000000 */
[----:B------:R-:W-:-:S04]  /*4170*/  @P0 IMAD.WIDE.U32 R44, R37, 0x7, R44 ;  /* 0x00000007252c0825 */ /* 0x000fc800078e002c */
[----:B-1----:R-:W-:Y:S02]  /*4180*/  @P0 IMAD R51, R35, 0x7, RZ ;  /* 0x0000000723330824 */ /* 0x002fe400078e02ff */
[----:B------:R-:W-:-:S04]  /*4190*/  @P0 IMAD.WIDE.U32 R42, R37, 0x6, R42 ;  /* 0x00000006252a0825 */ /* 0x000fc800078e002a */
[----:B------:R-:W-:Y:S02]  /*41a0*/  @P0 IMAD.IADD R45, R51, 0x1, R45 ;  /* 0x00000001332d0824 */ /* 0x000fe400078e022d */
[----:B------:R-:W-:Y:S01]  /*41b0*/  FADD R51, R47, R0 ;  /* 0x000000002f337221 */ /* 0x000fe20000000000 */
[----:B------:R-:W-:Y:S02]  /*41c0*/  @P0 IMAD R47, R35, 0x6, RZ ;  /* 0x00000006232f0824 */ /* 0x000fe400078e02ff */
[----:B------:R-:W-:Y:S01]  /*41d0*/  @!P0 IMAD.MOV.U32 R50, RZ, RZ, RZ ;  /* 0x000000ffff328224 */ /* 0x000fe200078e00ff */
[C---:B------:R-:W-:Y:S01]  /*41e0*/  @P0 SHF.L.U64.HI R0, R44.reuse, 0x2, R45 ;  /* 0x000000022c000819 */ /* 0x040fe2000001022d */
[----:B------:R-:W-:Y:S01]  /*41f0*/  @P0 IMAD.IADD R47, R47, 0x1, R43 ;  /* 0x000000012f2f0824 */ /* 0x000fe200078e022b */
[----:B------:R-:W-:Y:S01]  /*4200*/  @P0 SHF.L.U32 R45, R44, 0x2, RZ ;  /* 0x000000022c2d0819 */ /* 0x000fe200000006ff */
[----:B------:R-:W-:Y:S01]  /*4210*/  @!P0 IMAD.MOV.U32 R49, RZ, RZ, RZ ;  /* 0x000000ffff318224 */ /* 0x000fe200078e00ff */
[----:B------:R-:W-:Y:S01]  /*4220*/  @P0 IADD3.X R53, R56, R21, RZ, P1, !PT ;  /* 0x0000001538350210 */ /* 0x000fe20000ffe4ff */
[----:B------:R0:W5:Y:S01]  /*4230*/  @P0 LDG.E R50, desc[UR10][R54.64] ;  /* 0x0000000a36320981 */ /* 0x000162000c1e1900 */
[----:B------:R-:W-:-:S02]  /*4240*/  IADD3 R44, R18, 0x1, R29 ;  /* 0x00000001122c7810 */ /* 0x000fc40007ffe01d */
[C---:B------:R-:W-:Y:S01]  /*4250*/  @P0 SHF.L.U64.HI R47, R42.reuse, 0x2, R47 ;  /* 0x000000022a2f0819 */ /* 0x040fe2000001022f */
[----:B------:R1:W5:Y:S01]  /*4260*/  @P0 LDG.E R49, desc[UR10][R52.64] ;  /* 0x0000000a34310981 */ /* 0x000362000c1e1900 */
[----:B------:R-:W-:Y:S02]  /*4270*/  @P0 SHF.L.U32 R42, R42, 0x2, RZ ;  /* 0x000000022a2a0819 */ /* 0x000fe400000006ff */
[----:B------:R-:W-:Y:S02]  /*4280*/  @!P0 MOV R43, RZ ;  /* 0x000000ff002b8202 */ /* 0x000fe40000000f00 */
[----:B------:R-:W-:Y:S02]  /*4290*/  LOP3.LUT R56, R44, 0x1f, RZ, 0xc0, !PT ;  /* 0x0000001f2c387812 */ /* 0x000fe400078ec0ff */
[CC--:B0-----:R-:W-:Y:S02]  /*42a0*/  @P0 IADD3 R54, P1, R45.reuse, R23.reuse, RZ ;  /* 0x000000172d360210 */ /* 0x0c1fe40007f3e0ff */
[----:B------:R-:W-:Y:S01]  /*42b0*/  @P0 IADD3 R44, P2, R42, R23, RZ ;  /* 0x000000172a2c0210 */ /* 0x000fe20007f5e0ff */
[----:B------:R-:W-:Y:S01]  /*42c0*/  IMAD.MOV.U32 R57, RZ, RZ, 0x437c0000 ;  /* 0x437c0000ff397424 */ /* 0x000fe200078e00ff */
[-C--:B------:R-:W-:Y:S01]  /*42d0*/  @P0 IADD3 R46, P3, R45, R24.reuse, RZ ;  /* 0x000000182d2e0210 */ /* 0x080fe20007f7e0ff */
[--C-:B------:R-:W-:Y:S01]  /*42e0*/  @P0 IMAD.X R55, R0, 0x1, R21.reuse, P1 ;  /* 0x0000000100370824 */ /* 0x100fe200008e0615 */
[----:B-1----:R-:W-:Y:S01]  /*42f0*/  @P0 IADD3 R52, P1, R42, R24, RZ ;  /* 0x000000182a340210 */ /* 0x002fe20007f3e0ff */
[C---:B------:R-:W-:Y:S01]  /*4300*/  @P0 IMAD.X R45, R47.reuse, 0x1, R21, P2 ;  /* 0x000000012f2d0824 */ /* 0x040fe200010e0615 */
[----:B------:R-:W0:Y:S03]  /*4310*/  SHFL.IDX PT, R51, R51, R56, 0x1f ;  /* 0x00001f3833337589 */ /* 0x000e2600000e0000 */
[----:B------:R-:W-:Y:S01]  /*4320*/  @P0 IMAD.X R53, R47, 0x1, R22, P1 ;  /* 0x000000012f350824 */ /* 0x000fe200008e0616 */
[----:B------:R1:W5:Y:S01]  /*4330*/  @P0 LDG.E R43, desc[UR10][R54.64] ;  /* 0x0000000a362b0981 */ /* 0x000362000c1e1900 */
[----:B------:R-:W-:Y:S01]  /*4340*/  @P0 IADD3.X R47, R0, R22, RZ, P3, !PT ;  /* 0x00000016002f0210 */ /* 0x000fe20001ffe4ff */
[----:B-----5:R-:W-:-:S02]  /*4350*/  IMAD.U32 R0, R12, 0x10000, RZ ;  /* 0x000100000c007824 */ /* 0x020fc400078e00ff */
[----:B------:R-:W2:Y:S01]  /*4360*/  SHFL.IDX PT, R48, R48, R56, 0x1f ;  /* 0x00001f3830307589 */ /* 0x000ea200000e0000 */
[----:B-1----:R-:W-:Y:S01]  /*4370*/  HFMA2.MMA R55, -RZ, RZ, 0.96630859375, -0.0022525787353515625 ;  /* 0x3bbb989dff377435 */ /* 0x002fe200000001ff */
[----:B------:R-:W-:Y:S01]  /*4380*/  FMUL R24, R0, -1.7020000219345092773 ;  /* 0xbfd9db2300187820 */ /* 0x000fe20000400000 */
[----:B------:R-:W-:-:S06]  /*4390*/  @!P0 MOV R23, RZ ;  /* 0x000000ff00178202 */ /* 0x000fcc0000000f00 */
[----:B------:R1:W5:Y:S02]  /*43a0*/  @P0 LDG.E R23, desc[UR10][R52.64] ;  /* 0x0000000a34170981 */ /* 0x000364000c1e1900 */
[----:B------:R-:W-:-:S04]  /*43b0*/  FFMA.SAT R42, R24, R55, 0.5 ;  /* 0x3f000000182a7423 */ /* 0x000fc80000002037 */
[----:B------:R-:W-:-:S04]  /*43c0*/  FFMA.RM R42, R42, R57, 12582913 ;  /* 0x4b4000012a2a7423 */ /* 0x000fc80000004039 */
[----:B-1----:R-:W-:-:S04]  /*43d0*/  FADD R53, R42, -12583039 ;  /* 0xcb40007f2a357421 */ /* 0x002fc80000000000 */
[----:B------:R-:W-:-:S04]  /*43e0*/  FFMA R53, R24, 1.4426950216293334961, -R53 ;  /* 0x3fb8aa3b18357823 */ /* 0x000fc80000000835 */
[----:B------:R-:W-:-:S06]  /*43f0*/  FFMA R53, R24, 1.925963033500011079e-08, R53 ;  /* 0x32a5706018357823 */ /* 0x000fcc0000000035 */
[----:B------:R-:W1:Y:S01]  /*4400*/  MUFU.EX2 R53, R53 ;  /* 0x0000003500357308 */ /* 0x000e620000000800 */
[----:B------:R-:W-:Y:S01]  /*4410*/  @!P0 IMAD.MOV.U32 R22, RZ, RZ, RZ ;  /* 0x000000ffff168224 */ /* 0x000fe200078e00ff */
[----:B------:R-:W-:-:S05]  /*4420*/  SHF.L.U32 R42, R42, 0x17, RZ ;  /* 0x000000172a2a7819 */ /* 0x000fca00000006ff */
[----:B------:R1:W5:Y:S01]  /*4430*/  @P0 LDG.E R22, desc[UR10][R44.64] ;  /* 0x0000000a2c160981 */ /* 0x000362000c1e1900 */
[----:B------:R-:W-:-:S06]  /*4440*/  @!P0 MOV R21, RZ ;  /* 0x000000ff00158202 */ /* 0x000fcc0000000f00 */
[----:B------:R3:W5:Y:S01]  /*4450*/  @P0 LDG.E R21, desc[UR10][R46.64] ;  /* 0x0000000a2e150981 */ /* 0x000762000c1e1900 */
[----:B-1----:R-:W-:-:S04]  /*4460*/  FFMA R44, R42, R53, 1 ;  /* 0x3f8000002a2c7423 */ /* 0x002fc80000000035 */
[----:B------:R-:W-:-:S05]  /*4470*/  VIADD R24, R44, 0x1800000 ;  /* 0x018000002c187836 */ /* 0x000fca0000000000 */
[----:B------:R-:W-:-:S04]  /*4480*/  LOP3.LUT R24, R24, 0x7f800000, RZ, 0xc0, !PT ;  /* 0x7f80000018187812 */ /* 0x000fc800078ec0ff */
[----:B------:R-:W-:Y:S01]  /*4490*/  ISETP.GT.U32.AND P0, PT, R24, 0x1ffffff, PT ;  /* 0x01ffffff1800780c */ /* 0x000fe20003f04070 */
[----:B------:R-:W-:Y:S01]  /*44a0*/  BSSY B1, `(.L_x_12550) ;  /* 0x0000013000017945 */ /* 0x000fe20003800000 */
[----:B------:R-:W-:Y:S01]  /*44b0*/  IADD3 R42, R29, 0x1e, -R18 ;  /* 0x0000001e1d2a7810 */ /* 0x000fe20007ffe812 */
[--C-:B0-----:R-:W-:Y:S01]  /*44c0*/  FADD R2, R2, R51.reuse ;  /* 0x0000003302027221 */ /* 0x101fe20000000000 */
[----:B------:R-:W-:Y:S01]  /*44d0*/  PRMT R24, R12, 0x7632, R24 ;  /* 0x000076320c187816 */ /* 0x000fe20000000018 */
[----:B--2---:R-:W-:Y:S01]  /*44e0*/  FADD R3, R3, R48 ;  /* 0x0000003003037221 */ /* 0x004fe20000000000 */
[C---:B------:R-:W-:Y:S02]  /*44f0*/  SHF.L.U32 R12, R13.reuse, 0x10, RZ ;  /* 0x000000100d0c7819 */ /* 0x040fe400000006ff */
[----:B------:R-:W-:Y:S01]  /*4500*/  PRMT R51, R13, 0x7632, R51 ;  /* 0x000076320d337816 */ /* 0x000fe20000000033 */
[----:B------:R-:W-:Y:S01]  /*4510*/  FMUL R13, R0, 1.7020000219345092773 ;  /* 0x3fd9db23000d7820 */ /* 0x000fe20000400000 */
[----:B------:R-:W-:-:S02]  /*4520*/  LOP3.LUT R53, R18, 0x2, RZ, 0xfc, !PT ;  /* 0x0000000212357812 */ /* 0x000fc400078efcff */
[----:B------:R-:W-:Y:S01]  /*4530*/  LOP3.LUT R18, R42, 0x1f, RZ, 0xc0, !PT ;  /* 0x0000001f2a127812 */ /* 0x000fe200078ec0ff */
[----:B---3--:R-:W-:Y:S06]  /*4540*/  @P0 BRA `(.L_x_12551) ;  /* 0x0000000000100947 */ /* 0x008fec0003800000 */
[----:B------:R-:W-:Y:S01]  /*4550*/  IMAD.MOV.U32 R0, RZ, RZ, R44 ;  /* 0x000000ffff007224 */ /* 0x000fe200078e002c */
[----:B------:R-:W-:-:S07]  /*4560*/  MOV R42, 0x4580 ;  /* 0x00004580002a7802 */ /* 0x000fce0000000f00 */
[----:B-----5:R-:W-:Y:S05]  /*4570*/  CALL.REL.NOINC `($__internal_301_$__cuda_sm20_rcp_rn_f32_slowpath) ;  /* 0x0000004c00287944 */ /* 0x020fea0003c00000 */
[----:B------:R-:W-:Y:S05]  /*4580*/  BRA `(.L_x_12552) ;  /* 0x0000000000107947 */ /* 0x000fea0003800000 */
.L_x_12551:
[----:B------:R-:W0:Y:S02]  /*4590*/  MUFU.RCP R55, R44 ;  /* 0x0000002c00377308 */ /* 0x000e240000001000 */
[----:B0-----:R-:W-:-:S04]  /*45a0*/  FFMA R0, R44, R55, -1 ;  /* 0xbf8000002c007423 */ /* 0x001fc80000000037 */
[----:B------:R-:W-:-:S04]  /*45b0*/  FADD.FTZ R0, -R0, -RZ ;  /* 0x800000ff00007221 */ /* 0x000fc80000010100 */
[----:B------:R-:W-:-:S07]  /*45c0*/  FFMA R55, R55, R0, R55 ;  /* 0x0000000037377223 */ /* 0x000fce0000000037 */
.L_x_12552:
[----:B------:R-:W-:Y:S05]  /*45d0*/  BSYNC B1 ;  /* 0x0000000000017941 */ /* 0x000fea0003800000 */
.L_x_12550:
[----:B------:R-:W-:Y:S01]  /*45e0*/  SHF.L.U32 R24, R24, 0x10, RZ ;  /* 0x0000001018187819 */ /* 0x000fe200000006ff */
[----:B------:R-:W-:Y:S01]  /*45f0*/  IMAD.MOV.U32 R45, RZ, RZ, 0x3bbb989d ;  /* 0x3bbb989dff2d7424 */ /* 0x000fe200078e00ff */
[----:B------:R-:W-:Y:S01]  /*4600*/  BSSY B1, `(.L_x_12553) ;  /* 0x000001d000017945 */ /* 0x000fe20003800000 */
[----:B------:R-:W-:Y:S02]  /*4610*/  IMAD.U32 R51, R51, 0x10000, RZ ;  /* 0x0001000033337824 */ /* 0x000fe400078e00ff */
        /* <DEDUP_REMOVED lines=23> */
.L_x_12554:
[----:B------:R-:W0:Y:S02]  /*4790*/  MUFU.RCP R55, R42 ;  /* 0x0000002a00377308 */ /* 0x000e240000001000 */
[----:B0-----:R-:W-:-:S04]  /*47a0*/  FFMA R0, R42, R55, -1 ;  /* 0xbf8000002a007423 */ /* 0x001fc80000000037 */
[----:B------:R-:W-:-:S04]  /*47b0*/  FADD.FTZ R0, -R0, -RZ ;  /* 0x800000ff00007221 */ /* 0x000fc80000010100 */
[----:B------:R-:W-:-:S07]  /*47c0*/  FFMA R55, R55, R0, R55 ;  /* 0x0000000037377223 */ /* 0x000fce0000000037 */
.L_x_12555:
[----:B------:R-:W-:Y:S05]  /*47d0*/  BSYNC B1 ;  /* 0x0000000000017941 */ /* 0x000fea0003800000 */
.L_x_12553:
[----:B------:R-:W-:Y:S01]  /*47e0*/  HFMA2.MMA R45, -RZ, RZ, 0.96630859375, -0.0022525787353515625 ;  /* 0x3bbb989dff2d7435 */ /* 0x000fe200000001ff */
[----:B------:R-:W-:Y:S01]  /*47f0*/  IMAD.U32 R0, R10, 0x10000, RZ ;  /* 0x000100000a007824 */ /* 0x000fe200078e00ff */
[----:B------:R-:W-:Y:S03]  /*4800*/  BSSY B1, `(.L_x_12556) ;  /* 0x000001f000017945 */ /* 0x000fe60003800000 */
        /* <DEDUP_REMOVED lines=13> */
[----:B------:R-:W-:Y:S01]  /*48e0*/  PRMT R24, R11, 0x7632, R24 ;  /* 0x000076320b187816 */ /* 0x000fe20000000018 */
[----:B0-----:R-:W-:-:S04]  /*48f0*/  FFMA R42, R42, R45, 1 ;  /* 0x3f8000002a2a7423 */ /* 0x001fc8000000002d */
[----:B------:R-:W-:-:S05]  /*4900*/  VIADD R12, R42, 0x1800000 ;  /* 0x018000002a0c7836 */ /* 0x000fca0000000000 */
[----:B------:R-:W-:-:S04]  /*4910*/  LOP3.LUT R12, R12, 0x7f800000, RZ, 0xc0, !PT ;  /* 0x7f8000000c0c7812 */ /* 0x000fc800078ec0ff */
[----:B------:R-:W-:Y:S02]  /*4920*/  ISETP.GT.U32.AND P0, PT, R12, 0x1ffffff, PT ;  /* 0x01ffffff0c00780c */ /* 0x000fe40003f04070 */
[----:B------:R-:W-:Y:S02]  /*4930*/  PRMT R12, R10, 0x7632, R12 ;  /* 0x000076320a0c7816 */ /* 0x000fe4000000000c */
[----:B------:R-:W-:Y:S01]  /*4940*/  SHF.L.U32 R10, R11, 0x10, RZ ;  /* 0x000000100b0a7819 */ /* 0x000fe200000006ff */
[----:B------:R-:W-:-:S08]  /*4950*/  FMUL R11, R0, 1.7020000219345092773 ;  /* 0x3fd9db23000b7820 */ /* 0x000fd00000400000 */
[----:B------:R-:W-:Y:S05]  /*4960*/  @P0 BRA `(.L_x_12557) ;  /* 0x0000000000100947 */ /* 0x000fea0003800000 */
[----:B------:R-:W-:Y:S01]  /*4970*/  IMAD.MOV.U32 R0, RZ, RZ, R42 ;  /* 0x000000ffff007224 */ /* 0x000fe200078e002a */
[----:B------:R-:W-:-:S07]  /*4980*/  MOV R42, 0x49a0 ;  /* 0x000049a0002a7802 */ /* 0x000fce0000000f00 */
[----:B-----5:R-:W-:Y:S05]  /*4990*/  CALL.REL.NOINC `($__internal_301_$__cuda_sm20_rcp_rn_f32_slowpath) ;  /* 0x0000004800207944 */ /* 0x020fea0003c00000 */
[----:B------:R-:W-:Y:S05]  /*49a0*/  BRA `(.L_x_12558) ;  /* 0x0000000000107947 */ /* 0x000fea0003800000 */
.L_x_12557:
[----:B------:R-:W0:Y:S02]  /*49b0*/  MUFU.RCP R55, R42 ;  /* 0x0000002a00377308 */ /* 0x000e240000001000 */
[----:B0-----:R-:W-:-:S04]  /*49c0*/  FFMA R0, R42, R55, -1 ;  /* 0xbf8000002a007423 */ /* 0x001fc80000000037 */
[----:B------:R-:W-:-:S04]  /*49d0*/  FADD.FTZ R0, -R0, -RZ ;  /* 0x800000ff00007221 */ /* 0x000fc80000010100 */
[----:B------:R-:W-:-:S07]  /*49e0*/  FFMA R55, R55, R0, R55 ;  /* 0x0000000037377223 */ /* 0x000fce0000000037 */
.L_x_12558:
[----:B------:R-:W-:Y:S05]  /*49f0*/  BSYNC B1 ;  /* 0x0000000000017941 */ /* 0x000fea0003800000 */
.L_x_12556:
[----:B------:R-:W-:Y:S01]  /*4a00*/  SHF.L.U32 R0, R12, 0x10, RZ ;  /* 0x000000100c007819 */ /* 0x000fe200000006ff */
[----:B------:R-:W-:Y:S01]  /*4a10*/  IMAD.MOV.U32 R45, RZ, RZ, 0x3bbb989d ;  /* 0x3bbb989dff2d7424 */ /* 0x000fe200078e00ff */
[----:B------:R-:W-:Y:S03]  /*4a20*/  BSSY B1, `(.L_x_12559) ;  /* 0x000001d000017945 */ /* 0x000fe60003800000 */
        /* <DEDUP_REMOVED lines=17> */
[----:B------:R-:W-:Y:S01]  /*4b40*/  ISETP.GT.U32.AND P0, PT, R12, 0x1ffffff, PT ;  /* 0x01ffffff0c00780c */ /* 0x000fe20003f04070 */
[----:B------:R-:W-:-:S12]  /*4b50*/  IMAD.U32 R12, R24, 0x10000, RZ ;  /* 0x00010000180c7824 */ /* 0x000fd800078e00ff */
[----:B------:R-:W-:Y:S05]  /*4b60*/  @P0 BRA `(.L_x_12560) ;  /* 0x0000000000100947 */ /* 0x000fea0003800000 */
[----:B------:R-:W-:Y:S02]  /*4b70*/  MOV R0, R42 ;  /* 0x0000002a00007202 */ /* 0x000fe40000000f00 */
[----:B------:R-:W-:-:S07]  /*4b80*/  MOV R42, 0x4ba0 ;  /* 0x00004ba0002a7802 */ /* 0x000fce0000000f00 */
[----:B-----5:R-:W-:Y:S05]  /*4b90*/  CALL.REL.NOINC `($__internal_301_$__cuda_sm20_rcp_rn_f32_slowpath) ;  /* 0x0000004400a07944 */ /* 0x020fea0003c00000 */
[----:B------:R-:W-:Y:S05]  /*4ba0*/  BRA `(.L_x_12561) ;  /* 0x0000000000107947 */ /* 0x000fea0003800000 */
.L_x_12560:
[----:B------:R-:W0:Y:S02]  /*4bb0*/  MUFU.RCP R55, R42 ;  /* 0x0000002a00377308 */ /* 0x000e240000001000 */
[----:B0-----:R-:W-:-:S04]  /*4bc0*/  FFMA R0, R42, R55, -1 ;  /* 0xbf8000002a007423 */ /* 0x001fc80000000037 */
[----:B------:R-:W-:-:S04]  /*4bd0*/  FADD.FTZ R0, -R0, -RZ ;  /* 0x800000ff00007221 */ /* 0x000fc80000010100 */
[----:B------:R-:W-:-:S07]  /*4be0*/  FFMA R55, R55, R0, R55 ;  /* 0x0000000037377223 */ /* 0x000fce0000000037 */
.L_x_12561:
[----:B------:R-:W-:Y:S05]  /*4bf0*/  BSYNC B1 ;  /* 0x0000000000017941 */ /* 0x000fea0003800000 */
.L_x_12559:
[----:B------:R-:W-:Y:S01]  /*4c00*/  HFMA2.MMA R45, -RZ, RZ, 0.96630859375, -0.0022525787353515625 ;  /* 0x3bbb989dff2d7435 */ /* 0x000fe200000001ff */
[----:B------:R-:W-:Y:S01]  /*4c10*/  IMAD.U32 R0, R7, 0x10000, RZ ;  /* 0x0001000007007824 */ /* 0x000fe200078e00ff */
[----:B------:R-:W-:Y:S01]  /*4c20*/  BSSY B1, `(.L_x_12562) ;  /* 0x000001f000017945 */ /* 0x000fe20003800000 */
[----:B------:R-:W-:Y:S02]  /*4c30*/  SHF.L.U32 R57, R8, 0x10, RZ ;  /* 0x0000001008397819 */ /* 0x000fe400000006ff */
[----:B------:R-:W-:Y:S01]  /*4c40*/  FMUL R24, R0, -1.7020000219345092773 ;  /* 0xbfd9db2300187820 */ /* 0x000fe20000400000 */
[----:B------:R-:W-:Y:S01]  /*4c50*/  PRMT R59, R8, 0x7632, R59 ;  /* 0x00007632083b7816 */ /* 0x000fe2000000003b */
[----:B------:R-:W-:-:S03]  /*4c60*/  FMUL R8, R0, 1.7020000219345092773 ;  /* 0x3fd9db2300087820 */ /* 0x000fc60000400000 */
        /* <DEDUP_REMOVED lines=13> */
[----:B------:R-:W-:-:S04]  /*4d40*/  LOP3.LUT R10, R10, 0x7f800000, RZ, 0xc0, !PT ;  /* 0x7f8000000a0a7812 */ /* 0x000fc800078ec0ff */
[----:B------:R-:W-:Y:S02]  /*4d50*/  ISETP.GT.U32.AND P0, PT, R10, 0x1ffffff, PT ;  /* 0x01ffffff0a00780c */ /* 0x000fe40003f04070 */
[----:B------:R-:W-:Y:S01]  /*4d60*/  PRMT R10, R7, 0x7632, R10 ;  /* 0x00007632070a7816 */ /* 0x000fe2000000000a */
[----:B------:R-:W-:-:S10]  /*4d70*/  FMUL R7, R12, R55 ;  /* 0x000000370c077220 */ /* 0x000fd40000400000 */
[----:B------:R-:W-:Y:S05]  /*4d80*/  @P0 BRA `(.L_x_12563) ;  /* 0x0000000000100947 */ /* 0x000fea0003800000 */
[----:B------:R-:W-:Y:S01]  /*4d90*/  IMAD.MOV.U32 R0, RZ, RZ, R42 ;  /* 0x000000ffff007224 */ /* 0x000fe200078e002a */
[----:B------:R-:W-:-:S07]  /*4da0*/  MOV R42, 0x4dc0 ;  /* 0x00004dc0002a7802 */ /* 0x000fce0000000f00 */
[----:B-----5:R-:W-:Y:S05]  /*4db0*/  CALL.REL.NOINC `($__internal_301_$__cuda_sm20_rcp_rn_f32_slowpath) ;  /* 0x0000004400187944 */ /* 0x020fea0003c00000 */
[----:B------:R-:W-:Y:S05]  /*4dc0*/  BRA `(.L_x_12564) ;  /* 0x0000000000107947 */ /* 0x000fea0003800000 */
.L_x_12563:
[----:B------:R-:W0:Y:S02]  /*4dd0*/  MUFU.RCP R55, R42 ;  /* 0x0000002a00377308 */ /* 0x000e240000001000 */
[----:B0-----:R-:W-:-:S04]  /*4de0*/  FFMA R0, R42, R55, -1 ;  /* 0xbf8000002a007423 */ /* 0x001fc80000000037 */
[----:B------:R-:W-:-:S04]  /*4df0*/  FADD.FTZ R0, -R0, -RZ ;  /* 0x800000ff00007221 */ /* 0x000fc80000010100 */
[----:B------:R-:W-:-:S07]  /*4e00*/  FFMA R55, R55, R0, R55 ;  /* 0x0000000037377223 */ /* 0x000fce0000000037 */
.L_x_12564:
[----:B------:R-:W-:Y:S05]  /*4e10*/  BSYNC B1 ;  /* 0x0000000000017941 */ /* 0x000fea0003800000 */
.L_x_12562:
        /* <DEDUP_REMOVED lines=27> */
.L_x_12566:
[----:B------:R-:W0:Y:S02]  /*4fd0*/  MUFU.RCP R55, R12 ;  /* 0x0000000c00377308 */ /* 0x000e240000001000 */
[----:B0-----:R-:W-:-:S04]  /*4fe0*/  FFMA R0, R12, R55, -1 ;  /* 0xbf8000000c007423 */ /* 0x001fc80000000037 */
[----:B------:R-:W-:-:S04]  /*4ff0*/  FADD.FTZ R0, -R0, -RZ ;  /* 0x800000ff00007221 */ /* 0x000fc80000010100 */
[----:B------:R-:W-:-:S07]  /*5000*/  FFMA R55, R55, R0, R55 ;  /* 0x0000000037377223 */ /* 0x000fce0000000037 */
.L_x_12567:
[----:B------:R-:W-:Y:S05]  /*5010*/  BSYNC B1 ;  /* 0x0000000000017941 */ /* 0x000fea0003800000 */
.L_x_12565:
        /* <DEDUP_REMOVED lines=29> */
.L_x_12569:
[----:B------:R-:W0:Y:S02]  /*51f0*/  MUFU.RCP R55, R12 ;  /* 0x0000000c00377308 */ /* 0x000e240000001000 */
[----:B0-----:R-:W-:-:S04]  /*5200*/  FFMA R0, R12, R55, -1 ;  /* 0xbf8000000c007423 */ /* 0x001fc80000000037 */
[----:B------:R-:W-:-:S04]  /*5210*/  FADD.FTZ R0, -R0, -RZ ;  /* 0x800000ff00007221 */ /* 0x000fc80000010100 */
[----:B------:R-:W-:-:S07]  /*5220*/  FFMA R55, R55, R0, R55 ;  /* 0x0000000037377223 */ /* 0x000fce0000000037 */
.L_x_12570:
[----:B------:R-:W-:Y:S05]  /*5230*/  BSYNC B1 ;  /* 0x0000000000017941 */ /* 0x000fea0003800000 */
.L_x_12568:
        /* <DEDUP_REMOVED lines=27> */
.L_x_12572:
[----:B------:R-:W0:Y:S02]  /*53f0*/  MUFU.RCP R55, R12 ;  /* 0x0000000c00377308 */ /* 0x000e240000001000 */
[----:B0-----:R-:W-:-:S04]  /*5400*/  FFMA R0, R12, R55, -1 ;  /* 0xbf8000000c007423 */ /* 0x001fc80000000037 */
[----:B------:R-:W-:-:S04]  /*5410*/  FADD.FTZ R0, -R0, -RZ ;  /* 0x800000ff00007221 */ /* 0x000fc80000010100 */
[----:B------:R-:W-:-:S07]  /*5420*/  FFMA R55, R55, R0, R55 ;  /* 0x0000000037377223 */ /* 0x000fce0000000037 */
.L_x_12573:
[----:B------:R-:W-:Y:S05]  /*5430*/  BSYNC B1 ;  /* 0x0000000000017941 */ /* 0x000fea0003800000 */
.L_x_12571:
[----:B------:R-:W-:Y:S01]  /*5440*/  ISETP.GE.U32.AND P0, PT, R53, R26, PT ;  /* 0x0000001a3500720c */ /* 0x000fe20003f06070 */
[----:B------:R-:W-:Y:S01]  /*5450*/  FADD R0, -R55, 1 ;  /* 0x3f80000037007421 */ /* 0x000fe20000000100 */
[----:B------:R-:W-:Y:S01]  /*5460*/  FMNMX R40, R40, |R13|, !PT ;  /* 0x4000000d28287209 */ /* 0x000fe20007800000 */
[-C--:B------:R-:W-:Y:S01]  /*5470*/  FMUL R53, R13, R20.reuse ;  /* 0x000000140d357220 */ /* 0x080fe20000400000 */
[----:B------:R-:W-:Y:S01]  /*5480*/  ISETP.GE.U32.OR P0, PT, R18, R25, P0 ;  /* 0x000000191200720c */ /* 0x000fe20000706470 */
[----:B------:R-:W-:Y:S01]  /*5490*/  FMUL R0, R0, R55 ;  /* 0x0000003700007220 */ /* 0x000fe20000400000 */
[-C--:B------:R-:W-:Y:S01]  /*54a0*/  FMUL R24, R51, R20.reuse ;  /* 0x0000001433187220 */ /* 0x080fe20000400000 */
[----:B------:R-:W-:Y:S01]  /*54b0*/  FMUL R18, R7, R20 ;  /* 0x0000001407127220 */ /* 0x000fe20000400000 */
[----:B------:R-:W-:Y:S01]  /*54c0*/  FADD R6, RZ, R13 ;  /* 0x0000000dff067221 */ /* 0x000fe20000000000 */
[----:B------:R-:W-:Y:S01]  /*54d0*/  FFMA R5, R5, R0, R55 ;  /* 0x0000000005057223 */ /* 0x000fe20000000037 */
[-C--:B------:R-:W-:Y:S01]  /*54e0*/  FMUL R55, R11, R20.reuse ;  /* 0x000000140b377220 */ /* 0x080fe20000400000 */
[----:B------:R-:W-:Y:S01]  /*54f0*/  FMUL R0, R59, R20 ;  /* 0x000000143b007220 */ /* 0x000fe20000400000 */
[----:B------:R-:W-:Y:S01]  /*5500*/  FMNMX R8, |R51|, R40, !PT ;  /* 0x0000002833087209 */ /* 0x000fe20007800200 */
[----:B------:R-:W-:Y:S01]  /*5510*/  FMUL R45, R10, R5 ;  /* 0x000000050a2d7220 */ /* 0x000fe20000400000 */
[----:B------:R-:W-:Y:S01]  /*5520*/  FMUL R5, R57, R20 ;  /* 0x0000001439057220 */ /* 0x000fe20000400000 */
[----:B------:R-:W-:Y:S01]  /*5530*/  BSSY B0, `(.L_x_12574) ;  /* 0x0000014000007945 */ /* 0x000fe20003800000 */
[C---:B------:R-:W-:Y:S01]  /*5540*/  FADD R6, R11.reuse, R6 ;  /* 0x000000060b067221 */ /* 0x040fe20000000000 */
[----:B------:R-:W-:Y:S01]  /*5550*/  FMNMX R8, |R11|, R8, !PT ;  /* 0x000000080b087209 */ /* 0x000fe20007800200 */
[----:B------:R-:W-:Y:S01]  /*5560*/  FMUL R47, R61, R20 ;  /* 0x000000143d2f7220 */ /* 0x000fe20000400000 */
[----:B------:R-:W-:-:S02]  /*5570*/  F2FP.SATFINITE.E4M3.F32.PACK_AB_MERGE_C R53, RZ, R53, RZ ;  /* 0x00000035ff35723e */ /* 0x000fc400048070ff */
[----:B------:R-:W-:Y:S02]  /*5580*/  F2FP.SATFINITE.E4M3.F32.PACK_AB_MERGE_C R55, RZ, R55, RZ ;  /* 0x00000037ff37723e */ /* 0x000fe400048070ff */
[----:B------:R-:W-:Y:S02]  /*5590*/  F2FP.SATFINITE.E4M3.F32.PACK_AB_MERGE_C R18, RZ, R18, RZ ;  /* 0x00000012ff12723e */ /* 0x000fe400048070ff */
[----:B------:R-:W-:Y:S02]  /*55a0*/  F2FP.SATFINITE.E4M3.F32.PACK_AB_MERGE_C R5, RZ, R5, RZ ;  /* 0x00000005ff05723e */ /* 0x000fe400048070ff */
[----:B------:R-:W-:Y:S02]  /*55b0*/  F2FP.SATFINITE.E4M3.F32.PACK_AB_MERGE_C R0, RZ, R0, RZ ;  /* 0x00000000ff00723e */ /* 0x000fe400048070ff */
[----:B------:R-:W-:Y:S01]  /*55c0*/  F2FP.SATFINITE.E4M3.F32.PACK_AB_MERGE_C R24, RZ, R24, RZ ;  /* 0x00000018ff18723e */ /* 0x000fe200048070ff */
[----:B------:R-:W-:Y:S06]  /*55d0*/  @P0 BRA `(.L_x_12575) ;  /* 0x0000000000240947 */ /* 0x000fec0003800000 */
[----:B------:R-:W-:Y:S02]  /*55e0*/  LOP3.LUT R10, R19, 0x1c, RZ, 0xc0, !PT ;  /* 0x0000001c130a7812 */ /* 0x000fe400078ec0ff */
[----:B------:R-:W-:Y:S02]  /*55f0*/  PRMT R13, R24, 0x7604, R53 ;  /* 0x00007604180d7816 */ /* 0x000fe40000000035 */
[----:B------:R-:W-:-:S04]  /*5600*/  IADD3 R10, R29, 0x1e, -R10 ;  /* 0x0000001e1d0a7810 */ /* 0x000fc80007ffe80a */
[----:B------:R-:W-:-:S04]  /*5610*/  LOP3.LUT R11, R10, 0x1f, RZ, 0xc0, !PT ;  /* 0x0000001f0a0b7812 */ /* 0x000fc800078ec0ff */
[----:B------:R-:W-:-:S05]  /*5620*/  IADD3 R11, P1, R11, R38, RZ ;  /* 0x000000260b0b7210 */ /* 0x000fca0007f3e0ff */
[----:B------:R-:W-:Y:S01]  /*5630*/  IMAD.X R12, RZ, RZ, R34, P1 ;  /* 0x000000ffff0c7224 */ /* 0x000fe200008e0622 */
[----:B------:R-:W-:-:S04]  /*5640*/  LEA R10, P1, R11, R17, 0x1 ;  /* 0x000000110b0a7211 */ /* 0x000fc800078208ff */
[----:B------:R-:W-:-:S05]  /*5650*/  LEA.HI.X R11, R11, R16, R12, 0x1, P1 ;  /* 0x000000100b0b7211 */ /* 0x000fca00008f0c0c */
[----:B------:R0:W-:Y:S04]  /*5660*/  STG.E.U16 desc[UR10][R10.64], R13 ;  /* 0x0000000d0a007986 */ /* 0x0001e8000c10150a */
.L_x_12575:
[----:B------:R-:W-:Y:S05]  /*5670*/  BSYNC B0 ;  /* 0x0000000000007941 */ /* 0x000fea0003800000 */
.L_x_12574:
[----:B------:R-:W-:Y:S04]  /*5680*/  BSSY B0, `(.L_x_12576) ;  /* 0x000000b000007945 */ /* 0x000fe80003800000 */
[----:B------:R-:W-:Y:S05]  /*5690*/  @P0 BRA `(.L_x_12577) ;  /* 0x0000000000240947 */ /* 0x000fea0003800000 */
[----:B0-----:R-:W-:Y:S02]  /*56a0*/  LOP3.LUT R10, R19, 0x1c, RZ, 0xc0, !PT ;  /* 0x0000001c130a7812 */ /* 0x001fe400078ec0ff */
[----:B------:R-:W-:Y:S02]  /*56b0*/  PRMT R13, R18, 0x7604, R55 ;  /* 0x00007604120d7816 */ /* 0x000fe40000000037 */
[----:B------:R-:W-:-:S04]  /*56c0*/  IADD3 R10, R29, 0x1e, -R10 ;  /* 0x0000001e1d0a7810 */ /* 0x000fc80007ffe80a */
[----:B------:R-:W-:-:S04]  /*56d0*/  LOP3.LUT R10, R10, 0x1f, RZ, 0xc0, !PT ;  /* 0x0000001f0a0a7812 */ /* 0x000fc800078ec0ff */
[----:B------:R-:W-:-:S04]  /*56e0*/  IADD3 R11, P1, P2, R37, R38, R10 ;  /* 0x00000026250b7210 */ /* 0x000fc80007a3e00a */
[----:B------:R-:W-:Y:S02]  /*56f0*/  IADD3.X R12, R35, R34, RZ, P1, P2 ;  /* 0x00000022230c7210 */ /* 0x000fe40000fe44ff */
[----:B------:R-:W-:-:S04]  /*5700*/  LEA R10, P1, R11, R17, 0x1 ;  /* 0x000000110b0a7211 */ /* 0x000fc800078208ff */
[----:B------:R-:W-:-:S05]  /*5710*/  LEA.HI.X R11, R11, R16, R12, 0x1, P1 ;  /* 0x000000100b0b7211 */ /* 0x000fca00008f0c0c */
[----:B------:R1:W-:Y:S04]  /*5720*/  STG.E.U16 desc[UR10][R10.64], R13 ;  /* 0x0000000d0a007986 */ /* 0x0003e8000c10150a */
.L_x_12577:
[----:B------:R-:W-:Y:S05]  /*5730*/  BSYNC B0 ;  /* 0x0000000000007941 */ /* 0x000fea0003800000 */
.L_x_12576:
[----:B------:R-:W-:Y:S04]  /*5740*/  BSSY B0, `(.L_x_12578) ;  /* 0x000000e000007945 */ /* 0x000fe80003800000 */
[----:B------:R-:W-:Y:S05]  /*5750*/  @P0 BRA `(.L_x_12579) ;  /* 0x0000000000300947 */ /* 0x000fea0003800000 */
[----:B01----:R-:W-:Y:S01]  /*5760*/  LOP3.LUT R10, R19, 0x1c, RZ, 0xc0, !PT ;  /* 0x0000001c130a7812 */ /* 0x003fe200078ec0ff */
[----:B------:R-:W-:Y:S01]  /*5770*/  ULDC.64 UR4, c[0x0][0x258] ;  /* 0x0000960000047ab9 */ /* 0x000fe20000000a00 */
[----:B------:R-:W-:Y:S01]  /*5780*/  PRMT R13, R0, 0x7604, R5 ;  /* 0x00007604000d7816 */ /* 0x000fe20000000005 */
[----:B------:R-:W-:Y:S01]  /*5790*/  ULOP3.LUT UR4, UR4, 0xfffffffe, URZ, 0xc0, !UPT ;  /* 0xfffffffe04047892 */ /* 0x000fe2000f8ec03f */
[----:B------:R-:W-:Y:S01]  /*57a0*/  IADD3 R10, R29, 0x1e, -R10 ;  /* 0x0000001e1d0a7810 */ /* 0x000fe20007ffe80a */
[----:B------:R-:W-:-:S03]  /*57b0*/  ULOP3.LUT UR5, UR5, 0x7fffffff, URZ, 0xc0, !UPT ;  /* 0x7fffffff05057892 */ /* 0x000fc6000f8ec03f */
[----:B------:R-:W-:-:S04]  /*57c0*/  LOP3.LUT R11, R10, 0x1f, RZ, 0xc0, !PT ;  /* 0x0000001f0a0b7812 */ /* 0x000fc800078ec0ff */
[----:B------:R-:W-:-:S04]  /*57d0*/  IADD3 R11, P1, P2, R38, UR4, R11 ;  /* 0x00000004260b7c10 */ /* 0x000fc8000fa3e00b */
[----:B------:R-:W-:Y:S02]  /*57e0*/  IADD3.X R12, R34, UR5, RZ, P1, P2 ;  /* 0x00000005220c7c10 */ /* 0x000fe40008fe44ff */
[----:B------:R-:W-:-:S04]  /*57f0*/  LEA R10, P1, R11, R17, 0x1 ;  /* 0x000000110b0a7211 */ /* 0x000fc800078208ff */
[----:B------:R-:W-:-:S05]  /*5800*/  LEA.HI.X R11, R11, R16, R12, 0x1, P1 ;  /* 0x000000100b0b7211 */ /* 0x000fca00008f0c0c */
[----:B------:R2:W-:Y:S04]  /*5810*/  STG.E.U16 desc[UR10][R10.64], R13 ;  /* 0x0000000d0a007986 */ /* 0x0005e8000c10150a */
.L_x_12579:
[----:B------:R-:W-:Y:S05]  /*5820*/  BSYNC B0 ;  /* 0x0000000000007941 */ /* 0x000fea0003800000 */
.L_x_12578:
[----:B------:R-:W-:Y:S01]  /*5830*/  FMUL R40, R45, R20 ;  /* 0x000000142d287220 */ /* 0x000fe20000400000 */
[----:B------:R-:W-:Y:S01]  /*5840*/  BSSY B0, `(.L_x_12580) ;  /* 0x0000010000007945 */ /* 0x000fe20003800000 */
[----:B------:R-:W-:-:S03]  /*5850*/  F2FP.SATFINITE.E4M3.F32.PACK_AB_MERGE_C R47, RZ, R47, RZ ;  /* 0x0000002fff2f723e */ /* 0x000fc600048070ff */
[----:B------:R-:W-:Y:S01]  /*5860*/  F2FP.SATFINITE.E4M3.F32.PACK_AB_MERGE_C R40, RZ, R40, RZ ;  /* 0x00000028ff28723e */ /* 0x000fe200048070ff */
[----:B------:R-:W-:Y:S06]  /*5870*/  @P0 BRA `(.L_x_12581) ;  /* 0x0000000000300947 */ /* 0x000fec0003800000 */
[----:B012---:R-:W-:Y:S01]  /*5880*/  LOP3.LUT R10, R19, 0x1c, RZ, 0xc0, !PT ;  /* 0x0000001c130a7812 */ /* 0x007fe200078ec0ff */
[----:B------:R-:W-:-:S03]  /*5890*/  IMAD R35, R35, 0x3, RZ ;  /* 0x0000000323237824 */ /* 0x000fc600078e02ff */
[----:B------:R-:W-:-:S04]  /*58a0*/  IADD3 R10, R29, 0x1e, -R10 ;  /* 0x0000001e1d0a7810 */ /* 0x000fc80007ffe80a */
[----:B------:R-:W-:-:S04]  /*58b0*/  LOP3.LUT R11, R10, 0x1f, RZ, 0xc0, !PT ;  /* 0x0000001f0a0b7812 */ /* 0x000fc800078ec0ff */
[----:B------:R-:W-:-:S04]  /*58c0*/  IADD3 R10, P0, R11, R38, RZ ;  /* 0x000000260b0a7210 */ /* 0x000fc80007f1e0ff */
[----:B------:R-:W-:-:S03]  /*58d0*/  IADD3.X R11, RZ, R34, RZ, P0, !PT ;  /* 0x00000022ff0b7210 */ /* 0x000fc600007fe4ff */
[----:B------:R-:W-:-:S04]  /*58e0*/  IMAD.WIDE.U32 R10, R37, 0x3, R10 ;  /* 0x00000003250a7825 */ /* 0x000fc800078e000a */
[----:B------:R-:W-:Y:S01]  /*58f0*/  IMAD.IADD R11, R35, 0x1, R11 ;  /* 0x00000001230b7824 */ /* 0x000fe200078e020b */
[----:B------:R-:W-:-:S04]  /*5900*/  LEA R12, P0, R10, R17, 0x1 ;  /* 0x000000110a0c7211 */ /* 0x000fc800078008ff */
[----:B------:R-:W-:Y:S02]  /*5910*/  LEA.HI.X R13, R10, R16, R11, 0x1, P0 ;  /* 0x000000100a0d7211 */ /* 0x000fe400000f0c0b */
[----:B------:R-:W-:-:S05]  /*5920*/  PRMT R11, R40, 0x7604, R47 ;  /* 0x00007604280b7816 */ /* 0x000fca000000002f */
[----:B------:R3:W-:Y:S02]  /*5930*/  STG.E.U16 desc[UR10][R12.64], R11 ;  /* 0x0000000b0c007986 */ /* 0x0007e4000c10150a */
.L_x_12581:
[----:B------:R-:W-:Y:S05]  /*5940*/  BSYNC B0 ;  /* 0x0000000000007941 */ /* 0x000fea0003800000 */
.L_x_12580:
[----:B0123--:R-:W-:Y:S01]  /*5950*/  SHF.L.U32 R13, R15, 0x10, RZ ;  /* 0x000000100f0d7819 */ /* 0x00ffe200000006ff */
[----:B------:R-:W-:Y:S01]  /*5960*/  HFMA2.MMA R35, -RZ, RZ, 3.7421875, 0 ;  /* 0x437c0000ff237435 */ /* 0x000fe200000001ff */
[----:B------:R-:W-:Y:S01]  /*5970*/  IMAD.MOV.U32 R10, RZ, RZ, 0x3bbb989d ;  /* 0x3bbb989dff0a7424 */ /* 0x000fe200078e00ff */
[----:B------:R-:W-:Y:S01]  /*5980*/  LOP3.LUT R11, R53, 0xff, RZ, 0xc0, !PT ;  /* 0x000000ff350b7812 */ /* 0x000fe200078ec0ff */
[----:B------:R-:W-:Y:S01]  /*5990*/  FADD R42, RZ, R51 ;  /* 0x00000033ff2a7221 */ /* 0x000fe20000000000 */
[----:B------:R-:W-:Y:S01]  /*59a0*/  FMUL R19, R13, -1.7020000219345092773 ;  /* 0xbfd9db230d137820 */ /* 0x000fe20000400000 */
[----:B------:R-:W-:Y:S01]  /*59b0*/  LOP3.LUT R12, R55, 0xffff, RZ, 0xc0, !PT ;  /* 0x0000ffff370c7812 */ /* 0x000fe200078ec0ff */
[----:B------:R-:W-:Y:S01]  /*59c0*/  IMAD.U32 R5, R5, 0x10000, RZ ;  /* 0x0001000005057824 */ /* 0x000fe200078e00ff */
[----:B------:R-:W-:Y:S01]  /*59d0*/  FMNMX R46, |R7|, R8, !PT ;  /* 0x00000008072e7209 */ /* 0x000fe20007800200 */
[----:B------:R-:W-:Y:S01]  /*59e0*/  FFMA.SAT R10, R19, R10, 0.5 ;  /* 0x3f000000130a7423 */ /* 0x000fe2000000200a */
[----:B------:R-:W-:Y:S01]  /*59f0*/  PRMT R11, R12, 0x7604, R11 ;  /* 0x000076040c0b7816 */ /* 0x000fe2000000000b */
[----:B------:R-:W-:Y:S01]  /*5a00*/  FADD R44, R7, R42 ;  /* 0x0000002a072c7221 */ /* 0x000fe20000000000 */
[--C-:B------:R-:W-:Y:S01]  /*5a10*/  SHF.R.U32.HI R42, RZ, 0x3, R29.reuse ;  /* 0x00000003ff2a7819 */ /* 0x100fe2000001161d */
[----:B------:R-:W-:Y:S01]  /*5a20*/  FFMA.RM R10, R10, R35, 12582913 ;  /* 0x4b4000010a0a7423 */ /* 0x000fe20000004023 */
[----:B------:R-:W-:Y:S01]  /*5a30*/  LOP3.LUT R7, R18, 0xffff, RZ, 0xc0, !PT ;  /* 0x0000ffff12077812 */ /* 0x000fe200078ec0ff */
[----:B------:R-:W-:Y:S01]  /*5a40*/  FADD R44, R59, R44 ;  /* 0x0000002c3b2c7221 */ /* 0x000fe20000000000 */
[----:B------:R-:W-:Y:S01]  /*5a50*/  LOP3.LUT R42, R42, 0x1c, RZ, 0xc0, !PT ;  /* 0x0000001c2a2a7812 */ /* 0x000fe200078ec0ff */
[----:B------:R-:W-:Y:S01]  /*5a60*/  FADD R12, R10, -12583039 ;  /* 0xcb40007f0a0c7421 */ /* 0x000fe20000000000 */
[----:B------:R-:W-:Y:S01]  /*5a70*/  LOP3.LUT R24, R24, 0xff, RZ, 0xc0, !PT ;  /* 0x000000ff18187812 */ /* 0x000fe200078ec0ff */
[----:B------:R-:W-:Y:S01]  /*5a80*/  FADD R48, R45, R44 ;  /* 0x0000002c2d307221 */ /* 0x000fe20000000000 */
[----:B------:R-:W-:Y:S01]  /*5a90*/  LOP3.LUT R44, R11, 0xffff, RZ, 0xc0, !PT ;  /* 0x0000ffff0b2c7812 */ /* 0x000fe200078ec0ff */
[----:B------:R-:W-:Y:S01]  /*5aa0*/  FFMA R12, R19, 1.4426950216293334961, -R12 ;  /* 0x3fb8aa3b130c7823 */ /* 0x000fe2000000080c */
[----:B------:R-:W-:Y:S01]  /*5ab0*/  PRMT R24, R7, 0x7604, R24 ;  /* 0x0000760407187816 */ /* 0x000fe20000000018 */
[----:B------:R-:W-:Y:S01]  /*5ac0*/  BSSY B1, `(.L_x_12582) ;  /* 0x0000032000017945 */ /* 0x000fe20003800000 */
[----:B------:R-:W-:Y:S01]  /*5ad0*/  SHF.L.U32 R11, R10, 0x17, RZ ;  /* 0x000000170a0b7819 */ /* 0x000fe200000006ff */
[----:B------:R-:W-:Y:S01]  /*5ae0*/  FFMA R8, R19, 1.925963033500011079e-08, R12 ;  /* 0x32a5706013087823 */ /* 0x000fe2000000000c */
[----:B------:R-:W-:Y:S01]  /*5af0*/  FADD R12, R57, R6 ;  /* 0x00000006390c7221 */ /* 0x000fe20000000000 */
[----:B------:R-:W-:-:S02]  /*5b00*/  IADD3 R6, R42, 0x2, R29 ;  /* 0x000000022a067810 */ /* 0x000fc40007ffe01d */
[----:B------:R-:W-:Y:S01]  /*5b10*/  LOP3.LUT R44, R44, 0xff0000, R5, 0xf8, !PT ;  /* 0x00ff00002c2c7812 */ /* 0x000fe200078ef805 */
[----:B------:R-:W-:Y:S01]  /*5b20*/  FADD R12, R61, R12 ;  /* 0x0000000c3d0c7221 */ /* 0x000fe20000000000 */
[----:B------:R-:W0:Y:S01]  /*5b30*/  MUFU.EX2 R8, R8 ;  /* 0x0000000800087308 */ /* 0x000e220000000800 */
[----:B------:R-:W-:Y:S01]  /*5b40*/  LOP3.LUT R35, R6, 0x1f, RZ, 0xc0, !PT ;  /* 0x0000001f06237812 */ /* 0x000fe200078ec0ff */
[----:B------:R-:W-:Y:S01]  /*5b50*/  IMAD.U32 R5, R0, 0x10000, RZ ;  /* 0x0001000000057824 */ /* 0x000fe200078e00ff */
[----:B------:R-:W1:Y:S01]  /*5b60*/  LDC.64 R6, c[0x0][0x258] ;  /* 0x00009600ff067b82 */ /* 0x000e620000000a00 */
[----:B------:R-:W-:Y:S02]  /*5b70*/  FMNMX R18, |R57|, R46, !PT ;  /* 0x0000002e39127209 */ /* 0x000fe40007800200 */
[----:B------:R-:W2:Y:S01]  /*5b80*/  SHFL.IDX PT, R12, R12, R35, 0x1f ;  /* 0x00001f230c0c7589 */ /* 0x000ea200000e0000 */
[----:B------:R-:W-:Y:S02]  /*5b90*/  LOP3.LUT R24, R24, 0xffff, RZ, 0xc0, !PT ;  /* 0x0000ffff18187812 */ /* 0x000fe400078ec0ff */
[----:B------:R-:W-:Y:S01]  /*5ba0*/  LOP3.LUT R47, R47, 0xffff, RZ, 0xc0, !PT ;  /* 0x0000ffff2f2f7812 */ /* 0x000fe200078ec0ff */
[----:B------:R3:W4:Y:S01]  /*5bb0*/  SHFL.IDX PT, R19, R48, R35, 0x1f ;  /* 0x00001f2330137589 */ /* 0x00072200000e0000 */
[----:B------:R-:W-:-:S02]  /*5bc0*/  LOP3.LUT R37, R24, 0xff0000, R5, 0xf8, !PT ;  /* 0x00ff000018257812 */ /* 0x000fc400078ef805 */
[----:B------:R-:W-:Y:S02]  /*5bd0*/  LOP3.LUT R10, R40, 0xffff, RZ, 0xc0, !PT ;  /* 0x0000ffff280a7812 */ /* 0x000fe400078ec0ff */
[----:B------:R-:W-:Y:S01]  /*5be0*/  LEA R5, R47, R44, 0x18 ;  /* 0x0000002c2f057211 */ /* 0x000fe200078ec0ff */
[----:B0-----:R-:W-:Y:S01]  /*5bf0*/  FFMA R0, R11, R8, 1 ;  /* 0x3f8000000b007423 */ /* 0x001fe20000000008 */
[----:B------:R-:W-:Y:S02]  /*5c00*/  FMNMX R8, |R59|, R18, !PT ;  /* 0x000000123b087209 */ /* 0x000fe40007800200 */
[----:B------:R-:W-:Y:S01]  /*5c10*/  IADD3 R11, R29, 0x1d, -R42 ;  /* 0x0000001d1d0b7810 */ /* 0x000fe20007ffe82a */
[----:B------:R-:W-:Y:S01]  /*5c20*/  VIADD R18, R0, 0x1800000 ;  /* 0x0180000000127836 */ /* 0x000fe20000000000 */
[----:B------:R-:W-:Y:S02]  /*5c30*/  FMNMX R8, |R61|, R8, !PT ;  /* 0x000000083d087209 */ /* 0x000fe40007800200 */
[----:B------:R-:W-:-:S02]  /*5c40*/  LOP3.LUT R11, R11, 0x1f, RZ, 0xc0, !PT ;  /* 0x0000001f0b0b7812 */ /* 0x000fc400078ec0ff */
[----:B------:R-:W-:Y:S02]  /*5c50*/  LOP3.LUT R18, R18, 0x7f800000, RZ, 0xc0, !PT ;  /* 0x7f80000012127812 */ /* 0x000fe400078ec0ff */
[--C-:B-1----:R-:W-:Y:S02]  /*5c60*/  SHF.R.U64 R6, R6, 0x1, R7.reuse ;  /* 0x0000000106067819 */ /* 0x102fe40000001207 */
[----:B------:R-:W-:Y:S01]  /*5c70*/  ISETP.GT.U32.AND P0, PT, R18, 0x1ffffff, PT ;  /* 0x01ffffff1200780c */ /* 0x000fe20003f04070 */
[----:B--2---:R-:W-:Y:S01]  /*5c80*/  FADD R3, R3, R12 ;  /* 0x0000000c03037221 */ /* 0x004fe20000000000 */
[----:B---3--:R-:W-:Y:S01]  /*5c90*/  IADD3 R35, P1, R11, R38, RZ ;  /* 0x000000260b237210 */ /* 0x008fe20007f3e0ff */
[----:B------:R-:W-:Y:S01]  /*5ca0*/  FMUL R18, R13, 1.7020000219345092773 ;  /* 0x3fd9db230d127820 */ /* 0x000fe20000400000 */
[----:B------:R-:W-:Y:S01]  /*5cb0*/  SHF.R.U32.HI R7, RZ, 0x1, R7 ;  /* 0x00000001ff077819 */ /* 0x000fe20000011607 */
[----:B----4-:R-:W-:Y:S01]  /*5cc0*/  FADD R2, R2, R19 ;  /* 0x0000001302027221 */ /* 0x010fe20000000000 */
[----:B------:R-:W-:-:S02]  /*5cd0*/  LEA R38, P2, R6, R35, 0x2 ;  /* 0x0000002306267211 */ /* 0x000fc400078410ff */
[----:B------:R-:W-:Y:S02]  /*5ce0*/  IADD3.X R34, RZ, R34, RZ, P1, !PT ;  /* 0x00000022ff227210 */ /* 0x000fe40000ffe4ff */
[----:B------:R-:W-:Y:S01]  /*5cf0*/  PRMT R12, R15, 0x7632, R12 ;  /* 0x000076320f0c7816 */ /* 0x000fe2000000000c */
[C---:B------:R-:W-:Y:S01]  /*5d00*/  IMAD.U32 R15, R39.reuse, 0x10000, RZ ;  /* 0x00010000270f7824 */ /* 0x040fe200078e00ff */
[----:B------:R-:W-:Y:S02]  /*5d10*/  PRMT R19, R39, 0x7632, R19 ;  /* 0x0000763227137816 */ /* 0x000fe40000000013 */
[----:B------:R-:W-:Y:S02]  /*5d20*/  LEA R10, R10, R37, 0x18 ;  /* 0x000000250a0a7211 */ /* 0x000fe400078ec0ff */
[----:B------:R-:W-:Y:S02]  /*5d30*/  FMNMX R8, |R45|, R8, !PT ;  /* 0x000000082d087209 */ /* 0x000fe40007800200 */
[----:B------:R-:W-:-:S02]  /*5d40*/  LOP3.LUT R13, R42, 0x3, RZ, 0xfc, !PT ;  /* 0x000000032a0d7812 */ /* 0x000fc400078efcff */
[----:B------:R-:W-:Y:S01]  /*5d50*/  LEA.HI.X R39, R6, R34, R7, 0x2, P2 ;  /* 0x0000002206277211 */ /* 0x000fe200010f1407 */
[----:B------:R-:W-:Y:S06]  /*5d60*/  @P0 BRA `(.L_x_12583) ;  /* 0x00000000000c0947 */ /* 0x000fec0003800000 */
[----:B------:R-:W-:-:S07]  /*5d70*/  MOV R42, 0x5d90 ;  /* 0x00005d90002a7802 */ /* 0x000fce0000000f00 */
[----:B-----5:R-:W-:Y:S05]  /*5d80*/  CALL.REL.NOINC `($__internal_301_$__cuda_sm20_rcp_rn_f32_slowpath) ;  /* 0x0000003400247944 */ /* 0x020fea0003c00000 */
[----:B------:R-:W-:Y:S05]  /*5d90*/  BRA `(.L_x_12584) ;  /* 0x0000000000107947 */ /* 0x000fea0003800000 */
.L_x_12583:
[----:B------:R-:W0:Y:S02]  /*5da0*/  MUFU.RCP R55, R0 ;  /* 0x0000000000377308 */ /* 0x000e240000001000 */
[----:B0-----:R-:W-:-:S04]  /*5db0*/  FFMA R24, R0, R55, -1 ;  /* 0xbf80000000187423 */ /* 0x001fc80000000037 */
[----:B------:R-:W-:-:S04]  /*5dc0*/  FADD.FTZ R24, -R24, -RZ ;  /* 0x800000ff18187221 */ /* 0x000fc80000010100 */
[----:B------:R-:W-:-:S07]  /*5dd0*/  FFMA R55, R55, R24, R55 ;  /* 0x0000001837377223 */ /* 0x000fce0000000037 */
.L_x_12584:
[----:B------:R-:W-:Y:S05]  /*5de0*/  BSYNC B1 ;  /* 0x0000000000017941 */ /* 0x000fea0003800000 */
.L_x_12582:
[----:B------:R-:W-:Y:S01]  /*5df0*/  IMAD.U32 R12, R12, 0x10000, RZ ;  /* 0x000100000c0c7824 */ /* 0x000fe200078e00ff */
[----:B------:R-:W-:Y:S01]  /*5e00*/  MOV R35, 0x3bbb989d ;  /* 0x3bbb989d00237802 */ /* 0x000fe20000000f00 */
[----:B------:R-:W-:Y:S01]  /*5e10*/  IMAD.MOV.U32 R37, RZ, RZ, 0x437c0000 ;  /* 0x437c0000ff257424 */ /* 0x000fe200078e00ff */
[----:B------:R-:W-:Y:S01]  /*5e20*/  BSSY B1, `(.L_x_12585) ;  /* 0x000001c000017945 */ /* 0x000fe20003800000 */
[C---:B------:R-:W-:Y:S01]  /*5e30*/  FMUL R0, R12.reuse, -1.7020000219345092773 ;  /* 0xbfd9db230c007820 */ /* 0x040fe20000400000 */
[----:B------:R-:W-:Y:S01]  /*5e40*/  SHF.L.U32 R19, R19, 0x10, RZ ;  /* 0x0000001013137819 */ /* 0x000fe200000006ff */
[----:B------:R-:W-:Y:S02]  /*5e50*/  FMUL R12, R12, 1.7020000219345092773 ;  /* 0x3fd9db230c0c7820 */ /* 0x000fe40000400000 */
        /* <DEDUP_REMOVED lines=20> */
.L_x_12586:
[----:B------:R-:W0:Y:S02]  /*5fa0*/  MUFU.RCP R55, R34 ;  /* 0x0000002200377308 */ /* 0x000e240000001000 */
[----:B0-----:R-:W-:-:S04]  /*5fb0*/  FFMA R0, R34, R55, -1 ;  /* 0xbf80000022007423 */ /* 0x001fc80000000037 */
[----:B------:R-:W-:-:S04]  /*5fc0*/  FADD.FTZ R0, -R0, -RZ ;  /* 0x800000ff00007221 */ /* 0x000fc80000010100 */
[----:B------:R-:W-:-:S07]  /*5fd0*/  FFMA R55, R55, R0, R55 ;  /* 0x0000000037377223 */ /* 0x000fce0000000037 */
.L_x_12587:
[----:B------:R-:W-:Y:S05]  /*5fe0*/  BSYNC B1 ;  /* 0x0000000000017941 */ /* 0x000fea0003800000 */
.L_x_12585:
[C---:B------:R-:W-:Y:S01]  /*5ff0*/  SHF.L.U32 R18, R49.reuse, 0x10, RZ ;  /* 0x0000001031127819 */ /* 0x040fe200000006ff */
[----:B------:R-:W-:Y:S01]  /*6000*/  HFMA2.MMA R37, -RZ, RZ, 3.7421875, 0 ;  /* 0x437c0000ff257435 */ /* 0x000fe200000001ff */
[----:B------:R-:W-:Y:S01]  /*6010*/  IMAD.MOV.U32 R35, RZ, RZ, 0x3bbb989d ;  /* 0x3bbb989dff237424 */ /* 0x000fe200078e00ff */
[----:B------:R-:W-:Y:S01]  /*6020*/  BSSY B1, `(.L_x_12588) ;  /* 0x000001e000017945 */ /* 0x000fe20003800000 */
[----:B------:R-:W-:Y:S01]  /*6030*/  PRMT R49, R49, 0x7632, R49 ;  /* 0x0000763231317816 */ /* 0x000fe20000000031 */
[----:B------:R-:W-:-:S04]  /*6040*/  FMUL R0, R18, -1.7020000219345092773 ;  /* 0xbfd9db2312007820 */ /* 0x000fc80000400000 */
[----:B------:R-:W-:-:S04]  /*6050*/  FFMA.SAT R24, R0, R35, 0.5 ;  /* 0x3f00000000187423 */ /* 0x000fc80000002023 */
[----:B------:R-:W-:Y:S01]  /*6060*/  FFMA.RM R24, R24, R37, 12582913 ;  /* 0x4b40000118187423 */ /* 0x000fe20000004025 */
[----:B------:R-:W-:-:S03]  /*6070*/  PRMT R37, R50, 0x7632, R37 ;  /* 0x0000763232257816 */ /* 0x000fc60000000025 */
        /* <DEDUP_REMOVED lines=10> */
[----:B0-----:R-:W-:Y:S01]  /*6120*/  FFMA R34, R24, R35, 1 ;  /* 0x3f80000018227423 */ /* 0x001fe20000000023 */
[----:B------:R-:W-:-:S04]  /*6130*/  IMAD.U32 R35, R50, 0x10000, RZ ;  /* 0x0001000032237824 */ /* 0x000fc800078e00ff */
        /* <DEDUP_REMOVED lines=8> */
.L_x_12589:
[----:B------:R-:W0:Y:S02]  /*61c0*/  MUFU.RCP R55, R34 ;  /* 0x0000002200377308 */ /* 0x000e240000001000 */
[----:B0-----:R-:W-:-:S04]  /*61d0*/  FFMA R0, R34, R55, -1 ;  /* 0xbf80000022007423 */ /* 0x001fc80000000037 */
[----:B------:R-:W-:-:S04]  /*61e0*/  FADD.FTZ R0, -R0, -RZ ;  /* 0x800000ff00007221 */ /* 0x000fc80000010100 */
[----:B------:R-:W-:-:S07]  /*61f0*/  FFMA R55, R55, R0, R55 ;  /* 0x0000000037377223 */ /* 0x000fce0000000037 */
.L_x_12590:
[----:B------:R-:W-:Y:S05]  /*6200*/  BSYNC B1 ;  /* 0x0000000000017941 */ /* 0x000fea0003800000 */
.L_x_12588:
[----:B------:R-:W-:Y:S01]  /*6210*/  IMAD.U32 R49, R49, 0x10000, RZ ;  /* 0x0001000031317824 */ /* 0x000fe200078e00ff */
[----:B------:R-:W-:Y:S01]  /*6220*/  MOV R45, 0x3bbb989d ;  /* 0x3bbb989d002d7802 */ /* 0x000fe20000000f00 */
[----:B------:R-:W-:Y:S01]  /*6230*/  IMAD.MOV.U32 R47, RZ, RZ, 0x437c0000 ;  /* 0x437c0000ff2f7424 */ /* 0x000fe200078e00ff */
        /* <DEDUP_REMOVED lines=24> */
.L_x_12592:
[----:B------:R-:W0:Y:S02]  /*63c0*/  MUFU.RCP R55, R24 ;  /* 0x0000001800377308 */ /* 0x000e240000001000 */
[----:B0-----:R-:W-:-:S04]  /*63d0*/  FFMA R0, R24, R55, -1 ;  /* 0xbf80000018007423 */ /* 0x001fc80000000037 */
[----:B------:R-:W-:-:S04]  /*63e0*/  FADD.FTZ R0, -R0, -RZ ;  /* 0x800000ff00007221 */ /* 0x000fc80000010100 */
[----:B------:R-:W-:-:S07]  /*63f0*/  FFMA R55, R55, R0, R55 ;  /* 0x0000000037377223 */ /* 0x000fce0000000037 */
.L_x_12593:
[----:B------:R-:W-:Y:S05]  /*6400*/  BSYNC B1 ;  /* 0x0000000000017941 */ /* 0x000fea0003800000 */
.L_x_12591:
[C---:B-----5:R-:W-:Y:S01]  /*6410*/  SHF.L.U32 R24, R22.reuse, 0x10, RZ ;  /* 0x0000001016187819 */ /* 0x060fe200000006ff */
[----:B------:R-:W-:Y:S01]  /*6420*/  HFMA2.MMA R47, -RZ, RZ, 3.7421875, 0 ;  /* 0x437c0000ff2f7435 */ /* 0x000fe200000001ff */
[----:B------:R-:W-:Y:S01]  /*6430*/  IMAD.MOV.U32 R45, RZ, RZ, 0x3bbb989d ;  /* 0x3bbb989dff2d7424 */ /* 0x000fe200078e00ff */
        /* <DEDUP_REMOVED lines=18> */
[----:B------:R-:W-:Y:S01]  /*6560*/  ISETP.GT.U32.AND P0, PT, R18, 0x1ffffff, PT ;  /* 0x01ffffff1200780c */ /* 0x000fe20003f04070 */
[C---:B------:R-:W-:Y:S01]  /*6570*/  IMAD.U32 R18, R23.reuse, 0x10000, RZ ;  /* 0x0001000017127824 */ /* 0x040fe200078e00ff */
[----:B------:R-:W-:-:S11]  /*6580*/  PRMT R23, R23, 0x7632, R23 ;  /* 0x0000763217177816 */ /* 0x000fd60000000017 */
[----:B------:R-:W-:Y:S05]  /*6590*/  @P0 BRA `(.L_x_12595) ;  /* 0x0000000000100947 */ /* 0x000fea0003800000 */
[----:B------:R-:W-:Y:S02]  /*65a0*/  MOV R0, R34 ;  /* 0x0000002200007202 */ /* 0x000fe40000000f00 */
[----:B------:R-:W-:-:S07]  /*65b0*/  MOV R42, 0x65d0 ;  /* 0x000065d0002a7802 */ /* 0x000fce0000000f00 */
[----:B------:R-:W-:Y:S05]  /*65c0*/  CALL.REL.NOINC `($__internal_301_$__cuda_sm20_rcp_rn_f32_slowpath) ;  /* 0x0000002c00147944 */ /* 0x000fea0003c00000 */
[----:B------:R-:W-:Y:S05]  /*65d0*/  BRA `(.L_x_12596) ;  /* 0x0000000000107947 */ /* 0x000fea0003800000 */
.L_x_12595:
[----:B------:R-:W0:Y:S02]  /*65e0*/  MUFU.RCP R55, R34 ;  /* 0x0000002200377308 */ /* 0x000e240000001000 */
[----:B0-----:R-:W-:-:S04]  /*65f0*/  FFMA R0, R34, R55, -1 ;  /* 0xbf80000022007423 */ /* 0x001fc80000000037 */
[----:B------:R-:W-:-:S04]  /*6600*/  FADD.FTZ R0, -R0, -RZ ;  /* 0x800000ff00007221 */ /* 0x000fc80000010100 */
[----:B------:R-:W-:-:S07]  /*6610*/  FFMA R55, R55, R0, R55 ;  /* 0x0000000037377223 */ /* 0x000fce0000000037 */
.L_x_12596:
[----:B------:R-:W-:Y:S05]  /*6620*/  BSYNC B1 ;  /* 0x0000000000017941 */ /* 0x000fea0003800000 */
.L_x_12594:
[----:B------:R-:W-:Y:S01]  /*6630*/  IMAD.U32 R22, R22, 0x10000, RZ ;  /* 0x0001000016167824 */ /* 0x000fe200078e00ff */
[----:B------:R-:W-:Y:S01]  /*6640*/  MOV R45, 0x3bbb989d ;  /* 0x3bbb989d002d7802 */ /* 0x000fe20000000f00 */
[----:B------:R-:W-:Y:S01]  /*6650*/  IMAD.MOV.U32 R47, RZ, RZ, 0x437c0000 ;  /* 0x437c0000ff2f7424 */ /* 0x000fe200078e00ff */
        /* <DEDUP_REMOVED lines=24> */
.L_x_12598:
[----:B------:R-:W0:Y:S02]  /*67e0*/  MUFU.RCP R55, R34 ;  /* 0x0000002200377308 */ /* 0x000e240000001000 */
[----:B0-----:R-:W-:-:S04]  /*67f0*/  FFMA R0, R34, R55, -1 ;  /* 0xbf80000022007423 */ /* 0x001fc80000000037 */
[----:B------:R-:W-:-:S04]  /*6800*/  FADD.FTZ R0, -R0, -RZ ;  /* 0x800000ff00007221 */ /* 0x000fc80000010100 */
[----:B------:R-:W-:-:S07]  /*6810*/  FFMA R55, R55, R0, R55 ;  /* 0x0000000037377223 */ /* 0x000fce0000000037 */
.L_x_12599:
[----:B------:R-:W-:Y:S05]  /*6820*/  BSYNC B1 ;  /* 0x0000000000017941 */ /* 0x000fea0003800000 */
.L_x_12597:
        /* <DEDUP_REMOVED lines=17> */
[----:B------:R-:W-:Y:S02]  /*6940*/  IMAD.U32 R12, R21, 0x10000, RZ ;  /* 0x00010000150c7824 */ /* 0x000fe400078e00ff */
[----:B0-----:R-:W-:-:S05]  /*6950*/  FFMA R34, R22, R45, 1 ;  /* 0x3f80000016227423 */ /* 0x001fca000000002d */
[----:B------:R-:W-:-:S04]  /*6960*/  IADD3 R22, R34, 0x1800000, RZ ;  /* 0x0180000022167810 */ /* 0x000fc80007ffe0ff */
[----:B------:R-:W-:-:S04]  /*6970*/  LOP3.LUT R22, R22, 0x7f800000, RZ, 0xc0, !PT ;  /* 0x7f80000016167812 */ /* 0x000fc800078ec0ff */
[----:B------:R-:W-:Y:S02]  /*6980*/  ISETP.GT.U32.AND P0, PT, R22, 0x1ffffff, PT ;  /* 0x01ffffff1600780c */ /* 0x000fe40003f04070 */
[----:B------:R-:W-:Y:S01]  /*6990*/  PRMT R22, R21, 0x7632, R22 ;  /* 0x0000763215167816 */ /* 0x000fe20000000016 */
[----:B------:R-:W-:-:S10]  /*69a0*/  FMUL R21, R24, 1.7020000219345092773 ;  /* 0x3fd9db2318157820 */ /* 0x000fd40000400000 */
[----:B------:R-:W-:Y:S05]  /*69b0*/  @P0 BRA `(.L_x_12601) ;  /* 0x0000000000100947 */ /* 0x000fea0003800000 */
[----:B------:R-:W-:Y:S02]  /*69c0*/  MOV R0, R34 ;  /* 0x0000002200007202 */ /* 0x000fe40000000f00 */
[----:B------:R-:W-:-:S07]  /*69d0*/  MOV R42, 0x69f0 ;  /* 0x000069f0002a7802 */ /* 0x000fce0000000f00 */
[----:B------:R-:W-:Y:S05]  /*69e0*/  CALL.REL.NOINC `($__internal_301_$__cuda_sm20_rcp_rn_f32_slowpath) ;  /* 0x00000028000c7944 */ /* 0x000fea0003c00000 */
[----:B------:R-:W-:Y:S05]  /*69f0*/  BRA `(.L_x_12602) ;  /* 0x0000000000107947 */ /* 0x000fea0003800000 */
.L_x_12601:
[----:B------:R-:W0:Y:S02]  /*6a00*/  MUFU.RCP R55, R34 ;  /* 0x0000002200377308 */ /* 0x000e240000001000 */
[----:B0-----:R-:W-:-:S04]  /*6a10*/  FFMA R0, R34, R55, -1 ;  /* 0xbf80000022007423 */ /* 0x001fc80000000037 */
[----:B------:R-:W-:-:S04]  /*6a20*/  FADD.FTZ R0, -R0, -RZ ;  /* 0x800000ff00007221 */ /* 0x000fc80000010100 */
[----:B------:R-:W-:-:S07]  /*6a30*/  FFMA R55, R55, R0, R55 ;  /* 0x0000000037377223 */ /* 0x000fce0000000037 */
.L_x_12602:
[----:B------:R-:W-:Y:S05]  /*6a40*/  BSYNC B1 ;  /* 0x0000000000017941 */ /* 0x000fea0003800000 */
.L_x_12600:
        /* <DEDUP_REMOVED lines=27> */
.L_x_12604:
[----:B------:R-:W0:Y:S02]  /*6c00*/  MUFU.RCP R55, R34 ;  /* 0x0000002200377308 */ /* 0x000e240000001000 */
[----:B0-----:R-:W-:-:S04]  /*6c10*/  FFMA R0, R34, R55, -1 ;  /* 0xbf80000022007423 */ /* 0x001fc80000000037 */
[----:B------:R-:W-:-:S04]  /*6c20*/  FADD.FTZ R0, -R0, -RZ ;  /* 0x800000ff00007221 */ /* 0x000fc80000010100 */
[----:B------:R-:W-:-:S07]  /*6c30*/  FFMA R55, R55, R0, R55 ;  /* 0x0000000037377223 */ /* 0x000fce0000000037 */
.L_x_12605:
[----:B------:R-:W-:Y:S05]  /*6c40*/  BSYNC B1 ;  /* 0x0000000000017941 */ /* 0x000fea0003800000 */
.L_x_12603:
[----:B------:R-:W-:Y:S01]  /*6c50*/  ISETP.GE.U32.AND P0, PT, R13, R26, PT ;  /* 0x0000001a0d00720c */ /* 0x000fe20003f06070 */
[----:B------:R-:W-:Y:S01]  /*6c60*/  FADD R0, -R55, 1 ;  /* 0x3f80000037007421 */ /* 0x000fe20000000100 */
[----:B------:R-:W-:Y:S01]  /*6c70*/  FMNMX R18, R8, |R15|, !PT ;  /* 0x4000000f08127209 */ /* 0x000fe20007800000 */
[-C--:B------:R-:W-:Y:S01]  /*6c80*/  FMUL R8, R15, R20.reuse ;  /* 0x000000140f087220 */ /* 0x080fe20000400000 */
[----:B------:R-:W-:Y:S01]  /*6c90*/  ISETP.GE.U32.OR P0, PT, R11, R25, P0 ;  /* 0x000000190b00720c */ /* 0x000fe20000706470 */
[----:B------:R-:W-:Y:S01]  /*6ca0*/  FMUL R0, R0, R55 ;  /* 0x0000003700007220 */ /* 0x000fe20000400000 */
[----:B------:R-:W-:Y:S01]  /*6cb0*/  FMUL R13, R35, R20 ;  /* 0x00000014230d7220 */ /* 0x000fe20000400000 */
[----:B------:R-:W-:Y:S01]  /*6cc0*/  FADD R24, RZ, R15 ;  /* 0x0000000fff187221 */ /* 0x000fe20000000000 */
[----:B------:R-:W-:Y:S01]  /*6cd0*/  F2FP.SATFINITE.E4M3.F32.PACK_AB_MERGE_C R45, RZ, R8, RZ ;  /* 0x00000008ff2d723e */ /* 0x000fe200048070ff */
[----:B------:R-:W-:Y:S01]  /*6ce0*/  FFMA R11, R12, R0, R55 ;  /* 0x000000000c0b7223 */ /* 0x000fe20000000037 */
[C---:B------:R-:W-:Y:S01]  /*6cf0*/  FMNMX R12, |R19|.reuse, R18, !PT ;  /* 0x00000012130c7209 */ /* 0x040fe20007800200 */
[-C--:B------:R-:W-:Y:S01]  /*6d00*/  FMUL R8, R19, R20.reuse ;  /* 0x0000001413087220 */ /* 0x080fe20000400000 */
[----:B------:R-:W-:Y:S01]  /*6d10*/  F2FP.SATFINITE.E4M3.F32.PACK_AB_MERGE_C R34, RZ, R13, RZ ;  /* 0x0000000dff22723e */ /* 0x000fe200048070ff */
[----:B------:R-:W-:Y:S01]  /*6d20*/  FMUL R15, R37, R20 ;  /* 0x00000014250f7220 */ /* 0x000fe20000400000 */
[C---:B------:R-:W-:Y:S01]  /*6d30*/  FADD R0, R35.reuse, R24 ;  /* 0x0000001823007221 */ /* 0x040fe20000000000 */
[----:B------:R-:W-:Y:S01]  /*6d40*/  FMNMX R12, |R35|, R12, !PT ;  /* 0x0000000c230c7209 */ /* 0x000fe20007800200 */
[----:B------:R-:W-:Y:S01]  /*6d50*/  FMUL R11, R22, R11 ;  /* 0x0000000b160b7220 */ /* 0x000fe20000400000 */
[----:B------:R-:W-:Y:S01]  /*6d60*/  LOP3.LUT R24, R45, 0xff, RZ, 0xc0, !PT ;  /* 0x000000ff2d187812 */ /* 0x000fe200078ec0ff */
[----:B------:R-:W-:Y:S01]  /*6d70*/  FADD R18, RZ, R19 ;  /* 0x00000013ff127221 */ /* 0x000fe20000000000 */
[----:B------:R-:W-:Y:S01]  /*6d80*/  LOP3.LUT R13, R34, 0xffff, RZ, 0xc0, !PT ;  /* 0x0000ffff220d7812 */ /* 0x000fe200078ec0ff */
[----:B------:R-:W-:Y:S01]  /*6d90*/  FADD R42, R23, R0 ;  /* 0x00000000172a7221 */ /* 0x000fe20000000000 */
[----:B------:R-:W-:Y:S01]  /*6da0*/  F2FP.SATFINITE.E4M3.F32.PACK_AB_MERGE_C R22, RZ, R8, RZ ;  /* 0x00000008ff16723e */ /* 0x000fe200048070ff */
[----:B------:R-:W-:Y:S01]  /*6db0*/  FADD R8, R37, R18 ;  /* 0x0000001225087221 */ /* 0x000fe20000000000 */
[----:B------:R-:W-:Y:S01]  /*6dc0*/  F2FP.SATFINITE.E4M3.F32.PACK_AB_MERGE_C R35, RZ, R15, RZ ;  /* 0x0000000fff23723e */ /* 0x000fe200048070ff */
[----:B------:R-:W-:Y:S01]  /*6dd0*/  BSSY B0, `(.L_x_12606) ;  /* 0x0000032000007945 */ /* 0x000fe20003800000 */
[----:B------:R-:W-:-:S02]  /*6de0*/  @!P0 IADD3 R19, P1, R38, R6, RZ ;  /* 0x0000000626138210 */ /* 0x000fc40007f3e0ff */
[----:B------:R-:W-:Y:S02]  /*6df0*/  PRMT R24, R13, 0x7604, R24 ;  /* 0x000076040d187816 */ /* 0x000fe40000000018 */
[----:B------:R-:W-:Y:S02]  /*6e00*/  FMNMX R40, |R37|, R12, !PT ;  /* 0x0000000c25287209 */ /* 0x000fe40007800200 */
[----:B------:R-:W-:Y:S02]  /*6e10*/  LOP3.LUT R13, R22, 0xff, RZ, 0xc0, !PT ;  /* 0x000000ff160d7812 */ /* 0x000fe400078ec0ff */
[----:B------:R-:W-:Y:S02]  /*6e20*/  LOP3.LUT R18, R35, 0xffff, RZ, 0xc0, !PT ;  /* 0x0000ffff23127812 */ /* 0x000fe400078ec0ff */
[----:B------:R-:W-:Y:S02]  /*6e30*/  @!P0 IADD3.X R37, R39, R7, RZ, P1, !PT ;  /* 0x0000000727258210 */ /* 0x000fe40000ffe4ff */
[----:B------:R-:W-:-:S02]  /*6e40*/  @!P0 LEA R12, P1, R19, R17, 0x1 ;  /* 0x00000011130c8211 */ /* 0x000fc400078208ff */
[----:B------:R-:W-:Y:S01]  /*6e50*/  @!P0 PRMT R15, R35, 0x7604, R34 ;  /* 0x00007604230f8816 */ /* 0x000fe20000000022 */
[----:B------:R-:W-:Y:S01]  /*6e60*/  FMUL R35, R43, R20 ;  /* 0x000000142b237220 */ /* 0x000fe20000400000 */
[----:B------:R-:W-:Y:S02]  /*6e70*/  PRMT R34, R18, 0x7604, R13 ;  /* 0x0000760412227816 */ /* 0x000fe4000000000d */
[----:B------:R-:W-:Y:S02]  /*6e80*/  @!P0 LEA.HI.X R13, R19, R16, R37, 0x1, P1 ;  /* 0x00000010130d8211 */ /* 0x000fe400008f0c25 */
[----:B------:R-:W-:Y:S02]  /*6e90*/  @!P0 LEA R18, P1, R38, R17, 0x1 ;  /* 0x0000001126128211 */ /* 0x000fe400078208ff */
[----:B------:R-:W-:Y:S01]  /*6ea0*/  @!P0 PRMT R45, R22, 0x7604, R45 ;  /* 0x00007604162d8816 */ /* 0x000fe2000000002d */
[----:B------:R-:W-:Y:S01]  /*6eb0*/  FMUL R22, R23, R20 ;  /* 0x0000001417167220 */ /* 0x000fe20000400000 */
[----:B------:R-:W-:-:S02]  /*6ec0*/  @!P0 LEA.HI.X R19, R38, R16, R39, 0x1, P1 ;  /* 0x0000001026138211 */ /* 0x000fc400008f0c27 */
[----:B------:R-:W-:Y:S01]  /*6ed0*/  FMNMX R40, |R23|, R40, !PT ;  /* 0x0000002817287209 */ /* 0x000fe20007800200 */
[----:B------:R-:W-:Y:S01]  /*6ee0*/  FMUL R23, R21, R20 ;  /* 0x0000001415177220 */ /* 0x000fe20000400000 */
[----:B------:R-:W-:Y:S01]  /*6ef0*/  F2FP.SATFINITE.E4M3.F32.PACK_AB_MERGE_C R22, RZ, R22, RZ ;  /* 0x00000016ff16723e */ /* 0x000fe200048070ff */
[----:B------:R0:W-:Y:S01]  /*6f00*/  @!P0 STG.E.U16 desc[UR10][R18.64], R45 ;  /* 0x0000002d12008986 */ /* 0x0001e2000c10150a */
[----:B------:R-:W-:Y:S01]  /*6f10*/  LOP3.LUT R47, R24, 0xffff, RZ, 0xc0, !PT ;  /* 0x0000ffff182f7812 */ /* 0x000fe200078ec0ff */
[----:B------:R-:W-:Y:S01]  /*6f20*/  FMUL R24, R11, R20 ;  /* 0x000000140b187220 */ /* 0x000fe20000400000 */
[----:B------:R-:W-:Y:S01]  /*6f30*/  F2FP.SATFINITE.E4M3.F32.PACK_AB_MERGE_C R35, RZ, R35, RZ ;  /* 0x00000023ff23723e */ /* 0x000fe200048070ff */
[----:B------:R1:W-:Y:S01]  /*6f40*/  @!P0 STG.E.U16 desc[UR10][R12.64], R15 ;  /* 0x0000000f0c008986 */ /* 0x0003e2000c10150a */
[----:B------:R-:W-:Y:S01]  /*6f50*/  IMAD.U32 R0, R22, 0x10000, RZ ;  /* 0x0001000016007824 */ /* 0x000fe200078e00ff */
[----:B------:R-:W-:Y:S02]  /*6f60*/  F2FP.SATFINITE.E4M3.F32.PACK_AB_MERGE_C R23, RZ, R23, RZ ;  /* 0x00000017ff17723e */ /* 0x000fe400048070ff */
[----:B------:R-:W-:-:S02]  /*6f70*/  SHF.L.U32 R37, R35, 0x10, RZ ;  /* 0x0000001023257819 */ /* 0x000fc400000006ff */
[----:B------:R-:W-:Y:S02]  /*6f80*/  LOP3.LUT R34, R34, 0xffff, RZ, 0xc0, !PT ;  /* 0x0000ffff22227812 */ /* 0x000fe400078ec0ff */
[----:B------:R-:W-:Y:S01]  /*6f90*/  F2FP.SATFINITE.E4M3.F32.PACK_AB_MERGE_C R46, RZ, R24, RZ ;  /* 0x00000018ff2e723e */ /* 0x000fe200048070ff */
[----:B------:R-:W-:Y:S01]  /*6fa0*/  FADD R24, R43, R8 ;  /* 0x000000082b187221 */ /* 0x000fe20000000000 */
[----:B------:R-:W-:Y:S02]  /*6fb0*/  LOP3.LUT R47, R47, 0xff0000, R0, 0xf8, !PT ;  /* 0x00ff00002f2f7812 */ /* 0x000fe400078ef800 */
[----:B------:R-:W-:Y:S02]  /*6fc0*/  LOP3.LUT R0, R23, 0xffff, RZ, 0xc0, !PT ;  /* 0x0000ffff17007812 */ /* 0x000fe400078ec0ff */
[----:B------:R-:W-:Y:S01]  /*6fd0*/  LOP3.LUT R44, R34, 0xff0000, R37, 0xf8, !PT ;  /* 0x00ff0000222c7812 */ /* 0x000fe200078ef825 */
[----:B------:R-:W-:Y:S01]  /*6fe0*/  FADD R34, R21, R42 ;  /* 0x0000002a15227221 */ /* 0x000fe20000000000 */
[----:B------:R-:W-:Y:S01]  /*6ff0*/  FMNMX R40, |R43|, R40, !PT ;  /* 0x000000282b287209 */ /* 0x000fe20007800200 */
[----:B------:R-:W-:Y:S01]  /*7000*/  IMAD R8, R0, 0x1000000, R47 ;  /* 0x0100000000087824 */ /* 0x000fe200078e022f */
[----:B------:R-:W-:-:S02]  /*7010*/  LOP3.LUT R37, R46, 0xffff, RZ, 0xc0, !PT ;  /* 0x0000ffff2e257812 */ /* 0x000fc400078ec0ff */
[----:B------:R-:W-:Y:S02]  /*7020*/  FMNMX R40, |R21|, R40, !PT ;  /* 0x0000002815287209 */ /* 0x000fe40007800200 */
[----:B------:R-:W-:Y:S02]  /*7030*/  LEA R0, R37, R44, 0x18 ;  /* 0x0000002c25007211 */ /* 0x000fe400078ec0ff */
[----:B0-----:R-:W-:Y:S01]  /*7040*/  SHF.R.U32.HI R18, RZ, 0x3, R29 ;  /* 0x00000003ff127819 */ /* 0x001fe2000001161d */
        /* <DEDUP_REMOVED lines=10> */
.L_x_12607:
[----:B------:R-:W-:Y:S05]  /*70f0*/  BSYNC B0 ;  /* 0x0000000000007941 */ /* 0x000fea0003800000 */
.L_x_12606:
[----:B------:R-:W-:Y:S04]  /*7100*/  BSSY B0, `(.L_x_12608) ;  /* 0x0000009000007945 */ /* 0x000fe80003800000 */
[----:B------:R-:W-:Y:S05]  /*7110*/  @P0 BRA `(.L_x_12609) ;  /* 0x00000000001c0947 */ /* 0x000fea0003800000 */
[----:B------:R-:W-:Y:S01]  /*7120*/  IMAD.WIDE.U32 R38, R6, 0x3, R38 ;  /* 0x0000000306267825 */ /* 0x000fe200078e0026 */
[----:B------:R-:W-:-:S03]  /*7130*/  PRMT R23, R46, 0x7604, R23 ;  /* 0x000076042e177816 */ /* 0x000fc60000000017 */
[----:B0-----:R-:W-:Y:S01]  /*7140*/  IMAD R13, R7, 0x3, RZ ;  /* 0x00000003070d7824 */ /* 0x001fe200078e02ff */
[----:B------:R-:W-:-:S03]  /*7150*/  LEA R12, P0, R38, R17, 0x1 ;  /* 0x00000011260c7211 */ /* 0x000fc600078008ff */
[----:B------:R-:W-:-:S05]  /*7160*/  IMAD.IADD R13, R13, 0x1, R39 ;  /* 0x000000010d0d7824 */ /* 0x000fca00078e0227 */
[----:B------:R-:W-:-:S05]  /*7170*/  LEA.HI.X R13, R38, R16, R13, 0x1, P0 ;  /* 0x00000010260d7211 */ /* 0x000fca00000f0c0d */
[----:B------:R1:W-:Y:S02]  /*7180*/  STG.E.U16 desc[UR10][R12.64], R23 ;  /* 0x000000170c007986 */ /* 0x0003e4000c10150a */
.L_x_12609:
[----:B------:R-:W-:Y:S05]  /*7190*/  BSYNC B0 ;  /* 0x0000000000007941 */ /* 0x000fea0003800000 */
.L_x_12608:
[----:B------:R-:W2:Y:S01]  /*71a0*/  S2UR UR5, SR_CgaCtaId ;  /* 0x00000000000579c3 */ /* 0x000ea20000008800 */
[--C-:B01----:R-:W-:Y:S01]  /*71b0*/  SHF.R.U32.HI R12, RZ, 0x8, R29.reuse ;  /* 0x00000008ff0c7819 */ /* 0x103fe2000001161d */
[----:B------:R-:W-:Y:S01]  /*71c0*/  ULDC.64 UR6, c[0x0][0x260] ;  /* 0x0000980000067ab9 */ /* 0x000fe20000000a00 */
[----:B------:R-:W-:Y:S01]  /*71d0*/  LOP3.LUT R22, R18, 0x1c, RZ, 0xc0, !PT ;  /* 0x0000001c12167812 */ /* 0x000fe200078ec0ff */
[----:B------:R-:W-:Y:S01]  /*71e0*/  IMAD R19, R27, UR6, RZ ;  /* 0x000000061b137c24 */ /* 0x000fe2000f8e02ff */
[----:B------:R-:W-:Y:S01]  /*71f0*/  SHF.L.U32 R17, R12, 0x5, RZ ;  /* 0x000000050c117819 */ /* 0x000fe200000006ff */
[----:B------:R-:W-:Y:S01]  /*7200*/  ULDC.64 UR8, c[0x0][0x258] ;  /* 0x0000960000087ab9 */ /* 0x000fe20000000a00 */
[----:B------:R-:W-:Y:S01]  /*7210*/  IADD3 R12, R22, 0x3, R29 ;  /* 0x00000003160c7810 */ /* 0x000fe20007ffe01d */
[----:B------:R-:W-:Y:S01]  /*7220*/  IMAD R19, R28, UR7, R19 ;  /* 0x000000071c137c24 */ /* 0x000fe2000f8e0213 */
[----:B------:R-:W-:Y:S01]  /*7230*/  LOP3.LUT R18, R18, 0x1ffffffc, RZ, 0xc0, !PT ;  /* 0x1ffffffc12127812 */ /* 0x000fe200078ec0ff */
[----:B------:R-:W-:Y:S01]  /*7240*/  UIADD3 UR8, UP0, UR8, 0x3f, URZ ;  /* 0x0000003f08087890 */ /* 0x000fe2000ff1e03f */
[----:B------:R-:W-:Y:S01]  /*7250*/  LOP3.LUT R21, R12, 0x1f, RZ, 0xc0, !PT ;  /* 0x0000001f0c157812 */ /* 0x000fe200078ec0ff */
[----:B------:R-:W-:Y:S01]  /*7260*/  IMAD.WIDE.U32 R12, R28, UR6, RZ ;  /* 0x000000061c0c7c25 */ /* 0x000fe2000f8e00ff */
[----:B------:R-:W-:-:S03]  /*7270*/  UMOV UR4, 0x400 ;  /* 0x0000040000047882 */ /* 0x000fc60000000000 */
[----:B------:R-:W-:Y:S01]  /*7280*/  FADD R38, R11, R24 ;  /* 0x000000180b267221 */ /* 0x000fe20000000000 */
[----:B------:R-:W-:Y:S01]  /*7290*/  UIADD3 UR4, UR4, 0x20, URZ ;  /* 0x0000002004047890 */ /* 0x000fe2000fffe03f */
[----:B------:R-:W-:Y:S01]  /*72a0*/  IMAD.IADD R15, R29, 0x1, -R18 ;  /* 0x000000011d0f7824 */ /* 0x000fe200078e0a12 */
[----:B------:R-:W-:Y:S01]  /*72b0*/  IADD3 R39, R13, R19, RZ ;  /* 0x000000130d277210 */ /* 0x000fe20007ffe0ff */
[----:B------:R-:W-:Y:S01]  /*72c0*/  UIADD3.X UR9, URZ, UR9, URZ, UP0, !UPT ;  /* 0x000000093f097290 */ /* 0x000fe200087fe43f */
[----:B------:R-:W-:Y:S01]  /*72d0*/  LOP3.LUT R16, R29, 0x1f, RZ, 0xc0, !PT ;  /* 0x0000001f1d107812 */ /* 0x000fe200078ec0ff */
[C---:B------:R-:W-:Y:S01]  /*72e0*/  IMAD.SHL.U32 R37, R12.reuse, 0x2, RZ ;  /* 0x000000020c257824 */ /* 0x040fe200078e00ff */
[----:B------:R-:W-:Y:S01]  /*72f0*/  SHF.L.U64.HI R39, R12, 0x1, R39 ;  /* 0x000000010c277819 */ /* 0x000fe20000010227 */
[----:B------:R-:W0:Y:S01]  /*7300*/  SHFL.IDX PT, R34, R34, R21, 0x1f ;  /* 0x00001f1522227589 */ /* 0x000e2200000e0000 */
[----:B------:R-:W-:Y:S01]  /*7310*/  IADD3 R12, R15, -0x1, RZ ;  /* 0xffffffff0f0c7810 */ /* 0x000fe20007ffe0ff */
[----:B--2---:R-:W-:Y:S01]  /*7320*/  ULEA UR4, UR5, UR4, 0x18 ;  /* 0x0000000405047291 */ /* 0x004fe2000f8ec03f */
[----:B------:R-:W-:Y:S01]  /*7330*/  LOP3.LUT R17, R17, 0xffffffe0, R16, 0xe2, !PT ;  /* 0xffffffe011117812 */ /* 0x000fe200078ee210 */
[----:B------:R1:W2:Y:S01]  /*7340*/  SHFL.IDX PT, R35, R38, R21, 0x1f ;  /* 0x00001f1526237589 */ /* 0x0002a200000e0000 */
[----:B------:R-:W-:Y:S01]  /*7350*/  USHF.R.U32.HI UR5, URZ, 0x6, UR9 ;  /* 0x000000063f057899 */ /* 0x000fe20008011609 */
[C---:B------:R-:W-:Y:S01]  /*7360*/  LOP3.LUT R24, R15.reuse, 0x1f, RZ, 0xc0, !PT ;  /* 0x0000001f0f187812 */ /* 0x040fe200078ec0ff */
[----:B------:R-:W-:Y:S01]  /*7370*/  VIADD R13, R15, 0x1e ;  /* 0x0000001e0f0d7836 */ /* 0x000fe20000000000 */
[----:B------:R-:W-:Y:S01]  /*7380*/  LOP3.LUT R12, R12, 0x1f, RZ, 0xc0, !PT ;  /* 0x0000001f0c0c7812 */ /* 0x000fe200078ec0ff */
[----:B------:R-:W-:Y:S01]  /*7390*/  USHF.R.U64 UR8, UR8, 0x6, UR9 ;  /* 0x0000000608087899 */ /* 0x000fe20008001209 */
[----:B------:R-:W-:Y:S01]  /*73a0*/  BSSY B0, `(.L_x_12610) ;  /* 0x000009e000007945 */ /* 0x000fe20003800000 */
[----:B------:R-:W-:Y:S01]  /*73b0*/  IMAD R19, R17, 0x21, R24 ;  /* 0x0000002111137824 */ /* 0x000fe200078e0218 */
[----:B------:R-:W-:Y:S01]  /*73c0*/  LOP3.LUT R24, R13, 0x1f, RZ, 0xc0, !PT ;  /* 0x0000001f0d187812 */ /* 0x000fe200078ec0ff */
[----:B------:R-:W-:Y:S01]  /*73d0*/  IMAD R23, R17, 0x21, R12 ;  /* 0x0000002111177824 */ /* 0x000fe200078e020c */
[----:B-1----:R-:W-:Y:S01]  /*73e0*/  IADD3 R21, R15, 0x1d, RZ ;  /* 0x0000001d0f157810 */ /* 0x002fe20007ffe0ff */
[C---:B------:R-:W-:Y:S01]  /*73f0*/  IMAD.WIDE.U32 R12, R32.reuse, UR8, RZ ;  /* 0x00000008200c7c25 */ /* 0x040fe2000f8e00ff */
[----:B------:R-:W-:Y:S01]  /*7400*/  LEA R19, R19, UR4, 0x2 ;  /* 0x0000000413137c11 */ /* 0x000fe2000f8e10ff */
[----:B------:R-:W-:Y:S01]  /*7410*/  USHF.R.U64 UR6, UR6, 0x2, UR7 ;  /* 0x0000000206067899 */ /* 0x000fe20008001207 */
[----:B------:R-:W-:Y:S01]  /*7420*/  LOP3.LUT R38, R21, 0x1f, RZ, 0xc0, !PT ;  /* 0x0000001f15267812 */ /* 0x000fe200078ec0ff */
[----:B------:R-:W-:Y:S01]  /*7430*/  IMAD R21, R32, UR5, RZ ;  /* 0x0000000520157c24 */ /* 0x000fe2000f8e02ff */
[----:B------:R-:W-:Y:S01]  /*7440*/  LEA R6, P0, R12, R6, 0x5 ;  /* 0x000000060c067211 */ /* 0x000fe200078028ff */
[----:B------:R1:W-:Y:S01]  /*7450*/  STS [R19], R9 ;  /* 0x0000000913007388 */ /* 0x0003e20000000800 */
[----:B------:R-:W-:Y:S01]  /*7460*/  IMAD R24, R17, 0x21, R24 ;  /* 0x0000002111187824 */ /* 0x000fe200078e0218 */
[----:B------:R-:W-:Y:S01]  /*7470*/  LEA R23, R23, UR4, 0x2 ;  /* 0x0000000417177c11 */ /* 0x000fe2000f8e10ff */
[----:B------:R-:W-:Y:S01]  /*7480*/  IMAD R21, R33, UR8, R21 ;  /* 0x0000000821157c24 */ /* 0x000fe2000f8e0215 */
[----:B------:R-:W-:Y:S01]  /*7490*/  ULDC.64 UR8, c[0x0][0x228] ;  /* 0x00008a0000087ab9 */ /* 0x000fe20000000a00 */
[----:B------:R-:W-:Y:S01]  /*74a0*/  IMAD R31, R17, 0x21, R38 ;  /* 0x00000021111f7824 */ /* 0x000fe200078e0226 */
[----:B------:R-:W-:Y:S01]  /*74b0*/  LEA R24, R24, UR4, 0x2 ;  /* 0x0000000418187c11 */ /* 0x000fe2000f8e10ff */
[----:B------:R-:W-:Y:S01]  /*74c0*/  IMAD.IADD R13, R13, 0x1, R21 ;  /* 0x000000010d0d7824 */ /* 0x000fe200078e0215 */
[----:B------:R-:W-:Y:S01]  /*74d0*/  STS [R23], R14 ;  /* 0x0000000e17007388 */ /* 0x000fe20000000800 */
[----:B------:R-:W-:Y:S01]  /*74e0*/  USHF.R.U32.HI UR7, URZ, 0x2, UR7 ;  /* 0x000000023f077899 */ /* 0x000fe20008011607 */
[----:B-1----:R-:W-:Y:S01]  /*74f0*/  LOP3.LUT R9, RZ, R6, RZ, 0x33, !PT ;  /* 0x00000006ff097212 */ /* 0x002fe200078e33ff */
[----:B------:R-:W-:Y:S01]  /*7500*/  USHF.L.U32 UR5, UR6, 0x1, URZ ;  /* 0x0000000106057899 */ /* 0x000fe2000800063f */
[----:B------:R-:W-:Y:S01]  /*7510*/  LEA.HI.X R6, R12, R7, R13, 0x5, P0 ;  /* 0x000000070c067211 */ /* 0x000fe200000f2c0d */
[----:B------:R-:W-:Y:S01]  /*7520*/  STS [R24], R5 ;  /* 0x0000000518007388 */ /* 0x000fe20000000800 */
[----:B------:R-:W-:-:S02]  /*7530*/  LEA R9, P2, R30, R9, 0x5 ;  /* 0x000000091e097211 */ /* 0x000fc400078428ff */
[----:B------:R-:W-:Y:S02]  /*7540*/  LOP3.LUT R6, RZ, R6, RZ, 0x33, !PT ;  /* 0x00000006ff067212 */ /* 0x000fe400078e33ff */
[----:B------:R-:W-:Y:S02]  /*7550*/  ISETP.GT.U32.AND P0, PT, R9, -0x21, PT ;  /* 0xffffffdf0900780c */ /* 0x000fe40003f04070 */
[----:B------:R-:W-:Y:S02]  /*7560*/  IADD3.X R6, RZ, R6, RZ, P2, !PT ;  /* 0x00000006ff067210 */ /* 0x000fe400017fe4ff */
[----:B------:R-:W-:Y:S02]  /*7570*/  LEA R7, P1, R32, R37, 0x2 ;  /* 0x0000002520077211 */ /* 0x000fe400078210ff */
[----:B------:R-:W-:Y:S01]  /*7580*/  ISETP.GT.U32.AND.EX P0, PT, R6, -0x1, PT, P0 ;  /* 0xffffffff0600780c */ /* 0x000fe20003f04100 */
[----:B0-----:R-:W-:Y:S01]  /*7590*/  FADD R6, R3, R34 ;  /* 0x0000002203067221 */ /* 0x001fe20000000000 */
[----:B------:R-:W-:-:S02]  /*75a0*/  LEA R31, R31, UR4, 0x2 ;  /* 0x000000041f1f7c11 */ /* 0x000fc4000f8e10ff */
[----:B------:R-:W-:Y:S02]  /*75b0*/  SEL R9, R9, 0xffffffdf, P0 ;  /* 0xffffffdf09097807 */ /* 0x000fe40000000000 */
[----:B------:R-:W-:Y:S01]  /*75c0*/  ISETP.GE.U32.AND P0, PT, R22, R25, PT ;  /* 0x000000191600720c */ /* 0x000fe20003f06070 */
[----:B------:R0:W-:Y:S01]  /*75d0*/  STS [R31], R8 ;  /* 0x000000081f007388 */ /* 0x0001e20000000800 */
[----:B------:R-:W-:Y:S01]  /*75e0*/  BAR.SYNC.DEFER_BLOCKING 0x0 ;  /* 0x0000000000007b1d */ /* 0x000fe20000010000 */
[----:B------:R-:W-:Y:S01]  /*75f0*/  LEA R21, P2, R7, UR8, 0x5 ;  /* 0x0000000807157c11 */ /* 0x000fe2000f8428ff */
[----:B------:R-:W-:Y:S01]  /*7600*/  USHF.L.U64.HI UR8, UR6, 0x1, UR7 ;  /* 0x0000000106087899 */ /* 0x000fe20008010207 */
[----:B------:R-:W-:Y:S02]  /*7610*/  LEA.HI.X R12, R32, R39, R33, 0x2, P1 ;  /* 0x00000027200c7211 */ /* 0x000fe400008f1421 */
[----:B------:R-:W-:Y:S02]  /*7620*/  LOP3.LUT R9, RZ, R9, RZ, 0x33, !PT ;  /* 0x00000009ff097212 */ /* 0x000fe400078e33ff */
[----:B0-----:R-:W-:-:S02]  /*7630*/  SHF.R.U32.HI R8, RZ, 0x2, R29 ;  /* 0x00000002ff087819 */ /* 0x001fc4000001161d */
[----:B------:R-:W-:Y:S01]  /*7640*/  LEA.HI.X R5, R7, UR9, R12, 0x5, P2 ;  /* 0x0000000907057c11 */ /* 0x000fe200090f2c0c */
[----:B--2---:R-:W-:Y:S01]  /*7650*/  FADD R7, R2, R35 ;  /* 0x0000002302077221 */ /* 0x004fe20000000000 */
[----:B------:R-:W-:Y:S01]  /*7660*/  FMNMX R11, |R11|, R40, !PT ;  /* 0x000000280b0b7209 */ /* 0x000fe20007800200 */
[----:B------:R-:W-:Y:S01]  /*7670*/  IMAD.IADD R30, R9, 0x1, -R22 ;  /* 0x00000001091e7824 */ /* 0x000fe200078e0a16 */
[----:B------:R-:W-:Y:S01]  /*7680*/  LOP3.LUT R34, R8, 0x38, RZ, 0xc0, !PT ;  /* 0x0000003808227812 */ /* 0x000fe200078ec0ff */
[----:B------:R-:W-:Y:S06]  /*7690*/  @P0 BRA `(.L_x_12611) ;  /* 0x0000000400b80947 */ /* 0x000fec0003800000 */
[----:B------:R-:W-:Y:S01]  /*76a0*/  IADD3 R8, R30, -0x1, RZ ;  /* 0xffffffff1e087810 */ /* 0x000fe20007ffe0ff */
[----:B------:R-:W-:Y:S01]  /*76b0*/  IMAD.WIDE.U32 R2, R34, UR6, RZ ;  /* 0x0000000622027c25 */ /* 0x000fe2000f8e00ff */
[----:B------:R-:W-:Y:S01]  /*76c0*/  LOP3.LUT R35, R30, 0x3, RZ, 0xc0, !PT ;  /* 0x000000031e237812 */ /* 0x000fe200078ec0ff */
[----:B------:R-:W-:Y:S01]  /*76d0*/  BSSY B1, `(.L_x_12612) ;  /* 0x000003f000017945 */ /* 0x000fe20003800000 */
[----:B------:R-:W-:Y:S01]  /*76e0*/  ISETP.GE.U32.AND P2, PT, R8, 0x3, PT ;  /* 0x000000030800780c */ /* 0x000fe20003f46070 */
[----:B------:R-:W-:Y:S01]  /*76f0*/  IMAD R9, R34, UR7, RZ ;  /* 0x0000000722097c24 */ /* 0x000fe2000f8e02ff */
[----:B------:R-:W-:Y:S01]  /*7700*/  HFMA2.MMA R37, -RZ, RZ, 0, 0 ;  /* 0x00000000ff257435 */ /* 0x000fe200000001ff */
[----:B------:R-:W-:Y:S01]  /*7710*/  ISETP.NE.AND P1, PT, R35, RZ, PT ;  /* 0x000000ff2300720c */ /* 0x000fe20003f25270 */
[----:B------:R-:W-:Y:S01]  /*7720*/  IMAD.MOV.U32 R40, RZ, RZ, R22 ;  /* 0x000000ffff287224 */ /* 0x000fe200078e0016 */
[----:B------:R-:W-:Y:S01]  /*7730*/  MOV R42, R2 ;  /* 0x00000002002a7202 */ /* 0x000fe20000000f00 */
[----:B------:R-:W-:-:S07]  /*7740*/  IMAD.IADD R44, R3, 0x1, R9 ;  /* 0x00000001032c7824 */ /* 0x000fce00078e0209 */
[----:B------:R-:W-:Y:S05]  /*7750*/  @!P2 BRA `(.L_x_12613) ;  /* 0x0000000000d8a947 */ /* 0x000fea0003800000 */
[----:B------:R-:W-:Y:S01]  /*7760*/  IMAD.IADD R38, R30, 0x1, -R35 ;  /* 0x000000011e267824 */ /* 0x000fe200078e0a23 */
[----:B------:R-:W-:Y:S01]  /*7770*/  MOV R40, R22 ;  /* 0x0000001600287202 */ /* 0x000fe20000000f00 */
[----:B------:R-:W-:-:S07]  /*7780*/  IMAD.MOV.U32 R37, RZ, RZ, RZ ;  /* 0x000000ffff257224 */ /* 0x000fce00078e00ff */
.L_x_12614:
[C---:B------:R-:W-:Y:S01]  /*7790*/  LOP3.LUT R3, R15.reuse, 0x1f, RZ, 0xc0, !PT ;  /* 0x0000001f0f037812 */ /* 0x040fe200078ec0ff */
        /* <DEDUP_REMOVED lines=9> */
[----:B------:R-:W-:Y:S02]  /*7830*/  LEA R15, R8, UR4, 0x2 ;  /* 0x00000004080f7c11 */ /* 0x000fe4000f8e10ff */
[----:B------:R-:W-:Y:S02]  /*7840*/  LOP3.LUT R39, R39, 0x1f, RZ, 0xc0, !PT ;  /* 0x0000001f27277812 */ /* 0x000fe400078ec0ff */
[----:B------:R-:W-:Y:S01]  /*7850*/  @!P2 IADD3 R12, P4, R3, R42, RZ ;  /* 0x0000002a030ca210 */ /* 0x000fe20007f9e0ff */
[----:B------:R-:W0:Y:S01]  /*7860*/  @!P2 LDS R43, [R15] ;  /* 0x000000000f2ba984 */ /* 0x000e220000000800 */
[----:B------:R-:W-:Y:S02]  /*7870*/  ISETP.GE.U32.AND P5, PT, R13, R26, PT ;  /* 0x0000001a0d00720c */ /* 0x000fe40003fa6070 */
[----:B------:R-:W-:Y:S01]  /*7880*/  IADD3 R42, P6, R42, UR5, RZ ;  /* 0x000000052a2a7c10 */ /* 0x000fe2000ffde0ff */
[----:B------:R-:W-:Y:S01]  /*7890*/  @!P2 IMAD.X R3, RZ, RZ, R44, P4 ;  /* 0x000000ffff03a224 */ /* 0x000fe200020e062c */
[----:B------:R-:W-:Y:S01]  /*78a0*/  @!P2 LEA R2, P4, R12, R21, 0x2 ;  /* 0x000000150c02a211 */ /* 0x000fe200078810ff */
[----:B------:R-:W1:Y:S01]  /*78b0*/  @!P3 LDS R45, [R15+0x4] ;  /* 0x000004000f2db984 */ /* 0x000e620000000800 */
[----:B------:R-:W-:-:S02]  /*78c0*/  IADD3.X R44, R44, UR8, RZ, P6, !PT ;  /* 0x000000082c2c7c10 */ /* 0x000fc4000b7fe4ff */
[----:B------:R-:W-:Y:S02]  /*78d0*/  @!P2 LEA.HI.X R3, R12, R5, R3, 0x2, P4 ;  /* 0x000000050c03a211 */ /* 0x000fe400020f1403 */
[----:B------:R-:W-:Y:S02]  /*78e0*/  ISETP.GE.U32.AND P4, PT, R39, R26, PT ;  /* 0x0000001a2700720c */ /* 0x000fe40003f86070 */
[----:B------:R-:W-:Y:S01]  /*78f0*/  @!P3 IADD3 R12, P6, R9, R42, RZ ;  /* 0x0000002a090cb210 */ /* 0x000fe20007fde0ff */
[----:B------:R-:W2:Y:S01]  /*7900*/  @!P5 LDS R47, [R15+0x8] ;  /* 0x000008000f2fd984 */ /* 0x000ea20000000800 */
[----:B------:R-:W-:Y:S02]  /*7910*/  IADD3 R37, R37, 0x4, RZ ;  /* 0x0000000425257810 */ /* 0x000fe40007ffe0ff */
        /* <DEDUP_REMOVED lines=9> */
[----:B0-----:R-:W-:Y:S03]  /*79b0*/  @!P2 STG.E desc[UR10][R2.64], R43 ;  /* 0x0000002b0200a986 */ /* 0x001fe6000c10190a */
[----:B------:R-:W-:Y:S02]  /*79c0*/  @!P5 LEA.HI.X R13, R14, R5, R13, 0x2, P6 ;  /* 0x000000050e0dd211 */ /* 0x000fe400030f140d */
[----:B------:R-:W-:Y:S01]  /*79d0*/  IADD3 R42, P6, R42, UR5, RZ ;  /* 0x000000052a2a7c10 */ /* 0x000fe2000ffde0ff */
[----:B-1----:R-:W-:Y:S03]  /*79e0*/  @!P3 STG.E desc[UR10][R8.64], R45 ;  /* 0x0000002d0800b986 */ /* 0x002fe6000c10190a */
[----:B------:R-:W-:-:S02]  /*79f0*/  IADD3.X R44, R44, UR8, RZ, P6, !PT ;  /* 0x000000082c2c7c10 */ /* 0x000fc4000b7fe4ff */
[----:B------:R-:W-:Y:S02]  /*7a00*/  @!P4 IADD3 R40, P6, R39, R42, RZ ;  /* 0x0000002a2728c210 */ /* 0x000fe40007fde0ff */
[----:B------:R-:W-:Y:S02]  /*7a10*/  ISETP.NE.AND P3, PT, R38, RZ, PT ;  /* 0x000000ff2600720c */ /* 0x000fe40003f65270 */
[----:B---3--:R-:W-:Y:S01]  /*7a20*/  @!P4 IADD3.X R15, RZ, R44, RZ, P6, !PT ;  /* 0x0000002cff0fc210 */ /* 0x008fe200037fe4ff */
[----:B--2---:R-:W-:Y:S01]  /*7a30*/  @!P5 STG.E desc[UR10][R12.64], R47 ;  /* 0x0000002f0c00d986 */ /* 0x004fe2000c10190a */
[----:B------:R-:W-:Y:S02]  /*7a40*/  @!P4 LEA R14, P6, R40, R21, 0x2 ;  /* 0x00000015280ec211 */ /* 0x000fe400078c10ff */
[----:B------:R-:W-:Y:S02]  /*7a50*/  IADD3 R42, P2, R42, UR5, RZ ;  /* 0x000000052a2a7c10 */ /* 0x000fe4000ff5e0ff */
[----:B------:R-:W-:Y:S01]  /*7a60*/  @!P4 LEA.HI.X R15, R40, R5, R15, 0x2, P6 ;  /* 0x00000005280fc211 */ /* 0x000fe200030f140f */
[----:B------:R-:W-:Y:S01]  /*7a70*/  IMAD.IADD R40, R22, 0x1, R37 ;  /* 0x0000000116287824 */ /* 0x000fe200078e0225 */
[----:B------:R-:W-:-:S03]  /*7a80*/  IADD3.X R44, R44, UR8, RZ, P2, !PT ;  /* 0x000000082c2c7c10 */ /* 0x000fc600097fe4ff */
[----:B----4-:R0:W-:Y:S02]  /*7a90*/  @!P4 STG.E desc[UR10][R14.64], R49 ;  /* 0x000000310e00c986 */ /* 0x0101e4000c10190a */
[----:B0-----:R-:W-:Y:S01]  /*7aa0*/  IADD3 R15, R39, 0x1f, RZ ;  /* 0x0000001f270f7810 */ /* 0x001fe20007ffe0ff */
[----:B------:R-:W-:Y:S06]  /*7ab0*/  @P3 BRA `(.L_x_12614) ;  /* 0xfffffffc00343947 */ /* 0x000fec000383ffff */
.L_x_12613:
[----:B------:R-:W-:Y:S05]  /*7ac0*/  BSYNC B1 ;  /* 0x0000000000017941 */ /* 0x000fea0003800000 */
.L_x_12612:
        /* <DEDUP_REMOVED lines=15> */
.L_x_12616:
[----:B------:R-:W-:Y:S05]  /*7bc0*/  BSYNC B1 ;  /* 0x0000000000017941 */ /* 0x000fea0003800000 */
.L_x_12615:
[----:B------:R-:W-:Y:S01]  /*7bd0*/  IADD3.X R44, R44, UR8, RZ, P3, !PT ;  /* 0x000000082c2c7c10 */ /* 0x000fe20009ffe4ff */
[----:B------:R-:W-:Y:S06]  /*7be0*/  @!P2 BRA `(.L_x_12611) ;  /* 0x000000000064a947 */ /* 0x000fec0003800000 */
[----:B0-----:R-:W-:Y:S01]  /*7bf0*/  IADD3 R2, R15, -0x1, RZ ;  /* 0xffffffff0f027810 */ /* 0x001fe20007ffe0ff */
[----:B------:R-:W-:Y:S01]  /*7c00*/  IMAD R37, R17, 0x21, R37 ;  /* 0x0000002111257824 */ /* 0x000fe200078e0225 */
[----:B------:R-:W-:Y:S02]  /*7c10*/  SHF.R.U32.HI R22, RZ, 0x3, R29 ;  /* 0x00000003ff167819 */ /* 0x000fe4000001161d */
[----:B------:R-:W-:Y:S02]  /*7c20*/  LOP3.LUT R2, R2, 0x1f, RZ, 0xc0, !PT ;  /* 0x0000001f02027812 */ /* 0x000fe400078ec0ff */
[----:B------:R-:W-:Y:S02]  /*7c30*/  LOP3.LUT R22, R22, 0x1c, RZ, 0xc0, !PT ;  /* 0x0000001c16167812 */ /* 0x000fe400078ec0ff */
[----:B------:R-:W-:-:S03]  /*7c40*/  ISETP.GE.U32.AND P1, PT, R2, R26, PT ;  /* 0x0000001a0200720c */ /* 0x000fc60003f26070 */
[----:B------:R-:W-:-:S05]  /*7c50*/  IMAD.IADD R37, R22, 0x1, R37 ;  /* 0x0000000116257824 */ /* 0x000fca00078e0225 */
[----:B------:R-:W-:-:S05]  /*7c60*/  LEA R37, R37, UR4, 0x2 ;  /* 0x0000000425257c11 */ /* 0x000fca000f8e10ff */
        /* <DEDUP_REMOVED lines=17> */
.L_x_12611:
[----:B------:R-:W-:Y:S05]  /*7d80*/  BSYNC B0 ;  /* 0x0000000000007941 */ /* 0x000fea0003800000 */
.L_x_12610:
[----:B------:R-:W-:Y:S06]  /*7d90*/  BAR.SYNC.DEFER_BLOCKING 0x0 ;  /* 0x0000000000007b1d */ /* 0x000fec0000010000 */
[----:B------:R-:W-:Y:S02]  /*7da0*/  ULDC.64 UR6, c[0x0][0x260] ;  /* 0x0000980000067ab9 */ /* 0x000fe40000000a00 */
[----:B------:R-:W-:Y:S02]  /*7db0*/  USHF.R.U64 UR6, UR6, 0x2, UR7 ;  /* 0x0000000206067899 */ /* 0x000fe40008001207 */
[----:B------:R-:W-:Y:S01]  /*7dc0*/  USHF.R.U32.HI UR7, URZ, 0x2, UR7 ;  /* 0x000000023f077899 */ /* 0x000fe20008011607 */
[----:B------:R2:W-:Y:S04]  /*7dd0*/  STS [R19], R4 ;  /* 0x0000000413007388 */ /* 0x0005e80000000800 */
[----:B------:R2:W-:Y:S04]  /*7de0*/  STS [R23], R41 ;  /* 0x0000002917007388 */ /* 0x0005e80000000800 */
[----:B------:R2:W-:Y:S04]  /*7df0*/  STS [R24], R10 ;  /* 0x0000000a18007388 */ /* 0x0005e80000000800 */
[----:B------:R2:W-:Y:S01]  /*7e00*/  STS [R31], R0 ;  /* 0x000000001f007388 */ /* 0x0005e20000000800 */
[----:B------:R-:W-:Y:S06]  /*7e10*/  BAR.SYNC.DEFER_BLOCKING 0x0 ;  /* 0x0000000000007b1d */ /* 0x000fec0000010000 */
[----:B------:R-:W-:Y:S05]  /*7e20*/  @P0 BRA.U `(.L_x_12617) ;  /* 0x0000000500d40947 */ /* 0x000fea0003800000 */
[----:B------:R-:W-:Y:S01]  /*7e30*/  IADD3 R34, P1, R34, 0x1, RZ ;  /* 0x0000000122227810 */ /* 0x000fe20007f3e0ff */
[----:B------:R-:W-:Y:S03]  /*7e40*/  BSSY B0, `(.L_x_12617) ;  /* 0x0000073000007945 */ /* 0x000fe60003800000 */
[----:B--2---:R-:W-:Y:S01]  /*7e50*/  IADD3.X R0, RZ, RZ, RZ, P1, !PT ;  /* 0x000000ffff007210 */ /* 0x004fe20000ffe4ff */
[----:B01----:R-:W-:-:S04]  /*7e60*/  IMAD.WIDE.U32 R8, R34, UR6, RZ ;  /* 0x0000000622087c25 */ /* 0x003fc8000f8e00ff */
[----:B------:R-:W-:-:S04]  /*7e70*/  IMAD R3, R0, UR6, RZ ;  /* 0x0000000600037c24 */ /* 0x000fc8000f8e02ff */
[----:B------:R-:W-:Y:S01]  /*7e80*/  IMAD R13, R34, UR7, R3 ;  /* 0x00000007220d7c24 */ /* 0x000fe2000f8e0203 */
[----:B------:R-:W-:Y:S06]  /*7e90*/  @P0 BRA `(.L_x_12618) ;  /* 0x0000000400b40947 */ /* 0x000fec0003800000 */
[C---:B------:R-:W-:Y:S01]  /*7ea0*/  VIADD R0, R30.reuse, 0xffffffff ;  /* 0xffffffff1e007836 */ /* 0x040fe20000000000 */
[----:B------:R-:W-:Y:S01]  /*7eb0*/  LOP3.LUT R3, R30, 0x3, RZ, 0xc0, !PT ;  /* 0x000000031e037812 */ /* 0x000fe200078ec0ff */
[----:B------:R-:W-:Y:S01]  /*7ec0*/  BSSY B1, `(.L_x_12619) ;  /* 0x000003f000017945 */ /* 0x000fe20003800000 */
[----:B------:R-:W-:Y:S01]  /*7ed0*/  IADD3 R24, R9, R13, RZ ;  /* 0x0000000d09187210 */ /* 0x000fe20007ffe0ff */
[----:B------:R-:W-:Y:S01]  /*7ee0*/  IMAD.MOV.U32 R10, RZ, RZ, R8 ;  /* 0x000000ffff0a7224 */ /* 0x000fe200078e0008 */
[----:B------:R-:W-:Y:S02]  /*7ef0*/  ISETP.GE.U32.AND P1, PT, R0, 0x3, PT ;  /* 0x000000030000780c */ /* 0x000fe40003f26070 */
[----:B------:R-:W-:Y:S02]  /*7f00*/  ISETP.NE.AND P0, PT, R3, RZ, PT ;  /* 0x000000ff0300720c */ /* 0x000fe40003f05270 */
[----:B------:R-:W-:-:S09]  /*7f10*/  MOV R0, RZ ;  /* 0x000000ff00007202 */ /* 0x000fd20000000f00 */
[----:B------:R-:W-:Y:S05]  /*7f20*/  @!P1 BRA `(.L_x_12620) ;  /* 0x0000000000e09947 */ /* 0x000fea0003800000 */
[----:B------:R-:W-:Y:S01]  /*7f30*/  SHF.R.U32.HI R2, RZ, 0x3, R29 ;  /* 0x00000003ff027819 */ /* 0x000fe2000001161d */
[----:B------:R-:W-:Y:S01]  /*7f40*/  IMAD.IADD R30, R30, 0x1, -R3 ;  /* 0x000000011e1e7824 */ /* 0x000fe200078e0a03 */
[----:B------:R-:W-:Y:S01]  /*7f50*/  IADD3 R36, -R18, R29, RZ ;  /* 0x0000001d12247210 */ /* 0x000fe20007ffe1ff */
[----:B------:R-:W-:Y:S01]  /*7f60*/  IMAD.MOV.U32 R0, RZ, RZ, RZ ;  /* 0x000000ffff007224 */ /* 0x000fe200078e00ff */
[----:B------:R-:W-:-:S07]  /*7f70*/  LOP3.LUT R41, R2, 0x1c, RZ, 0xc0, !PT ;  /* 0x0000001c02297812 */ /* 0x000fce00078ec0ff */
.L_x_12621:
[C---:B------:R-:W-:Y:S01]  /*7f80*/  LOP3.LUT R9, R36.reuse, 0x1f, RZ, 0xc0, !PT ;  /* 0x0000001f24097812 */ /* 0x040fe200078ec0ff */
[C---:B------:R-:W-:Y:S01]  /*7f90*/  VIADD R4, R36.reuse, 0x1d ;  /* 0x0000001d24047836 */ /* 0x040fe20000000000 */
[C---:B------:R-:W-:Y:S01]  /*7fa0*/  IADD3 R2, R36.reuse, -0x1, RZ ;  /* 0xffffffff24027810 */ /* 0x040fe20007ffe0ff */
[----:B------:R-:W-:Y:S01]  /*7fb0*/  IMAD R22, R17, 0x21, R22 ;  /* 0x0000002111167824 */ /* 0x000fe200078e0216 */
[----:B------:R-:W-:Y:S01]  /*7fc0*/  IADD3 R36, R36, 0x1e, RZ ;  /* 0x0000001e24247810 */ /* 0x000fe20007ffe0ff */
[----:B------:R-:W-:Y:S01]  /*7fd0*/  VIADD R30, R30, 0xfffffffc ;  /* 0xfffffffc1e1e7836 */ /* 0x000fe20000000000 */
[----:B------:R-:W-:Y:S02]  /*7fe0*/  LOP3.LUT R13, R2, 0x1f, RZ, 0xc0, !PT ;  /* 0x0000001f020d7812 */ /* 0x000fe400078ec0ff */
[----:B------:R-:W-:Y:S02]  /*7ff0*/  LOP3.LUT R15, R36, 0x1f, RZ, 0xc0, !PT ;  /* 0x0000001f240f7812 */ /* 0x000fe400078ec0ff */
[----:B------:R-:W-:-:S02]  /*8000*/  ISETP.GE.U32.AND P4, PT, R9, R26, PT ;  /* 0x0000001a0900720c */ /* 0x000fc40003f86070 */
[-C--:B------:R-:W-:Y:S02]  /*8010*/  ISETP.GE.U32.AND P3, PT, R13, R26.reuse, PT ;  /* 0x0000001a0d00720c */ /* 0x080fe40003f66070 */
[-C--:B------:R-:W-:Y:S02]  /*8020*/  ISETP.GE.U32.AND P2, PT, R15, R26.reuse, PT ;  /* 0x0000001a0f00720c */ /* 0x080fe40003f46070 */
[----:B------:R-:W-:Y:S02]  /*8030*/  LEA R22, R22, UR4, 0x2 ;  /* 0x0000000416167c11 */ /* 0x000fe4000f8e10ff */
[----:B------:R-:W-:Y:S02]  /*8040*/  LOP3.LUT R39, R4, 0x1f, RZ, 0xc0, !PT ;  /* 0x0000001f04277812 */ /* 0x000fe400078ec0ff */
[----:B------:R-:W-:Y:S02]  /*8050*/  IADD3 R0, R0, 0x4, RZ ;  /* 0x0000000400007810 */ /* 0x000fe40007ffe0ff */
[----:B------:R-:W-:Y:S01]  /*8060*/  ISETP.GE.U32.AND P1, PT, R39, R26, PT ;  /* 0x0000001a2700720c */ /* 0x000fe20003f26070 */
[----:B------:R-:W0:Y:S01]  /*8070*/  @!P4 LDS R19, [R22] ;  /* 0x000000001613c984 */ /* 0x000e220000000800 */
[----:B------:R-:W-:-:S02]  /*8080*/  @!P4 IADD3 R2, P6, R9, R10, RZ ;  /* 0x0000000a0902c210 */ /* 0x000fc40007fde0ff */
[----:B------:R-:W-:Y:S01]  /*8090*/  IADD3 R10, P5, R10, UR5, RZ ;  /* 0x000000050a0a7c10 */ /* 0x000fe2000ffbe0ff */
[----:B------:R-:W1:Y:S01]  /*80a0*/  @!P3 LDS R31, [R22+0x4] ;  /* 0x00000400161fb984 */ /* 0x000e620000000800 */
[----:B------:R-:W-:Y:S01]  /*80b0*/  IADD3 R36, R39, 0x1f, RZ ;  /* 0x0000001f27247810 */ /* 0x000fe20007ffe0ff */
[----:B------:R-:W-:Y:S01]  /*80c0*/  @!P4 IMAD.X R4, RZ, RZ, R24, P6 ;  /* 0x000000ffff04c224 */ /* 0x000fe200030e0618 */
[----:B------:R-:W-:Y:S01]  /*80d0*/  @!P4 LEA R8, P6, R2, R21, 0x2 ;  /* 0x000000150208c211 */ /* 0x000fe200078c10ff */
[----:B------:R-:W2:Y:S01]  /*80e0*/  @!P2 LDS R35, [R22+0x8] ;  /* 0x000008001623a984 */ /* 0x000ea20000000800 */
[----:B------:R-:W-:Y:S02]  /*80f0*/  IADD3.X R24, R24, UR8, RZ, P5, !PT ;  /* 0x0000000818187c10 */ /* 0x000fe4000affe4ff */
[----:B------:R-:W-:Y:S01]  /*8100*/  @!P4 LEA.HI.X R9, R2, R5, R4, 0x2, P6 ;  /* 0x000000050209c211 */ /* 0x000fe200030f1404 */
[----:B------:R3:W4:Y:S01]  /*8110*/  @!P1 LDS R37, [R22+0xc] ;  /* 0x00000c0016259984 */ /* 0x0007220000000800 */
[----:B------:R-:W-:-:S02]  /*8120*/  @!P3 IADD3 R2, P5, R13, R10, RZ ;  /* 0x0000000a0d02b210 */ /* 0x000fc40007fbe0ff */
[----:B------:R-:W-:Y:S02]  /*8130*/  IADD3 R10, P6, R10, UR5, RZ ;  /* 0x000000050a0a7c10 */ /* 0x000fe4000ffde0ff */
[----:B------:R-:W-:Y:S02]  /*8140*/  @!P3 IADD3.X R4, RZ, R24, RZ, P5, !PT ;  /* 0x00000018ff04b210 */ /* 0x000fe40002ffe4ff */
[----:B------:R-:W-:Y:S02]  /*8150*/  @!P3 LEA R12, P5, R2, R21, 0x2 ;  /* 0x00000015020cb211 */ /* 0x000fe400078a10ff */
[----:B------:R-:W-:Y:S02]  /*8160*/  IADD3.X R24, R24, UR8, RZ, P6, !PT ;  /* 0x0000000818187c10 */ /* 0x000fe4000b7fe4ff */
[----:B------:R-:W-:Y:S02]  /*8170*/  @!P3 LEA.HI.X R13, R2, R5, R4, 0x2, P5 ;  /* 0x00000005020db211 */ /* 0x000fe400028f1404 */
[----:B------:R-:W-:-:S02]  /*8180*/  @!P2 IADD3 R2, P5, R15, R10, RZ ;  /* 0x0000000a0f02a210 */ /* 0x000fc40007fbe0ff */
[----:B------:R-:W-:-:S03]  /*8190*/  IADD3 R10, P6, R10, UR5, RZ ;  /* 0x000000050a0a7c10 */ /* 0x000fc6000ffde0ff */
[----:B------:R-:W-:Y:S01]  /*81a0*/  @!P2 IMAD.X R4, RZ, RZ, R24, P5 ;  /* 0x000000ffff04a224 */ /* 0x000fe200028e0618 */
[----:B------:R-:W-:Y:S02]  /*81b0*/  @!P2 LEA R14, P5, R2, R21, 0x2 ;  /* 0x00000015020ea211 */ /* 0x000fe400078a10ff */
[----:B------:R-:W-:Y:S02]  /*81c0*/  IADD3.X R24, R24, UR8, RZ, P6, !PT ;  /* 0x0000000818187c10 */ /* 0x000fe4000b7fe4ff */
[----:B------:R-:W-:Y:S02]  /*81d0*/  @!P2 LEA.HI.X R15, R2, R5, R4, 0x2, P5 ;  /* 0x00000005020fa211 */ /* 0x000fe400028f1404 */
[----:B------:R-:W-:Y:S01]  /*81e0*/  @!P1 IADD3 R2, P5, R39, R10, RZ ;  /* 0x0000000a27029210 */ /* 0x000fe20007fbe0ff */
[----:B0-----:R-:W-:Y:S03]  /*81f0*/  @!P4 STG.E desc[UR10][R8.64], R19 ;  /* 0x000000130800c986 */ /* 0x001fe6000c10190a */
[----:B------:R-:W-:-:S02]  /*8200*/  @!P1 IADD3.X R4, RZ, R24, RZ, P5, !PT ;  /* 0x00000018ff049210 */ /* 0x000fc40002ffe4ff */
[C---:B---3--:R-:W-:Y:S01]  /*8210*/  @!P1 LEA R22, P5, R2.reuse, R21, 0x2 ;  /* 0x0000001502169211 */ /* 0x048fe200078a10ff */
[----:B-1----:R-:W-:Y:S03]  /*8220*/  @!P3 STG.E desc[UR10][R12.64], R31 ;  /* 0x0000001f0c00b986 */ /* 0x002fe6000c10190a */
[----:B------:R-:W-:Y:S01]  /*8230*/  @!P1 LEA.HI.X R23, R2, R5, R4, 0x2, P5 ;  /* 0x0000000502179211 */ /* 0x000fe200028f1404 */
[----:B--2---:R-:W-:Y:S01]  /*8240*/  @!P2 STG.E desc[UR10][R14.64], R35 ;  /* 0x000000230e00a986 */ /* 0x004fe2000c10190a */
[----:B------:R-:W-:-:S03]  /*8250*/  ISETP.NE.AND P2, PT, R30, RZ, PT ;  /* 0x000000ff1e00720c */ /* 0x000fc60003f45270 */
[----:B----4-:R0:W-:Y:S01]  /*8260*/  @!P1 STG.E desc[UR10][R22.64], R37 ;  /* 0x0000002516009986 */ /* 0x0101e2000c10190a */
[----:B------:R-:W-:-:S04]  /*8270*/  IADD3 R10, P1, R10, UR5, RZ ;  /* 0x000000050a0a7c10 */ /* 0x000fc8000ff3e0ff */
[----:B------:R-:W-:Y:S01]  /*8280*/  IADD3.X R24, R24, UR8, RZ, P1, !PT ;  /* 0x0000000818187c10 */ /* 0x000fe20008ffe4ff */
[----:B0-----:R-:W-:-:S04]  /*8290*/  IMAD.IADD R22, R41, 0x1, R0 ;  /* 0x0000000129167824 */ /* 0x001fc800078e0200 */
[----:B------:R-:W-:Y:S05]  /*82a0*/  @P2 BRA `(.L_x_12621) ;  /* 0xfffffffc00342947 */ /* 0x000fea000383ffff */
.L_x_12620:
[----:B------:R-:W-:Y:S05]  /*82b0*/  BSYNC B1 ;  /* 0x0000000000017941 */ /* 0x000fea0003800000 */
.L_x_12619:
        /* <DEDUP_REMOVED lines=15> */
.L_x_12623:
[----:B------:R-:W-:Y:S05]  /*83b0*/  BSYNC B1 ;  /* 0x0000000000017941 */ /* 0x000fea0003800000 */
.L_x_12622:
[----:B------:R-:W-:Y:S01]  /*83c0*/  IADD3.X R24, R24, UR8, RZ, P2, !PT ;  /* 0x0000000818187c10 */ /* 0x000fe200097fe4ff */
[----:B------:R-:W-:Y:S06]  /*83d0*/  @!P1 BRA `(.L_x_12618) ;  /* 0x0000000000649947 */ /* 0x000fec0003800000 */
[----:B------:R-:W-:Y:S01]  /*83e0*/  IADD3 R2, R36, -0x1, RZ ;  /* 0xffffffff24027810 */ /* 0x000fe20007ffe0ff */
[----:B------:R-:W-:Y:S01]  /*83f0*/  IMAD R0, R17, 0x21, R0 ;  /* 0x0000002111007824 */ /* 0x000fe200078e0200 */
[----:B------:R-:W-:Y:S02]  /*8400*/  SHF.R.U32.HI R4, RZ, 0x3, R29 ;  /* 0x00000003ff047819 */ /* 0x000fe4000001161d */
[----:B0-----:R-:W-:Y:S02]  /*8410*/  LOP3.LUT R9, R2, 0x1f, RZ, 0xc0, !PT ;  /* 0x0000001f02097812 */ /* 0x001fe400078ec0ff */
        /* <DEDUP_REMOVED lines=21> */
.L_x_12618:
[----:B------:R-:W-:Y:S05]  /*8570*/  BSYNC B0 ;  /* 0x0000000000007941 */ /* 0x000fea0003800000 */
.L_x_12617:
[----:B------:R-:W-:Y:S01]  /*8580*/  BAR.SYNC.DEFER_BLOCKING 0x0 ;  /* 0x0000000000007b1d */ /* 0x000fe20000010000 */
[----:B--2---:R-:W-:Y:S02]  /*8590*/  SHF.R.U32.HI R19, RZ, 0x5, R29 ;  /* 0x00000005ff137819 */ /* 0x004fe4000001161d */
[----:B------:R-:W-:Y:S02]  /*85a0*/  SHF.L.U32 R0, R29, 0x3, RZ ;  /* 0x000000031d007819 */ /* 0x000fe400000006ff */
[----:B------:R-:W-:Y:S01]  /*85b0*/  LOP3.LUT P0, RZ, R19, 0x7, RZ, 0xc0, !PT ;  /* 0x0000000713ff7812 */ /* 0x000fe2000780c0ff */
[----:B------:R-:W-:Y:S02]  /*85c0*/  BSSY B0, `(.L_x_12624) ;  /* 0x0000028000007945 */ /* 0x000fe40003800000 */
[----:B------:R2:W-:Y:S01]  /*85d0*/  STS.64 [R0+UR4], R6 ;  /* 0x0000000600007988 */ /* 0x0005e20008000a04 */
[----:B------:R-:W-:Y:S09]  /*85e0*/  BAR.SYNC.DEFER_BLOCKING 0x0 ;  /* 0x0000000000007b1d */ /* 0x000ff20000010000 */
[----:B------:R-:W-:Y:S05]  /*85f0*/  @P0 BRA `(.L_x_12625) ;  /* 0x0000000000900947 */ /* 0x000fea0003800000 */
[----:B------:R-:W3:Y:S01]  /*8600*/  LDS.64 R22, [R0+UR4+0x100] ;  /* 0x0001000400167984 */ /* 0x000ee20008000a00 */
[----:B------:R-:W-:Y:S01]  /*8610*/  ISETP.GE.U32.AND P0, PT, R16, R25, PT ;  /* 0x000000191000720c */ /* 0x000fe20003f06070 */
[----:B------:R-:W-:Y:S02]  /*8620*/  ULDC.64 UR6, c[0x0][0x258] ;  /* 0x0000960000067ab9 */ /* 0x000fe40000000a00 */
[----:B------:R-:W4:Y:S01]  /*8630*/  LDS.64 R30, [R0+UR4+0x200] ;  /* 0x00020004001e7984 */ /* 0x000f220008000a00 */
[----:B------:R-:W-:-:S03]  /*8640*/  IMAD R21, R33, UR6, RZ ;  /* 0x0000000621157c24 */ /* 0x000fc6000f8e02ff */
[----:B------:R-:W5:Y:S01]  /*8650*/  LDS.64 R34, [R0+UR4+0x300] ;  /* 0x0003000400227984 */ /* 0x000f620008000a00 */
[----:B------:R-:W-:-:S03]  /*8660*/  IMAD R21, R32, UR7, R21 ;  /* 0x0000000720157c24 */ /* 0x000fc6000f8e0215 */
[----:B------:R-:W5:Y:S02]  /*8670*/  LDS.64 R14, [R0+UR4+0x400] ;  /* 0x00040004000e7984 */ /* 0x000f640008000a00 */
[----:B01----:R-:W0:Y:S02]  /*8680*/  @!P0 LDC.64 R8, c[0x0][0x248] ;  /* 0x00009200ff088b82 */ /* 0x003e240000000a00 */
[----:B------:R-:W1:Y:S04]  /*8690*/  LDS.64 R12, [R0+UR4+0x500] ;  /* 0x00050004000c7984 */ /* 0x000e680008000a00 */
[----:B------:R-:W1:Y:S04]  /*86a0*/  LDS.64 R2, [R0+UR4+0x600] ;  /* 0x0006000400027984 */ /* 0x000e680008000a00 */
[----:B------:R2:W1:Y:S02]  /*86b0*/  LDS.64 R4, [R0+UR4+0x700] ;  /* 0x0007000400047984 */ /* 0x0004640008000a00 */
[----:B--2---:R-:W-:Y:S01]  /*86c0*/  @!P0 LOP3.LUT R0, R0, 0xf8, RZ, 0xc0, !PT ;  /* 0x000000f800008812 */ /* 0x004fe200078ec0ff */
[----:B---3--:R-:W-:Y:S01]  /*86d0*/  FADD R17, R6, R22 ;  /* 0x0000001606117221 */ /* 0x008fe20000000000 */
[----:B------:R-:W-:Y:S01]  /*86e0*/  FADD R10, R7, R23 ;  /* 0x00000017070a7221 */ /* 0x000fe20000000000 */
[C---:B------:R-:W-:Y:S01]  /*86f0*/  SHF.L.U64.HI R7, R28.reuse, 0x6, R27 ;  /* 0x000000061c077819 */ /* 0x040fe2000001021b */
[----:B------:R-:W-:-:S02]  /*8700*/  IMAD.SHL.U32 R6, R28, 0x40, RZ ;  /* 0x000000401c067824 */ /* 0x000fc400078e00ff */
[----:B----4-:R-:W-:Y:S01]  /*8710*/  FADD R17, R17, R30 ;  /* 0x0000001e11117221 */ /* 0x010fe20000000000 */
[----:B------:R-:W-:Y:S01]  /*8720*/  FADD R10, R10, R31 ;  /* 0x0000001f0a0a7221 */ /* 0x000fe20000000000 */
[----:B------:R-:W-:-:S04]  /*8730*/  IMAD.WIDE.U32 R6, R32, UR6, R6 ;  /* 0x0000000620067c25 */ /* 0x000fc8000f8e0006 */
[----:B-----5:R-:W-:Y:S01]  /*8740*/  FADD R17, R17, R34 ;  /* 0x0000002211117221 */ /* 0x020fe20000000000 */
[----:B------:R-:W-:-:S03]  /*8750*/  FADD R10, R10, R35 ;  /* 0x000000230a0a7221 */ /* 0x000fc60000000000 */
[----:B------:R-:W-:Y:S01]  /*8760*/  FADD R17, R17, R14 ;  /* 0x0000000e11117221 */ /* 0x000fe20000000000 */
[----:B------:R-:W-:Y:S01]  /*8770*/  FADD R10, R10, R15 ;  /* 0x0000000f0a0a7221 */ /* 0x000fe20000000000 */
[----:B------:R-:W-:Y:S02]  /*8780*/  IADD3 R14, R21, R7, RZ ;  /* 0x00000007150e7210 */ /* 0x000fe40007ffe0ff */
[----:B0-----:R-:W-:Y:S01]  /*8790*/  @!P0 LEA R7, P1, R6, R8, 0x2 ;  /* 0x0000000806078211 */ /* 0x001fe200078210ff */
[----:B-1----:R-:W-:Y:S01]  /*87a0*/  FADD R17, R17, R12 ;  /* 0x0000000c11117221 */ /* 0x002fe20000000000 */
[----:B------:R-:W-:Y:S02]  /*87b0*/  FADD R10, R10, R13 ;  /* 0x0000000d0a0a7221 */ /* 0x000fe40000000000 */
[----:B------:R-:W-:Y:S01]  /*87c0*/  @!P0 LEA.HI.X R9, R6, R9, R14, 0x2, P1 ;  /* 0x0000000906098211 */ /* 0x000fe200008f140e */
[----:B------:R-:W-:Y:S01]  /*87d0*/  FADD R17, R17, R2 ;  /* 0x0000000211117221 */ /* 0x000fe20000000000 */
[----:B------:R-:W-:Y:S01]  /*87e0*/  @!P0 IADD3 R6, P1, R0, R7, RZ ;  /* 0x0000000700068210 */ /* 0x000fe20007f3e0ff */
[----:B------:R-:W-:-:S02]  /*87f0*/  FADD R10, R10, R3 ;  /* 0x000000030a0a7221 */ /* 0x000fc40000000000 */
[----:B------:R-:W-:Y:S02]  /*8800*/  FADD R4, R17, R4 ;  /* 0x0000000411047221 */ /* 0x000fe40000000000 */
[----:B------:R-:W-:Y:S02]  /*8810*/  @!P0 IMAD.X R7, RZ, RZ, R9, P1 ;  /* 0x000000ffff078224 */ /* 0x000fe400008e0609 */
[----:B------:R-:W-:-:S05]  /*8820*/  FADD R5, R10, R5 ;  /* 0x000000050a057221 */ /* 0x000fca0000000000 */
[----:B------:R3:W-:Y:S02]  /*8830*/  @!P0 STG.E.64 desc[UR10][R6.64], R4 ;  /* 0x0000000406008986 */ /* 0x0007e4000c101b0a */
.L_x_12625:
[----:B------:R-:W-:Y:S05]  /*8840*/  BSYNC B0 ;  /* 0x0000000000007941 */ /* 0x000fea0003800000 */
.L_x_12624:
[----:B------:R-:W-:Y:S02]  /*8850*/  ULDC.64 UR4, c[0x0][0x238] ;  /* 0x00008e0000047ab9 */ /* 0x000fe40000000a00 */
[----:B------:R-:W-:-:S04]  /*8860*/  ISETP.NE.U32.AND P0, PT, RZ, UR4, PT ;  /* 0x00000004ff007c0c */ /* 0x000fc8000bf05070 */
[----:B------:R-:W-:-:S13]  /*8870*/  ISETP.NE.AND.EX P0, PT, RZ, UR5, PT, P0 ;  /* 0x00000005ff007c0c */ /* 0x000fda000bf05300 */
[----:B------:R-:W-:Y:S05]  /*8880*/  @!P0 BRA `(.L_x_12626) ;  /* 0x0000000000ac8947 */ /* 0x000fea0003800000 */
[----:B--2---:R-:W2:Y:S01]  /*8890*/  SHFL.DOWN PT, R0, R11, 0x10, 0x1f ;  /* 0x0a001f000b007f89 */ /* 0x004ea200000e0000 */
[----:B------:R-:W-:Y:S01]  /*88a0*/  ISETP.NE.AND P0, PT, R16, RZ, PT ;  /* 0x000000ff1000720c */ /* 0x000fe20003f05270 */
[----:B------:R-:W-:Y:S01]  /*88b0*/  BSSY B0, `(.L_x_12627) ;  /* 0x0000022000007945 */ /* 0x000fe20003800000 */
[----:B01----:R-:W-:-:S11]  /*88c0*/  IMAD.MOV.U32 R9, RZ, RZ, RZ ;  /* 0x000000ffff097224 */ /* 0x003fd600078e00ff */
[----:B---3--:R-:W0:Y:S01]  /*88d0*/  @!P0 S2R R6, SR_CgaCtaId ;  /* 0x0000000000068919 */ /* 0x008e220000008800 */
[----:B------:R-:W-:Y:S02]  /*88e0*/  @!P0 MOV R7, 0x400 ;  /* 0x0000040000078802 */ /* 0x000fe40000000f00 */
[----:B--2---:R-:W-:-:S05]  /*88f0*/  FMNMX R0, R11, R0, !PT ;  /* 0x000000000b007209 */ /* 0x004fca0007800000 */
[----:B------:R-:W1:Y:S01]  /*8900*/  SHFL.DOWN PT, R3, R0, 0x8, 0x1f ;  /* 0x09001f0000037f89 */ /* 0x000e6200000e0000 */
[----:B0-----:R-:W-:-:S04]  /*8910*/  @!P0 LEA R7, R6, R7, 0x18 ;  /* 0x0000000706078211 */ /* 0x001fc800078ec0ff */
        /* <DEDUP_REMOVED lines=19> */
[----:B------:R0:W1:Y:S01]  /*8a50*/  @!P0 LDS R0, [R2] ;  /* 0x0000000002008984 */ /* 0x0000620000000800 */
[----:B------:R-:W-:Y:S05]  /*8a60*/  BRA.DIV UR4, `(.L_x_12629) ;  /* 0x0000000204887947 */ /* 0x000fea000b800000 */
[----:B-1----:R-:W1:Y:S02]  /*8a70*/  SHFL.DOWN PT, R3, R0, 0x4, 0x1f ;  /* 0x08801f0000037f89 */ /* 0x002e6400000e0000 */
[----:B-1----:R-:W-:-:S05]  /*8a80*/  FMNMX R3, R3, R0, !PT ;  /* 0x0000000003037209 */ /* 0x002fca0007800000 */
[----:B0-----:R-:W0:Y:S02]  /*8a90*/  SHFL.DOWN PT, R2, R3, 0x2, 0x1f ;  /* 0x08401f0003027f89 */ /* 0x001e2400000e0000 */
[----:B0-----:R-:W-:-:S05]  /*8aa0*/  FMNMX R2, R3, R2, !PT ;  /* 0x0000000203027209 */ /* 0x001fca0007800000 */
[----:B------:R0:W1:Y:S02]  /*8ab0*/  SHFL.DOWN PT, R9, R2, 0x1, 0x1f ;  /* 0x08201f0002097f89 */ /* 0x00006400000e0000 */
.L_x_12636:
[----:B-1----:R-:W-:-:S07]  /*8ac0*/  FMNMX R9, R2, R9, !PT ;  /* 0x0000000902097209 */ /* 0x002fce0007800000 */
.L_x_12628:
[----:B------:R-:W-:Y:S05]  /*8ad0*/  BSYNC B0 ;  /* 0x0000000000007941 */ /* 0x000fea0003800000 */
.L_x_12627:
[----:B------:R-:W-:Y:S01]  /*8ae0*/  ISETP.NE.AND P0, PT, R29, RZ, PT ;  /* 0x000000ff1d00720c */ /* 0x000fe20003f05270 */
[----:B------:R-:W-:-:S12]  /*8af0*/  BSSY B0, `(.L_x_12626) ;  /* 0x0000004000007945 */ /* 0x000fd80003800000 */
[----:B------:R-:W-:Y:S05]  /*8b00*/  @P0 BRA `(.L_x_12630) ;  /* 0x0000000000080947 */ /* 0x000fea0003800000 */
[----:B0-----:R-:W0:Y:S02]  /*8b10*/  LDC.64 R2, c[0x0][0x238] ;  /* 0x00008e00ff027b82 */ /* 0x001e240000000a00 */
[----:B0-----:R1:W-:Y:S02]  /*8b20*/  REDG.E.MAX.S32.STRONG.GPU desc[UR10][R2.64], R9 ;  /* 0x000000090200798e */ /* 0x0013e4000d10e38a */
.L_x_12630:
[----:B------:R-:W-:Y:S05]  /*8b30*/  BSYNC B0 ;  /* 0x0000000000007941 */ /* 0x000fea0003800000 */
.L_x_12626:
[----:B------:R-:W4:Y:S01]  /*8b40*/  S2UR UR6, SR_CTAID.X ;  /* 0x00000000000679c3 */ /* 0x000f220000002500 */
[----:B------:R-:W-:Y:S02]  /*8b50*/  ULDC.64 UR4, c[0x0][0x240] ;  /* 0x0000900000047ab9 */ /* 0x000fe40000000a00 */
[----:B------:R-:W-:Y:S02]  /*8b60*/  ISETP.EQ.U32.AND P1, PT, RZ, UR4, PT ;  /* 0x00000004ff007c0c */ /* 0x000fe4000bf22070 */
[----:B----4-:R-:W-:-:S04]  /*8b70*/  LOP3.LUT P0, RZ, R29, UR6, RZ, 0xfc, !PT ;  /* 0x000000061dff7c12 */ /* 0x010fc8000f80fcff */
[----:B------:R-:W-:-:S13]  /*8b80*/  ISETP.EQ.OR.EX P0, PT, RZ, UR5, P0, P1 ;  /* 0x00000005ff007c0c */ /* 0x000fda0008702710 */
[----:B------:R-:W-:Y:S05]  /*8b90*/  @P0 EXIT ;  /* 0x000000000000094d */ /* 0x000fea0003800000 */
[----:B--2---:R-:W-:-:S04]  /*8ba0*/  IADD3 R0, R20, 0x1800000, RZ ;  /* 0x0180000014007810 */ /* 0x004fc80007ffe0ff */
[----:B------:R-:W-:-:S04]  /*8bb0*/  LOP3.LUT R0, R0, 0x7f800000, RZ, 0xc0, !PT ;  /* 0x7f80000000007812 */ /* 0x000fc800078ec0ff */
[----:B------:R-:W-:-:S13]  /*8bc0*/  ISETP.GT.U32.AND P0, PT, R0, 0x1ffffff, PT ;  /* 0x01ffffff0000780c */ /* 0x000fda0003f04070 */
[----:B------:R-:W-:Y:S05]  /*8bd0*/  @P0 BRA `(.L_x_12631) ;  /* 0x0000000000100947 */ /* 0x000fea0003800000 */
[----:B------:R-:W-:Y:S01]  /*8be0*/  IMAD.MOV.U32 R0, RZ, RZ, R20 ;  /* 0x000000ffff007224 */ /* 0x000fe200078e0014 */
[----:B------:R-:W-:-:S07]  /*8bf0*/  MOV R42, 0x8c10 ;  /* 0x00008c10002a7802 */ /* 0x000fce0000000f00 */
[----:B01-3--:R-:W-:Y:S05]  /*8c00*/  CALL.REL.NOINC `($__internal_301_$__cuda_sm20_rcp_rn_f32_slowpath) ;  /* 0x0000000400847944 */ /* 0x00bfea0003c00000 */
[----:B------:R-:W-:Y:S05]  /*8c10*/  BRA `(.L_x_12632) ;  /* 0x0000000000107947 */ /* 0x000fea0003800000 */
.L_x_12631:
[----:B------:R-:W2:Y:S02]  /*8c20*/  MUFU.RCP R55, R20 ;  /* 0x0000001400377308 */ /* 0x000ea40000001000 */
[----:B--2---:R-:W-:-:S04]  /*8c30*/  FFMA R0, R55, R20, -1 ;  /* 0xbf80000037007423 */ /* 0x004fc80000000014 */
[----:B------:R-:W-:-:S04]  /*8c40*/  FADD.FTZ R0, -R0, -RZ ;  /* 0x800000ff00007221 */ /* 0x000fc80000010100 */
[----:B------:R-:W-:-:S07]  /*8c50*/  FFMA R55, R55, R0, R55 ;  /* 0x0000000037377223 */ /* 0x000fce0000000037 */
.L_x_12632:
[----:B01----:R-:W0:Y:S02]  /*8c60*/  LDC.64 R2, c[0x0][0x240] ;  /* 0x00009000ff027b82 */ /* 0x003e240000000a00 */
[----:B0-----:R-:W-:Y:S01]  /*8c70*/  STG.E desc[UR10][R2.64], R55 ;  /* 0x0000003702007986 */ /* 0x001fe2000c10190a */
[----:B------:R-:W-:Y:S05]  /*8c80*/  EXIT ;  /* 0x000000000000794d */ /* 0x000fea0003800000 */
.L_x_12629:
[----:B------:R-:W-:Y:S01]  /*8c90*/  MOV R5, 0x4 ;  /* 0x0000000400057802 */ /* 0x000fe20000000f00 */
[----:B------:R-:W-:Y:S01]  /*8ca0*/  IMAD.MOV.U32 R7, RZ, RZ, 0x1f ;  /* 0x0000001fff077424 */ /* 0x000fe200078e00ff */
[----:B------:R-:W-:-:S07]  /*8cb0*/  MOV R4, 0xffffffff ;  /* 0xffffffff00047802 */ /* 0x000fce0000000f00 */
[----:B01----:R-:W-:Y:S05]  /*8cc0*/  WARPSYNC.COLLECTIVE R4, `(.L_x_12633) ;  /* 0x0000000004087348 */ /* 0x003fea0003c00000 */
[----:B-1----:R1:W2:Y:S02]  /*8cd0*/  SHFL.DOWN P0, R9, R0, R5, R7 ;  /* 0x0800000500097389 */ /* 0x0022a40000000007 */
[----:B012---:R-:W-:Y:S01]  /*8ce0*/  ENDCOLLECTIVE ;  /* 0x000000000000791b */ /* 0x007fe20003800000 */
.L_x_12633:
[----:B------:R-:W-:Y:S02]  /*8cf0*/  IMAD.MOV.U32 R5, RZ, RZ, 0x2 ;  /* 0x00000002ff057424 */ /* 0x000fe400078e00ff */
[----:B------:R-:W-:-:S05]  /*8d00*/  IMAD.MOV.U32 R3, RZ, RZ, R9 ;  /* 0x000000ffff037224 */ /* 0x000fca00078e0009 */
[----:B------:R-:W-:-:S04]  /*8d10*/  FMNMX R3, R3, R0, !PT ;  /* 0x0000000003037209 */ /* 0x000fc80007800000 */
[----:B------:R-:W-:-:S07]  /*8d20*/  MOV R0, R3 ;  /* 0x0000000300007202 */ /* 0x000fce0000000f00 */
[----:B------:R-:W-:Y:S05]  /*8d30*/  WARPSYNC.COLLECTIVE R4, `(.L_x_12634) ;  /* 0x0000000004087348 */ /* 0x000fea0003c00000 */
[----:B------:R0:W1:Y:S02]  /*8d40*/  SHFL.DOWN P0, R9, R0, R5, R7 ;  /* 0x0800000500097389 */ /* 0x0000640000000007 */
[----:B01----:R-:W-:Y:S01]  /*8d50*/  ENDCOLLECTIVE ;  /* 0x000000000000791b */ /* 0x003fe20003800000 */
.L_x_12634:
[----:B------:R-:W-:Y:S02]  /*8d60*/  MOV R5, 0x1 ;  /* 0x0000000100057802 */ /* 0x000fe40000000f00 */
[----:B------:R-:W-:-:S04]  /*8d70*/  MOV R2, R9 ;  /* 0x0000000900027202 */ /* 0x000fc80000000f00 */
[----:B------:R-:W-:-:S05]  /*8d80*/  FMNMX R2, R3, R2, !PT ;  /* 0x0000000203027209 */ /* 0x000fca0007800000 */
[----:B------:R-:W-:-:S07]  /*8d90*/  IMAD.MOV.U32 R0, RZ, RZ, R2 ;  /* 0x000000ffff007224 */ /* 0x000fce00078e0002 */
[----:B------:R-:W-:Y:S05]  /*8da0*/  WARPSYNC.COLLECTIVE R4, `(.L_x_12635) ;  /* 0x0000000004087348 */ /* 0x000fea0003c00000 */
[----:B------:R0:W1:Y:S02]  /*8db0*/  SHFL.DOWN P0, R9, R0, R5, R7 ;  /* 0x0800000500097389 */ /* 0x0000640000000007 */
[----:B01----:R-:W-:Y:S01]  /*8dc0*/  ENDCOLLECTIVE ;  /* 0x000000000000791b */ /* 0x003fe20003800000 */
.L_x_12635:
[----:B------:R-:W-:Y:S05]  /*8dd0*/  BRA `(.L_x_12636) ;  /* 0xfffffffc00387947 */ /* 0x000fea000383ffff */
        .weak           $__internal_300_$__cuda_sm20_div_u64
        .type           $__internal_300_$__cuda_sm20_div_u64,@function
        .size           $__internal_300_$__cuda_sm20_div_u64,($__internal_301_$__cuda_sm20_rcp_rn_f32_slowpath - $__internal_300_$__cuda_sm20_div_u64)
$__internal_300_$__cuda_sm20_div_u64:
        /* <DEDUP_REMOVED lines=67> */
[----:B------:R-:W-:Y:S06]  /*9210*/  RET.REL.NODEC R4 `(_ZN18transformer_engine6detail38cast_transpose_fused_kernel_notalignedILb1ELb1ELb0EfNS_16CTDBiasDActParamI13__nv_bfloat16S3_13__nv_fp8_e4m3fEELi2ELi4ENS_5EmptyEXadL_ZNS_6dqgeluIffEET_T0_RKS6_EEEEvT3_mmm) ;  /* 0xffffff6c04787950 */ /* 0x000fec0003c3ffff */
        .weak           $__internal_301_$__cuda_sm20_rcp_rn_f32_slowpath
        .type           $__internal_301_$__cuda_sm20_rcp_rn_f32_slowpath,@function
        .size           $__internal_301_$__cuda_sm20_rcp_rn_f32_slowpath,(.L_x_34786 - $__internal_301_$__cuda_sm20_rcp_rn_f32_slowpath)
$__internal_301_$__cuda_sm20_rcp_rn_f32_slowpath:
        /* <DEDUP_REMOVED lines=15> */
.L_x_12638:
        /* <DEDUP_REMOVED lines=33> */
.L_x_12640:
[----:B------:R0:W1:Y:S02]  /*9520*/  MUFU.RCP R55, R0 ;  /* 0x0000000000377308 */ /* 0x0000640000001000 */
.L_x_12639:
[----:B------:R-:W-:Y:S05]  /*9530*/  BSYNC B0 ;  /* 0x0000000000007941 */ /* 0x000fea0003800000 */
.L_x_12637:
[----:B------:R-:W-:Y:S01]  /*9540*/  HFMA2.MMA R45, -RZ, RZ, 0, 0 ;  /* 0x00000000ff2d7435 */ /* 0x000fe200000001ff */
[----:B------:R-:W-:-:S05]  /*9550*/  IMAD.MOV.U32 R44, RZ, RZ, R42 ;  /* 0x000000ffff2c7224 */ /* 0x000fca00078e002a */
[----:B01----:R-:W-:Y:S05]  /*9560*/  RET.REL.NODEC R44 `(_ZN18transformer_engine6detail38cast_transpose_fused_kernel_notalignedILb1ELb1ELb0EfNS_16CTDBiasDActParamI13__nv_bfloat16S3_13__nv_fp8_e4m3fEELi2ELi4ENS_5EmptyEXadL_ZNS_6dqgeluIffEET_T0_RKS6_EEEEvT3_mmm) ;  /* 0xffffff682ca47950 */ /* 0x003fea0003c3ffff */
.L_x_12641:
        /* <DEDUP_REMOVED lines=9> */
.L_x_34786:


//--------------------- .text._ZN18transformer_engine6detail38cast_transpose_fused_kernel_notalignedILb1ELb1ELb0EfNS_16CTDBiasDActParamI13__nv_bfloat16S3_13__nv_fp8_e5m2fEELi2ELi4ENS_5EmptyEXadL_ZNS_6dqgeluIffEET_T0_RKS6_EEEEvT3_mmm --------------------------
	.section	.text._ZN18transformer_engine6detail38cast_transpose_fused_kernel_notalignedILb1ELb1ELb0EfNS_16CTDBiasDActParamI13__nv_bfloat16S3_13__nv_fp8_e5m2fEELi2ELi4ENS_5EmptyEXadL_ZNS_6dqgeluIffEET_T0_RKS6_EEEEvT3_mmm,"ax",@progbits
	.align	128
        .global         _ZN18transformer_engine6detail38cast_transpose_fused_kernel_notalignedILb1ELb1ELb0EfNS_16CTDBiasDActParamI13__nv_bfloat16S3_13__nv_fp8_e5m2fEELi2ELi4ENS_5EmptyEXadL_ZNS_6dqgeluIffEET_T0_RKS6_EEEEvT3_mmm
        .type           _ZN18transformer_engine6detail38cast_transpose_fused_kernel_notalignedILb1ELb1ELb0EfNS_16CTDBiasDActParamI13__nv_bfloat16S3_13__nv_fp8_e5m2fEELi2ELi4ENS_5EmptyEXadL_ZNS_6dqgeluIffEET_T0_RKS6_EEEEvT3_mmm,@function
        .size           _ZN18transformer_engine6detail38cast_transpose_fused_kernel_notalignedILb1ELb1ELb0EfNS_16CTDBiasDActParamI13__nv_bfloat16S3_13__nv_fp8_e5m2fEELi2ELi4ENS_5EmptyEXadL_ZNS_6dqgeluIffEET_T0_RKS6_EEEEvT3_mmm,(.L_x_34788 - _ZN18transformer_engine6detail38cast_transpose_fused_kernel_notalignedILb1ELb1ELb0EfNS_16CTDBiasDActParamI13__nv_bfloat16S3_13__nv_fp8_e5m2fEELi2ELi4ENS_5EmptyEXadL_ZNS_6dqgeluIffEET_T0_RKS6_EEEEvT3_mmm)
        .other          _ZN18transformer_engine6detail38cast_transpose_fused_kernel_notalignedILb1ELb1ELb0EfNS_16CTDBiasDActParamI13__nv_bfloat16S3_13__nv_fp8_e5m2fEELi2ELi4ENS_5EmptyEXadL_ZNS_6dqgeluIffEET_T0_RKS6_EEEEvT3_mmm,@"STO_CUDA_ENTRY STV_DEFAULT"
_ZN18transformer_engine6detail38cast_transpose_fused_kernel_notalignedILb1ELb1ELb0EfNS_16CTDBiasDActParamI13__nv_bfloat16S3_13__nv_fp8_e5m2fEELi2ELi4ENS_5EmptyEXadL_ZNS_6dqgeluIffEET_T0_RKS6_EEEEvT3_mmm:
.text._ZN18transformer_engine6detail38cast_transpose_fused_kernel_notalignedILb1ELb1ELb0EfNS_16CTDBiasDActParamI13__nv_bfloat16S3_13__nv_fp8_e5m2fEELi2ELi4ENS_5EmptyEXadL_ZNS_6dqgeluIffEET_T0_RKS6_EEEEvT3_mmm:
        /* <DEDUP_REMOVED lines=19> */
[----:B------:R-:W-:Y:S05]  /*0130*/  CALL.REL.NOINC `($__internal_302_$__cuda_sm20_div_u64) ;  /* 0x0000008c00287944 */ /* 0x000fea0003c00000 */
        /* <DEDUP_REMOVED lines=9> */
.L_x_12642:
        /* <DEDUP_REMOVED lines=22> */
.L_x_12643:
        /* <DEDUP_REMOVED lines=185> */
[----:B-----5:R-:W-:Y:S05]  /*0ec0*/  CALL.REL.NOINC `($__internal_303_$__cuda_sm20_rcp_rn_f32_slowpath) ;  /* 0x0000008000d47944 */ /* 0x020fea0003c00000 */
[----:B------:R-:W-:Y:S05]  /*0ed0*/  BRA `(.L_x_12646) ;  /* 0x0000000000107947 */ /* 0x000fea0003800000 */
.L_x_12645:
[----:B------:R-:W0:Y:S02]  /*0ee0*/  MUFU.RCP R55, R10 ;  /* 0x0000000a00377308 */ /* 0x000e240000001000 */
[----:B0-----:R-:W-:-:S04]  /*0ef0*/  FFMA R0, R10, R55, -1 ;  /* 0xbf8000000a007423 */ /* 0x001fc80000000037 */
[----:B------:R-:W-:-:S04]  /*0f00*/  FADD.FTZ R0, -R0, -RZ ;  /* 0x800000ff00007221 */ /* 0x000fc80000010100 */
[----:B------:R-:W-:-:S07]  /*0f10*/  FFMA R55, R55, R0, R55 ;  /* 0x0000000037377223 */ /* 0x000fce0000000037 */
.L_x_12646:
[----:B------:R-:W-:Y:S05]  /*0f20*/  BSYNC B1 ;  /* 0x0000000000017941 */ /* 0x000fea0003800000 */
.L_x_12644:
        /* <DEDUP_REMOVED lines=25> */
[----:B-----5:R-:W-:Y:S05]  /*10c0*/  CALL.REL.NOINC `($__internal_303_$__cuda_sm20_rcp_rn_f32_slowpath) ;  /* 0x0000008000547944 */ /* 0x020fea0003c00000 */
[----:B------:R-:W-:Y:S05]  /*10d0*/  BRA `(.L_x_12649) ;  /* 0x0000000000107947 */ /* 0x000fea0003800000 */
.L_x_12648:
[----:B------:R-:W0:Y:S02]  /*10e0*/  MUFU.RCP R55, R12 ;  /* 0x0000000c00377308 */ /* 0x000e240000001000 */
[----:B0-----:R-:W-:-:S04]  /*10f0*/  FFMA R0, R12, R55, -1 ;  /* 0xbf8000000c007423 */ /* 0x001fc80000000037 */
[----:B------:R-:W-:-:S04]  /*1100*/  FADD.FTZ R0, -R0, -RZ ;  /* 0x800000ff00007221 */ /* 0x000fc80000010100 */
[----:B------:R-:W-:-:S07]  /*1110*/  FFMA R55, R55, R0, R55 ;  /* 0x0000000037377223 */ /* 0x000fce0000000037 */
.L_x_12649:
[----:B------:R-:W-:Y:S05]  /*1120*/  BSYNC B1 ;  /* 0x0000000000017941 */ /* 0x000fea0003800000 */
.L_x_12647:
        /* <DEDUP_REMOVED lines=27> */
[----:B------:R-:W-:Y:S05]  /*12e0*/  CALL.REL.NOINC `($__internal_303_$__cuda_sm20_rcp_rn_f32_slowpath) ;  /* 0x0000007c00cc7944 */ /* 0x000fea0003c00000 */
[----:B------:R-:W-:Y:S05]  /*12f0*/  BRA `(.L_x_12652) ;  /* 0x0000000000107947 */ /* 0x000fea0003800000 */
.L_x_12651:
[----:B------:R-:W0:Y:S02]  /*1300*/  MUFU.RCP R55, R12 ;  /* 0x0000000c00377308 */ /* 0x000e240000001000 */
[----:B0-----:R-:W-:-:S04]  /*1310*/  FFMA R0, R12, R55, -1 ;  /* 0xbf8000000c007423 */ /* 0x001fc80000000037 */
[----:B------:R-:W-:-:S04]  /*1320*/  FADD.FTZ R0, -R0, -RZ ;  /* 0x800000ff00007221 */ /* 0x000fc80000010100 */
[----:B------:R-:W-:-:S07]  /*1330*/  FFMA R55, R55, R0, R55 ;  /* 0x0000000037377223 */ /* 0x000fce0000000037 */
.L_x_12652:
[----:B------:R-:W-:Y:S05]  /*1340*/  BSYNC B1 ;  /* 0x0000000000017941 */ /* 0x000fea0003800000 */
.L_x_12650:
        /* <DEDUP_REMOVED lines=25> */
[----:B------:R-:W-:Y:S05]  /*14e0*/  CALL.REL.NOINC `($__internal_303_$__cuda_sm20_rcp_rn_f32_slowpath) ;  /* 0x0000007c004c7944 */ /* 0x000fea0003c00000 */
[----:B------:R-:W-:Y:S05]  /*14f0*/  BRA `(.L_x_12655) ;  /* 0x0000000000107947 */ /* 0x000fea0003800000 */
.L_x_12654:
[----:B------:R-:W0:Y:S02]  /*1500*/  MUFU.RCP R55, R10 ;  /* 0x0000000a00377308 */ /* 0x000e240000001000 */
[----:B0-----:R-:W-:-:S04]  /*1510*/  FFMA R0, R10, R55, -1 ;  /* 0xbf8000000a007423 */ /* 0x001fc80000000037 */
[----:B------:R-:W-:-:S04]  /*1520*/  FADD.FTZ R0, -R0, -RZ ;  /* 0x800000ff00007221 */ /* 0x000fc80000010100 */
[----:B------:R-:W-:-:S07]  /*1530*/  FFMA R55, R55, R0, R55 ;  /* 0x0000000037377223 */ /* 0x000fce0000000037 */
.L_x_12655:
[----:B------:R-:W-:Y:S05]  /*1540*/  BSYNC B1 ;  /* 0x0000000000017941 */ /* 0x000fea0003800000 */
.L_x_12653:
        /* <DEDUP_REMOVED lines=27> */
[----:B------:R-:W-:Y:S05]  /*1700*/  CALL.REL.NOINC `($__internal_303_$__cuda_sm20_rcp_rn_f32_slowpath) ;  /* 0x0000007800c47944 */ /* 0x000fea0003c00000 */
[----:B------:R-:W-:Y:S05]  /*1710*/  BRA `(.L_x_12658) ;  /* 0x0000000000107947 */ /* 0x000fea0003800000 */
.L_x_12657:
[----:B------:R-:W0:Y:S02]  /*1720*/  MUFU.RCP R55, R12 ;  /* 0x0000000c00377308 */ /* 0x000e240000001000 */
[----:B0-----:R-:W-:-:S04]  /*1730*/  FFMA R0, R12, R55, -1 ;  /* 0xbf8000000c007423 */ /* 0x001fc80000000037 */
[----:B------:R-:W-:-:S04]  /*1740*/  FADD.FTZ R0, -R0, -RZ ;  /* 0x800000ff00007221 */ /* 0x000fc80000010100 */
[----:B------:R-:W-:-:S07]  /*1750*/  FFMA R55, R55, R0, R55 ;  /* 0x0000000037377223 */ /* 0x000fce0000000037 */
.L_x_12658:
[----:B------:R-:W-:Y:S05]  /*1760*/  BSYNC B1 ;  /* 0x0000000000017941 */ /* 0x000fea0003800000 */
.L_x_12656:
        /* <DEDUP_REMOVED lines=27> */
.L_x_12660:
[----:B------:R-:W0:Y:S02]  /*1920*/  MUFU.RCP R55, R10 ;  /* 0x0000000a00377308 */ /* 0x000e240000001000 */
[----:B0-----:R-:W-:-:S04]  /*1930*/  FFMA R0, R10, R55, -1 ;  /* 0xbf8000000a007423 */ /* 0x001fc80000000037 */
[----:B------:R-:W-:-:S04]  /*1940*/  FADD.FTZ R0, -R0, -RZ ;  /* 0x800000ff00007221 */ /* 0x000fc80000010100 */
[----:B------:R-:W-:-:S07]  /*1950*/  FFMA R55, R55, R0, R55 ;  /* 0x0000000037377223 */ /* 0x000fce0000000037 */
.L_x_12661:
[----:B------:R-:W-:Y:S05]  /*1960*/  BSYNC B1 ;  /* 0x0000000000017941 */ /* 0x000fea0003800000 */
.L_x_12659:
        /* <DEDUP_REMOVED lines=27> */
[----:B------:R-:W-:Y:S05]  /*1b20*/  CALL.REL.NOINC `($__internal_303_$__cuda_sm20_rcp_rn_f32_slowpath) ;  /* 0x0000007400bc7944 */ /* 0x000fea0003c00000 */
[----:B------:R-:W-:Y:S05]  /*1b30*/  BRA `(.L_x_12664) ;  /* 0x0000000000107947 */ /* 0x000fea0003800000 */
.L_x_12663:
[----:B------:R-:W0:Y:S02]  /*1b40*/  MUFU.RCP R55, R12 ;  /* 0x0000000c00377308 */ /* 0x000e240000001000 */
[----:B0-----:R-:W-:-:S04]  /*1b50*/  FFMA R0, R12, R55, -1 ;  /* 0xbf8000000c007423 */ /* 0x001fc80000000037 */
[----:B------:R-:W-:-:S04]  /*1b60*/  FADD.FTZ R0, -R0, -RZ ;  /* 0x800000ff00007221 */ /* 0x000fc80000010100 */
[----:B------:R-:W-:-:S07]  /*1b70*/  FFMA R55, R55, R0, R55 ;  /* 0x0000000037377223 */ /* 0x000fce0000000037 */
.L_x_12664:
[----:B------:R-:W-:Y:S05]  /*1b80*/  BSYNC B1 ;  /* 0x0000000000017941 */ /* 0x000fea0003800000 */
.L_x_12662:
        /* <DEDUP_REMOVED lines=25> */
[----:B------:R-:W-:Y:S05]  /*1d20*/  CALL.REL.NOINC `($__internal_303_$__cuda_sm20_rcp_rn_f32_slowpath) ;  /* 0x00000074003c7944 */ /* 0x000fea0003c00000 */
[----:B------:R-:W-:Y:S05]  /*1d30*/  BRA `(.L_x_12667) ;  /* 0x0000000000107947 */ /* 0x000fea0003800000 */
.L_x_12666:
[----:B------:R-:W0:Y:S02]  /*1d40*/  MUFU.RCP R55, R10 ;  /* 0x0000000a00377308 */ /* 0x000e240000001000 */
[----:B0-----:R-:W-:-:S04]  /*1d50*/  FFMA R0, R10, R55, -1 ;  /* 0xbf8000000a007423 */ /* 0x001fc80000000037 */
[----:B------:R-:W-:-:S04]  /*1d60*/  FADD.FTZ R0, -R0, -RZ ;  /* 0x800000ff00007221 */ /* 0x000fc80000010100 */
[----:B------:R-:W-:-:S07]  /*1d70*/  FFMA R55, R55, R0, R55 ;  /* 0x0000000037377223 */ /* 0x000fce0000000037 */
.L_x_12667:
[----:B------:R-:W-:Y:S05]  /*1d80*/  BSYNC B1 ;  /* 0x0000000000017941 */ /* 0x000fea0003800000 */
.L_x_12665:
        /* <DEDUP_REMOVED lines=23> */
[----:B------:R-:W-:Y:S01]  /*1f00*/  F2FP.SATFINITE.E5M2.F32.PACK_AB_MERGE_C R47, RZ, R47, RZ ;  /* 0x0000002fff2f723e */ /* 0x000fe200048060ff */
[----:B------:R-:W-:Y:S01]  /*1f10*/  FMUL R46, R7, R20 ;  /* 0x00000014072e7220 */ /* 0x000fe20000400000 */
[C---:B------:R-:W-:Y:S01]  /*1f20*/  FMNMX R48, |R9|.reuse, R4, !PT ;  /* 0x0000000409307209 */ /* 0x040fe20007800200 */
[-C--:B------:R-:W-:Y:S01]  /*1f30*/  FMUL R9, R9, R20.reuse ;  /* 0x0000001409097220 */ /* 0x080fe20000400000 */
[----:B------:R-:W-:Y:S01]  /*1f40*/  F2FP.SATFINITE.E5M2.F32.PACK_AB_MERGE_C R15, RZ, R11, RZ ;  /* 0x0000000bff0f723e */ /* 0x000fe200048060ff */
[----:B------:R-:W-:Y:S01]  /*1f50*/  FMUL R36, R41, R20 ;  /* 0x0000001429247220 */ /* 0x000fe20000400000 */
[----:B------:R-:W-:Y:S01]  /*1f60*/  F2FP.SATFINITE.E5M2.F32.PACK_AB_MERGE_C R6, RZ, R6, RZ ;  /* 0x00000006ff06723e */ /* 0x000fe200048060ff */
[----:B------:R-:W-:Y:S01]  /*1f70*/  BSSY B0, `(.L_x_12668) ;  /* 0x0000024000007945 */ /* 0x000fe20003800000 */
[----:B------:R-:W-:Y:S01]  /*1f80*/  @!P0 LEA R44, P1, R56, R17, 0x1 ;  /* 0x00000011382c8211 */ /* 0x000fe200078208ff */
[----:B------:R-:W-:Y:S01]  /*1f90*/  FADD R2, R7, R2 ;  /* 0x0000000207027221 */ /* 0x000fe20000000000 */
[----:B------:R-:W-:-:S02]  /*1fa0*/  F2FP.SATFINITE.E5M2.F32.PACK_AB_MERGE_C R4, RZ, R9, RZ ;  /* 0x00000009ff04723e */ /* 0x000fc400048060ff */
        /* <DEDUP_REMOVED lines=18> */
[----:B------:R-:W-:Y:S02]  /*20d0*/  F2FP.SATFINITE.E5M2.F32.PACK_AB_MERGE_C R46, RZ, R46, RZ ;  /* 0x0000002eff2e723e */ /* 0x000fe400048060ff */
[----:B------:R-:W-:Y:S02]  /*20e0*/  F2FP.SATFINITE.E5M2.F32.PACK_AB_MERGE_C R61, RZ, R61, RZ ;  /* 0x0000003dff3d723e */ /* 0x000fe400048060ff */
[----:B------:R-:W-:Y:S02]  /*20f0*/  F2FP.SATFINITE.E5M2.F32.PACK_AB_MERGE_C R36, RZ, R36, RZ ;  /* 0x00000024ff24723e */ /* 0x000fe400048060ff */
[----:B------:R-:W-:Y:S01]  /*2100*/  F2FP.SATFINITE.E5M2.F32.PACK_AB_MERGE_C R47, RZ, R47, RZ ;  /* 0x0000002fff2f723e */ /* 0x000fe200048060ff */
        /* <DEDUP_REMOVED lines=10> */
.L_x_12669:
[----:B------:R-:W-:Y:S05]  /*21b0*/  BSYNC B0 ;  /* 0x0000000000007941 */ /* 0x000fea0003800000 */
.L_x_12668:
        /* <DEDUP_REMOVED lines=11> */
.L_x_12671:
[----:B------:R-:W-:Y:S05]  /*2270*/  BSYNC B0 ;  /* 0x0000000000007941 */ /* 0x000fea0003800000 */
.L_x_12670:
        /* <DEDUP_REMOVED lines=110> */
[----:B-----5:R-:W-:Y:S05]  /*2960*/  CALL.REL.NOINC `($__internal_303_$__cuda_sm20_rcp_rn_f32_slowpath) ;  /* 0x00000068002c7944 */ /* 0x020fea0003c00000 */
[----:B------:R-:W-:Y:S05]  /*2970*/  BRA `(.L_x_12674) ;  /* 0x0000000000107947 */ /* 0x000fea0003800000 */
.L_x_12673:
[----:B------:R-:W0:Y:S02]  /*2980*/  MUFU.RCP R55, R44 ;  /* 0x0000002c00377308 */ /* 0x000e240000001000 */
[----:B0-----:R-:W-:-:S04]  /*2990*/  FFMA R0, R44, R55, -1 ;  /* 0xbf8000002c007423 */ /* 0x001fc80000000037 */
[----:B------:R-:W-:-:S04]  /*29a0*/  FADD.FTZ R0, -R0, -RZ ;  /* 0x800000ff00007221 */ /* 0x000fc80000010100 */
[----:B------:R-:W-:-:S07]  /*29b0*/  FFMA R55, R55, R0, R55 ;  /* 0x0000000037377223 */ /* 0x000fce0000000037 */
.L_x_12674:
[----:B------:R-:W-:Y:S05]  /*29c0*/  BSYNC B1 ;  /* 0x0000000000017941 */ /* 0x000fea0003800000 */
.L_x_12672:
        /* <DEDUP_REMOVED lines=25> */
[----:B-----5:R-:W-:Y:S05]  /*2b60*/  CALL.REL.NOINC `($__internal_303_$__cuda_sm20_rcp_rn_f32_slowpath) ;  /* 0x0000006400ac7944 */ /* 0x020fea0003c00000 */
[----:B------:R-:W-:Y:S05]  /*2b70*/  BRA `(.L_x_12677) ;  /* 0x0000000000107947 */ /* 0x000fea0003800000 */
.L_x_12676:
[----:B------:R-:W0:Y:S02]  /*2b80*/  MUFU.RCP R55, R42 ;  /* 0x0000002a00377308 */ /* 0x000e240000001000 */
[----:B0-----:R-:W-:-:S04]  /*2b90*/  FFMA R0, R42, R55, -1 ;  /* 0xbf8000002a007423 */ /* 0x001fc80000000037 */
[----:B------:R-:W-:-:S04]  /*2ba0*/  FADD.FTZ R0, -R0, -RZ ;  /* 0x800000ff00007221 */ /* 0x000fc80000010100 */
[----:B------:R-:W-:-:S07]  /*2bb0*/  FFMA R55, R55, R0, R55 ;  /* 0x0000000037377223 */ /* 0x000fce0000000037 */
.L_x_12677:
[----:B------:R-:W-:Y:S05]  /*2bc0*/  BSYNC B1 ;  /* 0x0000000000017941 */ /* 0x000fea0003800000 */
.L_x_12675:
        /* <DEDUP_REMOVED lines=27> */
[----:B-----5:R-:W-:Y:S05]  /*2d80*/  CALL.REL.NOINC `($__internal_303_$__cuda_sm20_rcp_rn_f32_slowpath) ;  /* 0x0000006400247944 */ /* 0x020fea0003c00000 */
[----:B------:R-:W-:Y:S05]  /*2d90*/  BRA `(.L_x_12680) ;  /* 0x0000000000107947 */ /* 0x000fea0003800000 */
.L_x_12679:
[----:B------:R-:W0:Y:S02]  /*2da0*/  MUFU.RCP R55, R46 ;  /* 0x0000002e00377308 */ /* 0x000e240000001000 */
[----:B0-----:R-:W-:-:S04]  /*2db0*/  FFMA R0, R46, R55, -1 ;  /* 0xbf8000002e007423 */ /* 0x001fc80000000037 */
[----:B------:R-:W-:-:S04]  /*2dc0*/  FADD.FTZ R0, -R0, -RZ ;  /* 0x800000ff00007221 */ /* 0x000fc80000010100 */
[----:B------:R-:W-:-:S07]  /*2dd0*/  FFMA R55, R55, R0, R55 ;  /* 0x0000000037377223 */ /* 0x000fce0000000037 */
.L_x_12680:
[----:B------:R-:W-:Y:S05]  /*2de0*/  BSYNC B1 ;  /* 0x0000000000017941 */ /* 0x000fea0003800000 */
.L_x_12678:
        /* <DEDUP_REMOVED lines=25> */
[----:B-----5:R-:W-:Y:S05]  /*2f80*/  CALL.REL.NOINC `($__internal_303_$__cuda_sm20_rcp_rn_f32_slowpath) ;  /* 0x0000006000a47944 */ /* 0x020fea0003c00000 */
[----:B------:R-:W-:Y:S05]  /*2f90*/  BRA `(.L_x_12683) ;  /* 0x0000000000107947 */ /* 0x000fea0003800000 */
.L_x_12682:
[----:B------:R-:W0:Y:S02]  /*2fa0*/  MUFU.RCP R55, R42 ;  /* 0x0000002a00377308 */ /* 0x000e240000001000 */
[----:B0-----:R-:W-:-:S04]  /*2fb0*/  FFMA R0, R42, R55, -1 ;  /* 0xbf8000002a007423 */ /* 0x001fc80000000037 */
[----:B------:R-:W-:-:S04]  /*2fc0*/  FADD.FTZ R0, -R0, -RZ ;  /* 0x800000ff00007221 */ /* 0x000fc80000010100 */
[----:B------:R-:W-:-:S07]  /*2fd0*/  FFMA R55, R55, R0, R55 ;  /* 0x0000000037377223 */ /* 0x000fce0000000037 */
.L_x_12683:
[----:B------:R-:W-:Y:S05]  /*2fe0*/  BSYNC B1 ;  /* 0x0000000000017941 */ /* 0x000fea0003800000 */
.L_x_12681:
        /* <DEDUP_REMOVED lines=27> */
[----:B-----5:R-:W-:Y:S05]  /*31a0*/  CALL.REL.NOINC `($__internal_303_$__cuda_sm20_rcp_rn_f32_slowpath) ;  /* 0x00000060001c7944 */ /* 0x020fea0003c00000 */
[----:B------:R-:W-:Y:S05]  /*31b0*/  BRA `(.L_x_12686) ;  /* 0x0000000000107947 */ /* 0x000fea0003800000 */
.L_x_12685:
[----:B------:R-:W0:Y:S02]  /*31c0*/  MUFU.RCP R55, R44 ;  /* 0x0000002c00377308 */ /* 0x000e240000001000 */
[----:B0-----:R-:W-:-:S04]  /*31d0*/  FFMA R0, R44, R55, -1 ;  /* 0xbf8000002c007423 */ /* 0x001fc80000000037 */
[----:B------:R-:W-:-:S04]  /*31e0*/  FADD.FTZ R0, -R0, -RZ ;  /* 0x800000ff00007221 */ /* 0x000fc80000010100 */
[----:B------:R-:W-:-:S07]  /*31f0*/  FFMA R55, R55, R0, R55 ;  /* 0x0000000037377223 */ /* 0x000fce0000000037 */
.L_x_12686:
[----:B------:R-:W-:Y:S05]  /*3200*/  BSYNC B1 ;  /* 0x0000000000017941 */ /* 0x000fea0003800000 */
.L_x_12684:
        /* <DEDUP_REMOVED lines=25> */
[----:B-----5:R-:W-:Y:S05]  /*33a0*/  CALL.REL.NOINC `($__internal_303_$__cuda_sm20_rcp_rn_f32_slowpath) ;  /* 0x0000005c009c7944 */ /* 0x020fea0003c00000 */
[----:B------:R-:W-:Y:S05]  /*33b0*/  BRA `(.L_x_12689) ;  /* 0x0000000000107947 */ /* 0x000fea0003800000 */
.L_x_12688:
[----:B------:R-:W0:Y:S02]  /*33c0*/  MUFU.RCP R55, R44 ;  /* 0x0000002c00377308 */ /* 0x000e240000001000 */
[----:B0-----:R-:W-:-:S04]  /*33d0*/  FFMA R0, R44, R55, -1 ;  /* 0xbf8000002c007423 */ /* 0x001fc80000000037 */
[----:B------:R-:W-:-:S04]  /*33e0*/  FADD.FTZ R0, -R0, -RZ ;  /* 0x800000ff00007221 */ /* 0x000fc80000010100 */
[----:B------:R-:W-:-:S07]  /*33f0*/  FFMA R55, R55, R0, R55 ;  /* 0x0000000037377223 */ /* 0x000fce0000000037 */
.L_x_12689:
[----:B------:R-:W-:Y:S05]  /*3400*/  BSYNC B1 ;  /* 0x0000000000017941 */ /* 0x000fea0003800000 */
.L_x_12687:
        /* <DEDUP_REMOVED lines=29> */
.L_x_12691:
[----:B------:R-:W0:Y:S02]  /*35e0*/  MUFU.RCP R55, R42 ;  /* 0x0000002a00377308 */ /* 0x000e240000001000 */
[----:B0-----:R-:W-:-:S04]  /*35f0*/  FFMA R0, R42, R55, -1 ;  /* 0xbf8000002a007423 */ /* 0x001fc80000000037 */
[----:B------:R-:W-:-:S04]  /*3600*/  FADD.FTZ R0, -R0, -RZ ;  /* 0x800000ff00007221 */ /* 0x000fc80000010100 */
[----:B------:R-:W-:-:S07]  /*3610*/  FFMA R55, R55, R0, R55 ;  /* 0x0000000037377223 */ /* 0x000fce0000000037 */
.L_x_12692:
[----:B------:R-:W-:Y:S05]  /*3620*/  BSYNC B1 ;  /* 0x0000000000017941 */ /* 0x000fea0003800000 */
.L_x_12690:
        /* <DEDUP_REMOVED lines=27> */
.L_x_12694:
[----:B------:R-:W0:Y:S02]  /*37e0*/  MUFU.RCP R55, R42 ;  /* 0x0000002a00377308 */ /* 0x000e240000001000 */
[----:B0-----:R-:W-:-:S04]  /*37f0*/  FFMA R0, R42, R55, -1 ;  /* 0xbf8000002a007423 */ /* 0x001fc80000000037 */
[----:B------:R-:W-:-:S04]  /*3800*/  FADD.FTZ R0, -R0, -RZ ;  /* 0x800000ff00007221 */ /* 0x000fc80000010100 */
[----:B------:R-:W-:-:S07]  /*3810*/  FFMA R55, R55, R0, R55 ;  /* 0x0000000037377223 */ /* 0x000fce0000000037 */
.L_x_12695:
[----:B------:R-:W-:Y:S05]  /*3820*/  BSYNC B1 ;  /* 0x0000000000017941 */ /* 0x000fea0003800000 */
.L_x_12693:
        /* <DEDUP_REMOVED lines=16> */
[----:B------:R-:W-:Y:S01]  /*3930*/  F2FP.SATFINITE.E5M2.F32.PACK_AB_MERGE_C R45, RZ, R36, RZ ;  /* 0x00000024ff2d723e */ /* 0x000fe200048060ff */
[----:B------:R-:W-:Y:S01]  /*3940*/  FADD R0, RZ, R39 ;  /* 0x00000027ff007221 */ /* 0x000fe20000000000 */
[----:B------:R-:W-:Y:S01]  /*3950*/  F2FP.SATFINITE.E5M2.F32.PACK_AB_MERGE_C R36, RZ, R37, RZ ;  /* 0x00000025ff24723e */ /* 0x000fe200048060ff */
[----:B------:R-:W-:Y:S01]  /*3960*/  BSSY B0, `(.L_x_12696) ;  /* 0x0000015000007945 */ /* 0x000fe20003800000 */
[----:B------:R-:W-:Y:S01]  /*3970*/  F2FP.SATFINITE.E5M2.F32.PACK_AB_MERGE_C R44, RZ, R34, RZ ;  /* 0x00000022ff2c723e */ /* 0x000fe200048060ff */
[----:B------:R-:W-:Y:S01]  /*3980*/  FADD R0, R35, R0 ;  /* 0x0000000023007221 */ /* 0x000fe20000000000 */
[----:B------:R-:W-:-:S02]  /*3990*/  F2FP.SATFINITE.E5M2.F32.PACK_AB_MERGE_C R37, RZ, R38, RZ ;  /* 0x00000026ff25723e */ /* 0x000fc400048060ff */
        /* <DEDUP_REMOVED lines=17> */
.L_x_12697:
[----:B------:R-:W-:Y:S05]  /*3ab0*/  BSYNC B0 ;  /* 0x0000000000007941 */ /* 0x000fea0003800000 */
.L_x_12696:
        /* <DEDUP_REMOVED lines=11> */
.L_x_12699:
[----:B------:R-:W-:Y:S05]  /*3b70*/  BSYNC B0 ;  /* 0x0000000000007941 */ /* 0x000fea0003800000 */
.L_x_12698:
[-C--:B0-----:R-:W-:Y:S01]  /*3b80*/  FMUL R41, R51, R20.reuse ;  /* 0x0000001433297220 */ /* 0x081fe20000400000 */
[-C--:B------:R-:W-:Y:S01]  /*3b90*/  FMUL R55, R53, R20.reuse ;  /* 0x0000001435377220 */ /* 0x080fe20000400000 */
[-C--:B------:R-:W-:Y:S01]  /*3ba0*/  FMUL R44, R47, R20.reuse ;  /* 0x000000142f2c7220 */ /* 0x080fe20000400000 */
[----:B------:R-:W-:Y:S01]  /*3bb0*/  FMUL R48, R49, R20 ;  /* 0x0000001431307220 */ /* 0x000fe20000400000 */
[----:B------:R-:W-:Y:S01]  /*3bc0*/  BSSY B0, `(.L_x_12700) ;  /* 0x0000012000007945 */ /* 0x000fe20003800000 */
[----:B------:R-:W-:Y:S02]  /*3bd0*/  F2FP.SATFINITE.E5M2.F32.PACK_AB_MERGE_C R41, RZ, R41, RZ ;  /* 0x00000029ff29723e */ /* 0x000fe400048060ff */
[----:B------:R-:W-:Y:S02]  /*3be0*/  F2FP.SATFINITE.E5M2.F32.PACK_AB_MERGE_C R55, RZ, R55, RZ ;  /* 0x00000037ff37723e */ /* 0x000fe400048060ff */
[----:B------:R-:W-:Y:S02]  /*3bf0*/  F2FP.SATFINITE.E5M2.F32.PACK_AB_MERGE_C R44, RZ, R44, RZ ;  /* 0x0000002cff2c723e */ /* 0x000fe400048060ff */
[----:B------:R-:W-:Y:S01]  /*3c00*/  F2FP.SATFINITE.E5M2.F32.PACK_AB_MERGE_C R48, RZ, R48, RZ ;  /* 0x00000030ff30723e */ /* 0x000fe200048060ff */
        /* <DEDUP_REMOVED lines=13> */
.L_x_12701:
[----:B------:R-:W-:Y:S05]  /*3ce0*/  BSYNC B0 ;  /* 0x0000000000007941 */ /* 0x000fea0003800000 */
.L_x_12700:
        /* <DEDUP_REMOVED lines=14> */
.L_x_12703:
[----:B------:R-:W-:Y:S05]  /*3dd0*/  BSYNC B0 ;  /* 0x0000000000007941 */ /* 0x000fea0003800000 */
.L_x_12702:
        /* <DEDUP_REMOVED lines=121> */
[----:B-----5:R-:W-:Y:S05]  /*4570*/  CALL.REL.NOINC `($__internal_303_$__cuda_sm20_rcp_rn_f32_slowpath) ;  /* 0x0000004c00287944 */ /* 0x020fea0003c00000 */
[----:B------:R-:W-:Y:S05]  /*4580*/  BRA `(.L_x_12706) ;  /* 0x0000000000107947 */ /* 0x000fea0003800000 */
.L_x_12705:
[----:B------:R-:W0:Y:S02]  /*4590*/  MUFU.RCP R55, R44 ;  /* 0x0000002c00377308 */ /* 0x000e240000001000 */
[----:B0-----:R-:W-:-:S04]  /*45a0*/  FFMA R0, R44, R55, -1 ;  /* 0xbf8000002c007423 */ /* 0x001fc80000000037 */
[----:B------:R-:W-:-:S04]  /*45b0*/  FADD.FTZ R0, -R0, -RZ ;  /* 0x800000ff00007221 */ /* 0x000fc80000010100 */
[----:B------:R-:W-:-:S07]  /*45c0*/  FFMA R55, R55, R0, R55 ;  /* 0x0000000037377223 */ /* 0x000fce0000000037 */
.L_x_12706:
[----:B------:R-:W-:Y:S05]  /*45d0*/  BSYNC B1 ;  /* 0x0000000000017941 */ /* 0x000fea0003800000 */
.L_x_12704:
        /* <DEDUP_REMOVED lines=27> */
.L_x_12708:
[----:B------:R-:W0:Y:S02]  /*4790*/  MUFU.RCP R55, R42 ;  /* 0x0000002a00377308 */ /* 0x000e240000001000 */
[----:B0-----:R-:W-:-:S04]  /*47a0*/  FFMA R0, R42, R55, -1 ;  /* 0xbf8000002a007423 */ /* 0x001fc80000000037 */
[----:B------:R-:W-:-:S04]  /*47b0*/  FADD.FTZ R0, -R0, -RZ ;  /* 0x800000ff00007221 */ /* 0x000fc80000010100 */
[----:B------:R-:W-:-:S07]  /*47c0*/  FFMA R55, R55, R0, R55 ;  /* 0x0000000037377223 */ /* 0x000fce0000000037 */
.L_x_12709:
[----:B------:R-:W-:Y:S05]  /*47d0*/  BSYNC B1 ;  /* 0x0000000000017941 */ /* 0x000fea0003800000 */
.L_x_12707:
        /* <DEDUP_REMOVED lines=27> */
[----:B-----5:R-:W-:Y:S05]  /*4990*/  CALL.REL.NOINC `($__internal_303_$__cuda_sm20_rcp_rn_f32_slowpath) ;  /* 0x0000004800207944 */ /* 0x020fea0003c00000 */
[----:B------:R-:W-:Y:S05]  /*49a0*/  BRA `(.L_x_12712) ;  /* 0x0000000000107947 */ /* 0x000fea0003800000 */
.L_x_12711:
[----:B------:R-:W0:Y:S02]  /*49b0*/  MUFU.RCP R55, R42 ;  /* 0x0000002a00377308 */ /* 0x000e240000001000 */
[----:B0-----:R-:W-:-:S04]  /*49c0*/  FFMA R0, R42, R55, -1 ;  /* 0xbf8000002a007423 */ /* 0x001fc80000000037 */
[----:B------:R-:W-:-:S04]  /*49d0*/  FADD.FTZ R0, -R0, -RZ ;  /* 0x800000ff00007221 */ /* 0x000fc80000010100 */
[----:B------:R-:W-:-:S07]  /*49e0*/  FFMA R55, R55, R0, R55 ;  /* 0x0000000037377223 */ /* 0x000fce0000000037 */
.L_x_12712:
[----:B------:R-:W-:Y:S05]  /*49f0*/  BSYNC B1 ;  /* 0x0000000000017941 */ /* 0x000fea0003800000 */
.L_x_12710:
        /* <DEDUP_REMOVED lines=25> */
[----:B-----5:R-:W-:Y:S05]  /*4b90*/  CALL.REL.NOINC `($__internal_303_$__cuda_sm20_rcp_rn_f32_slowpath) ;  /* 0x0000004400a07944 */ /* 0x020fea0003c00000 */
[----:B------:R-:W-:Y:S05]  /*4ba0*/  BRA `(.L_x_12715) ;  /* 0x0000000000107947 */ /* 0x000fea0003800000 */
.L_x_12714:
[----:B------:R-:W0:Y:S02]  /*4bb0*/  MUFU.RCP R55, R42 ;  /* 0x0000002a00377308 */ /* 0x000e240000001000 */
[----:B0-----:R-:W-:-:S04]  /*4bc0*/  FFMA R0, R42, R55, -1 ;  /* 0xbf8000002a007423 */ /* 0x001fc80000000037 */
[----:B------:R-:W-:-:S04]  /*4bd0*/  FADD.FTZ R0, -R0, -RZ ;  /* 0x800000ff00007221 */ /* 0x000fc80000010100 */
[----:B------:R-:W-:-:S07]  /*4be0*/  FFMA R55, R55, R0, R55 ;  /* 0x0000000037377223 */ /* 0x000fce0000000037 */
.L_x_12715:
[----:B------:R-:W-:Y:S05]  /*4bf0*/  BSYNC B1 ;  /* 0x0000000000017941 */ /* 0x000fea0003800000 */
.L_x_12713:
        /* <DEDUP_REMOVED lines=27> */
[----:B-----5:R-:W-:Y:S05]  /*4db0*/  CALL.REL.NOINC `($__internal_303_$__cuda_sm20_rcp_rn_f32_slowpath) ;  /* 0x0000004400187944 */ /* 0x020fea0003c00000 */
[----:B------:R-:W-:Y:S05]  /*4dc0*/  BRA `(.L_x_12718) ;  /* 0x0000000000107947 */ /* 0x000fea0003800000 */
.L_x_12717:
[----:B------:R-:W0:Y:S02]  /*4dd0*/  MUFU.RCP R55, R42 ;  /* 0x0000002a00377308 */ /* 0x000e240000001000 */
[----:B0-----:R-:W-:-:S04]  /*4de0*/  FFMA R0, R42, R55, -1 ;  /* 0xbf8000002a007423 */ /* 0x001fc80000000037 */
[----:B------:R-:W-:-:S04]  /*4df0*/  FADD.FTZ R0, -R0, -RZ ;  /* 0x800000ff00007221 */ /* 0x000fc80000010100 */
[----:B------:R-:W-:-:S07]  /*4e00*/  FFMA R55, R55, R0, R55 ;  /* 0x0000000037377223 */ /* 0x000fce0000000037 */
.L_x_12718:
[----:B------:R-:W-:Y:S05]  /*4e10*/  BSYNC B1 ;  /* 0x0000000000017941 */ /* 0x000fea0003800000 */
.L_x_12716:
        /* <DEDUP_REMOVED lines=27> */
.L_x_12720:
[----:B------:R-:W0:Y:S02]  /*4fd0*/  MUFU.RCP R55, R12 ;  /* 0x0000000c00377308 */ /* 0x000e240000001000 */
[----:B0-----:R-:W-:-:S04]  /*4fe0*/  FFMA R0, R12, R55, -1 ;  /* 0xbf8000000c007423 */ /* 0x001fc80000000037 */
[----:B------:R-:W-:-:S04]  /*4ff0*/  FADD.FTZ R0, -R0, -RZ ;  /* 0x800000ff00007221 */ /* 0x000fc80000010100 */
[----:B------:R-:W-:-:S07]  /*5000*/  FFMA R55, R55, R0, R55 ;  /* 0x0000000037377223 */ /* 0x000fce0000000037 */
.L_x_12721:
[----:B------:R-:W-:Y:S05]  /*5010*/  BSYNC B1 ;  /* 0x0000000000017941 */ /* 0x000fea0003800000 */
.L_x_12719:
        /* <DEDUP_REMOVED lines=29> */
.L_x_12723:
[----:B------:R-:W0:Y:S02]  /*51f0*/  MUFU.RCP R55, R12 ;  /* 0x0000000c00377308 */ /* 0x000e240000001000 */
[----:B0-----:R-:W-:-:S04]  /*5200*/  FFMA R0, R12, R55, -1 ;  /* 0xbf8000000c007423 */ /* 0x001fc80000000037 */
[----:B------:R-:W-:-:S04]  /*5210*/  FADD.FTZ R0, -R0, -RZ ;  /* 0x800000ff00007221 */ /* 0x000fc80000010100 */
[----:B------:R-:W-:-:S07]  /*5220*/  FFMA R55, R55, R0, R55 ;  /* 0x0000000037377223 */ /* 0x000fce0000000037 */
.L_x_12724:
[----:B------:R-:W-:Y:S05]  /*5230*/  BSYNC B1 ;  /* 0x0000000000017941 */ /* 0x000fea0003800000 */
.L_x_12722:
        /* <DEDUP_REMOVED lines=27> */
.L_x_12726:
[----:B------:R-:W0:Y:S02]  /*53f0*/  MUFU.RCP R55, R12 ;  /* 0x0000000c00377308 */ /* 0x000e240000001000 */
[----:B0-----:R-:W-:-:S04]  /*5400*/  FFMA R0, R12, R55, -1 ;  /* 0xbf8000000c007423 */ /* 0x001fc80000000037 */
[----:B------:R-:W-:-:S04]  /*5410*/  FADD.FTZ R0, -R0, -RZ ;  /* 0x800000ff00007221 */ /* 0x000fc80000010100 */
[----:B------:R-:W-:-:S07]  /*5420*/  FFMA R55, R55, R0, R55 ;  /* 0x0000000037377223 */ /* 0x000fce0000000037 */
.L_x_12727:
[----:B------:R-:W-:Y:S05]  /*5430*/  BSYNC B1 ;  /* 0x0000000000017941 */ /* 0x000fea0003800000 */
.L_x_12725:
        /* <DEDUP_REMOVED lines=19> */
[----:B------:R-:W-:-:S02]  /*5570*/  F2FP.SATFINITE.E5M2.F32.PACK_AB_MERGE_C R53, RZ, R53, RZ ;  /* 0x00000035ff35723e */ /* 0x000fc400048060ff */
[----:B------:R-:W-:Y:S02]  /*5580*/  F2FP.SATFINITE.E5M2.F32.PACK_AB_MERGE_C R55, RZ, R55, RZ ;  /* 0x00000037ff37723e */ /* 0x000fe400048060ff */
[----:B------:R-:W-:Y:S02]  /*5590*/  F2FP.SATFINITE.E5M2.F32.PACK_AB_MERGE_C R18, RZ, R18, RZ ;  /* 0x00000012ff12723e */ /* 0x000fe400048060ff */
[----:B------:R-:W-:Y:S02]  /*55a0*/  F2FP.SATFINITE.E5M2.F32.PACK_AB_MERGE_C R5, RZ, R5, RZ ;  /* 0x00000005ff05723e */ /* 0x000fe400048060ff */
[----:B------:R-:W-:Y:S02]  /*55b0*/  F2FP.SATFINITE.E5M2.F32.PACK_AB_MERGE_C R0, RZ, R0, RZ ;  /* 0x00000000ff00723e */ /* 0x000fe400048060ff */
[----:B------:R-:W-:Y:S01]  /*55c0*/  F2FP.SATFINITE.E5M2.F32.PACK_AB_MERGE_C R24, RZ, R24, RZ ;  /* 0x00000018ff18723e */ /* 0x000fe200048060ff */
        /* <DEDUP_REMOVED lines=10> */
.L_x_12729:
[----:B------:R-:W-:Y:S05]  /*5670*/  BSYNC B0 ;  /* 0x0000000000007941 */ /* 0x000fea0003800000 */
.L_x_12728:
        /* <DEDUP_REMOVED lines=11> */
.L_x_12731:
[----:B------:R-:W-:Y:S05]  /*5730*/  BSYNC B0 ;  /* 0x0000000000007941 */ /* 0x000fea0003800000 */
.L_x_12730:
        /* <DEDUP_REMOVED lines=14> */
.L_x_12733:
[----:B------:R-:W-:Y:S05]  /*5820*/  BSYNC B0 ;  /* 0x0000000000007941 */ /* 0x000fea0003800000 */
.L_x_12732:
[----:B------:R-:W-:Y:S01]  /*5830*/  FMUL R40, R45, R20 ;  /* 0x000000142d287220 */ /* 0x000fe20000400000 */
[----:B------:R-:W-:Y:S01]  /*5840*/  BSSY B0, `(.L_x_12734) ;  /* 0x0000010000007945 */ /* 0x000fe20003800000 */
[----:B------:R-:W-:-:S03]  /*5850*/  F2FP.SATFINITE.E5M2.F32.PACK_AB_MERGE_C R47, RZ, R47, RZ ;  /* 0x0000002fff2f723e */ /* 0x000fc600048060ff */
[----:B------:R-:W-:Y:S01]  /*5860*/  F2FP.SATFINITE.E5M2.F32.PACK_AB_MERGE_C R40, RZ, R40, RZ ;  /* 0x00000028ff28723e */ /* 0x000fe200048060ff */
        /* <DEDUP_REMOVED lines=13> */
.L_x_12735:
[----:B------:R-:W-:Y:S05]  /*5940*/  BSYNC B0 ;  /* 0x0000000000007941 */ /* 0x000fea0003800000 */
.L_x_12734:
        /* <DEDUP_REMOVED lines=67> */
[----:B-----5:R-:W-:Y:S05]  /*5d80*/  CALL.REL.NOINC `($__internal_303_$__cuda_sm20_rcp_rn_f32_slowpath) ;  /* 0x0000003400247944 */ /* 0x020fea0003c00000 */
[----:B------:R-:W-:Y:S05]  /*5d90*/  BRA `(.L_x_12738) ;  /* 0x0000000000107947 */ /* 0x000fea0003800000 */
.L_x_12737:
[----:B------:R-:W0:Y:S02]  /*5da0*/  MUFU.RCP R55, R0 ;  /* 0x0000000000377308 */ /* 0x000e240000001000 */
[----:B0-----:R-:W-:-:S04]  /*5db0*/  FFMA R24, R0, R55, -1 ;  /* 0xbf80000000187423 */ /* 0x001fc80000000037 */
[----:B------:R-:W-:-:S04]  /*5dc0*/  FADD.FTZ R24, -R24, -RZ ;  /* 0x800000ff18187221 */ /* 0x000fc80000010100 */
[----:B------:R-:W-:-:S07]  /*5dd0*/  FFMA R55, R55, R24, R55 ;  /* 0x0000001837377223 */ /* 0x000fce0000000037 */
.L_x_12738:
[----:B------:R-:W-:Y:S05]  /*5de0*/  BSYNC B1 ;  /* 0x0000000000017941 */ /* 0x000fea0003800000 */
.L_x_12736:
        /* <DEDUP_REMOVED lines=27> */
.L_x_12740:
[----:B------:R-:W0:Y:S02]  /*5fa0*/  MUFU.RCP R55, R34 ;  /* 0x0000002200377308 */ /* 0x000e240000001000 */
[----:B0-----:R-:W-:-:S04]  /*5fb0*/  FFMA R0, R34, R55, -1 ;  /* 0xbf80000022007423 */ /* 0x001fc80000000037 */
[----:B------:R-:W-:-:S04]  /*5fc0*/  FADD.FTZ R0, -R0, -RZ ;  /* 0x800000ff00007221 */ /* 0x000fc80000010100 */
[----:B------:R-:W-:-:S07]  /*5fd0*/  FFMA R55, R55, R0, R55 ;  /* 0x0000000037377223 */ /* 0x000fce0000000037 */
.L_x_12741:
[----:B------:R-:W-:Y:S05]  /*5fe0*/  BSYNC B1 ;  /* 0x0000000000017941 */ /* 0x000fea0003800000 */
.L_x_12739:
        /* <DEDUP_REMOVED lines=29> */
.L_x_12743:
[----:B------:R-:W0:Y:S02]  /*61c0*/  MUFU.RCP R55, R34 ;  /* 0x0000002200377308 */ /* 0x000e240000001000 */
[----:B0-----:R-:W-:-:S04]  /*61d0*/  FFMA R0, R34, R55, -1 ;  /* 0xbf80000022007423 */ /* 0x001fc80000000037 */
[----:B------:R-:W-:-:S04]  /*61e0*/  FADD.FTZ R0, -R0, -RZ ;  /* 0x800000ff00007221 */ /* 0x000fc80000010100 */
[----:B------:R-:W-:-:S07]  /*61f0*/  FFMA R55, R55, R0, R55 ;  /* 0x0000000037377223 */ /* 0x000fce0000000037 */
.L_x_12744:
[----:B------:R-:W-:Y:S05]  /*6200*/  BSYNC B1 ;  /* 0x0000000000017941 */ /* 0x000fea0003800000 */
.L_x_12742:
        /* <DEDUP_REMOVED lines=27> */
.L_x_12746:
[----:B------:R-:W0:Y:S02]  /*63c0*/  MUFU.RCP R55, R24 ;  /* 0x0000001800377308 */ /* 0x000e240000001000 */
[----:B0-----:R-:W-:-:S04]  /*63d0*/  FFMA R0, R24, R55, -1 ;  /* 0xbf80000018007423 */ /* 0x001fc80000000037 */
[----:B------:R-:W-:-:S04]  /*63e0*/  FADD.FTZ R0, -R0, -RZ ;  /* 0x800000ff00007221 */ /* 0x000fc80000010100 */
[----:B------:R-:W-:-:S07]  /*63f0*/  FFMA R55, R55, R0, R55 ;  /* 0x0000000037377223 */ /* 0x000fce0000000037 */
.L_x_12747:
[----:B------:R-:W-:Y:S05]  /*6400*/  BSYNC B1 ;  /* 0x0000000000017941 */ /* 0x000fea0003800000 */
.L_x_12745:
        /* <DEDUP_REMOVED lines=27> */
[----:B------:R-:W-:Y:S05]  /*65c0*/  CALL.REL.NOINC `($__internal_303_$__cuda_sm20_rcp_rn_f32_slowpath) ;  /* 0x0000002c00147944 */ /* 0x000fea0003c00000 */
[----:B------:R-:W-:Y:S05]  /*65d0*/  BRA `(.L_x_12750) ;  /* 0x0000000000107947 */ /* 0x000fea0003800000 */
.L_x_12749:
[----:B------:R-:W0:Y:S02]  /*65e0*/  MUFU.RCP R55, R34 ;  /* 0x0000002200377308 */ /* 0x000e240000001000 */
[----:B0-----:R-:W-:-:S04]  /*65f0*/  FFMA R0, R34, R55, -1 ;  /* 0xbf80000022007423 */ /* 0x001fc80000000037 */
[----:B------:R-:W-:-:S04]  /*6600*/  FADD.FTZ R0, -R0, -RZ ;  /* 0x800000ff00007221 */ /* 0x000fc80000010100 */
[----:B------:R-:W-:-:S07]  /*6610*/  FFMA R55, R55, R0, R55 ;  /* 0x0000000037377223 */ /* 0x000fce0000000037 */
.L_x_12750:
[----:B------:R-:W-:Y:S05]  /*6620*/  BSYNC B1 ;  /* 0x0000000000017941 */ /* 0x000fea0003800000 */
.L_x_12748:
        /* <DEDUP_REMOVED lines=27> */
.L_x_12752:
[----:B------:R-:W0:Y:S02]  /*67e0*/  MUFU.RCP R55, R34 ;  /* 0x0000002200377308 */ /* 0x000e240000001000 */
[----:B0-----:R-:W-:-:S04]  /*67f0*/  FFMA R0, R34, R55, -1 ;  /* 0xbf80000022007423 */ /* 0x001fc80000000037 */
[----:B------:R-:W-:-:S04]  /*6800*/  FADD.FTZ R0, -R0, -RZ ;  /* 0x800000ff00007221 */ /* 0x000fc80000010100 */
[----:B------:R-:W-:-:S07]  /*6810*/  FFMA R55, R55, R0, R55 ;  /* 0x0000000037377223 */ /* 0x000fce0000000037 */
.L_x_12753:
[----:B------:R-:W-:Y:S05]  /*6820*/  BSYNC B1 ;  /* 0x0000000000017941 */ /* 0x000fea0003800000 */
.L_x_12751:
        /* <DEDUP_REMOVED lines=27> */
[----:B------:R-:W-:Y:S05]  /*69e0*/  CALL.REL.NOINC `($__internal_303_$__cuda_sm20_rcp_rn_f32_slowpath) ;  /* 0x00000028000c7944 */ /* 0x000fea0003c00000 */
[----:B------:R-:W-:Y:S05]  /*69f0*/  BRA `(.L_x_12756) ;  /* 0x0000000000107947 */ /* 0x000fea0003800000 */
.L_x_12755:
[----:B------:R-:W0:Y:S02]  /*6a00*/  MUFU.RCP R55, R34 ;  /* 0x0000002200377308 */ /* 0x000e240000001000 */
[----:B0-----:R-:W-:-:S04]  /*6a10*/  FFMA R0, R34, R55, -1 ;  /* 0xbf80000022007423 */ /* 0x001fc80000000037 */
[----:B------:R-:W-:-:S04]  /*6a20*/  FADD.FTZ R0, -R0, -RZ ;  /* 0x800000ff00007221 */ /* 0x000fc80000010100 */
[----:B------:R-:W-:-:S07]  /*6a30*/  FFMA R55, R55, R0, R55 ;  /* 0x0000000037377223 */ /* 0x000fce0000000037 */
.L_x_12756:
[----:B------:R-:W-:Y:S05]  /*6a40*/  BSYNC B1 ;  /* 0x0000000000017941 */ /* 0x000fea0003800000 */
.L_x_12754:
        /* <DEDUP_REMOVED lines=27> */
.L_x_12758:
[----:B------:R-:W0:Y:S02]  /*6c00*/  MUFU.RCP R55, R34 ;  /* 0x0000002200377308 */ /* 0x000e240000001000 */
[----:B0-----:R-:W-:-:S04]  /*6c10*/  FFMA R0, R34, R55, -1 ;  /* 0xbf80000022007423 */ /* 0x001fc80000000037 */
[----:B------:R-:W-:-:S04]  /*6c20*/  FADD.FTZ R0, -R0, -RZ ;  /* 0x800000ff00007221 */ /* 0x000fc80000010100 */
[----:B------:R-:W-:-:S07]  /*6c30*/  FFMA R55, R55, R0, R55 ;  /* 0x0000000037377223 */ /* 0x000fce0000000037 */
.L_x_12759:
[----:B------:R-:W-:Y:S05]  /*6c40*/  BSYNC B1 ;  /* 0x0000000000017941 */ /* 0x000fea0003800000 */
.L_x_12757:
        /* <DEDUP_REMOVED lines=8> */
[----:B------:R-:W-:Y:S01]  /*6cd0*/  F2FP.SATFINITE.E5M2.F32.PACK_AB_MERGE_C R45, RZ, R8, RZ ;  /* 0x00000008ff2d723e */ /* 0x000fe200048060ff */
[----:B------:R-:W-:Y:S01]  /*6ce0*/  FFMA R11, R12, R0, R55 ;  /* 0x000000000c0b7223 */ /* 0x000fe20000000037 */
[C---:B------:R-:W-:Y:S01]  /*6cf0*/  FMNMX R12, |R19|.reuse, R18, !PT ;  /* 0x00000012130c7209 */ /* 0x040fe20007800200 */
[-C--:B------:R-:W-:Y:S01]  /*6d00*/  FMUL R8, R19, R20.reuse ;  /* 0x0000001413087220 */ /* 0x080fe20000400000 */
[----:B------:R-:W-:Y:S01]  /*6d10*/  F2FP.SATFINITE.E5M2.F32.PACK_AB_MERGE_C R34, RZ, R13, RZ ;  /* 0x0000000dff22723e */ /* 0x000fe200048060ff */
        /* <DEDUP_REMOVED lines=8> */
[----:B------:R-:W-:Y:S01]  /*6da0*/  F2FP.SATFINITE.E5M2.F32.PACK_AB_MERGE_C R22, RZ, R8, RZ ;  /* 0x00000008ff16723e */ /* 0x000fe200048060ff */
[----:B------:R-:W-:Y:S01]  /*6db0*/  FADD R8, R37, R18 ;  /* 0x0000001225087221 */ /* 0x000fe20000000000 */
[----:B------:R-:W-:Y:S01]  /*6dc0*/  F2FP.SATFINITE.E5M2.F32.PACK_AB_MERGE_C R35, RZ, R15, RZ ;  /* 0x0000000fff23723e */ /* 0x000fe200048060ff */
        /* <DEDUP_REMOVED lines=18> */
[----:B------:R-:W-:Y:S01]  /*6ef0*/  F2FP.SATFINITE.E5M2.F32.PACK_AB_MERGE_C R22, RZ, R22, RZ ;  /* 0x00000016ff16723e */ /* 0x000fe200048060ff */
[----:B------:R0:W-:Y:S01]  /*6f00*/  @!P0 STG.E.U16 desc[UR10][R18.64], R45 ;  /* 0x0000002d12008986 */ /* 0x0001e2000c10150a */
[----:B------:R-:W-:Y:S01]  /*6f10*/  LOP3.LUT R47, R24, 0xffff, RZ, 0xc0, !PT ;  /* 0x0000ffff182f7812 */ /* 0x000fe200078ec0ff */
[----:B------:R-:W-:Y:S01]  /*6f20*/  FMUL R24, R11, R20 ;  /* 0x000000140b187220 */ /* 0x000fe20000400000 */
[----:B------:R-:W-:Y:S01]  /*6f30*/  F2FP.SATFINITE.E5M2.F32.PACK_AB_MERGE_C R35, RZ, R35, RZ ;  /* 0x00000023ff23723e */ /* 0x000fe200048060ff */
[----:B------:R1:W-:Y:S01]  /*6f40*/  @!P0 STG.E.U16 desc[UR10][R12.64], R15 ;  /* 0x0000000f0c008986 */ /* 0x0003e2000c10150a */
[----:B------:R-:W-:Y:S01]  /*6f50*/  IMAD.U32 R0, R22, 0x10000, RZ ;  /* 0x0001000016007824 */ /* 0x000fe200078e00ff */
[----:B------:R-:W-:Y:S02]  /*6f60*/  F2FP.SATFINITE.E5M2.F32.PACK_AB_MERGE_C R23, RZ, R23, RZ ;  /* 0x00000017ff17723e */ /* 0x000fe400048060ff */
[----:B------:R-:W-:-:S02]  /*6f70*/  SHF.L.U32 R37, R35, 0x10, RZ ;  /* 0x0000001023257819 */ /* 0x000fc400000006ff */
[----:B------:R-:W-:Y:S02]  /*6f80*/  LOP3.LUT R34, R34, 0xffff, RZ, 0xc0, !PT ;  /* 0x0000ffff22227812 */ /* 0x000fe400078ec0ff */
[----:B------:R-:W-:Y:S01]  /*6f90*/  F2FP.SATFINITE.E5M2.F32.PACK_AB_MERGE_C R46, RZ, R24, RZ ;  /* 0x00000018ff2e723e */ /* 0x000fe200048060ff */
        /* <DEDUP_REMOVED lines=21> */
.L_x_12761:
[----:B------:R-:W-:Y:S05]  /*70f0*/  BSYNC B0 ;  /* 0x0000000000007941 */ /* 0x000fea0003800000 */
.L_x_12760:
        /* <DEDUP_REMOVED lines=9> */
.L_x_12763:
[----:B------:R-:W-:Y:S05]  /*7190*/  BSYNC B0 ;  /* 0x0000000000007941 */ /* 0x000fea0003800000 */
.L_x_12762:
        /* <DEDUP_REMOVED lines=95> */
.L_x_12768:
        /* <DEDUP_REMOVED lines=51> */
.L_x_12767:
[----:B------:R-:W-:Y:S05]  /*7ac0*/  BSYNC B1 ;  /* 0x0000000000017941 */ /* 0x000fea0003800000 */
.L_x_12766:
        /* <DEDUP_REMOVED lines=15> */
.L_x_12770:
[----:B------:R-:W-:Y:S05]  /*7bc0*/  BSYNC B1 ;  /* 0x0000000000017941 */ /* 0x000fea0003800000 */
.L_x_12769:
        /* <DEDUP_REMOVED lines=27> */
.L_x_12765:
[----:B------:R-:W-:Y:S05]  /*7d80*/  BSYNC B0 ;  /* 0x0000000000007941 */ /* 0x000fea0003800000 */
.L_x_12764:
        /* <DEDUP_REMOVED lines=31> */
.L_x_12775:
        /* <DEDUP_REMOVED lines=51> */
.L_x_12774:
[----:B------:R-:W-:Y:S05]  /*82b0*/  BSYNC B1 ;  /* 0x0000000000017941 */ /* 0x000fea0003800000 */
.L_x_12773:
        /* <DEDUP_REMOVED lines=15> */
.L_x_12777:
[----:B------:R-:W-:Y:S05]  /*83b0*/  BSYNC B1 ;  /* 0x0000000000017941 */ /* 0x000fea0003800000 */
.L_x_12776:
        /* <DEDUP_REMOVED lines=27> */
.L_x_12772:
[----:B------:R-:W-:Y:S05]  /*8570*/  BSYNC B0 ;  /* 0x0000000000007941 */ /* 0x000fea0003800000 */
.L_x_12771:
        /* <DEDUP_REMOVED lines=44> */
.L_x_12779:
[----:B------:R-:W-:Y:S05]  /*8840*/  BSYNC B0 ;  /* 0x0000000000007941 */ /* 0x000fea0003800000 */
.L_x_12778:
        /* <DEDUP_REMOVED lines=39> */
.L_x_12790:
[----:B-1----:R-:W-:-:S07]  /*8ac0*/  FMNMX R9, R2, R9, !PT ;  /* 0x0000000902097209 */ /* 0x002fce0007800000 */
.L_x_12782:
[----:B------:R-:W-:Y:S05]  /*8ad0*/  BSYNC B0 ;  /* 0x0000000000007941 */ /* 0x000fea0003800000 */
.L_x_12781:
[----:B------:R-:W-:Y:S01]  /*8ae0*/  ISETP.NE.AND P0, PT, R29, RZ, PT ;  /* 0x000000ff1d00720c */ /* 0x000fe20003f05270 */
[----:B------:R-:W-:-:S12]  /*8af0*/  BSSY B0, `(.L_x_12780) ;  /* 0x0000004000007945 */ /* 0x000fd80003800000 */
[----:B------:R-:W-:Y:S05]  /*8b00*/  @P0 BRA `(.L_x_12784) ;  /* 0x0000000000080947 */ /* 0x000fea0003800000 */
[----:B0-----:R-:W0:Y:S02]  /*8b10*/  LDC.64 R2, c[0x0][0x238] ;  /* 0x00008e00ff027b82 */ /* 0x001e240000000a00 */
[----:B0-----:R1:W-:Y:S02]  /*8b20*/  REDG.E.MAX.S32.STRONG.GPU desc[UR10][R2.64], R9 ;  /* 0x000000090200798e */ /* 0x0013e4000d10e38a */
.L_x_12784:
[----:B------:R-:W-:Y:S05]  /*8b30*/  BSYNC B0 ;  /* 0x0000000000007941 */ /* 0x000fea0003800000 */
.L_x_12780:
        /* <DEDUP_REMOVED lines=12> */
[----:B01-3--:R-:W-:Y:S05]  /*8c00*/  CALL.REL.NOINC `($__internal_303_$__cuda_sm20_rcp_rn_f32_slowpath) ;  /* 0x0000000400847944 */ /* 0x00bfea0003c00000 */
[----:B------:R-:W-:Y:S05]  /*8c10*/  BRA `(.L_x_12786) ;  /* 0x0000000000107947 */ /* 0x000fea0003800000 */
.L_x_12785:
[----:B------:R-:W2:Y:S02]  /*8c20*/  MUFU.RCP R55, R20 ;  /* 0x0000001400377308 */ /* 0x000ea40000001000 */
[----:B--2---:R-:W-:-:S04]  /*8c30*/  FFMA R0, R55, R20, -1 ;  /* 0xbf80000037007423 */ /* 0x004fc80000000014 */
[----:B------:R-:W-:-:S04]  /*8c40*/  FADD.FTZ R0, -R0, -RZ ;  /* 0x800000ff00007221 */ /* 0x000fc80000010100 */
[----:B------:R-:W-:-:S07]  /*8c50*/  FFMA R55, R55, R0, R55 ;  /* 0x0000000037377223 */ /* 0x000fce0000000037 */
.L_x_12786:
[----:B01----:R-:W0:Y:S02]  /*8c60*/  LDC.64 R2, c[0x0][0x240] ;  /* 0x00009000ff027b82 */ /* 0x003e240000000a00 */
[----:B0-----:R-:W-:Y:S01]  /*8c70*/  STG.E desc[UR10][R2.64], R55 ;  /* 0x0000003702007986 */ /* 0x001fe2000c10190a */
[----:B------:R-:W-:Y:S05]  /*8c80*/  EXIT ;  /* 0x000000000000794d */ /* 0x000fea0003800000 */
.L_x_12783:
[----:B------:R-:W-:Y:S01]  /*8c90*/  MOV R5, 0x4 ;  /* 0x0000000400057802 */ /* 0x000fe20000000f00 */
[----:B------:R-:W-:Y:S01]  /*8ca0*/  IMAD.MOV.U32 R7, RZ, RZ, 0x1f ;  /* 0x0000001fff077424 */ /* 0x000fe200078e00ff */
[----:B------:R-:W-:-:S07]  /*8cb0*/  MOV R4, 0xffffffff ;  /* 0xffffffff00047802 */ /* 0x000fce0000000f00 */
[----:B01----:R-:W-:Y:S05]  /*8cc0*/  WARPSYNC.COLLECTIVE R4, `(.L_x_12787) ;  /* 0x0000000004087348 */ /* 0x003fea0003c00000 */
[----:B-1----:R1:W2:Y:S02]  /*8cd0*/  SHFL.DOWN P0, R9, R0, R5, R7 ;  /* 0x0800000500097389 */ /* 0x0022a40000000007 */
[----:B012---:R-:W-:Y:S01]  /*8ce0*/  ENDCOLLECTIVE ;  /* 0x000000000000791b */ /* 0x007fe20003800000 */
.L_x_12787:
[----:B------:R-:W-:Y:S02]  /*8cf0*/  IMAD.MOV.U32 R5, RZ, RZ, 0x2 ;  /* 0x00000002ff057424 */ /* 0x000fe400078e00ff */
[----:B------:R-:W-:-:S05]  /*8d00*/  IMAD.MOV.U32 R3, RZ, RZ, R9 ;  /* 0x000000ffff037224 */ /* 0x000fca00078e0009 */
[----:B------:R-:W-:-:S04]  /*8d10*/  FMNMX R3, R3, R0, !PT ;  /* 0x0000000003037209 */ /* 0x000fc80007800000 */
[----:B------:R-:W-:-:S07]  /*8d20*/  MOV R0, R3 ;  /* 0x0000000300007202 */ /* 0x000fce0000000f00 */
[----:B------:R-:W-:Y:S05]  /*8d30*/  WARPSYNC.COLLECTIVE R4, `(.L_x_12788) ;  /* 0x0000000004087348 */ /* 0x000fea0003c00000 */
[----:B------:R0:W1:Y:S02]  /*8d40*/  SHFL.DOWN P0, R9, R0, R5, R7 ;  /* 0x0800000500097389 */ /* 0x0000640000000007 */
[----:B01----:R-:W-:Y:S01]  /*8d50*/  ENDCOLLECTIVE ;  /* 0x000000000000791b */ /* 0x003fe20003800000 */
.L_x_12788:
[----:B------:R-:W-:Y:S02]  /*8d60*/  MOV R5, 0x1 ;  /* 0x0000000100057802 */ /* 0x000fe40000000f00 */
[----:B------:R-:W-:-:S04]  /*8d70*/  MOV R2, R9 ;  /* 0x0000000900027202 */ /* 0x000fc80000000f00 */
[----:B------:R-:W-:-:S05]  /*8d80*/  FMNMX R2, R3, R2, !PT ;  /* 0x0000000203027209 */ /* 0x000fca0007800000 */
[----:B------:R-:W-:-:S07]  /*8d90*/  IMAD.MOV.U32 R0, RZ, RZ, R2 ;  /* 0x000000ffff007224 */ /* 0x000fce00078e0002 */
[----:B------:R-:W-:Y:S05]  /*8da0*/  WARPSYNC.COLLECTIVE R4, `(.L_x_12789) ;  /* 0x0000000004087348 */ /* 0x000fea0003c00000 */
[----:B------:R0:W1:Y:S02]  /*8db0*/  SHFL.DOWN P0, R9, R0, R5, R7 ;  /* 0x0800000500097389 */ /* 0x0000640000000007 */
[----:B01----:R-:W-:Y:S01]  /*8dc0*/  ENDCOLLECTIVE ;  /* 0x000000000000791b */ /* 0x003fe20003800000 */
.L_x_12789:
[----:B------:R-:W-:Y:S05]  /*8dd0*/  BRA `(.L_x_12790) ;  /* 0xfffffffc00387947 */ /* 0x000fea000383ffff */
        .weak           $__internal_302_$__cuda_sm20_div_u64
        .type           $__internal_302_$__cuda_sm20_div_u64,@function
        .size           $__internal_302_$__cuda_sm20_div_u64,($__internal_303_$__cuda_sm20_rcp_rn_f32_slowpath - $__internal_302_$__cuda_sm20_div_u64)
$__internal_302_$__cuda_sm20_div_u64:
        /* <DEDUP_REMOVED lines=67> */
[----:B------:R-:W-:Y:S06]  /*9210*/  RET.REL.NODEC R4 `(_ZN18transformer_engine6detail38cast_transpose_fused_kernel_notalignedILb1ELb1ELb0EfNS_16CTDBiasDActParamI13__nv_bfloat16S3_13__nv_fp8_e5m2fEELi2ELi4ENS_5EmptyEXadL_ZNS_6dqgeluIffEET_T0_RKS6_EEEEvT3_mmm) ;  /* 0xffffff6c04787950 */ /* 0x000fec0003c3ffff */
        .weak           $__internal_303_$__cuda_sm20_rcp_rn_f32_slowpath
        .type           $__internal_303_$__cuda_sm20_rcp_rn_f32_slowpath,@function
        .size           $__internal_303_$__cuda_sm20_rcp_rn_f32_slowpath,(.L_x_34788 - $__internal_303_$__cuda_sm20_rcp_rn_f32_slowpath)
$__internal_303_$__cuda_sm20_rcp_rn_f32_slowpath:
        /* <DEDUP_REMOVED lines=15> */
.L_x_12792:
        /* <DEDUP_REMOVED lines=33> */
.L_x_12794:
[----:B------:R0:W1:Y:S02]  /*9520*/  MUFU.RCP R55, R0 ;  /* 0x0000000000377308 */ /* 0x0000640000001000 */
.L_x_12793:
[----:B------:R-:W-:Y:S05]  /*9530*/  BSYNC B0 ;  /* 0x0000000000007941 */ /* 0x000fea0003800000 */
.L_x_12791:
[----:B------:R-:W-:Y:S01]  /*9540*/  HFMA2.MMA R45, -RZ, RZ, 0, 0 ;  /* 0x00000000ff2d7435 */ /* 0x000fe200000001ff */
[----:B------:R-:W-:-:S05]  /*9550*/  IMAD.MOV.U32 R44, RZ, RZ, R42 ;  /* 0x000000ffff2c7224 */ /* 0x000fca00078e002a */
[----:B01----:R-:W-:Y:S05]  /*9560*/  RET.REL.NODEC R44 `(_ZN18transformer_engine6detail38cast_transpose_fused_kernel_notalignedILb1ELb1ELb0EfNS_16CTDBiasDActParamI13__nv_bfloat16S3_13__nv_fp8_e5m2fEELi2ELi4ENS_5EmptyEXadL_ZNS_6dqgeluIffEET_T0_RKS6_EEEEvT3_mmm) ;  /* 0xffffff682ca47950 */ /* 0x003fea0003c3ffff */
.L_x_12795:
        /* <DEDUP_REMOVED lines=9> */
.L_x_34788:


//--------------------- .text._ZN18transformer_engine6detail38cast_transpose_fused_kernel_notalignedILb1ELb1ELb0EfNS_16CTDBiasDActParamI13__nv_bfloat16S3_S3_fEELi2ELi2ENS_5EmptyEXadL_ZNS_6dqgeluIffEET_T0_RKS5_EEEEvT3_mmm --------------------------
	.section	.text._ZN18transformer_engine6detail38cast_transpose_fused_kernel_notalignedILb1ELb1ELb0EfNS_16CTDBiasDActParamI13__nv_bfloat16S3_S3_fEELi2ELi2ENS_5EmptyEXadL_ZNS_6dqgeluIffEET_T0_RKS5_EEEEvT3_mmm,"ax",@progbits
	.align	128
        .global         _ZN18transformer_engine6detail38cast_transpose_fused_kernel_notalignedILb1ELb1ELb0EfNS_16CTDBiasDActParamI13__nv_bfloat16S3_S3_fEELi2ELi2ENS_5EmptyEXadL_ZNS_6dqgeluIffEET_T0_RKS5_EEEEvT3_mmm
        .type           _ZN18transformer_engine6detail38cast_transpose_fused_kernel_notalignedILb1ELb1ELb0EfNS_16CTDBiasDActParamI13__nv_bfloat16S3_S3_fEELi2ELi2ENS_5EmptyEXadL_ZNS_6dqgeluIffEET_T0_RKS5_EEEEvT3_mmm,@function
        .size           _ZN18transformer_engine6detail38cast_transpose_fused_kernel_notalignedILb1ELb1ELb0EfNS_16CTDBiasDActParamI13__nv_bfloat16S3_S3_fEELi2ELi2ENS_5EmptyEXadL_ZNS_6dqgeluIffEET_T0_RKS5_EEEEvT3_mmm,(.L_x_34790 - _ZN18transformer_engine6detail38cast_transpose_fused_kernel_notalignedILb1ELb1ELb0EfNS_16CTDBiasDActParamI13__nv_bfloat16S3_S3_fEELi2ELi2ENS_5EmptyEXadL_ZNS_6dqgeluIffEET_T0_RKS5_EEEEvT3_mmm)
        .other          _ZN18transformer_engine6detail38cast_transpose_fused_kernel_notalignedILb1ELb1ELb0EfNS_16CTDBiasDActParamI13__nv_bfloat16S3_S3_fEELi2ELi2ENS_5EmptyEXadL_ZNS_6dqgeluIffEET_T0_RKS5_EEEEvT3_mmm,@"STO_CUDA_ENTRY STV_DEFAULT"
_ZN18transformer_engine6detail38cast_transpose_fused_kernel_notalignedILb1ELb1ELb0EfNS_16CTDBiasDActParamI13__nv_bfloat16S3_S3_fEELi2ELi2ENS_5EmptyEXadL_ZNS_6dqgeluIffEET_T0_RKS5_EEEEvT3_mmm:
.text._ZN18transformer_engine6detail38cast_transpose_fused_kernel_notalignedILb1ELb1ELb0EfNS_16CTDBiasDActParamI13__nv_bfloat16S3_S3_fEELi2ELi2ENS_5EmptyEXadL_ZNS_6dqgeluIffEET_T0_RKS5_EEEEvT3_mmm:
        /* <DEDUP_REMOVED lines=19> */
[----:B------:R-:W-:Y:S05]  /*0130*/  CALL.REL.NOINC `($__internal_304_$__cuda_sm20_div_u64) ;  /* 0x00000054002c7944 */ /* 0x000fea0003c00000 */
        /* <DEDUP_REMOVED lines=8> */
.L_x_12796:
        /* <DEDUP_REMOVED lines=22> */
.L_x_12797:
[----:B------:R-:W0:Y:S01]  /*0320*/  LDC.64 R12, c[0x0][0x258] ;  /* 0x00009600ff0c7b82 */ /* 0x000e220000000a00 */
[----:B------:R-:W-:Y:S01]  /*0330*/  ULDC.64 UR6, c[0x0][0x260] ;  /* 0x0000980000067ab9 */ /* 0x000fe20000000a00 */
[----:B------:R-:W-:Y:S01]  /*0340*/  SHF.L.U64.HI R4, R32, 0x5, R33 ;  /* 0x0000000520047819 */ /* 0x000fe20000010221 */
[----:B------:R-:W-:Y:S01]  /*0350*/  USHF.R.U64 UR4, UR6, 0x1, UR7 ;  /* 0x0000000106047899 */ /* 0x000fe20008001207 */
[--C-:B------:R-:W-:Y:S01]  /*0360*/  SHF.L.U64.HI R10, R20, 0x5, R41.reuse ;  /* 0x00000005140a7819 */ /* 0x100fe20000010229 */
[----:B------:R-:W-:Y:S01]  /*0370*/  USHF.R.U32.HI UR5, URZ, 0x1, UR7 ;  /* 0x000000013f057899 */ /* 0x000fe20008011607 */
[----:B------:R-:W-:Y:S01]  /*0380*/  SHF.R.U32.HI R5, RZ, 0x5, R54 ;  /* 0x00000005ff057819 */ /* 0x000fe20000011636 */
[----:B------:R-:W-:Y:S01]  /*0390*/  IMAD.MOV.U32 R21, RZ, RZ, R41 ;  /* 0x000000ffff157224 */ /* 0x000fe200078e0029 */
[----:B------:R-:W-:Y:S01]  /*03a0*/  ULDC.64 UR8, c[0x0][0x208] ;  /* 0x0000820000087ab9 */ /* 0x000fe20000000a00 */
[----:B------:R-:W-:Y:S01]  /*03b0*/  LEA R6, P1, -R32, UR4, 0x5 ;  /* 0x0000000420067c11 */ /* 0x000fe2000f8229ff */
[----:B------:R-:W-:Y:S01]  /*03c0*/  ULDC.64 UR10, c[0x0][0x210] ;  /* 0x00008400000a7ab9 */ /* 0x000fe20000000a00 */
[----:B------:R-:W-:-:S02]  /*03d0*/  IMAD.SHL.U32 R9, R5, 0x4, RZ ;  /* 0x0000000405097824 */ /* 0x000fc400078e00ff */
[----:B------:R-:W-:Y:S01]  /*03e0*/  IADD3.X R4, ~R4, UR5, RZ, P1, !PT ;  /* 0x0000000504047c10 */ /* 0x000fe20008ffe5ff */
[--C-:B------:R-:W-:Y:S01]  /*03f0*/  IMAD R11, R5, -0x4, R54.reuse ;  /* 0xfffffffc050b7824 */ /* 0x100fe200078e0236 */
[----:B------:R-:W-:Y:S01]  /*0400*/  ISETP.LT.U32.AND P1, PT, R6, 0x20, PT ;  /* 0x000000200600780c */ /* 0x000fe20003f21070 */
[----:B------:R-:W-:Y:S01]  /*0410*/  ULDC.64 UR4, c[0x0][0x218] ;  /* 0x0000860000047ab9 */ /* 0x000fe20000000a00 */
[----:B------:R-:W-:Y:S02]  /*0420*/  LOP3.LUT R5, R9, 0x1c, RZ, 0xe2, !PT ;  /* 0x0000001c09057812 */ /* 0x000fe400078ee2ff */
[----:B------:R-:W-:Y:S02]  /*0430*/  ISETP.LT.U32.AND.EX P1, PT, R4, RZ, PT, P1 ;  /* 0x000000ff0400720c */ /* 0x000fe40003f21110 */
[----:B------:R-:W-:Y:S01]  /*0440*/  SHF.R.U32.HI R4, RZ, 0x2, R54 ;  /* 0x00000002ff047819 */ /* 0x000fe20000011636 */
[----:B------:R-:W-:Y:S01]  /*0450*/  VIADD R15, R5, 0x1 ;  /* 0x00000001050f7836 */ /* 0x000fe20000000000 */
[----:B------:R-:W-:Y:S01]  /*0460*/  SEL R6, R6, 0x20, P1 ;  /* 0x0000002006067807 */ /* 0x000fe20000800000 */
[----:B0-----:R-:W-:Y:S01]  /*0470*/  IMAD.WIDE.U32 R28, R32, R12, R20 ;  /* 0x0000000c201c7225 */ /* 0x001fe200078e0014 */
[----:B------:R-:W-:-:S02]  /*0480*/  SHF.R.U64 R2, R12, 0x1, R13 ;  /* 0x000000010c027819 */ /* 0x000fc4000000120d */
[----:B------:R-:W-:Y:S02]  /*0490*/  SHF.R.U32.HI R3, RZ, 0x1, R13 ;  /* 0x00000001ff037819 */ /* 0x000fe4000001160d */
[----:B------:R-:W-:Y:S02]  /*04a0*/  LEA R8, P0, -R20, R2, 0x5 ;  /* 0x0000000214087211 */ /* 0x000fe400078029ff */
[----:B------:R-:W-:Y:S02]  /*04b0*/  LOP3.LUT R23, R11, 0x1f, RZ, 0xc0, !PT ;  /* 0x0000001f0b177812 */ /* 0x000fe400078ec0ff */
[----:B------:R-:W-:Y:S02]  /*04c0*/  IADD3.X R7, R3, ~R10, RZ, P0, !PT ;  /* 0x8000000a03077210 */ /* 0x000fe400007fe4ff */
[----:B------:R-:W-:Y:S02]  /*04d0*/  ISETP.LT.U32.AND P0, PT, R8, 0x20, PT ;  /* 0x000000200800780c */ /* 0x000fe40003f01070 */
[----:B------:R-:W-:-:S02]  /*04e0*/  LOP3.LUT R4, R4, 0x38, RZ, 0xc0, !PT ;  /* 0x0000003804047812 */ /* 0x000fc400078ec0ff */
[----:B------:R-:W-:Y:S01]  /*04f0*/  ISETP.LT.U32.AND.EX P0, PT, R7, RZ, PT, P0 ;  /* 0x000000ff0700720c */ /* 0x000fe20003f01100 */
[----:B------:R-:W-:Y:S01]  /*0500*/  IMAD R7, R33, R12, RZ ;  /* 0x0000000c21077224 */ /* 0x000fe200078e02ff */
[----:B------:R-:W-:Y:S01]  /*0510*/  SHF.L.U32 R21, R28, 0x7, RZ ;  /* 0x000000071c157819 */ /* 0x000fe200000006ff */
[----:B------:R-:W-:Y:S01]  /*0520*/  IMAD.WIDE.U32 R30, R2, R4, RZ ;  /* 0x00000004021e7225 */ /* 0x000fe200078e00ff */
[----:B------:R-:W-:Y:S02]  /*0530*/  SEL R8, R8, 0x20, P0 ;  /* 0x0000002008087807 */ /* 0x000fe40000000000 */
[----:B------:R-:W-:Y:S01]  /*0540*/  ISETP.GE.U32.AND P0, PT, R5, R6, PT ;  /* 0x000000060500720c */ /* 0x000fe20003f06070 */
[----:B------:R-:W-:Y:S01]  /*0550*/  IMAD R9, R32, R13, R7 ;  /* 0x0000000d20097224 */ /* 0x000fe200078e0207 */
[----:B------:R-:W-:Y:S01]  /*0560*/  IADD3 R11, R11, -0x1, RZ ;  /* 0xffffffff0b0b7810 */ /* 0x000fe20007ffe0ff */
[----:B------:R-:W-:Y:S01]  /*0570*/  IMAD R7, R3, R4, RZ ;  /* 0x0000000403077224 */ /* 0x000fe200078e02ff */
[----:B------:R-:W-:Y:S01]  /*0580*/  ISETP.LT.U32.AND P0, PT, R23, R8, !P0 ;  /* 0x000000081700720c */ /* 0x000fe20004701070 */
[----:B------:R-:W-:Y:S01]  /*0590*/  IMAD.IADD R29, R29, 0x1, R9 ;  /* 0x000000011d1d7824 */ /* 0x000fe200078e0209 */
[----:B------:R-:W-:Y:S01]  /*05a0*/  IADD3 R23, P2, R23, R30, RZ ;  /* 0x0000001e17177210 */ /* 0x000fe20007f5e0ff */
[----:B------:R-:W-:Y:S01]  /*05b0*/  IMAD.IADD R7, R31, 0x1, R7 ;  /* 0x000000011f077824 */ /* 0x000fe200078e0207 */
[----:B------:R-:W-:-:S02]  /*05c0*/  IADD3 R9, P1, R21, UR4, RZ ;  /* 0x0000000415097c10 */ /* 0x000fc4000ff3e0ff */
[----:B------:R-:W-:Y:S02]  /*05d0*/  SHF.L.U64.HI R22, R28, 0x7, R29 ;  /* 0x000000071c167819 */ /* 0x000fe4000001021d */
[----:B------:R-:W-:Y:S02]  /*05e0*/  IADD3.X R24, RZ, R7, RZ, P2, !PT ;  /* 0x00000007ff187210 */ /* 0x000fe400017fe4ff */
[----:B------:R-:W-:Y:S01]  /*05f0*/  IADD3.X R10, R22, UR5, RZ, P1, !PT ;  /* 0x00000005160a7c10 */ /* 0x000fe20008ffe4ff */
[----:B------:R-:W-:Y:S01]  /*0600*/  ULDC.64 UR4, c[0x0][0x230] ;  /* 0x00008c0000047ab9 */ /* 0x000fe20000000a00 */
[----:B------:R-:W-:Y:S01]  /*0610*/  LOP3.LUT R11, R11, 0x1f, RZ, 0xc0, !PT ;  /* 0x0000001f0b0b7812 */ /* 0x000fe200078ec0ff */
[C---:B------:R-:W-:Y:S01]  /*0620*/  @P0 IMAD.SHL.U32 R18, R23.reuse, 0x4, RZ ;  /* 0x0000000417120824 */ /* 0x040fe200078e00ff */
[----:B------:R-:W-:Y:S01]  /*0630*/  @P0 SHF.L.U64.HI R19, R23, 0x2, R24 ;  /* 0x0000000217130819 */ /* 0x000fe20000010218 */
[----:B------:R-:W-:-:S03]  /*0640*/  @!P0 IMAD.MOV.U32 R25, RZ, RZ, RZ ;  /* 0x000000ffff198224 */ /* 0x000fc600078e00ff */
[----:B------:R-:W-:-:S05]  /*0650*/  @P0 IADD3 R16, P1, R18, R9, RZ ;  /* 0x0000000912100210 */ /* 0x000fca0007f3e0ff */
[----:B------:R-:W-:Y:S01]  /*0660*/  @P0 IMAD.X R17, R19, 0x1, R10, P1 ;  /* 0x0000000113110824 */ /* 0x000fe200008e060a */
[----:B------:R-:W-:-:S04]  /*0670*/  ISETP.GE.U32.AND P1, PT, R15, R6, PT ;  /* 0x000000060f00720c */ /* 0x000fc80003f26070 */
[----:B------:R0:W2:Y:S01]  /*0680*/  @P0 LDG.E R25, desc[UR8][R16.64] ;  /* 0x0000000810190981 */ /* 0x0000a2000c1e1900 */
[C---:B------:R-:W-:Y:S02]  /*0690*/  ISETP.LT.U32.AND P1, PT, R11.reuse, R8, !P1 ;  /* 0x000000080b00720c */ /* 0x040fe40004f21070 */
[----:B------:R-:W-:Y:S02]  /*06a0*/  IADD3 R14, P3, R11, R30, RZ ;  /* 0x0000001e0b0e7210 */ /* 0x000fe40007f7e0ff */
[----:B------:R-:W-:Y:S02]  /*06b0*/  @!P0 MOV R40, RZ ;  /* 0x000000ff00288202 */ /* 0x000fe40000000f00 */
[----:B------:R-:W-:Y:S02]  /*06c0*/  IADD3.X R15, RZ, R7, RZ, P3, !PT ;  /* 0x00000007ff0f7210 */ /* 0x000fe40001ffe4ff */
[----:B------:R-:W-:Y:S02]  /*06d0*/  @P0 IADD3 R38, P4, R23, R2, RZ ;  /* 0x0000000217260210 */ /* 0x000fe40007f9e0ff */
[----:B------:R-:W-:-:S03]  /*06e0*/  ISETP.NE.U32.AND P2, PT, RZ, UR4, PT ;  /* 0x00000004ff007c0c */ /* 0x000fc6000bf45070 */
[----:B------:R-:W-:Y:S02]  /*06f0*/  @P1 LOP3.LUT R11, R12, 0xfffffffe, RZ, 0xc0, !PT ;  /* 0xfffffffe0c0b1812 */ /* 0x000fe400078ec0ff */
[----:B------:R-:W-:Y:S02]  /*0700*/  @P1 LOP3.LUT R27, R13, 0x3fffffff, RZ, 0xc0, !PT ;  /* 0x3fffffff0d1b1812 */ /* 0x000fe400078ec0ff */
[----:B------:R-:W-:Y:S02]  /*0710*/  @!P1 CS2R R52, SRZ ;  /* 0x0000000000349805 */ /* 0x000fe4000001ff00 */
[----:B------:R-:W-:Y:S01]  /*0720*/  @P1 IADD3 R26, P5, R11, R14, RZ ;  /* 0x0000000e0b1a1210 */ /* 0x000fe20007fbe0ff */
[----:B------:R-:W-:Y:S01]  /*0730*/  @P1 IMAD R13, R3, 0x3, RZ ;  /* 0x00000003030d1824 */ /* 0x000fe200078e02ff */
[----:B------:R-:W-:Y:S01]  /*0740*/  IADD3 R11, P3, R21, UR10, RZ ;  /* 0x0000000a150b7c10 */ /* 0x000fe2000ff7e0ff */
[----:B------:R-:W-:Y:S01]  /*0750*/  @P0 IMAD.X R21, R24, 0x1, R3, P4 ;  /* 0x0000000118150824 */ /* 0x000fe200020e0603 */
[----:B------:R-:W-:Y:S01]  /*0760*/  ISETP.NE.AND.EX P2, PT, RZ, UR5, PT, P2 ;  /* 0x00000005ff007c0c */ /* 0x000fe2000bf45320 */
[--C-:B------:R-:W-:Y:S01]  /*0770*/  @P1 IMAD.X R27, R27, 0x1, R15.reuse, P5 ;  /* 0x000000011b1b1824 */ /* 0x100fe200028e060f */
[----:B------:R-:W-:Y:S01]  /*0780*/  IADD3.X R12, R22, UR11, RZ, P3, !PT ;  /* 0x0000000b160c7c10 */ /* 0x000fe20009ffe4ff */
[----:B------:R-:W-:Y:S01]  /*0790*/  @P1 IMAD.WIDE.U32 R14, R2, 0x3, R14 ;  /* 0x00000003020e1825 */ /* 0x000fe200078e000e */
[-C--:B------:R-:W-:Y:S01]  /*07a0*/  @P0 IADD3 R18, P3, R18, R11.reuse, RZ ;  /* 0x0000000b12120210 */ /* 0x080fe20007f7e0ff */
[----:B------:R-:W-:Y:S01]  /*07b0*/  ULDC.64 UR4, c[0x0][0x220] ;  /* 0x0000880000047ab9 */ /* 0x000fe20000000a00 */
[C---:B------:R-:W-:Y:S01]  /*07c0*/  @P0 SHF.L.U64.HI R21, R38.reuse, 0x2, R21 ;  /* 0x0000000226150819 */ /* 0x040fe20000010215 */
[----:B------:R-:W-:Y:S01]  /*07d0*/  @P1 IMAD.IADD R13, R15, 0x1, R13 ;  /* 0x000000010f0d1824 */ /* 0x000fe200078e020d */
[----:B------:R-:W-:Y:S01]  /*07e0*/  @P0 SHF.L.U32 R38, R38, 0x2, RZ ;  /* 0x0000000226260819 */ /* 0x000fe200000006ff */
[----:B------:R-:W-:Y:S01]  /*07f0*/  @P0 IMAD.X R19, R19, 0x1, R12, P3 ;  /* 0x0000000113130824 */ /* 0x000fe200018e060c */
[----:B------:R-:W-:Y:S01]  /*0800*/  @P1 SHF.L.U64.HI R27, R26, 0x2, R27 ;  /* 0x000000021a1b1819 */ /* 0x000fe2000001021b */
[----:B------:R-:W-:Y:S01]  /*0810*/  @P1 IMAD.SHL.U32 R42, R14, 0x4, RZ ;  /* 0x000000040e2a1824 */ /* 0x000fe200078e00ff */
[----:B0-----:R-:W-:-:S02]  /*0820*/  @P0 IADD3 R16, P3, R38, R11, RZ ;  /* 0x0000000b26100210 */ /* 0x001fc40007f7e0ff */
[----:B------:R-:W3:Y:S01]  /*0830*/  @P0 LDG.E R40, desc[UR8][R18.64] ;  /* 0x0000000812280981 */ /* 0x000ee2000c1e1900 */
[----:B------:R-:W-:Y:S01]  /*0840*/  @P1 IMAD.SHL.U32 R26, R26, 0x4, RZ ;  /* 0x000000041a1a1824 */ /* 0x000fe200078e00ff */
[----:B------:R-:W-:Y:S01]  /*0850*/  @P1 SHF.L.U64.HI R13, R14, 0x2, R13 ;  /* 0x000000020e0d1819 */ /* 0x000fe2000001020d */
[----:B------:R-:W-:Y:S01]  /*0860*/  @P0 IMAD.X R17, R21, 0x1, R12, P3 ;  /* 0x0000000115110824 */ /* 0x000fe200018e060c */
[----:B------:R-:W-:-:S05]  /*0870*/  @P0 IADD3 R38, P3, R38, R9, RZ ;  /* 0x0000000926260210 */ /* 0x000fca0007f7e0ff */
[----:B------:R-:W-:Y:S01]  /*0880*/  @P0 IMAD.X R39, R21, 0x1, R10, P3 ;  /* 0x0000000115270824 */ /* 0x000fe200018e060a */
[C---:B------:R-:W-:Y:S02]  /*0890*/  @P1 IADD3 R36, P3, R26.reuse, R11, RZ ;  /* 0x0000000b1a241210 */ /* 0x040fe40007f7e0ff */
[----:B------:R-:W-:-:S03]  /*08a0*/  @P1 IADD3 R26, P4, R26, R9, RZ ;  /* 0x000000091a1a1210 */ /* 0x000fc60007f9e0ff */
[C---:B------:R-:W-:Y:S02]  /*08b0*/  @P1 IMAD.X R37, R27.reuse, 0x1, R12, P3 ;  /* 0x000000011b251824 */ /* 0x040fe400018e060c */
[----:B------:R-:W-:Y:S01]  /*08c0*/  @P1 IMAD.X R27, R27, 0x1, R10, P4 ;  /* 0x000000011b1b1824 */ /* 0x000fe200020e060a */
[----:B------:R-:W-:Y:S02]  /*08d0*/  @!P0 MOV R21, RZ ;  /* 0x000000ff00158202 */ /* 0x000fe40000000f00 */
[----:B------:R0:W5:Y:S04]  /*08e0*/  @P1 LDG.E R52, desc[UR8][R36.64] ;  /* 0x0000000824341981 */ /* 0x000168000c1e1900 */
[----:B------:R-:W5:Y:S04]  /*08f0*/  @P1 LDG.E R53, desc[UR8][R26.64] ;  /* 0x000000081a351981 */ /* 0x000f68000c1e1900 */
[----:B------:R1:W5:Y:S01]  /*0900*/  @P0 LDG.E R21, desc[UR8][R38.64] ;  /* 0x0000000826150981 */ /* 0x000362000c1e1900 */
[----:B0-----:R-:W-:Y:S01]  /*0910*/  MOV R37, 0x3bbb989d ;  /* 0x3bbb989d00257802 */ /* 0x001fe20000000f00 */
[----:B-1----:R-:W-:Y:S01]  /*0920*/  IMAD.MOV.U32 R38, RZ, RZ, 0x437c0000 ;  /* 0x437c0000ff267424 */ /* 0x002fe200078e00ff */
[----:B------:R-:W0:Y:S01]  /*0930*/  @P2 LDC.64 R14, c[0x0][0x230] ;  /* 0x00008c00ff0e2b82 */ /* 0x000e220000000a00 */
[----:B------:R-:W-:-:S02]  /*0940*/  @!P0 MOV R22, RZ ;  /* 0x000000ff00168202 */ /* 0x000fc40000000f00 */
[----:B------:R-:W-:-:S04]  /*0950*/  @P1 IADD3 R18, P3, R42, R9, RZ ;  /* 0x000000092a121210 */ /* 0x000fc80007f7e0ff */
[----:B------:R1:W5:Y:S01]  /*0960*/  @P0 LDG.E R22, desc[UR8][R16.64] ;  /* 0x0000000810160981 */ /* 0x000362000c1e1900 */
[----:B------:R-:W-:Y:S02]  /*0970*/  @P1 IMAD.X R19, R13, 0x1, R10, P3 ;  /* 0x000000010d131824 */ /* 0x000fe400018e060a */
[----:B------:R-:W-:Y:S01]  /*0980*/  @!P1 IMAD.MOV.U32 R44, RZ, RZ, RZ ;  /* 0x000000ffff2c9224 */ /* 0x000fe200078e00ff */
[----:B-1----:R-:W-:-:S04]  /*0990*/  @P1 IADD3 R16, P0, R42, R11, RZ ;  /* 0x0000000b2a101210 */ /* 0x002fc80007f1e0ff */
[----:B------:R-:W-:Y:S01]  /*09a0*/  @P1 IADD3.X R17, R13, R12, RZ, P0, !PT ;  /* 0x0000000c0d111210 */ /* 0x000fe200007fe4ff */
[----:B------:R-:W-:Y:S01]  /*09b0*/  IMAD.MOV.U32 R13, RZ, RZ, 0x3f800000 ;  /* 0x3f800000ff0d7424 */ /* 0x000fe200078e00ff */
[----:B------:R-:W-:-:S03]  /*09c0*/  @!P1 MOV R51, RZ ;  /* 0x000000ff00339202 */ /* 0x000fc60000000f00 */
[----:B------:R1:W5:Y:S04]  /*09d0*/  @P1 LDG.E R44, desc[UR8][R16.64] ;  /* 0x00000008102c1981 */ /* 0x000368000c1e1900 */
[----:B0-----:R0:W5:Y:S04]  /*09e0*/  @P2 LDG.E R13, desc[UR8][R14.64] ;  /* 0x000000080e0d2981 */ /* 0x001168000c1e1900 */
[----:B------:R4:W5:Y:S01]  /*09f0*/  @P1 LDG.E R51, desc[UR8][R18.64] ;  /* 0x0000000812331981 */ /* 0x000962000c1e1900 */
[----:B-1----:R-:W-:Y:S02]  /*0a00*/  IMAD.MOV.U32 R16, RZ, RZ, R32 ;  /* 0x000000ffff107224 */ /* 0x002fe400078e0020 */
[----:B------:R-:W-:-:S02]  /*0a10*/  IMAD.MOV.U32 R17, RZ, RZ, R33 ;  /* 0x000000ffff117224 */ /* 0x000fc400078e0021 */
[----:B0-----:R-:W-:Y:S02]  /*0a20*/  IMAD R15, R41, UR6, RZ ;  /* 0x00000006290f7c24 */ /* 0x001fe4000f8e02ff */
[----:B------:R-:W-:Y:S01]  /*0a30*/  IMAD.WIDE.U32 R16, R20, UR6, R16 ;  /* 0x0000000614107c25 */ /* 0x000fe2000f8e0010 */
[----:B----4-:R-:W-:-:S03]  /*0a40*/  SHF.L.U32 R19, R28, 0x6, RZ ;  /* 0x000000061c137819 */ /* 0x010fc600000006ff */
[----:B------:R-:W-:Y:S01]  /*0a50*/  IMAD R15, R20, UR7, R15 ;  /* 0x00000007140f7c24 */ /* 0x000fe2000f8e020f */
[----:B------:R-:W-:Y:S01]  /*0a60*/  ULDC.64 UR6, c[0x0][0x228] ;  /* 0x00008a0000067ab9 */ /* 0x000fe20000000a00 */
[----:B------:R-:W-:Y:S02]  /*0a70*/  SHF.L.U64.HI R18, R28, 0x6, R29 ;  /* 0x000000061c127819 */ /* 0x000fe4000001021d */
[----:B------:R-:W-:Y:S01]  /*0a80*/  IMAD.IADD R17, R17, 0x1, R15 ;  /* 0x0000000111117824 */ /* 0x000fe200078e020f */
[C---:B------:R-:W-:Y:S02]  /*0a90*/  LEA R14, P1, R16.reuse, UR6, 0x7 ;  /* 0x00000006100e7c11 */ /* 0x040fe4000f8238ff */
[C---:B------:R-:W-:Y:S02]  /*0aa0*/  LEA R15, P0, R19.reuse, UR4, 0x1 ;  /* 0x00000004130f7c11 */ /* 0x040fe4000f8008ff */
[----:B------:R-:W-:Y:S02]  /*0ab0*/  LEA.HI.X R16, R16, UR7, R17, 0x7, P1 ;  /* 0x0000000710107c11 */ /* 0x000fe400088f3c11 */
[----:B------:R-:W-:Y:S01]  /*0ac0*/  LEA.HI.X R17, R19, UR5, R18, 0x1, P0 ;  /* 0x0000000513117c11 */ /* 0x000fe200080f0c12 */
[----:B------:R-:W-:Y:S01]  /*0ad0*/  IMAD.WIDE.U32 R28, R20, 0x3f, R28 ;  /* 0x0000003f141c7825 */ /* 0x000fe200078e001c */
[----:B------:R-:W-:Y:S03]  /*0ae0*/  BSSY B1, `(.L_x_12798) ;  /* 0x000001f000017945 */ /* 0x000fe60003800000 */
[----:B------:R-:W-:-:S05]  /*0af0*/  IMAD R41, R41, 0x3f, RZ ;  /* 0x0000003f29297824 */ /* 0x000fca00078e02ff */
[----:B------:R-:W-:Y:S01]  /*0b00*/  IADD3 R20, R29, R41, RZ ;  /* 0x000000291d147210 */ /* 0x000fe20007ffe0ff */
        /* <DEDUP_REMOVED lines=8> */
[----:B------:R-:W-:Y:S01]  /*0b90*/  IMAD.SHL.U32 R26, R27, 0x800000, RZ ;  /* 0x008000001b1a7824 */ /* 0x000fe200078e00ff */
[----:B------:R-:W-:-:S03]  /*0ba0*/  SHF.L.U32 R27, R0, 0x5, RZ ;  /* 0x00000005001b7819 */ /* 0x000fc600000006ff */
[----:B0-----:R-:W-:-:S04]  /*0bb0*/  FFMA R26, R26, R37, 1 ;  /* 0x3f8000001a1a7423 */ /* 0x001fc80000000025 */
[----:B------:R-:W-:-:S05]  /*0bc0*/  VIADD R0, R26, 0x1800000 ;  /* 0x018000001a007836 */ /* 0x000fca0000000000 */
[----:B------:R-:W-:-:S04]  /*0bd0*/  LOP3.LUT R0, R0, 0x7f800000, RZ, 0xc0, !PT ;  /* 0x7f80000000007812 */ /* 0x000fc800078ec0ff */
[----:B------:R-:W-:Y:S01]  /*0be0*/  ISETP.GT.U32.AND P0, PT, R0, 0x1ffffff, PT ;  /* 0x01ffffff0000780c */ /* 0x000fe20003f04070 */
[----:B---3--:R-:W-:Y:S01]  /*0bf0*/  IMAD.U32 R42, R40, 0x10000, RZ ;  /* 0x00010000282a7824 */ /* 0x008fe200078e00ff */
[----:B------:R-:W-:Y:S01]  /*0c00*/  LOP3.LUT R18, R27, 0xffffffe0, R54, 0xe2, !PT ;  /* 0xffffffe01b127812 */ /* 0x000fe200078ee236 */
[----:B------:R-:W-:Y:S01]  /*0c10*/  FMUL R19, R36, 1.7020000219345092773 ;  /* 0x3fd9db2324137820 */ /* 0x000fe20000400000 */
[----:B------:R-:W-:Y:S02]  /*0c20*/  PRMT R40, R40, 0x7632, R40 ;  /* 0x0000763228287816 */ /* 0x000fe40000000028 */
[----:B------:R-:W-:-:S07]  /*0c30*/  PRMT R25, R25, 0x7632, R25 ;  /* 0x0000763219197816 */ /* 0x000fce0000000019 */
[----:B------:R-:W-:Y:S05]  /*0c40*/  @P0 BRA `(.L_x_12799) ;  /* 0x0000000000100947 */ /* 0x000fea0003800000 */
[----:B------:R-:W-:Y:S01]  /*0c50*/  IMAD.MOV.U32 R0, RZ, RZ, R26 ;  /* 0x000000ffff007224 */ /* 0x000fe200078e001a */
[----:B------:R-:W-:-:S07]  /*0c60*/  MOV R46, 0xc80 ;  /* 0x00000c80002e7802 */ /* 0x000fce0000000f00 */
[----:B-----5:R-:W-:Y:S05]  /*0c70*/  CALL.REL.NOINC `($__internal_305_$__cuda_sm20_rcp_rn_f32_slowpath) ;  /* 0x0000004c00687944 */ /* 0x020fea0003c00000 */
[----:B------:R-:W-:Y:S05]  /*0c80*/  BRA `(.L_x_12800) ;  /* 0x0000000000107947 */ /* 0x000fea0003800000 */
.L_x_12799:
[----:B------:R-:W0:Y:S02]  /*0c90*/  MUFU.RCP R47, R26 ;  /* 0x0000001a002f7308 */ /* 0x000e240000001000 */
[----:B0-----:R-:W-:-:S04]  /*0ca0*/  FFMA R0, R26, R47, -1 ;  /* 0xbf8000001a007423 */ /* 0x001fc8000000002f */
[----:B------:R-:W-:-:S04]  /*0cb0*/  FADD.FTZ R0, -R0, -RZ ;  /* 0x800000ff00007221 */ /* 0x000fc80000010100 */
[----:B------:R-:W-:-:S07]  /*0cc0*/  FFMA R47, R47, R0, R47 ;  /* 0x000000002f2f7223 */ /* 0x000fce000000002f */
.L_x_12800:
[----:B------:R-:W-:Y:S05]  /*0cd0*/  BSYNC B1 ;  /* 0x0000000000017941 */ /* 0x000fea0003800000 */
.L_x_12798:
        /* <DEDUP_REMOVED lines=23> */
[----:B------:R-:W-:Y:S02]  /*0e50*/  MOV R0, R36 ;  /* 0x0000002400007202 */ /* 0x000fe40000000f00 */
[----:B------:R-:W-:-:S07]  /*0e60*/  MOV R46, 0xe80 ;  /* 0x00000e80002e7802 */ /* 0x000fce0000000f00 */
[----:B-----5:R-:W-:Y:S05]  /*0e70*/  CALL.REL.NOINC `($__internal_305_$__cuda_sm20_rcp_rn_f32_slowpath) ;  /* 0x0000004800e87944 */ /* 0x020fea0003c00000 */
[----:B------:R-:W-:Y:S05]  /*0e80*/  BRA `(.L_x_12803) ;  /* 0x0000000000107947 */ /* 0x000fea0003800000 */
.L_x_12802:
[----:B------:R-:W0:Y:S02]  /*0e90*/  MUFU.RCP R47, R36 ;  /* 0x00000024002f7308 */ /* 0x000e240000001000 */
[----:B0-----:R-:W-:-:S04]  /*0ea0*/  FFMA R0, R36, R47, -1 ;  /* 0xbf80000024007423 */ /* 0x001fc8000000002f */
[----:B------:R-:W-:-:S04]  /*0eb0*/  FADD.FTZ R0, -R0, -RZ ;  /* 0x800000ff00007221 */ /* 0x000fc80000010100 */
[----:B------:R-:W-:-:S07]  /*0ec0*/  FFMA R47, R47, R0, R47 ;  /* 0x000000002f2f7223 */ /* 0x000fce000000002f */
.L_x_12803:
[----:B------:R-:W-:Y:S05]  /*0ed0*/  BSYNC B1 ;  /* 0x0000000000017941 */ /* 0x000fea0003800000 */
.L_x_12801:
[----:B-----5:R-:W-:Y:S01]  /*0ee0*/  IMAD.U32 R25, R21, 0x10000, RZ ;  /* 0x0001000015197824 */ /* 0x020fe200078e00ff */
[----:B------:R-:W-:Y:S01]  /*0ef0*/  HFMA2.MMA R37, -RZ, RZ, 3.7421875, 0 ;  /* 0x437c0000ff257435 */ /* 0x000fe200000001ff */
[----:B------:R-:W-:Y:S01]  /*0f00*/  IMAD.MOV.U32 R27, RZ, RZ, 0x3bbb989d ;  /* 0x3bbb989dff1b7424 */ /* 0x000fe200078e00ff */
[----:B------:R-:W-:Y:S01]  /*0f10*/  BSSY B1, `(.L_x_12804) ;  /* 0x000001e000017945 */ /* 0x000fe20003800000 */
[----:B------:R-:W-:Y:S01]  /*0f20*/  FMUL R0, R25, -1.7020000219345092773 ;  /* 0xbfd9db2319007820 */ /* 0x000fe20000400000 */
[----:B------:R-:W-:Y:S02]  /*0f30*/  SHF.L.U32 R38, R22, 0x10, RZ ;  /* 0x0000001016267819 */ /* 0x000fe400000006ff */
[----:B------:R-:W-:Y:S01]  /*0f40*/  PRMT R21, R21, 0x7632, R21 ;  /* 0x0000763215157816 */ /* 0x000fe20000000015 */
        /* <DEDUP_REMOVED lines=20> */
[----:B------:R-:W-:Y:S05]  /*1090*/  CALL.REL.NOINC `($__internal_305_$__cuda_sm20_rcp_rn_f32_slowpath) ;  /* 0x0000004800607944 */ /* 0x000fea0003c00000 */
[----:B------:R-:W-:Y:S05]  /*10a0*/  BRA `(.L_x_12806) ;  /* 0x0000000000107947 */ /* 0x000fea0003800000 */
.L_x_12805:
[----:B------:R-:W0:Y:S02]  /*10b0*/  MUFU.RCP R47, R36 ;  /* 0x00000024002f7308 */ /* 0x000e240000001000 */
[----:B0-----:R-:W-:-:S04]  /*10c0*/  FFMA R0, R36, R47, -1 ;  /* 0xbf80000024007423 */ /* 0x001fc8000000002f */
[----:B------:R-:W-:-:S04]  /*10d0*/  FADD.FTZ R0, -R0, -RZ ;  /* 0x800000ff00007221 */ /* 0x000fc80000010100 */
[----:B------:R-:W-:-:S07]  /*10e0*/  FFMA R47, R47, R0, R47 ;  /* 0x000000002f2f7223 */ /* 0x000fce000000002f */
.L_x_12806:
[----:B------:R-:W-:Y:S05]  /*10f0*/  BSYNC B1 ;  /* 0x0000000000017941 */ /* 0x000fea0003800000 */
.L_x_12804:
[----:B------:R-:W-:Y:S01]  /*1100*/  IMAD.U32 R21, R21, 0x10000, RZ ;  /* 0x0001000015157824 */ /* 0x000fe200078e00ff */
[----:B------:R-:W-:Y:S01]  /*1110*/  MOV R25, 0x3bbb989d ;  /* 0x3bbb989d00197802 */ /* 0x000fe20000000f00 */
[----:B------:R-:W-:Y:S01]  /*1120*/  IMAD.MOV.U32 R26, RZ, RZ, 0x437c0000 ;  /* 0x437c0000ff1a7424 */ /* 0x000fe200078e00ff */
[----:B------:R-:W-:Y:S01]  /*1130*/  BSSY B1, `(.L_x_12807) ;  /* 0x000001c000017945 */ /* 0x000fe20003800000 */
[C---:B------:R-:W-:Y:S01]  /*1140*/  FMUL R0, R21.reuse, -1.7020000219345092773 ;  /* 0xbfd9db2315007820 */ /* 0x040fe20000400000 */
[----:B------:R-:W-:Y:S02]  /*1150*/  IMAD.U32 R22, R22, 0x10000, RZ ;  /* 0x0001000016167824 */ /* 0x000fe400078e00ff */
        /* <DEDUP_REMOVED lines=15> */
[----:B------:R-:W-:-:S12]  /*1250*/  FMUL R38, R38, R19 ;  /* 0x0000001326267220 */ /* 0x000fd80000400000 */
[----:B------:R-:W-:Y:S05]  /*1260*/  @P0 BRA `(.L_x_12808) ;  /* 0x0000000000100947 */ /* 0x000fea0003800000 */
[----:B------:R-:W-:Y:S01]  /*1270*/  IMAD.MOV.U32 R0, RZ, RZ, R26 ;  /* 0x000000ffff007224 */ /* 0x000fe200078e001a */
[----:B------:R-:W-:-:S07]  /*1280*/  MOV R46, 0x12a0 ;  /* 0x000012a0002e7802 */ /* 0x000fce0000000f00 */
[----:B------:R-:W-:Y:S05]  /*1290*/  CALL.REL.NOINC `($__internal_305_$__cuda_sm20_rcp_rn_f32_slowpath) ;  /* 0x0000004400e07944 */ /* 0x000fea0003c00000 */
[----:B------:R-:W-:Y:S05]  /*12a0*/  BRA `(.L_x_12809) ;  /* 0x0000000000107947 */ /* 0x000fea0003800000 */
.L_x_12808:
[----:B------:R-:W0:Y:S02]  /*12b0*/  MUFU.RCP R47, R26 ;  /* 0x0000001a002f7308 */ /* 0x000e240000001000 */
[----:B0-----:R-:W-:-:S04]  /*12c0*/  FFMA R0, R26, R47, -1 ;  /* 0xbf8000001a007423 */ /* 0x001fc8000000002f */
[----:B------:R-:W-:-:S04]  /*12d0*/  FADD.FTZ R0, -R0, -RZ ;  /* 0x800000ff00007221 */ /* 0x000fc80000010100 */
[----:B------:R-:W-:-:S07]  /*12e0*/  FFMA R47, R47, R0, R47 ;  /* 0x000000002f2f7223 */ /* 0x000fce000000002f */
.L_x_12809:
[----:B------:R-:W-:Y:S05]  /*12f0*/  BSYNC B1 ;  /* 0x0000000000017941 */ /* 0x000fea0003800000 */
.L_x_12807:
[----:B------:R-:W-:Y:S01]  /*1300*/  SHF.R.U32.HI R19, RZ, 0x3, R54 ;  /* 0x00000003ff137819 */ /* 0x000fe20000011636 */
[----:B------:R-:W-:Y:S01]  /*1310*/  FADD R26, -R47, 1 ;  /* 0x3f8000002f1a7421 */ /* 0x000fe20000000100 */
[----:B------:R-:W-:Y:S01]  /*1320*/  ISETP.GE.U32.AND P0, PT, R5, R6, PT ;  /* 0x000000060500720c */ /* 0x000fe20003f06070 */
[----:B------:R-:W-:Y:S01]  /*1330*/  ULDC.64 UR4, c[0x0][0x258] ;  /* 0x0000960000047ab9 */ /* 0x000fe20000000a00 */
[----:B------:R-:W-:Y:S01]  /*1340*/  LOP3.LUT R19, R19, 0x1c, RZ, 0xc0, !PT ;  /* 0x0000001c13137812 */ /* 0x000fe200078ec0ff */
[----:B------:R-:W-:Y:S01]  /*1350*/  FMUL R26, R26, R47 ;  /* 0x0000002f1a1a7220 */ /* 0x000fe20000400000 */
[----:B------:R-:W-:Y:S01]  /*1360*/  ULOP3.LUT UR4, UR4, 0xfffffffe, URZ, 0xc0, !UPT ;  /* 0xfffffffe04047892 */ /* 0x000fe2000f8ec03f */
[-C--:B------:R-:W-:Y:S01]  /*1370*/  FMUL R60, R42, R13.reuse ;  /* 0x0000000d2a3c7220 */ /* 0x080fe20000400000 */
[----:B------:R-:W-:Y:S01]  /*1380*/  IADD3 R0, -R19, R54, RZ ;  /* 0x0000003613007210 */ /* 0x000fe20007ffe1ff */
[----:B------:R-:W-:Y:S01]  /*1390*/  FFMA R21, R21, R26, R47 ;  /* 0x0000001a15157223 */ /* 0x000fe2000000002f */
[-C--:B------:R-:W-:Y:S01]  /*13a0*/  FMUL R39, R40, R13.reuse ;  /* 0x0000000d28277220 */ /* 0x080fe20000400000 */
[----:B------:R-:W-:Y:S01]  /*13b0*/  FMUL R41, R38, R13 ;  /* 0x0000000d26297220 */ /* 0x000fe20000400000 */
[----:B------:R-:W-:Y:S01]  /*13c0*/  LOP3.LUT R25, R0, 0x1f, RZ, 0xc0, !PT ;  /* 0x0000001f00197812 */ /* 0x000fe200078ec0ff */
[----:B------:R-:W-:Y:S01]  /*13d0*/  FMUL R50, R22, R21 ;  /* 0x0000001516327220 */ /* 0x000fe20000400000 */
[----:B------:R-:W-:-:S02]  /*13e0*/  IMAD.U32 R22, RZ, RZ, UR4 ;  /* 0x00000004ff167e24 */ /* 0x000fc4000f8e00ff */
[----:B------:R-:W-:Y:S01]  /*13f0*/  ISETP.GE.U32.OR P1, PT, R25, R8, P0 ;  /* 0x000000081900720c */ /* 0x000fe20000726470 */
[----:B------:R-:W-:Y:S02]  /*1400*/  VIADD R25, R5, 0x2 ;  /* 0x0000000205197836 */ /* 0x000fe40000000000 */
[----:B------:R-:W-:-:S03]  /*1410*/  FMUL R58, R50, R13 ;  /* 0x0000000d323a7220 */ /* 0x000fc60000400000 */
[----:B------:R-:W-:-:S07]  /*1420*/  ISETP.GE.U32.AND P0, PT, R25, R6, PT ;  /* 0x000000061900720c */ /* 0x000fce0003f06070 */
[C---:B------:R-:W-:Y:S02]  /*1430*/  @!P1 IADD3 R26, P3, R23.reuse, R2, RZ ;  /* 0x00000002171a9210 */ /* 0x040fe40007f7e0ff */
[-C--:B------:R-:W-:Y:S02]  /*1440*/  @!P1 LEA R36, P2, R23, R15.reuse, 0x2 ;  /* 0x0000000f17249211 */ /* 0x080fe400078410ff */
[----:B------:R-:W-:Y:S01]  /*1450*/  @!P1 F2FP.BF16.F32.PACK_AB R25, R39, R60 ;  /* 0x0000003c2719923e */ /* 0x000fe200000010ff */
[----:B------:R-:W-:Y:S01]  /*1460*/  @!P1 IMAD.X R21, R24, 0x1, R3, P3 ;  /* 0x0000000118159824 */ /* 0x000fe200018e0603 */
[C---:B------:R-:W-:Y:S02]  /*1470*/  @!P1 LEA R46, P3, R26.reuse, R15, 0x2 ;  /* 0x0000000f1a2e9211 */ /* 0x040fe400078610ff */
[-C--:B------:R-:W-:Y:S02]  /*1480*/  @!P1 LEA.HI.X R37, R23, R17.reuse, R24, 0x2, P2 ;  /* 0x0000001117259211 */ /* 0x080fe400010f1418 */
[----:B------:R-:W-:-:S02]  /*1490*/  @!P1 LEA.HI.X R47, R26, R17, R21, 0x2, P3 ;  /* 0x000000111a2f9211 */ /* 0x000fc400018f1415 */
[----:B------:R-:W-:Y:S01]  /*14a0*/  IADD3 R21, R0, 0x1e, RZ ;  /* 0x0000001e00157810 */ /* 0x000fe20007ffe0ff */
[----:B------:R-:W-:Y:S01]  /*14b0*/  @!P1 STG.E desc[UR8][R36.64], R25 ;  /* 0x0000001924009986 */ /* 0x000fe2000c101908 */
[----:B------:R-:W-:Y:S02]  /*14c0*/  @!P1 F2FP.BF16.F32.PACK_AB R43, R58, R41 ;  /* 0x000000293a2b923e */ /* 0x000fe400000010ff */
[----:B------:R-:W-:Y:S02]  /*14d0*/  LOP3.LUT R21, R21, 0x1f, RZ, 0xc0, !PT ;  /* 0x0000001f15157812 */ /* 0x000fe400078ec0ff */
[----:B------:R-:W-:Y:S01]  /*14e0*/  IADD3 R23, P2, R22, R30, RZ ;  /* 0x0000001e16177210 */ /* 0x000fe20007f5e0ff */
[----:B------:R0:W-:Y:S01]  /*14f0*/  @!P1 STG.E desc[UR8][R46.64], R43 ;  /* 0x0000002b2e009986 */ /* 0x0001e2000c101908 */
[----:B------:R-:W-:Y:S02]  /*1500*/  ISETP.LT.U32.AND P0, PT, R21, R8, !P0 ;  /* 0x000000081500720c */ /* 0x000fe40004701070 */
[----:B------:R-:W-:-:S02]  /*1510*/  IADD3.X R24, R7, UR5, RZ, P2, !PT ;  /* 0x0000000507187c10 */ /* 0x000fc400097fe4ff */
[----:B------:R-:W-:-:S05]  /*1520*/  IADD3 R26, P1, R21, R23, RZ ;  /* 0x00000017151a7210 */ /* 0x000fca0007f3e0ff */
[----:B------:R-:W-:-:S04]  /*1530*/  IMAD.X R27, RZ, RZ, R24, P1 ;  /* 0x000000ffff1b7224 */ /* 0x000fc800008e0618 */
[----:B------:R-:W-:Y:S01]  /*1540*/  @P0 IADD3 R45, P1, R26, R22, RZ ;  /* 0x000000161a2d0210 */ /* 0x000fe20007f3e0ff */
[----:B0-----:R-:W-:Y:S02]  /*1550*/  @P0 IMAD R43, R3, 0x3, RZ ;  /* 0x00000003032b0824 */ /* 0x001fe400078e02ff */
[----:B------:R-:W-:Y:S01]  /*1560*/  @!P0 IMAD.MOV.U32 R25, RZ, RZ, RZ ;  /* 0x000000ffff198224 */ /* 0x000fe200078e00ff */
[----:B------:R-:W-:Y:S02]  /*1570*/  @P0 IADD3.X R48, R27, UR5, RZ, P1, !PT ;  /* 0x000000051b300c10 */ /* 0x000fe40008ffe4ff */
[C---:B------:R-:W-:Y:S02]  /*1580*/  @P0 SHF.L.U32 R56, R45.reuse, 0x2, RZ ;  /* 0x000000022d380819 */ /* 0x040fe400000006ff */
[----:B------:R-:W-:Y:S02]  /*1590*/  @P0 SHF.L.U64.HI R45, R45, 0x2, R48 ;  /* 0x000000022d2d0819 */ /* 0x000fe40000010230 */
[----:B------:R-:W-:Y:S01]  /*15a0*/  @P0 IADD3 R36, P1, R56, R11, RZ ;  /* 0x0000000b38240210 */ /* 0x000fe20007f3e0ff */
[----:B------:R-:W-:-:S04]  /*15b0*/  @P0 IMAD.WIDE.U32 R26, R2, 0x3, R26 ;  /* 0x00000003021a0825 */ /* 0x000fc800078e001a */
[----:B------:R-:W-:Y:S01]  /*15c0*/  @P0 IMAD.X R37, R45, 0x1, R12, P1 ;  /* 0x000000012d250824 */ /* 0x000fe200008e060c */
[----:B------:R-:W-:Y:S01]  /*15d0*/  @P0 IADD3 R56, P1, R56, R9, RZ ;  /* 0x0000000938380210 */ /* 0x000fe20007f3e0ff */
[C---:B------:R-:W-:Y:S01]  /*15e0*/  @P0 IMAD.SHL.U32 R46, R26.reuse, 0x4, RZ ;  /* 0x000000041a2e0824 */ /* 0x040fe200078e00ff */
[----:B------:R-:W-:Y:S02]  /*15f0*/  @P0 IADD3 R43, R43, R27, RZ ;  /* 0x0000001b2b2b0210 */ /* 0x000fe40007ffe0ff */
[----:B------:R0:W5:Y:S01]  /*1600*/  @P0 LDG.E R25, desc[UR8][R36.64] ;  /* 0x0000000824190981 */ /* 0x000162000c1e1900 */
[----:B------:R-:W-:Y:S01]  /*1610*/  @P0 IMAD.X R57, R45, 0x1, R10, P1 ;  /* 0x000000012d390824 */ /* 0x000fe200008e060a */
[----:B------:R-:W-:Y:S02]  /*1620*/  @P0 SHF.L.U64.HI R43, R26, 0x2, R43 ;  /* 0x000000021a2b0819 */ /* 0x000fe4000001022b */
[----:B------:R-:W-:Y:S02]  /*1630*/  @!P0 CS2R R26, SRZ ;  /* 0x00000000001a8805 */ /* 0x000fe4000001ff00 */
[----:B------:R-:W-:-:S04]  /*1640*/  @P0 IADD3 R48, P1, R46, R11, RZ ;  /* 0x0000000b2e300210 */ /* 0x000fc80007f3e0ff */
[----:B------:R-:W-:Y:S01]  /*1650*/  @P0 IADD3.X R49, R43, R12, RZ, P1, !PT ;  /* 0x0000000c2b310210 */ /* 0x000fe20000ffe4ff */
[----:B------:R-:W-:Y:S01]  /*1660*/  IMAD.U32 R55, R53, 0x10000, RZ ;  /* 0x0001000035377824 */ /* 0x000fe200078e00ff */
[----:B------:R-:W-:Y:S01]  /*1670*/  @P0 IADD3 R46, P1, R46, R9, RZ ;  /* 0x000000092e2e0210 */ /* 0x000fe20007f3e0ff */
[----:B------:R1:W5:Y:S01]  /*1680*/  @P0 LDG.E R26, desc[UR8][R56.64] ;  /* 0x00000008381a0981 */ /* 0x000362000c1e1900 */
[----:B0-----:R-:W-:-:S03]  /*1690*/  FMNMX R37, RZ, |R42|, !PT ;  /* 0x4000002aff257209 */ /* 0x001fc60007800000 */
[----:B------:R-:W-:Y:S02]  /*16a0*/  @P0 IMAD.X R47, R43, 0x1, R10, P1 ;  /* 0x000000012b2f0824 */ /* 0x000fe400008e060a */
[----:B------:R-:W-:Y:S01]  /*16b0*/  FADD R43, RZ, R42 ;  /* 0x0000002aff2b7221 */ /* 0x000fe20000000000 */
[----:B------:R-:W-:Y:S01]  /*16c0*/  FMNMX R45, |R40|, R37, !PT ;  /* 0x00000025282d7209 */ /* 0x000fe20007800200 */
[----:B------:R0:W5:Y:S01]  /*16d0*/  @P0 LDG.E R27, desc[UR8][R48.64] ;  /* 0x00000008301b0981 */ /* 0x000162000c1e1900 */
[----:B------:R-:W-:Y:S01]  /*16e0*/  FADD R37, RZ, R40 ;  /* 0x00000028ff257221 */ /* 0x000fe20000000000 */
[----:B------:R-:W-:-:S03]  /*16f0*/  @!P0 IMAD.MOV.U32 R36, RZ, RZ, RZ ;  /* 0x000000ffff248224 */ /* 0x000fc600078e00ff */
[----:B-1----:R-:W-:Y:S01]  /*1700*/  FADD R57, R50, R37 ;  /* 0x0000002532397221 */ /* 0x002fe20000000000 */
[----:B------:R-:W-:Y:S02]  /*1710*/  FMUL R37, R55, -1.7020000219345092773 ;  /* 0xbfd9db2337257820 */ /* 0x000fe40000400000 */
[----:B------:R1:W5:Y:S01]  /*1720*/  @P0 LDG.E R36, desc[UR8][R46.64] ;  /* 0x000000082e240981 */ /* 0x000362000c1e1900 */
[----:B------:R-:W-:Y:S01]  /*1730*/  IADD3 R54, R5, R54, RZ ;  /* 0x0000003605367210 */ /* 0x000fe20007ffe0ff */
[C---:B0-----:R-:W-:Y:S01]  /*1740*/  FADD R49, R38.reuse, R43 ;  /* 0x0000002b26317221 */ /* 0x041fe20000000000 */
[----:B------:R-:W-:Y:S01]  /*1750*/  FMNMX R43, |R38|, R45, !PT ;  /* 0x0000002d262b7209 */ /* 0x000fe20007800200 */
[----:B------:R-:W-:Y:S01]  /*1760*/  HFMA2.MMA R45, -RZ, RZ, 3.7421875, 0 ;  /* 0x437c0000ff2d7435 */ /* 0x000fe200000001ff */
[----:B------:R-:W-:Y:S01]  /*1770*/  IMAD.MOV.U32 R38, RZ, RZ, 0x3bbb989d ;  /* 0x3bbb989dff267424 */ /* 0x000fe200078e00ff */
[----:B------:R-:W-:Y:S01]  /*1780*/  LOP3.LUT R54, R54, 0x1f, RZ, 0xc0, !PT ;  /* 0x0000001f36367812 */ /* 0x000fe200078ec0ff */
[----:B------:R-:W-:Y:S01]  /*1790*/  BSSY B1, `(.L_x_12810) ;  /* 0x0000023000017945 */ /* 0x000fe20003800000 */
[----:B------:R-:W-:Y:S01]  /*17a0*/  F2FP.BF16.F32.PACK_AB R39, R58, R39 ;  /* 0x000000273a27723e */ /* 0x000fe200000010ff */
[----:B------:R-:W-:Y:S01]  /*17b0*/  FFMA.SAT R38, R37, R38, 0.5 ;  /* 0x3f00000025267423 */ /* 0x000fe20000002026 */
[----:B------:R-:W-:Y:S01]  /*17c0*/  PRMT R53, R53, 0x7632, R53 ;  /* 0x0000763235357816 */ /* 0x000fe20000000035 */
[----:B------:R-:W0:Y:S01]  /*17d0*/  SHFL.IDX PT, R40, R49, R54, 0x1f ;  /* 0x00001f3631287589 */ /* 0x000e2200000e0000 */
[----:B------:R-:W-:-:S02]  /*17e0*/  FMUL R55, R55, 1.7020000219345092773 ;  /* 0x3fd9db2337377820 */ /* 0x000fc40000400000 */
[----:B------:R-:W-:Y:S01]  /*17f0*/  FFMA.RM R38, R38, R45, 12582913 ;  /* 0x4b40000126267423 */ /* 0x000fe2000000402d */
[----:B------:R2:W3:Y:S03]  /*1800*/  SHFL.IDX PT, R42, R57, R54, 0x1f ;  /* 0x00001f36392a7589 */ /* 0x0004e600000e0000 */
[C---:B-1----:R-:W-:Y:S01]  /*1810*/  FADD R46, R38.reuse, -12583039 ;  /* 0xcb40007f262e7421 */ /* 0x042fe20000000000 */
[----:B------:R-:W-:Y:S01]  /*1820*/  IMAD.SHL.U32 R45, R38, 0x800000, RZ ;  /* 0x00800000262d7824 */ /* 0x000fe200078e00ff */
[----:B------:R-:W-:Y:S01]  /*1830*/  FMNMX R38, |R50|, R43, !PT ;  /* 0x0000002b32267209 */ /* 0x000fe20007800200 */
[----:B------:R-:W-:Y:S02]  /*1840*/  VIADD R43, R5, 0x1 ;  /* 0x00000001052b7836 */ /* 0x000fe40000000000 */
[----:B------:R-:W-:Y:S01]  /*1850*/  FFMA R46, R37, 1.4426950216293334961, -R46 ;  /* 0x3fb8aa3b252e7823 */ /* 0x000fe2000000082e */
[----:B--2---:R-:W-:-:S03]  /*1860*/  IMAD.U32 R54, R52, 0x10000, RZ ;  /* 0x0001000034367824 */ /* 0x004fc600078e00ff */
[----:B------:R-:W-:Y:S01]  /*1870*/  FFMA R46, R37, 1.925963033500011079e-08, R46 ;  /* 0x32a57060252e7823 */ /* 0x000fe2000000002e */
[----:B------:R-:W-:Y:S02]  /*1880*/  F2FP.BF16.F32.PACK_AB R37, R41, R60 ;  /* 0x0000003c2925723e */ /* 0x000fe400000010ff */
[----:B------:R-:W-:-:S03]  /*1890*/  PRMT R52, R52, 0x7632, R52 ;  /* 0x0000763234347816 */ /* 0x000fc60000000034 */
[----:B------:R-:W1:Y:S01]  /*18a0*/  MUFU.EX2 R46, R46 ;  /* 0x0000002e002e7308 */ /* 0x000e620000000800 */
[----:B0-----:R-:W-:Y:S01]  /*18b0*/  FADD R40, RZ, R40 ;  /* 0x00000028ff287221 */ /* 0x001fe20000000000 */
[----:B---3--:R-:W-:Y:S01]  /*18c0*/  FADD R42, RZ, R42 ;  /* 0x0000002aff2a7221 */ /* 0x008fe20000000000 */
[----:B-1----:R-:W-:-:S04]  /*18d0*/  FFMA R45, R45, R46, 1 ;  /* 0x3f8000002d2d7423 */ /* 0x002fc8000000002e */
[----:B------:R-:W-:-:S05]  /*18e0*/  VIADD R41, R45, 0x1800000 ;  /* 0x018000002d297836 */ /* 0x000fca0000000000 */
[----:B------:R-:W-:-:S04]  /*18f0*/  LOP3.LUT R41, R41, 0x7f800000, RZ, 0xc0, !PT ;  /* 0x7f80000029297812 */ /* 0x000fc800078ec0ff */
[----:B------:R-:W-:Y:S02]  /*1900*/  ISETP.GT.U32.AND P0, PT, R41, 0x1ffffff, PT ;  /* 0x01ffffff2900780c */ /* 0x000fe40003f04070 */
[----:B------:R-:W-:-:S04]  /*1910*/  IADD3 R41, R0, -0x1, RZ ;  /* 0xffffffff00297810 */ /* 0x000fc80007ffe0ff */
[----:B------:R-:W-:-:S07]  /*1920*/  LOP3.LUT R41, R41, 0x1f, RZ, 0xc0, !PT ;  /* 0x0000001f29297812 */ /* 0x000fce00078ec0ff */
[----:B------:R-:W-:Y:S05]  /*1930*/  @P0 BRA `(.L_x_12811) ;  /* 0x0000000000100947 */ /* 0x000fea0003800000 */
[----:B------:R-:W-:Y:S02]  /*1940*/  MOV R0, R45 ;  /* 0x0000002d00007202 */ /* 0x000fe40000000f00 */
[----:B------:R-:W-:-:S07]  /*1950*/  MOV R46, 0x1970 ;  /* 0x00001970002e7802 */ /* 0x000fce0000000f00 */
[----:B-----5:R-:W-:Y:S05]  /*1960*/  CALL.REL.NOINC `($__internal_305_$__cuda_sm20_rcp_rn_f32_slowpath) ;  /* 0x00000040002c7944 */ /* 0x020fea0003c00000 */
[----:B------:R-:W-:Y:S05]  /*1970*/  BRA `(.L_x_12812) ;  /* 0x0000000000107947 */ /* 0x000fea0003800000 */
.L_x_12811:
[----:B------:R-:W0:Y:S02]  /*1980*/  MUFU.RCP R0, R45 ;  /* 0x0000002d00007308 */ /* 0x000e240000001000 */
[----:B0-----:R-:W-:-:S04]  /*1990*/  FFMA R46, R45, R0, -1 ;  /* 0xbf8000002d2e7423 */ /* 0x001fc80000000000 */
[----:B------:R-:W-:-:S04]  /*19a0*/  FADD.FTZ R47, -R46, -RZ ;  /* 0x800000ff2e2f7221 */ /* 0x000fc80000010100 */
[----:B------:R-:W-:-:S07]  /*19b0*/  FFMA R47, R0, R47, R0 ;  /* 0x0000002f002f7223 */ /* 0x000fce0000000000 */
.L_x_12812:
[----:B------:R-:W-:Y:S05]  /*19c0*/  BSYNC B1 ;  /* 0x0000000000017941 */ /* 0x000fea0003800000 */
.L_x_12810:
[----:B------:R-:W-:Y:S01]  /*19d0*/  FADD R0, -R47, 1 ;  /* 0x3f8000002f007421 */ /* 0x000fe20000000100 */
[----:B------:R-:W-:Y:S01]  /*19e0*/  IMAD.MOV.U32 R46, RZ, RZ, 0x3bbb989d ;  /* 0x3bbb989dff2e7424 */ /* 0x000fe200078e00ff */
[----:B------:R-:W-:Y:S02]  /*19f0*/  BSSY B1, `(.L_x_12813) ;  /* 0x000001d000017945 */ /* 0x000fe40003800000 */
[----:B------:R-:W-:-:S04]  /*1a00*/  FMUL R0, R0, R47 ;  /* 0x0000002f00007220 */ /* 0x000fc80000400000 */
[----:B------:R-:W-:Y:S01]  /*1a10*/  FFMA R55, R55, R0, R47 ;  /* 0x0000000037377223 */ /* 0x000fe2000000002f */
[----:B------:R-:W-:Y:S01]  /*1a20*/  IMAD.U32 R0, R53, 0x10000, RZ ;  /* 0x0001000035007824 */ /* 0x000fe200078e00ff */
[----:B------:R-:W-:Y:S02]  /*1a30*/  MOV R47, 0x437c0000 ;  /* 0x437c0000002f7802 */ /* 0x000fe40000000f00 */
[----:B------:R-:W-:Y:S01]  /*1a40*/  SHF.L.U32 R53, R52, 0x10, RZ ;  /* 0x0000001034357819 */ /* 0x000fe200000006ff */
        /* <DEDUP_REMOVED lines=17> */
[----:B-----5:R-:W-:Y:S05]  /*1b60*/  CALL.REL.NOINC `($__internal_305_$__cuda_sm20_rcp_rn_f32_slowpath) ;  /* 0x0000003c00ac7944 */ /* 0x020fea0003c00000 */
[----:B------:R-:W-:Y:S05]  /*1b70*/  BRA `(.L_x_12815) ;  /* 0x0000000000107947 */ /* 0x000fea0003800000 */
.L_x_12814:
[----:B------:R-:W0:Y:S02]  /*1b80*/  MUFU.RCP R47, R46 ;  /* 0x0000002e002f7308 */ /* 0x000e240000001000 */
[----:B0-----:R-:W-:-:S04]  /*1b90*/  FFMA R0, R46, R47, -1 ;  /* 0xbf8000002e007423 */ /* 0x001fc8000000002f */
[----:B------:R-:W-:-:S04]  /*1ba0*/  FADD.FTZ R0, -R0, -RZ ;  /* 0x800000ff00007221 */ /* 0x000fc80000010100 */
[----:B------:R-:W-:-:S07]  /*1bb0*/  FFMA R47, R47, R0, R47 ;  /* 0x000000002f2f7223 */ /* 0x000fce000000002f */
.L_x_12815:
[----:B------:R-:W-:Y:S05]  /*1bc0*/  BSYNC B1 ;  /* 0x0000000000017941 */ /* 0x000fea0003800000 */
.L_x_12813:
[----:B------:R-:W-:Y:S01]  /*1bd0*/  FADD R0, -R47, 1 ;  /* 0x3f8000002f007421 */ /* 0x000fe20000000100 */
[----:B------:R-:W-:Y:S01]  /*1be0*/  HFMA2.MMA R45, -RZ, RZ, 0.96630859375, -0.0022525787353515625 ;  /* 0x3bbb989dff2d7435 */ /* 0x000fe200000001ff */
[C---:B------:R-:W-:Y:S01]  /*1bf0*/  IMAD.U32 R55, R51.reuse, 0x10000, RZ ;  /* 0x0001000033377824 */ /* 0x040fe200078e00ff */
[----:B------:R-:W-:Y:S01]  /*1c00*/  BSSY B1, `(.L_x_12816) ;  /* 0x000001e000017945 */ /* 0x000fe20003800000 */
[----:B------:R-:W-:Y:S01]  /*1c10*/  FMUL R0, R0, R47 ;  /* 0x0000002f00007220 */ /* 0x000fe20000400000 */
[----:B------:R-:W-:Y:S01]  /*1c20*/  IMAD.MOV.U32 R46, RZ, RZ, 0x437c0000 ;  /* 0x437c0000ff2e7424 */ /* 0x000fe200078e00ff */
[----:B------:R-:W-:Y:S02]  /*1c30*/  PRMT R51, R51, 0x7632, R51 ;  /* 0x0000763233337816 */ /* 0x000fe40000000033 */
[----:B------:R-:W-:Y:S01]  /*1c40*/  FFMA R52, R52, R0, R47 ;  /* 0x0000000034347223 */ /* 0x000fe2000000002f */
[C---:B------:R-:W-:Y:S01]  /*1c50*/  FMUL R0, R55.reuse, -1.7020000219345092773 ;  /* 0xbfd9db2337007820 */ /* 0x040fe20000400000 */
[----:B------:R-:W-:-:S02]  /*1c60*/  FMUL R55, R55, 1.7020000219345092773 ;  /* 0x3fd9db2337377820 */ /* 0x000fc40000400000 */
[----:B------:R-:W-:Y:S01]  /*1c70*/  FMUL R52, R53, R52 ;  /* 0x0000003435347220 */ /* 0x000fe20000400000 */
[----:B------:R-:W-:Y:S01]  /*1c80*/  FFMA.SAT R45, R0, R45, 0.5 ;  /* 0x3f000000002d7423 */ /* 0x000fe2000000202d */
[C---:B------:R-:W-:Y:S01]  /*1c90*/  IMAD.U32 R53, R44.reuse, 0x10000, RZ ;  /* 0x000100002c357824 */ /* 0x040fe200078e00ff */
[----:B------:R-:W-:Y:S02]  /*1ca0*/  PRMT R44, R44, 0x7632, R44 ;  /* 0x000076322c2c7816 */ /* 0x000fe4000000002c */
        /* <DEDUP_REMOVED lines=13> */
[----:B-----5:R-:W-:Y:S05]  /*1d80*/  CALL.REL.NOINC `($__internal_305_$__cuda_sm20_rcp_rn_f32_slowpath) ;  /* 0x0000003c00247944 */ /* 0x020fea0003c00000 */
[----:B------:R-:W-:Y:S05]  /*1d90*/  BRA `(.L_x_12818) ;  /* 0x0000000000107947 */ /* 0x000fea0003800000 */
.L_x_12817:
[----:B------:R-:W0:Y:S02]  /*1da0*/  MUFU.RCP R47, R46 ;  /* 0x0000002e002f7308 */ /* 0x000e240000001000 */
[----:B0-----:R-:W-:-:S04]  /*1db0*/  FFMA R0, R46, R47, -1 ;  /* 0xbf8000002e007423 */ /* 0x001fc8000000002f */
[----:B------:R-:W-:-:S04]  /*1dc0*/  FADD.FTZ R0, -R0, -RZ ;  /* 0x800000ff00007221 */ /* 0x000fc80000010100 */
[----:B------:R-:W-:-:S07]  /*1dd0*/  FFMA R47, R47, R0, R47 ;  /* 0x000000002f2f7223 */ /* 0x000fce000000002f */
.L_x_12818:
[----:B------:R-:W-:Y:S05]  /*1de0*/  BSYNC B1 ;  /* 0x0000000000017941 */ /* 0x000fea0003800000 */
.L_x_12816:
[----:B------:R-:W-:Y:S01]  /*1df0*/  FADD R0, -R47, 1 ;  /* 0x3f8000002f007421 */ /* 0x000fe20000000100 */
[----:B------:R-:W-:Y:S01]  /*1e00*/  IMAD.MOV.U32 R46, RZ, RZ, 0x3bbb989d ;  /* 0x3bbb989dff2e7424 */ /* 0x000fe200078e00ff */
[----:B------:R-:W-:Y:S02]  /*1e10*/  BSSY B1, `(.L_x_12819) ;  /* 0x000001d000017945 */ /* 0x000fe40003800000 */
[----:B------:R-:W-:-:S04]  /*1e20*/  FMUL R0, R0, R47 ;  /* 0x0000002f00007220 */ /* 0x000fc80000400000 */
[----:B------:R-:W-:Y:S01]  /*1e30*/  FFMA R56, R55, R0, R47 ;  /* 0x0000000037387223 */ /* 0x000fe2000000002f */
[----:B------:R-:W-:Y:S01]  /*1e40*/  SHF.L.U32 R0, R51, 0x10, RZ ;  /* 0x0000001033007819 */ /* 0x000fe200000006ff */
[----:B------:R-:W-:Y:S02]  /*1e50*/  IMAD.MOV.U32 R47, RZ, RZ, 0x437c0000 ;  /* 0x437c0000ff2f7424 */ /* 0x000fe400078e00ff */
[----:B------:R-:W-:Y:S02]  /*1e60*/  IMAD.U32 R51, R44, 0x10000, RZ ;  /* 0x000100002c337824 */ /* 0x000fe400078e00ff */
[----:B------:R-:W-:Y:S01]  /*1e70*/  FMUL R56, R53, R56 ;  /* 0x0000003835387220 */ /* 0x000fe20000400000 */
        /* <DEDUP_REMOVED lines=18> */
.L_x_12820:
[----:B------:R-:W0:Y:S02]  /*1fa0*/  MUFU.RCP R47, R46 ;  /* 0x0000002e002f7308 */ /* 0x000e240000001000 */
[----:B0-----:R-:W-:-:S04]  /*1fb0*/  FFMA R0, R46, R47, -1 ;  /* 0xbf8000002e007423 */ /* 0x001fc8000000002f */
[----:B------:R-:W-:-:S04]  /*1fc0*/  FADD.FTZ R0, -R0, -RZ ;  /* 0x800000ff00007221 */ /* 0x000fc80000010100 */
[----:B------:R-:W-:-:S07]  /*1fd0*/  FFMA R47, R47, R0, R47 ;  /* 0x000000002f2f7223 */ /* 0x000fce000000002f */
.L_x_12821:
[----:B------:R-:W-:Y:S05]  /*1fe0*/  BSYNC B1 ;  /* 0x0000000000017941 */ /* 0x000fea0003800000 */
.L_x_12819:
[----:B------:R-:W-:Y:S01]  /*1ff0*/  ISETP.GE.U32.AND P0, PT, R43, R6, PT ;  /* 0x000000062b00720c */ /* 0x000fe20003f06070 */
[----:B------:R-:W-:Y:S01]  /*2000*/  FADD R0, -R47, 1 ;  /* 0x3f8000002f007421 */ /* 0x000fe20000000100 */
[----:B------:R-:W-:Y:S01]  /*2010*/  BSSY B0, `(.L_x_12822) ;  /* 0x0000012000007945 */ /* 0x000fe20003800000 */
[----:B------:R-:W-:Y:S01]  /*2020*/  FMUL R58, R54, R13 ;  /* 0x0000000d363a7220 */ /* 0x000fe20000400000 */
[----:B------:R-:W-:Y:S01]  /*2030*/  ISETP.GE.U32.OR P0, PT, R41, R8, P0 ;  /* 0x000000082900720c */ /* 0x000fe20000706470 */
[----:B------:R-:W-:Y:S01]  /*2040*/  FMUL R0, R0, R47 ;  /* 0x0000002f00007220 */ /* 0x000fe20000400000 */
[----:B------:R-:W-:-:S03]  /*2050*/  FMUL R43, R52, R13 ;  /* 0x0000000d342b7220 */ /* 0x000fc60000400000 */
[----:B------:R-:W-:-:S04]  /*2060*/  FFMA R0, R44, R0, R47 ;  /* 0x000000002c007223 */ /* 0x000fc8000000002f */
[----:B------:R-:W-:-:S04]  /*2070*/  FMUL R50, R51, R0 ;  /* 0x0000000033327220 */ /* 0x000fc80000400000 */
[----:B------:R-:W-:Y:S05]  /*2080*/  @P0 BRA `(.L_x_12823) ;  /* 0x0000000000280947 */ /* 0x000fea0003800000 */
[----:B------:R-:W-:Y:S01]  /*2090*/  ULDC.64 UR4, c[0x0][0x258] ;  /* 0x0000960000047ab9 */ /* 0x000fe20000000a00 */
[----:B------:R-:W-:Y:S01]  /*20a0*/  F2FP.BF16.F32.PACK_AB R47, R43, R58 ;  /* 0x0000003a2b2f723e */ /* 0x000fe200000010ff */
[----:B------:R-:W-:Y:S02]  /*20b0*/  ULOP3.LUT UR4, UR4, 0xfffffffe, URZ, 0xc0, !UPT ;  /* 0xfffffffe04047892 */ /* 0x000fe4000f8ec03f */
[----:B------:R-:W-:-:S04]  /*20c0*/  ULOP3.LUT UR5, UR5, 0x3fffffff, URZ, 0xc0, !UPT ;  /* 0x3fffffff05057892 */ /* 0x000fc8000f8ec03f */
[----:B------:R-:W-:-:S05]  /*20d0*/  IMAD.U32 R22, RZ, RZ, UR4 ;  /* 0x00000004ff167e24 */ /* 0x000fca000f8e00ff */
[----:B------:R-:W-:-:S04]  /*20e0*/  IADD3 R0, P1, P2, R41, R30, R22 ;  /* 0x0000001e29007210 */ /* 0x000fc80007a3e016 */
[----:B------:R-:W-:Y:S02]  /*20f0*/  IADD3.X R45, RZ, UR5, R7, P1, P2 ;  /* 0x00000005ff2d7c10 */ /* 0x000fe40008fe4407 */
[----:B------:R-:W-:-:S04]  /*2100*/  LEA R44, P1, R0, R15, 0x2 ;  /* 0x0000000f002c7211 */ /* 0x000fc800078210ff */
[----:B------:R-:W-:-:S05]  /*2110*/  LEA.HI.X R45, R0, R17, R45, 0x2, P1 ;  /* 0x00000011002d7211 */ /* 0x000fca00008f142d */
[----:B------:R0:W-:Y:S04]  /*2120*/  STG.E desc[UR8][R44.64], R47 ;  /* 0x0000002f2c007986 */ /* 0x0001e8000c101908 */
.L_x_12823:
[----:B------:R-:W-:Y:S05]  /*2130*/  BSYNC B0 ;  /* 0x0000000000007941 */ /* 0x000fea0003800000 */
.L_x_12822:
[----:B------:R-:W-:Y:S01]  /*2140*/  BSSY B0, `(.L_x_12824) ;  /* 0x0000010000007945 */ /* 0x000fe20003800000 */
[-C--:B------:R-:W-:Y:S01]  /*2150*/  FMUL R49, R56, R13.reuse ;  /* 0x0000000d38317220 */ /* 0x080fe20000400000 */
[----:B------:R-:W-:Y:S02]  /*2160*/  FMUL R48, R50, R13 ;  /* 0x0000000d32307220 */ /* 0x000fe40000400000 */
[----:B------:R-:W-:Y:S05]  /*2170*/  @P0 BRA `(.L_x_12825) ;  /* 0x0000000000300947 */ /* 0x000fea0003800000 */
[----:B------:R-:W-:Y:S02]  /*2180*/  ULDC.64 UR4, c[0x0][0x258] ;  /* 0x0000960000047ab9 */ /* 0x000fe40000000a00 */
[----:B------:R-:W-:Y:S02]  /*2190*/  ULOP3.LUT UR4, UR4, 0xfffffffe, URZ, 0xc0, !UPT ;  /* 0xfffffffe04047892 */ /* 0x000fe4000f8ec03f */
[----:B------:R-:W-:-:S04]  /*21a0*/  ULOP3.LUT UR5, UR5, 0x3fffffff, URZ, 0xc0, !UPT ;  /* 0x3fffffff05057892 */ /* 0x000fc8000f8ec03f */
[----:B------:R-:W-:-:S05]  /*21b0*/  IMAD.U32 R22, RZ, RZ, UR4 ;  /* 0x00000004ff167e24 */ /* 0x000fca000f8e00ff */
[----:B------:R-:W-:-:S04]  /*21c0*/  IADD3 R31, P0, P1, R41, R30, R22 ;  /* 0x0000001e291f7210 */ /* 0x000fc8000791e016 */
[----:B------:R-:W-:Y:S02]  /*21d0*/  IADD3.X R30, RZ, UR5, R7, P0, P1 ;  /* 0x00000005ff1e7c10 */ /* 0x000fe400087e2407 */
[----:B------:R-:W-:-:S04]  /*21e0*/  IADD3 R0, P0, R31, R2, RZ ;  /* 0x000000021f007210 */ /* 0x000fc80007f1e0ff */
[----:B------:R-:W-:Y:S02]  /*21f0*/  IADD3.X R7, R30, R3, RZ, P0, !PT ;  /* 0x000000031e077210 */ /* 0x000fe400007fe4ff */
[----:B------:R-:W-:-:S04]  /*2200*/  LEA R30, P0, R0, R15, 0x2 ;  /* 0x0000000f001e7211 */ /* 0x000fc800078010ff */
[----:B------:R-:W-:Y:S02]  /*2210*/  LEA.HI.X R31, R0, R17, R7, 0x2, P0 ;  /* 0x00000011001f7211 */ /* 0x000fe400000f1407 */
[----:B------:R-:W-:-:S05]  /*2220*/  F2FP.BF16.F32.PACK_AB R7, R48, R49 ;  /* 0x000000313007723e */ /* 0x000fca00000010ff */
[----:B------:R1:W-:Y:S02]  /*2230*/  STG.E desc[UR8][R30.64], R7 ;  /* 0x000000071e007986 */ /* 0x0003e4000c101908 */
.L_x_12825:
[----:B------:R-:W-:Y:S05]  /*2240*/  BSYNC B0 ;  /* 0x0000000000007941 */ /* 0x000fea0003800000 */
.L_x_12824:
[----:B------:R-:W2:Y:S01]  /*2250*/  S2R R60, SR_TID.X ;  /* 0x00000000003c7919 */ /* 0x000ea20000002100 */
[----:B-1----:R-:W-:Y:S01]  /*2260*/  VIADD R31, R5, 0x3 ;  /* 0x00000003051f7836 */ /* 0x002fe20000000000 */
[----:B------:R-:W-:-:S04]  /*2270*/  IADD3 R41, P1, R23, R22, RZ ;  /* 0x0000001617297210 */ /* 0x000fc80007f3e0ff */
[----:B------:R-:W-:Y:S02]  /*2280*/  ISETP.GE.U32.AND P0, PT, R31, R6, PT ;  /* 0x000000061f00720c */ /* 0x000fe40003f06070 */
[----:B------:R-:W1:Y:S01]  /*2290*/  LDC R31, c[0x0][0x25c] ;  /* 0x00009700ff1f7b82 */ /* 0x000e620000000800 */
[----:B--2---:R-:W-:-:S04]  /*22a0*/  SHF.R.U32.HI R7, RZ, 0x3, R60 ;  /* 0x00000003ff077819 */ /* 0x004fc8000001163c */
[----:B------:R-:W-:-:S05]  /*22b0*/  LOP3.LUT R7, R7, 0x1ffffffc, RZ, 0xc0, !PT ;  /* 0x1ffffffc07077812 */ /* 0x000fca00078ec0ff */
[----:B------:R-:W-:-:S05]  /*22c0*/  IMAD.IADD R7, R60, 0x1, -R7 ;  /* 0x000000013c077824 */ /* 0x000fca00078e0a07 */
[----:B------:R-:W-:-:S04]  /*22d0*/  IADD3 R0, R7, 0x1d, RZ ;  /* 0x0000001d07007810 */ /* 0x000fc80007ffe0ff */
[----:B------:R-:W-:-:S04]  /*22e0*/  LOP3.LUT R0, R0, 0x1f, RZ, 0xc0, !PT ;  /* 0x0000001f00007812 */ /* 0x000fc800078ec0ff */
[C---:B------:R-:W-:Y:S02]  /*22f0*/  ISETP.LT.U32.AND P0, PT, R0.reuse, R8, !P0 ;  /* 0x000000080000720c */ /* 0x040fe40004701070 */
[----:B------:R-:W-:Y:S01]  /*2300*/  IADD3 R30, P2, R0, R41, RZ ;  /* 0x00000029001e7210 */ /* 0x000fe20007f5e0ff */
[----:B-1----:R-:W-:-:S10]  /*2310*/  IMAD.X R0, R24, 0x1, R31, P1 ;  /* 0x0000000118007824 */ /* 0x002fd400008e061f */
[----:B0-----:R-:W0:Y:S01]  /*2320*/  @P0 LDC R44, c[0x0][0x258] ;  /* 0x00009600ff2c0b82 */ /* 0x001e220000000800 */
[----:B------:R-:W-:Y:S01]  /*2330*/  @P0 LOP3.LUT R45, R31, 0x3fffffff, RZ, 0xc0, !PT ;  /* 0x3fffffff1f2d0812 */ /* 0x000fe200078ec0ff */
[----:B------:R-:W-:Y:S01]  /*2340*/  IMAD.X R31, RZ, RZ, R0, P2 ;  /* 0x000000ffff1f7224 */ /* 0x000fe200010e0600 */
[----:B0-----:R-:W-:-:S04]  /*2350*/  @P0 LOP3.LUT R23, R44, 0xfffffffe, RZ, 0xc0, !PT ;  /* 0xfffffffe2c170812 */ /* 0x001fc800078ec0ff */
[----:B------:R-:W-:-:S04]  /*2360*/  @P0 IADD3 R23, P1, R30, R23, RZ ;  /* 0x000000171e170210 */ /* 0x000fc80007f3e0ff */
[----:B------:R-:W-:Y:S01]  /*2370*/  @P0 IADD3.X R22, R31, R45, RZ, P1, !PT ;  /* 0x0000002d1f160210 */ /* 0x000fe20000ffe4ff */
[----:B------:R-:W-:-:S03]  /*2380*/  @P0 IMAD.SHL.U32 R46, R23, 0x4, RZ ;  /* 0x00000004172e0824 */ /* 0x000fc600078e00ff */
[----:B------:R-:W-:Y:S02]  /*2390*/  @P0 SHF.L.U64.HI R23, R23, 0x2, R22 ;  /* 0x0000000217170819 */ /* 0x000fe40000010216 */
[----:B------:R-:W-:Y:S02]  /*23a0*/  @P0 IADD3 R44, P1, R46, R11, RZ ;  /* 0x0000000b2e2c0210 */ /* 0x000fe40007f3e0ff */
[----:B------:R-:W-:-:S03]  /*23b0*/  @!P0 MOV R22, RZ ;  /* 0x000000ff00168202 */ /* 0x000fc60000000f00 */
[----:B------:R-:W-:Y:S02]  /*23c0*/  @P0 IMAD.X R45, R23, 0x1, R12, P1 ;  /* 0x00000001172d0824 */ /* 0x000fe400008e060c */
[----:B------:R-:W-:-:S03]  /*23d0*/  @P0 IMAD R53, R3, 0x3, RZ ;  /* 0x0000000303350824 */ /* 0x000fc600078e02ff */
[----:B------:R0:W5:Y:S01]  /*23e0*/  @P0 LDG.E R22, desc[UR8][R44.64] ;  /* 0x000000082c160981 */ /* 0x000162000c1e1900 */
[----:B------:R-:W-:Y:S01]  /*23f0*/  FMNMX R57, R38, |R54|, !PT ;  /* 0x4000003626397209 */ /* 0x000fe20007800000 */
[----:B------:R-:W-:Y:S01]  /*2400*/  FADD R51, RZ, R52 ;  /* 0x00000034ff337221 */ /* 0x000fe20000000000 */
[----:B------:R-:W-:Y:S01]  /*2410*/  FADD R47, RZ, R54 ;  /* 0x00000036ff2f7221 */ /* 0x000fe20000000000 */
[----:B------:R-:W-:Y:S02]  /*2420*/  IADD3 R60, R5, 0x1, R60 ;  /* 0x00000001053c7810 */ /* 0x000fe40007ffe03c */
[----:B------:R-:W-:Y:S01]  /*2430*/  FMNMX R57, |R52|, R57, !PT ;  /* 0x0000003934397209 */ /* 0x000fe20007800200 */
[----:B------:R-:W-:Y:S01]  /*2440*/  FADD R47, R56, R47 ;  /* 0x0000002f382f7221 */ /* 0x000fe20000000000 */
[----:B------:R-:W-:Y:S01]  /*2450*/  LOP3.LUT R60, R60, 0x1f, RZ, 0xc0, !PT ;  /* 0x0000001f3c3c7812 */ /* 0x000fe200078ec0ff */
[----:B------:R-:W-:Y:S02]  /*2460*/  IMAD.MOV.U32 R24, RZ, RZ, 0x437c0000 ;  /* 0x437c0000ff187424 */ /* 0x000fe400078e00ff */
[----:B0-----:R-:W-:Y:S01]  /*2470*/  @P0 IMAD.WIDE.U32 R44, R2, 0x3, R30 ;  /* 0x00000003022c0825 */ /* 0x001fe200078e001e */
[----:B-----5:R-:W-:Y:S01]  /*2480*/  SHF.L.U32 R54, R26, 0x10, RZ ;  /* 0x000000101a367819 */ /* 0x020fe200000006ff */
[----:B------:R0:W1:Y:S02]  /*2490*/  SHFL.IDX PT, R55, R47, R60, 0x1f ;  /* 0x00001f3c2f377589 */ /* 0x00006400000e0000 */
[----:B------:R-:W-:Y:S01]  /*24a0*/  FADD R51, R50, R51 ;  /* 0x0000003332337221 */ /* 0x000fe20000000000 */
[----:B------:R-:W-:-:S05]  /*24b0*/  @P0 IMAD.IADD R45, R53, 0x1, R45 ;  /* 0x00000001352d0824 */ /* 0x000fca00078e022d */
[C---:B------:R-:W-:Y:S01]  /*24c0*/  @P0 SHF.L.U64.HI R45, R44.reuse, 0x2, R45 ;  /* 0x000000022c2d0819 */ /* 0x040fe2000001022d */
[----:B------:R-:W-:Y:S01]  /*24d0*/  @P0 IMAD.SHL.U32 R44, R44, 0x4, RZ ;  /* 0x000000042c2c0824 */ /* 0x000fe200078e00ff */
[----:B------:R-:W2:Y:S04]  /*24e0*/  SHFL.IDX PT, R51, R51, R60, 0x1f ;  /* 0x00001f3c33337589 */ /* 0x000ea800000e0000 */
[----:B------:R-:W-:Y:S01]  /*24f0*/  @P0 IADD3 R52, P1, R44, R11, RZ ;  /* 0x0000000b2c340210 */ /* 0x000fe20007f3e0ff */
[----:B------:R-:W-:-:S03]  /*2500*/  @!P0 IMAD.MOV.U32 R11, RZ, RZ, RZ ;  /* 0x000000ffff0b8224 */ /* 0x000fc600078e00ff */
[----:B------:R-:W-:Y:S02]  /*2510*/  @P0 IADD3.X R53, R45, R12, RZ, P1, !PT ;  /* 0x0000000c2d350210 */ /* 0x000fe40000ffe4ff */
[-C--:B------:R-:W-:Y:S01]  /*2520*/  @P0 IADD3 R46, P1, R46, R9.reuse, RZ ;  /* 0x000000092e2e0210 */ /* 0x080fe20007f3e0ff */
[----:B------:R-:W-:Y:S02]  /*2530*/  FMUL R12, R54, -1.7020000219345092773 ;  /* 0xbfd9db23360c7820 */ /* 0x000fe40000400000 */
[----:B------:R3:W5:Y:S01]  /*2540*/  @P0 LDG.E R11, desc[UR8][R52.64] ;  /* 0x00000008340b0981 */ /* 0x000762000c1e1900 */
[----:B------:R-:W-:Y:S01]  /*2550*/  @P0 IADD3 R44, P2, R44, R9, RZ ;  /* 0x000000092c2c0210 */ /* 0x000fe20007f5e0ff */
[--C-:B0-----:R-:W-:Y:S01]  /*2560*/  @P0 IMAD.X R47, R23, 0x1, R10.reuse, P1 ;  /* 0x00000001172f0824 */ /* 0x101fe200008e060a */
[----:B------:R-:W-:Y:S01]  /*2570*/  @!P0 MOV R9, RZ ;  /* 0x000000ff00098202 */ /* 0x000fe20000000f00 */
[----:B------:R-:W-:Y:S02]  /*2580*/  IMAD.MOV.U32 R23, RZ, RZ, 0x3bbb989d ;  /* 0x3bbb989dff177424 */ /* 0x000fe400078e00ff */
[----:B------:R-:W-:-:S02]  /*2590*/  @P0 IMAD.X R45, R45, 0x1, R10, P2 ;  /* 0x000000012d2d0824 */ /* 0x000fc400010e060a */
[----:B------:R-:W-:-:S03]  /*25a0*/  FFMA.SAT R23, R12, R23, 0.5 ;  /* 0x3f0000000c177423 */ /* 0x000fc60000002017 */
[----:B------:R0:W5:Y:S01]  /*25b0*/  @P0 LDG.E R9, desc[UR8][R44.64] ;  /* 0x000000082c090981 */ /* 0x000162000c1e1900 */
[----:B------:R-:W-:Y:S01]  /*25c0*/  FFMA.RM R23, R23, R24, 12582913 ;  /* 0x4b40000117177423 */ /* 0x000fe20000004018 */
[----:B------:R-:W-:-:S03]  /*25d0*/  @!P0 IMAD.MOV.U32 R10, RZ, RZ, RZ ;  /* 0x000000ffff0a8224 */ /* 0x000fc600078e00ff */
[----:B---3--:R-:W-:Y:S01]  /*25e0*/  FADD R53, R23, -12583039 ;  /* 0xcb40007f17357421 */ /* 0x008fe20000000000 */
[----:B------:R-:W-:Y:S02]  /*25f0*/  VIADD R38, R7, 0x1e ;  /* 0x0000001e07267836 */ /* 0x000fe40000000000 */
[----:B------:R3:W5:Y:S01]  /*2600*/  @P0 LDG.E R10, desc[UR8][R46.64] ;  /* 0x000000082e0a0981 */ /* 0x000762000c1e1900 */
[----:B------:R-:W-:Y:S01]  /*2610*/  FFMA R53, R12, 1.4426950216293334961, -R53 ;  /* 0x3fb8aa3b0c357823 */ /* 0x000fe20000000835 */
[----:B0-----:R-:W-:Y:S01]  /*2620*/  SHF.L.U32 R45, R23, 0x17, RZ ;  /* 0x00000017172d7819 */ /* 0x001fe200000006ff */
[----:B------:R-:W-:Y:S01]  /*2630*/  BSSY B1, `(.L_x_12826) ;  /* 0x000001e000017945 */ /* 0x000fe20003800000 */
[----:B------:R-:W-:Y:S01]  /*2640*/  LOP3.LUT R38, R38, 0x1f, RZ, 0xc0, !PT ;  /* 0x0000001f26267812 */ /* 0x000fe200078ec0ff */
[----:B------:R-:W-:Y:S01]  /*2650*/  FFMA R53, R12, 1.925963033500011079e-08, R53 ;  /* 0x32a570600c357823 */ /* 0x000fe20000000035 */
[----:B------:R-:W-:Y:S01]  /*2660*/  FMNMX R57, |R56|, R57, !PT ;  /* 0x0000003938397209 */ /* 0x000fe20007800200 */
[----:B-1----:R-:W-:Y:S01]  /*2670*/  FADD R40, R40, R55 ;  /* 0x0000003728287221 */ /* 0x002fe20000000000 */
[----:B------:R-:W-:Y:S01]  /*2680*/  IADD3 R38, P1, R38, R41, RZ ;  /* 0x0000002926267210 */ /* 0x000fe20007f3e0ff */
[----:B------:R-:W0:Y:S01]  /*2690*/  MUFU.EX2 R12, R53 ;  /* 0x00000035000c7308 */ /* 0x000e220000000800 */
[----:B------:R-:W-:Y:S01]  /*26a0*/  PRMT R41, R26, 0x7632, R41 ;  /* 0x000076321a297816 */ /* 0x000fe20000000029 */
[----:B--2---:R-:W-:Y:S01]  /*26b0*/  FADD R42, R42, R51 ;  /* 0x000000332a2a7221 */ /* 0x004fe20000000000 */
[----:B------:R-:W-:Y:S01]  /*26c0*/  F2FP.BF16.F32.PACK_AB R23, R48, R43 ;  /* 0x0000002b3017723e */ /* 0x000fe200000010ff */
[----:B------:R-:W-:Y:S01]  /*26d0*/  FMUL R43, R54, 1.7020000219345092773 ;  /* 0x3fd9db23362b7820 */ /* 0x000fe20000400000 */
[----:B------:R-:W-:-:S02]  /*26e0*/  SHF.L.U32 R26, R25, 0x10, RZ ;  /* 0x00000010191a7819 */ /* 0x000fc400000006ff */
[----:B------:R-:W-:Y:S01]  /*26f0*/  PRMT R52, R25, 0x7632, R52 ;  /* 0x0000763219347816 */ /* 0x000fe20000000034 */
[----:B------:R-:W-:Y:S01]  /*2700*/  VIADD R25, R5, 0x2 ;  /* 0x0000000205197836 */ /* 0x000fe20000000000 */
[----:B------:R-:W-:Y:S01]  /*2710*/  F2FP.BF16.F32.PACK_AB R24, R49, R58 ;  /* 0x0000003a3118723e */ /* 0x000fe200000010ff */
[----:B0-----:R-:W-:Y:S01]  /*2720*/  FFMA R45, R45, R12, 1 ;  /* 0x3f8000002d2d7423 */ /* 0x001fe2000000000c */
[----:B------:R-:W-:-:S03]  /*2730*/  FMNMX R12, |R50|, R57, !PT ;  /* 0x00000039320c7209 */ /* 0x000fc60007800200 */
[----:B------:R-:W-:-:S05]  /*2740*/  VIADD R44, R45, 0x1800000 ;  /* 0x018000002d2c7836 */ /* 0x000fca0000000000 */
[----:B------:R-:W-:-:S04]  /*2750*/  LOP3.LUT R44, R44, 0x7f800000, RZ, 0xc0, !PT ;  /* 0x7f8000002c2c7812 */ /* 0x000fc800078ec0ff */
[----:B------:R-:W-:Y:S01]  /*2760*/  ISETP.GT.U32.AND P0, PT, R44, 0x1ffffff, PT ;  /* 0x01ffffff2c00780c */ /* 0x000fe20003f04070 */
[----:B------:R-:W-:-:S12]  /*2770*/  IMAD.X R44, RZ, RZ, R0, P1 ;  /* 0x000000ffff2c7224 */ /* 0x000fd800008e0600 */
[----:B---3--:R-:W-:Y:S05]  /*2780*/  @P0 BRA `(.L_x_12827) ;  /* 0x0000000000100947 */ /* 0x008fea0003800000 */
[----:B------:R-:W-:Y:S02]  /*2790*/  MOV R0, R45 ;  /* 0x0000002d00007202 */ /* 0x000fe40000000f00 */
[----:B------:R-:W-:-:S07]  /*27a0*/  MOV R46, 0x27c0 ;  /* 0x000027c0002e7802 */ /* 0x000fce0000000f00 */
[----:B-----5:R-:W-:Y:S05]  /*27b0*/  CALL.REL.NOINC `($__internal_305_$__cuda_sm20_rcp_rn_f32_slowpath) ;  /* 0x0000003000987944 */ /* 0x020fea0003c00000 */
[----:B------:R-:W-:Y:S05]  /*27c0*/  BRA `(.L_x_12828) ;  /* 0x0000000000107947 */ /* 0x000fea0003800000 */
.L_x_12827:
[----:B------:R-:W0:Y:S02]  /*27d0*/  MUFU.RCP R0, R45 ;  /* 0x0000002d00007308 */ /* 0x000e240000001000 */
[----:B0-----:R-:W-:-:S04]  /*27e0*/  FFMA R46, R45, R0, -1 ;  /* 0xbf8000002d2e7423 */ /* 0x001fc80000000000 */
[----:B------:R-:W-:-:S04]  /*27f0*/  FADD.FTZ R47, -R46, -RZ ;  /* 0x800000ff2e2f7221 */ /* 0x000fc80000010100 */
[----:B------:R-:W-:-:S07]  /*2800*/  FFMA R47, R0, R47, R0 ;  /* 0x0000002f002f7223 */ /* 0x000fce0000000000 */
.L_x_12828:
[----:B------:R-:W-:Y:S05]  /*2810*/  BSYNC B1 ;  /* 0x0000000000017941 */ /* 0x000fea0003800000 */
.L_x_12826:
[----:B------:R-:W-:Y:S01]  /*2820*/  IMAD.U32 R41, R41, 0x10000, RZ ;  /* 0x0001000029297824 */ /* 0x000fe200078e00ff */
[----:B------:R-:W-:Y:S01]  /*2830*/  HFMA2.MMA R46, -RZ, RZ, 3.7421875, 0 ;  /* 0x437c0000ff2e7435 */ /* 0x000fe200000001ff */
        /* <DEDUP_REMOVED lines=23> */
[----:B-----5:R-:W-:Y:S05]  /*29b0*/  CALL.REL.NOINC `($__internal_305_$__cuda_sm20_rcp_rn_f32_slowpath) ;  /* 0x0000003000187944 */ /* 0x020fea0003c00000 */
[----:B------:R-:W-:Y:S05]  /*29c0*/  BRA `(.L_x_12831) ;  /* 0x0000000000107947 */ /* 0x000fea0003800000 */
.L_x_12830:
[----:B------:R-:W0:Y:S02]  /*29d0*/  MUFU.RCP R47, R46 ;  /* 0x0000002e002f7308 */ /* 0x000e240000001000 */
[----:B0-----:R-:W-:-:S04]  /*29e0*/  FFMA R0, R46, R47, -1 ;  /* 0xbf8000002e007423 */ /* 0x001fc8000000002f */
[----:B------:R-:W-:-:S04]  /*29f0*/  FADD.FTZ R0, -R0, -RZ ;  /* 0x800000ff00007221 */ /* 0x000fc80000010100 */
[----:B------:R-:W-:-:S07]  /*2a00*/  FFMA R47, R47, R0, R47 ;  /* 0x000000002f2f7223 */ /* 0x000fce000000002f */
.L_x_12831:
[----:B------:R-:W-:Y:S05]  /*2a10*/  BSYNC B1 ;  /* 0x0000000000017941 */ /* 0x000fea0003800000 */
.L_x_12829:
        /* <DEDUP_REMOVED lines=19> */
[----:B------:R-:W-:Y:S01]  /*2b50*/  PRMT R41, R36, 0x7632, R41 ;  /* 0x0000763224297816 */ /* 0x000fe20000000029 */
[----:B------:R-:W-:Y:S01]  /*2b60*/  IMAD.U32 R36, R27, 0x10000, RZ ;  /* 0x000100001b247824 */ /* 0x000fe200078e00ff */
[----:B------:R-:W-:Y:S01]  /*2b70*/  ISETP.GT.U32.AND P0, PT, R45, 0x1ffffff, PT ;  /* 0x01ffffff2d00780c */ /* 0x000fe20003f04070 */
[----:B------:R-:W-:Y:S01]  /*2b80*/  FMUL R52, R52, R47 ;  /* 0x0000002f34347220 */ /* 0x000fe20000400000 */
[----:B------:R-:W-:-:S11]  /*2b90*/  FMUL R27, R0, 1.7020000219345092773 ;  /* 0x3fd9db23001b7820 */ /* 0x000fd60000400000 */
[----:B------:R-:W-:Y:S05]  /*2ba0*/  @P0 BRA `(.L_x_12833) ;  /* 0x0000000000100947 */ /* 0x000fea0003800000 */
[----:B------:R-:W-:Y:S01]  /*2bb0*/  IMAD.MOV.U32 R0, RZ, RZ, R48 ;  /* 0x000000ffff007224 */ /* 0x000fe200078e0030 */
[----:B------:R-:W-:-:S07]  /*2bc0*/  MOV R46, 0x2be0 ;  /* 0x00002be0002e7802 */ /* 0x000fce0000000f00 */
[----:B-----5:R-:W-:Y:S05]  /*2bd0*/  CALL.REL.NOINC `($__internal_305_$__cuda_sm20_rcp_rn_f32_slowpath) ;  /* 0x0000002c00907944 */ /* 0x020fea0003c00000 */
[----:B------:R-:W-:Y:S05]  /*2be0*/  BRA `(.L_x_12834) ;  /* 0x0000000000107947 */ /* 0x000fea0003800000 */
.L_x_12833:
[----:B------:R-:W0:Y:S02]  /*2bf0*/  MUFU.RCP R47, R48 ;  /* 0x00000030002f7308 */ /* 0x000e240000001000 */
[----:B0-----:R-:W-:-:S04]  /*2c00*/  FFMA R0, R48, R47, -1 ;  /* 0xbf80000030007423 */ /* 0x001fc8000000002f */
[----:B------:R-:W-:-:S04]  /*2c10*/  FADD.FTZ R0, -R0, -RZ ;  /* 0x800000ff00007221 */ /* 0x000fc80000010100 */
[----:B------:R-:W-:-:S07]  /*2c20*/  FFMA R47, R47, R0, R47 ;  /* 0x000000002f2f7223 */ /* 0x000fce000000002f */
.L_x_12834:
[----:B------:R-:W-:Y:S05]  /*2c30*/  BSYNC B1 ;  /* 0x0000000000017941 */ /* 0x000fea0003800000 */
.L_x_12832:
        /* <DEDUP_REMOVED lines=21> */
[----:B------:R-:W-:-:S11]  /*2d90*/  FMUL R27, R41, 1.7020000219345092773 ;  /* 0x3fd9db23291b7820 */ /* 0x000fd60000400000 */
[----:B------:R-:W-:Y:S05]  /*2da0*/  @P0 BRA `(.L_x_12836) ;  /* 0x0000000000100947 */ /* 0x000fea0003800000 */
[----:B------:R-:W-:Y:S02]  /*2db0*/  MOV R0, R46 ;  /* 0x0000002e00007202 */ /* 0x000fe40000000f00 */
[----:B------:R-:W-:-:S07]  /*2dc0*/  MOV R46, 0x2de0 ;  /* 0x00002de0002e7802 */ /* 0x000fce0000000f00 */
[----:B-----5:R-:W-:Y:S05]  /*2dd0*/  CALL.REL.NOINC `($__internal_305_$__cuda_sm20_rcp_rn_f32_slowpath) ;  /* 0x0000002c00107944 */ /* 0x020fea0003c00000 */
[----:B------:R-:W-:Y:S05]  /*2de0*/  BRA `(.L_x_12837) ;  /* 0x0000000000107947 */ /* 0x000fea0003800000 */
.L_x_12836:
[----:B------:R-:W0:Y:S02]  /*2df0*/  MUFU.RCP R47, R46 ;  /* 0x0000002e002f7308 */ /* 0x000e240000001000 */
[----:B0-----:R-:W-:-:S04]  /*2e00*/  FFMA R0, R46, R47, -1 ;  /* 0xbf8000002e007423 */ /* 0x001fc8000000002f */
[----:B------:R-:W-:-:S04]  /*2e10*/  FADD.FTZ R0, -R0, -RZ ;  /* 0x800000ff00007221 */ /* 0x000fc80000010100 */
[----:B------:R-:W-:-:S07]  /*2e20*/  FFMA R47, R47, R0, R47 ;  /* 0x000000002f2f7223 */ /* 0x000fce000000002f */
.L_x_12837:
[----:B------:R-:W-:Y:S05]  /*2e30*/  BSYNC B1 ;  /* 0x0000000000017941 */ /* 0x000fea0003800000 */
.L_x_12835:
[----:B------:R-:W-:Y:S01]  /*2e40*/  ISETP.GE.U32.AND P0, PT, R21, R8, PT ;  /* 0x000000081500720c */ /* 0x000fe20003f06070 */
[----:B------:R-:W-:Y:S01]  /*2e50*/  FADD R0, -R47, 1 ;  /* 0x3f8000002f007421 */ /* 0x000fe20000000100 */
[----:B------:R-:W-:Y:S01]  /*2e60*/  LOP3.LUT R19, R19, 0x2, RZ, 0xfc, !PT ;  /* 0x0000000213137812 */ /* 0x000fe200078efcff */
[----:B------:R-:W-:Y:S01]  /*2e70*/  FMUL R48, R26, R13 ;  /* 0x0000000d1a307220 */ /* 0x000fe20000400000 */
[-C--:B------:R-:W-:Y:S01]  /*2e80*/  ISETP.GE.U32.OR P1, PT, R25, R6.reuse, P0 ;  /* 0x000000061900720c */ /* 0x080fe20000726470 */
[----:B------:R-:W-:Y:S01]  /*2e90*/  FMUL R0, R0, R47 ;  /* 0x0000002f00007220 */ /* 0x000fe20000400000 */
[----:B------:R-:W-:Y:S01]  /*2ea0*/  ISETP.GE.U32.OR P0, PT, R19, R6, P0 ;  /* 0x000000061300720c */ /* 0x000fe20000706470 */
[-C--:B------:R-:W-:Y:S01]  /*2eb0*/  FMUL R41, R52, R13.reuse ;  /* 0x0000000d34297220 */ /* 0x080fe20000400000 */
[----:B------:R-:W0:Y:S01]  /*2ec0*/  S2R R19, SR_TID.X ;  /* 0x0000000000137919 */ /* 0x000e220000002100 */
[----:B------:R-:W-:Y:S01]  /*2ed0*/  FFMA R0, R27, R0, R47 ;  /* 0x000000001b007223 */ /* 0x000fe2000000002f */
[----:B------:R-:W-:Y:S01]  /*2ee0*/  FMUL R27, R36, R13 ;  /* 0x0000000d241b7220 */ /* 0x000fe20000400000 */
[----:B------:R-:W-:Y:S01]  /*2ef0*/  ULDC.64 UR4, c[0x0][0x258] ;  /* 0x0000960000047ab9 */ /* 0x000fe20000000a00 */
[----:B------:R-:W-:Y:S01]  /*2f00*/  BSSY B1, `(.L_x_12838) ;  /* 0x000003f000017945 */ /* 0x000fe20003800000 */
[----:B------:R-:W-:Y:S01]  /*2f10*/  FMUL R50, R43, R0 ;  /* 0x000000002b327220 */ /* 0x000fe20000400000 */
[----:B-----5:R-:W-:Y:S01]  /*2f20*/  IMAD.U32 R0, R10, 0x10000, RZ ;  /* 0x000100000a007824 */ /* 0x020fe200078e00ff */
[----:B------:R-:W-:-:S02]  /*2f30*/  ULOP3.LUT UR4, UR4, 0xfffffffe, URZ, 0xc0, !UPT ;  /* 0xfffffffe04047892 */ /* 0x000fc4000f8ec03f */
[----:B------:R-:W-:Y:S01]  /*2f40*/  @!P1 LEA R46, P2, R38, R15, 0x2 ;  /* 0x0000000f262e9211 */ /* 0x000fe200078410ff */
[----:B------:R-:W-:Y:S01]  /*2f50*/  FMUL R25, R0, -1.7020000219345092773 ;  /* 0xbfd9db2300197820 */ /* 0x000fe20000400000 */
[----:B------:R-:W-:Y:S01]  /*2f60*/  @!P0 IADD3 R56, P3, R38, R2, RZ ;  /* 0x0000000226388210 */ /* 0x000fe20007f7e0ff */
[----:B------:R-:W-:Y:S01]  /*2f70*/  FMUL R54, R50, R13 ;  /* 0x0000000d32367220 */ /* 0x000fe20000400000 */
[----:B------:R-:W-:Y:S01]  /*2f80*/  @!P1 LEA.HI.X R47, R38, R17, R44, 0x2, P2 ;  /* 0x00000011262f9211 */ /* 0x000fe200010f142c */
[----:B------:R-:W-:Y:S01]  /*2f90*/  HFMA2.MMA R38, -RZ, RZ, 0.96630859375, -0.0022525787353515625 ;  /* 0x3bbb989dff267435 */ /* 0x000fe200000001ff */
[-C--:B------:R-:W-:Y:S01]  /*2fa0*/  @!P1 F2FP.BF16.F32.PACK_AB R43, R41, R48.reuse ;  /* 0x00000030292b923e */ /* 0x080fe200000010ff */
[----:B------:R-:W-:Y:S01]  /*2fb0*/  @!P0 IMAD.X R21, R44, 0x1, R3, P3 ;  /* 0x000000012c158824 */ /* 0x000fe200018e0603 */
[----:B------:R-:W-:Y:S02]  /*2fc0*/  @!P0 LEA R44, P2, R56, R15, 0x2 ;  /* 0x0000000f382c8211 */ /* 0x000fe400078410ff */
[----:B------:R-:W-:Y:S01]  /*2fd0*/  @!P0 F2FP.BF16.F32.PACK_AB R51, R54, R27 ;  /* 0x0000001b3633823e */ /* 0x000fe200000010ff */
[----:B------:R1:W-:Y:S01]  /*2fe0*/  @!P1 STG.E desc[UR8][R46.64], R43 ;  /* 0x0000002b2e009986 */ /* 0x0003e2000c101908 */
[----:B------:R-:W-:Y:S01]  /*2ff0*/  @!P0 LEA.HI.X R45, R56, R17, R21, 0x2, P2 ;  /* 0x00000011382d8211 */ /* 0x000fe200010f1415 */
[----:B------:R-:W-:Y:S01]  /*3000*/  IMAD.MOV.U32 R56, RZ, RZ, 0x437c0000 ;  /* 0x437c0000ff387424 */ /* 0x000fe200078e00ff */
[----:B------:R-:W-:Y:S01]  /*3010*/  F2FP.BF16.F32.PACK_AB R27, R27, R48 ;  /* 0x000000301b1b723e */ /* 0x000fe200000010ff */
[----:B------:R-:W-:-:S02]  /*3020*/  FFMA.SAT R21, R25, R38, 0.5 ;  /* 0x3f00000019157423 */ /* 0x000fc40000002026 */
[----:B------:R2:W-:Y:S02]  /*3030*/  @!P0 STG.E desc[UR8][R44.64], R51 ;  /* 0x000000332c008986 */ /* 0x0005e4000c101908 */
[----:B------:R-:W-:-:S04]  /*3040*/  FFMA.RM R49, R21, R56, 12582913 ;  /* 0x4b40000115317423 */ /* 0x000fc80000004038 */
[C---:B-1----:R-:W-:Y:S01]  /*3050*/  FADD R46, R49.reuse, -12583039 ;  /* 0xcb40007f312e7421 */ /* 0x042fe20000000000 */
[----:B0-----:R-:W-:Y:S01]  /*3060*/  SHF.R.U32.HI R38, RZ, 0x3, R19 ;  /* 0x00000003ff267819 */ /* 0x001fe20000011613 */
[----:B------:R-:W-:Y:S01]  /*3070*/  FADD R43, RZ, R26 ;  /* 0x0000001aff2b7221 */ /* 0x000fe20000000000 */
[----:B------:R-:W-:Y:S02]  /*3080*/  IMAD.SHL.U32 R49, R49, 0x800000, RZ ;  /* 0x0080000031317824 */ /* 0x000fe400078e00ff */
[C---:B------:R-:W-:Y:S01]  /*3090*/  FFMA R46, R25.reuse, 1.4426950216293334961, -R46 ;  /* 0x3fb8aa3b192e7823 */ /* 0x040fe2000000082e */
[----:B------:R-:W-:Y:S01]  /*30a0*/  LOP3.LUT R38, R38, 0x1c, RZ, 0xc0, !PT ;  /* 0x0000001c26267812 */ /* 0x000fe200078ec0ff */
[----:B------:R-:W-:Y:S02]  /*30b0*/  FADD R43, R36, R43 ;  /* 0x0000002b242b7221 */ /* 0x000fe40000000000 */
[----:B------:R-:W-:Y:S02]  /*30c0*/  FFMA R46, R25, 1.925963033500011079e-08, R46 ;  /* 0x32a57060192e7823 */ /* 0x000fe4000000002e */
[----:B------:R-:W-:-:S04]  /*30d0*/  IMAD.IADD R21, R38, 0x1, R19 ;  /* 0x0000000126157824 */ /* 0x000fc800078e0213 */
[----:B------:R-:W0:Y:S01]  /*30e0*/  MUFU.EX2 R46, R46 ;  /* 0x0000002e002e7308 */ /* 0x000e220000000800 */
[----:B------:R-:W-:-:S04]  /*30f0*/  IADD3 R25, R21, 0x2, RZ ;  /* 0x0000000215197810 */ /* 0x000fc80007ffe0ff */
[----:B--2---:R-:W-:Y:S01]  /*3100*/  LOP3.LUT R44, R25, 0x1f, RZ, 0xc0, !PT ;  /* 0x0000001f192c7812 */ /* 0x004fe200078ec0ff */
[----:B------:R-:W-:-:S04]  /*3110*/  FADD R25, RZ, R52 ;  /* 0x00000034ff197221 */ /* 0x000fc80000000000 */
[----:B------:R-:W-:Y:S01]  /*3120*/  FADD R45, R50, R25 ;  /* 0x00000019322d7221 */ /* 0x000fe20000000000 */
[----:B------:R-:W-:Y:S01]  /*3130*/  FMNMX R25, R12, |R26|, !PT ;  /* 0x4000001a0c197209 */ /* 0x000fe20007800000 */
[----:B------:R-:W1:Y:S01]  /*3140*/  SHFL.IDX PT, R43, R43, R44, 0x1f ;  /* 0x00001f2c2b2b7589 */ /* 0x000e6200000e0000 */
[----:B------:R-:W-:Y:S02]  /*3150*/  F2FP.BF16.F32.PACK_AB R26, R54, R41 ;  /* 0x00000029361a723e */ /* 0x000fe400000010ff */
[----:B------:R-:W-:Y:S01]  /*3160*/  FMNMX R25, |R52|, R25, !PT ;  /* 0x0000001934197209 */ /* 0x000fe20007800200 */
[----:B------:R-:W2:Y:S01]  /*3170*/  SHFL.IDX PT, R45, R45, R44, 0x1f ;  /* 0x00001f2c2d2d7589 */ /* 0x000ea200000e0000 */
[----:B0-----:R-:W-:Y:S02]  /*3180*/  FFMA R52, R49, R46, 1 ;  /* 0x3f80000031347423 */ /* 0x001fe4000000002e */
[----:B------:R-:W-:Y:S02]  /*3190*/  FMNMX R25, |R36|, R25, !PT ;  /* 0x0000001924197209 */ /* 0x000fe40007800200 */
[----:B------:R-:W-:-:S02]  /*31a0*/  VIADD R12, R52, 0x1800000 ;  /* 0x01800000340c7836 */ /* 0x000fc40000000000 */
[----:B------:R-:W-:-:S03]  /*31b0*/  FMNMX R25, |R50|, R25, !PT ;  /* 0x0000001932197209 */ /* 0x000fc60007800200 */
[----:B------:R-:W-:Y:S02]  /*31c0*/  LOP3.LUT R36, R12, 0x7f800000, RZ, 0xc0, !PT ;  /* 0x7f8000000c247812 */ /* 0x000fe400078ec0ff */
[----:B------:R-:W-:Y:S02]  /*31d0*/  IADD3 R12, P1, R30, UR4, RZ ;  /* 0x000000041e0c7c10 */ /* 0x000fe4000ff3e0ff */
[----:B------:R-:W-:Y:S02]  /*31e0*/  ISETP.GT.U32.AND P0, PT, R36, 0x1ffffff, PT ;  /* 0x01ffffff2400780c */ /* 0x000fe40003f04070 */
[----:B------:R-:W-:Y:S02]  /*31f0*/  IADD3.X R30, R31, UR5, RZ, P1, !PT ;  /* 0x000000051f1e7c10 */ /* 0x000fe40008ffe4ff */
[----:B------:R-:W-:Y:S02]  /*3200*/  PRMT R31, R10, 0x7632, R31 ;  /* 0x000076320a1f7816 */ /* 0x000fe4000000001f */
[----:B------:R-:W-:Y:S01]  /*3210*/  SHF.L.U32 R10, R22, 0x10, RZ ;  /* 0x00000010160a7819 */ /* 0x000fe200000006ff */
[----:B-1----:R-:W-:Y:S01]  /*3220*/  FADD R40, R40, R43 ;  /* 0x0000002b28287221 */ /* 0x002fe20000000000 */
[----:B------:R-:W-:Y:S01]  /*3230*/  PRMT R36, R22, 0x7632, R36 ;  /* 0x0000763216247816 */ /* 0x000fe20000000024 */
[----:B------:R-:W-:Y:S01]  /*3240*/  FMUL R22, R0, 1.7020000219345092773 ;  /* 0x3fd9db2300167820 */ /* 0x000fe20000400000 */
[----:B--2---:R-:W-:-:S03]  /*3250*/  FADD R42, R42, R45 ;  /* 0x0000002d2a2a7221 */ /* 0x004fc60000000000 */
[----:B------:R-:W-:Y:S05]  /*3260*/  @P0 BRA `(.L_x_12839) ;  /* 0x0000000000100947 */ /* 0x000fea0003800000 */
[----:B------:R-:W-:Y:S01]  /*3270*/  IMAD.MOV.U32 R0, RZ, RZ, R52 ;  /* 0x000000ffff007224 */ /* 0x000fe200078e0034 */
[----:B------:R-:W-:-:S07]  /*3280*/  MOV R46, 0x32a0 ;  /* 0x000032a0002e7802 */ /* 0x000fce0000000f00 */
[----:B------:R-:W-:Y:S05]  /*3290*/  CALL.REL.NOINC `($__internal_305_$__cuda_sm20_rcp_rn_f32_slowpath) ;  /* 0x0000002400e07944 */ /* 0x000fea0003c00000 */
[----:B------:R-:W-:Y:S05]  /*32a0*/  BRA `(.L_x_12840) ;  /* 0x0000000000107947 */ /* 0x000fea0003800000 */
.L_x_12839:
[----:B------:R-:W0:Y:S02]  /*32b0*/  MUFU.RCP R47, R52 ;  /* 0x00000034002f7308 */ /* 0x000e240000001000 */
[----:B0-----:R-:W-:-:S04]  /*32c0*/  FFMA R0, R52, R47, -1 ;  /* 0xbf80000034007423 */ /* 0x001fc8000000002f */
[----:B------:R-:W-:-:S04]  /*32d0*/  FADD.FTZ R0, -R0, -RZ ;  /* 0x800000ff00007221 */ /* 0x000fc80000010100 */
[----:B------:R-:W-:-:S07]  /*32e0*/  FFMA R47, R47, R0, R47 ;  /* 0x000000002f2f7223 */ /* 0x000fce000000002f */
.L_x_12840:
[----:B------:R-:W-:Y:S05]  /*32f0*/  BSYNC B1 ;  /* 0x0000000000017941 */ /* 0x000fea0003800000 */
.L_x_12838:
        /* <DEDUP_REMOVED lines=21> */
[----:B------:R-:W-:-:S12]  /*3450*/  FMUL R10, R10, R47 ;  /* 0x0000002f0a0a7220 */ /* 0x000fd80000400000 */
[----:B------:R-:W-:Y:S05]  /*3460*/  @P0 BRA `(.L_x_12842) ;  /* 0x0000000000100947 */ /* 0x000fea0003800000 */
[----:B------:R-:W-:Y:S01]  /*3470*/  IMAD.MOV.U32 R0, RZ, RZ, R44 ;  /* 0x000000ffff007224 */ /* 0x000fe200078e002c */
[----:B------:R-:W-:-:S07]  /*3480*/  MOV R46, 0x34a0 ;  /* 0x000034a0002e7802 */ /* 0x000fce0000000f00 */
[----:B------:R-:W-:Y:S05]  /*3490*/  CALL.REL.NOINC `($__internal_305_$__cuda_sm20_rcp_rn_f32_slowpath) ;  /* 0x0000002400607944 */ /* 0x000fea0003c00000 */
[----:B------:R-:W-:Y:S05]  /*34a0*/  BRA `(.L_x_12843) ;  /* 0x0000000000107947 */ /* 0x000fea0003800000 */
.L_x_12842:
[----:B------:R-:W0:Y:S02]  /*34b0*/  MUFU.RCP R47, R44 ;  /* 0x0000002c002f7308 */ /* 0x000e240000001000 */
[----:B0-----:R-:W-:-:S04]  /*34c0*/  FFMA R0, R44, R47, -1 ;  /* 0xbf8000002c007423 */ /* 0x001fc8000000002f */
[----:B------:R-:W-:-:S04]  /*34d0*/  FADD.FTZ R0, -R0, -RZ ;  /* 0x800000ff00007221 */ /* 0x000fc80000010100 */
[----:B------:R-:W-:-:S07]  /*34e0*/  FFMA R47, R47, R0, R47 ;  /* 0x000000002f2f7223 */ /* 0x000fce000000002f */
.L_x_12843:
[----:B------:R-:W-:Y:S05]  /*34f0*/  BSYNC B1 ;  /* 0x0000000000017941 */ /* 0x000fea0003800000 */
.L_x_12841:
        /* <DEDUP_REMOVED lines=15> */
[----:B------:R-:W-:Y:S01]  /*35f0*/  PRMT R31, R9, 0x7632, R31 ;  /* 0x00007632091f7816 */ /* 0x000fe2000000001f */
[----:B------:R-:W-:Y:S02]  /*3600*/  IMAD.U32 R9, R11, 0x10000, RZ ;  /* 0x000100000b097824 */ /* 0x000fe400078e00ff */
[----:B------:R-:W-:Y:S01]  /*3610*/  FMUL R22, R22, R47 ;  /* 0x0000002f16167220 */ /* 0x000fe20000400000 */
        /* <DEDUP_REMOVED lines=9> */
[----:B------:R-:W-:Y:S05]  /*36b0*/  CALL.REL.NOINC `($__internal_305_$__cuda_sm20_rcp_rn_f32_slowpath) ;  /* 0x0000002000d87944 */ /* 0x000fea0003c00000 */
[----:B------:R-:W-:Y:S05]  /*36c0*/  BRA `(.L_x_12846) ;  /* 0x0000000000107947 */ /* 0x000fea0003800000 */
.L_x_12845:
[----:B------:R-:W0:Y:S02]  /*36d0*/  MUFU.RCP R47, R44 ;  /* 0x0000002c002f7308 */ /* 0x000e240000001000 */
[----:B0-----:R-:W-:-:S04]  /*36e0*/  FFMA R0, R44, R47, -1 ;  /* 0xbf8000002c007423 */ /* 0x001fc8000000002f */
[----:B------:R-:W-:-:S04]  /*36f0*/  FADD.FTZ R0, -R0, -RZ ;  /* 0x800000ff00007221 */ /* 0x000fc80000010100 */
[----:B------:R-:W-:-:S07]  /*3700*/  FFMA R47, R47, R0, R47 ;  /* 0x000000002f2f7223 */ /* 0x000fce000000002f */
.L_x_12846:
[----:B------:R-:W-:Y:S05]  /*3710*/  BSYNC B1 ;  /* 0x0000000000017941 */ /* 0x000fea0003800000 */
.L_x_12844:
        /* <DEDUP_REMOVED lines=23> */
[----:B------:R-:W-:Y:S01]  /*3890*/  IMAD.MOV.U32 R0, RZ, RZ, R46 ;  /* 0x000000ffff007224 */ /* 0x000fe200078e002e */
[----:B------:R-:W-:-:S07]  /*38a0*/  MOV R46, 0x38c0 ;  /* 0x000038c0002e7802 */ /* 0x000fce0000000f00 */
[----:B------:R-:W-:Y:S05]  /*38b0*/  CALL.REL.NOINC `($__internal_305_$__cuda_sm20_rcp_rn_f32_slowpath) ;  /* 0x0000002000587944 */ /* 0x000fea0003c00000 */
[----:B------:R-:W-:Y:S05]  /*38c0*/  BRA `(.L_x_12849) ;  /* 0x0000000000107947 */ /* 0x000fea0003800000 */
.L_x_12848:
[----:B------:R-:W0:Y:S02]  /*38d0*/  MUFU.RCP R47, R46 ;  /* 0x0000002e002f7308 */ /* 0x000e240000001000 */
[----:B0-----:R-:W-:-:S04]  /*38e0*/  FFMA R0, R46, R47, -1 ;  /* 0xbf8000002e007423 */ /* 0x001fc8000000002f */
[----:B------:R-:W-:-:S04]  /*38f0*/  FADD.FTZ R0, -R0, -RZ ;  /* 0x800000ff00007221 */ /* 0x000fc80000010100 */
[----:B------:R-:W-:-:S07]  /*3900*/  FFMA R47, R47, R0, R47 ;  /* 0x000000002f2f7223 */ /* 0x000fce000000002f */
.L_x_12849:
[----:B------:R-:W-:Y:S05]  /*3910*/  BSYNC B1 ;  /* 0x0000000000017941 */ /* 0x000fea0003800000 */
.L_x_12847:
[----:B------:R-:W-:Y:S01]  /*3920*/  IADD3 R19, R19, 0x1d, -R38 ;  /* 0x0000001d13137810 */ /* 0x000fe20007ffe826 */
[----:B------:R-:W-:Y:S01]  /*3930*/  FADD R0, -R47, 1 ;  /* 0x3f8000002f007421 */ /* 0x000fe20000000100 */
[----:B------:R-:W-:Y:S01]  /*3940*/  LOP3.LUT R11, R38, 0x3, RZ, 0xfc, !PT ;  /* 0x00000003260b7812 */ /* 0x000fe200078efcff */
[----:B------:R-:W-:Y:S01]  /*3950*/  ULDC.64 UR4, c[0x0][0x258] ;  /* 0x0000960000047ab9 */ /* 0x000fe20000000a00 */
[----:B------:R-:W-:Y:S01]  /*3960*/  LOP3.LUT R19, R19, 0x1f, RZ, 0xc0, !PT ;  /* 0x0000001f13137812 */ /* 0x000fe200078ec0ff */
[----:B------:R-:W-:Y:S01]  /*3970*/  FMUL R0, R0, R47 ;  /* 0x0000002f00007220 */ /* 0x000fe20000400000 */
[----:B------:R-:W-:Y:S01]  /*3980*/  ISETP.GE.U32.AND P0, PT, R11, R6, PT ;  /* 0x000000060b00720c */ /* 0x000fe20003f06070 */
[----:B------:R-:W-:Y:S01]  /*3990*/  UIADD3 UR4, UP0, UR4, 0x3f, URZ ;  /* 0x0000003f04047890 */ /* 0x000fe2000ff1e03f */
[----:B------:R-:W-:Y:S01]  /*39a0*/  FADD R31, RZ, R22 ;  /* 0x00000016ff1f7221 */ /* 0x000fe20000000000 */
[----:B------:R-:W-:Y:S01]  /*39b0*/  FFMA R9, R9, R0, R47 ;  /* 0x0000000009097223 */ /* 0x000fe2000000002f */
[----:B------:R-:W-:Y:S01]  /*39c0*/  ISETP.GE.U32.OR P0, PT, R19, R8, P0 ;  /* 0x000000081300720c */ /* 0x000fe20000706470 */
[----:B------:R-:W-:Y:S01]  /*39d0*/  UIADD3.X UR6, URZ, UR5, URZ, UP0, !UPT ;  /* 0x000000053f067290 */ /* 0x000fe200087fe43f */
[----:B------:R-:W0:Y:S01]  /*39e0*/  S2R R19, SR_TID.X ;  /* 0x0000000000137919 */ /* 0x000e220000002100 */
[----:B------:R-:W-:Y:S01]  /*39f0*/  FMUL R36, R36, R9 ;  /* 0x0000000924247220 */ /* 0x000fe20000400000 */
[----:B------:R-:W-:Y:S01]  /*3a00*/  VIADD R21, R21, 0x3 ;  /* 0x0000000315157836 */ /* 0x000fe20000000000 */
[----:B------:R-:W-:Y:S01]  /*3a10*/  USHF.R.U32.HI UR7, URZ, 0x6, UR6 ;  /* 0x000000063f077899 */ /* 0x000fe20008011606 */
[----:B------:R-:W-:Y:S01]  /*3a20*/  FADD R11, RZ, R10 ;  /* 0x0000000aff0b7221 */ /* 0x000fe20000000000 */
[----:B------:R-:W-:Y:S01]  /*3a30*/  FADD R41, R36, R31 ;  /* 0x0000001f24297221 */ /* 0x000fe20000000000 */
[----:B------:R-:W-:Y:S01]  /*3a40*/  USHF.R.U64 UR4, UR4, 0x6, UR6 ;  /* 0x0000000604047899 */ /* 0x000fe20008001206 */
[----:B------:R-:W-:Y:S01]  /*3a50*/  LOP3.LUT R0, R21, 0x1f, RZ, 0xc0, !PT ;  /* 0x0000001f15007812 */ /* 0x000fe200078ec0ff */
[----:B------:R-:W-:Y:S01]  /*3a60*/  FADD R11, R44, R11 ;  /* 0x0000000b2c0b7221 */ /* 0x000fe20000000000 */
[----:B------:R-:W1:Y:S01]  /*3a70*/  S2UR UR5, SR_CgaCtaId ;  /* 0x00000000000579c3 */ /* 0x000e620000008800 */
[----:B------:R-:W-:Y:S01]  /*3a80*/  FMUL R21, R22, R13 ;  /* 0x0000000d16157220 */ /* 0x000fe20000400000 */
[C---:B------:R-:W-:Y:S01]  /*3a90*/  @!P0 LEA R46, P1, R12.reuse, R15, 0x2 ;  /* 0x0000000f0c2e8211 */ /* 0x040fe200078210ff */
[----:B------:R-:W-:Y:S01]  /*3aa0*/  SHFL.IDX PT, R41, R41, R0, 0x1f ;  /* 0x00001f0029297589 */ /* 0x000fe200000e0000 */
[C---:B------:R-:W-:Y:S01]  /*3ab0*/  @!P0 IADD3 R48, P2, R12.reuse, R2, RZ ;  /* 0x000000020c308210 */ /* 0x040fe20007f5e0ff */
[----:B------:R-:W-:Y:S01]  /*3ac0*/  BSSY B0, `(.L_x_12850) ;  /* 0x00000b5000007945 */ /* 0x000fe20003800000 */
[----:B------:R-:W-:Y:S01]  /*3ad0*/  @!P0 LEA.HI.X R47, R12, R17, R30, 0x2, P1 ;  /* 0x000000110c2f8211 */ /* 0x000fe200008f141e */
[----:B------:R2:W3:Y:S01]  /*3ae0*/  SHFL.IDX PT, R11, R11, R0, 0x1f ;  /* 0x00001f000b0b7589 */ /* 0x0004e200000e0000 */
[----:B------:R-:W-:-:S02]  /*3af0*/  @!P0 IADD3.X R9, R30, R3, RZ, P2, !PT ;  /* 0x000000031e098210 */ /* 0x000fc400017fe4ff */
[----:B------:R-:W-:-:S04]  /*3b00*/  @!P0 LEA R30, P1, R48, R15, 0x2 ;  /* 0x0000000f301e8211 */ /* 0x000fc800078210ff */
[----:B------:R-:W-:Y:S01]  /*3b10*/  @!P0 LEA.HI.X R31, R48, R17, R9, 0x2, P1 ;  /* 0x00000011301f8211 */ /* 0x000fe200008f1409 */
[----:B------:R-:W-:Y:S01]  /*3b20*/  IMAD R17, R32, UR7, RZ ;  /* 0x0000000720117c24 */ /* 0x000fe2000f8e02ff */
[----:B------:R-:W-:Y:S01]  /*3b30*/  FMNMX R9, R25, |R10|, !PT ;  /* 0x4000000a19097209 */ /* 0x000fe20007800000 */
[-C--:B------:R-:W-:Y:S01]  /*3b40*/  FMUL R10, R10, R13.reuse ;  /* 0x0000000d0a0a7220 */ /* 0x080fe20000400000 */
[----:B------:R-:W-:Y:S01]  /*3b50*/  FMUL R25, R44, R13 ;  /* 0x0000000d2c197220 */ /* 0x000fe20000400000 */
[----:B------:R-:W-:Y:S01]  /*3b60*/  IMAD R35, R33, UR4, R17 ;  /* 0x0000000421237c24 */ /* 0x000fe2000f8e0211 */
[----:B------:R-:W-:Y:S01]  /*3b70*/  FMNMX R9, |R22|, R9, !PT ;  /* 0x0000000916097209 */ /* 0x000fe20007800200 */
[----:B------:R-:W-:Y:S01]  /*3b80*/  FMUL R22, R36, R13 ;  /* 0x0000000d24167220 */ /* 0x000fe20000400000 */
[----:B------:R-:W-:Y:S01]  /*3b90*/  IMAD.WIDE.U32 R32, R32, UR4, RZ ;  /* 0x0000000420207c25 */ /* 0x000fe2000f8e00ff */
[----:B0-----:R-:W-:Y:S01]  /*3ba0*/  SHF.R.U32.HI R12, RZ, 0x3, R19 ;  /* 0x00000003ff0c7819 */ /* 0x001fe20000011613 */
[----:B------:R-:W-:Y:S01]  /*3bb0*/  UMOV UR4, 0x400 ;  /* 0x0000040000047882 */ /* 0x000fe20000000000 */
[-C--:B------:R-:W-:Y:S01]  /*3bc0*/  @!P0 F2FP.BF16.F32.PACK_AB R15, R21, R10.reuse ;  /* 0x0000000a150f823e */ /* 0x080fe200000010ff */
[----:B------:R-:W-:Y:S01]  /*3bd0*/  UIADD3 UR4, UR4, 0x20, URZ ;  /* 0x0000002004047890 */ /* 0x000fe2000fffe03f */
[----:B--2---:R-:W-:Y:S01]  /*3be0*/  LOP3.LUT R0, R12, 0x1ffffffc, RZ, 0xc0, !PT ;  /* 0x1ffffffc0c007812 */ /* 0x004fe200078ec0ff */
[----:B------:R-:W-:Y:S01]  /*3bf0*/  IMAD.IADD R12, R33, 0x1, R35 ;  /* 0x00000001210c7824 */ /* 0x000fe200078e0223 */
[----:B------:R-:W-:Y:S01]  /*3c00*/  F2FP.BF16.F32.PACK_AB R10, R25, R10 ;  /* 0x0000000a190a723e */ /* 0x000fe200000010ff */
[----:B------:R0:W-:Y:S01]  /*3c10*/  @!P0 STG.E desc[UR8][R46.64], R15 ;  /* 0x0000000f2e008986 */ /* 0x0001e2000c101908 */
[----:B------:R-:W-:Y:S01]  /*3c20*/  @!P0 F2FP.BF16.F32.PACK_AB R17, R22, R25 ;  /* 0x000000191611823e */ /* 0x000fe200000010ff */
[----:B-1----:R-:W-:Y:S01]  /*3c30*/  ULEA UR4, UR5, UR4, 0x18 ;  /* 0x0000000405047291 */ /* 0x002fe2000f8ec03f */
[C---:B------:R-:W-:Y:S01]  /*3c40*/  LEA R25, P1, R32.reuse, R2, 0x5 ;  /* 0x0000000220197211 */ /* 0x040fe200078228ff */
[----:B------:R-:W-:Y:S01]  /*3c50*/  IMAD.IADD R2, R19, 0x1, -R0 ;  /* 0x0000000113027824 */ /* 0x000fe200078e0a00 */
[----:B------:R-:W-:Y:S01]  /*3c60*/  ULDC.64 UR6, c[0x0][0x260] ;  /* 0x0000980000067ab9 */ /* 0x000fe20000000a00 */
[----:B------:R1:W-:Y:S01]  /*3c70*/  @!P0 STG.E desc[UR8][R30.64], R17 ;  /* 0x000000111e008986 */ /* 0x0003e2000c101908 */
[----:B------:R-:W-:Y:S01]  /*3c80*/  LEA.HI.X R32, R32, R3, R12, 0x5, P1 ;  /* 0x0000000320207211 */ /* 0x000fe200008f2c0c */
[C---:B------:R-:W-:Y:S01]  /*3c90*/  VIADD R19, R2.reuse, 0x1e ;  /* 0x0000001e02137836 */ /* 0x040fe20000000000 */
[C---:B------:R-:W-:Y:S01]  /*3ca0*/  IADD3 R3, R2.reuse, -0x1, RZ ;  /* 0xffffffff02037810 */ /* 0x040fe20007ffe0ff */
[----:B------:R-:W-:Y:S01]  /*3cb0*/  VIADD R12, R2, 0x1d ;  /* 0x0000001d020c7836 */ /* 0x000fe20000000000 */
[----:B------:R-:W-:Y:S01]  /*3cc0*/  LOP3.LUT R25, RZ, R25, RZ, 0x33, !PT ;  /* 0x00000019ff197212 */ /* 0x000fe200078e33ff */
[----:B------:R-:W-:Y:S01]  /*3cd0*/  ULOP3.LUT UR5, UR6, 0xfffffffe, URZ, 0xc0, !UPT ;  /* 0xfffffffe06057892 */ /* 0x000fe2000f8ec03f */
[----:B------:R-:W-:Y:S01]  /*3ce0*/  LOP3.LUT R3, R3, 0x1f, RZ, 0xc0, !PT ;  /* 0x0000001f03037812 */ /* 0x000fe200078ec0ff */
[----:B---3--:R-:W-:Y:S01]  /*3cf0*/  FADD R40, R40, R11 ;  /* 0x0000000b28287221 */ /* 0x008fe20000000000 */
[----:B0-----:R-:W-:Y:S01]  /*3d00*/  LOP3.LUT R15, R2, 0x1f, RZ, 0xc0, !PT ;  /* 0x0000001f020f7812 */ /* 0x001fe200078ec0ff */
[----:B------:R-:W-:Y:S01]  /*3d10*/  FADD R41, R42, R41 ;  /* 0x000000292a297221 */ /* 0x000fe20000000000 */
[----:B------:R-:W-:Y:S01]  /*3d20*/  LOP3.LUT R33, R19, 0x1f, RZ, 0xc0, !PT ;  /* 0x0000001f13217812 */ /* 0x000fe200078ec0ff */
[----:B------:R-:W-:Y:S01]  /*3d30*/  IMAD R3, R18, 0x21, R3 ;  /* 0x0000002112037824 */ /* 0x000fe200078e0203 */
[----:B------:R-:W-:Y:S01]  /*3d40*/  LOP3.LUT R19, R12, 0x1f, RZ, 0xc0, !PT ;  /* 0x0000001f0c137812 */ /* 0x000fe200078ec0ff */
[----:B------:R-:W-:Y:S01]  /*3d50*/  IMAD R12, R18, 0x21, R15 ;  /* 0x00000021120c7824 */ /* 0x000fe200078e020f */
[----:B------:R-:W-:Y:S01]  /*3d60*/  FMNMX R9, |R44|, R9, !PT ;  /* 0x000000092c097209 */ /* 0x000fe20007800200 */
[C---:B-1----:R-:W-:Y:S01]  /*3d70*/  IMAD R17, R18.reuse, 0x21, R33 ;  /* 0x0000002112117824 */ /* 0x042fe200078e0221 */
[----:B------:R-:W-:Y:S01]  /*3d80*/  LEA R15, R3, UR4, 0x2 ;  /* 0x00000004030f7c11 */ /* 0x000fe2000f8e10ff */
[----:B------:R-:W-:Y:S01]  /*3d90*/  IMAD R19, R18, 0x21, R19 ;  /* 0x0000002112137824 */ /* 0x000fe200078e0213 */
[----:B------:R-:W-:-:S02]  /*3da0*/  LEA R3, P1, R34, R25, 0x5 ;  /* 0x0000001922037211 */ /* 0x000fc400078228ff */
[----:B------:R-:W-:Y:S02]  /*3db0*/  LOP3.LUT R25, RZ, R32, RZ, 0x33, !PT ;  /* 0x00000020ff197212 */ /* 0x000fe400078e33ff */
[----:B------:R-:W-:Y:S02]  /*3dc0*/  ISETP.GT.U32.AND P0, PT, R3, -0x21, PT ;  /* 0xffffffdf0300780c */ /* 0x000fe40003f04070 */
[----:B------:R-:W-:Y:S02]  /*3dd0*/  IADD3.X R25, RZ, R25, RZ, P1, !PT ;  /* 0x00000019ff197210 */ /* 0x000fe40000ffe4ff */
[----:B------:R-:W-:Y:S02]  /*3de0*/  LEA R12, R12, UR4, 0x2 ;  /* 0x000000040c0c7c11 */ /* 0x000fe4000f8e10ff */
[----:B------:R-:W-:Y:S02]  /*3df0*/  ISETP.GT.U32.AND.EX P0, PT, R25, -0x1, PT, P0 ;  /* 0xffffffff1900780c */ /* 0x000fe40003f04100 */
[----:B------:R-:W-:Y:S01]  /*3e00*/  LEA R17, R17, UR4, 0x2 ;  /* 0x0000000411117c11 */ /* 0x000fe2000f8e10ff */
[----:B------:R-:W-:Y:S01]  /*3e10*/  STS [R12], R37 ;  /* 0x000000250c007388 */ /* 0x000fe20000000800 */
[----:B------:R-:W-:-:S02]  /*3e20*/  SEL R3, R3, 0xffffffdf, P0 ;  /* 0xffffffdf03037807 */ /* 0x000fc40000000000 */
[----:B------:R-:W-:Y:S01]  /*3e30*/  ISETP.GE.U32.AND P0, PT, R5, R8, PT ;  /* 0x000000080500720c */ /* 0x000fe20003f06070 */
[----:B------:R-:W-:Y:S01]  /*3e40*/  STS [R15], R24 ;  /* 0x000000180f007388 */ /* 0x000fe20000000800 */
[----:B------:R-:W-:Y:S02]  /*3e50*/  LEA R19, R19, UR4, 0x2 ;  /* 0x0000000413137c11 */ /* 0x000fe4000f8e10ff */
[----:B------:R-:W-:Y:S01]  /*3e60*/  F2FP.BF16.F32.PACK_AB R22, R22, R21 ;  /* 0x000000151616723e */ /* 0x000fe200000010ff */
[----:B------:R-:W-:Y:S01]  /*3e70*/  STS [R17], R27 ;  /* 0x0000001b11007388 */ /* 0x000fe20000000800 */
[----:B------:R-:W-:Y:S01]  /*3e80*/  IMAD.U32 R21, RZ, RZ, UR7 ;  /* 0x00000007ff157e24 */ /* 0x000fe2000f8e00ff */
[----:B------:R-:W-:Y:S02]  /*3e90*/  FMNMX R9, |R36|, R9, !PT ;  /* 0x0000000924097209 */ /* 0x000fe40007800200 */
[----:B------:R0:W-:Y:S02]  /*3ea0*/  STS [R19], R10 ;  /* 0x0000000a13007388 */ /* 0x0001e40000000800 */
[----:B0-----:R-:W-:-:S05]  /*3eb0*/  LOP3.LUT R10, RZ, R3, RZ, 0x33, !PT ;  /* 0x00000003ff0a7212 */ /* 0x001fca00078e33ff */
[----:B------:R-:W-:Y:S01]  /*3ec0*/  IMAD.IADD R27, R10, 0x1, -R5 ;  /* 0x000000010a1b7824 */ /* 0x000fe200078e0a05 */
[----:B------:R-:W-:Y:S06]  /*3ed0*/  BAR.SYNC.DEFER_BLOCKING 0x0 ;  /* 0x0000000000007b1d */ /* 0x000fec0000010000 */
[----:B------:R-:W-:Y:S05]  /*3ee0*/  @P0 BRA `(.L_x_12851) ;  /* 0x0000000400c80947 */ /* 0x000fea0003800000 */
[----:B------:R-:W-:Y:S01]  /*3ef0*/  VIADD R24, R27, 0xffffffff ;  /* 0xffffffff1b187836 */ /* 0x000fe20000000000 */
[----:B------:R-:W-:Y:S01]  /*3f00*/  MOV R10, UR6 ;  /* 0x00000006000a7c02 */ /* 0x000fe20008000f00 */
[----:B------:R-:W-:Y:S01]  /*3f10*/  BSSY B1, `(.L_x_12852) ;  /* 0x0000046000017945 */ /* 0x000fe20003800000 */
[--C-:B------:R-:W-:Y:S01]  /*3f20*/  SHF.R.U32.HI R3, RZ, 0x1, R21.reuse ;  /* 0x00000001ff037819 */ /* 0x100fe20000011615 */
[----:B------:R-:W-:Y:S01]  /*3f30*/  IMAD.MOV.U32 R35, RZ, RZ, R2 ;  /* 0x000000ffff237224 */ /* 0x000fe200078e0002 */
[----:B------:R-:W-:Y:S01]  /*3f40*/  ISETP.GE.U32.AND P2, PT, R24, 0x3, PT ;  /* 0x000000031800780c */ /* 0x000fe20003f46070 */
[----:B------:R-:W-:Y:S01]  /*3f50*/  IMAD.MOV.U32 R33, RZ, RZ, RZ ;  /* 0x000000ffff217224 */ /* 0x000fe200078e00ff */
[----:B------:R-:W-:Y:S01]  /*3f60*/  SHF.R.U64 R11, R10, 0x1, R21 ;  /* 0x000000010a0b7819 */ /* 0x000fe20000001215 */
[-C--:B------:R-:W-:Y:S01]  /*3f70*/  IMAD R3, R3, R4.reuse, RZ ;  /* 0x0000000403037224 */ /* 0x080fe200078e02ff */
[----:B------:R-:W-:Y:S02]  /*3f80*/  LOP3.LUT R32, R27, 0x3, RZ, 0xc0, !PT ;  /* 0x000000031b207812 */ /* 0x000fe400078ec0ff */
[----:B------:R-:W-:Y:S01]  /*3f90*/  MOV R37, R5 ;  /* 0x0000000500257202 */ /* 0x000fe20000000f00 */
[----:B------:R-:W-:Y:S01]  /*3fa0*/  IMAD.WIDE.U32 R10, R11, R4, RZ ;  /* 0x000000040b0a7225 */ /* 0x000fe200078e00ff */
[----:B------:R-:W-:-:S03]  /*3fb0*/  ISETP.NE.AND P1, PT, R32, RZ, PT ;  /* 0x000000ff2000720c */ /* 0x000fc60003f25270 */
[----:B------:R-:W-:Y:S01]  /*3fc0*/  IMAD.IADD R42, R11, 0x1, R3 ;  /* 0x000000010b2a7824 */ /* 0x000fe200078e0203 */
[----:B------:R-:W-:Y:S01]  /*3fd0*/  MOV R36, R10 ;  /* 0x0000000a00247202 */ /* 0x000fe20000000f00 */
[----:B------:R-:W-:Y:S08]  /*3fe0*/  @!P2 BRA `(.L_x_12853) ;  /* 0x0000000000e0a947 */ /* 0x000ff00003800000 */
[----:B------:R-:W0:Y:S01]  /*3ff0*/  LDC R21, c[0x0][0x264] ;  /* 0x00009900ff157b82 */ /* 0x000e220000000800 */
[----:B------:R-:W-:Y:S01]  /*4000*/  HFMA2.MMA R33, -RZ, RZ, 0, 0 ;  /* 0x00000000ff217435 */ /* 0x000fe200000001ff */
[----:B------:R-:W-:Y:S02]  /*4010*/  IMAD.MOV.U32 R35, RZ, RZ, R2 ;  /* 0x000000ffff237224 */ /* 0x000fe400078e0002 */
[----:B------:R-:W-:Y:S02]  /*4020*/  IMAD.IADD R34, R27, 0x1, -R32 ;  /* 0x000000011b227824 */ /* 0x000fe400078e0a20 */
[----:B------:R-:W-:-:S07]  /*4030*/  IMAD.MOV.U32 R37, RZ, RZ, R5 ;  /* 0x000000ffff257224 */ /* 0x000fce00078e0005 */
.L_x_12854:
[C---:B-1----:R-:W-:Y:S01]  /*4040*/  LOP3.LUT R3, R35.reuse, 0x1f, RZ, 0xc0, !PT ;  /* 0x0000001f23037812 */ /* 0x042fe200078ec0ff */
        /* <DEDUP_REMOVED lines=11> */
[----:B------:R-:W-:Y:S02]  /*4100*/  IADD3 R34, R34, -0x4, RZ ;  /* 0xfffffffc22227810 */ /* 0x000fe40007ffe0ff */
[----:B------:R-:W-:Y:S02]  /*4110*/  IADD3 R37, R5, R33, RZ ;  /* 0x0000002105257210 */ /* 0x000fe40007ffe0ff */
[----:B------:R-:W-:Y:S02]  /*4120*/  @!P2 IADD3 R3, P3, R3, R36, RZ ;  /* 0x000000240303a210 */ /* 0x000fe40007f7e0ff */
[----:B------:R-:W-:Y:S02]  /*4130*/  LEA R36, R10, UR4, 0x2 ;  /* 0x000000040a247c11 */ /* 0x000fe4000f8e10ff */
[----:B------:R-:W-:-:S02]  /*4140*/  @!P2 IADD3.X R11, RZ, R42, RZ, P3, !PT ;  /* 0x0000002aff0ba210 */ /* 0x000fc40001ffe4ff */
[----:B------:R-:W-:Y:S01]  /*4150*/  ISETP.GE.U32.AND P3, PT, R24, R6, PT ;  /* 0x000000061800720c */ /* 0x000fe20003f66070 */
[----:B------:R-:W1:Y:S01]  /*4160*/  @!P2 LDS R43, [R36] ;  /* 0x00000000242ba984 */ /* 0x000e620000000800 */
[C---:B------:R-:W-:Y:S02]  /*4170*/  @!P2 LEA R2, P4, R3.reuse, R14, 0x2 ;  /* 0x0000000e0302a211 */ /* 0x040fe400078810ff */
[----:B0-----:R-:W-:Y:S01]  /*4180*/  IADD3.X R42, R42, R21, RZ, P6, !PT ;  /* 0x000000152a2a7210 */ /* 0x001fe200037fe4ff */
[----:B------:R-:W-:Y:S01]  /*4190*/  @!P5 LDS R47, [R36+0x8] ;  /* 0x00000800242fd984 */ /* 0x000fe20000000800 */
[----:B------:R-:W-:Y:S02]  /*41a0*/  @!P2 LEA.HI.X R3, R3, R16, R11, 0x2, P4 ;  /* 0x000000100303a211 */ /* 0x000fe400020f140b */
        /* <DEDUP_REMOVED lines=14> */
[----:B------:R-:W-:-:S05]  /*4290*/  IADD3 R44, P6, R31, UR5, RZ ;  /* 0x000000051f2c7c10 */ /* 0x000fca000ffde0ff */
[----:B------:R-:W-:Y:S01]  /*42a0*/  IMAD.X R42, R42, 0x1, R21, P6 ;  /* 0x000000012a2a7824 */ /* 0x000fe200030e0615 */
[C---:B------:R-:W-:Y:S01]  /*42b0*/  @!P4 IADD3 R31, P6, R35.reuse, R44, RZ ;  /* 0x0000002c231fc210 */ /* 0x040fe20007fde0ff */
[----:B------:R-:W-:-:S04]  /*42c0*/  VIADD R35, R35, 0x1f ;  /* 0x0000001f23237836 */ /* 0x000fc80000000000 */
[----:B--2---:R-:W-:Y:S01]  /*42d0*/  @!P4 IMAD.X R36, RZ, RZ, R42, P6 ;  /* 0x000000ffff24c224 */ /* 0x004fe200030e062a */
[C---:B------:R-:W-:Y:S01]  /*42e0*/  @!P4 LEA R30, P6, R31.reuse, R14, 0x2 ;  /* 0x0000000e1f1ec211 */ /* 0x040fe200078c10ff */
[----:B0-----:R1:W-:Y:S01]  /*42f0*/  @!P3 STG.E desc[UR8][R10.64], R45 ;  /* 0x0000002d0a00b986 */ /* 0x0013e2000c101908 */
[----:B------:R-:W-:Y:S02]  /*4300*/  ISETP.NE.AND P3, PT, R34, RZ, PT ;  /* 0x000000ff2200720c */ /* 0x000fe40003f65270 */
[----:B------:R-:W-:Y:S01]  /*4310*/  @!P4 LEA.HI.X R31, R31, R16, R36, 0x2, P6 ;  /* 0x000000101f1fc211 */ /* 0x000fe200030f1424 */
[----:B------:R1:W-:Y:S01]  /*4320*/  @!P5 STG.E desc[UR8][R24.64], R47 ;  /* 0x0000002f1800d986 */ /* 0x0003e2000c101908 */
[----:B------:R-:W-:-:S03]  /*4330*/  IADD3 R36, P2, R44, UR5, RZ ;  /* 0x000000052c247c10 */ /* 0x000fc6000ff5e0ff */
[----:B---3--:R1:W-:Y:S01]  /*4340*/  @!P4 STG.E desc[UR8][R30.64], R49 ;  /* 0x000000311e00c986 */ /* 0x0083e2000c101908 */
[----:B------:R-:W-:-:S05]  /*4350*/  IADD3.X R42, R42, R21, RZ, P2, !PT ;  /* 0x000000152a2a7210 */ /* 0x000fca00017fe4ff */
[----:B------:R-:W-:Y:S05]  /*4360*/  @P3 BRA `(.L_x_12854) ;  /* 0xfffffffc00343947 */ /* 0x000fea000383ffff */
.L_x_12853:
[----:B------:R-:W-:Y:S05]  /*4370*/  BSYNC B1 ;  /* 0x0000000000017941 */ /* 0x000fea0003800000 */
.L_x_12852:
        /* <DEDUP_REMOVED lines=15> */
.L_x_12856:
[----:B------:R-:W-:Y:S05]  /*4470*/  BSYNC B1 ;  /* 0x0000000000017941 */ /* 0x000fea0003800000 */
.L_x_12855:
[----:B------:R-:W-:Y:S01]  /*4480*/  IADD3.X R42, R42, R21, RZ, P3, !PT ;  /* 0x000000152a2a7210 */ /* 0x000fe20001ffe4ff */
        /* <DEDUP_REMOVED lines=24> */
.L_x_12851:
[----:B------:R-:W-:Y:S05]  /*4610*/  BSYNC B0 ;  /* 0x0000000000007941 */ /* 0x000fea0003800000 */
.L_x_12850:
[----:B------:R-:W-:Y:S01]  /*4620*/  BAR.SYNC.DEFER_BLOCKING 0x0 ;  /* 0x0000000000007b1d */ /* 0x000fe20000010000 */
[----:B012---:R-:W-:Y:S02]  /*4630*/  LOP3.LUT R11, R4, 0x1, RZ, 0xfc, !PT ;  /* 0x00000001040b7812 */ /* 0x007fe400078efcff */
[----:B------:R-:W-:-:S03]  /*4640*/  SHF.R.U32.HI R30, RZ, 0x1, R21 ;  /* 0x00000001ff1e7819 */ /* 0x000fc60000011615 */
[----:B------:R-:W-:Y:S01]  /*4650*/  ULDC UR6, c[0x0][0x260] ;  /* 0x0000980000067ab9 */ /* 0x000fe20000000800 */
[----:B------:R-:W-:Y:S01]  /*4660*/  BSSY B0, `(.L_x_12857) ;  /* 0x0000077000007945 */ /* 0x000fe20003800000 */
[----:B------:R-:W-:-:S05]  /*4670*/  IMAD.U32 R2, RZ, RZ, UR6 ;  /* 0x00000006ff027e24 */ /* 0x000fca000f8e00ff */
        /* <DEDUP_REMOVED lines=11> */
[----:B------:R-:W-:Y:S01]  /*4730*/  LOP3.LUT R4, R27, 0x3, RZ, 0xc0, !PT ;  /* 0x000000031b047812 */ /* 0x000fe200078ec0ff */
[----:B0-----:R-:W-:Y:S01]  /*4740*/  IMAD.MOV.U32 R26, RZ, RZ, R2 ;  /* 0x000000ffff1a7224 */ /* 0x001fe200078e0002 */
[----:B------:R-:W-:Y:S01]  /*4750*/  ISETP.GE.U32.AND P1, PT, R3, 0x3, PT ;  /* 0x000000030300780c */ /* 0x000fe20003f26070 */
[----:B------:R-:W-:Y:S01]  /*4760*/  IMAD.MOV.U32 R15, RZ, RZ, R5 ;  /* 0x000000ffff0f7224 */ /* 0x000fe200078e0005 */
[----:B------:R-:W-:Y:S02]  /*4770*/  ISETP.NE.AND P0, PT, R4, RZ, PT ;  /* 0x000000ff0400720c */ /* 0x000fe40003f05270 */
[----:B------:R-:W-:-:S09]  /*4780*/  MOV R12, RZ ;  /* 0x000000ff000c7202 */ /* 0x000fd20000000f00 */
[----:B------:R-:W-:Y:S05]  /*4790*/  @!P1 BRA `(.L_x_12860) ;  /* 0x0000000000e49947 */ /* 0x000fea0003800000 */
[----:B------:R-:W0:Y:S01]  /*47a0*/  S2R R7, SR_TID.X ;  /* 0x0000000000077919 */ /* 0x000e220000002100 */
[----:B------:R-:W1:Y:S01]  /*47b0*/  LDC R21, c[0x0][0x264] ;  /* 0x00009900ff157b82 */ /* 0x000e620000000800 */
[----:B------:R-:W-:Y:S01]  /*47c0*/  IADD3 R27, R27, -R4, RZ ;  /* 0x800000041b1b7210 */ /* 0x000fe20007ffe0ff */
[----:B------:R-:W-:Y:S01]  /*47d0*/  IMAD.MOV.U32 R12, RZ, RZ, RZ ;  /* 0x000000ffff0c7224 */ /* 0x000fe200078e00ff */
[----:B------:R-:W-:Y:S01]  /*47e0*/  MOV R15, R5 ;  /* 0x00000005000f7202 */ /* 0x000fe20000000f00 */
[----:B0-----:R-:W-:-:S07]  /*47f0*/  IMAD.IADD R7, R7, 0x1, -R0 ;  /* 0x0000000107077824 */ /* 0x001fce00078e0a00 */
.L_x_12861:
[C---:B0-----:R-:W-:Y:S01]  /*4800*/  LOP3.LUT R11, R7.reuse, 0x1f, RZ, 0xc0, !PT ;  /* 0x0000001f070b7812 */ /* 0x041fe200078ec0ff */
[C---:B------:R-:W-:Y:S01]  /*4810*/  VIADD R3, R7.reuse, 0x1d ;  /* 0x0000001d07037836 */ /* 0x040fe20000000000 */
[C---:B------:R-:W-:Y:S01]  /*4820*/  IADD3 R2, R7.reuse, -0x1, RZ ;  /* 0xffffffff07027810 */ /* 0x040fe20007ffe0ff */
[----:B------:R-:W-:Y:S01]  /*4830*/  VIADD R12, R12, 0x4 ;  /* 0x000000040c0c7836 */ /* 0x000fe20000000000 */
        /* <DEDUP_REMOVED lines=14> */
[----:B------:R-:W2:Y:S02]  /*4920*/  @!P3 LDS R19, [R24+0x4] ;  /* 0x000004001813b984 */ /* 0x000ea40000000800 */
[----:B------:R-:W-:Y:S01]  /*4930*/  @!P4 IMAD.X R7, RZ, RZ, R30, P6 ;  /* 0x000000ffff07c224 */ /* 0x000fe200030e061e */
[C---:B------:R-:W-:Y:S01]  /*4940*/  @!P4 LEA R2, P6, R3.reuse, R14, 0x2 ;  /* 0x0000000e0302c211 */ /* 0x040fe200078c10ff */
[----:B------:R-:W3:Y:S01]  /*4950*/  @!P2 LDS R31, [R24+0x8] ;  /* 0x00000800181fa984 */ /* 0x000ee20000000800 */
[----:B-1----:R-:W-:Y:S02]  /*4960*/  IADD3.X R30, R30, R21, RZ, P5, !PT ;  /* 0x000000151e1e7210 */ /* 0x002fe40002ffe4ff */
[----:B------:R-:W-:Y:S01]  /*4970*/  @!P4 LEA.HI.X R3, R3, R16, R7, 0x2, P6 ;  /* 0x000000100303c211 */ /* 0x000fe200030f1407 */
[----:B------:R1:W4:Y:S01]  /*4980*/  @!P1 LDS R33, [R24+0xc] ;  /* 0x00000c0018219984 */ /* 0x0003220000000800 */
[----:B------:R-:W-:-:S02]  /*4990*/  @!P3 IADD3 R7, P5, R23, R26, RZ ;  /* 0x0000001a1707b210 */ /* 0x000fc40007fbe0ff */
[----:B------:R-:W-:-:S03]  /*49a0*/  IADD3 R26, P6, R26, UR5, RZ ;  /* 0x000000051a1a7c10 */ /* 0x000fc6000ffde0ff */
[----:B------:R-:W-:Y:S01]  /*49b0*/  @!P3 IMAD.X R11, RZ, RZ, R30, P5 ;  /* 0x000000ffff0bb224 */ /* 0x000fe200028e061e */
[C---:B------:R-:W-:Y:S02]  /*49c0*/  @!P3 LEA R10, P5, R7.reuse, R14, 0x2 ;  /* 0x0000000e070ab211 */ /* 0x040fe400078a10ff */
[----:B------:R-:W-:Y:S02]  /*49d0*/  IADD3.X R30, R30, R21, RZ, P6, !PT ;  /* 0x000000151e1e7210 */ /* 0x000fe400037fe4ff */
[----:B------:R-:W-:Y:S02]  /*49e0*/  @!P3 LEA.HI.X R11, R7, R16, R11, 0x2, P5 ;  /* 0x00000010070bb211 */ /* 0x000fe400028f140b */
[----:B------:R-:W-:Y:S02]  /*49f0*/  @!P2 IADD3 R7, P5, R25, R26, RZ ;  /* 0x0000001a1907a210 */ /* 0x000fe40007fbe0ff */
[----:B------:R-:W-:-:S03]  /*4a00*/  IADD3 R26, P6, R26, UR5, RZ ;  /* 0x000000051a1a7c10 */ /* 0x000fc6000ffde0ff */
[----:B------:R-:W-:Y:S01]  /*4a10*/  @!P2 IMAD.X R15, RZ, RZ, R30, P5 ;  /* 0x000000ffff0fa224 */ /* 0x000fe200028e061e */
[C---:B------:R-:W-:Y:S02]  /*4a20*/  @!P2 LEA R22, P5, R7.reuse, R14, 0x2 ;  /* 0x0000000e0716a211 */ /* 0x040fe400078a10ff */
[----:B------:R-:W-:Y:S02]  /*4a30*/  IADD3.X R30, R30, R21, RZ, P6, !PT ;  /* 0x000000151e1e7210 */ /* 0x000fe400037fe4ff */
[----:B------:R-:W-:Y:S02]  /*4a40*/  @!P2 LEA.HI.X R23, R7, R16, R15, 0x2, P5 ;  /* 0x000000100717a211 */ /* 0x000fe400028f140f */
[----:B------:R-:W-:Y:S01]  /*4a50*/  @!P1 IADD3 R7, P5, R35, R26, RZ ;  /* 0x0000001a23079210 */ /* 0x000fe20007fbe0ff */
[----:B0-----:R0:W-:Y:S04]  /*4a60*/  @!P4 STG.E desc[UR8][R2.64], R17 ;  /* 0x000000110200c986 */ /* 0x0011e8000c101908 */
[----:B------:R-:W-:Y:S01]  /*4a70*/  @!P1 IMAD.X R15, RZ, RZ, R30, P5 ;  /* 0x000000ffff0f9224 */ /* 0x000fe200028e061e */
[C---:B-1----:R-:W-:Y:S01]  /*4a80*/  @!P1 LEA R24, P5, R7.reuse, R14, 0x2 ;  /* 0x0000000e07189211 */ /* 0x042fe200078a10ff */
[----:B--2---:R0:W-:Y:S03]  /*4a90*/  @!P3 STG.E desc[UR8][R10.64], R19 ;  /* 0x000000130a00b986 */ /* 0x0041e6000c101908 */
[----:B------:R-:W-:Y:S01]  /*4aa0*/  @!P1 LEA.HI.X R25, R7, R16, R15, 0x2, P5 ;  /* 0x0000001007199211 */ /* 0x000fe200028f140f */
[----:B---3--:R0:W-:Y:S01]  /*4ab0*/  @!P2 STG.E desc[UR8][R22.64], R31 ;  /* 0x0000001f1600a986 */ /* 0x0081e2000c101908 */
[----:B------:R-:W-:Y:S01]  /*4ac0*/  ISETP.NE.AND P2, PT, R27, RZ, PT ;  /* 0x000000ff1b00720c */ /* 0x000fe20003f45270 */
[----:B------:R-:W-:Y:S01]  /*4ad0*/  VIADD R7, R35, 0x1f ;  /* 0x0000001f23077836 */ /* 0x000fe20000000000 */
[----:B------:R-:W-:Y:S01]  /*4ae0*/  IADD3 R15, R5, R12, RZ ;  /* 0x0000000c050f7210 */ /* 0x000fe20007ffe0ff */
[----:B----4-:R0:W-:Y:S01]  /*4af0*/  @!P1 STG.E desc[UR8][R24.64], R33 ;  /* 0x0000002118009986 */ /* 0x0101e2000c101908 */
[----:B------:R-:W-:-:S04]  /*4b00*/  IADD3 R26, P1, R26, UR5, RZ ;  /* 0x000000051a1a7c10 */ /* 0x000fc8000ff3e0ff */
[----:B------:R-:W-:-:S05]  /*4b10*/  IADD3.X R30, R30, R21, RZ, P1, !PT ;  /* 0x000000151e1e7210 */ /* 0x000fca0000ffe4ff */
[----:B------:R-:W-:Y:S05]  /*4b20*/  @P2 BRA `(.L_x_12861) ;  /* 0xfffffffc00342947 */ /* 0x000fea000383ffff */
.L_x_12860:
[----:B------:R-:W-:Y:S05]  /*4b30*/  BSYNC B1 ;  /* 0x0000000000017941 */ /* 0x000fea0003800000 */
.L_x_12859:
        /* <DEDUP_REMOVED lines=15> */
.L_x_12863:
[----:B------:R-:W-:Y:S05]  /*4c30*/  BSYNC B1 ;  /* 0x0000000000017941 */ /* 0x000fea0003800000 */
.L_x_12862:
        /* <DEDUP_REMOVED lines=25> */
.L_x_12858:
[----:B------:R-:W-:Y:S05]  /*4dd0*/  BSYNC B0 ;  /* 0x0000000000007941 */ /* 0x000fea0003800000 */
.L_x_12857:
[----:B0-----:R-:W0:Y:S01]  /*4de0*/  S2R R2, SR_TID.X ;  /* 0x0000000000027919 */ /* 0x001e220000002100 */
[----:B------:R-:W-:Y:S01]  /*4df0*/  BSSY B0, `(.L_x_12864) ;  /* 0x0000026000007945 */ /* 0x000fe20003800000 */
[----:B------:R-:W-:Y:S01]  /*4e00*/  BAR.SYNC.DEFER_BLOCKING 0x0 ;  /* 0x0000000000007b1d */ /* 0x000fe20000010000 */
[----:B0-----:R-:W-:Y:S01]  /*4e10*/  SHF.R.U32.HI R12, RZ, 0x5, R2 ;  /* 0x00000005ff0c7819 */ /* 0x001fe20000011602 */
[----:B-1----:R-:W-:-:S03]  /*4e20*/  IMAD.SHL.U32 R3, R2, 0x8, RZ ;  /* 0x0000000802037824 */ /* 0x002fc600078e00ff */
[----:B------:R-:W-:Y:S02]  /*4e30*/  LOP3.LUT P0, RZ, R12, 0x7, RZ, 0xc0, !PT ;  /* 0x000000070cff7812 */ /* 0x000fe4000780c0ff */
[----:B------:R0:W-:Y:S01]  /*4e40*/  STS.64 [R3+UR4], R40 ;  /* 0x0000002803007988 */ /* 0x0001e20008000a04 */
[----:B------:R-:W-:Y:S10]  /*4e50*/  BAR.SYNC.DEFER_BLOCKING 0x0 ;  /* 0x0000000000007b1d */ /* 0x000ff40000010000 */
[----:B------:R-:W-:Y:S05]  /*4e60*/  @P0 BRA `(.L_x_12865) ;  /* 0x0000000000780947 */ /* 0x000fea0003800000 */
[----:B------:R-:W1:Y:S01]  /*4e70*/  LDS.64 R10, [R3+UR4+0x100] ;  /* 0x00010004030a7984 */ /* 0x000e620008000a00 */
[----:B------:R-:W-:-:S03]  /*4e80*/  LOP3.LUT R5, R2, 0x1f, RZ, 0xc0, !PT ;  /* 0x0000001f02057812 */ /* 0x000fc600078ec0ff */
[----:B------:R-:W2:Y:S01]  /*4e90*/  LDS.64 R16, [R3+UR4+0x200] ;  /* 0x0002000403107984 */ /* 0x000ea20008000a00 */
[----:B------:R-:W-:-:S03]  /*4ea0*/  ISETP.GE.U32.AND P0, PT, R5, R8, PT ;  /* 0x000000080500720c */ /* 0x000fc60003f06070 */
[----:B------:R-:W3:Y:S04]  /*4eb0*/  LDS.64 R18, [R3+UR4+0x300] ;  /* 0x0003000403127984 */ /* 0x000ee80008000a00 */
[----:B------:R-:W4:Y:S04]  /*4ec0*/  LDS.64 R22, [R3+UR4+0x400] ;  /* 0x0004000403167984 */ /* 0x000f280008000a00 */
[----:B------:R-:W5:Y:S02]  /*4ed0*/  LDS.64 R24, [R3+UR4+0x500] ;  /* 0x0005000403187984 */ /* 0x000f640008000a00 */
[----:B------:R-:W2:Y:S02]  /*4ee0*/  @!P0 LDC.64 R26, c[0x0][0x248] ;  /* 0x00009200ff1a8b82 */ /* 0x000ea40000000a00 */
[----:B------:R-:W5:Y:S04]  /*4ef0*/  LDS.64 R6, [R3+UR4+0x600] ;  /* 0x0006000403067984 */ /* 0x000f680008000a00 */
[----:B------:R0:W5:Y:S02]  /*4f00*/  LDS.64 R4, [R3+UR4+0x700] ;  /* 0x0007000403047984 */ /* 0x0001640008000a00 */
[----:B0-----:R-:W-:Y:S01]  /*4f10*/  @!P0 LOP3.LUT R3, R3, 0xf8, RZ, 0xc0, !PT ;  /* 0x000000f803038812 */ /* 0x001fe200078ec0ff */
[----:B-1----:R-:W-:Y:S01]  /*4f20*/  FADD R15, R40, R10 ;  /* 0x0000000a280f7221 */ /* 0x002fe20000000000 */
[----:B------:R-:W-:Y:S01]  /*4f30*/  FADD R8, R41, R11 ;  /* 0x0000000b29087221 */ /* 0x000fe20000000000 */
[----:B--2---:R-:W-:-:S02]  /*4f40*/  @!P0 LEA R10, P1, R28, R26, 0x2 ;  /* 0x0000001a1c0a8211 */ /* 0x004fc400078210ff */
[----:B------:R-:W-:Y:S01]  /*4f50*/  FADD R15, R15, R16 ;  /* 0x000000100f0f7221 */ /* 0x000fe20000000000 */
[----:B------:R-:W-:Y:S01]  /*4f60*/  FADD R8, R8, R17 ;  /* 0x0000001108087221 */ /* 0x000fe20000000000 */
[----:B------:R-:W-:Y:S02]  /*4f70*/  @!P0 LEA.HI.X R20, R28, R27, R20, 0x2, P1 ;  /* 0x0000001b1c148211 */ /* 0x000fe400008f1414 */
[----:B---3--:R-:W-:Y:S01]  /*4f80*/  FADD R15, R15, R18 ;  /* 0x000000120f0f7221 */ /* 0x008fe20000000000 */
[----:B------:R-:W-:Y:S01]  /*4f90*/  FADD R8, R8, R19 ;  /* 0x0000001308087221 */ /* 0x000fe20000000000 */
[----:B------:R-:W-:Y:S02]  /*4fa0*/  @!P0 IADD3 R10, P1, R3, R10, RZ ;  /* 0x0000000a030a8210 */ /* 0x000fe40007f3e0ff */
[----:B----4-:R-:W-:Y:S01]  /*4fb0*/  FADD R15, R15, R22 ;  /* 0x000000160f0f7221 */ /* 0x010fe20000000000 */
[----:B------:R-:W-:Y:S01]  /*4fc0*/  FADD R8, R8, R23 ;  /* 0x0000001708087221 */ /* 0x000fe20000000000 */
[----:B------:R-:W-:-:S02]  /*4fd0*/  @!P0 IADD3.X R11, RZ, R20, RZ, P1, !PT ;  /* 0x00000014ff0b8210 */ /* 0x000fc40000ffe4ff */
[----:B-----5:R-:W-:Y:S01]  /*4fe0*/  FADD R15, R15, R24 ;  /* 0x000000180f0f7221 */ /* 0x020fe20000000000 */
[----:B------:R-:W-:-:S03]  /*4ff0*/  FADD R8, R8, R25 ;  /* 0x0000001908087221 */ /* 0x000fc60000000000 */
[----:B------:R-:W-:Y:S01]  /*5000*/  FADD R15, R15, R6 ;  /* 0x000000060f0f7221 */ /* 0x000fe20000000000 */
[----:B------:R-:W-:-:S03]  /*5010*/  FADD R8, R8, R7 ;  /* 0x0000000708087221 */ /* 0x000fc60000000000 */
[----:B------:R-:W-:Y:S01]  /*5020*/  FADD R4, R15, R4 ;  /* 0x000000040f047221 */ /* 0x000fe20000000000 */
[----:B------:R-:W-:-:S05]  /*5030*/  FADD R5, R8, R5 ;  /* 0x0000000508057221 */ /* 0x000fca0000000000 */
[----:B------:R1:W-:Y:S02]  /*5040*/  @!P0 STG.E.64 desc[UR8][R10.64], R4 ;  /* 0x000000040a008986 */ /* 0x0003e4000c101b08 */
.L_x_12865:
[----:B------:R-:W-:Y:S05]  /*5050*/  BSYNC B0 ;  /* 0x0000000000007941 */ /* 0x000fea0003800000 */
.L_x_12864:
[----:B------:R-:W-:Y:S02]  /*5060*/  ULDC.64 UR4, c[0x0][0x238] ;  /* 0x00008e0000047ab9 */ /* 0x000fe40000000a00 */
[----:B------:R-:W-:-:S04]  /*5070*/  ISETP.NE.U32.AND P0, PT, RZ, UR4, PT ;  /* 0x00000004ff007c0c */ /* 0x000fc8000bf05070 */
[----:B------:R-:W-:-:S13]  /*5080*/  ISETP.NE.AND.EX P0, PT, RZ, UR5, PT, P0 ;  /* 0x00000005ff007c0c */ /* 0x000fda000bf05300 */
[----:B------:R-:W-:Y:S05]  /*5090*/  @!P0 BRA `(.L_x_12866) ;  /* 0x0000000000ac8947 */ /* 0x000fea0003800000 */
[----:B-1----:R-:W1:Y:S01]  /*50a0*/  SHFL.DOWN PT, R4, R9, 0x10, 0x1f ;  /* 0x0a001f0009047f89 */ /* 0x002e6200000e0000 */
[----:B------:R-:W-:Y:S01]  /*50b0*/  LOP3.LUT P0, RZ, R2, 0x1f, RZ, 0xc0, !PT ;  /* 0x0000001f02ff7812 */ /* 0x000fe2000780c0ff */
[----:B------:R-:W-:-:S12]  /*50c0*/  BSSY B0, `(.L_x_12867) ;  /* 0x0000022000007945 */ /* 0x000fd80003800000 */
[----:B------:R-:W2:Y:S01]  /*50d0*/  @!P0 S2R R10, SR_CgaCtaId ;  /* 0x00000000000a8919 */ /* 0x000ea20000008800 */
[----:B------:R-:W-:Y:S02]  /*50e0*/  @!P0 MOV R7, 0x400 ;  /* 0x0000040000078802 */ /* 0x000fe40000000f00 */
[----:B-1----:R-:W-:-:S05]  /*50f0*/  FMNMX R4, R9, R4, !PT ;  /* 0x0000000409047209 */ /* 0x002fca0007800000 */
[----:B0-----:R-:W0:Y:S01]  /*5100*/  SHFL.DOWN PT, R3, R4, 0x8, 0x1f ;  /* 0x09001f0004037f89 */ /* 0x001e2200000e0000 */
[----:B--2---:R-:W-:-:S05]  /*5110*/  @!P0 LEA R7, R10, R7, 0x18 ;  /* 0x000000070a078211 */ /* 0x004fca00078ec0ff */
[----:B------:R-:W-:Y:S01]  /*5120*/  @!P0 IMAD.IADD R7, R0, 0x1, R7 ;  /* 0x0000000100078824 */ /* 0x000fe200078e0207 */
        /* <DEDUP_REMOVED lines=26> */
.L_x_12876:
[----:B-1----:R-:W-:-:S07]  /*52d0*/  FMNMX R3, R4, R5, !PT ;  /* 0x0000000504037209 */ /* 0x002fce0007800000 */
.L_x_12868:
[----:B------:R-:W-:Y:S05]  /*52e0*/  BSYNC B0 ;  /* 0x0000000000007941 */ /* 0x000fea0003800000 */
.L_x_12867:
[----:B------:R-:W-:Y:S01]  /*52f0*/  ISETP.NE.AND P0, PT, R2, RZ, PT ;  /* 0x000000ff0200720c */ /* 0x000fe20003f05270 */
[----:B------:R-:W-:-:S12]  /*5300*/  BSSY B0, `(.L_x_12866) ;  /* 0x0000004000007945 */ /* 0x000fd80003800000 */
[----:B------:R-:W-:Y:S05]  /*5310*/  @P0 BRA `(.L_x_12870) ;  /* 0x0000000000080947 */ /* 0x000fea0003800000 */
[----:B0-----:R-:W0:Y:S02]  /*5320*/  LDC.64 R4, c[0x0][0x238] ;  /* 0x00008e00ff047b82 */ /* 0x001e240000000a00 */
[----:B0-----:R1:W-:Y:S02]  /*5330*/  REDG.E.MAX.S32.STRONG.GPU desc[UR8][R4.64], R3 ;  /* 0x000000030400798e */ /* 0x0013e4000d10e388 */
.L_x_12870:
[----:B------:R-:W-:Y:S05]  /*5340*/  BSYNC B0 ;  /* 0x0000000000007941 */ /* 0x000fea0003800000 */
.L_x_12866:
        /* <DEDUP_REMOVED lines=11> */
[----:B------:R-:W-:-:S07]  /*5400*/  MOV R46, 0x5420 ;  /* 0x00005420002e7802 */ /* 0x000fce0000000f00 */
[----:B01----:R-:W-:Y:S05]  /*5410*/  CALL.REL.NOINC `($__internal_305_$__cuda_sm20_rcp_rn_f32_slowpath) ;  /* 0x0000000400807944 */ /* 0x003fea0003c00000 */
[----:B------:R-:W-:Y:S05]  /*5420*/  BRA `(.L_x_12872) ;  /* 0x0000000000107947 */ /* 0x000fea0003800000 */
.L_x_12871:
[----:B------:R-:W2:Y:S02]  /*5430*/  MUFU.RCP R0, R13 ;  /* 0x0000000d00007308 */ /* 0x000ea40000001000 */
[----:B--2---:R-:W-:-:S04]  /*5440*/  FFMA R2, R0, R13, -1 ;  /* 0xbf80000000027423 */ /* 0x004fc8000000000d */
[----:B------:R-:W-:-:S04]  /*5450*/  FADD.FTZ R47, -R2, -RZ ;  /* 0x800000ff022f7221 */ /* 0x000fc80000010100 */
[----:B------:R-:W-:-:S07]  /*5460*/  FFMA R47, R0, R47, R0 ;  /* 0x0000002f002f7223 */ /* 0x000fce0000000000 */
.L_x_12872:
[----:B01----:R-:W0:Y:S02]  /*5470*/  LDC.64 R2, c[0x0][0x240] ;  /* 0x00009000ff027b82 */ /* 0x003e240000000a00 */
[----:B0-----:R-:W-:Y:S01]  /*5480*/  STG.E desc[UR8][R2.64], R47 ;  /* 0x0000002f02007986 */ /* 0x001fe2000c101908 */
[----:B------:R-:W-:Y:S05]  /*5490*/  EXIT ;  /* 0x000000000000794d */ /* 0x000fea0003800000 */
.L_x_12869:
[----:B------:R-:W-:Y:S01]  /*54a0*/  HFMA2.MMA R9, -RZ, RZ, 0, 1.847743988037109375e-06 ;  /* 0x0000001fff097435 */ /* 0x000fe200000001ff */
[----:B------:R-:W-:Y:S02]  /*54b0*/  IMAD.MOV.U32 R7, RZ, RZ, 0x4 ;  /* 0x00000004ff077424 */ /* 0x000fe400078e00ff */
[----:B------:R-:W-:-:S08]  /*54c0*/  IMAD.MOV.U32 R6, RZ, RZ, -0x1 ;  /* 0xffffffffff067424 */ /* 0x000fd000078e00ff */
[----:B01----:R-:W-:Y:S05]  /*54d0*/  WARPSYNC.COLLECTIVE R6, `(.L_x_12873) ;  /* 0x0000000006087348 */ /* 0x003fea0003c00000 */
[----:B-1----:R1:W2:Y:S02]  /*54e0*/  SHFL.DOWN P0, R5, R0, R7, R9 ;  /* 0x0800000700057389 */ /* 0x0022a40000000009 */
[----:B012---:R-:W-:Y:S01]  /*54f0*/  ENDCOLLECTIVE ;  /* 0x000000000000791b */ /* 0x007fe20003800000 */
.L_x_12873:
[----:B------:R-:W-:Y:S01]  /*5500*/  HFMA2.MMA R7, -RZ, RZ, 0, 1.1920928955078125e-07 ;  /* 0x00000002ff077435 */ /* 0x000fe200000001ff */
[----:B------:R-:W-:-:S04]  /*5510*/  MOV R3, R5 ;  /* 0x0000000500037202 */ /* 0x000fc80000000f00 */
[----:B------:R-:W-:-:S05]  /*5520*/  FMNMX R3, R3, R0, !PT ;  /* 0x0000000003037209 */ /* 0x000fca0007800000 */
[----:B------:R-:W-:-:S07]  /*5530*/  IMAD.MOV.U32 R0, RZ, RZ, R3 ;  /* 0x000000ffff007224 */ /* 0x000fce00078e0003 */
[----:B------:R-:W-:Y:S05]  /*5540*/  WARPSYNC.COLLECTIVE R6, `(.L_x_12874) ;  /* 0x0000000006087348 */ /* 0x000fea0003c00000 */
[----:B------:R0:W1:Y:S02]  /*5550*/  SHFL.DOWN P0, R5, R0, R7, R9 ;  /* 0x0800000700057389 */ /* 0x0000640000000009 */
[----:B01----:R-:W-:Y:S01]  /*5560*/  ENDCOLLECTIVE ;  /* 0x000000000000791b */ /* 0x003fe20003800000 */
.L_x_12874:
[----:B------:R-:W-:Y:S02]  /*5570*/  IMAD.MOV.U32 R7, RZ, RZ, 0x1 ;  /* 0x00000001ff077424 */ /* 0x000fe400078e00ff */
[----:B------:R-:W-:-:S05]  /*5580*/  IMAD.MOV.U32 R4, RZ, RZ, R5 ;  /* 0x000000ffff047224 */ /* 0x000fca00078e0005 */
[----:B------:R-:W-:-:S04]  /*5590*/  FMNMX R4, R3, R4, !PT ;  /* 0x0000000403047209 */ /* 0x000fc80007800000 */
[----:B------:R-:W-:-:S07]  /*55a0*/  MOV R0, R4 ;  /* 0x0000000400007202 */ /* 0x000fce0000000f00 */
[----:B------:R-:W-:Y:S05]  /*55b0*/  WARPSYNC.COLLECTIVE R6, `(.L_x_12875) ;  /* 0x0000000006087348 */ /* 0x000fea0003c00000 */
[----:B------:R0:W1:Y:S02]  /*55c0*/  SHFL.DOWN P0, R5, R0, R7, R9 ;  /* 0x0800000700057389 */ /* 0x0000640000000009 */
[----:B01----:R-:W-:Y:S01]  /*55d0*/  ENDCOLLECTIVE ;  /* 0x000000000000791b */ /* 0x003fe20003800000 */
.L_x_12875:
[----:B------:R-:W-:Y:S05]  /*55e0*/  BRA `(.L_x_12876) ;  /* 0xfffffffc00387947 */ /* 0x000fea000383ffff */
        .weak           $__internal_304_$__cuda_sm20_div_u64
        .type           $__internal_304_$__cuda_sm20_div_u64,@function
        .size           $__internal_304_$__cuda_sm20_div_u64,($__internal_305_$__cuda_sm20_rcp_rn_f32_slowpath - $__internal_304_$__cuda_sm20_div_u64)
$__internal_304_$__cuda_sm20_div_u64:
        /* <DEDUP_REMOVED lines=66> */
[----:B------:R-:W-:Y:S06]  /*5a10*/  RET.REL.NODEC R4 `(_ZN18transformer_engine6detail38cast_transpose_fused_kernel_notalignedILb1ELb1ELb0EfNS_16CTDBiasDActParamI13__nv_bfloat16S3_S3_fEELi2ELi2ENS_5EmptyEXadL_ZNS_6dqgeluIffEET_T0_RKS5_EEEEvT3_mmm) ;  /* 0xffffffa404787950 */ /* 0x000fec0003c3ffff */
        .weak           $__internal_305_$__cuda_sm20_rcp_rn_f32_slowpath
        .type           $__internal_305_$__cuda_sm20_rcp_rn_f32_slowpath,@function
        .size           $__internal_305_$__cuda_sm20_rcp_rn_f32_slowpath,(.L_x_34790 - $__internal_305_$__cuda_sm20_rcp_rn_f32_slowpath)
$__internal_305_$__cuda_sm20_rcp_rn_f32_slowpath:
        /* <DEDUP_REMOVED lines=15> */
.L_x_12878:
        /* <DEDUP_REMOVED lines=33> */
.L_x_12880:
[----:B------:R0:W1:Y:S02]  /*5d20*/  MUFU.RCP R47, R0 ;  /* 0x00000000002f7308 */ /* 0x0000640000001000 */
.L_x_12879:
[----:B------:R-:W-:Y:S05]  /*5d30*/  BSYNC B0 ;  /* 0x0000000000007941 */ /* 0x000fea0003800000 */
.L_x_12877:
[----:B------:R-:W-:Y:S01]  /*5d40*/  IMAD.MOV.U32 R48, RZ, RZ, R46 ;  /* 0x000000ffff307224 */ /* 0x000fe200078e002e */
[----:B------:R-:W-:-:S04]  /*5d50*/  MOV R49, 0x0 ;  /* 0x0000000000317802 */ /* 0x000fc80000000f00 */
[----:B01----:R-:W-:Y:S05]  /*5d60*/  RET.REL.NODEC R48 `(_ZN18transformer_engine6detail38cast_transpose_fused_kernel_notalignedILb1ELb1ELb0EfNS_16CTDBiasDActParamI13__nv_bfloat16S3_S3_fEELi2ELi2ENS_5EmptyEXadL_ZNS_6dqgeluIffEET_T0_RKS5_EEEEvT3_mmm) ;  /* 0xffffffa030a47950 */ /* 0x003fea0003c3ffff */
.L_x_12881:
        /* <DEDUP_REMOVED lines=9> */
.L_x_34790:


//--------------------- .text._ZN18transformer_engine6detail38cast_transpose_fused_kernel_notalignedILb1ELb1ELb0EfNS_16CTDBiasDActParamI13__nv_bfloat16S3_6__halffEELi2ELi2ENS_5EmptyEXadL_ZNS_6dqgeluIffEET_T0_RKS6_EEEEvT3_mmm --------------------------
	.section	.text._ZN18transformer_engine6detail38cast_transpose_fused_kernel_notalignedILb1ELb1ELb0EfNS_16CTDBiasDActParamI13__nv_bfloat16S3_6__halffEELi2ELi2ENS_5EmptyEXadL_ZNS_6dqgeluIffEET_T0_RKS6_EEEEvT3_mmm,"ax",@progbits
	.align	128
        .global         _ZN18transformer_engine6detail38cast_transpose_fused_kernel_notalignedILb1ELb1ELb0EfNS_16CTDBiasDActParamI13__nv_bfloat16S3_6__halffEELi2ELi2ENS_5EmptyEXadL_ZNS_6dqgeluIffEET_T0_RKS6_EEEEvT3_mmm
        .type           _ZN18transformer_engine6detail38cast_transpose_fused_kernel_notalignedILb1ELb1ELb0EfNS_16CTDBiasDActParamI13__nv_bfloat16S3_6__halffEELi2ELi2ENS_5EmptyEXadL_ZNS_6dqgeluIffEET_T0_RKS6_EEEEvT3_mmm,@function
        .size           _ZN18transformer_engine6detail38cast_transpose_fused_kernel_notalignedILb1ELb1ELb0EfNS_16CTDBiasDActParamI13__nv_bfloat16S3_6__halffEELi2ELi2ENS_5EmptyEXadL_ZNS_6dqgeluIffEET_T0_RKS6_EEEEvT3_mmm,(.L_x_34792 - _ZN18transformer_engine6detail38cast_transpose_fused_kernel_notalignedILb1ELb1ELb0EfNS_16CTDBiasDActParamI13__nv_bfloat16S3_6__halffEELi2ELi2ENS_5EmptyEXadL_ZNS_6dqgeluIffEET_T0_RKS6_EEEEvT3_mmm)
        .other          _ZN18transformer_engine6detail38cast_transpose_fused_kernel_notalignedILb1ELb1ELb0EfNS_16CTDBiasDActParamI13__nv_bfloat16S3_6__halffEELi2ELi2ENS_5EmptyEXadL_ZNS_6dqgeluIffEET_T0_RKS6_EEEEvT3_mmm,@"STO_CUDA_ENTRY STV_DEFAULT"
_ZN18transformer_engine6detail38cast_transpose_fused_kernel_notalignedILb1ELb1ELb0EfNS_16CTDBiasDActParamI13__nv_bfloat16S3_6__halffEELi2ELi2ENS_5EmptyEXadL_ZNS_6dqgeluIffEET_T0_RKS6_EEEEvT3_mmm:
.text._ZN18transformer_engine6detail38cast_transpose_fused_kernel_notalignedILb1ELb1ELb0EfNS_16CTDBiasDActParamI13__nv_bfloat16S3_6__halffEELi2ELi2ENS_5EmptyEXadL_ZNS_6dqgeluIffEET_T0_RKS6_EEEEvT3_mmm:
        /* <DEDUP_REMOVED lines=19> */
[----:B------:R-:W-:Y:S05]  /*0130*/  CALL.REL.NOINC `($__internal_306_$__cuda_sm20_div_u64) ;  /* 0x00000054002c7944 */ /* 0x000fea0003c00000 */
        /* <DEDUP_REMOVED lines=8> */
.L_x_12882:
        /* <DEDUP_REMOVED lines=22> */
.L_x_12883:
        /* <DEDUP_REMOVED lines=149> */
[----:B-----5:R-:W-:Y:S05]  /*0c70*/  CALL.REL.NOINC `($__internal_307_$__cuda_sm20_rcp_rn_f32_slowpath) ;  /* 0x0000004c00687944 */ /* 0x020fea0003c00000 */
[----:B------:R-:W-:Y:S05]  /*0c80*/  BRA `(.L_x_12886) ;  /* 0x0000000000107947 */ /* 0x000fea0003800000 */
.L_x_12885:
[----:B------:R-:W0:Y:S02]  /*0c90*/  MUFU.RCP R47, R26 ;  /* 0x0000001a002f7308 */ /* 0x000e240000001000 */
[----:B0-----:R-:W-:-:S04]  /*0ca0*/  FFMA R0, R26, R47, -1 ;  /* 0xbf8000001a007423 */ /* 0x001fc8000000002f */
[----:B------:R-:W-:-:S04]  /*0cb0*/  FADD.FTZ R0, -R0, -RZ ;  /* 0x800000ff00007221 */ /* 0x000fc80000010100 */
[----:B------:R-:W-:-:S07]  /*0cc0*/  FFMA R47, R47, R0, R47 ;  /* 0x000000002f2f7223 */ /* 0x000fce000000002f */
.L_x_12886:
[----:B------:R-:W-:Y:S05]  /*0cd0*/  BSYNC B1 ;  /* 0x0000000000017941 */ /* 0x000fea0003800000 */
.L_x_12884:
        /* <DEDUP_REMOVED lines=25> */
[----:B-----5:R-:W-:Y:S05]  /*0e70*/  CALL.REL.NOINC `($__internal_307_$__cuda_sm20_rcp_rn_f32_slowpath) ;  /* 0x0000004800e87944 */ /* 0x020fea0003c00000 */
[----:B------:R-:W-:Y:S05]  /*0e80*/  BRA `(.L_x_12889) ;  /* 0x0000000000107947 */ /* 0x000fea0003800000 */
.L_x_12888:
[----:B------:R-:W0:Y:S02]  /*0e90*/  MUFU.RCP R47, R36 ;  /* 0x00000024002f7308 */ /* 0x000e240000001000 */
[----:B0-----:R-:W-:-:S04]  /*0ea0*/  FFMA R0, R36, R47, -1 ;  /* 0xbf80000024007423 */ /* 0x001fc8000000002f */
[----:B------:R-:W-:-:S04]  /*0eb0*/  FADD.FTZ R0, -R0, -RZ ;  /* 0x800000ff00007221 */ /* 0x000fc80000010100 */
[----:B------:R-:W-:-:S07]  /*0ec0*/  FFMA R47, R47, R0, R47 ;  /* 0x000000002f2f7223 */ /* 0x000fce000000002f */
.L_x_12889:
[----:B------:R-:W-:Y:S05]  /*0ed0*/  BSYNC B1 ;  /* 0x0000000000017941 */ /* 0x000fea0003800000 */
.L_x_12887:
        /* <DEDUP_REMOVED lines=27> */
[----:B------:R-:W-:Y:S05]  /*1090*/  CALL.REL.NOINC `($__internal_307_$__cuda_sm20_rcp_rn_f32_slowpath) ;  /* 0x0000004800607944 */ /* 0x000fea0003c00000 */
[----:B------:R-:W-:Y:S05]  /*10a0*/  BRA `(.L_x_12892) ;  /* 0x0000000000107947 */ /* 0x000fea0003800000 */
.L_x_12891:
[----:B------:R-:W0:Y:S02]  /*10b0*/  MUFU.RCP R47, R36 ;  /* 0x00000024002f7308 */ /* 0x000e240000001000 */
[----:B0-----:R-:W-:-:S04]  /*10c0*/  FFMA R0, R36, R47, -1 ;  /* 0xbf80000024007423 */ /* 0x001fc8000000002f */
[----:B------:R-:W-:-:S04]  /*10d0*/  FADD.FTZ R0, -R0, -RZ ;  /* 0x800000ff00007221 */ /* 0x000fc80000010100 */
[----:B------:R-:W-:-:S07]  /*10e0*/  FFMA R47, R47, R0, R47 ;  /* 0x000000002f2f7223 */ /* 0x000fce000000002f */
.L_x_12892:
[----:B------:R-:W-:Y:S05]  /*10f0*/  BSYNC B1 ;  /* 0x0000000000017941 */ /* 0x000fea0003800000 */
.L_x_12890:
        /* <DEDUP_REMOVED lines=25> */
[----:B------:R-:W-:Y:S05]  /*1290*/  CALL.REL.NOINC `($__internal_307_$__cuda_sm20_rcp_rn_f32_slowpath) ;  /* 0x0000004400e07944 */ /* 0x000fea0003c00000 */
[----:B------:R-:W-:Y:S05]  /*12a0*/  BRA `(.L_x_12895) ;  /* 0x0000000000107947 */ /* 0x000fea0003800000 */
.L_x_12894:
[----:B------:R-:W0:Y:S02]  /*12b0*/  MUFU.RCP R47, R26 ;  /* 0x0000001a002f7308 */ /* 0x000e240000001000 */
[----:B0-----:R-:W-:-:S04]  /*12c0*/  FFMA R0, R26, R47, -1 ;  /* 0xbf8000001a007423 */ /* 0x001fc8000000002f */
[----:B------:R-:W-:-:S04]  /*12d0*/  FADD.FTZ R0, -R0, -RZ ;  /* 0x800000ff00007221 */ /* 0x000fc80000010100 */
[----:B------:R-:W-:-:S07]  /*12e0*/  FFMA R47, R47, R0, R47 ;  /* 0x000000002f2f7223 */ /* 0x000fce000000002f */
.L_x_12895:
[----:B------:R-:W-:Y:S05]  /*12f0*/  BSYNC B1 ;  /* 0x0000000000017941 */ /* 0x000fea0003800000 */
.L_x_12893:
        /* <DEDUP_REMOVED lines=21> */
[----:B------:R-:W-:Y:S01]  /*1450*/  @!P1 F2FP.F16.F32.PACK_AB R25, R39, R60 ;  /* 0x0000003c2719923e */ /* 0x000fe200000000ff */
[----:B------:R-:W-:Y:S01]  /*1460*/  @!P1 IMAD.X R21, R24, 0x1, R3, P3 ;  /* 0x0000000118159824 */ /* 0x000fe200018e0603 */
[C---:B------:R-:W-:Y:S02]  /*1470*/  @!P1 LEA R46, P3, R26.reuse, R15, 0x2 ;  /* 0x0000000f1a2e9211 */ /* 0x040fe400078610ff */
[-C--:B------:R-:W-:Y:S02]  /*1480*/  @!P1 LEA.HI.X R37, R23, R17.reuse, R24, 0x2, P2 ;  /* 0x0000001117259211 */ /* 0x080fe400010f1418 */
[----:B------:R-:W-:-:S02]  /*1490*/  @!P1 LEA.HI.X R47, R26, R17, R21, 0x2, P3 ;  /* 0x000000111a2f9211 */ /* 0x000fc400018f1415 */
[----:B------:R-:W-:Y:S01]  /*14a0*/  IADD3 R21, R0, 0x1e, RZ ;  /* 0x0000001e00157810 */ /* 0x000fe20007ffe0ff */
[----:B------:R-:W-:Y:S01]  /*14b0*/  @!P1 STG.E desc[UR8][R36.64], R25 ;  /* 0x0000001924009986 */ /* 0x000fe2000c101908 */
[----:B------:R-:W-:Y:S02]  /*14c0*/  @!P1 F2FP.F16.F32.PACK_AB R43, R58, R41 ;  /* 0x000000293a2b923e */ /* 0x000fe400000000ff */
        /* <DEDUP_REMOVED lines=45> */
[----:B------:R-:W-:Y:S01]  /*17a0*/  F2FP.F16.F32.PACK_AB R39, R58, R39 ;  /* 0x000000273a27723e */ /* 0x000fe200000000ff */
        /* <DEDUP_REMOVED lines=13> */
[----:B------:R-:W-:Y:S02]  /*1880*/  F2FP.F16.F32.PACK_AB R37, R41, R60 ;  /* 0x0000003c2925723e */ /* 0x000fe400000000ff */
        /* <DEDUP_REMOVED lines=13> */
[----:B-----5:R-:W-:Y:S05]  /*1960*/  CALL.REL.NOINC `($__internal_307_$__cuda_sm20_rcp_rn_f32_slowpath) ;  /* 0x00000040002c7944 */ /* 0x020fea0003c00000 */
[----:B------:R-:W-:Y:S05]  /*1970*/  BRA `(.L_x_12898) ;  /* 0x0000000000107947 */ /* 0x000fea0003800000 */
.L_x_12897:
[----:B------:R-:W0:Y:S02]  /*1980*/  MUFU.RCP R0, R45 ;  /* 0x0000002d00007308 */ /* 0x000e240000001000 */
[----:B0-----:R-:W-:-:S04]  /*1990*/  FFMA R46, R45, R0, -1 ;  /* 0xbf8000002d2e7423 */ /* 0x001fc80000000000 */
[----:B------:R-:W-:-:S04]  /*19a0*/  FADD.FTZ R47, -R46, -RZ ;  /* 0x800000ff2e2f7221 */ /* 0x000fc80000010100 */
[----:B------:R-:W-:-:S07]  /*19b0*/  FFMA R47, R0, R47, R0 ;  /* 0x0000002f002f7223 */ /* 0x000fce0000000000 */
.L_x_12898:
[----:B------:R-:W-:Y:S05]  /*19c0*/  BSYNC B1 ;  /* 0x0000000000017941 */ /* 0x000fea0003800000 */
.L_x_12896:
        /* <DEDUP_REMOVED lines=25> */
[----:B-----5:R-:W-:Y:S05]  /*1b60*/  CALL.REL.NOINC `($__internal_307_$__cuda_sm20_rcp_rn_f32_slowpath) ;  /* 0x0000003c00ac7944 */ /* 0x020fea0003c00000 */
[----:B------:R-:W-:Y:S05]  /*1b70*/  BRA `(.L_x_12901) ;  /* 0x0000000000107947 */ /* 0x000fea0003800000 */
.L_x_12900:
[----:B------:R-:W0:Y:S02]  /*1b80*/  MUFU.RCP R47, R46 ;  /* 0x0000002e002f7308 */ /* 0x000e240000001000 */
[----:B0-----:R-:W-:-:S04]  /*1b90*/  FFMA R0, R46, R47, -1 ;  /* 0xbf8000002e007423 */ /* 0x001fc8000000002f */
[----:B------:R-:W-:-:S04]  /*1ba0*/  FADD.FTZ R0, -R0, -RZ ;  /* 0x800000ff00007221 */ /* 0x000fc80000010100 */
[----:B------:R-:W-:-:S07]  /*1bb0*/  FFMA R47, R47, R0, R47 ;  /* 0x000000002f2f7223 */ /* 0x000fce000000002f */
.L_x_12901:
[----:B------:R-:W-:Y:S05]  /*1bc0*/  BSYNC B1 ;  /* 0x0000000000017941 */ /* 0x000fea0003800000 */
.L_x_12899:
        /* <DEDUP_REMOVED lines=27> */
[----:B-----5:R-:W-:Y:S05]  /*1d80*/  CALL.REL.NOINC `($__internal_307_$__cuda_sm20_rcp_rn_f32_slowpath) ;  /* 0x0000003c00247944 */ /* 0x020fea0003c00000 */
[----:B------:R-:W-:Y:S05]  /*1d90*/  BRA `(.L_x_12904) ;  /* 0x0000000000107947 */ /* 0x000fea0003800000 */
.L_x_12903:
[----:B------:R-:W0:Y:S02]  /*1da0*/  MUFU.RCP R47, R46 ;  /* 0x0000002e002f7308 */ /* 0x000e240000001000 */
[----:B0-----:R-:W-:-:S04]  /*1db0*/  FFMA R0, R46, R47, -1 ;  /* 0xbf8000002e007423 */ /* 0x001fc8000000002f */
[----:B------:R-:W-:-:S04]  /*1dc0*/  FADD.FTZ R0, -R0, -RZ ;  /* 0x800000ff00007221 */ /* 0x000fc80000010100 */
[----:B------:R-:W-:-:S07]  /*1dd0*/  FFMA R47, R47, R0, R47 ;  /* 0x000000002f2f7223 */ /* 0x000fce000000002f */
.L_x_12904:
[----:B------:R-:W-:Y:S05]  /*1de0*/  BSYNC B1 ;  /* 0x0000000000017941 */ /* 0x000fea0003800000 */
.L_x_12902:
        /* <DEDUP_REMOVED lines=27> */
.L_x_12906:
[----:B------:R-:W0:Y:S02]  /*1fa0*/  MUFU.RCP R47, R46 ;  /* 0x0000002e002f7308 */ /* 0x000e240000001000 */
[----:B0-----:R-:W-:-:S04]  /*1fb0*/  FFMA R0, R46, R47, -1 ;  /* 0xbf8000002e007423 */ /* 0x001fc8000000002f */
[----:B------:R-:W-:-:S04]  /*1fc0*/  FADD.FTZ R0, -R0, -RZ ;  /* 0x800000ff00007221 */ /* 0x000fc80000010100 */
[----:B------:R-:W-:-:S07]  /*1fd0*/  FFMA R47, R47, R0, R47 ;  /* 0x000000002f2f7223 */ /* 0x000fce000000002f */
.L_x_12907:
[----:B------:R-:W-:Y:S05]  /*1fe0*/  BSYNC B1 ;  /* 0x0000000000017941 */ /* 0x000fea0003800000 */
.L_x_12905:
        /* <DEDUP_REMOVED lines=11> */
[----:B------:R-:W-:Y:S01]  /*20a0*/  F2FP.F16.F32.PACK_AB R47, R43, R58 ;  /* 0x0000003a2b2f723e */ /* 0x000fe200000000ff */
        /* <DEDUP_REMOVED lines=8> */
.L_x_12909:
[----:B------:R-:W-:Y:S05]  /*2130*/  BSYNC B0 ;  /* 0x0000000000007941 */ /* 0x000fea0003800000 */
.L_x_12908:
        /* <DEDUP_REMOVED lines=14> */
[----:B------:R-:W-:-:S05]  /*2220*/  F2FP.F16.F32.PACK_AB R7, R48, R49 ;  /* 0x000000313007723e */ /* 0x000fca00000000ff */
[----:B------:R1:W-:Y:S02]  /*2230*/  STG.E desc[UR8][R30.64], R7 ;  /* 0x000000071e007986 */ /* 0x0003e4000c101908 */
.L_x_12911:
[----:B------:R-:W-:Y:S05]  /*2240*/  BSYNC B0 ;  /* 0x0000000000007941 */ /* 0x000fea0003800000 */
.L_x_12910:
        /* <DEDUP_REMOVED lines=71> */
[----:B------:R-:W-:Y:S01]  /*26c0*/  F2FP.F16.F32.PACK_AB R23, R48, R43 ;  /* 0x0000002b3017723e */ /* 0x000fe200000000ff */
[----:B------:R-:W-:Y:S01]  /*26d0*/  FMUL R43, R54, 1.7020000219345092773 ;  /* 0x3fd9db23362b7820 */ /* 0x000fe20000400000 */
[----:B------:R-:W-:-:S02]  /*26e0*/  SHF.L.U32 R26, R25, 0x10, RZ ;  /* 0x00000010191a7819 */ /* 0x000fc400000006ff */
[----:B------:R-:W-:Y:S01]  /*26f0*/  PRMT R52, R25, 0x7632, R52 ;  /* 0x0000763219347816 */ /* 0x000fe20000000034 */
[----:B------:R-:W-:Y:S01]  /*2700*/  VIADD R25, R5, 0x2 ;  /* 0x0000000205197836 */ /* 0x000fe20000000000 */
[----:B------:R-:W-:Y:S01]  /*2710*/  F2FP.F16.F32.PACK_AB R24, R49, R58 ;  /* 0x0000003a3118723e */ /* 0x000fe200000000ff */
        /* <DEDUP_REMOVED lines=9> */
[----:B-----5:R-:W-:Y:S05]  /*27b0*/  CALL.REL.NOINC `($__internal_307_$__cuda_sm20_rcp_rn_f32_slowpath) ;  /* 0x0000003000987944 */ /* 0x020fea0003c00000 */
[----:B------:R-:W-:Y:S05]  /*27c0*/  BRA `(.L_x_12914) ;  /* 0x0000000000107947 */ /* 0x000fea0003800000 */
.L_x_12913:
[----:B------:R-:W0:Y:S02]  /*27d0*/  MUFU.RCP R0, R45 ;  /* 0x0000002d00007308 */ /* 0x000e240000001000 */
[----:B0-----:R-:W-:-:S04]  /*27e0*/  FFMA R46, R45, R0, -1 ;  /* 0xbf8000002d2e7423 */ /* 0x001fc80000000000 */
[----:B------:R-:W-:-:S04]  /*27f0*/  FADD.FTZ R47, -R46, -RZ ;  /* 0x800000ff2e2f7221 */ /* 0x000fc80000010100 */
[----:B------:R-:W-:-:S07]  /*2800*/  FFMA R47, R0, R47, R0 ;  /* 0x0000002f002f7223 */ /* 0x000fce0000000000 */
.L_x_12914:
[----:B------:R-:W-:Y:S05]  /*2810*/  BSYNC B1 ;  /* 0x0000000000017941 */ /* 0x000fea0003800000 */
.L_x_12912:
        /* <DEDUP_REMOVED lines=25> */
[----:B-----5:R-:W-:Y:S05]  /*29b0*/  CALL.REL.NOINC `($__internal_307_$__cuda_sm20_rcp_rn_f32_slowpath) ;  /* 0x0000003000187944 */ /* 0x020fea0003c00000 */
[----:B------:R-:W-:Y:S05]  /*29c0*/  BRA `(.L_x_12917) ;  /* 0x0000000000107947 */ /* 0x000fea0003800000 */
.L_x_12916:
[----:B------:R-:W0:Y:S02]  /*29d0*/  MUFU.RCP R47, R46 ;  /* 0x0000002e002f7308 */ /* 0x000e240000001000 */
[----:B0-----:R-:W-:-:S04]  /*29e0*/  FFMA R0, R46, R47, -1 ;  /* 0xbf8000002e007423 */ /* 0x001fc8000000002f */
[----:B------:R-:W-:-:S04]  /*29f0*/  FADD.FTZ R0, -R0, -RZ ;  /* 0x800000ff00007221 */ /* 0x000fc80000010100 */
[----:B------:R-:W-:-:S07]  /*2a00*/  FFMA R47, R47, R0, R47 ;  /* 0x000000002f2f7223 */ /* 0x000fce000000002f */
.L_x_12917:
[----:B------:R-:W-:Y:S05]  /*2a10*/  BSYNC B1 ;  /* 0x0000000000017941 */ /* 0x000fea0003800000 */
.L_x_12915:
        /* <DEDUP_REMOVED lines=27> */
[----:B-----5:R-:W-:Y:S05]  /*2bd0*/  CALL.REL.NOINC `($__internal_307_$__cuda_sm20_rcp_rn_f32_slowpath) ;  /* 0x0000002c00907944 */ /* 0x020fea0003c00000 */
[----:B------:R-:W-:Y:S05]  /*2be0*/  BRA `(.L_x_12920) ;  /* 0x0000000000107947 */ /* 0x000fea0003800000 */
.L_x_12919:
[----:B------:R-:W0:Y:S02]  /*2bf0*/  MUFU.RCP R47, R48 ;  /* 0x00000030002f7308 */ /* 0x000e240000001000 */
[----:B0-----:R-:W-:-:S04]  /*2c00*/  FFMA R0, R48, R47, -1 ;  /* 0xbf80000030007423 */ /* 0x001fc8000000002f */
[----:B------:R-:W-:-:S04]  /*2c10*/  FADD.FTZ R0, -R0, -RZ ;  /* 0x800000ff00007221 */ /* 0x000fc80000010100 */
[----:B------:R-:W-:-:S07]  /*2c20*/  FFMA R47, R47, R0, R47 ;  /* 0x000000002f2f7223 */ /* 0x000fce000000002f */
.L_x_12920:
[----:B------:R-:W-:Y:S05]  /*2c30*/  BSYNC B1 ;  /* 0x0000000000017941 */ /* 0x000fea0003800000 */
.L_x_12918:
        /* <DEDUP_REMOVED lines=25> */
[----:B-----5:R-:W-:Y:S05]  /*2dd0*/  CALL.REL.NOINC `($__internal_307_$__cuda_sm20_rcp_rn_f32_slowpath) ;  /* 0x0000002c00107944 */ /* 0x020fea0003c00000 */
[----:B------:R-:W-:Y:S05]  /*2de0*/  BRA `(.L_x_12923) ;  /* 0x0000000000107947 */ /* 0x000fea0003800000 */
.L_x_12922:
[----:B------:R-:W0:Y:S02]  /*2df0*/  MUFU.RCP R47, R46 ;  /* 0x0000002e002f7308 */ /* 0x000e240000001000 */
[----:B0-----:R-:W-:-:S04]  /*2e00*/  FFMA R0, R46, R47, -1 ;  /* 0xbf8000002e007423 */ /* 0x001fc8000000002f */
[----:B------:R-:W-:-:S04]  /*2e10*/  FADD.FTZ R0, -R0, -RZ ;  /* 0x800000ff00007221 */ /* 0x000fc80000010100 */
[----:B------:R-:W-:-:S07]  /*2e20*/  FFMA R47, R47, R0, R47 ;  /* 0x000000002f2f7223 */ /* 0x000fce000000002f */
.L_x_12923:
[----:B------:R-:W-:Y:S05]  /*2e30*/  BSYNC B1 ;  /* 0x0000000000017941 */ /* 0x000fea0003800000 */
.L_x_12921:
        /* <DEDUP_REMOVED lines=22> */
[-C--:B------:R-:W-:Y:S01]  /*2fa0*/  @!P1 F2FP.F16.F32.PACK_AB R43, R41, R48.reuse ;  /* 0x00000030292b923e */ /* 0x080fe200000000ff */
[----:B------:R-:W-:Y:S01]  /*2fb0*/  @!P0 IMAD.X R21, R44, 0x1, R3, P3 ;  /* 0x000000012c158824 */ /* 0x000fe200018e0603 */
[----:B------:R-:W-:Y:S02]  /*2fc0*/  @!P0 LEA R44, P2, R56, R15, 0x2 ;  /* 0x0000000f382c8211 */ /* 0x000fe400078410ff */
[----:B------:R-:W-:Y:S01]  /*2fd0*/  @!P0 F2FP.F16.F32.PACK_AB R51, R54, R27 ;  /* 0x0000001b3633823e */ /* 0x000fe200000000ff */
[----:B------:R1:W-:Y:S01]  /*2fe0*/  @!P1 STG.E desc[UR8][R46.64], R43 ;  /* 0x0000002b2e009986 */ /* 0x0003e2000c101908 */
[----:B------:R-:W-:Y:S01]  /*2ff0*/  @!P0 LEA.HI.X R45, R56, R17, R21, 0x2, P2 ;  /* 0x00000011382d8211 */ /* 0x000fe200010f1415 */
[----:B------:R-:W-:Y:S01]  /*3000*/  IMAD.MOV.U32 R56, RZ, RZ, 0x437c0000 ;  /* 0x437c0000ff387424 */ /* 0x000fe200078e00ff */
[----:B------:R-:W-:Y:S01]  /*3010*/  F2FP.F16.F32.PACK_AB R27, R27, R48 ;  /* 0x000000301b1b723e */ /* 0x000fe200000000ff */
        /* <DEDUP_REMOVED lines=19> */
[----:B------:R-:W-:Y:S02]  /*3150*/  F2FP.F16.F32.PACK_AB R26, R54, R41 ;  /* 0x00000029361a723e */ /* 0x000fe400000000ff */
        /* <DEDUP_REMOVED lines=19> */
[----:B------:R-:W-:Y:S05]  /*3290*/  CALL.REL.NOINC `($__internal_307_$__cuda_sm20_rcp_rn_f32_slowpath) ;  /* 0x0000002400e07944 */ /* 0x000fea0003c00000 */
[----:B------:R-:W-:Y:S05]  /*32a0*/  BRA `(.L_x_12926) ;  /* 0x0000000000107947 */ /* 0x000fea0003800000 */
.L_x_12925:
[----:B------:R-:W0:Y:S02]  /*32b0*/  MUFU.RCP R47, R52 ;  /* 0x00000034002f7308 */ /* 0x000e240000001000 */
[----:B0-----:R-:W-:-:S04]  /*32c0*/  FFMA R0, R52, R47, -1 ;  /* 0xbf80000034007423 */ /* 0x001fc8000000002f */
[----:B------:R-:W-:-:S04]  /*32d0*/  FADD.FTZ R0, -R0, -RZ ;  /* 0x800000ff00007221 */ /* 0x000fc80000010100 */
[----:B------:R-:W-:-:S07]  /*32e0*/  FFMA R47, R47, R0, R47 ;  /* 0x000000002f2f7223 */ /* 0x000fce000000002f */
.L_x_12926:
[----:B------:R-:W-:Y:S05]  /*32f0*/  BSYNC B1 ;  /* 0x0000000000017941 */ /* 0x000fea0003800000 */
.L_x_12924:
        /* <DEDUP_REMOVED lines=25> */
[----:B------:R-:W-:Y:S05]  /*3490*/  CALL.REL.NOINC `($__internal_307_$__cuda_sm20_rcp_rn_f32_slowpath) ;  /* 0x0000002400607944 */ /* 0x000fea0003c00000 */
[----:B------:R-:W-:Y:S05]  /*34a0*/  BRA `(.L_x_12929) ;  /* 0x0000000000107947 */ /* 0x000fea0003800000 */
.L_x_12928:
[----:B------:R-:W0:Y:S02]  /*34b0*/  MUFU.RCP R47, R44 ;  /* 0x0000002c002f7308 */ /* 0x000e240000001000 */
[----:B0-----:R-:W-:-:S04]  /*34c0*/  FFMA R0, R44, R47, -1 ;  /* 0xbf8000002c007423 */ /* 0x001fc8000000002f */
[----:B------:R-:W-:-:S04]  /*34d0*/  FADD.FTZ R0, -R0, -RZ ;  /* 0x800000ff00007221 */ /* 0x000fc80000010100 */
[----:B------:R-:W-:-:S07]  /*34e0*/  FFMA R47, R47, R0, R47 ;  /* 0x000000002f2f7223 */ /* 0x000fce000000002f */
.L_x_12929:
[----:B------:R-:W-:Y:S05]  /*34f0*/  BSYNC B1 ;  /* 0x0000000000017941 */ /* 0x000fea0003800000 */
.L_x_12927:
        /* <DEDUP_REMOVED lines=27> */
[----:B------:R-:W-:Y:S05]  /*36b0*/  CALL.REL.NOINC `($__internal_307_$__cuda_sm20_rcp_rn_f32_slowpath) ;  /* 0x0000002000d87944 */ /* 0x000fea0003c00000 */
[----:B------:R-:W-:Y:S05]  /*36c0*/  BRA `(.L_x_12932) ;  /* 0x0000000000107947 */ /* 0x000fea0003800000 */
.L_x_12931:
[----:B------:R-:W0:Y:S02]  /*36d0*/  MUFU.RCP R47, R44 ;  /* 0x0000002c002f7308 */ /* 0x000e240000001000 */
[----:B0-----:R-:W-:-:S04]  /*36e0*/  FFMA R0, R44, R47, -1 ;  /* 0xbf8000002c007423 */ /* 0x001fc8000000002f */
[----:B------:R-:W-:-:S04]  /*36f0*/  FADD.FTZ R0, -R0, -RZ ;  /* 0x800000ff00007221 */ /* 0x000fc80000010100 */
[----:B------:R-:W-:-:S07]  /*3700*/  FFMA R47, R47, R0, R47 ;  /* 0x000000002f2f7223 */ /* 0x000fce000000002f */
.L_x_12932:
[----:B------:R-:W-:Y:S05]  /*3710*/  BSYNC B1 ;  /* 0x0000000000017941 */ /* 0x000fea0003800000 */
.L_x_12930:
        /* <DEDUP_REMOVED lines=25> */
[----:B------:R-:W-:Y:S05]  /*38b0*/  CALL.REL.NOINC `($__internal_307_$__cuda_sm20_rcp_rn_f32_slowpath) ;  /* 0x0000002000587944 */ /* 0x000fea0003c00000 */
[----:B------:R-:W-:Y:S05]  /*38c0*/  BRA `(.L_x_12935) ;  /* 0x0000000000107947 */ /* 0x000fea0003800000 */
.L_x_12934:
[----:B------:R-:W0:Y:S02]  /*38d0*/  MUFU.RCP R47, R46 ;  /* 0x0000002e002f7308 */ /* 0x000e240000001000 */
[----:B0-----:R-:W-:-:S04]  /*38e0*/  FFMA R0, R46, R47, -1 ;  /* 0xbf8000002e007423 */ /* 0x001fc8000000002f */
[----:B------:R-:W-:-:S04]  /*38f0*/  FADD.FTZ R0, -R0, -RZ ;  /* 0x800000ff00007221 */ /* 0x000fc80000010100 */
[----:B------:R-:W-:-:S07]  /*3900*/  FFMA R47, R47, R0, R47 ;  /* 0x000000002f2f7223 */ /* 0x000fce000000002f */
.L_x_12935:
[----:B------:R-:W-:Y:S05]  /*3910*/  BSYNC B1 ;  /* 0x0000000000017941 */ /* 0x000fea0003800000 */
.L_x_12933:
        /* <DEDUP_REMOVED lines=42> */
[-C--:B------:R-:W-:Y:S01]  /*3bc0*/  @!P0 F2FP.F16.F32.PACK_AB R15, R21, R10.reuse ;  /* 0x0000000a150f823e */ /* 0x080fe200000000ff */
[----:B------:R-:W-:Y:S01]  /*3bd0*/  UIADD3 UR4, UR4, 0x20, URZ ;  /* 0x0000002004047890 */ /* 0x000fe2000fffe03f */
[----:B--2---:R-:W-:Y:S01]  /*3be0*/  LOP3.LUT R0, R12, 0x1ffffffc, RZ, 0xc0, !PT ;  /* 0x1ffffffc0c007812 */ /* 0x004fe200078ec0ff */
[----:B------:R-:W-:Y:S01]  /*3bf0*/  IMAD.IADD R12, R33, 0x1, R35 ;  /* 0x00000001210c7824 */ /* 0x000fe200078e0223 */
[----:B------:R-:W-:Y:S01]  /*3c00*/  F2FP.F16.F32.PACK_AB R10, R25, R10 ;  /* 0x0000000a190a723e */ /* 0x000fe200000000ff */
[----:B------:R0:W-:Y:S01]  /*3c10*/  @!P0 STG.E desc[UR8][R46.64], R15 ;  /* 0x0000000f2e008986 */ /* 0x0001e2000c101908 */
[----:B------:R-:W-:Y:S01]  /*3c20*/  @!P0 F2FP.F16.F32.PACK_AB R17, R22, R25 ;  /* 0x000000191611823e */ /* 0x000fe200000000ff */
        /* <DEDUP_REMOVED lines=35> */
[----:B------:R-:W-:Y:S01]  /*3e60*/  F2FP.F16.F32.PACK_AB R22, R22, R21 ;  /* 0x000000151616723e */ /* 0x000fe200000000ff */
        /* <DEDUP_REMOVED lines=29> */
.L_x_12940:
        /* <DEDUP_REMOVED lines=51> */
.L_x_12939:
[----:B------:R-:W-:Y:S05]  /*4370*/  BSYNC B1 ;  /* 0x0000000000017941 */ /* 0x000fea0003800000 */
.L_x_12938:
        /* <DEDUP_REMOVED lines=15> */
.L_x_12942:
[----:B------:R-:W-:Y:S05]  /*4470*/  BSYNC B1 ;  /* 0x0000000000017941 */ /* 0x000fea0003800000 */
.L_x_12941:
        /* <DEDUP_REMOVED lines=25> */
.L_x_12937:
[----:B------:R-:W-:Y:S05]  /*4610*/  BSYNC B0 ;  /* 0x0000000000007941 */ /* 0x000fea0003800000 */
.L_x_12936:
        /* <DEDUP_REMOVED lines=30> */
.L_x_12947:
        /* <DEDUP_REMOVED lines=51> */
.L_x_12946:
[----:B------:R-:W-:Y:S05]  /*4b30*/  BSYNC B1 ;  /* 0x0000000000017941 */ /* 0x000fea0003800000 */
.L_x_12945:
        /* <DEDUP_REMOVED lines=15> */
.L_x_12949:
[----:B------:R-:W-:Y:S05]  /*4c30*/  BSYNC B1 ;  /* 0x0000000000017941 */ /* 0x000fea0003800000 */
.L_x_12948:
        /* <DEDUP_REMOVED lines=25> */
.L_x_12944:
[----:B------:R-:W-:Y:S05]  /*4dd0*/  BSYNC B0 ;  /* 0x0000000000007941 */ /* 0x000fea0003800000 */
.L_x_12943:
        /* <DEDUP_REMOVED lines=39> */
.L_x_12951:
[----:B------:R-:W-:Y:S05]  /*5050*/  BSYNC B0 ;  /* 0x0000000000007941 */ /* 0x000fea0003800000 */
.L_x_12950:
        /* <DEDUP_REMOVED lines=39> */
.L_x_12962:
[----:B-1----:R-:W-:-:S07]  /*52d0*/  FMNMX R3, R4, R5, !PT ;  /* 0x0000000504037209 */ /* 0x002fce0007800000 */
.L_x_12954:
[----:B------:R-:W-:Y:S05]  /*52e0*/  BSYNC B0 ;  /* 0x0000000000007941 */ /* 0x000fea0003800000 */
.L_x_12953:
[----:B------:R-:W-:Y:S01]  /*52f0*/  ISETP.NE.AND P0, PT, R2, RZ, PT ;  /* 0x000000ff0200720c */ /* 0x000fe20003f05270 */
[----:B------:R-:W-:-:S12]  /*5300*/  BSSY B0, `(.L_x_12952) ;  /* 0x0000004000007945 */ /* 0x000fd80003800000 */
[----:B------:R-:W-:Y:S05]  /*5310*/  @P0 BRA `(.L_x_12956) ;  /* 0x0000000000080947 */ /* 0x000fea0003800000 */
[----:B0-----:R-:W0:Y:S02]  /*5320*/  LDC.64 R4, c[0x0][0x238] ;  /* 0x00008e00ff047b82 */ /* 0x001e240000000a00 */
[----:B0-----:R1:W-:Y:S02]  /*5330*/  REDG.E.MAX.S32.STRONG.GPU desc[UR8][R4.64], R3 ;  /* 0x000000030400798e */ /* 0x0013e4000d10e388 */
.L_x_12956:
[----:B------:R-:W-:Y:S05]  /*5340*/  BSYNC B0 ;  /* 0x0000000000007941 */ /* 0x000fea0003800000 */
.L_x_12952:
        /* <DEDUP_REMOVED lines=12> */
[----:B01----:R-:W-:Y:S05]  /*5410*/  CALL.REL.NOINC `($__internal_307_$__cuda_sm20_rcp_rn_f32_slowpath) ;  /* 0x0000000400807944 */ /* 0x003fea0003c00000 */
[----:B------:R-:W-:Y:S05]  /*5420*/  BRA `(.L_x_12958) ;  /* 0x0000000000107947 */ /* 0x000fea0003800000 */
.L_x_12957:
[----:B------:R-:W2:Y:S02]  /*5430*/  MUFU.RCP R0, R13 ;  /* 0x0000000d00007308 */ /* 0x000ea40000001000 */
[----:B--2---:R-:W-:-:S04]  /*5440*/  FFMA R2, R0, R13, -1 ;  /* 0xbf80000000027423 */ /* 0x004fc8000000000d */
[----:B------:R-:W-:-:S04]  /*5450*/  FADD.FTZ R47, -R2, -RZ ;  /* 0x800000ff022f7221 */ /* 0x000fc80000010100 */
[----:B------:R-:W-:-:S07]  /*5460*/  FFMA R47, R0, R47, R0 ;  /* 0x0000002f002f7223 */ /* 0x000fce0000000000 */
.L_x_12958:
[----:B01----:R-:W0:Y:S02]  /*5470*/  LDC.64 R2, c[0x0][0x240] ;  /* 0x00009000ff027b82 */ /* 0x003e240000000a00 */
[----:B0-----:R-:W-:Y:S01]  /*5480*/  STG.E desc[UR8][R2.64], R47 ;  /* 0x0000002f02007986 */ /* 0x001fe2000c101908 */
[----:B------:R-:W-:Y:S05]  /*5490*/  EXIT ;  /* 0x000000000000794d */ /* 0x000fea0003800000 */
.L_x_12955:
[----:B------:R-:W-:Y:S01]  /*54a0*/  HFMA2.MMA R9, -RZ, RZ, 0, 1.847743988037109375e-06 ;  /* 0x0000001fff097435 */ /* 0x000fe200000001ff */
[----:B------:R-:W-:Y:S02]  /*54b0*/  IMAD.MOV.U32 R7, RZ, RZ, 0x4 ;  /* 0x00000004ff077424 */ /* 0x000fe400078e00ff */
[----:B------:R-:W-:-:S08]  /*54c0*/  IMAD.MOV.U32 R6, RZ, RZ, -0x1 ;  /* 0xffffffffff067424 */ /* 0x000fd000078e00ff */
[----:B01----:R-:W-:Y:S05]  /*54d0*/  WARPSYNC.COLLECTIVE R6, `(.L_x_12959) ;  /* 0x0000000006087348 */ /* 0x003fea0003c00000 */
[----:B-1----:R1:W2:Y:S02]  /*54e0*/  SHFL.DOWN P0, R5, R0, R7, R9 ;  /* 0x0800000700057389 */ /* 0x0022a40000000009 */
[----:B012---:R-:W-:Y:S01]  /*54f0*/  ENDCOLLECTIVE ;  /* 0x000000000000791b */ /* 0x007fe20003800000 */
.L_x_12959:
[----:B------:R-:W-:Y:S01]  /*5500*/  HFMA2.MMA R7, -RZ, RZ, 0, 1.1920928955078125e-07 ;  /* 0x00000002ff077435 */ /* 0x000fe200000001ff */
[----:B------:R-:W-:-:S04]  /*5510*/  MOV R3, R5 ;  /* 0x0000000500037202 */ /* 0x000fc80000000f00 */
[----:B------:R-:W-:-:S05]  /*5520*/  FMNMX R3, R3, R0, !PT ;  /* 0x0000000003037209 */ /* 0x000fca0007800000 */
[----:B------:R-:W-:-:S07]  /*5530*/  IMAD.MOV.U32 R0, RZ, RZ, R3 ;  /* 0x000000ffff007224 */ /* 0x000fce00078e0003 */
[----:B------:R-:W-:Y:S05]  /*5540*/  WARPSYNC.COLLECTIVE R6, `(.L_x_12960) ;  /* 0x0000000006087348 */ /* 0x000fea0003c00000 */
[----:B------:R0:W1:Y:S02]  /*5550*/  SHFL.DOWN P0, R5, R0, R7, R9 ;  /* 0x0800000700057389 */ /* 0x0000640000000009 */
[----:B01----:R-:W-:Y:S01]  /*5560*/  ENDCOLLECTIVE ;  /* 0x000000000000791b */ /* 0x003fe20003800000 */
.L_x_12960:
[----:B------:R-:W-:Y:S02]  /*5570*/  IMAD.MOV.U32 R7, RZ, RZ, 0x1 ;  /* 0x00000001ff077424 */ /* 0x000fe400078e00ff */
[----:B------:R-:W-:-:S05]  /*5580*/  IMAD.MOV.U32 R4, RZ, RZ, R5 ;  /* 0x000000ffff047224 */ /* 0x000fca00078e0005 */
[----:B------:R-:W-:-:S04]  /*5590*/  FMNMX R4, R3, R4, !PT ;  /* 0x0000000403047209 */ /* 0x000fc80007800000 */
[----:B------:R-:W-:-:S07]  /*55a0*/  MOV R0, R4 ;  /* 0x0000000400007202 */ /* 0x000fce0000000f00 */
[----:B------:R-:W-:Y:S05]  /*55b0*/  WARPSYNC.COLLECTIVE R6, `(.L_x_12961) ;  /* 0x0000000006087348 */ /* 0x000fea0003c00000 */
[----:B------:R0:W1:Y:S02]  /*55c0*/  SHFL.DOWN P0, R5, R0, R7, R9 ;  /* 0x0800000700057389 */ /* 0x0000640000000009 */
[----:B01----:R-:W-:Y:S01]  /*55d0*/  ENDCOLLECTIVE ;  /* 0x000000000000791b */ /* 0x003fe20003800000 */
.L_x_12961:
[----:B------:R-:W-:Y:S05]  /*55e0*/  BRA `(.L_x_12962) ;  /* 0xfffffffc00387947 */ /* 0x000fea000383ffff */
        .weak           $__internal_306_$__cuda_sm20_div_u64
        .type           $__internal_306_$__cuda_sm20_div_u64,@function
        .size           $__internal_306_$__cuda_sm20_div_u64,($__internal_307_$__cuda_sm20_rcp_rn_f32_slowpath - $__internal_306_$__cuda_sm20_div_u64)
$__internal_306_$__cuda_sm20_div_u64:
        /* <DEDUP_REMOVED lines=66> */
[----:B------:R-:W-:Y:S06]  /*5a10*/  RET.REL.NODEC R4 `(_ZN18transformer_engine6detail38cast_transpose_fused_kernel_notalignedILb1ELb1ELb0EfNS_16CTDBiasDActParamI13__nv_bfloat16S3_6__halffEELi2ELi2ENS_5EmptyEXadL_ZNS_6dqgeluIffEET_T0_RKS6_EEEEvT3_mmm) ;  /* 0xffffffa404787950 */ /* 0x000fec0003c3ffff */
        .weak           $__internal_307_$__cuda_sm20_rcp_rn_f32_slowpath
        .type           $__internal_307_$__cuda_sm20_rcp_rn_f32_slowpath,@function
        .size           $__internal_307_$__cuda_sm20_rcp_rn_f32_slowpath,(.L_x_34792 - $__internal_307_$__cuda_sm20_rcp_rn_f32_slowpath)
$__internal_307_$__cuda_sm20_rcp_rn_f32_slowpath:
        /* <DEDUP_REMOVED lines=15> */
.L_x_12964:
        /* <DEDUP_REMOVED lines=33> */
.L_x_12966:
[----:B------:R0:W1:Y:S02]  /*5d20*/  MUFU.RCP R47, R0 ;  /* 0x00000000002f7308 */ /* 0x0000640000001000 */
.L_x_12965:
[----:B------:R-:W-:Y:S05]  /*5d30*/  BSYNC B0 ;  /* 0x0000000000007941 */ /* 0x000fea0003800000 */
.L_x_12963:
[----:B------:R-:W-:Y:S01]  /*5d40*/  IMAD.MOV.U32 R48, RZ, RZ, R46 ;  /* 0x000000ffff307224 */ /* 0x000fe200078e002e */
[----:B------:R-:W-:-:S04]  /*5d50*/  MOV R49, 0x0 ;  /* 0x0000000000317802 */ /* 0x000fc80000000f00 */
[----:B01----:R-:W-:Y:S05]  /*5d60*/  RET.REL.NODEC R48 `(_ZN18transformer_engine6detail38cast_transpose_fused_kernel_notalignedILb1ELb1ELb0EfNS_16CTDBiasDActParamI13__nv_bfloat16S3_6__halffEELi2ELi2ENS_5EmptyEXadL_ZNS_6dqgeluIffEET_T0_RKS6_EEEEvT3_mmm) ;  /* 0xffffffa030a47950 */ /* 0x003fea0003c3ffff */
.L_x_12967:
        /* <DEDUP_REMOVED lines=9> */
.L_x_34792:


//--------------------- .text._ZN18transformer_engine6detail38cast_transpose_fused_kernel_notalignedILb1ELb1ELb0EfNS_16CTDBiasDActParamI13__nv_bfloat16S3_ffEELi2ELi1ENS_5EmptyEXadL_ZNS_6dqgeluIffEET_T0_RKS5_EEEEvT3_mmm --------------------------
	.section	.text._ZN18transformer_engine6detail38cast_transpose_fused_kernel_notalignedILb1ELb1ELb0EfNS_16CTDBiasDActParamI13__nv_bfloat16S3_ffEELi2ELi1ENS_5EmptyEXadL_ZNS_6dqgeluIffEET_T0_RKS5_EEEEvT3_mmm,"ax",@progbits
	.align	128
        .global         _ZN18transformer_engine6detail38cast_transpose_fused_kernel_notalignedILb1ELb1ELb0EfNS_16CTDBiasDActParamI13__nv_bfloat16S3_ffEELi2ELi1ENS_5EmptyEXadL_ZNS_6dqgeluIffEET_T0_RKS5_EEEEvT3_mmm
        .type           _ZN18transformer_engine6detail38cast_transpose_fused_kernel_notalignedILb1ELb1ELb0EfNS_16CTDBiasDActParamI13__nv_bfloat16S3_ffEELi2ELi1ENS_5EmptyEXadL_ZNS_6dqgeluIffEET_T0_RKS5_EEEEvT3_mmm,@function
        .size           _ZN18transformer_engine6detail38cast_transpose_fused_kernel_notalignedILb1ELb1ELb0EfNS_16CTDBiasDActParamI13__nv_bfloat16S3_ffEELi2ELi1ENS_5EmptyEXadL_ZNS_6dqgeluIffEET_T0_RKS5_EEEEvT3_mmm,(.L_x_34794 - _ZN18transformer_engine6detail38cast_transpose_fused_kernel_notalignedILb1ELb1ELb0EfNS_16CTDBiasDActParamI13__nv_bfloat16S3_ffEELi2ELi1ENS_5EmptyEXadL_ZNS_6dqgeluIffEET_T0_RKS5_EEEEvT3_mmm)
        .other          _ZN18transformer_engine6detail38cast_transpose_fused_kernel_notalignedILb1ELb1ELb0EfNS_16CTDBiasDActParamI13__nv_bfloat16S3_ffEELi2ELi1ENS_5EmptyEXadL_ZNS_6dqgeluIffEET_T0_RKS5_EEEEvT3_mmm,@"STO_CUDA_ENTRY STV_DEFAULT"
_ZN18transformer_engine6detail38cast_transpose_fused_kernel_notalignedILb1ELb1ELb0EfNS_16CTDBiasDActParamI13__nv_bfloat16S3_ffEELi2ELi1ENS_5EmptyEXadL_ZNS_6dqgeluIffEET_T0_RKS5_EEEEvT3_mmm:
.text._ZN18transformer_engine6detail38cast_transpose_fused_kernel_notalignedILb1ELb1ELb0EfNS_16CTDBiasDActParamI13__nv_bfloat16S3_ffEELi2ELi1ENS_5EmptyEXadL_ZNS_6dqgeluIffEET_T0_RKS5_EEEEvT3_mmm:
        /* <DEDUP_REMOVED lines=19> */
[----:B------:R-:W-:Y:S05]  /*0130*/  CALL.REL.NOINC `($__internal_308_$__cuda_sm20_div_u64) ;  /* 0x0000003800b07944 */ /* 0x000fea0003c00000 */
        /* <DEDUP_REMOVED lines=9> */
.L_x_12968:
        /* <DEDUP_REMOVED lines=21> */
.L_x_12969:
[----:B------:R-:W0:Y:S01]  /*0320*/  LDC.64 R14, c[0x0][0x258] ;  /* 0x00009600ff0e7b82 */ /* 0x000e220000000a00 */
[----:B------:R-:W-:Y:S01]  /*0330*/  ULDC.64 UR6, c[0x0][0x260] ;  /* 0x0000980000067ab9 */ /* 0x000fe20000000a00 */
[C---:B------:R-:W-:Y:S01]  /*0340*/  SHF.L.U64.HI R5, R28.reuse, 0x5, R29 ;  /* 0x000000051c057819 */ /* 0x040fe2000001021d */
[C---:B------:R-:W-:Y:S01]  /*0350*/  IMAD.SHL.U32 R12, R31.reuse, 0x2, RZ ;  /* 0x000000021f0c7824 */ /* 0x040fe200078e00ff */
[----:B------:R-:W-:Y:S01]  /*0360*/  LEA R8, P0, -R28, UR6, 0x5 ;  /* 0x000000061c087c11 */ /* 0x000fe2000f8029ff */
[----:B------:R-:W-:Y:S01]  /*0370*/  ULDC.64 UR4, c[0x0][0x218] ;  /* 0x0000860000047ab9 */ /* 0x000fe20000000a00 */
[----:B------:R-:W-:Y:S01]  /*0380*/  SHF.L.U64.HI R9, R31, 0x5, R2 ;  /* 0x000000051f097819 */ /* 0x000fe20000010202 */
[----:B------:R-:W-:Y:S01]  /*0390*/  ULDC.64 UR10, c[0x0][0x208] ;  /* 0x00008200000a7ab9 */ /* 0x000fe20000000a00 */
[----:B------:R-:W-:Y:S02]  /*03a0*/  SHF.R.U32.HI R20, RZ, 0x5, R38 ;  /* 0x00000005ff147819 */ /* 0x000fe40000011626 */
[----:B------:R-:W-:-:S02]  /*03b0*/  IADD3.X R5, ~R5, UR7, RZ, P0, !PT ;  /* 0x0000000705057c10 */ /* 0x000fc400087fe5ff */
[----:B------:R-:W-:Y:S02]  /*03c0*/  ISETP.LT.U32.AND P0, PT, R8, 0x20, PT ;  /* 0x000000200800780c */ /* 0x000fe40003f01070 */
[----:B------:R-:W-:Y:S02]  /*03d0*/  SHF.L.U32 R7, R20, 0x2, RZ ;  /* 0x0000000214077819 */ /* 0x000fe400000006ff */
[----:B------:R-:W-:Y:S02]  /*03e0*/  ISETP.LT.U32.AND.EX P0, PT, R5, RZ, PT, P0 ;  /* 0x000000ff0500720c */ /* 0x000fe40003f01100 */
[----:B------:R-:W-:Y:S01]  /*03f0*/  LOP3.LUT R5, R7, 0x1c, RZ, 0xc0, !PT ;  /* 0x0000001c07057812 */ /* 0x000fe200078ec0ff */
[----:B------:R-:W-:Y:S01]  /*0400*/  IMAD.IADD R6, R38, 0x1, -R7 ;  /* 0x0000000126067824 */ /* 0x000fe200078e0a07 */
[----:B------:R-:W-:Y:S02]  /*0410*/  SEL R8, R8, 0x20, P0 ;  /* 0x0000002008087807 */ /* 0x000fe40000000000 */
[----:B------:R-:W-:-:S02]  /*0420*/  SHF.L.U64.HI R13, R31, 0x1, R2 ;  /* 0x000000011f0d7819 */ /* 0x000fc40000010202 */
[--C-:B0-----:R-:W-:Y:S01]  /*0430*/  SHF.R.U64 R3, R14, 0x1, R15.reuse ;  /* 0x000000010e037819 */ /* 0x101fe2000000120f */
[-C--:B------:R-:W-:Y:S01]  /*0440*/  IMAD R7, R29, R14.reuse, RZ ;  /* 0x0000000e1d077224 */ /* 0x080fe200078e02ff */
[----:B------:R-:W-:Y:S01]  /*0450*/  SHF.R.U32.HI R4, RZ, 0x1, R15 ;  /* 0x00000001ff047819 */ /* 0x000fe2000001160f */
[----:B------:R-:W-:Y:S01]  /*0460*/  IMAD.WIDE.U32 R12, R28, R14, R12 ;  /* 0x0000000e1c0c7225 */ /* 0x000fe200078e000c */
[----:B------:R-:W-:Y:S02]  /*0470*/  LEA R10, P1, -R31, R3, 0x5 ;  /* 0x000000031f0a7211 */ /* 0x000fe400078229ff */
[----:B------:R-:W-:Y:S01]  /*0480*/  LOP3.LUT R33, R6, 0x1f, RZ, 0xc0, !PT ;  /* 0x0000001f06217812 */ /* 0x000fe200078ec0ff */
[----:B------:R-:W-:Y:S01]  /*0490*/  IMAD.WIDE.U32 R34, R3, R5, RZ ;  /* 0x0000000503227225 */ /* 0x000fe200078e00ff */
[----:B------:R-:W-:-:S03]  /*04a0*/  ISETP.GE.U32.AND P0, PT, R5, R8, PT ;  /* 0x000000080500720c */ /* 0x000fc60003f06070 */
[----:B------:R-:W-:Y:S01]  /*04b0*/  IMAD.X R9, R4, 0x1, ~R9, P1 ;  /* 0x0000000104097824 */ /* 0x000fe200008e0e09 */
[----:B------:R-:W-:Y:S01]  /*04c0*/  ISETP.LT.U32.AND P1, PT, R10, 0x20, PT ;  /* 0x000000200a00780c */ /* 0x000fe20003f21070 */
[----:B------:R-:W-:Y:S02]  /*04d0*/  IMAD R7, R28, R15, R7 ;  /* 0x0000000f1c077224 */ /* 0x000fe400078e0207 */
[----:B------:R-:W-:Y:S01]  /*04e0*/  IMAD R47, R4, R5, RZ ;  /* 0x00000005042f7224 */ /* 0x000fe200078e02ff */
[----:B------:R-:W-:Y:S01]  /*04f0*/  ISETP.LT.U32.AND.EX P1, PT, R9, RZ, PT, P1 ;  /* 0x000000ff0900720c */ /* 0x000fe20003f21110 */
[----:B------:R-:W-:Y:S02]  /*0500*/  IMAD.IADD R13, R13, 0x1, R7 ;  /* 0x000000010d0d7824 */ /* 0x000fe400078e0207 */
[----:B------:R-:W-:Y:S01]  /*0510*/  IMAD.SHL.U32 R48, R12, 0x40, RZ ;  /* 0x000000400c307824 */ /* 0x000fe200078e00ff */
[----:B------:R-:W-:Y:S01]  /*0520*/  SEL R10, R10, 0x20, P1 ;  /* 0x000000200a0a7807 */ /* 0x000fe20000800000 */
[----:B------:R-:W-:Y:S01]  /*0530*/  IMAD.IADD R47, R35, 0x1, R47 ;  /* 0x00000001232f7824 */ /* 0x000fe200078e022f */
[----:B------:R-:W-:-:S02]  /*0540*/  SHF.L.U64.HI R42, R12, 0x6, R13 ;  /* 0x000000060c2a7819 */ /* 0x000fc4000001020d */
[----:B------:R-:W-:Y:S02]  /*0550*/  ISETP.LT.U32.AND P0, PT, R33, R10, !P0 ;  /* 0x0000000a2100720c */ /* 0x000fe40004701070 */
[----:B------:R-:W-:-:S04]  /*0560*/  IADD3 R46, P1, R48, UR4, RZ ;  /* 0x00000004302e7c10 */ /* 0x000fc8000ff3e0ff */
[----:B------:R-:W-:Y:S01]  /*0570*/  IADD3.X R43, R42, UR5, RZ, P1, !PT ;  /* 0x000000052a2b7c10 */ /* 0x000fe20008ffe4ff */
[----:B------:R-:W-:-:S06]  /*0580*/  ULDC.64 UR4, c[0x0][0x230] ;  /* 0x00008c0000047ab9 */ /* 0x000fcc0000000a00 */
[----:B------:R-:W-:Y:S01]  /*0590*/  @P0 IADD3 R9, P2, R33, R34, RZ ;  /* 0x0000002221090210 */ /* 0x000fe20007f5e0ff */
[----:B------:R-:W-:-:S03]  /*05a0*/  @!P0 IMAD.MOV.U32 R21, RZ, RZ, RZ ;  /* 0x000000ffff158224 */ /* 0x000fc600078e00ff */
[----:B------:R-:W-:Y:S01]  /*05b0*/  @P0 IADD3.X R14, RZ, R47, RZ, P2, !PT ;  /* 0x0000002fff0e0210 */ /* 0x000fe200017fe4ff */
[----:B------:R-:W-:-:S03]  /*05c0*/  @P0 IMAD.SHL.U32 R25, R9, 0x4, RZ ;  /* 0x0000000409190824 */ /* 0x000fc600078e00ff */
[----:B------:R-:W-:Y:S02]  /*05d0*/  @P0 SHF.L.U64.HI R9, R9, 0x2, R14 ;  /* 0x0000000209090819 */ /* 0x000fe4000001020e */
[----:B------:R-:W-:-:S05]  /*05e0*/  @P0 IADD3 R14, P1, R25, R46, RZ ;  /* 0x0000002e190e0210 */ /* 0x000fca0007f3e0ff */
[----:B------:R-:W-:-:S05]  /*05f0*/  @P0 IMAD.X R15, R9, 0x1, R43, P1 ;  /* 0x00000001090f0824 */ /* 0x000fca00008e062b */
[----:B------:R0:W2:Y:S01]  /*0600*/  @P0 LDG.E R21, desc[UR10][R14.64] ;  /* 0x0000000a0e150981 */ /* 0x0000a2000c1e1900 */
[----:B------:R-:W-:Y:S01]  /*0610*/  ISETP.NE.U32.AND P1, PT, RZ, UR4, PT ;  /* 0x00000004ff007c0c */ /* 0x000fe2000bf25070 */
[----:B------:R-:W-:Y:S02]  /*0620*/  @!P0 IMAD.MOV.U32 R32, RZ, RZ, RZ ;  /* 0x000000ffff208224 */ /* 0x000fe400078e00ff */
[----:B------:R-:W-:Y:S01]  /*0630*/  VIADD R7, R5, 0x1 ;  /* 0x0000000105077836 */ /* 0x000fe20000000000 */
[----:B------:R-:W-:Y:S01]  /*0640*/  ISETP.NE.AND.EX P1, PT, RZ, UR5, PT, P1 ;  /* 0x00000005ff007c0c */ /* 0x000fe2000bf25310 */
[----:B------:R-:W-:Y:S01]  /*0650*/  ULDC.64 UR4, c[0x0][0x210] ;  /* 0x0000840000047ab9 */ /* 0x000fe20000000a00 */
[----:B------:R-:W-:Y:S01]  /*0660*/  VIADD R45, R6, 0xffffffff ;  /* 0xffffffff062d7836 */ /* 0x000fe20000000000 */
[----:B------:R-:W-:Y:S02]  /*0670*/  IADD3 R48, P3, R48, UR4, RZ ;  /* 0x0000000430307c10 */ /* 0x000fe4000ff7e0ff */
[----:B------:R-:W-:-:S02]  /*0680*/  ISETP.GE.U32.AND P2, PT, R7, R8, PT ;  /* 0x000000080700720c */ /* 0x000fc40003f46070 */
[----:B------:R-:W-:Y:S01]  /*0690*/  IADD3.X R42, R42, UR5, RZ, P3, !PT ;  /* 0x000000052a2a7c10 */ /* 0x000fe20009ffe4ff */
[----:B------:R-:W-:Y:S01]  /*06a0*/  IMAD.MOV.U32 R30, RZ, RZ, 0x3bbb989d ;  /* 0x3bbb989dff1e7424 */ /* 0x000fe200078e00ff */
[----:B------:R-:W-:Y:S01]  /*06b0*/  @P0 IADD3 R24, P3, R25, R48, RZ ;  /* 0x0000003019180210 */ /* 0x000fe20007f7e0ff */
[----:B------:R-:W-:Y:S01]  /*06c0*/  USHF.L.U64.HI UR7, UR6, 0x1, UR7 ;  /* 0x0000000106077899 */ /* 0x000fe20008010207 */
[----:B------:R-:W-:Y:S01]  /*06d0*/  LOP3.LUT R45, R45, 0x1f, RZ, 0xc0, !PT ;  /* 0x0000001f2d2d7812 */ /* 0x000fe200078ec0ff */
[----:B------:R-:W-:Y:S01]  /*06e0*/  ULDC.64 UR4, c[0x0][0x220] ;  /* 0x0000880000047ab9 */ /* 0x000fe20000000a00 */
[----:B------:R-:W-:Y:S01]  /*06f0*/  @P0 IADD3.X R25, R9, R42, RZ, P3, !PT ;  /* 0x0000002a09190210 */ /* 0x000fe20001ffe4ff */
[----:B0-----:R-:W0:Y:S01]  /*0700*/  @P1 LDC.64 R14, c[0x0][0x230] ;  /* 0x00008c00ff0e1b82 */ /* 0x001e220000000a00 */
[----:B------:R-:W-:-:S03]  /*0710*/  ISETP.LT.U32.AND P2, PT, R45, R10, !P2 ;  /* 0x0000000a2d00720c */ /* 0x000fc60005741070 */
[----:B------:R1:W3:Y:S02]  /*0720*/  @P0 LDG.E R32, desc[UR10][R24.64] ;  /* 0x0000000a18200981 */ /* 0x0002e4000c1e1900 */
[----:B-1----:R-:W-:-:S08]  /*0730*/  IMAD.MOV.U32 R24, RZ, RZ, 0x437c0000 ;  /* 0x437c0000ff187424 */ /* 0x002fd000078e00ff */
[----:B------:R-:W-:-:S04]  /*0740*/  @P2 IADD3 R7, P4, P5, R45, R34, R3 ;  /* 0x000000222d072210 */ /* 0x000fc80007d9e003 */
[----:B------:R-:W-:Y:S01]  /*0750*/  @P2 IADD3.X R16, RZ, R47, R4, P4, P5 ;  /* 0x0000002fff102210 */ /* 0x000fe200027ea404 */
[----:B------:R-:W-:-:S03]  /*0760*/  @P2 IMAD.SHL.U32 R19, R7, 0x4, RZ ;  /* 0x0000000407132824 */ /* 0x000fc600078e00ff */
[----:B------:R-:W-:Y:S02]  /*0770*/  @P2 SHF.L.U64.HI R7, R7, 0x2, R16 ;  /* 0x0000000207072819 */ /* 0x000fe40000010210 */
[C---:B------:R-:W-:Y:S02]  /*0780*/  @P2 IADD3 R16, P3, R19.reuse, R48, RZ ;  /* 0x0000003013102210 */ /* 0x040fe40007f7e0ff */
[----:B------:R-:W-:-:S03]  /*0790*/  @P2 IADD3 R18, P4, R19, R46, RZ ;  /* 0x0000002e13122210 */ /* 0x000fc60007f9e0ff */
[C---:B------:R-:W-:Y:S02]  /*07a0*/  @P2 IMAD.X R17, R7.reuse, 0x1, R42, P3 ;  /* 0x0000000107112824 */ /* 0x040fe400018e062a */
[----:B------:R-:W-:Y:S02]  /*07b0*/  @P2 IMAD.X R19, R7, 0x1, R43, P4 ;  /* 0x0000000107132824 */ /* 0x000fe400020e062b */
[----:B------:R-:W-:Y:S01]  /*07c0*/  IMAD.MOV.U32 R7, RZ, RZ, 0x3f800000 ;  /* 0x3f800000ff077424 */ /* 0x000fe200078e00ff */
[----:B------:R-:W-:Y:S01]  /*07d0*/  USHF.L.U32 UR6, UR6, 0x1, URZ ;  /* 0x0000000106067899 */ /* 0x000fe2000800063f */
[----:B------:R-:W-:-:S04]  /*07e0*/  @!P2 IMAD.MOV.U32 R49, RZ, RZ, RZ ;  /* 0x000000ffff31a224 */ /* 0x000fc800078e00ff */
[----:B0-----:R0:W5:Y:S04]  /*07f0*/  @P1 LDG.E R7, desc[UR10][R14.64] ;  /* 0x0000000a0e071981 */ /* 0x001168000c1e1900 */
[----:B------:R1:W5:Y:S01]  /*0800*/  @P2 LDG.E R49, desc[UR10][R16.64] ;  /* 0x0000000a10312981 */ /* 0x000362000c1e1900 */
[----:B0-----:R-:W-:Y:S02]  /*0810*/  IMAD.MOV.U32 R14, RZ, RZ, R28 ;  /* 0x000000ffff0e7224 */ /* 0x001fe400078e001c */
[----:B------:R-:W-:Y:S02]  /*0820*/  IMAD.MOV.U32 R15, RZ, RZ, R29 ;  /* 0x000000ffff0f7224 */ /* 0x000fe400078e001d */
[----:B------:R-:W-:-:S04]  /*0830*/  IMAD.WIDE.U32 R14, R31, UR6, R14 ;  /* 0x000000061f0e7c25 */ /* 0x000fc8000f8e000e */
[----:B-1----:R-:W-:Y:S02]  /*0840*/  IMAD.SHL.U32 R16, R0, 0x20, RZ ;  /* 0x0000002000107824 */ /* 0x002fe400078e00ff */
[----:B------:R-:W-:Y:S01]  /*0850*/  @!P2 IMAD.MOV.U32 R22, RZ, RZ, RZ ;  /* 0x000000ffff16a224 */ /* 0x000fe200078e00ff */
[----:B------:R-:W-:Y:S05]  /*0860*/  BSSY B0, `(.L_x_12970) ;  /* 0x000002b000007945 */ /* 0x000fea0003800000 */
[----:B------:R0:W5:Y:S01]  /*0870*/  @P2 LDG.E R22, desc[UR10][R18.64] ;  /* 0x0000000a12162981 */ /* 0x000162000c1e1900 */
[----:B--2---:R-:W-:-:S05]  /*0880*/  SHF.L.U32 R23, R21, 0x10, RZ ;  /* 0x0000001015177819 */ /* 0x004fca00000006ff */
[----:B------:R-:W-:-:S04]  /*0890*/  FMUL R9, R23, -1.7020000219345092773 ;  /* 0xbfd9db2317097820 */ /* 0x000fc80000400000 */
[----:B------:R-:W-:-:S04]  /*08a0*/  FFMA.SAT R11, R9, R30, 0.5 ;  /* 0x3f000000090b7423 */ /* 0x000fc8000000201e */
[----:B------:R-:W-:-:S04]  /*08b0*/  FFMA.RM R11, R11, R24, 12582913 ;  /* 0x4b4000010b0b7423 */ /* 0x000fc80000004018 */
[----:B------:R-:W-:-:S04]  /*08c0*/  FADD R24, R11, -12583039 ;  /* 0xcb40007f0b187421 */ /* 0x000fc80000000000 */
[----:B------:R-:W-:-:S04]  /*08d0*/  FFMA R24, R9, 1.4426950216293334961, -R24 ;  /* 0x3fb8aa3b09187823 */ /* 0x000fc80000000818 */
[----:B------:R-:W-:Y:S01]  /*08e0*/  FFMA R24, R9, 1.925963033500011079e-08, R24 ;  /* 0x32a5706009187823 */ /* 0x000fe20000000018 */
[----:B------:R-:W-:-:S05]  /*08f0*/  IMAD R9, R31, UR7, RZ ;  /* 0x000000071f097c24 */ /* 0x000fca000f8e02ff */
[----:B------:R-:W1:Y:S01]  /*0900*/  MUFU.EX2 R24, R24 ;  /* 0x0000001800187308 */ /* 0x000e620000000800 */
[----:B------:R-:W-:-:S04]  /*0910*/  IMAD R9, R2, UR6, R9 ;  /* 0x0000000602097c24 */ /* 0x000fc8000f8e0209 */
[----:B------:R-:W-:Y:S02]  /*0920*/  IMAD.IADD R17, R15, 0x1, R9 ;  /* 0x000000010f117824 */ /* 0x000fe400078e0209 */
[----:B------:R-:W-:Y:S01]  /*0930*/  IMAD.SHL.U32 R15, R11, 0x800000, RZ ;  /* 0x008000000b0f7824 */ /* 0x000fe200078e00ff */
[C---:B------:R-:W-:Y:S01]  /*0940*/  SHF.L.U32 R9, R14.reuse, 0x5, RZ ;  /* 0x000000050e097819 */ /* 0x040fe200000006ff */
[----:B------:R-:W-:Y:S01]  /*0950*/  IMAD.WIDE.U32 R30, R31, 0x3e, R12 ;  /* 0x0000003e1f1e7825 */ /* 0x000fe200078e000c */
[----:B------:R-:W-:Y:S02]  /*0960*/  SHF.L.U64.HI R11, R14, 0x5, R17 ;  /* 0x000000050e0b7819 */ /* 0x000fe40000010211 */
[C---:B------:R-:W-:Y:S01]  /*0970*/  SHF.L.U64.HI R14, R12.reuse, 0x5, R13 ;  /* 0x000000050c0e7819 */ /* 0x040fe2000001020d */
[----:B-1----:R-:W-:Y:S01]  /*0980*/  FFMA R40, R15, R24, 1 ;  /* 0x3f8000000f287423 */ /* 0x002fe20000000018 */
[----:B------:R-:W-:-:S03]  /*0990*/  IMAD.SHL.U32 R15, R12, 0x20, RZ ;  /* 0x000000200c0f7824 */ /* 0x000fc600078e00ff */
[----:B------:R-:W-:Y:S02]  /*09a0*/  VIADD R13, R40, 0x1800000 ;  /* 0x01800000280d7836 */ /* 0x000fe40000000000 */
[----:B------:R-:W-:-:S03]  /*09b0*/  LEA R12, P0, R15, UR4, 0x2 ;  /* 0x000000040f0c7c11 */ /* 0x000fc6000f8010ff */
[----:B------:R-:W-:Y:S02]  /*09c0*/  LOP3.LUT R0, R13, 0x7f800000, RZ, 0xc0, !PT ;  /* 0x7f8000000d007812 */ /* 0x000fe400078ec0ff */
[----:B------:R-:W-:Y:S02]  /*09d0*/  LEA.HI.X R14, R15, UR5, R14, 0x2, P0 ;  /* 0x000000050f0e7c11 */ /* 0x000fe400080f140e */
[----:B------:R-:W-:Y:S01]  /*09e0*/  ISETP.GT.U32.AND P0, PT, R0, 0x1ffffff, PT ;  /* 0x01ffffff0000780c */ /* 0x000fe20003f04070 */
[----:B------:R-:W-:Y:S01]  /*09f0*/  IMAD R17, R2, 0x3e, RZ ;  /* 0x0000003e02117824 */ /* 0x000fe200078e02ff */
[----:B------:R-:W-:Y:S01]  /*0a00*/  LOP3.LUT R13, R38, 0x1f, RZ, 0xc0, !PT ;  /* 0x0000001f260d7812 */ /* 0x000fe200078ec0ff */
[----:B---3--:R-:W-:Y:S01]  /*0a10*/  IMAD.U32 R36, R32, 0x10000, RZ ;  /* 0x0001000020247824 */ /* 0x008fe200078e00ff */
[----:B------:R-:W-:Y:S01]  /*0a20*/  LOP3.LUT R15, R20, 0x7, RZ, 0xc0, !PT ;  /* 0x00000007140f7812 */ /* 0x000fe200078ec0ff */
[----:B0-----:R-:W-:Y:S01]  /*0a30*/  IMAD.IADD R18, R31, 0x1, R17 ;  /* 0x000000011f127824 */ /* 0x001fe200078e0211 */
[----:B------:R-:W-:Y:S01]  /*0a40*/  LOP3.LUT R16, R16, 0xffffffe0, R13, 0xe2, !PT ;  /* 0xffffffe010107812 */ /* 0x000fe200078ee20d */
[----:B------:R-:W-:Y:S01]  /*0a50*/  FMUL R17, R23, 1.7020000219345092773 ;  /* 0x3fd9db2317117820 */ /* 0x000fe20000400000 */
[----:B------:R-:W-:-:S02]  /*0a60*/  PRMT R32, R32, 0x7632, R32 ;  /* 0x0000763220207816 */ /* 0x000fc40000000020 */
[----:B------:R-:W-:-:S03]  /*0a70*/  PRMT R21, R21, 0x7632, R21 ;  /* 0x0000763215157816 */ /* 0x000fc60000000015 */
[----:B------:R-:W-:Y:S05]  /*0a80*/  @P0 BRA `(.L_x_12971) ;  /* 0x0000000000100947 */ /* 0x000fea0003800000 */
[----:B------:R-:W-:Y:S01]  /*0a90*/  IMAD.MOV.U32 R0, RZ, RZ, R40 ;  /* 0x000000ffff007224 */ /* 0x000fe200078e0028 */
[----:B------:R-:W-:-:S07]  /*0aa0*/  MOV R2, 0xac0 ;  /* 0x00000ac000027802 */ /* 0x000fce0000000f00 */
[----:B-----5:R-:W-:Y:S05]  /*0ab0*/  CALL.REL.NOINC `($__internal_309_$__cuda_sm20_rcp_rn_f32_slowpath) ;  /* 0x00000034005c7944 */ /* 0x020fea0003c00000 */
[----:B------:R-:W-:Y:S05]  /*0ac0*/  BRA `(.L_x_12972) ;  /* 0x0000000000107947 */ /* 0x000fea0003800000 */
.L_x_12971:
[----:B------:R-:W0:Y:S02]  /*0ad0*/  MUFU.RCP R23, R40 ;  /* 0x0000002800177308 */ /* 0x000e240000001000 */
[----:B0-----:R-:W-:-:S04]  /*0ae0*/  FFMA R0, R40, R23, -1 ;  /* 0xbf80000028007423 */ /* 0x001fc80000000017 */
[----:B------:R-:W-:-:S04]  /*0af0*/  FADD.FTZ R0, -R0, -RZ ;  /* 0x800000ff00007221 */ /* 0x000fc80000010100 */
[----:B------:R-:W-:-:S07]  /*0b00*/  FFMA R23, R23, R0, R23 ;  /* 0x0000000017177223 */ /* 0x000fce0000000017 */
.L_x_12972:
[----:B------:R-:W-:Y:S05]  /*0b10*/  BSYNC B0 ;  /* 0x0000000000007941 */ /* 0x000fea0003800000 */
.L_x_12970:
[----:B------:R-:W-:Y:S01]  /*0b20*/  SHF.L.U32 R21, R21, 0x10, RZ ;  /* 0x0000001015157819 */ /* 0x000fe200000006ff */
[----:B------:R-:W-:Y:S01]  /*0b30*/  IMAD.MOV.U32 R19, RZ, RZ, 0x3bbb989d ;  /* 0x3bbb989dff137424 */ /* 0x000fe200078e00ff */
[----:B------:R-:W-:Y:S01]  /*0b40*/  BSSY B0, `(.L_x_12973) ;  /* 0x000001d000007945 */ /* 0x000fe20003800000 */
[----:B------:R-:W-:Y:S02]  /*0b50*/  IMAD.MOV.U32 R25, RZ, RZ, 0x437c0000 ;  /* 0x437c0000ff197424 */ /* 0x000fe400078e00ff */
        /* <DEDUP_REMOVED lines=21> */
[----:B-----5:R-:W-:Y:S05]  /*0cb0*/  CALL.REL.NOINC `($__internal_309_$__cuda_sm20_rcp_rn_f32_slowpath) ;  /* 0x0000003000dc7944 */ /* 0x020fea0003c00000 */
[----:B------:R-:W-:Y:S05]  /*0cc0*/  BRA `(.L_x_12975) ;  /* 0x0000000000107947 */ /* 0x000fea0003800000 */
.L_x_12974:
[----:B------:R-:W0:Y:S02]  /*0cd0*/  MUFU.RCP R23, R20 ;  /* 0x0000001400177308 */ /* 0x000e240000001000 */
[----:B0-----:R-:W-:-:S04]  /*0ce0*/  FFMA R0, R20, R23, -1 ;  /* 0xbf80000014007423 */ /* 0x001fc80000000017 */
[----:B------:R-:W-:-:S04]  /*0cf0*/  FADD.FTZ R0, -R0, -RZ ;  /* 0x800000ff00007221 */ /* 0x000fc80000010100 */
[----:B------:R-:W-:-:S07]  /*0d00*/  FFMA R23, R23, R0, R23 ;  /* 0x0000000017177223 */ /* 0x000fce0000000017 */
.L_x_12975:
[----:B------:R-:W-:Y:S05]  /*0d10*/  BSYNC B0 ;  /* 0x0000000000007941 */ /* 0x000fea0003800000 */
.L_x_12973:
[----:B------:R-:W-:Y:S01]  /*0d20*/  VIADD R17, R6, 0x1e ;  /* 0x0000001e06117836 */ /* 0x000fe20000000000 */
[----:B------:R-:W-:Y:S01]  /*0d30*/  IADD3 R19, R5, 0x2, RZ ;  /* 0x0000000205137810 */ /* 0x000fe20007ffe0ff */
[----:B------:R-:W-:Y:S01]  /*0d40*/  FADD R0, -R23, 1 ;  /* 0x3f80000017007421 */ /* 0x000fe20000000100 */
[-C--:B------:R-:W-:Y:S02]  /*0d50*/  ISETP.GE.U32.AND P1, PT, R5, R8.reuse, PT ;  /* 0x000000080500720c */ /* 0x080fe40003f26070 */
[----:B------:R-:W-:Y:S01]  /*0d60*/  ISETP.GE.U32.AND P0, PT, R19, R8, PT ;  /* 0x000000081300720c */ /* 0x000fe20003f06070 */
[----:B------:R-:W-:Y:S01]  /*0d70*/  FMUL R0, R0, R23 ;  /* 0x0000001700007220 */ /* 0x000fe20000400000 */
[----:B------:R-:W-:Y:S02]  /*0d80*/  LOP3.LUT R17, R17, 0x1f, RZ, 0xc0, !PT ;  /* 0x0000001f11117812 */ /* 0x000fe400078ec0ff */
[----:B------:R-:W-:Y:S01]  /*0d90*/  ISETP.GE.U32.OR P1, PT, R33, R10, P1 ;  /* 0x0000000a2100720c */ /* 0x000fe20000f26470 */
[----:B------:R-:W-:Y:S01]  /*0da0*/  FFMA R21, R21, R0, R23 ;  /* 0x0000000015157223 */ /* 0x000fe20000000017 */
[----:B------:R-:W-:-:S03]  /*0db0*/  ISETP.LT.U32.AND P0, PT, R17, R10, !P0 ;  /* 0x0000000a1100720c */ /* 0x000fc60004701070 */
[----:B------:R-:W-:Y:S01]  /*0dc0*/  FMUL R0, R32, R21 ;  /* 0x0000001520007220 */ /* 0x000fe20000400000 */
[----:B------:R-:W-:Y:S02]  /*0dd0*/  IMAD.MOV.U32 R44, RZ, RZ, 0x3bbb989d ;  /* 0x3bbb989dff2c7424 */ /* 0x000fe400078e00ff */
[----:B-----5:R-:W-:-:S05]  /*0de0*/  FMUL R32, R36, R7 ;  /* 0x0000000724207220 */ /* 0x020fca0000400000 */
[-C--:B------:R-:W-:Y:S02]  /*0df0*/  @!P1 IADD3 R33, P5, R33, R34.reuse, RZ ;  /* 0x0000002221219210 */ /* 0x080fe40007fbe0ff */
[----:B------:R-:W-:Y:S01]  /*0e00*/  @P0 IADD3 R2, P2, P3, R3, R34, R3 ;  /* 0x0000002203020210 */ /* 0x000fe20007b5e003 */
[----:B------:R-:W-:Y:S01]  /*0e10*/  IMAD.MOV.U32 R52, RZ, RZ, 0x437c0000 ;  /* 0x437c0000ff347424 */ /* 0x000fe200078e00ff */
[----:B------:R-:W-:Y:S01]  /*0e20*/  @!P0 CS2R R40, SRZ ;  /* 0x0000000000288805 */ /* 0x000fe2000001ff00 */
[----:B------:R-:W-:Y:S01]  /*0e30*/  @!P1 IMAD.X R23, RZ, RZ, R47, P5 ;  /* 0x000000ffff179224 */ /* 0x000fe200028e062f */
[----:B------:R-:W-:Y:S02]  /*0e40*/  @P0 IADD3 R2, P4, R17, R2, RZ ;  /* 0x0000000211020210 */ /* 0x000fe40007f9e0ff */
[----:B------:R-:W-:Y:S02]  /*0e50*/  @P0 IADD3.X R19, R4, R47, R4, P2, P3 ;  /* 0x0000002f04130210 */ /* 0x000fe400017e6404 */
[----:B------:R-:W-:Y:S01]  /*0e60*/  @!P1 LEA R20, P2, R33, R12, 0x3 ;  /* 0x0000000c21149211 */ /* 0x000fe200078418ff */
[----:B------:R-:W-:-:S02]  /*0e70*/  @P0 IMAD.SHL.U32 R25, R2, 0x4, RZ ;  /* 0x0000000402190824 */ /* 0x000fc400078e00ff */
[----:B------:R-:W-:Y:S01]  /*0e80*/  @P0 IMAD.X R19, RZ, RZ, R19, P4 ;  /* 0x000000ffff130224 */ /* 0x000fe200020e0613 */
[----:B------:R-:W-:Y:S01]  /*0e90*/  @!P1 LEA.HI.X R21, R33, R14, R23, 0x3, P2 ;  /* 0x0000000e21159211 */ /* 0x000fe200010f1c17 */
[----:B------:R-:W-:Y:S01]  /*0ea0*/  FMUL R33, R0, R7 ;  /* 0x0000000700217220 */ /* 0x000fe20000400000 */
[C---:B------:R-:W-:Y:S02]  /*0eb0*/  @P0 IADD3 R50, P2, R25.reuse, R48, RZ ;  /* 0x0000003019320210 */ /* 0x040fe40007f5e0ff */
[----:B------:R-:W-:Y:S02]  /*0ec0*/  @P0 SHF.L.U64.HI R2, R2, 0x2, R19 ;  /* 0x0000000202020819 */ /* 0x000fe40000010213 */
[----:B------:R-:W-:Y:S01]  /*0ed0*/  @P0 IADD3 R24, P3, R25, R46, RZ ;  /* 0x0000002e19180210 */ /* 0x000fe20007f7e0ff */
[----:B------:R0:W-:Y:S02]  /*0ee0*/  @!P1 STG.E.64 desc[UR10][R20.64], R32 ;  /* 0x0000002014009986 */ /* 0x0001e4000c101b0a */
[----:B------:R-:W-:-:S02]  /*0ef0*/  @P0 IMAD.X R51, R2, 0x1, R42, P2 ;  /* 0x0000000102330824 */ /* 0x000fc400010e062a */
[----:B------:R-:W-:Y:S01]  /*0f00*/  @P0 IMAD.X R25, R2, 0x1, R43, P3 ;  /* 0x0000000102190824 */ /* 0x000fe200018e062b */
[----:B------:R-:W-:Y:S02]  /*0f10*/  SHF.L.U32 R2, R22, 0x10, RZ ;  /* 0x0000001016027819 */ /* 0x000fe400000006ff */
[----:B------:R1:W5:Y:S03]  /*0f20*/  @P0 LDG.E R41, desc[UR10][R50.64] ;  /* 0x0000000a32290981 */ /* 0x000366000c1e1900 */
[----:B------:R-:W-:Y:S01]  /*0f30*/  FMUL R19, R2, -1.7020000219345092773 ;  /* 0xbfd9db2302137820 */ /* 0x000fe20000400000 */
[----:B------:R2:W5:Y:S01]  /*0f40*/  @P0 LDG.E R40, desc[UR10][R24.64] ;  /* 0x0000000a18280981 */ /* 0x000562000c1e1900 */
[----:B------:R-:W-:Y:S01]  /*0f50*/  IMAD.IADD R38, R5, 0x1, R38 ;  /* 0x0000000105267824 */ /* 0x000fe200078e0226 */
[----:B------:R-:W-:Y:S01]  /*0f60*/  BSSY B0, `(.L_x_12976) ;  /* 0x0000021000007945 */ /* 0x000fe20003800000 */
[----:B------:R-:W-:Y:S01]  /*0f70*/  FFMA.SAT R23, R19, R44, 0.5 ;  /* 0x3f00000013177423 */ /* 0x000fe2000000202c */
[----:B0-----:R-:W-:-:S02]  /*0f80*/  FMNMX R21, RZ, |R36|, !PT ;  /* 0x40000024ff157209 */ /* 0x001fc40007800000 */
[----:B------:R-:W-:Y:S01]  /*0f90*/  PRMT R22, R22, 0x7632, R22 ;  /* 0x0000763216167816 */ /* 0x000fe20000000016 */
[----:B------:R-:W-:Y:S01]  /*0fa0*/  FFMA.RM R23, R23, R52, 12582913 ;  /* 0x4b40000117177423 */ /* 0x000fe20000004034 */
[----:B------:R-:W-:Y:S01]  /*0fb0*/  FADD R52, RZ, R0 ;  /* 0x00000000ff347221 */ /* 0x000fe20000000000 */
[----:B-1----:R-:W-:Y:S01]  /*0fc0*/  FMUL R50, R2, 1.7020000219345092773 ;  /* 0x3fd9db2302327820 */ /* 0x002fe20000400000 */
[----:B--2---:R-:W-:Y:S01]  /*0fd0*/  FADD R24, RZ, R36 ;  /* 0x00000024ff187221 */ /* 0x004fe20000000000 */
[C---:B------:R-:W-:Y:S01]  /*0fe0*/  FADD R44, R23.reuse, -12583039 ;  /* 0xcb40007f172c7421 */ /* 0x040fe20000000000 */
[----:B------:R-:W-:Y:S01]  /*0ff0*/  IMAD.SHL.U32 R23, R23, 0x800000, RZ ;  /* 0x0080000017177824 */ /* 0x000fe200078e00ff */
[----:B------:R-:W-:Y:S02]  /*1000*/  FMNMX R36, |R0|, R21, !PT ;  /* 0x0000001500247209 */ /* 0x000fe40007800200 */
[----:B------:R-:W-:Y:S01]  /*1010*/  FFMA R44, R19, 1.4426950216293334961, -R44 ;  /* 0x3fb8aa3b132c7823 */ /* 0x000fe2000000082c */
[----:B------:R-:W-:-:S03]  /*1020*/  IADD3 R21, R5, 0x1, RZ ;  /* 0x0000000105157810 */ /* 0x000fc60007ffe0ff */
[----:B------:R-:W-:Y:S01]  /*1030*/  FFMA R44, R19, 1.925963033500011079e-08, R44 ;  /* 0x32a57060132c7823 */ /* 0x000fe2000000002c */
[----:B------:R-:W-:-:S05]  /*1040*/  LOP3.LUT R19, R38, 0x1f, RZ, 0xc0, !PT ;  /* 0x0000001f26137812 */ /* 0x000fca00078ec0ff */
[----:B------:R-:W0:Y:S01]  /*1050*/  MUFU.EX2 R44, R44 ;  /* 0x0000002c002c7308 */ /* 0x000e220000000800 */
[----:B------:R1:W2:Y:S04]  /*1060*/  SHFL.IDX PT, R38, R24, R19, 0x1f ;  /* 0x00001f1318267589 */ /* 0x0002a800000e0000 */
[----:B------:R1:W3:Y:S01]  /*1070*/  SHFL.IDX PT, R37, R52, R19, 0x1f ;  /* 0x00001f1334257589 */ /* 0x0002e200000e0000 */
[----:B0-----:R-:W-:Y:S01]  /*1080*/  FFMA R54, R23, R44, 1 ;  /* 0x3f80000017367423 */ /* 0x001fe2000000002c */
[C---:B------:R-:W-:Y:S01]  /*1090*/  IMAD.U32 R44, R49.reuse, 0x10000, RZ ;  /* 0x00010000312c7824 */ /* 0x040fe200078e00ff */
[----:B------:R-:W-:Y:S02]  /*10a0*/  PRMT R49, R49, 0x7632, R49 ;  /* 0x0000763231317816 */ /* 0x000fe40000000031 */
[----:B------:R-:W-:-:S05]  /*10b0*/  VIADD R20, R54, 0x1800000 ;  /* 0x0180000036147836 */ /* 0x000fca0000000000 */
[----:B------:R-:W-:-:S04]  /*10c0*/  LOP3.LUT R20, R20, 0x7f800000, RZ, 0xc0, !PT ;  /* 0x7f80000014147812 */ /* 0x000fc800078ec0ff */
[----:B------:R-:W-:-:S13]  /*10d0*/  ISETP.GT.U32.AND P0, PT, R20, 0x1ffffff, PT ;  /* 0x01ffffff1400780c */ /* 0x000fda0003f04070 */
[----:B-123--:R-:W-:Y:S05]  /*10e0*/  @P0 BRA `(.L_x_12977) ;  /* 0x0000000000100947 */ /* 0x00efea0003800000 */
[----:B------:R-:W-:Y:S01]  /*10f0*/  IMAD.MOV.U32 R0, RZ, RZ, R54 ;  /* 0x000000ffff007224 */ /* 0x000fe200078e0036 */
[----:B------:R-:W-:-:S07]  /*1100*/  MOV R2, 0x1120 ;  /* 0x0000112000027802 */ /* 0x000fce0000000f00 */
[----:B-----5:R-:W-:Y:S05]  /*1110*/  CALL.REL.NOINC `($__internal_309_$__cuda_sm20_rcp_rn_f32_slowpath) ;  /* 0x0000002c00c47944 */ /* 0x020fea0003c00000 */
[----:B------:R-:W-:Y:S05]  /*1120*/  BRA `(.L_x_12978) ;  /* 0x0000000000107947 */ /* 0x000fea0003800000 */
.L_x_12977:
[----:B------:R-:W0:Y:S02]  /*1130*/  MUFU.RCP R23, R54 ;  /* 0x0000003600177308 */ /* 0x000e240000001000 */
[----:B0-----:R-:W-:-:S04]  /*1140*/  FFMA R0, R54, R23, -1 ;  /* 0xbf80000036007423 */ /* 0x001fc80000000017 */
[----:B------:R-:W-:-:S04]  /*1150*/  FADD.FTZ R0, -R0, -RZ ;  /* 0x800000ff00007221 */ /* 0x000fc80000010100 */
[----:B------:R-:W-:-:S07]  /*1160*/  FFMA R23, R23, R0, R23 ;  /* 0x0000000017177223 */ /* 0x000fce0000000017 */
.L_x_12978:
[----:B------:R-:W-:Y:S05]  /*1170*/  BSYNC B0 ;  /* 0x0000000000007941 */ /* 0x000fea0003800000 */
.L_x_12976:
[----:B------:R-:W-:Y:S01]  /*1180*/  IMAD.U32 R22, R22, 0x10000, RZ ;  /* 0x0001000016167824 */ /* 0x000fe200078e00ff */
[----:B------:R-:W-:Y:S01]  /*1190*/  BSSY B0, `(.L_x_12979) ;  /* 0x000001e000007945 */ /* 0x000fe20003800000 */
[----:B------:R-:W-:Y:S01]  /*11a0*/  IMAD.MOV.U32 R19, RZ, RZ, 0x3bbb989d ;  /* 0x3bbb989dff137424 */ /* 0x000fe200078e00ff */
[----:B------:R-:W-:Y:S01]  /*11b0*/  SHF.L.U32 R49, R49, 0x10, RZ ;  /* 0x0000001031317819 */ /* 0x000fe200000006ff */
[----:B------:R-:W-:Y:S01]  /*11c0*/  FMUL R0, R22, -1.7020000219345092773 ;  /* 0xbfd9db2316007820 */ /* 0x000fe20000400000 */
[----:B------:R-:W-:-:S03]  /*11d0*/  IMAD.MOV.U32 R25, RZ, RZ, 0x437c0000 ;  /* 0x437c0000ff197424 */ /* 0x000fc600078e00ff */
        /* <DEDUP_REMOVED lines=21> */
.L_x_12980:
[----:B------:R-:W0:Y:S02]  /*1330*/  MUFU.RCP R23, R20 ;  /* 0x0000001400177308 */ /* 0x000e240000001000 */
[----:B0-----:R-:W-:-:S04]  /*1340*/  FFMA R0, R20, R23, -1 ;  /* 0xbf80000014007423 */ /* 0x001fc80000000017 */
[----:B------:R-:W-:-:S04]  /*1350*/  FADD.FTZ R0, -R0, -RZ ;  /* 0x800000ff00007221 */ /* 0x000fc80000010100 */
[----:B------:R-:W-:-:S07]  /*1360*/  FFMA R23, R23, R0, R23 ;  /* 0x0000000017177223 */ /* 0x000fce0000000017 */
.L_x_12981:
[----:B------:R-:W-:Y:S05]  /*1370*/  BSYNC B0 ;  /* 0x0000000000007941 */ /* 0x000fea0003800000 */
.L_x_12979:
[----:B------:R-:W-:Y:S01]  /*1380*/  VIADD R19, R5, 0x3 ;  /* 0x0000000305137836 */ /* 0x000fe20000000000 */
[----:B------:R-:W-:Y:S01]  /*1390*/  ISETP.GE.U32.AND P0, PT, R21, R8, PT ;  /* 0x000000081500720c */ /* 0x000fe20003f06070 */
[----:B------:R-:W-:Y:S01]  /*13a0*/  VIADD R0, R6, 0x1d ;  /* 0x0000001d06007836 */ /* 0x000fe20000000000 */
[----:B------:R-:W-:Y:S02]  /*13b0*/  IADD3 R22, P4, P5, R3, R34, R3 ;  /* 0x0000002203167210 */ /* 0x000fe40007d9e003 */
[----:B------:R-:W-:Y:S02]  /*13c0*/  ISETP.GE.U32.AND P1, PT, R19, R8, PT ;  /* 0x000000081300720c */ /* 0x000fe40003f26070 */
[----:B------:R-:W-:Y:S01]  /*13d0*/  LOP3.LUT R21, R0, 0x1f, RZ, 0xc0, !PT ;  /* 0x0000001f00157812 */ /* 0x000fe200078ec0ff */
[----:B------:R-:W-:Y:S01]  /*13e0*/  FADD R0, -R23, 1 ;  /* 0x3f80000017007421 */ /* 0x000fe20000000100 */
[-C--:B------:R-:W-:Y:S02]  /*13f0*/  ISETP.GE.U32.OR P0, PT, R45, R10.reuse, P0 ;  /* 0x0000000a2d00720c */ /* 0x080fe40000706470 */
[----:B------:R-:W-:Y:S01]  /*1400*/  ISETP.LT.U32.AND P1, PT, R21, R10, !P1 ;  /* 0x0000000a1500720c */ /* 0x000fe20004f21070 */
[----:B------:R-:W-:-:S04]  /*1410*/  FMUL R0, R0, R23 ;  /* 0x0000001700007220 */ /* 0x000fc80000400000 */
[----:B------:R-:W-:-:S04]  /*1420*/  FFMA R0, R50, R0, R23 ;  /* 0x0000000032007223 */ /* 0x000fc80000000017 */
[----:B------:R-:W-:Y:S02]  /*1430*/  FMUL R0, R49, R0 ;  /* 0x0000000031007220 */ /* 0x000fe40000400000 */
[--C-:B------:R-:W-:Y:S01]  /*1440*/  @!P0 IADD3 R35, P2, P3, R45, R34, R3.reuse ;  /* 0x000000222d238210 */ /* 0x100fe20007b5e003 */
[----:B------:R-:W0:Y:S01]  /*1450*/  S2R R50, SR_TID.X ;  /* 0x0000000000327919 */ /* 0x000e220000002100 */
[--C-:B------:R-:W-:Y:S01]  /*1460*/  IADD3.X R45, R4, R47, R4.reuse, P4, P5 ;  /* 0x0000002f042d7210 */ /* 0x100fe200027ea404 */
[----:B------:R-:W-:Y:S01]  /*1470*/  IMAD.MOV.U32 R52, RZ, RZ, 0x437c0000 ;  /* 0x437c0000ff347424 */ /* 0x000fe200078e00ff */
[----:B------:R-:W-:Y:S01]  /*1480*/  @P1 IADD3 R2, P4, P5, R21, R22, R3 ;  /* 0x0000001615021210 */ /* 0x000fe20007d9e003 */
[----:B------:R-:W-:Y:S01]  /*1490*/  FMUL R34, R44, R7 ;  /* 0x000000072c227220 */ /* 0x000fe20000400000 */
[--C-:B------:R-:W-:Y:S02]  /*14a0*/  @!P0 IADD3.X R20, RZ, R47, R4.reuse, P2, P3 ;  /* 0x0000002fff148210 */ /* 0x100fe400017e6404 */
[----:B------:R-:W-:Y:S01]  /*14b0*/  @!P0 LEA R24, P2, R35, R12, 0x3 ;  /* 0x0000000c23188211 */ /* 0x000fe200078418ff */
[----:B------:R-:W-:Y:S01]  /*14c0*/  @P1 IMAD.SHL.U32 R47, R2, 0x4, RZ ;  /* 0x00000004022f1824 */ /* 0x000fe200078e00ff */
[----:B------:R-:W-:-:S02]  /*14d0*/  @P1 IADD3.X R19, RZ, R45, R4, P4, P5 ;  /* 0x0000002dff131210 */ /* 0x000fc400027ea404 */
[----:B------:R-:W-:Y:S01]  /*14e0*/  @!P0 LEA.HI.X R25, R35, R14, R20, 0x3, P2 ;  /* 0x0000000e23198211 */ /* 0x000fe200010f1c14 */
[----:B------:R-:W-:Y:S01]  /*14f0*/  FMUL R35, R0, R7 ;  /* 0x0000000700237220 */ /* 0x000fe20000400000 */
[----:B------:R-:W-:Y:S02]  /*1500*/  @P1 SHF.L.U64.HI R2, R2, 0x2, R19 ;  /* 0x0000000202021819 */ /* 0x000fe40000010213 */
[C---:B------:R-:W-:Y:S02]  /*1510*/  @P1 IADD3 R48, P2, R47.reuse, R48, RZ ;  /* 0x000000302f301210 */ /* 0x040fe40007f5e0ff */
[----:B------:R-:W-:Y:S01]  /*1520*/  @P1 IADD3 R46, P3, R47, R46, RZ ;  /* 0x0000002e2f2e1210 */ /* 0x000fe20007f7e0ff */
[----:B------:R1:W-:Y:S02]  /*1530*/  @!P0 STG.E.64 desc[UR10][R24.64], R34 ;  /* 0x0000002218008986 */ /* 0x0003e4000c101b0a */
[C---:B------:R-:W-:Y:S02]  /*1540*/  @P1 IMAD.X R49, R2.reuse, 0x1, R42, P2 ;  /* 0x0000000102311824 */ /* 0x040fe400010e062a */
[----:B------:R-:W-:Y:S01]  /*1550*/  @P1 IMAD.X R47, R2, 0x1, R43, P3 ;  /* 0x00000001022f1824 */ /* 0x000fe200018e062b */
[----:B-----5:R-:W-:Y:S01]  /*1560*/  SHF.L.U32 R2, R40, 0x10, RZ ;  /* 0x0000001028027819 */ /* 0x020fe200000006ff */
[----:B------:R-:W-:Y:S01]  /*1570*/  IMAD.MOV.U32 R19, RZ, RZ, 0x3bbb989d ;  /* 0x3bbb989dff137424 */ /* 0x000fe200078e00ff */
[----:B------:R-:W-:-:S03]  /*1580*/  @!P1 CS2R R42, SRZ ;  /* 0x00000000002a9805 */ /* 0x000fc6000001ff00 */
[----:B------:R-:W-:Y:S01]  /*1590*/  FMUL R20, R2, -1.7020000219345092773 ;  /* 0xbfd9db2302147820 */ /* 0x000fe20000400000 */
[----:B------:R-:W-:Y:S02]  /*15a0*/  FADD R39, RZ, R44 ;  /* 0x0000002cff277221 */ /* 0x000fe40000000000 */
[----:B------:R-:W5:Y:S01]  /*15b0*/  @P1 LDG.E R42, desc[UR10][R48.64] ;  /* 0x0000000a302a1981 */ /* 0x000f62000c1e1900 */
[----:B------:R-:W-:-:S03]  /*15c0*/  FFMA.SAT R19, R20, R19, 0.5 ;  /* 0x3f00000014137423 */ /* 0x000fc60000002013 */
[----:B------:R2:W5:Y:S01]  /*15d0*/  @P1 LDG.E R43, desc[UR10][R46.64] ;  /* 0x0000000a2e2b1981 */ /* 0x000562000c1e1900 */
[----:B------:R-:W-:Y:S01]  /*15e0*/  FFMA.RM R23, R19, R52, 12582913 ;  /* 0x4b40000113177423 */ /* 0x000fe20000004034 */
[----:B------:R-:W-:Y:S03]  /*15f0*/  BSSY B0, `(.L_x_12982) ;  /* 0x0000023000007945 */ /* 0x000fe60003800000 */
[C---:B------:R-:W-:Y:S01]  /*1600*/  FADD R19, R23.reuse, -12583039 ;  /* 0xcb40007f17137421 */ /* 0x040fe20000000000 */
[----:B------:R-:W-:-:S03]  /*1610*/  IMAD.SHL.U32 R23, R23, 0x800000, RZ ;  /* 0x0080000017177824 */ /* 0x000fc600078e00ff */
[----:B-1----:R-:W-:Y:S01]  /*1620*/  FFMA R25, R20, 1.4426950216293334961, -R19 ;  /* 0x3fb8aa3b14197823 */ /* 0x002fe20000000813 */
[----:B0-----:R-:W-:Y:S02]  /*1630*/  IADD3 R19, R5, 0x1, R50 ;  /* 0x0000000105137810 */ /* 0x001fe40007ffe032 */
[----:B--2---:R-:W-:Y:S01]  /*1640*/  FMNMX R47, R36, |R44|, !PT ;  /* 0x4000002c242f7209 */ /* 0x004fe20007800000 */
[----:B------:R-:W-:Y:S01]  /*1650*/  FFMA R25, R20, 1.925963033500011079e-08, R25 ;  /* 0x32a5706014197823 */ /* 0x000fe20000000019 */
[----:B------:R-:W-:Y:S01]  /*1660*/  LOP3.LUT R20, R19, 0x1f, RZ, 0xc0, !PT ;  /* 0x0000001f13147812 */ /* 0x000fe200078ec0ff */
[----:B------:R-:W-:Y:S01]  /*1670*/  FADD R19, RZ, R0 ;  /* 0x00000000ff137221 */ /* 0x000fe20000000000 */
[----:B------:R-:W-:Y:S01]  /*1680*/  PRMT R36, R40, 0x7632, R36 ;  /* 0x0000763228247816 */ /* 0x000fe20000000024 */
[----:B------:R-:W0:Y:S01]  /*1690*/  MUFU.EX2 R24, R25 ;  /* 0x0000001900187308 */ /* 0x000e220000000800 */
[C---:B------:R-:W-:Y:S01]  /*16a0*/  IMAD.U32 R40, R41.reuse, 0x10000, RZ ;  /* 0x0001000029287824 */ /* 0x040fe200078e00ff */
[----:B------:R-:W1:Y:S01]  /*16b0*/  SHFL.IDX PT, R46, R39, R20, 0x1f ;  /* 0x00001f14272e7589 */ /* 0x000e6200000e0000 */
[----:B------:R-:W-:Y:S01]  /*16c0*/  PRMT R44, R41, 0x7632, R44 ;  /* 0x00007632292c7816 */ /* 0x000fe2000000002c */
[----:B------:R-:W-:Y:S01]  /*16d0*/  FMUL R41, R2, 1.7020000219345092773 ;  /* 0x3fd9db2302297820 */ /* 0x000fe20000400000 */
[----:B------:R-:W-:Y:S01]  /*16e0*/  FMNMX R47, |R0|, R47, !PT ;  /* 0x0000002f002f7209 */ /* 0x000fe20007800200 */
[----:B------:R-:W2:Y:S01]  /*16f0*/  SHFL.IDX PT, R19, R19, R20, 0x1f ;  /* 0x00001f1413137589 */ /* 0x000ea200000e0000 */
[----:B0-----:R-:W-:Y:S01]  /*1700*/  FFMA R48, R23, R24, 1 ;  /* 0x3f80000017307423 */ /* 0x001fe20000000018 */
[----:B------:R-:W-:Y:S01]  /*1710*/  FADD R23, RZ, R38 ;  /* 0x00000026ff177221 */ /* 0x000fe20000000000 */
[----:B------:R-:W-:Y:S01]  /*1720*/  FADD R38, RZ, R37 ;  /* 0x00000025ff267221 */ /* 0x000fe20000000000 */
[----:B------:R-:W-:-:S02]  /*1730*/  VIADD R37, R5, 0x2 ;  /* 0x0000000205257836 */ /* 0x000fc40000000000 */
[----:B------:R-:W-:Y:S02]  /*1740*/  VIADD R24, R48, 0x1800000 ;  /* 0x0180000030187836 */ /* 0x000fe40000000000 */
[----:B-1----:R-:W-:-:S03]  /*1750*/  FADD R46, R46, R23 ;  /* 0x000000172e2e7221 */ /* 0x002fc60000000000 */
[----:B------:R-:W-:Y:S01]  /*1760*/  LOP3.LUT R24, R24, 0x7f800000, RZ, 0xc0, !PT ;  /* 0x7f80000018187812 */ /* 0x000fe200078ec0ff */
[----:B--2---:R-:W-:-:S03]  /*1770*/  FADD R38, R19, R38 ;  /* 0x0000002613267221 */ /* 0x004fc60000000000 */
[----:B------:R-:W-:-:S13]  /*1780*/  ISETP.GT.U32.AND P0, PT, R24, 0x1ffffff, PT ;  /* 0x01ffffff1800780c */ /* 0x000fda0003f04070 */
[----:B------:R-:W-:Y:S05]  /*1790*/  @P0 BRA `(.L_x_12983) ;  /* 0x0000000000100947 */ /* 0x000fea0003800000 */
[----:B------:R-:W-:Y:S02]  /*17a0*/  MOV R0, R48 ;  /* 0x0000003000007202 */ /* 0x000fe40000000f00 */
[----:B------:R-:W-:-:S07]  /*17b0*/  MOV R2, 0x17d0 ;  /* 0x000017d000027802 */ /* 0x000fce0000000f00 */
[----:B-----5:R-:W-:Y:S05]  /*17c0*/  CALL.REL.NOINC `($__internal_309_$__cuda_sm20_rcp_rn_f32_slowpath) ;  /* 0x0000002800187944 */ /* 0x020fea0003c00000 */
[----:B------:R-:W-:Y:S05]  /*17d0*/  BRA `(.L_x_12984) ;  /* 0x0000000000107947 */ /* 0x000fea0003800000 */
.L_x_12983:
[----:B------:R-:W0:Y:S02]  /*17e0*/  MUFU.RCP R23, R48 ;  /* 0x0000003000177308 */ /* 0x000e240000001000 */
[----:B0-----:R-:W-:-:S04]  /*17f0*/  FFMA R0, R48, R23, -1 ;  /* 0xbf80000030007423 */ /* 0x001fc80000000017 */
[----:B------:R-:W-:-:S04]  /*1800*/  FADD.FTZ R0, -R0, -RZ ;  /* 0x800000ff00007221 */ /* 0x000fc80000010100 */
[----:B------:R-:W-:-:S07]  /*1810*/  FFMA R23, R23, R0, R23 ;  /* 0x0000000017177223 */ /* 0x000fce0000000017 */
.L_x_12984:
[----:B------:R-:W-:Y:S05]  /*1820*/  BSYNC B0 ;  /* 0x0000000000007941 */ /* 0x000fea0003800000 */
.L_x_12982:
[----:B------:R-:W-:Y:S01]  /*1830*/  IMAD.U32 R36, R36, 0x10000, RZ ;  /* 0x0001000024247824 */ /* 0x000fe200078e00ff */
[----:B------:R-:W-:Y:S01]  /*1840*/  BSSY B0, `(.L_x_12985) ;  /* 0x000001e000007945 */ /* 0x000fe20003800000 */
[----:B------:R-:W-:Y:S02]  /*1850*/  IMAD.MOV.U32 R19, RZ, RZ, 0x3bbb989d ;  /* 0x3bbb989dff137424 */ /* 0x000fe400078e00ff */
[C---:B------:R-:W-:Y:S01]  /*1860*/  FMUL R0, R36.reuse, -1.7020000219345092773 ;  /* 0xbfd9db2324007820 */ /* 0x040fe20000400000 */
[----:B------:R-:W-:Y:S02]  /*1870*/  IMAD.MOV.U32 R25, RZ, RZ, 0x437c0000 ;  /* 0x437c0000ff197424 */ /* 0x000fe400078e00ff */
        /* <DEDUP_REMOVED lines=20> */
[----:B-----5:R-:W-:Y:S05]  /*19c0*/  CALL.REL.NOINC `($__internal_309_$__cuda_sm20_rcp_rn_f32_slowpath) ;  /* 0x0000002400987944 */ /* 0x020fea0003c00000 */
[----:B------:R-:W-:Y:S05]  /*19d0*/  BRA `(.L_x_12987) ;  /* 0x0000000000107947 */ /* 0x000fea0003800000 */
.L_x_12986:
[----:B------:R-:W0:Y:S02]  /*19e0*/  MUFU.RCP R23, R20 ;  /* 0x0000001400177308 */ /* 0x000e240000001000 */
[----:B0-----:R-:W-:-:S04]  /*19f0*/  FFMA R0, R20, R23, -1 ;  /* 0xbf80000014007423 */ /* 0x001fc80000000017 */
[----:B------:R-:W-:-:S04]  /*1a00*/  FADD.FTZ R0, -R0, -RZ ;  /* 0x800000ff00007221 */ /* 0x000fc80000010100 */
[----:B------:R-:W-:-:S07]  /*1a10*/  FFMA R23, R23, R0, R23 ;  /* 0x0000000017177223 */ /* 0x000fce0000000017 */
.L_x_12987:
[----:B------:R-:W-:Y:S05]  /*1a20*/  BSYNC B0 ;  /* 0x0000000000007941 */ /* 0x000fea0003800000 */
.L_x_12985:
[----:B-----5:R-:W-:Y:S01]  /*1a30*/  IMAD.U32 R0, R43, 0x10000, RZ ;  /* 0x000100002b007824 */ /* 0x020fe200078e00ff */
[----:B------:R-:W0:Y:S01]  /*1a40*/  S2R R44, SR_TID.X ;  /* 0x00000000002c7919 */ /* 0x000e220000002100 */
[----:B------:R-:W-:Y:S01]  /*1a50*/  IMAD.MOV.U32 R19, RZ, RZ, 0x3bbb989d ;  /* 0x3bbb989dff137424 */ /* 0x000fe200078e00ff */
[----:B------:R-:W-:Y:S01]  /*1a60*/  ISETP.GE.U32.AND P0, PT, R37, R8, PT ;  /* 0x000000082500720c */ /* 0x000fe20003f06070 */
[----:B------:R-:W-:Y:S01]  /*1a70*/  FMUL R20, R0, -1.7020000219345092773 ;  /* 0xbfd9db2300147820 */ /* 0x000fe20000400000 */
[----:B------:R-:W-:Y:S02]  /*1a80*/  IMAD.MOV.U32 R25, RZ, RZ, 0x437c0000 ;  /* 0x437c0000ff197424 */ /* 0x000fe400078e00ff */
[----:B------:R-:W-:Y:S01]  /*1a90*/  FADD R50, RZ, R40 ;  /* 0x00000028ff327221 */ /* 0x000fe20000000000 */
[----:B------:R-:W-:Y:S01]  /*1aa0*/  ISETP.GE.U32.OR P0, PT, R17, R10, P0 ;  /* 0x0000000a1100720c */ /* 0x000fe20000706470 */
[----:B------:R-:W-:Y:S01]  /*1ab0*/  FFMA.SAT R2, R20, R19, 0.5 ;  /* 0x3f00000014027423 */ /* 0x000fe20000002013 */
[----:B------:R-:W-:Y:S01]  /*1ac0*/  BSSY B0, `(.L_x_12988) ;  /* 0x000002e000007945 */ /* 0x000fe20003800000 */
[----:B------:R-:W-:-:S02]  /*1ad0*/  PRMT R43, R43, 0x7632, R43 ;  /* 0x000076322b2b7816 */ /* 0x000fc4000000002b */
[----:B------:R-:W-:Y:S01]  /*1ae0*/  FFMA.RM R25, R2, R25, 12582913 ;  /* 0x4b40000102197423 */ /* 0x000fe20000004019 */
[----:B------:R-:W-:-:S03]  /*1af0*/  FADD R2, -R23, 1 ;  /* 0x3f80000017027421 */ /* 0x000fc60000000100 */
[----:B------:R-:W-:Y:S01]  /*1b00*/  FADD R19, R25, -12583039 ;  /* 0xcb40007f19137421 */ /* 0x000fe20000000000 */
[----:B------:R-:W-:-:S03]  /*1b10*/  FMUL R2, R2, R23 ;  /* 0x0000001702027220 */ /* 0x000fc60000400000 */
[----:B------:R-:W-:Y:S01]  /*1b20*/  FFMA R37, R20, 1.4426950216293334961, -R19 ;  /* 0x3fb8aa3b14257823 */ /* 0x000fe20000000813 */
[----:B------:R-:W-:-:S03]  /*1b30*/  FFMA R2, R36, R2, R23 ;  /* 0x0000000224027223 */ /* 0x000fc60000000017 */
[----:B------:R-:W-:Y:S01]  /*1b40*/  FFMA R20, R20, 1.925963033500011079e-08, R37 ;  /* 0x32a5706014147823 */ /* 0x000fe20000000025 */
[----:B------:R-:W-:Y:S01]  /*1b50*/  FMUL R48, R41, R2 ;  /* 0x0000000229307220 */ /* 0x000fe20000400000 */
[----:B------:R-:W-:Y:S01]  /*1b60*/  @!P0 IADD3 R37, P1, R17, R22, RZ ;  /* 0x0000001611258210 */ /* 0x000fe20007f3e0ff */
[----:B------:R-:W-:Y:S02]  /*1b70*/  IMAD.SHL.U32 R41, R25, 0x800000, RZ ;  /* 0x0080000019297824 */ /* 0x000fe400078e00ff */
[----:B------:R-:W-:Y:S01]  /*1b80*/  FADD R2, RZ, R48 ;  /* 0x00000030ff027221 */ /* 0x000fe20000000000 */
[----:B------:R-:W1:Y:S01]  /*1b90*/  MUFU.EX2 R20, R20 ;  /* 0x0000001400147308 */ /* 0x000e620000000800 */
[----:B------:R-:W-:Y:S01]  /*1ba0*/  @!P0 IMAD.X R36, RZ, RZ, R45, P1 ;  /* 0x000000ffff248224 */ /* 0x000fe200008e062d */
[----:B------:R-:W-:Y:S02]  /*1bb0*/  @!P0 LEA R24, P1, R37, R12, 0x3 ;  /* 0x0000000c25188211 */ /* 0x000fe400078218ff */
[----:B0-----:R-:W-:-:S02]  /*1bc0*/  IADD3 R19, R5, 0x2, R44 ;  /* 0x0000000205137810 */ /* 0x001fc40007ffe02c */
[----:B------:R-:W-:Y:S01]  /*1bd0*/  @!P0 LEA.HI.X R25, R37, R14, R36, 0x3, P1 ;  /* 0x0000000e25198211 */ /* 0x000fe200008f1c24 */
[-C--:B------:R-:W-:Y:S01]  /*1be0*/  FMUL R36, R40, R7.reuse ;  /* 0x0000000728247220 */ /* 0x080fe20000400000 */
[----:B------:R-:W-:Y:S01]  /*1bf0*/  LOP3.LUT R19, R19, 0x1f, RZ, 0xc0, !PT ;  /* 0x0000001f13137812 */ /* 0x000fe200078ec0ff */
[----:B------:R-:W-:-:S04]  /*1c00*/  FMUL R37, R48, R7 ;  /* 0x0000000730257220 */ /* 0x000fc80000400000 */
[----:B------:R-:W0:Y:S01]  /*1c10*/  SHFL.IDX PT, R23, R50, R19, 0x1f ;  /* 0x00001f1332177589 */ /* 0x000e2200000e0000 */
[----:B-1----:R-:W-:-:S03]  /*1c20*/  FFMA R52, R41, R20, 1 ;  /* 0x3f80000029347423 */ /* 0x002fc60000000014 */
[----:B------:R-:W1:Y:S01]  /*1c30*/  SHFL.IDX PT, R39, R2, R19, 0x1f ;  /* 0x00001f1302277589 */ /* 0x000e6200000e0000 */
[----:B------:R-:W-:Y:S01]  /*1c40*/  FMNMX R41, R47, |R40|, !PT ;  /* 0x400000282f297209 */ /* 0x000fe20007800000 */
[----:B------:R-:W-:Y:S02]  /*1c50*/  VIADD R20, R52, 0x1800000 ;  /* 0x0180000034147836 */ /* 0x000fe40000000000 */
[----:B------:R2:W-:Y:S01]  /*1c60*/  @!P0 STG.E.64 desc[UR10][R24.64], R36 ;  /* 0x0000002418008986 */ /* 0x0005e2000c101b0a */
[----:B------:R-:W-:Y:S02]  /*1c70*/  IADD3 R47, P1, P2, R21, R22, R3 ;  /* 0x00000016152f7210 */ /* 0x000fe40007a3e003 */
[----:B------:R-:W-:Y:S02]  /*1c80*/  SHF.L.U32 R22, R42, 0x10, RZ ;  /* 0x000000102a167819 */ /* 0x000fe400000006ff */
[----:B------:R-:W-:Y:S02]  /*1c90*/  LOP3.LUT R20, R20, 0x7f800000, RZ, 0xc0, !PT ;  /* 0x7f80000014147812 */ /* 0x000fe400078ec0ff */
[----:B------:R-:W-:-:S02]  /*1ca0*/  FMNMX R41, |R48|, R41, !PT ;  /* 0x0000002930297209 */ /* 0x000fc40007800200 */
[----:B------:R-:W-:Y:S02]  /*1cb0*/  ISETP.GT.U32.AND P0, PT, R20, 0x1ffffff, PT ;  /* 0x01ffffff1400780c */ /* 0x000fe40003f04070 */
[----:B------:R-:W-:Y:S02]  /*1cc0*/  PRMT R42, R42, 0x7632, R42 ;  /* 0x000076322a2a7816 */ /* 0x000fe4000000002a */
[----:B------:R-:W-:Y:S01]  /*1cd0*/  IADD3.X R45, RZ, R45, R4, P1, P2 ;  /* 0x0000002dff2d7210 */ /* 0x000fe20000fe4404 */
[----:B0-----:R-:W-:Y:S01]  /*1ce0*/  FADD R40, R46, R23 ;  /* 0x000000172e287221 */ /* 0x001fe20000000000 */
[----:B------:R-:W-:Y:S01]  /*1cf0*/  FMUL R46, R0, 1.7020000219345092773 ;  /* 0x3fd9db23002e7820 */ /* 0x000fe20000400000 */
[----:B-1----:R-:W-:-:S06]  /*1d00*/  FADD R38, R38, R39 ;  /* 0x0000002726267221 */ /* 0x002fcc0000000000 */
[----:B--2---:R-:W-:Y:S05]  /*1d10*/  @P0 BRA `(.L_x_12989) ;  /* 0x0000000000100947 */ /* 0x004fea0003800000 */
[----:B------:R-:W-:Y:S01]  /*1d20*/  IMAD.MOV.U32 R0, RZ, RZ, R52 ;  /* 0x000000ffff007224 */ /* 0x000fe200078e0034 */
[----:B------:R-:W-:-:S07]  /*1d30*/  MOV R2, 0x1d50 ;  /* 0x00001d5000027802 */ /* 0x000fce0000000f00 */
[----:B------:R-:W-:Y:S05]  /*1d40*/  CALL.REL.NOINC `($__internal_309_$__cuda_sm20_rcp_rn_f32_slowpath) ;  /* 0x0000002000b87944 */ /* 0x000fea0003c00000 */
[----:B------:R-:W-:Y:S05]  /*1d50*/  BRA `(.L_x_12990) ;  /* 0x0000000000107947 */ /* 0x000fea0003800000 */
.L_x_12989:
[----:B------:R-:W0:Y:S02]  /*1d60*/  MUFU.RCP R23, R52 ;  /* 0x0000003400177308 */ /* 0x000e240000001000 */
[----:B0-----:R-:W-:-:S04]  /*1d70*/  FFMA R0, R52, R23, -1 ;  /* 0xbf80000034007423 */ /* 0x001fc80000000017 */
[----:B------:R-:W-:-:S04]  /*1d80*/  FADD.FTZ R0, -R0, -RZ ;  /* 0x800000ff00007221 */ /* 0x000fc80000010100 */
[----:B------:R-:W-:-:S07]  /*1d90*/  FFMA R23, R23, R0, R23 ;  /* 0x0000000017177223 */ /* 0x000fce0000000017 */
.L_x_12990:
[----:B------:R-:W-:Y:S05]  /*1da0*/  BSYNC B0 ;  /* 0x0000000000007941 */ /* 0x000fea0003800000 */
.L_x_12988:
        /* <DEDUP_REMOVED lines=25> */
[----:B------:R-:W-:Y:S05]  /*1f40*/  CALL.REL.NOINC `($__internal_309_$__cuda_sm20_rcp_rn_f32_slowpath) ;  /* 0x0000002000387944 */ /* 0x000fea0003c00000 */
[----:B------:R-:W-:Y:S05]  /*1f50*/  BRA `(.L_x_12993) ;  /* 0x0000000000107947 */ /* 0x000fea0003800000 */
.L_x_12992:
[----:B------:R-:W0:Y:S02]  /*1f60*/  MUFU.RCP R23, R20 ;  /* 0x0000001400177308 */ /* 0x000e240000001000 */
[----:B0-----:R-:W-:-:S04]  /*1f70*/  FFMA R0, R20, R23, -1 ;  /* 0xbf80000014007423 */ /* 0x001fc80000000017 */
[----:B------:R-:W-:-:S04]  /*1f80*/  FADD.FTZ R0, -R0, -RZ ;  /* 0x800000ff00007221 */ /* 0x000fc80000010100 */
[----:B------:R-:W-:-:S07]  /*1f90*/  FFMA R23, R23, R0, R23 ;  /* 0x0000000017177223 */ /* 0x000fce0000000017 */
.L_x_12993:
[----:B------:R-:W-:Y:S05]  /*1fa0*/  BSYNC B0 ;  /* 0x0000000000007941 */ /* 0x000fea0003800000 */
.L_x_12991:
[--C-:B------:R-:W-:Y:S01]  /*1fb0*/  SHF.R.U32.HI R19, RZ, 0x3, R44.reuse ;  /* 0x00000003ff137819 */ /* 0x100fe2000001162c */
[----:B------:R-:W-:Y:S01]  /*1fc0*/  ULDC.64 UR8, c[0x0][0x258] ;  /* 0x0000960000087ab9 */ /* 0x000fe20000000a00 */
[----:B------:R-:W-:Y:S01]  /*1fd0*/  FADD R0, -R23, 1 ;  /* 0x3f80000017007421 */ /* 0x000fe20000000100 */
[----:B------:R-:W-:Y:S01]  /*1fe0*/  UIADD3 UR8, UP0, UR8, 0x3f, URZ ;  /* 0x0000003f08087890 */ /* 0x000fe2000ff1e03f */
[----:B------:R-:W-:Y:S01]  /*1ff0*/  LOP3.LUT R25, R19, 0x1c, RZ, 0xc0, !PT ;  /* 0x0000001c13197812 */ /* 0x000fe200078ec0ff */
[----:B------:R-:W0:Y:S01]  /*2000*/  S2UR UR5, SR_CgaCtaId ;  /* 0x00000000000579c3 */ /* 0x000e220000008800 */
[----:B------:R-:W-:Y:S01]  /*2010*/  FMUL R0, R0, R23 ;  /* 0x0000001700007220 */ /* 0x000fe20000400000 */
[----:B------:R-:W-:Y:S01]  /*2020*/  UIADD3.X UR9, URZ, UR9, URZ, UP0, !UPT ;  /* 0x000000093f097290 */ /* 0x000fe200087fe43f */
[----:B------:R-:W-:Y:S01]  /*2030*/  LOP3.LUT R27, R25, 0x3, RZ, 0xfc, !PT ;  /* 0x00000003191b7812 */ /* 0x000fe200078efcff */
[----:B------:R-:W-:Y:S01]  /*2040*/  UMOV UR4, 0x400 ;  /* 0x0000040000047882 */ /* 0x000fe20000000000 */
[----:B------:R-:W-:Y:S01]  /*2050*/  LOP3.LUT R19, R19, 0x1ffffffc, RZ, 0xc0, !PT ;  /* 0x1ffffffc13137812 */ /* 0x000fe200078ec0ff */
[----:B------:R-:W-:Y:S01]  /*2060*/  USHF.R.U32.HI UR12, URZ, 0x6, UR9 ;  /* 0x000000063f0c7899 */ /* 0x000fe20008011609 */
[----:B------:R-:W-:Y:S01]  /*2070*/  ISETP.GE.U32.AND P0, PT, R27, R8, PT ;  /* 0x000000081b00720c */ /* 0x000fe20003f06070 */
[----:B------:R-:W-:Y:S01]  /*2080*/  USHF.R.U64 UR8, UR8, 0x6, UR9 ;  /* 0x0000000608087899 */ /* 0x000fe20008001209 */
[----:B------:R-:W-:Y:S01]  /*2090*/  FFMA R23, R22, R0, R23 ;  /* 0x0000000016177223 */ /* 0x000fe20000000017 */
[----:B------:R-:W-:Y:S01]  /*20a0*/  IADD3 R25, R25, 0x3, R44 ;  /* 0x0000000319197810 */ /* 0x000fe20007ffe02c */
[----:B------:R-:W-:Y:S01]  /*20b0*/  IMAD.IADD R0, R44, 0x1, -R19 ;  /* 0x000000012c007824 */ /* 0x000fe200078e0a13 */
[----:B------:R-:W-:Y:S01]  /*20c0*/  ISETP.GE.U32.OR P0, PT, R21, R10, P0 ;  /* 0x0000000a1500720c */ /* 0x000fe20000706470 */
[----:B------:R-:W-:-:S02]  /*20d0*/  IMAD R27, R28, UR12, RZ ;  /* 0x0000000c1c1b7c24 */ /* 0x000fc4000f8e02ff */
[----:B------:R-:W-:Y:S01]  /*20e0*/  FMUL R42, R42, R23 ;  /* 0x000000172a2a7220 */ /* 0x000fe20000400000 */
[----:B------:R-:W-:Y:S01]  /*20f0*/  LOP3.LUT R20, R25, 0x1f, RZ, 0xc0, !PT ;  /* 0x0000001f19147812 */ /* 0x000fe200078ec0ff */
[----:B------:R-:W-:Y:S01]  /*2100*/  FADD R23, RZ, R46 ;  /* 0x0000002eff177221 */ /* 0x000fe20000000000 */
[----:B------:R-:W-:Y:S01]  /*2110*/  IMAD R39, R29, UR8, R27 ;  /* 0x000000081d277c24 */ /* 0x000fe2000f8e021b */
[----:B------:R-:W-:Y:S01]  /*2120*/  LOP3.LUT R25, R0, 0x1f, RZ, 0xc0, !PT ;  /* 0x0000001f00197812 */ /* 0x000fe200078ec0ff */
[----:B------:R-:W-:-:S04]  /*2130*/  IMAD.WIDE.U32 R28, R28, UR8, RZ ;  /* 0x000000081c1c7c25 */ /* 0x000fc8000f8e00ff */
[----:B------:R-:W-:Y:S01]  /*2140*/  FADD R43, RZ, R42 ;  /* 0x0000002aff2b7221 */ /* 0x000fe20000000000 */
[----:B------:R-:W-:Y:S01]  /*2150*/  UIADD3 UR4, UR4, 0x20, URZ ;  /* 0x0000002004047890 */ /* 0x000fe2000fffe03f */
[----:B------:R-:W1:Y:S01]  /*2160*/  SHFL.IDX PT, R23, R23, R20, 0x1f ;  /* 0x00001f1417177589 */ /* 0x000e6200000e0000 */
[----:B------:R-:W-:Y:S01]  /*2170*/  IMAD.IADD R39, R29, 0x1, R39 ;  /* 0x000000011d277824 */ /* 0x000fe200078e0227 */
[----:B------:R-:W-:Y:S01]  /*2180*/  BSSY B0, `(.L_x_12994) ;  /* 0x00000a3000007945 */ /* 0x000fe20003800000 */
[C---:B------:R-:W-:Y:S01]  /*2190*/  @!P0 LEA R2, P1, R47.reuse, R12, 0x3 ;  /* 0x0000000c2f028211 */ /* 0x040fe200078218ff */
[----:B------:R-:W-:Y:S01]  /*21a0*/  VIADD R22, R0, 0xffffffff ;  /* 0xffffffff00167836 */ /* 0x000fe20000000000 */
[----:B------:R-:W-:Y:S01]  /*21b0*/  LEA R12, P2, R28, R3, 0x5 ;  /* 0x000000031c0c7211 */ /* 0x000fe200078428ff */
[C---:B------:R-:W-:Y:S01]  /*21c0*/  IMAD R0, R16.reuse, 0x21, R25 ;  /* 0x0000002110007824 */ /* 0x040fe200078e0219 */
[----:B------:R-:W-:Y:S01]  /*21d0*/  @!P0 LEA.HI.X R3, R47, R14, R45, 0x3, P1 ;  /* 0x0000000e2f038211 */ /* 0x000fe200008f1c2d */
[----:B------:R2:W3:Y:S01]  /*21e0*/  SHFL.IDX PT, R25, R43, R20, 0x1f ;  /* 0x00001f142b197589 */ /* 0x0004e200000e0000 */
[----:B------:R-:W-:Y:S01]  /*21f0*/  LOP3.LUT R29, RZ, R12, RZ, 0x33, !PT ;  /* 0x0000000cff1d7212 */ /* 0x000fe200078e33ff */
[----:B------:R-:W-:Y:S01]  /*2200*/  IMAD R12, R16, 0x21, R17 ;  /* 0x00000021100c7824 */ /* 0x000fe200078e0211 */
[----:B------:R-:W-:Y:S01]  /*2210*/  LEA.HI.X R28, R28, R4, R39, 0x5, P2 ;  /* 0x000000041c1c7211 */ /* 0x000fe200010f2c27 */
[----:B------:R-:W-:Y:S01]  /*2220*/  IMAD R14, R16, 0x21, R21 ;  /* 0x00000021100e7824 */ /* 0x000fe200078e0215 */
[----:B------:R-:W-:Y:S01]  /*2230*/  LOP3.LUT R27, R22, 0x1f, RZ, 0xc0, !PT ;  /* 0x0000001f161b7812 */ /* 0x000fe200078ec0ff */
[----:B------:R-:W-:Y:S01]  /*2240*/  FMUL R21, R42, R7 ;  /* 0x000000072a157220 */ /* 0x000fe20000400000 */
[----:B------:R-:W-:Y:S01]  /*2250*/  LEA R22, P1, R26, R29, 0x5 ;  /* 0x0000001d1a167211 */ /* 0x000fe200078228ff */
[----:B0-----:R-:W-:Y:S01]  /*2260*/  ULEA UR4, UR5, UR4, 0x18 ;  /* 0x0000000405047291 */ /* 0x001fe2000f8ec03f */
[----:B------:R-:W-:Y:S01]  /*2270*/  LOP3.LUT R17, RZ, R28, RZ, 0x33, !PT ;  /* 0x0000001cff117212 */ /* 0x000fe200078e33ff */
[----:B--2---:R-:W-:Y:S01]  /*2280*/  FMUL R20, R46, R7 ;  /* 0x000000072e147220 */ /* 0x004fe20000400000 */
[----:B------:R-:W-:-:S02]  /*2290*/  IMAD R27, R16, 0x21, R27 ;  /* 0x00000021101b7824 */ /* 0x000fc400078e021b */
[----:B------:R-:W-:Y:S01]  /*22a0*/  IMAD.SHL.U32 R28, R15, 0x8, RZ ;  /* 0x000000080f1c7824 */ /* 0x000fe200078e00ff */
[----:B------:R-:W-:Y:S01]  /*22b0*/  LEA R0, R0, UR4, 0x2 ;  /* 0x0000000400007c11 */ /* 0x000fe2000f8e10ff */
[----:B------:R0:W-:Y:S01]  /*22c0*/  @!P0 STG.E.64 desc[UR10][R2.64], R20 ;  /* 0x0000001402008986 */ /* 0x0001e2000c101b0a */
[----:B------:R-:W-:Y:S01]  /*22d0*/  IMAD.X R17, RZ, RZ, R17, P1 ;  /* 0x000000ffff117224 */ /* 0x000fe200008e0611 */
[----:B------:R-:W-:Y:S01]  /*22e0*/  ISETP.GT.U32.AND P0, PT, R22, -0x21, PT ;  /* 0xffffffdf1600780c */ /* 0x000fe20003f04070 */
[----:B-1----:R-:W-:Y:S01]  /*22f0*/  FADD R40, R40, R23 ;  /* 0x0000001728287221 */ /* 0x002fe20000000000 */
[----:B------:R-:W-:Y:S01]  /*2300*/  LEA R4, R27, UR4, 0x2 ;  /* 0x000000041b047c11 */ /* 0x000fe2000f8e10ff */
[----:B------:R-:W-:Y:S01]  /*2310*/  STS [R0], R32 ;  /* 0x0000002000007388 */ /* 0x000fe20000000800 */
[----:B------:R-:W-:Y:S02]  /*2320*/  ISETP.GT.U32.AND.EX P0, PT, R17, -0x1, PT, P0 ;  /* 0xffffffff1100780c */ /* 0x000fe40003f04100 */
[----:B------:R-:W-:Y:S01]  /*2330*/  LEA R12, R12, UR4, 0x2 ;  /* 0x000000040c0c7c11 */ /* 0x000fe2000f8e10ff */
[----:B------:R-:W-:Y:S01]  /*2340*/  STS [R4], R34 ;  /* 0x0000002204007388 */ /* 0x000fe20000000800 */
[----:B------:R-:W-:-:S02]  /*2350*/  SEL R22, R22, 0xffffffdf, P0 ;  /* 0xffffffdf16167807 */ /* 0x000fc40000000000 */
[----:B------:R-:W-:Y:S01]  /*2360*/  ISETP.GE.U32.AND P0, PT, R5, R10, PT ;  /* 0x0000000a0500720c */ /* 0x000fe20003f06070 */
[----:B------:R-:W-:Y:S01]  /*2370*/  STS [R12], R36 ;  /* 0x000000240c007388 */ /* 0x000fe20000000800 */
[----:B------:R-:W-:Y:S02]  /*2380*/  LEA R14, R14, UR4, 0x2 ;  /* 0x000000040e0e7c11 */ /* 0x000fe4000f8e10ff */
[----:B------:R-:W-:Y:S01]  /*2390*/  FMNMX R17, R41, |R46|, !PT ;  /* 0x4000002e29117209 */ /* 0x000fe20007800000 */
[----:B---3--:R-:W-:Y:S01]  /*23a0*/  FADD R41, R38, R25 ;  /* 0x0000001926297221 */ /* 0x008fe20000000000 */
[----:B0-----:R-:W-:Y:S01]  /*23b0*/  LOP3.LUT R2, RZ, R22, RZ, 0x33, !PT ;  /* 0x00000016ff027212 */ /* 0x001fe200078e33ff */
[----:B------:R0:W-:Y:S01]  /*23c0*/  STS [R14], R20 ;  /* 0x000000140e007388 */ /* 0x0001e20000000800 */
[----:B------:R-:W-:Y:S02]  /*23d0*/  FMNMX R17, |R42|, R17, !PT ;  /* 0x000000112a117209 */ /* 0x000fe40007800200 */
[----:B0-----:R-:W-:Y:S01]  /*23e0*/  IADD3 R20, -R5, R2, RZ ;  /* 0x0000000205147210 */ /* 0x001fe20007ffe1ff */
[----:B------:R-:W-:Y:S06]  /*23f0*/  BAR.SYNC.DEFER_BLOCKING 0x0 ;  /* 0x0000000000007b1d */ /* 0x000fec0000010000 */
[----:B------:R-:W-:Y:S05]  /*2400*/  @P0 BRA `(.L_x_12995) ;  /* 0x0000000400e80947 */ /* 0x000fea0003800000 */
[C---:B------:R-:W-:Y:S01]  /*2410*/  VIADD R2, R20.reuse, 0xffffffff ;  /* 0xffffffff14027836 */ /* 0x040fe20000000000 */
[----:B------:R-:W-:Y:S01]  /*2420*/  ULDC.64 UR8, c[0x0][0x260] ;  /* 0x0000980000087ab9 */ /* 0x000fe20000000a00 */
[----:B------:R-:W-:Y:S01]  /*2430*/  LOP3.LUT R29, R20, 0x3, RZ, 0xc0, !PT ;  /* 0x00000003141d7812 */ /* 0x000fe200078ec0ff */
[----:B------:R-:W-:Y:S01]  /*2440*/  BSSY B1, `(.L_x_12996) ;  /* 0x0000046000017945 */ /* 0x000fe20003800000 */
[----:B------:R-:W-:Y:S01]  /*2450*/  IMAD.MOV.U32 R32, RZ, RZ, RZ ;  /* 0x000000ffff207224 */ /* 0x000fe200078e00ff */
[----:B------:R-:W-:Y:S01]  /*2460*/  ISETP.GE.U32.AND P1, PT, R2, 0x3, PT ;  /* 0x000000030200780c */ /* 0x000fe20003f26070 */
[----:B------:R-:W-:Y:S01]  /*2470*/  IMAD.WIDE.U32 R2, R28, UR8, RZ ;  /* 0x000000081c027c25 */ /* 0x000fe2000f8e00ff */
[----:B------:R-:W-:-:S03]  /*2480*/  ISETP.NE.AND P2, PT, R29, RZ, PT ;  /* 0x000000ff1d00720c */ /* 0x000fc60003f45270 */
[----:B------:R-:W-:Y:S01]  /*2490*/  IMAD R36, R28, UR9, R3 ;  /* 0x000000091c247c24 */ /* 0x000fe2000f8e0203 */
[----:B------:R-:W-:Y:S01]  /*24a0*/  P2R R48, PR, RZ, 0x4 ;  /* 0x00000004ff307803 */ /* 0x000fe20000000000 */
[----:B------:R-:W-:Y:S02]  /*24b0*/  IMAD.MOV.U32 R42, RZ, RZ, R2 ;  /* 0x000000ffff2a7224 */ /* 0x000fe400078e0002 */
[----:B------:R-:W-:Y:S02]  /*24c0*/  IMAD.MOV.U32 R47, RZ, RZ, R5 ;  /* 0x000000ffff2f7224 */ /* 0x000fe400078e0005 */
[----:B------:R-:W-:Y:S02]  /*24d0*/  IMAD.MOV.U32 R38, RZ, RZ, R6 ;  /* 0x000000ffff267224 */ /* 0x000fe400078e0006 */
[----:B------:R-:W-:Y:S05]  /*24e0*/  @!P1 BRA `(.L_x_12997) ;  /* 0x0000000000ec9947 */ /* 0x000fea0003800000 */
[----:B------:R-:W-:Y:S01]  /*24f0*/  HFMA2.MMA R32, -RZ, RZ, 0, 0 ;  /* 0x00000000ff207435 */ /* 0x000fe200000001ff */
[----:B------:R-:W-:Y:S02]  /*2500*/  IMAD.IADD R34, R20, 0x1, -R29 ;  /* 0x0000000114227824 */ /* 0x000fe400078e0a1d */
[----:B------:R-:W-:Y:S02]  /*2510*/  IMAD.MOV.U32 R47, RZ, RZ, R5 ;  /* 0x000000ffff2f7224 */ /* 0x000fe400078e0005 */
[----:B------:R-:W-:-:S07]  /*2520*/  IMAD.MOV.U32 R38, RZ, RZ, R6 ;  /* 0x000000ffff267224 */ /* 0x000fce00078e0006 */
.L_x_12998:
[C---:B--2---:R-:W-:Y:S01]  /*2530*/  VIADD R2, R38.reuse, 0xffffffff ;  /* 0xffffffff26027836 */ /* 0x044fe20000000000 */
        /* <DEDUP_REMOVED lines=18> */
[----:B------:R-:W-:Y:S02]  /*2660*/  IADD3 R32, R32, 0x4, RZ ;  /* 0x0000000420207810 */ /* 0x000fe40007ffe0ff */
        /* <DEDUP_REMOVED lines=23> */
[----:B--2---:R2:W-:Y:S04]  /*27e0*/  @!P1 STG.E desc[UR10][R2.64], R49 ;  /* 0x0000003102009986 */ /* 0x0045e8000c10190a */
[----:B---3--:R2:W-:Y:S01]  /*27f0*/  @!P2 STG.E desc[UR10][R22.64], R51 ;  /* 0x000000331600a986 */ /* 0x0085e2000c10190a */
[----:B0-----:R-:W-:-:S02]  /*2800*/  @!P3 LEA R26, P5, R45, R26, 0x2 ;  /* 0x0000001a2d1ab211 */ /* 0x001fc400078a10ff */
[----:B------:R-:W-:Y:S02]  /*2810*/  ISETP.NE.AND P2, PT, R34, RZ, PT ;  /* 0x000000ff2200720c */ /* 0x000fe40003f45270 */
[----:B------:R-:W-:Y:S02]  /*2820*/  @!P3 LEA.HI.X R27, R45, R27, R46, 0x2, P5 ;  /* 0x0000001b2d1bb211 */ /* 0x000fe400028f142e */
[----:B-1----:R-:W-:-:S03]  /*2830*/  @!P4 LEA R24, P5, R42, R24, 0x2 ;  /* 0x000000182a18c211 */ /* 0x002fc600078a10ff */
[----:B----4-:R2:W-:Y:S01]  /*2840*/  @!P3 STG.E desc[UR10][R26.64], R53 ;  /* 0x000000351a00b986 */ /* 0x0105e2000c10190a */
[----:B------:R-:W-:Y:S02]  /*2850*/  @!P4 LEA.HI.X R25, R42, R25, R43, 0x2, P5 ;  /* 0x000000192a19c211 */ /* 0x000fe400028f142b */
[----:B------:R-:W-:-:S03]  /*2860*/  IADD3 R42, P1, R39, UR6, RZ ;  /* 0x00000006272a7c10 */ /* 0x000fc6000ff3e0ff */
[----:B-----5:R2:W-:Y:S01]  /*2870*/  @!P4 STG.E desc[UR10][R24.64], R55 ;  /* 0x000000371800c986 */ /* 0x0205e2000c10190a */
[----:B------:R-:W-:Y:S01]  /*2880*/  IADD3.X R36, R36, UR7, RZ, P1, !PT ;  /* 0x0000000724247c10 */ /* 0x000fe20008ffe4ff */
[----:B------:R-:W-:Y:S08]  /*2890*/  @P2 BRA `(.L_x_12998) ;  /* 0xfffffffc00242947 */ /* 0x000ff0000383ffff */
.L_x_12997:
[----:B------:R-:W-:Y:S05]  /*28a0*/  BSYNC B1 ;  /* 0x0000000000017941 */ /* 0x000fea0003800000 */
.L_x_12996:
        /* <DEDUP_REMOVED lines=17> */
.L_x_13000:
[----:B------:R-:W-:Y:S05]  /*29c0*/  BSYNC B1 ;  /* 0x0000000000017941 */ /* 0x000fea0003800000 */
.L_x_12999:
[----:B------:R-:W-:Y:S01]  /*29d0*/  IADD3.X R36, R36, UR7, RZ, P4, !PT ;  /* 0x0000000724247c10 */ /* 0x000fe2000a7fe4ff */
[----:B------:R-:W-:Y:S06]  /*29e0*/  @!P2 BRA `(.L_x_12995) ;  /* 0x000000000070a947 */ /* 0x000fec0003800000 */
[----:B0-----:R-:W-:Y:S01]  /*29f0*/  VIADD R2, R38, 0xffffffff ;  /* 0xffffffff26027836 */ /* 0x001fe20000000000 */
[----:B------:R-:W-:-:S04]  /*2a00*/  IADD3 R3, R32, 0x1, R5 ;  /* 0x0000000120037810 */ /* 0x000fc80007ffe005 */
[----:B------:R-:W-:Y:S01]  /*2a10*/  LOP3.LUT R25, R2, 0x1f, RZ, 0xc0, !PT ;  /* 0x0000001f02197812 */ /* 0x000fe200078ec0ff */
[----:B------:R-:W-:-:S03]  /*2a20*/  IMAD R3, R16, 0x21, R3 ;  /* 0x0000002110037824 */ /* 0x000fc600078e0203 */
[----:B------:R-:W-:Y:S02]  /*2a30*/  ISETP.GE.U32.AND P1, PT, R25, R8, PT ;  /* 0x000000081900720c */ /* 0x000fe40003f26070 */
[----:B------:R-:W-:-:S11]  /*2a40*/  LEA R27, R3, UR4, 0x2 ;  /* 0x00000004031b7c11 */ /* 0x000fd6000f8e10ff */
        /* <DEDUP_REMOVED lines=22> */
.L_x_12995:
[----:B------:R-:W-:Y:S05]  /*2bb0*/  BSYNC B0 ;  /* 0x0000000000007941 */ /* 0x000fea0003800000 */
.L_x_12994:
[----:B------:R-:W-:Y:S06]  /*2bc0*/  BAR.SYNC.DEFER_BLOCKING 0x0 ;  /* 0x0000000000007b1d */ /* 0x000fec0000010000 */
[----:B------:R3:W-:Y:S04]  /*2bd0*/  STS [R0], R33 ;  /* 0x0000002100007388 */ /* 0x0007e80000000800 */
[----:B------:R3:W-:Y:S04]  /*2be0*/  STS [R4], R35 ;  /* 0x0000002304007388 */ /* 0x0007e80000000800 */
[----:B------:R3:W-:Y:S04]  /*2bf0*/  STS [R12], R37 ;  /* 0x000000250c007388 */ /* 0x0007e80000000800 */
[----:B------:R3:W-:Y:S01]  /*2c00*/  STS [R14], R21 ;  /* 0x000000150e007388 */ /* 0x0007e20000000800 */
[----:B------:R-:W-:Y:S06]  /*2c10*/  BAR.SYNC.DEFER_BLOCKING 0x0 ;  /* 0x0000000000007b1d */ /* 0x000fec0000010000 */
[----:B------:R-:W-:Y:S05]  /*2c20*/  @P0 BRA.U `(.L_x_13001) ;  /* 0x0000000500f40947 */ /* 0x000fea0003800000 */
[----:B------:R-:W-:Y:S01]  /*2c30*/  IADD3 R28, P1, R28, 0x1, RZ ;  /* 0x000000011c1c7810 */ /* 0x000fe20007f3e0ff */
[----:B------:R-:W-:Y:S01]  /*2c40*/  ULDC.64 UR8, c[0x0][0x260] ;  /* 0x0000980000087ab9 */ /* 0x000fe20000000a00 */
[----:B------:R-:W-:Y:S03]  /*2c50*/  BSSY B0, `(.L_x_13001) ;  /* 0x000007a000007945 */ /* 0x000fe60003800000 */
[----:B---3--:R-:W-:Y:S02]  /*2c60*/  IMAD.X R0, RZ, RZ, RZ, P1 ;  /* 0x000000ffff007224 */ /* 0x008fe400008e06ff */
[----:B012---:R-:W-:-:S04]  /*2c70*/  IMAD.WIDE.U32 R2, R28, UR8, RZ ;  /* 0x000000081c027c25 */ /* 0x007fc8000f8e00ff */
[----:B------:R-:W-:-:S04]  /*2c80*/  IMAD R21, R0, UR8, RZ ;  /* 0x0000000800157c24 */ /* 0x000fc8000f8e02ff */
[----:B------:R-:W-:Y:S01]  /*2c90*/  IMAD R21, R28, UR9, R21 ;  /* 0x000000091c157c24 */ /* 0x000fe2000f8e0215 */
[----:B------:R-:W-:Y:S06]  /*2ca0*/  @P0 BRA `(.L_x_13002) ;  /* 0x0000000400d00947 */ /* 0x000fec0003800000 */
[C---:B------:R-:W-:Y:S01]  /*2cb0*/  IADD3 R0, R20.reuse, -0x1, RZ ;  /* 0xffffffff14007810 */ /* 0x040fe20007ffe0ff */
[----:B------:R-:W-:Y:S01]  /*2cc0*/  BSSY B1, `(.L_x_13003) ;  /* 0x0000043000017945 */ /* 0x000fe20003800000 */
[----:B------:R-:W-:Y:S01]  /*2cd0*/  LOP3.LUT R23, R20, 0x3, RZ, 0xc0, !PT ;  /* 0x0000000314177812 */ /* 0x000fe200078ec0ff */
[----:B------:R-:W-:Y:S01]  /*2ce0*/  IMAD.IADD R28, R3, 0x1, R21 ;  /* 0x00000001031c7824 */ /* 0x000fe200078e0215 */
[----:B------:R-:W-:Y:S01]  /*2cf0*/  ISETP.GE.U32.AND P1, PT, R0, 0x3, PT ;  /* 0x000000030000780c */ /* 0x000fe20003f26070 */
[----:B------:R-:W-:Y:S01]  /*2d00*/  IMAD.MOV.U32 R22, RZ, RZ, R2 ;  /* 0x000000ffff167224 */ /* 0x000fe200078e0002 */
[----:B------:R-:W-:Y:S01]  /*2d10*/  ISETP.NE.AND P0, PT, R23, RZ, PT ;  /* 0x000000ff1700720c */ /* 0x000fe20003f05270 */
[----:B------:R-:W-:Y:S02]  /*2d20*/  IMAD.MOV.U32 R0, RZ, RZ, RZ ;  /* 0x000000ffff007224 */ /* 0x000fe400078e00ff */
[----:B------:R-:W-:-:S08]  /*2d30*/  IMAD.MOV.U32 R29, RZ, RZ, R5 ;  /* 0x000000ffff1d7224 */ /* 0x000fd000078e0005 */
[----:B------:R-:W-:Y:S05]  /*2d40*/  @!P1 BRA `(.L_x_13004) ;  /* 0x0000000000e89947 */ /* 0x000fea0003800000 */
[----:B------:R-:W-:Y:S01]  /*2d50*/  IMAD.IADD R4, R20, 0x1, -R23 ;  /* 0x0000000114047824 */ /* 0x000fe200078e0a17 */
[----:B------:R-:W-:Y:S01]  /*2d60*/  MOV R29, R5 ;  /* 0x00000005001d7202 */ /* 0x000fe20000000f00 */
[----:B------:R-:W-:-:S07]  /*2d70*/  IMAD.MOV.U32 R0, RZ, RZ, RZ ;  /* 0x000000ffff007224 */ /* 0x000fce00078e00ff */
.L_x_13005:
[C---:B-1----:R-:W-:Y:S01]  /*2d80*/  LOP3.LUT R25, R6.reuse, 0x1f, RZ, 0xc0, !PT ;  /* 0x0000001f06197812 */ /* 0x042fe200078ec0ff */
[----:B------:R-:W-:Y:S02]  /*2d90*/  VIADD R2, R6, 0xffffffff ;  /* 0xffffffff06027836 */ /* 0x000fe40000000000 */
        /* <DEDUP_REMOVED lines=12> */
[----:B------:R-:W0:Y:S01]  /*2e60*/  @!P4 LDC.64 R20, c[0x0][0x228] ;  /* 0x00008a00ff14cb82 */ /* 0x000e220000000a00 */
[----:B------:R-:W-:Y:S01]  /*2e70*/  @!P4 IADD3 R14, P5, P6, R25, R22, R9 ;  /* 0x00000016190ec210 */ /* 0x000fe20007ebe009 */
[----:B------:R-:W1:Y:S01]  /*2e80*/  @!P4 LDS R33, [R29] ;  /* 0x000000001d21c984 */ /* 0x000e620000000800 */
[----:B------:R-:W-:Y:S02]  /*2e90*/  ISETP.GE.U32.AND P1, PT, R6, R8, PT ;  /* 0x000000080600720c */ /* 0x000fe40003f26070 */
[----:B------:R-:W-:Y:S01]  /*2ea0*/  @!P4 IADD3.X R12, RZ, R28, R11, P5, P6 ;  /* 0x0000001cff0cc210 */ /* 0x000fe20002fec40b */
[----:B------:R-:W2:Y:S01]  /*2eb0*/  @!P3 LDS R35, [R29+0x4] ;  /* 0x000004001d23b984 */ /* 0x000ea20000000800 */
[----:B------:R-:W-:Y:S01]  /*2ec0*/  IADD3 R22, P6, R22, UR6, RZ ;  /* 0x0000000616167c10 */ /* 0x000fe2000ffde0ff */
[----:B------:R-:W3:Y:S03]  /*2ed0*/  @!P3 LDC.64 R2, c[0x0][0x228] ;  /* 0x00008a00ff02bb82 */ /* 0x000ee60000000a00 */
[----:B------:R-:W-:Y:S01]  /*2ee0*/  IADD3.X R28, R28, UR7, RZ, P6, !PT ;  /* 0x000000071c1c7c10 */ /* 0x000fe2000b7fe4ff */
[----:B------:R-:W4:Y:S04]  /*2ef0*/  @!P2 LDS R37, [R29+0x8] ;  /* 0x000008001d25a984 */ /* 0x000f280000000800 */
[----:B------:R5:W4:Y:S01]  /*2f00*/  @!P1 LDS R39, [R29+0xc] ;  /* 0x00000c001d279984 */ /* 0x000b220000000800 */
[----:B------:R-:W4:Y:S01]  /*2f10*/  @!P1 LDC.64 R24, c[0x0][0x228] ;  /* 0x00008a00ff189b82 */ /* 0x000f220000000a00 */
[----:B0-----:R-:W-:Y:S01]  /*2f20*/  @!P4 LEA R20, P5, R14, R20, 0x2 ;  /* 0x000000140e14c211 */ /* 0x001fe200078a10ff */
[----:B-----5:R-:W-:-:S03]  /*2f30*/  IMAD.IADD R29, R5, 0x1, R0 ;  /* 0x00000001051d7824 */ /* 0x020fc600078e0200 */
        /* <DEDUP_REMOVED lines=14> */
[C---:B------:R-:W-:Y:S02]  /*3020*/  @!P1 IADD3 R12, P5, P6, R6.reuse, R32, R9 ;  /* 0x00000020060c9210 */ /* 0x040fe40007ebe009 */
[----:B------:R-:W-:Y:S02]  /*3030*/  IADD3 R6, R6, 0x1f, RZ ;  /* 0x0000001f06067810 */ /* 0x000fe40007ffe0ff */
[----:B------:R-:W-:Y:S02]  /*3040*/  @!P1 IADD3.X R14, RZ, R34, R11, P5, P6 ;  /* 0x00000022ff0e9210 */ /* 0x000fe40002fec40b */
[----:B0-----:R-:W-:Y:S02]  /*3050*/  @!P2 LEA R26, P5, R22, R26, 0x2 ;  /* 0x0000001a161aa211 */ /* 0x001fe400078a10ff */
[----:B----4-:R-:W-:-:S02]  /*3060*/  @!P1 LEA R24, P6, R12, R24, 0x2 ;  /* 0x000000180c189211 */ /* 0x010fc400078c10ff */
[----:B------:R-:W-:Y:S02]  /*3070*/  @!P2 LEA.HI.X R27, R22, R27, R28, 0x2, P5 ;  /* 0x0000001b161ba211 */ /* 0x000fe400028f141c */
[----:B------:R-:W-:-:S03]  /*3080*/  @!P1 LEA.HI.X R25, R12, R25, R14, 0x2, P6 ;  /* 0x000000190c199211 */ /* 0x000fc600030f140e */
[----:B------:R1:W-:Y:S01]  /*3090*/  @!P2 STG.E desc[UR10][R26.64], R37 ;  /* 0x000000251a00a986 */ /* 0x0003e2000c10190a */
[----:B------:R-:W-:-:S03]  /*30a0*/  ISETP.NE.AND P2, PT, R4, RZ, PT ;  /* 0x000000ff0400720c */ /* 0x000fc60003f45270 */
[----:B------:R1:W-:Y:S01]  /*30b0*/  @!P1 STG.E desc[UR10][R24.64], R39 ;  /* 0x0000002718009986 */ /* 0x0003e2000c10190a */
[----:B------:R-:W-:-:S04]  /*30c0*/  IADD3 R22, P1, R32, UR6, RZ ;  /* 0x0000000620167c10 */ /* 0x000fc8000ff3e0ff */
[----:B------:R-:W-:-:S05]  /*30d0*/  IADD3.X R28, R34, UR7, RZ, P1, !PT ;  /* 0x00000007221c7c10 */ /* 0x000fca0008ffe4ff */
[----:B------:R-:W-:Y:S05]  /*30e0*/  @P2 BRA `(.L_x_13005) ;  /* 0xfffffffc00242947 */ /* 0x000fea000383ffff */
.L_x_13004:
[----:B------:R-:W-:Y:S05]  /*30f0*/  BSYNC B1 ;  /* 0x0000000000017941 */ /* 0x000fea0003800000 */
.L_x_13003:
        /* <DEDUP_REMOVED lines=16> */
.L_x_13007:
[----:B------:R-:W-:Y:S05]  /*3200*/  BSYNC B1 ;  /* 0x0000000000017941 */ /* 0x000fea0003800000 */
.L_x_13006:
[----:B------:R-:W-:Y:S02]  /*3210*/  IADD3 R5, R0, 0x1, R5 ;  /* 0x0000000100057810 */ /* 0x000fe40007ffe005 */
        /* <DEDUP_REMOVED lines=29> */
.L_x_13002:
[----:B------:R-:W-:Y:S05]  /*33f0*/  BSYNC B0 ;  /* 0x0000000000007941 */ /* 0x000fea0003800000 */
.L_x_13001:
[----:B------:R-:W-:Y:S01]  /*3400*/  BAR.SYNC.DEFER_BLOCKING 0x0 ;  /* 0x0000000000007b1d */ /* 0x000fe20000010000 */
[----:B------:R-:W-:Y:S01]  /*3410*/  ISETP.NE.AND P0, PT, R15, RZ, PT ;  /* 0x000000ff0f00720c */ /* 0x000fe20003f05270 */
[----:B---3--:R-:W-:-:S04]  /*3420*/  IMAD.SHL.U32 R0, R44, 0x8, RZ ;  /* 0x000000082c007824 */ /* 0x008fc800078e00ff */
[----:B------:R-:W-:Y:S01]  /*3430*/  BSSY B0, `(.L_x_13008) ;  /* 0x0000021000007945 */ /* 0x000fe20003800000 */
[----:B------:R3:W-:Y:S01]  /*3440*/  STS.64 [R0+UR4], R40 ;  /* 0x0000002800007988 */ /* 0x0007e20008000a04 */
[----:B------:R-:W-:Y:S06]  /*3450*/  BAR.SYNC.DEFER_BLOCKING 0x0 ;  /* 0x0000000000007b1d */ /* 0x000fec0000010000 */
[----:B------:R-:W-:Y:S05]  /*3460*/  @P0 BRA `(.L_x_13009) ;  /* 0x0000000000740947 */ /* 0x000fea0003800000 */
[----:B------:R-:W4:Y:S01]  /*3470*/  LDS.64 R8, [R0+UR4+0x100] ;  /* 0x0001000400087984 */ /* 0x000f220008000a00 */
[----:B------:R-:W-:-:S03]  /*3480*/  ISETP.GE.U32.AND P0, PT, R13, R10, PT ;  /* 0x0000000a0d00720c */ /* 0x000fc60003f06070 */
[----:B------:R-:W5:Y:S04]  /*3490*/  LDS.64 R14, [R0+UR4+0x200] ;  /* 0x00020004000e7984 */ /* 0x000f680008000a00 */
[----:B01----:R-:W0:Y:S04]  /*34a0*/  LDS.64 R20, [R0+UR4+0x300] ;  /* 0x0003000400147984 */ /* 0x003e280008000a00 */
[----:B--2---:R-:W1:Y:S02]  /*34b0*/  LDS.64 R22, [R0+UR4+0x400] ;  /* 0x0004000400167984 */ /* 0x004e640008000a00 */
[----:B------:R-:W2:Y:S02]  /*34c0*/  @!P0 LDC.64 R26, c[0x0][0x248] ;  /* 0x00009200ff1a8b82 */ /* 0x000ea40000000a00 */
[----:B------:R-:W1:Y:S04]  /*34d0*/  LDS.64 R24, [R0+UR4+0x500] ;  /* 0x0005000400187984 */ /* 0x000e680008000a00 */
[----:B------:R-:W1:Y:S04]  /*34e0*/  LDS.64 R4, [R0+UR4+0x600] ;  /* 0x0006000400047984 */ /* 0x000e680008000a00 */
[----:B------:R3:W1:Y:S02]  /*34f0*/  LDS.64 R2, [R0+UR4+0x700] ;  /* 0x0007000400027984 */ /* 0x0006640008000a00 */
[----:B---3--:R-:W-:Y:S01]  /*3500*/  @!P0 LOP3.LUT R0, R0, 0xf8, RZ, 0xc0, !PT ;  /* 0x000000f800008812 */ /* 0x008fe200078ec0ff */
[----:B----4-:R-:W-:Y:S01]  /*3510*/  FADD R11, R40, R8 ;  /* 0x00000008280b7221 */ /* 0x010fe20000000000 */
[----:B------:R-:W-:Y:S01]  /*3520*/  FADD R6, R41, R9 ;  /* 0x0000000929067221 */ /* 0x000fe20000000000 */
[----:B--2---:R-:W-:-:S02]  /*3530*/  @!P0 LEA R9, P1, R30, R26, 0x2 ;  /* 0x0000001a1e098211 */ /* 0x004fc400078210ff */
[----:B-----5:R-:W-:Y:S01]  /*3540*/  FADD R11, R11, R14 ;  /* 0x0000000e0b0b7221 */ /* 0x020fe20000000000 */
[----:B------:R-:W-:Y:S01]  /*3550*/  FADD R6, R6, R15 ;  /* 0x0000000f06067221 */ /* 0x000fe20000000000 */
[----:B------:R-:W-:Y:S02]  /*3560*/  @!P0 LEA.HI.X R18, R30, R27, R18, 0x2, P1 ;  /* 0x0000001b1e128211 */ /* 0x000fe400008f1412 */
[----:B0-----:R-:W-:Y:S01]  /*3570*/  FADD R11, R11, R20 ;  /* 0x000000140b0b7221 */ /* 0x001fe20000000000 */
[----:B------:R-:W-:Y:S01]  /*3580*/  FADD R6, R6, R21 ;  /* 0x0000001506067221 */ /* 0x000fe20000000000 */
[----:B------:R-:W-:Y:S02]  /*3590*/  @!P0 IADD3 R8, P1, R0, R9, RZ ;  /* 0x0000000900088210 */ /* 0x000fe40007f3e0ff */
[----:B-1----:R-:W-:Y:S01]  /*35a0*/  FADD R11, R11, R22 ;  /* 0x000000160b0b7221 */ /* 0x002fe20000000000 */
[----:B------:R-:W-:Y:S02]  /*35b0*/  FADD R6, R6, R23 ;  /* 0x0000001706067221 */ /* 0x000fe40000000000 */
[----:B------:R-:W-:-:S02]  /*35c0*/  @!P0 IMAD.X R9, RZ, RZ, R18, P1 ;  /* 0x000000ffff098224 */ /* 0x000fc400008e0612 */
[----:B------:R-:W-:Y:S01]  /*35d0*/  FADD R11, R11, R24 ;  /* 0x000000180b0b7221 */ /* 0x000fe20000000000 */
[----:B------:R-:W-:-:S03]  /*35e0*/  FADD R6, R6, R25 ;  /* 0x0000001906067221 */ /* 0x000fc60000000000 */
[----:B------:R-:W-:Y:S01]  /*35f0*/  FADD R11, R11, R4 ;  /* 0x000000040b0b7221 */ /* 0x000fe20000000000 */
[----:B------:R-:W-:-:S03]  /*3600*/  FADD R6, R6, R5 ;  /* 0x0000000506067221 */ /* 0x000fc60000000000 */
[----:B------:R-:W-:Y:S01]  /*3610*/  FADD R2, R11, R2 ;  /* 0x000000020b027221 */ /* 0x000fe20000000000 */
[----:B------:R-:W-:-:S05]  /*3620*/  FADD R3, R6, R3 ;  /* 0x0000000306037221 */ /* 0x000fca0000000000 */
[----:B------:R4:W-:Y:S02]  /*3630*/  @!P0 STG.E.64 desc[UR10][R8.64], R2 ;  /* 0x0000000208008986 */ /* 0x0009e4000c101b0a */
.L_x_13009:
[----:B------:R-:W-:Y:S05]  /*3640*/  BSYNC B0 ;  /* 0x0000000000007941 */ /* 0x000fea0003800000 */
.L_x_13008:
[----:B------:R-:W-:Y:S02]  /*3650*/  ULDC.64 UR4, c[0x0][0x238] ;  /* 0x00008e0000047ab9 */ /* 0x000fe40000000a00 */
[----:B------:R-:W-:-:S04]  /*3660*/  ISETP.NE.U32.AND P0, PT, RZ, UR4, PT ;  /* 0x00000004ff007c0c */ /* 0x000fc8000bf05070 */
[----:B------:R-:W-:-:S13]  /*3670*/  ISETP.NE.AND.EX P0, PT, RZ, UR5, PT, P0 ;  /* 0x00000005ff007c0c */ /* 0x000fda000bf05300 */
[----:B------:R-:W-:Y:S05]  /*3680*/  @!P0 BRA `(.L_x_13010) ;  /* 0x0000000000b48947 */ /* 0x000fea0003800000 */
[----:B---3--:R-:W3:Y:S01]  /*3690*/  SHFL.DOWN PT, R0, R17, 0x10, 0x1f ;  /* 0x0a001f0011007f89 */ /* 0x008ee200000e0000 */
[----:B------:R-:W-:Y:S01]  /*36a0*/  ISETP.NE.AND P0, PT, R13, RZ, PT ;  /* 0x000000ff0d00720c */ /* 0x000fe20003f05270 */
[----:B------:R-:W-:Y:S01]  /*36b0*/  BSSY B0, `(.L_x_13011) ;  /* 0x0000024000007945 */ /* 0x000fe20003800000 */
[----:B------:R-:W5:Y:S11]  /*36c0*/  S2R R44, SR_TID.X ;  /* 0x00000000002c7919 */ /* 0x000f760000002100 */
[----:B----4-:R-:W4:Y:S01]  /*36d0*/  @!P0 S2R R9, SR_CgaCtaId ;  /* 0x0000000000098919 */ /* 0x010f220000008800 */
[----:B------:R-:W-:-:S02]  /*36e0*/  @!P0 MOV R6, 0x400 ;  /* 0x0000040000068802 */ /* 0x000fc40000000f00 */
[----:B---3--:R-:W-:-:S05]  /*36f0*/  FMNMX R0, R17, R0, !PT ;  /* 0x0000000011007209 */ /* 0x008fca0007800000 */
[----:B012---:R-:W0:Y:S02]  /*3700*/  SHFL.DOWN PT, R3, R0, 0x8, 0x1f ;  /* 0x09001f0000037f89 */ /* 0x007e2400000e0000 */
[----:B0-----:R-:W-:Y:S02]  /*3710*/  FMNMX R3, R0, R3, !PT ;  /* 0x0000000300037209 */ /* 0x001fe40007800000 */
[----:B----4-:R-:W-:Y:S01]  /*3720*/  @!P0 LEA R0, R9, R6, 0x18 ;  /* 0x0000000609008211 */ /* 0x010fe200078ec0ff */
[----:B------:R-:W-:Y:S02]  /*3730*/  HFMA2.MMA R9, -RZ, RZ, 0, 0 ;  /* 0x00000000ff097435 */ /* 0x000fe400000001ff */
[----:B------:R-:W0:Y:S02]  /*3740*/  SHFL.DOWN PT, R2, R3, 0x4, 0x1f ;  /* 0x08801f0003027f89 */ /* 0x000e2400000e0000 */
[----:B------:R-:W-:Y:S01]  /*3750*/  @!P0 IMAD.IADD R0, R19, 0x1, R0 ;  /* 0x0000000113008824 */ /* 0x000fe200078e0200 */
[----:B0-----:R-:W-:-:S05]  /*3760*/  FMNMX R2, R3, R2, !PT ;  /* 0x0000000203027209 */ /* 0x001fca0007800000 */
[----:B------:R-:W0:Y:S02]  /*3770*/  SHFL.DOWN PT, R5, R2, 0x2, 0x1f ;  /* 0x08401f0002057f89 */ /* 0x000e2400000e0000 */
[----:B0-----:R-:W-:Y:S02]  /*3780*/  FMNMX R5, R2, R5, !PT ;  /* 0x0000000502057209 */ /* 0x001fe40007800000 */
[----:B-----5:R-:W-:-:S03]  /*3790*/  SHF.R.U32.HI R2, RZ, 0x5, R44 ;  /* 0x00000005ff027819 */ /* 0x020fc6000001162c */
        /* <DEDUP_REMOVED lines=20> */
.L_x_13020:
[----:B-1----:R-:W-:-:S07]  /*38e0*/  FMNMX R9, R2, R9, !PT ;  /* 0x0000000902097209 */ /* 0x002fce0007800000 */
.L_x_13012:
[----:B------:R-:W-:Y:S05]  /*38f0*/  BSYNC B0 ;  /* 0x0000000000007941 */ /* 0x000fea0003800000 */
.L_x_13011:
[----:B------:R-:W-:Y:S01]  /*3900*/  ISETP.NE.AND P0, PT, R44, RZ, PT ;  /* 0x000000ff2c00720c */ /* 0x000fe20003f05270 */
[----:B------:R-:W-:-:S12]  /*3910*/  BSSY B0, `(.L_x_13010) ;  /* 0x0000004000007945 */ /* 0x000fd80003800000 */
[----:B------:R-:W-:Y:S05]  /*3920*/  @P0 BRA `(.L_x_13014) ;  /* 0x0000000000080947 */ /* 0x000fea0003800000 */
[----:B0-----:R-:W0:Y:S02]  /*3930*/  LDC.64 R2, c[0x0][0x238] ;  /* 0x00008e00ff027b82 */ /* 0x001e240000000a00 */
[----:B0-----:R1:W-:Y:S02]  /*3940*/  REDG.E.MAX.S32.STRONG.GPU desc[UR10][R2.64], R9 ;  /* 0x000000090200798e */ /* 0x0013e4000d10e38a */
.L_x_13014:
[----:B------:R-:W-:Y:S05]  /*3950*/  BSYNC B0 ;  /* 0x0000000000007941 */ /* 0x000fea0003800000 */
.L_x_13010:
[----:B------:R-:W5:Y:S01]  /*3960*/  S2UR UR6, SR_CTAID.X ;  /* 0x00000000000679c3 */ /* 0x000f620000002500 */
[----:B------:R-:W-:Y:S02]  /*3970*/  ULDC.64 UR4, c[0x0][0x240] ;  /* 0x0000900000047ab9 */ /* 0x000fe40000000a00 */
[----:B------:R-:W-:Y:S02]  /*3980*/  ISETP.EQ.U32.AND P1, PT, RZ, UR4, PT ;  /* 0x00000004ff007c0c */ /* 0x000fe4000bf22070 */
[----:B-----5:R-:W-:-:S04]  /*3990*/  LOP3.LUT P0, RZ, R44, UR6, RZ, 0xfc, !PT ;  /* 0x000000062cff7c12 */ /* 0x020fc8000f80fcff */
[----:B------:R-:W-:-:S13]  /*39a0*/  ISETP.EQ.OR.EX P0, PT, RZ, UR5, P0, P1 ;  /* 0x00000005ff007c0c */ /* 0x000fda0008702710 */
[----:B------:R-:W-:Y:S05]  /*39b0*/  @P0 EXIT ;  /* 0x000000000000094d */ /* 0x000fea0003800000 */
[----:B---3--:R-:W-:-:S05]  /*39c0*/  VIADD R0, R7, 0x1800000 ;  /* 0x0180000007007836 */ /* 0x008fca0000000000 */
[----:B------:R-:W-:-:S04]  /*39d0*/  LOP3.LUT R0, R0, 0x7f800000, RZ, 0xc0, !PT ;  /* 0x7f80000000007812 */ /* 0x000fc800078ec0ff */
[----:B------:R-:W-:-:S13]  /*39e0*/  ISETP.GT.U32.AND P0, PT, R0, 0x1ffffff, PT ;  /* 0x01ffffff0000780c */ /* 0x000fda0003f04070 */
[----:B------:R-:W-:Y:S05]  /*39f0*/  @P0 BRA `(.L_x_13015) ;  /* 0x0000000000100947 */ /* 0x000fea0003800000 */
[----:B------:R-:W-:Y:S01]  /*3a00*/  IMAD.MOV.U32 R0, RZ, RZ, R7 ;  /* 0x000000ffff007224 */ /* 0x000fe200078e0007 */
[----:B012-4-:R-:W-:-:S07]  /*3a10*/  MOV R2, 0x3a30 ;  /* 0x00003a3000027802 */ /* 0x017fce0000000f00 */
[----:B------:R-:W-:Y:S05]  /*3a20*/  CALL.REL.NOINC `($__internal_309_$__cuda_sm20_rcp_rn_f32_slowpath) ;  /* 0x0000000400807944 */ /* 0x000fea0003c00000 */
[----:B------:R-:W-:Y:S05]  /*3a30*/  BRA `(.L_x_13016) ;  /* 0x0000000000107947 */ /* 0x000fea0003800000 */
.L_x_13015:
[----:B------:R-:W0:Y:S02]  /*3a40*/  MUFU.RCP R0, R7 ;  /* 0x0000000700007308 */ /* 0x000e240000001000 */
[----:B012-4-:R-:W-:-:S04]  /*3a50*/  FFMA R2, R0, R7, -1 ;  /* 0xbf80000000027423 */ /* 0x017fc80000000007 */
[----:B------:R-:W-:-:S04]  /*3a60*/  FADD.FTZ R23, -R2, -RZ ;  /* 0x800000ff02177221 */ /* 0x000fc80000010100 */
[----:B------:R-:W-:-:S07]  /*3a70*/  FFMA R23, R0, R23, R0 ;  /* 0x0000001700177223 */ /* 0x000fce0000000000 */
.L_x_13016:
[----:B------:R-:W0:Y:S02]  /*3a80*/  LDC.64 R2, c[0x0][0x240] ;  /* 0x00009000ff027b82 */ /* 0x000e240000000a00 */
[----:B0-----:R-:W-:Y:S01]  /*3a90*/  STG.E desc[UR10][R2.64], R23 ;  /* 0x0000001702007986 */ /* 0x001fe2000c10190a */
[----:B------:R-:W-:Y:S05]  /*3aa0*/  EXIT ;  /* 0x000000000000794d */ /* 0x000fea0003800000 */
.L_x_13013:
[----:B------:R-:W-:Y:S01]  /*3ab0*/  IMAD.MOV.U32 R5, RZ, RZ, 0x4 ;  /* 0x00000004ff057424 */ /* 0x000fe200078e00ff */
[----:B------:R-:W-:Y:S01]  /*3ac0*/  MOV R4, 0xffffffff ;  /* 0xffffffff00047802 */ /* 0x000fe20000000f00 */
[----:B------:R-:W-:-:S07]  /*3ad0*/  IMAD.MOV.U32 R11, RZ, RZ, 0x1f ;  /* 0x0000001fff0b7424 */ /* 0x000fce00078e00ff */
[----:B01----:R-:W-:Y:S05]  /*3ae0*/  WARPSYNC.COLLECTIVE R4, `(.L_x_13017) ;  /* 0x0000000004087348 */ /* 0x003fea0003c00000 */
[----:B-1----:R1:W2:Y:S02]  /*3af0*/  SHFL.DOWN P0, R9, R0, R5, R11 ;  /* 0x0800000500097389 */ /* 0x0022a4000000000b */
[----:B012---:R-:W-:Y:S01]  /*3b00*/  ENDCOLLECTIVE ;  /* 0x000000000000791b */ /* 0x007fe20003800000 */
.L_x_13017:
[----:B------:R-:W-:Y:S02]  /*3b10*/  IMAD.MOV.U32 R5, RZ, RZ, 0x2 ;  /* 0x00000002ff057424 */ /* 0x000fe400078e00ff */
[----:B------:R-:W-:-:S05]  /*3b20*/  IMAD.MOV.U32 R3, RZ, RZ, R9 ;  /* 0x000000ffff037224 */ /* 0x000fca00078e0009 */
[----:B------:R-:W-:-:S05]  /*3b30*/  FMNMX R3, R3, R0, !PT ;  /* 0x0000000003037209 */ /* 0x000fca0007800000 */
[----:B------:R-:W-:-:S07]  /*3b40*/  IMAD.MOV.U32 R0, RZ, RZ, R3 ;  /* 0x000000ffff007224 */ /* 0x000fce00078e0003 */
[----:B------:R-:W-:Y:S05]  /*3b50*/  WARPSYNC.COLLECTIVE R4, `(.L_x_13018) ;  /* 0x0000000004087348 */ /* 0x000fea0003c00000 */
[----:B------:R0:W1:Y:S02]  /*3b60*/  SHFL.DOWN P0, R9, R0, R5, R11 ;  /* 0x0800000500097389 */ /* 0x000064000000000b */
[----:B01----:R-:W-:Y:S01]  /*3b70*/  ENDCOLLECTIVE ;  /* 0x000000000000791b */ /* 0x003fe20003800000 */
.L_x_13018:
[----:B------:R-:W-:Y:S02]  /*3b80*/  IMAD.MOV.U32 R5, RZ, RZ, 0x1 ;  /* 0x00000001ff057424 */ /* 0x000fe400078e00ff */
[----:B------:R-:W-:-:S05]  /*3b90*/  IMAD.MOV.U32 R2, RZ, RZ, R9 ;  /* 0x000000ffff027224 */ /* 0x000fca00078e0009 */
[----:B------:R-:W-:-:S05]  /*3ba0*/  FMNMX R2, R3, R2, !PT ;  /* 0x0000000203027209 */ /* 0x000fca0007800000 */
[----:B------:R-:W-:-:S07]  /*3bb0*/  IMAD.MOV.U32 R0, RZ, RZ, R2 ;  /* 0x000000ffff007224 */ /* 0x000fce00078e0002 */
[----:B------:R-:W-:Y:S05]  /*3bc0*/  WARPSYNC.COLLECTIVE R4, `(.L_x_13019) ;  /* 0x0000000004087348 */ /* 0x000fea0003c00000 */
[----:B------:R0:W1:Y:S02]  /*3bd0*/  SHFL.DOWN P0, R9, R0, R5, R11 ;  /* 0x0800000500097389 */ /* 0x000064000000000b */
[----:B01----:R-:W-:Y:S01]  /*3be0*/  ENDCOLLECTIVE ;  /* 0x000000000000791b */ /* 0x003fe20003800000 */
.L_x_13019:
[----:B------:R-:W-:Y:S05]  /*3bf0*/  BRA `(.L_x_13020) ;  /* 0xfffffffc00387947 */ /* 0x000fea000383ffff */
        .weak           $__internal_308_$__cuda_sm20_div_u64
        .type           $__internal_308_$__cuda_sm20_div_u64,@function
        .size           $__internal_308_$__cuda_sm20_div_u64,($__internal_309_$__cuda_sm20_rcp_rn_f32_slowpath - $__internal_308_$__cuda_sm20_div_u64)
$__internal_308_$__cuda_sm20_div_u64:
        /* <DEDUP_REMOVED lines=66> */
[----:B------:R-:W-:Y:S06]  /*4020*/  RET.REL.NODEC R4 `(_ZN18transformer_engine6detail38cast_transpose_fused_kernel_notalignedILb1ELb1ELb0EfNS_16CTDBiasDActParamI13__nv_bfloat16S3_ffEELi2ELi1ENS_5EmptyEXadL_ZNS_6dqgeluIffEET_T0_RKS5_EEEEvT3_mmm) ;  /* 0xffffffbc04f47950 */ /* 0x000fec0003c3ffff */
        .weak           $__internal_309_$__cuda_sm20_rcp_rn_f32_slowpath
        .type           $__internal_309_$__cuda_sm20_rcp_rn_f32_slowpath,@function
        .size           $__internal_309_$__cuda_sm20_rcp_rn_f32_slowpath,(.L_x_34794 - $__internal_309_$__cuda_sm20_rcp_rn_f32_slowpath)
$__internal_309_$__cuda_sm20_rcp_rn_f32_slowpath:
        /* <DEDUP_REMOVED lines=15> */
.L_x_13022:
        /* <DEDUP_REMOVED lines=12> */
[----:B------:R-:W-:-:S05]  /*41e0*/  IMAD.MOV.U32 R23, RZ, RZ, 0x3 ;  /* 0x00000003ff177424 */ /* 0x000fca00078e00ff */
[----:B------:R-:W-:Y:S02]  /*41f0*/  SHF.L.U32 R24, R23, R20, RZ ;  /* 0x0000001417187219 */ /* 0x000fe400000006ff */
        /* <DEDUP_REMOVED lines=15> */
[----:B------:R-:W-:-:S04]  /*42f0*/  @!P0 VIADD R23, R23, 0x1 ;  /* 0x0000000117178836 */ /* 0x000fc80000000000 */
[----:B------:R-:W-:-:S05]  /*4300*/  @!P1 IMAD.SHL.U32 R23, R23, 0x2, RZ ;  /* 0x0000000217179824 */ /* 0x000fca00078e00ff */
[----:B------:R-:W-:Y:S01]  /*4310*/  LOP3.LUT R23, R23, 0x80000000, R0, 0xf8, !PT ;  /* 0x8000000017177812 */ /* 0x000fe200078ef800 */
[----:B------:R-:W-:Y:S06]  /*4320*/  BRA `(.L_x_13023) ;  /* 0x0000000000047947 */ /* 0x000fec0003800000 */
.L_x_13024:
[----:B------:R0:W1:Y:S02]  /*4330*/  MUFU.RCP R23, R0 ;  /* 0x0000000000177308 */ /* 0x0000640000001000 */
.L_x_13023:
[----:B------:R-:W-:Y:S05]  /*4340*/  BSYNC B1 ;  /* 0x0000000000017941 */ /* 0x000fea0003800000 */
.L_x_13021:
[----:B------:R-:W-:Y:S02]  /*4350*/  IMAD.MOV.U32 R24, RZ, RZ, R2 ;  /* 0x000000ffff187224 */ /* 0x000fe400078e0002 */
[----:B------:R-:W-:-:S04]  /*4360*/  IMAD.MOV.U32 R25, RZ, RZ, 0x0 ;  /* 0x00000000ff197424 */ /* 0x000fc800078e00ff */
[----:B01----:R-:W-:Y:S05]  /*4370*/  RET.REL.NODEC R24 `(_ZN18transformer_engine6detail38cast_transpose_fused_kernel_notalignedILb1ELb1ELb0EfNS_16CTDBiasDActParamI13__nv_bfloat16S3_ffEELi2ELi1ENS_5EmptyEXadL_ZNS_6dqgeluIffEET_T0_RKS5_EEEEvT3_mmm) ;  /* 0xffffffbc18207950 */ /* 0x003fea0003c3ffff */
.L_x_13025:
        /* <DEDUP_REMOVED lines=16> */
.L_x_34794:


//--------------------- .text._ZN18transformer_engine6detail38cast_transpose_fused_kernel_notalignedILb1ELb1ELb0EfNS_16CTDBiasDActParamI6__halfS3_13__nv_fp8_e4m3fEELi2ELi4ENS_5EmptyEXadL_ZNS_6dqgeluIffEET_T0_RKS6_EEEEvT3_mmm --------------------------
	.section	.text._ZN18transformer_engine6detail38cast_transpose_fused_kernel_notalignedILb1ELb1ELb0EfNS_16CTDBiasDActParamI6__halfS3_13__nv_fp8_e4m3fEELi2ELi4ENS_5EmptyEXadL_ZNS_6dqgeluIffEET_T0_RKS6_EEEEvT3_mmm,"ax",@progbits
	.align	128
        .global         _ZN18transformer_engine6detail38cast_transpose_fused_kernel_notalignedILb1ELb1ELb0EfNS_16CTDBiasDActParamI6__halfS3_13__nv_fp8_e4m3fEELi2ELi4ENS_5EmptyEXadL_ZNS_6dqgeluIffEET_T0_RKS6_EEEEvT3_mmm
        .type           _ZN18transformer_engine6detail38cast_transpose_fused_kernel_notalignedILb1ELb1ELb0EfNS_16CTDBiasDActParamI6__halfS3_13__nv_fp8_e4m3fEELi2ELi4ENS_5EmptyEXadL_ZNS_6dqgeluIffEET_T0_RKS6_EEEEvT3_mmm,@function
        .size           _ZN18transformer_engine6detail38cast_transpose_fused_kernel_notalignedILb1ELb1ELb0EfNS_16CTDBiasDActParamI6__halfS3_13__nv_fp8_e4m3fEELi2ELi4ENS_5EmptyEXadL_ZNS_6dqgeluIffEET_T0_RKS6_EEEEvT3_mmm,(.L_x_34796 - _ZN18transformer_engine6detail38cast_transpose_fused_kernel_notalignedILb1ELb1ELb0EfNS_16CTDBiasDActParamI6__halfS3_13__nv_fp8_e4m3fEELi2ELi4ENS_5EmptyEXadL_ZNS_6dqgeluIffEET_T0_RKS6_EEEEvT3_mmm)
        .other          _ZN18transformer_engine6detail38cast_transpose_fused_kernel_notalignedILb1ELb1ELb0EfNS_16CTDBiasDActParamI6__halfS3_13__nv_fp8_e4m3fEELi2ELi4ENS_5EmptyEXadL_ZNS_6dqgeluIffEET_T0_RKS6_EEEEvT3_mmm,@"STO_CUDA_ENTRY STV_DEFAULT"
_ZN18transformer_engine6detail38cast_transpose_fused_kernel_notalignedILb1ELb1ELb0EfNS_16CTDBiasDActParamI6__halfS3_13__nv_fp8_e4m3fEELi2ELi4ENS_5EmptyEXadL_ZNS_6dqgeluIffEET_T0_RKS6_EEEEvT3_mmm:
.text._ZN18transformer_engine6detail38cast_transpose_fused_kernel_notalignedILb1ELb1ELb0EfNS_16CTDBiasDActParamI6__halfS3_13__nv_fp8_e4m3fEELi2ELi4ENS_5EmptyEXadL_ZNS_6dqgeluIffEET_T0_RKS6_EEEEvT3_mmm:
        /* <DEDUP_REMOVED lines=19> */
[----:B------:R-:W-:Y:S05]  /*0130*/  CALL.REL.NOINC `($__internal_310_$__cuda_sm20_div_u64) ;  /* 0x0000008800b47944 */ /* 0x000fea0003c00000 */
        /* <DEDUP_REMOVED lines=9> */
.L_x_13026:
        /* <DEDUP_REMOVED lines=22> */
.L_x_13027:
[----:B------:R-:W0:Y:S01]  /*0330*/  LDC.64 R6, c[0x0][0x260] ;  /* 0x00009800ff067b82 */ /* 0x000e220000000a00 */
[----:B------:R-:W-:Y:S01]  /*0340*/  SHF.R.U32.HI R0, RZ, 0x5, R29 ;  /* 0x00000005ff007819 */ /* 0x000fe2000001161d */
[----:B------:R-:W-:Y:S01]  /*0350*/  IMAD.SHL.U32 R41, R28, 0x2, RZ ;  /* 0x000000021c297824 */ /* 0x000fe200078e00ff */
[----:B------:R-:W-:Y:S01]  /*0360*/  SHF.L.U64.HI R4, R32, 0x5, R33 ;  /* 0x0000000520047819 */ /* 0x000fe20000010221 */
[----:B------:R-:W-:Y:S01]  /*0370*/  ULDC.64 UR4, c[0x0][0x210] ;  /* 0x0000840000047ab9 */ /* 0x000fe20000000a00 */
[----:B------:R-:W-:Y:S01]  /*0380*/  SHF.L.U64.HI R9, R28, 0x1, R27 ;  /* 0x000000011c097819 */ /* 0x000fe2000001021b */
[C---:B------:R-:W-:Y:S01]  /*0390*/  IMAD.SHL.U32 R35, R0.reuse, 0x4, RZ ;  /* 0x0000000400237824 */ /* 0x040fe200078e00ff */
[----:B------:R-:W-:Y:S01]  /*03a0*/  ULDC.64 UR6, c[0x0][0x218] ;  /* 0x0000860000067ab9 */ /* 0x000fe20000000a00 */
[----:B------:R-:W1:Y:S01]  /*03b0*/  LDC.64 R2, c[0x0][0x258] ;  /* 0x00009600ff027b82 */ /* 0x000e620000000a00 */
[----:B------:R-:W-:Y:S01]  /*03c0*/  IMAD R0, R0, -0x4, R29 ;  /* 0xfffffffc00007824 */ /* 0x000fe200078e021d */
[----:B------:R-:W-:Y:S01]  /*03d0*/  ULDC.64 UR10, c[0x0][0x208] ;  /* 0x00008200000a7ab9 */ /* 0x000fe20000000a00 */
[----:B------:R-:W-:-:S02]  /*03e0*/  LOP3.LUT R35, R35, 0x1c, RZ, 0xe2, !PT ;  /* 0x0000001c23237812 */ /* 0x000fc400078ee2ff */
[----:B0-----:R-:W-:Y:S02]  /*03f0*/  SHF.R.U64 R5, R6, 0x2, R7 ;  /* 0x0000000206057819 */ /* 0x001fe40000001207 */
[----:B------:R-:W-:Y:S02]  /*0400*/  SHF.L.U64.HI R6, R28, 0x5, R27 ;  /* 0x000000051c067819 */ /* 0x000fe4000001021b */
[----:B------:R-:W-:Y:S02]  /*0410*/  LEA R26, P0, -R32, R5, 0x5 ;  /* 0x00000005201a7211 */ /* 0x000fe400078029ff */
[----:B------:R-:W-:Y:S02]  /*0420*/  IADD3 R5, R0, -0x1, RZ ;  /* 0xffffffff00057810 */ /* 0x000fe40007ffe0ff */
[----:B-1----:R-:W-:Y:S01]  /*0430*/  SHF.R.U64 R42, R2, 0x1, R3 ;  /* 0x00000001022a7819 */ /* 0x002fe20000001203 */
[----:B------:R-:W-:Y:S01]  /*0440*/  IMAD.WIDE.U32 R16, R32, R2, RZ ;  /* 0x0000000220107225 */ /* 0x000fe200078e00ff */
[----:B------:R-:W-:-:S02]  /*0450*/  LEA.HI.X R4, R7, ~R4, RZ, 0x1e, P0 ;  /* 0x8000000407047211 */ /* 0x000fc400000ff4ff */
[----:B------:R-:W-:Y:S01]  /*0460*/  SHF.R.U32.HI R43, RZ, 0x1, R3 ;  /* 0x00000001ff2b7819 */ /* 0x000fe20000011603 */
[----:B------:R-:W-:Y:S01]  /*0470*/  VIADD R7, R35, 0x1 ;  /* 0x0000000123077836 */ /* 0x000fe20000000000 */
[----:B------:R-:W-:Y:S02]  /*0480*/  LEA R25, P1, -R28, R42, 0x5 ;  /* 0x0000002a1c197211 */ /* 0x000fe400078229ff */
[----:B------:R-:W-:Y:S02]  /*0490*/  ISETP.LT.U32.AND P0, PT, R26, 0x20, PT ;  /* 0x000000201a00780c */ /* 0x000fe40003f01070 */
[----:B------:R-:W-:Y:S02]  /*04a0*/  IADD3.X R6, R43, ~R6, RZ, P1, !PT ;  /* 0x800000062b067210 */ /* 0x000fe40000ffe4ff */
[----:B------:R-:W-:Y:S02]  /*04b0*/  ISETP.LT.U32.AND.EX P0, PT, R4, RZ, PT, P0 ;  /* 0x000000ff0400720c */ /* 0x000fe40003f01100 */
[----:B------:R-:W-:-:S02]  /*04c0*/  ISETP.LT.U32.AND P1, PT, R25, 0x20, PT ;  /* 0x000000201900780c */ /* 0x000fc40003f21070 */
[----:B------:R-:W-:Y:S02]  /*04d0*/  SHF.R.U32.HI R4, RZ, 0x1, R29 ;  /* 0x00000001ff047819 */ /* 0x000fe4000001161d */
[----:B------:R-:W-:Y:S02]  /*04e0*/  SEL R26, R26, 0x20, P0 ;  /* 0x000000201a1a7807 */ /* 0x000fe40000000000 */
[----:B------:R-:W-:Y:S01]  /*04f0*/  ISETP.LT.U32.AND.EX P1, PT, R6, RZ, PT, P1 ;  /* 0x000000ff0600720c */ /* 0x000fe20003f21110 */
[----:B------:R-:W-:Y:S01]  /*0500*/  IMAD R6, R33, R2, RZ ;  /* 0x0000000221067224 */ /* 0x000fe200078e02ff */
[----:B------:R-:W-:Y:S02]  /*0510*/  LOP3.LUT R4, R4, 0x70, RZ, 0xc0, !PT ;  /* 0x0000007004047812 */ /* 0x000fe400078ec0ff */
[----:B------:R-:W-:Y:S02]  /*0520*/  ISETP.GE.U32.AND P0, PT, R7, R26, PT ;  /* 0x0000001a0700720c */ /* 0x000fe40003f06070 */
[----:B------:R-:W-:Y:S01]  /*0530*/  LOP3.LUT R5, R5, 0x1f, RZ, 0xc0, !PT ;  /* 0x0000001f05057812 */ /* 0x000fe200078ec0ff */
[-C--:B------:R-:W-:Y:S01]  /*0540*/  IMAD R7, R43, R4.reuse, RZ ;  /* 0x000000042b077224 */ /* 0x080fe200078e02ff */
[----:B------:R-:W-:Y:S01]  /*0550*/  SEL R25, R25, 0x20, P1 ;  /* 0x0000002019197807 */ /* 0x000fe20000800000 */
[----:B------:R-:W-:Y:S01]  /*0560*/  IMAD.WIDE.U32 R58, R42, R4, RZ ;  /* 0x000000042a3a7225 */ /* 0x000fe200078e00ff */
[----:B------:R-:W-:-:S02]  /*0570*/  LEA R41, P2, R16, R41, 0x2 ;  /* 0x0000002910297211 */ /* 0x000fc400078410ff */
[----:B------:R-:W-:Y:S02]  /*0580*/  ISETP.LT.U32.AND P0, PT, R5, R25, !P0 ;  /* 0x000000190500720c */ /* 0x000fe40004701070 */
[----:B------:R-:W-:Y:S01]  /*0590*/  IADD3 R14, R59, R7, RZ ;  /* 0x000000073b0e7210 */ /* 0x000fe20007ffe0ff */
[----:B------:R-:W-:Y:S01]  /*05a0*/  IMAD R7, R32, R3, R6 ;  /* 0x0000000320077224 */ /* 0x000fe200078e0206 */
[----:B------:R-:W-:Y:S02]  /*05b0*/  IADD3 R4, P1, R5, R58, RZ ;  /* 0x0000003a05047210 */ /* 0x000fe40007f3e0ff */
[----:B------:R-:W-:Y:S02]  /*05c0*/  LOP3.LUT R0, R0, 0x1f, RZ, 0xc0, !PT ;  /* 0x0000001f00007812 */ /* 0x000fe400078ec0ff */
[----:B------:R-:W-:Y:S01]  /*05d0*/  IADD3 R8, R17, R7, RZ ;  /* 0x0000000711087210 */ /* 0x000fe20007ffe0ff */
[----:B------:R-:W-:Y:S01]  /*05e0*/  IMAD.X R5, RZ, RZ, R14, P1 ;  /* 0x000000ffff057224 */ /* 0x000fe200008e060e */
[----:B------:R-:W-:-:S02]  /*05f0*/  ISETP.GE.U32.AND P1, PT, R35, R26, PT ;  /* 0x0000001a2300720c */ /* 0x000fc40003f26070 */
[----:B------:R-:W-:Y:S01]  /*0600*/  LEA.HI.X R16, R16, R9, R8, 0x2, P2 ;  /* 0x0000000910107211 */ /* 0x000fe200010f1408 */
[----:B------:R-:W-:Y:S01]  /*0610*/  @P0 IMAD R11, R43, 0x5, RZ ;  /* 0x000000052b0b0824 */ /* 0x000fe200078e02ff */
[----:B------:R-:W-:Y:S01]  /*0620*/  @P0 MOV R8, R4 ;  /* 0x0000000400080202 */ /* 0x000fe20000000f00 */
[----:B------:R-:W-:Y:S01]  /*0630*/  @P0 IMAD.WIDE.U32 R6, R42, 0x5, R4 ;  /* 0x000000052a060825 */ /* 0x000fe200078e0004 */
[C---:B------:R-:W-:Y:S02]  /*0640*/  ISETP.LT.U32.AND P1, PT, R0.reuse, R25, !P1 ;  /* 0x000000190000720c */ /* 0x040fe40004f21070 */
[----:B------:R-:W-:Y:S01]  /*0650*/  @P0 MOV R13, R5 ;  /* 0x00000005000d0202 */ /* 0x000fe20000000f00 */
[----:B------:R-:W-:Y:S01]  /*0660*/  @P0 IMAD.MOV.U32 R9, RZ, RZ, R5 ;  /* 0x000000ffff090224 */ /* 0x000fe200078e0005 */
[----:B------:R-:W-:Y:S01]  /*0670*/  IADD3 R56, P2, R0, R58, RZ ;  /* 0x0000003a00387210 */ /* 0x000fe20007f5e0ff */
[----:B------:R-:W-:Y:S01]  /*0680*/  @P0 IMAD.IADD R7, R7, 0x1, R11 ;  /* 0x0000000107070824 */ /* 0x000fe200078e020b */
[----:B------:R-:W-:Y:S01]  /*0690*/  SHF.L.U32 R23, R41, 0x6, RZ ;  /* 0x0000000629177819 */ /* 0x000fe200000006ff */
[----:B------:R-:W-:Y:S01]  /*06a0*/  @P0 IMAD R17, R43, 0x6, RZ ;  /* 0x000000062b110824 */ /* 0x000fe200078e02ff */
[----:B------:R-:W-:Y:S01]  /*06b0*/  SHF.L.U64.HI R21, R41, 0x6, R16 ;  /* 0x0000000629157819 */ /* 0x000fe20000010210 */
[----:B------:R-:W-:Y:S01]  /*06c0*/  @P0 IMAD.WIDE.U32 R8, R42, 0x6, R8 ;  /* 0x000000062a080825 */ /* 0x000fe200078e0008 */
[----:B------:R-:W-:-:S02]  /*06d0*/  @P0 SHF.L.U64.HI R34, R6, 0x2, R7 ;  /* 0x0000000206220819 */ /* 0x000fc40000010207 */
[----:B------:R-:W-:Y:S01]  /*06e0*/  @P0 SHF.L.U32 R40, R6, 0x2, RZ ;  /* 0x0000000206280819 */ /* 0x000fe200000006ff */
[----:B------:R-:W-:Y:S01]  /*06f0*/  @P0 IMAD.MOV.U32 R12, RZ, RZ, R4 ;  /* 0x000000ffff0c0224 */ /* 0x000fe200078e0004 */
[----:B------:R-:W-:Y:S01]  /*0700*/  @P0 IADD3 R17, R9, R17, RZ ;  /* 0x0000001109110210 */ /* 0x000fe20007ffe0ff */
[----:B------:R-:W-:Y:S02]  /*0710*/  @P0 IMAD R7, R43, 0x7, RZ ;  /* 0x000000072b070824 */ /* 0x000fe400078e02ff */
[----:B------:R-:W-:Y:S01]  /*0720*/  @P0 IMAD.WIDE.U32 R12, R42, 0x7, R12 ;  /* 0x000000072a0c0825 */ /* 0x000fe200078e000c */
[----:B------:R-:W-:-:S03]  /*0730*/  @P0 SHF.L.U64.HI R17, R8, 0x2, R17 ;  /* 0x0000000208110819 */ /* 0x000fc60000010211 */
[----:B------:R-:W-:Y:S01]  /*0740*/  IMAD.X R57, RZ, RZ, R14, P2 ;  /* 0x000000ffff397224 */ /* 0x000fe200010e060e */
[----:B------:R-:W-:Y:S01]  /*0750*/  IADD3 R24, P2, R23, UR4, RZ ;  /* 0x0000000417187c10 */ /* 0x000fe2000ff5e0ff */
[----:B------:R-:W-:Y:S01]  /*0760*/  @P0 IMAD.IADD R7, R13, 0x1, R7 ;  /* 0x000000010d070824 */ /* 0x000fe200078e0207 */
[----:B------:R-:W-:Y:S01]  /*0770*/  IADD3 R23, P3, R23, UR6, RZ ;  /* 0x0000000617177c10 */ /* 0x000fe2000ff7e0ff */
[----:B------:R-:W-:Y:S01]  /*0780*/  @P0 IMAD.SHL.U32 R20, R8, 0x4, RZ ;  /* 0x0000000408140824 */ /* 0x000fe200078e00ff */
[C---:B------:R-:W-:Y:S01]  /*0790*/  @P0 SHF.L.U32 R15, R12.reuse, 0x2, RZ ;  /* 0x000000020c0f0819 */ /* 0x040fe200000006ff */
[----:B------:R-:W-:Y:S01]  /*07a0*/  @P1 IMAD R11, R43, 0x3, RZ ;  /* 0x000000032b0b1824 */ /* 0x000fe200078e02ff */
[----:B------:R-:W-:Y:S01]  /*07b0*/  @P0 SHF.L.U64.HI R12, R12, 0x2, R7 ;  /* 0x000000020c0c0819 */ /* 0x000fe20000010207 */
[C---:B------:R-:W-:Y:S01]  /*07c0*/  @P1 IMAD.WIDE.U32 R8, R42.reuse, 0x3, R56 ;  /* 0x000000032a081825 */ /* 0x040fe200078e0038 */
[C---:B------:R-:W-:Y:S01]  /*07d0*/  IADD3.X R22, R21.reuse, UR5, RZ, P2, !PT ;  /* 0x0000000515167c10 */ /* 0x040fe200097fe4ff */
[----:B------:R-:W-:Y:S01]  /*07e0*/  ULDC.64 UR4, c[0x0][0x230] ;  /* 0x00008c0000047ab9 */ /* 0x000fe20000000a00 */
[----:B------:R-:W-:Y:S01]  /*07f0*/  IADD3.X R21, R21, UR7, RZ, P3, !PT ;  /* 0x0000000715157c10 */ /* 0x000fe20009ffe4ff */
[----:B------:R-:W-:Y:S01]  /*0800*/  @P1 IMAD.IADD R7, R9, 0x1, R11 ;  /* 0x0000000109071824 */ /* 0x000fe200078e020b */
[----:B------:R-:W-:Y:S01]  /*0810*/  @P0 LEA R36, P3, R42, R4, 0x2 ;  /* 0x000000042a240211 */ /* 0x000fe200078610ff */
[C---:B------:R-:W-:Y:S01]  /*0820*/  @P1 IMAD.SHL.U32 R9, R56.reuse, 0x4, RZ ;  /* 0x0000000438091824 */ /* 0x040fe200078e00ff */
[----:B------:R-:W-:-:S02]  /*0830*/  @P1 SHF.L.U64.HI R10, R56, 0x2, R57 ;  /* 0x00000002380a1819 */ /* 0x000fc40000010239 */
[----:B------:R-:W-:Y:S02]  /*0840*/  @P1 SHF.L.U64.HI R0, R8, 0x2, R7 ;  /* 0x0000000208001819 */ /* 0x000fe40000010207 */
[----:B------:R-:W-:Y:S02]  /*0850*/  @P0 LEA.HI.X R7, R42, R5, R43, 0x2, P3 ;  /* 0x000000052a070211 */ /* 0x000fe400018f142b */
[C---:B------:R-:W-:Y:S02]  /*0860*/  @P1 IADD3 R4, P3, R9.reuse, R23, RZ ;  /* 0x0000001709041210 */ /* 0x040fe40007f7e0ff */
[----:B------:R-:W-:Y:S01]  /*0870*/  @P1 SHF.L.U32 R6, R8, 0x2, RZ ;  /* 0x0000000208061819 */ /* 0x000fe200000006ff */
[----:B------:R-:W-:Y:S01]  /*0880*/  @!P1 IMAD.MOV.U32 R8, RZ, RZ, RZ ;  /* 0x000000ffff089224 */ /* 0x000fe200078e00ff */
[----:B------:R-:W-:Y:S02]  /*0890*/  @P1 IADD3.X R5, R10, R21, RZ, P3, !PT ;  /* 0x000000150a051210 */ /* 0x000fe40001ffe4ff */
[----:B------:R-:W-:-:S02]  /*08a0*/  @P1 IADD3 R38, P2, R9, R24, RZ ;  /* 0x0000001809261210 */ /* 0x000fc40007f5e0ff */
[----:B------:R-:W-:Y:S01]  /*08b0*/  @P0 SHF.L.U64.HI R7, R36, 0x2, R7 ;  /* 0x0000000224070819 */ /* 0x000fe20000010207 */
[----:B------:R0:W2:Y:S01]  /*08c0*/  @P1 LDG.E R8, desc[UR10][R4.64] ;  /* 0x0000000a04081981 */ /* 0x0000a2000c1e1900 */
[----:B------:R-:W-:Y:S01]  /*08d0*/  @P1 IADD3.X R39, R10, R22, RZ, P2, !PT ;  /* 0x000000160a271210 */ /* 0x000fe200017fe4ff */
[----:B------:R-:W-:Y:S01]  /*08e0*/  @P0 IMAD.SHL.U32 R36, R36, 0x4, RZ ;  /* 0x0000000424240824 */ /* 0x000fe200078e00ff */
[----:B------:R-:W-:Y:S01]  /*08f0*/  @P1 IADD3 R19, P2, R56, R42, RZ ;  /* 0x0000002a38131210 */ /* 0x000fe20007f5e0ff */
[----:B------:R-:W-:Y:S01]  /*0900*/  @!P0 IMAD.MOV.U32 R54, RZ, RZ, RZ ;  /* 0x000000ffff368224 */ /* 0x000fe200078e00ff */
[----:B------:R-:W-:Y:S02]  /*0910*/  @!P0 MOV R49, RZ ;  /* 0x000000ff00318202 */ /* 0x000fe40000000f00 */
[----:B------:R-:W-:Y:S01]  /*0920*/  @P0 IADD3 R10, P3, R36, R24, RZ ;  /* 0x00000018240a0210 */ /* 0x000fe20007f7e0ff */
[----:B------:R-:W-:Y:S01]  /*0930*/  @P1 IMAD.X R44, R57, 0x1, R43, P2 ;  /* 0x00000001392c1824 */ /* 0x000fe200010e062b */
[----:B------:R-:W-:-:S02]  /*0940*/  @!P0 MOV R47, RZ ;  /* 0x000000ff002f8202 */ /* 0x000fc40000000f00 */
[----:B------:R-:W-:Y:S02]  /*0950*/  @P0 IADD3.X R11, R7, R22, RZ, P3, !PT ;  /* 0x00000016070b0210 */ /* 0x000fe40001ffe4ff */
[-C--:B------:R-:W-:Y:S02]  /*0960*/  @P0 IADD3 R36, P3, R36, R23.reuse, RZ ;  /* 0x0000001724240210 */ /* 0x080fe40007f7e0ff */
[C---:B------:R-:W-:Y:S01]  /*0970*/  @P1 SHF.L.U64.HI R44, R19.reuse, 0x2, R44 ;  /* 0x00000002132c1819 */ /* 0x040fe2000001022c */
[----:B------:R1:W5:Y:S01]  /*0980*/  @P0 LDG.E R54, desc[UR10][R10.64] ;  /* 0x0000000a0a360981 */ /* 0x000362000c1e1900 */
[----:B------:R-:W-:Y:S01]  /*0990*/  @P1 SHF.L.U32 R19, R19, 0x2, RZ ;  /* 0x0000000213131819 */ /* 0x000fe200000006ff */
[----:B------:R-:W-:Y:S01]  /*09a0*/  @P0 IMAD.X R37, R7, 0x1, R21, P3 ;  /* 0x0000000107250824 */ /* 0x000fe200018e0615 */
[----:B------:R-:W-:Y:S02]  /*09b0*/  @P1 LOP3.LUT R3, R3, 0x3fffffff, RZ, 0xc0, !PT ;  /* 0x3fffffff03031812 */ /* 0x000fe400078ec0ff */
[----:B0-----:R-:W-:-:S02]  /*09c0*/  @P1 IADD3 R4, P3, R19, R23, RZ ;  /* 0x0000001713041210 */ /* 0x001fc40007f7e0ff */
[----:B------:R-:W-:Y:S02]  /*09d0*/  @P1 IADD3 R18, P2, R19, R24, RZ ;  /* 0x0000001813121210 */ /* 0x000fe40007f5e0ff */
[----:B------:R-:W-:Y:S01]  /*09e0*/  @!P1 MOV R13, RZ ;  /* 0x000000ff000d9202 */ /* 0x000fe20000000f00 */
[C---:B------:R-:W-:Y:S01]  /*09f0*/  @P1 IMAD.X R5, R44.reuse, 0x1, R21, P3 ;  /* 0x000000012c051824 */ /* 0x040fe200018e0615 */
[----:B------:R-:W-:Y:S02]  /*0a00*/  @P1 IADD3.X R19, R44, R22, RZ, P2, !PT ;  /* 0x000000162c131210 */ /* 0x000fe400017fe4ff */
[C---:B------:R-:W-:Y:S01]  /*0a10*/  @P0 IADD3 R44, P2, R40.reuse, R24, RZ ;  /* 0x00000018282c0210 */ /* 0x040fe20007f5e0ff */
[----:B------:R-:W-:Y:S01]  /*0a20*/  @!P1 IMAD.MOV.U32 R9, RZ, RZ, RZ ;  /* 0x000000ffff099224 */ /* 0x000fe200078e00ff */
[----:B-1----:R-:W-:Y:S01]  /*0a30*/  @P0 IADD3 R10, P3, R40, R23, RZ ;  /* 0x00000017280a0210 */ /* 0x002fe20007f7e0ff */
[----:B------:R-:W3:Y:S02]  /*0a40*/  @P1 LDG.E R13, desc[UR10][R38.64] ;  /* 0x0000000a260d1981 */ /* 0x000ee4000c1e1900 */
[----:B------:R-:W-:Y:S01]  /*0a50*/  @P0 IMAD.X R45, R34, 0x1, R22, P2 ;  /* 0x00000001222d0824 */ /* 0x000fe200010e0616 */
[----:B------:R-:W-:Y:S01]  /*0a60*/  ISETP.NE.U32.AND P2, PT, RZ, UR4, PT ;  /* 0x00000004ff007c0c */ /* 0x000fe2000bf45070 */
[----:B------:R0:W5:Y:S01]  /*0a70*/  @P1 LDG.E R9, desc[UR10][R18.64] ;  /* 0x0000000a12091981 */ /* 0x000162000c1e1900 */
[----:B------:R-:W-:-:S02]  /*0a80*/  @!P1 MOV R7, RZ ;  /* 0x000000ff00079202 */ /* 0x000fc40000000f00 */
[----:B------:R-:W-:Y:S01]  /*0a90*/  ISETP.NE.AND.EX P2, PT, RZ, UR5, PT, P2 ;  /* 0x00000005ff007c0c */ /* 0x000fe2000bf45320 */
[----:B------:R-:W-:Y:S01]  /*0aa0*/  @P0 IMAD.X R11, R34, 0x1, R21, P3 ;  /* 0x00000001220b0824 */ /* 0x000fe200018e0615 */
[----:B------:R-:W5:Y:S04]  /*0ab0*/  @P0 LDG.E R47, desc[UR10][R44.64] ;  /* 0x0000000a2c2f0981 */ /* 0x000f68000c1e1900 */
[----:B------:R1:W5:Y:S01]  /*0ac0*/  @P1 LDG.E R7, desc[UR10][R4.64] ;  /* 0x0000000a04071981 */ /* 0x000362000c1e1900 */
[----:B0-----:R-:W-:-:S03]  /*0ad0*/  @P0 IADD3 R18, P3, R20, R24, RZ ;  /* 0x0000001814120210 */ /* 0x001fc60007f7e0ff */
[----:B------:R0:W5:Y:S02]  /*0ae0*/  @P0 LDG.E R49, desc[UR10][R10.64] ;  /* 0x0000000a0a310981 */ /* 0x000164000c1e1900 */
[----:B------:R-:W-:Y:S01]  /*0af0*/  @P0 IMAD.X R19, R17, 0x1, R22, P3 ;  /* 0x0000000111130824 */ /* 0x000fe200018e0616 */
[----:B-1----:R-:W-:Y:S02]  /*0b00*/  @P1 LOP3.LUT R5, R2, 0xfffffffe, RZ, 0xc0, !PT ;  /* 0xfffffffe02051812 */ /* 0x002fe400078ec0ff */
[----:B------:R-:W-:Y:S02]  /*0b10*/  @P0 IADD3 R4, P4, R20, R23, RZ ;  /* 0x0000001714040210 */ /* 0x000fe40007f9e0ff */
[----:B------:R-:W-:Y:S01]  /*0b20*/  @P1 IADD3 R50, P3, R5, R56, RZ ;  /* 0x0000003805321210 */ /* 0x000fe20007f7e0ff */
[----:B------:R-:W1:Y:S02]  /*0b30*/  @P2 LDC.64 R44, c[0x0][0x230] ;  /* 0x00008c00ff2c2b82 */ /* 0x000e640000000a00 */
[----:B------:R-:W-:Y:S01]  /*0b40*/  @P0 IMAD.X R5, R17, 0x1, R21, P4 ;  /* 0x0000000111050824 */ /* 0x000fe200020e0615 */
[----:B0-----:R-:W-:-:S02]  /*0b50*/  @P0 IADD3 R10, P4, R15, R24, RZ ;  /* 0x000000180f0a0210 */ /* 0x001fc40007f9e0ff */
[----:B------:R-:W-:Y:S02]  /*0b60*/  @!P0 MOV R52, RZ ;  /* 0x000000ff00348202 */ /* 0x000fe40000000f00 */
[----:B------:R-:W-:Y:S01]  /*0b70*/  @P1 IADD3.X R17, R3, R57, RZ, P3, !PT ;  /* 0x0000003903111210 */ /* 0x000fe20001ffe4ff */
[----:B------:R-:W-:Y:S01]  /*0b80*/  @P0 IMAD.X R11, R12, 0x1, R22, P4 ;  /* 0x000000010c0b0824 */ /* 0x000fe200020e0616 */
[----:B------:R-:W-:Y:S02]  /*0b90*/  @P0 IADD3 R2, P4, R15, R23, RZ ;  /* 0x000000170f020210 */ /* 0x000fe40007f9e0ff */
[C---:B------:R-:W-:Y:S01]  /*0ba0*/  @P1 SHF.L.U64.HI R17, R50.reuse, 0x2, R17 ;  /* 0x0000000232111819 */ /* 0x040fe20000010211 */
[----:B------:R-:W-:Y:S01]  /*0bb0*/  @P1 IMAD.SHL.U32 R50, R50, 0x4, RZ ;  /* 0x0000000432321824 */ /* 0x000fe200078e00ff */
[----:B------:R-:W5:Y:S01]  /*0bc0*/  @P0 LDG.E R52, desc[UR10][R36.64] ;  /* 0x0000000a24340981 */ /* 0x000f62000c1e1900 */
[----:B------:R-:W-:Y:S02]  /*0bd0*/  @!P0 CS2R R38, SRZ ;  /* 0x0000000000268805 */ /* 0x000fe4000001ff00 */
[----:B------:R-:W-:-:S02]  /*0be0*/  @!P0 MOV R40, RZ ;  /* 0x000000ff00288202 */ /* 0x000fc40000000f00 */
[----:B------:R-:W-:Y:S02]  /*0bf0*/  @P0 IADD3.X R3, R12, R21, RZ, P4, !PT ;  /* 0x000000150c030210 */ /* 0x000fe400027fe4ff */
[----:B------:R-:W-:Y:S01]  /*0c00*/  @P1 IADD3 R60, P3, R50, R24, RZ ;  /* 0x00000018323c1210 */ /* 0x000fe20007f7e0ff */
[----:B------:R0:W5:Y:S01]  /*0c10*/  @P0 LDG.E R39, desc[UR10][R4.64] ;  /* 0x0000000a04270981 */ /* 0x000162000c1e1900 */
[----:B------:R-:W-:-:S03]  /*0c20*/  @!P0 MOV R37, RZ ;  /* 0x000000ff00258202 */ /* 0x000fc60000000f00 */
[----:B------:R4:W5:Y:S01]  /*0c30*/  @P0 LDG.E R40, desc[UR10][R10.64] ;  /* 0x0000000a0a280981 */ /* 0x000962000c1e1900 */
[-C--:B------:R-:W-:Y:S01]  /*0c40*/  @P1 IADD3 R50, P4, R50, R23.reuse, RZ ;  /* 0x0000001732321210 */ /* 0x080fe20007f9e0ff */
[----:B------:R-:W-:Y:S02]  /*0c50*/  @P1 IMAD.X R61, R17, 0x1, R22, P3 ;  /* 0x00000001113d1824 */ /* 0x000fe400018e0616 */
[----:B------:R4:W5:Y:S04]  /*0c60*/  @P0 LDG.E R38, desc[UR10][R2.64] ;  /* 0x0000000a02260981 */ /* 0x000968000c1e1900 */
[----:B------:R1:W5:Y:S01]  /*0c70*/  @P0 LDG.E R37, desc[UR10][R18.64] ;  /* 0x0000000a12250981 */ /* 0x000362000c1e1900 */
[----:B0-----:R-:W-:Y:S02]  /*0c80*/  @!P1 CS2R R4, SRZ ;  /* 0x0000000000049805 */ /* 0x001fe4000001ff00 */
[----:B----4-:R-:W-:Y:S01]  /*0c90*/  @P1 IADD3 R10, P3, R6, R23, RZ ;  /* 0x00000017060a1210 */ /* 0x010fe20007f7e0ff */
[----:B------:R-:W-:-:S02]  /*0ca0*/  IMAD.MOV.U32 R20, RZ, RZ, 0x3f800000 ;  /* 0x3f800000ff147424 */ /* 0x000fc400078e00ff */
[----:B------:R-:W-:Y:S01]  /*0cb0*/  @P1 IMAD.X R51, R17, 0x1, R21, P4 ;  /* 0x0000000111331824 */ /* 0x000fe200020e0615 */
[----:B------:R-:W-:Y:S01]  /*0cc0*/  @!P1 MOV R3, RZ ;  /* 0x000000ff00039202 */ /* 0x000fe20000000f00 */
[----:B------:R-:W5:Y:S01]  /*0cd0*/  @P1 LDG.E R5, desc[UR10][R60.64] ;  /* 0x0000000a3c051981 */ /* 0x000f62000c1e1900 */
[----:B-1----:R-:W-:Y:S01]  /*0ce0*/  @P1 IADD3 R18, P0, R6, R24, RZ ;  /* 0x0000001806121210 */ /* 0x002fe20007f1e0ff */
[----:B------:R-:W-:-:S03]  /*0cf0*/  @!P1 IMAD.MOV.U32 R6, RZ, RZ, RZ ;  /* 0x000000ffff069224 */ /* 0x000fc600078e00ff */
[----:B------:R-:W5:Y:S01]  /*0d00*/  @P1 LDG.E R3, desc[UR10][R50.64] ;  /* 0x0000000a32031981 */ /* 0x000f62000c1e1900 */
[----:B------:R-:W-:-:S03]  /*0d10*/  @P1 IADD3.X R19, R0, R22, RZ, P0, !PT ;  /* 0x0000001600131210 */ /* 0x000fc600007fe4ff */
[----:B------:R-:W5:Y:S04]  /*0d20*/  @P2 LDG.E R20, desc[UR10][R44.64] ;  /* 0x0000000a2c142981 */ /* 0x000f68000c1e1900 */
[----:B------:R-:W5:Y:S01]  /*0d30*/  @P1 LDG.E R6, desc[UR10][R18.64] ;  /* 0x0000000a12061981 */ /* 0x000f62000c1e1900 */
[----:B------:R-:W-:Y:S02]  /*0d40*/  @P1 IADD3.X R11, R0, R21, RZ, P3, !PT ;  /* 0x00000015000b1210 */ /* 0x000fe40001ffe4ff */
[----:B------:R-:W-:Y:S01]  /*0d50*/  MOV R15, 0x3bbb989d ;  /* 0x3bbb989d000f7802 */ /* 0x000fe20000000f00 */
[----:B------:R-:W-:Y:S02]  /*0d60*/  IMAD.MOV.U32 R17, RZ, RZ, 0x437c0000 ;  /* 0x437c0000ff117424 */ /* 0x000fe400078e00ff */
[----:B------:R0:W5:Y:S01]  /*0d70*/  @P1 LDG.E R4, desc[UR10][R10.64] ;  /* 0x0000000a0a041981 */ /* 0x000162000c1e1900 */
[----:B------:R-:W-:Y:S01]  /*0d80*/  BSSY B1, `(.L_x_13028) ;  /* 0x0000019000017945 */ /* 0x000fe20003800000 */
[----:B--2---:R-:W-:-:S05]  /*0d90*/  HADD2.F32 R2, -RZ, R8.H0_H0 ;  /* 0x20000008ff027230 */ /* 0x004fca0000004100 */
[----:B------:R-:W-:-:S04]  /*0da0*/  FMUL R0, R2, -1.7020000219345092773 ;  /* 0xbfd9db2302007820 */ /* 0x000fc80000400000 */
[----:B------:R-:W-:-:S04]  /*0db0*/  FFMA.SAT R12, R0, R15, 0.5 ;  /* 0x3f000000000c7423 */ /* 0x000fc8000000200f */
[----:B------:R-:W-:-:S04]  /*0dc0*/  FFMA.RM R12, R12, R17, 12582913 ;  /* 0x4b4000010c0c7423 */ /* 0x000fc80000004011 */
[----:B------:R-:W-:-:S04]  /*0dd0*/  FADD R15, R12, -12583039 ;  /* 0xcb40007f0c0f7421 */ /* 0x000fc80000000000 */
[----:B------:R-:W-:-:S04]  /*0de0*/  FFMA R15, R0, 1.4426950216293334961, -R15 ;  /* 0x3fb8aa3b000f7823 */ /* 0x000fc8000000080f */
[----:B------:R-:W-:-:S04]  /*0df0*/  FFMA R0, R0, 1.925963033500011079e-08, R15 ;  /* 0x32a5706000007823 */ /* 0x000fc8000000000f */
[----:B0-----:R-:W0:Y:S01]  /*0e00*/  MUFU.EX2 R11, R0 ;  /* 0x00000000000b7308 */ /* 0x001e220000000800 */
[----:B------:R-:W-:-:S05]  /*0e10*/  SHF.L.U32 R12, R12, 0x17, RZ ;  /* 0x000000170c0c7819 */ /* 0x000fca00000006ff */
[----:B0-----:R-:W-:-:S04]  /*0e20*/  FFMA R12, R12, R11, 1 ;  /* 0x3f8000000c0c7423 */ /* 0x001fc8000000000b */
[----:B------:R-:W-:-:S05]  /*0e30*/  VIADD R10, R12, 0x1800000 ;  /* 0x018000000c0a7836 */ /* 0x000fca0000000000 */
[----:B------:R-:W-:-:S04]  /*0e40*/  LOP3.LUT R10, R10, 0x7f800000, RZ, 0xc0, !PT ;  /* 0x7f8000000a0a7812 */ /* 0x000fc800078ec0ff */
[----:B------:R-:W-:Y:S01]  /*0e50*/  ISETP.GT.U32.AND P0, PT, R10, 0x1ffffff, PT ;  /* 0x01ffffff0a00780c */ /* 0x000fe20003f04070 */
[----:B---3--:R-:W-:Y:S02]  /*0e60*/  HADD2.F32 R15, -RZ, R13.H0_H0 ;  /* 0x2000000dff0f7230 */ /* 0x008fe40000004100 */
[----:B------:R-:W-:-:S10]  /*0e70*/  FMUL R2, R2, 1.7020000219345092773 ;  /* 0x3fd9db2302027820 */ /* 0x000fd40000400000 */
[----:B------:R-:W-:Y:S05]  /*0e80*/  @P0 BRA `(.L_x_13029) ;  /* 0x0000000000100947 */ /* 0x000fea0003800000 */
[----:B------:R-:W-:Y:S02]  /*0e90*/  MOV R0, R12 ;  /* 0x0000000c00007202 */ /* 0x000fe40000000f00 */
[----:B------:R-:W-:-:S07]  /*0ea0*/  MOV R44, 0xec0 ;  /* 0x00000ec0002c7802 */ /* 0x000fce0000000f00 */
[----:B-----5:R-:W-:Y:S05]  /*0eb0*/  CALL.REL.NOINC `($__internal_311_$__cuda_sm20_rcp_rn_f32_slowpath) ;  /* 0x0000008000647944 */ /* 0x020fea0003c00000 */
[----:B------:R-:W-:Y:S05]  /*0ec0*/  BRA `(.L_x_13030) ;  /* 0x0000000000107947 */ /* 0x000fea0003800000 */
.L_x_13029:
[----:B------:R-:W0:Y:S02]  /*0ed0*/  MUFU.RCP R53, R12 ;  /* 0x0000000c00357308 */ /* 0x000e240000001000 */
[----:B0-----:R-:W-:-:S04]  /*0ee0*/  FFMA R0, R12, R53, -1 ;  /* 0xbf8000000c007423 */ /* 0x001fc80000000035 */
[----:B------:R-:W-:-:S04]  /*0ef0*/  FADD.FTZ R0, -R0, -RZ ;  /* 0x800000ff00007221 */ /* 0x000fc80000010100 */
[----:B------:R-:W-:-:S07]  /*0f00*/  FFMA R53, R53, R0, R53 ;  /* 0x0000000035357223 */ /* 0x000fce0000000035 */
.L_x_13030:
[----:B------:R-:W-:Y:S05]  /*0f10*/  BSYNC B1 ;  /* 0x0000000000017941 */ /* 0x000fea0003800000 */
.L_x_13028:
        /* <DEDUP_REMOVED lines=25> */
[----:B-----5:R-:W-:Y:S05]  /*10b0*/  CALL.REL.NOINC `($__internal_311_$__cuda_sm20_rcp_rn_f32_slowpath) ;  /* 0x0000007c00e47944 */ /* 0x020fea0003c00000 */
[----:B------:R-:W-:Y:S05]  /*10c0*/  BRA `(.L_x_13033) ;  /* 0x0000000000107947 */ /* 0x000fea0003800000 */
.L_x_13032:
[----:B------:R-:W0:Y:S02]  /*10d0*/  MUFU.RCP R53, R12 ;  /* 0x0000000c00357308 */ /* 0x000e240000001000 */
[----:B0-----:R-:W-:-:S04]  /*10e0*/  FFMA R0, R12, R53, -1 ;  /* 0xbf8000000c007423 */ /* 0x001fc80000000035 */
[----:B------:R-:W-:-:S04]  /*10f0*/  FADD.FTZ R0, -R0, -RZ ;  /* 0x800000ff00007221 */ /* 0x000fc80000010100 */
[----:B------:R-:W-:-:S07]  /*1100*/  FFMA R53, R53, R0, R53 ;  /* 0x0000000035357223 */ /* 0x000fce0000000035 */
.L_x_13033:
[----:B------:R-:W-:Y:S05]  /*1110*/  BSYNC B1 ;  /* 0x0000000000017941 */ /* 0x000fea0003800000 */
.L_x_13031:
[----:B-----5:R-:W-:Y:S01]  /*1120*/  HADD2.F32 R8, -RZ, R7.H0_H0 ;  /* 0x20000007ff087230 */ /* 0x020fe20000004100 */
        /* <DEDUP_REMOVED lines=14> */
[----:B------:R-:W-:-:S03]  /*1210*/  FMUL R2, R8, 1.7020000219345092773 ;  /* 0x3fd9db2308027820 */ /* 0x000fc60000400000 */
[----:B------:R-:W-:Y:S01]  /*1220*/  FMUL R13, R13, R0 ;  /* 0x000000000d0d7220 */ /* 0x000fe20000400000 */
[----:B0-----:R-:W-:Y:S01]  /*1230*/  FFMA R18, R10, R11, 1 ;  /* 0x3f8000000a127423 */ /* 0x001fe2000000000b */
[----:B------:R-:W-:-:S03]  /*1240*/  HADD2.F32 R11, -RZ, R9.H0_H0 ;  /* 0x20000009ff0b7230 */ /* 0x000fc60000004100 */
[----:B------:R-:W-:-:S05]  /*1250*/  VIADD R10, R18, 0x1800000 ;  /* 0x01800000120a7836 */ /* 0x000fca0000000000 */
[----:B------:R-:W-:-:S04]  /*1260*/  LOP3.LUT R10, R10, 0x7f800000, RZ, 0xc0, !PT ;  /* 0x7f8000000a0a7812 */ /* 0x000fc800078ec0ff */
[----:B------:R-:W-:-:S13]  /*1270*/  ISETP.GT.U32.AND P0, PT, R10, 0x1ffffff, PT ;  /* 0x01ffffff0a00780c */ /* 0x000fda0003f04070 */
[----:B------:R-:W-:Y:S05]  /*1280*/  @P0 BRA `(.L_x_13035) ;  /* 0x0000000000100947 */ /* 0x000fea0003800000 */
[----:B------:R-:W-:Y:S02]  /*1290*/  MOV R0, R18 ;  /* 0x0000001200007202 */ /* 0x000fe40000000f00 */
[----:B------:R-:W-:-:S07]  /*12a0*/  MOV R44, 0x12c0 ;  /* 0x000012c0002c7802 */ /* 0x000fce0000000f00 */
[----:B------:R-:W-:Y:S05]  /*12b0*/  CALL.REL.NOINC `($__internal_311_$__cuda_sm20_rcp_rn_f32_slowpath) ;  /* 0x0000007c00647944 */ /* 0x000fea0003c00000 */
[----:B------:R-:W-:Y:S05]  /*12c0*/  BRA `(.L_x_13036) ;  /* 0x0000000000107947 */ /* 0x000fea0003800000 */
.L_x_13035:
[----:B------:R-:W0:Y:S02]  /*12d0*/  MUFU.RCP R53, R18 ;  /* 0x0000001200357308 */ /* 0x000e240000001000 */
[----:B0-----:R-:W-:-:S04]  /*12e0*/  FFMA R0, R18, R53, -1 ;  /* 0xbf80000012007423 */ /* 0x001fc80000000035 */
[----:B------:R-:W-:-:S04]  /*12f0*/  FADD.FTZ R0, -R0, -RZ ;  /* 0x800000ff00007221 */ /* 0x000fc80000010100 */
[----:B------:R-:W-:-:S07]  /*1300*/  FFMA R53, R53, R0, R53 ;  /* 0x0000000035357223 */ /* 0x000fce0000000035 */
.L_x_13036:
[----:B------:R-:W-:Y:S05]  /*1310*/  BSYNC B1 ;  /* 0x0000000000017941 */ /* 0x000fea0003800000 */
.L_x_13034:
        /* <DEDUP_REMOVED lines=25> */
[----:B------:R-:W-:Y:S05]  /*14b0*/  CALL.REL.NOINC `($__internal_311_$__cuda_sm20_rcp_rn_f32_slowpath) ;  /* 0x0000007800e47944 */ /* 0x000fea0003c00000 */
[----:B------:R-:W-:Y:S05]  /*14c0*/  BRA `(.L_x_13039) ;  /* 0x0000000000107947 */ /* 0x000fea0003800000 */
.L_x_13038:
[----:B------:R-:W0:Y:S02]  /*14d0*/  MUFU.RCP R53, R10 ;  /* 0x0000000a00357308 */ /* 0x000e240000001000 */
[----:B0-----:R-:W-:-:S04]  /*14e0*/  FFMA R0, R10, R53, -1 ;  /* 0xbf8000000a007423 */ /* 0x001fc80000000035 */
[----:B------:R-:W-:-:S04]  /*14f0*/  FADD.FTZ R0, -R0, -RZ ;  /* 0x800000ff00007221 */ /* 0x000fc80000010100 */
[----:B------:R-:W-:-:S07]  /*1500*/  FFMA R53, R53, R0, R53 ;  /* 0x0000000035357223 */ /* 0x000fce0000000035 */
.L_x_13039:
[----:B------:R-:W-:Y:S05]  /*1510*/  BSYNC B1 ;  /* 0x0000000000017941 */ /* 0x000fea0003800000 */
.L_x_13037:
        /* <DEDUP_REMOVED lines=20> */
[----:B------:R-:W-:Y:S02]  /*1660*/  HADD2.F32 R7, -RZ, R5.H0_H0 ;  /* 0x20000005ff077230 */ /* 0x000fe40000004100 */
[----:B------:R-:W-:-:S10]  /*1670*/  FMUL R9, R9, R0 ;  /* 0x0000000009097220 */ /* 0x000fd40000400000 */
[----:B------:R-:W-:Y:S05]  /*1680*/  @P0 BRA `(.L_x_13041) ;  /* 0x0000000000100947 */ /* 0x000fea0003800000 */
[----:B------:R-:W-:Y:S02]  /*1690*/  MOV R0, R10 ;  /* 0x0000000a00007202 */ /* 0x000fe40000000f00 */
[----:B------:R-:W-:-:S07]  /*16a0*/  MOV R44, 0x16c0 ;  /* 0x000016c0002c7802 */ /* 0x000fce0000000f00 */
[----:B------:R-:W-:Y:S05]  /*16b0*/  CALL.REL.NOINC `($__internal_311_$__cuda_sm20_rcp_rn_f32_slowpath) ;  /* 0x0000007800647944 */ /* 0x000fea0003c00000 */
[----:B------:R-:W-:Y:S05]  /*16c0*/  BRA `(.L_x_13042) ;  /* 0x0000000000107947 */ /* 0x000fea0003800000 */
.L_x_13041:
[----:B------:R-:W0:Y:S02]  /*16d0*/  MUFU.RCP R53, R10 ;  /* 0x0000000a00357308 */ /* 0x000e240000001000 */
[----:B0-----:R-:W-:-:S04]  /*16e0*/  FFMA R0, R10, R53, -1 ;  /* 0xbf8000000a007423 */ /* 0x001fc80000000035 */
[----:B------:R-:W-:-:S04]  /*16f0*/  FADD.FTZ R0, -R0, -RZ ;  /* 0x800000ff00007221 */ /* 0x000fc80000010100 */
[----:B------:R-:W-:-:S07]  /*1700*/  FFMA R53, R53, R0, R53 ;  /* 0x0000000035357223 */ /* 0x000fce0000000035 */
.L_x_13042:
[----:B------:R-:W-:Y:S05]  /*1710*/  BSYNC B1 ;  /* 0x0000000000017941 */ /* 0x000fea0003800000 */
.L_x_13040:
        /* <DEDUP_REMOVED lines=27> */
.L_x_13044:
[----:B------:R-:W0:Y:S02]  /*18d0*/  MUFU.RCP R53, R10 ;  /* 0x0000000a00357308 */ /* 0x000e240000001000 */
[----:B0-----:R-:W-:-:S04]  /*18e0*/  FFMA R0, R10, R53, -1 ;  /* 0xbf8000000a007423 */ /* 0x001fc80000000035 */
[----:B------:R-:W-:-:S04]  /*18f0*/  FADD.FTZ R0, -R0, -RZ ;  /* 0x800000ff00007221 */ /* 0x000fc80000010100 */
[----:B------:R-:W-:-:S07]  /*1900*/  FFMA R53, R53, R0, R53 ;  /* 0x0000000035357223 */ /* 0x000fce0000000035 */
.L_x_13045:
[----:B------:R-:W-:Y:S05]  /*1910*/  BSYNC B1 ;  /* 0x0000000000017941 */ /* 0x000fea0003800000 */
.L_x_13043:
        /* <DEDUP_REMOVED lines=27> */
.L_x_13047:
[----:B------:R-:W0:Y:S02]  /*1ad0*/  MUFU.RCP R53, R10 ;  /* 0x0000000a00357308 */ /* 0x000e240000001000 */
[----:B0-----:R-:W-:-:S04]  /*1ae0*/  FFMA R0, R10, R53, -1 ;  /* 0xbf8000000a007423 */ /* 0x001fc80000000035 */
[----:B------:R-:W-:-:S04]  /*1af0*/  FADD.FTZ R0, -R0, -RZ ;  /* 0x800000ff00007221 */ /* 0x000fc80000010100 */
[----:B------:R-:W-:-:S07]  /*1b00*/  FFMA R53, R53, R0, R53 ;  /* 0x0000000035357223 */ /* 0x000fce0000000035 */
.L_x_13048:
[----:B------:R-:W-:Y:S05]  /*1b10*/  BSYNC B1 ;  /* 0x0000000000017941 */ /* 0x000fea0003800000 */
.L_x_13046:
        /* <DEDUP_REMOVED lines=21> */
[----:B------:R-:W-:-:S12]  /*1c70*/  HADD2.F32 R4, -RZ, R6.H1_H1 ;  /* 0x30000006ff047230 */ /* 0x000fd80000004100 */
[----:B------:R-:W-:Y:S05]  /*1c80*/  @P0 BRA `(.L_x_13050) ;  /* 0x0000000000100947 */ /* 0x000fea0003800000 */
[----:B------:R-:W-:Y:S01]  /*1c90*/  IMAD.MOV.U32 R0, RZ, RZ, R10 ;  /* 0x000000ffff007224 */ /* 0x000fe200078e000a */
[----:B------:R-:W-:-:S07]  /*1ca0*/  MOV R44, 0x1cc0 ;  /* 0x00001cc0002c7802 */ /* 0x000fce0000000f00 */
[----:B------:R-:W-:Y:S05]  /*1cb0*/  CALL.REL.NOINC `($__internal_311_$__cuda_sm20_rcp_rn_f32_slowpath) ;  /* 0x0000007000e47944 */ /* 0x000fea0003c00000 */
[----:B------:R-:W-:Y:S05]  /*1cc0*/  BRA `(.L_x_13051) ;  /* 0x0000000000107947 */ /* 0x000fea0003800000 */
.L_x_13050:
[----:B------:R-:W0:Y:S02]  /*1cd0*/  MUFU.RCP R53, R10 ;  /* 0x0000000a00357308 */ /* 0x000e240000001000 */
[----:B0-----:R-:W-:-:S04]  /*1ce0*/  FFMA R0, R10, R53, -1 ;  /* 0xbf8000000a007423 */ /* 0x001fc80000000035 */
[----:B------:R-:W-:-:S04]  /*1cf0*/  FADD.FTZ R0, -R0, -RZ ;  /* 0x800000ff00007221 */ /* 0x000fc80000010100 */
[----:B------:R-:W-:-:S07]  /*1d00*/  FFMA R53, R53, R0, R53 ;  /* 0x0000000035357223 */ /* 0x000fce0000000035 */
.L_x_13051:
[----:B------:R-:W-:Y:S05]  /*1d10*/  BSYNC B1 ;  /* 0x0000000000017941 */ /* 0x000fea0003800000 */
.L_x_13049:
        /* <DEDUP_REMOVED lines=8> */
[----:B------:R-:W-:Y:S01]  /*1da0*/  IADD3 R0, -R18, R29, RZ ;  /* 0x0000001d12007210 */ /* 0x000fe20007ffe1ff */
[----:B------:R-:W-:Y:S01]  /*1db0*/  FMUL R51, R13, R20 ;  /* 0x000000140d337220 */ /* 0x000fe20000400000 */
[----:B------:R-:W-:Y:S01]  /*1dc0*/  LEA.HI.X R16, R41, UR5, R16, 0x5, P1 ;  /* 0x0000000529107c11 */ /* 0x000fe200088f2c10 */
[----:B------:R-:W-:Y:S01]  /*1dd0*/  FFMA R41, R2, R8, R53 ;  /* 0x0000000802297223 */ /* 0x000fe20000000035 */
[----:B------:R-:W-:Y:S01]  /*1de0*/  LOP3.LUT R6, R0, 0x1f, RZ, 0xc0, !PT ;  /* 0x0000001f00067812 */ /* 0x000fe200078ec0ff */
[----:B------:R-:W-:Y:S01]  /*1df0*/  FADD R8, RZ, R15 ;  /* 0x0000000fff087221 */ /* 0x000fe20000000000 */
[----:B------:R-:W-:Y:S01]  /*1e00*/  FMNMX R2, RZ, |R15|, !PT ;  /* 0x4000000fff027209 */ /* 0x000fe20007800000 */
[----:B------:R-:W-:Y:S01]  /*1e10*/  FMUL R41, R4, R41 ;  /* 0x0000002904297220 */ /* 0x000fe20000400000 */
[----:B------:R-:W-:Y:S01]  /*1e20*/  ISETP.GE.U32.OR P0, PT, R6, R25, P0 ;  /* 0x000000190600720c */ /* 0x000fe20000706470 */
[----:B------:R-:W-:Y:S01]  /*1e30*/  FMUL R6, R15, R20 ;  /* 0x000000140f067220 */ /* 0x000fe20000400000 */
[----:B------:R-:W-:Y:S01]  /*1e40*/  FMNMX R10, |R13|, R2, !PT ;  /* 0x000000020d0a7209 */ /* 0x000fe20007800200 */
[----:B------:R-:W-:Y:S01]  /*1e50*/  FADD R2, R11, R8 ;  /* 0x000000080b027221 */ /* 0x000fe20000000000 */
[----:B------:R-:W-:Y:S01]  /*1e60*/  FADD R46, R9, R46 ;  /* 0x0000002e092e7221 */ /* 0x000fe20000000000 */
[----:B------:R-:W-:Y:S01]  /*1e70*/  F2FP.SATFINITE.E4M3.F32.PACK_AB_MERGE_C R51, RZ, R51, RZ ;  /* 0x00000033ff33723e */ /* 0x000fe200048070ff */
[----:B------:R-:W-:Y:S01]  /*1e80*/  FMUL R50, R7, R20 ;  /* 0x0000001407327220 */ /* 0x000fe20000400000 */
[C---:B------:R-:W-:Y:S01]  /*1e90*/  FMNMX R4, |R11|.reuse, R10, !PT ;  /* 0x0000000a0b047209 */ /* 0x040fe20007800200 */
[----:B------:R-:W-:Y:S01]  /*1ea0*/  FMUL R11, R11, R20 ;  /* 0x000000140b0b7220 */ /* 0x000fe20000400000 */
[----:B------:R-:W-:Y:S01]  /*1eb0*/  F2FP.SATFINITE.E4M3.F32.PACK_AB_MERGE_C R6, RZ, R6, RZ ;  /* 0x00000006ff06723e */ /* 0x000fe200048070ff */
[----:B------:R-:W-:Y:S01]  /*1ec0*/  FMUL R34, R41, R20 ;  /* 0x0000001429227220 */ /* 0x000fe20000400000 */
[C---:B------:R-:W-:Y:S01]  /*1ed0*/  FMNMX R48, |R9|.reuse, R4, !PT ;  /* 0x0000000409307209 */ /* 0x040fe20007800200 */
[----:B------:R-:W-:Y:S01]  /*1ee0*/  FMUL R9, R9, R20 ;  /* 0x0000001409097220 */ /* 0x000fe20000400000 */
[C---:B------:R-:W-:Y:S01]  /*1ef0*/  @!P0 LEA R44, P1, R56.reuse, R17, 0x1 ;  /* 0x00000011382c8211 */ /* 0x040fe200078208ff */
[----:B------:R-:W-:Y:S01]  /*1f00*/  BSSY B0, `(.L_x_13052) ;  /* 0x0000024000007945 */ /* 0x000fe20003800000 */
[----:B------:R-:W-:Y:S01]  /*1f10*/  F2FP.SATFINITE.E4M3.F32.PACK_AB_MERGE_C R15, RZ, R11, RZ ;  /* 0x0000000bff0f723e */ /* 0x000fe200048070ff */
[----:B------:R-:W-:Y:S01]  /*1f20*/  FADD R2, R7, R2 ;  /* 0x0000000207027221 */ /* 0x000fe20000000000 */
[----:B------:R-:W-:-:S02]  /*1f30*/  @!P0 LEA.HI.X R45, R56, R16, R57, 0x1, P1 ;  /* 0x00000010382d8211 */ /* 0x000fc400008f0c39 */
[----:B------:R-:W-:Y:S02]  /*1f40*/  @!P0 IADD3 R10, P1, R56, R42, RZ ;  /* 0x0000002a380a8210 */ /* 0x000fe40007f3e0ff */
[----:B------:R-:W-:Y:S02]  /*1f50*/  F2FP.SATFINITE.E4M3.F32.PACK_AB_MERGE_C R4, RZ, R9, RZ ;  /* 0x00000009ff04723e */ /* 0x000fe400048070ff */
[----:B------:R-:W-:Y:S01]  /*1f60*/  @!P0 PRMT R55, R51, 0x7604, R6 ;  /* 0x0000760433378816 */ /* 0x000fe20000000006 */
[----:B------:R-:W-:Y:S01]  /*1f70*/  @!P0 IMAD.X R11, R57, 0x1, R43, P1 ;  /* 0x00000001390b8824 */ /* 0x000fe200008e062b */
[----:B------:R-:W-:Y:S02]  /*1f80*/  @!P0 LEA R8, P1, R10, R17, 0x1 ;  /* 0x000000110a088211 */ /* 0x000fe400078208ff */
[----:B------:R-:W-:Y:S01]  /*1f90*/  LOP3.LUT R13, R4, 0xffff, RZ, 0xc0, !PT ;  /* 0x0000ffff040d7812 */ /* 0x000fe200078ec0ff */
[----:B------:R0:W-:Y:S01]  /*1fa0*/  @!P0 STG.E.U16 desc[UR10][R44.64], R55 ;  /* 0x000000372c008986 */ /* 0x0001e2000c10150a */
[----:B------:R-:W-:-:S02]  /*1fb0*/  @!P0 LEA.HI.X R9, R10, R16, R11, 0x1, P1 ;  /* 0x000000100a098211 */ /* 0x000fc400008f0c0b */
[----:B------:R-:W-:Y:S02]  /*1fc0*/  LOP3.LUT R11, R15, 0xffff, RZ, 0xc0, !PT ;  /* 0x0000ffff0f0b7812 */ /* 0x000fe400078ec0ff */
[----:B------:R-:W-:Y:S02]  /*1fd0*/  @!P0 PRMT R15, R4, 0x7604, R15 ;  /* 0x00007604040f8816 */ /* 0x000fe4000000000f */
[----:B------:R-:W-:Y:S01]  /*1fe0*/  LOP3.LUT R4, R51, 0xff, RZ, 0xc0, !PT ;  /* 0x000000ff33047812 */ /* 0x000fe200078ec0ff */
[-C--:B------:R-:W-:Y:S01]  /*1ff0*/  FMUL R51, R5, R20.reuse ;  /* 0x0000001405337220 */ /* 0x080fe20000400000 */
[----:B------:R-:W-:Y:S01]  /*2000*/  LOP3.LUT R36, R6, 0xff, RZ, 0xc0, !PT ;  /* 0x000000ff06247812 */ /* 0x000fe200078ec0ff */
[----:B------:R1:W-:Y:S01]  /*2010*/  @!P0 STG.E.U16 desc[UR10][R8.64], R15 ;  /* 0x0000000f08008986 */ /* 0x0003e2000c10150a */
[----:B------:R-:W-:Y:S01]  /*2020*/  PRMT R4, R13, 0x7604, R4 ;  /* 0x000076040d047816 */ /* 0x000fe20000000004 */
        /* <DEDUP_REMOVED lines=17> */
.L_x_13053:
[----:B------:R-:W-:Y:S05]  /*2140*/  BSYNC B0 ;  /* 0x0000000000007941 */ /* 0x000fea0003800000 */
.L_x_13052:
[----:B------:R-:W-:Y:S04]  /*2150*/  BSSY B0, `(.L_x_13054) ;  /* 0x000000b000007945 */ /* 0x000fe80003800000 */
[----:B------:R-:W-:Y:S05]  /*2160*/  @P0 BRA `(.L_x_13055) ;  /* 0x0000000000240947 */ /* 0x000fea0003800000 */
[----:B0-----:R-:W-:Y:S01]  /*2170*/  MOV R6, R56 ;  /* 0x0000003800067202 */ /* 0x001fe20000000f00 */
[----:B------:R-:W-:Y:S02]  /*2180*/  IMAD.MOV.U32 R7, RZ, RZ, R57 ;  /* 0x000000ffff077224 */ /* 0x000fe400078e0039 */
[----:B------:R-:W-:Y:S02]  /*2190*/  IMAD R9, R43, 0x3, RZ ;  /* 0x000000032b097824 */ /* 0x000fe400078e02ff */
[----:B------:R-:W-:-:S05]  /*21a0*/  IMAD.WIDE.U32 R6, R42, 0x3, R6 ;  /* 0x000000032a067825 */ /* 0x000fca00078e0006 */
[----:B------:R-:W-:Y:S02]  /*21b0*/  IADD3 R9, R7, R9, RZ ;  /* 0x0000000907097210 */ /* 0x000fe40007ffe0ff */
[----:B------:R-:W-:Y:S02]  /*21c0*/  LEA R8, P0, R6, R17, 0x1 ;  /* 0x0000001106087211 */ /* 0x000fe400078008ff */
[----:B------:R-:W-:Y:S02]  /*21d0*/  PRMT R7, R34, 0x7604, R55 ;  /* 0x0000760422077816 */ /* 0x000fe40000000037 */
[----:B------:R-:W-:-:S05]  /*21e0*/  LEA.HI.X R9, R6, R16, R9, 0x1, P0 ;  /* 0x0000001006097211 */ /* 0x000fca00000f0c09 */
[----:B------:R1:W-:Y:S04]  /*21f0*/  STG.E.U16 desc[UR10][R8.64], R7 ;  /* 0x0000000708007986 */ /* 0x0003e8000c10150a */
.L_x_13055:
[----:B------:R-:W-:Y:S05]  /*2200*/  BSYNC B0 ;  /* 0x0000000000007941 */ /* 0x000fea0003800000 */
.L_x_13054:
[----:B0-----:R-:W-:Y:S01]  /*2210*/  VIADD R6, R0, 0x1e ;  /* 0x0000001e00067836 */ /* 0x001fe20000000000 */
[----:B-1----:R-:W-:Y:S02]  /*2220*/  LOP3.LUT R7, R18, 0x2, RZ, 0xfc, !PT ;  /* 0x0000000212077812 */ /* 0x002fe400078efcff */
[----:B------:R-:W-:Y:S02]  /*2230*/  SHF.L.U64.HI R9, R42, 0x2, R43 ;  /* 0x000000022a097819 */ /* 0x000fe4000001022b */
[----:B------:R-:W-:Y:S02]  /*2240*/  ISETP.GE.U32.AND P0, PT, R7, R26, PT ;  /* 0x0000001a0700720c */ /* 0x000fe40003f06070 */
[----:B------:R-:W-:Y:S02]  /*2250*/  LOP3.LUT R6, R6, 0x1f, RZ, 0xc0, !PT ;  /* 0x0000001f06067812 */ /* 0x000fe400078ec0ff */
[----:B------:R-:W-:Y:S02]  /*2260*/  SHF.L.U32 R7, R42, 0x2, RZ ;  /* 0x000000022a077819 */ /* 0x000fe400000006ff */
[----:B------:R-:W-:-:S02]  /*2270*/  ISETP.LT.U32.AND P0, PT, R6, R25, !P0 ;  /* 0x000000190600720c */ /* 0x000fc40004701070 */
[----:B------:R-:W-:-:S04]  /*2280*/  IADD3 R15, P1, R7, R58, RZ ;  /* 0x0000003a070f7210 */ /* 0x000fc80007f3e0ff */
[----:B------:R-:W-:Y:S01]  /*2290*/  IADD3 R6, P2, R6, R15, RZ ;  /* 0x0000000f06067210 */ /* 0x000fe20007f5e0ff */
[----:B------:R-:W-:-:S06]  /*22a0*/  IMAD.X R14, R9, 0x1, R14, P1 ;  /* 0x00000001090e7824 */ /* 0x000fcc00008e060e */
[----:B------:R-:W-:Y:S01]  /*22b0*/  @P0 IADD3 R8, P1, R6, R7, RZ ;  /* 0x0000000706080210 */ /* 0x000fe20007f3e0ff */
[----:B------:R-:W-:Y:S01]  /*22c0*/  @P0 IMAD R53, R43, 0x5, RZ ;  /* 0x000000052b350824 */ /* 0x000fe200078e02ff */
[----:B------:R-:W-:Y:S02]  /*22d0*/  IADD3.X R7, RZ, R14, RZ, P2, !PT ;  /* 0x0000000eff077210 */ /* 0x000fe400017fe4ff */
[----:B------:R-:W-:Y:S02]  /*22e0*/  @!P0 CS2R R12, SRZ ;  /* 0x00000000000c8805 */ /* 0x000fe4000001ff00 */
[----:B------:R-:W-:Y:S01]  /*22f0*/  @P0 SHF.L.U32 R10, R8, 0x2, RZ ;  /* 0x00000002080a0819 */ /* 0x000fe200000006ff */
[----:B------:R-:W-:-:S03]  /*2300*/  @P0 IMAD.X R9, R7, 0x1, R9, P1 ;  /* 0x0000000107090824 */ /* 0x000fc600008e0609 */
[----:B------:R-:W-:Y:S02]  /*2310*/  @P0 IADD3 R44, P1, R10, R24, RZ ;  /* 0x000000180a2c0210 */ /* 0x000fe40007f3e0ff */
[----:B------:R-:W-:-:S05]  /*2320*/  @P0 SHF.L.U64.HI R8, R8, 0x2, R9 ;  /* 0x0000000208080819 */ /* 0x000fca0000010209 */
[----:B------:R-:W-:Y:S01]  /*2330*/  @P0 IMAD.X R45, R8, 0x1, R22, P1 ;  /* 0x00000001082d0824 */ /* 0x000fe200008e0616 */
[----:B------:R-:W-:-:S04]  /*2340*/  @P0 IADD3 R10, P1, R10, R23, RZ ;  /* 0x000000170a0a0210 */ /* 0x000fc80007f3e0ff */
[----:B------:R-:W-:Y:S01]  /*2350*/  @P0 IADD3.X R11, R8, R21, RZ, P1, !PT ;  /* 0x00000015080b0210 */ /* 0x000fe20000ffe4ff */
[----:B------:R-:W-:Y:S01]  /*2360*/  @P0 IMAD.WIDE.U32 R8, R42, 0x5, R6 ;  /* 0x000000052a080825 */ /* 0x000fe200078e0006 */
[----:B------:R0:W5:Y:S03]  /*2370*/  @P0 LDG.E R13, desc[UR10][R44.64] ;  /* 0x0000000a2c0d0981 */ /* 0x000166000c1e1900 */
[----:B------:R-:W-:Y:S02]  /*2380*/  @P0 IMAD.IADD R9, R53, 0x1, R9 ;  /* 0x0000000135090824 */ /* 0x000fe400078e0209 */
[----:B------:R-:W-:Y:S01]  /*2390*/  IMAD.U32 R50, R50, 0x10000, RZ ;  /* 0x0001000032327824 */ /* 0x000fe200078e00ff */
[----:B------:R-:W-:Y:S01]  /*23a0*/  SHF.L.U32 R51, R51, 0x10, RZ ;  /* 0x0000001033337819 */ /* 0x000fe200000006ff */
[----:B------:R-:W-:Y:S01]  /*23b0*/  FADD R46, R5, R46 ;  /* 0x0000002e052e7221 */ /* 0x000fe20000000000 */
[----:B------:R-:W-:Y:S01]  /*23c0*/  @P0 SHF.L.U64.HI R9, R8, 0x2, R9 ;  /* 0x0000000208090819 */ /* 0x000fe20000010209 */
[----:B------:R-:W5:Y:S01]  /*23d0*/  @P0 LDG.E R12, desc[UR10][R10.64] ;  /* 0x0000000a0a0c0981 */ /* 0x000f62000c1e1900 */
[----:B0-----:R-:W-:-:S02]  /*23e0*/  LOP3.LUT R45, R36, 0xffff, RZ, 0xc0, !PT ;  /* 0x0000ffff242d7812 */ /* 0x001fc400078ec0ff */
[----:B------:R-:W-:Y:S02]  /*23f0*/  @P0 SHF.L.U32 R8, R8, 0x2, RZ ;  /* 0x0000000208080819 */ /* 0x000fe400000006ff */
[----:B------:R-:W-:Y:S02]  /*2400*/  LOP3.LUT R36, R4, 0xffff, RZ, 0xc0, !PT ;  /* 0x0000ffff04247812 */ /* 0x000fe400078ec0ff */
[----:B------:R-:W-:Y:S02]  /*2410*/  LOP3.LUT R4, R45, 0xff0000, R50, 0xf8, !PT ;  /* 0x00ff00002d047812 */ /* 0x000fe400078ef832 */
[----:B------:R-:W-:Y:S01]  /*2420*/  @P0 IADD3 R50, P1, R8, R24, RZ ;  /* 0x0000001808320210 */ /* 0x000fe20007f3e0ff */
[----:B------:R-:W-:Y:S01]  /*2430*/  @P0 IMAD R53, R43, 0x6, RZ ;  /* 0x000000062b350824 */ /* 0x000fe200078e02ff */
[----:B------:R-:W-:Y:S02]  /*2440*/  LOP3.LUT R36, R36, 0xff0000, R51, 0xf8, !PT ;  /* 0x00ff000024247812 */ /* 0x000fe400078ef833 */
[----:B------:R-:W-:Y:S01]  /*2450*/  @!P0 CS2R R10, SRZ ;  /* 0x00000000000a8805 */ /* 0x000fe2000001ff00 */
[----:B------:R-:W-:Y:S01]  /*2460*/  @P0 IMAD.X R51, R9, 0x1, R22, P1 ;  /* 0x0000000109330824 */ /* 0x000fe200008e0616 */
[----:B------:R-:W-:Y:S01]  /*2470*/  @P0 IADD3 R44, P1, R8, R23, RZ ;  /* 0x00000017082c0210 */ /* 0x000fe20007f3e0ff */
[----:B------:R-:W-:-:S03]  /*2480*/  @P0 IMAD.MOV.U32 R8, RZ, RZ, R6 ;  /* 0x000000ffff080224 */ /* 0x000fc600078e0006 */
[----:B------:R-:W-:Y:S01]  /*2490*/  @P0 IADD3.X R45, R9, R21, RZ, P1, !PT ;  /* 0x00000015092d0210 */ /* 0x000fe20000ffe4ff */
[----:B------:R-:W5:Y:S01]  /*24a0*/  @P0 LDG.E R11, desc[UR10][R50.64] ;  /* 0x0000000a320b0981 */ /* 0x000f62000c1e1900 */
[----:B------:R-:W-:Y:S02]  /*24b0*/  @P0 MOV R9, R7 ;  /* 0x0000000700090202 */ /* 0x000fe40000000f00 */
[----:B------:R-:W-:Y:S01]  /*24c0*/  FMNMX R48, |R5|, R48, !PT ;  /* 0x0000003005307209 */ /* 0x000fe20007800200 */
[----:B------:R0:W5:Y:S01]  /*24d0*/  @P0 LDG.E R10, desc[UR10][R44.64] ;  /* 0x0000000a2c0a0981 */ /* 0x000162000c1e1900 */
[----:B------:R-:W-:-:S04]  /*24e0*/  @P0 IMAD.WIDE.U32 R8, R42, 0x6, R8 ;  /* 0x000000062a080825 */ /* 0x000fc800078e0008 */
[----:B------:R-:W-:Y:S01]  /*24f0*/  @P0 IMAD.IADD R53, R53, 0x1, R9 ;  /* 0x0000000135350824 */ /* 0x000fe200078e0209 */
[----:B------:R-:W-:Y:S01]  /*2500*/  LOP3.LUT R9, R55, 0xffff, RZ, 0xc0, !PT ;  /* 0x0000ffff37097812 */ /* 0x000fe200078ec0ff */
[----:B------:R-:W-:Y:S01]  /*2510*/  @P0 IMAD.MOV.U32 R5, RZ, RZ, R7 ;  /* 0x000000ffff050224 */ /* 0x000fe200078e0007 */
[C---:B------:R-:W-:Y:S02]  /*2520*/  @P0 SHF.L.U32 R56, R8.reuse, 0x2, RZ ;  /* 0x0000000208380819 */ /* 0x040fe400000006ff */
[----:B------:R-:W-:Y:S01]  /*2530*/  @P0 SHF.L.U64.HI R53, R8, 0x2, R53 ;  /* 0x0000000208350819 */ /* 0x000fe20000010235 */
[----:B------:R-:W-:Y:S01]  /*2540*/  IMAD R9, R9, 0x1000000, R4 ;  /* 0x0100000009097824 */ /* 0x000fe200078e0204 */
[----:B------:R-:W-:Y:S01]  /*2550*/  @P0 MOV R4, R6 ;  /* 0x0000000600040202 */ /* 0x000fe20000000f00 */
[----:B------:R-:W-:Y:S01]  /*2560*/  @P0 IMAD R7, R43, 0x7, RZ ;  /* 0x000000072b070824 */ /* 0x000fe200078e02ff */
[----:B0-----:R-:W-:Y:S01]  /*2570*/  @P0 IADD3 R44, P1, R56, R24, RZ ;  /* 0x00000018382c0210 */ /* 0x001fe20007f3e0ff */
[----:B------:R-:W-:-:S02]  /*2580*/  @!P0 IMAD.MOV.U32 R8, RZ, RZ, RZ ;  /* 0x000000ffff088224 */ /* 0x000fc400078e00ff */
[----:B------:R-:W-:Y:S01]  /*2590*/  @P0 IMAD.WIDE.U32 R4, R42, 0x7, R4 ;  /* 0x000000072a040825 */ /* 0x000fe200078e0004 */
[----:B------:R-:W-:-:S04]  /*25a0*/  @P0 IADD3.X R45, R53, R22, RZ, P1, !PT ;  /* 0x00000016352d0210 */ /* 0x000fc80000ffe4ff */
[----:B------:R-:W-:Y:S01]  /*25b0*/  @P0 IADD3 R5, R7, R5, RZ ;  /* 0x0000000507050210 */ /* 0x000fe20007ffe0ff */
[----:B------:R0:W5:Y:S01]  /*25c0*/  @P0 LDG.E R8, desc[UR10][R44.64] ;  /* 0x0000000a2c080981 */ /* 0x000162000c1e1900 */
[----:B------:R-:W-:Y:S02]  /*25d0*/  @P0 IADD3 R56, P1, R56, R23, RZ ;  /* 0x0000001738380210 */ /* 0x000fe40007f3e0ff */
[----:B------:R-:W-:Y:S02]  /*25e0*/  @!P0 CS2R R6, SRZ ;  /* 0x0000000000068805 */ /* 0x000fe4000001ff00 */
[C---:B------:R-:W-:Y:S01]  /*25f0*/  @P0 SHF.L.U64.HI R5, R4.reuse, 0x2, R5 ;  /* 0x0000000204050819 */ /* 0x040fe20000010205 */
[----:B------:R-:W-:Y:S01]  /*2600*/  @P0 IMAD.SHL.U32 R4, R4, 0x4, RZ ;  /* 0x0000000404040824 */ /* 0x000fe200078e00ff */
[----:B------:R-:W-:-:S04]  /*2610*/  @P0 IADD3.X R57, R53, R21, RZ, P1, !PT ;  /* 0x0000001535390210 */ /* 0x000fc80000ffe4ff */
[C---:B------:R-:W-:Y:S02]  /*2620*/  @P0 IADD3 R50, P1, R4.reuse, R24, RZ ;  /* 0x0000001804320210 */ /* 0x040fe40007f3e0ff */
[----:B------:R-:W-:Y:S01]  /*2630*/  IADD3 R35, R35, R29, RZ ;  /* 0x0000001d23237210 */ /* 0x000fe20007ffe0ff */
[----:B------:R-:W-:Y:S01]  /*2640*/  FADD R53, R3, R2 ;  /* 0x0000000203357221 */ /* 0x000fe20000000000 */
[----:B------:R-:W-:Y:S01]  /*2650*/  FADD R55, R41, R46 ;  /* 0x0000002e29377221 */ /* 0x000fe20000000000 */
[C---:B------:R-:W-:Y:S01]  /*2660*/  @P0 IMAD.X R51, R5.reuse, 0x1, R22, P1 ;  /* 0x0000000105330824 */ /* 0x040fe200008e0616 */
[----:B0-----:R-:W-:Y:S01]  /*2670*/  @P0 IADD3 R44, P1, R4, R23, RZ ;  /* 0x00000017042c0210 */ /* 0x001fe20007f3e0ff */
[----:B------:R-:W5:Y:S03]  /*2680*/  @P0 LDG.E R7, desc[UR10][R56.64] ;  /* 0x0000000a38070981 */ /* 0x000f66000c1e1900 */
[----:B------:R-:W-:Y:S01]  /*2690*/  @P0 IADD3.X R45, R5, R21, RZ, P1, !PT ;  /* 0x00000015052d0210 */ /* 0x000fe20000ffe4ff */
[----:B------:R-:W-:Y:S01]  /*26a0*/  @!P0 IMAD.MOV.U32 R5, RZ, RZ, RZ ;  /* 0x000000ffff058224 */ /* 0x000fe200078e00ff */
[----:B------:R-:W-:Y:S01]  /*26b0*/  LOP3.LUT R4, R35, 0x1f, RZ, 0xc0, !PT ;  /* 0x0000001f23047812 */ /* 0x000fe200078ec0ff */
[----:B------:R-:W-:Y:S01]  /*26c0*/  HADD2.F32 R35, -RZ, R52.H0_H0 ;  /* 0x20000034ff237230 */ /* 0x000fe20000004100 */
[----:B------:R0:W5:Y:S04]  /*26d0*/  @P0 LDG.E R6, desc[UR10][R50.64] ;  /* 0x0000000a32060981 */ /* 0x000168000c1e1900 */
[----:B------:R1:W5:Y:S01]  /*26e0*/  @P0 LDG.E R5, desc[UR10][R44.64] ;  /* 0x0000000a2c050981 */ /* 0x000362000c1e1900 */
[----:B------:R-:W-:Y:S01]  /*26f0*/  FMNMX R48, |R3|, R48, !PT ;  /* 0x0000003003307209 */ /* 0x000fe20007800200 */
[----:B------:R-:W-:Y:S01]  /*2700*/  BSSY B1, `(.L_x_13056) ;  /* 0x0000023000017945 */ /* 0x000fe20003800000 */
[----:B------:R-:W-:Y:S01]  /*2710*/  LOP3.LUT R3, R34, 0xffff, RZ, 0xc0, !PT ;  /* 0x0000ffff22037812 */ /* 0x000fe200078ec0ff */
[----:B------:R-:W-:Y:S01]  /*2720*/  SHFL.IDX PT, R46, R53, R4, 0x1f ;  /* 0x00001f04352e7589 */ /* 0x000fe200000e0000 */
[----:B0-----:R-:W-:-:S02]  /*2730*/  IMAD.MOV.U32 R51, RZ, RZ, 0x3bbb989d ;  /* 0x3bbb989dff337424 */ /* 0x001fc400078e00ff */
[C---:B------:R-:W-:Y:S01]  /*2740*/  FMUL R50, R35.reuse, -1.7020000219345092773 ;  /* 0xbfd9db2323327820 */ /* 0x040fe20000400000 */
[----:B------:R-:W0:Y:S01]  /*2750*/  SHFL.IDX PT, R2, R55, R4, 0x1f ;  /* 0x00001f0437027589 */ /* 0x000e2200000e0000 */
[----:B------:R-:W-:Y:S01]  /*2760*/  FMUL R35, R35, 1.7020000219345092773 ;  /* 0x3fd9db2323237820 */ /* 0x000fe20000400000 */
[----:B-1----:R-:W-:Y:S01]  /*2770*/  HFMA2.MMA R44, -RZ, RZ, 3.7421875, 0 ;  /* 0x437c0000ff2c7435 */ /* 0x002fe200000001ff */
[----:B------:R-:W-:-:S09]  /*2780*/  FFMA.SAT R51, R50, R51, 0.5 ;  /* 0x3f00000032337423 */ /* 0x000fd20000002033 */
[----:B------:R-:W-:-:S04]  /*2790*/  FFMA.RM R51, R51, R44, 12582913 ;  /* 0x4b40000133337423 */ /* 0x000fc8000000402c */
[C---:B------:R-:W-:Y:S01]  /*27a0*/  FADD R45, R51.reuse, -12583039 ;  /* 0xcb40007f332d7421 */ /* 0x040fe20000000000 */
[----:B------:R-:W-:-:S03]  /*27b0*/  IMAD.SHL.U32 R44, R51, 0x800000, RZ ;  /* 0x00800000332c7824 */ /* 0x000fc600078e00ff */
[----:B------:R-:W-:-:S04]  /*27c0*/  FFMA R45, R50, 1.4426950216293334961, -R45 ;  /* 0x3fb8aa3b322d7823 */ /* 0x000fc8000000082d */
[----:B------:R-:W-:Y:S01]  /*27d0*/  FFMA R45, R50, 1.925963033500011079e-08, R45 ;  /* 0x32a57060322d7823 */ /* 0x000fe2000000002d */
[----:B0-----:R-:W-:-:S05]  /*27e0*/  FADD R2, RZ, R2 ;  /* 0x00000002ff027221 */ /* 0x001fca0000000000 */
[----:B------:R-:W0:Y:S02]  /*27f0*/  MUFU.EX2 R45, R45 ;  /* 0x0000002d002d7308 */ /* 0x000e240000000800 */
[----:B0-----:R-:W-:-:S05]  /*2800*/  FFMA R44, R44, R45, 1 ;  /* 0x3f8000002c2c7423 */ /* 0x001fca000000002d */
[----:B------:R-:W-:-:S04]  /*2810*/  IADD3 R4, R44, 0x1800000, RZ ;  /* 0x018000002c047810 */ /* 0x000fc80007ffe0ff */
[----:B------:R-:W-:Y:S01]  /*2820*/  LOP3.LUT R34, R4, 0x7f800000, RZ, 0xc0, !PT ;  /* 0x7f80000004227812 */ /* 0x000fe200078ec0ff */
[----:B------:R-:W-:Y:S01]  /*2830*/  IMAD R4, R3, 0x1000000, R36 ;  /* 0x0100000003047824 */ /* 0x000fe200078e0224 */
[----:B------:R-:W-:Y:S01]  /*2840*/  FMNMX R36, |R41|, R48, !PT ;  /* 0x0000003029247209 */ /* 0x000fe20007800200 */
[----:B------:R-:W-:Y:S01]  /*2850*/  HADD2.F32 R41, -RZ, R54.H0_H0 ;  /* 0x20000036ff297230 */ /* 0x000fe20000004100 */
[----:B------:R-:W-:Y:S01]  /*2860*/  ISETP.GT.U32.AND P0, PT, R34, 0x1ffffff, PT ;  /* 0x01ffffff2200780c */ /* 0x000fe20003f04070 */
[----:B------:R-:W-:Y:S01]  /*2870*/  FADD R3, RZ, R46 ;  /* 0x0000002eff037221 */ /* 0x000fe20000000000 */
[----:B------:R-:W-:-:S04]  /*2880*/  IADD3 R34, R0, -0x1, RZ ;  /* 0xffffffff00227810 */ /* 0x000fc80007ffe0ff */
[----:B------:R-:W-:-:S07]  /*2890*/  LOP3.LUT R34, R34, 0x1f, RZ, 0xc0, !PT ;  /* 0x0000001f22227812 */ /* 0x000fce00078ec0ff */
[----:B------:R-:W-:Y:S05]  /*28a0*/  @P0 BRA `(.L_x_13057) ;  /* 0x0000000000100947 */ /* 0x000fea0003800000 */
[----:B------:R-:W-:Y:S01]  /*28b0*/  IMAD.MOV.U32 R0, RZ, RZ, R44 ;  /* 0x000000ffff007224 */ /* 0x000fe200078e002c */
[----:B------:R-:W-:-:S07]  /*28c0*/  MOV R44, 0x28e0 ;  /* 0x000028e0002c7802 */ /* 0x000fce0000000f00 */
[----:B-----5:R-:W-:Y:S05]  /*28d0*/  CALL.REL.NOINC `($__internal_311_$__cuda_sm20_rcp_rn_f32_slowpath) ;  /* 0x0000006400dc7944 */ /* 0x020fea0003c00000 */
[----:B------:R-:W-:Y:S05]  /*28e0*/  BRA `(.L_x_13058) ;  /* 0x0000000000107947 */ /* 0x000fea0003800000 */
.L_x_13057:
[----:B------:R-:W0:Y:S02]  /*28f0*/  MUFU.RCP R53, R44 ;  /* 0x0000002c00357308 */ /* 0x000e240000001000 */
[----:B0-----:R-:W-:-:S04]  /*2900*/  FFMA R0, R44, R53, -1 ;  /* 0xbf8000002c007423 */ /* 0x001fc80000000035 */
[----:B------:R-:W-:-:S04]  /*2910*/  FADD.FTZ R0, -R0, -RZ ;  /* 0x800000ff00007221 */ /* 0x000fc80000010100 */
[----:B------:R-:W-:-:S07]  /*2920*/  FFMA R53, R53, R0, R53 ;  /* 0x0000000035357223 */ /* 0x000fce0000000035 */
.L_x_13058:
[----:B------:R-:W-:Y:S05]  /*2930*/  BSYNC B1 ;  /* 0x0000000000017941 */ /* 0x000fea0003800000 */
.L_x_13056:
[----:B------:R-:W-:Y:S01]  /*2940*/  HADD2.F32 R52, -RZ, R52.H1_H1 ;  /* 0x30000034ff347230 */ /* 0x000fe20000004100 */
[----:B------:R-:W-:Y:S01]  /*2950*/  MOV R45, 0x3bbb989d ;  /* 0x3bbb989d002d7802 */ /* 0x000fe20000000f00 */
[----:B------:R-:W-:Y:S03]  /*2960*/  BSSY B1, `(.L_x_13059) ;  /* 0x000001d000017945 */ /* 0x000fe60003800000 */
        /* <DEDUP_REMOVED lines=18> */
[----:B------:R-:W-:-:S12]  /*2a90*/  HADD2.F32 R35, -RZ, R54.H1_H1 ;  /* 0x30000036ff237230 */ /* 0x000fd80000004100 */
[----:B------:R-:W-:Y:S05]  /*2aa0*/  @P0 BRA `(.L_x_13060) ;  /* 0x0000000000100947 */ /* 0x000fea0003800000 */
[----:B------:R-:W-:Y:S02]  /*2ab0*/  MOV R0, R44 ;  /* 0x0000002c00007202 */ /* 0x000fe40000000f00 */
[----:B------:R-:W-:-:S07]  /*2ac0*/  MOV R44, 0x2ae0 ;  /* 0x00002ae0002c7802 */ /* 0x000fce0000000f00 */
[----:B-----5:R-:W-:Y:S05]  /*2ad0*/  CALL.REL.NOINC `($__internal_311_$__cuda_sm20_rcp_rn_f32_slowpath) ;  /* 0x00000064005c7944 */ /* 0x020fea0003c00000 */
[----:B------:R-:W-:Y:S05]  /*2ae0*/  BRA `(.L_x_13061) ;  /* 0x0000000000107947 */ /* 0x000fea0003800000 */
.L_x_13060:
[----:B------:R-:W0:Y:S02]  /*2af0*/  MUFU.RCP R53, R44 ;  /* 0x0000002c00357308 */ /* 0x000e240000001000 */
[----:B0-----:R-:W-:-:S04]  /*2b00*/  FFMA R0, R44, R53, -1 ;  /* 0xbf8000002c007423 */ /* 0x001fc80000000035 */
[----:B------:R-:W-:-:S04]  /*2b10*/  FADD.FTZ R0, -R0, -RZ ;  /* 0x800000ff00007221 */ /* 0x000fc80000010100 */
[----:B------:R-:W-:-:S07]  /*2b20*/  FFMA R53, R53, R0, R53 ;  /* 0x0000000035357223 */ /* 0x000fce0000000035 */
.L_x_13061:
[----:B------:R-:W-:Y:S05]  /*2b30*/  BSYNC B1 ;  /* 0x0000000000017941 */ /* 0x000fea0003800000 */
.L_x_13059:
[----:B------:R-:W-:Y:S01]  /*2b40*/  HADD2.F32 R54, -RZ, R49.H0_H0 ;  /* 0x20000031ff367230 */ /* 0x000fe20000004100 */
[----:B------:R-:W-:Y:S01]  /*2b50*/  BSSY B1, `(.L_x_13062) ;  /* 0x000001e000017945 */ /* 0x000fe20003800000 */
[----:B------:R-:W-:-:S03]  /*2b60*/  IMAD.MOV.U32 R45, RZ, RZ, 0x3bbb989d ;  /* 0x3bbb989dff2d7424 */ /* 0x000fc600078e00ff */
        /* <DEDUP_REMOVED lines=24> */
.L_x_13063:
[----:B------:R-:W0:Y:S02]  /*2cf0*/  MUFU.RCP R53, R46 ;  /* 0x0000002e00357308 */ /* 0x000e240000001000 */
[----:B0-----:R-:W-:-:S04]  /*2d00*/  FFMA R0, R46, R53, -1 ;  /* 0xbf8000002e007423 */ /* 0x001fc80000000035 */
[----:B------:R-:W-:-:S04]  /*2d10*/  FADD.FTZ R0, -R0, -RZ ;  /* 0x800000ff00007221 */ /* 0x000fc80000010100 */
[----:B------:R-:W-:-:S07]  /*2d20*/  FFMA R53, R53, R0, R53 ;  /* 0x0000000035357223 */ /* 0x000fce0000000035 */
.L_x_13064:
[----:B------:R-:W-:Y:S05]  /*2d30*/  BSYNC B1 ;  /* 0x0000000000017941 */ /* 0x000fea0003800000 */
.L_x_13062:
        /* <DEDUP_REMOVED lines=25> */
[----:B-----5:R-:W-:Y:S05]  /*2ed0*/  CALL.REL.NOINC `($__internal_311_$__cuda_sm20_rcp_rn_f32_slowpath) ;  /* 0x00000060005c7944 */ /* 0x020fea0003c00000 */
[----:B------:R-:W-:Y:S05]  /*2ee0*/  BRA `(.L_x_13067) ;  /* 0x0000000000107947 */ /* 0x000fea0003800000 */
.L_x_13066:
[----:B------:R-:W0:Y:S02]  /*2ef0*/  MUFU.RCP R53, R48 ;  /* 0x0000003000357308 */ /* 0x000e240000001000 */
[----:B0-----:R-:W-:-:S04]  /*2f00*/  FFMA R0, R48, R53, -1 ;  /* 0xbf80000030007423 */ /* 0x001fc80000000035 */
[----:B------:R-:W-:-:S04]  /*2f10*/  FADD.FTZ R0, -R0, -RZ ;  /* 0x800000ff00007221 */ /* 0x000fc80000010100 */
[----:B------:R-:W-:-:S07]  /*2f20*/  FFMA R53, R53, R0, R53 ;  /* 0x0000000035357223 */ /* 0x000fce0000000035 */
.L_x_13067:
[----:B------:R-:W-:Y:S05]  /*2f30*/  BSYNC B1 ;  /* 0x0000000000017941 */ /* 0x000fea0003800000 */
.L_x_13065:
        /* <DEDUP_REMOVED lines=27> */
.L_x_13069:
[----:B------:R-:W0:Y:S02]  /*30f0*/  MUFU.RCP R53, R46 ;  /* 0x0000002e00357308 */ /* 0x000e240000001000 */
[----:B0-----:R-:W-:-:S04]  /*3100*/  FFMA R0, R46, R53, -1 ;  /* 0xbf8000002e007423 */ /* 0x001fc80000000035 */
[----:B------:R-:W-:-:S04]  /*3110*/  FADD.FTZ R0, -R0, -RZ ;  /* 0x800000ff00007221 */ /* 0x000fc80000010100 */
[----:B------:R-:W-:-:S07]  /*3120*/  FFMA R53, R53, R0, R53 ;  /* 0x0000000035357223 */ /* 0x000fce0000000035 */
.L_x_13070:
[----:B------:R-:W-:Y:S05]  /*3130*/  BSYNC B1 ;  /* 0x0000000000017941 */ /* 0x000fea0003800000 */
.L_x_13068:
        /* <DEDUP_REMOVED lines=17> */
[----:B------:R-:W-:-:S03]  /*3250*/  VIADD R44, R48, 0x1800000 ;  /* 0x01800000302c7836 */ /* 0x000fc60000000000 */
[----:B------:R-:W-:Y:S01]  /*3260*/  FMUL R39, R52, R39 ;  /* 0x0000002734277220 */ /* 0x000fe20000400000 */
[----:B------:R-:W-:Y:S01]  /*3270*/  FMUL R52, R0, 1.7020000219345092773 ;  /* 0x3fd9db2300347820 */ /* 0x000fe20000400000 */
[----:B------:R-:W-:-:S04]  /*3280*/  LOP3.LUT R44, R44, 0x7f800000, RZ, 0xc0, !PT ;  /* 0x7f8000002c2c7812 */ /* 0x000fc800078ec0ff */
[----:B------:R-:W-:-:S13]  /*3290*/  ISETP.GT.U32.AND P0, PT, R44, 0x1ffffff, PT ;  /* 0x01ffffff2c00780c */ /* 0x000fda0003f04070 */
[----:B------:R-:W-:Y:S05]  /*32a0*/  @P0 BRA `(.L_x_13072) ;  /* 0x0000000000100947 */ /* 0x000fea0003800000 */
[----:B------:R-:W-:Y:S02]  /*32b0*/  MOV R0, R48 ;  /* 0x0000003000007202 */ /* 0x000fe40000000f00 */
[----:B------:R-:W-:-:S07]  /*32c0*/  MOV R44, 0x32e0 ;  /* 0x000032e0002c7802 */ /* 0x000fce0000000f00 */
[----:B-----5:R-:W-:Y:S05]  /*32d0*/  CALL.REL.NOINC `($__internal_311_$__cuda_sm20_rcp_rn_f32_slowpath) ;  /* 0x0000005c005c7944 */ /* 0x020fea0003c00000 */
[----:B------:R-:W-:Y:S05]  /*32e0*/  BRA `(.L_x_13073) ;  /* 0x0000000000107947 */ /* 0x000fea0003800000 */
.L_x_13072:
[----:B------:R-:W0:Y:S02]  /*32f0*/  MUFU.RCP R53, R48 ;  /* 0x0000003000357308 */ /* 0x000e240000001000 */
[----:B0-----:R-:W-:-:S04]  /*3300*/  FFMA R0, R48, R53, -1 ;  /* 0xbf80000030007423 */ /* 0x001fc80000000035 */
[----:B------:R-:W-:-:S04]  /*3310*/  FADD.FTZ R0, -R0, -RZ ;  /* 0x800000ff00007221 */ /* 0x000fc80000010100 */
[----:B------:R-:W-:-:S07]  /*3320*/  FFMA R53, R53, R0, R53 ;  /* 0x0000000035357223 */ /* 0x000fce0000000035 */
.L_x_13073:
[----:B------:R-:W-:Y:S05]  /*3330*/  BSYNC B1 ;  /* 0x0000000000017941 */ /* 0x000fea0003800000 */
.L_x_13071:
        /* <DEDUP_REMOVED lines=27> */
.L_x_13075:
[----:B------:R-:W0:Y:S02]  /*34f0*/  MUFU.RCP R53, R46 ;  /* 0x0000002e00357308 */ /* 0x000e240000001000 */
[----:B0-----:R-:W-:-:S04]  /*3500*/  FFMA R0, R46, R53, -1 ;  /* 0xbf8000002e007423 */ /* 0x001fc80000000035 */
[----:B------:R-:W-:-:S04]  /*3510*/  FADD.FTZ R0, -R0, -RZ ;  /* 0x800000ff00007221 */ /* 0x000fc80000010100 */
[----:B------:R-:W-:-:S07]  /*3520*/  FFMA R53, R53, R0, R53 ;  /* 0x0000000035357223 */ /* 0x000fce0000000035 */
.L_x_13076:
[----:B------:R-:W-:Y:S05]  /*3530*/  BSYNC B1 ;  /* 0x0000000000017941 */ /* 0x000fea0003800000 */
.L_x_13074:
[----:B------:R-:W-:Y:S01]  /*3540*/  HADD2.F32 R38, -RZ, R38.H1_H1 ;  /* 0x30000026ff267230 */ /* 0x000fe20000004100 */
[----:B------:R-:W-:Y:S01]  /*3550*/  MOV R45, 0x3bbb989d ;  /* 0x3bbb989d002d7802 */ /* 0x000fe20000000f00 */
[----:B------:R-:W-:Y:S01]  /*3560*/  BSSY B1, `(.L_x_13077) ;  /* 0x000001d000017945 */ /* 0x000fe20003800000 */
[----:B------:R-:W-:Y:S02]  /*3570*/  HADD2.F32 R40, -RZ, R40.H1_H1 ;  /* 0x30000028ff287230 */ /* 0x000fe40000004100 */
        /* <DEDUP_REMOVED lines=23> */
.L_x_13078:
[----:B------:R-:W0:Y:S02]  /*36f0*/  MUFU.RCP R53, R44 ;  /* 0x0000002c00357308 */ /* 0x000e240000001000 */
[----:B0-----:R-:W-:-:S04]  /*3700*/  FFMA R0, R44, R53, -1 ;  /* 0xbf8000002c007423 */ /* 0x001fc80000000035 */
[----:B------:R-:W-:-:S04]  /*3710*/  FADD.FTZ R0, -R0, -RZ ;  /* 0x800000ff00007221 */ /* 0x000fc80000010100 */
[----:B------:R-:W-:-:S07]  /*3720*/  FFMA R53, R53, R0, R53 ;  /* 0x0000000035357223 */ /* 0x000fce0000000035 */
.L_x_13079:
[----:B------:R-:W-:Y:S05]  /*3730*/  BSYNC B1 ;  /* 0x0000000000017941 */ /* 0x000fea0003800000 */
.L_x_13077:
[----:B------:R-:W-:Y:S01]  /*3740*/  FADD R0, -R53, 1 ;  /* 0x3f80000035007421 */ /* 0x000fe20000000100 */
[----:B------:R-:W-:Y:S01]  /*3750*/  LOP3.LUT R45, R18, 0x1, RZ, 0xfc, !PT ;  /* 0x00000001122d7812 */ /* 0x000fe200078efcff */
[----:B------:R-:W-:Y:S01]  /*3760*/  FADD R50, RZ, R41 ;  /* 0x00000029ff327221 */ /* 0x000fe20000000000 */
[----:B------:R-:W-:Y:S01]  /*3770*/  FMNMX R36, R36, |R41|, !PT ;  /* 0x4000002924247209 */ /* 0x000fe20007800000 */
[----:B------:R-:W-:Y:S01]  /*3780*/  FMUL R0, R0, R53 ;  /* 0x0000003500007220 */ /* 0x000fe20000400000 */
[----:B------:R-:W-:Y:S01]  /*3790*/  ISETP.GE.U32.AND P0, PT, R45, R26, PT ;  /* 0x0000001a2d00720c */ /* 0x000fe20003f06070 */
[----:B------:R-:W-:Y:S01]  /*37a0*/  FADD R50, R47, R50 ;  /* 0x000000322f327221 */ /* 0x000fe20000000000 */
[----:B------:R-:W-:Y:S01]  /*37b0*/  FMNMX R46, |R35|, R36, !PT ;  /* 0x00000024232e7209 */ /* 0x000fe20007800200 */
[----:B------:R-:W-:Y:S01]  /*37c0*/  FFMA R51, R38, R0, R53 ;  /* 0x0000000026337223 */ /* 0x000fe20000000035 */
[----:B------:R-:W-:Y:S01]  /*37d0*/  ISETP.GE.U32.OR P0, PT, R34, R25, P0 ;  /* 0x000000192200720c */ /* 0x000fe20000706470 */
[-C--:B------:R-:W-:Y:S01]  /*37e0*/  FMUL R34, R41, R20.reuse ;  /* 0x0000001429227220 */ /* 0x080fe20000400000 */
[----:B------:R-:W-:Y:S01]  /*37f0*/  FMUL R36, R35, R20 ;  /* 0x0000001423247220 */ /* 0x000fe20000400000 */
[----:B------:R-:W-:Y:S01]  /*3800*/  FADD R0, RZ, R35 ;  /* 0x00000023ff007221 */ /* 0x000fe20000000000 */
[C---:B------:R-:W-:Y:S01]  /*3810*/  FMNMX R46, |R47|.reuse, R46, !PT ;  /* 0x0000002e2f2e7209 */ /* 0x040fe20007800200 */
[-C--:B------:R-:W-:Y:S01]  /*3820*/  FMUL R47, R47, R20.reuse ;  /* 0x000000142f2f7220 */ /* 0x080fe20000400000 */
[C---:B------:R-:W-:Y:S01]  /*3830*/  FMUL R41, R49.reuse, R20 ;  /* 0x0000001431297220 */ /* 0x040fe20000400000 */
[C---:B------:R-:W-:Y:S01]  /*3840*/  FADD R0, R49.reuse, R0 ;  /* 0x0000000031007221 */ /* 0x040fe20000000000 */
[----:B------:R-:W-:Y:S01]  /*3850*/  FMNMX R46, |R49|, R46, !PT ;  /* 0x0000002e312e7209 */ /* 0x000fe20007800200 */
[----:B------:R-:W-:Y:S01]  /*3860*/  BSSY B0, `(.L_x_13080) ;  /* 0x0000016000007945 */ /* 0x000fe20003800000 */
[----:B------:R-:W-:Y:S01]  /*3870*/  F2FP.SATFINITE.E4M3.F32.PACK_AB_MERGE_C R49, RZ, R36, RZ ;  /* 0x00000024ff31723e */ /* 0x000fe200048070ff */
[----:B------:R-:W-:Y:S01]  /*3880*/  FMUL R51, R40, R51 ;  /* 0x0000003328337220 */ /* 0x000fe20000400000 */
[----:B------:R-:W-:-:S02]  /*3890*/  F2FP.SATFINITE.E4M3.F32.PACK_AB_MERGE_C R48, RZ, R34, RZ ;  /* 0x00000022ff30723e */ /* 0x000fc400048070ff */
[----:B------:R-:W-:Y:S02]  /*38a0*/  F2FP.SATFINITE.E4M3.F32.PACK_AB_MERGE_C R36, RZ, R47, RZ ;  /* 0x0000002fff24723e */ /* 0x000fe400048070ff */
[----:B------:R-:W-:Y:S02]  /*38b0*/  F2FP.SATFINITE.E4M3.F32.PACK_AB_MERGE_C R41, RZ, R41, RZ ;  /* 0x00000029ff29723e */ /* 0x000fe400048070ff */
[----:B------:R-:W-:Y:S02]  /*38c0*/  LOP3.LUT R44, R48, 0xff, RZ, 0xc0, !PT ;  /* 0x000000ff302c7812 */ /* 0x000fe400078ec0ff */
[----:B------:R-:W-:Y:S02]  /*38d0*/  LOP3.LUT R38, R49, 0xff, RZ, 0xc0, !PT ;  /* 0x000000ff31267812 */ /* 0x000fe400078ec0ff */
[----:B------:R-:W-:Y:S02]  /*38e0*/  LOP3.LUT R35, R36, 0xffff, RZ, 0xc0, !PT ;  /* 0x0000ffff24237812 */ /* 0x000fe400078ec0ff */
[----:B------:R-:W-:-:S02]  /*38f0*/  LOP3.LUT R45, R41, 0xffff, RZ, 0xc0, !PT ;  /* 0x0000ffff292d7812 */ /* 0x000fc400078ec0ff */
[----:B------:R-:W-:Y:S02]  /*3900*/  PRMT R44, R35, 0x7604, R44 ;  /* 0x00007604232c7816 */ /* 0x000fe4000000002c */
[----:B------:R-:W-:Y:S01]  /*3910*/  PRMT R38, R45, 0x7604, R38 ;  /* 0x000076042d267816 */ /* 0x000fe20000000026 */
[----:B------:R-:W-:Y:S06]  /*3920*/  @P0 BRA `(.L_x_13081) ;  /* 0x0000000000240947 */ /* 0x000fec0003800000 */
[----:B------:R-:W-:Y:S02]  /*3930*/  LOP3.LUT R18, R19, 0x1c, RZ, 0xc0, !PT ;  /* 0x0000001c13127812 */ /* 0x000fe400078ec0ff */
        /* <DEDUP_REMOVED lines=8> */
.L_x_13081:
[----:B------:R-:W-:Y:S05]  /*39c0*/  BSYNC B0 ;  /* 0x0000000000007941 */ /* 0x000fea0003800000 */
.L_x_13080:
        /* <DEDUP_REMOVED lines=11> */
.L_x_13083:
[----:B------:R-:W-:Y:S05]  /*3a80*/  BSYNC B0 ;  /* 0x0000000000007941 */ /* 0x000fea0003800000 */
.L_x_13082:
        /* <DEDUP_REMOVED lines=22> */
.L_x_13085:
[----:B------:R-:W-:Y:S05]  /*3bf0*/  BSYNC B0 ;  /* 0x0000000000007941 */ /* 0x000fea0003800000 */
.L_x_13084:
[----:B------:R-:W-:Y:S04]  /*3c00*/  BSSY B0, `(.L_x_13086) ;  /* 0x000000e000007945 */ /* 0x000fe80003800000 */
[----:B------:R-:W-:Y:S05]  /*3c10*/  @P0 BRA `(.L_x_13087) ;  /* 0x0000000000300947 */ /* 0x000fea0003800000 */
[----:B------:R-:W-:Y:S01]  /*3c20*/  LOP3.LUT R18, R19, 0x1c, RZ, 0xc0, !PT ;  /* 0x0000001c13127812 */ /* 0x000fe200078ec0ff */
[----:B------:R-:W-:-:S03]  /*3c30*/  IMAD R43, R43, 0x3, RZ ;  /* 0x000000032b2b7824 */ /* 0x000fc600078e02ff */
[----:B01----:R-:W-:-:S04]  /*3c40*/  IADD3 R34, R29, -0x1, -R18 ;  /* 0xffffffff1d227810 */ /* 0x003fc80007ffe812 */
        /* <DEDUP_REMOVED lines=9> */
.L_x_13087:
[----:B------:R-:W-:Y:S05]  /*3ce0*/  BSYNC B0 ;  /* 0x0000000000007941 */ /* 0x000fea0003800000 */
.L_x_13086:
[----:B------:R-:W-:Y:S01]  /*3cf0*/  LOP3.LUT R36, R19, 0x1ffffffc, RZ, 0xc0, !PT ;  /* 0x1ffffffc13247812 */ /* 0x000fe200078ec0ff */
[----:B012---:R-:W0:Y:S01]  /*3d00*/  LDC.64 R34, c[0x0][0x258] ;  /* 0x00009600ff227b82 */ /* 0x007e220000000a00 */
[C---:B------:R-:W-:Y:S01]  /*3d10*/  FADD R50, R39.reuse, R50 ;  /* 0x0000003227327221 */ /* 0x040fe20000000000 */
[----:B------:R-:W-:Y:S01]  /*3d20*/  FMNMX R46, |R39|, R46, !PT ;  /* 0x0000002e272e7209 */ /* 0x000fe20007800200 */
[----:B------:R-:W-:Y:S01]  /*3d30*/  IMAD.U32 R49, R52, 0x10000, RZ ;  /* 0x0001000034317824 */ /* 0x000fe200078e00ff */
[----:B------:R-:W-:Y:S01]  /*3d40*/  IADD3 R36, -R36, R29, RZ ;  /* 0x0000001d24247210 */ /* 0x000fe20007ffe1ff */
[----:B------:R-:W-:Y:S01]  /*3d50*/  FADD R0, R37, R0 ;  /* 0x0000000025007221 */ /* 0x000fe20000000000 */
[----:B------:R-:W-:Y:S02]  /*3d60*/  LOP3.LUT R41, R18, 0x3, RZ, 0xfc, !PT ;  /* 0x0000000312297812 */ /* 0x000fe400078efcff */
[----:B------:R-:W-:Y:S01]  /*3d70*/  LOP3.LUT R38, R38, 0xffff, RZ, 0xc0, !PT ;  /* 0x0000ffff26267812 */ /* 0x000fe200078ec0ff */
[----:B------:R-:W-:Y:S01]  /*3d80*/  VIADD R39, R36, 0x1d ;  /* 0x0000001d24277836 */ /* 0x000fe20000000000 */
[----:B------:R-:W-:-:S02]  /*3d90*/  ISETP.GE.U32.AND P0, PT, R41, R26, PT ;  /* 0x0000001a2900720c */ /* 0x000fc40003f06070 */
[----:B------:R-:W-:Y:S02]  /*3da0*/  LOP3.LUT R49, R38, 0xff0000, R49, 0xf8, !PT ;  /* 0x00ff000026317812 */ /* 0x000fe400078ef831 */
[----:B------:R-:W-:Y:S02]  /*3db0*/  LOP3.LUT R40, R39, 0x1f, RZ, 0xc0, !PT ;  /* 0x0000001f27287812 */ /* 0x000fe400078ec0ff */
[----:B------:R-:W-:Y:S02]  /*3dc0*/  SHF.L.U32 R45, R45, 0x10, RZ ;  /* 0x000000102d2d7819 */ /* 0x000fe400000006ff */
[----:B------:R-:W-:Y:S02]  /*3dd0*/  ISETP.LT.U32.AND P0, PT, R40, R25, !P0 ;  /* 0x000000192800720c */ /* 0x000fe40004701070 */
[----:B------:R-:W-:Y:S02]  /*3de0*/  LOP3.LUT R44, R44, 0xffff, RZ, 0xc0, !PT ;  /* 0x0000ffff2c2c7812 */ /* 0x000fe400078ec0ff */
[----:B------:R-:W-:-:S02]  /*3df0*/  FMNMX R54, |R37|, R46, !PT ;  /* 0x0000002e25367209 */ /* 0x000fc40007800200 */
[----:B0-----:R-:W-:Y:S02]  /*3e00*/  SHF.R.U64 R38, R34, 0x1, R35 ;  /* 0x0000000122267819 */ /* 0x001fe40000001223 */
[----:B------:R-:W-:Y:S02]  /*3e10*/  LOP3.LUT R52, R44, 0xff0000, R45, 0xf8, !PT ;  /* 0x00ff00002c347812 */ /* 0x000fe400078ef82d */
[----:B------:R-:W-:-:S03]  /*3e20*/  LEA R15, P1, R38, R15, 0x2 ;  /* 0x0000000f260f7211 */ /* 0x000fc600078210ff */
[C-C-:B------:R-:W-:Y:S02]  /*3e30*/  @P0 SHF.L.U64.HI R39, R34.reuse, 0x1, R35.reuse ;  /* 0x0000000122270819 */ /* 0x140fe40000010223 */
[----:B------:R-:W-:Y:S02]  /*3e40*/  @P0 SHF.L.U32 R37, R34, 0x1, RZ ;  /* 0x0000000122250819 */ /* 0x000fe400000006ff */
[----:B------:R-:W-:Y:S02]  /*3e50*/  SHF.R.U32.HI R35, RZ, 0x1, R35 ;  /* 0x00000001ff237819 */ /* 0x000fe40000011623 */
[----:B------:R-:W-:Y:S02]  /*3e60*/  IADD3 R44, P2, R40, R15, RZ ;  /* 0x0000000f282c7210 */ /* 0x000fe40007f5e0ff */
[----:B------:R-:W-:Y:S02]  /*3e70*/  @P0 LOP3.LUT R37, R37, 0xfffffffc, RZ, 0xc0, !PT ;  /* 0xfffffffc25250812 */ /* 0x000fe400078ec0ff */
[----:B------:R-:W-:-:S02]  /*3e80*/  LEA.HI.X R34, R38, R14, R35, 0x2, P1 ;  /* 0x0000000e26227211 */ /* 0x000fc400008f1423 */
[----:B------:R-:W-:Y:S02]  /*3e90*/  @P0 IADD3 R14, P1, R37, R44, RZ ;  /* 0x0000002c250e0210 */ /* 0x000fe40007f3e0ff */
[----:B------:R-:W-:Y:S01]  /*3ea0*/  @P0 LOP3.LUT R39, R39, 0x3fffffff, RZ, 0xc0, !PT ;  /* 0x3fffffff27270812 */ /* 0x000fe200078ec0ff */
[----:B------:R-:W-:Y:S02]  /*3eb0*/  IMAD.X R45, RZ, RZ, R34, P2 ;  /* 0x000000ffff2d7224 */ /* 0x000fe400010e0622 */
[----:B------:R-:W-:Y:S02]  /*3ec0*/  @P0 IMAD.SHL.U32 R42, R14, 0x4, RZ ;  /* 0x000000040e2a0824 */ /* 0x000fe400078e00ff */
[----:B------:R-:W-:Y:S01]  /*3ed0*/  @P0 IMAD.WIDE.U32 R40, R38, 0x5, R44 ;  /* 0x0000000526280825 */ /* 0x000fe200078e002c */
[----:B------:R-:W-:Y:S02]  /*3ee0*/  @P0 IADD3.X R37, R39, R45, RZ, P1, !PT ;  /* 0x0000002d27250210 */ /* 0x000fe40000ffe4ff */
[----:B------:R-:W-:Y:S01]  /*3ef0*/  @P0 IADD3 R46, P1, R42, R24, RZ ;  /* 0x000000182a2e0210 */ /* 0x000fe20007f3e0ff */
[----:B------:R-:W-:Y:S01]  /*3f00*/  @P0 IMAD R57, R35, 0x5, RZ ;  /* 0x0000000523390824 */ /* 0x000fe200078e02ff */
[----:B------:R-:W-:Y:S01]  /*3f10*/  @P0 SHF.L.U64.HI R14, R14, 0x2, R37 ;  /* 0x000000020e0e0819 */ /* 0x000fe20000010225 */
[----:B------:R-:W-:-:S03]  /*3f20*/  @!P0 IMAD.MOV.U32 R39, RZ, RZ, RZ ;  /* 0x000000ffff278224 */ /* 0x000fc600078e00ff */
[----:B------:R-:W-:Y:S02]  /*3f30*/  @P0 IADD3 R41, R57, R41, RZ ;  /* 0x0000002939290210 */ /* 0x000fe40007ffe0ff */
[----:B------:R-:W-:Y:S02]  /*3f40*/  @P0 IADD3.X R47, R14, R22, RZ, P1, !PT ;  /* 0x000000160e2f0210 */ /* 0x000fe40000ffe4ff */
[C---:B------:R-:W-:Y:S01]  /*3f50*/  @P0 SHF.L.U64.HI R56, R40.reuse, 0x2, R41 ;  /* 0x0000000228380819 */ /* 0x040fe20000010229 */
[----:B------:R-:W-:Y:S01]  /*3f60*/  @P0 IMAD.SHL.U32 R41, R40, 0x4, RZ ;  /* 0x0000000428290824 */ /* 0x000fe200078e00ff */
[----:B------:R-:W-:Y:S01]  /*3f70*/  @P0 IADD3 R42, P1, R42, R23, RZ ;  /* 0x000000172a2a0210 */ /* 0x000fe20007f3e0ff */
[----:B------:R0:W5:Y:S01]  /*3f80*/  @P0 LDG.E R39, desc[UR10][R46.64] ;  /* 0x0000000a2e270981 */ /* 0x000162000c1e1900 */
[----:B------:R-:W-:Y:S01]  /*3f90*/  FMNMX R40, |R55|, R54, !PT ;  /* 0x0000003637287209 */ /* 0x000fe20007800200 */
[----:B------:R-:W-:Y:S01]  /*3fa0*/  @!P0 IMAD.MOV.U32 R37, RZ, RZ, RZ ;  /* 0x000000ffff258224 */ /* 0x000fe200078e00ff */
[----:B------:R-:W-:-:S02]  /*3fb0*/  @P0 IADD3.X R43, R14, R21, RZ, P1, !PT ;  /* 0x000000150e2b0210 */ /* 0x000fc40000ffe4ff */
[----:B------:R-:W-:Y:S02]  /*3fc0*/  @P0 IADD3 R54, P1, R41, R24, RZ ;  /* 0x0000001829360210 */ /* 0x000fe40007f3e0ff */
[----:B------:R-:W-:Y:S02]  /*3fd0*/  LOP3.LUT R53, R53, 0xffff, RZ, 0xc0, !PT ;  /* 0x0000ffff35357812 */ /* 0x000fe400078ec0ff */
[----:B------:R-:W-:Y:S01]  /*3fe0*/  LOP3.LUT R48, R48, 0xffff, RZ, 0xc0, !PT ;  /* 0x0000ffff30307812 */ /* 0x000fe200078ec0ff */
[----:B0-----:R-:W-:Y:S01]  /*3ff0*/  FADD R46, R55, R50 ;  /* 0x00000032372e7221 */ /* 0x001fe20000000000 */
[----:B------:R-:W-:Y:S01]  /*4000*/  LEA R14, R53, R52, 0x18 ;  /* 0x00000034350e7211 */ /* 0x000fe200078ec0ff */
[----:B------:R-:W-:Y:S01]  /*4010*/  @P0 IMAD.X R55, R56, 0x1, R22, P1 ;  /* 0x0000000138370824 */ /* 0x000fe200008e0616 */
[----:B------:R-:W-:Y:S01]  /*4020*/  @P0 IADD3 R52, P1, R41, R23, RZ ;  /* 0x0000001729340210 */ /* 0x000fe20007f3e0ff */
[----:B------:R-:W-:Y:S01]  /*4030*/  IMAD R41, R48, 0x1000000, R49 ;  /* 0x0100000030297824 */ /* 0x000fe200078e0231 */
[----:B------:R-:W-:Y:S01]  /*4040*/  @P0 MOV R48, R44 ;  /* 0x0000002c00300202 */ /* 0x000fe20000000f00 */
[----:B------:R-:W-:Y:S01]  /*4050*/  @P0 IMAD.MOV.U32 R49, RZ, RZ, R45 ;  /* 0x000000ffff310224 */ /* 0x000fe200078e002d */
[----:B------:R-:W-:Y:S01]  /*4060*/  @!P0 MOV R47, RZ ;  /* 0x000000ff002f8202 */ /* 0x000fe20000000f00 */
[----:B------:R-:W-:Y:S01]  /*4070*/  @P0 IMAD R57, R35, 0x7, RZ ;  /* 0x0000000723390824 */ /* 0x000fe200078e02ff */
[----:B------:R-:W5:Y:S01]  /*4080*/  @P0 LDG.E R37, desc[UR10][R42.64] ;  /* 0x0000000a2a250981 */ /* 0x000f62000c1e1900 */
[----:B------:R-:W-:-:S03]  /*4090*/  @P0 IMAD.WIDE.U32 R48, R38, 0x7, R48 ;  /* 0x0000000726300825 */ /* 0x000fc600078e0030 */
[----:B------:R0:W5:Y:S01]  /*40a0*/  @P0 LDG.E R47, desc[UR10][R54.64] ;  /* 0x0000000a362f0981 */ /* 0x000162000c1e1900 */
[----:B------:R-:W-:Y:S01]  /*40b0*/  @P0 IMAD.X R53, R56, 0x1, R21, P1 ;  /* 0x0000000138350824 */ /* 0x000fe200008e0615 */
[----:B------:R-:W-:Y:S01]  /*40c0*/  @P0 IADD3 R49, R57, R49, RZ ;  /* 0x0000003139310210 */ /* 0x000fe20007ffe0ff */
[----:B------:R-:W-:Y:S01]  /*40d0*/  @P0 IMAD.WIDE.U32 R44, R38, 0x6, R44 ;  /* 0x00000006262c0825 */ /* 0x000fe200078e002c */
[----:B------:R-:W-:-:S03]  /*40e0*/  @!P0 MOV R43, RZ ;  /* 0x000000ff002b8202 */ /* 0x000fc60000000f00 */
[----:B0-----:R-:W-:Y:S01]  /*40f0*/  FADD R55, R51, R0 ;  /* 0x0000000033377221 */ /* 0x001fe20000000000 */
[----:B------:R-:W-:Y:S01]  /*4100*/  @P0 SHF.L.U64.HI R0, R48, 0x2, R49 ;  /* 0x0000000230000819 */ /* 0x000fe20000010231 */
[----:B------:R-:W-:Y:S01]  /*4110*/  @P0 IMAD R49, R35, 0x6, RZ ;  /* 0x0000000623310824 */ /* 0x000fe200078e02ff */
[----:B------:R-:W-:Y:S01]  /*4120*/  IADD3 R42, R18, 0x1, R29 ;  /* 0x00000001122a7810 */ /* 0x000fe20007ffe01d */
[----:B------:R-:W-:Y:S01]  /*4130*/  @P0 IMAD.SHL.U32 R48, R48, 0x4, RZ ;  /* 0x0000000430300824 */ /* 0x000fe200078e00ff */
[----:B------:R0:W5:Y:S01]  /*4140*/  @P0 LDG.E R43, desc[UR10][R52.64] ;  /* 0x0000000a342b0981 */ /* 0x000162000c1e1900 */
[----:B------:R-:W-:Y:S02]  /*4150*/  FMNMX R40, |R51|, R40, !PT ;  /* 0x0000002833287209 */ /* 0x000fe40007800200 */
[----:B------:R-:W-:Y:S01]  /*4160*/  @P0 IADD3 R49, R49, R45, RZ ;  /* 0x0000002d31310210 */ /* 0x000fe20007ffe0ff */
[----:B------:R-:W-:Y:S01]  /*4170*/  @P0 IMAD.SHL.U32 R45, R44, 0x4, RZ ;  /* 0x000000042c2d0824 */ /* 0x000fe200078e00ff */
[----:B------:R-:W-:Y:S01]  /*4180*/  LOP3.LUT R54, R42, 0x1f, RZ, 0xc0, !PT ;  /* 0x0000001f2a367812 */ /* 0x000fe200078ec0ff */
[----:B------:R-:W-:Y:S01]  /*4190*/  @!P0 IMAD.MOV.U32 R42, RZ, RZ, RZ ;  /* 0x000000ffff2a8224 */ /* 0x000fe200078e00ff */
[----:B------:R-:W-:-:S02]  /*41a0*/  @P0 SHF.L.U64.HI R49, R44, 0x2, R49 ;  /* 0x000000022c310819 */ /* 0x000fc40000010231 */
[-C--:B0-----:R-:W-:Y:S01]  /*41b0*/  @P0 IADD3 R52, P1, R48, R23.reuse, RZ ;  /* 0x0000001730340210 */ /* 0x081fe20007f3e0ff */
[----:B------:R-:W-:Y:S01]  /*41c0*/  IMAD.MOV.U32 R57, RZ, RZ, 0x437c0000 ;  /* 0x437c0000ff397424 */ /* 0x000fe200078e00ff */
[C---:B------:R-:W-:Y:S01]  /*41d0*/  @P0 IADD3 R44, P2, R45.reuse, R23, RZ ;  /* 0x000000172d2c0210 */ /* 0x040fe20007f5e0ff */
[----:B------:R-:W-:Y:S01]  /*41e0*/  SHFL.IDX PT, R55, R55, R54, 0x1f ;  /* 0x00001f3637377589 */ /* 0x000fe200000e0000 */
[-C--:B------:R-:W-:Y:S02]  /*41f0*/  @P0 IADD3.X R53, R0, R21.reuse, RZ, P1, !PT ;  /* 0x0000001500350210 */ /* 0x080fe40000ffe4ff */
[-C--:B------:R-:W-:Y:S01]  /*4200*/  @P0 IADD3 R50, P1, R45, R24.reuse, RZ ;  /* 0x000000182d320210 */ /* 0x080fe20007f3e0ff */
[----:B------:R-:W0:Y:S01]  /*4210*/  SHFL.IDX PT, R46, R46, R54, 0x1f ;  /* 0x00001f362e2e7589 */ /* 0x000e2200000e0000 */
[----:B------:R-:W-:Y:S02]  /*4220*/  @P0 IADD3 R48, P3, R48, R24, RZ ;  /* 0x0000001830300210 */ /* 0x000fe40007f7e0ff */
[C---:B------:R-:W-:Y:S01]  /*4230*/  @P0 IADD3.X R51, R49.reuse, R22, RZ, P1, !PT ;  /* 0x0000001631330210 */ /* 0x040fe20000ffe4ff */
[----:B------:R1:W5:Y:S01]  /*4240*/  @P0 LDG.E R42, desc[UR10][R52.64] ;  /* 0x0000000a342a0981 */ /* 0x000362000c1e1900 */
[----:B------:R-:W-:Y:S01]  /*4250*/  @P0 IADD3.X R45, R49, R21, RZ, P2, !PT ;  /* 0x00000015312d0210 */ /* 0x000fe200017fe4ff */
[----:B------:R-:W-:-:S02]  /*4260*/  @P0 IMAD.X R49, R0, 0x1, R22, P3 ;  /* 0x0000000100310824 */ /* 0x000fc400018e0616 */
[----:B-----5:R-:W-:Y:S02]  /*4270*/  HADD2.F32 R0, -RZ, R12.H0_H0 ;  /* 0x2000000cff007230 */ /* 0x020fe40000004100 */
[----:B------:R-:W-:Y:S01]  /*4280*/  @!P0 IMAD.MOV.U32 R23, RZ, RZ, RZ ;  /* 0x000000ffff178224 */ /* 0x000fe200078e00ff */
[----:B-1----:R-:W-:Y:S02]  /*4290*/  HFMA2.MMA R53, -RZ, RZ, 0.96630859375, -0.0022525787353515625 ;  /* 0x3bbb989dff357435 */ /* 0x002fe400000001ff */
[----:B------:R-:W-:-:S03]  /*42a0*/  FMUL R24, R0, -1.7020000219345092773 ;  /* 0xbfd9db2300187820 */ /* 0x000fc60000400000 */
[----:B------:R1:W5:Y:S01]  /*42b0*/  @P0 LDG.E R23, desc[UR10][R50.64] ;  /* 0x0000000a32170981 */ /* 0x000362000c1e1900 */
[----:B------:R-:W-:Y:S01]  /*42c0*/  @!P0 MOV R22, RZ ;  /* 0x000000ff00168202 */ /* 0x000fe20000000f00 */
[----:B------:R-:W-:-:S05]  /*42d0*/  @!P0 IMAD.MOV.U32 R21, RZ, RZ, RZ ;  /* 0x000000ffff158224 */ /* 0x000fca00078e00ff */
[----:B------:R2:W5:Y:S01]  /*42e0*/  @P0 LDG.E R22, desc[UR10][R44.64] ;  /* 0x0000000a2c160981 */ /* 0x000562000c1e1900 */
[----:B-1----:R-:W-:-:S03]  /*42f0*/  FFMA.SAT R50, R24, R53, 0.5 ;  /* 0x3f00000018327423 */ /* 0x002fc60000002035 */
[----:B------:R1:W5:Y:S01]  /*4300*/  @P0 LDG.E R21, desc[UR10][R48.64] ;  /* 0x0000000a30150981 */ /* 0x000362000c1e1900 */
[----:B------:R-:W-:Y:S01]  /*4310*/  BSSY B1, `(.L_x_13088) ;  /* 0x000001b000017945 */ /* 0x000fe20003800000 */
[----:B0-----:R-:W-:Y:S01]  /*4320*/  FADD R3, R3, R46 ;  /* 0x0000002e03037221 */ /* 0x001fe20000000000 */
[----:B------:R-:W-:Y:S01]  /*4330*/  FFMA.RM R50, R50, R57, 12582913 ;  /* 0x4b40000132327423 */ /* 0x000fe20000004039 */
[----:B--2---:R-:W-:-:S03]  /*4340*/  IADD3 R44, R29, 0x1e, -R18 ;  /* 0x0000001e1d2c7810 */ /* 0x004fc60007ffe812 */
[C---:B------:R-:W-:Y:S01]  /*4350*/  FADD R51, R50.reuse, -12583039 ;  /* 0xcb40007f32337421 */ /* 0x040fe20000000000 */
[----:B------:R-:W-:Y:S01]  /*4360*/  SHF.L.U32 R50, R50, 0x17, RZ ;  /* 0x0000001732327819 */ /* 0x000fe200000006ff */
[----:B-1----:R-:W-:Y:S02]  /*4370*/  FADD R49, R2, R55 ;  /* 0x0000003702317221 */ /* 0x002fe40000000000 */
[----:B------:R-:W-:Y:S01]  /*4380*/  FFMA R51, R24, 1.4426950216293334961, -R51 ;  /* 0x3fb8aa3b18337823 */ /* 0x000fe20000000833 */
[----:B------:R-:W-:Y:S01]  /*4390*/  LOP3.LUT R55, R18, 0x2, RZ, 0xfc, !PT ;  /* 0x0000000212377812 */ /* 0x000fe200078efcff */
[----:B------:R-:W-:Y:S01]  /*43a0*/  FMUL R2, R0, 1.7020000219345092773 ;  /* 0x3fd9db2300027820 */ /* 0x000fe20000400000 */
[----:B------:R-:W-:Y:S01]  /*43b0*/  LOP3.LUT R18, R44, 0x1f, RZ, 0xc0, !PT ;  /* 0x0000001f2c127812 */ /* 0x000fe200078ec0ff */
[----:B------:R-:W-:-:S06]  /*43c0*/  FFMA R51, R24, 1.925963033500011079e-08, R51 ;  /* 0x32a5706018337823 */ /* 0x000fcc0000000033 */
[----:B------:R-:W0:Y:S02]  /*43d0*/  MUFU.EX2 R51, R51 ;  /* 0x0000003300337308 */ /* 0x000e240000000800 */
[----:B0-----:R-:W-:-:S04]  /*43e0*/  FFMA R50, R50, R51, 1 ;  /* 0x3f80000032327423 */ /* 0x001fc80000000033 */
[----:B------:R-:W-:-:S05]  /*43f0*/  VIADD R24, R50, 0x1800000 ;  /* 0x0180000032187836 */ /* 0x000fca0000000000 */
[----:B------:R-:W-:-:S04]  /*4400*/  LOP3.LUT R24, R24, 0x7f800000, RZ, 0xc0, !PT ;  /* 0x7f80000018187812 */ /* 0x000fc800078ec0ff */
[----:B------:R-:W-:Y:S01]  /*4410*/  ISETP.GT.U32.AND P0, PT, R24, 0x1ffffff, PT ;  /* 0x01ffffff1800780c */ /* 0x000fe20003f04070 */
[----:B------:R-:W-:-:S12]  /*4420*/  HADD2.F32 R24, -RZ, R13.H0_H0 ;  /* 0x2000000dff187230 */ /* 0x000fd80000004100 */
[----:B------:R-:W-:Y:S05]  /*4430*/  @P0 BRA `(.L_x_13089) ;  /* 0x0000000000100947 */ /* 0x000fea0003800000 */
[----:B------:R-:W-:Y:S02]  /*4440*/  MOV R0, R50 ;  /* 0x0000003200007202 */ /* 0x000fe40000000f00 */
[----:B------:R-:W-:-:S07]  /*4450*/  MOV R44, 0x4470 ;  /* 0x00004470002c7802 */ /* 0x000fce0000000f00 */
[----:B-----5:R-:W-:Y:S05]  /*4460*/  CALL.REL.NOINC `($__internal_311_$__cuda_sm20_rcp_rn_f32_slowpath) ;  /* 0x0000004800f87944 */ /* 0x020fea0003c00000 */
[----:B------:R-:W-:Y:S05]  /*4470*/  BRA `(.L_x_13090) ;  /* 0x0000000000107947 */ /* 0x000fea0003800000 */
.L_x_13089:
[----:B------:R-:W0:Y:S02]  /*4480*/  MUFU.RCP R53, R50 ;  /* 0x0000003200357308 */ /* 0x000e240000001000 */
[----:B0-----:R-:W-:-:S04]  /*4490*/  FFMA R0, R50, R53, -1 ;  /* 0xbf80000032007423 */ /* 0x001fc80000000035 */
[----:B------:R-:W-:-:S04]  /*44a0*/  FADD.FTZ R0, -R0, -RZ ;  /* 0x800000ff00007221 */ /* 0x000fc80000010100 */
[----:B------:R-:W-:-:S07]  /*44b0*/  FFMA R53, R53, R0, R53 ;  /* 0x0000000035357223 */ /* 0x000fce0000000035 */
.L_x_13090:
[----:B------:R-:W-:Y:S05]  /*44c0*/  BSYNC B1 ;  /* 0x0000000000017941 */ /* 0x000fea0003800000 */
.L_x_13088:
[----:B------:R-:W-:Y:S01]  /*44d0*/  HADD2.F32 R12, -RZ, R12.H1_H1 ;  /* 0x3000000cff0c7230 */ /* 0x000fe20000004100 */
[----:B------:R-:W-:Y:S01]  /*44e0*/  BSSY B1, `(.L_x_13091) ;  /* 0x000001e000017945 */ /* 0x000fe20003800000 */
[----:B------:R-:W-:Y:S02]  /*44f0*/  IMAD.MOV.U32 R45, RZ, RZ, 0x3bbb989d ;  /* 0x3bbb989dff2d7424 */ /* 0x000fe400078e00ff */
[----:B------:R-:W-:Y:S02]  /*4500*/  HADD2.F32 R13, -RZ, R13.H1_H1 ;  /* 0x3000000dff0d7230 */ /* 0x000fe40000004100 */
        /* <DEDUP_REMOVED lines=23> */
.L_x_13092:
[----:B------:R-:W0:Y:S02]  /*4680*/  MUFU.RCP R53, R44 ;  /* 0x0000002c00357308 */ /* 0x000e240000001000 */
[----:B0-----:R-:W-:-:S04]  /*4690*/  FFMA R0, R44, R53, -1 ;  /* 0xbf8000002c007423 */ /* 0x001fc80000000035 */
[----:B------:R-:W-:-:S04]  /*46a0*/  FADD.FTZ R0, -R0, -RZ ;  /* 0x800000ff00007221 */ /* 0x000fc80000010100 */
[----:B------:R-:W-:-:S07]  /*46b0*/  FFMA R53, R53, R0, R53 ;  /* 0x0000000035357223 */ /* 0x000fce0000000035 */
.L_x_13093:
[----:B------:R-:W-:Y:S05]  /*46c0*/  BSYNC B1 ;  /* 0x0000000000017941 */ /* 0x000fea0003800000 */
.L_x_13091:
[----:B------:R-:W-:Y:S01]  /*46d0*/  HFMA2.MMA R45, -RZ, RZ, 0.96630859375, -0.0022525787353515625 ;  /* 0x3bbb989dff2d7435 */ /* 0x000fe200000001ff */
[----:B------:R-:W-:Y:S01]  /*46e0*/  HADD2.F32 R0, -RZ, R10.H0_H0 ;  /* 0x2000000aff007230 */ /* 0x000fe20000004100 */
[----:B------:R-:W-:Y:S01]  /*46f0*/  BSSY B1, `(.L_x_13094) ;  /* 0x000001d000017945 */ /* 0x000fe20003800000 */
[----:B------:R-:W-:-:S03]  /*4700*/  HADD2.F32 R59, -RZ, R11.H0_H0 ;  /* 0x2000000bff3b7230 */ /* 0x000fc60000004100 */
        /* <DEDUP_REMOVED lines=23> */
.L_x_13095:
[----:B------:R-:W0:Y:S02]  /*4880*/  MUFU.RCP R53, R24 ;  /* 0x0000001800357308 */ /* 0x000e240000001000 */
[----:B0-----:R-:W-:-:S04]  /*4890*/  FFMA R0, R24, R53, -1 ;  /* 0xbf80000018007423 */ /* 0x001fc80000000035 */
[----:B------:R-:W-:-:S04]  /*48a0*/  FADD.FTZ R0, -R0, -RZ ;  /* 0x800000ff00007221 */ /* 0x000fc80000010100 */
[----:B------:R-:W-:-:S07]  /*48b0*/  FFMA R53, R53, R0, R53 ;  /* 0x0000000035357223 */ /* 0x000fce0000000035 */
.L_x_13096:
[----:B------:R-:W-:Y:S05]  /*48c0*/  BSYNC B1 ;  /* 0x0000000000017941 */ /* 0x000fea0003800000 */
.L_x_13094:
        /* <DEDUP_REMOVED lines=25> */
[----:B-----5:R-:W-:Y:S05]  /*4a60*/  CALL.REL.NOINC `($__internal_311_$__cuda_sm20_rcp_rn_f32_slowpath) ;  /* 0x0000004400787944 */ /* 0x020fea0003c00000 */
[----:B------:R-:W-:Y:S05]  /*4a70*/  BRA `(.L_x_13099) ;  /* 0x0000000000107947 */ /* 0x000fea0003800000 */
.L_x_13098:
[----:B------:R-:W0:Y:S02]  /*4a80*/  MUFU.RCP R53, R12 ;  /* 0x0000000c00357308 */ /* 0x000e240000001000 */
[----:B0-----:R-:W-:-:S04]  /*4a90*/  FFMA R0, R12, R53, -1 ;  /* 0xbf8000000c007423 */ /* 0x001fc80000000035 */
[----:B------:R-:W-:-:S04]  /*4aa0*/  FADD.FTZ R0, -R0, -RZ ;  /* 0x800000ff00007221 */ /* 0x000fc80000010100 */
[----:B------:R-:W-:-:S07]  /*4ab0*/  FFMA R53, R53, R0, R53 ;  /* 0x0000000035357223 */ /* 0x000fce0000000035 */
.L_x_13099:
[----:B------:R-:W-:Y:S05]  /*4ac0*/  BSYNC B1 ;  /* 0x0000000000017941 */ /* 0x000fea0003800000 */
.L_x_13097:
[----:B------:R-:W-:Y:S01]  /*4ad0*/  HFMA2.MMA R45, -RZ, RZ, 0.96630859375, -0.0022525787353515625 ;  /* 0x3bbb989dff2d7435 */ /* 0x000fe200000001ff */
[----:B------:R-:W-:Y:S01]  /*4ae0*/  HADD2.F32 R10, -RZ, R7.H0_H0 ;  /* 0x20000007ff0a7230 */ /* 0x000fe20000004100 */
[----:B------:R-:W-:Y:S04]  /*4af0*/  BSSY B1, `(.L_x_13100) ;  /* 0x000001d000017945 */ /* 0x000fe80003800000 */
        /* <DEDUP_REMOVED lines=24> */
.L_x_13101:
[----:B------:R-:W0:Y:S02]  /*4c80*/  MUFU.RCP R53, R12 ;  /* 0x0000000c00357308 */ /* 0x000e240000001000 */
[----:B0-----:R-:W-:-:S04]  /*4c90*/  FFMA R0, R12, R53, -1 ;  /* 0xbf8000000c007423 */ /* 0x001fc80000000035 */
[----:B------:R-:W-:-:S04]  /*4ca0*/  FADD.FTZ R0, -R0, -RZ ;  /* 0x800000ff00007221 */ /* 0x000fc80000010100 */
[----:B------:R-:W-:-:S07]  /*4cb0*/  FFMA R53, R53, R0, R53 ;  /* 0x0000000035357223 */ /* 0x000fce0000000035 */
.L_x_13102:
[----:B------:R-:W-:Y:S05]  /*4cc0*/  BSYNC B1 ;  /* 0x0000000000017941 */ /* 0x000fea0003800000 */
.L_x_13100:
        /* <DEDUP_REMOVED lines=27> */
.L_x_13104:
[----:B------:R-:W0:Y:S02]  /*4e80*/  MUFU.RCP R53, R12 ;  /* 0x0000000c00357308 */ /* 0x000e240000001000 */
[----:B0-----:R-:W-:-:S04]  /*4e90*/  FFMA R0, R12, R53, -1 ;  /* 0xbf8000000c007423 */ /* 0x001fc80000000035 */
[----:B------:R-:W-:-:S04]  /*4ea0*/  FADD.FTZ R0, -R0, -RZ ;  /* 0x800000ff00007221 */ /* 0x000fc80000010100 */
[----:B------:R-:W-:-:S07]  /*4eb0*/  FFMA R53, R53, R0, R53 ;  /* 0x0000000035357223 */ /* 0x000fce0000000035 */
.L_x_13105:
[----:B------:R-:W-:Y:S05]  /*4ec0*/  BSYNC B1 ;  /* 0x0000000000017941 */ /* 0x000fea0003800000 */
.L_x_13103:
        /* <DEDUP_REMOVED lines=20> */
[----:B------:R-:W-:Y:S02]  /*5010*/  HADD2.F32 R7, -RZ, R6.H0_H0 ;  /* 0x20000006ff077230 */ /* 0x000fe40000004100 */
[----:B------:R-:W-:-:S09]  /*5020*/  FMUL R2, R0, 1.7020000219345092773 ;  /* 0x3fd9db2300027820 */ /* 0x000fd20000400000 */
[----:B------:R-:W-:Y:S05]  /*5030*/  @P0 BRA `(.L_x_13107) ;  /* 0x0000000000100947 */ /* 0x000fea0003800000 */
[----:B------:R-:W-:Y:S02]  /*5040*/  MOV R0, R24 ;  /* 0x0000001800007202 */ /* 0x000fe40000000f00 */
[----:B------:R-:W-:-:S07]  /*5050*/  MOV R44, 0x5070 ;  /* 0x00005070002c7802 */ /* 0x000fce0000000f00 */
[----:B-----5:R-:W-:Y:S05]  /*5060*/  CALL.REL.NOINC `($__internal_311_$__cuda_sm20_rcp_rn_f32_slowpath) ;  /* 0x0000003c00f87944 */ /* 0x020fea0003c00000 */
[----:B------:R-:W-:Y:S05]  /*5070*/  BRA `(.L_x_13108) ;  /* 0x0000000000107947 */ /* 0x000fea0003800000 */
.L_x_13107:
[----:B------:R-:W0:Y:S02]  /*5080*/  MUFU.RCP R53, R24 ;  /* 0x0000001800357308 */ /* 0x000e240000001000 */
[----:B0-----:R-:W-:-:S04]  /*5090*/  FFMA R0, R24, R53, -1 ;  /* 0xbf80000018007423 */ /* 0x001fc80000000035 */
[----:B------:R-:W-:-:S04]  /*50a0*/  FADD.FTZ R0, -R0, -RZ ;  /* 0x800000ff00007221 */ /* 0x000fc80000010100 */
[----:B------:R-:W-:-:S07]  /*50b0*/  FFMA R53, R53, R0, R53 ;  /* 0x0000000035357223 */ /* 0x000fce0000000035 */
.L_x_13108:
[----:B------:R-:W-:Y:S05]  /*50c0*/  BSYNC B1 ;  /* 0x0000000000017941 */ /* 0x000fea0003800000 */
.L_x_13106:
        /* <DEDUP_REMOVED lines=27> */
.L_x_13110:
[----:B------:R-:W0:Y:S02]  /*5280*/  MUFU.RCP R53, R10 ;  /* 0x0000000a00357308 */ /* 0x000e240000001000 */
[----:B0-----:R-:W-:-:S04]  /*5290*/  FFMA R0, R10, R53, -1 ;  /* 0xbf8000000a007423 */ /* 0x001fc80000000035 */
[----:B------:R-:W-:-:S04]  /*52a0*/  FADD.FTZ R0, -R0, -RZ ;  /* 0x800000ff00007221 */ /* 0x000fc80000010100 */
[----:B------:R-:W-:-:S07]  /*52b0*/  FFMA R53, R53, R0, R53 ;  /* 0x0000000035357223 */ /* 0x000fce0000000035 */
.L_x_13111:
[----:B------:R-:W-:Y:S05]  /*52c0*/  BSYNC B1 ;  /* 0x0000000000017941 */ /* 0x000fea0003800000 */
.L_x_13109:
[----:B------:R-:W-:Y:S01]  /*52d0*/  FADD R0, -R53, 1 ;  /* 0x3f80000035007421 */ /* 0x000fe20000000100 */
[----:B------:R-:W-:Y:S01]  /*52e0*/  ISETP.GE.U32.AND P0, PT, R55, R26, PT ;  /* 0x0000001a3700720c */ /* 0x000fe20003f06070 */
[-C--:B------:R-:W-:Y:S01]  /*52f0*/  FMUL R55, R59, R20.reuse ;  /* 0x000000143b377220 */ /* 0x080fe20000400000 */
[----:B------:R-:W-:Y:S01]  /*5300*/  FMNMX R40, R40, |R57|, !PT ;  /* 0x4000003928287209 */ /* 0x000fe20007800000 */
[----:B------:R-:W-:Y:S01]  /*5310*/  FMUL R0, R0, R53 ;  /* 0x0000003500007220 */ /* 0x000fe20000400000 */
[----:B------:R-:W-:Y:S01]  /*5320*/  ISETP.GE.U32.OR P0, PT, R18, R25, P0 ;  /* 0x000000191200720c */ /* 0x000fe20000706470 */
[CC--:B------:R-:W-:Y:S01]  /*5330*/  FMUL R10, R13.reuse, R20.reuse ;  /* 0x000000140d0a7220 */ /* 0x0c0fe20000400000 */
[----:B------:R-:W-:Y:S01]  /*5340*/  FMUL R51, R8, R20 ;  /* 0x0000001408337220 */ /* 0x000fe20000400000 */
[----:B------:R-:W-:Y:S01]  /*5350*/  FFMA R5, R2, R0, R53 ;  /* 0x0000000002057223 */ /* 0x000fe20000000035 */
[----:B------:R-:W-:Y:S01]  /*5360*/  FADD R0, RZ, R57 ;  /* 0x00000039ff007221 */ /* 0x000fe20000000000 */
[----:B------:R-:W-:Y:S01]  /*5370*/  FMNMX R2, |R13|, R40, !PT ;  /* 0x000000280d027209 */ /* 0x000fe20007800200 */
[-C--:B------:R-:W-:Y:S01]  /*5380*/  FMUL R57, R57, R20.reuse ;  /* 0x0000001439397220 */ /* 0x080fe20000400000 */
[----:B------:R-:W-:Y:S01]  /*5390*/  FMUL R5, R6, R5 ;  /* 0x0000000506057220 */ /* 0x000fe20000400000 */
[----:B------:R-:W-:Y:S01]  /*53a0*/  FADD R53, R59, R0 ;  /* 0x000000003b357221 */ /* 0x000fe20000000000 */
[-C--:B------:R-:W-:Y:S01]  /*53b0*/  FMUL R6, R11, R20.reuse ;  /* 0x000000140b067220 */ /* 0x080fe20000400000 */
[----:B------:R-:W-:Y:S01]  /*53c0*/  FMUL R0, R61, R20 ;  /* 0x000000143d007220 */ /* 0x000fe20000400000 */
[----:B------:R-:W-:Y:S01]  /*53d0*/  BSSY B0, `(.L_x_13112) ;  /* 0x0000013000007945 */ /* 0x000fe20003800000 */
        /* <DEDUP_REMOVED lines=9> */
[----:B------:R-:W-:-:S04]  /*5470*/  LOP3.LUT R12, R19, 0x1c, RZ, 0xc0, !PT ;  /* 0x0000001c130c7812 */ /* 0x000fc800078ec0ff */
[----:B------:R-:W-:-:S04]  /*5480*/  IADD3 R12, R29, 0x1e, -R12 ;  /* 0x0000001e1d0c7810 */ /* 0x000fc80007ffe80c */
[----:B------:R-:W-:-:S04]  /*5490*/  LOP3.LUT R12, R12, 0x1f, RZ, 0xc0, !PT ;  /* 0x0000001f0c0c7812 */ /* 0x000fc800078ec0ff */
[----:B------:R-:W-:-:S04]  /*54a0*/  IADD3 R12, P1, R12, R15, RZ ;  /* 0x0000000f0c0c7210 */ /* 0x000fc80007f3e0ff */
[----:B------:R-:W-:Y:S02]  /*54b0*/  IADD3.X R45, RZ, R34, RZ, P1, !PT ;  /* 0x00000022ff2d7210 */ /* 0x000fe40000ffe4ff */
[----:B------:R-:W-:-:S04]  /*54c0*/  LEA R44, P1, R12, R17, 0x1 ;  /* 0x000000110c2c7211 */ /* 0x000fc800078208ff */
[----:B------:R-:W-:Y:S02]  /*54d0*/  LEA.HI.X R45, R12, R16, R45, 0x1, P1 ;  /* 0x000000100c2d7211 */ /* 0x000fe400008f0c2d */
[----:B------:R-:W-:-:S05]  /*54e0*/  PRMT R12, R10, 0x7604, R57 ;  /* 0x000076040a0c7816 */ /* 0x000fca0000000039 */
[----:B------:R0:W-:Y:S02]  /*54f0*/  STG.E.U16 desc[UR10][R44.64], R12 ;  /* 0x0000000c2c007986 */ /* 0x0001e4000c10150a */
.L_x_13113:
[----:B------:R-:W-:Y:S05]  /*5500*/  BSYNC B0 ;  /* 0x0000000000007941 */ /* 0x000fea0003800000 */
.L_x_13112:
[----:B------:R-:W-:Y:S04]  /*5510*/  BSSY B0, `(.L_x_13114) ;  /* 0x000000b000007945 */ /* 0x000fe80003800000 */
[----:B------:R-:W-:Y:S05]  /*5520*/  @P0 BRA `(.L_x_13115) ;  /* 0x0000000000240947 */ /* 0x000fea0003800000 */
[----:B0-----:R-:W-:-:S04]  /*5530*/  LOP3.LUT R12, R19, 0x1c, RZ, 0xc0, !PT ;  /* 0x0000001c130c7812 */ /* 0x001fc800078ec0ff */
[----:B------:R-:W-:-:S04]  /*5540*/  IADD3 R12, R29, 0x1e, -R12 ;  /* 0x0000001e1d0c7810 */ /* 0x000fc80007ffe80c */
[----:B------:R-:W-:-:S04]  /*5550*/  LOP3.LUT R12, R12, 0x1f, RZ, 0xc0, !PT ;  /* 0x0000001f0c0c7812 */ /* 0x000fc800078ec0ff */
[----:B------:R-:W-:-:S04]  /*5560*/  IADD3 R12, P1, P2, R38, R15, R12 ;  /* 0x0000000f260c7210 */ /* 0x000fc80007a3e00c */
[----:B------:R-:W-:Y:S02]  /*5570*/  IADD3.X R45, R35, R34, RZ, P1, P2 ;  /* 0x00000022232d7210 */ /* 0x000fe40000fe44ff */
[----:B------:R-:W-:-:S04]  /*5580*/  LEA R44, P1, R12, R17, 0x1 ;  /* 0x000000110c2c7211 */ /* 0x000fc800078208ff */
[----:B------:R-:W-:Y:S02]  /*5590*/  LEA.HI.X R45, R12, R16, R45, 0x1, P1 ;  /* 0x000000100c2d7211 */ /* 0x000fe400008f0c2d */
[----:B------:R-:W-:-:S05]  /*55a0*/  PRMT R12, R6, 0x7604, R55 ;  /* 0x00007604060c7816 */ /* 0x000fca0000000037 */
[----:B------:R1:W-:Y:S02]  /*55b0*/  STG.E.U16 desc[UR10][R44.64], R12 ;  /* 0x0000000c2c007986 */ /* 0x0003e4000c10150a */
.L_x_13115:
[----:B------:R-:W-:Y:S05]  /*55c0*/  BSYNC B0 ;  /* 0x0000000000007941 */ /* 0x000fea0003800000 */
.L_x_13114:
[----:B------:R-:W-:Y:S04]  /*55d0*/  BSSY B0, `(.L_x_13116) ;  /* 0x000000e000007945 */ /* 0x000fe80003800000 */
[----:B------:R-:W-:Y:S05]  /*55e0*/  @P0 BRA `(.L_x_13117) ;  /* 0x0000000000300947 */ /* 0x000fea0003800000 */
[----:B01----:R-:W-:Y:S01]  /*55f0*/  LOP3.LUT R12, R19, 0x1c, RZ, 0xc0, !PT ;  /* 0x0000001c130c7812 */ /* 0x003fe200078ec0ff */
[----:B------:R-:W-:Y:S02]  /*5600*/  ULDC.64 UR4, c[0x0][0x258] ;  /* 0x0000960000047ab9 */ /* 0x000fe40000000a00 */
[----:B------:R-:W-:Y:S01]  /*5610*/  ULOP3.LUT UR4, UR4, 0xfffffffe, URZ, 0xc0, !UPT ;  /* 0xfffffffe04047892 */ /* 0x000fe2000f8ec03f */
[----:B------:R-:W-:Y:S01]  /*5620*/  IADD3 R12, R29, 0x1e, -R12 ;  /* 0x0000001e1d0c7810 */ /* 0x000fe20007ffe80c */
[----:B------:R-:W-:-:S03]  /*5630*/  ULOP3.LUT UR5, UR5, 0x7fffffff, URZ, 0xc0, !UPT ;  /* 0x7fffffff05057892 */ /* 0x000fc6000f8ec03f */
[----:B------:R-:W-:-:S04]  /*5640*/  LOP3.LUT R12, R12, 0x1f, RZ, 0xc0, !PT ;  /* 0x0000001f0c0c7812 */ /* 0x000fc800078ec0ff */
[----:B------:R-:W-:-:S04]  /*5650*/  IADD3 R12, P1, P2, R15, UR4, R12 ;  /* 0x000000040f0c7c10 */ /* 0x000fc8000fa3e00c */
[----:B------:R-:W-:Y:S02]  /*5660*/  IADD3.X R45, R34, UR5, RZ, P1, P2 ;  /* 0x00000005222d7c10 */ /* 0x000fe40008fe44ff */
[----:B------:R-:W-:-:S04]  /*5670*/  LEA R44, P1, R12, R17, 0x1 ;  /* 0x000000110c2c7211 */ /* 0x000fc800078208ff */
[----:B------:R-:W-:Y:S02]  /*5680*/  LEA.HI.X R45, R12, R16, R45, 0x1, P1 ;  /* 0x000000100c2d7211 */ /* 0x000fe400008f0c2d */
[----:B------:R-:W-:-:S05]  /*5690*/  PRMT R12, R0, 0x7604, R51 ;  /* 0x00007604000c7816 */ /* 0x000fca0000000033 */
[----:B------:R2:W-:Y:S02]  /*56a0*/  STG.E.U16 desc[UR10][R44.64], R12 ;  /* 0x0000000c2c007986 */ /* 0x0005e4000c10150a */
.L_x_13117:
[----:B------:R-:W-:Y:S05]  /*56b0*/  BSYNC B0 ;  /* 0x0000000000007941 */ /* 0x000fea0003800000 */
.L_x_13116:
[----:B012---:R-:W-:Y:S01]  /*56c0*/  FMUL R12, R5, R20 ;  /* 0x00000014050c7220 */ /* 0x007fe20000400000 */
[----:B------:R-:W-:Y:S01]  /*56d0*/  BSSY B0, `(.L_x_13118) ;  /* 0x0000010000007945 */ /* 0x000fe20003800000 */
[----:B------:R-:W-:-:S03]  /*56e0*/  F2FP.SATFINITE.E4M3.F32.PACK_AB_MERGE_C R59, RZ, R59, RZ ;  /* 0x0000003bff3b723e */ /* 0x000fc600048070ff */
[----:B------:R-:W-:Y:S01]  /*56f0*/  F2FP.SATFINITE.E4M3.F32.PACK_AB_MERGE_C R12, RZ, R12, RZ ;  /* 0x0000000cff0c723e */ /* 0x000fe200048070ff */
[----:B------:R-:W-:Y:S06]  /*5700*/  @P0 BRA `(.L_x_13119) ;  /* 0x0000000000300947 */ /* 0x000fec0003800000 */
[----:B------:R-:W-:Y:S01]  /*5710*/  LOP3.LUT R18, R19, 0x1c, RZ, 0xc0, !PT ;  /* 0x0000001c13127812 */ /* 0x000fe200078ec0ff */
[----:B------:R-:W-:-:S03]  /*5720*/  IMAD R35, R35, 0x3, RZ ;  /* 0x0000000323237824 */ /* 0x000fc600078e02ff */
[----:B------:R-:W-:-:S04]  /*5730*/  IADD3 R18, R29, 0x1e, -R18 ;  /* 0x0000001e1d127810 */ /* 0x000fc80007ffe812 */
        /* <DEDUP_REMOVED lines=9> */
.L_x_13119:
[----:B------:R-:W-:Y:S05]  /*57d0*/  BSYNC B0 ;  /* 0x0000000000007941 */ /* 0x000fea0003800000 */
.L_x_13118:
[----:B0-----:R-:W-:Y:S01]  /*57e0*/  HADD2.F32 R19, -RZ, R37.H0_H0 ;  /* 0x20000025ff137230 */ /* 0x001fe20000004100 */
[----:B------:R-:W-:Y:S01]  /*57f0*/  HFMA2.MMA R45, -RZ, RZ, 3.7421875, 0 ;  /* 0x437c0000ff2d7435 */ /* 0x000fe200000001ff */
[----:B------:R-:W-:Y:S01]  /*5800*/  IMAD.MOV.U32 R18, RZ, RZ, 0x3bbb989d ;  /* 0x3bbb989dff127424 */ /* 0x000fe200078e00ff */
[----:B------:R-:W-:Y:S01]  /*5810*/  LOP3.LUT R57, R57, 0xff, RZ, 0xc0, !PT ;  /* 0x000000ff39397812 */ /* 0x000fe200078ec0ff */
[----:B------:R-:W-:Y:S02]  /*5820*/  IMAD.U32 R51, R51, 0x10000, RZ ;  /* 0x0001000033337824 */ /* 0x000fe400078e00ff */
[----:B------:R-:W-:Y:S01]  /*5830*/  FMUL R35, R19, -1.7020000219345092773 ;  /* 0xbfd9db2313237820 */ /* 0x000fe20000400000 */
[----:B------:R-:W-:Y:S01]  /*5840*/  LOP3.LUT R24, R55, 0xffff, RZ, 0xc0, !PT ;  /* 0x0000ffff37187812 */ /* 0x000fe200078ec0ff */
[----:B------:R-:W-:Y:S01]  /*5850*/  BSSY B1, `(.L_x_13120) ;  /* 0x0000040000017945 */ /* 0x000fe20003800000 */
[----:B------:R-:W-:Y:S01]  /*5860*/  LOP3.LUT R10, R10, 0xff, RZ, 0xc0, !PT ;  /* 0x000000ff0a0a7812 */ /* 0x000fe200078ec0ff */
[----:B------:R-:W-:Y:S01]  /*5870*/  FFMA.SAT R18, R35, R18, 0.5 ;  /* 0x3f00000023127423 */ /* 0x000fe20000002012 */
[----:B------:R-:W-:-:S02]  /*5880*/  SHF.R.U32.HI R40, RZ, 0x3, R29 ;  /* 0x00000003ff287819 */ /* 0x000fc4000001161d */
[----:B------:R-:W-:Y:S01]  /*5890*/  SHF.L.U32 R0, R0, 0x10, RZ ;  /* 0x0000001000007819 */ /* 0x000fe200000006ff */
[----:B------:R-:W-:Y:S01]  /*58a0*/  FFMA.RM R18, R18, R45, 12582913 ;  /* 0x4b40000112127423 */ /* 0x000fe2000000402d */
[----:B------:R-:W-:Y:S02]  /*58b0*/  LOP3.LUT R45, R6, 0xffff, RZ, 0xc0, !PT ;  /* 0x0000ffff062d7812 */ /* 0x000fe400078ec0ff */
[----:B------:R-:W-:Y:S01]  /*58c0*/  PRMT R6, R24, 0x7604, R57 ;  /* 0x0000760418067816 */ /* 0x000fe20000000039 */
[----:B------:R-:W-:Y:S01]  /*58d0*/  FADD R24, RZ, R13 ;  /* 0x0000000dff187221 */ /* 0x000fe20000000000 */
[----:B------:R-:W-:Y:S01]  /*58e0*/  PRMT R13, R45, 0x7604, R10 ;  /* 0x000076042d0d7816 */ /* 0x000fe2000000000a */
[----:B------:R-:W-:Y:S01]  /*58f0*/  FADD R10, R18, -12583039 ;  /* 0xcb40007f120a7421 */ /* 0x000fe20000000000 */
[----:B------:R-:W-:Y:S01]  /*5900*/  LOP3.LUT R6, R6, 0xffff, RZ, 0xc0, !PT ;  /* 0x0000ffff06067812 */ /* 0x000fe200078ec0ff */
[C---:B------:R-:W-:Y:S01]  /*5910*/  FADD R38, R11.reuse, R24 ;  /* 0x000000180b267221 */ /* 0x040fe20000000000 */
[----:B------:R-:W-:Y:S01]  /*5920*/  FMNMX R11, |R11|, R2, !PT ;  /* 0x000000020b0b7209 */ /* 0x000fe20007800200 */
[----:B------:R-:W-:Y:S01]  /*5930*/  FFMA R10, R35, 1.4426950216293334961, -R10 ;  /* 0x3fb8aa3b230a7823 */ /* 0x000fe2000000080a */
[----:B------:R-:W-:Y:S01]  /*5940*/  LOP3.LUT R24, R40, 0x1c, RZ, 0xc0, !PT ;  /* 0x0000001c28187812 */ /* 0x000fe200078ec0ff */
[----:B------:R-:W-:Y:S01]  /*5950*/  FADD R40, R8, R53 ;  /* 0x0000003508287221 */ /* 0x000fe20000000000 */
[----:B------:R-:W-:Y:S01]  /*5960*/  FADD R38, R61, R38 ;  /* 0x000000263d267221 */ /* 0x000fe20000000000 */
[----:B------:R-:W-:Y:S01]  /*5970*/  FFMA R2, R35, 1.925963033500011079e-08, R10 ;  /* 0x32a5706023027823 */ /* 0x000fe2000000000a */
[----:B------:R-:W-:Y:S01]  /*5980*/  IADD3 R10, R24, 0x2, R29 ;  /* 0x00000002180a7810 */ /* 0x000fe20007ffe01d */
[----:B------:R-:W-:Y:S01]  /*5990*/  FADD R40, R7, R40 ;  /* 0x0000002807287221 */ /* 0x000fe20000000000 */
[----:B------:R-:W-:Y:S01]  /*59a0*/  FMNMX R8, |R8|, R11, !PT ;  /* 0x0000000b08087209 */ /* 0x000fe20007800200 */
[----:B------:R-:W-:Y:S01]  /*59b0*/  FADD R38, R5, R38 ;  /* 0x0000002605267221 */ /* 0x000fe20000000000 */
[----:B------:R-:W-:Y:S01]  /*59c0*/  LOP3.LUT R35, R10, 0x1f, RZ, 0xc0, !PT ;  /* 0x0000001f0a237812 */ /* 0x000fe200078ec0ff */
[----:B------:R-:W0:Y:S01]  /*59d0*/  MUFU.EX2 R2, R2 ;  /* 0x0000000200027308 */ /* 0x000e220000000800 */
[----:B------:R-:W-:Y:S01]  /*59e0*/  LOP3.LUT R45, R13, 0xffff, RZ, 0xc0, !PT ;  /* 0x0000ffff0d2d7812 */ /* 0x000fe200078ec0ff */
[----:B------:R-:W1:Y:S01]  /*59f0*/  LDC.64 R10, c[0x0][0x258] ;  /* 0x00009600ff0a7b82 */ /* 0x000e620000000a00 */
[----:B------:R-:W-:Y:S01]  /*5a00*/  IMAD.SHL.U32 R13, R18, 0x800000, RZ ;  /* 0x00800000120d7824 */ /* 0x000fe200078e00ff */
[----:B------:R-:W2:Y:S01]  /*5a10*/  SHFL.IDX PT, R40, R40, R35, 0x1f ;  /* 0x00001f2328287589 */ /* 0x000ea200000e0000 */
[----:B------:R-:W-:-:S02]  /*5a20*/  LOP3.LUT R45, R45, 0xff0000, R0, 0xf8, !PT ;  /* 0x00ff00002d2d7812 */ /* 0x000fc400078ef800 */
[----:B------:R-:W-:Y:S01]  /*5a30*/  FMNMX R18, |R61|, R8, !PT ;  /* 0x000000083d127209 */ /* 0x000fe20007800200 */
[----:B------:R-:W3:Y:S01]  /*5a40*/  SHFL.IDX PT, R38, R38, R35, 0x1f ;  /* 0x00001f2326267589 */ /* 0x000ee200000e0000 */
[----:B------:R-:W-:Y:S02]  /*5a50*/  IADD3 R8, R29, 0x1d, -R24 ;  /* 0x0000001d1d087810 */ /* 0x000fe40007ffe818 */
[----:B------:R-:W-:Y:S02]  /*5a60*/  LOP3.LUT R6, R6, 0xff0000, R51, 0xf8, !PT ;  /* 0x00ff000006067812 */ /* 0x000fe400078ef833 */
[----:B------:R-:W-:Y:S02]  /*5a70*/  LOP3.LUT R8, R8, 0x1f, RZ, 0xc0, !PT ;  /* 0x0000001f08087812 */ /* 0x000fe400078ec0ff */
[----:B------:R-:W-:Y:S01]  /*5a80*/  LOP3.LUT R59, R59, 0xffff, RZ, 0xc0, !PT ;  /* 0x0000ffff3b3b7812 */ /* 0x000fe200078ec0ff */
[----:B0-----:R-:W-:Y:S01]  /*5a90*/  FFMA R0, R13, R2, 1 ;  /* 0x3f8000000d007423 */ /* 0x001fe20000000002 */
[----:B------:R-:W-:-:S02]  /*5aa0*/  IADD3 R15, P1, R8, R15, RZ ;  /* 0x0000000f080f7210 */ /* 0x000fc40007f3e0ff */
[----:B------:R-:W-:Y:S01]  /*5ab0*/  LEA R2, R59, R6, 0x18 ;  /* 0x000000063b027211 */ /* 0x000fe200078ec0ff */
[----:B------:R-:W-:Y:S01]  /*5ac0*/  VIADD R13, R0, 0x1800000 ;  /* 0x01800000000d7836 */ /* 0x000fe20000000000 */
[----:B------:R-:W-:Y:S01]  /*5ad0*/  LOP3.LUT R6, R12, 0xffff, RZ, 0xc0, !PT ;  /* 0x0000ffff0c067812 */ /* 0x000fe200078ec0ff */
[----:B------:R-:W-:Y:S01]  /*5ae0*/  IMAD.X R34, RZ, RZ, R34, P1 ;  /* 0x000000ffff227224 */ /* 0x000fe200008e0622 */
[----:B------:R-:W-:Y:S02]  /*5af0*/  FMNMX R12, |R7|, R18, !PT ;  /* 0x00000012070c7209 */ /* 0x000fe40007800200 */
[----:B------:R-:W-:Y:S02]  /*5b00*/  LOP3.LUT R13, R13, 0x7f800000, RZ, 0xc0, !PT ;  /* 0x7f8000000d0d7812 */ /* 0x000fe400078ec0ff */
[--C-:B-1----:R-:W-:Y:S01]  /*5b10*/  SHF.R.U64 R10, R10, 0x1, R11.reuse ;  /* 0x000000010a0a7819 */ /* 0x102fe2000000120b */
[----:B--2---:R-:W-:Y:S01]  /*5b20*/  FADD R3, R3, R40 ;  /* 0x0000002803037221 */ /* 0x004fe20000000000 */
[----:B------:R-:W-:Y:S01]  /*5b30*/  ISETP.GT.U32.AND P0, PT, R13, 0x1ffffff, PT ;  /* 0x01ffffff0d00780c */ /* 0x000fe20003f04070 */
[----:B------:R-:W-:Y:S01]  /*5b40*/  FMUL R13, R19, 1.7020000219345092773 ;  /* 0x3fd9db23130d7820 */ /* 0x000fe20000400000 */
[----:B------:R-:W-:Y:S01]  /*5b50*/  LEA R18, P2, R10, R15, 0x2 ;  /* 0x0000000f0a127211 */ /* 0x000fe200078410ff */
[----:B---3--:R-:W-:Y:S01]  /*5b60*/  FADD R49, R49, R38 ;  /* 0x0000002631317221 */ /* 0x008fe20000000000 */
[----:B------:R-:W-:-:S02]  /*5b70*/  SHF.R.U32.HI R11, RZ, 0x1, R11 ;  /* 0x00000001ff0b7819 */ /* 0x000fc4000001160b */
[----:B------:R-:W-:Y:S01]  /*5b80*/  FMNMX R5, |R5|, R12, !PT ;  /* 0x0000000c05057209 */ /* 0x000fe20007800200 */
[----:B------:R-:W-:Y:S01]  /*5b90*/  HADD2.F32 R12, -RZ, R39.H0_H0 ;  /* 0x20000027ff0c7230 */ /* 0x000fe20000004100 */
[----:B------:R-:W-:Y:S02]  /*5ba0*/  LEA R6, R6, R45, 0x18 ;  /* 0x0000002d06067211 */ /* 0x000fe400078ec0ff */
[----:B------:R-:W-:Y:S02]  /*5bb0*/  LOP3.LUT R7, R24, 0x3, RZ, 0xfc, !PT ;  /* 0x0000000318077812 */ /* 0x000fe400078efcff */
[----:B------:R-:W-:Y:S01]  /*5bc0*/  LEA.HI.X R19, R10, R34, R11, 0x2, P2 ;  /* 0x000000220a137211 */ /* 0x000fe200010f140b */
[----:B------:R-:W-:Y:S06]  /*5bd0*/  @P0 BRA `(.L_x_13121) ;  /* 0x00000000000c0947 */ /* 0x000fec0003800000 */
[----:B------:R-:W-:-:S07]  /*5be0*/  MOV R44, 0x5c00 ;  /* 0x00005c00002c7802 */ /* 0x000fce0000000f00 */
[----:B-----5:R-:W-:Y:S05]  /*5bf0*/  CALL.REL.NOINC `($__internal_311_$__cuda_sm20_rcp_rn_f32_slowpath) ;  /* 0x0000003400147944 */ /* 0x020fea0003c00000 */
[----:B------:R-:W-:Y:S05]  /*5c00*/  BRA `(.L_x_13122) ;  /* 0x0000000000107947 */ /* 0x000fea0003800000 */
.L_x_13121:
[----:B------:R-:W0:Y:S02]  /*5c10*/  MUFU.RCP R53, R0 ;  /* 0x0000000000357308 */ /* 0x000e240000001000 */
[----:B0-----:R-:W-:-:S04]  /*5c20*/  FFMA R15, R0, R53, -1 ;  /* 0xbf800000000f7423 */ /* 0x001fc80000000035 */
[----:B------:R-:W-:-:S04]  /*5c30*/  FADD.FTZ R24, -R15, -RZ ;  /* 0x800000ff0f187221 */ /* 0x000fc80000010100 */
[----:B------:R-:W-:-:S07]  /*5c40*/  FFMA R53, R53, R24, R53 ;  /* 0x0000001835357223 */ /* 0x000fce0000000035 */
.L_x_13122:
[----:B------:R-:W-:Y:S05]  /*5c50*/  BSYNC B1 ;  /* 0x0000000000017941 */ /* 0x000fea0003800000 */
.L_x_13120:
[----:B------:R-:W-:Y:S01]  /*5c60*/  HADD2.F32 R15, -RZ, R37.H1_H1 ;  /* 0x30000025ff0f7230 */ /* 0x000fe20000004100 */
        /* <DEDUP_REMOVED lines=15> */
[----:B------:R-:W-:-:S03]  /*5d60*/  HADD2.F32 R13, -RZ, R39.H1_H1 ;  /* 0x30000027ff0d7230 */ /* 0x000fc60000004100 */
        /* <DEDUP_REMOVED lines=10> */
.L_x_13124:
[----:B------:R-:W0:Y:S02]  /*5e10*/  MUFU.RCP R53, R34 ;  /* 0x0000002200357308 */ /* 0x000e240000001000 */
[----:B0-----:R-:W-:-:S04]  /*5e20*/  FFMA R0, R34, R53, -1 ;  /* 0xbf80000022007423 */ /* 0x001fc80000000035 */
[----:B------:R-:W-:-:S04]  /*5e30*/  FADD.FTZ R0, -R0, -RZ ;  /* 0x800000ff00007221 */ /* 0x000fc80000010100 */
[----:B------:R-:W-:-:S07]  /*5e40*/  FFMA R53, R53, R0, R53 ;  /* 0x0000000035357223 */ /* 0x000fce0000000035 */
.L_x_13125:
[----:B------:R-:W-:Y:S05]  /*5e50*/  BSYNC B1 ;  /* 0x0000000000017941 */ /* 0x000fea0003800000 */
.L_x_13123:
        /* <DEDUP_REMOVED lines=12> */
[----:B------:R-:W-:-:S03]  /*5f20*/  HADD2.F32 R35, -RZ, R47.H0_H0 ;  /* 0x2000002fff237230 */ /* 0x000fc60000004100 */
        /* <DEDUP_REMOVED lines=14> */
.L_x_13127:
[----:B------:R-:W0:Y:S02]  /*6010*/  MUFU.RCP R53, R38 ;  /* 0x0000002600357308 */ /* 0x000e240000001000 */
[----:B0-----:R-:W-:-:S04]  /*6020*/  FFMA R0, R38, R53, -1 ;  /* 0xbf80000026007423 */ /* 0x001fc80000000035 */
[----:B------:R-:W-:-:S04]  /*6030*/  FADD.FTZ R0, -R0, -RZ ;  /* 0x800000ff00007221 */ /* 0x000fc80000010100 */
[----:B------:R-:W-:-:S07]  /*6040*/  FFMA R53, R53, R0, R53 ;  /* 0x0000000035357223 */ /* 0x000fce0000000035 */
.L_x_13128:
[----:B------:R-:W-:Y:S05]  /*6050*/  BSYNC B1 ;  /* 0x0000000000017941 */ /* 0x000fea0003800000 */
.L_x_13126:
        /* <DEDUP_REMOVED lines=27> */
.L_x_13130:
[----:B------:R-:W0:Y:S02]  /*6210*/  MUFU.RCP R53, R38 ;  /* 0x0000002600357308 */ /* 0x000e240000001000 */
[----:B0-----:R-:W-:-:S04]  /*6220*/  FFMA R0, R38, R53, -1 ;  /* 0xbf80000026007423 */ /* 0x001fc80000000035 */
[----:B------:R-:W-:-:S04]  /*6230*/  FADD.FTZ R0, -R0, -RZ ;  /* 0x800000ff00007221 */ /* 0x000fc80000010100 */
[----:B------:R-:W-:-:S07]  /*6240*/  FFMA R53, R53, R0, R53 ;  /* 0x0000000035357223 */ /* 0x000fce0000000035 */
.L_x_13131:
[----:B------:R-:W-:Y:S05]  /*6250*/  BSYNC B1 ;  /* 0x0000000000017941 */ /* 0x000fea0003800000 */
.L_x_13129:
[----:B-----5:R-:W-:Y:S01]  /*6260*/  HADD2.F32 R34, -RZ, R22.H0_H0 ;  /* 0x20000016ff227230 */ /* 0x020fe20000004100 */
        /* <DEDUP_REMOVED lines=26> */
.L_x_13133:
[----:B------:R-:W0:Y:S02]  /*6410*/  MUFU.RCP R53, R40 ;  /* 0x0000002800357308 */ /* 0x000e240000001000 */
[----:B0-----:R-:W-:-:S04]  /*6420*/  FFMA R0, R40, R53, -1 ;  /* 0xbf80000028007423 */ /* 0x001fc80000000035 */
[----:B------:R-:W-:-:S04]  /*6430*/  FADD.FTZ R0, -R0, -RZ ;  /* 0x800000ff00007221 */ /* 0x000fc80000010100 */
[----:B------:R-:W-:-:S07]  /*6440*/  FFMA R53, R53, R0, R53 ;  /* 0x0000000035357223 */ /* 0x000fce0000000035 */
.L_x_13134:
[----:B------:R-:W-:Y:S05]  /*6450*/  BSYNC B1 ;  /* 0x0000000000017941 */ /* 0x000fea0003800000 */
.L_x_13132:
        /* <DEDUP_REMOVED lines=27> */
.L_x_13136:
[----:B------:R-:W0:Y:S02]  /*6610*/  MUFU.RCP R53, R40 ;  /* 0x0000002800357308 */ /* 0x000e240000001000 */
[----:B0-----:R-:W-:-:S04]  /*6620*/  FFMA R0, R40, R53, -1 ;  /* 0xbf80000028007423 */ /* 0x001fc80000000035 */
[----:B------:R-:W-:-:S04]  /*6630*/  FADD.FTZ R0, -R0, -RZ ;  /* 0x800000ff00007221 */ /* 0x000fc80000010100 */
[----:B------:R-:W-:-:S07]  /*6640*/  FFMA R53, R53, R0, R53 ;  /* 0x0000000035357223 */ /* 0x000fce0000000035 */
.L_x_13137:
[----:B------:R-:W-:Y:S05]  /*6650*/  BSYNC B1 ;  /* 0x0000000000017941 */ /* 0x000fea0003800000 */
.L_x_13135:
        /* <DEDUP_REMOVED lines=23> */
[----:B------:R-:W-:Y:S01]  /*67d0*/  IMAD.MOV.U32 R0, RZ, RZ, R34 ;  /* 0x000000ffff007224 */ /* 0x000fe200078e0022 */
[----:B------:R-:W-:-:S07]  /*67e0*/  MOV R44, 0x6800 ;  /* 0x00006800002c7802 */ /* 0x000fce0000000f00 */
[----:B------:R-:W-:Y:S05]  /*67f0*/  CALL.REL.NOINC `($__internal_311_$__cuda_sm20_rcp_rn_f32_slowpath) ;  /* 0x0000002800147944 */ /* 0x000fea0003c00000 */
[----:B------:R-:W-:Y:S05]  /*6800*/  BRA `(.L_x_13140) ;  /* 0x0000000000107947 */ /* 0x000fea0003800000 */
.L_x_13139:
[----:B------:R-:W0:Y:S02]  /*6810*/  MUFU.RCP R53, R34 ;  /* 0x0000002200357308 */ /* 0x000e240000001000 */
[----:B0-----:R-:W-:-:S04]  /*6820*/  FFMA R0, R34, R53, -1 ;  /* 0xbf80000022007423 */ /* 0x001fc80000000035 */
[----:B------:R-:W-:-:S04]  /*6830*/  FADD.FTZ R0, -R0, -RZ ;  /* 0x800000ff00007221 */ /* 0x000fc80000010100 */
[----:B------:R-:W-:-:S07]  /*6840*/  FFMA R53, R53, R0, R53 ;  /* 0x0000000035357223 */ /* 0x000fce0000000035 */
.L_x_13140:
[----:B------:R-:W-:Y:S05]  /*6850*/  BSYNC B1 ;  /* 0x0000000000017941 */ /* 0x000fea0003800000 */
.L_x_13138:
        /* <DEDUP_REMOVED lines=27> */
.L_x_13142:
[----:B------:R-:W0:Y:S02]  /*6a10*/  MUFU.RCP R53, R34 ;  /* 0x0000002200357308 */ /* 0x000e240000001000 */
[----:B0-----:R-:W-:-:S04]  /*6a20*/  FFMA R0, R34, R53, -1 ;  /* 0xbf80000022007423 */ /* 0x001fc80000000035 */
[----:B------:R-:W-:-:S04]  /*6a30*/  FADD.FTZ R0, -R0, -RZ ;  /* 0x800000ff00007221 */ /* 0x000fc80000010100 */
[----:B------:R-:W-:-:S07]  /*6a40*/  FFMA R53, R53, R0, R53 ;  /* 0x0000000035357223 */ /* 0x000fce0000000035 */
.L_x_13143:
[----:B------:R-:W-:Y:S05]  /*6a50*/  BSYNC B1 ;  /* 0x0000000000017941 */ /* 0x000fea0003800000 */
.L_x_13141:
[----:B------:R-:W-:Y:S01]  /*6a60*/  ISETP.GE.U32.AND P0, PT, R7, R26, PT ;  /* 0x0000001a0700720c */ /* 0x000fe20003f06070 */
[----:B------:R-:W-:Y:S01]  /*6a70*/  FADD R0, -R53, 1 ;  /* 0x3f80000035007421 */ /* 0x000fe20000000100 */
[----:B------:R-:W-:Y:S01]  /*6a80*/  FMNMX R24, R5, |R12|, !PT ;  /* 0x4000000c05187209 */ /* 0x000fe20007800000 */
[----:B------:R-:W-:Y:S01]  /*6a90*/  FMUL R5, R12, R20 ;  /* 0x000000140c057220 */ /* 0x000fe20000400000 */
[----:B------:R-:W-:Y:S01]  /*6aa0*/  ISETP.GE.U32.OR P0, PT, R8, R25, P0 ;  /* 0x000000190800720c */ /* 0x000fe20000706470 */
[----:B------:R-:W-:Y:S01]  /*6ab0*/  FMUL R0, R0, R53 ;  /* 0x0000003500007220 */ /* 0x000fe20000400000 */
[----:B------:R-:W-:Y:S01]  /*6ac0*/  FADD R12, RZ, R12 ;  /* 0x0000000cff0c7221 */ /* 0x000fe20000000000 */
[----:B------:R-:W-:Y:S01]  /*6ad0*/  FMNMX R24, |R13|, R24, !PT ;  /* 0x000000180d187209 */ /* 0x000fe20007800200 */
[C---:B------:R-:W-:Y:S01]  /*6ae0*/  FMUL R7, R35.reuse, R20 ;  /* 0x0000001423077220 */ /* 0x040fe20000400000 */
[----:B------:R-:W-:Y:S01]  /*6af0*/  FFMA R22, R22, R0, R53 ;  /* 0x0000000016167223 */ /* 0x000fe20000000035 */
[----:B------:R-:W-:Y:S01]  /*6b00*/  F2FP.SATFINITE.E4M3.F32.PACK_AB_MERGE_C R43, RZ, R5, RZ ;  /* 0x00000005ff2b723e */ /* 0x000fe200048070ff */
[----:B------:R-:W-:Y:S01]  /*6b10*/  FADD R0, R35, R12 ;  /* 0x0000000c23007221 */ /* 0x000fe20000000000 */
[----:B------:R-:W-:Y:S01]  /*6b20*/  FMUL R5, R13, R20 ;  /* 0x000000140d057220 */ /* 0x000fe20000400000 */
[----:B------:R-:W-:Y:S01]  /*6b30*/  FADD R8, RZ, R13 ;  /* 0x0000000dff087221 */ /* 0x000fe20000000000 */
[----:B------:R-:W-:Y:S01]  /*6b40*/  FMNMX R12, |R35|, R24, !PT ;  /* 0x00000018230c7209 */ /* 0x000fe20007800200 */
[C---:B------:R-:W-:Y:S01]  /*6b50*/  FMUL R13, R15.reuse, R20 ;  /* 0x000000140f0d7220 */ /* 0x040fe20000400000 */
[----:B------:R-:W-:Y:S01]  /*6b60*/  F2FP.SATFINITE.E4M3.F32.PACK_AB_MERGE_C R34, RZ, R7, RZ ;  /* 0x00000007ff22723e */ /* 0x000fe200048070ff */
[C---:B------:R-:W-:Y:S01]  /*6b70*/  FADD R8, R15.reuse, R8 ;  /* 0x000000080f087221 */ /* 0x040fe20000000000 */
[----:B------:R-:W-:Y:S01]  /*6b80*/  FMNMX R40, |R15|, R12, !PT ;  /* 0x0000000c0f287209 */ /* 0x000fe20007800200 */
[----:B------:R-:W-:Y:S01]  /*6b90*/  FMUL R21, R21, R22 ;  /* 0x0000001615157220 */ /* 0x000fe20000400000 */
[----:B------:R-:W-:Y:S01]  /*6ba0*/  F2FP.SATFINITE.E4M3.F32.PACK_AB_MERGE_C R15, RZ, R13, RZ ;  /* 0x0000000dff0f723e */ /* 0x000fe200048070ff */
[----:B------:R-:W-:Y:S01]  /*6bb0*/  FMUL R35, R39, R20 ;  /* 0x0000001427237220 */ /* 0x000fe20000400000 */
[----:B------:R-:W-:Y:S01]  /*6bc0*/  @!P0 IADD3 R13, P1, R18, R10, RZ ;  /* 0x0000000a120d8210 */ /* 0x000fe20007f3e0ff */
[----:B------:R-:W-:Y:S01]  /*6bd0*/  FMUL R38, R37, R20 ;  /* 0x0000001425267220 */ /* 0x000fe20000400000 */
[----:B------:R-:W-:Y:S01]  /*6be0*/  LOP3.LUT R24, R43, 0xff, RZ, 0xc0, !PT ;  /* 0x000000ff2b187812 */ /* 0x000fe200078ec0ff */
[----:B------:R-:W-:Y:S01]  /*6bf0*/  FADD R48, R39, R0 ;  /* 0x0000000027307221 */ /* 0x000fe20000000000 */
[----:B------:R-:W-:Y:S01]  /*6c00*/  LOP3.LUT R7, R34, 0xffff, RZ, 0xc0, !PT ;  /* 0x0000ffff22077812 */ /* 0x000fe200078ec0ff */
[----:B------:R-:W-:Y:S01]  /*6c10*/  BSSY B0, `(.L_x_13144) ;  /* 0x000002f000007945 */ /* 0x000fe20003800000 */
[----:B------:R-:W-:Y:S01]  /*6c20*/  F2FP.SATFINITE.E4M3.F32.PACK_AB_MERGE_C R22, RZ, R5, RZ ;  /* 0x00000005ff16723e */ /* 0x000fe200048070ff */
[----:B------:R-:W-:Y:S01]  /*6c30*/  FADD R48, R23, R48 ;  /* 0x0000003017307221 */ /* 0x000fe20000000000 */
[----:B------:R-:W-:-:S02]  /*6c40*/  @!P0 PRMT R5, R15, 0x7604, R34 ;  /* 0x000076040f058816 */ /* 0x000fc40000000022 */
[----:B------:R-:W-:Y:S02]  /*6c50*/  @!P0 IADD3.X R34, R19, R11, RZ, P1, !PT ;  /* 0x0000000b13228210 */ /* 0x000fe40000ffe4ff */
[----:B------:R-:W-:Y:S02]  /*6c60*/  @!P0 LEA R12, P1, R13, R17, 0x1 ;  /* 0x000000110d0c8211 */ /* 0x000fe400078208ff */
[----:B------:R-:W-:Y:S02]  /*6c70*/  PRMT R24, R7, 0x7604, R24 ;  /* 0x0000760407187816 */ /* 0x000fe40000000018 */
[C---:B------:R-:W-:Y:S02]  /*6c80*/  @!P0 PRMT R43, R22.reuse, 0x7604, R43 ;  /* 0x00007604162b8816 */ /* 0x040fe4000000002b */
[----:B------:R-:W-:Y:S02]  /*6c90*/  LOP3.LUT R7, R22, 0xff, RZ, 0xc0, !PT ;  /* 0x000000ff16077812 */ /* 0x000fe400078ec0ff */
[----:B------:R-:W-:-:S02]  /*6ca0*/  LOP3.LUT R22, R15, 0xffff, RZ, 0xc0, !PT ;  /* 0x0000ffff0f167812 */ /* 0x000fc400078ec0ff */
[-C--:B------:R-:W-:Y:S02]  /*6cb0*/  @!P0 LEA.HI.X R13, R13, R16.reuse, R34, 0x1, P1 ;  /* 0x000000100d0d8211 */ /* 0x080fe400008f0c22 */
[----:B------:R-:W-:Y:S02]  /*6cc0*/  @!P0 LEA R34, P1, R18, R17, 0x1 ;  /* 0x0000001112228211 */ /* 0x000fe400078208ff */
[----:B------:R-:W-:Y:S02]  /*6cd0*/  PRMT R15, R22, 0x7604, R7 ;  /* 0x00007604160f7816 */ /* 0x000fe40000000007 */
[----:B------:R-:W-:Y:S02]  /*6ce0*/  F2FP.SATFINITE.E4M3.F32.PACK_AB_MERGE_C R7, RZ, R35, RZ ;  /* 0x00000023ff07723e */ /* 0x000fe400048070ff */
[----:B------:R-:W-:Y:S02]  /*6cf0*/  @!P0 LEA.HI.X R35, R18, R16, R19, 0x1, P1 ;  /* 0x0000001012238211 */ /* 0x000fe400008f0c13 */
[----:B------:R-:W-:Y:S01]  /*6d00*/  F2FP.SATFINITE.E4M3.F32.PACK_AB_MERGE_C R22, RZ, R38, RZ ;  /* 0x00000026ff16723e */ /* 0x000fe200048070ff */
[----:B------:R-:W-:Y:S01]  /*6d10*/  IMAD.U32 R0, R7, 0x10000, RZ ;  /* 0x0001000007007824 */ /* 0x000fe200078e00ff */
[----:B------:R-:W-:Y:S01]  /*6d20*/  FMNMX R38, |R39|, R40, !PT ;  /* 0x0000002827267209 */ /* 0x000fe20007800200 */
[----:B------:R0:W-:Y:S01]  /*6d30*/  @!P0 STG.E.U16 desc[UR10][R34.64], R43 ;  /* 0x0000002b22008986 */ /* 0x0001e2000c10150a */
[-C--:B------:R-:W-:Y:S01]  /*6d40*/  FMUL R40, R23, R20.reuse ;  /* 0x0000001417287220 */ /* 0x080fe20000400000 */
[----:B------:R-:W-:Y:S01]  /*6d50*/  LOP3.LUT R45, R24, 0xffff, RZ, 0xc0, !PT ;  /* 0x0000ffff182d7812 */ /* 0x000fe200078ec0ff */
[----:B------:R-:W-:Y:S01]  /*6d60*/  FMUL R24, R21, R20 ;  /* 0x0000001415187220 */ /* 0x000fe20000400000 */
[----:B------:R1:W-:Y:S01]  /*6d70*/  @!P0 STG.E.U16 desc[UR10][R12.64], R5 ;  /* 0x000000050c008986 */ /* 0x0003e2000c10150a */
[----:B------:R-:W-:-:S02]  /*6d80*/  LOP3.LUT R42, R15, 0xffff, RZ, 0xc0, !PT ;  /* 0x0000ffff0f2a7812 */ /* 0x000fc400078ec0ff */
[----:B------:R-:W-:Y:S02]  /*6d90*/  F2FP.SATFINITE.E4M3.F32.PACK_AB_MERGE_C R15, RZ, R40, RZ ;  /* 0x00000028ff0f723e */ /* 0x000fe400048070ff */
[----:B------:R-:W-:Y:S02]  /*6da0*/  SHF.L.U32 R39, R22, 0x10, RZ ;  /* 0x0000001016277819 */ /* 0x000fe400000006ff */
[----:B------:R-:W-:Y:S01]  /*6db0*/  F2FP.SATFINITE.E4M3.F32.PACK_AB_MERGE_C R40, RZ, R24, RZ ;  /* 0x00000018ff28723e */ /* 0x000fe200048070ff */
[----:B------:R-:W-:Y:S01]  /*6dc0*/  FADD R24, R37, R8 ;  /* 0x0000000825187221 */ /* 0x000fe20000000000 */
[----:B------:R-:W-:Y:S02]  /*6dd0*/  LOP3.LUT R45, R45, 0xff0000, R0, 0xf8, !PT ;  /* 0x00ff00002d2d7812 */ /* 0x000fe400078ef800 */
[----:B------:R-:W-:Y:S02]  /*6de0*/  FMNMX R38, |R37|, R38, !PT ;  /* 0x0000002625267209 */ /* 0x000fe40007800200 */
[----:B------:R-:W-:-:S02]  /*6df0*/  LOP3.LUT R42, R42, 0xff0000, R39, 0xf8, !PT ;  /* 0x00ff00002a2a7812 */ /* 0x000fc400078ef827 */
[----:B------:R-:W-:Y:S02]  /*6e00*/  LOP3.LUT R0, R15, 0xffff, RZ, 0xc0, !PT ;  /* 0x0000ffff0f007812 */ /* 0x000fe400078ec0ff */
[----:B------:R-:W-:Y:S02]  /*6e10*/  LOP3.LUT R37, R40, 0xffff, RZ, 0xc0, !PT ;  /* 0x0000ffff28257812 */ /* 0x000fe400078ec0ff */
[----:B------:R-:W-:Y:S02]  /*6e20*/  LEA R8, R0, R45, 0x18 ;  /* 0x0000002d00087211 */ /* 0x000fe400078ec0ff */
[----:B0-----:R-:W-:Y:S01]  /*6e30*/  FMNMX R34, |R23|, R38, !PT ;  /* 0x0000002617227209 */ /* 0x001fe20007800200 */
[----:B------:R-:W-:Y:S01]  /*6e40*/  IMAD R0, R37, 0x1000000, R42 ;  /* 0x0100000025007824 */ /* 0x000fe200078e022a */
[----:B------:R-:W-:Y:S01]  /*6e50*/  SHF.R.U32.HI R23, RZ, 0x3, R29 ;  /* 0x00000003ff177819 */ /* 0x000fe2000001161d */
        /* <DEDUP_REMOVED lines=10> */
.L_x_13145:
[----:B------:R-:W-:Y:S05]  /*6f00*/  BSYNC B0 ;  /* 0x0000000000007941 */ /* 0x000fea0003800000 */
.L_x_13144:
[----:B------:R-:W-:Y:S04]  /*6f10*/  BSSY B0, `(.L_x_13146) ;  /* 0x0000009000007945 */ /* 0x000fe80003800000 */
[----:B------:R-:W-:Y:S05]  /*6f20*/  @P0 BRA `(.L_x_13147) ;  /* 0x00000000001c0947 */ /* 0x000fea0003800000 */
[----:B------:R-:W-:Y:S01]  /*6f30*/  IMAD.WIDE.U32 R18, R10, 0x3, R18 ;  /* 0x000000030a127825 */ /* 0x000fe200078e0012 */
[----:B------:R-:W-:-:S03]  /*6f40*/  PRMT R15, R40, 0x7604, R15 ;  /* 0x00007604280f7816 */ /* 0x000fc6000000000f */
[----:B------:R-:W-:Y:S01]  /*6f50*/  IMAD R5, R11, 0x3, RZ ;  /* 0x000000030b057824 */ /* 0x000fe200078e02ff */
[----:B0-----:R-:W-:-:S04]  /*6f60*/  LEA R12, P0, R18, R17, 0x1 ;  /* 0x00000011120c7211 */ /* 0x001fc800078008ff */
[----:B------:R-:W-:-:S04]  /*6f70*/  IADD3 R5, R5, R19, RZ ;  /* 0x0000001305057210 */ /* 0x000fc80007ffe0ff */
[----:B------:R-:W-:-:S05]  /*6f80*/  LEA.HI.X R13, R18, R16, R5, 0x1, P0 ;  /* 0x00000010120d7211 */ /* 0x000fca00000f0c05 */
[----:B------:R1:W-:Y:S02]  /*6f90*/  STG.E.U16 desc[UR10][R12.64], R15 ;  /* 0x0000000f0c007986 */ /* 0x0003e4000c10150a */
.L_x_13147:
[----:B------:R-:W-:Y:S05]  /*6fa0*/  BSYNC B0 ;  /* 0x0000000000007941 */ /* 0x000fea0003800000 */
.L_x_13146:
[----:B------:R-:W2:Y:S01]  /*6fb0*/  S2UR UR5, SR_CgaCtaId ;  /* 0x00000000000579c3 */ /* 0x000ea20000008800 */
[C---:B------:R-:W-:Y:S01]  /*6fc0*/  LOP3.LUT R22, R23.reuse, 0x1c, RZ, 0xc0, !PT ;  /* 0x0000001c17167812 */ /* 0x040fe200078ec0ff */
[----:B------:R-:W-:Y:S01]  /*6fd0*/  ULDC.64 UR6, c[0x0][0x260] ;  /* 0x0000980000067ab9 */ /* 0x000fe20000000a00 */
[----:B------:R-:W-:Y:S01]  /*6fe0*/  LOP3.LUT R18, R23, 0x1ffffffc, RZ, 0xc0, !PT ;  /* 0x1ffffffc17127812 */ /* 0x000fe200078ec0ff */
[----:B-1----:R-:W-:Y:S01]  /*6ff0*/  IMAD R15, R27, UR6, RZ ;  /* 0x000000061b0f7c24 */ /* 0x002fe2000f8e02ff */
[----:B0-----:R-:W-:Y:S01]  /*7000*/  IADD3 R12, R22, 0x3, R29 ;  /* 0x00000003160c7810 */ /* 0x001fe20007ffe01d */
[----:B------:R-:W-:Y:S01]  /*7010*/  ULDC.64 UR8, c[0x0][0x258] ;  /* 0x0000960000087ab9 */ /* 0x000fe20000000a00 */
[----:B------:R-:W-:Y:S01]  /*7020*/  FADD R40, R21, R24 ;  /* 0x0000001815287221 */ /* 0x000fe20000000000 */
[----:B------:R-:W-:Y:S01]  /*7030*/  IMAD R15, R28, UR7, R15 ;  /* 0x000000071c0f7c24 */ /* 0x000fe2000f8e020f */
[----:B------:R-:W-:Y:S01]  /*7040*/  LOP3.LUT R17, R12, 0x1f, RZ, 0xc0, !PT ;  /* 0x0000001f0c117812 */ /* 0x000fe200078ec0ff */
[----:B------:R-:W-:Y:S01]  /*7050*/  IMAD.WIDE.U32 R12, R28, UR6, RZ ;  /* 0x000000061c0c7c25 */ /* 0x000fe2000f8e00ff */
[----:B------:R-:W-:Y:S01]  /*7060*/  UIADD3 UR8, UP0, UR8, 0x3f, URZ ;  /* 0x0000003f08087890 */ /* 0x000fe2000ff1e03f */
[----:B------:R-:W-:Y:S01]  /*7070*/  SHF.R.U32.HI R5, RZ, 0x8, R29 ;  /* 0x00000008ff057819 */ /* 0x000fe2000001161d */
[----:B------:R-:W-:Y:S01]  /*7080*/  UMOV UR4, 0x400 ;  /* 0x0000040000047882 */ /* 0x000fe20000000000 */
[----:B------:R-:W-:Y:S01]  /*7090*/  IMAD.IADD R24, R29, 0x1, -R18 ;  /* 0x000000011d187824 */ /* 0x000fe200078e0a12 */
[----:B------:R-:W-:Y:S01]  /*70a0*/  IADD3 R35, R13, R15, RZ ;  /* 0x0000000f0d237210 */ /* 0x000fe20007ffe0ff */
[----:B------:R-:W-:Y:S01]  /*70b0*/  UIADD3 UR4, UR4, 0x20, URZ ;  /* 0x0000002004047890 */ /* 0x000fe2000fffe03f */
[C---:B------:R-:W-:Y:S01]  /*70c0*/  SHF.L.U32 R31, R12.reuse, 0x1, RZ ;  /* 0x000000010c1f7819 */ /* 0x040fe200000006ff */
[----:B------:R-:W-:Y:S01]  /*70d0*/  UIADD3.X UR9, URZ, UR9, URZ, UP0, !UPT ;  /* 0x000000093f097290 */ /* 0x000fe200087fe43f */
[----:B------:R-:W-:Y:S01]  /*70e0*/  SHF.L.U64.HI R35, R12, 0x1, R35 ;  /* 0x000000010c237819 */ /* 0x000fe20000010223 */
[C---:B------:R-:W-:Y:S01]  /*70f0*/  VIADD R12, R24.reuse, 0xffffffff ;  /* 0xffffffff180c7836 */ /* 0x040fe20000000000 */
[----:B------:R-:W-:Y:S01]  /*7100*/  LOP3.LUT R16, R29, 0x1f, RZ, 0xc0, !PT ;  /* 0x0000001f1d107812 */ /* 0x000fe200078ec0ff */
[----:B------:R-:W0:Y:S01]  /*7110*/  SHFL.IDX PT, R48, R48, R17, 0x1f ;  /* 0x00001f1130307589 */ /* 0x000e2200000e0000 */
[----:B------:R-:W-:Y:S01]  /*7120*/  SHF.L.U32 R7, R5, 0x5, RZ ;  /* 0x0000000505077819 */ /* 0x000fe200000006ff */
[----:B--2---:R-:W-:Y:S01]  /*7130*/  ULEA UR4, UR5, UR4, 0x18 ;  /* 0x0000000405047291 */ /* 0x004fe2000f8ec03f */
[----:B------:R-:W-:Y:S01]  /*7140*/  FMNMX R5, |R21|, R34, !PT ;  /* 0x0000002215057209 */ /* 0x000fe20007800200 */
[----:B------:R-:W-:Y:S01]  /*7150*/  USHF.R.U32.HI UR5, URZ, 0x6, UR9 ;  /* 0x000000063f057899 */ /* 0x000fe20008011609 */
[----:B------:R1:W2:Y:S01]  /*7160*/  SHFL.IDX PT, R34, R40, R17, 0x1f ;  /* 0x00001f1128227589 */ /* 0x0002a200000e0000 */
[----:B------:R-:W-:Y:S01]  /*7170*/  LOP3.LUT R7, R7, 0xffffffe0, R16, 0xe2, !PT ;  /* 0xffffffe007077812 */ /* 0x000fe200078ee210 */
[----:B------:R-:W-:Y:S01]  /*7180*/  USHF.R.U64 UR8, UR8, 0x6, UR9 ;  /* 0x0000000608087899 */ /* 0x000fe20008001209 */
[----:B------:R-:W-:Y:S01]  /*7190*/  LOP3.LUT R38, R24, 0x1f, RZ, 0xc0, !PT ;  /* 0x0000001f18267812 */ /* 0x000fe200078ec0ff */
[----:B------:R-:W-:Y:S01]  /*71a0*/  USHF.R.U64 UR6, UR6, 0x2, UR7 ;  /* 0x0000000206067899 */ /* 0x000fe20008001207 */
[----:B------:R-:W-:Y:S01]  /*71b0*/  LOP3.LUT R12, R12, 0x1f, RZ, 0xc0, !PT ;  /* 0x0000001f0c0c7812 */ /* 0x000fe200078ec0ff */
[----:B------:R-:W-:Y:S01]  /*71c0*/  USHF.R.U32.HI UR7, URZ, 0x2, UR7 ;  /* 0x000000023f077899 */ /* 0x000fe20008011607 */
[C---:B------:R-:W-:Y:S01]  /*71d0*/  IADD3 R13, R24.reuse, 0x1e, RZ ;  /* 0x0000001e180d7810 */ /* 0x040fe20007ffe0ff */
[C---:B------:R-:W-:Y:S01]  /*71e0*/  IMAD R15, R7.reuse, 0x21, R38 ;  /* 0x00000021070f7824 */ /* 0x040fe200078e0226 */
[----:B------:R-:W-:Y:S01]  /*71f0*/  BSSY B0, `(.L_x_13148) ;  /* 0x000009c000007945 */ /* 0x000fe20003800000 */
[----:B-1----:R-:W-:Y:S01]  /*7200*/  IADD3 R17, R24, 0x1d, RZ ;  /* 0x0000001d18117810 */ /* 0x002fe20007ffe0ff */
[----:B------:R-:W-:Y:S01]  /*7210*/  IMAD R19, R7, 0x21, R12 ;  /* 0x0000002107137824 */ /* 0x000fe200078e020c */
[----:B------:R-:W-:Y:S01]  /*7220*/  LOP3.LUT R38, R13, 0x1f, RZ, 0xc0, !PT ;  /* 0x0000001f0d267812 */ /* 0x000fe200078ec0ff */
[----:B------:R-:W-:Y:S01]  /*7230*/  IMAD.WIDE.U32 R12, R32, UR8, RZ ;  /* 0x00000008200c7c25 */ /* 0x000fe2000f8e00ff */
[----:B------:R-:W-:-:S02]  /*7240*/  LOP3.LUT R40, R17, 0x1f, RZ, 0xc0, !PT ;  /* 0x0000001f11287812 */ /* 0x000fc400078ec0ff */
[----:B------:R-:W-:Y:S01]  /*7250*/  LEA R15, R15, UR4, 0x2 ;  /* 0x000000040f0f7c11 */ /* 0x000fe2000f8e10ff */
[----:B------:R-:W-:Y:S01]  /*7260*/  IMAD R17, R32, UR5, RZ ;  /* 0x0000000520117c24 */ /* 0x000fe2000f8e02ff */
[----:B------:R-:W-:Y:S01]  /*7270*/  LEA R10, P0, R12, R10, 0x5 ;  /* 0x0000000a0c0a7211 */ /* 0x000fe200078028ff */
[----:B------:R-:W-:Y:S01]  /*7280*/  IMAD R21, R7, 0x21, R38 ;  /* 0x0000002107157824 */ /* 0x000fe200078e0226 */
[----:B------:R-:W-:Y:S01]  /*7290*/  LEA R19, R19, UR4, 0x2 ;  /* 0x0000000413137c11 */ /* 0x000fe2000f8e10ff */
[----:B------:R-:W-:Y:S01]  /*72a0*/  IMAD R17, R33, UR8, R17 ;  /* 0x0000000821117c24 */ /* 0x000fe2000f8e0211 */
[----:B------:R1:W-:Y:S01]  /*72b0*/  STS [R15], R9 ;  /* 0x000000090f007388 */ /* 0x0003e20000000800 */
[----:B------:R-:W-:Y:S01]  /*72c0*/  IMAD R23, R7, 0x21, R40 ;  /* 0x0000002107177824 */ /* 0x000fe200078e0228 */
[----:B------:R-:W-:Y:S01]  /*72d0*/  LEA R21, R21, UR4, 0x2 ;  /* 0x0000000415157c11 */ /* 0x000fe2000f8e10ff */
[----:B------:R-:W-:Y:S01]  /*72e0*/  IMAD.IADD R13, R13, 0x1, R17 ;  /* 0x000000010d0d7824 */ /* 0x000fe200078e0211 */
[----:B------:R-:W-:Y:S01]  /*72f0*/  LEA R17, P1, R32, R31, 0x2 ;  /* 0x0000001f20117211 */ /* 0x000fe200078210ff */
[----:B------:R3:W-:Y:S01]  /*7300*/  STS [R19], R14 ;  /* 0x0000000e13007388 */ /* 0x0007e20000000800 */
[----:B------:R-:W-:Y:S01]  /*7310*/  LEA R23, R23, UR4, 0x2 ;  /* 0x0000000417177c11 */ /* 0x000fe2000f8e10ff */
[----:B------:R-:W-:Y:S01]  /*7320*/  ULDC.64 UR8, c[0x0][0x228] ;  /* 0x00008a0000087ab9 */ /* 0x000fe20000000a00 */
[----:B------:R-:W-:Y:S01]  /*7330*/  SHF.R.U32.HI R31, RZ, 0x2, R29 ;  /* 0x00000002ff1f7819 */ /* 0x000fe2000001161d */
[----:B------:R4:W-:Y:S01]  /*7340*/  STS [R21], R2 ;  /* 0x0000000215007388 */ /* 0x0009e20000000800 */
[----:B-1----:R-:W-:Y:S01]  /*7350*/  LOP3.LUT R9, RZ, R10, RZ, 0x33, !PT ;  /* 0x0000000aff097212 */ /* 0x002fe200078e33ff */
[----:B------:R-:W-:Y:S01]  /*7360*/  USHF.L.U32 UR5, UR6, 0x1, URZ ;  /* 0x0000000106057899 */ /* 0x000fe2000800063f */
[----:B------:R-:W-:Y:S01]  /*7370*/  LEA.HI.X R10, R12, R11, R13, 0x5, P0 ;  /* 0x0000000b0c0a7211 */ /* 0x000fe200000f2c0d */
[----:B------:R1:W-:Y:S01]  /*7380*/  STS [R23], R8 ;  /* 0x0000000817007388 */ /* 0x0003e20000000800 */
[----:B------:R-:W-:Y:S01]  /*7390*/  BAR.SYNC.DEFER_BLOCKING 0x0 ;  /* 0x0000000000007b1d */ /* 0x000fe20000010000 */
[----:B------:R-:W-:Y:S01]  /*73a0*/  LEA R9, P2, R30, R9, 0x5 ;  /* 0x000000091e097211 */ /* 0x000fe200078428ff */
[----:B0-----:R-:W-:Y:S01]  /*73b0*/  FADD R48, R3, R48 ;  /* 0x0000003003307221 */ /* 0x001fe20000000000 */
[----:B------:R-:W-:Y:S01]  /*73c0*/  LOP3.LUT R10, RZ, R10, RZ, 0x33, !PT ;  /* 0x0000000aff0a7212 */ /* 0x000fe200078e33ff */
[----:B--2---:R-:W-:Y:S01]  /*73d0*/  FADD R49, R49, R34 ;  /* 0x0000002231317221 */ /* 0x004fe20000000000 */
[----:B------:R-:W-:-:S02]  /*73e0*/  ISETP.GT.U32.AND P0, PT, R9, -0x21, PT ;  /* 0xffffffdf0900780c */ /* 0x000fc40003f04070 */
[----:B------:R-:W-:Y:S02]  /*73f0*/  IADD3.X R10, RZ, R10, RZ, P2, !PT ;  /* 0x0000000aff0a7210 */ /* 0x000fe400017fe4ff */
[----:B---3--:R-:W-:Y:S01]  /*7400*/  LEA R14, P2, R17, UR8, 0x5 ;  /* 0x00000008110e7c11 */ /* 0x008fe2000f8428ff */
[----:B------:R-:W-:Y:S01]  /*7410*/  USHF.L.U64.HI UR8, UR6, 0x1, UR7 ;  /* 0x0000000106087899 */ /* 0x000fe20008010207 */
[----:B------:R-:W-:Y:S02]  /*7420*/  ISETP.GT.U32.AND.EX P0, PT, R10, -0x1, PT, P0 ;  /* 0xffffffff0a00780c */ /* 0x000fe40003f04100 */
[----:B----4-:R-:W-:Y:S02]  /*7430*/  LEA.HI.X R2, R32, R35, R33, 0x2, P1 ;  /* 0x0000002320027211 */ /* 0x010fe400008f1421 */
[----:B------:R-:W-:Y:S02]  /*7440*/  SEL R9, R9, 0xffffffdf, P0 ;  /* 0xffffffdf09097807 */ /* 0x000fe40000000000 */
[----:B------:R-:W-:-:S02]  /*7450*/  ISETP.GE.U32.AND P0, PT, R22, R25, PT ;  /* 0x000000191600720c */ /* 0x000fc40003f06070 */
[----:B------:R-:W-:Y:S02]  /*7460*/  LOP3.LUT R9, RZ, R9, RZ, 0x33, !PT ;  /* 0x00000009ff097212 */ /* 0x000fe400078e33ff */
[----:B------:R-:W-:Y:S02]  /*7470*/  LEA.HI.X R17, R17, UR9, R2, 0x5, P2 ;  /* 0x0000000911117c11 */ /* 0x000fe400090f2c02 */
[----:B------:R-:W-:Y:S02]  /*7480*/  LOP3.LUT R31, R31, 0x38, RZ, 0xc0, !PT ;  /* 0x000000381f1f7812 */ /* 0x000fe400078ec0ff */
[----:B------:R-:W-:-:S05]  /*7490*/  IADD3 R30, -R22, R9, RZ ;  /* 0x00000009161e7210 */ /* 0x000fca0007ffe1ff */
[----:B-1----:R-:W-:Y:S05]  /*74a0*/  @P0 BRA `(.L_x_13149) ;  /* 0x0000000400c00947 */ /* 0x002fea0003800000 */
[C---:B------:R-:W-:Y:S01]  /*74b0*/  VIADD R8, R30.reuse, 0xffffffff ;  /* 0xffffffff1e087836 */ /* 0x040fe20000000000 */
[----:B------:R-:W-:Y:S01]  /*74c0*/  LOP3.LUT R35, R30, 0x3, RZ, 0xc0, !PT ;  /* 0x000000031e237812 */ /* 0x000fe200078ec0ff */
[C---:B------:R-:W-:Y:S01]  /*74d0*/  IMAD R9, R31.reuse, UR7, RZ ;  /* 0x000000071f097c24 */ /* 0x040fe2000f8e02ff */
[----:B------:R-:W-:Y:S01]  /*74e0*/  BSSY B1, `(.L_x_13150) ;  /* 0x0000041000017945 */ /* 0x000fe20003800000 */
[----:B------:R-:W-:Y:S01]  /*74f0*/  IMAD.WIDE.U32 R2, R31, UR6, RZ ;  /* 0x000000061f027c25 */ /* 0x000fe2000f8e00ff */
[----:B------:R-:W-:Y:S01]  /*7500*/  ISETP.GE.U32.AND P2, PT, R8, 0x3, PT ;  /* 0x000000030800780c */ /* 0x000fe20003f46070 */
[----:B------:R-:W-:Y:S01]  /*7510*/  HFMA2.MMA R34, -RZ, RZ, 0, 0 ;  /* 0x00000000ff227435 */ /* 0x000fe200000001ff */
[----:B------:R-:W-:Y:S01]  /*7520*/  ISETP.NE.AND P1, PT, R35, RZ, PT ;  /* 0x000000ff2300720c */ /* 0x000fe20003f25270 */
[----:B------:R-:W-:Y:S01]  /*7530*/  IMAD.MOV.U32 R38, RZ, RZ, R22 ;  /* 0x000000ffff267224 */ /* 0x000fe200078e0016 */
[----:B------:R-:W-:Y:S02]  /*7540*/  IADD3 R42, R3, R9, RZ ;  /* 0x00000009032a7210 */ /* 0x000fe40007ffe0ff */
[----:B------:R-:W-:-:S02]  /*7550*/  MOV R40, R2 ;  /* 0x0000000200287202 */ /* 0x000fc40000000f00 */
[----:B------:R-:W-:-:S05]  /*7560*/  MOV R37, R24 ;  /* 0x0000001800257202 */ /* 0x000fca0000000f00 */
[----:B------:R-:W-:Y:S05]  /*7570*/  @!P2 BRA `(.L_x_13151) ;  /* 0x0000000000dca947 */ /* 0x000fea0003800000 */
[----:B------:R-:W-:Y:S01]  /*7580*/  IMAD.MOV.U32 R37, RZ, RZ, R24 ;  /* 0x000000ffff257224 */ /* 0x000fe200078e0018 */
[----:B------:R-:W-:Y:S01]  /*7590*/  IADD3 R24, R30, -R35, RZ ;  /* 0x800000231e187210 */ /* 0x000fe20007ffe0ff */
[----:B------:R-:W-:Y:S01]  /*75a0*/  IMAD.MOV.U32 R34, RZ, RZ, RZ ;  /* 0x000000ffff227224 */ /* 0x000fe200078e00ff */
[----:B------:R-:W-:-:S07]  /*75b0*/  MOV R38, R22 ;  /* 0x0000001600267202 */ /* 0x000fce0000000f00 */
.L_x_13152:
[----:B0-----:R-:W-:Y:S01]  /*75c0*/  LOP3.LUT R9, R37, 0x1f, RZ, 0xc0, !PT ;  /* 0x0000001f25097812 */ /* 0x001fe200078ec0ff */
[----:B------:R-:W-:Y:S01]  /*75d0*/  IMAD R8, R7, 0x21, R38 ;  /* 0x0000002107087824 */ /* 0x000fe200078e0226 */
[----:B------:R-:W-:Y:S01]  /*75e0*/  IADD3 R2, R37, -0x1, RZ ;  /* 0xffffffff25027810 */ /* 0x000fe20007ffe0ff */
[----:B------:R-:W-:Y:S01]  /*75f0*/  VIADD R34, R34, 0x4 ;  /* 0x0000000422227836 */ /* 0x000fe20000000000 */
[----:B------:R-:W-:Y:S02]  /*7600*/  ISETP.GE.U32.AND P2, PT, R9, R26, PT ;  /* 0x0000001a0900720c */ /* 0x000fe40003f46070 */
[C---:B------:R-:W-:Y:S01]  /*7610*/  IADD3 R3, R37.reuse, 0x1d, RZ ;  /* 0x0000001d25037810 */ /* 0x040fe20007ffe0ff */
[----:B------:R-:W-:Y:S01]  /*7620*/  VIADD R37, R37, 0x1e ;  /* 0x0000001e25257836 */ /* 0x000fe20000000000 */
[----:B------:R-:W-:Y:S02]  /*7630*/  LOP3.LUT R11, R2, 0x1f, RZ, 0xc0, !PT ;  /* 0x0000001f020b7812 */ /* 0x000fe400078ec0ff */
[----:B------:R-:W-:-:S02]  /*7640*/  LEA R38, R8, UR4, 0x2 ;  /* 0x0000000408267c11 */ /* 0x000fc4000f8e10ff */
[----:B------:R-:W-:Y:S02]  /*7650*/  ISETP.GE.U32.AND P3, PT, R11, R26, PT ;  /* 0x0000001a0b00720c */ /* 0x000fe40003f66070 */
[----:B------:R-:W-:Y:S02]  /*7660*/  LOP3.LUT R13, R37, 0x1f, RZ, 0xc0, !PT ;  /* 0x0000001f250d7812 */ /* 0x000fe400078ec0ff */
[----:B------:R-:W-:Y:S01]  /*7670*/  LOP3.LUT R37, R3, 0x1f, RZ, 0xc0, !PT ;  /* 0x0000001f03257812 */ /* 0x000fe200078ec0ff */
[----:B------:R-:W0:Y:S01]  /*7680*/  @!P2 LDS R39, [R38] ;  /* 0x000000002627a984 */ /* 0x000e220000000800 */
[----:B------:R-:W-:Y:S02]  /*7690*/  @!P2 IADD3 R9, P4, R9, R40, RZ ;  /* 0x000000280909a210 */ /* 0x000fe40007f9e0ff */
[----:B------:R-:W-:Y:S02]  /*76a0*/  ISETP.GE.U32.AND P5, PT, R13, R26, PT ;  /* 0x0000001a0d00720c */ /* 0x000fe40003fa6070 */
[----:B------:R-:W-:-:S02]  /*76b0*/  @!P2 IADD3.X R10, RZ, R42, RZ, P4, !PT ;  /* 0x0000002aff0aa210 */ /* 0x000fc400027fe4ff */
[C---:B------:R-:W-:Y:S01]  /*76c0*/  @!P2 LEA R2, P4, R9.reuse, R14, 0x2 ;  /* 0x0000000e0902a211 */ /* 0x040fe200078810ff */
[----:B------:R-:W1:Y:S01]  /*76d0*/  @!P3 LDS R43, [R38+0x4] ;  /* 0x00000400262bb984 */ /* 0x000e620000000800 */
[----:B------:R-:W-:Y:S02]  /*76e0*/  IADD3 R40, P6, R40, UR5, RZ ;  /* 0x0000000528287c10 */ /* 0x000fe4000ffde0ff */
[----:B------:R-:W-:Y:S02]  /*76f0*/  @!P2 LEA.HI.X R3, R9, R17, R10, 0x2, P4 ;  /* 0x000000110903a211 */ /* 0x000fe400020f140a */
[----:B------:R-:W-:Y:S02]  /*7700*/  ISETP.GE.U32.AND P4, PT, R37, R26, PT ;  /* 0x0000001a2500720c */ /* 0x000fe40003f86070 */
[----:B------:R-:W-:Y:S01]  /*7710*/  IADD3.X R42, R42, UR8, RZ, P6, !PT ;  /* 0x000000082a2a7c10 */ /* 0x000fe2000b7fe4ff */
[----:B------:R-:W2:Y:S01]  /*7720*/  @!P5 LDS R45, [R38+0x8] ;  /* 0x00000800262dd984 */ /* 0x000ea20000000800 */
[----:B------:R-:W-:-:S02]  /*7730*/  @!P3 IADD3 R9, P6, R11, R40, RZ ;  /* 0x000000280b09b210 */ /* 0x000fc40007fde0ff */
[----:B------:R-:W-:Y:S02]  /*7740*/  IADD3 R24, R24, -0x4, RZ ;  /* 0xfffffffc18187810 */ /* 0x000fe40007ffe0ff */
[----:B------:R-:W-:Y:S02]  /*7750*/  @!P3 IADD3.X R10, RZ, R42, RZ, P6, !PT ;  /* 0x0000002aff0ab210 */ /* 0x000fe400037fe4ff */
[----:B------:R-:W-:-:S03]  /*7760*/  @!P3 LEA R8, P6, R9, R14, 0x2 ;  /* 0x0000000e0908b211 */ /* 0x000fc600078c10ff */
[----:B------:R3:W4:Y:S01]  /*7770*/  @!P4 LDS R47, [R38+0xc] ;  /* 0x00000c00262fc984 */ /* 0x0007220000000800 */
        /* <DEDUP_REMOVED lines=11> */
[----:B------:R-:W-:-:S02]  /*7830*/  IADD3.X R42, R42, UR8, RZ, P6, !PT ;  /* 0x000000082a2a7c10 */ /* 0x000fc4000b7fe4ff */
[----:B------:R-:W-:Y:S02]  /*7840*/  @!P4 IADD3 R13, P6, R37, R40, RZ ;  /* 0x00000028250dc210 */ /* 0x000fe40007fde0ff */
[----:B------:R-:W-:Y:S01]  /*7850*/  IADD3 R40, P2, R40, UR5, RZ ;  /* 0x0000000528287c10 */ /* 0x000fe2000ff5e0ff */
[----:B--2---:R0:W-:Y:S01]  /*7860*/  @!P5 STG.E desc[UR10][R10.64], R45 ;  /* 0x0000002d0a00d986 */ /* 0x0041e2000c10190a */
[----:B---3--:R-:W-:Y:S02]  /*7870*/  @!P4 IADD3.X R38, RZ, R42, RZ, P6, !PT ;  /* 0x0000002aff26c210 */ /* 0x008fe400037fe4ff */
[----:B------:R-:W-:Y:S02]  /*7880*/  @!P4 LEA R12, P6, R13, R14, 0x2 ;  /* 0x0000000e0d0cc211 */ /* 0x000fe400078c10ff */
[----:B------:R-:W-:Y:S02]  /*7890*/  IADD3 R37, R37, 0x1f, RZ ;  /* 0x0000001f25257810 */ /* 0x000fe40007ffe0ff */
[----:B------:R-:W-:-:S02]  /*78a0*/  @!P4 LEA.HI.X R13, R13, R17, R38, 0x2, P6 ;  /* 0x000000110d0dc211 */ /* 0x000fc400030f1426 */
[----:B------:R-:W-:Y:S02]  /*78b0*/  IADD3 R38, R22, R34, RZ ;  /* 0x0000002216267210 */ /* 0x000fe40007ffe0ff */
[----:B------:R-:W-:Y:S01]  /*78c0*/  IADD3.X R42, R42, UR8, RZ, P2, !PT ;  /* 0x000000082a2a7c10 */ /* 0x000fe200097fe4ff */
[----:B----4-:R0:W-:Y:S01]  /*78d0*/  @!P4 STG.E desc[UR10][R12.64], R47 ;  /* 0x0000002f0c00c986 */ /* 0x0101e2000c10190a */
[----:B------:R-:W-:Y:S05]  /*78e0*/  @P3 BRA `(.L_x_13152) ;  /* 0xfffffffc00343947 */ /* 0x000fea000383ffff */
.L_x_13151:
[----:B------:R-:W-:Y:S05]  /*78f0*/  BSYNC B1 ;  /* 0x0000000000017941 */ /* 0x000fea0003800000 */
.L_x_13150:
        /* <DEDUP_REMOVED lines=15> */
.L_x_13154:
[----:B------:R-:W-:Y:S05]  /*79f0*/  BSYNC B1 ;  /* 0x0000000000017941 */ /* 0x000fea0003800000 */
.L_x_13153:
[----:B------:R-:W-:Y:S01]  /*7a00*/  IADD3.X R42, R42, UR8, RZ, P3, !PT ;  /* 0x000000082a2a7c10 */ /* 0x000fe20009ffe4ff */
[----:B------:R-:W-:Y:S06]  /*7a10*/  @!P2 BRA `(.L_x_13149) ;  /* 0x000000000064a947 */ /* 0x000fec0003800000 */
[----:B0-----:R-:W-:Y:S01]  /*7a20*/  IADD3 R2, R37, -0x1, RZ ;  /* 0xffffffff25027810 */ /* 0x001fe20007ffe0ff */
[----:B------:R-:W-:Y:S01]  /*7a30*/  IMAD R3, R7, 0x21, R34 ;  /* 0x0000002107037824 */ /* 0x000fe200078e0222 */
[----:B------:R-:W-:Y:S02]  /*7a40*/  SHF.R.U32.HI R22, RZ, 0x3, R29 ;  /* 0x00000003ff167819 */ /* 0x000fe4000001161d */
[----:B------:R-:W-:Y:S02]  /*7a50*/  LOP3.LUT R2, R2, 0x1f, RZ, 0xc0, !PT ;  /* 0x0000001f02027812 */ /* 0x000fe400078ec0ff */
[----:B------:R-:W-:Y:S02]  /*7a60*/  LOP3.LUT R22, R22, 0x1c, RZ, 0xc0, !PT ;  /* 0x0000001c16167812 */ /* 0x000fe400078ec0ff */
        /* <DEDUP_REMOVED lines=20> */
.L_x_13149:
[----:B------:R-:W-:Y:S05]  /*7bb0*/  BSYNC B0 ;  /* 0x0000000000007941 */ /* 0x000fea0003800000 */
.L_x_13148:
        /* <DEDUP_REMOVED lines=20> */
[----:B------:R-:W-:Y:S02]  /*7d00*/  IADD3 R24, R9, R31, RZ ;  /* 0x0000001f09187210 */ /* 0x000fe40007ffe0ff */
[----:B------:R-:W-:Y:S01]  /*7d10*/  ISETP.GE.U32.AND P1, PT, R0, 0x3, PT ;  /* 0x000000030000780c */ /* 0x000fe20003f26070 */
[----:B------:R-:W-:Y:S01]  /*7d20*/  IMAD.MOV.U32 R0, RZ, RZ, RZ ;  /* 0x000000ffff007224 */ /* 0x000fe200078e00ff */
[----:B------:R-:W-:Y:S02]  /*7d30*/  ISETP.NE.AND P0, PT, R3, RZ, PT ;  /* 0x000000ff0300720c */ /* 0x000fe40003f05270 */
[----:B------:R-:W-:-:S09]  /*7d40*/  MOV R6, R8 ;  /* 0x0000000800067202 */ /* 0x000fd20000000f00 */
[----:B------:R-:W-:Y:S05]  /*7d50*/  @!P1 BRA `(.L_x_13158) ;  /* 0x0000000000e09947 */ /* 0x000fea0003800000 */
[----:B------:R-:W-:Y:S01]  /*7d60*/  SHF.R.U32.HI R2, RZ, 0x3, R29 ;  /* 0x00000003ff027819 */ /* 0x000fe2000001161d */
[----:B------:R-:W-:Y:S01]  /*7d70*/  IMAD.MOV.U32 R0, RZ, RZ, RZ ;  /* 0x000000ffff007224 */ /* 0x000fe200078e00ff */
[----:B------:R-:W-:Y:S02]  /*7d80*/  IADD3 R30, R30, -R3, RZ ;  /* 0x800000031e1e7210 */ /* 0x000fe40007ffe0ff */
[----:B------:R-:W-:Y:S02]  /*7d90*/  IADD3 R36, -R18, R29, RZ ;  /* 0x0000001d12247210 */ /* 0x000fe40007ffe1ff */
[----:B------:R-:W-:-:S07]  /*7da0*/  LOP3.LUT R37, R2, 0x1c, RZ, 0xc0, !PT ;  /* 0x0000001c02257812 */ /* 0x000fce00078ec0ff */
.L_x_13159:
[C---:B------:R-:W-:Y:S01]  /*7db0*/  LOP3.LUT R9, R36.reuse, 0x1f, RZ, 0xc0, !PT ;  /* 0x0000001f24097812 */ /* 0x040fe200078ec0ff */
[----:B------:R-:W-:Y:S01]  /*7dc0*/  IMAD R22, R7, 0x21, R22 ;  /* 0x0000002107167824 */ /* 0x000fe200078e0216 */
[----:B------:R-:W-:Y:S01]  /*7dd0*/  IADD3 R2, R36, -0x1, RZ ;  /* 0xffffffff24027810 */ /* 0x000fe20007ffe0ff */
[----:B------:R-:W-:Y:S01]  /*7de0*/  VIADD R0, R0, 0x4 ;  /* 0x0000000400007836 */ /* 0x000fe20000000000 */
        /* <DEDUP_REMOVED lines=11> */
[----:B------:R-:W-:-:S02]  /*7ea0*/  ISETP.GE.U32.AND P1, PT, R35, R26, PT ;  /* 0x0000001a2300720c */ /* 0x000fc40003f26070 */
[----:B------:R-:W-:Y:S01]  /*7eb0*/  @!P4 IADD3 R2, P6, R9, R6, RZ ;  /* 0x000000060902c210 */ /* 0x000fe20007fde0ff */
[----:B------:R-:W1:Y:S01]  /*7ec0*/  @!P3 LDS R19, [R22+0x4] ;  /* 0x000004001613b984 */ /* 0x000e620000000800 */
[----:B------:R-:W-:Y:S02]  /*7ed0*/  IADD3 R6, P5, R6, UR5, RZ ;  /* 0x0000000506067c10 */ /* 0x000fe4000ffbe0ff */
[----:B------:R-:W-:Y:S01]  /*7ee0*/  @!P4 IADD3.X R4, RZ, R24, RZ, P6, !PT ;  /* 0x00000018ff04c210 */ /* 0x000fe200037fe4ff */
[----:B------:R-:W2:Y:S01]  /*7ef0*/  @!P2 LDS R21, [R22+0x8] ;  /* 0x000008001615a984 */ /* 0x000ea20000000800 */
[----:B------:R-:W-:Y:S02]  /*7f00*/  @!P4 LEA R8, P6, R2, R14, 0x2 ;  /* 0x0000000e0208c211 */ /* 0x000fe400078c10ff */
        /* <DEDUP_REMOVED lines=10> */
[----:B------:R-:W-:Y:S02]  /*7fb0*/  IADD3 R6, P6, R6, UR5, RZ ;  /* 0x0000000506067c10 */ /* 0x000fe4000ffde0ff */
[C---:B------:R-:W-:Y:S01]  /*7fc0*/  IADD3 R36, R35.reuse, 0x1f, RZ ;  /* 0x0000001f23247810 */ /* 0x040fe20007ffe0ff */
[----:B------:R-:W-:Y:S01]  /*7fd0*/  @!P2 IMAD.X R4, RZ, RZ, R24, P5 ;  /* 0x000000ffff04a224 */ /* 0x000fe200028e0618 */
[----:B------:R-:W-:Y:S02]  /*7fe0*/  @!P2 LEA R12, P5, R2, R14, 0x2 ;  /* 0x0000000e020ca211 */ /* 0x000fe400078a10ff */
[----:B------:R-:W-:Y:S02]  /*7ff0*/  IADD3.X R24, R24, UR8, RZ, P6, !PT ;  /* 0x0000000818187c10 */ /* 0x000fe4000b7fe4ff */
[----:B------:R-:W-:Y:S02]  /*8000*/  @!P2 LEA.HI.X R13, R2, R17, R4, 0x2, P5 ;  /* 0x00000011020da211 */ /* 0x000fe400028f1404 */
[----:B------:R-:W-:Y:S01]  /*8010*/  @!P1 IADD3 R2, P5, R35, R6, RZ ;  /* 0x0000000623029210 */ /* 0x000fe20007fbe0ff */
[----:B0-----:R-:W-:Y:S03]  /*8020*/  @!P4 STG.E desc[UR10][R8.64], R15 ;  /* 0x0000000f0800c986 */ /* 0x001fe6000c10190a */
[----:B------:R-:W-:Y:S01]  /*8030*/  @!P1 IADD3.X R4, RZ, R24, RZ, P5, !PT ;  /* 0x00000018ff049210 */ /* 0x000fe20002ffe4ff */
[----:B-1----:R-:W-:Y:S01]  /*8040*/  @!P3 STG.E desc[UR10][R10.64], R19 ;  /* 0x000000130a00b986 */ /* 0x002fe2000c10190a */
[----:B---3--:R-:W-:-:S03]  /*8050*/  @!P1 LEA R22, P5, R2, R14, 0x2 ;  /* 0x0000000e02169211 */ /* 0x008fc600078a10ff */
[----:B--2---:R-:W-:Y:S01]  /*8060*/  @!P2 STG.E desc[UR10][R12.64], R21 ;  /* 0x000000150c00a986 */ /* 0x004fe2000c10190a */
[----:B------:R-:W-:Y:S02]  /*8070*/  ISETP.NE.AND P2, PT, R30, RZ, PT ;  /* 0x000000ff1e00720c */ /* 0x000fe40003f45270 */
[----:B------:R-:W-:-:S05]  /*8080*/  @!P1 LEA.HI.X R23, R2, R17, R4, 0x2, P5 ;  /* 0x0000001102179211 */ /* 0x000fca00028f1404 */
[----:B----4-:R0:W-:Y:S01]  /*8090*/  @!P1 STG.E desc[UR10][R22.64], R31 ;  /* 0x0000001f16009986 */ /* 0x0101e2000c10190a */
[----:B------:R-:W-:-:S04]  /*80a0*/  IADD3 R6, P1, R6, UR5, RZ ;  /* 0x0000000506067c10 */ /* 0x000fc8000ff3e0ff */
[----:B------:R-:W-:Y:S02]  /*80b0*/  IADD3.X R24, R24, UR8, RZ, P1, !PT ;  /* 0x0000000818187c10 */ /* 0x000fe40008ffe4ff */
[----:B0-----:R-:W-:Y:S01]  /*80c0*/  IADD3 R22, R37, R0, RZ ;  /* 0x0000000025167210 */ /* 0x001fe20007ffe0ff */
[----:B------:R-:W-:Y:S06]  /*80d0*/  @P2 BRA `(.L_x_13159) ;  /* 0xfffffffc00342947 */ /* 0x000fec000383ffff */
.L_x_13158:
[----:B------:R-:W-:Y:S05]  /*80e0*/  BSYNC B1 ;  /* 0x0000000000017941 */ /* 0x000fea0003800000 */
.L_x_13157:
        /* <DEDUP_REMOVED lines=15> */
.L_x_13161:
[----:B------:R-:W-:Y:S05]  /*81e0*/  BSYNC B1 ;  /* 0x0000000000017941 */ /* 0x000fea0003800000 */
.L_x_13160:
[----:B------:R-:W-:Y:S01]  /*81f0*/  IADD3.X R24, R24, UR8, RZ, P2, !PT ;  /* 0x0000000818187c10 */ /* 0x000fe200097fe4ff */
[----:B------:R-:W-:Y:S06]  /*8200*/  @!P1 BRA `(.L_x_13156) ;  /* 0x0000000000649947 */ /* 0x000fec0003800000 */
[----:B------:R-:W-:Y:S01]  /*8210*/  IADD3 R2, R36, -0x1, RZ ;  /* 0xffffffff24027810 */ /* 0x000fe20007ffe0ff */
[----:B------:R-:W-:Y:S01]  /*8220*/  IMAD R0, R7, 0x21, R0 ;  /* 0x0000002107007824 */ /* 0x000fe200078e0200 */
[----:B------:R-:W-:Y:S02]  /*8230*/  SHF.R.U32.HI R4, RZ, 0x3, R29 ;  /* 0x00000003ff047819 */ /* 0x000fe4000001161d */
[----:B0-----:R-:W-:Y:S02]  /*8240*/  LOP3.LUT R11, R2, 0x1f, RZ, 0xc0, !PT ;  /* 0x0000001f020b7812 */ /* 0x001fe400078ec0ff */
        /* <DEDUP_REMOVED lines=21> */
.L_x_13156:
[----:B------:R-:W-:Y:S05]  /*83a0*/  BSYNC B0 ;  /* 0x0000000000007941 */ /* 0x000fea0003800000 */
.L_x_13155:
        /* <DEDUP_REMOVED lines=8> */
[----:B-1----:R-:W1:Y:S01]  /*8430*/  LDS.64 R14, [R0+UR4+0x100] ;  /* 0x00010004000e7984 */ /* 0x002e620008000a00 */
[----:B------:R-:W-:Y:S01]  /*8440*/  ISETP.GE.U32.AND P0, PT, R16, R25, PT ;  /* 0x000000191000720c */ /* 0x000fe20003f06070 */
[----:B------:R-:W-:Y:S02]  /*8450*/  ULDC.64 UR6, c[0x0][0x258] ;  /* 0x0000960000067ab9 */ /* 0x000fe40000000a00 */
[----:B------:R-:W3:Y:S01]  /*8460*/  LDS.64 R22, [R0+UR4+0x200] ;  /* 0x0002000400167984 */ /* 0x000ee20008000a00 */
[----:B------:R-:W-:-:S03]  /*8470*/  IMAD R21, R33, UR6, RZ ;  /* 0x0000000621157c24 */ /* 0x000fc6000f8e02ff */
[----:B------:R-:W4:Y:S01]  /*8480*/  LDS.64 R30, [R0+UR4+0x300] ;  /* 0x00030004001e7984 */ /* 0x000f220008000a00 */
[----:B------:R-:W-:-:S03]  /*8490*/  IMAD R21, R32, UR7, R21 ;  /* 0x0000000720157c24 */ /* 0x000fc6000f8e0215 */
[----:B0-----:R-:W0:Y:S02]  /*84a0*/  LDS.64 R12, [R0+UR4+0x400] ;  /* 0x00040004000c7984 */ /* 0x001e240008000a00 */
[----:B------:R-:W5:Y:S02]  /*84b0*/  @!P0 LDC.64 R8, c[0x0][0x248] ;  /* 0x00009200ff088b82 */ /* 0x000f640000000a00 */
[----:B------:R-:W5:Y:S04]  /*84c0*/  LDS.64 R10, [R0+UR4+0x500] ;  /* 0x00050004000a7984 */ /* 0x000f680008000a00 */
[----:B------:R-:W5:Y:S04]  /*84d0*/  LDS.64 R2, [R0+UR4+0x600] ;  /* 0x0006000400027984 */ /* 0x000f680008000a00 */
[----:B------:R2:W5:Y:S02]  /*84e0*/  LDS.64 R6, [R0+UR4+0x700] ;  /* 0x0007000400067984 */ /* 0x0005640008000a00 */
[----:B--2---:R-:W-:Y:S01]  /*84f0*/  @!P0 LOP3.LUT R0, R0, 0xf8, RZ, 0xc0, !PT ;  /* 0x000000f800008812 */ /* 0x004fe200078ec0ff */
[----:B-1----:R-:W-:Y:S01]  /*8500*/  FADD R17, R48, R14 ;  /* 0x0000000e30117221 */ /* 0x002fe20000000000 */
[----:B------:R-:W-:Y:S01]  /*8510*/  FADD R4, R49, R15 ;  /* 0x0000000f31047221 */ /* 0x000fe20000000000 */
[C---:B------:R-:W-:Y:S01]  /*8520*/  SHF.L.U64.HI R15, R28.reuse, 0x6, R27 ;  /* 0x000000061c0f7819 */ /* 0x040fe2000001021b */
[----:B------:R-:W-:-:S02]  /*8530*/  IMAD.SHL.U32 R14, R28, 0x40, RZ ;  /* 0x000000401c0e7824 */ /* 0x000fc400078e00ff */
[----:B---3--:R-:W-:Y:S01]  /*8540*/  FADD R17, R17, R22 ;  /* 0x0000001611117221 */ /* 0x008fe20000000000 */
[----:B------:R-:W-:Y:S01]  /*8550*/  FADD R4, R4, R23 ;  /* 0x0000001704047221 */ /* 0x000fe20000000000 */
[----:B------:R-:W-:-:S04]  /*8560*/  IMAD.WIDE.U32 R14, R32, UR6, R14 ;  /* 0x00000006200e7c25 */ /* 0x000fc8000f8e000e */
[----:B----4-:R-:W-:Y:S01]  /*8570*/  FADD R17, R17, R30 ;  /* 0x0000001e11117221 */ /* 0x010fe20000000000 */
[----:B------:R-:W-:-:S03]  /*8580*/  FADD R4, R4, R31 ;  /* 0x0000001f04047221 */ /* 0x000fc60000000000 */
[----:B0-----:R-:W-:Y:S01]  /*8590*/  FADD R17, R17, R12 ;  /* 0x0000000c11117221 */ /* 0x001fe20000000000 */
[----:B------:R-:W-:Y:S01]  /*85a0*/  FADD R4, R4, R13 ;  /* 0x0000000d04047221 */ /* 0x000fe20000000000 */
[----:B------:R-:W-:Y:S02]  /*85b0*/  IADD3 R12, R21, R15, RZ ;  /* 0x0000000f150c7210 */ /* 0x000fe40007ffe0ff */
[----:B-----5:R-:W-:Y:S01]  /*85c0*/  @!P0 LEA R13, P1, R14, R8, 0x2 ;  /* 0x000000080e0d8211 */ /* 0x020fe200078210ff */
[----:B------:R-:W-:Y:S01]  /*85d0*/  FADD R17, R17, R10 ;  /* 0x0000000a11117221 */ /* 0x000fe20000000000 */
[----:B------:R-:W-:Y:S02]  /*85e0*/  FADD R4, R4, R11 ;  /* 0x0000000b04047221 */ /* 0x000fe40000000000 */
[----:B------:R-:W-:Y:S01]  /*85f0*/  @!P0 LEA.HI.X R9, R14, R9, R12, 0x2, P1 ;  /* 0x000000090e098211 */ /* 0x000fe200008f140c */
[----:B------:R-:W-:Y:S01]  /*8600*/  FADD R17, R17, R2 ;  /* 0x0000000211117221 */ /* 0x000fe20000000000 */
[----:B------:R-:W-:Y:S01]  /*8610*/  @!P0 IADD3 R8, P1, R0, R13, RZ ;  /* 0x0000000d00088210 */ /* 0x000fe20007f3e0ff */
[----:B------:R-:W-:-:S02]  /*8620*/  FADD R4, R4, R3 ;  /* 0x0000000304047221 */ /* 0x000fc40000000000 */
[----:B------:R-:W-:Y:S01]  /*8630*/  FADD R6, R17, R6 ;  /* 0x0000000611067221 */ /* 0x000fe20000000000 */
[----:B------:R-:W-:Y:S01]  /*8640*/  @!P0 IADD3.X R9, RZ, R9, RZ, P1, !PT ;  /* 0x00000009ff098210 */ /* 0x000fe20000ffe4ff */
[----:B------:R-:W-:-:S05]  /*8650*/  FADD R7, R4, R7 ;  /* 0x0000000704077221 */ /* 0x000fca0000000000 */
[----:B------:R3:W-:Y:S03]  /*8660*/  @!P0 STG.E.64 desc[UR10][R8.64], R6 ;  /* 0x0000000608008986 */ /* 0x0007e6000c101b0a */
.L_x_13163:
[----:B------:R-:W-:Y:S05]  /*8670*/  BSYNC B0 ;  /* 0x0000000000007941 */ /* 0x000fea0003800000 */
.L_x_13162:
[----:B------:R-:W-:Y:S02]  /*8680*/  ULDC.64 UR4, c[0x0][0x238] ;  /* 0x00008e0000047ab9 */ /* 0x000fe40000000a00 */
[----:B------:R-:W-:-:S04]  /*8690*/  ISETP.NE.U32.AND P0, PT, RZ, UR4, PT ;  /* 0x00000004ff007c0c */ /* 0x000fc8000bf05070 */
[----:B------:R-:W-:-:S13]  /*86a0*/  ISETP.NE.AND.EX P0, PT, RZ, UR5, PT, P0 ;  /* 0x00000005ff007c0c */ /* 0x000fda000bf05300 */
[----:B------:R-:W-:Y:S05]  /*86b0*/  @!P0 BRA `(.L_x_13164) ;  /* 0x0000000000ac8947 */ /* 0x000fea0003800000 */
[----:B--2---:R-:W2:Y:S01]  /*86c0*/  SHFL.DOWN PT, R0, R5, 0x10, 0x1f ;  /* 0x0a001f0005007f89 */ /* 0x004ea200000e0000 */
[----:B------:R-:W-:Y:S01]  /*86d0*/  ISETP.NE.AND P0, PT, R16, RZ, PT ;  /* 0x000000ff1000720c */ /* 0x000fe20003f05270 */
[----:B------:R-:W-:Y:S01]  /*86e0*/  BSSY B0, `(.L_x_13165) ;  /* 0x0000022000007945 */ /* 0x000fe20003800000 */
[----:B01-3--:R-:W-:-:S11]  /*86f0*/  HFMA2.MMA R9, -RZ, RZ, 0, 0 ;  /* 0x00000000ff097435 */ /* 0x00bfd600000001ff */
[----:B------:R-:W0:Y:S01]  /*8700*/  @!P0 S2R R6, SR_CgaCtaId ;  /* 0x0000000000068919 */ /* 0x000e220000008800 */
[----:B--2---:R-:W-:Y:S02]  /*8710*/  FMNMX R0, R5, R0, !PT ;  /* 0x0000000005007209 */ /* 0x004fe40007800000 */
[----:B------:R-:W-:-:S03]  /*8720*/  @!P0 MOV R5, 0x400 ;  /* 0x0000040000058802 */ /* 0x000fc60000000f00 */
[----:B------:R-:W1:Y:S01]  /*8730*/  SHFL.DOWN PT, R3, R0, 0x8, 0x1f ;  /* 0x09001f0000037f89 */ /* 0x000e6200000e0000 */
        /* <DEDUP_REMOVED lines=27> */
.L_x_13174:
[----:B-1----:R-:W-:-:S07]  /*88f0*/  FMNMX R9, R2, R9, !PT ;  /* 0x0000000902097209 */ /* 0x002fce0007800000 */
.L_x_13166:
[----:B------:R-:W-:Y:S05]  /*8900*/  BSYNC B0 ;  /* 0x0000000000007941 */ /* 0x000fea0003800000 */
.L_x_13165:
[----:B------:R-:W-:Y:S01]  /*8910*/  ISETP.NE.AND P0, PT, R29, RZ, PT ;  /* 0x000000ff1d00720c */ /* 0x000fe20003f05270 */
[----:B------:R-:W-:-:S12]  /*8920*/  BSSY B0, `(.L_x_13164) ;  /* 0x0000004000007945 */ /* 0x000fd80003800000 */
[----:B------:R-:W-:Y:S05]  /*8930*/  @P0 BRA `(.L_x_13168) ;  /* 0x0000000000080947 */ /* 0x000fea0003800000 */
[----:B0-----:R-:W0:Y:S02]  /*8940*/  LDC.64 R2, c[0x0][0x238] ;  /* 0x00008e00ff027b82 */ /* 0x001e240000000a00 */
[----:B0-----:R1:W-:Y:S02]  /*8950*/  REDG.E.MAX.S32.STRONG.GPU desc[UR10][R2.64], R9 ;  /* 0x000000090200798e */ /* 0x0013e4000d10e38a */
.L_x_13168:
[----:B------:R-:W-:Y:S05]  /*8960*/  BSYNC B0 ;  /* 0x0000000000007941 */ /* 0x000fea0003800000 */
.L_x_13164:
        /* <DEDUP_REMOVED lines=10> */
[----:B------:R-:W-:Y:S02]  /*8a10*/  MOV R0, R20 ;  /* 0x0000001400007202 */ /* 0x000fe40000000f00 */
[----:B------:R-:W-:-:S07]  /*8a20*/  MOV R44, 0x8a40 ;  /* 0x00008a40002c7802 */ /* 0x000fce0000000f00 */
[----:B01-3--:R-:W-:Y:S05]  /*8a30*/  CALL.REL.NOINC `($__internal_311_$__cuda_sm20_rcp_rn_f32_slowpath) ;  /* 0x0000000400847944 */ /* 0x00bfea0003c00000 */
[----:B------:R-:W-:Y:S05]  /*8a40*/  BRA `(.L_x_13170) ;  /* 0x0000000000107947 */ /* 0x000fea0003800000 */
.L_x_13169:
[----:B------:R-:W2:Y:S02]  /*8a50*/  MUFU.RCP R53, R20 ;  /* 0x0000001400357308 */ /* 0x000ea40000001000 */
[----:B--2---:R-:W-:-:S04]  /*8a60*/  FFMA R0, R53, R20, -1 ;  /* 0xbf80000035007423 */ /* 0x004fc80000000014 */
[----:B------:R-:W-:-:S04]  /*8a70*/  FADD.FTZ R0, -R0, -RZ ;  /* 0x800000ff00007221 */ /* 0x000fc80000010100 */
[----:B------:R-:W-:-:S07]  /*8a80*/  FFMA R53, R53, R0, R53 ;  /* 0x0000000035357223 */ /* 0x000fce0000000035 */
.L_x_13170:
[----:B01----:R-:W0:Y:S02]  /*8a90*/  LDC.64 R2, c[0x0][0x240] ;  /* 0x00009000ff027b82 */ /* 0x003e240000000a00 */
[----:B0-----:R-:W-:Y:S01]  /*8aa0*/  STG.E desc[UR10][R2.64], R53 ;  /* 0x0000003502007986 */ /* 0x001fe2000c10190a */
[----:B------:R-:W-:Y:S05]  /*8ab0*/  EXIT ;  /* 0x000000000000794d */ /* 0x000fea0003800000 */
.L_x_13167:
[----:B------:R-:W-:Y:S01]  /*8ac0*/  HFMA2.MMA R7, -RZ, RZ, 0, 1.847743988037109375e-06 ;  /* 0x0000001fff077435 */ /* 0x000fe200000001ff */
[----:B------:R-:W-:Y:S01]  /*8ad0*/  IMAD.MOV.U32 R5, RZ, RZ, 0x4 ;  /* 0x00000004ff057424 */ /* 0x000fe200078e00ff */
[----:B------:R-:W-:-:S09]  /*8ae0*/  MOV R4, 0xffffffff ;  /* 0xffffffff00047802 */ /* 0x000fd20000000f00 */
[----:B01----:R-:W-:Y:S05]  /*8af0*/  WARPSYNC.COLLECTIVE R4, `(.L_x_13171) ;  /* 0x0000000004087348 */ /* 0x003fea0003c00000 */
[----:B-1----:R1:W2:Y:S02]  /*8b00*/  SHFL.DOWN P0, R9, R0, R5, R7 ;  /* 0x0800000500097389 */ /* 0x0022a40000000007 */
[----:B012---:R-:W-:Y:S01]  /*8b10*/  ENDCOLLECTIVE ;  /* 0x000000000000791b */ /* 0x007fe20003800000 */
.L_x_13171:
[----:B------:R-:W-:Y:S01]  /*8b20*/  HFMA2.MMA R5, -RZ, RZ, 0, 1.1920928955078125e-07 ;  /* 0x00000002ff057435 */ /* 0x000fe200000001ff */
[----:B------:R-:W-:-:S05]  /*8b30*/  IMAD.MOV.U32 R3, RZ, RZ, R9 ;  /* 0x000000ffff037224 */ /* 0x000fca00078e0009 */
[----:B------:R-:W-:-:S04]  /*8b40*/  FMNMX R3, R3, R0, !PT ;  /* 0x0000000003037209 */ /* 0x000fc80007800000 */
[----:B------:R-:W-:-:S07]  /*8b50*/  MOV R0, R3 ;  /* 0x0000000300007202 */ /* 0x000fce0000000f00 */
[----:B------:R-:W-:Y:S05]  /*8b60*/  WARPSYNC.COLLECTIVE R4, `(.L_x_13172) ;  /* 0x0000000004087348 */ /* 0x000fea0003c00000 */
[----:B------:R0:W1:Y:S02]  /*8b70*/  SHFL.DOWN P0, R9, R0, R5, R7 ;  /* 0x0800000500097389 */ /* 0x0000640000000007 */
[----:B01----:R-:W-:Y:S01]  /*8b80*/  ENDCOLLECTIVE ;  /* 0x000000000000791b */ /* 0x003fe20003800000 */
.L_x_13172:
[----:B------:R-:W-:Y:S01]  /*8b90*/  HFMA2.MMA R5, -RZ, RZ, 0, 5.9604644775390625e-08 ;  /* 0x00000001ff057435 */ /* 0x000fe200000001ff */
[----:B------:R-:W-:-:S05]  /*8ba0*/  IMAD.MOV.U32 R2, RZ, RZ, R9 ;  /* 0x000000ffff027224 */ /* 0x000fca00078e0009 */
[----:B------:R-:W-:-:S04]  /*8bb0*/  FMNMX R2, R3, R2, !PT ;  /* 0x0000000203027209 */ /* 0x000fc80007800000 */
[----:B------:R-:W-:-:S07]  /*8bc0*/  MOV R0, R2 ;  /* 0x0000000200007202 */ /* 0x000fce0000000f00 */
[----:B------:R-:W-:Y:S05]  /*8bd0*/  WARPSYNC.COLLECTIVE R4, `(.L_x_13173) ;  /* 0x0000000004087348 */ /* 0x000fea0003c00000 */
[----:B------:R0:W1:Y:S02]  /*8be0*/  SHFL.DOWN P0, R9, R0, R5, R7 ;  /* 0x0800000500097389 */ /* 0x0000640000000007 */
[----:B01----:R-:W-:Y:S01]  /*8bf0*/  ENDCOLLECTIVE ;  /* 0x000000000000791b */ /* 0x003fe20003800000 */
.L_x_13173:
[----:B------:R-:W-:Y:S05]  /*8c00*/  BRA `(.L_x_13174) ;  /* 0xfffffffc00387947 */ /* 0x000fea000383ffff */
        .weak           $__internal_310_$__cuda_sm20_div_u64
        .type           $__internal_310_$__cuda_sm20_div_u64,@function
        .size           $__internal_310_$__cuda_sm20_div_u64,($__internal_311_$__cuda_sm20_rcp_rn_f32_slowpath - $__internal_310_$__cuda_sm20_div_u64)
$__internal_310_$__cuda_sm20_div_u64:
        /* <DEDUP_REMOVED lines=67> */
[----:B------:R-:W-:Y:S06]  /*9040*/  RET.REL.NODEC R4 `(_ZN18transformer_engine6detail38cast_transpose_fused_kernel_notalignedILb1ELb1ELb0EfNS_16CTDBiasDActParamI6__halfS3_13__nv_fp8_e4m3fEELi2ELi4ENS_5EmptyEXadL_ZNS_6dqgeluIffEET_T0_RKS6_EEEEvT3_mmm) ;  /* 0xffffff6c04ec7950 */ /* 0x000fec0003c3ffff */
        .weak           $__internal_311_$__cuda_sm20_rcp_rn_f32_slowpath
        .type           $__internal_311_$__cuda_sm20_rcp_rn_f32_slowpath,@function
        .size           $__internal_311_$__cuda_sm20_rcp_rn_f32_slowpath,(.L_x_34796 - $__internal_311_$__cuda_sm20_rcp_rn_f32_slowpath)
$__internal_311_$__cuda_sm20_rcp_rn_f32_slowpath:
        /* <DEDUP_REMOVED lines=15> */
.L_x_13176:
[----:B------:R-:W-:-:S04]  /*9140*/  IADD3 R45, R48, -0xfd, RZ ;  /* 0xffffff03302d7810 */ /* 0x000fc80007ffe0ff */
[----:B------:R-:W-:-:S13]  /*9150*/  ISETP.GT.U32.AND P0, PT, R45, 0x1, PT ;  /* 0x000000012d00780c */ /* 0x000fda0003f04070 */
[----:B------:R-:W-:Y:S05]  /*9160*/  @P0 BRA `(.L_x_13178) ;  /* 0x0000000000780947 */ /* 0x000fea0003800000 */
[----:B------:R-:W-:-:S04]  /*9170*/  LOP3.LUT R53, R0, 0x7fffff, RZ, 0xc0, !PT ;  /* 0x007fffff00357812 */ /* 0x000fc800078ec0ff */
[----:B------:R-:W-:-:S04]  /*9180*/  LOP3.LUT R53, R53, 0x3f800000, RZ, 0xfc, !PT ;  /* 0x3f80000035357812 */ /* 0x000fc800078efcff */
[----:B------:R-:W0:Y:S02]  /*9190*/  MUFU.RCP R46, R53 ;  /* 0x00000035002e7308 */ /* 0x000e240000001000 */
[----:B0-----:R-:W-:Y:S01]  /*91a0*/  FFMA R51, R53, R46, -1 ;  /* 0xbf80000035337423 */ /* 0x001fe2000000002e */
[----:B------:R-:W-:-:S03]  /*91b0*/  VIADD R53, R48, 0xffffff04 ;  /* 0xffffff0430357836 */ /* 0x000fc60000000000 */
        /* <DEDUP_REMOVED lines=25> */
.L_x_13178:
[----:B------:R0:W1:Y:S02]  /*9350*/  MUFU.RCP R53, R0 ;  /* 0x0000000000357308 */ /* 0x0000640000001000 */
.L_x_13177:
[----:B------:R-:W-:Y:S05]  /*9360*/  BSYNC B0 ;  /* 0x0000000000007941 */ /* 0x000fea0003800000 */
.L_x_13175:
[----:B------:R-:W-:-:S04]  /*9370*/  MOV R45, 0x0 ;  /* 0x00000000002d7802 */ /* 0x000fc80000000f00 */
[----:B01----:R-:W-:Y:S05]  /*9380*/  RET.REL.NODEC R44 `(_ZN18transformer_engine6detail38cast_transpose_fused_kernel_notalignedILb1ELb1ELb0EfNS_16CTDBiasDActParamI6__halfS3_13__nv_fp8_e4m3fEELi2ELi4ENS_5EmptyEXadL_ZNS_6dqgeluIffEET_T0_RKS6_EEEEvT3_mmm) ;  /* 0xffffff6c2c1c7950 */ /* 0x003fea0003c3ffff */
.L_x_13179:
        /* <DEDUP_REMOVED lines=15> */
.L_x_34796:


//--------------------- .text._ZN18transformer_engine6detail38cast_transpose_fused_kernel_notalignedILb1ELb1ELb0EfNS_16CTDBiasDActParamI6__halfS3_13__nv_fp8_e5m2fEELi2ELi4ENS_5EmptyEXadL_ZNS_6dqgeluIffEET_T0_RKS6_EEEEvT3_mmm --------------------------
	.section	.text._ZN18transformer_engine6detail38cast_transpose_fused_kernel_notalignedILb1ELb1ELb0EfNS_16CTDBiasDActParamI6__halfS3_13__nv_fp8_e5m2fEELi2ELi4ENS_5EmptyEXadL_ZNS_6dqgeluIffEET_T0_RKS6_EEEEvT3_mmm,"ax",@progbits
	.align	128
        .global         _ZN18transformer_engine6detail38cast_transpose_fused_kernel_notalignedILb1ELb1ELb0EfNS_16CTDBiasDActParamI6__halfS3_13__nv_fp8_e5m2fEELi2ELi4ENS_5EmptyEXadL_ZNS_6dqgeluIffEET_T0_RKS6_EEEEvT3_mmm
        .type           _ZN18transformer_engine6detail38cast_transpose_fused_kernel_notalignedILb1ELb1ELb0EfNS_16CTDBiasDActParamI6__halfS3_13__nv_fp8_e5m2fEELi2ELi4ENS_5EmptyEXadL_ZNS_6dqgeluIffEET_T0_RKS6_EEEEvT3_mmm,@function
        .size           _ZN18transformer_engine6detail38cast_transpose_fused_kernel_notalignedILb1ELb1ELb0EfNS_16CTDBiasDActParamI6__halfS3_13__nv_fp8_e5m2fEELi2ELi4ENS_5EmptyEXadL_ZNS_6dqgeluIffEET_T0_RKS6_EEEEvT3_mmm,(.L_x_34798 - _ZN18transformer_engine6detail38cast_transpose_fused_kernel_notalignedILb1ELb1ELb0EfNS_16CTDBiasDActParamI6__halfS3_13__nv_fp8_e5m2fEELi2ELi4ENS_5EmptyEXadL_ZNS_6dqgeluIffEET_T0_RKS6_EEEEvT3_mmm)
        .other          _ZN18transformer_engine6detail38cast_transpose_fused_kernel_notalignedILb1ELb1ELb0EfNS_16CTDBiasDActParamI6__halfS3_13__nv_fp8_e5m2fEELi2ELi4ENS_5EmptyEXadL_ZNS_6dqgeluIffEET_T0_RKS6_EEEEvT3_mmm,@"STO_CUDA_ENTRY STV_DEFAULT"
_ZN18transformer_engine6detail38cast_transpose_fused_kernel_notalignedILb1ELb1ELb0EfNS_16CTDBiasDActParamI6__halfS3_13__nv_fp8_e5m2fEELi2ELi4ENS_5EmptyEXadL_ZNS_6dqgeluIffEET_T0_RKS6_EEEEvT3_mmm:
.text._ZN18transformer_engine6detail38cast_transpose_fused_kernel_notalignedILb1ELb1ELb0EfNS_16CTDBiasDActParamI6__halfS3_13__nv_fp8_e5m2fEELi2ELi4ENS_5EmptyEXadL_ZNS_6dqgeluIffEET_T0_RKS6_EEEEvT3_mmm:
        /* <DEDUP_REMOVED lines=19> */
[----:B------:R-:W-:Y:S05]  /*0130*/  CALL.REL.NOINC `($__internal_312_$__cuda_sm20_div_u64) ;  /* 0x0000008800b47944 */ /* 0x000fea0003c00000 */
        /* <DEDUP_REMOVED lines=9> */
.L_x_13180:
        /* <DEDUP_REMOVED lines=22> */
.L_x_13181:
        /* <DEDUP_REMOVED lines=184> */
[----:B-----5:R-:W-:Y:S05]  /*0eb0*/  CALL.REL.NOINC `($__internal_313_$__cuda_sm20_rcp_rn_f32_slowpath) ;  /* 0x0000008000647944 */ /* 0x020fea0003c00000 */
[----:B------:R-:W-:Y:S05]  /*0ec0*/  BRA `(.L_x_13184) ;  /* 0x0000000000107947 */ /* 0x000fea0003800000 */
.L_x_13183:
[----:B------:R-:W0:Y:S02]  /*0ed0*/  MUFU.RCP R53, R12 ;  /* 0x0000000c00357308 */ /* 0x000e240000001000 */
[----:B0-----:R-:W-:-:S04]  /*0ee0*/  FFMA R0, R12, R53, -1 ;  /* 0xbf8000000c007423 */ /* 0x001fc80000000035 */
[----:B------:R-:W-:-:S04]  /*0ef0*/  FADD.FTZ R0, -R0, -RZ ;  /* 0x800000ff00007221 */ /* 0x000fc80000010100 */
[----:B------:R-:W-:-:S07]  /*0f00*/  FFMA R53, R53, R0, R53 ;  /* 0x0000000035357223 */ /* 0x000fce0000000035 */
.L_x_13184:
[----:B------:R-:W-:Y:S05]  /*0f10*/  BSYNC B1 ;  /* 0x0000000000017941 */ /* 0x000fea0003800000 */
.L_x_13182:
        /* <DEDUP_REMOVED lines=25> */
[----:B-----5:R-:W-:Y:S05]  /*10b0*/  CALL.REL.NOINC `($__internal_313_$__cuda_sm20_rcp_rn_f32_slowpath) ;  /* 0x0000007c00e47944 */ /* 0x020fea0003c00000 */
[----:B------:R-:W-:Y:S05]  /*10c0*/  BRA `(.L_x_13187) ;  /* 0x0000000000107947 */ /* 0x000fea0003800000 */
.L_x_13186:
[----:B------:R-:W0:Y:S02]  /*10d0*/  MUFU.RCP R53, R12 ;  /* 0x0000000c00357308 */ /* 0x000e240000001000 */
[----:B0-----:R-:W-:-:S04]  /*10e0*/  FFMA R0, R12, R53, -1 ;  /* 0xbf8000000c007423 */ /* 0x001fc80000000035 */
[----:B------:R-:W-:-:S04]  /*10f0*/  FADD.FTZ R0, -R0, -RZ ;  /* 0x800000ff00007221 */ /* 0x000fc80000010100 */
[----:B------:R-:W-:-:S07]  /*1100*/  FFMA R53, R53, R0, R53 ;  /* 0x0000000035357223 */ /* 0x000fce0000000035 */
.L_x_13187:
[----:B------:R-:W-:Y:S05]  /*1110*/  BSYNC B1 ;  /* 0x0000000000017941 */ /* 0x000fea0003800000 */
.L_x_13185:
        /* <DEDUP_REMOVED lines=25> */
[----:B------:R-:W-:Y:S05]  /*12b0*/  CALL.REL.NOINC `($__internal_313_$__cuda_sm20_rcp_rn_f32_slowpath) ;  /* 0x0000007c00647944 */ /* 0x000fea0003c00000 */
[----:B------:R-:W-:Y:S05]  /*12c0*/  BRA `(.L_x_13190) ;  /* 0x0000000000107947 */ /* 0x000fea0003800000 */
.L_x_13189:
[----:B------:R-:W0:Y:S02]  /*12d0*/  MUFU.RCP R53, R18 ;  /* 0x0000001200357308 */ /* 0x000e240000001000 */
[----:B0-----:R-:W-:-:S04]  /*12e0*/  FFMA R0, R18, R53, -1 ;  /* 0xbf80000012007423 */ /* 0x001fc80000000035 */
[----:B------:R-:W-:-:S04]  /*12f0*/  FADD.FTZ R0, -R0, -RZ ;  /* 0x800000ff00007221 */ /* 0x000fc80000010100 */
[----:B------:R-:W-:-:S07]  /*1300*/  FFMA R53, R53, R0, R53 ;  /* 0x0000000035357223 */ /* 0x000fce0000000035 */
.L_x_13190:
[----:B------:R-:W-:Y:S05]  /*1310*/  BSYNC B1 ;  /* 0x0000000000017941 */ /* 0x000fea0003800000 */
.L_x_13188:
        /* <DEDUP_REMOVED lines=25> */
[----:B------:R-:W-:Y:S05]  /*14b0*/  CALL.REL.NOINC `($__internal_313_$__cuda_sm20_rcp_rn_f32_slowpath) ;  /* 0x0000007800e47944 */ /* 0x000fea0003c00000 */
[----:B------:R-:W-:Y:S05]  /*14c0*/  BRA `(.L_x_13193) ;  /* 0x0000000000107947 */ /* 0x000fea0003800000 */
.L_x_13192:
[----:B------:R-:W0:Y:S02]  /*14d0*/  MUFU.RCP R53, R10 ;  /* 0x0000000a00357308 */ /* 0x000e240000001000 */
[----:B0-----:R-:W-:-:S04]  /*14e0*/  FFMA R0, R10, R53, -1 ;  /* 0xbf8000000a007423 */ /* 0x001fc80000000035 */
[----:B------:R-:W-:-:S04]  /*14f0*/  FADD.FTZ R0, -R0, -RZ ;  /* 0x800000ff00007221 */ /* 0x000fc80000010100 */
[----:B------:R-:W-:-:S07]  /*1500*/  FFMA R53, R53, R0, R53 ;  /* 0x0000000035357223 */ /* 0x000fce0000000035 */
.L_x_13193:
[----:B------:R-:W-:Y:S05]  /*1510*/  BSYNC B1 ;  /* 0x0000000000017941 */ /* 0x000fea0003800000 */
.L_x_13191:
        /* <DEDUP_REMOVED lines=25> */
[----:B------:R-:W-:Y:S05]  /*16b0*/  CALL.REL.NOINC `($__internal_313_$__cuda_sm20_rcp_rn_f32_slowpath) ;  /* 0x0000007800647944 */ /* 0x000fea0003c00000 */
[----:B------:R-:W-:Y:S05]  /*16c0*/  BRA `(.L_x_13196) ;  /* 0x0000000000107947 */ /* 0x000fea0003800000 */
.L_x_13195:
[----:B------:R-:W0:Y:S02]  /*16d0*/  MUFU.RCP R53, R10 ;  /* 0x0000000a00357308 */ /* 0x000e240000001000 */
[----:B0-----:R-:W-:-:S04]  /*16e0*/  FFMA R0, R10, R53, -1 ;  /* 0xbf8000000a007423 */ /* 0x001fc80000000035 */
[----:B------:R-:W-:-:S04]  /*16f0*/  FADD.FTZ R0, -R0, -RZ ;  /* 0x800000ff00007221 */ /* 0x000fc80000010100 */
[----:B------:R-:W-:-:S07]  /*1700*/  FFMA R53, R53, R0, R53 ;  /* 0x0000000035357223 */ /* 0x000fce0000000035 */
.L_x_13196:
[----:B------:R-:W-:Y:S05]  /*1710*/  BSYNC B1 ;  /* 0x0000000000017941 */ /* 0x000fea0003800000 */
.L_x_13194:
        /* <DEDUP_REMOVED lines=27> */
.L_x_13198:
[----:B------:R-:W0:Y:S02]  /*18d0*/  MUFU.RCP R53, R10 ;  /* 0x0000000a00357308 */ /* 0x000e240000001000 */
[----:B0-----:R-:W-:-:S04]  /*18e0*/  FFMA R0, R10, R53, -1 ;  /* 0xbf8000000a007423 */ /* 0x001fc80000000035 */
[----:B------:R-:W-:-:S04]  /*18f0*/  FADD.FTZ R0, -R0, -RZ ;  /* 0x800000ff00007221 */ /* 0x000fc80000010100 */
[----:B------:R-:W-:-:S07]  /*1900*/  FFMA R53, R53, R0, R53 ;  /* 0x0000000035357223 */ /* 0x000fce0000000035 */
.L_x_13199:
[----:B------:R-:W-:Y:S05]  /*1910*/  BSYNC B1 ;  /* 0x0000000000017941 */ /* 0x000fea0003800000 */
.L_x_13197:
        /* <DEDUP_REMOVED lines=27> */
.L_x_13201:
[----:B------:R-:W0:Y:S02]  /*1ad0*/  MUFU.RCP R53, R10 ;  /* 0x0000000a00357308 */ /* 0x000e240000001000 */
[----:B0-----:R-:W-:-:S04]  /*1ae0*/  FFMA R0, R10, R53, -1 ;  /* 0xbf8000000a007423 */ /* 0x001fc80000000035 */
[----:B------:R-:W-:-:S04]  /*1af0*/  FADD.FTZ R0, -R0, -RZ ;  /* 0x800000ff00007221 */ /* 0x000fc80000010100 */
[----:B------:R-:W-:-:S07]  /*1b00*/  FFMA R53, R53, R0, R53 ;  /* 0x0000000035357223 */ /* 0x000fce0000000035 */
.L_x_13202:
[----:B------:R-:W-:Y:S05]  /*1b10*/  BSYNC B1 ;  /* 0x0000000000017941 */ /* 0x000fea0003800000 */
.L_x_13200:
        /* <DEDUP_REMOVED lines=25> */
[----:B------:R-:W-:Y:S05]  /*1cb0*/  CALL.REL.NOINC `($__internal_313_$__cuda_sm20_rcp_rn_f32_slowpath) ;  /* 0x0000007000e47944 */ /* 0x000fea0003c00000 */
[----:B------:R-:W-:Y:S05]  /*1cc0*/  BRA `(.L_x_13205) ;  /* 0x0000000000107947 */ /* 0x000fea0003800000 */
.L_x_13204:
[----:B------:R-:W0:Y:S02]  /*1cd0*/  MUFU.RCP R53, R10 ;  /* 0x0000000a00357308 */ /* 0x000e240000001000 */
[----:B0-----:R-:W-:-:S04]  /*1ce0*/  FFMA R0, R10, R53, -1 ;  /* 0xbf8000000a007423 */ /* 0x001fc80000000035 */
[----:B------:R-:W-:-:S04]  /*1cf0*/  FADD.FTZ R0, -R0, -RZ ;  /* 0x800000ff00007221 */ /* 0x000fc80000010100 */
[----:B------:R-:W-:-:S07]  /*1d00*/  FFMA R53, R53, R0, R53 ;  /* 0x0000000035357223 */ /* 0x000fce0000000035 */
.L_x_13205:
[----:B------:R-:W-:Y:S05]  /*1d10*/  BSYNC B1 ;  /* 0x0000000000017941 */ /* 0x000fea0003800000 */
.L_x_13203:
        /* <DEDUP_REMOVED lines=21> */
[----:B------:R-:W-:Y:S01]  /*1e70*/  F2FP.SATFINITE.E5M2.F32.PACK_AB_MERGE_C R51, RZ, R51, RZ ;  /* 0x00000033ff33723e */ /* 0x000fe200048060ff */
[----:B------:R-:W-:Y:S01]  /*1e80*/  FMUL R50, R7, R20 ;  /* 0x0000001407327220 */ /* 0x000fe20000400000 */
[C---:B------:R-:W-:Y:S01]  /*1e90*/  FMNMX R4, |R11|.reuse, R10, !PT ;  /* 0x0000000a0b047209 */ /* 0x040fe20007800200 */
[----:B------:R-:W-:Y:S01]  /*1ea0*/  FMUL R11, R11, R20 ;  /* 0x000000140b0b7220 */ /* 0x000fe20000400000 */
[----:B------:R-:W-:Y:S01]  /*1eb0*/  F2FP.SATFINITE.E5M2.F32.PACK_AB_MERGE_C R6, RZ, R6, RZ ;  /* 0x00000006ff06723e */ /* 0x000fe200048060ff */
[----:B------:R-:W-:Y:S01]  /*1ec0*/  FMUL R34, R41, R20 ;  /* 0x0000001429227220 */ /* 0x000fe20000400000 */
[C---:B------:R-:W-:Y:S01]  /*1ed0*/  FMNMX R48, |R9|.reuse, R4, !PT ;  /* 0x0000000409307209 */ /* 0x040fe20007800200 */
[----:B------:R-:W-:Y:S01]  /*1ee0*/  FMUL R9, R9, R20 ;  /* 0x0000001409097220 */ /* 0x000fe20000400000 */
[C---:B------:R-:W-:Y:S01]  /*1ef0*/  @!P0 LEA R44, P1, R56.reuse, R17, 0x1 ;  /* 0x00000011382c8211 */ /* 0x040fe200078208ff */
[----:B------:R-:W-:Y:S01]  /*1f00*/  BSSY B0, `(.L_x_13206) ;  /* 0x0000024000007945 */ /* 0x000fe20003800000 */
[----:B------:R-:W-:Y:S01]  /*1f10*/  F2FP.SATFINITE.E5M2.F32.PACK_AB_MERGE_C R15, RZ, R11, RZ ;  /* 0x0000000bff0f723e */ /* 0x000fe200048060ff */
[----:B------:R-:W-:Y:S01]  /*1f20*/  FADD R2, R7, R2 ;  /* 0x0000000207027221 */ /* 0x000fe20000000000 */
[----:B------:R-:W-:-:S02]  /*1f30*/  @!P0 LEA.HI.X R45, R56, R16, R57, 0x1, P1 ;  /* 0x00000010382d8211 */ /* 0x000fc400008f0c39 */
[----:B------:R-:W-:Y:S02]  /*1f40*/  @!P0 IADD3 R10, P1, R56, R42, RZ ;  /* 0x0000002a380a8210 */ /* 0x000fe40007f3e0ff */
[----:B------:R-:W-:Y:S02]  /*1f50*/  F2FP.SATFINITE.E5M2.F32.PACK_AB_MERGE_C R4, RZ, R9, RZ ;  /* 0x00000009ff04723e */ /* 0x000fe400048060ff */
        /* <DEDUP_REMOVED lines=30> */
.L_x_13207:
[----:B------:R-:W-:Y:S05]  /*2140*/  BSYNC B0 ;  /* 0x0000000000007941 */ /* 0x000fea0003800000 */
.L_x_13206:
        /* <DEDUP_REMOVED lines=11> */
.L_x_13209:
[----:B------:R-:W-:Y:S05]  /*2200*/  BSYNC B0 ;  /* 0x0000000000007941 */ /* 0x000fea0003800000 */
.L_x_13208:
        /* <DEDUP_REMOVED lines=108> */
[----:B-----5:R-:W-:Y:S05]  /*28d0*/  CALL.REL.NOINC `($__internal_313_$__cuda_sm20_rcp_rn_f32_slowpath) ;  /* 0x0000006400dc7944 */ /* 0x020fea0003c00000 */
[----:B------:R-:W-:Y:S05]  /*28e0*/  BRA `(.L_x_13212) ;  /* 0x0000000000107947 */ /* 0x000fea0003800000 */
.L_x_13211:
[----:B------:R-:W0:Y:S02]  /*28f0*/  MUFU.RCP R53, R44 ;  /* 0x0000002c00357308 */ /* 0x000e240000001000 */
[----:B0-----:R-:W-:-:S04]  /*2900*/  FFMA R0, R44, R53, -1 ;  /* 0xbf8000002c007423 */ /* 0x001fc80000000035 */
[----:B------:R-:W-:-:S04]  /*2910*/  FADD.FTZ R0, -R0, -RZ ;  /* 0x800000ff00007221 */ /* 0x000fc80000010100 */
[----:B------:R-:W-:-:S07]  /*2920*/  FFMA R53, R53, R0, R53 ;  /* 0x0000000035357223 */ /* 0x000fce0000000035 */
.L_x_13212:
[----:B------:R-:W-:Y:S05]  /*2930*/  BSYNC B1 ;  /* 0x0000000000017941 */ /* 0x000fea0003800000 */
.L_x_13210:
        /* <DEDUP_REMOVED lines=25> */
[----:B-----5:R-:W-:Y:S05]  /*2ad0*/  CALL.REL.NOINC `($__internal_313_$__cuda_sm20_rcp_rn_f32_slowpath) ;  /* 0x00000064005c7944 */ /* 0x020fea0003c00000 */
[----:B------:R-:W-:Y:S05]  /*2ae0*/  BRA `(.L_x_13215) ;  /* 0x0000000000107947 */ /* 0x000fea0003800000 */
.L_x_13214:
[----:B------:R-:W0:Y:S02]  /*2af0*/  MUFU.RCP R53, R44 ;  /* 0x0000002c00357308 */ /* 0x000e240000001000 */
[----:B0-----:R-:W-:-:S04]  /*2b00*/  FFMA R0, R44, R53, -1 ;  /* 0xbf8000002c007423 */ /* 0x001fc80000000035 */
[----:B------:R-:W-:-:S04]  /*2b10*/  FADD.FTZ R0, -R0, -RZ ;  /* 0x800000ff00007221 */ /* 0x000fc80000010100 */
[----:B------:R-:W-:-:S07]  /*2b20*/  FFMA R53, R53, R0, R53 ;  /* 0x0000000035357223 */ /* 0x000fce0000000035 */
.L_x_13215:
[----:B------:R-:W-:Y:S05]  /*2b30*/  BSYNC B1 ;  /* 0x0000000000017941 */ /* 0x000fea0003800000 */
.L_x_13213:
        /* <DEDUP_REMOVED lines=27> */
.L_x_13217:
[----:B------:R-:W0:Y:S02]  /*2cf0*/  MUFU.RCP R53, R46 ;  /* 0x0000002e00357308 */ /* 0x000e240000001000 */
[----:B0-----:R-:W-:-:S04]  /*2d00*/  FFMA R0, R46, R53, -1 ;  /* 0xbf8000002e007423 */ /* 0x001fc80000000035 */
[----:B------:R-:W-:-:S04]  /*2d10*/  FADD.FTZ R0, -R0, -RZ ;  /* 0x800000ff00007221 */ /* 0x000fc80000010100 */
[----:B------:R-:W-:-:S07]  /*2d20*/  FFMA R53, R53, R0, R53 ;  /* 0x0000000035357223 */ /* 0x000fce0000000035 */
.L_x_13218:
[----:B------:R-:W-:Y:S05]  /*2d30*/  BSYNC B1 ;  /* 0x0000000000017941 */ /* 0x000fea0003800000 */
.L_x_13216:
        /* <DEDUP_REMOVED lines=25> */
[----:B-----5:R-:W-:Y:S05]  /*2ed0*/  CALL.REL.NOINC `($__internal_313_$__cuda_sm20_rcp_rn_f32_slowpath) ;  /* 0x00000060005c7944 */ /* 0x020fea0003c00000 */
[----:B------:R-:W-:Y:S05]  /*2ee0*/  BRA `(.L_x_13221) ;  /* 0x0000000000107947 */ /* 0x000fea0003800000 */
.L_x_13220:
[----:B------:R-:W0:Y:S02]  /*2ef0*/  MUFU.RCP R53, R48 ;  /* 0x0000003000357308 */ /* 0x000e240000001000 */
[----:B0-----:R-:W-:-:S04]  /*2f00*/  FFMA R0, R48, R53, -1 ;  /* 0xbf80000030007423 */ /* 0x001fc80000000035 */
[----:B------:R-:W-:-:S04]  /*2f10*/  FADD.FTZ R0, -R0, -RZ ;  /* 0x800000ff00007221 */ /* 0x000fc80000010100 */
[----:B------:R-:W-:-:S07]  /*2f20*/  FFMA R53, R53, R0, R53 ;  /* 0x0000000035357223 */ /* 0x000fce0000000035 */
.L_x_13221:
[----:B------:R-:W-:Y:S05]  /*2f30*/  BSYNC B1 ;  /* 0x0000000000017941 */ /* 0x000fea0003800000 */
.L_x_13219:
        /* <DEDUP_REMOVED lines=27> */
.L_x_13223:
[----:B------:R-:W0:Y:S02]  /*30f0*/  MUFU.RCP R53, R46 ;  /* 0x0000002e00357308 */ /* 0x000e240000001000 */
[----:B0-----:R-:W-:-:S04]  /*3100*/  FFMA R0, R46, R53, -1 ;  /* 0xbf8000002e007423 */ /* 0x001fc80000000035 */
[----:B------:R-:W-:-:S04]  /*3110*/  FADD.FTZ R0, -R0, -RZ ;  /* 0x800000ff00007221 */ /* 0x000fc80000010100 */
[----:B------:R-:W-:-:S07]  /*3120*/  FFMA R53, R53, R0, R53 ;  /* 0x0000000035357223 */ /* 0x000fce0000000035 */
.L_x_13224:
[----:B------:R-:W-:Y:S05]  /*3130*/  BSYNC B1 ;  /* 0x0000000000017941 */ /* 0x000fea0003800000 */
.L_x_13222:
        /* <DEDUP_REMOVED lines=25> */
[----:B-----5:R-:W-:Y:S05]  /*32d0*/  CALL.REL.NOINC `($__internal_313_$__cuda_sm20_rcp_rn_f32_slowpath) ;  /* 0x0000005c005c7944 */ /* 0x020fea0003c00000 */
[----:B------:R-:W-:Y:S05]  /*32e0*/  BRA `(.L_x_13227) ;  /* 0x0000000000107947 */ /* 0x000fea0003800000 */
.L_x_13226:
[----:B------:R-:W0:Y:S02]  /*32f0*/  MUFU.RCP R53, R48 ;  /* 0x0000003000357308 */ /* 0x000e240000001000 */
[----:B0-----:R-:W-:-:S04]  /*3300*/  FFMA R0, R48, R53, -1 ;  /* 0xbf80000030007423 */ /* 0x001fc80000000035 */
[----:B------:R-:W-:-:S04]  /*3310*/  FADD.FTZ R0, -R0, -RZ ;  /* 0x800000ff00007221 */ /* 0x000fc80000010100 */
[----:B------:R-:W-:-:S07]  /*3320*/  FFMA R53, R53, R0, R53 ;  /* 0x0000000035357223 */ /* 0x000fce0000000035 */
.L_x_13227:
[----:B------:R-:W-:Y:S05]  /*3330*/  BSYNC B1 ;  /* 0x0000000000017941 */ /* 0x000fea0003800000 */
.L_x_13225:
        /* <DEDUP_REMOVED lines=27> */
.L_x_13229:
[----:B------:R-:W0:Y:S02]  /*34f0*/  MUFU.RCP R53, R46 ;  /* 0x0000002e00357308 */ /* 0x000e240000001000 */
[----:B0-----:R-:W-:-:S04]  /*3500*/  FFMA R0, R46, R53, -1 ;  /* 0xbf8000002e007423 */ /* 0x001fc80000000035 */
[----:B------:R-:W-:-:S04]  /*3510*/  FADD.FTZ R0, -R0, -RZ ;  /* 0x800000ff00007221 */ /* 0x000fc80000010100 */
[----:B------:R-:W-:-:S07]  /*3520*/  FFMA R53, R53, R0, R53 ;  /* 0x0000000035357223 */ /* 0x000fce0000000035 */
.L_x_13230:
[----:B------:R-:W-:Y:S05]  /*3530*/  BSYNC B1 ;  /* 0x0000000000017941 */ /* 0x000fea0003800000 */
.L_x_13228:
        /* <DEDUP_REMOVED lines=27> */
.L_x_13232:
[----:B------:R-:W0:Y:S02]  /*36f0*/  MUFU.RCP R53, R44 ;  /* 0x0000002c00357308 */ /* 0x000e240000001000 */
[----:B0-----:R-:W-:-:S04]  /*3700*/  FFMA R0, R44, R53, -1 ;  /* 0xbf8000002c007423 */ /* 0x001fc80000000035 */
[----:B------:R-:W-:-:S04]  /*3710*/  FADD.FTZ R0, -R0, -RZ ;  /* 0x800000ff00007221 */ /* 0x000fc80000010100 */
[----:B------:R-:W-:-:S07]  /*3720*/  FFMA R53, R53, R0, R53 ;  /* 0x0000000035357223 */ /* 0x000fce0000000035 */
.L_x_13233:
[----:B------:R-:W-:Y:S05]  /*3730*/  BSYNC B1 ;  /* 0x0000000000017941 */ /* 0x000fea0003800000 */
.L_x_13231:
        /* <DEDUP_REMOVED lines=19> */
[----:B------:R-:W-:Y:S01]  /*3870*/  F2FP.SATFINITE.E5M2.F32.PACK_AB_MERGE_C R49, RZ, R36, RZ ;  /* 0x00000024ff31723e */ /* 0x000fe200048060ff */
[----:B------:R-:W-:Y:S01]  /*3880*/  FMUL R51, R40, R51 ;  /* 0x0000003328337220 */ /* 0x000fe20000400000 */
[----:B------:R-:W-:-:S02]  /*3890*/  F2FP.SATFINITE.E5M2.F32.PACK_AB_MERGE_C R48, RZ, R34, RZ ;  /* 0x00000022ff30723e */ /* 0x000fc400048060ff */
[----:B------:R-:W-:Y:S02]  /*38a0*/  F2FP.SATFINITE.E5M2.F32.PACK_AB_MERGE_C R36, RZ, R47, RZ ;  /* 0x0000002fff24723e */ /* 0x000fe400048060ff */
[----:B------:R-:W-:Y:S02]  /*38b0*/  F2FP.SATFINITE.E5M2.F32.PACK_AB_MERGE_C R41, RZ, R41, RZ ;  /* 0x00000029ff29723e */ /* 0x000fe400048060ff */
        /* <DEDUP_REMOVED lines=16> */
.L_x_13235:
[----:B------:R-:W-:Y:S05]  /*39c0*/  BSYNC B0 ;  /* 0x0000000000007941 */ /* 0x000fea0003800000 */
.L_x_13234:
        /* <DEDUP_REMOVED lines=11> */
.L_x_13237:
[----:B------:R-:W-:Y:S05]  /*3a80*/  BSYNC B0 ;  /* 0x0000000000007941 */ /* 0x000fea0003800000 */
.L_x_13236:
        /* <DEDUP_REMOVED lines=22> */
.L_x_13239:
[----:B------:R-:W-:Y:S05]  /*3bf0*/  BSYNC B0 ;  /* 0x0000000000007941 */ /* 0x000fea0003800000 */
.L_x_13238:
        /* <DEDUP_REMOVED lines=14> */
.L_x_13241:
[----:B------:R-:W-:Y:S05]  /*3ce0*/  BSYNC B0 ;  /* 0x0000000000007941 */ /* 0x000fea0003800000 */
.L_x_13240:
        /* <DEDUP_REMOVED lines=119> */
[----:B-----5:R-:W-:Y:S05]  /*4460*/  CALL.REL.NOINC `($__internal_313_$__cuda_sm20_rcp_rn_f32_slowpath) ;  /* 0x0000004800f87944 */ /* 0x020fea0003c00000 */
[----:B------:R-:W-:Y:S05]  /*4470*/  BRA `(.L_x_13244) ;  /* 0x0000000000107947 */ /* 0x000fea0003800000 */
.L_x_13243:
[----:B------:R-:W0:Y:S02]  /*4480*/  MUFU.RCP R53, R50 ;  /* 0x0000003200357308 */ /* 0x000e240000001000 */
[----:B0-----:R-:W-:-:S04]  /*4490*/  FFMA R0, R50, R53, -1 ;  /* 0xbf80000032007423 */ /* 0x001fc80000000035 */
[----:B------:R-:W-:-:S04]  /*44a0*/  FADD.FTZ R0, -R0, -RZ ;  /* 0x800000ff00007221 */ /* 0x000fc80000010100 */
[----:B------:R-:W-:-:S07]  /*44b0*/  FFMA R53, R53, R0, R53 ;  /* 0x0000000035357223 */ /* 0x000fce0000000035 */
.L_x_13244:
[----:B------:R-:W-:Y:S05]  /*44c0*/  BSYNC B1 ;  /* 0x0000000000017941 */ /* 0x000fea0003800000 */
.L_x_13242:
        /* <DEDUP_REMOVED lines=27> */
.L_x_13246:
[----:B------:R-:W0:Y:S02]  /*4680*/  MUFU.RCP R53, R44 ;  /* 0x0000002c00357308 */ /* 0x000e240000001000 */
[----:B0-----:R-:W-:-:S04]  /*4690*/  FFMA R0, R44, R53, -1 ;  /* 0xbf8000002c007423 */ /* 0x001fc80000000035 */
[----:B------:R-:W-:-:S04]  /*46a0*/  FADD.FTZ R0, -R0, -RZ ;  /* 0x800000ff00007221 */ /* 0x000fc80000010100 */
[----:B------:R-:W-:-:S07]  /*46b0*/  FFMA R53, R53, R0, R53 ;  /* 0x0000000035357223 */ /* 0x000fce0000000035 */
.L_x_13247:
[----:B------:R-:W-:Y:S05]  /*46c0*/  BSYNC B1 ;  /* 0x0000000000017941 */ /* 0x000fea0003800000 */
.L_x_13245:
        /* <DEDUP_REMOVED lines=27> */
.L_x_13249:
[----:B------:R-:W0:Y:S02]  /*4880*/  MUFU.RCP R53, R24 ;  /* 0x0000001800357308 */ /* 0x000e240000001000 */
[----:B0-----:R-:W-:-:S04]  /*4890*/  FFMA R0, R24, R53, -1 ;  /* 0xbf80000018007423 */ /* 0x001fc80000000035 */
[----:B------:R-:W-:-:S04]  /*48a0*/  FADD.FTZ R0, -R0, -RZ ;  /* 0x800000ff00007221 */ /* 0x000fc80000010100 */
[----:B------:R-:W-:-:S07]  /*48b0*/  FFMA R53, R53, R0, R53 ;  /* 0x0000000035357223 */ /* 0x000fce0000000035 */
.L_x_13250:
[----:B------:R-:W-:Y:S05]  /*48c0*/  BSYNC B1 ;  /* 0x0000000000017941 */ /* 0x000fea0003800000 */
.L_x_13248:
        /* <DEDUP_REMOVED lines=25> */
[----:B-----5:R-:W-:Y:S05]  /*4a60*/  CALL.REL.NOINC `($__internal_313_$__cuda_sm20_rcp_rn_f32_slowpath) ;  /* 0x0000004400787944 */ /* 0x020fea0003c00000 */
[----:B------:R-:W-:Y:S05]  /*4a70*/  BRA `(.L_x_13253) ;  /* 0x0000000000107947 */ /* 0x000fea0003800000 */
.L_x_13252:
[----:B------:R-:W0:Y:S02]  /*4a80*/  MUFU.RCP R53, R12 ;  /* 0x0000000c00357308 */ /* 0x000e240000001000 */
[----:B0-----:R-:W-:-:S04]  /*4a90*/  FFMA R0, R12, R53, -1 ;  /* 0xbf8000000c007423 */ /* 0x001fc80000000035 */
[----:B------:R-:W-:-:S04]  /*4aa0*/  FADD.FTZ R0, -R0, -RZ ;  /* 0x800000ff00007221 */ /* 0x000fc80000010100 */
[----:B------:R-:W-:-:S07]  /*4ab0*/  FFMA R53, R53, R0, R53 ;  /* 0x0000000035357223 */ /* 0x000fce0000000035 */
.L_x_13253:
[----:B------:R-:W-:Y:S05]  /*4ac0*/  BSYNC B1 ;  /* 0x0000000000017941 */ /* 0x000fea0003800000 */
.L_x_13251:
        /* <DEDUP_REMOVED lines=27> */
.L_x_13255:
[----:B------:R-:W0:Y:S02]  /*4c80*/  MUFU.RCP R53, R12 ;  /* 0x0000000c00357308 */ /* 0x000e240000001000 */
[----:B0-----:R-:W-:-:S04]  /*4c90*/  FFMA R0, R12, R53, -1 ;  /* 0xbf8000000c007423 */ /* 0x001fc80000000035 */
[----:B------:R-:W-:-:S04]  /*4ca0*/  FADD.FTZ R0, -R0, -RZ ;  /* 0x800000ff00007221 */ /* 0x000fc80000010100 */
[----:B------:R-:W-:-:S07]  /*4cb0*/  FFMA R53, R53, R0, R53 ;  /* 0x0000000035357223 */ /* 0x000fce0000000035 */
.L_x_13256:
[----:B------:R-:W-:Y:S05]  /*4cc0*/  BSYNC B1 ;  /* 0x0000000000017941 */ /* 0x000fea0003800000 */
.L_x_13254:
        /* <DEDUP_REMOVED lines=27> */
.L_x_13258:
[----:B------:R-:W0:Y:S02]  /*4e80*/  MUFU.RCP R53, R12 ;  /* 0x0000000c00357308 */ /* 0x000e240000001000 */
[----:B0-----:R-:W-:-:S04]  /*4e90*/  FFMA R0, R12, R53, -1 ;  /* 0xbf8000000c007423 */ /* 0x001fc80000000035 */
[----:B------:R-:W-:-:S04]  /*4ea0*/  FADD.FTZ R0, -R0, -RZ ;  /* 0x800000ff00007221 */ /* 0x000fc80000010100 */
[----:B------:R-:W-:-:S07]  /*4eb0*/  FFMA R53, R53, R0, R53 ;  /* 0x0000000035357223 */ /* 0x000fce0000000035 */
.L_x_13259:
[----:B------:R-:W-:Y:S05]  /*4ec0*/  BSYNC B1 ;  /* 0x0000000000017941 */ /* 0x000fea0003800000 */
.L_x_13257:
        /* <DEDUP_REMOVED lines=25> */
[----:B-----5:R-:W-:Y:S05]  /*5060*/  CALL.REL.NOINC `($__internal_313_$__cuda_sm20_rcp_rn_f32_slowpath) ;  /* 0x0000003c00f87944 */ /* 0x020fea0003c00000 */
[----:B------:R-:W-:Y:S05]  /*5070*/  BRA `(.L_x_13262) ;  /* 0x0000000000107947 */ /* 0x000fea0003800000 */
.L_x_13261:
[----:B------:R-:W0:Y:S02]  /*5080*/  MUFU.RCP R53, R24 ;  /* 0x0000001800357308 */ /* 0x000e240000001000 */
[----:B0-----:R-:W-:-:S04]  /*5090*/  FFMA R0, R24, R53, -1 ;  /* 0xbf80000018007423 */ /* 0x001fc80000000035 */
[----:B------:R-:W-:-:S04]  /*50a0*/  FADD.FTZ R0, -R0, -RZ ;  /* 0x800000ff00007221 */ /* 0x000fc80000010100 */
[----:B------:R-:W-:-:S07]  /*50b0*/  FFMA R53, R53, R0, R53 ;  /* 0x0000000035357223 */ /* 0x000fce0000000035 */
.L_x_13262:
[----:B------:R-:W-:Y:S05]  /*50c0*/  BSYNC B1 ;  /* 0x0000000000017941 */ /* 0x000fea0003800000 */
.L_x_13260:
        /* <DEDUP_REMOVED lines=27> */
.L_x_13264:
[----:B------:R-:W0:Y:S02]  /*5280*/  MUFU.RCP R53, R10 ;  /* 0x0000000a00357308 */ /* 0x000e240000001000 */
[----:B0-----:R-:W-:-:S04]  /*5290*/  FFMA R0, R10, R53, -1 ;  /* 0xbf8000000a007423 */ /* 0x001fc80000000035 */
[----:B------:R-:W-:-:S04]  /*52a0*/  FADD.FTZ R0, -R0, -RZ ;  /* 0x800000ff00007221 */ /* 0x000fc80000010100 */
[----:B------:R-:W-:-:S07]  /*52b0*/  FFMA R53, R53, R0, R53 ;  /* 0x0000000035357223 */ /* 0x000fce0000000035 */
.L_x_13265:
[----:B------:R-:W-:Y:S05]  /*52c0*/  BSYNC B1 ;  /* 0x0000000000017941 */ /* 0x000fea0003800000 */
.L_x_13263:
        /* <DEDUP_REMOVED lines=35> */
.L_x_13267:
[----:B------:R-:W-:Y:S05]  /*5500*/  BSYNC B0 ;  /* 0x0000000000007941 */ /* 0x000fea0003800000 */
.L_x_13266:
        /* <DEDUP_REMOVED lines=11> */
.L_x_13269:
[----:B------:R-:W-:Y:S05]  /*55c0*/  BSYNC B0 ;  /* 0x0000000000007941 */ /* 0x000fea0003800000 */
.L_x_13268:
        /* <DEDUP_REMOVED lines=14> */
.L_x_13271:
[----:B------:R-:W-:Y:S05]  /*56b0*/  BSYNC B0 ;  /* 0x0000000000007941 */ /* 0x000fea0003800000 */
.L_x_13270:
[----:B012---:R-:W-:Y:S01]  /*56c0*/  FMUL R12, R5, R20 ;  /* 0x00000014050c7220 */ /* 0x007fe20000400000 */
[----:B------:R-:W-:Y:S01]  /*56d0*/  BSSY B0, `(.L_x_13272) ;  /* 0x0000010000007945 */ /* 0x000fe20003800000 */
[----:B------:R-:W-:-:S03]  /*56e0*/  F2FP.SATFINITE.E5M2.F32.PACK_AB_MERGE_C R59, RZ, R59, RZ ;  /* 0x0000003bff3b723e */ /* 0x000fc600048060ff */
[----:B------:R-:W-:Y:S01]  /*56f0*/  F2FP.SATFINITE.E5M2.F32.PACK_AB_MERGE_C R12, RZ, R12, RZ ;  /* 0x0000000cff0c723e */ /* 0x000fe200048060ff */
        /* <DEDUP_REMOVED lines=13> */
.L_x_13273:
[----:B------:R-:W-:Y:S05]  /*57d0*/  BSYNC B0 ;  /* 0x0000000000007941 */ /* 0x000fea0003800000 */
.L_x_13272:
        /* <DEDUP_REMOVED lines=65> */
[----:B-----5:R-:W-:Y:S05]  /*5bf0*/  CALL.REL.NOINC `($__internal_313_$__cuda_sm20_rcp_rn_f32_slowpath) ;  /* 0x0000003400147944 */ /* 0x020fea0003c00000 */
[----:B------:R-:W-:Y:S05]  /*5c00*/  BRA `(.L_x_13276) ;  /* 0x0000000000107947 */ /* 0x000fea0003800000 */
.L_x_13275:
[----:B------:R-:W0:Y:S02]  /*5c10*/  MUFU.RCP R53, R0 ;  /* 0x0000000000357308 */ /* 0x000e240000001000 */
[----:B0-----:R-:W-:-:S04]  /*5c20*/  FFMA R15, R0, R53, -1 ;  /* 0xbf800000000f7423 */ /* 0x001fc80000000035 */
[----:B------:R-:W-:-:S04]  /*5c30*/  FADD.FTZ R24, -R15, -RZ ;  /* 0x800000ff0f187221 */ /* 0x000fc80000010100 */
[----:B------:R-:W-:-:S07]  /*5c40*/  FFMA R53, R53, R24, R53 ;  /* 0x0000001835357223 */ /* 0x000fce0000000035 */
.L_x_13276:
[----:B------:R-:W-:Y:S05]  /*5c50*/  BSYNC B1 ;  /* 0x0000000000017941 */ /* 0x000fea0003800000 */
.L_x_13274:
        /* <DEDUP_REMOVED lines=27> */
.L_x_13278:
[----:B------:R-:W0:Y:S02]  /*5e10*/  MUFU.RCP R53, R34 ;  /* 0x0000002200357308 */ /* 0x000e240000001000 */
[----:B0-----:R-:W-:-:S04]  /*5e20*/  FFMA R0, R34, R53, -1 ;  /* 0xbf80000022007423 */ /* 0x001fc80000000035 */
[----:B------:R-:W-:-:S04]  /*5e30*/  FADD.FTZ R0, -R0, -RZ ;  /* 0x800000ff00007221 */ /* 0x000fc80000010100 */
[----:B------:R-:W-:-:S07]  /*5e40*/  FFMA R53, R53, R0, R53 ;  /* 0x0000000035357223 */ /* 0x000fce0000000035 */
.L_x_13279:
[----:B------:R-:W-:Y:S05]  /*5e50*/  BSYNC B1 ;  /* 0x0000000000017941 */ /* 0x000fea0003800000 */
.L_x_13277:
        /* <DEDUP_REMOVED lines=27> */
.L_x_13281:
[----:B------:R-:W0:Y:S02]  /*6010*/  MUFU.RCP R53, R38 ;  /* 0x0000002600357308 */ /* 0x000e240000001000 */
[----:B0-----:R-:W-:-:S04]  /*6020*/  FFMA R0, R38, R53, -1 ;  /* 0xbf80000026007423 */ /* 0x001fc80000000035 */
[----:B------:R-:W-:-:S04]  /*6030*/  FADD.FTZ R0, -R0, -RZ ;  /* 0x800000ff00007221 */ /* 0x000fc80000010100 */
[----:B------:R-:W-:-:S07]  /*6040*/  FFMA R53, R53, R0, R53 ;  /* 0x0000000035357223 */ /* 0x000fce0000000035 */
.L_x_13282:
[----:B------:R-:W-:Y:S05]  /*6050*/  BSYNC B1 ;  /* 0x0000000000017941 */ /* 0x000fea0003800000 */
.L_x_13280:
        /* <DEDUP_REMOVED lines=27> */
.L_x_13284:
[----:B------:R-:W0:Y:S02]  /*6210*/  MUFU.RCP R53, R38 ;  /* 0x0000002600357308 */ /* 0x000e240000001000 */
[----:B0-----:R-:W-:-:S04]  /*6220*/  FFMA R0, R38, R53, -1 ;  /* 0xbf80000026007423 */ /* 0x001fc80000000035 */
[----:B------:R-:W-:-:S04]  /*6230*/  FADD.FTZ R0, -R0, -RZ ;  /* 0x800000ff00007221 */ /* 0x000fc80000010100 */
[----:B------:R-:W-:-:S07]  /*6240*/  FFMA R53, R53, R0, R53 ;  /* 0x0000000035357223 */ /* 0x000fce0000000035 */
.L_x_13285:
[----:B------:R-:W-:Y:S05]  /*6250*/  BSYNC B1 ;  /* 0x0000000000017941 */ /* 0x000fea0003800000 */
.L_x_13283:
        /* <DEDUP_REMOVED lines=27> */
.L_x_13287:
[----:B------:R-:W0:Y:S02]  /*6410*/  MUFU.RCP R53, R40 ;  /* 0x0000002800357308 */ /* 0x000e240000001000 */
[----:B0-----:R-:W-:-:S04]  /*6420*/  FFMA R0, R40, R53, -1 ;  /* 0xbf80000028007423 */ /* 0x001fc80000000035 */
[----:B------:R-:W-:-:S04]  /*6430*/  FADD.FTZ R0, -R0, -RZ ;  /* 0x800000ff00007221 */ /* 0x000fc80000010100 */
[----:B------:R-:W-:-:S07]  /*6440*/  FFMA R53, R53, R0, R53 ;  /* 0x0000000035357223 */ /* 0x000fce0000000035 */
.L_x_13288:
[----:B------:R-:W-:Y:S05]  /*6450*/  BSYNC B1 ;  /* 0x0000000000017941 */ /* 0x000fea0003800000 */
.L_x_13286:
        /* <DEDUP_REMOVED lines=27> */
.L_x_13290:
[----:B------:R-:W0:Y:S02]  /*6610*/  MUFU.RCP R53, R40 ;  /* 0x0000002800357308 */ /* 0x000e240000001000 */
[----:B0-----:R-:W-:-:S04]  /*6620*/  FFMA R0, R40, R53, -1 ;  /* 0xbf80000028007423 */ /* 0x001fc80000000035 */
[----:B------:R-:W-:-:S04]  /*6630*/  FADD.FTZ R0, -R0, -RZ ;  /* 0x800000ff00007221 */ /* 0x000fc80000010100 */
[----:B------:R-:W-:-:S07]  /*6640*/  FFMA R53, R53, R0, R53 ;  /* 0x0000000035357223 */ /* 0x000fce0000000035 */
.L_x_13291:
[----:B------:R-:W-:Y:S05]  /*6650*/  BSYNC B1 ;  /* 0x0000000000017941 */ /* 0x000fea0003800000 */
.L_x_13289:
        /* <DEDUP_REMOVED lines=25> */
[----:B------:R-:W-:Y:S05]  /*67f0*/  CALL.REL.NOINC `($__internal_313_$__cuda_sm20_rcp_rn_f32_slowpath) ;  /* 0x0000002800147944 */ /* 0x000fea0003c00000 */
[----:B------:R-:W-:Y:S05]  /*6800*/  BRA `(.L_x_13294) ;  /* 0x0000000000107947 */ /* 0x000fea0003800000 */
.L_x_13293:
[----:B------:R-:W0:Y:S02]  /*6810*/  MUFU.RCP R53, R34 ;  /* 0x0000002200357308 */ /* 0x000e240000001000 */
[----:B0-----:R-:W-:-:S04]  /*6820*/  FFMA R0, R34, R53, -1 ;  /* 0xbf80000022007423 */ /* 0x001fc80000000035 */
[----:B------:R-:W-:-:S04]  /*6830*/  FADD.FTZ R0, -R0, -RZ ;  /* 0x800000ff00007221 */ /* 0x000fc80000010100 */
[----:B------:R-:W-:-:S07]  /*6840*/  FFMA R53, R53, R0, R53 ;  /* 0x0000000035357223 */ /* 0x000fce0000000035 */
.L_x_13294:
[----:B------:R-:W-:Y:S05]  /*6850*/  BSYNC B1 ;  /* 0x0000000000017941 */ /* 0x000fea0003800000 */
.L_x_13292:
        /* <DEDUP_REMOVED lines=27> */
.L_x_13296:
[----:B------:R-:W0:Y:S02]  /*6a10*/  MUFU.RCP R53, R34 ;  /* 0x0000002200357308 */ /* 0x000e240000001000 */
[----:B0-----:R-:W-:-:S04]  /*6a20*/  FFMA R0, R34, R53, -1 ;  /* 0xbf80000022007423 */ /* 0x001fc80000000035 */
[----:B------:R-:W-:-:S04]  /*6a30*/  FADD.FTZ R0, -R0, -RZ ;  /* 0x800000ff00007221 */ /* 0x000fc80000010100 */
[----:B------:R-:W-:-:S07]  /*6a40*/  FFMA R53, R53, R0, R53 ;  /* 0x0000000035357223 */ /* 0x000fce0000000035 */
.L_x_13297:
[----:B------:R-:W-:Y:S05]  /*6a50*/  BSYNC B1 ;  /* 0x0000000000017941 */ /* 0x000fea0003800000 */
.L_x_13295:
        /* <DEDUP_REMOVED lines=10> */
[----:B------:R-:W-:Y:S01]  /*6b00*/  F2FP.SATFINITE.E5M2.F32.PACK_AB_MERGE_C R43, RZ, R5, RZ ;  /* 0x00000005ff2b723e */ /* 0x000fe200048060ff */
[----:B------:R-:W-:Y:S01]  /*6b10*/  FADD R0, R35, R12 ;  /* 0x0000000c23007221 */ /* 0x000fe20000000000 */
[----:B------:R-:W-:Y:S01]  /*6b20*/  FMUL R5, R13, R20 ;  /* 0x000000140d057220 */ /* 0x000fe20000400000 */
[----:B------:R-:W-:Y:S01]  /*6b30*/  FADD R8, RZ, R13 ;  /* 0x0000000dff087221 */ /* 0x000fe20000000000 */
[----:B------:R-:W-:Y:S01]  /*6b40*/  FMNMX R12, |R35|, R24, !PT ;  /* 0x00000018230c7209 */ /* 0x000fe20007800200 */
[C---:B------:R-:W-:Y:S01]  /*6b50*/  FMUL R13, R15.reuse, R20 ;  /* 0x000000140f0d7220 */ /* 0x040fe20000400000 */
[----:B------:R-:W-:Y:S01]  /*6b60*/  F2FP.SATFINITE.E5M2.F32.PACK_AB_MERGE_C R34, RZ, R7, RZ ;  /* 0x00000007ff22723e */ /* 0x000fe200048060ff */
[C---:B------:R-:W-:Y:S01]  /*6b70*/  FADD R8, R15.reuse, R8 ;  /* 0x000000080f087221 */ /* 0x040fe20000000000 */
[----:B------:R-:W-:Y:S01]  /*6b80*/  FMNMX R40, |R15|, R12, !PT ;  /* 0x0000000c0f287209 */ /* 0x000fe20007800200 */
[----:B------:R-:W-:Y:S01]  /*6b90*/  FMUL R21, R21, R22 ;  /* 0x0000001615157220 */ /* 0x000fe20000400000 */
[----:B------:R-:W-:Y:S01]  /*6ba0*/  F2FP.SATFINITE.E5M2.F32.PACK_AB_MERGE_C R15, RZ, R13, RZ ;  /* 0x0000000dff0f723e */ /* 0x000fe200048060ff */
[----:B------:R-:W-:Y:S01]  /*6bb0*/  FMUL R35, R39, R20 ;  /* 0x0000001427237220 */ /* 0x000fe20000400000 */
[----:B------:R-:W-:Y:S01]  /*6bc0*/  @!P0 IADD3 R13, P1, R18, R10, RZ ;  /* 0x0000000a120d8210 */ /* 0x000fe20007f3e0ff */
[----:B------:R-:W-:Y:S01]  /*6bd0*/  FMUL R38, R37, R20 ;  /* 0x0000001425267220 */ /* 0x000fe20000400000 */
[----:B------:R-:W-:Y:S01]  /*6be0*/  LOP3.LUT R24, R43, 0xff, RZ, 0xc0, !PT ;  /* 0x000000ff2b187812 */ /* 0x000fe200078ec0ff */
[----:B------:R-:W-:Y:S01]  /*6bf0*/  FADD R48, R39, R0 ;  /* 0x0000000027307221 */ /* 0x000fe20000000000 */
[----:B------:R-:W-:Y:S01]  /*6c00*/  LOP3.LUT R7, R34, 0xffff, RZ, 0xc0, !PT ;  /* 0x0000ffff22077812 */ /* 0x000fe200078ec0ff */
[----:B------:R-:W-:Y:S01]  /*6c10*/  BSSY B0, `(.L_x_13298) ;  /* 0x000002f000007945 */ /* 0x000fe20003800000 */
[----:B------:R-:W-:Y:S01]  /*6c20*/  F2FP.SATFINITE.E5M2.F32.PACK_AB_MERGE_C R22, RZ, R5, RZ ;  /* 0x00000005ff16723e */ /* 0x000fe200048060ff */
        /* <DEDUP_REMOVED lines=11> */
[----:B------:R-:W-:Y:S02]  /*6ce0*/  F2FP.SATFINITE.E5M2.F32.PACK_AB_MERGE_C R7, RZ, R35, RZ ;  /* 0x00000023ff07723e */ /* 0x000fe400048060ff */
[----:B------:R-:W-:Y:S02]  /*6cf0*/  @!P0 LEA.HI.X R35, R18, R16, R19, 0x1, P1 ;  /* 0x0000001012238211 */ /* 0x000fe400008f0c13 */
[----:B------:R-:W-:Y:S01]  /*6d00*/  F2FP.SATFINITE.E5M2.F32.PACK_AB_MERGE_C R22, RZ, R38, RZ ;  /* 0x00000026ff16723e */ /* 0x000fe200048060ff */
        /* <DEDUP_REMOVED lines=8> */
[----:B------:R-:W-:Y:S02]  /*6d90*/  F2FP.SATFINITE.E5M2.F32.PACK_AB_MERGE_C R15, RZ, R40, RZ ;  /* 0x00000028ff0f723e */ /* 0x000fe400048060ff */
[----:B------:R-:W-:Y:S02]  /*6da0*/  SHF.L.U32 R39, R22, 0x10, RZ ;  /* 0x0000001016277819 */ /* 0x000fe400000006ff */
[----:B------:R-:W-:Y:S01]  /*6db0*/  F2FP.SATFINITE.E5M2.F32.PACK_AB_MERGE_C R40, RZ, R24, RZ ;  /* 0x00000018ff28723e */ /* 0x000fe200048060ff */
        /* <DEDUP_REMOVED lines=20> */
.L_x_13299:
[----:B------:R-:W-:Y:S05]  /*6f00*/  BSYNC B0 ;  /* 0x0000000000007941 */ /* 0x000fea0003800000 */
.L_x_13298:
        /* <DEDUP_REMOVED lines=9> */
.L_x_13301:
[----:B------:R-:W-:Y:S05]  /*6fa0*/  BSYNC B0 ;  /* 0x0000000000007941 */ /* 0x000fea0003800000 */
.L_x_13300:
        /* <DEDUP_REMOVED lines=97> */
.L_x_13306:
        /* <DEDUP_REMOVED lines=51> */
.L_x_13305:
[----:B------:R-:W-:Y:S05]  /*78f0*/  BSYNC B1 ;  /* 0x0000000000017941 */ /* 0x000fea0003800000 */
.L_x_13304:
        /* <DEDUP_REMOVED lines=15> */
.L_x_13308:
[----:B------:R-:W-:Y:S05]  /*79f0*/  BSYNC B1 ;  /* 0x0000000000017941 */ /* 0x000fea0003800000 */
.L_x_13307:
        /* <DEDUP_REMOVED lines=27> */
.L_x_13303:
[----:B------:R-:W-:Y:S05]  /*7bb0*/  BSYNC B0 ;  /* 0x0000000000007941 */ /* 0x000fea0003800000 */
.L_x_13302:
        /* <DEDUP_REMOVED lines=31> */
.L_x_13313:
        /* <DEDUP_REMOVED lines=51> */
.L_x_13312:
[----:B------:R-:W-:Y:S05]  /*80e0*/  BSYNC B1 ;  /* 0x0000000000017941 */ /* 0x000fea0003800000 */
.L_x_13311:
        /* <DEDUP_REMOVED lines=15> */
.L_x_13315:
[----:B------:R-:W-:Y:S05]  /*81e0*/  BSYNC B1 ;  /* 0x0000000000017941 */ /* 0x000fea0003800000 */
.L_x_13314:
        /* <DEDUP_REMOVED lines=27> */
.L_x_13310:
[----:B------:R-:W-:Y:S05]  /*83a0*/  BSYNC B0 ;  /* 0x0000000000007941 */ /* 0x000fea0003800000 */
.L_x_13309:
        /* <DEDUP_REMOVED lines=44> */
.L_x_13317:
[----:B------:R-:W-:Y:S05]  /*8670*/  BSYNC B0 ;  /* 0x0000000000007941 */ /* 0x000fea0003800000 */
.L_x_13316:
        /* <DEDUP_REMOVED lines=39> */
.L_x_13328:
[----:B-1----:R-:W-:-:S07]  /*88f0*/  FMNMX R9, R2, R9, !PT ;  /* 0x0000000902097209 */ /* 0x002fce0007800000 */
.L_x_13320:
[----:B------:R-:W-:Y:S05]  /*8900*/  BSYNC B0 ;  /* 0x0000000000007941 */ /* 0x000fea0003800000 */
.L_x_13319:
[----:B------:R-:W-:Y:S01]  /*8910*/  ISETP.NE.AND P0, PT, R29, RZ, PT ;  /* 0x000000ff1d00720c */ /* 0x000fe20003f05270 */
[----:B------:R-:W-:-:S12]  /*8920*/  BSSY B0, `(.L_x_13318) ;  /* 0x0000004000007945 */ /* 0x000fd80003800000 */
[----:B------:R-:W-:Y:S05]  /*8930*/  @P0 BRA `(.L_x_13322) ;  /* 0x0000000000080947 */ /* 0x000fea0003800000 */
[----:B0-----:R-:W0:Y:S02]  /*8940*/  LDC.64 R2, c[0x0][0x238] ;  /* 0x00008e00ff027b82 */ /* 0x001e240000000a00 */
[----:B0-----:R1:W-:Y:S02]  /*8950*/  REDG.E.MAX.S32.STRONG.GPU desc[UR10][R2.64], R9 ;  /* 0x000000090200798e */ /* 0x0013e4000d10e38a */
.L_x_13322:
[----:B------:R-:W-:Y:S05]  /*8960*/  BSYNC B0 ;  /* 0x0000000000007941 */ /* 0x000fea0003800000 */
.L_x_13318:
        /* <DEDUP_REMOVED lines=12> */
[----:B01-3--:R-:W-:Y:S05]  /*8a30*/  CALL.REL.NOINC `($__internal_313_$__cuda_sm20_rcp_rn_f32_slowpath) ;  /* 0x0000000400847944 */ /* 0x00bfea0003c00000 */
[----:B------:R-:W-:Y:S05]  /*8a40*/  BRA `(.L_x_13324) ;  /* 0x0000000000107947 */ /* 0x000fea0003800000 */
.L_x_13323:
[----:B------:R-:W2:Y:S02]  /*8a50*/  MUFU.RCP R53, R20 ;  /* 0x0000001400357308 */ /* 0x000ea40000001000 */
[----:B--2---:R-:W-:-:S04]  /*8a60*/  FFMA R0, R53, R20, -1 ;  /* 0xbf80000035007423 */ /* 0x004fc80000000014 */
[----:B------:R-:W-:-:S04]  /*8a70*/  FADD.FTZ R0, -R0, -RZ ;  /* 0x800000ff00007221 */ /* 0x000fc80000010100 */
[----:B------:R-:W-:-:S07]  /*8a80*/  FFMA R53, R53, R0, R53 ;  /* 0x0000000035357223 */ /* 0x000fce0000000035 */
.L_x_13324:
[----:B01----:R-:W0:Y:S02]  /*8a90*/  LDC.64 R2, c[0x0][0x240] ;  /* 0x00009000ff027b82 */ /* 0x003e240000000a00 */
[----:B0-----:R-:W-:Y:S01]  /*8aa0*/  STG.E desc[UR10][R2.64], R53 ;  /* 0x0000003502007986 */ /* 0x001fe2000c10190a */
[----:B------:R-:W-:Y:S05]  /*8ab0*/  EXIT ;  /* 0x000000000000794d */ /* 0x000fea0003800000 */
.L_x_13321:
[----:B------:R-:W-:Y:S01]  /*8ac0*/  HFMA2.MMA R7, -RZ, RZ, 0, 1.847743988037109375e-06 ;  /* 0x0000001fff077435 */ /* 0x000fe200000001ff */
[----:B------:R-:W-:Y:S01]  /*8ad0*/  IMAD.MOV.U32 R5, RZ, RZ, 0x4 ;  /* 0x00000004ff057424 */ /* 0x000fe200078e00ff */
[----:B------:R-:W-:-:S09]  /*8ae0*/  MOV R4, 0xffffffff ;  /* 0xffffffff00047802 */ /* 0x000fd20000000f00 */
[----:B01----:R-:W-:Y:S05]  /*8af0*/  WARPSYNC.COLLECTIVE R4, `(.L_x_13325) ;  /* 0x0000000004087348 */ /* 0x003fea0003c00000 */
[----:B-1----:R1:W2:Y:S02]  /*8b00*/  SHFL.DOWN P0, R9, R0, R5, R7 ;  /* 0x0800000500097389 */ /* 0x0022a40000000007 */
[----:B012---:R-:W-:Y:S01]  /*8b10*/  ENDCOLLECTIVE ;  /* 0x000000000000791b */ /* 0x007fe20003800000 */
.L_x_13325:
[----:B------:R-:W-:Y:S01]  /*8b20*/  HFMA2.MMA R5, -RZ, RZ, 0, 1.1920928955078125e-07 ;  /* 0x00000002ff057435 */ /* 0x000fe200000001ff */
[----:B------:R-:W-:-:S05]  /*8b30*/  IMAD.MOV.U32 R3, RZ, RZ, R9 ;  /* 0x000000ffff037224 */ /* 0x000fca00078e0009 */
[----:B------:R-:W-:-:S04]  /*8b40*/  FMNMX R3, R3, R0, !PT ;  /* 0x0000000003037209 */ /* 0x000fc80007800000 */
[----:B------:R-:W-:-:S07]  /*8b50*/  MOV R0, R3 ;  /* 0x0000000300007202 */ /* 0x000fce0000000f00 */
[----:B------:R-:W-:Y:S05]  /*8b60*/  WARPSYNC.COLLECTIVE R4, `(.L_x_13326) ;  /* 0x0000000004087348 */ /* 0x000fea0003c00000 */
[----:B------:R0:W1:Y:S02]  /*8b70*/  SHFL.DOWN P0, R9, R0, R5, R7 ;  /* 0x0800000500097389 */ /* 0x0000640000000007 */
[----:B01----:R-:W-:Y:S01]  /*8b80*/  ENDCOLLECTIVE ;  /* 0x000000000000791b */ /* 0x003fe20003800000 */
.L_x_13326:
[----:B------:R-:W-:Y:S01]  /*8b90*/  HFMA2.MMA R5, -RZ, RZ, 0, 5.9604644775390625e-08 ;  /* 0x00000001ff057435 */ /* 0x000fe200000001ff */
[----:B------:R-:W-:-:S05]  /*8ba0*/  IMAD.MOV.U32 R2, RZ, RZ, R9 ;  /* 0x000000ffff027224 */ /* 0x000fca00078e0009 */
[----:B------:R-:W-:-:S04]  /*8bb0*/  FMNMX R2, R3, R2, !PT ;  /* 0x0000000203027209 */ /* 0x000fc80007800000 */
[----:B------:R-:W-:-:S07]  /*8bc0*/  MOV R0, R2 ;  /* 0x0000000200007202 */ /* 0x000fce0000000f00 */
[----:B------:R-:W-:Y:S05]  /*8bd0*/  WARPSYNC.COLLECTIVE R4, `(.L_x_13327) ;  /* 0x0000000004087348 */ /* 0x000fea0003c00000 */
[----:B------:R0:W1:Y:S02]  /*8be0*/  SHFL.DOWN P0, R9, R0, R5, R7 ;  /* 0x0800000500097389 */ /* 0x0000640000000007 */
[----:B01----:R-:W-:Y:S01]  /*8bf0*/  ENDCOLLECTIVE ;  /* 0x000000000000791b */ /* 0x003fe20003800000 */
.L_x_13327:
[----:B------:R-:W-:Y:S05]  /*8c00*/  BRA `(.L_x_13328) ;  /* 0xfffffffc00387947 */ /* 0x000fea000383ffff */
        .weak           $__internal_312_$__cuda_sm20_div_u64
        .type           $__internal_312_$__cuda_sm20_div_u64,@function
        .size           $__internal_312_$__cuda_sm20_div_u64,($__internal_313_$__cuda_sm20_rcp_rn_f32_slowpath - $__internal_312_$__cuda_sm20_div_u64)
$__internal_312_$__cuda_sm20_div_u64:
        /* <DEDUP_REMOVED lines=67> */
[----:B------:R-:W-:Y:S06]  /*9040*/  RET.REL.NODEC R4 `(_ZN18transformer_engine6detail38cast_transpose_fused_kernel_notalignedILb1ELb1ELb0EfNS_16CTDBiasDActParamI6__halfS3_13__nv_fp8_e5m2fEELi2ELi4ENS_5EmptyEXadL_ZNS_6dqgeluIffEET_T0_RKS6_EEEEvT3_mmm) ;  /* 0xffffff6c04ec7950 */ /* 0x000fec0003c3ffff */
        .weak           $__internal_313_$__cuda_sm20_rcp_rn_f32_slowpath
        .type           $__internal_313_$__cuda_sm20_rcp_rn_f32_slowpath,@function
        .size           $__internal_313_$__cuda_sm20_rcp_rn_f32_slowpath,(.L_x_34798 - $__internal_313_$__cuda_sm20_rcp_rn_f32_slowpath)
$__internal_313_$__cuda_sm20_rcp_rn_f32_slowpath:
        /* <DEDUP_REMOVED lines=15> */
.L_x_13330:
        /* <DEDUP_REMOVED lines=33> */
.L_x_13332:
[----:B------:R0:W1:Y:S02]  /*9350*/  MUFU.RCP R53, R0 ;  /* 0x0000000000357308 */ /* 0x0000640000001000 */
.L_x_13331:
[----:B------:R-:W-:Y:S05]  /*9360*/  BSYNC B0 ;  /* 0x0000000000007941 */ /* 0x000fea0003800000 */
.L_x_13329:
[----:B------:R-:W-:-:S04]  /*9370*/  MOV R45, 0x0 ;  /* 0x00000000002d7802 */ /* 0x000fc80000000f00 */
[----:B01----:R-:W-:Y:S05]  /*9380*/  RET.REL.NODEC R44 `(_ZN18transformer_engine6detail38cast_transpose_fused_kernel_notalignedILb1ELb1ELb0EfNS_16CTDBiasDActParamI6__halfS3_13__nv_fp8_e5m2fEELi2ELi4ENS_5EmptyEXadL_ZNS_6dqgeluIffEET_T0_RKS6_EEEEvT3_mmm) ;  /* 0xffffff6c2c1c7950 */ /* 0x003fea0003c3ffff */
.L_x_13333:
        /* <DEDUP_REMOVED lines=15> */
.L_x_34798:


//--------------------- .text._ZN18transformer_engine6detail38cast_transpose_fused_kernel_notalignedILb1ELb1ELb0EfNS_16CTDBiasDActParamI6__halfS3_13__nv_bfloat16fEELi2ELi2ENS_5EmptyEXadL_ZNS_6dqgeluIffEET_T0_RKS6_EEEEvT3_mmm --------------------------
	.section	.text._ZN18transformer_engine6detail38cast_transpose_fused_kernel_notalignedILb1ELb1ELb0EfNS_16CTDBiasDActParamI6__halfS3_13__nv_bfloat16fEELi2ELi2ENS_5EmptyEXadL_ZNS_6dqgeluIffEET_T0_RKS6_EEEEvT3_mmm,"ax",@progbits
	.align	128
        .global         _ZN18transformer_engine6detail38cast_transpose_fused_kernel_notalignedILb1ELb1ELb0EfNS_16CTDBiasDActParamI6__halfS3_13__nv_bfloat16fEELi2ELi2ENS_5EmptyEXadL_ZNS_6dqgeluIffEET_T0_RKS6_EEEEvT3_mmm
        .type           _ZN18transformer_engine6detail38cast_transpose_fused_kernel_notalignedILb1ELb1ELb0EfNS_16CTDBiasDActParamI6__halfS3_13__nv_bfloat16fEELi2ELi2ENS_5EmptyEXadL_ZNS_6dqgeluIffEET_T0_RKS6_EEEEvT3_mmm,@function
        .size           _ZN18transformer_engine6detail38cast_transpose_fused_kernel_notalignedILb1ELb1ELb0EfNS_16CTDBiasDActParamI6__halfS3_13__nv_bfloat16fEELi2ELi2ENS_5EmptyEXadL_ZNS_6dqgeluIffEET_T0_RKS6_EEEEvT3_mmm,(.L_x_34800 - _ZN18transformer_engine6detail38cast_transpose_fused_kernel_notalignedILb1ELb1ELb0EfNS_16CTDBiasDActParamI6__halfS3_13__nv_bfloat16fEELi2ELi2ENS_5EmptyEXadL_ZNS_6dqgeluIffEET_T0_RKS6_EEEEvT3_mmm)
        .other          _ZN18transformer_engine6detail38cast_transpose_fused_kernel_notalignedILb1ELb1ELb0EfNS_16CTDBiasDActParamI6__halfS3_13__nv_bfloat16fEELi2ELi2ENS_5EmptyEXadL_ZNS_6dqgeluIffEET_T0_RKS6_EEEEvT3_mmm,@"STO_CUDA_ENTRY STV_DEFAULT"
_ZN18transformer_engine6detail38cast_transpose_fused_kernel_notalignedILb1ELb1ELb0EfNS_16CTDBiasDActParamI6__halfS3_13__nv_bfloat16fEELi2ELi2ENS_5EmptyEXadL_ZNS_6dqgeluIffEET_T0_RKS6_EEEEvT3_mmm:
.text._ZN18transformer_engine6detail38cast_transpose_fused_kernel_notalignedILb1ELb1ELb0EfNS_16CTDBiasDActParamI6__halfS3_13__nv_bfloat16fEELi2ELi2ENS_5EmptyEXadL_ZNS_6dqgeluIffEET_T0_RKS6_EEEEvT3_mmm:
        /* <DEDUP_REMOVED lines=19> */
[----:B------:R-:W-:Y:S05]  /*0130*/  CALL.REL.NOINC `($__internal_314_$__cuda_sm20_div_u64) ;  /* 0x0000005000f47944 */ /* 0x000fea0003c00000 */
        /* <DEDUP_REMOVED lines=9> */
.L_x_13334:
[----:B------:R-:W0:Y:S01]  /*01d0*/  I2F.U32.RP R2, R3 ;  /* 0x0000000300027306 */ /* 0x000e220000209000 */
[----:B------:R-:W-:Y:S02]  /*01e0*/  ISETP.NE.U32.AND P2, PT, R3, RZ, PT ;  /* 0x000000ff0300720c */ /* 0x000fe40003f45070 */
[----:B------:R-:W-:-:S05]  /*01f0*/  MOV R31, RZ ;  /* 0x000000ff001f7202 */ /* 0x000fca0000000f00 */
[----:B0-----:R-:W0:Y:S02]  /*0200*/  MUFU.RCP R2, R2 ;  /* 0x0000000200027308 */ /* 0x001e240000001000 */
[----:B0-----:R-:W-:-:S06]  /*0210*/  IADD3 R4, R2, 0xffffffe, RZ ;  /* 0x0ffffffe02047810 */ /* 0x001fcc0007ffe0ff */
[----:B------:R0:W1:Y:S02]  /*0220*/  F2I.FTZ.U32.TRUNC.NTZ R5, R4 ;  /* 0x0000000400057305 */ /* 0x000064000021f000 */
[----:B0-----:R-:W-:Y:S02]  /*0230*/  IMAD.MOV.U32 R4, RZ, RZ, RZ ;  /* 0x000000ffff047224 */ /* 0x001fe400078e00ff */
[----:B-1----:R-:W-:-:S04]  /*0240*/  IMAD.MOV R6, RZ, RZ, -R5 ;  /* 0x000000ffff067224 */ /* 0x002fc800078e0a05 */
[----:B------:R-:W-:-:S04]  /*0250*/  IMAD R7, R6, R3, RZ ;  /* 0x0000000306077224 */ /* 0x000fc800078e02ff */
[----:B------:R-:W-:-:S04]  /*0260*/  IMAD.HI.U32 R5, R5, R7, R4 ;  /* 0x0000000705057227 */ /* 0x000fc800078e0004 */
[----:B------:R-:W-:Y:S02]  /*0270*/  IMAD.MOV.U32 R7, RZ, RZ, RZ ;  /* 0x000000ffff077224 */ /* 0x000fe400078e00ff */
        /* <DEDUP_REMOVED lines=11> */
.L_x_13335:
        /* <DEDUP_REMOVED lines=8> */
[--C-:B------:R-:W-:Y:S01]  /*03b0*/  SHF.R.U32.HI R43, RZ, 0x2, R55.reuse ;  /* 0x00000002ff2b7819 */ /* 0x100fe20000011637 */
[----:B------:R-:W-:Y:S01]  /*03c0*/  ULDC.64 UR10, c[0x0][0x210] ;  /* 0x00008400000a7ab9 */ /* 0x000fe20000000a00 */
[----:B------:R-:W-:Y:S01]  /*03d0*/  LEA R41, P1, -R30, UR4, 0x5 ;  /* 0x000000041e297c11 */ /* 0x000fe2000f8229ff */
[C---:B------:R-:W-:Y:S01]  /*03e0*/  IMAD.SHL.U32 R42, R6.reuse, 0x4, RZ ;  /* 0x00000004062a7824 */ /* 0x040fe200078e00ff */
[----:B------:R-:W-:Y:S01]  /*03f0*/  LOP3.LUT R43, R43, 0x38, RZ, 0xc0, !PT ;  /* 0x000000382b2b7812 */ /* 0x000fe200078ec0ff */
[----:B------:R-:W-:Y:S01]  /*0400*/  IMAD R6, R6, -0x4, R55 ;  /* 0xfffffffc06067824 */ /* 0x000fe200078e0237 */
[----:B------:R-:W-:Y:S01]  /*0410*/  IADD3.X R3, ~R3, UR5, RZ, P1, !PT ;  /* 0x0000000503037c10 */ /* 0x000fe20008ffe5ff */
[----:B------:R-:W-:Y:S01]  /*0420*/  ULDC.64 UR4, c[0x0][0x218] ;  /* 0x0000860000047ab9 */ /* 0x000fe20000000a00 */
[----:B------:R-:W-:-:S02]  /*0430*/  ISETP.LT.U32.AND P1, PT, R41, 0x20, PT ;  /* 0x000000202900780c */ /* 0x000fc40003f21070 */
[----:B------:R-:W-:Y:S02]  /*0440*/  LOP3.LUT R42, R42, 0x1c, RZ, 0xe2, !PT ;  /* 0x0000001c2a2a7812 */ /* 0x000fe400078ee2ff */
[----:B------:R-:W-:Y:S02]  /*0450*/  ISETP.LT.U32.AND.EX P1, PT, R3, RZ, PT, P1 ;  /* 0x000000ff0300720c */ /* 0x000fe40003f21110 */
[C---:B------:R-:W-:Y:S01]  /*0460*/  LOP3.LUT R11, R6.reuse, 0x1f, RZ, 0xc0, !PT ;  /* 0x0000001f060b7812 */ /* 0x040fe200078ec0ff */
[----:B------:R-:W-:Y:S01]  /*0470*/  VIADD R6, R6, 0xffffffff ;  /* 0xffffffff06067836 */ /* 0x000fe20000000000 */
[--C-:B0-----:R-:W-:Y:S02]  /*0480*/  SHF.R.U64 R46, R4, 0x1, R5.reuse ;  /* 0x00000001042e7819 */ /* 0x101fe40000001205 */
[----:B------:R-:W-:Y:S02]  /*0490*/  SHF.R.U32.HI R44, RZ, 0x1, R5 ;  /* 0x00000001ff2c7819 */ /* 0x000fe40000011605 */
[----:B------:R-:W-:Y:S01]  /*04a0*/  LEA R40, P0, -R2, R46, 0x5 ;  /* 0x0000002e02287211 */ /* 0x000fe200078029ff */
[----:B------:R-:W-:Y:S01]  /*04b0*/  IMAD.WIDE.U32 R28, R46, R43, RZ ;  /* 0x0000002b2e1c7225 */ /* 0x000fe200078e00ff */
[----:B------:R-:W-:-:S02]  /*04c0*/  SEL R41, R41, 0x20, P1 ;  /* 0x0000002029297807 */ /* 0x000fc40000800000 */
[----:B------:R-:W-:Y:S01]  /*04d0*/  MOV R3, R7 ;  /* 0x0000000700037202 */ /* 0x000fe20000000f00 */
[----:B------:R-:W-:Y:S01]  /*04e0*/  IMAD.X R8, R44, 0x1, ~R9, P0 ;  /* 0x000000012c087824 */ /* 0x000fe200000e0e09 */
[----:B------:R-:W-:Y:S01]  /*04f0*/  ISETP.LT.U32.AND P0, PT, R40, 0x20, PT ;  /* 0x000000202800780c */ /* 0x000fe20003f01070 */
[----:B------:R-:W-:Y:S01]  /*0500*/  IMAD R39, R44, R43, RZ ;  /* 0x0000002b2c277224 */ /* 0x000fe200078e02ff */
[----:B------:R-:W-:Y:S01]  /*0510*/  LOP3.LUT R13, R6, 0x1f, RZ, 0xc0, !PT ;  /* 0x0000001f060d7812 */ /* 0x000fe200078ec0ff */
[-C--:B------:R-:W-:Y:S01]  /*0520*/  IMAD.WIDE.U32 R34, R30, R4.reuse, R2 ;  /* 0x000000041e227225 */ /* 0x080fe200078e0002 */
[----:B------:R-:W-:Y:S02]  /*0530*/  ISETP.LT.U32.AND.EX P0, PT, R8, RZ, PT, P0 ;  /* 0x000000ff0800720c */ /* 0x000fe40003f01100 */
[----:B------:R-:W-:Y:S01]  /*0540*/  IADD3 R39, R29, R39, RZ ;  /* 0x000000271d277210 */ /* 0x000fe20007ffe0ff */
[----:B------:R-:W-:Y:S01]  /*0550*/  IMAD R8, R31, R4, RZ ;  /* 0x000000041f087224 */ /* 0x000fe200078e02ff */
[----:B------:R-:W-:Y:S01]  /*0560*/  SEL R40, R40, 0x20, P0 ;  /* 0x0000002028287807 */ /* 0x000fe20000000000 */
[----:B------:R-:W-:Y:S01]  /*0570*/  IMAD.SHL.U32 R36, R34, 0x80, RZ ;  /* 0x0000008022247824 */ /* 0x000fe200078e00ff */
[----:B------:R-:W-:Y:S01]  /*0580*/  ISETP.GE.U32.AND P0, PT, R42, R41, PT ;  /* 0x000000292a00720c */ /* 0x000fe20003f06070 */
[----:B------:R-:W-:Y:S01]  /*0590*/  IMAD R3, R30, R5, R8 ;  /* 0x000000051e037224 */ /* 0x000fe200078e0208 */
[----:B------:R-:W-:-:S02]  /*05a0*/  IADD3 R8, R42, 0x1, RZ ;  /* 0x000000012a087810 */ /* 0x000fc40007ffe0ff */
[----:B------:R-:W-:Y:S01]  /*05b0*/  ISETP.LT.U32.AND P0, PT, R11, R40, !P0 ;  /* 0x000000280b00720c */ /* 0x000fe20004701070 */
[----:B------:R-:W-:Y:S01]  /*05c0*/  IMAD.IADD R35, R35, 0x1, R3 ;  /* 0x0000000123237824 */ /* 0x000fe200078e0203 */
[----:B------:R-:W-:Y:S02]  /*05d0*/  IADD3 R11, P2, R11, R28, RZ ;  /* 0x0000001c0b0b7210 */ /* 0x000fe40007f5e0ff */
[----:B------:R-:W-:Y:S02]  /*05e0*/  IADD3 R38, P1, R36, UR4, RZ ;  /* 0x0000000424267c10 */ /* 0x000fe4000ff3e0ff */
[----:B------:R-:W-:Y:S01]  /*05f0*/  SHF.L.U64.HI R27, R34, 0x7, R35 ;  /* 0x00000007221b7819 */ /* 0x000fe20000010223 */
[----:B------:R-:W-:-:S03]  /*0600*/  IMAD.X R9, RZ, RZ, R39, P2 ;  /* 0x000000ffff097224 */ /* 0x000fc600010e0627 */
[----:B------:R-:W-:Y:S01]  /*0610*/  IADD3.X R37, R27, UR5, RZ, P1, !PT ;  /* 0x000000051b257c10 */ /* 0x000fe20008ffe4ff */
[----:B------:R-:W-:Y:S02]  /*0620*/  ULDC.64 UR4, c[0x0][0x230] ;  /* 0x00008c0000047ab9 */ /* 0x000fe40000000a00 */
[C---:B------:R-:W-:Y:S01]  /*0630*/  @P0 IMAD.SHL.U32 R17, R11.reuse, 0x4, RZ ;  /* 0x000000040b110824 */ /* 0x040fe200078e00ff */
[----:B------:R-:W-:Y:S02]  /*0640*/  @P0 SHF.L.U64.HI R20, R11, 0x2, R9 ;  /* 0x000000020b140819 */ /* 0x000fe40000010209 */
[----:B------:R-:W-:Y:S02]  /*0650*/  @!P0 MOV R3, RZ ;  /* 0x000000ff00038202 */ /* 0x000fe40000000f00 */
[----:B------:R-:W-:-:S05]  /*0660*/  @P0 IADD3 R14, P1, R17, R38, RZ ;  /* 0x00000026110e0210 */ /* 0x000fca0007f3e0ff */
[----:B------:R-:W-:Y:S01]  /*0670*/  @P0 IMAD.X R15, R20, 0x1, R37, P1 ;  /* 0x00000001140f0824 */ /* 0x000fe200008e0625 */
[----:B------:R-:W-:-:S04]  /*0680*/  ISETP.GE.U32.AND P1, PT, R8, R41, PT ;  /* 0x000000290800720c */ /* 0x000fc80003f26070 */
[----:B------:R0:W2:Y:S01]  /*0690*/  @P0 LDG.E R3, desc[UR8][R14.64] ;  /* 0x000000080e030981 */ /* 0x0000a2000c1e1900 */
[C---:B------:R-:W-:Y:S02]  /*06a0*/  ISETP.LT.U32.AND P1, PT, R13.reuse, R40, !P1 ;  /* 0x000000280d00720c */ /* 0x040fe40004f21070 */
[----:B------:R-:W-:Y:S02]  /*06b0*/  IADD3 R12, P3, R13, R28, RZ ;  /* 0x0000001c0d0c7210 */ /* 0x000fe40007f7e0ff */
[----:B------:R-:W-:Y:S01]  /*06c0*/  @P0 IADD3 R23, P4, R11, R46, RZ ;  /* 0x0000002e0b170210 */ /* 0x000fe20007f9e0ff */
[----:B------:R-:W-:Y:S01]  /*06d0*/  @!P0 IMAD.MOV.U32 R6, RZ, RZ, RZ ;  /* 0x000000ffff068224 */ /* 0x000fe200078e00ff */
[----:B------:R-:W-:Y:S01]  /*06e0*/  ISETP.NE.U32.AND P2, PT, RZ, UR4, PT ;  /* 0x00000004ff007c0c */ /* 0x000fe2000bf45070 */
[----:B------:R-:W-:Y:S01]  /*06f0*/  IMAD.X R13, RZ, RZ, R39, P3 ;  /* 0x000000ffff0d7224 */ /* 0x000fe200018e0627 */
[----:B------:R-:W-:Y:S02]  /*0700*/  IADD3 R36, P3, R36, UR10, RZ ;  /* 0x0000000a24247c10 */ /* 0x000fe4000ff7e0ff */
[----:B------:R-:W-:-:S02]  /*0710*/  @P0 IADD3.X R18, R9, R44, RZ, P4, !PT ;  /* 0x0000002c09120210 */ /* 0x000fc400027fe4ff */
[----:B------:R-:W-:Y:S01]  /*0720*/  IADD3.X R27, R27, UR11, RZ, P3, !PT ;  /* 0x0000000b1b1b7c10 */ /* 0x000fe20009ffe4ff */
[----:B0-----:R-:W-:Y:S01]  /*0730*/  @P1 IMAD R15, R44, 0x3, RZ ;  /* 0x000000032c0f1824 */ /* 0x001fe200078e02ff */
[----:B------:R-:W-:Y:S02]  /*0740*/  @P1 LOP3.LUT R19, R4, 0xfffffffe, RZ, 0xc0, !PT ;  /* 0xfffffffe04131812 */ /* 0x000fe400078ec0ff */
[----:B------:R-:W-:Y:S02]  /*0750*/  @P1 LOP3.LUT R5, R5, 0x3fffffff, RZ, 0xc0, !PT ;  /* 0x3fffffff05051812 */ /* 0x000fe400078ec0ff */
[----:B------:R-:W-:Y:S02]  /*0760*/  @P1 IADD3 R19, P5, R19, R12, RZ ;  /* 0x0000000c13131210 */ /* 0x000fe40007fbe0ff */
[----:B------:R-:W-:Y:S02]  /*0770*/  @P0 IADD3 R16, P3, R17, R36, RZ ;  /* 0x0000002411100210 */ /* 0x000fe40007f7e0ff */
[----:B------:R-:W-:Y:S01]  /*0780*/  @P0 SHF.L.U64.HI R18, R23, 0x2, R18 ;  /* 0x0000000217120819 */ /* 0x000fe20000010212 */
[--C-:B------:R-:W-:Y:S01]  /*0790*/  @P1 IMAD.X R10, R5, 0x1, R13.reuse, P5 ;  /* 0x00000001050a1824 */ /* 0x100fe200028e060d */
[----:B------:R-:W-:Y:S01]  /*07a0*/  @P0 IADD3.X R17, R20, R27, RZ, P3, !PT ;  /* 0x0000001b14110210 */ /* 0x000fe20001ffe4ff */
[----:B------:R-:W-:Y:S01]  /*07b0*/  @P1 IMAD.WIDE.U32 R4, R46, 0x3, R12 ;  /* 0x000000032e041825 */ /* 0x000fe200078e000c */
[----:B------:R-:W-:Y:S01]  /*07c0*/  ISETP.NE.AND.EX P2, PT, RZ, UR5, PT, P2 ;  /* 0x00000005ff007c0c */ /* 0x000fe2000bf45320 */
[----:B------:R-:W-:-:S02]  /*07d0*/  ULDC.64 UR4, c[0x0][0x220] ;  /* 0x0000880000047ab9 */ /* 0x000fc40000000a00 */
[----:B------:R-:W-:Y:S02]  /*07e0*/  @P1 IMAD.IADD R13, R5, 0x1, R15 ;  /* 0x00000001050d1824 */ /* 0x000fe400078e020f */
[----:B------:R-:W-:Y:S02]  /*07f0*/  @!P0 IMAD.MOV.U32 R5, RZ, RZ, RZ ;  /* 0x000000ffff058224 */ /* 0x000fe400078e00ff */
[----:B------:R-:W-:Y:S01]  /*0800*/  @P0 IMAD.SHL.U32 R23, R23, 0x4, RZ ;  /* 0x0000000417170824 */ /* 0x000fe200078e00ff */
[----:B------:R-:W-:Y:S01]  /*0810*/  @P1 SHF.L.U64.HI R10, R19, 0x2, R10 ;  /* 0x00000002130a1819 */ /* 0x000fe2000001020a */
[C---:B------:R-:W-:Y:S01]  /*0820*/  @P1 IMAD.SHL.U32 R25, R4.reuse, 0x4, RZ ;  /* 0x0000000404191824 */ /* 0x040fe200078e00ff */
[----:B------:R-:W-:Y:S01]  /*0830*/  @P1 SHF.L.U64.HI R8, R4, 0x2, R13 ;  /* 0x0000000204081819 */ /* 0x000fe2000001020d */
[----:B------:R0:W3:Y:S01]  /*0840*/  @P0 LDG.E R5, desc[UR8][R16.64] ;  /* 0x0000000810050981 */ /* 0x0000e2000c1e1900 */
[----:B------:R-:W-:Y:S01]  /*0850*/  @P0 IADD3 R14, P3, R23, R36, RZ ;  /* 0x00000024170e0210 */ /* 0x000fe20007f7e0ff */
[----:B------:R-:W-:-:S03]  /*0860*/  @P1 IMAD.SHL.U32 R19, R19, 0x4, RZ ;  /* 0x0000000413131824 */ /* 0x000fc600078e00ff */
[C---:B------:R-:W-:Y:S02]  /*0870*/  @P0 IADD3.X R15, R18.reuse, R27, RZ, P3, !PT ;  /* 0x0000001b120f0210 */ /* 0x040fe40001ffe4ff */
[----:B------:R-:W-:Y:S01]  /*0880*/  @P0 IADD3 R22, P3, R23, R38, RZ ;  /* 0x0000002617160210 */ /* 0x000fe20007f7e0ff */
[----:B------:R-:W-:Y:S02]  /*0890*/  @!P0 IMAD.MOV.U32 R4, RZ, RZ, RZ ;  /* 0x000000ffff048224 */ /* 0x000fe400078e00ff */
[----:B------:R1:W5:Y:S01]  /*08a0*/  @P0 LDG.E R6, desc[UR8][R14.64] ;  /* 0x000000080e060981 */ /* 0x000362000c1e1900 */
[----:B------:R-:W-:Y:S02]  /*08b0*/  @P0 IADD3.X R23, R18, R37, RZ, P3, !PT ;  /* 0x0000002512170210 */ /* 0x000fe40001ffe4ff */
[----:B------:R-:W-:-:S03]  /*08c0*/  @P1 IADD3 R20, P3, R19, R36, RZ ;  /* 0x0000002413141210 */ /* 0x000fc60007f7e0ff */
[----:B------:R-:W5:Y:S01]  /*08d0*/  @P0 LDG.E R4, desc[UR8][R22.64] ;  /* 0x0000000816040981 */ /* 0x000f62000c1e1900 */
[-C--:B------:R-:W-:Y:S02]  /*08e0*/  @P1 IADD3.X R21, R10, R27.reuse, RZ, P3, !PT ;  /* 0x0000001b0a151210 */ /* 0x080fe40001ffe4ff */
[C---:B0-----:R-:W-:Y:S02]  /*08f0*/  @P1 IADD3 R16, P3, R25.reuse, R38, RZ ;  /* 0x0000002619101210 */ /* 0x041fe40007f7e0ff */
[----:B-1----:R-:W-:Y:S01]  /*0900*/  @P1 IADD3 R14, P0, R25, R36, RZ ;  /* 0x00000024190e1210 */ /* 0x002fe20007f1e0ff */
[----:B------:R-:W-:Y:S01]  /*0910*/  @!P1 IMAD.MOV.U32 R51, RZ, RZ, RZ ;  /* 0x000000ffff339224 */ /* 0x000fe200078e00ff */
[----:B------:R-:W-:Y:S01]  /*0920*/  @P1 IADD3 R18, P4, R19, R38, RZ ;  /* 0x0000002613121210 */ /* 0x000fe20007f9e0ff */
[C---:B------:R-:W-:Y:S01]  /*0930*/  @P1 IMAD.X R17, R8.reuse, 0x1, R37, P3 ;  /* 0x0000000108111824 */ /* 0x040fe200018e0625 */
[----:B------:R-:W-:Y:S01]  /*0940*/  @P1 IADD3.X R15, R8, R27, RZ, P0, !PT ;  /* 0x0000001b080f1210 */ /* 0x000fe200007fe4ff */
[----:B------:R-:W-:-:S02]  /*0950*/  @!P1 IMAD.MOV.U32 R53, RZ, RZ, RZ ;  /* 0x000000ffff359224 */ /* 0x000fc400078e00ff */
[----:B------:R-:W-:Y:S01]  /*0960*/  @P1 IMAD.X R19, R10, 0x1, R37, P4 ;  /* 0x000000010a131824 */ /* 0x000fe200020e0625 */
[----:B------:R0:W5:Y:S04]  /*0970*/  @P1 LDG.E R51, desc[UR8][R20.64] ;  /* 0x0000000814331981 */ /* 0x000168000c1e1900 */
[----:B------:R1:W5:Y:S01]  /*0980*/  @P1 LDG.E R53, desc[UR8][R18.64] ;  /* 0x0000000812351981 */ /* 0x000362000c1e1900 */
[----:B0-----:R-:W-:Y:S01]  /*0990*/  IMAD.MOV.U32 R21, RZ, RZ, 0x3bbb989d ;  /* 0x3bbb989dff157424 */ /* 0x001fe200078e00ff */
[----:B-1----:R-:W-:Y:S01]  /*09a0*/  MOV R19, 0x437c0000 ;  /* 0x437c000000137802 */ /* 0x002fe20000000f00 */
[----:B------:R-:W0:Y:S01]  /*09b0*/  @P2 LDC.64 R12, c[0x0][0x230] ;  /* 0x00008c00ff0c2b82 */ /* 0x000e220000000a00 */
[----:B------:R-:W-:Y:S02]  /*09c0*/  IMAD.MOV.U32 R24, RZ, RZ, 0x3f800000 ;  /* 0x3f800000ff187424 */ /* 0x000fe400078e00ff */
[----:B------:R-:W-:Y:S01]  /*09d0*/  @!P1 IMAD.MOV.U32 R26, RZ, RZ, RZ ;  /* 0x000000ffff1a9224 */ /* 0x000fe200078e00ff */
[----:B------:R-:W-:-:S05]  /*09e0*/  @!P1 MOV R25, RZ ;  /* 0x000000ff00199202 */ /* 0x000fca0000000f00 */
[----:B------:R1:W5:Y:S01]  /*09f0*/  @P1 LDG.E R26, desc[UR8][R14.64] ;  /* 0x000000080e1a1981 */ /* 0x000362000c1e1900 */
[----:B------:R-:W-:-:S03]  /*0a00*/  SHF.L.U64.HI R20, R34, 0x6, R35 ;  /* 0x0000000622147819 */ /* 0x000fc60000010223 */
[----:B------:R4:W5:Y:S01]  /*0a10*/  @P1 LDG.E R25, desc[UR8][R16.64] ;  /* 0x0000000810191981 */ /* 0x000962000c1e1900 */
[----:B-1----:R-:W-:-:S03]  /*0a20*/  IMAD R15, R7, UR6, RZ ;  /* 0x00000006070f7c24 */ /* 0x002fc6000f8e02ff */
[----:B0-----:R0:W5:Y:S01]  /*0a30*/  @P2 LDG.E R24, desc[UR8][R12.64] ;  /* 0x000000080c182981 */ /* 0x001162000c1e1900 */
[----:B----4-:R-:W-:Y:S02]  /*0a40*/  IMAD.SHL.U32 R17, R34, 0x40, RZ ;  /* 0x0000004022117824 */ /* 0x010fe400078e00ff */
[C---:B------:R-:W-:Y:S02]  /*0a50*/  IMAD R15, R2.reuse, UR7, R15 ;  /* 0x00000007020f7c24 */ /* 0x040fe4000f8e020f */
[----:B------:R-:W-:Y:S01]  /*0a60*/  IMAD.WIDE.U32 R34, R2, 0x3f, R34 ;  /* 0x0000003f02227825 */ /* 0x000fe200078e0022 */
[----:B0-----:R-:W-:-:S03]  /*0a70*/  MOV R12, R30 ;  /* 0x0000001e000c7202 */ /* 0x001fc60000000f00 */
[----:B------:R-:W-:Y:S02]  /*0a80*/  IMAD.MOV.U32 R13, RZ, RZ, R31 ;  /* 0x000000ffff0d7224 */ /* 0x000fe400078e001f */
[----:B------:R-:W-:Y:S01]  /*0a90*/  IMAD.WIDE.U32 R12, R2, UR6, R12 ;  /* 0x00000006020c7c25 */ /* 0x000fe2000f8e000c */
[----:B------:R-:W-:-:S03]  /*0aa0*/  ULDC.64 UR6, c[0x0][0x228] ;  /* 0x00008a0000067ab9 */ /* 0x000fc60000000a00 */
[----:B------:R-:W-:Y:S01]  /*0ab0*/  IMAD.SHL.U32 R2, R0, 0x20, RZ ;  /* 0x0000002000027824 */ /* 0x000fe200078e00ff */
[----:B------:R-:W-:Y:S02]  /*0ac0*/  LEA R23, P2, R12, UR6, 0x7 ;  /* 0x000000060c177c11 */ /* 0x000fe4000f8438ff */
[----:B------:R-:W-:Y:S01]  /*0ad0*/  LEA R22, P1, R17, UR4, 0x1 ;  /* 0x0000000411167c11 */ /* 0x000fe2000f8208ff */
[----:B------:R-:W-:Y:S01]  /*0ae0*/  IMAD R7, R7, 0x3f, RZ ;  /* 0x0000003f07077824 */ /* 0x000fe200078e02ff */
[----:B------:R-:W-:Y:S02]  /*0af0*/  BSSY B1, `(.L_x_13336) ;  /* 0x000001e000017945 */ /* 0x000fe40003800000 */
[----:B------:R-:W-:Y:S01]  /*0b00*/  LEA.HI.X R20, R17, UR5, R20, 0x1, P1 ;  /* 0x0000000511147c11 */ /* 0x000fe200088f0c14 */
        /* <DEDUP_REMOVED lines=12> */
[----:B------:R-:W-:Y:S01]  /*0bd0*/  ISETP.GT.U32.AND P0, PT, R0, 0x1ffffff, PT ;  /* 0x01ffffff0000780c */ /* 0x000fe20003f04070 */
[----:B------:R-:W-:Y:S01]  /*0be0*/  IMAD.IADD R21, R13, 0x1, R15 ;  /* 0x000000010d157824 */ /* 0x000fe200078e020f */
[----:B------:R-:W-:Y:S01]  /*0bf0*/  LOP3.LUT R19, R2, 0xffffffe0, R55, 0xe2, !PT ;  /* 0xffffffe002137812 */ /* 0x000fe200078ee237 */
[----:B------:R-:W-:-:S03]  /*0c00*/  IMAD.IADD R18, R35, 0x1, R7 ;  /* 0x0000000123127824 */ /* 0x000fc600078e0207 */
[----:B------:R-:W-:Y:S01]  /*0c10*/  LEA.HI.X R21, R12, UR7, R21, 0x7, P2 ;  /* 0x000000070c157c11 */ /* 0x000fe200090f3c15 */
[----:B---3--:R-:W-:Y:S02]  /*0c20*/  HADD2.F32 R7, -RZ, R5.H0_H0 ;  /* 0x20000005ff077230 */ /* 0x008fe40000004100 */
[----:B------:R-:W-:-:S04]  /*0c30*/  FMUL R2, R8, 1.7020000219345092773 ;  /* 0x3fd9db2308027820 */ /* 0x000fc80000400000 */
[----:B------:R-:W-:Y:S05]  /*0c40*/  @P0 BRA `(.L_x_13337) ;  /* 0x0000000000100947 */ /* 0x000fea0003800000 */
[----:B------:R-:W-:Y:S02]  /*0c50*/  MOV R0, R10 ;  /* 0x0000000a00007202 */ /* 0x000fe40000000f00 */
[----:B------:R-:W-:-:S07]  /*0c60*/  MOV R48, 0xc80 ;  /* 0x00000c8000307802 */ /* 0x000fce0000000f00 */
[----:B-----5:R-:W-:Y:S05]  /*0c70*/  CALL.REL.NOINC `($__internal_315_$__cuda_sm20_rcp_rn_f32_slowpath) ;  /* 0x0000004c00307944 */ /* 0x020fea0003c00000 */
[----:B------:R-:W-:Y:S05]  /*0c80*/  BRA `(.L_x_13338) ;  /* 0x0000000000107947 */ /* 0x000fea0003800000 */
.L_x_13337:
[----:B------:R-:W0:Y:S02]  /*0c90*/  MUFU.RCP R47, R10 ;  /* 0x0000000a002f7308 */ /* 0x000e240000001000 */
[----:B0-----:R-:W-:-:S04]  /*0ca0*/  FFMA R0, R10, R47, -1 ;  /* 0xbf8000000a007423 */ /* 0x001fc8000000002f */
[----:B------:R-:W-:-:S04]  /*0cb0*/  FADD.FTZ R0, -R0, -RZ ;  /* 0x800000ff00007221 */ /* 0x000fc80000010100 */
[----:B------:R-:W-:-:S07]  /*0cc0*/  FFMA R47, R47, R0, R47 ;  /* 0x000000002f2f7223 */ /* 0x000fce000000002f */
.L_x_13338:
[----:B------:R-:W-:Y:S05]  /*0cd0*/  BSYNC B1 ;  /* 0x0000000000017941 */ /* 0x000fea0003800000 */
.L_x_13336:
        /* <DEDUP_REMOVED lines=25> */
[----:B-----5:R-:W-:Y:S05]  /*0e70*/  CALL.REL.NOINC `($__internal_315_$__cuda_sm20_rcp_rn_f32_slowpath) ;  /* 0x0000004800b07944 */ /* 0x020fea0003c00000 */
[----:B------:R-:W-:Y:S05]  /*0e80*/  BRA `(.L_x_13341) ;  /* 0x0000000000107947 */ /* 0x000fea0003800000 */
.L_x_13340:
[----:B------:R-:W0:Y:S02]  /*0e90*/  MUFU.RCP R47, R10 ;  /* 0x0000000a002f7308 */ /* 0x000e240000001000 */
[----:B0-----:R-:W-:-:S04]  /*0ea0*/  FFMA R0, R10, R47, -1 ;  /* 0xbf8000000a007423 */ /* 0x001fc8000000002f */
[----:B------:R-:W-:-:S04]  /*0eb0*/  FADD.FTZ R0, -R0, -RZ ;  /* 0x800000ff00007221 */ /* 0x000fc80000010100 */
[----:B------:R-:W-:-:S07]  /*0ec0*/  FFMA R47, R47, R0, R47 ;  /* 0x000000002f2f7223 */ /* 0x000fce000000002f */
.L_x_13341:
[----:B------:R-:W-:Y:S05]  /*0ed0*/  BSYNC B1 ;  /* 0x0000000000017941 */ /* 0x000fea0003800000 */
.L_x_13339:
[----:B------:R-:W-:Y:S01]  /*0ee0*/  HFMA2.MMA R3, -RZ, RZ, 0.96630859375, -0.0022525787353515625 ;  /* 0x3bbb989dff037435 */ /* 0x000fe200000001ff */
[----:B-----5:R-:W-:Y:S01]  /*0ef0*/  HADD2.F32 R8, -RZ, R4.H0_H0 ;  /* 0x20000004ff087230 */ /* 0x020fe20000004100 */
        /* <DEDUP_REMOVED lines=23> */
[----:B------:R-:W-:Y:S05]  /*1070*/  CALL.REL.NOINC `($__internal_315_$__cuda_sm20_rcp_rn_f32_slowpath) ;  /* 0x0000004800307944 */ /* 0x000fea0003c00000 */
[----:B------:R-:W-:Y:S05]  /*1080*/  BRA `(.L_x_13344) ;  /* 0x0000000000107947 */ /* 0x000fea0003800000 */
.L_x_13343:
[----:B------:R-:W0:Y:S02]  /*1090*/  MUFU.RCP R47, R10 ;  /* 0x0000000a002f7308 */ /* 0x000e240000001000 */
[----:B0-----:R-:W-:-:S04]  /*10a0*/  FFMA R0, R10, R47, -1 ;  /* 0xbf8000000a007423 */ /* 0x001fc8000000002f */
[----:B------:R-:W-:-:S04]  /*10b0*/  FADD.FTZ R0, -R0, -RZ ;  /* 0x800000ff00007221 */ /* 0x000fc80000010100 */
[----:B------:R-:W-:-:S07]  /*10c0*/  FFMA R47, R47, R0, R47 ;  /* 0x000000002f2f7223 */ /* 0x000fce000000002f */
.L_x_13344:
[----:B------:R-:W-:Y:S05]  /*10d0*/  BSYNC B1 ;  /* 0x0000000000017941 */ /* 0x000fea0003800000 */
.L_x_13342:
        /* <DEDUP_REMOVED lines=25> */
[----:B------:R-:W-:Y:S05]  /*1270*/  CALL.REL.NOINC `($__internal_315_$__cuda_sm20_rcp_rn_f32_slowpath) ;  /* 0x0000004400b07944 */ /* 0x000fea0003c00000 */
[----:B------:R-:W-:Y:S05]  /*1280*/  BRA `(.L_x_13347) ;  /* 0x0000000000107947 */ /* 0x000fea0003800000 */
.L_x_13346:
[----:B------:R-:W0:Y:S02]  /*1290*/  MUFU.RCP R47, R10 ;  /* 0x0000000a002f7308 */ /* 0x000e240000001000 */
[----:B0-----:R-:W-:-:S04]  /*12a0*/  FFMA R0, R10, R47, -1 ;  /* 0xbf8000000a007423 */ /* 0x001fc8000000002f */
[----:B------:R-:W-:-:S04]  /*12b0*/  FADD.FTZ R0, -R0, -RZ ;  /* 0x800000ff00007221 */ /* 0x000fc80000010100 */
[----:B------:R-:W-:-:S07]  /*12c0*/  FFMA R47, R47, R0, R47 ;  /* 0x000000002f2f7223 */ /* 0x000fce000000002f */
.L_x_13347:
[----:B------:R-:W-:Y:S05]  /*12d0*/  BSYNC B1 ;  /* 0x0000000000017941 */ /* 0x000fea0003800000 */
.L_x_13345:
[----:B------:R-:W-:Y:S01]  /*12e0*/  SHF.R.U32.HI R16, RZ, 0x3, R55 ;  /* 0x00000003ff107819 */ /* 0x000fe20000011637 */
[----:B------:R-:W-:Y:S01]  /*12f0*/  FADD R6, -R47, 1 ;  /* 0x3f8000002f067421 */ /* 0x000fe20000000100 */
[C---:B------:R-:W-:Y:S01]  /*1300*/  ISETP.GE.U32.AND P0, PT, R42.reuse, R41, PT ;  /* 0x000000292a00720c */ /* 0x040fe20003f06070 */
[----:B------:R-:W-:Y:S01]  /*1310*/  VIADD R8, R42, 0x2 ;  /* 0x000000022a087836 */ /* 0x000fe20000000000 */
[----:B------:R-:W-:Y:S01]  /*1320*/  LOP3.LUT R16, R16, 0x1c, RZ, 0xc0, !PT ;  /* 0x0000001c10107812 */ /* 0x000fe200078ec0ff */
[----:B------:R-:W-:Y:S01]  /*1330*/  FMUL R6, R6, R47 ;  /* 0x0000002f06067220 */ /* 0x000fe20000400000 */
[----:B------:R-:W-:Y:S01]  /*1340*/  ULDC.64 UR4, c[0x0][0x258] ;  /* 0x0000960000047ab9 */ /* 0x000fe20000000a00 */
[----:B------:R-:W-:Y:S01]  /*1350*/  FMUL R61, R7, R24 ;  /* 0x00000018073d7220 */ /* 0x000fe20000400000 */
[----:B------:R-:W-:Y:S01]  /*1360*/  ULOP3.LUT UR4, UR4, 0xfffffffe, URZ, 0xc0, !UPT ;  /* 0xfffffffe04047892 */ /* 0x000fe2000f8ec03f */
[----:B------:R-:W-:Y:S02]  /*1370*/  IMAD.IADD R0, R55, 0x1, -R16 ;  /* 0x0000000137007824 */ /* 0x000fe400078e0a10 */
[----:B------:R-:W-:Y:S01]  /*1380*/  FFMA R45, R2, R6, R47 ;  /* 0x00000006022d7223 */ /* 0x000fe2000000002f */
[----:B------:R-:W-:Y:S01]  /*1390*/  FMUL R6, R5, R24 ;  /* 0x0000001805067220 */ /* 0x000fe20000400000 */
[C---:B------:R-:W-:Y:S01]  /*13a0*/  VIADD R17, R0.reuse, 0x1e ;  /* 0x0000001e00117836 */ /* 0x040fe20000000000 */
[----:B------:R-:W-:Y:S01]  /*13b0*/  LOP3.LUT R13, R0, 0x1f, RZ, 0xc0, !PT ;  /* 0x0000001f000d7812 */ /* 0x000fe200078ec0ff */
[----:B------:R-:W-:Y:S01]  /*13c0*/  FMUL R45, R4, R45 ;  /* 0x0000002d042d7220 */ /* 0x000fe20000400000 */
[----:B------:R-:W-:-:S02]  /*13d0*/  IMAD.U32 R15, RZ, RZ, UR4 ;  /* 0x00000004ff0f7e24 */ /* 0x000fc4000f8e00ff */
[----:B------:R-:W-:Y:S01]  /*13e0*/  ISETP.GE.U32.OR P1, PT, R13, R40, P0 ;  /* 0x000000280d00720c */ /* 0x000fe20000726470 */
[----:B------:R-:W-:Y:S01]  /*13f0*/  FMUL R47, R45, R24 ;  /* 0x000000182d2f7220 */ /* 0x000fe20000400000 */
[----:B------:R-:W-:Y:S02]  /*1400*/  ISETP.GE.U32.AND P0, PT, R8, R41, PT ;  /* 0x000000290800720c */ /* 0x000fe40003f06070 */
[----:B------:R-:W-:-:S04]  /*1410*/  LOP3.LUT R17, R17, 0x1f, RZ, 0xc0, !PT ;  /* 0x0000001f11117812 */ /* 0x000fc800078ec0ff */
[----:B------:R-:W-:-:S05]  /*1420*/  ISETP.LT.U32.AND P0, PT, R17, R40, !P0 ;  /* 0x000000281100720c */ /* 0x000fca0004701070 */
[C---:B------:R-:W-:Y:S02]  /*1430*/  @!P1 IADD3 R13, P3, R11.reuse, R46, RZ ;  /* 0x0000002e0b0d9210 */ /* 0x040fe40007f7e0ff */
[----:B------:R-:W-:Y:S02]  /*1440*/  @!P1 LEA R48, P2, R11, R22, 0x2 ;  /* 0x000000160b309211 */ /* 0x000fe400078410ff */
[----:B------:R-:W-:Y:S02]  /*1450*/  @!P1 IADD3.X R2, R9, R44, RZ, P3, !PT ;  /* 0x0000002c09029210 */ /* 0x000fe40001ffe4ff */
[----:B------:R-:W-:Y:S02]  /*1460*/  @!P1 LEA R10, P3, R13, R22, 0x2 ;  /* 0x000000160d0a9211 */ /* 0x000fe400078610ff */
[-C--:B------:R-:W-:Y:S02]  /*1470*/  @!P1 LEA.HI.X R49, R11, R20.reuse, R9, 0x2, P2 ;  /* 0x000000140b319211 */ /* 0x080fe400010f1409 */
[----:B------:R-:W-:Y:S01]  /*1480*/  @!P1 LEA.HI.X R11, R13, R20, R2, 0x2, P3 ;  /* 0x000000140d0b9211 */ /* 0x000fe200018f1402 */
[----:B------:R-:W-:Y:S01]  /*1490*/  FMUL R2, R3, R24 ;  /* 0x0000001803027220 */ /* 0x000fe20000400000 */
[----:B------:R-:W-:-:S02]  /*14a0*/  @!P1 F2FP.BF16.F32.PACK_AB R57, R6, R61 ;  /* 0x0000003d0639923e */ /* 0x000fc400000010ff */
[----:B------:R-:W-:Y:S02]  /*14b0*/  IADD3 R14, P2, R15, R28, RZ ;  /* 0x0000001c0f0e7210 */ /* 0x000fe40007f5e0ff */
[----:B------:R-:W-:Y:S01]  /*14c0*/  @!P1 F2FP.BF16.F32.PACK_AB R59, R47, R2 ;  /* 0x000000022f3b923e */ /* 0x000fe200000010ff */
[----:B------:R0:W-:Y:S01]  /*14d0*/  @!P1 STG.E desc[UR8][R48.64], R57 ;  /* 0x0000003930009986 */ /* 0x0001e2000c101908 */
[----:B------:R-:W-:Y:S02]  /*14e0*/  IADD3.X R13, R39, UR5, RZ, P2, !PT ;  /* 0x00000005270d7c10 */ /* 0x000fe400097fe4ff */
[----:B------:R-:W-:Y:S01]  /*14f0*/  @!P0 MOV R12, RZ ;  /* 0x000000ff000c8202 */ /* 0x000fe20000000f00 */
[----:B------:R1:W-:Y:S01]  /*1500*/  @!P1 STG.E desc[UR8][R10.64], R59 ;  /* 0x0000003b0a009986 */ /* 0x0003e2000c101908 */
[----:B------:R-:W-:-:S04]  /*1510*/  IADD3 R8, P1, R17, R14, RZ ;  /* 0x0000000e11087210 */ /* 0x000fc80007f3e0ff */
[----:B------:R-:W-:Y:S02]  /*1520*/  IADD3.X R9, RZ, R13, RZ, P1, !PT ;  /* 0x0000000dff097210 */ /* 0x000fe40000ffe4ff */
[----:B------:R-:W-:-:S04]  /*1530*/  @P0 IADD3 R50, P1, R8, R15, RZ ;  /* 0x0000000f08320210 */ /* 0x000fc80007f3e0ff */
[----:B------:R-:W-:Y:S01]  /*1540*/  @P0 IADD3.X R4, R9, UR5, RZ, P1, !PT ;  /* 0x0000000509040c10 */ /* 0x000fe20008ffe4ff */
[----:B0-----:R-:W-:Y:S02]  /*1550*/  @P0 IMAD.SHL.U32 R57, R50, 0x4, RZ ;  /* 0x0000000432390824 */ /* 0x001fe400078e00ff */
[----:B------:R-:W-:Y:S01]  /*1560*/  @P0 IMAD.WIDE.U32 R8, R46, 0x3, R8 ;  /* 0x000000032e080825 */ /* 0x000fe200078e0008 */
[----:B------:R-:W-:Y:S02]  /*1570*/  @P0 SHF.L.U64.HI R50, R50, 0x2, R4 ;  /* 0x0000000232320819 */ /* 0x000fe40000010204 */
[----:B------:R-:W-:Y:S01]  /*1580*/  @P0 IADD3 R48, P1, R57, R36, RZ ;  /* 0x0000002439300210 */ /* 0x000fe20007f3e0ff */
[----:B-1----:R-:W-:-:S04]  /*1590*/  @P0 IMAD R11, R44, 0x3, RZ ;  /* 0x000000032c0b0824 */ /* 0x002fc800078e02ff */
[----:B------:R-:W-:Y:S02]  /*15a0*/  @P0 IMAD.IADD R9, R11, 0x1, R9 ;  /* 0x000000010b090824 */ /* 0x000fe400078e0209 */
[----:B------:R-:W-:Y:S01]  /*15b0*/  @P0 IMAD.X R49, R50, 0x1, R27, P1 ;  /* 0x0000000132310824 */ /* 0x000fe200008e061b */
[----:B------:R-:W-:Y:S02]  /*15c0*/  @P0 IADD3 R58, P1, R57, R38, RZ ;  /* 0x00000026393a0210 */ /* 0x000fe40007f3e0ff */
[C---:B------:R-:W-:Y:S01]  /*15d0*/  @P0 SHF.L.U64.HI R4, R8.reuse, 0x2, R9 ;  /* 0x0000000208040819 */ /* 0x040fe20000010209 */
[----:B------:R-:W-:Y:S01]  /*15e0*/  @P0 IMAD.SHL.U32 R9, R8, 0x4, RZ ;  /* 0x0000000408090824 */ /* 0x000fe200078e00ff */
[----:B------:R-:W-:Y:S01]  /*15f0*/  @P0 IADD3.X R59, R50, R37, RZ, P1, !PT ;  /* 0x00000025323b0210 */ /* 0x000fe20000ffe4ff */
[----:B------:R0:W5:Y:S01]  /*1600*/  @P0 LDG.E R12, desc[UR8][R48.64] ;  /* 0x00000008300c0981 */ /* 0x000162000c1e1900 */
[----:B------:R-:W-:Y:S01]  /*1610*/  HADD2.F32 R54, -RZ, R53.H0_H0 ;  /* 0x20000035ff367230 */ /* 0x000fe20000004100 */
[----:B------:R-:W-:-:S02]  /*1620*/  @!P0 CS2R R10, SRZ ;  /* 0x00000000000a8805 */ /* 0x000fc4000001ff00 */
[----:B------:R-:W-:-:S05]  /*1630*/  @P0 IADD3 R56, P1, R9, R36, RZ ;  /* 0x0000002409380210 */ /* 0x000fca0007f3e0ff */
[----:B------:R-:W-:Y:S02]  /*1640*/  @P0 IMAD.X R57, R4, 0x1, R27, P1 ;  /* 0x0000000104390824 */ /* 0x000fe400008e061b */
[----:B------:R-:W-:Y:S01]  /*1650*/  FADD R8, RZ, R7 ;  /* 0x00000007ff087221 */ /* 0x000fe20000000000 */
[----:B0-----:R-:W-:Y:S01]  /*1660*/  @P0 IADD3 R48, P1, R9, R38, RZ ;  /* 0x0000002609300210 */ /* 0x001fe20007f3e0ff */
[----:B------:R-:W-:Y:S01]  /*1670*/  IMAD.IADD R55, R42, 0x1, R55 ;  /* 0x000000012a377824 */ /* 0x000fe200078e0237 */
[----:B------:R-:W-:Y:S01]  /*1680*/  @!P0 MOV R9, RZ ;  /* 0x000000ff00098202 */ /* 0x000fe20000000f00 */
[----:B------:R-:W5:Y:S02]  /*1690*/  @P0 LDG.E R10, desc[UR8][R56.64] ;  /* 0x00000008380a0981 */ /* 0x000f64000c1e1900 */
[----:B------:R-:W-:Y:S01]  /*16a0*/  @P0 IMAD.X R49, R4, 0x1, R37, P1 ;  /* 0x0000000104310824 */ /* 0x000fe200008e0625 */
[----:B------:R-:W-:Y:S01]  /*16b0*/  FMNMX R4, RZ, |R7|, !PT ;  /* 0x40000007ff047209 */ /* 0x000fe20007800000 */
[----:B------:R-:W-:Y:S01]  /*16c0*/  FADD R52, R3, R8 ;  /* 0x0000000803347221 */ /* 0x000fe20000000000 */
[----:B------:R-:W5:Y:S01]  /*16d0*/  @P0 LDG.E R11, desc[UR8][R58.64] ;  /* 0x000000083a0b0981 */ /* 0x000f62000c1e1900 */
[----:B------:R-:W-:-:S03]  /*16e0*/  IMAD.MOV.U32 R8, RZ, RZ, 0x3bbb989d ;  /* 0x3bbb989dff087424 */ /* 0x000fc600078e00ff */
[----:B------:R0:W5:Y:S01]  /*16f0*/  @P0 LDG.E R9, desc[UR8][R48.64] ;  /* 0x0000000830090981 */ /* 0x000162000c1e1900 */
        /* <DEDUP_REMOVED lines=8> */
[----:B------:R-:W-:Y:S01]  /*1780*/  FMNMX R50, |R5|, R4, !PT ;  /* 0x0000000405327209 */ /* 0x000fe20007800200 */
[----:B------:R-:W-:Y:S01]  /*1790*/  FADD R4, RZ, R5 ;  /* 0x00000005ff047221 */ /* 0x000fe20000000000 */
[----:B------:R-:W-:Y:S01]  /*17a0*/  IMAD.SHL.U32 R48, R8, 0x800000, RZ ;  /* 0x0080000008307824 */ /* 0x000fe200078e00ff */
[----:B------:R-:W-:Y:S02]  /*17b0*/  LOP3.LUT R55, R55, 0x1f, RZ, 0xc0, !PT ;  /* 0x0000001f37377812 */ /* 0x000fe400078ec0ff */
[----:B------:R-:W-:Y:S01]  /*17c0*/  FADD R56, R45, R4 ;  /* 0x000000042d387221 */ /* 0x000fe20000000000 */
[----:B------:R-:W-:Y:S02]  /*17d0*/  FMNMX R4, |R3|, R50, !PT ;  /* 0x0000003203047209 */ /* 0x000fe40007800200 */
[----:B------:R-:W-:Y:S01]  /*17e0*/  F2FP.BF16.F32.PACK_AB R8, R2, R61 ;  /* 0x0000003d0208723e */ /* 0x000fe200000010ff */
[----:B------:R-:W1:Y:S01]  /*17f0*/  SHFL.IDX PT, R5, R52, R55, 0x1f ;  /* 0x00001f3734057589 */ /* 0x000e6200000e0000 */
[----:B0-----:R-:W-:-:S03]  /*1800*/  FFMA R48, R48, R49, 1 ;  /* 0x3f80000030307423 */ /* 0x001fc60000000031 */
[----:B------:R0:W2:Y:S01]  /*1810*/  SHFL.IDX PT, R3, R56, R55, 0x1f ;  /* 0x00001f3738037589 */ /* 0x0000a200000e0000 */
[----:B------:R-:W-:-:S05]  /*1820*/  VIADD R2, R48, 0x1800000 ;  /* 0x0180000030027836 */ /* 0x000fca0000000000 */
[----:B------:R-:W-:-:S04]  /*1830*/  LOP3.LUT R2, R2, 0x7f800000, RZ, 0xc0, !PT ;  /* 0x7f80000002027812 */ /* 0x000fc800078ec0ff */
[----:B------:R-:W-:Y:S02]  /*1840*/  ISETP.GT.U32.AND P0, PT, R2, 0x1ffffff, PT ;  /* 0x01ffffff0200780c */ /* 0x000fe40003f04070 */
[----:B------:R-:W-:Y:S01]  /*1850*/  FMNMX R7, |R45|, R4, !PT ;  /* 0x000000042d077209 */ /* 0x000fe20007800200 */
[----:B------:R-:W-:Y:S01]  /*1860*/  BSSY B1, `(.L_x_13348) ;  /* 0x0000012000017945 */ /* 0x000fe20003800000 */
[----:B------:R-:W-:Y:S01]  /*1870*/  IADD3 R4, R0, -0x1, RZ ;  /* 0xffffffff00047810 */ /* 0x000fe20007ffe0ff */
[----:B------:R-:W-:Y:S01]  /*1880*/  FMUL R54, R54, 1.7020000219345092773 ;  /* 0x3fd9db2336367820 */ /* 0x000fe20000400000 */
[----:B------:R-:W-:Y:S01]  /*1890*/  F2FP.BF16.F32.PACK_AB R6, R47, R6 ;  /* 0x000000062f06723e */ /* 0x000fe200000010ff */
[----:B-1----:R-:W-:Y:S01]  /*18a0*/  FADD R5, RZ, R5 ;  /* 0x00000005ff057221 */ /* 0x002fe20000000000 */
[----:B------:R-:W-:Y:S01]  /*18b0*/  LOP3.LUT R4, R4, 0x1f, RZ, 0xc0, !PT ;  /* 0x0000001f04047812 */ /* 0x000fe200078ec0ff */
[----:B------:R-:W-:Y:S02]  /*18c0*/  VIADD R2, R42, 0x1 ;  /* 0x000000012a027836 */ /* 0x000fe40000000000 */
[----:B0-----:R-:W-:-:S02]  /*18d0*/  HADD2.F32 R55, -RZ, R51.H0_H0 ;  /* 0x20000033ff377230 */ /* 0x001fc40000004100 */
[----:B--2---:R-:W-:Y:S01]  /*18e0*/  FADD R3, RZ, R3 ;  /* 0x00000003ff037221 */ /* 0x004fe20000000000 */
[----:B------:R-:W-:Y:S06]  /*18f0*/  @P0 BRA `(.L_x_13349) ;  /* 0x0000000000100947 */ /* 0x000fec0003800000 */
[----:B------:R-:W-:Y:S02]  /*1900*/  MOV R0, R48 ;  /* 0x0000003000007202 */ /* 0x000fe40000000f00 */
[----:B------:R-:W-:-:S07]  /*1910*/  MOV R48, 0x1930 ;  /* 0x0000193000307802 */ /* 0x000fce0000000f00 */
[----:B-----5:R-:W-:Y:S05]  /*1920*/  CALL.REL.NOINC `($__internal_315_$__cuda_sm20_rcp_rn_f32_slowpath) ;  /* 0x0000004000047944 */ /* 0x020fea0003c00000 */
[----:B------:R-:W-:Y:S05]  /*1930*/  BRA `(.L_x_13350) ;  /* 0x0000000000107947 */ /* 0x000fea0003800000 */
.L_x_13349:
[----:B------:R-:W0:Y:S02]  /*1940*/  MUFU.RCP R47, R48 ;  /* 0x00000030002f7308 */ /* 0x000e240000001000 */
[----:B0-----:R-:W-:-:S04]  /*1950*/  FFMA R0, R48, R47, -1 ;  /* 0xbf80000030007423 */ /* 0x001fc8000000002f */
[----:B------:R-:W-:-:S04]  /*1960*/  FADD.FTZ R0, -R0, -RZ ;  /* 0x800000ff00007221 */ /* 0x000fc80000010100 */
[----:B------:R-:W-:-:S07]  /*1970*/  FFMA R47, R47, R0, R47 ;  /* 0x000000002f2f7223 */ /* 0x000fce000000002f */
.L_x_13350:
[----:B------:R-:W-:Y:S05]  /*1980*/  BSYNC B1 ;  /* 0x0000000000017941 */ /* 0x000fea0003800000 */
.L_x_13348:
[----:B------:R-:W-:Y:S01]  /*1990*/  FADD R0, -R47, 1 ;  /* 0x3f8000002f007421 */ /* 0x000fe20000000100 */
[----:B------:R-:W-:Y:S01]  /*19a0*/  IMAD.MOV.U32 R48, RZ, RZ, 0x3bbb989d ;  /* 0x3bbb989dff307424 */ /* 0x000fe200078e00ff */
[----:B------:R-:W-:Y:S02]  /*19b0*/  BSSY B1, `(.L_x_13351) ;  /* 0x000001d000017945 */ /* 0x000fe40003800000 */
[----:B------:R-:W-:-:S04]  /*19c0*/  FMUL R0, R0, R47 ;  /* 0x0000002f00007220 */ /* 0x000fc80000400000 */
[----:B------:R-:W-:Y:S01]  /*19d0*/  FFMA R54, R54, R0, R47 ;  /* 0x0000000036367223 */ /* 0x000fe2000000002f */
[----:B------:R-:W-:Y:S02]  /*19e0*/  HADD2.F32 R0, -RZ, R53.H1_H1 ;  /* 0x30000035ff007230 */ /* 0x000fe40000004100 */
[----:B------:R-:W-:Y:S02]  /*19f0*/  HADD2.F32 R53, -RZ, R51.H1_H1 ;  /* 0x30000033ff357230 */ /* 0x000fe40000004100 */
[----:B------:R-:W-:Y:S01]  /*1a00*/  FMUL R55, R55, R54 ;  /* 0x0000003637377220 */ /* 0x000fe20000400000 */
        /* <DEDUP_REMOVED lines=17> */
[----:B-----5:R-:W-:Y:S05]  /*1b20*/  CALL.REL.NOINC `($__internal_315_$__cuda_sm20_rcp_rn_f32_slowpath) ;  /* 0x0000003c00847944 */ /* 0x020fea0003c00000 */
[----:B------:R-:W-:Y:S05]  /*1b30*/  BRA `(.L_x_13353) ;  /* 0x0000000000107947 */ /* 0x000fea0003800000 */
.L_x_13352:
[----:B------:R-:W0:Y:S02]  /*1b40*/  MUFU.RCP R47, R50 ;  /* 0x00000032002f7308 */ /* 0x000e240000001000 */
[----:B0-----:R-:W-:-:S04]  /*1b50*/  FFMA R0, R50, R47, -1 ;  /* 0xbf80000032007423 */ /* 0x001fc8000000002f */
[----:B------:R-:W-:-:S04]  /*1b60*/  FADD.FTZ R0, -R0, -RZ ;  /* 0x800000ff00007221 */ /* 0x000fc80000010100 */
[----:B------:R-:W-:-:S07]  /*1b70*/  FFMA R47, R47, R0, R47 ;  /* 0x000000002f2f7223 */ /* 0x000fce000000002f */
.L_x_13353:
[----:B------:R-:W-:Y:S05]  /*1b80*/  BSYNC B1 ;  /* 0x0000000000017941 */ /* 0x000fea0003800000 */
.L_x_13351:
[----:B------:R-:W-:Y:S01]  /*1b90*/  FADD R0, -R47, 1 ;  /* 0x3f8000002f007421 */ /* 0x000fe20000000100 */
[----:B------:R-:W-:Y:S01]  /*1ba0*/  HFMA2.MMA R50, -RZ, RZ, 0.96630859375, -0.0022525787353515625 ;  /* 0x3bbb989dff327435 */ /* 0x000fe200000001ff */
[----:B------:R-:W-:Y:S01]  /*1bb0*/  BSSY B1, `(.L_x_13354) ;  /* 0x000001d000017945 */ /* 0x000fe20003800000 */
[----:B------:R-:W-:Y:S02]  /*1bc0*/  HADD2.F32 R54, -RZ, R26.H0_H0 ;  /* 0x2000001aff367230 */ /* 0x000fe40000004100 */
[----:B------:R-:W-:-:S04]  /*1bd0*/  FMUL R0, R0, R47 ;  /* 0x0000002f00007220 */ /* 0x000fc80000400000 */
[----:B------:R-:W-:Y:S01]  /*1be0*/  FFMA R48, R51, R0, R47 ;  /* 0x0000000033307223 */ /* 0x000fe2000000002f */
[----:B------:R-:W-:-:S03]  /*1bf0*/  HADD2.F32 R0, -RZ, R25.H0_H0 ;  /* 0x20000019ff007230 */ /* 0x000fc60000004100 */
        /* <DEDUP_REMOVED lines=18> */
[----:B-----5:R-:W-:Y:S05]  /*1d20*/  CALL.REL.NOINC `($__internal_315_$__cuda_sm20_rcp_rn_f32_slowpath) ;  /* 0x0000003c00047944 */ /* 0x020fea0003c00000 */
[----:B------:R-:W-:Y:S05]  /*1d30*/  BRA `(.L_x_13356) ;  /* 0x0000000000107947 */ /* 0x000fea0003800000 */
.L_x_13355:
[----:B------:R-:W0:Y:S02]  /*1d40*/  MUFU.RCP R47, R52 ;  /* 0x00000034002f7308 */ /* 0x000e240000001000 */
[----:B0-----:R-:W-:-:S04]  /*1d50*/  FFMA R0, R52, R47, -1 ;  /* 0xbf80000034007423 */ /* 0x001fc8000000002f */
[----:B------:R-:W-:-:S04]  /*1d60*/  FADD.FTZ R0, -R0, -RZ ;  /* 0x800000ff00007221 */ /* 0x000fc80000010100 */
[----:B------:R-:W-:-:S07]  /*1d70*/  FFMA R47, R47, R0, R47 ;  /* 0x000000002f2f7223 */ /* 0x000fce000000002f */
.L_x_13356:
[----:B------:R-:W-:Y:S05]  /*1d80*/  BSYNC B1 ;  /* 0x0000000000017941 */ /* 0x000fea0003800000 */
.L_x_13354:
[----:B------:R-:W-:Y:S01]  /*1d90*/  FADD R0, -R47, 1 ;  /* 0x3f8000002f007421 */ /* 0x000fe20000000100 */
[----:B------:R-:W-:Y:S01]  /*1da0*/  MOV R48, 0x437c0000 ;  /* 0x437c000000307802 */ /* 0x000fe20000000f00 */
[----:B------:R-:W-:Y:S01]  /*1db0*/  BSSY B1, `(.L_x_13357) ;  /* 0x000001d000017945 */ /* 0x000fe20003800000 */
[----:B------:R-:W-:Y:S02]  /*1dc0*/  HADD2.F32 R26, -RZ, R26.H1_H1 ;  /* 0x3000001aff1a7230 */ /* 0x000fe40000004100 */
[----:B------:R-:W-:-:S04]  /*1dd0*/  FMUL R0, R0, R47 ;  /* 0x0000002f00007220 */ /* 0x000fc80000400000 */
[----:B------:R-:W-:Y:S01]  /*1de0*/  FFMA R45, R53, R0, R47 ;  /* 0x00000000352d7223 */ /* 0x000fe2000000002f */
[----:B------:R-:W-:Y:S02]  /*1df0*/  HADD2.F32 R53, -RZ, R25.H1_H1 ;  /* 0x30000019ff357230 */ /* 0x000fe40000004100 */
[----:B------:R-:W-:-:S03]  /*1e00*/  IMAD.MOV.U32 R25, RZ, RZ, 0x3bbb989d ;  /* 0x3bbb989dff197424 */ /* 0x000fc600078e00ff */
        /* <DEDUP_REMOVED lines=19> */
.L_x_13358:
[----:B------:R-:W0:Y:S02]  /*1f40*/  MUFU.RCP R47, R48 ;  /* 0x00000030002f7308 */ /* 0x000e240000001000 */
[----:B0-----:R-:W-:-:S04]  /*1f50*/  FFMA R0, R48, R47, -1 ;  /* 0xbf80000030007423 */ /* 0x001fc8000000002f */
[----:B------:R-:W-:-:S04]  /*1f60*/  FADD.FTZ R0, -R0, -RZ ;  /* 0x800000ff00007221 */ /* 0x000fc80000010100 */
[----:B------:R-:W-:-:S07]  /*1f70*/  FFMA R47, R47, R0, R47 ;  /* 0x000000002f2f7223 */ /* 0x000fce000000002f */
.L_x_13359:
[----:B------:R-:W-:Y:S05]  /*1f80*/  BSYNC B1 ;  /* 0x0000000000017941 */ /* 0x000fea0003800000 */
.L_x_13357:
[----:B------:R-:W-:Y:S01]  /*1f90*/  ISETP.GE.U32.AND P0, PT, R2, R41, PT ;  /* 0x000000290200720c */ /* 0x000fe20003f06070 */
[----:B------:R-:W-:Y:S01]  /*1fa0*/  FADD R0, -R47, 1 ;  /* 0x3f8000002f007421 */ /* 0x000fe20000000100 */
[----:B------:R-:W-:Y:S02]  /*1fb0*/  BSSY B0, `(.L_x_13360) ;  /* 0x0000012000007945 */ /* 0x000fe40003800000 */
[----:B------:R-:W-:Y:S01]  /*1fc0*/  ISETP.GE.U32.OR P0, PT, R4, R40, P0 ;  /* 0x000000280400720c */ /* 0x000fe20000706470 */
[----:B------:R-:W-:-:S04]  /*1fd0*/  FMUL R0, R0, R47 ;  /* 0x0000002f00007220 */ /* 0x000fc80000400000 */
[----:B------:R-:W-:Y:S01]  /*1fe0*/  FFMA R49, R53, R0, R47 ;  /* 0x0000000035317223 */ /* 0x000fe2000000002f */
[-C--:B------:R-:W-:Y:S01]  /*1ff0*/  FMUL R53, R55, R24.reuse ;  /* 0x0000001837357220 */ /* 0x080fe20000400000 */
[----:B------:R-:W-:Y:S02]  /*2000*/  FMUL R0, R51, R24 ;  /* 0x0000001833007220 */ /* 0x000fe40000400000 */
[----:B------:R-:W-:-:S04]  /*2010*/  FMUL R49, R26, R49 ;  /* 0x000000311a317220 */ /* 0x000fc80000400000 */
[----:B------:R-:W-:Y:S05]  /*2020*/  @P0 BRA `(.L_x_13361) ;  /* 0x0000000000280947 */ /* 0x000fea0003800000 */
[----:B------:R-:W-:Y:S02]  /*2030*/  ULDC.64 UR4, c[0x0][0x258] ;  /* 0x0000960000047ab9 */ /* 0x000fe40000000a00 */
[----:B------:R-:W-:Y:S02]  /*2040*/  ULOP3.LUT UR4, UR4, 0xfffffffe, URZ, 0xc0, !UPT ;  /* 0xfffffffe04047892 */ /* 0x000fe4000f8ec03f */
[----:B------:R-:W-:-:S04]  /*2050*/  ULOP3.LUT UR5, UR5, 0x3fffffff, URZ, 0xc0, !UPT ;  /* 0x3fffffff05057892 */ /* 0x000fc8000f8ec03f */
[----:B------:R-:W-:-:S04]  /*2060*/  MOV R15, UR4 ;  /* 0x00000004000f7c02 */ /* 0x000fc80008000f00 */
[----:B------:R-:W-:-:S04]  /*2070*/  IADD3 R45, P1, P2, R4, R28, R15 ;  /* 0x0000001c042d7210 */ /* 0x000fc80007a3e00f */
[----:B------:R-:W-:Y:S02]  /*2080*/  IADD3.X R2, RZ, UR5, R39, P1, P2 ;  /* 0x00000005ff027c10 */ /* 0x000fe40008fe4427 */
[----:B------:R-:W-:-:S04]  /*2090*/  LEA R56, P1, R45, R22, 0x2 ;  /* 0x000000162d387211 */ /* 0x000fc800078210ff */
[----:B------:R-:W-:Y:S02]  /*20a0*/  LEA.HI.X R57, R45, R20, R2, 0x2, P1 ;  /* 0x000000142d397211 */ /* 0x000fe400008f1402 */
[----:B------:R-:W-:-:S05]  /*20b0*/  F2FP.BF16.F32.PACK_AB R45, R0, R53 ;  /* 0x00000035002d723e */ /* 0x000fca00000010ff */
[----:B------:R0:W-:Y:S02]  /*20c0*/  STG.E desc[UR8][R56.64], R45 ;  /* 0x0000002d38007986 */ /* 0x0001e4000c101908 */
.L_x_13361:
[----:B------:R-:W-:Y:S05]  /*20d0*/  BSYNC B0 ;  /* 0x0000000000007941 */ /* 0x000fea0003800000 */
.L_x_13360:
[----:B------:R-:W-:Y:S01]  /*20e0*/  BSSY B0, `(.L_x_13362) ;  /* 0x0000010000007945 */ /* 0x000fe20003800000 */
[-C--:B------:R-:W-:Y:S01]  /*20f0*/  FMUL R48, R25, R24.reuse ;  /* 0x0000001819307220 */ /* 0x080fe20000400000 */
[----:B0-----:R-:W-:Y:S02]  /*2100*/  FMUL R45, R49, R24 ;  /* 0x00000018312d7220 */ /* 0x001fe40000400000 */
        /* <DEDUP_REMOVED lines=9> */
[----:B------:R-:W-:Y:S02]  /*21a0*/  LEA R28, P0, R29, R22, 0x2 ;  /* 0x000000161d1c7211 */ /* 0x000fe400078010ff */
[----:B------:R-:W-:Y:S02]  /*21b0*/  F2FP.BF16.F32.PACK_AB R39, R45, R48 ;  /* 0x000000302d27723e */ /* 0x000fe400000010ff */
[----:B------:R-:W-:-:S05]  /*21c0*/  LEA.HI.X R29, R29, R20, R2, 0x2, P0 ;  /* 0x000000141d1d7211 */ /* 0x000fca00000f1402 */
[----:B------:R0:W-:Y:S04]  /*21d0*/  STG.E desc[UR8][R28.64], R39 ;  /* 0x000000271c007986 */ /* 0x0001e8000c101908 */
.L_x_13363:
[----:B------:R-:W-:Y:S05]  /*21e0*/  BSYNC B0 ;  /* 0x0000000000007941 */ /* 0x000fea0003800000 */
.L_x_13362:
[----:B------:R-:W1:Y:S01]  /*21f0*/  S2R R57, SR_TID.X ;  /* 0x0000000000397919 */ /* 0x000e620000002100 */
[----:B------:R-:W-:Y:S02]  /*2200*/  IADD3 R26, R42, 0x3, RZ ;  /* 0x000000032a1a7810 */ /* 0x000fe40007ffe0ff */
[----:B------:R-:W-:Y:S02]  /*2210*/  IADD3 R52, P1, R14, R15, RZ ;  /* 0x0000000f0e347210 */ /* 0x000fe40007f3e0ff */
[----:B------:R-:W-:Y:S02]  /*2220*/  ISETP.GE.U32.AND P0, PT, R26, R41, PT ;  /* 0x000000291a00720c */ /* 0x000fe40003f06070 */
[----:B-1----:R-:W-:-:S04]  /*2230*/  SHF.R.U32.HI R2, RZ, 0x3, R57 ;  /* 0x00000003ff027819 */ /* 0x002fc80000011639 */
[----:B------:R-:W-:-:S05]  /*2240*/  LOP3.LUT R2, R2, 0x1ffffffc, RZ, 0xc0, !PT ;  /* 0x1ffffffc02027812 */ /* 0x000fca00078ec0ff */
[----:B------:R-:W-:-:S04]  /*2250*/  IMAD.IADD R2, R57, 0x1, -R2 ;  /* 0x0000000139027824 */ /* 0x000fc800078e0a02 */
[----:B------:R-:W-:-:S05]  /*2260*/  VIADD R4, R2, 0x1d ;  /* 0x0000001d02047836 */ /* 0x000fca0000000000 */
[----:B0-----:R-:W-:Y:S02]  /*2270*/  LOP3.LUT R29, R4, 0x1f, RZ, 0xc0, !PT ;  /* 0x0000001f041d7812 */ /* 0x001fe400078ec0ff */
[----:B------:R-:W0:Y:S02]  /*2280*/  LDC R4, c[0x0][0x25c] ;  /* 0x00009700ff047b82 */ /* 0x000e240000000800 */
[C---:B------:R-:W-:Y:S02]  /*2290*/  ISETP.LT.U32.AND P0, PT, R29.reuse, R40, !P0 ;  /* 0x000000281d00720c */ /* 0x040fe40004701070 */
[----:B------:R-:W-:-:S11]  /*22a0*/  IADD3 R14, P2, R29, R52, RZ ;  /* 0x000000341d0e7210 */ /* 0x000fd60007f5e0ff */
[----:B------:R-:W1:Y:S01]  /*22b0*/  @P0 LDC R26, c[0x0][0x258] ;  /* 0x00009600ff1a0b82 */ /* 0x000e620000000800 */
[----:B0-----:R-:W-:Y:S02]  /*22c0*/  IADD3.X R47, R13, R4, RZ, P1, !PT ;  /* 0x000000040d2f7210 */ /* 0x001fe40000ffe4ff */
[----:B------:R-:W-:Y:S01]  /*22d0*/  @P0 LOP3.LUT R13, R4, 0x3fffffff, RZ, 0xc0, !PT ;  /* 0x3fffffff040d0812 */ /* 0x000fe200078ec0ff */
[----:B------:R-:W-:Y:S01]  /*22e0*/  @!P0 IMAD.MOV.U32 R4, RZ, RZ, RZ ;  /* 0x000000ffff048224 */ /* 0x000fe200078e00ff */
[----:B-1----:R-:W-:-:S04]  /*22f0*/  @P0 LOP3.LUT R15, R26, 0xfffffffe, RZ, 0xc0, !PT ;  /* 0xfffffffe1a0f0812 */ /* 0x002fc800078ec0ff */
[----:B------:R-:W-:Y:S01]  /*2300*/  @P0 IADD3 R26, P1, R14, R15, RZ ;  /* 0x0000000f0e1a0210 */ /* 0x000fe20007f3e0ff */
[----:B------:R-:W-:-:S04]  /*2310*/  IMAD.X R15, RZ, RZ, R47, P2 ;  /* 0x000000ffff0f7224 */ /* 0x000fc800010e062f */
[----:B------:R-:W-:Y:S01]  /*2320*/  @P0 IMAD.SHL.U32 R39, R26, 0x4, RZ ;  /* 0x000000041a270824 */ /* 0x000fe200078e00ff */
[----:B------:R-:W-:-:S04]  /*2330*/  @P0 IADD3.X R13, R15, R13, RZ, P1, !PT ;  /* 0x0000000d0f0d0210 */ /* 0x000fc80000ffe4ff */
[----:B------:R-:W-:Y:S02]  /*2340*/  @P0 SHF.L.U64.HI R26, R26, 0x2, R13 ;  /* 0x000000021a1a0819 */ /* 0x000fe4000001020d */
[----:B------:R-:W-:-:S04]  /*2350*/  @P0 IADD3 R28, P1, R39, R36, RZ ;  /* 0x00000024271c0210 */ /* 0x000fc80007f3e0ff */
[----:B------:R-:W-:Y:S02]  /*2360*/  @P0 IADD3.X R29, R26, R27, RZ, P1, !PT ;  /* 0x0000001b1a1d0210 */ /* 0x000fe40000ffe4ff */
[----:B------:R-:W-:Y:S01]  /*2370*/  FMNMX R58, R7, |R55|, !PT ;  /* 0x40000037073a7209 */ /* 0x000fe20007800000 */
[----:B------:R-:W-:Y:S02]  /*2380*/  @P0 IMAD R7, R44, 0x3, RZ ;  /* 0x000000032c070824 */ /* 0x000fe400078e02ff */
[----:B------:R0:W5:Y:S01]  /*2390*/  @P0 LDG.E R4, desc[UR8][R28.64] ;  /* 0x000000081c040981 */ /* 0x000162000c1e1900 */
[----:B------:R-:W-:Y:S01]  /*23a0*/  FADD R50, RZ, R55 ;  /* 0x00000037ff327221 */ /* 0x000fe20000000000 */
[----:B------:R-:W-:Y:S01]  /*23b0*/  FMNMX R58, |R51|, R58, !PT ;  /* 0x0000003a333a7209 */ /* 0x000fe20007800200 */
[----:B------:R-:W-:Y:S01]  /*23c0*/  FADD R54, RZ, R51 ;  /* 0x00000033ff367221 */ /* 0x000fe20000000000 */
[----:B------:R-:W-:Y:S01]  /*23d0*/  IADD3 R57, R42, 0x1, R57 ;  /* 0x000000012a397810 */ /* 0x000fe20007ffe039 */
[----:B------:R-:W-:-:S02]  /*23e0*/  FADD R56, R25, R50 ;  /* 0x0000003219387221 */ /* 0x000fc40000000000 */
[----:B------:R-:W-:Y:S01]  /*23f0*/  FADD R54, R49, R54 ;  /* 0x0000003631367221 */ /* 0x000fe20000000000 */
[----:B------:R-:W-:Y:S01]  /*2400*/  LOP3.LUT R57, R57, 0x1f, RZ, 0xc0, !PT ;  /* 0x0000001f39397812 */ /* 0x000fe200078ec0ff */
[----:B0-----:R-:W-:-:S04]  /*2410*/  @P0 IMAD.WIDE.U32 R28, R46, 0x3, R14 ;  /* 0x000000032e1c0825 */ /* 0x001fc800078e000e */
[----:B------:R-:W0:Y:S01]  /*2420*/  SHFL.IDX PT, R56, R56, R57, 0x1f ;  /* 0x00001f3938387589 */ /* 0x000e2200000e0000 */
[----:B------:R-:W-:Y:S01]  /*2430*/  @P0 IADD3 R7, R7, R29, RZ ;  /* 0x0000001d07070210 */ /* 0x000fe20007ffe0ff */
[C---:B------:R-:W-:Y:S02]  /*2440*/  @P0 IMAD.SHL.U32 R29, R28.reuse, 0x4, RZ ;  /* 0x000000041c1d0824 */ /* 0x040fe400078e00ff */
[----:B------:R-:W1:Y:S01]  /*2450*/  SHFL.IDX PT, R54, R54, R57, 0x1f ;  /* 0x00001f3936367589 */ /* 0x000e6200000e0000 */
[----:B------:R-:W-:Y:S01]  /*2460*/  @P0 SHF.L.U64.HI R60, R28, 0x2, R7 ;  /* 0x000000021c3c0819 */ /* 0x000fe20000010207 */
[----:B------:R-:W-:Y:S01]  /*2470*/  @!P0 IMAD.MOV.U32 R7, RZ, RZ, RZ ;  /* 0x000000ffff078224 */ /* 0x000fe200078e00ff */
[C---:B------:R-:W-:Y:S02]  /*2480*/  @P0 IADD3 R50, P1, R29.reuse, R36, RZ ;  /* 0x000000241d320210 */ /* 0x040fe40007f3e0ff */
[----:B------:R-:W-:Y:S02]  /*2490*/  @P0 IADD3 R28, P2, R29, R38, RZ ;  /* 0x000000261d1c0210 */ /* 0x000fe40007f5e0ff */
[----:B------:R-:W-:-:S02]  /*24a0*/  @P0 IADD3.X R51, R60, R27, RZ, P1, !PT ;  /* 0x0000001b3c330210 */ /* 0x000fc40000ffe4ff */
[----:B------:R-:W-:Y:S01]  /*24b0*/  @P0 IADD3 R38, P1, R39, R38, RZ ;  /* 0x0000002627260210 */ /* 0x000fe20007f3e0ff */
[----:B------:R-:W-:Y:S01]  /*24c0*/  HFMA2.MMA R36, -RZ, RZ, 0.96630859375, -0.0022525787353515625 ;  /* 0x3bbb989dff247435 */ /* 0x000fe200000001ff */
[-C--:B------:R-:W-:Y:S01]  /*24d0*/  @P0 IADD3.X R29, R60, R37.reuse, RZ, P2, !PT ;  /* 0x000000253c1d0210 */ /* 0x080fe200017fe4ff */
[----:B------:R2:W5:Y:S01]  /*24e0*/  @P0 LDG.E R7, desc[UR8][R50.64] ;  /* 0x0000000832070981 */ /* 0x000562000c1e1900 */
[----:B------:R-:W-:Y:S01]  /*24f0*/  @P0 IADD3.X R39, R26, R37, RZ, P1, !PT ;  /* 0x000000251a270210 */ /* 0x000fe20000ffe4ff */
[----:B-----5:R-:W-:Y:S02]  /*2500*/  HADD2.F32 R37, -RZ, R11.H0_H0 ;  /* 0x2000000bff257230 */ /* 0x020fe40000004100 */
[----:B------:R-:W-:-:S03]  /*2510*/  @!P0 IMAD.MOV.U32 R13, RZ, RZ, RZ ;  /* 0x000000ffff0d8224 */ /* 0x000fc600078e00ff */
[----:B------:R-:W-:Y:S01]  /*2520*/  FMUL R27, R37, -1.7020000219345092773 ;  /* 0xbfd9db23251b7820 */ /* 0x000fe20000400000 */
[----:B--2---:R-:W-:-:S03]  /*2530*/  IMAD.MOV.U32 R51, RZ, RZ, 0x437c0000 ;  /* 0x437c0000ff337424 */ /* 0x004fc600078e00ff */
[----:B------:R-:W-:Y:S01]  /*2540*/  FFMA.SAT R36, R27, R36, 0.5 ;  /* 0x3f0000001b247423 */ /* 0x000fe20000002024 */
[----:B------:R-:W-:Y:S01]  /*2550*/  @!P0 IMAD.MOV.U32 R26, RZ, RZ, RZ ;  /* 0x000000ffff1a8224 */ /* 0x000fe200078e00ff */
[----:B------:R2:W5:Y:S02]  /*2560*/  @P0 LDG.E R13, desc[UR8][R28.64] ;  /* 0x000000081c0d0981 */ /* 0x000564000c1e1900 */
[----:B------:R-:W-:-:S03]  /*2570*/  FFMA.RM R36, R36, R51, 12582913 ;  /* 0x4b40000124247423 */ /* 0x000fc60000004033 */
[----:B------:R3:W5:Y:S01]  /*2580*/  @P0 LDG.E R26, desc[UR8][R38.64] ;  /* 0x00000008261a0981 */ /* 0x000762000c1e1900 */
[----:B------:R-:W-:Y:S01]  /*2590*/  FADD R50, R36, -12583039 ;  /* 0xcb40007f24327421 */ /* 0x000fe20000000000 */
[----:B------:R-:W-:Y:S01]  /*25a0*/  FMNMX R58, |R25|, R58, !PT ;  /* 0x0000003a193a7209 */ /* 0x000fe20007800200 */
[----:B------:R-:W-:Y:S01]  /*25b0*/  BSSY B1, `(.L_x_13364) ;  /* 0x000001e000017945 */ /* 0x000fe20003800000 */
[----:B0-----:R-:W-:Y:S01]  /*25c0*/  FADD R5, R5, R56 ;  /* 0x0000003805057221 */ /* 0x001fe20000000000 */
[----:B------:R-:W-:Y:S01]  /*25d0*/  FFMA R50, R27, 1.4426950216293334961, -R50 ;  /* 0x3fb8aa3b1b327823 */ /* 0x000fe20000000832 */
[----:B--2---:R-:W-:Y:S01]  /*25e0*/  F2FP.BF16.F32.PACK_AB R28, R48, R53 ;  /* 0x00000035301c723e */ /* 0x004fe200000010ff */
[----:B-1----:R-:W-:Y:S01]  /*25f0*/  FADD R3, R3, R54 ;  /* 0x0000003603037221 */ /* 0x002fe20000000000 */
[----:B------:R-:W-:Y:S01]  /*2600*/  FMNMX R25, |R49|, R58, !PT ;  /* 0x0000003a31197209 */ /* 0x000fe20007800200 */
[----:B------:R-:W-:Y:S01]  /*2610*/  FFMA R51, R27, 1.925963033500011079e-08, R50 ;  /* 0x32a570601b337823 */ /* 0x000fe20000000032 */
[----:B------:R-:W-:Y:S01]  /*2620*/  SHF.L.U32 R50, R36, 0x17, RZ ;  /* 0x0000001724327819 */ /* 0x000fe200000006ff */
[----:B------:R-:W-:-:S02]  /*2630*/  VIADD R27, R2, 0x1e ;  /* 0x0000001e021b7836 */ /* 0x000fc40000000000 */
[----:B---3--:R-:W-:Y:S01]  /*2640*/  FMUL R39, R37, 1.7020000219345092773 ;  /* 0x3fd9db2325277820 */ /* 0x008fe20000400000 */
[----:B------:R-:W-:Y:S01]  /*2650*/  HADD2.F32 R38, -RZ, R12.H0_H0 ;  /* 0x2000000cff267230 */ /* 0x000fe20000004100 */
[----:B------:R-:W0:Y:S01]  /*2660*/  MUFU.EX2 R51, R51 ;  /* 0x0000003300337308 */ /* 0x000e220000000800 */
[----:B------:R-:W-:Y:S02]  /*2670*/  LOP3.LUT R29, R27, 0x1f, RZ, 0xc0, !PT ;  /* 0x0000001f1b1d7812 */ /* 0x000fe400078ec0ff */
[----:B------:R-:W-:Y:S02]  /*2680*/  F2FP.BF16.F32.PACK_AB R27, R45, R0 ;  /* 0x000000002d1b723e */ /* 0x000fe400000010ff */
[----:B------:R-:W-:-:S04]  /*2690*/  IADD3 R29, P1, R29, R52, RZ ;  /* 0x000000341d1d7210 */ /* 0x000fc80007f3e0ff */
[----:B------:R-:W-:Y:S01]  /*26a0*/  IADD3.X R37, RZ, R47, RZ, P1, !PT ;  /* 0x0000002fff257210 */ /* 0x000fe20000ffe4ff */
[----:B0-----:R-:W-:-:S05]  /*26b0*/  FFMA R50, R50, R51, 1 ;  /* 0x3f80000032327423 */ /* 0x001fca0000000033 */
[----:B------:R-:W-:-:S04]  /*26c0*/  IADD3 R36, R50, 0x1800000, RZ ;  /* 0x0180000032247810 */ /* 0x000fc80007ffe0ff */
[----:B------:R-:W-:-:S04]  /*26d0*/  LOP3.LUT R36, R36, 0x7f800000, RZ, 0xc0, !PT ;  /* 0x7f80000024247812 */ /* 0x000fc800078ec0ff */
[----:B------:R-:W-:Y:S01]  /*26e0*/  ISETP.GT.U32.AND P0, PT, R36, 0x1ffffff, PT ;  /* 0x01ffffff2400780c */ /* 0x000fe20003f04070 */
[----:B------:R-:W-:-:S12]  /*26f0*/  VIADD R36, R42, 0x2 ;  /* 0x000000022a247836 */ /* 0x000fd80000000000 */
[----:B------:R-:W-:Y:S05]  /*2700*/  @P0 BRA `(.L_x_13365) ;  /* 0x0000000000100947 */ /* 0x000fea0003800000 */
[----:B------:R-:W-:Y:S01]  /*2710*/  IMAD.MOV.U32 R0, RZ, RZ, R50 ;  /* 0x000000ffff007224 */ /* 0x000fe200078e0032 */
[----:B------:R-:W-:-:S07]  /*2720*/  MOV R48, 0x2740 ;  /* 0x0000274000307802 */ /* 0x000fce0000000f00 */
[----:B-----5:R-:W-:Y:S05]  /*2730*/  CALL.REL.NOINC `($__internal_315_$__cuda_sm20_rcp_rn_f32_slowpath) ;  /* 0x0000003000807944 */ /* 0x020fea0003c00000 */
[----:B------:R-:W-:Y:S05]  /*2740*/  BRA `(.L_x_13366) ;  /* 0x0000000000107947 */ /* 0x000fea0003800000 */
.L_x_13365:
[----:B------:R-:W0:Y:S02]  /*2750*/  MUFU.RCP R47, R50 ;  /* 0x00000032002f7308 */ /* 0x000e240000001000 */
[----:B0-----:R-:W-:-:S04]  /*2760*/  FFMA R0, R50, R47, -1 ;  /* 0xbf80000032007423 */ /* 0x001fc8000000002f */
[----:B------:R-:W-:-:S04]  /*2770*/  FADD.FTZ R0, -R0, -RZ ;  /* 0x800000ff00007221 */ /* 0x000fc80000010100 */
[----:B------:R-:W-:-:S07]  /*2780*/  FFMA R47, R47, R0, R47 ;  /* 0x000000002f2f7223 */ /* 0x000fce000000002f */
.L_x_13366:
[----:B------:R-:W-:Y:S05]  /*2790*/  BSYNC B1 ;  /* 0x0000000000017941 */ /* 0x000fea0003800000 */
.L_x_13364:
        /* <DEDUP_REMOVED lines=21> */
[----:B------:R-:W-:-:S12]  /*28f0*/  FMUL R38, R38, R47 ;  /* 0x0000002f26267220 */ /* 0x000fd80000400000 */
[----:B------:R-:W-:Y:S05]  /*2900*/  @P0 BRA `(.L_x_13368) ;  /* 0x0000000000100947 */ /* 0x000fea0003800000 */
[----:B------:R-:W-:Y:S02]  /*2910*/  MOV R0, R48 ;  /* 0x0000003000007202 */ /* 0x000fe40000000f00 */
[----:B------:R-:W-:-:S07]  /*2920*/  MOV R48, 0x2940 ;  /* 0x0000294000307802 */ /* 0x000fce0000000f00 */
[----:B-----5:R-:W-:Y:S05]  /*2930*/  CALL.REL.NOINC `($__internal_315_$__cuda_sm20_rcp_rn_f32_slowpath) ;  /* 0x0000003000007944 */ /* 0x020fea0003c00000 */
[----:B------:R-:W-:Y:S05]  /*2940*/  BRA `(.L_x_13369) ;  /* 0x0000000000107947 */ /* 0x000fea0003800000 */
.L_x_13368:
[----:B------:R-:W0:Y:S02]  /*2950*/  MUFU.RCP R47, R48 ;  /* 0x00000030002f7308 */ /* 0x000e240000001000 */
[----:B0-----:R-:W-:-:S04]  /*2960*/  FFMA R0, R48, R47, -1 ;  /* 0xbf80000030007423 */ /* 0x001fc8000000002f */
[----:B------:R-:W-:-:S04]  /*2970*/  FADD.FTZ R0, -R0, -RZ ;  /* 0x800000ff00007221 */ /* 0x000fc80000010100 */
[----:B------:R-:W-:-:S07]  /*2980*/  FFMA R47, R47, R0, R47 ;  /* 0x000000002f2f7223 */ /* 0x000fce000000002f */
.L_x_13369:
[----:B------:R-:W-:Y:S05]  /*2990*/  BSYNC B1 ;  /* 0x0000000000017941 */ /* 0x000fea0003800000 */
.L_x_13367:
        /* <DEDUP_REMOVED lines=19> */
[----:B------:R-:W-:Y:S01]  /*2ad0*/  FMUL R11, R0, 1.7020000219345092773 ;  /* 0x3fd9db23000b7820 */ /* 0x000fe20000400000 */
[----:B------:R-:W-:Y:S01]  /*2ae0*/  ISETP.GT.U32.AND P0, PT, R45, 0x1ffffff, PT ;  /* 0x01ffffff2d00780c */ /* 0x000fe20003f04070 */
[----:B------:R-:W-:-:S12]  /*2af0*/  FMUL R39, R39, R48 ;  /* 0x0000003027277220 */ /* 0x000fd80000400000 */
[----:B------:R-:W-:Y:S05]  /*2b00*/  @P0 BRA `(.L_x_13371) ;  /* 0x0000000000100947 */ /* 0x000fea0003800000 */
[----:B------:R-:W-:Y:S01]  /*2b10*/  IMAD.MOV.U32 R0, RZ, RZ, R50 ;  /* 0x000000ffff007224 */ /* 0x000fe200078e0032 */
[----:B------:R-:W-:-:S07]  /*2b20*/  MOV R48, 0x2b40 ;  /* 0x00002b4000307802 */ /* 0x000fce0000000f00 */
[----:B-----5:R-:W-:Y:S05]  /*2b30*/  CALL.REL.NOINC `($__internal_315_$__cuda_sm20_rcp_rn_f32_slowpath) ;  /* 0x0000002c00807944 */ /* 0x020fea0003c00000 */
[----:B------:R-:W-:Y:S05]  /*2b40*/  BRA `(.L_x_13372) ;  /* 0x0000000000107947 */ /* 0x000fea0003800000 */
.L_x_13371:
[----:B------:R-:W0:Y:S02]  /*2b50*/  MUFU.RCP R47, R50 ;  /* 0x00000032002f7308 */ /* 0x000e240000001000 */
[----:B0-----:R-:W-:-:S04]  /*2b60*/  FFMA R0, R50, R47, -1 ;  /* 0xbf80000032007423 */ /* 0x001fc8000000002f */
[----:B------:R-:W-:-:S04]  /*2b70*/  FADD.FTZ R0, -R0, -RZ ;  /* 0x800000ff00007221 */ /* 0x000fc80000010100 */
[----:B------:R-:W-:-:S07]  /*2b80*/  FFMA R47, R47, R0, R47 ;  /* 0x000000002f2f7223 */ /* 0x000fce000000002f */
.L_x_13372:
[----:B------:R-:W-:Y:S05]  /*2b90*/  BSYNC B1 ;  /* 0x0000000000017941 */ /* 0x000fea0003800000 */
.L_x_13370:
[----:B------:R-:W-:Y:S01]  /*2ba0*/  HADD2.F32 R9, -RZ, R9.H1_H1 ;  /* 0x30000009ff097230 */ /* 0x000fe20000004100 */
[----:B------:R-:W-:Y:S01]  /*2bb0*/  MOV R45, 0x3bbb989d ;  /* 0x3bbb989d002d7802 */ /* 0x000fe20000000f00 */
[----:B------:R-:W-:Y:S01]  /*2bc0*/  IMAD.MOV.U32 R48, RZ, RZ, 0x437c0000 ;  /* 0x437c0000ff307424 */ /* 0x000fe200078e00ff */
[----:B------:R-:W-:Y:S01]  /*2bd0*/  BSSY B1, `(.L_x_13373) ;  /* 0x000001c000017945 */ /* 0x000fe20003800000 */
[----:B------:R-:W-:Y:S02]  /*2be0*/  HADD2.F32 R10, -RZ, R10.H1_H1 ;  /* 0x3000000aff0a7230 */ /* 0x000fe40000004100 */
        /* <DEDUP_REMOVED lines=18> */
[----:B------:R-:W-:Y:S02]  /*2d10*/  MOV R0, R48 ;  /* 0x0000003000007202 */ /* 0x000fe40000000f00 */
[----:B------:R-:W-:-:S07]  /*2d20*/  MOV R48, 0x2d40 ;  /* 0x00002d4000307802 */ /* 0x000fce0000000f00 */
[----:B-----5:R-:W-:Y:S05]  /*2d30*/  CALL.REL.NOINC `($__internal_315_$__cuda_sm20_rcp_rn_f32_slowpath) ;  /* 0x0000002c00007944 */ /* 0x020fea0003c00000 */
[----:B------:R-:W-:Y:S05]  /*2d40*/  BRA `(.L_x_13375) ;  /* 0x0000000000107947 */ /* 0x000fea0003800000 */
.L_x_13374:
[----:B------:R-:W0:Y:S02]  /*2d50*/  MUFU.RCP R47, R48 ;  /* 0x00000030002f7308 */ /* 0x000e240000001000 */
[----:B0-----:R-:W-:-:S04]  /*2d60*/  FFMA R0, R48, R47, -1 ;  /* 0xbf80000030007423 */ /* 0x001fc8000000002f */
[----:B------:R-:W-:-:S04]  /*2d70*/  FADD.FTZ R0, -R0, -RZ ;  /* 0x800000ff00007221 */ /* 0x000fc80000010100 */
[----:B------:R-:W-:-:S07]  /*2d80*/  FFMA R47, R47, R0, R47 ;  /* 0x000000002f2f7223 */ /* 0x000fce000000002f */
.L_x_13375:
[----:B------:R-:W-:Y:S05]  /*2d90*/  BSYNC B1 ;  /* 0x0000000000017941 */ /* 0x000fea0003800000 */
.L_x_13373:
[----:B------:R-:W-:Y:S01]  /*2da0*/  ISETP.GE.U32.AND P0, PT, R17, R40, PT ;  /* 0x000000281100720c */ /* 0x000fe20003f06070 */
[----:B------:R-:W-:Y:S01]  /*2db0*/  FADD R0, -R47, 1 ;  /* 0x3f8000002f007421 */ /* 0x000fe20000000100 */
[----:B------:R-:W0:Y:S01]  /*2dc0*/  S2R R12, SR_TID.X ;  /* 0x00000000000c7919 */ /* 0x000e220000002100 */
[----:B------:R-:W-:Y:S01]  /*2dd0*/  LOP3.LUT R16, R16, 0x2, RZ, 0xfc, !PT ;  /* 0x0000000210107812 */ /* 0x000fe200078efcff */
[----:B------:R-:W-:Y:S01]  /*2de0*/  HFMA2.MMA R52, -RZ, RZ, 3.7421875, 0 ;  /* 0x437c0000ff347435 */ /* 0x000fe200000001ff */
[----:B------:R-:W-:Y:S01]  /*2df0*/  ISETP.GE.U32.OR P1, PT, R36, R41, P0 ;  /* 0x000000292400720c */ /* 0x000fe20000726470 */
[----:B------:R-:W-:Y:S01]  /*2e00*/  FMUL R0, R0, R47 ;  /* 0x0000002f00007220 */ /* 0x000fe20000400000 */
[----:B------:R-:W-:Y:S01]  /*2e10*/  IMAD.MOV.U32 R49, RZ, RZ, 0x3bbb989d ;  /* 0x3bbb989dff317424 */ /* 0x000fe200078e00ff */
[----:B------:R-:W-:Y:S01]  /*2e20*/  ISETP.GE.U32.OR P0, PT, R16, R41, P0 ;  /* 0x000000291000720c */ /* 0x000fe20000706470 */
[----:B------:R-:W-:Y:S01]  /*2e30*/  FMUL R48, R38, R24 ;  /* 0x0000001826307220 */ /* 0x000fe20000400000 */
[----:B------:R-:W-:Y:S01]  /*2e40*/  FFMA R47, R9, R0, R47 ;  /* 0x00000000092f7223 */ /* 0x000fe2000000002f */
[----:B-----5:R-:W-:-:S02]  /*2e50*/  HADD2.F32 R0, -RZ, R26.H0_H0 ;  /* 0x2000001aff007230 */ /* 0x020fc40000004100 */
[----:B------:R-:W-:Y:S01]  /*2e60*/  FMUL R45, R39, R24 ;  /* 0x00000018272d7220 */ /* 0x000fe20000400000 */
[----:B------:R-:W-:Y:S01]  /*2e70*/  FADD R56, RZ, R39 ;  /* 0x00000027ff387221 */ /* 0x000fe20000000000 */
[----:B------:R-:W-:Y:S01]  /*2e80*/  FMUL R47, R10, R47 ;  /* 0x0000002f0a2f7220 */ /* 0x000fe20000400000 */
[----:B------:R-:W-:Y:S01]  /*2e90*/  ULDC.64 UR4, c[0x0][0x258] ;  /* 0x0000960000047ab9 */ /* 0x000fe20000000a00 */
[----:B------:R-:W-:Y:S01]  /*2ea0*/  FMUL R10, R0, -1.7020000219345092773 ;  /* 0xbfd9db23000a7820 */ /* 0x000fe20000400000 */
[----:B------:R-:W-:Y:S01]  /*2eb0*/  ULOP3.LUT UR4, UR4, 0xfffffffe, URZ, 0xc0, !UPT ;  /* 0xfffffffe04047892 */ /* 0x000fe2000f8ec03f */
[----:B------:R-:W-:Y:S01]  /*2ec0*/  @!P1 LEA R16, P2, R29, R22, 0x2 ;  /* 0x000000161d109211 */ /* 0x000fe200078410ff */
[----:B------:R-:W-:Y:S01]  /*2ed0*/  FMUL R50, R47, R24 ;  /* 0x000000182f327220 */ /* 0x000fe20000400000 */
[----:B------:R-:W-:Y:S01]  /*2ee0*/  FFMA.SAT R49, R10, R49, 0.5 ;  /* 0x3f0000000a317423 */ /* 0x000fe20000002031 */
[----:B------:R-:W-:Y:S01]  /*2ef0*/  @!P1 F2FP.BF16.F32.PACK_AB R9, R45, R48 ;  /* 0x000000302d09923e */ /* 0x000fe200000010ff */
[----:B------:R-:W-:Y:S01]  /*2f00*/  BSSY B1, `(.L_x_13376) ;  /* 0x0000033000017945 */ /* 0x000fe20003800000 */
[----:B------:R-:W-:Y:S01]  /*2f10*/  @!P1 LEA.HI.X R17, R29, R20, R37, 0x2, P2 ;  /* 0x000000141d119211 */ /* 0x000fe200010f1425 */
[----:B------:R-:W-:Y:S01]  /*2f20*/  FFMA.RM R49, R49, R52, 12582913 ;  /* 0x4b40000131317423 */ /* 0x000fe20000004034 */
[----:B------:R-:W-:Y:S01]  /*2f30*/  FADD R52, RZ, R38 ;  /* 0x00000026ff347221 */ /* 0x000fe20000000000 */
[----:B------:R-:W-:Y:S01]  /*2f40*/  FMNMX R38, R25, |R38|, !PT ;  /* 0x4000002619267209 */ /* 0x000fe20007800000 */
[----:B------:R-:W-:Y:S01]  /*2f50*/  FMUL R25, R0, 1.7020000219345092773 ;  /* 0x3fd9db2300197820 */ /* 0x000fe20000400000 */
[----:B------:R1:W-:Y:S01]  /*2f60*/  @!P1 STG.E desc[UR8][R16.64], R9 ;  /* 0x0000000910009986 */ /* 0x0003e2000c101908 */
[----:B------:R-:W-:Y:S01]  /*2f70*/  @!P0 IADD3 R51, P1, R29, R46, RZ ;  /* 0x0000002e1d338210 */ /* 0x000fe20007f3e0ff */
[----:B------:R-:W-:-:S04]  /*2f80*/  FMUL R29, R11, R24 ;  /* 0x000000180b1d7220 */ /* 0x000fc80000400000 */
[----:B------:R-:W-:Y:S01]  /*2f90*/  @!P0 IMAD.X R37, R37, 0x1, R44, P1 ;  /* 0x0000000125258824 */ /* 0x000fe200008e062c */
[----:B------:R-:W-:-:S04]  /*2fa0*/  @!P0 LEA R36, P1, R51, R22, 0x2 ;  /* 0x0000001633248211 */ /* 0x000fc800078210ff */
[----:B------:R-:W-:Y:S01]  /*2fb0*/  @!P0 LEA.HI.X R37, R51, R20, R37, 0x2, P1 ;  /* 0x0000001433258211 */ /* 0x000fe200008f1425 */
[C---:B-1----:R-:W-:Y:S01]  /*2fc0*/  FADD R9, R49.reuse, -12583039 ;  /* 0xcb40007f31097421 */ /* 0x042fe20000000000 */
[----:B0-----:R-:W-:Y:S02]  /*2fd0*/  SHF.R.U32.HI R16, RZ, 0x3, R12 ;  /* 0x00000003ff107819 */ /* 0x001fe4000001160c */
[----:B------:R-:W-:Y:S01]  /*2fe0*/  @!P0 F2FP.BF16.F32.PACK_AB R51, R50, R29 ;  /* 0x0000001d3233823e */ /* 0x000fe200000010ff */
[----:B------:R-:W-:Y:S01]  /*2ff0*/  FFMA R17, R10, 1.4426950216293334961, -R9 ;  /* 0x3fb8aa3b0a117823 */ /* 0x000fe20000000809 */
[----:B------:R-:W-:Y:S02]  /*3000*/  LOP3.LUT R9, R16, 0x1c, RZ, 0xc0, !PT ;  /* 0x0000001c10097812 */ /* 0x000fe400078ec0ff */
[----:B------:R-:W-:Y:S01]  /*3010*/  SHF.L.U32 R49, R49, 0x17, RZ ;  /* 0x0000001731317819 */ /* 0x000fe200000006ff */
[----:B------:R-:W-:Y:S01]  /*3020*/  FFMA R17, R10, 1.925963033500011079e-08, R17 ;  /* 0x32a570600a117823 */ /* 0x000fe20000000011 */
[----:B------:R-:W-:Y:S01]  /*3030*/  IADD3 R10, R9, R12, RZ ;  /* 0x0000000c090a7210 */ /* 0x000fe20007ffe0ff */
[----:B------:R0:W-:Y:S02]  /*3040*/  @!P0 STG.E desc[UR8][R36.64], R51 ;  /* 0x0000003324008986 */ /* 0x0001e4000c101908 */
[----:B------:R-:W1:Y:S02]  /*3050*/  MUFU.EX2 R54, R17 ;  /* 0x0000001100367308 */ /* 0x000e640000000800 */
[----:B------:R-:W-:-:S02]  /*3060*/  VIADD R16, R10, 0x2 ;  /* 0x000000020a107836 */ /* 0x000fc40000000000 */
[----:B0-----:R-:W-:Y:S01]  /*3070*/  FADD R36, R11, R52 ;  /* 0x000000340b247221 */ /* 0x001fe20000000000 */
[----:B------:R-:W-:Y:S02]  /*3080*/  FADD R52, R47, R56 ;  /* 0x000000382f347221 */ /* 0x000fe40000000000 */
[----:B------:R-:W-:Y:S02]  /*3090*/  LOP3.LUT R37, R16, 0x1f, RZ, 0xc0, !PT ;  /* 0x0000001f10257812 */ /* 0x000fe400078ec0ff */
[----:B------:R-:W-:Y:S01]  /*30a0*/  FMNMX R16, |R39|, R38, !PT ;  /* 0x0000002627107209 */ /* 0x000fe20007800200 */
[----:B-1----:R-:W-:Y:S02]  /*30b0*/  FFMA R54, R49, R54, 1 ;  /* 0x3f80000031367423 */ /* 0x002fe40000000036 */
[----:B------:R-:W0:Y:S01]  /*30c0*/  SHFL.IDX PT, R36, R36, R37, 0x1f ;  /* 0x00001f2524247589 */ /* 0x000e2200000e0000 */
[----:B------:R-:W-:Y:S01]  /*30d0*/  FMNMX R16, |R11|, R16, !PT ;  /* 0x000000100b107209 */ /* 0x000fe20007800200 */
[----:B------:R-:W-:-:S02]  /*30e0*/  VIADD R17, R54, 0x1800000 ;  /* 0x0180000036117836 */ /* 0x000fc40000000000 */
[----:B------:R1:W2:Y:S01]  /*30f0*/  SHFL.IDX PT, R52, R52, R37, 0x1f ;  /* 0x00001f2534347589 */ /* 0x0002a200000e0000 */
[----:B------:R-:W-:Y:S02]  /*3100*/  FMNMX R16, |R47|, R16, !PT ;  /* 0x000000102f107209 */ /* 0x000fe40007800200 */
[----:B------:R-:W-:Y:S02]  /*3110*/  LOP3.LUT R11, R17, 0x7f800000, RZ, 0xc0, !PT ;  /* 0x7f800000110b7812 */ /* 0x000fe400078ec0ff */
[----:B------:R-:W-:Y:S02]  /*3120*/  F2FP.BF16.F32.PACK_AB R17, R29, R48 ;  /* 0x000000301d11723e */ /* 0x000fe400000010ff */
[----:B------:R-:W-:Y:S02]  /*3130*/  ISETP.GT.U32.AND P0, PT, R11, 0x1ffffff, PT ;  /* 0x01ffffff0b00780c */ /* 0x000fe40003f04070 */
[----:B------:R-:W-:Y:S01]  /*3140*/  IADD3 R11, P1, R14, UR4, RZ ;  /* 0x000000040e0b7c10 */ /* 0x000fe2000ff3e0ff */
[----:B-1----:R-:W-:Y:S01]  /*3150*/  HADD2.F32 R37, -RZ, R4.H0_H0 ;  /* 0x20000004ff257230 */ /* 0x002fe20000004100 */
[----:B------:R-:W-:-:S02]  /*3160*/  F2FP.BF16.F32.PACK_AB R14, R50, R45 ;  /* 0x0000002d320e723e */ /* 0x000fc400000010ff */
[----:B------:R-:W-:Y:S01]  /*3170*/  IADD3.X R15, R15, UR5, RZ, P1, !PT ;  /* 0x000000050f0f7c10 */ /* 0x000fe20008ffe4ff */
[----:B0-----:R-:W-:Y:S01]  /*3180*/  FADD R5, R5, R36 ;  /* 0x0000002405057221 */ /* 0x001fe20000000000 */
[----:B--2---:R-:W-:-:S05]  /*3190*/  FADD R3, R3, R52 ;  /* 0x0000003403037221 */ /* 0x004fca0000000000 */
[----:B------:R-:W-:Y:S05]  /*31a0*/  @P0 BRA `(.L_x_13377) ;  /* 0x0000000000100947 */ /* 0x000fea0003800000 */
[----:B------:R-:W-:Y:S02]  /*31b0*/  MOV R0, R54 ;  /* 0x0000003600007202 */ /* 0x000fe40000000f00 */
[----:B------:R-:W-:-:S07]  /*31c0*/  MOV R48, 0x31e0 ;  /* 0x000031e000307802 */ /* 0x000fce0000000f00 */
[----:B------:R-:W-:Y:S05]  /*31d0*/  CALL.REL.NOINC `($__internal_315_$__cuda_sm20_rcp_rn_f32_slowpath) ;  /* 0x0000002400d87944 */ /* 0x000fea0003c00000 */
[----:B------:R-:W-:Y:S05]  /*31e0*/  BRA `(.L_x_13378) ;  /* 0x0000000000107947 */ /* 0x000fea0003800000 */
.L_x_13377:
[----:B------:R-:W0:Y:S02]  /*31f0*/  MUFU.RCP R47, R54 ;  /* 0x00000036002f7308 */ /* 0x000e240000001000 */
[----:B0-----:R-:W-:-:S04]  /*3200*/  FFMA R0, R54, R47, -1 ;  /* 0xbf80000036007423 */ /* 0x001fc8000000002f */
[----:B------:R-:W-:-:S04]  /*3210*/  FADD.FTZ R0, -R0, -RZ ;  /* 0x800000ff00007221 */ /* 0x000fc80000010100 */
[----:B------:R-:W-:-:S07]  /*3220*/  FFMA R47, R47, R0, R47 ;  /* 0x000000002f2f7223 */ /* 0x000fce000000002f */
.L_x_13378:
[----:B------:R-:W-:Y:S05]  /*3230*/  BSYNC B1 ;  /* 0x0000000000017941 */ /* 0x000fea0003800000 */
.L_x_13376:
        /* <DEDUP_REMOVED lines=20> */
[----:B------:R-:W-:Y:S01]  /*3380*/  FMUL R37, R37, R0 ;  /* 0x0000000025257220 */ /* 0x000fe20000400000 */
[----:B------:R-:W-:-:S09]  /*3390*/  FMUL R4, R26, 1.7020000219345092773 ;  /* 0x3fd9db231a047820 */ /* 0x000fd20000400000 */
[----:B------:R-:W-:Y:S05]  /*33a0*/  @P0 BRA `(.L_x_13380) ;  /* 0x0000000000100947 */ /* 0x000fea0003800000 */
[----:B------:R-:W-:Y:S01]  /*33b0*/  IMAD.MOV.U32 R0, RZ, RZ, R36 ;  /* 0x000000ffff007224 */ /* 0x000fe200078e0024 */
[----:B------:R-:W-:-:S07]  /*33c0*/  MOV R48, 0x33e0 ;  /* 0x000033e000307802 */ /* 0x000fce0000000f00 */
[----:B------:R-:W-:Y:S05]  /*33d0*/  CALL.REL.NOINC `($__internal_315_$__cuda_sm20_rcp_rn_f32_slowpath) ;  /* 0x0000002400587944 */ /* 0x000fea0003c00000 */
[----:B------:R-:W-:Y:S05]  /*33e0*/  BRA `(.L_x_13381) ;  /* 0x0000000000107947 */ /* 0x000fea0003800000 */
.L_x_13380:
[----:B------:R-:W0:Y:S02]  /*33f0*/  MUFU.RCP R47, R36 ;  /* 0x00000024002f7308 */ /* 0x000e240000001000 */
[----:B0-----:R-:W-:-:S04]  /*3400*/  FFMA R0, R36, R47, -1 ;  /* 0xbf80000024007423 */ /* 0x001fc8000000002f */
[----:B------:R-:W-:-:S04]  /*3410*/  FADD.FTZ R0, -R0, -RZ ;  /* 0x800000ff00007221 */ /* 0x000fc80000010100 */
[----:B------:R-:W-:-:S07]  /*3420*/  FFMA R47, R47, R0, R47 ;  /* 0x000000002f2f7223 */ /* 0x000fce000000002f */
.L_x_13381:
[----:B------:R-:W-:Y:S05]  /*3430*/  BSYNC B1 ;  /* 0x0000000000017941 */ /* 0x000fea0003800000 */
.L_x_13379:
        /* <DEDUP_REMOVED lines=25> */
[----:B------:R-:W-:Y:S05]  /*35d0*/  CALL.REL.NOINC `($__internal_315_$__cuda_sm20_rcp_rn_f32_slowpath) ;  /* 0x0000002000d87944 */ /* 0x000fea0003c00000 */
[----:B------:R-:W-:Y:S05]  /*35e0*/  BRA `(.L_x_13384) ;  /* 0x0000000000107947 */ /* 0x000fea0003800000 */
.L_x_13383:
[----:B------:R-:W0:Y:S02]  /*35f0*/  MUFU.RCP R47, R36 ;  /* 0x00000024002f7308 */ /* 0x000e240000001000 */
[----:B0-----:R-:W-:-:S04]  /*3600*/  FFMA R0, R36, R47, -1 ;  /* 0xbf80000024007423 */ /* 0x001fc8000000002f */
[----:B------:R-:W-:-:S04]  /*3610*/  FADD.FTZ R0, -R0, -RZ ;  /* 0x800000ff00007221 */ /* 0x000fc80000010100 */
[----:B------:R-:W-:-:S07]  /*3620*/  FFMA R47, R47, R0, R47 ;  /* 0x000000002f2f7223 */ /* 0x000fce000000002f */
.L_x_13384:
[----:B------:R-:W-:Y:S05]  /*3630*/  BSYNC B1 ;  /* 0x0000000000017941 */ /* 0x000fea0003800000 */
.L_x_13382:
        /* <DEDUP_REMOVED lines=25> */
[----:B------:R-:W-:Y:S05]  /*37d0*/  CALL.REL.NOINC `($__internal_315_$__cuda_sm20_rcp_rn_f32_slowpath) ;  /* 0x0000002000587944 */ /* 0x000fea0003c00000 */
[----:B------:R-:W-:Y:S05]  /*37e0*/  BRA `(.L_x_13387) ;  /* 0x0000000000107947 */ /* 0x000fea0003800000 */
.L_x_13386:
[----:B------:R-:W0:Y:S02]  /*37f0*/  MUFU.RCP R47, R36 ;  /* 0x00000024002f7308 */ /* 0x000e240000001000 */
[----:B0-----:R-:W-:-:S04]  /*3800*/  FFMA R0, R36, R47, -1 ;  /* 0xbf80000024007423 */ /* 0x001fc8000000002f */
[----:B------:R-:W-:-:S04]  /*3810*/  FADD.FTZ R0, -R0, -RZ ;  /* 0x800000ff00007221 */ /* 0x000fc80000010100 */
[----:B------:R-:W-:-:S07]  /*3820*/  FFMA R47, R47, R0, R47 ;  /* 0x000000002f2f7223 */ /* 0x000fce000000002f */
.L_x_13387:
[----:B------:R-:W-:Y:S05]  /*3830*/  BSYNC B1 ;  /* 0x0000000000017941 */ /* 0x000fea0003800000 */
.L_x_13385:
[----:B------:R-:W0:Y:S01]  /*3840*/  S2R R39, SR_TID.X ;  /* 0x0000000000277919 */ /* 0x000e220000002100 */
[----:B------:R-:W-:Y:S01]  /*3850*/  LOP3.LUT R0, R9, 0x3, RZ, 0xfc, !PT ;  /* 0x0000000309007812 */ /* 0x000fe200078efcff */
[----:B------:R-:W-:Y:S01]  /*3860*/  ULDC.64 UR4, c[0x0][0x258] ;  /* 0x0000960000047ab9 */ /* 0x000fe20000000a00 */
[----:B------:R-:W-:Y:S01]  /*3870*/  IADD3 R12, R12, 0x1d, -R9 ;  /* 0x0000001d0c0c7810 */ /* 0x000fe20007ffe809 */
[----:B------:R-:W-:Y:S01]  /*3880*/  UIADD3 UR4, UP0, UR4, 0x3f, URZ ;  /* 0x0000003f04047890 */ /* 0x000fe2000ff1e03f */
[----:B------:R-:W-:Y:S01]  /*3890*/  ISETP.GE.U32.AND P0, PT, R0, R41, PT ;  /* 0x000000290000720c */ /* 0x000fe20003f06070 */
[----:B------:R-:W-:Y:S01]  /*38a0*/  FADD R0, -R47, 1 ;  /* 0x3f8000002f007421 */ /* 0x000fe20000000100 */
[----:B------:R-:W-:Y:S01]  /*38b0*/  LOP3.LUT R13, R12, 0x1f, RZ, 0xc0, !PT ;  /* 0x0000001f0c0d7812 */ /* 0x000fe200078ec0ff */
[----:B------:R-:W-:Y:S01]  /*38c0*/  UIADD3.X UR6, URZ, UR5, URZ, UP0, !UPT ;  /* 0x000000053f067290 */ /* 0x000fe200087fe43f */
[----:B------:R-:W-:Y:S01]  /*38d0*/  FMNMX R38, R16, |R37|, !PT ;  /* 0x4000002510267209 */ /* 0x000fe20007800000 */
[----:B------:R-:W-:Y:S01]  /*38e0*/  FMUL R0, R0, R47 ;  /* 0x0000002f00007220 */ /* 0x000fe20000400000 */
[----:B------:R-:W-:Y:S01]  /*38f0*/  ISETP.GE.U32.OR P0, PT, R13, R40, P0 ;  /* 0x000000280d00720c */ /* 0x000fe20000706470 */
[----:B------:R-:W-:Y:S01]  /*3900*/  USHF.R.U32.HI UR7, URZ, 0x6, UR6 ;  /* 0x000000063f077899 */ /* 0x000fe20008011606 */
[----:B------:R-:W-:Y:S01]  /*3910*/  FADD R26, RZ, R29 ;  /* 0x0000001dff1a7221 */ /* 0x000fe20000000000 */
[----:B------:R-:W-:Y:S01]  /*3920*/  FFMA R0, R4, R0, R47 ;  /* 0x0000000004007223 */ /* 0x000fe2000000002f */
[----:B------:R-:W-:Y:S01]  /*3930*/  FADD R4, RZ, R37 ;  /* 0x00000025ff047221 */ /* 0x000fe20000000000 */
[----:B------:R-:W-:Y:S01]  /*3940*/  USHF.R.U64 UR4, UR4, 0x6, UR6 ;  /* 0x0000000604047899 */ /* 0x000fe20008001206 */
[----:B------:R-:W-:Y:S01]  /*3950*/  FMNMX R38, |R29|, R38, !PT ;  /* 0x000000261d267209 */ /* 0x000fe20007800200 */
[----:B------:R-:W-:Y:S01]  /*3960*/  FMUL R7, R7, R0 ;  /* 0x0000000007077220 */ /* 0x000fe20000400000 */
[----:B------:R-:W-:Y:S01]  /*3970*/  IADD3 R0, R10, 0x3, RZ ;  /* 0x000000030a007810 */ /* 0x000fe20007ffe0ff */
[----:B------:R-:W-:Y:S01]  /*3980*/  FMUL R36, R29, R24 ;  /* 0x000000181d247220 */ /* 0x000fe20000400000 */
[----:B------:R-:W-:Y:S01]  /*3990*/  FADD R33, R25, R4 ;  /* 0x0000000419217221 */ /* 0x000fe20000000000 */
[----:B------:R-:W-:Y:S01]  /*39a0*/  FADD R45, R7, R26 ;  /* 0x0000001a072d7221 */ /* 0x000fe20000000000 */
[----:B------:R-:W-:Y:S01]  /*39b0*/  LOP3.LUT R0, R0, 0x1f, RZ, 0xc0, !PT ;  /* 0x0000001f00007812 */ /* 0x000fe200078ec0ff */
[----:B------:R-:W1:Y:S01]  /*39c0*/  S2UR UR5, SR_CgaCtaId ;  /* 0x00000000000579c3 */ /* 0x000e620000008800 */
[C---:B------:R-:W-:Y:S01]  /*39d0*/  @!P0 LEA R10, P1, R11.reuse, R22, 0x2 ;  /* 0x000000160b0a8211 */ /* 0x040fe200078210ff */
[C---:B------:R-:W-:Y:S01]  /*39e0*/  IMAD R29, R30.reuse, UR7, RZ ;  /* 0x000000071e1d7c24 */ /* 0x040fe2000f8e02ff */
[C---:B------:R-:W-:Y:S01]  /*39f0*/  @!P0 IADD3 R13, P2, R11.reuse, R46, RZ ;  /* 0x0000002e0b0d8210 */ /* 0x040fe20007f5e0ff */
[----:B------:R2:W3:Y:S01]  /*3a00*/  SHFL.IDX PT, R4, R33, R0, 0x1f ;  /* 0x00001f0021047589 */ /* 0x0004e200000e0000 */
[----:B------:R-:W-:Y:S01]  /*3a10*/  @!P0 LEA.HI.X R11, R11, R20, R15, 0x2, P1 ;  /* 0x000000140b0b8211 */ /* 0x000fe200008f140f */
[----:B------:R-:W-:Y:S01]  /*3a20*/  IMAD R29, R31, UR4, R29 ;  /* 0x000000041f1d7c24 */ /* 0x000fe2000f8e021d */
[----:B------:R-:W-:Y:S01]  /*3a30*/  @!P0 LEA R12, P1, R13, R22, 0x2 ;  /* 0x000000160d0c8211 */ /* 0x000fe200078210ff */
[----:B------:R-:W-:Y:S01]  /*3a40*/  @!P0 IMAD.X R15, R15, 0x1, R44, P2 ;  /* 0x000000010f0f8824 */ /* 0x000fe200010e062c */
[----:B0-----:R-:W-:Y:S01]  /*3a50*/  SHF.R.U32.HI R22, RZ, 0x3, R39 ;  /* 0x00000003ff167819 */ /* 0x001fe20000011627 */
[----:B------:R0:W4:Y:S01]  /*3a60*/  SHFL.IDX PT, R16, R45, R0, 0x1f ;  /* 0x00001f002d107589 */ /* 0x00012200000e0000 */
[----:B------:R-:W-:Y:S01]  /*3a70*/  FMUL R37, R37, R24 ;  /* 0x0000001825257220 */ /* 0x000fe20000400000 */
[----:B------:R-:W-:Y:S01]  /*3a80*/  IMAD.WIDE.U32 R30, R30, UR4, RZ ;  /* 0x000000041e1e7c25 */ /* 0x000fe2000f8e00ff */
[----:B------:R-:W-:-:S03]  /*3a90*/  @!P0 LEA.HI.X R13, R13, R20, R15, 0x2, P1 ;  /* 0x000000140d0d8211 */ /* 0x000fc600008f140f */
[-C--:B------:R-:W-:Y:S01]  /*3aa0*/  FMUL R20, R25, R24.reuse ;  /* 0x0000001819147220 */ /* 0x080fe20000400000 */
[----:B--2---:R-:W-:Y:S01]  /*3ab0*/  FMUL R33, R7, R24 ;  /* 0x0000001807217220 */ /* 0x004fe20000400000 */
[----:B------:R-:W-:Y:S01]  /*3ac0*/  @!P0 F2FP.BF16.F32.PACK_AB R15, R36, R37 ;  /* 0x00000025240f823e */ /* 0x000fe200000010ff */
[----:B------:R-:W-:Y:S01]  /*3ad0*/  UMOV UR4, 0x400 ;  /* 0x0000040000047882 */ /* 0x000fe20000000000 */
[----:B------:R-:W-:Y:S01]  /*3ae0*/  IADD3 R31, R31, R29, RZ ;  /* 0x0000001d1f1f7210 */ /* 0x000fe20007ffe0ff */
[----:B------:R-:W-:Y:S01]  /*3af0*/  UIADD3 UR4, UR4, 0x20, URZ ;  /* 0x0000002004047890 */ /* 0x000fe2000fffe03f */
[----:B0-----:R-:W-:Y:S01]  /*3b00*/  LOP3.LUT R0, R22, 0x1ffffffc, RZ, 0xc0, !PT ;  /* 0x1ffffffc16007812 */ /* 0x001fe200078ec0ff */
[----:B------:R0:W-:Y:S01]  /*3b10*/  @!P0 STG.E desc[UR8][R10.64], R15 ;  /* 0x0000000f0a008986 */ /* 0x0001e2000c101908 */
[----:B------:R-:W-:Y:S01]  /*3b20*/  F2FP.BF16.F32.PACK_AB R37, R20, R37 ;  /* 0x000000251425723e */ /* 0x000fe200000010ff */
[----:B------:R-:W-:Y:S01]  /*3b30*/  ULDC.64 UR6, c[0x0][0x260] ;  /* 0x0000980000067ab9 */ /* 0x000fe20000000a00 */
[----:B------:R-:W-:Y:S01]  /*3b40*/  @!P0 F2FP.BF16.F32.PACK_AB R45, R33, R20 ;  /* 0x00000014212d823e */ /* 0x000fe200000010ff */
[----:B------:R-:W-:Y:S01]  /*3b50*/  IMAD.IADD R29, R39, 0x1, -R0 ;  /* 0x00000001271d7824 */ /* 0x000fe200078e0a00 */
[C---:B------:R-:W-:Y:S01]  /*3b60*/  LEA R46, P1, R30.reuse, R46, 0x5 ;  /* 0x0000002e1e2e7211 */ /* 0x040fe200078228ff */
[----:B-1----:R-:W-:Y:S01]  /*3b70*/  ULEA UR4, UR5, UR4, 0x18 ;  /* 0x0000000405047291 */ /* 0x002fe2000f8ec03f */
[----:B---3--:R-:W-:Y:S01]  /*3b80*/  FADD R4, R5, R4 ;  /* 0x0000000405047221 */ /* 0x008fe20000000000 */
[----:B------:R-:W-:Y:S01]  /*3b90*/  @!P0 STG.E desc[UR8][R12.64], R45 ;  /* 0x0000002d0c008986 */ /* 0x000fe2000c101908 */
[C---:B------:R-:W-:Y:S01]  /*3ba0*/  LOP3.LUT R20, R29.reuse, 0x1f, RZ, 0xc0, !PT ;  /* 0x0000001f1d147812 */ /* 0x040fe200078ec0ff */
[----:B------:R-:W-:Y:S01]  /*3bb0*/  ULOP3.LUT UR5, UR6, 0xfffffffe, URZ, 0xc0, !UPT ;  /* 0xfffffffe06057892 */ /* 0x000fe2000f8ec03f */
[----:B------:R-:W-:Y:S01]  /*3bc0*/  LEA.HI.X R30, R30, R44, R31, 0x5, P1 ;  /* 0x0000002c1e1e7211 */ /* 0x000fe200008f2c1f */
[C---:B0-----:R-:W-:Y:S01]  /*3bd0*/  VIADD R15, R29.reuse, 0x1e ;  /* 0x0000001e1d0f7836 */ /* 0x041fe20000000000 */
[----:B------:R-:W-:Y:S01]  /*3be0*/  IADD3 R10, R29, -0x1, RZ ;  /* 0xffffffff1d0a7810 */ /* 0x000fe20007ffe0ff */
[----:B----4-:R-:W-:Y:S01]  /*3bf0*/  FADD R5, R3, R16 ;  /* 0x0000001003057221 */ /* 0x010fe20000000000 */
[----:B------:R-:W-:Y:S01]  /*3c00*/  IADD3 R11, R29, 0x1d, RZ ;  /* 0x0000001d1d0b7810 */ /* 0x000fe20007ffe0ff */
[----:B------:R-:W-:Y:S01]  /*3c10*/  BSSY B0, `(.L_x_13388) ;  /* 0x0000090000007945 */ /* 0x000fe20003800000 */
[----:B------:R-:W-:-:S02]  /*3c20*/  LOP3.LUT R10, R10, 0x1f, RZ, 0xc0, !PT ;  /* 0x0000001f0a0a7812 */ /* 0x000fc400078ec0ff */
[----:B------:R-:W-:Y:S02]  /*3c30*/  LOP3.LUT R26, R11, 0x1f, RZ, 0xc0, !PT ;  /* 0x0000001f0b1a7812 */ /* 0x000fe400078ec0ff */
[----:B------:R-:W-:Y:S01]  /*3c40*/  LOP3.LUT R11, RZ, R46, RZ, 0x33, !PT ;  /* 0x0000002eff0b7212 */ /* 0x000fe200078e33ff */
[----:B------:R-:W-:Y:S01]  /*3c50*/  IMAD R10, R19, 0x21, R10 ;  /* 0x00000021130a7824 */ /* 0x000fe200078e020a */
[----:B------:R-:W-:Y:S01]  /*3c60*/  LOP3.LUT R22, R15, 0x1f, RZ, 0xc0, !PT ;  /* 0x0000001f0f167812 */ /* 0x000fe200078ec0ff */
[C---:B------:R-:W-:Y:S01]  /*3c70*/  IMAD R15, R19.reuse, 0x21, R20 ;  /* 0x00000021130f7824 */ /* 0x040fe200078e0214 */
[----:B------:R-:W-:Y:S01]  /*3c80*/  LEA R11, P1, R32, R11, 0x5 ;  /* 0x0000000b200b7211 */ /* 0x000fe200078228ff */
[C---:B------:R-:W-:Y:S01]  /*3c90*/  IMAD R26, R19.reuse, 0x21, R26 ;  /* 0x00000021131a7824 */ /* 0x040fe200078e021a */
[----:B------:R-:W-:Y:S01]  /*3ca0*/  LEA R20, R10, UR4, 0x2 ;  /* 0x000000040a147c11 */ /* 0x000fe2000f8e10ff */
[----:B------:R-:W-:Y:S01]  /*3cb0*/  IMAD R22, R19, 0x21, R22 ;  /* 0x0000002113167824 */ /* 0x000fe200078e0216 */
[----:B------:R-:W-:-:S02]  /*3cc0*/  LOP3.LUT R10, RZ, R30, RZ, 0x33, !PT ;  /* 0x0000001eff0a7212 */ /* 0x000fc400078e33ff */
[----:B------:R-:W-:Y:S02]  /*3cd0*/  ISETP.GT.U32.AND P0, PT, R11, -0x21, PT ;  /* 0xffffffdf0b00780c */ /* 0x000fe40003f04070 */
[----:B------:R-:W-:Y:S01]  /*3ce0*/  LEA R15, R15, UR4, 0x2 ;  /* 0x000000040f0f7c11 */ /* 0x000fe2000f8e10ff */
[----:B------:R-:W-:Y:S01]  /*3cf0*/  IMAD.X R10, RZ, RZ, R10, P1 ;  /* 0x000000ffff0a7224 */ /* 0x000fe200008e060a */
[----:B------:R-:W-:Y:S02]  /*3d00*/  LEA R22, R22, UR4, 0x2 ;  /* 0x0000000416167c11 */ /* 0x000fe4000f8e10ff */
[----:B------:R-:W-:Y:S01]  /*3d10*/  LEA R26, R26, UR4, 0x2 ;  /* 0x000000041a1a7c11 */ /* 0x000fe2000f8e10ff */
[----:B------:R0:W-:Y:S01]  /*3d20*/  STS [R15], R8 ;  /* 0x000000080f007388 */ /* 0x0001e20000000800 */
[----:B------:R-:W-:Y:S02]  /*3d30*/  ISETP.GT.U32.AND.EX P0, PT, R10, -0x1, PT, P0 ;  /* 0xffffffff0a00780c */ /* 0x000fe40003f04100 */
[----:B------:R-:W-:Y:S01]  /*3d40*/  FMNMX R38, |R25|, R38, !PT ;  /* 0x0000002619267209 */ /* 0x000fe20007800200 */
[----:B------:R1:W-:Y:S01]  /*3d50*/  STS [R20], R28 ;  /* 0x0000001c14007388 */ /* 0x0003e20000000800 */
[----:B------:R-:W-:-:S02]  /*3d60*/  SEL R11, R11, 0xffffffdf, P0 ;  /* 0xffffffdf0b0b7807 */ /* 0x000fc40000000000 */
[----:B------:R-:W-:Y:S01]  /*3d70*/  ISETP.GE.U32.AND P0, PT, R42, R40, PT ;  /* 0x000000282a00720c */ /* 0x000fe20003f06070 */
[----:B------:R1:W-:Y:S01]  /*3d80*/  STS [R22], R17 ;  /* 0x0000001116007388 */ /* 0x0003e20000000800 */
[----:B------:R-:W-:Y:S02]  /*3d90*/  LOP3.LUT R11, RZ, R11, RZ, 0x33, !PT ;  /* 0x0000000bff0b7212 */ /* 0x000fe400078e33ff */
[----:B------:R-:W-:Y:S01]  /*3da0*/  MOV R3, UR7 ;  /* 0x0000000700037c02 */ /* 0x000fe20008000f00 */
[----:B------:R1:W-:Y:S01]  /*3db0*/  STS [R26], R37 ;  /* 0x000000251a007388 */ /* 0x0003e20000000800 */
[----:B------:R-:W-:Y:S01]  /*3dc0*/  FMNMX R7, |R7|, R38, !PT ;  /* 0x0000002607077209 */ /* 0x000fe20007800200 */
[----:B0-----:R-:W-:Y:S01]  /*3dd0*/  IMAD.IADD R8, R11, 0x1, -R42 ;  /* 0x000000010b087824 */ /* 0x001fe200078e0a2a */
[----:B------:R-:W-:Y:S01]  /*3de0*/  F2FP.BF16.F32.PACK_AB R25, R33, R36 ;  /* 0x000000242119723e */ /* 0x000fe200000010ff */
[----:B------:R-:W-:Y:S06]  /*3df0*/  BAR.SYNC.DEFER_BLOCKING 0x0 ;  /* 0x0000000000007b1d */ /* 0x000fec0000010000 */
[----:B-1----:R-:W-:Y:S05]  /*3e00*/  @P0 BRA `(.L_x_13389) ;  /* 0x0000000400c00947 */ /* 0x002fea0003800000 */
[----:B------:R-:W-:Y:S01]  /*3e10*/  VIADD R16, R8, 0xffffffff ;  /* 0xffffffff08107836 */ /* 0x000fe20000000000 */
[----:B------:R-:W-:Y:S01]  /*3e20*/  MOV R10, UR6 ;  /* 0x00000006000a7c02 */ /* 0x000fe20008000f00 */
[----:B------:R-:W-:Y:S01]  /*3e30*/  BSSY B1, `(.L_x_13390) ;  /* 0x0000044000017945 */ /* 0x000fe20003800000 */
[--C-:B------:R-:W-:Y:S01]  /*3e40*/  SHF.R.U32.HI R12, RZ, 0x1, R3.reuse ;  /* 0x00000001ff0c7819 */ /* 0x100fe20000011603 */
[----:B------:R-:W-:Y:S01]  /*3e50*/  HFMA2.MMA R30, -RZ, RZ, 0, 0 ;  /* 0x00000000ff1e7435 */ /* 0x000fe200000001ff */
[----:B------:R-:W-:Y:S01]  /*3e60*/  ISETP.GE.U32.AND P2, PT, R16, 0x3, PT ;  /* 0x000000031000780c */ /* 0x000fe20003f46070 */
[----:B------:R-:W-:Y:S01]  /*3e70*/  IMAD.MOV.U32 R38, RZ, RZ, R42 ;  /* 0x000000ffff267224 */ /* 0x000fe200078e002a */
[----:B------:R-:W-:Y:S01]  /*3e80*/  SHF.R.U64 R10, R10, 0x1, R3 ;  /* 0x000000010a0a7819 */ /* 0x000fe20000001203 */
[----:B------:R-:W-:Y:S01]  /*3e90*/  IMAD R13, R12, R43, RZ ;  /* 0x0000002b0c0d7224 */ /* 0x000fe200078e02ff */
[----:B------:R-:W-:-:S03]  /*3ea0*/  LOP3.LUT R31, R8, 0x3, RZ, 0xc0, !PT ;  /* 0x00000003081f7812 */ /* 0x000fc600078ec0ff */
[----:B------:R-:W-:Y:S01]  /*3eb0*/  IMAD.WIDE.U32 R10, R10, R43, RZ ;  /* 0x0000002b0a0a7225 */ /* 0x000fe200078e00ff */
[----:B------:R-:W-:-:S03]  /*3ec0*/  ISETP.NE.AND P1, PT, R31, RZ, PT ;  /* 0x000000ff1f00720c */ /* 0x000fc60003f25270 */
[----:B------:R-:W-:Y:S01]  /*3ed0*/  IMAD.MOV.U32 R44, RZ, RZ, R10 ;  /* 0x000000ffff2c7224 */ /* 0x000fe200078e000a */
[----:B------:R-:W-:Y:S01]  /*3ee0*/  IADD3 R46, R11, R13, RZ ;  /* 0x0000000d0b2e7210 */ /* 0x000fe20007ffe0ff */
[----:B------:R-:W-:Y:S08]  /*3ef0*/  @!P2 BRA `(.L_x_13391) ;  /* 0x0000000000dca947 */ /* 0x000ff00003800000 */
[----:B------:R-:W0:Y:S01]  /*3f00*/  LDC R3, c[0x0][0x264] ;  /* 0x00009900ff037b82 */ /* 0x000e220000000800 */
[----:B------:R-:W-:Y:S01]  /*3f10*/  IADD3 R32, R8, -R31, RZ ;  /* 0x8000001f08207210 */ /* 0x000fe20007ffe0ff */
[----:B------:R-:W-:Y:S01]  /*3f20*/  IMAD.MOV.U32 R30, RZ, RZ, RZ ;  /* 0x000000ffff1e7224 */ /* 0x000fe200078e00ff */
[----:B------:R-:W-:-:S07]  /*3f30*/  MOV R38, R42 ;  /* 0x0000002a00267202 */ /* 0x000fce0000000f00 */
.L_x_13392:
[C---:B------:R-:W-:Y:S01]  /*3f40*/  LOP3.LUT R16, R29.reuse, 0x1f, RZ, 0xc0, !PT ;  /* 0x0000001f1d107812 */ /* 0x040fe200078ec0ff */
[C---:B------:R-:W-:Y:S01]  /*3f50*/  VIADD R10, R29.reuse, 0xffffffff ;  /* 0xffffffff1d0a7836 */ /* 0x040fe20000000000 */
[C---:B------:R-:W-:Y:S01]  /*3f60*/  IADD3 R36, R29.reuse, 0x1d, RZ ;  /* 0x0000001d1d247810 */ /* 0x040fe20007ffe0ff */
[----:B------:R-:W-:Y:S01]  /*3f70*/  VIADD R12, R29, 0x1e ;  /* 0x0000001e1d0c7836 */ /* 0x000fe20000000000 */
[----:B------:R-:W-:Y:S01]  /*3f80*/  ISETP.GE.U32.AND P2, PT, R16, R41, PT ;  /* 0x000000291000720c */ /* 0x000fe20003f46070 */
[----:B------:R-:W-:Y:S01]  /*3f90*/  VIADD R32, R32, 0xfffffffc ;  /* 0xfffffffc20207836 */ /* 0x000fe20000000000 */
[----:B------:R-:W-:Y:S02]  /*3fa0*/  LOP3.LUT R13, R10, 0x1f, RZ, 0xc0, !PT ;  /* 0x0000001f0a0d7812 */ /* 0x000fe400078ec0ff */
[----:B------:R-:W-:Y:S01]  /*3fb0*/  LOP3.LUT R28, R12, 0x1f, RZ, 0xc0, !PT ;  /* 0x0000001f0c1c7812 */ /* 0x000fe200078ec0ff */
[----:B------:R-:W-:Y:S01]  /*3fc0*/  IMAD R12, R19, 0x21, R38 ;  /* 0x00000021130c7824 */ /* 0x000fe200078e0226 */
[----:B------:R-:W-:-:S02]  /*3fd0*/  LOP3.LUT R36, R36, 0x1f, RZ, 0xc0, !PT ;  /* 0x0000001f24247812 */ /* 0x000fc400078ec0ff */
[----:B------:R-:W-:Y:S02]  /*3fe0*/  ISETP.GE.U32.AND P5, PT, R28, R41, PT ;  /* 0x000000291c00720c */ /* 0x000fe40003fa6070 */
[----:B------:R-:W-:Y:S02]  /*3ff0*/  LEA R29, R12, UR4, 0x2 ;  /* 0x000000040c1d7c11 */ /* 0x000fe4000f8e10ff */
[----:B------:R-:W-:Y:S02]  /*4000*/  IADD3 R30, R30, 0x4, RZ ;  /* 0x000000041e1e7810 */ /* 0x000fe40007ffe0ff */
[----:B------:R-:W-:Y:S01]  /*4010*/  @!P2 IADD3 R16, P3, R16, R44, RZ ;  /* 0x0000002c1010a210 */ /* 0x000fe20007f7e0ff */
[----:B------:R-:W1:Y:S01]  /*4020*/  @!P2 LDS R33, [R29] ;  /* 0x000000001d21a984 */ /* 0x000e620000000800 */
[----:B------:R-:W-:Y:S02]  /*4030*/  IADD3 R44, P6, R44, UR5, RZ ;  /* 0x000000052c2c7c10 */ /* 0x000fe4000ffde0ff */
[----:B------:R-:W-:-:S02]  /*4040*/  @!P2 IADD3.X R11, RZ, R46, RZ, P3, !PT ;  /* 0x0000002eff0ba210 */ /* 0x000fc40001ffe4ff */
[----:B------:R-:W-:Y:S01]  /*4050*/  ISETP.GE.U32.AND P3, PT, R13, R41, PT ;  /* 0x000000290d00720c */ /* 0x000fe20003f66070 */
[----:B0-----:R-:W-:Y:S01]  /*4060*/  IMAD.X R46, R46, 0x1, R3, P6 ;  /* 0x000000012e2e7824 */ /* 0x001fe200030e0603 */
[C---:B------:R-:W-:Y:S01]  /*4070*/  @!P2 LEA R10, P4, R16.reuse, R23, 0x2 ;  /* 0x00000017100aa211 */ /* 0x040fe200078810ff */
[----:B------:R-:W-:Y:S03]  /*4080*/  @!P5 LDS R39, [R29+0x8] ;  /* 0x000008001d27d984 */ /* 0x000fe60000000800 */
[----:B------:R-:W-:Y:S02]  /*4090*/  @!P2 LEA.HI.X R11, R16, R21, R11, 0x2, P4 ;  /* 0x00000015100ba211 */ /* 0x000fe400020f140b */
[----:B------:R-:W-:-:S05]  /*40a0*/  ISETP.GE.U32.AND P4, PT, R36, R41, PT ;  /* 0x000000292400720c */ /* 0x000fca0003f86070 */
[----:B------:R-:W0:Y:S01]  /*40b0*/  @!P3 LDS R37, [R29+0x4] ;  /* 0x000004001d25b984 */ /* 0x000e220000000800 */
[----:B------:R-:W-:-:S04]  /*40c0*/  @!P3 IADD3 R16, P6, R13, R44, RZ ;  /* 0x0000002c0d10b210 */ /* 0x000fc80007fde0ff */
[----:B------:R-:W-:Y:S02]  /*40d0*/  @!P3 IADD3.X R13, RZ, R46, RZ, P6, !PT ;  /* 0x0000002eff0db210 */ /* 0x000fe400037fe4ff */
[C---:B------:R-:W-:Y:S01]  /*40e0*/  @!P3 LEA R12, P6, R16.reuse, R23, 0x2 ;  /* 0x00000017100cb211 */ /* 0x040fe200078c10ff */
[----:B------:R2:W3:Y:S03]  /*40f0*/  @!P4 LDS R45, [R29+0xc] ;  /* 0x00000c001d2dc984 */ /* 0x0004e60000000800 */
[----:B------:R-:W-:Y:S02]  /*4100*/  @!P3 LEA.HI.X R13, R16, R21, R13, 0x2, P6 ;  /* 0x00000015100db211 */ /* 0x000fe400030f140d */
[----:B------:R-:W-:-:S05]  /*4110*/  IADD3 R44, P6, R44, UR5, RZ ;  /* 0x000000052c2c7c10 */ /* 0x000fca000ffde0ff */
[----:B------:R-:W-:Y:S01]  /*4120*/  IMAD.X R46, R46, 0x1, R3, P6 ;  /* 0x000000012e2e7824 */ /* 0x000fe200030e0603 */
[----:B------:R-:W-:Y:S01]  /*4130*/  @!P5 IADD3 R28, P6, R28, R44, RZ ;  /* 0x0000002c1c1cd210 */ /* 0x000fe20007fde0ff */
[----:B-1----:R-:W-:Y:S03]  /*4140*/  @!P2 STG.E desc[UR8][R10.64], R33 ;  /* 0x000000210a00a986 */ /* 0x002fe6000c101908 */
[----:B------:R-:W-:Y:S02]  /*4150*/  @!P5 IADD3.X R17, RZ, R46, RZ, P6, !PT ;  /* 0x0000002eff11d210 */ /* 0x000fe400037fe4ff */
[----:B------:R-:W-:-:S04]  /*4160*/  @!P5 LEA R16, P6, R28, R23, 0x2 ;  /* 0x000000171c10d211 */ /* 0x000fc800078c10ff */
[----:B------:R-:W-:Y:S02]  /*4170*/  @!P5 LEA.HI.X R17, R28, R21, R17, 0x2, P6 ;  /* 0x000000151c11d211 */ /* 0x000fe400030f1411 */
[----:B------:R-:W-:-:S04]  /*4180*/  IADD3 R47, P6, R44, UR5, RZ ;  /* 0x000000052c2f7c10 */ /* 0x000fc8000ffde0ff */
[----:B------:R-:W-:Y:S01]  /*4190*/  IADD3 R44, P2, R47, UR5, RZ ;  /* 0x000000052f2c7c10 */ /* 0x000fe2000ff5e0ff */
[--C-:B------:R-:W-:Y:S01]  /*41a0*/  IMAD.X R46, R46, 0x1, R3.reuse, P6 ;  /* 0x000000012e2e7824 */ /* 0x100fe200030e0603 */
[----:B------:R-:W-:Y:S01]  /*41b0*/  @!P4 IADD3 R38, P6, R36, R47, RZ ;  /* 0x0000002f2426c210 */ /* 0x000fe20007fde0ff */
[----:B0-----:R-:W-:Y:S01]  /*41c0*/  @!P3 STG.E desc[UR8][R12.64], R37 ;  /* 0x000000250c00b986 */ /* 0x001fe2000c101908 */
[----:B------:R-:W-:Y:S02]  /*41d0*/  ISETP.NE.AND P3, PT, R32, RZ, PT ;  /* 0x000000ff2000720c */ /* 0x000fe40003f65270 */
[----:B--2---:R-:W-:Y:S01]  /*41e0*/  @!P4 IADD3.X R29, RZ, R46, RZ, P6, !PT ;  /* 0x0000002eff1dc210 */ /* 0x004fe200037fe4ff */
[----:B------:R-:W-:Y:S01]  /*41f0*/  @!P5 STG.E desc[UR8][R16.64], R39 ;  /* 0x000000271000d986 */ /* 0x000fe2000c101908 */
[----:B------:R-:W-:Y:S01]  /*4200*/  @!P4 LEA R28, P6, R38, R23, 0x2 ;  /* 0x00000017261cc211 */ /* 0x000fe200078c10ff */
[----:B------:R-:W-:-:S03]  /*4210*/  IMAD.X R46, R46, 0x1, R3, P2 ;  /* 0x000000012e2e7824 */ /* 0x000fc600010e0603 */
[----:B------:R-:W-:Y:S01]  /*4220*/  @!P4 LEA.HI.X R29, R38, R21, R29, 0x2, P6 ;  /* 0x00000015261dc211 */ /* 0x000fe200030f141d */
[----:B------:R-:W-:-:S04]  /*4230*/  IMAD.IADD R38, R42, 0x1, R30 ;  /* 0x000000012a267824 */ /* 0x000fc800078e021e */
[----:B---3--:R0:W-:Y:S02]  /*4240*/  @!P4 STG.E desc[UR8][R28.64], R45 ;  /* 0x0000002d1c00c986 */ /* 0x0081e4000c101908 */
[----:B0-----:R-:W-:Y:S01]  /*4250*/  IADD3 R29, R36, 0x1f, RZ ;  /* 0x0000001f241d7810 */ /* 0x001fe20007ffe0ff */
[----:B------:R-:W-:Y:S06]  /*4260*/  @P3 BRA `(.L_x_13392) ;  /* 0xfffffffc00343947 */ /* 0x000fec000383ffff */
.L_x_13391:
[----:B------:R-:W-:Y:S05]  /*4270*/  BSYNC B1 ;  /* 0x0000000000017941 */ /* 0x000fea0003800000 */
.L_x_13390:
        /* <DEDUP_REMOVED lines=15> */
.L_x_13394:
[----:B------:R-:W-:Y:S05]  /*4370*/  BSYNC B1 ;  /* 0x0000000000017941 */ /* 0x000fea0003800000 */
.L_x_13393:
        /* <DEDUP_REMOVED lines=25> */
.L_x_13389:
[----:B------:R-:W-:Y:S05]  /*4510*/  BSYNC B0 ;  /* 0x0000000000007941 */ /* 0x000fea0003800000 */
.L_x_13388:
[----:B------:R-:W-:Y:S01]  /*4520*/  BAR.SYNC.DEFER_BLOCKING 0x0 ;  /* 0x0000000000007b1d */ /* 0x000fe20000010000 */
[----:B------:R-:W-:Y:S02]  /*4530*/  LOP3.LUT R43, R43, 0x1, RZ, 0xfc, !PT ;  /* 0x000000012b2b7812 */ /* 0x000fe400078efcff */
[----:B------:R-:W-:-:S03]  /*4540*/  SHF.R.U32.HI R12, RZ, 0x1, R3 ;  /* 0x00000001ff0c7819 */ /* 0x000fc60000011603 */
[----:B------:R-:W-:Y:S01]  /*4550*/  ULDC UR6, c[0x0][0x260] ;  /* 0x0000980000067ab9 */ /* 0x000fe20000000800 */
[----:B------:R-:W-:Y:S01]  /*4560*/  BSSY B0, `(.L_x_13395) ;  /* 0x0000079000007945 */ /* 0x000fe20003800000 */
[----:B01----:R-:W-:-:S04]  /*4570*/  MOV R10, UR6 ;  /* 0x00000006000a7c02 */ /* 0x003fc80008000f00 */
[----:B------:R-:W-:-:S05]  /*4580*/  SHF.R.U64 R10, R10, 0x1, R3 ;  /* 0x000000010a0a7819 */ /* 0x000fca0000001203 */
[C---:B------:R-:W-:Y:S01]  /*4590*/  IMAD.WIDE.U32 R10, R43.reuse, R10, RZ ;  /* 0x0000000a2b0a7225 */ /* 0x040fe200078e00ff */
[----:B------:R0:W-:Y:S04]  /*45a0*/  STS [R15], R6 ;  /* 0x000000060f007388 */ /* 0x0001e80000000800 */
[----:B------:R1:W-:Y:S04]  /*45b0*/  STS [R20], R27 ;  /* 0x0000001b14007388 */ /* 0x0003e80000000800 */
[----:B------:R1:W-:Y:S01]  /*45c0*/  STS [R22], R14 ;  /* 0x0000000e16007388 */ /* 0x0003e20000000800 */
[----:B0-----:R-:W-:-:S03]  /*45d0*/  IMAD R6, R43, R12, R11 ;  /* 0x0000000c2b067224 */ /* 0x001fc600078e020b */
[----:B------:R1:W-:Y:S01]  /*45e0*/  STS [R26], R25 ;  /* 0x000000191a007388 */ /* 0x0003e20000000800 */
[----:B------:R-:W-:Y:S06]  /*45f0*/  BAR.SYNC.DEFER_BLOCKING 0x0 ;  /* 0x0000000000007b1d */ /* 0x000fec0000010000 */
[----:B------:R-:W-:Y:S05]  /*4600*/  @P0 BRA `(.L_x_13396) ;  /* 0x0000000400b80947 */ /* 0x000fea0003800000 */
[C---:B------:R-:W-:Y:S01]  /*4610*/  VIADD R11, R8.reuse, 0xffffffff ;  /* 0xffffffff080b7836 */ /* 0x040fe20000000000 */
[----:B------:R-:W-:Y:S01]  /*4620*/  LOP3.LUT R15, R8, 0x3, RZ, 0xc0, !PT ;  /* 0x00000003080f7812 */ /* 0x000fe200078ec0ff */
[----:B-1----:R-:W-:Y:S01]  /*4630*/  IMAD.MOV.U32 R22, RZ, RZ, R6 ;  /* 0x000000ffff167224 */ /* 0x002fe200078e0006 */
[----:B------:R-:W-:Y:S01]  /*4640*/  BSSY B1, `(.L_x_13397) ;  /* 0x0000041000017945 */ /* 0x000fe20003800000 */
[----:B------:R-:W-:Y:S01]  /*4650*/  HFMA2.MMA R6, -RZ, RZ, 0, 0 ;  /* 0x00000000ff067435 */ /* 0x000fe200000001ff */
[----:B------:R-:W-:Y:S01]  /*4660*/  ISETP.GE.U32.AND P1, PT, R11, 0x3, PT ;  /* 0x000000030b00780c */ /* 0x000fe20003f26070 */
[----:B------:R-:W-:Y:S01]  /*4670*/  IMAD.MOV.U32 R14, RZ, RZ, R42 ;  /* 0x000000ffff0e7224 */ /* 0x000fe200078e002a */
[----:B------:R-:W-:Y:S02]  /*4680*/  ISETP.NE.AND P0, PT, R15, RZ, PT ;  /* 0x000000ff0f00720c */ /* 0x000fe40003f05270 */
[----:B------:R-:W-:-:S09]  /*4690*/  MOV R20, R10 ;  /* 0x0000000a00147202 */ /* 0x000fd20000000f00 */
[----:B------:R-:W-:Y:S05]  /*46a0*/  @!P1 BRA `(.L_x_13398) ;  /* 0x0000000000e89947 */ /* 0x000fea0003800000 */
[----:B------:R-:W0:Y:S01]  /*46b0*/  S2R R3, SR_TID.X ;  /* 0x0000000000037919 */ /* 0x000e220000002100 */
[----:B------:R-:W1:Y:S01]  /*46c0*/  LDC R30, c[0x0][0x264] ;  /* 0x00009900ff1e7b82 */ /* 0x000e620000000800 */
[----:B------:R-:W-:Y:S01]  /*46d0*/  IADD3 R8, R8, -R15, RZ ;  /* 0x8000000f08087210 */ /* 0x000fe20007ffe0ff */
[----:B------:R-:W-:Y:S01]  /*46e0*/  IMAD.MOV.U32 R6, RZ, RZ, RZ ;  /* 0x000000ffff067224 */ /* 0x000fe200078e00ff */
[----:B------:R-:W-:Y:S01]  /*46f0*/  MOV R14, R42 ;  /* 0x0000002a000e7202 */ /* 0x000fe20000000f00 */
[----:B0-----:R-:W-:-:S07]  /*4700*/  IMAD.IADD R2, R3, 0x1, -R0 ;  /* 0x0000000103027824 */ /* 0x001fce00078e0a00 */
.L_x_13399:
[C---:B0-----:R-:W-:Y:S01]  /*4710*/  LOP3.LUT R12, R2.reuse, 0x1f, RZ, 0xc0, !PT ;  /* 0x0000001f020c7812 */ /* 0x041fe200078ec0ff */
[C---:B------:R-:W-:Y:S01]  /*4720*/  VIADD R10, R2.reuse, 0x1d ;  /* 0x0000001d020a7836 */ /* 0x040fe20000000000 */
[----:B------:R-:W-:Y:S01]  /*4730*/  IADD3 R3, R2, -0x1, RZ ;  /* 0xffffffff02037810 */ /* 0x000fe20007ffe0ff */
[----:B------:R-:W-:Y:S01]  /*4740*/  VIADD R8, R8, 0xfffffffc ;  /* 0xfffffffc08087836 */ /* 0x000fe20000000000 */
[----:B------:R-:W-:Y:S02]  /*4750*/  IADD3 R2, R2, 0x1e, RZ ;  /* 0x0000001e02027810 */ /* 0x000fe40007ffe0ff */
[----:B------:R-:W-:Y:S01]  /*4760*/  LOP3.LUT R13, R3, 0x1f, RZ, 0xc0, !PT ;  /* 0x0000001f030d7812 */ /* 0x000fe200078ec0ff */
[----:B-1----:R-:W-:Y:S01]  /*4770*/  IMAD.MOV.U32 R3, RZ, RZ, R30 ;  /* 0x000000ffff037224 */ /* 0x002fe200078e001e */
        /* <DEDUP_REMOVED lines=8> */
[----:B------:R-:W-:Y:S01]  /*4800*/  IADD3 R6, R6, 0x4, RZ ;  /* 0x0000000406067810 */ /* 0x000fe20007ffe0ff */
[----:B------:R-:W0:Y:S01]  /*4810*/  @!P4 LDS R25, [R26] ;  /* 0x000000001a19c984 */ /* 0x000e220000000800 */
[----:B------:R-:W-:-:S02]  /*4820*/  @!P4 IADD3 R12, P6, R12, R20, RZ ;  /* 0x000000140c0cc210 */ /* 0x000fc40007fde0ff */
[----:B------:R-:W-:Y:S01]  /*4830*/  IADD3 R20, P5, R20, UR5, RZ ;  /* 0x0000000514147c10 */ /* 0x000fe2000ffbe0ff */
[----:B------:R-:W1:Y:S01]  /*4840*/  @!P3 LDS R29, [R26+0x4] ;  /* 0x000004001a1db984 */ /* 0x000e620000000800 */
[----:B------:R-:W-:Y:S02]  /*4850*/  @!P4 IADD3.X R2, RZ, R22, RZ, P6, !PT ;  /* 0x00000016ff02c210 */ /* 0x000fe400037fe4ff */
[----:B------:R-:W-:Y:S01]  /*4860*/  @!P4 LEA R10, P6, R12, R23, 0x2 ;  /* 0x000000170c0ac211 */ /* 0x000fe200078c10ff */
[----:B------:R-:W2:Y:S01]  /*4870*/  @!P2 LDS R31, [R26+0x8] ;  /* 0x000008001a1fa984 */ /* 0x000ea20000000800 */
[----:B------:R-:W-:Y:S02]  /*4880*/  IMAD.X R22, R22, 0x1, R3, P5 ;  /* 0x0000000116167824 */ /* 0x000fe400028e0603 */
[----:B------:R-:W-:Y:S01]  /*4890*/  @!P4 LEA.HI.X R11, R12, R21, R2, 0x2, P6 ;  /* 0x000000150c0bc211 */ /* 0x000fe200030f1402 */
[----:B------:R3:W4:Y:S01]  /*48a0*/  @!P1 LDS R33, [R26+0xc] ;  /* 0x00000c001a219984 */ /* 0x0007220000000800 */
[----:B------:R-:W-:-:S02]  /*48b0*/  @!P3 IADD3 R2, P5, R13, R20, RZ ;  /* 0x000000140d02b210 */ /* 0x000fc40007fbe0ff */
[----:B------:R-:W-:Y:S02]  /*48c0*/  IADD3 R20, P6, R20, UR5, RZ ;  /* 0x0000000514147c10 */ /* 0x000fe4000ffde0ff */
[----:B------:R-:W-:Y:S02]  /*48d0*/  @!P3 IADD3.X R13, RZ, R22, RZ, P5, !PT ;  /* 0x00000016ff0db210 */ /* 0x000fe40002ffe4ff */
[----:B------:R-:W-:Y:S01]  /*48e0*/  @!P3 LEA R12, P5, R2, R23, 0x2 ;  /* 0x00000017020cb211 */ /* 0x000fe200078a10ff */
[----:B------:R-:W-:-:S03]  /*48f0*/  IMAD.X R22, R22, 0x1, R3, P6 ;  /* 0x0000000116167824 */ /* 0x000fc600030e0603 */
[----:B------:R-:W-:Y:S02]  /*4900*/  @!P3 LEA.HI.X R13, R2, R21, R13, 0x2, P5 ;  /* 0x00000015020db211 */ /* 0x000fe400028f140d */
[----:B------:R-:W-:Y:S02]  /*4910*/  @!P2 IADD3 R2, P5, R16, R20, RZ ;  /* 0x000000141002a210 */ /* 0x000fe40007fbe0ff */
[----:B------:R-:W-:Y:S02]  /*4920*/  IADD3 R20, P6, R20, UR5, RZ ;  /* 0x0000000514147c10 */ /* 0x000fe4000ffde0ff */
[----:B------:R-:W-:Y:S02]  /*4930*/  @!P2 IADD3.X R14, RZ, R22, RZ, P5, !PT ;  /* 0x00000016ff0ea210 */ /* 0x000fe40002ffe4ff */
[----:B------:R-:W-:Y:S01]  /*4940*/  @!P2 LEA R16, P5, R2, R23, 0x2 ;  /* 0x000000170210a211 */ /* 0x000fe200078a10ff */
[----:B------:R-:W-:-:S03]  /*4950*/  IMAD.X R22, R22, 0x1, R3, P6 ;  /* 0x0000000116167824 */ /* 0x000fc600030e0603 */
[----:B------:R-:W-:Y:S02]  /*4960*/  @!P2 LEA.HI.X R17, R2, R21, R14, 0x2, P5 ;  /* 0x000000150211a211 */ /* 0x000fe400028f140e */
[----:B------:R-:W-:Y:S01]  /*4970*/  @!P1 IADD3 R2, P5, R28, R20, RZ ;  /* 0x000000141c029210 */ /* 0x000fe20007fbe0ff */
[----:B0-----:R0:W-:Y:S03]  /*4980*/  @!P4 STG.E desc[UR8][R10.64], R25 ;  /* 0x000000190a00c986 */ /* 0x0011e6000c101908 */
[----:B------:R-:W-:Y:S02]  /*4990*/  @!P1 IADD3.X R14, RZ, R22, RZ, P5, !PT ;  /* 0x00000016ff0e9210 */ /* 0x000fe40002ffe4ff */
[C---:B---3--:R-:W-:Y:S01]  /*49a0*/  @!P1 LEA R26, P5, R2.reuse, R23, 0x2 ;  /* 0x00000017021a9211 */ /* 0x048fe200078a10ff */
[----:B-1----:R0:W-:Y:S03]  /*49b0*/  @!P3 STG.E desc[UR8][R12.64], R29 ;  /* 0x0000001d0c00b986 */ /* 0x0021e6000c101908 */
[----:B------:R-:W-:Y:S01]  /*49c0*/  @!P1 LEA.HI.X R27, R2, R21, R14, 0x2, P5 ;  /* 0x00000015021b9211 */ /* 0x000fe200028f140e */
[----:B--2---:R0:W-:Y:S01]  /*49d0*/  @!P2 STG.E desc[UR8][R16.64], R31 ;  /* 0x0000001f1000a986 */ /* 0x0041e2000c101908 */
[----:B------:R-:W-:Y:S01]  /*49e0*/  ISETP.NE.AND P2, PT, R8, RZ, PT ;  /* 0x000000ff0800720c */ /* 0x000fe20003f45270 */
[----:B------:R-:W-:Y:S01]  /*49f0*/  IMAD.IADD R14, R42, 0x1, R6 ;  /* 0x000000012a0e7824 */ /* 0x000fe200078e0206 */
[----:B------:R-:W-:Y:S01]  /*4a00*/  IADD3 R2, R28, 0x1f, RZ ;  /* 0x0000001f1c027810 */ /* 0x000fe20007ffe0ff */
[----:B----4-:R0:W-:Y:S01]  /*4a10*/  @!P1 STG.E desc[UR8][R26.64], R33 ;  /* 0x000000211a009986 */ /* 0x0101e2000c101908 */
[----:B------:R-:W-:-:S05]  /*4a20*/  IADD3 R20, P1, R20, UR5, RZ ;  /* 0x0000000514147c10 */ /* 0x000fca000ff3e0ff */
[----:B------:R-:W-:-:S04]  /*4a30*/  IMAD.X R22, R22, 0x1, R3, P1 ;  /* 0x0000000116167824 */ /* 0x000fc800008e0603 */
[----:B------:R-:W-:Y:S05]  /*4a40*/  @P2 BRA `(.L_x_13399) ;  /* 0xfffffffc00302947 */ /* 0x000fea000383ffff */
.L_x_13398:
[----:B------:R-:W-:Y:S05]  /*4a50*/  BSYNC B1 ;  /* 0x0000000000017941 */ /* 0x000fea0003800000 */
.L_x_13397:
[----:B------:R-:W-:Y:S05]  /*4a60*/  @!P0 BRA `(.L_x_13396) ;  /* 0x0000000000a08947 */ /* 0x000fea0003800000 */
[----:B------:R-:W-:Y:S01]  /*4a70*/  LOP3.LUT R8, R2, 0x1f, RZ, 0xc0, !PT ;  /* 0x0000001f02087812 */ /* 0x000fe200078ec0ff */
[----:B------:R-:W-:Y:S01]  /*4a80*/  BSSY B1, `(.L_x_13400) ;  /* 0x000000d000017945 */ /* 0x000fe20003800000 */
[----:B------:R-:W-:Y:S02]  /*4a90*/  ISETP.NE.AND P1, PT, R15, 0x1, PT ;  /* 0x000000010f00780c */ /* 0x000fe40003f25270 */
[----:B------:R-:W-:Y:S02]  /*4aa0*/  ISETP.GE.U32.AND P0, PT, R8, R41, PT ;  /* 0x000000290800720c */ /* 0x000fe40003f06070 */
[----:B0-----:R-:W-:-:S11]  /*4ab0*/  IADD3 R12, P2, R20, UR5, RZ ;  /* 0x00000005140c7c10 */ /* 0x001fd6000ff5e0ff */
        /* <DEDUP_REMOVED lines=9> */
.L_x_13401:
[----:B------:R-:W-:Y:S05]  /*4b50*/  BSYNC B1 ;  /* 0x0000000000017941 */ /* 0x000fea0003800000 */
.L_x_13400:
[----:B------:R-:W-:Y:S01]  /*4b60*/  IMAD.X R22, R22, 0x1, R3, P2 ;  /* 0x0000000116167824 */ /* 0x000fe200010e0603 */
[----:B------:R-:W-:Y:S06]  /*4b70*/  @!P1 BRA `(.L_x_13396) ;  /* 0x00000000005c9947 */ /* 0x000fec0003800000 */
[----:B------:R-:W-:Y:S01]  /*4b80*/  IADD3 R8, R2, -0x1, RZ ;  /* 0xffffffff02087810 */ /* 0x000fe20007ffe0ff */
[----:B------:R-:W-:-:S03]  /*4b90*/  IMAD R6, R19, 0x21, R6 ;  /* 0x0000002113067824 */ /* 0x000fc600078e0206 */
[----:B------:R-:W-:Y:S01]  /*4ba0*/  LOP3.LUT R8, R8, 0x1f, RZ, 0xc0, !PT ;  /* 0x0000001f08087812 */ /* 0x000fe200078ec0ff */
[----:B------:R-:W-:-:S03]  /*4bb0*/  IMAD.IADD R6, R9, 0x1, R6 ;  /* 0x0000000109067824 */ /* 0x000fc600078e0206 */
[----:B------:R-:W-:Y:S02]  /*4bc0*/  ISETP.GE.U32.AND P0, PT, R8, R41, PT ;  /* 0x000000290800720c */ /* 0x000fe40003f06070 */
[----:B0-----:R-:W-:-:S11]  /*4bd0*/  LEA R10, R6, UR4, 0x2 ;  /* 0x00000004060a7c11 */ /* 0x001fd6000f8e10ff */
        /* <DEDUP_REMOVED lines=17> */
.L_x_13396:
[----:B------:R-:W-:Y:S05]  /*4cf0*/  BSYNC B0 ;  /* 0x0000000000007941 */ /* 0x000fea0003800000 */
.L_x_13395:
[----:B--2---:R-:W1:Y:S01]  /*4d00*/  S2R R2, SR_TID.X ;  /* 0x0000000000027919 */ /* 0x004e620000002100 */
[----:B------:R-:W-:Y:S01]  /*4d10*/  BSSY B0, `(.L_x_13402) ;  /* 0x0000026000007945 */ /* 0x000fe20003800000 */
[----:B------:R-:W-:Y:S01]  /*4d20*/  BAR.SYNC.DEFER_BLOCKING 0x0 ;  /* 0x0000000000007b1d */ /* 0x000fe20000010000 */
[----:B-1----:R-:W-:Y:S02]  /*4d30*/  SHF.R.U32.HI R14, RZ, 0x5, R2 ;  /* 0x00000005ff0e7819 */ /* 0x002fe40000011602 */
[----:B------:R-:W-:Y:S02]  /*4d40*/  SHF.L.U32 R3, R2, 0x3, RZ ;  /* 0x0000000302037819 */ /* 0x000fe400000006ff */
[----:B------:R-:W-:-:S03]  /*4d50*/  LOP3.LUT P0, RZ, R14, 0x7, RZ, 0xc0, !PT ;  /* 0x000000070eff7812 */ /* 0x000fc6000780c0ff */
[----:B------:R1:W-:Y:S01]  /*4d60*/  STS.64 [R3+UR4], R4 ;  /* 0x0000000403007988 */ /* 0x0003e20008000a04 */
[----:B------:R-:W-:Y:S09]  /*4d70*/  BAR.SYNC.DEFER_BLOCKING 0x0 ;  /* 0x0000000000007b1d */ /* 0x000ff20000010000 */
[----:B------:R-:W-:Y:S05]  /*4d80*/  @P0 BRA `(.L_x_13403) ;  /* 0x0000000000780947 */ /* 0x000fea0003800000 */
[----:B0-----:R-:W0:Y:S01]  /*4d90*/  LDS.64 R12, [R3+UR4+0x100] ;  /* 0x00010004030c7984 */ /* 0x001e220008000a00 */
        /* <DEDUP_REMOVED lines=9> */
[----:B-1----:R-:W-:Y:S01]  /*4e30*/  @!P0 LOP3.LUT R3, R3, 0xf8, RZ, 0xc0, !PT ;  /* 0x000000f803038812 */ /* 0x002fe200078ec0ff */
[----:B0-----:R-:W-:Y:S01]  /*4e40*/  FADD R15, R4, R12 ;  /* 0x0000000c040f7221 */ /* 0x001fe20000000000 */
[----:B------:R-:W-:Y:S01]  /*4e50*/  FADD R4, R5, R13 ;  /* 0x0000000d05047221 */ /* 0x000fe20000000000 */
[----:B--2---:R-:W-:-:S02]  /*4e60*/  @!P0 LEA R12, P1, R34, R28, 0x2 ;  /* 0x0000001c220c8211 */ /* 0x004fc400078210ff */
[----:B------:R-:W-:Y:S01]  /*4e70*/  FADD R15, R15, R16 ;  /* 0x000000100f0f7221 */ /* 0x000fe20000000000 */
[----:B------:R-:W-:Y:S01]  /*4e80*/  FADD R4, R4, R17 ;  /* 0x0000001104047221 */ /* 0x000fe20000000000 */
[----:B------:R-:W-:Y:S02]  /*4e90*/  @!P0 LEA.HI.X R18, R34, R29, R18, 0x2, P1 ;  /* 0x0000001d22128211 */ /* 0x000fe400008f1412 */
[----:B---3--:R-:W-:Y:S01]  /*4ea0*/  FADD R15, R15, R20 ;  /* 0x000000140f0f7221 */ /* 0x008fe20000000000 */
[----:B------:R-:W-:-:S03]  /*4eb0*/  FADD R4, R4, R21 ;  /* 0x0000001504047221 */ /* 0x000fc60000000000 */
[----:B----4-:R-:W-:Y:S01]  /*4ec0*/  FADD R15, R15, R22 ;  /* 0x000000160f0f7221 */ /* 0x010fe20000000000 */
[----:B------:R-:W-:-:S03]  /*4ed0*/  FADD R4, R4, R23 ;  /* 0x0000001704047221 */ /* 0x000fc60000000000 */
[----:B-----5:R-:W-:Y:S01]  /*4ee0*/  FADD R15, R15, R26 ;  /* 0x0000001a0f0f7221 */ /* 0x020fe20000000000 */
[----:B------:R-:W-:Y:S01]  /*4ef0*/  FADD R6, R4, R27 ;  /* 0x0000001b04067221 */ /* 0x000fe20000000000 */
[----:B------:R-:W-:Y:S02]  /*4f00*/  @!P0 IADD3 R4, P1, R3, R12, RZ ;  /* 0x0000000c03048210 */ /* 0x000fe40007f3e0ff */
[----:B------:R-:W-:Y:S01]  /*4f10*/  FADD R15, R15, R10 ;  /* 0x0000000a0f0f7221 */ /* 0x000fe20000000000 */
[----:B------:R-:W-:Y:S02]  /*4f20*/  FADD R6, R6, R11 ;  /* 0x0000000b06067221 */ /* 0x000fe40000000000 */
[----:B------:R-:W-:Y:S02]  /*4f30*/  @!P0 IMAD.X R5, RZ, RZ, R18, P1 ;  /* 0x000000ffff058224 */ /* 0x000fe400008e0612 */
[----:B------:R-:W-:Y:S01]  /*4f40*/  FADD R8, R15, R8 ;  /* 0x000000080f087221 */ /* 0x000fe20000000000 */
[----:B------:R-:W-:-:S05]  /*4f50*/  FADD R9, R6, R9 ;  /* 0x0000000906097221 */ /* 0x000fca0000000000 */
[----:B------:R2:W-:Y:S02]  /*4f60*/  @!P0 STG.E.64 desc[UR8][R4.64], R8 ;  /* 0x0000000804008986 */ /* 0x0005e4000c101b08 */
.L_x_13403:
[----:B------:R-:W-:Y:S05]  /*4f70*/  BSYNC B0 ;  /* 0x0000000000007941 */ /* 0x000fea0003800000 */
.L_x_13402:
[----:B------:R-:W-:Y:S02]  /*4f80*/  ULDC.64 UR4, c[0x0][0x238] ;  /* 0x00008e0000047ab9 */ /* 0x000fe40000000a00 */
[----:B------:R-:W-:-:S04]  /*4f90*/  ISETP.NE.U32.AND P0, PT, RZ, UR4, PT ;  /* 0x00000004ff007c0c */ /* 0x000fc8000bf05070 */
[----:B------:R-:W-:-:S13]  /*4fa0*/  ISETP.NE.AND.EX P0, PT, RZ, UR5, PT, P0 ;  /* 0x00000005ff007c0c */ /* 0x000fda000bf05300 */
[----:B------:R-:W-:Y:S05]  /*4fb0*/  @!P0 BRA `(.L_x_13404) ;  /* 0x0000000000ac8947 */ /* 0x000fea0003800000 */
[----:B-12---:R-:W1:Y:S01]  /*4fc0*/  SHFL.DOWN PT, R4, R7, 0x10, 0x1f ;  /* 0x0a001f0007047f89 */ /* 0x006e6200000e0000 */
[----:B------:R-:W-:Y:S01]  /*4fd0*/  LOP3.LUT P0, RZ, R2, 0x1f, RZ, 0xc0, !PT ;  /* 0x0000001f02ff7812 */ /* 0x000fe2000780c0ff */
[----:B------:R-:W-:-:S12]  /*4fe0*/  BSSY B0, `(.L_x_13405) ;  /* 0x0000022000007945 */ /* 0x000fd80003800000 */
[----:B0-----:R-:W0:Y:S01]  /*4ff0*/  @!P0 S2R R10, SR_CgaCtaId ;  /* 0x00000000000a8919 */ /* 0x001e220000008800 */
[----:B-1----:R-:W-:Y:S02]  /*5000*/  FMNMX R4, R7, R4, !PT ;  /* 0x0000000407047209 */ /* 0x002fe40007800000 */
[----:B------:R-:W-:-:S03]  /*5010*/  @!P0 MOV R7, 0x400 ;  /* 0x0000040000078802 */ /* 0x000fc60000000f00 */
[----:B------:R-:W1:Y:S01]  /*5020*/  SHFL.DOWN PT, R3, R4, 0x8, 0x1f ;  /* 0x09001f0004037f89 */ /* 0x000e6200000e0000 */
[----:B0-----:R-:W-:-:S04]  /*5030*/  @!P0 LEA R7, R10, R7, 0x18 ;  /* 0x000000070a078211 */ /* 0x001fc800078ec0ff */
[----:B------:R-:W-:Y:S02]  /*5040*/  @!P0 IADD3 R7, R0, R7, RZ ;  /* 0x0000000700078210 */ /* 0x000fe40007ffe0ff */
[----:B-1----:R-:W-:-:S05]  /*5050*/  FMNMX R3, R4, R3, !PT ;  /* 0x0000000304037209 */ /* 0x002fca0007800000 */
        /* <DEDUP_REMOVED lines=25> */
.L_x_13414:
[----:B-1----:R-:W-:-:S07]  /*51f0*/  FMNMX R3, R4, R5, !PT ;  /* 0x0000000504037209 */ /* 0x002fce0007800000 */
.L_x_13406:
[----:B------:R-:W-:Y:S05]  /*5200*/  BSYNC B0 ;  /* 0x0000000000007941 */ /* 0x000fea0003800000 */
.L_x_13405:
[----:B------:R-:W-:Y:S01]  /*5210*/  ISETP.NE.AND P0, PT, R2, RZ, PT ;  /* 0x000000ff0200720c */ /* 0x000fe20003f05270 */
[----:B------:R-:W-:-:S12]  /*5220*/  BSSY B0, `(.L_x_13404) ;  /* 0x0000004000007945 */ /* 0x000fd80003800000 */
[----:B------:R-:W-:Y:S05]  /*5230*/  @P0 BRA `(.L_x_13408) ;  /* 0x0000000000080947 */ /* 0x000fea0003800000 */
[----:B0-----:R-:W0:Y:S02]  /*5240*/  LDC.64 R4, c[0x0][0x238] ;  /* 0x00008e00ff047b82 */ /* 0x001e240000000a00 */
[----:B0-----:R1:W-:Y:S02]  /*5250*/  REDG.E.MAX.S32.STRONG.GPU desc[UR8][R4.64], R3 ;  /* 0x000000030400798e */ /* 0x0013e4000d10e388 */
.L_x_13408:
[----:B------:R-:W-:Y:S05]  /*5260*/  BSYNC B0 ;  /* 0x0000000000007941 */ /* 0x000fea0003800000 */
.L_x_13404:
[----:B------:R-:W3:Y:S01]  /*5270*/  S2UR UR6, SR_CTAID.X ;  /* 0x00000000000679c3 */ /* 0x000ee20000002500 */
[----:B------:R-:W-:Y:S02]  /*5280*/  ULDC.64 UR4, c[0x0][0x240] ;  /* 0x0000900000047ab9 */ /* 0x000fe40000000a00 */
[----:B------:R-:W-:Y:S02]  /*5290*/  ISETP.EQ.U32.AND P1, PT, RZ, UR4, PT ;  /* 0x00000004ff007c0c */ /* 0x000fe4000bf22070 */
[----:B---3--:R-:W-:-:S04]  /*52a0*/  LOP3.LUT P0, RZ, R2, UR6, RZ, 0xfc, !PT ;  /* 0x0000000602ff7c12 */ /* 0x008fc8000f80fcff */
        /* <DEDUP_REMOVED lines=8> */
[----:B012---:R-:W-:Y:S05]  /*5330*/  CALL.REL.NOINC `($__internal_315_$__cuda_sm20_rcp_rn_f32_slowpath) ;  /* 0x0000000400807944 */ /* 0x007fea0003c00000 */
[----:B------:R-:W-:Y:S05]  /*5340*/  BRA `(.L_x_13410) ;  /* 0x0000000000107947 */ /* 0x000fea0003800000 */
.L_x_13409:
[----:B------:R-:W3:Y:S02]  /*5350*/  MUFU.RCP R47, R24 ;  /* 0x00000018002f7308 */ /* 0x000ee40000001000 */
[----:B---3--:R-:W-:-:S04]  /*5360*/  FFMA R0, R47, R24, -1 ;  /* 0xbf8000002f007423 */ /* 0x008fc80000000018 */
[----:B------:R-:W-:-:S04]  /*5370*/  FADD.FTZ R0, -R0, -RZ ;  /* 0x800000ff00007221 */ /* 0x000fc80000010100 */
[----:B------:R-:W-:-:S07]  /*5380*/  FFMA R47, R47, R0, R47 ;  /* 0x000000002f2f7223 */ /* 0x000fce000000002f */
.L_x_13410:
[----:B-1----:R-:W1:Y:S02]  /*5390*/  LDC.64 R2, c[0x0][0x240] ;  /* 0x00009000ff027b82 */ /* 0x002e640000000a00 */
[----:B-1----:R-:W-:Y:S01]  /*53a0*/  STG.E desc[UR8][R2.64], R47 ;  /* 0x0000002f02007986 */ /* 0x002fe2000c101908 */
[----:B------:R-:W-:Y:S05]  /*53b0*/  EXIT ;  /* 0x000000000000794d */ /* 0x000fea0003800000 */
.L_x_13407:
[----:B------:R-:W-:Y:S01]  /*53c0*/  HFMA2.MMA R7, -RZ, RZ, 0, 2.384185791015625e-07 ;  /* 0x00000004ff077435 */ /* 0x000fe200000001ff */
[----:B------:R-:W-:Y:S01]  /*53d0*/  IMAD.MOV.U32 R9, RZ, RZ, 0x1f ;  /* 0x0000001fff097424 */ /* 0x000fe200078e00ff */
[----:B------:R-:W-:-:S09]  /*53e0*/  MOV R6, 0xffffffff ;  /* 0xffffffff00067802 */ /* 0x000fd20000000f00 */
[----:B01----:R-:W-:Y:S05]  /*53f0*/  WARPSYNC.COLLECTIVE R6, `(.L_x_13411) ;  /* 0x0000000006087348 */ /* 0x003fea0003c00000 */
[----:B-1----:R1:W2:Y:S02]  /*5400*/  SHFL.DOWN P0, R5, R0, R7, R9 ;  /* 0x0800000700057389 */ /* 0x0022a40000000009 */
[----:B012---:R-:W-:Y:S01]  /*5410*/  ENDCOLLECTIVE ;  /* 0x000000000000791b */ /* 0x007fe20003800000 */
.L_x_13411:
[----:B------:R-:W-:Y:S02]  /*5420*/  IMAD.MOV.U32 R7, RZ, RZ, 0x2 ;  /* 0x00000002ff077424 */ /* 0x000fe400078e00ff */
[----:B------:R-:W-:-:S05]  /*5430*/  IMAD.MOV.U32 R3, RZ, RZ, R5 ;  /* 0x000000ffff037224 */ /* 0x000fca00078e0005 */
[----:B------:R-:W-:-:S04]  /*5440*/  FMNMX R3, R3, R0, !PT ;  /* 0x0000000003037209 */ /* 0x000fc80007800000 */
[----:B------:R-:W-:-:S07]  /*5450*/  MOV R0, R3 ;  /* 0x0000000300007202 */ /* 0x000fce0000000f00 */
[----:B------:R-:W-:Y:S05]  /*5460*/  WARPSYNC.COLLECTIVE R6, `(.L_x_13412) ;  /* 0x0000000006087348 */ /* 0x000fea0003c00000 */
[----:B------:R0:W1:Y:S02]  /*5470*/  SHFL.DOWN P0, R5, R0, R7, R9 ;  /* 0x0800000700057389 */ /* 0x0000640000000009 */
[----:B01----:R-:W-:Y:S01]  /*5480*/  ENDCOLLECTIVE ;  /* 0x000000000000791b */ /* 0x003fe20003800000 */
.L_x_13412:
[----:B------:R-:W-:Y:S01]  /*5490*/  HFMA2.MMA R7, -RZ, RZ, 0, 5.9604644775390625e-08 ;  /* 0x00000001ff077435 */ /* 0x000fe200000001ff */
[----:B------:R-:W-:-:S04]  /*54a0*/  MOV R4, R5 ;  /* 0x0000000500047202 */ /* 0x000fc80000000f00 */
[----:B------:R-:W-:-:S05]  /*54b0*/  FMNMX R4, R3, R4, !PT ;  /* 0x0000000403047209 */ /* 0x000fca0007800000 */
[----:B------:R-:W-:-:S07]  /*54c0*/  IMAD.MOV.U32 R0, RZ, RZ, R4 ;  /* 0x000000ffff007224 */ /* 0x000fce00078e0004 */
[----:B------:R-:W-:Y:S05]  /*54d0*/  WARPSYNC.COLLECTIVE R6, `(.L_x_13413) ;  /* 0x0000000006087348 */ /* 0x000fea0003c00000 */
[----:B------:R0:W1:Y:S02]  /*54e0*/  SHFL.DOWN P0, R5, R0, R7, R9 ;  /* 0x0800000700057389 */ /* 0x0000640000000009 */
[----:B01----:R-:W-:Y:S01]  /*54f0*/  ENDCOLLECTIVE ;  /* 0x000000000000791b */ /* 0x003fe20003800000 */
.L_x_13413:
[----:B------:R-:W-:Y:S05]  /*5500*/  BRA `(.L_x_13414) ;  /* 0xfffffffc00387947 */ /* 0x000fea000383ffff */
        .weak           $__internal_314_$__cuda_sm20_div_u64
        .type           $__internal_314_$__cuda_sm20_div_u64,@function
        .size           $__internal_314_$__cuda_sm20_div_u64,($__internal_315_$__cuda_sm20_rcp_rn_f32_slowpath - $__internal_314_$__cuda_sm20_div_u64)
$__internal_314_$__cuda_sm20_div_u64:
        /* <DEDUP_REMOVED lines=66> */
[----:B------:R-:W-:Y:S06]  /*5930*/  RET.REL.NODEC R4 `(_ZN18transformer_engine6detail38cast_transpose_fused_kernel_notalignedILb1ELb1ELb0EfNS_16CTDBiasDActParamI6__halfS3_13__nv_bfloat16fEELi2ELi2ENS_5EmptyEXadL_ZNS_6dqgeluIffEET_T0_RKS6_EEEEvT3_mmm) ;  /* 0xffffffa404b07950 */ /* 0x000fec0003c3ffff */
        .weak           $__internal_315_$__cuda_sm20_rcp_rn_f32_slowpath
        .type           $__internal_315_$__cuda_sm20_rcp_rn_f32_slowpath,@function
        .size           $__internal_315_$__cuda_sm20_rcp_rn_f32_slowpath,(.L_x_34800 - $__internal_315_$__cuda_sm20_rcp_rn_f32_slowpath)
$__internal_315_$__cuda_sm20_rcp_rn_f32_slowpath:
[----:B------:R-:W-:Y:S01]  /*5940*/  IMAD.SHL.U32 R47, R0, 0x2, RZ ;  /* 0x00000002002f7824 */ /* 0x000fe200078e00ff */
[----:B------:R-:W-:Y:S04]  /*5950*/  BSSY B0, `(.L_x_13415) ;  /* 0x0000030000007945 */ /* 0x000fe80003800000 */
        /* <DEDUP_REMOVED lines=13> */
.L_x_13416:
        /* <DEDUP_REMOVED lines=15> */
[----:B------:R-:W-:Y:S02]  /*5b20*/  SHF.L.U32 R49, R52, R45, RZ ;  /* 0x0000002d34317219 */ /* 0x000fe400000006ff */
[----:B------:R-:W-:-:S02]  /*5b30*/  SHF.R.U32.HI R47, RZ, R47, R50 ;  /* 0x0000002fff2f7219 */ /* 0x000fc40000011632 */
        /* <DEDUP_REMOVED lines=16> */
.L_x_13418:
[----:B------:R0:W1:Y:S02]  /*5c40*/  MUFU.RCP R47, R0 ;  /* 0x00000000002f7308 */ /* 0x0000640000001000 */
.L_x_13417:
[----:B------:R-:W-:Y:S05]  /*5c50*/  BSYNC B0 ;  /* 0x0000000000007941 */ /* 0x000fea0003800000 */
.L_x_13415:
[----:B------:R-:W-:-:S06]  /*5c60*/  HFMA2.MMA R49, -RZ, RZ, 0, 0 ;  /* 0x00000000ff317435 */ /* 0x000fcc00000001ff */
[----:B01----:R-:W-:Y:S05]  /*5c70*/  RET.REL.NODEC R48 `(_ZN18transformer_engine6detail38cast_transpose_fused_kernel_notalignedILb1ELb1ELb0EfNS_16CTDBiasDActParamI6__halfS3_13__nv_bfloat16fEELi2ELi2ENS_5EmptyEXadL_ZNS_6dqgeluIffEET_T0_RKS6_EEEEvT3_mmm) ;  /* 0xffffffa030e07950 */ /* 0x003fea0003c3ffff */
.L_x_13419:
        /* <DEDUP_REMOVED lines=16> */
.L_x_34800:


//--------------------- .text._ZN18transformer_engine6detail38cast_transpose_fused_kernel_notalignedILb1ELb1ELb0EfNS_16CTDBiasDActParamI6__halfS3_S3_fEELi2ELi2ENS_5EmptyEXadL_ZNS_6dqgeluIffEET_T0_RKS5_EEEEvT3_mmm --------------------------
	.section	.text._ZN18transformer_engine6detail38cast_transpose_fused_kernel_notalignedILb1ELb1ELb0EfNS_16CTDBiasDActParamI6__halfS3_S3_fEELi2ELi2ENS_5EmptyEXadL_ZNS_6dqgeluIffEET_T0_RKS5_EEEEvT3_mmm,"ax",@progbits
	.align	128
        .global         _ZN18transformer_engine6detail38cast_transpose_fused_kernel_notalignedILb1ELb1ELb0EfNS_16CTDBiasDActParamI6__halfS3_S3_fEELi2ELi2ENS_5EmptyEXadL_ZNS_6dqgeluIffEET_T0_RKS5_EEEEvT3_mmm
        .type           _ZN18transformer_engine6detail38cast_transpose_fused_kernel_notalignedILb1ELb1ELb0EfNS_16CTDBiasDActParamI6__halfS3_S3_fEELi2ELi2ENS_5EmptyEXadL_ZNS_6dqgeluIffEET_T0_RKS5_EEEEvT3_mmm,@function
        .size           _ZN18transformer_engine6detail38cast_transpose_fused_kernel_notalignedILb1ELb1ELb0EfNS_16CTDBiasDActParamI6__halfS3_S3_fEELi2ELi2ENS_5EmptyEXadL_ZNS_6dqgeluIffEET_T0_RKS5_EEEEvT3_mmm,(.L_x_34802 - _ZN18transformer_engine6detail38cast_transpose_fused_kernel_notalignedILb1ELb1ELb0EfNS_16CTDBiasDActParamI6__halfS3_S3_fEELi2ELi2ENS_5EmptyEXadL_ZNS_6dqgeluIffEET_T0_RKS5_EEEEvT3_mmm)
        .other          _ZN18transformer_engine6detail38cast_transpose_fused_kernel_notalignedILb1ELb1ELb0EfNS_16CTDBiasDActParamI6__halfS3_S3_fEELi2ELi2ENS_5EmptyEXadL_ZNS_6dqgeluIffEET_T0_RKS5_EEEEvT3_mmm,@"STO_CUDA_ENTRY STV_DEFAULT"
_ZN18transformer_engine6detail38cast_transpose_fused_kernel_notalignedILb1ELb1ELb0EfNS_16CTDBiasDActParamI6__halfS3_S3_fEELi2ELi2ENS_5EmptyEXadL_ZNS_6dqgeluIffEET_T0_RKS5_EEEEvT3_mmm:
.text._ZN18transformer_engine6detail38cast_transpose_fused_kernel_notalignedILb1ELb1ELb0EfNS_16CTDBiasDActParamI6__halfS3_S3_fEELi2ELi2ENS_5EmptyEXadL_ZNS_6dqgeluIffEET_T0_RKS5_EEEEvT3_mmm:
        /* <DEDUP_REMOVED lines=19> */
[----:B------:R-:W-:Y:S05]  /*0130*/  CALL.REL.NOINC `($__internal_316_$__cuda_sm20_div_u64) ;  /* 0x0000005000f47944 */ /* 0x000fea0003c00000 */
        /* <DEDUP_REMOVED lines=9> */
.L_x_13420:
        /* <DEDUP_REMOVED lines=22> */
.L_x_13421:
        /* <DEDUP_REMOVED lines=148> */
[----:B-----5:R-:W-:Y:S05]  /*0c70*/  CALL.REL.NOINC `($__internal_317_$__cuda_sm20_rcp_rn_f32_slowpath) ;  /* 0x0000004c00307944 */ /* 0x020fea0003c00000 */
[----:B------:R-:W-:Y:S05]  /*0c80*/  BRA `(.L_x_13424) ;  /* 0x0000000000107947 */ /* 0x000fea0003800000 */
.L_x_13423:
[----:B------:R-:W0:Y:S02]  /*0c90*/  MUFU.RCP R47, R10 ;  /* 0x0000000a002f7308 */ /* 0x000e240000001000 */
[----:B0-----:R-:W-:-:S04]  /*0ca0*/  FFMA R0, R10, R47, -1 ;  /* 0xbf8000000a007423 */ /* 0x001fc8000000002f */
[----:B------:R-:W-:-:S04]  /*0cb0*/  FADD.FTZ R0, -R0, -RZ ;  /* 0x800000ff00007221 */ /* 0x000fc80000010100 */
[----:B------:R-:W-:-:S07]  /*0cc0*/  FFMA R47, R47, R0, R47 ;  /* 0x000000002f2f7223 */ /* 0x000fce000000002f */
.L_x_13424:
[----:B------:R-:W-:Y:S05]  /*0cd0*/  BSYNC B1 ;  /* 0x0000000000017941 */ /* 0x000fea0003800000 */
.L_x_13422:
        /* <DEDUP_REMOVED lines=25> */
[----:B-----5:R-:W-:Y:S05]  /*0e70*/  CALL.REL.NOINC `($__internal_317_$__cuda_sm20_rcp_rn_f32_slowpath) ;  /* 0x0000004800b07944 */ /* 0x020fea0003c00000 */
[----:B------:R-:W-:Y:S05]  /*0e80*/  BRA `(.L_x_13427) ;  /* 0x0000000000107947 */ /* 0x000fea0003800000 */
.L_x_13426:
[----:B------:R-:W0:Y:S02]  /*0e90*/  MUFU.RCP R47, R10 ;  /* 0x0000000a002f7308 */ /* 0x000e240000001000 */
[----:B0-----:R-:W-:-:S04]  /*0ea0*/  FFMA R0, R10, R47, -1 ;  /* 0xbf8000000a007423 */ /* 0x001fc8000000002f */
[----:B------:R-:W-:-:S04]  /*0eb0*/  FADD.FTZ R0, -R0, -RZ ;  /* 0x800000ff00007221 */ /* 0x000fc80000010100 */
[----:B------:R-:W-:-:S07]  /*0ec0*/  FFMA R47, R47, R0, R47 ;  /* 0x000000002f2f7223 */ /* 0x000fce000000002f */
.L_x_13427:
[----:B------:R-:W-:Y:S05]  /*0ed0*/  BSYNC B1 ;  /* 0x0000000000017941 */ /* 0x000fea0003800000 */
.L_x_13425:
        /* <DEDUP_REMOVED lines=25> */
[----:B------:R-:W-:Y:S05]  /*1070*/  CALL.REL.NOINC `($__internal_317_$__cuda_sm20_rcp_rn_f32_slowpath) ;  /* 0x0000004800307944 */ /* 0x000fea0003c00000 */
[----:B------:R-:W-:Y:S05]  /*1080*/  BRA `(.L_x_13430) ;  /* 0x0000000000107947 */ /* 0x000fea0003800000 */
.L_x_13429:
[----:B------:R-:W0:Y:S02]  /*1090*/  MUFU.RCP R47, R10 ;  /* 0x0000000a002f7308 */ /* 0x000e240000001000 */
[----:B0-----:R-:W-:-:S04]  /*10a0*/  FFMA R0, R10, R47, -1 ;  /* 0xbf8000000a007423 */ /* 0x001fc8000000002f */
[----:B------:R-:W-:-:S04]  /*10b0*/  FADD.FTZ R0, -R0, -RZ ;  /* 0x800000ff00007221 */ /* 0x000fc80000010100 */
[----:B------:R-:W-:-:S07]  /*10c0*/  FFMA R47, R47, R0, R47 ;  /* 0x000000002f2f7223 */ /* 0x000fce000000002f */
.L_x_13430:
[----:B------:R-:W-:Y:S05]  /*10d0*/  BSYNC B1 ;  /* 0x0000000000017941 */ /* 0x000fea0003800000 */
.L_x_13428:
        /* <DEDUP_REMOVED lines=25> */
[----:B------:R-:W-:Y:S05]  /*1270*/  CALL.REL.NOINC `($__internal_317_$__cuda_sm20_rcp_rn_f32_slowpath) ;  /* 0x0000004400b07944 */ /* 0x000fea0003c00000 */
[----:B------:R-:W-:Y:S05]  /*1280*/  BRA `(.L_x_13433) ;  /* 0x0000000000107947 */ /* 0x000fea0003800000 */
.L_x_13432:
[----:B------:R-:W0:Y:S02]  /*1290*/  MUFU.RCP R47, R10 ;  /* 0x0000000a002f7308 */ /* 0x000e240000001000 */
[----:B0-----:R-:W-:-:S04]  /*12a0*/  FFMA R0, R10, R47, -1 ;  /* 0xbf8000000a007423 */ /* 0x001fc8000000002f */
[----:B------:R-:W-:-:S04]  /*12b0*/  FADD.FTZ R0, -R0, -RZ ;  /* 0x800000ff00007221 */ /* 0x000fc80000010100 */
[----:B------:R-:W-:-:S07]  /*12c0*/  FFMA R47, R47, R0, R47 ;  /* 0x000000002f2f7223 */ /* 0x000fce000000002f */
.L_x_13433:
[----:B------:R-:W-:Y:S05]  /*12d0*/  BSYNC B1 ;  /* 0x0000000000017941 */ /* 0x000fea0003800000 */
.L_x_13431:
        /* <DEDUP_REMOVED lines=28> */
[----:B------:R-:W-:-:S02]  /*14a0*/  @!P1 F2FP.F16.F32.PACK_AB R57, R6, R61 ;  /* 0x0000003d0639923e */ /* 0x000fc400000000ff */
[----:B------:R-:W-:Y:S02]  /*14b0*/  IADD3 R14, P2, R15, R28, RZ ;  /* 0x0000001c0f0e7210 */ /* 0x000fe40007f5e0ff */
[----:B------:R-:W-:Y:S01]  /*14c0*/  @!P1 F2FP.F16.F32.PACK_AB R59, R47, R2 ;  /* 0x000000022f3b923e */ /* 0x000fe200000000ff */
        /* <DEDUP_REMOVED lines=49> */
[----:B------:R-:W-:Y:S01]  /*17e0*/  F2FP.F16.F32.PACK_AB R8, R2, R61 ;  /* 0x0000003d0208723e */ /* 0x000fe200000000ff */
        /* <DEDUP_REMOVED lines=10> */
[----:B------:R-:W-:Y:S01]  /*1890*/  F2FP.F16.F32.PACK_AB R6, R47, R6 ;  /* 0x000000062f06723e */ /* 0x000fe200000000ff */
        /* <DEDUP_REMOVED lines=8> */
[----:B-----5:R-:W-:Y:S05]  /*1920*/  CALL.REL.NOINC `($__internal_317_$__cuda_sm20_rcp_rn_f32_slowpath) ;  /* 0x0000004000047944 */ /* 0x020fea0003c00000 */
[----:B------:R-:W-:Y:S05]  /*1930*/  BRA `(.L_x_13436) ;  /* 0x0000000000107947 */ /* 0x000fea0003800000 */
.L_x_13435:
[----:B------:R-:W0:Y:S02]  /*1940*/  MUFU.RCP R47, R48 ;  /* 0x00000030002f7308 */ /* 0x000e240000001000 */
[----:B0-----:R-:W-:-:S04]  /*1950*/  FFMA R0, R48, R47, -1 ;  /* 0xbf80000030007423 */ /* 0x001fc8000000002f */
[----:B------:R-:W-:-:S04]  /*1960*/  FADD.FTZ R0, -R0, -RZ ;  /* 0x800000ff00007221 */ /* 0x000fc80000010100 */
[----:B------:R-:W-:-:S07]  /*1970*/  FFMA R47, R47, R0, R47 ;  /* 0x000000002f2f7223 */ /* 0x000fce000000002f */
.L_x_13436:
[----:B------:R-:W-:Y:S05]  /*1980*/  BSYNC B1 ;  /* 0x0000000000017941 */ /* 0x000fea0003800000 */
.L_x_13434:
        /* <DEDUP_REMOVED lines=25> */
[----:B-----5:R-:W-:Y:S05]  /*1b20*/  CALL.REL.NOINC `($__internal_317_$__cuda_sm20_rcp_rn_f32_slowpath) ;  /* 0x0000003c00847944 */ /* 0x020fea0003c00000 */
[----:B------:R-:W-:Y:S05]  /*1b30*/  BRA `(.L_x_13439) ;  /* 0x0000000000107947 */ /* 0x000fea0003800000 */
.L_x_13438:
[----:B------:R-:W0:Y:S02]  /*1b40*/  MUFU.RCP R47, R50 ;  /* 0x00000032002f7308 */ /* 0x000e240000001000 */
[----:B0-----:R-:W-:-:S04]  /*1b50*/  FFMA R0, R50, R47, -1 ;  /* 0xbf80000032007423 */ /* 0x001fc8000000002f */
[----:B------:R-:W-:-:S04]  /*1b60*/  FADD.FTZ R0, -R0, -RZ ;  /* 0x800000ff00007221 */ /* 0x000fc80000010100 */
[----:B------:R-:W-:-:S07]  /*1b70*/  FFMA R47, R47, R0, R47 ;  /* 0x000000002f2f7223 */ /* 0x000fce000000002f */
.L_x_13439:
[----:B------:R-:W-:Y:S05]  /*1b80*/  BSYNC B1 ;  /* 0x0000000000017941 */ /* 0x000fea0003800000 */
.L_x_13437:
        /* <DEDUP_REMOVED lines=25> */
[----:B-----5:R-:W-:Y:S05]  /*1d20*/  CALL.REL.NOINC `($__internal_317_$__cuda_sm20_rcp_rn_f32_slowpath) ;  /* 0x0000003c00047944 */ /* 0x020fea0003c00000 */
[----:B------:R-:W-:Y:S05]  /*1d30*/  BRA `(.L_x_13442) ;  /* 0x0000000000107947 */ /* 0x000fea0003800000 */
.L_x_13441:
[----:B------:R-:W0:Y:S02]  /*1d40*/  MUFU.RCP R47, R52 ;  /* 0x00000034002f7308 */ /* 0x000e240000001000 */
[----:B0-----:R-:W-:-:S04]  /*1d50*/  FFMA R0, R52, R47, -1 ;  /* 0xbf80000034007423 */ /* 0x001fc8000000002f */
[----:B------:R-:W-:-:S04]  /*1d60*/  FADD.FTZ R0, -R0, -RZ ;  /* 0x800000ff00007221 */ /* 0x000fc80000010100 */
[----:B------:R-:W-:-:S07]  /*1d70*/  FFMA R47, R47, R0, R47 ;  /* 0x000000002f2f7223 */ /* 0x000fce000000002f */
.L_x_13442:
[----:B------:R-:W-:Y:S05]  /*1d80*/  BSYNC B1 ;  /* 0x0000000000017941 */ /* 0x000fea0003800000 */
.L_x_13440:
        /* <DEDUP_REMOVED lines=27> */
.L_x_13444:
[----:B------:R-:W0:Y:S02]  /*1f40*/  MUFU.RCP R47, R48 ;  /* 0x00000030002f7308 */ /* 0x000e240000001000 */
[----:B0-----:R-:W-:-:S04]  /*1f50*/  FFMA R0, R48, R47, -1 ;  /* 0xbf80000030007423 */ /* 0x001fc8000000002f */
[----:B------:R-:W-:-:S04]  /*1f60*/  FADD.FTZ R0, -R0, -RZ ;  /* 0x800000ff00007221 */ /* 0x000fc80000010100 */
[----:B------:R-:W-:-:S07]  /*1f70*/  FFMA R47, R47, R0, R47 ;  /* 0x000000002f2f7223 */ /* 0x000fce000000002f */
.L_x_13445:
[----:B------:R-:W-:Y:S05]  /*1f80*/  BSYNC B1 ;  /* 0x0000000000017941 */ /* 0x000fea0003800000 */
.L_x_13443:
        /* <DEDUP_REMOVED lines=18> */
[----:B------:R-:W-:-:S05]  /*20b0*/  F2FP.F16.F32.PACK_AB R45, R0, R53 ;  /* 0x00000035002d723e */ /* 0x000fca00000000ff */
[----:B------:R0:W-:Y:S02]  /*20c0*/  STG.E desc[UR8][R56.64], R45 ;  /* 0x0000002d38007986 */ /* 0x0001e4000c101908 */
.L_x_13447:
[----:B------:R-:W-:Y:S05]  /*20d0*/  BSYNC B0 ;  /* 0x0000000000007941 */ /* 0x000fea0003800000 */
.L_x_13446:
        /* <DEDUP_REMOVED lines=13> */
[----:B------:R-:W-:Y:S02]  /*21b0*/  F2FP.F16.F32.PACK_AB R39, R45, R48 ;  /* 0x000000302d27723e */ /* 0x000fe400000000ff */
[----:B------:R-:W-:-:S05]  /*21c0*/  LEA.HI.X R29, R29, R20, R2, 0x2, P0 ;  /* 0x000000141d1d7211 */ /* 0x000fca00000f1402 */
[----:B------:R0:W-:Y:S04]  /*21d0*/  STG.E desc[UR8][R28.64], R39 ;  /* 0x000000271c007986 */ /* 0x0001e8000c101908 */
.L_x_13449:
[----:B------:R-:W-:Y:S05]  /*21e0*/  BSYNC B0 ;  /* 0x0000000000007941 */ /* 0x000fea0003800000 */
.L_x_13448:
        /* <DEDUP_REMOVED lines=63> */
[----:B--2---:R-:W-:Y:S01]  /*25e0*/  F2FP.F16.F32.PACK_AB R28, R48, R53 ;  /* 0x00000035301c723e */ /* 0x004fe200000000ff */
        /* <DEDUP_REMOVED lines=9> */
[----:B------:R-:W-:Y:S02]  /*2680*/  F2FP.F16.F32.PACK_AB R27, R45, R0 ;  /* 0x000000002d1b723e */ /* 0x000fe400000000ff */
        /* <DEDUP_REMOVED lines=10> */
[----:B-----5:R-:W-:Y:S05]  /*2730*/  CALL.REL.NOINC `($__internal_317_$__cuda_sm20_rcp_rn_f32_slowpath) ;  /* 0x0000003000807944 */ /* 0x020fea0003c00000 */
[----:B------:R-:W-:Y:S05]  /*2740*/  BRA `(.L_x_13452) ;  /* 0x0000000000107947 */ /* 0x000fea0003800000 */
.L_x_13451:
[----:B------:R-:W0:Y:S02]  /*2750*/  MUFU.RCP R47, R50 ;  /* 0x00000032002f7308 */ /* 0x000e240000001000 */
[----:B0-----:R-:W-:-:S04]  /*2760*/  FFMA R0, R50, R47, -1 ;  /* 0xbf80000032007423 */ /* 0x001fc8000000002f */
[----:B------:R-:W-:-:S04]  /*2770*/  FADD.FTZ R0, -R0, -RZ ;  /* 0x800000ff00007221 */ /* 0x000fc80000010100 */
[----:B------:R-:W-:-:S07]  /*2780*/  FFMA R47, R47, R0, R47 ;  /* 0x000000002f2f7223 */ /* 0x000fce000000002f */
.L_x_13452:
[----:B------:R-:W-:Y:S05]  /*2790*/  BSYNC B1 ;  /* 0x0000000000017941 */ /* 0x000fea0003800000 */
.L_x_13450:
        /* <DEDUP_REMOVED lines=25> */
[----:B-----5:R-:W-:Y:S05]  /*2930*/  CALL.REL.NOINC `($__internal_317_$__cuda_sm20_rcp_rn_f32_slowpath) ;  /* 0x0000003000007944 */ /* 0x020fea0003c00000 */
[----:B------:R-:W-:Y:S05]  /*2940*/  BRA `(.L_x_13455) ;  /* 0x0000000000107947 */ /* 0x000fea0003800000 */
.L_x_13454:
[----:B------:R-:W0:Y:S02]  /*2950*/  MUFU.RCP R47, R48 ;  /* 0x00000030002f7308 */ /* 0x000e240000001000 */
[----:B0-----:R-:W-:-:S04]  /*2960*/  FFMA R0, R48, R47, -1 ;  /* 0xbf80000030007423 */ /* 0x001fc8000000002f */
[----:B------:R-:W-:-:S04]  /*2970*/  FADD.FTZ R0, -R0, -RZ ;  /* 0x800000ff00007221 */ /* 0x000fc80000010100 */
[----:B------:R-:W-:-:S07]  /*2980*/  FFMA R47, R47, R0, R47 ;  /* 0x000000002f2f7223 */ /* 0x000fce000000002f */
.L_x_13455:
[----:B------:R-:W-:Y:S05]  /*2990*/  BSYNC B1 ;  /* 0x0000000000017941 */ /* 0x000fea0003800000 */
.L_x_13453:
        /* <DEDUP_REMOVED lines=25> */
[----:B-----5:R-:W-:Y:S05]  /*2b30*/  CALL.REL.NOINC `($__internal_317_$__cuda_sm20_rcp_rn_f32_slowpath) ;  /* 0x0000002c00807944 */ /* 0x020fea0003c00000 */
[----:B------:R-:W-:Y:S05]  /*2b40*/  BRA `(.L_x_13458) ;  /* 0x0000000000107947 */ /* 0x000fea0003800000 */
.L_x_13457:
[----:B------:R-:W0:Y:S02]  /*2b50*/  MUFU.RCP R47, R50 ;  /* 0x00000032002f7308 */ /* 0x000e240000001000 */
[----:B0-----:R-:W-:-:S04]  /*2b60*/  FFMA R0, R50, R47, -1 ;  /* 0xbf80000032007423 */ /* 0x001fc8000000002f */
[----:B------:R-:W-:-:S04]  /*2b70*/  FADD.FTZ R0, -R0, -RZ ;  /* 0x800000ff00007221 */ /* 0x000fc80000010100 */
[----:B------:R-:W-:-:S07]  /*2b80*/  FFMA R47, R47, R0, R47 ;  /* 0x000000002f2f7223 */ /* 0x000fce000000002f */
.L_x_13458:
[----:B------:R-:W-:Y:S05]  /*2b90*/  BSYNC B1 ;  /* 0x0000000000017941 */ /* 0x000fea0003800000 */
.L_x_13456:
        /* <DEDUP_REMOVED lines=25> */
[----:B-----5:R-:W-:Y:S05]  /*2d30*/  CALL.REL.NOINC `($__internal_317_$__cuda_sm20_rcp_rn_f32_slowpath) ;  /* 0x0000002c00007944 */ /* 0x020fea0003c00000 */
[----:B------:R-:W-:Y:S05]  /*2d40*/  BRA `(.L_x_13461) ;  /* 0x0000000000107947 */ /* 0x000fea0003800000 */
.L_x_13460:
[----:B------:R-:W0:Y:S02]  /*2d50*/  MUFU.RCP R47, R48 ;  /* 0x00000030002f7308 */ /* 0x000e240000001000 */
[----:B0-----:R-:W-:-:S04]  /*2d60*/  FFMA R0, R48, R47, -1 ;  /* 0xbf80000030007423 */ /* 0x001fc8000000002f */
[----:B------:R-:W-:-:S04]  /*2d70*/  FADD.FTZ R0, -R0, -RZ ;  /* 0x800000ff00007221 */ /* 0x000fc80000010100 */
[----:B------:R-:W-:-:S07]  /*2d80*/  FFMA R47, R47, R0, R47 ;  /* 0x000000002f2f7223 */ /* 0x000fce000000002f */
.L_x_13461:
[----:B------:R-:W-:Y:S05]  /*2d90*/  BSYNC B1 ;  /* 0x0000000000017941 */ /* 0x000fea0003800000 */
.L_x_13459:
        /* <DEDUP_REMOVED lines=21> */
[----:B------:R-:W-:Y:S01]  /*2ef0*/  @!P1 F2FP.F16.F32.PACK_AB R9, R45, R48 ;  /* 0x000000302d09923e */ /* 0x000fe200000000ff */
        /* <DEDUP_REMOVED lines=14> */
[----:B------:R-:W-:Y:S01]  /*2fe0*/  @!P0 F2FP.F16.F32.PACK_AB R51, R50, R29 ;  /* 0x0000001d3233823e */ /* 0x000fe200000000ff */
        /* <DEDUP_REMOVED lines=19> */
[----:B------:R-:W-:Y:S02]  /*3120*/  F2FP.F16.F32.PACK_AB R17, R29, R48 ;  /* 0x000000301d11723e */ /* 0x000fe400000000ff */
[----:B------:R-:W-:Y:S02]  /*3130*/  ISETP.GT.U32.AND P0, PT, R11, 0x1ffffff, PT ;  /* 0x01ffffff0b00780c */ /* 0x000fe40003f04070 */
[----:B------:R-:W-:Y:S01]  /*3140*/  IADD3 R11, P1, R14, UR4, RZ ;  /* 0x000000040e0b7c10 */ /* 0x000fe2000ff3e0ff */
[----:B-1----:R-:W-:Y:S01]  /*3150*/  HADD2.F32 R37, -RZ, R4.H0_H0 ;  /* 0x20000004ff257230 */ /* 0x002fe20000004100 */
[----:B------:R-:W-:-:S02]  /*3160*/  F2FP.F16.F32.PACK_AB R14, R50, R45 ;  /* 0x0000002d320e723e */ /* 0x000fc400000000ff */
[----:B------:R-:W-:Y:S01]  /*3170*/  IADD3.X R15, R15, UR5, RZ, P1, !PT ;  /* 0x000000050f0f7c10 */ /* 0x000fe20008ffe4ff */
[----:B0-----:R-:W-:Y:S01]  /*3180*/  FADD R5, R5, R36 ;  /* 0x0000002405057221 */ /* 0x001fe20000000000 */
[----:B--2---:R-:W-:-:S05]  /*3190*/  FADD R3, R3, R52 ;  /* 0x0000003403037221 */ /* 0x004fca0000000000 */
[----:B------:R-:W-:Y:S05]  /*31a0*/  @P0 BRA `(.L_x_13463) ;  /* 0x0000000000100947 */ /* 0x000fea0003800000 */
[----:B------:R-:W-:Y:S02]  /*31b0*/  MOV R0, R54 ;  /* 0x0000003600007202 */ /* 0x000fe40000000f00 */
[----:B------:R-:W-:-:S07]  /*31c0*/  MOV R48, 0x31e0 ;  /* 0x000031e000307802 */ /* 0x000fce0000000f00 */
[----:B------:R-:W-:Y:S05]  /*31d0*/  CALL.REL.NOINC `($__internal_317_$__cuda_sm20_rcp_rn_f32_slowpath) ;  /* 0x0000002400d87944 */ /* 0x000fea0003c00000 */
[----:B------:R-:W-:Y:S05]  /*31e0*/  BRA `(.L_x_13464) ;  /* 0x0000000000107947 */ /* 0x000fea0003800000 */
.L_x_13463:
[----:B------:R-:W0:Y:S02]  /*31f0*/  MUFU.RCP R47, R54 ;  /* 0x00000036002f7308 */ /* 0x000e240000001000 */
[----:B0-----:R-:W-:-:S04]  /*3200*/  FFMA R0, R54, R47, -1 ;  /* 0xbf80000036007423 */ /* 0x001fc8000000002f */
[----:B------:R-:W-:-:S04]  /*3210*/  FADD.FTZ R0, -R0, -RZ ;  /* 0x800000ff00007221 */ /* 0x000fc80000010100 */
[----:B------:R-:W-:-:S07]  /*3220*/  FFMA R47, R47, R0, R47 ;  /* 0x000000002f2f7223 */ /* 0x000fce000000002f */
.L_x_13464:
[----:B------:R-:W-:Y:S05]  /*3230*/  BSYNC B1 ;  /* 0x0000000000017941 */ /* 0x000fea0003800000 */
.L_x_13462:
        /* <DEDUP_REMOVED lines=25> */
[----:B------:R-:W-:Y:S05]  /*33d0*/  CALL.REL.NOINC `($__internal_317_$__cuda_sm20_rcp_rn_f32_slowpath) ;  /* 0x0000002400587944 */ /* 0x000fea0003c00000 */
[----:B------:R-:W-:Y:S05]  /*33e0*/  BRA `(.L_x_13467) ;  /* 0x0000000000107947 */ /* 0x000fea0003800000 */
.L_x_13466:
[----:B------:R-:W0:Y:S02]  /*33f0*/  MUFU.RCP R47, R36 ;  /* 0x00000024002f7308 */ /* 0x000e240000001000 */
[----:B0-----:R-:W-:-:S04]  /*3400*/  FFMA R0, R36, R47, -1 ;  /* 0xbf80000024007423 */ /* 0x001fc8000000002f */
[----:B------:R-:W-:-:S04]  /*3410*/  FADD.FTZ R0, -R0, -RZ ;  /* 0x800000ff00007221 */ /* 0x000fc80000010100 */
[----:B------:R-:W-:-:S07]  /*3420*/  FFMA R47, R47, R0, R47 ;  /* 0x000000002f2f7223 */ /* 0x000fce000000002f */
.L_x_13467:
[----:B------:R-:W-:Y:S05]  /*3430*/  BSYNC B1 ;  /* 0x0000000000017941 */ /* 0x000fea0003800000 */
.L_x_13465:
        /* <DEDUP_REMOVED lines=25> */
[----:B------:R-:W-:Y:S05]  /*35d0*/  CALL.REL.NOINC `($__internal_317_$__cuda_sm20_rcp_rn_f32_slowpath) ;  /* 0x0000002000d87944 */ /* 0x000fea0003c00000 */
[----:B------:R-:W-:Y:S05]  /*35e0*/  BRA `(.L_x_13470) ;  /* 0x0000000000107947 */ /* 0x000fea0003800000 */
.L_x_13469:
[----:B------:R-:W0:Y:S02]  /*35f0*/  MUFU.RCP R47, R36 ;  /* 0x00000024002f7308 */ /* 0x000e240000001000 */
[----:B0-----:R-:W-:-:S04]  /*3600*/  FFMA R0, R36, R47, -1 ;  /* 0xbf80000024007423 */ /* 0x001fc8000000002f */
[----:B------:R-:W-:-:S04]  /*3610*/  FADD.FTZ R0, -R0, -RZ ;  /* 0x800000ff00007221 */ /* 0x000fc80000010100 */
[----:B------:R-:W-:-:S07]  /*3620*/  FFMA R47, R47, R0, R47 ;  /* 0x000000002f2f7223 */ /* 0x000fce000000002f */
.L_x_13470:
[----:B------:R-:W-:Y:S05]  /*3630*/  BSYNC B1 ;  /* 0x0000000000017941 */ /* 0x000fea0003800000 */
.L_x_13468:
        /* <DEDUP_REMOVED lines=25> */
[----:B------:R-:W-:Y:S05]  /*37d0*/  CALL.REL.NOINC `($__internal_317_$__cuda_sm20_rcp_rn_f32_slowpath) ;  /* 0x0000002000587944 */ /* 0x000fea0003c00000 */
[----:B------:R-:W-:Y:S05]  /*37e0*/  BRA `(.L_x_13473) ;  /* 0x0000000000107947 */ /* 0x000fea0003800000 */
.L_x_13472:
[----:B------:R-:W0:Y:S02]  /*37f0*/  MUFU.RCP R47, R36 ;  /* 0x00000024002f7308 */ /* 0x000e240000001000 */
[----:B0-----:R-:W-:-:S04]  /*3800*/  FFMA R0, R36, R47, -1 ;  /* 0xbf80000024007423 */ /* 0x001fc8000000002f */
[----:B------:R-:W-:-:S04]  /*3810*/  FADD.FTZ R0, -R0, -RZ ;  /* 0x800000ff00007221 */ /* 0x000fc80000010100 */
[----:B------:R-:W-:-:S07]  /*3820*/  FFMA R47, R47, R0, R47 ;  /* 0x000000002f2f7223 */ /* 0x000fce000000002f */
.L_x_13473:
[----:B------:R-:W-:Y:S05]  /*3830*/  BSYNC B1 ;  /* 0x0000000000017941 */ /* 0x000fea0003800000 */
.L_x_13471:
        /* <DEDUP_REMOVED lines=40> */
[----:B------:R-:W-:Y:S01]  /*3ac0*/  @!P0 F2FP.F16.F32.PACK_AB R15, R36, R37 ;  /* 0x00000025240f823e */ /* 0x000fe200000000ff */
[----:B------:R-:W-:Y:S01]  /*3ad0*/  UMOV UR4, 0x400 ;  /* 0x0000040000047882 */ /* 0x000fe20000000000 */
[----:B------:R-:W-:Y:S01]  /*3ae0*/  IADD3 R31, R31, R29, RZ ;  /* 0x0000001d1f1f7210 */ /* 0x000fe20007ffe0ff */
[----:B------:R-:W-:Y:S01]  /*3af0*/  UIADD3 UR4, UR4, 0x20, URZ ;  /* 0x0000002004047890 */ /* 0x000fe2000fffe03f */
[----:B0-----:R-:W-:Y:S01]  /*3b00*/  LOP3.LUT R0, R22, 0x1ffffffc, RZ, 0xc0, !PT ;  /* 0x1ffffffc16007812 */ /* 0x001fe200078ec0ff */
[----:B------:R0:W-:Y:S01]  /*3b10*/  @!P0 STG.E desc[UR8][R10.64], R15 ;  /* 0x0000000f0a008986 */ /* 0x0001e2000c101908 */
[----:B------:R-:W-:Y:S01]  /*3b20*/  F2FP.F16.F32.PACK_AB R37, R20, R37 ;  /* 0x000000251425723e */ /* 0x000fe200000000ff */
[----:B------:R-:W-:Y:S01]  /*3b30*/  ULDC.64 UR6, c[0x0][0x260] ;  /* 0x0000980000067ab9 */ /* 0x000fe20000000a00 */
[----:B------:R-:W-:Y:S01]  /*3b40*/  @!P0 F2FP.F16.F32.PACK_AB R45, R33, R20 ;  /* 0x00000014212d823e */ /* 0x000fe200000000ff */
        /* <DEDUP_REMOVED lines=41> */
[----:B------:R-:W-:Y:S01]  /*3de0*/  F2FP.F16.F32.PACK_AB R25, R33, R36 ;  /* 0x000000242119723e */ /* 0x000fe200000000ff */
        /* <DEDUP_REMOVED lines=21> */
.L_x_13478:
        /* <DEDUP_REMOVED lines=51> */
.L_x_13477:
[----:B------:R-:W-:Y:S05]  /*4270*/  BSYNC B1 ;  /* 0x0000000000017941 */ /* 0x000fea0003800000 */
.L_x_13476:
        /* <DEDUP_REMOVED lines=15> */
.L_x_13480:
[----:B------:R-:W-:Y:S05]  /*4370*/  BSYNC B1 ;  /* 0x0000000000017941 */ /* 0x000fea0003800000 */
.L_x_13479:
        /* <DEDUP_REMOVED lines=25> */
.L_x_13475:
[----:B------:R-:W-:Y:S05]  /*4510*/  BSYNC B0 ;  /* 0x0000000000007941 */ /* 0x000fea0003800000 */
.L_x_13474:
        /* <DEDUP_REMOVED lines=31> */
.L_x_13485:
        /* <DEDUP_REMOVED lines=52> */
.L_x_13484:
[----:B------:R-:W-:Y:S05]  /*4a50*/  BSYNC B1 ;  /* 0x0000000000017941 */ /* 0x000fea0003800000 */
.L_x_13483:
        /* <DEDUP_REMOVED lines=15> */
.L_x_13487:
[----:B------:R-:W-:Y:S05]  /*4b50*/  BSYNC B1 ;  /* 0x0000000000017941 */ /* 0x000fea0003800000 */
.L_x_13486:
        /* <DEDUP_REMOVED lines=25> */
.L_x_13482:
[----:B------:R-:W-:Y:S05]  /*4cf0*/  BSYNC B0 ;  /* 0x0000000000007941 */ /* 0x000fea0003800000 */
.L_x_13481:
        /* <DEDUP_REMOVED lines=39> */
.L_x_13489:
[----:B------:R-:W-:Y:S05]  /*4f70*/  BSYNC B0 ;  /* 0x0000000000007941 */ /* 0x000fea0003800000 */
.L_x_13488:
        /* <DEDUP_REMOVED lines=39> */
.L_x_13500:
[----:B-1----:R-:W-:-:S07]  /*51f0*/  FMNMX R3, R4, R5, !PT ;  /* 0x0000000504037209 */ /* 0x002fce0007800000 */
.L_x_13492:
[----:B------:R-:W-:Y:S05]  /*5200*/  BSYNC B0 ;  /* 0x0000000000007941 */ /* 0x000fea0003800000 */
.L_x_13491:
[----:B------:R-:W-:Y:S01]  /*5210*/  ISETP.NE.AND P0, PT, R2, RZ, PT ;  /* 0x000000ff0200720c */ /* 0x000fe20003f05270 */
[----:B------:R-:W-:-:S12]  /*5220*/  BSSY B0, `(.L_x_13490) ;  /* 0x0000004000007945 */ /* 0x000fd80003800000 */
[----:B------:R-:W-:Y:S05]  /*5230*/  @P0 BRA `(.L_x_13494) ;  /* 0x0000000000080947 */ /* 0x000fea0003800000 */
[----:B0-----:R-:W0:Y:S02]  /*5240*/  LDC.64 R4, c[0x0][0x238] ;  /* 0x00008e00ff047b82 */ /* 0x001e240000000a00 */
[----:B0-----:R1:W-:Y:S02]  /*5250*/  REDG.E.MAX.S32.STRONG.GPU desc[UR8][R4.64], R3 ;  /* 0x000000030400798e */ /* 0x0013e4000d10e388 */
.L_x_13494:
[----:B------:R-:W-:Y:S05]  /*5260*/  BSYNC B0 ;  /* 0x0000000000007941 */ /* 0x000fea0003800000 */
.L_x_13490:
        /* <DEDUP_REMOVED lines=12> */
[----:B012---:R-:W-:Y:S05]  /*5330*/  CALL.REL.NOINC `($__internal_317_$__cuda_sm20_rcp_rn_f32_slowpath) ;  /* 0x0000000400807944 */ /* 0x007fea0003c00000 */
[----:B------:R-:W-:Y:S05]  /*5340*/  BRA `(.L_x_13496) ;  /* 0x0000000000107947 */ /* 0x000fea0003800000 */
.L_x_13495:
[----:B------:R-:W3:Y:S02]  /*5350*/  MUFU.RCP R47, R24 ;  /* 0x00000018002f7308 */ /* 0x000ee40000001000 */
[----:B---3--:R-:W-:-:S04]  /*5360*/  FFMA R0, R47, R24, -1 ;  /* 0xbf8000002f007423 */ /* 0x008fc80000000018 */
[----:B------:R-:W-:-:S04]  /*5370*/  FADD.FTZ R0, -R0, -RZ ;  /* 0x800000ff00007221 */ /* 0x000fc80000010100 */
[----:B------:R-:W-:-:S07]  /*5380*/  FFMA R47, R47, R0, R47 ;  /* 0x000000002f2f7223 */ /* 0x000fce000000002f */
.L_x_13496:
[----:B-1----:R-:W1:Y:S02]  /*5390*/  LDC.64 R2, c[0x0][0x240] ;  /* 0x00009000ff027b82 */ /* 0x002e640000000a00 */
[----:B-1----:R-:W-:Y:S01]  /*53a0*/  STG.E desc[UR8][R2.64], R47 ;  /* 0x0000002f02007986 */ /* 0x002fe2000c101908 */
[----:B------:R-:W-:Y:S05]  /*53b0*/  EXIT ;  /* 0x000000000000794d */ /* 0x000fea0003800000 */
.L_x_13493:
[----:B------:R-:W-:Y:S01]  /*53c0*/  HFMA2.MMA R7, -RZ, RZ, 0, 2.384185791015625e-07 ;  /* 0x00000004ff077435 */ /* 0x000fe200000001ff */
[----:B------:R-:W-:Y:S01]  /*53d0*/  IMAD.MOV.U32 R9, RZ, RZ, 0x1f ;  /* 0x0000001fff097424 */ /* 0x000fe200078e00ff */
[----:B------:R-:W-:-:S09]  /*53e0*/  MOV R6, 0xffffffff ;  /* 0xffffffff00067802 */ /* 0x000fd20000000f00 */
[----:B01----:R-:W-:Y:S05]  /*53f0*/  WARPSYNC.COLLECTIVE R6, `(.L_x_13497) ;  /* 0x0000000006087348 */ /* 0x003fea0003c00000 */
[----:B-1----:R1:W2:Y:S02]  /*5400*/  SHFL.DOWN P0, R5, R0, R7, R9 ;  /* 0x0800000700057389 */ /* 0x0022a40000000009 */
[----:B012---:R-:W-:Y:S01]  /*5410*/  ENDCOLLECTIVE ;  /* 0x000000000000791b */ /* 0x007fe20003800000 */
.L_x_13497:
[----:B------:R-:W-:Y:S02]  /*5420*/  IMAD.MOV.U32 R7, RZ, RZ, 0x2 ;  /* 0x00000002ff077424 */ /* 0x000fe400078e00ff */
[----:B------:R-:W-:-:S05]  /*5430*/  IMAD.MOV.U32 R3, RZ, RZ, R5 ;  /* 0x000000ffff037224 */ /* 0x000fca00078e0005 */
[----:B------:R-:W-:-:S04]  /*5440*/  FMNMX R3, R3, R0, !PT ;  /* 0x0000000003037209 */ /* 0x000fc80007800000 */
[----:B------:R-:W-:-:S07]  /*5450*/  MOV R0, R3 ;  /* 0x0000000300007202 */ /* 0x000fce0000000f00 */
[----:B------:R-:W-:Y:S05]  /*5460*/  WARPSYNC.COLLECTIVE R6, `(.L_x_13498) ;  /* 0x0000000006087348 */ /* 0x000fea0003c00000 */
[----:B------:R0:W1:Y:S02]  /*5470*/  SHFL.DOWN P0, R5, R0, R7, R9 ;  /* 0x0800000700057389 */ /* 0x0000640000000009 */
[----:B01----:R-:W-:Y:S01]  /*5480*/  ENDCOLLECTIVE ;  /* 0x000000000000791b */ /* 0x003fe20003800000 */
.L_x_13498:
[----:B------:R-:W-:Y:S01]  /*5490*/  HFMA2.MMA R7, -RZ, RZ, 0, 5.9604644775390625e-08 ;  /* 0x00000001ff077435 */ /* 0x000fe200000001ff */
[----:B------:R-:W-:-:S04]  /*54a0*/  MOV R4, R5 ;  /* 0x0000000500047202 */ /* 0x000fc80000000f00 */
[----:B------:R-:W-:-:S05]  /*54b0*/  FMNMX R4, R3, R4, !PT ;  /* 0x0000000403047209 */ /* 0x000fca0007800000 */
[----:B------:R-:W-:-:S07]  /*54c0*/  IMAD.MOV.U32 R0, RZ, RZ, R4 ;  /* 0x000000ffff007224 */ /* 0x000fce00078e0004 */
[----:B------:R-:W-:Y:S05]  /*54d0*/  WARPSYNC.COLLECTIVE R6, `(.L_x_13499) ;  /* 0x0000000006087348 */ /* 0x000fea0003c00000 */
[----:B------:R0:W1:Y:S02]  /*54e0*/  SHFL.DOWN P0, R5, R0, R7, R9 ;  /* 0x0800000700057389 */ /* 0x0000640000000009 */
[----:B01----:R-:W-:Y:S01]  /*54f0*/  ENDCOLLECTIVE ;  /* 0x000000000000791b */ /* 0x003fe20003800000 */
.L_x_13499:
[----:B------:R-:W-:Y:S05]  /*5500*/  BRA `(.L_x_13500) ;  /* 0xfffffffc00387947 */ /* 0x000fea000383ffff */
        .weak           $__internal_316_$__cuda_sm20_div_u64
        .type           $__internal_316_$__cuda_sm20_div_u64,@function
        .size           $__internal_316_$__cuda_sm20_div_u64,($__internal_317_$__cuda_sm20_rcp_rn_f32_slowpath - $__internal_316_$__cuda_sm20_div_u64)
$__internal_316_$__cuda_sm20_div_u64:
        /* <DEDUP_REMOVED lines=66> */
[----:B------:R-:W-:Y:S06]  /*5930*/  RET.REL.NODEC R4 `(_ZN18transformer_engine6detail38cast_transpose_fused_kernel_notalignedILb1ELb1ELb0EfNS_16CTDBiasDActParamI6__halfS3_S3_fEELi2ELi2ENS_5EmptyEXadL_ZNS_6dqgeluIffEET_T0_RKS5_EEEEvT3_mmm) ;  /* 0xffffffa404b07950 */ /* 0x000fec0003c3ffff */
        .weak           $__internal_317_$__cuda_sm20_rcp_rn_f32_slowpath
        .type           $__internal_317_$__cuda_sm20_rcp_rn_f32_slowpath,@function
        .size           $__internal_317_$__cuda_sm20_rcp_rn_f32_slowpath,(.L_x_34802 - $__internal_317_$__cuda_sm20_rcp_rn_f32_slowpath)
$__internal_317_$__cuda_sm20_rcp_rn_f32_slowpath:
        /* <DEDUP_REMOVED lines=15> */
.L_x_13502:
        /* <DEDUP_REMOVED lines=33> */
.L_x_13504:
[----:B------:R0:W1:Y:S02]  /*5c40*/  MUFU.RCP R47, R0 ;  /* 0x00000000002f7308 */ /* 0x0000640000001000 */
.L_x_13503:
[----:B------:R-:W-:Y:S05]  /*5c50*/  BSYNC B0 ;  /* 0x0000000000007941 */ /* 0x000fea0003800000 */
.L_x_13501:
[----:B------:R-:W-:-:S06]  /*5c60*/  HFMA2.MMA R49, -RZ, RZ, 0, 0 ;  /* 0x00000000ff317435 */ /* 0x000fcc00000001ff */
[----:B01----:R-:W-:Y:S05]  /*5c70*/  RET.REL.NODEC R48 `(_ZN18transformer_engine6detail38cast_transpose_fused_kernel_notalignedILb1ELb1ELb0EfNS_16CTDBiasDActParamI6__halfS3_S3_fEELi2ELi2ENS_5EmptyEXadL_ZNS_6dqgeluIffEET_T0_RKS5_EEEEvT3_mmm) ;  /* 0xffffffa030e07950 */ /* 0x003fea0003c3ffff */
.L_x_13505:
        /* <DEDUP_REMOVED lines=16> */
.L_x_34802:


//--------------------- .text._ZN18transformer_engine6detail38cast_transpose_fused_kernel_notalignedILb1ELb1ELb0EfNS_16CTDBiasDActParamI6__halfS3_ffEELi2ELi1ENS_5EmptyEXadL_ZNS_6dqgeluIffEET_T0_RKS5_EEEEvT3_mmm --------------------------
	.section	.text._ZN18transformer_engine6detail38cast_transpose_fused_kernel_notalignedILb1ELb1ELb0EfNS_16CTDBiasDActParamI6__halfS3_ffEELi2ELi1ENS_5EmptyEXadL_ZNS_6dqgeluIffEET_T0_RKS5_EEEEvT3_mmm,"ax",@progbits
	.align	128
        .global         _ZN18transformer_engine6detail38cast_transpose_fused_kernel_notalignedILb1ELb1ELb0EfNS_16CTDBiasDActParamI6__halfS3_ffEELi2ELi1ENS_5EmptyEXadL_ZNS_6dqgeluIffEET_T0_RKS5_EEEEvT3_mmm
        .type           _ZN18transformer_engine6detail38cast_transpose_fused_kernel_notalignedILb1ELb1ELb0EfNS_16CTDBiasDActParamI6__halfS3_ffEELi2ELi1ENS_5EmptyEXadL_ZNS_6dqgeluIffEET_T0_RKS5_EEEEvT3_mmm,@function
        .size           _ZN18transformer_engine6detail38cast_transpose_fused_kernel_notalignedILb1ELb1ELb0EfNS_16CTDBiasDActParamI6__halfS3_ffEELi2ELi1ENS_5EmptyEXadL_ZNS_6dqgeluIffEET_T0_RKS5_EEEEvT3_mmm,(.L_x_34804 - _ZN18transformer_engine6detail38cast_transpose_fused_kernel_notalignedILb1ELb1ELb0EfNS_16CTDBiasDActParamI6__halfS3_ffEELi2ELi1ENS_5EmptyEXadL_ZNS_6dqgeluIffEET_T0_RKS5_EEEEvT3_mmm)
        .other          _ZN18transformer_engine6detail38cast_transpose_fused_kernel_notalignedILb1ELb1ELb0EfNS_16CTDBiasDActParamI6__halfS3_ffEELi2ELi1ENS_5EmptyEXadL_ZNS_6dqgeluIffEET_T0_RKS5_EEEEvT3_mmm,@"STO_CUDA_ENTRY STV_DEFAULT"
_ZN18transformer_engine6detail38cast_transpose_fused_kernel_notalignedILb1ELb1ELb0EfNS_16CTDBiasDActParamI6__halfS3_ffEELi2ELi1ENS_5EmptyEXadL_ZNS_6dqgeluIffEET_T0_RKS5_EEEEvT3_mmm:
.text._ZN18transformer_engine6detail38cast_transpose_fused_kernel_notalignedILb1ELb1ELb0EfNS_16CTDBiasDActParamI6__halfS3_ffEELi2ELi1ENS_5EmptyEXadL_ZNS_6dqgeluIffEET_T0_RKS5_EEEEvT3_mmm:
        /* <DEDUP_REMOVED lines=19> */
[----:B------:R-:W-:Y:S05]  /*0130*/  CALL.REL.NOINC `($__internal_318_$__cuda_sm20_div_u64) ;  /* 0x0000003800907944 */ /* 0x000fea0003c00000 */
        /* <DEDUP_REMOVED lines=9> */
.L_x_13506:
        /* <DEDUP_REMOVED lines=21> */
.L_x_13507:
[----:B------:R-:W0:Y:S01]  /*0320*/  LDC.64 R14, c[0x0][0x258] ;  /* 0x00009600ff0e7b82 */ /* 0x000e220000000a00 */
[----:B------:R-:W-:Y:S01]  /*0330*/  ULDC.64 UR6, c[0x0][0x260] ;  /* 0x0000980000067ab9 */ /* 0x000fe20000000a00 */
[C---:B------:R-:W-:Y:S01]  /*0340*/  SHF.L.U64.HI R5, R28.reuse, 0x5, R29 ;  /* 0x000000051c057819 */ /* 0x040fe2000001021d */
[----:B------:R-:W-:Y:S01]  /*0350*/  ULDC.64 UR4, c[0x0][0x218] ;  /* 0x0000860000047ab9 */ /* 0x000fe20000000a00 */
[----:B------:R-:W-:Y:S01]  /*0360*/  LEA R8, P0, -R28, UR6, 0x5 ;  /* 0x000000061c087c11 */ /* 0x000fe2000f8029ff */
[----:B------:R-:W-:Y:S01]  /*0370*/  ULDC.64 UR10, c[0x0][0x208] ;  /* 0x00008200000a7ab9 */ /* 0x000fe20000000a00 */
[----:B------:R-:W-:Y:S02]  /*0380*/  SHF.L.U64.HI R9, R31, 0x5, R2 ;  /* 0x000000051f097819 */ /* 0x000fe40000010202 */
[----:B------:R-:W-:Y:S02]  /*0390*/  SHF.R.U32.HI R20, RZ, 0x5, R38 ;  /* 0x00000005ff147819 */ /* 0x000fe40000011626 */
[----:B------:R-:W-:-:S02]  /*03a0*/  IADD3.X R5, ~R5, UR7, RZ, P0, !PT ;  /* 0x0000000705057c10 */ /* 0x000fc400087fe5ff */
[----:B------:R-:W-:Y:S01]  /*03b0*/  ISETP.LT.U32.AND P0, PT, R8, 0x20, PT ;  /* 0x000000200800780c */ /* 0x000fe20003f01070 */
[----:B------:R-:W-:Y:S01]  /*03c0*/  IMAD.SHL.U32 R7, R20, 0x4, RZ ;  /* 0x0000000414077824 */ /* 0x000fe200078e00ff */
[----:B------:R-:W-:Y:S02]  /*03d0*/  SHF.L.U64.HI R13, R31, 0x1, R2 ;  /* 0x000000011f0d7819 */ /* 0x000fe40000010202 */
[----:B------:R-:W-:Y:S01]  /*03e0*/  ISETP.LT.U32.AND.EX P0, PT, R5, RZ, PT, P0 ;  /* 0x000000ff0500720c */ /* 0x000fe20003f01100 */
[----:B------:R-:W-:Y:S01]  /*03f0*/  IMAD.IADD R6, R38, 0x1, -R7 ;  /* 0x0000000126067824 */ /* 0x000fe200078e0a07 */
[----:B------:R-:W-:Y:S02]  /*0400*/  LOP3.LUT R5, R7, 0x1c, RZ, 0xc0, !PT ;  /* 0x0000001c07057812 */ /* 0x000fe400078ec0ff */
[----:B------:R-:W-:Y:S02]  /*0410*/  SEL R8, R8, 0x20, P0 ;  /* 0x0000002008087807 */ /* 0x000fe40000000000 */
[----:B------:R-:W-:-:S02]  /*0420*/  LOP3.LUT R33, R6, 0x1f, RZ, 0xc0, !PT ;  /* 0x0000001f06217812 */ /* 0x000fc400078ec0ff */
[--C-:B0-----:R-:W-:Y:S01]  /*0430*/  SHF.R.U64 R3, R14, 0x1, R15.reuse ;  /* 0x000000010e037819 */ /* 0x101fe2000000120f */
[----:B------:R-:W-:Y:S01]  /*0440*/  IMAD R7, R29, R14, RZ ;  /* 0x0000000e1d077224 */ /* 0x000fe200078e02ff */
[----:B------:R-:W-:Y:S02]  /*0450*/  SHF.R.U32.HI R4, RZ, 0x1, R15 ;  /* 0x00000001ff047819 */ /* 0x000fe4000001160f */
[----:B------:R-:W-:Y:S01]  /*0460*/  LEA R10, P1, -R31, R3, 0x5 ;  /* 0x000000031f0a7211 */ /* 0x000fe200078229ff */
[----:B------:R-:W-:Y:S01]  /*0470*/  IMAD.WIDE.U32 R34, R3, R5, RZ ;  /* 0x0000000503227225 */ /* 0x000fe200078e00ff */
[----:B------:R-:W-:Y:S02]  /*0480*/  ISETP.GE.U32.AND P0, PT, R5, R8, PT ;  /* 0x000000080500720c */ /* 0x000fe40003f06070 */
[----:B------:R-:W-:Y:S01]  /*0490*/  SHF.L.U32 R12, R31, 0x1, RZ ;  /* 0x000000011f0c7819 */ /* 0x000fe200000006ff */
[----:B------:R-:W-:Y:S01]  /*04a0*/  IMAD.X R9, R4, 0x1, ~R9, P1 ;  /* 0x0000000104097824 */ /* 0x000fe200008e0e09 */
[----:B------:R-:W-:Y:S01]  /*04b0*/  ISETP.LT.U32.AND P1, PT, R10, 0x20, PT ;  /* 0x000000200a00780c */ /* 0x000fe20003f21070 */
[----:B------:R-:W-:-:S02]  /*04c0*/  IMAD R7, R28, R15, R7 ;  /* 0x0000000f1c077224 */ /* 0x000fc400078e0207 */
[----:B------:R-:W-:Y:S01]  /*04d0*/  IMAD.WIDE.U32 R12, R28, R14, R12 ;  /* 0x0000000e1c0c7225 */ /* 0x000fe200078e000c */
[----:B------:R-:W-:-:S03]  /*04e0*/  ISETP.LT.U32.AND.EX P1, PT, R9, RZ, PT, P1 ;  /* 0x000000ff0900720c */ /* 0x000fc60003f21110 */
[----:B------:R-:W-:Y:S01]  /*04f0*/  IMAD R49, R4, R5, RZ ;  /* 0x0000000504317224 */ /* 0x000fe200078e02ff */
[----:B------:R-:W-:Y:S01]  /*0500*/  SEL R10, R10, 0x20, P1 ;  /* 0x000000200a0a7807 */ /* 0x000fe20000800000 */
[----:B------:R-:W-:Y:S02]  /*0510*/  IMAD.IADD R13, R13, 0x1, R7 ;  /* 0x000000010d0d7824 */ /* 0x000fe400078e0207 */
[C---:B------:R-:W-:Y:S01]  /*0520*/  IMAD.SHL.U32 R46, R12.reuse, 0x40, RZ ;  /* 0x000000400c2e7824 */ /* 0x040fe200078e00ff */
[----:B------:R-:W-:Y:S01]  /*0530*/  ISETP.LT.U32.AND P0, PT, R33, R10, !P0 ;  /* 0x0000000a2100720c */ /* 0x000fe20004701070 */
[----:B------:R-:W-:Y:S01]  /*0540*/  IMAD.IADD R49, R35, 0x1, R49 ;  /* 0x0000000123317824 */ /* 0x000fe200078e0231 */
[----:B------:R-:W-:Y:S02]  /*0550*/  SHF.L.U64.HI R42, R12, 0x6, R13 ;  /* 0x000000060c2a7819 */ /* 0x000fe4000001020d */
[----:B------:R-:W-:-:S04]  /*0560*/  IADD3 R47, P1, R46, UR4, RZ ;  /* 0x000000042e2f7c10 */ /* 0x000fc8000ff3e0ff */
[----:B------:R-:W-:Y:S01]  /*0570*/  IADD3.X R43, R42, UR5, RZ, P1, !PT ;  /* 0x000000052a2b7c10 */ /* 0x000fe20008ffe4ff */
[----:B------:R-:W-:-:S04]  /*0580*/  ULDC.64 UR4, c[0x0][0x230] ;  /* 0x00008c0000047ab9 */ /* 0x000fc80000000a00 */
[----:B------:R-:W-:Y:S01]  /*0590*/  @P0 IADD3 R9, P2, R33, R34, RZ ;  /* 0x0000002221090210 */ /* 0x000fe20007f5e0ff */
[----:B------:R-:W-:-:S04]  /*05a0*/  @!P0 IMAD.MOV.U32 R21, RZ, RZ, RZ ;  /* 0x000000ffff158224 */ /* 0x000fc800078e00ff */
[----:B------:R-:W-:Y:S02]  /*05b0*/  @P0 IMAD.X R14, RZ, RZ, R49, P2 ;  /* 0x000000ffff0e0224 */ /* 0x000fe400010e0631 */
[----:B------:R-:W-:-:S03]  /*05c0*/  @P0 IMAD.SHL.U32 R24, R9, 0x4, RZ ;  /* 0x0000000409180824 */ /* 0x000fc600078e00ff */
[----:B------:R-:W-:Y:S02]  /*05d0*/  @P0 SHF.L.U64.HI R9, R9, 0x2, R14 ;  /* 0x0000000209090819 */ /* 0x000fe4000001020e */
[----:B------:R-:W-:-:S04]  /*05e0*/  @P0 IADD3 R14, P1, R24, R47, RZ ;  /* 0x0000002f180e0210 */ /* 0x000fc80007f3e0ff */
[----:B------:R-:W-:-:S05]  /*05f0*/  @P0 IADD3.X R15, R9, R43, RZ, P1, !PT ;  /* 0x0000002b090f0210 */ /* 0x000fca0000ffe4ff */
[----:B------:R0:W2:Y:S01]  /*0600*/  @P0 LDG.E R21, desc[UR10][R14.64] ;  /* 0x0000000a0e150981 */ /* 0x0000a2000c1e1900 */
[----:B------:R-:W-:Y:S01]  /*0610*/  ISETP.NE.U32.AND P1, PT, RZ, UR4, PT ;  /* 0x00000004ff007c0c */ /* 0x000fe2000bf25070 */
[----:B------:R-:W-:Y:S01]  /*0620*/  VIADD R7, R5, 0x1 ;  /* 0x0000000105077836 */ /* 0x000fe20000000000 */
[----:B------:R-:W-:Y:S01]  /*0630*/  @!P0 MOV R32, RZ ;  /* 0x000000ff00208202 */ /* 0x000fe20000000f00 */
[----:B------:R-:W-:Y:S01]  /*0640*/  VIADD R45, R6, 0xffffffff ;  /* 0xffffffff062d7836 */ /* 0x000fe20000000000 */
[----:B------:R-:W-:Y:S01]  /*0650*/  ISETP.NE.AND.EX P1, PT, RZ, UR5, PT, P1 ;  /* 0x00000005ff007c0c */ /* 0x000fe2000bf25310 */
[----:B------:R-:W-:Y:S01]  /*0660*/  ULDC.64 UR4, c[0x0][0x210] ;  /* 0x0000840000047ab9 */ /* 0x000fe20000000a00 */
[----:B------:R-:W-:Y:S02]  /*0670*/  ISETP.GE.U32.AND P2, PT, R7, R8, PT ;  /* 0x000000080700720c */ /* 0x000fe40003f46070 */
[----:B------:R-:W-:Y:S02]  /*0680*/  IADD3 R46, P3, R46, UR4, RZ ;  /* 0x000000042e2e7c10 */ /* 0x000fe4000ff7e0ff */
[----:B------:R-:W-:-:S02]  /*0690*/  LOP3.LUT R45, R45, 0x1f, RZ, 0xc0, !PT ;  /* 0x0000001f2d2d7812 */ /* 0x000fc400078ec0ff */
[----:B------:R-:W-:Y:S01]  /*06a0*/  IADD3.X R42, R42, UR5, RZ, P3, !PT ;  /* 0x000000052a2a7c10 */ /* 0x000fe20009ffe4ff */
[----:B------:R-:W-:Y:S01]  /*06b0*/  HFMA2.MMA R30, -RZ, RZ, 0.96630859375, -0.0022525787353515625 ;  /* 0x3bbb989dff1e7435 */ /* 0x000fe200000001ff */
[----:B------:R-:W-:Y:S01]  /*06c0*/  @P0 IADD3 R24, P3, R24, R46, RZ ;  /* 0x0000002e18180210 */ /* 0x000fe20007f7e0ff */
[----:B------:R-:W-:Y:S01]  /*06d0*/  USHF.L.U64.HI UR7, UR6, 0x1, UR7 ;  /* 0x0000000106077899 */ /* 0x000fe20008010207 */
[----:B------:R-:W-:Y:S01]  /*06e0*/  ISETP.LT.U32.AND P2, PT, R45, R10, !P2 ;  /* 0x0000000a2d00720c */ /* 0x000fe20005741070 */
[----:B0-----:R-:W0:Y:S01]  /*06f0*/  @P1 LDC.64 R14, c[0x0][0x230] ;  /* 0x00008c00ff0e1b82 */ /* 0x001e220000000a00 */
[----:B------:R-:W-:Y:S01]  /*0700*/  ULDC.64 UR4, c[0x0][0x220] ;  /* 0x0000880000047ab9 */ /* 0x000fe20000000a00 */
[----:B------:R-:W-:-:S05]  /*0710*/  @P0 IMAD.X R25, R9, 0x1, R42, P3 ;  /* 0x0000000109190824 */ /* 0x000fca00018e062a */
[----:B------:R1:W3:Y:S05]  /*0720*/  @P0 LDG.E R32, desc[UR10][R24.64] ;  /* 0x0000000a18200981 */ /* 0x0002ea000c1e1900 */
[----:B------:R-:W-:-:S04]  /*0730*/  @P2 IADD3 R7, P4, P5, R45, R34, R3 ;  /* 0x000000222d072210 */ /* 0x000fc80007d9e003 */
[----:B------:R-:W-:Y:S01]  /*0740*/  @P2 IADD3.X R16, RZ, R49, R4, P4, P5 ;  /* 0x00000031ff102210 */ /* 0x000fe200027ea404 */
[----:B-1----:R-:W-:Y:S02]  /*0750*/  IMAD.MOV.U32 R24, RZ, RZ, 0x437c0000 ;  /* 0x437c0000ff187424 */ /* 0x002fe400078e00ff */
[C---:B------:R-:W-:Y:S01]  /*0760*/  @P2 IMAD.SHL.U32 R18, R7.reuse, 0x4, RZ ;  /* 0x0000000407122824 */ /* 0x040fe200078e00ff */
[----:B------:R-:W-:-:S04]  /*0770*/  @P2 SHF.L.U64.HI R7, R7, 0x2, R16 ;  /* 0x0000000207072819 */ /* 0x000fc80000010210 */
[C---:B------:R-:W-:Y:S02]  /*0780*/  @P2 IADD3 R16, P3, R18.reuse, R46, RZ ;  /* 0x0000002e12102210 */ /* 0x040fe40007f7e0ff */
[----:B------:R-:W-:-:S03]  /*0790*/  @P2 IADD3 R18, P4, R18, R47, RZ ;  /* 0x0000002f12122210 */ /* 0x000fc60007f9e0ff */
[C---:B------:R-:W-:Y:S02]  /*07a0*/  @P2 IMAD.X R17, R7.reuse, 0x1, R42, P3 ;  /* 0x0000000107112824 */ /* 0x040fe400018e062a */
[----:B------:R-:W-:Y:S02]  /*07b0*/  @P2 IMAD.X R19, R7, 0x1, R43, P4 ;  /* 0x0000000107132824 */ /* 0x000fe400020e062b */
[----:B------:R-:W-:Y:S01]  /*07c0*/  IMAD.MOV.U32 R7, RZ, RZ, 0x3f800000 ;  /* 0x3f800000ff077424 */ /* 0x000fe200078e00ff */
[----:B------:R-:W-:-:S05]  /*07d0*/  USHF.L.U32 UR6, UR6, 0x1, URZ ;  /* 0x0000000106067899 */ /* 0x000fca000800063f */
[----:B0-----:R0:W5:Y:S02]  /*07e0*/  @P1 LDG.E R7, desc[UR10][R14.64] ;  /* 0x0000000a0e071981 */ /* 0x001164000c1e1900 */
[----:B0-----:R-:W-:Y:S02]  /*07f0*/  IMAD.MOV.U32 R14, RZ, RZ, R28 ;  /* 0x000000ffff0e7224 */ /* 0x001fe400078e001c */
[----:B------:R-:W-:Y:S02]  /*0800*/  IMAD.MOV.U32 R15, RZ, RZ, R29 ;  /* 0x000000ffff0f7224 */ /* 0x000fe400078e001d */
[----:B------:R-:W-:-:S04]  /*0810*/  IMAD.WIDE.U32 R14, R31, UR6, R14 ;  /* 0x000000061f0e7c25 */ /* 0x000fc8000f8e000e */
[----:B------:R-:W-:-:S06]  /*0820*/  @!P2 IMAD.MOV.U32 R48, RZ, RZ, RZ ;  /* 0x000000ffff30a224 */ /* 0x000fcc00078e00ff */
[----:B------:R0:W5:Y:S01]  /*0830*/  @P2 LDG.E R48, desc[UR10][R16.64] ;  /* 0x0000000a10302981 */ /* 0x000162000c1e1900 */
[----:B------:R-:W-:Y:S02]  /*0840*/  @!P2 IMAD.MOV.U32 R22, RZ, RZ, RZ ;  /* 0x000000ffff16a224 */ /* 0x000fe400078e00ff */
[----:B------:R-:W-:Y:S01]  /*0850*/  IMAD.SHL.U32 R0, R0, 0x20, RZ ;  /* 0x0000002000007824 */ /* 0x000fe200078e00ff */
[----:B------:R-:W-:Y:S03]  /*0860*/  BSSY B0, `(.L_x_13508) ;  /* 0x0000029000007945 */ /* 0x000fe60003800000 */
[----:B------:R1:W5:Y:S01]  /*0870*/  @P2 LDG.E R22, desc[UR10][R18.64] ;  /* 0x0000000a12162981 */ /* 0x000362000c1e1900 */
[----:B0-----:R-:W-:Y:S02]  /*0880*/  IMAD.SHL.U32 R16, R12, 0x20, RZ ;  /* 0x000000200c107824 */ /* 0x001fe400078e00ff */
[----:B------:R-:W-:-:S02]  /*0890*/  IMAD R17, R2, 0x3e, RZ ;  /* 0x0000003e02117824 */ /* 0x000fc400078e02ff */
        /* <DEDUP_REMOVED lines=9> */
[----:B------:R-:W-:Y:S02]  /*0930*/  IMAD.SHL.U32 R11, R11, 0x800000, RZ ;  /* 0x008000000b0b7824 */ /* 0x000fe400078e00ff */
[----:B------:R-:W-:-:S04]  /*0940*/  IMAD R9, R2, UR6, R9 ;  /* 0x0000000602097c24 */ /* 0x000fc8000f8e0209 */
[----:B------:R-:W-:Y:S01]  /*0950*/  IMAD.IADD R15, R15, 0x1, R9 ;  /* 0x000000010f0f7824 */ /* 0x000fe200078e0209 */
[----:B------:R-:W-:Y:S01]  /*0960*/  SHF.L.U32 R9, R14, 0x5, RZ ;  /* 0x000000050e097819 */ /* 0x000fe200000006ff */
[----:B0-----:R-:W-:-:S03]  /*0970*/  FFMA R40, R11, R24, 1 ;  /* 0x3f8000000b287423 */ /* 0x001fc60000000018 */
[----:B------:R-:W-:Y:S01]  /*0980*/  SHF.L.U64.HI R11, R14, 0x5, R15 ;  /* 0x000000050e0b7819 */ /* 0x000fe2000001020f */
[----:B------:R-:W-:-:S05]  /*0990*/  VIADD R14, R40, 0x1800000 ;  /* 0x01800000280e7836 */ /* 0x000fca0000000000 */
[----:B------:R-:W-:-:S04]  /*09a0*/  LOP3.LUT R14, R14, 0x7f800000, RZ, 0xc0, !PT ;  /* 0x7f8000000e0e7812 */ /* 0x000fc800078ec0ff */
[----:B------:R-:W-:Y:S01]  /*09b0*/  ISETP.GT.U32.AND P0, PT, R14, 0x1ffffff, PT ;  /* 0x01ffffff0e00780c */ /* 0x000fe20003f04070 */
[----:B------:R-:W-:Y:S01]  /*09c0*/  IMAD.WIDE.U32 R30, R31, 0x3e, R12 ;  /* 0x0000003e1f1e7825 */ /* 0x000fe200078e000c */
[----:B------:R-:W-:Y:S02]  /*09d0*/  SHF.L.U64.HI R15, R12, 0x5, R13 ;  /* 0x000000050c0f7819 */ /* 0x000fe4000001020d */
[----:B------:R-:W-:Y:S02]  /*09e0*/  LEA R12, P1, R16, UR4, 0x2 ;  /* 0x00000004100c7c11 */ /* 0x000fe4000f8210ff */
[----:B------:R-:W-:Y:S02]  /*09f0*/  LOP3.LUT R13, R38, 0x1f, RZ, 0xc0, !PT ;  /* 0x0000001f260d7812 */ /* 0x000fe400078ec0ff */
[----:B------:R-:W-:Y:S01]  /*0a00*/  LEA.HI.X R14, R16, UR5, R15, 0x2, P1 ;  /* 0x00000005100e7c11 */ /* 0x000fe200088f140f */
[----:B-1----:R-:W-:Y:S01]  /*0a10*/  IMAD.IADD R18, R31, 0x1, R17 ;  /* 0x000000011f127824 */ /* 0x002fe200078e0211 */
[----:B------:R-:W-:Y:S01]  /*0a20*/  LOP3.LUT R15, R20, 0x7, RZ, 0xc0, !PT ;  /* 0x00000007140f7812 */ /* 0x000fe200078ec0ff */
[----:B---3--:R-:W-:Y:S01]  /*0a30*/  HADD2.F32 R36, -RZ, R32.H0_H0 ;  /* 0x20000020ff247230 */ /* 0x008fe20000004100 */
[----:B------:R-:W-:Y:S01]  /*0a40*/  LOP3.LUT R16, R0, 0xffffffe0, R13, 0xe2, !PT ;  /* 0xffffffe000107812 */ /* 0x000fe200078ee20d */
[----:B------:R-:W-:Y:S01]  /*0a50*/  FMUL R17, R23, 1.7020000219345092773 ;  /* 0x3fd9db2317117820 */ /* 0x000fe20000400000 */
[----:B------:R-:W-:Y:S06]  /*0a60*/  @P0 BRA `(.L_x_13509) ;  /* 0x0000000000100947 */ /* 0x000fec0003800000 */
[----:B------:R-:W-:Y:S01]  /*0a70*/  IMAD.MOV.U32 R0, RZ, RZ, R40 ;  /* 0x000000ffff007224 */ /* 0x000fe200078e0028 */
[----:B------:R-:W-:-:S07]  /*0a80*/  MOV R2, 0xaa0 ;  /* 0x00000aa000027802 */ /* 0x000fce0000000f00 */
[----:B-----5:R-:W-:Y:S05]  /*0a90*/  CALL.REL.NOINC `($__internal_319_$__cuda_sm20_rcp_rn_f32_slowpath) ;  /* 0x0000003400447944 */ /* 0x020fea0003c00000 */
[----:B------:R-:W-:Y:S05]  /*0aa0*/  BRA `(.L_x_13510) ;  /* 0x0000000000107947 */ /* 0x000fea0003800000 */
.L_x_13509:
[----:B------:R-:W0:Y:S02]  /*0ab0*/  MUFU.RCP R23, R40 ;  /* 0x0000002800177308 */ /* 0x000e240000001000 */
[----:B0-----:R-:W-:-:S04]  /*0ac0*/  FFMA R0, R40, R23, -1 ;  /* 0xbf80000028007423 */ /* 0x001fc80000000017 */
[----:B------:R-:W-:-:S04]  /*0ad0*/  FADD.FTZ R0, -R0, -RZ ;  /* 0x800000ff00007221 */ /* 0x000fc80000010100 */
[----:B------:R-:W-:-:S07]  /*0ae0*/  FFMA R23, R23, R0, R23 ;  /* 0x0000000017177223 */ /* 0x000fce0000000017 */
.L_x_13510:
[----:B------:R-:W-:Y:S05]  /*0af0*/  BSYNC B0 ;  /* 0x0000000000007941 */ /* 0x000fea0003800000 */
.L_x_13508:
        /* <DEDUP_REMOVED lines=25> */
[----:B-----5:R-:W-:Y:S05]  /*0c90*/  CALL.REL.NOINC `($__internal_319_$__cuda_sm20_rcp_rn_f32_slowpath) ;  /* 0x0000003000c47944 */ /* 0x020fea0003c00000 */
[----:B------:R-:W-:Y:S05]  /*0ca0*/  BRA `(.L_x_13513) ;  /* 0x0000000000107947 */ /* 0x000fea0003800000 */
.L_x_13512:
[----:B------:R-:W0:Y:S02]  /*0cb0*/  MUFU.RCP R23, R20 ;  /* 0x0000001400177308 */ /* 0x000e240000001000 */
[----:B0-----:R-:W-:-:S04]  /*0cc0*/  FFMA R0, R20, R23, -1 ;  /* 0xbf80000014007423 */ /* 0x001fc80000000017 */
[----:B------:R-:W-:-:S04]  /*0cd0*/  FADD.FTZ R0, -R0, -RZ ;  /* 0x800000ff00007221 */ /* 0x000fc80000010100 */
[----:B------:R-:W-:-:S07]  /*0ce0*/  FFMA R23, R23, R0, R23 ;  /* 0x0000000017177223 */ /* 0x000fce0000000017 */
.L_x_13513:
[----:B------:R-:W-:Y:S05]  /*0cf0*/  BSYNC B0 ;  /* 0x0000000000007941 */ /* 0x000fea0003800000 */
.L_x_13511:
        /* <DEDUP_REMOVED lines=11> */
[----:B------:R-:W-:Y:S01]  /*0db0*/  HFMA2.MMA R44, -RZ, RZ, 0.96630859375, -0.0022525787353515625 ;  /* 0x3bbb989dff2c7435 */ /* 0x000fe200000001ff */
[----:B------:R-:W-:Y:S02]  /*0dc0*/  IMAD.MOV.U32 R52, RZ, RZ, 0x437c0000 ;  /* 0x437c0000ff347424 */ /* 0x000fe400078e00ff */
[----:B-----5:R-:W-:-:S04]  /*0dd0*/  FMUL R32, R36, R7 ;  /* 0x0000000724207220 */ /* 0x020fc80000400000 */
[-C--:B------:R-:W-:Y:S02]  /*0de0*/  @!P1 IADD3 R33, P5, R33, R34.reuse, RZ ;  /* 0x0000002221219210 */ /* 0x080fe40007fbe0ff */
[----:B------:R-:W-:Y:S02]  /*0df0*/  @P0 IADD3 R2, P2, P3, R3, R34, R3 ;  /* 0x0000002203020210 */ /* 0x000fe40007b5e003 */
        /* <DEDUP_REMOVED lines=9> */
[----:B------:R-:W-:Y:S02]  /*0e90*/  @P0 IADD3 R50, P2, R24, R46, RZ ;  /* 0x0000002e18320210 */ /* 0x000fe40007f5e0ff */
[----:B------:R-:W-:Y:S02]  /*0ea0*/  @P0 SHF.L.U64.HI R2, R2, 0x2, R19 ;  /* 0x0000000202020819 */ /* 0x000fe40000010213 */
[----:B------:R-:W-:Y:S01]  /*0eb0*/  @P0 IADD3 R24, P3, R24, R47, RZ ;  /* 0x0000002f18180210 */ /* 0x000fe20007f7e0ff */
[----:B------:R0:W-:Y:S02]  /*0ec0*/  @!P1 STG.E.64 desc[UR10][R20.64], R32 ;  /* 0x0000002014009986 */ /* 0x0001e4000c101b0a */
[----:B------:R-:W-:-:S02]  /*0ed0*/  @P0 IMAD.X R51, R2, 0x1, R42, P2 ;  /* 0x0000000102330824 */ /* 0x000fc400010e062a */
[----:B------:R-:W-:Y:S02]  /*0ee0*/  @P0 IMAD.X R25, R2, 0x1, R43, P3 ;  /* 0x0000000102190824 */ /* 0x000fe400018e062b */
[----:B------:R-:W-:Y:S01]  /*0ef0*/  HADD2.F32 R2, -RZ, R22.H0_H0 ;  /* 0x20000016ff027230 */ /* 0x000fe20000004100 */
[----:B------:R1:W5:Y:S04]  /*0f00*/  @P0 LDG.E R41, desc[UR10][R50.64] ;  /* 0x0000000a32290981 */ /* 0x000368000c1e1900 */
[C---:B------:R-:W-:Y:S01]  /*0f10*/  FMUL R19, R2.reuse, -1.7020000219345092773 ;  /* 0xbfd9db2302137820 */ /* 0x040fe20000400000 */
[----:B------:R2:W5:Y:S01]  /*0f20*/  @P0 LDG.E R40, desc[UR10][R24.64] ;  /* 0x0000000a18280981 */ /* 0x000562000c1e1900 */
[----:B------:R-:W-:Y:S01]  /*0f30*/  IMAD.IADD R38, R5, 0x1, R38 ;  /* 0x0000000105267824 */ /* 0x000fe200078e0226 */
[----:B0-----:R-:W-:Y:S01]  /*0f40*/  FMNMX R21, RZ, |R36|, !PT ;  /* 0x40000024ff157209 */ /* 0x001fe20007800000 */
[----:B------:R-:W-:Y:S01]  /*0f50*/  FFMA.SAT R23, R19, R44, 0.5 ;  /* 0x3f00000013177423 */ /* 0x000fe2000000202c */
[----:B------:R-:W-:Y:S01]  /*0f60*/  BSSY B0, `(.L_x_13514) ;  /* 0x000001d000007945 */ /* 0x000fe20003800000 */
[----:B-1----:R-:W-:-:S02]  /*0f70*/  FMUL R50, R2, 1.7020000219345092773 ;  /* 0x3fd9db2302327820 */ /* 0x002fc40000400000 */
[----:B------:R-:W-:Y:S01]  /*0f80*/  FFMA.RM R23, R23, R52, 12582913 ;  /* 0x4b40000117177423 */ /* 0x000fe20000004034 */
[----:B------:R-:W-:Y:S01]  /*0f90*/  FADD R52, RZ, R0 ;  /* 0x00000000ff347221 */ /* 0x000fe20000000000 */
[----:B--2---:R-:W-:Y:S02]  /*0fa0*/  FADD R24, RZ, R36 ;  /* 0x00000024ff187221 */ /* 0x004fe40000000000 */
[C---:B------:R-:W-:Y:S01]  /*0fb0*/  FADD R44, R23.reuse, -12583039 ;  /* 0xcb40007f172c7421 */ /* 0x040fe20000000000 */
[----:B------:R-:W-:Y:S01]  /*0fc0*/  IMAD.SHL.U32 R23, R23, 0x800000, RZ ;  /* 0x0080000017177824 */ /* 0x000fe200078e00ff */
[----:B------:R-:W-:Y:S01]  /*0fd0*/  FMNMX R36, |R0|, R21, !PT ;  /* 0x0000001500247209 */ /* 0x000fe20007800200 */
[----:B------:R-:W-:Y:S02]  /*0fe0*/  VIADD R21, R5, 0x1 ;  /* 0x0000000105157836 */ /* 0x000fe40000000000 */
[----:B------:R-:W-:-:S04]  /*0ff0*/  FFMA R44, R19, 1.4426950216293334961, -R44 ;  /* 0x3fb8aa3b132c7823 */ /* 0x000fc8000000082c */
[----:B------:R-:W-:Y:S01]  /*1000*/  FFMA R44, R19, 1.925963033500011079e-08, R44 ;  /* 0x32a57060132c7823 */ /* 0x000fe2000000002c */
[----:B------:R-:W-:-:S05]  /*1010*/  LOP3.LUT R19, R38, 0x1f, RZ, 0xc0, !PT ;  /* 0x0000001f26137812 */ /* 0x000fca00078ec0ff */
[----:B------:R-:W0:Y:S01]  /*1020*/  MUFU.EX2 R44, R44 ;  /* 0x0000002c002c7308 */ /* 0x000e220000000800 */
[----:B------:R1:W2:Y:S04]  /*1030*/  SHFL.IDX PT, R38, R24, R19, 0x1f ;  /* 0x00001f1318267589 */ /* 0x0002a800000e0000 */
[----:B------:R1:W3:Y:S01]  /*1040*/  SHFL.IDX PT, R37, R52, R19, 0x1f ;  /* 0x00001f1334257589 */ /* 0x0002e200000e0000 */
[----:B0-----:R-:W-:Y:S01]  /*1050*/  FFMA R54, R23, R44, 1 ;  /* 0x3f80000017367423 */ /* 0x001fe2000000002c */
[----:B------:R-:W-:-:S03]  /*1060*/  HADD2.F32 R44, -RZ, R48.H0_H0 ;  /* 0x20000030ff2c7230 */ /* 0x000fc60000004100 */
[----:B------:R-:W-:-:S05]  /*1070*/  VIADD R20, R54, 0x1800000 ;  /* 0x0180000036147836 */ /* 0x000fca0000000000 */
[----:B------:R-:W-:-:S04]  /*1080*/  LOP3.LUT R20, R20, 0x7f800000, RZ, 0xc0, !PT ;  /* 0x7f80000014147812 */ /* 0x000fc800078ec0ff */
[----:B------:R-:W-:-:S13]  /*1090*/  ISETP.GT.U32.AND P0, PT, R20, 0x1ffffff, PT ;  /* 0x01ffffff1400780c */ /* 0x000fda0003f04070 */
[----:B-123--:R-:W-:Y:S05]  /*10a0*/  @P0 BRA `(.L_x_13515) ;  /* 0x0000000000100947 */ /* 0x00efea0003800000 */
[----:B------:R-:W-:Y:S02]  /*10b0*/  MOV R0, R54 ;  /* 0x0000003600007202 */ /* 0x000fe40000000f00 */
[----:B------:R-:W-:-:S07]  /*10c0*/  MOV R2, 0x10e0 ;  /* 0x000010e000027802 */ /* 0x000fce0000000f00 */
[----:B-----5:R-:W-:Y:S05]  /*10d0*/  CALL.REL.NOINC `($__internal_319_$__cuda_sm20_rcp_rn_f32_slowpath) ;  /* 0x0000002c00b47944 */ /* 0x020fea0003c00000 */
[----:B------:R-:W-:Y:S05]  /*10e0*/  BRA `(.L_x_13516) ;  /* 0x0000000000107947 */ /* 0x000fea0003800000 */
.L_x_13515:
[----:B------:R-:W0:Y:S02]  /*10f0*/  MUFU.RCP R23, R54 ;  /* 0x0000003600177308 */ /* 0x000e240000001000 */
[----:B0-----:R-:W-:-:S04]  /*1100*/  FFMA R0, R54, R23, -1 ;  /* 0xbf80000036007423 */ /* 0x001fc80000000017 */
[----:B------:R-:W-:-:S04]  /*1110*/  FADD.FTZ R0, -R0, -RZ ;  /* 0x800000ff00007221 */ /* 0x000fc80000010100 */
[----:B------:R-:W-:-:S07]  /*1120*/  FFMA R23, R23, R0, R23 ;  /* 0x0000000017177223 */ /* 0x000fce0000000017 */
.L_x_13516:
[----:B------:R-:W-:Y:S05]  /*1130*/  BSYNC B0 ;  /* 0x0000000000007941 */ /* 0x000fea0003800000 */
.L_x_13514:
        /* <DEDUP_REMOVED lines=27> */
.L_x_13518:
[----:B------:R-:W0:Y:S02]  /*12f0*/  MUFU.RCP R23, R20 ;  /* 0x0000001400177308 */ /* 0x000e240000001000 */
[----:B0-----:R-:W-:-:S04]  /*1300*/  FFMA R0, R20, R23, -1 ;  /* 0xbf80000014007423 */ /* 0x001fc80000000017 */
[----:B------:R-:W-:-:S04]  /*1310*/  FADD.FTZ R0, -R0, -RZ ;  /* 0x800000ff00007221 */ /* 0x000fc80000010100 */
[----:B------:R-:W-:-:S07]  /*1320*/  FFMA R23, R23, R0, R23 ;  /* 0x0000000017177223 */ /* 0x000fce0000000017 */
.L_x_13519:
[----:B------:R-:W-:Y:S05]  /*1330*/  BSYNC B0 ;  /* 0x0000000000007941 */ /* 0x000fea0003800000 */
.L_x_13517:
[----:B------:R-:W-:Y:S01]  /*1340*/  VIADD R0, R6, 0x1d ;  /* 0x0000001d06007836 */ /* 0x000fe20000000000 */
[----:B------:R-:W-:Y:S02]  /*1350*/  IADD3 R19, R5, 0x3, RZ ;  /* 0x0000000305137810 */ /* 0x000fe40007ffe0ff */
[-C--:B------:R-:W-:Y:S02]  /*1360*/  ISETP.GE.U32.AND P0, PT, R21, R8.reuse, PT ;  /* 0x000000081500720c */ /* 0x080fe40003f06070 */
[----:B------:R-:W-:Y:S02]  /*1370*/  ISETP.GE.U32.AND P1, PT, R19, R8, PT ;  /* 0x000000081300720c */ /* 0x000fe40003f26070 */
[----:B------:R-:W-:Y:S01]  /*1380*/  LOP3.LUT R21, R0, 0x1f, RZ, 0xc0, !PT ;  /* 0x0000001f00157812 */ /* 0x000fe200078ec0ff */
[----:B------:R-:W-:Y:S01]  /*1390*/  FADD R0, -R23, 1 ;  /* 0x3f80000017007421 */ /* 0x000fe20000000100 */
[-C--:B------:R-:W-:Y:S02]  /*13a0*/  ISETP.GE.U32.OR P0, PT, R45, R10.reuse, P0 ;  /* 0x0000000a2d00720c */ /* 0x080fe40000706470 */
[----:B------:R-:W-:Y:S01]  /*13b0*/  ISETP.LT.U32.AND P1, PT, R21, R10, !P1 ;  /* 0x0000000a1500720c */ /* 0x000fe20004f21070 */
[----:B------:R-:W-:Y:S01]  /*13c0*/  FMUL R0, R0, R23 ;  /* 0x0000001700007220 */ /* 0x000fe20000400000 */
[----:B------:R-:W-:-:S03]  /*13d0*/  IADD3 R22, P4, P5, R3, R34, R3 ;  /* 0x0000002203167210 */ /* 0x000fc60007d9e003 */
[----:B------:R-:W-:-:S04]  /*13e0*/  FFMA R23, R50, R0, R23 ;  /* 0x0000000032177223 */ /* 0x000fc80000000017 */
[----:B------:R-:W-:Y:S02]  /*13f0*/  FMUL R0, R48, R23 ;  /* 0x0000001730007220 */ /* 0x000fe40000400000 */
[--C-:B------:R-:W-:Y:S01]  /*1400*/  @!P0 IADD3 R35, P2, P3, R45, R34, R3.reuse ;  /* 0x000000222d238210 */ /* 0x100fe20007b5e003 */
[----:B------:R-:W0:Y:S01]  /*1410*/  S2R R50, SR_TID.X ;  /* 0x0000000000327919 */ /* 0x000e220000002100 */
[--C-:B------:R-:W-:Y:S01]  /*1420*/  IADD3.X R45, R4, R49, R4.reuse, P4, P5 ;  /* 0x00000031042d7210 */ /* 0x100fe200027ea404 */
[----:B------:R-:W-:Y:S01]  /*1430*/  FMUL R34, R44, R7 ;  /* 0x000000072c227220 */ /* 0x000fe20000400000 */
[----:B------:R-:W-:Y:S02]  /*1440*/  @P1 IADD3 R2, P4, P5, R21, R22, R3 ;  /* 0x0000001615021210 */ /* 0x000fe40007d9e003 */
        /* <DEDUP_REMOVED lines=9> */
[----:B------:R-:W-:Y:S01]  /*14e0*/  IMAD.MOV.U32 R20, RZ, RZ, 0x3bbb989d ;  /* 0x3bbb989dff147424 */ /* 0x000fe200078e00ff */
[----:B------:R-:W-:Y:S01]  /*14f0*/  MOV R39, 0x437c0000 ;  /* 0x437c000000277802 */ /* 0x000fe20000000f00 */
[C---:B------:R-:W-:Y:S01]  /*1500*/  @P1 IMAD.X R47, R2.reuse, 0x1, R42, P2 ;  /* 0x00000001022f1824 */ /* 0x040fe200010e062a */
[----:B------:R1:W-:Y:S01]  /*1510*/  @!P0 STG.E.64 desc[UR10][R24.64], R34 ;  /* 0x0000002218008986 */ /* 0x0003e2000c101b0a */
[----:B------:R-:W-:Y:S01]  /*1520*/  @P1 IMAD.X R49, R2, 0x1, R43, P3 ;  /* 0x0000000102311824 */ /* 0x000fe200018e062b */
[----:B------:R-:W-:Y:S01]  /*1530*/  @!P1 CS2R R42, SRZ ;  /* 0x00000000002a9805 */ /* 0x000fe2000001ff00 */
[----:B-----5:R-:W-:-:S05]  /*1540*/  HADD2.F32 R2, -RZ, R40.H0_H0 ;  /* 0x20000028ff027230 */ /* 0x020fca0000004100 */
[----:B------:R-:W-:Y:S01]  /*1550*/  FMUL R19, R2, -1.7020000219345092773 ;  /* 0xbfd9db2302137820 */ /* 0x000fe20000400000 */
[----:B------:R-:W-:Y:S01]  /*1560*/  FADD R23, RZ, R44 ;  /* 0x0000002cff177221 */ /* 0x000fe20000000000 */
[----:B------:R2:W5:Y:S02]  /*1570*/  @P1 LDG.E R43, desc[UR10][R48.64] ;  /* 0x0000000a302b1981 */ /* 0x000564000c1e1900 */
[----:B------:R-:W-:Y:S01]  /*1580*/  FFMA.SAT R20, R19, R20, 0.5 ;  /* 0x3f00000013147423 */ /* 0x000fe20000002014 */
[----:B------:R-:W-:Y:S01]  /*1590*/  FADD R38, RZ, R38 ;  /* 0x00000026ff267221 */ /* 0x000fe20000000000 */
[----:B------:R-:W-:Y:S01]  /*15a0*/  BSSY B0, `(.L_x_13520) ;  /* 0x0000022000007945 */ /* 0x000fe20003800000 */
[----:B------:R3:W5:Y:S01]  /*15b0*/  @P1 LDG.E R42, desc[UR10][R46.64] ;  /* 0x0000000a2e2a1981 */ /* 0x000762000c1e1900 */
[----:B------:R-:W-:-:S04]  /*15c0*/  FFMA.RM R39, R20, R39, 12582913 ;  /* 0x4b40000114277423 */ /* 0x000fc80000004027 */
[----:B------:R-:W-:-:S04]  /*15d0*/  FADD R20, R39, -12583039 ;  /* 0xcb40007f27147421 */ /* 0x000fc80000000000 */
[----:B------:R-:W-:-:S04]  /*15e0*/  FFMA R20, R19, 1.4426950216293334961, -R20 ;  /* 0x3fb8aa3b13147823 */ /* 0x000fc80000000814 */
[----:B-1----:R-:W-:-:S06]  /*15f0*/  FFMA R24, R19, 1.925963033500011079e-08, R20 ;  /* 0x32a5706013187823 */ /* 0x002fcc0000000014 */
[----:B------:R-:W2:Y:S01]  /*1600*/  MUFU.EX2 R24, R24 ;  /* 0x0000001800187308 */ /* 0x000ea20000000800 */
[----:B0-----:R-:W-:Y:S01]  /*1610*/  IADD3 R19, R5, 0x1, R50 ;  /* 0x0000000105137810 */ /* 0x001fe20007ffe032 */
[----:B------:R-:W-:-:S03]  /*1620*/  IMAD.SHL.U32 R39, R39, 0x800000, RZ ;  /* 0x0080000027277824 */ /* 0x000fc600078e00ff */
[----:B------:R-:W-:Y:S01]  /*1630*/  LOP3.LUT R20, R19, 0x1f, RZ, 0xc0, !PT ;  /* 0x0000001f13147812 */ /* 0x000fe200078ec0ff */
[----:B------:R-:W-:-:S04]  /*1640*/  FADD R19, RZ, R0 ;  /* 0x00000000ff137221 */ /* 0x000fc80000000000 */
[----:B------:R-:W0:Y:S01]  /*1650*/  SHFL.IDX PT, R23, R23, R20, 0x1f ;  /* 0x00001f1417177589 */ /* 0x000e2200000e0000 */
[----:B--2---:R-:W-:-:S03]  /*1660*/  FFMA R48, R39, R24, 1 ;  /* 0x3f80000027307423 */ /* 0x004fc60000000018 */
[----:B------:R-:W1:Y:S01]  /*1670*/  SHFL.IDX PT, R19, R19, R20, 0x1f ;  /* 0x00001f1413137589 */ /* 0x000e6200000e0000 */
[----:B------:R-:W-:-:S05]  /*1680*/  VIADD R25, R48, 0x1800000 ;  /* 0x0180000030197836 */ /* 0x000fca0000000000 */
[----:B------:R-:W-:-:S04]  /*1690*/  LOP3.LUT R25, R25, 0x7f800000, RZ, 0xc0, !PT ;  /* 0x7f80000019197812 */ /* 0x000fc800078ec0ff */
[----:B------:R-:W-:Y:S01]  /*16a0*/  ISETP.GT.U32.AND P0, PT, R25, 0x1ffffff, PT ;  /* 0x01ffffff1900780c */ /* 0x000fe20003f04070 */
[----:B------:R-:W-:Y:S01]  /*16b0*/  FADD R24, RZ, R37 ;  /* 0x00000025ff187221 */ /* 0x000fe20000000000 */
[----:B------:R-:W-:Y:S01]  /*16c0*/  FMNMX R39, R36, |R44|, !PT ;  /* 0x4000002c24277209 */ /* 0x000fe20007800000 */
[----:B------:R-:W-:Y:S02]  /*16d0*/  VIADD R37, R5, 0x2 ;  /* 0x0000000205257836 */ /* 0x000fe40000000000 */
[----:B0-----:R-:W-:Y:S01]  /*16e0*/  FADD R44, R23, R38 ;  /* 0x00000026172c7221 */ /* 0x001fe20000000000 */
[----:B------:R-:W-:Y:S01]  /*16f0*/  HADD2.F32 R36, -RZ, R41.H0_H0 ;  /* 0x20000029ff247230 */ /* 0x000fe20000004100 */
[----:B---3--:R-:W-:Y:S01]  /*1700*/  FMNMX R46, |R0|, R39, !PT ;  /* 0x00000027002e7209 */ /* 0x008fe20007800200 */
[----:B------:R-:W-:Y:S01]  /*1710*/  FMUL R47, R2, 1.7020000219345092773 ;  /* 0x3fd9db23022f7820 */ /* 0x000fe20000400000 */
[----:B-1----:R-:W-:-:S04]  /*1720*/  FADD R38, R19, R24 ;  /* 0x0000001813267221 */ /* 0x002fc80000000000 */
[----:B------:R-:W-:Y:S05]  /*1730*/  @P0 BRA `(.L_x_13521) ;  /* 0x0000000000100947 */ /* 0x000fea0003800000 */
[----:B------:R-:W-:Y:S01]  /*1740*/  IMAD.MOV.U32 R0, RZ, RZ, R48 ;  /* 0x000000ffff007224 */ /* 0x000fe200078e0030 */
[----:B------:R-:W-:-:S07]  /*1750*/  MOV R2, 0x1770 ;  /* 0x0000177000027802 */ /* 0x000fce0000000f00 */
[----:B-----5:R-:W-:Y:S05]  /*1760*/  CALL.REL.NOINC `($__internal_319_$__cuda_sm20_rcp_rn_f32_slowpath) ;  /* 0x0000002800107944 */ /* 0x020fea0003c00000 */
[----:B------:R-:W-:Y:S05]  /*1770*/  BRA `(.L_x_13522) ;  /* 0x0000000000107947 */ /* 0x000fea0003800000 */
.L_x_13521:
[----:B------:R-:W0:Y:S02]  /*1780*/  MUFU.RCP R23, R48 ;  /* 0x0000003000177308 */ /* 0x000e240000001000 */
[----:B0-----:R-:W-:-:S04]  /*1790*/  FFMA R0, R48, R23, -1 ;  /* 0xbf80000030007423 */ /* 0x001fc80000000017 */
[----:B------:R-:W-:-:S04]  /*17a0*/  FADD.FTZ R0, -R0, -RZ ;  /* 0x800000ff00007221 */ /* 0x000fc80000010100 */
[----:B------:R-:W-:-:S07]  /*17b0*/  FFMA R23, R23, R0, R23 ;  /* 0x0000000017177223 */ /* 0x000fce0000000017 */
.L_x_13522:
[----:B------:R-:W-:Y:S05]  /*17c0*/  BSYNC B0 ;  /* 0x0000000000007941 */ /* 0x000fea0003800000 */
.L_x_13520:
        /* <DEDUP_REMOVED lines=27> */
.L_x_13524:
[----:B------:R-:W0:Y:S02]  /*1980*/  MUFU.RCP R23, R20 ;  /* 0x0000001400177308 */ /* 0x000e240000001000 */
[----:B0-----:R-:W-:-:S04]  /*1990*/  FFMA R0, R20, R23, -1 ;  /* 0xbf80000014007423 */ /* 0x001fc80000000017 */
[----:B------:R-:W-:-:S04]  /*19a0*/  FADD.FTZ R0, -R0, -RZ ;  /* 0x800000ff00007221 */ /* 0x000fc80000010100 */
[----:B------:R-:W-:-:S07]  /*19b0*/  FFMA R23, R23, R0, R23 ;  /* 0x0000000017177223 */ /* 0x000fce0000000017 */
.L_x_13525:
[----:B------:R-:W-:Y:S05]  /*19c0*/  BSYNC B0 ;  /* 0x0000000000007941 */ /* 0x000fea0003800000 */
.L_x_13523:
[----:B-----5:R-:W-:Y:S01]  /*19d0*/  HADD2.F32 R0, -RZ, R43.H0_H0 ;  /* 0x2000002bff007230 */ /* 0x020fe20000004100 */
[----:B------:R-:W0:Y:S01]  /*19e0*/  S2R R40, SR_TID.X ;  /* 0x0000000000287919 */ /* 0x000e220000002100 */
[----:B------:R-:W-:Y:S01]  /*19f0*/  IMAD.MOV.U32 R2, RZ, RZ, 0x3bbb989d ;  /* 0x3bbb989dff027424 */ /* 0x000fe200078e00ff */
[----:B------:R-:W-:Y:S01]  /*1a00*/  ISETP.GE.U32.AND P0, PT, R37, R8, PT ;  /* 0x000000082500720c */ /* 0x000fe20003f06070 */
[----:B------:R-:W-:Y:S02]  /*1a10*/  IMAD.MOV.U32 R25, RZ, RZ, 0x437c0000 ;  /* 0x437c0000ff197424 */ /* 0x000fe400078e00ff */
[----:B------:R-:W-:Y:S01]  /*1a20*/  FMUL R19, R0, -1.7020000219345092773 ;  /* 0xbfd9db2300137820 */ /* 0x000fe20000400000 */
[----:B------:R-:W-:Y:S01]  /*1a30*/  FADD R50, RZ, R41 ;  /* 0x00000029ff327221 */ /* 0x000fe20000000000 */
[----:B------:R-:W-:Y:S01]  /*1a40*/  ISETP.GE.U32.OR P0, PT, R17, R10, P0 ;  /* 0x0000000a1100720c */ /* 0x000fe20000706470 */
[----:B------:R-:W-:Y:S01]  /*1a50*/  BSSY B0, `(.L_x_13526) ;  /* 0x000002d000007945 */ /* 0x000fe20003800000 */
[----:B------:R-:W-:-:S04]  /*1a60*/  FFMA.SAT R2, R19, R2, 0.5 ;  /* 0x3f00000013027423 */ /* 0x000fc80000002002 */
[----:B------:R-:W-:Y:S01]  /*1a70*/  FFMA.RM R20, R2, R25, 12582913 ;  /* 0x4b40000102147423 */ /* 0x000fe20000004019 */
[----:B------:R-:W-:-:S03]  /*1a80*/  FADD R2, -R23, 1 ;  /* 0x3f80000017027421 */ /* 0x000fc60000000100 */
[----:B------:R-:W-:Y:S01]  /*1a90*/  FADD R24, R20, -12583039 ;  /* 0xcb40007f14187421 */ /* 0x000fe20000000000 */
[----:B------:R-:W-:Y:S01]  /*1aa0*/  FMUL R2, R2, R23 ;  /* 0x0000001702027220 */ /* 0x000fe20000400000 */
[----:B------:R-:W-:Y:S01]  /*1ab0*/  IMAD.SHL.U32 R20, R20, 0x800000, RZ ;  /* 0x0080000014147824 */ /* 0x000fe200078e00ff */
[----:B------:R-:W-:Y:S01]  /*1ac0*/  @!P0 IADD3 R25, P1, R17, R22, RZ ;  /* 0x0000001611198210 */ /* 0x000fe20007f3e0ff */
[C---:B------:R-:W-:Y:S01]  /*1ad0*/  FFMA R24, R19.reuse, 1.4426950216293334961, -R24 ;  /* 0x3fb8aa3b13187823 */ /* 0x040fe20000000818 */
[----:B------:R-:W-:Y:S02]  /*1ae0*/  FFMA R2, R36, R2, R23 ;  /* 0x0000000224027223 */ /* 0x000fe40000000017 */
[----:B------:R-:W-:Y:S01]  /*1af0*/  @!P0 IADD3.X R37, RZ, R45, RZ, P1, !PT ;  /* 0x0000002dff258210 */ /* 0x000fe20000ffe4ff */
[----:B------:R-:W-:Y:S01]  /*1b00*/  FFMA R36, R19, 1.925963033500011079e-08, R24 ;  /* 0x32a5706013247823 */ /* 0x000fe20000000018 */
[----:B------:R-:W-:Y:S01]  /*1b10*/  FMUL R48, R47, R2 ;  /* 0x000000022f307220 */ /* 0x000fe20000400000 */
[----:B------:R-:W-:-:S02]  /*1b20*/  @!P0 LEA R24, P1, R25, R12, 0x3 ;  /* 0x0000000c19188211 */ /* 0x000fc400078218ff */
[----:B------:R1:W2:Y:S01]  /*1b30*/  MUFU.EX2 R47, R36 ;  /* 0x00000024002f7308 */ /* 0x0002a20000000800 */
[----:B------:R-:W-:Y:S01]  /*1b40*/  FADD R2, RZ, R48 ;  /* 0x00000030ff027221 */ /* 0x000fe20000000000 */
[----:B------:R-:W-:Y:S01]  /*1b50*/  @!P0 LEA.HI.X R25, R25, R14, R37, 0x3, P1 ;  /* 0x0000000e19198211 */ /* 0x000fe200008f1c25 */
[----:B------:R-:W-:Y:S01]  /*1b60*/  FMUL R37, R48, R7 ;  /* 0x0000000730257220 */ /* 0x000fe20000400000 */
[----:B0-----:R-:W-:-:S04]  /*1b70*/  IADD3 R19, R5, 0x2, R40 ;  /* 0x0000000205137810 */ /* 0x001fc80007ffe028 */
[----:B------:R-:W-:Y:S01]  /*1b80*/  LOP3.LUT R19, R19, 0x1f, RZ, 0xc0, !PT ;  /* 0x0000001f13137812 */ /* 0x000fe200078ec0ff */
[----:B-1----:R-:W-:-:S04]  /*1b90*/  FMUL R36, R41, R7 ;  /* 0x0000000729247220 */ /* 0x002fc80000400000 */
[----:B------:R-:W0:Y:S01]  /*1ba0*/  SHFL.IDX PT, R23, R50, R19, 0x1f ;  /* 0x00001f1332177589 */ /* 0x000e2200000e0000 */
[----:B--2---:R-:W-:-:S03]  /*1bb0*/  FFMA R52, R20, R47, 1 ;  /* 0x3f80000014347423 */ /* 0x004fc6000000002f */
[----:B------:R-:W1:Y:S01]  /*1bc0*/  SHFL.IDX PT, R39, R2, R19, 0x1f ;  /* 0x00001f1302277589 */ /* 0x000e6200000e0000 */
[----:B------:R-:W-:Y:S01]  /*1bd0*/  FMNMX R47, R46, |R41|, !PT ;  /* 0x400000292e2f7209 */ /* 0x000fe20007800000 */
[----:B------:R-:W-:Y:S02]  /*1be0*/  VIADD R20, R52, 0x1800000 ;  /* 0x0180000034147836 */ /* 0x000fe40000000000 */
[----:B------:R2:W-:Y:S01]  /*1bf0*/  @!P0 STG.E.64 desc[UR10][R24.64], R36 ;  /* 0x0000002418008986 */ /* 0x0005e2000c101b0a */
[----:B------:R-:W-:Y:S02]  /*1c00*/  IADD3 R41, P1, P2, R21, R22, R3 ;  /* 0x0000001615297210 */ /* 0x000fe40007a3e003 */
[----:B------:R-:W-:Y:S02]  /*1c10*/  LOP3.LUT R20, R20, 0x7f800000, RZ, 0xc0, !PT ;  /* 0x7f80000014147812 */ /* 0x000fe400078ec0ff */
[----:B------:R-:W-:Y:S02]  /*1c20*/  IADD3.X R45, RZ, R45, R4, P1, P2 ;  /* 0x0000002dff2d7210 */ /* 0x000fe40000fe4404 */
[----:B------:R-:W-:Y:S01]  /*1c30*/  ISETP.GT.U32.AND P0, PT, R20, 0x1ffffff, PT ;  /* 0x01ffffff1400780c */ /* 0x000fe20003f04070 */
[----:B0-----:R-:W-:Y:S01]  /*1c40*/  FADD R22, R44, R23 ;  /* 0x000000172c167221 */ /* 0x001fe20000000000 */
[----:B------:R-:W-:Y:S01]  /*1c50*/  FMNMX R44, |R48|, R47, !PT ;  /* 0x0000002f302c7209 */ /* 0x000fe20007800200 */
[----:B------:R-:W-:Y:S01]  /*1c60*/  FMUL R47, R0, 1.7020000219345092773 ;  /* 0x3fd9db23002f7820 */ /* 0x000fe20000400000 */
[----:B-1----:R-:W-:Y:S01]  /*1c70*/  FADD R46, R38, R39 ;  /* 0x00000027262e7221 */ /* 0x002fe20000000000 */
[----:B------:R-:W-:-:S08]  /*1c80*/  HADD2.F32 R38, -RZ, R42.H0_H0 ;  /* 0x2000002aff267230 */ /* 0x000fd00000004100 */
[----:B--2---:R-:W-:Y:S05]  /*1c90*/  @P0 BRA `(.L_x_13527) ;  /* 0x0000000000100947 */ /* 0x004fea0003800000 */
[----:B------:R-:W-:Y:S01]  /*1ca0*/  IMAD.MOV.U32 R0, RZ, RZ, R52 ;  /* 0x000000ffff007224 */ /* 0x000fe200078e0034 */
[----:B------:R-:W-:-:S07]  /*1cb0*/  MOV R2, 0x1cd0 ;  /* 0x00001cd000027802 */ /* 0x000fce0000000f00 */
[----:B------:R-:W-:Y:S05]  /*1cc0*/  CALL.REL.NOINC `($__internal_319_$__cuda_sm20_rcp_rn_f32_slowpath) ;  /* 0x0000002000b87944 */ /* 0x000fea0003c00000 */
[----:B------:R-:W-:Y:S05]  /*1cd0*/  BRA `(.L_x_13528) ;  /* 0x0000000000107947 */ /* 0x000fea0003800000 */
.L_x_13527:
[----:B------:R-:W0:Y:S02]  /*1ce0*/  MUFU.RCP R23, R52 ;  /* 0x0000003400177308 */ /* 0x000e240000001000 */
[----:B0-----:R-:W-:-:S04]  /*1cf0*/  FFMA R0, R52, R23, -1 ;  /* 0xbf80000034007423 */ /* 0x001fc80000000017 */
[----:B------:R-:W-:-:S04]  /*1d00*/  FADD.FTZ R0, -R0, -RZ ;  /* 0x800000ff00007221 */ /* 0x000fc80000010100 */
[----:B------:R-:W-:-:S07]  /*1d10*/  FFMA R23, R23, R0, R23 ;  /* 0x0000000017177223 */ /* 0x000fce0000000017 */
.L_x_13528:
[----:B------:R-:W-:Y:S05]  /*1d20*/  BSYNC B0 ;  /* 0x0000000000007941 */ /* 0x000fea0003800000 */
.L_x_13526:
        /* <DEDUP_REMOVED lines=25> */
[----:B------:R-:W-:Y:S05]  /*1ec0*/  CALL.REL.NOINC `($__internal_319_$__cuda_sm20_rcp_rn_f32_slowpath) ;  /* 0x0000002000387944 */ /* 0x000fea0003c00000 */
[----:B------:R-:W-:Y:S05]  /*1ed0*/  BRA `(.L_x_13531) ;  /* 0x0000000000107947 */ /* 0x000fea0003800000 */
.L_x_13530:
[----:B------:R-:W0:Y:S02]  /*1ee0*/  MUFU.RCP R23, R20 ;  /* 0x0000001400177308 */ /* 0x000e240000001000 */
[----:B0-----:R-:W-:-:S04]  /*1ef0*/  FFMA R0, R20, R23, -1 ;  /* 0xbf80000014007423 */ /* 0x001fc80000000017 */
[----:B------:R-:W-:-:S04]  /*1f00*/  FADD.FTZ R0, -R0, -RZ ;  /* 0x800000ff00007221 */ /* 0x000fc80000010100 */
[----:B------:R-:W-:-:S07]  /*1f10*/  FFMA R23, R23, R0, R23 ;  /* 0x0000000017177223 */ /* 0x000fce0000000017 */
.L_x_13531:
[----:B------:R-:W-:Y:S05]  /*1f20*/  BSYNC B0 ;  /* 0x0000000000007941 */ /* 0x000fea0003800000 */
.L_x_13529:
        /* <DEDUP_REMOVED lines=39> */
[----:B------:R-:W-:Y:S01]  /*21a0*/  FMUL R21, R42, R7 ;  /* 0x000000072a157220 */ /* 0x000fe20000400000 */
[----:B------:R-:W-:Y:S01]  /*21b0*/  LOP3.LUT R27, R24, 0x1f, RZ, 0xc0, !PT ;  /* 0x0000001f181b7812 */ /* 0x000fe200078ec0ff */
[----:B------:R-:W-:Y:S01]  /*21c0*/  IMAD R12, R16, 0x21, R17 ;  /* 0x00000021100c7824 */ /* 0x000fe200078e0211 */
[----:B------:R-:W-:Y:S01]  /*21d0*/  LEA R24, P1, R26, R29, 0x5 ;  /* 0x0000001d1a187211 */ /* 0x000fe200078228ff */
[----:B0-----:R-:W-:Y:S01]  /*21e0*/  ULEA UR4, UR5, UR4, 0x18 ;  /* 0x0000000405047291 */ /* 0x001fe2000f8ec03f */
[----:B------:R-:W-:Y:S01]  /*21f0*/  LOP3.LUT R17, RZ, R28, RZ, 0x33, !PT ;  /* 0x0000001cff117212 */ /* 0x000fe200078e33ff */
[----:B--2---:R-:W-:Y:S01]  /*2200*/  FMUL R20, R43, R7 ;  /* 0x000000072b147220 */ /* 0x004fe20000400000 */
[----:B------:R-:W-:-:S02]  /*2210*/  IMAD R27, R16, 0x21, R27 ;  /* 0x00000021101b7824 */ /* 0x000fc400078e021b */
[----:B------:R-:W-:Y:S02]  /*2220*/  IADD3.X R17, RZ, R17, RZ, P1, !PT ;  /* 0x00000011ff117210 */ /* 0x000fe40000ffe4ff */
[----:B------:R0:W-:Y:S01]  /*2230*/  @!P0 STG.E.64 desc[UR10][R2.64], R20 ;  /* 0x0000001402008986 */ /* 0x0001e2000c101b0a */
[----:B------:R-:W-:Y:S01]  /*2240*/  ISETP.GT.U32.AND P0, PT, R24, -0x21, PT ;  /* 0xffffffdf1800780c */ /* 0x000fe20003f04070 */
[----:B-1----:R-:W-:Y:S01]  /*2250*/  FADD R22, R22, R23 ;  /* 0x0000001716167221 */ /* 0x002fe20000000000 */
[----:B------:R-:W-:Y:S02]  /*2260*/  LEA R0, R0, UR4, 0x2 ;  /* 0x0000000400007c11 */ /* 0x000fe4000f8e10ff */
[----:B------:R-:W-:Y:S02]  /*2270*/  ISETP.GT.U32.AND.EX P0, PT, R17, -0x1, PT, P0 ;  /* 0xffffffff1100780c */ /* 0x000fe40003f04100 */
[----:B------:R-:W-:Y:S01]  /*2280*/  LEA R4, R27, UR4, 0x2 ;  /* 0x000000041b047c11 */ /* 0x000fe2000f8e10ff */
[----:B------:R1:W-:Y:S01]  /*2290*/  STS [R0], R32 ;  /* 0x0000002000007388 */ /* 0x0003e20000000800 */
[----:B------:R-:W-:Y:S01]  /*22a0*/  SEL R24, R24, 0xffffffdf, P0 ;  /* 0xffffffdf18187807 */ /* 0x000fe20000000000 */
[----:B---3--:R-:W-:Y:S01]  /*22b0*/  FADD R23, R46, R25 ;  /* 0x000000192e177221 */ /* 0x008fe20000000000 */
[----:B------:R-:W-:Y:S01]  /*22c0*/  ISETP.GE.U32.AND P0, PT, R5, R10, PT ;  /* 0x0000000a0500720c */ /* 0x000fe20003f06070 */
[----:B------:R-:W-:Y:S01]  /*22d0*/  STS [R4], R34 ;  /* 0x0000002204007388 */ /* 0x000fe20000000800 */
[----:B------:R-:W-:-:S02]  /*22e0*/  LEA R12, R12, UR4, 0x2 ;  /* 0x000000040c0c7c11 */ /* 0x000fc4000f8e10ff */
[----:B------:R-:W-:Y:S02]  /*22f0*/  LEA R14, R14, UR4, 0x2 ;  /* 0x000000040e0e7c11 */ /* 0x000fe4000f8e10ff */
[----:B0-----:R-:W-:Y:S01]  /*2300*/  LOP3.LUT R2, RZ, R24, RZ, 0x33, !PT ;  /* 0x00000018ff027212 */ /* 0x001fe200078e33ff */
[----:B------:R-:W-:Y:S01]  /*2310*/  STS [R12], R36 ;  /* 0x000000240c007388 */ /* 0x000fe20000000800 */
[----:B------:R-:W-:Y:S01]  /*2320*/  FMNMX R17, R44, |R43|, !PT ;  /* 0x4000002b2c117209 */ /* 0x000fe20007800000 */
[----:B-1----:R-:W-:Y:S02]  /*2330*/  IMAD.SHL.U32 R32, R15, 0x8, RZ ;  /* 0x000000080f207824 */ /* 0x002fe400078e00ff */
[----:B------:R0:W-:Y:S01]  /*2340*/  STS [R14], R20 ;  /* 0x000000140e007388 */ /* 0x0001e20000000800 */
[----:B------:R-:W-:Y:S01]  /*2350*/  FMNMX R17, |R42|, R17, !PT ;  /* 0x000000112a117209 */ /* 0x000fe20007800200 */
[----:B0-----:R-:W-:Y:S01]  /*2360*/  IMAD.IADD R20, R2, 0x1, -R5 ;  /* 0x0000000102147824 */ /* 0x001fe200078e0a05 */
        /* <DEDUP_REMOVED lines=8> */
[C---:B------:R-:W-:Y:S01]  /*23f0*/  IMAD.WIDE.U32 R2, R32.reuse, UR8, RZ ;  /* 0x0000000820027c25 */ /* 0x040fe2000f8e00ff */
[----:B------:R-:W-:Y:S02]  /*2400*/  ISETP.NE.AND P2, PT, R39, RZ, PT ;  /* 0x000000ff2700720c */ /* 0x000fe40003f45270 */
[----:B------:R-:W-:Y:S01]  /*2410*/  MOV R47, R5 ;  /* 0x00000005002f7202 */ /* 0x000fe20000000f00 */
[----:B------:R-:W-:Y:S01]  /*2420*/  IMAD R38, R32, UR9, R3 ;  /* 0x0000000920267c24 */ /* 0x000fe2000f8e0203 */
[----:B------:R-:W-:Y:S01]  /*2430*/  P2R R48, PR, RZ, 0x4 ;  /* 0x00000004ff307803 */ /* 0x000fe20000000000 */
[----:B------:R-:W-:-:S02]  /*2440*/  IMAD.MOV.U32 R42, RZ, RZ, R2 ;  /* 0x000000ffff2a7224 */ /* 0x000fc400078e0002 */
[----:B------:R-:W-:-:S04]  /*2450*/  IMAD.MOV.U32 R41, RZ, RZ, R6 ;  /* 0x000000ffff297224 */ /* 0x000fc800078e0006 */
[----:B------:R-:W-:Y:S05]  /*2460*/  @!P1 BRA `(.L_x_13535) ;  /* 0x0000000000ec9947 */ /* 0x000fea0003800000 */
[----:B------:R-:W-:Y:S02]  /*2470*/  IMAD.IADD R36, R20, 0x1, -R39 ;  /* 0x0000000114247824 */ /* 0x000fe400078e0a27 */
[----:B------:R-:W-:Y:S02]  /*2480*/  IMAD.MOV.U32 R34, RZ, RZ, RZ ;  /* 0x000000ffff227224 */ /* 0x000fe400078e00ff */
[----:B------:R-:W-:Y:S02]  /*2490*/  IMAD.MOV.U32 R47, RZ, RZ, R5 ;  /* 0x000000ffff2f7224 */ /* 0x000fe400078e0005 */
[----:B------:R-:W-:-:S07]  /*24a0*/  IMAD.MOV.U32 R41, RZ, RZ, R6 ;  /* 0x000000ffff297224 */ /* 0x000fce00078e0006 */
.L_x_13536:
[C---:B--2---:R-:W-:Y:S01]  /*24b0*/  LOP3.LUT R29, R41.reuse, 0x1f, RZ, 0xc0, !PT ;  /* 0x0000001f291d7812 */ /* 0x044fe200078ec0ff */
[----:B------:R-:W-:Y:S01]  /*24c0*/  VIADD R36, R36, 0xfffffffc ;  /* 0xfffffffc24247836 */ /* 0x000fe20000000000 */
[----:B------:R-:W-:Y:S01]  /*24d0*/  IADD3 R2, R41, -0x1, RZ ;  /* 0xffffffff29027810 */ /* 0x000fe20007ffe0ff */
[----:B------:R-:W-:Y:S01]  /*24e0*/  VIADD R34, R34, 0x4 ;  /* 0x0000000422227836 */ /* 0x000fe20000000000 */
[-C--:B------:R-:W-:Y:S02]  /*24f0*/  ISETP.GE.U32.AND P1, PT, R29, R8.reuse, PT ;  /* 0x000000081d00720c */ /* 0x080fe40003f26070 */
[----:B------:R-:W-:Y:S01]  /*2500*/  LOP3.LUT R27, R2, 0x1f, RZ, 0xc0, !PT ;  /* 0x0000001f021b7812 */ /* 0x000fe200078ec0ff */
[C---:B------:R-:W-:Y:S01]  /*2510*/  VIADD R2, R41.reuse, 0x1e ;  /* 0x0000001e29027836 */ /* 0x040fe20000000000 */
        /* <DEDUP_REMOVED lines=24> */
[----:B------:R-:W-:Y:S02]  /*26a0*/  IADD3 R41, R41, 0x1f, RZ ;  /* 0x0000001f29297810 */ /* 0x000fe40007ffe0ff */
        /* <DEDUP_REMOVED lines=14> */
[C---:B0-----:R-:W-:Y:S02]  /*2790*/  @!P3 LEA R28, P5, R45.reuse, R28, 0x2 ;  /* 0x0000001c2d1cb211 */ /* 0x041fe400078a10ff */
        /* <DEDUP_REMOVED lines=8> */
.L_x_13535:
[----:B------:R-:W-:Y:S05]  /*2820*/  BSYNC B1 ;  /* 0x0000000000017941 */ /* 0x000fea0003800000 */
.L_x_13534:
        /* <DEDUP_REMOVED lines=17> */
.L_x_13538:
[----:B------:R-:W-:Y:S05]  /*2940*/  BSYNC B1 ;  /* 0x0000000000017941 */ /* 0x000fea0003800000 */
.L_x_13537:
        /* <DEDUP_REMOVED lines=30> */
.L_x_13533:
[----:B------:R-:W-:Y:S05]  /*2b30*/  BSYNC B0 ;  /* 0x0000000000007941 */ /* 0x000fea0003800000 */
.L_x_13532:
        /* <DEDUP_REMOVED lines=20> */
[----:B------:R-:W-:Y:S01]  /*2c80*/  ISETP.GE.U32.AND P1, PT, R0, 0x3, PT ;  /* 0x000000030000780c */ /* 0x000fe20003f26070 */
[----:B------:R-:W-:Y:S01]  /*2c90*/  IMAD.MOV.U32 R0, RZ, RZ, RZ ;  /* 0x000000ffff007224 */ /* 0x000fe200078e00ff */
[----:B------:R-:W-:Y:S01]  /*2ca0*/  ISETP.NE.AND P0, PT, R25, RZ, PT ;  /* 0x000000ff1900720c */ /* 0x000fe20003f05270 */
[----:B------:R-:W-:-:S10]  /*2cb0*/  IMAD.MOV.U32 R33, RZ, RZ, R5 ;  /* 0x000000ffff217224 */ /* 0x000fd400078e0005 */
[----:B------:R-:W-:Y:S05]  /*2cc0*/  @!P1 BRA `(.L_x_13542) ;  /* 0x0000000000e89947 */ /* 0x000fea0003800000 */
[----:B------:R-:W-:Y:S01]  /*2cd0*/  IMAD.IADD R4, R20, 0x1, -R25 ;  /* 0x0000000114047824 */ /* 0x000fe200078e0a19 */
[----:B------:R-:W-:Y:S01]  /*2ce0*/  MOV R33, R5 ;  /* 0x0000000500217202 */ /* 0x000fe20000000f00 */
[----:B------:R-:W-:-:S07]  /*2cf0*/  IMAD.MOV.U32 R0, RZ, RZ, RZ ;  /* 0x000000ffff007224 */ /* 0x000fce00078e00ff */
.L_x_13543:
        /* <DEDUP_REMOVED lines=26> */
[----:B0-----:R-:W-:-:S02]  /*2ea0*/  @!P4 LEA R20, P5, R14, R20, 0x2 ;  /* 0x000000140e14c211 */ /* 0x001fc400078a10ff */
[----:B-----5:R-:W-:Y:S02]  /*2eb0*/  IADD3 R33, R5, R0, RZ ;  /* 0x0000000005217210 */ /* 0x020fe40007ffe0ff */
[----:B------:R-:W-:Y:S02]  /*2ec0*/  @!P4 LEA.HI.X R21, R14, R21, R12, 0x2, P5 ;  /* 0x000000150e15c211 */ /* 0x000fe400028f140c */
[----:B------:R-:W-:Y:S02]  /*2ed0*/  @!P3 IADD3 R12, P5, P6, R29, R24, R9 ;  /* 0x000000181d0cb210 */ /* 0x000fe40007ebe009 */
[----:B------:R-:W0:Y:S02]  /*2ee0*/  @!P2 LDC.64 R28, c[0x0][0x228] ;  /* 0x00008a00ff1cab82 */ /* 0x000e240000000a00 */
[----:B------:R-:W-:Y:S02]  /*2ef0*/  @!P3 IADD3.X R14, RZ, R32, R11, P5, P6 ;  /* 0x00000020ff0eb210 */ /* 0x000fe40002fec40b */
[----:B---3--:R-:W-:-:S02]  /*2f00*/  @!P3 LEA R2, P5, R12, R2, 0x2 ;  /* 0x000000020c02b211 */ /* 0x008fc400078a10ff */
[----:B------:R-:W-:Y:S02]  /*2f10*/  IADD3 R24, P6, R24, UR6, RZ ;  /* 0x0000000618187c10 */ /* 0x000fe4000ffde0ff */
        /* <DEDUP_REMOVED lines=11> */
[----:B0-----:R-:W-:Y:S02]  /*2fd0*/  @!P2 LEA R28, P5, R24, R28, 0x2 ;  /* 0x0000001c181ca211 */ /* 0x001fe400078a10ff */
[----:B----4-:R-:W-:Y:S02]  /*2fe0*/  @!P1 LEA R26, P6, R12, R26, 0x2 ;  /* 0x0000001a0c1a9211 */ /* 0x010fe400078c10ff */
        /* <DEDUP_REMOVED lines=8> */
.L_x_13542:
[----:B------:R-:W-:Y:S05]  /*3070*/  BSYNC B1 ;  /* 0x0000000000017941 */ /* 0x000fea0003800000 */
.L_x_13541:
        /* <DEDUP_REMOVED lines=16> */
.L_x_13545:
[----:B------:R-:W-:Y:S05]  /*3180*/  BSYNC B1 ;  /* 0x0000000000017941 */ /* 0x000fea0003800000 */
.L_x_13544:
        /* <DEDUP_REMOVED lines=30> */
.L_x_13540:
[----:B------:R-:W-:Y:S05]  /*3370*/  BSYNC B0 ;  /* 0x0000000000007941 */ /* 0x000fea0003800000 */
.L_x_13539:
[----:B------:R-:W-:Y:S01]  /*3380*/  BAR.SYNC.DEFER_BLOCKING 0x0 ;  /* 0x0000000000007b1d */ /* 0x000fe20000010000 */
[----:B------:R-:W-:Y:S02]  /*3390*/  ISETP.NE.AND P0, PT, R15, RZ, PT ;  /* 0x000000ff0f00720c */ /* 0x000fe40003f05270 */
[----:B---3--:R-:W-:-:S03]  /*33a0*/  SHF.L.U32 R0, R40, 0x3, RZ ;  /* 0x0000000328007819 */ /* 0x008fc600000006ff */
[----:B------:R-:W-:Y:S02]  /*33b0*/  BSSY B0, `(.L_x_13546) ;  /* 0x0000021000007945 */ /* 0x000fe40003800000 */
        /* <DEDUP_REMOVED lines=32> */
.L_x_13547:
[----:B------:R-:W-:Y:S05]  /*35c0*/  BSYNC B0 ;  /* 0x0000000000007941 */ /* 0x000fea0003800000 */
.L_x_13546:
        /* <DEDUP_REMOVED lines=14> */
[----:B------:R-:W-:Y:S02]  /*36b0*/  IMAD.MOV.U32 R9, RZ, RZ, RZ ;  /* 0x000000ffff097224 */ /* 0x000fe400078e00ff */
        /* <DEDUP_REMOVED lines=26> */
.L_x_13558:
[----:B-1----:R-:W-:-:S07]  /*3860*/  FMNMX R9, R2, R9, !PT ;  /* 0x0000000902097209 */ /* 0x002fce0007800000 */
.L_x_13550:
[----:B------:R-:W-:Y:S05]  /*3870*/  BSYNC B0 ;  /* 0x0000000000007941 */ /* 0x000fea0003800000 */
.L_x_13549:
[----:B------:R-:W-:Y:S01]  /*3880*/  ISETP.NE.AND P0, PT, R40, RZ, PT ;  /* 0x000000ff2800720c */ /* 0x000fe20003f05270 */
[----:B------:R-:W-:-:S12]  /*3890*/  BSSY B0, `(.L_x_13548) ;  /* 0x0000004000007945 */ /* 0x000fd80003800000 */
[----:B------:R-:W-:Y:S05]  /*38a0*/  @P0 BRA `(.L_x_13552) ;  /* 0x0000000000080947 */ /* 0x000fea0003800000 */
[----:B0-----:R-:W0:Y:S02]  /*38b0*/  LDC.64 R2, c[0x0][0x238] ;  /* 0x00008e00ff027b82 */ /* 0x001e240000000a00 */
[----:B0-----:R1:W-:Y:S02]  /*38c0*/  REDG.E.MAX.S32.STRONG.GPU desc[UR10][R2.64], R9 ;  /* 0x000000090200798e */ /* 0x0013e4000d10e38a */
.L_x_13552:
[----:B------:R-:W-:Y:S05]  /*38d0*/  BSYNC B0 ;  /* 0x0000000000007941 */ /* 0x000fea0003800000 */
.L_x_13548:
        /* <DEDUP_REMOVED lines=12> */
[----:B------:R-:W-:Y:S05]  /*39a0*/  CALL.REL.NOINC `($__internal_319_$__cuda_sm20_rcp_rn_f32_slowpath) ;  /* 0x0000000400807944 */ /* 0x000fea0003c00000 */
[----:B------:R-:W-:Y:S05]  /*39b0*/  BRA `(.L_x_13554) ;  /* 0x0000000000107947 */ /* 0x000fea0003800000 */
.L_x_13553:
[----:B------:R-:W0:Y:S02]  /*39c0*/  MUFU.RCP R0, R7 ;  /* 0x0000000700007308 */ /* 0x000e240000001000 */
[----:B012-4-:R-:W-:-:S04]  /*39d0*/  FFMA R2, R0, R7, -1 ;  /* 0xbf80000000027423 */ /* 0x017fc80000000007 */
[----:B------:R-:W-:-:S04]  /*39e0*/  FADD.FTZ R23, -R2, -RZ ;  /* 0x800000ff02177221 */ /* 0x000fc80000010100 */
[----:B------:R-:W-:-:S07]  /*39f0*/  FFMA R23, R0, R23, R0 ;  /* 0x0000001700177223 */ /* 0x000fce0000000000 */
.L_x_13554:
[----:B------:R-:W0:Y:S02]  /*3a00*/  LDC.64 R2, c[0x0][0x240] ;  /* 0x00009000ff027b82 */ /* 0x000e240000000a00 */
[----:B0-----:R-:W-:Y:S01]  /*3a10*/  STG.E desc[UR10][R2.64], R23 ;  /* 0x0000001702007986 */ /* 0x001fe2000c10190a */
[----:B------:R-:W-:Y:S05]  /*3a20*/  EXIT ;  /* 0x000000000000794d */ /* 0x000fea0003800000 */
.L_x_13551:
[----:B------:R-:W-:Y:S01]  /*3a30*/  IMAD.MOV.U32 R5, RZ, RZ, 0x4 ;  /* 0x00000004ff057424 */ /* 0x000fe200078e00ff */
[----:B------:R-:W-:Y:S01]  /*3a40*/  MOV R4, 0xffffffff ;  /* 0xffffffff00047802 */ /* 0x000fe20000000f00 */
[----:B------:R-:W-:-:S07]  /*3a50*/  IMAD.MOV.U32 R11, RZ, RZ, 0x1f ;  /* 0x0000001fff0b7424 */ /* 0x000fce00078e00ff */
[----:B01----:R-:W-:Y:S05]  /*3a60*/  WARPSYNC.COLLECTIVE R4, `(.L_x_13555) ;  /* 0x0000000004087348 */ /* 0x003fea0003c00000 */
[----:B-1----:R1:W2:Y:S02]  /*3a70*/  SHFL.DOWN P0, R9, R0, R5, R11 ;  /* 0x0800000500097389 */ /* 0x0022a4000000000b */
[----:B012---:R-:W-:Y:S01]  /*3a80*/  ENDCOLLECTIVE ;  /* 0x000000000000791b */ /* 0x007fe20003800000 */
.L_x_13555:
[----:B------:R-:W-:Y:S02]  /*3a90*/  IMAD.MOV.U32 R5, RZ, RZ, 0x2 ;  /* 0x00000002ff057424 */ /* 0x000fe400078e00ff */
[----:B------:R-:W-:-:S05]  /*3aa0*/  IMAD.MOV.U32 R3, RZ, RZ, R9 ;  /* 0x000000ffff037224 */ /* 0x000fca00078e0009 */
[----:B------:R-:W-:-:S05]  /*3ab0*/  FMNMX R3, R3, R0, !PT ;  /* 0x0000000003037209 */ /* 0x000fca0007800000 */
[----:B------:R-:W-:-:S07]  /*3ac0*/  IMAD.MOV.U32 R0, RZ, RZ, R3 ;  /* 0x000000ffff007224 */ /* 0x000fce00078e0003 */
[----:B------:R-:W-:Y:S05]  /*3ad0*/  WARPSYNC.COLLECTIVE R4, `(.L_x_13556) ;  /* 0x0000000004087348 */ /* 0x000fea0003c00000 */
[----:B------:R0:W1:Y:S02]  /*3ae0*/  SHFL.DOWN P0, R9, R0, R5, R11 ;  /* 0x0800000500097389 */ /* 0x000064000000000b */
[----:B01----:R-:W-:Y:S01]  /*3af0*/  ENDCOLLECTIVE ;  /* 0x000000000000791b */ /* 0x003fe20003800000 */
.L_x_13556:
[----:B------:R-:W-:Y:S02]  /*3b00*/  IMAD.MOV.U32 R5, RZ, RZ, 0x1 ;  /* 0x00000001ff057424 */ /* 0x000fe400078e00ff */
[----:B------:R-:W-:-:S05]  /*3b10*/  IMAD.MOV.U32 R2, RZ, RZ, R9 ;  /* 0x000000ffff027224 */ /* 0x000fca00078e0009 */
[----:B------:R-:W-:-:S04]  /*3b20*/  FMNMX R2, R3, R2, !PT ;  /* 0x0000000203027209 */ /* 0x000fc80007800000 */
[----:B------:R-:W-:-:S07]  /*3b30*/  MOV R0, R2 ;  /* 0x0000000200007202 */ /* 0x000fce0000000f00 */
[----:B------:R-:W-:Y:S05]  /*3b40*/  WARPSYNC.COLLECTIVE R4, `(.L_x_13557) ;  /* 0x0000000004087348 */ /* 0x000fea0003c00000 */
[----:B------:R0:W1:Y:S02]  /*3b50*/  SHFL.DOWN P0, R9, R0, R5, R11 ;  /* 0x0800000500097389 */ /* 0x000064000000000b */
[----:B01----:R-:W-:Y:S01]  /*3b60*/  ENDCOLLECTIVE ;  /* 0x000000000000791b */ /* 0x003fe20003800000 */
.L_x_13557:
[----:B------:R-:W-:Y:S05]  /*3b70*/  BRA `(.L_x_13558) ;  /* 0xfffffffc00387947 */ /* 0x000fea000383ffff */
        .weak           $__internal_318_$__cuda_sm20_div_u64
        .type           $__internal_318_$__cuda_sm20_div_u64,@function
        .size           $__internal_318_$__cuda_sm20_div_u64,($__internal_319_$__cuda_sm20_rcp_rn_f32_slowpath - $__internal_318_$__cuda_sm20_div_u64)
$__internal_318_$__cuda_sm20_div_u64:
        /* <DEDUP_REMOVED lines=66> */
[----:B------:R-:W-:Y:S06]  /*3fa0*/  RET.REL.NODEC R4 `(_ZN18transformer_engine6detail38cast_transpose_fused_kernel_notalignedILb1ELb1ELb0EfNS_16CTDBiasDActParamI6__halfS3_ffEELi2ELi1ENS_5EmptyEXadL_ZNS_6dqgeluIffEET_T0_RKS5_EEEEvT3_mmm) ;  /* 0xffffffc004147950 */ /* 0x000fec0003c3ffff */
        .weak           $__internal_319_$__cuda_sm20_rcp_rn_f32_slowpath
        .type           $__internal_319_$__cuda_sm20_rcp_rn_f32_slowpath,@function
        .size           $__internal_319_$__cuda_sm20_rcp_rn_f32_slowpath,(.L_x_34804 - $__internal_319_$__cuda_sm20_rcp_rn_f32_slowpath)
$__internal_319_$__cuda_sm20_rcp_rn_f32_slowpath:
        /* <DEDUP_REMOVED lines=15> */
.L_x_13560:
        /* <DEDUP_REMOVED lines=33> */
.L_x_13562:
[----:B------:R0:W1:Y:S02]  /*42b0*/  MUFU.RCP R23, R0 ;  /* 0x0000000000177308 */ /* 0x0000640000001000 */
.L_x_13561:
[----:B------:R-:W-:Y:S05]  /*42c0*/  BSYNC B1 ;  /* 0x0000000000017941 */ /* 0x000fea0003800000 */
.L_x_13559:
[----:B------:R-:W-:Y:S02]  /*42d0*/  IMAD.MOV.U32 R24, RZ, RZ, R2 ;  /* 0x000000ffff187224 */ /* 0x000fe400078e0002 */
[----:B------:R-:W-:-:S04]  /*42e0*/  IMAD.MOV.U32 R25, RZ, RZ, 0x0 ;  /* 0x00000000ff197424 */ /* 0x000fc800078e00ff */
[----:B01----:R-:W-:Y:S05]  /*42f0*/  RET.REL.NODEC R24 `(_ZN18transformer_engine6detail38cast_transpose_fused_kernel_notalignedILb1ELb1ELb0EfNS_16CTDBiasDActParamI6__halfS3_ffEELi2ELi1ENS_5EmptyEXadL_ZNS_6dqgeluIffEET_T0_RKS5_EEEEvT3_mmm) ;  /* 0xffffffbc18407950 */ /* 0x003fea0003c3ffff */
.L_x_13563:
        /* <DEDUP_REMOVED lines=16> */
.L_x_34804:


//--------------------- .text._ZN18transformer_engine6detail38cast_transpose_fused_kernel_notalignedILb1ELb1ELb0EfNS_16CTDBiasDActParamIff13__nv_fp8_e4m3fEELi1ELi4ENS_5EmptyEXadL_ZNS_6dqgeluIffEET_T0_RKS5_EEEEvT3_mmm --------------------------
	.section	.text._ZN18transformer_engine6detail38cast_transpose_fused_kernel_notalignedILb1ELb1ELb0EfNS_16CTDBiasDActParamIff13__nv_fp8_e4m3fEELi1ELi4ENS_5EmptyEXadL_ZNS_6dqgeluIffEET_T0_RKS5_EEEEvT3_mmm,"ax",@progbits
	.align	128
        .global         _ZN18transformer_engine6detail38cast_transpose_fused_kernel_notalignedILb1ELb1ELb0EfNS_16CTDBiasDActParamIff13__nv_fp8_e4m3fEELi1ELi4ENS_5EmptyEXadL_ZNS_6dqgeluIffEET_T0_RKS5_EEEEvT3_mmm
        .type           _ZN18transformer_engine6detail38cast_transpose_fused_kernel_notalignedILb1ELb1ELb0EfNS_16CTDBiasDActParamIff13__nv_fp8_e4m3fEELi1ELi4ENS_5EmptyEXadL_ZNS_6dqgeluIffEET_T0_RKS5_EEEEvT3_mmm,@function
        .size           _ZN18transformer_engine6detail38cast_transpose_fused_kernel_notalignedILb1ELb1ELb0EfNS_16CTDBiasDActParamIff13__nv_fp8_e4m3fEELi1ELi4ENS_5EmptyEXadL_ZNS_6dqgeluIffEET_T0_RKS5_EEEEvT3_mmm,(.L_x_34806 - _ZN18transformer_engine6detail38cast_transpose_fused_kernel_notalignedILb1ELb1ELb0EfNS_16CTDBiasDActParamIff13__nv_fp8_e4m3fEELi1ELi4ENS_5EmptyEXadL_ZNS_6dqgeluIffEET_T0_RKS5_EEEEvT3_mmm)
        .other          _ZN18transformer_engine6detail38cast_transpose_fused_kernel_notalignedILb1ELb1ELb0EfNS_16CTDBiasDActParamIff13__nv_fp8_e4m3fEELi1ELi4ENS_5EmptyEXadL_ZNS_6dqgeluIffEET_T0_RKS5_EEEEvT3_mmm,@"STO_CUDA_ENTRY STV_DEFAULT"
_ZN18transformer_engine6detail38cast_transpose_fused_kernel_notalignedILb1ELb1ELb0EfNS_16CTDBiasDActParamIff13__nv_fp8_e4m3fEELi1ELi4ENS_5EmptyEXadL_ZNS_6dqgeluIffEET_T0_RKS5_EEEEvT3_mmm:
.text._ZN18transformer_engine6detail38cast_transpose_fused_kernel_notalignedILb1ELb1ELb0EfNS_16CTDBiasDActParamIff13__nv_fp8_e4m3fEELi1ELi4ENS_5EmptyEXadL_ZNS_6dqgeluIffEET_T0_RKS5_EEEEvT3_mmm:
        /* <DEDUP_REMOVED lines=19> */
[----:B------:R-:W-:Y:S05]  /*0130*/  CALL.REL.NOINC `($__internal_320_$__cuda_sm20_div_u64) ;  /* 0x00000050006c7944 */ /* 0x000fea0003c00000 */
        /* <DEDUP_REMOVED lines=9> */
.L_x_13564:
        /* <DEDUP_REMOVED lines=16> */
[----:B------:R-:W-:Y:S01]  /*02d0*/  ISETP.GE.U32.AND P1, PT, R4, R5, PT ;  /* 0x000000050400720c */ /* 0x000fe20003f26070 */
[----:B------:R-:W-:-:S12]  /*02e0*/  IMAD.MOV.U32 R4, RZ, RZ, RZ ;  /* 0x000000ffff047224 */ /* 0x000fd800078e00ff */
[----:B------:R-:W-:Y:S02]  /*02f0*/  @P1 IADD3 R28, R28, 0x1, RZ ;  /* 0x000000011c1c1810 */ /* 0x000fe40007ffe0ff */
[----:B------:R-:W-:-:S05]  /*0300*/  @!P2 LOP3.LUT R28, RZ, R5, RZ, 0x33, !PT ;  /* 0x00000005ff1ca212 */ /* 0x000fca00078e33ff */
[----:B------:R-:W-:-:S04]  /*0310*/  IMAD.MOV R3, RZ, RZ, -R28 ;  /* 0x000000ffff037224 */ /* 0x000fc800078e0a1c */
[----:B------:R-:W-:-:S07]  /*0320*/  IMAD R3, R5, R3, R2 ;  /* 0x0000000305037224 */ /* 0x000fce00078e0202 */
.L_x_13565:
[----:B------:R-:W0:Y:S01]  /*0330*/  LDC.64 R26, c[0x0][0x258] ;  /* 0x00009600ff1a7b82 */ /* 0x000e220000000a00 */
[----:B------:R-:W-:Y:S01]  /*0340*/  ULDC.64 UR6, c[0x0][0x260] ;  /* 0x0000980000067ab9 */ /* 0x000fe20000000a00 */
[----:B------:R-:W-:Y:S01]  /*0350*/  SHF.L.U64.HI R10, R3, 0x5, R4 ;  /* 0x00000005030a7819 */ /* 0x000fe20000010204 */
[----:B------:R-:W-:Y:S01]  /*0360*/  USHF.R.U64 UR6, UR6, 0x2, UR7 ;  /* 0x0000000206067899 */ /* 0x000fe20008001207 */
[C---:B------:R-:W-:Y:S01]  /*0370*/  SHF.L.U64.HI R2, R28.reuse, 0x5, R29 ;  /* 0x000000051c027819 */ /* 0x040fe2000001021d */
[----:B------:R-:W-:Y:S01]  /*0380*/  USHF.R.U32.HI UR7, URZ, 0x2, UR7 ;  /* 0x000000023f077899 */ /* 0x000fe20008011607 */
[--C-:B------:R-:W-:Y:S01]  /*0390*/  SHF.R.U32.HI R14, RZ, 0x5, R9.reuse ;  /* 0x00000005ff0e7819 */ /* 0x100fe20000011609 */
[----:B------:R-:W-:Y:S01]  /*03a0*/  IMAD.MOV.U32 R44, RZ, RZ, RZ ;  /* 0x000000ffff2c7224 */ /* 0x000fe200078e00ff */
[----:B------:R-:W-:Y:S01]  /*03b0*/  SHF.R.U32.HI R25, RZ, 0x1, R9 ;  /* 0x00000001ff197819 */ /* 0x000fe20000011609 */
[----:B------:R-:W-:Y:S01]  /*03c0*/  ULDC.64 UR8, c[0x0][0x208] ;  /* 0x0000820000087ab9 */ /* 0x000fe20000000a00 */
[----:B------:R-:W-:Y:S01]  /*03d0*/  LEA R6, P1, -R28, UR6, 0x5 ;  /* 0x000000061c067c11 */ /* 0x000fe2000f8229ff */
[----:B------:R-:W-:Y:S01]  /*03e0*/  ULDC.64 UR4, c[0x0][0x230] ;  /* 0x00008c0000047ab9 */ /* 0x000fe20000000a00 */
[----:B------:R-:W-:-:S02]  /*03f0*/  LOP3.LUT R25, R25, 0x70, RZ, 0xc0, !PT ;  /* 0x0000007019197812 */ /* 0x000fc400078ec0ff */
[----:B------:R-:W-:Y:S02]  /*0400*/  IADD3.X R2, ~R2, UR7, RZ, P1, !PT ;  /* 0x0000000702027c10 */ /* 0x000fe40008ffe5ff */
[----:B------:R-:W-:Y:S02]  /*0410*/  ISETP.LT.U32.AND P1, PT, R6, 0x20, PT ;  /* 0x000000200600780c */ /* 0x000fe40003f21070 */
[----:B------:R-:W-:Y:S02]  /*0420*/  MOV R39, RZ ;  /* 0x000000ff00277202 */ /* 0x000fe40000000f00 */
[----:B------:R-:W-:Y:S02]  /*0430*/  ISETP.LT.U32.AND.EX P1, PT, R2, RZ, PT, P1 ;  /* 0x000000ff0200720c */ /* 0x000fe40003f21110 */
[-C--:B0-----:R-:W-:Y:S01]  /*0440*/  LEA R8, P0, -R3, R26.reuse, 0x5 ;  /* 0x0000001a03087211 */ /* 0x081fe200078029ff */
[----:B------:R-:W-:Y:S01]  /*0450*/  IMAD R2, R29, R26, RZ ;  /* 0x0000001a1d027224 */ /* 0x000fe200078e02ff */
[----:B------:R-:W-:-:S02]  /*0460*/  SEL R6, R6, 0x20, P1 ;  /* 0x0000002006067807 */ /* 0x000fc40000800000 */
[C---:B------:R-:W-:Y:S01]  /*0470*/  SHF.L.U32 R15, R27.reuse, 0x1, RZ ;  /* 0x000000011b0f7819 */ /* 0x040fe200000006ff */
[----:B------:R-:W-:Y:S01]  /*0480*/  IMAD.X R5, R27, 0x1, ~R10, P0 ;  /* 0x000000011b057824 */ /* 0x000fe200000e0e0a */
[----:B------:R-:W-:Y:S01]  /*0490*/  ISETP.LT.U32.AND P0, PT, R8, 0x20, PT ;  /* 0x000000200800780c */ /* 0x000fe20003f01070 */
[----:B------:R-:W-:-:S03]  /*04a0*/  IMAD.WIDE.U32 R10, R28, R26, RZ ;  /* 0x0000001a1c0a7225 */ /* 0x000fc600078e00ff */
[----:B------:R-:W-:Y:S01]  /*04b0*/  ISETP.LT.U32.AND.EX P0, PT, R5, RZ, PT, P0 ;  /* 0x000000ff0500720c */ /* 0x000fe20003f01100 */
[C---:B------:R-:W-:Y:S02]  /*04c0*/  IMAD.SHL.U32 R5, R14.reuse, 0x4, RZ ;  /* 0x000000040e057824 */ /* 0x040fe400078e00ff */
[----:B------:R-:W-:Y:S01]  /*04d0*/  IMAD R14, R14, -0x4, R9 ;  /* 0xfffffffc0e0e7824 */ /* 0x000fe200078e0209 */
[----:B------:R-:W-:Y:S01]  /*04e0*/  SEL R8, R8, 0x20, P0 ;  /* 0x0000002008087807 */ /* 0x000fe20000000000 */
[----:B------:R-:W-:Y:S01]  /*04f0*/  IMAD R13, R28, R27, R2 ;  /* 0x0000001b1c0d7224 */ /* 0x000fe200078e0202 */
[----:B------:R-:W-:Y:S01]  /*0500*/  LOP3.LUT R5, R5, 0x1c, RZ, 0xe2, !PT ;  /* 0x0000001c05057812 */ /* 0x000fe200078ee2ff */
[C---:B------:R-:W-:Y:S01]  /*0510*/  VIADD R17, R14.reuse, 0xffffffff ;  /* 0xffffffff0e117836 */ /* 0x040fe20000000000 */
[----:B------:R-:W-:Y:S01]  /*0520*/  LOP3.LUT R38, R14, 0x1f, RZ, 0xc0, !PT ;  /* 0x0000001f0e267812 */ /* 0x000fe200078ec0ff */
[----:B------:R-:W-:Y:S01]  /*0530*/  IMAD.IADD R11, R11, 0x1, R13 ;  /* 0x000000010b0b7824 */ /* 0x000fe200078e020d */
[----:B------:R-:W-:Y:S01]  /*0540*/  ISETP.GE.U32.AND P1, PT, R5, R6, PT ;  /* 0x000000060500720c */ /* 0x000fe20003f26070 */
[----:B------:R-:W-:Y:S01]  /*0550*/  IMAD.WIDE.U32 R12, R26, 0x2, RZ ;  /* 0x000000021a0c7825 */ /* 0x000fe200078e00ff */
[----:B------:R-:W-:-:S02]  /*0560*/  LEA R2, P2, R10, R3, 0x2 ;  /* 0x000000030a027211 */ /* 0x000fc400078410ff */
[----:B------:R-:W-:Y:S01]  /*0570*/  ISETP.LT.U32.AND P1, PT, R38, R8, !P1 ;  /* 0x000000082600720c */ /* 0x000fe20004f21070 */
[----:B------:R-:W-:Y:S01]  /*0580*/  IMAD.WIDE.U32 R36, R25, R26, R38 ;  /* 0x0000001a19247225 */ /* 0x000fe200078e0026 */
[----:B------:R-:W-:Y:S02]  /*0590*/  IADD3 R7, R5, 0x1, RZ ;  /* 0x0000000105077810 */ /* 0x000fe40007ffe0ff */
[----:B------:R-:W-:Y:S01]  /*05a0*/  LEA.HI.X R11, R10, R4, R11, 0x2, P2 ;  /* 0x000000040a0b7211 */ /* 0x000fe200010f140b */
[C---:B------:R-:W-:Y:S01]  /*05b0*/  IMAD.SHL.U32 R30, R2.reuse, 0x20, RZ ;  /* 0x00000020021e7824 */ /* 0x040fe200078e00ff */
[----:B------:R-:W-:Y:S01]  /*05c0*/  ISETP.GE.U32.AND P0, PT, R7, R6, PT ;  /* 0x000000060700720c */ /* 0x000fe20003f06070 */
[----:B------:R-:W-:Y:S01]  /*05d0*/  IMAD R7, R25, R27, RZ ;  /* 0x0000001b19077224 */ /* 0x000fe200078e02ff */
[----:B------:R-:W-:Y:S02]  /*05e0*/  LOP3.LUT R17, R17, 0x1f, RZ, 0xc0, !PT ;  /* 0x0000001f11117812 */ /* 0x000fe400078ec0ff */
[----:B------:R-:W-:Y:S01]  /*05f0*/  SHF.L.U64.HI R31, R2, 0x5, R11 ;  /* 0x00000005021f7819 */ /* 0x000fe2000001020b */
[----:B------:R-:W-:Y:S01]  /*0600*/  IMAD.IADD R33, R37, 0x1, R7 ;  /* 0x0000000125217824 */ /* 0x000fe200078e0207 */
[----:B------:R-:W-:Y:S01]  /*0610*/  IADD3 R40, P2, R30, R36, RZ ;  /* 0x000000241e287210 */ /* 0x000fe20007f5e0ff */
[----:B------:R-:W0:Y:S01]  /*0620*/  @P1 LDC.64 R34, c[0x0][0x210] ;  /* 0x00008400ff221b82 */ /* 0x000e220000000a00 */
[----:B------:R-:W-:Y:S01]  /*0630*/  ISETP.LT.U32.AND P0, PT, R17, R8, !P0 ;  /* 0x000000081100720c */ /* 0x000fe20004701070 */
[----:B------:R-:W-:-:S04]  /*0640*/  IMAD.WIDE.U32 R18, R25, R26, R30 ;  /* 0x0000001a19127225 */ /* 0x000fc800078e001e */
[----:B------:R-:W-:Y:S01]  /*0650*/  IMAD.X R41, R33, 0x1, R31, P2 ;  /* 0x0000000121297824 */ /* 0x000fe200010e061f */
[----:B------:R-:W-:Y:S01]  /*0660*/  @P1 IADD3 R20, P2, R40, R12, RZ ;  /* 0x0000000c28141210 */ /* 0x000fe20007f5e0ff */
[----:B------:R-:W1:Y:S01]  /*0670*/  @P1 LDC.64 R22, c[0x0][0x218] ;  /* 0x00008600ff161b82 */ /* 0x000e620000000a00 */
[----:B------:R-:W-:Y:S01]  /*0680*/  IADD3 R12, P3, R17, R18, RZ ;  /* 0x00000012110c7210 */ /* 0x000fe20007f7e0ff */
[----:B------:R-:W-:Y:S01]  /*0690*/  IMAD.WIDE.U32 R10, R26, 0x4, RZ ;  /* 0x000000041a0a7825 */ /* 0x000fe200078e00ff */
[----:B------:R-:W-:Y:S02]  /*06a0*/  @P1 IADD3.X R15, R41, R13, R15, P2, !PT ;  /* 0x0000000d290f1210 */ /* 0x000fe400017fe40f */
[C---:B------:R-:W-:Y:S01]  /*06b0*/  @P1 SHF.L.U64.HI R16, R40.reuse, 0x2, R41 ;  /* 0x0000000228101819 */ /* 0x040fe20000010229 */
[----:B------:R-:W-:Y:S01]  /*06c0*/  IMAD.X R13, R7, 0x1, R19, P3 ;  /* 0x00000001070d7824 */ /* 0x000fe200018e0613 */
[----:B------:R-:W-:Y:S01]  /*06d0*/  SHF.L.U32 R7, R27, 0x2, RZ ;  /* 0x000000021b077819 */ /* 0x000fe200000006ff */
[----:B------:R-:W-:Y:S01]  /*06e0*/  @P1 IMAD.SHL.U32 R21, R40, 0x4, RZ ;  /* 0x0000000428151824 */ /* 0x000fe200078e00ff */
[----:B------:R-:W-:Y:S01]  /*06f0*/  @P0 IADD3 R10, P2, R12, R10, RZ ;  /* 0x0000000a0c0a0210 */ /* 0x000fe20007f5e0ff */
[----:B------:R-:W2:Y:S01]  /*0700*/  @P1 LDC.64 R18, c[0x0][0x210] ;  /* 0x00008400ff121b82 */ /* 0x000ea20000000a00 */
[----:B------:R-:W-:-:S02]  /*0710*/  @P1 IMAD.WIDE.U32 R42, R26, 0x3, R40 ;  /* 0x000000031a2a1825 */ /* 0x000fc400078e0028 */
[----:B------:R-:W-:Y:S02]  /*0720*/  @P0 IADD3.X R7, R13, R11, R7, P2, !PT ;  /* 0x0000000b0d070210 */ /* 0x000fe400017fe407 */
[----:B------:R-:W-:Y:S01]  /*0730*/  @P1 IMAD R45, R27, 0x3, RZ ;  /* 0x000000031b2d1824 */ /* 0x000fe200078e02ff */
[C---:B0-----:R-:W-:Y:S02]  /*0740*/  @P1 IADD3 R34, P2, R21.reuse, R34, RZ ;  /* 0x0000002215221210 */ /* 0x041fe40007f5e0ff */
[----:B------:R-:W0:Y:S08]  /*0750*/  @P1 LDC.64 R48, c[0x0][0x218] ;  /* 0x00008600ff301b82 */ /* 0x000e300000000a00 */
[----:B------:R-:W3:Y:S01]  /*0760*/  @P1 LDC.64 R52, c[0x0][0x210] ;  /* 0x00008400ff341b82 */ /* 0x000ee20000000a00 */
[----:B------:R-:W-:Y:S01]  /*0770*/  @P1 IMAD.X R35, R16, 0x1, R35, P2 ;  /* 0x0000000110231824 */ /* 0x000fe200010e0623 */
[----:B-1----:R-:W-:Y:S01]  /*0780*/  @P1 IADD3 R22, P2, R21, R22, RZ ;  /* 0x0000001615161210 */ /* 0x002fe20007f5e0ff */
[----:B------:R-:W-:Y:S01]  /*0790*/  @P1 IMAD.IADD R11, R43, 0x1, R45 ;  /* 0x000000012b0b1824 */ /* 0x000fe200078e022d */
[----:B------:R-:W-:-:S02]  /*07a0*/  @P1 IADD3 R21, P3, R40, R26, RZ ;  /* 0x0000001a28151210 */ /* 0x000fc40007f7e0ff */
[----:B------:R-:W-:Y:S01]  /*07b0*/  @P1 IADD3.X R23, R16, R23, RZ, P2, !PT ;  /* 0x0000001710171210 */ /* 0x000fe200017fe4ff */
[----:B------:R1:W5:Y:S01]  /*07c0*/  @P1 LDG.E R44, desc[UR8][R34.64] ;  /* 0x00000008222c1981 */ /* 0x000362000c1e1900 */
[----:B------:R-:W4:Y:S01]  /*07d0*/  @P1 LDC.64 R50, c[0x0][0x218] ;  /* 0x00008600ff321b82 */ /* 0x000f220000000a00 */
[----:B------:R-:W-:Y:S01]  /*07e0*/  @P1 IMAD.X R16, R41, 0x1, R27, P3 ;  /* 0x0000000129101824 */ /* 0x000fe200018e061b */
[----:B------:R-:W-:Y:S02]  /*07f0*/  @P1 SHF.L.U64.HI R24, R20, 0x2, R15 ;  /* 0x0000000214181819 */ /* 0x000fe4000001020f */
[----:B------:R-:W-:Y:S02]  /*0800*/  @P1 SHF.L.U64.HI R2, R42, 0x2, R11 ;  /* 0x000000022a021819 */ /* 0x000fe4000001020b */
[C---:B------:R-:W-:Y:S02]  /*0810*/  @P1 SHF.L.U64.HI R16, R21.reuse, 0x2, R16 ;  /* 0x0000000215101819 */ /* 0x040fe40000010210 */
[----:B------:R-:W-:Y:S01]  /*0820*/  @P1 SHF.L.U32 R21, R21, 0x2, RZ ;  /* 0x0000000215151819 */ /* 0x000fe200000006ff */
[----:B------:R-:W1:Y:S01]  /*0830*/  @P1 LDC.64 R40, c[0x0][0x210] ;  /* 0x00008400ff281b82 */ /* 0x000e620000000a00 */
[----:B------:R-:W-:-:S02]  /*0840*/  @P1 SHF.L.U32 R15, R20, 0x2, RZ ;  /* 0x00000002140f1819 */ /* 0x000fc400000006ff */
[C---:B--2---:R-:W-:Y:S02]  /*0850*/  @P1 IADD3 R56, P2, R21.reuse, R18, RZ ;  /* 0x0000001215381210 */ /* 0x044fe40007f5e0ff */
[----:B0-----:R-:W-:Y:S02]  /*0860*/  @P1 IADD3 R48, P3, R21, R48, RZ ;  /* 0x0000003015301210 */ /* 0x001fe40007f7e0ff */
[----:B------:R-:W-:Y:S01]  /*0870*/  @P1 SHF.L.U32 R55, R42, 0x2, RZ ;  /* 0x000000022a371819 */ /* 0x000fe200000006ff */
[----:B------:R-:W0:Y:S01]  /*0880*/  @P1 LDC.64 R20, c[0x0][0x218] ;  /* 0x00008600ff141b82 */ /* 0x000e220000000a00 */
[C---:B------:R-:W-:Y:S01]  /*0890*/  @P1 IMAD.X R57, R16.reuse, 0x1, R19, P2 ;  /* 0x0000000110391824 */ /* 0x040fe200010e0613 */
[----:B---3--:R-:W-:Y:S01]  /*08a0*/  @P1 IADD3 R52, P2, R15, R52, RZ ;  /* 0x000000340f341210 */ /* 0x008fe20007f5e0ff */
[----:B------:R-:W-:Y:S01]  /*08b0*/  IMAD.MOV.U32 R11, RZ, RZ, RZ ;  /* 0x000000ffff0b7224 */ /* 0x000fe200078e00ff */
[----:B------:R-:W-:Y:S01]  /*08c0*/  @P1 IADD3.X R49, R16, R49, RZ, P3, !PT ;  /* 0x0000003110311210 */ /* 0x000fe20001ffe4ff */
[----:B------:R-:W-:-:S02]  /*08d0*/  IMAD.MOV.U32 R16, RZ, RZ, RZ ;  /* 0x000000ffff107224 */ /* 0x000fc400078e00ff */
[C---:B------:R-:W-:Y:S01]  /*08e0*/  @P1 IMAD.X R53, R24.reuse, 0x1, R53, P2 ;  /* 0x0000000118351824 */ /* 0x040fe200010e0635 */
[----:B----4-:R-:W-:Y:S01]  /*08f0*/  @P1 IADD3 R50, P2, R15, R50, RZ ;  /* 0x000000320f321210 */ /* 0x010fe20007f5e0ff */
[----:B------:R2:W3:Y:S01]  /*0900*/  @P1 LDG.E R11, desc[UR8][R22.64] ;  /* 0x00000008160b1981 */ /* 0x0004e2000c1e1900 */
[----:B------:R-:W4:Y:S01]  /*0910*/  @P0 LDC.64 R18, c[0x0][0x218] ;  /* 0x00008600ff120b82 */ /* 0x000f220000000a00 */
[----:B------:R-:W-:Y:S01]  /*0920*/  @P0 MOV R46, R12 ;  /* 0x0000000c002e0202 */ /* 0x000fe20000000f00 */
[--C-:B-1----:R-:W-:Y:S01]  /*0930*/  @P0 IMAD.MOV.U32 R34, RZ, RZ, R12.reuse ;  /* 0x000000ffff220224 */ /* 0x102fe200078e000c */
[----:B------:R1:W5:Y:S01]  /*0940*/  @P1 LDG.E R16, desc[UR8][R48.64] ;  /* 0x0000000830101981 */ /* 0x000362000c1e1900 */
[----:B------:R-:W-:Y:S02]  /*0950*/  @P1 IMAD.X R51, R24, 0x1, R51, P2 ;  /* 0x0000000118331824 */ /* 0x000fe400010e0633 */
[--C-:B------:R-:W-:Y:S02]  /*0960*/  @P0 IMAD.MOV.U32 R35, RZ, RZ, R13.reuse ;  /* 0x000000ffff230224 */ /* 0x100fe400078e000d */
[--C-:B------:R-:W-:Y:S01]  /*0970*/  @P0 IMAD.MOV.U32 R47, RZ, RZ, R13.reuse ;  /* 0x000000ffff2f0224 */ /* 0x100fe200078e000d */
[----:B--2---:R-:W2:Y:S01]  /*0980*/  @P0 LDC.64 R22, c[0x0][0x210] ;  /* 0x00008400ff160b82 */ /* 0x004ea20000000a00 */
[----:B------:R-:W-:Y:S01]  /*0990*/  @P0 IMAD.WIDE.U32 R12, R26, 0x5, R12 ;  /* 0x000000051a0c0825 */ /* 0x000fe200078e000c */
[----:B-1----:R-:W-:-:S03]  /*09a0*/  @P1 IADD3 R48, P2, R55, R40, RZ ;  /* 0x0000002837301210 */ /* 0x002fc60007f5e0ff */
[----:B------:R-:W-:Y:S02]  /*09b0*/  @P0 IMAD R43, R27, 0x5, RZ ;  /* 0x000000051b2b0824 */ /* 0x000fe400078e02ff */
[----:B------:R-:W-:-:S04]  /*09c0*/  @P0 IMAD.WIDE.U32 R34, R26, 0x6, R34 ;  /* 0x000000061a220825 */ /* 0x000fc800078e0022 */
[----:B------:R-:W-:Y:S01]  /*09d0*/  @P0 IMAD.WIDE.U32 R46, R26, 0x7, R46 ;  /* 0x000000071a2e0825 */ /* 0x000fe200078e002e */
[----:B------:R-:W-:-:S03]  /*09e0*/  @P0 IADD3 R15, R13, R43, RZ ;  /* 0x0000002b0d0f0210 */ /* 0x000fc60007ffe0ff */
[----:B------:R-:W-:Y:S02]  /*09f0*/  IMAD.MOV.U32 R26, RZ, RZ, RZ ;  /* 0x000000ffff1a7224 */ /* 0x000fe400078e00ff */
[----:B------:R-:W-:Y:S02]  /*0a00*/  IMAD.MOV.U32 R42, RZ, RZ, RZ ;  /* 0x000000ffff2a7224 */ /* 0x000fe400078e00ff */
[----:B------:R-:W-:Y:S01]  /*0a10*/  @P1 IMAD.X R49, R2, 0x1, R41, P2 ;  /* 0x0000000102311824 */ /* 0x000fe200010e0629 */
[----:B0-----:R-:W-:Y:S01]  /*0a20*/  @P1 IADD3 R54, P2, R55, R20, RZ ;  /* 0x0000001437361210 */ /* 0x001fe20007f5e0ff */
[----:B------:R0:W5:Y:S01]  /*0a30*/  @P1 LDG.E R26, desc[UR8][R56.64] ;  /* 0x00000008381a1981 */ /* 0x000162000c1e1900 */
[----:B------:R-:W-:-:S03]  /*0a40*/  @P0 SHF.L.U64.HI R24, R12, 0x2, R15 ;  /* 0x000000020c180819 */ /* 0x000fc6000001020f */
[----:B------:R1:W5:Y:S01]  /*0a50*/  @P1 LDG.E R42, desc[UR8][R52.64] ;  /* 0x00000008342a1981 */ /* 0x000362000c1e1900 */
[----:B------:R-:W-:Y:S01]  /*0a60*/  @P1 IMAD.X R55, R2, 0x1, R21, P2 ;  /* 0x0000000102371824 */ /* 0x000fe200010e0615 */
[----:B------:R-:W-:Y:S01]  /*0a70*/  @P0 SHF.L.U32 R15, R12, 0x2, RZ ;  /* 0x000000020c0f0819 */ /* 0x000fe200000006ff */
[----:B------:R-:W2:Y:S01]  /*0a80*/  @P0 LDC.64 R20, c[0x0][0x210] ;  /* 0x00008400ff140b82 */ /* 0x000ea20000000a00 */
[----:B------:R-:W-:Y:S01]  /*0a90*/  IMAD.MOV.U32 R13, RZ, RZ, RZ ;  /* 0x000000ffff0d7224 */ /* 0x000fe200078e00ff */
[C---:B0-----:R-:W-:Y:S01]  /*0aa0*/  @P0 SHF.L.U64.HI R56, R10.reuse, 0x2, R7 ;  /* 0x000000020a380819 */ /* 0x041fe20000010207 */
[----:B------:R-:W-:Y:S01]  /*0ab0*/  IMAD.MOV.U32 R12, RZ, RZ, RZ ;  /* 0x000000ffff0c7224 */ /* 0x000fe200078e00ff */
[----:B------:R-:W-:Y:S01]  /*0ac0*/  @P0 SHF.L.U32 R7, R10, 0x2, RZ ;  /* 0x000000020a070819 */ /* 0x000fe200000006ff */
[----:B------:R-:W-:Y:S02]  /*0ad0*/  IMAD.MOV.U32 R10, RZ, RZ, RZ ;  /* 0x000000ffff0a7224 */ /* 0x000fe400078e00ff */
[----:B------:R4:W5:Y:S01]  /*0ae0*/  @P1 LDG.E R13, desc[UR8][R50.64] ;  /* 0x00000008320d1981 */ /* 0x000962000c1e1900 */
[----:B-1----:R-:W0:Y:S03]  /*0af0*/  @P0 LDC.64 R52, c[0x0][0x218] ;  /* 0x00008600ff340b82 */ /* 0x002e260000000a00 */
[----:B------:R1:W5:Y:S04]  /*0b00*/  @P1 LDG.E R12, desc[UR8][R48.64] ;  /* 0x00000008300c1981 */ /* 0x000368000c1e1900 */
[----:B------:R1:W5:Y:S01]  /*0b10*/  @P1 LDG.E R10, desc[UR8][R54.64] ;  /* 0x00000008360a1981 */ /* 0x000362000c1e1900 */
[----:B----4-:R-:W-:-:S02]  /*0b20*/  @P0 IADD3 R50, P1, R7, R18, RZ ;  /* 0x0000001207320210 */ /* 0x010fc40007f3e0ff */
[----:B--2---:R-:W-:Y:S01]  /*0b30*/  @P0 IADD3 R40, P3, R7, R22, RZ ;  /* 0x0000001607280210 */ /* 0x004fe20007f7e0ff */
[----:B-1----:R-:W1:Y:S02]  /*0b40*/  @P0 LDC.64 R48, c[0x0][0x218] ;  /* 0x00008600ff300b82 */ /* 0x002e640000000a00 */
[----:B------:R-:W-:Y:S01]  /*0b50*/  @P0 IMAD.X R51, R56, 0x1, R19, P1 ;  /* 0x0000000138330824 */ /* 0x000fe200008e0613 */
[----:B------:R-:W-:Y:S01]  /*0b60*/  ISETP.NE.U32.AND P1, PT, RZ, UR4, PT ;  /* 0x00000004ff007c0c */ /* 0x000fe2000bf25070 */
[----:B------:R-:W-:-:S03]  /*0b70*/  @P0 IMAD R7, R27, 0x6, RZ ;  /* 0x000000061b070824 */ /* 0x000fc600078e02ff */
[----:B------:R-:W-:Y:S01]  /*0b80*/  ISETP.NE.AND.EX P1, PT, RZ, UR5, PT, P1 ;  /* 0x00000005ff007c0c */ /* 0x000fe2000bf25310 */
[----:B------:R-:W-:Y:S01]  /*0b90*/  @P0 IMAD R27, R27, 0x7, RZ ;  /* 0x000000071b1b0824 */ /* 0x000fe200078e02ff */
[----:B------:R-:W-:Y:S01]  /*0ba0*/  @P0 IADD3.X R41, R56, R23, RZ, P3, !PT ;  /* 0x0000001738290210 */ /* 0x000fe20001ffe4ff */
[----:B------:R-:W2:Y:S01]  /*0bb0*/  @P0 LDC.64 R18, c[0x0][0x210] ;  /* 0x00008400ff120b82 */ /* 0x000ea20000000a00 */
[C---:B------:R-:W-:Y:S02]  /*0bc0*/  @P0 IADD3 R54, P2, R15.reuse, R20, RZ ;  /* 0x000000140f360210 */ /* 0x040fe40007f5e0ff */
[----:B0-----:R-:W-:Y:S01]  /*0bd0*/  @P0 IADD3 R52, P3, R15, R52, RZ ;  /* 0x000000340f340210 */ /* 0x001fe20007f7e0ff */
[----:B------:R-:W-:-:S05]  /*0be0*/  @P0 IMAD.IADD R15, R47, 0x1, R27 ;  /* 0x000000012f0f0824 */ /* 0x000fca00078e021b */
[C---:B------:R-:W-:Y:S02]  /*0bf0*/  @P0 SHF.L.U64.HI R2, R46.reuse, 0x2, R15 ;  /* 0x000000022e020819 */ /* 0x040fe4000001020f */
[----:B------:R-:W-:Y:S02]  /*0c00*/  @P0 SHF.L.U32 R15, R46, 0x2, RZ ;  /* 0x000000022e0f0819 */ /* 0x000fe400000006ff */
[----:B------:R-:W0:Y:S01]  /*0c10*/  @P1 LDC.64 R46, c[0x0][0x230] ;  /* 0x00008c00ff2e1b82 */ /* 0x000e220000000a00 */
[----:B------:R-:W-:Y:S01]  /*0c20*/  @P0 IMAD.IADD R7, R35, 0x1, R7 ;  /* 0x0000000123070824 */ /* 0x000fe200078e0207 */
[----:B------:R-:W-:-:S04]  /*0c30*/  CS2R R22, SRZ ;  /* 0x0000000000167805 */ /* 0x000fc8000001ff00 */
[C---:B------:R-:W-:Y:S02]  /*0c40*/  @P0 SHF.L.U64.HI R56, R34.reuse, 0x2, R7 ;  /* 0x0000000222380819 */ /* 0x040fe40000010207 */
[----:B------:R-:W-:Y:S01]  /*0c50*/  @P0 SHF.L.U32 R7, R34, 0x2, RZ ;  /* 0x0000000222070819 */ /* 0x000fe200000006ff */
[----:B------:R2:W5:Y:S01]  /*0c60*/  @P0 LDG.E R23, desc[UR8][R50.64] ;  /* 0x0000000832170981 */ /* 0x000562000c1e1900 */
[C---:B------:R-:W-:Y:S01]  /*0c70*/  @P0 IMAD.X R55, R24.reuse, 0x1, R21, P2 ;  /* 0x0000000118370824 */ /* 0x040fe200010e0615 */
[----:B------:R-:W4:Y:S01]  /*0c80*/  @P0 LDC.64 R34, c[0x0][0x218] ;  /* 0x00008600ff220b82 */ /* 0x000f220000000a00 */
[----:B------:R-:W-:Y:S01]  /*0c90*/  @P0 IMAD.X R53, R24, 0x1, R53, P3 ;  /* 0x0000000118350824 */ /* 0x000fe200018e0635 */
[C---:B-1----:R-:W-:Y:S01]  /*0ca0*/  @P0 IADD3 R48, P3, R7.reuse, R48, RZ ;  /* 0x0000003007300210 */ /* 0x042fe20007f7e0ff */
[----:B------:R1:W5:Y:S01]  /*0cb0*/  @P0 LDG.E R22, desc[UR8][R40.64] ;  /* 0x0000000828160981 */ /* 0x000362000c1e1900 */
[----:B--2---:R-:W-:Y:S01]  /*0cc0*/  @P0 IADD3 R50, P2, R7, R18, RZ ;  /* 0x0000001207320210 */ /* 0x004fe20007f5e0ff */
[----:B------:R-:W-:-:S03]  /*0cd0*/  IMAD.MOV.U32 R7, RZ, RZ, 0x3f800000 ;  /* 0x3f800000ff077424 */ /* 0x000fc600078e00ff */
[----:B-1----:R-:W1:Y:S03]  /*0ce0*/  @P0 LDC.64 R40, c[0x0][0x210] ;  /* 0x00008400ff280b82 */ /* 0x002e660000000a00 */
[----:B0-----:R-:W5:Y:S01]  /*0cf0*/  @P1 LDG.E R7, desc[UR8][R46.64] ;  /* 0x000000082e071981 */ /* 0x001f62000c1e1900 */
[C---:B------:R-:W-:Y:S01]  /*0d00*/  @P0 IADD3.X R51, R56.reuse, R19, RZ, P2, !PT ;  /* 0x0000001338330210 */ /* 0x040fe200017fe4ff */
[----:B------:R-:W-:Y:S01]  /*0d10*/  @P0 IMAD.X R49, R56, 0x1, R49, P3 ;  /* 0x0000000138310824 */ /* 0x000fe200018e0631 */
[----:B------:R-:W-:Y:S02]  /*0d20*/  CS2R R18, SRZ ;  /* 0x0000000000127805 */ /* 0x000fe4000001ff00 */
[----:B------:R-:W-:Y:S02]  /*0d30*/  MOV R27, 0x3bbb989d ;  /* 0x3bbb989d001b7802 */ /* 0x000fe40000000f00 */
[----:B----4-:R-:W-:-:S02]  /*0d40*/  @P0 IADD3 R34, P3, R15, R34, RZ ;  /* 0x000000220f220210 */ /* 0x010fc40007f7e0ff */
[----:B------:R0:W5:Y:S03]  /*0d50*/  @P0 LDG.E R19, desc[UR8][R48.64] ;  /* 0x0000000830130981 */ /* 0x000166000c1e1900 */
[----:B------:R-:W-:-:S05]  /*0d60*/  @P0 IMAD.X R35, R2, 0x1, R35, P3 ;  /* 0x0000000102230824 */ /* 0x000fca00018e0623 */
[----:B------:R2:W5:Y:S01]  /*0d70*/  @P0 LDG.E R18, desc[UR8][R34.64] ;  /* 0x0000000822120981 */ /* 0x000562000c1e1900 */
[----:B-1----:R-:W-:-:S05]  /*0d80*/  @P0 IADD3 R40, P2, R15, R40, RZ ;  /* 0x000000280f280210 */ /* 0x002fca0007f5e0ff */
[----:B------:R-:W-:Y:S02]  /*0d90*/  @P0 IMAD.X R41, R2, 0x1, R41, P2 ;  /* 0x0000000102290824 */ /* 0x000fe400010e0629 */
[----:B0-----:R-:W-:Y:S01]  /*0da0*/  IMAD.MOV.U32 R48, RZ, RZ, 0x437c0000 ;  /* 0x437c0000ff307424 */ /* 0x001fe200078e00ff */
[----:B------:R-:W-:Y:S01]  /*0db0*/  CS2R R20, SRZ ;  /* 0x0000000000147805 */ /* 0x000fe2000001ff00 */
[----:B------:R-:W-:Y:S01]  /*0dc0*/  IMAD.MOV.U32 R24, RZ, RZ, RZ ;  /* 0x000000ffff187224 */ /* 0x000fe200078e00ff */
[----:B------:R-:W-:-:S04]  /*0dd0*/  MOV R15, RZ ;  /* 0x000000ff000f7202 */ /* 0x000fc80000000f00 */
[----:B------:R0:W5:Y:S04]  /*0de0*/  @P0 LDG.E R21, desc[UR8][R54.64] ;  /* 0x0000000836150981 */ /* 0x000168000c1e1900 */
[----:B------:R0:W5:Y:S04]  /*0df0*/  @P0 LDG.E R24, desc[UR8][R52.64] ;  /* 0x0000000834180981 */ /* 0x000168000c1e1900 */
[----:B------:R0:W5:Y:S04]  /*0e00*/  @P0 LDG.E R20, desc[UR8][R50.64] ;  /* 0x0000000832140981 */ /* 0x000168000c1e1900 */
[----:B------:R0:W5:Y:S01]  /*0e10*/  @P0 LDG.E R15, desc[UR8][R40.64] ;  /* 0x00000008280f0981 */ /* 0x000162000c1e1900 */
[----:B------:R-:W-:Y:S01]  /*0e20*/  IMAD.SHL.U32 R0, R0, 0x20, RZ ;  /* 0x0000002000007824 */ /* 0x000fe200078e00ff */
[----:B------:R-:W-:Y:S04]  /*0e30*/  BSSY B1, `(.L_x_13566) ;  /* 0x0000018000017945 */ /* 0x000fe80003800000 */
[----:B------:R-:W-:Y:S01]  /*0e40*/  LOP3.LUT R9, R0, 0xffffffe0, R9, 0xe2, !PT ;  /* 0xffffffe000097812 */ /* 0x000fe200078ee209 */
[----:B---3--:R-:W-:-:S04]  /*0e50*/  FMUL R2, R11, -1.7020000219345092773 ;  /* 0xbfd9db230b027820 */ /* 0x008fc80000400000 */
[----:B------:R-:W-:-:S04]  /*0e60*/  FFMA.SAT R27, R2, R27, 0.5 ;  /* 0x3f000000021b7423 */ /* 0x000fc8000000201b */
[----:B------:R-:W-:-:S04]  /*0e70*/  FFMA.RM R27, R27, R48, 12582913 ;  /* 0x4b4000011b1b7423 */ /* 0x000fc80000004030 */
[----:B------:R-:W-:-:S04]  /*0e80*/  FADD R43, R27, -12583039 ;  /* 0xcb40007f1b2b7421 */ /* 0x000fc80000000000 */
[----:B------:R-:W-:-:S04]  /*0e90*/  FFMA R43, R2, 1.4426950216293334961, -R43 ;  /* 0x3fb8aa3b022b7823 */ /* 0x000fc8000000082b */
[----:B------:R-:W-:-:S04]  /*0ea0*/  FFMA R43, R2, 1.925963033500011079e-08, R43 ;  /* 0x32a57060022b7823 */ /* 0x000fc8000000002b */
[----:B------:R-:W2:Y:S01]  /*0eb0*/  MUFU.EX2 R2, R43 ;  /* 0x0000002b00027308 */ /* 0x000ea20000000800 */
[----:B------:R-:W-:-:S04]  /*0ec0*/  IMAD.SHL.U32 R27, R27, 0x800000, RZ ;  /* 0x008000001b1b7824 */ /* 0x000fc800078e00ff */
[----:B--2---:R-:W-:-:S05]  /*0ed0*/  FFMA R34, R27, R2, 1 ;  /* 0x3f8000001b227423 */ /* 0x004fca0000000002 */
[----:B------:R-:W-:-:S04]  /*0ee0*/  IADD3 R2, R34, 0x1800000, RZ ;  /* 0x0180000022027810 */ /* 0x000fc80007ffe0ff */
[----:B------:R-:W-:-:S04]  /*0ef0*/  LOP3.LUT R2, R2, 0x7f800000, RZ, 0xc0, !PT ;  /* 0x7f80000002027812 */ /* 0x000fc800078ec0ff */
[----:B------:R-:W-:Y:S01]  /*0f00*/  ISETP.GT.U32.AND P0, PT, R2, 0x1ffffff, PT ;  /* 0x01ffffff0200780c */ /* 0x000fe20003f04070 */
[----:B------:R-:W-:-:S12]  /*0f10*/  FMUL R11, R11, 1.7020000219345092773 ;  /* 0x3fd9db230b0b7820 */ /* 0x000fd80000400000 */
[----:B0-----:R-:W-:Y:S05]  /*0f20*/  @P0 BRA `(.L_x_13567) ;  /* 0x0000000000100947 */ /* 0x001fea0003800000 */
[----:B------:R-:W-:Y:S01]  /*0f30*/  IMAD.MOV.U32 R0, RZ, RZ, R34 ;  /* 0x000000ffff007224 */ /* 0x000fe200078e0022 */
[----:B------:R-:W-:-:S07]  /*0f40*/  MOV R46, 0xf60 ;  /* 0x00000f60002e7802 */ /* 0x000fce0000000f00 */
[----:B-----5:R-:W-:Y:S05]  /*0f50*/  CALL.REL.NOINC `($__internal_321_$__cuda_sm20_rcp_rn_f32_slowpath) ;  /* 0x0000004400f07944 */ /* 0x020fea0003c00000 */
[----:B------:R-:W-:Y:S05]  /*0f60*/  BRA `(.L_x_13568) ;  /* 0x0000000000107947 */ /* 0x000fea0003800000 */
.L_x_13567:
[----:B------:R-:W0:Y:S02]  /*0f70*/  MUFU.RCP R41, R34 ;  /* 0x0000002200297308 */ /* 0x000e240000001000 */
[----:B0-----:R-:W-:-:S04]  /*0f80*/  FFMA R0, R34, R41, -1 ;  /* 0xbf80000022007423 */ /* 0x001fc80000000029 */
[----:B------:R-:W-:-:S04]  /*0f90*/  FADD.FTZ R0, -R0, -RZ ;  /* 0x800000ff00007221 */ /* 0x000fc80000010100 */
[----:B------:R-:W-:-:S07]  /*0fa0*/  FFMA R41, R41, R0, R41 ;  /* 0x0000000029297223 */ /* 0x000fce0000000029 */
.L_x_13568:
[----:B------:R-:W-:Y:S05]  /*0fb0*/  BSYNC B1 ;  /* 0x0000000000017941 */ /* 0x000fea0003800000 */
.L_x_13566:
[----:B------:R-:W-:Y:S01]  /*0fc0*/  HFMA2.MMA R27, -RZ, RZ, 0.96630859375, -0.0022525787353515625 ;  /* 0x3bbb989dff1b7435 */ /* 0x000fe200000001ff */
[----:B-----5:R-:W-:Y:S01]  /*0fd0*/  FMUL R0, R16, -1.7020000219345092773 ;  /* 0xbfd9db2310007820 */ /* 0x020fe20000400000 */
[----:B------:R-:W-:Y:S01]  /*0fe0*/  IMAD.MOV.U32 R35, RZ, RZ, 0x437c0000 ;  /* 0x437c0000ff237424 */ /* 0x000fe200078e00ff */
[----:B------:R-:W-:Y:S07]  /*0ff0*/  BSSY B1, `(.L_x_13569) ;  /* 0x000001a000017945 */ /* 0x000fee0003800000 */
        /* <DEDUP_REMOVED lines=19> */
[----:B------:R-:W-:Y:S05]  /*1130*/  CALL.REL.NOINC `($__internal_321_$__cuda_sm20_rcp_rn_f32_slowpath) ;  /* 0x0000004400787944 */ /* 0x000fea0003c00000 */
[----:B------:R-:W-:Y:S05]  /*1140*/  BRA `(.L_x_13571) ;  /* 0x0000000000107947 */ /* 0x000fea0003800000 */
.L_x_13570:
[----:B------:R-:W0:Y:S02]  /*1150*/  MUFU.RCP R41, R34 ;  /* 0x0000002200297308 */ /* 0x000e240000001000 */
[----:B0-----:R-:W-:-:S04]  /*1160*/  FFMA R0, R34, R41, -1 ;  /* 0xbf80000022007423 */ /* 0x001fc80000000029 */
[----:B------:R-:W-:-:S04]  /*1170*/  FADD.FTZ R0, -R0, -RZ ;  /* 0x800000ff00007221 */ /* 0x000fc80000010100 */
[----:B------:R-:W-:-:S07]  /*1180*/  FFMA R41, R41, R0, R41 ;  /* 0x0000000029297223 */ /* 0x000fce0000000029 */
.L_x_13571:
[----:B------:R-:W-:Y:S05]  /*1190*/  BSYNC B1 ;  /* 0x0000000000017941 */ /* 0x000fea0003800000 */
.L_x_13569:
[----:B------:R-:W-:Y:S02]  /*11a0*/  IMAD.MOV.U32 R27, RZ, RZ, 0x3bbb989d ;  /* 0x3bbb989dff1b7424 */ /* 0x000fe400078e00ff */
[C---:B------:R-:W-:Y:S01]  /*11b0*/  FMUL R0, R13.reuse, -1.7020000219345092773 ;  /* 0xbfd9db230d007820 */ /* 0x040fe20000400000 */
[----:B------:R-:W-:Y:S01]  /*11c0*/  MOV R35, 0x437c0000 ;  /* 0x437c000000237802 */ /* 0x000fe20000000f00 */
[----:B------:R-:W-:Y:S01]  /*11d0*/  BSSY B1, `(.L_x_13572) ;  /* 0x000001a000017945 */ /* 0x000fe20003800000 */
        /* <DEDUP_REMOVED lines=19> */
[----:B------:R-:W-:Y:S05]  /*1310*/  CALL.REL.NOINC `($__internal_321_$__cuda_sm20_rcp_rn_f32_slowpath) ;  /* 0x0000004400007944 */ /* 0x000fea0003c00000 */
[----:B------:R-:W-:Y:S05]  /*1320*/  BRA `(.L_x_13574) ;  /* 0x0000000000107947 */ /* 0x000fea0003800000 */
.L_x_13573:
[----:B------:R-:W0:Y:S02]  /*1330*/  MUFU.RCP R41, R16 ;  /* 0x0000001000297308 */ /* 0x000e240000001000 */
[----:B0-----:R-:W-:-:S04]  /*1340*/  FFMA R0, R16, R41, -1 ;  /* 0xbf80000010007423 */ /* 0x001fc80000000029 */
[----:B------:R-:W-:-:S04]  /*1350*/  FADD.FTZ R0, -R0, -RZ ;  /* 0x800000ff00007221 */ /* 0x000fc80000010100 */
[----:B------:R-:W-:-:S07]  /*1360*/  FFMA R41, R41, R0, R41 ;  /* 0x0000000029297223 */ /* 0x000fce0000000029 */
.L_x_13574:
[----:B------:R-:W-:Y:S05]  /*1370*/  BSYNC B1 ;  /* 0x0000000000017941 */ /* 0x000fea0003800000 */
.L_x_13572:
[----:B------:R-:W-:Y:S02]  /*1380*/  IMAD.MOV.U32 R11, RZ, RZ, 0x3bbb989d ;  /* 0x3bbb989dff0b7424 */ /* 0x000fe400078e00ff */
[C---:B------:R-:W-:Y:S01]  /*1390*/  FMUL R0, R10.reuse, -1.7020000219345092773 ;  /* 0xbfd9db230a007820 */ /* 0x040fe20000400000 */
[----:B------:R-:W-:Y:S01]  /*13a0*/  IMAD.MOV.U32 R27, RZ, RZ, 0x437c0000 ;  /* 0x437c0000ff1b7424 */ /* 0x000fe200078e00ff */
[----:B------:R-:W-:Y:S01]  /*13b0*/  BSSY B1, `(.L_x_13575) ;  /* 0x000001a000017945 */ /* 0x000fe20003800000 */
[----:B------:R-:W-:Y:S01]  /*13c0*/  FMUL R10, R10, 1.7020000219345092773 ;  /* 0x3fd9db230a0a7820 */ /* 0x000fe20000400000 */
        /* <DEDUP_REMOVED lines=18> */
[----:B------:R-:W-:Y:S05]  /*14f0*/  CALL.REL.NOINC `($__internal_321_$__cuda_sm20_rcp_rn_f32_slowpath) ;  /* 0x0000004000887944 */ /* 0x000fea0003c00000 */
[----:B------:R-:W-:Y:S05]  /*1500*/  BRA `(.L_x_13577) ;  /* 0x0000000000107947 */ /* 0x000fea0003800000 */
.L_x_13576:
[----:B------:R-:W0:Y:S02]  /*1510*/  MUFU.RCP R41, R16 ;  /* 0x0000001000297308 */ /* 0x000e240000001000 */
[----:B0-----:R-:W-:-:S04]  /*1520*/  FFMA R0, R16, R41, -1 ;  /* 0xbf80000010007423 */ /* 0x001fc80000000029 */
[----:B------:R-:W-:-:S04]  /*1530*/  FADD.FTZ R0, -R0, -RZ ;  /* 0x800000ff00007221 */ /* 0x000fc80000010100 */
[----:B------:R-:W-:-:S07]  /*1540*/  FFMA R41, R41, R0, R41 ;  /* 0x0000000029297223 */ /* 0x000fce0000000029 */
.L_x_13577:
[----:B------:R-:W-:Y:S05]  /*1550*/  BSYNC B1 ;  /* 0x0000000000017941 */ /* 0x000fea0003800000 */
.L_x_13575:
[----:B------:R-:W0:Y:S01]  /*1560*/  LDC.64 R34, c[0x0][0x258] ;  /* 0x00009600ff227b82 */ /* 0x000e220000000a00 */
[----:B------:R-:W-:Y:S01]  /*1570*/  ISETP.GE.U32.AND P0, PT, R5, R6, PT ;  /* 0x000000060500720c */ /* 0x000fe20003f06070 */
[----:B------:R-:W-:Y:S01]  /*1580*/  FADD R0, -R41, 1 ;  /* 0x3f80000029007421 */ /* 0x000fe20000000100 */
[----:B------:R-:W-:Y:S01]  /*1590*/  IADD3 R13, R5, 0x2, RZ ;  /* 0x00000002050d7810 */ /* 0x000fe20007ffe0ff */
[----:B------:R-:W-:Y:S01]  /*15a0*/  ULDC.64 UR4, c[0x0][0x220] ;  /* 0x0000880000047ab9 */ /* 0x000fe20000000a00 */
[----:B------:R-:W-:Y:S01]  /*15b0*/  ISETP.GE.U32.OR P0, PT, R38, R8, P0 ;  /* 0x000000082600720c */ /* 0x000fe20000706470 */
[----:B------:R-:W-:Y:S01]  /*15c0*/  FMUL R0, R0, R41 ;  /* 0x0000002900007220 */ /* 0x000fe20000400000 */
[----:B------:R-:W-:Y:S01]  /*15d0*/  ISETP.GE.U32.AND P1, PT, R13, R6, PT ;  /* 0x000000060d00720c */ /* 0x000fe20003f26070 */
[----:B------:R-:W-:Y:S01]  /*15e0*/  VIADD R13, R14, 0x1e ;  /* 0x0000001e0e0d7836 */ /* 0x000fe20000000000 */
[----:B------:R-:W-:Y:S01]  /*15f0*/  IADD3 R11, P2, R30, UR4, RZ ;  /* 0x000000041e0b7c10 */ /* 0x000fe2000ff5e0ff */
[----:B------:R-:W-:Y:S01]  /*1600*/  FFMA R27, R10, R0, R41 ;  /* 0x000000000a1b7223 */ /* 0x000fe20000000029 */
[-C--:B------:R-:W-:Y:S01]  /*1610*/  FMUL R2, R44, R7.reuse ;  /* 0x000000072c027220 */ /* 0x080fe20000400000 */
[-C--:B------:R-:W-:Y:S01]  /*1620*/  FMUL R0, R26, R7.reuse ;  /* 0x000000071a007220 */ /* 0x080fe20000400000 */
[----:B------:R-:W-:Y:S01]  /*1630*/  LOP3.LUT R13, R13, 0x1f, RZ, 0xc0, !PT ;  /* 0x0000001f0d0d7812 */ /* 0x000fe200078ec0ff */
[----:B------:R-:W-:Y:S01]  /*1640*/  FMUL R16, R42, R7 ;  /* 0x000000072a107220 */ /* 0x000fe20000400000 */
[----:B------:R-:W-:Y:S01]  /*1650*/  IADD3.X R10, R31, UR5, RZ, P2, !PT ;  /* 0x000000051f0a7c10 */ /* 0x000fe200097fe4ff */
[----:B------:R-:W-:Y:S01]  /*1660*/  FMUL R48, R27, R12 ;  /* 0x0000000c1b307220 */ /* 0x000fe20000400000 */
[----:B------:R-:W-:Y:S01]  /*1670*/  ISETP.LT.U32.AND P1, PT, R13, R8, !P1 ;  /* 0x000000080d00720c */ /* 0x000fe20004f21070 */
[----:B------:R-:W-:Y:S01]  /*1680*/  @!P0 IMAD.MOV.U32 R32, RZ, RZ, R36 ;  /* 0x000000ffff208224 */ /* 0x000fe200078e0024 */
[----:B------:R-:W-:Y:S01]  /*1690*/  @!P0 IADD3 R46, P2, R11, R36, RZ ;  /* 0x000000240b2e8210 */ /* 0x000fe20007f5e0ff */
[----:B------:R-:W-:Y:S01]  /*16a0*/  HFMA2.MMA R12, -RZ, RZ, 0, 0 ;  /* 0x00000000ff0c7435 */ /* 0x000fe200000001ff */
[----:B------:R-:W-:-:S02]  /*16b0*/  F2FP.SATFINITE.E4M3.F32.PACK_AB_MERGE_C R2, RZ, R2, RZ ;  /* 0x00000002ff02723e */ /* 0x000fc400048070ff */
[----:B------:R-:W-:Y:S01]  /*16c0*/  F2FP.SATFINITE.E4M3.F32.PACK_AB_MERGE_C R0, RZ, R0, RZ ;  /* 0x00000000ff00723e */ /* 0x000fe200048070ff */
[--C-:B------:R-:W-:Y:S01]  /*16d0*/  @!P0 IMAD.X R47, R10, 0x1, R33.reuse, P2 ;  /* 0x000000010a2f8824 */ /* 0x100fe200010e0621 */
[----:B0-----:R-:W-:Y:S01]  /*16e0*/  @!P0 IADD3 R38, P3, P4, R11, R34, R36 ;  /* 0x000000220b268210 */ /* 0x001fe20007c7e024 */
[----:B------:R-:W-:Y:S01]  /*16f0*/  @!P0 IMAD R45, R35, 0x3, RZ ;  /* 0x00000003232d8824 */ /* 0x000fe200078e02ff */
[C---:B------:R-:W-:Y:S01]  /*1700*/  @!P0 LEA R52, P2, R34.reuse, R36, 0x1 ;  /* 0x0000002422348211 */ /* 0x040fe200078408ff */
[----:B------:R-:W-:Y:S01]  /*1710*/  @!P0 IMAD.WIDE.U32 R36, R34, 0x3, R32 ;  /* 0x0000000322248825 */ /* 0x000fe200078e0020 */
[----:B------:R-:W-:Y:S01]  /*1720*/  @!P0 IADD3.X R39, R10, R35, R33, P3, P4 ;  /* 0x000000230a278210 */ /* 0x000fe20001fe8421 */
[----:B------:R0:W-:Y:S01]  /*1730*/  @!P0 STG.E.U8 desc[UR8][R46.64], R2 ;  /* 0x000000022e008986 */ /* 0x0001e2000c101108 */
[C-C-:B------:R-:W-:Y:S02]  /*1740*/  SHF.L.U64.HI R41, R34.reuse, 0x2, R35.reuse ;  /* 0x0000000222297819 */ /* 0x140fe40000010223 */
[C---:B------:R-:W-:Y:S01]  /*1750*/  SHF.L.U32 R40, R34.reuse, 0x2, RZ ;  /* 0x0000000222287819 */ /* 0x040fe200000006ff */
[----:B------:R1:W-:Y:S01]  /*1760*/  @!P0 STG.E.U8 desc[UR8][R38.64], R0 ;  /* 0x0000000026008986 */ /* 0x0003e2000c101108 */
[----:B------:R-:W-:-:S02]  /*1770*/  @!P0 LEA.HI.X R43, R34, R33, R35, 0x1, P2 ;  /* 0x00000021222b8211 */ /* 0x000fc400010f0c23 */
[----:B------:R-:W-:Y:S01]  /*1780*/  @!P0 IADD3 R52, P2, R52, R11, RZ ;  /* 0x0000000b34348210 */ /* 0x000fe20007f5e0ff */
[----:B------:R-:W-:Y:S01]  /*1790*/  IMAD.WIDE.U32 R32, R25, R34, R40 ;  /* 0x0000002219207225 */ /* 0x000fe200078e0028 */
[----:B------:R-:W-:Y:S02]  /*17a0*/  @!P0 IADD3 R54, P3, R11, R36, RZ ;  /* 0x000000240b368210 */ /* 0x000fe40007f7e0ff */
[----:B0-----:R-:W-:Y:S01]  /*17b0*/  F2FP.SATFINITE.E4M3.F32.PACK_AB_MERGE_C R46, RZ, R16, RZ ;  /* 0x00000010ff2e723e */ /* 0x001fe200048070ff */
[----:B------:R-:W-:Y:S01]  /*17c0*/  @!P0 IMAD.X R53, R43, 0x1, R10, P2 ;  /* 0x000000012b358824 */ /* 0x000fe200010e060a */
[----:B------:R-:W-:Y:S01]  /*17d0*/  @!P0 IADD3.X R55, R10, R45, R37, P3, !PT ;  /* 0x0000002d0a378210 */ /* 0x000fe20001ffe425 */
[----:B------:R-:W-:Y:S01]  /*17e0*/  IMAD R16, R25, R35, R33 ;  /* 0x0000002319107224 */ /* 0x000fe200078e0221 */
[----:B-1----:R-:W0:Y:S01]  /*17f0*/  @P1 LDC.64 R38, c[0x0][0x210] ;  /* 0x00008400ff261b82 */ /* 0x002e220000000a00 */
[----:B------:R-:W-:Y:S01]  /*1800*/  IADD3 R50, P2, P3, R13, R32, R30 ;  /* 0x000000200d327210 */ /* 0x000fe20007b5e01e */
[----:B------:R-:W-:Y:S01]  /*1810*/  FMUL R47, R48, R7 ;  /* 0x00000007302f7220 */ /* 0x000fe20000400000 */
[----:B------:R1:W-:Y:S02]  /*1820*/  @!P0 STG.E.U8 desc[UR8][R52.64], R46 ;  /* 0x0000002e34008986 */ /* 0x0003e4000c101108 */
[----:B------:R-:W-:-:S02]  /*1830*/  @P1 IADD3 R25, P4, R50, R40, RZ ;  /* 0x0000002832191210 */ /* 0x000fc40007f9e0ff */
[----:B------:R-:W-:Y:S01]  /*1840*/  IADD3.X R51, RZ, R16, R31, P2, P3 ;  /* 0x00000010ff337210 */ /* 0x000fe200017e641f */
[----:B------:R-:W2:Y:S01]  /*1850*/  @P1 LDC.64 R36, c[0x0][0x218] ;  /* 0x00008600ff241b82 */ /* 0x000ea20000000a00 */
[----:B------:R-:W-:Y:S02]  /*1860*/  F2FP.SATFINITE.E4M3.F32.PACK_AB_MERGE_C R47, RZ, R47, RZ ;  /* 0x0000002fff2f723e */ /* 0x000fe400048070ff */
[----:B------:R-:W-:-:S03]  /*1870*/  @P1 IADD3.X R58, R51, R41, RZ, P4, !PT ;  /* 0x00000029333a1210 */ /* 0x000fc600027fe4ff */
[----:B------:R3:W-:Y:S01]  /*1880*/  @!P0 STG.E.U8 desc[UR8][R54.64], R47 ;  /* 0x0000002f36008986 */ /* 0x0007e2000c101108 */
[C---:B------:R-:W-:Y:S01]  /*1890*/  @P1 SHF.L.U64.HI R58, R25.reuse, 0x2, R58 ;  /* 0x00000002193a1819 */ /* 0x040fe2000001023a */
[----:B------:R-:W-:Y:S01]  /*18a0*/  @P1 IMAD.SHL.U32 R25, R25, 0x4, RZ ;  /* 0x0000000419191824 */ /* 0x000fe200078e00ff */
[----:B------:R-:W4:Y:S04]  /*18b0*/  @P1 LDC.64 R40, c[0x0][0x218] ;  /* 0x00008600ff281b82 */ /* 0x000f280000000a00 */
[----:B0-----:R-:W-:-:S05]  /*18c0*/  @P1 IADD3 R56, P2, R25, R38, RZ ;  /* 0x0000002619381210 */ /* 0x001fca0007f5e0ff */
[----:B------:R-:W-:Y:S02]  /*18d0*/  @P1 IMAD.X R57, R58, 0x1, R39, P2 ;  /* 0x000000013a391824 */ /* 0x000fe400010e0627 */
[----:B------:R-:W3:Y:S01]  /*18e0*/  @P1 LDC.64 R38, c[0x0][0x210] ;  /* 0x00008400ff261b82 */ /* 0x000ee20000000a00 */
[----:B--2---:R-:W-:Y:S01]  /*18f0*/  @P1 IADD3 R36, P0, R25, R36, RZ ;  /* 0x0000002419241210 */ /* 0x004fe20007f1e0ff */
[----:B-1----:R-:W-:Y:S01]  /*1900*/  @P1 IMAD.WIDE.U32 R52, R34, 0x5, R50 ;  /* 0x0000000522341825 */ /* 0x002fe200078e0032 */
[----:B------:R-:W-:Y:S01]  /*1910*/  MOV R27, RZ ;  /* 0x000000ff001b7202 */ /* 0x000fe20000000f00 */
[----:B------:R-:W5:Y:S01]  /*1920*/  @P1 LDG.E R12, desc[UR8][R56.64] ;  /* 0x00000008380c1981 */ /* 0x000f62000c1e1900 */
[----:B------:R-:W-:Y:S01]  /*1930*/  @P1 IADD3.X R37, R58, R37, RZ, P0, !PT ;  /* 0x000000253a251210 */ /* 0x000fe200007fe4ff */
[----:B------:R-:W-:-:S04]  /*1940*/  @P1 IMAD R25, R35, 0x5, RZ ;  /* 0x0000000523191824 */ /* 0x000fc800078e02ff */
[----:B------:R-:W-:Y:S02]  /*1950*/  @P1 IMAD.IADD R25, R25, 0x1, R53 ;  /* 0x0000000119191824 */ /* 0x000fe400078e0235 */
[----:B------:R-:W-:-:S03]  /*1960*/  @P1 IMAD.SHL.U32 R53, R52, 0x4, RZ ;  /* 0x0000000434351824 */ /* 0x000fc600078e00ff */
[----:B------:R-:W-:Y:S01]  /*1970*/  @P1 SHF.L.U64.HI R60, R52, 0x2, R25 ;  /* 0x00000002343c1819 */ /* 0x000fe20000010219 */
[----:B------:R-:W-:Y:S01]  /*1980*/  IMAD.MOV.U32 R25, RZ, RZ, RZ ;  /* 0x000000ffff197224 */ /* 0x000fe200078e00ff */
[----:B---3--:R-:W-:Y:S01]  /*1990*/  @P1 IADD3 R54, P0, R53, R38, RZ ;  /* 0x0000002635361210 */ /* 0x008fe20007f1e0ff */
[----:B------:R-:W-:Y:S01]  /*19a0*/  @P1 IMAD R45, R35, 0x6, RZ ;  /* 0x00000006232d1824 */ /* 0x000fe200078e02ff */
[----:B----4-:R-:W-:-:S03]  /*19b0*/  @P1 IADD3 R40, P2, R53, R40, RZ ;  /* 0x0000002835281210 */ /* 0x010fc60007f5e0ff */
[----:B------:R0:W5:Y:S01]  /*19c0*/  @P1 LDG.E R25, desc[UR8][R36.64] ;  /* 0x0000000824191981 */ /* 0x000162000c1e1900 */
[----:B------:R-:W-:Y:S02]  /*19d0*/  @P1 IMAD.X R55, R60, 0x1, R39, P0 ;  /* 0x000000013c371824 */ /* 0x000fe400000e0627 */
[----:B------:R-:W1:Y:S01]  /*19e0*/  @P1 LDC.64 R38, c[0x0][0x210] ;  /* 0x00008400ff261b82 */ /* 0x000e620000000a00 */
[----:B------:R-:W-:Y:S01]  /*19f0*/  @P1 MOV R52, R50 ;  /* 0x0000003200341202 */ /* 0x000fe20000000f00 */
[----:B------:R-:W-:Y:S01]  /*1a00*/  @P1 IMAD.MOV.U32 R53, RZ, RZ, R51 ;  /* 0x000000ffff351224 */ /* 0x000fe200078e0033 */
[----:B------:R1:W5:Y:S01]  /*1a10*/  @P1 LDG.E R27, desc[UR8][R54.64] ;  /* 0x00000008361b1981 */ /* 0x000362000c1e1900 */
[----:B------:R-:W-:Y:S02]  /*1a20*/  @P1 IMAD R35, R35, 0x7, RZ ;  /* 0x0000000723231824 */ /* 0x000fe400078e02ff */
[----:B------:R-:W-:Y:S02]  /*1a30*/  @P1 IMAD.WIDE.U32 R52, R34, 0x6, R52 ;  /* 0x0000000622341825 */ /* 0x000fe400078e0034 */
[----:B0-----:R-:W0:Y:S02]  /*1a40*/  @P1 LDC.64 R36, c[0x0][0x218] ;  /* 0x00008600ff241b82 */ /* 0x001e240000000a00 */
[----:B------:R-:W-:Y:S01]  /*1a50*/  @P1 IMAD.IADD R45, R45, 0x1, R53 ;  /* 0x000000012d2d1824 */ /* 0x000fe200078e0235 */
[----:B------:R-:W-:Y:S01]  /*1a60*/  @P1 SHF.L.U32 R49, R52, 0x2, RZ ;  /* 0x0000000234311819 */ /* 0x000fe200000006ff */
[----:B------:R-:W-:-:S02]  /*1a70*/  IMAD.MOV.U32 R43, RZ, RZ, RZ ;  /* 0x000000ffff2b7224 */ /* 0x000fc400078e00ff */
[----:B------:R-:W-:Y:S01]  /*1a80*/  @P1 IMAD.X R41, R60, 0x1, R41, P2 ;  /* 0x000000013c291824 */ /* 0x000fe200010e0629 */
[----:B------:R-:W-:Y:S02]  /*1a90*/  @P1 SHF.L.U64.HI R56, R52, 0x2, R45 ;  /* 0x0000000234381819 */ /* 0x000fe4000001022d */
[C---:B-1----:R-:W-:Y:S01]  /*1aa0*/  @P1 IADD3 R54, P0, R49.reuse, R38, RZ ;  /* 0x0000002631361210 */ /* 0x042fe20007f1e0ff */
[----:B------:R-:W-:Y:S01]  /*1ab0*/  @P1 IMAD.MOV.U32 R53, RZ, RZ, R51 ;  /* 0x000000ffff351224 */ /* 0x000fe200078e0033 */
[----:B------:R1:W5:Y:S01]  /*1ac0*/  @P1 LDG.E R43, desc[UR8][R40.64] ;  /* 0x00000008282b1981 */ /* 0x000362000c1e1900 */
[----:B------:R-:W-:Y:S01]  /*1ad0*/  @P1 MOV R52, R50 ;  /* 0x0000003200341202 */ /* 0x000fe20000000f00 */
[----:B------:R-:W-:Y:S02]  /*1ae0*/  IMAD.MOV.U32 R45, RZ, RZ, RZ ;  /* 0x000000ffff2d7224 */ /* 0x000fe400078e00ff */
[----:B------:R-:W-:Y:S02]  /*1af0*/  @P1 IMAD.X R55, R56, 0x1, R39, P0 ;  /* 0x0000000138371824 */ /* 0x000fe400000e0627 */
[----:B------:R-:W2:Y:S01]  /*1b00*/  @P1 LDC.64 R38, c[0x0][0x210] ;  /* 0x00008400ff261b82 */ /* 0x000ea20000000a00 */
[----:B------:R-:W-:Y:S01]  /*1b10*/  @P1 IMAD.WIDE.U32 R52, R34, 0x7, R52 ;  /* 0x0000000722341825 */ /* 0x000fe200078e0034 */
[----:B0-----:R-:W-:Y:S01]  /*1b20*/  @P1 IADD3 R50, P0, R49, R36, RZ ;  /* 0x0000002431321210 */ /* 0x001fe20007f1e0ff */
[----:B------:R-:W5:Y:S02]  /*1b30*/  @P1 LDG.E R45, desc[UR8][R54.64] ;  /* 0x00000008362d1981 */ /* 0x000f64000c1e1900 */
[----:B------:R-:W-:Y:S01]  /*1b40*/  @P1 IMAD.IADD R35, R35, 0x1, R53 ;  /* 0x0000000123231824 */ /* 0x000fe200078e0235 */
[----:B------:R-:W-:Y:S01]  /*1b50*/  @P1 SHF.L.U32 R53, R52, 0x2, RZ ;  /* 0x0000000234351819 */ /* 0x000fe200000006ff */
[----:B------:R-:W-:Y:S01]  /*1b60*/  @P1 IMAD.X R51, R56, 0x1, R37, P0 ;  /* 0x0000000138331824 */ /* 0x000fe200000e0625 */
[----:B------:R-:W-:Y:S01]  /*1b70*/  CS2R R36, SRZ ;  /* 0x0000000000247805 */ /* 0x000fe2000001ff00 */
[----:B-1----:R-:W0:Y:S01]  /*1b80*/  @P1 LDC.64 R40, c[0x0][0x218] ;  /* 0x00008600ff281b82 */ /* 0x002e220000000a00 */
[----:B------:R-:W-:Y:S01]  /*1b90*/  @P1 SHF.L.U64.HI R58, R52, 0x2, R35 ;  /* 0x00000002343a1819 */ /* 0x000fe20000010223 */
[----:B------:R-:W-:-:S03]  /*1ba0*/  IMAD.MOV.U32 R52, RZ, RZ, 0x3bbb989d ;  /* 0x3bbb989dff347424 */ /* 0x000fc600078e00ff */
[----:B------:R1:W5:Y:S01]  /*1bb0*/  @P1 LDG.E R36, desc[UR8][R50.64] ;  /* 0x0000000832241981 */ /* 0x000362000c1e1900 */
[----:B--2---:R-:W-:Y:S01]  /*1bc0*/  @P1 IADD3 R34, P0, R53, R38, RZ ;  /* 0x0000002635221210 */ /* 0x004fe20007f1e0ff */
[----:B-1----:R-:W-:Y:S01]  /*1bd0*/  HFMA2.MMA R50, -RZ, RZ, 3.7421875, 0 ;  /* 0x437c0000ff327435 */ /* 0x002fe200000001ff */
[----:B------:R-:W-:-:S03]  /*1be0*/  IMAD.MOV.U32 R38, RZ, RZ, RZ ;  /* 0x000000ffff267224 */ /* 0x000fc600078e00ff */
[----:B------:R-:W-:Y:S02]  /*1bf0*/  @P1 IMAD.X R35, R58, 0x1, R39, P0 ;  /* 0x000000013a231824 */ /* 0x000fe400000e0627 */
[----:B------:R-:W-:Y:S01]  /*1c00*/  FMUL R39, R23, -1.7020000219345092773 ;  /* 0xbfd9db2317277820 */ /* 0x000fe20000400000 */
[----:B0-----:R-:W-:-:S03]  /*1c10*/  @P1 IADD3 R40, P2, R53, R40, RZ ;  /* 0x0000002835281210 */ /* 0x001fc60007f5e0ff */
[----:B------:R-:W-:Y:S01]  /*1c20*/  FFMA.SAT R49, R39, R52, 0.5 ;  /* 0x3f00000027317423 */ /* 0x000fe20000002034 */
[----:B------:R-:W5:Y:S01]  /*1c30*/  @P1 LDG.E R37, desc[UR8][R34.64] ;  /* 0x0000000822251981 */ /* 0x000f62000c1e1900 */
[----:B------:R-:W-:Y:S02]  /*1c40*/  @P1 IADD3.X R41, R58, R41, RZ, P2, !PT ;  /* 0x000000293a291210 */ /* 0x000fe400017fe4ff */
[----:B------:R-:W-:Y:S01]  /*1c50*/  FFMA.RM R49, R49, R50, 12582913 ;  /* 0x4b40000131317423 */ /* 0x000fe20000004032 */
[----:B------:R-:W0:Y:S03]  /*1c60*/  S2R R52, SR_TID.X ;  /* 0x0000000000347919 */ /* 0x000e260000002100 */
[----:B------:R-:W-:Y:S01]  /*1c70*/  FADD R50, R49, -12583039 ;  /* 0xcb40007f31327421 */ /* 0x000fe20000000000 */
[----:B------:R1:W5:Y:S03]  /*1c80*/  @P1 LDG.E R38, desc[UR8][R40.64] ;  /* 0x0000000828261981 */ /* 0x000366000c1e1900 */
[----:B------:R-:W-:-:S04]  /*1c90*/  FFMA R50, R39, 1.4426950216293334961, -R50 ;  /* 0x3fb8aa3b27327823 */ /* 0x000fc80000000832 */
[----:B------:R-:W-:-:S06]  /*1ca0*/  FFMA R50, R39, 1.925963033500011079e-08, R50 ;  /* 0x32a5706027327823 */ /* 0x000fcc0000000032 */
[----:B------:R-:W2:Y:S01]  /*1cb0*/  MUFU.EX2 R50, R50 ;  /* 0x0000003200327308 */ /* 0x000ea20000000800 */
[----:B-1----:R-:W-:Y:S02]  /*1cc0*/  IMAD.SHL.U32 R41, R49, 0x800000, RZ ;  /* 0x0080000031297824 */ /* 0x002fe400078e00ff */
[----:B------:R-:W-:Y:S01]  /*1cd0*/  FADD R35, RZ, R44 ;  /* 0x0000002cff237221 */ /* 0x000fe20000000000 */
[----:B------:R-:W-:-:S03]  /*1ce0*/  LOP3.LUT R39, R0, 0xffff, RZ, 0xc0, !PT ;  /* 0x0000ffff00277812 */ /* 0x000fc600078ec0ff */
[----:B------:R-:W-:Y:S01]  /*1cf0*/  FADD R35, R26, R35 ;  /* 0x000000231a237221 */ /* 0x000fe20000000000 */
[----:B0-----:R-:W-:Y:S02]  /*1d00*/  IMAD.IADD R34, R5, 0x1, R52 ;  /* 0x0000000105227824 */ /* 0x001fe400078e0234 */
[----:B--2---:R-:W-:-:S03]  /*1d10*/  FFMA R41, R41, R50, 1 ;  /* 0x3f80000029297423 */ /* 0x004fc60000000032 */
[----:B------:R-:W-:Y:S02]  /*1d20*/  LOP3.LUT R0, R34, 0x1f, RZ, 0xc0, !PT ;  /* 0x0000001f22007812 */ /* 0x000fe400078ec0ff */
[----:B------:R-:W-:Y:S01]  /*1d30*/  IADD3 R34, R41, 0x1800000, RZ ;  /* 0x0180000029227810 */ /* 0x000fe20007ffe0ff */
[----:B------:R-:W-:Y:S01]  /*1d40*/  FADD R35, R42, R35 ;  /* 0x000000232a237221 */ /* 0x000fe20000000000 */
[----:B------:R-:W-:Y:S02]  /*1d50*/  LOP3.LUT R2, R2, 0xff, RZ, 0xc0, !PT ;  /* 0x000000ff02027812 */ /* 0x000fe400078ec0ff */
[----:B------:R-:W-:Y:S01]  /*1d60*/  LOP3.LUT R34, R34, 0x7f800000, RZ, 0xc0, !PT ;  /* 0x7f80000022227812 */ /* 0x000fe200078ec0ff */
[----:B------:R-:W-:Y:S01]  /*1d70*/  FADD R51, R48, R35 ;  /* 0x0000002330337221 */ /* 0x000fe20000000000 */
[----:B------:R-:W-:Y:S02]  /*1d80*/  FMNMX R35, RZ, |R44|, !PT ;  /* 0x4000002cff237209 */ /* 0x000fe40007800000 */
[----:B------:R-:W-:-:S02]  /*1d90*/  ISETP.GT.U32.AND P0, PT, R34, 0x1ffffff, PT ;  /* 0x01ffffff2200780c */ /* 0x000fc40003f04070 */
[----:B------:R-:W-:Y:S01]  /*1da0*/  PRMT R2, R39, 0x7604, R2 ;  /* 0x0000760427027816 */ /* 0x000fe20000000002 */
[----:B------:R-:W-:Y:S01]  /*1db0*/  IMAD.U32 R46, R46, 0x10000, RZ ;  /* 0x000100002e2e7824 */ /* 0x000fe200078e00ff */
[----:B------:R-:W-:Y:S02]  /*1dc0*/  FMNMX R49, |R26|, R35, !PT ;  /* 0x000000231a317209 */ /* 0x000fe40007800200 */
[----:B------:R-:W-:Y:S02]  /*1dd0*/  LOP3.LUT R35, R2, 0xffff, RZ, 0xc0, !PT ;  /* 0x0000ffff02237812 */ /* 0x000fe400078ec0ff */
[----:B------:R-:W-:Y:S02]  /*1de0*/  LOP3.LUT R26, R47, 0xffff, RZ, 0xc0, !PT ;  /* 0x0000ffff2f1a7812 */ /* 0x000fe400078ec0ff */
[----:B------:R-:W-:Y:S02]  /*1df0*/  LOP3.LUT R35, R35, 0xff0000, R46, 0xf8, !PT ;  /* 0x00ff000023237812 */ /* 0x000fe400078ef82e */
[----:B------:R-:W-:Y:S01]  /*1e00*/  IADD3 R34, P1, R17, R32, RZ ;  /* 0x0000002011227210 */ /* 0x000fe20007f3e0ff */
[----:B------:R0:W1:Y:S01]  /*1e10*/  SHFL.IDX PT, R39, R51, R0, 0x1f ;  /* 0x00001f0033277589 */ /* 0x00006200000e0000 */
[----:B------:R-:W-:Y:S01]  /*1e20*/  FMNMX R49, |R42|, R49, !PT ;  /* 0x000000312a317209 */ /* 0x000fe20007800200 */
[----:B------:R-:W-:Y:S01]  /*1e30*/  BSSY B1, `(.L_x_13578) ;  /* 0x000000f000017945 */ /* 0x000fe20003800000 */
[----:B------:R-:W-:-:S02]  /*1e40*/  IMAD R26, R26, 0x1000000, R35 ;  /* 0x010000001a1a7824 */ /* 0x000fc400078e0223 */
[----:B------:R-:W-:Y:S01]  /*1e50*/  FMUL R42, R23, 1.7020000219345092773 ;  /* 0x3fd9db23172a7820 */ /* 0x000fe20000400000 */
[----:B------:R-:W-:Y:S01]  /*1e60*/  FMNMX R40, |R48|, R49, !PT ;  /* 0x0000003130287209 */ /* 0x000fe20007800200 */
[----:B------:R-:W-:Y:S01]  /*1e70*/  IMAD.X R35, RZ, RZ, R16, P1 ;  /* 0x000000ffff237224 */ /* 0x000fe200008e0610 */
[----:B------:R-:W-:Y:S01]  /*1e80*/  IADD3 R23, R5, 0x1, RZ ;  /* 0x0000000105177810 */ /* 0x000fe20007ffe0ff */
[----:B------:R-:W-:Y:S06]  /*1e90*/  @P0 BRA `(.L_x_13579) ;  /* 0x0000000000100947 */ /* 0x000fec0003800000 */
[----:B0-----:R-:W-:Y:S01]  /*1ea0*/  IMAD.MOV.U32 R0, RZ, RZ, R41 ;  /* 0x000000ffff007224 */ /* 0x001fe200078e0029 */
[----:B------:R-:W-:-:S07]  /*1eb0*/  MOV R46, 0x1ed0 ;  /* 0x00001ed0002e7802 */ /* 0x000fce0000000f00 */
[----:B-1---5:R-:W-:Y:S05]  /*1ec0*/  CALL.REL.NOINC `($__internal_321_$__cuda_sm20_rcp_rn_f32_slowpath) ;  /* 0x0000003800147944 */ /* 0x022fea0003c00000 */
[----:B------:R-:W-:Y:S05]  /*1ed0*/  BRA `(.L_x_13580) ;  /* 0x0000000000107947 */ /* 0x000fea0003800000 */
.L_x_13579:
[----:B0-----:R-:W0:Y:S02]  /*1ee0*/  MUFU.RCP R0, R41 ;  /* 0x0000002900007308 */ /* 0x001e240000001000 */
[----:B0-----:R-:W-:-:S04]  /*1ef0*/  FFMA R2, R41, R0, -1 ;  /* 0xbf80000029027423 */ /* 0x001fc80000000000 */
[----:B------:R-:W-:-:S04]  /*1f00*/  FADD.FTZ R47, -R2, -RZ ;  /* 0x800000ff022f7221 */ /* 0x000fc80000010100 */
[----:B------:R-:W-:-:S07]  /*1f10*/  FFMA R41, R0, R47, R0 ;  /* 0x0000002f00297223 */ /* 0x000fce0000000000 */
.L_x_13580:
[----:B------:R-:W-:Y:S05]  /*1f20*/  BSYNC B1 ;  /* 0x0000000000017941 */ /* 0x000fea0003800000 */
.L_x_13578:
[----:B------:R-:W-:Y:S01]  /*1f30*/  MOV R47, 0x3bbb989d ;  /* 0x3bbb989d002f7802 */ /* 0x000fe20000000f00 */
        /* <DEDUP_REMOVED lines=22> */
[----:B-1---5:R-:W-:Y:S05]  /*20a0*/  CALL.REL.NOINC `($__internal_321_$__cuda_sm20_rcp_rn_f32_slowpath) ;  /* 0x00000034009c7944 */ /* 0x022fea0003c00000 */
[----:B------:R-:W-:Y:S05]  /*20b0*/  BRA `(.L_x_13583) ;  /* 0x0000000000107947 */ /* 0x000fea0003800000 */
.L_x_13582:
[----:B------:R-:W0:Y:S02]  /*20c0*/  MUFU.RCP R41, R44 ;  /* 0x0000002c00297308 */ /* 0x000e240000001000 */
[----:B0-----:R-:W-:-:S04]  /*20d0*/  FFMA R0, R44, R41, -1 ;  /* 0xbf8000002c007423 */ /* 0x001fc80000000029 */
[----:B------:R-:W-:-:S04]  /*20e0*/  FADD.FTZ R0, -R0, -RZ ;  /* 0x800000ff00007221 */ /* 0x000fc80000010100 */
[----:B------:R-:W-:-:S07]  /*20f0*/  FFMA R41, R41, R0, R41 ;  /* 0x0000000029297223 */ /* 0x000fce0000000029 */
.L_x_13583:
[----:B------:R-:W-:Y:S05]  /*2100*/  BSYNC B1 ;  /* 0x0000000000017941 */ /* 0x000fea0003800000 */
.L_x_13581:
[----:B------:R-:W-:Y:S01]  /*2110*/  HFMA2.MMA R49, -RZ, RZ, 3.7421875, 0 ;  /* 0x437c0000ff317435 */ /* 0x000fe200000001ff */
[----:B------:R-:W-:Y:S02]  /*2120*/  IMAD.MOV.U32 R47, RZ, RZ, 0x3bbb989d ;  /* 0x3bbb989dff2f7424 */ /* 0x000fe400078e00ff */
[C---:B------:R-:W-:Y:S01]  /*2130*/  FMUL R0, R19.reuse, -1.7020000219345092773 ;  /* 0xbfd9db2313007820 */ /* 0x040fe20000400000 */
[----:B------:R-:W-:Y:S01]  /*2140*/  BSSY B1, `(.L_x_13584) ;  /* 0x000001a000017945 */ /* 0x000fe20003800000 */
[----:B------:R-:W-:Y:S02]  /*2150*/  FMUL R19, R19, 1.7020000219345092773 ;  /* 0x3fd9db2313137820 */ /* 0x000fe40000400000 */
        /* <DEDUP_REMOVED lines=18> */
[----:B-1---5:R-:W-:Y:S05]  /*2280*/  CALL.REL.NOINC `($__internal_321_$__cuda_sm20_rcp_rn_f32_slowpath) ;  /* 0x0000003400247944 */ /* 0x022fea0003c00000 */
[----:B------:R-:W-:Y:S05]  /*2290*/  BRA `(.L_x_13586) ;  /* 0x0000000000107947 */ /* 0x000fea0003800000 */
.L_x_13585:
[----:B------:R-:W0:Y:S02]  /*22a0*/  MUFU.RCP R41, R42 ;  /* 0x0000002a00297308 */ /* 0x000e240000001000 */
[----:B0-----:R-:W-:-:S04]  /*22b0*/  FFMA R0, R42, R41, -1 ;  /* 0xbf8000002a007423 */ /* 0x001fc80000000029 */
[----:B------:R-:W-:-:S04]  /*22c0*/  FADD.FTZ R0, -R0, -RZ ;  /* 0x800000ff00007221 */ /* 0x000fc80000010100 */
[----:B------:R-:W-:-:S07]  /*22d0*/  FFMA R41, R41, R0, R41 ;  /* 0x0000000029297223 */ /* 0x000fce0000000029 */
.L_x_13586:
[----:B------:R-:W-:Y:S05]  /*22e0*/  BSYNC B1 ;  /* 0x0000000000017941 */ /* 0x000fea0003800000 */
.L_x_13584:
        /* <DEDUP_REMOVED lines=23> */
[----:B-1---5:R-:W-:Y:S05]  /*2460*/  CALL.REL.NOINC `($__internal_321_$__cuda_sm20_rcp_rn_f32_slowpath) ;  /* 0x0000003000ac7944 */ /* 0x022fea0003c00000 */
[----:B------:R-:W-:Y:S05]  /*2470*/  BRA `(.L_x_13589) ;  /* 0x0000000000107947 */ /* 0x000fea0003800000 */
.L_x_13588:
[----:B------:R-:W0:Y:S02]  /*2480*/  MUFU.RCP R41, R44 ;  /* 0x0000002c00297308 */ /* 0x000e240000001000 */
[----:B0-----:R-:W-:-:S04]  /*2490*/  FFMA R0, R44, R41, -1 ;  /* 0xbf8000002c007423 */ /* 0x001fc80000000029 */
[----:B------:R-:W-:-:S04]  /*24a0*/  FADD.FTZ R0, -R0, -RZ ;  /* 0x800000ff00007221 */ /* 0x000fc80000010100 */
[----:B------:R-:W-:-:S07]  /*24b0*/  FFMA R41, R41, R0, R41 ;  /* 0x0000000029297223 */ /* 0x000fce0000000029 */
.L_x_13589:
[----:B------:R-:W-:Y:S05]  /*24c0*/  BSYNC B1 ;  /* 0x0000000000017941 */ /* 0x000fea0003800000 */
.L_x_13587:
[----:B------:R-:W0:Y:S01]  /*24d0*/  LDC.64 R18, c[0x0][0x258] ;  /* 0x00009600ff127b82 */ /* 0x000e220000000a00 */
[----:B------:R-:W-:Y:S01]  /*24e0*/  ISETP.GE.U32.AND P0, PT, R23, R6, PT ;  /* 0x000000061700720c */ /* 0x000fe20003f06070 */
[----:B------:R-:W-:Y:S01]  /*24f0*/  FADD R0, -R41, 1 ;  /* 0x3f80000029007421 */ /* 0x000fe20000000100 */
[----:B------:R-:W-:Y:S01]  /*2500*/  VIADD R14, R14, 0x1d ;  /* 0x0000001d0e0e7836 */ /* 0x000fe20000000000 */
[----:B------:R-:W-:Y:S02]  /*2510*/  IADD3 R23, R5, 0x3, RZ ;  /* 0x0000000305177810 */ /* 0x000fe40007ffe0ff */
[----:B------:R-:W-:Y:S01]  /*2520*/  ISETP.GE.U32.OR P0, PT, R17, R8, P0 ;  /* 0x000000081100720c */ /* 0x000fe20000706470 */
[----:B------:R-:W-:Y:S01]  /*2530*/  FMUL R0, R0, R41 ;  /* 0x0000002900007220 */ /* 0x000fe20000400000 */
[-C--:B------:R-:W-:Y:S01]  /*2540*/  FMUL R17, R22, R7.reuse ;  /* 0x0000000716117220 */ /* 0x080fe20000400000 */
[----:B------:R-:W-:Y:S02]  /*2550*/  ISETP.GE.U32.AND P1, PT, R23, R6, PT ;  /* 0x000000061700720c */ /* 0x000fe40003f26070 */
[----:B------:R-:W-:Y:S01]  /*2560*/  FFMA R0, R21, R0, R41 ;  /* 0x0000000015007223 */ /* 0x000fe20000000029 */
[----:B------:R-:W-:-:S03]  /*2570*/  FMUL R41, R24, R7 ;  /* 0x0000000718297220 */ /* 0x000fc60000400000 */
[----:B------:R-:W-:Y:S01]  /*2580*/  FMUL R2, R0, R15 ;  /* 0x0000000f00027220 */ /* 0x000fe20000400000 */
[----:B------:R-:W-:Y:S02]  /*2590*/  LOP3.LUT R15, R14, 0x1f, RZ, 0xc0, !PT ;  /* 0x0000001f0e0f7812 */ /* 0x000fe400078ec0ff */
[----:B------:R-:W-:Y:S01]  /*25a0*/  F2FP.SATFINITE.E4M3.F32.PACK_AB_MERGE_C R0, RZ, R17, RZ ;  /* 0x00000011ff00723e */ /* 0x000fe200048070ff */
[----:B------:R-:W-:Y:S01]  /*25b0*/  FMUL R42, R2, R7 ;  /* 0x00000007022a7220 */ /* 0x000fe20000400000 */
[----:B------:R-:W-:Y:S02]  /*25c0*/  ISETP.LT.U32.AND P1, PT, R15, R8, !P1 ;  /* 0x000000080f00720c */ /* 0x000fe40004f21070 */
[----:B------:R-:W-:Y:S01]  /*25d0*/  @!P0 IADD3 R46, P2, R34, R11, RZ ;  /* 0x0000000b222e8210 */ /* 0x000fe20007f5e0ff */
[----:B0-----:R-:W-:Y:S01]  /*25e0*/  @!P0 IMAD.WIDE.U32 R48, R18, 0x3, R34 ;  /* 0x0000000312308825 */ /* 0x001fe200078e0022 */
[----:B------:R-:W-:Y:S02]  /*25f0*/  @!P0 IADD3 R52, P3, P4, R11, R18, R34 ;  /* 0x000000120b348210 */ /* 0x000fe40007c7e022 */
[----:B------:R-:W-:Y:S01]  /*2600*/  @!P0 IADD3.X R47, R35, R10, RZ, P2, !PT ;  /* 0x0000000a232f8210 */ /* 0x000fe200017fe4ff */
[----:B------:R-:W-:Y:S01]  /*2610*/  @!P0 IMAD R17, R19, 0x3, RZ ;  /* 0x0000000313118824 */ /* 0x000fe200078e02ff */
[----:B------:R-:W-:-:S02]  /*2620*/  @!P0 IADD3 R50, P5, R11, R48, RZ ;  /* 0x000000300b328210 */ /* 0x000fc40007fbe0ff */
[C---:B------:R-:W-:Y:S01]  /*2630*/  @!P0 IADD3.X R53, R10.reuse, R19, R35, P3, P4 ;  /* 0x000000130a358210 */ /* 0x040fe20001fe8423 */
[----:B------:R0:W-:Y:S01]  /*2640*/  @!P0 STG.E.U8 desc[UR8][R46.64], R0 ;  /* 0x000000002e008986 */ /* 0x0001e2000c101108 */
[----:B------:R-:W-:Y:S01]  /*2650*/  @!P0 IADD3.X R51, R10, R17, R49, P5, !PT ;  /* 0x000000110a338210 */ /* 0x000fe20002ffe431 */
[----:B------:R-:W-:Y:S01]  /*2660*/  FMUL R17, R20, R7 ;  /* 0x0000000714117220 */ /* 0x000fe20000400000 */
[C---:B------:R-:W-:Y:S01]  /*2670*/  @!P0 LEA R48, P5, R18.reuse, R34, 0x1 ;  /* 0x0000002212308211 */ /* 0x040fe200078a08ff */
[----:B------:R-:W-:Y:S01]  /*2680*/  @P1 IMAD R23, R19, 0x5, RZ ;  /* 0x0000000513171824 */ /* 0x000fe200078e02ff */
[C---:B------:R-:W-:Y:S02]  /*2690*/  LEA R14, P2, R18.reuse, R32, 0x2 ;  /* 0x00000020120e7211 */ /* 0x040fe400078410ff */
[----:B------:R-:W-:Y:S01]  /*26a0*/  @!P0 LEA.HI.X R35, R18, R35, R19, 0x1, P5 ;  /* 0x0000002312238211 */ /* 0x000fe200028f0c13 */
[----:B------:R-:W2:Y:S01]  /*26b0*/  @P1 LDC.64 R32, c[0x0][0x210] ;  /* 0x00008400ff201b82 */ /* 0x000ea20000000a00 */
[----:B------:R-:W-:-:S02]  /*26c0*/  @!P0 IADD3 R48, P3, R48, R11, RZ ;  /* 0x0000000b30308210 */ /* 0x000fc40007f7e0ff */
[----:B------:R-:W-:Y:S02]  /*26d0*/  LEA.HI.X R21, R18, R16, R19, 0x2, P2 ;  /* 0x0000001012157211 */ /* 0x000fe400010f1413 */
[----:B------:R-:W-:Y:S01]  /*26e0*/  F2FP.SATFINITE.E4M3.F32.PACK_AB_MERGE_C R41, RZ, R41, RZ ;  /* 0x00000029ff29723e */ /* 0x000fe200048070ff */
[----:B------:R-:W-:Y:S01]  /*26f0*/  @!P0 IMAD.X R49, R35, 0x1, R10, P3 ;  /* 0x0000000123318824 */ /* 0x000fe200018e060a */
[----:B------:R-:W-:Y:S02]  /*2700*/  F2FP.SATFINITE.E4M3.F32.PACK_AB_MERGE_C R35, RZ, R17, RZ ;  /* 0x00000011ff23723e */ /* 0x000fe400048070ff */
[----:B0-----:R-:W-:Y:S01]  /*2710*/  IADD3 R46, P2, P3, R15, R14, R30 ;  /* 0x0000000e0f2e7210 */ /* 0x001fe20007b5e01e */
[----:B------:R-:W0:Y:S01]  /*2720*/  @P1 LDC.64 R16, c[0x0][0x210] ;  /* 0x00008400ff101b82 */ /* 0x000e220000000a00 */
[----:B------:R-:W-:Y:S01]  /*2730*/  F2FP.SATFINITE.E4M3.F32.PACK_AB_MERGE_C R42, RZ, R42, RZ ;  /* 0x0000002aff2a723e */ /* 0x000fe200048070ff */
[----:B------:R2:W-:Y:S01]  /*2740*/  @!P0 STG.E.U8 desc[UR8][R52.64], R41 ;  /* 0x0000002934008986 */ /* 0x0005e2000c101108 */
[----:B------:R-:W-:-:S02]  /*2750*/  IADD3.X R47, RZ, R21, R31, P2, P3 ;  /* 0x00000015ff2f7210 */ /* 0x000fc400017e641f */
[C---:B------:R-:W-:Y:S01]  /*2760*/  @P1 LEA R57, P2, R18.reuse, R46, 0x2 ;  /* 0x0000002e12391211 */ /* 0x040fe200078410ff */
[----:B------:R3:W-:Y:S01]  /*2770*/  @!P0 STG.E.U8 desc[UR8][R48.64], R35 ;  /* 0x0000002330008986 */ /* 0x0007e2000c101108 */
[C---:B------:R-:W-:Y:S02]  /*2780*/  @P1 IMAD.WIDE.U32 R30, R18.reuse, 0x5, R46 ;  /* 0x00000005121e1825 */ /* 0x040fe400078e002e */
[----:B------:R-:W-:Y:S01]  /*2790*/  @P1 LEA.HI.X R44, R18, R47, R19, 0x2, P2 ;  /* 0x0000002f122c1211 */ /* 0x000fe200010f1413 */
[----:B------:R0:W-:Y:S01]  /*27a0*/  @!P0 STG.E.U8 desc[UR8][R50.64], R42 ;  /* 0x0000002a32008986 */ /* 0x0001e2000c101108 */
[----:B------:R-:W-:Y:S02]  /*27b0*/  @P1 IMAD.IADD R23, R23, 0x1, R31 ;  /* 0x0000000117171824 */ /* 0x000fe400078e021f */
[C---:B------:R-:W-:Y:S02]  /*27c0*/  @P1 SHF.L.U64.HI R44, R57.reuse, 0x2, R44 ;  /* 0x00000002392c1819 */ /* 0x040fe4000001022c */
[----:B------:R-:W-:-:S02]  /*27d0*/  @P1 SHF.L.U32 R57, R57, 0x2, RZ ;  /* 0x0000000239391819 */ /* 0x000fc400000006ff */
[C---:B------:R-:W-:Y:S02]  /*27e0*/  @P1 SHF.L.U32 R55, R30.reuse, 0x2, RZ ;  /* 0x000000021e371819 */ /* 0x040fe400000006ff */
[----:B--2---:R-:W-:Y:S02]  /*27f0*/  @P1 IADD3 R52, P0, R57, R32, RZ ;  /* 0x0000002039341210 */ /* 0x004fe40007f1e0ff */
[----:B---3--:R-:W-:Y:S01]  /*2800*/  @P1 SHF.L.U64.HI R48, R30, 0x2, R23 ;  /* 0x000000021e301819 */ /* 0x008fe20000010217 */
[----:B------:R-:W-:Y:S01]  /*2810*/  @P1 IMAD.MOV.U32 R32, RZ, RZ, R46 ;  /* 0x000000ffff201224 */ /* 0x000fe200078e002e */
[----:B------:R-:W-:Y:S01]  /*2820*/  HFMA2.MMA R34, -RZ, RZ, 0, 0 ;  /* 0x00000000ff227435 */ /* 0x000fe200000001ff */
[----:B------:R-:W-:Y:S01]  /*2830*/  @P1 IMAD.X R53, R44, 0x1, R33, P0 ;  /* 0x000000012c351824 */ /* 0x000fe200000e0621 */
[----:B0-----:R-:W-:Y:S01]  /*2840*/  @P1 IADD3 R50, P0, R55, R16, RZ ;  /* 0x0000001037321210 */ /* 0x001fe20007f1e0ff */
[----:B------:R-:W-:Y:S01]  /*2850*/  @P1 IMAD R49, R19, 0x6, RZ ;  /* 0x0000000613311824 */ /* 0x000fe200078e02ff */
[----:B------:R-:W0:Y:S01]  /*2860*/  @P1 LDC.64 R30, c[0x0][0x218] ;  /* 0x00008600ff1e1b82 */ /* 0x000e220000000a00 */
[----:B------:R-:W-:-:S02]  /*2870*/  MOV R23, RZ ;  /* 0x000000ff00177202 */ /* 0x000fc40000000f00 */
[----:B------:R-:W-:Y:S01]  /*2880*/  @P1 IMAD.X R51, R48, 0x1, R17, P0 ;  /* 0x0000000130331824 */ /* 0x000fe200000e0611 */
[----:B------:R-:W-:Y:S01]  /*2890*/  @P1 MOV R33, R47 ;  /* 0x0000002f00211202 */ /* 0x000fe20000000f00 */
[----:B------:R-:W-:Y:S02]  /*28a0*/  @P1 IMAD R19, R19, 0x7, RZ ;  /* 0x0000000713131824 */ /* 0x000fe400078e02ff */
[----:B------:R-:W5:Y:S01]  /*28b0*/  @P1 LDG.E R23, desc[UR8][R52.64] ;  /* 0x0000000834171981 */ /* 0x000f62000c1e1900 */
[----:B------:R-:W2:Y:S01]  /*28c0*/  @P1 LDC.64 R16, c[0x0][0x218] ;  /* 0x00008600ff101b82 */ /* 0x000ea20000000a00 */
[C---:B------:R-:W-:Y:S02]  /*28d0*/  @P1 IMAD.WIDE.U32 R32, R18.reuse, 0x7, R32 ;  /* 0x0000000712201825 */ /* 0x040fe400078e0020 */
[----:B------:R3:W5:Y:S02]  /*28e0*/  @P1 LDG.E R34, desc[UR8][R50.64] ;  /* 0x0000000832221981 */ /* 0x000764000c1e1900 */
[----:B------:R-:W-:Y:S01]  /*28f0*/  @P1 IMAD.WIDE.U32 R46, R18, 0x6, R46 ;  /* 0x00000006122e1825 */ /* 0x000fe200078e002e */
[----:B------:R-:W-:-:S03]  /*2900*/  @P1 IADD3 R19, R19, R33, RZ ;  /* 0x0000002113131210 */ /* 0x000fc60007ffe0ff */
[----:B------:R-:W-:Y:S01]  /*2910*/  @P1 IMAD.IADD R47, R49, 0x1, R47 ;  /* 0x00000001312f1824 */ /* 0x000fe200078e022f */
[----:B---3--:R-:W-:Y:S01]  /*2920*/  @P1 SHF.L.U64.HI R50, R32, 0x2, R19 ;  /* 0x0000000220321819 */ /* 0x008fe20000010213 */
[C---:B------:R-:W-:Y:S01]  /*2930*/  @P1 IMAD.SHL.U32 R51, R46.reuse, 0x4, RZ ;  /* 0x000000042e331824 */ /* 0x040fe200078e00ff */
[----:B------:R-:W3:Y:S02]  /*2940*/  @P1 LDC.64 R18, c[0x0][0x218] ;  /* 0x00008600ff121b82 */ /* 0x000ee40000000a00 */
[----:B------:R-:W-:Y:S02]  /*2950*/  @P1 SHF.L.U64.HI R52, R46, 0x2, R47 ;  /* 0x000000022e341819 */ /* 0x000fe4000001022f */
[----:B------:R-:W-:Y:S02]  /*2960*/  @P1 SHF.L.U32 R47, R32, 0x2, RZ ;  /* 0x00000002202f1819 */ /* 0x000fe400000006ff */
[----:B0-----:R-:W-:Y:S02]  /*2970*/  @P1 IADD3 R54, P2, R55, R30, RZ ;  /* 0x0000001e37361210 */ /* 0x001fe40007f5e0ff */
[----:B------:R-:W0:Y:S01]  /*2980*/  @P1 LDC.64 R32, c[0x0][0x210] ;  /* 0x00008400ff201b82 */ /* 0x000e220000000a00 */
[----:B--2---:R-:W-:-:S02]  /*2990*/  @P1 IADD3 R56, P0, R57, R16, RZ ;  /* 0x0000001039381210 */ /* 0x004fc40007f1e0ff */
[----:B------:R-:W-:-:S03]  /*29a0*/  @P1 IADD3.X R55, R48, R31, RZ, P2, !PT ;  /* 0x0000001f30371210 */ /* 0x000fc600017fe4ff */
[----:B------:R-:W-:Y:S02]  /*29b0*/  @P1 IMAD.X R57, R44, 0x1, R17, P0 ;  /* 0x000000012c391824 */ /* 0x000fe400000e0611 */
[----:B------:R-:W2:Y:S01]  /*29c0*/  @P1 LDC.64 R16, c[0x0][0x218] ;  /* 0x00008600ff101b82 */ /* 0x000ea20000000a00 */
[----:B------:R-:W4:Y:S04]  /*29d0*/  @P1 LDG.E R44, desc[UR8][R54.64] ;  /* 0x00000008362c1981 */ /* 0x000f28000c1e1900 */
[----:B------:R-:W4:Y:S01]  /*29e0*/  @P1 LDG.E R46, desc[UR8][R56.64] ;  /* 0x00000008382e1981 */ /* 0x000f22000c1e1900 */
[----:B---3--:R-:W-:Y:S02]  /*29f0*/  @P1 IADD3 R48, P0, R51, R18, RZ ;  /* 0x0000001233301210 */ /* 0x008fe40007f1e0ff */
[----:B------:R-:W3:Y:S03]  /*2a00*/  @P1 LDC.64 R30, c[0x0][0x210] ;  /* 0x00008400ff1e1b82 */ /* 0x000ee60000000a00 */
[----:B------:R-:W-:Y:S01]  /*2a10*/  @P1 IMAD.X R49, R52, 0x1, R19, P0 ;  /* 0x0000000134311824 */ /* 0x000fe200000e0613 */
[----:B0-----:R-:W-:-:S04]  /*2a20*/  @P1 IADD3 R32, P2, R47, R32, RZ ;  /* 0x000000202f201210 */ /* 0x001fc80007f5e0ff */
[----:B------:R0:W4:Y:S01]  /*2a30*/  @P1 LDG.E R48, desc[UR8][R48.64] ;  /* 0x0000000830301981 */ /* 0x000122000c1e1900 */
[----:B--2---:R-:W-:-:S04]  /*2a40*/  @P1 IADD3 R18, P0, R47, R16, RZ ;  /* 0x000000102f121210 */ /* 0x004fc80007f1e0ff */
[----:B------:R-:W-:-:S05]  /*2a50*/  @P1 IADD3.X R19, R50, R17, RZ, P0, !PT ;  /* 0x0000001132131210 */ /* 0x000fca00007fe4ff */
[----:B------:R2:W4:Y:S01]  /*2a60*/  @P1 LDG.E R47, desc[UR8][R18.64] ;  /* 0x00000008122f1981 */ /* 0x000522000c1e1900 */
[----:B---3--:R-:W-:Y:S01]  /*2a70*/  @P1 IADD3 R30, P0, R51, R30, RZ ;  /* 0x0000001e331e1210 */ /* 0x008fe20007f1e0ff */
[----:B------:R-:W-:Y:S01]  /*2a80*/  HFMA2.MMA R51, -RZ, RZ, 3.7421875, 0 ;  /* 0x437c0000ff337435 */ /* 0x000fe200000001ff */
[----:B------:R-:W-:Y:S01]  /*2a90*/  @P1 IADD3.X R33, R50, R33, RZ, P2, !PT ;  /* 0x0000002132211210 */ /* 0x000fe200017fe4ff */
[----:B------:R-:W-:Y:S02]  /*2aa0*/  IMAD.MOV.U32 R50, RZ, RZ, 0x3bbb989d ;  /* 0x3bbb989dff327424 */ /* 0x000fe400078e00ff */
[----:B0----5:R-:W-:Y:S01]  /*2ab0*/  FMUL R49, R25, -1.7020000219345092773 ;  /* 0xbfd9db2319317820 */ /* 0x021fe20000400000 */
[----:B------:R-:W-:Y:S02]  /*2ac0*/  @P1 IMAD.X R31, R52, 0x1, R31, P0 ;  /* 0x00000001341f1824 */ /* 0x000fe400000e061f */
[----:B------:R-:W0:Y:S01]  /*2ad0*/  S2R R52, SR_TID.X ;  /* 0x0000000000347919 */ /* 0x000e220000002100 */
[----:B--2---:R-:W-:-:S04]  /*2ae0*/  FFMA.SAT R18, R49, R50, 0.5 ;  /* 0x3f00000031127423 */ /* 0x004fc80000002032 */
[----:B------:R-:W-:-:S04]  /*2af0*/  FFMA.RM R50, R18, R51, 12582913 ;  /* 0x4b40000112327423 */ /* 0x000fc80000004033 */
[----:B------:R-:W-:-:S04]  /*2b00*/  FADD R18, R50, -12583039 ;  /* 0xcb40007f32127421 */ /* 0x000fc80000000000 */
[----:B------:R-:W-:-:S04]  /*2b10*/  FFMA R18, R49, 1.4426950216293334961, -R18 ;  /* 0x3fb8aa3b31127823 */ /* 0x000fc80000000812 */
[----:B------:R-:W-:Y:S01]  /*2b20*/  FFMA R49, R49, 1.925963033500011079e-08, R18 ;  /* 0x32a5706031317823 */ /* 0x000fe20000000012 */
[----:B------:R-:W-:-:S05]  /*2b30*/  FADD R19, RZ, R22 ;  /* 0x00000016ff137221 */ /* 0x000fca0000000000 */
[----:B------:R-:W2:Y:S01]  /*2b40*/  MUFU.EX2 R49, R49 ;  /* 0x0000003100317308 */ /* 0x000ea20000000800 */
[----:B------:R-:W-:Y:S01]  /*2b50*/  FADD R19, R24, R19 ;  /* 0x0000001318137221 */ /* 0x000fe20000000000 */
[----:B------:R-:W-:Y:S02]  /*2b60*/  CS2R R16, SRZ ;  /* 0x0000000000107805 */ /* 0x000fe4000001ff00 */
[----:B------:R-:W-:Y:S01]  /*2b70*/  LOP3.LUT R0, R0, 0xff, RZ, 0xc0, !PT ;  /* 0x000000ff00007812 */ /* 0x000fe200078ec0ff */
[----:B------:R-:W-:Y:S02]  /*2b80*/  IMAD.SHL.U32 R50, R50, 0x800000, RZ ;  /* 0x0080000032327824 */ /* 0x000fe400078e00ff */
[----:B------:R-:W-:Y:S01]  /*2b90*/  FADD R19, R20, R19 ;  /* 0x0000001314137221 */ /* 0x000fe20000000000 */
[----:B------:R-:W-:Y:S02]  /*2ba0*/  LOP3.LUT R41, R41, 0xffff, RZ, 0xc0, !PT ;  /* 0x0000ffff29297812 */ /* 0x000fe400078ec0ff */
[----:B0-----:R-:W-:Y:S01]  /*2bb0*/  IADD3 R18, R5, 0x1, R52 ;  /* 0x0000000105127810 */ /* 0x001fe20007ffe034 */
[----:B------:R0:W5:Y:S01]  /*2bc0*/  @P1 LDG.E R16, desc[UR8][R30.64] ;  /* 0x000000081e101981 */ /* 0x000162000c1e1900 */
[----:B------:R-:W-:-:S02]  /*2bd0*/  PRMT R0, R41, 0x7604, R0 ;  /* 0x0000760429007816 */ /* 0x000fc40000000000 */
[----:B------:R-:W-:Y:S01]  /*2be0*/  LOP3.LUT R18, R18, 0x1f, RZ, 0xc0, !PT ;  /* 0x0000001f12127812 */ /* 0x000fe200078ec0ff */
[----:B------:R3:W5:Y:S01]  /*2bf0*/  @P1 LDG.E R17, desc[UR8][R32.64] ;  /* 0x0000000820111981 */ /* 0x000762000c1e1900 */
[----:B--2---:R-:W-:Y:S01]  /*2c00*/  FFMA R50, R50, R49, 1 ;  /* 0x3f80000032327423 */ /* 0x004fe20000000031 */
[----:B0-----:R-:W-:Y:S01]  /*2c10*/  FADD R31, R2, R19 ;  /* 0x00000013021f7221 */ /* 0x001fe20000000000 */
[----:B------:R-:W-:Y:S02]  /*2c20*/  FMNMX R19, R40, |R22|, !PT ;  /* 0x4000001628137209 */ /* 0x000fe40007800000 */
[----:B------:R-:W-:Y:S01]  /*2c30*/  LOP3.LUT R22, R0, 0xffff, RZ, 0xc0, !PT ;  /* 0x0000ffff00167812 */ /* 0x000fe200078ec0ff */
[----:B------:R-:W-:Y:S01]  /*2c40*/  VIADD R0, R50, 0x1800000 ;  /* 0x0180000032007836 */ /* 0x000fe20000000000 */
[----:B------:R0:W2:Y:S04]  /*2c50*/  SHFL.IDX PT, R18, R31, R18, 0x1f ;  /* 0x00001f121f127589 */ /* 0x0000a800000e0000 */
[----:B------:R-:W-:-:S04]  /*2c60*/  LOP3.LUT R0, R0, 0x7f800000, RZ, 0xc0, !PT ;  /* 0x7f80000000007812 */ /* 0x000fc800078ec0ff */
[----:B------:R-:W-:Y:S02]  /*2c70*/  ISETP.GT.U32.AND P0, PT, R0, 0x1ffffff, PT ;  /* 0x01ffffff0000780c */ /* 0x000fe40003f04070 */
[----:B------:R-:W-:Y:S02]  /*2c80*/  FMNMX R19, |R24|, R19, !PT ;  /* 0x0000001318137209 */ /* 0x000fe40007800200 */
[----:B------:R-:W-:Y:S01]  /*2c90*/  SHF.L.U32 R35, R35, 0x10, RZ ;  /* 0x0000001023237819 */ /* 0x000fe200000006ff */
[----:B-1----:R-:W-:Y:S01]  /*2ca0*/  FADD R39, RZ, R39 ;  /* 0x00000027ff277221 */ /* 0x002fe20000000000 */
[----:B------:R-:W-:Y:S02]  /*2cb0*/  FMNMX R19, |R20|, R19, !PT ;  /* 0x0000001314137209 */ /* 0x000fe40007800200 */
[----:B---3--:R-:W-:Y:S01]  /*2cc0*/  IADD3 R32, P2, R13, R14, RZ ;  /* 0x0000000e0d207210 */ /* 0x008fe20007f5e0ff */
[----:B------:R-:W-:Y:S01]  /*2cd0*/  BSSY B1, `(.L_x_13590) ;  /* 0x0000018000017945 */ /* 0x000fe20003800000 */
[----:B------:R-:W-:-:S02]  /*2ce0*/  LOP3.LUT R35, R22, 0xff0000, R35, 0xf8, !PT ;  /* 0x00ff000016237812 */ /* 0x000fc400078ef823 */
[----:B------:R-:W-:Y:S02]  /*2cf0*/  LOP3.LUT R20, R42, 0xffff, RZ, 0xc0, !PT ;  /* 0x0000ffff2a147812 */ /* 0x000fe400078ec0ff */
[----:B0-----:R-:W-:Y:S01]  /*2d00*/  CS2R R30, SRZ ;  /* 0x00000000001e7805 */ /* 0x001fe2000001ff00 */
[----:B------:R-:W-:Y:S01]  /*2d10*/  IMAD.MOV.U32 R24, RZ, RZ, RZ ;  /* 0x000000ffff187224 */ /* 0x000fe200078e00ff */
[----:B------:R-:W-:Y:S01]  /*2d20*/  MOV R22, RZ ;  /* 0x000000ff00167202 */ /* 0x000fe20000000f00 */
[----:B--2---:R-:W-:Y:S01]  /*2d30*/  FADD R18, R18, R39 ;  /* 0x0000002712127221 */ /* 0x004fe20000000000 */
[----:B------:R-:W-:Y:S01]  /*2d40*/  FMNMX R19, |R2|, R19, !PT ;  /* 0x0000001302137209 */ /* 0x000fe20007800200 */
[----:B------:R-:W-:Y:S01]  /*2d50*/  FMUL R25, R25, 1.7020000219345092773 ;  /* 0x3fd9db2319197820 */ /* 0x000fe20000400000 */
[----:B------:R-:W-:Y:S01]  /*2d60*/  LEA R20, R20, R35, 0x18 ;  /* 0x0000002314147211 */ /* 0x000fe200078ec0ff */
[----:B------:R-:W-:Y:S02]  /*2d70*/  IMAD.X R33, RZ, RZ, R21, P2 ;  /* 0x000000ffff217224 */ /* 0x000fe400010e0615 */
[----:B----4-:R-:W-:Y:S01]  /*2d80*/  @P1 FMUL R30, R44, 1.7020000219345092773 ;  /* 0x3fd9db232c1e1820 */ /* 0x010fe20000400000 */
[----:B------:R-:W-:Y:S01]  /*2d90*/  @P1 FMUL R31, R46, 1.7020000219345092773 ;  /* 0x3fd9db232e1f1820 */ /* 0x000fe20000400000 */
[----:B------:R-:W-:Y:S01]  /*2da0*/  @P1 FMUL R24, R48, 1.7020000219345092773 ;  /* 0x3fd9db2330181820 */ /* 0x000fe20000400000 */
[----:B------:R-:W-:Y:S01]  /*2db0*/  @P1 FMUL R22, R47, 1.7020000219345092773 ;  /* 0x3fd9db232f161820 */ /* 0x000fe20000400000 */
[----:B------:R-:W-:Y:S06]  /*2dc0*/  @P0 BRA `(.L_x_13591) ;  /* 0x0000000000100947 */ /* 0x000fec0003800000 */
[----:B------:R-:W-:Y:S02]  /*2dd0*/  MOV R0, R50 ;  /* 0x0000003200007202 */ /* 0x000fe40000000f00 */
[----:B------:R-:W-:-:S07]  /*2de0*/  MOV R46, 0x2e00 ;  /* 0x00002e00002e7802 */ /* 0x000fce0000000f00 */
[----:B-----5:R-:W-:Y:S05]  /*2df0*/  CALL.REL.NOINC `($__internal_321_$__cuda_sm20_rcp_rn_f32_slowpath) ;  /* 0x0000002800487944 */ /* 0x020fea0003c00000 */
[----:B------:R-:W-:Y:S05]  /*2e00*/  BRA `(.L_x_13592) ;  /* 0x0000000000107947 */ /* 0x000fea0003800000 */
.L_x_13591:
[----:B------:R-:W0:Y:S02]  /*2e10*/  MUFU.RCP R41, R50 ;  /* 0x0000003200297308 */ /* 0x000e240000001000 */
[----:B0-----:R-:W-:-:S04]  /*2e20*/  FFMA R0, R50, R41, -1 ;  /* 0xbf80000032007423 */ /* 0x001fc80000000029 */
[----:B------:R-:W-:-:S04]  /*2e30*/  FADD.FTZ R0, -R0, -RZ ;  /* 0x800000ff00007221 */ /* 0x000fc80000010100 */
[----:B------:R-:W-:-:S07]  /*2e40*/  FFMA R41, R41, R0, R41 ;  /* 0x0000000029297223 */ /* 0x000fce0000000029 */
.L_x_13592:
[----:B------:R-:W-:Y:S05]  /*2e50*/  BSYNC B1 ;  /* 0x0000000000017941 */ /* 0x000fea0003800000 */
.L_x_13590:
        /* <DEDUP_REMOVED lines=23> */
[----:B-----5:R-:W-:Y:S05]  /*2fd0*/  CALL.REL.NOINC `($__internal_321_$__cuda_sm20_rcp_rn_f32_slowpath) ;  /* 0x0000002400d07944 */ /* 0x020fea0003c00000 */
[----:B------:R-:W-:Y:S05]  /*2fe0*/  BRA `(.L_x_13595) ;  /* 0x0000000000107947 */ /* 0x000fea0003800000 */
.L_x_13594:
[----:B------:R-:W0:Y:S02]  /*2ff0*/  MUFU.RCP R41, R40 ;  /* 0x0000002800297308 */ /* 0x000e240000001000 */
[----:B0-----:R-:W-:-:S04]  /*3000*/  FFMA R0, R40, R41, -1 ;  /* 0xbf80000028007423 */ /* 0x001fc80000000029 */
[----:B------:R-:W-:-:S04]  /*3010*/  FADD.FTZ R0, -R0, -RZ ;  /* 0x800000ff00007221 */ /* 0x000fc80000010100 */
[----:B------:R-:W-:-:S07]  /*3020*/  FFMA R41, R41, R0, R41 ;  /* 0x0000000029297223 */ /* 0x000fce0000000029 */
.L_x_13595:
[----:B------:R-:W-:Y:S05]  /*3030*/  BSYNC B1 ;  /* 0x0000000000017941 */ /* 0x000fea0003800000 */
.L_x_13593:
[----:B------:R-:W-:Y:S01]  /*3040*/  MOV R25, 0x3bbb989d ;  /* 0x3bbb989d00197802 */ /* 0x000fe20000000f00 */
[----:B------:R-:W-:Y:S01]  /*3050*/  FMUL R0, R36, -1.7020000219345092773 ;  /* 0xbfd9db2324007820 */ /* 0x000fe20000400000 */
[----:B------:R-:W-:Y:S01]  /*3060*/  IMAD.MOV.U32 R35, RZ, RZ, 0x437c0000 ;  /* 0x437c0000ff237424 */ /* 0x000fe200078e00ff */
[----:B------:R-:W-:Y:S02]  /*3070*/  BSSY B1, `(.L_x_13596) ;  /* 0x000001a000017945 */ /* 0x000fe40003800000 */
[----:B------:R-:W-:-:S04]  /*3080*/  FFMA.SAT R2, R0, R25, 0.5 ;  /* 0x3f00000000027423 */ /* 0x000fc80000002019 */
[----:B------:R-:W-:Y:S01]  /*3090*/  FFMA.RM R2, R2, R35, 12582913 ;  /* 0x4b40000102027423 */ /* 0x000fe20000004023 */
[----:B------:R-:W-:-:S03]  /*30a0*/  FMUL R35, R36, 1.7020000219345092773 ;  /* 0x3fd9db2324237820 */ /* 0x000fc60000400000 */
        /* <DEDUP_REMOVED lines=16> */
[----:B-----5:R-:W-:Y:S05]  /*31b0*/  CALL.REL.NOINC `($__internal_321_$__cuda_sm20_rcp_rn_f32_slowpath) ;  /* 0x0000002400587944 */ /* 0x020fea0003c00000 */
[----:B------:R-:W-:Y:S05]  /*31c0*/  BRA `(.L_x_13598) ;  /* 0x0000000000107947 */ /* 0x000fea0003800000 */
.L_x_13597:
[----:B------:R-:W0:Y:S02]  /*31d0*/  MUFU.RCP R41, R40 ;  /* 0x0000002800297308 */ /* 0x000e240000001000 */
[----:B0-----:R-:W-:-:S04]  /*31e0*/  FFMA R0, R40, R41, -1 ;  /* 0xbf80000028007423 */ /* 0x001fc80000000029 */
[----:B------:R-:W-:-:S04]  /*31f0*/  FADD.FTZ R0, -R0, -RZ ;  /* 0x800000ff00007221 */ /* 0x000fc80000010100 */
[----:B------:R-:W-:-:S07]  /*3200*/  FFMA R41, R41, R0, R41 ;  /* 0x0000000029297223 */ /* 0x000fce0000000029 */
.L_x_13598:
[----:B------:R-:W-:Y:S05]  /*3210*/  BSYNC B1 ;  /* 0x0000000000017941 */ /* 0x000fea0003800000 */
.L_x_13596:
        /* <DEDUP_REMOVED lines=11> */
[----:B------:R-:W-:Y:S01]  /*32d0*/  FADD R0, -R41, 1 ;  /* 0x3f80000029007421 */ /* 0x000fe20000000100 */
[----:B------:R-:W0:Y:S03]  /*32e0*/  S2R R25, SR_TID.X ;  /* 0x0000000000197919 */ /* 0x000e260000002100 */
[----:B------:R-:W-:Y:S01]  /*32f0*/  FMUL R0, R0, R41 ;  /* 0x0000002900007220 */ /* 0x000fe20000400000 */
[----:B------:R-:W1:Y:S03]  /*3300*/  MUFU.EX2 R27, R27 ;  /* 0x0000001b001b7308 */ /* 0x000e660000000800 */
[----:B------:R-:W-:-:S04]  /*3310*/  FFMA R0, R35, R0, R41 ;  /* 0x0000000023007223 */ /* 0x000fc80000000029 */
[----:B------:R-:W-:Y:S01]  /*3320*/  FMUL R40, R0, R45 ;  /* 0x0000002d00287220 */ /* 0x000fe20000400000 */
[----:B-1----:R-:W-:-:S05]  /*3330*/  FFMA R42, R2, R27, 1 ;  /* 0x3f800000022a7423 */ /* 0x002fca000000001b */
[----:B------:R-:W-:-:S04]  /*3340*/  IADD3 R2, R42, 0x1800000, RZ ;  /* 0x018000002a027810 */ /* 0x000fc80007ffe0ff */
[----:B------:R-:W-:-:S04]  /*3350*/  LOP3.LUT R2, R2, 0x7f800000, RZ, 0xc0, !PT ;  /* 0x7f80000002027812 */ /* 0x000fc800078ec0ff */
[----:B------:R-:W-:-:S13]  /*3360*/  ISETP.GT.U32.AND P0, PT, R2, 0x1ffffff, PT ;  /* 0x01ffffff0200780c */ /* 0x000fda0003f04070 */
[----:B0-----:R-:W-:Y:S05]  /*3370*/  @P0 BRA `(.L_x_13600) ;  /* 0x0000000000100947 */ /* 0x001fea0003800000 */
[----:B------:R-:W-:Y:S01]  /*3380*/  IMAD.MOV.U32 R0, RZ, RZ, R42 ;  /* 0x000000ffff007224 */ /* 0x000fe200078e002a */
[----:B------:R-:W-:-:S07]  /*3390*/  MOV R46, 0x33b0 ;  /* 0x000033b0002e7802 */ /* 0x000fce0000000f00 */
[----:B-----5:R-:W-:Y:S05]  /*33a0*/  CALL.REL.NOINC `($__internal_321_$__cuda_sm20_rcp_rn_f32_slowpath) ;  /* 0x0000002000dc7944 */ /* 0x020fea0003c00000 */
[----:B------:R-:W-:Y:S05]  /*33b0*/  BRA `(.L_x_13601) ;  /* 0x0000000000107947 */ /* 0x000fea0003800000 */
.L_x_13600:
[----:B------:R-:W0:Y:S02]  /*33c0*/  MUFU.RCP R41, R42 ;  /* 0x0000002a00297308 */ /* 0x000e240000001000 */
[----:B0-----:R-:W-:-:S04]  /*33d0*/  FFMA R0, R42, R41, -1 ;  /* 0xbf8000002a007423 */ /* 0x001fc80000000029 */
[----:B------:R-:W-:-:S04]  /*33e0*/  FADD.FTZ R0, -R0, -RZ ;  /* 0x800000ff00007221 */ /* 0x000fc80000010100 */
[----:B------:R-:W-:-:S07]  /*33f0*/  FFMA R41, R41, R0, R41 ;  /* 0x0000000029297223 */ /* 0x000fce0000000029 */
.L_x_13601:
[----:B------:R-:W-:Y:S05]  /*3400*/  BSYNC B1 ;  /* 0x0000000000017941 */ /* 0x000fea0003800000 */
.L_x_13599:
[----:B------:R-:W0:Y:S01]  /*3410*/  S2R R42, SR_TID.X ;  /* 0x00000000002a7919 */ /* 0x000e220000002100 */
[----:B------:R-:W-:Y:S01]  /*3420*/  FADD R0, -R41, 1 ;  /* 0x3f80000029007421 */ /* 0x000fe20000000100 */
[----:B------:R-:W-:Y:S01]  /*3430*/  SHF.R.U32.HI R25, RZ, 0x3, R25 ;  /* 0x00000003ff197819 */ /* 0x000fe20000011619 */
[----:B------:R-:W-:Y:S01]  /*3440*/  IMAD.MOV.U32 R35, RZ, RZ, 0x437c0000 ;  /* 0x437c0000ff237424 */ /* 0x000fe200078e00ff */
[----:B------:R-:W-:Y:S01]  /*3450*/  MOV R2, 0x3bbb989d ;  /* 0x3bbb989d00027802 */ /* 0x000fe20000000f00 */
[----:B------:R-:W-:Y:S01]  /*3460*/  FMUL R0, R0, R41 ;  /* 0x0000002900007220 */ /* 0x000fe20000400000 */
[----:B------:R-:W-:Y:S01]  /*3470*/  LOP3.LUT R25, R25, 0x1c, RZ, 0xc0, !PT ;  /* 0x0000001c19197812 */ /* 0x000fe200078ec0ff */
[----:B------:R-:W-:Y:S01]  /*3480*/  FADD R27, RZ, R12 ;  /* 0x0000000cff1b7221 */ /* 0x000fe20000000000 */
[----:B------:R-:W-:Y:S01]  /*3490*/  FMNMX R19, R19, |R12|, !PT ;  /* 0x4000000c13137209 */ /* 0x000fe20007800000 */
[----:B------:R-:W-:Y:S01]  /*34a0*/  FFMA R0, R38, R0, R41 ;  /* 0x0000000026007223 */ /* 0x000fe20000000029 */
[----:B------:R-:W-:Y:S01]  /*34b0*/  FFMA.SAT R2, -R31, R2, 0.5 ;  /* 0x3f0000001f027423 */ /* 0x000fe20000002102 */
[----:B------:R-:W1:Y:S01]  /*34c0*/  LDC.64 R38, c[0x0][0x258] ;  /* 0x00009600ff267b82 */ /* 0x000e620000000a00 */
[----:B------:R-:W-:Y:S01]  /*34d0*/  LOP3.LUT R25, R25, 0x2, RZ, 0xfc, !PT ;  /* 0x0000000219197812 */ /* 0x000fe200078efcff */
[----:B------:R-:W-:Y:S01]  /*34e0*/  FMUL R0, R0, R37 ;  /* 0x0000002500007220 */ /* 0x000fe20000400000 */
[----:B------:R-:W-:Y:S01]  /*34f0*/  FFMA.RM R35, R2, R35, 12582913 ;  /* 0x4b40000102237423 */ /* 0x000fe20000004023 */
[----:B------:R-:W-:Y:S01]  /*3500*/  FADD R27, R36, R27 ;  /* 0x0000001b241b7221 */ /* 0x000fe20000000000 */
[----:B------:R-:W-:Y:S01]  /*3510*/  ISETP.GE.U32.AND P0, PT, R25, R6, PT ;  /* 0x000000061900720c */ /* 0x000fe20003f06070 */
[-C--:B------:R-:W-:Y:S01]  /*3520*/  FMUL R12, R12, R7.reuse ;  /* 0x000000070c0c7220 */ /* 0x080fe20000400000 */
[----:B------:R-:W-:Y:S01]  /*3530*/  FADD R2, R35, -12583039 ;  /* 0xcb40007f23027421 */ /* 0x000fe20000000000 */
[----:B------:R-:W-:Y:S01]  /*3540*/  FADD R41, R40, R27 ;  /* 0x0000001b28297221 */ /* 0x000fe20000000000 */
[----:B------:R-:W-:Y:S01]  /*3550*/  ISETP.GE.U32.OR P0, PT, R13, R8, P0 ;  /* 0x000000080d00720c */ /* 0x000fe20000706470 */
[----:B------:R-:W-:Y:S01]  /*3560*/  BSSY B1, `(.L_x_13602) ;  /* 0x000003e000017945 */ /* 0x000fe20003800000 */
[C---:B------:R-:W-:Y:S01]  /*3570*/  FFMA R2, -R31.reuse, 1.4426950216293334961, -R2 ;  /* 0x3fb8aa3b1f027823 */ /* 0x040fe20000000902 */
[----:B------:R-:W-:Y:S01]  /*3580*/  FADD R46, R0, R41 ;  /* 0x00000029002e7221 */ /* 0x000fe20000000000 */
[----:B------:R-:W-:Y:S01]  /*3590*/  F2FP.SATFINITE.E4M3.F32.PACK_AB_MERGE_C R41, RZ, R12, RZ ;  /* 0x0000000cff29723e */ /* 0x000fe200048070ff */
[----:B------:R-:W-:Y:S01]  /*35a0*/  FMUL R12, R36, R7 ;  /* 0x00000007240c7220 */ /* 0x000fe20000400000 */
[----:B------:R-:W-:-:S04]  /*35b0*/  FFMA R37, -R31, 1.925963033500011079e-08, R2 ;  /* 0x32a570601f257823 */ /* 0x000fc80000000102 */
[----:B------:R-:W-:Y:S02]  /*35c0*/  F2FP.SATFINITE.E4M3.F32.PACK_AB_MERGE_C R49, RZ, R12, RZ ;  /* 0x0000000cff31723e */ /* 0x000fe400048070ff */
[----:B0-----:R-:W-:Y:S01]  /*35d0*/  IADD3 R25, R5, R42, RZ ;  /* 0x0000002a05197210 */ /* 0x001fe20007ffe0ff */
[----:B------:R-:W0:Y:S01]  /*35e0*/  MUFU.EX2 R37, R37 ;  /* 0x0000002500257308 */ /* 0x000e220000000800 */
[----:B------:R-:W-:Y:S01]  /*35f0*/  @!P0 IADD3 R42, P1, R32, R11, RZ ;  /* 0x0000000b202a8210 */ /* 0x000fe20007f3e0ff */
[----:B-1----:R-:W-:Y:S01]  /*3600*/  @!P0 IMAD.WIDE.U32 R44, R38, 0x3, R32 ;  /* 0x00000003262c8825 */ /* 0x002fe200078e0020 */
[----:B------:R-:W-:-:S03]  /*3610*/  LOP3.LUT R12, R41, 0xff, RZ, 0xc0, !PT ;  /* 0x000000ff290c7812 */ /* 0x000fc600078ec0ff */
[----:B------:R-:W-:Y:S01]  /*3620*/  VIADD R2, R25, 0x2 ;  /* 0x0000000219027836 */ /* 0x000fe20000000000 */
[----:B------:R-:W-:Y:S01]  /*3630*/  @!P0 IADD3 R44, P3, R11, R44, RZ ;  /* 0x0000002c0b2c8210 */ /* 0x000fe20007f7e0ff */
[----:B------:R-:W-:-:S03]  /*3640*/  @!P0 IMAD.X R43, R33, 0x1, R10, P1 ;  /* 0x00000001212b8824 */ /* 0x000fc600008e060a */
[----:B------:R-:W-:Y:S02]  /*3650*/  LOP3.LUT R27, R2, 0x1f, RZ, 0xc0, !PT ;  /* 0x0000001f021b7812 */ /* 0x000fe400078ec0ff */
[----:B------:R-:W-:Y:S01]  /*3660*/  SHF.L.U32 R2, R35, 0x17, RZ ;  /* 0x0000001723027819 */ /* 0x000fe200000006ff */
[----:B------:R-:W-:Y:S01]  /*3670*/  @!P0 IMAD R35, R39, 0x3, RZ ;  /* 0x0000000327238824 */ /* 0x000fe200078e02ff */
[----:B------:R1:W-:Y:S03]  /*3680*/  @!P0 STG.E.U8 desc[UR8][R42.64], R41 ;  /* 0x000000292a008986 */ /* 0x0003e6000c101108 */
[----:B0-----:R-:W-:Y:S01]  /*3690*/  FFMA R2, R2, R37, 1 ;  /* 0x3f80000002027423 */ /* 0x001fe20000000025 */
[----:B------:R-:W-:Y:S01]  /*36a0*/  @!P0 IADD3.X R45, R10, R35, R45, P3, !PT ;  /* 0x000000230a2d8210 */ /* 0x000fe20001ffe42d */
[-C--:B------:R-:W-:Y:S01]  /*36b0*/  FMUL R35, R40, R7.reuse ;  /* 0x0000000728237220 */ /* 0x080fe20000400000 */
[----:B------:R0:W2:Y:S01]  /*36c0*/  SHFL.IDX PT, R27, R46, R27, 0x1f ;  /* 0x00001f1b2e1b7589 */ /* 0x0000a200000e0000 */
[----:B------:R-:W-:-:S03]  /*36d0*/  FMUL R37, R0, R7 ;  /* 0x0000000700257220 */ /* 0x000fc60000400000 */
[----:B-1----:R-:W-:Y:S02]  /*36e0*/  F2FP.SATFINITE.E4M3.F32.PACK_AB_MERGE_C R43, RZ, R35, RZ ;  /* 0x00000023ff2b723e */ /* 0x002fe400048070ff */
[----:B------:R-:W-:Y:S02]  /*36f0*/  LOP3.LUT R35, R49, 0xffff, RZ, 0xc0, !PT ;  /* 0x0000ffff31237812 */ /* 0x000fe400078ec0ff */
[----:B0-----:R-:W-:Y:S02]  /*3700*/  @!P0 IADD3 R46, P1, P2, R11, R38, R32 ;  /* 0x000000260b2e8210 */ /* 0x001fe40007a3e020 */
[----:B------:R-:W-:Y:S02]  /*3710*/  @!P0 LEA R32, P3, R38, R32, 0x1 ;  /* 0x0000002026208211 */ /* 0x000fe400078608ff */
[----:B------:R-:W-:Y:S02]  /*3720*/  @!P0 IADD3.X R47, R10, R39, R33, P1, P2 ;  /* 0x000000270a2f8210 */ /* 0x000fe40000fe4421 */
[----:B------:R-:W-:-:S02]  /*3730*/  @!P0 LEA.HI.X R33, R38, R33, R39, 0x1, P3 ;  /* 0x0000002126218211 */ /* 0x000fc400018f0c27 */
[----:B------:R-:W-:Y:S01]  /*3740*/  @!P0 IADD3 R32, P1, R32, R11, RZ ;  /* 0x0000000b20208210 */ /* 0x000fe20007f3e0ff */
[----:B------:R-:W-:Y:S01]  /*3750*/  @!P0 STG.E.U8 desc[UR8][R46.64], R49 ;  /* 0x000000312e008986 */ /* 0x000fe2000c101108 */
[----:B------:R-:W-:Y:S01]  /*3760*/  PRMT R12, R35, 0x7604, R12 ;  /* 0x00007604230c7816 */ /* 0x000fe2000000000c */
[----:B------:R-:W-:Y:S01]  /*3770*/  VIADD R35, R2, 0x1800000 ;  /* 0x0180000002237836 */ /* 0x000fe20000000000 */
[----:B------:R-:W-:Y:S02]  /*3780*/  @!P0 IADD3.X R33, R33, R10, RZ, P1, !PT ;  /* 0x0000000a21218210 */ /* 0x000fe40000ffe4ff */
[----:B------:R-:W-:Y:S01]  /*3790*/  F2FP.SATFINITE.E4M3.F32.PACK_AB_MERGE_C R41, RZ, R37, RZ ;  /* 0x00000025ff29723e */ /* 0x000fe200048070ff */
[----:B--2---:R-:W-:Y:S01]  /*37a0*/  FADD R18, R18, R27 ;  /* 0x0000001b12127221 */ /* 0x004fe20000000000 */
[----:B------:R-:W-:Y:S01]  /*37b0*/  LOP3.LUT R35, R35, 0x7f800000, RZ, 0xc0, !PT ;  /* 0x7f80000023237812 */ /* 0x000fe200078ec0ff */
[----:B------:R0:W-:Y:S01]  /*37c0*/  @!P0 STG.E.U8 desc[UR8][R32.64], R43 ;  /* 0x0000002b20008986 */ /* 0x0001e2000c101108 */
[----:B------:R-:W-:-:S02]  /*37d0*/  FMNMX R37, |R36|, R19, !PT ;  /* 0x0000001324257209 */ /* 0x000fc40007800200 */
[----:B------:R-:W-:Y:S01]  /*37e0*/  LEA R14, P1, R38, R14, 0x2 ;  /* 0x0000000e260e7211 */ /* 0x000fe200078210ff */
[----:B------:R1:W-:Y:S01]  /*37f0*/  @!P0 STG.E.U8 desc[UR8][R44.64], R41 ;  /* 0x000000292c008986 */ /* 0x0003e2000c101108 */
[----:B------:R-:W-:Y:S02]  /*3800*/  ISETP.GT.U32.AND P0, PT, R35, 0x1ffffff, PT ;  /* 0x01ffffff2300780c */ /* 0x000fe40003f04070 */
[----:B------:R-:W-:Y:S02]  /*3810*/  SHF.L.U32 R19, R43, 0x10, RZ ;  /* 0x000000102b137819 */ /* 0x000fe400000006ff */
[----:B------:R-:W-:Y:S02]  /*3820*/  LOP3.LUT R12, R12, 0xffff, RZ, 0xc0, !PT ;  /* 0x0000ffff0c0c7812 */ /* 0x000fe400078ec0ff */
[----:B------:R-:W-:Y:S02]  /*3830*/  FMNMX R37, |R40|, R37, !PT ;  /* 0x0000002528257209 */ /* 0x000fe40007800200 */
[----:B0-----:R-:W-:-:S02]  /*3840*/  IADD3 R32, P2, R15, R14, RZ ;  /* 0x0000000e0f207210 */ /* 0x001fc40007f5e0ff */
[----:B------:R-:W-:Y:S02]  /*3850*/  LOP3.LUT R19, R12, 0xff0000, R19, 0xf8, !PT ;  /* 0x00ff00000c137812 */ /* 0x000fe400078ef813 */
[----:B------:R-:W-:Y:S02]  /*3860*/  LOP3.LUT R14, R41, 0xffff, RZ, 0xc0, !PT ;  /* 0x0000ffff290e7812 */ /* 0x000fe400078ec0ff */
[----:B------:R-:W-:Y:S02]  /*3870*/  LEA.HI.X R21, R38, R21, R39, 0x2, P1 ;  /* 0x0000001526157211 */ /* 0x000fe400008f1427 */
[----:B------:R-:W-:Y:S01]  /*3880*/  FMNMX R12, |R0|, R37, !PT ;  /* 0x00000025000c7209 */ /* 0x000fe20007800200 */
[----:B------:R-:W-:Y:S01]  /*3890*/  IMAD R14, R14, 0x1000000, R19 ;  /* 0x010000000e0e7824 */ /* 0x000fe200078e0213 */
[----:B------:R-:W-:Y:S01]  /*38a0*/  IADD3.X R33, RZ, R21, RZ, P2, !PT ;  /* 0x00000015ff217210 */ /* 0x000fe200017fe4ff */
[----:B-1----:R-:W-:Y:S06]  /*38b0*/  @P0 BRA `(.L_x_13603) ;  /* 0x0000000000100947 */ /* 0x002fec0003800000 */
[----:B------:R-:W-:Y:S01]  /*38c0*/  IMAD.MOV.U32 R0, RZ, RZ, R2 ;  /* 0x000000ffff007224 */ /* 0x000fe200078e0002 */
[----:B------:R-:W-:-:S07]  /*38d0*/  MOV R46, 0x38f0 ;  /* 0x000038f0002e7802 */ /* 0x000fce0000000f00 */
[----:B-----5:R-:W-:Y:S05]  /*38e0*/  CALL.REL.NOINC `($__internal_321_$__cuda_sm20_rcp_rn_f32_slowpath) ;  /* 0x0000001c008c7944 */ /* 0x020fea0003c00000 */
[----:B------:R-:W-:Y:S05]  /*38f0*/  BRA `(.L_x_13604) ;  /* 0x0000000000107947 */ /* 0x000fea0003800000 */
.L_x_13603:
[----:B------:R-:W0:Y:S02]  /*3900*/  MUFU.RCP R41, R2 ;  /* 0x0000000200297308 */ /* 0x000e240000001000 */
[----:B0-----:R-:W-:-:S04]  /*3910*/  FFMA R0, R2, R41, -1 ;  /* 0xbf80000002007423 */ /* 0x001fc80000000029 */
[----:B------:R-:W-:-:S04]  /*3920*/  FADD.FTZ R0, -R0, -RZ ;  /* 0x800000ff00007221 */ /* 0x000fc80000010100 */
[----:B------:R-:W-:-:S07]  /*3930*/  FFMA R41, R41, R0, R41 ;  /* 0x0000000029297223 */ /* 0x000fce0000000029 */
.L_x_13604:
[----:B------:R-:W-:Y:S05]  /*3940*/  BSYNC B1 ;  /* 0x0000000000017941 */ /* 0x000fea0003800000 */
.L_x_13602:
[----:B------:R-:W-:Y:S01]  /*3950*/  HFMA2.MMA R19, -RZ, RZ, 0.96630859375, -0.0022525787353515625 ;  /* 0x3bbb989dff137435 */ /* 0x000fe200000001ff */
[----:B------:R-:W-:Y:S01]  /*3960*/  IMAD.MOV.U32 R21, RZ, RZ, 0x437c0000 ;  /* 0x437c0000ff157424 */ /* 0x000fe200078e00ff */
[----:B------:R-:W-:Y:S08]  /*3970*/  BSSY B1, `(.L_x_13605) ;  /* 0x0000019000017945 */ /* 0x000ff00003800000 */
        /* <DEDUP_REMOVED lines=18> */
[----:B-----5:R-:W-:Y:S05]  /*3aa0*/  CALL.REL.NOINC `($__internal_321_$__cuda_sm20_rcp_rn_f32_slowpath) ;  /* 0x0000001c001c7944 */ /* 0x020fea0003c00000 */
[----:B------:R-:W-:Y:S05]  /*3ab0*/  BRA `(.L_x_13607) ;  /* 0x0000000000107947 */ /* 0x000fea0003800000 */
.L_x_13606:
[----:B------:R-:W0:Y:S02]  /*3ac0*/  MUFU.RCP R41, R36 ;  /* 0x0000002400297308 */ /* 0x000e240000001000 */
[----:B0-----:R-:W-:-:S04]  /*3ad0*/  FFMA R0, R36, R41, -1 ;  /* 0xbf80000024007423 */ /* 0x001fc80000000029 */
[----:B------:R-:W-:-:S04]  /*3ae0*/  FADD.FTZ R0, -R0, -RZ ;  /* 0x800000ff00007221 */ /* 0x000fc80000010100 */
[----:B------:R-:W-:-:S07]  /*3af0*/  FFMA R41, R41, R0, R41 ;  /* 0x0000000029297223 */ /* 0x000fce0000000029 */
.L_x_13607:
[----:B------:R-:W-:Y:S05]  /*3b00*/  BSYNC B1 ;  /* 0x0000000000017941 */ /* 0x000fea0003800000 */
.L_x_13605:
        /* <DEDUP_REMOVED lines=21> */
[----:B-----5:R-:W-:Y:S05]  /*3c60*/  CALL.REL.NOINC `($__internal_321_$__cuda_sm20_rcp_rn_f32_slowpath) ;  /* 0x0000001800ac7944 */ /* 0x020fea0003c00000 */
[----:B------:R-:W-:Y:S05]  /*3c70*/  BRA `(.L_x_13610) ;  /* 0x0000000000107947 */ /* 0x000fea0003800000 */
.L_x_13609:
[----:B------:R-:W0:Y:S02]  /*3c80*/  MUFU.RCP R41, R36 ;  /* 0x0000002400297308 */ /* 0x000e240000001000 */
[----:B0-----:R-:W-:-:S04]  /*3c90*/  FFMA R0, R36, R41, -1 ;  /* 0xbf80000024007423 */ /* 0x001fc80000000029 */
[----:B------:R-:W-:-:S04]  /*3ca0*/  FADD.FTZ R0, -R0, -RZ ;  /* 0x800000ff00007221 */ /* 0x000fc80000010100 */
[----:B------:R-:W-:-:S07]  /*3cb0*/  FFMA R41, R41, R0, R41 ;  /* 0x0000000029297223 */ /* 0x000fce0000000029 */
.L_x_13610:
[----:B------:R-:W-:Y:S05]  /*3cc0*/  BSYNC B1 ;  /* 0x0000000000017941 */ /* 0x000fea0003800000 */
.L_x_13608:
[----:B------:R-:W-:Y:S01]  /*3cd0*/  HFMA2.MMA R19, -RZ, RZ, 0.96630859375, -0.0022525787353515625 ;  /* 0x3bbb989dff137435 */ /* 0x000fe200000001ff */
[----:B------:R-:W-:Y:S01]  /*3ce0*/  IMAD.MOV.U32 R21, RZ, RZ, 0x437c0000 ;  /* 0x437c0000ff157424 */ /* 0x000fe200078e00ff */
[----:B------:R-:W-:Y:S08]  /*3cf0*/  BSSY B1, `(.L_x_13611) ;  /* 0x000001c000017945 */ /* 0x000ff00003800000 */
[----:B------:R-:W-:-:S04]  /*3d00*/  FFMA.SAT R0, -R22, R19, 0.5 ;  /* 0x3f00000016007423 */ /* 0x000fc80000002113 */
[----:B------:R-:W-:Y:S02]  /*3d10*/  FFMA.RM R0, R0, R21, 12582913 ;  /* 0x4b40000100007423 */ /* 0x000fe40000004015 */
[----:B------:R-:W0:Y:S02]  /*3d20*/  S2R R21, SR_TID.X ;  /* 0x0000000000157919 */ /* 0x000e240000002100 */
[C---:B------:R-:W-:Y:S01]  /*3d30*/  FADD R19, R0.reuse, -12583039 ;  /* 0xcb40007f00137421 */ /* 0x040fe20000000000 */
[----:B------:R-:W-:-:S03]  /*3d40*/  SHF.L.U32 R0, R0, 0x17, RZ ;  /* 0x0000001700007819 */ /* 0x000fc600000006ff */
        /* <DEDUP_REMOVED lines=8> */
[----:B------:R-:W-:-:S03]  /*3dd0*/  FFMA R41, R0, R24, R41 ;  /* 0x0000001800297223 */ /* 0x000fc60000000029 */
[----:B------:R-:W-:Y:S01]  /*3de0*/  ISETP.GT.U32.AND P0, PT, R19, 0x1ffffff, PT ;  /* 0x01ffffff1300780c */ /* 0x000fe20003f04070 */
[----:B-----5:R-:W-:Y:S01]  /*3df0*/  FMUL R16, R41, R16 ;  /* 0x0000001029107220 */ /* 0x020fe20000400000 */
[----:B0-----:R-:W-:-:S04]  /*3e00*/  SHF.R.U32.HI R19, RZ, 0x3, R21 ;  /* 0x00000003ff137819 */ /* 0x001fc80000011615 */
[----:B------:R-:W-:-:S07]  /*3e10*/  LOP3.LUT R19, R19, 0x1c, RZ, 0xc0, !PT ;  /* 0x0000001c13137812 */ /* 0x000fce00078ec0ff */
[----:B------:R-:W-:Y:S05]  /*3e20*/  @P0 BRA `(.L_x_13612) ;  /* 0x0000000000100947 */ /* 0x000fea0003800000 */
[----:B------:R-:W-:Y:S02]  /*3e30*/  MOV R0, R30 ;  /* 0x0000001e00007202 */ /* 0x000fe40000000f00 */
[----:B------:R-:W-:-:S07]  /*3e40*/  MOV R46, 0x3e60 ;  /* 0x00003e60002e7802 */ /* 0x000fce0000000f00 */
[----:B------:R-:W-:Y:S05]  /*3e50*/  CALL.REL.NOINC `($__internal_321_$__cuda_sm20_rcp_rn_f32_slowpath) ;  /* 0x0000001800307944 */ /* 0x000fea0003c00000 */
[----:B------:R-:W-:Y:S05]  /*3e60*/  BRA `(.L_x_13613) ;  /* 0x0000000000107947 */ /* 0x000fea0003800000 */
.L_x_13612:
[----:B------:R-:W0:Y:S02]  /*3e70*/  MUFU.RCP R41, R30 ;  /* 0x0000001e00297308 */ /* 0x000e240000001000 */
[----:B0-----:R-:W-:-:S04]  /*3e80*/  FFMA R0, R30, R41, -1 ;  /* 0xbf8000001e007423 */ /* 0x001fc80000000029 */
[----:B------:R-:W-:-:S04]  /*3e90*/  FADD.FTZ R0, -R0, -RZ ;  /* 0x800000ff00007221 */ /* 0x000fc80000010100 */
[----:B------:R-:W-:-:S07]  /*3ea0*/  FFMA R41, R41, R0, R41 ;  /* 0x0000000029297223 */ /* 0x000fce0000000029 */
.L_x_13613:
[----:B------:R-:W-:Y:S05]  /*3eb0*/  BSYNC B1 ;  /* 0x0000000000017941 */ /* 0x000fea0003800000 */
.L_x_13611:
[----:B------:R-:W0:Y:S01]  /*3ec0*/  S2R R21, SR_TID.X ;  /* 0x0000000000157919 */ /* 0x000e220000002100 */
[-C--:B------:R-:W-:Y:S01]  /*3ed0*/  FMUL R27, R23, R7.reuse ;  /* 0x00000007171b7220 */ /* 0x080fe20000400000 */
[-C--:B------:R-:W-:Y:S01]  /*3ee0*/  FMUL R2, R34, R7.reuse ;  /* 0x0000000722027220 */ /* 0x080fe20000400000 */
[----:B------:R-:W-:Y:S01]  /*3ef0*/  LOP3.LUT R31, R19, 0x3, RZ, 0xfc, !PT ;  /* 0x00000003131f7812 */ /* 0x000fe200078efcff */
[----:B------:R-:W-:Y:S01]  /*3f00*/  FADD R0, -R41, 1 ;  /* 0x3f80000029007421 */ /* 0x000fe20000000100 */
[----:B------:R-:W-:Y:S01]  /*3f10*/  FMUL R30, R16, R7 ;  /* 0x00000007101e7220 */ /* 0x000fe20000400000 */
[----:B------:R-:W-:Y:S01]  /*3f20*/  F2FP.SATFINITE.E4M3.F32.PACK_AB_MERGE_C R27, RZ, R27, RZ ;  /* 0x0000001bff1b723e */ /* 0x000fe200048070ff */
[----:B------:R-:W1:Y:S01]  /*3f30*/  S2UR UR5, SR_CgaCtaId ;  /* 0x00000000000579c3 */ /* 0x000e620000008800 */
[----:B------:R-:W-:Y:S01]  /*3f40*/  F2FP.SATFINITE.E4M3.F32.PACK_AB_MERGE_C R19, RZ, R2, RZ ;  /* 0x00000002ff13723e */ /* 0x000fe200048070ff */
[----:B------:R-:W-:Y:S01]  /*3f50*/  FMUL R0, R0, R41 ;  /* 0x0000002900007220 */ /* 0x000fe20000400000 */
[----:B------:R-:W-:Y:S01]  /*3f60*/  LOP3.LUT R24, R27, 0xff, RZ, 0xc0, !PT ;  /* 0x000000ff1b187812 */ /* 0x000fe200078ec0ff */
[----:B------:R-:W-:Y:S01]  /*3f70*/  VIADD R25, R25, 0x3 ;  /* 0x0000000319197836 */ /* 0x000fe20000000000 */
[----:B------:R-:W-:Y:S01]  /*3f80*/  LOP3.LUT R35, R19, 0xffff, RZ, 0xc0, !PT ;  /* 0x0000ffff13237812 */ /* 0x000fe200078ec0ff */
[----:B------:R-:W-:Y:S01]  /*3f90*/  FFMA R22, R0, R22, R41 ;  /* 0x0000001600167223 */ /* 0x000fe20000000029 */
[----:B------:R-:W-:Y:S01]  /*3fa0*/  F2FP.SATFINITE.E4M3.F32.PACK_AB_MERGE_C R2, RZ, R30, RZ ;  /* 0x0000001eff02723e */ /* 0x000fe200048070ff */
[----:B------:R-:W-:Y:S01]  /*3fb0*/  UMOV UR4, 0x400 ;  /* 0x0000040000047882 */ /* 0x000fe20000000000 */
[----:B------:R-:W-:Y:S01]  /*3fc0*/  ISETP.GE.U32.AND P0, PT, R31, R6, PT ;  /* 0x000000061f00720c */ /* 0x000fe20003f06070 */
[----:B------:R-:W-:Y:S01]  /*3fd0*/  FMUL R22, R22, R17 ;  /* 0x0000001116167220 */ /* 0x000fe20000400000 */
[----:B------:R-:W-:Y:S01]  /*3fe0*/  PRMT R35, R35, 0x7604, R24 ;  /* 0x0000760423237816 */ /* 0x000fe20000000018 */
[----:B------:R-:W-:Y:S01]  /*3ff0*/  FADD R17, RZ, R23 ;  /* 0x00000017ff117221 */ /* 0x000fe20000000000 */
[----:B------:R-:W-:Y:S01]  /*4000*/  LOP3.LUT R0, R2, 0xff, RZ, 0xc0, !PT ;  /* 0x000000ff02007812 */ /* 0x000fe200078ec0ff */
[----:B------:R-:W-:Y:S01]  /*4010*/  UIADD3 UR4, UR4, 0x20, URZ ;  /* 0x0000002004047890 */ /* 0x000fe2000fffe03f */
[----:B------:R-:W-:Y:S01]  /*4020*/  ISETP.GE.U32.OR P0, PT, R15, R8, P0 ;  /* 0x000000080f00720c */ /* 0x000fe20000706470 */
[----:B------:R-:W-:Y:S01]  /*4030*/  FADD R17, R34, R17 ;  /* 0x0000001122117221 */ /* 0x000fe20000000000 */
[----:B------:R-:W-:Y:S01]  /*4040*/  PRMT R47, R35, 0x5410, R0 ;  /* 0x00005410232f7816 */ /* 0x000fe20000000000 */
[----:B------:R-:W-:Y:S01]  /*4050*/  FMUL R35, R22, R7 ;  /* 0x0000000716237220 */ /* 0x000fe20000400000 */
[----:B------:R-:W-:Y:S01]  /*4060*/  LOP3.LUT R41, R25, 0x1f, RZ, 0xc0, !PT ;  /* 0x0000001f19297812 */ /* 0x000fe200078ec0ff */
[----:B------:R-:W-:Y:S01]  /*4070*/  FADD R39, R16, R17 ;  /* 0x0000001110277221 */ /* 0x000fe20000000000 */
[C---:B------:R-:W-:Y:S01]  /*4080*/  IMAD R13, R9.reuse, 0x21, R13 ;  /* 0x00000021090d7824 */ /* 0x040fe200078e020d */
[----:B------:R-:W-:Y:S01]  /*4090*/  FMNMX R23, R12, |R23|, !PT ;  /* 0x400000170c177209 */ /* 0x000fe20007800000 */
[----:B------:R-:W-:Y:S01]  /*40a0*/  IMAD R15, R9, 0x21, R15 ;  /* 0x00000021090f7824 */ /* 0x000fe200078e020f */
[----:B------:R-:W-:Y:S01]  /*40b0*/  F2FP.SATFINITE.E4M3.F32.PACK_AB_MERGE_C R35, RZ, R35, RZ ;  /* 0x00000023ff23723e */ /* 0x000fe200048070ff */
[----:B-1----:R-:W-:Y:S01]  /*40c0*/  ULEA UR4, UR5, UR4, 0x18 ;  /* 0x0000000405047291 */ /* 0x002fe2000f8ec03f */
[----:B0-----:R-:W-:Y:S01]  /*40d0*/  SHF.R.U32.HI R0, RZ, 0x3, R21 ;  /* 0x00000003ff007819 */ /* 0x001fe20000011615 */
[----:B------:R-:W-:Y:S01]  /*40e0*/  FADD R46, R22, R39 ;  /* 0x00000027162e7221 */ /* 0x000fe20000000000 */
[----:B------:R-:W0:Y:S01]  /*40f0*/  @!P0 LDC.64 R24, c[0x0][0x258] ;  /* 0x00009600ff188b82 */ /* 0x000e220000000a00 */
[----:B------:R-:W-:Y:S01]  /*4100*/  FMNMX R23, |R34|, R23, !PT ;  /* 0x0000001722177209 */ /* 0x000fe20007800200 */
[----:B------:R-:W-:Y:S01]  /*4110*/  BSSY B0, `(.L_x_13614) ;  /* 0x000009e000007945 */ /* 0x000fe20003800000 */
[----:B------:R-:W-:-:S02]  /*4120*/  LOP3.LUT R0, R0, 0x1ffffffc, RZ, 0xc0, !PT ;  /* 0x1ffffffc00007812 */ /* 0x000fc400078ec0ff */
[----:B------:R-:W-:Y:S02]  /*4130*/  LEA R13, R13, UR4, 0x2 ;  /* 0x000000040d0d7c11 */ /* 0x000fe4000f8e10ff */
[----:B------:R-:W-:Y:S01]  /*4140*/  IADD3 R17, -R0, R21, RZ ;  /* 0x0000001500117210 */ /* 0x000fe20007ffe1ff */
[----:B------:R-:W1:Y:S01]  /*4150*/  @!P0 LDC.64 R30, c[0x0][0x258] ;  /* 0x00009600ff1e8b82 */ /* 0x000e620000000a00 */
[----:B------:R-:W-:Y:S02]  /*4160*/  LEA R15, R15, UR4, 0x2 ;  /* 0x000000040f0f7c11 */ /* 0x000fe4000f8e10ff */
[C---:B------:R-:W-:Y:S01]  /*4170*/  LOP3.LUT R42, R17.reuse, 0x1f, RZ, 0xc0, !PT ;  /* 0x0000001f112a7812 */ /* 0x040fe200078ec0ff */
[----:B------:R-:W-:Y:S01]  /*4180*/  VIADD R38, R17, 0xffffffff ;  /* 0xffffffff11267836 */ /* 0x000fe20000000000 */
[----:B------:R-:W-:Y:S01]  /*4190*/  FMNMX R23, |R16|, R23, !PT ;  /* 0x0000001710177209 */ /* 0x000fe20007800200 */
[----:B------:R2:W3:Y:S02]  /*41a0*/  SHFL.IDX PT, R17, R46, R41, 0x1f ;  /* 0x00001f292e117589 */ /* 0x0004e400000e0000 */
[----:B------:R-:W2:Y:S01]  /*41b0*/  @!P0 LDC.64 R36, c[0x0][0x258] ;  /* 0x00009600ff248b82 */ /* 0x000ea20000000a00 */
[----:B------:R-:W-:Y:S01]  /*41c0*/  LOP3.LUT R40, R38, 0x1f, RZ, 0xc0, !PT ;  /* 0x0000001f26287812 */ /* 0x000fe200078ec0ff */
[----:B------:R-:W-:Y:S01]  /*41d0*/  IMAD R42, R9, 0x21, R42 ;  /* 0x00000021092a7824 */ /* 0x000fe200078e022a */
[----:B------:R-:W-:-:S02]  /*41e0*/  @!P0 IADD3 R38, P1, R32, R11, RZ ;  /* 0x0000000b20268210 */ /* 0x000fc40007f3e0ff */
[----:B------:R-:W-:Y:S01]  /*41f0*/  FMNMX R22, |R22|, R23, !PT ;  /* 0x0000001716167209 */ /* 0x000fe20007800200 */
[----:B------:R-:W-:Y:S01]  /*4200*/  IMAD R44, R9, 0x21, R40 ;  /* 0x00000021092c7824 */ /* 0x000fe200078e0228 */
[----:B------:R-:W-:Y:S02]  /*4210*/  LOP3.LUT R40, R35, 0xffff, RZ, 0xc0, !PT ;  /* 0x0000ffff23287812 */ /* 0x000fe400078ec0ff */
[----:B------:R-:W-:Y:S02]  /*4220*/  @!P0 IADD3.X R39, R33, R10, RZ, P1, !PT ;  /* 0x0000000a21278210 */ /* 0x000fe40000ffe4ff */
[----:B------:R-:W-:Y:S01]  /*4230*/  LEA R43, R42, UR4, 0x2 ;  /* 0x000000042a2b7c11 */ /* 0x000fe2000f8e10ff */
[----:B------:R-:W-:Y:S01]  /*4240*/  IMAD.SHL.U32 R40, R40, 0x1000000, RZ ;  /* 0x0100000028287824 */ /* 0x000fe200078e00ff */
[----:B------:R-:W-:Y:S01]  /*4250*/  LEA R45, R44, UR4, 0x2 ;  /* 0x000000042c2d7c11 */ /* 0x000fe2000f8e10ff */
[----:B------:R-:W-:Y:S01]  /*4260*/  @!P0 STG.E.U8 desc[UR8][R38.64], R27 ;  /* 0x0000001b26008986 */ /* 0x000fe2000c101108 */
[----:B0-----:R-:W-:-:S02]  /*4270*/  @!P0 IADD3 R24, P1, P2, R11, R24, R32 ;  /* 0x000000180b188210 */ /* 0x001fc40007a3e020 */
[----:B------:R-:W-:Y:S01]  /*4280*/  LOP3.LUT R44, R47, R40, RZ, 0xfc, !PT ;  /* 0x000000282f2c7212 */ /* 0x000fe200078efcff */
[----:B------:R0:W-:Y:S01]  /*4290*/  STS [R43], R26 ;  /* 0x0000001a2b007388 */ /* 0x0001e20000000800 */
[----:B-1----:R-:W-:Y:S02]  /*42a0*/  @!P0 LEA R42, P3, R30, R32, 0x1 ;  /* 0x000000201e2a8211 */ /* 0x002fe400078608ff */
[----:B------:R-:W-:Y:S01]  /*42b0*/  @!P0 IADD3.X R25, R10, R25, R33, P1, P2 ;  /* 0x000000190a198210 */ /* 0x000fe20000fe4421 */
[----:B------:R1:W-:Y:S01]  /*42c0*/  STS [R45], R20 ;  /* 0x000000142d007388 */ /* 0x0003e20000000800 */
[----:B------:R-:W-:Y:S01]  /*42d0*/  @!P0 LEA.HI.X R31, R30, R33, R31, 0x1, P3 ;  /* 0x000000211e1f8211 */ /* 0x000fe200018f0c1f */
[----:B--2---:R-:W-:-:S04]  /*42e0*/  @!P0 IMAD.WIDE.U32 R40, R36, 0x3, R32 ;  /* 0x0000000324288825 */ /* 0x004fc800078e0020 */
[----:B---3--:R-:W-:Y:S01]  /*42f0*/  FADD R18, R18, R17 ;  /* 0x0000001112127221 */ /* 0x008fe20000000000 */
[----:B------:R1:W-:Y:S01]  /*4300*/  @!P0 STG.E.U8 desc[UR8][R24.64], R19 ;  /* 0x0000001318008986 */ /* 0x0003e2000c101108 */
[----:B------:R-:W-:Y:S01]  /*4310*/  @!P0 IMAD R37, R37, 0x3, RZ ;  /* 0x0000000325258824 */ /* 0x000fe200078e02ff */
[----:B0-----:R-:W-:Y:S02]  /*4320*/  @!P0 IADD3 R26, P1, R42, R11, RZ ;  /* 0x0000000b2a1a8210 */ /* 0x001fe40007f3e0ff */
[----:B------:R1:W-:Y:S01]  /*4330*/  STS [R13], R14 ;  /* 0x0000000e0d007388 */ /* 0x0003e20000000800 */
[----:B------:R-:W-:Y:S02]  /*4340*/  @!P0 IADD3 R30, P2, R11, R40, RZ ;  /* 0x000000280b1e8210 */ /* 0x000fe40007f5e0ff */
[----:B------:R-:W-:Y:S01]  /*4350*/  @!P0 IADD3.X R27, R31, R10, RZ, P1, !PT ;  /* 0x0000000a1f1b8210 */ /* 0x000fe20000ffe4ff */
[----:B------:R1:W-:Y:S01]  /*4360*/  STS [R15], R44 ;  /* 0x0000002c0f007388 */ /* 0x0003e20000000800 */
[----:B------:R-:W-:-:S03]  /*4370*/  @!P0 IADD3.X R31, R10, R37, R41, P2, !PT ;  /* 0x000000250a1f8210 */ /* 0x000fc600017fe429 */
[----:B------:R1:W-:Y:S04]  /*4380*/  @!P0 STG.E.U8 desc[UR8][R26.64], R2 ;  /* 0x000000021a008986 */ /* 0x0003e8000c101108 */
[----:B------:R1:W-:Y:S01]  /*4390*/  @!P0 STG.E.U8 desc[UR8][R30.64], R35 ;  /* 0x000000231e008986 */ /* 0x0003e2000c101108 */
[----:B------:R-:W-:Y:S01]  /*43a0*/  BAR.SYNC.DEFER_BLOCKING 0x0 ;  /* 0x0000000000007b1d */ /* 0x000fe20000010000 */
[----:B------:R-:W-:-:S13]  /*43b0*/  ISETP.GE.U32.AND P0, PT, R5, R8, PT ;  /* 0x000000080500720c */ /* 0x000fda0003f06070 */
[----:B-1----:R-:W-:Y:S05]  /*43c0*/  @P0 BRA `(.L_x_13615) ;  /* 0x0000000400c80947 */ /* 0x002fea0003800000 */
[----:B------:R-:W-:Y:S01]  /*43d0*/  ULDC.64 UR10, c[0x0][0x258] ;  /* 0x00009600000a7ab9 */ /* 0x000fe20000000a00 */
[C---:B------:R-:W-:Y:S01]  /*43e0*/  SHF.L.U64.HI R10, R3.reuse, 0x5, R4 ;  /* 0x00000005030a7819 */ /* 0x040fe20000010204 */
[C---:B------:R-:W-:Y:S01]  /*43f0*/  IMAD.SHL.U32 R14, R28.reuse, 0x4, RZ ;  /* 0x000000041c0e7824 */ /* 0x040fe200078e00ff */
[----:B------:R-:W-:Y:S01]  /*4400*/  LEA R2, P0, -R3, UR10, 0x5 ;  /* 0x0000000a03027c11 */ /* 0x000fe2000f8029ff */
[----:B------:R-:W-:Y:S01]  /*4410*/  IMAD R17, R5, UR7, RZ ;  /* 0x0000000705117c24 */ /* 0x000fe2000f8e02ff */
[----:B------:R-:W-:Y:S01]  /*4420*/  SHF.L.U64.HI R15, R28, 0x2, R29 ;  /* 0x000000021c0f7819 */ /* 0x000fe2000001021d */
[----:B------:R-:W-:Y:S01]  /*4430*/  BSSY B1, `(.L_x_13616) ;  /* 0x0000055000017945 */ /* 0x000fe20003800000 */
[----:B------:R-:W-:Y:S01]  /*4440*/  LOP3.LUT R2, RZ, R2, RZ, 0x33, !PT ;  /* 0x00000002ff027212 */ /* 0x000fe200078e33ff */
[----:B------:R-:W-:Y:S01]  /*4450*/  IMAD.MOV.U32 R26, RZ, RZ, R5 ;  /* 0x000000ffff1a7224 */ /* 0x000fe200078e0005 */
[----:B------:R-:W-:Y:S01]  /*4460*/  IADD3.X R10, ~R10, UR11, RZ, P0, !PT ;  /* 0x0000000b0a0a7c10 */ /* 0x000fe200087fe5ff */
[----:B------:R-:W-:Y:S01]  /*4470*/  ULDC.64 UR10, c[0x0][0x260] ;  /* 0x00009800000a7ab9 */ /* 0x000fe20000000a00 */
[----:B------:R-:W-:Y:S01]  /*4480*/  ISETP.GT.U32.AND P0, PT, R2, -0x21, PT ;  /* 0xffffffdf0200780c */ /* 0x000fe20003f04070 */
[----:B------:R-:W-:Y:S01]  /*4490*/  IMAD.WIDE.U32 R14, R3, UR10, R14 ;  /* 0x0000000a030e7c25 */ /* 0x000fe2000f8e000e */
[----:B------:R-:W-:-:S02]  /*44a0*/  LOP3.LUT R10, RZ, R10, RZ, 0x33, !PT ;  /* 0x0000000aff0a7212 */ /* 0x000fc400078e33ff */
[----:B------:R-:W-:Y:S02]  /*44b0*/  SHF.R.U32.HI R16, RZ, 0x5, R21 ;  /* 0x00000005ff107819 */ /* 0x000fe40000011615 */
[----:B------:R-:W-:-:S03]  /*44c0*/  ISETP.GT.U32.AND.EX P0, PT, R10, -0x1, PT, P0 ;  /* 0xffffffff0a00780c */ /* 0x000fc60003f04100 */
[----:B------:R-:W-:Y:S01]  /*44d0*/  IMAD R21, R16, -0x4, R21 ;  /* 0xfffffffc10157824 */ /* 0x000fe200078e0215 */
[----:B------:R-:W-:Y:S02]  /*44e0*/  SEL R2, R2, 0xffffffdf, P0 ;  /* 0xffffffdf02027807 */ /* 0x000fe40000000000 */
[----:B------:R-:W-:Y:S02]  /*44f0*/  MOV R16, RZ ;  /* 0x000000ff00107202 */ /* 0x000fe40000000f00 */
[C---:B------:R-:W-:Y:S02]  /*4500*/  IADD3 R10, -R5.reuse, -0x2, -R2 ;  /* 0xfffffffe050a7810 */ /* 0x040fe40007ffe902 */
[----:B------:R-:W-:Y:S02]  /*4510*/  LOP3.LUT R2, RZ, R2, RZ, 0x33, !PT ;  /* 0x00000002ff027212 */ /* 0x000fe400078e33ff */
[----:B------:R-:W-:Y:S01]  /*4520*/  ISETP.GE.U32.AND P1, PT, R10, 0x3, PT ;  /* 0x000000030a00780c */ /* 0x000fe20003f26070 */
[----:B------:R-:W-:Y:S01]  /*4530*/  IMAD R10, R4, UR10, RZ ;  /* 0x0000000a040a7c24 */ /* 0x000fe2000f8e02ff */
[----:B------:R-:W-:-:S03]  /*4540*/  IADD3 R19, -R5, R2, RZ ;  /* 0x0000000205137210 */ /* 0x000fc60007ffe1ff */
[----:B------:R-:W-:Y:S01]  /*4550*/  IMAD R13, R3, UR11, R10 ;  /* 0x0000000b030d7c24 */ /* 0x000fe2000f8e020a */
[----:B------:R-:W-:Y:S01]  /*4560*/  ULDC.64 UR10, c[0x0][0x228] ;  /* 0x00008a00000a7ab9 */ /* 0x000fe20000000a00 */
[----:B------:R-:W-:Y:S01]  /*4570*/  IMAD.WIDE.U32 R10, R5, UR6, RZ ;  /* 0x00000006050a7c25 */ /* 0x000fe2000f8e00ff */
[----:B------:R-:W-:Y:S02]  /*4580*/  LEA R12, P2, R14, UR10, 0x5 ;  /* 0x0000000a0e0c7c11 */ /* 0x000fe4000f8428ff */
[----:B------:R-:W-:Y:S01]  /*4590*/  LOP3.LUT R2, R19, 0x3, RZ, 0xc0, !PT ;  /* 0x0000000313027812 */ /* 0x000fe200078ec0ff */
[----:B------:R-:W-:Y:S01]  /*45a0*/  IMAD.IADD R13, R15, 0x1, R13 ;  /* 0x000000010f0d7824 */ /* 0x000fe200078e020d */
[----:B------:R-:W-:Y:S01]  /*45b0*/  IADD3 R32, R11, R17, RZ ;  /* 0x000000110b207210 */ /* 0x000fe20007ffe0ff */
[----:B------:R-:W-:Y:S01]  /*45c0*/  IMAD.MOV.U32 R30, RZ, RZ, R10 ;  /* 0x000000ffff1e7224 */ /* 0x000fe200078e000a */
[----:B------:R-:W-:Y:S02]  /*45d0*/  ISETP.NE.AND P0, PT, R2, RZ, PT ;  /* 0x000000ff0200720c */ /* 0x000fe40003f05270 */
[----:B------:R-:W-:-:S02]  /*45e0*/  LEA.HI.X R13, R14, UR11, R13, 0x5, P2 ;  /* 0x0000000b0e0d7c11 */ /* 0x000fc400090f2c0d */
[----:B------:R-:W-:Y:S01]  /*45f0*/  MOV R17, R21 ;  /* 0x0000001500117202 */ /* 0x000fe20000000f00 */
[----:B------:R-:W-:Y:S08]  /*4600*/  @!P1 BRA `(.L_x_13617) ;  /* 0x0000000000dc9947 */ /* 0x000ff00003800000 */
[----:B------:R-:W-:Y:S01]  /*4610*/  IMAD.IADD R19, R19, 0x1, -R2 ;  /* 0x0000000113137824 */ /* 0x000fe200078e0a02 */
[----:B------:R-:W-:Y:S01]  /*4620*/  MOV R17, R21 ;  /* 0x0000001500117202 */ /* 0x000fe20000000f00 */
[----:B------:R-:W-:Y:S01]  /*4630*/  IMAD.MOV.U32 R16, RZ, RZ, RZ ;  /* 0x000000ffff107224 */ /* 0x000fe200078e00ff */
[----:B------:R-:W-:-:S07]  /*4640*/  MOV R26, R5 ;  /* 0x00000005001a7202 */ /* 0x000fce0000000f00 */
.L_x_13618:
        /* <DEDUP_REMOVED lines=10> */
[----:B------:R-:W-:Y:S02]  /*46f0*/  ISETP.GE.U32.AND P2, PT, R17, R6, PT ;  /* 0x000000061100720c */ /* 0x000fe40003f46070 */
        /* <DEDUP_REMOVED lines=18> */
[----:B------:R-:W-:Y:S02]  /*4820*/  @!P3 LEA.HI.X R15, R15, R13, R20, 0x2, P5 ;  /* 0x0000000d0f0fb211 */ /* 0x000fe400028f1414 */
[----:B------:R-:W-:Y:S02]  /*4830*/  IADD3.X R32, R32, UR7, RZ, P6, !PT ;  /* 0x0000000720207c10 */ /* 0x000fe4000b7fe4ff */
[----:B------:R-:W-:Y:S02]  /*4840*/  @!P2 IADD3 R17, P5, R17, R30, RZ ;  /* 0x0000001e1111a210 */ /* 0x000fe40007fbe0ff */
[----:B------:R-:W-:Y:S02]  /*4850*/  IADD3 R30, P6, R30, UR6, RZ ;  /* 0x000000061e1e7c10 */ /* 0x000fe4000ffde0ff */
[----:B------:R-:W-:-:S02]  /*4860*/  @!P2 IADD3.X R24, RZ, R32, RZ, P5, !PT ;  /* 0x00000020ff18a210 */ /* 0x000fc40002ffe4ff */
[C---:B------:R-:W-:Y:S02]  /*4870*/  @!P2 LEA R20, P5, R17.reuse, R12, 0x2 ;  /* 0x0000000c1114a211 */ /* 0x040fe400078a10ff */
[----:B------:R-:W-:Y:S02]  /*4880*/  IADD3.X R32, R32, UR7, RZ, P6, !PT ;  /* 0x0000000720207c10 */ /* 0x000fe4000b7fe4ff */
[-C--:B------:R-:W-:Y:S02]  /*4890*/  @!P2 LEA.HI.X R21, R17, R13.reuse, R24, 0x2, P5 ;  /* 0x0000000d1115a211 */ /* 0x080fe400028f1418 */
        /* <DEDUP_REMOVED lines=14> */
.L_x_13617:
[----:B------:R-:W-:Y:S05]  /*4980*/  BSYNC B1 ;  /* 0x0000000000017941 */ /* 0x000fea0003800000 */
.L_x_13616:
[----:B------:R-:W-:Y:S05]  /*4990*/  @!P0 BRA `(.L_x_13615) ;  /* 0x0000000000548947 */ /* 0x000fea0003800000 */
.L_x_13621:
        /* <DEDUP_REMOVED lines=9> */
[----:B------:R-:W-:Y:S02]  /*4a30*/  LEA R14, R10, UR4, 0x2 ;  /* 0x000000040a0e7c11 */ /* 0x000fe4000f8e10ff */
[----:B------:R-:W-:Y:S02]  /*4a40*/  IADD3.X R20, RZ, R32, RZ, P0, !PT ;  /* 0x00000020ff147210 */ /* 0x000fe400007fe4ff */
[C---:B------:R-:W-:Y:S01]  /*4a50*/  LEA R10, P0, R11.reuse, R12, 0x2 ;  /* 0x0000000c0b0a7211 */ /* 0x040fe200078010ff */
[----:B------:R-:W0:Y:S03]  /*4a60*/  LDS R15, [R14] ;  /* 0x000000000e0f7984 */ /* 0x000e260000000800 */
[----:B------:R-:W-:-:S05]  /*4a70*/  LEA.HI.X R11, R11, R13, R20, 0x2, P0 ;  /* 0x0000000d0b0b7211 */ /* 0x000fca00000f1414 */
[----:B0-----:R1:W-:Y:S04]  /*4a80*/  STG.E desc[UR8][R10.64], R15 ;  /* 0x0000000f0a007986 */ /* 0x0013e8000c101908 */
.L_x_13620:
[----:B------:R-:W-:Y:S05]  /*4a90*/  BSYNC B1 ;  /* 0x0000000000017941 */ /* 0x000fea0003800000 */
.L_x_13619:
[----:B------:R-:W-:Y:S01]  /*4aa0*/  IADD3 R30, P0, R30, UR6, RZ ;  /* 0x000000061e1e7c10 */ /* 0x000fe2000ff1e0ff */
[----:B------:R-:W-:Y:S01]  /*4ab0*/  VIADD R17, R17, 0x1f ;  /* 0x0000001f11117836 */ /* 0x000fe20000000000 */
[----:B------:R-:W-:Y:S02]  /*4ac0*/  IADD3 R26, R5, R16, RZ ;  /* 0x00000010051a7210 */ /* 0x000fe40007ffe0ff */
[----:B------:R-:W-:Y:S01]  /*4ad0*/  IADD3.X R32, R32, UR7, RZ, P0, !PT ;  /* 0x0000000720207c10 */ /* 0x000fe200087fe4ff */
[----:B------:R-:W-:Y:S08]  /*4ae0*/  @P1 BRA `(.L_x_13621) ;  /* 0xfffffffc00ac1947 */ /* 0x000ff0000383ffff */
.L_x_13615:
[----:B------:R-:W-:Y:S05]  /*4af0*/  BSYNC B0 ;  /* 0x0000000000007941 */ /* 0x000fea0003800000 */
.L_x_13614:
[----:B------:R-:W0:Y:S01]  /*4b00*/  S2R R2, SR_TID.X ;  /* 0x0000000000027919 */ /* 0x000e220000002100 */
[----:B------:R-:W-:Y:S01]  /*4b10*/  BSSY B0, `(.L_x_13622) ;  /* 0x0000024000007945 */ /* 0x000fe20003800000 */
[----:B------:R-:W-:Y:S01]  /*4b20*/  BAR.SYNC.DEFER_BLOCKING 0x0 ;  /* 0x0000000000007b1d */ /* 0x000fe20000010000 */
[----:B01----:R-:W-:Y:S02]  /*4b30*/  SHF.R.U32.HI R10, RZ, 0x5, R2 ;  /* 0x00000005ff0a7819 */ /* 0x003fe40000011602 */
[----:B------:R-:W-:Y:S02]  /*4b40*/  LEA R5, R2, UR4, 0x2 ;  /* 0x0000000402057c11 */ /* 0x000fe4000f8e10ff */
[----:B------:R-:W-:-:S03]  /*4b50*/  LOP3.LUT P0, RZ, R10, 0x7, RZ, 0xc0, !PT ;  /* 0x000000070aff7812 */ /* 0x000fc6000780c0ff */
[----:B------:R0:W-:Y:S01]  /*4b60*/  STS [R5], R18 ;  /* 0x0000001205007388 */ /* 0x0001e20000000800 */
[----:B------:R-:W-:Y:S09]  /*4b70*/  BAR.SYNC.DEFER_BLOCKING 0x0 ;  /* 0x0000000000007b1d */ /* 0x000ff20000010000 */
[----:B0-----:R-:W-:Y:S05]  /*4b80*/  @P0 BRA `(.L_x_13623) ;  /* 0x0000000000700947 */ /* 0x001fea0003800000 */
[----:B------:R-:W0:Y:S04]  /*4b90*/  LDS R9, [R5+0x80] ;  /* 0x0000800005097984 */ /* 0x000e280000000800 */
[----:B------:R-:W1:Y:S04]  /*4ba0*/  LDS R6, [R5+0x100] ;  /* 0x0001000005067984 */ /* 0x000e680000000800 */
[----:B------:R-:W2:Y:S04]  /*4bb0*/  LDS R11, [R5+0x180] ;  /* 0x00018000050b7984 */ /* 0x000ea80000000800 */
[----:B------:R-:W3:Y:S04]  /*4bc0*/  LDS R13, [R5+0x200] ;  /* 0x00020000050d7984 */ /* 0x000ee80000000800 */
[----:B------:R-:W4:Y:S04]  /*4bd0*/  LDS R15, [R5+0x280] ;  /* 0x00028000050f7984 */ /* 0x000f280000000800 */
[----:B------:R-:W5:Y:S04]  /*4be0*/  LDS R17, [R5+0x300] ;  /* 0x0003000005117984 */ /* 0x000f680000000800 */
[----:B------:R-:W5:Y:S01]  /*4bf0*/  LDS R19, [R5+0x380] ;  /* 0x0003800005137984 */ /* 0x000f620000000800 */
[----:B0-----:R-:W-:-:S04]  /*4c00*/  FADD R9, R18, R9 ;  /* 0x0000000912097221 */ /* 0x001fc80000000000 */
[----:B-1----:R-:W-:Y:S01]  /*4c10*/  FADD R6, R9, R6 ;  /* 0x0000000609067221 */ /* 0x002fe20000000000 */
[----:B------:R-:W-:-:S03]  /*4c20*/  LOP3.LUT R9, R2, 0x1f, RZ, 0xc0, !PT ;  /* 0x0000001f02097812 */ /* 0x000fc600078ec0ff */
[----:B--2---:R-:W-:Y:S01]  /*4c30*/  FADD R6, R6, R11 ;  /* 0x0000000b06067221 */ /* 0x004fe20000000000 */
[----:B------:R-:W-:-:S03]  /*4c40*/  ISETP.GE.U32.AND P0, PT, R9, R8, PT ;  /* 0x000000080900720c */ /* 0x000fc60003f06070 */
[----:B---3--:R-:W-:-:S04]  /*4c50*/  FADD R6, R6, R13 ;  /* 0x0000000d06067221 */ /* 0x008fc80000000000 */
[----:B----4-:R-:W-:-:S04]  /*4c60*/  FADD R6, R6, R15 ;  /* 0x0000000f06067221 */ /* 0x010fc80000000000 */
[----:B-----5:R-:W-:-:S04]  /*4c70*/  FADD R6, R6, R17 ;  /* 0x0000001106067221 */ /* 0x020fc80000000000 */
[----:B------:R-:W-:Y:S01]  /*4c80*/  FADD R19, R6, R19 ;  /* 0x0000001306137221 */ /* 0x000fe20000000000 */
[----:B------:R-:W-:Y:S06]  /*4c90*/  @P0 BRA `(.L_x_13623) ;  /* 0x00000000002c0947 */ /* 0x000fec0003800000 */
[----:B------:R-:W-:Y:S01]  /*4ca0*/  LEA R8, P0, R3, R9, 0x5 ;  /* 0x0000000903087211 */ /* 0x000fe200078028ff */
[----:B------:R-:W-:-:S03]  /*4cb0*/  ULDC.64 UR4, c[0x0][0x258] ;  /* 0x0000960000047ab9 */ /* 0x000fc60000000a00 */
[----:B------:R-:W-:Y:S01]  /*4cc0*/  LEA.HI.X R9, R3, RZ, R4, 0x5, P0 ;  /* 0x000000ff03097211 */ /* 0x000fe200000f2c04 */
[----:B------:R-:W-:-:S04]  /*4cd0*/  IMAD R3, R29, UR4, RZ ;  /* 0x000000041d037c24 */ /* 0x000fc8000f8e02ff */
[C---:B------:R-:W-:Y:S02]  /*4ce0*/  IMAD R3, R28.reuse, UR5, R3 ;  /* 0x000000051c037c24 */ /* 0x040fe4000f8e0203 */
[----:B------:R-:W-:Y:S01]  /*4cf0*/  IMAD.WIDE.U32 R28, R28, UR4, R8 ;  /* 0x000000041c1c7c25 */ /* 0x000fe2000f8e0008 */
[----:B------:R-:W-:-:S03]  /*4d00*/  ULDC.64 UR4, c[0x0][0x248] ;  /* 0x0000920000047ab9 */ /* 0x000fc60000000a00 */
[----:B------:R-:W-:Y:S01]  /*4d10*/  IMAD.IADD R3, R3, 0x1, R29 ;  /* 0x0000000103037824 */ /* 0x000fe200078e021d */
[----:B------:R-:W-:-:S04]  /*4d20*/  LEA R4, P0, R28, UR4, 0x2 ;  /* 0x000000041c047c11 */ /* 0x000fc8000f8010ff */
[----:B------:R-:W-:-:S05]  /*4d30*/  LEA.HI.X R5, R28, UR5, R3, 0x2, P0 ;  /* 0x000000051c057c11 */ /* 0x000fca00080f1403 */
[----:B------:R0:W-:Y:S04]  /*4d40*/  STG.E desc[UR8][R4.64], R19 ;  /* 0x0000001304007986 */ /* 0x0001e8000c101908 */
.L_x_13623:
[----:B------:R-:W-:Y:S05]  /*4d50*/  BSYNC B0 ;  /* 0x0000000000007941 */ /* 0x000fea0003800000 */
.L_x_13622:
[----:B------:R-:W-:Y:S02]  /*4d60*/  ULDC.64 UR4, c[0x0][0x238] ;  /* 0x00008e0000047ab9 */ /* 0x000fe40000000a00 */
[----:B------:R-:W-:-:S04]  /*4d70*/  ISETP.NE.U32.AND P0, PT, RZ, UR4, PT ;  /* 0x00000004ff007c0c */ /* 0x000fc8000bf05070 */
[----:B------:R-:W-:-:S13]  /*4d80*/  ISETP.NE.AND.EX P0, PT, RZ, UR5, PT, P0 ;  /* 0x00000005ff007c0c */ /* 0x000fda000bf05300 */
[----:B------:R-:W-:Y:S05]  /*4d90*/  @!P0 BRA `(.L_x_13624) ;  /* 0x0000000000ac8947 */ /* 0x000fea0003800000 */
[----:B------:R-:W1:Y:S01]  /*4da0*/  SHFL.DOWN PT, R3, R22, 0x10, 0x1f ;  /* 0x0a001f0016037f89 */ /* 0x000e6200000e0000 */
[----:B------:R-:W-:Y:S01]  /*4db0*/  LOP3.LUT P0, RZ, R2, 0x1f, RZ, 0xc0, !PT ;  /* 0x0000001f02ff7812 */ /* 0x000fe2000780c0ff */
[----:B------:R-:W-:-:S12]  /*4dc0*/  BSSY B0, `(.L_x_13625) ;  /* 0x0000022000007945 */ /* 0x000fd80003800000 */
[----:B------:R-:W2:Y:S01]  /*4dd0*/  @!P0 S2R R8, SR_CgaCtaId ;  /* 0x0000000000088919 */ /* 0x000ea20000008800 */
[----:B------:R-:W-:Y:S02]  /*4de0*/  @!P0 MOV R11, 0x400 ;  /* 0x00000400000b8802 */ /* 0x000fe40000000f00 */
[----:B-1----:R-:W-:-:S05]  /*4df0*/  FMNMX R3, R22, R3, !PT ;  /* 0x0000000316037209 */ /* 0x002fca0007800000 */
[----:B0-----:R-:W0:Y:S01]  /*4e00*/  SHFL.DOWN PT, R4, R3, 0x8, 0x1f ;  /* 0x09001f0003047f89 */ /* 0x001e2200000e0000 */
[----:B--2---:R-:W-:-:S04]  /*4e10*/  @!P0 LEA R11, R8, R11, 0x18 ;  /* 0x0000000b080b8211 */ /* 0x004fc800078ec0ff */
[----:B------:R-:W-:Y:S02]  /*4e20*/  @!P0 IADD3 R11, R0, R11, RZ ;  /* 0x0000000b000b8210 */ /* 0x000fe40007ffe0ff */
[----:B0-----:R-:W-:Y:S01]  /*4e30*/  FMNMX R4, R3, R4, !PT ;  /* 0x0000000403047209 */ /* 0x001fe20007800000 */
[----:B------:R-:W-:-:S04]  /*4e40*/  IMAD.MOV.U32 R3, RZ, RZ, RZ ;  /* 0x000000ffff037224 */ /* 0x000fc800078e00ff */
        /* <DEDUP_REMOVED lines=19> */
[----:B01----:R-:W0:Y:S02]  /*4f80*/  SHFL.DOWN PT, R3, R0, 0x4, 0x1f ;  /* 0x08801f0000037f89 */ /* 0x003e2400000e0000 */
[----:B0-----:R-:W-:-:S05]  /*4f90*/  FMNMX R3, R3, R0, !PT ;  /* 0x0000000003037209 */ /* 0x001fca0007800000 */
[----:B------:R-:W0:Y:S02]  /*4fa0*/  SHFL.DOWN PT, R4, R3, 0x2, 0x1f ;  /* 0x08401f0003047f89 */ /* 0x000e2400000e0000 */
[----:B0-----:R-:W-:-:S05]  /*4fb0*/  FMNMX R4, R3, R4, !PT ;  /* 0x0000000403047209 */ /* 0x001fca0007800000 */
[----:B------:R0:W1:Y:S02]  /*4fc0*/  SHFL.DOWN PT, R5, R4, 0x1, 0x1f ;  /* 0x08201f0004057f89 */ /* 0x00006400000e0000 */
.L_x_13634:
[----:B-1----:R-:W-:-:S07]  /*4fd0*/  FMNMX R3, R4, R5, !PT ;  /* 0x0000000504037209 */ /* 0x002fce0007800000 */
.L_x_13626:
[----:B------:R-:W-:Y:S05]  /*4fe0*/  BSYNC B0 ;  /* 0x0000000000007941 */ /* 0x000fea0003800000 */
.L_x_13625:
[----:B------:R-:W-:Y:S01]  /*4ff0*/  ISETP.NE.AND P0, PT, R2, RZ, PT ;  /* 0x000000ff0200720c */ /* 0x000fe20003f05270 */
[----:B------:R-:W-:-:S12]  /*5000*/  BSSY B0, `(.L_x_13624) ;  /* 0x0000004000007945 */ /* 0x000fd80003800000 */
[----:B------:R-:W-:Y:S05]  /*5010*/  @P0 BRA `(.L_x_13628) ;  /* 0x0000000000080947 */ /* 0x000fea0003800000 */
[----:B0-----:R-:W0:Y:S02]  /*5020*/  LDC.64 R4, c[0x0][0x238] ;  /* 0x00008e00ff047b82 */ /* 0x001e240000000a00 */
[----:B0-----:R1:W-:Y:S02]  /*5030*/  REDG.E.MAX.S32.STRONG.GPU desc[UR8][R4.64], R3 ;  /* 0x000000030400798e */ /* 0x0013e4000d10e388 */
.L_x_13628:
[----:B------:R-:W-:Y:S05]  /*5040*/  BSYNC B0 ;  /* 0x0000000000007941 */ /* 0x000fea0003800000 */
.L_x_13624:
        /* <DEDUP_REMOVED lines=12> */
[----:B01----:R-:W-:Y:S05]  /*5110*/  CALL.REL.NOINC `($__internal_321_$__cuda_sm20_rcp_rn_f32_slowpath) ;  /* 0x0000000400807944 */ /* 0x003fea0003c00000 */
[----:B------:R-:W-:Y:S05]  /*5120*/  BRA `(.L_x_13630) ;  /* 0x0000000000107947 */ /* 0x000fea0003800000 */
.L_x_13629:
[----:B------:R-:W2:Y:S02]  /*5130*/  MUFU.RCP R0, R7 ;  /* 0x0000000700007308 */ /* 0x000ea40000001000 */
[----:B--2---:R-:W-:-:S04]  /*5140*/  FFMA R2, R0, R7, -1 ;  /* 0xbf80000000027423 */ /* 0x004fc80000000007 */
[----:B------:R-:W-:-:S04]  /*5150*/  FADD.FTZ R41, -R2, -RZ ;  /* 0x800000ff02297221 */ /* 0x000fc80000010100 */
[----:B------:R-:W-:-:S07]  /*5160*/  FFMA R41, R0, R41, R0 ;  /* 0x0000002900297223 */ /* 0x000fce0000000000 */
.L_x_13630:
[----:B-1----:R-:W1:Y:S02]  /*5170*/  LDC.64 R2, c[0x0][0x240] ;  /* 0x00009000ff027b82 */ /* 0x002e640000000a00 */
[----:B-1----:R-:W-:Y:S01]  /*5180*/  STG.E desc[UR8][R2.64], R41 ;  /* 0x0000002902007986 */ /* 0x002fe2000c101908 */
[----:B------:R-:W-:Y:S05]  /*5190*/  EXIT ;  /* 0x000000000000794d */ /* 0x000fea0003800000 */
.L_x_13627:
[----:B------:R-:W-:Y:S01]  /*51a0*/  MOV R9, 0x4 ;  /* 0x0000000400097802 */ /* 0x000fe20000000f00 */
[----:B------:R-:W-:Y:S01]  /*51b0*/  IMAD.MOV.U32 R11, RZ, RZ, 0x1f ;  /* 0x0000001fff0b7424 */ /* 0x000fe200078e00ff */
[----:B------:R-:W-:-:S07]  /*51c0*/  MOV R6, 0xffffffff ;  /* 0xffffffff00067802 */ /* 0x000fce0000000f00 */
[----:B01----:R-:W-:Y:S05]  /*51d0*/  WARPSYNC.COLLECTIVE R6, `(.L_x_13631) ;  /* 0x0000000006087348 */ /* 0x003fea0003c00000 */
[----:B-1----:R1:W2:Y:S02]  /*51e0*/  SHFL.DOWN P0, R5, R0, R9, R11 ;  /* 0x0800000900057389 */ /* 0x0022a4000000000b */
[----:B012---:R-:W-:Y:S01]  /*51f0*/  ENDCOLLECTIVE ;  /* 0x000000000000791b */ /* 0x007fe20003800000 */
.L_x_13631:
[----:B------:R-:W-:Y:S02]  /*5200*/  IMAD.MOV.U32 R9, RZ, RZ, 0x2 ;  /* 0x00000002ff097424 */ /* 0x000fe400078e00ff */
[----:B------:R-:W-:-:S05]  /*5210*/  IMAD.MOV.U32 R3, RZ, RZ, R5 ;  /* 0x000000ffff037224 */ /* 0x000fca00078e0005 */
[----:B------:R-:W-:-:S04]  /*5220*/  FMNMX R3, R3, R0, !PT ;  /* 0x0000000003037209 */ /* 0x000fc80007800000 */
[----:B------:R-:W-:-:S07]  /*5230*/  MOV R0, R3 ;  /* 0x0000000300007202 */ /* 0x000fce0000000f00 */
[----:B------:R-:W-:Y:S05]  /*5240*/  WARPSYNC.COLLECTIVE R6, `(.L_x_13632) ;  /* 0x0000000006087348 */ /* 0x000fea0003c00000 */
[----:B------:R0:W1:Y:S02]  /*5250*/  SHFL.DOWN P0, R5, R0, R9, R11 ;  /* 0x0800000900057389 */ /* 0x000064000000000b */
[----:B01----:R-:W-:Y:S01]  /*5260*/  ENDCOLLECTIVE ;  /* 0x000000000000791b */ /* 0x003fe20003800000 */
.L_x_13632:
[----:B------:R-:W-:Y:S02]  /*5270*/  MOV R9, 0x1 ;  /* 0x0000000100097802 */ /* 0x000fe40000000f00 */
[----:B------:R-:W-:-:S04]  /*5280*/  MOV R4, R5 ;  /* 0x0000000500047202 */ /* 0x000fc80000000f00 */
[----:B------:R-:W-:-:S05]  /*5290*/  FMNMX R4, R3, R4, !PT ;  /* 0x0000000403047209 */ /* 0x000fca0007800000 */
[----:B------:R-:W-:-:S07]  /*52a0*/  IMAD.MOV.U32 R0, RZ, RZ, R4 ;  /* 0x000000ffff007224 */ /* 0x000fce00078e0004 */
[----:B------:R-:W-:Y:S05]  /*52b0*/  WARPSYNC.COLLECTIVE R6, `(.L_x_13633) ;  /* 0x0000000006087348 */ /* 0x000fea0003c00000 */
[----:B------:R0:W1:Y:S02]  /*52c0*/  SHFL.DOWN P0, R5, R0, R9, R11 ;  /* 0x0800000900057389 */ /* 0x000064000000000b */
[----:B01----:R-:W-:Y:S01]  /*52d0*/  ENDCOLLECTIVE ;  /* 0x000000000000791b */ /* 0x003fe20003800000 */
.L_x_13633:
[----:B------:R-:W-:Y:S05]  /*52e0*/  BRA `(.L_x_13634) ;  /* 0xfffffffc00387947 */ /* 0x000fea000383ffff */
        .weak           $__internal_320_$__cuda_sm20_div_u64
        .type           $__internal_320_$__cuda_sm20_div_u64,@function
        .size           $__internal_320_$__cuda_sm20_div_u64,($__internal_321_$__cuda_sm20_rcp_rn_f32_slowpath - $__internal_320_$__cuda_sm20_div_u64)
$__internal_320_$__cuda_sm20_div_u64:
        /* <DEDUP_REMOVED lines=66> */
[----:B------:R-:W-:Y:S06]  /*5710*/  RET.REL.NODEC R6 `(_ZN18transformer_engine6detail38cast_transpose_fused_kernel_notalignedILb1ELb1ELb0EfNS_16CTDBiasDActParamIff13__nv_fp8_e4m3fEELi1ELi4ENS_5EmptyEXadL_ZNS_6dqgeluIffEET_T0_RKS5_EEEEvT3_mmm) ;  /* 0xffffffa806387950 */ /* 0x000fec0003c3ffff */
        .weak           $__internal_321_$__cuda_sm20_rcp_rn_f32_slowpath
        .type           $__internal_321_$__cuda_sm20_rcp_rn_f32_slowpath,@function
        .size           $__internal_321_$__cuda_sm20_rcp_rn_f32_slowpath,(.L_x_34806 - $__internal_321_$__cuda_sm20_rcp_rn_f32_slowpath)
$__internal_321_$__cuda_sm20_rcp_rn_f32_slowpath:
        /* <DEDUP_REMOVED lines=15> */
.L_x_13636:
        /* <DEDUP_REMOVED lines=33> */
.L_x_13638:
[----:B------:R0:W1:Y:S02]  /*5a20*/  MUFU.RCP R41, R0 ;  /* 0x0000000000297308 */ /* 0x0000640000001000 */
.L_x_13637:
[----:B------:R-:W-:Y:S05]  /*5a30*/  BSYNC B0 ;  /* 0x0000000000007941 */ /* 0x000fea0003800000 */
.L_x_13635:
[----:B------:R-:W-:-:S06]  /*5a40*/  HFMA2.MMA R47, -RZ, RZ, 0, 0 ;  /* 0x00000000ff2f7435 */ /* 0x000fcc00000001ff */
[----:B01----:R-:W-:Y:S05]  /*5a50*/  RET.REL.NODEC R46 `(_ZN18transformer_engine6detail38cast_transpose_fused_kernel_notalignedILb1ELb1ELb0EfNS_16CTDBiasDActParamIff13__nv_fp8_e4m3fEELi1ELi4ENS_5EmptyEXadL_ZNS_6dqgeluIffEET_T0_RKS5_EEEEvT3_mmm) ;  /* 0xffffffa42e687950 */ /* 0x003fea0003c3ffff */
.L_x_13639:
        /* <DEDUP_REMOVED lines=10> */
.L_x_34806:


//--------------------- .text._ZN18transformer_engine6detail38cast_transpose_fused_kernel_notalignedILb1ELb1ELb0EfNS_16CTDBiasDActParamIff13__nv_fp8_e5m2fEELi1ELi4ENS_5EmptyEXadL_ZNS_6dqgeluIffEET_T0_RKS5_EEEEvT3_mmm --------------------------
	.section	.text._ZN18transformer_engine6detail38cast_transpose_fused_kernel_notalignedILb1ELb1ELb0EfNS_16CTDBiasDActParamIff13__nv_fp8_e5m2fEELi1ELi4ENS_5EmptyEXadL_ZNS_6dqgeluIffEET_T0_RKS5_EEEEvT3_mmm,"ax",@progbits
	.align	128
        .global         _ZN18transformer_engine6detail38cast_transpose_fused_kernel_notalignedILb1ELb1ELb0EfNS_16CTDBiasDActParamIff13__nv_fp8_e5m2fEELi1ELi4ENS_5EmptyEXadL_ZNS_6dqgeluIffEET_T0_RKS5_EEEEvT3_mmm
        .type           _ZN18transformer_engine6detail38cast_transpose_fused_kernel_notalignedILb1ELb1ELb0EfNS_16CTDBiasDActParamIff13__nv_fp8_e5m2fEELi1ELi4ENS_5EmptyEXadL_ZNS_6dqgeluIffEET_T0_RKS5_EEEEvT3_mmm,@function
        .size           _ZN18transformer_engine6detail38cast_transpose_fused_kernel_notalignedILb1ELb1ELb0EfNS_16CTDBiasDActParamIff13__nv_fp8_e5m2fEELi1ELi4ENS_5EmptyEXadL_ZNS_6dqgeluIffEET_T0_RKS5_EEEEvT3_mmm,(.L_x_34808 - _ZN18transformer_engine6detail38cast_transpose_fused_kernel_notalignedILb1ELb1ELb0EfNS_16CTDBiasDActParamIff13__nv_fp8_e5m2fEELi1ELi4ENS_5EmptyEXadL_ZNS_6dqgeluIffEET_T0_RKS5_EEEEvT3_mmm)
        .other          _ZN18transformer_engine6detail38cast_transpose_fused_kernel_notalignedILb1ELb1ELb0EfNS_16CTDBiasDActParamIff13__nv_fp8_e5m2fEELi1ELi4ENS_5EmptyEXadL_ZNS_6dqgeluIffEET_T0_RKS5_EEEEvT3_mmm,@"STO_CUDA_ENTRY STV_DEFAULT"
_ZN18transformer_engine6detail38cast_transpose_fused_kernel_notalignedILb1ELb1ELb0EfNS_16CTDBiasDActParamIff13__nv_fp8_e5m2fEELi1ELi4ENS_5EmptyEXadL_ZNS_6dqgeluIffEET_T0_RKS5_EEEEvT3_mmm:
.text._ZN18transformer_engine6detail38cast_transpose_fused_kernel_notalignedILb1ELb1ELb0EfNS_16CTDBiasDActParamIff13__nv_fp8_e5m2fEELi1ELi4ENS_5EmptyEXadL_ZNS_6dqgeluIffEET_T0_RKS5_EEEEvT3_mmm:
        /* <DEDUP_REMOVED lines=19> */
[----:B------:R-:W-:Y:S05]  /*0130*/  CALL.REL.NOINC `($__internal_322_$__cuda_sm20_div_u64) ;  /* 0x00000050006c7944 */ /* 0x000fea0003c00000 */
        /* <DEDUP_REMOVED lines=9> */
.L_x_13640:
        /* <DEDUP_REMOVED lines=22> */
.L_x_13641:
        /* <DEDUP_REMOVED lines=194> */
[----:B-----5:R-:W-:Y:S05]  /*0f50*/  CALL.REL.NOINC `($__internal_323_$__cuda_sm20_rcp_rn_f32_slowpath) ;  /* 0x0000004400f07944 */ /* 0x020fea0003c00000 */
[----:B------:R-:W-:Y:S05]  /*0f60*/  BRA `(.L_x_13644) ;  /* 0x0000000000107947 */ /* 0x000fea0003800000 */
.L_x_13643:
[----:B------:R-:W0:Y:S02]  /*0f70*/  MUFU.RCP R41, R34 ;  /* 0x0000002200297308 */ /* 0x000e240000001000 */
[----:B0-----:R-:W-:-:S04]  /*0f80*/  FFMA R0, R34, R41, -1 ;  /* 0xbf80000022007423 */ /* 0x001fc80000000029 */
[----:B------:R-:W-:-:S04]  /*0f90*/  FADD.FTZ R0, -R0, -RZ ;  /* 0x800000ff00007221 */ /* 0x000fc80000010100 */
[----:B------:R-:W-:-:S07]  /*0fa0*/  FFMA R41, R41, R0, R41 ;  /* 0x0000000029297223 */ /* 0x000fce0000000029 */
.L_x_13644:
[----:B------:R-:W-:Y:S05]  /*0fb0*/  BSYNC B1 ;  /* 0x0000000000017941 */ /* 0x000fea0003800000 */
.L_x_13642:
        /* <DEDUP_REMOVED lines=23> */
[----:B------:R-:W-:Y:S05]  /*1130*/  CALL.REL.NOINC `($__internal_323_$__cuda_sm20_rcp_rn_f32_slowpath) ;  /* 0x0000004400787944 */ /* 0x000fea0003c00000 */
[----:B------:R-:W-:Y:S05]  /*1140*/  BRA `(.L_x_13647) ;  /* 0x0000000000107947 */ /* 0x000fea0003800000 */
.L_x_13646:
[----:B------:R-:W0:Y:S02]  /*1150*/  MUFU.RCP R41, R34 ;  /* 0x0000002200297308 */ /* 0x000e240000001000 */
[----:B0-----:R-:W-:-:S04]  /*1160*/  FFMA R0, R34, R41, -1 ;  /* 0xbf80000022007423 */ /* 0x001fc80000000029 */
[----:B------:R-:W-:-:S04]  /*1170*/  FADD.FTZ R0, -R0, -RZ ;  /* 0x800000ff00007221 */ /* 0x000fc80000010100 */
[----:B------:R-:W-:-:S07]  /*1180*/  FFMA R41, R41, R0, R41 ;  /* 0x0000000029297223 */ /* 0x000fce0000000029 */
.L_x_13647:
[----:B------:R-:W-:Y:S05]  /*1190*/  BSYNC B1 ;  /* 0x0000000000017941 */ /* 0x000fea0003800000 */
.L_x_13645:
        /* <DEDUP_REMOVED lines=23> */
[----:B------:R-:W-:Y:S05]  /*1310*/  CALL.REL.NOINC `($__internal_323_$__cuda_sm20_rcp_rn_f32_slowpath) ;  /* 0x0000004400007944 */ /* 0x000fea0003c00000 */
[----:B------:R-:W-:Y:S05]  /*1320*/  BRA `(.L_x_13650) ;  /* 0x0000000000107947 */ /* 0x000fea0003800000 */
.L_x_13649:
[----:B------:R-:W0:Y:S02]  /*1330*/  MUFU.RCP R41, R16 ;  /* 0x0000001000297308 */ /* 0x000e240000001000 */
[----:B0-----:R-:W-:-:S04]  /*1340*/  FFMA R0, R16, R41, -1 ;  /* 0xbf80000010007423 */ /* 0x001fc80000000029 */
[----:B------:R-:W-:-:S04]  /*1350*/  FADD.FTZ R0, -R0, -RZ ;  /* 0x800000ff00007221 */ /* 0x000fc80000010100 */
[----:B------:R-:W-:-:S07]  /*1360*/  FFMA R41, R41, R0, R41 ;  /* 0x0000000029297223 */ /* 0x000fce0000000029 */
.L_x_13650:
[----:B------:R-:W-:Y:S05]  /*1370*/  BSYNC B1 ;  /* 0x0000000000017941 */ /* 0x000fea0003800000 */
.L_x_13648:
        /* <DEDUP_REMOVED lines=23> */
[----:B------:R-:W-:Y:S05]  /*14f0*/  CALL.REL.NOINC `($__internal_323_$__cuda_sm20_rcp_rn_f32_slowpath) ;  /* 0x0000004000887944 */ /* 0x000fea0003c00000 */
[----:B------:R-:W-:Y:S05]  /*1500*/  BRA `(.L_x_13653) ;  /* 0x0000000000107947 */ /* 0x000fea0003800000 */
.L_x_13652:
[----:B------:R-:W0:Y:S02]  /*1510*/  MUFU.RCP R41, R16 ;  /* 0x0000001000297308 */ /* 0x000e240000001000 */
[----:B0-----:R-:W-:-:S04]  /*1520*/  FFMA R0, R16, R41, -1 ;  /* 0xbf80000010007423 */ /* 0x001fc80000000029 */
[----:B------:R-:W-:-:S04]  /*1530*/  FADD.FTZ R0, -R0, -RZ ;  /* 0x800000ff00007221 */ /* 0x000fc80000010100 */
[----:B------:R-:W-:-:S07]  /*1540*/  FFMA R41, R41, R0, R41 ;  /* 0x0000000029297223 */ /* 0x000fce0000000029 */
.L_x_13653:
[----:B------:R-:W-:Y:S05]  /*1550*/  BSYNC B1 ;  /* 0x0000000000017941 */ /* 0x000fea0003800000 */
.L_x_13651:
        /* <DEDUP_REMOVED lines=21> */
[----:B------:R-:W-:-:S02]  /*16b0*/  F2FP.SATFINITE.E5M2.F32.PACK_AB_MERGE_C R2, RZ, R2, RZ ;  /* 0x00000002ff02723e */ /* 0x000fc400048060ff */
[----:B------:R-:W-:Y:S01]  /*16c0*/  F2FP.SATFINITE.E5M2.F32.PACK_AB_MERGE_C R0, RZ, R0, RZ ;  /* 0x00000000ff00723e */ /* 0x000fe200048060ff */
        /* <DEDUP_REMOVED lines=14> */
[----:B0-----:R-:W-:Y:S01]  /*17b0*/  F2FP.SATFINITE.E5M2.F32.PACK_AB_MERGE_C R46, RZ, R16, RZ ;  /* 0x00000010ff2e723e */ /* 0x001fe200048060ff */
        /* <DEDUP_REMOVED lines=10> */
[----:B------:R-:W-:Y:S02]  /*1860*/  F2FP.SATFINITE.E5M2.F32.PACK_AB_MERGE_C R47, RZ, R47, RZ ;  /* 0x0000002fff2f723e */ /* 0x000fe400048060ff */
        /* <DEDUP_REMOVED lines=101> */
[----:B-1---5:R-:W-:Y:S05]  /*1ec0*/  CALL.REL.NOINC `($__internal_323_$__cuda_sm20_rcp_rn_f32_slowpath) ;  /* 0x0000003800147944 */ /* 0x022fea0003c00000 */
[----:B------:R-:W-:Y:S05]  /*1ed0*/  BRA `(.L_x_13656) ;  /* 0x0000000000107947 */ /* 0x000fea0003800000 */
.L_x_13655:
[----:B0-----:R-:W0:Y:S02]  /*1ee0*/  MUFU.RCP R0, R41 ;  /* 0x0000002900007308 */ /* 0x001e240000001000 */
[----:B0-----:R-:W-:-:S04]  /*1ef0*/  FFMA R2, R41, R0, -1 ;  /* 0xbf80000029027423 */ /* 0x001fc80000000000 */
[----:B------:R-:W-:-:S04]  /*1f00*/  FADD.FTZ R47, -R2, -RZ ;  /* 0x800000ff022f7221 */ /* 0x000fc80000010100 */
[----:B------:R-:W-:-:S07]  /*1f10*/  FFMA R41, R0, R47, R0 ;  /* 0x0000002f00297223 */ /* 0x000fce0000000000 */
.L_x_13656:
[----:B------:R-:W-:Y:S05]  /*1f20*/  BSYNC B1 ;  /* 0x0000000000017941 */ /* 0x000fea0003800000 */
.L_x_13654:
        /* <DEDUP_REMOVED lines=23> */
[----:B-1---5:R-:W-:Y:S05]  /*20a0*/  CALL.REL.NOINC `($__internal_323_$__cuda_sm20_rcp_rn_f32_slowpath) ;  /* 0x00000034009c7944 */ /* 0x022fea0003c00000 */
[----:B------:R-:W-:Y:S05]  /*20b0*/  BRA `(.L_x_13659) ;  /* 0x0000000000107947 */ /* 0x000fea0003800000 */
.L_x_13658:
[----:B------:R-:W0:Y:S02]  /*20c0*/  MUFU.RCP R41, R44 ;  /* 0x0000002c00297308 */ /* 0x000e240000001000 */
[----:B0-----:R-:W-:-:S04]  /*20d0*/  FFMA R0, R44, R41, -1 ;  /* 0xbf8000002c007423 */ /* 0x001fc80000000029 */
[----:B------:R-:W-:-:S04]  /*20e0*/  FADD.FTZ R0, -R0, -RZ ;  /* 0x800000ff00007221 */ /* 0x000fc80000010100 */
[----:B------:R-:W-:-:S07]  /*20f0*/  FFMA R41, R41, R0, R41 ;  /* 0x0000000029297223 */ /* 0x000fce0000000029 */
.L_x_13659:
[----:B------:R-:W-:Y:S05]  /*2100*/  BSYNC B1 ;  /* 0x0000000000017941 */ /* 0x000fea0003800000 */
.L_x_13657:
        /* <DEDUP_REMOVED lines=23> */
[----:B-1---5:R-:W-:Y:S05]  /*2280*/  CALL.REL.NOINC `($__internal_323_$__cuda_sm20_rcp_rn_f32_slowpath) ;  /* 0x0000003400247944 */ /* 0x022fea0003c00000 */
[----:B------:R-:W-:Y:S05]  /*2290*/  BRA `(.L_x_13662) ;  /* 0x0000000000107947 */ /* 0x000fea0003800000 */
.L_x_13661:
[----:B------:R-:W0:Y:S02]  /*22a0*/  MUFU.RCP R41, R42 ;  /* 0x0000002a00297308 */ /* 0x000e240000001000 */
[----:B0-----:R-:W-:-:S04]  /*22b0*/  FFMA R0, R42, R41, -1 ;  /* 0xbf8000002a007423 */ /* 0x001fc80000000029 */
[----:B------:R-:W-:-:S04]  /*22c0*/  FADD.FTZ R0, -R0, -RZ ;  /* 0x800000ff00007221 */ /* 0x000fc80000010100 */
[----:B------:R-:W-:-:S07]  /*22d0*/  FFMA R41, R41, R0, R41 ;  /* 0x0000000029297223 */ /* 0x000fce0000000029 */
.L_x_13662:
[----:B------:R-:W-:Y:S05]  /*22e0*/  BSYNC B1 ;  /* 0x0000000000017941 */ /* 0x000fea0003800000 */
.L_x_13660:
        /* <DEDUP_REMOVED lines=23> */
[----:B-1---5:R-:W-:Y:S05]  /*2460*/  CALL.REL.NOINC `($__internal_323_$__cuda_sm20_rcp_rn_f32_slowpath) ;  /* 0x0000003000ac7944 */ /* 0x022fea0003c00000 */
[----:B------:R-:W-:Y:S05]  /*2470*/  BRA `(.L_x_13665) ;  /* 0x0000000000107947 */ /* 0x000fea0003800000 */
.L_x_13664:
[----:B------:R-:W0:Y:S02]  /*2480*/  MUFU.RCP R41, R44 ;  /* 0x0000002c00297308 */ /* 0x000e240000001000 */
[----:B0-----:R-:W-:-:S04]  /*2490*/  FFMA R0, R44, R41, -1 ;  /* 0xbf8000002c007423 */ /* 0x001fc80000000029 */
[----:B------:R-:W-:-:S04]  /*24a0*/  FADD.FTZ R0, -R0, -RZ ;  /* 0x800000ff00007221 */ /* 0x000fc80000010100 */
[----:B------:R-:W-:-:S07]  /*24b0*/  FFMA R41, R41, R0, R41 ;  /* 0x0000000029297223 */ /* 0x000fce0000000029 */
.L_x_13665:
[----:B------:R-:W-:Y:S05]  /*24c0*/  BSYNC B1 ;  /* 0x0000000000017941 */ /* 0x000fea0003800000 */
.L_x_13663:
        /* <DEDUP_REMOVED lines=13> */
[----:B------:R-:W-:Y:S01]  /*25a0*/  F2FP.SATFINITE.E5M2.F32.PACK_AB_MERGE_C R0, RZ, R17, RZ ;  /* 0x00000011ff00723e */ /* 0x000fe200048060ff */
        /* <DEDUP_REMOVED lines=19> */
[----:B------:R-:W-:Y:S01]  /*26e0*/  F2FP.SATFINITE.E5M2.F32.PACK_AB_MERGE_C R41, RZ, R41, RZ ;  /* 0x00000029ff29723e */ /* 0x000fe200048060ff */
[----:B------:R-:W-:Y:S01]  /*26f0*/  @!P0 IMAD.X R49, R35, 0x1, R10, P3 ;  /* 0x0000000123318824 */ /* 0x000fe200018e060a */
[----:B------:R-:W-:Y:S02]  /*2700*/  F2FP.SATFINITE.E5M2.F32.PACK_AB_MERGE_C R35, RZ, R17, RZ ;  /* 0x00000011ff23723e */ /* 0x000fe400048060ff */
[----:B0-----:R-:W-:Y:S01]  /*2710*/  IADD3 R46, P2, P3, R15, R14, R30 ;  /* 0x0000000e0f2e7210 */ /* 0x001fe20007b5e01e */
[----:B------:R-:W0:Y:S01]  /*2720*/  @P1 LDC.64 R16, c[0x0][0x210] ;  /* 0x00008400ff101b82 */ /* 0x000e220000000a00 */
[----:B------:R-:W-:Y:S01]  /*2730*/  F2FP.SATFINITE.E5M2.F32.PACK_AB_MERGE_C R42, RZ, R42, RZ ;  /* 0x0000002aff2a723e */ /* 0x000fe200048060ff */
        /* <DEDUP_REMOVED lines=107> */
[----:B-----5:R-:W-:Y:S05]  /*2df0*/  CALL.REL.NOINC `($__internal_323_$__cuda_sm20_rcp_rn_f32_slowpath) ;  /* 0x0000002800487944 */ /* 0x020fea0003c00000 */
[----:B------:R-:W-:Y:S05]  /*2e00*/  BRA `(.L_x_13668) ;  /* 0x0000000000107947 */ /* 0x000fea0003800000 */
.L_x_13667:
[----:B------:R-:W0:Y:S02]  /*2e10*/  MUFU.RCP R41, R50 ;  /* 0x0000003200297308 */ /* 0x000e240000001000 */
[----:B0-----:R-:W-:-:S04]  /*2e20*/  FFMA R0, R50, R41, -1 ;  /* 0xbf80000032007423 */ /* 0x001fc80000000029 */
[----:B------:R-:W-:-:S04]  /*2e30*/  FADD.FTZ R0, -R0, -RZ ;  /* 0x800000ff00007221 */ /* 0x000fc80000010100 */
[----:B------:R-:W-:-:S07]  /*2e40*/  FFMA R41, R41, R0, R41 ;  /* 0x0000000029297223 */ /* 0x000fce0000000029 */
.L_x_13668:
[----:B------:R-:W-:Y:S05]  /*2e50*/  BSYNC B1 ;  /* 0x0000000000017941 */ /* 0x000fea0003800000 */
.L_x_13666:
        /* <DEDUP_REMOVED lines=23> */
[----:B-----5:R-:W-:Y:S05]  /*2fd0*/  CALL.REL.NOINC `($__internal_323_$__cuda_sm20_rcp_rn_f32_slowpath) ;  /* 0x0000002400d07944 */ /* 0x020fea0003c00000 */
[----:B------:R-:W-:Y:S05]  /*2fe0*/  BRA `(.L_x_13671) ;  /* 0x0000000000107947 */ /* 0x000fea0003800000 */
.L_x_13670:
[----:B------:R-:W0:Y:S02]  /*2ff0*/  MUFU.RCP R41, R40 ;  /* 0x0000002800297308 */ /* 0x000e240000001000 */
[----:B0-----:R-:W-:-:S04]  /*3000*/  FFMA R0, R40, R41, -1 ;  /* 0xbf80000028007423 */ /* 0x001fc80000000029 */
[----:B------:R-:W-:-:S04]  /*3010*/  FADD.FTZ R0, -R0, -RZ ;  /* 0x800000ff00007221 */ /* 0x000fc80000010100 */
[----:B------:R-:W-:-:S07]  /*3020*/  FFMA R41, R41, R0, R41 ;  /* 0x0000000029297223 */ /* 0x000fce0000000029 */
.L_x_13671:
[----:B------:R-:W-:Y:S05]  /*3030*/  BSYNC B1 ;  /* 0x0000000000017941 */ /* 0x000fea0003800000 */
.L_x_13669:
        /* <DEDUP_REMOVED lines=23> */
[----:B-----5:R-:W-:Y:S05]  /*31b0*/  CALL.REL.NOINC `($__internal_323_$__cuda_sm20_rcp_rn_f32_slowpath) ;  /* 0x0000002400587944 */ /* 0x020fea0003c00000 */
[----:B------:R-:W-:Y:S05]  /*31c0*/  BRA `(.L_x_13674) ;  /* 0x0000000000107947 */ /* 0x000fea0003800000 */
.L_x_13673:
[----:B------:R-:W0:Y:S02]  /*31d0*/  MUFU.RCP R41, R40 ;  /* 0x0000002800297308 */ /* 0x000e240000001000 */
[----:B0-----:R-:W-:-:S04]  /*31e0*/  FFMA R0, R40, R41, -1 ;  /* 0xbf80000028007423 */ /* 0x001fc80000000029 */
[----:B------:R-:W-:-:S04]  /*31f0*/  FADD.FTZ R0, -R0, -RZ ;  /* 0x800000ff00007221 */ /* 0x000fc80000010100 */
[----:B------:R-:W-:-:S07]  /*3200*/  FFMA R41, R41, R0, R41 ;  /* 0x0000000029297223 */ /* 0x000fce0000000029 */
.L_x_13674:
[----:B------:R-:W-:Y:S05]  /*3210*/  BSYNC B1 ;  /* 0x0000000000017941 */ /* 0x000fea0003800000 */
.L_x_13672:
        /* <DEDUP_REMOVED lines=24> */
[----:B-----5:R-:W-:Y:S05]  /*33a0*/  CALL.REL.NOINC `($__internal_323_$__cuda_sm20_rcp_rn_f32_slowpath) ;  /* 0x0000002000dc7944 */ /* 0x020fea0003c00000 */
[----:B------:R-:W-:Y:S05]  /*33b0*/  BRA `(.L_x_13677) ;  /* 0x0000000000107947 */ /* 0x000fea0003800000 */
.L_x_13676:
[----:B------:R-:W0:Y:S02]  /*33c0*/  MUFU.RCP R41, R42 ;  /* 0x0000002a00297308 */ /* 0x000e240000001000 */
[----:B0-----:R-:W-:-:S04]  /*33d0*/  FFMA R0, R42, R41, -1 ;  /* 0xbf8000002a007423 */ /* 0x001fc80000000029 */
[----:B------:R-:W-:-:S04]  /*33e0*/  FADD.FTZ R0, -R0, -RZ ;  /* 0x800000ff00007221 */ /* 0x000fc80000010100 */
[----:B------:R-:W-:-:S07]  /*33f0*/  FFMA R41, R41, R0, R41 ;  /* 0x0000000029297223 */ /* 0x000fce0000000029 */
.L_x_13677:
[----:B------:R-:W-:Y:S05]  /*3400*/  BSYNC B1 ;  /* 0x0000000000017941 */ /* 0x000fea0003800000 */
.L_x_13675:
        /* <DEDUP_REMOVED lines=24> */
[----:B------:R-:W-:Y:S01]  /*3590*/  F2FP.SATFINITE.E5M2.F32.PACK_AB_MERGE_C R41, RZ, R12, RZ ;  /* 0x0000000cff29723e */ /* 0x000fe200048060ff */
[----:B------:R-:W-:Y:S01]  /*35a0*/  FMUL R12, R36, R7 ;  /* 0x00000007240c7220 */ /* 0x000fe20000400000 */
[----:B------:R-:W-:-:S04]  /*35b0*/  FFMA R37, -R31, 1.925963033500011079e-08, R2 ;  /* 0x32a570601f257823 */ /* 0x000fc80000000102 */
[----:B------:R-:W-:Y:S02]  /*35c0*/  F2FP.SATFINITE.E5M2.F32.PACK_AB_MERGE_C R49, RZ, R12, RZ ;  /* 0x0000000cff31723e */ /* 0x000fe400048060ff */
        /* <DEDUP_REMOVED lines=17> */
[----:B-1----:R-:W-:Y:S02]  /*36e0*/  F2FP.SATFINITE.E5M2.F32.PACK_AB_MERGE_C R43, RZ, R35, RZ ;  /* 0x00000023ff2b723e */ /* 0x002fe400048060ff */
        /* <DEDUP_REMOVED lines=10> */
[----:B------:R-:W-:Y:S01]  /*3790*/  F2FP.SATFINITE.E5M2.F32.PACK_AB_MERGE_C R41, RZ, R37, RZ ;  /* 0x00000025ff29723e */ /* 0x000fe200048060ff */
        /* <DEDUP_REMOVED lines=20> */
[----:B-----5:R-:W-:Y:S05]  /*38e0*/  CALL.REL.NOINC `($__internal_323_$__cuda_sm20_rcp_rn_f32_slowpath) ;  /* 0x0000001c008c7944 */ /* 0x020fea0003c00000 */
[----:B------:R-:W-:Y:S05]  /*38f0*/  BRA `(.L_x_13680) ;  /* 0x0000000000107947 */ /* 0x000fea0003800000 */
.L_x_13679:
[----:B------:R-:W0:Y:S02]  /*3900*/  MUFU.RCP R41, R2 ;  /* 0x0000000200297308 */ /* 0x000e240000001000 */
[----:B0-----:R-:W-:-:S04]  /*3910*/  FFMA R0, R2, R41, -1 ;  /* 0xbf80000002007423 */ /* 0x001fc80000000029 */
[----:B------:R-:W-:-:S04]  /*3920*/  FADD.FTZ R0, -R0, -RZ ;  /* 0x800000ff00007221 */ /* 0x000fc80000010100 */
[----:B------:R-:W-:-:S07]  /*3930*/  FFMA R41, R41, R0, R41 ;  /* 0x0000000029297223 */ /* 0x000fce0000000029 */
.L_x_13680:
[----:B------:R-:W-:Y:S05]  /*3940*/  BSYNC B1 ;  /* 0x0000000000017941 */ /* 0x000fea0003800000 */
.L_x_13678:
        /* <DEDUP_REMOVED lines=21> */
[----:B-----5:R-:W-:Y:S05]  /*3aa0*/  CALL.REL.NOINC `($__internal_323_$__cuda_sm20_rcp_rn_f32_slowpath) ;  /* 0x0000001c001c7944 */ /* 0x020fea0003c00000 */
[----:B------:R-:W-:Y:S05]  /*3ab0*/  BRA `(.L_x_13683) ;  /* 0x0000000000107947 */ /* 0x000fea0003800000 */
.L_x_13682:
[----:B------:R-:W0:Y:S02]  /*3ac0*/  MUFU.RCP R41, R36 ;  /* 0x0000002400297308 */ /* 0x000e240000001000 */
[----:B0-----:R-:W-:-:S04]  /*3ad0*/  FFMA R0, R36, R41, -1 ;  /* 0xbf80000024007423 */ /* 0x001fc80000000029 */
[----:B------:R-:W-:-:S04]  /*3ae0*/  FADD.FTZ R0, -R0, -RZ ;  /* 0x800000ff00007221 */ /* 0x000fc80000010100 */
[----:B------:R-:W-:-:S07]  /*3af0*/  FFMA R41, R41, R0, R41 ;  /* 0x0000000029297223 */ /* 0x000fce0000000029 */
.L_x_13683:
[----:B------:R-:W-:Y:S05]  /*3b00*/  BSYNC B1 ;  /* 0x0000000000017941 */ /* 0x000fea0003800000 */
.L_x_13681:
        /* <DEDUP_REMOVED lines=21> */
[----:B-----5:R-:W-:Y:S05]  /*3c60*/  CALL.REL.NOINC `($__internal_323_$__cuda_sm20_rcp_rn_f32_slowpath) ;  /* 0x0000001800ac7944 */ /* 0x020fea0003c00000 */
[----:B------:R-:W-:Y:S05]  /*3c70*/  BRA `(.L_x_13686) ;  /* 0x0000000000107947 */ /* 0x000fea0003800000 */
.L_x_13685:
[----:B------:R-:W0:Y:S02]  /*3c80*/  MUFU.RCP R41, R36 ;  /* 0x0000002400297308 */ /* 0x000e240000001000 */
[----:B0-----:R-:W-:-:S04]  /*3c90*/  FFMA R0, R36, R41, -1 ;  /* 0xbf80000024007423 */ /* 0x001fc80000000029 */
[----:B------:R-:W-:-:S04]  /*3ca0*/  FADD.FTZ R0, -R0, -RZ ;  /* 0x800000ff00007221 */ /* 0x000fc80000010100 */
[----:B------:R-:W-:-:S07]  /*3cb0*/  FFMA R41, R41, R0, R41 ;  /* 0x0000000029297223 */ /* 0x000fce0000000029 */
.L_x_13686:
[----:B------:R-:W-:Y:S05]  /*3cc0*/  BSYNC B1 ;  /* 0x0000000000017941 */ /* 0x000fea0003800000 */
.L_x_13684:
        /* <DEDUP_REMOVED lines=24> */
[----:B------:R-:W-:Y:S05]  /*3e50*/  CALL.REL.NOINC `($__internal_323_$__cuda_sm20_rcp_rn_f32_slowpath) ;  /* 0x0000001800307944 */ /* 0x000fea0003c00000 */
[----:B------:R-:W-:Y:S05]  /*3e60*/  BRA `(.L_x_13689) ;  /* 0x0000000000107947 */ /* 0x000fea0003800000 */
.L_x_13688:
[----:B------:R-:W0:Y:S02]  /*3e70*/  MUFU.RCP R41, R30 ;  /* 0x0000001e00297308 */ /* 0x000e240000001000 */
[----:B0-----:R-:W-:-:S04]  /*3e80*/  FFMA R0, R30, R41, -1 ;  /* 0xbf8000001e007423 */ /* 0x001fc80000000029 */
[----:B------:R-:W-:-:S04]  /*3e90*/  FADD.FTZ R0, -R0, -RZ ;  /* 0x800000ff00007221 */ /* 0x000fc80000010100 */
[----:B------:R-:W-:-:S07]  /*3ea0*/  FFMA R41, R41, R0, R41 ;  /* 0x0000000029297223 */ /* 0x000fce0000000029 */
.L_x_13689:
[----:B------:R-:W-:Y:S05]  /*3eb0*/  BSYNC B1 ;  /* 0x0000000000017941 */ /* 0x000fea0003800000 */
.L_x_13687:
[----:B------:R-:W0:Y:S01]  /*3ec0*/  S2R R21, SR_TID.X ;  /* 0x0000000000157919 */ /* 0x000e220000002100 */
[-C--:B------:R-:W-:Y:S01]  /*3ed0*/  FMUL R27, R23, R7.reuse ;  /* 0x00000007171b7220 */ /* 0x080fe20000400000 */
[-C--:B------:R-:W-:Y:S01]  /*3ee0*/  FMUL R2, R34, R7.reuse ;  /* 0x0000000722027220 */ /* 0x080fe20000400000 */
[----:B------:R-:W-:Y:S01]  /*3ef0*/  LOP3.LUT R31, R19, 0x3, RZ, 0xfc, !PT ;  /* 0x00000003131f7812 */ /* 0x000fe200078efcff */
[----:B------:R-:W-:Y:S01]  /*3f00*/  FADD R0, -R41, 1 ;  /* 0x3f80000029007421 */ /* 0x000fe20000000100 */
[----:B------:R-:W-:Y:S01]  /*3f10*/  FMUL R30, R16, R7 ;  /* 0x00000007101e7220 */ /* 0x000fe20000400000 */
[----:B------:R-:W-:Y:S01]  /*3f20*/  F2FP.SATFINITE.E5M2.F32.PACK_AB_MERGE_C R27, RZ, R27, RZ ;  /* 0x0000001bff1b723e */ /* 0x000fe200048060ff */
[----:B------:R-:W1:Y:S01]  /*3f30*/  S2UR UR5, SR_CgaCtaId ;  /* 0x00000000000579c3 */ /* 0x000e620000008800 */
[----:B------:R-:W-:Y:S01]  /*3f40*/  F2FP.SATFINITE.E5M2.F32.PACK_AB_MERGE_C R19, RZ, R2, RZ ;  /* 0x00000002ff13723e */ /* 0x000fe200048060ff */
[----:B------:R-:W-:Y:S01]  /*3f50*/  FMUL R0, R0, R41 ;  /* 0x0000002900007220 */ /* 0x000fe20000400000 */
[----:B------:R-:W-:Y:S01]  /*3f60*/  LOP3.LUT R24, R27, 0xff, RZ, 0xc0, !PT ;  /* 0x000000ff1b187812 */ /* 0x000fe200078ec0ff */
[----:B------:R-:W-:Y:S01]  /*3f70*/  VIADD R25, R25, 0x3 ;  /* 0x0000000319197836 */ /* 0x000fe20000000000 */
[----:B------:R-:W-:Y:S01]  /*3f80*/  LOP3.LUT R35, R19, 0xffff, RZ, 0xc0, !PT ;  /* 0x0000ffff13237812 */ /* 0x000fe200078ec0ff */
[----:B------:R-:W-:Y:S01]  /*3f90*/  FFMA R22, R0, R22, R41 ;  /* 0x0000001600167223 */ /* 0x000fe20000000029 */
[----:B------:R-:W-:Y:S01]  /*3fa0*/  F2FP.SATFINITE.E5M2.F32.PACK_AB_MERGE_C R2, RZ, R30, RZ ;  /* 0x0000001eff02723e */ /* 0x000fe200048060ff */
        /* <DEDUP_REMOVED lines=16> */
[----:B------:R-:W-:Y:S01]  /*40b0*/  F2FP.SATFINITE.E5M2.F32.PACK_AB_MERGE_C R35, RZ, R35, RZ ;  /* 0x00000023ff23723e */ /* 0x000fe200048060ff */
        /* <DEDUP_REMOVED lines=89> */
.L_x_13694:
        /* <DEDUP_REMOVED lines=51> */
.L_x_13693:
[----:B------:R-:W-:Y:S05]  /*4980*/  BSYNC B1 ;  /* 0x0000000000017941 */ /* 0x000fea0003800000 */
.L_x_13692:
[----:B------:R-:W-:Y:S05]  /*4990*/  @!P0 BRA `(.L_x_13691) ;  /* 0x0000000000548947 */ /* 0x000fea0003800000 */
.L_x_13697:
        /* <DEDUP_REMOVED lines=15> */
.L_x_13696:
[----:B------:R-:W-:Y:S05]  /*4a90*/  BSYNC B1 ;  /* 0x0000000000017941 */ /* 0x000fea0003800000 */
.L_x_13695:
[----:B------:R-:W-:Y:S01]  /*4aa0*/  IADD3 R30, P0, R30, UR6, RZ ;  /* 0x000000061e1e7c10 */ /* 0x000fe2000ff1e0ff */
[----:B------:R-:W-:Y:S01]  /*4ab0*/  VIADD R17, R17, 0x1f ;  /* 0x0000001f11117836 */ /* 0x000fe20000000000 */
[----:B------:R-:W-:Y:S02]  /*4ac0*/  IADD3 R26, R5, R16, RZ ;  /* 0x00000010051a7210 */ /* 0x000fe40007ffe0ff */
[----:B------:R-:W-:Y:S01]  /*4ad0*/  IADD3.X R32, R32, UR7, RZ, P0, !PT ;  /* 0x0000000720207c10 */ /* 0x000fe200087fe4ff */
[----:B------:R-:W-:Y:S08]  /*4ae0*/  @P1 BRA `(.L_x_13697) ;  /* 0xfffffffc00ac1947 */ /* 0x000ff0000383ffff */
.L_x_13691:
[----:B------:R-:W-:Y:S05]  /*4af0*/  BSYNC B0 ;  /* 0x0000000000007941 */ /* 0x000fea0003800000 */
.L_x_13690:
        /* <DEDUP_REMOVED lines=37> */
.L_x_13699:
[----:B------:R-:W-:Y:S05]  /*4d50*/  BSYNC B0 ;  /* 0x0000000000007941 */ /* 0x000fea0003800000 */
.L_x_13698:
        /* <DEDUP_REMOVED lines=39> */
.L_x_13710:
[----:B-1----:R-:W-:-:S07]  /*4fd0*/  FMNMX R3, R4, R5, !PT ;  /* 0x0000000504037209 */ /* 0x002fce0007800000 */
.L_x_13702:
[----:B------:R-:W-:Y:S05]  /*4fe0*/  BSYNC B0 ;  /* 0x0000000000007941 */ /* 0x000fea0003800000 */
.L_x_13701:
[----:B------:R-:W-:Y:S01]  /*4ff0*/  ISETP.NE.AND P0, PT, R2, RZ, PT ;  /* 0x000000ff0200720c */ /* 0x000fe20003f05270 */
[----:B------:R-:W-:-:S12]  /*5000*/  BSSY B0, `(.L_x_13700) ;  /* 0x0000004000007945 */ /* 0x000fd80003800000 */
[----:B------:R-:W-:Y:S05]  /*5010*/  @P0 BRA `(.L_x_13704) ;  /* 0x0000000000080947 */ /* 0x000fea0003800000 */
[----:B0-----:R-:W0:Y:S02]  /*5020*/  LDC.64 R4, c[0x0][0x238] ;  /* 0x00008e00ff047b82 */ /* 0x001e240000000a00 */
[----:B0-----:R1:W-:Y:S02]  /*5030*/  REDG.E.MAX.S32.STRONG.GPU desc[UR8][R4.64], R3 ;  /* 0x000000030400798e */ /* 0x0013e4000d10e388 */
.L_x_13704:
[----:B------:R-:W-:Y:S05]  /*5040*/  BSYNC B0 ;  /* 0x0000000000007941 */ /* 0x000fea0003800000 */
.L_x_13700:
        /* <DEDUP_REMOVED lines=12> */
[----:B01----:R-:W-:Y:S05]  /*5110*/  CALL.REL.NOINC `($__internal_323_$__cuda_sm20_rcp_rn_f32_slowpath) ;  /* 0x0000000400807944 */ /* 0x003fea0003c00000 */
[----:B------:R-:W-:Y:S05]  /*5120*/  BRA `(.L_x_13706) ;  /* 0x0000000000107947 */ /* 0x000fea0003800000 */
.L_x_13705:
[----:B------:R-:W2:Y:S02]  /*5130*/  MUFU.RCP R0, R7 ;  /* 0x0000000700007308 */ /* 0x000ea40000001000 */
[----:B--2---:R-:W-:-:S04]  /*5140*/  FFMA R2, R0, R7, -1 ;  /* 0xbf80000000027423 */ /* 0x004fc80000000007 */
[----:B------:R-:W-:-:S04]  /*5150*/  FADD.FTZ R41, -R2, -RZ ;  /* 0x800000ff02297221 */ /* 0x000fc80000010100 */
[----:B------:R-:W-:-:S07]  /*5160*/  FFMA R41, R0, R41, R0 ;  /* 0x0000002900297223 */ /* 0x000fce0000000000 */
.L_x_13706:
[----:B-1----:R-:W1:Y:S02]  /*5170*/  LDC.64 R2, c[0x0][0x240] ;  /* 0x00009000ff027b82 */ /* 0x002e640000000a00 */
[----:B-1----:R-:W-:Y:S01]  /*5180*/  STG.E desc[UR8][R2.64], R41 ;  /* 0x0000002902007986 */ /* 0x002fe2000c101908 */
[----:B------:R-:W-:Y:S05]  /*5190*/  EXIT ;  /* 0x000000000000794d */ /* 0x000fea0003800000 */
.L_x_13703:
[----:B------:R-:W-:Y:S01]  /*51a0*/  MOV R9, 0x4 ;  /* 0x0000000400097802 */ /* 0x000fe20000000f00 */
[----:B------:R-:W-:Y:S01]  /*51b0*/  IMAD.MOV.U32 R11, RZ, RZ, 0x1f ;  /* 0x0000001fff0b7424 */ /* 0x000fe200078e00ff */
[----:B------:R-:W-:-:S07]  /*51c0*/  MOV R6, 0xffffffff ;  /* 0xffffffff00067802 */ /* 0x000fce0000000f00 */
[----:B01----:R-:W-:Y:S05]  /*51d0*/  WARPSYNC.COLLECTIVE R6, `(.L_x_13707) ;  /* 0x0000000006087348 */ /* 0x003fea0003c00000 */
[----:B-1----:R1:W2:Y:S02]  /*51e0*/  SHFL.DOWN P0, R5, R0, R9, R11 ;  /* 0x0800000900057389 */ /* 0x0022a4000000000b */
[----:B012---:R-:W-:Y:S01]  /*51f0*/  ENDCOLLECTIVE ;  /* 0x000000000000791b */ /* 0x007fe20003800000 */
.L_x_13707:
[----:B------:R-:W-:Y:S02]  /*5200*/  IMAD.MOV.U32 R9, RZ, RZ, 0x2 ;  /* 0x00000002ff097424 */ /* 0x000fe400078e00ff */
[----:B------:R-:W-:-:S05]  /*5210*/  IMAD.MOV.U32 R3, RZ, RZ, R5 ;  /* 0x000000ffff037224 */ /* 0x000fca00078e0005 */
[----:B------:R-:W-:-:S04]  /*5220*/  FMNMX R3, R3, R0, !PT ;  /* 0x0000000003037209 */ /* 0x000fc80007800000 */
[----:B------:R-:W-:-:S07]  /*5230*/  MOV R0, R3 ;  /* 0x0000000300007202 */ /* 0x000fce0000000f00 */
[----:B------:R-:W-:Y:S05]  /*5240*/  WARPSYNC.COLLECTIVE R6, `(.L_x_13708) ;  /* 0x0000000006087348 */ /* 0x000fea0003c00000 */
[----:B------:R0:W1:Y:S02]  /*5250*/  SHFL.DOWN P0, R5, R0, R9, R11 ;  /* 0x0800000900057389 */ /* 0x000064000000000b */
[----:B01----:R-:W-:Y:S01]  /*5260*/  ENDCOLLECTIVE ;  /* 0x000000000000791b */ /* 0x003fe20003800000 */
.L_x_13708:
[----:B------:R-:W-:Y:S02]  /*5270*/  MOV R9, 0x1 ;  /* 0x0000000100097802 */ /* 0x000fe40000000f00 */
[----:B------:R-:W-:-:S04]  /*5280*/  MOV R4, R5 ;  /* 0x0000000500047202 */ /* 0x000fc80000000f00 */
[----:B------:R-:W-:-:S05]  /*5290*/  FMNMX R4, R3, R4, !PT ;  /* 0x0000000403047209 */ /* 0x000fca0007800000 */
[----:B------:R-:W-:-:S07]  /*52a0*/  IMAD.MOV.U32 R0, RZ, RZ, R4 ;  /* 0x000000ffff007224 */ /* 0x000fce00078e0004 */
[----:B------:R-:W-:Y:S05]  /*52b0*/  WARPSYNC.COLLECTIVE R6, `(.L_x_13709) ;  /* 0x0000000006087348 */ /* 0x000fea0003c00000 */
[----:B------:R0:W1:Y:S02]  /*52c0*/  SHFL.DOWN P0, R5, R0, R9, R11 ;  /* 0x0800000900057389 */ /* 0x000064000000000b */
[----:B01----:R-:W-:Y:S01]  /*52d0*/  ENDCOLLECTIVE ;  /* 0x000000000000791b */ /* 0x003fe20003800000 */
.L_x_13709:
[----:B------:R-:W-:Y:S05]  /*52e0*/  BRA `(.L_x_13710) ;  /* 0xfffffffc00387947 */ /* 0x000fea000383ffff */
        .weak           $__internal_322_$__cuda_sm20_div_u64
        .type           $__internal_322_$__cuda_sm20_div_u64,@function
        .size           $__internal_322_$__cuda_sm20_div_u64,($__internal_323_$__cuda_sm20_rcp_rn_f32_slowpath - $__internal_322_$__cuda_sm20_div_u64)
$__internal_322_$__cuda_sm20_div_u64:
        /* <DEDUP_REMOVED lines=66> */
[----:B------:R-:W-:Y:S06]  /*5710*/  RET.REL.NODEC R6 `(_ZN18transformer_engine6detail38cast_transpose_fused_kernel_notalignedILb1ELb1ELb0EfNS_16CTDBiasDActParamIff13__nv_fp8_e5m2fEELi1ELi4ENS_5EmptyEXadL_ZNS_6dqgeluIffEET_T0_RKS5_EEEEvT3_mmm) ;  /* 0xffffffa806387950 */ /* 0x000fec0003c3ffff */
        .weak           $__internal_323_$__cuda_sm20_rcp_rn_f32_slowpath
        .type           $__internal_323_$__cuda_sm20_rcp_rn_f32_slowpath,@function
        .size           $__internal_323_$__cuda_sm20_rcp_rn_f32_slowpath,(.L_x_34808 - $__internal_323_$__cuda_sm20_rcp_rn_f32_slowpath)
$__internal_323_$__cuda_sm20_rcp_rn_f32_slowpath:
        /* <DEDUP_REMOVED lines=15> */
.L_x_13712:
        /* <DEDUP_REMOVED lines=33> */
.L_x_13714:
[----:B------:R0:W1:Y:S02]  /*5a20*/  MUFU.RCP R41, R0 ;  /* 0x0000000000297308 */ /* 0x0000640000001000 */
.L_x_13713:
[----:B------:R-:W-:Y:S05]  /*5a30*/  BSYNC B0 ;  /* 0x0000000000007941 */ /* 0x000fea0003800000 */
.L_x_13711:
[----:B------:R-:W-:-:S06]  /*5a40*/  HFMA2.MMA R47, -RZ, RZ, 0, 0 ;  /* 0x00000000ff2f7435 */ /* 0x000fcc00000001ff */
[----:B01----:R-:W-:Y:S05]  /*5a50*/  RET.REL.NODEC R46 `(_ZN18transformer_engine6detail38cast_transpose_fused_kernel_notalignedILb1ELb1ELb0EfNS_16CTDBiasDActParamIff13__nv_fp8_e5m2fEELi1ELi4ENS_5EmptyEXadL_ZNS_6dqgeluIffEET_T0_RKS5_EEEEvT3_mmm) ;  /* 0xffffffa42e687950 */ /* 0x003fea0003c3ffff */
.L_x_13715:
        /* <DEDUP_REMOVED lines=10> */
.L_x_34808:


//--------------------- .text._ZN18transformer_engine6detail38cast_transpose_fused_kernel_notalignedILb1ELb1ELb0EfNS_16CTDBiasDActParamIff13__nv_bfloat16fEELi1ELi2ENS_5EmptyEXadL_ZNS_6dqgeluIffEET_T0_RKS5_EEEEvT3_mmm --------------------------
	.section	.text._ZN18transformer_engine6detail38cast_transpose_fused_kernel_notalignedILb1ELb1ELb0EfNS_16CTDBiasDActParamIff13__nv_bfloat16fEELi1ELi2ENS_5EmptyEXadL_ZNS_6dqgeluIffEET_T0_RKS5_EEEEvT3_mmm,"ax",@progbits
	.align	128
        .global         _ZN18transformer_engine6detail38cast_transpose_fused_kernel_notalignedILb1ELb1ELb0EfNS_16CTDBiasDActParamIff13__nv_bfloat16fEELi1ELi2ENS_5EmptyEXadL_ZNS_6dqgeluIffEET_T0_RKS5_EEEEvT3_mmm
        .type           _ZN18transformer_engine6detail38cast_transpose_fused_kernel_notalignedILb1ELb1ELb0EfNS_16CTDBiasDActParamIff13__nv_bfloat16fEELi1ELi2ENS_5EmptyEXadL_ZNS_6dqgeluIffEET_T0_RKS5_EEEEvT3_mmm,@function
        .size           _ZN18transformer_engine6detail38cast_transpose_fused_kernel_notalignedILb1ELb1ELb0EfNS_16CTDBiasDActParamIff13__nv_bfloat16fEELi1ELi2ENS_5EmptyEXadL_ZNS_6dqgeluIffEET_T0_RKS5_EEEEvT3_mmm,(.L_x_34810 - _ZN18transformer_engine6detail38cast_transpose_fused_kernel_notalignedILb1ELb1ELb0EfNS_16CTDBiasDActParamIff13__nv_bfloat16fEELi1ELi2ENS_5EmptyEXadL_ZNS_6dqgeluIffEET_T0_RKS5_EEEEvT3_mmm)
        .other          _ZN18transformer_engine6detail38cast_transpose_fused_kernel_notalignedILb1ELb1ELb0EfNS_16CTDBiasDActParamIff13__nv_bfloat16fEELi1ELi2ENS_5EmptyEXadL_ZNS_6dqgeluIffEET_T0_RKS5_EEEEvT3_mmm,@"STO_CUDA_ENTRY STV_DEFAULT"
_ZN18transformer_engine6detail38cast_transpose_fused_kernel_notalignedILb1ELb1ELb0EfNS_16CTDBiasDActParamIff13__nv_bfloat16fEELi1ELi2ENS_5EmptyEXadL_ZNS_6dqgeluIffEET_T0_RKS5_EEEEvT3_mmm:
.text._ZN18transformer_engine6detail38cast_transpose_fused_kernel_notalignedILb1ELb1ELb0EfNS_16CTDBiasDActParamIff13__nv_bfloat16fEELi1ELi2ENS_5EmptyEXadL_ZNS_6dqgeluIffEET_T0_RKS5_EEEEvT3_mmm:
        /* <DEDUP_REMOVED lines=17> */
[----:B------:R-:W-:-:S11]  /*0110*/  LOP3.LUT R40, R41, 0x1f, RZ, 0xc0, !PT ;  /* 0x0000001f29287812 */ /* 0x000fd600078ec0ff */
[----:B------:R-:W-:Y:S05]  /*0120*/  @!P0 BRA `(.L_x_13716) ;  /* 0x00000000002c8947 */ /* 0x000fea0003800000 */
[----:B------:R-:W-:-:S07]  /*0130*/  MOV R4, 0x150 ;  /* 0x0000015000047802 */ /* 0x000fce0000000f00 */
[----:B------:R-:W-:Y:S05]  /*0140*/  CALL.REL.NOINC `($__internal_324_$__cuda_sm20_div_u64) ;  /* 0x0000003000f87944 */ /* 0x000fea0003c00000 */
[----:B------:R-:W-:Y:S01]  /*0150*/  IADD3 R4, P0, RZ, -R26, RZ ;  /* 0x8000001aff047210 */ /* 0x000fe20007f1e0ff */
[----:B------:R-:W-:-:S04]  /*0160*/  IMAD.MOV.U32 R3, RZ, RZ, RZ ;  /* 0x000000ffff037224 */ /* 0x000fc800078e00ff */
[----:B------:R-:W-:Y:S02]  /*0170*/  IMAD.X R6, RZ, RZ, ~R27, P0 ;  /* 0x000000ffff067224 */ /* 0x000fe400000e0e1b */
[----:B------:R-:W-:-:S04]  /*0180*/  IMAD.WIDE.U32 R2, R25, R4, R2 ;  /* 0x0000000419027225 */ /* 0x000fc800078e0002 */
[----:B------:R-:W-:Y:S02]  /*0190*/  IMAD R5, R6, R25, RZ ;  /* 0x0000001906057224 */ /* 0x000fe400078e02ff */
[----:B------:R-:W-:Y:S02]  /*01a0*/  IMAD.MOV.U32 R25, RZ, RZ, R2 ;  /* 0x000000ffff197224 */ /* 0x000fe400078e0002 */
[----:B------:R-:W-:-:S05]  /*01b0*/  IMAD R5, R0, R4, R5 ;  /* 0x0000000400057224 */ /* 0x000fca00078e0205 */
[----:B------:R-:W-:Y:S01]  /*01c0*/  IADD3 R24, R3, R5, RZ ;  /* 0x0000000503187210 */ /* 0x000fe20007ffe0ff */
[----:B------:R-:W-:Y:S06]  /*01d0*/  BRA `(.L_x_13717) ;  /* 0x0000000000587947 */ /* 0x000fec0003800000 */
.L_x_13716:
[----:B------:R-:W0:Y:S01]  /*01e0*/  I2F.U32.RP R0, R25 ;  /* 0x0000001900007306 */ /* 0x000e220000209000 */
[----:B------:R-:W-:Y:S01]  /*01f0*/  ISETP.NE.U32.AND P2, PT, R25, RZ, PT ;  /* 0x000000ff1900720c */ /* 0x000fe20003f45070 */
[----:B------:R-:W-:Y:S01]  /*0200*/  HFMA2.MMA R27, -RZ, RZ, 0, 0 ;  /* 0x00000000ff1b7435 */ /* 0x000fe200000001ff */
[----:B------:R-:W-:-:S05]  /*0210*/  IMAD.MOV.U32 R24, RZ, RZ, RZ ;  /* 0x000000ffff187224 */ /* 0x000fca00078e00ff */
        /* <DEDUP_REMOVED lines=18> */
.L_x_13717:
        /* <DEDUP_REMOVED lines=16> */
[----:B------:R-:W-:Y:S01]  /*0440*/  ISETP.LT.U32.AND P1, PT, R21, 0x20, PT ;  /* 0x000000201500780c */ /* 0x000fe20003f21070 */
[----:B------:R-:W-:Y:S01]  /*0450*/  VIADD R20, R23, 0xffffffff ;  /* 0xffffffff17147836 */ /* 0x000fe20000000000 */
[----:B------:R-:W-:-:S02]  /*0460*/  LOP3.LUT R22, R22, 0x1c, RZ, 0xe2, !PT ;  /* 0x0000001c16167812 */ /* 0x000fc400078ee2ff */
[----:B------:R-:W-:Y:S02]  /*0470*/  ISETP.LT.U32.AND.EX P1, PT, R4, RZ, PT, P1 ;  /* 0x000000ff0400720c */ /* 0x000fe40003f21110 */
[----:B------:R-:W-:Y:S02]  /*0480*/  LOP3.LUT R28, R23, 0x1f, RZ, 0xc0, !PT ;  /* 0x0000001f171c7812 */ /* 0x000fe400078ec0ff */
[-C--:B0-----:R-:W-:Y:S01]  /*0490*/  LEA R19, P0, -R25, R2.reuse, 0x5 ;  /* 0x0000000219137211 */ /* 0x081fe200078029ff */
[-C--:B------:R-:W-:Y:S01]  /*04a0*/  IMAD R0, R27, R2.reuse, RZ ;  /* 0x000000021b007224 */ /* 0x080fe200078e02ff */
[----:B------:R-:W-:Y:S01]  /*04b0*/  SEL R21, R21, 0x20, P1 ;  /* 0x0000002015157807 */ /* 0x000fe20000800000 */
[----:B------:R-:W-:Y:S01]  /*04c0*/  IMAD.WIDE.U32 R30, R45, R2, R28 ;  /* 0x000000022d1e7225 */ /* 0x000fe200078e001c */
[----:B------:R-:W-:-:S03]  /*04d0*/  LOP3.LUT R20, R20, 0x1f, RZ, 0xc0, !PT ;  /* 0x0000001f14147812 */ /* 0x000fc600078ec0ff */
[----:B------:R-:W-:Y:S01]  /*04e0*/  IMAD.X R5, R3, 0x1, ~R6, P0 ;  /* 0x0000000103057824 */ /* 0x000fe200000e0e06 */
[----:B------:R-:W-:Y:S01]  /*04f0*/  ISETP.LT.U32.AND P0, PT, R19, 0x20, PT ;  /* 0x000000201300780c */ /* 0x000fe20003f01070 */
[CC--:B------:R-:W-:Y:S02]  /*0500*/  IMAD R7, R26.reuse, R3.reuse, R0 ;  /* 0x000000031a077224 */ /* 0x0c0fe400078e0200 */
[----:B------:R-:W-:Y:S01]  /*0510*/  IMAD R15, R45, R3, RZ ;  /* 0x000000032d0f7224 */ /* 0x000fe200078e02ff */
[----:B------:R-:W-:Y:S01]  /*0520*/  ISETP.LT.U32.AND.EX P0, PT, R5, RZ, PT, P0 ;  /* 0x000000ff0500720c */ /* 0x000fe20003f01100 */
[----:B------:R-:W-:-:S03]  /*0530*/  IMAD.WIDE.U32 R4, R26, R2, RZ ;  /* 0x000000021a047225 */ /* 0x000fc600078e00ff */
[----:B------:R-:W-:Y:S01]  /*0540*/  SEL R19, R19, 0x20, P0 ;  /* 0x0000002013137807 */ /* 0x000fe20000000000 */
[----:B------:R-:W-:Y:S01]  /*0550*/  IMAD.IADD R5, R5, 0x1, R7 ;  /* 0x0000000105057824 */ /* 0x000fe200078e0207 */
[----:B------:R-:W-:Y:S02]  /*0560*/  ISETP.GE.U32.AND P0, PT, R22, R21, PT ;  /* 0x000000151600720c */ /* 0x000fe40003f06070 */
[----:B------:R-:W-:Y:S02]  /*0570*/  LEA R0, P1, R4, R25, 0x1 ;  /* 0x0000001904007211 */ /* 0x000fe400078208ff */
[----:B------:R-:W-:Y:S02]  /*0580*/  ISETP.LT.U32.AND P0, PT, R28, R19, !P0 ;  /* 0x000000131c00720c */ /* 0x000fe40004701070 */
[----:B------:R-:W-:Y:S01]  /*0590*/  LEA.HI.X R5, R4, R24, R5, 0x1, P1 ;  /* 0x0000001804057211 */ /* 0x000fe200008f0c05 */
[----:B------:R-:W-:Y:S01]  /*05a0*/  IMAD.IADD R4, R31, 0x1, R15 ;  /* 0x000000011f047824 */ /* 0x000fe200078e020f */
[----:B------:R-:W-:-:S02]  /*05b0*/  SHF.L.U32 R32, R0, 0x5, RZ ;  /* 0x0000000500207819 */ /* 0x000fc400000006ff */
[----:B------:R-:W-:Y:S02]  /*05c0*/  SHF.L.U64.HI R33, R0, 0x5, R5 ;  /* 0x0000000500217819 */ /* 0x000fe40000010205 */
[----:B------:R-:W-:Y:S02]  /*05d0*/  IADD3 R47, P1, R32, R30, RZ ;  /* 0x0000001e202f7210 */ /* 0x000fe40007f3e0ff */
[----:B------:R-:W-:-:S03]  /*05e0*/  IADD3 R0, R22, 0x1, RZ ;  /* 0x0000000116007810 */ /* 0x000fc60007ffe0ff */
[----:B------:R-:W0:Y:S01]  /*05f0*/  @P0 LDC.64 R8, c[0x0][0x218] ;  /* 0x00008600ff080b82 */ /* 0x000e220000000a00 */
[----:B------:R-:W-:Y:S01]  /*0600*/  IMAD.X R44, R4, 0x1, R33, P1 ;  /* 0x00000001042c7824 */ /* 0x000fe200008e0621 */
[----:B------:R-:W-:Y:S01]  /*0610*/  ISETP.GE.U32.AND P1, PT, R0, R21, PT ;  /* 0x000000150000720c */ /* 0x000fe20003f26070 */
[C---:B------:R-:W-:Y:S02]  /*0620*/  @P0 IMAD.SHL.U32 R39, R47.reuse, 0x4, RZ ;  /* 0x000000042f270824 */ /* 0x040fe400078e00ff */
[----:B------:R-:W-:Y:S01]  /*0630*/  IMAD.MOV.U32 R0, RZ, RZ, RZ ;  /* 0x000000ffff007224 */ /* 0x000fe200078e00ff */
[----:B------:R-:W-:Y:S02]  /*0640*/  @P0 SHF.L.U64.HI R14, R47, 0x2, R44 ;  /* 0x000000022f0e0819 */ /* 0x000fe4000001022c */
[----:B------:R-:W-:Y:S01]  /*0650*/  ISETP.LT.U32.AND P1, PT, R20, R19, !P1 ;  /* 0x000000131400720c */ /* 0x000fe20004f21070 */
[----:B------:R-:W1:Y:S01]  /*0660*/  @P0 LDC.64 R6, c[0x0][0x210] ;  /* 0x00008400ff060b82 */ /* 0x000e620000000a00 */
[----:B------:R-:W-:-:S07]  /*0670*/  IMAD.WIDE.U32 R12, R2, 0x2, RZ ;  /* 0x00000002020c7825 */ /* 0x000fce00078e00ff */
[----:B------:R-:W2:Y:S01]  /*0680*/  @P0 LDC.64 R34, c[0x0][0x218] ;  /* 0x00008600ff220b82 */ /* 0x000ea20000000a00 */
[----:B0-----:R-:W-:-:S05]  /*0690*/  @P0 IADD3 R10, P2, R39, R8, RZ ;  /* 0x00000008270a0210 */ /* 0x001fca0007f5e0ff */
[----:B------:R-:W-:Y:S02]  /*06a0*/  @P0 IMAD.X R11, R14, 0x1, R9, P2 ;  /* 0x000000010e0b0824 */ /* 0x000fe400010e0609 */
[----:B------:R-:W-:-:S03]  /*06b0*/  IMAD.WIDE.U32 R8, R45, R2, R32 ;  /* 0x000000022d087225 */ /* 0x000fc600078e0020 */
[----:B------:R0:W3:Y:S01]  /*06c0*/  @P0 LDG.E R0, desc[UR8][R10.64] ;  /* 0x000000080a000981 */ /* 0x0000e2000c1e1900 */
[----:B------:R-:W-:Y:S02]  /*06d0*/  @P0 IADD3 R47, P3, R47, R2, RZ ;  /* 0x000000022f2f0210 */ /* 0x000fe40007f7e0ff */
[----:B------:R-:W-:-:S03]  /*06e0*/  IADD3 R16, P2, R20, R8, RZ ;  /* 0x0000000814107210 */ /* 0x000fc60007f5e0ff */
[----:B------:R-:W-:Y:S02]  /*06f0*/  @P0 IMAD.X R44, R44, 0x1, R3, P3 ;  /* 0x000000012c2c0824 */ /* 0x000fe400018e0603 */
[----:B------:R-:W-:Y:S01]  /*0700*/  IMAD.X R17, R15, 0x1, R9, P2 ;  /* 0x000000010f117824 */ /* 0x000fe200010e0609 */
[----:B------:R-:W-:Y:S01]  /*0710*/  @P1 IADD3 R5, P2, R16, R12, RZ ;  /* 0x0000000c10051210 */ /* 0x000fe20007f5e0ff */
[----:B------:R-:W4:Y:S01]  /*0720*/  @P0 LDC.64 R8, c[0x0][0x210] ;  /* 0x00008400ff080b82 */ /* 0x000f220000000a00 */
[C---:B------:R-:W-:Y:S02]  /*0730*/  IMAD.SHL.U32 R15, R3.reuse, 0x2, RZ ;  /* 0x00000002030f7824 */ /* 0x040fe400078e00ff */
[----:B------:R-:W-:-:S03]  /*0740*/  @P1 IMAD R3, R3, 0x3, RZ ;  /* 0x0000000303031824 */ /* 0x000fc600078e02ff */
[----:B------:R-:W-:Y:S01]  /*0750*/  @P1 IADD3.X R36, R17, R13, R15, P2, !PT ;  /* 0x0000000d11241210 */ /* 0x000fe200017fe40f */
[----:B------:R-:W-:Y:S01]  /*0760*/  @P1 IMAD.WIDE.U32 R16, R2, 0x3, R16 ;  /* 0x0000000302101825 */ /* 0x000fe200078e0010 */
[----:B0-----:R-:W0:Y:S01]  /*0770*/  @P1 LDC.64 R10, c[0x0][0x210] ;  /* 0x00008400ff0a1b82 */ /* 0x001e220000000a00 */
[----:B------:R-:W-:Y:S02]  /*0780*/  @P0 SHF.L.U64.HI R44, R47, 0x2, R44 ;  /* 0x000000022f2c0819 */ /* 0x000fe4000001022c */
[----:B------:R-:W-:Y:S01]  /*0790*/  @P1 IMAD.IADD R17, R17, 0x1, R3 ;  /* 0x0000000111111824 */ /* 0x000fe200078e0203 */
[----:B-1----:R-:W-:Y:S01]  /*07a0*/  @P0 IADD3 R38, P2, R39, R6, RZ ;  /* 0x0000000627260210 */ /* 0x002fe20007f5e0ff */
[----:B------:R-:W-:-:S03]  /*07b0*/  @P0 IMAD.SHL.U32 R47, R47, 0x4, RZ ;  /* 0x000000042f2f0824 */ /* 0x000fc600078e00ff */
[----:B------:R-:W1:Y:S01]  /*07c0*/  @P1 LDC.64 R2, c[0x0][0x218] ;  /* 0x00008600ff021b82 */ /* 0x000e620000000a00 */
[----:B------:R-:W-:Y:S02]  /*07d0*/  @P0 IADD3.X R39, R14, R7, RZ, P2, !PT ;  /* 0x000000070e270210 */ /* 0x000fe400017fe4ff */
[----:B------:R-:W-:-:S05]  /*07e0*/  CS2R R6, SRZ ;  /* 0x0000000000067805 */ /* 0x000fca000001ff00 */
[----:B------:R-:W1:Y:S01]  /*07f0*/  @P1 LDC.64 R12, c[0x0][0x210] ;  /* 0x00008400ff0c1b82 */ /* 0x000e620000000a00 */
[----:B----4-:R-:W-:Y:S01]  /*0800*/  @P0 IADD3 R42, P3, R47, R8, RZ ;  /* 0x000000082f2a0210 */ /* 0x010fe20007f7e0ff */
[----:B------:R0:W5:Y:S01]  /*0810*/  @P0 LDG.E R7, desc[UR8][R38.64] ;  /* 0x0000000826070981 */ /* 0x000162000c1e1900 */
[C---:B------:R-:W-:Y:S02]  /*0820*/  @P1 SHF.L.U64.HI R36, R5.reuse, 0x2, R36 ;  /* 0x0000000205241819 */ /* 0x040fe40000010224 */
[----:B------:R-:W-:Y:S01]  /*0830*/  @P0 IADD3.X R43, R44, R9, RZ, P3, !PT ;  /* 0x000000092c2b0210 */ /* 0x000fe20001ffe4ff */
[----:B------:R-:W-:Y:S01]  /*0840*/  @P1 IMAD.SHL.U32 R5, R5, 0x4, RZ ;  /* 0x0000000405051824 */ /* 0x000fe200078e00ff */
[----:B--2---:R-:W-:Y:S01]  /*0850*/  @P0 IADD3 R34, P3, R47, R34, RZ ;  /* 0x000000222f220210 */ /* 0x004fe20007f7e0ff */
[----:B------:R-:W2:Y:S01]  /*0860*/  @P1 LDC.64 R14, c[0x0][0x218] ;  /* 0x00008600ff0e1b82 */ /* 0x000ea20000000a00 */
[C---:B------:R-:W-:Y:S01]  /*0870*/  @P1 SHF.L.U64.HI R18, R16.reuse, 0x2, R17 ;  /* 0x0000000210121819 */ /* 0x040fe20000010211 */
[----:B------:R-:W-:Y:S01]  /*0880*/  @P1 IMAD.SHL.U32 R17, R16, 0x4, RZ ;  /* 0x0000000410111824 */ /* 0x000fe200078e00ff */
[----:B------:R-:W5:Y:S01]  /*0890*/  @P0 LDG.E R6, desc[UR8][R42.64] ;  /* 0x000000082a060981 */ /* 0x000f62000c1e1900 */
[----:B------:R-:W-:Y:S01]  /*08a0*/  @P0 IMAD.X R35, R44, 0x1, R35, P3 ;  /* 0x000000012c230824 */ /* 0x000fe200018e0623 */
[----:B0-----:R-:W-:Y:S01]  /*08b0*/  @P1 IADD3 R38, P3, R5, R10, RZ ;  /* 0x0000000a05261210 */ /* 0x001fe20007f7e0ff */
[----:B------:R-:W-:Y:S01]  /*08c0*/  IMAD.MOV.U32 R10, RZ, RZ, RZ ;  /* 0x000000ffff0a7224 */ /* 0x000fe200078e00ff */
[----:B------:R-:W-:-:S03]  /*08d0*/  ISETP.NE.U32.AND P2, PT, RZ, UR4, PT ;  /* 0x00000004ff007c0c */ /* 0x000fc6000bf45070 */
[----:B------:R-:W-:Y:S01]  /*08e0*/  @P1 IMAD.X R39, R36, 0x1, R11, P3 ;  /* 0x0000000124271824 */ /* 0x000fe200018e060b */
[C---:B-1----:R-:W-:Y:S01]  /*08f0*/  @P1 IADD3 R16, P3, R17.reuse, R2, RZ ;  /* 0x0000000211101210 */ /* 0x042fe20007f7e0ff */
[----:B------:R0:W5:Y:S01]  /*0900*/  @P0 LDG.E R10, desc[UR8][R34.64] ;  /* 0x00000008220a0981 */ /* 0x000162000c1e1900 */
[----:B------:R-:W-:-:S03]  /*0910*/  @P1 IADD3 R12, P0, R17, R12, RZ ;  /* 0x0000000c110c1210 */ /* 0x000fc60007f1e0ff */
[C---:B------:R-:W-:Y:S01]  /*0920*/  @P1 IMAD.X R17, R18.reuse, 0x1, R3, P3 ;  /* 0x0000000112111824 */ /* 0x040fe200018e0603 */
[----:B------:R-:W-:Y:S02]  /*0930*/  MOV R47, RZ ;  /* 0x000000ff002f7202 */ /* 0x000fe40000000f00 */
[----:B------:R-:W-:Y:S01]  /*0940*/  CS2R R2, SRZ ;  /* 0x0000000000027805 */ /* 0x000fe2000001ff00 */
[----:B------:R-:W-:-:S03]  /*0950*/  @P1 IMAD.X R13, R18, 0x1, R13, P0 ;  /* 0x00000001120d1824 */ /* 0x000fc600000e060d */
[----:B------:R-:W5:Y:S04]  /*0960*/  @P1 LDG.E R47, desc[UR8][R38.64] ;  /* 0x00000008262f1981 */ /* 0x000f68000c1e1900 */
[----:B------:R-:W5:Y:S01]  /*0970*/  @P1 LDG.E R2, desc[UR8][R12.64] ;  /* 0x000000080c021981 */ /* 0x000f62000c1e1900 */
[----:B--2---:R-:W-:Y:S01]  /*0980*/  @P1 IADD3 R14, P4, R5, R14, RZ ;  /* 0x0000000e050e1210 */ /* 0x004fe20007f9e0ff */
[----:B------:R-:W-:Y:S02]  /*0990*/  IMAD.MOV.U32 R5, RZ, RZ, RZ ;  /* 0x000000ffff057224 */ /* 0x000fe400078e00ff */
[----:B0-----:R-:W-:Y:S01]  /*09a0*/  IMAD.MOV.U32 R34, RZ, RZ, 0x3bbb989d ;  /* 0x3bbb989dff227424 */ /* 0x001fe200078e00ff */
[----:B------:R-:W-:Y:S01]  /*09b0*/  ISETP.NE.AND.EX P2, PT, RZ, UR5, PT, P2 ;  /* 0x00000005ff007c0c */ /* 0x000fe2000bf45320 */
[----:B------:R-:W-:Y:S01]  /*09c0*/  @P1 IMAD.X R15, R36, 0x1, R15, P4 ;  /* 0x00000001240f1824 */ /* 0x000fe200020e060f */
[----:B------:R-:W-:Y:S01]  /*09d0*/  BSSY B0, `(.L_x_13718) ;  /* 0x000001e000007945 */ /* 0x000fe20003800000 */
[----:B------:R-:W5:Y:S04]  /*09e0*/  @P1 LDG.E R3, desc[UR8][R16.64] ;  /* 0x0000000810031981 */ /* 0x000f68000c1e1900 */
[----:B------:R0:W5:Y:S02]  /*09f0*/  @P1 LDG.E R5, desc[UR8][R14.64] ;  /* 0x000000080e051981 */ /* 0x000164000c1e1900 */
[----:B0-----:R-:W-:-:S04]  /*0a00*/  IMAD.MOV.U32 R15, RZ, RZ, 0x437c0000 ;  /* 0x437c0000ff0f7424 */ /* 0x001fc800078e00ff */
[----:B------:R-:W0:Y:S01]  /*0a10*/  @P2 LDC.64 R8, c[0x0][0x230] ;  /* 0x00008c00ff082b82 */ /* 0x000e220000000a00 */
[----:B------:R-:W-:-:S06]  /*0a20*/  MOV R18, 0x3f800000 ;  /* 0x3f80000000127802 */ /* 0x000fcc0000000f00 */
[----:B0-----:R0:W5:Y:S01]  /*0a30*/  @P2 LDG.E R18, desc[UR8][R8.64] ;  /* 0x0000000808122981 */ /* 0x001162000c1e1900 */
[----:B------:R-:W-:Y:S01]  /*0a40*/  LEA R17, R37, R40, 0x5 ;  /* 0x0000002825117211 */ /* 0x000fe200078e28ff */
[----:B---3--:R-:W-:-:S04]  /*0a50*/  FMUL R11, R0, -1.7020000219345092773 ;  /* 0xbfd9db23000b7820 */ /* 0x008fc80000400000 */
[----:B------:R-:W-:-:S04]  /*0a60*/  FFMA.SAT R14, R11, R34, 0.5 ;  /* 0x3f0000000b0e7423 */ /* 0x000fc80000002022 */
[----:B------:R-:W-:-:S04]  /*0a70*/  FFMA.RM R14, R14, R15, 12582913 ;  /* 0x4b4000010e0e7423 */ /* 0x000fc8000000400f */
[----:B------:R-:W-:-:S04]  /*0a80*/  FADD R34, R14, -12583039 ;  /* 0xcb40007f0e227421 */ /* 0x000fc80000000000 */
[----:B------:R-:W-:-:S04]  /*0a90*/  FFMA R34, R11, 1.4426950216293334961, -R34 ;  /* 0x3fb8aa3b0b227823 */ /* 0x000fc80000000822 */
[----:B------:R-:W-:-:S04]  /*0aa0*/  FFMA R34, R11, 1.925963033500011079e-08, R34 ;  /* 0x32a570600b227823 */ /* 0x000fc80000000022 */
[----:B------:R-:W1:Y:S01]  /*0ab0*/  MUFU.EX2 R11, R34 ;  /* 0x00000022000b7308 */ /* 0x000e620000000800 */
[----:B------:R-:W-:-:S04]  /*0ac0*/  IMAD.SHL.U32 R14, R14, 0x800000, RZ ;  /* 0x008000000e0e7824 */ /* 0x000fc800078e00ff */
[----:B-1----:R-:W-:-:S04]  /*0ad0*/  FFMA R14, R14, R11, 1 ;  /* 0x3f8000000e0e7423 */ /* 0x002fc8000000000b */
[----:B0-----:R-:W-:-:S05]  /*0ae0*/  VIADD R8, R14, 0x1800000 ;  /* 0x018000000e087836 */ /* 0x001fca0000000000 */
[----:B------:R-:W-:-:S04]  /*0af0*/  LOP3.LUT R8, R8, 0x7f800000, RZ, 0xc0, !PT ;  /* 0x7f80000008087812 */ /* 0x000fc800078ec0ff */
[----:B------:R-:W-:Y:S01]  /*0b00*/  ISETP.GT.U32.AND P0, PT, R8, 0x1ffffff, PT ;  /* 0x01ffffff0800780c */ /* 0x000fe20003f04070 */
[----:B------:R-:W-:-:S12]  /*0b10*/  FMUL R8, R0, 1.7020000219345092773 ;  /* 0x3fd9db2300087820 */ /* 0x000fd80000400000 */
[----:B------:R-:W-:Y:S05]  /*0b20*/  @P0 BRA `(.L_x_13719) ;  /* 0x0000000000100947 */ /* 0x000fea0003800000 */
[----:B------:R-:W-:Y:S01]  /*0b30*/  IMAD.MOV.U32 R0, RZ, RZ, R14 ;  /* 0x000000ffff007224 */ /* 0x000fe200078e000e */
[----:B------:R-:W-:-:S07]  /*0b40*/  MOV R34, 0xb60 ;  /* 0x00000b6000227802 */ /* 0x000fce0000000f00 */
[----:B-----5:R-:W-:Y:S05]  /*0b50*/  CALL.REL.NOINC `($__internal_325_$__cuda_sm20_rcp_rn_f32_slowpath) ;  /* 0x0000002c00807944 */ /* 0x020fea0003c00000 */
[----:B------:R-:W-:Y:S05]  /*0b60*/  BRA `(.L_x_13720) ;  /* 0x0000000000107947 */ /* 0x000fea0003800000 */
.L_x_13719:
[----:B------:R-:W0:Y:S02]  /*0b70*/  MUFU.RCP R39, R14 ;  /* 0x0000000e00277308 */ /* 0x000e240000001000 */
[----:B0-----:R-:W-:-:S04]  /*0b80*/  FFMA R0, R14, R39, -1 ;  /* 0xbf8000000e007423 */ /* 0x001fc80000000027 */
[----:B------:R-:W-:-:S04]  /*0b90*/  FADD.FTZ R0, -R0, -RZ ;  /* 0x800000ff00007221 */ /* 0x000fc80000010100 */
[----:B------:R-:W-:-:S07]  /*0ba0*/  FFMA R39, R39, R0, R39 ;  /* 0x0000000027277223 */ /* 0x000fce0000000027 */
.L_x_13720:
[----:B------:R-:W-:Y:S05]  /*0bb0*/  BSYNC B0 ;  /* 0x0000000000007941 */ /* 0x000fea0003800000 */
.L_x_13718:
[----:B------:R-:W-:Y:S02]  /*0bc0*/  IMAD.MOV.U32 R9, RZ, RZ, 0x3bbb989d ;  /* 0x3bbb989dff097424 */ /* 0x000fe400078e00ff */
[C---:B-----5:R-:W-:Y:S01]  /*0bd0*/  FMUL R0, R10.reuse, -1.7020000219345092773 ;  /* 0xbfd9db230a007820 */ /* 0x060fe20000400000 */
        /* <DEDUP_REMOVED lines=21> */
[----:B------:R-:W-:Y:S05]  /*0d30*/  CALL.REL.NOINC `($__internal_325_$__cuda_sm20_rcp_rn_f32_slowpath) ;  /* 0x0000002c00087944 */ /* 0x000fea0003c00000 */
[----:B------:R-:W-:Y:S05]  /*0d40*/  BRA `(.L_x_13723) ;  /* 0x0000000000107947 */ /* 0x000fea0003800000 */
.L_x_13722:
[----:B------:R-:W0:Y:S02]  /*0d50*/  MUFU.RCP R39, R12 ;  /* 0x0000000c00277308 */ /* 0x000e240000001000 */
[----:B0-----:R-:W-:-:S04]  /*0d60*/  FFMA R0, R12, R39, -1 ;  /* 0xbf8000000c007423 */ /* 0x001fc80000000027 */
[----:B------:R-:W-:-:S04]  /*0d70*/  FADD.FTZ R0, -R0, -RZ ;  /* 0x800000ff00007221 */ /* 0x000fc80000010100 */
[----:B------:R-:W-:-:S07]  /*0d80*/  FFMA R39, R39, R0, R39 ;  /* 0x0000000027277223 */ /* 0x000fce0000000027 */
.L_x_13723:
[----:B------:R-:W-:Y:S05]  /*0d90*/  BSYNC B0 ;  /* 0x0000000000007941 */ /* 0x000fea0003800000 */
.L_x_13721:
[----:B------:R-:W0:Y:S01]  /*0da0*/  LDC.64 R8, c[0x0][0x258] ;  /* 0x00009600ff087b82 */ /* 0x000e220000000a00 */
[----:B------:R-:W-:Y:S01]  /*0db0*/  ISETP.GE.U32.AND P0, PT, R22, R21, PT ;  /* 0x000000151600720c */ /* 0x000fe20003f06070 */
[----:B------:R-:W-:Y:S01]  /*0dc0*/  FADD R0, -R39, 1 ;  /* 0x3f80000027007421 */ /* 0x000fe20000000100 */
[----:B------:R-:W-:Y:S01]  /*0dd0*/  ULDC.64 UR4, c[0x0][0x220] ;  /* 0x0000880000047ab9 */ /* 0x000fe20000000a00 */
[----:B------:R-:W-:Y:S01]  /*0de0*/  VIADD R14, R23, 0x1e ;  /* 0x0000001e170e7836 */ /* 0x000fe20000000000 */
[----:B------:R-:W-:Y:S01]  /*0df0*/  ISETP.GE.U32.OR P1, PT, R28, R19, P0 ;  /* 0x000000131c00720c */ /* 0x000fe20000726470 */
[----:B------:R-:W-:Y:S01]  /*0e00*/  FMUL R0, R0, R39 ;  /* 0x0000002700007220 */ /* 0x000fe20000400000 */
[----:B------:R-:W-:Y:S01]  /*0e10*/  LEA R16, P2, R32, UR4, 0x1 ;  /* 0x0000000420107c11 */ /* 0x000fe2000f8408ff */
[----:B------:R-:W-:Y:S01]  /*0e20*/  FMUL R13, R7, R18 ;  /* 0x00000012070d7220 */ /* 0x000fe20000400000 */
[----:B------:R-:W-:Y:S01]  /*0e30*/  LOP3.LUT R14, R14, 0x1f, RZ, 0xc0, !PT ;  /* 0x0000001f0e0e7812 */ /* 0x000fe200078ec0ff */
[----:B------:R-:W-:Y:S01]  /*0e40*/  FFMA R51, R10, R0, R39 ;  /* 0x000000000a337223 */ /* 0x000fe20000000027 */
[----:B------:R-:W-:Y:S01]  /*0e50*/  VIADD R0, R22, 0x2 ;  /* 0x0000000216007836 */ /* 0x000fe20000000000 */
[----:B------:R-:W-:-:S02]  /*0e60*/  LEA.HI.X R15, R32, UR5, R33, 0x1, P2 ;  /* 0x00000005200f7c11 */ /* 0x000fc400090f0c21 */
[----:B------:R-:W-:Y:S01]  /*0e70*/  FMUL R51, R51, R6 ;  /* 0x0000000633337220 */ /* 0x000fe20000400000 */
[----:B------:R-:W-:Y:S02]  /*0e80*/  F2FP.BF16.F32.PACK_AB R6, RZ, R13 ;  /* 0x0000000dff06723e */ /* 0x000fe400000010ff */
[----:B------:R-:W-:Y:S01]  /*0e90*/  ISETP.GE.U32.AND P0, PT, R0, R21, PT ;  /* 0x000000150000720c */ /* 0x000fe20003f06070 */
[----:B------:R-:W-:Y:S01]  /*0ea0*/  FMUL R12, R51, R18 ;  /* 0x00000012330c7220 */ /* 0x000fe20000400000 */
[----:B------:R-:W-:Y:S02]  /*0eb0*/  @!P1 LEA R42, P2, R30, R16, 0x1 ;  /* 0x000000101e2a9211 */ /* 0x000fe400078408ff */
[----:B------:R-:W-:Y:S02]  /*0ec0*/  ISETP.LT.U32.AND P0, PT, R14, R19, !P0 ;  /* 0x000000130e00720c */ /* 0x000fe40004701070 */
[C---:B------:R-:W-:Y:S02]  /*0ed0*/  @!P1 LEA.HI.X R43, R30.reuse, R15, R4, 0x1, P2 ;  /* 0x0000000f1e2b9211 */ /* 0x040fe400010f0c04 */
[----:B0-----:R-:W-:Y:S01]  /*0ee0*/  @!P1 IADD3 R0, P2, R30, R8, RZ ;  /* 0x000000081e009210 */ /* 0x001fe20007f5e0ff */
[----:B------:R-:W-:Y:S01]  /*0ef0*/  IMAD.SHL.U32 R30, R8, 0x2, RZ ;  /* 0x00000002081e7824 */ /* 0x000fe200078e00ff */
[----:B------:R-:W-:Y:S01]  /*0f00*/  F2FP.BF16.F32.PACK_AB R10, RZ, R12 ;  /* 0x0000000cff0a723e */ /* 0x000fe200000010ff */
[----:B------:R-:W-:Y:S01]  /*0f10*/  @!P1 STG.E.U16 desc[UR8][R42.64], R6 ;  /* 0x000000062a009986 */ /* 0x000fe2000c101508 */
[----:B------:R-:W-:-:S02]  /*0f20*/  @!P1 IADD3.X R4, R4, R9, RZ, P2, !PT ;  /* 0x0000000904049210 */ /* 0x000fc400017fe4ff */
[----:B------:R-:W-:Y:S02]  /*0f30*/  SHF.L.U64.HI R31, R8, 0x1, R9 ;  /* 0x00000001081f7819 */ /* 0x000fe40000010209 */
[----:B------:R-:W-:Y:S01]  /*0f40*/  @!P1 LEA R36, P2, R0, R16, 0x1 ;  /* 0x0000001000249211 */ /* 0x000fe200078408ff */
[----:B------:R-:W0:Y:S01]  /*0f50*/  @P0 LDC.64 R34, c[0x0][0x218] ;  /* 0x00008600ff220b82 */ /* 0x000e220000000a00 */
[----:B------:R-:W-:Y:S01]  /*0f60*/  PRMT R39, R10, 0x7610, R39 ;  /* 0x000076100a277816 */ /* 0x000fe20000000027 */
[----:B------:R-:W-:Y:S01]  /*0f70*/  IMAD.WIDE.U32 R48, R45, R8, R30 ;  /* 0x000000082d307225 */ /* 0x000fe200078e001e */
[----:B------:R-:W-:-:S03]  /*0f80*/  @!P1 LEA.HI.X R37, R0, R15, R4, 0x1, P2 ;  /* 0x0000000f00259211 */ /* 0x000fc600010f0c04 */
[----:B------:R-:W-:Y:S02]  /*0f90*/  IMAD R45, R45, R9, R49 ;  /* 0x000000092d2d7224 */ /* 0x000fe400078e0231 */
[----:B------:R1:W-:Y:S01]  /*0fa0*/  @!P1 STG.E.U16 desc[UR8][R36.64], R39 ;  /* 0x0000002724009986 */ /* 0x0003e2000c101508 */
[----:B------:R-:W-:Y:S01]  /*0fb0*/  IADD3 R38, P1, P2, R14, R48, R32 ;  /* 0x000000300e267210 */ /* 0x000fe20007a3e020 */
[----:B------:R-:W2:Y:S01]  /*0fc0*/  @P0 LDC.64 R10, c[0x0][0x210] ;  /* 0x00008400ff0a0b82 */ /* 0x000ea20000000a00 */
[----:B------:R-:W-:Y:S02]  /*0fd0*/  @P0 IMAD R9, R9, 0x3, RZ ;  /* 0x0000000309090824 */ /* 0x000fe400078e02ff */
[----:B-1----:R-:W-:Y:S02]  /*0fe0*/  IADD3.X R39, RZ, R45, R33, P1, P2 ;  /* 0x0000002dff277210 */ /* 0x002fe40000fe4421 */
[----:B------:R-:W-:-:S05]  /*0ff0*/  @P0 IADD3 R4, P1, R38, R30, RZ ;  /* 0x0000001e26040210 */ /* 0x000fca0007f3e0ff */
[----:B------:R-:W-:Y:S02]  /*1000*/  @P0 IMAD.X R43, R39, 0x1, R31, P1 ;  /* 0x00000001272b0824 */ /* 0x000fe400008e061f */
[----:B------:R-:W-:-:S03]  /*1010*/  @P0 IMAD.WIDE.U32 R38, R8, 0x3, R38 ;  /* 0x0000000308260825 */ /* 0x000fc600078e0026 */
[C---:B------:R-:W-:Y:S01]  /*1020*/  @P0 SHF.L.U64.HI R0, R4.reuse, 0x2, R43 ;  /* 0x0000000204000819 */ /* 0x040fe2000001022b */
[----:B------:R-:W-:Y:S01]  /*1030*/  @P0 IMAD.SHL.U32 R43, R4, 0x4, RZ ;  /* 0x00000004042b0824 */ /* 0x000fe200078e00ff */
[----:B------:R-:W-:Y:S01]  /*1040*/  @P0 IADD3 R37, R9, R39, RZ ;  /* 0x0000002709250210 */ /* 0x000fe20007ffe0ff */
[C---:B------:R-:W-:Y:S01]  /*1050*/  @P0 IMAD.SHL.U32 R39, R38.reuse, 0x4, RZ ;  /* 0x0000000426270824 */ /* 0x040fe200078e00ff */
[----:B------:R-:W1:Y:S02]  /*1060*/  @P0 LDC.64 R8, c[0x0][0x218] ;  /* 0x00008600ff080b82 */ /* 0x000e640000000a00 */
[C---:B--2---:R-:W-:Y:S02]  /*1070*/  @P0 IADD3 R36, P1, R43.reuse, R10, RZ ;  /* 0x0000000a2b240210 */ /* 0x044fe40007f3e0ff */
[----:B------:R-:W-:Y:S02]  /*1080*/  @P0 SHF.L.U64.HI R4, R38, 0x2, R37 ;  /* 0x0000000226040819 */ /* 0x000fe40000010225 */
[----:B0-----:R-:W-:Y:S01]  /*1090*/  @P0 IADD3 R42, P2, R43, R34, RZ ;  /* 0x000000222b2a0210 */ /* 0x001fe20007f5e0ff */
[----:B------:R-:W-:-:S04]  /*10a0*/  @P0 IMAD.X R37, R0, 0x1, R11, P1 ;  /* 0x0000000100250824 */ /* 0x000fc800008e060b */
[----:B------:R-:W-:Y:S02]  /*10b0*/  @P0 IMAD.X R43, R0, 0x1, R35, P2 ;  /* 0x00000001002b0824 */ /* 0x000fe400010e0623 */
[----:B------:R-:W0:Y:S03]  /*10c0*/  @P0 LDC.64 R34, c[0x0][0x210] ;  /* 0x00008400ff220b82 */ /* 0x000e260000000a00 */
[----:B------:R-:W2:Y:S01]  /*10d0*/  @P0 LDG.E R42, desc[UR8][R42.64] ;  /* 0x000000082a2a0981 */ /* 0x000ea2000c1e1900 */
[----:B-1----:R-:W-:-:S04]  /*10e0*/  @P0 IADD3 R8, P1, R39, R8, RZ ;  /* 0x0000000827080210 */ /* 0x002fc80007f3e0ff */
[----:B------:R-:W-:-:S05]  /*10f0*/  @P0 IADD3.X R9, R4, R9, RZ, P1, !PT ;  /* 0x0000000904090210 */ /* 0x000fca0000ffe4ff */
[----:B------:R1:W3:Y:S01]  /*1100*/  @P0 LDG.E R0, desc[UR8][R8.64] ;  /* 0x0000000808000981 */ /* 0x0002e2000c1e1900 */
[----:B0-----:R-:W-:Y:S01]  /*1110*/  @P0 IADD3 R34, P1, R39, R34, RZ ;  /* 0x0000002227220210 */ /* 0x001fe20007f3e0ff */
[----:B------:R-:W-:-:S04]  /*1120*/  IMAD.MOV.U32 R39, RZ, RZ, 0x3bbb989d ;  /* 0x3bbb989dff277424 */ /* 0x000fc800078e00ff */
[----:B------:R-:W-:Y:S02]  /*1130*/  @P0 IMAD.X R35, R4, 0x1, R35, P1 ;  /* 0x0000000104230824 */ /* 0x000fe400008e0623 */
[----:B------:R-:W-:Y:S01]  /*1140*/  FMUL R4, R5, -1.7020000219345092773 ;  /* 0xbfd9db2305047820 */ /* 0x000fe20000400000 */
[----:B------:R-:W-:-:S03]  /*1150*/  IMAD.MOV.U32 R53, RZ, RZ, 0x437c0000 ;  /* 0x437c0000ff357424 */ /* 0x000fc600078e00ff */
[----:B------:R-:W-:-:S04]  /*1160*/  FFMA.SAT R6, R4, R39, 0.5 ;  /* 0x3f00000004067423 */ /* 0x000fc80000002027 */
[----:B------:R-:W-:-:S04]  /*1170*/  FFMA.RM R6, R6, R53, 12582913 ;  /* 0x4b40000106067423 */ /* 0x000fc80000004035 */
[----:B-1----:R-:W-:-:S04]  /*1180*/  FADD R9, R6, -12583039 ;  /* 0xcb40007f06097421 */ /* 0x002fc80000000000 */
[----:B------:R-:W-:-:S04]  /*1190*/  FFMA R9, R4, 1.4426950216293334961, -R9 ;  /* 0x3fb8aa3b04097823 */ /* 0x000fc80000000809 */
[----:B------:R-:W-:-:S04]  /*11a0*/  FFMA R8, R4, 1.925963033500011079e-08, R9 ;  /* 0x32a5706004087823 */ /* 0x000fc80000000009 */
[----:B------:R-:W0:Y:S01]  /*11b0*/  MUFU.EX2 R9, R8 ;  /* 0x0000000800097308 */ /* 0x000e220000000800 */
[----:B------:R-:W-:Y:S02]  /*11c0*/  CS2R R10, SRZ ;  /* 0x00000000000a7805 */ /* 0x000fe4000001ff00 */
[----:B------:R-:W-:Y:S01]  /*11d0*/  SHF.L.U32 R6, R6, 0x17, RZ ;  /* 0x0000001706067819 */ /* 0x000fe200000006ff */
[----:B------:R-:W-:-:S03]  /*11e0*/  FADD R4, RZ, R7 ;  /* 0x00000007ff047221 */ /* 0x000fc60000000000 */
[----:B------:R0:W5:Y:S04]  /*11f0*/  @P0 LDG.E R11, desc[UR8][R36.64] ;  /* 0x00000008240b0981 */ /* 0x000168000c1e1900 */
[----:B------:R1:W5:Y:S01]  /*1200*/  @P0 LDG.E R10, desc[UR8][R34.64] ;  /* 0x00000008220a0981 */ /* 0x000362000c1e1900 */
[----:B0-----:R-:W-:Y:S01]  /*1210*/  FFMA R36, R6, R9, 1 ;  /* 0x3f80000006247423 */ /* 0x001fe20000000009 */
[----:B-1----:R-:W-:-:S03]  /*1220*/  FADD R34, R4, R51 ;  /* 0x0000003304227221 */ /* 0x002fc60000000000 */
[----:B------:R-:W-:-:S05]  /*1230*/  VIADD R4, R36, 0x1800000 ;  /* 0x0180000024047836 */ /* 0x000fca0000000000 */
[----:B------:R-:W-:Y:S01]  /*1240*/  LOP3.LUT R4, R4, 0x7f800000, RZ, 0xc0, !PT ;  /* 0x7f80000004047812 */ /* 0x000fe200078ec0ff */
[----:B------:R-:W-:-:S03]  /*1250*/  IMAD.IADD R41, R22, 0x1, R41 ;  /* 0x0000000116297824 */ /* 0x000fc600078e0229 */
[----:B------:R-:W-:Y:S02]  /*1260*/  ISETP.GT.U32.AND P1, PT, R4, 0x1ffffff, PT ;  /* 0x01ffffff0400780c */ /* 0x000fe40003f24070 */
[----:B------:R-:W-:Y:S02]  /*1270*/  LOP3.LUT R9, R41, 0x1f, RZ, 0xc0, !PT ;  /* 0x0000001f29097812 */ /* 0x000fe400078ec0ff */
[----:B------:R-:W-:Y:S01]  /*1280*/  FMNMX R6, RZ, |R7|, !PT ;  /* 0x40000007ff067209 */ /* 0x000fe20007800000 */
[----:B------:R-:W-:Y:S01]  /*1290*/  BSSY B0, `(.L_x_13724) ;  /* 0x0000013000007945 */ /* 0x000fe20003800000 */
[----:B------:R-:W-:Y:S02]  /*12a0*/  IADD3 R43, P2, R20, R48, RZ ;  /* 0x00000030142b7210 */ /* 0x000fe40007f5e0ff */
[----:B------:R0:W1:Y:S01]  /*12b0*/  SHFL.IDX PT, R9, R34, R9, 0x1f ;  /* 0x00001f0922097589 */ /* 0x00006200000e0000 */
[----:B------:R-:W-:Y:S02]  /*12c0*/  FMNMX R8, |R51|, R6, !PT ;  /* 0x0000000633087209 */ /* 0x000fe40007800200 */
[----:B------:R-:W-:Y:S01]  /*12d0*/  CS2R R6, SRZ ;  /* 0x0000000000067805 */ /* 0x000fe2000001ff00 */
[----:B------:R-:W-:Y:S01]  /*12e0*/  FMUL R5, R5, 1.7020000219345092773 ;  /* 0x3fd9db2305057820 */ /* 0x000fe20000400000 */
[----:B------:R-:W-:Y:S01]  /*12f0*/  VIADD R4, R22, 0x1 ;  /* 0x0000000116047836 */ /* 0x000fe20000000000 */
[----:B------:R-:W-:Y:S01]  /*1300*/  IADD3.X R44, RZ, R45, RZ, P2, !PT ;  /* 0x0000002dff2c7210 */ /* 0x000fe200017fe4ff */
[----:B--2---:R-:W-:Y:S01]  /*1310*/  @P0 FMUL R7, R42, 1.7020000219345092773 ;  /* 0x3fd9db232a070820 */ /* 0x004fe20000400000 */
[----:B---3--:R-:W-:Y:S01]  /*1320*/  @P0 FMUL R6, R0, 1.7020000219345092773 ;  /* 0x3fd9db2300060820 */ /* 0x008fe20000400000 */
[----:B01----:R-:W-:Y:S06]  /*1330*/  @P1 BRA `(.L_x_13725) ;  /* 0x0000000000101947 */ /* 0x003fec0003800000 */
[----:B------:R-:W-:Y:S01]  /*1340*/  IMAD.MOV.U32 R0, RZ, RZ, R36 ;  /* 0x000000ffff007224 */ /* 0x000fe200078e0024 */
[----:B------:R-:W-:-:S07]  /*1350*/  MOV R34, 0x1370 ;  /* 0x0000137000227802 */ /* 0x000fce0000000f00 */
[----:B-----5:R-:W-:Y:S05]  /*1360*/  CALL.REL.NOINC `($__internal_325_$__cuda_sm20_rcp_rn_f32_slowpath) ;  /* 0x00000024007c7944 */ /* 0x020fea0003c00000 */
[----:B------:R-:W-:Y:S05]  /*1370*/  BRA `(.L_x_13726) ;  /* 0x0000000000107947 */ /* 0x000fea0003800000 */
.L_x_13725:
[----:B------:R-:W0:Y:S02]  /*1380*/  MUFU.RCP R39, R36 ;  /* 0x0000002400277308 */ /* 0x000e240000001000 */
[----:B0-----:R-:W-:-:S04]  /*1390*/  FFMA R0, R36, R39, -1 ;  /* 0xbf80000024007423 */ /* 0x001fc80000000027 */
[----:B------:R-:W-:-:S04]  /*13a0*/  FADD.FTZ R0, -R0, -RZ ;  /* 0x800000ff00007221 */ /* 0x000fc80000010100 */
[----:B------:R-:W-:-:S07]  /*13b0*/  FFMA R39, R39, R0, R39 ;  /* 0x0000000027277223 */ /* 0x000fce0000000027 */
.L_x_13726:
[----:B------:R-:W-:Y:S05]  /*13c0*/  BSYNC B0 ;  /* 0x0000000000007941 */ /* 0x000fea0003800000 */
.L_x_13724:
[----:B------:R-:W-:Y:S01]  /*13d0*/  FADD R0, -R39, 1 ;  /* 0x3f80000027007421 */ /* 0x000fe20000000100 */
[----:B------:R-:W-:Y:S01]  /*13e0*/  IMAD.MOV.U32 R34, RZ, RZ, 0x3bbb989d ;  /* 0x3bbb989dff227424 */ /* 0x000fe200078e00ff */
[----:B------:R-:W-:Y:S01]  /*13f0*/  BSSY B0, `(.L_x_13727) ;  /* 0x000001b000007945 */ /* 0x000fe20003800000 */
[----:B------:R-:W-:Y:S02]  /*1400*/  IMAD.MOV.U32 R35, RZ, RZ, 0x437c0000 ;  /* 0x437c0000ff237424 */ /* 0x000fe400078e00ff */
[----:B------:R-:W-:-:S04]  /*1410*/  FMUL R0, R0, R39 ;  /* 0x0000002700007220 */ /* 0x000fc80000400000 */
[----:B------:R-:W-:Y:S01]  /*1420*/  FFMA R0, R5, R0, R39 ;  /* 0x0000000005007223 */ /* 0x000fe20000000027 */
        /* <DEDUP_REMOVED lines=17> */
[----:B-----5:R-:W-:Y:S05]  /*1540*/  CALL.REL.NOINC `($__internal_325_$__cuda_sm20_rcp_rn_f32_slowpath) ;  /* 0x0000002400047944 */ /* 0x020fea0003c00000 */
[----:B------:R-:W-:Y:S05]  /*1550*/  BRA `(.L_x_13729) ;  /* 0x0000000000107947 */ /* 0x000fea0003800000 */
.L_x_13728:
[----:B------:R-:W0:Y:S02]  /*1560*/  MUFU.RCP R39, R34 ;  /* 0x0000002200277308 */ /* 0x000e240000001000 */
[----:B0-----:R-:W-:-:S04]  /*1570*/  FFMA R0, R34, R39, -1 ;  /* 0xbf80000022007423 */ /* 0x001fc80000000027 */
[----:B------:R-:W-:-:S04]  /*1580*/  FADD.FTZ R0, -R0, -RZ ;  /* 0x800000ff00007221 */ /* 0x000fc80000010100 */
[----:B------:R-:W-:-:S07]  /*1590*/  FFMA R39, R39, R0, R39 ;  /* 0x0000000027277223 */ /* 0x000fce0000000027 */
.L_x_13729:
[----:B------:R-:W-:Y:S05]  /*15a0*/  BSYNC B0 ;  /* 0x0000000000007941 */ /* 0x000fea0003800000 */
.L_x_13727:
[----:B------:R-:W-:Y:S01]  /*15b0*/  ISETP.GE.U32.AND P0, PT, R4, R21, PT ;  /* 0x000000150400720c */ /* 0x000fe20003f06070 */
[----:B------:R-:W-:Y:S01]  /*15c0*/  FADD R0, -R39, 1 ;  /* 0x3f80000027007421 */ /* 0x000fe20000000100 */
[----:B------:R-:W-:Y:S02]  /*15d0*/  FMUL R4, R5, R18 ;  /* 0x0000001205047220 */ /* 0x000fe40000400000 */
[----:B------:R-:W-:Y:S01]  /*15e0*/  ISETP.GE.U32.OR P1, PT, R20, R19, P0 ;  /* 0x000000131400720c */ /* 0x000fe20000726470 */
[----:B------:R-:W-:-:S04]  /*15f0*/  FMUL R0, R0, R39 ;  /* 0x0000002700007220 */ /* 0x000fc80000400000 */
[----:B------:R-:W-:Y:S01]  /*1600*/  FFMA R47, R3, R0, R39 ;  /* 0x00000000032f7223 */ /* 0x000fe20000000027 */
[----:B------:R-:W-:Y:S02]  /*1610*/  F2FP.BF16.F32.PACK_AB R0, RZ, R4 ;  /* 0x00000004ff00723e */ /* 0x000fe400000010ff */
[----:B------:R-:W-:Y:S01]  /*1620*/  IADD3 R3, P3, R30, R48, RZ ;  /* 0x000000301e037210 */ /* 0x000fe20007f7e0ff */
[----:B------:R-:W-:Y:S01]  /*1630*/  FMUL R47, R47, R2 ;  /* 0x000000022f2f7220 */ /* 0x000fe20000400000 */
[----:B------:R-:W-:Y:S01]  /*1640*/  PRMT R38, R0, 0x7610, R38 ;  /* 0x0000761000267816 */ /* 0x000fe20000000026 */
[----:B------:R-:W-:Y:S01]  /*1650*/  VIADD R0, R22, 0x3 ;  /* 0x0000000316007836 */ /* 0x000fe20000000000 */
[----:B------:R-:W-:Y:S01]  /*1660*/  IADD3 R2, R23, 0x1d, RZ ;  /* 0x0000001d17027810 */ /* 0x000fe20007ffe0ff */
[----:B------:R-:W0:Y:S01]  /*1670*/  @!P1 LDC.64 R34, c[0x0][0x258] ;  /* 0x00009600ff229b82 */ /* 0x000e220000000a00 */
[----:B------:R-:W-:Y:S01]  /*1680*/  @!P1 LEA R36, P0, R43, R16, 0x1 ;  /* 0x000000102b249211 */ /* 0x000fe200078008ff */
[----:B------:R-:W-:Y:S01]  /*1690*/  IMAD.X R45, R45, 0x1, R31, P3 ;  /* 0x000000012d2d7824 */ /* 0x000fe200018e061f */
[----:B------:R-:W-:-:S02]  /*16a0*/  LOP3.LUT R2, R2, 0x1f, RZ, 0xc0, !PT ;  /* 0x0000001f02027812 */ /* 0x000fc400078ec0ff */
[----:B------:R-:W-:Y:S02]  /*16b0*/  @!P1 LEA.HI.X R37, R43, R15, R44, 0x1, P0 ;  /* 0x0000000f2b259211 */ /* 0x000fe400000f0c2c */
[----:B------:R-:W-:-:S03]  /*16c0*/  ISETP.GE.U32.AND P0, PT, R0, R21, PT ;  /* 0x000000150000720c */ /* 0x000fc60003f06070 */
[----:B------:R1:W-:Y:S01]  /*16d0*/  @!P1 STG.E.U16 desc[UR8][R36.64], R38 ;  /* 0x0000002624009986 */ /* 0x0003e2000c101508 */
[----:B------:R-:W-:Y:S02]  /*16e0*/  ISETP.LT.U32.AND P0, PT, R2, R19, !P0 ;  /* 0x000000130200720c */ /* 0x000fe40004701070 */
[----:B0-----:R-:W-:Y:S01]  /*16f0*/  @!P1 IADD3 R34, P2, R43, R34, RZ ;  /* 0x000000222b229210 */ /* 0x001fe20007f5e0ff */
[----:B------:R-:W-:-:S10]  /*1700*/  FMUL R43, R47, R18 ;  /* 0x000000122f2b7220 */ /* 0x000fd40000400000 */
[----:B-1----:R-:W0:Y:S01]  /*1710*/  @P0 LDC.64 R36, c[0x0][0x218] ;  /* 0x00008600ff240b82 */ /* 0x002e220000000a00 */
[----:B------:R-:W-:Y:S01]  /*1720*/  @!P1 IMAD.X R35, R44, 0x1, R35, P2 ;  /* 0x000000012c239824 */ /* 0x000fe200010e0623 */
[C---:B------:R-:W-:Y:S02]  /*1730*/  @!P1 LEA R48, P2, R34.reuse, R16, 0x1 ;  /* 0x0000001022309211 */ /* 0x040fe400078408ff */
[----:B------:R-:W-:Y:S02]  /*1740*/  F2FP.BF16.F32.PACK_AB R0, RZ, R43 ;  /* 0x0000002bff00723e */ /* 0x000fe400000010ff */
[----:B------:R-:W-:Y:S02]  /*1750*/  @!P1 LEA.HI.X R49, R34, R15, R35, 0x1, P2 ;  /* 0x0000000f22319211 */ /* 0x000fe400010f0c23 */
[----:B------:R-:W1:Y:S01]  /*1760*/  @P0 LDC.64 R38, c[0x0][0x258] ;  /* 0x00009600ff260b82 */ /* 0x000e620000000a00 */
[----:B------:R-:W-:-:S05]  /*1770*/  PRMT R42, R0, 0x7610, R42 ;  /* 0x00007610002a7816 */ /* 0x000fca000000002a */
[----:B------:R2:W-:Y:S01]  /*1780*/  @!P1 STG.E.U16 desc[UR8][R48.64], R42 ;  /* 0x0000002a30009986 */ /* 0x0005e2000c101508 */
[----:B------:R-:W-:Y:S01]  /*1790*/  IADD3 R32, P1, P2, R2, R3, R32 ;  /* 0x0000000302207210 */ /* 0x000fe20007a3e020 */
[----:B------:R-:W3:Y:S03]  /*17a0*/  @P0 LDC.64 R34, c[0x0][0x210] ;  /* 0x00008400ff220b82 */ /* 0x000ee60000000a00 */
[----:B------:R-:W-:Y:S02]  /*17b0*/  IADD3.X R33, RZ, R45, R33, P1, P2 ;  /* 0x0000002dff217210 */ /* 0x000fe40000fe4421 */
[----:B------:R-:W-:-:S05]  /*17c0*/  @P0 IADD3 R30, P1, R32, R30, RZ ;  /* 0x0000001e201e0210 */ /* 0x000fca0007f3e0ff */
[----:B------:R-:W-:-:S05]  /*17d0*/  @P0 IMAD.X R31, R33, 0x1, R31, P1 ;  /* 0x00000001211f0824 */ /* 0x000fca00008e061f */
[----:B------:R-:W-:Y:S01]  /*17e0*/  @P0 SHF.L.U64.HI R0, R30, 0x2, R31 ;  /* 0x000000021e000819 */ /* 0x000fe2000001021f */
[----:B-1----:R-:W-:Y:S01]  /*17f0*/  @P0 IMAD.WIDE.U32 R32, R38, 0x3, R32 ;  /* 0x0000000326200825 */ /* 0x002fe200078e0020 */
[----:B------:R-:W-:-:S03]  /*1800*/  @P0 SHF.L.U32 R31, R30, 0x2, RZ ;  /* 0x000000021e1f0819 */ /* 0x000fc600000006ff */
[----:B------:R-:W-:Y:S01]  /*1810*/  @P0 IMAD R39, R39, 0x3, RZ ;  /* 0x0000000327270824 */ /* 0x000fe200078e02ff */
[----:B0-----:R-:W-:Y:S02]  /*1820*/  @P0 IADD3 R36, P2, R31, R36, RZ ;  /* 0x000000241f240210 */ /* 0x001fe40007f5e0ff */
[----:B--2---:R-:W-:Y:S01]  /*1830*/  @P0 SHF.L.U32 R49, R32, 0x2, RZ ;  /* 0x0000000220310819 */ /* 0x004fe200000006ff */
[----:B------:R-:W-:Y:S01]  /*1840*/  @P0 IMAD.IADD R33, R39, 0x1, R33 ;  /* 0x0000000127210824 */ /* 0x000fe200078e0221 */
[----:B---3--:R-:W-:Y:S01]  /*1850*/  @P0 IADD3 R34, P1, R31, R34, RZ ;  /* 0x000000221f220210 */ /* 0x008fe20007f3e0ff */
[C---:B------:R-:W-:Y:S01]  /*1860*/  @P0 IMAD.X R37, R0.reuse, 0x1, R37, P2 ;  /* 0x0000000100250824 */ /* 0x040fe200010e0625 */
[----:B------:R-:W0:Y:S03]  /*1870*/  @P0 LDC.64 R30, c[0x0][0x218] ;  /* 0x00008600ff1e0b82 */ /* 0x000e260000000a00 */
[----:B------:R-:W-:Y:S01]  /*1880*/  @P0 IMAD.X R35, R0, 0x1, R35, P1 ;  /* 0x0000000100230824 */ /* 0x000fe200008e0623 */
[----:B------:R-:W-:Y:S01]  /*1890*/  @P0 SHF.L.U64.HI R0, R32, 0x2, R33 ;  /* 0x0000000220000819 */ /* 0x000fe20000010221 */
[----:B------:R1:W2:Y:S03]  /*18a0*/  @P0 LDG.E R36, desc[UR8][R36.64] ;  /* 0x0000000824240981 */ /* 0x0002a6000c1e1900 */
[----:B------:R-:W3:Y:S01]  /*18b0*/  @P0 LDC.64 R32, c[0x0][0x210] ;  /* 0x00008400ff200b82 */ /* 0x000ee20000000a00 */
[----:B0-----:R-:W-:-:S05]  /*18c0*/  @P0 IADD3 R38, P1, R49, R30, RZ ;  /* 0x0000001e31260210 */ /* 0x001fca0007f3e0ff */
[----:B------:R-:W-:-:S05]  /*18d0*/  @P0 IMAD.X R39, R0, 0x1, R31, P1 ;  /* 0x0000000100270824 */ /* 0x000fca00008e061f */
[----:B------:R0:W4:Y:S01]  /*18e0*/  @P0 LDG.E R38, desc[UR8][R38.64] ;  /* 0x0000000826260981 */ /* 0x000122000c1e1900 */
[----:B---3--:R-:W-:-:S05]  /*18f0*/  @P0 IADD3 R32, P1, R49, R32, RZ ;  /* 0x0000002031200210 */ /* 0x008fca0007f3e0ff */
[----:B------:R-:W-:Y:S02]  /*1900*/  @P0 IMAD.X R33, R0, 0x1, R33, P1 ;  /* 0x0000000100210824 */ /* 0x000fe400008e0621 */
[----:B------:R-:W-:Y:S01]  /*1910*/  IMAD.MOV.U32 R0, RZ, RZ, 0x3bbb989d ;  /* 0x3bbb989dff007424 */ /* 0x000fe200078e00ff */
[----:B------:R-:W-:-:S03]  /*1920*/  MOV R49, 0x437c0000 ;  /* 0x437c000000317802 */ /* 0x000fc60000000f00 */
[----:B------:R-:W-:-:S04]  /*1930*/  FFMA.SAT R0, -R7, R0, 0.5 ;  /* 0x3f00000007007423 */ /* 0x000fc80000002100 */
[----:B-1----:R-:W-:-:S04]  /*1940*/  FFMA.RM R37, R0, R49, 12582913 ;  /* 0x4b40000100257423 */ /* 0x002fc80000004031 */
[----:B------:R-:W-:Y:S01]  /*1950*/  FADD R0, R37, -12583039 ;  /* 0xcb40007f25007421 */ /* 0x000fe20000000000 */
[----:B------:R-:W-:-:S03]  /*1960*/  CS2R R30, SRZ ;  /* 0x00000000001e7805 */ /* 0x000fc6000001ff00 */
[----:B------:R-:W-:-:S03]  /*1970*/  FFMA R0, -R7, 1.4426950216293334961, -R0 ;  /* 0x3fb8aa3b07007823 */ /* 0x000fc60000000900 */
[----:B------:R1:W5:Y:S01]  /*1980*/  @P0 LDG.E R30, desc[UR8][R34.64] ;  /* 0x00000008221e0981 */ /* 0x000362000c1e1900 */
[----:B0-----:R-:W-:Y:S01]  /*1990*/  FFMA R39, -R7, 1.925963033500011079e-08, R0 ;  /* 0x32a5706007277823 */ /* 0x001fe20000000100 */
[----:B------:R-:W-:Y:S02]  /*19a0*/  IMAD.SHL.U32 R37, R37, 0x800000, RZ ;  /* 0x0080000025257824 */ /* 0x000fe400078e00ff */
[----:B------:R-:W-:Y:S01]  /*19b0*/  VIADD R41, R41, 0x1 ;  /* 0x0000000129297836 */ /* 0x000fe20000000000 */
[----:B------:R0:W5:Y:S01]  /*19c0*/  @P0 LDG.E R31, desc[UR8][R32.64] ;  /* 0x00000008201f0981 */ /* 0x000162000c1e1900 */
[----:B-1----:R-:W1:Y:S01]  /*19d0*/  MUFU.EX2 R34, R39 ;  /* 0x0000002700227308 */ /* 0x002e620000000800 */
[----:B------:R-:W-:-:S04]  /*19e0*/  FADD R0, RZ, R5 ;  /* 0x00000005ff007221 */ /* 0x000fc80000000000 */
[----:B------:R-:W-:Y:S01]  /*19f0*/  FADD R35, R0, R47 ;  /* 0x0000002f00237221 */ /* 0x000fe20000000000 */
[----:B-1----:R-:W-:-:S04]  /*1a00*/  FFMA R34, R37, R34, 1 ;  /* 0x3f80000025227423 */ /* 0x002fc80000000022 */
[----:B------:R-:W-:-:S05]  /*1a10*/  VIADD R0, R34, 0x1800000 ;  /* 0x0180000022007836 */ /* 0x000fca0000000000 */
[----:B------:R-:W-:-:S04]  /*1a20*/  LOP3.LUT R0, R0, 0x7f800000, RZ, 0xc0, !PT ;  /* 0x7f80000000007812 */ /* 0x000fc800078ec0ff */
[----:B------:R-:W-:Y:S02]  /*1a30*/  ISETP.GT.U32.AND P1, PT, R0, 0x1ffffff, PT ;  /* 0x01ffffff0000780c */ /* 0x000fe40003f24070 */
[----:B0-----:R-:W-:Y:S01]  /*1a40*/  LOP3.LUT R32, R41, 0x1f, RZ, 0xc0, !PT ;  /* 0x0000001f29207812 */ /* 0x001fe200078ec0ff */
[----:B------:R-:W-:Y:S01]  /*1a50*/  HFMA2.MMA R44, -RZ, RZ, 0, 0 ;  /* 0x00000000ff2c7435 */ /* 0x000fe200000001ff */
[----:B------:R-:W-:Y:S02]  /*1a60*/  FMNMX R8, R8, |R5|, !PT ;  /* 0x4000000508087209 */ /* 0x000fe40007800000 */
[----:B------:R-:W-:Y:S01]  /*1a70*/  IADD3 R33, P2, R14, R3, RZ ;  /* 0x000000030e217210 */ /* 0x000fe20007f5e0ff */
[----:B------:R-:W-:Y:S01]  /*1a80*/  BSSY B0, `(.L_x_13730) ;  /* 0x0000011000007945 */ /* 0x000fe20003800000 */
[----:B------:R0:W1:Y:S01]  /*1a90*/  SHFL.IDX PT, R32, R35, R32, 0x1f ;  /* 0x00001f2023207589 */ /* 0x00006200000e0000 */
[----:B------:R-:W-:Y:S01]  /*1aa0*/  IMAD.MOV.U32 R41, RZ, RZ, RZ ;  /* 0x000000ffff297224 */ /* 0x000fe200078e00ff */
[----:B------:R-:W-:Y:S01]  /*1ab0*/  FMNMX R5, |R47|, R8, !PT ;  /* 0x000000082f057209 */ /* 0x000fe20007800200 */
[----:B------:R-:W-:-:S02]  /*1ac0*/  VIADD R48, R22, 0x2 ;  /* 0x0000000216307836 */ /* 0x000fc40000000000 */
[----:B------:R-:W-:Y:S02]  /*1ad0*/  IMAD.X R8, RZ, RZ, R45, P2 ;  /* 0x000000ffff087224 */ /* 0x000fe400010e062d */
[----:B--2---:R-:W-:Y:S01]  /*1ae0*/  @P0 FMUL R44, R36, 1.7020000219345092773 ;  /* 0x3fd9db23242c0820 */ /* 0x004fe20000400000 */
[----:B----4-:R-:W-:Y:S01]  /*1af0*/  @P0 FMUL R41, R38, 1.7020000219345092773 ;  /* 0x3fd9db2326290820 */ /* 0x010fe20000400000 */
[----:B01----:R-:W-:Y:S06]  /*1b00*/  @P1 BRA `(.L_x_13731) ;  /* 0x0000000000101947 */ /* 0x003fec0003800000 */
[----:B------:R-:W-:Y:S02]  /*1b10*/  MOV R0, R34 ;  /* 0x0000002200007202 */ /* 0x000fe40000000f00 */
[----:B------:R-:W-:-:S07]  /*1b20*/  MOV R34, 0x1b40 ;  /* 0x00001b4000227802 */ /* 0x000fce0000000f00 */
[----:B-----5:R-:W-:Y:S05]  /*1b30*/  CALL.REL.NOINC `($__internal_325_$__cuda_sm20_rcp_rn_f32_slowpath) ;  /* 0x0000001c00887944 */ /* 0x020fea0003c00000 */
[----:B------:R-:W-:Y:S05]  /*1b40*/  BRA `(.L_x_13732) ;  /* 0x0000000000107947 */ /* 0x000fea0003800000 */
.L_x_13731:
[----:B------:R-:W0:Y:S02]  /*1b50*/  MUFU.RCP R39, R34 ;  /* 0x0000002200277308 */ /* 0x000e240000001000 */
[----:B0-----:R-:W-:-:S04]  /*1b60*/  FFMA R0, R34, R39, -1 ;  /* 0xbf80000022007423 */ /* 0x001fc80000000027 */
[----:B------:R-:W-:-:S04]  /*1b70*/  FADD.FTZ R0, -R0, -RZ ;  /* 0x800000ff00007221 */ /* 0x000fc80000010100 */
[----:B------:R-:W-:-:S07]  /*1b80*/  FFMA R39, R39, R0, R39 ;  /* 0x0000000027277223 */ /* 0x000fce0000000027 */
.L_x_13732:
[----:B------:R-:W-:Y:S05]  /*1b90*/  BSYNC B0 ;  /* 0x0000000000007941 */ /* 0x000fea0003800000 */
.L_x_13730:
        /* <DEDUP_REMOVED lines=14> */
[----:B------:R-:W-:-:S04]  /*1c80*/  FADD R0, -R39, 1 ;  /* 0x3f80000027007421 */ /* 0x000fc80000000100 */
[----:B------:R-:W-:-:S04]  /*1c90*/  FMUL R0, R0, R39 ;  /* 0x0000002700007220 */ /* 0x000fc80000400000 */
[----:B------:R-:W-:-:S04]  /*1ca0*/  FFMA R0, R0, R7, R39 ;  /* 0x0000000700007223 */ /* 0x000fc80000000027 */
[----:B-----5:R-:W-:Y:S01]  /*1cb0*/  FMUL R11, R0, R11 ;  /* 0x0000000b000b7220 */ /* 0x020fe20000400000 */
[----:B------:R-:W-:Y:S06]  /*1cc0*/  @P0 BRA `(.L_x_13734) ;  /* 0x0000000000100947 */ /* 0x000fec0003800000 */
[----:B------:R-:W-:Y:S01]  /*1cd0*/  IMAD.MOV.U32 R0, RZ, RZ, R34 ;  /* 0x000000ffff007224 */ /* 0x000fe200078e0022 */
[----:B------:R-:W-:-:S07]  /*1ce0*/  MOV R34, 0x1d00 ;  /* 0x00001d0000227802 */ /* 0x000fce0000000f00 */
[----:B------:R-:W-:Y:S05]  /*1cf0*/  CALL.REL.NOINC `($__internal_325_$__cuda_sm20_rcp_rn_f32_slowpath) ;  /* 0x0000001c00187944 */ /* 0x000fea0003c00000 */
[----:B------:R-:W-:Y:S05]  /*1d00*/  BRA `(.L_x_13735) ;  /* 0x0000000000107947 */ /* 0x000fea0003800000 */
.L_x_13734:
[----:B------:R-:W0:Y:S02]  /*1d10*/  MUFU.RCP R39, R34 ;  /* 0x0000002200277308 */ /* 0x000e240000001000 */
[----:B0-----:R-:W-:-:S04]  /*1d20*/  FFMA R0, R34, R39, -1 ;  /* 0xbf80000022007423 */ /* 0x001fc80000000027 */
[----:B------:R-:W-:-:S04]  /*1d30*/  FADD.FTZ R0, -R0, -RZ ;  /* 0x800000ff00007221 */ /* 0x000fc80000010100 */
[----:B------:R-:W-:-:S07]  /*1d40*/  FFMA R39, R39, R0, R39 ;  /* 0x0000000027277223 */ /* 0x000fce0000000027 */
.L_x_13735:
[----:B------:R-:W-:Y:S05]  /*1d50*/  BSYNC B0 ;  /* 0x0000000000007941 */ /* 0x000fea0003800000 */
.L_x_13733:
[----:B------:R-:W0:Y:S01]  /*1d60*/  LDC.64 R34, c[0x0][0x258] ;  /* 0x00009600ff227b82 */ /* 0x000e220000000a00 */
[----:B------:R-:W-:Y:S01]  /*1d70*/  ISETP.GE.U32.AND P0, PT, R48, R21, PT ;  /* 0x000000153000720c */ /* 0x000fe20003f06070 */
[----:B------:R-:W-:Y:S01]  /*1d80*/  FADD R0, -R39, 1 ;  /* 0x3f80000027007421 */ /* 0x000fe20000000100 */
[----:B------:R-:W-:Y:S01]  /*1d90*/  FMUL R7, R11, R18 ;  /* 0x000000120b077220 */ /* 0x000fe20000400000 */
[----:B------:R-:W-:Y:S01]  /*1da0*/  ULDC.64 UR4, c[0x0][0x260] ;  /* 0x0000980000047ab9 */ /* 0x000fe20000000a00 */
[----:B------:R-:W-:Y:S01]  /*1db0*/  ISETP.GE.U32.OR P0, PT, R14, R19, P0 ;  /* 0x000000130e00720c */ /* 0x000fe20000706470 */
[----:B------:R-:W-:Y:S01]  /*1dc0*/  FMUL R0, R0, R39 ;  /* 0x0000002700007220 */ /* 0x000fe20000400000 */
[----:B------:R-:W-:Y:S01]  /*1dd0*/  IMAD.SHL.U32 R38, R26, 0x2, RZ ;  /* 0x000000021a267824 */ /* 0x000fe200078e00ff */
[----:B------:R-:W1:Y:S01]  /*1de0*/  S2R R51, SR_TID.X ;  /* 0x0000000000337919 */ /* 0x000e620000002100 */
[----:B------:R-:W-:Y:S01]  /*1df0*/  FADD R9, RZ, R9 ;  /* 0x00000009ff097221 */ /* 0x000fe20000000000 */
[----:B------:R-:W-:Y:S01]  /*1e00*/  FFMA R49, R0, R6, R39 ;  /* 0x0000000600317223 */ /* 0x000fe20000000027 */
[----:B------:R-:W-:Y:S01]  /*1e10*/  F2FP.BF16.F32.PACK_AB R0, RZ, R7 ;  /* 0x00000007ff00723e */ /* 0x000fe200000010ff */
[----:B------:R-:W-:Y:S01]  /*1e20*/  BSSY B0, `(.L_x_13736) ;  /* 0x000003b000007945 */ /* 0x000fe20003800000 */
[----:B------:R-:W-:Y:S01]  /*1e30*/  SHF.L.U64.HI R39, R26, 0x1, R27 ;  /* 0x000000011a277819 */ /* 0x000fe2000001021b */
[----:B------:R-:W-:Y:S01]  /*1e40*/  FMUL R49, R49, R10 ;  /* 0x0000000a31317220 */ /* 0x000fe20000400000 */
[----:B------:R-:W-:Y:S01]  /*1e50*/  PRMT R10, R0, 0x7610, R10 ;  /* 0x00007610000a7816 */ /* 0x000fe2000000000a */
[----:B------:R-:W-:-:S02]  /*1e60*/  VIADD R48, R22, 0x3 ;  /* 0x0000000316307836 */ /* 0x000fc40000000000 */
[----:B------:R-:W-:Y:S01]  /*1e70*/  @!P0 LEA R36, P1, R33, R16, 0x1 ;  /* 0x0000001021248211 */ /* 0x000fe200078208ff */
[----:B------:R-:W-:-:S03]  /*1e80*/  FMUL R6, R49, R18 ;  /* 0x0000001231067220 */ /* 0x000fc60000400000 */
[C---:B------:R-:W-:Y:S02]  /*1e90*/  @!P0 LEA.HI.X R37, R33.reuse, R15, R8, 0x1, P1 ;  /* 0x0000000f21258211 */ /* 0x040fe400008f0c08 */
[----:B0-----:R-:W-:Y:S02]  /*1ea0*/  @!P0 IADD3 R33, P1, R33, R34, RZ ;  /* 0x0000002221218210 */ /* 0x001fe40007f3e0ff */
[----:B------:R-:W-:Y:S01]  /*1eb0*/  F2FP.BF16.F32.PACK_AB R0, RZ, R6 ;  /* 0x00000006ff00723e */ /* 0x000fe200000010ff */
[----:B------:R0:W-:Y:S02]  /*1ec0*/  @!P0 STG.E.U16 desc[UR8][R36.64], R10 ;  /* 0x0000000a24008986 */ /* 0x0001e4000c101508 */
[----:B------:R-:W-:Y:S01]  /*1ed0*/  @!P0 IMAD.X R8, R8, 0x1, R35, P1 ;  /* 0x0000000108088824 */ /* 0x000fe200008e0623 */
[----:B------:R-:W-:-:S04]  /*1ee0*/  @!P0 LEA R46, P1, R33, R16, 0x1 ;  /* 0x00000010212e8211 */ /* 0x000fc800078208ff */
[----:B------:R-:W-:Y:S02]  /*1ef0*/  @!P0 LEA.HI.X R47, R33, R15, R8, 0x1, P1 ;  /* 0x0000000f212f8211 */ /* 0x000fe400008f0c08 */
[----:B------:R-:W-:Y:S02]  /*1f00*/  LEA R3, P1, R34, R3, 0x1 ;  /* 0x0000000322037211 */ /* 0x000fe400078208ff */
[----:B0-----:R-:W-:Y:S01]  /*1f10*/  PRMT R37, R0, 0x7610, R37 ;  /* 0x0000761000257816 */ /* 0x001fe20000000025 */
[----:B------:R-:W-:Y:S01]  /*1f20*/  IMAD R0, R24, UR4, RZ ;  /* 0x0000000418007c24 */ /* 0x000fe2000f8e02ff */
[----:B------:R-:W-:-:S03]  /*1f30*/  IADD3 R3, P2, R2, R3, RZ ;  /* 0x0000000302037210 */ /* 0x000fc60007f5e0ff */
[----:B------:R0:W-:Y:S01]  /*1f40*/  @!P0 STG.E.U16 desc[UR8][R46.64], R37 ;  /* 0x000000252e008986 */ /* 0x0001e2000c101508 */
[C---:B------:R-:W-:Y:S02]  /*1f50*/  IMAD R33, R25.reuse, UR5, R0 ;  /* 0x0000000519217c24 */ /* 0x040fe4000f8e0200 */
[----:B------:R-:W-:Y:S01]  /*1f60*/  FADD R0, RZ, R11 ;  /* 0x0000000bff007221 */ /* 0x000fe20000000000 */
[----:B0-----:R-:W-:-:S04]  /*1f70*/  IMAD.WIDE.U32 R36, R25, UR4, R38 ;  /* 0x0000000419247c25 */ /* 0x001fc8000f8e0026 */
[----:B------:R-:W-:Y:S01]  /*1f80*/  FADD R39, R0, R49 ;  /* 0x0000003100277221 */ /* 0x000fe20000000000 */
[----:B------:R-:W-:Y:S01]  /*1f90*/  ULDC.64 UR4, c[0x0][0x228] ;  /* 0x00008a0000047ab9 */ /* 0x000fe20000000a00 */
[----:B------:R-:W-:Y:S01]  /*1fa0*/  FMNMX R38, R5, |R11|, !PT ;  /* 0x4000000b05267209 */ /* 0x000fe20007800000 */
[----:B------:R-:W-:Y:S01]  /*1fb0*/  FADD R5, R32, R9 ;  /* 0x0000000920057221 */ /* 0x000fe20000000000 */
[----:B------:R-:W-:Y:S01]  /*1fc0*/  IADD3 R33, R37, R33, RZ ;  /* 0x0000002125217210 */ /* 0x000fe20007ffe0ff */
[----:B------:R-:W-:Y:S01]  /*1fd0*/  IMAD.MOV.U32 R37, RZ, RZ, 0x3bbb989d ;  /* 0x3bbb989dff257424 */ /* 0x000fe200078e00ff */
[----:B------:R-:W-:Y:S02]  /*1fe0*/  LEA R8, P0, R36, UR4, 0x6 ;  /* 0x0000000424087c11 */ /* 0x000fe4000f8030ff */
[----:B------:R-:W-:Y:S01]  /*1ff0*/  LEA.HI.X R32, R34, R45, R35, 0x1, P1 ;  /* 0x0000002d22207211 */ /* 0x000fe200008f0c23 */
[----:B------:R-:W-:Y:S01]  /*2000*/  FFMA.SAT R0, -R44, R37, 0.5 ;  /* 0x3f0000002c007423 */ /* 0x000fe20000002125 */
[----:B------:R-:W-:-:S02]  /*2010*/  MOV R37, 0x437c0000 ;  /* 0x437c000000257802 */ /* 0x000fc40000000f00 */
[----:B------:R-:W-:Y:S01]  /*2020*/  LEA.HI.X R10, R36, UR5, R33, 0x6, P0 ;  /* 0x00000005240a7c11 */ /* 0x000fe200080f3421 */
[----:B-1----:R-:W-:Y:S01]  /*2030*/  IMAD.IADD R33, R22, 0x1, R51 ;  /* 0x0000000116217824 */ /* 0x002fe200078e0233 */
[----:B------:R-:W-:Y:S01]  /*2040*/  FMNMX R9, |R49|, R38, !PT ;  /* 0x0000002631097209 */ /* 0x000fe20007800200 */
[----:B------:R-:W-:Y:S01]  /*2050*/  FFMA.RM R0, R0, R37, 12582913 ;  /* 0x4b40000100007423 */ /* 0x000fe20000004025 */
[----:B------:R-:W-:Y:S01]  /*2060*/  IADD3.X R32, RZ, R32, RZ, P2, !PT ;  /* 0x00000020ff207210 */ /* 0x000fe200017fe4ff */
[----:B------:R-:W-:Y:S02]  /*2070*/  VIADD R36, R33, 0x2 ;  /* 0x0000000221247836 */ /* 0x000fe40000000000 */
[C---:B------:R-:W-:Y:S01]  /*2080*/  FADD R37, R0.reuse, -12583039 ;  /* 0xcb40007f00257421 */ /* 0x040fe20000000000 */
[----:B------:R-:W-:Y:S02]  /*2090*/  IMAD.SHL.U32 R0, R0, 0x800000, RZ ;  /* 0x0080000000007824 */ /* 0x000fe400078e00ff */
[----:B------:R-:W-:Y:S01]  /*20a0*/  LOP3.LUT R36, R36, 0x1f, RZ, 0xc0, !PT ;  /* 0x0000001f24247812 */ /* 0x000fe200078ec0ff */
[----:B------:R-:W-:-:S04]  /*20b0*/  FFMA R37, -R44, 1.4426950216293334961, -R37 ;  /* 0x3fb8aa3b2c257823 */ /* 0x000fc80000000925 */
[----:B------:R-:W-:Y:S01]  /*20c0*/  FFMA R37, -R44, 1.925963033500011079e-08, R37 ;  /* 0x32a570602c257823 */ /* 0x000fe20000000125 */
[----:B------:R-:W0:Y:S05]  /*20d0*/  SHFL.IDX PT, R36, R39, R36, 0x1f ;  /* 0x00001f2427247589 */ /* 0x000e2a00000e0000 */
[----:B------:R-:W1:Y:S02]  /*20e0*/  MUFU.EX2 R37, R37 ;  /* 0x0000002500257308 */ /* 0x000e640000000800 */
[----:B-1----:R-:W-:Y:S01]  /*20f0*/  FFMA R42, R0, R37, 1 ;  /* 0x3f800000002a7423 */ /* 0x002fe20000000025 */
[----:B0-----:R-:W-:-:S03]  /*2100*/  FADD R5, R36, R5 ;  /* 0x0000000524057221 */ /* 0x001fc60000000000 */
[----:B------:R-:W-:-:S05]  /*2110*/  VIADD R0, R42, 0x1800000 ;  /* 0x018000002a007836 */ /* 0x000fca0000000000 */
[----:B------:R-:W-:-:S04]  /*2120*/  LOP3.LUT R0, R0, 0x7f800000, RZ, 0xc0, !PT ;  /* 0x7f80000000007812 */ /* 0x000fc800078ec0ff */
[----:B------:R-:W-:-:S13]  /*2130*/  ISETP.GT.U32.AND P0, PT, R0, 0x1ffffff, PT ;  /* 0x01ffffff0000780c */ /* 0x000fda0003f04070 */
[----:B------:R-:W-:Y:S05]  /*2140*/  @P0 BRA `(.L_x_13737) ;  /* 0x0000000000100947 */ /* 0x000fea0003800000 */
[----:B------:R-:W-:Y:S01]  /*2150*/  IMAD.MOV.U32 R0, RZ, RZ, R42 ;  /* 0x000000ffff007224 */ /* 0x000fe200078e002a */
[----:B------:R-:W-:-:S07]  /*2160*/  MOV R34, 0x2180 ;  /* 0x0000218000227802 */ /* 0x000fce0000000f00 */
[----:B------:R-:W-:Y:S05]  /*2170*/  CALL.REL.NOINC `($__internal_325_$__cuda_sm20_rcp_rn_f32_slowpath) ;  /* 0x0000001400f87944 */ /* 0x000fea0003c00000 */
[----:B------:R-:W-:Y:S05]  /*2180*/  BRA `(.L_x_13738) ;  /* 0x0000000000107947 */ /* 0x000fea0003800000 */
.L_x_13737:
[----:B------:R-:W0:Y:S02]  /*2190*/  MUFU.RCP R39, R42 ;  /* 0x0000002a00277308 */ /* 0x000e240000001000 */
[----:B0-----:R-:W-:-:S04]  /*21a0*/  FFMA R0, R42, R39, -1 ;  /* 0xbf8000002a007423 */ /* 0x001fc80000000027 */
[----:B------:R-:W-:-:S04]  /*21b0*/  FADD.FTZ R0, -R0, -RZ ;  /* 0x800000ff00007221 */ /* 0x000fc80000010100 */
[----:B------:R-:W-:-:S07]  /*21c0*/  FFMA R39, R39, R0, R39 ;  /* 0x0000000027277223 */ /* 0x000fce0000000027 */
.L_x_13738:
[----:B------:R-:W-:Y:S05]  /*21d0*/  BSYNC B0 ;  /* 0x0000000000007941 */ /* 0x000fea0003800000 */
.L_x_13736:
        /* <DEDUP_REMOVED lines=23> */
.L_x_13740:
[----:B------:R-:W0:Y:S02]  /*2350*/  MUFU.RCP R39, R36 ;  /* 0x0000002400277308 */ /* 0x000e240000001000 */
[----:B0-----:R-:W-:-:S04]  /*2360*/  FFMA R0, R36, R39, -1 ;  /* 0xbf80000024007423 */ /* 0x001fc80000000027 */
[----:B------:R-:W-:-:S04]  /*2370*/  FADD.FTZ R0, -R0, -RZ ;  /* 0x800000ff00007221 */ /* 0x000fc80000010100 */
[----:B------:R-:W-:-:S07]  /*2380*/  FFMA R39, R39, R0, R39 ;  /* 0x0000000027277223 */ /* 0x000fce0000000027 */
.L_x_13741:
[----:B------:R-:W-:Y:S05]  /*2390*/  BSYNC B0 ;  /* 0x0000000000007941 */ /* 0x000fea0003800000 */
.L_x_13739:
[----:B------:R-:W-:Y:S01]  /*23a0*/  ISETP.GE.U32.AND P0, PT, R48, R21, PT ;  /* 0x000000153000720c */ /* 0x000fe20003f06070 */
[----:B------:R-:W-:Y:S01]  /*23b0*/  FADD R0, -R39, 1 ;  /* 0x3f80000027007421 */ /* 0x000fe20000000100 */
[----:B------:R-:W0:Y:S01]  /*23c0*/  S2UR UR5, SR_CgaCtaId ;  /* 0x00000000000579c3 */ /* 0x000e220000008800 */
[----:B------:R-:W-:Y:S01]  /*23d0*/  FMUL R11, R30, R18 ;  /* 0x000000121e0b7220 */ /* 0x000fe20000400000 */
[----:B------:R-:W-:Y:S01]  /*23e0*/  ISETP.GE.U32.OR P0, PT, R2, R19, P0 ;  /* 0x000000130200720c */ /* 0x000fe20000706470 */
[----:B------:R-:W-:Y:S01]  /*23f0*/  FMUL R0, R0, R39 ;  /* 0x0000002700007220 */ /* 0x000fe20000400000 */
[----:B------:R-:W-:Y:S01]  /*2400*/  F2FP.BF16.F32.PACK_AB R13, R12, R13 ;  /* 0x0000000d0c0d723e */ /* 0x000fe200000010ff */
[----:B------:R-:W-:Y:S01]  /*2410*/  VIADD R33, R33, 0x3 ;  /* 0x0000000321217836 */ /* 0x000fe20000000000 */
[----:B------:R-:W-:Y:S01]  /*2420*/  F2FP.BF16.F32.PACK_AB R29, R6, R7 ;  /* 0x00000007061d723e */ /* 0x000fe200000010ff */
[----:B------:R-:W-:Y:S01]  /*2430*/  FFMA R0, R0, R41, R39 ;  /* 0x0000002900007223 */ /* 0x000fe20000000027 */
[----:B------:R-:W-:Y:S01]  /*2440*/  F2FP.BF16.F32.PACK_AB R12, RZ, R11 ;  /* 0x0000000bff0c723e */ /* 0x000fe200000010ff */
[----:B------:R-:W-:Y:S01]  /*2450*/  UMOV UR4, 0x400 ;  /* 0x0000040000047882 */ /* 0x000fe20000000000 */
[----:B------:R-:W-:Y:S01]  /*2460*/  LOP3.LUT R33, R33, 0x1f, RZ, 0xc0, !PT ;  /* 0x0000001f21217812 */ /* 0x000fe200078ec0ff */
[----:B------:R-:W-:Y:S01]  /*2470*/  FMUL R37, R0, R31 ;  /* 0x0000001f00257220 */ /* 0x000fe20000400000 */
[----:B------:R-:W-:Y:S01]  /*2480*/  FADD R0, RZ, R30 ;  /* 0x0000001eff007221 */ /* 0x000fe20000000000 */
[----:B------:R-:W-:Y:S01]  /*2490*/  PRMT R38, R12, 0x7610, R38 ;  /* 0x000076100c267816 */ /* 0x000fe20000000026 */
[----:B------:R-:W-:Y:S01]  /*24a0*/  UIADD3 UR4, UR4, 0x20, URZ ;  /* 0x0000002004047890 */ /* 0x000fe2000fffe03f */
[----:B------:R-:W1:Y:S01]  /*24b0*/  @!P0 LDC.64 R34, c[0x0][0x258] ;  /* 0x00009600ff228b82 */ /* 0x000e620000000a00 */
[----:B------:R-:W-:Y:S01]  /*24c0*/  @!P0 LEA R6, P1, R3, R16, 0x1 ;  /* 0x0000001003068211 */ /* 0x000fe200078208ff */
[C---:B------:R-:W-:Y:S01]  /*24d0*/  FADD R12, R37.reuse, R0 ;  /* 0x00000000250c7221 */ /* 0x040fe20000000000 */
[----:B------:R-:W-:Y:S01]  /*24e0*/  FMUL R36, R37, R18 ;  /* 0x0000001225247220 */ /* 0x000fe20000400000 */
[----:B------:R-:W-:Y:S01]  /*24f0*/  IMAD R0, R17, 0x21, R2 ;  /* 0x0000002111007824 */ /* 0x000fe200078e0202 */
[----:B------:R-:W-:Y:S01]  /*2500*/  @!P0 LEA.HI.X R7, R3, R15, R32, 0x1, P1 ;  /* 0x0000000f03078211 */ /* 0x000fe200008f0c20 */
[----:B------:R-:W-:Y:S01]  /*2510*/  IMAD R28, R17, 0x21, R28 ;  /* 0x00000021111c7824 */ /* 0x000fe200078e021c */
[----:B------:R-:W-:Y:S01]  /*2520*/  F2FP.BF16.F32.PACK_AB R4, R43, R4 ;  /* 0x000000042b04723e */ /* 0x000fe200000010ff */
[----:B------:R-:W2:Y:S01]  /*2530*/  SHFL.IDX PT, R12, R12, R33, 0x1f ;  /* 0x00001f210c0c7589 */ /* 0x000ea200000e0000 */
[----:B------:R-:W-:Y:S01]  /*2540*/  F2FP.BF16.F32.PACK_AB R31, R36, R11 ;  /* 0x0000000b241f723e */ /* 0x000fe200000010ff */
[----:B0-----:R-:W-:Y:S01]  /*2550*/  ULEA UR4, UR5, UR4, 0x18 ;  /* 0x0000000405047291 */ /* 0x001fe2000f8ec03f */
[----:B------:R-:W-:Y:S01]  /*2560*/  F2FP.BF16.F32.PACK_AB R36, RZ, R36 ;  /* 0x00000024ff24723e */ /* 0x000fe200000010ff */
[----:B------:R0:W-:Y:S01]  /*2570*/  @!P0 STG.E.U16 desc[UR8][R6.64], R38 ;  /* 0x0000002606008986 */ /* 0x0001e2000c101508 */
[C---:B------:R-:W-:Y:S01]  /*2580*/  IMAD R20, R17.reuse, 0x21, R20 ;  /* 0x0000002111147824 */ /* 0x040fe200078e0214 */
[----:B------:R-:W-:Y:S01]  /*2590*/  BSSY B0, `(.L_x_13742) ;  /* 0x0000079000007945 */ /* 0x000fe20003800000 */
[----:B------:R-:W-:Y:S01]  /*25a0*/  IMAD R14, R17, 0x21, R14 ;  /* 0x00000021110e7824 */ /* 0x000fe200078e020e */
[----:B------:R-:W-:-:S02]  /*25b0*/  LEA R28, R28, UR4, 0x2 ;  /* 0x000000041c1c7c11 */ /* 0x000fc4000f8e10ff */
[----:B------:R-:W-:Y:S02]  /*25c0*/  LEA R11, R20, UR4, 0x2 ;  /* 0x00000004140b7c11 */ /* 0x000fe4000f8e10ff */
[----:B------:R-:W-:Y:S01]  /*25d0*/  LEA R14, R14, UR4, 0x2 ;  /* 0x000000040e0e7c11 */ /* 0x000fe2000f8e10ff */
[----:B------:R3:W-:Y:S01]  /*25e0*/  STS [R28], R13 ;  /* 0x0000000d1c007388 */ /* 0x0007e20000000800 */
[----:B-1----:R-:W-:-:S03]  /*25f0*/  @!P0 IADD3 R34, P1, R3, R34, RZ ;  /* 0x0000002203228210 */ /* 0x002fc60007f3e0ff */
[----:B------:R3:W-:Y:S01]  /*2600*/  STS [R11], R4 ;  /* 0x000000040b007388 */ /* 0x0007e20000000800 */
[----:B0-----:R-:W-:Y:S02]  /*2610*/  LEA R6, R0, UR4, 0x2 ;  /* 0x0000000400067c11 */ /* 0x001fe4000f8e10ff */
[----:B------:R-:W-:Y:S01]  /*2620*/  @!P0 IADD3.X R35, R32, R35, RZ, P1, !PT ;  /* 0x0000002320238210 */ /* 0x000fe20000ffe4ff */
[----:B------:R3:W-:Y:S01]  /*2630*/  STS [R14], R29 ;  /* 0x0000001d0e007388 */ /* 0x0007e20000000800 */
[C---:B------:R-:W-:Y:S02]  /*2640*/  @!P0 LEA R2, P1, R34.reuse, R16, 0x1 ;  /* 0x0000001022028211 */ /* 0x040fe400078208ff */
[----:B------:R-:W-:Y:S01]  /*2650*/  FMNMX R0, R9, |R30|, !PT ;  /* 0x4000001e09007209 */ /* 0x000fe20007800000 */
[----:B------:R3:W-:Y:S01]  /*2660*/  STS [R6], R31 ;  /* 0x0000001f06007388 */ /* 0x0007e20000000800 */
[----:B------:R-:W-:Y:S01]  /*2670*/  @!P0 LEA.HI.X R3, R34, R15, R35, 0x1, P1 ;  /* 0x0000000f22038211 */ /* 0x000fe200008f0c23 */
[----:B--2---:R-:W-:Y:S01]  /*2680*/  FADD R5, R5, R12 ;  /* 0x0000000c05057221 */ /* 0x004fe20000000000 */
[----:B------:R-:W-:-:S03]  /*2690*/  FMNMX R0, |R37|, R0, !PT ;  /* 0x0000000025007209 */ /* 0x000fc60007800200 */
[----:B------:R3:W-:Y:S01]  /*26a0*/  @!P0 STG.E.U16 desc[UR8][R2.64], R36 ;  /* 0x0000002402008986 */ /* 0x0007e2000c101508 */
[----:B------:R-:W-:Y:S01]  /*26b0*/  BAR.SYNC.DEFER_BLOCKING 0x0 ;  /* 0x0000000000007b1d */ /* 0x000fe20000010000 */
[----:B------:R-:W-:-:S13]  /*26c0*/  ISETP.GE.U32.AND P0, PT, R22, R19, PT ;  /* 0x000000131600720c */ /* 0x000fda0003f06070 */
[----:B---3--:R-:W-:Y:S05]  /*26d0*/  @P0 BRA `(.L_x_13743) ;  /* 0x0000000400900947 */ /* 0x008fea0003800000 */
[----:B------:R-:W-:Y:S01]  /*26e0*/  ULDC.64 UR10, c[0x0][0x258] ;  /* 0x00009600000a7ab9 */ /* 0x000fe20000000a00 */
[C---:B------:R-:W-:Y:S01]  /*26f0*/  SHF.L.U64.HI R2, R25.reuse, 0x5, R24 ;  /* 0x0000000519027819 */ /* 0x040fe20000010218 */
[----:B------:R-:W-:Y:S01]  /*2700*/  BSSY B1, `(.L_x_13744) ;  /* 0x000004b000017945 */ /* 0x000fe20003800000 */
[----:B------:R-:W-:Y:S01]  /*2710*/  LEA R7, P0, -R25, UR10, 0x5 ;  /* 0x0000000a19077c11 */ /* 0x000fe2000f8029ff */
[----:B------:R-:W-:Y:S01]  /*2720*/  HFMA2.MMA R9, -RZ, RZ, 0, 0 ;  /* 0x00000000ff097435 */ /* 0x000fe200000001ff */
[----:B------:R-:W-:Y:S02]  /*2730*/  IMAD.MOV.U32 R16, RZ, RZ, R22 ;  /* 0x000000ffff107224 */ /* 0x000fe400078e0016 */
[----:B------:R-:W-:Y:S02]  /*2740*/  LOP3.LUT R7, RZ, R7, RZ, 0x33, !PT ;  /* 0x00000007ff077212 */ /* 0x000fe400078e33ff */
[----:B------:R-:W-:Y:S02]  /*2750*/  IADD3.X R2, ~R2, UR11, RZ, P0, !PT ;  /* 0x0000000b02027c10 */ /* 0x000fe400087fe5ff */
[----:B------:R-:W-:-:S02]  /*2760*/  ISETP.GT.U32.AND P0, PT, R7, -0x21, PT ;  /* 0xffffffdf0700780c */ /* 0x000fc40003f04070 */
[----:B------:R-:W-:-:S04]  /*2770*/  LOP3.LUT R2, RZ, R2, RZ, 0x33, !PT ;  /* 0x00000002ff027212 */ /* 0x000fc800078e33ff */
[----:B------:R-:W-:-:S04]  /*2780*/  ISETP.GT.U32.AND.EX P0, PT, R2, -0x1, PT, P0 ;  /* 0xffffffff0200780c */ /* 0x000fc80003f04100 */
[----:B------:R-:W-:-:S04]  /*2790*/  SEL R7, R7, 0xffffffdf, P0 ;  /* 0xffffffdf07077807 */ /* 0x000fc80000000000 */
[C---:B------:R-:W-:Y:S02]  /*27a0*/  IADD3 R2, -R22.reuse, -0x2, -R7 ;  /* 0xfffffffe16027810 */ /* 0x040fe40007ffe907 */
[----:B------:R-:W-:Y:S01]  /*27b0*/  LOP3.LUT R3, RZ, R7, RZ, 0x33, !PT ;  /* 0x00000007ff037212 */ /* 0x000fe200078e33ff */
[----:B------:R-:W-:Y:S01]  /*27c0*/  IMAD R7, R22, UR7, RZ ;  /* 0x0000000716077c24 */ /* 0x000fe2000f8e02ff */
[----:B------:R-:W-:-:S03]  /*27d0*/  ISETP.GE.U32.AND P1, PT, R2, 0x3, PT ;  /* 0x000000030200780c */ /* 0x000fc60003f26070 */
[----:B------:R-:W-:Y:S02]  /*27e0*/  IMAD.IADD R11, R3, 0x1, -R22 ;  /* 0x00000001030b7824 */ /* 0x000fe400078e0a16 */
[----:B------:R-:W-:-:S03]  /*27f0*/  IMAD.WIDE.U32 R2, R22, UR6, RZ ;  /* 0x0000000616027c25 */ /* 0x000fc6000f8e00ff */
[----:B------:R-:W-:Y:S01]  /*2800*/  LOP3.LUT R4, R11, 0x3, RZ, 0xc0, !PT ;  /* 0x000000030b047812 */ /* 0x000fe200078ec0ff */
[----:B------:R-:W-:Y:S02]  /*2810*/  IMAD.IADD R28, R3, 0x1, R7 ;  /* 0x00000001031c7824 */ /* 0x000fe400078e0207 */
[----:B------:R-:W-:Y:S01]  /*2820*/  IMAD.MOV.U32 R20, RZ, RZ, R2 ;  /* 0x000000ffff147224 */ /* 0x000fe200078e0002 */
[----:B------:R-:W-:Y:S01]  /*2830*/  ISETP.NE.AND P0, PT, R4, RZ, PT ;  /* 0x000000ff0400720c */ /* 0x000fe20003f05270 */
[----:B------:R-:W-:-:S12]  /*2840*/  @!P1 BRA `(.L_x_13745) ;  /* 0x0000000000d89947 */ /* 0x000fd80003800000 */
[----:B------:R-:W-:Y:S01]  /*2850*/  IMAD.IADD R11, R11, 0x1, -R4 ;  /* 0x000000010b0b7824 */ /* 0x000fe200078e0a04 */
[----:B------:R-:W-:Y:S01]  /*2860*/  MOV R16, R22 ;  /* 0x0000001600107202 */ /* 0x000fe20000000f00 */
[----:B------:R-:W-:-:S07]  /*2870*/  IMAD.MOV.U32 R9, RZ, RZ, RZ ;  /* 0x000000ffff097224 */ /* 0x000fce00078e00ff */
.L_x_13746:
[C---:B0-----:R-:W-:Y:S01]  /*2880*/  LOP3.LUT R6, R23.reuse, 0x1f, RZ, 0xc0, !PT ;  /* 0x0000001f17067812 */ /* 0x041fe200078ec0ff */
[----:B------:R-:W-:Y:S01]  /*2890*/  VIADD R2, R23, 0xffffffff ;  /* 0xffffffff17027836 */ /* 0x000fe20000000000 */
[----:B------:R-:W-:Y:S01]  /*28a0*/  IADD3 R11, R11, -0x4, RZ ;  /* 0xfffffffc0b0b7810 */ /* 0x000fe20007ffe0ff */
        /* <DEDUP_REMOVED lines=10> */
[----:B------:R-:W-:Y:S02]  /*2950*/  LEA R15, R2, UR4, 0x2 ;  /* 0x00000004020f7c11 */ /* 0x000fe4000f8e10ff */
[----:B------:R-:W-:Y:S02]  /*2960*/  ISETP.GE.U32.AND P1, PT, R30, R21, PT ;  /* 0x000000151e00720c */ /* 0x000fe40003f26070 */
[----:B------:R-:W-:Y:S01]  /*2970*/  @!P4 IADD3 R3, P6, R6, R20, RZ ;  /* 0x000000140603c210 */ /* 0x000fe20007fde0ff */
[----:B------:R-:W0:Y:S01]  /*2980*/  @!P4 LDS R29, [R15] ;  /* 0x000000000f1dc984 */ /* 0x000e220000000800 */
[----:B------:R-:W-:-:S02]  /*2990*/  IADD3 R20, P5, R20, UR6, RZ ;  /* 0x0000000614147c10 */ /* 0x000fc4000ffbe0ff */
[----:B------:R-:W-:Y:S01]  /*29a0*/  @!P4 IADD3.X R6, RZ, R28, RZ, P6, !PT ;  /* 0x0000001cff06c210 */ /* 0x000fe200037fe4ff */
[----:B------:R-:W1:Y:S01]  /*29b0*/  @!P3 LDS R31, [R15+0x4] ;  /* 0x000004000f1fb984 */ /* 0x000e620000000800 */
[----:B------:R-:W-:Y:S02]  /*29c0*/  IADD3.X R28, R28, UR7, RZ, P5, !PT ;  /* 0x000000071c1c7c10 */ /* 0x000fe4000affe4ff */
        /* <DEDUP_REMOVED lines=10> */
[----:B------:R-:W-:Y:S01]  /*2a70*/  @!P2 IADD3 R13, P5, R23, R20, RZ ;  /* 0x00000014170da210 */ /* 0x000fe20007fbe0ff */
[----:B------:R-:W-:Y:S01]  /*2a80*/  VIADD R23, R30, 0x1f ;  /* 0x0000001f1e177836 */ /* 0x000fe20000000000 */
[----:B------:R-:W-:-:S03]  /*2a90*/  IADD3 R20, P6, R20, UR6, RZ ;  /* 0x0000000614147c10 */ /* 0x000fc6000ffde0ff */
[----:B------:R-:W-:Y:S01]  /*2aa0*/  @!P2 IMAD.X R14, RZ, RZ, R28, P5 ;  /* 0x000000ffff0ea224 */ /* 0x000fe200028e061c */
[C---:B------:R-:W-:Y:S02]  /*2ab0*/  @!P2 LEA R12, P5, R13.reuse, R8, 0x2 ;  /* 0x000000080d0ca211 */ /* 0x040fe400078a10ff */
[----:B------:R-:W-:Y:S02]  /*2ac0*/  IADD3.X R28, R28, UR7, RZ, P6, !PT ;  /* 0x000000071c1c7c10 */ /* 0x000fe4000b7fe4ff */
[----:B------:R-:W-:Y:S02]  /*2ad0*/  @!P2 LEA.HI.X R13, R13, R10, R14, 0x2, P5 ;  /* 0x0000000a0d0da211 */ /* 0x000fe400028f140e */
[----:B---3--:R-:W-:Y:S01]  /*2ae0*/  @!P1 IADD3 R15, P5, R30, R20, RZ ;  /* 0x000000141e0f9210 */ /* 0x008fe20007fbe0ff */
[----:B0-----:R0:W-:Y:S04]  /*2af0*/  @!P4 STG.E desc[UR8][R2.64], R29 ;  /* 0x0000001d0200c986 */ /* 0x0011e8000c101908 */
[----:B------:R-:W-:Y:S01]  /*2b00*/  @!P1 IMAD.X R16, RZ, RZ, R28, P5 ;  /* 0x000000ffff109224 */ /* 0x000fe200028e061c */
[C---:B------:R-:W-:Y:S01]  /*2b10*/  @!P1 LEA R14, P5, R15.reuse, R8, 0x2 ;  /* 0x000000080f0e9211 */ /* 0x040fe200078a10ff */
[----:B-1----:R0:W-:Y:S03]  /*2b20*/  @!P3 STG.E desc[UR8][R6.64], R31 ;  /* 0x0000001f0600b986 */ /* 0x0021e6000c101908 */
[----:B------:R-:W-:Y:S01]  /*2b30*/  @!P1 LEA.HI.X R15, R15, R10, R16, 0x2, P5 ;  /* 0x0000000a0f0f9211 */ /* 0x000fe200028f1410 */
[----:B------:R-:W-:Y:S01]  /*2b40*/  IMAD.IADD R16, R22, 0x1, R9 ;  /* 0x0000000116107824 */ /* 0x000fe200078e0209 */
[----:B--2---:R0:W-:Y:S01]  /*2b50*/  @!P2 STG.E desc[UR8][R12.64], R33 ;  /* 0x000000210c00a986 */ /* 0x0041e2000c101908 */
[----:B------:R-:W-:-:S03]  /*2b60*/  ISETP.NE.AND P2, PT, R11, RZ, PT ;  /* 0x000000ff0b00720c */ /* 0x000fc60003f45270 */
[----:B----4-:R0:W-:Y:S01]  /*2b70*/  @!P1 STG.E desc[UR8][R14.64], R35 ;  /* 0x000000230e009986 */ /* 0x0101e2000c101908 */
[----:B------:R-:W-:-:S04]  /*2b80*/  IADD3 R20, P1, R20, UR6, RZ ;  /* 0x0000000614147c10 */ /* 0x000fc8000ff3e0ff */
[----:B------:R-:W-:-:S05]  /*2b90*/  IADD3.X R28, R28, UR7, RZ, P1, !PT ;  /* 0x000000071c1c7c10 */ /* 0x000fca0008ffe4ff */
[----:B------:R-:W-:Y:S05]  /*2ba0*/  @P2 BRA `(.L_x_13746) ;  /* 0xfffffffc00342947 */ /* 0x000fea000383ffff */
.L_x_13745:
[----:B------:R-:W-:Y:S05]  /*2bb0*/  BSYNC B1 ;  /* 0x0000000000017941 */ /* 0x000fea0003800000 */
.L_x_13744:
[----:B------:R-:W-:Y:S05]  /*2bc0*/  @!P0 BRA `(.L_x_13743) ;  /* 0x0000000000548947 */ /* 0x000fea0003800000 */
.L_x_13749:
        /* <DEDUP_REMOVED lines=15> */
.L_x_13748:
[----:B------:R-:W-:Y:S05]  /*2cc0*/  BSYNC B1 ;  /* 0x0000000000017941 */ /* 0x000fea0003800000 */
.L_x_13747:
[----:B------:R-:W-:Y:S01]  /*2cd0*/  IADD3 R20, P0, R20, UR6, RZ ;  /* 0x0000000614147c10 */ /* 0x000fe2000ff1e0ff */
[----:B------:R-:W-:Y:S01]  /*2ce0*/  VIADD R23, R23, 0x1f ;  /* 0x0000001f17177836 */ /* 0x000fe20000000000 */
[----:B------:R-:W-:Y:S02]  /*2cf0*/  IADD3 R16, R22, R9, RZ ;  /* 0x0000000916107210 */ /* 0x000fe40007ffe0ff */
[----:B------:R-:W-:Y:S01]  /*2d00*/  IADD3.X R28, R28, UR7, RZ, P0, !PT ;  /* 0x000000071c1c7c10 */ /* 0x000fe200087fe4ff */
[----:B------:R-:W-:Y:S08]  /*2d10*/  @P1 BRA `(.L_x_13749) ;  /* 0xfffffffc00ac1947 */ /* 0x000ff0000383ffff */
.L_x_13743:
[----:B------:R-:W-:Y:S05]  /*2d20*/  BSYNC B0 ;  /* 0x0000000000007941 */ /* 0x000fea0003800000 */
.L_x_13742:
[----:B01----:R-:W0:Y:S01]  /*2d30*/  S2R R2, SR_TID.X ;  /* 0x0000000000027919 */ /* 0x003e220000002100 */
[----:B------:R-:W-:Y:S01]  /*2d40*/  BSSY B0, `(.L_x_13750) ;  /* 0x0000023000007945 */ /* 0x000fe20003800000 */
[----:B------:R-:W-:Y:S01]  /*2d50*/  BAR.SYNC.DEFER_BLOCKING 0x0 ;  /* 0x0000000000007b1d */ /* 0x000fe20000010000 */
[----:B0-----:R-:W-:Y:S02]  /*2d60*/  SHF.R.U32.HI R11, RZ, 0x5, R2 ;  /* 0x00000005ff0b7819 */ /* 0x001fe40000011602 */
[----:B------:R-:W-:Y:S02]  /*2d70*/  LEA R4, R2, UR4, 0x2 ;  /* 0x0000000402047c11 */ /* 0x000fe4000f8e10ff */
[----:B------:R-:W-:-:S03]  /*2d80*/  LOP3.LUT P0, RZ, R11, 0x7, RZ, 0xc0, !PT ;  /* 0x000000070bff7812 */ /* 0x000fc6000780c0ff */
[----:B------:R0:W-:Y:S01]  /*2d90*/  STS [R4], R5 ;  /* 0x0000000504007388 */ /* 0x0001e20000000800 */
[----:B------:R-:W-:Y:S09]  /*2da0*/  BAR.SYNC.DEFER_BLOCKING 0x0 ;  /* 0x0000000000007b1d */ /* 0x000ff20000010000 */
[----:B0-----:R-:W-:Y:S05]  /*2db0*/  @P0 BRA `(.L_x_13751) ;  /* 0x00000000006c0947 */ /* 0x001fea0003800000 */
[----:B------:R-:W0:Y:S01]  /*2dc0*/  LDS R6, [R4+0x80] ;  /* 0x0000800004067984 */ /* 0x000e220000000800 */
[----:B------:R-:W-:-:S03]  /*2dd0*/  ISETP.GE.U32.AND P0, PT, R40, R19, PT ;  /* 0x000000132800720c */ /* 0x000fc60003f06070 */
[----:B------:R-:W1:Y:S04]  /*2de0*/  LDS R3, [R4+0x100] ;  /* 0x0001000004037984 */ /* 0x000e680000000800 */
[----:B------:R-:W2:Y:S04]  /*2df0*/  LDS R8, [R4+0x180] ;  /* 0x0001800004087984 */ /* 0x000ea80000000800 */
[----:B------:R-:W3:Y:S04]  /*2e00*/  LDS R10, [R4+0x200] ;  /* 0x00020000040a7984 */ /* 0x000ee80000000800 */
[----:B------:R-:W4:Y:S04]  /*2e10*/  LDS R12, [R4+0x280] ;  /* 0x00028000040c7984 */ /* 0x000f280000000800 */
[----:B------:R-:W5:Y:S04]  /*2e20*/  LDS R14, [R4+0x300] ;  /* 0x00030000040e7984 */ /* 0x000f680000000800 */
[----:B------:R-:W5:Y:S01]  /*2e30*/  LDS R16, [R4+0x380] ;  /* 0x0003800004107984 */ /* 0x000f620000000800 */
[----:B0-----:R-:W-:-:S04]  /*2e40*/  FADD R6, R5, R6 ;  /* 0x0000000605067221 */ /* 0x001fc80000000000 */
[----:B-1----:R-:W-:-:S04]  /*2e50*/  FADD R3, R6, R3 ;  /* 0x0000000306037221 */ /* 0x002fc80000000000 */
[----:B--2---:R-:W-:-:S04]  /*2e60*/  FADD R3, R3, R8 ;  /* 0x0000000803037221 */ /* 0x004fc80000000000 */
[----:B---3--:R-:W-:-:S04]  /*2e70*/  FADD R3, R3, R10 ;  /* 0x0000000a03037221 */ /* 0x008fc80000000000 */
[----:B----4-:R-:W-:-:S04]  /*2e80*/  FADD R3, R3, R12 ;  /* 0x0000000c03037221 */ /* 0x010fc80000000000 */
[----:B-----5:R-:W-:-:S04]  /*2e90*/  FADD R3, R3, R14 ;  /* 0x0000000e03037221 */ /* 0x020fc80000000000 */
[----:B------:R-:W-:Y:S01]  /*2ea0*/  FADD R7, R3, R16 ;  /* 0x0000001003077221 */ /* 0x000fe20000000000 */
[----:B------:R-:W-:Y:S06]  /*2eb0*/  @P0 BRA `(.L_x_13751) ;  /* 0x00000000002c0947 */ /* 0x000fec0003800000 */
[----:B------:R-:W-:Y:S01]  /*2ec0*/  LEA R4, P0, R25, R40, 0x5 ;  /* 0x0000002819047211 */ /* 0x000fe200078028ff */
[----:B------:R-:W-:Y:S02]  /*2ed0*/  ULDC.64 UR4, c[0x0][0x258] ;  /* 0x0000960000047ab9 */ /* 0x000fe40000000a00 */
[----:B------:R-:W-:Y:S01]  /*2ee0*/  IMAD R3, R27, UR4, RZ ;  /* 0x000000041b037c24 */ /* 0x000fe2000f8e02ff */
[----:B------:R-:W-:-:S03]  /*2ef0*/  LEA.HI.X R5, R25, RZ, R24, 0x5, P0 ;  /* 0x000000ff19057211 */ /* 0x000fc600000f2c18 */
[C---:B------:R-:W-:Y:S02]  /*2f00*/  IMAD R3, R26.reuse, UR5, R3 ;  /* 0x000000051a037c24 */ /* 0x040fe4000f8e0203 */
[----:B------:R-:W-:Y:S01]  /*2f10*/  IMAD.WIDE.U32 R26, R26, UR4, R4 ;  /* 0x000000041a1a7c25 */ /* 0x000fe2000f8e0004 */
[----:B------:R-:W-:-:S03]  /*2f20*/  ULDC.64 UR4, c[0x0][0x248] ;  /* 0x0000920000047ab9 */ /* 0x000fc60000000a00 */
[----:B------:R-:W-:Y:S01]  /*2f30*/  IMAD.IADD R3, R3, 0x1, R27 ;  /* 0x0000000103037824 */ /* 0x000fe200078e021b */
[----:B------:R-:W-:-:S04]  /*2f40*/  LEA R4, P0, R26, UR4, 0x2 ;  /* 0x000000041a047c11 */ /* 0x000fc8000f8010ff */
[----:B------:R-:W-:-:S05]  /*2f50*/  LEA.HI.X R5, R26, UR5, R3, 0x2, P0 ;  /* 0x000000051a057c11 */ /* 0x000fca00080f1403 */
[----:B------:R0:W-:Y:S04]  /*2f60*/  STG.E desc[UR8][R4.64], R7 ;  /* 0x0000000704007986 */ /* 0x0001e8000c101908 */
.L_x_13751:
[----:B------:R-:W-:Y:S05]  /*2f70*/  BSYNC B0 ;  /* 0x0000000000007941 */ /* 0x000fea0003800000 */
.L_x_13750:
[----:B------:R-:W-:Y:S02]  /*2f80*/  ULDC.64 UR4, c[0x0][0x238] ;  /* 0x00008e0000047ab9 */ /* 0x000fe40000000a00 */
[----:B------:R-:W-:-:S04]  /*2f90*/  ISETP.NE.U32.AND P0, PT, RZ, UR4, PT ;  /* 0x00000004ff007c0c */ /* 0x000fc8000bf05070 */
[----:B------:R-:W-:-:S13]  /*2fa0*/  ISETP.NE.AND.EX P0, PT, RZ, UR5, PT, P0 ;  /* 0x00000005ff007c0c */ /* 0x000fda000bf05300 */
[----:B------:R-:W-:Y:S05]  /*2fb0*/  @!P0 BRA `(.L_x_13752) ;  /* 0x0000000000b48947 */ /* 0x000fea0003800000 */
[----:B------:R-:W1:Y:S01]  /*2fc0*/  SHFL.DOWN PT, R3, R0, 0x10, 0x1f ;  /* 0x0a001f0000037f89 */ /* 0x000e6200000e0000 */
[----:B------:R-:W-:Y:S01]  /*2fd0*/  ISETP.NE.AND P0, PT, R40, RZ, PT ;  /* 0x000000ff2800720c */ /* 0x000fe20003f05270 */
[----:B------:R-:W-:-:S12]  /*2fe0*/  BSSY B0, `(.L_x_13753) ;  /* 0x0000024000007945 */ /* 0x000fd80003800000 */
[----:B------:R-:W2:Y:S01]  /*2ff0*/  @!P0 S2R R9, SR_CgaCtaId ;  /* 0x0000000000098919 */ /* 0x000ea20000008800 */
[----:B------:R-:W-:Y:S02]  /*3000*/  @!P0 MOV R8, 0x400 ;  /* 0x0000040000088802 */ /* 0x000fe40000000f00 */
[----:B-1----:R-:W-:Y:S02]  /*3010*/  FMNMX R3, R0, R3, !PT ;  /* 0x0000000300037209 */ /* 0x002fe40007800000 */
[----:B------:R-:W-:-:S03]  /*3020*/  @!P0 SHF.R.U32.HI R0, RZ, 0x3, R2 ;  /* 0x00000003ff008819 */ /* 0x000fc60000011602 */
[----:B0-----:R-:W0:Y:S01]  /*3030*/  SHFL.DOWN PT, R4, R3, 0x8, 0x1f ;  /* 0x09001f0003047f89 */ /* 0x001e2200000e0000 */
[----:B------:R-:W-:Y:S02]  /*3040*/  @!P0 LOP3.LUT R0, R0, 0x1ffffffc, RZ, 0xc0, !PT ;  /* 0x1ffffffc00008812 */ /* 0x000fe400078ec0ff */
[----:B0-----:R-:W-:Y:S02]  /*3050*/  FMNMX R4, R3, R4, !PT ;  /* 0x0000000403047209 */ /* 0x001fe40007800000 */
[----:B--2---:R-:W-:-:S03]  /*3060*/  @!P0 LEA R3, R9, R8, 0x18 ;  /* 0x0000000809038211 */ /* 0x004fc600078ec0ff */
[----:B------:R-:W0:Y:S02]  /*3070*/  SHFL.DOWN PT, R5, R4, 0x4, 0x1f ;  /* 0x08801f0004057f89 */ /* 0x000e2400000e0000 */
[----:B------:R-:W-:Y:S02]  /*3080*/  @!P0 IMAD.IADD R0, R0, 0x1, R3 ;  /* 0x0000000100008824 */ /* 0x000fe400078e0203 */
[----:B------:R-:W-:Y:S01]  /*3090*/  IMAD.MOV.U32 R3, RZ, RZ, RZ ;  /* 0x000000ffff037224 */ /* 0x000fe200078e00ff */
        /* <DEDUP_REMOVED lines=23> */
.L_x_13762:
[----:B-1----:R-:W-:-:S07]  /*3210*/  FMNMX R3, R4, R5, !PT ;  /* 0x0000000504037209 */ /* 0x002fce0007800000 */
.L_x_13754:
[----:B------:R-:W-:Y:S05]  /*3220*/  BSYNC B0 ;  /* 0x0000000000007941 */ /* 0x000fea0003800000 */
.L_x_13753:
[----:B------:R-:W-:Y:S01]  /*3230*/  ISETP.NE.AND P0, PT, R2, RZ, PT ;  /* 0x000000ff0200720c */ /* 0x000fe20003f05270 */
[----:B------:R-:W-:-:S12]  /*3240*/  BSSY B0, `(.L_x_13752) ;  /* 0x0000004000007945 */ /* 0x000fd80003800000 */
[----:B------:R-:W-:Y:S05]  /*3250*/  @P0 BRA `(.L_x_13756) ;  /* 0x0000000000080947 */ /* 0x000fea0003800000 */
[----:B0-----:R-:W0:Y:S02]  /*3260*/  LDC.64 R4, c[0x0][0x238] ;  /* 0x00008e00ff047b82 */ /* 0x001e240000000a00 */
[----:B0-----:R1:W-:Y:S02]  /*3270*/  REDG.E.MAX.S32.STRONG.GPU desc[UR8][R4.64], R3 ;  /* 0x000000030400798e */ /* 0x0013e4000d10e388 */
.L_x_13756:
[----:B------:R-:W-:Y:S05]  /*3280*/  BSYNC B0 ;  /* 0x0000000000007941 */ /* 0x000fea0003800000 */
.L_x_13752:
        /* <DEDUP_REMOVED lines=12> */
[----:B01----:R-:W-:Y:S05]  /*3350*/  CALL.REL.NOINC `($__internal_325_$__cuda_sm20_rcp_rn_f32_slowpath) ;  /* 0x0000000400807944 */ /* 0x003fea0003c00000 */
[----:B------:R-:W-:Y:S05]  /*3360*/  BRA `(.L_x_13758) ;  /* 0x0000000000107947 */ /* 0x000fea0003800000 */
.L_x_13757:
[----:B------:R-:W2:Y:S02]  /*3370*/  MUFU.RCP R39, R18 ;  /* 0x0000001200277308 */ /* 0x000ea40000001000 */
[----:B--2---:R-:W-:-:S04]  /*3380*/  FFMA R0, R39, R18, -1 ;  /* 0xbf80000027007423 */ /* 0x004fc80000000012 */
[----:B------:R-:W-:-:S04]  /*3390*/  FADD.FTZ R0, -R0, -RZ ;  /* 0x800000ff00007221 */ /* 0x000fc80000010100 */
[----:B------:R-:W-:-:S07]  /*33a0*/  FFMA R39, R39, R0, R39 ;  /* 0x0000000027277223 */ /* 0x000fce0000000027 */
.L_x_13758:
[----:B-1----:R-:W1:Y:S02]  /*33b0*/  LDC.64 R2, c[0x0][0x240] ;  /* 0x00009000ff027b82 */ /* 0x002e640000000a00 */
[----:B-1----:R-:W-:Y:S01]  /*33c0*/  STG.E desc[UR8][R2.64], R39 ;  /* 0x0000002702007986 */ /* 0x002fe2000c101908 */
[----:B------:R-:W-:Y:S05]  /*33d0*/  EXIT ;  /* 0x000000000000794d */ /* 0x000fea0003800000 */
.L_x_13755:
[----:B------:R-:W-:Y:S01]  /*33e0*/  HFMA2.MMA R7, -RZ, RZ, 0, 2.384185791015625e-07 ;  /* 0x00000004ff077435 */ /* 0x000fe200000001ff */
[----:B------:R-:W-:Y:S02]  /*33f0*/  IMAD.MOV.U32 R9, RZ, RZ, 0x1f ;  /* 0x0000001fff097424 */ /* 0x000fe400078e00ff */
[----:B------:R-:W-:-:S08]  /*3400*/  IMAD.MOV.U32 R6, RZ, RZ, -0x1 ;  /* 0xffffffffff067424 */ /* 0x000fd000078e00ff */
[----:B01----:R-:W-:Y:S05]  /*3410*/  WARPSYNC.COLLECTIVE R6, `(.L_x_13759) ;  /* 0x0000000006087348 */ /* 0x003fea0003c00000 */
[----:B-1----:R1:W2:Y:S02]  /*3420*/  SHFL.DOWN P0, R5, R0, R7, R9 ;  /* 0x0800000700057389 */ /* 0x0022a40000000009 */
[----:B012---:R-:W-:Y:S01]  /*3430*/  ENDCOLLECTIVE ;  /* 0x000000000000791b */ /* 0x007fe20003800000 */
.L_x_13759:
[----:B------:R-:W-:Y:S02]  /*3440*/  IMAD.MOV.U32 R7, RZ, RZ, 0x2 ;  /* 0x00000002ff077424 */ /* 0x000fe400078e00ff */
[----:B------:R-:W-:-:S05]  /*3450*/  IMAD.MOV.U32 R3, RZ, RZ, R5 ;  /* 0x000000ffff037224 */ /* 0x000fca00078e0005 */
[----:B------:R-:W-:-:S04]  /*3460*/  FMNMX R3, R3, R0, !PT ;  /* 0x0000000003037209 */ /* 0x000fc80007800000 */
[----:B------:R-:W-:-:S07]  /*3470*/  MOV R0, R3 ;  /* 0x0000000300007202 */ /* 0x000fce0000000f00 */
[----:B------:R-:W-:Y:S05]  /*3480*/  WARPSYNC.COLLECTIVE R6, `(.L_x_13760) ;  /* 0x0000000006087348 */ /* 0x000fea0003c00000 */
[----:B------:R0:W1:Y:S02]  /*3490*/  SHFL.DOWN P0, R5, R0, R7, R9 ;  /* 0x0800000700057389 */ /* 0x0000640000000009 */
[----:B01----:R-:W-:Y:S01]  /*34a0*/  ENDCOLLECTIVE ;  /* 0x000000000000791b */ /* 0x003fe20003800000 */
.L_x_13760:
[----:B------:R-:W-:Y:S01]  /*34b0*/  HFMA2.MMA R7, -RZ, RZ, 0, 5.9604644775390625e-08 ;  /* 0x00000001ff077435 */ /* 0x000fe200000001ff */
[----:B------:R-:W-:-:S05]  /*34c0*/  IMAD.MOV.U32 R4, RZ, RZ, R5 ;  /* 0x000000ffff047224 */ /* 0x000fca00078e0005 */
[----:B------:R-:W-:-:S05]  /*34d0*/  FMNMX R4, R3, R4, !PT ;  /* 0x0000000403047209 */ /* 0x000fca0007800000 */
[----:B------:R-:W-:-:S07]  /*34e0*/  IMAD.MOV.U32 R0, RZ, RZ, R4 ;  /* 0x000000ffff007224 */ /* 0x000fce00078e0004 */
[----:B------:R-:W-:Y:S05]  /*34f0*/  WARPSYNC.COLLECTIVE R6, `(.L_x_13761) ;  /* 0x0000000006087348 */ /* 0x000fea0003c00000 */
[----:B------:R0:W1:Y:S02]  /*3500*/  SHFL.DOWN P0, R5, R0, R7, R9 ;  /* 0x0800000700057389 */ /* 0x0000640000000009 */
[----:B01----:R-:W-:Y:S01]  /*3510*/  ENDCOLLECTIVE ;  /* 0x000000000000791b */ /* 0x003fe20003800000 */
.L_x_13761:
[----:B------:R-:W-:Y:S05]  /*3520*/  BRA `(.L_x_13762) ;  /* 0xfffffffc00387947 */ /* 0x000fea000383ffff */
        .weak           $__internal_324_$__cuda_sm20_div_u64
        .type           $__internal_324_$__cuda_sm20_div_u64,@function
        .size           $__internal_324_$__cuda_sm20_div_u64,($__internal_325_$__cuda_sm20_rcp_rn_f32_slowpath - $__internal_324_$__cuda_sm20_div_u64)
$__internal_324_$__cuda_sm20_div_u64:
        /* <DEDUP_REMOVED lines=53> */
[----:B------:R-:W-:Y:S02]  /*3880*/  SEL R8, R5, R8, P0 ;  /* 0x0000000805087207 */ /* 0x000fe40000000000 */
[----:B------:R-:W-:Y:S02]  /*3890*/  IADD3 R26, P2, R9, 0x1, RZ ;  /* 0x00000001091a7810 */ /* 0x000fe40007f5e0ff */
[----:B------:R-:W-:Y:S02]  /*38a0*/  SEL R7, R7, R11, P0 ;  /* 0x0000000b07077207 */ /* 0x000fe40000000000 */
[----:B------:R-:W-:Y:S01]  /*38b0*/  ISETP.GE.U32.AND P0, PT, R10, R25, PT ;  /* 0x000000190a00720c */ /* 0x000fe20003f06070 */
[----:B------:R-:W-:Y:S01]  /*38c0*/  IMAD.X R27, RZ, RZ, R8, P2 ;  /* 0x000000ffff1b7224 */ /* 0x000fe200010e0608 */
[----:B------:R-:W-:-:S02]  /*38d0*/  ISETP.NE.U32.AND P1, PT, R25, RZ, PT ;  /* 0x000000ff1900720c */ /* 0x000fc40003f25070 */
[----:B------:R-:W-:Y:S02]  /*38e0*/  ISETP.GE.U32.AND.EX P0, PT, R7, R0, PT, P0 ;  /* 0x000000000700720c */ /* 0x000fe40003f06100 */
[----:B------:R-:W-:Y:S02]  /*38f0*/  MOV R5, 0x0 ;  /* 0x0000000000057802 */ /* 0x000fe40000000f00 */
[----:B------:R-:W-:Y:S02]  /*3900*/  ISETP.NE.AND.EX P1, PT, R0, RZ, PT, P1 ;  /* 0x000000ff0000720c */ /* 0x000fe40003f25310 */
[----:B------:R-:W-:Y:S02]  /*3910*/  SEL R26, R26, R9, P0 ;  /* 0x000000091a1a7207 */ /* 0x000fe40000000000 */
[----:B------:R-:W-:Y:S02]  /*3920*/  SEL R27, R27, R8, P0 ;  /* 0x000000081b1b7207 */ /* 0x000fe40000000000 */
[----:B------:R-:W-:-:S02]  /*3930*/  SEL R26, R26, 0xffffffff, P1 ;  /* 0xffffffff1a1a7807 */ /* 0x000fc40000800000 */
[----:B------:R-:W-:Y:S01]  /*3940*/  SEL R27, R27, 0xffffffff, P1 ;  /* 0xffffffff1b1b7807 */ /* 0x000fe20000800000 */
[----:B------:R-:W-:Y:S06]  /*3950*/  RET.REL.NODEC R4 `(_ZN18transformer_engine6detail38cast_transpose_fused_kernel_notalignedILb1ELb1ELb0EfNS_16CTDBiasDActParamIff13__nv_bfloat16fEELi1ELi2ENS_5EmptyEXadL_ZNS_6dqgeluIffEET_T0_RKS5_EEEEvT3_mmm) ;  /* 0xffffffc404a87950 */ /* 0x000fec0003c3ffff */
        .weak           $__internal_325_$__cuda_sm20_rcp_rn_f32_slowpath
        .type           $__internal_325_$__cuda_sm20_rcp_rn_f32_slowpath,@function
        .size           $__internal_325_$__cuda_sm20_rcp_rn_f32_slowpath,(.L_x_34810 - $__internal_325_$__cuda_sm20_rcp_rn_f32_slowpath)
$__internal_325_$__cuda_sm20_rcp_rn_f32_slowpath:
        /* <DEDUP_REMOVED lines=15> */
.L_x_13764:
        /* <DEDUP_REMOVED lines=33> */
.L_x_13766:
[----:B------:R0:W1:Y:S02]  /*3c60*/  MUFU.RCP R39, R0 ;  /* 0x0000000000277308 */ /* 0x0000640000001000 */
.L_x_13765:
[----:B------:R-:W-:Y:S05]  /*3c70*/  BSYNC B1 ;  /* 0x0000000000017941 */ /* 0x000fea0003800000 */
.L_x_13763:
[----:B------:R-:W-:-:S04]  /*3c80*/  IMAD.MOV.U32 R35, RZ, RZ, 0x0 ;  /* 0x00000000ff237424 */ /* 0x000fc800078e00ff */
[----:B01----:R-:W-:Y:S05]  /*3c90*/  RET.REL.NODEC R34 `(_ZN18transformer_engine6detail38cast_transpose_fused_kernel_notalignedILb1ELb1ELb0EfNS_16CTDBiasDActParamIff13__nv_bfloat16fEELi1ELi2ENS_5EmptyEXadL_ZNS_6dqgeluIffEET_T0_RKS5_EEEEvT3_mmm) ;  /* 0xffffffc022d87950 */ /* 0x003fea0003c3ffff */
.L_x_13767:
        /* <DEDUP_REMOVED lines=14> */
.L_x_34810:


//--------------------- .text._ZN18transformer_engine6detail38cast_transpose_fused_kernel_notalignedILb1ELb1ELb0EfNS_16CTDBiasDActParamIff6__halffEELi1ELi2ENS_5EmptyEXadL_ZNS_6dqgeluIffEET_T0_RKS5_EEEEvT3_mmm --------------------------
	.section	.text._ZN18transformer_engine6detail38cast_transpose_fused_kernel_notalignedILb1ELb1ELb0EfNS_16CTDBiasDActParamIff6__halffEELi1ELi2ENS_5EmptyEXadL_ZNS_6dqgeluIffEET_T0_RKS5_EEEEvT3_mmm,"ax",@progbits
	.align	128
        .global         _ZN18transformer_engine6detail38cast_transpose_fused_kernel_notalignedILb1ELb1ELb0EfNS_16CTDBiasDActParamIff6__halffEELi1ELi2ENS_5EmptyEXadL_ZNS_6dqgeluIffEET_T0_RKS5_EEEEvT3_mmm
        .type           _ZN18transformer_engine6detail38cast_transpose_fused_kernel_notalignedILb1ELb1ELb0EfNS_16CTDBiasDActParamIff6__halffEELi1ELi2ENS_5EmptyEXadL_ZNS_6dqgeluIffEET_T0_RKS5_EEEEvT3_mmm,@function
        .size           _ZN18transformer_engine6detail38cast_transpose_fused_kernel_notalignedILb1ELb1ELb0EfNS_16CTDBiasDActParamIff6__halffEELi1ELi2ENS_5EmptyEXadL_ZNS_6dqgeluIffEET_T0_RKS5_EEEEvT3_mmm,(.L_x_34812 - _ZN18transformer_engine6detail38cast_transpose_fused_kernel_notalignedILb1ELb1ELb0EfNS_16CTDBiasDActParamIff6__halffEELi1ELi2ENS_5EmptyEXadL_ZNS_6dqgeluIffEET_T0_RKS5_EEEEvT3_mmm)
        .other          _ZN18transformer_engine6detail38cast_transpose_fused_kernel_notalignedILb1ELb1ELb0EfNS_16CTDBiasDActParamIff6__halffEELi1ELi2ENS_5EmptyEXadL_ZNS_6dqgeluIffEET_T0_RKS5_EEEEvT3_mmm,@"STO_CUDA_ENTRY STV_DEFAULT"
_ZN18transformer_engine6detail38cast_transpose_fused_kernel_notalignedILb1ELb1ELb0EfNS_16CTDBiasDActParamIff6__halffEELi1ELi2ENS_5EmptyEXadL_ZNS_6dqgeluIffEET_T0_RKS5_EEEEvT3_mmm:
.text._ZN18transformer_engine6detail38cast_transpose_fused_kernel_notalignedILb1ELb1ELb0EfNS_16CTDBiasDActParamIff6__halffEELi1ELi2ENS_5EmptyEXadL_ZNS_6dqgeluIffEET_T0_RKS5_EEEEvT3_mmm:
        /* <DEDUP_REMOVED lines=20> */
[----:B------:R-:W-:Y:S05]  /*0140*/  CALL.REL.NOINC `($__internal_326_$__cuda_sm20_div_u64) ;  /* 0x0000003000f87944 */ /* 0x000fea0003c00000 */
        /* <DEDUP_REMOVED lines=9> */
.L_x_13768:
        /* <DEDUP_REMOVED lines=22> */
.L_x_13769:
        /* <DEDUP_REMOVED lines=129> */
[----:B-----5:R-:W-:Y:S05]  /*0b50*/  CALL.REL.NOINC `($__internal_327_$__cuda_sm20_rcp_rn_f32_slowpath) ;  /* 0x0000002c00807944 */ /* 0x020fea0003c00000 */
[----:B------:R-:W-:Y:S05]  /*0b60*/  BRA `(.L_x_13772) ;  /* 0x0000000000107947 */ /* 0x000fea0003800000 */
.L_x_13771:
[----:B------:R-:W0:Y:S02]  /*0b70*/  MUFU.RCP R39, R14 ;  /* 0x0000000e00277308 */ /* 0x000e240000001000 */
[----:B0-----:R-:W-:-:S04]  /*0b80*/  FFMA R0, R14, R39, -1 ;  /* 0xbf8000000e007423 */ /* 0x001fc80000000027 */
[----:B------:R-:W-:-:S04]  /*0b90*/  FADD.FTZ R0, -R0, -RZ ;  /* 0x800000ff00007221 */ /* 0x000fc80000010100 */
[----:B------:R-:W-:-:S07]  /*0ba0*/  FFMA R39, R39, R0, R39 ;  /* 0x0000000027277223 */ /* 0x000fce0000000027 */
.L_x_13772:
[----:B------:R-:W-:Y:S05]  /*0bb0*/  BSYNC B0 ;  /* 0x0000000000007941 */ /* 0x000fea0003800000 */
.L_x_13770:
        /* <DEDUP_REMOVED lines=23> */
[----:B------:R-:W-:Y:S05]  /*0d30*/  CALL.REL.NOINC `($__internal_327_$__cuda_sm20_rcp_rn_f32_slowpath) ;  /* 0x0000002c00087944 */ /* 0x000fea0003c00000 */
[----:B------:R-:W-:Y:S05]  /*0d40*/  BRA `(.L_x_13775) ;  /* 0x0000000000107947 */ /* 0x000fea0003800000 */
.L_x_13774:
[----:B------:R-:W0:Y:S02]  /*0d50*/  MUFU.RCP R39, R12 ;  /* 0x0000000c00277308 */ /* 0x000e240000001000 */
[----:B0-----:R-:W-:-:S04]  /*0d60*/  FFMA R0, R12, R39, -1 ;  /* 0xbf8000000c007423 */ /* 0x001fc80000000027 */
[----:B------:R-:W-:-:S04]  /*0d70*/  FADD.FTZ R0, -R0, -RZ ;  /* 0x800000ff00007221 */ /* 0x000fc80000010100 */
[----:B------:R-:W-:-:S07]  /*0d80*/  FFMA R39, R39, R0, R39 ;  /* 0x0000000027277223 */ /* 0x000fce0000000027 */
.L_x_13775:
[----:B------:R-:W-:Y:S05]  /*0d90*/  BSYNC B0 ;  /* 0x0000000000007941 */ /* 0x000fea0003800000 */
.L_x_13773:
        /* <DEDUP_REMOVED lines=14> */
[----:B------:R-:W-:Y:S02]  /*0e80*/  F2FP.F16.F32.PACK_AB R6, RZ, R13 ;  /* 0x0000000dff06723e */ /* 0x000fe400000000ff */
[----:B------:R-:W-:Y:S01]  /*0e90*/  ISETP.GE.U32.AND P0, PT, R0, R21, PT ;  /* 0x000000150000720c */ /* 0x000fe20003f06070 */
[----:B------:R-:W-:Y:S01]  /*0ea0*/  FMUL R12, R51, R18 ;  /* 0x00000012330c7220 */ /* 0x000fe20000400000 */
[----:B------:R-:W-:Y:S02]  /*0eb0*/  @!P1 LEA R42, P2, R30, R16, 0x1 ;  /* 0x000000101e2a9211 */ /* 0x000fe400078408ff */
[----:B------:R-:W-:Y:S02]  /*0ec0*/  ISETP.LT.U32.AND P0, PT, R14, R19, !P0 ;  /* 0x000000130e00720c */ /* 0x000fe40004701070 */
[C---:B------:R-:W-:Y:S02]  /*0ed0*/  @!P1 LEA.HI.X R43, R30.reuse, R15, R4, 0x1, P2 ;  /* 0x0000000f1e2b9211 */ /* 0x040fe400010f0c04 */
[----:B0-----:R-:W-:Y:S01]  /*0ee0*/  @!P1 IADD3 R0, P2, R30, R8, RZ ;  /* 0x000000081e009210 */ /* 0x001fe20007f5e0ff */
[----:B------:R-:W-:Y:S01]  /*0ef0*/  IMAD.SHL.U32 R30, R8, 0x2, RZ ;  /* 0x00000002081e7824 */ /* 0x000fe200078e00ff */
[----:B------:R-:W-:Y:S01]  /*0f00*/  F2FP.F16.F32.PACK_AB R10, RZ, R12 ;  /* 0x0000000cff0a723e */ /* 0x000fe200000000ff */
        /* <DEDUP_REMOVED lines=69> */
[----:B-----5:R-:W-:Y:S05]  /*1360*/  CALL.REL.NOINC `($__internal_327_$__cuda_sm20_rcp_rn_f32_slowpath) ;  /* 0x00000024007c7944 */ /* 0x020fea0003c00000 */
[----:B------:R-:W-:Y:S05]  /*1370*/  BRA `(.L_x_13778) ;  /* 0x0000000000107947 */ /* 0x000fea0003800000 */
.L_x_13777:
[----:B------:R-:W0:Y:S02]  /*1380*/  MUFU.RCP R39, R36 ;  /* 0x0000002400277308 */ /* 0x000e240000001000 */
[----:B0-----:R-:W-:-:S04]  /*1390*/  FFMA R0, R36, R39, -1 ;  /* 0xbf80000024007423 */ /* 0x001fc80000000027 */
[----:B------:R-:W-:-:S04]  /*13a0*/  FADD.FTZ R0, -R0, -RZ ;  /* 0x800000ff00007221 */ /* 0x000fc80000010100 */
[----:B------:R-:W-:-:S07]  /*13b0*/  FFMA R39, R39, R0, R39 ;  /* 0x0000000027277223 */ /* 0x000fce0000000027 */
.L_x_13778:
[----:B------:R-:W-:Y:S05]  /*13c0*/  BSYNC B0 ;  /* 0x0000000000007941 */ /* 0x000fea0003800000 */
.L_x_13776:
        /* <DEDUP_REMOVED lines=23> */
[----:B-----5:R-:W-:Y:S05]  /*1540*/  CALL.REL.NOINC `($__internal_327_$__cuda_sm20_rcp_rn_f32_slowpath) ;  /* 0x0000002400047944 */ /* 0x020fea0003c00000 */
[----:B------:R-:W-:Y:S05]  /*1550*/  BRA `(.L_x_13781) ;  /* 0x0000000000107947 */ /* 0x000fea0003800000 */
.L_x_13780:
[----:B------:R-:W0:Y:S02]  /*1560*/  MUFU.RCP R39, R34 ;  /* 0x0000002200277308 */ /* 0x000e240000001000 */
[----:B0-----:R-:W-:-:S04]  /*1570*/  FFMA R0, R34, R39, -1 ;  /* 0xbf80000022007423 */ /* 0x001fc80000000027 */
[----:B------:R-:W-:-:S04]  /*1580*/  FADD.FTZ R0, -R0, -RZ ;  /* 0x800000ff00007221 */ /* 0x000fc80000010100 */
[----:B------:R-:W-:-:S07]  /*1590*/  FFMA R39, R39, R0, R39 ;  /* 0x0000000027277223 */ /* 0x000fce0000000027 */
.L_x_13781:
[----:B------:R-:W-:Y:S05]  /*15a0*/  BSYNC B0 ;  /* 0x0000000000007941 */ /* 0x000fea0003800000 */
.L_x_13779:
[----:B------:R-:W-:Y:S01]  /*15b0*/  ISETP.GE.U32.AND P0, PT, R4, R21, PT ;  /* 0x000000150400720c */ /* 0x000fe20003f06070 */
[----:B------:R-:W-:Y:S01]  /*15c0*/  FADD R0, -R39, 1 ;  /* 0x3f80000027007421 */ /* 0x000fe20000000100 */
[----:B------:R-:W-:Y:S02]  /*15d0*/  FMUL R4, R5, R18 ;  /* 0x0000001205047220 */ /* 0x000fe40000400000 */
[----:B------:R-:W-:Y:S01]  /*15e0*/  ISETP.GE.U32.OR P1, PT, R20, R19, P0 ;  /* 0x000000131400720c */ /* 0x000fe20000726470 */
[----:B------:R-:W-:-:S04]  /*15f0*/  FMUL R0, R0, R39 ;  /* 0x0000002700007220 */ /* 0x000fc80000400000 */
[----:B------:R-:W-:Y:S01]  /*1600*/  FFMA R47, R3, R0, R39 ;  /* 0x00000000032f7223 */ /* 0x000fe20000000027 */
[----:B------:R-:W-:Y:S02]  /*1610*/  F2FP.F16.F32.PACK_AB R0, RZ, R4 ;  /* 0x00000004ff00723e */ /* 0x000fe400000000ff */
        /* <DEDUP_REMOVED lines=18> */
[----:B------:R-:W-:Y:S02]  /*1740*/  F2FP.F16.F32.PACK_AB R0, RZ, R43 ;  /* 0x0000002bff00723e */ /* 0x000fe400000000ff */
        /* <DEDUP_REMOVED lines=62> */
[----:B-----5:R-:W-:Y:S05]  /*1b30*/  CALL.REL.NOINC `($__internal_327_$__cuda_sm20_rcp_rn_f32_slowpath) ;  /* 0x0000001c00887944 */ /* 0x020fea0003c00000 */
[----:B------:R-:W-:Y:S05]  /*1b40*/  BRA `(.L_x_13784) ;  /* 0x0000000000107947 */ /* 0x000fea0003800000 */
.L_x_13783:
[----:B------:R-:W0:Y:S02]  /*1b50*/  MUFU.RCP R39, R34 ;  /* 0x0000002200277308 */ /* 0x000e240000001000 */
[----:B0-----:R-:W-:-:S04]  /*1b60*/  FFMA R0, R34, R39, -1 ;  /* 0xbf80000022007423 */ /* 0x001fc80000000027 */
[----:B------:R-:W-:-:S04]  /*1b70*/  FADD.FTZ R0, -R0, -RZ ;  /* 0x800000ff00007221 */ /* 0x000fc80000010100 */
[----:B------:R-:W-:-:S07]  /*1b80*/  FFMA R39, R39, R0, R39 ;  /* 0x0000000027277223 */ /* 0x000fce0000000027 */
.L_x_13784:
[----:B------:R-:W-:Y:S05]  /*1b90*/  BSYNC B0 ;  /* 0x0000000000007941 */ /* 0x000fea0003800000 */
.L_x_13782:
        /* <DEDUP_REMOVED lines=21> */
[----:B------:R-:W-:Y:S05]  /*1cf0*/  CALL.REL.NOINC `($__internal_327_$__cuda_sm20_rcp_rn_f32_slowpath) ;  /* 0x0000001c00187944 */ /* 0x000fea0003c00000 */
[----:B------:R-:W-:Y:S05]  /*1d00*/  BRA `(.L_x_13787) ;  /* 0x0000000000107947 */ /* 0x000fea0003800000 */
.L_x_13786:
[----:B------:R-:W0:Y:S02]  /*1d10*/  MUFU.RCP R39, R34 ;  /* 0x0000002200277308 */ /* 0x000e240000001000 */
[----:B0-----:R-:W-:-:S04]  /*1d20*/  FFMA R0, R34, R39, -1 ;  /* 0xbf80000022007423 */ /* 0x001fc80000000027 */
[----:B------:R-:W-:-:S04]  /*1d30*/  FADD.FTZ R0, -R0, -RZ ;  /* 0x800000ff00007221 */ /* 0x000fc80000010100 */
[----:B------:R-:W-:-:S07]  /*1d40*/  FFMA R39, R39, R0, R39 ;  /* 0x0000000027277223 */ /* 0x000fce0000000027 */
.L_x_13787:
[----:B------:R-:W-:Y:S05]  /*1d50*/  BSYNC B0 ;  /* 0x0000000000007941 */ /* 0x000fea0003800000 */
.L_x_13785:
        /* <DEDUP_REMOVED lines=11> */
[----:B------:R-:W-:Y:S01]  /*1e10*/  F2FP.F16.F32.PACK_AB R0, RZ, R7 ;  /* 0x00000007ff00723e */ /* 0x000fe200000000ff */
        /* <DEDUP_REMOVED lines=9> */
[----:B------:R-:W-:Y:S01]  /*1eb0*/  F2FP.F16.F32.PACK_AB R0, RZ, R6 ;  /* 0x00000006ff00723e */ /* 0x000fe200000000ff */
        /* <DEDUP_REMOVED lines=43> */
[----:B------:R-:W-:Y:S05]  /*2170*/  CALL.REL.NOINC `($__internal_327_$__cuda_sm20_rcp_rn_f32_slowpath) ;  /* 0x0000001400f87944 */ /* 0x000fea0003c00000 */
[----:B------:R-:W-:Y:S05]  /*2180*/  BRA `(.L_x_13790) ;  /* 0x0000000000107947 */ /* 0x000fea0003800000 */
.L_x_13789:
[----:B------:R-:W0:Y:S02]  /*2190*/  MUFU.RCP R39, R42 ;  /* 0x0000002a00277308 */ /* 0x000e240000001000 */
[----:B0-----:R-:W-:-:S04]  /*21a0*/  FFMA R0, R42, R39, -1 ;  /* 0xbf8000002a007423 */ /* 0x001fc80000000027 */
[----:B------:R-:W-:-:S04]  /*21b0*/  FADD.FTZ R0, -R0, -RZ ;  /* 0x800000ff00007221 */ /* 0x000fc80000010100 */
[----:B------:R-:W-:-:S07]  /*21c0*/  FFMA R39, R39, R0, R39 ;  /* 0x0000000027277223 */ /* 0x000fce0000000027 */
.L_x_13790:
[----:B------:R-:W-:Y:S05]  /*21d0*/  BSYNC B0 ;  /* 0x0000000000007941 */ /* 0x000fea0003800000 */
.L_x_13788:
        /* <DEDUP_REMOVED lines=23> */
.L_x_13792:
[----:B------:R-:W0:Y:S02]  /*2350*/  MUFU.RCP R39, R36 ;  /* 0x0000002400277308 */ /* 0x000e240000001000 */
[----:B0-----:R-:W-:-:S04]  /*2360*/  FFMA R0, R36, R39, -1 ;  /* 0xbf80000024007423 */ /* 0x001fc80000000027 */
[----:B------:R-:W-:-:S04]  /*2370*/  FADD.FTZ R0, -R0, -RZ ;  /* 0x800000ff00007221 */ /* 0x000fc80000010100 */
[----:B------:R-:W-:-:S07]  /*2380*/  FFMA R39, R39, R0, R39 ;  /* 0x0000000027277223 */ /* 0x000fce0000000027 */
.L_x_13793:
[----:B------:R-:W-:Y:S05]  /*2390*/  BSYNC B0 ;  /* 0x0000000000007941 */ /* 0x000fea0003800000 */
.L_x_13791:
[----:B------:R-:W-:Y:S01]  /*23a0*/  ISETP.GE.U32.AND P0, PT, R48, R21, PT ;  /* 0x000000153000720c */ /* 0x000fe20003f06070 */
[----:B------:R-:W-:Y:S01]  /*23b0*/  FADD R0, -R39, 1 ;  /* 0x3f80000027007421 */ /* 0x000fe20000000100 */
[----:B------:R-:W0:Y:S01]  /*23c0*/  S2UR UR5, SR_CgaCtaId ;  /* 0x00000000000579c3 */ /* 0x000e220000008800 */
[----:B------:R-:W-:Y:S01]  /*23d0*/  FMUL R11, R30, R18 ;  /* 0x000000121e0b7220 */ /* 0x000fe20000400000 */
[----:B------:R-:W-:Y:S01]  /*23e0*/  ISETP.GE.U32.OR P0, PT, R2, R19, P0 ;  /* 0x000000130200720c */ /* 0x000fe20000706470 */
[----:B------:R-:W-:Y:S01]  /*23f0*/  FMUL R0, R0, R39 ;  /* 0x0000002700007220 */ /* 0x000fe20000400000 */
[----:B------:R-:W-:Y:S01]  /*2400*/  F2FP.F16.F32.PACK_AB R13, R12, R13 ;  /* 0x0000000d0c0d723e */ /* 0x000fe200000000ff */
[----:B------:R-:W-:Y:S01]  /*2410*/  VIADD R33, R33, 0x3 ;  /* 0x0000000321217836 */ /* 0x000fe20000000000 */
[----:B------:R-:W-:Y:S01]  /*2420*/  F2FP.F16.F32.PACK_AB R29, R6, R7 ;  /* 0x00000007061d723e */ /* 0x000fe200000000ff */
[----:B------:R-:W-:Y:S01]  /*2430*/  FFMA R0, R0, R41, R39 ;  /* 0x0000002900007223 */ /* 0x000fe20000000027 */
[----:B------:R-:W-:Y:S01]  /*2440*/  F2FP.F16.F32.PACK_AB R12, RZ, R11 ;  /* 0x0000000bff0c723e */ /* 0x000fe200000000ff */
        /* <DEDUP_REMOVED lines=13> */
[----:B------:R-:W-:Y:S01]  /*2520*/  F2FP.F16.F32.PACK_AB R4, R43, R4 ;  /* 0x000000042b04723e */ /* 0x000fe200000000ff */
[----:B------:R-:W2:Y:S01]  /*2530*/  SHFL.IDX PT, R12, R12, R33, 0x1f ;  /* 0x00001f210c0c7589 */ /* 0x000ea200000e0000 */
[----:B------:R-:W-:Y:S01]  /*2540*/  F2FP.F16.F32.PACK_AB R31, R36, R11 ;  /* 0x0000000b241f723e */ /* 0x000fe200000000ff */
[----:B0-----:R-:W-:Y:S01]  /*2550*/  ULEA UR4, UR5, UR4, 0x18 ;  /* 0x0000000405047291 */ /* 0x001fe2000f8ec03f */
[----:B------:R-:W-:Y:S01]  /*2560*/  F2FP.F16.F32.PACK_AB R36, RZ, R36 ;  /* 0x00000024ff24723e */ /* 0x000fe200000000ff */
        /* <DEDUP_REMOVED lines=49> */
.L_x_13798:
        /* <DEDUP_REMOVED lines=51> */
.L_x_13797:
[----:B------:R-:W-:Y:S05]  /*2bb0*/  BSYNC B1 ;  /* 0x0000000000017941 */ /* 0x000fea0003800000 */
.L_x_13796:
[----:B------:R-:W-:Y:S05]  /*2bc0*/  @!P0 BRA `(.L_x_13795) ;  /* 0x0000000000548947 */ /* 0x000fea0003800000 */
.L_x_13801:
        /* <DEDUP_REMOVED lines=15> */
.L_x_13800:
[----:B------:R-:W-:Y:S05]  /*2cc0*/  BSYNC B1 ;  /* 0x0000000000017941 */ /* 0x000fea0003800000 */
.L_x_13799:
[----:B------:R-:W-:Y:S01]  /*2cd0*/  IADD3 R20, P0, R20, UR6, RZ ;  /* 0x0000000614147c10 */ /* 0x000fe2000ff1e0ff */
[----:B------:R-:W-:Y:S01]  /*2ce0*/  VIADD R23, R23, 0x1f ;  /* 0x0000001f17177836 */ /* 0x000fe20000000000 */
[----:B------:R-:W-:Y:S02]  /*2cf0*/  IADD3 R16, R22, R9, RZ ;  /* 0x0000000916107210 */ /* 0x000fe40007ffe0ff */
[----:B------:R-:W-:Y:S01]  /*2d00*/  IADD3.X R28, R28, UR7, RZ, P0, !PT ;  /* 0x000000071c1c7c10 */ /* 0x000fe200087fe4ff */
[----:B------:R-:W-:Y:S08]  /*2d10*/  @P1 BRA `(.L_x_13801) ;  /* 0xfffffffc00ac1947 */ /* 0x000ff0000383ffff */
.L_x_13795:
[----:B------:R-:W-:Y:S05]  /*2d20*/  BSYNC B0 ;  /* 0x0000000000007941 */ /* 0x000fea0003800000 */
.L_x_13794:
        /* <DEDUP_REMOVED lines=36> */
.L_x_13803:
[----:B------:R-:W-:Y:S05]  /*2f70*/  BSYNC B0 ;  /* 0x0000000000007941 */ /* 0x000fea0003800000 */
.L_x_13802:
        /* <DEDUP_REMOVED lines=41> */
.L_x_13814:
[----:B-1----:R-:W-:-:S07]  /*3210*/  FMNMX R3, R4, R5, !PT ;  /* 0x0000000504037209 */ /* 0x002fce0007800000 */
.L_x_13806:
[----:B------:R-:W-:Y:S05]  /*3220*/  BSYNC B0 ;  /* 0x0000000000007941 */ /* 0x000fea0003800000 */
.L_x_13805:
[----:B------:R-:W-:Y:S01]  /*3230*/  ISETP.NE.AND P0, PT, R2, RZ, PT ;  /* 0x000000ff0200720c */ /* 0x000fe20003f05270 */
[----:B------:R-:W-:-:S12]  /*3240*/  BSSY B0, `(.L_x_13804) ;  /* 0x0000004000007945 */ /* 0x000fd80003800000 */
[----:B------:R-:W-:Y:S05]  /*3250*/  @P0 BRA `(.L_x_13808) ;  /* 0x0000000000080947 */ /* 0x000fea0003800000 */
[----:B0-----:R-:W0:Y:S02]  /*3260*/  LDC.64 R4, c[0x0][0x238] ;  /* 0x00008e00ff047b82 */ /* 0x001e240000000a00 */
[----:B0-----:R1:W-:Y:S02]  /*3270*/  REDG.E.MAX.S32.STRONG.GPU desc[UR8][R4.64], R3 ;  /* 0x000000030400798e */ /* 0x0013e4000d10e388 */
.L_x_13808:
[----:B------:R-:W-:Y:S05]  /*3280*/  BSYNC B0 ;  /* 0x0000000000007941 */ /* 0x000fea0003800000 */
.L_x_13804:
        /* <DEDUP_REMOVED lines=12> */
[----:B01----:R-:W-:Y:S05]  /*3350*/  CALL.REL.NOINC `($__internal_327_$__cuda_sm20_rcp_rn_f32_slowpath) ;  /* 0x0000000400807944 */ /* 0x003fea0003c00000 */
[----:B------:R-:W-:Y:S05]  /*3360*/  BRA `(.L_x_13810) ;  /* 0x0000000000107947 */ /* 0x000fea0003800000 */
.L_x_13809:
[----:B------:R-:W2:Y:S02]  /*3370*/  MUFU.RCP R39, R18 ;  /* 0x0000001200277308 */ /* 0x000ea40000001000 */
[----:B--2---:R-:W-:-:S04]  /*3380*/  FFMA R0, R39, R18, -1 ;  /* 0xbf80000027007423 */ /* 0x004fc80000000012 */
[----:B------:R-:W-:-:S04]  /*3390*/  FADD.FTZ R0, -R0, -RZ ;  /* 0x800000ff00007221 */ /* 0x000fc80000010100 */
[----:B------:R-:W-:-:S07]  /*33a0*/  FFMA R39, R39, R0, R39 ;  /* 0x0000000027277223 */ /* 0x000fce0000000027 */
.L_x_13810:
[----:B-1----:R-:W1:Y:S02]  /*33b0*/  LDC.64 R2, c[0x0][0x240] ;  /* 0x00009000ff027b82 */ /* 0x002e640000000a00 */
[----:B-1----:R-:W-:Y:S01]  /*33c0*/  STG.E desc[UR8][R2.64], R39 ;  /* 0x0000002702007986 */ /* 0x002fe2000c101908 */
[----:B------:R-:W-:Y:S05]  /*33d0*/  EXIT ;  /* 0x000000000000794d */ /* 0x000fea0003800000 */
.L_x_13807:
[----:B------:R-:W-:Y:S01]  /*33e0*/  HFMA2.MMA R7, -RZ, RZ, 0, 2.384185791015625e-07 ;  /* 0x00000004ff077435 */ /* 0x000fe200000001ff */
[----:B------:R-:W-:Y:S02]  /*33f0*/  IMAD.MOV.U32 R9, RZ, RZ, 0x1f ;  /* 0x0000001fff097424 */ /* 0x000fe400078e00ff */
[----:B------:R-:W-:-:S08]  /*3400*/  IMAD.MOV.U32 R6, RZ, RZ, -0x1 ;  /* 0xffffffffff067424 */ /* 0x000fd000078e00ff */
[----:B01----:R-:W-:Y:S05]  /*3410*/  WARPSYNC.COLLECTIVE R6, `(.L_x_13811) ;  /* 0x0000000006087348 */ /* 0x003fea0003c00000 */
[----:B-1----:R1:W2:Y:S02]  /*3420*/  SHFL.DOWN P0, R5, R0, R7, R9 ;  /* 0x0800000700057389 */ /* 0x0022a40000000009 */
[----:B012---:R-:W-:Y:S01]  /*3430*/  ENDCOLLECTIVE ;  /* 0x000000000000791b */ /* 0x007fe20003800000 */
.L_x_13811:
[----:B------:R-:W-:Y:S02]  /*3440*/  IMAD.MOV.U32 R7, RZ, RZ, 0x2 ;  /* 0x00000002ff077424 */ /* 0x000fe400078e00ff */
[----:B------:R-:W-:-:S05]  /*3450*/  IMAD.MOV.U32 R3, RZ, RZ, R5 ;  /* 0x000000ffff037224 */ /* 0x000fca00078e0005 */
[----:B------:R-:W-:-:S04]  /*3460*/  FMNMX R3, R3, R0, !PT ;  /* 0x0000000003037209 */ /* 0x000fc80007800000 */
[----:B------:R-:W-:-:S07]  /*3470*/  MOV R0, R3 ;  /* 0x0000000300007202 */ /* 0x000fce0000000f00 */
[----:B------:R-:W-:Y:S05]  /*3480*/  WARPSYNC.COLLECTIVE R6, `(.L_x_13812) ;  /* 0x0000000006087348 */ /* 0x000fea0003c00000 */
[----:B------:R0:W1:Y:S02]  /*3490*/  SHFL.DOWN P0, R5, R0, R7, R9 ;  /* 0x0800000700057389 */ /* 0x0000640000000009 */
[----:B01----:R-:W-:Y:S01]  /*34a0*/  ENDCOLLECTIVE ;  /* 0x000000000000791b */ /* 0x003fe20003800000 */
.L_x_13812:
[----:B------:R-:W-:Y:S01]  /*34b0*/  HFMA2.MMA R7, -RZ, RZ, 0, 5.9604644775390625e-08 ;  /* 0x00000001ff077435 */ /* 0x000fe200000001ff */
[----:B------:R-:W-:-:S05]  /*34c0*/  IMAD.MOV.U32 R4, RZ, RZ, R5 ;  /* 0x000000ffff047224 */ /* 0x000fca00078e0005 */
[----:B------:R-:W-:-:S05]  /*34d0*/  FMNMX R4, R3, R4, !PT ;  /* 0x0000000403047209 */ /* 0x000fca0007800000 */
[----:B------:R-:W-:-:S07]  /*34e0*/  IMAD.MOV.U32 R0, RZ, RZ, R4 ;  /* 0x000000ffff007224 */ /* 0x000fce00078e0004 */
[----:B------:R-:W-:Y:S05]  /*34f0*/  WARPSYNC.COLLECTIVE R6, `(.L_x_13813) ;  /* 0x0000000006087348 */ /* 0x000fea0003c00000 */
[----:B------:R0:W1:Y:S02]  /*3500*/  SHFL.DOWN P0, R5, R0, R7, R9 ;  /* 0x0800000700057389 */ /* 0x0000640000000009 */
[----:B01----:R-:W-:Y:S01]  /*3510*/  ENDCOLLECTIVE ;  /* 0x000000000000791b */ /* 0x003fe20003800000 */
.L_x_13813:
[----:B------:R-:W-:Y:S05]  /*3520*/  BRA `(.L_x_13814) ;  /* 0xfffffffc00387947 */ /* 0x000fea000383ffff */
        .weak           $__internal_326_$__cuda_sm20_div_u64
        .type           $__internal_326_$__cuda_sm20_div_u64,@function
        .size           $__internal_326_$__cuda_sm20_div_u64,($__internal_327_$__cuda_sm20_rcp_rn_f32_slowpath - $__internal_326_$__cuda_sm20_div_u64)
$__internal_326_$__cuda_sm20_div_u64:
        /* <DEDUP_REMOVED lines=66> */
[----:B------:R-:W-:Y:S06]  /*3950*/  RET.REL.NODEC R4 `(_ZN18transformer_engine6detail38cast_transpose_fused_kernel_notalignedILb1ELb1ELb0EfNS_16CTDBiasDActParamIff6__halffEELi1ELi2ENS_5EmptyEXadL_ZNS_6dqgeluIffEET_T0_RKS5_EEEEvT3_mmm) ;  /* 0xffffffc404a87950 */ /* 0x000fec0003c3ffff */
        .weak           $__internal_327_$__cuda_sm20_rcp_rn_f32_slowpath
        .type           $__internal_327_$__cuda_sm20_rcp_rn_f32_slowpath,@function
        .size           $__internal_327_$__cuda_sm20_rcp_rn_f32_slowpath,(.L_x_34812 - $__internal_327_$__cuda_sm20_rcp_rn_f32_slowpath)
$__internal_327_$__cuda_sm20_rcp_rn_f32_slowpath:
        /* <DEDUP_REMOVED lines=15> */
.L_x_13816:
        /* <DEDUP_REMOVED lines=33> */
.L_x_13818:
[----:B------:R0:W1:Y:S02]  /*3c60*/  MUFU.RCP R39, R0 ;  /* 0x0000000000277308 */ /* 0x0000640000001000 */
.L_x_13817:
[----:B------:R-:W-:Y:S05]  /*3c70*/  BSYNC B1 ;  /* 0x0000000000017941 */ /* 0x000fea0003800000 */
.L_x_13815:
[----:B------:R-:W-:-:S04]  /*3c80*/  IMAD.MOV.U32 R35, RZ, RZ, 0x0 ;  /* 0x00000000ff237424 */ /* 0x000fc800078e00ff */
[----:B01----:R-:W-:Y:S05]  /*3c90*/  RET.REL.NODEC R34 `(_ZN18transformer_engine6detail38cast_transpose_fused_kernel_notalignedILb1ELb1ELb0EfNS_16CTDBiasDActParamIff6__halffEELi1ELi2ENS_5EmptyEXadL_ZNS_6dqgeluIffEET_T0_RKS5_EEEEvT3_mmm) ;  /* 0xffffffc022d87950 */ /* 0x003fea0003c3ffff */
.L_x_13819:
        /* <DEDUP_REMOVED lines=14> */
.L_x_34812:


//--------------------- .text._ZN18transformer_engine6detail38cast_transpose_fused_kernel_notalignedILb1ELb1ELb0EfNS_16CTDBiasDActParamIffffEELi1ELi1ENS_5EmptyEXadL_ZNS_6dqgeluIffEET_T0_RKS4_EEEEvT3_mmm --------------------------
	.section	.text._ZN18transformer_engine6detail38cast_transpose_fused_kernel_notalignedILb1ELb1ELb0EfNS_16CTDBiasDActParamIffffEELi1ELi1ENS_5EmptyEXadL_ZNS_6dqgeluIffEET_T0_RKS4_EEEEvT3_mmm,"ax",@progbits
	.align	128
        .global         _ZN18transformer_engine6detail38cast_transpose_fused_kernel_notalignedILb1ELb1ELb0EfNS_16CTDBiasDActParamIffffEELi1ELi1ENS_5EmptyEXadL_ZNS_6dqgeluIffEET_T0_RKS4_EEEEvT3_mmm
        .type           _ZN18transformer_engine6detail38cast_transpose_fused_kernel_notalignedILb1ELb1ELb0EfNS_16CTDBiasDActParamIffffEELi1ELi1ENS_5EmptyEXadL_ZNS_6dqgeluIffEET_T0_RKS4_EEEEvT3_mmm,@function
        .size           _ZN18transformer_engine6detail38cast_transpose_fused_kernel_notalignedILb1ELb1ELb0EfNS_16CTDBiasDActParamIffffEELi1ELi1ENS_5EmptyEXadL_ZNS_6dqgeluIffEET_T0_RKS4_EEEEvT3_mmm,(.L_x_34814 - _ZN18transformer_engine6detail38cast_transpose_fused_kernel_notalignedILb1ELb1ELb0EfNS_16CTDBiasDActParamIffffEELi1ELi1ENS_5EmptyEXadL_ZNS_6dqgeluIffEET_T0_RKS4_EEEEvT3_mmm)
        .other          _ZN18transformer_engine6detail38cast_transpose_fused_kernel_notalignedILb1ELb1ELb0EfNS_16CTDBiasDActParamIffffEELi1ELi1ENS_5EmptyEXadL_ZNS_6dqgeluIffEET_T0_RKS4_EEEEvT3_mmm,@"STO_CUDA_ENTRY STV_DEFAULT"
_ZN18transformer_engine6detail38cast_transpose_fused_kernel_notalignedILb1ELb1ELb0EfNS_16CTDBiasDActParamIffffEELi1ELi1ENS_5EmptyEXadL_ZNS_6dqgeluIffEET_T0_RKS4_EEEEvT3_mmm:
.text._ZN18transformer_engine6detail38cast_transpose_fused_kernel_notalignedILb1ELb1ELb0EfNS_16CTDBiasDActParamIffffEELi1ELi1ENS_5EmptyEXadL_ZNS_6dqgeluIffEET_T0_RKS4_EEEEvT3_mmm:
        /* <DEDUP_REMOVED lines=19> */
[----:B------:R-:W-:Y:S05]  /*0130*/  CALL.REL.NOINC `($__internal_328_$__cuda_sm20_div_u64) ;  /* 0x0000002400687944 */ /* 0x000fea0003c00000 */
        /* <DEDUP_REMOVED lines=8> */
.L_x_13820:
        /* <DEDUP_REMOVED lines=22> */
.L_x_13821:
[----:B------:R-:W-:Y:S01]  /*0320*/  ULDC.64 UR4, c[0x0][0x260] ;  /* 0x0000980000047ab9 */ /* 0x000fe20000000a00 */
[----:B------:R-:W-:Y:S01]  /*0330*/  SHF.L.U64.HI R2, R16, 0x5, R17 ;  /* 0x0000000510027819 */ /* 0x000fe20000010211 */
[----:B------:R-:W-:Y:S01]  /*0340*/  ULDC.64 UR10, c[0x0][0x258] ;  /* 0x00009600000a7ab9 */ /* 0x000fe20000000a00 */
[----:B------:R-:W-:Y:S01]  /*0350*/  SHF.L.U32 R15, R6, 0x5, RZ ;  /* 0x00000005060f7819 */ /* 0x000fe200000006ff */
[----:B------:R-:W-:Y:S01]  /*0360*/  IMAD R21, R17, UR10, RZ ;  /* 0x0000000a11157c24 */ /* 0x000fe2000f8e02ff */
[C---:B------:R-:W-:Y:S01]  /*0370*/  LEA R10, P0, -R16.reuse, UR4, 0x5 ;  /* 0x00000004100a7c11 */ /* 0x040fe2000f8029ff */
[----:B------:R-:W-:Y:S01]  /*0380*/  IMAD.MOV.U32 R7, RZ, RZ, R31 ;  /* 0x000000ffff077224 */ /* 0x000fe200078e001f */
[----:B------:R-:W-:Y:S01]  /*0390*/  SHF.R.U32.HI R33, RZ, 0x3, R18 ;  /* 0x00000003ff217819 */ /* 0x000fe20000011612 */
[----:B------:R-:W-:Y:S01]  /*03a0*/  IMAD R21, R16, UR11, R21 ;  /* 0x0000000b10157c24 */ /* 0x000fe2000f8e0215 */
[----:B------:R-:W-:Y:S01]  /*03b0*/  SHF.L.U64.HI R19, R6, 0x5, R31 ;  /* 0x0000000506137819 */ /* 0x000fe2000001021f */
[----:B------:R-:W-:Y:S01]  /*03c0*/  IMAD.WIDE.U32 R4, R16, UR10, R6 ;  /* 0x0000000a10047c25 */ /* 0x000fe2000f8e0006 */
[----:B------:R-:W-:Y:S01]  /*03d0*/  IADD3 R14, P2, -R15, UR10, RZ ;  /* 0x0000000a0f0e7c10 */ /* 0x000fe2000ff5e1ff */
[----:B------:R-:W-:Y:S01]  /*03e0*/  ULDC.64 UR6, c[0x0][0x208] ;  /* 0x0000820000067ab9 */ /* 0x000fe20000000a00 */
[----:B------:R-:W-:Y:S01]  /*03f0*/  IADD3.X R2, ~R2, UR5, RZ, P0, !PT ;  /* 0x0000000502027c10 */ /* 0x000fe200087fe5ff */
[----:B------:R-:W-:Y:S01]  /*0400*/  IMAD.IADD R5, R5, 0x1, R21 ;  /* 0x0000000105057824 */ /* 0x000fe200078e0215 */
[----:B------:R-:W-:Y:S01]  /*0410*/  ISETP.LT.U32.AND P1, PT, R10, 0x20, PT ;  /* 0x000000200a00780c */ /* 0x000fe20003f21070 */
[----:B------:R-:W-:Y:S01]  /*0420*/  IMAD.SHL.U32 R22, R4, 0x20, RZ ;  /* 0x0000002004167824 */ /* 0x000fe200078e00ff */
[----:B------:R-:W-:Y:S01]  /*0430*/  LOP3.LUT R13, R33, 0x1ffffffc, RZ, 0xc0, !PT ;  /* 0x1ffffffc210d7812 */ /* 0x000fe200078ec0ff */
[----:B------:R-:W-:Y:S01]  /*0440*/  ULDC.64 UR8, c[0x0][0x230] ;  /* 0x00008c0000087ab9 */ /* 0x000fe20000000a00 */
[----:B------:R-:W-:-:S02]  /*0450*/  ISETP.LT.U32.AND P0, PT, R14, 0x20, PT ;  /* 0x000000200e00780c */ /* 0x000fc40003f01070 */
[----:B------:R-:W-:Y:S01]  /*0460*/  IADD3.X R12, ~R19, UR11, RZ, P2, !PT ;  /* 0x0000000b130c7c10 */ /* 0x000fe200097fe5ff */
[----:B------:R-:W-:Y:S01]  /*0470*/  IMAD.IADD R11, R18, 0x1, -R13 ;  /* 0x00000001120b7824 */ /* 0x000fe200078e0a0d */
[----:B------:R-:W-:Y:S02]  /*0480*/  ISETP.LT.U32.AND.EX P1, PT, R2, RZ, PT, P1 ;  /* 0x000000ff0200720c */ /* 0x000fe40003f21110 */
[----:B------:R-:W-:Y:S02]  /*0490*/  LOP3.LUT R33, R33, 0x1c, RZ, 0xc0, !PT ;  /* 0x0000001c21217812 */ /* 0x000fe400078ec0ff */
[----:B------:R-:W-:Y:S02]  /*04a0*/  ISETP.LT.U32.AND.EX P0, PT, R12, RZ, PT, P0 ;  /* 0x000000ff0c00720c */ /* 0x000fe40003f01100 */
[----:B------:R-:W-:Y:S02]  /*04b0*/  SEL R10, R10, 0x20, P1 ;  /* 0x000000200a0a7807 */ /* 0x000fe40000800000 */
[----:B------:R-:W-:-:S02]  /*04c0*/  LOP3.LUT R20, R11, 0x1f, RZ, 0xc0, !PT ;  /* 0x0000001f0b147812 */ /* 0x000fc400078ec0ff */
[----:B------:R-:W-:Y:S02]  /*04d0*/  SEL R9, R14, 0x20, P0 ;  /* 0x000000200e097807 */ /* 0x000fe40000000000 */
[----:B------:R-:W-:Y:S02]  /*04e0*/  ISETP.GE.U32.AND P1, PT, R33, R10, PT ;  /* 0x0000000a2100720c */ /* 0x000fe40003f26070 */
[----:B------:R-:W-:Y:S02]  /*04f0*/  SHF.L.U64.HI R23, R4, 0x5, R5 ;  /* 0x0000000504177819 */ /* 0x000fe40000010205 */
[----:B------:R-:W-:-:S13]  /*0500*/  ISETP.LT.U32.AND P1, PT, R20, R9, !P1 ;  /* 0x000000091400720c */ /* 0x000fda0004f21070 */
[----:B------:R-:W0:Y:S01]  /*0510*/  @P1 LDC.64 R2, c[0x0][0x218] ;  /* 0x00008600ff021b82 */ /* 0x000e220000000a00 */
[----:B------:R-:W-:Y:S02]  /*0520*/  @P1 IMAD.MOV.U32 R21, RZ, RZ, RZ ;  /* 0x000000ffff151224 */ /* 0x000fe400078e00ff */
[----:B------:R-:W-:Y:S02]  /*0530*/  @!P1 IMAD.MOV.U32 R32, RZ, RZ, RZ ;  /* 0x000000ffff209224 */ /* 0x000fe400078e00ff */
[----:B------:R-:W-:-:S04]  /*0540*/  @P1 IMAD.WIDE.U32 R24, R33, UR10, R20 ;  /* 0x0000000a21181c25 */ /* 0x000fc8000f8e0014 */
[----:B------:R-:W-:Y:S01]  /*0550*/  @P1 IMAD R5, R33, UR11, R25 ;  /* 0x0000000b21051c24 */ /* 0x000fe2000f8e0219 */
[----:B------:R-:W-:-:S04]  /*0560*/  @P1 IADD3 R24, P0, R22, R24, RZ ;  /* 0x0000001816181210 */ /* 0x000fc80007f1e0ff */
[----:B------:R-:W-:Y:S01]  /*0570*/  @P1 SHF.L.U32 R7, R24, 0x2, RZ ;  /* 0x0000000218071819 */ /* 0x000fe200000006ff */
[----:B------:R-:W-:-:S05]  /*0580*/  @P1 IMAD.X R5, R5, 0x1, R23, P0 ;  /* 0x0000000105051824 */ /* 0x000fca00000e0617 */
[----:B------:R-:W-:Y:S02]  /*0590*/  @P1 SHF.L.U64.HI R30, R24, 0x2, R5 ;  /* 0x00000002181e1819 */ /* 0x000fe40000010205 */
[----:B0-----:R-:W-:-:S05]  /*05a0*/  @P1 IADD3 R2, P0, R7, R2, RZ ;  /* 0x0000000207021210 */ /* 0x001fca0007f1e0ff */
[----:B------:R-:W-:-:S05]  /*05b0*/  @P1 IMAD.X R3, R30, 0x1, R3, P0 ;  /* 0x000000011e031824 */ /* 0x000fca00000e0603 */
[----:B------:R0:W2:Y:S01]  /*05c0*/  @P1 LDG.E R32, desc[UR6][R2.64] ;  /* 0x0000000602201981 */ /* 0x0000a2000c1e1900 */
[----:B------:R-:W-:Y:S01]  /*05d0*/  VIADD R8, R11, 0xffffffff ;  /* 0xffffffff0b087836 */ /* 0x000fe20000000000 */
[----:B------:R-:W-:Y:S01]  /*05e0*/  IADD3 R24, P4, R22, UR10, RZ ;  /* 0x0000000a16187c10 */ /* 0x000fe2000ff9e0ff */
[----:B------:R-:W-:Y:S01]  /*05f0*/  VIADD R5, R33, 0x1 ;  /* 0x0000000121057836 */ /* 0x000fe20000000000 */
[----:B------:R-:W-:Y:S02]  /*0600*/  ISETP.NE.U32.AND P2, PT, RZ, UR8, PT ;  /* 0x00000008ff007c0c */ /* 0x000fe4000bf45070 */
[----:B------:R-:W-:Y:S02]  /*0610*/  LOP3.LUT R8, R8, 0x1f, RZ, 0xc0, !PT ;  /* 0x0000001f08087812 */ /* 0x000fe400078ec0ff */
[----:B------:R-:W-:Y:S02]  /*0620*/  ISETP.GE.U32.AND P0, PT, R5, R10, PT ;  /* 0x0000000a0500720c */ /* 0x000fe40003f06070 */
[----:B------:R-:W-:Y:S01]  /*0630*/  IADD3.X R25, R23, UR11, RZ, P4, !PT ;  /* 0x0000000b17197c10 */ /* 0x000fe2000a7fe4ff */
[----:B------:R-:W1:Y:S01]  /*0640*/  @P1 LDC.64 R4, c[0x0][0x210] ;  /* 0x00008400ff041b82 */ /* 0x000e620000000a00 */
[----:B------:R-:W-:-:S02]  /*0650*/  ISETP.GE.U32.OR P3, PT, R8, R9, P0 ;  /* 0x000000090800720c */ /* 0x000fc40000766470 */
[----:B------:R-:W-:-:S11]  /*0660*/  ISETP.NE.AND.EX P2, PT, RZ, UR9, PT, P2 ;  /* 0x00000009ff007c0c */ /* 0x000fd6000bf45320 */
[----:B------:R-:W3:Y:S01]  /*0670*/  @!P3 LDC.64 R28, c[0x0][0x218] ;  /* 0x00008600ff1cbb82 */ /* 0x000ee20000000a00 */
[----:B0-----:R-:W-:-:S04]  /*0680*/  @!P3 IMAD.WIDE.U32 R2, R33, UR10, R24 ;  /* 0x0000000a2102bc25 */ /* 0x001fc8000f8e0018 */
[----:B------:R-:W-:Y:S01]  /*0690*/  @!P3 IMAD R37, R33, UR11, R3 ;  /* 0x0000000b2125bc24 */ /* 0x000fe2000f8e0203 */
[----:B------:R-:W-:Y:S02]  /*06a0*/  @!P3 IADD3 R34, P4, R8, R2, RZ ;  /* 0x000000020822b210 */ /* 0x000fe40007f9e0ff */
[----:B------:R-:W0:Y:S03]  /*06b0*/  @!P3 LDC.64 R26, c[0x0][0x210] ;  /* 0x00008400ff1abb82 */ /* 0x000e260000000a00 */
[----:B------:R-:W-:Y:S01]  /*06c0*/  @!P3 IMAD.X R37, RZ, RZ, R37, P4 ;  /* 0x000000ffff25b224 */ /* 0x000fe200020e0625 */
[----:B-1----:R-:W-:Y:S01]  /*06d0*/  @P1 IADD3 R4, P4, R7, R4, RZ ;  /* 0x0000000407041210 */ /* 0x002fe20007f9e0ff */
[----:B------:R-:W-:-:S03]  /*06e0*/  @!P3 IMAD.SHL.U32 R35, R34, 0x4, RZ ;  /* 0x000000042223b824 */ /* 0x000fc600078e00ff */
[----:B------:R-:W-:Y:S01]  /*06f0*/  @!P3 SHF.L.U64.HI R34, R34, 0x2, R37 ;  /* 0x000000022222b819 */ /* 0x000fe20000010225 */
[----:B------:R-:W-:Y:S01]  /*0700*/  @P1 IMAD.X R5, R30, 0x1, R5, P4 ;  /* 0x000000011e051824 */ /* 0x000fe200020e0605 */
[----:B------:R-:W1:Y:S01]  /*0710*/  @P2 LDC.64 R2, c[0x0][0x230] ;  /* 0x00008c00ff022b82 */ /* 0x000e620000000a00 */
[----:B---3--:R-:W-:-:S04]  /*0720*/  @!P3 IADD3 R28, P5, R35, R28, RZ ;  /* 0x0000001c231cb210 */ /* 0x008fc80007fbe0ff */
[----:B------:R-:W-:Y:S02]  /*0730*/  @!P3 IADD3.X R29, R34, R29, RZ, P5, !PT ;  /* 0x0000001d221db210 */ /* 0x000fe40002ffe4ff */
[----:B0-----:R-:W-:-:S03]  /*0740*/  @!P3 IADD3 R26, P4, R35, R26, RZ ;  /* 0x0000001a231ab210 */ /* 0x001fc60007f9e0ff */
[----:B------:R-:W3:Y:S01]  /*0750*/  @!P3 LDG.E R28, desc[UR6][R28.64] ;  /* 0x000000061c1cb981 */ /* 0x000ee2000c1e1900 */
[----:B------:R-:W-:Y:S02]  /*0760*/  IMAD.MOV.U32 R37, RZ, RZ, 0x3bbb989d ;  /* 0x3bbb989dff257424 */ /* 0x000fe400078e00ff */
[----:B------:R-:W-:Y:S02]  /*0770*/  @!P1 IMAD.MOV.U32 R36, RZ, RZ, RZ ;  /* 0x000000ffff249224 */ /* 0x000fe400078e00ff */
[----:B------:R-:W-:Y:S01]  /*0780*/  @!P3 IMAD.X R27, R34, 0x1, R27, P4 ;  /* 0x00000001221bb824 */ /* 0x000fe200020e061b */
[----:B------:R-:W-:Y:S01]  /*0790*/  HFMA2.MMA R34, -RZ, RZ, 3.7421875, 0 ;  /* 0x437c0000ff227435 */ /* 0x000fe200000001ff */
[----:B------:R-:W-:Y:S02]  /*07a0*/  IMAD.MOV.U32 R7, RZ, RZ, 0x3f800000 ;  /* 0x3f800000ff077424 */ /* 0x000fe400078e00ff */
[----:B------:R0:W5:Y:S01]  /*07b0*/  @P1 LDG.E R36, desc[UR6][R4.64] ;  /* 0x0000000604241981 */ /* 0x000162000c1e1900 */
[----:B------:R-:W-:-:S02]  /*07c0*/  IMAD R31, R31, UR4, RZ ;  /* 0x000000041f1f7c24 */ /* 0x000fc4000f8e02ff */
[----:B------:R-:W-:Y:S01]  /*07d0*/  IMAD.MOV.U32 R35, RZ, RZ, RZ ;  /* 0x000000ffff237224 */ /* 0x000fe200078e00ff */
[----:B-1----:R-:W5:Y:S01]  /*07e0*/  @P2 LDG.E R7, desc[UR6][R2.64] ;  /* 0x0000000602072981 */ /* 0x002f62000c1e1900 */
[----:B------:R-:W-:Y:S01]  /*07f0*/  IMAD R31, R6, UR5, R31 ;  /* 0x00000005061f7c24 */ /* 0x000fe2000f8e021f */
[----:B------:R-:W-:Y:S03]  /*0800*/  BSSY B0, `(.L_x_13822) ;  /* 0x0000023000007945 */ /* 0x000fe60003800000 */
[----:B------:R1:W5:Y:S01]  /*0810*/  @!P3 LDG.E R35, desc[UR6][R26.64] ;  /* 0x000000061a23b981 */ /* 0x000362000c1e1900 */
[----:B0-----:R-:W-:Y:S01]  /*0820*/  IMAD.MOV.U32 R5, RZ, RZ, R17 ;  /* 0x000000ffff057224 */ /* 0x001fe200078e0011 */
[----:B-1----:R-:W-:Y:S01]  /*0830*/  SHF.L.U32 R27, R0, 0x5, RZ ;  /* 0x00000005001b7819 */ /* 0x002fe200000006ff */
[----:B--2---:R-:W-:-:S04]  /*0840*/  FMUL R30, R32, -1.7020000219345092773 ;  /* 0xbfd9db23201e7820 */ /* 0x004fc80000400000 */
        /* <DEDUP_REMOVED lines=9> */
[----:B------:R-:W-:Y:S01]  /*08e0*/  LOP3.LUT R3, R3, 0x7f800000, RZ, 0xc0, !PT ;  /* 0x7f80000003037812 */ /* 0x000fe200078ec0ff */
[----:B------:R-:W-:-:S03]  /*08f0*/  IMAD.MOV.U32 R4, RZ, RZ, R16 ;  /* 0x000000ffff047224 */ /* 0x000fc600078e0010 */
[----:B------:R-:W-:Y:S01]  /*0900*/  ISETP.GT.U32.AND P1, PT, R3, 0x1ffffff, PT ;  /* 0x01ffffff0300780c */ /* 0x000fe20003f24070 */
[----:B------:R-:W-:Y:S01]  /*0910*/  IMAD.WIDE.U32 R4, R6, UR4, R4 ;  /* 0x0000000406047c25 */ /* 0x000fe2000f8e0004 */
[----:B------:R-:W-:-:S03]  /*0920*/  LOP3.LUT R6, R18, 0x1f, RZ, 0xc0, !PT ;  /* 0x0000001f12067812 */ /* 0x000fc600078ec0ff */
[----:B------:R-:W-:Y:S02]  /*0930*/  IMAD.IADD R3, R5, 0x1, R31 ;  /* 0x0000000105037824 */ /* 0x000fe400078e021f */
[----:B------:R-:W-:Y:S02]  /*0940*/  IMAD.SHL.U32 R5, R4, 0x20, RZ ;  /* 0x0000002004057824 */ /* 0x000fe400078e00ff */
[----:B------:R-:W-:Y:S01]  /*0950*/  FMUL R32, R32, 1.7020000219345092773 ;  /* 0x3fd9db2320207820 */ /* 0x000fe20000400000 */
[----:B------:R-:W-:Y:S01]  /*0960*/  IMAD.MOV.U32 R34, RZ, RZ, RZ ;  /* 0x000000ffff227224 */ /* 0x000fe200078e00ff */
[----:B------:R-:W-:Y:S01]  /*0970*/  SHF.L.U64.HI R4, R4, 0x5, R3 ;  /* 0x0000000504047819 */ /* 0x000fe20000010203 */
[----:B---3--:R-:W-:Y:S01]  /*0980*/  @!P3 FMUL R34, R28, 1.7020000219345092773 ;  /* 0x3fd9db231c22b820 */ /* 0x008fe20000400000 */
[----:B------:R-:W-:Y:S01]  /*0990*/  LOP3.LUT R3, R27, 0xffffffe0, R6, 0xe2, !PT ;  /* 0xffffffe01b037812 */ /* 0x000fe200078ee206 */
[----:B------:R-:W-:Y:S06]  /*09a0*/  @P1 BRA `(.L_x_13823) ;  /* 0x0000000000101947 */ /* 0x000fec0003800000 */
[----:B------:R-:W-:Y:S01]  /*09b0*/  IMAD.MOV.U32 R0, RZ, RZ, R2 ;  /* 0x000000ffff007224 */ /* 0x000fe200078e0002 */
[----:B------:R-:W-:-:S07]  /*09c0*/  MOV R26, 0x9e0 ;  /* 0x000009e0001a7802 */ /* 0x000fce0000000f00 */
[----:B-----5:R-:W-:Y:S05]  /*09d0*/  CALL.REL.NOINC `($__internal_329_$__cuda_sm20_rcp_rn_f32_slowpath) ;  /* 0x00000020004c7944 */ /* 0x020fea0003c00000 */
[----:B------:R-:W-:Y:S05]  /*09e0*/  BRA `(.L_x_13824) ;  /* 0x0000000000107947 */ /* 0x000fea0003800000 */
.L_x_13823:
[----:B------:R-:W0:Y:S02]  /*09f0*/  MUFU.RCP R41, R2 ;  /* 0x0000000200297308 */ /* 0x000e240000001000 */
[----:B0-----:R-:W-:-:S04]  /*0a00*/  FFMA R0, R2, R41, -1 ;  /* 0xbf80000002007423 */ /* 0x001fc80000000029 */
[----:B------:R-:W-:-:S04]  /*0a10*/  FADD.FTZ R0, -R0, -RZ ;  /* 0x800000ff00007221 */ /* 0x000fc80000010100 */
[----:B------:R-:W-:-:S07]  /*0a20*/  FFMA R41, R41, R0, R41 ;  /* 0x0000000029297223 */ /* 0x000fce0000000029 */
.L_x_13824:
[----:B------:R-:W-:Y:S05]  /*0a30*/  BSYNC B0 ;  /* 0x0000000000007941 */ /* 0x000fea0003800000 */
.L_x_13822:
[C---:B------:R-:W-:Y:S01]  /*0a40*/  VIADD R27, R33.reuse, 0x2 ;  /* 0x00000002211b7836 */ /* 0x040fe20000000000 */
[-C--:B------:R-:W-:Y:S01]  /*0a50*/  ISETP.GE.U32.AND P2, PT, R33, R10.reuse, PT ;  /* 0x0000000a2100720c */ /* 0x080fe20003f46070 */
[----:B------:R-:W-:Y:S02]  /*0a60*/  VIADD R2, R11, 0x1e ;  /* 0x0000001e0b027836 */ /* 0x000fe40000000000 */
[----:B------:R-:W-:Y:S01]  /*0a70*/  FADD R0, -R41, 1 ;  /* 0x3f80000029007421 */ /* 0x000fe20000000100 */
[----:B------:R-:W-:Y:S01]  /*0a80*/  BSSY B0, `(.L_x_13825) ;  /* 0x000001f000007945 */ /* 0x000fe20003800000 */
[----:B------:R-:W-:Y:S02]  /*0a90*/  ISETP.GE.U32.AND P1, PT, R27, R10, PT ;  /* 0x0000000a1b00720c */ /* 0x000fe40003f26070 */
[----:B------:R-:W-:Y:S01]  /*0aa0*/  LOP3.LUT R2, R2, 0x1f, RZ, 0xc0, !PT ;  /* 0x0000001f02027812 */ /* 0x000fe200078ec0ff */
[----:B------:R-:W-:Y:S01]  /*0ab0*/  FMUL R0, R0, R41 ;  /* 0x0000002900007220 */ /* 0x000fe20000400000 */
[----:B------:R-:W-:-:S02]  /*0ac0*/  ISETP.GE.U32.OR P2, PT, R20, R9, P2 ;  /* 0x000000091400720c */ /* 0x000fc40001746470 */
[----:B------:R-:W-:Y:S01]  /*0ad0*/  ISETP.GE.U32.OR P1, PT, R2, R9, P1 ;  /* 0x000000090200720c */ /* 0x000fe20000f26470 */
[----:B------:R-:W-:-:S12]  /*0ae0*/  FFMA R41, R32, R0, R41 ;  /* 0x0000000020297223 */ /* 0x000fd80000000029 */
[----:B------:R-:W0:Y:S08]  /*0af0*/  @!P1 LDC.64 R38, c[0x0][0x258] ;  /* 0x00009600ff269b82 */ /* 0x000e300000000a00 */
[----:B------:R-:W0:Y:S08]  /*0b00*/  @!P1 LDC.64 R28, c[0x0][0x258] ;  /* 0x00009600ff1c9b82 */ /* 0x000e300000000a00 */
[----:B------:R-:W1:Y:S08]  /*0b10*/  @!P1 LDC.64 R30, c[0x0][0x218] ;  /* 0x00008600ff1e9b82 */ /* 0x000e700000000a00 */
[----:B------:R-:W2:Y:S01]  /*0b20*/  @!P1 LDC.64 R26, c[0x0][0x210] ;  /* 0x00008400ff1a9b82 */ /* 0x000ea20000000a00 */
[----:B0-----:R-:W-:-:S04]  /*0b30*/  @!P1 IMAD.WIDE.U32 R38, R33, R28, R38 ;  /* 0x0000001c21269225 */ /* 0x001fc800078e0026 */
[----:B------:R-:W-:Y:S01]  /*0b40*/  @!P1 IMAD R29, R33, R29, R39 ;  /* 0x0000001d211d9224 */ /* 0x000fe200078e0227 */
[----:B------:R-:W-:-:S04]  /*0b50*/  @!P1 IADD3 R38, P3, P4, R2, R24, R38 ;  /* 0x0000001802269210 */ /* 0x000fc80007c7e026 */
[----:B------:R-:W-:Y:S01]  /*0b60*/  @!P1 IADD3.X R29, RZ, R25, R29, P3, P4 ;  /* 0x00000019ff1d9210 */ /* 0x000fe20001fe841d */
[----:B------:R-:W-:-:S03]  /*0b70*/  @!P1 IMAD.SHL.U32 R39, R38, 0x4, RZ ;  /* 0x0000000426279824 */ /* 0x000fc600078e00ff */
[----:B------:R-:W-:Y:S01]  /*0b80*/  @!P1 SHF.L.U64.HI R0, R38, 0x2, R29 ;  /* 0x0000000226009819 */ /* 0x000fe2000001021d */
[----:B-----5:R-:W-:Y:S01]  /*0b90*/  FMUL R38, R41, R36 ;  /* 0x0000002429267220 */ /* 0x020fe20000400000 */
[----:B-1----:R-:W-:-:S03]  /*0ba0*/  @!P1 IADD3 R28, P3, R39, R30, RZ ;  /* 0x0000001e271c9210 */ /* 0x002fc60007f7e0ff */
[----:B------:R-:W-:Y:S02]  /*0bb0*/  FMUL R30, R38, R7 ;  /* 0x00000007261e7220 */ /* 0x000fe40000400000 */
[----:B------:R-:W-:Y:S01]  /*0bc0*/  @!P1 IMAD.X R29, R0, 0x1, R31, P3 ;  /* 0x00000001001d9824 */ /* 0x000fe200018e061f */
[----:B--2---:R-:W-:Y:S07]  /*0bd0*/  @P2 BRA `(.L_x_13826) ;  /* 0x0000000000242947 */ /* 0x004fee0003800000 */
[----:B------:R-:W-:Y:S02]  /*0be0*/  ULDC.64 UR4, c[0x0][0x258] ;  /* 0x0000960000047ab9 */ /* 0x000fe40000000a00 */
[----:B------:R-:W-:-:S04]  /*0bf0*/  IMAD.WIDE.U32 R36, R33, UR4, R22 ;  /* 0x0000000421247c25 */ /* 0x000fc8000f8e0016 */
[----:B------:R-:W-:Y:S01]  /*0c00*/  IMAD R32, R33, UR5, R37 ;  /* 0x0000000521207c24 */ /* 0x000fe2000f8e0225 */
[----:B------:R-:W-:Y:S01]  /*0c10*/  IADD3 R37, P2, R20, R36, RZ ;  /* 0x0000002414257210 */ /* 0x000fe20007f5e0ff */
[----:B------:R-:W-:-:S03]  /*0c20*/  ULDC.64 UR4, c[0x0][0x220] ;  /* 0x0000880000047ab9 */ /* 0x000fc60000000a00 */
[----:B------:R-:W-:Y:S02]  /*0c30*/  IADD3.X R32, RZ, R32, RZ, P2, !PT ;  /* 0x00000020ff207210 */ /* 0x000fe400017fe4ff */
[----:B------:R-:W-:-:S04]  /*0c40*/  LEA R36, P2, R37, UR4, 0x2 ;  /* 0x0000000425247c11 */ /* 0x000fc8000f8410ff */
[----:B------:R-:W-:-:S05]  /*0c50*/  LEA.HI.X R37, R37, UR5, R32, 0x2, P2 ;  /* 0x0000000525257c11 */ /* 0x000fca00090f1420 */
[----:B------:R0:W-:Y:S04]  /*0c60*/  STG.E desc[UR6][R36.64], R30 ;  /* 0x0000001e24007986 */ /* 0x0001e8000c101906 */
.L_x_13826:
[----:B------:R-:W-:Y:S05]  /*0c70*/  BSYNC B0 ;  /* 0x0000000000007941 */ /* 0x000fea0003800000 */
.L_x_13825:
[----:B------:R1:W2:Y:S01]  /*0c80*/  @!P1 LDG.E R28, desc[UR6][R28.64] ;  /* 0x000000061c1c9981 */ /* 0x0002a2000c1e1900 */
[----:B------:R-:W-:Y:S01]  /*0c90*/  @!P1 IADD3 R26, P2, R39, R26, RZ ;  /* 0x0000001a271a9210 */ /* 0x000fe20007f5e0ff */
[----:B------:R-:W-:Y:S02]  /*0ca0*/  IMAD.MOV.U32 R31, RZ, RZ, 0x3bbb989d ;  /* 0x3bbb989dff1f7424 */ /* 0x000fe400078e00ff */
[----:B------:R-:W-:Y:S02]  /*0cb0*/  IMAD.MOV.U32 R39, RZ, RZ, 0x437c0000 ;  /* 0x437c0000ff277424 */ /* 0x000fe400078e00ff */
[----:B------:R-:W-:Y:S02]  /*0cc0*/  @!P1 IMAD.X R27, R0, 0x1, R27, P2 ;  /* 0x00000001001b9824 */ /* 0x000fe400010e061b */
[----:B------:R-:W-:-:S04]  /*0cd0*/  FFMA.SAT R0, -R34, R31, 0.5 ;  /* 0x3f00000022007423 */ /* 0x000fc8000000211f */
[----:B------:R-:W-:-:S04]  /*0ce0*/  FFMA.RM R0, R0, R39, 12582913 ;  /* 0x4b40000100007423 */ /* 0x000fc80000004027 */
[----:B------:R-:W-:-:S04]  /*0cf0*/  FADD R31, R0, -12583039 ;  /* 0xcb40007f001f7421 */ /* 0x000fc80000000000 */
[----:B------:R-:W-:-:S04]  /*0d00*/  FFMA R31, -R34, 1.4426950216293334961, -R31 ;  /* 0x3fb8aa3b221f7823 */ /* 0x000fc8000000091f */
[----:B------:R-:W-:-:S04]  /*0d10*/  FFMA R32, -R34, 1.925963033500011079e-08, R31 ;  /* 0x32a5706022207823 */ /* 0x000fc8000000011f */
[----:B-1----:R-:W1:Y:S01]  /*0d20*/  MUFU.EX2 R29, R32 ;  /* 0x00000020001d7308 */ /* 0x002e620000000800 */
[----:B------:R-:W-:Y:S01]  /*0d30*/  IMAD.SHL.U32 R0, R0, 0x800000, RZ ;  /* 0x0080000000007824 */ /* 0x000fe200078e00ff */
[----:B0-----:R-:W-:Y:S01]  /*0d40*/  CS2R R36, SRZ ;  /* 0x0000000000247805 */ /* 0x001fe2000001ff00 */
[----:B------:R-:W-:-:S05]  /*0d50*/  IMAD.IADD R39, R33, 0x1, R18 ;  /* 0x0000000121277824 */ /* 0x000fca00078e0212 */
[----:B------:R0:W5:Y:S01]  /*0d60*/  @!P1 LDG.E R37, desc[UR6][R26.64] ;  /* 0x000000061a259981 */ /* 0x000162000c1e1900 */
[----:B-1----:R-:W-:-:S04]  /*0d70*/  FFMA R40, R0, R29, 1 ;  /* 0x3f80000000287423 */ /* 0x002fc8000000001d */
[----:B------:R-:W-:-:S05]  /*0d80*/  VIADD R0, R40, 0x1800000 ;  /* 0x0180000028007836 */ /* 0x000fca0000000000 */
[----:B------:R-:W-:-:S04]  /*0d90*/  LOP3.LUT R0, R0, 0x7f800000, RZ, 0xc0, !PT ;  /* 0x7f80000000007812 */ /* 0x000fc800078ec0ff */
[----:B------:R-:W-:Y:S01]  /*0da0*/  ISETP.GT.U32.AND P2, PT, R0, 0x1ffffff, PT ;  /* 0x01ffffff0000780c */ /* 0x000fe20003f44070 */
[----:B0-----:R-:W-:Y:S01]  /*0db0*/  FADD R26, RZ, R38 ;  /* 0x00000026ff1a7221 */ /* 0x001fe20000000000 */
[----:B------:R-:W-:Y:S01]  /*0dc0*/  LOP3.LUT R31, R39, 0x1f, RZ, 0xc0, !PT ;  /* 0x0000001f271f7812 */ /* 0x000fe200078ec0ff */
[----:B------:R-:W-:Y:S01]  /*0dd0*/  BSSY B0, `(.L_x_13827) ;  /* 0x000000d000007945 */ /* 0x000fe20003800000 */
[----:B------:R-:W-:-:S04]  /*0de0*/  FMNMX R38, RZ, |R38|, !PT ;  /* 0x40000026ff267209 */ /* 0x000fc80007800000 */
[----:B------:R0:W1:Y:S01]  /*0df0*/  SHFL.IDX PT, R31, R26, R31, 0x1f ;  /* 0x00001f1f1a1f7589 */ /* 0x00006200000e0000 */
[----:B--2---:R-:W-:-:S04]  /*0e00*/  @!P1 FMUL R36, R28, 1.7020000219345092773 ;  /* 0x3fd9db231c249820 */ /* 0x004fc80000400000 */
[----:B01----:R-:W-:Y:S05]  /*0e10*/  @P2 BRA `(.L_x_13828) ;  /* 0x0000000000102947 */ /* 0x003fea0003800000 */
[----:B------:R-:W-:Y:S02]  /*0e20*/  MOV R0, R40 ;  /* 0x0000002800007202 */ /* 0x000fe40000000f00 */
[----:B------:R-:W-:-:S07]  /*0e30*/  MOV R26, 0xe50 ;  /* 0x00000e50001a7802 */ /* 0x000fce0000000f00 */
[----:B-----5:R-:W-:Y:S05]  /*0e40*/  CALL.REL.NOINC `($__internal_329_$__cuda_sm20_rcp_rn_f32_slowpath) ;  /* 0x0000001c00307944 */ /* 0x020fea0003c00000 */
[----:B------:R-:W-:Y:S05]  /*0e50*/  BRA `(.L_x_13829) ;  /* 0x0000000000107947 */ /* 0x000fea0003800000 */
.L_x_13828:
[----:B------:R-:W0:Y:S02]  /*0e60*/  MUFU.RCP R41, R40 ;  /* 0x0000002800297308 */ /* 0x000e240000001000 */
[----:B0-----:R-:W-:-:S04]  /*0e70*/  FFMA R0, R40, R41, -1 ;  /* 0xbf80000028007423 */ /* 0x001fc80000000029 */
[----:B------:R-:W-:-:S04]  /*0e80*/  FADD.FTZ R0, -R0, -RZ ;  /* 0x800000ff00007221 */ /* 0x000fc80000010100 */
[----:B------:R-:W-:-:S07]  /*0e90*/  FFMA R41, R41, R0, R41 ;  /* 0x0000000029297223 */ /* 0x000fce0000000029 */
.L_x_13829:
[----:B------:R-:W-:Y:S05]  /*0ea0*/  BSYNC B0 ;  /* 0x0000000000007941 */ /* 0x000fea0003800000 */
.L_x_13827:
[----:B------:R-:W-:Y:S01]  /*0eb0*/  IMAD.IADD R40, R18, 0x1, -R33 ;  /* 0x0000000112287824 */ /* 0x000fe200078e0a21 */
[----:B------:R-:W0:Y:S01]  /*0ec0*/  LDC.64 R28, c[0x0][0x258] ;  /* 0x00009600ff1c7b82 */ /* 0x000e220000000a00 */
[----:B------:R-:W-:Y:S02]  /*0ed0*/  VIADD R27, R33, 0x3 ;  /* 0x00000003211b7836 */ /* 0x000fe40000000000 */
[----:B------:R-:W-:Y:S01]  /*0ee0*/  FADD R0, -R41, 1 ;  /* 0x3f80000029007421 */ /* 0x000fe20000000100 */
[C---:B------:R-:W-:Y:S01]  /*0ef0*/  VIADD R32, R40.reuse, 0x1d ;  /* 0x0000001d28207836 */ /* 0x040fe20000000000 */
[----:B------:R-:W-:Y:S01]  /*0f00*/  BSSY B0, `(.L_x_13830) ;  /* 0x0000017000007945 */ /* 0x000fe20003800000 */
[----:B------:R-:W-:Y:S01]  /*0f10*/  VIADD R40, R40, 0xffffffff ;  /* 0xffffffff28287836 */ /* 0x000fe20000000000 */
[----:B------:R-:W-:Y:S01]  /*0f20*/  ISETP.GE.U32.AND P2, PT, R27, R10, PT ;  /* 0x0000000a1b00720c */ /* 0x000fe20003f46070 */
[----:B------:R-:W-:Y:S01]  /*0f30*/  FMUL R0, R0, R41 ;  /* 0x0000002900007220 */ /* 0x000fe20000400000 */
[----:B------:R-:W-:-:S02]  /*0f40*/  LOP3.LUT R32, R32, 0x1f, RZ, 0xc0, !PT ;  /* 0x0000001f20207812 */ /* 0x000fc400078ec0ff */
[----:B------:R-:W-:Y:S01]  /*0f50*/  LOP3.LUT R40, R40, 0x1f, RZ, 0xc0, !PT ;  /* 0x0000001f28287812 */ /* 0x000fe200078ec0ff */
[----:B------:R-:W-:Y:S01]  /*0f60*/  FFMA R0, R0, R34, R41 ;  /* 0x0000002200007223 */ /* 0x000fe20000000029 */
[-C--:B------:R-:W-:Y:S02]  /*0f70*/  ISETP.GE.U32.OR P2, PT, R32, R9.reuse, P2 ;  /* 0x000000092000720c */ /* 0x080fe40001746470 */
[----:B------:R-:W-:Y:S01]  /*0f80*/  ISETP.GE.U32.OR P0, PT, R40, R9, P0 ;  /* 0x000000092800720c */ /* 0x000fe20000706470 */
[----:B------:R-:W-:-:S04]  /*0f90*/  FMUL R44, R0, R35 ;  /* 0x00000023002c7220 */ /* 0x000fc80000400000 */
[----:B------:R-:W-:-:S06]  /*0fa0*/  FMUL R34, R44, R7 ;  /* 0x000000072c227220 */ /* 0x000fcc0000400000 */
[----:B------:R-:W1:Y:S02]  /*0fb0*/  @!P2 LDC.64 R26, c[0x0][0x218] ;  /* 0x00008600ff1aab82 */ /* 0x000e640000000a00 */
[----:B------:R-:W-:Y:S05]  /*0fc0*/  @P0 BRA `(.L_x_13831) ;  /* 0x0000000000280947 */ /* 0x000fea0003800000 */
[----:B------:R-:W2:Y:S01]  /*0fd0*/  LDC.64 R40, c[0x0][0x258] ;  /* 0x00009600ff287b82 */ /* 0x000ea20000000a00 */
[----:B------:R-:W-:Y:S02]  /*0fe0*/  ULDC.64 UR4, c[0x0][0x258] ;  /* 0x0000960000047ab9 */ /* 0x000fe40000000a00 */
[----:B--2---:R-:W-:-:S04]  /*0ff0*/  IMAD.WIDE.U32 R40, R33, UR4, R40 ;  /* 0x0000000421287c25 */ /* 0x004fc8000f8e0028 */
[----:B------:R-:W-:Y:S01]  /*1000*/  IMAD R35, R33, UR5, R41 ;  /* 0x0000000521237c24 */ /* 0x000fe2000f8e0229 */
[----:B------:R-:W-:Y:S01]  /*1010*/  IADD3 R41, P0, P3, R8, R40, R22 ;  /* 0x0000002808297210 */ /* 0x000fe20007b1e016 */
[----:B------:R-:W-:-:S03]  /*1020*/  ULDC.64 UR4, c[0x0][0x220] ;  /* 0x0000880000047ab9 */ /* 0x000fc60000000a00 */
[----:B------:R-:W-:Y:S02]  /*1030*/  IADD3.X R0, RZ, R35, R23, P0, P3 ;  /* 0x00000023ff007210 */ /* 0x000fe400007e6417 */
[----:B------:R-:W-:-:S04]  /*1040*/  LEA R40, P0, R41, UR4, 0x2 ;  /* 0x0000000429287c11 */ /* 0x000fc8000f8010ff */
[----:B------:R-:W-:-:S05]  /*1050*/  LEA.HI.X R41, R41, UR5, R0, 0x2, P0 ;  /* 0x0000000529297c11 */ /* 0x000fca00080f1400 */
[----:B------:R2:W-:Y:S04]  /*1060*/  STG.E desc[UR6][R40.64], R34 ;  /* 0x0000002228007986 */ /* 0x0005e8000c101906 */
.L_x_13831:
[----:B------:R-:W-:Y:S05]  /*1070*/  BSYNC B0 ;  /* 0x0000000000007941 */ /* 0x000fea0003800000 */
.L_x_13830:
[----:B------:R-:W-:Y:S02]  /*1080*/  ULDC.64 UR4, c[0x0][0x258] ;  /* 0x0000960000047ab9 */ /* 0x000fe40000000a00 */
[C---:B0-2---:R-:W-:Y:S02]  /*1090*/  IMAD.WIDE.U32 R40, R33.reuse, UR4, R28 ;  /* 0x0000000421287c25 */ /* 0x045fe4000f8e001c */
[----:B------:R-:W0:Y:S02]  /*10a0*/  @!P2 LDC.64 R28, c[0x0][0x210] ;  /* 0x00008400ff1cab82 */ /* 0x000e240000000a00 */
[----:B------:R-:W-:Y:S01]  /*10b0*/  IMAD R35, R33, UR5, R41 ;  /* 0x0000000521237c24 */ /* 0x000fe2000f8e0229 */
[----:B------:R-:W-:-:S04]  /*10c0*/  IADD3 R33, P0, R40, UR4, RZ ;  /* 0x0000000428217c10 */ /* 0x000fc8000ff1e0ff */
[----:B------:R-:W-:Y:S02]  /*10d0*/  IADD3.X R35, R35, UR5, RZ, P0, !PT ;  /* 0x0000000523237c10 */ /* 0x000fe400087fe4ff */
[----:B------:R-:W-:-:S04]  /*10e0*/  @!P2 IADD3 R0, P0, P3, R32, R24, R33 ;  /* 0x000000182000a210 */ /* 0x000fc80007b1e021 */
[----:B------:R-:W-:Y:S01]  /*10f0*/  @!P2 IADD3.X R43, RZ, R25, R35, P0, P3 ;  /* 0x00000019ff2ba210 */ /* 0x000fe200007e6423 */
[----:B------:R-:W-:-:S03]  /*1100*/  @!P2 IMAD.SHL.U32 R41, R0, 0x4, RZ ;  /* 0x000000040029a824 */ /* 0x000fc600078e00ff */
[----:B------:R-:W-:Y:S02]  /*1110*/  @!P2 SHF.L.U64.HI R0, R0, 0x2, R43 ;  /* 0x000000020000a819 */ /* 0x000fe4000001022b */
[----:B-1----:R-:W-:-:S05]  /*1120*/  @!P2 IADD3 R26, P0, R41, R26, RZ ;  /* 0x0000001a291aa210 */ /* 0x002fca0007f1e0ff */
[----:B------:R-:W-:Y:S01]  /*1130*/  @!P2 IMAD.X R27, R0, 0x1, R27, P0 ;  /* 0x00000001001ba824 */ /* 0x000fe200000e061b */
[----:B0-----:R-:W-:-:S04]  /*1140*/  @!P2 IADD3 R40, P0, R41, R28, RZ ;  /* 0x0000001c2928a210 */ /* 0x001fc80007f1e0ff */
[----:B------:R-:W2:Y:S01]  /*1150*/  @!P2 LDG.E R26, desc[UR6][R26.64] ;  /* 0x000000061a1aa981 */ /* 0x000ea2000c1e1900 */
[----:B------:R-:W-:Y:S01]  /*1160*/  @!P2 IADD3.X R41, R0, R29, RZ, P0, !PT ;  /* 0x0000001d0029a210 */ /* 0x000fe200007fe4ff */
[----:B------:R-:W-:Y:S02]  /*1170*/  IMAD.MOV.U32 R29, RZ, RZ, 0x3bbb989d ;  /* 0x3bbb989dff1d7424 */ /* 0x000fe400078e00ff */
[----:B------:R-:W-:Y:S02]  /*1180*/  IMAD.MOV.U32 R43, RZ, RZ, 0x437c0000 ;  /* 0x437c0000ff2b7424 */ /* 0x000fe400078e00ff */
[----:B------:R-:W-:Y:S01]  /*1190*/  FFMA.SAT R0, -R36, R29, 0.5 ;  /* 0x3f00000024007423 */ /* 0x000fe2000000211d */
[----:B------:R-:W-:-:S03]  /*11a0*/  IMAD.MOV.U32 R28, RZ, RZ, RZ ;  /* 0x000000ffff1c7224 */ /* 0x000fc600078e00ff */
[----:B------:R-:W-:Y:S01]  /*11b0*/  FFMA.RM R0, R0, R43, 12582913 ;  /* 0x4b40000100007423 */ /* 0x000fe2000000402b */
[----:B------:R-:W-:Y:S02]  /*11c0*/  VIADD R39, R39, 0x1 ;  /* 0x0000000127277836 */ /* 0x000fe40000000000 */
[----:B------:R0:W5:Y:S01]  /*11d0*/  @!P2 LDG.E R28, desc[UR6][R40.64] ;  /* 0x00000006281ca981 */ /* 0x000162000c1e1900 */
[C---:B------:R-:W-:Y:S01]  /*11e0*/  FADD R29, R0.reuse, -12583039 ;  /* 0xcb40007f001d7421 */ /* 0x040fe20000000000 */
[----:B------:R-:W-:Y:S01]  /*11f0*/  IMAD.SHL.U32 R0, R0, 0x800000, RZ ;  /* 0x0080000000007824 */ /* 0x000fe200078e00ff */
[----:B------:R-:W-:Y:S02]  /*1200*/  BSSY B0, `(.L_x_13832) ;  /* 0x0000016000007945 */ /* 0x000fe40003800000 */
[----:B------:R-:W-:-:S04]  /*1210*/  FFMA R29, -R36, 1.4426950216293334961, -R29 ;  /* 0x3fb8aa3b241d7823 */ /* 0x000fc8000000091d */
[----:B------:R-:W-:Y:S01]  /*1220*/  FFMA R42, -R36, 1.925963033500011079e-08, R29 ;  /* 0x32a57060242a7823 */ /* 0x000fe2000000011d */
[----:B------:R-:W-:Y:S01]  /*1230*/  LOP3.LUT R29, R39, 0x1f, RZ, 0xc0, !PT ;  /* 0x0000001f271d7812 */ /* 0x000fe200078ec0ff */
[----:B0-----:R-:W-:Y:S01]  /*1240*/  FADD R40, RZ, R44 ;  /* 0x0000002cff287221 */ /* 0x001fe20000000000 */
[----:B------:R-:W-:Y:S01]  /*1250*/  HFMA2.MMA R39, -RZ, RZ, 0, 0 ;  /* 0x00000000ff277435 */ /* 0x000fe200000001ff */
[----:B------:R-:W0:Y:S01]  /*1260*/  MUFU.EX2 R27, R42 ;  /* 0x0000002a001b7308 */ /* 0x000e220000000800 */
[----:B------:R-:W-:Y:S02]  /*1270*/  FMNMX R44, R38, |R44|, !PT ;  /* 0x4000002c262c7209 */ /* 0x000fe40007800000 */
[----:B------:R1:W3:Y:S01]  /*1280*/  SHFL.IDX PT, R29, R40, R29, 0x1f ;  /* 0x00001f1d281d7589 */ /* 0x0002e200000e0000 */
[----:B0-----:R-:W-:-:S04]  /*1290*/  FFMA R0, R0, R27, 1 ;  /* 0x3f80000000007423 */ /* 0x001fc8000000001b */
[----:B------:R-:W-:-:S05]  /*12a0*/  VIADD R27, R0, 0x1800000 ;  /* 0x01800000001b7836 */ /* 0x000fca0000000000 */
[----:B------:R-:W-:-:S04]  /*12b0*/  LOP3.LUT R27, R27, 0x7f800000, RZ, 0xc0, !PT ;  /* 0x7f8000001b1b7812 */ /* 0x000fc800078ec0ff */
[----:B------:R-:W-:Y:S01]  /*12c0*/  ISETP.GT.U32.AND P0, PT, R27, 0x1ffffff, PT ;  /* 0x01ffffff1b00780c */ /* 0x000fe20003f04070 */
[----:B--2---:R-:W-:-:S12]  /*12d0*/  @!P2 FMUL R39, R26, 1.7020000219345092773 ;  /* 0x3fd9db231a27a820 */ /* 0x004fd80000400000 */
[----:B-1-3--:R-:W-:Y:S05]  /*12e0*/  @P0 BRA `(.L_x_13833) ;  /* 0x00000000000c0947 */ /* 0x00afea0003800000 */
[----:B------:R-:W-:-:S07]  /*12f0*/  MOV R26, 0x1310 ;  /* 0x00001310001a7802 */ /* 0x000fce0000000f00 */
[----:B-----5:R-:W-:Y:S05]  /*1300*/  CALL.REL.NOINC `($__internal_329_$__cuda_sm20_rcp_rn_f32_slowpath) ;  /* 0x0000001800007944 */ /* 0x020fea0003c00000 */
[----:B------:R-:W-:Y:S05]  /*1310*/  BRA `(.L_x_13834) ;  /* 0x0000000000107947 */ /* 0x000fea0003800000 */
.L_x_13833:
[----:B------:R-:W0:Y:S02]  /*1320*/  MUFU.RCP R41, R0 ;  /* 0x0000000000297308 */ /* 0x000e240000001000 */
[----:B0-----:R-:W-:-:S04]  /*1330*/  FFMA R26, R0, R41, -1 ;  /* 0xbf800000001a7423 */ /* 0x001fc80000000029 */
[----:B------:R-:W-:-:S04]  /*1340*/  FADD.FTZ R26, -R26, -RZ ;  /* 0x800000ff1a1a7221 */ /* 0x000fc80000010100 */
[----:B------:R-:W-:-:S07]  /*1350*/  FFMA R41, R41, R26, R41 ;  /* 0x0000001a29297223 */ /* 0x000fce0000000029 */
.L_x_13834:
[----:B------:R-:W-:Y:S05]  /*1360*/  BSYNC B0 ;  /* 0x0000000000007941 */ /* 0x000fea0003800000 */
.L_x_13832:
[----:B------:R-:W-:Y:S01]  /*1370*/  FADD R0, -R41, 1 ;  /* 0x3f80000029007421 */ /* 0x000fe20000000100 */
[----:B------:R-:W0:Y:S01]  /*1380*/  @!P1 LDC.64 R26, c[0x0][0x220] ;  /* 0x00008800ff1a9b82 */ /* 0x000e220000000a00 */
[----:B------:R-:W-:Y:S01]  /*1390*/  @!P1 IADD3 R22, P0, P3, R2, R33, R22 ;  /* 0x0000002102169210 */ /* 0x000fe20007b1e016 */
[----:B------:R-:W1:Y:S01]  /*13a0*/  S2R R38, SR_TID.X ;  /* 0x0000000000267919 */ /* 0x000e620000002100 */
[----:B------:R-:W-:Y:S01]  /*13b0*/  FMUL R0, R0, R41 ;  /* 0x0000002900007220 */ /* 0x000fe20000400000 */
[----:B------:R-:W-:Y:S01]  /*13c0*/  BSSY B0, `(.L_x_13835) ;  /* 0x0000025000007945 */ /* 0x000fe20003800000 */
[----:B------:R-:W-:Y:S02]  /*13d0*/  @!P1 IADD3.X R23, RZ, R35, R23, P0, P3 ;  /* 0x00000023ff179210 */ /* 0x000fe400007e6417 */
[----:B------:R-:W-:Y:S01]  /*13e0*/  FFMA R36, R0, R36, R41 ;  /* 0x0000002400247223 */ /* 0x000fe20000000029 */
[----:B------:R-:W-:Y:S02]  /*13f0*/  IMAD.MOV.U32 R0, RZ, RZ, 0x3bbb989d ;  /* 0x3bbb989dff007424 */ /* 0x000fe400078e00ff */
[----:B------:R-:W-:-:S02]  /*1400*/  IMAD.MOV.U32 R41, RZ, RZ, 0x437c0000 ;  /* 0x437c0000ff297424 */ /* 0x000fc400078e00ff */
[----:B------:R-:W-:-:S04]  /*1410*/  FFMA.SAT R0, -R39, R0, 0.5 ;  /* 0x3f00000027007423 */ /* 0x000fc80000002100 */
[----:B------:R-:W-:-:S04]  /*1420*/  FFMA.RM R0, R0, R41, 12582913 ;  /* 0x4b40000100007423 */ /* 0x000fc80000004029 */
[C---:B------:R-:W-:Y:S01]  /*1430*/  FADD R40, R0.reuse, -12583039 ;  /* 0xcb40007f00287421 */ /* 0x040fe20000000000 */
[----:B------:R-:W-:Y:S01]  /*1440*/  IMAD.SHL.U32 R0, R0, 0x800000, RZ ;  /* 0x0080000000007824 */ /* 0x000fe200078e00ff */
[C---:B0-----:R-:W-:Y:S02]  /*1450*/  @!P1 LEA R26, P0, R22.reuse, R26, 0x2 ;  /* 0x0000001a161a9211 */ /* 0x041fe400078010ff */
[C---:B------:R-:W-:Y:S02]  /*1460*/  FFMA R40, -R39.reuse, 1.4426950216293334961, -R40 ;  /* 0x3fb8aa3b27287823 */ /* 0x040fe40000000928 */
[----:B------:R-:W-:Y:S02]  /*1470*/  @!P1 LEA.HI.X R27, R22, R27, R23, 0x2, P0 ;  /* 0x0000001b161b9211 */ /* 0x000fe400000f1417 */
[----:B------:R-:W-:Y:S01]  /*1480*/  FFMA R23, -R39, 1.925963033500011079e-08, R40 ;  /* 0x32a5706027177823 */ /* 0x000fe20000000128 */
[----:B-----5:R-:W-:Y:S01]  /*1490*/  FMUL R22, R36, R37 ;  /* 0x0000002524167220 */ /* 0x020fe20000400000 */
[----:B-1----:R-:W-:-:S04]  /*14a0*/  SHF.R.U32.HI R40, RZ, 0x3, R38 ;  /* 0x00000003ff287819 */ /* 0x002fc80000011626 */
[----:B------:R-:W0:Y:S01]  /*14b0*/  MUFU.EX2 R23, R23 ;  /* 0x0000001700177308 */ /* 0x000e220000000800 */
[----:B------:R-:W-:Y:S01]  /*14c0*/  FMUL R46, R22, R7 ;  /* 0x00000007162e7220 */ /* 0x000fe20000400000 */
[----:B------:R-:W-:Y:S01]  /*14d0*/  FADD R45, RZ, R22 ;  /* 0x00000016ff2d7221 */ /* 0x000fe20000000000 */
[----:B------:R-:W-:Y:S02]  /*14e0*/  LOP3.LUT R37, R40, 0x1c, RZ, 0xc0, !PT ;  /* 0x0000001c28257812 */ /* 0x000fe400078ec0ff */
[----:B------:R-:W-:Y:S01]  /*14f0*/  FMNMX R44, R44, |R22|, !PT ;  /* 0x400000162c2c7209 */ /* 0x000fe20007800000 */
[----:B------:R1:W-:Y:S02]  /*1500*/  @!P1 STG.E desc[UR6][R26.64], R46 ;  /* 0x0000002e1a009986 */ /* 0x0003e4000c101906 */
[----:B------:R-:W-:-:S04]  /*1510*/  IMAD.IADD R36, R37, 0x1, R38 ;  /* 0x0000000125247824 */ /* 0x000fc800078e0226 */
[----:B------:R-:W-:Y:S02]  /*1520*/  VIADD R40, R36, 0x2 ;  /* 0x0000000224287836 */ /* 0x000fe40000000000 */
[----:B0-----:R-:W-:-:S03]  /*1530*/  FFMA R0, R0, R23, 1 ;  /* 0x3f80000000007423 */ /* 0x001fc60000000017 */
[----:B------:R-:W-:Y:S01]  /*1540*/  LOP3.LUT R40, R40, 0x1f, RZ, 0xc0, !PT ;  /* 0x0000001f28287812 */ /* 0x000fe200078ec0ff */
[----:B------:R-:W-:-:S04]  /*1550*/  VIADD R23, R0, 0x1800000 ;  /* 0x0180000000177836 */ /* 0x000fc80000000000 */
[----:B------:R1:W0:Y:S01]  /*1560*/  SHFL.IDX PT, R45, R45, R40, 0x1f ;  /* 0x00001f282d2d7589 */ /* 0x00022200000e0000 */
[----:B------:R-:W-:-:S04]  /*1570*/  LOP3.LUT R23, R23, 0x7f800000, RZ, 0xc0, !PT ;  /* 0x7f80000017177812 */ /* 0x000fc800078ec0ff */
[----:B------:R-:W-:-:S13]  /*1580*/  ISETP.GT.U32.AND P0, PT, R23, 0x1ffffff, PT ;  /* 0x01ffffff1700780c */ /* 0x000fda0003f04070 */
[----:B-1----:R-:W-:Y:S05]  /*1590*/  @P0 BRA `(.L_x_13836) ;  /* 0x00000000000c0947 */ /* 0x002fea0003800000 */
[----:B------:R-:W-:-:S07]  /*15a0*/  MOV R26, 0x15c0 ;  /* 0x000015c0001a7802 */ /* 0x000fce0000000f00 */
[----:B0-----:R-:W-:Y:S05]  /*15b0*/  CALL.REL.NOINC `($__internal_329_$__cuda_sm20_rcp_rn_f32_slowpath) ;  /* 0x0000001400547944 */ /* 0x001fea0003c00000 */
[----:B------:R-:W-:Y:S05]  /*15c0*/  BRA `(.L_x_13837) ;  /* 0x0000000000107947 */ /* 0x000fea0003800000 */
.L_x_13836:
[----:B------:R-:W1:Y:S02]  /*15d0*/  MUFU.RCP R41, R0 ;  /* 0x0000000000297308 */ /* 0x000e640000001000 */
[----:B-1----:R-:W-:-:S04]  /*15e0*/  FFMA R22, R0, R41, -1 ;  /* 0xbf80000000167423 */ /* 0x002fc80000000029 */
[----:B------:R-:W-:-:S04]  /*15f0*/  FADD.FTZ R22, -R22, -RZ ;  /* 0x800000ff16167221 */ /* 0x000fc80000010100 */
[----:B------:R-:W-:-:S07]  /*1600*/  FFMA R41, R41, R22, R41 ;  /* 0x0000001629297223 */ /* 0x000fce0000000029 */
.L_x_13837:
[----:B------:R-:W-:Y:S05]  /*1610*/  BSYNC B0 ;  /* 0x0000000000007941 */ /* 0x000fea0003800000 */
.L_x_13835:
[----:B------:R-:W-:Y:S01]  /*1620*/  FADD R0, -R41, 1 ;  /* 0x3f80000029007421 */ /* 0x000fe20000000100 */
[----:B------:R-:W1:Y:S01]  /*1630*/  @!P2 LDC.64 R22, c[0x0][0x220] ;  /* 0x00008800ff16ab82 */ /* 0x000e620000000a00 */
[----:B------:R-:W-:Y:S01]  /*1640*/  IADD3 R36, R36, 0x3, RZ ;  /* 0x0000000324247810 */ /* 0x000fe20007ffe0ff */
[----:B------:R-:W-:Y:S01]  /*1650*/  UMOV UR4, 0x400 ;  /* 0x0000040000047882 */ /* 0x000fe20000000000 */
[----:B------:R-:W-:Y:S01]  /*1660*/  FMUL R0, R0, R41 ;  /* 0x0000002900007220 */ /* 0x000fe20000400000 */
[----:B------:R-:W-:Y:S01]  /*1670*/  @!P2 IADD3 R33, P0, P1, R32, R24, R33 ;  /* 0x000000182021a210 */ /* 0x000fe2000791e021 */
[----:B------:R-:W-:Y:S01]  /*1680*/  UIADD3 UR4, UR4, 0x20, URZ ;  /* 0x0000002004047890 */ /* 0x000fe2000fffe03f */
[----:B------:R-:W-:Y:S01]  /*1690*/  LOP3.LUT R36, R36, 0x1f, RZ, 0xc0, !PT ;  /* 0x0000001f24247812 */ /* 0x000fe200078ec0ff */
[----:B------:R-:W-:Y:S01]  /*16a0*/  FFMA R39, R0, R39, R41 ;  /* 0x0000002700277223 */ /* 0x000fe20000000029 */
[----:B------:R-:W2:Y:S01]  /*16b0*/  S2UR UR5, SR_CgaCtaId ;  /* 0x00000000000579c3 */ /* 0x000ea20000008800 */
[----:B------:R-:W-:Y:S01]  /*16c0*/  @!P2 IADD3.X R24, RZ, R25, R35, P0, P1 ;  /* 0x00000019ff18a210 */ /* 0x000fe200007e2423 */
[----:B------:R-:W-:-:S02]  /*16d0*/  IMAD R2, R3, 0x21, R2 ;  /* 0x0000002103027824 */ /* 0x000fc400078e0202 */
[----:B------:R-:W-:Y:S01]  /*16e0*/  FMUL R28, R39, R28 ;  /* 0x0000001c271c7220 */ /* 0x000fe20000400000 */
[C---:B------:R-:W-:Y:S01]  /*16f0*/  IMAD R20, R3.reuse, 0x21, R20 ;  /* 0x0000002103147824 */ /* 0x040fe200078e0214 */
[----:B------:R-:W-:Y:S01]  /*1700*/  ULDC.64 UR14, c[0x0][0x260] ;  /* 0x00009800000e7ab9 */ /* 0x000fe20000000a00 */
[C---:B------:R-:W-:Y:S02]  /*1710*/  IMAD R8, R3.reuse, 0x21, R8 ;  /* 0x0000002103087824 */ /* 0x040fe400078e0208 */
[----:B------:R-:W-:Y:S01]  /*1720*/  FADD R39, RZ, R28 ;  /* 0x0000001cff277221 */ /* 0x000fe20000000000 */
[----:B------:R-:W-:Y:S01]  /*1730*/  IMAD R32, R3, 0x21, R32 ;  /* 0x0000002103207824 */ /* 0x000fe200078e0220 */
[----:B------:R-:W-:Y:S01]  /*1740*/  ULDC.64 UR10, c[0x0][0x260] ;  /* 0x00009800000a7ab9 */ /* 0x000fe20000000a00 */
[----:B------:R-:W-:Y:S01]  /*1750*/  ULDC.64 UR12, c[0x0][0x228] ;  /* 0x00008a00000c7ab9 */ /* 0x000fe20000000a00 */
[----:B------:R-:W-:Y:S01]  /*1760*/  BSSY B0, `(.L_x_13838) ;  /* 0x000007b000007945 */ /* 0x000fe20003800000 */
[----:B------:R-:W3:Y:S01]  /*1770*/  SHFL.IDX PT, R0, R39, R36, 0x1f ;  /* 0x00001f2427007589 */ /* 0x000ee200000e0000 */
[----:B------:R-:W-:-:S02]  /*1780*/  FMNMX R44, R44, |R28|, !PT ;  /* 0x4000001c2c2c7209 */ /* 0x000fc40007800000 */
[----:B-1----:R-:W-:-:S04]  /*1790*/  @!P2 LEA R22, P0, R33, R22, 0x2 ;  /* 0x000000162116a211 */ /* 0x002fc800078010ff */
[----:B------:R-:W-:Y:S01]  /*17a0*/  @!P2 LEA.HI.X R23, R33, R23, R24, 0x2, P0 ;  /* 0x000000172117a211 */ /* 0x000fe200000f1418 */
[----:B------:R-:W-:Y:S01]  /*17b0*/  FMUL R33, R28, R7 ;  /* 0x000000071c217220 */ /* 0x000fe20000400000 */
[----:B------:R-:W-:Y:S01]  /*17c0*/  ISETP.GE.U32.AND P0, PT, R37, R9, PT ;  /* 0x000000092500720c */ /* 0x000fe20003f06070 */
[----:B--2---:R-:W-:-:S03]  /*17d0*/  ULEA UR4, UR5, UR4, 0x18 ;  /* 0x0000000405047291 */ /* 0x004fc6000f8ec03f */
[----:B------:R1:W-:Y:S03]  /*17e0*/  @!P2 STG.E desc[UR6][R22.64], R33 ;  /* 0x000000211600a986 */ /* 0x0003e6000c101906 */
[----:B------:R-:W-:Y:S01]  /*17f0*/  LEA R27, R2, UR4, 0x2 ;  /* 0x00000004021b7c11 */ /* 0x000fe2000f8e10ff */
[----:B------:R-:W-:Y:S01]  /*1800*/  FADD R2, RZ, R31 ;  /* 0x0000001fff027221 */ /* 0x000fe20000000000 */
[----:B------:R-:W-:Y:S02]  /*1810*/  LEA R21, R20, UR4, 0x2 ;  /* 0x0000000414157c11 */ /* 0x000fe4000f8e10ff */
[----:B------:R-:W-:Y:S01]  /*1820*/  LEA R25, R8, UR4, 0x2 ;  /* 0x0000000408197c11 */ /* 0x000fe2000f8e10ff */
[----:B------:R-:W-:Y:S01]  /*1830*/  FADD R2, R29, R2 ;  /* 0x000000021d027221 */ /* 0x000fe20000000000 */
[----:B------:R-:W-:Y:S01]  /*1840*/  LEA R32, R32, UR4, 0x2 ;  /* 0x0000000420207c11 */ /* 0x000fe2000f8e10ff */
[----:B------:R1:W-:Y:S02]  /*1850*/  STS [R21], R30 ;  /* 0x0000001e15007388 */ /* 0x0003e40000000800 */
[----:B0-----:R-:W-:-:S02]  /*1860*/  FADD R45, R45, R2 ;  /* 0x000000022d2d7221 */ /* 0x001fc40000000000 */
[----:B------:R1:W-:Y:S02]  /*1870*/  STS [R25], R34 ;  /* 0x0000002219007388 */ /* 0x0003e40000000800 */
[----:B---3--:R-:W-:Y:S02]  /*1880*/  FADD R0, R0, R45 ;  /* 0x0000002d00007221 */ /* 0x008fe40000000000 */
[----:B------:R1:W-:Y:S04]  /*1890*/  STS [R27], R46 ;  /* 0x0000002e1b007388 */ /* 0x0003e80000000800 */
[----:B------:R1:W-:Y:S01]  /*18a0*/  STS [R32], R33 ;  /* 0x0000002120007388 */ /* 0x0003e20000000800 */
[----:B------:R-:W-:Y:S06]  /*18b0*/  BAR.SYNC.DEFER_BLOCKING 0x0 ;  /* 0x0000000000007b1d */ /* 0x000fec0000010000 */
[----:B------:R-:W-:Y:S05]  /*18c0*/  @P0 BRA `(.L_x_13839) ;  /* 0x0000000400900947 */ /* 0x000fea0003800000 */
[----:B------:R-:W-:Y:S01]  /*18d0*/  LOP3.LUT R8, RZ, R14, RZ, 0x33, !PT ;  /* 0x0000000eff087212 */ /* 0x000fe200078e33ff */
[----:B------:R-:W-:Y:S01]  /*18e0*/  ULDC.64 UR8, c[0x0][0x260] ;  /* 0x0000980000087ab9 */ /* 0x000fe20000000a00 */
[----:B------:R-:W-:Y:S01]  /*18f0*/  LOP3.LUT R12, RZ, R12, RZ, 0x33, !PT ;  /* 0x0000000cff0c7212 */ /* 0x000fe200078e33ff */
[C---:B------:R-:W-:Y:S01]  /*1900*/  IMAD.WIDE.U32 R28, R37.reuse, UR8, RZ ;  /* 0x00000008251c7c25 */ /* 0x040fe2000f8e00ff */
[----:B------:R-:W-:Y:S01]  /*1910*/  ISETP.GT.U32.AND P0, PT, R8, -0x21, PT ;  /* 0xffffffdf0800780c */ /* 0x000fe20003f04070 */
[----:B------:R-:W-:Y:S02]  /*1920*/  BSSY B1, `(.L_x_13840) ;  /* 0x0000048000017945 */ /* 0x000fe40003800000 */
[----:B-1----:R-:W-:Y:S01]  /*1930*/  IMAD R33, R37, UR9, R29 ;  /* 0x0000000925217c24 */ /* 0x002fe2000f8e021d */
[----:B------:R-:W-:Y:S01]  /*1940*/  ISETP.GT.U32.AND.EX P0, PT, R12, -0x1, PT, P0 ;  /* 0xffffffff0c00780c */ /* 0x000fe20003f04100 */
[----:B------:R-:W-:-:S03]  /*1950*/  IMAD.MOV.U32 R30, RZ, RZ, R37 ;  /* 0x000000ffff1e7224 */ /* 0x000fc600078e0025 */
[----:B------:R-:W-:-:S04]  /*1960*/  SEL R8, R8, 0xffffffdf, P0 ;  /* 0xffffffdf08087807 */ /* 0x000fc80000000000 */
[----:B------:R-:W-:Y:S02]  /*1970*/  LOP3.LUT R2, RZ, R8, RZ, 0x33, !PT ;  /* 0x00000008ff027212 */ /* 0x000fe400078e33ff */
[----:B------:R-:W-:-:S03]  /*1980*/  IADD3 R8, -R37, -0x2, -R8 ;  /* 0xfffffffe25087810 */ /* 0x000fc60007ffe908 */
[----:B------:R-:W-:Y:S01]  /*1990*/  IMAD.IADD R21, R2, 0x1, -R37 ;  /* 0x0000000102157824 */ /* 0x000fe200078e0a25 */
[----:B------:R-:W-:Y:S01]  /*19a0*/  ISETP.GE.U32.AND P1, PT, R8, 0x3, PT ;  /* 0x000000030800780c */ /* 0x000fe20003f26070 */
[----:B------:R-:W-:-:S03]  /*19b0*/  IMAD.MOV.U32 R8, RZ, RZ, RZ ;  /* 0x000000ffff087224 */ /* 0x000fc600078e00ff */
[----:B------:R-:W-:-:S04]  /*19c0*/  LOP3.LUT R2, R21, 0x3, RZ, 0xc0, !PT ;  /* 0x0000000315027812 */ /* 0x000fc800078ec0ff */
[----:B------:R-:W-:-:S05]  /*19d0*/  ISETP.NE.AND P0, PT, R2, RZ, PT ;  /* 0x000000ff0200720c */ /* 0x000fca0003f05270 */
[----:B------:R-:W-:Y:S08]  /*19e0*/  @!P1 BRA `(.L_x_13841) ;  /* 0x0000000000ec9947 */ /* 0x000ff00003800000 */
[----:B------:R-:W-:Y:S01]  /*19f0*/  IMAD.IADD R12, R21, 0x1, -R2 ;  /* 0x00000001150c7824 */ /* 0x000fe200078e0a02 */
[----:B------:R-:W-:Y:S01]  /*1a00*/  MOV R30, R37 ;  /* 0x00000025001e7202 */ /* 0x000fe20000000f00 */
[----:B------:R-:W-:Y:S02]  /*1a10*/  IMAD.IADD R11, R38, 0x1, -R13 ;  /* 0x00000001260b7824 */ /* 0x000fe400078e0a0d */
[----:B------:R-:W-:-:S07]  /*1a20*/  IMAD.MOV.U32 R8, RZ, RZ, RZ ;  /* 0x000000ffff087224 */ /* 0x000fce00078e00ff */
.L_x_13842:
        /* <DEDUP_REMOVED lines=30> */
[----:B---3--:R-:W-:Y:S02]  /*1c10*/  @!P3 LEA R26, P5, R30, R26, 0x2 ;  /* 0x0000001a1e1ab211 */ /* 0x008fe400078a10ff */
        /* <DEDUP_REMOVED lines=9> */
[--C-:B-----5:R-:W-:Y:S02]  /*1cb0*/  @!P2 IADD3.X R34, RZ, R41, R4.reuse, P5, P6 ;  /* 0x00000029ff22a210 */ /* 0x120fe40002fec404 */
[C---:B------:R-:W-:Y:S02]  /*1cc0*/  @!P1 IADD3 R14, P5, P6, R11.reuse, R28, R5 ;  /* 0x0000001c0b0e9210 */ /* 0x040fe40007ebe005 */
[----:B------:R-:W-:Y:S02]  /*1cd0*/  IADD3 R11, R11, 0x1f, RZ ;  /* 0x0000001f0b0b7810 */ /* 0x000fe40007ffe0ff */
[----:B------:R-:W-:Y:S02]  /*1ce0*/  @!P1 IADD3.X R30, RZ, R33, R4, P5, P6 ;  /* 0x00000021ff1e9210 */ /* 0x000fe40002fec404 */
[----:B0-----:R-:W-:Y:S02]  /*1cf0*/  @!P1 LEA R24, P6, R14, R24, 0x2 ;  /* 0x000000180e189211 */ /* 0x001fe400078c10ff */
[----:B---3--:R-:W-:-:S02]  /*1d00*/  @!P2 LEA R22, P5, R32, R22, 0x2 ;  /* 0x000000162016a211 */ /* 0x008fc400078a10ff */
[----:B------:R-:W-:Y:S01]  /*1d10*/  @!P1 LEA.HI.X R25, R14, R25, R30, 0x2, P6 ;  /* 0x000000190e199211 */ /* 0x000fe200030f141e */
[----:B------:R-:W-:Y:S01]  /*1d20*/  IMAD.IADD R30, R37, 0x1, R8 ;  /* 0x00000001251e7824 */ /* 0x000fe200078e0208 */
[----:B------:R-:W-:-:S05]  /*1d30*/  @!P2 LEA.HI.X R23, R32, R23, R34, 0x2, P5 ;  /* 0x000000172017a211 */ /* 0x000fca00028f1422 */
[----:B----4-:R1:W-:Y:S01]  /*1d40*/  @!P2 STG.E desc[UR6][R22.64], R39 ;  /* 0x000000271600a986 */ /* 0x0103e2000c101906 */
[----:B------:R-:W-:-:S03]  /*1d50*/  ISETP.NE.AND P2, PT, R12, RZ, PT ;  /* 0x000000ff0c00720c */ /* 0x000fc60003f45270 */
[----:B------:R1:W-:Y:S01]  /*1d60*/  @!P1 STG.E desc[UR6][R24.64], R35 ;  /* 0x0000002318009986 */ /* 0x0003e2000c101906 */
[----:B------:R-:W-:-:S04]  /*1d70*/  IADD3 R28, P1, R28, UR10, RZ ;  /* 0x0000000a1c1c7c10 */ /* 0x000fc8000ff3e0ff */
[----:B------:R-:W-:-:S05]  /*1d80*/  IADD3.X R33, R33, UR11, RZ, P1, !PT ;  /* 0x0000000b21217c10 */ /* 0x000fca0008ffe4ff */
[----:B------:R-:W-:Y:S05]  /*1d90*/  @P2 BRA `(.L_x_13842) ;  /* 0xfffffffc00242947 */ /* 0x000fea000383ffff */
.L_x_13841:
[----:B------:R-:W-:Y:S05]  /*1da0*/  BSYNC B1 ;  /* 0x0000000000017941 */ /* 0x000fea0003800000 */
.L_x_13840:
[----:B------:R-:W-:Y:S05]  /*1db0*/  @!P0 BRA `(.L_x_13839) ;  /* 0x0000000000548947 */ /* 0x000fea0003800000 */
.L_x_13845:
        /* <DEDUP_REMOVED lines=14> */
.L_x_13844:
[----:B------:R-:W-:Y:S05]  /*1ea0*/  BSYNC B1 ;  /* 0x0000000000017941 */ /* 0x000fea0003800000 */
.L_x_13843:
[----:B------:R-:W-:Y:S01]  /*1eb0*/  ISETP.NE.AND P0, PT, R2, RZ, PT ;  /* 0x000000ff0200720c */ /* 0x000fe20003f05270 */
[----:B0-----:R-:W-:Y:S01]  /*1ec0*/  VIADD R11, R23, 0x1f ;  /* 0x0000001f170b7836 */ /* 0x001fe20000000000 */
[----:B------:R-:W-:Y:S01]  /*1ed0*/  IADD3 R28, P1, R28, UR14, RZ ;  /* 0x0000000e1c1c7c10 */ /* 0x000fe2000ff3e0ff */
[----:B------:R-:W-:-:S03]  /*1ee0*/  IMAD.IADD R30, R37, 0x1, R8 ;  /* 0x00000001251e7824 */ /* 0x000fc600078e0208 */
[----:B------:R-:W-:-:S07]  /*1ef0*/  IADD3.X R33, R33, UR15, RZ, P1, !PT ;  /* 0x0000000f21217c10 */ /* 0x000fce0008ffe4ff */
[----:B------:R-:W-:Y:S05]  /*1f00*/  @P0 BRA `(.L_x_13845) ;  /* 0xfffffffc00ac0947 */ /* 0x000fea000383ffff */
.L_x_13839:
[----:B------:R-:W-:Y:S05]  /*1f10*/  BSYNC B0 ;  /* 0x0000000000007941 */ /* 0x000fea0003800000 */
.L_x_13838:
[----:B------:R-:W-:Y:S01]  /*1f20*/  BAR.SYNC.DEFER_BLOCKING 0x0 ;  /* 0x0000000000007b1d */ /* 0x000fe20000010000 */
[----:B------:R-:W-:Y:S02]  /*1f30*/  SHF.R.U32.HI R8, RZ, 0x5, R38 ;  /* 0x00000005ff087819 */ /* 0x000fe40000011626 */
[----:B------:R-:W-:Y:S02]  /*1f40*/  LEA R3, R38, UR4, 0x2 ;  /* 0x0000000426037c11 */ /* 0x000fe4000f8e10ff */
[----:B------:R-:W-:Y:S01]  /*1f50*/  LOP3.LUT P0, RZ, R8, 0x7, RZ, 0xc0, !PT ;  /* 0x0000000708ff7812 */ /* 0x000fe2000780c0ff */
[----:B------:R-:W-:Y:S02]  /*1f60*/  BSSY B0, `(.L_x_13846) ;  /* 0x000001e000007945 */ /* 0x000fe40003800000 */
[----:B------:R0:W-:Y:S01]  /*1f70*/  STS [R3], R0 ;  /* 0x0000000003007388 */ /* 0x0001e20000000800 */
[----:B------:R-:W-:Y:S09]  /*1f80*/  BAR.SYNC.DEFER_BLOCKING 0x0 ;  /* 0x0000000000007b1d */ /* 0x000ff20000010000 */
[----:B0-----:R-:W-:Y:S05]  /*1f90*/  @P0 BRA `(.L_x_13847) ;  /* 0x0000000000680947 */ /* 0x001fea0003800000 */
[----:B------:R-:W0:Y:S01]  /*1fa0*/  LDS R5, [R3+0x80] ;  /* 0x0000800003057984 */ /* 0x000e220000000800 */
[----:B------:R-:W-:-:S03]  /*1fb0*/  ISETP.GE.U32.AND P0, PT, R6, R9, PT ;  /* 0x000000090600720c */ /* 0x000fc60003f06070 */
[----:B------:R-:W2:Y:S04]  /*1fc0*/  LDS R2, [R3+0x100] ;  /* 0x0001000003027984 */ /* 0x000ea80000000800 */
[----:B------:R-:W3:Y:S04]  /*1fd0*/  LDS R11, [R3+0x180] ;  /* 0x00018000030b7984 */ /* 0x000ee80000000800 */
[----:B-1----:R-:W1:Y:S04]  /*1fe0*/  LDS R21, [R3+0x200] ;  /* 0x0002000003157984 */ /* 0x002e680000000800 */
[----:B------:R-:W4:Y:S04]  /*1ff0*/  LDS R23, [R3+0x280] ;  /* 0x0002800003177984 */ /* 0x000f280000000800 */
[----:B------:R-:W5:Y:S04]  /*2000*/  LDS R25, [R3+0x300] ;  /* 0x0003000003197984 */ /* 0x000f680000000800 */
[----:B------:R-:W5:Y:S01]  /*2010*/  LDS R27, [R3+0x380] ;  /* 0x00038000031b7984 */ /* 0x000f620000000800 */
[----:B0-----:R-:W-:-:S04]  /*2020*/  FADD R5, R0, R5 ;  /* 0x0000000500057221 */ /* 0x001fc80000000000 */
[----:B--2---:R-:W-:-:S04]  /*2030*/  FADD R2, R5, R2 ;  /* 0x0000000205027221 */ /* 0x004fc80000000000 */
[----:B---3--:R-:W-:-:S04]  /*2040*/  FADD R2, R2, R11 ;  /* 0x0000000b02027221 */ /* 0x008fc80000000000 */
[----:B-1----:R-:W-:-:S04]  /*2050*/  FADD R2, R2, R21 ;  /* 0x0000001502027221 */ /* 0x002fc80000000000 */
[----:B----4-:R-:W-:-:S04]  /*2060*/  FADD R2, R2, R23 ;  /* 0x0000001702027221 */ /* 0x010fc80000000000 */
[----:B-----5:R-:W-:-:S04]  /*2070*/  FADD R2, R2, R25 ;  /* 0x0000001902027221 */ /* 0x020fc80000000000 */
[----:B------:R-:W-:Y:S01]  /*2080*/  FADD R27, R2, R27 ;  /* 0x0000001b021b7221 */ /* 0x000fe20000000000 */
[----:B------:R-:W-:Y:S06]  /*2090*/  @P0 BRA `(.L_x_13847) ;  /* 0x0000000000280947 */ /* 0x000fec0003800000 */
[----:B------:R-:W-:Y:S01]  /*20a0*/  ULDC.64 UR4, c[0x0][0x258] ;  /* 0x0000960000047ab9 */ /* 0x000fe20000000a00 */
[----:B------:R-:W-:Y:S01]  /*20b0*/  LOP3.LUT R18, R15, 0x1f, R18, 0xf8, !PT ;  /* 0x0000001f0f127812 */ /* 0x000fe200078ef812 */
[----:B------:R-:W-:-:S04]  /*20c0*/  IMAD R3, R17, UR4, RZ ;  /* 0x0000000411037c24 */ /* 0x000fc8000f8e02ff */
[----:B------:R-:W-:-:S04]  /*20d0*/  IMAD.WIDE.U32 R18, R16, UR4, R18 ;  /* 0x0000000410127c25 */ /* 0x000fc8000f8e0012 */
[----:B------:R-:W-:Y:S01]  /*20e0*/  IMAD R3, R16, UR5, R3 ;  /* 0x0000000510037c24 */ /* 0x000fe2000f8e0203 */
[----:B------:R-:W-:Y:S02]  /*20f0*/  ULDC.64 UR4, c[0x0][0x248] ;  /* 0x0000920000047ab9 */ /* 0x000fe40000000a00 */
[----:B------:R-:W-:Y:S01]  /*2100*/  LEA R2, P0, R18, UR4, 0x2 ;  /* 0x0000000412027c11 */ /* 0x000fe2000f8010ff */
[----:B------:R-:W-:-:S05]  /*2110*/  IMAD.IADD R3, R3, 0x1, R19 ;  /* 0x0000000103037824 */ /* 0x000fca00078e0213 */
[----:B------:R-:W-:-:S05]  /*2120*/  LEA.HI.X R3, R18, UR5, R3, 0x2, P0 ;  /* 0x0000000512037c11 */ /* 0x000fca00080f1403 */
[----:B------:R0:W-:Y:S02]  /*2130*/  STG.E desc[UR6][R2.64], R27 ;  /* 0x0000001b02007986 */ /* 0x0001e4000c101906 */
.L_x_13847:
[----:B------:R-:W-:Y:S05]  /*2140*/  BSYNC B0 ;  /* 0x0000000000007941 */ /* 0x000fea0003800000 */
.L_x_13846:
[----:B------:R-:W-:Y:S02]  /*2150*/  ULDC.64 UR4, c[0x0][0x238] ;  /* 0x00008e0000047ab9 */ /* 0x000fe40000000a00 */
        /* <DEDUP_REMOVED lines=38> */
.L_x_13858:
[----:B--2---:R-:W-:-:S07]  /*23c0*/  FMNMX R5, R2, R5, !PT ;  /* 0x0000000502057209 */ /* 0x004fce0007800000 */
.L_x_13850:
[----:B------:R-:W-:Y:S05]  /*23d0*/  BSYNC B0 ;  /* 0x0000000000007941 */ /* 0x000fea0003800000 */
.L_x_13849:
[----:B------:R-:W-:Y:S01]  /*23e0*/  ISETP.NE.AND P0, PT, R38, RZ, PT ;  /* 0x000000ff2600720c */ /* 0x000fe20003f05270 */
[----:B------:R-:W-:-:S12]  /*23f0*/  BSSY B0, `(.L_x_13848) ;  /* 0x0000004000007945 */ /* 0x000fd80003800000 */
[----:B------:R-:W-:Y:S05]  /*2400*/  @P0 BRA `(.L_x_13852) ;  /* 0x0000000000080947 */ /* 0x000fea0003800000 */
[----:B0-----:R-:W0:Y:S02]  /*2410*/  LDC.64 R2, c[0x0][0x238] ;  /* 0x00008e00ff027b82 */ /* 0x001e240000000a00 */
[----:B0-----:R2:W-:Y:S02]  /*2420*/  REDG.E.MAX.S32.STRONG.GPU desc[UR6][R2.64], R5 ;  /* 0x000000050200798e */ /* 0x0015e4000d10e386 */
.L_x_13852:
[----:B------:R-:W-:Y:S05]  /*2430*/  BSYNC B0 ;  /* 0x0000000000007941 */ /* 0x000fea0003800000 */
.L_x_13848:
        /* <DEDUP_REMOVED lines=11> */
[----:B-1----:R-:W-:-:S07]  /*24f0*/  MOV R26, 0x2510 ;  /* 0x00002510001a7802 */ /* 0x002fce0000000f00 */
[----:B0-2---:R-:W-:Y:S05]  /*2500*/  CALL.REL.NOINC `($__internal_329_$__cuda_sm20_rcp_rn_f32_slowpath) ;  /* 0x0000000400807944 */ /* 0x005fea0003c00000 */
[----:B------:R-:W-:Y:S05]  /*2510*/  BRA `(.L_x_13854) ;  /* 0x0000000000107947 */ /* 0x000fea0003800000 */
.L_x_13853:
[----:B------:R-:W0:Y:S02]  /*2520*/  MUFU.RCP R0, R7 ;  /* 0x0000000700007308 */ /* 0x000e240000001000 */
[----:B0-2---:R-:W-:-:S04]  /*2530*/  FFMA R2, R0, R7, -1 ;  /* 0xbf80000000027423 */ /* 0x005fc80000000007 */
[----:B------:R-:W-:-:S04]  /*2540*/  FADD.FTZ R41, -R2, -RZ ;  /* 0x800000ff02297221 */ /* 0x000fc80000010100 */
[----:B------:R-:W-:-:S07]  /*2550*/  FFMA R41, R0, R41, R0 ;  /* 0x0000002900297223 */ /* 0x000fce0000000000 */
.L_x_13854:
[----:B------:R-:W0:Y:S02]  /*2560*/  LDC.64 R2, c[0x0][0x240] ;  /* 0x00009000ff027b82 */ /* 0x000e240000000a00 */
[----:B0-----:R-:W-:Y:S01]  /*2570*/  STG.E desc[UR6][R2.64], R41 ;  /* 0x0000002902007986 */ /* 0x001fe2000c101906 */
[----:B------:R-:W-:Y:S05]  /*2580*/  EXIT ;  /* 0x000000000000794d */ /* 0x000fea0003800000 */
.L_x_13851:
[----:B------:R-:W-:Y:S01]  /*2590*/  IMAD.MOV.U32 R9, RZ, RZ, 0x4 ;  /* 0x00000004ff097424 */ /* 0x000fe200078e00ff */
[----:B------:R-:W-:Y:S01]  /*25a0*/  MOV R4, 0xffffffff ;  /* 0xffffffff00047802 */ /* 0x000fe20000000f00 */
[----:B------:R-:W-:-:S07]  /*25b0*/  IMAD.MOV.U32 R11, RZ, RZ, 0x1f ;  /* 0x0000001fff0b7424 */ /* 0x000fce00078e00ff */
[----:B012---:R-:W-:Y:S05]  /*25c0*/  WARPSYNC.COLLECTIVE R4, `(.L_x_13855) ;  /* 0x0000000004087348 */ /* 0x007fea0003c00000 */
[----:B--2---:R2:W3:Y:S02]  /*25d0*/  SHFL.DOWN P0, R5, R0, R9, R11 ;  /* 0x0800000900057389 */ /* 0x0044e4000000000b */
[----:B0123--:R-:W-:Y:S01]  /*25e0*/  ENDCOLLECTIVE ;  /* 0x000000000000791b */ /* 0x00ffe20003800000 */
.L_x_13855:
[----:B------:R-:W-:Y:S02]  /*25f0*/  IMAD.MOV.U32 R9, RZ, RZ, 0x2 ;  /* 0x00000002ff097424 */ /* 0x000fe400078e00ff */
[----:B------:R-:W-:-:S05]  /*2600*/  IMAD.MOV.U32 R3, RZ, RZ, R5 ;  /* 0x000000ffff037224 */ /* 0x000fca00078e0005 */
[----:B------:R-:W-:-:S05]  /*2610*/  FMNMX R3, R3, R0, !PT ;  /* 0x0000000003037209 */ /* 0x000fca0007800000 */
[----:B------:R-:W-:-:S07]  /*2620*/  IMAD.MOV.U32 R0, RZ, RZ, R3 ;  /* 0x000000ffff007224 */ /* 0x000fce00078e0003 */
[----:B------:R-:W-:Y:S05]  /*2630*/  WARPSYNC.COLLECTIVE R4, `(.L_x_13856) ;  /* 0x0000000004087348 */ /* 0x000fea0003c00000 */
[----:B------:R0:W1:Y:S02]  /*2640*/  SHFL.DOWN P0, R5, R0, R9, R11 ;  /* 0x0800000900057389 */ /* 0x000064000000000b */
[----:B01----:R-:W-:Y:S01]  /*2650*/  ENDCOLLECTIVE ;  /* 0x000000000000791b */ /* 0x003fe20003800000 */
.L_x_13856:
[----:B------:R-:W-:Y:S02]  /*2660*/  IMAD.MOV.U32 R9, RZ, RZ, 0x1 ;  /* 0x00000001ff097424 */ /* 0x000fe400078e00ff */
[----:B------:R-:W-:-:S05]  /*2670*/  IMAD.MOV.U32 R2, RZ, RZ, R5 ;  /* 0x000000ffff027224 */ /* 0x000fca00078e0005 */
[----:B------:R-:W-:-:S05]  /*2680*/  FMNMX R2, R3, R2, !PT ;  /* 0x0000000203027209 */ /* 0x000fca0007800000 */
[----:B------:R-:W-:-:S07]  /*2690*/  IMAD.MOV.U32 R0, RZ, RZ, R2 ;  /* 0x000000ffff007224 */ /* 0x000fce00078e0002 */
[----:B------:R-:W-:Y:S05]  /*26a0*/  WARPSYNC.COLLECTIVE R4, `(.L_x_13857) ;  /* 0x0000000004087348 */ /* 0x000fea0003c00000 */
[----:B------:R0:W1:Y:S02]  /*26b0*/  SHFL.DOWN P0, R5, R0, R9, R11 ;  /* 0x0800000900057389 */ /* 0x000064000000000b */
[----:B01----:R-:W-:Y:S01]  /*26c0*/  ENDCOLLECTIVE ;  /* 0x000000000000791b */ /* 0x003fe20003800000 */
.L_x_13857:
[----:B------:R-:W-:Y:S05]  /*26d0*/  BRA `(.L_x_13858) ;  /* 0xfffffffc00387947 */ /* 0x000fea000383ffff */
        .weak           $__internal_328_$__cuda_sm20_div_u64
        .type           $__internal_328_$__cuda_sm20_div_u64,@function
        .size           $__internal_328_$__cuda_sm20_div_u64,($__internal_329_$__cuda_sm20_rcp_rn_f32_slowpath - $__internal_328_$__cuda_sm20_div_u64)
$__internal_328_$__cuda_sm20_div_u64:
        /* <DEDUP_REMOVED lines=66> */
[----:B------:R-:W-:Y:S06]  /*2b00*/  RET.REL.NODEC R4 `(_ZN18transformer_engine6detail38cast_transpose_fused_kernel_notalignedILb1ELb1ELb0EfNS_16CTDBiasDActParamIffffEELi1ELi1ENS_5EmptyEXadL_ZNS_6dqgeluIffEET_T0_RKS4_EEEEvT3_mmm) ;  /* 0xffffffd4043c7950 */ /* 0x000fec0003c3ffff */
        .weak           $__internal_329_$__cuda_sm20_rcp_rn_f32_slowpath
        .type           $__internal_329_$__cuda_sm20_rcp_rn_f32_slowpath,@function
        .size           $__internal_329_$__cuda_sm20_rcp_rn_f32_slowpath,(.L_x_34814 - $__internal_329_$__cuda_sm20_rcp_rn_f32_slowpath)
$__internal_329_$__cuda_sm20_rcp_rn_f32_slowpath:
        /* <DEDUP_REMOVED lines=15> */
.L_x_13860:
        /* <DEDUP_REMOVED lines=33> */
.L_x_13862:
[----:B------:R0:W1:Y:S02]  /*2e10*/  MUFU.RCP R41, R0 ;  /* 0x0000000000297308 */ /* 0x0000640000001000 */
.L_x_13861:
[----:B------:R-:W-:Y:S05]  /*2e20*/  BSYNC B1 ;  /* 0x0000000000017941 */ /* 0x000fea0003800000 */
.L_x_13859:
[----:B------:R-:W-:-:S04]  /*2e30*/  IMAD.MOV.U32 R27, RZ, RZ, 0x0 ;  /* 0x00000000ff1b7424 */ /* 0x000fc800078e00ff */
[----:B01----:R-:W-:Y:S05]  /*2e40*/  RET.REL.NODEC R26 `(_ZN18transformer_engine6detail38cast_transpose_fused_kernel_notalignedILb1ELb1ELb0EfNS_16CTDBiasDActParamIffffEELi1ELi1ENS_5EmptyEXadL_ZNS_6dqgeluIffEET_T0_RKS4_EEEEvT3_mmm) ;  /* 0xffffffd01a6c7950 */ /* 0x003fea0003c3ffff */
.L_x_13863:
        /* <DEDUP_REMOVED lines=11> */
.L_x_34814:


//--------------------- .text._ZN18transformer_engine6detail38cast_transpose_fused_kernel_notalignedILb1ELb1ELb0EfNS_16CTDBiasDActParamI13__nv_bfloat16S3_13__nv_fp8_e4m3fEELi2ELi4ENS_5EmptyEXadL_ZNS_6dsreluIffEET_T0_RKS6_EEEEvT3_mmm --------------------------
	.section	.text._ZN18transformer_engine6detail38cast_transpose_fused_kernel_notalignedILb1ELb1ELb0EfNS_16CTDBiasDActParamI13__nv_bfloat16S3_13__nv_fp8_e4m3fEELi2ELi4ENS_5EmptyEXadL_ZNS_6dsreluIffEET_T0_RKS6_EEEEvT3_mmm,"ax",@progbits
	.align	128
        .global         _ZN18transformer_engine6detail38cast_transpose_fused_kernel_notalignedILb1ELb1ELb0EfNS_16CTDBiasDActParamI13__nv_bfloat16S3_13__nv_fp8_e4m3fEELi2ELi4ENS_5EmptyEXadL_ZNS_6dsreluIffEET_T0_RKS6_EEEEvT3_mmm
        .type           _ZN18transformer_engine6detail38cast_transpose_fused_kernel_notalignedILb1ELb1ELb0EfNS_16CTDBiasDActParamI13__nv_bfloat16S3_13__nv_fp8_e4m3fEELi2ELi4ENS_5EmptyEXadL_ZNS_6dsreluIffEET_T0_RKS6_EEEEvT3_mmm,@function
        .size           _ZN18transformer_engine6detail38cast_transpose_fused_kernel_notalignedILb1ELb1ELb0EfNS_16CTDBiasDActParamI13__nv_bfloat16S3_13__nv_fp8_e4m3fEELi2ELi4ENS_5EmptyEXadL_ZNS_6dsreluIffEET_T0_RKS6_EEEEvT3_mmm,(.L_x_34816 - _ZN18transformer_engine6detail38cast_transpose_fused_kernel_notalignedILb1ELb1ELb0EfNS_16CTDBiasDActParamI13__nv_bfloat16S3_13__nv_fp8_e4m3fEELi2ELi4ENS_5EmptyEXadL_ZNS_6dsreluIffEET_T0_RKS6_EEEEvT3_mmm)
        .other          _ZN18transformer_engine6detail38cast_transpose_fused_kernel_notalignedILb1ELb1ELb0EfNS_16CTDBiasDActParamI13__nv_bfloat16S3_13__nv_fp8_e4m3fEELi2ELi4ENS_5EmptyEXadL_ZNS_6dsreluIffEET_T0_RKS6_EEEEvT3_mmm,@"STO_CUDA_ENTRY STV_DEFAULT"
_ZN18transformer_engine6detail38cast_transpose_fused_kernel_notalignedILb1ELb1ELb0EfNS_16CTDBiasDActParamI13__nv_bfloat16S3_13__nv_fp8_e4m3fEELi2ELi4ENS_5EmptyEXadL_ZNS_6dsreluIffEET_T0_RKS6_EEEEvT3_mmm:
.text._ZN18transformer_engine6detail38cast_transpose_fused_kernel_notalignedILb1ELb1ELb0EfNS_16CTDBiasDActParamI13__nv_bfloat16S3_13__nv_fp8_e4m3fEELi2ELi4ENS_5EmptyEXadL_ZNS_6dsreluIffEET_T0_RKS6_EEEEvT3_mmm:
        /* <DEDUP_REMOVED lines=19> */
[----:B------:R-:W-:Y:S05]  /*0130*/  CALL.REL.NOINC `($__internal_330_$__cuda_sm20_div_u64) ;  /* 0x00000054000c7944 */ /* 0x000fea0003c00000 */
        /* <DEDUP_REMOVED lines=9> */
.L_x_13864:
        /* <DEDUP_REMOVED lines=22> */
.L_x_13865:
[----:B------:R-:W0:Y:S01]  /*0330*/  LDC.64 R30, c[0x0][0x258] ;  /* 0x00009600ff1e7b82 */ /* 0x000e220000000a00 */
[----:B------:R-:W-:Y:S01]  /*0340*/  ULDC.64 UR4, c[0x0][0x260] ;  /* 0x0000980000047ab9 */ /* 0x000fe20000000a00 */
[C---:B------:R-:W-:Y:S01]  /*0350*/  SHF.L.U64.HI R0, R28.reuse, 0x5, R29 ;  /* 0x000000051c007819 */ /* 0x040fe2000001021d */
[----:B------:R-:W-:Y:S01]  /*0360*/  USHF.R.U64 UR9, UR4, 0x2, UR5 ;  /* 0x0000000204097899 */ /* 0x000fe20008001205 */
[C-C-:B------:R-:W-:Y:S01]  /*0370*/  SHF.L.U64.HI R3, R23.reuse, 0x5, R22.reuse ;  /* 0x0000000517037819 */ /* 0x140fe20000010216 */
[----:B------:R-:W-:Y:S01]  /*0380*/  USHF.R.U32.HI UR10, URZ, 0x2, UR5 ;  /* 0x000000023f0a7899 */ /* 0x000fe20008011605 */
[----:B------:R-:W-:Y:S01]  /*0390*/  SHF.R.U32.HI R2, RZ, 0x5, R39 ;  /* 0x00000005ff027819 */ /* 0x000fe20000011627 */
[----:B------:R-:W-:Y:S01]  /*03a0*/  ULDC.64 UR6, c[0x0][0x230] ;  /* 0x00008c0000067ab9 */ /* 0x000fe20000000a00 */
[C---:B------:R-:W-:Y:S01]  /*03b0*/  IMAD.SHL.U32 R5, R23.reuse, 0x2, RZ ;  /* 0x0000000217057824 */ /* 0x040fe200078e00ff */
[----:B------:R-:W-:Y:S01]  /*03c0*/  LEA R19, P1, -R28, UR9, 0x5 ;  /* 0x000000091c137c11 */ /* 0x000fe2000f8229ff */
[----:B------:R-:W-:Y:S01]  /*03d0*/  ULDC.64 UR12, c[0x0][0x218] ;  /* 0x00008600000c7ab9 */ /* 0x000fe20000000a00 */
[----:B------:R-:W-:Y:S01]  /*03e0*/  IMAD.SHL.U32 R24, R2, 0x4, RZ ;  /* 0x0000000402187824 */ /* 0x000fe200078e00ff */
[----:B------:R-:W-:-:S02]  /*03f0*/  SHF.L.U64.HI R41, R23, 0x1, R22 ;  /* 0x0000000117297819 */ /* 0x000fc40000010216 */
[----:B------:R-:W-:Y:S02]  /*0400*/  IADD3.X R0, ~R0, UR10, RZ, P1, !PT ;  /* 0x0000000a00007c10 */ /* 0x000fe40008ffe5ff */
[----:B------:R-:W-:Y:S02]  /*0410*/  ISETP.LT.U32.AND P1, PT, R19, 0x20, PT ;  /* 0x000000201300780c */ /* 0x000fe40003f21070 */
[----:B------:R-:W-:Y:S02]  /*0420*/  LOP3.LUT R24, R24, 0x1c, RZ, 0xe2, !PT ;  /* 0x0000001c18187812 */ /* 0x000fe400078ee2ff */
[----:B------:R-:W-:Y:S01]  /*0430*/  ISETP.LT.U32.AND.EX P1, PT, R0, RZ, PT, P1 ;  /* 0x000000ff0000720c */ /* 0x000fe20003f21110 */
[----:B------:R-:W-:Y:S01]  /*0440*/  IMAD R0, R2, -0x4, R39 ;  /* 0xfffffffc02007824 */ /* 0x000fe200078e0227 */
[--C-:B0-----:R-:W-:Y:S01]  /*0450*/  SHF.R.U64 R21, R30, 0x1, R31.reuse ;  /* 0x000000011e157819 */ /* 0x101fe2000000121f */
[----:B------:R-:W-:Y:S01]  /*0460*/  IMAD R4, R29, R30, RZ ;  /* 0x0000001e1d047224 */ /* 0x000fe200078e02ff */
[----:B------:R-:W-:-:S02]  /*0470*/  SHF.R.U32.HI R20, RZ, 0x1, R31 ;  /* 0x00000001ff147819 */ /* 0x000fc4000001161f */
[----:B------:R-:W-:Y:S01]  /*0480*/  LEA R17, P0, -R23, R21, 0x5 ;  /* 0x0000001517117211 */ /* 0x000fe200078029ff */
[----:B------:R-:W-:Y:S01]  /*0490*/  IMAD R7, R28, R31, R4 ;  /* 0x0000001f1c077224 */ /* 0x000fe200078e0204 */
[----:B------:R-:W-:Y:S02]  /*04a0*/  SEL R19, R19, 0x20, P1 ;  /* 0x0000002013137807 */ /* 0x000fe40000800000 */
[----:B------:R-:W-:Y:S01]  /*04b0*/  ISETP.NE.U32.AND P1, PT, RZ, UR6, PT ;  /* 0x00000006ff007c0c */ /* 0x000fe2000bf25070 */
[----:B------:R-:W-:Y:S01]  /*04c0*/  IMAD.X R3, R20, 0x1, ~R3, P0 ;  /* 0x0000000114037824 */ /* 0x000fe200000e0e03 */
[----:B------:R-:W-:Y:S02]  /*04d0*/  ISETP.LT.U32.AND P0, PT, R17, 0x20, PT ;  /* 0x000000201100780c */ /* 0x000fe40003f01070 */
[----:B------:R-:W-:Y:S02]  /*04e0*/  LOP3.LUT R32, R0, 0x1f, RZ, 0xc0, !PT ;  /* 0x0000001f00207812 */ /* 0x000fe400078ec0ff */
[----:B------:R-:W-:-:S02]  /*04f0*/  ISETP.LT.U32.AND.EX P0, PT, R3, RZ, PT, P0 ;  /* 0x000000ff0300720c */ /* 0x000fc40003f01100 */
[----:B------:R-:W-:Y:S02]  /*0500*/  SHF.R.U32.HI R3, RZ, 0x1, R39 ;  /* 0x00000001ff037819 */ /* 0x000fe40000011627 */
[----:B------:R-:W-:Y:S02]  /*0510*/  SEL R17, R17, 0x20, P0 ;  /* 0x0000002011117807 */ /* 0x000fe40000000000 */
[----:B------:R-:W-:Y:S01]  /*0520*/  LOP3.LUT R6, R3, 0x70, RZ, 0xc0, !PT ;  /* 0x0000007003067812 */ /* 0x000fe200078ec0ff */
[----:B------:R-:W-:Y:S01]  /*0530*/  IMAD.WIDE.U32 R2, R28, R30, RZ ;  /* 0x0000001e1c027225 */ /* 0x000fe200078e00ff */
[----:B------:R-:W-:Y:S02]  /*0540*/  ISETP.GE.U32.AND P0, PT, R24, R19, PT ;  /* 0x000000131800720c */ /* 0x000fe40003f06070 */
[----:B------:R-:W-:Y:S01]  /*0550*/  ISETP.NE.AND.EX P1, PT, RZ, UR7, PT, P1 ;  /* 0x00000007ff007c0c */ /* 0x000fe2000bf25310 */
[----:B------:R-:W-:Y:S01]  /*0560*/  IMAD.IADD R3, R3, 0x1, R7 ;  /* 0x0000000103037824 */ /* 0x000fe200078e0207 */
[----:B------:R-:W-:Y:S01]  /*0570*/  ISETP.LT.U32.AND P0, PT, R32, R17, !P0 ;  /* 0x000000112000720c */ /* 0x000fe20004701070 */
[-C--:B------:R-:W-:Y:S01]  /*0580*/  IMAD R9, R20, R6.reuse, RZ ;  /* 0x0000000614097224 */ /* 0x080fe200078e02ff */
[----:B------:R-:W-:Y:S01]  /*0590*/  LEA R38, P2, R2, R5, 0x2 ;  /* 0x0000000502267211 */ /* 0x000fe200078410ff */
[----:B------:R-:W-:Y:S01]  /*05a0*/  IMAD.WIDE.U32 R6, R21, R6, RZ ;  /* 0x0000000615067225 */ /* 0x000fe200078e00ff */
[----:B------:R-:W-:-:S02]  /*05b0*/  ULDC.64 UR6, c[0x0][0x210] ;  /* 0x0000840000067ab9 */ /* 0x000fc40000000a00 */
[----:B------:R-:W-:Y:S01]  /*05c0*/  LEA.HI.X R41, R2, R41, R3, 0x2, P2 ;  /* 0x0000002902297211 */ /* 0x000fe200010f1403 */
[----:B------:R-:W-:Y:S01]  /*05d0*/  IMAD.SHL.U32 R4, R38, 0x40, RZ ;  /* 0x0000004026047824 */ /* 0x000fe200078e00ff */
[----:B------:R-:W-:Y:S01]  /*05e0*/  IADD3 R32, P3, R32, R6, RZ ;  /* 0x0000000620207210 */ /* 0x000fe20007f7e0ff */
[----:B------:R-:W-:Y:S01]  /*05f0*/  IMAD.IADD R9, R7, 0x1, R9 ;  /* 0x0000000107097824 */ /* 0x000fe200078e0209 */
[----:B------:R-:W-:Y:S01]  /*0600*/  SHF.L.U64.HI R2, R38, 0x6, R41 ;  /* 0x0000000626027819 */ /* 0x000fe20000010229 */
[----:B------:R-:W0:Y:S01]  /*0610*/  @P1 LDC.64 R12, c[0x0][0x230] ;  /* 0x00008c00ff0c1b82 */ /* 0x000e220000000a00 */
[----:B------:R-:W-:Y:S01]  /*0620*/  IADD3 R5, P2, R4, UR12, RZ ;  /* 0x0000000c04057c10 */ /* 0x000fe2000ff5e0ff */
[----:B------:R-:W-:Y:S02]  /*0630*/  IMAD.X R33, RZ, RZ, R9, P3 ;  /* 0x000000ffff217224 */ /* 0x000fe400018e0609 */
[----:B------:R-:W-:Y:S01]  /*0640*/  @P0 IMAD.SHL.U32 R14, R32, 0x4, RZ ;  /* 0x00000004200e0824 */ /* 0x000fe200078e00ff */
[----:B------:R-:W-:Y:S01]  /*0650*/  IADD3.X R3, R2, UR13, RZ, P2, !PT ;  /* 0x0000000d02037c10 */ /* 0x000fe200097fe4ff */
[----:B------:R-:W-:Y:S01]  /*0660*/  @!P0 IMAD.MOV.U32 R42, RZ, RZ, RZ ;  /* 0x000000ffff2a8224 */ /* 0x000fe200078e00ff */
[----:B------:R-:W-:Y:S01]  /*0670*/  IADD3 R4, P2, R4, UR6, RZ ;  /* 0x0000000604047c10 */ /* 0x000fe2000ff5e0ff */
[----:B------:R-:W-:Y:S01]  /*0680*/  IMAD.MOV.U32 R18, RZ, RZ, 0x3f800000 ;  /* 0x3f800000ff127424 */ /* 0x000fe200078e00ff */
[----:B------:R-:W-:Y:S01]  /*0690*/  @P0 SHF.L.U64.HI R7, R32, 0x2, R33 ;  /* 0x0000000220070819 */ /* 0x000fe20000010221 */
[----:B------:R-:W-:Y:S01]  /*06a0*/  @!P0 IMAD.MOV.U32 R40, RZ, RZ, RZ ;  /* 0x000000ffff288224 */ /* 0x000fe200078e00ff */
[----:B------:R-:W-:Y:S01]  /*06b0*/  @P0 IADD3 R34, P3, R14, R5, RZ ;  /* 0x000000050e220210 */ /* 0x000fe20007f7e0ff */
[----:B------:R-:W-:Y:S01]  /*06c0*/  VIADD R0, R0, 0xffffffff ;  /* 0xffffffff00007836 */ /* 0x000fe20000000000 */
[----:B------:R-:W-:Y:S01]  /*06d0*/  IADD3.X R2, R2, UR7, RZ, P2, !PT ;  /* 0x0000000702027c10 */ /* 0x000fe200097fe4ff */
[----:B------:R-:W-:Y:S01]  /*06e0*/  ULDC.64 UR6, c[0x0][0x208] ;  /* 0x0000820000067ab9 */ /* 0x000fe20000000a00 */
[----:B------:R-:W-:Y:S01]  /*06f0*/  @P0 IADD3 R14, P2, R14, R4, RZ ;  /* 0x000000040e0e0210 */ /* 0x000fe20007f5e0ff */
[----:B------:R-:W-:Y:S01]  /*0700*/  @P0 IMAD.X R35, R7, 0x1, R3, P3 ;  /* 0x0000000107230824 */ /* 0x000fe200018e0603 */
[----:B------:R-:W-:-:S03]  /*0710*/  ULDC.64 UR12, c[0x0][0x220] ;  /* 0x00008800000c7ab9 */ /* 0x000fc60000000a00 */
[----:B------:R-:W-:Y:S01]  /*0720*/  @P0 IMAD.X R15, R7, 0x1, R2, P2 ;  /* 0x00000001070f0824 */ /* 0x000fe200010e0602 */
[----:B------:R-:W-:Y:S01]  /*0730*/  @P0 IADD3 R25, P2, R32, R21, RZ ;  /* 0x0000001520190210 */ /* 0x000fe20007f5e0ff */
[----:B------:R1:W2:Y:S04]  /*0740*/  @P0 LDG.E R42, desc[UR6][R34.64] ;  /* 0x00000006222a0981 */ /* 0x0002a8000c1e1900 */
[----:B------:R-:W-:Y:S01]  /*0750*/  @P0 IMAD.X R8, R33, 0x1, R20, P2 ;  /* 0x0000000121080824 */ /* 0x000fe200010e0614 */
[----:B0-----:R-:W3:Y:S01]  /*0760*/  @P1 LDG.E R18, desc[UR6][R12.64] ;  /* 0x000000060c121981 */ /* 0x001ee2000c1e1900 */
[----:B------:R-:W-:-:S03]  /*0770*/  @P0 IMAD.SHL.U32 R16, R25, 0x4, RZ ;  /* 0x0000000419100824 */ /* 0x000fc600078e00ff */
[----:B------:R-:W-:Y:S01]  /*0780*/  @P0 SHF.L.U64.HI R25, R25, 0x2, R8 ;  /* 0x0000000219190819 */ /* 0x000fe20000010208 */
[----:B------:R0:W4:Y:S01]  /*0790*/  @P0 LDG.E R40, desc[UR6][R14.64] ;  /* 0x000000060e280981 */ /* 0x000122000c1e1900 */
[----:B------:R-:W-:Y:S01]  /*07a0*/  @P0 IADD3 R10, P1, R16, R5, RZ ;  /* 0x00000005100a0210 */ /* 0x000fe20007f3e0ff */
[----:B------:R-:W-:Y:S01]  /*07b0*/  @!P0 IMAD.MOV.U32 R8, RZ, RZ, RZ ;  /* 0x000000ffff088224 */ /* 0x000fe200078e00ff */
[----:B------:R-:W-:-:S03]  /*07c0*/  @P0 LOP3.LUT R7, R30, 0xfffffffe, RZ, 0xc0, !PT ;  /* 0xfffffffe1e070812 */ /* 0x000fc600078ec0ff */
[----:B------:R-:W-:Y:S01]  /*07d0*/  @P0 IMAD.X R11, R25, 0x1, R3, P1 ;  /* 0x00000001190b0824 */ /* 0x000fe200008e0603 */
[----:B------:R-:W-:Y:S02]  /*07e0*/  @P0 IADD3 R7, P2, R7, R32, RZ ;  /* 0x0000002007070210 */ /* 0x000fe40007f5e0ff */
[----:B-1----:R-:W-:Y:S02]  /*07f0*/  @P0 IADD3 R34, P1, R16, R4, RZ ;  /* 0x0000000410220210 */ /* 0x002fe40007f3e0ff */
[----:B0-----:R-:W-:Y:S01]  /*0800*/  @P0 LOP3.LUT R15, R31, 0x3fffffff, RZ, 0xc0, !PT ;  /* 0x3fffffff1f0f0812 */ /* 0x001fe200078ec0ff */
[----:B------:R-:W3:Y:S01]  /*0810*/  @P0 LDG.E R8, desc[UR6][R10.64] ;  /* 0x000000060a080981 */ /* 0x000ee2000c1e1900 */
[----:B------:R-:W-:Y:S02]  /*0820*/  @P0 IMAD.SHL.U32 R44, R7, 0x4, RZ ;  /* 0x00000004072c0824 */ /* 0x000fe400078e00ff */
[----:B------:R-:W-:Y:S02]  /*0830*/  @P0 IMAD.X R35, R25, 0x1, R2, P1 ;  /* 0x0000000119230824 */ /* 0x000fe400008e0602 */
[----:B------:R-:W-:-:S02]  /*0840*/  @P0 IMAD.X R14, R15, 0x1, R33, P2 ;  /* 0x000000010f0e0824 */ /* 0x000fc400010e0621 */
[----:B------:R-:W-:Y:S01]  /*0850*/  @!P0 IMAD.MOV.U32 R25, RZ, RZ, RZ ;  /* 0x000000ffff198224 */ /* 0x000fe200078e00ff */
[----:B------:R-:W-:Y:S02]  /*0860*/  @P0 IADD3 R36, P1, R44, R5, RZ ;  /* 0x000000052c240210 */ /* 0x000fe40007f3e0ff */
[----:B------:R-:W-:-:S03]  /*0870*/  @P0 SHF.L.U64.HI R7, R7, 0x2, R14 ;  /* 0x0000000207070819 */ /* 0x000fc6000001020e */
[----:B------:R0:W3:Y:S02]  /*0880*/  @P0 LDG.E R25, desc[UR6][R34.64] ;  /* 0x0000000622190981 */ /* 0x0000e4000c1e1900 */
[----:B------:R-:W-:Y:S01]  /*0890*/  @P0 IMAD.X R37, R7, 0x1, R3, P1 ;  /* 0x0000000107250824 */ /* 0x000fe200008e0603 */
[----:B------:R-:W-:Y:S02]  /*08a0*/  @P0 IADD3 R44, P1, R44, R4, RZ ;  /* 0x000000042c2c0210 */ /* 0x000fe40007f3e0ff */
[----:B------:R-:W-:Y:S01]  /*08b0*/  @!P0 CS2R R12, SRZ ;  /* 0x00000000000c8805 */ /* 0x000fe2000001ff00 */
[----:B------:R-:W-:-:S04]  /*08c0*/  @P0 IMAD.WIDE.U32 R14, R21, 0x3, R32 ;  /* 0x00000003150e0825 */ /* 0x000fc800078e0020 */
[----:B------:R-:W-:Y:S01]  /*08d0*/  @P0 IMAD.X R45, R7, 0x1, R2, P1 ;  /* 0x00000001072d0824 */ /* 0x000fe200008e0602 */
[----:B------:R1:W3:Y:S01]  /*08e0*/  @P0 LDG.E R12, desc[UR6][R36.64] ;  /* 0x00000006240c0981 */ /* 0x0002e2000c1e1900 */
[----:B------:R-:W-:Y:S01]  /*08f0*/  @P0 IMAD R7, R20, 0x3, RZ ;  /* 0x0000000314070824 */ /* 0x000fe200078e02ff */
[----:B------:R-:W-:-:S03]  /*0900*/  @!P0 CS2R R10, SRZ ;  /* 0x00000000000a8805 */ /* 0x000fc6000001ff00 */
[----:B------:R-:W-:Y:S02]  /*0910*/  @P0 IMAD.IADD R7, R15, 0x1, R7 ;  /* 0x000000010f070824 */ /* 0x000fe400078e0207 */
[C---:B------:R-:W-:Y:S01]  /*0920*/  @P0 IMAD.SHL.U32 R15, R14.reuse, 0x4, RZ ;  /* 0x000000040e0f0824 */ /* 0x040fe200078e00ff */
[----:B------:R-:W3:Y:S02]  /*0930*/  @P0 LDG.E R11, desc[UR6][R44.64] ;  /* 0x000000062c0b0981 */ /* 0x000ee4000c1e1900 */
[----:B------:R-:W-:Y:S02]  /*0940*/  @P0 SHF.L.U64.HI R7, R14, 0x2, R7 ;  /* 0x000000020e070819 */ /* 0x000fe40000010207 */
[----:B0-----:R-:W-:-:S05]  /*0950*/  @P0 IADD3 R34, P1, R15, R5, RZ ;  /* 0x000000050f220210 */ /* 0x001fca0007f3e0ff */
[----:B------:R-:W-:Y:S01]  /*0960*/  @P0 IMAD.X R35, R7, 0x1, R3, P1 ;  /* 0x0000000107230824 */ /* 0x000fe200008e0603 */
[----:B------:R-:W-:-:S04]  /*0970*/  @P0 IADD3 R14, P1, R15, R4, RZ ;  /* 0x000000040f0e0210 */ /* 0x000fc80007f3e0ff */
[----:B------:R0:W3:Y:S01]  /*0980*/  @P0 LDG.E R10, desc[UR6][R34.64] ;  /* 0x00000006220a0981 */ /* 0x0000e2000c1e1900 */
[----:B------:R-:W-:-:S05]  /*0990*/  @P0 IMAD.X R15, R7, 0x1, R2, P1 ;  /* 0x00000001070f0824 */ /* 0x000fca00008e0602 */
[----:B------:R0:W3:Y:S01]  /*09a0*/  @P0 LDG.E R13, desc[UR6][R14.64] ;  /* 0x000000060e0d0981 */ /* 0x0000e2000c1e1900 */
[----:B------:R-:W-:Y:S01]  /*09b0*/  VIADD R16, R24, 0x1 ;  /* 0x0000000118107836 */ /* 0x000fe20000000000 */
[----:B------:R-:W-:-:S04]  /*09c0*/  LOP3.LUT R0, R0, 0x1f, RZ, 0xc0, !PT ;  /* 0x0000001f00007812 */ /* 0x000fc800078ec0ff */
[----:B------:R-:W-:-:S04]  /*09d0*/  ISETP.GE.U32.AND P0, PT, R16, R19, PT ;  /* 0x000000131000720c */ /* 0x000fc80003f06070 */
[C---:B------:R-:W-:Y:S02]  /*09e0*/  ISETP.LT.U32.AND P0, PT, R0.reuse, R17, !P0 ;  /* 0x000000110000720c */ /* 0x040fe40004701070 */
[----:B------:R-:W-:-:S05]  /*09f0*/  IADD3 R6, P1, R0, R6, RZ ;  /* 0x0000000600067210 */ /* 0x000fca0007f3e0ff */
[----:B------:R-:W-:-:S06]  /*0a00*/  IMAD.X R7, RZ, RZ, R9, P1 ;  /* 0x000000ffff077224 */ /* 0x000fcc00008e0609 */
[----:B-1----:R-:W-:Y:S02]  /*0a10*/  @P0 IMAD R37, R20, 0x5, RZ ;  /* 0x0000000514250824 */ /* 0x002fe400078e02ff */
[----:B0-----:R-:W-:-:S04]  /*0a20*/  @P0 IMAD.WIDE.U32 R34, R21, 0x5, R6 ;  /* 0x0000000515220825 */ /* 0x001fc800078e0006 */
[----:B------:R-:W-:Y:S02]  /*0a30*/  @P0 IMAD.IADD R35, R35, 0x1, R37 ;  /* 0x0000000123230824 */ /* 0x000fe400078e0225 */
[C---:B------:R-:W-:Y:S02]  /*0a40*/  @P0 IMAD.SHL.U32 R36, R34.reuse, 0x4, RZ ;  /* 0x0000000422240824 */ /* 0x040fe400078e00ff */
[----:B------:R-:W-:Y:S01]  /*0a50*/  @P0 IMAD.MOV.U32 R14, RZ, RZ, R6 ;  /* 0x000000ffff0e0224 */ /* 0x000fe200078e0006 */
[----:B------:R-:W-:Y:S01]  /*0a60*/  @P0 SHF.L.U64.HI R16, R34, 0x2, R35 ;  /* 0x0000000222100819 */ /* 0x000fe20000010223 */
[----:B------:R-:W-:Y:S01]  /*0a70*/  @P0 IMAD.MOV.U32 R15, RZ, RZ, R7 ;  /* 0x000000ffff0f0224 */ /* 0x000fe200078e0007 */
[----:B------:R-:W-:Y:S01]  /*0a80*/  @P0 IADD3 R34, P1, R36, R5, RZ ;  /* 0x0000000524220210 */ /* 0x000fe20007f3e0ff */
[----:B------:R-:W-:Y:S02]  /*0a90*/  @P0 IMAD R37, R20, 0x6, RZ ;  /* 0x0000000614250824 */ /* 0x000fe400078e02ff */
[----:B------:R-:W-:-:S04]  /*0aa0*/  @P0 IMAD.WIDE.U32 R14, R21, 0x6, R14 ;  /* 0x00000006150e0825 */ /* 0x000fc800078e000e */
[----:B------:R-:W-:Y:S01]  /*0ab0*/  @P0 IMAD.X R35, R16, 0x1, R3, P1 ;  /* 0x0000000110230824 */ /* 0x000fe200008e0603 */
[----:B------:R-:W-:Y:S01]  /*0ac0*/  @P0 IADD3 R36, P1, R36, R4, RZ ;  /* 0x0000000424240210 */ /* 0x000fe20007f3e0ff */
[----:B------:R-:W-:Y:S02]  /*0ad0*/  @P0 IMAD.IADD R15, R15, 0x1, R37 ;  /* 0x000000010f0f0824 */ /* 0x000fe400078e0225 */
[----:B------:R-:W-:Y:S02]  /*0ae0*/  @P0 IMAD.SHL.U32 R0, R14, 0x4, RZ ;  /* 0x000000040e000824 */ /* 0x000fe400078e00ff */
[----:B------:R-:W-:Y:S01]  /*0af0*/  @P0 IMAD.X R37, R16, 0x1, R2, P1 ;  /* 0x0000000110250824 */ /* 0x000fe200008e0602 */
[----:B------:R-:W-:Y:S02]  /*0b00*/  @P0 SHF.L.U64.HI R16, R14, 0x2, R15 ;  /* 0x000000020e100819 */ /* 0x000fe4000001020f */
[----:B------:R-:W-:Y:S01]  /*0b10*/  @P0 IADD3 R14, P1, R0, R5, RZ ;  /* 0x00000005000e0210 */ /* 0x000fe20007f3e0ff */
[----:B------:R-:W-:-:S04]  /*0b20*/  @!P0 IMAD.MOV.U32 R43, RZ, RZ, RZ ;  /* 0x000000ffff2b8224 */ /* 0x000fc800078e00ff */
[----:B------:R-:W-:Y:S01]  /*0b30*/  @P0 IMAD.X R15, R16, 0x1, R3, P1 ;  /* 0x00000001100f0824 */ /* 0x000fe200008e0603 */
[C---:B------:R-:W-:Y:S01]  /*0b40*/  @P0 LEA R44, P1, R21.reuse, R6, 0x2 ;  /* 0x00000006152c0211 */ /* 0x040fe200078210ff */
[----:B------:R0:W5:Y:S01]  /*0b50*/  @P0 LDG.E R43, desc[UR6][R34.64] ;  /* 0x00000006222b0981 */ /* 0x000162000c1e1900 */
[----:B------:R-:W-:Y:S02]  /*0b60*/  @!P0 IMAD.MOV.U32 R45, RZ, RZ, RZ ;  /* 0x000000ffff2d8224 */ /* 0x000fe400078e00ff */
[----:B------:R-:W-:Y:S02]  /*0b70*/  @P0 LEA.HI.X R51, R21, R7, R20, 0x2, P1 ;  /* 0x0000000715330211 */ /* 0x000fe400008f1414 */
[----:B------:R-:W-:Y:S02]  /*0b80*/  @!P0 CS2R R46, SRZ ;  /* 0x00000000002e8805 */ /* 0x000fe4000001ff00 */
[----:B------:R1:W5:Y:S01]  /*0b90*/  @P0 LDG.E R45, desc[UR6][R36.64] ;  /* 0x00000006242d0981 */ /* 0x000362000c1e1900 */
[----:B0-----:R-:W-:Y:S01]  /*0ba0*/  @P0 IADD3 R34, P2, R0, R4, RZ ;  /* 0x0000000400220210 */ /* 0x001fe20007f5e0ff */
[----:B------:R-:W-:-:S02]  /*0bb0*/  @P0 IMAD.SHL.U32 R0, R44, 0x4, RZ ;  /* 0x000000042c000824 */ /* 0x000fc400078e00ff */
[----:B------:R0:W5:Y:S02]  /*0bc0*/  @P0 LDG.E R47, desc[UR6][R14.64] ;  /* 0x000000060e2f0981 */ /* 0x000164000c1e1900 */
[----:B------:R-:W-:Y:S01]  /*0bd0*/  @P0 IMAD.X R35, R16, 0x1, R2, P2 ;  /* 0x0000000110230824 */ /* 0x000fe200010e0602 */
[----:B------:R-:W-:Y:S02]  /*0be0*/  @P0 SHF.L.U64.HI R16, R44, 0x2, R51 ;  /* 0x000000022c100819 */ /* 0x000fe40000010233 */
[----:B-1----:R-:W-:Y:S01]  /*0bf0*/  @P0 IADD3 R36, P1, R0, R5, RZ ;  /* 0x0000000500240210 */ /* 0x002fe20007f3e0ff */
[----:B------:R-:W-:Y:S02]  /*0c00*/  @P0 IMAD R53, R20, 0x7, RZ ;  /* 0x0000000714350824 */ /* 0x000fe400078e02ff */
[----:B------:R-:W-:Y:S01]  /*0c10*/  @P0 IMAD.WIDE.U32 R6, R21, 0x7, R6 ;  /* 0x0000000715060825 */ /* 0x000fe200078e0006 */
[----:B------:R-:W-:-:S03]  /*0c20*/  @!P0 CS2R R48, SRZ ;  /* 0x0000000000308805 */ /* 0x000fc6000001ff00 */
[----:B------:R-:W-:Y:S01]  /*0c30*/  @P0 IMAD.X R37, R16, 0x1, R3, P1 ;  /* 0x0000000110250824 */ /* 0x000fe200008e0603 */
[----:B0-----:R-:W-:Y:S01]  /*0c40*/  @P0 IADD3 R14, P1, R0, R4, RZ ;  /* 0x00000004000e0210 */ /* 0x001fe20007f3e0ff */
[----:B------:R-:W-:Y:S01]  /*0c50*/  @P0 IMAD.IADD R53, R7, 0x1, R53 ;  /* 0x0000000107350824 */ /* 0x000fe200078e0235 */
[----:B------:R0:W5:Y:S01]  /*0c60*/  @P0 LDG.E R49, desc[UR6][R34.64] ;  /* 0x0000000622310981 */ /* 0x000162000c1e1900 */
[----:B------:R-:W-:Y:S02]  /*0c70*/  @P0 IMAD.SHL.U32 R7, R6, 0x4, RZ ;  /* 0x0000000406070824 */ /* 0x000fe400078e00ff */
[----:B------:R-:W-:Y:S01]  /*0c80*/  @P0 IMAD.X R15, R16, 0x1, R2, P1 ;  /* 0x00000001100f0824 */ /* 0x000fe200008e0602 */
[----:B------:R-:W-:Y:S02]  /*0c90*/  @P0 SHF.L.U64.HI R0, R6, 0x2, R53 ;  /* 0x0000000206000819 */ /* 0x000fe40000010235 */
[----:B------:R-:W-:Y:S02]  /*0ca0*/  SHF.R.U32.HI R16, RZ, 0x3, R39 ;  /* 0x00000003ff107819 */ /* 0x000fe40000011627 */
[----:B------:R-:W5:Y:S01]  /*0cb0*/  @P0 LDG.E R48, desc[UR6][R14.64] ;  /* 0x000000060e300981 */ /* 0x000f62000c1e1900 */
[----:B0-----:R-:W-:-:S02]  /*0cc0*/  @P0 IADD3 R34, P1, R7, R5, RZ ;  /* 0x0000000507220210 */ /* 0x001fc40007f3e0ff */
[----:B------:R-:W-:-:S03]  /*0cd0*/  LOP3.LUT R16, R16, 0x1c, RZ, 0xc0, !PT ;  /* 0x0000001c10107812 */ /* 0x000fc600078ec0ff */
[----:B------:R-:W-:Y:S01]  /*0ce0*/  @P0 IMAD.X R35, R0, 0x1, R3, P1 ;  /* 0x0000000100230824 */ /* 0x000fe200008e0603 */
[----:B------:R-:W-:Y:S02]  /*0cf0*/  @P0 IADD3 R6, P1, R7, R4, RZ ;  /* 0x0000000407060210 */ /* 0x000fe40007f3e0ff */
[----:B------:R-:W-:-:S03]  /*0d00*/  @!P0 CS2R R50, SRZ ;  /* 0x0000000000328805 */ /* 0x000fc6000001ff00 */
[----:B------:R-:W-:Y:S02]  /*0d10*/  @P0 IMAD.X R7, R0, 0x1, R2, P1 ;  /* 0x0000000100070824 */ /* 0x000fe400008e0602 */
[----:B------:R-:W-:Y:S01]  /*0d20*/  IMAD.IADD R0, R39, 0x1, -R16 ;  /* 0x0000000127007824 */ /* 0x000fe200078e0a10 */
[----:B------:R-:W5:Y:S04]  /*0d30*/  @P0 LDG.E R51, desc[UR6][R36.64] ;  /* 0x0000000624330981 */ /* 0x000f68000c1e1900 */
[----:B------:R0:W5:Y:S04]  /*0d40*/  @P0 LDG.E R50, desc[UR6][R34.64] ;  /* 0x0000000622320981 */ /* 0x000168000c1e1900 */
[----:B------:R1:W5:Y:S01]  /*0d50*/  @P0 LDG.E R46, desc[UR6][R6.64] ;  /* 0x00000006062e0981 */ /* 0x000362000c1e1900 */
[----:B------:R-:W-:-:S02]  /*0d60*/  ISETP.GE.U32.AND P0, PT, R24, R19, PT ;  /* 0x000000131800720c */ /* 0x000fc40003f06070 */
[----:B0-----:R-:W-:-:S04]  /*0d70*/  LOP3.LUT R34, R0, 0x1f, RZ, 0xc0, !PT ;  /* 0x0000001f00227812 */ /* 0x001fc800078ec0ff */
[----:B------:R-:W-:Y:S01]  /*0d80*/  ISETP.GE.U32.OR P0, PT, R34, R17, P0 ;  /* 0x000000112200720c */ /* 0x000fe20000706470 */
[----:B------:R-:W-:Y:S01]  /*0d90*/  BSSY B0, `(.L_x_13866) ;  /* 0x0000062000007945 */ /* 0x000fe20003800000 */
[C---:B--2---:R-:W-:Y:S01]  /*0da0*/  PRMT R14, R42.reuse, 0x7632, R14 ;  /* 0x000076322a0e7816 */ /* 0x044fe2000000000e */
[----:B------:R-:W-:-:S04]  /*0db0*/  IMAD.U32 R42, R42, 0x10000, RZ ;  /* 0x000100002a2a7824 */ /* 0x000fc800078e00ff */
[----:B------:R-:W-:-:S04]  /*0dc0*/  IMAD.U32 R15, R14, 0x10000, RZ ;  /* 0x000100000e0f7824 */ /* 0x000fc800078e00ff */
[----:B------:R-:W-:Y:S01]  /*0dd0*/  FADD R15, R15, R15 ;  /* 0x0000000f0f0f7221 */ /* 0x000fe20000000000 */
[----:B----4-:R-:W-:Y:S01]  /*0de0*/  PRMT R14, R40, 0x7632, R14 ;  /* 0x00007632280e7816 */ /* 0x010fe2000000000e */
[----:B------:R-:W-:-:S03]  /*0df0*/  FADD R42, R42, R42 ;  /* 0x0000002a2a2a7221 */ /* 0x000fc60000000000 */
[----:B------:R-:W-:Y:S01]  /*0e00*/  FMNMX R15, RZ, R15, !PT ;  /* 0x0000000fff0f7209 */ /* 0x000fe20007800000 */
[----:B------:R-:W-:Y:S01]  /*0e10*/  IMAD.U32 R14, R14, 0x10000, RZ ;  /* 0x000100000e0e7824 */ /* 0x000fe200078e00ff */
[----:B------:R-:W-:Y:S01]  /*0e20*/  FMNMX R42, RZ, R42, !PT ;  /* 0x0000002aff2a7209 */ /* 0x000fe20007800000 */
[----:B------:R-:W-:Y:S02]  /*0e30*/  IMAD.U32 R35, R40, 0x10000, RZ ;  /* 0x0001000028237824 */ /* 0x000fe400078e00ff */
[----:B------:R-:W-:Y:S01]  /*0e40*/  FMUL R37, R14, R15 ;  /* 0x0000000f0e257220 */ /* 0x000fe20000400000 */
[----:B------:R-:W-:Y:S01]  /*0e50*/  LEA R15, P1, R38, UR12, 0x5 ;  /* 0x0000000c260f7c11 */ /* 0x000fe2000f8228ff */
[C---:B---3--:R-:W-:Y:S01]  /*0e60*/  IMAD.U32 R34, R8.reuse, 0x10000, RZ ;  /* 0x0001000008227824 */ /* 0x048fe200078e00ff */
[----:B------:R-:W-:Y:S01]  /*0e70*/  PRMT R8, R8, 0x7632, R8 ;  /* 0x0000763208087816 */ /* 0x000fe20000000008 */
[----:B------:R-:W-:Y:S01]  /*0e80*/  FMUL R35, R35, R42 ;  /* 0x0000002a23237220 */ /* 0x000fe20000400000 */
[----:B------:R-:W-:Y:S01]  /*0e90*/  LEA.HI.X R14, R38, UR13, R41, 0x5, P1 ;  /* 0x0000000d260e7c11 */ /* 0x000fe200088f2c29 */
[----:B------:R-:W-:-:S02]  /*0ea0*/  FADD R36, R34, R34 ;  /* 0x0000002222247221 */ /* 0x000fc40000000000 */
[----:B------:R-:W-:Y:S02]  /*0eb0*/  IMAD.U32 R38, R8, 0x10000, RZ ;  /* 0x0001000008267824 */ /* 0x000fe400078e00ff */
[-C--:B------:R-:W-:Y:S01]  /*0ec0*/  FMUL R44, R35, R18.reuse ;  /* 0x00000012232c7220 */ /* 0x080fe20000400000 */
[----:B------:R-:W-:Y:S01]  /*0ed0*/  FMUL R59, R37, R18 ;  /* 0x00000012253b7220 */ /* 0x000fe20000400000 */
[----:B------:R-:W-:Y:S01]  /*0ee0*/  FMNMX R41, RZ, R36, !PT ;  /* 0x00000024ff297209 */ /* 0x000fe20007800000 */
[----:B------:R-:W-:Y:S01]  /*0ef0*/  FADD R38, R38, R38 ;  /* 0x0000002626267221 */ /* 0x000fe20000000000 */
[C---:B------:R-:W-:Y:S01]  /*0f00*/  IMAD.U32 R34, R25.reuse, 0x10000, RZ ;  /* 0x0001000019227824 */ /* 0x040fe200078e00ff */
[----:B------:R-:W-:Y:S02]  /*0f10*/  PRMT R8, R25, 0x7632, R8 ;  /* 0x0000763219087816 */ /* 0x000fe40000000008 */
[----:B-1----:R-:W-:Y:S01]  /*0f20*/  @!P0 LEA R6, P1, R32, R15, 0x1 ;  /* 0x0000000f20068211 */ /* 0x002fe200078208ff */
[----:B------:R-:W-:Y:S01]  /*0f30*/  FMUL R25, R34, R41 ;  /* 0x0000002922197220 */ /* 0x000fe20000400000 */
[----:B------:R-:W-:-:S02]  /*0f40*/  F2FP.SATFINITE.E4M3.F32.PACK_AB_MERGE_C R44, RZ, R44, RZ ;  /* 0x0000002cff2c723e */ /* 0x000fc400048070ff */
[----:B------:R-:W-:Y:S01]  /*0f50*/  F2FP.SATFINITE.E4M3.F32.PACK_AB_MERGE_C R59, RZ, R59, RZ ;  /* 0x0000003bff3b723e */ /* 0x000fe200048070ff */
[----:B------:R-:W-:Y:S01]  /*0f60*/  IMAD.U32 R8, R8, 0x10000, RZ ;  /* 0x0001000008087824 */ /* 0x000fe200078e00ff */
[----:B------:R-:W-:Y:S02]  /*0f70*/  FMNMX R41, RZ, R38, !PT ;  /* 0x00000026ff297209 */ /* 0x000fe40007800000 */
[----:B------:R-:W-:Y:S02]  /*0f80*/  @!P0 LEA.HI.X R7, R32, R14, R33, 0x1, P1 ;  /* 0x0000000e20078211 */ /* 0x000fe400008f0c21 */
[----:B------:R-:W-:Y:S01]  /*0f90*/  @!P0 PRMT R53, R59, 0x7604, R44 ;  /* 0x000076043b358816 */ /* 0x000fe2000000002c */
[----:B------:R-:W-:Y:S02]  /*0fa0*/  IMAD.U32 R36, R12, 0x10000, RZ ;  /* 0x000100000c247824 */ /* 0x000fe400078e00ff */
[----:B------:R-:W-:Y:S01]  /*0fb0*/  FMUL R41, R8, R41 ;  /* 0x0000002908297220 */ /* 0x000fe20000400000 */
[----:B------:R-:W-:Y:S01]  /*0fc0*/  PRMT R12, R12, 0x7632, R12 ;  /* 0x000076320c0c7816 */ /* 0x000fe2000000000c */
[----:B------:R0:W-:Y:S02]  /*0fd0*/  @!P0 STG.E.U16 desc[UR6][R6.64], R53 ;  /* 0x0000003506008986 */ /* 0x0001e4000c101506 */
[----:B------:R-:W-:-:S02]  /*0fe0*/  FMUL R61, R41, R18 ;  /* 0x00000012293d7220 */ /* 0x000fc40000400000 */
[----:B------:R-:W-:Y:S02]  /*0ff0*/  IMAD.U32 R12, R12, 0x10000, RZ ;  /* 0x000100000c0c7824 */ /* 0x000fe400078e00ff */
[----:B------:R-:W-:Y:S01]  /*1000*/  IMAD.U32 R55, R11, 0x10000, RZ ;  /* 0x000100000b377824 */ /* 0x000fe200078e00ff */
[----:B------:R-:W-:Y:S01]  /*1010*/  F2FP.SATFINITE.E4M3.F32.PACK_AB_MERGE_C R61, RZ, R61, RZ ;  /* 0x0000003dff3d723e */ /* 0x000fe200048070ff */
[----:B0-----:R-:W-:Y:S01]  /*1020*/  FMUL R6, R25, R18 ;  /* 0x0000001219067220 */ /* 0x001fe20000400000 */
[----:B------:R-:W-:Y:S01]  /*1030*/  @!P0 IADD3 R7, P1, R32, R21, RZ ;  /* 0x0000001520078210 */ /* 0x000fe20007f3e0ff */
[----:B------:R-:W-:-:S03]  /*1040*/  FADD R12, R12, R12 ;  /* 0x0000000c0c0c7221 */ /* 0x000fc60000000000 */
[----:B------:R-:W-:Y:S01]  /*1050*/  F2FP.SATFINITE.E4M3.F32.PACK_AB_MERGE_C R8, RZ, R6, RZ ;  /* 0x00000006ff08723e */ /* 0x000fe200048070ff */
[----:B------:R-:W-:Y:S01]  /*1060*/  @!P0 IMAD.X R34, R33, 0x1, R20, P1 ;  /* 0x0000000121228824 */ /* 0x000fe200008e0614 */
[----:B------:R-:W-:Y:S02]  /*1070*/  @!P0 LEA R6, P1, R7, R15, 0x1 ;  /* 0x0000000f07068211 */ /* 0x000fe400078208ff */
[----:B------:R-:W-:Y:S02]  /*1080*/  PRMT R11, R11, 0x7632, R11 ;  /* 0x000076320b0b7816 */ /* 0x000fe4000000000b */
[----:B------:R-:W-:Y:S02]  /*1090*/  @!P0 LEA.HI.X R7, R7, R14, R34, 0x1, P1 ;  /* 0x0000000e07078211 */ /* 0x000fe400008f0c22 */
[----:B------:R-:W-:Y:S01]  /*10a0*/  @!P0 PRMT R53, R61, 0x7604, R8 ;  /* 0x000076043d358816 */ /* 0x000fe20000000008 */
[----:B------:R-:W-:Y:S01]  /*10b0*/  IMAD.U32 R11, R11, 0x10000, RZ ;  /* 0x000100000b0b7824 */ /* 0x000fe200078e00ff */
[----:B------:R-:W-:-:S03]  /*10c0*/  FMNMX R12, RZ, R12, !PT ;  /* 0x0000000cff0c7209 */ /* 0x000fc60007800000 */
[----:B------:R0:W-:Y:S02]  /*10d0*/  @!P0 STG.E.U16 desc[UR6][R6.64], R53 ;  /* 0x0000003506008986 */ /* 0x0001e4000c101506 */
[----:B------:R-:W-:Y:S01]  /*10e0*/  FMUL R11, R11, R12 ;  /* 0x0000000c0b0b7220 */ /* 0x000fe20000400000 */
[----:B------:R-:W-:Y:S02]  /*10f0*/  FMNMX R12, RZ, |R35|, !PT ;  /* 0x40000023ff0c7209 */ /* 0x000fe40007800000 */
[C---:B0-----:R-:W-:Y:S01]  /*1100*/  PRMT R6, R10.reuse, 0x7632, R6 ;  /* 0x000076320a067816 */ /* 0x041fe20000000006 */
[----:B------:R-:W-:Y:S01]  /*1110*/  IMAD.U32 R10, R10, 0x10000, RZ ;  /* 0x000100000a0a7824 */ /* 0x000fe200078e00ff */
[----:B------:R-:W-:-:S03]  /*1120*/  FMNMX R12, |R37|, R12, !PT ;  /* 0x0000000c250c7209 */ /* 0x000fc60007800200 */
[----:B------:R-:W-:Y:S02]  /*1130*/  IMAD.U32 R7, R6, 0x10000, RZ ;  /* 0x0001000006077824 */ /* 0x000fe400078e00ff */
[----:B------:R-:W-:Y:S01]  /*1140*/  FADD R36, R36, R36 ;  /* 0x0000002424247221 */ /* 0x000fe20000000000 */
[----:B------:R-:W-:Y:S01]  /*1150*/  FADD R10, R10, R10 ;  /* 0x0000000a0a0a7221 */ /* 0x000fe20000000000 */
[----:B------:R-:W-:Y:S01]  /*1160*/  FMNMX R12, |R25|, R12, !PT ;  /* 0x0000000c190c7209 */ /* 0x000fe20007800200 */
[----:B------:R-:W-:Y:S01]  /*1170*/  FADD R7, R7, R7 ;  /* 0x0000000707077221 */ /* 0x000fe20000000000 */
[----:B------:R-:W-:Y:S01]  /*1180*/  FADD R34, RZ, R37 ;  /* 0x00000025ff227221 */ /* 0x000fe20000000000 */
[----:B------:R-:W-:Y:S02]  /*1190*/  PRMT R6, R13, 0x7632, R6 ;  /* 0x000076320d067816 */ /* 0x000fe40000000006 */
[----:B------:R-:W-:Y:S01]  /*11a0*/  FMNMX R36, RZ, R36, !PT ;  /* 0x00000024ff247209 */ /* 0x000fe20007800000 */
[C---:B------:R-:W-:Y:S01]  /*11b0*/  FADD R34, R41.reuse, R34 ;  /* 0x0000002229227221 */ /* 0x040fe20000000000 */
[----:B------:R-:W-:Y:S01]  /*11c0*/  FMNMX R12, |R41|, R12, !PT ;  /* 0x0000000c290c7209 */ /* 0x000fe20007800200 */
[----:B------:R-:W-:Y:S01]  /*11d0*/  IMAD.U32 R41, R13, 0x10000, RZ ;  /* 0x000100000d297824 */ /* 0x000fe200078e00ff */
[----:B------:R-:W-:Y:S01]  /*11e0*/  FMNMX R10, RZ, R10, !PT ;  /* 0x0000000aff0a7209 */ /* 0x000fe20007800000 */
[----:B------:R-:W-:Y:S01]  /*11f0*/  IMAD.U32 R6, R6, 0x10000, RZ ;  /* 0x0001000006067824 */ /* 0x000fe200078e00ff */
[----:B------:R-:W-:Y:S01]  /*1200*/  FMNMX R7, RZ, R7, !PT ;  /* 0x00000007ff077209 */ /* 0x000fe20007800000 */
[----:B------:R-:W-:Y:S01]  /*1210*/  FADD R40, RZ, R35 ;  /* 0x00000023ff287221 */ /* 0x000fe20000000000 */
[----:B------:R-:W-:Y:S01]  /*1220*/  FMUL R55, R55, R36 ;  /* 0x0000002437377220 */ /* 0x000fe20000400000 */
[----:B------:R-:W-:-:S02]  /*1230*/  FMUL R41, R41, R10 ;  /* 0x0000000a29297220 */ /* 0x000fc40000400000 */
[----:B------:R-:W-:Y:S01]  /*1240*/  FMUL R53, R6, R7 ;  /* 0x0000000706357220 */ /* 0x000fe20000400000 */
[----:B------:R-:W-:Y:S01]  /*1250*/  FADD R40, R25, R40 ;  /* 0x0000002819287221 */ /* 0x000fe20000000000 */
[-C--:B------:R-:W-:Y:S01]  /*1260*/  FMUL R38, R55, R18.reuse ;  /* 0x0000001237267220 */ /* 0x080fe20000400000 */
[-C--:B------:R-:W-:Y:S01]  /*1270*/  FMUL R10, R41, R18.reuse ;  /* 0x00000012290a7220 */ /* 0x080fe20000400000 */
[-C--:B------:R-:W-:Y:S01]  /*1280*/  FMUL R7, R53, R18.reuse ;  /* 0x0000001235077220 */ /* 0x080fe20000400000 */
[----:B------:R-:W-:Y:S01]  /*1290*/  FMUL R25, R11, R18 ;  /* 0x000000120b197220 */ /* 0x000fe20000400000 */
[C---:B------:R-:W-:Y:S01]  /*12a0*/  FMNMX R52, |R55|.reuse, R12, !PT ;  /* 0x0000000c37347209 */ /* 0x040fe20007800200 */
[----:B------:R-:W-:Y:S01]  /*12b0*/  FADD R40, R55, R40 ;  /* 0x0000002837287221 */ /* 0x000fe20000000000 */
[C---:B------:R-:W-:Y:S01]  /*12c0*/  FADD R42, R11.reuse, R34 ;  /* 0x000000220b2a7221 */ /* 0x040fe20000000000 */
[----:B------:R-:W-:Y:S02]  /*12d0*/  F2FP.SATFINITE.E4M3.F32.PACK_AB_MERGE_C R38, RZ, R38, RZ ;  /* 0x00000026ff26723e */ /* 0x000fe400048070ff */
[----:B------:R-:W-:-:S02]  /*12e0*/  FMNMX R52, |R11|, R52, !PT ;  /* 0x000000340b347209 */ /* 0x000fc40007800200 */
[----:B------:R-:W-:Y:S02]  /*12f0*/  F2FP.SATFINITE.E4M3.F32.PACK_AB_MERGE_C R10, RZ, R10, RZ ;  /* 0x0000000aff0a723e */ /* 0x000fe400048070ff */
[----:B------:R-:W-:Y:S02]  /*1300*/  F2FP.SATFINITE.E4M3.F32.PACK_AB_MERGE_C R7, RZ, R7, RZ ;  /* 0x00000007ff07723e */ /* 0x000fe400048070ff */
[----:B------:R-:W-:Y:S01]  /*1310*/  F2FP.SATFINITE.E4M3.F32.PACK_AB_MERGE_C R25, RZ, R25, RZ ;  /* 0x00000019ff19723e */ /* 0x000fe200048070ff */
[----:B------:R-:W-:Y:S06]  /*1320*/  @P0 BRA `(.L_x_13867) ;  /* 0x0000000000200947 */ /* 0x000fec0003800000 */
[----:B------:R-:W-:-:S04]  /*1330*/  LOP3.LUT R11, R30, 0xfffffffe, RZ, 0xc0, !PT ;  /* 0xfffffffe1e0b7812 */ /* 0x000fc800078ec0ff */
[----:B------:R-:W-:Y:S02]  /*1340*/  IADD3 R6, P1, R11, R32, RZ ;  /* 0x000000200b067210 */ /* 0x000fe40007f3e0ff */
[----:B------:R-:W-:-:S05]  /*1350*/  LOP3.LUT R11, R31, 0x7fffffff, RZ, 0xc0, !PT ;  /* 0x7fffffff1f0b7812 */ /* 0x000fca00078ec0ff */
[----:B------:R-:W-:Y:S01]  /*1360*/  IMAD.X R11, R11, 0x1, R33, P1 ;  /* 0x000000010b0b7824 */ /* 0x000fe200008e0621 */
[----:B------:R-:W-:-:S04]  /*1370*/  LEA R12, P1, R6, R15, 0x1 ;  /* 0x0000000f060c7211 */ /* 0x000fc800078208ff */
[----:B------:R-:W-:Y:S02]  /*1380*/  LEA.HI.X R13, R6, R14, R11, 0x1, P1 ;  /* 0x0000000e060d7211 */ /* 0x000fe400008f0c0b */
[----:B------:R-:W-:-:S05]  /*1390*/  PRMT R11, R25, 0x7604, R38 ;  /* 0x00007604190b7816 */ /* 0x000fca0000000026 */
[----:B------:R0:W-:Y:S02]  /*13a0*/  STG.E.U16 desc[UR6][R12.64], R11 ;  /* 0x0000000b0c007986 */ /* 0x0001e4000c101506 */
.L_x_13867:
[----:B------:R-:W-:Y:S05]  /*13b0*/  BSYNC B0 ;  /* 0x0000000000007941 */ /* 0x000fea0003800000 */
.L_x_13866:
[----:B------:R-:W-:Y:S04]  /*13c0*/  BSSY B0, `(.L_x_13868) ;  /* 0x000000b000007945 */ /* 0x000fe80003800000 */
[----:B------:R-:W-:Y:S05]  /*13d0*/  @P0 BRA `(.L_x_13869) ;  /* 0x0000000000240947 */ /* 0x000fea0003800000 */
[----:B0-----:R-:W-:Y:S02]  /*13e0*/  IMAD.MOV.U32 R12, RZ, RZ, R32 ;  /* 0x000000ffff0c7224 */ /* 0x001fe400078e0020 */
[----:B------:R-:W-:Y:S02]  /*13f0*/  IMAD.MOV.U32 R13, RZ, RZ, R33 ;  /* 0x000000ffff0d7224 */ /* 0x000fe400078e0021 */
[----:B------:R-:W-:Y:S02]  /*1400*/  IMAD R11, R20, 0x3, RZ ;  /* 0x00000003140b7824 */ /* 0x000fe400078e02ff */
[----:B------:R-:W-:-:S04]  /*1410*/  IMAD.WIDE.U32 R12, R21, 0x3, R12 ;  /* 0x00000003150c7825 */ /* 0x000fc800078e000c */
[----:B------:R-:W-:Y:S01]  /*1420*/  IMAD.IADD R11, R13, 0x1, R11 ;  /* 0x000000010d0b7824 */ /* 0x000fe200078e020b */
[----:B------:R-:W-:-:S04]  /*1430*/  LEA R32, P0, R12, R15, 0x1 ;  /* 0x0000000f0c207211 */ /* 0x000fc800078008ff */
[----:B------:R-:W-:Y:S02]  /*1440*/  LEA.HI.X R33, R12, R14, R11, 0x1, P0 ;  /* 0x0000000e0c217211 */ /* 0x000fe400000f0c0b */
[----:B------:R-:W-:-:S05]  /*1450*/  PRMT R11, R7, 0x7604, R10 ;  /* 0x00007604070b7816 */ /* 0x000fca000000000a */
[----:B------:R1:W-:Y:S02]  /*1460*/  STG.E.U16 desc[UR6][R32.64], R11 ;  /* 0x0000000b20007986 */ /* 0x0003e4000c101506 */
.L_x_13869:
[----:B------:R-:W-:Y:S05]  /*1470*/  BSYNC B0 ;  /* 0x0000000000007941 */ /* 0x000fea0003800000 */
.L_x_13868:
[--C-:B01----:R-:W-:Y:S01]  /*1480*/  SHF.R.U32.HI R11, RZ, 0x1, R39.reuse ;  /* 0x00000001ff0b7819 */ /* 0x103fe20000011627 */
[----:B------:R-:W-:Y:S02]  /*1490*/  VIADD R6, R24, 0x2 ;  /* 0x0000000218067836 */ /* 0x000fe40000000000 */
[----:B------:R-:W-:Y:S01]  /*14a0*/  VIADD R0, R0, 0x1e ;  /* 0x0000001e00007836 */ /* 0x000fe20000000000 */
[----:B------:R-:W-:Y:S02]  /*14b0*/  LOP3.LUT R12, R11, 0x70, RZ, 0xc0, !PT ;  /* 0x000000700b0c7812 */ /* 0x000fe400078ec0ff */
[--C-:B------:R-:W-:Y:S01]  /*14c0*/  SHF.R.U32.HI R11, RZ, 0x5, R39.reuse ;  /* 0x00000005ff0b7819 */ /* 0x100fe20000011627 */
[----:B------:R-:W-:Y:S01]  /*14d0*/  IMAD.IADD R39, R24, 0x1, R39 ;  /* 0x0000000118277824 */ /* 0x000fe200078e0227 */
[----:B------:R-:W-:Y:S01]  /*14e0*/  ISETP.GE.U32.AND P0, PT, R6, R19, PT ;  /* 0x000000130600720c */ /* 0x000fe20003f06070 */
[----:B------:R-:W-:Y:S01]  /*14f0*/  IMAD R12, R21, R12, RZ ;  /* 0x0000000c150c7224 */ /* 0x000fe200078e02ff */
[----:B------:R-:W-:Y:S01]  /*1500*/  LOP3.LUT R0, R0, 0x1f, RZ, 0xc0, !PT ;  /* 0x0000001f00007812 */ /* 0x000fe200078ec0ff */
[----:B------:R-:W-:Y:S01]  /*1510*/  IMAD.SHL.U32 R13, R11, 0x4, RZ ;  /* 0x000000040b0d7824 */ /* 0x000fe200078e00ff */
[C---:B------:R-:W-:Y:S01]  /*1520*/  SHF.L.U64.HI R6, R21.reuse, 0x2, R20 ;  /* 0x0000000215067819 */ /* 0x040fe20000010214 */
[----:B------:R-:W-:Y:S01]  /*1530*/  IMAD.SHL.U32 R11, R21, 0x4, RZ ;  /* 0x00000004150b7824 */ /* 0x000fe200078e00ff */
[----:B------:R-:W-:-:S02]  /*1540*/  ISETP.LT.U32.AND P0, PT, R0, R17, !P0 ;  /* 0x000000110000720c */ /* 0x000fc40004701070 */
[----:B------:R-:W-:Y:S02]  /*1550*/  LOP3.LUT R13, R13, 0x1c, RZ, 0xe2, !PT ;  /* 0x0000001c0d0d7812 */ /* 0x000fe400078ee2ff */
[----:B------:R-:W-:-:S03]  /*1560*/  IADD3 R24, P1, R11, R12, RZ ;  /* 0x0000000c0b187210 */ /* 0x000fc60007f3e0ff */
[----:B------:R-:W-:Y:S01]  /*1570*/  VIADD R12, R13, 0x1 ;  /* 0x000000010d0c7836 */ /* 0x000fe20000000000 */
[----:B------:R-:W-:Y:S01]  /*1580*/  IADD3 R32, P2, R0, R24, RZ ;  /* 0x0000001800207210 */ /* 0x000fe20007f5e0ff */
[----:B------:R-:W-:-:S03]  /*1590*/  IMAD.X R9, R6, 0x1, R9, P1 ;  /* 0x0000000106097824 */ /* 0x000fc600008e0609 */
[----:B------:R-:W-:Y:S01]  /*15a0*/  ISETP.GE.U32.AND P1, PT, R12, R19, PT ;  /* 0x000000130c00720c */ /* 0x000fe20003f26070 */
[----:B------:R-:W-:Y:S01]  /*15b0*/  IMAD.X R33, RZ, RZ, R9, P2 ;  /* 0x000000ffff217224 */ /* 0x000fe200010e0609 */
[----:B------:R-:W-:-:S05]  /*15c0*/  @P0 IADD3 R0, P3, R32, R11, RZ ;  /* 0x0000000b20000210 */ /* 0x000fca0007f7e0ff */
[----:B------:R-:W-:Y:S02]  /*15d0*/  @P0 IMAD.X R11, R33, 0x1, R6, P3 ;  /* 0x00000001210b0824 */ /* 0x000fe400018e0606 */
[C---:B------:R-:W-:Y:S02]  /*15e0*/  @P0 IMAD.SHL.U32 R12, R0.reuse, 0x4, RZ ;  /* 0x00000004000c0824 */ /* 0x040fe400078e00ff */
[----:B------:R-:W-:Y:S01]  /*15f0*/  @P0 IMAD.WIDE.U32 R34, R21, 0x5, R32 ;  /* 0x0000000515220825 */ /* 0x000fe200078e0020 */
[----:B------:R-:W-:Y:S02]  /*1600*/  @P0 SHF.L.U64.HI R0, R0, 0x2, R11 ;  /* 0x0000000200000819 */ /* 0x000fe4000001020b */
[----:B------:R-:W-:Y:S01]  /*1610*/  @P0 IADD3 R36, P2, R12, R4, RZ ;  /* 0x000000040c240210 */ /* 0x000fe20007f5e0ff */
[----:B------:R-:W-:Y:S02]  /*1620*/  @P0 IMAD R55, R20, 0x5, RZ ;  /* 0x0000000514370824 */ /* 0x000fe400078e02ff */
[----:B------:R-:W-:-:S02]  /*1630*/  @!P0 IMAD.MOV.U32 R6, RZ, RZ, RZ ;  /* 0x000000ffff068224 */ /* 0x000fc400078e00ff */
[----:B------:R-:W-:Y:S01]  /*1640*/  @P0 IMAD.X R37, R0, 0x1, R2, P2 ;  /* 0x0000000100250824 */ /* 0x000fe200010e0602 */
[----:B------:R-:W-:Y:S01]  /*1650*/  @P0 IADD3 R12, P2, R12, R5, RZ ;  /* 0x000000050c0c0210 */ /* 0x000fe20007f5e0ff */
[----:B------:R-:W-:Y:S02]  /*1660*/  @!P0 IMAD.MOV.U32 R11, RZ, RZ, RZ ;  /* 0x000000ffff0b8224 */ /* 0x000fe400078e00ff */
[----:B------:R-:W-:Y:S01]  /*1670*/  @P0 IMAD.IADD R35, R55, 0x1, R35 ;  /* 0x0000000137230824 */ /* 0x000fe200078e0223 */
[----:B------:R-:W5:Y:S01]  /*1680*/  @P0 LDG.E R6, desc[UR6][R36.64] ;  /* 0x0000000624060981 */ /* 0x000f62000c1e1900 */
[----:B------:R-:W-:-:S05]  /*1690*/  @P0 IMAD.X R13, R0, 0x1, R3, P2 ;  /* 0x00000001000d0824 */ /* 0x000fca00010e0603 */
[----:B------:R0:W5:Y:S01]  /*16a0*/  @P0 LDG.E R11, desc[UR6][R12.64] ;  /* 0x000000060c0b0981 */ /* 0x000162000c1e1900 */
[C---:B------:R-:W-:Y:S01]  /*16b0*/  @P0 SHF.L.U64.HI R0, R34.reuse, 0x2, R35 ;  /* 0x0000000222000819 */ /* 0x040fe20000010223 */
[----:B-----5:R-:W-:Y:S01]  /*16c0*/  IMAD.U32 R35, R43, 0x10000, RZ ;  /* 0x000100002b237824 */ /* 0x020fe200078e00ff */
[C---:B------:R-:W-:Y:S01]  /*16d0*/  FMNMX R52, |R41|.reuse, R52, !PT ;  /* 0x0000003429347209 */ /* 0x040fe20007800200 */
[----:B------:R-:W-:Y:S01]  /*16e0*/  FADD R40, R41, R40 ;  /* 0x0000002829287221 */ /* 0x000fe20000000000 */
[----:B------:R-:W-:Y:S01]  /*16f0*/  FADD R41, R53, R42 ;  /* 0x0000002a35297221 */ /* 0x000fe20000000000 */
[----:B------:R-:W-:Y:S01]  /*1700*/  FADD R35, R35, R35 ;  /* 0x0000002323237221 */ /* 0x000fe20000000000 */
[----:B------:R-:W-:Y:S01]  /*1710*/  FMNMX R42, |R53|, R52, !PT ;  /* 0x00000034352a7209 */ /* 0x000fe20007800200 */
[----:B------:R-:W-:Y:S01]  /*1720*/  @P0 IMAD.SHL.U32 R34, R34, 0x4, RZ ;  /* 0x0000000422220824 */ /* 0x000fe200078e00ff */
[----:B0-----:R-:W-:Y:S01]  /*1730*/  PRMT R12, R43, 0x7632, R12 ;  /* 0x000076322b0c7816 */ /* 0x001fe2000000000c */
[C---:B------:R-:W-:Y:S01]  /*1740*/  IMAD.U32 R43, R45.reuse, 0x10000, RZ ;  /* 0x000100002d2b7824 */ /* 0x040fe200078e00ff */
[----:B------:R-:W-:Y:S01]  /*1750*/  PRMT R45, R45, 0x7632, R45 ;  /* 0x000076322d2d7816 */ /* 0x000fe2000000002d */
[----:B------:R-:W-:Y:S01]  /*1760*/  IMAD.U32 R13, R47, 0x10000, RZ ;  /* 0x000100002f0d7824 */ /* 0x000fe200078e00ff */
[----:B------:R-:W-:Y:S01]  /*1770*/  FMNMX R36, RZ, R35, !PT ;  /* 0x00000023ff247209 */ /* 0x000fe20007800000 */
[----:B------:R-:W-:Y:S01]  /*1780*/  IMAD.U32 R12, R12, 0x10000, RZ ;  /* 0x000100000c0c7824 */ /* 0x000fe200078e00ff */
[----:B------:R-:W-:Y:S01]  /*1790*/  @P0 IADD3 R56, P2, R34, R4, RZ ;  /* 0x0000000422380210 */ /* 0x000fe20007f5e0ff */
[----:B------:R-:W-:-:S02]  /*17a0*/  IMAD.U32 R45, R45, 0x10000, RZ ;  /* 0x000100002d2d7824 */ /* 0x000fc400078e00ff */
[----:B------:R-:W-:Y:S01]  /*17b0*/  FADD R13, R13, R13 ;  /* 0x0000000d0d0d7221 */ /* 0x000fe20000000000 */
[----:B------:R-:W-:Y:S01]  /*17c0*/  FADD R12, R12, R12 ;  /* 0x0000000c0c0c7221 */ /* 0x000fe20000000000 */
[----:B------:R-:W-:Y:S01]  /*17d0*/  FMUL R43, R43, R36 ;  /* 0x000000242b2b7220 */ /* 0x000fe20000400000 */
[----:B------:R-:W-:Y:S02]  /*17e0*/  @P0 IMAD.X R57, R0, 0x1, R2, P2 ;  /* 0x0000000100390824 */ /* 0x000fe400010e0602 */
[----:B------:R-:W-:Y:S01]  /*17f0*/  FMNMX R36, RZ, R13, !PT ;  /* 0x0000000dff247209 */ /* 0x000fe20007800000 */
[----:B------:R-:W-:Y:S01]  /*1800*/  IMAD.U32 R55, R46, 0x10000, RZ ;  /* 0x000100002e377824 */ /* 0x000fe200078e00ff */
[----:B------:R-:W-:-:S05]  /*1810*/  FMNMX R12, RZ, R12, !PT ;  /* 0x0000000cff0c7209 */ /* 0x000fca0007800000 */
[----:B------:R-:W-:Y:S01]  /*1820*/  FMUL R45, R45, R12 ;  /* 0x0000000c2d2d7220 */ /* 0x000fe20000400000 */
[----:B------:R-:W-:Y:S01]  /*1830*/  PRMT R12, R47, 0x7632, R12 ;  /* 0x000076322f0c7816 */ /* 0x000fe2000000000c */
[C---:B------:R-:W-:Y:S01]  /*1840*/  IMAD.U32 R47, R49.reuse, 0x10000, RZ ;  /* 0x00010000312f7824 */ /* 0x040fe200078e00ff */
[----:B------:R-:W-:-:S03]  /*1850*/  PRMT R49, R49, 0x7632, R49 ;  /* 0x0000763231317816 */ /* 0x000fc60000000031 */
[----:B------:R-:W-:Y:S02]  /*1860*/  IMAD.U32 R12, R12, 0x10000, RZ ;  /* 0x000100000c0c7824 */ /* 0x000fe400078e00ff */
[----:B------:R-:W-:Y:S01]  /*1870*/  FMUL R47, R47, R36 ;  /* 0x000000242f2f7220 */ /* 0x000fe20000400000 */
[----:B------:R-:W-:Y:S02]  /*1880*/  IMAD.U32 R49, R49, 0x10000, RZ ;  /* 0x0001000031317824 */ /* 0x000fe400078e00ff */
[----:B------:R-:W-:Y:S01]  /*1890*/  FADD R13, R12, R12 ;  /* 0x0000000c0c0d7221 */ /* 0x000fe20000000000 */
[----:B------:R-:W-:-:S04]  /*18a0*/  IMAD.U32 R12, R51, 0x10000, RZ ;  /* 0x00010000330c7824 */ /* 0x000fc800078e00ff */
[----:B------:R-:W-:Y:S01]  /*18b0*/  FMNMX R36, RZ, R13, !PT ;  /* 0x0000000dff247209 */ /* 0x000fe20007800000 */
[--C-:B------:R-:W-:Y:S01]  /*18c0*/  FADD R13, R12, R12.reuse ;  /* 0x0000000c0c0d7221 */ /* 0x100fe20000000000 */
[----:B------:R-:W-:Y:S01]  /*18d0*/  PRMT R12, R51, 0x7632, R12 ;  /* 0x00007632330c7816 */ /* 0x000fe2000000000c */
[C---:B------:R-:W-:Y:S01]  /*18e0*/  IMAD.U32 R51, R48.reuse, 0x10000, RZ ;  /* 0x0001000030337824 */ /* 0x040fe200078e00ff */
[----:B------:R-:W-:Y:S01]  /*18f0*/  PRMT R48, R48, 0x7632, R48 ;  /* 0x0000763230307816 */ /* 0x000fe20000000030 */
[----:B------:R-:W-:Y:S01]  /*1900*/  FMUL R49, R49, R36 ;  /* 0x0000002431317220 */ /* 0x000fe20000400000 */
[----:B------:R-:W-:Y:S01]  /*1910*/  FMNMX R36, RZ, R13, !PT ;  /* 0x0000000dff247209 */ /* 0x000fe20007800000 */
[----:B------:R-:W-:Y:S01]  /*1920*/  IMAD.U32 R12, R12, 0x10000, RZ ;  /* 0x000100000c0c7824 */ /* 0x000fe200078e00ff */
[C---:B------:R-:W-:Y:S01]  /*1930*/  PRMT R13, R50.reuse, 0x7632, R13 ;  /* 0x00007632320d7816 */ /* 0x040fe2000000000d */
[----:B------:R-:W-:Y:S02]  /*1940*/  IMAD.U32 R50, R50, 0x10000, RZ ;  /* 0x0001000032327824 */ /* 0x000fe400078e00ff */
[----:B------:R-:W-:Y:S01]  /*1950*/  FADD R12, R12, R12 ;  /* 0x0000000c0c0c7221 */ /* 0x000fe20000000000 */
[----:B------:R-:W-:Y:S01]  /*1960*/  FMUL R51, R51, R36 ;  /* 0x0000002433337220 */ /* 0x000fe20000400000 */
[----:B------:R-:W-:-:S02]  /*1970*/  IMAD.U32 R13, R13, 0x10000, RZ ;  /* 0x000100000d0d7824 */ /* 0x000fc400078e00ff */
[----:B------:R-:W-:Y:S01]  /*1980*/  FADD R50, R50, R50 ;  /* 0x0000003232327221 */ /* 0x000fe20000000000 */
[----:B------:R-:W-:Y:S01]  /*1990*/  @P0 IMAD.MOV.U32 R35, RZ, RZ, R33 ;  /* 0x000000ffff230224 */ /* 0x000fe200078e0021 */
[----:B------:R-:W-:Y:S01]  /*19a0*/  FMNMX R53, RZ, R12, !PT ;  /* 0x0000000cff357209 */ /* 0x000fe20007800000 */
[----:B------:R-:W-:Y:S01]  /*19b0*/  FADD R13, R13, R13 ;  /* 0x0000000d0d0d7221 */ /* 0x000fe20000000000 */
[----:B------:R-:W-:Y:S01]  /*19c0*/  PRMT R12, R46, 0x7632, R12 ;  /* 0x000076322e0c7816 */ /* 0x000fe2000000000c */
[----:B------:R-:W-:Y:S01]  /*19d0*/  IMAD.U32 R48, R48, 0x10000, RZ ;  /* 0x0001000030307824 */ /* 0x000fe200078e00ff */
[----:B------:R-:W-:Y:S02]  /*19e0*/  @P0 IADD3 R36, P2, R34, R5, RZ ;  /* 0x0000000522240210 */ /* 0x000fe40007f5e0ff */
[----:B------:R-:W-:Y:S01]  /*19f0*/  FMNMX R13, RZ, R13, !PT ;  /* 0x0000000dff0d7209 */ /* 0x000fe20007800000 */
[----:B------:R-:W-:Y:S01]  /*1a00*/  IMAD.U32 R12, R12, 0x10000, RZ ;  /* 0x000100000c0c7824 */ /* 0x000fe200078e00ff */
[----:B------:R-:W-:Y:S01]  /*1a10*/  FMNMX R50, RZ, R50, !PT ;  /* 0x00000032ff327209 */ /* 0x000fe20007800000 */
[----:B------:R-:W-:-:S02]  /*1a20*/  @P0 IMAD R46, R20, 0x6, RZ ;  /* 0x00000006142e0824 */ /* 0x000fc400078e02ff */
[----:B------:R-:W-:Y:S01]  /*1a30*/  FMUL R53, R48, R53 ;  /* 0x0000003530357220 */ /* 0x000fe20000400000 */
[----:B------:R-:W-:Y:S01]  /*1a40*/  FMUL R13, R12, R13 ;  /* 0x0000000d0c0d7220 */ /* 0x000fe20000400000 */
[----:B------:R-:W-:Y:S02]  /*1a50*/  @!P0 IMAD.MOV.U32 R12, RZ, RZ, RZ ;  /* 0x000000ffff0c8224 */ /* 0x000fe400078e00ff */
[----:B------:R-:W-:Y:S01]  /*1a60*/  FMUL R55, R55, R50 ;  /* 0x0000003237377220 */ /* 0x000fe20000400000 */
[--C-:B------:R-:W-:Y:S02]  /*1a70*/  @P0 IMAD.MOV.U32 R34, RZ, RZ, R32.reuse ;  /* 0x000000ffff220224 */ /* 0x100fe400078e0020 */
[C---:B------:R-:W-:Y:S01]  /*1a80*/  @P0 IMAD.WIDE.U32 R32, R21.reuse, 0x7, R32 ;  /* 0x0000000715200825 */ /* 0x040fe200078e0020 */
[----:B------:R0:W5:Y:S03]  /*1a90*/  @P0 LDG.E R12, desc[UR6][R56.64] ;  /* 0x00000006380c0981 */ /* 0x000166000c1e1900 */
[----:B------:R-:W-:Y:S01]  /*1aa0*/  @P0 IMAD.WIDE.U32 R34, R21, 0x6, R34 ;  /* 0x0000000615220825 */ /* 0x000fe200078e0022 */
[----:B------:R-:W-:-:S03]  /*1ab0*/  LOP3.LUT R44, R44, 0xff, RZ, 0xc0, !PT ;  /* 0x000000ff2c2c7812 */ /* 0x000fc600078ec0ff */
[----:B------:R-:W-:Y:S02]  /*1ac0*/  @P0 IMAD.X R37, R0, 0x1, R3, P2 ;  /* 0x0000000100250824 */ /* 0x000fe400010e0603 */
[----:B0-----:R-:W-:Y:S02]  /*1ad0*/  @P0 IMAD R57, R20, 0x7, RZ ;  /* 0x0000000714390824 */ /* 0x001fe400078e02ff */
[----:B------:R-:W-:Y:S02]  /*1ae0*/  @P0 IMAD.IADD R35, R46, 0x1, R35 ;  /* 0x000000012e230824 */ /* 0x000fe400078e0223 */
[----:B------:R-:W-:Y:S02]  /*1af0*/  @P0 IMAD.IADD R33, R57, 0x1, R33 ;  /* 0x0000000139210824 */ /* 0x000fe400078e0221 */
[----:B------:R-:W0:Y:S01]  /*1b00*/  S2R R57, SR_TID.X ;  /* 0x0000000000397919 */ /* 0x000e220000002100 */
[C---:B------:R-:W-:Y:S01]  /*1b10*/  @P0 IMAD.SHL.U32 R50, R34.reuse, 0x4, RZ ;  /* 0x0000000422320824 */ /* 0x040fe200078e00ff */
[----:B------:R-:W-:Y:S01]  /*1b20*/  @P0 SHF.L.U64.HI R48, R34, 0x2, R35 ;  /* 0x0000000222300819 */ /* 0x000fe20000010223 */
[----:B------:R-:W-:Y:S01]  /*1b30*/  @!P0 IMAD.MOV.U32 R0, RZ, RZ, RZ ;  /* 0x000000ffff008224 */ /* 0x000fe200078e00ff */
[----:B------:R-:W-:-:S02]  /*1b40*/  LOP3.LUT R35, R8, 0xffff, RZ, 0xc0, !PT ;  /* 0x0000ffff08237812 */ /* 0x000fc400078ec0ff */
[----:B------:R-:W-:Y:S02]  /*1b50*/  @P0 IADD3 R34, P2, R50, R4, RZ ;  /* 0x0000000432220210 */ /* 0x000fe40007f5e0ff */
[----:B------:R-:W-:Y:S01]  /*1b60*/  PRMT R44, R35, 0x7604, R44 ;  /* 0x00007604232c7816 */ /* 0x000fe2000000002c */
[----:B------:R1:W5:Y:S01]  /*1b70*/  @P0 LDG.E R0, desc[UR6][R36.64] ;  /* 0x0000000624000981 */ /* 0x000362000c1e1900 */
[----:B------:R-:W-:Y:S01]  /*1b80*/  @P0 IMAD.SHL.U32 R52, R32, 0x4, RZ ;  /* 0x0000000420340824 */ /* 0x000fe200078e00ff */
[----:B------:R-:W-:Y:S01]  /*1b90*/  LOP3.LUT R46, R59, 0xff, RZ, 0xc0, !PT ;  /* 0x000000ff3b2e7812 */ /* 0x000fe200078ec0ff */
[----:B------:R-:W-:Y:S01]  /*1ba0*/  @P0 IMAD.X R35, R48, 0x1, R2, P2 ;  /* 0x0000000130230824 */ /* 0x000fe200010e0602 */
[----:B------:R-:W-:Y:S01]  /*1bb0*/  @P0 SHF.L.U64.HI R54, R32, 0x2, R33 ;  /* 0x0000000220360819 */ /* 0x000fe20000010221 */
[----:B------:R-:W-:Y:S01]  /*1bc0*/  @!P0 IMAD.MOV.U32 R8, RZ, RZ, RZ ;  /* 0x000000ffff088224 */ /* 0x000fe200078e00ff */
[----:B------:R-:W-:Y:S02]  /*1bd0*/  LOP3.LUT R61, R61, 0xffff, RZ, 0xc0, !PT ;  /* 0x0000ffff3d3d7812 */ /* 0x000fe400078ec0ff */
[----:B-1----:R-:W-:-:S03]  /*1be0*/  @P0 IADD3 R36, P2, R50, R5, RZ ;  /* 0x0000000532240210 */ /* 0x002fc60007f5e0ff */
[----:B------:R1:W5:Y:S01]  /*1bf0*/  @P0 LDG.E R8, desc[UR6][R34.64] ;  /* 0x0000000622080981 */ /* 0x000362000c1e1900 */
[----:B------:R-:W-:Y:S02]  /*1c00*/  FMNMX R42, R42, |R51|, !PT ;  /* 0x400000332a2a7209 */ /* 0x000fe40007800000 */
[----:B------:R-:W-:Y:S01]  /*1c10*/  PRMT R46, R61, 0x7604, R46 ;  /* 0x000076043d2e7816 */ /* 0x000fe2000000002e */
[----:B------:R-:W-:Y:S01]  /*1c20*/  @P0 IMAD.X R37, R48, 0x1, R3, P2 ;  /* 0x0000000130250824 */ /* 0x000fe200010e0603 */
[----:B------:R-:W-:Y:S01]  /*1c30*/  @P0 IADD3 R32, P2, R52, R4, RZ ;  /* 0x0000000434200210 */ /* 0x000fe20007f5e0ff */
[----:B------:R-:W-:-:S04]  /*1c40*/  @!P0 IMAD.MOV.U32 R48, RZ, RZ, RZ ;  /* 0x000000ffff308224 */ /* 0x000fc800078e00ff */
[----:B------:R-:W-:Y:S01]  /*1c50*/  @P0 IMAD.X R33, R54, 0x1, R2, P2 ;  /* 0x0000000136210824 */ /* 0x000fe200010e0602 */
[----:B-1----:R-:W-:Y:S01]  /*1c60*/  @P0 IADD3 R34, P2, R52, R5, RZ ;  /* 0x0000000534220210 */ /* 0x002fe20007f5e0ff */
[----:B0-----:R-:W-:Y:S01]  /*1c70*/  IMAD.IADD R57, R57, 0x1, -R16 ;  /* 0x0000000139397824 */ /* 0x001fe200078e0a10 */
[----:B------:R0:W5:Y:S01]  /*1c80*/  @P0 LDG.E R48, desc[UR6][R36.64] ;  /* 0x0000000624300981 */ /* 0x000162000c1e1900 */
[----:B------:R-:W-:Y:S02]  /*1c90*/  @!P0 IMAD.MOV.U32 R50, RZ, RZ, RZ ;  /* 0x000000ffff328224 */ /* 0x000fe400078e00ff */
[----:B------:R-:W-:Y:S01]  /*1ca0*/  @P0 IMAD.X R35, R54, 0x1, R3, P2 ;  /* 0x0000000136230824 */ /* 0x000fe200010e0603 */
[----:B------:R-:W-:Y:S01]  /*1cb0*/  FMNMX R42, |R53|, R42, !PT ;  /* 0x0000002a352a7209 */ /* 0x000fe20007800200 */
[----:B------:R-:W-:Y:S02]  /*1cc0*/  FADD R52, RZ, R53 ;  /* 0x00000035ff347221 */ /* 0x000fe40000000000 */
[----:B------:R1:W5:Y:S01]  /*1cd0*/  @P0 LDG.E R50, desc[UR6][R32.64] ;  /* 0x0000000620320981 */ /* 0x000362000c1e1900 */
[----:B------:R-:W-:-:S02]  /*1ce0*/  @!P0 IMAD.MOV.U32 R36, RZ, RZ, RZ ;  /* 0x000000ffff248224 */ /* 0x000fc400078e00ff */
[----:B0-----:R-:W-:Y:S02]  /*1cf0*/  IMAD.U32 R37, R38, 0x10000, RZ ;  /* 0x0001000026257824 */ /* 0x001fe400078e00ff */
[----:B------:R-:W-:Y:S02]  /*1d00*/  IMAD.U32 R38, R25, 0x10000, RZ ;  /* 0x0001000019267824 */ /* 0x000fe400078e00ff */
[----:B------:R-:W-:Y:S01]  /*1d10*/  VIADD R25, R57, 0xffffffff ;  /* 0xffffffff39197836 */ /* 0x000fe20000000000 */
[----:B------:R0:W5:Y:S01]  /*1d20*/  @P0 LDG.E R36, desc[UR6][R34.64] ;  /* 0x0000000622240981 */ /* 0x000162000c1e1900 */
[----:B-1----:R-:W-:Y:S02]  /*1d30*/  LOP3.LUT R33, R46, 0xffff, RZ, 0xc0, !PT ;  /* 0x0000ffff2e217812 */ /* 0x002fe400078ec0ff */
[----:B------:R-:W-:Y:S02]  /*1d40*/  FMNMX R46, |R43|, R42, !PT ;  /* 0x0000002a2b2e7209 */ /* 0x000fe40007800200 */
[----:B0-----:R-:W-:Y:S01]  /*1d50*/  LOP3.LUT R35, R25, 0x1f, RZ, 0xc0, !PT ;  /* 0x0000001f19237812 */ /* 0x001fe200078ec0ff */
[----:B------:R-:W-:-:S03]  /*1d60*/  FADD R34, RZ, R51 ;  /* 0x00000033ff227221 */ /* 0x000fc60000000000 */
[----:B------:R-:W-:Y:S01]  /*1d70*/  ISETP.GE.U32.OR P1, PT, R35, R17, P1 ;  /* 0x000000112300720c */ /* 0x000fe20000f26470 */
[-C--:B------:R-:W-:Y:S01]  /*1d80*/  FMUL R51, R51, R18.reuse ;  /* 0x0000001233337220 */ /* 0x080fe20000400000 */
[----:B------:R-:W-:Y:S01]  /*1d90*/  FMUL R53, R53, R18 ;  /* 0x0000001235357220 */ /* 0x000fe20000400000 */
[C---:B------:R-:W-:Y:S01]  /*1da0*/  FADD R52, R45.reuse, R52 ;  /* 0x000000342d347221 */ /* 0x040fe20000000000 */
[C---:B------:R-:W-:Y:S01]  /*1db0*/  FMNMX R46, |R45|.reuse, R46, !PT ;  /* 0x0000002e2d2e7209 */ /* 0x040fe20007800200 */
[-C--:B------:R-:W-:Y:S01]  /*1dc0*/  FMUL R45, R45, R18.reuse ;  /* 0x000000122d2d7220 */ /* 0x080fe20000400000 */
[----:B------:R-:W-:Y:S01]  /*1dd0*/  LOP3.LUT R44, R44, 0xffff, RZ, 0xc0, !PT ;  /* 0x0000ffff2c2c7812 */ /* 0x000fe200078ec0ff */
[C---:B------:R-:W-:Y:S01]  /*1de0*/  FADD R34, R43.reuse, R34 ;  /* 0x000000222b227221 */ /* 0x040fe20000000000 */
[----:B------:R-:W-:Y:S01]  /*1df0*/  F2FP.SATFINITE.E4M3.F32.PACK_AB_MERGE_C R51, RZ, R51, RZ ;  /* 0x00000033ff33723e */ /* 0x000fe200048070ff */
[----:B------:R-:W-:Y:S01]  /*1e00*/  FMUL R43, R43, R18 ;  /* 0x000000122b2b7220 */ /* 0x000fe20000400000 */
[----:B------:R-:W-:-:S02]  /*1e10*/  LOP3.LUT R37, R44, 0xff0000, R37, 0xf8, !PT ;  /* 0x00ff00002c257812 */ /* 0x000fc400078ef825 */
[----:B------:R-:W-:Y:S02]  /*1e20*/  F2FP.SATFINITE.E4M3.F32.PACK_AB_MERGE_C R32, RZ, R53, RZ ;  /* 0x00000035ff20723e */ /* 0x000fe400048070ff */
[----:B------:R-:W-:Y:S02]  /*1e30*/  F2FP.SATFINITE.E4M3.F32.PACK_AB_MERGE_C R44, RZ, R45, RZ ;  /* 0x0000002dff2c723e */ /* 0x000fe400048070ff */
[----:B------:R-:W-:Y:S02]  /*1e40*/  LOP3.LUT R25, R39, 0x1f, RZ, 0xc0, !PT ;  /* 0x0000001f27197812 */ /* 0x000fe400078ec0ff */
[----:B------:R-:W-:Y:S02]  /*1e50*/  LOP3.LUT R42, R51, 0xff, RZ, 0xc0, !PT ;  /* 0x000000ff332a7812 */ /* 0x000fe400078ec0ff */
[C---:B------:R-:W-:Y:S02]  /*1e60*/  @!P1 PRMT R51, R32.reuse, 0x7604, R51 ;  /* 0x0000760420339816 */ /* 0x040fe40000000033 */
[----:B------:R-:W-:-:S02]  /*1e70*/  LOP3.LUT R39, R32, 0xff, RZ, 0xc0, !PT ;  /* 0x000000ff20277812 */ /* 0x000fc400078ec0ff */
[----:B------:R-:W-:Y:S02]  /*1e80*/  LOP3.LUT R32, R44, 0xffff, RZ, 0xc0, !PT ;  /* 0x0000ffff2c207812 */ /* 0x000fe400078ec0ff */
[----:B------:R-:W-:Y:S02]  /*1e90*/  F2FP.SATFINITE.E4M3.F32.PACK_AB_MERGE_C R43, RZ, R43, RZ ;  /* 0x0000002bff2b723e */ /* 0x000fe400048070ff */
[----:B------:R-:W-:Y:S02]  /*1ea0*/  LOP3.LUT R38, R33, 0xff0000, R38, 0xf8, !PT ;  /* 0x00ff000021267812 */ /* 0x000fe400078ef826 */
[----:B------:R-:W-:Y:S02]  /*1eb0*/  PRMT R39, R32, 0x7604, R39 ;  /* 0x0000760420277816 */ /* 0x000fe40000000027 */
[----:B------:R-:W-:Y:S02]  /*1ec0*/  LOP3.LUT R33, R43, 0xffff, RZ, 0xc0, !PT ;  /* 0x0000ffff2b217812 */ /* 0x000fe400078ec0ff */
[----:B------:R-:W-:-:S02]  /*1ed0*/  @!P1 IADD3 R32, P0, R35, R24, RZ ;  /* 0x0000001823209210 */ /* 0x000fc40007f1e0ff */
[----:B------:R-:W-:Y:S02]  /*1ee0*/  PRMT R42, R33, 0x7604, R42 ;  /* 0x00007604212a7816 */ /* 0x000fe4000000002a */
[----:B------:R-:W-:Y:S01]  /*1ef0*/  @!P1 PRMT R43, R44, 0x7604, R43 ;  /* 0x000076042c2b9816 */ /* 0x000fe2000000002b */
[----:B------:R-:W-:Y:S01]  /*1f00*/  @!P1 IMAD.X R33, RZ, RZ, R9, P0 ;  /* 0x000000ffff219224 */ /* 0x000fe200000e0609 */
[C---:B------:R-:W-:Y:S02]  /*1f10*/  @!P1 LEA R44, P0, R32.reuse, R15, 0x1 ;  /* 0x0000000f202c9211 */ /* 0x040fe400078008ff */
[----:B------:R-:W-:Y:S02]  /*1f20*/  FMNMX R46, |R47|, R46, !PT ;  /* 0x0000002e2f2e7209 */ /* 0x000fe40007800200 */
[----:B------:R-:W-:Y:S02]  /*1f30*/  @!P1 LEA.HI.X R45, R32, R14, R33, 0x1, P0 ;  /* 0x0000000e202d9211 */ /* 0x000fe400000f0c21 */
[----:B------:R-:W-:Y:S01]  /*1f40*/  @!P1 IADD3 R33, P0, P2, R21, R24, R35 ;  /* 0x0000001815219210 */ /* 0x000fe20007a1e023 */
[----:B------:R-:W-:Y:S01]  /*1f50*/  FADD R34, R47, R34 ;  /* 0x000000222f227221 */ /* 0x000fe20000000000 */
[----:B------:R-:W-:-:S02]  /*1f60*/  FMNMX R46, |R49|, R46, !PT ;  /* 0x0000002e312e7209 */ /* 0x000fc40007800200 */
[----:B------:R-:W-:Y:S02]  /*1f70*/  @!P1 IADD3.X R53, R20, R9, RZ, P0, P2 ;  /* 0x0000000914359210 */ /* 0x000fe400007e44ff */
[----:B------:R-:W-:Y:S01]  /*1f80*/  @!P1 LEA R32, P0, R33, R15, 0x1 ;  /* 0x0000000f21209211 */ /* 0x000fe200078008ff */
[----:B------:R-:W0:Y:S01]  /*1f90*/  SHFL.IDX PT, R40, R40, R25, 0x1f ;  /* 0x00001f1928287589 */ /* 0x000e2200000e0000 */
[----:B------:R-:W-:Y:S02]  /*1fa0*/  FMUL R54, R47, R18 ;  /* 0x000000122f367220 */ /* 0x000fe40000400000 */
[----:B------:R-:W-:Y:S01]  /*1fb0*/  @!P1 LEA.HI.X R33, R33, R14, R53, 0x1, P0 ;  /* 0x0000000e21219211 */ /* 0x000fe200000f0c35 */
[----:B------:R1:W2:Y:S04]  /*1fc0*/  SHFL.IDX PT, R41, R41, R25, 0x1f ;  /* 0x00001f1929297589 */ /* 0x0002a800000e0000 */
[----:B------:R3:W-:Y:S01]  /*1fd0*/  @!P1 STG.E.U16 desc[UR6][R44.64], R51 ;  /* 0x000000332c009986 */ /* 0x0007e2000c101506 */
[----:B------:R-:W-:Y:S01]  /*1fe0*/  BSSY B0, `(.L_x_13870) ;  /* 0x0000015000007945 */ /* 0x000fe20003800000 */
[----:B-1----:R-:W-:Y:S01]  /*1ff0*/  FADD R25, R55, R34 ;  /* 0x0000002237197221 */ /* 0x002fe20000000000 */
[----:B------:R-:W-:Y:S01]  /*2000*/  FMUL R34, R13, R18 ;  /* 0x000000120d227220 */ /* 0x000fe20000400000 */
[C---:B---3--:R-:W-:Y:S01]  /*2010*/  FMNMX R44, |R55|.reuse, R46, !PT ;  /* 0x0000002e372c7209 */ /* 0x048fe20007800200 */
[-C--:B------:R-:W-:Y:S01]  /*2020*/  FMUL R46, R55, R18.reuse ;  /* 0x00000012372e7220 */ /* 0x080fe20000400000 */
[C---:B------:R-:W-:Y:S01]  /*2030*/  FMUL R45, R49.reuse, R18 ;  /* 0x00000012312d7220 */ /* 0x040fe20000400000 */
[----:B------:R1:W-:Y:S01]  /*2040*/  @!P1 STG.E.U16 desc[UR6][R32.64], R43 ;  /* 0x0000002b20009986 */ /* 0x0003e2000c101506 */
[----:B------:R-:W-:Y:S01]  /*2050*/  FADD R52, R49, R52 ;  /* 0x0000003431347221 */ /* 0x000fe20000000000 */
[----:B------:R-:W-:-:S02]  /*2060*/  F2FP.SATFINITE.E4M3.F32.PACK_AB_MERGE_C R54, RZ, R54, RZ ;  /* 0x00000036ff36723e */ /* 0x000fc400048070ff */
[----:B------:R-:W-:Y:S02]  /*2070*/  F2FP.SATFINITE.E4M3.F32.PACK_AB_MERGE_C R46, RZ, R46, RZ ;  /* 0x0000002eff2e723e */ /* 0x000fe400048070ff */
[----:B------:R-:W-:Y:S02]  /*2080*/  F2FP.SATFINITE.E4M3.F32.PACK_AB_MERGE_C R45, RZ, R45, RZ ;  /* 0x0000002dff2d723e */ /* 0x000fe400048070ff */
[----:B-1----:R-:W-:Y:S01]  /*2090*/  F2FP.SATFINITE.E4M3.F32.PACK_AB_MERGE_C R43, RZ, R34, RZ ;  /* 0x00000022ff2b723e */ /* 0x002fe200048070ff */
[----:B0-2---:R-:W-:Y:S06]  /*20a0*/  @P1 BRA `(.L_x_13871) ;  /* 0x0000000000201947 */ /* 0x005fec0003800000 */
[----:B------:R-:W-:Y:S02]  /*20b0*/  LOP3.LUT R33, R30, 0xfffffffe, RZ, 0xc0, !PT ;  /* 0xfffffffe1e217812 */ /* 0x000fe400078ec0ff */
[----:B------:R-:W-:Y:S02]  /*20c0*/  LOP3.LUT R34, R31, 0x7fffffff, RZ, 0xc0, !PT ;  /* 0x7fffffff1f227812 */ /* 0x000fe400078ec0ff */
[----:B------:R-:W-:Y:S02]  /*20d0*/  IADD3 R33, P0, P2, R33, R24, R35 ;  /* 0x0000001821217210 */ /* 0x000fe40007a1e023 */
[----:B------:R-:W-:Y:S02]  /*20e0*/  PRMT R47, R45, 0x7604, R54 ;  /* 0x000076042d2f7816 */ /* 0x000fe40000000036 */
[----:B------:R-:W-:Y:S02]  /*20f0*/  IADD3.X R34, R34, R9, RZ, P0, P2 ;  /* 0x0000000922227210 */ /* 0x000fe400007e44ff */
[----:B------:R-:W-:-:S04]  /*2100*/  LEA R32, P0, R33, R15, 0x1 ;  /* 0x0000000f21207211 */ /* 0x000fc800078008ff */
[----:B------:R-:W-:-:S05]  /*2110*/  LEA.HI.X R33, R33, R14, R34, 0x1, P0 ;  /* 0x0000000e21217211 */ /* 0x000fca00000f0c22 */
[----:B------:R0:W-:Y:S04]  /*2120*/  STG.E.U16 desc[UR6][R32.64], R47 ;  /* 0x0000002f20007986 */ /* 0x0001e8000c101506 */
.L_x_13871:
[----:B------:R-:W-:Y:S05]  /*2130*/  BSYNC B0 ;  /* 0x0000000000007941 */ /* 0x000fea0003800000 */
.L_x_13870:
[----:B------:R-:W-:Y:S04]  /*2140*/  BSSY B0, `(.L_x_13872) ;  /* 0x000000b000007945 */ /* 0x000fe80003800000 */
[----:B------:R-:W-:Y:S05]  /*2150*/  @P1 BRA `(.L_x_13873) ;  /* 0x0000000000241947 */ /* 0x000fea0003800000 */
[----:B------:R-:W-:Y:S01]  /*2160*/  IADD3 R34, P0, R35, R24, RZ ;  /* 0x0000001823227210 */ /* 0x000fe20007f1e0ff */
[----:B0-----:R-:W-:-:S04]  /*2170*/  IMAD R33, R20, 0x3, RZ ;  /* 0x0000000314217824 */ /* 0x001fc800078e02ff */
[----:B------:R-:W-:Y:S02]  /*2180*/  IMAD.X R35, RZ, RZ, R9, P0 ;  /* 0x000000ffff237224 */ /* 0x000fe400000e0609 */
[----:B------:R-:W-:-:S04]  /*2190*/  IMAD.WIDE.U32 R34, R21, 0x3, R34 ;  /* 0x0000000315227825 */ /* 0x000fc800078e0022 */
[----:B------:R-:W-:Y:S01]  /*21a0*/  IMAD.IADD R33, R33, 0x1, R35 ;  /* 0x0000000121217824 */ /* 0x000fe200078e0223 */
[C---:B------:R-:W-:Y:S02]  /*21b0*/  LEA R32, P0, R34.reuse, R15, 0x1 ;  /* 0x0000000f22207211 */ /* 0x040fe400078008ff */
[----:B------:R-:W-:Y:S02]  /*21c0*/  PRMT R35, R43, 0x7604, R46 ;  /* 0x000076042b237816 */ /* 0x000fe4000000002e */
[----:B------:R-:W-:-:S05]  /*21d0*/  LEA.HI.X R33, R34, R14, R33, 0x1, P0 ;  /* 0x0000000e22217211 */ /* 0x000fca00000f0c21 */
[----:B------:R1:W-:Y:S04]  /*21e0*/  STG.E.U16 desc[UR6][R32.64], R35 ;  /* 0x0000002320007986 */ /* 0x0003e8000c101506 */
.L_x_13873:
[----:B------:R-:W-:Y:S05]  /*21f0*/  BSYNC B0 ;  /* 0x0000000000007941 */ /* 0x000fea0003800000 */
.L_x_13872:
[----:B------:R-:W2:Y:S01]  /*2200*/  S2R R34, SR_TID.X ;  /* 0x0000000000227919 */ /* 0x000ea20000002100 */
[----:B------:R-:W-:Y:S01]  /*2210*/  FMNMX R44, |R13|, R44, !PT ;  /* 0x0000002c0d2c7209 */ /* 0x000fe20007800200 */
[----:B------:R-:W-:Y:S01]  /*2220*/  IMAD.U32 R54, R54, 0x10000, RZ ;  /* 0x0001000036367824 */ /* 0x000fe200078e00ff */
[----:B------:R-:W-:Y:S01]  /*2230*/  LOP3.LUT R7, R7, 0xffff, RZ, 0xc0, !PT ;  /* 0x0000ffff07077812 */ /* 0x000fe200078ec0ff */
[----:B0----5:R-:W-:Y:S01]  /*2240*/  IMAD.U32 R47, R8, 0x10000, RZ ;  /* 0x00010000082f7824 */ /* 0x021fe200078e00ff */
[----:B------:R-:W-:Y:S01]  /*2250*/  LOP3.LUT R10, R10, 0xffff, RZ, 0xc0, !PT ;  /* 0x0000ffff0a0a7812 */ /* 0x000fe200078ec0ff */
[----:B------:R-:W-:Y:S01]  /*2260*/  IMAD.U32 R53, R50, 0x10000, RZ ;  /* 0x0001000032357824 */ /* 0x000fe200078e00ff */
[----:B------:R-:W-:Y:S01]  /*2270*/  PRMT R8, R8, 0x7632, R8 ;  /* 0x0000763208087816 */ /* 0x000fe20000000008 */
[----:B------:R-:W-:Y:S02]  /*2280*/  IMAD R7, R7, 0x1000000, R38 ;  /* 0x0100000007077824 */ /* 0x000fe400078e0226 */
[----:B------:R-:W-:Y:S01]  /*2290*/  IMAD R10, R10, 0x1000000, R37 ;  /* 0x010000000a0a7824 */ /* 0x000fe200078e0225 */
[----:B------:R-:W-:Y:S01]  /*22a0*/  LOP3.LUT R37, R46, 0xffff, RZ, 0xc0, !PT ;  /* 0x0000ffff2e257812 */ /* 0x000fe200078ec0ff */
[----:B------:R-:W-:Y:S01]  /*22b0*/  IMAD.U32 R8, R8, 0x10000, RZ ;  /* 0x0001000008087824 */ /* 0x000fe200078e00ff */
[----:B--2---:R-:W-:-:S05]  /*22c0*/  SHF.R.U32.HI R27, RZ, 0x5, R34 ;  /* 0x00000005ff1b7819 */ /* 0x004fca0000011622 */
[----:B------:R-:W-:-:S05]  /*22d0*/  IMAD.SHL.U32 R27, R27, 0x4, RZ ;  /* 0x000000041b1b7824 */ /* 0x000fca00078e00ff */
[----:B-1----:R-:W-:Y:S02]  /*22e0*/  LOP3.LUT R33, R27, 0x1c, RZ, 0xe2, !PT ;  /* 0x0000001c1b217812 */ /* 0x002fe400078ee2ff */
[----:B------:R-:W-:-:S03]  /*22f0*/  SHF.R.U32.HI R27, RZ, 0x3, R34 ;  /* 0x00000003ff1b7819 */ /* 0x000fc60000011622 */
[----:B------:R-:W-:Y:S01]  /*2300*/  VIADD R32, R33, 0x2 ;  /* 0x0000000221207836 */ /* 0x000fe20000000000 */
[----:B------:R-:W-:-:S04]  /*2310*/  LOP3.LUT R27, R27, 0x1ffffffc, RZ, 0xc0, !PT ;  /* 0x1ffffffc1b1b7812 */ /* 0x000fc800078ec0ff */
[----:B------:R-:W-:Y:S01]  /*2320*/  ISETP.GE.U32.AND P0, PT, R32, R19, PT ;  /* 0x000000132000720c */ /* 0x000fe20003f06070 */
[C---:B------:R-:W-:Y:S02]  /*2330*/  IMAD.IADD R32, R34.reuse, 0x1, -R16 ;  /* 0x0000000122207824 */ /* 0x040fe400078e0a10 */
[----:B------:R-:W-:Y:S01]  /*2340*/  IMAD.IADD R27, R34, 0x1, -R27 ;  /* 0x00000001221b7824 */ /* 0x000fe200078e0a1b */
[C---:B------:R-:W-:Y:S01]  /*2350*/  IADD3 R34, R33.reuse, 0x1, R34 ;  /* 0x0000000121227810 */ /* 0x040fe20007ffe022 */
[----:B------:R-:W-:Y:S02]  /*2360*/  VIADD R35, R32, 0x1e ;  /* 0x0000001e20237836 */ /* 0x000fe40000000000 */
[----:B------:R-:W-:Y:S02]  /*2370*/  VIADD R32, R33, 0x3 ;  /* 0x0000000321207836 */ /* 0x000fe40000000000 */
[----:B------:R-:W-:Y:S01]  /*2380*/  VIADD R33, R27, 0x1d ;  /* 0x0000001d1b217836 */ /* 0x000fe20000000000 */
[----:B------:R-:W-:-:S02]  /*2390*/  LOP3.LUT R56, R35, 0x1f, RZ, 0xc0, !PT ;  /* 0x0000001f23387812 */ /* 0x000fc400078ec0ff */
[----:B------:R-:W-:Y:S01]  /*23a0*/  ISETP.GE.U32.AND P1, PT, R32, R19, PT ;  /* 0x000000132000720c */ /* 0x000fe20003f26070 */
[----:B------:R-:W-:Y:S01]  /*23b0*/  VIADD R32, R27, 0x1e ;  /* 0x0000001e1b207836 */ /* 0x000fe20000000000 */
[----:B------:R-:W-:Y:S02]  /*23c0*/  ISETP.GE.U32.OR P0, PT, R56, R17, P0 ;  /* 0x000000113800720c */ /* 0x000fe40000706470 */
[----:B------:R-:W-:Y:S02]  /*23d0*/  LEA R35, P3, R21, R24, 0x2 ;  /* 0x0000001815237211 */ /* 0x000fe400078610ff */
[----:B------:R-:W-:Y:S02]  /*23e0*/  LOP3.LUT R32, R32, 0x1f, RZ, 0xc0, !PT ;  /* 0x0000001f20207812 */ /* 0x000fe400078ec0ff */
[----:B------:R-:W-:Y:S01]  /*23f0*/  LOP3.LUT R56, R33, 0x1f, RZ, 0xc0, !PT ;  /* 0x0000001f21387812 */ /* 0x000fe200078ec0ff */
[----:B------:R-:W-:Y:S01]  /*2400*/  IMAD.U32 R33, R11, 0x10000, RZ ;  /* 0x000100000b217824 */ /* 0x000fe200078e00ff */
[----:B------:R-:W-:-:S02]  /*2410*/  IADD3 R24, P2, R32, R35, RZ ;  /* 0x0000002320187210 */ /* 0x000fc40007f5e0ff */
[----:B------:R-:W-:Y:S01]  /*2420*/  IADD3 R32, P4, R56, R35, RZ ;  /* 0x0000002338207210 */ /* 0x000fe20007f9e0ff */
[----:B------:R-:W-:Y:S01]  /*2430*/  FADD R35, R13, R52 ;  /* 0x000000340d237221 */ /* 0x000fe20000000000 */
[----:B------:R-:W-:Y:S01]  /*2440*/  LOP3.LUT R13, R42, 0xffff, RZ, 0xc0, !PT ;  /* 0x0000ffff2a0d7812 */ /* 0x000fe200078ec0ff */
[----:B------:R-:W-:Y:S01]  /*2450*/  FADD R38, R33, R33 ;  /* 0x0000002121267221 */ /* 0x000fe20000000000 */
[----:B------:R-:W-:Y:S01]  /*2460*/  LOP3.LUT R42, R39, 0xffff, RZ, 0xc0, !PT ;  /* 0x0000ffff272a7812 */ /* 0x000fe200078ec0ff */
[----:B------:R-:W-:Y:S01]  /*2470*/  IMAD.U32 R39, R0, 0x10000, RZ ;  /* 0x0001000000277824 */ /* 0x000fe200078e00ff */
[----:B------:R-:W-:Y:S01]  /*2480*/  LOP3.LUT R54, R13, 0xff0000, R54, 0xf8, !PT ;  /* 0x00ff00000d367812 */ /* 0x000fe200078ef836 */
[----:B------:R-:W-:Y:S01]  /*2490*/  IMAD.U32 R13, R45, 0x10000, RZ ;  /* 0x000100002d0d7824 */ /* 0x000fe200078e00ff */
[----:B------:R-:W-:Y:S01]  /*24a0*/  PRMT R0, R11, 0x7632, R0 ;  /* 0x000076320b007816 */ /* 0x000fe20000000000 */
[----:B------:R-:W-:Y:S01]  /*24b0*/  IMAD.U32 R33, R6, 0x10000, RZ ;  /* 0x0001000006217824 */ /* 0x000fe200078e00ff */
[----:B------:R-:W-:Y:S01]  /*24c0*/  FMNMX R38, RZ, R38, !PT ;  /* 0x00000026ff267209 */ /* 0x000fe20007800000 */
[----:B------:R-:W-:Y:S01]  /*24d0*/  IMAD R37, R37, 0x1000000, R54 ;  /* 0x0100000025257824 */ /* 0x000fe200078e0236 */
[----:B------:R-:W-:Y:S01]  /*24e0*/  LOP3.LUT R13, R42, 0xff0000, R13, 0xf8, !PT ;  /* 0x00ff00002a0d7812 */ /* 0x000fe200078ef80d */
[----:B------:R-:W-:Y:S01]  /*24f0*/  FADD R42, R39, R39 ;  /* 0x00000027272a7221 */ /* 0x000fe20000000000 */
[C---:B------:R-:W-:Y:S01]  /*2500*/  PRMT R6, R0.reuse, 0x7632, R6 ;  /* 0x0000763200067816 */ /* 0x040fe20000000006 */
[----:B------:R-:W-:-:S02]  /*2510*/  IMAD.U32 R0, R0, 0x10000, RZ ;  /* 0x0001000000007824 */ /* 0x000fc400078e00ff */
[----:B------:R-:W-:Y:S01]  /*2520*/  FMUL R11, R33, R38 ;  /* 0x00000026210b7220 */ /* 0x000fe20000400000 */
[----:B------:R-:W-:Y:S01]  /*2530*/  IMAD.U32 R39, R12, 0x10000, RZ ;  /* 0x000100000c277824 */ /* 0x000fe200078e00ff */
[----:B------:R-:W-:Y:S01]  /*2540*/  FMNMX R42, RZ, R42, !PT ;  /* 0x0000002aff2a7209 */ /* 0x000fe20007800000 */
[----:B------:R-:W-:Y:S01]  /*2550*/  IMAD.U32 R45, R6, 0x10000, RZ ;  /* 0x00010000062d7824 */ /* 0x000fe200078e00ff */
[----:B------:R-:W-:Y:S01]  /*2560*/  PRMT R38, R12, 0x7632, R38 ;  /* 0x000076320c267816 */ /* 0x000fe20000000026 */
[----:B------:R-:W-:Y:S01]  /*2570*/  FADD R12, R0, R0 ;  /* 0x00000000000c7221 */ /* 0x000fe20000000000 */
[----:B------:R-:W-:Y:S01]  /*2580*/  PRMT R6, R6, 0x7632, R6 ;  /* 0x0000763206067816 */ /* 0x000fe20000000006 */
[----:B------:R-:W-:Y:S01]  /*2590*/  FMUL R33, R39, R42 ;  /* 0x0000002a27217220 */ /* 0x000fe20000400000 */
[----:B------:R-:W-:Y:S01]  /*25a0*/  FMUL R46, R11, R18 ;  /* 0x000000120b2e7220 */ /* 0x000fe20000400000 */
[----:B------:R-:W-:Y:S01]  /*25b0*/  FADD R45, R45, R45 ;  /* 0x0000002d2d2d7221 */ /* 0x000fe20000000000 */
[----:B------:R-:W-:Y:S01]  /*25c0*/  FMNMX R39, RZ, R12, !PT ;  /* 0x0000000cff277209 */ /* 0x000fe20007800000 */
[----:B------:R-:W-:-:S02]  /*25d0*/  IMAD.U32 R6, R6, 0x10000, RZ ;  /* 0x0001000006067824 */ /* 0x000fc400078e00ff */
[----:B------:R-:W-:Y:S01]  /*25e0*/  FMUL R12, R33, R18 ;  /* 0x00000012210c7220 */ /* 0x000fe20000400000 */
[----:B------:R-:W-:Y:S01]  /*25f0*/  FMNMX R44, R44, |R11|, !PT ;  /* 0x4000000b2c2c7209 */ /* 0x000fe20007800000 */
[----:B------:R-:W-:Y:S02]  /*2600*/  IMAD.U32 R38, R38, 0x10000, RZ ;  /* 0x0001000026267824 */ /* 0x000fe400078e00ff */
[----:B------:R-:W-:Y:S01]  /*2610*/  FMUL R39, R6, R39 ;  /* 0x0000002706277220 */ /* 0x000fe20000400000 */
[----:B------:R-:W-:Y:S02]  /*2620*/  F2FP.SATFINITE.E4M3.F32.PACK_AB_MERGE_C R46, RZ, R46, RZ ;  /* 0x0000002eff2e723e */ /* 0x000fe400048070ff */
[----:B------:R-:W-:Y:S01]  /*2630*/  F2FP.SATFINITE.E4M3.F32.PACK_AB_MERGE_C R6, RZ, R12, RZ ;  /* 0x0000000cff06723e */ /* 0x000fe200048070ff */
[----:B------:R-:W-:Y:S01]  /*2640*/  FADD R12, RZ, R11 ;  /* 0x0000000bff0c7221 */ /* 0x000fe20000000000 */
[----:B------:R-:W-:Y:S02]  /*2650*/  LOP3.LUT R0, R43, 0xffff, RZ, 0xc0, !PT ;  /* 0x0000ffff2b007812 */ /* 0x000fe400078ec0ff */
[----:B------:R-:W-:Y:S01]  /*2660*/  FMNMX R45, RZ, R45, !PT ;  /* 0x0000002dff2d7209 */ /* 0x000fe20007800000 */
[----:B------:R-:W-:Y:S01]  /*2670*/  FADD R43, R33, R12 ;  /* 0x0000000c212b7221 */ /* 0x000fe20000000000 */
[C---:B------:R-:W-:Y:S01]  /*2680*/  FMNMX R42, |R39|.reuse, R44, !PT ;  /* 0x0000002c272a7209 */ /* 0x040fe20007800200 */
[----:B------:R-:W-:Y:S01]  /*2690*/  IMAD R0, R0, 0x1000000, R13 ;  /* 0x0100000000007824 */ /* 0x000fe200078e020d */
[----:B------:R-:W-:Y:S01]  /*26a0*/  LOP3.LUT R44, R46, 0xff, RZ, 0xc0, !PT ;  /* 0x000000ff2e2c7812 */ /* 0x000fe200078ec0ff */
[----:B------:R-:W-:Y:S01]  /*26b0*/  FMUL R13, R38, R45 ;  /* 0x0000002d260d7220 */ /* 0x000fe20000400000 */
[----:B------:R-:W-:Y:S01]  /*26c0*/  LOP3.LUT R11, R6, 0xffff, RZ, 0xc0, !PT ;  /* 0x0000ffff060b7812 */ /* 0x000fe200078ec0ff */
[----:B------:R-:W-:Y:S01]  /*26d0*/  FMUL R12, R39, R18 ;  /* 0x00000012270c7220 */ /* 0x000fe20000400000 */
[----:B------:R-:W-:Y:S01]  /*26e0*/  FMNMX R42, |R33|, R42, !PT ;  /* 0x0000002a212a7209 */ /* 0x000fe20007800200 */
[----:B------:R-:W-:Y:S01]  /*26f0*/  FADD R38, RZ, R39 ;  /* 0x00000027ff267221 */ /* 0x000fe20000000000 */
[----:B------:R-:W-:Y:S01]  /*2700*/  PRMT R44, R11, 0x7604, R44 ;  /* 0x000076040b2c7816 */ /* 0x000fe2000000002c */
[----:B------:R-:W-:-:S02]  /*2710*/  IMAD.U32 R11, R48, 0x10000, RZ ;  /* 0x00010000300b7824 */ /* 0x000fc400078e00ff */
[C---:B------:R-:W-:Y:S01]  /*2720*/  FMUL R33, R13.reuse, R18 ;  /* 0x000000120d217220 */ /* 0x040fe20000400000 */
[----:B------:R-:W-:Y:S01]  /*2730*/  F2FP.SATFINITE.E4M3.F32.PACK_AB_MERGE_C R39, RZ, R12, RZ ;  /* 0x0000000cff27723e */ /* 0x000fe200048070ff */
[----:B------:R-:W-:Y:S01]  /*2740*/  FADD R45, R13, R38 ;  /* 0x000000260d2d7221 */ /* 0x000fe20000000000 */
[----:B------:R-:W-:Y:S01]  /*2750*/  ISETP.LT.U32.AND P1, PT, R56, R17, !P1 ;  /* 0x000000113800720c */ /* 0x000fe20004f21070 */
[----:B------:R-:W-:Y:S01]  /*2760*/  FADD R12, R11, R11 ;  /* 0x0000000b0b0c7221 */ /* 0x000fe20000000000 */
[----:B------:R-:W-:Y:S02]  /*2770*/  F2FP.SATFINITE.E4M3.F32.PACK_AB_MERGE_C R33, RZ, R33, RZ ;  /* 0x00000021ff21723e */ /* 0x000fe400048070ff */
[----:B------:R-:W-:Y:S02]  /*2780*/  PRMT R48, R48, 0x7632, R48 ;  /* 0x0000763230307816 */ /* 0x000fe40000000030 */
[----:B------:R-:W-:Y:S02]  /*2790*/  FMNMX R12, RZ, R12, !PT ;  /* 0x0000000cff0c7209 */ /* 0x000fe40007800000 */
[----:B------:R-:W-:-:S02]  /*27a0*/  FMNMX R42, |R13|, R42, !PT ;  /* 0x0000002a0d2a7209 */ /* 0x000fc40007800200 */
[----:B------:R-:W-:Y:S01]  /*27b0*/  @!P0 PRMT R11, R33, 0x7604, R6 ;  /* 0x00007604210b8816 */ /* 0x000fe20000000006 */
[----:B------:R-:W-:Y:S01]  /*27c0*/  FMUL R47, R47, R12 ;  /* 0x0000000c2f2f7220 */ /* 0x000fe20000400000 */
[----:B------:R-:W-:Y:S01]  /*27d0*/  LOP3.LUT R13, R39, 0xff, RZ, 0xc0, !PT ;  /* 0x000000ff270d7812 */ /* 0x000fe200078ec0ff */
[----:B------:R-:W-:Y:S01]  /*27e0*/  IMAD.U32 R12, R48, 0x10000, RZ ;  /* 0x00010000300c7824 */ /* 0x000fe200078e00ff */
[----:B------:R-:W-:Y:S01]  /*27f0*/  LOP3.LUT R6, R33, 0xffff, RZ, 0xc0, !PT ;  /* 0x0000ffff21067812 */ /* 0x000fe200078ec0ff */
[----:B------:R-:W-:Y:S01]  /*2800*/  @!P1 IMAD.MOV.U32 R49, RZ, RZ, RZ ;  /* 0x000000ffff319224 */ /* 0x000fe200078e00ff */
[----:B------:R-:W-:Y:S01]  /*2810*/  LEA.HI.X R48, R21, R9, R20, 0x2, P3 ;  /* 0x0000000915307211 */ /* 0x000fe200018f1414 */
[----:B------:R-:W-:Y:S01]  /*2820*/  FADD R12, R12, R12 ;  /* 0x0000000c0c0c7221 */ /* 0x000fe20000000000 */
[----:B------:R-:W-:Y:S01]  /*2830*/  PRMT R6, R6, 0x7604, R13 ;  /* 0x0000760406067816 */ /* 0x000fe2000000000d */
[----:B------:R-:W-:Y:S01]  /*2840*/  @P1 IMAD.SHL.U32 R13, R30, 0x2, RZ ;  /* 0x000000021e0d1824 */ /* 0x000fe200078e00ff */
[----:B------:R-:W-:Y:S01]  /*2850*/  @!P0 PRMT R46, R39, 0x7604, R46 ;  /* 0x00007604272e8816 */ /* 0x000fe2000000002e */
[----:B------:R-:W-:Y:S01]  /*2860*/  IMAD.U32 R9, R36, 0x10000, RZ ;  /* 0x0001000024097824 */ /* 0x000fe200078e00ff */
[----:B------:R-:W-:Y:S01]  /*2870*/  @P1 SHF.L.U64.HI R39, R30, 0x1, R31 ;  /* 0x000000011e271819 */ /* 0x000fe2000001021f */
[----:B------:R-:W-:Y:S01]  /*2880*/  IMAD.X R33, RZ, RZ, R48, P4 ;  /* 0x000000ffff217224 */ /* 0x000fe200020e0630 */
[----:B------:R-:W-:Y:S01]  /*2890*/  @P1 LOP3.LUT R13, R13, 0xfffffffc, RZ, 0xc0, !PT ;  /* 0xfffffffc0d0d1812 */ /* 0x000fe200078ec0ff */
[----:B------:R-:W-:Y:S01]  /*28a0*/  FADD R9, R9, R9 ;  /* 0x0000000909097221 */ /* 0x000fe20000000000 */
[----:B------:R-:W-:-:S02]  /*28b0*/  FMNMX R51, RZ, R12, !PT ;  /* 0x0000000cff337209 */ /* 0x000fc40007800000 */
[----:B------:R-:W-:Y:S02]  /*28c0*/  @P1 LOP3.LUT R39, R39, 0x3fffffff, RZ, 0xc0, !PT ;  /* 0x3fffffff27271812 */ /* 0x000fe400078ec0ff */
[----:B------:R-:W-:Y:S01]  /*28d0*/  @P1 IADD3 R38, P3, R13, R32, RZ ;  /* 0x000000200d261210 */ /* 0x000fe20007f7e0ff */
[----:B------:R-:W-:Y:S01]  /*28e0*/  FMUL R51, R8, R51 ;  /* 0x0000003308337220 */ /* 0x000fe20000400000 */
[----:B------:R-:W-:-:S03]  /*28f0*/  FMNMX R8, RZ, R9, !PT ;  /* 0x00000009ff087209 */ /* 0x000fc60007800000 */
[----:B------:R-:W-:Y:S02]  /*2900*/  @P1 IMAD.X R13, R39, 0x1, R33, P3 ;  /* 0x00000001270d1824 */ /* 0x000fe400018e0621 */
[C---:B------:R-:W-:Y:S02]  /*2910*/  @P1 IMAD.SHL.U32 R12, R38.reuse, 0x4, RZ ;  /* 0x00000004260c1824 */ /* 0x040fe400078e00ff */
[----:B------:R-:W-:Y:S01]  /*2920*/  FMUL R53, R53, R8 ;  /* 0x0000000835357220 */ /* 0x000fe20000400000 */
[----:B------:R-:W-:Y:S02]  /*2930*/  @P1 SHF.L.U64.HI R13, R38, 0x2, R13 ;  /* 0x00000002260d1819 */ /* 0x000fe4000001020d */
[----:B------:R-:W-:-:S05]  /*2940*/  @P1 IADD3 R8, P3, R12, R4, RZ ;  /* 0x000000040c081210 */ /* 0x000fca0007f7e0ff */
[----:B------:R-:W-:Y:S01]  /*2950*/  @P1 IMAD.X R9, R13, 0x1, R2, P3 ;  /* 0x000000010d091824 */ /* 0x000fe200018e0602 */
[----:B------:R-:W-:Y:S01]  /*2960*/  @P1 IADD3 R12, P3, R12, R5, RZ ;  /* 0x000000050c0c1210 */ /* 0x000fe20007f7e0ff */
[----:B------:R-:W-:Y:S02]  /*2970*/  @!P1 IMAD.MOV.U32 R52, RZ, RZ, RZ ;  /* 0x000000ffff349224 */ /* 0x000fe400078e00ff */
[----:B------:R-:W-:Y:S01]  /*2980*/  @P1 IMAD.WIDE.U32 R38, R21, 0x5, R32 ;  /* 0x0000000515261825 */ /* 0x000fe200078e0020 */
[----:B------:R0:W2:Y:S03]  /*2990*/  @P1 LDG.E R49, desc[UR6][R8.64] ;  /* 0x0000000608311981 */ /* 0x0000a6000c1e1900 */
[----:B------:R-:W-:Y:S02]  /*29a0*/  @P1 IMAD.X R13, R13, 0x1, R3, P3 ;  /* 0x000000010d0d1824 */ /* 0x000fe400018e0603 */
[----:B------:R-:W-:Y:S01]  /*29b0*/  @P1 IMAD R55, R20, 0x5, RZ ;  /* 0x0000000514371824 */ /* 0x000fe200078e02ff */
[----:B------:R-:W-:-:S02]  /*29c0*/  PRMT R36, R36, 0x7632, R36 ;  /* 0x0000763224247816 */ /* 0x000fc40000000024 */
[----:B------:R1:W3:Y:S01]  /*29d0*/  @P1 LDG.E R52, desc[UR6][R12.64] ;  /* 0x000000060c341981 */ /* 0x0002e2000c1e1900 */
[----:B------:R-:W-:Y:S01]  /*29e0*/  LOP3.LUT R54, R34, 0x1f, RZ, 0xc0, !PT ;  /* 0x0000001f22367812 */ /* 0x000fe200078ec0ff */
[----:B0-----:R-:W-:Y:S01]  /*29f0*/  @P1 IMAD.IADD R9, R55, 0x1, R39 ;  /* 0x0000000137091824 */ /* 0x001fe200078e0227 */
[----:B------:R-:W-:Y:S01]  /*2a00*/  PRMT R50, R50, 0x7632, R50 ;  /* 0x0000763232327816 */ /* 0x000fe20000000032 */
[----:B------:R-:W-:Y:S02]  /*2a10*/  IMAD.U32 R36, R36, 0x10000, RZ ;  /* 0x0001000024247824 */ /* 0x000fe400078e00ff */
[----:B------:R-:W-:Y:S01]  /*2a20*/  @!P1 IMAD.MOV.U32 R34, RZ, RZ, RZ ;  /* 0x000000ffff229224 */ /* 0x000fe200078e00ff */
[----:B------:R0:W4:Y:S01]  /*2a30*/  SHFL.IDX PT, R56, R35, R54, 0x1f ;  /* 0x00001f3623387589 */ /* 0x00012200000e0000 */
[----:B------:R-:W-:Y:S01]  /*2a40*/  FADD R36, R36, R36 ;  /* 0x0000002424247221 */ /* 0x000fe20000000000 */
[----:B------:R-:W-:Y:S01]  /*2a50*/  IMAD.U32 R50, R50, 0x10000, RZ ;  /* 0x0001000032327824 */ /* 0x000fe200078e00ff */
[C---:B-1----:R-:W-:Y:S01]  /*2a60*/  @P1 SHF.L.U64.HI R13, R38.reuse, 0x2, R9 ;  /* 0x00000002260d1819 */ /* 0x042fe20000010209 */
[----:B------:R-:W-:-:S02]  /*2a70*/  @P1 IMAD.SHL.U32 R12, R38, 0x4, RZ ;  /* 0x00000004260c1824 */ /* 0x000fc400078e00ff */
[----:B------:R-:W-:-:S03]  /*2a80*/  FMNMX R55, RZ, R36, !PT ;  /* 0x00000024ff377209 */ /* 0x000fc60007800000 */
[----:B------:R-:W-:Y:S01]  /*2a90*/  @P1 IADD3 R8, P3, R12, R4, RZ ;  /* 0x000000040c081210 */ /* 0x000fe20007f7e0ff */
[----:B------:R-:W-:Y:S02]  /*2aa0*/  @!P1 IMAD.MOV.U32 R36, RZ, RZ, RZ ;  /* 0x000000ffff249224 */ /* 0x000fe400078e00ff */
[----:B------:R-:W-:Y:S02]  /*2ab0*/  FMUL R55, R50, R55 ;  /* 0x0000003732377220 */ /* 0x000fe40000400000 */
[----:B------:R-:W1:Y:S01]  /*2ac0*/  SHFL.IDX PT, R50, R25, R54, 0x1f ;  /* 0x00001f3619327589 */ /* 0x000e6200000e0000 */
[----:B------:R-:W-:Y:S01]  /*2ad0*/  @P1 IMAD.X R9, R13, 0x1, R2, P3 ;  /* 0x000000010d091824 */ /* 0x000fe200018e0602 */
[----:B------:R-:W-:-:S04]  /*2ae0*/  @P1 IADD3 R12, P3, R12, R5, RZ ;  /* 0x000000050c0c1210 */ /* 0x000fc80007f7e0ff */
[----:B------:R4:W2:Y:S01]  /*2af0*/  @P1 LDG.E R34, desc[UR6][R8.64] ;  /* 0x0000000608221981 */ /* 0x0008a2000c1e1900 */
[----:B------:R-:W-:-:S05]  /*2b00*/  @P1 IMAD.X R13, R13, 0x1, R3, P3 ;  /* 0x000000010d0d1824 */ /* 0x000fca00018e0603 */
[----:B------:R1:W2:Y:S01]  /*2b10*/  @P1 LDG.E R36, desc[UR6][R12.64] ;  /* 0x000000060c241981 */ /* 0x0002a2000c1e1900 */
[----:B------:R-:W-:Y:S02]  /*2b20*/  @P1 IMAD.MOV.U32 R38, RZ, RZ, R32 ;  /* 0x000000ffff261224 */ /* 0x000fe400078e0020 */
[----:B0-----:R-:W-:Y:S01]  /*2b30*/  FADD R35, RZ, R40 ;  /* 0x00000028ff237221 */ /* 0x001fe20000000000 */
[----:B------:R-:W-:Y:S02]  /*2b40*/  @P1 IMAD.MOV.U32 R39, RZ, RZ, R33 ;  /* 0x000000ffff271224 */ /* 0x000fe400078e0021 */
[----:B------:R-:W-:Y:S01]  /*2b50*/  FADD R41, RZ, R41 ;  /* 0x00000029ff297221 */ /* 0x000fe20000000000 */
[----:B----4-:R-:W-:Y:S02]  /*2b60*/  @P1 IMAD.MOV.U32 R8, RZ, RZ, R32 ;  /* 0x000000ffff081224 */ /* 0x010fe400078e0020 */
[----:B------:R-:W-:Y:S02]  /*2b70*/  @P1 IMAD.MOV.U32 R9, RZ, RZ, R33 ;  /* 0x000000ffff091224 */ /* 0x000fe400078e0021 */
[----:B------:R-:W-:Y:S01]  /*2b80*/  FADD R40, R41, R56 ;  /* 0x0000003829287221 */ /* 0x000fe20000000000 */
[----:B------:R-:W-:-:S04]  /*2b90*/  @P1 IMAD.WIDE.U32 R38, R21, 0x6, R38 ;  /* 0x0000000615261825 */ /* 0x000fc800078e0026 */
[----:B-1----:R-:W-:Y:S01]  /*2ba0*/  FADD R35, R35, R50 ;  /* 0x0000003223237221 */ /* 0x002fe20000000000 */
[----:B------:R-:W-:Y:S02]  /*2bb0*/  @P1 IMAD R25, R20, 0x6, RZ ;  /* 0x0000000614191824 */ /* 0x000fe400078e02ff */
[----:B------:R-:W-:-:S04]  /*2bc0*/  @P1 IMAD.WIDE.U32 R8, R21, 0x7, R8 ;  /* 0x0000000715081825 */ /* 0x000fc800078e0008 */
[----:B------:R-:W-:Y:S02]  /*2bd0*/  @P1 IMAD R13, R20, 0x7, RZ ;  /* 0x00000007140d1824 */ /* 0x000fe400078e02ff */
[----:B------:R-:W-:Y:S02]  /*2be0*/  @P1 IMAD.IADD R25, R25, 0x1, R39 ;  /* 0x0000000119191824 */ /* 0x000fe400078e0227 */
[----:B------:R-:W-:Y:S02]  /*2bf0*/  @P1 IMAD.IADD R9, R13, 0x1, R9 ;  /* 0x000000010d091824 */ /* 0x000fe400078e0209 */
[C---:B------:R-:W-:Y:S01]  /*2c00*/  @P1 IMAD.SHL.U32 R54, R38.reuse, 0x4, RZ ;  /* 0x0000000426361824 */ /* 0x040fe200078e00ff */
[----:B------:R-:W-:Y:S01]  /*2c10*/  @P1 SHF.L.U64.HI R25, R38, 0x2, R25 ;  /* 0x0000000226191819 */ /* 0x000fe20000010219 */
[----:B------:R-:W-:Y:S01]  /*2c20*/  @!P1 IMAD.MOV.U32 R41, RZ, RZ, RZ ;  /* 0x000000ffff299224 */ /* 0x000fe200078e00ff */
[C---:B------:R-:W-:Y:S01]  /*2c30*/  @P1 SHF.L.U64.HI R50, R8.reuse, 0x2, R9 ;  /* 0x0000000208321819 */ /* 0x040fe20000010209 */
[----:B------:R-:W-:Y:S01]  /*2c40*/  @P1 IMAD.SHL.U32 R9, R8, 0x4, RZ ;  /* 0x0000000408091824 */ /* 0x000fe200078e00ff */
[----:B------:R-:W-:-:S04]  /*2c50*/  @P1 IADD3 R38, P3, R54, R4, RZ ;  /* 0x0000000436261210 */ /* 0x000fc80007f7e0ff */
[-C--:B------:R-:W-:Y:S01]  /*2c60*/  @P1 IADD3 R12, P5, R9, R5.reuse, RZ ;  /* 0x00000005090c1210 */ /* 0x080fe20007fbe0ff */
[--C-:B------:R-:W-:Y:S01]  /*2c70*/  @P1 IMAD.X R39, R25, 0x1, R2.reuse, P3 ;  /* 0x0000000119271824 */ /* 0x100fe200018e0602 */
[----:B------:R-:W-:Y:S02]  /*2c80*/  @P1 IADD3 R4, P4, R9, R4, RZ ;  /* 0x0000000409041210 */ /* 0x000fe40007f9e0ff */
[----:B------:R-:W-:Y:S01]  /*2c90*/  @P1 IADD3 R8, P3, R54, R5, RZ ;  /* 0x0000000536081210 */ /* 0x000fe20007f7e0ff */
[C-C-:B------:R-:W-:Y:S01]  /*2ca0*/  @P1 IMAD.X R13, R50.reuse, 0x1, R3.reuse, P5 ;  /* 0x00000001320d1824 */ /* 0x140fe200028e0603 */
[----:B------:R-:W5:Y:S01]  /*2cb0*/  @P1 LDG.E R41, desc[UR6][R38.64] ;  /* 0x0000000626291981 */ /* 0x000f62000c1e1900 */
[----:B------:R-:W-:Y:S02]  /*2cc0*/  @P1 IMAD.X R5, R50, 0x1, R2, P4 ;  /* 0x0000000132051824 */ /* 0x000fe400020e0602 */
[----:B------:R-:W-:Y:S02]  /*2cd0*/  @!P1 IMAD.MOV.U32 R50, RZ, RZ, RZ ;  /* 0x000000ffff329224 */ /* 0x000fe400078e00ff */
[----:B------:R-:W-:Y:S01]  /*2ce0*/  @P1 IMAD.X R9, R25, 0x1, R3, P3 ;  /* 0x0000000119091824 */ /* 0x000fe200018e0603 */
[----:B------:R-:W-:-:S03]  /*2cf0*/  @!P1 CS2R R38, SRZ ;  /* 0x0000000000269805 */ /* 0x000fc6000001ff00 */
[----:B------:R-:W5:Y:S01]  /*2d00*/  @P1 LDG.E R50, desc[UR6][R4.64] ;  /* 0x0000000604321981 */ /* 0x000f62000c1e1900 */
[----:B------:R-:W-:-:S03]  /*2d10*/  IMAD.X R25, RZ, RZ, R48, P2 ;  /* 0x000000ffff197224 */ /* 0x000fc600010e0630 */
[----:B------:R0:W5:Y:S04]  /*2d20*/  @P1 LDG.E R38, desc[UR6][R12.64] ;  /* 0x000000060c261981 */ /* 0x000168000c1e1900 */
[----:B------:R1:W5:Y:S01]  /*2d30*/  @P1 LDG.E R39, desc[UR6][R8.64] ;  /* 0x0000000608271981 */ /* 0x000362000c1e1900 */
[----:B------:R-:W-:-:S04]  /*2d40*/  @!P0 LEA R2, P1, R24, R15, 0x1 ;  /* 0x0000000f18028211 */ /* 0x000fc800078208ff */
[C---:B------:R-:W-:Y:S02]  /*2d50*/  @!P0 LEA.HI.X R3, R24.reuse, R14, R25, 0x1, P1 ;  /* 0x0000000e18038211 */ /* 0x040fe400008f0c19 */
[----:B------:R-:W-:-:S05]  /*2d60*/  @!P0 IADD3 R48, P1, R24, R21, RZ ;  /* 0x0000001518308210 */ /* 0x000fca0007f3e0ff */
[----:B0-----:R-:W-:Y:S01]  /*2d70*/  @!P0 IMAD.X R13, R25, 0x1, R20, P1 ;  /* 0x00000001190d8824 */ /* 0x001fe200008e0614 */
[----:B------:R-:W-:-:S04]  /*2d80*/  @!P0 LEA R12, P1, R48, R15, 0x1 ;  /* 0x0000000f300c8211 */ /* 0x000fc800078208ff */
[----:B------:R-:W-:Y:S02]  /*2d90*/  @!P0 LEA.HI.X R13, R48, R14, R13, 0x1, P1 ;  /* 0x0000000e300d8211 */ /* 0x000fe400008f0c0d */
[----:B-1----:R-:W-:-:S05]  /*2da0*/  IADD3 R8, P1, R30, 0x3f, RZ ;  /* 0x0000003f1e087810 */ /* 0x002fca0007f3e0ff */
[----:B------:R-:W-:-:S05]  /*2db0*/  IMAD.X R5, RZ, RZ, R31, P1 ;  /* 0x000000ffff057224 */ /* 0x000fca00008e061f */
[--C-:B------:R-:W-:Y:S02]  /*2dc0*/  SHF.R.U32.HI R9, RZ, 0x6, R5.reuse ;  /* 0x00000006ff097819 */ /* 0x100fe40000011605 */
[----:B------:R-:W-:-:S03]  /*2dd0*/  SHF.R.U64 R57, R8, 0x6, R5 ;  /* 0x0000000608397819 */ /* 0x000fc60000001205 */
[-C--:B------:R-:W-:Y:S01]  /*2de0*/  IMAD R9, R9, R28.reuse, RZ ;  /* 0x0000001c09097224 */ /* 0x080fe200078e02ff */
[----:B------:R-:W0:Y:S03]  /*2df0*/  S2R R5, SR_TID.X ;  /* 0x0000000000057919 */ /* 0x000e260000002100 */
[----:B------:R-:W-:Y:S01]  /*2e00*/  IMAD R9, R29, R57, R9 ;  /* 0x000000391d097224 */ /* 0x000fe200078e0209 */
[----:B------:R1:W-:Y:S02]  /*2e10*/  @!P0 STG.E.U16 desc[UR6][R2.64], R46 ;  /* 0x0000002e02008986 */ /* 0x0003e4000c101506 */
[----:B-1----:R-:W-:-:S04]  /*2e20*/  IMAD.WIDE.U32 R2, R57, R28, RZ ;  /* 0x0000001c39027225 */ /* 0x002fc800078e00ff */
[----:B------:R-:W-:Y:S01]  /*2e30*/  IMAD.IADD R3, R3, 0x1, R9 ;  /* 0x0000000103037824 */ /* 0x000fe200078e0209 */
[----:B------:R-:W-:-:S04]  /*2e40*/  LEA R9, P1, R2, R21, 0x5 ;  /* 0x0000001502097211 */ /* 0x000fc800078228ff */
[----:B------:R-:W-:Y:S01]  /*2e50*/  LEA.HI.X R4, R2, R20, R3, 0x5, P1 ;  /* 0x0000001402047211 */ /* 0x000fe200008f2c03 */
[----:B------:R-:W-:Y:S01]  /*2e60*/  IMAD R2, R22, UR4, RZ ;  /* 0x0000000416027c24 */ /* 0x000fe2000f8e02ff */
[----:B------:R1:W-:Y:S03]  /*2e70*/  @!P0 STG.E.U16 desc[UR6][R12.64], R11 ;  /* 0x0000000b0c008986 */ /* 0x0003e6000c101506 */
[C---:B-1----:R-:W-:Y:S02]  /*2e80*/  IMAD R11, R23.reuse, UR5, R2 ;  /* 0x00000005170b7c24 */ /* 0x042fe4000f8e0202 */
[----:B------:R-:W-:-:S04]  /*2e90*/  IMAD.WIDE.U32 R2, R23, UR4, RZ ;  /* 0x0000000417027c25 */ /* 0x000fc8000f8e00ff */
[----:B------:R-:W-:Y:S02]  /*2ea0*/  IMAD.IADD R3, R3, 0x1, R11 ;  /* 0x0000000103037824 */ /* 0x000fe400078e020b */
[----:B------:R-:W-:-:S03]  /*2eb0*/  IMAD.SHL.U32 R11, R2, 0x2, RZ ;  /* 0x00000002020b7824 */ /* 0x000fc600078e00ff */
[----:B------:R-:W-:Y:S02]  /*2ec0*/  SHF.L.U64.HI R3, R2, 0x1, R3 ;  /* 0x0000000102037819 */ /* 0x000fe40000010203 */
[----:B------:R-:W-:-:S04]  /*2ed0*/  LOP3.LUT R2, R16, 0x3, RZ, 0xfc, !PT ;  /* 0x0000000310027812 */ /* 0x000fc800078efcff */
[----:B------:R-:W-:Y:S02]  /*2ee0*/  ISETP.GE.U32.AND P1, PT, R2, R19, PT ;  /* 0x000000130200720c */ /* 0x000fe40003f26070 */
[----:B0-----:R-:W-:-:S04]  /*2ef0*/  IADD3 R2, R5, 0x1d, -R16 ;  /* 0x0000001d05027810 */ /* 0x001fc80007ffe810 */
[----:B------:R-:W-:-:S04]  /*2f00*/  LOP3.LUT R2, R2, 0x1f, RZ, 0xc0, !PT ;  /* 0x0000001f02027812 */ /* 0x000fc800078ec0ff */
[----:B------:R-:W-:Y:S02]  /*2f10*/  ISETP.GE.U32.OR P1, PT, R2, R17, P1 ;  /* 0x000000110200720c */ /* 0x000fe40000f26470 */
[----:B------:R-:W-:Y:S02]  /*2f20*/  LOP3.LUT R8, RZ, R4, RZ, 0x33, !PT ;  /* 0x00000004ff087212 */ /* 0x000fe400078e33ff */
[----:B------:R-:W-:-:S04]  /*2f30*/  LOP3.LUT R9, RZ, R9, RZ, 0x33, !PT ;  /* 0x00000009ff097212 */ /* 0x000fc800078e33ff */
[----:B------:R-:W-:Y:S02]  /*2f40*/  LEA R26, P3, R26, R9, 0x5 ;  /* 0x000000091a1a7211 */ /* 0x000fe400078628ff */
[----:B------:R-:W-:Y:S01]  /*2f50*/  FMNMX R42, |R47|, R42, !PT ;  /* 0x0000002a2f2a7209 */ /* 0x000fe20007800200 */
[----:B------:R-:W-:-:S03]  /*2f60*/  FMUL R12, R53, R18 ;  /* 0x00000012350c7220 */ /* 0x000fc60000400000 */
[----:B------:R-:W-:Y:S02]  /*2f70*/  FMNMX R42, |R51|, R42, !PT ;  /* 0x0000002a332a7209 */ /* 0x000fe40007800200 */
[----:B------:R-:W-:Y:S01]  /*2f80*/  F2FP.SATFINITE.E4M3.F32.PACK_AB_MERGE_C R12, RZ, R12, RZ ;  /* 0x0000000cff0c723e */ /* 0x000fe200048070ff */
[----:B------:R-:W-:Y:S01]  /*2f90*/  IMAD.X R8, RZ, RZ, R8, P3 ;  /* 0x000000ffff087224 */ /* 0x000fe200018e0608 */
[----:B------:R-:W-:Y:S01]  /*2fa0*/  ISETP.GT.U32.AND P2, PT, R26, -0x21, PT ;  /* 0xffffffdf1a00780c */ /* 0x000fe20003f44070 */
[----:B------:R-:W-:Y:S01]  /*2fb0*/  BSSY B0, `(.L_x_13874) ;  /* 0x0000037000007945 */ /* 0x000fe20003800000 */
[----:B------:R-:W-:Y:S02]  /*2fc0*/  FMNMX R42, |R53|, R42, !PT ;  /* 0x0000002a352a7209 */ /* 0x000fe40007800200 */
[----:B------:R-:W-:Y:S02]  /*2fd0*/  ISETP.GT.U32.AND.EX P2, PT, R8, -0x1, PT, P2 ;  /* 0xffffffff0800780c */ /* 0x000fe40003f44120 */
[----:B------:R-:W-:-:S02]  /*2fe0*/  FMNMX R42, |R55|, R42, !PT ;  /* 0x0000002a372a7209 */ /* 0x000fc40007800200 */
[----:B---3--:R-:W-:-:S05]  /*2ff0*/  PRMT R2, R52, 0x7632, R2 ;  /* 0x0000763234027816 */ /* 0x008fca0000000002 */
[----:B------:R-:W-:-:S04]  /*3000*/  IMAD.U32 R2, R2, 0x10000, RZ ;  /* 0x0001000002027824 */ /* 0x000fc800078e00ff */
[--C-:B------:R-:W-:Y:S01]  /*3010*/  FADD R4, R2, R2.reuse ;  /* 0x0000000202047221 */ /* 0x100fe20000000000 */
[----:B--2---:R-:W-:-:S04]  /*3020*/  PRMT R2, R49, 0x7632, R2 ;  /* 0x0000763231027816 */ /* 0x004fc80000000002 */
[----:B------:R-:W-:Y:S01]  /*3030*/  FMNMX R13, RZ, R4, !PT ;  /* 0x00000004ff0d7209 */ /* 0x000fe20007800000 */
[----:B------:R-:W-:-:S04]  /*3040*/  IMAD.U32 R2, R2, 0x10000, RZ ;  /* 0x0001000002027824 */ /* 0x000fc800078e00ff */
[----:B------:R-:W-:Y:S01]  /*3050*/  FMUL R13, R2, R13 ;  /* 0x0000000d020d7220 */ /* 0x000fe20000400000 */
[----:B------:R-:W-:Y:S02]  /*3060*/  IMAD.U32 R57, R49, 0x10000, RZ ;  /* 0x0001000031397824 */ /* 0x000fe400078e00ff */
[C---:B------:R-:W-:Y:S01]  /*3070*/  IMAD.U32 R2, R36.reuse, 0x10000, RZ ;  /* 0x0001000024027824 */ /* 0x040fe200078e00ff */
[----:B------:R-:W-:-:S03]  /*3080*/  PRMT R36, R36, 0x7632, R36 ;  /* 0x0000763224247816 */ /* 0x000fc60000000024 */
[----:B------:R-:W-:Y:S02]  /*3090*/  FADD R2, R2, R2 ;  /* 0x0000000202027221 */ /* 0x000fe40000000000 */
[----:B------:R-:W-:Y:S02]  /*30a0*/  IMAD.U32 R36, R36, 0x10000, RZ ;  /* 0x0001000024247824 */ /* 0x000fe400078e00ff */
[----:B------:R-:W-:Y:S01]  /*30b0*/  IMAD.U32 R49, R34, 0x10000, RZ ;  /* 0x0001000022317824 */ /* 0x000fe200078e00ff */
[----:B------:R-:W-:Y:S01]  /*30c0*/  FMNMX R2, RZ, R2, !PT ;  /* 0x00000002ff027209 */ /* 0x000fe20007800000 */
[----:B------:R-:W-:Y:S01]  /*30d0*/  FADD R36, R36, R36 ;  /* 0x0000002424247221 */ /* 0x000fe20000000000 */
[----:B------:R-:W-:-:S03]  /*30e0*/  PRMT R34, R34, 0x7632, R34 ;  /* 0x0000763222227816 */ /* 0x000fc60000000022 */
[----:B------:R-:W-:Y:S01]  /*30f0*/  FMUL R49, R49, R2 ;  /* 0x0000000231317220 */ /* 0x000fe20000400000 */
[----:B------:R-:W-:Y:S01]  /*3100*/  FMNMX R9, RZ, R36, !PT ;  /* 0x00000024ff097209 */ /* 0x000fe20007800000 */
[----:B------:R-:W-:Y:S02]  /*3110*/  IMAD.U32 R34, R34, 0x10000, RZ ;  /* 0x0001000022227824 */ /* 0x000fe400078e00ff */
[C---:B------:R-:W-:Y:S01]  /*3120*/  FMUL R2, R47.reuse, R18 ;  /* 0x000000122f027220 */ /* 0x040fe20000400000 */
[----:B------:R-:W-:Y:S01]  /*3130*/  FADD R36, R47, R43 ;  /* 0x0000002b2f247221 */ /* 0x000fe20000000000 */
[----:B------:R-:W-:Y:S01]  /*3140*/  FMUL R47, R34, R9 ;  /* 0x00000009222f7220 */ /* 0x000fe20000400000 */
[C---:B------:R-:W-:Y:S02]  /*3150*/  FADD R34, R51.reuse, R45 ;  /* 0x0000002d33227221 */ /* 0x040fe40000000000 */
[----:B------:R-:W-:Y:S01]  /*3160*/  F2FP.SATFINITE.E4M3.F32.PACK_AB_MERGE_C R2, RZ, R2, RZ ;  /* 0x00000002ff02723e */ /* 0x000fe200048070ff */
[----:B------:R-:W-:Y:S01]  /*3170*/  FMUL R51, R51, R18 ;  /* 0x0000001233337220 */ /* 0x000fe20000400000 */
[----:B------:R-:W-:Y:S01]  /*3180*/  IMAD.U32 R52, R52, 0x10000, RZ ;  /* 0x0001000034347824 */ /* 0x000fe200078e00ff */
[----:B------:R-:W-:-:S02]  /*3190*/  LOP3.LUT R9, R44, 0xffff, RZ, 0xc0, !PT ;  /* 0x0000ffff2c097812 */ /* 0x000fc400078ec0ff */
[----:B------:R-:W-:Y:S01]  /*31a0*/  IMAD.U32 R4, R2, 0x10000, RZ ;  /* 0x0001000002047824 */ /* 0x000fe200078e00ff */
[----:B------:R-:W-:Y:S01]  /*31b0*/  F2FP.SATFINITE.E4M3.F32.PACK_AB_MERGE_C R51, RZ, R51, RZ ;  /* 0x00000033ff33723e */ /* 0x000fe200048070ff */
[----:B------:R-:W-:Y:S01]  /*31c0*/  FADD R52, R52, R52 ;  /* 0x0000003434347221 */ /* 0x000fe20000000000 */
[----:B------:R-:W-:Y:S02]  /*31d0*/  FMUL R45, R55, R18 ;  /* 0x00000012372d7220 */ /* 0x000fe40000400000 */
[----:B------:R-:W-:Y:S01]  /*31e0*/  LOP3.LUT R43, R9, 0xff0000, R4, 0xf8, !PT ;  /* 0x00ff0000092b7812 */ /* 0x000fe200078ef804 */
[----:B------:R-:W-:Y:S01]  /*31f0*/  IMAD.U32 R4, R51, 0x10000, RZ ;  /* 0x0001000033047824 */ /* 0x000fe200078e00ff */
[----:B------:R-:W-:Y:S02]  /*3200*/  LOP3.LUT R9, R6, 0xffff, RZ, 0xc0, !PT ;  /* 0x0000ffff06097812 */ /* 0x000fe400078ec0ff */
[----:B------:R-:W-:Y:S02]  /*3210*/  FMNMX R52, RZ, R52, !PT ;  /* 0x00000034ff347209 */ /* 0x000fe40007800000 */
[----:B------:R-:W-:Y:S01]  /*3220*/  LOP3.LUT R6, R12, 0xffff, RZ, 0xc0, !PT ;  /* 0x0000ffff0c067812 */ /* 0x000fe200078ec0ff */
[----:B------:R-:W-:Y:S01]  /*3230*/  FADD R36, R53, R36 ;  /* 0x0000002435247221 */ /* 0x000fe20000000000 */
[----:B------:R-:W-:Y:S01]  /*3240*/  LOP3.LUT R53, R9, 0xff0000, R4, 0xf8, !PT ;  /* 0x00ff000009357812 */ /* 0x000fe200078ef804 */
[----:B------:R-:W-:Y:S01]  /*3250*/  FMUL R57, R57, R52 ;  /* 0x0000003439397220 */ /* 0x000fe20000400000 */
[----:B------:R-:W-:Y:S01]  /*3260*/  FADD R34, R55, R34 ;  /* 0x0000002237227221 */ /* 0x000fe20000000000 */
[----:B------:R-:W-:Y:S01]  /*3270*/  IMAD R4, R6, 0x1000000, R43 ;  /* 0x0100000006047824 */ /* 0x000fe200078e022b */
[----:B------:R-:W-:Y:S01]  /*3280*/  F2FP.SATFINITE.E4M3.F32.PACK_AB_MERGE_C R45, RZ, R45, RZ ;  /* 0x0000002dff2d723e */ /* 0x000fe200048070ff */
[----:B------:R-:W-:Y:S06]  /*3290*/  @P0 BRA `(.L_x_13875) ;  /* 0x0000000000200947 */ /* 0x000fec0003800000 */
[----:B------:R-:W-:Y:S02]  /*32a0*/  LOP3.LUT R9, R30, 0xfffffffe, RZ, 0xc0, !PT ;  /* 0xfffffffe1e097812 */ /* 0x000fe400078ec0ff */
[----:B------:R-:W-:Y:S02]  /*32b0*/  PRMT R43, R51, 0x7604, R2 ;  /* 0x00007604332b7816 */ /* 0x000fe40000000002 */
[----:B------:R-:W-:Y:S02]  /*32c0*/  IADD3 R6, P3, R24, R9, RZ ;  /* 0x0000000918067210 */ /* 0x000fe40007f7e0ff */
[----:B------:R-:W-:-:S05]  /*32d0*/  LOP3.LUT R9, R31, 0x7fffffff, RZ, 0xc0, !PT ;  /* 0x7fffffff1f097812 */ /* 0x000fca00078ec0ff */
[----:B------:R-:W-:Y:S01]  /*32e0*/  IMAD.X R9, R25, 0x1, R9, P3 ;  /* 0x0000000119097824 */ /* 0x000fe200018e0609 */
[----:B------:R-:W-:-:S04]  /*32f0*/  LEA R8, P3, R6, R15, 0x1 ;  /* 0x0000000f06087211 */ /* 0x000fc800078608ff */
[----:B------:R-:W-:-:S05]  /*3300*/  LEA.HI.X R9, R6, R14, R9, 0x1, P3 ;  /* 0x0000000e06097211 */ /* 0x000fca00018f0c09 */
[----:B------:R0:W-:Y:S04]  /*3310*/  STG.E.U16 desc[UR6][R8.64], R43 ;  /* 0x0000002b08007986 */ /* 0x0001e8000c101506 */
.L_x_13875:
[----:B------:R-:W-:Y:S05]  /*3320*/  BSYNC B0 ;  /* 0x0000000000007941 */ /* 0x000fea0003800000 */
.L_x_13874:
[----:B------:R-:W-:Y:S01]  /*3330*/  LOP3.LUT R2, R45, 0xffff, RZ, 0xc0, !PT ;  /* 0x0000ffff2d027812 */ /* 0x000fe200078ec0ff */
[-C--:B------:R-:W-:Y:S01]  /*3340*/  FMUL R44, R57, R18.reuse ;  /* 0x00000012392c7220 */ /* 0x080fe20000400000 */
[----:B0-----:R-:W-:Y:S01]  /*3350*/  FMUL R43, R49, R18 ;  /* 0x00000012312b7220 */ /* 0x001fe20000400000 */
[----:B------:R-:W-:Y:S02]  /*3360*/  BSSY B0, `(.L_x_13876) ;  /* 0x000000c000007945 */ /* 0x000fe40003800000 */
[----:B------:R-:W-:Y:S01]  /*3370*/  IMAD R2, R2, 0x1000000, R53 ;  /* 0x0100000002027824 */ /* 0x000fe200078e0235 */
[----:B------:R-:W-:Y:S02]  /*3380*/  F2FP.SATFINITE.E4M3.F32.PACK_AB_MERGE_C R44, RZ, R44, RZ ;  /* 0x0000002cff2c723e */ /* 0x000fe400048070ff */
[----:B------:R-:W-:Y:S01]  /*3390*/  F2FP.SATFINITE.E4M3.F32.PACK_AB_MERGE_C R43, RZ, R43, RZ ;  /* 0x0000002bff2b723e */ /* 0x000fe200048070ff */
[----:B------:R-:W-:Y:S06]  /*33a0*/  @P0 BRA `(.L_x_13877) ;  /* 0x00000000001c0947 */ /* 0x000fec0003800000 */
[----:B------:R-:W-:Y:S01]  /*33b0*/  IMAD.WIDE.U32 R24, R21, 0x3, R24 ;  /* 0x0000000315187825 */ /* 0x000fe200078e0018 */
[----:B------:R-:W-:-:S03]  /*33c0*/  PRMT R45, R45, 0x7604, R12 ;  /* 0x000076042d2d7816 */ /* 0x000fc6000000000c */
[----:B------:R-:W-:Y:S01]  /*33d0*/  IMAD R9, R20, 0x3, RZ ;  /* 0x0000000314097824 */ /* 0x000fe200078e02ff */
[----:B------:R-:W-:-:S03]  /*33e0*/  LEA R8, P0, R24, R15, 0x1 ;  /* 0x0000000f18087211 */ /* 0x000fc600078008ff */
[----:B------:R-:W-:-:S05]  /*33f0*/  IMAD.IADD R9, R9, 0x1, R25 ;  /* 0x0000000109097824 */ /* 0x000fca00078e0219 */
[----:B------:R-:W-:-:S05]  /*3400*/  LEA.HI.X R9, R24, R14, R9, 0x1, P0 ;  /* 0x0000000e18097211 */ /* 0x000fca00000f0c09 */
[----:B------:R0:W-:Y:S02]  /*3410*/  STG.E.U16 desc[UR6][R8.64], R45 ;  /* 0x0000002d08007986 */ /* 0x0001e4000c101506 */
.L_x_13877:
[----:B------:R-:W-:Y:S05]  /*3420*/  BSYNC B0 ;  /* 0x0000000000007941 */ /* 0x000fea0003800000 */
.L_x_13876:
[-C--:B0-----:R-:W-:Y:S01]  /*3430*/  FMUL R8, R13, R18.reuse ;  /* 0x000000120d087220 */ /* 0x081fe20000400000 */
[----:B------:R-:W-:Y:S01]  /*3440*/  LOP3.LUT R6, R44, 0xff, RZ, 0xc0, !PT ;  /* 0x000000ff2c067812 */ /* 0x000fe200078ec0ff */
[----:B------:R-:W-:Y:S01]  /*3450*/  FMUL R12, R47, R18 ;  /* 0x000000122f0c7220 */ /* 0x000fe20000400000 */
[----:B------:R-:W-:Y:S01]  /*3460*/  LOP3.LUT R9, R43, 0xffff, RZ, 0xc0, !PT ;  /* 0x0000ffff2b097812 */ /* 0x000fe200078ec0ff */
[----:B-----5:R-:W-:Y:S01]  /*3470*/  IMAD.U32 R25, R41, 0x10000, RZ ;  /* 0x0001000029197824 */ /* 0x020fe200078e00ff */
[----:B------:R-:W-:Y:S01]  /*3480*/  FMNMX R42, R42, |R57|, !PT ;  /* 0x400000392a2a7209 */ /* 0x000fe20007800000 */
[----:B------:R-:W-:Y:S01]  /*3490*/  FADD R24, RZ, R57 ;  /* 0x00000039ff187221 */ /* 0x000fe20000000000 */
[----:B------:R-:W-:Y:S01]  /*34a0*/  PRMT R6, R9, 0x7604, R6 ;  /* 0x0000760409067816 */ /* 0x000fe20000000006 */
[----:B------:R-:W-:Y:S01]  /*34b0*/  IMAD.IADD R16, R16, 0x1, R5 ;  /* 0x0000000110107824 */ /* 0x000fe200078e0205 */
[----:B------:R-:W-:Y:S01]  /*34c0*/  F2FP.SATFINITE.E4M3.F32.PACK_AB_MERGE_C R9, RZ, R8, RZ ;  /* 0x00000008ff09723e */ /* 0x000fe200048070ff */
[----:B------:R-:W-:Y:S01]  /*34d0*/  IMAD.U32 R8, R39, 0x10000, RZ ;  /* 0x0001000027087824 */ /* 0x000fe200078e00ff */
[----:B------:R-:W-:Y:S01]  /*34e0*/  F2FP.SATFINITE.E4M3.F32.PACK_AB_MERGE_C R46, RZ, R12, RZ ;  /* 0x0000000cff2e723e */ /* 0x000fe200048070ff */
[----:B------:R-:W-:Y:S01]  /*34f0*/  FADD R24, R49, R24 ;  /* 0x0000001831187221 */ /* 0x000fe20000000000 */
[----:B------:R-:W-:Y:S01]  /*3500*/  FMNMX R12, |R13|, R42, !PT ;  /* 0x0000002a0d0c7209 */ /* 0x000fe20007800200 */
[----:B------:R-:W-:Y:S01]  /*3510*/  BSSY B0, `(.L_x_13878) ;  /* 0x0000048000007945 */ /* 0x000fe20003800000 */
[C---:B------:R-:W-:Y:S01]  /*3520*/  @!P1 PRMT R45, R9.reuse, 0x7604, R44 ;  /* 0x00007604092d9816 */ /* 0x040fe2000000002c */
[----:B------:R-:W-:Y:S01]  /*3530*/  FADD R44, RZ, R13 ;  /* 0x0000000dff2c7221 */ /* 0x000fe20000000000 */
[----:B------:R-:W-:-:S02]  /*3540*/  LOP3.LUT R42, R9, 0xff, RZ, 0xc0, !PT ;  /* 0x000000ff092a7812 */ /* 0x000fc400078ec0ff */
[----:B------:R-:W-:Y:S01]  /*3550*/  LOP3.LUT R9, R46, 0xffff, RZ, 0xc0, !PT ;  /* 0x0000ffff2e097812 */ /* 0x000fe200078ec0ff */
[----:B------:R-:W-:Y:S01]  /*3560*/  FADD R13, R47, R44 ;  /* 0x0000002c2f0d7221 */ /* 0x000fe20000000000 */
[----:B------:R-:W-:Y:S02]  /*3570*/  PRMT R39, R39, 0x7632, R39 ;  /* 0x0000763227277816 */ /* 0x000fe40000000027 */
[----:B------:R-:W-:Y:S01]  /*3580*/  PRMT R42, R9, 0x7604, R42 ;  /* 0x00007604092a7816 */ /* 0x000fe2000000002a */
[--C-:B------:R-:W-:Y:S01]  /*3590*/  FADD R9, R8, R8.reuse ;  /* 0x0000000808097221 */ /* 0x100fe20000000000 */
[----:B------:R-:W-:Y:S01]  /*35a0*/  FMNMX R12, |R49|, R12, !PT ;  /* 0x0000000c310c7209 */ /* 0x000fe20007800200 */
[----:B------:R-:W-:Y:S01]  /*35b0*/  IMAD.U32 R39, R39, 0x10000, RZ ;  /* 0x0001000027277824 */ /* 0x000fe200078e00ff */
[----:B------:R-:W-:Y:S01]  /*35c0*/  PRMT R8, R41, 0x7632, R8 ;  /* 0x0000763229087816 */ /* 0x000fe20000000008 */
[----:B------:R-:W-:Y:S01]  /*35d0*/  VIADD R49, R16, 0x2 ;  /* 0x0000000210317836 */ /* 0x000fe20000000000 */
[----:B------:R-:W-:Y:S01]  /*35e0*/  FMNMX R47, |R47|, R12, !PT ;  /* 0x0000000c2f2f7209 */ /* 0x000fe20007800200 */
[----:B------:R-:W-:Y:S01]  /*35f0*/  FADD R39, R39, R39 ;  /* 0x0000002727277221 */ /* 0x000fe20000000000 */
[----:B------:R-:W-:Y:S01]  /*3600*/  FMNMX R12, RZ, R9, !PT ;  /* 0x00000009ff0c7209 */ /* 0x000fe20007800000 */
[----:B------:R-:W-:Y:S01]  /*3610*/  IMAD.U32 R8, R8, 0x10000, RZ ;  /* 0x0001000008087824 */ /* 0x000fe200078e00ff */
[C---:B------:R-:W-:Y:S01]  /*3620*/  PRMT R9, R38.reuse, 0x7632, R9 ;  /* 0x0000763226097816 */ /* 0x040fe20000000009 */
[----:B------:R-:W-:Y:S01]  /*3630*/  IMAD.U32 R38, R38, 0x10000, RZ ;  /* 0x0001000026267824 */ /* 0x000fe200078e00ff */
[----:B------:R-:W-:Y:S01]  /*3640*/  FMNMX R39, RZ, R39, !PT ;  /* 0x00000027ff277209 */ /* 0x000fe20007800000 */
[----:B------:R-:W-:Y:S01]  /*3650*/  FMUL R25, R25, R12 ;  /* 0x0000000c19197220 */ /* 0x000fe20000400000 */
[----:B------:R-:W-:Y:S01]  /*3660*/  LOP3.LUT R49, R49, 0x1f, RZ, 0xc0, !PT ;  /* 0x0000001f31317812 */ /* 0x000fe200078ec0ff */
[----:B------:R-:W-:Y:S01]  /*3670*/  IMAD.U32 R12, R9, 0x10000, RZ ;  /* 0x00010000090c7824 */ /* 0x000fe200078e00ff */
[----:B------:R-:W-:Y:S01]  /*3680*/  PRMT R9, R50, 0x7632, R9 ;  /* 0x0000763232097816 */ /* 0x000fe20000000009 */
[----:B------:R-:W-:Y:S01]  /*3690*/  FMUL R41, R8, R39 ;  /* 0x0000002708297220 */ /* 0x000fe20000400000 */
[----:B------:R-:W-:Y:S01]  /*36a0*/  FADD R38, R38, R38 ;  /* 0x0000002626267221 */ /* 0x000fe20000000000 */
[----:B------:R-:W-:Y:S01]  /*36b0*/  FADD R44, R12, R12 ;  /* 0x0000000c0c2c7221 */ /* 0x000fe20000000000 */
[----:B------:R-:W-:Y:S01]  /*36c0*/  LEA R8, P0, R21, R32, 0x2 ;  /* 0x0000002015087211 */ /* 0x000fe200078010ff */
[----:B------:R-:W-:-:S02]  /*36d0*/  IMAD.U32 R12, R9, 0x10000, RZ ;  /* 0x00010000090c7824 */ /* 0x000fc400078e00ff */
[C---:B------:R-:W-:Y:S01]  /*36e0*/  FADD R32, R41.reuse, R13 ;  /* 0x0000000d29207221 */ /* 0x040fe20000000000 */
[----:B------:R-:W-:Y:S01]  /*36f0*/  IMAD.U32 R39, R50, 0x10000, RZ ;  /* 0x0001000032277824 */ /* 0x000fe200078e00ff */
[----:B------:R-:W-:Y:S01]  /*3700*/  FMNMX R38, RZ, R38, !PT ;  /* 0x00000026ff267209 */ /* 0x000fe20007800000 */
[----:B------:R-:W-:Y:S01]  /*3710*/  FMUL R48, R41, R18 ;  /* 0x0000001229307220 */ /* 0x000fe20000400000 */
[----:B------:R-:W-:Y:S02]  /*3720*/  FMNMX R51, RZ, R44, !PT ;  /* 0x0000002cff337209 */ /* 0x000fe40007800000 */
[----:B------:R-:W-:Y:S01]  /*3730*/  LEA.HI.X R9, R21, R33, R20, 0x2, P0 ;  /* 0x0000002115097211 */ /* 0x000fe200000f1414 */
[----:B------:R-:W-:Y:S01]  /*3740*/  FMUL R39, R39, R38 ;  /* 0x0000002627277220 */ /* 0x000fe20000400000 */
[----:B------:R-:W-:Y:S01]  /*3750*/  @!P1 IADD3 R50, P0, R8, R21, RZ ;  /* 0x0000001508329210 */ /* 0x000fe20007f1e0ff */
[----:B------:R-:W-:Y:S01]  /*3760*/  FMUL R33, R12, R51 ;  /* 0x000000330c217220 */ /* 0x000fe20000400000 */
[C---:B------:R-:W-:Y:S01]  /*3770*/  FADD R38, R25.reuse, R24 ;  /* 0x0000001819267221 */ /* 0x040fe20000000000 */
[C---:B------:R-:W-:Y:S01]  /*3780*/  FMNMX R44, |R25|.reuse, R47, !PT ;  /* 0x0000002f192c7209 */ /* 0x040fe20007800200 */
[----:B------:R-:W-:Y:S01]  /*3790*/  FMUL R47, R25, R18 ;  /* 0x00000012192f7220 */ /* 0x000fe20000400000 */
[----:B------:R-:W-:Y:S01]  /*37a0*/  @!P1 IMAD.X R51, R9, 0x1, R20, P0 ;  /* 0x0000000109339824 */ /* 0x000fe200000e0614 */
[----:B------:R-:W-:-:S02]  /*37b0*/  @!P1 LEA R24, P0, R8, R15, 0x1 ;  /* 0x0000000f08189211 */ /* 0x000fc400078008ff */
[----:B------:R-:W-:Y:S02]  /*37c0*/  @!P1 LEA R12, P3, R50, R15, 0x1 ;  /* 0x0000000f320c9211 */ /* 0x000fe400078608ff */
[-C--:B------:R-:W-:Y:S02]  /*37d0*/  @!P1 LEA.HI.X R25, R8, R14.reuse, R9, 0x1, P0 ;  /* 0x0000000e08199211 */ /* 0x080fe400000f0c09 */
[----:B------:R-:W-:Y:S02]  /*37e0*/  @!P1 PRMT R43, R46, 0x7604, R43 ;  /* 0x000076042e2b9816 */ /* 0x000fe4000000002b */
[----:B------:R-:W-:Y:S01]  /*37f0*/  @!P1 LEA.HI.X R13, R50, R14, R51, 0x1, P3 ;  /* 0x0000000e320d9211 */ /* 0x000fe200018f0c33 */
[----:B------:R0:W1:Y:S01]  /*3800*/  SHFL.IDX PT, R46, R36, R49, 0x1f ;  /* 0x00001f31242e7589 */ /* 0x00006200000e0000 */
[----:B------:R-:W-:Y:S02]  /*3810*/  F2FP.SATFINITE.E4M3.F32.PACK_AB_MERGE_C R47, RZ, R47, RZ ;  /* 0x0000002fff2f723e */ /* 0x000fe400048070ff */
[----:B------:R-:W-:Y:S01]  /*3820*/  F2FP.SATFINITE.E4M3.F32.PACK_AB_MERGE_C R48, RZ, R48, RZ ;  /* 0x00000030ff30723e */ /* 0x000fe200048070ff */
[----:B------:R-:W-:Y:S01]  /*3830*/  @!P1 STG.E.U16 desc[UR6][R24.64], R45 ;  /* 0x0000002d18009986 */ /* 0x000fe2000c101506 */
[----:B------:R-:W-:Y:S01]  /*3840*/  LOP3.LUT R51, R6, 0xffff, RZ, 0xc0, !PT ;  /* 0x0000ffff06337812 */ /* 0x000fe200078ec0ff */
[----:B------:R-:W-:Y:S01]  /*3850*/  IMAD.U32 R6, R47, 0x10000, RZ ;  /* 0x000100002f067824 */ /* 0x000fe200078e00ff */
[----:B------:R-:W-:Y:S01]  /*3860*/  FMNMX R44, |R41|, R44, !PT ;  /* 0x0000002c292c7209 */ /* 0x000fe20007800200 */
[----:B------:R-:W-:Y:S01]  /*3870*/  @!P1 STG.E.U16 desc[UR6][R12.64], R43 ;  /* 0x0000002b0c009986 */ /* 0x000fe2000c101506 */
[----:B------:R-:W-:Y:S01]  /*3880*/  LOP3.LUT R53, R42, 0xffff, RZ, 0xc0, !PT ;  /* 0x0000ffff2a357812 */ /* 0x000fe200078ec0ff */
[----:B0-----:R-:W-:Y:S01]  /*3890*/  IMAD.U32 R36, R48, 0x10000, RZ ;  /* 0x0001000030247824 */ /* 0x001fe200078e00ff */
[----:B------:R-:W-:Y:S01]  /*38a0*/  LOP3.LUT R6, R51, 0xff0000, R6, 0xf8, !PT ;  /* 0x00ff000033067812 */ /* 0x000fe200078ef806 */
[----:B------:R0:W2:Y:S01]  /*38b0*/  SHFL.IDX PT, R41, R34, R49, 0x1f ;  /* 0x00001f3122297589 */ /* 0x0000a200000e0000 */
[----:B------:R-:W-:-:S02]  /*38c0*/  FMUL R42, R33, R18 ;  /* 0x00000012212a7220 */ /* 0x000fc40000400000 */
[----:B------:R-:W-:Y:S01]  /*38d0*/  LOP3.LUT R36, R53, 0xff0000, R36, 0xf8, !PT ;  /* 0x00ff000035247812 */ /* 0x000fe200078ef824 */
[----:B0-----:R-:W-:Y:S01]  /*38e0*/  FMUL R34, R39, R18 ;  /* 0x0000001227227220 */ /* 0x001fe20000400000 */
[----:B-1----:R-:W-:Y:S01]  /*38f0*/  FADD R35, R35, R46 ;  /* 0x0000002e23237221 */ /* 0x002fe20000000000 */
[----:B------:R-:W-:Y:S06]  /*3900*/  @P1 BRA `(.L_x_13879) ;  /* 0x0000000000201947 */ /* 0x000fec0003800000 */
[----:B------:R-:W-:Y:S02]  /*3910*/  LOP3.LUT R13, R30, 0xfffffffe, RZ, 0xc0, !PT ;  /* 0xfffffffe1e0d7812 */ /* 0x000fe400078ec0ff */
[----:B------:R-:W-:Y:S02]  /*3920*/  LOP3.LUT R31, R31, 0x7fffffff, RZ, 0xc0, !PT ;  /* 0x7fffffff1f1f7812 */ /* 0x000fe400078ec0ff */
[----:B------:R-:W-:Y:S02]  /*3930*/  IADD3 R13, P0, R8, R13, RZ ;  /* 0x0000000d080d7210 */ /* 0x000fe40007f1e0ff */
[----:B------:R-:W-:-:S03]  /*3940*/  PRMT R47, R48, 0x7604, R47 ;  /* 0x00007604302f7816 */ /* 0x000fc6000000002f */
[----:B------:R-:W-:Y:S01]  /*3950*/  IMAD.X R24, R9, 0x1, R31, P0 ;  /* 0x0000000109187824 */ /* 0x000fe200000e061f */
[----:B------:R-:W-:-:S04]  /*3960*/  LEA R12, P0, R13, R15, 0x1 ;  /* 0x0000000f0d0c7211 */ /* 0x000fc800078008ff */
[----:B------:R-:W-:-:S05]  /*3970*/  LEA.HI.X R13, R13, R14, R24, 0x1, P0 ;  /* 0x0000000e0d0d7211 */ /* 0x000fca00000f0c18 */
[----:B------:R0:W-:Y:S04]  /*3980*/  STG.E.U16 desc[UR6][R12.64], R47 ;  /* 0x0000002f0c007986 */ /* 0x0001e8000c101506 */
.L_x_13879:
[----:B------:R-:W-:Y:S05]  /*3990*/  BSYNC B0 ;  /* 0x0000000000007941 */ /* 0x000fea0003800000 */
.L_x_13878:
[----:B------:R-:W-:Y:S01]  /*39a0*/  BSSY B0, `(.L_x_13880) ;  /* 0x000000b000007945 */ /* 0x000fe20003800000 */
[----:B------:R-:W-:Y:S02]  /*39b0*/  F2FP.SATFINITE.E4M3.F32.PACK_AB_MERGE_C R25, RZ, R34, RZ ;  /* 0x00000022ff19723e */ /* 0x000fe400048070ff */
[----:B------:R-:W-:Y:S01]  /*39c0*/  F2FP.SATFINITE.E4M3.F32.PACK_AB_MERGE_C R24, RZ, R42, RZ ;  /* 0x0000002aff18723e */ /* 0x000fe200048070ff */
[----:B------:R-:W-:Y:S06]  /*39d0*/  @P1 BRA `(.L_x_13881) ;  /* 0x00000000001c1947 */ /* 0x000fec0003800000 */
[----:B------:R-:W-:-:S04]  /*39e0*/  IMAD.WIDE.U32 R8, R21, 0x3, R8 ;  /* 0x0000000315087825 */ /* 0x000fc800078e0008 */
[----:B0-----:R-:W-:Y:S01]  /*39f0*/  IMAD R13, R20, 0x3, RZ ;  /* 0x00000003140d7824 */ /* 0x001fe200078e02ff */
[----:B------:R-:W-:-:S03]  /*3a00*/  LEA R12, P0, R8, R15, 0x1 ;  /* 0x0000000f080c7211 */ /* 0x000fc600078008ff */
[----:B------:R-:W-:-:S05]  /*3a10*/  IMAD.IADD R9, R13, 0x1, R9 ;  /* 0x000000010d097824 */ /* 0x000fca00078e0209 */
[----:B------:R-:W-:Y:S02]  /*3a20*/  LEA.HI.X R13, R8, R14, R9, 0x1, P0 ;  /* 0x0000000e080d7211 */ /* 0x000fe400000f0c09 */
[----:B------:R-:W-:-:S05]  /*3a30*/  PRMT R9, R24, 0x7604, R25 ;  /* 0x0000760418097816 */ /* 0x000fca0000000019 */
[----:B------:R1:W-:Y:S02]  /*3a40*/  STG.E.U16 desc[UR6][R12.64], R9 ;  /* 0x000000090c007986 */ /* 0x0003e4000c101506 */
.L_x_13881:
[----:B------:R-:W-:Y:S05]  /*3a50*/  BSYNC B0 ;  /* 0x0000000000007941 */ /* 0x000fea0003800000 */
.L_x_13880:
[----:B------:R-:W3:Y:S01]  /*3a60*/  S2UR UR5, SR_CgaCtaId ;  /* 0x00000000000579c3 */ /* 0x000ee20000008800 */
[----:B01----:R-:W-:Y:S01]  /*3a70*/  LOP3.LUT R13, R25, 0xffff, RZ, 0xc0, !PT ;  /* 0x0000ffff190d7812 */ /* 0x003fe200078ec0ff */
[----:B------:R-:W-:Y:S01]  /*3a80*/  UMOV UR4, 0x400 ;  /* 0x0000040000047882 */ /* 0x000fe20000000000 */
[--C-:B------:R-:W-:Y:S01]  /*3a90*/  SHF.R.U32.HI R12, RZ, 0x8, R5.reuse ;  /* 0x00000008ff0c7819 */ /* 0x100fe20000011605 */
[----:B------:R-:W-:Y:S01]  /*3aa0*/  UIADD3 UR4, UR4, 0x20, URZ ;  /* 0x0000002004047890 */ /* 0x000fe2000fffe03f */
[----:B------:R-:W-:Y:S01]  /*3ab0*/  SHF.R.U32.HI R8, RZ, 0x3, R5 ;  /* 0x00000003ff087819 */ /* 0x000fe20000011605 */
[----:B------:R-:W-:Y:S01]  /*3ac0*/  IMAD R34, R13, 0x1000000, R6 ;  /* 0x010000000d227824 */ /* 0x000fe200078e0206 */
[----:B------:R-:W-:Y:S01]  /*3ad0*/  LOP3.LUT R15, R27, 0x1f, RZ, 0xc0, !PT ;  /* 0x0000001f1b0f7812 */ /* 0x000fe200078ec0ff */
[----:B------:R-:W-:Y:S01]  /*3ae0*/  IMAD.SHL.U32 R12, R12, 0x20, RZ ;  /* 0x000000200c0c7824 */ /* 0x000fe200078e00ff */
[----:B------:R-:W-:Y:S01]  /*3af0*/  LOP3.LUT R6, R8, 0x1ffffffc, RZ, 0xc0, !PT ;  /* 0x1ffffffc08067812 */ /* 0x000fe200078ec0ff */
[----:B------:R-:W-:-:S02]  /*3b00*/  VIADD R8, R16, 0x3 ;  /* 0x0000000310087836 */ /* 0x000fc40000000000 */
[----:B------:R-:W-:Y:S01]  /*3b10*/  FADD R21, R39, R38 ;  /* 0x0000002627157221 */ /* 0x000fe20000000000 */
[----:B------:R-:W-:Y:S01]  /*3b20*/  VIADD R13, R27, 0xffffffff ;  /* 0xffffffff1b0d7836 */ /* 0x000fe20000000000 */
[----:B------:R-:W-:Y:S01]  /*3b30*/  LOP3.LUT R16, R12, 0xffffffe0, R5, 0xe2, !PT ;  /* 0xffffffe00c107812 */ /* 0x000fe200078ee205 */
[----:B------:R-:W-:Y:S01]  /*3b40*/  IMAD.IADD R12, R5, 0x1, -R6 ;  /* 0x00000001050c7824 */ /* 0x000fe200078e0a06 */
[----:B------:R-:W-:Y:S01]  /*3b50*/  FMNMX R44, |R39|, R44, !PT ;  /* 0x0000002c272c7209 */ /* 0x000fe20007800200 */
[----:B------:R-:W-:Y:S01]  /*3b60*/  FADD R39, R33, R32 ;  /* 0x0000002021277221 */ /* 0x000fe20000000000 */
[----:B------:R-:W-:Y:S01]  /*3b70*/  LOP3.LUT R13, R13, 0x1f, RZ, 0xc0, !PT ;  /* 0x0000001f0d0d7812 */ /* 0x000fe200078ec0ff */
[----:B------:R-:W-:Y:S01]  /*3b80*/  VIADD R20, R12, 0x1e ;  /* 0x0000001e0c147836 */ /* 0x000fe20000000000 */
[----:B------:R-:W-:Y:S01]  /*3b90*/  LOP3.LUT R8, R8, 0x1f, RZ, 0xc0, !PT ;  /* 0x0000001f08087812 */ /* 0x000fe200078ec0ff */
[C---:B------:R-:W-:Y:S01]  /*3ba0*/  IMAD R15, R16.reuse, 0x21, R15 ;  /* 0x00000021100f7824 */ /* 0x040fe200078e020f */
[----:B------:R-:W-:Y:S01]  /*3bb0*/  ULDC.64 UR12, c[0x0][0x228] ;  /* 0x00008a00000c7ab9 */ /* 0x000fe20000000a00 */
[----:B------:R-:W-:Y:S01]  /*3bc0*/  IMAD R13, R16, 0x21, R13 ;  /* 0x00000021100d7824 */ /* 0x000fe200078e020d */
[----:B------:R-:W-:Y:S01]  /*3bd0*/  LOP3.LUT R31, R20, 0x1f, RZ, 0xc0, !PT ;  /* 0x0000001f141f7812 */ /* 0x000fe200078ec0ff */
[----:B---3--:R-:W-:Y:S01]  /*3be0*/  ULEA UR4, UR5, UR4, 0x18 ;  /* 0x0000000405047291 */ /* 0x008fe2000f8ec03f */
[----:B------:R-:W-:Y:S01]  /*3bf0*/  VIADD R14, R12, 0x1d ;  /* 0x0000001d0c0e7836 */ /* 0x000fe20000000000 */
[----:B------:R-:W0:Y:S01]  /*3c00*/  SHFL.IDX PT, R20, R39, R8, 0x1f ;  /* 0x00001f0827147589 */ /* 0x000e2200000e0000 */
[----:B--2---:R-:W-:Y:S01]  /*3c10*/  FADD R9, R40, R41 ;  /* 0x0000002928097221 */ /* 0x004fe20000000000 */
[----:B------:R-:W-:Y:S01]  /*3c20*/  IMAD R31, R16, 0x21, R31 ;  /* 0x00000021101f7824 */ /* 0x000fe200078e021f */
[----:B------:R-:W-:Y:S01]  /*3c30*/  USHF.L.U64.HI UR8, UR9, 0x1, UR10 ;  /* 0x0000000109087899 */ /* 0x000fe2000801020a */
[----:B------:R-:W-:Y:S01]  /*3c40*/  LEA R32, R15, UR4, 0x2 ;  /* 0x000000040f207c11 */ /* 0x000fe2000f8e10ff */
[----:B------:R-:W-:Y:S01]  /*3c50*/  USHF.L.U32 UR5, UR9, 0x1, URZ ;  /* 0x0000000109057899 */ /* 0x000fe2000800063f */
[----:B------:R-:W-:Y:S01]  /*3c60*/  SHF.R.U32.HI R15, RZ, 0x5, R5 ;  /* 0x00000005ff0f7819 */ /* 0x000fe20000011605 */
[----:B------:R-:W-:Y:S01]  /*3c70*/  BSSY B0, `(.L_x_13882) ;  /* 0x000008c000007945 */ /* 0x000fe20003800000 */
[----:B------:R-:W-:Y:S01]  /*3c80*/  LEA R30, R13, UR4, 0x2 ;  /* 0x000000040d1e7c11 */ /* 0x000fe2000f8e10ff */
[----:B------:R-:W-:Y:S01]  /*3c90*/  STS [R32], R10 ;  /* 0x0000000a20007388 */ /* 0x000fe20000000800 */
[----:B------:R-:W-:Y:S01]  /*3ca0*/  LOP3.LUT R25, R14, 0x1f, RZ, 0xc0, !PT ;  /* 0x0000001f0e197812 */ /* 0x000fe200078ec0ff */
[----:B------:R-:W-:Y:S01]  /*3cb0*/  IMAD.SHL.U32 R15, R15, 0x4, RZ ;  /* 0x000000040f0f7824 */ /* 0x000fe200078e00ff */
[----:B------:R-:W-:Y:S01]  /*3cc0*/  LEA R31, R31, UR4, 0x2 ;  /* 0x000000041f1f7c11 */ /* 0x000fe2000f8e10ff */
[----:B------:R-:W1:Y:S01]  /*3cd0*/  SHFL.IDX PT, R14, R21, R8, 0x1f ;  /* 0x00001f08150e7589 */ /* 0x000e6200000e0000 */
[----:B------:R-:W-:Y:S01]  /*3ce0*/  LEA R13, P0, R28, R11, 0x2 ;  /* 0x0000000b1c0d7211 */ /* 0x000fe200078010ff */
[----:B------:R-:W-:Y:S01]  /*3cf0*/  IMAD R25, R16, 0x21, R25 ;  /* 0x0000002110197824 */ /* 0x000fe200078e0219 */
[----:B------:R-:W-:Y:S01]  /*3d00*/  LOP3.LUT R11, R24, 0xffff, RZ, 0xc0, !PT ;  /* 0x0000ffff180b7812 */ /* 0x000fe200078ec0ff */
[----:B------:R-:W-:Y:S01]  /*3d10*/  STS [R30], R37 ;  /* 0x000000251e007388 */ /* 0x000fe20000000800 */
[----:B------:R-:W-:-:S02]  /*3d20*/  LEA.HI.X R24, R28, R3, R29, 0x2, P0 ;  /* 0x000000031c187211 */ /* 0x000fc400000f141d */
[----:B------:R-:W-:Y:S01]  /*3d30*/  LEA R3, P0, R13, UR12, 0x5 ;  /* 0x0000000c0d037c11 */ /* 0x000fe2000f8028ff */
[----:B------:R2:W-:Y:S01]  /*3d40*/  STS [R31], R4 ;  /* 0x000000041f007388 */ /* 0x0005e20000000800 */
[----:B------:R-:W-:Y:S01]  /*3d50*/  LEA R25, R25, UR4, 0x2 ;  /* 0x0000000419197c11 */ /* 0x000fe2000f8e10ff */
[----:B------:R-:W-:Y:S01]  /*3d60*/  IMAD R36, R11, 0x1000000, R36 ;  /* 0x010000000b247824 */ /* 0x000fe200078e0224 */
[----:B------:R-:W-:Y:S01]  /*3d70*/  LEA.HI.X R24, R13, UR13, R24, 0x5, P0 ;  /* 0x0000000d0d187c11 */ /* 0x000fe200080f2c18 */
[----:B0-----:R-:W-:Y:S01]  /*3d80*/  FADD R9, R9, R20 ;  /* 0x0000001409097221 */ /* 0x001fe20000000000 */
[----:B------:R-:W-:Y:S01]  /*3d90*/  SEL R11, R26, 0xffffffdf, P2 ;  /* 0xffffffdf1a0b7807 */ /* 0x000fe20001000000 */
[----:B------:R0:W-:Y:S01]  /*3da0*/  STS [R25], R34 ;  /* 0x0000002219007388 */ /* 0x0001e20000000800 */
[----:B------:R-:W-:Y:S02]  /*3db0*/  FMNMX R33, |R33|, R44, !PT ;  /* 0x0000002c21217209 */ /* 0x000fe40007800200 */
[----:B------:R-:W-:-:S02]  /*3dc0*/  LOP3.LUT R11, RZ, R11, RZ, 0x33, !PT ;  /* 0x0000000bff0b7212 */ /* 0x000fc400078e33ff */
[----:B--2---:R-:W-:Y:S01]  /*3dd0*/  LOP3.LUT R4, R15, 0x1c, RZ, 0xe2, !PT ;  /* 0x0000001c0f047812 */ /* 0x004fe200078ee2ff */
[----:B------:R-:W-:Y:S03]  /*3de0*/  BAR.SYNC.DEFER_BLOCKING 0x0 ;  /* 0x0000000000007b1d */ /* 0x000fe60000010000 */
[----:B------:R-:W-:Y:S01]  /*3df0*/  ISETP.GE.U32.AND P0, PT, R4, R17, PT ;  /* 0x000000110400720c */ /* 0x000fe20003f06070 */
[----:B-1----:R-:W-:Y:S01]  /*3e00*/  FADD R8, R35, R14 ;  /* 0x0000000e23087221 */ /* 0x002fe20000000000 */
[----:B0-----:R-:W-:Y:S01]  /*3e10*/  SHF.R.U32.HI R34, RZ, 0x2, R5 ;  /* 0x00000002ff227819 */ /* 0x001fe20000011605 */
[----:B------:R-:W-:-:S03]  /*3e20*/  IMAD.IADD R26, R11, 0x1, -R4 ;  /* 0x000000010b1a7824 */ /* 0x000fc600078e0a04 */
[----:B------:R-:W-:-:S07]  /*3e30*/  LOP3.LUT R34, R34, 0x38, RZ, 0xc0, !PT ;  /* 0x0000003822227812 */ /* 0x000fce00078ec0ff */
[----:B------:R-:W-:Y:S05]  /*3e40*/  @P0 BRA `(.L_x_13883) ;  /* 0x0000000400b80947 */ /* 0x000fea0003800000 */
[C---:B------:R-:W-:Y:S01]  /*3e50*/  VIADD R14, R26.reuse, 0xffffffff ;  /* 0xffffffff1a0e7836 */ /* 0x040fe20000000000 */
[----:B------:R-:W-:Y:S01]  /*3e60*/  LOP3.LUT R35, R26, 0x3, RZ, 0xc0, !PT ;  /* 0x000000031a237812 */ /* 0x000fe200078ec0ff */
[C---:B------:R-:W-:Y:S01]  /*3e70*/  IMAD R13, R34.reuse, UR10, RZ ;  /* 0x0000000a220d7c24 */ /* 0x040fe2000f8e02ff */
[----:B------:R-:W-:Y:S01]  /*3e80*/  BSSY B1, `(.L_x_13884) ;  /* 0x000003f000017945 */ /* 0x000fe20003800000 */
[----:B------:R-:W-:Y:S01]  /*3e90*/  IMAD.WIDE.U32 R10, R34, UR9, RZ ;  /* 0x00000009220a7c25 */ /* 0x000fe2000f8e00ff */
[----:B------:R-:W-:Y:S02]  /*3ea0*/  ISETP.GE.U32.AND P2, PT, R14, 0x3, PT ;  /* 0x000000030e00780c */ /* 0x000fe40003f46070 */
[----:B------:R-:W-:Y:S01]  /*3eb0*/  ISETP.NE.AND P1, PT, R35, RZ, PT ;  /* 0x000000ff2300720c */ /* 0x000fe20003f25270 */
[----:B------:R-:W-:Y:S02]  /*3ec0*/  IMAD.IADD R44, R11, 0x1, R13 ;  /* 0x000000010b2c7824 */ /* 0x000fe400078e020d */
[----:B------:R-:W-:-:S02]  /*3ed0*/  IMAD.MOV.U32 R42, RZ, RZ, R10 ;  /* 0x000000ffff2a7224 */ /* 0x000fc400078e000a */
[----:B------:R-:W-:Y:S02]  /*3ee0*/  IMAD.MOV.U32 R37, RZ, RZ, RZ ;  /* 0x000000ffff257224 */ /* 0x000fe400078e00ff */
[----:B------:R-:W-:-:S04]  /*3ef0*/  IMAD.MOV.U32 R39, RZ, RZ, R4 ;  /* 0x000000ffff277224 */ /* 0x000fc800078e0004 */
[----:B------:R-:W-:Y:S05]  /*3f00*/  @!P2 BRA `(.L_x_13885) ;  /* 0x0000000000d8a947 */ /* 0x000fea0003800000 */
[----:B------:R-:W-:Y:S02]  /*3f10*/  IMAD.IADD R38, R26, 0x1, -R35 ;  /* 0x000000011a267824 */ /* 0x000fe400078e0a23 */
[----:B------:R-:W-:Y:S02]  /*3f20*/  IMAD.MOV.U32 R37, RZ, RZ, RZ ;  /* 0x000000ffff257224 */ /* 0x000fe400078e00ff */
[----:B------:R-:W-:-:S07]  /*3f30*/  IMAD.MOV.U32 R39, RZ, RZ, R4 ;  /* 0x000000ffff277224 */ /* 0x000fce00078e0004 */
.L_x_13886:
[C---:B------:R-:W-:Y:S01]  /*3f40*/  LOP3.LUT R11, R12.reuse, 0x1f, RZ, 0xc0, !PT ;  /* 0x0000001f0c0b7812 */ /* 0x040fe200078ec0ff */
[C---:B------:R-:W-:Y:S02]  /*3f50*/  VIADD R10, R12.reuse, 0xffffffff ;  /* 0xffffffff0c0a7836 */ /* 0x040fe40000000000 */
[C---:B------:R-:W-:Y:S01]  /*3f60*/  VIADD R40, R12.reuse, 0x1d ;  /* 0x0000001d0c287836 */ /* 0x040fe20000000000 */
[-C--:B------:R-:W-:Y:S01]  /*3f70*/  ISETP.GE.U32.AND P2, PT, R11, R19.reuse, PT ;  /* 0x000000130b00720c */ /* 0x080fe20003f46070 */
[----:B------:R-:W-:Y:S01]  /*3f80*/  VIADD R12, R12, 0x1e ;  /* 0x0000001e0c0c7836 */ /* 0x000fe20000000000 */
[----:B-1----:R-:W-:Y:S01]  /*3f90*/  LOP3.LUT R14, R10, 0x1f, RZ, 0xc0, !PT ;  /* 0x0000001f0a0e7812 */ /* 0x002fe200078ec0ff */
        /* <DEDUP_REMOVED lines=8> */
[----:B------:R-:W-:Y:S02]  /*4020*/  IADD3 R42, P6, R42, UR5, RZ ;  /* 0x000000052a2a7c10 */ /* 0x000fe4000ffde0ff */
[----:B------:R-:W-:Y:S01]  /*4030*/  LEA R39, R12, UR4, 0x2 ;  /* 0x000000040c277c11 */ /* 0x000fe2000f8e10ff */
[----:B------:R-:W-:Y:S01]  /*4040*/  @!P2 IMAD.X R13, RZ, RZ, R44, P4 ;  /* 0x000000ffff0da224 */ /* 0x000fe200020e062c */
[C---:B------:R-:W-:Y:S02]  /*4050*/  @!P2 LEA R10, P4, R11.reuse, R3, 0x2 ;  /* 0x000000030b0aa211 */ /* 0x040fe400078810ff */
[----:B------:R-:W-:Y:S01]  /*4060*/  IADD3.X R44, R44, UR8, RZ, P6, !PT ;  /* 0x000000082c2c7c10 */ /* 0x000fe2000b7fe4ff */
[----:B------:R-:W0:Y:S01]  /*4070*/  @!P2 LDS R41, [R39] ;  /* 0x000000002729a984 */ /* 0x000e220000000800 */
[----:B------:R-:W-:-:S02]  /*4080*/  @!P2 LEA.HI.X R11, R11, R24, R13, 0x2, P4 ;  /* 0x000000180b0ba211 */ /* 0x000fc400020f140d */
[----:B------:R-:W-:Y:S01]  /*4090*/  ISETP.GE.U32.AND P4, PT, R40, R19, PT ;  /* 0x000000132800720c */ /* 0x000fe20003f86070 */
[----:B------:R-:W1:Y:S01]  /*40a0*/  @!P3 LDS R43, [R39+0x4] ;  /* 0x00000400272bb984 */ /* 0x000e620000000800 */
[----:B------:R-:W-:-:S03]  /*40b0*/  @!P3 IADD3 R13, P6, R14, R42, RZ ;  /* 0x0000002a0e0db210 */ /* 0x000fc60007fde0ff */
[----:B------:R-:W2:Y:S02]  /*40c0*/  @!P5 LDS R45, [R39+0x8] ;  /* 0x00000800272dd984 */ /* 0x000ea40000000800 */
        /* <DEDUP_REMOVED lines=12> */
[----:B0-----:R-:W-:Y:S01]  /*4190*/  @!P2 STG.E desc[UR6][R10.64], R41 ;  /* 0x000000290a00a986 */ /* 0x001fe2000c101906 */
[----:B------:R-:W-:Y:S02]  /*41a0*/  @!P4 IADD3 R21, P6, R40, R49, RZ ;  /* 0x000000312815c210 */ /* 0x000fe40007fde0ff */
[----:B------:R-:W-:Y:S01]  /*41b0*/  IADD3 R42, P2, R49, UR5, RZ ;  /* 0x00000005312a7c10 */ /* 0x000fe2000ff5e0ff */
[----:B-1----:R0:W-:Y:S01]  /*41c0*/  @!P3 STG.E desc[UR6][R12.64], R43 ;  /* 0x0000002b0c00b986 */ /* 0x0021e2000c101906 */
[----:B------:R-:W-:Y:S01]  /*41d0*/  ISETP.NE.AND P3, PT, R38, RZ, PT ;  /* 0x000000ff2600720c */ /* 0x000fe20003f65270 */
[----:B---3--:R-:W-:Y:S01]  /*41e0*/  @!P4 IMAD.X R39, RZ, RZ, R44, P6 ;  /* 0x000000ffff27c224 */ /* 0x008fe200030e062c */
[----:B------:R-:W-:Y:S01]  /*41f0*/  @!P4 LEA R20, P6, R21, R3, 0x2 ;  /* 0x000000031514c211 */ /* 0x000fe200078c10ff */
[----:B--2---:R1:W-:Y:S01]  /*4200*/  @!P5 STG.E desc[UR6][R14.64], R45 ;  /* 0x0000002d0e00d986 */ /* 0x0043e2000c101906 */
[----:B------:R-:W-:-:S02]  /*4210*/  IADD3.X R44, R44, UR8, RZ, P2, !PT ;  /* 0x000000082c2c7c10 */ /* 0x000fc400097fe4ff */
[----:B------:R-:W-:Y:S01]  /*4220*/  @!P4 LEA.HI.X R21, R21, R24, R39, 0x2, P6 ;  /* 0x000000181515c211 */ /* 0x000fe200030f1427 */
[----:B------:R-:W-:-:S04]  /*4230*/  IMAD.IADD R39, R4, 0x1, R37 ;  /* 0x0000000104277824 */ /* 0x000fc800078e0225 */
[----:B----4-:R1:W-:Y:S01]  /*4240*/  @!P4 STG.E desc[UR6][R20.64], R47 ;  /* 0x0000002f1400c986 */ /* 0x0103e2000c101906 */
[----:B0-----:R-:W-:Y:S01]  /*4250*/  VIADD R12, R40, 0x1f ;  /* 0x0000001f280c7836 */ /* 0x001fe20000000000 */
[----:B------:R-:W-:Y:S06]  /*4260*/  @P3 BRA `(.L_x_13886) ;  /* 0xfffffffc00343947 */ /* 0x000fec000383ffff */
.L_x_13885:
[----:B------:R-:W-:Y:S05]  /*4270*/  BSYNC B1 ;  /* 0x0000000000017941 */ /* 0x000fea0003800000 */
.L_x_13884:
        /* <DEDUP_REMOVED lines=15> */
.L_x_13888:
[----:B------:R-:W-:Y:S05]  /*4370*/  BSYNC B1 ;  /* 0x0000000000017941 */ /* 0x000fea0003800000 */
.L_x_13887:
[----:B------:R-:W-:Y:S01]  /*4380*/  IADD3.X R44, R44, UR8, RZ, P3, !PT ;  /* 0x000000082c2c7c10 */ /* 0x000fe20009ffe4ff */
[----:B------:R-:W-:Y:S06]  /*4390*/  @!P2 BRA `(.L_x_13883) ;  /* 0x000000000064a947 */ /* 0x000fec0003800000 */
[----:B0-----:R-:W-:Y:S01]  /*43a0*/  VIADD R10, R12, 0xffffffff ;  /* 0xffffffff0c0a7836 */ /* 0x001fe20000000000 */
[----:B------:R-:W-:Y:S01]  /*43b0*/  SHF.R.U32.HI R11, RZ, 0x3, R5 ;  /* 0x00000003ff0b7819 */ /* 0x000fe20000011605 */
[----:B------:R-:W-:-:S03]  /*43c0*/  IMAD R37, R16, 0x21, R37 ;  /* 0x0000002110257824 */ /* 0x000fc600078e0225 */
[----:B------:R-:W-:Y:S02]  /*43d0*/  LOP3.LUT R10, R10, 0x1f, RZ, 0xc0, !PT ;  /* 0x0000001f0a0a7812 */ /* 0x000fe400078ec0ff */
[----:B------:R-:W-:Y:S02]  /*43e0*/  LOP3.LUT R14, R11, 0x1c, RZ, 0xc0, !PT ;  /* 0x0000001c0b0e7812 */ /* 0x000fe400078ec0ff */
[----:B------:R-:W-:-:S03]  /*43f0*/  ISETP.GE.U32.AND P1, PT, R10, R19, PT ;  /* 0x000000130a00720c */ /* 0x000fc60003f26070 */
[----:B------:R-:W-:-:S05]  /*4400*/  IMAD.IADD R37, R14, 0x1, R37 ;  /* 0x000000010e257824 */ /* 0x000fca00078e0225 */
[----:B------:R-:W-:-:S05]  /*4410*/  LEA R37, R37, UR4, 0x2 ;  /* 0x0000000425257c11 */ /* 0x000fca000f8e10ff */
        /* <DEDUP_REMOVED lines=17> */
.L_x_13883:
[----:B------:R-:W-:Y:S05]  /*4530*/  BSYNC B0 ;  /* 0x0000000000007941 */ /* 0x000fea0003800000 */
.L_x_13882:
        /* <DEDUP_REMOVED lines=8> */
[----:B------:R-:W-:Y:S04]  /*45c0*/  BSSY B0, `(.L_x_13889) ;  /* 0x0000073000007945 */ /* 0x000fe80003800000 */
[----:B---3--:R-:W-:Y:S02]  /*45d0*/  IMAD.X R0, RZ, RZ, RZ, P1 ;  /* 0x000000ffff007224 */ /* 0x008fe400008e06ff */
[----:B0-2---:R-:W-:-:S04]  /*45e0*/  IMAD.WIDE.U32 R10, R34, UR9, RZ ;  /* 0x00000009220a7c25 */ /* 0x005fc8000f8e00ff */
[----:B------:R-:W-:-:S04]  /*45f0*/  IMAD R7, R0, UR9, RZ ;  /* 0x0000000900077c24 */ /* 0x000fc8000f8e02ff */
[----:B------:R-:W-:Y:S01]  /*4600*/  IMAD R13, R34, UR10, R7 ;  /* 0x0000000a220d7c24 */ /* 0x000fe2000f8e0207 */
[----:B------:R-:W-:Y:S06]  /*4610*/  @P0 BRA `(.L_x_13890) ;  /* 0x0000000400b40947 */ /* 0x000fec0003800000 */
[C---:B------:R-:W-:Y:S01]  /*4620*/  VIADD R0, R26.reuse, 0xffffffff ;  /* 0xffffffff1a007836 */ /* 0x040fe20000000000 */
[----:B------:R-:W-:Y:S01]  /*4630*/  LOP3.LUT R7, R26, 0x3, RZ, 0xc0, !PT ;  /* 0x000000031a077812 */ /* 0x000fe200078ec0ff */
[----:B------:R-:W-:Y:S01]  /*4640*/  BSSY B1, `(.L_x_13891) ;  /* 0x000003f000017945 */ /* 0x000fe20003800000 */
[----:B------:R-:W-:Y:S02]  /*4650*/  IMAD.IADD R32, R11, 0x1, R13 ;  /* 0x000000010b207824 */ /* 0x000fe400078e020d */
[----:B------:R-:W-:Y:S01]  /*4660*/  ISETP.GE.U32.AND P1, PT, R0, 0x3, PT ;  /* 0x000000030000780c */ /* 0x000fe20003f26070 */
[----:B-1----:R-:W-:Y:S01]  /*4670*/  IMAD.MOV.U32 R14, RZ, RZ, R10 ;  /* 0x000000ffff0e7224 */ /* 0x002fe200078e000a */
[----:B------:R-:W-:Y:S01]  /*4680*/  ISETP.NE.AND P0, PT, R7, RZ, PT ;  /* 0x000000ff0700720c */ /* 0x000fe20003f05270 */
[----:B------:R-:W-:Y:S02]  /*4690*/  IMAD.MOV.U32 R15, RZ, RZ, RZ ;  /* 0x000000ffff0f7224 */ /* 0x000fe400078e00ff */
[----:B------:R-:W-:-:S08]  /*46a0*/  IMAD.MOV.U32 R25, RZ, RZ, R4 ;  /* 0x000000ffff197224 */ /* 0x000fd000078e0004 */
[----:B------:R-:W-:Y:S05]  /*46b0*/  @!P1 BRA `(.L_x_13892) ;  /* 0x0000000000dc9947 */ /* 0x000fea0003800000 */
[----:B------:R-:W-:Y:S02]  /*46c0*/  IMAD.IADD R26, R26, 0x1, -R7 ;  /* 0x000000011a1a7824 */ /* 0x000fe400078e0a07 */
[----:B------:R-:W-:Y:S02]  /*46d0*/  IMAD.IADD R27, R5, 0x1, -R6 ;  /* 0x00000001051b7824 */ /* 0x000fe400078e0a06 */
[----:B------:R-:W-:Y:S02]  /*46e0*/  IMAD.MOV.U32 R15, RZ, RZ, RZ ;  /* 0x000000ffff0f7224 */ /* 0x000fe400078e00ff */
[----:B------:R-:W-:-:S07]  /*46f0*/  IMAD.MOV.U32 R25, RZ, RZ, R4 ;  /* 0x000000ffff197224 */ /* 0x000fce00078e0004 */
.L_x_13893:
        /* <DEDUP_REMOVED lines=27> */
[----:B------:R-:W-:Y:S02]  /*48b0*/  @!P3 LEA R12, P5, R0, R3, 0x2 ;  /* 0x00000003000cb211 */ /* 0x000fe400078a10ff */
[----:B------:R-:W-:Y:S02]  /*48c0*/  IADD3 R14, P6, R14, UR5, RZ ;  /* 0x000000050e0e7c10 */ /* 0x000fe4000ffde0ff */
[----:B------:R-:W-:Y:S02]  /*48d0*/  @!P3 LEA.HI.X R13, R0, R24, R13, 0x2, P5 ;  /* 0x00000018000db211 */ /* 0x000fe400028f140d */
[----:B------:R-:W-:Y:S02]  /*48e0*/  IADD3.X R32, R32, UR8, RZ, P6, !PT ;  /* 0x0000000820207c10 */ /* 0x000fe4000b7fe4ff */
[----:B------:R-:W-:Y:S01]  /*48f0*/  @!P2 IADD3 R0, P5, R27, R14, RZ ;  /* 0x0000000e1b00a210 */ /* 0x000fe20007fbe0ff */
[----:B------:R-:W-:Y:S01]  /*4900*/  VIADD R27, R34, 0x1f ;  /* 0x0000001f221b7836 */ /* 0x000fe20000000000 */
[----:B------:R-:W-:-:S03]  /*4910*/  IADD3 R14, P6, R14, UR5, RZ ;  /* 0x000000050e0e7c10 */ /* 0x000fc6000ffde0ff */
[----:B------:R-:W-:Y:S01]  /*4920*/  @!P2 IMAD.X R21, RZ, RZ, R32, P5 ;  /* 0x000000ffff15a224 */ /* 0x000fe200028e0620 */
[-C--:B------:R-:W-:Y:S02]  /*4930*/  @!P2 LEA R20, P5, R0, R3.reuse, 0x2 ;  /* 0x000000030014a211 */ /* 0x080fe400078a10ff */
[----:B------:R-:W-:Y:S02]  /*4940*/  IADD3.X R32, R32, UR8, RZ, P6, !PT ;  /* 0x0000000820207c10 */ /* 0x000fe4000b7fe4ff */
[----:B------:R-:W-:Y:S02]  /*4950*/  @!P2 LEA.HI.X R21, R0, R24, R21, 0x2, P5 ;  /* 0x000000180015a211 */ /* 0x000fe400028f1415 */
[----:B------:R-:W-:Y:S01]  /*4960*/  @!P1 IADD3 R0, P5, R34, R14, RZ ;  /* 0x0000000e22009210 */ /* 0x000fe20007fbe0ff */
[----:B0-----:R0:W-:Y:S04]  /*4970*/  @!P4 STG.E desc[UR6][R10.64], R35 ;  /* 0x000000230a00c986 */ /* 0x0011e8000c101906 */
[----:B---3--:R-:W-:Y:S01]  /*4980*/  @!P1 IMAD.X R25, RZ, RZ, R32, P5 ;  /* 0x000000ffff199224 */ /* 0x008fe200028e0620 */
[C---:B------:R-:W-:Y:S01]  /*4990*/  @!P1 LEA R30, P5, R0.reuse, R3, 0x2 ;  /* 0x00000003001e9211 */ /* 0x040fe200078a10ff */
[----:B-1----:R0:W-:Y:S03]  /*49a0*/  @!P3 STG.E desc[UR6][R12.64], R37 ;  /* 0x000000250c00b986 */ /* 0x0021e6000c101906 */
[----:B------:R-:W-:Y:S01]  /*49b0*/  @!P1 LEA.HI.X R31, R0, R24, R25, 0x2, P5 ;  /* 0x00000018001f9211 */ /* 0x000fe200028f1419 */
[----:B--2---:R0:W-:Y:S01]  /*49c0*/  @!P2 STG.E desc[UR6][R20.64], R39 ;  /* 0x000000271400a986 */ /* 0x0041e2000c101906 */
[----:B------:R-:W-:Y:S01]  /*49d0*/  ISETP.NE.AND P2, PT, R26, RZ, PT ;  /* 0x000000ff1a00720c */ /* 0x000fe20003f45270 */
[----:B------:R-:W-:-:S02]  /*49e0*/  IMAD.IADD R25, R4, 0x1, R15 ;  /* 0x0000000104197824 */ /* 0x000fc400078e020f */
[----:B----4-:R0:W-:Y:S01]  /*49f0*/  @!P1 STG.E desc[UR6][R30.64], R41 ;  /* 0x000000291e009986 */ /* 0x0101e2000c101906 */
[----:B------:R-:W-:-:S04]  /*4a00*/  IADD3 R14, P1, R14, UR5, RZ ;  /* 0x000000050e0e7c10 */ /* 0x000fc8000ff3e0ff */
[----:B------:R-:W-:-:S05]  /*4a10*/  IADD3.X R32, R32, UR8, RZ, P1, !PT ;  /* 0x0000000820207c10 */ /* 0x000fca0008ffe4ff */
[----:B------:R-:W-:Y:S05]  /*4a20*/  @P2 BRA `(.L_x_13893) ;  /* 0xfffffffc00342947 */ /* 0x000fea000383ffff */
.L_x_13892:
[----:B------:R-:W-:Y:S05]  /*4a30*/  BSYNC B1 ;  /* 0x0000000000017941 */ /* 0x000fea0003800000 */
.L_x_13891:
        /* <DEDUP_REMOVED lines=10> */
[----:B0-----:R-:W-:Y:S01]  /*4ae0*/  IMAD.X R11, RZ, RZ, R32, P0 ;  /* 0x000000ffff0b7224 */ /* 0x001fe200000e0620 */
[----:B------:R-:W-:-:S04]  /*4af0*/  LEA R10, P0, R0, R3, 0x2 ;  /* 0x00000003000a7211 */ /* 0x000fc800078010ff */
[----:B------:R-:W0:Y:S01]  /*4b00*/  LDS R25, [R25] ;  /* 0x0000000019197984 */ /* 0x000e220000000800 */
[----:B------:R-:W-:-:S05]  /*4b10*/  LEA.HI.X R11, R0, R24, R11, 0x2, P0 ;  /* 0x00000018000b7211 */ /* 0x000fca00000f140b */
[----:B0-----:R1:W-:Y:S03]  /*4b20*/  STG.E desc[UR6][R10.64], R25 ;  /* 0x000000190a007986 */ /* 0x0013e6000c101906 */
.L_x_13895:
[----:B------:R-:W-:Y:S05]  /*4b30*/  BSYNC B1 ;  /* 0x0000000000017941 */ /* 0x000fea0003800000 */
.L_x_13894:
[----:B------:R-:W-:Y:S01]  /*4b40*/  IADD3.X R32, R32, UR8, RZ, P2, !PT ;  /* 0x0000000820207c10 */ /* 0x000fe200097fe4ff */
[----:B------:R-:W-:Y:S06]  /*4b50*/  @!P1 BRA `(.L_x_13890) ;  /* 0x0000000000649947 */ /* 0x000fec0003800000 */
[----:B------:R-:W-:Y:S01]  /*4b60*/  VIADD R0, R27, 0xffffffff ;  /* 0xffffffff1b007836 */ /* 0x000fe20000000000 */
[----:B------:R-:W-:Y:S01]  /*4b70*/  SHF.R.U32.HI R4, RZ, 0x3, R5 ;  /* 0x00000003ff047819 */ /* 0x000fe20000011605 */
[----:B------:R-:W-:-:S03]  /*4b80*/  IMAD R15, R16, 0x21, R15 ;  /* 0x00000021100f7824 */ /* 0x000fc600078e020f */
[----:B------:R-:W-:Y:S02]  /*4b90*/  LOP3.LUT R0, R0, 0x1f, RZ, 0xc0, !PT ;  /* 0x0000001f00007812 */ /* 0x000fe400078ec0ff */
[----:B------:R-:W-:Y:S02]  /*4ba0*/  LOP3.LUT R4, R4, 0x1c, RZ, 0xc0, !PT ;  /* 0x0000001c04047812 */ /* 0x000fe400078ec0ff */
[----:B------:R-:W-:-:S03]  /*4bb0*/  ISETP.GE.U32.AND P0, PT, R0, R19, PT ;  /* 0x000000130000720c */ /* 0x000fc60003f06070 */
[----:B------:R-:W-:-:S05]  /*4bc0*/  IMAD.IADD R15, R4, 0x1, R15 ;  /* 0x00000001040f7824 */ /* 0x000fca00078e020f */
[----:B------:R-:W-:-:S05]  /*4bd0*/  LEA R15, R15, UR4, 0x2 ;  /* 0x000000040f0f7c11 */ /* 0x000fca000f8e10ff */
[----:B0-----:R-:W0:Y:S01]  /*4be0*/  @!P0 LDS R13, [R15+0x4] ;  /* 0x000004000f0d8984 */ /* 0x001e220000000800 */
[----:B------:R-:W-:-:S05]  /*4bf0*/  @!P0 IADD3 R0, P1, R0, R2, RZ ;  /* 0x0000000200008210 */ /* 0x000fca0007f3e0ff */
[----:B-1----:R-:W-:Y:S01]  /*4c00*/  @!P0 IMAD.X R11, RZ, RZ, R32, P1 ;  /* 0x000000ffff0b8224 */ /* 0x002fe200008e0620 */
        /* <DEDUP_REMOVED lines=14> */
.L_x_13890:
[----:B------:R-:W-:Y:S05]  /*4cf0*/  BSYNC B0 ;  /* 0x0000000000007941 */ /* 0x000fea0003800000 */
.L_x_13889:
[----:B------:R-:W-:Y:S01]  /*4d00*/  BAR.SYNC.DEFER_BLOCKING 0x0 ;  /* 0x0000000000007b1d */ /* 0x000fe20000010000 */
[----:B------:R-:W-:Y:S01]  /*4d10*/  SHF.R.U32.HI R16, RZ, 0x5, R5 ;  /* 0x00000005ff107819 */ /* 0x000fe20000011605 */
[----:B---3--:R-:W-:-:S03]  /*4d20*/  IMAD.SHL.U32 R0, R5, 0x8, RZ ;  /* 0x0000000805007824 */ /* 0x008fc600078e00ff */
[----:B------:R-:W-:Y:S01]  /*4d30*/  LOP3.LUT P0, RZ, R16, 0x7, RZ, 0xc0, !PT ;  /* 0x0000000710ff7812 */ /* 0x000fe2000780c0ff */
[----:B------:R-:W-:Y:S01]  /*4d40*/  BSSY B0, `(.L_x_13896) ;  /* 0x0000029000007945 */ /* 0x000fe20003800000 */
[----:B------:R3:W-:Y:S01]  /*4d50*/  STS.64 [R0+UR4], R8 ;  /* 0x0000000800007988 */ /* 0x0007e20008000a04 */
[----:B------:R-:W-:Y:S10]  /*4d60*/  BAR.SYNC.DEFER_BLOCKING 0x0 ;  /* 0x0000000000007b1d */ /* 0x000ff40000010000 */
[----:B------:R-:W-:Y:S05]  /*4d70*/  @P0 BRA `(.L_x_13897) ;  /* 0x0000000000940947 */ /* 0x000fea0003800000 */
[----:B-1----:R-:W1:Y:S01]  /*4d80*/  LDS.64 R24, [R0+UR4+0x100] ;  /* 0x0001000400187984 */ /* 0x002e620008000a00 */
[----:B--2---:R-:W-:Y:S01]  /*4d90*/  LOP3.LUT R2, R5, 0x1f, RZ, 0xc0, !PT ;  /* 0x0000001f05027812 */ /* 0x004fe200078ec0ff */
[----:B------:R-:W-:Y:S02]  /*4da0*/  ULDC.64 UR8, c[0x0][0x258] ;  /* 0x0000960000087ab9 */ /* 0x000fe40000000a00 */
[----:B------:R-:W2:Y:S01]  /*4db0*/  LDS.64 R26, [R0+UR4+0x200] ;  /* 0x00020004001a7984 */ /* 0x000ea20008000a00 */
[----:B------:R-:W-:Y:S01]  /*4dc0*/  ISETP.GE.U32.AND P0, PT, R2, R17, PT ;  /* 0x000000110200720c */ /* 0x000fe20003f06070 */
[----:B------:R-:W-:Y:S02]  /*4dd0*/  IMAD R17, R29, UR8, RZ ;  /* 0x000000081d117c24 */ /* 0x000fe4000f8e02ff */
[----:B0-----:R-:W0:Y:S02]  /*4de0*/  LDS.64 R30, [R0+UR4+0x300] ;  /* 0x00030004001e7984 */ /* 0x001e240008000a00 */
[----:B------:R-:W-:-:S02]  /*4df0*/  IMAD R17, R28, UR9, R17 ;  /* 0x000000091c117c24 */ /* 0x000fc4000f8e0211 */
[----:B------:R-:W4:Y:S04]  /*4e00*/  LDS.64 R20, [R0+UR4+0x400] ;  /* 0x0004000400147984 */ /* 0x000f280008000a00 */
[----:B------:R-:W5:Y:S02]  /*4e10*/  LDS.64 R12, [R0+UR4+0x500] ;  /* 0x00050004000c7984 */ /* 0x000f640008000a00 */
[----:B------:R-:W5:Y:S02]  /*4e20*/  @!P0 LDC.64 R14, c[0x0][0x248] ;  /* 0x00009200ff0e8b82 */ /* 0x000f640000000a00 */
[----:B------:R-:W5:Y:S04]  /*4e30*/  LDS.64 R10, [R0+UR4+0x600] ;  /* 0x00060004000a7984 */ /* 0x000f680008000a00 */
[----:B------:R3:W5:Y:S02]  /*4e40*/  LDS.64 R2, [R0+UR4+0x700] ;  /* 0x0007000400027984 */ /* 0x0007640008000a00 */
[----:B---3--:R-:W-:Y:S01]  /*4e50*/  @!P0 LOP3.LUT R0, R0, 0xf8, RZ, 0xc0, !PT ;  /* 0x000000f800008812 */ /* 0x008fe200078ec0ff */
[----:B-1----:R-:W-:Y:S01]  /*4e60*/  FADD R7, R8, R24 ;  /* 0x0000001808077221 */ /* 0x002fe20000000000 */
[----:B------:R-:W-:Y:S01]  /*4e70*/  FADD R4, R9, R25 ;  /* 0x0000001909047221 */ /* 0x000fe20000000000 */
[C---:B------:R-:W-:Y:S01]  /*4e80*/  SHF.L.U64.HI R9, R23.reuse, 0x6, R22 ;  /* 0x0000000617097819 */ /* 0x040fe20000010216 */
[----:B------:R-:W-:-:S02]  /*4e90*/  IMAD.SHL.U32 R8, R23, 0x40, RZ ;  /* 0x0000004017087824 */ /* 0x000fc400078e00ff */
[----:B--2---:R-:W-:Y:S01]  /*4ea0*/  FADD R7, R7, R26 ;  /* 0x0000001a07077221 */ /* 0x004fe20000000000 */
[----:B------:R-:W-:Y:S01]  /*4eb0*/  FADD R4, R4, R27 ;  /* 0x0000001b04047221 */ /* 0x000fe20000000000 */
[----:B------:R-:W-:-:S04]  /*4ec0*/  IMAD.WIDE.U32 R8, R28, UR8, R8 ;  /* 0x000000081c087c25 */ /* 0x000fc8000f8e0008 */
[----:B0-----:R-:W-:Y:S01]  /*4ed0*/  FADD R7, R7, R30 ;  /* 0x0000001e07077221 */ /* 0x001fe20000000000 */
[----:B------:R-:W-:Y:S01]  /*4ee0*/  FADD R4, R4, R31 ;  /* 0x0000001f04047221 */ /* 0x000fe20000000000 */
[----:B------:R-:W-:Y:S02]  /*4ef0*/  IMAD.IADD R17, R17, 0x1, R9 ;  /* 0x0000000111117824 */ /* 0x000fe400078e0209 */
[----:B----4-:R-:W-:Y:S01]  /*4f00*/  FADD R7, R7, R20 ;  /* 0x0000001407077221 */ /* 0x010fe20000000000 */
[----:B------:R-:W-:Y:S01]  /*4f10*/  FADD R4, R4, R21 ;  /* 0x0000001504047221 */ /* 0x000fe20000000000 */
[----:B-----5:R-:W-:Y:S02]  /*4f20*/  @!P0 LEA R9, P1, R8, R14, 0x2 ;  /* 0x0000000e08098211 */ /* 0x020fe400078210ff */
[----:B------:R-:W-:Y:S01]  /*4f30*/  FADD R7, R7, R12 ;  /* 0x0000000c07077221 */ /* 0x000fe20000000000 */
[----:B------:R-:W-:Y:S01]  /*4f40*/  FADD R4, R4, R13 ;  /* 0x0000000d04047221 */ /* 0x000fe20000000000 */
[----:B------:R-:W-:-:S02]  /*4f50*/  @!P0 LEA.HI.X R15, R8, R15, R17, 0x2, P1 ;  /* 0x0000000f080f8211 */ /* 0x000fc400008f1411 */
[----:B------:R-:W-:Y:S01]  /*4f60*/  @!P0 IADD3 R8, P1, R0, R9, RZ ;  /* 0x0000000900088210 */ /* 0x000fe20007f3e0ff */
[----:B------:R-:W-:Y:S01]  /*4f70*/  FADD R7, R7, R10 ;  /* 0x0000000a07077221 */ /* 0x000fe20000000000 */
[----:B------:R-:W-:-:S03]  /*4f80*/  FADD R4, R4, R11 ;  /* 0x0000000b04047221 */ /* 0x000fc60000000000 */
[----:B------:R-:W-:Y:S02]  /*4f90*/  @!P0 IMAD.X R9, RZ, RZ, R15, P1 ;  /* 0x000000ffff098224 */ /* 0x000fe400008e060f */
[----:B------:R-:W-:Y:S01]  /*4fa0*/  FADD R2, R7, R2 ;  /* 0x0000000207027221 */ /* 0x000fe20000000000 */
[----:B------:R-:W-:-:S05]  /*4fb0*/  FADD R3, R4, R3 ;  /* 0x0000000304037221 */ /* 0x000fca0000000000 */
[----:B------:R4:W-:Y:S02]  /*4fc0*/  @!P0 STG.E.64 desc[UR6][R8.64], R2 ;  /* 0x0000000208008986 */ /* 0x0009e4000c101b06 */
.L_x_13897:
[----:B------:R-:W-:Y:S05]  /*4fd0*/  BSYNC B0 ;  /* 0x0000000000007941 */ /* 0x000fea0003800000 */
.L_x_13896:
[----:B------:R-:W-:Y:S02]  /*4fe0*/  ULDC.64 UR4, c[0x0][0x238] ;  /* 0x00008e0000047ab9 */ /* 0x000fe40000000a00 */
[----:B------:R-:W-:-:S04]  /*4ff0*/  ISETP.NE.U32.AND P0, PT, RZ, UR4, PT ;  /* 0x00000004ff007c0c */ /* 0x000fc8000bf05070 */
[----:B------:R-:W-:-:S13]  /*5000*/  ISETP.NE.AND.EX P0, PT, RZ, UR5, PT, P0 ;  /* 0x00000005ff007c0c */ /* 0x000fda000bf05300 */
[----:B------:R-:W-:Y:S05]  /*5010*/  @!P0 BRA `(.L_x_13898) ;  /* 0x0000000000ac8947 */ /* 0x000fea0003800000 */
[----:B---3--:R-:W3:Y:S01]  /*5020*/  SHFL.DOWN PT, R0, R33, 0x10, 0x1f ;  /* 0x0a001f0021007f89 */ /* 0x008ee200000e0000 */
[----:B------:R-:W-:Y:S01]  /*5030*/  LOP3.LUT P0, RZ, R5, 0x1f, RZ, 0xc0, !PT ;  /* 0x0000001f05ff7812 */ /* 0x000fe2000780c0ff */
[----:B------:R-:W-:Y:S01]  /*5040*/  BSSY B0, `(.L_x_13899) ;  /* 0x0000022000007945 */ /* 0x000fe20003800000 */
[----:B012---:R-:W-:-:S11]  /*5050*/  IMAD.MOV.U32 R11, RZ, RZ, RZ ;  /* 0x000000ffff0b7224 */ /* 0x007fd600078e00ff */
[----:B----4-:R-:W0:Y:S01]  /*5060*/  @!P0 S2R R8, SR_CgaCtaId ;  /* 0x0000000000088919 */ /* 0x010e220000008800 */
[----:B------:R-:W-:Y:S02]  /*5070*/  @!P0 MOV R9, 0x400 ;  /* 0x0000040000098802 */ /* 0x000fe40000000f00 */
[----:B---3--:R-:W-:-:S05]  /*5080*/  FMNMX R0, R33, R0, !PT ;  /* 0x0000000021007209 */ /* 0x008fca0007800000 */
        /* <DEDUP_REMOVED lines=28> */
.L_x_13908:
[----:B-1----:R-:W-:-:S07]  /*5250*/  FMNMX R11, R2, R11, !PT ;  /* 0x0000000b020b7209 */ /* 0x002fce0007800000 */
.L_x_13900:
[----:B------:R-:W-:Y:S05]  /*5260*/  BSYNC B0 ;  /* 0x0000000000007941 */ /* 0x000fea0003800000 */
.L_x_13899:
[----:B------:R-:W-:Y:S01]  /*5270*/  ISETP.NE.AND P0, PT, R5, RZ, PT ;  /* 0x000000ff0500720c */ /* 0x000fe20003f05270 */
[----:B------:R-:W-:-:S12]  /*5280*/  BSSY B0, `(.L_x_13898) ;  /* 0x0000004000007945 */ /* 0x000fd80003800000 */
[----:B------:R-:W-:Y:S05]  /*5290*/  @P0 BRA `(.L_x_13902) ;  /* 0x0000000000080947 */ /* 0x000fea0003800000 */
[----:B0-----:R-:W0:Y:S02]  /*52a0*/  LDC.64 R2, c[0x0][0x238] ;  /* 0x00008e00ff027b82 */ /* 0x001e240000000a00 */
[----:B0-----:R1:W-:Y:S02]  /*52b0*/  REDG.E.MAX.S32.STRONG.GPU desc[UR6][R2.64], R11 ;  /* 0x0000000b0200798e */ /* 0x0013e4000d10e386 */
.L_x_13902:
[----:B------:R-:W-:Y:S05]  /*52c0*/  BSYNC B0 ;  /* 0x0000000000007941 */ /* 0x000fea0003800000 */
.L_x_13898:
        /* <DEDUP_REMOVED lines=10> */
[----:B------:R-:W-:-:S07]  /*5370*/  MOV R6, 0x5390 ;  /* 0x0000539000067802 */ /* 0x000fce0000000f00 */
[----:B012-4-:R-:W-:Y:S05]  /*5380*/  CALL.REL.NOINC `($__internal_331_$__cuda_sm20_rcp_rn_f32_slowpath) ;  /* 0x0000000400847944 */ /* 0x017fea0003c00000 */
[----:B------:R-:W-:Y:S01]  /*5390*/  IMAD.MOV.U32 R5, RZ, RZ, R0 ;  /* 0x000000ffff057224 */ /* 0x000fe200078e0000 */
[----:B------:R-:W-:Y:S06]  /*53a0*/  BRA `(.L_x_13904) ;  /* 0x0000000000107947 */ /* 0x000fec0003800000 */
.L_x_13903:
[----:B------:R-:W3:Y:S02]  /*53b0*/  MUFU.RCP R5, R18 ;  /* 0x0000001200057308 */ /* 0x000ee40000001000 */
[----:B---3--:R-:W-:-:S04]  /*53c0*/  FFMA R0, R5, R18, -1 ;  /* 0xbf80000005007423 */ /* 0x008fc80000000012 */
[----:B------:R-:W-:-:S04]  /*53d0*/  FADD.FTZ R0, -R0, -RZ ;  /* 0x800000ff00007221 */ /* 0x000fc80000010100 */
[----:B------:R-:W-:-:S07]  /*53e0*/  FFMA R5, R5, R0, R5 ;  /* 0x0000000005057223 */ /* 0x000fce0000000005 */
.L_x_13904:
[----:B012-4-:R-:W0:Y:S02]  /*53f0*/  LDC.64 R2, c[0x0][0x240] ;  /* 0x00009000ff027b82 */ /* 0x017e240000000a00 */
[----:B0-----:R-:W-:Y:S01]  /*5400*/  STG.E desc[UR6][R2.64], R5 ;  /* 0x0000000502007986 */ /* 0x001fe2000c101906 */
[----:B------:R-:W-:Y:S05]  /*5410*/  EXIT ;  /* 0x000000000000794d */ /* 0x000fea0003800000 */
.L_x_13901:
[----:B------:R-:W-:Y:S02]  /*5420*/  IMAD.MOV.U32 R7, RZ, RZ, 0x4 ;  /* 0x00000004ff077424 */ /* 0x000fe400078e00ff */
[----:B------:R-:W-:Y:S02]  /*5430*/  IMAD.MOV.U32 R9, RZ, RZ, 0x1f ;  /* 0x0000001fff097424 */ /* 0x000fe400078e00ff */
[----:B------:R-:W-:-:S07]  /*5440*/  IMAD.MOV.U32 R4, RZ, RZ, -0x1 ;  /* 0xffffffffff047424 */ /* 0x000fce00078e00ff */
[----:B01----:R-:W-:Y:S05]  /*5450*/  WARPSYNC.COLLECTIVE R4, `(.L_x_13905) ;  /* 0x0000000004087348 */ /* 0x003fea0003c00000 */
[----:B-1----:R1:W2:Y:S02]  /*5460*/  SHFL.DOWN P0, R11, R0, R7, R9 ;  /* 0x08000007000b7389 */ /* 0x0022a40000000009 */
[----:B012---:R-:W-:Y:S01]  /*5470*/  ENDCOLLECTIVE ;  /* 0x000000000000791b */ /* 0x007fe20003800000 */
.L_x_13905:
[----:B------:R-:W-:Y:S02]  /*5480*/  IMAD.MOV.U32 R7, RZ, RZ, 0x2 ;  /* 0x00000002ff077424 */ /* 0x000fe400078e00ff */
[----:B------:R-:W-:-:S05]  /*5490*/  IMAD.MOV.U32 R3, RZ, RZ, R11 ;  /* 0x000000ffff037224 */ /* 0x000fca00078e000b */
[----:B------:R-:W-:-:S05]  /*54a0*/  FMNMX R3, R3, R0, !PT ;  /* 0x0000000003037209 */ /* 0x000fca0007800000 */
[----:B------:R-:W-:-:S07]  /*54b0*/  IMAD.MOV.U32 R0, RZ, RZ, R3 ;  /* 0x000000ffff007224 */ /* 0x000fce00078e0003 */
[----:B------:R-:W-:Y:S05]  /*54c0*/  WARPSYNC.COLLECTIVE R4, `(.L_x_13906) ;  /* 0x0000000004087348 */ /* 0x000fea0003c00000 */
[----:B------:R0:W1:Y:S02]  /*54d0*/  SHFL.DOWN P0, R11, R0, R7, R9 ;  /* 0x08000007000b7389 */ /* 0x0000640000000009 */
[----:B01----:R-:W-:Y:S01]  /*54e0*/  ENDCOLLECTIVE ;  /* 0x000000000000791b */ /* 0x003fe20003800000 */
.L_x_13906:
[----:B------:R-:W-:Y:S02]  /*54f0*/  IMAD.MOV.U32 R7, RZ, RZ, 0x1 ;  /* 0x00000001ff077424 */ /* 0x000fe400078e00ff */
[----:B------:R-:W-:-:S05]  /*5500*/  IMAD.MOV.U32 R2, RZ, RZ, R11 ;  /* 0x000000ffff027224 */ /* 0x000fca00078e000b */
[----:B------:R-:W-:-:S05]  /*5510*/  FMNMX R2, R3, R2, !PT ;  /* 0x0000000203027209 */ /* 0x000fca0007800000 */
[----:B------:R-:W-:-:S07]  /*5520*/  IMAD.MOV.U32 R0, RZ, RZ, R2 ;  /* 0x000000ffff007224 */ /* 0x000fce00078e0002 */
[----:B------:R-:W-:Y:S05]  /*5530*/  WARPSYNC.COLLECTIVE R4, `(.L_x_13907) ;  /* 0x0000000004087348 */ /* 0x000fea0003c00000 */
[----:B------:R0:W1:Y:S02]  /*5540*/  SHFL.DOWN P0, R11, R0, R7, R9 ;  /* 0x08000007000b7389 */ /* 0x0000640000000009 */
[----:B01----:R-:W-:Y:S01]  /*5550*/  ENDCOLLECTIVE ;  /* 0x000000000000791b */ /* 0x003fe20003800000 */
.L_x_13907:
[----:B------:R-:W-:Y:S05]  /*5560*/  BRA `(.L_x_13908) ;  /* 0xfffffffc00387947 */ /* 0x000fea000383ffff */
        .weak           $__internal_330_$__cuda_sm20_div_u64
        .type           $__internal_330_$__cuda_sm20_div_u64,@function
        .size           $__internal_330_$__cuda_sm20_div_u64,($__internal_331_$__cuda_sm20_rcp_rn_f32_slowpath - $__internal_330_$__cuda_sm20_div_u64)
$__internal_330_$__cuda_sm20_div_u64:
        /* <DEDUP_REMOVED lines=66> */
[----:B------:R-:W-:Y:S06]  /*5990*/  RET.REL.NODEC R2 `(_ZN18transformer_engine6detail38cast_transpose_fused_kernel_notalignedILb1ELb1ELb0EfNS_16CTDBiasDActParamI13__nv_bfloat16S3_13__nv_fp8_e4m3fEELi2ELi4ENS_5EmptyEXadL_ZNS_6dsreluIffEET_T0_RKS6_EEEEvT3_mmm) ;  /* 0xffffffa402987950 */ /* 0x000fec0003c3ffff */
        .weak           $__internal_331_$__cuda_sm20_rcp_rn_f32_slowpath
        .type           $__internal_331_$__cuda_sm20_rcp_rn_f32_slowpath,@function
        .size           $__internal_331_$__cuda_sm20_rcp_rn_f32_slowpath,(.L_x_34816 - $__internal_331_$__cuda_sm20_rcp_rn_f32_slowpath)
$__internal_331_$__cuda_sm20_rcp_rn_f32_slowpath:
        /* <DEDUP_REMOVED lines=15> */
.L_x_13909:
        /* <DEDUP_REMOVED lines=33> */
.L_x_13911:
[----:B------:R0:W1:Y:S02]  /*5ca0*/  MUFU.RCP R0, R18 ;  /* 0x0000001200007308 */ /* 0x0000640000001000 */
.L_x_13910:
[----:B------:R-:W-:Y:S02]  /*5cb0*/  IMAD.MOV.U32 R2, RZ, RZ, R6 ;  /* 0x000000ffff027224 */ /* 0x000fe400078e0006 */
[----:B------:R-:W-:-:S04]  /*5cc0*/  IMAD.MOV.U32 R3, RZ, RZ, 0x0 ;  /* 0x00000000ff037424 */ /* 0x000fc800078e00ff */
[----:B0123--:R-:W-:Y:S05]  /*5cd0*/  RET.REL.NODEC R2 `(_ZN18transformer_engine6detail38cast_transpose_fused_kernel_notalignedILb1ELb1ELb0EfNS_16CTDBiasDActParamI13__nv_bfloat16S3_13__nv_fp8_e4m3fEELi2ELi4ENS_5EmptyEXadL_ZNS_6dsreluIffEET_T0_RKS6_EEEEvT3_mmm) ;  /* 0xffffffa002c87950 */ /* 0x00ffea0003c3ffff */
.L_x_13912:
        /* <DEDUP_REMOVED lines=10> */
.L_x_34816:


//--------------------- .text._ZN18transformer_engine6detail38cast_transpose_fused_kernel_notalignedILb1ELb1ELb0EfNS_16CTDBiasDActParamI13__nv_bfloat16S3_13__nv_fp8_e5m2fEELi2ELi4ENS_5EmptyEXadL_ZNS_6dsreluIffEET_T0_RKS6_EEEEvT3_mmm --------------------------
	.section	.text._ZN18transformer_engine6detail38cast_transpose_fused_kernel_notalignedILb1ELb1ELb0EfNS_16CTDBiasDActParamI13__nv_bfloat16S3_13__nv_fp8_e5m2fEELi2ELi4ENS_5EmptyEXadL_ZNS_6dsreluIffEET_T0_RKS6_EEEEvT3_mmm,"ax",@progbits
	.align	128
        .global         _ZN18transformer_engine6detail38cast_transpose_fused_kernel_notalignedILb1ELb1ELb0EfNS_16CTDBiasDActParamI13__nv_bfloat16S3_13__nv_fp8_e5m2fEELi2ELi4ENS_5EmptyEXadL_ZNS_6dsreluIffEET_T0_RKS6_EEEEvT3_mmm
        .type           _ZN18transformer_engine6detail38cast_transpose_fused_kernel_notalignedILb1ELb1ELb0EfNS_16CTDBiasDActParamI13__nv_bfloat16S3_13__nv_fp8_e5m2fEELi2ELi4ENS_5EmptyEXadL_ZNS_6dsreluIffEET_T0_RKS6_EEEEvT3_mmm,@function
        .size           _ZN18transformer_engine6detail38cast_transpose_fused_kernel_notalignedILb1ELb1ELb0EfNS_16CTDBiasDActParamI13__nv_bfloat16S3_13__nv_fp8_e5m2fEELi2ELi4ENS_5EmptyEXadL_ZNS_6dsreluIffEET_T0_RKS6_EEEEvT3_mmm,(.L_x_34818 - _ZN18transformer_engine6detail38cast_transpose_fused_kernel_notalignedILb1ELb1ELb0EfNS_16CTDBiasDActParamI13__nv_bfloat16S3_13__nv_fp8_e5m2fEELi2ELi4ENS_5EmptyEXadL_ZNS_6dsreluIffEET_T0_RKS6_EEEEvT3_mmm)
        .other          _ZN18transformer_engine6detail38cast_transpose_fused_kernel_notalignedILb1ELb1ELb0EfNS_16CTDBiasDActParamI13__nv_bfloat16S3_13__nv_fp8_e5m2fEELi2ELi4ENS_5EmptyEXadL_ZNS_6dsreluIffEET_T0_RKS6_EEEEvT3_mmm,@"STO_CUDA_ENTRY STV_DEFAULT"
_ZN18transformer_engine6detail38cast_transpose_fused_kernel_notalignedILb1ELb1ELb0EfNS_16CTDBiasDActParamI13__nv_bfloat16S3_13__nv_fp8_e5m2fEELi2ELi4ENS_5EmptyEXadL_ZNS_6dsreluIffEET_T0_RKS6_EEEEvT3_mmm:
.text._ZN18transformer_engine6detail38cast_transpose_fused_kernel_notalignedILb1ELb1ELb0EfNS_16CTDBiasDActParamI13__nv_bfloat16S3_13__nv_fp8_e5m2fEELi2ELi4ENS_5EmptyEXadL_ZNS_6dsreluIffEET_T0_RKS6_EEEEvT3_mmm:
        /* <DEDUP_REMOVED lines=19> */
[----:B------:R-:W-:Y:S05]  /*0130*/  CALL.REL.NOINC `($__internal_332_$__cuda_sm20_div_u64) ;  /* 0x00000054000c7944 */ /* 0x000fea0003c00000 */
        /* <DEDUP_REMOVED lines=9> */
.L_x_13913:
        /* <DEDUP_REMOVED lines=22> */
.L_x_13914:
        /* <DEDUP_REMOVED lines=193> */
[----:B------:R-:W-:-:S02]  /*0f40*/  F2FP.SATFINITE.E5M2.F32.PACK_AB_MERGE_C R44, RZ, R44, RZ ;  /* 0x0000002cff2c723e */ /* 0x000fc400048060ff */
[----:B------:R-:W-:Y:S01]  /*0f50*/  F2FP.SATFINITE.E5M2.F32.PACK_AB_MERGE_C R59, RZ, R59, RZ ;  /* 0x0000003bff3b723e */ /* 0x000fe200048060ff */
        /* <DEDUP_REMOVED lines=11> */
[----:B------:R-:W-:Y:S01]  /*1010*/  F2FP.SATFINITE.E5M2.F32.PACK_AB_MERGE_C R61, RZ, R61, RZ ;  /* 0x0000003dff3d723e */ /* 0x000fe200048060ff */
[----:B0-----:R-:W-:Y:S01]  /*1020*/  FMUL R6, R25, R18 ;  /* 0x0000001219067220 */ /* 0x001fe20000400000 */
[----:B------:R-:W-:Y:S01]  /*1030*/  @!P0 IADD3 R7, P1, R32, R21, RZ ;  /* 0x0000001520078210 */ /* 0x000fe20007f3e0ff */
[----:B------:R-:W-:-:S03]  /*1040*/  FADD R12, R12, R12 ;  /* 0x0000000c0c0c7221 */ /* 0x000fc60000000000 */
[----:B------:R-:W-:Y:S01]  /*1050*/  F2FP.SATFINITE.E5M2.F32.PACK_AB_MERGE_C R8, RZ, R6, RZ ;  /* 0x00000006ff08723e */ /* 0x000fe200048060ff */
        /* <DEDUP_REMOVED lines=39> */
[----:B------:R-:W-:Y:S02]  /*12d0*/  F2FP.SATFINITE.E5M2.F32.PACK_AB_MERGE_C R38, RZ, R38, RZ ;  /* 0x00000026ff26723e */ /* 0x000fe400048060ff */
[----:B------:R-:W-:-:S02]  /*12e0*/  FMNMX R52, |R11|, R52, !PT ;  /* 0x000000340b347209 */ /* 0x000fc40007800200 */
[----:B------:R-:W-:Y:S02]  /*12f0*/  F2FP.SATFINITE.E5M2.F32.PACK_AB_MERGE_C R10, RZ, R10, RZ ;  /* 0x0000000aff0a723e */ /* 0x000fe400048060ff */
[----:B------:R-:W-:Y:S02]  /*1300*/  F2FP.SATFINITE.E5M2.F32.PACK_AB_MERGE_C R7, RZ, R7, RZ ;  /* 0x00000007ff07723e */ /* 0x000fe400048060ff */
[----:B------:R-:W-:Y:S01]  /*1310*/  F2FP.SATFINITE.E5M2.F32.PACK_AB_MERGE_C R25, RZ, R25, RZ ;  /* 0x00000019ff19723e */ /* 0x000fe200048060ff */
        /* <DEDUP_REMOVED lines=9> */
.L_x_13916:
[----:B------:R-:W-:Y:S05]  /*13b0*/  BSYNC B0 ;  /* 0x0000000000007941 */ /* 0x000fea0003800000 */
.L_x_13915:
        /* <DEDUP_REMOVED lines=11> */
.L_x_13918:
[----:B------:R-:W-:Y:S05]  /*1470*/  BSYNC B0 ;  /* 0x0000000000007941 */ /* 0x000fea0003800000 */
.L_x_13917:
        /* <DEDUP_REMOVED lines=151> */
[----:B------:R-:W-:Y:S01]  /*1df0*/  F2FP.SATFINITE.E5M2.F32.PACK_AB_MERGE_C R51, RZ, R51, RZ ;  /* 0x00000033ff33723e */ /* 0x000fe200048060ff */
[----:B------:R-:W-:Y:S01]  /*1e00*/  FMUL R43, R43, R18 ;  /* 0x000000122b2b7220 */ /* 0x000fe20000400000 */
[----:B------:R-:W-:-:S02]  /*1e10*/  LOP3.LUT R37, R44, 0xff0000, R37, 0xf8, !PT ;  /* 0x00ff00002c257812 */ /* 0x000fc400078ef825 */
[----:B------:R-:W-:Y:S02]  /*1e20*/  F2FP.SATFINITE.E5M2.F32.PACK_AB_MERGE_C R32, RZ, R53, RZ ;  /* 0x00000035ff20723e */ /* 0x000fe400048060ff */
[----:B------:R-:W-:Y:S02]  /*1e30*/  F2FP.SATFINITE.E5M2.F32.PACK_AB_MERGE_C R44, RZ, R45, RZ ;  /* 0x0000002dff2c723e */ /* 0x000fe400048060ff */
[----:B------:R-:W-:Y:S02]  /*1e40*/  LOP3.LUT R25, R39, 0x1f, RZ, 0xc0, !PT ;  /* 0x0000001f27197812 */ /* 0x000fe400078ec0ff */
[----:B------:R-:W-:Y:S02]  /*1e50*/  LOP3.LUT R42, R51, 0xff, RZ, 0xc0, !PT ;  /* 0x000000ff332a7812 */ /* 0x000fe400078ec0ff */
[C---:B------:R-:W-:Y:S02]  /*1e60*/  @!P1 PRMT R51, R32.reuse, 0x7604, R51 ;  /* 0x0000760420339816 */ /* 0x040fe40000000033 */
[----:B------:R-:W-:-:S02]  /*1e70*/  LOP3.LUT R39, R32, 0xff, RZ, 0xc0, !PT ;  /* 0x000000ff20277812 */ /* 0x000fc400078ec0ff */
[----:B------:R-:W-:Y:S02]  /*1e80*/  LOP3.LUT R32, R44, 0xffff, RZ, 0xc0, !PT ;  /* 0x0000ffff2c207812 */ /* 0x000fe400078ec0ff */
[----:B------:R-:W-:Y:S02]  /*1e90*/  F2FP.SATFINITE.E5M2.F32.PACK_AB_MERGE_C R43, RZ, R43, RZ ;  /* 0x0000002bff2b723e */ /* 0x000fe400048060ff */
        /* <DEDUP_REMOVED lines=28> */
[----:B------:R-:W-:-:S02]  /*2060*/  F2FP.SATFINITE.E5M2.F32.PACK_AB_MERGE_C R54, RZ, R54, RZ ;  /* 0x00000036ff36723e */ /* 0x000fc400048060ff */
[----:B------:R-:W-:Y:S02]  /*2070*/  F2FP.SATFINITE.E5M2.F32.PACK_AB_MERGE_C R46, RZ, R46, RZ ;  /* 0x0000002eff2e723e */ /* 0x000fe400048060ff */
[----:B------:R-:W-:Y:S02]  /*2080*/  F2FP.SATFINITE.E5M2.F32.PACK_AB_MERGE_C R45, RZ, R45, RZ ;  /* 0x0000002dff2d723e */ /* 0x000fe400048060ff */
[----:B-1----:R-:W-:Y:S01]  /*2090*/  F2FP.SATFINITE.E5M2.F32.PACK_AB_MERGE_C R43, RZ, R34, RZ ;  /* 0x00000022ff2b723e */ /* 0x002fe200048060ff */
        /* <DEDUP_REMOVED lines=9> */
.L_x_13920:
[----:B------:R-:W-:Y:S05]  /*2130*/  BSYNC B0 ;  /* 0x0000000000007941 */ /* 0x000fea0003800000 */
.L_x_13919:
        /* <DEDUP_REMOVED lines=11> */
.L_x_13922:
[----:B------:R-:W-:Y:S05]  /*21f0*/  BSYNC B0 ;  /* 0x0000000000007941 */ /* 0x000fea0003800000 */
.L_x_13921:
        /* <DEDUP_REMOVED lines=66> */
[----:B------:R-:W-:Y:S02]  /*2620*/  F2FP.SATFINITE.E5M2.F32.PACK_AB_MERGE_C R46, RZ, R46, RZ ;  /* 0x0000002eff2e723e */ /* 0x000fe400048060ff */
[----:B------:R-:W-:Y:S01]  /*2630*/  F2FP.SATFINITE.E5M2.F32.PACK_AB_MERGE_C R6, RZ, R12, RZ ;  /* 0x0000000cff06723e */ /* 0x000fe200048060ff */
        /* <DEDUP_REMOVED lines=15> */
[----:B------:R-:W-:Y:S01]  /*2730*/  F2FP.SATFINITE.E5M2.F32.PACK_AB_MERGE_C R39, RZ, R12, RZ ;  /* 0x0000000cff27723e */ /* 0x000fe200048060ff */
[----:B------:R-:W-:Y:S01]  /*2740*/  FADD R45, R13, R38 ;  /* 0x000000260d2d7221 */ /* 0x000fe20000000000 */
[----:B------:R-:W-:Y:S01]  /*2750*/  ISETP.LT.U32.AND P1, PT, R56, R17, !P1 ;  /* 0x000000113800720c */ /* 0x000fe20004f21070 */
[----:B------:R-:W-:Y:S01]  /*2760*/  FADD R12, R11, R11 ;  /* 0x0000000b0b0c7221 */ /* 0x000fe20000000000 */
[----:B------:R-:W-:Y:S02]  /*2770*/  F2FP.SATFINITE.E5M2.F32.PACK_AB_MERGE_C R33, RZ, R33, RZ ;  /* 0x00000021ff21723e */ /* 0x000fe400048060ff */
        /* <DEDUP_REMOVED lines=128> */
[----:B------:R-:W-:Y:S01]  /*2f80*/  F2FP.SATFINITE.E5M2.F32.PACK_AB_MERGE_C R12, RZ, R12, RZ ;  /* 0x0000000cff0c723e */ /* 0x000fe200048060ff */
        /* <DEDUP_REMOVED lines=29> */
[----:B------:R-:W-:Y:S01]  /*3160*/  F2FP.SATFINITE.E5M2.F32.PACK_AB_MERGE_C R2, RZ, R2, RZ ;  /* 0x00000002ff02723e */ /* 0x000fe200048060ff */
[----:B------:R-:W-:Y:S01]  /*3170*/  FMUL R51, R51, R18 ;  /* 0x0000001233337220 */ /* 0x000fe20000400000 */
[----:B------:R-:W-:Y:S01]  /*3180*/  IMAD.U32 R52, R52, 0x10000, RZ ;  /* 0x0001000034347824 */ /* 0x000fe200078e00ff */
[----:B------:R-:W-:-:S02]  /*3190*/  LOP3.LUT R9, R44, 0xffff, RZ, 0xc0, !PT ;  /* 0x0000ffff2c097812 */ /* 0x000fc400078ec0ff */
[----:B------:R-:W-:Y:S01]  /*31a0*/  IMAD.U32 R4, R2, 0x10000, RZ ;  /* 0x0001000002047824 */ /* 0x000fe200078e00ff */
[----:B------:R-:W-:Y:S01]  /*31b0*/  F2FP.SATFINITE.E5M2.F32.PACK_AB_MERGE_C R51, RZ, R51, RZ ;  /* 0x00000033ff33723e */ /* 0x000fe200048060ff */
        /* <DEDUP_REMOVED lines=12> */
[----:B------:R-:W-:Y:S01]  /*3280*/  F2FP.SATFINITE.E5M2.F32.PACK_AB_MERGE_C R45, RZ, R45, RZ ;  /* 0x0000002dff2d723e */ /* 0x000fe200048060ff */
        /* <DEDUP_REMOVED lines=9> */
.L_x_13924:
[----:B------:R-:W-:Y:S05]  /*3320*/  BSYNC B0 ;  /* 0x0000000000007941 */ /* 0x000fea0003800000 */
.L_x_13923:
[----:B------:R-:W-:Y:S01]  /*3330*/  LOP3.LUT R2, R45, 0xffff, RZ, 0xc0, !PT ;  /* 0x0000ffff2d027812 */ /* 0x000fe200078ec0ff */
[-C--:B------:R-:W-:Y:S01]  /*3340*/  FMUL R44, R57, R18.reuse ;  /* 0x00000012392c7220 */ /* 0x080fe20000400000 */
[----:B0-----:R-:W-:Y:S01]  /*3350*/  FMUL R43, R49, R18 ;  /* 0x00000012312b7220 */ /* 0x001fe20000400000 */
[----:B------:R-:W-:Y:S02]  /*3360*/  BSSY B0, `(.L_x_13925) ;  /* 0x000000c000007945 */ /* 0x000fe40003800000 */
[----:B------:R-:W-:Y:S01]  /*3370*/  IMAD R2, R2, 0x1000000, R53 ;  /* 0x0100000002027824 */ /* 0x000fe200078e0235 */
[----:B------:R-:W-:Y:S02]  /*3380*/  F2FP.SATFINITE.E5M2.F32.PACK_AB_MERGE_C R44, RZ, R44, RZ ;  /* 0x0000002cff2c723e */ /* 0x000fe400048060ff */
[----:B------:R-:W-:Y:S01]  /*3390*/  F2FP.SATFINITE.E5M2.F32.PACK_AB_MERGE_C R43, RZ, R43, RZ ;  /* 0x0000002bff2b723e */ /* 0x000fe200048060ff */
        /* <DEDUP_REMOVED lines=8> */
.L_x_13926:
[----:B------:R-:W-:Y:S05]  /*3420*/  BSYNC B0 ;  /* 0x0000000000007941 */ /* 0x000fea0003800000 */
.L_x_13925:
        /* <DEDUP_REMOVED lines=9> */
[----:B------:R-:W-:Y:S01]  /*34c0*/  F2FP.SATFINITE.E5M2.F32.PACK_AB_MERGE_C R9, RZ, R8, RZ ;  /* 0x00000008ff09723e */ /* 0x000fe200048060ff */
[----:B------:R-:W-:Y:S01]  /*34d0*/  IMAD.U32 R8, R39, 0x10000, RZ ;  /* 0x0001000027087824 */ /* 0x000fe200078e00ff */
[----:B------:R-:W-:Y:S01]  /*34e0*/  F2FP.SATFINITE.E5M2.F32.PACK_AB_MERGE_C R46, RZ, R12, RZ ;  /* 0x0000000cff2e723e */ /* 0x000fe200048060ff */
        /* <DEDUP_REMOVED lines=50> */
[----:B------:R-:W-:Y:S02]  /*3810*/  F2FP.SATFINITE.E5M2.F32.PACK_AB_MERGE_C R47, RZ, R47, RZ ;  /* 0x0000002fff2f723e */ /* 0x000fe400048060ff */
[----:B------:R-:W-:Y:S01]  /*3820*/  F2FP.SATFINITE.E5M2.F32.PACK_AB_MERGE_C R48, RZ, R48, RZ ;  /* 0x00000030ff30723e */ /* 0x000fe200048060ff */
        /* <DEDUP_REMOVED lines=22> */
.L_x_13928:
[----:B------:R-:W-:Y:S05]  /*3990*/  BSYNC B0 ;  /* 0x0000000000007941 */ /* 0x000fea0003800000 */
.L_x_13927:
[----:B------:R-:W-:Y:S01]  /*39a0*/  BSSY B0, `(.L_x_13929) ;  /* 0x000000b000007945 */ /* 0x000fe20003800000 */
[----:B------:R-:W-:Y:S02]  /*39b0*/  F2FP.SATFINITE.E5M2.F32.PACK_AB_MERGE_C R25, RZ, R34, RZ ;  /* 0x00000022ff19723e */ /* 0x000fe400048060ff */
[----:B------:R-:W-:Y:S01]  /*39c0*/  F2FP.SATFINITE.E5M2.F32.PACK_AB_MERGE_C R24, RZ, R42, RZ ;  /* 0x0000002aff18723e */ /* 0x000fe200048060ff */
        /* <DEDUP_REMOVED lines=8> */
.L_x_13930:
[----:B------:R-:W-:Y:S05]  /*3a50*/  BSYNC B0 ;  /* 0x0000000000007941 */ /* 0x000fea0003800000 */
.L_x_13929:
        /* <DEDUP_REMOVED lines=78> */
.L_x_13935:
        /* <DEDUP_REMOVED lines=51> */
.L_x_13934:
[----:B------:R-:W-:Y:S05]  /*4270*/  BSYNC B1 ;  /* 0x0000000000017941 */ /* 0x000fea0003800000 */
.L_x_13933:
        /* <DEDUP_REMOVED lines=15> */
.L_x_13937:
[----:B------:R-:W-:Y:S05]  /*4370*/  BSYNC B1 ;  /* 0x0000000000017941 */ /* 0x000fea0003800000 */
.L_x_13936:
        /* <DEDUP_REMOVED lines=27> */
.L_x_13932:
[----:B------:R-:W-:Y:S05]  /*4530*/  BSYNC B0 ;  /* 0x0000000000007941 */ /* 0x000fea0003800000 */
.L_x_13931:
        /* <DEDUP_REMOVED lines=28> */
.L_x_13942:
        /* <DEDUP_REMOVED lines=51> */
.L_x_13941:
[----:B------:R-:W-:Y:S05]  /*4a30*/  BSYNC B1 ;  /* 0x0000000000017941 */ /* 0x000fea0003800000 */
.L_x_13940:
        /* <DEDUP_REMOVED lines=15> */
.L_x_13944:
[----:B------:R-:W-:Y:S05]  /*4b30*/  BSYNC B1 ;  /* 0x0000000000017941 */ /* 0x000fea0003800000 */
.L_x_13943:
        /* <DEDUP_REMOVED lines=27> */
.L_x_13939:
[----:B------:R-:W-:Y:S05]  /*4cf0*/  BSYNC B0 ;  /* 0x0000000000007941 */ /* 0x000fea0003800000 */
.L_x_13938:
        /* <DEDUP_REMOVED lines=45> */
.L_x_13946:
[----:B------:R-:W-:Y:S05]  /*4fd0*/  BSYNC B0 ;  /* 0x0000000000007941 */ /* 0x000fea0003800000 */
.L_x_13945:
        /* <DEDUP_REMOVED lines=39> */
.L_x_13957:
[----:B-1----:R-:W-:-:S07]  /*5250*/  FMNMX R11, R2, R11, !PT ;  /* 0x0000000b020b7209 */ /* 0x002fce0007800000 */
.L_x_13949:
[----:B------:R-:W-:Y:S05]  /*5260*/  BSYNC B0 ;  /* 0x0000000000007941 */ /* 0x000fea0003800000 */
.L_x_13948:
[----:B------:R-:W-:Y:S01]  /*5270*/  ISETP.NE.AND P0, PT, R5, RZ, PT ;  /* 0x000000ff0500720c */ /* 0x000fe20003f05270 */
[----:B------:R-:W-:-:S12]  /*5280*/  BSSY B0, `(.L_x_13947) ;  /* 0x0000004000007945 */ /* 0x000fd80003800000 */
[----:B------:R-:W-:Y:S05]  /*5290*/  @P0 BRA `(.L_x_13951) ;  /* 0x0000000000080947 */ /* 0x000fea0003800000 */
[----:B0-----:R-:W0:Y:S02]  /*52a0*/  LDC.64 R2, c[0x0][0x238] ;  /* 0x00008e00ff027b82 */ /* 0x001e240000000a00 */
[----:B0-----:R1:W-:Y:S02]  /*52b0*/  REDG.E.MAX.S32.STRONG.GPU desc[UR6][R2.64], R11 ;  /* 0x0000000b0200798e */ /* 0x0013e4000d10e386 */
.L_x_13951:
[----:B------:R-:W-:Y:S05]  /*52c0*/  BSYNC B0 ;  /* 0x0000000000007941 */ /* 0x000fea0003800000 */
.L_x_13947:
        /* <DEDUP_REMOVED lines=11> */
[----:B012-4-:R-:W-:Y:S05]  /*5380*/  CALL.REL.NOINC `($__internal_333_$__cuda_sm20_rcp_rn_f32_slowpath) ;  /* 0x0000000400847944 */ /* 0x017fea0003c00000 */
[----:B------:R-:W-:Y:S01]  /*5390*/  IMAD.MOV.U32 R5, RZ, RZ, R0 ;  /* 0x000000ffff057224 */ /* 0x000fe200078e0000 */
[----:B------:R-:W-:Y:S06]  /*53a0*/  BRA `(.L_x_13953) ;  /* 0x0000000000107947 */ /* 0x000fec0003800000 */
.L_x_13952:
[----:B------:R-:W3:Y:S02]  /*53b0*/  MUFU.RCP R5, R18 ;  /* 0x0000001200057308 */ /* 0x000ee40000001000 */
[----:B---3--:R-:W-:-:S04]  /*53c0*/  FFMA R0, R5, R18, -1 ;  /* 0xbf80000005007423 */ /* 0x008fc80000000012 */
[----:B------:R-:W-:-:S04]  /*53d0*/  FADD.FTZ R0, -R0, -RZ ;  /* 0x800000ff00007221 */ /* 0x000fc80000010100 */
[----:B------:R-:W-:-:S07]  /*53e0*/  FFMA R5, R5, R0, R5 ;  /* 0x0000000005057223 */ /* 0x000fce0000000005 */
.L_x_13953:
[----:B012-4-:R-:W0:Y:S02]  /*53f0*/  LDC.64 R2, c[0x0][0x240] ;  /* 0x00009000ff027b82 */ /* 0x017e240000000a00 */
[----:B0-----:R-:W-:Y:S01]  /*5400*/  STG.E desc[UR6][R2.64], R5 ;  /* 0x0000000502007986 */ /* 0x001fe2000c101906 */
[----:B------:R-:W-:Y:S05]  /*5410*/  EXIT ;  /* 0x000000000000794d */ /* 0x000fea0003800000 */
.L_x_13950:
[----:B------:R-:W-:Y:S02]  /*5420*/  IMAD.MOV.U32 R7, RZ, RZ, 0x4 ;  /* 0x00000004ff077424 */ /* 0x000fe400078e00ff */
[----:B------:R-:W-:Y:S02]  /*5430*/  IMAD.MOV.U32 R9, RZ, RZ, 0x1f ;  /* 0x0000001fff097424 */ /* 0x000fe400078e00ff */
[----:B------:R-:W-:-:S07]  /*5440*/  IMAD.MOV.U32 R4, RZ, RZ, -0x1 ;  /* 0xffffffffff047424 */ /* 0x000fce00078e00ff */
[----:B01----:R-:W-:Y:S05]  /*5450*/  WARPSYNC.COLLECTIVE R4, `(.L_x_13954) ;  /* 0x0000000004087348 */ /* 0x003fea0003c00000 */
[----:B-1----:R1:W2:Y:S02]  /*5460*/  SHFL.DOWN P0, R11, R0, R7, R9 ;  /* 0x08000007000b7389 */ /* 0x0022a40000000009 */
[----:B012---:R-:W-:Y:S01]  /*5470*/  ENDCOLLECTIVE ;  /* 0x000000000000791b */ /* 0x007fe20003800000 */
.L_x_13954:
[----:B------:R-:W-:Y:S02]  /*5480*/  IMAD.MOV.U32 R7, RZ, RZ, 0x2 ;  /* 0x00000002ff077424 */ /* 0x000fe400078e00ff */
[----:B------:R-:W-:-:S05]  /*5490*/  IMAD.MOV.U32 R3, RZ, RZ, R11 ;  /* 0x000000ffff037224 */ /* 0x000fca00078e000b */
[----:B------:R-:W-:-:S05]  /*54a0*/  FMNMX R3, R3, R0, !PT ;  /* 0x0000000003037209 */ /* 0x000fca0007800000 */
[----:B------:R-:W-:-:S07]  /*54b0*/  IMAD.MOV.U32 R0, RZ, RZ, R3 ;  /* 0x000000ffff007224 */ /* 0x000fce00078e0003 */
[----:B------:R-:W-:Y:S05]  /*54c0*/  WARPSYNC.COLLECTIVE R4, `(.L_x_13955) ;  /* 0x0000000004087348 */ /* 0x000fea0003c00000 */
[----:B------:R0:W1:Y:S02]  /*54d0*/  SHFL.DOWN P0, R11, R0, R7, R9 ;  /* 0x08000007000b7389 */ /* 0x0000640000000009 */
[----:B01----:R-:W-:Y:S01]  /*54e0*/  ENDCOLLECTIVE ;  /* 0x000000000000791b */ /* 0x003fe20003800000 */
.L_x_13955:
[----:B------:R-:W-:Y:S02]  /*54f0*/  IMAD.MOV.U32 R7, RZ, RZ, 0x1 ;  /* 0x00000001ff077424 */ /* 0x000fe400078e00ff */
[----:B------:R-:W-:-:S05]  /*5500*/  IMAD.MOV.U32 R2, RZ, RZ, R11 ;  /* 0x000000ffff027224 */ /* 0x000fca00078e000b */
[----:B------:R-:W-:-:S05]  /*5510*/  FMNMX R2, R3, R2, !PT ;  /* 0x0000000203027209 */ /* 0x000fca0007800000 */
[----:B------:R-:W-:-:S07]  /*5520*/  IMAD.MOV.U32 R0, RZ, RZ, R2 ;  /* 0x000000ffff007224 */ /* 0x000fce00078e0002 */
[----:B------:R-:W-:Y:S05]  /*5530*/  WARPSYNC.COLLECTIVE R4, `(.L_x_13956) ;  /* 0x0000000004087348 */ /* 0x000fea0003c00000 */
[----:B------:R0:W1:Y:S02]  /*5540*/  SHFL.DOWN P0, R11, R0, R7, R9 ;  /* 0x08000007000b7389 */ /* 0x0000640000000009 */
[----:B01----:R-:W-:Y:S01]  /*5550*/  ENDCOLLECTIVE ;  /* 0x000000000000791b */ /* 0x003fe20003800000 */
.L_x_13956:
[----:B------:R-:W-:Y:S05]  /*5560*/  BRA `(.L_x_13957) ;  /* 0xfffffffc00387947 */ /* 0x000fea000383ffff */
        .weak           $__internal_332_$__cuda_sm20_div_u64
        .type           $__internal_332_$__cuda_sm20_div_u64,@function
        .size           $__internal_332_$__cuda_sm20_div_u64,($__internal_333_$__cuda_sm20_rcp_rn_f32_slowpath - $__internal_332_$__cuda_sm20_div_u64)
$__internal_332_$__cuda_sm20_div_u64:
        /* <DEDUP_REMOVED lines=66> */
[----:B------:R-:W-:Y:S06]  /*5990*/  RET.REL.NODEC R2 `(_ZN18transformer_engine6detail38cast_transpose_fused_kernel_notalignedILb1ELb1ELb0EfNS_16CTDBiasDActParamI13__nv_bfloat16S3_13__nv_fp8_e5m2fEELi2ELi4ENS_5EmptyEXadL_ZNS_6dsreluIffEET_T0_RKS6_EEEEvT3_mmm) ;  /* 0xffffffa402987950 */ /* 0x000fec0003c3ffff */
        .weak           $__internal_333_$__cuda_sm20_rcp_rn_f32_slowpath
        .type           $__internal_333_$__cuda_sm20_rcp_rn_f32_slowpath,@function
        .size           $__internal_333_$__cuda_sm20_rcp_rn_f32_slowpath,(.L_x_34818 - $__internal_333_$__cuda_sm20_rcp_rn_f32_slowpath)
$__internal_333_$__cuda_sm20_rcp_rn_f32_slowpath:
        /* <DEDUP_REMOVED lines=15> */
.L_x_13958:
        /* <DEDUP_REMOVED lines=33> */
.L_x_13960:
[----:B------:R0:W1:Y:S02]  /*5ca0*/  MUFU.RCP R0, R18 ;  /* 0x0000001200007308 */ /* 0x0000640000001000 */
.L_x_13959:
[----:B------:R-:W-:Y:S02]  /*5cb0*/  IMAD.MOV.U32 R2, RZ, RZ, R6 ;  /* 0x000000ffff027224 */ /* 0x000fe400078e0006 */
[----:B------:R-:W-:-:S04]  /*5cc0*/  IMAD.MOV.U32 R3, RZ, RZ, 0x0 ;  /* 0x00000000ff037424 */ /* 0x000fc800078e00ff */
[----:B0123--:R-:W-:Y:S05]  /*5cd0*/  RET.REL.NODEC R2 `(_ZN18transformer_engine6detail38cast_transpose_fused_kernel_notalignedILb1ELb1ELb0EfNS_16CTDBiasDActParamI13__nv_bfloat16S3_13__nv_fp8_e5m2fEELi2ELi4ENS_5EmptyEXadL_ZNS_6dsreluIffEET_T0_RKS6_EEEEvT3_mmm) ;  /* 0xffffffa002c87950 */ /* 0x00ffea0003c3ffff */
.L_x_13961:
        /* <DEDUP_REMOVED lines=10> */
.L_x_34818:


//--------------------- .text._ZN18transformer_engine6detail38cast_transpose_fused_kernel_notalignedILb1ELb1ELb0EfNS_16CTDBiasDActParamI13__nv_bfloat16S3_S3_fEELi2ELi2ENS_5EmptyEXadL_ZNS_6dsreluIffEET_T0_RKS5_EEEEvT3_mmm --------------------------
	.section	.text._ZN18transformer_engine6detail38cast_transpose_fused_kernel_notalignedILb1ELb1ELb0EfNS_16CTDBiasDActParamI13__nv_bfloat16S3_S3_fEELi2ELi2ENS_5EmptyEXadL_ZNS_6dsreluIffEET_T0_RKS5_EEEEvT3_mmm,"ax",@progbits
	.align	128
        .global         _ZN18transformer_engine6detail38cast_transpose_fused_kernel_notalignedILb1ELb1ELb0EfNS_16CTDBiasDActParamI13__nv_bfloat16S3_S3_fEELi2ELi2ENS_5EmptyEXadL_ZNS_6dsreluIffEET_T0_RKS5_EEEEvT3_mmm
        .type           _ZN18transformer_engine6detail38cast_transpose_fused_kernel_notalignedILb1ELb1ELb0EfNS_16CTDBiasDActParamI13__nv_bfloat16S3_S3_fEELi2ELi2ENS_5EmptyEXadL_ZNS_6dsreluIffEET_T0_RKS5_EEEEvT3_mmm,@function
        .size           _ZN18transformer_engine6detail38cast_transpose_fused_kernel_notalignedILb1ELb1ELb0EfNS_16CTDBiasDActParamI13__nv_bfloat16S3_S3_fEELi2ELi2ENS_5EmptyEXadL_ZNS_6dsreluIffEET_T0_RKS5_EEEEvT3_mmm,(.L_x_34820 - _ZN18transformer_engine6detail38cast_transpose_fused_kernel_notalignedILb1ELb1ELb0EfNS_16CTDBiasDActParamI13__nv_bfloat16S3_S3_fEELi2ELi2ENS_5EmptyEXadL_ZNS_6dsreluIffEET_T0_RKS5_EEEEvT3_mmm)
        .other          _ZN18transformer_engine6detail38cast_transpose_fused_kernel_notalignedILb1ELb1ELb0EfNS_16CTDBiasDActParamI13__nv_bfloat16S3_S3_fEELi2ELi2ENS_5EmptyEXadL_ZNS_6dsreluIffEET_T0_RKS5_EEEEvT3_mmm,@"STO_CUDA_ENTRY STV_DEFAULT"
_ZN18transformer_engine6detail38cast_transpose_fused_kernel_notalignedILb1ELb1ELb0EfNS_16CTDBiasDActParamI13__nv_bfloat16S3_S3_fEELi2ELi2ENS_5EmptyEXadL_ZNS_6dsreluIffEET_T0_RKS5_EEEEvT3_mmm:
.text._ZN18transformer_engine6detail38cast_transpose_fused_kernel_notalignedILb1ELb1ELb0EfNS_16CTDBiasDActParamI13__nv_bfloat16S3_S3_fEELi2ELi2ENS_5EmptyEXadL_ZNS_6dsreluIffEET_T0_RKS5_EEEEvT3_mmm:
        /* <DEDUP_REMOVED lines=20> */
[----:B------:R-:W-:Y:S05]  /*0140*/  CALL.REL.NOINC `($__internal_334_$__cuda_sm20_div_u64) ;  /* 0x0000003400dc7944 */ /* 0x000fea0003c00000 */
        /* <DEDUP_REMOVED lines=8> */
.L_x_13962:
        /* <DEDUP_REMOVED lines=22> */
.L_x_13963:
        /* <DEDUP_REMOVED lines=8> */
[----:B------:R-:W-:Y:S01]  /*03b0*/  IMAD.SHL.U32 R18, R0, 0x4, RZ ;  /* 0x0000000400127824 */ /* 0x000fe200078e00ff */
[----:B------:R-:W-:Y:S01]  /*03c0*/  SHF.R.U64 R12, R12, 0x1, R15 ;  /* 0x000000010c0c7819 */ /* 0x000fe2000000120f */
[----:B------:R-:W-:Y:S01]  /*03d0*/  IMAD R16, R0, -0x4, R49 ;  /* 0xfffffffc00107824 */ /* 0x000fe200078e0231 */
[--C-:B------:R-:W-:Y:S01]  /*03e0*/  SHF.L.U64.HI R4, R10, 0x5, R13.reuse ;  /* 0x000000050a047819 */ /* 0x100fe2000001020d */
[----:B------:R-:W-:Y:S01]  /*03f0*/  IMAD.SHL.U32 R17, R0, 0x8, RZ ;  /* 0x0000000800117824 */ /* 0x000fe200078e00ff */
[----:B------:R-:W-:Y:S01]  /*0400*/  LEA R19, P1, -R26, R12, 0x5 ;  /* 0x0000000c1a137211 */ /* 0x000fe200078229ff */
[----:B------:R-:W-:Y:S01]  /*0410*/  IMAD.MOV.U32 R11, RZ, RZ, R13 ;  /* 0x000000ffff0b7224 */ /* 0x000fe200078e000d */
[----:B------:R-:W-:Y:S01]  /*0420*/  LEA R20, P0, -R10, UR11, 0x5 ;  /* 0x0000000b0a147c11 */ /* 0x000fe2000f8029ff */
[----:B------:R-:W-:Y:S01]  /*0430*/  ULDC.64 UR14, c[0x0][0x218] ;  /* 0x00008600000e7ab9 */ /* 0x000fe20000000a00 */
[----:B------:R-:W-:Y:S01]  /*0440*/  LOP3.LUT R18, R18, 0x1c, RZ, 0xe2, !PT ;  /* 0x0000001c12127812 */ /* 0x000fe200078ee2ff */
[----:B------:R-:W-:Y:S01]  /*0450*/  IMAD.X R2, R14, 0x1, ~R3, P1 ;  /* 0x000000010e027824 */ /* 0x000fe200008e0e03 */
[----:B------:R-:W-:Y:S01]  /*0460*/  ISETP.LT.U32.AND P1, PT, R19, 0x20, PT ;  /* 0x000000201300780c */ /* 0x000fe20003f21070 */
[----:B------:R-:W-:Y:S01]  /*0470*/  IMAD R3, R27, UR4, RZ ;  /* 0x000000041b037c24 */ /* 0x000fe2000f8e02ff */
[----:B------:R-:W-:Y:S01]  /*0480*/  IADD3.X R4, ~R4, UR12, RZ, P0, !PT ;  /* 0x0000000c04047c10 */ /* 0x000fe200087fe5ff */
[----:B------:R-:W-:Y:S01]  /*0490*/  IMAD.WIDE.U32 R28, R26, UR4, R10 ;  /* 0x000000041a1c7c25 */ /* 0x000fe2000f8e000a */
[----:B------:R-:W-:Y:S01]  /*04a0*/  ISETP.LT.U32.AND P0, PT, R20, 0x20, PT ;  /* 0x000000201400780c */ /* 0x000fe20003f01070 */
[----:B------:R-:W-:Y:S01]  /*04b0*/  ULDC.64 UR8, c[0x0][0x230] ;  /* 0x00008c0000087ab9 */ /* 0x000fe20000000a00 */
[----:B------:R-:W-:Y:S01]  /*04c0*/  ISETP.LT.U32.AND.EX P1, PT, R2, RZ, PT, P1 ;  /* 0x000000ff0200720c */ /* 0x000fe20003f21110 */
[----:B------:R-:W-:Y:S01]  /*04d0*/  IMAD R33, R26, UR5, R3 ;  /* 0x000000051a217c24 */ /* 0x000fe2000f8e0203 */
[----:B------:R-:W-:Y:S01]  /*04e0*/  ISETP.LT.U32.AND.EX P0, PT, R4, RZ, PT, P0 ;  /* 0x000000ff0400720c */ /* 0x000fe20003f01100 */
[----:B------:R-:W-:Y:S01]  /*04f0*/  IMAD.SHL.U32 R40, R28, 0x80, RZ ;  /* 0x000000801c287824 */ /* 0x000fe200078e00ff */
[----:B------:R-:W-:Y:S01]  /*0500*/  SEL R19, R19, 0x20, P1 ;  /* 0x0000002013137807 */ /* 0x000fe20000800000 */
[----:B------:R-:W-:Y:S01]  /*0510*/  IMAD.IADD R33, R29, 0x1, R33 ;  /* 0x000000011d217824 */ /* 0x000fe200078e0221 */
[----:B------:R-:W-:Y:S01]  /*0520*/  LOP3.LUT R37, R16, 0x1f, RZ, 0xc0, !PT ;  /* 0x0000001f10257812 */ /* 0x000fe200078ec0ff */
[----:B------:R-:W-:Y:S01]  /*0530*/  VIADD R2, R18, 0x1 ;  /* 0x0000000112027836 */ /* 0x000fe20000000000 */
[----:B------:R-:W-:-:S02]  /*0540*/  SEL R20, R20, 0x20, P0 ;  /* 0x0000002014147807 */ /* 0x000fc40000000000 */
[----:B------:R-:W-:Y:S02]  /*0550*/  ISETP.GE.U32.AND P1, PT, R18, R19, PT ;  /* 0x000000131200720c */ /* 0x000fe40003f26070 */
[----:B------:R-:W-:Y:S02]  /*0560*/  LOP3.LUT R17, R17, 0x38, RZ, 0xc0, !PT ;  /* 0x0000003811117812 */ /* 0x000fe400078ec0ff */
[----:B------:R-:W-:Y:S02]  /*0570*/  ISETP.LT.U32.AND P1, PT, R37, R20, !P1 ;  /* 0x000000142500720c */ /* 0x000fe40004f21070 */
[----:B------:R-:W-:Y:S01]  /*0580*/  IADD3 R21, P2, R40, UR14, RZ ;  /* 0x0000000e28157c10 */ /* 0x000fe2000ff5e0ff */
[C---:B------:R-:W-:Y:S01]  /*0590*/  IMAD R3, R17.reuse, UR12, RZ ;  /* 0x0000000c11037c24 */ /* 0x040fe2000f8e02ff */
[----:B------:R-:W-:Y:S01]  /*05a0*/  SHF.L.U64.HI R41, R28, 0x7, R33 ;  /* 0x000000071c297819 */ /* 0x000fe20000010221 */
[----:B------:R-:W-:Y:S01]  /*05b0*/  IMAD.WIDE.U32 R30, R17, UR11, RZ ;  /* 0x0000000b111e7c25 */ /* 0x000fe2000f8e00ff */
[----:B------:R-:W-:-:S02]  /*05c0*/  ISETP.NE.U32.AND P0, PT, RZ, UR8, PT ;  /* 0x00000008ff007c0c */ /* 0x000fc4000bf05070 */
[----:B------:R-:W-:Y:S01]  /*05d0*/  IADD3.X R23, R41, UR15, RZ, P2, !PT ;  /* 0x0000000f29177c10 */ /* 0x000fe200097fe4ff */
[----:B------:R-:W-:Y:S01]  /*05e0*/  IMAD.IADD R22, R31, 0x1, R3 ;  /* 0x000000011f167824 */ /* 0x000fe200078e0203 */
[----:B------:R-:W-:Y:S01]  /*05f0*/  IADD3 R3, P3, R37, R30, RZ ;  /* 0x0000001e25037210 */ /* 0x000fe20007f7e0ff */
[----:B------:R-:W-:Y:S01]  /*0600*/  VIADD R43, R16, 0xffffffff ;  /* 0xffffffff102b7836 */ /* 0x000fe20000000000 */
[----:B------:R-:W-:Y:S01]  /*0610*/  ISETP.NE.AND.EX P0, PT, RZ, UR9, PT, P0 ;  /* 0x00000009ff007c0c */ /* 0x000fe2000bf05300 */
[----:B------:R-:W-:Y:S01]  /*0620*/  ULDC.64 UR8, c[0x0][0x210] ;  /* 0x0000840000087ab9 */ /* 0x000fe20000000a00 */
[----:B------:R-:W-:Y:S01]  /*0630*/  ISETP.GE.U32.AND P2, PT, R2, R19, PT ;  /* 0x000000130200720c */ /* 0x000fe20003f46070 */
[----:B------:R-:W-:Y:S01]  /*0640*/  IMAD.X R0, RZ, RZ, R22, P3 ;  /* 0x000000ffff007224 */ /* 0x000fe200018e0616 */
[----:B------:R-:W-:Y:S01]  /*0650*/  IADD3 R40, P3, R40, UR8, RZ ;  /* 0x0000000828287c10 */ /* 0x000fe2000ff7e0ff */
[C---:B------:R-:W-:Y:S01]  /*0660*/  @P1 IMAD.SHL.U32 R34, R3.reuse, 0x4, RZ ;  /* 0x0000000403221824 */ /* 0x040fe200078e00ff */
[----:B------:R-:W-:Y:S01]  /*0670*/  @!P1 CS2R R38, SRZ ;  /* 0x0000000000269805 */ /* 0x000fe2000001ff00 */
[----:B------:R-:W-:Y:S01]  /*0680*/  ULOP3.LUT UR10, UR4, 0xfffffffe, URZ, 0xc0, !UPT ;  /* 0xfffffffe040a7892 */ /* 0x000fe2000f8ec03f */
[----:B------:R-:W-:Y:S01]  /*0690*/  @P1 SHF.L.U64.HI R6, R3, 0x2, R0 ;  /* 0x0000000203061819 */ /* 0x000fe20000010200 */
[----:B------:R-:W-:Y:S01]  /*06a0*/  ULDC.64 UR14, c[0x0][0x220] ;  /* 0x00008800000e7ab9 */ /* 0x000fe20000000a00 */
[----:B------:R-:W-:-:S02]  /*06b0*/  @P1 IADD3 R8, P4, R34, R21, RZ ;  /* 0x0000001522081210 */ /* 0x000fc40007f9e0ff */
[----:B------:R-:W-:Y:S01]  /*06c0*/  IADD3.X R41, R41, UR9, RZ, P3, !PT ;  /* 0x0000000929297c10 */ /* 0x000fe20009ffe4ff */
[----:B------:R-:W0:Y:S01]  /*06d0*/  @P0 LDC.64 R4, c[0x0][0x230] ;  /* 0x00008c00ff040b82 */ /* 0x000e220000000a00 */
[----:B------:R-:W-:Y:S01]  /*06e0*/  @P1 IADD3 R34, P3, R34, R40, RZ ;  /* 0x0000002822221210 */ /* 0x000fe20007f7e0ff */
[----:B------:R-:W-:Y:S01]  /*06f0*/  @P1 IMAD.X R9, R6, 0x1, R23, P4 ;  /* 0x0000000106091824 */ /* 0x000fe200020e0617 */
[----:B------:R-:W-:Y:S01]  /*0700*/  @P1 IADD3 R36, P4, R3, UR11, RZ ;  /* 0x0000000b03241c10 */ /* 0x000fe2000ff9e0ff */
[----:B------:R-:W-:Y:S01]  /*0710*/  ULDC.64 UR8, c[0x0][0x208] ;  /* 0x0000820000087ab9 */ /* 0x000fe20000000a00 */
[----:B------:R-:W-:Y:S02]  /*0720*/  LOP3.LUT R43, R43, 0x1f, RZ, 0xc0, !PT ;  /* 0x0000001f2b2b7812 */ /* 0x000fe400078ec0ff */
[----:B------:R-:W-:Y:S01]  /*0730*/  @P1 IADD3.X R7, R0, UR12, RZ, P4, !PT ;  /* 0x0000000c00071c10 */ /* 0x000fe2000a7fe4ff */
[----:B------:R-:W-:Y:S01]  /*0740*/  @P1 IMAD.SHL.U32 R11, R36, 0x4, RZ ;  /* 0x00000004240b1824 */ /* 0x000fe200078e00ff */
[----:B------:R-:W-:Y:S01]  /*0750*/  ISETP.LT.U32.AND P2, PT, R43, R20, !P2 ;  /* 0x000000142b00720c */ /* 0x000fe20005741070 */
[----:B------:R-:W-:Y:S01]  /*0760*/  @P1 IMAD.X R35, R6, 0x1, R41, P3 ;  /* 0x0000000106231824 */ /* 0x000fe200018e0629 */
[----:B------:R-:W-:Y:S01]  /*0770*/  @P1 SHF.L.U64.HI R36, R36, 0x2, R7 ;  /* 0x0000000224241819 */ /* 0x000fe20000010207 */
[----:B------:R1:W2:Y:S01]  /*0780*/  @P1 LDG.E R38, desc[UR8][R8.64] ;  /* 0x0000000808261981 */ /* 0x0002a2000c1e1900 */
[----:B------:R-:W-:Y:S01]  /*0790*/  @P1 IADD3 R6, P3, R11, R21, RZ ;  /* 0x000000150b061210 */ /* 0x000fe20007f7e0ff */
[----:B------:R-:W-:-:S02]  /*07a0*/  @!P1 IMAD.MOV.U32 R2, RZ, RZ, RZ ;  /* 0x000000ffff029224 */ /* 0x000fc400078e00ff */
[----:B------:R3:W4:Y:S02]  /*07b0*/  @P1 LDG.E R39, desc[UR8][R34.64] ;  /* 0x0000000822271981 */ /* 0x000724000c1e1900 */
[C---:B------:R-:W-:Y:S01]  /*07c0*/  @P1 IMAD.X R7, R36.reuse, 0x1, R23, P3 ;  /* 0x0000000124071824 */ /* 0x040fe200018e0617 */
[----:B-1----:R-:W-:Y:S01]  /*07d0*/  @P1 IADD3 R8, P3, R11, R40, RZ ;  /* 0x000000280b081210 */ /* 0x002fe20007f7e0ff */
[----:B------:R-:W-:Y:S02]  /*07e0*/  @!P1 IMAD.MOV.U32 R11, RZ, RZ, RZ ;  /* 0x000000ffff0b9224 */ /* 0x000fe400078e00ff */
[----:B------:R-:W-:Y:S01]  /*07f0*/  VOTEU.ANY UP0, P2 ;  /* 0x00000000003f7886 */ /* 0x000fe20001000100 */
[----:B------:R1:W4:Y:S01]  /*0800*/  @P1 LDG.E R2, desc[UR8][R6.64] ;  /* 0x0000000806021981 */ /* 0x000322000c1e1900 */
[----:B------:R-:W-:Y:S01]  /*0810*/  @P1 IMAD.X R9, R36, 0x1, R41, P3 ;  /* 0x0000000124091824 */ /* 0x000fe200018e0629 */
[----:B---3--:R-:W-:Y:S02]  /*0820*/  IADD3 R34, P3, R43, R30, RZ ;  /* 0x0000001e2b227210 */ /* 0x008fe40007f7e0ff */
[----:B------:R-:W-:Y:S01]  /*0830*/  @UP0 ULOP3.LUT UR7, UR5, 0x3fffffff, URZ, 0xc0, !UPT ;  /* 0x3fffffff05070892 */ /* 0x000fe2000f8ec03f */
[----:B0-----:R0:W3:Y:S04]  /*0840*/  @P0 LDG.E R45, desc[UR8][R4.64] ;  /* 0x00000008042d0981 */ /* 0x0010e8000c1e1900 */
[----:B------:R0:W3:Y:S01]  /*0850*/  @P1 LDG.E R11, desc[UR8][R8.64] ;  /* 0x00000008080b1981 */ /* 0x0000e2000c1e1900 */
[----:B------:R-:W-:Y:S01]  /*0860*/  @P2 IADD3 R36, P1, R34, UR10, RZ ;  /* 0x0000000a22242c10 */ /* 0x000fe2000ff3e0ff */
[----:B------:R-:W-:-:S02]  /*0870*/  IMAD.X R35, RZ, RZ, R22, P3 ;  /* 0x000000ffff237224 */ /* 0x000fc400018e0616 */
[----:B-1----:R-:W-:Y:S02]  /*0880*/  @!P2 IMAD.MOV.U32 R6, RZ, RZ, RZ ;  /* 0x000000ffff06a224 */ /* 0x002fe400078e00ff */
[----:B------:R-:W-:Y:S01]  /*0890*/  @P2 IMAD.SHL.U32 R7, R36, 0x4, RZ ;  /* 0x0000000424072824 */ /* 0x000fe200078e00ff */
[----:B------:R-:W-:Y:S01]  /*08a0*/  @P2 IADD3.X R47, R35, UR7, RZ, P1, !PT ;  /* 0x00000007232f2c10 */ /* 0x000fe20008ffe4ff */
[----:B------:R-:W-:-:S03]  /*08b0*/  @UP0 UIMAD UR7, UR12, 0x3, URZ ;  /* 0x000000030c0708a4 */ /* 0x000fc6000f8e023f */
[----:B------:R-:W-:Y:S01]  /*08c0*/  @P2 SHF.L.U64.HI R36, R36, 0x2, R47 ;  /* 0x0000000224242819 */ /* 0x000fe2000001022f */
[----:B------:R-:W-:Y:S01]  /*08d0*/  IMAD.U32 R47, RZ, RZ, UR11 ;  /* 0x0000000bff2f7e24 */ /* 0x000fe2000f8e00ff */
[----:B0-----:R-:W-:-:S03]  /*08e0*/  @P2 IADD3 R4, P1, R7, R21, RZ ;  /* 0x0000001507042210 */ /* 0x001fc60007f3e0ff */
[----:B------:R-:W-:-:S04]  /*08f0*/  @P2 IMAD.WIDE.U32 R8, R47, 0x3, R34 ;  /* 0x000000032f082825 */ /* 0x000fc800078e0022 */
[----:B------:R-:W-:Y:S01]  /*0900*/  @P2 IMAD.X R5, R36, 0x1, R23, P1 ;  /* 0x0000000124052824 */ /* 0x000fe200008e0617 */
[----:B------:R-:W-:-:S04]  /*0910*/  @P2 IADD3 R34, P1, R7, R40, RZ ;  /* 0x0000002807222210 */ /* 0x000fc80007f3e0ff */
[----:B------:R0:W3:Y:S01]  /*0920*/  @P2 LDG.E R6, desc[UR8][R4.64] ;  /* 0x0000000804062981 */ /* 0x0000e2000c1e1900 */
[----:B------:R-:W-:Y:S02]  /*0930*/  @P2 IMAD.X R35, R36, 0x1, R41, P1 ;  /* 0x0000000124232824 */ /* 0x000fe400008e0629 */
[----:B------:R-:W-:Y:S02]  /*0940*/  @!P2 IMAD.MOV.U32 R36, RZ, RZ, RZ ;  /* 0x000000ffff24a224 */ /* 0x000fe400078e00ff */
[----:B------:R-:W-:Y:S02]  /*0950*/  @P2 VIADD R9, R9, UR7 ;  /* 0x0000000709092c36 */ /* 0x000fe40008000000 */
[C---:B------:R-:W-:Y:S02]  /*0960*/  @P2 IMAD.SHL.U32 R7, R8.reuse, 0x4, RZ ;  /* 0x0000000408072824 */ /* 0x040fe400078e00ff */
[----:B------:R1:W3:Y:S01]  /*0970*/  @P2 LDG.E R36, desc[UR8][R34.64] ;  /* 0x0000000822242981 */ /* 0x0002e2000c1e1900 */
[----:B------:R-:W-:Y:S01]  /*0980*/  @P2 SHF.L.U64.HI R42, R8, 0x2, R9 ;  /* 0x00000002082a2819 */ /* 0x000fe20000010209 */
[----:B------:R-:W-:Y:S01]  /*0990*/  @!P2 IMAD.MOV.U32 R51, RZ, RZ, RZ ;  /* 0x000000ffff33a224 */ /* 0x000fe200078e00ff */
[----:B------:R-:W-:-:S05]  /*09a0*/  @P2 IADD3 R8, P1, R7, R21, RZ ;  /* 0x0000001507082210 */ /* 0x000fca0007f3e0ff */
[----:B------:R-:W-:Y:S01]  /*09b0*/  @P2 IMAD.X R9, R42, 0x1, R23, P1 ;  /* 0x000000012a092824 */ /* 0x000fe200008e0617 */
[----:B0-----:R-:W-:-:S04]  /*09c0*/  @P2 IADD3 R4, P1, R7, R40, RZ ;  /* 0x0000002807042210 */ /* 0x001fc80007f3e0ff */
[----:B------:R-:W3:Y:S01]  /*09d0*/  @P2 LDG.E R51, desc[UR8][R8.64] ;  /* 0x0000000808332981 */ /* 0x000ee2000c1e1900 */
[----:B------:R-:W-:Y:S02]  /*09e0*/  @!P2 IMAD.MOV.U32 R52, RZ, RZ, RZ ;  /* 0x000000ffff34a224 */ /* 0x000fe400078e00ff */
[----:B------:R-:W-:-:S05]  /*09f0*/  @P2 IMAD.X R5, R42, 0x1, R41, P1 ;  /* 0x000000012a052824 */ /* 0x000fca00008e0629 */
[----:B------:R0:W3:Y:S01]  /*0a00*/  @P2 LDG.E R52, desc[UR8][R4.64] ;  /* 0x0000000804342981 */ /* 0x0000e2000c1e1900 */
[----:B------:R-:W-:Y:S01]  /*0a10*/  ISETP.GE.U32.AND P1, PT, R18, R19, PT ;  /* 0x000000131200720c */ /* 0x000fe20003f26070 */
[C---:B-1----:R-:W-:Y:S01]  /*0a20*/  IMAD.SHL.U32 R35, R28.reuse, 0x40, RZ ;  /* 0x000000401c237824 */ /* 0x042fe200078e00ff */
[----:B------:R-:W-:Y:S01]  /*0a30*/  UMOV UR7, 0x3f800000 ;  /* 0x3f80000000077882 */ /* 0x000fe20000000000 */
[----:B------:R-:W-:Y:S02]  /*0a40*/  SHF.L.U64.HI R44, R28, 0x6, R33 ;  /* 0x000000061c2c7819 */ /* 0x000fe40000010221 */
[----:B------:R-:W-:Y:S02]  /*0a50*/  ISETP.GE.U32.OR P1, PT, R37, R20, P1 ;  /* 0x000000142500720c */ /* 0x000fe40000f26470 */
[----:B------:R-:W-:-:S04]  /*0a60*/  LEA R42, P2, R35, UR14, 0x1 ;  /* 0x0000000e232a7c11 */ /* 0x000fc8000f8408ff */
[----:B------:R-:W-:Y:S01]  /*0a70*/  LEA.HI.X R44, R35, UR15, R44, 0x1, P2 ;  /* 0x0000000f232c7c11 */ /* 0x000fe200090f0c2c */
[----:B------:R-:W-:Y:S01]  /*0a80*/  IMAD.U32 R55, RZ, RZ, UR11 ;  /* 0x0000000bff377e24 */ /* 0x000fe2000f8e00ff */
[----:B------:R-:W-:-:S05]  /*0a90*/  ULDC.64 UR14, c[0x0][0x228] ;  /* 0x00008a00000e7ab9 */ /* 0x000fca0000000a00 */
[----:B------:R-:W-:Y:S01]  /*0aa0*/  @!P1 IADD3 R35, P2, R3, UR11, RZ ;  /* 0x0000000b03239c10 */ /* 0x000fe2000ff5e0ff */
[----:B------:R-:W-:Y:S01]  /*0ab0*/  BSSY B0, `(.L_x_13964) ;  /* 0x0000086000007945 */ /* 0x000fe20003800000 */
[C---:B--2---:R-:W-:Y:S01]  /*0ac0*/  PRMT R7, R38.reuse, 0x7632, R7 ;  /* 0x0000763226077816 */ /* 0x044fe20000000007 */
[----:B------:R-:W-:Y:S02]  /*0ad0*/  IMAD.U32 R38, R38, 0x10000, RZ ;  /* 0x0001000026267824 */ /* 0x000fe400078e00ff */
[----:B----4-:R-:W-:Y:S02]  /*0ae0*/  IMAD.U32 R53, R39, 0x10000, RZ ;  /* 0x0001000027357824 */ /* 0x010fe400078e00ff */
[----:B------:R-:W-:Y:S01]  /*0af0*/  FADD R38, R38, R38 ;  /* 0x0000002626267221 */ /* 0x000fe20000000000 */
[----:B------:R-:W-:Y:S01]  /*0b00*/  IMAD.U32 R34, R7, 0x10000, RZ ;  /* 0x0001000007227824 */ /* 0x000fe200078e00ff */
[----:B------:R-:W-:-:S03]  /*0b10*/  PRMT R7, R39, 0x7632, R7 ;  /* 0x0000763227077816 */ /* 0x000fc60000000007 */
[----:B------:R-:W-:Y:S01]  /*0b20*/  FADD R34, R34, R34 ;  /* 0x0000002222227221 */ /* 0x000fe20000000000 */
[----:B------:R-:W-:Y:S01]  /*0b30*/  FMNMX R38, RZ, R38, !PT ;  /* 0x00000026ff267209 */ /* 0x000fe20007800000 */
[----:B------:R-:W-:Y:S01]  /*0b40*/  IMAD.U32 R7, R7, 0x10000, RZ ;  /* 0x0001000007077824 */ /* 0x000fe200078e00ff */
[C---:B0-----:R-:W-:Y:S01]  /*0b50*/  PRMT R4, R2.reuse, 0x7632, R4 ;  /* 0x0000763202047816 */ /* 0x041fe20000000004 */
[----:B------:R-:W-:Y:S01]  /*0b60*/  IMAD.U32 R2, R2, 0x10000, RZ ;  /* 0x0001000002027824 */ /* 0x000fe200078e00ff */
[----:B------:R-:W-:Y:S01]  /*0b70*/  FMNMX R34, RZ, R34, !PT ;  /* 0x00000022ff227209 */ /* 0x000fe20007800000 */
[----:B------:R-:W-:Y:S02]  /*0b80*/  FMUL R53, R53, R38 ;  /* 0x0000002635357220 */ /* 0x000fe40000400000 */
[----:B------:R-:W-:Y:S01]  /*0b90*/  IMAD.U32 R8, R4, 0x10000, RZ ;  /* 0x0001000004087824 */ /* 0x000fe200078e00ff */
[----:B---3--:R-:W-:Y:S01]  /*0ba0*/  @P0 R2UR UR7, R45 ;  /* 0x000000002d0702ca */ /* 0x008fe200000e0000 */
[----:B------:R-:W-:Y:S01]  /*0bb0*/  FMUL R48, R7, R34 ;  /* 0x0000002207307220 */ /* 0x000fe20000400000 */
[----:B------:R-:W-:Y:S01]  /*0bc0*/  FADD R7, R2, R2 ;  /* 0x0000000202077221 */ /* 0x000fe20000000000 */
[----:B------:R-:W-:Y:S01]  /*0bd0*/  FADD R8, R8, R8 ;  /* 0x0000000808087221 */ /* 0x000fe20000000000 */
[C---:B------:R-:W-:Y:S01]  /*0be0*/  PRMT R5, R11.reuse, 0x7632, R5 ;  /* 0x000076320b057816 */ /* 0x040fe20000000005 */
[----:B------:R-:W-:Y:S01]  /*0bf0*/  IMAD.U32 R54, R11, 0x10000, RZ ;  /* 0x000100000b367824 */ /* 0x000fe200078e00ff */
[----:B------:R-:W-:-:S02]  /*0c00*/  @!P1 LEA R4, P0, R3, R42, 0x2 ;  /* 0x0000002a03049211 */ /* 0x000fc400078010ff */
[----:B------:R-:W-:Y:S01]  /*0c10*/  FMNMX R7, RZ, R7, !PT ;  /* 0x00000007ff077209 */ /* 0x000fe20007800000 */
[----:B------:R-:W-:Y:S01]  /*0c20*/  IMAD.U32 R50, R5, 0x10000, RZ ;  /* 0x0001000005327824 */ /* 0x000fe200078e00ff */
[----:B------:R-:W-:Y:S02]  /*0c30*/  FMNMX R9, RZ, R8, !PT ;  /* 0x00000008ff097209 */ /* 0x000fe40007800000 */
[----:B------:R-:W-:Y:S01]  /*0c40*/  @!P1 IADD3.X R34, R0, UR12, RZ, P2, !PT ;  /* 0x0000000c00229c10 */ /* 0x000fe200097fe4ff */
[----:B------:R-:W-:Y:S01]  /*0c50*/  FMUL R54, R54, R7 ;  /* 0x0000000736367220 */ /* 0x000fe20000400000 */
[----:B------:R-:W-:Y:S01]  /*0c60*/  @!P1 LEA R2, P2, R35, R42, 0x2 ;  /* 0x0000002a23029211 */ /* 0x000fe200078410ff */
[----:B------:R-:W-:Y:S01]  /*0c70*/  FMUL R50, R50, R9 ;  /* 0x0000000932327220 */ /* 0x000fe20000400000 */
[----:B------:R-:W-:Y:S01]  /*0c80*/  FMUL R46, R53, UR7 ;  /* 0x00000007352e7c20 */ /* 0x000fe20008400000 */
[----:B------:R-:W-:Y:S01]  /*0c90*/  FMUL R45, R48, UR7 ;  /* 0x00000007302d7c20 */ /* 0x000fe20008400000 */
[----:B------:R-:W-:Y:S01]  /*0ca0*/  @!P1 LEA.HI.X R5, R3, R44, R0, 0x2, P0 ;  /* 0x0000002c03059211 */ /* 0x000fe200000f1400 */
[----:B------:R-:W-:-:S02]  /*0cb0*/  VIADD R9, R16, 0x1e ;  /* 0x0000001e10097836 */ /* 0x000fc40000000000 */
[----:B------:R-:W-:Y:S01]  /*0cc0*/  FMUL R11, R54, UR7 ;  /* 0x00000007360b7c20 */ /* 0x000fe20008400000 */
[----:B------:R-:W-:Y:S01]  /*0cd0*/  FMUL R8, R50, UR7 ;  /* 0x0000000732087c20 */ /* 0x000fe20008400000 */
[----:B------:R-:W-:Y:S01]  /*0ce0*/  VIADD R7, R18, 0x2 ;  /* 0x0000000212077836 */ /* 0x000fe20000000000 */
[----:B------:R-:W-:Y:S02]  /*0cf0*/  @!P1 LEA.HI.X R3, R35, R44, R34, 0x2, P2 ;  /* 0x0000002c23039211 */ /* 0x000fe400010f1422 */
[----:B------:R-:W-:Y:S02]  /*0d00*/  @!P1 F2FP.BF16.F32.PACK_AB R35, R45, R46 ;  /* 0x0000002e2d23923e */ /* 0x000fe400000010ff */
[----:B------:R-:W-:Y:S01]  /*0d10*/  LOP3.LUT R9, R9, 0x1f, RZ, 0xc0, !PT ;  /* 0x0000001f09097812 */ /* 0x000fe200078ec0ff */
[C---:B------:R-:W-:Y:S01]  /*0d20*/  IMAD.U32 R0, R6.reuse, 0x10000, RZ ;  /* 0x0001000006007824 */ /* 0x040fe200078e00ff */
[----:B------:R-:W-:Y:S01]  /*0d30*/  PRMT R6, R6, 0x7632, R6 ;  /* 0x0000763206067816 */ /* 0x000fe20000000006 */
[----:B------:R0:W-:Y:S01]  /*0d40*/  @!P1 STG.E desc[UR8][R4.64], R35 ;  /* 0x0000002304009986 */ /* 0x0001e2000c101908 */
[----:B------:R-:W-:Y:S01]  /*0d50*/  @!P1 F2FP.BF16.F32.PACK_AB R37, R8, R11 ;  /* 0x0000000b0825923e */ /* 0x000fe200000010ff */
[----:B------:R-:W-:Y:S01]  /*0d60*/  FADD R0, R0, R0 ;  /* 0x0000000000007221 */ /* 0x000fe20000000000 */
[----:B------:R-:W-:Y:S01]  /*0d70*/  ISETP.GE.U32.AND P0, PT, R7, R19, PT ;  /* 0x000000130700720c */ /* 0x000fe20003f06070 */
[----:B------:R-:W-:-:S02]  /*0d80*/  IMAD.U32 R6, R6, 0x10000, RZ ;  /* 0x0001000006067824 */ /* 0x000fc400078e00ff */
[----:B------:R1:W-:Y:S01]  /*0d90*/  @!P1 STG.E desc[UR8][R2.64], R37 ;  /* 0x0000002502009986 */ /* 0x0003e2000c101908 */
[----:B------:R-:W-:Y:S02]  /*0da0*/  ISETP.LT.U32.AND P0, PT, R9, R20, !P0 ;  /* 0x000000140900720c */ /* 0x000fe40004701070 */
[----:B------:R-:W-:Y:S01]  /*0db0*/  FMNMX R0, RZ, R0, !PT ;  /* 0x00000000ff007209 */ /* 0x000fe20007800000 */
[----:B0-----:R-:W-:Y:S01]  /*0dc0*/  FADD R4, R6, R6 ;  /* 0x0000000606047221 */ /* 0x001fe20000000000 */
[C---:B------:R-:W-:Y:S01]  /*0dd0*/  IMAD.U32 R5, R36.reuse, 0x10000, RZ ;  /* 0x0001000024057824 */ /* 0x040fe200078e00ff */
[----:B------:R-:W-:Y:S02]  /*0de0*/  PRMT R36, R36, 0x7632, R36 ;  /* 0x0000763224247816 */ /* 0x000fe40000000024 */
[----:B------:R-:W-:Y:S01]  /*0df0*/  IADD3 R6, P1, R30, UR10, RZ ;  /* 0x0000000a1e067c10 */ /* 0x000fe2000ff3e0ff */
[----:B------:R-:W-:Y:S01]  /*0e00*/  FMUL R5, R5, R0 ;  /* 0x0000000005057220 */ /* 0x000fe20000400000 */
[----:B------:R-:W-:Y:S01]  /*0e10*/  FMNMX R35, RZ, R4, !PT ;  /* 0x00000004ff237209 */ /* 0x000fe20007800000 */
[----:B------:R-:W-:Y:S01]  /*0e20*/  IMAD.U32 R36, R36, 0x10000, RZ ;  /* 0x0001000024247824 */ /* 0x000fe200078e00ff */
[----:B------:R-:W-:Y:S01]  /*0e30*/  IADD3.X R4, R22, UR5, RZ, P1, !PT ;  /* 0x0000000516047c10 */ /* 0x000fe20008ffe4ff */
[----:B------:R-:W-:Y:S01]  /*0e40*/  IMAD.U32 R0, R51, 0x10000, RZ ;  /* 0x0001000033007824 */ /* 0x000fe200078e00ff */
[----:B------:R-:W-:Y:S01]  /*0e50*/  IADD3 R34, P1, R9, R6, RZ ;  /* 0x0000000609227210 */ /* 0x000fe20007f3e0ff */
[----:B-1----:R-:W-:-:S02]  /*0e60*/  FMUL R3, R36, R35 ;  /* 0x0000002324037220 */ /* 0x002fc40000400000 */
[----:B------:R-:W-:Y:S02]  /*0e70*/  FADD R0, R0, R0 ;  /* 0x0000000000007221 */ /* 0x000fe40000000000 */
[----:B------:R-:W-:Y:S01]  /*0e80*/  IMAD.X R35, RZ, RZ, R4, P1 ;  /* 0x000000ffff237224 */ /* 0x000fe200008e0604 */
[----:B------:R-:W-:Y:S01]  /*0e90*/  @P0 IADD3 R38, P1, R34, UR10, RZ ;  /* 0x0000000a22260c10 */ /* 0x000fe2000ff3e0ff */
[----:B------:R-:W-:-:S03]  /*0ea0*/  IMAD.U32 R2, R52, 0x10000, RZ ;  /* 0x0001000034027824 */ /* 0x000fc600078e00ff */
[----:B------:R-:W-:-:S04]  /*0eb0*/  @P0 IADD3.X R37, R35, UR5, RZ, P1, !PT ;  /* 0x0000000523250c10 */ /* 0x000fc80008ffe4ff */
[C---:B------:R-:W-:Y:S01]  /*0ec0*/  @P0 SHF.L.U64.HI R56, R38.reuse, 0x2, R37 ;  /* 0x0000000226380819 */ /* 0x040fe20000010225 */
[----:B------:R-:W-:Y:S01]  /*0ed0*/  @P0 IMAD.SHL.U32 R38, R38, 0x4, RZ ;  /* 0x0000000426260824 */ /* 0x000fe200078e00ff */
[----:B------:R-:W-:Y:S01]  /*0ee0*/  FMNMX R37, RZ, R0, !PT ;  /* 0x00000000ff257209 */ /* 0x000fe20007800000 */
[----:B------:R-:W-:Y:S01]  /*0ef0*/  VOTEU.ANY UP0, P0 ;  /* 0x00000000003f7886 */ /* 0x000fe20000000100 */
[----:B------:R-:W-:Y:S02]  /*0f00*/  @!P0 IMAD.MOV.U32 R0, RZ, RZ, RZ ;  /* 0x000000ffff008224 */ /* 0x000fe400078e00ff */
[----:B------:R-:W-:Y:S01]  /*0f10*/  @P0 IADD3 R36, P1, R38, R40, RZ ;  /* 0x0000002826240210 */ /* 0x000fe20007f3e0ff */
[----:B------:R-:W-:Y:S01]  /*0f20*/  FMUL R2, R2, R37 ;  /* 0x0000002502027220 */ /* 0x000fe20000400000 */
[----:B------:R-:W-:Y:S01]  /*0f30*/  @UP0 UIMAD UR13, UR12, 0x3, URZ ;  /* 0x000000030c0d08a4 */ /* 0x000fe2000f8e023f */
[----:B------:R-:W-:-:S04]  /*0f40*/  @P0 IMAD.WIDE.U32 R34, R55, 0x3, R34 ;  /* 0x0000000337220825 */ /* 0x000fc800078e0022 */
[----:B------:R-:W-:Y:S01]  /*0f50*/  @P0 IMAD.X R37, R56, 0x1, R41, P1 ;  /* 0x0000000138250824 */ /* 0x000fe200008e0629 */
[----:B------:R-:W-:Y:S01]  /*0f60*/  @P0 IADD3 R38, P1, R38, R21, RZ ;  /* 0x0000001526260210 */ /* 0x000fe20007f3e0ff */
[----:B------:R-:W-:-:S03]  /*0f70*/  @P0 VIADD R35, R35, UR13 ;  /* 0x0000000d23230c36 */ /* 0x000fc60008000000 */
[----:B------:R0:W5:Y:S01]  /*0f80*/  @P0 LDG.E R0, desc[UR8][R36.64] ;  /* 0x0000000824000981 */ /* 0x000162000c1e1900 */
[----:B------:R-:W-:Y:S01]  /*0f90*/  @P0 IMAD.X R39, R56, 0x1, R23, P1 ;  /* 0x0000000138270824 */ /* 0x000fe200008e0617 */
[----:B------:R-:W-:Y:S01]  /*0fa0*/  PRMT R51, R51, 0x7632, R51 ;  /* 0x0000763233337816 */ /* 0x000fe20000000033 */
[----:B------:R-:W-:Y:S01]  /*0fb0*/  @!P0 IMAD.MOV.U32 R47, RZ, RZ, RZ ;  /* 0x000000ffff2f8224 */ /* 0x000fe200078e00ff */
[C---:B------:R-:W-:Y:S01]  /*0fc0*/  @P0 SHF.L.U64.HI R56, R34.reuse, 0x2, R35 ;  /* 0x0000000222380819 */ /* 0x040fe20000010223 */
[----:B0-----:R-:W-:Y:S01]  /*0fd0*/  @P0 IMAD.SHL.U32 R36, R34, 0x4, RZ ;  /* 0x0000000422240824 */ /* 0x001fe200078e00ff */
[----:B------:R-:W-:Y:S01]  /*0fe0*/  PRMT R52, R52, 0x7632, R52 ;  /* 0x0000763234347816 */ /* 0x000fe20000000034 */
[----:B------:R-:W-:Y:S02]  /*0ff0*/  IMAD.U32 R51, R51, 0x10000, RZ ;  /* 0x0001000033337824 */ /* 0x000fe400078e00ff */
[----:B------:R0:W5:Y:S01]  /*1000*/  @P0 LDG.E R47, desc[UR8][R38.64] ;  /* 0x00000008262f0981 */ /* 0x000162000c1e1900 */
[----:B------:R-:W-:Y:S01]  /*1010*/  @!P0 IMAD.MOV.U32 R55, RZ, RZ, RZ ;  /* 0x000000ffff378224 */ /* 0x000fe200078e00ff */
[----:B------:R-:W-:Y:S01]  /*1020*/  @P0 IADD3 R34, P1, R36, R40, RZ ;  /* 0x0000002824220210 */ /* 0x000fe20007f3e0ff */
[----:B------:R-:W-:-:S04]  /*1030*/  FADD R51, R51, R51 ;  /* 0x0000003333337221 */ /* 0x000fc80000000000 */
[----:B------:R-:W-:Y:S01]  /*1040*/  @P0 IMAD.X R35, R56, 0x1, R41, P1 ;  /* 0x0000000138230824 */ /* 0x000fe200008e0629 */
[----:B------:R-:W-:Y:S01]  /*1050*/  @P0 IADD3 R36, P1, R36, R21, RZ ;  /* 0x0000001524240210 */ /* 0x000fe20007f3e0ff */
[----:B0-----:R-:W-:-:S03]  /*1060*/  IMAD.U32 R39, R52, 0x10000, RZ ;  /* 0x0001000034277824 */ /* 0x001fc600078e00ff */
[----:B------:R0:W5:Y:S01]  /*1070*/  @P0 LDG.E R55, desc[UR8][R34.64] ;  /* 0x0000000822370981 */ /* 0x000162000c1e1900 */
[----:B------:R-:W-:Y:S01]  /*1080*/  FMNMX R52, RZ, R51, !PT ;  /* 0x00000033ff347209 */ /* 0x000fe20007800000 */
[----:B------:R-:W-:Y:S02]  /*1090*/  @!P0 IMAD.MOV.U32 R38, RZ, RZ, RZ ;  /* 0x000000ffff268224 */ /* 0x000fe400078e00ff */
[----:B------:R-:W-:Y:S01]  /*10a0*/  @P0 IMAD.X R37, R56, 0x1, R23, P1 ;  /* 0x0000000138250824 */ /* 0x000fe200008e0617 */
[----:B0-----:R-:W-:Y:S01]  /*10b0*/  FMNMX R35, RZ, |R53|, !PT ;  /* 0x40000035ff237209 */ /* 0x001fe20007800000 */
[----:B------:R-:W-:Y:S01]  /*10c0*/  FADD R53, RZ, R53 ;  /* 0x00000035ff357221 */ /* 0x000fe20000000000 */
[----:B------:R-:W-:Y:S02]  /*10d0*/  FMUL R39, R39, R52 ;  /* 0x0000003427277220 */ /* 0x000fe40000400000 */
[----:B------:R0:W5:Y:S01]  /*10e0*/  @P0 LDG.E R38, desc[UR8][R36.64] ;  /* 0x0000000824260981 */ /* 0x000162000c1e1900 */
[----:B------:R-:W-:Y:S01]  /*10f0*/  FMNMX R35, |R48|, R35, !PT ;  /* 0x0000002330237209 */ /* 0x000fe20007800200 */
[----:B------:R-:W-:Y:S01]  /*1100*/  FADD R52, R54, R53 ;  /* 0x0000003536347221 */ /* 0x000fe20000000000 */
[----:B------:R-:W-:-:S02]  /*1110*/  IMAD.MOV.U32 R34, RZ, RZ, R26 ;  /* 0x000000ffff227224 */ /* 0x000fc400078e001a */
[----:B------:R-:W-:Y:S01]  /*1120*/  FADD R57, RZ, R48 ;  /* 0x00000030ff397221 */ /* 0x000fe20000000000 */
[----:B------:R-:W-:Y:S01]  /*1130*/  FMNMX R53, |R54|, R35, !PT ;  /* 0x0000002336357209 */ /* 0x000fe20007800200 */
[----:B------:R-:W-:Y:S02]  /*1140*/  IMAD.SHL.U32 R35, R32, 0x20, RZ ;  /* 0x0000002020237824 */ /* 0x000fe400078e00ff */
[----:B------:R-:W-:Y:S01]  /*1150*/  FMUL R48, R3, UR7 ;  /* 0x0000000703307c20 */ /* 0x000fe20008400000 */
[----:B------:R-:W-:Y:S01]  /*1160*/  FMNMX R54, |R50|, R53, !PT ;  /* 0x0000003532367209 */ /* 0x000fe20007800200 */
[----:B0-----:R-:W-:Y:S01]  /*1170*/  IMAD R37, R13, UR6, RZ ;  /* 0x000000060d257c24 */ /* 0x001fe2000f8e02ff */
[----:B------:R-:W-:Y:S01]  /*1180*/  LOP3.LUT R36, R49, 0x1f, RZ, 0xc0, !PT ;  /* 0x0000001f31247812 */ /* 0x000fe200078ec0ff */
[----:B------:R-:W-:Y:S02]  /*1190*/  IMAD.IADD R49, R18, 0x1, R49 ;  /* 0x0000000112317824 */ /* 0x000fe400078e0231 */
[----:B------:R-:W-:Y:S01]  /*11a0*/  IMAD R37, R10, R15, R37 ;  /* 0x0000000f0a257224 */ /* 0x000fe200078e0225 */
[----:B------:R-:W-:Y:S01]  /*11b0*/  LOP3.LUT R36, R35, 0xffffffe0, R36, 0xe2, !PT ;  /* 0xffffffe023247812 */ /* 0x000fe200078ee224 */
[----:B------:R-:W-:-:S02]  /*11c0*/  IMAD.MOV.U32 R35, RZ, RZ, R27 ;  /* 0x000000ffff237224 */ /* 0x000fc400078e001b */
[----:B------:R-:W-:-:S04]  /*11d0*/  IMAD.WIDE.U32 R34, R10, UR6, R34 ;  /* 0x000000060a227c25 */ /* 0x000fc8000f8e0022 */
[----:B------:R-:W-:Y:S01]  /*11e0*/  IMAD.IADD R51, R35, 0x1, R37 ;  /* 0x0000000123337824 */ /* 0x000fe200078e0225 */
[C---:B------:R-:W-:Y:S02]  /*11f0*/  LEA R37, P0, R34.reuse, UR14, 0x7 ;  /* 0x0000000e22257c11 */ /* 0x040fe4000f8038ff */
[----:B------:R-:W-:Y:S01]  /*1200*/  LOP3.LUT R35, R49, 0x1f, RZ, 0xc0, !PT ;  /* 0x0000001f31237812 */ /* 0x000fe200078ec0ff */
[----:B------:R-:W-:Y:S01]  /*1210*/  FMUL R49, R5, UR7 ;  /* 0x0000000705317c20 */ /* 0x000fe20008400000 */
[----:B------:R-:W-:Y:S01]  /*1220*/  LEA.HI.X R51, R34, UR15, R51, 0x7, P0 ;  /* 0x0000000f22337c11 */ /* 0x000fe200080f3c33 */
[----:B------:R-:W-:Y:S02]  /*1230*/  VIADD R34, R18, 0x1 ;  /* 0x0000000112227836 */ /* 0x000fe40000000000 */
[----:B------:R0:W1:Y:S03]  /*1240*/  SHFL.IDX PT, R52, R52, R35, 0x1f ;  /* 0x00001f2334347589 */ /* 0x00006600000e0000 */
[----:B------:R-:W-:Y:S01]  /*1250*/  ISETP.GE.U32.AND P0, PT, R34, R19, PT ;  /* 0x000000132200720c */ /* 0x000fe20003f06070 */
[----:B------:R-:W-:-:S03]  /*1260*/  FADD R34, R50, R57 ;  /* 0x0000003932227221 */ /* 0x000fc60000000000 */
[----:B------:R-:W-:Y:S02]  /*1270*/  ISETP.GE.U32.OR P0, PT, R43, R20, P0 ;  /* 0x000000142b00720c */ /* 0x000fe40000706470 */
[----:B------:R0:W2:Y:S11]  /*1280*/  SHFL.IDX PT, R50, R34, R35, 0x1f ;  /* 0x00001f2322327589 */ /* 0x0000b600000e0000 */
[----:B0-----:R-:W-:Y:S05]  /*1290*/  @P0 BRA `(.L_x_13965) ;  /* 0x00000000001c0947 */ /* 0x001fea0003800000 */
[----:B------:R-:W-:Y:S01]  /*12a0*/  ULOP3.LUT UR13, UR5, 0x3fffffff, URZ, 0xc0, !UPT ;  /* 0x3fffffff050d7892 */ /* 0x000fe2000f8ec03f */
[----:B------:R-:W-:-:S05]  /*12b0*/  IADD3 R35, P1, P2, R43, UR10, R30 ;  /* 0x0000000a2b237c10 */ /* 0x000fca000fa3e01e */
[----:B------:R-:W-:Y:S02]  /*12c0*/  IADD3.X R53, RZ, UR13, R22, P1, P2 ;  /* 0x0000000dff357c10 */ /* 0x000fe40008fe4416 */
[----:B------:R-:W-:-:S04]  /*12d0*/  LEA R34, P1, R35, R42, 0x2 ;  /* 0x0000002a23227211 */ /* 0x000fc800078210ff */
[----:B------:R-:W-:Y:S02]  /*12e0*/  LEA.HI.X R35, R35, R44, R53, 0x2, P1 ;  /* 0x0000002c23237211 */ /* 0x000fe400008f1435 */
[----:B------:R-:W-:-:S05]  /*12f0*/  F2FP.BF16.F32.PACK_AB R53, R48, R49 ;  /* 0x000000313035723e */ /* 0x000fca00000010ff */
[----:B------:R0:W-:Y:S02]  /*1300*/  STG.E desc[UR8][R34.64], R53 ;  /* 0x0000003522007986 */ /* 0x0001e4000c101908 */
.L_x_13965:
[----:B------:R-:W-:Y:S05]  /*1310*/  BSYNC B0 ;  /* 0x0000000000007941 */ /* 0x000fea0003800000 */
.L_x_13964:
[----:B------:R-:W-:Y:S01]  /*1320*/  BSSY B0, `(.L_x_13966) ;  /* 0x000000d000007945 */ /* 0x000fe20003800000 */
[----:B0-----:R-:W-:Y:S01]  /*1330*/  FMUL R34, R2, UR7 ;  /* 0x0000000702227c20 */ /* 0x001fe20008400000 */
[----:B------:R-:W-:Y:S02]  /*1340*/  FMUL R35, R39, UR7 ;  /* 0x0000000727237c20 */ /* 0x000fe40008400000 */
[----:B------:R-:W-:Y:S05]  /*1350*/  @P0 BRA `(.L_x_13967) ;  /* 0x0000000000240947 */ /* 0x000fea0003800000 */
[----:B------:R-:W-:Y:S01]  /*1360*/  ULOP3.LUT UR13, UR5, 0x3fffffff, URZ, 0xc0, !UPT ;  /* 0x3fffffff050d7892 */ /* 0x000fe2000f8ec03f */
[----:B------:R-:W-:Y:S02]  /*1370*/  IADD3 R31, P0, P1, R43, UR10, R30 ;  /* 0x0000000a2b1f7c10 */ /* 0x000fe4000f91e01e */
[----:B------:R-:W-:-:S03]  /*1380*/  F2FP.BF16.F32.PACK_AB R53, R35, R34 ;  /* 0x000000222335723e */ /* 0x000fc600000010ff */
[----:B------:R-:W-:Y:S02]  /*1390*/  IADD3.X R22, RZ, UR13, R22, P0, P1 ;  /* 0x0000000dff167c10 */ /* 0x000fe400087e2416 */
[----:B------:R-:W-:-:S04]  /*13a0*/  IADD3 R31, P0, R31, UR11, RZ ;  /* 0x0000000b1f1f7c10 */ /* 0x000fc8000ff1e0ff */
[----:B------:R-:W-:Y:S02]  /*13b0*/  IADD3.X R22, R22, UR12, RZ, P0, !PT ;  /* 0x0000000c16167c10 */ /* 0x000fe400087fe4ff */
[----:B------:R-:W-:-:S04]  /*13c0*/  LEA R30, P0, R31, R42, 0x2 ;  /* 0x0000002a1f1e7211 */ /* 0x000fc800078010ff */
[----:B------:R-:W-:-:S05]  /*13d0*/  LEA.HI.X R31, R31, R44, R22, 0x2, P0 ;  /* 0x0000002c1f1f7211 */ /* 0x000fca00000f1416 */
[----:B------:R0:W-:Y:S04]  /*13e0*/  STG.E desc[UR8][R30.64], R53 ;  /* 0x000000351e007986 */ /* 0x0001e8000c101908 */
.L_x_13967:
[----:B------:R-:W-:Y:S05]  /*13f0*/  BSYNC B0 ;  /* 0x0000000000007941 */ /* 0x000fea0003800000 */
.L_x_13966:
[----:B------:R-:W-:Y:S01]  /*1400*/  FMNMX R54, R54, |R5|, !PT ;  /* 0x4000000536367209 */ /* 0x000fe20007800000 */
[----:B------:R-:W-:Y:S01]  /*1410*/  IMAD.MOV.U32 R32, RZ, RZ, R28 ;  /* 0x000000ffff207224 */ /* 0x000fe200078e001c */
[----:B------:R-:W-:Y:S01]  /*1420*/  ISETP.GE.U32.AND P0, PT, R7, R19, PT ;  /* 0x000000130700720c */ /* 0x000fe20003f06070 */
[----:B------:R-:W3:Y:S01]  /*1430*/  S2R R25, SR_TID.X ;  /* 0x0000000000197919 */ /* 0x000ee20000002100 */
[----:B------:R-:W-:Y:S01]  /*1440*/  FMNMX R7, |R3|, R54, !PT ;  /* 0x0000003603077209 */ /* 0x000fe20007800200 */
[----:B------:R-:W-:Y:S01]  /*1450*/  FADD R5, RZ, R5 ;  /* 0x00000005ff057221 */ /* 0x000fe20000000000 */
[----:B------:R-:W-:-:S04]  /*1460*/  IMAD.WIDE.U32 R32, R10, 0x3f, R32 ;  /* 0x0000003f0a207825 */ /* 0x000fc800078e0020 */
[----:B0-----:R-:W-:Y:S01]  /*1470*/  FADD R30, RZ, R3 ;  /* 0x00000003ff1e7221 */ /* 0x001fe20000000000 */
[C---:B------:R-:W-:Y:S01]  /*1480*/  FMNMX R10, |R2|.reuse, R7, !PT ;  /* 0x00000007020a7209 */ /* 0x040fe20007800200 */
[----:B------:R-:W-:Y:S01]  /*1490*/  FADD R5, R2, R5 ;  /* 0x0000000502057221 */ /* 0x000fe20000000000 */
[----:B-----5:R-:W-:Y:S01]  /*14a0*/  PRMT R2, R47, 0x7632, R2 ;  /* 0x000076322f027816 */ /* 0x020fe20000000002 */
[C---:B------:R-:W-:Y:S01]  /*14b0*/  IMAD.U32 R7, R38.reuse, 0x10000, RZ ;  /* 0x0001000026077824 */ /* 0x040fe200078e00ff */
[----:B------:R-:W-:Y:S01]  /*14c0*/  PRMT R38, R38, 0x7632, R38 ;  /* 0x0000763226267816 */ /* 0x000fe20000000026 */
[----:B------:R-:W-:Y:S02]  /*14d0*/  VIADD R31, R16, 0x1d ;  /* 0x0000001d101f7836 */ /* 0x000fe40000000000 */
[----:B------:R-:W-:Y:S01]  /*14e0*/  FADD R30, R39, R30 ;  /* 0x0000001e271e7221 */ /* 0x000fe20000000000 */
[----:B------:R-:W-:Y:S01]  /*14f0*/  IMAD.U32 R3, R2, 0x10000, RZ ;  /* 0x0001000002037824 */ /* 0x000fe200078e00ff */
[----:B------:R-:W-:Y:S01]  /*1500*/  PRMT R2, R0, 0x7632, R2 ;  /* 0x0000763200027816 */ /* 0x000fe20000000002 */
[----:B------:R-:W-:Y:S01]  /*1510*/  FADD R7, R7, R7 ;  /* 0x0000000707077221 */ /* 0x000fe20000000000 */
[----:B------:R-:W-:-:S02]  /*1520*/  IMAD.U32 R47, R47, 0x10000, RZ ;  /* 0x000100002f2f7824 */ /* 0x000fc400078e00ff */
[----:B------:R-:W-:Y:S01]  /*1530*/  FADD R3, R3, R3 ;  /* 0x0000000303037221 */ /* 0x000fe20000000000 */
[----:B------:R-:W-:Y:S01]  /*1540*/  FMNMX R39, |R39|, R10, !PT ;  /* 0x0000000a27277209 */ /* 0x000fe20007800200 */
[----:B------:R-:W-:Y:S01]  /*1550*/  IMAD.U32 R2, R2, 0x10000, RZ ;  /* 0x0001000002027824 */ /* 0x000fe200078e00ff */
[----:B------:R-:W-:Y:S01]  /*1560*/  FMNMX R7, RZ, R7, !PT ;  /* 0x00000007ff077209 */ /* 0x000fe20007800000 */
[----:B------:R-:W-:Y:S01]  /*1570*/  IMAD.U32 R10, R55, 0x10000, RZ ;  /* 0x00010000370a7824 */ /* 0x000fe200078e00ff */
[----:B------:R-:W-:Y:S01]  /*1580*/  FMNMX R3, RZ, R3, !PT ;  /* 0x00000003ff037209 */ /* 0x000fe20007800000 */
[----:B------:R-:W-:Y:S01]  /*1590*/  FADD R47, R47, R47 ;  /* 0x0000002f2f2f7221 */ /* 0x000fe20000000000 */
[----:B------:R-:W-:Y:S01]  /*15a0*/  LOP3.LUT R31, R31, 0x1f, RZ, 0xc0, !PT ;  /* 0x0000001f1f1f7812 */ /* 0x000fe200078ec0ff */
[----:B------:R-:W-:Y:S02]  /*15b0*/  IMAD.U32 R38, R38, 0x10000, RZ ;  /* 0x0001000026267824 */ /* 0x000fe400078e00ff */
[----:B------:R-:W-:Y:S01]  /*15c0*/  FMUL R10, R10, R7 ;  /* 0x000000070a0a7220 */ /* 0x000fe20000400000 */
[----:B------:R-:W-:Y:S01]  /*15d0*/  FMUL R22, R2, R3 ;  /* 0x0000000302167220 */ /* 0x000fe20000400000 */
[----:B------:R-:W-:Y:S01]  /*15e0*/  VIADD R2, R18, 0x3 ;  /* 0x0000000312027836 */ /* 0x000fe20000000000 */
[----:B------:R-:W-:Y:S01]  /*15f0*/  FMNMX R47, RZ, R47, !PT ;  /* 0x0000002fff2f7209 */ /* 0x000fe20007800000 */
[----:B------:R-:W-:Y:S01]  /*1600*/  IMAD.U32 R0, R0, 0x10000, RZ ;  /* 0x0001000000007824 */ /* 0x000fe200078e00ff */
[----:B------:R-:W-:-:S02]  /*1610*/  PRMT R55, R55, 0x7632, R55 ;  /* 0x0000763237377816 */ /* 0x000fc40000000037 */
[----:B------:R-:W-:Y:S01]  /*1620*/  ISETP.GE.U32.AND P1, PT, R2, R19, PT ;  /* 0x000000130200720c */ /* 0x000fe20003f26070 */
[----:B------:R-:W-:Y:S01]  /*1630*/  FMUL R0, R0, R47 ;  /* 0x0000002f00007220 */ /* 0x000fe20000400000 */
[----:B---3--:R-:W-:Y:S01]  /*1640*/  IADD3 R2, R18, 0x1, R25 ;  /* 0x0000000112027810 */ /* 0x008fe20007ffe019 */
[----:B------:R-:W-:Y:S01]  /*1650*/  IMAD.U32 R47, R55, 0x10000, RZ ;  /* 0x00010000372f7824 */ /* 0x000fe200078e00ff */
[----:B------:R-:W-:Y:S02]  /*1660*/  ISETP.LT.U32.AND P1, PT, R31, R20, !P1 ;  /* 0x000000141f00720c */ /* 0x000fe40004f21070 */
[----:B------:R-:W-:Y:S01]  /*1670*/  LOP3.LUT R7, R2, 0x1f, RZ, 0xc0, !PT ;  /* 0x0000001f02077812 */ /* 0x000fe200078ec0ff */
[----:B------:R-:W-:Y:S01]  /*1680*/  FADD R2, R38, R38 ;  /* 0x0000002626027221 */ /* 0x000fe20000000000 */
[----:B------:R-:W-:-:S03]  /*1690*/  IADD3 R54, P2, R6, UR10, RZ ;  /* 0x0000000a06367c10 */ /* 0x000fc6000ff5e0ff */
[----:B------:R0:W3:Y:S01]  /*16a0*/  SHFL.IDX PT, R38, R5, R7, 0x1f ;  /* 0x00001f0705267589 */ /* 0x0000e200000e0000 */
[----:B------:R-:W-:Y:S02]  /*16b0*/  FMNMX R2, RZ, R2, !PT ;  /* 0x00000002ff027209 */ /* 0x000fe40007800000 */
[----:B------:R-:W-:Y:S01]  /*16c0*/  IADD3.X R53, R4, UR5, RZ, P2, !PT ;  /* 0x0000000504357c10 */ /* 0x000fe200097fe4ff */
[----:B------:R4:W2:Y:S02]  /*16d0*/  SHFL.IDX PT, R30, R30, R7, 0x1f ;  /* 0x00001f071e1e7589 */ /* 0x0008a400000e0000 */
[----:B------:R-:W-:Y:S01]  /*16e0*/  FMUL R47, R47, R2 ;  /* 0x000000022f2f7220 */ /* 0x000fe20000400000 */
[----:B------:R-:W-:Y:S01]  /*16f0*/  IADD3 R2, P2, R31, R54, RZ ;  /* 0x000000361f027210 */ /* 0x000fe20007f5e0ff */
[----:B------:R-:W-:Y:S01]  /*1700*/  VOTEU.ANY UP0, P1 ;  /* 0x00000000003f7886 */ /* 0x000fe20000800100 */
[----:B------:R-:W-:-:S03]  /*1710*/  @!P1 CS2R R56, SRZ ;  /* 0x0000000000389805 */ /* 0x000fc6000001ff00 */
[----:B------:R-:W-:Y:S01]  /*1720*/  IMAD.X R3, RZ, RZ, R53, P2 ;  /* 0x000000ffff037224 */ /* 0x000fe200010e0635 */
[----:B------:R-:W-:Y:S01]  /*1730*/  @UP0 ULOP3.LUT UR13, UR5, 0x3fffffff, URZ, 0xc0, !UPT ;  /* 0x3fffffff050d0892 */ /* 0x000fe2000f8ec03f */
[----:B------:R-:W-:-:S05]  /*1740*/  IADD3 R55, P2, R2, UR10, RZ ;  /* 0x0000000a02377c10 */ /* 0x000fca000ff5e0ff */
[----:B------:R-:W-:Y:S01]  /*1750*/  @P1 IMAD.SHL.U32 R6, R55, 0x4, RZ ;  /* 0x0000000437061824 */ /* 0x000fe200078e00ff */
[----:B------:R-:W-:-:S04]  /*1760*/  @P1 IADD3.X R4, R3, UR13, RZ, P2, !PT ;  /* 0x0000000d03041c10 */ /* 0x000fc800097fe4ff */
[----:B------:R-:W-:Y:S02]  /*1770*/  @P1 SHF.L.U64.HI R4, R55, 0x2, R4 ;  /* 0x0000000237041819 */ /* 0x000fe40000010204 */
[----:B------:R-:W-:Y:S01]  /*1780*/  @P1 IADD3 R28, P3, R6, R40, RZ ;  /* 0x00000028061c1210 */ /* 0x000fe20007f7e0ff */
[----:B0-----:R-:W-:-:S04]  /*1790*/  IMAD.U32 R5, RZ, RZ, UR11 ;  /* 0x0000000bff057e24 */ /* 0x001fc8000f8e00ff */
[----:B------:R-:W-:Y:S01]  /*17a0*/  @P1 IMAD.X R29, R4, 0x1, R41, P3 ;  /* 0x00000001041d1824 */ /* 0x000fe200018e0629 */
[----:B------:R-:W-:Y:S01]  /*17b0*/  @P1 IADD3 R6, P3, R6, R21, RZ ;  /* 0x0000001506061210 */ /* 0x000fe20007f7e0ff */
[----:B------:R-:W-:-:S03]  /*17c0*/  @UP0 UIMAD UR10, UR12, 0x3, URZ ;  /* 0x000000030c0a08a4 */ /* 0x000fc6000f8e023f */
[----:B------:R-:W2:Y:S01]  /*17d0*/  @P1 LDG.E R56, desc[UR8][R28.64] ;  /* 0x000000081c381981 */ /* 0x000ea2000c1e1900 */
[----:B----4-:R-:W-:Y:S02]  /*17e0*/  @P1 IMAD.X R7, R4, 0x1, R23, P3 ;  /* 0x0000000104071824 */ /* 0x010fe400018e0617 */
[----:B------:R-:W-:-:S03]  /*17f0*/  @P1 IMAD.WIDE.U32 R4, R5, 0x3, R2 ;  /* 0x0000000305041825 */ /* 0x000fc600078e0002 */
[----:B------:R0:W4:Y:S01]  /*1800*/  @P1 LDG.E R57, desc[UR8][R6.64] ;  /* 0x0000000806391981 */ /* 0x000122000c1e1900 */
[----:B------:R-:W-:-:S05]  /*1810*/  @P1 VIADD R5, R5, UR10 ;  /* 0x0000000a05051c36 */ /* 0x000fca0008000000 */
[C---:B------:R-:W-:Y:S01]  /*1820*/  @P1 SHF.L.U64.HI R2, R4.reuse, 0x2, R5 ;  /* 0x0000000204021819 */ /* 0x040fe20000010205 */
[----:B------:R-:W-:-:S05]  /*1830*/  @P1 IMAD.SHL.U32 R4, R4, 0x4, RZ ;  /* 0x0000000404041824 */ /* 0x000fca00078e00ff */
[C---:B------:R-:W-:Y:S02]  /*1840*/  @P1 IADD3 R40, P3, R4.reuse, R40, RZ ;  /* 0x0000002804281210 */ /* 0x040fe40007f7e0ff */
[----:B------:R-:W-:Y:S01]  /*1850*/  @P1 IADD3 R4, P4, R4, R21, RZ ;  /* 0x0000001504041210 */ /* 0x000fe20007f9e0ff */
[----:B------:R-:W-:-:S04]  /*1860*/  @!P1 IMAD.MOV.U32 R21, RZ, RZ, RZ ;  /* 0x000000ffff159224 */ /* 0x000fc800078e00ff */
[----:B------:R-:W-:-:S05]  /*1870*/  @P1 IMAD.X R5, R2, 0x1, R23, P4 ;  /* 0x0000000102051824 */ /* 0x000fca00020e0617 */
[----:B------:R-:W4:Y:S01]  /*1880*/  @P1 LDG.E R21, desc[UR8][R4.64] ;  /* 0x0000000804151981 */ /* 0x000f22000c1e1900 */
[----:B------:R-:W-:Y:S02]  /*1890*/  @!P1 IMAD.MOV.U32 R23, RZ, RZ, RZ ;  /* 0x000000ffff179224 */ /* 0x000fe400078e00ff */
[----:B------:R-:W-:-:S05]  /*18a0*/  @P1 IMAD.X R41, R2, 0x1, R41, P3 ;  /* 0x0000000102291824 */ /* 0x000fca00018e0629 */
[----:B------:R3:W4:Y:S01]  /*18b0*/  @P1 LDG.E R23, desc[UR8][R40.64] ;  /* 0x0000000828171981 */ /* 0x000722000c1e1900 */
[C---:B------:R-:W-:Y:S01]  /*18c0*/  ISETP.GE.U32.OR P0, PT, R9.reuse, R20, P0 ;  /* 0x000000140900720c */ /* 0x040fe20000706470 */
[----:B------:R-:W-:Y:S01]  /*18d0*/  UIADD3 UR4, UP0, UR4, 0x3f, URZ ;  /* 0x0000003f04047890 */ /* 0x000fe2000ff1e03f */
[----:B0-----:R-:W-:Y:S01]  /*18e0*/  IADD3 R7, P1, R9, R54, RZ ;  /* 0x0000003609077210 */ /* 0x001fe20007f3e0ff */
[----:B------:R-:W-:Y:S01]  /*18f0*/  IMAD R9, R36, 0x21, R9 ;  /* 0x0000002124097824 */ /* 0x000fe200078e0209 */
[----:B------:R-:W-:Y:S01]  /*1900*/  F2FP.BF16.F32.PACK_AB R11, R11, R46 ;  /* 0x0000002e0b0b723e */ /* 0x000fe200000010ff */
[----:B------:R-:W-:Y:S01]  /*1910*/  IMAD R13, R13, 0x3f, RZ ;  /* 0x0000003f0d0d7824 */ /* 0x000fe200078e02ff */
[----:B------:R-:W-:Y:S01]  /*1920*/  F2FP.BF16.F32.PACK_AB R8, R8, R45 ;  /* 0x0000002d0808723e */ /* 0x000fe200000010ff */
[----:B------:R-:W-:Y:S02]  /*1930*/  IMAD.X R2, RZ, RZ, R53, P1 ;  /* 0x000000ffff027224 */ /* 0x000fe400008e0635 */
[----:B-1----:R-:W-:Y:S01]  /*1940*/  FADD R45, RZ, R52 ;  /* 0x00000034ff2d7221 */ /* 0x002fe20000000000 */
[----:B---3--:R-:W-:Y:S01]  /*1950*/  SHF.R.U32.HI R40, RZ, 0x3, R25 ;  /* 0x00000003ff287819 */ /* 0x008fe20000011619 */
[----:B------:R-:W-:Y:S01]  /*1960*/  BSSY B0, `(.L_x_13968) ;  /* 0x00000f6000007945 */ /* 0x000fe20003800000 */
[----:B------:R-:W-:Y:S01]  /*1970*/  IADD3.X R41, R3, UR5, RZ, P2, !PT ;  /* 0x0000000503297c10 */ /* 0x000fe200097fe4ff */
[----:B------:R-:W-:Y:S01]  /*1980*/  UIADD3.X UR5, URZ, UR5, URZ, UP0, !UPT ;  /* 0x000000053f057290 */ /* 0x000fe200087fe43f */
[C---:B------:R-:W-:Y:S01]  /*1990*/  @!P0 LEA R6, P1, R7.reuse, R42, 0x2 ;  /* 0x0000002a07068211 */ /* 0x040fe200078210ff */
[----:B------:R-:W-:Y:S01]  /*19a0*/  FADD R38, R38, R45 ;  /* 0x0000002d26267221 */ /* 0x000fe20000000000 */
[C---:B------:R-:W-:Y:S01]  /*19b0*/  @!P0 IADD3 R29, P3, R7.reuse, UR11, RZ ;  /* 0x0000000b071d8c10 */ /* 0x040fe2000ff7e0ff */
[----:B------:R-:W-:Y:S01]  /*19c0*/  USHF.R.U32.HI UR10, URZ, 0x6, UR5 ;  /* 0x000000063f0a7899 */ /* 0x000fe20008011605 */
[----:B------:R-:W-:Y:S01]  /*19d0*/  @!P0 LEA.HI.X R7, R7, R44, R2, 0x2, P1 ;  /* 0x0000002c07078211 */ /* 0x000fe200008f1402 */
[----:B------:R-:W-:Y:S01]  /*19e0*/  USHF.R.U64 UR4, UR4, 0x6, UR5 ;  /* 0x0000000604047899 */ /* 0x000fe20008001205 */
[----:B------:R-:W-:Y:S01]  /*19f0*/  @!P0 IADD3.X R2, R2, UR12, RZ, P3, !PT ;  /* 0x0000000c02028c10 */ /* 0x000fe20009ffe4ff */
[----:B------:R-:W-:Y:S01]  /*1a00*/  IMAD.IADD R13, R33, 0x1, R13 ;  /* 0x00000001210d7824 */ /* 0x000fe200078e020d */
[----:B------:R-:W-:-:S02]  /*1a10*/  @!P0 LEA R4, P1, R29, R42, 0x2 ;  /* 0x0000002a1d048211 */ /* 0x000fc400078210ff */
[----:B------:R-:W-:Y:S01]  /*1a20*/  LOP3.LUT R46, R40, 0x1c, RZ, 0xc0, !PT ;  /* 0x0000001c282e7812 */ /* 0x000fe200078ec0ff */
[----:B------:R-:W0:Y:S01]  /*1a30*/  S2UR UR5, SR_CgaCtaId ;  /* 0x00000000000579c3 */ /* 0x000e220000008800 */
[----:B------:R-:W-:Y:S02]  /*1a40*/  @!P0 LEA.HI.X R5, R29, R44, R2, 0x2, P1 ;  /* 0x0000002c1d058211 */ /* 0x000fe400008f1402 */
[----:B------:R-:W-:Y:S02]  /*1a50*/  LOP3.LUT R2, R46, 0x3, RZ, 0xfc, !PT ;  /* 0x000000032e027812 */ /* 0x000fe400078efcff */
[----:B------:R-:W-:Y:S01]  /*1a60*/  F2FP.BF16.F32.PACK_AB R53, R34, R49 ;  /* 0x000000312235723e */ /* 0x000fe200000010ff */
[----:B--2---:R-:W-:Y:S01]  /*1a70*/  FADD R49, RZ, R50 ;  /* 0x00000032ff317221 */ /* 0x004fe20000000000 */
[----:B------:R-:W-:Y:S02]  /*1a80*/  ISETP.GE.U32.AND P1, PT, R2, R19, PT ;  /* 0x000000130200720c */ /* 0x000fe40003f26070 */
[----:B------:R-:W-:Y:S01]  /*1a90*/  FMNMX R39, R39, |R0|, !PT ;  /* 0x4000000027277209 */ /* 0x000fe20007800000 */
[----:B------:R-:W-:Y:S01]  /*1aa0*/  FADD R30, R30, R49 ;  /* 0x000000311e1e7221 */ /* 0x000fe20000000000 */
[----:B------:R-:W-:Y:S01]  /*1ab0*/  ISETP.GE.U32.OR P1, PT, R31, R20, P1 ;  /* 0x000000141f00720c */ /* 0x000fe20000f26470 */
[----:B------:R-:W-:Y:S01]  /*1ac0*/  FADD R49, RZ, R0 ;  /* 0x00000000ff317221 */ /* 0x000fe20000000000 */
[----:B------:R-:W-:Y:S01]  /*1ad0*/  IMAD R31, R36, 0x21, R31 ;  /* 0x00000021241f7824 */ /* 0x000fe200078e021f */
[----:B------:R-:W-:-:S10]  /*1ae0*/  F2FP.BF16.F32.PACK_AB R35, R35, R48 ;  /* 0x000000302323723e */ /* 0x000fd400000010ff */
[C---:B------:R-:W-:Y:S02]  /*1af0*/  @!P1 LEA R2, P2, R55.reuse, R42, 0x2 ;  /* 0x0000002a37029211 */ /* 0x040fe400078410ff */
[C---:B------:R-:W-:Y:S02]  /*1b00*/  @!P1 IADD3 R29, P3, R55.reuse, UR11, RZ ;  /* 0x0000000b371d9c10 */ /* 0x040fe4000ff7e0ff */
[----:B------:R-:W-:Y:S01]  /*1b10*/  @!P1 LEA.HI.X R3, R55, R44, R41, 0x2, P2 ;  /* 0x0000002c37039211 */ /* 0x000fe200010f1429 */
[----:B------:R-:W-:Y:S01]  /*1b20*/  FADD R55, R10, R49 ;  /* 0x000000310a377221 */ /* 0x000fe20000000000 */
[----:B------:R-:W-:Y:S02]  /*1b30*/  @!P1 IADD3.X R41, R41, UR12, RZ, P3, !PT ;  /* 0x0000000c29299c10 */ /* 0x000fe40009ffe4ff */
[----:B------:R-:W-:-:S04]  /*1b40*/  @!P1 LEA R28, P2, R29, R42, 0x2 ;  /* 0x0000002a1d1c9211 */ /* 0x000fc800078410ff */
[----:B------:R-:W-:Y:S01]  /*1b50*/  @!P1 LEA.HI.X R29, R29, R44, R41, 0x2, P2 ;  /* 0x0000002c1d1d9211 */ /* 0x000fe200010f1429 */
[----:B------:R-:W-:-:S04]  /*1b60*/  IMAD R41, R26, UR10, RZ ;  /* 0x0000000a1a297c24 */ /* 0x000fc8000f8e02ff */
[----:B------:R-:W-:Y:S02]  /*1b70*/  IMAD R41, R27, UR4, R41 ;  /* 0x000000041b297c24 */ /* 0x000fe4000f8e0229 */
[----:B------:R-:W-:Y:S01]  /*1b80*/  IMAD.WIDE.U32 R26, R26, UR4, RZ ;  /* 0x000000041a1a7c25 */ /* 0x000fe2000f8e00ff */
[----:B------:R-:W-:Y:S02]  /*1b90*/  UMOV UR4, 0x400 ;  /* 0x0000040000047882 */ /* 0x000fe40000000000 */
[----:B------:R-:W-:Y:S01]  /*1ba0*/  UIADD3 UR4, UR4, 0x20, URZ ;  /* 0x0000002004047890 */ /* 0x000fe2000fffe03f */
[----:B------:R-:W-:Y:S01]  /*1bb0*/  IMAD.IADD R41, R27, 0x1, R41 ;  /* 0x000000011b297824 */ /* 0x000fe200078e0229 */
[C---:B------:R-:W-:Y:S02]  /*1bc0*/  LEA R27, P2, R26.reuse, UR11, 0x5 ;  /* 0x0000000b1a1b7c11 */ /* 0x040fe4000f8428ff */
[----:B0-----:R-:W-:Y:S02]  /*1bd0*/  ULEA UR4, UR5, UR4, 0x18 ;  /* 0x0000000405047291 */ /* 0x001fe4000f8ec03f */
[----:B------:R-:W-:Y:S01]  /*1be0*/  LEA.HI.X R41, R26, UR12, R41, 0x5, P2 ;  /* 0x0000000c1a297c11 */ /* 0x000fe200090f2c29 */
[----:B------:R-:W-:Y:S01]  /*1bf0*/  IMAD.IADD R26, R25, 0x1, -R46 ;  /* 0x00000001191a7824 */ /* 0x000fe200078e0a2e */
[--C-:B------:R-:W-:Y:S01]  /*1c00*/  IADD3 R46, R46, 0x3, R25.reuse ;  /* 0x000000032e2e7810 */ /* 0x100fe20007ffe019 */
[----:B------:R-:W-:Y:S01]  /*1c10*/  ULOP3.LUT UR5, UR6, 0xfffffffe, URZ, 0xc0, !UPT ;  /* 0xfffffffe06057892 */ /* 0x000fe2000f8ec03f */
[----:B------:R-:W-:-:S02]  /*1c20*/  IADD3 R25, R18, 0x2, R25 ;  /* 0x0000000212197810 */ /* 0x000fc40007ffe019 */
[----:B------:R-:W-:Y:S01]  /*1c30*/  LOP3.LUT R45, R26, 0x1f, RZ, 0xc0, !PT ;  /* 0x0000001f1a2d7812 */ /* 0x000fe200078ec0ff */
[----:B------:R-:W-:Y:S01]  /*1c40*/  FADD R26, RZ, R22 ;  /* 0x00000016ff1a7221 */ /* 0x000fe20000000000 */
[----:B------:R-:W-:Y:S02]  /*1c50*/  LOP3.LUT R27, RZ, R27, RZ, 0x33, !PT ;  /* 0x0000001bff1b7212 */ /* 0x000fe400078e33ff */
[----:B------:R-:W-:Y:S01]  /*1c60*/  LOP3.LUT R34, R25, 0x1f, RZ, 0xc0, !PT ;  /* 0x0000001f19227812 */ /* 0x000fe200078ec0ff */
[C---:B------:R-:W-:Y:S02]  /*1c70*/  IMAD R45, R36.reuse, 0x21, R45 ;  /* 0x00000021242d7824 */ /* 0x040fe400078e022d */
[----:B------:R-:W-:Y:S01]  /*1c80*/  FADD R49, R47, R26 ;  /* 0x0000001a2f317221 */ /* 0x000fe20000000000 */
[----:B------:R-:W-:Y:S01]  /*1c90*/  IMAD R26, R36, 0x21, R43 ;  /* 0x00000021241a7824 */ /* 0x000fe200078e022b */
[----:B------:R-:W-:Y:S01]  /*1ca0*/  LEA R24, P2, R24, R27, 0x5 ;  /* 0x0000001b18187211 */ /* 0x000fe200078428ff */
[----:B------:R-:W-:Y:S01]  /*1cb0*/  FMUL R43, R0, UR7 ;  /* 0x00000007002b7c20 */ /* 0x000fe20008400000 */
[----:B------:R-:W-:-:S02]  /*1cc0*/  LEA R25, R45, UR4, 0x2 ;  /* 0x000000042d197c11 */ /* 0x000fc4000f8e10ff */
[----:B------:R-:W-:Y:S01]  /*1cd0*/  LEA R0, R9, UR4, 0x2 ;  /* 0x0000000409007c11 */ /* 0x000fe2000f8e10ff */
[----:B------:R-:W0:Y:S01]  /*1ce0*/  SHFL.IDX PT, R45, R55, R34, 0x1f ;  /* 0x00001f22372d7589 */ /* 0x000e2200000e0000 */
[----:B------:R-:W-:Y:S02]  /*1cf0*/  LEA R26, R26, UR4, 0x2 ;  /* 0x000000041a1a7c11 */ /* 0x000fe4000f8e10ff */
[----:B------:R-:W-:Y:S01]  /*1d00*/  LOP3.LUT R46, R46, 0x1f, RZ, 0xc0, !PT ;  /* 0x0000001f2e2e7812 */ /* 0x000fe200078ec0ff */
[----:B------:R1:W-:Y:S04]  /*1d10*/  STS [R25], R11 ;  /* 0x0000000b19007388 */ /* 0x0003e80000000800 */
[----:B------:R2:W3:Y:S04]  /*1d20*/  SHFL.IDX PT, R49, R49, R34, 0x1f ;  /* 0x00001f2231317589 */ /* 0x0004e800000e0000 */
[----:B------:R2:W-:Y:S01]  /*1d30*/  STS [R26], R53 ;  /* 0x000000351a007388 */ /* 0x0005e20000000800 */
[----:B0-----:R-:W-:Y:S01]  /*1d40*/  FADD R45, R38, R45 ;  /* 0x0000002d262d7221 */ /* 0x001fe20000000000 */
[C---:B------:R-:W-:Y:S01]  /*1d50*/  IMAD.U32 R27, R56.reuse, 0x10000, RZ ;  /* 0x00010000381b7824 */ /* 0x040fe200078e00ff */
[----:B------:R-:W-:Y:S01]  /*1d60*/  PRMT R56, R56, 0x7632, R56 ;  /* 0x0000763238387816 */ /* 0x000fe20000000038 */
[C---:B----4-:R-:W-:Y:S01]  /*1d70*/  IMAD.U32 R42, R57.reuse, 0x10000, RZ ;  /* 0x00010000392a7824 */ /* 0x050fe200078e00ff */
[----:B------:R-:W-:-:S03]  /*1d80*/  PRMT R57, R57, 0x7632, R57 ;  /* 0x0000763239397816 */ /* 0x000fc60000000039 */
[----:B------:R-:W-:Y:S02]  /*1d90*/  FADD R42, R42, R42 ;  /* 0x0000002a2a2a7221 */ /* 0x000fe40000000000 */
[----:B------:R-:W-:-:S03]  /*1da0*/  IMAD.U32 R57, R57, 0x10000, RZ ;  /* 0x0001000039397824 */ /* 0x000fc600078e00ff */
[----:B------:R-:W-:Y:S01]  /*1db0*/  FMNMX R42, RZ, R42, !PT ;  /* 0x0000002aff2a7209 */ /* 0x000fe20007800000 */
[----:B------:R-:W-:-:S04]  /*1dc0*/  FADD R57, R57, R57 ;  /* 0x0000003939397221 */ /* 0x000fc80000000000 */
[----:B-1----:R-:W-:Y:S01]  /*1dd0*/  FMUL R11, R27, R42 ;  /* 0x0000002a1b0b7220 */ /* 0x002fe20000400000 */
[----:B------:R-:W-:Y:S01]  /*1de0*/  FMNMX R27, |R22|, R39, !PT ;  /* 0x00000027161b7209 */ /* 0x000fe20007800200 */
[----:B------:R-:W-:Y:S01]  /*1df0*/  FMUL R42, R10, UR7 ;  /* 0x000000070a2a7c20 */ /* 0x000fe20008400000 */
[----:B------:R-:W-:Y:S01]  /*1e00*/  FMUL R22, R22, UR7 ;  /* 0x0000000716167c20 */ /* 0x000fe20008400000 */
[----:B------:R-:W-:Y:S02]  /*1e10*/  FMNMX R57, RZ, R57, !PT ;  /* 0x00000039ff397209 */ /* 0x000fe40007800000 */
[----:B--2---:R-:W-:Y:S01]  /*1e20*/  FMNMX R34, |R10|, R27, !PT ;  /* 0x0000001b0a227209 */ /* 0x004fe20007800200 */
[----:B------:R-:W-:Y:S01]  /*1e30*/  FMUL R27, R47, UR7 ;  /* 0x000000072f1b7c20 */ /* 0x000fe20008400000 */
[----:B------:R-:W-:Y:S01]  /*1e40*/  IMAD.U32 R10, R56, 0x10000, RZ ;  /* 0x00010000380a7824 */ /* 0x000fe200078e00ff */
[-C--:B------:R-:W-:Y:S02]  /*1e50*/  F2FP.BF16.F32.PACK_AB R53, R42, R43.reuse ;  /* 0x0000002b2a35723e */ /* 0x080fe400000010ff */
[C---:B------:R-:W-:Y:S01]  /*1e60*/  PRMT R9, R21.reuse, 0x7632, R9 ;  /* 0x0000763215097816 */ /* 0x040fe20000000009 */
[----:B------:R-:W-:Y:S01]  /*1e70*/  IMAD.U32 R21, R21, 0x10000, RZ ;  /* 0x0001000015157824 */ /* 0x000fe200078e00ff */
[----:B------:R-:W-:Y:S01]  /*1e80*/  @!P0 F2FP.BF16.F32.PACK_AB R43, R22, R43 ;  /* 0x0000002b162b823e */ /* 0x000fe200000010ff */
[----:B------:R-:W-:Y:S01]  /*1e90*/  FMUL R10, R10, R57 ;  /* 0x000000390a0a7220 */ /* 0x000fe20000400000 */
[----:B------:R-:W-:Y:S01]  /*1ea0*/  FMNMX R34, |R47|, R34, !PT ;  /* 0x000000222f227209 */ /* 0x000fe20007800200 */
[----:B------:R-:W-:-:S02]  /*1eb0*/  IMAD.U32 R39, R9, 0x10000, RZ ;  /* 0x0001000009277824 */ /* 0x000fc400078e00ff */
[----:B------:R-:W-:Y:S01]  /*1ec0*/  FADD R21, R21, R21 ;  /* 0x0000001515157221 */ /* 0x000fe20000000000 */
[C---:B------:R-:W-:Y:S01]  /*1ed0*/  PRMT R9, R23.reuse, 0x7632, R9 ;  /* 0x0000763217097816 */ /* 0x040fe20000000009 */
[----:B------:R-:W-:Y:S02]  /*1ee0*/  IMAD.U32 R23, R23, 0x10000, RZ ;  /* 0x0001000017177824 */ /* 0x000fe400078e00ff */
[----:B------:R-:W-:Y:S01]  /*1ef0*/  FADD R39, R39, R39 ;  /* 0x0000002727277221 */ /* 0x000fe20000000000 */
[----:B------:R-:W-:Y:S01]  /*1f00*/  @!P0 F2FP.BF16.F32.PACK_AB R47, R27, R42 ;  /* 0x0000002a1b2f823e */ /* 0x000fe200000010ff */
[----:B------:R0:W-:Y:S01]  /*1f10*/  @!P0 STG.E desc[UR8][R6.64], R43 ;  /* 0x0000002b06008986 */ /* 0x0001e2000c101908 */
[----:B------:R-:W-:Y:S01]  /*1f20*/  FMNMX R42, RZ, R21, !PT ;  /* 0x00000015ff2a7209 */ /* 0x000fe20007800000 */
[----:B------:R-:W-:Y:S01]  /*1f30*/  IMAD.U32 R9, R9, 0x10000, RZ ;  /* 0x0001000009097824 */ /* 0x000fe200078e00ff */
[----:B------:R-:W-:Y:S01]  /*1f40*/  FMNMX R44, RZ, R39, !PT ;  /* 0x00000027ff2c7209 */ /* 0x000fe20007800000 */
[----:B------:R1:W-:Y:S01]  /*1f50*/  @!P0 STG.E desc[UR8][R4.64], R47 ;  /* 0x0000002f04008986 */ /* 0x0003e2000c101908 */
[----:B------:R-:W-:-:S02]  /*1f60*/  ISETP.GT.U32.AND P0, PT, R24, -0x21, PT ;  /* 0xffffffdf1800780c */ /* 0x000fc40003f04070 */
[----:B------:R-:W-:Y:S01]  /*1f70*/  F2FP.BF16.F32.PACK_AB R27, R27, R22 ;  /* 0x000000161b1b723e */ /* 0x000fe200000010ff */
[----:B------:R-:W-:Y:S01]  /*1f80*/  FMUL R21, R9, R44 ;  /* 0x0000002c09157220 */ /* 0x000fe20000400000 */
[----:B------:R-:W-:Y:S01]  /*1f90*/  LEA R9, R31, UR4, 0x2 ;  /* 0x000000041f097c11 */ /* 0x000fe2000f8e10ff */
[----:B------:R-:W-:Y:S01]  /*1fa0*/  STS [R0], R53 ;  /* 0x0000003500007388 */ /* 0x000fe20000000800 */
[----:B0-----:R-:W-:Y:S01]  /*1fb0*/  FMNMX R7, R34, |R11|, !PT ;  /* 0x4000000b22077209 */ /* 0x001fe20007800000 */
[----:B------:R-:W-:Y:S01]  /*1fc0*/  FMUL R6, R23, R42 ;  /* 0x0000002a17067220 */ /* 0x000fe20000400000 */
[----:B------:R-:W-:Y:S01]  /*1fd0*/  FADD R34, RZ, R10 ;  /* 0x0000000aff227221 */ /* 0x000fe20000000000 */
[----:B------:R-:W-:Y:S01]  /*1fe0*/  FADD R23, RZ, R11 ;  /* 0x0000000bff177221 */ /* 0x000fe20000000000 */
[C---:B------:R-:W-:Y:S01]  /*1ff0*/  FMNMX R31, |R10|.reuse, R7, !PT ;  /* 0x000000070a1f7209 */ /* 0x040fe20007800200 */
[----:B------:R-:W-:Y:S01]  /*2000*/  FMUL R42, R10, UR7 ;  /* 0x000000070a2a7c20 */ /* 0x000fe20008400000 */
[----:B-1----:R-:W-:Y:S01]  /*2010*/  FADD R5, R21, R34 ;  /* 0x0000002215057221 */ /* 0x002fe20000000000 */
[----:B------:R-:W-:Y:S01]  /*2020*/  LOP3.LUT R10, RZ, R41, RZ, 0x33, !PT ;  /* 0x00000029ff0a7212 */ /* 0x000fe200078e33ff */
[C---:B------:R-:W-:Y:S01]  /*2030*/  FADD R23, R6.reuse, R23 ;  /* 0x0000001706177221 */ /* 0x040fe20000000000 */
[----:B------:R-:W-:Y:S01]  /*2040*/  FMUL R11, R11, UR7 ;  /* 0x000000070b0b7c20 */ /* 0x000fe20008400000 */
[----:B------:R-:W-:Y:S01]  /*2050*/  FMUL R44, R6, UR7 ;  /* 0x00000007062c7c20 */ /* 0x000fe20008400000 */
[----:B------:R-:W-:Y:S01]  /*2060*/  FMUL R39, R21, UR7 ;  /* 0x0000000715277c20 */ /* 0x000fe20008400000 */
[----:B------:R-:W-:Y:S01]  /*2070*/  IMAD.X R10, RZ, RZ, R10, P2 ;  /* 0x000000ffff0a7224 */ /* 0x000fe200010e060a */
[----:B------:R-:W0:Y:S01]  /*2080*/  SHFL.IDX PT, R4, R23, R46, 0x1f ;  /* 0x00001f2e17047589 */ /* 0x000e2200000e0000 */
[----:B------:R-:W-:-:S02]  /*2090*/  @!P1 F2FP.BF16.F32.PACK_AB R7, R42, R11 ;  /* 0x0000000b2a07923e */ /* 0x000fc400000010ff */
[----:B------:R-:W-:Y:S01]  /*20a0*/  F2FP.BF16.F32.PACK_AB R34, R44, R11 ;  /* 0x0000000b2c22723e */ /* 0x000fe200000010ff */
[----:B------:R-:W1:Y:S01]  /*20b0*/  SHFL.IDX PT, R5, R5, R46, 0x1f ;  /* 0x00001f2e05057589 */ /* 0x000e6200000e0000 */
[----:B------:R-:W-:Y:S01]  /*20c0*/  ISETP.GT.U32.AND.EX P0, PT, R10, -0x1, PT, P0 ;  /* 0xffffffff0a00780c */ /* 0x000fe20003f04100 */
[----:B---3--:R-:W-:Y:S01]  /*20d0*/  FADD R10, R30, R49 ;  /* 0x000000311e0a7221 */ /* 0x008fe20000000000 */
[C---:B------:R-:W-:Y:S01]  /*20e0*/  @!P1 F2FP.BF16.F32.PACK_AB R11, R39.reuse, R44 ;  /* 0x0000002c270b923e */ /* 0x040fe200000010ff */
[----:B------:R2:W-:Y:S01]  /*20f0*/  @!P1 STG.E desc[UR8][R2.64], R7 ;  /* 0x0000000702009986 */ /* 0x0005e2000c101908 */
[----:B------:R-:W-:Y:S02]  /*2100*/  FMNMX R6, |R6|, R31, !PT ;  /* 0x0000001f06067209 */ /* 0x000fe40007800200 */
[----:B------:R-:W-:Y:S01]  /*2110*/  F2FP.BF16.F32.PACK_AB R30, R39, R42 ;  /* 0x0000002a271e723e */ /* 0x000fe200000010ff */
[----:B------:R3:W-:Y:S01]  /*2120*/  STS [R9], R34 ;  /* 0x0000002209007388 */ /* 0x0007e20000000800 */
[----:B------:R-:W-:-:S03]  /*2130*/  FMNMX R21, |R21|, R6, !PT ;  /* 0x0000000615157209 */ /* 0x000fc60007800200 */
[----:B------:R3:W-:Y:S01]  /*2140*/  @!P1 STG.E desc[UR8][R28.64], R11 ;  /* 0x0000000b1c009986 */ /* 0x0007e2000c101908 */
[----:B--2---:R-:W-:Y:S01]  /*2150*/  SEL R7, R24, 0xffffffdf, P0 ;  /* 0xffffffdf18077807 */ /* 0x004fe20000000000 */
[----:B------:R-:W-:Y:S01]  /*2160*/  BAR.SYNC.DEFER_BLOCKING 0x0 ;  /* 0x0000000000007b1d */ /* 0x000fe20000010000 */
[----:B------:R-:W-:Y:S02]  /*2170*/  ISETP.GE.U32.AND P0, PT, R18, R20, PT ;  /* 0x000000141200720c */ /* 0x000fe40003f06070 */
[----:B------:R-:W-:Y:S01]  /*2180*/  LOP3.LUT R7, RZ, R7, RZ, 0x33, !PT ;  /* 0x00000007ff077212 */ /* 0x000fe200078e33ff */
[----:B0-----:R-:W-:Y:S01]  /*2190*/  FADD R2, R45, R4 ;  /* 0x000000042d027221 */ /* 0x001fe20000000000 */
[----:B-1----:R-:W-:-:S03]  /*21a0*/  FADD R3, R10, R5 ;  /* 0x000000050a037221 */ /* 0x002fc60000000000 */
[----:B------:R-:W-:-:S06]  /*21b0*/  IMAD.IADD R24, R7, 0x1, -R18 ;  /* 0x0000000107187824 */ /* 0x000fcc00078e0a12 */
[----:B---3--:R-:W-:Y:S05]  /*21c0*/  @P0 BRA `(.L_x_13969) ;  /* 0x0000000400bc0947 */ /* 0x008fea0003800000 */
[C---:B------:R-:W-:Y:S01]  /*21d0*/  VIADD R6, R24.reuse, 0xffffffff ;  /* 0xffffffff18067836 */ /* 0x040fe20000000000 */
[----:B------:R-:W-:Y:S01]  /*21e0*/  LOP3.LUT R29, R24, 0x3, RZ, 0xc0, !PT ;  /* 0x00000003181d7812 */ /* 0x000fe200078ec0ff */
[-C--:B------:R-:W-:Y:S01]  /*21f0*/  IMAD R7, R14, R17.reuse, RZ ;  /* 0x000000110e077224 */ /* 0x080fe200078e02ff */
[----:B------:R-:W-:Y:S01]  /*2200*/  BSSY B1, `(.L_x_13970) ;  /* 0x0000042000017945 */ /* 0x000fe20003800000 */
[----:B------:R-:W-:Y:S01]  /*2210*/  IMAD.WIDE.U32 R4, R12, R17, RZ ;  /* 0x000000110c047225 */ /* 0x000fe200078e00ff */
[----:B------:R-:W-:Y:S02]  /*2220*/  ISETP.GE.U32.AND P2, PT, R6, 0x3, PT ;  /* 0x000000030600780c */ /* 0x000fe40003f46070 */
[----:B------:R-:W-:Y:S01]  /*2230*/  ISETP.NE.AND P1, PT, R29, RZ, PT ;  /* 0x000000ff1d00720c */ /* 0x000fe20003f25270 */
[----:B------:R-:W-:Y:S02]  /*2240*/  IMAD.IADD R42, R5, 0x1, R7 ;  /* 0x00000001052a7824 */ /* 0x000fe400078e0207 */
[----:B------:R-:W-:-:S02]  /*2250*/  IMAD.MOV.U32 R38, RZ, RZ, R4 ;  /* 0x000000ffff267224 */ /* 0x000fc400078e0004 */
[----:B------:R-:W-:Y:S02]  /*2260*/  IMAD.MOV.U32 R31, RZ, RZ, RZ ;  /* 0x000000ffff1f7224 */ /* 0x000fe400078e00ff */
[----:B------:R-:W-:Y:S02]  /*2270*/  IMAD.MOV.U32 R39, RZ, RZ, R18 ;  /* 0x000000ffff277224 */ /* 0x000fe400078e0012 */
[----:B------:R-:W-:Y:S02]  /*2280*/  IMAD.MOV.U32 R34, RZ, RZ, R16 ;  /* 0x000000ffff227224 */ /* 0x000fe400078e0010 */
[----:B------:R-:W-:Y:S05]  /*2290*/  @!P2 BRA `(.L_x_13971) ;  /* 0x0000000000e0a947 */ /* 0x000fea0003800000 */
[----:B------:R-:W0:Y:S01]  /*22a0*/  LDC R15, c[0x0][0x264] ;  /* 0x00009900ff0f7b82 */ /* 0x000e220000000800 */
[----:B------:R-:W-:Y:S02]  /*22b0*/  IMAD.IADD R28, R24, 0x1, -R29 ;  /* 0x00000001181c7824 */ /* 0x000fe400078e0a1d */
[----:B------:R-:W-:Y:S02]  /*22c0*/  IMAD.MOV.U32 R31, RZ, RZ, RZ ;  /* 0x000000ffff1f7224 */ /* 0x000fe400078e00ff */
[----:B------:R-:W-:Y:S02]  /*22d0*/  IMAD.MOV.U32 R39, RZ, RZ, R18 ;  /* 0x000000ffff277224 */ /* 0x000fe400078e0012 */
[----:B------:R-:W-:-:S07]  /*22e0*/  IMAD.MOV.U32 R34, RZ, RZ, R16 ;  /* 0x000000ffff227224 */ /* 0x000fce00078e0010 */
.L_x_13972:
[C---:B-1----:R-:W-:Y:S01]  /*22f0*/  LOP3.LUT R10, R34.reuse, 0x1f, RZ, 0xc0, !PT ;  /* 0x0000001f220a7812 */ /* 0x042fe200078ec0ff */
[C---:B------:R-:W-:Y:S02]  /*2300*/  VIADD R4, R34.reuse, 0xffffffff ;  /* 0xffffffff22047836 */ /* 0x040fe40000000000 */
        /* <DEDUP_REMOVED lines=8> */
[----:B------:R-:W-:Y:S01]  /*2390*/  VIADD R31, R31, 0x4 ;  /* 0x000000041f1f7836 */ /* 0x000fe20000000000 */
[----:B------:R-:W-:-:S02]  /*23a0*/  ISETP.GE.U32.AND P5, PT, R22, R19, PT ;  /* 0x000000131600720c */ /* 0x000fc40003fa6070 */
[----:B------:R-:W-:-:S03]  /*23b0*/  LEA R23, R6, UR4, 0x2 ;  /* 0x0000000406177c11 */ /* 0x000fc6000f8e10ff */
[----:B------:R-:W-:Y:S02]  /*23c0*/  @!P2 IADD3 R10, P3, R10, R38, RZ ;  /* 0x000000260a0aa210 */ /* 0x000fe40007f7e0ff */
[----:B------:R-:W-:Y:S01]  /*23d0*/  IADD3 R38, P6, R38, UR5, RZ ;  /* 0x0000000526267c10 */ /* 0x000fe2000ffde0ff */
[----:B------:R-:W1:Y:S01]  /*23e0*/  @!P2 LDS R41, [R23] ;  /* 0x000000001729a984 */ /* 0x000e620000000800 */
        /* <DEDUP_REMOVED lines=8> */
[----:B------:R-:W0:Y:S04]  /*2470*/  @!P3 LDS R43, [R23+0x4] ;  /* 0x00000400172bb984 */ /* 0x000e280000000800 */
        /* <DEDUP_REMOVED lines=13> */
[C---:B------:R-:W-:Y:S01]  /*2550*/  @!P4 IADD3 R38, P6, R34.reuse, R39, RZ ;  /* 0x000000272226c210 */ /* 0x040fe20007fde0ff */
[----:B------:R-:W-:-:S04]  /*2560*/  VIADD R34, R34, 0x1f ;  /* 0x0000001f22227836 */ /* 0x000fc80000000000 */
[----:B--2---:R-:W-:Y:S01]  /*2570*/  @!P4 IMAD.X R23, RZ, RZ, R42, P6 ;  /* 0x000000ffff17c224 */ /* 0x004fe200030e062a */
[----:B------:R-:W-:Y:S01]  /*2580*/  @!P4 LEA R22, P6, R38, R37, 0x2 ;  /* 0x000000252616c211 */ /* 0x000fe200078c10ff */
[----:B0-----:R1:W-:Y:S01]  /*2590*/  @!P3 STG.E desc[UR8][R6.64], R43 ;  /* 0x0000002b0600b986 */ /* 0x0013e2000c101908 */
[----:B------:R-:W-:Y:S02]  /*25a0*/  ISETP.NE.AND P3, PT, R28, RZ, PT ;  /* 0x000000ff1c00720c */ /* 0x000fe40003f65270 */
[----:B------:R-:W-:Y:S01]  /*25b0*/  @!P4 LEA.HI.X R23, R38, R51, R23, 0x2, P6 ;  /* 0x000000332617c211 */ /* 0x000fe200030f1417 */
[----:B------:R1:W-:Y:S01]  /*25c0*/  @!P5 STG.E desc[UR8][R10.64], R45 ;  /* 0x0000002d0a00d986 */ /* 0x0003e2000c101908 */
[----:B------:R-:W-:Y:S01]  /*25d0*/  IADD3 R38, P2, R39, UR5, RZ ;  /* 0x0000000527267c10 */ /* 0x000fe2000ff5e0ff */
[----:B------:R-:W-:Y:S02]  /*25e0*/  IMAD.IADD R39, R18, 0x1, R31 ;  /* 0x0000000112277824 */ /* 0x000fe400078e021f */
[----:B---3--:R1:W-:Y:S02]  /*25f0*/  @!P4 STG.E desc[UR8][R22.64], R47 ;  /* 0x0000002f1600c986 */ /* 0x0083e4000c101908 */
[----:B------:R-:W-:-:S04]  /*2600*/  IMAD.X R42, R42, 0x1, R15, P2 ;  /* 0x000000012a2a7824 */ /* 0x000fc800010e060f */
[----:B------:R-:W-:Y:S05]  /*2610*/  @P3 BRA `(.L_x_13972) ;  /* 0xfffffffc00343947 */ /* 0x000fea000383ffff */
.L_x_13971:
[----:B------:R-:W-:Y:S05]  /*2620*/  BSYNC B1 ;  /* 0x0000000000017941 */ /* 0x000fea0003800000 */
.L_x_13970:
        /* <DEDUP_REMOVED lines=15> */
.L_x_13974:
[----:B------:R-:W-:Y:S05]  /*2720*/  BSYNC B1 ;  /* 0x0000000000017941 */ /* 0x000fea0003800000 */
.L_x_13973:
[----:B------:R-:W-:Y:S01]  /*2730*/  IMAD.X R42, R42, 0x1, R15, P3 ;  /* 0x000000012a2a7824 */ /* 0x000fe200018e060f */
        /* <DEDUP_REMOVED lines=24> */
.L_x_13969:
[----:B------:R-:W-:Y:S05]  /*28c0*/  BSYNC B0 ;  /* 0x0000000000007941 */ /* 0x000fea0003800000 */
.L_x_13968:
        /* <DEDUP_REMOVED lines=9> */
[----:B012---:R-:W-:-:S04]  /*2960*/  IMAD.X R5, RZ, RZ, RZ, P1 ;  /* 0x000000ffff057224 */ /* 0x007fc800008e06ff */
[-C--:B---3--:R-:W-:Y:S02]  /*2970*/  IMAD R0, R5, R12.reuse, RZ ;  /* 0x0000000c05007224 */ /* 0x088fe400078e02ff */
[----:B------:R-:W-:-:S04]  /*2980*/  IMAD.WIDE.U32 R4, R17, R12, RZ ;  /* 0x0000000c11047225 */ /* 0x000fc800078e00ff */
[----:B------:R-:W-:Y:S01]  /*2990*/  IMAD R17, R17, R14, R0 ;  /* 0x0000000e11117224 */ /* 0x000fe200078e0200 */
[----:B------:R-:W-:Y:S06]  /*29a0*/  @P0 BRA `(.L_x_13976) ;  /* 0x0000000400ac0947 */ /* 0x000fec0003800000 */
[C---:B------:R-:W-:Y:S01]  /*29b0*/  VIADD R0, R24.reuse, 0xffffffff ;  /* 0xffffffff18007836 */ /* 0x040fe20000000000 */
[----:B------:R-:W-:Y:S01]  /*29c0*/  LOP3.LUT R7, R24, 0x3, RZ, 0xc0, !PT ;  /* 0x0000000318077812 */ /* 0x000fe200078ec0ff */
[----:B------:R-:W-:Y:S01]  /*29d0*/  BSSY B1, `(.L_x_13977) ;  /* 0x000003f000017945 */ /* 0x000fe20003800000 */
[----:B------:R-:W-:Y:S02]  /*29e0*/  IMAD.IADD R12, R5, 0x1, R17 ;  /* 0x00000001050c7824 */ /* 0x000fe400078e0211 */
[----:B------:R-:W-:Y:S01]  /*29f0*/  ISETP.GE.U32.AND P1, PT, R0, 0x3, PT ;  /* 0x000000030000780c */ /* 0x000fe20003f26070 */
[----:B------:R-:W-:Y:S01]  /*2a00*/  IMAD.MOV.U32 R10, RZ, RZ, R4 ;  /* 0x000000ffff0a7224 */ /* 0x000fe200078e0004 */
[----:B------:R-:W-:Y:S01]  /*2a10*/  ISETP.NE.AND P0, PT, R7, RZ, PT ;  /* 0x000000ff0700720c */ /* 0x000fe20003f05270 */
[----:B------:R-:W-:Y:S02]  /*2a20*/  IMAD.MOV.U32 R11, RZ, RZ, RZ ;  /* 0x000000ffff0b7224 */ /* 0x000fe400078e00ff */
[----:B------:R-:W-:-:S08]  /*2a30*/  IMAD.MOV.U32 R17, RZ, RZ, R18 ;  /* 0x000000ffff117224 */ /* 0x000fd000078e0012 */
[----:B------:R-:W-:Y:S05]  /*2a40*/  @!P1 BRA `(.L_x_13978) ;  /* 0x0000000000dc9947 */ /* 0x000fea0003800000 */
[----:B------:R-:W0:Y:S01]  /*2a50*/  LDC R15, c[0x0][0x264] ;  /* 0x00009900ff0f7b82 */ /* 0x000e220000000800 */
[----:B------:R-:W-:Y:S02]  /*2a60*/  IMAD.IADD R0, R24, 0x1, -R7 ;  /* 0x0000000118007824 */ /* 0x000fe400078e0a07 */
[----:B------:R-:W-:Y:S02]  /*2a70*/  IMAD.MOV.U32 R11, RZ, RZ, RZ ;  /* 0x000000ffff0b7224 */ /* 0x000fe400078e00ff */
[----:B------:R-:W-:-:S07]  /*2a80*/  IMAD.MOV.U32 R17, RZ, RZ, R18 ;  /* 0x000000ffff117224 */ /* 0x000fce00078e0012 */
.L_x_13979:
[C---:B------:R-:W-:Y:S01]  /*2a90*/  LOP3.LUT R6, R16.reuse, 0x1f, RZ, 0xc0, !PT ;  /* 0x0000001f10067812 */ /* 0x040fe200078ec0ff */
[C---:B-1----:R-:W-:Y:S02]  /*2aa0*/  VIADD R4, R16.reuse, 0xffffffff ;  /* 0xffffffff10047836 */ /* 0x042fe40000000000 */
        /* <DEDUP_REMOVED lines=21> */
[----:B------:R-:W0:Y:S02]  /*2c00*/  @!P2 LDS R31, [R14+0x8] ;  /* 0x000008000e1fa984 */ /* 0x000e240000000800 */
[----:B------:R-:W-:Y:S02]  /*2c10*/  @!P4 LEA.HI.X R5, R6, R51, R5, 0x2, P6 ;  /* 0x000000330605c211 */ /* 0x000fe400030f1405 */
[----:B------:R-:W3:Y:S01]  /*2c20*/  @!P1 LDS R35, [R14+0xc] ;  /* 0x00000c000e239984 */ /* 0x000ee20000000800 */
[----:B------:R-:W-:Y:S02]  /*2c30*/  @!P3 IADD3 R6, P5, R8, R10, RZ ;  /* 0x0000000a0806b210 */ /* 0x000fe40007fbe0ff */
[----:B------:R-:W-:-:S03]  /*2c40*/  IADD3 R16, P6, R10, UR5, RZ ;  /* 0x000000050a107c10 */ /* 0x000fc6000ffde0ff */
[----:B------:R-:W-:Y:S01]  /*2c50*/  @!P3 IMAD.X R9, RZ, RZ, R12, P5 ;  /* 0x000000ffff09b224 */ /* 0x000fe200028e060c */
[----:B------:R-:W-:Y:S01]  /*2c60*/  @!P3 LEA R8, P5, R6, R37, 0x2 ;  /* 0x000000250608b211 */ /* 0x000fe200078a10ff */
[----:B------:R-:W-:-:S03]  /*2c70*/  IMAD.X R12, R12, 0x1, R15, P6 ;  /* 0x000000010c0c7824 */ /* 0x000fc600030e060f */
[----:B------:R-:W-:Y:S02]  /*2c80*/  @!P3 LEA.HI.X R9, R6, R51, R9, 0x2, P5 ;  /* 0x000000330609b211 */ /* 0x000fe400028f1409 */
[----:B------:R-:W-:Y:S02]  /*2c90*/  @!P2 IADD3 R6, P5, R22, R16, RZ ;  /* 0x000000101606a210 */ /* 0x000fe40007fbe0ff */
[----:B------:R-:W-:-:S03]  /*2ca0*/  IADD3 R16, P6, R16, UR5, RZ ;  /* 0x0000000510107c10 */ /* 0x000fc6000ffde0ff */
[----:B------:R-:W-:Y:S01]  /*2cb0*/  @!P2 IMAD.X R10, RZ, RZ, R12, P5 ;  /* 0x000000ffff0aa224 */ /* 0x000fe200028e060c */
[----:B------:R-:W-:Y:S01]  /*2cc0*/  @!P2 LEA R22, P5, R6, R37, 0x2 ;  /* 0x000000250616a211 */ /* 0x000fe200078a10ff */
[----:B------:R-:W-:-:S03]  /*2cd0*/  IMAD.X R12, R12, 0x1, R15, P6 ;  /* 0x000000010c0c7824 */ /* 0x000fc600030e060f */
[----:B------:R-:W-:Y:S02]  /*2ce0*/  @!P2 LEA.HI.X R23, R6, R51, R10, 0x2, P5 ;  /* 0x000000330617a211 */ /* 0x000fe400028f140a */
[----:B------:R-:W-:Y:S01]  /*2cf0*/  @!P1 IADD3 R6, P5, R26, R16, RZ ;  /* 0x000000101a069210 */ /* 0x000fe20007fbe0ff */
[----:B-1----:R1:W-:Y:S04]  /*2d00*/  @!P4 STG.E desc[UR8][R4.64], R27 ;  /* 0x0000001b0400c986 */ /* 0x0023e8000c101908 */
[----:B------:R-:W-:Y:S01]  /*2d10*/  @!P1 IMAD.X R10, RZ, RZ, R12, P5 ;  /* 0x000000ffff0a9224 */ /* 0x000fe200028e060c */
[C---:B------:R-:W-:Y:S01]  /*2d20*/  @!P1 LEA R24, P5, R6.reuse, R37, 0x2 ;  /* 0x0000002506189211 */ /* 0x040fe200078a10ff */
[----:B--2---:R1:W-:Y:S03]  /*2d30*/  @!P3 STG.E desc[UR8][R8.64], R29 ;  /* 0x0000001d0800b986 */ /* 0x0043e6000c101908 */
[----:B------:R-:W-:Y:S01]  /*2d40*/  @!P1 LEA.HI.X R25, R6, R51, R10, 0x2, P5 ;  /* 0x0000003306199211 */ /* 0x000fe200028f140a */
[----:B0-----:R1:W-:Y:S01]  /*2d50*/  @!P2 STG.E desc[UR8][R22.64], R31 ;  /* 0x0000001f1600a986 */ /* 0x0013e2000c101908 */
[----:B------:R-:W-:-:S03]  /*2d60*/  ISETP.NE.AND P2, PT, R0, RZ, PT ;  /* 0x000000ff0000720c */ /* 0x000fc60003f45270 */
[----:B---3--:R1:W-:Y:S01]  /*2d70*/  @!P1 STG.E desc[UR8][R24.64], R35 ;  /* 0x0000002318009986 */ /* 0x0083e2000c101908 */
[----:B------:R-:W-:Y:S01]  /*2d80*/  IADD3 R10, P1, R16, UR5, RZ ;  /* 0x00000005100a7c10 */ /* 0x000fe2000ff3e0ff */
[----:B------:R-:W-:-:S04]  /*2d90*/  VIADD R16, R26, 0x1f ;  /* 0x0000001f1a107836 */ /* 0x000fc80000000000 */
[----:B------:R-:W-:-:S04]  /*2da0*/  IMAD.X R12, R12, 0x1, R15, P1 ;  /* 0x000000010c0c7824 */ /* 0x000fc800008e060f */
[----:B------:R-:W-:Y:S05]  /*2db0*/  @P2 BRA `(.L_x_13979) ;  /* 0xfffffffc00342947 */ /* 0x000fea000383ffff */
.L_x_13978:
[----:B------:R-:W-:Y:S05]  /*2dc0*/  BSYNC B1 ;  /* 0x0000000000017941 */ /* 0x000fea0003800000 */
.L_x_13977:
        /* <DEDUP_REMOVED lines=15> */
.L_x_13981:
[----:B------:R-:W-:Y:S05]  /*2ec0*/  BSYNC B1 ;  /* 0x0000000000017941 */ /* 0x000fea0003800000 */
.L_x_13980:
[----:B------:R-:W-:Y:S01]  /*2ed0*/  IADD3 R11, R11, 0x1, R18 ;  /* 0x000000010b0b7810 */ /* 0x000fe20007ffe012 */
[----:B------:R-:W-:Y:S01]  /*2ee0*/  IMAD.X R12, R12, 0x1, R15, P2 ;  /* 0x000000010c0c7824 */ /* 0x000fe200010e060f */
[----:B------:R-:W-:Y:S06]  /*2ef0*/  @!P1 BRA `(.L_x_13976) ;  /* 0x0000000000589947 */ /* 0x000fec0003800000 */
[----:B------:R-:W-:Y:S02]  /*2f00*/  VIADD R0, R16, 0xffffffff ;  /* 0xffffffff10007836 */ /* 0x000fe40000000000 */
[----:B------:R-:W-:-:S03]  /*2f10*/  IMAD R36, R36, 0x21, R11 ;  /* 0x0000002124247824 */ /* 0x000fc600078e020b */
[----:B------:R-:W-:Y:S02]  /*2f20*/  LOP3.LUT R0, R0, 0x1f, RZ, 0xc0, !PT ;  /* 0x0000001f00007812 */ /* 0x000fe400078ec0ff */
[----:B------:R-:W-:Y:S02]  /*2f30*/  LEA R36, R36, UR4, 0x2 ;  /* 0x0000000424247c11 */ /* 0x000fe4000f8e10ff */
[----:B------:R-:W-:-:S13]  /*2f40*/  ISETP.GE.U32.AND P0, PT, R0, R19, PT ;  /* 0x000000130000720c */ /* 0x000fda0003f06070 */
[----:B0-----:R-:W0:Y:S01]  /*2f50*/  @!P0 LDS R9, [R36] ;  /* 0x0000000024098984 */ /* 0x001e220000000800 */
        /* <DEDUP_REMOVED lines=16> */
.L_x_13976:
[----:B------:R-:W-:Y:S05]  /*3060*/  BSYNC B0 ;  /* 0x0000000000007941 */ /* 0x000fea0003800000 */
.L_x_13975:
[----:B---3--:R-:W3:Y:S01]  /*3070*/  S2R R0, SR_TID.X ;  /* 0x0000000000007919 */ /* 0x008ee20000002100 */
[----:B------:R-:W-:Y:S01]  /*3080*/  BSSY B0, `(.L_x_13982) ;  /* 0x0000027000007945 */ /* 0x000fe20003800000 */
[----:B012---:R-:W0:Y:S01]  /*3090*/  S2R R4, SR_TID.X ;  /* 0x0000000000047919 */ /* 0x007e220000002100 */
[----:B------:R-:W-:Y:S01]  /*30a0*/  BAR.SYNC.DEFER_BLOCKING 0x0 ;  /* 0x0000000000007b1d */ /* 0x000fe20000010000 */
[----:B---3--:R-:W-:Y:S01]  /*30b0*/  SHF.R.U32.HI R12, RZ, 0x5, R0 ;  /* 0x00000005ff0c7819 */ /* 0x008fe20000011600 */
[----:B------:R-:W-:-:S03]  /*30c0*/  IMAD.SHL.U32 R8, R0, 0x8, RZ ;  /* 0x0000000800087824 */ /* 0x000fc600078e00ff */
[----:B------:R-:W-:Y:S02]  /*30d0*/  LOP3.LUT P0, RZ, R12, 0x7, RZ, 0xc0, !PT ;  /* 0x000000070cff7812 */ /* 0x000fe4000780c0ff */
[----:B------:R1:W-:Y:S01]  /*30e0*/  STS.64 [R8+UR4], R2 ;  /* 0x0000000208007988 */ /* 0x0003e20008000a04 */
[----:B0-----:R-:W-:Y:S01]  /*30f0*/  LOP3.LUT R27, R4, 0x1f, RZ, 0xc0, !PT ;  /* 0x0000001f041b7812 */ /* 0x001fe200078ec0ff */
[----:B------:R-:W-:Y:S09]  /*3100*/  BAR.SYNC.DEFER_BLOCKING 0x0 ;  /* 0x0000000000007b1d */ /* 0x000ff20000010000 */
[----:B------:R-:W-:Y:S05]  /*3110*/  @P0 BRA `(.L_x_13983) ;  /* 0x0000000000740947 */ /* 0x000fea0003800000 */
[----:B------:R-:W0:Y:S01]  /*3120*/  LDS.64 R10, [R8+UR4+0x100] ;  /* 0x00010004080a7984 */ /* 0x000e220008000a00 */
[----:B------:R-:W-:-:S03]  /*3130*/  ISETP.GE.U32.AND P0, PT, R27, R20, PT ;  /* 0x000000141b00720c */ /* 0x000fc60003f06070 */
[----:B------:R-:W2:Y:S04]  /*3140*/  LDS.64 R14, [R8+UR4+0x200] ;  /* 0x00020004080e7984 */ /* 0x000ea80008000a00 */
[----:B------:R-:W3:Y:S04]  /*3150*/  LDS.64 R16, [R8+UR4+0x300] ;  /* 0x0003000408107984 */ /* 0x000ee80008000a00 */
[----:B------:R-:W4:Y:S02]  /*3160*/  LDS.64 R18, [R8+UR4+0x400] ;  /* 0x0004000408127984 */ /* 0x000f240008000a00 */
[----:B------:R-:W5:Y:S02]  /*3170*/  @!P0 LDC.64 R24, c[0x0][0x248] ;  /* 0x00009200ff188b82 */ /* 0x000f640000000a00 */
[----:B------:R-:W4:Y:S04]  /*3180*/  LDS.64 R22, [R8+UR4+0x500] ;  /* 0x0005000408167984 */ /* 0x000f280008000a00 */
[----:B------:R-:W4:Y:S04]  /*3190*/  LDS.64 R6, [R8+UR4+0x600] ;  /* 0x0006000408067984 */ /* 0x000f280008000a00 */
[----:B------:R4:W4:Y:S01]  /*31a0*/  LDS.64 R4, [R8+UR4+0x700] ;  /* 0x0007000408047984 */ /* 0x0009220008000a00 */
[----:B0-----:R-:W-:Y:S01]  /*31b0*/  FADD R9, R2, R10 ;  /* 0x0000000a02097221 */ /* 0x001fe20000000000 */
[----:B-1----:R-:W-:Y:S01]  /*31c0*/  FADD R2, R3, R11 ;  /* 0x0000000b03027221 */ /* 0x002fe20000000000 */
[----:B-----5:R-:W-:-:S02]  /*31d0*/  @!P0 LEA R10, P1, R32, R24, 0x2 ;  /* 0x00000018200a8211 */ /* 0x020fc400078210ff */
[----:B--2---:R-:W-:Y:S01]  /*31e0*/  FADD R9, R9, R14 ;  /* 0x0000000e09097221 */ /* 0x004fe20000000000 */
[----:B------:R-:W-:Y:S01]  /*31f0*/  FADD R2, R2, R15 ;  /* 0x0000000f02027221 */ /* 0x000fe20000000000 */
[----:B------:R-:W-:Y:S02]  /*3200*/  @!P0 LOP3.LUT R3, R8, 0xf8, RZ, 0xc0, !PT ;  /* 0x000000f808038812 */ /* 0x000fe400078ec0ff */
[----:B---3--:R-:W-:Y:S01]  /*3210*/  FADD R9, R9, R16 ;  /* 0x0000001009097221 */ /* 0x008fe20000000000 */
[----:B------:R-:W-:Y:S01]  /*3220*/  FADD R2, R2, R17 ;  /* 0x0000001102027221 */ /* 0x000fe20000000000 */
[----:B------:R-:W-:Y:S02]  /*3230*/  @!P0 LEA.HI.X R13, R32, R25, R13, 0x2, P1 ;  /* 0x00000019200d8211 */ /* 0x000fe400008f140d */
[----:B----4-:R-:W-:Y:S01]  /*3240*/  FADD R9, R9, R18 ;  /* 0x0000001209097221 */ /* 0x010fe20000000000 */
[----:B------:R-:W-:-:S03]  /*3250*/  FADD R2, R2, R19 ;  /* 0x0000001302027221 */ /* 0x000fc60000000000 */
[----:B------:R-:W-:Y:S01]  /*3260*/  FADD R9, R9, R22 ;  /* 0x0000001609097221 */ /* 0x000fe20000000000 */
        /* <DEDUP_REMOVED lines=8> */
.L_x_13983:
[----:B------:R-:W-:Y:S05]  /*32f0*/  BSYNC B0 ;  /* 0x0000000000007941 */ /* 0x000fea0003800000 */
.L_x_13982:
[----:B------:R-:W-:Y:S02]  /*3300*/  ULDC.64 UR4, c[0x0][0x238] ;  /* 0x00008e0000047ab9 */ /* 0x000fe40000000a00 */
[----:B------:R-:W-:-:S04]  /*3310*/  ISETP.NE.U32.AND P0, PT, RZ, UR4, PT ;  /* 0x00000004ff007c0c */ /* 0x000fc8000bf05070 */
[----:B------:R-:W-:-:S13]  /*3320*/  ISETP.NE.AND.EX P0, PT, RZ, UR5, PT, P0 ;  /* 0x00000005ff007c0c */ /* 0x000fda000bf05300 */
[----:B------:R-:W-:Y:S05]  /*3330*/  @!P0 BRA `(.L_x_13984) ;  /* 0x0000000000b08947 */ /* 0x000fea0003800000 */
[----:B01----:R-:W0:Y:S01]  /*3340*/  SHFL.DOWN PT, R2, R21, 0x10, 0x1f ;  /* 0x0a001f0015027f89 */ /* 0x003e2200000e0000 */
[----:B------:R-:W-:Y:S01]  /*3350*/  ISETP.NE.AND P0, PT, R27, RZ, PT ;  /* 0x000000ff1b00720c */ /* 0x000fe20003f05270 */
[----:B------:R-:W-:Y:S01]  /*3360*/  BSSY B0, `(.L_x_13985) ;  /* 0x0000023000007945 */ /* 0x000fe20003800000 */
[----:B------:R-:W-:-:S11]  /*3370*/  IMAD.MOV.U32 R9, RZ, RZ, RZ ;  /* 0x000000ffff097224 */ /* 0x000fd600078e00ff */
[----:B------:R-:W1:Y:S01]  /*3380*/  @!P0 S2R R8, SR_CgaCtaId ;  /* 0x0000000000088919 */ /* 0x000e620000008800 */
[----:B------:R-:W-:Y:S02]  /*3390*/  @!P0 MOV R7, 0x400 ;  /* 0x0000040000078802 */ /* 0x000fe40000000f00 */
[----:B------:R-:W-:Y:S02]  /*33a0*/  @!P0 LOP3.LUT R40, R40, 0x1ffffffc, RZ, 0xc0, !PT ;  /* 0x1ffffffc28288812 */ /* 0x000fe400078ec0ff */
[----:B0-----:R-:W-:-:S05]  /*33b0*/  FMNMX R2, R21, R2, !PT ;  /* 0x0000000215027209 */ /* 0x001fca0007800000 */
[----:B------:R-:W0:Y:S01]  /*33c0*/  SHFL.DOWN PT, R3, R2, 0x8, 0x1f ;  /* 0x09001f0002037f89 */ /* 0x000e2200000e0000 */
        /* <DEDUP_REMOVED lines=27> */
.L_x_13994:
[----:B-1----:R-:W-:-:S07]  /*3580*/  FMNMX R9, R4, R9, !PT ;  /* 0x0000000904097209 */ /* 0x002fce0007800000 */
.L_x_13986:
[----:B------:R-:W-:Y:S05]  /*3590*/  BSYNC B0 ;  /* 0x0000000000007941 */ /* 0x000fea0003800000 */
.L_x_13985:
[----:B------:R-:W-:Y:S01]  /*35a0*/  ISETP.NE.AND P0, PT, R0, RZ, PT ;  /* 0x000000ff0000720c */ /* 0x000fe20003f05270 */
[----:B------:R-:W-:-:S12]  /*35b0*/  BSSY B0, `(.L_x_13984) ;  /* 0x0000004000007945 */ /* 0x000fd80003800000 */
[----:B------:R-:W-:Y:S05]  /*35c0*/  @P0 BRA `(.L_x_13988) ;  /* 0x0000000000080947 */ /* 0x000fea0003800000 */
[----:B------:R-:W1:Y:S02]  /*35d0*/  LDC.64 R2, c[0x0][0x238] ;  /* 0x00008e00ff027b82 */ /* 0x000e640000000a00 */
[----:B-1----:R1:W-:Y:S02]  /*35e0*/  REDG.E.MAX.S32.STRONG.GPU desc[UR8][R2.64], R9 ;  /* 0x000000090200798e */ /* 0x0023e4000d10e388 */
.L_x_13988:
[----:B------:R-:W-:Y:S05]  /*35f0*/  BSYNC B0 ;  /* 0x0000000000007941 */ /* 0x000fea0003800000 */
.L_x_13984:
        /* <DEDUP_REMOVED lines=13> */
[----:B01----:R-:W-:Y:S05]  /*36d0*/  CALL.REL.NOINC `($__internal_335_$__cuda_sm20_rcp_rn_f32_slowpath) ;  /* 0x0000000400847944 */ /* 0x003fea0003c00000 */
[----:B------:R-:W-:Y:S05]  /*36e0*/  BRA `(.L_x_13990) ;  /* 0x0000000000147947 */ /* 0x000fea0003800000 */
.L_x_13989:
[----:B0-----:R-:W0:Y:S01]  /*36f0*/  MUFU.RCP R5, UR7 ;  /* 0x0000000700057d08 */ /* 0x001e220008001000 */
[----:B------:R-:W-:-:S04]  /*3700*/  IMAD.U32 R0, RZ, RZ, UR7 ;  /* 0x00000007ff007e24 */ /* 0x000fc8000f8e00ff */
[----:B0-----:R-:W-:-:S04]  /*3710*/  FFMA R0, R5, R0, -1 ;  /* 0xbf80000005007423 */ /* 0x001fc80000000000 */
[----:B------:R-:W-:-:S04]  /*3720*/  FADD.FTZ R0, -R0, -RZ ;  /* 0x800000ff00007221 */ /* 0x000fc80000010100 */
[----:B------:R-:W-:-:S07]  /*3730*/  FFMA R5, R5, R0, R5 ;  /* 0x0000000005057223 */ /* 0x000fce0000000005 */
.L_x_13990:
[----:B-1----:R-:W0:Y:S02]  /*3740*/  LDC.64 R2, c[0x0][0x240] ;  /* 0x00009000ff027b82 */ /* 0x002e240000000a00 */
[----:B0-----:R-:W-:Y:S01]  /*3750*/  STG.E desc[UR8][R2.64], R5 ;  /* 0x0000000502007986 */ /* 0x001fe2000c101908 */
[----:B------:R-:W-:Y:S05]  /*3760*/  EXIT ;  /* 0x000000000000794d */ /* 0x000fea0003800000 */
.L_x_13987:
[----:B------:R-:W-:Y:S02]  /*3770*/  IMAD.MOV.U32 R6, RZ, RZ, 0x4 ;  /* 0x00000004ff067424 */ /* 0x000fe400078e00ff */
[----:B------:R-:W-:Y:S02]  /*3780*/  IMAD.MOV.U32 R7, RZ, RZ, 0x1f ;  /* 0x0000001fff077424 */ /* 0x000fe400078e00ff */
[----:B------:R-:W-:-:S07]  /*3790*/  IMAD.MOV.U32 R5, RZ, RZ, -0x1 ;  /* 0xffffffffff057424 */ /* 0x000fce00078e00ff */
[----:B01----:R-:W-:Y:S05]  /*37a0*/  WARPSYNC.COLLECTIVE R5, `(.L_x_13991) ;  /* 0x0000000005087348 */ /* 0x003fea0003c00000 */
[----:B-1----:R1:W2:Y:S02]  /*37b0*/  SHFL.DOWN P0, R9, R2, R6, R7 ;  /* 0x0800000602097389 */ /* 0x0022a40000000007 */
[----:B012---:R-:W-:Y:S01]  /*37c0*/  ENDCOLLECTIVE ;  /* 0x000000000000791b */ /* 0x007fe20003800000 */
.L_x_13991:
[----:B------:R-:W-:Y:S02]  /*37d0*/  IMAD.MOV.U32 R6, RZ, RZ, 0x2 ;  /* 0x00000002ff067424 */ /* 0x000fe400078e00ff */
[----:B------:R-:W-:-:S05]  /*37e0*/  IMAD.MOV.U32 R3, RZ, RZ, R9 ;  /* 0x000000ffff037224 */ /* 0x000fca00078e0009 */
[----:B------:R-:W-:-:S05]  /*37f0*/  FMNMX R3, R3, R2, !PT ;  /* 0x0000000203037209 */ /* 0x000fca0007800000 */
[----:B------:R-:W-:-:S07]  /*3800*/  IMAD.MOV.U32 R2, RZ, RZ, R3 ;  /* 0x000000ffff027224 */ /* 0x000fce00078e0003 */
[----:B------:R-:W-:Y:S05]  /*3810*/  WARPSYNC.COLLECTIVE R5, `(.L_x_13992) ;  /* 0x0000000005087348 */ /* 0x000fea0003c00000 */
[----:B------:R0:W1:Y:S02]  /*3820*/  SHFL.DOWN P0, R9, R2, R6, R7 ;  /* 0x0800000602097389 */ /* 0x0000640000000007 */
[----:B01----:R-:W-:Y:S01]  /*3830*/  ENDCOLLECTIVE ;  /* 0x000000000000791b */ /* 0x003fe20003800000 */
.L_x_13992:
[----:B------:R-:W-:Y:S02]  /*3840*/  IMAD.MOV.U32 R6, RZ, RZ, 0x1 ;  /* 0x00000001ff067424 */ /* 0x000fe400078e00ff */
[----:B------:R-:W-:-:S05]  /*3850*/  IMAD.MOV.U32 R4, RZ, RZ, R9 ;  /* 0x000000ffff047224 */ /* 0x000fca00078e0009 */
[----:B------:R-:W-:-:S05]  /*3860*/  FMNMX R4, R3, R4, !PT ;  /* 0x0000000403047209 */ /* 0x000fca0007800000 */
[----:B------:R-:W-:-:S07]  /*3870*/  IMAD.MOV.U32 R2, RZ, RZ, R4 ;  /* 0x000000ffff027224 */ /* 0x000fce00078e0004 */
[----:B------:R-:W-:Y:S05]  /*3880*/  WARPSYNC.COLLECTIVE R5, `(.L_x_13993) ;  /* 0x0000000005087348 */ /* 0x000fea0003c00000 */
[----:B------:R0:W1:Y:S02]  /*3890*/  SHFL.DOWN P0, R9, R2, R6, R7 ;  /* 0x0800000602097389 */ /* 0x0000640000000007 */
[----:B01----:R-:W-:Y:S01]  /*38a0*/  ENDCOLLECTIVE ;  /* 0x000000000000791b */ /* 0x003fe20003800000 */
.L_x_13993:
[----:B------:R-:W-:Y:S05]  /*38b0*/  BRA `(.L_x_13994) ;  /* 0xfffffffc00307947 */ /* 0x000fea000383ffff */
        .weak           $__internal_334_$__cuda_sm20_div_u64
        .type           $__internal_334_$__cuda_sm20_div_u64,@function
        .size           $__internal_334_$__cuda_sm20_div_u64,($__internal_335_$__cuda_sm20_rcp_rn_f32_slowpath - $__internal_334_$__cuda_sm20_div_u64)
$__internal_334_$__cuda_sm20_div_u64:
        /* <DEDUP_REMOVED lines=66> */
[----:B------:R-:W-:Y:S06]  /*3ce0*/  RET.REL.NODEC R4 `(_ZN18transformer_engine6detail38cast_transpose_fused_kernel_notalignedILb1ELb1ELb0EfNS_16CTDBiasDActParamI13__nv_bfloat16S3_S3_fEELi2ELi2ENS_5EmptyEXadL_ZNS_6dsreluIffEET_T0_RKS5_EEEEvT3_mmm) ;  /* 0xffffffc004c47950 */ /* 0x000fec0003c3ffff */
        .weak           $__internal_335_$__cuda_sm20_rcp_rn_f32_slowpath
        .type           $__internal_335_$__cuda_sm20_rcp_rn_f32_slowpath,@function
        .size           $__internal_335_$__cuda_sm20_rcp_rn_f32_slowpath,(.L_x_34820 - $__internal_335_$__cuda_sm20_rcp_rn_f32_slowpath)
$__internal_335_$__cuda_sm20_rcp_rn_f32_slowpath:
        /* <DEDUP_REMOVED lines=15> */
.L_x_13995:
        /* <DEDUP_REMOVED lines=33> */
.L_x_13997:
[----:B------:R2:W3:Y:S02]  /*3ff0*/  MUFU.RCP R2, R0 ;  /* 0x0000000000027308 */ /* 0x0004e40000001000 */
.L_x_13996:
[----:B-1-3--:R-:W-:Y:S02]  /*4000*/  IMAD.MOV.U32 R5, RZ, RZ, R2 ;  /* 0x000000ffff057224 */ /* 0x00afe400078e0002 */
[----:B------:R-:W-:Y:S02]  /*4010*/  IMAD.MOV.U32 R2, RZ, RZ, R7 ;  /* 0x000000ffff027224 */ /* 0x000fe400078e0007 */
[----:B------:R-:W-:-:S04]  /*4020*/  IMAD.MOV.U32 R3, RZ, RZ, 0x0 ;  /* 0x00000000ff037424 */ /* 0x000fc800078e00ff */
[----:B0-2---:R-:W-:Y:S05]  /*4030*/  RET.REL.NODEC R2 `(_ZN18transformer_engine6detail38cast_transpose_fused_kernel_notalignedILb1ELb1ELb0EfNS_16CTDBiasDActParamI13__nv_bfloat16S3_S3_fEELi2ELi2ENS_5EmptyEXadL_ZNS_6dsreluIffEET_T0_RKS5_EEEEvT3_mmm) ;  /* 0xffffffbc02f07950 */ /* 0x005fea0003c3ffff */
.L_x_13998:
        /* <DEDUP_REMOVED lines=12> */
.L_x_34820:


//--------------------- .text._ZN18transformer_engine6detail38cast_transpose_fused_kernel_notalignedILb1ELb1ELb0EfNS_16CTDBiasDActParamI13__nv_bfloat16S3_6__halffEELi2ELi2ENS_5EmptyEXadL_ZNS_6dsreluIffEET_T0_RKS6_EEEEvT3_mmm --------------------------
	.section	.text._ZN18transformer_engine6detail38cast_transpose_fused_kernel_notalignedILb1ELb1ELb0EfNS_16CTDBiasDActParamI13__nv_bfloat16S3_6__halffEELi2ELi2ENS_5EmptyEXadL_ZNS_6dsreluIffEET_T0_RKS6_EEEEvT3_mmm,"ax",@progbits
	.align	128
        .global         _ZN18transformer_engine6detail38cast_transpose_fused_kernel_notalignedILb1ELb1ELb0EfNS_16CTDBiasDActParamI13__nv_bfloat16S3_6__halffEELi2ELi2ENS_5EmptyEXadL_ZNS_6dsreluIffEET_T0_RKS6_EEEEvT3_mmm
        .type           _ZN18transformer_engine6detail38cast_transpose_fused_kernel_notalignedILb1ELb1ELb0EfNS_16CTDBiasDActParamI13__nv_bfloat16S3_6__halffEELi2ELi2ENS_5EmptyEXadL_ZNS_6dsreluIffEET_T0_RKS6_EEEEvT3_mmm,@function
        .size           _ZN18transformer_engine6detail38cast_transpose_fused_kernel_notalignedILb1ELb1ELb0EfNS_16CTDBiasDActParamI13__nv_bfloat16S3_6__halffEELi2ELi2ENS_5EmptyEXadL_ZNS_6dsreluIffEET_T0_RKS6_EEEEvT3_mmm,(.L_x_34822 - _ZN18transformer_engine6detail38cast_transpose_fused_kernel_notalignedILb1ELb1ELb0EfNS_16CTDBiasDActParamI13__nv_bfloat16S3_6__halffEELi2ELi2ENS_5EmptyEXadL_ZNS_6dsreluIffEET_T0_RKS6_EEEEvT3_mmm)
        .other          _ZN18transformer_engine6detail38cast_transpose_fused_kernel_notalignedILb1ELb1ELb0EfNS_16CTDBiasDActParamI13__nv_bfloat16S3_6__halffEELi2ELi2ENS_5EmptyEXadL_ZNS_6dsreluIffEET_T0_RKS6_EEEEvT3_mmm,@"STO_CUDA_ENTRY STV_DEFAULT"
_ZN18transformer_engine6detail38cast_transpose_fused_kernel_notalignedILb1ELb1ELb0EfNS_16CTDBiasDActParamI13__nv_bfloat16S3_6__halffEELi2ELi2ENS_5EmptyEXadL_ZNS_6dsreluIffEET_T0_RKS6_EEEEvT3_mmm:
.text._ZN18transformer_engine6detail38cast_transpose_fused_kernel_notalignedILb1ELb1ELb0EfNS_16CTDBiasDActParamI13__nv_bfloat16S3_6__halffEELi2ELi2ENS_5EmptyEXadL_ZNS_6dsreluIffEET_T0_RKS6_EEEEvT3_mmm:
        /* <DEDUP_REMOVED lines=20> */
[----:B------:R-:W-:Y:S05]  /*0140*/  CALL.REL.NOINC `($__internal_336_$__cuda_sm20_div_u64) ;  /* 0x0000003400dc7944 */ /* 0x000fea0003c00000 */
        /* <DEDUP_REMOVED lines=8> */
.L_x_13999:
        /* <DEDUP_REMOVED lines=22> */
.L_x_14000:
        /* <DEDUP_REMOVED lines=157> */
[----:B------:R-:W-:Y:S02]  /*0d00*/  @!P1 F2FP.F16.F32.PACK_AB R35, R45, R46 ;  /* 0x0000002e2d23923e */ /* 0x000fe400000000ff */
[----:B------:R-:W-:Y:S01]  /*0d10*/  LOP3.LUT R9, R9, 0x1f, RZ, 0xc0, !PT ;  /* 0x0000001f09097812 */ /* 0x000fe200078ec0ff */
[C---:B------:R-:W-:Y:S01]  /*0d20*/  IMAD.U32 R0, R6.reuse, 0x10000, RZ ;  /* 0x0001000006007824 */ /* 0x040fe200078e00ff */
[----:B------:R-:W-:Y:S01]  /*0d30*/  PRMT R6, R6, 0x7632, R6 ;  /* 0x0000763206067816 */ /* 0x000fe20000000006 */
[----:B------:R0:W-:Y:S01]  /*0d40*/  @!P1 STG.E desc[UR8][R4.64], R35 ;  /* 0x0000002304009986 */ /* 0x0001e2000c101908 */
[----:B------:R-:W-:Y:S01]  /*0d50*/  @!P1 F2FP.F16.F32.PACK_AB R37, R8, R11 ;  /* 0x0000000b0825923e */ /* 0x000fe200000000ff */
        /* <DEDUP_REMOVED lines=89> */
[----:B------:R-:W-:-:S05]  /*12f0*/  F2FP.F16.F32.PACK_AB R53, R48, R49 ;  /* 0x000000313035723e */ /* 0x000fca00000000ff */
[----:B------:R0:W-:Y:S02]  /*1300*/  STG.E desc[UR8][R34.64], R53 ;  /* 0x0000003522007986 */ /* 0x0001e4000c101908 */
.L_x_14002:
[----:B------:R-:W-:Y:S05]  /*1310*/  BSYNC B0 ;  /* 0x0000000000007941 */ /* 0x000fea0003800000 */
.L_x_14001:
[----:B------:R-:W-:Y:S01]  /*1320*/  BSSY B0, `(.L_x_14003) ;  /* 0x000000d000007945 */ /* 0x000fe20003800000 */
[----:B0-----:R-:W-:Y:S01]  /*1330*/  FMUL R34, R2, UR7 ;  /* 0x0000000702227c20 */ /* 0x001fe20008400000 */
[----:B------:R-:W-:Y:S02]  /*1340*/  FMUL R35, R39, UR7 ;  /* 0x0000000727237c20 */ /* 0x000fe40008400000 */
[----:B------:R-:W-:Y:S05]  /*1350*/  @P0 BRA `(.L_x_14004) ;  /* 0x0000000000240947 */ /* 0x000fea0003800000 */
[----:B------:R-:W-:Y:S01]  /*1360*/  ULOP3.LUT UR13, UR5, 0x3fffffff, URZ, 0xc0, !UPT ;  /* 0x3fffffff050d7892 */ /* 0x000fe2000f8ec03f */
[----:B------:R-:W-:Y:S02]  /*1370*/  IADD3 R31, P0, P1, R43, UR10, R30 ;  /* 0x0000000a2b1f7c10 */ /* 0x000fe4000f91e01e */
[----:B------:R-:W-:-:S03]  /*1380*/  F2FP.F16.F32.PACK_AB R53, R35, R34 ;  /* 0x000000222335723e */ /* 0x000fc600000000ff */
[----:B------:R-:W-:Y:S02]  /*1390*/  IADD3.X R22, RZ, UR13, R22, P0, P1 ;  /* 0x0000000dff167c10 */ /* 0x000fe400087e2416 */
[----:B------:R-:W-:-:S04]  /*13a0*/  IADD3 R31, P0, R31, UR11, RZ ;  /* 0x0000000b1f1f7c10 */ /* 0x000fc8000ff1e0ff */
[----:B------:R-:W-:Y:S02]  /*13b0*/  IADD3.X R22, R22, UR12, RZ, P0, !PT ;  /* 0x0000000c16167c10 */ /* 0x000fe400087fe4ff */
[----:B------:R-:W-:-:S04]  /*13c0*/  LEA R30, P0, R31, R42, 0x2 ;  /* 0x0000002a1f1e7211 */ /* 0x000fc800078010ff */
[----:B------:R-:W-:-:S05]  /*13d0*/  LEA.HI.X R31, R31, R44, R22, 0x2, P0 ;  /* 0x0000002c1f1f7211 */ /* 0x000fca00000f1416 */
[----:B------:R0:W-:Y:S04]  /*13e0*/  STG.E desc[UR8][R30.64], R53 ;  /* 0x000000351e007986 */ /* 0x0001e8000c101908 */
.L_x_14004:
[----:B------:R-:W-:Y:S05]  /*13f0*/  BSYNC B0 ;  /* 0x0000000000007941 */ /* 0x000fea0003800000 */
.L_x_14003:
        /* <DEDUP_REMOVED lines=80> */
[----:B------:R-:W-:Y:S01]  /*1900*/  F2FP.F16.F32.PACK_AB R11, R11, R46 ;  /* 0x0000002e0b0b723e */ /* 0x000fe200000000ff */
[----:B------:R-:W-:Y:S01]  /*1910*/  IMAD R13, R13, 0x3f, RZ ;  /* 0x0000003f0d0d7824 */ /* 0x000fe200078e02ff */
[----:B------:R-:W-:Y:S01]  /*1920*/  F2FP.F16.F32.PACK_AB R8, R8, R45 ;  /* 0x0000002d0808723e */ /* 0x000fe200000000ff */
        /* <DEDUP_REMOVED lines=19> */
[----:B------:R-:W-:Y:S01]  /*1a60*/  F2FP.F16.F32.PACK_AB R53, R34, R49 ;  /* 0x000000312235723e */ /* 0x000fe200000000ff */
[----:B--2---:R-:W-:Y:S01]  /*1a70*/  FADD R49, RZ, R50 ;  /* 0x00000032ff317221 */ /* 0x004fe20000000000 */
[----:B------:R-:W-:Y:S02]  /*1a80*/  ISETP.GE.U32.AND P1, PT, R2, R19, PT ;  /* 0x000000130200720c */ /* 0x000fe40003f26070 */
[----:B------:R-:W-:Y:S01]  /*1a90*/  FMNMX R39, R39, |R0|, !PT ;  /* 0x4000000027277209 */ /* 0x000fe20007800000 */
[----:B------:R-:W-:Y:S01]  /*1aa0*/  FADD R30, R30, R49 ;  /* 0x000000311e1e7221 */ /* 0x000fe20000000000 */
[----:B------:R-:W-:Y:S01]  /*1ab0*/  ISETP.GE.U32.OR P1, PT, R31, R20, P1 ;  /* 0x000000141f00720c */ /* 0x000fe20000f26470 */
[----:B------:R-:W-:Y:S01]  /*1ac0*/  FADD R49, RZ, R0 ;  /* 0x00000000ff317221 */ /* 0x000fe20000000000 */
[----:B------:R-:W-:Y:S01]  /*1ad0*/  IMAD R31, R36, 0x21, R31 ;  /* 0x00000021241f7824 */ /* 0x000fe200078e021f */
[----:B------:R-:W-:-:S10]  /*1ae0*/  F2FP.F16.F32.PACK_AB R35, R35, R48 ;  /* 0x000000302323723e */ /* 0x000fd400000000ff */
        /* <DEDUP_REMOVED lines=54> */
[-C--:B------:R-:W-:Y:S02]  /*1e50*/  F2FP.F16.F32.PACK_AB R53, R42, R43.reuse ;  /* 0x0000002b2a35723e */ /* 0x080fe400000000ff */
[C---:B------:R-:W-:Y:S01]  /*1e60*/  PRMT R9, R21.reuse, 0x7632, R9 ;  /* 0x0000763215097816 */ /* 0x040fe20000000009 */
[----:B------:R-:W-:Y:S01]  /*1e70*/  IMAD.U32 R21, R21, 0x10000, RZ ;  /* 0x0001000015157824 */ /* 0x000fe200078e00ff */
[----:B------:R-:W-:Y:S01]  /*1e80*/  @!P0 F2FP.F16.F32.PACK_AB R43, R22, R43 ;  /* 0x0000002b162b823e */ /* 0x000fe200000000ff */
[----:B------:R-:W-:Y:S01]  /*1e90*/  FMUL R10, R10, R57 ;  /* 0x000000390a0a7220 */ /* 0x000fe20000400000 */
[----:B------:R-:W-:Y:S01]  /*1ea0*/  FMNMX R34, |R47|, R34, !PT ;  /* 0x000000222f227209 */ /* 0x000fe20007800200 */
[----:B------:R-:W-:-:S02]  /*1eb0*/  IMAD.U32 R39, R9, 0x10000, RZ ;  /* 0x0001000009277824 */ /* 0x000fc400078e00ff */
[----:B------:R-:W-:Y:S01]  /*1ec0*/  FADD R21, R21, R21 ;  /* 0x0000001515157221 */ /* 0x000fe20000000000 */
[C---:B------:R-:W-:Y:S01]  /*1ed0*/  PRMT R9, R23.reuse, 0x7632, R9 ;  /* 0x0000763217097816 */ /* 0x040fe20000000009 */
[----:B------:R-:W-:Y:S02]  /*1ee0*/  IMAD.U32 R23, R23, 0x10000, RZ ;  /* 0x0001000017177824 */ /* 0x000fe400078e00ff */
[----:B------:R-:W-:Y:S01]  /*1ef0*/  FADD R39, R39, R39 ;  /* 0x0000002727277221 */ /* 0x000fe20000000000 */
[----:B------:R-:W-:Y:S01]  /*1f00*/  @!P0 F2FP.F16.F32.PACK_AB R47, R27, R42 ;  /* 0x0000002a1b2f823e */ /* 0x000fe200000000ff */
[----:B------:R0:W-:Y:S01]  /*1f10*/  @!P0 STG.E desc[UR8][R6.64], R43 ;  /* 0x0000002b06008986 */ /* 0x0001e2000c101908 */
[----:B------:R-:W-:Y:S01]  /*1f20*/  FMNMX R42, RZ, R21, !PT ;  /* 0x00000015ff2a7209 */ /* 0x000fe20007800000 */
[----:B------:R-:W-:Y:S01]  /*1f30*/  IMAD.U32 R9, R9, 0x10000, RZ ;  /* 0x0001000009097824 */ /* 0x000fe200078e00ff */
[----:B------:R-:W-:Y:S01]  /*1f40*/  FMNMX R44, RZ, R39, !PT ;  /* 0x00000027ff2c7209 */ /* 0x000fe20007800000 */
[----:B------:R1:W-:Y:S01]  /*1f50*/  @!P0 STG.E desc[UR8][R4.64], R47 ;  /* 0x0000002f04008986 */ /* 0x0003e2000c101908 */
[----:B------:R-:W-:-:S02]  /*1f60*/  ISETP.GT.U32.AND P0, PT, R24, -0x21, PT ;  /* 0xffffffdf1800780c */ /* 0x000fc40003f04070 */
[----:B------:R-:W-:Y:S01]  /*1f70*/  F2FP.F16.F32.PACK_AB R27, R27, R22 ;  /* 0x000000161b1b723e */ /* 0x000fe200000000ff */
        /* <DEDUP_REMOVED lines=17> */
[----:B------:R-:W-:-:S02]  /*2090*/  @!P1 F2FP.F16.F32.PACK_AB R7, R42, R11 ;  /* 0x0000000b2a07923e */ /* 0x000fc400000000ff */
[----:B------:R-:W-:Y:S01]  /*20a0*/  F2FP.F16.F32.PACK_AB R34, R44, R11 ;  /* 0x0000000b2c22723e */ /* 0x000fe200000000ff */
[----:B------:R-:W1:Y:S01]  /*20b0*/  SHFL.IDX PT, R5, R5, R46, 0x1f ;  /* 0x00001f2e05057589 */ /* 0x000e6200000e0000 */
[----:B------:R-:W-:Y:S01]  /*20c0*/  ISETP.GT.U32.AND.EX P0, PT, R10, -0x1, PT, P0 ;  /* 0xffffffff0a00780c */ /* 0x000fe20003f04100 */
[----:B---3--:R-:W-:Y:S01]  /*20d0*/  FADD R10, R30, R49 ;  /* 0x000000311e0a7221 */ /* 0x008fe20000000000 */
[C---:B------:R-:W-:Y:S01]  /*20e0*/  @!P1 F2FP.F16.F32.PACK_AB R11, R39.reuse, R44 ;  /* 0x0000002c270b923e */ /* 0x040fe200000000ff */
[----:B------:R2:W-:Y:S01]  /*20f0*/  @!P1 STG.E desc[UR8][R2.64], R7 ;  /* 0x0000000702009986 */ /* 0x0005e2000c101908 */
[----:B------:R-:W-:Y:S02]  /*2100*/  FMNMX R6, |R6|, R31, !PT ;  /* 0x0000001f06067209 */ /* 0x000fe40007800200 */
[----:B------:R-:W-:Y:S01]  /*2110*/  F2FP.F16.F32.PACK_AB R30, R39, R42 ;  /* 0x0000002a271e723e */ /* 0x000fe200000000ff */
        /* <DEDUP_REMOVED lines=29> */
.L_x_14009:
        /* <DEDUP_REMOVED lines=51> */
.L_x_14008:
[----:B------:R-:W-:Y:S05]  /*2620*/  BSYNC B1 ;  /* 0x0000000000017941 */ /* 0x000fea0003800000 */
.L_x_14007:
        /* <DEDUP_REMOVED lines=15> */
.L_x_14011:
[----:B------:R-:W-:Y:S05]  /*2720*/  BSYNC B1 ;  /* 0x0000000000017941 */ /* 0x000fea0003800000 */
.L_x_14010:
        /* <DEDUP_REMOVED lines=25> */
.L_x_14006:
[----:B------:R-:W-:Y:S05]  /*28c0*/  BSYNC B0 ;  /* 0x0000000000007941 */ /* 0x000fea0003800000 */
.L_x_14005:
        /* <DEDUP_REMOVED lines=28> */
.L_x_14016:
        /* <DEDUP_REMOVED lines=51> */
.L_x_14015:
[----:B------:R-:W-:Y:S05]  /*2dc0*/  BSYNC B1 ;  /* 0x0000000000017941 */ /* 0x000fea0003800000 */
.L_x_14014:
        /* <DEDUP_REMOVED lines=15> */
.L_x_14018:
[----:B------:R-:W-:Y:S05]  /*2ec0*/  BSYNC B1 ;  /* 0x0000000000017941 */ /* 0x000fea0003800000 */
.L_x_14017:
        /* <DEDUP_REMOVED lines=25> */
.L_x_14013:
[----:B------:R-:W-:Y:S05]  /*3060*/  BSYNC B0 ;  /* 0x0000000000007941 */ /* 0x000fea0003800000 */
.L_x_14012:
        /* <DEDUP_REMOVED lines=40> */
.L_x_14020:
[----:B------:R-:W-:Y:S05]  /*32f0*/  BSYNC B0 ;  /* 0x0000000000007941 */ /* 0x000fea0003800000 */
.L_x_14019:
        /* <DEDUP_REMOVED lines=40> */
.L_x_14031:
[----:B-1----:R-:W-:-:S07]  /*3580*/  FMNMX R9, R4, R9, !PT ;  /* 0x0000000904097209 */ /* 0x002fce0007800000 */
.L_x_14023:
[----:B------:R-:W-:Y:S05]  /*3590*/  BSYNC B0 ;  /* 0x0000000000007941 */ /* 0x000fea0003800000 */
.L_x_14022:
[----:B------:R-:W-:Y:S01]  /*35a0*/  ISETP.NE.AND P0, PT, R0, RZ, PT ;  /* 0x000000ff0000720c */ /* 0x000fe20003f05270 */
[----:B------:R-:W-:-:S12]  /*35b0*/  BSSY B0, `(.L_x_14021) ;  /* 0x0000004000007945 */ /* 0x000fd80003800000 */
[----:B------:R-:W-:Y:S05]  /*35c0*/  @P0 BRA `(.L_x_14025) ;  /* 0x0000000000080947 */ /* 0x000fea0003800000 */
[----:B------:R-:W1:Y:S02]  /*35d0*/  LDC.64 R2, c[0x0][0x238] ;  /* 0x00008e00ff027b82 */ /* 0x000e640000000a00 */
[----:B-1----:R1:W-:Y:S02]  /*35e0*/  REDG.E.MAX.S32.STRONG.GPU desc[UR8][R2.64], R9 ;  /* 0x000000090200798e */ /* 0x0023e4000d10e388 */
.L_x_14025:
[----:B------:R-:W-:Y:S05]  /*35f0*/  BSYNC B0 ;  /* 0x0000000000007941 */ /* 0x000fea0003800000 */
.L_x_14021:
        /* <DEDUP_REMOVED lines=13> */
[----:B01----:R-:W-:Y:S05]  /*36d0*/  CALL.REL.NOINC `($__internal_337_$__cuda_sm20_rcp_rn_f32_slowpath) ;  /* 0x0000000400847944 */ /* 0x003fea0003c00000 */
[----:B------:R-:W-:Y:S05]  /*36e0*/  BRA `(.L_x_14027) ;  /* 0x0000000000147947 */ /* 0x000fea0003800000 */
.L_x_14026:
[----:B0-----:R-:W0:Y:S01]  /*36f0*/  MUFU.RCP R5, UR7 ;  /* 0x0000000700057d08 */ /* 0x001e220008001000 */
[----:B------:R-:W-:-:S04]  /*3700*/  IMAD.U32 R0, RZ, RZ, UR7 ;  /* 0x00000007ff007e24 */ /* 0x000fc8000f8e00ff */
[----:B0-----:R-:W-:-:S04]  /*3710*/  FFMA R0, R5, R0, -1 ;  /* 0xbf80000005007423 */ /* 0x001fc80000000000 */
[----:B------:R-:W-:-:S04]  /*3720*/  FADD.FTZ R0, -R0, -RZ ;  /* 0x800000ff00007221 */ /* 0x000fc80000010100 */
[----:B------:R-:W-:-:S07]  /*3730*/  FFMA R5, R5, R0, R5 ;  /* 0x0000000005057223 */ /* 0x000fce0000000005 */
.L_x_14027:
[----:B-1----:R-:W0:Y:S02]  /*3740*/  LDC.64 R2, c[0x0][0x240] ;  /* 0x00009000ff027b82 */ /* 0x002e240000000a00 */
[----:B0-----:R-:W-:Y:S01]  /*3750*/  STG.E desc[UR8][R2.64], R5 ;  /* 0x0000000502007986 */ /* 0x001fe2000c101908 */
[----:B------:R-:W-:Y:S05]  /*3760*/  EXIT ;  /* 0x000000000000794d */ /* 0x000fea0003800000 */
.L_x_14024:
[----:B------:R-:W-:Y:S02]  /*3770*/  IMAD.MOV.U32 R6, RZ, RZ, 0x4 ;  /* 0x00000004ff067424 */ /* 0x000fe400078e00ff */
[----:B------:R-:W-:Y:S02]  /*3780*/  IMAD.MOV.U32 R7, RZ, RZ, 0x1f ;  /* 0x0000001fff077424 */ /* 0x000fe400078e00ff */
[----:B------:R-:W-:-:S07]  /*3790*/  IMAD.MOV.U32 R5, RZ, RZ, -0x1 ;  /* 0xffffffffff057424 */ /* 0x000fce00078e00ff */
[----:B01----:R-:W-:Y:S05]  /*37a0*/  WARPSYNC.COLLECTIVE R5, `(.L_x_14028) ;  /* 0x0000000005087348 */ /* 0x003fea0003c00000 */
[----:B-1----:R1:W2:Y:S02]  /*37b0*/  SHFL.DOWN P0, R9, R2, R6, R7 ;  /* 0x0800000602097389 */ /* 0x0022a40000000007 */
[----:B012---:R-:W-:Y:S01]  /*37c0*/  ENDCOLLECTIVE ;  /* 0x000000000000791b */ /* 0x007fe20003800000 */
.L_x_14028:
[----:B------:R-:W-:Y:S02]  /*37d0*/  IMAD.MOV.U32 R6, RZ, RZ, 0x2 ;  /* 0x00000002ff067424 */ /* 0x000fe400078e00ff */
[----:B------:R-:W-:-:S05]  /*37e0*/  IMAD.MOV.U32 R3, RZ, RZ, R9 ;  /* 0x000000ffff037224 */ /* 0x000fca00078e0009 */
[----:B------:R-:W-:-:S05]  /*37f0*/  FMNMX R3, R3, R2, !PT ;  /* 0x0000000203037209 */ /* 0x000fca0007800000 */
[----:B------:R-:W-:-:S07]  /*3800*/  IMAD.MOV.U32 R2, RZ, RZ, R3 ;  /* 0x000000ffff027224 */ /* 0x000fce00078e0003 */
[----:B------:R-:W-:Y:S05]  /*3810*/  WARPSYNC.COLLECTIVE R5, `(.L_x_14029) ;  /* 0x0000000005087348 */ /* 0x000fea0003c00000 */
[----:B------:R0:W1:Y:S02]  /*3820*/  SHFL.DOWN P0, R9, R2, R6, R7 ;  /* 0x0800000602097389 */ /* 0x0000640000000007 */
[----:B01----:R-:W-:Y:S01]  /*3830*/  ENDCOLLECTIVE ;  /* 0x000000000000791b */ /* 0x003fe20003800000 */
.L_x_14029:
[----:B------:R-:W-:Y:S02]  /*3840*/  IMAD.MOV.U32 R6, RZ, RZ, 0x1 ;  /* 0x00000001ff067424 */ /* 0x000fe400078e00ff */
[----:B------:R-:W-:-:S05]  /*3850*/  IMAD.MOV.U32 R4, RZ, RZ, R9 ;  /* 0x000000ffff047224 */ /* 0x000fca00078e0009 */
[----:B------:R-:W-:-:S05]  /*3860*/  FMNMX R4, R3, R4, !PT ;  /* 0x0000000403047209 */ /* 0x000fca0007800000 */
[----:B------:R-:W-:-:S07]  /*3870*/  IMAD.MOV.U32 R2, RZ, RZ, R4 ;  /* 0x000000ffff027224 */ /* 0x000fce00078e0004 */
[----:B------:R-:W-:Y:S05]  /*3880*/  WARPSYNC.COLLECTIVE R5, `(.L_x_14030) ;  /* 0x0000000005087348 */ /* 0x000fea0003c00000 */
[----:B------:R0:W1:Y:S02]  /*3890*/  SHFL.DOWN P0, R9, R2, R6, R7 ;  /* 0x0800000602097389 */ /* 0x0000640000000007 */
[----:B01----:R-:W-:Y:S01]  /*38a0*/  ENDCOLLECTIVE ;  /* 0x000000000000791b */ /* 0x003fe20003800000 */
.L_x_14030:
[----:B------:R-:W-:Y:S05]  /*38b0*/  BRA `(.L_x_14031) ;  /* 0xfffffffc00307947 */ /* 0x000fea000383ffff */
        .weak           $__internal_336_$__cuda_sm20_div_u64
        .type           $__internal_336_$__cuda_sm20_div_u64,@function
        .size           $__internal_336_$__cuda_sm20_div_u64,($__internal_337_$__cuda_sm20_rcp_rn_f32_slowpath - $__internal_336_$__cuda_sm20_div_u64)
$__internal_336_$__cuda_sm20_div_u64:
        /* <DEDUP_REMOVED lines=66> */
[----:B------:R-:W-:Y:S06]  /*3ce0*/  RET.REL.NODEC R4 `(_ZN18transformer_engine6detail38cast_transpose_fused_kernel_notalignedILb1ELb1ELb0EfNS_16CTDBiasDActParamI13__nv_bfloat16S3_6__halffEELi2ELi2ENS_5EmptyEXadL_ZNS_6dsreluIffEET_T0_RKS6_EEEEvT3_mmm) ;  /* 0xffffffc004c47950 */ /* 0x000fec0003c3ffff */
        .weak           $__internal_337_$__cuda_sm20_rcp_rn_f32_slowpath
        .type           $__internal_337_$__cuda_sm20_rcp_rn_f32_slowpath,@function
        .size           $__internal_337_$__cuda_sm20_rcp_rn_f32_slowpath,(.L_x_34822 - $__internal_337_$__cuda_sm20_rcp_rn_f32_slowpath)
$__internal_337_$__cuda_sm20_rcp_rn_f32_slowpath:
        /* <DEDUP_REMOVED lines=15> */
.L_x_14032:
        /* <DEDUP_REMOVED lines=33> */
.L_x_14034:
[----:B------:R2:W3:Y:S02]  /*3ff0*/  MUFU.RCP R2, R0 ;  /* 0x0000000000027308 */ /* 0x0004e40000001000 */
.L_x_14033:
[----:B-1-3--:R-:W-:Y:S02]  /*4000*/  IMAD.MOV.U32 R5, RZ, RZ, R2 ;  /* 0x000000ffff057224 */ /* 0x00afe400078e0002 */
[----:B------:R-:W-:Y:S02]  /*4010*/  IMAD.MOV.U32 R2, RZ, RZ, R7 ;  /* 0x000000ffff027224 */ /* 0x000fe400078e0007 */
[----:B------:R-:W-:-:S04]  /*4020*/  IMAD.MOV.U32 R3, RZ, RZ, 0x0 ;  /* 0x00000000ff037424 */ /* 0x000fc800078e00ff */
[----:B0-2---:R-:W-:Y:S05]  /*4030*/  RET.REL.NODEC R2 `(_ZN18transformer_engine6detail38cast_transpose_fused_kernel_notalignedILb1ELb1ELb0EfNS_16CTDBiasDActParamI13__nv_bfloat16S3_6__halffEELi2ELi2ENS_5EmptyEXadL_ZNS_6dsreluIffEET_T0_RKS6_EEEEvT3_mmm) ;  /* 0xffffffbc02f07950 */ /* 0x005fea0003c3ffff */
.L_x_14035:
        /* <DEDUP_REMOVED lines=12> */
.L_x_34822:


//--------------------- .text._ZN18transformer_engine6detail38cast_transpose_fused_kernel_notalignedILb1ELb1ELb0EfNS_16CTDBiasDActParamI13__nv_bfloat16S3_ffEELi2ELi1ENS_5EmptyEXadL_ZNS_6dsreluIffEET_T0_RKS5_EEEEvT3_mmm --------------------------
	.section	.text._ZN18transformer_engine6detail38cast_transpose_fused_kernel_notalignedILb1ELb1ELb0EfNS_16CTDBiasDActParamI13__nv_bfloat16S3_ffEELi2ELi1ENS_5EmptyEXadL_ZNS_6dsreluIffEET_T0_RKS5_EEEEvT3_mmm,"ax",@progbits
	.align	128
        .global         _ZN18transformer_engine6detail38cast_transpose_fused_kernel_notalignedILb1ELb1ELb0EfNS_16CTDBiasDActParamI13__nv_bfloat16S3_ffEELi2ELi1ENS_5EmptyEXadL_ZNS_6dsreluIffEET_T0_RKS5_EEEEvT3_mmm
        .type           _ZN18transformer_engine6detail38cast_transpose_fused_kernel_notalignedILb1ELb1ELb0EfNS_16CTDBiasDActParamI13__nv_bfloat16S3_ffEELi2ELi1ENS_5EmptyEXadL_ZNS_6dsreluIffEET_T0_RKS5_EEEEvT3_mmm,@function
        .size           _ZN18transformer_engine6detail38cast_transpose_fused_kernel_notalignedILb1ELb1ELb0EfNS_16CTDBiasDActParamI13__nv_bfloat16S3_ffEELi2ELi1ENS_5EmptyEXadL_ZNS_6dsreluIffEET_T0_RKS5_EEEEvT3_mmm,(.L_x_34824 - _ZN18transformer_engine6detail38cast_transpose_fused_kernel_notalignedILb1ELb1ELb0EfNS_16CTDBiasDActParamI13__nv_bfloat16S3_ffEELi2ELi1ENS_5EmptyEXadL_ZNS_6dsreluIffEET_T0_RKS5_EEEEvT3_mmm)
        .other          _ZN18transformer_engine6detail38cast_transpose_fused_kernel_notalignedILb1ELb1ELb0EfNS_16CTDBiasDActParamI13__nv_bfloat16S3_ffEELi2ELi1ENS_5EmptyEXadL_ZNS_6dsreluIffEET_T0_RKS5_EEEEvT3_mmm,@"STO_CUDA_ENTRY STV_DEFAULT"
_ZN18transformer_engine6detail38cast_transpose_fused_kernel_notalignedILb1ELb1ELb0EfNS_16CTDBiasDActParamI13__nv_bfloat16S3_ffEELi2ELi1ENS_5EmptyEXadL_ZNS_6dsreluIffEET_T0_RKS5_EEEEvT3_mmm:
.text._ZN18transformer_engine6detail38cast_transpose_fused_kernel_notalignedILb1ELb1ELb0EfNS_16CTDBiasDActParamI13__nv_bfloat16S3_ffEELi2ELi1ENS_5EmptyEXadL_ZNS_6dsreluIffEET_T0_RKS5_EEEEvT3_mmm:
        /* <DEDUP_REMOVED lines=9> */
[----:B------:R-:W-:Y:S01]  /*0090*/  ISETP.GE.U32.AND.EX P0, PT, RZ, UR5, PT, P0 ;  /* 0x00000005ff007c0c */ /* 0x000fe2000bf06100 */
[----:B------:R-:W-:Y:S02]  /*00a0*/  ULDC.64 UR4, c[0x0][0x258] ;  /* 0x0000960000047ab9 */ /* 0x000fe40000000a00 */
[----:B------:R-:W-:-:S04]  /*00b0*/  UIADD3 UR4, UP0, UR4, 0x3f, URZ ;  /* 0x0000003f04047890 */ /* 0x000fc8000ff1e03f */
[----:B------:R-:W-:-:S06]  /*00c0*/  UIADD3.X UR6, URZ, UR5, URZ, UP0, !UPT ;  /* 0x000000053f067290 */ /* 0x000fcc00087fe43f */
[----:B------:R-:W-:Y:S06]  /*00d0*/  @P0 EXIT ;  /* 0x000000000000094d */ /* 0x000fec0003800000 */
[----:B------:R-:W-:Y:S02]  /*00e0*/  USHF.R.U32.HI UR5, URZ, 0x6, UR6 ;  /* 0x000000063f057899 */ /* 0x000fe40008011606 */
[----:B------:R-:W-:Y:S02]  /*00f0*/  USHF.R.U64 UR4, UR4, 0x6, UR6 ;  /* 0x0000000604047899 */ /* 0x000fe40008001206 */
[----:B------:R-:W-:-:S06]  /*0100*/  ULOP3.LUT UP0, URZ, UR5, 0x3ffffff, URZ, 0xc0, !UPT ;  /* 0x03ffffff053f7892 */ /* 0x000fcc000f80c03f */
[----:B------:R-:W-:-:S13]  /*0110*/  PLOP3.LUT P0, PT, PT, PT, UP0, 0x80, 0x0 ;  /* 0x000000000000781c */ /* 0x000fda0003f0f008 */
[----:B------:R-:W-:Y:S05]  /*0120*/  @!P0 BRA `(.L_x_14036) ;  /* 0x00000000002c8947 */ /* 0x000fea0003800000 */
[----:B------:R-:W-:-:S07]  /*0130*/  MOV R0, 0x150 ;  /* 0x0000015000007802 */ /* 0x000fce0000000f00 */
[----:B------:R-:W-:Y:S05]  /*0140*/  CALL.REL.NOINC `($__internal_338_$__cuda_sm20_div_u64) ;  /* 0x0000002c00847944 */ /* 0x000fea0003c00000 */
[----:B------:R-:W-:Y:S01]  /*0150*/  IADD3 R5, P0, RZ, -R24, RZ ;  /* 0x80000018ff057210 */ /* 0x000fe20007f1e0ff */
[----:B------:R-:W-:-:S04]  /*0160*/  IMAD.MOV.U32 R19, RZ, RZ, RZ ;  /* 0x000000ffff137224 */ /* 0x000fc800078e00ff */
[----:B------:R-:W-:Y:S02]  /*0170*/  IMAD.X R0, RZ, RZ, ~R25, P0 ;  /* 0x000000ffff007224 */ /* 0x000fe400000e0e19 */
[----:B------:R-:W-:-:S04]  /*0180*/  IMAD.WIDE.U32 R2, R5, UR4, R18 ;  /* 0x0000000405027c25 */ /* 0x000fc8000f8e0012 */
[----:B------:R-:W-:Y:S02]  /*0190*/  IMAD R0, R0, UR4, RZ ;  /* 0x0000000400007c24 */ /* 0x000fe4000f8e02ff */
[----:B------:R-:W-:Y:S02]  /*01a0*/  IMAD.MOV.U32 R35, RZ, RZ, R2 ;  /* 0x000000ffff237224 */ /* 0x000fe400078e0002 */
[----:B------:R-:W-:-:S04]  /*01b0*/  IMAD R5, R5, UR5, R0 ;  /* 0x0000000505057c24 */ /* 0x000fc8000f8e0200 */
[----:B------:R-:W-:Y:S01]  /*01c0*/  IMAD.IADD R8, R3, 0x1, R5 ;  /* 0x0000000103087824 */ /* 0x000fe200078e0205 */
[----:B------:R-:W-:Y:S06]  /*01d0*/  BRA `(.L_x_14037) ;  /* 0x0000000000587947 */ /* 0x000fec0003800000 */
.L_x_14036:
[----:B------:R-:W0:Y:S01]  /*01e0*/  I2F.U32.RP R0, UR4 ;  /* 0x0000000400007d06 */ /* 0x000e220008209000 */
[----:B------:R-:W-:Y:S01]  /*01f0*/  ISETP.NE.U32.AND P2, PT, RZ, UR4, PT ;  /* 0x00000004ff007c0c */ /* 0x000fe2000bf45070 */
[----:B------:R-:W-:Y:S02]  /*0200*/  IMAD.MOV.U32 R8, RZ, RZ, RZ ;  /* 0x000000ffff087224 */ /* 0x000fe400078e00ff */
[----:B------:R-:W-:-:S04]  /*0210*/  IMAD.MOV.U32 R25, RZ, RZ, RZ ;  /* 0x000000ffff197224 */ /* 0x000fc800078e00ff */
[----:B0-----:R-:W0:Y:S02]  /*0220*/  MUFU.RCP R0, R0 ;  /* 0x0000000000007308 */ /* 0x001e240000001000 */
[----:B0-----:R-:W-:-:S06]  /*0230*/  VIADD R2, R0, 0xffffffe ;  /* 0x0ffffffe00027836 */ /* 0x001fcc0000000000 */
[----:B------:R0:W1:Y:S02]  /*0240*/  F2I.FTZ.U32.TRUNC.NTZ R3, R2 ;  /* 0x0000000200037305 */ /* 0x000064000021f000 */
[----:B0-----:R-:W-:Y:S02]  /*0250*/  IMAD.MOV.U32 R2, RZ, RZ, RZ ;  /* 0x000000ffff027224 */ /* 0x001fe400078e00ff */
[----:B-1----:R-:W-:-:S04]  /*0260*/  IMAD.MOV R5, RZ, RZ, -R3 ;  /* 0x000000ffff057224 */ /* 0x002fc800078e0a03 */
[----:B------:R-:W-:-:S04]  /*0270*/  IMAD R5, R5, UR4, RZ ;  /* 0x0000000405057c24 */ /* 0x000fc8000f8e02ff */
[----:B------:R-:W-:-:S06]  /*0280*/  IMAD.HI.U32 R3, R3, R5, R2 ;  /* 0x0000000503037227 */ /* 0x000fcc00078e0002 */
[----:B------:R-:W-:-:S04]  /*0290*/  IMAD.HI.U32 R24, R3, R18, RZ ;  /* 0x0000001203187227 */ /* 0x000fc800078e00ff */
[----:B------:R-:W-:-:S04]  /*02a0*/  IMAD.MOV R3, RZ, RZ, -R24 ;  /* 0x000000ffff037224 */ /* 0x000fc800078e0a18 */
[----:B------:R-:W-:-:S05]  /*02b0*/  IMAD R3, R3, UR4, R18 ;  /* 0x0000000403037c24 */ /* 0x000fca000f8e0212 */
[----:B------:R-:W-:-:S13]  /*02c0*/  ISETP.GE.U32.AND P0, PT, R3, UR4, PT ;  /* 0x0000000403007c0c */ /* 0x000fda000bf06070 */
[----:B------:R-:W-:Y:S02]  /*02d0*/  @P0 VIADD R3, R3, -UR4 ;  /* 0x8000000403030c36 */ /* 0x000fe40008000000 */
[----:B------:R-:W-:-:S03]  /*02e0*/  @P0 VIADD R24, R24, 0x1 ;  /* 0x0000000118180836 */ /* 0x000fc60000000000 */
[----:B------:R-:W-:-:S13]  /*02f0*/  ISETP.GE.U32.AND P1, PT, R3, UR4, PT ;  /* 0x0000000403007c0c */ /* 0x000fda000bf26070 */
[----:B------:R-:W-:Y:S01]  /*0300*/  @P1 VIADD R24, R24, 0x1 ;  /* 0x0000000118181836 */ /* 0x000fe20000000000 */
[----:B------:R-:W-:-:S05]  /*0310*/  @!P2 LOP3.LUT R24, RZ, UR4, RZ, 0x33, !PT ;  /* 0x00000004ff18ac12 */ /* 0x000fca000f8e33ff */
[----:B------:R-:W-:-:S04]  /*0320*/  IMAD.MOV R35, RZ, RZ, -R24 ;  /* 0x000000ffff237224 */ /* 0x000fc800078e0a18 */
[----:B------:R-:W-:-:S07]  /*0330*/  IMAD R35, R35, UR4, R18 ;  /* 0x0000000423237c24 */ /* 0x000fce000f8e0212 */
.L_x_14037:
[----:B------:R-:W-:Y:S01]  /*0340*/  ULDC.64 UR12, c[0x0][0x258] ;  /* 0x00009600000c7ab9 */ /* 0x000fe20000000a00 */
[----:B------:R-:W-:Y:S01]  /*0350*/  ULDC.64 UR14, c[0x0][0x260] ;  /* 0x00009800000e7ab9 */ /* 0x000fe20000000a00 */
[----:B------:R-:W-:Y:S01]  /*0360*/  USHF.R.U64 UR7, UR12, 0x1, UR13 ;  /* 0x000000010c077899 */ /* 0x000fe2000800120d */
[C---:B------:R-:W-:Y:S01]  /*0370*/  SHF.L.U64.HI R2, R24.reuse, 0x5, R25 ;  /* 0x0000000518027819 */ /* 0x040fe20000010219 */
[----:B------:R-:W-:Y:S01]  /*0380*/  USHF.R.U32.HI UR10, URZ, 0x1, UR13 ;  /* 0x000000013f0a7899 */ /* 0x000fe2000801160d */
[----:B------:R-:W-:Y:S01]  /*0390*/  LEA R4, P1, -R24, UR14, 0x5 ;  /* 0x0000000e18047c11 */ /* 0x000fe2000f8229ff */
[----:B------:R-:W-:Y:S01]  /*03a0*/  ULDC.64 UR8, c[0x0][0x230] ;  /* 0x00008c0000087ab9 */ /* 0x000fe20000000a00 */
[C---:B------:R-:W-:Y:S01]  /*03b0*/  SHF.L.U64.HI R3, R35.reuse, 0x5, R8 ;  /* 0x0000000523037819 */ /* 0x040fe20000010208 */
[----:B------:R-:W-:Y:S01]  /*03c0*/  IMAD.SHL.U32 R26, R35, 0x2, RZ ;  /* 0x00000002231a7824 */ /* 0x000fe200078e00ff */
[----:B------:R-:W-:Y:S01]  /*03d0*/  SHF.R.U32.HI R31, RZ, 0x3, R9 ;  /* 0x00000003ff1f7819 */ /* 0x000fe20000011609 */
[----:B------:R-:W-:Y:S01]  /*03e0*/  IMAD R7, R25, UR12, RZ ;  /* 0x0000000c19077c24 */ /* 0x000fe2000f8e02ff */
[----:B------:R-:W-:-:S02]  /*03f0*/  LEA R5, P0, -R35, UR7, 0x5 ;  /* 0x0000000723057c11 */ /* 0x000fc4000f8029ff */
[----:B------:R-:W-:Y:S01]  /*0400*/  IADD3.X R2, ~R2, UR15, RZ, P1, !PT ;  /* 0x0000000f02027c10 */ /* 0x000fe20008ffe5ff */
[----:B------:R-:W-:Y:S01]  /*0410*/  IMAD R7, R24, UR13, R7 ;  /* 0x0000000d18077c24 */ /* 0x000fe2000f8e0207 */
[----:B------:R-:W-:Y:S02]  /*0420*/  ISETP.LT.U32.AND P2, PT, R4, 0x20, PT ;  /* 0x000000200400780c */ /* 0x000fe40003f41070 */
[----:B------:R-:W-:Y:S02]  /*0430*/  IADD3.X R3, ~R3, UR10, RZ, P0, !PT ;  /* 0x0000000a03037c10 */ /* 0x000fe400087fe5ff */
[----:B------:R-:W-:Y:S02]  /*0440*/  ISETP.LT.U32.AND P1, PT, R5, 0x20, PT ;  /* 0x000000200500780c */ /* 0x000fe40003f21070 */
[----:B------:R-:W-:Y:S02]  /*0450*/  LOP3.LUT R0, R31, 0x1ffffffc, RZ, 0xc0, !PT ;  /* 0x1ffffffc1f007812 */ /* 0x000fe400078ec0ff */
[----:B------:R-:W-:-:S02]  /*0460*/  ISETP.LT.U32.AND.EX P2, PT, R2, RZ, PT, P2 ;  /* 0x000000ff0200720c */ /* 0x000fc40003f41120 */
[----:B------:R-:W-:Y:S01]  /*0470*/  ISETP.LT.U32.AND.EX P1, PT, R3, RZ, PT, P1 ;  /* 0x000000ff0300720c */ /* 0x000fe20003f21110 */
[----:B------:R-:W-:Y:S01]  /*0480*/  IMAD.IADD R3, R9, 0x1, -R0 ;  /* 0x0000000109037824 */ /* 0x000fe200078e0a00 */
[----:B------:R-:W-:Y:S02]  /*0490*/  ISETP.NE.U32.AND P0, PT, RZ, UR8, PT ;  /* 0x00000008ff007c0c */ /* 0x000fe4000bf05070 */
[----:B------:R-:W-:Y:S02]  /*04a0*/  LOP3.LUT R31, R31, 0x1c, RZ, 0xc0, !PT ;  /* 0x0000001c1f1f7812 */ /* 0x000fe400078ec0ff */
[----:B------:R-:W-:Y:S02]  /*04b0*/  SEL R4, R4, 0x20, P2 ;  /* 0x0000002004047807 */ /* 0x000fe40001000000 */
[----:B------:R-:W-:Y:S01]  /*04c0*/  SEL R5, R5, 0x20, P1 ;  /* 0x0000002005057807 */ /* 0x000fe20000800000 */
[----:B------:R-:W-:Y:S01]  /*04d0*/  IMAD.WIDE.U32 R12, R31, UR7, RZ ;  /* 0x000000071f0c7c25 */ /* 0x000fe2000f8e00ff */
[----:B------:R-:W-:Y:S01]  /*04e0*/  ISETP.NE.AND.EX P0, PT, RZ, UR9, PT, P0 ;  /* 0x00000009ff007c0c */ /* 0x000fe2000bf05300 */
[----:B------:R-:W-:Y:S01]  /*04f0*/  ULDC.64 UR8, c[0x0][0x218] ;  /* 0x0000860000087ab9 */ /* 0x000fe20000000a00 */
[----:B------:R-:W-:Y:S01]  /*0500*/  LOP3.LUT R22, R3, 0x1f, RZ, 0xc0, !PT ;  /* 0x0000001f03167812 */ /* 0x000fe200078ec0ff */
[C---:B------:R-:W-:Y:S01]  /*0510*/  IMAD R23, R31.reuse, UR10, RZ ;  /* 0x0000000a1f177c24 */ /* 0x040fe2000f8e02ff */
[----:B------:R-:W-:-:S02]  /*0520*/  ISETP.GE.U32.AND P1, PT, R31, R4, PT ;  /* 0x000000041f00720c */ /* 0x000fc40003f26070 */
[----:B------:R-:W-:Y:S01]  /*0530*/  SHF.L.U64.HI R27, R35, 0x1, R8 ;  /* 0x00000001231b7819 */ /* 0x000fe20000010208 */
[----:B------:R-:W-:Y:S01]  /*0540*/  IMAD.IADD R16, R13, 0x1, R23 ;  /* 0x000000010d107824 */ /* 0x000fe200078e0217 */
[----:B------:R-:W-:Y:S01]  /*0550*/  ISETP.LT.U32.AND P1, PT, R22, R5, !P1 ;  /* 0x000000051600720c */ /* 0x000fe20004f21070 */
[----:B------:R-:W-:Y:S01]  /*0560*/  IMAD.WIDE.U32 R26, R24, UR12, R26 ;  /* 0x0000000c181a7c25 */ /* 0x000fe2000f8e001a */
[----:B------:R-:W-:-:S03]  /*0570*/  ULDC.64 UR12, c[0x0][0x210] ;  /* 0x00008400000c7ab9 */ /* 0x000fc60000000a00 */
[----:B------:R-:W0:Y:S01]  /*0580*/  @P0 LDC.64 R14, c[0x0][0x230] ;  /* 0x00008c00ff0e0b82 */ /* 0x000e220000000a00 */
[----:B------:R-:W-:Y:S02]  /*0590*/  IMAD.IADD R27, R27, 0x1, R7 ;  /* 0x000000011b1b7824 */ /* 0x000fe400078e0207 */
[C---:B------:R-:W-:Y:S02]  /*05a0*/  IMAD.SHL.U32 R29, R26.reuse, 0x40, RZ ;  /* 0x000000401a1d7824 */ /* 0x040fe400078e00ff */
[----:B------:R-:W-:Y:S01]  /*05b0*/  VIADD R7, R31, 0x1 ;  /* 0x000000011f077836 */ /* 0x000fe20000000000 */
[----:B------:R-:W-:Y:S02]  /*05c0*/  SHF.L.U64.HI R0, R26, 0x6, R27 ;  /* 0x000000061a007819 */ /* 0x000fe4000001021b */
[----:B------:R-:W-:Y:S01]  /*05d0*/  @P1 IADD3 R6, P2, R22, R12, RZ ;  /* 0x0000000c16061210 */ /* 0x000fe20007f5e0ff */
[----:B------:R-:W-:Y:S01]  /*05e0*/  VIADD R10, R3, 0xffffffff ;  /* 0xffffffff030a7836 */ /* 0x000fe20000000000 */
[----:B------:R-:W-:-:S03]  /*05f0*/  IADD3 R40, P3, R29, UR8, RZ ;  /* 0x000000081d287c10 */ /* 0x000fc6000ff7e0ff */
[----:B------:R-:W-:Y:S01]  /*0600*/  @P1 IMAD.X R11, RZ, RZ, R16, P2 ;  /* 0x000000ffff0b1224 */ /* 0x000fe200010e0610 */
[----:B------:R-:W-:Y:S02]  /*0610*/  ISETP.GE.U32.AND P2, PT, R7, R4, PT ;  /* 0x000000040700720c */ /* 0x000fe40003f46070 */
[----:B------:R-:W-:Y:S01]  /*0620*/  IADD3.X R2, R0, UR9, RZ, P3, !PT ;  /* 0x0000000900027c10 */ /* 0x000fe20009ffe4ff */
[----:B------:R-:W-:Y:S01]  /*0630*/  ULDC.64 UR8, c[0x0][0x208] ;  /* 0x0000820000087ab9 */ /* 0x000fe20000000a00 */
[C---:B------:R-:W-:Y:S01]  /*0640*/  @P1 SHF.L.U64.HI R7, R6.reuse, 0x2, R11 ;  /* 0x0000000206071819 */ /* 0x040fe2000001020b */
[----:B------:R-:W-:Y:S01]  /*0650*/  @P1 IMAD.SHL.U32 R6, R6, 0x4, RZ ;  /* 0x0000000406061824 */ /* 0x000fe200078e00ff */
[----:B------:R-:W-:Y:S02]  /*0660*/  LOP3.LUT R10, R10, 0x1f, RZ, 0xc0, !PT ;  /* 0x0000001f0a0a7812 */ /* 0x000fe400078ec0ff */
[----:B------:R-:W-:Y:S01]  /*0670*/  IADD3 R29, P3, R29, UR12, RZ ;  /* 0x0000000c1d1d7c10 */ /* 0x000fe2000ff7e0ff */
[----:B0-----:R0:W2:Y:S01]  /*0680*/  @P0 LDG.E R14, desc[UR8][R14.64] ;  /* 0x000000080e0e0981 */ /* 0x0010a2000c1e1900 */
[----:B------:R-:W-:-:S02]  /*0690*/  ISETP.LT.U32.AND P2, PT, R10, R5, !P2 ;  /* 0x000000050a00720c */ /* 0x000fc40005741070 */
[----:B------:R-:W-:Y:S02]  /*06a0*/  @P1 IADD3 R20, P4, R6, R40, RZ ;  /* 0x0000002806141210 */ /* 0x000fe40007f9e0ff */
[----:B------:R-:W-:Y:S01]  /*06b0*/  IADD3.X R0, R0, UR13, RZ, P3, !PT ;  /* 0x0000000d00007c10 */ /* 0x000fe20009ffe4ff */
[----:B------:R-:W-:Y:S01]  /*06c0*/  @!P1 IMAD.MOV.U32 R11, RZ, RZ, RZ ;  /* 0x000000ffff0b9224 */ /* 0x000fe200078e00ff */
[----:B------:R-:W-:Y:S01]  /*06d0*/  @P1 IADD3 R6, P3, R6, R29, RZ ;  /* 0x0000001d06061210 */ /* 0x000fe20007f7e0ff */
[C---:B------:R-:W-:Y:S01]  /*06e0*/  @P1 IMAD.X R21, R7.reuse, 0x1, R2, P4 ;  /* 0x0000000107151824 */ /* 0x040fe200020e0602 */
[----:B------:R-:W-:Y:S01]  /*06f0*/  ULDC.64 UR12, c[0x0][0x220] ;  /* 0x00008800000c7ab9 */ /* 0x000fe20000000a00 */
[----:B0-----:R-:W-:Y:S02]  /*0700*/  @!P1 IMAD.MOV.U32 R15, RZ, RZ, RZ ;  /* 0x000000ffff0f9224 */ /* 0x001fe400078e00ff */
[----:B------:R-:W-:Y:S01]  /*0710*/  @P1 IMAD.X R7, R7, 0x1, R0, P3 ;  /* 0x0000000107071824 */ /* 0x000fe200018e0600 */
[----:B------:R-:W3:Y:S04]  /*0720*/  @P1 LDG.E R11, desc[UR8][R20.64] ;  /* 0x00000008140b1981 */ /* 0x000ee8000c1e1900 */
[----:B------:R0:W4:Y:S01]  /*0730*/  @P1 LDG.E R15, desc[UR8][R6.64] ;  /* 0x00000008060f1981 */ /* 0x000122000c1e1900 */
[----:B------:R-:W-:-:S04]  /*0740*/  @P2 IADD3 R13, P1, P3, R10, UR7, R12 ;  /* 0x000000070a0d2c10 */ /* 0x000fc8000fb3e00c */
[----:B------:R-:W-:Y:S01]  /*0750*/  @P2 IADD3.X R16, RZ, UR10, R16, P1, P3 ;  /* 0x0000000aff102c10 */ /* 0x000fe20008fe6410 */
[----:B------:R-:W-:-:S03]  /*0760*/  @P2 IMAD.SHL.U32 R12, R13, 0x4, RZ ;  /* 0x000000040d0c2824 */ /* 0x000fc600078e00ff */
[----:B------:R-:W-:Y:S02]  /*0770*/  @P2 SHF.L.U64.HI R13, R13, 0x2, R16 ;  /* 0x000000020d0d2819 */ /* 0x000fe40000010210 */
[----:B------:R-:W-:Y:S01]  /*0780*/  @P2 IADD3 R16, P1, R12, R40, RZ ;  /* 0x000000280c102210 */ /* 0x000fe20007f3e0ff */
[----:B------:R-:W-:-:S04]  /*0790*/  @!P2 IMAD.MOV.U32 R34, RZ, RZ, RZ ;  /* 0x000000ffff22a224 */ /* 0x000fc800078e00ff */
[----:B------:R-:W-:Y:S01]  /*07a0*/  @P2 IMAD.X R17, R13, 0x1, R2, P1 ;  /* 0x000000010d112824 */ /* 0x000fe200008e0602 */
[----:B------:R-:W-:-:S04]  /*07b0*/  @P2 IADD3 R12, P1, R12, R29, RZ ;  /* 0x0000001d0c0c2210 */ /* 0x000fc80007f3e0ff */
[----:B------:R-:W5:Y:S01]  /*07c0*/  @P2 LDG.E R34, desc[UR8][R16.64] ;  /* 0x0000000810222981 */ /* 0x000f62000c1e1900 */
[----:B------:R-:W-:Y:S02]  /*07d0*/  @!P2 IMAD.MOV.U32 R19, RZ, RZ, RZ ;  /* 0x000000ffff13a224 */ /* 0x000fe400078e00ff */
[----:B------:R-:W-:-:S05]  /*07e0*/  @P2 IMAD.X R13, R13, 0x1, R0, P1 ;  /* 0x000000010d0d2824 */ /* 0x000fca00008e0600 */
[----:B------:R1:W5:Y:S01]  /*07f0*/  @P2 LDG.E R19, desc[UR8][R12.64] ;  /* 0x000000080c132981 */ /* 0x000362000c1e1900 */
[----:B0-----:R-:W-:-:S04]  /*0800*/  SHF.R.U32.HI R7, RZ, 0x3, R9 ;  /* 0x00000003ff077819 */ /* 0x001fc80000011609 */
[----:B------:R-:W-:Y:S01]  /*0810*/  LOP3.LUT R7, R7, 0x1c, RZ, 0xc0, !PT ;  /* 0x0000001c07077812 */ /* 0x000fe200078ec0ff */
[----:B------:R-:W-:-:S03]  /*0820*/  IMAD.SHL.U32 R33, R26, 0x20, RZ ;  /* 0x000000201a217824 */ /* 0x000fc600078e00ff */
[C---:B------:R-:W-:Y:S01]  /*0830*/  ISETP.GE.U32.AND P1, PT, R7.reuse, R4, PT ;  /* 0x000000040700720c */ /* 0x040fe20003f26070 */
[----:B------:R-:W-:Y:S01]  /*0840*/  VIADD R37, R7, 0x2 ;  /* 0x0000000207257836 */ /* 0x000fe20000000000 */
[----:B------:R-:W-:Y:S02]  /*0850*/  SHF.L.U64.HI R6, R26, 0x5, R27 ;  /* 0x000000051a067819 */ /* 0x000fe4000001021b */
[----:B------:R-:W-:Y:S01]  /*0860*/  ISETP.GE.U32.OR P1, PT, R22, R5, P1 ;  /* 0x000000051600720c */ /* 0x000fe20000f26470 */
[----:B-1----:R-:W-:Y:S01]  /*0870*/  VIADD R12, R3, 0x1e ;  /* 0x0000001e030c7836 */ /* 0x002fe20000000000 */
[----:B------:R-:W-:Y:S01]  /*0880*/  LEA R9, P2, R33, UR12, 0x2 ;  /* 0x0000000c21097c11 */ /* 0x000fe2000f8410ff */
[----:B------:R-:W-:-:S03]  /*0890*/  IMAD.WIDE.U32 R20, R31, UR7, RZ ;  /* 0x000000071f147c25 */ /* 0x000fc6000f8e00ff */
[----:B------:R-:W-:Y:S02]  /*08a0*/  LEA.HI.X R6, R33, UR13, R6, 0x2, P2 ;  /* 0x0000000d21067c11 */ /* 0x000fe400090f1406 */
[----:B------:R-:W-:Y:S02]  /*08b0*/  LOP3.LUT R12, R12, 0x1f, RZ, 0xc0, !PT ;  /* 0x0000001f0c0c7812 */ /* 0x000fe400078ec0ff */
[----:B------:R-:W-:Y:S01]  /*08c0*/  ISETP.GE.U32.AND P2, PT, R37, R4, PT ;  /* 0x000000042500720c */ /* 0x000fe20003f46070 */
[----:B------:R-:W-:-:S03]  /*08d0*/  VIADD R31, R7, 0x1 ;  /* 0x00000001071f7836 */ /* 0x000fc60000000000 */
[----:B------:R-:W-:Y:S01]  /*08e0*/  ISETP.LT.U32.AND P2, PT, R12, R5, !P2 ;  /* 0x000000050c00720c */ /* 0x000fe20005741070 */
[----:B------:R-:W-:Y:S01]  /*08f0*/  IMAD.IADD R36, R21, 0x1, R23 ;  /* 0x0000000115247824 */ /* 0x000fe200078e0217 */
[----:B------:R-:W-:Y:S01]  /*0900*/  @!P1 IADD3 R22, P3, R22, R20, RZ ;  /* 0x0000001416169210 */ /* 0x000fe20007f7e0ff */
[----:B------:R-:W-:Y:S01]  /*0910*/  UMOV UR6, 0x3f800000 ;  /* 0x3f80000000067882 */ /* 0x000fe20000000000 */
[----:B------:R-:W-:Y:S01]  /*0920*/  ISETP.GE.U32.AND P4, PT, R31, R4, PT ;  /* 0x000000041f00720c */ /* 0x000fe20003f86070 */
[----:B------:R-:W-:Y:S01]  /*0930*/  IMAD.U32 R23, RZ, RZ, UR7 ;  /* 0x00000007ff177e24 */ /* 0x000fe2000f8e00ff */
[C---:B------:R-:W-:Y:S01]  /*0940*/  @!P1 LEA R38, P5, R22.reuse, R9, 0x3 ;  /* 0x0000000916269211 */ /* 0x040fe200078a18ff */
[----:B------:R-:W-:Y:S02]  /*0950*/  @!P1 IMAD.X R17, RZ, RZ, R36, P3 ;  /* 0x000000ffff119224 */ /* 0x000fe400018e0624 */
[----:B------:R-:W-:Y:S02]  /*0960*/  VIADD R13, R7, 0x3 ;  /* 0x00000003070d7836 */ /* 0x000fe40000000000 */
[----:B------:R-:W-:Y:S01]  /*0970*/  IMAD.U32 R31, RZ, RZ, UR10 ;  /* 0x0000000aff1f7e24 */ /* 0x000fe2000f8e00ff */
[----:B------:R-:W-:-:S02]  /*0980*/  @!P1 LEA.HI.X R39, R22, R6, R17, 0x3, P5 ;  /* 0x0000000616279211 */ /* 0x000fc400028f1c11 */
[----:B------:R-:W-:Y:S01]  /*0990*/  ISETP.GE.U32.AND P3, PT, R13, R4, PT ;  /* 0x000000040d00720c */ /* 0x000fe20003f66070 */
[----:B------:R-:W-:Y:S02]  /*09a0*/  IMAD.U32 R13, RZ, RZ, UR7 ;  /* 0x00000007ff0d7e24 */ /* 0x000fe4000f8e00ff */
[----:B------:R-:W-:Y:S01]  /*09b0*/  IMAD.U32 R17, RZ, RZ, UR10 ;  /* 0x0000000aff117e24 */ /* 0x000fe2000f8e00ff */
[----:B--2---:R-:W-:Y:S01]  /*09c0*/  @P0 R2UR UR6, R14 ;  /* 0x000000000e0602ca */ /* 0x004fe200000e0000 */
[----:B------:R-:W-:Y:S01]  /*09d0*/  VIADD R14, R3, 0x1d ;  /* 0x0000001d030e7836 */ /* 0x000fe20000000000 */
[----:B------:R-:W-:Y:S02]  /*09e0*/  ISETP.GE.U32.OR P0, PT, R10, R5, P4 ;  /* 0x000000050a00720c */ /* 0x000fe40002706470 */
[----:B------:R-:W-:Y:S02]  /*09f0*/  @P2 IADD3 R23, P4, P5, R23, UR7, R20 ;  /* 0x0000000717172c10 */ /* 0x000fe4000fd9e014 */
[----:B------:R-:W-:-:S02]  /*0a00*/  LOP3.LUT R14, R14, 0x1f, RZ, 0xc0, !PT ;  /* 0x0000001f0e0e7812 */ /* 0x000fc400078ec0ff */
[----:B------:R-:W-:Y:S02]  /*0a10*/  @P2 IADD3.X R31, R31, UR10, R36, P4, P5 ;  /* 0x0000000a1f1f2c10 */ /* 0x000fe4000a7ea424 */
[----:B------:R-:W-:Y:S02]  /*0a20*/  ISETP.LT.U32.AND P3, PT, R14, R5, !P3 ;  /* 0x000000050e00720c */ /* 0x000fe40005f61070 */
[C---:B---3--:R-:W-:Y:S01]  /*0a30*/  PRMT R16, R11.reuse, 0x7632, R16 ;  /* 0x000076320b107816 */ /* 0x048fe20000000010 */
[----:B------:R-:W-:Y:S01]  /*0a40*/  IMAD.U32 R21, R11, 0x10000, RZ ;  /* 0x000100000b157824 */ /* 0x000fe200078e00ff */
[----:B------:R-:W-:Y:S02]  /*0a50*/  @P2 IADD3 R28, P4, R12, R23, RZ ;  /* 0x000000170c1c2210 */ /* 0x000fe40007f9e0ff */
[----:B----4-:R-:W-:Y:S01]  /*0a60*/  PRMT R11, R15, 0x7632, R11 ;  /* 0x000076320f0b7816 */ /* 0x010fe2000000000b */
[----:B------:R-:W-:Y:S02]  /*0a70*/  IMAD.U32 R16, R16, 0x10000, RZ ;  /* 0x0001000010107824 */ /* 0x000fe400078e00ff */
[----:B------:R-:W-:Y:S01]  /*0a80*/  FADD R21, R21, R21 ;  /* 0x0000001515157221 */ /* 0x000fe20000000000 */
[----:B------:R-:W-:-:S02]  /*0a90*/  @P2 IMAD.X R31, RZ, RZ, R31, P4 ;  /* 0x000000ffff1f2224 */ /* 0x000fc400020e061f */
[----:B------:R-:W-:Y:S01]  /*0aa0*/  FADD R23, R16, R16 ;  /* 0x0000001010177221 */ /* 0x000fe20000000000 */
[----:B------:R-:W-:Y:S01]  /*0ab0*/  IMAD.U32 R22, R11, 0x10000, RZ ;  /* 0x000100000b167824 */ /* 0x000fe200078e00ff */
[----:B------:R-:W-:Y:S02]  /*0ac0*/  FMNMX R11, RZ, R21, !PT ;  /* 0x00000015ff0b7209 */ /* 0x000fe40007800000 */
[C---:B------:R-:W-:Y:S01]  /*0ad0*/  @P2 SHF.L.U64.HI R21, R28.reuse, 0x2, R31 ;  /* 0x000000021c152819 */ /* 0x040fe2000001021f */
[----:B------:R-:W-:Y:S01]  /*0ae0*/  @P2 IMAD.SHL.U32 R28, R28, 0x4, RZ ;  /* 0x000000041c1c2824 */ /* 0x000fe200078e00ff */
[----:B------:R-:W-:Y:S01]  /*0af0*/  FMNMX R23, RZ, R23, !PT ;  /* 0x00000017ff177209 */ /* 0x000fe20007800000 */
[----:B------:R-:W-:Y:S01]  /*0b00*/  IMAD.U32 R16, R15, 0x10000, RZ ;  /* 0x000100000f107824 */ /* 0x000fe200078e00ff */
[----:B------:R-:W-:Y:S02]  /*0b10*/  @P3 IADD3 R15, P4, P5, R13, UR7, R20 ;  /* 0x000000070d0f3c10 */ /* 0x000fe4000fd9e014 */
[----:B------:R-:W-:Y:S01]  /*0b20*/  @P2 IADD3 R30, P6, R28, R40, RZ ;  /* 0x000000281c1e2210 */ /* 0x000fe20007fde0ff */
[----:B------:R-:W-:Y:S01]  /*0b30*/  FMUL R11, R16, R11 ;  /* 0x0000000b100b7220 */ /* 0x000fe20000400000 */
[----:B------:R-:W-:Y:S01]  /*0b40*/  FMUL R13, R22, R23 ;  /* 0x00000017160d7220 */ /* 0x000fe20000400000 */
[----:B------:R-:W-:-:S02]  /*0b50*/  @P3 IADD3.X R17, R17, UR10, R36, P4, P5 ;  /* 0x0000000a11113c10 */ /* 0x000fc4000a7ea424 */
[----:B------:R-:W-:Y:S01]  /*0b60*/  @P3 IADD3 R41, P4, P5, R14, UR7, R15 ;  /* 0x000000070e293c10 */ /* 0x000fe2000fd9e00f */
[C---:B-----5:R-:W-:Y:S01]  /*0b70*/  IMAD.U32 R32, R34.reuse, 0x10000, RZ ;  /* 0x0001000022207824 */ /* 0x060fe200078e00ff */
[----:B------:R-:W-:Y:S01]  /*0b80*/  PRMT R34, R34, 0x7632, R34 ;  /* 0x0000763222227816 */ /* 0x000fe20000000022 */
[----:B------:R-:W-:Y:S01]  /*0b90*/  FMUL R22, R11, UR6 ;  /* 0x000000060b167c20 */ /* 0x000fe20008400000 */
[----:B------:R-:W-:Y:S01]  /*0ba0*/  FMUL R23, R13, UR6 ;  /* 0x000000060d177c20 */ /* 0x000fe20008400000 */
[----:B------:R-:W-:Y:S01]  /*0bb0*/  @!P2 IMAD.MOV.U32 R15, RZ, RZ, RZ ;  /* 0x000000ffff0fa224 */ /* 0x000fe200078e00ff */
[----:B------:R-:W-:Y:S01]  /*0bc0*/  @P3 IADD3.X R42, RZ, UR10, R17, P4, P5 ;  /* 0x0000000aff2a3c10 */ /* 0x000fe2000a7ea411 */
[----:B------:R-:W-:Y:S02]  /*0bd0*/  @P2 IMAD.X R31, R21, 0x1, R2, P6 ;  /* 0x00000001151f2824 */ /* 0x000fe400030e0602 */
[----:B------:R-:W-:Y:S01]  /*0be0*/  IMAD.U32 R34, R34, 0x10000, RZ ;  /* 0x0001000022227824 */ /* 0x000fe200078e00ff */
[----:B------:R0:W-:Y:S01]  /*0bf0*/  @!P1 STG.E.64 desc[UR8][R38.64], R22 ;  /* 0x0000001626009986 */ /* 0x0001e2000c101b08 */
[C---:B------:R-:W-:Y:S01]  /*0c00*/  @P3 SHF.L.U64.HI R33, R41.reuse, 0x2, R42 ;  /* 0x0000000229213819 */ /* 0x040fe2000001022a */
[----:B------:R-:W-:Y:S01]  /*0c10*/  @P3 IMAD.SHL.U32 R41, R41, 0x4, RZ ;  /* 0x0000000429293824 */ /* 0x000fe200078e00ff */
[----:B------:R-:W-:Y:S01]  /*0c20*/  @!P0 IADD3 R16, P1, P6, R10, UR7, R20 ;  /* 0x000000070a108c10 */ /* 0x000fe2000fe3e014 */
[----:B------:R1:W2:Y:S01]  /*0c30*/  @P2 LDG.E R15, desc[UR8][R30.64] ;  /* 0x000000081e0f2981 */ /* 0x0002a2000c1e1900 */
[----:B------:R-:W-:-:S02]  /*0c40*/  FADD R32, R32, R32 ;  /* 0x0000002020207221 */ /* 0x000fc40000000000 */
[----:B------:R-:W-:Y:S02]  /*0c50*/  @!P0 IADD3.X R17, RZ, UR10, R36, P1, P6 ;  /* 0x0000000aff118c10 */ /* 0x000fe40008fec424 */
[-C--:B------:R-:W-:Y:S01]  /*0c60*/  @P2 IADD3 R28, P1, R28, R29.reuse, RZ ;  /* 0x0000001d1c1c2210 */ /* 0x080fe20007f3e0ff */
[----:B-1----:R-:W-:Y:S01]  /*0c70*/  FADD R31, R34, R34 ;  /* 0x00000022221f7221 */ /* 0x002fe20000000000 */
[----:B------:R-:W-:Y:S02]  /*0c80*/  PRMT R30, R19, 0x7632, R30 ;  /* 0x00007632131e7816 */ /* 0x000fe4000000001e */
[----:B0-----:R-:W-:Y:S01]  /*0c90*/  @P3 IADD3 R38, P5, R41, R29, RZ ;  /* 0x0000001d29263210 */ /* 0x001fe20007fbe0ff */
[----:B------:R-:W-:Y:S01]  /*0ca0*/  IMAD.U32 R29, R19, 0x10000, RZ ;  /* 0x00010000131d7824 */ /* 0x000fe200078e00ff */
[----:B------:R-:W-:Y:S01]  /*0cb0*/  FMNMX R32, RZ, R32, !PT ;  /* 0x00000020ff207209 */ /* 0x000fe20007800000 */
[----:B------:R-:W-:Y:S01]  /*0cc0*/  IMAD.U32 R30, R30, 0x10000, RZ ;  /* 0x000100001e1e7824 */ /* 0x000fe200078e00ff */
[----:B------:R-:W-:-:S02]  /*0cd0*/  FMNMX R31, RZ, R31, !PT ;  /* 0x0000001fff1f7209 */ /* 0x000fc40007800000 */
[----:B------:R-:W-:Y:S01]  /*0ce0*/  @!P0 LEA R42, P4, R16, R9, 0x3 ;  /* 0x00000009102a8211 */ /* 0x000fe200078818ff */
[----:B------:R-:W-:Y:S01]  /*0cf0*/  FMUL R19, R29, R32 ;  /* 0x000000201d137220 */ /* 0x000fe20000400000 */
[----:B------:R-:W-:Y:S01]  /*0d00*/  @P3 IADD3 R40, P6, R41, R40, RZ ;  /* 0x0000002829283210 */ /* 0x000fe20007fde0ff */
[----:B------:R-:W-:Y:S01]  /*0d10*/  FMUL R30, R30, R31 ;  /* 0x0000001f1e1e7220 */ /* 0x000fe20000400000 */
[----:B------:R-:W-:Y:S01]  /*0d20*/  @P2 IMAD.X R29, R21, 0x1, R0, P1 ;  /* 0x00000001151d2824 */ /* 0x000fe200008e0600 */
[----:B------:R-:W-:Y:S01]  /*0d30*/  @!P0 LEA.HI.X R43, R16, R6, R17, 0x3, P4 ;  /* 0x00000006102b8211 */ /* 0x000fe200020f1c11 */
[----:B------:R-:W-:Y:S02]  /*0d40*/  @!P2 IMAD.MOV.U32 R21, RZ, RZ, RZ ;  /* 0x000000ffff15a224 */ /* 0x000fe400078e00ff */
[----:B------:R-:W-:Y:S01]  /*0d50*/  FMUL R16, R19, UR6 ;  /* 0x0000000613107c20 */ /* 0x000fe20008400000 */
[----:B------:R-:W-:Y:S01]  /*0d60*/  FMUL R17, R30, UR6 ;  /* 0x000000061e117c20 */ /* 0x000fe20008400000 */
[----:B------:R-:W-:-:S02]  /*0d70*/  @!P3 IMAD.MOV.U32 R31, RZ, RZ, RZ ;  /* 0x000000ffff1fb224 */ /* 0x000fc400078e00ff */
[----:B------:R-:W-:Y:S01]  /*0d80*/  @P3 IMAD.X R41, R33, 0x1, R2, P6 ;  /* 0x0000000121293824 */ /* 0x000fe200030e0602 */
[----:B------:R0:W3:Y:S04]  /*0d90*/  @P2 LDG.E R21, desc[UR8][R28.64] ;  /* 0x000000081c152981 */ /* 0x0000e8000c1e1900 */
[----:B------:R1:W-:Y:S04]  /*0da0*/  @!P0 STG.E.64 desc[UR8][R42.64], R16 ;  /* 0x000000102a008986 */ /* 0x0003e8000c101b08 */
[----:B------:R4:W5:Y:S01]  /*0db0*/  @P3 LDG.E R31, desc[UR8][R40.64] ;  /* 0x00000008281f3981 */ /* 0x000962000c1e1900 */
[----:B------:R-:W-:-:S02]  /*0dc0*/  @!P3 IMAD.MOV.U32 R32, RZ, RZ, RZ ;  /* 0x000000ffff20b224 */ /* 0x000fc400078e00ff */
[----:B------:R-:W-:-:S05]  /*0dd0*/  @P3 IMAD.X R39, R33, 0x1, R0, P5 ;  /* 0x0000000121273824 */ /* 0x000fca00028e0600 */
[----:B------:R1:W5:Y:S01]  /*0de0*/  @P3 LDG.E R32, desc[UR8][R38.64] ;  /* 0x0000000826203981 */ /* 0x000362000c1e1900 */
[----:B------:R-:W1:Y:S01]  /*0df0*/  S2R R2, SR_TID.X ;  /* 0x0000000000027919 */ /* 0x000e620000002100 */
[----:B0-----:R-:W-:Y:S02]  /*0e00*/  IMAD.U32 R28, RZ, RZ, UR7 ;  /* 0x00000007ff1c7e24 */ /* 0x001fe4000f8e00ff */
[----:B------:R-:W-:Y:S01]  /*0e10*/  IMAD.U32 R29, RZ, RZ, UR10 ;  /* 0x0000000aff1d7e24 */ /* 0x000fe2000f8e00ff */
[----:B------:R-:W-:Y:S01]  /*0e20*/  ISETP.GE.U32.AND P0, PT, R37, R4, PT ;  /* 0x000000042500720c */ /* 0x000fe20003f06070 */
[----:B------:R-:W-:Y:S01]  /*0e30*/  IMAD R37, R7, UR10, RZ ;  /* 0x0000000a07257c24 */ /* 0x000fe2000f8e02ff */
[----:B------:R-:W-:Y:S01]  /*0e40*/  USHF.L.U64.HI UR12, UR14, 0x1, UR15 ;  /* 0x000000010e0c7899 */ /* 0x000fe2000801020f */
[----:B----4-:R-:W-:Y:S01]  /*0e50*/  IMAD.U32 R41, RZ, RZ, UR7 ;  /* 0x00000007ff297e24 */ /* 0x010fe2000f8e00ff */
[----:B------:R-:W-:Y:S01]  /*0e60*/  USHF.L.U32 UR11, UR14, 0x1, URZ ;  /* 0x000000010e0b7899 */ /* 0x000fe2000800063f */
[----:B------:R-:W-:-:S03]  /*0e70*/  ISETP.GE.U32.OR P0, PT, R12, R5, P0 ;  /* 0x000000050c00720c */ /* 0x000fc60000706470 */
[----:B-1----:R-:W-:Y:S01]  /*0e80*/  IMAD R39, R35, UR12, RZ ;  /* 0x0000000c23277c24 */ /* 0x002fe2000f8e02ff */
[----:B------:R-:W-:-:S04]  /*0e90*/  SHF.R.U32.HI R33, RZ, 0x3, R2 ;  /* 0x00000003ff217819 */ /* 0x000fc80000011602 */
[----:B------:R-:W-:-:S05]  /*0ea0*/  LOP3.LUT R0, R33, 0x1c, RZ, 0xc0, !PT ;  /* 0x0000001c21007812 */ /* 0x000fca00078ec0ff */
[----:B------:R-:W-:-:S04]  /*0eb0*/  IMAD.WIDE.U32 R28, R0, UR7, R28 ;  /* 0x00000007001c7c25 */ /* 0x000fc8000f8e001c */
[----:B------:R-:W-:Y:S01]  /*0ec0*/  IMAD.IADD R34, R37, 0x1, R29 ;  /* 0x0000000125227824 */ /* 0x000fe200078e021d */
[----:B------:R-:W-:Y:S01]  /*0ed0*/  IADD3 R37, P3, P2, R41, UR7, R28 ;  /* 0x0000000729257c10 */ /* 0x000fe2000fa7e01c */
[----:B------:R-:W-:Y:S02]  /*0ee0*/  IMAD.MOV.U32 R28, RZ, RZ, R24 ;  /* 0x000000ffff1c7224 */ /* 0x000fe400078e0018 */
[----:B------:R-:W-:Y:S02]  /*0ef0*/  IMAD.MOV.U32 R29, RZ, RZ, R25 ;  /* 0x000000ffff1d7224 */ /* 0x000fe400078e0019 */
[----:B------:R-:W-:Y:S02]  /*0f00*/  IMAD R41, R8, UR11, R39 ;  /* 0x0000000b08297c24 */ /* 0x000fe4000f8e0227 */
[----:B------:R-:W-:Y:S01]  /*0f10*/  IMAD.WIDE.U32 R28, R35, UR11, R28 ;  /* 0x0000000b231c7c25 */ /* 0x000fe2000f8e001c */
[----:B------:R-:W0:Y:S03]  /*0f20*/  S2R R38, SR_TID.X ;  /* 0x0000000000267919 */ /* 0x000e260000002100 */
[----:B------:R-:W-:-:S02]  /*0f30*/  IMAD.U32 R39, RZ, RZ, UR7 ;  /* 0x00000007ff277e24 */ /* 0x000fc4000f8e00ff */
[----:B------:R-:W-:-:S03]  /*0f40*/  IMAD.IADD R29, R29, 0x1, R41 ;  /* 0x000000011d1d7824 */ /* 0x000fc600078e0229 */
[----:B------:R-:W-:Y:S02]  /*0f50*/  @!P0 IADD3 R39, P4, P5, R39, UR7, R20 ;  /* 0x0000000727278c10 */ /* 0x000fe4000fd9e014 */
[----:B------:R-:W-:Y:S01]  /*0f60*/  SHF.L.U64.HI R20, R28, 0x5, R29 ;  /* 0x000000051c147819 */ /* 0x000fe2000001021d */
[----:B------:R-:W-:-:S04]  /*0f70*/  IMAD R29, R24, UR5, RZ ;  /* 0x00000005181d7c24 */ /* 0x000fc8000f8e02ff */
[----:B------:R-:W-:Y:S02]  /*0f80*/  IMAD R29, R25, UR4, R29 ;  /* 0x00000004191d7c24 */ /* 0x000fe4000f8e021d */
[----:B------:R-:W-:-:S04]  /*0f90*/  IMAD.WIDE.U32 R24, R24, UR4, RZ ;  /* 0x0000000418187c25 */ /* 0x000fc8000f8e00ff */
[----:B------:R-:W-:Y:S01]  /*0fa0*/  IMAD.IADD R29, R25, 0x1, R29 ;  /* 0x00000001191d7824 */ /* 0x000fe200078e021d */
[----:B------:R-:W-:-:S04]  /*0fb0*/  LEA R25, P1, R24, UR7, 0x5 ;  /* 0x0000000718197c11 */ /* 0x000fc8000f8228ff */
[----:B------:R-:W-:Y:S01]  /*0fc0*/  LEA.HI.X R24, R24, UR10, R29, 0x5, P1 ;  /* 0x0000000a18187c11 */ /* 0x000fe200088f2c1d */
[----:B------:R-:W-:Y:S01]  /*0fd0*/  IMAD.U32 R29, RZ, RZ, UR10 ;  /* 0x0000000aff1d7e24 */ /* 0x000fe2000f8e00ff */
[----:B------:R-:W-:-:S04]  /*0fe0*/  @!P0 IADD3 R39, P1, R12, R39, RZ ;  /* 0x000000270c278210 */ /* 0x000fc80007f3e0ff */
[----:B------:R-:W-:Y:S02]  /*0ff0*/  @!P0 IADD3.X R36, R29, UR10, R36, P4, P5 ;  /* 0x0000000a1d248c10 */ /* 0x000fe4000a7ea424 */
[----:B------:R-:W-:Y:S01]  /*1000*/  LOP3.LUT R29, R0, 0x3, RZ, 0xfc, !PT ;  /* 0x00000003001d7812 */ /* 0x000fe200078efcff */
[----:B0-----:R-:W-:Y:S01]  /*1010*/  IMAD.IADD R38, R7, 0x1, R38 ;  /* 0x0000000107267824 */ /* 0x001fe200078e0226 */
[----:B------:R-:W-:Y:S01]  /*1020*/  @!P0 LEA R40, P4, R39, R9, 0x3 ;  /* 0x0000000927288211 */ /* 0x000fe200078818ff */
[----:B------:R-:W-:Y:S01]  /*1030*/  @!P0 IMAD.X R36, RZ, RZ, R36, P1 ;  /* 0x000000ffff248224 */ /* 0x000fe200008e0624 */
[----:B------:R-:W-:Y:S01]  /*1040*/  ISETP.GE.U32.AND P1, PT, R29, R4, PT ;  /* 0x000000041d00720c */ /* 0x000fe20003f26070 */
[----:B------:R-:W-:Y:S02]  /*1050*/  VIADD R29, R38, 0x1 ;  /* 0x00000001261d7836 */ /* 0x000fe40000000000 */
[----:B------:R-:W-:Y:S01]  /*1060*/  FADD R42, RZ, R11 ;  /* 0x0000000bff2a7221 */ /* 0x000fe20000000000 */
[----:B------:R-:W-:Y:S01]  /*1070*/  @!P0 LEA.HI.X R41, R39, R6, R36, 0x3, P4 ;  /* 0x0000000627298211 */ /* 0x000fe200020f1c24 */
[----:B------:R-:W-:Y:S01]  /*1080*/  IMAD.WIDE.U32 R26, R35, 0x3e, R26 ;  /* 0x0000003e231a7825 */ /* 0x000fe200078e001a */
[----:B------:R-:W-:-:S02]  /*1090*/  FMNMX R36, RZ, |R11|, !PT ;  /* 0x4000000bff247209 */ /* 0x000fc40007800000 */
[----:B------:R-:W-:Y:S01]  /*10a0*/  LOP3.LUT R39, R38, 0x1f, RZ, 0xc0, !PT ;  /* 0x0000001f26277812 */ /* 0x000fe200078ec0ff */
[----:B------:R-:W-:Y:S01]  /*10b0*/  IMAD.U32 R35, RZ, RZ, UR10 ;  /* 0x0000000aff237e24 */ /* 0x000fe2000f8e00ff */
[----:B------:R-:W-:Y:S01]  /*10c0*/  ISETP.GE.U32.OR P1, PT, R14, R5, P1 ;  /* 0x000000050e00720c */ /* 0x000fe20000f26470 */
[----:B------:R-:W-:Y:S01]  /*10d0*/  FADD R44, RZ, R13 ;  /* 0x0000000dff2c7221 */ /* 0x000fe20000000000 */
[----:B------:R-:W-:Y:S01]  /*10e0*/  FMNMX R36, |R13|, R36, !PT ;  /* 0x000000240d247209 */ /* 0x000fe20007800200 */
[----:B------:R-:W-:Y:S01]  /*10f0*/  FADD R11, RZ, R19 ;  /* 0x00000013ff0b7221 */ /* 0x000fe20000000000 */
[----:B------:R-:W-:Y:S01]  /*1100*/  LOP3.LUT R25, RZ, R25, RZ, 0x33, !PT ;  /* 0x00000019ff197212 */ /* 0x000fe200078e33ff */
[----:B------:R-:W0:Y:S01]  /*1110*/  SHFL.IDX PT, R13, R42, R39, 0x1f ;  /* 0x00001f272a0d7589 */ /* 0x000e2200000e0000 */
[----:B------:R-:W-:Y:S01]  /*1120*/  LOP3.LUT R29, R29, 0x1f, RZ, 0xc0, !PT ;  /* 0x0000001f1d1d7812 */ /* 0x000fe200078ec0ff */
[----:B------:R-:W1:Y:S01]  /*1130*/  S2UR UR5, SR_CgaCtaId ;  /* 0x00000000000579c3 */ /* 0x000e620000008800 */
[----:B------:R-:W-:-:S02]  /*1140*/  IADD3.X R34, R35, UR10, R34, P3, P2 ;  /* 0x0000000a23227c10 */ /* 0x000fc40009fe4422 */
[----:B------:R-:W-:Y:S02]  /*1150*/  IADD3 R37, P2, R14, R37, RZ ;  /* 0x000000250e257210 */ /* 0x000fe40007f5e0ff */
[----:B------:R-:W-:Y:S02]  /*1160*/  LEA R25, P3, R18, R25, 0x5 ;  /* 0x0000001912197211 */ /* 0x000fe400078628ff */
[----:B------:R-:W4:Y:S01]  /*1170*/  SHFL.IDX PT, R18, R11, R29, 0x1f ;  /* 0x00001f1d0b127589 */ /* 0x000f2200000e0000 */
[----:B------:R-:W-:Y:S01]  /*1180*/  IMAD.X R35, RZ, RZ, R34, P2 ;  /* 0x000000ffff237224 */ /* 0x000fe200010e0622 */
[----:B------:R-:W-:Y:S02]  /*1190*/  @!P1 LEA R34, P2, R37, R9, 0x3 ;  /* 0x0000000925229211 */ /* 0x000fe400078418ff */
[----:B------:R-:W-:Y:S02]  /*11a0*/  LOP3.LUT R33, R33, 0x1ffffffc, RZ, 0xc0, !PT ;  /* 0x1ffffffc21217812 */ /* 0x000fe400078ec0ff */
[----:B------:R-:W-:-:S02]  /*11b0*/  @!P1 LEA.HI.X R35, R37, R6, R35, 0x3, P2 ;  /* 0x0000000625239211 */ /* 0x000fc400010f1c23 */
[----:B------:R-:W-:Y:S01]  /*11c0*/  SHF.R.U32.HI R9, RZ, 0x8, R2 ;  /* 0x00000008ff097819 */ /* 0x000fe20000011602 */
[C---:B------:R-:W-:Y:S01]  /*11d0*/  IMAD.IADD R37, R2.reuse, 0x1, -R33 ;  /* 0x0000000102257824 */ /* 0x040fe200078e0a21 */
[----:B------:R0:W4:Y:S01]  /*11e0*/  SHFL.IDX PT, R7, R44, R39, 0x1f ;  /* 0x00001f272c077589 */ /* 0x00012200000e0000 */
[----:B------:R-:W-:Y:S02]  /*11f0*/  LOP3.LUT R6, R2, 0x1f, RZ, 0xc0, !PT ;  /* 0x0000001f02067812 */ /* 0x000fe400078ec0ff */
[----:B------:R-:W-:Y:S01]  /*1200*/  IMAD.SHL.U32 R9, R9, 0x20, RZ ;  /* 0x0000002009097824 */ /* 0x000fe200078e00ff */
[----:B------:R-:W-:Y:S02]  /*1210*/  UMOV UR4, 0x400 ;  /* 0x0000040000047882 */ /* 0x000fe40000000000 */
[----:B------:R-:W-:Y:S01]  /*1220*/  UIADD3 UR4, UR4, 0x20, URZ ;  /* 0x0000002004047890 */ /* 0x000fe2000fffe03f */
[----:B0-----:R-:W-:Y:S02]  /*1230*/  LOP3.LUT R44, R37, 0x1f, RZ, 0xc0, !PT ;  /* 0x0000001f252c7812 */ /* 0x001fe400078ec0ff */
[----:B------:R-:W-:Y:S01]  /*1240*/  FMNMX R37, R36, |R19|, !PT ;  /* 0x4000001324257209 */ /* 0x000fe20007800000 */
[----:B------:R-:W-:Y:S01]  /*1250*/  FADD R19, RZ, R13 ;  /* 0x0000000dff137221 */ /* 0x000fe20000000000 */
[----:B------:R-:W-:Y:S01]  /*1260*/  LOP3.LUT R9, R9, 0xffffffe0, R6, 0xe2, !PT ;  /* 0xffffffe009097812 */ /* 0x000fe200078ee206 */
[----:B------:R-:W-:Y:S01]  /*1270*/  FADD R42, RZ, R30 ;  /* 0x0000001eff2a7221 */ /* 0x000fe20000000000 */
[----:B-1----:R-:W-:Y:S01]  /*1280*/  ULEA UR4, UR5, UR4, 0x18 ;  /* 0x0000000405047291 */ /* 0x002fe2000f8ec03f */
[----:B------:R-:W-:Y:S01]  /*1290*/  FMNMX R13, |R30|, R37, !PT ;  /* 0x000000251e0d7209 */ /* 0x000fe20007800200 */
[----:B----4-:R-:W-:Y:S01]  /*12a0*/  FADD R30, R18, R19 ;  /* 0x00000013121e7221 */ /* 0x010fe20000000000 */
[----:B------:R-:W-:-:S05]  /*12b0*/  IMAD R11, R9, 0x21, R44 ;  /* 0x00000021090b7824 */ /* 0x000fca00078e022c */
[----:B------:R-:W-:-:S05]  /*12c0*/  LEA R11, R11, UR4, 0x2 ;  /* 0x000000040b0b7c11 */ /* 0x000fca000f8e10ff */
[----:B------:R-:W-:Y:S04]  /*12d0*/  STS [R11], R22 ;  /* 0x000000160b007388 */ /* 0x000fe80000000800 */
[----:B------:R0:W1:Y:S01]  /*12e0*/  SHFL.IDX PT, R29, R42, R29, 0x1f ;  /* 0x00001f1d2a1d7589 */ /* 0x00006200000e0000 */
[----:B------:R-:W-:Y:S01]  /*12f0*/  LOP3.LUT R24, RZ, R24, RZ, 0x33, !PT ;  /* 0x00000018ff187212 */ /* 0x000fe200078e33ff */
[C---:B------:R-:W-:Y:S02]  /*1300*/  IMAD R10, R9.reuse, 0x21, R10 ;  /* 0x00000021090a7824 */ /* 0x040fe400078e020a */
[----:B0-----:R-:W-:-:S03]  /*1310*/  IMAD R42, R9, 0x21, R14 ;  /* 0x00000021092a7824 */ /* 0x001fc600078e020e */
[----:B------:R-:W-:Y:S01]  /*1320*/  LEA R10, R10, UR4, 0x2 ;  /* 0x000000040a0a7c11 */ /* 0x000fe2000f8e10ff */
[----:B------:R-:W-:-:S04]  /*1330*/  IMAD.X R24, RZ, RZ, R24, P3 ;  /* 0x000000ffff187224 */ /* 0x000fc800018e0618 */
[----:B------:R0:W-:Y:S02]  /*1340*/  STS [R10], R16 ;  /* 0x000000100a007388 */ /* 0x0001e40000000800 */
[----:B0-----:R-:W-:-:S04]  /*1350*/  FADD R16, RZ, R7 ;  /* 0x00000007ff107221 */ /* 0x001fc80000000000 */
[----:B-1----:R-:W-:Y:S01]  /*1360*/  FADD R29, R29, R16 ;  /* 0x000000101d1d7221 */ /* 0x002fe20000000000 */
[----:B------:R-:W-:Y:S01]  /*1370*/  BSSY B0, `(.L_x_14038) ;  /* 0x00000bb000007945 */ /* 0x000fe20003800000 */
[C---:B--2---:R-:W-:Y:S01]  /*1380*/  IMAD.U32 R36, R15.reuse, 0x10000, RZ ;  /* 0x000100000f247824 */ /* 0x044fe200078e00ff */
[----:B------:R-:W-:-:S05]  /*1390*/  PRMT R15, R15, 0x7632, R15 ;  /* 0x000076320f0f7816 */ /* 0x000fca000000000f */
[----:B------:R-:W-:Y:S02]  /*13a0*/  IMAD.U32 R15, R15, 0x10000, RZ ;  /* 0x000100000f0f7824 */ /* 0x000fe400078e00ff */
[----:B------:R-:W-:Y:S02]  /*13b0*/  FADD R37, R36, R36 ;  /* 0x0000002424257221 */ /* 0x000fe40000000000 */
[----:B------:R-:W-:-:S03]  /*13c0*/  FADD R18, R15, R15 ;  /* 0x0000000f0f127221 */ /* 0x000fc60000000000 */
[----:B------:R-:W-:Y:S02]  /*13d0*/  FMNMX R37, RZ, R37, !PT ;  /* 0x00000025ff257209 */ /* 0x000fe40007800000 */
[----:B------:R-:W-:Y:S01]  /*13e0*/  FMNMX R18, RZ, R18, !PT ;  /* 0x00000012ff127209 */ /* 0x000fe20007800000 */
[C---:B---3--:R-:W-:Y:S01]  /*13f0*/  IMAD.U32 R36, R21.reuse, 0x10000, RZ ;  /* 0x0001000015247824 */ /* 0x048fe200078e00ff */
[----:B------:R-:W-:Y:S01]  /*1400*/  PRMT R21, R21, 0x7632, R21 ;  /* 0x0000763215157816 */ /* 0x000fe20000000015 */
[C---:B-----5:R-:W-:Y:S01]  /*1410*/  IMAD.U32 R19, R31.reuse, 0x10000, RZ ;  /* 0x000100001f137824 */ /* 0x060fe200078e00ff */
[----:B------:R-:W-:-:S03]  /*1420*/  PRMT R31, R31, 0x7632, R31 ;  /* 0x000076321f1f7816 */ /* 0x000fc6000000001f */
[----:B------:R-:W-:Y:S02]  /*1430*/  FADD R19, R19, R19 ;  /* 0x0000001313137221 */ /* 0x000fe40000000000 */
[----:B------:R-:W-:Y:S02]  /*1440*/  IMAD.U32 R31, R31, 0x10000, RZ ;  /* 0x000100001f1f7824 */ /* 0x000fe400078e00ff */
[----:B------:R-:W-:Y:S01]  /*1450*/  IMAD.U32 R15, R21, 0x10000, RZ ;  /* 0x00010000150f7824 */ /* 0x000fe200078e00ff */
[----:B------:R-:W-:Y:S01]  /*1460*/  FMNMX R22, RZ, R19, !PT ;  /* 0x00000013ff167209 */ /* 0x000fe20007800000 */
[C---:B------:R-:W-:Y:S02]  /*1470*/  IMAD.U32 R21, R32.reuse, 0x10000, RZ ;  /* 0x0001000020157824 */ /* 0x040fe400078e00ff */
[----:B------:R-:W-:Y:S01]  /*1480*/  FADD R31, R31, R31 ;  /* 0x0000001f1f1f7221 */ /* 0x000fe20000000000 */
[----:B------:R-:W-:Y:S01]  /*1490*/  PRMT R32, R32, 0x7632, R32 ;  /* 0x0000763220207816 */ /* 0x000fe20000000020 */
[----:B------:R-:W-:Y:S01]  /*14a0*/  FMUL R15, R15, R18 ;  /* 0x000000120f0f7220 */ /* 0x000fe20000400000 */
[----:B------:R-:W-:-:S02]  /*14b0*/  VIADD R18, R38, 0x2 ;  /* 0x0000000226127836 */ /* 0x000fc40000000000 */
[----:B------:R-:W-:Y:S01]  /*14c0*/  FMUL R36, R36, R37 ;  /* 0x0000002524247220 */ /* 0x000fe20000400000 */
[----:B------:R-:W-:Y:S01]  /*14d0*/  FMUL R21, R21, R22 ;  /* 0x0000001615157220 */ /* 0x000fe20000400000 */
[----:B------:R-:W-:Y:S01]  /*14e0*/  FMNMX R31, RZ, R31, !PT ;  /* 0x0000001fff1f7209 */ /* 0x000fe20007800000 */
[----:B------:R-:W-:Y:S01]  /*14f0*/  IMAD.U32 R22, R32, 0x10000, RZ ;  /* 0x0001000020167824 */ /* 0x000fe200078e00ff */
[----:B------:R-:W-:Y:S01]  /*1500*/  LOP3.LUT R19, R18, 0x1f, RZ, 0xc0, !PT ;  /* 0x0000001f12137812 */ /* 0x000fe200078ec0ff */
[----:B------:R-:W-:Y:S01]  /*1510*/  FADD R44, RZ, R36 ;  /* 0x00000024ff2c7221 */ /* 0x000fe20000000000 */
[----:B------:R-:W-:Y:S01]  /*1520*/  FADD R32, RZ, R15 ;  /* 0x0000000fff207221 */ /* 0x000fe20000000000 */
[----:B------:R-:W-:Y:S02]  /*1530*/  VIADD R38, R38, 0x3 ;  /* 0x0000000326267836 */ /* 0x000fe40000000000 */
[----:B------:R-:W-:Y:S01]  /*1540*/  FMUL R22, R22, R31 ;  /* 0x0000001f16167220 */ /* 0x000fe20000400000 */
[----:B------:R-:W-:Y:S01]  /*1550*/  IMAD R18, R9, 0x21, R12 ;  /* 0x0000002109127824 */ /* 0x000fe200078e020c */
[----:B------:R-:W0:Y:S01]  /*1560*/  SHFL.IDX PT, R31, R44, R19, 0x1f ;  /* 0x00001f132c1f7589 */ /* 0x000e2200000e0000 */
[----:B------:R-:W-:Y:S01]  /*1570*/  FMNMX R14, R13, |R36|, !PT ;  /* 0x400000240d0e7209 */ /* 0x000fe20007800000 */
[----:B------:R-:W-:Y:S01]  /*1580*/  FADD R37, RZ, R21 ;  /* 0x00000015ff257221 */ /* 0x000fe20000000000 */
[----:B------:R-:W-:Y:S01]  /*1590*/  LOP3.LUT R39, R38, 0x1f, RZ, 0xc0, !PT ;  /* 0x0000001f26277812 */ /* 0x000fe200078ec0ff */
[----:B------:R1:W2:Y:S01]  /*15a0*/  SHFL.IDX PT, R32, R32, R19, 0x1f ;  /* 0x00001f1320207589 */ /* 0x0002a200000e0000 */
[----:B------:R-:W-:Y:S01]  /*15b0*/  FADD R38, RZ, R22 ;  /* 0x00000016ff267221 */ /* 0x000fe20000000000 */
[----:B------:R-:W-:Y:S01]  /*15c0*/  FMUL R12, R36, UR6 ;  /* 0x00000006240c7c20 */ /* 0x000fe20008400000 */
[----:B------:R-:W-:Y:S01]  /*15d0*/  FMUL R13, R15, UR6 ;  /* 0x000000060f0d7c20 */ /* 0x000fe20008400000 */
[----:B------:R-:W3:Y:S04]  /*15e0*/  SHFL.IDX PT, R37, R37, R39, 0x1f ;  /* 0x00001f2725257589 */ /* 0x000ee800000e0000 */
[----:B------:R-:W-:Y:S01]  /*15f0*/  @!P0 STG.E.64 desc[UR8][R40.64], R12 ;  /* 0x0000000c28008986 */ /* 0x000fe2000c101b08 */
[----:B------:R-:W-:-:S03]  /*1600*/  ISETP.GT.U32.AND P0, PT, R25, -0x21, PT ;  /* 0xffffffdf1900780c */ /* 0x000fc60003f04070 */
[----:B------:R-:W4:Y:S01]  /*1610*/  SHFL.IDX PT, R38, R38, R39, 0x1f ;  /* 0x00001f2726267589 */ /* 0x000f2200000e0000 */
[----:B------:R-:W-:Y:S02]  /*1620*/  FMNMX R36, |R15|, R14, !PT ;  /* 0x0000000e0f247209 */ /* 0x000fe40007800200 */
[----:B------:R-:W-:Y:S01]  /*1630*/  ISETP.GT.U32.AND.EX P0, PT, R24, -0x1, PT, P0 ;  /* 0xffffffff1800780c */ /* 0x000fe20003f04100 */
[----:B------:R-:W-:Y:S01]  /*1640*/  FMUL R14, R21, UR6 ;  /* 0x00000006150e7c20 */ /* 0x000fe20008400000 */
[----:B------:R-:W-:Y:S02]  /*1650*/  FMNMX R7, R36, |R21|, !PT ;  /* 0x4000001524077209 */ /* 0x000fe40007800000 */
[----:B------:R-:W-:Y:S02]  /*1660*/  SEL R21, R25, 0xffffffdf, P0 ;  /* 0xffffffdf19157807 */ /* 0x000fe40000000000 */
[----:B------:R-:W-:Y:S01]  /*1670*/  ISETP.GE.U32.AND P0, PT, R0, R5, PT ;  /* 0x000000050000720c */ /* 0x000fe20003f06070 */
[----:B------:R-:W-:Y:S01]  /*1680*/  FMUL R15, R22, UR6 ;  /* 0x00000006160f7c20 */ /* 0x000fe20008400000 */
[----:B------:R-:W-:-:S02]  /*1690*/  LEA R18, R18, UR4, 0x2 ;  /* 0x0000000412127c11 */ /* 0x000fc4000f8e10ff */
[----:B-1----:R-:W-:Y:S01]  /*16a0*/  LEA R19, R42, UR4, 0x2 ;  /* 0x000000042a137c11 */ /* 0x002fe2000f8e10ff */
[----:B0-----:R-:W-:Y:S01]  /*16b0*/  FADD R30, R30, R31 ;  /* 0x0000001f1e1e7221 */ /* 0x001fe20000000000 */
[----:B--2---:R-:W-:Y:S01]  /*16c0*/  FADD R31, R29, R32 ;  /* 0x000000201d1f7221 */ /* 0x004fe20000000000 */
[----:B------:R0:W-:Y:S01]  /*16d0*/  STS [R18], R12 ;  /* 0x0000000c12007388 */ /* 0x0001e20000000800 */
[----:B------:R-:W-:Y:S01]  /*16e0*/  IMAD R29, R8, 0x3e, RZ ;  /* 0x0000003e081d7824 */ /* 0x000fe200078e02ff */
[----:B------:R-:W-:Y:S02]  /*16f0*/  LOP3.LUT R21, RZ, R21, RZ, 0x33, !PT ;  /* 0x00000015ff157212 */ /* 0x000fe400078e33ff */
[----:B------:R-:W-:Y:S01]  /*1700*/  STS [R19], R14 ;  /* 0x0000000e13007388 */ /* 0x000fe20000000800 */
[----:B------:R-:W-:-:S03]  /*1710*/  SHF.R.U32.HI R8, RZ, 0x2, R2 ;  /* 0x00000002ff087819 */ /* 0x000fc60000011602 */
[----:B------:R1:W-:Y:S01]  /*1720*/  @!P1 STG.E.64 desc[UR8][R34.64], R14 ;  /* 0x0000000e22009986 */ /* 0x0003e2000c101b08 */
[----:B------:R-:W-:Y:S01]  /*1730*/  IMAD.SHL.U32 R28, R28, 0x20, RZ ;  /* 0x000000201c1c7824 */ /* 0x000fe200078e00ff */
[----:B------:R-:W-:Y:S01]  /*1740*/  FMNMX R7, |R22|, R7, !PT ;  /* 0x0000000716077209 */ /* 0x000fe20007800200 */
[----:B---3--:R-:W-:Y:S01]  /*1750*/  FADD R24, R30, R37 ;  /* 0x000000251e187221 */ /* 0x008fe20000000000 */
[----:B----4-:R-:W-:Y:S01]  /*1760*/  FADD R25, R31, R38 ;  /* 0x000000261f197221 */ /* 0x010fe20000000000 */
[----:B------:R-:W-:Y:S01]  /*1770*/  LOP3.LUT R8, R8, 0x38, RZ, 0xc0, !PT ;  /* 0x0000003808087812 */ /* 0x000fe200078ec0ff */
[----:B0-----:R-:W-:Y:S02]  /*1780*/  VIADD R12, R0, 0x1 ;  /* 0x00000001000c7836 */ /* 0x001fe40000000000 */
[----:B------:R-:W-:Y:S02]  /*1790*/  IMAD.IADD R16, R21, 0x1, -R0 ;  /* 0x0000000115107824 */ /* 0x000fe400078e0a00 */
[----:B-1----:R-:W-:Y:S01]  /*17a0*/  IMAD.IADD R14, R27, 0x1, R29 ;  /* 0x000000011b0e7824 */ /* 0x002fe200078e021d */
[----:B------:R-:W-:Y:S06]  /*17b0*/  BAR.SYNC.DEFER_BLOCKING 0x0 ;  /* 0x0000000000007b1d */ /* 0x000fec0000010000 */
[----:B------:R-:W-:Y:S05]  /*17c0*/  @P0 BRA `(.L_x_14039) ;  /* 0x0000000400d40947 */ /* 0x000fea0003800000 */
[----:B------:R-:W-:Y:S01]  /*17d0*/  VIADD R21, R16, 0xffffffff ;  /* 0xffffffff10157836 */ /* 0x000fe20000000000 */
[----:B------:R-:W-:Y:S01]  /*17e0*/  BSSY B1, `(.L_x_14040) ;  /* 0x0000043000017945 */ /* 0x000fe20003800000 */
[----:B------:R-:W-:-:S03]  /*17f0*/  IMAD.WIDE.U32 R30, R8, UR14, RZ ;  /* 0x0000000e081e7c25 */ /* 0x000fc6000f8e00ff */
[----:B------:R-:W-:Y:S01]  /*1800*/  ISETP.GE.U32.AND P1, PT, R21, 0x3, PT ;  /* 0x000000031500780c */ /* 0x000fe20003f26070 */
[----:B------:R-:W-:Y:S02]  /*1810*/  IMAD R43, R8, UR15, R31 ;  /* 0x0000000f082b7c24 */ /* 0x000fe4000f8e021f */
[----:B------:R-:W-:Y:S02]  /*1820*/  IMAD.MOV.U32 R45, RZ, RZ, R30 ;  /* 0x000000ffff2d7224 */ /* 0x000fe400078e001e */
[----:B------:R-:W-:Y:S02]  /*1830*/  IMAD.MOV.U32 R21, RZ, RZ, RZ ;  /* 0x000000ffff157224 */ /* 0x000fe400078e00ff */
[----:B------:R-:W-:-:S06]  /*1840*/  IMAD.MOV.U32 R32, RZ, RZ, R0 ;  /* 0x000000ffff207224 */ /* 0x000fcc00078e0000 */
[----:B------:R-:W-:Y:S05]  /*1850*/  @!P1 BRA `(.L_x_14041) ;  /* 0x0000000000ec9947 */ /* 0x000fea0003800000 */
[C---:B------:R-:W-:Y:S01]  /*1860*/  LOP3.LUT R29, R16.reuse, 0x3, RZ, 0xc0, !PT ;  /* 0x00000003101d7812 */ /* 0x040fe200078ec0ff */
[----:B------:R-:W-:Y:S02]  /*1870*/  IMAD.MOV.U32 R21, RZ, RZ, RZ ;  /* 0x000000ffff157224 */ /* 0x000fe400078e00ff */
[----:B------:R-:W-:Y:S02]  /*1880*/  IMAD.MOV.U32 R32, RZ, RZ, R0 ;  /* 0x000000ffff207224 */ /* 0x000fe400078e0000 */
[----:B------:R-:W-:-:S07]  /*1890*/  IMAD.IADD R22, R16, 0x1, -R29 ;  /* 0x0000000110167824 */ /* 0x000fce00078e0a1d */
.L_x_14042:
[----:B------:R-:W-:Y:S01]  /*18a0*/  LOP3.LUT R29, R3, 0x1f, RZ, 0xc0, !PT ;  /* 0x0000001f031d7812 */ /* 0x000fe200078ec0ff */
[----:B------:R-:W-:Y:S02]  /*18b0*/  IMAD R32, R9, 0x21, R32 ;  /* 0x0000002109207824 */ /* 0x000fe400078e0220 */
[----:B--2---:R-:W-:Y:S01]  /*18c0*/  VIADD R35, R3, 0xffffffff ;  /* 0xffffffff03237836 */ /* 0x004fe20000000000 */
[----:B------:R-:W-:Y:S01]  /*18d0*/  ISETP.GE.U32.AND P3, PT, R29, R4, PT ;  /* 0x000000041d00720c */ /* 0x000fe20003f66070 */
[----:B------:R-:W-:Y:S01]  /*18e0*/  VIADD R22, R22, 0xfffffffc ;  /* 0xfffffffc16167836 */ /* 0x000fe20000000000 */
[----:B------:R-:W-:Y:S01]  /*18f0*/  LEA R32, R32, UR4, 0x2 ;  /* 0x0000000420207c11 */ /* 0x000fe2000f8e10ff */
[----:B------:R-:W-:Y:S01]  /*1900*/  VIADD R21, R21, 0x4 ;  /* 0x0000000415157836 */ /* 0x000fe20000000000 */
[----:B------:R-:W-:-:S04]  /*1910*/  LOP3.LUT R35, R35, 0x1f, RZ, 0xc0, !PT ;  /* 0x0000001f23237812 */ /* 0x000fc800078ec0ff */
[----:B------:R-:W-:-:S05]  /*1920*/  ISETP.GE.U32.AND P1, PT, R35, R4, PT ;  /* 0x000000042300720c */ /* 0x000fca0003f26070 */
[----:B------:R-:W0:Y:S01]  /*1930*/  @!P3 LDC.64 R36, c[0x0][0x228] ;  /* 0x00008a00ff24bb82 */ /* 0x000e220000000a00 */
[----:B------:R-:W1:Y:S01]  /*1940*/  @!P3 LDS R40, [R32] ;  /* 0x000000002028b984 */ /* 0x000e620000000800 */
[----:B------:R-:W-:Y:S01]  /*1950*/  @!P3 IADD3 R30, P2, P4, R29, R45, R28 ;  /* 0x0000002d1d1eb210 */ /* 0x000fe20007c5e01c */
[C---:B------:R-:W-:Y:S02]  /*1960*/  VIADD R29, R3.reuse, 0x1e ;  /* 0x0000001e031d7836 */ /* 0x040fe40000000000 */
[----:B------:R-:W-:Y:S01]  /*1970*/  VIADD R3, R3, 0x1d ;  /* 0x0000001d03037836 */ /* 0x000fe20000000000 */
[----:B------:R-:W-:Y:S02]  /*1980*/  @!P3 IADD3.X R31, RZ, R43, R20, P2, P4 ;  /* 0x0000002bff1fb210 */ /* 0x000fe400017e8414 */
[----:B------:R-:W-:Y:S01]  /*1990*/  LOP3.LUT R29, R29, 0x1f, RZ, 0xc0, !PT ;  /* 0x0000001f1d1d7812 */ /* 0x000fe200078ec0ff */
[----:B------:R-:W2:Y:S01]  /*19a0*/  @!P1 LDS R39, [R32+0x4] ;  /* 0x0000040020279984 */ /* 0x000ea20000000800 */
[----:B------:R-:W-:-:S02]  /*19b0*/  LOP3.LUT R3, R3, 0x1f, RZ, 0xc0, !PT ;  /* 0x0000001f03037812 */ /* 0x000fc400078ec0ff */
[----:B------:R-:W-:-:S04]  /*19c0*/  IADD3 R45, P4, R45, UR11, RZ ;  /* 0x0000000b2d2d7c10 */ /* 0x000fc8000ff9e0ff */
[----:B------:R-:W-:Y:S02]  /*19d0*/  IADD3.X R43, R43, UR12, RZ, P4, !PT ;  /* 0x0000000c2b2b7c10 */ /* 0x000fe4000a7fe4ff */
[----:B------:R-:W-:Y:S02]  /*19e0*/  @!P1 IADD3 R38, P4, P5, R35, R45, R28 ;  /* 0x0000002d23269210 */ /* 0x000fe40007d9e01c */
[----:B------:R-:W-:Y:S02]  /*19f0*/  IADD3 R45, P6, R45, UR11, RZ ;  /* 0x0000000b2d2d7c10 */ /* 0x000fe4000ffde0ff */
[----:B------:R-:W-:Y:S02]  /*1a00*/  @!P1 IADD3.X R41, RZ, R43, R20, P4, P5 ;  /* 0x0000002bff299210 */ /* 0x000fe400027ea414 */
[----:B0-----:R-:W-:Y:S02]  /*1a10*/  @!P3 LEA R36, P2, R30, R36, 0x2 ;  /* 0x000000241e24b211 */ /* 0x001fe400078410ff */
[----:B------:R-:W-:-:S02]  /*1a20*/  IADD3.X R43, R43, UR12, RZ, P6, !PT ;  /* 0x0000000c2b2b7c10 */ /* 0x000fc4000b7fe4ff */
[----:B------:R-:W-:Y:S02]  /*1a30*/  @!P3 LEA.HI.X R37, R30, R37, R31, 0x2, P2 ;  /* 0x000000251e25b211 */ /* 0x000fe400010f141f */
[----:B------:R-:W0:Y:S01]  /*1a40*/  @!P1 LDC.64 R30, c[0x0][0x228] ;  /* 0x00008a00ff1e9b82 */ /* 0x000e220000000a00 */
[-C--:B------:R-:W-:Y:S02]  /*1a50*/  ISETP.GE.U32.AND P2, PT, R29, R4.reuse, PT ;  /* 0x000000041d00720c */ /* 0x080fe40003f46070 */
[----:B-1----:R1:W-:Y:S01]  /*1a60*/  @!P3 STG.E desc[UR8][R36.64], R40 ;  /* 0x000000282400b986 */ /* 0x0023e2000c101908 */
[----:B------:R-:W-:-:S10]  /*1a70*/  ISETP.GE.U32.AND P3, PT, R3, R4, PT ;  /* 0x000000040300720c */ /* 0x000fd40003f66070 */
[----:B------:R-:W3:Y:S01]  /*1a80*/  @!P2 LDC.64 R34, c[0x0][0x228] ;  /* 0x00008a00ff22ab82 */ /* 0x000ee20000000a00 */
[----:B0-----:R-:W-:-:S07]  /*1a90*/  @!P1 LEA R30, P4, R38, R30, 0x2 ;  /* 0x0000001e261e9211 */ /* 0x001fce00078810ff */
[----:B-1----:R-:W0:Y:S01]  /*1aa0*/  @!P3 LDC.64 R36, c[0x0][0x228] ;  /* 0x00008a00ff24bb82 */ /* 0x002e220000000a00 */
[----:B------:R-:W-:Y:S02]  /*1ab0*/  @!P1 LEA.HI.X R31, R38, R31, R41, 0x2, P4 ;  /* 0x0000001f261f9211 */ /* 0x000fe400020f1429 */
[----:B------:R-:W1:Y:S01]  /*1ac0*/  @!P2 LDS R41, [R32+0x8] ;  /* 0x000008002029a984 */ /* 0x000e620000000800 */
[----:B------:R-:W-:-:S03]  /*1ad0*/  @!P2 IADD3 R29, P4, P5, R29, R45, R28 ;  /* 0x0000002d1d1da210 */ /* 0x000fc60007d9e01c */
[----:B------:R4:W5:Y:S01]  /*1ae0*/  @!P3 LDS R38, [R32+0xc] ;  /* 0x00000c002026b984 */ /* 0x0009620000000800 */
[----:B------:R-:W-:Y:S02]  /*1af0*/  @!P2 IADD3.X R40, RZ, R43, R20, P4, P5 ;  /* 0x0000002bff28a210 */ /* 0x000fe400027ea414 */
[----:B------:R-:W-:Y:S01]  /*1b00*/  IADD3 R45, P4, R45, UR11, RZ ;  /* 0x0000000b2d2d7c10 */ /* 0x000fe2000ff9e0ff */
[----:B--2---:R2:W-:Y:S01]  /*1b10*/  @!P1 STG.E desc[UR8][R30.64], R39 ;  /* 0x000000271e009986 */ /* 0x0045e2000c101908 */
[----:B---3--:R-:W-:Y:S02]  /*1b20*/  @!P2 LEA R34, P6, R29, R34, 0x2 ;  /* 0x000000221d22a211 */ /* 0x008fe400078c10ff */
[----:B------:R-:W-:Y:S02]  /*1b30*/  IADD3.X R43, R43, UR12, RZ, P4, !PT ;  /* 0x0000000c2b2b7c10 */ /* 0x000fe4000a7fe4ff */
[----:B------:R-:W-:Y:S02]  /*1b40*/  @!P2 LEA.HI.X R35, R29, R35, R40, 0x2, P6 ;  /* 0x000000231d23a211 */ /* 0x000fe400030f1428 */
[C---:B------:R-:W-:Y:S01]  /*1b50*/  @!P3 IADD3 R29, P4, P5, R3.reuse, R45, R28 ;  /* 0x0000002d031db210 */ /* 0x040fe20007d9e01c */
[----:B------:R-:W-:Y:S01]  /*1b60*/  VIADD R3, R3, 0x1f ;  /* 0x0000001f03037836 */ /* 0x000fe20000000000 */
[----:B------:R-:W-:-:S02]  /*1b70*/  IADD3 R45, P1, R45, UR11, RZ ;  /* 0x0000000b2d2d7c10 */ /* 0x000fc4000ff3e0ff */
[----:B0-----:R-:W-:Y:S02]  /*1b80*/  @!P3 LEA R36, P6, R29, R36, 0x2 ;  /* 0x000000241d24b211 */ /* 0x001fe400078c10ff */
[----:B----4-:R-:W-:Y:S02]  /*1b90*/  @!P3 IADD3.X R32, RZ, R43, R20, P4, P5 ;  /* 0x0000002bff20b210 */ /* 0x010fe400027ea414 */
[----:B------:R-:W-:Y:S02]  /*1ba0*/  IADD3.X R43, R43, UR12, RZ, P1, !PT ;  /* 0x0000000c2b2b7c10 */ /* 0x000fe40008ffe4ff */
[----:B------:R-:W-:Y:S01]  /*1bb0*/  @!P3 LEA.HI.X R37, R29, R37, R32, 0x2, P6 ;  /* 0x000000251d25b211 */ /* 0x000fe200030f1420 */
[----:B------:R-:W-:Y:S01]  /*1bc0*/  IMAD.IADD R32, R0, 0x1, R21 ;  /* 0x0000000100207824 */ /* 0x000fe200078e0215 */
[----:B-1----:R2:W-:Y:S01]  /*1bd0*/  @!P2 STG.E desc[UR8][R34.64], R41 ;  /* 0x000000292200a986 */ /* 0x0025e2000c101908 */
[----:B------:R-:W-:-:S03]  /*1be0*/  ISETP.NE.AND P2, PT, R22, RZ, PT ;  /* 0x000000ff1600720c */ /* 0x000fc60003f45270 */
[----:B-----5:R2:W-:Y:S10]  /*1bf0*/  @!P3 STG.E desc[UR8][R36.64], R38 ;  /* 0x000000262400b986 */ /* 0x0205f4000c101908 */
[----:B------:R-:W-:Y:S05]  /*1c00*/  @P2 BRA `(.L_x_14042) ;  /* 0xfffffffc00242947 */ /* 0x000fea000383ffff */
.L_x_14041:
[----:B------:R-:W-:Y:S05]  /*1c10*/  BSYNC B1 ;  /* 0x0000000000017941 */ /* 0x000fea0003800000 */
.L_x_14040:
[----:B--2---:R-:W-:-:S13]  /*1c20*/  LOP3.LUT P1, R34, R16, 0x3, RZ, 0xc0, !PT ;  /* 0x0000000310227812 */ /* 0x004fda000782c0ff */
        /* <DEDUP_REMOVED lines=16> */
.L_x_14044:
[----:B------:R-:W-:Y:S05]  /*1d30*/  BSYNC B1 ;  /* 0x0000000000017941 */ /* 0x000fea0003800000 */
.L_x_14043:
[----:B------:R-:W-:Y:S01]  /*1d40*/  IADD3.X R43, R43, UR12, RZ, P4, !PT ;  /* 0x0000000c2b2b7c10 */ /* 0x000fe2000a7fe4ff */
[----:B------:R-:W-:Y:S06]  /*1d50*/  @!P2 BRA `(.L_x_14039) ;  /* 0x000000000070a947 */ /* 0x000fec0003800000 */
[----:B------:R-:W-:-:S05]  /*1d60*/  VIADD R22, R3, 0xffffffff ;  /* 0xffffffff03167836 */ /* 0x000fca0000000000 */
[----:B0-----:R-:W-:Y:S01]  /*1d70*/  LOP3.LUT R35, R22, 0x1f, RZ, 0xc0, !PT ;  /* 0x0000001f16237812 */ /* 0x001fe200078ec0ff */
[----:B------:R-:W-:-:S03]  /*1d80*/  IMAD.IADD R22, R12, 0x1, R21 ;  /* 0x000000010c167824 */ /* 0x000fc600078e0215 */
[----:B------:R-:W-:Y:S01]  /*1d90*/  ISETP.GE.U32.AND P1, PT, R35, R4, PT ;  /* 0x000000042300720c */ /* 0x000fe20003f26070 */
[----:B------:R-:W-:-:S05]  /*1da0*/  IMAD R22, R9, 0x21, R22 ;  /* 0x0000002109167824 */ /* 0x000fca00078e0216 */
[----:B------:R-:W-:-:S07]  /*1db0*/  LEA R36, R22, UR4, 0x2 ;  /* 0x0000000416247c11 */ /* 0x000fce000f8e10ff */
        /* <DEDUP_REMOVED lines=22> */
.L_x_14039:
[----:B------:R-:W-:Y:S05]  /*1f20*/  BSYNC B0 ;  /* 0x0000000000007941 */ /* 0x000fea0003800000 */
.L_x_14038:
[----:B------:R-:W-:Y:S06]  /*1f30*/  BAR.SYNC.DEFER_BLOCKING 0x0 ;  /* 0x0000000000007b1d */ /* 0x000fec0000010000 */
[----:B------:R2:W-:Y:S04]  /*1f40*/  STS [R11], R23 ;  /* 0x000000170b007388 */ /* 0x0005e80000000800 */
[----:B------:R2:W-:Y:S04]  /*1f50*/  STS [R10], R17 ;  /* 0x000000110a007388 */ /* 0x0005e80000000800 */
[----:B------:R2:W-:Y:S04]  /*1f60*/  STS [R18], R13 ;  /* 0x0000000d12007388 */ /* 0x0005e80000000800 */
[----:B------:R2:W-:Y:S01]  /*1f70*/  STS [R19], R15 ;  /* 0x0000000f13007388 */ /* 0x0005e20000000800 */
[----:B------:R-:W-:Y:S06]  /*1f80*/  BAR.SYNC.DEFER_BLOCKING 0x0 ;  /* 0x0000000000007b1d */ /* 0x000fec0000010000 */
[----:B------:R-:W-:Y:S05]  /*1f90*/  @P0 BRA.U `(.L_x_14045) ;  /* 0x0000000500ec0947 */ /* 0x000fea0003800000 */
[----:B------:R-:W-:Y:S01]  /*1fa0*/  LOP3.LUT R21, R8, 0x1, RZ, 0xfc, !PT ;  /* 0x0000000108157812 */ /* 0x000fe200078efcff */
[----:B------:R-:W-:Y:S01]  /*1fb0*/  ULDC.64 UR14, c[0x0][0x260] ;  /* 0x00009800000e7ab9 */ /* 0x000fe20000000a00 */
[----:B------:R-:W-:Y:S03]  /*1fc0*/  BSSY B0, `(.L_x_14045) ;  /* 0x0000078000007945 */ /* 0x000fe60003800000 */
[----:B--2---:R-:W-:-:S04]  /*1fd0*/  IMAD.WIDE.U32 R10, R21, UR14, RZ ;  /* 0x0000000e150a7c25 */ /* 0x004fc8000f8e00ff */
[----:B------:R-:W-:Y:S01]  /*1fe0*/  IMAD R21, R21, UR15, R11 ;  /* 0x0000000f15157c24 */ /* 0x000fe2000f8e020b */
[----:B------:R-:W-:Y:S06]  /*1ff0*/  @P0 BRA `(.L_x_14046) ;  /* 0x0000000400d00947 */ /* 0x000fec0003800000 */
[C---:B-1----:R-:W-:Y:S01]  /*2000*/  VIADD R3, R16.reuse, 0xffffffff ;  /* 0xffffffff10037836 */ /* 0x042fe20000000000 */
[----:B------:R-:W-:Y:S01]  /*2010*/  LOP3.LUT R13, R16, 0x3, RZ, 0xc0, !PT ;  /* 0x00000003100d7812 */ /* 0x000fe200078ec0ff */
[----:B------:R-:W-:Y:S01]  /*2020*/  BSSY B1, `(.L_x_14047) ;  /* 0x0000042000017945 */ /* 0x000fe20003800000 */
[----:B------:R-:W-:Y:S02]  /*2030*/  IMAD.MOV.U32 R41, RZ, RZ, R10 ;  /* 0x000000ffff297224 */ /* 0x000fe400078e000a */
[----:B------:R-:W-:Y:S01]  /*2040*/  ISETP.GE.U32.AND P1, PT, R3, 0x3, PT ;  /* 0x000000030300780c */ /* 0x000fe20003f26070 */
[----:B------:R-:W-:Y:S01]  /*2050*/  IMAD.IADD R15, R2, 0x1, -R33 ;  /* 0x00000001020f7824 */ /* 0x000fe200078e0a21 */
[----:B------:R-:W-:Y:S01]  /*2060*/  ISETP.NE.AND P0, PT, R13, RZ, PT ;  /* 0x000000ff0d00720c */ /* 0x000fe20003f05270 */
[----:B------:R-:W-:Y:S02]  /*2070*/  IMAD.MOV.U32 R3, RZ, RZ, RZ ;  /* 0x000000ffff037224 */ /* 0x000fe400078e00ff */
[----:B0-----:R-:W-:-:S08]  /*2080*/  IMAD.MOV.U32 R30, RZ, RZ, R0 ;  /* 0x000000ffff1e7224 */ /* 0x001fd000078e0000 */
[----:B------:R-:W-:Y:S05]  /*2090*/  @!P1 BRA `(.L_x_14048) ;  /* 0x0000000000e89947 */ /* 0x000fea0003800000 */
[----:B------:R-:W-:Y:S02]  /*20a0*/  IMAD.IADD R8, R16, 0x1, -R13 ;  /* 0x0000000110087824 */ /* 0x000fe400078e0a0d */
[----:B------:R-:W-:Y:S02]  /*20b0*/  IMAD.MOV.U32 R3, RZ, RZ, RZ ;  /* 0x000000ffff037224 */ /* 0x000fe400078e00ff */
[----:B------:R-:W-:-:S07]  /*20c0*/  IMAD.MOV.U32 R30, RZ, RZ, R0 ;  /* 0x000000ffff1e7224 */ /* 0x000fce00078e0000 */
.L_x_14049:
        /* <DEDUP_REMOVED lines=43> */
[----:B-----5:R-:W-:Y:S02]  /*2380*/  @!P1 IADD3.X R32, RZ, R21, R20, P5, P6 ;  /* 0x00000015ff209210 */ /* 0x020fe40002fec414 */
[C---:B0-----:R-:W-:Y:S02]  /*2390*/  @!P2 LEA R16, P5, R39.reuse, R16, 0x2 ;  /* 0x000000102710a211 */ /* 0x041fe400078a10ff */
        /* <DEDUP_REMOVED lines=10> */
.L_x_14048:
[----:B------:R-:W-:Y:S05]  /*2440*/  BSYNC B1 ;  /* 0x0000000000017941 */ /* 0x000fea0003800000 */
.L_x_14047:
        /* <DEDUP_REMOVED lines=16> */
.L_x_14051:
[----:B------:R-:W-:Y:S05]  /*2550*/  BSYNC B1 ;  /* 0x0000000000017941 */ /* 0x000fea0003800000 */
.L_x_14050:
[----:B------:R-:W-:Y:S01]  /*2560*/  IMAD.IADD R12, R12, 0x1, R3 ;  /* 0x000000010c0c7824 */ /* 0x000fe200078e0203 */
        /* <DEDUP_REMOVED lines=29> */
.L_x_14046:
[----:B------:R-:W-:Y:S05]  /*2740*/  BSYNC B0 ;  /* 0x0000000000007941 */ /* 0x000fea0003800000 */
.L_x_14045:
[----:B------:R-:W-:Y:S01]  /*2750*/  BAR.SYNC.DEFER_BLOCKING 0x0 ;  /* 0x0000000000007b1d */ /* 0x000fe20000010000 */
[----:B--2---:R-:W-:Y:S01]  /*2760*/  SHF.R.U32.HI R15, RZ, 0x5, R2 ;  /* 0x00000005ff0f7819 */ /* 0x004fe20000011602 */
[----:B------:R-:W-:-:S03]  /*2770*/  IMAD.SHL.U32 R0, R2, 0x8, RZ ;  /* 0x0000000802007824 */ /* 0x000fc600078e00ff */
[----:B------:R-:W-:Y:S01]  /*2780*/  LOP3.LUT P0, RZ, R15, 0x7, RZ, 0xc0, !PT ;  /* 0x000000070fff7812 */ /* 0x000fe2000780c0ff */
[----:B------:R-:W-:Y:S01]  /*2790*/  BSSY B0, `(.L_x_14052) ;  /* 0x0000021000007945 */ /* 0x000fe20003800000 */
[----:B------:R2:W-:Y:S01]  /*27a0*/  STS.64 [R0+UR4], R24 ;  /* 0x0000001800007988 */ /* 0x0005e20008000a04 */
[----:B------:R-:W-:Y:S10]  /*27b0*/  BAR.SYNC.DEFER_BLOCKING 0x0 ;  /* 0x0000000000007b1d */ /* 0x000ff40000010000 */
[----:B------:R-:W-:Y:S05]  /*27c0*/  @P0 BRA `(.L_x_14053) ;  /* 0x0000000000740947 */ /* 0x000fea0003800000 */
[----:B------:R-:W3:Y:S01]  /*27d0*/  LDS.64 R20, [R0+UR4+0x100] ;  /* 0x0001000400147984 */ /* 0x000ee20008000a00 */
[----:B------:R-:W-:-:S03]  /*27e0*/  ISETP.GE.U32.AND P0, PT, R6, R5, PT ;  /* 0x000000050600720c */ /* 0x000fc60003f06070 */
[----:B-1----:R-:W1:Y:S04]  /*27f0*/  LDS.64 R22, [R0+UR4+0x200] ;  /* 0x0002000400167984 */ /* 0x002e680008000a00 */
[----:B0-----:R-:W0:Y:S04]  /*2800*/  LDS.64 R18, [R0+UR4+0x300] ;  /* 0x0003000400127984 */ /* 0x001e280008000a00 */
[----:B------:R-:W4:Y:S02]  /*2810*/  LDS.64 R12, [R0+UR4+0x400] ;  /* 0x00040004000c7984 */ /* 0x000f240008000a00 */
[----:B------:R-:W5:Y:S02]  /*2820*/  @!P0 LDC.64 R16, c[0x0][0x248] ;  /* 0x00009200ff108b82 */ /* 0x000f640000000a00 */
[----:B------:R-:W5:Y:S04]  /*2830*/  LDS.64 R10, [R0+UR4+0x500] ;  /* 0x00050004000a7984 */ /* 0x000f680008000a00 */
[----:B------:R-:W5:Y:S04]  /*2840*/  LDS.64 R4, [R0+UR4+0x600] ;  /* 0x0006000400047984 */ /* 0x000f680008000a00 */
[----:B------:R2:W5:Y:S02]  /*2850*/  LDS.64 R8, [R0+UR4+0x700] ;  /* 0x0007000400087984 */ /* 0x0005640008000a00 */
[----:B--2---:R-:W-:Y:S01]  /*2860*/  @!P0 LOP3.LUT R0, R0, 0xf8, RZ, 0xc0, !PT ;  /* 0x000000f800008812 */ /* 0x004fe200078ec0ff */
[----:B---3--:R-:W-:Y:S01]  /*2870*/  FADD R3, R24, R20 ;  /* 0x0000001418037221 */ /* 0x008fe20000000000 */
[----:B------:R-:W-:-:S03]  /*2880*/  FADD R20, R25, R21 ;  /* 0x0000001519147221 */ /* 0x000fc60000000000 */
[----:B-1----:R-:W-:Y:S01]  /*2890*/  FADD R3, R3, R22 ;  /* 0x0000001603037221 */ /* 0x002fe20000000000 */
[----:B------:R-:W-:-:S03]  /*28a0*/  FADD R20, R20, R23 ;  /* 0x0000001714147221 */ /* 0x000fc60000000000 */
[----:B0-----:R-:W-:Y:S01]  /*28b0*/  FADD R3, R3, R18 ;  /* 0x0000001203037221 */ /* 0x001fe20000000000 */
[----:B------:R-:W-:-:S03]  /*28c0*/  FADD R20, R20, R19 ;  /* 0x0000001314147221 */ /* 0x000fc60000000000 */
[----:B----4-:R-:W-:Y:S01]  /*28d0*/  FADD R3, R3, R12 ;  /* 0x0000000c03037221 */ /* 0x010fe20000000000 */
[----:B------:R-:W-:Y:S01]  /*28e0*/  FADD R20, R20, R13 ;  /* 0x0000000d14147221 */ /* 0x000fe20000000000 */
[----:B-----5:R-:W-:Y:S02]  /*28f0*/  @!P0 LEA R13, P1, R26, R16, 0x2 ;  /* 0x000000101a0d8211 */ /* 0x020fe400078210ff */
[----:B------:R-:W-:Y:S01]  /*2900*/  FADD R3, R3, R10 ;  /* 0x0000000a03037221 */ /* 0x000fe20000000000 */
[----:B------:R-:W-:Y:S01]  /*2910*/  FADD R20, R20, R11 ;  /* 0x0000000b14147221 */ /* 0x000fe20000000000 */
[----:B------:R-:W-:Y:S02]  /*2920*/  @!P0 LEA.HI.X R14, R26, R17, R14, 0x2, P1 ;  /* 0x000000111a0e8211 */ /* 0x000fe400008f140e */
[----:B------:R-:W-:Y:S01]  /*2930*/  @!P0 IADD3 R10, P1, R0, R13, RZ ;  /* 0x0000000d000a8210 */ /* 0x000fe20007f3e0ff */
[----:B------:R-:W-:Y:S01]  /*2940*/  FADD R3, R3, R4 ;  /* 0x0000000403037221 */ /* 0x000fe20000000000 */
[----:B------:R-:W-:-:S03]  /*2950*/  FADD R20, R20, R5 ;  /* 0x0000000514147221 */ /* 0x000fc60000000000 */
[----:B------:R-:W-:Y:S02]  /*2960*/  @!P0 IMAD.X R11, RZ, RZ, R14, P1 ;  /* 0x000000ffff0b8224 */ /* 0x000fe400008e060e */
[----:B------:R-:W-:Y:S01]  /*2970*/  FADD R8, R3, R8 ;  /* 0x0000000803087221 */ /* 0x000fe20000000000 */
[----:B------:R-:W-:-:S05]  /*2980*/  FADD R9, R20, R9 ;  /* 0x0000000914097221 */ /* 0x000fca0000000000 */
[----:B------:R3:W-:Y:S02]  /*2990*/  @!P0 STG.E.64 desc[UR8][R10.64], R8 ;  /* 0x000000080a008986 */ /* 0x0007e4000c101b08 */
.L_x_14053:
[----:B------:R-:W-:Y:S05]  /*29a0*/  BSYNC B0 ;  /* 0x0000000000007941 */ /* 0x000fea0003800000 */
.L_x_14052:
[----:B------:R-:W-:Y:S02]  /*29b0*/  ULDC.64 UR4, c[0x0][0x238] ;  /* 0x00008e0000047ab9 */ /* 0x000fe40000000a00 */
[----:B------:R-:W-:-:S04]  /*29c0*/  ISETP.NE.U32.AND P0, PT, RZ, UR4, PT ;  /* 0x00000004ff007c0c */ /* 0x000fc8000bf05070 */
[----:B------:R-:W-:-:S13]  /*29d0*/  ISETP.NE.AND.EX P0, PT, RZ, UR5, PT, P0 ;  /* 0x00000005ff007c0c */ /* 0x000fda000bf05300 */
[----:B------:R-:W-:Y:S05]  /*29e0*/  @!P0 BRA `(.L_x_14054) ;  /* 0x0000000000ac8947 */ /* 0x000fea0003800000 */
[----:B--2---:R-:W2:Y:S01]  /*29f0*/  SHFL.DOWN PT, R0, R7, 0x10, 0x1f ;  /* 0x0a001f0007007f89 */ /* 0x004ea200000e0000 */
[----:B------:R-:W-:Y:S01]  /*2a00*/  ISETP.NE.AND P0, PT, R6, RZ, PT ;  /* 0x000000ff0600720c */ /* 0x000fe20003f05270 */
[----:B------:R-:W-:-:S12]  /*2a10*/  BSSY B0, `(.L_x_14055) ;  /* 0x0000022000007945 */ /* 0x000fd80003800000 */
[----:B---3--:R-:W3:Y:S01]  /*2a20*/  @!P0 S2R R9, SR_CgaCtaId ;  /* 0x0000000000098919 */ /* 0x008ee20000008800 */
[----:B------:R-:W-:Y:S02]  /*2a30*/  @!P0 MOV R8, 0x400 ;  /* 0x0000040000088802 */ /* 0x000fe40000000f00 */
[----:B--2---:R-:W-:-:S05]  /*2a40*/  FMNMX R0, R7, R0, !PT ;  /* 0x0000000007007209 */ /* 0x004fca0007800000 */
[----:B-1----:R-:W1:Y:S01]  /*2a50*/  SHFL.DOWN PT, R3, R0, 0x8, 0x1f ;  /* 0x09001f0000037f89 */ /* 0x002e6200000e0000 */
[----:B---3--:R-:W-:-:S05]  /*2a60*/  @!P0 LEA R8, R9, R8, 0x18 ;  /* 0x0000000809088211 */ /* 0x008fca00078ec0ff */
[----:B------:R-:W-:Y:S01]  /*2a70*/  @!P0 IMAD.IADD R8, R33, 0x1, R8 ;  /* 0x0000000121088824 */ /* 0x000fe200078e0208 */
        /* <DEDUP_REMOVED lines=26> */
.L_x_14064:
[----:B--2---:R-:W-:-:S07]  /*2c20*/  FMNMX R3, R4, R5, !PT ;  /* 0x0000000504037209 */ /* 0x004fce0007800000 */
.L_x_14056:
[----:B------:R-:W-:Y:S05]  /*2c30*/  BSYNC B0 ;  /* 0x0000000000007941 */ /* 0x000fea0003800000 */
.L_x_14055:
[----:B------:R-:W-:Y:S01]  /*2c40*/  ISETP.NE.AND P0, PT, R2, RZ, PT ;  /* 0x000000ff0200720c */ /* 0x000fe20003f05270 */
[----:B------:R-:W-:-:S12]  /*2c50*/  BSSY B0, `(.L_x_14054) ;  /* 0x0000004000007945 */ /* 0x000fd80003800000 */
[----:B------:R-:W-:Y:S05]  /*2c60*/  @P0 BRA `(.L_x_14058) ;  /* 0x0000000000080947 */ /* 0x000fea0003800000 */
[----:B-1----:R-:W1:Y:S02]  /*2c70*/  LDC.64 R4, c[0x0][0x238] ;  /* 0x00008e00ff047b82 */ /* 0x002e640000000a00 */
[----:B-1----:R2:W-:Y:S02]  /*2c80*/  REDG.E.MAX.S32.STRONG.GPU desc[UR8][R4.64], R3 ;  /* 0x000000030400798e */ /* 0x0025e4000d10e388 */
.L_x_14058:
[----:B------:R-:W-:Y:S05]  /*2c90*/  BSYNC B0 ;  /* 0x0000000000007941 */ /* 0x000fea0003800000 */
.L_x_14054:
        /* <DEDUP_REMOVED lines=11> */
[----:B--2---:R-:W-:Y:S01]  /*2d50*/  IMAD.U32 R0, RZ, RZ, UR6 ;  /* 0x00000006ff007e24 */ /* 0x004fe2000f8e00ff */
[----:B------:R-:W-:-:S07]  /*2d60*/  MOV R7, 0x2d80 ;  /* 0x00002d8000077802 */ /* 0x000fce0000000f00 */
[----:B01-3--:R-:W-:Y:S05]  /*2d70*/  CALL.REL.NOINC `($__internal_339_$__cuda_sm20_rcp_rn_f32_slowpath) ;  /* 0x0000000400807944 */ /* 0x00bfea0003c00000 */
[----:B------:R-:W-:Y:S05]  /*2d80*/  BRA `(.L_x_14060) ;  /* 0x0000000000147947 */ /* 0x000fea0003800000 */
.L_x_14059:
[----:B--2---:R-:W2:Y:S01]  /*2d90*/  MUFU.RCP R5, UR6 ;  /* 0x0000000600057d08 */ /* 0x004ea20008001000 */
[----:B------:R-:W-:-:S04]  /*2da0*/  IMAD.U32 R0, RZ, RZ, UR6 ;  /* 0x00000006ff007e24 */ /* 0x000fc8000f8e00ff */
[----:B--2---:R-:W-:-:S04]  /*2db0*/  FFMA R0, R5, R0, -1 ;  /* 0xbf80000005007423 */ /* 0x004fc80000000000 */
[----:B------:R-:W-:-:S04]  /*2dc0*/  FADD.FTZ R0, -R0, -RZ ;  /* 0x800000ff00007221 */ /* 0x000fc80000010100 */
[----:B------:R-:W-:-:S07]  /*2dd0*/  FFMA R5, R5, R0, R5 ;  /* 0x0000000005057223 */ /* 0x000fce0000000005 */
.L_x_14060:
[----:B-1----:R-:W1:Y:S02]  /*2de0*/  LDC.64 R2, c[0x0][0x240] ;  /* 0x00009000ff027b82 */ /* 0x002e640000000a00 */
[----:B-1----:R-:W-:Y:S01]  /*2df0*/  STG.E desc[UR8][R2.64], R5 ;  /* 0x0000000502007986 */ /* 0x002fe2000c101908 */
[----:B------:R-:W-:Y:S05]  /*2e00*/  EXIT ;  /* 0x000000000000794d */ /* 0x000fea0003800000 */
.L_x_14057:
[----:B------:R-:W-:Y:S02]  /*2e10*/  IMAD.MOV.U32 R7, RZ, RZ, 0x4 ;  /* 0x00000004ff077424 */ /* 0x000fe400078e00ff */
[----:B------:R-:W-:Y:S02]  /*2e20*/  IMAD.MOV.U32 R9, RZ, RZ, 0x1f ;  /* 0x0000001fff097424 */ /* 0x000fe400078e00ff */
[----:B------:R-:W-:-:S07]  /*2e30*/  IMAD.MOV.U32 R6, RZ, RZ, -0x1 ;  /* 0xffffffffff067424 */ /* 0x000fce00078e00ff */
[----:B012---:R-:W-:Y:S05]  /*2e40*/  WARPSYNC.COLLECTIVE R6, `(.L_x_14061) ;  /* 0x0000000006087348 */ /* 0x007fea0003c00000 */
[----:B--2---:R2:W3:Y:S02]  /*2e50*/  SHFL.DOWN P0, R5, R0, R7, R9 ;  /* 0x0800000700057389 */ /* 0x0044e40000000009 */
[----:B0123--:R-:W-:Y:S01]  /*2e60*/  ENDCOLLECTIVE ;  /* 0x000000000000791b */ /* 0x00ffe20003800000 */
.L_x_14061:
[----:B------:R-:W-:Y:S02]  /*2e70*/  IMAD.MOV.U32 R7, RZ, RZ, 0x2 ;  /* 0x00000002ff077424 */ /* 0x000fe400078e00ff */
[----:B------:R-:W-:-:S05]  /*2e80*/  IMAD.MOV.U32 R3, RZ, RZ, R5 ;  /* 0x000000ffff037224 */ /* 0x000fca00078e0005 */
[----:B------:R-:W-:-:S05]  /*2e90*/  FMNMX R3, R3, R0, !PT ;  /* 0x0000000003037209 */ /* 0x000fca0007800000 */
[----:B------:R-:W-:-:S07]  /*2ea0*/  IMAD.MOV.U32 R0, RZ, RZ, R3 ;  /* 0x000000ffff007224 */ /* 0x000fce00078e0003 */
[----:B------:R-:W-:Y:S05]  /*2eb0*/  WARPSYNC.COLLECTIVE R6, `(.L_x_14062) ;  /* 0x0000000006087348 */ /* 0x000fea0003c00000 */
[----:B------:R0:W1:Y:S02]  /*2ec0*/  SHFL.DOWN P0, R5, R0, R7, R9 ;  /* 0x0800000700057389 */ /* 0x0000640000000009 */
[----:B01----:R-:W-:Y:S01]  /*2ed0*/  ENDCOLLECTIVE ;  /* 0x000000000000791b */ /* 0x003fe20003800000 */
.L_x_14062:
[----:B------:R-:W-:Y:S02]  /*2ee0*/  IMAD.MOV.U32 R7, RZ, RZ, 0x1 ;  /* 0x00000001ff077424 */ /* 0x000fe400078e00ff */
[----:B------:R-:W-:-:S05]  /*2ef0*/  IMAD.MOV.U32 R4, RZ, RZ, R5 ;  /* 0x000000ffff047224 */ /* 0x000fca00078e0005 */
[----:B------:R-:W-:-:S05]  /*2f00*/  FMNMX R4, R3, R4, !PT ;  /* 0x0000000403047209 */ /* 0x000fca0007800000 */
[----:B------:R-:W-:-:S07]  /*2f10*/  IMAD.MOV.U32 R0, RZ, RZ, R4 ;  /* 0x000000ffff007224 */ /* 0x000fce00078e0004 */
[----:B------:R-:W-:Y:S05]  /*2f20*/  WARPSYNC.COLLECTIVE R6, `(.L_x_14063) ;  /* 0x0000000006087348 */ /* 0x000fea0003c00000 */
[----:B------:R0:W1:Y:S02]  /*2f30*/  SHFL.DOWN P0, R5, R0, R7, R9 ;  /* 0x0800000700057389 */ /* 0x0000640000000009 */
[----:B01----:R-:W-:Y:S01]  /*2f40*/  ENDCOLLECTIVE ;  /* 0x000000000000791b */ /* 0x003fe20003800000 */
.L_x_14063:
[----:B------:R-:W-:Y:S05]  /*2f50*/  BRA `(.L_x_14064) ;  /* 0xfffffffc00307947 */ /* 0x000fea000383ffff */
        .weak           $__internal_338_$__cuda_sm20_div_u64
        .type           $__internal_338_$__cuda_sm20_div_u64,@function
        .size           $__internal_338_$__cuda_sm20_div_u64,($__internal_339_$__cuda_sm20_rcp_rn_f32_slowpath - $__internal_338_$__cuda_sm20_div_u64)
$__internal_338_$__cuda_sm20_div_u64:
[----:B------:R-:W0:Y:S08]  /*2f60*/  I2F.U64.RP R6, UR4 ;  /* 0x0000000400067d12 */ /* 0x000e300008309000 */
[----:B0-----:R-:W0:Y:S02]  /*2f70*/  MUFU.RCP R6, R6 ;  /* 0x0000000600067308 */ /* 0x001e240000001000 */
[----:B0-----:R-:W-:-:S06]  /*2f80*/  VIADD R2, R6, 0x1ffffffe ;  /* 0x1ffffffe06027836 */ /* 0x001fcc0000000000 */
[----:B------:R-:W0:Y:S02]  /*2f90*/  F2I.U64.TRUNC R2, R2 ;  /* 0x0000000200027311 */ /* 0x000e24000020d800 */
[----:B0-----:R-:W-:-:S04]  /*2fa0*/  IMAD.WIDE.U32 R4, R2, UR4, RZ ;  /* 0x0000000402047c25 */ /* 0x001fc8000f8e00ff */
[----:B------:R-:W-:Y:S01]  /*2fb0*/  IMAD R5, R2, UR5, R5 ;  /* 0x0000000502057c24 */ /* 0x000fe2000f8e0205 */
[----:B------:R-:W-:-:S03]  /*2fc0*/  IADD3 R7, P0, RZ, -R4, RZ ;  /* 0x80000004ff077210 */ /* 0x000fc60007f1e0ff */
[----:B------:R-:W-:Y:S02]  /*2fd0*/  IMAD R5, R3, UR4, R5 ;  /* 0x0000000403057c24 */ /* 0x000fe4000f8e0205 */
        /* <DEDUP_REMOVED lines=9> */
[----:B------:R-:W-:Y:S01]  /*3070*/  IMAD.WIDE.U32 R2, R5, UR4, RZ ;  /* 0x0000000405027c25 */ /* 0x000fe2000f8e00ff */
[----:B------:R-:W-:-:S03]  /*3080*/  IADD3.X R7, RZ, RZ, R4, P2, P1 ;  /* 0x000000ffff077210 */ /* 0x000fc600017e2404 */
[----:B------:R-:W-:Y:S01]  /*3090*/  IMAD R4, R5, UR5, R3 ;  /* 0x0000000505047c24 */ /* 0x000fe2000f8e0203 */
[----:B------:R-:W-:-:S03]  /*30a0*/  IADD3 R3, P0, RZ, -R2, RZ ;  /* 0x80000002ff037210 */ /* 0x000fc60007f1e0ff */
[----:B------:R-:W-:Y:S02]  /*30b0*/  IMAD R2, R7, UR4, R4 ;  /* 0x0000000407027c24 */ /* 0x000fe4000f8e0204 */
        /* <DEDUP_REMOVED lines=12> */
[----:B------:R-:W-:-:S04]  /*3180*/  IMAD.HI.U32 R2, P0, R7, R18, R2 ;  /* 0x0000001207027227 */ /* 0x000fc80007800002 */
[----:B------:R-:W-:Y:S01]  /*3190*/  IMAD.X R4, RZ, RZ, RZ, P0 ;  /* 0x000000ffff047224 */ /* 0x000fe200000e06ff */
[----:B------:R-:W-:-:S05]  /*31a0*/  IADD3 R5, P1, RZ, R2, RZ ;  /* 0x00000002ff057210 */ /* 0x000fca0007f3e0ff */
[----:B------:R-:W-:-:S04]  /*31b0*/  IMAD.WIDE.U32 R2, R5, UR4, RZ ;  /* 0x0000000405027c25 */ /* 0x000fc8000f8e00ff */
[----:B------:R-:W-:Y:S01]  /*31c0*/  IMAD.X R4, RZ, RZ, R4, P1 ;  /* 0x000000ffff047224 */ /* 0x000fe200008e0604 */
[----:B------:R-:W-:Y:S01]  /*31d0*/  IADD3 R11, P1, -R2, R18, RZ ;  /* 0x00000012020b7210 */ /* 0x000fe20007f3e1ff */
[C---:B------:R-:W-:Y:S01]  /*31e0*/  IMAD R3, R5.reuse, UR5, R3 ;  /* 0x0000000505037c24 */ /* 0x040fe2000f8e0203 */
[----:B------:R-:W-:Y:S02]  /*31f0*/  IADD3 R2, P2, R5, 0x1, RZ ;  /* 0x0000000105027810 */ /* 0x000fe40007f5e0ff */
[----:B------:R-:W-:Y:S01]  /*3200*/  ISETP.GE.U32.AND P0, PT, R11, UR4, PT ;  /* 0x000000040b007c0c */ /* 0x000fe2000bf06070 */
[----:B------:R-:W-:-:S04]  /*3210*/  IMAD R3, R4, UR4, R3 ;  /* 0x0000000404037c24 */ /* 0x000fc8000f8e0203 */
[----:B------:R-:W-:Y:S01]  /*3220*/  IMAD.X R8, RZ, RZ, ~R3, P1 ;  /* 0x000000ffff087224 */ /* 0x000fe200008e0e03 */
[----:B------:R-:W-:Y:S01]  /*3230*/  IADD3 R6, P1, R11, -UR4, RZ ;  /* 0x800000040b067c10 */ /* 0x000fe2000ff3e0ff */
[----:B------:R-:W-:-:S03]  /*3240*/  IMAD.X R3, RZ, RZ, R4, P2 ;  /* 0x000000ffff037224 */ /* 0x000fc600010e0604 */
[C---:B------:R-:W-:Y:S02]  /*3250*/  ISETP.GE.U32.AND.EX P0, PT, R8.reuse, UR5, PT, P0 ;  /* 0x0000000508007c0c */ /* 0x040fe4000bf06100 */
[----:B------:R-:W-:Y:S02]  /*3260*/  IADD3.X R7, R8, ~UR5, RZ, P1, !PT ;  /* 0x8000000508077c10 */ /* 0x000fe40008ffe4ff */
[----:B------:R-:W-:Y:S02]  /*3270*/  SEL R5, R2, R5, P0 ;  /* 0x0000000502057207 */ /* 0x000fe40000000000 */
[----:B------:R-:W-:Y:S02]  /*3280*/  SEL R6, R6, R11, P0 ;  /* 0x0000000b06067207 */ /* 0x000fe40000000000 */
[----:B------:R-:W-:Y:S01]  /*3290*/  SEL R4, R3, R4, P0 ;  /* 0x0000000403047207 */ /* 0x000fe20000000000 */
[----:B------:R-:W-:Y:S01]  /*32a0*/  IMAD.MOV.U32 R3, RZ, RZ, 0x0 ;  /* 0x00000000ff037424 */ /* 0x000fe200078e00ff */
[----:B------:R-:W-:-:S02]  /*32b0*/  IADD3 R24, P2, R5, 0x1, RZ ;  /* 0x0000000105187810 */ /* 0x000fc40007f5e0ff */
[----:B------:R-:W-:Y:S02]  /*32c0*/  SEL R2, R7, R8, P0 ;  /* 0x0000000807027207 */ /* 0x000fe40000000000 */
[----:B------:R-:W-:Y:S01]  /*32d0*/  ISETP.GE.U32.AND P0, PT, R6, UR4, PT ;  /* 0x0000000406007c0c */ /* 0x000fe2000bf06070 */
[----:B------:R-:W-:Y:S01]  /*32e0*/  IMAD.X R25, RZ, RZ, R4, P2 ;  /* 0x000000ffff197224 */ /* 0x000fe200010e0604 */
[----:B------:R-:W-:Y:S02]  /*32f0*/  ISETP.NE.U32.AND P1, PT, RZ, UR4, PT ;  /* 0x00000004ff007c0c */ /* 0x000fe4000bf25070 */
[----:B------:R-:W-:Y:S01]  /*3300*/  ISETP.GE.U32.AND.EX P0, PT, R2, UR5, PT, P0 ;  /* 0x0000000502007c0c */ /* 0x000fe2000bf06100 */
[----:B------:R-:W-:Y:S01]  /*3310*/  IMAD.MOV.U32 R2, RZ, RZ, R0 ;  /* 0x000000ffff027224 */ /* 0x000fe200078e0000 */
[----:B------:R-:W-:Y:S02]  /*3320*/  ISETP.NE.AND.EX P1, PT, RZ, UR5, PT, P1 ;  /* 0x00000005ff007c0c */ /* 0x000fe4000bf25310 */
[----:B------:R-:W-:-:S02]  /*3330*/  SEL R24, R24, R5, P0 ;  /* 0x0000000518187207 */ /* 0x000fc40000000000 */
[----:B------:R-:W-:Y:S02]  /*3340*/  SEL R25, R25, R4, P0 ;  /* 0x0000000419197207 */ /* 0x000fe40000000000 */
[----:B------:R-:W-:Y:S02]  /*3350*/  SEL R24, R24, 0xffffffff, P1 ;  /* 0xffffffff18187807 */ /* 0x000fe40000800000 */
[----:B------:R-:W-:Y:S01]  /*3360*/  SEL R25, R25, 0xffffffff, P1 ;  /* 0xffffffff19197807 */ /* 0x000fe20000800000 */
[----:B------:R-:W-:Y:S06]  /*3370*/  RET.REL.NODEC R2 `(_ZN18transformer_engine6detail38cast_transpose_fused_kernel_notalignedILb1ELb1ELb0EfNS_16CTDBiasDActParamI13__nv_bfloat16S3_ffEELi2ELi1ENS_5EmptyEXadL_ZNS_6dsreluIffEET_T0_RKS5_EEEEvT3_mmm) ;  /* 0xffffffcc02207950 */ /* 0x000fec0003c3ffff */
        .weak           $__internal_339_$__cuda_sm20_rcp_rn_f32_slowpath
        .type           $__internal_339_$__cuda_sm20_rcp_rn_f32_slowpath,@function
        .size           $__internal_339_$__cuda_sm20_rcp_rn_f32_slowpath,(.L_x_34824 - $__internal_339_$__cuda_sm20_rcp_rn_f32_slowpath)
$__internal_339_$__cuda_sm20_rcp_rn_f32_slowpath:
        /* <DEDUP_REMOVED lines=15> */
.L_x_14065:
        /* <DEDUP_REMOVED lines=33> */
.L_x_14067:
[----:B------:R0:W1:Y:S02]  /*3680*/  MUFU.RCP R2, R0 ;  /* 0x0000000000027308 */ /* 0x0000640000001000 */
.L_x_14066:
[----:B-1-3--:R-:W-:Y:S02]  /*3690*/  IMAD.MOV.U32 R5, RZ, RZ, R2 ;  /* 0x000000ffff057224 */ /* 0x00afe400078e0002 */
[----:B------:R-:W-:Y:S02]  /*36a0*/  IMAD.MOV.U32 R2, RZ, RZ, R7 ;  /* 0x000000ffff027224 */ /* 0x000fe400078e0007 */
[----:B------:R-:W-:-:S04]  /*36b0*/  IMAD.MOV.U32 R3, RZ, RZ, 0x0 ;  /* 0x00000000ff037424 */ /* 0x000fc800078e00ff */
[----:B0-2---:R-:W-:Y:S05]  /*36c0*/  RET.REL.NODEC R2 `(_ZN18transformer_engine6detail38cast_transpose_fused_kernel_notalignedILb1ELb1ELb0EfNS_16CTDBiasDActParamI13__nv_bfloat16S3_ffEELi2ELi1ENS_5EmptyEXadL_ZNS_6dsreluIffEET_T0_RKS5_EEEEvT3_mmm) ;  /* 0xffffffc8024c7950 */ /* 0x005fea0003c3ffff */
.L_x_14068:
        /* <DEDUP_REMOVED lines=11> */
.L_x_34824:


//--------------------- .text._ZN18transformer_engine6detail38cast_transpose_fused_kernel_notalignedILb1ELb1ELb0EfNS_16CTDBiasDActParamI6__halfS3_13__nv_fp8_e4m3fEELi2ELi4ENS_5EmptyEXadL_ZNS_6dsreluIffEET_T0_RKS6_EEEEvT3_mmm --------------------------
	.section	.text._ZN18transformer_engine6detail38cast_transpose_fused_kernel_notalignedILb1ELb1ELb0EfNS_16CTDBiasDActParamI6__halfS3_13__nv_fp8_e4m3fEELi2ELi4ENS_5EmptyEXadL_ZNS_6dsreluIffEET_T0_RKS6_EEEEvT3_mmm,"ax",@progbits
	.align	128
        .global         _ZN18transformer_engine6detail38cast_transpose_fused_kernel_notalignedILb1ELb1ELb0EfNS_16CTDBiasDActParamI6__halfS3_13__nv_fp8_e4m3fEELi2ELi4ENS_5EmptyEXadL_ZNS_6dsreluIffEET_T0_RKS6_EEEEvT3_mmm
        .type           _ZN18transformer_engine6detail38cast_transpose_fused_kernel_notalignedILb1ELb1ELb0EfNS_16CTDBiasDActParamI6__halfS3_13__nv_fp8_e4m3fEELi2ELi4ENS_5EmptyEXadL_ZNS_6dsreluIffEET_T0_RKS6_EEEEvT3_mmm,@function
        .size           _ZN18transformer_engine6detail38cast_transpose_fused_kernel_notalignedILb1ELb1ELb0EfNS_16CTDBiasDActParamI6__halfS3_13__nv_fp8_e4m3fEELi2ELi4ENS_5EmptyEXadL_ZNS_6dsreluIffEET_T0_RKS6_EEEEvT3_mmm,(.L_x_34826 - _ZN18transformer_engine6detail38cast_transpose_fused_kernel_notalignedILb1ELb1ELb0EfNS_16CTDBiasDActParamI6__halfS3_13__nv_fp8_e4m3fEELi2ELi4ENS_5EmptyEXadL_ZNS_6dsreluIffEET_T0_RKS6_EEEEvT3_mmm)
        .other          _ZN18transformer_engine6detail38cast_transpose_fused_kernel_notalignedILb1ELb1ELb0EfNS_16CTDBiasDActParamI6__halfS3_13__nv_fp8_e4m3fEELi2ELi4ENS_5EmptyEXadL_ZNS_6dsreluIffEET_T0_RKS6_EEEEvT3_mmm,@"STO_CUDA_ENTRY STV_DEFAULT"
_ZN18transformer_engine6detail38cast_transpose_fused_kernel_notalignedILb1ELb1ELb0EfNS_16CTDBiasDActParamI6__halfS3_13__nv_fp8_e4m3fEELi2ELi4ENS_5EmptyEXadL_ZNS_6dsreluIffEET_T0_RKS6_EEEEvT3_mmm:
.text._ZN18transformer_engine6detail38cast_transpose_fused_kernel_notalignedILb1ELb1ELb0EfNS_16CTDBiasDActParamI6__halfS3_13__nv_fp8_e4m3fEELi2ELi4ENS_5EmptyEXadL_ZNS_6dsreluIffEET_T0_RKS6_EEEEvT3_mmm:
        /* <DEDUP_REMOVED lines=19> */
[----:B------:R-:W-:Y:S05]  /*0130*/  CALL.REL.NOINC `($__internal_340_$__cuda_sm20_div_u64) ;  /* 0x0000005000887944 */ /* 0x000fea0003c00000 */
        /* <DEDUP_REMOVED lines=8> */
.L_x_14069:
        /* <DEDUP_REMOVED lines=22> */
.L_x_14070:
[----:B------:R-:W0:Y:S01]  /*0320*/  LDC.64 R30, c[0x0][0x258] ;  /* 0x00009600ff1e7b82 */ /* 0x000e220000000a00 */
[----:B------:R-:W-:Y:S01]  /*0330*/  ULDC.64 UR4, c[0x0][0x260] ;  /* 0x0000980000047ab9 */ /* 0x000fe20000000a00 */
[----:B------:R-:W-:Y:S01]  /*0340*/  SHF.L.U64.HI R3, R6, 0x5, R7 ;  /* 0x0000000506037819 */ /* 0x000fe20000010207 */
[----:B------:R-:W-:Y:S01]  /*0350*/  USHF.R.U64 UR9, UR4, 0x2, UR5 ;  /* 0x0000000204097899 */ /* 0x000fe20008001205 */
[----:B------:R-:W-:Y:S01]  /*0360*/  SHF.L.U64.HI R0, R28, 0x5, R29 ;  /* 0x000000051c007819 */ /* 0x000fe2000001021d */
[----:B------:R-:W-:Y:S01]  /*0370*/  USHF.R.U32.HI UR10, URZ, 0x2, UR5 ;  /* 0x000000023f0a7899 */ /* 0x000fe20008011605 */
[C---:B------:R-:W-:Y:S01]  /*0380*/  IMAD.SHL.U32 R43, R6.reuse, 0x2, RZ ;  /* 0x00000002062b7824 */ /* 0x040fe200078e00ff */
[----:B------:R-:W-:Y:S01]  /*0390*/  SHF.L.U64.HI R13, R6, 0x1, R7 ;  /* 0x00000001060d7819 */ /* 0x000fe20000010207 */
[----:B------:R-:W-:Y:S01]  /*03a0*/  ULDC.64 UR6, c[0x0][0x230] ;  /* 0x00008c0000067ab9 */ /* 0x000fe20000000a00 */
[----:B------:R-:W-:Y:S01]  /*03b0*/  LEA R10, P1, -R28, UR9, 0x5 ;  /* 0x000000091c0a7c11 */ /* 0x000fe2000f8229ff */
[----:B------:R-:W-:-:S03]  /*03c0*/  ULDC.64 UR12, c[0x0][0x218] ;  /* 0x00008600000c7ab9 */ /* 0x000fc60000000a00 */
[----:B------:R-:W-:Y:S02]  /*03d0*/  IADD3.X R0, ~R0, UR10, RZ, P1, !PT ;  /* 0x0000000a00007c10 */ /* 0x000fe40008ffe5ff */
[----:B------:R-:W-:-:S04]  /*03e0*/  ISETP.LT.U32.AND P1, PT, R10, 0x20, PT ;  /* 0x000000200a00780c */ /* 0x000fc80003f21070 */
[----:B------:R-:W-:Y:S02]  /*03f0*/  ISETP.LT.U32.AND.EX P1, PT, R0, RZ, PT, P1 ;  /* 0x000000ff0000720c */ /* 0x000fe40003f21110 */
[----:B------:R-:W-:Y:S02]  /*0400*/  SHF.R.U32.HI R0, RZ, 0x1, R42 ;  /* 0x00000001ff007819 */ /* 0x000fe4000001162a */
[----:B------:R-:W-:Y:S01]  /*0410*/  SEL R10, R10, 0x20, P1 ;  /* 0x000000200a0a7807 */ /* 0x000fe20000800000 */
[----:B0-----:R-:W-:Y:S01]  /*0420*/  IMAD R4, R29, R30, RZ ;  /* 0x0000001e1d047224 */ /* 0x001fe200078e02ff */
[--C-:B------:R-:W-:Y:S02]  /*0430*/  SHF.R.U64 R9, R30, 0x1, R31.reuse ;  /* 0x000000011e097819 */ /* 0x100fe4000000121f */
[----:B------:R-:W-:Y:S01]  /*0440*/  SHF.R.U32.HI R8, RZ, 0x1, R31 ;  /* 0x00000001ff087819 */ /* 0x000fe2000001161f */
[----:B------:R-:W-:Y:S01]  /*0450*/  IMAD R5, R28, R31, R4 ;  /* 0x0000001f1c057224 */ /* 0x000fe200078e0204 */
[----:B------:R-:W-:-:S02]  /*0460*/  LEA R11, P0, -R6, R9, 0x5 ;  /* 0x00000009060b7211 */ /* 0x000fc400078029ff */
[----:B------:R-:W-:Y:S02]  /*0470*/  LOP3.LUT R0, R0, 0x70, RZ, 0xc0, !PT ;  /* 0x0000007000007812 */ /* 0x000fe400078ec0ff */
[----:B------:R-:W-:Y:S01]  /*0480*/  ISETP.NE.U32.AND P1, PT, RZ, UR6, PT ;  /* 0x00000006ff007c0c */ /* 0x000fe2000bf25070 */
[C---:B------:R-:W-:Y:S01]  /*0490*/  IMAD.X R2, R8.reuse, 0x1, ~R3, P0 ;  /* 0x0000000108027824 */ /* 0x040fe200000e0e03 */
[--C-:B------:R-:W-:Y:S01]  /*04a0*/  SHF.R.U32.HI R3, RZ, 0x5, R42.reuse ;  /* 0x00000005ff037819 */ /* 0x100fe2000001162a */
[----:B------:R-:W-:Y:S01]  /*04b0*/  IMAD R23, R8, R0, RZ ;  /* 0x0000000008177224 */ /* 0x000fe200078e02ff */
[----:B------:R-:W-:Y:S02]  /*04c0*/  ISETP.LT.U32.AND P0, PT, R11, 0x20, PT ;  /* 0x000000200b00780c */ /* 0x000fe40003f01070 */
[----:B------:R-:W-:Y:S01]  /*04d0*/  ISETP.NE.AND.EX P1, PT, RZ, UR7, PT, P1 ;  /* 0x00000007ff007c0c */ /* 0x000fe2000bf25310 */
[C---:B------:R-:W-:Y:S01]  /*04e0*/  IMAD.SHL.U32 R25, R3.reuse, 0x4, RZ ;  /* 0x0000000403197824 */ /* 0x040fe200078e00ff */
[----:B------:R-:W-:Y:S01]  /*04f0*/  ISETP.LT.U32.AND.EX P0, PT, R2, RZ, PT, P0 ;  /* 0x000000ff0200720c */ /* 0x000fe20003f01100 */
[----:B------:R-:W-:Y:S01]  /*0500*/  IMAD R17, R3, -0x4, R42 ;  /* 0xfffffffc03117824 */ /* 0x000fe200078e022a */
[----:B------:R-:W-:Y:S01]  /*0510*/  ULDC.64 UR6, c[0x0][0x210] ;  /* 0x0000840000067ab9 */ /* 0x000fe20000000a00 */
[----:B------:R-:W-:Y:S01]  /*0520*/  IMAD.WIDE.U32 R2, R28, R30, RZ ;  /* 0x0000001e1c027225 */ /* 0x000fe200078e00ff */
[----:B------:R-:W-:-:S02]  /*0530*/  LOP3.LUT R25, R25, 0x1c, RZ, 0xe2, !PT ;  /* 0x0000001c19197812 */ /* 0x000fc400078ee2ff */
[----:B------:R-:W-:Y:S01]  /*0540*/  SEL R11, R11, 0x20, P0 ;  /* 0x000000200b0b7807 */ /* 0x000fe20000000000 */
[----:B------:R-:W-:Y:S01]  /*0550*/  IMAD.IADD R3, R3, 0x1, R5 ;  /* 0x0000000103037824 */ /* 0x000fe200078e0205 */
[----:B------:R-:W-:Y:S01]  /*0560*/  LOP3.LUT R12, R17, 0x1f, RZ, 0xc0, !PT ;  /* 0x0000001f110c7812 */ /* 0x000fe200078ec0ff */
[----:B------:R-:W-:Y:S01]  /*0570*/  IMAD.WIDE.U32 R4, R9, R0, RZ ;  /* 0x0000000009047225 */ /* 0x000fe200078e00ff */
[----:B------:R-:W-:Y:S01]  /*0580*/  ISETP.GE.U32.AND P0, PT, R25, R10, PT ;  /* 0x0000000a1900720c */ /* 0x000fe20003f06070 */
[----:B------:R-:W0:Y:S01]  /*0590*/  @P1 LDC.64 R20, c[0x0][0x230] ;  /* 0x00008c00ff141b82 */ /* 0x000e220000000a00 */
[----:B------:R-:W-:Y:S01]  /*05a0*/  LEA R43, P2, R2, R43, 0x2 ;  /* 0x0000002b022b7211 */ /* 0x000fe200078410ff */
[----:B------:R-:W-:Y:S01]  /*05b0*/  IMAD.IADD R23, R5, 0x1, R23 ;  /* 0x0000000105177824 */ /* 0x000fe200078e0217 */
[----:B------:R-:W-:Y:S02]  /*05c0*/  ISETP.LT.U32.AND P0, PT, R12, R11, !P0 ;  /* 0x0000000b0c00720c */ /* 0x000fe40004701070 */
[----:B------:R-:W-:Y:S01]  /*05d0*/  LEA.HI.X R0, R2, R13, R3, 0x2, P2 ;  /* 0x0000000d02007211 */ /* 0x000fe200010f1403 */
[----:B------:R-:W-:Y:S01]  /*05e0*/  IMAD.SHL.U32 R14, R43, 0x40, RZ ;  /* 0x000000402b0e7824 */ /* 0x000fe200078e00ff */
[----:B------:R-:W-:-:S02]  /*05f0*/  IADD3 R2, P3, R12, R4, RZ ;  /* 0x000000040c027210 */ /* 0x000fc40007f7e0ff */
[----:B------:R-:W-:Y:S02]  /*0600*/  SHF.L.U64.HI R15, R43, 0x6, R0 ;  /* 0x000000062b0f7819 */ /* 0x000fe40000010200 */
[----:B------:R-:W-:Y:S01]  /*0610*/  IADD3 R12, P2, R14, UR12, RZ ;  /* 0x0000000c0e0c7c10 */ /* 0x000fe2000ff5e0ff */
[----:B------:R-:W-:-:S03]  /*0620*/  IMAD.X R3, RZ, RZ, R23, P3 ;  /* 0x000000ffff037224 */ /* 0x000fc600018e0617 */
[----:B------:R-:W-:Y:S01]  /*0630*/  IADD3.X R13, R15, UR13, RZ, P2, !PT ;  /* 0x0000000d0f0d7c10 */ /* 0x000fe200097fe4ff */
[----:B------:R-:W-:Y:S01]  /*0640*/  @P0 IMAD.SHL.U32 R33, R2, 0x4, RZ ;  /* 0x0000000402210824 */ /* 0x000fe200078e00ff */
[----:B------:R-:W-:Y:S01]  /*0650*/  IADD3 R14, P2, R14, UR6, RZ ;  /* 0x000000060e0e7c10 */ /* 0x000fe2000ff5e0ff */
[----:B------:R-:W-:Y:S01]  /*0660*/  @!P0 IMAD.MOV.U32 R45, RZ, RZ, RZ ;  /* 0x000000ffff2d8224 */ /* 0x000fe200078e00ff */
[----:B------:R-:W-:Y:S01]  /*0670*/  @P0 SHF.L.U64.HI R16, R2, 0x2, R3 ;  /* 0x0000000202100819 */ /* 0x000fe20000010203 */
[----:B------:R-:W-:Y:S01]  /*0680*/  @!P0 IMAD.MOV.U32 R50, RZ, RZ, RZ ;  /* 0x000000ffff328224 */ /* 0x000fe200078e00ff */
[----:B------:R-:W-:Y:S01]  /*0690*/  @P0 IADD3 R34, P3, R33, R12, RZ ;  /* 0x0000000c21220210 */ /* 0x000fe20007f7e0ff */
[----:B------:R-:W-:Y:S01]  /*06a0*/  @!P0 IMAD.MOV.U32 R38, RZ, RZ, RZ ;  /* 0x000000ffff268224 */ /* 0x000fe200078e00ff */
[----:B------:R-:W-:Y:S01]  /*06b0*/  IADD3.X R15, R15, UR7, RZ, P2, !PT ;  /* 0x000000070f0f7c10 */ /* 0x000fe200097fe4ff */
[----:B------:R-:W-:Y:S01]  /*06c0*/  ULDC.64 UR6, c[0x0][0x208] ;  /* 0x0000820000067ab9 */ /* 0x000fe20000000a00 */
[----:B------:R-:W-:Y:S01]  /*06d0*/  @P0 IADD3 R32, P2, R33, R14, RZ ;  /* 0x0000000e21200210 */ /* 0x000fe20007f5e0ff */
[----:B------:R-:W-:Y:S01]  /*06e0*/  @P0 IMAD.X R35, R16, 0x1, R13, P3 ;  /* 0x0000000110230824 */ /* 0x000fe200018e060d */
[----:B------:R-:W-:-:S03]  /*06f0*/  ULDC.64 UR12, c[0x0][0x220] ;  /* 0x00008800000c7ab9 */ /* 0x000fc60000000a00 */
[----:B------:R-:W-:Y:S01]  /*0700*/  @P0 IMAD.X R33, R16, 0x1, R15, P2 ;  /* 0x0000000110210824 */ /* 0x000fe200010e060f */
[----:B------:R-:W2:Y:S01]  /*0710*/  @P0 LDG.E R45, desc[UR6][R34.64] ;  /* 0x00000006222d0981 */ /* 0x000ea2000c1e1900 */
[----:B------:R-:W-:-:S03]  /*0720*/  @P0 IADD3 R24, P2, R2, R9, RZ ;  /* 0x0000000902180210 */ /* 0x000fc60007f5e0ff */
[----:B------:R1:W3:Y:S01]  /*0730*/  @P0 LDG.E R50, desc[UR6][R32.64] ;  /* 0x0000000620320981 */ /* 0x0002e2000c1e1900 */
[----:B------:R-:W-:Y:S02]  /*0740*/  IMAD.MOV.U32 R16, RZ, RZ, 0x3f800000 ;  /* 0x3f800000ff107424 */ /* 0x000fe400078e00ff */
[----:B------:R-:W-:Y:S02]  /*0750*/  @P0 IMAD.X R5, R3, 0x1, R8, P2 ;  /* 0x0000000103050824 */ /* 0x000fe400010e0608 */
[C---:B------:R-:W-:Y:S02]  /*0760*/  @P0 IMAD.SHL.U32 R37, R24.reuse, 0x4, RZ ;  /* 0x0000000418250824 */ /* 0x040fe400078e00ff */
[----:B0-----:R0:W4:Y:S01]  /*0770*/  @P1 LDG.E R16, desc[UR6][R20.64] ;  /* 0x0000000614101981 */ /* 0x001122000c1e1900 */
[----:B------:R-:W-:Y:S02]  /*0780*/  @P0 SHF.L.U64.HI R24, R24, 0x2, R5 ;  /* 0x0000000218180819 */ /* 0x000fe40000010205 */
[----:B------:R-:W-:-:S02]  /*0790*/  @P0 IADD3 R18, P2, R37, R12, RZ ;  /* 0x0000000c25120210 */ /* 0x000fc40007f5e0ff */
[----:B------:R-:W-:-:S03]  /*07a0*/  @P0 LOP3.LUT R5, R30, 0xfffffffe, RZ, 0xc0, !PT ;  /* 0xfffffffe1e050812 */ /* 0x000fc600078ec0ff */
[----:B------:R-:W-:Y:S01]  /*07b0*/  @P0 IMAD.X R19, R24, 0x1, R13, P2 ;  /* 0x0000000118130824 */ /* 0x000fe200010e060d */
[----:B-1----:R-:W-:Y:S02]  /*07c0*/  @P0 LOP3.LUT R33, R31, 0x3fffffff, RZ, 0xc0, !PT ;  /* 0x3fffffff1f210812 */ /* 0x002fe400078ec0ff */
[----:B------:R-:W-:Y:S02]  /*07d0*/  @P0 IADD3 R5, P2, R5, R2, RZ ;  /* 0x0000000205050210 */ /* 0x000fe40007f5e0ff */
[----:B------:R1:W4:Y:S01]  /*07e0*/  @P0 LDG.E R38, desc[UR6][R18.64] ;  /* 0x0000000612260981 */ /* 0x000322000c1e1900 */
[----:B------:R-:W-:Y:S02]  /*07f0*/  @P0 IADD3 R34, P1, R37, R14, RZ ;  /* 0x0000000e25220210 */ /* 0x000fe40007f3e0ff */
[----:B------:R-:W-:Y:S01]  /*0800*/  @P0 IMAD.X R22, R33, 0x1, R3, P2 ;  /* 0x0000000121160824 */ /* 0x000fe200010e0603 */
[----:B------:R-:W-:Y:S01]  /*0810*/  @!P0 CS2R R32, SRZ ;  /* 0x0000000000208805 */ /* 0x000fe2000001ff00 */
[----:B------:R-:W-:-:S02]  /*0820*/  @P0 IMAD.SHL.U32 R41, R5, 0x4, RZ ;  /* 0x0000000405290824 */ /* 0x000fc400078e00ff */
[----:B------:R-:W-:Y:S01]  /*0830*/  @P0 IMAD.X R35, R24, 0x1, R15, P1 ;  /* 0x0000000118230824 */ /* 0x000fe200008e060f */
[----:B0-----:R-:W-:Y:S02]  /*0840*/  @P0 SHF.L.U64.HI R20, R5, 0x2, R22 ;  /* 0x0000000205140819 */ /* 0x001fe40000010216 */
[----:B------:R-:W-:Y:S02]  /*0850*/  @P0 IADD3 R36, P1, R41, R12, RZ ;  /* 0x0000000c29240210 */ /* 0x000fe40007f3e0ff */
[----:B------:R0:W4:Y:S01]  /*0860*/  @P0 LDG.E R33, desc[UR6][R34.64] ;  /* 0x0000000622210981 */ /* 0x000122000c1e1900 */
[----:B------:R-:W-:Y:S02]  /*0870*/  @!P0 IMAD.MOV.U32 R21, RZ, RZ, RZ ;  /* 0x000000ffff158224 */ /* 0x000fe400078e00ff */
[----:B------:R-:W-:Y:S02]  /*0880*/  @P0 IMAD.X R37, R20, 0x1, R13, P1 ;  /* 0x0000000114250824 */ /* 0x000fe400008e060d */
[----:B------:R-:W-:-:S02]  /*0890*/  @P0 IMAD R5, R8, 0x3, RZ ;  /* 0x0000000308050824 */ /* 0x000fc400078e02ff */
[----:B-1----:R-:W-:Y:S01]  /*08a0*/  @P0 IMAD.WIDE.U32 R18, R9, 0x3, R2 ;  /* 0x0000000309120825 */ /* 0x002fe200078e0002 */
[----:B------:R-:W-:Y:S01]  /*08b0*/  @P0 IADD3 R40, P1, R41, R14, RZ ;  /* 0x0000000e29280210 */ /* 0x000fe20007f3e0ff */
[----:B------:R-:W4:Y:S02]  /*08c0*/  @P0 LDG.E R21, desc[UR6][R36.64] ;  /* 0x0000000624150981 */ /* 0x000f24000c1e1900 */
[----:B------:R-:W-:Y:S02]  /*08d0*/  @P0 IMAD.IADD R5, R19, 0x1, R5 ;  /* 0x0000000113050824 */ /* 0x000fe400078e0205 */
[----:B------:R-:W-:Y:S02]  /*08e0*/  @P0 IMAD.SHL.U32 R19, R18, 0x4, RZ ;  /* 0x0000000412130824 */ /* 0x000fe400078e00ff */
[----:B------:R-:W-:Y:S01]  /*08f0*/  @P0 IMAD.X R41, R20, 0x1, R15, P1 ;  /* 0x0000000114290824 */ /* 0x000fe200008e060f */
[----:B------:R-:W-:Y:S01]  /*0900*/  @P0 SHF.L.U64.HI R22, R18, 0x2, R5 ;  /* 0x0000000212160819 */ /* 0x000fe20000010205 */
[----:B------:R-:W-:Y:S01]  /*0910*/  @!P0 IMAD.MOV.U32 R20, RZ, RZ, RZ ;  /* 0x000000ffff148224 */ /* 0x000fe200078e00ff */
[----:B0-----:R-:W-:-:S05]  /*0920*/  @P0 IADD3 R34, P1, R19, R12, RZ ;  /* 0x0000000c13220210 */ /* 0x001fca0007f3e0ff */
[----:B------:R-:W4:Y:S01]  /*0930*/  @P0 LDG.E R20, desc[UR6][R40.64] ;  /* 0x0000000628140981 */ /* 0x000f22000c1e1900 */
[----:B------:R-:W-:Y:S01]  /*0940*/  @P0 IMAD.X R35, R22, 0x1, R13, P1 ;  /* 0x0000000116230824 */ /* 0x000fe200008e060d */
[----:B------:R-:W-:-:S04]  /*0950*/  @P0 IADD3 R18, P1, R19, R14, RZ ;  /* 0x0000000e13120210 */ /* 0x000fc80007f3e0ff */
[----:B------:R0:W4:Y:S01]  /*0960*/  @P0 LDG.E R32, desc[UR6][R34.64] ;  /* 0x0000000622200981 */ /* 0x000122000c1e1900 */
[----:B------:R-:W-:Y:S02]  /*0970*/  @!P0 IMAD.MOV.U32 R24, RZ, RZ, RZ ;  /* 0x000000ffff188224 */ /* 0x000fe400078e00ff */
[----:B------:R-:W-:-:S05]  /*0980*/  @P0 IMAD.X R19, R22, 0x1, R15, P1 ;  /* 0x0000000116130824 */ /* 0x000fca00008e060f */
[----:B------:R1:W4:Y:S01]  /*0990*/  @P0 LDG.E R24, desc[UR6][R18.64] ;  /* 0x0000000612180981 */ /* 0x000322000c1e1900 */
[----:B------:R-:W-:Y:S02]  /*09a0*/  VIADD R5, R25, 0x1 ;  /* 0x0000000119057836 */ /* 0x000fe40000000000 */
[----:B------:R-:W-:-:S03]  /*09b0*/  VIADD R17, R17, 0xffffffff ;  /* 0xffffffff11117836 */ /* 0x000fc60000000000 */
[----:B------:R-:W-:Y:S02]  /*09c0*/  ISETP.GE.U32.AND P0, PT, R5, R10, PT ;  /* 0x0000000a0500720c */ /* 0x000fe40003f06070 */
[----:B------:R-:W-:-:S04]  /*09d0*/  LOP3.LUT R17, R17, 0x1f, RZ, 0xc0, !PT ;  /* 0x0000001f11117812 */ /* 0x000fc800078ec0ff */
[C---:B------:R-:W-:Y:S02]  /*09e0*/  ISETP.LT.U32.AND P0, PT, R17.reuse, R11, !P0 ;  /* 0x0000000b1100720c */ /* 0x040fe40004701070 */
[----:B------:R-:W-:-:S05]  /*09f0*/  IADD3 R4, P1, R17, R4, RZ ;  /* 0x0000000411047210 */ /* 0x000fca0007f3e0ff */
[----:B------:R-:W-:-:S06]  /*0a00*/  IMAD.X R5, RZ, RZ, R23, P1 ;  /* 0x000000ffff057224 */ /* 0x000fcc00008e0617 */
[----:B------:R-:W-:Y:S02]  /*0a10*/  @P0 IMAD R17, R8, 0x5, RZ ;  /* 0x0000000508110824 */ /* 0x000fe400078e02ff */
[----:B0-----:R-:W-:-:S04]  /*0a20*/  @P0 IMAD.WIDE.U32 R34, R9, 0x5, R4 ;  /* 0x0000000509220825 */ /* 0x001fc800078e0004 */
[----:B------:R-:W-:Y:S02]  /*0a30*/  @P0 IMAD.IADD R17, R35, 0x1, R17 ;  /* 0x0000000123110824 */ /* 0x000fe400078e0211 */
[C---:B------:R-:W-:Y:S02]  /*0a40*/  @P0 IMAD.SHL.U32 R37, R34.reuse, 0x4, RZ ;  /* 0x0000000422250824 */ /* 0x040fe400078e00ff */
[----:B-1----:R-:W-:Y:S02]  /*0a50*/  @P0 IMAD.MOV.U32 R18, RZ, RZ, R4 ;  /* 0x000000ffff120224 */ /* 0x002fe400078e0004 */
[----:B------:R-:W-:Y:S01]  /*0a60*/  @P0 IMAD.MOV.U32 R19, RZ, RZ, R5 ;  /* 0x000000ffff130224 */ /* 0x000fe200078e0005 */
[----:B------:R-:W-:Y:S02]  /*0a70*/  @P0 SHF.L.U64.HI R34, R34, 0x2, R17 ;  /* 0x0000000222220819 */ /* 0x000fe40000010211 */
[----:B------:R-:W-:Y:S01]  /*0a80*/  @P0 IADD3 R40, P1, R37, R12, RZ ;  /* 0x0000000c25280210 */ /* 0x000fe20007f3e0ff */
[----:B------:R-:W-:-:S02]  /*0a90*/  @P0 IMAD R17, R8, 0x6, RZ ;  /* 0x0000000608110824 */ /* 0x000fc400078e02ff */
        /* <DEDUP_REMOVED lines=10> */
[----:B------:R-:W-:Y:S01]  /*0b40*/  @P0 LEA R17, P1, R9, R4, 0x2 ;  /* 0x0000000409110211 */ /* 0x000fe200078210ff */
[----:B------:R0:W5:Y:S01]  /*0b50*/  @P0 LDG.E R44, desc[UR6][R40.64] ;  /* 0x00000006282c0981 */ /* 0x000162000c1e1900 */
[----:B------:R-:W-:-:S05]  /*0b60*/  @P0 IADD3 R18, P2, R19, R14, RZ ;  /* 0x0000000e13120210 */ /* 0x000fca0007f5e0ff */
[----:B------:R-:W-:Y:S02]  /*0b70*/  @P0 IMAD.X R19, R22, 0x1, R15, P2 ;  /* 0x0000000116130824 */ /* 0x000fe400010e060f */
[----:B0-----:R-:W-:Y:S01]  /*0b80*/  @P0 IMAD.SHL.U32 R41, R17, 0x4, RZ ;  /* 0x0000000411290824 */ /* 0x001fe200078e00ff */
[C---:B------:R-:W-:Y:S01]  /*0b90*/  @P0 LEA.HI.X R40, R9.reuse, R5, R8, 0x2, P1 ;  /* 0x0000000509280211 */ /* 0x040fe200008f1408 */
[----:B------:R-:W-:-:S03]  /*0ba0*/  @P0 IMAD.WIDE.U32 R4, R9, 0x7, R4 ;  /* 0x0000000709040825 */ /* 0x000fc600078e0004 */
[----:B------:R-:W-:Y:S02]  /*0bb0*/  @P0 SHF.L.U64.HI R22, R17, 0x2, R40 ;  /* 0x0000000211160819 */ /* 0x000fe40000010228 */
[C---:B------:R-:W-:Y:S01]  /*0bc0*/  @P0 IADD3 R48, P1, R41.reuse, R12, RZ ;  /* 0x0000000c29300210 */ /* 0x040fe20007f3e0ff */
[----:B------:R-:W-:Y:S02]  /*0bd0*/  @P0 IMAD R17, R8, 0x7, RZ ;  /* 0x0000000708110824 */ /* 0x000fe400078e02ff */
[----:B------:R-:W-:Y:S02]  /*0be0*/  @!P0 IMAD.MOV.U32 R39, RZ, RZ, RZ ;  /* 0x000000ffff278224 */ /* 0x000fe400078e00ff */
[----:B------:R-:W-:Y:S01]  /*0bf0*/  @P0 IMAD.X R49, R22, 0x1, R13, P1 ;  /* 0x0000000116310824 */ /* 0x000fe200008e060d */
[----:B------:R-:W-:Y:S01]  /*0c00*/  @P0 IADD3 R40, P1, R41, R14, RZ ;  /* 0x0000000e29280210 */ /* 0x000fe20007f3e0ff */
[----:B------:R-:W-:Y:S01]  /*0c10*/  @P0 IMAD.IADD R17, R5, 0x1, R17 ;  /* 0x0000000105110824 */ /* 0x000fe200078e0211 */
[----:B------:R-:W-:Y:S01]  /*0c20*/  @!P0 CS2R R46, SRZ ;  /* 0x00000000002e8805 */ /* 0x000fe2000001ff00 */
[----:B------:R-:W-:Y:S01]  /*0c30*/  @P0 IMAD.SHL.U32 R5, R4, 0x4, RZ ;  /* 0x0000000404050824 */ /* 0x000fe200078e00ff */
[----:B------:R0:W5:Y:S01]  /*0c40*/  @P0 LDG.E R39, desc[UR6][R18.64] ;  /* 0x0000000612270981 */ /* 0x000162000c1e1900 */
[----:B------:R-:W-:Y:S01]  /*0c50*/  @P0 IMAD.X R41, R22, 0x1, R15, P1 ;  /* 0x0000000116290824 */ /* 0x000fe200008e060f */
[----:B------:R-:W-:-:S02]  /*0c60*/  @P0 SHF.L.U64.HI R22, R4, 0x2, R17 ;  /* 0x0000000204160819 */ /* 0x000fc40000010211 */
[----:B------:R-:W5:Y:S01]  /*0c70*/  @P0 LDG.E R46, desc[UR6][R34.64] ;  /* 0x00000006222e0981 */ /* 0x000f62000c1e1900 */
[----:B------:R-:W-:-:S03]  /*0c80*/  SHF.R.U32.HI R17, RZ, 0x3, R42 ;  /* 0x00000003ff117819 */ /* 0x000fc6000001162a */
[----:B------:R-:W5:Y:S01]  /*0c90*/  @P0 LDG.E R47, desc[UR6][R36.64] ;  /* 0x00000006242f0981 */ /* 0x000f62000c1e1900 */
[----:B0-----:R-:W-:Y:S02]  /*0ca0*/  @P0 IADD3 R18, P1, R5, R12, RZ ;  /* 0x0000000c05120210 */ /* 0x001fe40007f3e0ff */
[----:B------:R-:W-:-:S03]  /*0cb0*/  @!P0 CS2R R34, SRZ ;  /* 0x0000000000228805 */ /* 0x000fc6000001ff00 */
[C---:B------:R-:W-:Y:S01]  /*0cc0*/  @P0 IMAD.X R19, R22.reuse, 0x1, R13, P1 ;  /* 0x0000000116130824 */ /* 0x040fe200008e060d */
[----:B------:R-:W-:Y:S02]  /*0cd0*/  @P0 IADD3 R4, P1, R5, R14, RZ ;  /* 0x0000000e05040210 */ /* 0x000fe40007f3e0ff */
[----:B------:R-:W-:Y:S02]  /*0ce0*/  LOP3.LUT R17, R17, 0x1c, RZ, 0xc0, !PT ;  /* 0x0000001c11117812 */ /* 0x000fe400078ec0ff */
[----:B------:R-:W-:Y:S01]  /*0cf0*/  @!P0 CS2R R36, SRZ ;  /* 0x0000000000248805 */ /* 0x000fe2000001ff00 */
[----:B------:R-:W5:Y:S01]  /*0d00*/  @P0 LDG.E R35, desc[UR6][R40.64] ;  /* 0x0000000628230981 */ /* 0x000f62000c1e1900 */
[----:B------:R-:W-:Y:S02]  /*0d10*/  @P0 IMAD.X R5, R22, 0x1, R15, P1 ;  /* 0x0000000116050824 */ /* 0x000fe400008e060f */
[----:B------:R-:W-:Y:S02]  /*0d20*/  IMAD.IADD R22, R42, 0x1, -R17 ;  /* 0x000000012a167824 */ /* 0x000fe400078e0a11 */
[----:B------:R-:W5:Y:S04]  /*0d30*/  @P0 LDG.E R36, desc[UR6][R18.64] ;  /* 0x0000000612240981 */ /* 0x000f68000c1e1900 */
[----:B------:R0:W5:Y:S04]  /*0d40*/  @P0 LDG.E R37, desc[UR6][R48.64] ;  /* 0x0000000630250981 */ /* 0x000168000c1e1900 */
[----:B------:R1:W5:Y:S01]  /*0d50*/  @P0 LDG.E R34, desc[UR6][R4.64] ;  /* 0x0000000604220981 */ /* 0x000362000c1e1900 */
[----:B------:R-:W-:-:S02]  /*0d60*/  ISETP.GE.U32.AND P0, PT, R25, R10, PT ;  /* 0x0000000a1900720c */ /* 0x000fc40003f06070 */
[----:B0-----:R-:W-:-:S04]  /*0d70*/  LOP3.LUT R48, R22, 0x1f, RZ, 0xc0, !PT ;  /* 0x0000001f16307812 */ /* 0x001fc800078ec0ff */
[----:B------:R-:W-:Y:S01]  /*0d80*/  ISETP.GE.U32.OR P0, PT, R48, R11, P0 ;  /* 0x0000000b3000720c */ /* 0x000fe20000706470 */
[----:B------:R-:W-:Y:S01]  /*0d90*/  BSSY B0, `(.L_x_14071) ;  /* 0x000005a000007945 */ /* 0x000fe20003800000 */
[--C-:B--2---:R-:W-:Y:S02]  /*0da0*/  HADD2.F32 R40, -RZ, R45.reuse.H0_H0 ;  /* 0x2000002dff287230 */ /* 0x104fe40000004100 */
[----:B------:R-:W-:-:S03]  /*0db0*/  HADD2.F32 R45, -RZ, R45.H1_H1 ;  /* 0x3000002dff2d7230 */ /* 0x000fc60000004100 */
[----:B------:R-:W-:Y:S02]  /*0dc0*/  FADD R40, R40, R40 ;  /* 0x0000002828287221 */ /* 0x000fe40000000000 */
[----:B------:R-:W-:Y:S01]  /*0dd0*/  FADD R18, R45, R45 ;  /* 0x0000002d2d127221 */ /* 0x000fe20000000000 */
[--C-:B---3--:R-:W-:Y:S02]  /*0de0*/  HADD2.F32 R41, -RZ, R50.reuse.H0_H0 ;  /* 0x20000032ff297230 */ /* 0x108fe40000004100 */
[----:B------:R-:W-:Y:S01]  /*0df0*/  HADD2.F32 R45, -RZ, R50.H1_H1 ;  /* 0x30000032ff2d7230 */ /* 0x000fe20000004100 */
[----:B------:R-:W-:Y:S02]  /*0e00*/  FMNMX R40, RZ, R40, !PT ;  /* 0x00000028ff287209 */ /* 0x000fe40007800000 */
[----:B------:R-:W-:-:S03]  /*0e10*/  FMNMX R18, RZ, R18, !PT ;  /* 0x00000012ff127209 */ /* 0x000fc60007800000 */
[----:B------:R-:W-:Y:S02]  /*0e20*/  FMUL R41, R41, R40 ;  /* 0x0000002829297220 */ /* 0x000fe40000400000 */
[----:B------:R-:W-:Y:S01]  /*0e30*/  FMUL R45, R45, R18 ;  /* 0x000000122d2d7220 */ /* 0x000fe20000400000 */
[----:B------:R-:W-:Y:S01]  /*0e40*/  LEA R18, P1, R43, UR12, 0x5 ;  /* 0x0000000c2b127c11 */ /* 0x000fe2000f8228ff */
[-C--:B----4-:R-:W-:Y:S02]  /*0e50*/  FMUL R57, R41, R16.reuse ;  /* 0x0000001029397220 */ /* 0x090fe40000400000 */
[----:B-1----:R-:W-:Y:S01]  /*0e60*/  FMUL R5, R45, R16 ;  /* 0x000000102d057220 */ /* 0x002fe20000400000 */
[--C-:B------:R-:W-:Y:S02]  /*0e70*/  HADD2.F32 R40, -RZ, R38.reuse.H0_H0 ;  /* 0x20000026ff287230 */ /* 0x100fe40000004100 */
[----:B------:R-:W-:Y:S01]  /*0e80*/  HADD2.F32 R38, -RZ, R38.H1_H1 ;  /* 0x30000026ff267230 */ /* 0x000fe20000004100 */
[----:B------:R-:W-:-:S02]  /*0e90*/  LEA.HI.X R19, R43, UR13, R0, 0x5, P1 ;  /* 0x0000000d2b137c11 */ /* 0x000fc400088f2c00 */
[----:B------:R-:W-:Y:S02]  /*0ea0*/  @!P0 LEA R4, P1, R2, R18, 0x1 ;  /* 0x0000001202048211 */ /* 0x000fe400078208ff */
[----:B------:R-:W-:Y:S02]  /*0eb0*/  F2FP.SATFINITE.E4M3.F32.PACK_AB_MERGE_C R57, RZ, R57, RZ ;  /* 0x00000039ff39723e */ /* 0x000fe400048070ff */
[----:B------:R-:W-:Y:S01]  /*0ec0*/  F2FP.SATFINITE.E4M3.F32.PACK_AB_MERGE_C R0, RZ, R5, RZ ;  /* 0x00000005ff00723e */ /* 0x000fe200048070ff */
[----:B------:R-:W-:Y:S01]  /*0ed0*/  FADD R40, R40, R40 ;  /* 0x0000002828287221 */ /* 0x000fe20000000000 */
[----:B------:R-:W-:Y:S01]  /*0ee0*/  FADD R38, R38, R38 ;  /* 0x0000002626267221 */ /* 0x000fe20000000000 */
[----:B------:R-:W-:Y:S02]  /*0ef0*/  @!P0 LEA.HI.X R5, R2, R19, R3, 0x1, P1 ;  /* 0x0000001302058211 */ /* 0x000fe400008f0c03 */
[----:B------:R-:W-:Y:S01]  /*0f00*/  @!P0 PRMT R51, R0, 0x7604, R57 ;  /* 0x0000760400338816 */ /* 0x000fe20000000039 */
[--C-:B------:R-:W-:Y:S01]  /*0f10*/  HADD2.F32 R43, -RZ, R33.reuse.H0_H0 ;  /* 0x20000021ff2b7230 */ /* 0x100fe20000004100 */
[----:B------:R-:W-:Y:S01]  /*0f20*/  FMNMX R40, RZ, R40, !PT ;  /* 0x00000028ff287209 */ /* 0x000fe20007800000 */
[----:B------:R-:W-:Y:S01]  /*0f30*/  HADD2.F32 R49, -RZ, R33.H1_H1 ;  /* 0x30000021ff317230 */ /* 0x000fe20000004100 */
[----:B------:R-:W-:Y:S01]  /*0f40*/  FMNMX R38, RZ, R38, !PT ;  /* 0x00000026ff267209 */ /* 0x000fe20007800000 */
[----:B------:R0:W-:Y:S02]  /*0f50*/  @!P0 STG.E.U16 desc[UR6][R4.64], R51 ;  /* 0x0000003304008986 */ /* 0x0001e4000c101506 */
[----:B------:R-:W-:-:S02]  /*0f60*/  FMUL R43, R43, R40 ;  /* 0x000000282b2b7220 */ /* 0x000fc40000400000 */
[----:B------:R-:W-:Y:S01]  /*0f70*/  FMUL R49, R49, R38 ;  /* 0x0000002631317220 */ /* 0x000fe20000400000 */
[--C-:B------:R-:W-:Y:S02]  /*0f80*/  HADD2.F32 R48, -RZ, R21.reuse.H0_H0 ;  /* 0x20000015ff307230 */ /* 0x100fe40000004100 */
[-C--:B------:R-:W-:Y:S01]  /*0f90*/  FMUL R59, R43, R16.reuse ;  /* 0x000000102b3b7220 */ /* 0x080fe20000400000 */
[----:B0-----:R-:W-:Y:S01]  /*0fa0*/  @!P0 IADD3 R5, P1, R2, R9, RZ ;  /* 0x0000000902058210 */ /* 0x001fe20007f3e0ff */
[----:B------:R-:W-:Y:S01]  /*0fb0*/  FMUL R38, R49, R16 ;  /* 0x0000001031267220 */ /* 0x000fe20000400000 */
[----:B------:R-:W-:-:S03]  /*0fc0*/  HADD2.F32 R21, -RZ, R21.H1_H1 ;  /* 0x30000015ff157230 */ /* 0x000fc60000004100 */
[----:B------:R-:W-:Y:S01]  /*0fd0*/  @!P0 IMAD.X R40, R3, 0x1, R8, P1 ;  /* 0x0000000103288824 */ /* 0x000fe200008e0608 */
[C---:B------:R-:W-:Y:S02]  /*0fe0*/  @!P0 LEA R4, P1, R5.reuse, R18, 0x1 ;  /* 0x0000001205048211 */ /* 0x040fe400078208ff */
[----:B------:R-:W-:Y:S02]  /*0ff0*/  F2FP.SATFINITE.E4M3.F32.PACK_AB_MERGE_C R59, RZ, R59, RZ ;  /* 0x0000003bff3b723e */ /* 0x000fe400048070ff */
[----:B------:R-:W-:Y:S01]  /*1000*/  @!P0 LEA.HI.X R5, R5, R19, R40, 0x1, P1 ;  /* 0x0000001305058211 */ /* 0x000fe200008f0c28 */
[----:B------:R-:W-:Y:S01]  /*1010*/  FADD R40, R21, R21 ;  /* 0x0000001515287221 */ /* 0x000fe20000000000 */
[----:B------:R-:W-:Y:S01]  /*1020*/  F2FP.SATFINITE.E4M3.F32.PACK_AB_MERGE_C R38, RZ, R38, RZ ;  /* 0x00000026ff26723e */ /* 0x000fe200048070ff */
[----:B------:R-:W-:-:S03]  /*1030*/  HADD2.F32 R21, -RZ, R20.H1_H1 ;  /* 0x30000014ff157230 */ /* 0x000fc60000004100 */
[----:B------:R-:W-:Y:S02]  /*1040*/  @!P0 PRMT R51, R38, 0x7604, R59 ;  /* 0x0000760426338816 */ /* 0x000fe4000000003b */
[----:B------:R-:W-:Y:S01]  /*1050*/  FMNMX R40, RZ, R40, !PT ;  /* 0x00000028ff287209 */ /* 0x000fe20007800000 */
[----:B------:R-:W-:Y:S01]  /*1060*/  HADD2.F32 R33, -RZ, R20.H0_H0 ;  /* 0x20000014ff217230 */ /* 0x000fe20000004100 */
[----:B------:R-:W-:Y:S01]  /*1070*/  FMNMX R20, RZ, |R41|, !PT ;  /* 0x40000029ff147209 */ /* 0x000fe20007800000 */
[----:B------:R0:W-:Y:S02]  /*1080*/  @!P0 STG.E.U16 desc[UR6][R4.64], R51 ;  /* 0x0000003304008986 */ /* 0x0001e4000c101506 */
[----:B------:R-:W-:Y:S01]  /*1090*/  FMUL R21, R21, R40 ;  /* 0x0000002815157220 */ /* 0x000fe20000400000 */
[----:B------:R-:W-:Y:S01]  /*10a0*/  FADD R40, RZ, R41 ;  /* 0x00000029ff287221 */ /* 0x000fe20000000000 */
[----:B------:R-:W-:Y:S01]  /*10b0*/  FMNMX R20, |R45|, R20, !PT ;  /* 0x000000142d147209 */ /* 0x000fe20007800200 */
[----:B------:R-:W-:-:S02]  /*10c0*/  FADD R48, R48, R48 ;  /* 0x0000003030307221 */ /* 0x000fc40000000000 */
[C---:B------:R-:W-:Y:S01]  /*10d0*/  FADD R52, R43.reuse, R40 ;  /* 0x000000282b347221 */ /* 0x040fe20000000000 */
[--C-:B0-----:R-:W-:Y:S02]  /*10e0*/  HADD2.F32 R4, -RZ, R32.reuse.H0_H0 ;  /* 0x20000020ff047230 */ /* 0x101fe40000004100 */
[----:B------:R-:W-:Y:S01]  /*10f0*/  HADD2.F32 R32, -RZ, R32.H1_H1 ;  /* 0x30000020ff207230 */ /* 0x000fe20000004100 */
[----:B------:R-:W-:Y:S01]  /*1100*/  FMNMX R20, |R43|, R20, !PT ;  /* 0x000000142b147209 */ /* 0x000fe20007800200 */
[----:B------:R-:W-:Y:S01]  /*1110*/  FADD R40, RZ, R45 ;  /* 0x0000002dff287221 */ /* 0x000fe20000000000 */
[----:B------:R-:W-:Y:S02]  /*1120*/  FADD R4, R4, R4 ;  /* 0x0000000404047221 */ /* 0x000fe40000000000 */
[----:B------:R-:W-:Y:S01]  /*1130*/  FADD R32, R32, R32 ;  /* 0x0000002020207221 */ /* 0x000fe20000000000 */
[----:B------:R-:W-:Y:S01]  /*1140*/  FMNMX R48, RZ, R48, !PT ;  /* 0x00000030ff307209 */ /* 0x000fe20007800000 */
[C---:B------:R-:W-:Y:S01]  /*1150*/  FADD R40, R49.reuse, R40 ;  /* 0x0000002831287221 */ /* 0x040fe20000000000 */
[----:B------:R-:W-:Y:S01]  /*1160*/  FMNMX R20, |R49|, R20, !PT ;  /* 0x0000001431147209 */ /* 0x000fe20007800200 */
[--C-:B------:R-:W-:Y:S01]  /*1170*/  HADD2.F32 R49, -RZ, R24.reuse.H0_H0 ;  /* 0x20000018ff317230 */ /* 0x100fe20000004100 */
[----:B------:R-:W-:Y:S01]  /*1180*/  FMNMX R4, RZ, R4, !PT ;  /* 0x00000004ff047209 */ /* 0x000fe20007800000 */
[----:B------:R-:W-:Y:S01]  /*1190*/  HADD2.F32 R45, -RZ, R24.H1_H1 ;  /* 0x30000018ff2d7230 */ /* 0x000fe20000004100 */
[----:B------:R-:W-:Y:S01]  /*11a0*/  FMNMX R32, RZ, R32, !PT ;  /* 0x00000020ff207209 */ /* 0x000fe20007800000 */
[----:B------:R-:W-:-:S02]  /*11b0*/  FMUL R33, R33, R48 ;  /* 0x0000003021217220 */ /* 0x000fc40000400000 */
[----:B------:R-:W-:Y:S02]  /*11c0*/  FMUL R49, R49, R4 ;  /* 0x0000000431317220 */ /* 0x000fe40000400000 */
[----:B------:R-:W-:Y:S01]  /*11d0*/  FMUL R45, R45, R32 ;  /* 0x000000202d2d7220 */ /* 0x000fe20000400000 */
[----:B------:R-:W-:Y:S01]  /*11e0*/  FADD R48, R21, R40 ;  /* 0x0000002815307221 */ /* 0x000fe20000000000 */
[C---:B------:R-:W-:Y:S01]  /*11f0*/  FMNMX R50, |R33|.reuse, R20, !PT ;  /* 0x0000001421327209 */ /* 0x040fe20007800200 */
[-C--:B------:R-:W-:Y:S01]  /*1200*/  FMUL R41, R33, R16.reuse ;  /* 0x0000001021297220 */ /* 0x080fe20000400000 */
[-C--:B------:R-:W-:Y:S01]  /*1210*/  FMUL R20, R49, R16.reuse ;  /* 0x0000001031147220 */ /* 0x080fe20000400000 */
[-C--:B------:R-:W-:Y:S01]  /*1220*/  FMUL R4, R45, R16.reuse ;  /* 0x000000102d047220 */ /* 0x080fe20000400000 */
[C---:B------:R-:W-:Y:S01]  /*1230*/  FMUL R40, R21.reuse, R16 ;  /* 0x0000001015287220 */ /* 0x040fe20000400000 */
[----:B------:R-:W-:Y:S01]  /*1240*/  FMNMX R50, |R21|, R50, !PT ;  /* 0x0000003215327209 */ /* 0x000fe20007800200 */
[----:B------:R-:W-:Y:S01]  /*1250*/  FADD R52, R33, R52 ;  /* 0x0000003421347221 */ /* 0x000fe20000000000 */
[----:B------:R-:W-:-:S02]  /*1260*/  F2FP.SATFINITE.E4M3.F32.PACK_AB_MERGE_C R41, RZ, R41, RZ ;  /* 0x00000029ff29723e */ /* 0x000fc400048070ff */
        /* <DEDUP_REMOVED lines=12> */
.L_x_14072:
[----:B------:R-:W-:Y:S05]  /*1330*/  BSYNC B0 ;  /* 0x0000000000007941 */ /* 0x000fea0003800000 */
.L_x_14071:
[----:B------:R-:W-:Y:S04]  /*1340*/  BSSY B0, `(.L_x_14073) ;  /* 0x0000009000007945 */ /* 0x000fe80003800000 */
[----:B------:R-:W-:Y:S05]  /*1350*/  @P0 BRA `(.L_x_14074) ;  /* 0x00000000001c0947 */ /* 0x000fea0003800000 */
[----:B------:R-:W-:-:S04]  /*1360*/  IMAD.WIDE.U32 R2, R9, 0x3, R2 ;  /* 0x0000000309027825 */ /* 0x000fc800078e0002 */
[----:B0-----:R-:W-:Y:S01]  /*1370*/  IMAD R5, R8, 0x3, RZ ;  /* 0x0000000308057824 */ /* 0x001fe200078e02ff */
[----:B------:R-:W-:-:S03]  /*1380*/  LEA R4, P0, R2, R18, 0x1 ;  /* 0x0000001202047211 */ /* 0x000fc600078008ff */
[----:B------:R-:W-:Y:S01]  /*1390*/  IMAD.IADD R5, R3, 0x1, R5 ;  /* 0x0000000103057824 */ /* 0x000fe200078e0205 */
[----:B------:R-:W-:-:S04]  /*13a0*/  PRMT R3, R21, 0x7604, R20 ;  /* 0x0000760415037816 */ /* 0x000fc80000000014 */
[----:B------:R-:W-:-:S05]  /*13b0*/  LEA.HI.X R5, R2, R19, R5, 0x1, P0 ;  /* 0x0000001302057211 */ /* 0x000fca00000f0c05 */
[----:B------:R1:W-:Y:S02]  /*13c0*/  STG.E.U16 desc[UR6][R4.64], R3 ;  /* 0x0000000304007986 */ /* 0x0003e4000c101506 */
.L_x_14074:
[----:B------:R-:W-:Y:S05]  /*13d0*/  BSYNC B0 ;  /* 0x0000000000007941 */ /* 0x000fea0003800000 */
.L_x_14073:
[----:B------:R-:W-:Y:S01]  /*13e0*/  SHF.R.U32.HI R2, RZ, 0x1, R42 ;  /* 0x00000001ff027819 */ /* 0x000fe2000001162a */
[----:B-1----:R-:W-:Y:S01]  /*13f0*/  VIADD R3, R25, 0x2 ;  /* 0x0000000219037836 */ /* 0x002fe20000000000 */
[----:B0-----:R-:W-:Y:S01]  /*1400*/  SHF.L.U64.HI R5, R9, 0x2, R8 ;  /* 0x0000000209057819 */ /* 0x001fe20000010208 */
[----:B------:R-:W-:Y:S01]  /*1410*/  VIADD R22, R22, 0x1e ;  /* 0x0000001e16167836 */ /* 0x000fe20000000000 */
[----:B------:R-:W-:Y:S02]  /*1420*/  LOP3.LUT R2, R2, 0x70, RZ, 0xc0, !PT ;  /* 0x0000007002027812 */ /* 0x000fe400078ec0ff */
[----:B------:R-:W-:Y:S01]  /*1430*/  ISETP.GE.U32.AND P0, PT, R3, R10, PT ;  /* 0x0000000a0300720c */ /* 0x000fe20003f06070 */
[C---:B------:R-:W-:Y:S01]  /*1440*/  IMAD.SHL.U32 R3, R9.reuse, 0x4, RZ ;  /* 0x0000000409037824 */ /* 0x040fe200078e00ff */
[----:B------:R-:W-:Y:S01]  /*1450*/  LOP3.LUT R32, R22, 0x1f, RZ, 0xc0, !PT ;  /* 0x0000001f16207812 */ /* 0x000fe200078ec0ff */
[----:B------:R-:W-:Y:S01]  /*1460*/  IMAD R2, R9, R2, RZ ;  /* 0x0000000209027224 */ /* 0x000fe200078e02ff */
[--C-:B------:R-:W-:Y:S01]  /*1470*/  SHF.R.U32.HI R4, RZ, 0x5, R42.reuse ;  /* 0x00000005ff047819 */ /* 0x100fe2000001162a */
[----:B------:R-:W-:Y:S01]  /*1480*/  IMAD.IADD R42, R25, 0x1, R42 ;  /* 0x00000001192a7824 */ /* 0x000fe200078e022a */
[----:B------:R-:W-:-:S02]  /*1490*/  ISETP.LT.U32.AND P0, PT, R32, R11, !P0 ;  /* 0x0000000b2000720c */ /* 0x000fc40004701070 */
[----:B------:R-:W-:Y:S01]  /*14a0*/  IADD3 R22, P1, R3, R2, RZ ;  /* 0x0000000203167210 */ /* 0x000fe20007f3e0ff */
[----:B------:R-:W-:-:S03]  /*14b0*/  IMAD.SHL.U32 R4, R4, 0x4, RZ ;  /* 0x0000000404047824 */ /* 0x000fc600078e00ff */
[----:B------:R-:W-:Y:S01]  /*14c0*/  IADD3 R32, P2, R32, R22, RZ ;  /* 0x0000001620207210 */ /* 0x000fe20007f5e0ff */
[----:B------:R-:W-:Y:S01]  /*14d0*/  IMAD.X R23, R5, 0x1, R23, P1 ;  /* 0x0000000105177824 */ /* 0x000fe200008e0617 */
[----:B------:R-:W-:-:S03]  /*14e0*/  LOP3.LUT R4, R4, 0x1c, RZ, 0xe2, !PT ;  /* 0x0000001c04047812 */ /* 0x000fc600078ee2ff */
[----:B------:R-:W-:Y:S02]  /*14f0*/  IMAD.X R33, RZ, RZ, R23, P2 ;  /* 0x000000ffff217224 */ /* 0x000fe400010e0617 */
[----:B------:R-:W-:Y:S01]  /*1500*/  @P0 IADD3 R54, P3, R32, R3, RZ ;  /* 0x0000000320360210 */ /* 0x000fe20007f7e0ff */
[----:B------:R-:W-:-:S04]  /*1510*/  VIADD R25, R4, 0x1 ;  /* 0x0000000104197836 */ /* 0x000fc80000000000 */
[----:B------:R-:W-:Y:S01]  /*1520*/  @P0 IMAD.X R5, R33, 0x1, R5, P3 ;  /* 0x0000000121050824 */ /* 0x000fe200018e0605 */
[----:B------:R-:W-:Y:S01]  /*1530*/  ISETP.GE.U32.AND P1, PT, R25, R10, PT ;  /* 0x0000000a1900720c */ /* 0x000fe20003f26070 */
[C---:B------:R-:W-:Y:S02]  /*1540*/  @P0 IMAD.SHL.U32 R3, R54.reuse, 0x4, RZ ;  /* 0x0000000436030824 */ /* 0x040fe400078e00ff */
[----:B------:R-:W-:Y:S01]  /*1550*/  FADD R43, R49, R52 ;  /* 0x00000034312b7221 */ /* 0x000fe20000000000 */
[----:B-----5:R-:W-:Y:S01]  /*1560*/  HADD2.F32 R51, -RZ, R44.H1_H1 ;  /* 0x3000002cff337230 */ /* 0x020fe20000004100 */
[----:B------:R-:W-:Y:S02]  /*1570*/  @P0 SHF.L.U64.HI R54, R54, 0x2, R5 ;  /* 0x0000000236360819 */ /* 0x000fe40000010205 */
[----:B------:R-:W-:Y:S02]  /*1580*/  @!P0 CS2R R24, SRZ ;  /* 0x0000000000188805 */ /* 0x000fe4000001ff00 */
[----:B------:R-:W-:-:S05]  /*1590*/  @P0 IADD3 R4, P2, R3, R14, RZ ;  /* 0x0000000e03040210 */ /* 0x000fca0007f5e0ff */
[C---:B------:R-:W-:Y:S01]  /*15a0*/  @P0 IMAD.X R5, R54.reuse, 0x1, R15, P2 ;  /* 0x0000000136050824 */ /* 0x040fe200010e060f */
[----:B------:R-:W-:Y:S02]  /*15b0*/  @P0 IADD3 R2, P2, R3, R12, RZ ;  /* 0x0000000c03020210 */ /* 0x000fe40007f5e0ff */
[----:B------:R-:W-:Y:S01]  /*15c0*/  FMNMX R50, |R49|, R50, !PT ;  /* 0x0000003231327209 */ /* 0x000fe20007800200 */
[----:B------:R-:W-:Y:S02]  /*15d0*/  HADD2.F32 R49, -RZ, R44.H0_H0 ;  /* 0x2000002cff317230 */ /* 0x000fe40000004100 */
[----:B------:R-:W-:Y:S01]  /*15e0*/  FADD R51, R51, R51 ;  /* 0x0000003333337221 */ /* 0x000fe20000000000 */
[----:B------:R-:W-:Y:S01]  /*15f0*/  @P0 IMAD.X R3, R54, 0x1, R13, P2 ;  /* 0x0000000136030824 */ /* 0x000fe200010e060d */
[----:B------:R0:W5:Y:S01]  /*1600*/  @P0 LDG.E R24, desc[UR6][R4.64] ;  /* 0x0000000604180981 */ /* 0x000162000c1e1900 */
[----:B------:R-:W-:-:S03]  /*1610*/  FADD R49, R49, R49 ;  /* 0x0000003131317221 */ /* 0x000fc60000000000 */
[----:B------:R1:W5:Y:S01]  /*1620*/  @P0 LDG.E R25, desc[UR6][R2.64] ;  /* 0x0000000602190981 */ /* 0x000362000c1e1900 */
[C---:B------:R-:W-:Y:S01]  /*1630*/  FADD R44, R45.reuse, R48 ;  /* 0x000000302d2c7221 */ /* 0x040fe20000000000 */
[----:B------:R-:W-:Y:S01]  /*1640*/  HADD2.F32 R53, -RZ, R35.H1_H1 ;  /* 0x30000023ff357230 */ /* 0x000fe20000004100 */
[----:B------:R-:W-:Y:S01]  /*1650*/  FMNMX R45, |R45|, R50, !PT ;  /* 0x000000322d2d7209 */ /* 0x000fe20007800200 */
[--C-:B0-----:R-:W-:Y:S02]  /*1660*/  HADD2.F32 R5, -RZ, R47.reuse.H1_H1 ;  /* 0x3000002fff057230 */ /* 0x101fe40000004100 */
[----:B------:R-:W-:Y:S01]  /*1670*/  HADD2.F32 R4, -RZ, R47.H0_H0 ;  /* 0x2000002fff047230 */ /* 0x000fe20000004100 */
[----:B------:R-:W-:Y:S02]  /*1680*/  FMNMX R47, RZ, R49, !PT ;  /* 0x00000031ff2f7209 */ /* 0x000fe40007800000 */
[----:B-1----:R-:W-:Y:S01]  /*1690*/  FMNMX R2, RZ, R51, !PT ;  /* 0x00000033ff027209 */ /* 0x002fe20007800000 */
[----:B------:R-:W-:-:S02]  /*16a0*/  HADD2.F32 R51, -RZ, R39.H0_H0 ;  /* 0x20000027ff337230 */ /* 0x000fc40000004100 */
[----:B------:R-:W-:Y:S01]  /*16b0*/  FMUL R47, R4, R47 ;  /* 0x0000002f042f7220 */ /* 0x000fe20000400000 */
[----:B------:R-:W-:Y:S02]  /*16c0*/  HADD2.F32 R4, -RZ, R46.H0_H0 ;  /* 0x2000002eff047230 */ /* 0x000fe40000004100 */
[----:B------:R-:W-:Y:S01]  /*16d0*/  FMUL R49, R5, R2 ;  /* 0x0000000205317220 */ /* 0x000fe20000400000 */
[----:B------:R-:W-:-:S04]  /*16e0*/  @P0 IMAD.WIDE.U32 R2, R9, 0x5, R32 ;  /* 0x0000000509020825 */ /* 0x000fc800078e0020 */
[----:B------:R-:W-:Y:S01]  /*16f0*/  FADD R4, R4, R4 ;  /* 0x0000000404047221 */ /* 0x000fe20000000000 */
[----:B------:R-:W-:Y:S02]  /*1700*/  @P0 IMAD R5, R8, 0x5, RZ ;  /* 0x0000000508050824 */ /* 0x000fe400078e02ff */
[----:B------:R-:W-:Y:S02]  /*1710*/  HADD2.F32 R46, -RZ, R46.H1_H1 ;  /* 0x3000002eff2e7230 */ /* 0x000fe40000004100 */
[----:B------:R-:W-:Y:S01]  /*1720*/  @P0 IMAD.IADD R3, R5, 0x1, R3 ;  /* 0x0000000105030824 */ /* 0x000fe200078e0203 */
[----:B------:R-:W-:Y:S01]  /*1730*/  FMNMX R4, RZ, R4, !PT ;  /* 0x00000004ff047209 */ /* 0x000fe20007800000 */
[----:B------:R-:W-:Y:S02]  /*1740*/  @P0 IMAD.SHL.U32 R61, R2, 0x4, RZ ;  /* 0x00000004023d0824 */ /* 0x000fe400078e00ff */
[----:B------:R-:W-:Y:S01]  /*1750*/  FADD R46, R46, R46 ;  /* 0x0000002e2e2e7221 */ /* 0x000fe20000000000 */
[----:B------:R-:W-:Y:S01]  /*1760*/  HADD2.F32 R39, -RZ, R39.H1_H1 ;  /* 0x30000027ff277230 */ /* 0x000fe20000004100 */
[----:B------:R-:W-:Y:S01]  /*1770*/  @P0 SHF.L.U64.HI R48, R2, 0x2, R3 ;  /* 0x0000000202300819 */ /* 0x000fe20000010203 */
[--C-:B------:R-:W-:Y:S01]  /*1780*/  HADD2.F32 R2, -RZ, R37.reuse.H0_H0 ;  /* 0x20000025ff027230 */ /* 0x100fe20000004100 */
[----:B------:R-:W-:Y:S01]  /*1790*/  @P0 IADD3 R54, P2, R61, R14, RZ ;  /* 0x0000000e3d360210 */ /* 0x000fe20007f5e0ff */
[----:B------:R-:W-:Y:S01]  /*17a0*/  HADD2.F32 R37, -RZ, R37.H1_H1 ;  /* 0x30000025ff257230 */ /* 0x000fe20000004100 */
[----:B------:R-:W-:Y:S01]  /*17b0*/  FMNMX R46, RZ, R46, !PT ;  /* 0x0000002eff2e7209 */ /* 0x000fe20007800000 */
[----:B------:R-:W-:Y:S01]  /*17c0*/  FMUL R51, R51, R4 ;  /* 0x0000000433337220 */ /* 0x000fe20000400000 */
[----:B------:R-:W-:Y:S01]  /*17d0*/  FADD R2, R2, R2 ;  /* 0x0000000202027221 */ /* 0x000fe20000000000 */
[----:B------:R-:W-:-:S02]  /*17e0*/  HADD2.F32 R5, -RZ, R34.H0_H0 ;  /* 0x20000022ff057230 */ /* 0x000fc40000004100 */
[----:B------:R-:W-:Y:S01]  /*17f0*/  FADD R37, R37, R37 ;  /* 0x0000002525257221 */ /* 0x000fe20000000000 */
[----:B------:R-:W-:Y:S01]  /*1800*/  FMUL R39, R39, R46 ;  /* 0x0000002e27277220 */ /* 0x000fe20000400000 */
[----:B------:R-:W-:Y:S01]  /*1810*/  HADD2.F32 R46, -RZ, R35.H0_H0 ;  /* 0x20000023ff2e7230 */ /* 0x000fe20000004100 */
[----:B------:R-:W-:Y:S01]  /*1820*/  FMNMX R3, RZ, R2, !PT ;  /* 0x00000002ff037209 */ /* 0x000fe20007800000 */
[----:B------:R-:W-:Y:S01]  /*1830*/  HADD2.F32 R4, -RZ, R34.H1_H1 ;  /* 0x30000022ff047230 */ /* 0x000fe20000004100 */
[----:B------:R-:W-:Y:S01]  /*1840*/  FMNMX R2, RZ, R37, !PT ;  /* 0x00000025ff027209 */ /* 0x000fe20007800000 */
[----:B------:R-:W-:Y:S02]  /*1850*/  @P0 IMAD.X R55, R48, 0x1, R15, P2 ;  /* 0x0000000130370824 */ /* 0x000fe400010e060f */
[----:B------:R-:W-:Y:S01]  /*1860*/  FMUL R46, R46, R3 ;  /* 0x000000032e2e7220 */ /* 0x000fe20000400000 */
[--C-:B------:R-:W-:Y:S02]  /*1870*/  HADD2.F32 R3, -RZ, R36.reuse.H0_H0 ;  /* 0x20000024ff037230 */ /* 0x100fe40000004100 */
[----:B------:R-:W-:Y:S01]  /*1880*/  FMUL R53, R53, R2 ;  /* 0x0000000235357220 */ /* 0x000fe20000400000 */
[----:B------:R-:W-:-:S02]  /*1890*/  HADD2.F32 R36, -RZ, R36.H1_H1 ;  /* 0x30000024ff247230 */ /* 0x000fc40000004100 */
[----:B------:R-:W-:-:S03]  /*18a0*/  FADD R3, R3, R3 ;  /* 0x0000000303037221 */ /* 0x000fc60000000000 */
[----:B------:R-:W-:Y:S01]  /*18b0*/  FADD R36, R36, R36 ;  /* 0x0000002424247221 */ /* 0x000fe20000000000 */
[----:B------:R-:W-:Y:S02]  /*18c0*/  @P0 IMAD.MOV.U32 R34, RZ, RZ, R32 ;  /* 0x000000ffff220224 */ /* 0x000fe400078e0020 */
[----:B------:R-:W-:Y:S01]  /*18d0*/  @P0 IMAD.MOV.U32 R35, RZ, RZ, R33 ;  /* 0x000000ffff230224 */ /* 0x000fe200078e0021 */
[----:B------:R-:W-:Y:S02]  /*18e0*/  FMNMX R2, RZ, R3, !PT ;  /* 0x00000003ff027209 */ /* 0x000fe40007800000 */
[----:B------:R-:W-:Y:S01]  /*18f0*/  FMNMX R3, RZ, R36, !PT ;  /* 0x00000024ff037209 */ /* 0x000fe20007800000 */
[----:B------:R-:W-:Y:S01]  /*1900*/  @P0 IMAD.WIDE.U32 R34, R9, 0x6, R34 ;  /* 0x0000000609220825 */ /* 0x000fe200078e0022 */
[----:B------:R-:W-:-:S03]  /*1910*/  @P0 IADD3 R36, P2, R61, R12, RZ ;  /* 0x0000000c3d240210 */ /* 0x000fc60007f5e0ff */
[----:B------:R-:W-:Y:S01]  /*1920*/  FMUL R5, R5, R2 ;  /* 0x0000000205057220 */ /* 0x000fe20000400000 */
[----:B------:R-:W-:Y:S02]  /*1930*/  @P0 IMAD R61, R8, 0x6, RZ ;  /* 0x00000006083d0824 */ /* 0x000fe400078e02ff */
[----:B------:R-:W-:Y:S01]  /*1940*/  FMUL R4, R4, R3 ;  /* 0x0000000304047220 */ /* 0x000fe20000400000 */
[----:B------:R-:W-:Y:S01]  /*1950*/  @!P0 CS2R R2, SRZ ;  /* 0x0000000000028805 */ /* 0x000fe2000001ff00 */
[----:B------:R-:W-:Y:S02]  /*1960*/  @P0 IMAD.IADD R35, R61, 0x1, R35 ;  /* 0x000000013d230824 */ /* 0x000fe400078e0223 */
[----:B------:R-:W-:Y:S01]  /*1970*/  @P0 IMAD.SHL.U32 R61, R34, 0x4, RZ ;  /* 0x00000004223d0824 */ /* 0x000fe200078e00ff */
[----:B------:R-:W-:Y:S01]  /*1980*/  LOP3.LUT R50, R0, 0xff, RZ, 0xc0, !PT ;  /* 0x000000ff00327812 */ /* 0x000fe200078ec0ff */
[----:B------:R-:W-:Y:S01]  /*1990*/  @P0 IMAD.X R37, R48, 0x1, R13, P2 ;  /* 0x0000000130250824 */ /* 0x000fe200010e060d */
[----:B------:R-:W-:Y:S01]  /*19a0*/  @P0 SHF.L.U64.HI R52, R34, 0x2, R35 ;  /* 0x0000000222340819 */ /* 0x000fe20000010223 */
[----:B------:R0:W5:Y:S01]  /*19b0*/  @P0 LDG.E R3, desc[UR6][R54.64] ;  /* 0x0000000636030981 */ /* 0x000162000c1e1900 */
[----:B------:R-:W-:-:S02]  /*19c0*/  LOP3.LUT R35, R38, 0xffff, RZ, 0xc0, !PT ;  /* 0x0000ffff26237812 */ /* 0x000fc400078ec0ff */
[----:B------:R-:W-:Y:S01]  /*19d0*/  @P0 IADD3 R34, P2, R61, R14, RZ ;  /* 0x0000000e3d220210 */ /* 0x000fe20007f5e0ff */
[----:B------:R-:W-:Y:S01]  /*19e0*/  @P0 IMAD.WIDE.U32 R32, R9, 0x7, R32 ;  /* 0x0000000709200825 */ /* 0x000fe200078e0020 */
[----:B------:R-:W-:Y:S01]  /*19f0*/  PRMT R50, R35, 0x7604, R50 ;  /* 0x0000760423327816 */ /* 0x000fe20000000032 */
[----:B------:R1:W5:Y:S01]  /*1a00*/  @P0 LDG.E R2, desc[UR6][R36.64] ;  /* 0x0000000624020981 */ /* 0x000362000c1e1900 */
[----:B------:R-:W-:Y:S01]  /*1a10*/  LOP3.LUT R48, R57, 0xff, RZ, 0xc0, !PT ;  /* 0x000000ff39307812 */ /* 0x000fe200078ec0ff */
[----:B------:R-:W-:Y:S01]  /*1a20*/  @P0 IMAD.X R35, R52, 0x1, R15, P2 ;  /* 0x0000000134230824 */ /* 0x000fe200010e060f */
[----:B------:R-:W-:Y:S01]  /*1a30*/  LOP3.LUT R59, R59, 0xffff, RZ, 0xc0, !PT ;  /* 0x0000ffff3b3b7812 */ /* 0x000fe200078ec0ff */
[----:B0-----:R-:W-:Y:S02]  /*1a40*/  @P0 IMAD R55, R8, 0x7, RZ ;  /* 0x0000000708370824 */ /* 0x001fe400078e02ff */
[----:B------:R-:W-:Y:S01]  /*1a50*/  @!P0 IMAD.MOV.U32 R0, RZ, RZ, RZ ;  /* 0x000000ffff008224 */ /* 0x000fe200078e00ff */
[----:B------:R-:W-:Y:S01]  /*1a60*/  PRMT R48, R59, 0x7604, R48 ;  /* 0x000076043b307816 */ /* 0x000fe20000000030 */
[----:B------:R-:W-:Y:S01]  /*1a70*/  @P0 IMAD.IADD R33, R55, 0x1, R33 ;  /* 0x0000000137210824 */ /* 0x000fe200078e0221 */
[----:B-1----:R-:W-:Y:S01]  /*1a80*/  @P0 IADD3 R36, P2, R61, R12, RZ ;  /* 0x0000000c3d240210 */ /* 0x002fe20007f5e0ff */
[----:B------:R-:W-:-:S02]  /*1a90*/  @P0 IMAD.SHL.U32 R55, R32, 0x4, RZ ;  /* 0x0000000420370824 */ /* 0x000fc400078e00ff */
[----:B------:R0:W5:Y:S01]  /*1aa0*/  @P0 LDG.E R0, desc[UR6][R34.64] ;  /* 0x0000000622000981 */ /* 0x000162000c1e1900 */
[----:B------:R-:W-:Y:S01]  /*1ab0*/  @P0 SHF.L.U64.HI R54, R32, 0x2, R33 ;  /* 0x0000000220360819 */ /* 0x000fe20000010221 */
[----:B------:R-:W-:Y:S02]  /*1ac0*/  IMAD.U32 R41, R41, 0x10000, RZ ;  /* 0x0001000029297824 */ /* 0x000fe400078e00ff */
[----:B------:R-:W-:Y:S01]  /*1ad0*/  @P0 IMAD.X R37, R52, 0x1, R13, P2 ;  /* 0x0000000134250824 */ /* 0x000fe200010e060d */
[----:B------:R-:W-:Y:S01]  /*1ae0*/  @P0 IADD3 R32, P2, R55, R14, RZ ;  /* 0x0000000e37200210 */ /* 0x000fe20007f5e0ff */
[----:B------:R-:W-:-:S04]  /*1af0*/  @!P0 IMAD.MOV.U32 R38, RZ, RZ, RZ ;  /* 0x000000ffff268224 */ /* 0x000fc800078e00ff */
[----:B------:R-:W-:Y:S01]  /*1b00*/  @P0 IMAD.X R33, R54, 0x1, R15, P2 ;  /* 0x0000000136210824 */ /* 0x000fe200010e060f */
[----:B0-----:R-:W-:Y:S02]  /*1b10*/  @P0 IADD3 R34, P2, R55, R12, RZ ;  /* 0x0000000c37220210 */ /* 0x001fe40007f5e0ff */
[----:B------:R-:W-:Y:S01]  /*1b20*/  LOP3.LUT R48, R48, 0xffff, RZ, 0xc0, !PT ;  /* 0x0000ffff30307812 */ /* 0x000fe200078ec0ff */
[----:B------:R-:W-:Y:S01]  /*1b30*/  @!P0 IMAD.MOV.U32 R52, RZ, RZ, RZ ;  /* 0x000000ffff348224 */ /* 0x000fe200078e00ff */
[----:B------:R-:W5:Y:S01]  /*1b40*/  @P0 LDG.E R38, desc[UR6][R36.64] ;  /* 0x0000000624260981 */ /* 0x000f62000c1e1900 */
[----:B------:R-:W-:Y:S02]  /*1b50*/  @P0 IMAD.X R35, R54, 0x1, R13, P2 ;  /* 0x0000000136230824 */ /* 0x000fe400010e060d */
[----:B------:R-:W0:Y:S01]  /*1b60*/  S2R R54, SR_TID.X ;  /* 0x0000000000367919 */ /* 0x000e220000002100 */
[----:B------:R-:W-:Y:S01]  /*1b70*/  LOP3.LUT R48, R48, 0xff0000, R41, 0xf8, !PT ;  /* 0x00ff000030307812 */ /* 0x000fe200078ef829 */
[----:B------:R1:W5:Y:S01]  /*1b80*/  @P0 LDG.E R52, desc[UR6][R32.64] ;  /* 0x0000000620340981 */ /* 0x000362000c1e1900 */
[----:B------:R-:W-:-:S02]  /*1b90*/  @!P0 IMAD.MOV.U32 R36, RZ, RZ, RZ ;  /* 0x000000ffff248224 */ /* 0x000fc400078e00ff */
[----:B------:R-:W-:-:S04]  /*1ba0*/  IMAD.U32 R40, R40, 0x10000, RZ ;  /* 0x0001000028287824 */ /* 0x000fc800078e00ff */
[----:B------:R2:W5:Y:S01]  /*1bb0*/  @P0 LDG.E R36, desc[UR6][R34.64] ;  /* 0x0000000622240981 */ /* 0x000562000c1e1900 */
[----:B------:R-:W-:Y:S01]  /*1bc0*/  LOP3.LUT R55, R42, 0x1f, RZ, 0xc0, !PT ;  /* 0x0000001f2a377812 */ /* 0x000fe200078ec0ff */
[----:B------:R-:W-:Y:S01]  /*1bd0*/  BSSY B0, `(.L_x_14075) ;  /* 0x000003a000007945 */ /* 0x000fe20003800000 */
[----:B-1----:R-:W-:Y:S02]  /*1be0*/  FMNMX R32, R45, |R46|, !PT ;  /* 0x4000002e2d207209 */ /* 0x002fe40007800000 */
[----:B------:R-:W-:Y:S01]  /*1bf0*/  LOP3.LUT R33, R50, 0xffff, RZ, 0xc0, !PT ;  /* 0x0000ffff32217812 */ /* 0x000fe200078ec0ff */
[----:B------:R-:W1:Y:S01]  /*1c00*/  SHFL.IDX PT, R43, R43, R55, 0x1f ;  /* 0x00001f372b2b7589 */ /* 0x000e6200000e0000 */
[----:B------:R-:W-:Y:S01]  /*1c10*/  FMNMX R50, |R53|, R32, !PT ;  /* 0x0000002035327209 */ /* 0x000fe20007800200 */
[----:B------:R-:W-:Y:S01]  /*1c20*/  FMUL R32, R46, R16 ;  /* 0x000000102e207220 */ /* 0x000fe20000400000 */
[----:B------:R-:W-:Y:S01]  /*1c30*/  LOP3.LUT R40, R33, 0xff0000, R40, 0xf8, !PT ;  /* 0x00ff000021287812 */ /* 0x000fe200078ef828 */
[----:B------:R-:W3:Y:S01]  /*1c40*/  SHFL.IDX PT, R44, R44, R55, 0x1f ;  /* 0x00001f372c2c7589 */ /* 0x000ee200000e0000 */
[----:B------:R-:W-:-:S02]  /*1c50*/  FMNMX R50, |R47|, R50, !PT ;  /* 0x000000322f327209 */ /* 0x000fc40007800200 */
[----:B------:R-:W-:Y:S02]  /*1c60*/  F2FP.SATFINITE.E4M3.F32.PACK_AB_MERGE_C R32, RZ, R32, RZ ;  /* 0x00000020ff20723e */ /* 0x000fe400048070ff */
[----:B------:R-:W-:Y:S02]  /*1c70*/  FMNMX R50, |R49|, R50, !PT ;  /* 0x0000003231327209 */ /* 0x000fe40007800200 */
[----:B------:R-:W-:Y:S01]  /*1c80*/  LOP3.LUT R45, R32, 0xff, RZ, 0xc0, !PT ;  /* 0x000000ff202d7812 */ /* 0x000fe200078ec0ff */
[----:B0-----:R-:W-:-:S04]  /*1c90*/  IMAD.IADD R54, R54, 0x1, -R17 ;  /* 0x0000000136367824 */ /* 0x001fc800078e0a11 */
[----:B------:R-:W-:Y:S02]  /*1ca0*/  VIADD R41, R54, 0xffffffff ;  /* 0xffffffff36297836 */ /* 0x000fe40000000000 */
[----:B------:R-:W-:Y:S01]  /*1cb0*/  FADD R54, RZ, R46 ;  /* 0x0000002eff367221 */ /* 0x000fe20000000000 */
[----:B------:R-:W-:Y:S01]  /*1cc0*/  FADD R46, RZ, R53 ;  /* 0x00000035ff2e7221 */ /* 0x000fe20000000000 */
[-C--:B------:R-:W-:Y:S01]  /*1cd0*/  FMUL R53, R53, R16.reuse ;  /* 0x0000001035357220 */ /* 0x080fe20000400000 */
[----:B------:R-:W-:Y:S01]  /*1ce0*/  LOP3.LUT R41, R41, 0x1f, RZ, 0xc0, !PT ;  /* 0x0000001f29297812 */ /* 0x000fe200078ec0ff */
[C---:B------:R-:W-:Y:S01]  /*1cf0*/  FADD R54, R47.reuse, R54 ;  /* 0x000000362f367221 */ /* 0x040fe20000000000 */
[-C--:B------:R-:W-:Y:S01]  /*1d00*/  FMUL R47, R47, R16.reuse ;  /* 0x000000102f2f7220 */ /* 0x080fe20000400000 */
[----:B------:R-:W-:Y:S01]  /*1d10*/  FADD R46, R49, R46 ;  /* 0x0000002e312e7221 */ /* 0x000fe20000000000 */
[----:B------:R-:W-:Y:S01]  /*1d20*/  ISETP.GE.U32.OR P1, PT, R41, R11, P1 ;  /* 0x0000000b2900720c */ /* 0x000fe20000f26470 */
[----:B------:R-:W-:Y:S01]  /*1d30*/  FMUL R49, R49, R16 ;  /* 0x0000001031317220 */ /* 0x000fe20000400000 */
[----:B------:R-:W-:Y:S01]  /*1d40*/  F2FP.SATFINITE.E4M3.F32.PACK_AB_MERGE_C R53, RZ, R53, RZ ;  /* 0x00000035ff35723e */ /* 0x000fe200048070ff */
[----:B------:R-:W-:Y:S01]  /*1d50*/  FADD R54, R51, R54 ;  /* 0x0000003633367221 */ /* 0x000fe20000000000 */
[----:B------:R-:W-:-:S02]  /*1d60*/  F2FP.SATFINITE.E4M3.F32.PACK_AB_MERGE_C R37, RZ, R47, RZ ;  /* 0x0000002fff25723e */ /* 0x000fc400048070ff */
[----:B--2---:R-:W-:Y:S01]  /*1d70*/  F2FP.SATFINITE.E4M3.F32.PACK_AB_MERGE_C R34, RZ, R49, RZ ;  /* 0x00000031ff22723e */ /* 0x004fe200048070ff */
[----:B------:R-:W-:Y:S01]  /*1d80*/  FMUL R49, R51, R16 ;  /* 0x0000001033317220 */ /* 0x000fe20000400000 */
[----:B------:R-:W-:Y:S02]  /*1d90*/  LOP3.LUT R42, R53, 0xff, RZ, 0xc0, !PT ;  /* 0x000000ff352a7812 */ /* 0x000fe400078ec0ff */
[----:B------:R-:W-:-:S03]  /*1da0*/  LOP3.LUT R33, R34, 0xffff, RZ, 0xc0, !PT ;  /* 0x0000ffff22217812 */ /* 0x000fc600078ec0ff */
[----:B------:R-:W-:Y:S01]  /*1db0*/  @!P1 PRMT R47, R53, 0x7604, R32 ;  /* 0x00007604352f9816 */ /* 0x000fe20000000020 */
[----:B------:R-:W-:Y:S01]  /*1dc0*/  FMUL R53, R39, R16 ;  /* 0x0000001027357220 */ /* 0x000fe20000400000 */
[----:B------:R-:W-:Y:S02]  /*1dd0*/  LOP3.LUT R32, R37, 0xffff, RZ, 0xc0, !PT ;  /* 0x0000ffff25207812 */ /* 0x000fe400078ec0ff */
[----:B------:R-:W-:Y:S02]  /*1de0*/  PRMT R42, R33, 0x7604, R42 ;  /* 0x00007604212a7816 */ /* 0x000fe4000000002a */
[----:B------:R-:W-:Y:S02]  /*1df0*/  PRMT R45, R32, 0x7604, R45 ;  /* 0x00007604202d7816 */ /* 0x000fe4000000002d */
[----:B------:R-:W-:Y:S02]  /*1e00*/  @!P1 IADD3 R32, P0, R41, R22, RZ ;  /* 0x0000001629209210 */ /* 0x000fe40007f1e0ff */
[----:B------:R-:W-:-:S03]  /*1e10*/  @!P1 PRMT R37, R34, 0x7604, R37 ;  /* 0x0000760422259816 */ /* 0x000fc60000000025 */
[----:B------:R-:W-:Y:S01]  /*1e20*/  @!P1 IMAD.X R33, RZ, RZ, R23, P0 ;  /* 0x000000ffff219224 */ /* 0x000fe200000e0617 */
[----:B------:R-:W-:-:S04]  /*1e30*/  @!P1 LEA R34, P0, R32, R18, 0x1 ;  /* 0x0000001220229211 */ /* 0x000fc800078008ff */
[----:B------:R-:W-:Y:S02]  /*1e40*/  @!P1 LEA.HI.X R35, R32, R19, R33, 0x1, P0 ;  /* 0x0000001320239211 */ /* 0x000fe400000f0c21 */
[----:B------:R-:W-:-:S03]  /*1e50*/  @!P1 IADD3 R33, P0, P2, R9, R22, R41 ;  /* 0x0000001609219210 */ /* 0x000fc60007a1e029 */
[----:B------:R0:W-:Y:S01]  /*1e60*/  @!P1 STG.E.U16 desc[UR6][R34.64], R47 ;  /* 0x0000002f22009986 */ /* 0x0001e2000c101506 */
[----:B------:R-:W-:Y:S02]  /*1e70*/  @!P1 IADD3.X R56, R8, R23, RZ, P0, P2 ;  /* 0x0000001708389210 */ /* 0x000fe400007e44ff */
[----:B------:R-:W-:-:S04]  /*1e80*/  @!P1 LEA R32, P0, R33, R18, 0x1 ;  /* 0x0000001221209211 */ /* 0x000fc800078008ff */
[----:B------:R-:W-:Y:S02]  /*1e90*/  @!P1 LEA.HI.X R33, R33, R19, R56, 0x1, P0 ;  /* 0x0000001321219211 */ /* 0x000fe400000f0c38 */
[----:B------:R-:W-:Y:S02]  /*1ea0*/  FMNMX R56, |R51|, R50, !PT ;  /* 0x0000003233387209 */ /* 0x000fe40007800200 */
[----:B------:R-:W-:Y:S01]  /*1eb0*/  F2FP.SATFINITE.E4M3.F32.PACK_AB_MERGE_C R50, RZ, R49, RZ ;  /* 0x00000031ff32723e */ /* 0x000fe200048070ff */
[----:B------:R2:W-:Y:S01]  /*1ec0*/  @!P1 STG.E.U16 desc[UR6][R32.64], R37 ;  /* 0x0000002520009986 */ /* 0x0005e2000c101506 */
[----:B0-----:R-:W-:Y:S01]  /*1ed0*/  F2FP.SATFINITE.E4M3.F32.PACK_AB_MERGE_C R35, RZ, R53, RZ ;  /* 0x00000035ff23723e */ /* 0x001fe200048070ff */
[----:B-1-3--:R-:W-:Y:S06]  /*1ee0*/  @P1 BRA `(.L_x_14076) ;  /* 0x0000000000201947 */ /* 0x00afec0003800000 */
[----:B--2---:R-:W-:Y:S02]  /*1ef0*/  LOP3.LUT R33, R30, 0xfffffffe, RZ, 0xc0, !PT ;  /* 0xfffffffe1e217812 */ /* 0x004fe400078ec0ff */
[----:B------:R-:W-:Y:S02]  /*1f00*/  LOP3.LUT R34, R31, 0x7fffffff, RZ, 0xc0, !PT ;  /* 0x7fffffff1f227812 */ /* 0x000fe400078ec0ff */
[----:B------:R-:W-:Y:S02]  /*1f10*/  IADD3 R33, P0, P2, R33, R22, R41 ;  /* 0x0000001621217210 */ /* 0x000fe40007a1e029 */
[----:B------:R-:W-:Y:S02]  /*1f20*/  PRMT R37, R35, 0x7604, R50 ;  /* 0x0000760423257816 */ /* 0x000fe40000000032 */
[----:B------:R-:W-:Y:S02]  /*1f30*/  IADD3.X R34, R34, R23, RZ, P0, P2 ;  /* 0x0000001722227210 */ /* 0x000fe400007e44ff */
[----:B------:R-:W-:-:S04]  /*1f40*/  LEA R32, P0, R33, R18, 0x1 ;  /* 0x0000001221207211 */ /* 0x000fc800078008ff */
[----:B------:R-:W-:-:S05]  /*1f50*/  LEA.HI.X R33, R33, R19, R34, 0x1, P0 ;  /* 0x0000001321217211 */ /* 0x000fca00000f0c22 */
[----:B------:R0:W-:Y:S04]  /*1f60*/  STG.E.U16 desc[UR6][R32.64], R37 ;  /* 0x0000002520007986 */ /* 0x0001e8000c101506 */
.L_x_14076:
[----:B------:R-:W-:Y:S05]  /*1f70*/  BSYNC B0 ;  /* 0x0000000000007941 */ /* 0x000fea0003800000 */
.L_x_14075:
[----:B0-2---:R-:W0:Y:S01]  /*1f80*/  S2R R32, SR_TID.X ;  /* 0x0000000000207919 */ /* 0x005e220000002100 */
[C---:B------:R-:W-:Y:S01]  /*1f90*/  FADD R51, R39.reuse, R46 ;  /* 0x0000002e27337221 */ /* 0x040fe20000000000 */
[----:B------:R-:W-:Y:S01]  /*1fa0*/  FMNMX R56, |R39|, R56, !PT ;  /* 0x0000003827387209 */ /* 0x000fe20007800200 */
[-C--:B------:R-:W-:Y:S01]  /*1fb0*/  FMUL R49, R5, R16.reuse ;  /* 0x0000001005317220 */ /* 0x080fe20000400000 */
[----:B------:R-:W-:Y:S01]  /*1fc0*/  LOP3.LUT R39, R20, 0xffff, RZ, 0xc0, !PT ;  /* 0x0000ffff14277812 */ /* 0x000fe200078ec0ff */
[----:B------:R-:W-:Y:S01]  /*1fd0*/  IMAD.U32 R50, R50, 0x10000, RZ ;  /* 0x0001000032327824 */ /* 0x000fe200078e00ff */
[----:B------:R-:W-:Y:S01]  /*1fe0*/  LOP3.LUT R21, R21, 0xffff, RZ, 0xc0, !PT ;  /* 0x0000ffff15157812 */ /* 0x000fe200078ec0ff */
[----:B------:R-:W-:Y:S01]  /*1ff0*/  BSSY B0, `(.L_x_14077) ;  /* 0x000002d000007945 */ /* 0x000fe20003800000 */
[----:B------:R-:W-:Y:S01]  /*2000*/  F2FP.SATFINITE.E4M3.F32.PACK_AB_MERGE_C R49, RZ, R49, RZ ;  /* 0x00000031ff31723e */ /* 0x000fe200048070ff */
[----:B------:R-:W-:Y:S02]  /*2010*/  IMAD R20, R39, 0x1000000, R48 ;  /* 0x0100000027147824 */ /* 0x000fe400078e0230 */
[----:B------:R-:W-:Y:S01]  /*2020*/  FADD R39, R5, R54 ;  /* 0x0000003605277221 */ /* 0x000fe20000000000 */
[----:B------:R-:W-:Y:S01]  /*2030*/  FMUL R48, R4, R16 ;  /* 0x0000001004307220 */ /* 0x000fe20000400000 */
[----:B------:R-:W-:-:S04]  /*2040*/  IMAD R21, R21, 0x1000000, R40 ;  /* 0x0100000015157824 */ /* 0x000fc800078e0228 */
[----:B------:R-:W-:Y:S02]  /*2050*/  F2FP.SATFINITE.E4M3.F32.PACK_AB_MERGE_C R48, RZ, R48, RZ ;  /* 0x00000030ff30723e */ /* 0x000fe400048070ff */
[--C-:B0-----:R-:W-:Y:S02]  /*2060*/  SHF.R.U32.HI R33, RZ, 0x5, R32.reuse ;  /* 0x00000005ff217819 */ /* 0x101fe40000011620 */
[----:B------:R-:W-:-:S03]  /*2070*/  SHF.R.U32.HI R37, RZ, 0x3, R32 ;  /* 0x00000003ff257819 */ /* 0x000fc60000011620 */
[----:B------:R-:W-:Y:S01]  /*2080*/  IMAD.SHL.U32 R33, R33, 0x4, RZ ;  /* 0x0000000421217824 */ /* 0x000fe200078e00ff */
[----:B------:R-:W-:-:S04]  /*2090*/  LOP3.LUT R37, R37, 0x1ffffffc, RZ, 0xc0, !PT ;  /* 0x1ffffffc25257812 */ /* 0x000fc800078ec0ff */
[----:B------:R-:W-:Y:S01]  /*20a0*/  LOP3.LUT R47, R33, 0x1c, RZ, 0xe2, !PT ;  /* 0x0000001c212f7812 */ /* 0x000fe200078ee2ff */
[----:B------:R-:W-:-:S04]  /*20b0*/  IMAD.IADD R37, R32, 0x1, -R37 ;  /* 0x0000000120257824 */ /* 0x000fc800078e0a25 */
[----:B------:R-:W-:-:S05]  /*20c0*/  VIADD R33, R47, 0x2 ;  /* 0x000000022f217836 */ /* 0x000fca0000000000 */
[----:B------:R-:W-:Y:S01]  /*20d0*/  ISETP.GE.U32.AND P0, PT, R33, R10, PT ;  /* 0x0000000a2100720c */ /* 0x000fe20003f06070 */
[----:B------:R-:W-:-:S04]  /*20e0*/  IMAD.IADD R33, R32, 0x1, -R17 ;  /* 0x0000000120217824 */ /* 0x000fc800078e0a11 */
[----:B------:R-:W-:Y:S01]  /*20f0*/  VIADD R34, R33, 0x1e ;  /* 0x0000001e21227836 */ /* 0x000fe20000000000 */
[C---:B------:R-:W-:Y:S01]  /*2100*/  IADD3 R33, R47.reuse, 0x1, R32 ;  /* 0x000000012f217810 */ /* 0x040fe20007ffe020 */
[----:B------:R-:W-:Y:S02]  /*2110*/  VIADD R47, R47, 0x3 ;  /* 0x000000032f2f7836 */ /* 0x000fe40000000000 */
[----:B------:R-:W-:Y:S01]  /*2120*/  VIADD R32, R37, 0x1e ;  /* 0x0000001e25207836 */ /* 0x000fe20000000000 */
[----:B------:R-:W-:Y:S02]  /*2130*/  LOP3.LUT R34, R34, 0x1f, RZ, 0xc0, !PT ;  /* 0x0000001f22227812 */ /* 0x000fe400078ec0ff */
[----:B------:R-:W-:Y:S02]  /*2140*/  ISETP.GE.U32.AND P2, PT, R47, R10, PT ;  /* 0x0000000a2f00720c */ /* 0x000fe40003f46070 */
[----:B------:R-:W-:Y:S01]  /*2150*/  ISETP.GE.U32.OR P0, PT, R34, R11, P0 ;  /* 0x0000000b2200720c */ /* 0x000fe20000706470 */
[----:B------:R-:W-:Y:S01]  /*2160*/  VIADD R34, R37, 0x1d ;  /* 0x0000001d25227836 */ /* 0x000fe20000000000 */
[----:B------:R-:W-:-:S02]  /*2170*/  LOP3.LUT R32, R32, 0x1f, RZ, 0xc0, !PT ;  /* 0x0000001f20207812 */ /* 0x000fc400078ec0ff */
[----:B------:R-:W-:Y:S02]  /*2180*/  LEA R47, P3, R9, R22, 0x2 ;  /* 0x00000016092f7211 */ /* 0x000fe400078610ff */
[----:B------:R-:W-:Y:S02]  /*2190*/  LOP3.LUT R34, R34, 0x1f, RZ, 0xc0, !PT ;  /* 0x0000001f22227812 */ /* 0x000fe400078ec0ff */
[----:B------:R-:W-:Y:S02]  /*21a0*/  IADD3 R32, P4, R32, R47, RZ ;  /* 0x0000002f20207210 */ /* 0x000fe40007f9e0ff */
[C---:B------:R-:W-:Y:S02]  /*21b0*/  ISETP.LT.U32.AND P2, PT, R34.reuse, R11, !P2 ;  /* 0x0000000b2200720c */ /* 0x040fe40005741070 */
[----:B------:R-:W-:Y:S02]  /*21c0*/  IADD3 R34, P5, R34, R47, RZ ;  /* 0x0000002f22227210 */ /* 0x000fe40007fbe0ff */
[----:B------:R-:W-:Y:S01]  /*21d0*/  FMNMX R47, |R5|, R56, !PT ;  /* 0x00000038052f7209 */ /* 0x000fe20007800200 */
[----:B------:R-:W-:Y:S01]  /*21e0*/  FADD R5, R4, R51 ;  /* 0x0000003304057221 */ /* 0x000fe20000000000 */
[----:B------:R-:W-:-:S02]  /*21f0*/  LOP3.LUT R51, R45, 0xffff, RZ, 0xc0, !PT ;  /* 0x0000ffff2d337812 */ /* 0x000fc400078ec0ff */
[----:B------:R-:W-:Y:S02]  /*2200*/  FMNMX R45, |R4|, R47, !PT ;  /* 0x0000002f042d7209 */ /* 0x000fe40007800200 */
[----:B------:R-:W-:Y:S01]  /*2210*/  LOP3.LUT R4, R51, 0xff0000, R50, 0xf8, !PT ;  /* 0x00ff000033047812 */ /* 0x000fe200078ef832 */
        /* <DEDUP_REMOVED lines=10> */
.L_x_14078:
[----:B------:R-:W-:Y:S05]  /*22c0*/  BSYNC B0 ;  /* 0x0000000000007941 */ /* 0x000fea0003800000 */
.L_x_14077:
[--C-:B0----5:R-:W-:Y:S01]  /*22d0*/  HADD2.F32 R40, -RZ, R2.reuse.H0_H0 ;  /* 0x20000002ff287230 */ /* 0x121fe20000004100 */
[----:B------:R-:W-:Y:S01]  /*22e0*/  LOP3.LUT R42, R42, 0xffff, RZ, 0xc0, !PT ;  /* 0x0000ffff2a2a7812 */ /* 0x000fe200078ec0ff */
[----:B------:R-:W-:Y:S01]  /*22f0*/  HADD2.F32 R22, -RZ, R25.H0_H0 ;  /* 0x20000019ff167230 */ /* 0x000fe20000004100 */
[----:B------:R-:W-:Y:S01]  /*2300*/  LOP3.LUT R48, R48, 0xffff, RZ, 0xc0, !PT ;  /* 0x0000ffff30307812 */ /* 0x000fe200078ec0ff */
[----:B------:R-:W-:Y:S02]  /*2310*/  IMAD.U32 R27, R35, 0x10000, RZ ;  /* 0x00010000231b7824 */ /* 0x000fe400078e00ff */
[----:B------:R-:W-:Y:S01]  /*2320*/  FADD R40, R40, R40 ;  /* 0x0000002828287221 */ /* 0x000fe20000000000 */
[----:B------:R-:W-:Y:S02]  /*2330*/  HADD2.F32 R46, -RZ, R2.H1_H1 ;  /* 0x30000002ff2e7230 */ /* 0x000fe40000004100 */
[----:B------:R-:W-:Y:S01]  /*2340*/  FADD R35, R22, R22 ;  /* 0x0000001616237221 */ /* 0x000fe20000000000 */
[----:B------:R-:W-:Y:S01]  /*2350*/  HADD2.F32 R22, -RZ, R24.H0_H0 ;  /* 0x20000018ff167230 */ /* 0x000fe20000004100 */
[----:B------:R-:W-:Y:S01]  /*2360*/  LOP3.LUT R27, R42, 0xff0000, R27, 0xf8, !PT ;  /* 0x00ff00002a1b7812 */ /* 0x000fe200078ef81b */
[----:B------:R-:W-:Y:S01]  /*2370*/  HADD2.F32 R41, -RZ, R3.H0_H0 ;  /* 0x20000003ff297230 */ /* 0x000fe20000004100 */
[----:B------:R-:W-:Y:S01]  /*2380*/  FMNMX R42, RZ, R40, !PT ;  /* 0x00000028ff2a7209 */ /* 0x000fe20007800000 */
[----:B------:R-:W-:Y:S01]  /*2390*/  HADD2.F32 R40, -RZ, R25.H1_H1 ;  /* 0x30000019ff287230 */ /* 0x000fe20000004100 */
[----:B------:R-:W-:Y:S01]  /*23a0*/  FMNMX R35, RZ, R35, !PT ;  /* 0x00000023ff237209 */ /* 0x000fe20007800000 */
[----:B------:R-:W-:Y:S01]  /*23b0*/  FADD R46, R46, R46 ;  /* 0x0000002e2e2e7221 */ /* 0x000fe20000000000 */
[----:B------:R-:W-:-:S02]  /*23c0*/  HADD2.F32 R3, -RZ, R3.H1_H1 ;  /* 0x30000003ff037230 */ /* 0x000fc40000004100 */
[----:B------:R-:W-:Y:S01]  /*23d0*/  FMUL R25, R41, R42 ;  /* 0x0000002a29197220 */ /* 0x000fe20000400000 */
[----:B------:R-:W-:Y:S01]  /*23e0*/  FADD R40, R40, R40 ;  /* 0x0000002828287221 */ /* 0x000fe20000000000 */
[----:B------:R-:W-:Y:S01]  /*23f0*/  FMUL R2, R22, R35 ;  /* 0x0000002316027220 */ /* 0x000fe20000400000 */
[----:B------:R-:W-:Y:S01]  /*2400*/  HADD2.F32 R35, -RZ, R24.H1_H1 ;  /* 0x30000018ff237230 */ /* 0x000fe20000004100 */
[----:B------:R-:W-:Y:S01]  /*2410*/  FMNMX R46, RZ, R46, !PT ;  /* 0x0000002eff2e7209 */ /* 0x000fe20007800000 */
[----:B------:R-:W-:Y:S01]  /*2420*/  IMAD R27, R48, 0x1000000, R27 ;  /* 0x01000000301b7824 */ /* 0x000fe200078e021b */
[----:B------:R-:W-:Y:S01]  /*2430*/  FMNMX R40, RZ, R40, !PT ;  /* 0x00000028ff287209 */ /* 0x000fe20007800000 */
[-C--:B------:R-:W-:Y:S01]  /*2440*/  FMUL R22, R2, R16.reuse ;  /* 0x0000001002167220 */ /* 0x080fe20000400000 */
[----:B------:R-:W-:Y:S01]  /*2450*/  FMUL R24, R25, R16 ;  /* 0x0000001019187220 */ /* 0x000fe20000400000 */
[----:B------:R-:W-:Y:S01]  /*2460*/  FMUL R3, R3, R46 ;  /* 0x0000002e03037220 */ /* 0x000fe20000400000 */
[----:B------:R-:W-:Y:S01]  /*2470*/  FADD R42, RZ, R2 ;  /* 0x00000002ff2a7221 */ /* 0x000fe20000000000 */
[----:B------:R-:W-:Y:S01]  /*2480*/  FMUL R35, R35, R40 ;  /* 0x0000002823237220 */ /* 0x000fe20000400000 */
[----:B------:R-:W-:-:S02]  /*2490*/  F2FP.SATFINITE.E4M3.F32.PACK_AB_MERGE_C R48, RZ, R22, RZ ;  /* 0x00000016ff30723e */ /* 0x000fc400048070ff */
[----:B------:R-:W-:Y:S01]  /*24a0*/  FMNMX R22, R45, |R2|, !PT ;  /* 0x400000022d167209 */ /* 0x000fe20007800000 */
[----:B------:R-:W-:Y:S01]  /*24b0*/  FMUL R2, R3, R16 ;  /* 0x0000001003027220 */ /* 0x000fe20000400000 */
[----:B------:R-:W-:Y:S01]  /*24c0*/  F2FP.SATFINITE.E4M3.F32.PACK_AB_MERGE_C R40, RZ, R24, RZ ;  /* 0x00000018ff28723e */ /* 0x000fe200048070ff */
[----:B------:R-:W-:Y:S01]  /*24d0*/  FADD R42, R25, R42 ;  /* 0x0000002a192a7221 */ /* 0x000fe20000000000 */
[C---:B------:R-:W-:Y:S01]  /*24e0*/  FMNMX R22, |R35|.reuse, R22, !PT ;  /* 0x0000001623167209 */ /* 0x040fe20007800200 */
[----:B------:R-:W-:Y:S01]  /*24f0*/  FMUL R24, R35, R16 ;  /* 0x0000001023187220 */ /* 0x000fe20000400000 */
[----:B------:R-:W-:Y:S01]  /*2500*/  LOP3.LUT R46, R48, 0xff, RZ, 0xc0, !PT ;  /* 0x000000ff302e7812 */ /* 0x000fe200078ec0ff */
[----:B------:R-:W-:Y:S01]  /*2510*/  FADD R50, RZ, R35 ;  /* 0x00000023ff327221 */ /* 0x000fe20000000000 */
[----:B------:R-:W-:Y:S02]  /*2520*/  FMNMX R22, |R25|, R22, !PT ;  /* 0x0000001619167209 */ /* 0x000fe40007800200 */
[----:B------:R-:W-:Y:S01]  /*2530*/  F2FP.SATFINITE.E4M3.F32.PACK_AB_MERGE_C R25, RZ, R2, RZ ;  /* 0x00000002ff19723e */ /* 0x000fe200048070ff */
[----:B------:R-:W-:Y:S01]  /*2540*/  HADD2.F32 R2, -RZ, R38.H0_H0 ;  /* 0x20000026ff027230 */ /* 0x000fe20000004100 */
[----:B------:R-:W-:Y:S01]  /*2550*/  LOP3.LUT R41, R40, 0xffff, RZ, 0xc0, !PT ;  /* 0x0000ffff28297812 */ /* 0x000fe200078ec0ff */
[----:B------:R-:W-:Y:S01]  /*2560*/  FADD R47, R3, R50 ;  /* 0x00000032032f7221 */ /* 0x000fe20000000000 */
[----:B------:R-:W-:Y:S01]  /*2570*/  LOP3.LUT R49, R49, 0xffff, RZ, 0xc0, !PT ;  /* 0x0000ffff31317812 */ /* 0x000fe200078ec0ff */
[--C-:B------:R-:W-:Y:S01]  /*2580*/  HADD2.F32 R50, -RZ, R0.reuse.H1_H1 ;  /* 0x30000000ff327230 */ /* 0x100fe20000004100 */
[----:B------:R-:W-:Y:S01]  /*2590*/  PRMT R46, R41, 0x7604, R46 ;  /* 0x00007604292e7816 */ /* 0x000fe2000000002e */
[----:B------:R-:W-:Y:S01]  /*25a0*/  FADD R2, R2, R2 ;  /* 0x0000000202027221 */ /* 0x000fe20000000000 */
[----:B------:R-:W-:Y:S01]  /*25b0*/  F2FP.SATFINITE.E4M3.F32.PACK_AB_MERGE_C R41, RZ, R24, RZ ;  /* 0x00000018ff29723e */ /* 0x000fe200048070ff */
[----:B------:R-:W-:Y:S01]  /*25c0*/  IMAD R4, R49, 0x1000000, R4 ;  /* 0x0100000031047824 */ /* 0x000fe200078e0204 */
[C---:B------:R-:W-:Y:S01]  /*25d0*/  @!P0 PRMT R40, R25.reuse, 0x7604, R40 ;  /* 0x0000760419288816 */ /* 0x040fe20000000028 */
[----:B------:R-:W-:Y:S01]  /*25e0*/  HADD2.F32 R49, -RZ, R0.H0_H0 ;  /* 0x20000000ff317230 */ /* 0x000fe20000004100 */
[----:B------:R-:W-:Y:S01]  /*25f0*/  LOP3.LUT R24, R25, 0xffff, RZ, 0xc0, !PT ;  /* 0x0000ffff19187812 */ /* 0x000fe200078ec0ff */
[----:B------:R-:W-:Y:S01]  /*2600*/  @P2 IMAD.SHL.U32 R25, R30, 0x2, RZ ;  /* 0x000000021e192824 */ /* 0x000fe200078e00ff */
[----:B------:R-:W-:Y:S01]  /*2610*/  FMNMX R45, |R3|, R22, !PT ;  /* 0x00000016032d7209 */ /* 0x000fe20007800200 */
[----:B------:R-:W-:Y:S01]  /*2620*/  HADD2.F32 R3, -RZ, R38.H1_H1 ;  /* 0x30000026ff037230 */ /* 0x000fe20000004100 */
[----:B------:R-:W-:-:S02]  /*2630*/  FMNMX R2, RZ, R2, !PT ;  /* 0x00000002ff027209 */ /* 0x000fc40007800000 */
[----:B------:R-:W-:Y:S01]  /*2640*/  @P2 SHF.L.U64.HI R51, R30, 0x1, R31 ;  /* 0x000000011e332819 */ /* 0x000fe2000001021f */
[----:B------:R-:W-:Y:S01]  /*2650*/  @P2 IMAD R55, R8, 0x5, RZ ;  /* 0x0000000508372824 */ /* 0x000fe200078e02ff */
[----:B------:R-:W-:Y:S01]  /*2660*/  @P2 LOP3.LUT R25, R25, 0xfffffffc, RZ, 0xc0, !PT ;  /* 0xfffffffc19192812 */ /* 0x000fe200078ec0ff */
[----:B------:R-:W-:Y:S01]  /*2670*/  FMUL R49, R49, R2 ;  /* 0x0000000231317220 */ /* 0x000fe20000400000 */
[----:B------:R-:W-:Y:S01]  /*2680*/  LEA.HI.X R38, R9, R23, R8, 0x2, P3 ;  /* 0x0000001709267211 */ /* 0x000fe200018f1408 */
[----:B------:R-:W-:Y:S01]  /*2690*/  HADD2.F32 R2, -RZ, R36.H0_H0 ;  /* 0x20000024ff027230 */ /* 0x000fe20000004100 */
[----:B------:R-:W-:Y:S01]  /*26a0*/  @!P0 PRMT R48, R41, 0x7604, R48 ;  /* 0x0000760429308816 */ /* 0x000fe20000000030 */
[----:B------:R-:W-:Y:S01]  /*26b0*/  FADD R3, R3, R3 ;  /* 0x0000000303037221 */ /* 0x000fe20000000000 */
[----:B------:R-:W-:Y:S01]  /*26c0*/  LOP3.LUT R41, R41, 0xff, RZ, 0xc0, !PT ;  /* 0x000000ff29297812 */ /* 0x000fe200078ec0ff */
[----:B------:R-:W-:Y:S01]  /*26d0*/  IMAD.X R35, RZ, RZ, R38, P5 ;  /* 0x000000ffff237224 */ /* 0x000fe200028e0626 */
[----:B------:R-:W-:Y:S01]  /*26e0*/  @P2 LOP3.LUT R51, R51, 0x3fffffff, RZ, 0xc0, !PT ;  /* 0x3fffffff33332812 */ /* 0x000fe200078ec0ff */
[----:B------:R-:W-:Y:S01]  /*26f0*/  FADD R2, R2, R2 ;  /* 0x0000000202027221 */ /* 0x000fe20000000000 */
[----:B------:R-:W-:Y:S01]  /*2700*/  @P2 IADD3 R23, P1, R25, R34, RZ ;  /* 0x0000002219172210 */ /* 0x000fe20007f3e0ff */
[----:B------:R-:W-:Y:S01]  /*2710*/  @!P2 IMAD.MOV.U32 R53, RZ, RZ, RZ ;  /* 0x000000ffff35a224 */ /* 0x000fe200078e00ff */
[----:B------:R-:W-:Y:S01]  /*2720*/  PRMT R41, R24, 0x7604, R41 ;  /* 0x0000760418297816 */ /* 0x000fe20000000029 */
[----:B------:R-:W-:Y:S01]  /*2730*/  @!P2 IMAD.MOV.U32 R0, RZ, RZ, RZ ;  /* 0x000000ffff00a224 */ /* 0x000fe200078e00ff */
[----:B------:R-:W-:Y:S01]  /*2740*/  FMNMX R2, RZ, R2, !PT ;  /* 0x00000002ff027209 */ /* 0x000fe20007800000 */
[----:B------:R-:W-:Y:S01]  /*2750*/  @P2 IMAD.X R24, R51, 0x1, R35, P1 ;  /* 0x0000000133182824 */ /* 0x000fe200008e0623 */
[----:B------:R-:W-:Y:S01]  /*2760*/  FMNMX R3, RZ, R3, !PT ;  /* 0x00000003ff037209 */ /* 0x000fe20007800000 */
[----:B------:R-:W-:-:S03]  /*2770*/  HADD2.F32 R51, -RZ, R52.H0_H0 ;  /* 0x20000034ff337230 */ /* 0x000fc60000004100 */
[C---:B------:R-:W-:Y:S01]  /*2780*/  @P2 SHF.L.U64.HI R24, R23.reuse, 0x2, R24 ;  /* 0x0000000217182819 */ /* 0x040fe20000010218 */
[----:B------:R-:W-:Y:S02]  /*2790*/  @P2 IMAD.SHL.U32 R23, R23, 0x4, RZ ;  /* 0x0000000417172824 */ /* 0x000fe400078e00ff */
[----:B------:R-:W-:Y:S01]  /*27a0*/  FMUL R51, R51, R2 ;  /* 0x0000000233337220 */ /* 0x000fe20000400000 */
[----:B------:R-:W-:Y:S02]  /*27b0*/  FMUL R50, R50, R3 ;  /* 0x0000000332327220 */ /* 0x000fe40000400000 */
[----:B------:R-:W-:-:S05]  /*27c0*/  @P2 IADD3 R2, P1, R23, R14, RZ ;  /* 0x0000000e17022210 */ /* 0x000fca0007f3e0ff */
[----:B------:R-:W-:Y:S01]  /*27d0*/  @P2 IMAD.X R3, R24, 0x1, R15, P1 ;  /* 0x0000000118032824 */ /* 0x000fe200008e060f */
[----:B------:R-:W-:Y:S01]  /*27e0*/  @P2 IADD3 R22, P1, R23, R12, RZ ;  /* 0x0000000c17162210 */ /* 0x000fe20007f3e0ff */
[----:B------:R-:W-:-:S03]  /*27f0*/  HADD2.F32 R36, -RZ, R36.H1_H1 ;  /* 0x30000024ff247230 */ /* 0x000fc60000004100 */
[----:B------:R0:W2:Y:S01]  /*2800*/  @P2 LDG.E R0, desc[UR6][R2.64] ;  /* 0x0000000602002981 */ /* 0x0000a2000c1e1900 */
[----:B------:R-:W-:Y:S02]  /*2810*/  @P2 IMAD.X R23, R24, 0x1, R13, P1 ;  /* 0x0000000118172824 */ /* 0x000fe400008e060d */
[----:B------:R-:W-:-:S03]  /*2820*/  @P2 IMAD.WIDE.U32 R24, R9, 0x5, R34 ;  /* 0x0000000509182825 */ /* 0x000fc600078e0022 */
[----:B------:R1:W3:Y:S01]  /*2830*/  @P2 LDG.E R53, desc[UR6][R22.64] ;  /* 0x0000000616352981 */ /* 0x0002e2000c1e1900 */
[----:B------:R-:W-:Y:S02]  /*2840*/  @P2 IMAD.IADD R25, R55, 0x1, R25 ;  /* 0x0000000137192824 */ /* 0x000fe400078e0219 */
[----:B------:R-:W-:Y:S01]  /*2850*/  FADD R36, R36, R36 ;  /* 0x0000002424247221 */ /* 0x000fe20000000000 */
[----:B------:R-:W-:Y:S01]  /*2860*/  HADD2.F32 R55, -RZ, R52.H1_H1 ;  /* 0x30000034ff377230 */ /* 0x000fe20000004100 */
[----:B------:R-:W-:Y:S02]  /*2870*/  LOP3.LUT R54, R33, 0x1f, RZ, 0xc0, !PT ;  /* 0x0000001f21367812 */ /* 0x000fe400078ec0ff */
[C---:B------:R-:W-:Y:S01]  /*2880*/  @P2 SHF.L.U64.HI R52, R24.reuse, 0x2, R25 ;  /* 0x0000000218342819 */ /* 0x040fe20000010219 */
[----:B------:R-:W-:Y:S01]  /*2890*/  @P2 IMAD.SHL.U32 R25, R24, 0x4, RZ ;  /* 0x0000000418192824 */ /* 0x000fe200078e00ff */
[----:B------:R-:W-:Y:S01]  /*28a0*/  FMNMX R36, RZ, R36, !PT ;  /* 0x00000024ff247209 */ /* 0x000fe20007800000 */
[----:B------:R-:W4:Y:S03]  /*28b0*/  SHFL.IDX PT, R39, R39, R54, 0x1f ;  /* 0x00001f3627277589 */ /* 0x000f2600000e0000 */
[----:B0-----:R-:W-:Y:S01]  /*28c0*/  @P2 IADD3 R2, P1, R25, R14, RZ ;  /* 0x0000000e19022210 */ /* 0x001fe20007f3e0ff */
[----:B------:R-:W-:Y:S01]  /*28d0*/  FMUL R55, R55, R36 ;  /* 0x0000002437377220 */ /* 0x000fe20000400000 */
[----:B------:R-:W-:Y:S01]  /*28e0*/  @!P2 IMAD.MOV.U32 R36, RZ, RZ, RZ ;  /* 0x000000ffff24a224 */ /* 0x000fe200078e00ff */
[----:B------:R0:W4:Y:S02]  /*28f0*/  SHFL.IDX PT, R56, R5, R54, 0x1f ;  /* 0x00001f3605387589 */ /* 0x00012400000e0000 */
[----:B------:R-:W-:Y:S01]  /*2900*/  @P2 IMAD.X R3, R52, 0x1, R15, P1 ;  /* 0x0000000134032824 */ /* 0x000fe200008e060f */
[----:B-1----:R-:W-:-:S04]  /*2910*/  @P2 IADD3 R22, P1, R25, R12, RZ ;  /* 0x0000000c19162210 */ /* 0x002fc80007f3e0ff */
[----:B------:R1:W3:Y:S01]  /*2920*/  @P2 LDG.E R36, desc[UR6][R2.64] ;  /* 0x0000000602242981 */ /* 0x0002e2000c1e1900 */
[----:B------:R-:W-:Y:S02]  /*2930*/  @P2 IMAD.X R23, R52, 0x1, R13, P1 ;  /* 0x0000000134172824 */ /* 0x000fe400008e060d */
[----:B------:R-:W-:-:S06]  /*2940*/  @!P2 IMAD.MOV.U32 R52, RZ, RZ, RZ ;  /* 0x000000ffff34a224 */ /* 0x000fcc00078e00ff */
[----:B------:R4:W3:Y:S01]  /*2950*/  @P2 LDG.E R52, desc[UR6][R22.64] ;  /* 0x0000000616342981 */ /* 0x0008e2000c1e1900 */
[----:B------:R-:W-:Y:S02]  /*2960*/  @P2 IMAD.MOV.U32 R24, RZ, RZ, R34 ;  /* 0x000000ffff182224 */ /* 0x000fe400078e0022 */
[----:B-1----:R-:W-:Y:S01]  /*2970*/  FADD R2, RZ, R43 ;  /* 0x0000002bff027221 */ /* 0x002fe20000000000 */
[----:B------:R-:W-:Y:S02]  /*2980*/  @P2 IMAD.MOV.U32 R25, RZ, RZ, R35 ;  /* 0x000000ffff192224 */ /* 0x000fe400078e0023 */
[----:B------:R-:W-:Y:S01]  /*2990*/  FADD R3, RZ, R44 ;  /* 0x0000002cff037221 */ /* 0x000fe20000000000 */
[----:B0-----:R-:W-:Y:S02]  /*29a0*/  @P2 IMAD R5, R8, 0x6, RZ ;  /* 0x0000000608052824 */ /* 0x001fe400078e02ff */
[----:B------:R-:W-:-:S04]  /*29b0*/  @P2 IMAD.WIDE.U32 R24, R9, 0x6, R24 ;  /* 0x0000000609182825 */ /* 0x000fc800078e0018 */
[----:B------:R-:W-:Y:S02]  /*29c0*/  @P2 IMAD.IADD R5, R5, 0x1, R25 ;  /* 0x0000000105052824 */ /* 0x000fe400078e0219 */
[C---:B------:R-:W-:Y:S02]  /*29d0*/  @P2 IMAD.SHL.U32 R33, R24.reuse, 0x4, RZ ;  /* 0x0000000418212824 */ /* 0x040fe400078e00ff */
[----:B------:R-:W-:Y:S01]  /*29e0*/  @!P2 IMAD.MOV.U32 R25, RZ, RZ, RZ ;  /* 0x000000ffff19a224 */ /* 0x000fe200078e00ff */
[----:B------:R-:W-:Y:S01]  /*29f0*/  @P2 SHF.L.U64.HI R54, R24, 0x2, R5 ;  /* 0x0000000218362819 */ /* 0x000fe20000010205 */
[----:B----4-:R-:W-:Y:S01]  /*2a00*/  FADD R5, R2, R39 ;  /* 0x0000002702057221 */ /* 0x010fe20000000000 */
[----:B------:R-:W-:Y:S01]  /*2a10*/  FADD R24, R3, R56 ;  /* 0x0000003803187221 */ /* 0x000fe20000000000 */
[----:B------:R-:W-:Y:S01]  /*2a20*/  @P2 IMAD.MOV.U32 R2, RZ, RZ, R34 ;  /* 0x000000ffff022224 */ /* 0x000fe200078e0022 */
[----:B------:R-:W-:Y:S01]  /*2a30*/  @P2 IADD3 R22, P1, R33, R14, RZ ;  /* 0x0000000e21162210 */ /* 0x000fe20007f3e0ff */
[----:B------:R-:W-:-:S02]  /*2a40*/  @P2 IMAD.MOV.U32 R3, RZ, RZ, R35 ;  /* 0x000000ffff032224 */ /* 0x000fc400078e0023 */
[----:B------:R-:W-:Y:S02]  /*2a50*/  @P2 IMAD R39, R8, 0x7, RZ ;  /* 0x0000000708272824 */ /* 0x000fe400078e02ff */
[----:B------:R-:W-:-:S04]  /*2a60*/  @P2 IMAD.WIDE.U32 R2, R9, 0x7, R2 ;  /* 0x0000000709022825 */ /* 0x000fc800078e0002 */
[----:B------:R-:W-:Y:S02]  /*2a70*/  @P2 IMAD.IADD R3, R39, 0x1, R3 ;  /* 0x0000000127032824 */ /* 0x000fe400078e0203 */
[----:B------:R-:W-:-:S03]  /*2a80*/  @P2 IMAD.X R23, R54, 0x1, R15, P1 ;  /* 0x0000000136172824 */ /* 0x000fc600008e060f */
[C---:B------:R-:W-:Y:S01]  /*2a90*/  @P2 SHF.L.U64.HI R44, R2.reuse, 0x2, R3 ;  /* 0x00000002022c2819 */ /* 0x040fe20000010203 */
[----:B------:R-:W-:Y:S01]  /*2aa0*/  @P2 IMAD.SHL.U32 R3, R2, 0x4, RZ ;  /* 0x0000000402032824 */ /* 0x000fe200078e00ff */
[-C--:B------:R-:W-:Y:S01]  /*2ab0*/  @P2 IADD3 R2, P1, R33, R12.reuse, RZ ;  /* 0x0000000c21022210 */ /* 0x080fe20007f3e0ff */
[----:B------:R0:W5:Y:S01]  /*2ac0*/  @P2 LDG.E R25, desc[UR6][R22.64] ;  /* 0x0000000616192981 */ /* 0x000162000c1e1900 */
[----:B------:R-:W-:Y:S02]  /*2ad0*/  IMAD.X R33, RZ, RZ, R38, P4 ;  /* 0x000000ffff217224 */ /* 0x000fe400020e0626 */
[C---:B------:R-:W-:Y:S01]  /*2ae0*/  @P2 IADD3 R12, P5, R3.reuse, R12, RZ ;  /* 0x0000000c030c2210 */ /* 0x040fe20007fbe0ff */
[----:B------:R-:W-:Y:S01]  /*2af0*/  @!P2 IMAD.MOV.U32 R39, RZ, RZ, RZ ;  /* 0x000000ffff27a224 */ /* 0x000fe200078e00ff */
[----:B------:R-:W-:Y:S01]  /*2b00*/  @P2 IADD3 R14, P3, R3, R14, RZ ;  /* 0x0000000e030e2210 */ /* 0x000fe20007f7e0ff */
[--C-:B------:R-:W-:Y:S02]  /*2b10*/  @P2 IMAD.X R3, R54, 0x1, R13.reuse, P1 ;  /* 0x0000000136032824 */ /* 0x100fe400008e060d */
[----:B------:R-:W-:Y:S01]  /*2b20*/  @P2 IMAD.X R13, R44, 0x1, R13, P5 ;  /* 0x000000012c0d2824 */ /* 0x000fe200028e060d */
[----:B0-----:R-:W-:Y:S01]  /*2b30*/  @!P0 LEA R22, P1, R32, R18, 0x1 ;  /* 0x0000001220168211 */ /* 0x001fe200078208ff */
[----:B------:R-:W-:-:S03]  /*2b40*/  @!P2 IMAD.MOV.U32 R43, RZ, RZ, RZ ;  /* 0x000000ffff2ba224 */ /* 0x000fc600078e00ff */
[----:B------:R0:W5:Y:S01]  /*2b50*/  @P2 LDG.E R39, desc[UR6][R12.64] ;  /* 0x000000060c272981 */ /* 0x000162000c1e1900 */
[C---:B------:R-:W-:Y:S02]  /*2b60*/  @!P0 LEA.HI.X R23, R32.reuse, R19, R33, 0x1, P1 ;  /* 0x0000001320178211 */ /* 0x040fe400008f0c21 */
[----:B------:R-:W-:Y:S01]  /*2b70*/  @!P0 IADD3 R38, P1, R32, R9, RZ ;  /* 0x0000000920268210 */ /* 0x000fe20007f3e0ff */
[----:B------:R1:W5:Y:S01]  /*2b80*/  @P2 LDG.E R43, desc[UR6][R2.64] ;  /* 0x00000006022b2981 */ /* 0x000362000c1e1900 */
[----:B------:R-:W-:Y:S02]  /*2b90*/  @P2 IMAD.X R15, R44, 0x1, R15, P3 ;  /* 0x000000012c0f2824 */ /* 0x000fe400018e060f */
[----:B------:R-:W-:Y:S02]  /*2ba0*/  @!P2 IMAD.MOV.U32 R44, RZ, RZ, RZ ;  /* 0x000000ffff2ca224 */ /* 0x000fe400078e00ff */
[----:B0-----:R-:W-:Y:S01]  /*2bb0*/  @!P0 IMAD.X R13, R33, 0x1, R8, P1 ;  /* 0x00000001210d8824 */ /* 0x001fe200008e0608 */
[----:B------:R-:W-:-:S03]  /*2bc0*/  @!P0 LEA R12, P1, R38, R18, 0x1 ;  /* 0x00000012260c8211 */ /* 0x000fc600078208ff */
[----:B------:R0:W5:Y:S01]  /*2bd0*/  @P2 LDG.E R44, desc[UR6][R14.64] ;  /* 0x000000060e2c2981 */ /* 0x000162000c1e1900 */
[C---:B------:R-:W-:Y:S01]  /*2be0*/  FMNMX R45, |R49|.reuse, R45, !PT ;  /* 0x0000002d312d7209 */ /* 0x040fe20007800200 */
[----:B------:R-:W-:Y:S01]  /*2bf0*/  BSSY B0, `(.L_x_14079) ;  /* 0x0000054000007945 */ /* 0x000fe20003800000 */
[----:B------:R-:W-:Y:S01]  /*2c00*/  @!P0 LEA.HI.X R13, R38, R19, R13, 0x1, P1 ;  /* 0x00000013260d8211 */ /* 0x000fe200008f0c0d */
[----:B------:R-:W-:Y:S01]  /*2c10*/  @!P0 STG.E.U16 desc[UR6][R22.64], R48 ;  /* 0x0000003016008986 */ /* 0x000fe2000c101506 */
[----:B-1----:R-:W-:Y:S01]  /*2c20*/  IADD3 R2, P1, R30, 0x3f, RZ ;  /* 0x0000003f1e027810 */ /* 0x002fe20007f3e0ff */
[----:B------:R-:W-:Y:S01]  /*2c30*/  FADD R38, R49, R42 ;  /* 0x0000002a31267221 */ /* 0x000fe20000000000 */
[----:B------:R-:W-:Y:S01]  /*2c40*/  LOP3.LUT R41, R41, 0xffff, RZ, 0xc0, !PT ;  /* 0x0000ffff29297812 */ /* 0x000fe200078ec0ff */
[----:B------:R1:W-:Y:S02]  /*2c50*/  @!P0 STG.E.U16 desc[UR6][R12.64], R40 ;  /* 0x000000280c008986 */ /* 0x0003e4000c101506 */
[----:B------:R-:W-:-:S02]  /*2c60*/  IMAD.X R3, RZ, RZ, R31, P1 ;  /* 0x000000ffff037224 */ /* 0x000fc400008e061f */
[----:B------:R-:W-:Y:S01]  /*2c70*/  FADD R38, R51, R38 ;  /* 0x0000002633267221 */ /* 0x000fe20000000000 */
[----:B0-----:R-:W0:Y:S02]  /*2c80*/  S2R R14, SR_TID.X ;  /* 0x00000000000e7919 */ /* 0x001e240000002100 */
[--C-:B------:R-:W-:Y:S02]  /*2c90*/  SHF.R.U32.HI R15, RZ, 0x6, R3.reuse ;  /* 0x00000006ff0f7819 */ /* 0x100fe40000011603 */
[----:B------:R-:W-:-:S03]  /*2ca0*/  SHF.R.U64 R57, R2, 0x6, R3 ;  /* 0x0000000602397819 */ /* 0x000fc60000001203 */
[----:B------:R-:W-:Y:S01]  /*2cb0*/  IMAD R3, R15, R28, RZ ;  /* 0x0000001c0f037224 */ /* 0x000fe200078e02ff */
[----:B-1----:R-:W-:Y:S01]  /*2cc0*/  FMNMX R40, |R50|, R45, !PT ;  /* 0x0000002d32287209 */ /* 0x002fe20007800200 */
[----:B------:R-:W-:Y:S02]  /*2cd0*/  FMUL R45, R55, R16 ;  /* 0x00000010372d7220 */ /* 0x000fe40000400000 */
[----:B------:R-:W-:Y:S01]  /*2ce0*/  IMAD R15, R29, R57, R3 ;  /* 0x000000391d0f7224 */ /* 0x000fe200078e0203 */
[----:B------:R-:W-:Y:S01]  /*2cf0*/  FMNMX R40, |R51|, R40, !PT ;  /* 0x0000002833287209 */ /* 0x000fe20007800200 */
[----:B------:R-:W-:Y:S01]  /*2d00*/  IMAD.WIDE.U32 R2, R57, R28, RZ ;  /* 0x0000001c39027225 */ /* 0x000fe200078e00ff */
[----:B------:R-:W-:Y:S02]  /*2d10*/  F2FP.SATFINITE.E4M3.F32.PACK_AB_MERGE_C R45, RZ, R45, RZ ;  /* 0x0000002dff2d723e */ /* 0x000fe400048070ff */
[----:B------:R-:W-:Y:S01]  /*2d20*/  FMNMX R40, |R55|, R40, !PT ;  /* 0x0000002837287209 */ /* 0x000fe20007800200 */
[----:B------:R-:W-:Y:S01]  /*2d30*/  IMAD.IADD R3, R3, 0x1, R15 ;  /* 0x0000000103037824 */ /* 0x000fe200078e020f */
[----:B------:R-:W-:-:S04]  /*2d40*/  LEA R15, P1, R2, R9, 0x5 ;  /* 0x00000009020f7211 */ /* 0x000fc800078228ff */
[----:B------:R-:W-:Y:S01]  /*2d50*/  LEA.HI.X R22, R2, R8, R3, 0x5, P1 ;  /* 0x0000000802167211 */ /* 0x000fe200008f2c03 */
[----:B------:R-:W-:-:S04]  /*2d60*/  IMAD R3, R7, UR4, RZ ;  /* 0x0000000407037c24 */ /* 0x000fc8000f8e02ff */
[C---:B------:R-:W-:Y:S02]  /*2d70*/  IMAD R13, R6.reuse, UR5, R3 ;  /* 0x00000005060d7c24 */ /* 0x040fe4000f8e0203 */
[----:B------:R-:W-:Y:S01]  /*2d80*/  IMAD.WIDE.U32 R2, R6, UR4, RZ ;  /* 0x0000000406027c25 */ /* 0x000fe2000f8e00ff */
[----:B0-----:R-:W-:-:S03]  /*2d90*/  IADD3 R12, R14, 0x1d, -R17 ;  /* 0x0000001d0e0c7810 */ /* 0x001fc60007ffe811 */
[----:B------:R-:W-:Y:S01]  /*2da0*/  IMAD.IADD R3, R3, 0x1, R13 ;  /* 0x0000000103037824 */ /* 0x000fe200078e020d */
[----:B------:R-:W-:Y:S01]  /*2db0*/  LOP3.LUT R13, RZ, R15, RZ, 0x33, !PT ;  /* 0x0000000fff0d7212 */ /* 0x000fe200078e33ff */
[----:B------:R-:W-:Y:S01]  /*2dc0*/  IMAD.SHL.U32 R15, R2, 0x2, RZ ;  /* 0x00000002020f7824 */ /* 0x000fe200078e00ff */
[----:B------:R-:W-:Y:S02]  /*2dd0*/  LOP3.LUT R12, R12, 0x1f, RZ, 0xc0, !PT ;  /* 0x0000001f0c0c7812 */ /* 0x000fe400078ec0ff */
[----:B------:R-:W-:Y:S02]  /*2de0*/  SHF.L.U64.HI R3, R2, 0x1, R3 ;  /* 0x0000000102037819 */ /* 0x000fe40000010203 */
[----:B------:R-:W-:Y:S02]  /*2df0*/  LEA R26, P3, R26, R13, 0x5 ;  /* 0x0000000d1a1a7211 */ /* 0x000fe400078628ff */
[----:B------:R-:W-:Y:S02]  /*2e00*/  LOP3.LUT R13, R17, 0x3, RZ, 0xfc, !PT ;  /* 0x00000003110d7812 */ /* 0x000fe400078efcff */
[----:B------:R-:W-:-:S02]  /*2e10*/  ISETP.GT.U32.AND P2, PT, R26, -0x21, PT ;  /* 0xffffffdf1a00780c */ /* 0x000fc40003f44070 */
[----:B------:R-:W-:Y:S02]  /*2e20*/  ISETP.GE.U32.AND P1, PT, R13, R10, PT ;  /* 0x0000000a0d00720c */ /* 0x000fe40003f26070 */
[----:B------:R-:W-:Y:S01]  /*2e30*/  LOP3.LUT R13, RZ, R22, RZ, 0x33, !PT ;  /* 0x00000016ff0d7212 */ /* 0x000fe200078e33ff */
[----:B------:R-:W-:Y:S01]  /*2e40*/  FMUL R22, R51, R16 ;  /* 0x0000001033167220 */ /* 0x000fe20000400000 */
[----:B------:R-:W-:-:S03]  /*2e50*/  ISETP.GE.U32.OR P1, PT, R12, R11, P1 ;  /* 0x0000000b0c00720c */ /* 0x000fc60000f26470 */
[----:B------:R-:W-:Y:S01]  /*2e60*/  IMAD.X R13, RZ, RZ, R13, P3 ;  /* 0x000000ffff0d7224 */ /* 0x000fe200018e060d */
[----:B------:R-:W-:-:S04]  /*2e70*/  F2FP.SATFINITE.E4M3.F32.PACK_AB_MERGE_C R22, RZ, R22, RZ ;  /* 0x00000016ff16723e */ /* 0x000fc800048070ff */
[----:B------:R-:W-:Y:S02]  /*2e80*/  ISETP.GT.U32.AND.EX P2, PT, R13, -0x1, PT, P2 ;  /* 0xffffffff0d00780c */ /* 0x000fe40003f44120 */
[----:B------:R-:W-:Y:S01]  /*2e90*/  LOP3.LUT R13, R46, 0xffff, RZ, 0xc0, !PT ;  /* 0x0000ffff2e0d7812 */ /* 0x000fe200078ec0ff */
[----:B--2---:R-:W-:Y:S02]  /*2ea0*/  HADD2.F32 R57, -RZ, R0.H0_H0 ;  /* 0x20000000ff397230 */ /* 0x004fe40000004100 */
[----:B---3--:R-:W-:-:S05]  /*2eb0*/  HADD2.F32 R2, -RZ, R53.H0_H0 ;  /* 0x20000035ff027230 */ /* 0x008fca0000004100 */
[----:B------:R-:W-:-:S05]  /*2ec0*/  FADD R2, R2, R2 ;  /* 0x0000000202027221 */ /* 0x000fca0000000000 */
[----:B------:R-:W-:-:S05]  /*2ed0*/  FMNMX R2, RZ, R2, !PT ;  /* 0x00000002ff027209 */ /* 0x000fca0007800000 */
[----:B------:R-:W-:Y:S01]  /*2ee0*/  FMUL R57, R57, R2 ;  /* 0x0000000239397220 */ /* 0x000fe20000400000 */
[----:B------:R-:W-:Y:S02]  /*2ef0*/  HADD2.F32 R2, -RZ, R53.H1_H1 ;  /* 0x30000035ff027230 */ /* 0x000fe40000004100 */
[----:B------:R-:W-:Y:S02]  /*2f00*/  HADD2.F32 R53, -RZ, R0.H1_H1 ;  /* 0x30000000ff357230 */ /* 0x000fe40000004100 */
[----:B------:R-:W-:Y:S01]  /*2f10*/  FMUL R0, R49, R16 ;  /* 0x0000001031007220 */ /* 0x000fe20000400000 */
[----:B------:R-:W-:Y:S01]  /*2f20*/  FADD R2, R2, R2 ;  /* 0x0000000202027221 */ /* 0x000fe20000000000 */
[--C-:B------:R-:W-:Y:S02]  /*2f30*/  HADD2.F32 R59, -RZ, R36.reuse.H0_H0 ;  /* 0x20000024ff3b7230 */ /* 0x100fe40000004100 */
[----:B------:R-:W-:Y:S02]  /*2f40*/  HADD2.F32 R23, -RZ, R36.H1_H1 ;  /* 0x30000024ff177230 */ /* 0x000fe40000004100 */
[C---:B------:R-:W-:Y:S01]  /*2f50*/  FADD R36, R50.reuse, R47 ;  /* 0x0000002f32247221 */ /* 0x040fe20000000000 */
[----:B------:R-:W-:Y:S01]  /*2f60*/  FMNMX R2, RZ, R2, !PT ;  /* 0x00000002ff027209 */ /* 0x000fe20007800000 */
[----:B------:R-:W-:Y:S01]  /*2f70*/  FMUL R47, R50, R16 ;  /* 0x00000010322f7220 */ /* 0x000fe20000400000 */
[----:B------:R-:W-:Y:S01]  /*2f80*/  F2FP.SATFINITE.E4M3.F32.PACK_AB_MERGE_C R0, RZ, R0, RZ ;  /* 0x00000000ff00723e */ /* 0x000fe200048070ff */
[----:B------:R-:W-:Y:S01]  /*2f90*/  FADD R36, R55, R36 ;  /* 0x0000002437247221 */ /* 0x000fe20000000000 */
[----:B------:R-:W-:-:S02]  /*2fa0*/  HADD2.F32 R12, -RZ, R52.H0_H0 ;  /* 0x20000034ff0c7230 */ /* 0x000fc40000004100 */
[----:B------:R-:W-:Y:S01]  /*2fb0*/  FMUL R53, R53, R2 ;  /* 0x0000000235357220 */ /* 0x000fe20000400000 */
[----:B------:R-:W-:Y:S01]  /*2fc0*/  HADD2.F32 R52, -RZ, R52.H1_H1 ;  /* 0x30000034ff347230 */ /* 0x000fe20000004100 */
[----:B------:R-:W-:Y:S01]  /*2fd0*/  F2FP.SATFINITE.E4M3.F32.PACK_AB_MERGE_C R47, RZ, R47, RZ ;  /* 0x0000002fff2f723e */ /* 0x000fe200048070ff */
[----:B------:R-:W-:Y:S02]  /*2fe0*/  IMAD.U32 R2, R0, 0x10000, RZ ;  /* 0x0001000000027824 */ /* 0x000fe400078e00ff */
[----:B------:R-:W-:Y:S01]  /*2ff0*/  FADD R12, R12, R12 ;  /* 0x0000000c0c0c7221 */ /* 0x000fe20000000000 */
[----:B------:R-:W-:Y:S02]  /*3000*/  FADD R52, R52, R52 ;  /* 0x0000003434347221 */ /* 0x000fe40000000000 */
[----:B------:R-:W-:Y:S01]  /*3010*/  LOP3.LUT R13, R13, 0xff0000, R2, 0xf8, !PT ;  /* 0x00ff00000d0d7812 */ /* 0x000fe200078ef802 */
[----:B------:R-:W-:Y:S01]  /*3020*/  IMAD.U32 R2, R47, 0x10000, RZ ;  /* 0x000100002f027824 */ /* 0x000fe200078e00ff */
[----:B------:R-:W-:-:S02]  /*3030*/  FMNMX R12, RZ, R12, !PT ;  /* 0x0000000cff0c7209 */ /* 0x000fc40007800000 */
[----:B------:R-:W-:Y:S02]  /*3040*/  FMNMX R52, RZ, R52, !PT ;  /* 0x00000034ff347209 */ /* 0x000fe40007800000 */
[----:B------:R-:W-:Y:S01]  /*3050*/  LOP3.LUT R49, R41, 0xff0000, R2, 0xf8, !PT ;  /* 0x00ff000029317812 */ /* 0x000fe200078ef802 */
[----:B------:R-:W-:Y:S01]  /*3060*/  FMUL R59, R59, R12 ;  /* 0x0000000c3b3b7220 */ /* 0x000fe20000400000 */
[----:B------:R-:W-:Y:S01]  /*3070*/  LOP3.LUT R12, R22, 0xffff, RZ, 0xc0, !PT ;  /* 0x0000ffff160c7812 */ /* 0x000fe200078ec0ff */
[----:B------:R-:W-:-:S04]  /*3080*/  FMUL R23, R23, R52 ;  /* 0x0000003417177220 */ /* 0x000fc80000400000 */
[----:B------:R-:W-:Y:S01]  /*3090*/  IMAD R2, R12, 0x1000000, R13 ;  /* 0x010000000c027824 */ /* 0x000fe200078e020d */
        /* <DEDUP_REMOVED lines=9> */
.L_x_14080:
[----:B------:R-:W-:Y:S05]  /*3130*/  BSYNC B0 ;  /* 0x0000000000007941 */ /* 0x000fea0003800000 */
.L_x_14079:
[----:B------:R-:W-:Y:S01]  /*3140*/  LOP3.LUT R0, R45, 0xffff, RZ, 0xc0, !PT ;  /* 0x0000ffff2d007812 */ /* 0x000fe200078ec0ff */
[-C--:B------:R-:W-:Y:S01]  /*3150*/  FMUL R46, R57, R16.reuse ;  /* 0x00000010392e7220 */ /* 0x080fe20000400000 */
[----:B------:R-:W-:Y:S01]  /*3160*/  FMUL R41, R59, R16 ;  /* 0x000000103b297220 */ /* 0x000fe20000400000 */
[----:B------:R-:W-:Y:S02]  /*3170*/  BSSY B0, `(.L_x_14081) ;  /* 0x000000c000007945 */ /* 0x000fe40003800000 */
[----:B------:R-:W-:Y:S01]  /*3180*/  IMAD R0, R0, 0x1000000, R49 ;  /* 0x0100000000007824 */ /* 0x000fe200078e0231 */
[----:B------:R-:W-:Y:S02]  /*3190*/  F2FP.SATFINITE.E4M3.F32.PACK_AB_MERGE_C R46, RZ, R46, RZ ;  /* 0x0000002eff2e723e */ /* 0x000fe400048070ff */
[----:B------:R-:W-:Y:S01]  /*31a0*/  F2FP.SATFINITE.E4M3.F32.PACK_AB_MERGE_C R41, RZ, R41, RZ ;  /* 0x00000029ff29723e */ /* 0x000fe200048070ff */
[----:B------:R-:W-:Y:S06]  /*31b0*/  @P0 BRA `(.L_x_14082) ;  /* 0x00000000001c0947 */ /* 0x000fec0003800000 */
[----:B------:R-:W-:Y:S01]  /*31c0*/  IMAD.WIDE.U32 R32, R9, 0x3, R32 ;  /* 0x0000000309207825 */ /* 0x000fe200078e0020 */
[----:B------:R-:W-:-:S03]  /*31d0*/  PRMT R45, R45, 0x7604, R22 ;  /* 0x000076042d2d7816 */ /* 0x000fc60000000016 */
[----:B0-----:R-:W-:Y:S01]  /*31e0*/  IMAD R13, R8, 0x3, RZ ;  /* 0x00000003080d7824 */ /* 0x001fe200078e02ff */
[----:B------:R-:W-:-:S03]  /*31f0*/  LEA R12, P0, R32, R18, 0x1 ;  /* 0x00000012200c7211 */ /* 0x000fc600078008ff */
[----:B------:R-:W-:-:S05]  /*3200*/  IMAD.IADD R13, R13, 0x1, R33 ;  /* 0x000000010d0d7824 */ /* 0x000fca00078e0221 */
[----:B------:R-:W-:-:S05]  /*3210*/  LEA.HI.X R13, R32, R19, R13, 0x1, P0 ;  /* 0x00000013200d7211 */ /* 0x000fca00000f0c0d */
[----:B------:R1:W-:Y:S02]  /*3220*/  STG.E.U16 desc[UR6][R12.64], R45 ;  /* 0x0000002d0c007986 */ /* 0x0003e4000c101506 */
.L_x_14082:
[----:B------:R-:W-:Y:S05]  /*3230*/  BSYNC B0 ;  /* 0x0000000000007941 */ /* 0x000fea0003800000 */
.L_x_14081:
[-C--:B01----:R-:W-:Y:S01]  /*3240*/  FMUL R13, R53, R16.reuse ;  /* 0x00000010350d7220 */ /* 0x083fe20000400000 */
[----:B------:R-:W-:Y:S01]  /*3250*/  FMNMX R12, R40, |R57|, !PT ;  /* 0x40000039280c7209 */ /* 0x000fe20007800000 */
[----:B------:R-:W-:Y:S01]  /*3260*/  FMUL R32, R23, R16 ;  /* 0x0000001017207220 */ /* 0x000fe20000400000 */
[----:B------:R-:W-:Y:S01]  /*3270*/  LOP3.LUT R22, R46, 0xff, RZ, 0xc0, !PT ;  /* 0x000000ff2e167812 */ /* 0x000fe200078ec0ff */
[----:B------:R-:W-:Y:S01]  /*3280*/  IMAD.IADD R17, R17, 0x1, R14 ;  /* 0x0000000111117824 */ /* 0x000fe200078e020e */
[----:B------:R-:W-:Y:S01]  /*3290*/  LOP3.LUT R33, R41, 0xffff, RZ, 0xc0, !PT ;  /* 0x0000ffff29217812 */ /* 0x000fe200078ec0ff */
[----:B-----5:R-:W-:Y:S01]  /*32a0*/  HADD2.F32 R47, -RZ, R25.H0_H0 ;  /* 0x20000019ff2f7230 */ /* 0x020fe20000004100 */
[----:B------:R-:W-:Y:S01]  /*32b0*/  F2FP.SATFINITE.E4M3.F32.PACK_AB_MERGE_C R13, RZ, R13, RZ ;  /* 0x0000000dff0d723e */ /* 0x000fe200048070ff */
[----:B------:R-:W-:Y:S01]  /*32c0*/  FADD R42, RZ, R57 ;  /* 0x00000039ff2a7221 */ /* 0x000fe20000000000 */
[----:B------:R-:W-:Y:S01]  /*32d0*/  FMNMX R12, |R53|, R12, !PT ;  /* 0x0000000c350c7209 */ /* 0x000fe20007800200 */
[----:B------:R-:W-:Y:S01]  /*32e0*/  BSSY B0, `(.L_x_14083) ;  /* 0x0000048000007945 */ /* 0x000fe20003800000 */
[----:B------:R-:W-:Y:S01]  /*32f0*/  F2FP.SATFINITE.E4M3.F32.PACK_AB_MERGE_C R48, RZ, R32, RZ ;  /* 0x00000020ff30723e */ /* 0x000fe200048070ff */
[----:B------:R-:W-:Y:S01]  /*3300*/  FADD R42, R59, R42 ;  /* 0x0000002a3b2a7221 */ /* 0x000fe20000000000 */
[----:B------:R-:W-:-:S02]  /*3310*/  PRMT R40, R33, 0x7604, R22 ;  /* 0x0000760421287816 */ /* 0x000fc40000000016 */
[C---:B------:R-:W-:Y:S01]  /*3320*/  @!P1 PRMT R45, R13.reuse, 0x7604, R46 ;  /* 0x000076040d2d9816 */ /* 0x040fe2000000002e */
[----:B------:R-:W-:Y:S01]  /*3330*/  FADD R46, RZ, R53 ;  /* 0x00000035ff2e7221 */ /* 0x000fe20000000000 */
[----:B------:R-:W-:Y:S01]  /*3340*/  LOP3.LUT R32, R13, 0xff, RZ, 0xc0, !PT ;  /* 0x000000ff0d207812 */ /* 0x000fe200078ec0ff */
[--C-:B------:R-:W-:Y:S01]  /*3350*/  HADD2.F32 R13, -RZ, R43.reuse.H1_H1 ;  /* 0x3000002bff0d7230 */ /* 0x100fe20000004100 */
[----:B------:R-:W-:Y:S01]  /*3360*/  FMNMX R22, |R59|, R12, !PT ;  /* 0x0000000c3b167209 */ /* 0x000fe20007800200 */
[----:B------:R-:W-:Y:S01]  /*3370*/  HADD2.F32 R12, -RZ, R43.H0_H0 ;  /* 0x2000002bff0c7230 */ /* 0x000fe20000004100 */
[C---:B------:R-:W-:Y:S02]  /*3380*/  LOP3.LUT R33, R48.reuse, 0xffff, RZ, 0xc0, !PT ;  /* 0x0000ffff30217812 */ /* 0x040fe400078ec0ff */
[----:B------:R-:W-:Y:S01]  /*3390*/  FADD R13, R13, R13 ;  /* 0x0000000d0d0d7221 */ /* 0x000fe20000000000 */
[----:B------:R-:W-:Y:S01]  /*33a0*/  @!P1 PRMT R41, R48, 0x7604, R41 ;  /* 0x0000760430299816 */ /* 0x000fe20000000029 */
[----:B------:R-:W-:Y:S01]  /*33b0*/  FADD R12, R12, R12 ;  /* 0x0000000c0c0c7221 */ /* 0x000fe20000000000 */
[----:B------:R-:W-:Y:S01]  /*33c0*/  PRMT R43, R33, 0x7604, R32 ;  /* 0x00007604212b7816 */ /* 0x000fe20000000020 */
[C---:B------:R-:W-:Y:S01]  /*33d0*/  FADD R32, R23.reuse, R46 ;  /* 0x0000002e17207221 */ /* 0x040fe20000000000 */
[----:B------:R-:W-:Y:S01]  /*33e0*/  FMNMX R23, |R23|, R22, !PT ;  /* 0x0000001617177209 */ /* 0x000fe20007800200 */
[----:B------:R-:W-:Y:S01]  /*33f0*/  HADD2.F32 R33, -RZ, R25.H1_H1 ;  /* 0x30000019ff217230 */ /* 0x000fe20000004100 */
[----:B------:R-:W-:Y:S01]  /*3400*/  FMNMX R46, RZ, R13, !PT ;  /* 0x0000000dff2e7209 */ /* 0x000fe20007800000 */
[--C-:B------:R-:W-:Y:S01]  /*3410*/  HADD2.F32 R13, -RZ, R39.reuse.H0_H0 ;  /* 0x20000027ff0d7230 */ /* 0x100fe20000004100 */
[----:B------:R-:W-:Y:S01]  /*3420*/  FMNMX R22, RZ, R12, !PT ;  /* 0x0000000cff167209 */ /* 0x000fe20007800000 */
[----:B------:R-:W-:Y:S01]  /*3430*/  VIADD R12, R17, 0x2 ;  /* 0x00000002110c7836 */ /* 0x000fe20000000000 */
[----:B------:R-:W-:Y:S01]  /*3440*/  LOP3.LUT R43, R43, 0xffff, RZ, 0xc0, !PT ;  /* 0x0000ffff2b2b7812 */ /* 0x000fe200078ec0ff */
[----:B------:R-:W-:-:S02]  /*3450*/  HADD2.F32 R25, -RZ, R39.H1_H1 ;  /* 0x30000027ff197230 */ /* 0x000fc40000004100 */
[----:B------:R-:W-:Y:S01]  /*3460*/  FMUL R33, R33, R46 ;  /* 0x0000002e21217220 */ /* 0x000fe20000400000 */
[----:B------:R-:W-:Y:S01]  /*3470*/  FADD R13, R13, R13 ;  /* 0x0000000d0d0d7221 */ /* 0x000fe20000000000 */
[----:B------:R-:W-:Y:S01]  /*3480*/  LOP3.LUT R39, R12, 0x1f, RZ, 0xc0, !PT ;  /* 0x0000001f0c277812 */ /* 0x000fe200078ec0ff */
[----:B------:R-:W-:Y:S01]  /*3490*/  FMUL R47, R47, R22 ;  /* 0x000000162f2f7220 */ /* 0x000fe20000400000 */
[----:B------:R-:W-:Y:S01]  /*34a0*/  FADD R46, R25, R25 ;  /* 0x00000019192e7221 */ /* 0x000fe20000000000 */
[----:B------:R-:W-:Y:S01]  /*34b0*/  LEA R12, P0, R9, R34, 0x2 ;  /* 0x00000022090c7211 */ /* 0x000fe200078010ff */
[--C-:B------:R-:W-:Y:S01]  /*34c0*/  HADD2.F32 R22, -RZ, R44.reuse.H0_H0 ;  /* 0x2000002cff167230 */ /* 0x100fe20000004100 */
[----:B------:R-:W-:Y:S01]  /*34d0*/  FMNMX R25, RZ, R13, !PT ;  /* 0x0000000dff197209 */ /* 0x000fe20007800000 */
[----:B------:R-:W-:Y:S01]  /*34e0*/  HADD2.F32 R44, -RZ, R44.H1_H1 ;  /* 0x3000002cff2c7230 */ /* 0x000fe20000004100 */
[----:B------:R-:W-:Y:S01]  /*34f0*/  FMNMX R49, RZ, R46, !PT ;  /* 0x0000002eff317209 */ /* 0x000fe20007800000 */
[----:B------:R-:W-:Y:S01]  /*3500*/  FADD R34, R33, R32 ;  /* 0x0000002021227221 */ /* 0x000fe20000000000 */
[--C-:B------:R-:W-:Y:S01]  /*3510*/  LEA.HI.X R13, R9, R35, R8.reuse, 0x2, P0 ;  /* 0x00000023090d7211 */ /* 0x100fe200000f1408 */
[----:B------:R-:W-:Y:S01]  /*3520*/  FMUL R35, R22, R25 ;  /* 0x0000001916237220 */ /* 0x000fe20000400000 */
[----:B------:R-:W-:Y:S01]  /*3530*/  @!P1 IADD3 R50, P0, R12, R9, RZ ;  /* 0x000000090c329210 */ /* 0x000fe20007f1e0ff */
[----:B------:R-:W-:Y:S01]  /*3540*/  FMUL R25, R44, R49 ;  /* 0x000000312c197220 */ /* 0x000fe20000400000 */
[----:B------:R-:W-:Y:S01]  /*3550*/  FMNMX R44, |R47|, R23, !PT ;  /* 0x000000172f2c7209 */ /* 0x000fe20007800200 */
[----:B------:R-:W-:Y:S01]  /*3560*/  FMUL R49, R33, R16 ;  /* 0x0000001021317220 */ /* 0x000fe20000400000 */
[-C--:B------:R-:W-:Y:S01]  /*3570*/  @!P1 LEA R22, P3, R50, R18.reuse, 0x1 ;  /* 0x0000001232169211 */ /* 0x080fe200078608ff */
[----:B------:R-:W-:Y:S01]  /*3580*/  @!P1 IMAD.X R51, R13, 0x1, R8, P0 ;  /* 0x000000010d339824 */ /* 0x000fe200000e0608 */
[C---:B------:R-:W-:Y:S01]  /*3590*/  @!P1 LEA R32, P0, R12.reuse, R18, 0x1 ;  /* 0x000000120c209211 */ /* 0x040fe200078008ff */
[----:B------:R0:W1:Y:S01]  /*35a0*/  SHFL.IDX PT, R46, R38, R39, 0x1f ;  /* 0x00001f27262e7589 */ /* 0x00006200000e0000 */
[----:B------:R-:W-:Y:S01]  /*35b0*/  FMNMX R44, |R33|, R44, !PT ;  /* 0x0000002c212c7209 */ /* 0x000fe20007800200 */
[C---:B------:R-:W-:Y:S01]  /*35c0*/  FMUL R48, R47.reuse, R16 ;  /* 0x000000102f307220 */ /* 0x040fe20000400000 */
[-C--:B------:R-:W-:Y:S01]  /*35d0*/  @!P1 LEA.HI.X R33, R12, R19.reuse, R13, 0x1, P0 ;  /* 0x000000130c219211 */ /* 0x080fe200000f0c0d */
[----:B------:R-:W-:Y:S01]  /*35e0*/  FADD R42, R47, R42 ;  /* 0x0000002a2f2a7221 */ /* 0x000fe20000000000 */
[----:B------:R-:W-:Y:S01]  /*35f0*/  @!P1 LEA.HI.X R23, R50, R19, R51, 0x1, P3 ;  /* 0x0000001332179211 */ /* 0x000fe200018f0c33 */
[----:B------:R2:W3:Y:S01]  /*3600*/  SHFL.IDX PT, R47, R36, R39, 0x1f ;  /* 0x00001f27242f7589 */ /* 0x0004e200000e0000 */
[----:B------:R-:W-:-:S02]  /*3610*/  F2FP.SATFINITE.E4M3.F32.PACK_AB_MERGE_C R48, RZ, R48, RZ ;  /* 0x00000030ff30723e */ /* 0x000fc400048070ff */
[----:B------:R-:W-:Y:S01]  /*3620*/  F2FP.SATFINITE.E4M3.F32.PACK_AB_MERGE_C R51, RZ, R49, RZ ;  /* 0x00000031ff33723e */ /* 0x000fe200048070ff */
[----:B------:R4:W-:Y:S01]  /*3630*/  @!P1 STG.E.U16 desc[UR6][R32.64], R45 ;  /* 0x0000002d20009986 */ /* 0x0009e2000c101506 */
[----:B------:R-:W-:Y:S01]  /*3640*/  LOP3.LUT R49, R40, 0xffff, RZ, 0xc0, !PT ;  /* 0x0000ffff28317812 */ /* 0x000fe200078ec0ff */
[----:B------:R-:W-:Y:S02]  /*3650*/  IMAD.U32 R40, R48, 0x10000, RZ ;  /* 0x0001000030287824 */ /* 0x000fe400078e00ff */
[----:B------:R4:W-:Y:S01]  /*3660*/  @!P1 STG.E.U16 desc[UR6][R22.64], R41 ;  /* 0x0000002916009986 */ /* 0x0009e2000c101506 */
[----:B0-----:R-:W-:Y:S02]  /*3670*/  IMAD.U32 R38, R51, 0x10000, RZ ;  /* 0x0001000033267824 */ /* 0x001fe400078e00ff */
[-C--:B--2---:R-:W-:Y:S01]  /*3680*/  FMUL R39, R25, R16.reuse ;  /* 0x0000001019277220 */ /* 0x084fe20000400000 */
[----:B------:R-:W-:Y:S02]  /*3690*/  LOP3.LUT R40, R49, 0xff0000, R40, 0xf8, !PT ;  /* 0x00ff000031287812 */ /* 0x000fe400078ef828 */
[----:B------:R-:W-:Y:S01]  /*36a0*/  LOP3.LUT R38, R43, 0xff0000, R38, 0xf8, !PT ;  /* 0x00ff00002b267812 */ /* 0x000fe200078ef826 */
[----:B-1----:R-:W-:Y:S01]  /*36b0*/  FADD R36, R5, R46 ;  /* 0x0000002e05247221 */ /* 0x002fe20000000000 */
[----:B------:R-:W-:Y:S01]  /*36c0*/  FMUL R5, R35, R16 ;  /* 0x0000001023057220 */ /* 0x000fe20000400000 */
[----:B----4-:R-:W-:Y:S06]  /*36d0*/  @P1 BRA `(.L_x_14084) ;  /* 0x0000000000201947 */ /* 0x010fec0003800000 */
[----:B------:R-:W-:Y:S02]  /*36e0*/  LOP3.LUT R23, R30, 0xfffffffe, RZ, 0xc0, !PT ;  /* 0xfffffffe1e177812 */ /* 0x000fe400078ec0ff */
[----:B------:R-:W-:Y:S02]  /*36f0*/  LOP3.LUT R31, R31, 0x7fffffff, RZ, 0xc0, !PT ;  /* 0x7fffffff1f1f7812 */ /* 0x000fe400078ec0ff */
[----:B------:R-:W-:-:S05]  /*3700*/  IADD3 R23, P0, R12, R23, RZ ;  /* 0x000000170c177210 */ /* 0x000fca0007f1e0ff */
[----:B------:R-:W-:Y:S01]  /*3710*/  IMAD.X R30, R13, 0x1, R31, P0 ;  /* 0x000000010d1e7824 */ /* 0x000fe200000e061f */
[----:B------:R-:W-:Y:S02]  /*3720*/  LEA R22, P0, R23, R18, 0x1 ;  /* 0x0000001217167211 */ /* 0x000fe400078008ff */
[----:B------:R-:W-:Y:S02]  /*3730*/  PRMT R31, R51, 0x7604, R48 ;  /* 0x00007604331f7816 */ /* 0x000fe40000000030 */
[----:B------:R-:W-:-:S05]  /*3740*/  LEA.HI.X R23, R23, R19, R30, 0x1, P0 ;  /* 0x0000001317177211 */ /* 0x000fca00000f0c1e */
[----:B------:R0:W-:Y:S04]  /*3750*/  STG.E.U16 desc[UR6][R22.64], R31 ;  /* 0x0000001f16007986 */ /* 0x0001e8000c101506 */
.L_x_14084:
[----:B------:R-:W-:Y:S05]  /*3760*/  BSYNC B0 ;  /* 0x0000000000007941 */ /* 0x000fea0003800000 */
.L_x_14083:
[----:B------:R-:W-:Y:S01]  /*3770*/  BSSY B0, `(.L_x_14085) ;  /* 0x000000b000007945 */ /* 0x000fe20003800000 */
[----:B0-----:R-:W-:Y:S02]  /*3780*/  F2FP.SATFINITE.E4M3.F32.PACK_AB_MERGE_C R23, RZ, R5, RZ ;  /* 0x00000005ff17723e */ /* 0x001fe400048070ff */
[----:B------:R-:W-:Y:S01]  /*3790*/  F2FP.SATFINITE.E4M3.F32.PACK_AB_MERGE_C R22, RZ, R39, RZ ;  /* 0x00000027ff16723e */ /* 0x000fe200048070ff */
[----:B------:R-:W-:Y:S06]  /*37a0*/  @P1 BRA `(.L_x_14086) ;  /* 0x00000000001c1947 */ /* 0x000fec0003800000 */
[----:B------:R-:W-:-:S04]  /*37b0*/  IMAD.WIDE.U32 R12, R9, 0x3, R12 ;  /* 0x00000003090c7825 */ /* 0x000fc800078e000c */
[----:B------:R-:W-:Y:S01]  /*37c0*/  IMAD R5, R8, 0x3, RZ ;  /* 0x0000000308057824 */ /* 0x000fe200078e02ff */
[----:B------:R-:W-:-:S03]  /*37d0*/  LEA R18, P0, R12, R18, 0x1 ;  /* 0x000000120c127211 */ /* 0x000fc600078008ff */
[----:B------:R-:W-:-:S05]  /*37e0*/  IMAD.IADD R5, R5, 0x1, R13 ;  /* 0x0000000105057824 */ /* 0x000fca00078e020d */
[----:B------:R-:W-:Y:S02]  /*37f0*/  LEA.HI.X R19, R12, R19, R5, 0x1, P0 ;  /* 0x000000130c137211 */ /* 0x000fe400000f0c05 */
[----:B------:R-:W-:-:S05]  /*3800*/  PRMT R5, R22, 0x7604, R23 ;  /* 0x0000760416057816 */ /* 0x000fca0000000017 */
[----:B------:R0:W-:Y:S02]  /*3810*/  STG.E.U16 desc[UR6][R18.64], R5 ;  /* 0x0000000512007986 */ /* 0x0001e4000c101506 */
.L_x_14086:
[----:B------:R-:W-:Y:S05]  /*3820*/  BSYNC B0 ;  /* 0x0000000000007941 */ /* 0x000fea0003800000 */
.L_x_14085:
[----:B------:R-:W1:Y:S01]  /*3830*/  S2UR UR5, SR_CgaCtaId ;  /* 0x00000000000579c3 */ /* 0x000e620000008800 */
[----:B0-----:R-:W-:Y:S01]  /*3840*/  LOP3.LUT R5, R23, 0xffff, RZ, 0xc0, !PT ;  /* 0x0000ffff17057812 */ /* 0x001fe200078ec0ff */
[----:B------:R-:W-:Y:S01]  /*3850*/  VIADD R12, R37, 0xffffffff ;  /* 0xffffffff250c7836 */ /* 0x000fe20000000000 */
[--C-:B------:R-:W-:Y:S01]  /*3860*/  SHF.R.U32.HI R8, RZ, 0x3, R14.reuse ;  /* 0x00000003ff087819 */ /* 0x100fe2000001160e */
[----:B------:R-:W-:Y:S01]  /*3870*/  UMOV UR4, 0x400 ;  /* 0x0000040000047882 */ /* 0x000fe20000000000 */
[----:B------:R-:W-:Y:S01]  /*3880*/  SHF.R.U32.HI R9, RZ, 0x8, R14 ;  /* 0x00000008ff097819 */ /* 0x000fe2000001160e */
[----:B------:R-:W-:Y:S01]  /*3890*/  IMAD R19, R5, 0x1000000, R40 ;  /* 0x0100000005137824 */ /* 0x000fe200078e0228 */
[----:B------:R-:W-:Y:S01]  /*38a0*/  LOP3.LUT R5, R8, 0x1ffffffc, RZ, 0xc0, !PT ;  /* 0x1ffffffc08057812 */ /* 0x000fe200078ec0ff */
[----:B------:R-:W-:Y:S01]  /*38b0*/  UIADD3 UR4, UR4, 0x20, URZ ;  /* 0x0000002004047890 */ /* 0x000fe2000fffe03f */
[----:B------:R-:W-:Y:S01]  /*38c0*/  LOP3.LUT R18, R37, 0x1f, RZ, 0xc0, !PT ;  /* 0x0000001f25127812 */ /* 0x000fe200078ec0ff */
[----:B------:R-:W-:Y:S01]  /*38d0*/  IMAD.SHL.U32 R13, R9, 0x20, RZ ;  /* 0x00000020090d7824 */ /* 0x000fe200078e00ff */
[----:B------:R-:W-:Y:S01]  /*38e0*/  LOP3.LUT R12, R12, 0x1f, RZ, 0xc0, !PT ;  /* 0x0000001f0c0c7812 */ /* 0x000fe200078ec0ff */
[----:B------:R-:W-:-:S02]  /*38f0*/  IMAD.IADD R8, R14, 0x1, -R5 ;  /* 0x000000010e087824 */ /* 0x000fc400078e0a05 */
[----:B------:R-:W-:Y:S01]  /*3900*/  FADD R42, R35, R42 ;  /* 0x0000002a232a7221 */ /* 0x000fe20000000000 */
[----:B------:R-:W-:Y:S01]  /*3910*/  VIADD R9, R17, 0x3 ;  /* 0x0000000311097836 */ /* 0x000fe20000000000 */
[----:B------:R-:W-:Y:S01]  /*3920*/  LOP3.LUT R17, R13, 0xffffffe0, R14, 0xe2, !PT ;  /* 0xffffffe00d117812 */ /* 0x000fe200078ee20e */
[C---:B------:R-:W-:Y:S02]  /*3930*/  VIADD R23, R8.reuse, 0x1e ;  /* 0x0000001e08177836 */ /* 0x040fe40000000000 */
[----:B------:R-:W-:Y:S01]  /*3940*/  FADD R34, R25, R34 ;  /* 0x0000002219227221 */ /* 0x000fe20000000000 */
[----:B------:R-:W-:Y:S01]  /*3950*/  VIADD R13, R8, 0x1d ;  /* 0x0000001d080d7836 */ /* 0x000fe20000000000 */
[----:B------:R-:W-:Y:S01]  /*3960*/  LOP3.LUT R9, R9, 0x1f, RZ, 0xc0, !PT ;  /* 0x0000001f09097812 */ /* 0x000fe200078ec0ff */
[----:B------:R-:W-:Y:S01]  /*3970*/  IMAD R18, R17, 0x21, R18 ;  /* 0x0000002111127824 */ /* 0x000fe200078e0212 */
[----:B------:R-:W-:Y:S01]  /*3980*/  LOP3.LUT R30, R23, 0x1f, RZ, 0xc0, !PT ;  /* 0x0000001f171e7812 */ /* 0x000fe200078ec0ff */
[C---:B------:R-:W-:Y:S01]  /*3990*/  IMAD R12, R17.reuse, 0x21, R12 ;  /* 0x00000021110c7824 */ /* 0x040fe200078e020c */
[----:B------:R-:W-:Y:S01]  /*39a0*/  SHF.R.U32.HI R23, RZ, 0x5, R14 ;  /* 0x00000005ff177819 */ /* 0x000fe2000001160e */
[----:B-1----:R-:W-:Y:S01]  /*39b0*/  ULEA UR4, UR5, UR4, 0x18 ;  /* 0x0000000405047291 */ /* 0x002fe2000f8ec03f */
[----:B---3--:R-:W-:Y:S01]  /*39c0*/  FADD R47, R24, R47 ;  /* 0x0000002f182f7221 */ /* 0x008fe20000000000 */
[----:B------:R-:W-:Y:S01]  /*39d0*/  IMAD R31, R17, 0x21, R30 ;  /* 0x00000021111f7824 */ /* 0x000fe200078e021e */
[----:B------:R-:W-:Y:S01]  /*39e0*/  LOP3.LUT R24, R13, 0x1f, RZ, 0xc0, !PT ;  /* 0x0000001f0d187812 */ /* 0x000fe200078ec0ff */
[----:B------:R-:W-:Y:S01]  /*39f0*/  IMAD.SHL.U32 R23, R23, 0x4, RZ ;  /* 0x0000000417177824 */ /* 0x000fe200078e00ff */
[----:B------:R-:W0:Y:S01]  /*3a00*/  SHFL.IDX PT, R13, R42, R9, 0x1f ;  /* 0x00001f092a0d7589 */ /* 0x000e2200000e0000 */
[----:B------:R-:W-:Y:S01]  /*3a10*/  LEA R32, R18, UR4, 0x2 ;  /* 0x0000000412207c11 */ /* 0x000fe2000f8e10ff */
[----:B------:R-:W-:Y:S01]  /*3a20*/  ULDC.64 UR12, c[0x0][0x228] ;  /* 0x00008a00000c7ab9 */ /* 0x000fe20000000a00 */
[----:B------:R-:W-:Y:S01]  /*3a30*/  LEA R30, R12, UR4, 0x2 ;  /* 0x000000040c1e7c11 */ /* 0x000fe2000f8e10ff */
[----:B------:R-:W-:Y:S01]  /*3a40*/  IMAD R24, R17, 0x21, R24 ;  /* 0x0000002111187824 */ /* 0x000fe200078e0218 */
[C---:B------:R-:W-:Y:S01]  /*3a50*/  LEA R18, P0, R28.reuse, R15, 0x2 ;  /* 0x0000000f1c127211 */ /* 0x040fe200078010ff */
[----:B------:R1:W2:Y:S01]  /*3a60*/  SHFL.IDX PT, R12, R34, R9, 0x1f ;  /* 0x00001f09220c7589 */ /* 0x0002a200000e0000 */
[----:B------:R-:W-:Y:S01]  /*3a70*/  LEA R31, R31, UR4, 0x2 ;  /* 0x000000041f1f7c11 */ /* 0x000fe2000f8e10ff */
[----:B------:R-:W-:Y:S01]  /*3a80*/  USHF.L.U64.HI UR8, UR9, 0x1, UR10 ;  /* 0x0000000109087899 */ /* 0x000fe2000801020a */
[----:B------:R-:W-:Y:S01]  /*3a90*/  LEA.HI.X R3, R28, R3, R29, 0x2, P0 ;  /* 0x000000031c037211 */ /* 0x000fe200000f141d */
[----:B------:R3:W-:Y:S01]  /*3aa0*/  STS [R32], R20 ;  /* 0x0000001420007388 */ /* 0x0007e20000000800 */
[----:B------:R-:W-:Y:S01]  /*3ab0*/  LEA R15, P0, R18, UR12, 0x5 ;  /* 0x0000000c120f7c11 */ /* 0x000fe2000f8028ff */
[----:B------:R-:W-:Y:S01]  /*3ac0*/  USHF.L.U32 UR5, UR9, 0x1, URZ ;  /* 0x0000000109057899 */ /* 0x000fe2000800063f */
[----:B------:R-:W-:Y:S01]  /*3ad0*/  LEA R24, R24, UR4, 0x2 ;  /* 0x0000000418187c11 */ /* 0x000fe2000f8e10ff */
[----:B------:R4:W-:Y:S01]  /*3ae0*/  STS [R30], R4 ;  /* 0x000000041e007388 */ /* 0x0009e20000000800 */
[----:B------:R-:W-:Y:S01]  /*3af0*/  LOP3.LUT R33, R22, 0xffff, RZ, 0xc0, !PT ;  /* 0x0000ffff16217812 */ /* 0x000fe200078ec0ff */
[----:B------:R-:W-:Y:S01]  /*3b00*/  BSSY B0, `(.L_x_14087) ;  /* 0x0000082000007945 */ /* 0x000fe20003800000 */
[----:B-1----:R-:W-:Y:S01]  /*3b10*/  SEL R9, R26, 0xffffffdf, P2 ;  /* 0xffffffdf1a097807 */ /* 0x002fe20001000000 */
[----:B------:R0:W-:Y:S01]  /*3b20*/  STS [R31], R2 ;  /* 0x000000021f007388 */ /* 0x0001e20000000800 */
[----:B------:R-:W-:Y:S01]  /*3b30*/  FMNMX R44, |R35|, R44, !PT ;  /* 0x0000002c232c7209 */ /* 0x000fe20007800200 */
[----:B------:R-:W-:Y:S01]  /*3b40*/  IMAD R33, R33, 0x1000000, R38 ;  /* 0x0100000021217824 */ /* 0x000fe200078e0226 */
[----:B---3--:R-:W-:Y:S01]  /*3b50*/  LEA.HI.X R20, R18, UR13, R3, 0x5, P0 ;  /* 0x0000000d12147c11 */ /* 0x008fe200080f2c03 */
[----:B------:R1:W-:Y:S01]  /*3b60*/  STS [R24], R19 ;  /* 0x0000001318007388 */ /* 0x0003e20000000800 */
[----:B------:R-:W-:-:S02]  /*3b70*/  LOP3.LUT R9, RZ, R9, RZ, 0x33, !PT ;  /* 0x00000009ff097212 */ /* 0x000fc400078e33ff */
[----:B----4-:R-:W-:Y:S02]  /*3b80*/  LOP3.LUT R4, R23, 0x1c, RZ, 0xe2, !PT ;  /* 0x0000001c17047812 */ /* 0x010fe400078ee2ff */
[----:B------:R-:W-:Y:S01]  /*3b90*/  SHF.R.U32.HI R34, RZ, 0x2, R14 ;  /* 0x00000002ff227819 */ /* 0x000fe2000001160e */
[----:B0-----:R-:W-:Y:S01]  /*3ba0*/  FADD R2, R36, R13 ;  /* 0x0000000d24027221 */ /* 0x001fe20000000000 */
[----:B------:R-:W-:Y:S01]  /*3bb0*/  BAR.SYNC.DEFER_BLOCKING 0x0 ;  /* 0x0000000000007b1d */ /* 0x000fe20000010000 */
[----:B------:R-:W-:Y:S01]  /*3bc0*/  ISETP.GE.U32.AND P0, PT, R4, R11, PT ;  /* 0x0000000b0400720c */ /* 0x000fe20003f06070 */
[----:B--2---:R-:W-:Y:S01]  /*3bd0*/  FADD R3, R47, R12 ;  /* 0x0000000c2f037221 */ /* 0x004fe20000000000 */
[----:B------:R-:W-:Y:S01]  /*3be0*/  FMNMX R25, |R25|, R44, !PT ;  /* 0x0000002c19197209 */ /* 0x000fe20007800200 */
[----:B------:R-:W-:Y:S01]  /*3bf0*/  IMAD.IADD R26, R9, 0x1, -R4 ;  /* 0x00000001091a7824 */ /* 0x000fe200078e0a04 */
[----:B------:R-:W-:-:S09]  /*3c00*/  LOP3.LUT R34, R34, 0x38, RZ, 0xc0, !PT ;  /* 0x0000003822227812 */ /* 0x000fd200078ec0ff */
[----:B-1----:R-:W-:Y:S05]  /*3c10*/  @P0 BRA `(.L_x_14088) ;  /* 0x0000000400c00947 */ /* 0x002fea0003800000 */
        /* <DEDUP_REMOVED lines=9> */
[----:B------:R-:W-:Y:S02]  /*3cb0*/  IMAD.MOV.U32 R39, RZ, RZ, R8 ;  /* 0x000000ffff277224 */ /* 0x000fe400078e0008 */
[----:B------:R-:W-:Y:S02]  /*3cc0*/  IMAD.MOV.U32 R36, RZ, RZ, RZ ;  /* 0x000000ffff247224 */ /* 0x000fe400078e00ff */
[----:B------:R-:W-:Y:S02]  /*3cd0*/  IMAD.MOV.U32 R40, RZ, RZ, R4 ;  /* 0x000000ffff287224 */ /* 0x000fe400078e0004 */
[----:B------:R-:W-:Y:S05]  /*3ce0*/  @!P2 BRA `(.L_x_14090) ;  /* 0x0000000000dca947 */ /* 0x000fea0003800000 */
[----:B------:R-:W-:Y:S02]  /*3cf0*/  IMAD.MOV.U32 R39, RZ, RZ, R8 ;  /* 0x000000ffff277224 */ /* 0x000fe400078e0008 */
[----:B------:R-:W-:Y:S02]  /*3d00*/  IMAD.IADD R38, R26, 0x1, -R35 ;  /* 0x000000011a267824 */ /* 0x000fe400078e0a23 */
[----:B------:R-:W-:Y:S02]  /*3d10*/  IMAD.MOV.U32 R36, RZ, RZ, RZ ;  /* 0x000000ffff247224 */ /* 0x000fe400078e00ff */
[----:B------:R-:W-:-:S07]  /*3d20*/  IMAD.MOV.U32 R40, RZ, RZ, R4 ;  /* 0x000000ffff287224 */ /* 0x000fce00078e0004 */
.L_x_14091:
[C---:B0-----:R-:W-:Y:S01]  /*3d30*/  LOP3.LUT R13, R39.reuse, 0x1f, RZ, 0xc0, !PT ;  /* 0x0000001f270d7812 */ /* 0x041fe200078ec0ff */
[C---:B------:R-:W-:Y:S02]  /*3d40*/  VIADD R8, R39.reuse, 0xffffffff ;  /* 0xffffffff27087836 */ /* 0x040fe40000000000 */
[----:B------:R-:W-:Y:S01]  /*3d50*/  VIADD R9, R39, 0x1d ;  /* 0x0000001d27097836 */ /* 0x000fe20000000000 */
[-C--:B------:R-:W-:Y:S01]  /*3d60*/  ISETP.GE.U32.AND P2, PT, R13, R10.reuse, PT ;  /* 0x0000000a0d00720c */ /* 0x080fe20003f46070 */
[----:B------:R-:W-:Y:S01]  /*3d70*/  VIADD R39, R39, 0x1e ;  /* 0x0000001e27277836 */ /* 0x000fe20000000000 */
[----:B------:R-:W-:Y:S01]  /*3d80*/  LOP3.LUT R19, R8, 0x1f, RZ, 0xc0, !PT ;  /* 0x0000001f08137812 */ /* 0x000fe200078ec0ff */
[----:B------:R-:W-:Y:S02]  /*3d90*/  IMAD R12, R17, 0x21, R40 ;  /* 0x00000021110c7824 */ /* 0x000fe400078e0228 */
[----:B------:R-:W-:Y:S01]  /*3da0*/  VIADD R38, R38, 0xfffffffc ;  /* 0xfffffffc26267836 */ /* 0x000fe20000000000 */
[----:B------:R-:W-:Y:S01]  /*3db0*/  ISETP.GE.U32.AND P3, PT, R19, R10, PT ;  /* 0x0000000a1300720c */ /* 0x000fe20003f66070 */
[----:B------:R-:W-:Y:S01]  /*3dc0*/  VIADD R36, R36, 0x4 ;  /* 0x0000000424247836 */ /* 0x000fe20000000000 */
[----:B------:R-:W-:-:S02]  /*3dd0*/  LOP3.LUT R23, R39, 0x1f, RZ, 0xc0, !PT ;  /* 0x0000001f27177812 */ /* 0x000fc400078ec0ff */
        /* <DEDUP_REMOVED lines=27> */
[C---:B------:R-:W-:Y:S01]  /*3f90*/  @!P4 IADD3 R23, P6, R39.reuse, R42, RZ ;  /* 0x0000002a2717c210 */ /* 0x040fe20007fde0ff */
[----:B------:R-:W-:Y:S01]  /*3fa0*/  VIADD R39, R39, 0x1f ;  /* 0x0000001f27277836 */ /* 0x000fe20000000000 */
        /* <DEDUP_REMOVED lines=9> */
[----:B----4-:R0:W-:Y:S02]  /*4040*/  @!P4 STG.E desc[UR6][R22.64], R47 ;  /* 0x0000002f1600c986 */ /* 0x0101e4000c101906 */
[----:B------:R-:W-:Y:S05]  /*4050*/  @P3 BRA `(.L_x_14091) ;  /* 0xfffffffc00343947 */ /* 0x000fea000383ffff */
.L_x_14090:
[----:B------:R-:W-:Y:S05]  /*4060*/  BSYNC B1 ;  /* 0x0000000000017941 */ /* 0x000fea0003800000 */
.L_x_14089:
        /* <DEDUP_REMOVED lines=15> */
.L_x_14093:
[----:B------:R-:W-:Y:S05]  /*4160*/  BSYNC B1 ;  /* 0x0000000000017941 */ /* 0x000fea0003800000 */
.L_x_14092:
        /* <DEDUP_REMOVED lines=27> */
.L_x_14088:
[----:B------:R-:W-:Y:S05]  /*4320*/  BSYNC B0 ;  /* 0x0000000000007941 */ /* 0x000fea0003800000 */
.L_x_14087:
        /* <DEDUP_REMOVED lines=9> */
[----:B--2---:R-:W-:Y:S02]  /*43c0*/  IMAD.X R0, RZ, RZ, RZ, P1 ;  /* 0x000000ffff007224 */ /* 0x004fe400008e06ff */
[----:B01----:R-:W-:-:S04]  /*43d0*/  IMAD.WIDE.U32 R8, R34, UR9, RZ ;  /* 0x0000000922087c25 */ /* 0x003fc8000f8e00ff */
        /* <DEDUP_REMOVED lines=17> */
.L_x_14098:
        /* <DEDUP_REMOVED lines=51> */
.L_x_14097:
[----:B------:R-:W-:Y:S05]  /*4820*/  BSYNC B1 ;  /* 0x0000000000017941 */ /* 0x000fea0003800000 */
.L_x_14096:
        /* <DEDUP_REMOVED lines=15> */
.L_x_14100:
[----:B------:R-:W-:Y:S05]  /*4920*/  BSYNC B1 ;  /* 0x0000000000017941 */ /* 0x000fea0003800000 */
.L_x_14099:
[----:B------:R-:W-:Y:S01]  /*4930*/  IADD3.X R30, R30, UR8, RZ, P2, !PT ;  /* 0x000000081e1e7c10 */ /* 0x000fe200097fe4ff */
[----:B------:R-:W-:Y:S06]  /*4940*/  @!P1 BRA `(.L_x_14095) ;  /* 0x0000000000649947 */ /* 0x000fec0003800000 */
[----:B------:R-:W-:Y:S01]  /*4950*/  VIADD R4, R37, 0xffffffff ;  /* 0xffffffff25047836 */ /* 0x000fe20000000000 */
[----:B0-----:R-:W-:Y:S01]  /*4960*/  SHF.R.U32.HI R8, RZ, 0x3, R14 ;  /* 0x00000003ff087819 */ /* 0x001fe2000001160e */
        /* <DEDUP_REMOVED lines=23> */
.L_x_14095:
[----:B------:R-:W-:Y:S05]  /*4ae0*/  BSYNC B0 ;  /* 0x0000000000007941 */ /* 0x000fea0003800000 */
.L_x_14094:
[----:B------:R-:W-:Y:S01]  /*4af0*/  BAR.SYNC.DEFER_BLOCKING 0x0 ;  /* 0x0000000000007b1d */ /* 0x000fe20000010000 */
[----:B------:R-:W-:Y:S01]  /*4b00*/  SHF.R.U32.HI R17, RZ, 0x5, R14 ;  /* 0x00000005ff117819 */ /* 0x000fe2000001160e */
[----:B--2---:R-:W-:-:S03]  /*4b10*/  IMAD.SHL.U32 R0, R14, 0x8, RZ ;  /* 0x000000080e007824 */ /* 0x004fc600078e00ff */
[----:B------:R-:W-:Y:S01]  /*4b20*/  LOP3.LUT P0, RZ, R17, 0x7, RZ, 0xc0, !PT ;  /* 0x0000000711ff7812 */ /* 0x000fe2000780c0ff */
[----:B------:R-:W-:Y:S01]  /*4b30*/  BSSY B0, `(.L_x_14101) ;  /* 0x0000029000007945 */ /* 0x000fe20003800000 */
[----:B------:R2:W-:Y:S01]  /*4b40*/  STS.64 [R0+UR4], R2 ;  /* 0x0000000200007988 */ /* 0x0005e20008000a04 */
[----:B------:R-:W-:Y:S10]  /*4b50*/  BAR.SYNC.DEFER_BLOCKING 0x0 ;  /* 0x0000000000007b1d */ /* 0x000ff40000010000 */
[----:B------:R-:W-:Y:S05]  /*4b60*/  @P0 BRA `(.L_x_14102) ;  /* 0x0000000000940947 */ /* 0x000fea0003800000 */
[----:B0-----:R-:W0:Y:S01]  /*4b70*/  LDS.64 R22, [R0+UR4+0x100] ;  /* 0x0001000400167984 */ /* 0x001e220008000a00 */
[----:B------:R-:W-:Y:S01]  /*4b80*/  LOP3.LUT R4, R14, 0x1f, RZ, 0xc0, !PT ;  /* 0x0000001f0e047812 */ /* 0x000fe200078ec0ff */
[----:B------:R-:W-:Y:S02]  /*4b90*/  ULDC.64 UR8, c[0x0][0x258] ;  /* 0x0000960000087ab9 */ /* 0x000fe40000000a00 */
[----:B------:R-:W3:Y:S01]  /*4ba0*/  LDS.64 R26, [R0+UR4+0x200] ;  /* 0x00020004001a7984 */ /* 0x000ee20008000a00 */
[----:B------:R-:W-:-:S03]  /*4bb0*/  ISETP.GE.U32.AND P0, PT, R4, R11, PT ;  /* 0x0000000b0400720c */ /* 0x000fc60003f06070 */
[----:B------:R-:W4:Y:S04]  /*4bc0*/  LDS.64 R30, [R0+UR4+0x300] ;  /* 0x00030004001e7984 */ /* 0x000f280008000a00 */
[----:B------:R-:W5:Y:S04]  /*4bd0*/  LDS.64 R20, [R0+UR4+0x400] ;  /* 0x0004000400147984 */ /* 0x000f680008000a00 */
[----:B-1----:R-:W1:Y:S02]  /*4be0*/  LDS.64 R12, [R0+UR4+0x500] ;  /* 0x00050004000c7984 */ /* 0x002e640008000a00 */
[----:B------:R-:W1:Y:S02]  /*4bf0*/  @!P0 LDC.64 R18, c[0x0][0x248] ;  /* 0x00009200ff128b82 */ /* 0x000e640000000a00 */
[----:B------:R-:W1:Y:S04]  /*4c00*/  LDS.64 R10, [R0+UR4+0x600] ;  /* 0x00060004000a7984 */ /* 0x000e680008000a00 */
[----:B------:R2:W1:Y:S02]  /*4c10*/  LDS.64 R8, [R0+UR4+0x700] ;  /* 0x0007000400087984 */ /* 0x0004640008000a00 */
[----:B--2---:R-:W-:Y:S01]  /*4c20*/  @!P0 LOP3.LUT R0, R0, 0xf8, RZ, 0xc0, !PT ;  /* 0x000000f800008812 */ /* 0x004fe200078ec0ff */
[----:B0-----:R-:W-:Y:S01]  /*4c30*/  FADD R15, R2, R22 ;  /* 0x00000016020f7221 */ /* 0x001fe20000000000 */
[----:B------:R-:W-:Y:S01]  /*4c40*/  FADD R4, R3, R23 ;  /* 0x0000001703047221 */ /* 0x000fe20000000000 */
[C---:B------:R-:W-:Y:S01]  /*4c50*/  SHF.L.U64.HI R3, R6.reuse, 0x6, R7 ;  /* 0x0000000606037819 */ /* 0x040fe20000010207 */
[----:B------:R-:W-:-:S02]  /*4c60*/  IMAD.SHL.U32 R2, R6, 0x40, RZ ;  /* 0x0000004006027824 */ /* 0x000fc400078e00ff */
[----:B---3--:R-:W-:Y:S01]  /*4c70*/  FADD R15, R15, R26 ;  /* 0x0000001a0f0f7221 */ /* 0x008fe20000000000 */
[----:B------:R-:W-:Y:S01]  /*4c80*/  FADD R4, R4, R27 ;  /* 0x0000001b04047221 */ /* 0x000fe20000000000 */
[----:B------:R-:W-:Y:S02]  /*4c90*/  IMAD R7, R29, UR8, RZ ;  /* 0x000000081d077c24 */ /* 0x000fe4000f8e02ff */
[----:B----4-:R-:W-:Y:S01]  /*4ca0*/  FADD R15, R15, R30 ;  /* 0x0000001e0f0f7221 */ /* 0x010fe20000000000 */
[----:B------:R-:W-:Y:S01]  /*4cb0*/  FADD R4, R4, R31 ;  /* 0x0000001f04047221 */ /* 0x000fe20000000000 */
[----:B------:R-:W-:-:S04]  /*4cc0*/  IMAD.WIDE.U32 R2, R28, UR8, R2 ;  /* 0x000000081c027c25 */ /* 0x000fc8000f8e0002 */
[----:B-----5:R-:W-:Y:S01]  /*4cd0*/  FADD R15, R15, R20 ;  /* 0x000000140f0f7221 */ /* 0x020fe20000000000 */
[----:B------:R-:W-:Y:S01]  /*4ce0*/  FADD R4, R4, R21 ;  /* 0x0000001504047221 */ /* 0x000fe20000000000 */
[----:B------:R-:W-:Y:S02]  /*4cf0*/  IMAD R7, R28, UR9, R7 ;  /* 0x000000091c077c24 */ /* 0x000fe4000f8e0207 */
[----:B-1----:R-:W-:Y:S01]  /*4d00*/  FADD R15, R15, R12 ;  /* 0x0000000c0f0f7221 */ /* 0x002fe20000000000 */
[----:B------:R-:W-:Y:S01]  /*4d10*/  FADD R4, R4, R13 ;  /* 0x0000000d04047221 */ /* 0x000fe20000000000 */
[----:B------:R-:W-:Y:S01]  /*4d20*/  IMAD.IADD R6, R7, 0x1, R3 ;  /* 0x0000000107067824 */ /* 0x000fe200078e0203 */
[----:B------:R-:W-:Y:S01]  /*4d30*/  @!P0 LEA R3, P1, R2, R18, 0x2 ;  /* 0x0000001202038211 */ /* 0x000fe200078210ff */
[----:B------:R-:W-:Y:S01]  /*4d40*/  FADD R15, R15, R10 ;  /* 0x0000000a0f0f7221 */ /* 0x000fe20000000000 */
[----:B------:R-:W-:Y:S02]  /*4d50*/  FADD R4, R4, R11 ;  /* 0x0000000b04047221 */ /* 0x000fe40000000000 */
[----:B------:R-:W-:Y:S01]  /*4d60*/  @!P0 LEA.HI.X R19, R2, R19, R6, 0x2, P1 ;  /* 0x0000001302138211 */ /* 0x000fe200008f1406 */
[----:B------:R-:W-:Y:S01]  /*4d70*/  FADD R8, R15, R8 ;  /* 0x000000080f087221 */ /* 0x000fe20000000000 */
[----:B------:R-:W-:Y:S01]  /*4d80*/  @!P0 IADD3 R2, P1, R0, R3, RZ ;  /* 0x0000000300028210 */ /* 0x000fe20007f3e0ff */
[----:B------:R-:W-:-:S04]  /*4d90*/  FADD R9, R4, R9 ;  /* 0x0000000904097221 */ /* 0x000fc80000000000 */
[----:B------:R-:W-:-:S05]  /*4da0*/  @!P0 IMAD.X R3, RZ, RZ, R19, P1 ;  /* 0x000000ffff038224 */ /* 0x000fca00008e0613 */
[----:B------:R3:W-:Y:S03]  /*4db0*/  @!P0 STG.E.64 desc[UR6][R2.64], R8 ;  /* 0x0000000802008986 */ /* 0x0007e6000c101b06 */
.L_x_14102:
[----:B------:R-:W-:Y:S05]  /*4dc0*/  BSYNC B0 ;  /* 0x0000000000007941 */ /* 0x000fea0003800000 */
.L_x_14101:
[----:B------:R-:W-:Y:S02]  /*4dd0*/  ULDC.64 UR4, c[0x0][0x238] ;  /* 0x00008e0000047ab9 */ /* 0x000fe40000000a00 */
[----:B------:R-:W-:-:S04]  /*4de0*/  ISETP.NE.U32.AND P0, PT, RZ, UR4, PT ;  /* 0x00000004ff007c0c */ /* 0x000fc8000bf05070 */
[----:B------:R-:W-:-:S13]  /*4df0*/  ISETP.NE.AND.EX P0, PT, RZ, UR5, PT, P0 ;  /* 0x00000005ff007c0c */ /* 0x000fda000bf05300 */
[----:B------:R-:W-:Y:S05]  /*4e00*/  @!P0 BRA `(.L_x_14103) ;  /* 0x0000000000ac8947 */ /* 0x000fea0003800000 */
[----:B--2---:R-:W2:Y:S01]  /*4e10*/  SHFL.DOWN PT, R0, R25, 0x10, 0x1f ;  /* 0x0a001f0019007f89 */ /* 0x004ea200000e0000 */
[----:B------:R-:W-:Y:S01]  /*4e20*/  LOP3.LUT P0, RZ, R14, 0x1f, RZ, 0xc0, !PT ;  /* 0x0000001f0eff7812 */ /* 0x000fe2000780c0ff */
[----:B------:R-:W-:-:S12]  /*4e30*/  BSSY B0, `(.L_x_14104) ;  /* 0x0000022000007945 */ /* 0x000fd80003800000 */
[----:B01-3--:R-:W0:Y:S01]  /*4e40*/  @!P0 S2R R9, SR_CgaCtaId ;  /* 0x0000000000098919 */ /* 0x00be220000008800 */
[----:B------:R-:W-:Y:S02]  /*4e50*/  @!P0 MOV R6, 0x400 ;  /* 0x0000040000068802 */ /* 0x000fe40000000f00 */
[----:B--2---:R-:W-:-:S05]  /*4e60*/  FMNMX R0, R25, R0, !PT ;  /* 0x0000000019007209 */ /* 0x004fca0007800000 */
[----:B------:R-:W1:Y:S01]  /*4e70*/  SHFL.DOWN PT, R3, R0, 0x8, 0x1f ;  /* 0x09001f0000037f89 */ /* 0x000e6200000e0000 */
[----:B0-----:R-:W-:-:S05]  /*4e80*/  @!P0 LEA R6, R9, R6, 0x18 ;  /* 0x0000000609068211 */ /* 0x001fca00078ec0ff */
[----:B------:R-:W-:Y:S01]  /*4e90*/  @!P0 IMAD.IADD R6, R5, 0x1, R6 ;  /* 0x0000000105068824 */ /* 0x000fe200078e0206 */
[----:B-1----:R-:W-:Y:S01]  /*4ea0*/  FMNMX R3, R0, R3, !PT ;  /* 0x0000000300037209 */ /* 0x002fe20007800000 */
        /* <DEDUP_REMOVED lines=25> */
.L_x_14113:
[----:B-1----:R-:W-:-:S07]  /*5040*/  FMNMX R5, R2, R5, !PT ;  /* 0x0000000502057209 */ /* 0x002fce0007800000 */
.L_x_14105:
[----:B------:R-:W-:Y:S05]  /*5050*/  BSYNC B0 ;  /* 0x0000000000007941 */ /* 0x000fea0003800000 */
.L_x_14104:
[----:B------:R-:W-:Y:S01]  /*5060*/  ISETP.NE.AND P0, PT, R14, RZ, PT ;  /* 0x000000ff0e00720c */ /* 0x000fe20003f05270 */
[----:B------:R-:W-:-:S12]  /*5070*/  BSSY B0, `(.L_x_14103) ;  /* 0x0000004000007945 */ /* 0x000fd80003800000 */
[----:B------:R-:W-:Y:S05]  /*5080*/  @P0 BRA `(.L_x_14107) ;  /* 0x0000000000080947 */ /* 0x000fea0003800000 */
[----:B0-----:R-:W0:Y:S02]  /*5090*/  LDC.64 R2, c[0x0][0x238] ;  /* 0x00008e00ff027b82 */ /* 0x001e240000000a00 */
[----:B0-----:R1:W-:Y:S02]  /*50a0*/  REDG.E.MAX.S32.STRONG.GPU desc[UR6][R2.64], R5 ;  /* 0x000000050200798e */ /* 0x0013e4000d10e386 */
.L_x_14107:
[----:B------:R-:W-:Y:S05]  /*50b0*/  BSYNC B0 ;  /* 0x0000000000007941 */ /* 0x000fea0003800000 */
.L_x_14103:
[----:B------:R-:W4:Y:S01]  /*50c0*/  S2UR UR8, SR_CTAID.X ;  /* 0x00000000000879c3 */ /* 0x000f220000002500 */
[----:B------:R-:W-:Y:S02]  /*50d0*/  ULDC.64 UR4, c[0x0][0x240] ;  /* 0x0000900000047ab9 */ /* 0x000fe40000000a00 */
[----:B------:R-:W-:Y:S02]  /*50e0*/  ISETP.EQ.U32.AND P1, PT, RZ, UR4, PT ;  /* 0x00000004ff007c0c */ /* 0x000fe4000bf22070 */
[----:B----4-:R-:W-:-:S04]  /*50f0*/  LOP3.LUT P0, RZ, R14, UR8, RZ, 0xfc, !PT ;  /* 0x000000080eff7c12 */ /* 0x010fc8000f80fcff */
[----:B------:R-:W-:-:S13]  /*5100*/  ISETP.EQ.OR.EX P0, PT, RZ, UR5, P0, P1 ;  /* 0x00000005ff007c0c */ /* 0x000fda0008702710 */
[----:B------:R-:W-:Y:S05]  /*5110*/  @P0 EXIT ;  /* 0x000000000000094d */ /* 0x000fea0003800000 */
[----:B--2---:R-:W-:-:S05]  /*5120*/  VIADD R0, R16, 0x1800000 ;  /* 0x0180000010007836 */ /* 0x004fca0000000000 */
[----:B------:R-:W-:-:S04]  /*5130*/  LOP3.LUT R0, R0, 0x7f800000, RZ, 0xc0, !PT ;  /* 0x7f80000000007812 */ /* 0x000fc800078ec0ff */
[----:B------:R-:W-:-:S13]  /*5140*/  ISETP.GT.U32.AND P0, PT, R0, 0x1ffffff, PT ;  /* 0x01ffffff0000780c */ /* 0x000fda0003f04070 */
[----:B------:R-:W-:Y:S05]  /*5150*/  @P0 BRA `(.L_x_14108) ;  /* 0x0000000000100947 */ /* 0x000fea0003800000 */
[----:B------:R-:W-:-:S07]  /*5160*/  MOV R6, 0x5180 ;  /* 0x0000518000067802 */ /* 0x000fce0000000f00 */
[----:B01-3--:R-:W-:Y:S05]  /*5170*/  CALL.REL.NOINC `($__internal_341_$__cuda_sm20_rcp_rn_f32_slowpath) ;  /* 0x0000000400887944 */ /* 0x00bfea0003c00000 */
[----:B------:R-:W-:Y:S01]  /*5180*/  IMAD.MOV.U32 R5, RZ, RZ, R0 ;  /* 0x000000ffff057224 */ /* 0x000fe200078e0000 */
[----:B------:R-:W-:Y:S06]  /*5190*/  BRA `(.L_x_14109) ;  /* 0x0000000000107947 */ /* 0x000fec0003800000 */
.L_x_14108:
[----:B-1----:R-:W1:Y:S02]  /*51a0*/  MUFU.RCP R5, R16 ;  /* 0x0000001000057308 */ /* 0x002e640000001000 */
[----:B-1----:R-:W-:-:S04]  /*51b0*/  FFMA R0, R5, R16, -1 ;  /* 0xbf80000005007423 */ /* 0x002fc80000000010 */
[----:B------:R-:W-:-:S04]  /*51c0*/  FADD.FTZ R0, -R0, -RZ ;  /* 0x800000ff00007221 */ /* 0x000fc80000010100 */
[----:B------:R-:W-:-:S07]  /*51d0*/  FFMA R5, R5, R0, R5 ;  /* 0x0000000005057223 */ /* 0x000fce0000000005 */
.L_x_14109:
[----:B0--3--:R-:W0:Y:S02]  /*51e0*/  LDC.64 R2, c[0x0][0x240] ;  /* 0x00009000ff027b82 */ /* 0x009e240000000a00 */
[----:B0-----:R-:W-:Y:S01]  /*51f0*/  STG.E desc[UR6][R2.64], R5 ;  /* 0x0000000502007986 */ /* 0x001fe2000c101906 */
[----:B------:R-:W-:Y:S05]  /*5200*/  EXIT ;  /* 0x000000000000794d */ /* 0x000fea0003800000 */
.L_x_14106:
[----:B------:R-:W-:Y:S02]  /*5210*/  IMAD.MOV.U32 R7, RZ, RZ, 0x4 ;  /* 0x00000004ff077424 */ /* 0x000fe400078e00ff */
[----:B------:R-:W-:Y:S02]  /*5220*/  IMAD.MOV.U32 R9, RZ, RZ, 0x1f ;  /* 0x0000001fff097424 */ /* 0x000fe400078e00ff */
[----:B------:R-:W-:-:S07]  /*5230*/  IMAD.MOV.U32 R4, RZ, RZ, -0x1 ;  /* 0xffffffffff047424 */ /* 0x000fce00078e00ff */
[----:B01----:R-:W-:Y:S05]  /*5240*/  WARPSYNC.COLLECTIVE R4, `(.L_x_14110) ;  /* 0x0000000004087348 */ /* 0x003fea0003c00000 */
[----:B-1----:R1:W2:Y:S02]  /*5250*/  SHFL.DOWN P0, R5, R0, R7, R9 ;  /* 0x0800000700057389 */ /* 0x0022a40000000009 */
[----:B012---:R-:W-:Y:S01]  /*5260*/  ENDCOLLECTIVE ;  /* 0x000000000000791b */ /* 0x007fe20003800000 */
.L_x_14110:
[----:B------:R-:W-:Y:S02]  /*5270*/  IMAD.MOV.U32 R7, RZ, RZ, 0x2 ;  /* 0x00000002ff077424 */ /* 0x000fe400078e00ff */
[----:B------:R-:W-:-:S05]  /*5280*/  IMAD.MOV.U32 R3, RZ, RZ, R5 ;  /* 0x000000ffff037224 */ /* 0x000fca00078e0005 */
[----:B------:R-:W-:-:S05]  /*5290*/  FMNMX R3, R3, R0, !PT ;  /* 0x0000000003037209 */ /* 0x000fca0007800000 */
[----:B------:R-:W-:-:S07]  /*52a0*/  IMAD.MOV.U32 R0, RZ, RZ, R3 ;  /* 0x000000ffff007224 */ /* 0x000fce00078e0003 */
[----:B------:R-:W-:Y:S05]  /*52b0*/  WARPSYNC.COLLECTIVE R4, `(.L_x_14111) ;  /* 0x0000000004087348 */ /* 0x000fea0003c00000 */
[----:B------:R0:W1:Y:S02]  /*52c0*/  SHFL.DOWN P0, R5, R0, R7, R9 ;  /* 0x0800000700057389 */ /* 0x0000640000000009 */
[----:B01----:R-:W-:Y:S01]  /*52d0*/  ENDCOLLECTIVE ;  /* 0x000000000000791b */ /* 0x003fe20003800000 */
.L_x_14111:
[----:B------:R-:W-:Y:S02]  /*52e0*/  IMAD.MOV.U32 R7, RZ, RZ, 0x1 ;  /* 0x00000001ff077424 */ /* 0x000fe400078e00ff */
[----:B------:R-:W-:-:S05]  /*52f0*/  IMAD.MOV.U32 R2, RZ, RZ, R5 ;  /* 0x000000ffff027224 */ /* 0x000fca00078e0005 */
[----:B------:R-:W-:-:S05]  /*5300*/  FMNMX R2, R3, R2, !PT ;  /* 0x0000000203027209 */ /* 0x000fca0007800000 */
[----:B------:R-:W-:-:S07]  /*5310*/  IMAD.MOV.U32 R0, RZ, RZ, R2 ;  /* 0x000000ffff007224 */ /* 0x000fce00078e0002 */
[----:B------:R-:W-:Y:S05]  /*5320*/  WARPSYNC.COLLECTIVE R4, `(.L_x_14112) ;  /* 0x0000000004087348 */ /* 0x000fea0003c00000 */
[----:B------:R0:W1:Y:S02]  /*5330*/  SHFL.DOWN P0, R5, R0, R7, R9 ;  /* 0x0800000700057389 */ /* 0x0000640000000009 */
[----:B01----:R-:W-:Y:S01]  /*5340*/  ENDCOLLECTIVE ;  /* 0x000000000000791b */ /* 0x003fe20003800000 */
.L_x_14112:
[----:B------:R-:W-:Y:S05]  /*5350*/  BRA `(.L_x_14113) ;  /* 0xfffffffc00387947 */ /* 0x000fea000383ffff */
        .weak           $__internal_340_$__cuda_sm20_div_u64
        .type           $__internal_340_$__cuda_sm20_div_u64,@function
        .size           $__internal_340_$__cuda_sm20_div_u64,($__internal_341_$__cuda_sm20_rcp_rn_f32_slowpath - $__internal_340_$__cuda_sm20_div_u64)
$__internal_340_$__cuda_sm20_div_u64:
        /* <DEDUP_REMOVED lines=67> */
[----:B------:R-:W-:Y:S06]  /*5790*/  RET.REL.NODEC R4 `(_ZN18transformer_engine6detail38cast_transpose_fused_kernel_notalignedILb1ELb1ELb0EfNS_16CTDBiasDActParamI6__halfS3_13__nv_fp8_e4m3fEELi2ELi4ENS_5EmptyEXadL_ZNS_6dsreluIffEET_T0_RKS6_EEEEvT3_mmm) ;  /* 0xffffffa804187950 */ /* 0x000fec0003c3ffff */
        .weak           $__internal_341_$__cuda_sm20_rcp_rn_f32_slowpath
        .type           $__internal_341_$__cuda_sm20_rcp_rn_f32_slowpath,@function
        .size           $__internal_341_$__cuda_sm20_rcp_rn_f32_slowpath,(.L_x_34826 - $__internal_341_$__cuda_sm20_rcp_rn_f32_slowpath)
$__internal_341_$__cuda_sm20_rcp_rn_f32_slowpath:
        /* <DEDUP_REMOVED lines=15> */
.L_x_14114:
        /* <DEDUP_REMOVED lines=33> */
.L_x_14116:
[----:B------:R0:W1:Y:S02]  /*5aa0*/  MUFU.RCP R0, R16 ;  /* 0x0000001000007308 */ /* 0x0000640000001000 */
.L_x_14115:
[----:B------:R-:W-:Y:S02]  /*5ab0*/  IMAD.MOV.U32 R2, RZ, RZ, R6 ;  /* 0x000000ffff027224 */ /* 0x000fe400078e0006 */
[----:B------:R-:W-:-:S04]  /*5ac0*/  IMAD.MOV.U32 R3, RZ, RZ, 0x0 ;  /* 0x00000000ff037424 */ /* 0x000fc800078e00ff */
[----:B0123--:R-:W-:Y:S05]  /*5ad0*/  RET.REL.NODEC R2 `(_ZN18transformer_engine6detail38cast_transpose_fused_kernel_notalignedILb1ELb1ELb0EfNS_16CTDBiasDActParamI6__halfS3_13__nv_fp8_e4m3fEELi2ELi4ENS_5EmptyEXadL_ZNS_6dsreluIffEET_T0_RKS6_EEEEvT3_mmm) ;  /* 0xffffffa402487950 */ /* 0x00ffea0003c3ffff */
.L_x_14117:
        /* <DEDUP_REMOVED lines=10> */
.L_x_34826:


//--------------------- .text._ZN18transformer_engine6detail38cast_transpose_fused_kernel_notalignedILb1ELb1ELb0EfNS_16CTDBiasDActParamI6__halfS3_13__nv_fp8_e5m2fEELi2ELi4ENS_5EmptyEXadL_ZNS_6dsreluIffEET_T0_RKS6_EEEEvT3_mmm --------------------------
	.section	.text._ZN18transformer_engine6detail38cast_transpose_fused_kernel_notalignedILb1ELb1ELb0EfNS_16CTDBiasDActParamI6__halfS3_13__nv_fp8_e5m2fEELi2ELi4ENS_5EmptyEXadL_ZNS_6dsreluIffEET_T0_RKS6_EEEEvT3_mmm,"ax",@progbits
	.align	128
        .global         _ZN18transformer_engine6detail38cast_transpose_fused_kernel_notalignedILb1ELb1ELb0EfNS_16CTDBiasDActParamI6__halfS3_13__nv_fp8_e5m2fEELi2ELi4ENS_5EmptyEXadL_ZNS_6dsreluIffEET_T0_RKS6_EEEEvT3_mmm
        .type           _ZN18transformer_engine6detail38cast_transpose_fused_kernel_notalignedILb1ELb1ELb0EfNS_16CTDBiasDActParamI6__halfS3_13__nv_fp8_e5m2fEELi2ELi4ENS_5EmptyEXadL_ZNS_6dsreluIffEET_T0_RKS6_EEEEvT3_mmm,@function
        .size           _ZN18transformer_engine6detail38cast_transpose_fused_kernel_notalignedILb1ELb1ELb0EfNS_16CTDBiasDActParamI6__halfS3_13__nv_fp8_e5m2fEELi2ELi4ENS_5EmptyEXadL_ZNS_6dsreluIffEET_T0_RKS6_EEEEvT3_mmm,(.L_x_34828 - _ZN18transformer_engine6detail38cast_transpose_fused_kernel_notalignedILb1ELb1ELb0EfNS_16CTDBiasDActParamI6__halfS3_13__nv_fp8_e5m2fEELi2ELi4ENS_5EmptyEXadL_ZNS_6dsreluIffEET_T0_RKS6_EEEEvT3_mmm)
        .other          _ZN18transformer_engine6detail38cast_transpose_fused_kernel_notalignedILb1ELb1ELb0EfNS_16CTDBiasDActParamI6__halfS3_13__nv_fp8_e5m2fEELi2ELi4ENS_5EmptyEXadL_ZNS_6dsreluIffEET_T0_RKS6_EEEEvT3_mmm,@"STO_CUDA_ENTRY STV_DEFAULT"
_ZN18transformer_engine6detail38cast_transpose_fused_kernel_notalignedILb1ELb1ELb0EfNS_16CTDBiasDActParamI6__halfS3_13__nv_fp8_e5m2fEELi2ELi4ENS_5EmptyEXadL_ZNS_6dsreluIffEET_T0_RKS6_EEEEvT3_mmm:
.text._ZN18transformer_engine6detail38cast_transpose_fused_kernel_notalignedILb1ELb1ELb0EfNS_16CTDBiasDActParamI6__halfS3_13__nv_fp8_e5m2fEELi2ELi4ENS_5EmptyEXadL_ZNS_6dsreluIffEET_T0_RKS6_EEEEvT3_mmm:
        /* <DEDUP_REMOVED lines=19> */
[----:B------:R-:W-:Y:S05]  /*0130*/  CALL.REL.NOINC `($__internal_342_$__cuda_sm20_div_u64) ;  /* 0x0000005000887944 */ /* 0x000fea0003c00000 */
        /* <DEDUP_REMOVED lines=8> */
.L_x_14118:
        /* <DEDUP_REMOVED lines=22> */
.L_x_14119:
        /* <DEDUP_REMOVED lines=185> */
[----:B------:R-:W-:Y:S02]  /*0eb0*/  F2FP.SATFINITE.E5M2.F32.PACK_AB_MERGE_C R57, RZ, R57, RZ ;  /* 0x00000039ff39723e */ /* 0x000fe400048060ff */
[----:B------:R-:W-:Y:S01]  /*0ec0*/  F2FP.SATFINITE.E5M2.F32.PACK_AB_MERGE_C R0, RZ, R5, RZ ;  /* 0x00000005ff00723e */ /* 0x000fe200048060ff */
        /* <DEDUP_REMOVED lines=18> */
[----:B------:R-:W-:Y:S02]  /*0ff0*/  F2FP.SATFINITE.E5M2.F32.PACK_AB_MERGE_C R59, RZ, R59, RZ ;  /* 0x0000003bff3b723e */ /* 0x000fe400048060ff */
[----:B------:R-:W-:Y:S01]  /*1000*/  @!P0 LEA.HI.X R5, R5, R19, R40, 0x1, P1 ;  /* 0x0000001305058211 */ /* 0x000fe200008f0c28 */
[----:B------:R-:W-:Y:S01]  /*1010*/  FADD R40, R21, R21 ;  /* 0x0000001515287221 */ /* 0x000fe20000000000 */
[----:B------:R-:W-:Y:S01]  /*1020*/  F2FP.SATFINITE.E5M2.F32.PACK_AB_MERGE_C R38, RZ, R38, RZ ;  /* 0x00000026ff26723e */ /* 0x000fe200048060ff */
        /* <DEDUP_REMOVED lines=35> */
[----:B------:R-:W-:-:S02]  /*1260*/  F2FP.SATFINITE.E5M2.F32.PACK_AB_MERGE_C R41, RZ, R41, RZ ;  /* 0x00000029ff29723e */ /* 0x000fc400048060ff */
        /* <DEDUP_REMOVED lines=12> */
.L_x_14121:
[----:B------:R-:W-:Y:S05]  /*1330*/  BSYNC B0 ;  /* 0x0000000000007941 */ /* 0x000fea0003800000 */
.L_x_14120:
        /* <DEDUP_REMOVED lines=9> */
.L_x_14123:
[----:B------:R-:W-:Y:S05]  /*13d0*/  BSYNC B0 ;  /* 0x0000000000007941 */ /* 0x000fea0003800000 */
.L_x_14122:
        /* <DEDUP_REMOVED lines=136> */
[----:B------:R-:W-:Y:S02]  /*1c60*/  F2FP.SATFINITE.E5M2.F32.PACK_AB_MERGE_C R32, RZ, R32, RZ ;  /* 0x00000020ff20723e */ /* 0x000fe400048060ff */
        /* <DEDUP_REMOVED lines=13> */
[----:B------:R-:W-:Y:S01]  /*1d40*/  F2FP.SATFINITE.E5M2.F32.PACK_AB_MERGE_C R53, RZ, R53, RZ ;  /* 0x00000035ff35723e */ /* 0x000fe200048060ff */
[----:B------:R-:W-:Y:S01]  /*1d50*/  FADD R54, R51, R54 ;  /* 0x0000003633367221 */ /* 0x000fe20000000000 */
[----:B------:R-:W-:-:S02]  /*1d60*/  F2FP.SATFINITE.E5M2.F32.PACK_AB_MERGE_C R37, RZ, R47, RZ ;  /* 0x0000002fff25723e */ /* 0x000fc400048060ff */
[----:B--2---:R-:W-:Y:S01]  /*1d70*/  F2FP.SATFINITE.E5M2.F32.PACK_AB_MERGE_C R34, RZ, R49, RZ ;  /* 0x00000031ff22723e */ /* 0x004fe200048060ff */
        /* <DEDUP_REMOVED lines=19> */
[----:B------:R-:W-:Y:S01]  /*1eb0*/  F2FP.SATFINITE.E5M2.F32.PACK_AB_MERGE_C R50, RZ, R49, RZ ;  /* 0x00000031ff32723e */ /* 0x000fe200048060ff */
[----:B------:R2:W-:Y:S01]  /*1ec0*/  @!P1 STG.E.U16 desc[UR6][R32.64], R37 ;  /* 0x0000002520009986 */ /* 0x0005e2000c101506 */
[----:B0-----:R-:W-:Y:S01]  /*1ed0*/  F2FP.SATFINITE.E5M2.F32.PACK_AB_MERGE_C R35, RZ, R53, RZ ;  /* 0x00000035ff23723e */ /* 0x001fe200048060ff */
        /* <DEDUP_REMOVED lines=9> */
.L_x_14125:
[----:B------:R-:W-:Y:S05]  /*1f70*/  BSYNC B0 ;  /* 0x0000000000007941 */ /* 0x000fea0003800000 */
.L_x_14124:
        /* <DEDUP_REMOVED lines=8> */
[----:B------:R-:W-:Y:S01]  /*2000*/  F2FP.SATFINITE.E5M2.F32.PACK_AB_MERGE_C R49, RZ, R49, RZ ;  /* 0x00000031ff31723e */ /* 0x000fe200048060ff */
[----:B------:R-:W-:Y:S02]  /*2010*/  IMAD R20, R39, 0x1000000, R48 ;  /* 0x0100000027147824 */ /* 0x000fe400078e0230 */
[----:B------:R-:W-:Y:S01]  /*2020*/  FADD R39, R5, R54 ;  /* 0x0000003605277221 */ /* 0x000fe20000000000 */
[----:B------:R-:W-:Y:S01]  /*2030*/  FMUL R48, R4, R16 ;  /* 0x0000001004307220 */ /* 0x000fe20000400000 */
[----:B------:R-:W-:-:S04]  /*2040*/  IMAD R21, R21, 0x1000000, R40 ;  /* 0x0100000015157824 */ /* 0x000fc800078e0228 */
[----:B------:R-:W-:Y:S02]  /*2050*/  F2FP.SATFINITE.E5M2.F32.PACK_AB_MERGE_C R48, RZ, R48, RZ ;  /* 0x00000030ff30723e */ /* 0x000fe400048060ff */
        /* <DEDUP_REMOVED lines=38> */
.L_x_14127:
[----:B------:R-:W-:Y:S05]  /*22c0*/  BSYNC B0 ;  /* 0x0000000000007941 */ /* 0x000fea0003800000 */
.L_x_14126:
        /* <DEDUP_REMOVED lines=28> */
[----:B------:R-:W-:-:S02]  /*2490*/  F2FP.SATFINITE.E5M2.F32.PACK_AB_MERGE_C R48, RZ, R22, RZ ;  /* 0x00000016ff30723e */ /* 0x000fc400048060ff */
[----:B------:R-:W-:Y:S01]  /*24a0*/  FMNMX R22, R45, |R2|, !PT ;  /* 0x400000022d167209 */ /* 0x000fe20007800000 */
[----:B------:R-:W-:Y:S01]  /*24b0*/  FMUL R2, R3, R16 ;  /* 0x0000001003027220 */ /* 0x000fe20000400000 */
[----:B------:R-:W-:Y:S01]  /*24c0*/  F2FP.SATFINITE.E5M2.F32.PACK_AB_MERGE_C R40, RZ, R24, RZ ;  /* 0x00000018ff28723e */ /* 0x000fe200048060ff */
[----:B------:R-:W-:Y:S01]  /*24d0*/  FADD R42, R25, R42 ;  /* 0x0000002a192a7221 */ /* 0x000fe20000000000 */
[C---:B------:R-:W-:Y:S01]  /*24e0*/  FMNMX R22, |R35|.reuse, R22, !PT ;  /* 0x0000001623167209 */ /* 0x040fe20007800200 */
[----:B------:R-:W-:Y:S01]  /*24f0*/  FMUL R24, R35, R16 ;  /* 0x0000001023187220 */ /* 0x000fe20000400000 */
[----:B------:R-:W-:Y:S01]  /*2500*/  LOP3.LUT R46, R48, 0xff, RZ, 0xc0, !PT ;  /* 0x000000ff302e7812 */ /* 0x000fe200078ec0ff */
[----:B------:R-:W-:Y:S01]  /*2510*/  FADD R50, RZ, R35 ;  /* 0x00000023ff327221 */ /* 0x000fe20000000000 */
[----:B------:R-:W-:Y:S02]  /*2520*/  FMNMX R22, |R25|, R22, !PT ;  /* 0x0000001619167209 */ /* 0x000fe40007800200 */
[----:B------:R-:W-:Y:S01]  /*2530*/  F2FP.SATFINITE.E5M2.F32.PACK_AB_MERGE_C R25, RZ, R2, RZ ;  /* 0x00000002ff19723e */ /* 0x000fe200048060ff */
[----:B------:R-:W-:Y:S01]  /*2540*/  HADD2.F32 R2, -RZ, R38.H0_H0 ;  /* 0x20000026ff027230 */ /* 0x000fe20000004100 */
[----:B------:R-:W-:Y:S01]  /*2550*/  LOP3.LUT R41, R40, 0xffff, RZ, 0xc0, !PT ;  /* 0x0000ffff28297812 */ /* 0x000fe200078ec0ff */
[----:B------:R-:W-:Y:S01]  /*2560*/  FADD R47, R3, R50 ;  /* 0x00000032032f7221 */ /* 0x000fe20000000000 */
[----:B------:R-:W-:Y:S01]  /*2570*/  LOP3.LUT R49, R49, 0xffff, RZ, 0xc0, !PT ;  /* 0x0000ffff31317812 */ /* 0x000fe200078ec0ff */
[--C-:B------:R-:W-:Y:S01]  /*2580*/  HADD2.F32 R50, -RZ, R0.reuse.H1_H1 ;  /* 0x30000000ff327230 */ /* 0x100fe20000004100 */
[----:B------:R-:W-:Y:S01]  /*2590*/  PRMT R46, R41, 0x7604, R46 ;  /* 0x00007604292e7816 */ /* 0x000fe2000000002e */
[----:B------:R-:W-:Y:S01]  /*25a0*/  FADD R2, R2, R2 ;  /* 0x0000000202027221 */ /* 0x000fe20000000000 */
[----:B------:R-:W-:Y:S01]  /*25b0*/  F2FP.SATFINITE.E5M2.F32.PACK_AB_MERGE_C R41, RZ, R24, RZ ;  /* 0x00000018ff29723e */ /* 0x000fe200048060ff */
        /* <DEDUP_REMOVED lines=117> */
[----:B------:R-:W-:Y:S02]  /*2d10*/  F2FP.SATFINITE.E5M2.F32.PACK_AB_MERGE_C R45, RZ, R45, RZ ;  /* 0x0000002dff2d723e */ /* 0x000fe400048060ff */
        /* <DEDUP_REMOVED lines=21> */
[----:B------:R-:W-:-:S04]  /*2e70*/  F2FP.SATFINITE.E5M2.F32.PACK_AB_MERGE_C R22, RZ, R22, RZ ;  /* 0x00000016ff16723e */ /* 0x000fc800048060ff */
        /* <DEDUP_REMOVED lines=16> */
[----:B------:R-:W-:Y:S01]  /*2f80*/  F2FP.SATFINITE.E5M2.F32.PACK_AB_MERGE_C R0, RZ, R0, RZ ;  /* 0x00000000ff00723e */ /* 0x000fe200048060ff */
[----:B------:R-:W-:Y:S01]  /*2f90*/  FADD R36, R55, R36 ;  /* 0x0000002437247221 */ /* 0x000fe20000000000 */
[----:B------:R-:W-:-:S02]  /*2fa0*/  HADD2.F32 R12, -RZ, R52.H0_H0 ;  /* 0x20000034ff0c7230 */ /* 0x000fc40000004100 */
[----:B------:R-:W-:Y:S01]  /*2fb0*/  FMUL R53, R53, R2 ;  /* 0x0000000235357220 */ /* 0x000fe20000400000 */
[----:B------:R-:W-:Y:S01]  /*2fc0*/  HADD2.F32 R52, -RZ, R52.H1_H1 ;  /* 0x30000034ff347230 */ /* 0x000fe20000004100 */
[----:B------:R-:W-:Y:S01]  /*2fd0*/  F2FP.SATFINITE.E5M2.F32.PACK_AB_MERGE_C R47, RZ, R47, RZ ;  /* 0x0000002fff2f723e */ /* 0x000fe200048060ff */
        /* <DEDUP_REMOVED lines=21> */
.L_x_14129:
[----:B------:R-:W-:Y:S05]  /*3130*/  BSYNC B0 ;  /* 0x0000000000007941 */ /* 0x000fea0003800000 */
.L_x_14128:
[----:B------:R-:W-:Y:S01]  /*3140*/  LOP3.LUT R0, R45, 0xffff, RZ, 0xc0, !PT ;  /* 0x0000ffff2d007812 */ /* 0x000fe200078ec0ff */
[-C--:B------:R-:W-:Y:S01]  /*3150*/  FMUL R46, R57, R16.reuse ;  /* 0x00000010392e7220 */ /* 0x080fe20000400000 */
[----:B------:R-:W-:Y:S01]  /*3160*/  FMUL R41, R59, R16 ;  /* 0x000000103b297220 */ /* 0x000fe20000400000 */
[----:B------:R-:W-:Y:S02]  /*3170*/  BSSY B0, `(.L_x_14130) ;  /* 0x000000c000007945 */ /* 0x000fe40003800000 */
[----:B------:R-:W-:Y:S01]  /*3180*/  IMAD R0, R0, 0x1000000, R49 ;  /* 0x0100000000007824 */ /* 0x000fe200078e0231 */
[----:B------:R-:W-:Y:S02]  /*3190*/  F2FP.SATFINITE.E5M2.F32.PACK_AB_MERGE_C R46, RZ, R46, RZ ;  /* 0x0000002eff2e723e */ /* 0x000fe400048060ff */
[----:B------:R-:W-:Y:S01]  /*31a0*/  F2FP.SATFINITE.E5M2.F32.PACK_AB_MERGE_C R41, RZ, R41, RZ ;  /* 0x00000029ff29723e */ /* 0x000fe200048060ff */
        /* <DEDUP_REMOVED lines=8> */
.L_x_14131:
[----:B------:R-:W-:Y:S05]  /*3230*/  BSYNC B0 ;  /* 0x0000000000007941 */ /* 0x000fea0003800000 */
.L_x_14130:
[-C--:B01----:R-:W-:Y:S01]  /*3240*/  FMUL R13, R53, R16.reuse ;  /* 0x00000010350d7220 */ /* 0x083fe20000400000 */
[----:B------:R-:W-:Y:S01]  /*3250*/  FMNMX R12, R40, |R57|, !PT ;  /* 0x40000039280c7209 */ /* 0x000fe20007800000 */
[----:B------:R-:W-:Y:S01]  /*3260*/  FMUL R32, R23, R16 ;  /* 0x0000001017207220 */ /* 0x000fe20000400000 */
[----:B------:R-:W-:Y:S01]  /*3270*/  LOP3.LUT R22, R46, 0xff, RZ, 0xc0, !PT ;  /* 0x000000ff2e167812 */ /* 0x000fe200078ec0ff */
[----:B------:R-:W-:Y:S01]  /*3280*/  IMAD.IADD R17, R17, 0x1, R14 ;  /* 0x0000000111117824 */ /* 0x000fe200078e020e */
[----:B------:R-:W-:Y:S01]  /*3290*/  LOP3.LUT R33, R41, 0xffff, RZ, 0xc0, !PT ;  /* 0x0000ffff29217812 */ /* 0x000fe200078ec0ff */
[----:B-----5:R-:W-:Y:S01]  /*32a0*/  HADD2.F32 R47, -RZ, R25.H0_H0 ;  /* 0x20000019ff2f7230 */ /* 0x020fe20000004100 */
[----:B------:R-:W-:Y:S01]  /*32b0*/  F2FP.SATFINITE.E5M2.F32.PACK_AB_MERGE_C R13, RZ, R13, RZ ;  /* 0x0000000dff0d723e */ /* 0x000fe200048060ff */
[----:B------:R-:W-:Y:S01]  /*32c0*/  FADD R42, RZ, R57 ;  /* 0x00000039ff2a7221 */ /* 0x000fe20000000000 */
[----:B------:R-:W-:Y:S01]  /*32d0*/  FMNMX R12, |R53|, R12, !PT ;  /* 0x0000000c350c7209 */ /* 0x000fe20007800200 */
[----:B------:R-:W-:Y:S01]  /*32e0*/  BSSY B0, `(.L_x_14132) ;  /* 0x0000048000007945 */ /* 0x000fe20003800000 */
[----:B------:R-:W-:Y:S01]  /*32f0*/  F2FP.SATFINITE.E5M2.F32.PACK_AB_MERGE_C R48, RZ, R32, RZ ;  /* 0x00000020ff30723e */ /* 0x000fe200048060ff */
        /* <DEDUP_REMOVED lines=49> */
[----:B------:R-:W-:-:S02]  /*3610*/  F2FP.SATFINITE.E5M2.F32.PACK_AB_MERGE_C R48, RZ, R48, RZ ;  /* 0x00000030ff30723e */ /* 0x000fc400048060ff */
[----:B------:R-:W-:Y:S01]  /*3620*/  F2FP.SATFINITE.E5M2.F32.PACK_AB_MERGE_C R51, RZ, R49, RZ ;  /* 0x00000031ff33723e */ /* 0x000fe200048060ff */
        /* <DEDUP_REMOVED lines=19> */
.L_x_14133:
[----:B------:R-:W-:Y:S05]  /*3760*/  BSYNC B0 ;  /* 0x0000000000007941 */ /* 0x000fea0003800000 */
.L_x_14132:
[----:B------:R-:W-:Y:S01]  /*3770*/  BSSY B0, `(.L_x_14134) ;  /* 0x000000b000007945 */ /* 0x000fe20003800000 */
[----:B0-----:R-:W-:Y:S02]  /*3780*/  F2FP.SATFINITE.E5M2.F32.PACK_AB_MERGE_C R23, RZ, R5, RZ ;  /* 0x00000005ff17723e */ /* 0x001fe400048060ff */
[----:B------:R-:W-:Y:S01]  /*3790*/  F2FP.SATFINITE.E5M2.F32.PACK_AB_MERGE_C R22, RZ, R39, RZ ;  /* 0x00000027ff16723e */ /* 0x000fe200048060ff */
        /* <DEDUP_REMOVED lines=8> */
.L_x_14135:
[----:B------:R-:W-:Y:S05]  /*3820*/  BSYNC B0 ;  /* 0x0000000000007941 */ /* 0x000fea0003800000 */
.L_x_14134:
        /* <DEDUP_REMOVED lines=80> */
.L_x_14140:
        /* <DEDUP_REMOVED lines=51> */
.L_x_14139:
[----:B------:R-:W-:Y:S05]  /*4060*/  BSYNC B1 ;  /* 0x0000000000017941 */ /* 0x000fea0003800000 */
.L_x_14138:
        /* <DEDUP_REMOVED lines=15> */
.L_x_14142:
[----:B------:R-:W-:Y:S05]  /*4160*/  BSYNC B1 ;  /* 0x0000000000017941 */ /* 0x000fea0003800000 */
.L_x_14141:
        /* <DEDUP_REMOVED lines=27> */
.L_x_14137:
[----:B------:R-:W-:Y:S05]  /*4320*/  BSYNC B0 ;  /* 0x0000000000007941 */ /* 0x000fea0003800000 */
.L_x_14136:
        /* <DEDUP_REMOVED lines=28> */
.L_x_14147:
        /* <DEDUP_REMOVED lines=51> */
.L_x_14146:
[----:B------:R-:W-:Y:S05]  /*4820*/  BSYNC B1 ;  /* 0x0000000000017941 */ /* 0x000fea0003800000 */
.L_x_14145:
        /* <DEDUP_REMOVED lines=15> */
.L_x_14149:
[----:B------:R-:W-:Y:S05]  /*4920*/  BSYNC B1 ;  /* 0x0000000000017941 */ /* 0x000fea0003800000 */
.L_x_14148:
        /* <DEDUP_REMOVED lines=27> */
.L_x_14144:
[----:B------:R-:W-:Y:S05]  /*4ae0*/  BSYNC B0 ;  /* 0x0000000000007941 */ /* 0x000fea0003800000 */
.L_x_14143:
        /* <DEDUP_REMOVED lines=45> */
.L_x_14151:
[----:B------:R-:W-:Y:S05]  /*4dc0*/  BSYNC B0 ;  /* 0x0000000000007941 */ /* 0x000fea0003800000 */
.L_x_14150:
        /* <DEDUP_REMOVED lines=39> */
.L_x_14162:
[----:B-1----:R-:W-:-:S07]  /*5040*/  FMNMX R5, R2, R5, !PT ;  /* 0x0000000502057209 */ /* 0x002fce0007800000 */
.L_x_14154:
[----:B------:R-:W-:Y:S05]  /*5050*/  BSYNC B0 ;  /* 0x0000000000007941 */ /* 0x000fea0003800000 */
.L_x_14153:
[----:B------:R-:W-:Y:S01]  /*5060*/  ISETP.NE.AND P0, PT, R14, RZ, PT ;  /* 0x000000ff0e00720c */ /* 0x000fe20003f05270 */
[----:B------:R-:W-:-:S12]  /*5070*/  BSSY B0, `(.L_x_14152) ;  /* 0x0000004000007945 */ /* 0x000fd80003800000 */
[----:B------:R-:W-:Y:S05]  /*5080*/  @P0 BRA `(.L_x_14156) ;  /* 0x0000000000080947 */ /* 0x000fea0003800000 */
[----:B0-----:R-:W0:Y:S02]  /*5090*/  LDC.64 R2, c[0x0][0x238] ;  /* 0x00008e00ff027b82 */ /* 0x001e240000000a00 */
[----:B0-----:R1:W-:Y:S02]  /*50a0*/  REDG.E.MAX.S32.STRONG.GPU desc[UR6][R2.64], R5 ;  /* 0x000000050200798e */ /* 0x0013e4000d10e386 */
.L_x_14156:
[----:B------:R-:W-:Y:S05]  /*50b0*/  BSYNC B0 ;  /* 0x0000000000007941 */ /* 0x000fea0003800000 */
.L_x_14152:
        /* <DEDUP_REMOVED lines=11> */
[----:B01-3--:R-:W-:Y:S05]  /*5170*/  CALL.REL.NOINC `($__internal_343_$__cuda_sm20_rcp_rn_f32_slowpath) ;  /* 0x0000000400887944 */ /* 0x00bfea0003c00000 */
[----:B------:R-:W-:Y:S01]  /*5180*/  IMAD.MOV.U32 R5, RZ, RZ, R0 ;  /* 0x000000ffff057224 */ /* 0x000fe200078e0000 */
[----:B------:R-:W-:Y:S06]  /*5190*/  BRA `(.L_x_14158) ;  /* 0x0000000000107947 */ /* 0x000fec0003800000 */
.L_x_14157:
[----:B-1----:R-:W1:Y:S02]  /*51a0*/  MUFU.RCP R5, R16 ;  /* 0x0000001000057308 */ /* 0x002e640000001000 */
[----:B-1----:R-:W-:-:S04]  /*51b0*/  FFMA R0, R5, R16, -1 ;  /* 0xbf80000005007423 */ /* 0x002fc80000000010 */
[----:B------:R-:W-:-:S04]  /*51c0*/  FADD.FTZ R0, -R0, -RZ ;  /* 0x800000ff00007221 */ /* 0x000fc80000010100 */
[----:B------:R-:W-:-:S07]  /*51d0*/  FFMA R5, R5, R0, R5 ;  /* 0x0000000005057223 */ /* 0x000fce0000000005 */
.L_x_14158:
[----:B0--3--:R-:W0:Y:S02]  /*51e0*/  LDC.64 R2, c[0x0][0x240] ;  /* 0x00009000ff027b82 */ /* 0x009e240000000a00 */
[----:B0-----:R-:W-:Y:S01]  /*51f0*/  STG.E desc[UR6][R2.64], R5 ;  /* 0x0000000502007986 */ /* 0x001fe2000c101906 */
[----:B------:R-:W-:Y:S05]  /*5200*/  EXIT ;  /* 0x000000000000794d */ /* 0x000fea0003800000 */
.L_x_14155:
[----:B------:R-:W-:Y:S02]  /*5210*/  IMAD.MOV.U32 R7, RZ, RZ, 0x4 ;  /* 0x00000004ff077424 */ /* 0x000fe400078e00ff */
[----:B------:R-:W-:Y:S02]  /*5220*/  IMAD.MOV.U32 R9, RZ, RZ, 0x1f ;  /* 0x0000001fff097424 */ /* 0x000fe400078e00ff */
[----:B------:R-:W-:-:S07]  /*5230*/  IMAD.MOV.U32 R4, RZ, RZ, -0x1 ;  /* 0xffffffffff047424 */ /* 0x000fce00078e00ff */
[----:B01----:R-:W-:Y:S05]  /*5240*/  WARPSYNC.COLLECTIVE R4, `(.L_x_14159) ;  /* 0x0000000004087348 */ /* 0x003fea0003c00000 */
[----:B-1----:R1:W2:Y:S02]  /*5250*/  SHFL.DOWN P0, R5, R0, R7, R9 ;  /* 0x0800000700057389 */ /* 0x0022a40000000009 */
[----:B012---:R-:W-:Y:S01]  /*5260*/  ENDCOLLECTIVE ;  /* 0x000000000000791b */ /* 0x007fe20003800000 */
.L_x_14159:
[----:B------:R-:W-:Y:S02]  /*5270*/  IMAD.MOV.U32 R7, RZ, RZ, 0x2 ;  /* 0x00000002ff077424 */ /* 0x000fe400078e00ff */
[----:B------:R-:W-:-:S05]  /*5280*/  IMAD.MOV.U32 R3, RZ, RZ, R5 ;  /* 0x000000ffff037224 */ /* 0x000fca00078e0005 */
[----:B------:R-:W-:-:S05]  /*5290*/  FMNMX R3, R3, R0, !PT ;  /* 0x0000000003037209 */ /* 0x000fca0007800000 */
[----:B------:R-:W-:-:S07]  /*52a0*/  IMAD.MOV.U32 R0, RZ, RZ, R3 ;  /* 0x000000ffff007224 */ /* 0x000fce00078e0003 */
[----:B------:R-:W-:Y:S05]  /*52b0*/  WARPSYNC.COLLECTIVE R4, `(.L_x_14160) ;  /* 0x0000000004087348 */ /* 0x000fea0003c00000 */
[----:B------:R0:W1:Y:S02]  /*52c0*/  SHFL.DOWN P0, R5, R0, R7, R9 ;  /* 0x0800000700057389 */ /* 0x0000640000000009 */
[----:B01----:R-:W-:Y:S01]  /*52d0*/  ENDCOLLECTIVE ;  /* 0x000000000000791b */ /* 0x003fe20003800000 */
.L_x_14160:
[----:B------:R-:W-:Y:S02]  /*52e0*/  IMAD.MOV.U32 R7, RZ, RZ, 0x1 ;  /* 0x00000001ff077424 */ /* 0x000fe400078e00ff */
[----:B------:R-:W-:-:S05]  /*52f0*/  IMAD.MOV.U32 R2, RZ, RZ, R5 ;  /* 0x000000ffff027224 */ /* 0x000fca00078e0005 */
[----:B------:R-:W-:-:S05]  /*5300*/  FMNMX R2, R3, R2, !PT ;  /* 0x0000000203027209 */ /* 0x000fca0007800000 */
[----:B------:R-:W-:-:S07]  /*5310*/  IMAD.MOV.U32 R0, RZ, RZ, R2 ;  /* 0x000000ffff007224 */ /* 0x000fce00078e0002 */
[----:B------:R-:W-:Y:S05]  /*5320*/  WARPSYNC.COLLECTIVE R4, `(.L_x_14161) ;  /* 0x0000000004087348 */ /* 0x000fea0003c00000 */
[----:B------:R0:W1:Y:S02]  /*5330*/  SHFL.DOWN P0, R5, R0, R7, R9 ;  /* 0x0800000700057389 */ /* 0x0000640000000009 */
[----:B01----:R-:W-:Y:S01]  /*5340*/  ENDCOLLECTIVE ;  /* 0x000000000000791b */ /* 0x003fe20003800000 */
.L_x_14161:
[----:B------:R-:W-:Y:S05]  /*5350*/  BRA `(.L_x_14162) ;  /* 0xfffffffc00387947 */ /* 0x000fea000383ffff */
        .weak           $__internal_342_$__cuda_sm20_div_u64
        .type           $__internal_342_$__cuda_sm20_div_u64,@function
        .size           $__internal_342_$__cuda_sm20_div_u64,($__internal_343_$__cuda_sm20_rcp_rn_f32_slowpath - $__internal_342_$__cuda_sm20_div_u64)
$__internal_342_$__cuda_sm20_div_u64:
        /* <DEDUP_REMOVED lines=67> */
[----:B------:R-:W-:Y:S06]  /*5790*/  RET.REL.NODEC R4 `(_ZN18transformer_engine6detail38cast_transpose_fused_kernel_notalignedILb1ELb1ELb0EfNS_16CTDBiasDActParamI6__halfS3_13__nv_fp8_e5m2fEELi2ELi4ENS_5EmptyEXadL_ZNS_6dsreluIffEET_T0_RKS6_EEEEvT3_mmm) ;  /* 0xffffffa804187950 */ /* 0x000fec0003c3ffff */
        .weak           $__internal_343_$__cuda_sm20_rcp_rn_f32_slowpath
        .type           $__internal_343_$__cuda_sm20_rcp_rn_f32_slowpath,@function
        .size           $__internal_343_$__cuda_sm20_rcp_rn_f32_slowpath,(.L_x_34828 - $__internal_343_$__cuda_sm20_rcp_rn_f32_slowpath)
$__internal_343_$__cuda_sm20_rcp_rn_f32_slowpath:
        /* <DEDUP_REMOVED lines=15> */
.L_x_14163:
        /* <DEDUP_REMOVED lines=33> */
.L_x_14165:
[----:B------:R0:W1:Y:S02]  /*5aa0*/  MUFU.RCP R0, R16 ;  /* 0x0000001000007308 */ /* 0x0000640000001000 */
.L_x_14164:
[----:B------:R-:W-:Y:S02]  /*5ab0*/  IMAD.MOV.U32 R2, RZ, RZ, R6 ;  /* 0x000000ffff027224 */ /* 0x000fe400078e0006 */
[----:B------:R-:W-:-:S04]  /*5ac0*/  IMAD.MOV.U32 R3, RZ, RZ, 0x0 ;  /* 0x00000000ff037424 */ /* 0x000fc800078e00ff */
[----:B0123--:R-:W-:Y:S05]  /*5ad0*/  RET.REL.NODEC R2 `(_ZN18transformer_engine6detail38cast_transpose_fused_kernel_notalignedILb1ELb1ELb0EfNS_16CTDBiasDActParamI6__halfS3_13__nv_fp8_e5m2fEELi2ELi4ENS_5EmptyEXadL_ZNS_6dsreluIffEET_T0_RKS6_EEEEvT3_mmm) ;  /* 0xffffffa402487950 */ /* 0x00ffea0003c3ffff */
.L_x_14166:
        /* <DEDUP_REMOVED lines=10> */
.L_x_34828:


//--------------------- .text._ZN18transformer_engine6detail38cast_transpose_fused_kernel_notalignedILb1ELb1ELb0EfNS_16CTDBiasDActParamI6__halfS3_13__nv_bfloat16fEELi2ELi2ENS_5EmptyEXadL_ZNS_6dsreluIffEET_T0_RKS6_EEEEvT3_mmm --------------------------
	.section	.text._ZN18transformer_engine6detail38cast_transpose_fused_kernel_notalignedILb1ELb1ELb0EfNS_16CTDBiasDActParamI6__halfS3_13__nv_bfloat16fEELi2ELi2ENS_5EmptyEXadL_ZNS_6dsreluIffEET_T0_RKS6_EEEEvT3_mmm,"ax",@progbits
	.align	128
        .global         _ZN18transformer_engine6detail38cast_transpose_fused_kernel_notalignedILb1ELb1ELb0EfNS_16CTDBiasDActParamI6__halfS3_13__nv_bfloat16fEELi2ELi2ENS_5EmptyEXadL_ZNS_6dsreluIffEET_T0_RKS6_EEEEvT3_mmm
        .type           _ZN18transformer_engine6detail38cast_transpose_fused_kernel_notalignedILb1ELb1ELb0EfNS_16CTDBiasDActParamI6__halfS3_13__nv_bfloat16fEELi2ELi2ENS_5EmptyEXadL_ZNS_6dsreluIffEET_T0_RKS6_EEEEvT3_mmm,@function
        .size           _ZN18transformer_engine6detail38cast_transpose_fused_kernel_notalignedILb1ELb1ELb0EfNS_16CTDBiasDActParamI6__halfS3_13__nv_bfloat16fEELi2ELi2ENS_5EmptyEXadL_ZNS_6dsreluIffEET_T0_RKS6_EEEEvT3_mmm,(.L_x_34830 - _ZN18transformer_engine6detail38cast_transpose_fused_kernel_notalignedILb1ELb1ELb0EfNS_16CTDBiasDActParamI6__halfS3_13__nv_bfloat16fEELi2ELi2ENS_5EmptyEXadL_ZNS_6dsreluIffEET_T0_RKS6_EEEEvT3_mmm)
        .other          _ZN18transformer_engine6detail38cast_transpose_fused_kernel_notalignedILb1ELb1ELb0EfNS_16CTDBiasDActParamI6__halfS3_13__nv_bfloat16fEELi2ELi2ENS_5EmptyEXadL_ZNS_6dsreluIffEET_T0_RKS6_EEEEvT3_mmm,@"STO_CUDA_ENTRY STV_DEFAULT"
_ZN18transformer_engine6detail38cast_transpose_fused_kernel_notalignedILb1ELb1ELb0EfNS_16CTDBiasDActParamI6__halfS3_13__nv_bfloat16fEELi2ELi2ENS_5EmptyEXadL_ZNS_6dsreluIffEET_T0_RKS6_EEEEvT3_mmm:
.text._ZN18transformer_engine6detail38cast_transpose_fused_kernel_notalignedILb1ELb1ELb0EfNS_16CTDBiasDActParamI6__halfS3_13__nv_bfloat16fEELi2ELi2ENS_5EmptyEXadL_ZNS_6dsreluIffEET_T0_RKS6_EEEEvT3_mmm:
        /* <DEDUP_REMOVED lines=20> */
[----:B------:R-:W-:Y:S05]  /*0140*/  CALL.REL.NOINC `($__internal_344_$__cuda_sm20_div_u64) ;  /* 0x0000003400987944 */ /* 0x000fea0003c00000 */
        /* <DEDUP_REMOVED lines=8> */
.L_x_14167:
        /* <DEDUP_REMOVED lines=22> */
.L_x_14168:
        /* <DEDUP_REMOVED lines=10> */
[----:B------:R-:W-:Y:S01]  /*03d0*/  IMAD.SHL.U32 R17, R16, 0x8, RZ ;  /* 0x0000000810117824 */ /* 0x000fe200078e00ff */
[----:B------:R-:W-:Y:S01]  /*03e0*/  SHF.L.U64.HI R2, R12, 0x5, R13 ;  /* 0x000000050c027819 */ /* 0x000fe2000001020d */
[----:B------:R-:W-:Y:S01]  /*03f0*/  IMAD R16, R16, -0x4, R49 ;  /* 0xfffffffc10107824 */ /* 0x000fe200078e0231 */
[----:B------:R-:W-:Y:S01]  /*0400*/  LEA R19, P1, -R26, R14, 0x5 ;  /* 0x0000000e1a137211 */ /* 0x000fe200078229ff */
[----:B------:R-:W-:Y:S01]  /*0410*/  IMAD R3, R27, UR4, RZ ;  /* 0x000000041b037c24 */ /* 0x000fe2000f8e02ff */
[----:B------:R-:W-:Y:S01]  /*0420*/  LEA R20, P0, -R12, UR11, 0x5 ;  /* 0x0000000b0c147c11 */ /* 0x000fe2000f8029ff */
[----:B------:R-:W-:Y:S01]  /*0430*/  IMAD.WIDE.U32 R28, R26, UR4, R12 ;  /* 0x000000041a1c7c25 */ /* 0x000fe2000f8e000c */
[----:B------:R-:W-:Y:S01]  /*0440*/  LOP3.LUT R18, R18, 0x1c, RZ, 0xe2, !PT ;  /* 0x0000001c12127812 */ /* 0x000fe200078ee2ff */
[----:B------:R-:W-:Y:S01]  /*0450*/  ULDC.64 UR8, c[0x0][0x230] ;  /* 0x00008c0000087ab9 */ /* 0x000fe20000000a00 */
[----:B------:R-:W-:Y:S01]  /*0460*/  IADD3.X R2, ~R2, UR12, RZ, P0, !PT ;  /* 0x0000000c02027c10 */ /* 0x000fe200087fe5ff */
[----:B------:R-:W-:Y:S01]  /*0470*/  IMAD.X R0, R15, 0x1, ~R0, P1 ;  /* 0x000000010f007824 */ /* 0x000fe200008e0e00 */
[----:B------:R-:W-:Y:S01]  /*0480*/  ISETP.LT.U32.AND P1, PT, R19, 0x20, PT ;  /* 0x000000201300780c */ /* 0x000fe20003f21070 */
[----:B------:R-:W-:Y:S01]  /*0490*/  IMAD R3, R26, UR5, R3 ;  /* 0x000000051a037c24 */ /* 0x000fe2000f8e0203 */
[----:B------:R-:W-:Y:S01]  /*04a0*/  ISETP.LT.U32.AND P0, PT, R20, 0x20, PT ;  /* 0x000000201400780c */ /* 0x000fe20003f01070 */
[----:B------:R-:W-:Y:S01]  /*04b0*/  IMAD.SHL.U32 R40, R28, 0x80, RZ ;  /* 0x000000801c287824 */ /* 0x000fe200078e00ff */
[----:B------:R-:W-:Y:S01]  /*04c0*/  ISETP.LT.U32.AND.EX P1, PT, R0, RZ, PT, P1 ;  /* 0x000000ff0000720c */ /* 0x000fe20003f21110 */
[----:B------:R-:W-:Y:S01]  /*04d0*/  IMAD.IADD R33, R29, 0x1, R3 ;  /* 0x000000011d217824 */ /* 0x000fe200078e0203 */
[----:B------:R-:W-:Y:S01]  /*04e0*/  ISETP.LT.U32.AND.EX P0, PT, R2, RZ, PT, P0 ;  /* 0x000000ff0200720c */ /* 0x000fe20003f01100 */
[----:B------:R-:W-:Y:S01]  /*04f0*/  ULDC.64 UR14, c[0x0][0x218] ;  /* 0x00008600000e7ab9 */ /* 0x000fe20000000a00 */
[----:B------:R-:W-:Y:S01]  /*0500*/  SEL R19, R19, 0x20, P1 ;  /* 0x0000002013137807 */ /* 0x000fe20000800000 */
[----:B------:R-:W-:Y:S01]  /*0510*/  VIADD R0, R18, 0x1 ;  /* 0x0000000112007836 */ /* 0x000fe20000000000 */
[----:B------:R-:W-:-:S02]  /*0520*/  LOP3.LUT R45, R16, 0x1f, RZ, 0xc0, !PT ;  /* 0x0000001f102d7812 */ /* 0x000fc400078ec0ff */
[----:B------:R-:W-:Y:S02]  /*0530*/  SEL R20, R20, 0x20, P0 ;  /* 0x0000002014147807 */ /* 0x000fe40000000000 */
[----:B------:R-:W-:Y:S02]  /*0540*/  ISETP.GE.U32.AND P1, PT, R18, R19, PT ;  /* 0x000000131200720c */ /* 0x000fe40003f26070 */
[----:B------:R-:W-:Y:S02]  /*0550*/  LOP3.LUT R17, R17, 0x38, RZ, 0xc0, !PT ;  /* 0x0000003811117812 */ /* 0x000fe400078ec0ff */
[----:B------:R-:W-:Y:S02]  /*0560*/  ISETP.LT.U32.AND P1, PT, R45, R20, !P1 ;  /* 0x000000142d00720c */ /* 0x000fe40004f21070 */
[----:B------:R-:W-:Y:S01]  /*0570*/  ISETP.NE.U32.AND P0, PT, RZ, UR8, PT ;  /* 0x00000008ff007c0c */ /* 0x000fe2000bf05070 */
[----:B------:R-:W-:Y:S01]  /*0580*/  IMAD.WIDE.U32 R30, R17, UR11, RZ ;  /* 0x0000000b111e7c25 */ /* 0x000fe2000f8e00ff */
[----:B------:R-:W-:-:S02]  /*0590*/  IADD3 R22, P2, R40, UR14, RZ ;  /* 0x0000000e28167c10 */ /* 0x000fc4000ff5e0ff */
[----:B------:R-:W-:Y:S01]  /*05a0*/  SHF.L.U64.HI R41, R28, 0x7, R33 ;  /* 0x000000071c297819 */ /* 0x000fe20000010221 */
[----:B------:R-:W-:Y:S01]  /*05b0*/  IMAD R21, R17, UR12, RZ ;  /* 0x0000000c11157c24 */ /* 0x000fe2000f8e02ff */
[----:B------:R-:W-:Y:S02]  /*05c0*/  IADD3 R3, P3, R45, R30, RZ ;  /* 0x0000001e2d037210 */ /* 0x000fe40007f7e0ff */
[----:B------:R-:W-:Y:S01]  /*05d0*/  ISETP.NE.AND.EX P0, PT, RZ, UR9, PT, P0 ;  /* 0x00000009ff007c0c */ /* 0x000fe2000bf05300 */
[----:B------:R-:W-:Y:S01]  /*05e0*/  IMAD.IADD R21, R31, 0x1, R21 ;  /* 0x000000011f157824 */ /* 0x000fe200078e0215 */
[----:B------:R-:W-:Y:S01]  /*05f0*/  IADD3.X R23, R41, UR15, RZ, P2, !PT ;  /* 0x0000000f29177c10 */ /* 0x000fe200097fe4ff */
[----:B------:R-:W-:Y:S01]  /*0600*/  @P1 IMAD.SHL.U32 R35, R3, 0x4, RZ ;  /* 0x0000000403231824 */ /* 0x000fe200078e00ff */
[----:B------:R-:W-:Y:S01]  /*0610*/  ULDC.64 UR14, c[0x0][0x210] ;  /* 0x00008400000e7ab9 */ /* 0x000fe20000000a00 */
[----:B------:R-:W-:Y:S01]  /*0620*/  IMAD.X R6, RZ, RZ, R21, P3 ;  /* 0x000000ffff067224 */ /* 0x000fe200018e0615 */
[----:B------:R-:W-:Y:S01]  /*0630*/  ISETP.GE.U32.AND P2, PT, R0, R19, PT ;  /* 0x000000130000720c */ /* 0x000fe20003f46070 */
[----:B------:R-:W-:Y:S01]  /*0640*/  VIADD R43, R16, 0xffffffff ;  /* 0xffffffff102b7836 */ /* 0x000fe20000000000 */
[----:B------:R-:W-:Y:S01]  /*0650*/  @P1 IADD3 R8, P3, R35, R22, RZ ;  /* 0x0000001623081210 */ /* 0x000fe20007f7e0ff */
[----:B------:R-:W-:Y:S01]  /*0660*/  @!P1 IMAD.MOV.U32 R10, RZ, RZ, RZ ;  /* 0x000000ffff0a9224 */ /* 0x000fe200078e00ff */
[C---:B------:R-:W-:Y:S01]  /*0670*/  @P1 SHF.L.U64.HI R2, R3.reuse, 0x2, R6 ;  /* 0x0000000203021819 */ /* 0x040fe20000010206 */
[----:B------:R-:W-:Y:S01]  /*0680*/  ULDC.64 UR8, c[0x0][0x208] ;  /* 0x0000820000087ab9 */ /* 0x000fe20000000a00 */
[----:B------:R-:W-:Y:S01]  /*0690*/  @P1 IADD3 R0, P4, R3, UR11, RZ ;  /* 0x0000000b03001c10 */ /* 0x000fe2000ff9e0ff */
[----:B------:R-:W0:Y:S02]  /*06a0*/  @P0 LDC.64 R4, c[0x0][0x230] ;  /* 0x00008c00ff040b82 */ /* 0x000e240000000a00 */
[----:B------:R-:W-:Y:S01]  /*06b0*/  @P1 IMAD.X R9, R2, 0x1, R23, P3 ;  /* 0x0000000102091824 */ /* 0x000fe200018e0617 */
[----:B------:R-:W-:-:S02]  /*06c0*/  IADD3 R40, P3, R40, UR14, RZ ;  /* 0x0000000e28287c10 */ /* 0x000fc4000ff7e0ff */
[----:B------:R-:W-:Y:S02]  /*06d0*/  LOP3.LUT R43, R43, 0x1f, RZ, 0xc0, !PT ;  /* 0x0000001f2b2b7812 */ /* 0x000fe400078ec0ff */
[----:B------:R-:W-:Y:S01]  /*06e0*/  IADD3.X R41, R41, UR15, RZ, P3, !PT ;  /* 0x0000000f29297c10 */ /* 0x000fe20009ffe4ff */
[----:B------:R-:W-:Y:S01]  /*06f0*/  @P1 IMAD.SHL.U32 R39, R0, 0x4, RZ ;  /* 0x0000000400271824 */ /* 0x000fe200078e00ff */
[----:B------:R-:W-:Y:S01]  /*0700*/  @P1 IADD3 R34, P3, R35, R40, RZ ;  /* 0x0000002823221210 */ /* 0x000fe20007f7e0ff */
[----:B------:R1:W2:Y:S01]  /*0710*/  @P1 LDG.E R10, desc[UR8][R8.64] ;  /* 0x00000008080a1981 */ /* 0x0002a2000c1e1900 */
[----:B------:R-:W-:Y:S01]  /*0720*/  ISETP.LT.U32.AND P2, PT, R43, R20, !P2 ;  /* 0x000000142b00720c */ /* 0x000fe20005741070 */
[----:B------:R-:W-:Y:S01]  /*0730*/  @!P1 IMAD.MOV.U32 R46, RZ, RZ, RZ ;  /* 0x000000ffff2e9224 */ /* 0x000fe200078e00ff */
[----:B------:R-:W-:Y:S01]  /*0740*/  @P1 IADD3.X R7, R6, UR12, RZ, P4, !PT ;  /* 0x0000000c06071c10 */ /* 0x000fe2000a7fe4ff */
[----:B------:R-:W-:Y:S01]  /*0750*/  @P1 IMAD.X R35, R2, 0x1, R41, P3 ;  /* 0x0000000102231824 */ /* 0x000fe200018e0629 */
[----:B------:R-:W-:Y:S01]  /*0760*/  @P1 IADD3 R36, P3, R39, R22, RZ ;  /* 0x0000001627241210 */ /* 0x000fe20007f7e0ff */
[----:B------:R-:W-:Y:S01]  /*0770*/  @!P1 IMAD.MOV.U32 R2, RZ, RZ, RZ ;  /* 0x000000ffff029224 */ /* 0x000fe200078e00ff */
[----:B------:R-:W-:Y:S01]  /*0780*/  @P1 SHF.L.U64.HI R0, R0, 0x2, R7 ;  /* 0x0000000200001819 */ /* 0x000fe20000010207 */
[----:B------:R-:W-:Y:S01]  /*0790*/  ULOP3.LUT UR10, UR4, 0xfffffffe, URZ, 0xc0, !UPT ;  /* 0xfffffffe040a7892 */ /* 0x000fe2000f8ec03f */
[----:B------:R-:W-:-:S03]  /*07a0*/  ULDC.64 UR14, c[0x0][0x220] ;  /* 0x00008800000e7ab9 */ /* 0x000fc60000000a00 */
[C---:B------:R-:W-:Y:S01]  /*07b0*/  @P1 IMAD.X R37, R0.reuse, 0x1, R23, P3 ;  /* 0x0000000100251824 */ /* 0x040fe200018e0617 */
[----:B------:R-:W-:Y:S01]  /*07c0*/  @P1 IADD3 R38, P3, R39, R40, RZ ;  /* 0x0000002827261210 */ /* 0x000fe20007f7e0ff */
[----:B------:R-:W-:Y:S01]  /*07d0*/  VOTEU.ANY UP0, P2 ;  /* 0x00000000003f7886 */ /* 0x000fe20001000100 */
[----:B-1----:R-:W-:Y:S01]  /*07e0*/  IADD3 R8, P4, R43, R30, RZ ;  /* 0x0000001e2b087210 */ /* 0x002fe20007f9e0ff */
[----:B------:R1:W3:Y:S02]  /*07f0*/  @P1 LDG.E R2, desc[UR8][R34.64] ;  /* 0x0000000822021981 */ /* 0x0002e4000c1e1900 */
[----:B------:R-:W-:Y:S01]  /*0800*/  @P1 IMAD.X R39, R0, 0x1, R41, P3 ;  /* 0x0000000100271824 */ /* 0x000fe200018e0629 */
[----:B------:R-:W-:Y:S01]  /*0810*/  @UP0 ULOP3.LUT UR7, UR5, 0x3fffffff, URZ, 0xc0, !UPT ;  /* 0x3fffffff05070892 */ /* 0x000fe2000f8ec03f */
[----:B------:R4:W3:Y:S01]  /*0820*/  @P1 LDG.E R46, desc[UR8][R36.64] ;  /* 0x00000008242e1981 */ /* 0x0008e2000c1e1900 */
[----:B------:R-:W-:Y:S01]  /*0830*/  @P2 IADD3 R0, P3, R8, UR10, RZ ;  /* 0x0000000a08002c10 */ /* 0x000fe2000ff7e0ff */
[----:B------:R-:W-:-:S02]  /*0840*/  IMAD.X R9, RZ, RZ, R21, P4 ;  /* 0x000000ffff097224 */ /* 0x000fc400020e0615 */
[----:B------:R-:W-:Y:S01]  /*0850*/  @!P1 IMAD.MOV.U32 R7, RZ, RZ, RZ ;  /* 0x000000ffff079224 */ /* 0x000fe200078e00ff */
[----:B0-----:R0:W3:Y:S01]  /*0860*/  @P0 LDG.E R47, desc[UR8][R4.64] ;  /* 0x00000008042f0981 */ /* 0x0010e2000c1e1900 */
[----:B-1----:R-:W-:-:S04]  /*0870*/  @P2 IMAD.SHL.U32 R35, R0, 0x4, RZ ;  /* 0x0000000400232824 */ /* 0x002fc800078e00ff */
[----:B------:R1:W3:Y:S01]  /*0880*/  @P1 LDG.E R7, desc[UR8][R38.64] ;  /* 0x0000000826071981 */ /* 0x0002e2000c1e1900 */
[----:B----4-:R-:W-:Y:S01]  /*0890*/  IMAD.U32 R37, RZ, RZ, UR11 ;  /* 0x0000000bff257e24 */ /* 0x010fe2000f8e00ff */
[----:B0-----:R-:W-:Y:S01]  /*08a0*/  @P2 IADD3.X R5, R9, UR7, RZ, P3, !PT ;  /* 0x0000000709052c10 */ /* 0x001fe20009ffe4ff */
[----:B------:R-:W-:Y:S01]  /*08b0*/  @UP0 UIMAD UR7, UR12, 0x3, URZ ;  /* 0x000000030c0708a4 */ /* 0x000fe2000f8e023f */
[----:B------:R-:W-:Y:S01]  /*08c0*/  @P2 IADD3 R4, P1, R35, R22, RZ ;  /* 0x0000001623042210 */ /* 0x000fe20007f3e0ff */
[----:B------:R-:W-:Y:S01]  /*08d0*/  @P2 IMAD.WIDE.U32 R8, R37, 0x3, R8 ;  /* 0x0000000325082825 */ /* 0x000fe200078e0008 */
[----:B------:R-:W-:-:S03]  /*08e0*/  @P2 SHF.L.U64.HI R36, R0, 0x2, R5 ;  /* 0x0000000200242819 */ /* 0x000fc60000010205 */
[----:B------:R-:W-:Y:S02]  /*08f0*/  @!P2 IMAD.MOV.U32 R0, RZ, RZ, RZ ;  /* 0x000000ffff00a224 */ /* 0x000fe400078e00ff */
[----:B------:R-:W-:Y:S01]  /*0900*/  @P2 IMAD.X R5, R36, 0x1, R23, P1 ;  /* 0x0000000124052824 */ /* 0x000fe200008e0617 */
[----:B------:R-:W-:-:S04]  /*0910*/  @P2 IADD3 R34, P1, R35, R40, RZ ;  /* 0x0000002823222210 */ /* 0x000fc80007f3e0ff */
[----:B------:R0:W4:Y:S01]  /*0920*/  @P2 LDG.E R0, desc[UR8][R4.64] ;  /* 0x0000000804002981 */ /* 0x000122000c1e1900 */
[----:B------:R-:W-:Y:S02]  /*0930*/  @P2 IMAD.X R35, R36, 0x1, R41, P1 ;  /* 0x0000000124232824 */ /* 0x000fe400008e0629 */
[----:B------:R-:W-:Y:S02]  /*0940*/  @!P2 IMAD.MOV.U32 R36, RZ, RZ, RZ ;  /* 0x000000ffff24a224 */ /* 0x000fe400078e00ff */
[----:B------:R-:W-:Y:S02]  /*0950*/  @P2 VIADD R9, R9, UR7 ;  /* 0x0000000709092c36 */ /* 0x000fe40008000000 */
[C---:B------:R-:W-:Y:S02]  /*0960*/  @P2 IMAD.SHL.U32 R37, R8.reuse, 0x4, RZ ;  /* 0x0000000408252824 */ /* 0x040fe400078e00ff */
[----:B------:R0:W4:Y:S01]  /*0970*/  @P2 LDG.E R36, desc[UR8][R34.64] ;  /* 0x0000000822242981 */ /* 0x000122000c1e1900 */
[----:B-1----:R-:W-:Y:S01]  /*0980*/  @P2 SHF.L.U64.HI R38, R8, 0x2, R9 ;  /* 0x0000000208262819 */ /* 0x002fe20000010209 */
[----:B------:R-:W-:Y:S01]  /*0990*/  @!P2 IMAD.MOV.U32 R51, RZ, RZ, RZ ;  /* 0x000000ffff33a224 */ /* 0x000fe200078e00ff */
[----:B------:R-:W-:-:S05]  /*09a0*/  @P2 IADD3 R8, P1, R37, R22, RZ ;  /* 0x0000001625082210 */ /* 0x000fca0007f3e0ff */
[----:B------:R-:W-:Y:S01]  /*09b0*/  @P2 IMAD.X R9, R38, 0x1, R23, P1 ;  /* 0x0000000126092824 */ /* 0x000fe200008e0617 */
[----:B0-----:R-:W-:-:S04]  /*09c0*/  @P2 IADD3 R4, P1, R37, R40, RZ ;  /* 0x0000002825042210 */ /* 0x001fc80007f3e0ff */
[----:B------:R0:W4:Y:S01]  /*09d0*/  @P2 LDG.E R51, desc[UR8][R8.64] ;  /* 0x0000000808332981 */ /* 0x000122000c1e1900 */
[----:B------:R-:W-:Y:S02]  /*09e0*/  @!P2 IMAD.MOV.U32 R52, RZ, RZ, RZ ;  /* 0x000000ffff34a224 */ /* 0x000fe400078e00ff */
[----:B------:R-:W-:-:S05]  /*09f0*/  @P2 IMAD.X R5, R38, 0x1, R41, P1 ;  /* 0x0000000126052824 */ /* 0x000fca00008e0629 */
[----:B------:R1:W4:Y:S01]  /*0a00*/  @P2 LDG.E R52, desc[UR8][R4.64] ;  /* 0x0000000804342981 */ /* 0x000322000c1e1900 */
[----:B------:R-:W-:Y:S01]  /*0a10*/  ISETP.GE.U32.AND P1, PT, R18, R19, PT ;  /* 0x000000131200720c */ /* 0x000fe20003f26070 */
[C---:B------:R-:W-:Y:S01]  /*0a20*/  IMAD.SHL.U32 R35, R28.reuse, 0x40, RZ ;  /* 0x000000401c237824 */ /* 0x040fe200078e00ff */
[----:B------:R-:W-:Y:S01]  /*0a30*/  SHF.L.U64.HI R44, R28, 0x6, R33 ;  /* 0x000000061c2c7819 */ /* 0x000fe20000010221 */
[----:B------:R-:W-:Y:S01]  /*0a40*/  UMOV UR7, 0x3f800000 ;  /* 0x3f80000000077882 */ /* 0x000fe20000000000 */
[----:B------:R-:W-:Y:S02]  /*0a50*/  ISETP.GE.U32.OR P1, PT, R45, R20, P1 ;  /* 0x000000142d00720c */ /* 0x000fe40000f26470 */
[----:B------:R-:W-:-:S04]  /*0a60*/  LEA R42, P2, R35, UR14, 0x1 ;  /* 0x0000000e232a7c11 */ /* 0x000fc8000f8408ff */
[----:B------:R-:W-:Y:S01]  /*0a70*/  LEA.HI.X R44, R35, UR15, R44, 0x1, P2 ;  /* 0x0000000f232c7c11 */ /* 0x000fe200090f0c2c */
[----:B------:R-:W-:Y:S01]  /*0a80*/  IMAD.U32 R55, RZ, RZ, UR11 ;  /* 0x0000000bff377e24 */ /* 0x000fe2000f8e00ff */
[----:B------:R-:W-:-:S05]  /*0a90*/  ULDC.64 UR14, c[0x0][0x228] ;  /* 0x00008a00000e7ab9 */ /* 0x000fca0000000a00 */
[----:B------:R-:W-:-:S04]  /*0aa0*/  @!P1 IADD3 R35, P2, R3, UR11, RZ ;  /* 0x0000000b03239c10 */ /* 0x000fc8000ff5e0ff */
[----:B0-----:R-:W-:Y:S01]  /*0ab0*/  @!P1 IADD3.X R8, R6, UR12, RZ, P2, !PT ;  /* 0x0000000c06089c10 */ /* 0x001fe200097fe4ff */
[----:B------:R-:W-:Y:S01]  /*0ac0*/  BSSY B0, `(.L_x_14169) ;  /* 0x000007d000007945 */ /* 0x000fe20003800000 */
[--C-:B--2---:R-:W-:Y:S02]  /*0ad0*/  HADD2.F32 R34, -RZ, R10.reuse.H0_H0 ;  /* 0x2000000aff227230 */ /* 0x104fe40000004100 */
[----:B------:R-:W-:-:S03]  /*0ae0*/  HADD2.F32 R10, -RZ, R10.H1_H1 ;  /* 0x3000000aff0a7230 */ /* 0x000fc60000004100 */
[----:B------:R-:W-:Y:S02]  /*0af0*/  FADD R34, R34, R34 ;  /* 0x0000002222227221 */ /* 0x000fe40000000000 */
[----:B------:R-:W-:-:S03]  /*0b00*/  FADD R10, R10, R10 ;  /* 0x0000000a0a0a7221 */ /* 0x000fc60000000000 */
[----:B------:R-:W-:Y:S02]  /*0b10*/  FMNMX R34, RZ, R34, !PT ;  /* 0x00000022ff227209 */ /* 0x000fe40007800000 */
[----:B-1----:R-:W-:Y:S01]  /*0b20*/  FMNMX R5, RZ, R10, !PT ;  /* 0x0000000aff057209 */ /* 0x002fe20007800000 */
[--C-:B---3--:R-:W-:Y:S02]  /*0b30*/  HADD2.F32 R53, -RZ, R2.reuse.H0_H0 ;  /* 0x20000002ff357230 */ /* 0x108fe40000004100 */
[----:B------:R-:W-:Y:S02]  /*0b40*/  HADD2.F32 R48, -RZ, R2.H1_H1 ;  /* 0x30000002ff307230 */ /* 0x000fe40000004100 */
[--C-:B------:R-:W-:Y:S02]  /*0b50*/  HADD2.F32 R2, -RZ, R46.reuse.H0_H0 ;  /* 0x2000002eff027230 */ /* 0x100fe40000004100 */
[----:B------:R-:W-:Y:S01]  /*0b60*/  FMUL R53, R53, R34 ;  /* 0x0000002235357220 */ /* 0x000fe20000400000 */
[----:B------:R-:W-:-:S02]  /*0b70*/  HADD2.F32 R46, -RZ, R46.H1_H1 ;  /* 0x3000002eff2e7230 */ /* 0x000fc40000004100 */
[----:B------:R-:W-:Y:S01]  /*0b80*/  FMUL R48, R48, R5 ;  /* 0x0000000530307220 */ /* 0x000fe20000400000 */
[----:B------:R-:W-:Y:S01]  /*0b90*/  @P0 R2UR UR7, R47 ;  /* 0x000000002f0702ca */ /* 0x000fe200000e0000 */
[----:B------:R-:W-:Y:S01]  /*0ba0*/  FADD R5, R2, R2 ;  /* 0x0000000202057221 */ /* 0x000fe20000000000 */
[----:B------:R-:W-:Y:S01]  /*0bb0*/  FADD R46, R46, R46 ;  /* 0x0000002e2e2e7221 */ /* 0x000fe20000000000 */
[-C--:B------:R-:W-:Y:S01]  /*0bc0*/  @!P1 LEA R4, P0, R3, R42.reuse, 0x2 ;  /* 0x0000002a03049211 */ /* 0x080fe200078010ff */
[--C-:B------:R-:W-:Y:S01]  /*0bd0*/  HADD2.F32 R54, -RZ, R7.reuse.H0_H0 ;  /* 0x20000007ff367230 */ /* 0x100fe20000004100 */
[----:B------:R-:W-:Y:S01]  /*0be0*/  @!P1 LEA R2, P2, R35, R42, 0x2 ;  /* 0x0000002a23029211 */ /* 0x000fe200078410ff */
[----:B------:R-:W-:Y:S01]  /*0bf0*/  HADD2.F32 R50, -RZ, R7.H1_H1 ;  /* 0x30000007ff327230 */ /* 0x000fe20000004100 */
[----:B------:R-:W-:Y:S02]  /*0c00*/  FMNMX R7, RZ, R5, !PT ;  /* 0x00000005ff077209 */ /* 0x000fe40007800000 */
[----:B------:R-:W-:-:S02]  /*0c10*/  FMNMX R9, RZ, R46, !PT ;  /* 0x0000002eff097209 */ /* 0x000fc40007800000 */
[-C--:B------:R-:W-:Y:S01]  /*0c20*/  @!P1 LEA.HI.X R5, R3, R44.reuse, R6, 0x2, P0 ;  /* 0x0000002c03059211 */ /* 0x080fe200000f1406 */
[----:B------:R-:W-:Y:S01]  /*0c30*/  FMUL R54, R54, R7 ;  /* 0x0000000736367220 */ /* 0x000fe20000400000 */
[----:B------:R-:W-:Y:S01]  /*0c40*/  FMUL R45, R53, UR7 ;  /* 0x00000007352d7c20 */ /* 0x000fe20008400000 */
[----:B------:R-:W-:Y:S01]  /*0c50*/  FMUL R50, R50, R9 ;  /* 0x0000000932327220 */ /* 0x000fe20000400000 */
[----:B------:R-:W-:Y:S01]  /*0c60*/  FMUL R46, R48, UR7 ;  /* 0x00000007302e7c20 */ /* 0x000fe20008400000 */
[----:B------:R-:W-:Y:S01]  /*0c70*/  @!P1 LEA.HI.X R3, R35, R44, R8, 0x2, P2 ;  /* 0x0000002c23039211 */ /* 0x000fe200010f1408 */
[----:B------:R-:W-:Y:S02]  /*0c80*/  VIADD R7, R16, 0x1e ;  /* 0x0000001e10077836 */ /* 0x000fe40000000000 */
[----:B------:R-:W-:Y:S01]  /*0c90*/  FMUL R10, R54, UR7 ;  /* 0x00000007360a7c20 */ /* 0x000fe20008400000 */
[----:B------:R-:W-:Y:S01]  /*0ca0*/  FMUL R9, R50, UR7 ;  /* 0x0000000732097c20 */ /* 0x000fe20008400000 */
[----:B------:R-:W-:Y:S01]  /*0cb0*/  VIADD R8, R18, 0x2 ;  /* 0x0000000212087836 */ /* 0x000fe20000000000 */
[----:B------:R-:W-:Y:S01]  /*0cc0*/  @!P1 F2FP.BF16.F32.PACK_AB R35, R46, R45 ;  /* 0x0000002d2e23923e */ /* 0x000fe200000010ff */
[--C-:B----4-:R-:W-:Y:S01]  /*0cd0*/  HADD2.F32 R6, -RZ, R0.reuse.H0_H0 ;  /* 0x20000000ff067230 */ /* 0x110fe20000004100 */
[----:B------:R-:W-:Y:S01]  /*0ce0*/  LOP3.LUT R7, R7, 0x1f, RZ, 0xc0, !PT ;  /* 0x0000001f07077812 */ /* 0x000fe200078ec0ff */
[----:B------:R-:W-:Y:S01]  /*0cf0*/  HADD2.F32 R34, -RZ, R0.H1_H1 ;  /* 0x30000000ff227230 */ /* 0x000fe20000004100 */
[----:B------:R-:W-:Y:S01]  /*0d00*/  @!P1 F2FP.BF16.F32.PACK_AB R37, R9, R10 ;  /* 0x0000000a0925923e */ /* 0x000fe200000010ff */
[----:B------:R0:W-:Y:S01]  /*0d10*/  @!P1 STG.E desc[UR8][R4.64], R35 ;  /* 0x0000002304009986 */ /* 0x0001e2000c101908 */
[----:B------:R-:W-:Y:S01]  /*0d20*/  ISETP.GE.U32.AND P0, PT, R8, R19, PT ;  /* 0x000000130800720c */ /* 0x000fe20003f06070 */
[----:B------:R-:W-:Y:S01]  /*0d30*/  FADD R6, R6, R6 ;  /* 0x0000000606067221 */ /* 0x000fe20000000000 */
[----:B------:R-:W-:Y:S01]  /*0d40*/  FADD R34, R34, R34 ;  /* 0x0000002222227221 */ /* 0x000fe20000000000 */
[----:B------:R1:W-:Y:S01]  /*0d50*/  @!P1 STG.E desc[UR8][R2.64], R37 ;  /* 0x0000002502009986 */ /* 0x0003e2000c101908 */
[----:B------:R-:W-:Y:S01]  /*0d60*/  ISETP.LT.U32.AND P0, PT, R7, R20, !P0 ;  /* 0x000000140700720c */ /* 0x000fe20004701070 */
[----:B------:R-:W-:-:S02]  /*0d70*/  HADD2.F32 R0, -RZ, R36.H0_H0 ;  /* 0x20000024ff007230 */ /* 0x000fc40000004100 */
[----:B------:R-:W-:Y:S01]  /*0d80*/  HADD2.F32 R36, -RZ, R36.H1_H1 ;  /* 0x30000024ff247230 */ /* 0x000fe20000004100 */
[----:B0-----:R-:W-:Y:S02]  /*0d90*/  FMNMX R5, RZ, R6, !PT ;  /* 0x00000006ff057209 */ /* 0x001fe40007800000 */
[----:B------:R-:W-:Y:S02]  /*0da0*/  IADD3 R6, P1, R30, UR10, RZ ;  /* 0x0000000a1e067c10 */ /* 0x000fe4000ff3e0ff */
[----:B------:R-:W-:Y:S01]  /*0db0*/  FMNMX R35, RZ, R34, !PT ;  /* 0x00000022ff237209 */ /* 0x000fe20007800000 */
[----:B------:R-:W-:Y:S01]  /*0dc0*/  FMUL R5, R0, R5 ;  /* 0x0000000500057220 */ /* 0x000fe20000400000 */
[----:B------:R-:W-:Y:S01]  /*0dd0*/  IADD3.X R4, R21, UR5, RZ, P1, !PT ;  /* 0x0000000515047c10 */ /* 0x000fe20008ffe4ff */
[----:B------:R-:W-:Y:S01]  /*0de0*/  HADD2.F32 R0, -RZ, R51.H0_H0 ;  /* 0x20000033ff007230 */ /* 0x000fe20000004100 */
[----:B------:R-:W-:Y:S01]  /*0df0*/  IADD3 R34, P1, R7, R6, RZ ;  /* 0x0000000607227210 */ /* 0x000fe20007f3e0ff */
[----:B-1----:R-:W-:-:S03]  /*0e00*/  FMUL R3, R36, R35 ;  /* 0x0000002324037220 */ /* 0x002fc60000400000 */
[----:B------:R-:W-:Y:S01]  /*0e10*/  FADD R0, R0, R0 ;  /* 0x0000000000007221 */ /* 0x000fe20000000000 */
[----:B------:R-:W-:Y:S01]  /*0e20*/  IMAD.X R35, RZ, RZ, R4, P1 ;  /* 0x000000ffff237224 */ /* 0x000fe200008e0604 */
[----:B------:R-:W-:Y:S01]  /*0e30*/  @P0 IADD3 R39, P1, R34, UR10, RZ ;  /* 0x0000000a22270c10 */ /* 0x000fe2000ff3e0ff */
[----:B------:R-:W-:Y:S01]  /*0e40*/  HADD2.F32 R2, -RZ, R52.H0_H0 ;  /* 0x20000034ff027230 */ /* 0x000fe20000004100 */
[----:B------:R-:W-:Y:S01]  /*0e50*/  VOTEU.ANY UP0, P0 ;  /* 0x00000000003f7886 */ /* 0x000fe20000000100 */
[----:B------:R-:W-:Y:S01]  /*0e60*/  FMNMX R37, RZ, R0, !PT ;  /* 0x00000000ff257209 */ /* 0x000fe20007800000 */
[----:B------:R-:W-:Y:S01]  /*0e70*/  @!P0 IMAD.MOV.U32 R0, RZ, RZ, RZ ;  /* 0x000000ffff008224 */ /* 0x000fe200078e00ff */
[----:B------:R-:W-:Y:S02]  /*0e80*/  @P0 IADD3.X R56, R35, UR5, RZ, P1, !PT ;  /* 0x0000000523380c10 */ /* 0x000fe40008ffe4ff */
[----:B------:R-:W-:Y:S01]  /*0e90*/  @UP0 UIMAD UR13, UR12, 0x3, URZ ;  /* 0x000000030c0d08a4 */ /* 0x000fe2000f8e023f */
[----:B------:R-:W-:Y:S01]  /*0ea0*/  FMUL R2, R2, R37 ;  /* 0x0000002502027220 */ /* 0x000fe20000400000 */
[C---:B------:R-:W-:Y:S01]  /*0eb0*/  @P0 SHF.L.U64.HI R56, R39.reuse, 0x2, R56 ;  /* 0x0000000227380819 */ /* 0x040fe20000010238 */
[----:B------:R-:W-:-:S05]  /*0ec0*/  @P0 IMAD.SHL.U32 R39, R39, 0x4, RZ ;  /* 0x0000000427270824 */ /* 0x000fca00078e00ff */
[----:B------:R-:W-:Y:S01]  /*0ed0*/  @P0 IADD3 R36, P1, R39, R40, RZ ;  /* 0x0000002827240210 */ /* 0x000fe20007f3e0ff */
[----:B------:R-:W-:-:S04]  /*0ee0*/  @P0 IMAD.WIDE.U32 R34, R55, 0x3, R34 ;  /* 0x0000000337220825 */ /* 0x000fc800078e0022 */
[----:B------:R-:W-:Y:S01]  /*0ef0*/  @P0 IMAD.X R37, R56, 0x1, R41, P1 ;  /* 0x0000000138250824 */ /* 0x000fe200008e0629 */
[----:B------:R-:W-:Y:S01]  /*0f00*/  @P0 IADD3 R38, P1, R39, R22, RZ ;  /* 0x0000001627260210 */ /* 0x000fe20007f3e0ff */
[----:B------:R-:W-:-:S03]  /*0f10*/  @P0 VIADD R35, R35, UR13 ;  /* 0x0000000d23230c36 */ /* 0x000fc60008000000 */
[----:B------:R0:W5:Y:S01]  /*0f20*/  @P0 LDG.E R0, desc[UR8][R36.64] ;  /* 0x0000000824000981 */ /* 0x000162000c1e1900 */
[----:B------:R-:W-:Y:S01]  /*0f30*/  @P0 IMAD.X R39, R56, 0x1, R23, P1 ;  /* 0x0000000138270824 */ /* 0x000fe200008e0617 */
[C---:B------:R-:W-:Y:S01]  /*0f40*/  @P0 SHF.L.U64.HI R56, R34.reuse, 0x2, R35 ;  /* 0x0000000222380819 */ /* 0x040fe20000010223 */
[----:B------:R-:W-:Y:S02]  /*0f50*/  @!P0 IMAD.MOV.U32 R47, RZ, RZ, RZ ;  /* 0x000000ffff2f8224 */ /* 0x000fe400078e00ff */
[----:B------:R-:W-:Y:S02]  /*0f60*/  @!P0 IMAD.MOV.U32 R55, RZ, RZ, RZ ;  /* 0x000000ffff378224 */ /* 0x000fe400078e00ff */
[----:B------:R-:W-:Y:S02]  /*0f70*/  HADD2.F32 R51, -RZ, R51.H1_H1 ;  /* 0x30000033ff337230 */ /* 0x000fe40000004100 */
[----:B------:R1:W5:Y:S01]  /*0f80*/  @P0 LDG.E R47, desc[UR8][R38.64] ;  /* 0x00000008262f0981 */ /* 0x000362000c1e1900 */
[----:B0-----:R-:W-:-:S05]  /*0f90*/  @P0 IMAD.SHL.U32 R37, R34, 0x4, RZ ;  /* 0x0000000422250824 */ /* 0x001fca00078e00ff */
[----:B------:R-:W-:-:S05]  /*0fa0*/  @P0 IADD3 R34, P1, R37, R40, RZ ;  /* 0x0000002825220210 */ /* 0x000fca0007f3e0ff */
[C---:B------:R-:W-:Y:S01]  /*0fb0*/  @P0 IMAD.X R35, R56.reuse, 0x1, R41, P1 ;  /* 0x0000000138230824 */ /* 0x040fe200008e0629 */
[----:B------:R-:W-:Y:S01]  /*0fc0*/  @P0 IADD3 R36, P1, R37, R22, RZ ;  /* 0x0000001625240210 */ /* 0x000fe20007f3e0ff */
[----:B------:R-:W-:Y:S02]  /*0fd0*/  @!P0 IMAD.MOV.U32 R38, RZ, RZ, RZ ;  /* 0x000000ffff268224 */ /* 0x000fe400078e00ff */
[----:B------:R-:W-:Y:S01]  /*0fe0*/  FADD R51, R51, R51 ;  /* 0x0000003333337221 */ /* 0x000fe20000000000 */
[----:B------:R0:W5:Y:S01]  /*0ff0*/  @P0 LDG.E R55, desc[UR8][R34.64] ;  /* 0x0000000822370981 */ /* 0x000162000c1e1900 */
[----:B------:R-:W-:Y:S02]  /*1000*/  @P0 IMAD.X R37, R56, 0x1, R23, P1 ;  /* 0x0000000138250824 */ /* 0x000fe400008e0617 */
[----:B-1----:R-:W-:-:S03]  /*1010*/  HADD2.F32 R39, -RZ, R52.H1_H1 ;  /* 0x30000034ff277230 */ /* 0x002fc60000004100 */
[----:B------:R1:W5:Y:S01]  /*1020*/  @P0 LDG.E R38, desc[UR8][R36.64] ;  /* 0x0000000824260981 */ /* 0x000362000c1e1900 */
[----:B------:R-:W-:Y:S01]  /*1030*/  FMNMX R52, RZ, R51, !PT ;  /* 0x00000033ff347209 */ /* 0x000fe20007800000 */
[----:B------:R-:W-:Y:S01]  /*1040*/  FADD R57, RZ, R48 ;  /* 0x00000030ff397221 */ /* 0x000fe20000000000 */
[----:B------:R-:W-:Y:S01]  /*1050*/  FMNMX R51, RZ, |R53|, !PT ;  /* 0x40000035ff337209 */ /* 0x000fe20007800000 */
[----:B0-----:R-:W-:Y:S02]  /*1060*/  IMAD.SHL.U32 R35, R32, 0x20, RZ ;  /* 0x0000002020237824 */ /* 0x001fe400078e00ff */
[----:B------:R-:W-:Y:S01]  /*1070*/  FADD R53, RZ, R53 ;  /* 0x00000035ff357221 */ /* 0x000fe20000000000 */
[----:B------:R-:W-:Y:S01]  /*1080*/  IMAD.MOV.U32 R34, RZ, RZ, R26 ;  /* 0x000000ffff227224 */ /* 0x000fe200078e001a */
[----:B------:R-:W-:Y:S01]  /*1090*/  FMNMX R51, |R48|, R51, !PT ;  /* 0x0000003330337209 */ /* 0x000fe20007800200 */
[----:B------:R-:W-:Y:S01]  /*10a0*/  FADD R48, R50, R57 ;  /* 0x0000003932307221 */ /* 0x000fe20000000000 */
[C---:B------:R-:W-:Y:S01]  /*10b0*/  FADD R56, R54.reuse, R53 ;  /* 0x0000003536387221 */ /* 0x040fe20000000000 */
[----:B-1----:R-:W-:Y:S01]  /*10c0*/  LOP3.LUT R36, R49, 0x1f, RZ, 0xc0, !PT ;  /* 0x0000001f31247812 */ /* 0x002fe200078ec0ff */
[----:B------:R-:W-:Y:S01]  /*10d0*/  IMAD R37, R13, UR6, RZ ;  /* 0x000000060d257c24 */ /* 0x000fe2000f8e02ff */
[----:B------:R-:W-:Y:S01]  /*10e0*/  FMNMX R53, |R54|, R51, !PT ;  /* 0x0000003336357209 */ /* 0x000fe20007800200 */
[----:B------:R-:W-:Y:S01]  /*10f0*/  IMAD.IADD R49, R18, 0x1, R49 ;  /* 0x0000000112317824 */ /* 0x000fe200078e0231 */
[----:B------:R-:W-:Y:S01]  /*1100*/  LOP3.LUT R36, R35, 0xffffffe0, R36, 0xe2, !PT ;  /* 0xffffffe023247812 */ /* 0x000fe200078ee224 */
[----:B------:R-:W-:-:S02]  /*1110*/  IMAD.MOV.U32 R35, RZ, RZ, R27 ;  /* 0x000000ffff237224 */ /* 0x000fc400078e001b */
[----:B------:R-:W-:Y:S01]  /*1120*/  FMUL R39, R39, R52 ;  /* 0x0000003427277220 */ /* 0x000fe20000400000 */
[----:B------:R-:W-:Y:S01]  /*1130*/  IMAD R37, R12, R11, R37 ;  /* 0x0000000b0c257224 */ /* 0x000fe200078e0225 */
[----:B------:R-:W-:Y:S01]  /*1140*/  FMNMX R52, |R50|, R53, !PT ;  /* 0x0000003532347209 */ /* 0x000fe20007800200 */
[----:B------:R-:W-:-:S04]  /*1150*/  IMAD.WIDE.U32 R34, R12, UR6, R34 ;  /* 0x000000060c227c25 */ /* 0x000fc8000f8e0022 */
[----:B------:R-:W-:Y:S01]  /*1160*/  FMUL R53, R5, UR7 ;  /* 0x0000000705357c20 */ /* 0x000fe20008400000 */
[----:B------:R-:W-:Y:S01]  /*1170*/  FMUL R50, R3, UR7 ;  /* 0x0000000703327c20 */ /* 0x000fe20008400000 */
[----:B------:R-:W-:Y:S01]  /*1180*/  IMAD.IADD R51, R35, 0x1, R37 ;  /* 0x0000000123337824 */ /* 0x000fe200078e0225 */
[C---:B------:R-:W-:Y:S02]  /*1190*/  LEA R37, P0, R34.reuse, UR14, 0x7 ;  /* 0x0000000e22257c11 */ /* 0x040fe4000f8038ff */
[----:B------:R-:W-:Y:S02]  /*11a0*/  LOP3.LUT R35, R49, 0x1f, RZ, 0xc0, !PT ;  /* 0x0000001f31237812 */ /* 0x000fe400078ec0ff */
[----:B------:R-:W-:Y:S01]  /*11b0*/  LEA.HI.X R51, R34, UR15, R51, 0x7, P0 ;  /* 0x0000000f22337c11 */ /* 0x000fe200080f3c33 */
[----:B------:R-:W-:Y:S02]  /*11c0*/  VIADD R34, R18, 0x1 ;  /* 0x0000000112227836 */ /* 0x000fe40000000000 */
[----:B------:R0:W1:Y:S03]  /*11d0*/  SHFL.IDX PT, R49, R56, R35, 0x1f ;  /* 0x00001f2338317589 */ /* 0x00006600000e0000 */
[----:B------:R-:W-:Y:S01]  /*11e0*/  ISETP.GE.U32.AND P0, PT, R34, R19, PT ;  /* 0x000000132200720c */ /* 0x000fe20003f06070 */
[----:B------:R0:W2:Y:S03]  /*11f0*/  SHFL.IDX PT, R48, R48, R35, 0x1f ;  /* 0x00001f2330307589 */ /* 0x0000a600000e0000 */
[----:B------:R-:W-:-:S13]  /*1200*/  ISETP.GE.U32.OR P0, PT, R43, R20, P0 ;  /* 0x000000142b00720c */ /* 0x000fda0000706470 */
[----:B0-----:R-:W-:Y:S05]  /*1210*/  @P0 BRA `(.L_x_14170) ;  /* 0x00000000001c0947 */ /* 0x001fea0003800000 */
[----:B------:R-:W-:Y:S01]  /*1220*/  ULOP3.LUT UR13, UR5, 0x3fffffff, URZ, 0xc0, !UPT ;  /* 0x3fffffff050d7892 */ /* 0x000fe2000f8ec03f */
[----:B------:R-:W-:Y:S02]  /*1230*/  IADD3 R35, P1, P2, R43, UR10, R30 ;  /* 0x0000000a2b237c10 */ /* 0x000fe4000fa3e01e */
[----:B------:R-:W-:-:S03]  /*1240*/  F2FP.BF16.F32.PACK_AB R57, R50, R53 ;  /* 0x000000353239723e */ /* 0x000fc600000010ff */
[----:B------:R-:W-:Y:S02]  /*1250*/  IADD3.X R54, RZ, UR13, R21, P1, P2 ;  /* 0x0000000dff367c10 */ /* 0x000fe40008fe4415 */
[----:B------:R-:W-:-:S04]  /*1260*/  LEA R34, P1, R35, R42, 0x2 ;  /* 0x0000002a23227211 */ /* 0x000fc800078210ff */
[----:B------:R-:W-:-:S05]  /*1270*/  LEA.HI.X R35, R35, R44, R54, 0x2, P1 ;  /* 0x0000002c23237211 */ /* 0x000fca00008f1436 */
[----:B------:R0:W-:Y:S04]  /*1280*/  STG.E desc[UR8][R34.64], R57 ;  /* 0x0000003922007986 */ /* 0x0001e8000c101908 */
.L_x_14170:
[----:B------:R-:W-:Y:S05]  /*1290*/  BSYNC B0 ;  /* 0x0000000000007941 */ /* 0x000fea0003800000 */
.L_x_14169:
[----:B------:R-:W-:Y:S01]  /*12a0*/  BSSY B0, `(.L_x_14171) ;  /* 0x000000d000007945 */ /* 0x000fe20003800000 */
[----:B0-----:R-:W-:Y:S01]  /*12b0*/  FMUL R34, R2, UR7 ;  /* 0x0000000702227c20 */ /* 0x001fe20008400000 */
[----:B------:R-:W-:Y:S02]  /*12c0*/  FMUL R35, R39, UR7 ;  /* 0x0000000727237c20 */ /* 0x000fe40008400000 */
[----:B------:R-:W-:Y:S05]  /*12d0*/  @P0 BRA `(.L_x_14172) ;  /* 0x0000000000240947 */ /* 0x000fea0003800000 */
[----:B------:R-:W-:Y:S01]  /*12e0*/  ULOP3.LUT UR13, UR5, 0x3fffffff, URZ, 0xc0, !UPT ;  /* 0x3fffffff050d7892 */ /* 0x000fe2000f8ec03f */
[----:B------:R-:W-:-:S05]  /*12f0*/  IADD3 R30, P0, P1, R43, UR10, R30 ;  /* 0x0000000a2b1e7c10 */ /* 0x000fca000f91e01e */
[----:B------:R-:W-:Y:S02]  /*1300*/  IADD3.X R31, RZ, UR13, R21, P0, P1 ;  /* 0x0000000dff1f7c10 */ /* 0x000fe400087e2415 */
[----:B------:R-:W-:-:S04]  /*1310*/  IADD3 R21, P0, R30, UR11, RZ ;  /* 0x0000000b1e157c10 */ /* 0x000fc8000ff1e0ff */
[----:B------:R-:W-:Y:S02]  /*1320*/  IADD3.X R31, R31, UR12, RZ, P0, !PT ;  /* 0x0000000c1f1f7c10 */ /* 0x000fe400087fe4ff */
[----:B------:R-:W-:-:S04]  /*1330*/  LEA R30, P0, R21, R42, 0x2 ;  /* 0x0000002a151e7211 */ /* 0x000fc800078010ff */
[----:B------:R-:W-:Y:S02]  /*1340*/  LEA.HI.X R31, R21, R44, R31, 0x2, P0 ;  /* 0x0000002c151f7211 */ /* 0x000fe400000f141f */
[----:B------:R-:W-:-:S05]  /*1350*/  F2FP.BF16.F32.PACK_AB R21, R35, R34 ;  /* 0x000000222315723e */ /* 0x000fca00000010ff */
[----:B------:R0:W-:Y:S02]  /*1360*/  STG.E desc[UR8][R30.64], R21 ;  /* 0x000000151e007986 */ /* 0x0001e4000c101908 */
.L_x_14172:
[----:B------:R-:W-:Y:S05]  /*1370*/  BSYNC B0 ;  /* 0x0000000000007941 */ /* 0x000fea0003800000 */
.L_x_14171:
[----:B------:R-:W-:Y:S01]  /*1380*/  FMNMX R52, R52, |R5|, !PT ;  /* 0x4000000534347209 */ /* 0x000fe20007800000 */
[----:B0-----:R-:W-:Y:S01]  /*1390*/  FADD R21, RZ, R5 ;  /* 0x00000005ff157221 */ /* 0x001fe20000000000 */
[----:B------:R-:W-:Y:S01]  /*13a0*/  IMAD.MOV.U32 R32, RZ, RZ, R28 ;  /* 0x000000ffff207224 */ /* 0x000fe200078e001c */
[----:B------:R-:W-:Y:S01]  /*13b0*/  ISETP.GE.U32.AND P0, PT, R8, R19, PT ;  /* 0x000000130800720c */ /* 0x000fe20003f06070 */
[----:B-----5:R-:W-:Y:S01]  /*13c0*/  HADD2.F32 R5, -RZ, R47.H0_H0 ;  /* 0x2000002fff057230 */ /* 0x020fe20000004100 */
[----:B------:R-:W-:Y:S01]  /*13d0*/  FMNMX R25, |R3|, R52, !PT ;  /* 0x0000003403197209 */ /* 0x000fe20007800200 */
[----:B------:R-:W-:Y:S01]  /*13e0*/  FADD R52, R2, R21 ;  /* 0x0000001502347221 */ /* 0x000fe20000000000 */
[----:B------:R-:W-:Y:S01]  /*13f0*/  IMAD.WIDE.U32 R32, R12, 0x3f, R32 ;  /* 0x0000003f0c207825 */ /* 0x000fe200078e0020 */
[----:B------:R-:W0:Y:S03]  /*1400*/  S2R R21, SR_TID.X ;  /* 0x0000000000157919 */ /* 0x000e260000002100 */
[----:B------:R-:W-:Y:S01]  /*1410*/  FADD R12, RZ, R3 ;  /* 0x00000003ff0c7221 */ /* 0x000fe20000000000 */
[----:B------:R-:W-:Y:S01]  /*1420*/  FMNMX R8, |R2|, R25, !PT ;  /* 0x0000001902087209 */ /* 0x000fe20007800200 */
[----:B------:R-:W-:Y:S01]  /*1430*/  FADD R2, R5, R5 ;  /* 0x0000000505027221 */ /* 0x000fe20000000000 */
[----:B------:R-:W-:-:S02]  /*1440*/  VIADD R25, R16, 0x1d ;  /* 0x0000001d10197836 */ /* 0x000fc40000000000 */
[C---:B------:R-:W-:Y:S01]  /*1450*/  FADD R5, R39.reuse, R12 ;  /* 0x0000000c27057221 */ /* 0x040fe20000000000 */
[----:B------:R-:W-:Y:S01]  /*1460*/  FMNMX R39, |R39|, R8, !PT ;  /* 0x0000000827277209 */ /* 0x000fe20007800200 */
[----:B------:R-:W-:Y:S01]  /*1470*/  HADD2.F32 R8, -RZ, R0.H0_H0 ;  /* 0x20000000ff087230 */ /* 0x000fe20000004100 */
[----:B------:R-:W-:Y:S01]  /*1480*/  FMNMX R3, RZ, R2, !PT ;  /* 0x00000002ff037209 */ /* 0x000fe20007800000 */
[----:B------:R-:W-:Y:S01]  /*1490*/  VIADD R2, R18, 0x3 ;  /* 0x0000000312027836 */ /* 0x000fe20000000000 */
[----:B------:R-:W-:Y:S01]  /*14a0*/  LOP3.LUT R25, R25, 0x1f, RZ, 0xc0, !PT ;  /* 0x0000001f19197812 */ /* 0x000fe200078ec0ff */
[----:B------:R-:W-:Y:S01]  /*14b0*/  HADD2.F32 R12, -RZ, R55.H0_H0 ;  /* 0x20000037ff0c7230 */ /* 0x000fe20000004100 */
[----:B------:R-:W-:Y:S01]  /*14c0*/  IADD3 R6, P2, R6, UR10, RZ ;  /* 0x0000000a06067c10 */ /* 0x000fe2000ff5e0ff */
[----:B------:R-:W-:Y:S01]  /*14d0*/  FMUL R8, R8, R3 ;  /* 0x0000000308087220 */ /* 0x000fe20000400000 */
[--C-:B------:R-:W-:Y:S01]  /*14e0*/  HADD2.F32 R3, -RZ, R38.reuse.H0_H0 ;  /* 0x20000026ff037230 */ /* 0x100fe20000004100 */
[----:B------:R-:W-:Y:S01]  /*14f0*/  ISETP.GE.U32.AND P1, PT, R2, R19, PT ;  /* 0x000000130200720c */ /* 0x000fe20003f26070 */
[----:B------:R-:W-:Y:S01]  /*1500*/  HADD2.F32 R38, -RZ, R38.H1_H1 ;  /* 0x30000026ff267230 */ /* 0x000fe20000004100 */
[----:B------:R-:W-:Y:S01]  /*1510*/  IADD3.X R54, R4, UR5, RZ, P2, !PT ;  /* 0x0000000504367c10 */ /* 0x000fe200097fe4ff */
[----:B------:R-:W-:-:S02]  /*1520*/  HADD2.F32 R47, -RZ, R47.H1_H1 ;  /* 0x3000002fff2f7230 */ /* 0x000fc40000004100 */
[----:B------:R-:W-:Y:S01]  /*1530*/  FADD R3, R3, R3 ;  /* 0x0000000303037221 */ /* 0x000fe20000000000 */
[----:B------:R-:W-:Y:S01]  /*1540*/  ISETP.LT.U32.AND P1, PT, R25, R20, !P1 ;  /* 0x000000141900720c */ /* 0x000fe20004f21070 */
[----:B------:R-:W-:Y:S02]  /*1550*/  HADD2.F32 R0, -RZ, R0.H1_H1 ;  /* 0x30000000ff007230 */ /* 0x000fe40000004100 */
[----:B------:R-:W-:Y:S01]  /*1560*/  FADD R47, R47, R47 ;  /* 0x0000002f2f2f7221 */ /* 0x000fe20000000000 */
[----:B------:R-:W-:-:S04]  /*1570*/  FMNMX R3, RZ, R3, !PT ;  /* 0x00000003ff037209 */ /* 0x000fc80007800000 */
[----:B------:R-:W-:Y:S01]  /*1580*/  FMNMX R47, RZ, R47, !PT ;  /* 0x0000002fff2f7209 */ /* 0x000fe20007800000 */
[----:B------:R-:W-:Y:S01]  /*1590*/  FMUL R12, R12, R3 ;  /* 0x000000030c0c7220 */ /* 0x000fe20000400000 */
[----:B------:R-:W-:Y:S01]  /*15a0*/  FADD R3, R38, R38 ;  /* 0x0000002626037221 */ /* 0x000fe20000000000 */
[----:B------:R-:W-:Y:S01]  /*15b0*/  HADD2.F32 R38, -RZ, R55.H1_H1 ;  /* 0x30000037ff267230 */ /* 0x000fe20000004100 */
[----:B0-----:R-:W-:Y:S01]  /*15c0*/  IADD3 R2, R18, 0x1, R21 ;  /* 0x0000000112027810 */ /* 0x001fe20007ffe015 */
[----:B------:R-:W-:Y:S01]  /*15d0*/  VOTEU.ANY UP0, P1 ;  /* 0x00000000003f7886 */ /* 0x000fe20000800100 */
[----:B------:R-:W-:Y:S01]  /*15e0*/  FMUL R0, R0, R47 ;  /* 0x0000002f00007220 */ /* 0x000fe20000400000 */
[----:B------:R-:W-:Y:S02]  /*15f0*/  FMNMX R3, RZ, R3, !PT ;  /* 0x00000003ff037209 */ /* 0x000fe40007800000 */
[----:B------:R-:W-:Y:S02]  /*1600*/  @!P1 CS2R R56, SRZ ;  /* 0x0000000000389805 */ /* 0x000fe4000001ff00 */
[----:B------:R-:W-:Y:S01]  /*1610*/  LOP3.LUT R28, R2, 0x1f, RZ, 0xc0, !PT ;  /* 0x0000001f021c7812 */ /* 0x000fe200078ec0ff */
[----:B------:R-:W-:Y:S01]  /*1620*/  @UP0 ULOP3.LUT UR13, UR5, 0x3fffffff, URZ, 0xc0, !UPT ;  /* 0x3fffffff050d0892 */ /* 0x000fe2000f8ec03f */
[----:B------:R-:W-:Y:S01]  /*1630*/  IADD3 R2, P2, R25, R6, RZ ;  /* 0x0000000619027210 */ /* 0x000fe20007f5e0ff */
[----:B------:R-:W-:-:S02]  /*1640*/  FMUL R38, R38, R3 ;  /* 0x0000000326267220 */ /* 0x000fc40000400000 */
[----:B------:R-:W0:Y:S02]  /*1650*/  SHFL.IDX PT, R52, R52, R28, 0x1f ;  /* 0x00001f1c34347589 */ /* 0x000e2400000e0000 */
[----:B------:R-:W-:Y:S01]  /*1660*/  IMAD.X R3, RZ, RZ, R54, P2 ;  /* 0x000000ffff037224 */ /* 0x000fe200010e0636 */
[----:B------:R-:W-:Y:S01]  /*1670*/  IADD3 R55, P2, R2, UR10, RZ ;  /* 0x0000000a02377c10 */ /* 0x000fe2000ff5e0ff */
[----:B------:R3:W4:Y:S03]  /*1680*/  SHFL.IDX PT, R47, R5, R28, 0x1f ;  /* 0x00001f1c052f7589 */ /* 0x00072600000e0000 */
[----:B------:R-:W-:Y:S01]  /*1690*/  @P1 IADD3.X R4, R3, UR13, RZ, P2, !PT ;  /* 0x0000000d03041c10 */ /* 0x000fe200097fe4ff */
[----:B------:R-:W-:-:S03]  /*16a0*/  @P1 IMAD.SHL.U32 R29, R55, 0x4, RZ ;  /* 0x00000004371d1824 */ /* 0x000fc600078e00ff */
[----:B------:R-:W-:Y:S02]  /*16b0*/  @P1 SHF.L.U64.HI R4, R55, 0x2, R4 ;  /* 0x0000000237041819 */ /* 0x000fe40000010204 */
[----:B------:R-:W-:Y:S01]  /*16c0*/  @P1 IADD3 R30, P3, R29, R40, RZ ;  /* 0x000000281d1e1210 */ /* 0x000fe20007f7e0ff */
[----:B---3--:R-:W-:-:S04]  /*16d0*/  IMAD.U32 R5, RZ, RZ, UR11 ;  /* 0x0000000bff057e24 */ /* 0x008fc8000f8e00ff */
[----:B------:R-:W-:Y:S01]  /*16e0*/  @P1 IMAD.X R31, R4, 0x1, R41, P3 ;  /* 0x00000001041f1824 */ /* 0x000fe200018e0629 */
[----:B------:R-:W-:Y:S01]  /*16f0*/  @P1 IADD3 R28, P3, R29, R22, RZ ;  /* 0x000000161d1c1210 */ /* 0x000fe20007f7e0ff */
[----:B------:R-:W-:-:S03]  /*1700*/  @UP0 UIMAD UR10, UR12, 0x3, URZ ;  /* 0x000000030c0a08a4 */ /* 0x000fc6000f8e023f */
[----:B------:R-:W3:Y:S01]  /*1710*/  @P1 LDG.E R56, desc[UR8][R30.64] ;  /* 0x000000081e381981 */ /* 0x000ee2000c1e1900 */
[----:B------:R-:W-:Y:S02]  /*1720*/  @P1 IMAD.X R29, R4, 0x1, R23, P3 ;  /* 0x00000001041d1824 */ /* 0x000fe400018e0617 */
[----:B------:R-:W-:-:S03]  /*1730*/  @P1 IMAD.WIDE.U32 R4, R5, 0x3, R2 ;  /* 0x0000000305041825 */ /* 0x000fc600078e0002 */
[----:B------:R1:W3:Y:S01]  /*1740*/  @P1 LDG.E R57, desc[UR8][R28.64] ;  /* 0x000000081c391981 */ /* 0x0002e2000c1e1900 */
[----:B------:R-:W-:Y:S01]  /*1750*/  @P1 VIADD R5, R5, UR10 ;  /* 0x0000000a05051c36 */ /* 0x000fe20008000000 */
[----:B------:R-:W-:-:S04]  /*1760*/  @!P1 CS2R R30, SRZ ;  /* 0x00000000001e9805 */ /* 0x000fc8000001ff00 */
[C---:B------:R-:W-:Y:S01]  /*1770*/  @P1 SHF.L.U64.HI R2, R4.reuse, 0x2, R5 ;  /* 0x0000000204021819 */ /* 0x040fe20000010205 */
[----:B------:R-:W-:-:S05]  /*1780*/  @P1 IMAD.SHL.U32 R5, R4, 0x4, RZ ;  /* 0x0000000404051824 */ /* 0x000fca00078e00ff */
[C---:B------:R-:W-:Y:S02]  /*1790*/  @P1 IADD3 R22, P4, R5.reuse, R22, RZ ;  /* 0x0000001605161210 */ /* 0x040fe40007f9e0ff */
[----:B------:R-:W-:-:S03]  /*17a0*/  @P1 IADD3 R40, P3, R5, R40, RZ ;  /* 0x0000002805281210 */ /* 0x000fc60007f7e0ff */
[----:B------:R-:W-:-:S05]  /*17b0*/  @P1 IMAD.X R23, R2, 0x1, R23, P4 ;  /* 0x0000000102171824 */ /* 0x000fca00020e0617 */
[----:B------:R-:W3:Y:S01]  /*17c0*/  @P1 LDG.E R30, desc[UR8][R22.64] ;  /* 0x00000008161e1981 */ /* 0x000ee2000c1e1900 */
[----:B------:R-:W-:-:S05]  /*17d0*/  @P1 IMAD.X R41, R2, 0x1, R41, P3 ;  /* 0x0000000102291824 */ /* 0x000fca00018e0629 */
[----:B------:R4:W3:Y:S01]  /*17e0*/  @P1 LDG.E R31, desc[UR8][R40.64] ;  /* 0x00000008281f1981 */ /* 0x0008e2000c1e1900 */
[C---:B------:R-:W-:Y:S01]  /*17f0*/  ISETP.GE.U32.OR P0, PT, R7.reuse, R20, P0 ;  /* 0x000000140700720c */ /* 0x040fe20000706470 */
[----:B------:R-:W-:Y:S01]  /*1800*/  UIADD3 UR4, UP0, UR4, 0x3f, URZ ;  /* 0x0000003f04047890 */ /* 0x000fe2000ff1e03f */
[----:B-1----:R-:W-:Y:S01]  /*1810*/  IADD3 R29, P1, R7, R6, RZ ;  /* 0x00000006071d7210 */ /* 0x002fe20007f3e0ff */
[----:B------:R-:W-:Y:S01]  /*1820*/  FADD R49, RZ, R49 ;  /* 0x00000031ff317221 */ /* 0x000fe20000000000 */
[----:B------:R-:W-:Y:S01]  /*1830*/  SHF.R.U32.HI R6, RZ, 0x3, R21 ;  /* 0x00000003ff067819 */ /* 0x000fe20000011615 */
[----:B--2---:R-:W-:Y:S01]  /*1840*/  FADD R48, RZ, R48 ;  /* 0x00000030ff307221 */ /* 0x004fe20000000000 */
[----:B------:R-:W-:Y:S01]  /*1850*/  F2FP.BF16.F32.PACK_AB R10, R10, R45 ;  /* 0x0000002d0a0a723e */ /* 0x000fe200000010ff */
[----:B------:R-:W-:Y:S02]  /*1860*/  IMAD.X R2, RZ, RZ, R54, P1 ;  /* 0x000000ffff027224 */ /* 0x000fe400008e0636 */
[----:B0-----:R-:W-:Y:S01]  /*1870*/  FADD R52, R52, R49 ;  /* 0x0000003134347221 */ /* 0x001fe20000000000 */
[----:B----4-:R-:W-:Y:S01]  /*1880*/  LOP3.LUT R40, R6, 0x1c, RZ, 0xc0, !PT ;  /* 0x0000001c06287812 */ /* 0x010fe200078ec0ff */
[----:B------:R-:W-:Y:S01]  /*1890*/  FADD R49, RZ, R0 ;  /* 0x00000000ff317221 */ /* 0x000fe20000000000 */
        /* <DEDUP_REMOVED lines=9> */
[----:B------:R-:W-:Y:S01]  /*1930*/  FADD R47, R47, R48 ;  /* 0x000000302f2f7221 */ /* 0x000fe20000000000 */
[----:B------:R-:W-:Y:S01]  /*1940*/  @!P0 LEA R4, P1, R5, R42, 0x2 ;  /* 0x0000002a05048211 */ /* 0x000fe200078210ff */
[----:B------:R-:W-:Y:S01]  /*1950*/  IMAD R13, R13, 0x3f, RZ ;  /* 0x0000003f0d0d7824 */ /* 0x000fe200078e02ff */
[----:B------:R-:W0:Y:S01]  /*1960*/  S2UR UR5, SR_CgaCtaId ;  /* 0x00000000000579c3 */ /* 0x000e220000008800 */
[----:B------:R-:W-:Y:S01]  /*1970*/  FMNMX R39, R39, |R8|, !PT ;  /* 0x4000000827277209 */ /* 0x000fe20007800000 */
[----:B------:R-:W-:Y:S01]  /*1980*/  BSSY B0, `(.L_x_14173) ;  /* 0x00000e3000007945 */ /* 0x000fe20003800000 */
[----:B------:R-:W-:-:S02]  /*1990*/  @!P0 LEA.HI.X R5, R5, R44, R2, 0x2, P1 ;  /* 0x0000002c05058211 */ /* 0x000fc400008f1402 */
[----:B------:R-:W-:Y:S02]  /*19a0*/  LOP3.LUT R2, R40, 0x3, RZ, 0xfc, !PT ;  /* 0x0000000328027812 */ /* 0x000fe400078efcff */
[----:B------:R-:W-:Y:S02]  /*19b0*/  F2FP.BF16.F32.PACK_AB R53, R34, R53 ;  /* 0x000000352235723e */ /* 0x000fe400000010ff */
[----:B------:R-:W-:Y:S02]  /*19c0*/  ISETP.GE.U32.AND P1, PT, R2, R19, PT ;  /* 0x000000130200720c */ /* 0x000fe40003f26070 */
[----:B------:R-:W-:Y:S02]  /*19d0*/  F2FP.BF16.F32.PACK_AB R9, R9, R46 ;  /* 0x0000002e0909723e */ /* 0x000fe400000010ff */
[----:B------:R-:W-:Y:S02]  /*19e0*/  ISETP.GE.U32.OR P1, PT, R25, R20, P1 ;  /* 0x000000141900720c */ /* 0x000fe40000f26470 */
[----:B------:R-:W-:-:S11]  /*19f0*/  F2FP.BF16.F32.PACK_AB R35, R35, R50 ;  /* 0x000000322323723e */ /* 0x000fd600000010ff */
[C---:B------:R-:W-:Y:S02]  /*1a00*/  @!P1 LEA R2, P2, R55.reuse, R42, 0x2 ;  /* 0x0000002a37029211 */ /* 0x040fe400078410ff */
[C---:B------:R-:W-:Y:S02]  /*1a10*/  @!P1 IADD3 R23, P3, R55.reuse, UR11, RZ ;  /* 0x0000000b37179c10 */ /* 0x040fe4000ff7e0ff */
[----:B------:R-:W-:Y:S02]  /*1a20*/  @!P1 LEA.HI.X R3, R55, R44, R41, 0x2, P2 ;  /* 0x0000002c37039211 */ /* 0x000fe400010f1429 */
[----:B------:R-:W-:Y:S02]  /*1a30*/  @!P1 IADD3.X R41, R41, UR12, RZ, P3, !PT ;  /* 0x0000000c29299c10 */ /* 0x000fe40009ffe4ff */
[----:B------:R-:W-:-:S04]  /*1a40*/  @!P1 LEA R22, P2, R23, R42, 0x2 ;  /* 0x0000002a17169211 */ /* 0x000fc800078410ff */
[----:B------:R-:W-:Y:S01]  /*1a50*/  @!P1 LEA.HI.X R23, R23, R44, R41, 0x2, P2 ;  /* 0x0000002c17179211 */ /* 0x000fe200010f1429 */
[----:B------:R-:W-:Y:S02]  /*1a60*/  IMAD R41, R26, UR10, RZ ;  /* 0x0000000a1a297c24 */ /* 0x000fe4000f8e02ff */
[----:B------:R-:W-:Y:S01]  /*1a70*/  IMAD R44, R36, 0x21, R7 ;  /* 0x00000021242c7824 */ /* 0x000fe200078e0207 */
[----:B------:R-:W-:Y:S01]  /*1a80*/  FMNMX R7, |R0|, R39, !PT ;  /* 0x0000002700077209 */ /* 0x000fe20007800200 */
[----:B------:R-:W-:Y:S02]  /*1a90*/  IMAD R41, R27, UR4, R41 ;  /* 0x000000041b297c24 */ /* 0x000fe4000f8e0229 */
[----:B------:R-:W-:Y:S01]  /*1aa0*/  IMAD.WIDE.U32 R26, R26, UR4, RZ ;  /* 0x000000041a1a7c25 */ /* 0x000fe2000f8e00ff */
[----:B------:R-:W-:Y:S01]  /*1ab0*/  UMOV UR4, 0x400 ;  /* 0x0000040000047882 */ /* 0x000fe20000000000 */
[----:B------:R-:W-:Y:S01]  /*1ac0*/  FMNMX R39, |R12|, R7, !PT ;  /* 0x000000070c277209 */ /* 0x000fe20007800200 */
[----:B------:R-:W-:Y:S01]  /*1ad0*/  UIADD3 UR4, UR4, 0x20, URZ ;  /* 0x0000002004047890 */ /* 0x000fe2000fffe03f */
[----:B------:R-:W-:Y:S01]  /*1ae0*/  IMAD.IADD R27, R27, 0x1, R41 ;  /* 0x000000011b1b7824 */ /* 0x000fe200078e0229 */
[----:B------:R-:W-:-:S02]  /*1af0*/  LEA R41, P2, R26, UR11, 0x5 ;  /* 0x0000000b1a297c11 */ /* 0x000fc4000f8428ff */
[----:B0-----:R-:W-:Y:S02]  /*1b00*/  ULEA UR4, UR5, UR4, 0x18 ;  /* 0x0000000405047291 */ /* 0x001fe4000f8ec03f */
[----:B------:R-:W-:Y:S01]  /*1b10*/  LEA.HI.X R27, R26, UR12, R27, 0x5, P2 ;  /* 0x0000000c1a1b7c11 */ /* 0x000fe200090f2c1b */
[----:B------:R-:W-:Y:S01]  /*1b20*/  IMAD.IADD R26, R21, 0x1, -R40 ;  /* 0x00000001151a7824 */ /* 0x000fe200078e0a28 */
[--C-:B------:R-:W-:Y:S01]  /*1b30*/  IADD3 R40, R40, 0x3, R21.reuse ;  /* 0x0000000328287810 */ /* 0x100fe20007ffe015 */
[----:B------:R-:W-:Y:S01]  /*1b40*/  ULOP3.LUT UR5, UR6, 0xfffffffe, URZ, 0xc0, !UPT ;  /* 0xfffffffe06057892 */ /* 0x000fe2000f8ec03f */
[----:B------:R-:W-:Y:S02]  /*1b50*/  IADD3 R21, R18, 0x2, R21 ;  /* 0x0000000212157810 */ /* 0x000fe40007ffe015 */
[----:B------:R-:W-:Y:S01]  /*1b60*/  LOP3.LUT R45, R26, 0x1f, RZ, 0xc0, !PT ;  /* 0x0000001f1a2d7812 */ /* 0x000fe200078ec0ff */
[----:B------:R-:W-:Y:S01]  /*1b70*/  IMAD R26, R36, 0x21, R43 ;  /* 0x00000021241a7824 */ /* 0x000fe200078e022b */
[----:B------:R-:W-:Y:S01]  /*1b80*/  LOP3.LUT R42, R21, 0x1f, RZ, 0xc0, !PT ;  /* 0x0000001f152a7812 */ /* 0x000fe200078ec0ff */
[----:B------:R-:W-:Y:S01]  /*1b90*/  FADD R43, RZ, R8 ;  /* 0x00000008ff2b7221 */ /* 0x000fe20000000000 */
[----:B------:R-:W-:Y:S01]  /*1ba0*/  LEA R7, R44, UR4, 0x2 ;  /* 0x000000042c077c11 */ /* 0x000fe2000f8e10ff */
[----:B------:R-:W-:Y:S01]  /*1bb0*/  IMAD R45, R36, 0x21, R45 ;  /* 0x00000021242d7824 */ /* 0x000fe200078e022d */
[----:B------:R-:W-:Y:S01]  /*1bc0*/  LEA R26, R26, UR4, 0x2 ;  /* 0x000000041a1a7c11 */ /* 0x000fe2000f8e10ff */
[----:B------:R-:W-:Y:S01]  /*1bd0*/  FADD R43, R12, R43 ;  /* 0x0000002b0c2b7221 */ /* 0x000fe20000000000 */
[----:B------:R-:W0:Y:S01]  /*1be0*/  SHFL.IDX PT, R34, R49, R42, 0x1f ;  /* 0x00001f2a31227589 */ /* 0x000e2200000e0000 */
[----:B------:R-:W-:-:S02]  /*1bf0*/  LOP3.LUT R40, R40, 0x1f, RZ, 0xc0, !PT ;  /* 0x0000001f28287812 */ /* 0x000fc400078ec0ff */
[----:B------:R-:W-:Y:S02]  /*1c00*/  LEA R21, R45, UR4, 0x2 ;  /* 0x000000042d157c11 */ /* 0x000fe4000f8e10ff */
[----:B------:R-:W-:Y:S01]  /*1c10*/  LOP3.LUT R45, RZ, R41, RZ, 0x33, !PT ;  /* 0x00000029ff2d7212 */ /* 0x000fe200078e33ff */
[----:B------:R1:W2:Y:S03]  /*1c20*/  SHFL.IDX PT, R43, R43, R42, 0x1f ;  /* 0x00001f2a2b2b7589 */ /* 0x0002a600000e0000 */
[----:B------:R-:W-:Y:S01]  /*1c30*/  LEA R24, P2, R24, R45, 0x5 ;  /* 0x0000002d18187211 */ /* 0x000fe200078428ff */
[----:B------:R-:W-:Y:S01]  /*1c40*/  STS [R21], R10 ;  /* 0x0000000a15007388 */ /* 0x000fe20000000800 */
[----:B------:R-:W-:-:S03]  /*1c50*/  FMUL R45, R8, UR7 ;  /* 0x00000007082d7c20 */ /* 0x000fc60008400000 */
[----:B------:R4:W-:Y:S01]  /*1c60*/  STS [R26], R53 ;  /* 0x000000351a007388 */ /* 0x0009e20000000800 */
[----:B-1----:R-:W-:-:S05]  /*1c70*/  FMUL R42, R12, UR7 ;  /* 0x000000070c2a7c20 */ /* 0x002fca0008400000 */
[----:B------:R-:W-:Y:S02]  /*1c80*/  F2FP.BF16.F32.PACK_AB R44, R42, R45 ;  /* 0x0000002d2a2c723e */ /* 0x000fe400000010ff */
[C---:B----4-:R-:W-:Y:S01]  /*1c90*/  FMNMX R53, |R38|.reuse, R39, !PT ;  /* 0x0000002726357209 */ /* 0x050fe20007800200 */
[----:B------:R-:W-:Y:S02]  /*1ca0*/  FMUL R39, R38, UR7 ;  /* 0x0000000726277c20 */ /* 0x000fe40008400000 */
[----:B------:R-:W-:Y:S01]  /*1cb0*/  STS [R7], R44 ;  /* 0x0000002c07007388 */ /* 0x000fe20000000800 */
[----:B0-----:R-:W-:Y:S02]  /*1cc0*/  FADD R34, R47, R34 ;  /* 0x000000222f227221 */ /* 0x001fe40000000000 */
[----:B------:R-:W-:Y:S01]  /*1cd0*/  @!P0 F2FP.BF16.F32.PACK_AB R49, R39, R42 ;  /* 0x0000002a2731823e */ /* 0x000fe200000010ff */
[----:B--2---:R-:W-:Y:S01]  /*1ce0*/  FADD R43, R52, R43 ;  /* 0x0000002b342b7221 */ /* 0x004fe20000000000 */
[----:B---3--:R-:W-:-:S02]  /*1cf0*/  HADD2.F32 R10, -RZ, R56.H0_H0 ;  /* 0x20000038ff0a7230 */ /* 0x008fc40000004100 */
[----:B------:R-:W-:Y:S02]  /*1d00*/  HADD2.F32 R12, -RZ, R56.H1_H1 ;  /* 0x30000038ff0c7230 */ /* 0x000fe40000004100 */
[--C-:B------:R-:W-:Y:S02]  /*1d10*/  HADD2.F32 R41, -RZ, R57.reuse.H0_H0 ;  /* 0x20000039ff297230 */ /* 0x100fe40000004100 */
[----:B------:R-:W-:-:S03]  /*1d20*/  HADD2.F32 R57, -RZ, R57.H1_H1 ;  /* 0x30000039ff397230 */ /* 0x000fc60000004100 */
[----:B------:R-:W-:Y:S02]  /*1d30*/  FADD R41, R41, R41 ;  /* 0x0000002929297221 */ /* 0x000fe40000000000 */
[----:B------:R-:W-:-:S03]  /*1d40*/  FADD R57, R57, R57 ;  /* 0x0000003939397221 */ /* 0x000fc60000000000 */
[----:B------:R-:W-:Y:S02]  /*1d50*/  FMNMX R41, RZ, R41, !PT ;  /* 0x00000029ff297209 */ /* 0x000fe40007800000 */
[----:B------:R-:W-:-:S03]  /*1d60*/  FMNMX R57, RZ, R57, !PT ;  /* 0x00000039ff397209 */ /* 0x000fc60007800000 */
[----:B------:R-:W-:Y:S01]  /*1d70*/  FMUL R8, R10, R41 ;  /* 0x000000290a087220 */ /* 0x000fe20000400000 */
[----:B------:R-:W-:Y:S01]  /*1d80*/  FMUL R10, R0, UR7 ;  /* 0x00000007000a7c20 */ /* 0x000fe20008400000 */
[----:B------:R-:W-:-:S04]  /*1d90*/  FMUL R12, R12, R57 ;  /* 0x000000390c0c7220 */ /* 0x000fc80000400000 */
[----:B------:R-:W-:Y:S01]  /*1da0*/  @!P0 F2FP.BF16.F32.PACK_AB R45, R10, R45 ;  /* 0x0000002d0a2d823e */ /* 0x000fe200000010ff */
[--C-:B------:R-:W-:Y:S02]  /*1db0*/  HADD2.F32 R0, -RZ, R30.reuse.H0_H0 ;  /* 0x2000001eff007230 */ /* 0x100fe40000004100 */
[----:B------:R-:W-:Y:S02]  /*1dc0*/  HADD2.F32 R30, -RZ, R30.H1_H1 ;  /* 0x3000001eff1e7230 */ /* 0x000fe40000004100 */
[----:B------:R0:W-:Y:S01]  /*1dd0*/  @!P0 STG.E desc[UR8][R28.64], R45 ;  /* 0x0000002d1c008986 */ /* 0x0001e2000c101908 */
[----:B------:R-:W-:Y:S01]  /*1de0*/  FADD R0, R0, R0 ;  /* 0x0000000000007221 */ /* 0x000fe20000000000 */
[--C-:B------:R-:W-:Y:S02]  /*1df0*/  HADD2.F32 R38, -RZ, R31.reuse.H1_H1 ;  /* 0x3000001fff267230 */ /* 0x100fe40000004100 */
[----:B------:R-:W-:Y:S01]  /*1e00*/  FADD R41, R30, R30 ;  /* 0x0000001e1e297221 */ /* 0x000fe20000000000 */
[----:B------:R-:W-:Y:S01]  /*1e10*/  HADD2.F32 R30, -RZ, R31.H0_H0 ;  /* 0x2000001fff1e7230 */ /* 0x000fe20000004100 */
[----:B------:R1:W-:Y:S01]  /*1e20*/  @!P0 STG.E desc[UR8][R4.64], R49 ;  /* 0x0000003104008986 */ /* 0x0003e2000c101908 */
[----:B------:R-:W-:Y:S01]  /*1e30*/  FMNMX R31, RZ, R0, !PT ;  /* 0x00000000ff1f7209 */ /* 0x000fe20007800000 */
[----:B------:R-:W-:Y:S01]  /*1e40*/  IMAD R0, R36, 0x21, R25 ;  /* 0x0000002124007824 */ /* 0x000fe200078e0219 */
[----:B------:R-:W-:-:S02]  /*1e50*/  FMNMX R41, RZ, R41, !PT ;  /* 0x00000029ff297209 */ /* 0x000fc40007800000 */
[----:B------:R-:W-:Y:S01]  /*1e60*/  ISETP.GT.U32.AND P0, PT, R24, -0x21, PT ;  /* 0xffffffdf1800780c */ /* 0x000fe20003f04070 */
[----:B------:R-:W-:Y:S01]  /*1e70*/  FMUL R30, R30, R31 ;  /* 0x0000001f1e1e7220 */ /* 0x000fe20000400000 */
[----:B0-----:R-:W-:Y:S01]  /*1e80*/  FMNMX R29, R53, |R8|, !PT ;  /* 0x40000008351d7209 */ /* 0x001fe20007800000 */
[----:B------:R-:W-:Y:S01]  /*1e90*/  FMUL R25, R38, R41 ;  /* 0x0000002926197220 */ /* 0x000fe20000400000 */
[----:B------:R-:W-:Y:S01]  /*1ea0*/  FADD R28, RZ, R12 ;  /* 0x0000000cff1c7221 */ /* 0x000fe20000000000 */
[----:B------:R-:W-:Y:S01]  /*1eb0*/  FADD R31, RZ, R8 ;  /* 0x00000008ff1f7221 */ /* 0x000fe20000000000 */
[C---:B------:R-:W-:Y:S01]  /*1ec0*/  FMNMX R45, |R12|.reuse, R29, !PT ;  /* 0x0000001d0c2d7209 */ /* 0x040fe20007800200 */
[----:B------:R-:W-:Y:S01]  /*1ed0*/  FMUL R41, R12, UR7 ;  /* 0x000000070c297c20 */ /* 0x000fe20008400000 */
[C---:B-1----:R-:W-:Y:S01]  /*1ee0*/  FADD R5, R25.reuse, R28 ;  /* 0x0000001c19057221 */ /* 0x042fe20000000000 */
[----:B------:R-:W-:Y:S01]  /*1ef0*/  LOP3.LUT R12, RZ, R27, RZ, 0x33, !PT ;  /* 0x0000001bff0c7212 */ /* 0x000fe200078e33ff */
[----:B------:R-:W-:Y:S01]  /*1f00*/  FADD R49, R30, R31 ;  /* 0x0000001f1e317221 */ /* 0x000fe20000000000 */
[----:B------:R-:W-:Y:S01]  /*1f10*/  FMUL R8, R8, UR7 ;  /* 0x0000000708087c20 */ /* 0x000fe20008400000 */
[----:B------:R-:W-:Y:S01]  /*1f20*/  FMUL R53, R30, UR7 ;  /* 0x000000071e357c20 */ /* 0x000fe20008400000 */
[----:B------:R-:W-:Y:S01]  /*1f30*/  FMUL R38, R25, UR7 ;  /* 0x0000000719267c20 */ /* 0x000fe20008400000 */
[----:B------:R-:W-:Y:S01]  /*1f40*/  IMAD.X R12, RZ, RZ, R12, P2 ;  /* 0x000000ffff0c7224 */ /* 0x000fe200010e060c */
[----:B------:R-:W0:Y:S01]  /*1f50*/  SHFL.IDX PT, R4, R49, R40, 0x1f ;  /* 0x00001f2831047589 */ /* 0x000e2200000e0000 */
[----:B------:R-:W-:-:S02]  /*1f60*/  @!P1 F2FP.BF16.F32.PACK_AB R29, R41, R8 ;  /* 0x00000008291d923e */ /* 0x000fc400000010ff */
[----:B------:R-:W-:Y:S01]  /*1f70*/  LEA R0, R0, UR4, 0x2 ;  /* 0x0000000400007c11 */ /* 0x000fe2000f8e10ff */
[----:B------:R-:W1:Y:S01]  /*1f80*/  SHFL.IDX PT, R5, R5, R40, 0x1f ;  /* 0x00001f2805057589 */ /* 0x000e6200000e0000 */
[----:B------:R-:W-:Y:S02]  /*1f90*/  ISETP.GT.U32.AND.EX P0, PT, R12, -0x1, PT, P0 ;  /* 0xffffffff0c00780c */ /* 0x000fe40003f04100 */
[----:B------:R-:W-:Y:S01]  /*1fa0*/  F2FP.BF16.F32.PACK_AB R55, R53, R8 ;  /* 0x000000083537723e */ /* 0x000fe200000010ff */
[----:B------:R2:W-:Y:S01]  /*1fb0*/  @!P1 STG.E desc[UR8][R2.64], R29 ;  /* 0x0000001d02009986 */ /* 0x0005e2000c101908 */
[----:B------:R-:W-:Y:S02]  /*1fc0*/  @!P1 F2FP.BF16.F32.PACK_AB R31, R38, R53 ;  /* 0x00000035261f923e */ /* 0x000fe400000010ff */
[----:B------:R-:W-:Y:S01]  /*1fd0*/  FMNMX R8, |R30|, R45, !PT ;  /* 0x0000002d1e087209 */ /* 0x000fe20007800200 */
[----:B------:R3:W-:Y:S01]  /*1fe0*/  STS [R0], R55 ;  /* 0x0000003700007388 */ /* 0x0007e20000000800 */
[----:B------:R-:W-:Y:S01]  /*1ff0*/  F2FP.BF16.F32.PACK_AB R28, R39, R10 ;  /* 0x0000000a271c723e */ /* 0x000fe200000010ff */
[----:B------:R-:W-:Y:S01]  /*2000*/  IMAD.IADD R10, R33, 0x1, R13 ;  /* 0x00000001210a7824 */ /* 0x000fe200078e020d */
[----:B------:R-:W-:Y:S01]  /*2010*/  F2FP.BF16.F32.PACK_AB R27, R38, R41 ;  /* 0x00000029261b723e */ /* 0x000fe200000010ff */
[----:B------:R3:W-:Y:S01]  /*2020*/  @!P1 STG.E desc[UR8][R22.64], R31 ;  /* 0x0000001f16009986 */ /* 0x0007e2000c101908 */
[----:B------:R-:W-:-:S02]  /*2030*/  FMNMX R8, |R25|, R8, !PT ;  /* 0x0000000819087209 */ /* 0x000fc40007800200 */
        /* <DEDUP_REMOVED lines=26> */
.L_x_14177:
        /* <DEDUP_REMOVED lines=51> */
.L_x_14176:
[----:B------:R-:W-:Y:S05]  /*2510*/  BSYNC B1 ;  /* 0x0000000000017941 */ /* 0x000fea0003800000 */
.L_x_14175:
        /* <DEDUP_REMOVED lines=15> */
.L_x_14179:
[----:B------:R-:W-:Y:S05]  /*2610*/  BSYNC B1 ;  /* 0x0000000000017941 */ /* 0x000fea0003800000 */
.L_x_14178:
        /* <DEDUP_REMOVED lines=25> */
.L_x_14174:
[----:B------:R-:W-:Y:S05]  /*27b0*/  BSYNC B0 ;  /* 0x0000000000007941 */ /* 0x000fea0003800000 */
.L_x_14173:
        /* <DEDUP_REMOVED lines=28> */
.L_x_14184:
[C---:B-1----:R-:W-:Y:S01]  /*2980*/  LOP3.LUT R12, R16.reuse, 0x1f, RZ, 0xc0, !PT ;  /* 0x0000001f100c7812 */ /* 0x042fe200078ec0ff */
        /* <DEDUP_REMOVED lines=26> */
[----:B------:R-:W-:Y:S01]  /*2b30*/  @!P3 IMAD.X R9, RZ, RZ, R26, P5 ;  /* 0x000000ffff09b224 */ /* 0x000fe200028e061a */
[----:B------:R-:W-:-:S03]  /*2b40*/  @!P3 LEA R12, P5, R14, R37, 0x2 ;  /* 0x000000250e0cb211 */ /* 0x000fc600078a10ff */
[----:B------:R-:W-:Y:S01]  /*2b50*/  IMAD.X R26, R26, 0x1, R11, P6 ;  /* 0x000000011a1a7824 */ /* 0x000fe200030e060b */
[----:B------:R-:W-:Y:S02]  /*2b60*/  @!P3 LEA.HI.X R13, R14, R51, R9, 0x2, P5 ;  /* 0x000000330e0db211 */ /* 0x000fe400028f1409 */
[----:B------:R-:W-:Y:S02]  /*2b70*/  @!P2 IADD3 R16, P5, R16, R24, RZ ;  /* 0x000000181010a210 */ /* 0x000fe40007fbe0ff */
[----:B------:R-:W-:-:S03]  /*2b80*/  IADD3 R24, P6, R24, UR5, RZ ;  /* 0x0000000518187c10 */ /* 0x000fc6000ffde0ff */
[----:B------:R-:W-:Y:S01]  /*2b90*/  @!P2 IMAD.X R9, RZ, RZ, R26, P5 ;  /* 0x000000ffff09a224 */ /* 0x000fe200028e061a */
[----:B------:R-:W-:Y:S01]  /*2ba0*/  @!P2 LEA R14, P5, R16, R37, 0x2 ;  /* 0x00000025100ea211 */ /* 0x000fe200078a10ff */
[----:B------:R-:W-:-:S03]  /*2bb0*/  IMAD.X R26, R26, 0x1, R11, P6 ;  /* 0x000000011a1a7824 */ /* 0x000fc600030e060b */
[----:B------:R-:W-:Y:S02]  /*2bc0*/  @!P2 LEA.HI.X R15, R16, R51, R9, 0x2, P5 ;  /* 0x00000033100fa211 */ /* 0x000fe400028f1409 */
[----:B------:R-:W-:-:S05]  /*2bd0*/  @!P1 IADD3 R16, P5, R28, R24, RZ ;  /* 0x000000181c109210 */ /* 0x000fca0007fbe0ff */
[----:B------:R-:W-:Y:S01]  /*2be0*/  @!P1 IMAD.X R9, RZ, RZ, R26, P5 ;  /* 0x000000ffff099224 */ /* 0x000fe200028e061a */
[C---:B---3--:R-:W-:Y:S01]  /*2bf0*/  @!P1 LEA R22, P5, R16.reuse, R37, 0x2 ;  /* 0x0000002510169211 */ /* 0x048fe200078a10ff */
[----:B-1----:R1:W-:Y:S03]  /*2c00*/  @!P4 STG.E desc[UR8][R4.64], R17 ;  /* 0x000000110400c986 */ /* 0x0023e6000c101908 */
[----:B------:R-:W-:Y:S01]  /*2c10*/  @!P1 LEA.HI.X R23, R16, R51, R9, 0x2, P5 ;  /* 0x0000003310179211 */ /* 0x000fe200028f1409 */
[----:B--2---:R1:W-:Y:S01]  /*2c20*/  @!P3 STG.E desc[UR8][R12.64], R21 ;  /* 0x000000150c00b986 */ /* 0x0043e2000c101908 */
[----:B------:R-:W-:Y:S02]  /*2c30*/  IMAD.IADD R9, R18, 0x1, R7 ;  /* 0x0000000112097824 */ /* 0x000fe400078e0207 */
[----:B------:R-:W-:Y:S01]  /*2c40*/  VIADD R16, R28, 0x1f ;  /* 0x0000001f1c107836 */ /* 0x000fe20000000000 */
[----:B0-----:R1:W-:Y:S01]  /*2c50*/  @!P2 STG.E desc[UR8][R14.64], R25 ;  /* 0x000000190e00a986 */ /* 0x0013e2000c101908 */
[----:B------:R-:W-:-:S03]  /*2c60*/  ISETP.NE.AND P2, PT, R29, RZ, PT ;  /* 0x000000ff1d00720c */ /* 0x000fc60003f45270 */
[----:B----4-:R1:W-:Y:S01]  /*2c70*/  @!P1 STG.E desc[UR8][R22.64], R27 ;  /* 0x0000001b16009986 */ /* 0x0103e2000c101908 */
[----:B------:R-:W-:-:S05]  /*2c80*/  IADD3 R24, P1, R24, UR5, RZ ;  /* 0x0000000518187c10 */ /* 0x000fca000ff3e0ff */
[----:B------:R-:W-:-:S04]  /*2c90*/  IMAD.X R26, R26, 0x1, R11, P1 ;  /* 0x000000011a1a7824 */ /* 0x000fc800008e060b */
[----:B------:R-:W-:Y:S05]  /*2ca0*/  @P2 BRA `(.L_x_14184) ;  /* 0xfffffffc00342947 */ /* 0x000fea000383ffff */
.L_x_14183:
[----:B------:R-:W-:Y:S05]  /*2cb0*/  BSYNC B1 ;  /* 0x0000000000017941 */ /* 0x000fea0003800000 */
.L_x_14182:
        /* <DEDUP_REMOVED lines=15> */
.L_x_14186:
[----:B------:R-:W-:Y:S05]  /*2db0*/  BSYNC B1 ;  /* 0x0000000000017941 */ /* 0x000fea0003800000 */
.L_x_14185:
[----:B------:R-:W-:Y:S01]  /*2dc0*/  IADD3 R7, R7, 0x1, R18 ;  /* 0x0000000107077810 */ /* 0x000fe20007ffe012 */
[----:B------:R-:W-:Y:S01]  /*2dd0*/  IMAD.X R26, R26, 0x1, R11, P2 ;  /* 0x000000011a1a7824 */ /* 0x000fe200010e060b */
        /* <DEDUP_REMOVED lines=23> */
.L_x_14181:
[----:B------:R-:W-:Y:S05]  /*2f50*/  BSYNC B0 ;  /* 0x0000000000007941 */ /* 0x000fea0003800000 */
.L_x_14180:
        /* <DEDUP_REMOVED lines=19> */
[----:B------:R-:W4:Y:S01]  /*3090*/  LDS.64 R4, [R7+UR4+0x700] ;  /* 0x0007000407047984 */ /* 0x000f220008000a00 */
[----:B0-----:R-:W-:Y:S01]  /*30a0*/  FADD R9, R2, R14 ;  /* 0x0000000e02097221 */ /* 0x001fe20000000000 */
[----:B-1----:R-:W-:Y:S01]  /*30b0*/  FADD R2, R3, R15 ;  /* 0x0000000f03027221 */ /* 0x002fe20000000000 */
[----:B------:R-:W-:-:S02]  /*30c0*/  @!P0 LOP3.LUT R3, R7, 0xf8, RZ, 0xc0, !PT ;  /* 0x000000f807038812 */ /* 0x000fc400078ec0ff */
[----:B--2---:R-:W-:Y:S01]  /*30d0*/  FADD R9, R9, R16 ;  /* 0x0000001009097221 */ /* 0x004fe20000000000 */
[----:B------:R-:W-:Y:S01]  /*30e0*/  FADD R2, R2, R17 ;  /* 0x0000001102027221 */ /* 0x000fe20000000000 */
[----:B-----5:R-:W-:Y:S02]  /*30f0*/  @!P0 LEA R16, P1, R32, R20, 0x2 ;  /* 0x0000001420108211 */ /* 0x020fe400078210ff */
        /* <DEDUP_REMOVED lines=14> */
.L_x_14188:
[----:B------:R-:W-:Y:S05]  /*31e0*/  BSYNC B0 ;  /* 0x0000000000007941 */ /* 0x000fea0003800000 */
.L_x_14187:
[----:B------:R-:W-:Y:S02]  /*31f0*/  ULDC.64 UR4, c[0x0][0x238] ;  /* 0x00008e0000047ab9 */ /* 0x000fe40000000a00 */
[----:B------:R-:W-:-:S04]  /*3200*/  ISETP.NE.U32.AND P0, PT, RZ, UR4, PT ;  /* 0x00000004ff007c0c */ /* 0x000fc8000bf05070 */
[----:B------:R-:W-:-:S13]  /*3210*/  ISETP.NE.AND.EX P0, PT, RZ, UR5, PT, P0 ;  /* 0x00000005ff007c0c */ /* 0x000fda000bf05300 */
[----:B------:R-:W-:Y:S05]  /*3220*/  @!P0 BRA `(.L_x_14189) ;  /* 0x0000000000b08947 */ /* 0x000fea0003800000 */
[----:B01----:R-:W0:Y:S01]  /*3230*/  SHFL.DOWN PT, R3, R8, 0x10, 0x1f ;  /* 0x0a001f0008037f89 */ /* 0x003e2200000e0000 */
[----:B------:R-:W-:Y:S01]  /*3240*/  ISETP.NE.AND P0, PT, R27, RZ, PT ;  /* 0x000000ff1b00720c */ /* 0x000fe20003f05270 */
[----:B------:R-:W-:-:S12]  /*3250*/  BSSY B0, `(.L_x_14190) ;  /* 0x0000023000007945 */ /* 0x000fd80003800000 */
[----:B------:R-:W1:Y:S01]  /*3260*/  @!P0 S2R R9, SR_CgaCtaId ;  /* 0x0000000000098919 */ /* 0x000e620000008800 */
[----:B------:R-:W-:Y:S02]  /*3270*/  @!P0 LOP3.LUT R6, R6, 0x1ffffffc, RZ, 0xc0, !PT ;  /* 0x1ffffffc06068812 */ /* 0x000fe400078ec0ff */
[----:B0-----:R-:W-:Y:S02]  /*3280*/  FMNMX R3, R8, R3, !PT ;  /* 0x0000000308037209 */ /* 0x001fe40007800000 */
[----:B------:R-:W-:-:S03]  /*3290*/  @!P0 MOV R8, 0x400 ;  /* 0x0000040000088802 */ /* 0x000fc60000000f00 */
[----:B------:R-:W0:Y:S02]  /*32a0*/  SHFL.DOWN PT, R2, R3, 0x8, 0x1f ;  /* 0x09001f0003027f89 */ /* 0x000e2400000e0000 */
[----:B0-----:R-:W-:Y:S02]  /*32b0*/  FMNMX R2, R3, R2, !PT ;  /* 0x0000000203027209 */ /* 0x001fe40007800000 */
[----:B-1----:R-:W-:-:S03]  /*32c0*/  @!P0 LEA R3, R9, R8, 0x18 ;  /* 0x0000000809038211 */ /* 0x002fc600078ec0ff */
[----:B------:R-:W0:Y:S02]  /*32d0*/  SHFL.DOWN PT, R5, R2, 0x4, 0x1f ;  /* 0x08801f0002057f89 */ /* 0x000e2400000e0000 */
[----:B------:R-:W-:Y:S01]  /*32e0*/  @!P0 IMAD.IADD R3, R6, 0x1, R3 ;  /* 0x0000000106038824 */ /* 0x000fe200078e0203 */
        /* <DEDUP_REMOVED lines=24> */
.L_x_14199:
[----:B-1----:R-:W-:-:S07]  /*3470*/  FMNMX R5, R4, R5, !PT ;  /* 0x0000000504057209 */ /* 0x002fce0007800000 */
.L_x_14191:
[----:B------:R-:W-:Y:S05]  /*3480*/  BSYNC B0 ;  /* 0x0000000000007941 */ /* 0x000fea0003800000 */
.L_x_14190:
[----:B------:R-:W-:Y:S01]  /*3490*/  ISETP.NE.AND P0, PT, R0, RZ, PT ;  /* 0x000000ff0000720c */ /* 0x000fe20003f05270 */
[----:B------:R-:W-:-:S12]  /*34a0*/  BSSY B0, `(.L_x_14189) ;  /* 0x0000004000007945 */ /* 0x000fd80003800000 */
[----:B------:R-:W-:Y:S05]  /*34b0*/  @P0 BRA `(.L_x_14193) ;  /* 0x0000000000080947 */ /* 0x000fea0003800000 */
[----:B------:R-:W1:Y:S02]  /*34c0*/  LDC.64 R2, c[0x0][0x238] ;  /* 0x00008e00ff027b82 */ /* 0x000e640000000a00 */
[----:B-1----:R1:W-:Y:S02]  /*34d0*/  REDG.E.MAX.S32.STRONG.GPU desc[UR8][R2.64], R5 ;  /* 0x000000050200798e */ /* 0x0023e4000d10e388 */
.L_x_14193:
[----:B------:R-:W-:Y:S05]  /*34e0*/  BSYNC B0 ;  /* 0x0000000000007941 */ /* 0x000fea0003800000 */
.L_x_14189:
        /* <DEDUP_REMOVED lines=13> */
[----:B0-----:R-:W-:Y:S05]  /*35c0*/  CALL.REL.NOINC `($__internal_345_$__cuda_sm20_rcp_rn_f32_slowpath) ;  /* 0x0000000400887944 */ /* 0x001fea0003c00000 */
[----:B------:R-:W-:Y:S05]  /*35d0*/  BRA `(.L_x_14195) ;  /* 0x0000000000147947 */ /* 0x000fea0003800000 */
.L_x_14194:
[----:B01----:R-:W0:Y:S01]  /*35e0*/  MUFU.RCP R5, UR7 ;  /* 0x0000000700057d08 */ /* 0x003e220008001000 */
[----:B------:R-:W-:-:S04]  /*35f0*/  IMAD.U32 R0, RZ, RZ, UR7 ;  /* 0x00000007ff007e24 */ /* 0x000fc8000f8e00ff */
[----:B0-----:R-:W-:-:S04]  /*3600*/  FFMA R0, R5, R0, -1 ;  /* 0xbf80000005007423 */ /* 0x001fc80000000000 */
[----:B------:R-:W-:-:S04]  /*3610*/  FADD.FTZ R0, -R0, -RZ ;  /* 0x800000ff00007221 */ /* 0x000fc80000010100 */
[----:B------:R-:W-:-:S07]  /*3620*/  FFMA R5, R5, R0, R5 ;  /* 0x0000000005057223 */ /* 0x000fce0000000005 */
.L_x_14195:
[----:B------:R-:W0:Y:S02]  /*3630*/  LDC.64 R2, c[0x0][0x240] ;  /* 0x00009000ff027b82 */ /* 0x000e240000000a00 */
[----:B0-----:R-:W-:Y:S01]  /*3640*/  STG.E desc[UR8][R2.64], R5 ;  /* 0x0000000502007986 */ /* 0x001fe2000c101908 */
[----:B------:R-:W-:Y:S05]  /*3650*/  EXIT ;  /* 0x000000000000794d */ /* 0x000fea0003800000 */
.L_x_14192:
[----:B------:R-:W-:Y:S02]  /*3660*/  IMAD.MOV.U32 R7, RZ, RZ, 0x4 ;  /* 0x00000004ff077424 */ /* 0x000fe400078e00ff */
[----:B------:R-:W-:Y:S02]  /*3670*/  IMAD.MOV.U32 R9, RZ, RZ, 0x1f ;  /* 0x0000001fff097424 */ /* 0x000fe400078e00ff */
[----:B------:R-:W-:-:S07]  /*3680*/  IMAD.MOV.U32 R6, RZ, RZ, -0x1 ;  /* 0xffffffffff067424 */ /* 0x000fce00078e00ff */
[----:B01----:R-:W-:Y:S05]  /*3690*/  WARPSYNC.COLLECTIVE R6, `(.L_x_14196) ;  /* 0x0000000006087348 */ /* 0x003fea0003c00000 */
[----:B-1----:R1:W2:Y:S02]  /*36a0*/  SHFL.DOWN P0, R5, R2, R7, R9 ;  /* 0x0800000702057389 */ /* 0x0022a40000000009 */
[----:B012---:R-:W-:Y:S01]  /*36b0*/  ENDCOLLECTIVE ;  /* 0x000000000000791b */ /* 0x007fe20003800000 */
.L_x_14196:
[----:B------:R-:W-:Y:S02]  /*36c0*/  IMAD.MOV.U32 R7, RZ, RZ, 0x2 ;  /* 0x00000002ff077424 */ /* 0x000fe400078e00ff */
[----:B------:R-:W-:-:S05]  /*36d0*/  IMAD.MOV.U32 R3, RZ, RZ, R5 ;  /* 0x000000ffff037224 */ /* 0x000fca00078e0005 */
[----:B------:R-:W-:-:S05]  /*36e0*/  FMNMX R3, R3, R2, !PT ;  /* 0x0000000203037209 */ /* 0x000fca0007800000 */
[----:B------:R-:W-:-:S07]  /*36f0*/  IMAD.MOV.U32 R2, RZ, RZ, R3 ;  /* 0x000000ffff027224 */ /* 0x000fce00078e0003 */
[----:B------:R-:W-:Y:S05]  /*3700*/  WARPSYNC.COLLECTIVE R6, `(.L_x_14197) ;  /* 0x0000000006087348 */ /* 0x000fea0003c00000 */
[----:B------:R0:W1:Y:S02]  /*3710*/  SHFL.DOWN P0, R5, R2, R7, R9 ;  /* 0x0800000702057389 */ /* 0x0000640000000009 */
[----:B01----:R-:W-:Y:S01]  /*3720*/  ENDCOLLECTIVE ;  /* 0x000000000000791b */ /* 0x003fe20003800000 */
.L_x_14197:
[----:B------:R-:W-:Y:S02]  /*3730*/  IMAD.MOV.U32 R7, RZ, RZ, 0x1 ;  /* 0x00000001ff077424 */ /* 0x000fe400078e00ff */
[----:B------:R-:W-:-:S05]  /*3740*/  IMAD.MOV.U32 R4, RZ, RZ, R5 ;  /* 0x000000ffff047224 */ /* 0x000fca00078e0005 */
[----:B------:R-:W-:-:S05]  /*3750*/  FMNMX R4, R3, R4, !PT ;  /* 0x0000000403047209 */ /* 0x000fca0007800000 */
[----:B------:R-:W-:-:S07]  /*3760*/  IMAD.MOV.U32 R2, RZ, RZ, R4 ;  /* 0x000000ffff027224 */ /* 0x000fce00078e0004 */
[----:B------:R-:W-:Y:S05]  /*3770*/  WARPSYNC.COLLECTIVE R6, `(.L_x_14198) ;  /* 0x0000000006087348 */ /* 0x000fea0003c00000 */
[----:B------:R0:W1:Y:S02]  /*3780*/  SHFL.DOWN P0, R5, R2, R7, R9 ;  /* 0x0800000702057389 */ /* 0x0000640000000009 */
[----:B01----:R-:W-:Y:S01]  /*3790*/  ENDCOLLECTIVE ;  /* 0x000000000000791b */ /* 0x003fe20003800000 */
.L_x_14198:
[----:B------:R-:W-:Y:S05]  /*37a0*/  BRA `(.L_x_14199) ;  /* 0xfffffffc00307947 */ /* 0x000fea000383ffff */
        .weak           $__internal_344_$__cuda_sm20_div_u64
        .type           $__internal_344_$__cuda_sm20_div_u64,@function
        .size           $__internal_344_$__cuda_sm20_div_u64,($__internal_345_$__cuda_sm20_rcp_rn_f32_slowpath - $__internal_344_$__cuda_sm20_div_u64)
$__internal_344_$__cuda_sm20_div_u64:
        /* <DEDUP_REMOVED lines=67> */
[----:B------:R-:W-:Y:S06]  /*3be0*/  RET.REL.NODEC R4 `(_ZN18transformer_engine6detail38cast_transpose_fused_kernel_notalignedILb1ELb1ELb0EfNS_16CTDBiasDActParamI6__halfS3_13__nv_bfloat16fEELi2ELi2ENS_5EmptyEXadL_ZNS_6dsreluIffEET_T0_RKS6_EEEEvT3_mmm) ;  /* 0xffffffc404047950 */ /* 0x000fec0003c3ffff */
        .weak           $__internal_345_$__cuda_sm20_rcp_rn_f32_slowpath
        .type           $__internal_345_$__cuda_sm20_rcp_rn_f32_slowpath,@function
        .size           $__internal_345_$__cuda_sm20_rcp_rn_f32_slowpath,(.L_x_34830 - $__internal_345_$__cuda_sm20_rcp_rn_f32_slowpath)
$__internal_345_$__cuda_sm20_rcp_rn_f32_slowpath:
        /* <DEDUP_REMOVED lines=15> */
.L_x_14200:
        /* <DEDUP_REMOVED lines=33> */
.L_x_14202:
[----:B------:R2:W3:Y:S02]  /*3ef0*/  MUFU.RCP R2, R0 ;  /* 0x0000000000027308 */ /* 0x0004e40000001000 */
.L_x_14201:
[----:B-1-3--:R-:W-:Y:S02]  /*3f00*/  IMAD.MOV.U32 R5, RZ, RZ, R2 ;  /* 0x000000ffff057224 */ /* 0x00afe400078e0002 */
[----:B------:R-:W-:Y:S02]  /*3f10*/  IMAD.MOV.U32 R2, RZ, RZ, R7 ;  /* 0x000000ffff027224 */ /* 0x000fe400078e0007 */
[----:B------:R-:W-:-:S04]  /*3f20*/  IMAD.MOV.U32 R3, RZ, RZ, 0x0 ;  /* 0x00000000ff037424 */ /* 0x000fc800078e00ff */
[----:B0-2---:R-:W-:Y:S05]  /*3f30*/  RET.REL.NODEC R2 `(_ZN18transformer_engine6detail38cast_transpose_fused_kernel_notalignedILb1ELb1ELb0EfNS_16CTDBiasDActParamI6__halfS3_13__nv_bfloat16fEELi2ELi2ENS_5EmptyEXadL_ZNS_6dsreluIffEET_T0_RKS6_EEEEvT3_mmm) ;  /* 0xffffffc002307950 */ /* 0x005fea0003c3ffff */
.L_x_14203:
        /* <DEDUP_REMOVED lines=12> */
.L_x_34830:


//--------------------- .text._ZN18transformer_engine6detail38cast_transpose_fused_kernel_notalignedILb1ELb1ELb0EfNS_16CTDBiasDActParamI6__halfS3_S3_fEELi2ELi2ENS_5EmptyEXadL_ZNS_6dsreluIffEET_T0_RKS5_EEEEvT3_mmm --------------------------
	.section	.text._ZN18transformer_engine6detail38cast_transpose_fused_kernel_notalignedILb1ELb1ELb0EfNS_16CTDBiasDActParamI6__halfS3_S3_fEELi2ELi2ENS_5EmptyEXadL_ZNS_6dsreluIffEET_T0_RKS5_EEEEvT3_mmm,"ax",@progbits
	.align	128
        .global         _ZN18transformer_engine6detail38cast_transpose_fused_kernel_notalignedILb1ELb1ELb0EfNS_16CTDBiasDActParamI6__halfS3_S3_fEELi2ELi2ENS_5EmptyEXadL_ZNS_6dsreluIffEET_T0_RKS5_EEEEvT3_mmm
        .type           _ZN18transformer_engine6detail38cast_transpose_fused_kernel_notalignedILb1ELb1ELb0EfNS_16CTDBiasDActParamI6__halfS3_S3_fEELi2ELi2ENS_5EmptyEXadL_ZNS_6dsreluIffEET_T0_RKS5_EEEEvT3_mmm,@function
        .size           _ZN18transformer_engine6detail38cast_transpose_fused_kernel_notalignedILb1ELb1ELb0EfNS_16CTDBiasDActParamI6__halfS3_S3_fEELi2ELi2ENS_5EmptyEXadL_ZNS_6dsreluIffEET_T0_RKS5_EEEEvT3_mmm,(.L_x_34832 - _ZN18transformer_engine6detail38cast_transpose_fused_kernel_notalignedILb1ELb1ELb0EfNS_16CTDBiasDActParamI6__halfS3_S3_fEELi2ELi2ENS_5EmptyEXadL_ZNS_6dsreluIffEET_T0_RKS5_EEEEvT3_mmm)
        .other          _ZN18transformer_engine6detail38cast_transpose_fused_kernel_notalignedILb1ELb1ELb0EfNS_16CTDBiasDActParamI6__halfS3_S3_fEELi2ELi2ENS_5EmptyEXadL_ZNS_6dsreluIffEET_T0_RKS5_EEEEvT3_mmm,@"STO_CUDA_ENTRY STV_DEFAULT"
_ZN18transformer_engine6detail38cast_transpose_fused_kernel_notalignedILb1ELb1ELb0EfNS_16CTDBiasDActParamI6__halfS3_S3_fEELi2ELi2ENS_5EmptyEXadL_ZNS_6dsreluIffEET_T0_RKS5_EEEEvT3_mmm:
.text._ZN18transformer_engine6detail38cast_transpose_fused_kernel_notalignedILb1ELb1ELb0EfNS_16CTDBiasDActParamI6__halfS3_S3_fEELi2ELi2ENS_5EmptyEXadL_ZNS_6dsreluIffEET_T0_RKS5_EEEEvT3_mmm:
        /* <DEDUP_REMOVED lines=20> */
[----:B------:R-:W-:Y:S05]  /*0140*/  CALL.REL.NOINC `($__internal_346_$__cuda_sm20_div_u64) ;  /* 0x0000003400987944 */ /* 0x000fea0003c00000 */
        /* <DEDUP_REMOVED lines=8> */
.L_x_14204:
        /* <DEDUP_REMOVED lines=22> */
.L_x_14205:
        /* <DEDUP_REMOVED lines=153> */
[----:B------:R-:W-:Y:S01]  /*0cc0*/  @!P1 F2FP.F16.F32.PACK_AB R35, R46, R45 ;  /* 0x0000002d2e23923e */ /* 0x000fe200000000ff */
[--C-:B----4-:R-:W-:Y:S01]  /*0cd0*/  HADD2.F32 R6, -RZ, R0.reuse.H0_H0 ;  /* 0x20000000ff067230 */ /* 0x110fe20000004100 */
[----:B------:R-:W-:Y:S01]  /*0ce0*/  LOP3.LUT R7, R7, 0x1f, RZ, 0xc0, !PT ;  /* 0x0000001f07077812 */ /* 0x000fe200078ec0ff */
[----:B------:R-:W-:Y:S01]  /*0cf0*/  HADD2.F32 R34, -RZ, R0.H1_H1 ;  /* 0x30000000ff227230 */ /* 0x000fe20000004100 */
[----:B------:R-:W-:Y:S01]  /*0d00*/  @!P1 F2FP.F16.F32.PACK_AB R37, R9, R10 ;  /* 0x0000000a0925923e */ /* 0x000fe200000000ff */
        /* <DEDUP_REMOVED lines=83> */
[----:B------:R-:W-:-:S03]  /*1240*/  F2FP.F16.F32.PACK_AB R57, R50, R53 ;  /* 0x000000353239723e */ /* 0x000fc600000000ff */
[----:B------:R-:W-:Y:S02]  /*1250*/  IADD3.X R54, RZ, UR13, R21, P1, P2 ;  /* 0x0000000dff367c10 */ /* 0x000fe40008fe4415 */
[----:B------:R-:W-:-:S04]  /*1260*/  LEA R34, P1, R35, R42, 0x2 ;  /* 0x0000002a23227211 */ /* 0x000fc800078210ff */
[----:B------:R-:W-:-:S05]  /*1270*/  LEA.HI.X R35, R35, R44, R54, 0x2, P1 ;  /* 0x0000002c23237211 */ /* 0x000fca00008f1436 */
[----:B------:R0:W-:Y:S04]  /*1280*/  STG.E desc[UR8][R34.64], R57 ;  /* 0x0000003922007986 */ /* 0x0001e8000c101908 */
.L_x_14207:
[----:B------:R-:W-:Y:S05]  /*1290*/  BSYNC B0 ;  /* 0x0000000000007941 */ /* 0x000fea0003800000 */
.L_x_14206:
        /* <DEDUP_REMOVED lines=11> */
[----:B------:R-:W-:-:S05]  /*1350*/  F2FP.F16.F32.PACK_AB R21, R35, R34 ;  /* 0x000000222315723e */ /* 0x000fca00000000ff */
[----:B------:R0:W-:Y:S02]  /*1360*/  STG.E desc[UR8][R30.64], R21 ;  /* 0x000000151e007986 */ /* 0x0001e4000c101908 */
.L_x_14209:
[----:B------:R-:W-:Y:S05]  /*1370*/  BSYNC B0 ;  /* 0x0000000000007941 */ /* 0x000fea0003800000 */
.L_x_14208:
        /* <DEDUP_REMOVED lines=77> */
[----:B------:R-:W-:Y:S01]  /*1850*/  F2FP.F16.F32.PACK_AB R10, R10, R45 ;  /* 0x0000002d0a0a723e */ /* 0x000fe200000000ff */
        /* <DEDUP_REMOVED lines=21> */
[----:B------:R-:W-:Y:S02]  /*19b0*/  F2FP.F16.F32.PACK_AB R53, R34, R53 ;  /* 0x000000352235723e */ /* 0x000fe400000000ff */
[----:B------:R-:W-:Y:S02]  /*19c0*/  ISETP.GE.U32.AND P1, PT, R2, R19, PT ;  /* 0x000000130200720c */ /* 0x000fe40003f26070 */
[----:B------:R-:W-:Y:S02]  /*19d0*/  F2FP.F16.F32.PACK_AB R9, R9, R46 ;  /* 0x0000002e0909723e */ /* 0x000fe400000000ff */
[----:B------:R-:W-:Y:S02]  /*19e0*/  ISETP.GE.U32.OR P1, PT, R25, R20, P1 ;  /* 0x000000141900720c */ /* 0x000fe40000f26470 */
[----:B------:R-:W-:-:S11]  /*19f0*/  F2FP.F16.F32.PACK_AB R35, R35, R50 ;  /* 0x000000322323723e */ /* 0x000fd600000000ff */
        /* <DEDUP_REMOVED lines=40> */
[----:B------:R-:W-:Y:S02]  /*1c80*/  F2FP.F16.F32.PACK_AB R44, R42, R45 ;  /* 0x0000002d2a2c723e */ /* 0x000fe400000000ff */
[C---:B----4-:R-:W-:Y:S01]  /*1c90*/  FMNMX R53, |R38|.reuse, R39, !PT ;  /* 0x0000002726357209 */ /* 0x050fe20007800200 */
[----:B------:R-:W-:Y:S02]  /*1ca0*/  FMUL R39, R38, UR7 ;  /* 0x0000000726277c20 */ /* 0x000fe40008400000 */
[----:B------:R-:W-:Y:S01]  /*1cb0*/  STS [R7], R44 ;  /* 0x0000002c07007388 */ /* 0x000fe20000000800 */
[----:B0-----:R-:W-:Y:S02]  /*1cc0*/  FADD R34, R47, R34 ;  /* 0x000000222f227221 */ /* 0x001fe40000000000 */
[----:B------:R-:W-:Y:S01]  /*1cd0*/  @!P0 F2FP.F16.F32.PACK_AB R49, R39, R42 ;  /* 0x0000002a2731823e */ /* 0x000fe200000000ff */
        /* <DEDUP_REMOVED lines=12> */
[----:B------:R-:W-:Y:S01]  /*1da0*/  @!P0 F2FP.F16.F32.PACK_AB R45, R10, R45 ;  /* 0x0000002d0a2d823e */ /* 0x000fe200000000ff */
        /* <DEDUP_REMOVED lines=27> */
[----:B------:R-:W-:-:S02]  /*1f60*/  @!P1 F2FP.F16.F32.PACK_AB R29, R41, R8 ;  /* 0x00000008291d923e */ /* 0x000fc400000000ff */
[----:B------:R-:W-:Y:S01]  /*1f70*/  LEA R0, R0, UR4, 0x2 ;  /* 0x0000000400007c11 */ /* 0x000fe2000f8e10ff */
[----:B------:R-:W1:Y:S01]  /*1f80*/  SHFL.IDX PT, R5, R5, R40, 0x1f ;  /* 0x00001f2805057589 */ /* 0x000e6200000e0000 */
[----:B------:R-:W-:Y:S02]  /*1f90*/  ISETP.GT.U32.AND.EX P0, PT, R12, -0x1, PT, P0 ;  /* 0xffffffff0c00780c */ /* 0x000fe40003f04100 */
[----:B------:R-:W-:Y:S01]  /*1fa0*/  F2FP.F16.F32.PACK_AB R55, R53, R8 ;  /* 0x000000083537723e */ /* 0x000fe200000000ff */
[----:B------:R2:W-:Y:S01]  /*1fb0*/  @!P1 STG.E desc[UR8][R2.64], R29 ;  /* 0x0000001d02009986 */ /* 0x0005e2000c101908 */
[----:B------:R-:W-:Y:S02]  /*1fc0*/  @!P1 F2FP.F16.F32.PACK_AB R31, R38, R53 ;  /* 0x00000035261f923e */ /* 0x000fe400000000ff */
[----:B------:R-:W-:Y:S01]  /*1fd0*/  FMNMX R8, |R30|, R45, !PT ;  /* 0x0000002d1e087209 */ /* 0x000fe20007800200 */
[----:B------:R3:W-:Y:S01]  /*1fe0*/  STS [R0], R55 ;  /* 0x0000003700007388 */ /* 0x0007e20000000800 */
[----:B------:R-:W-:Y:S01]  /*1ff0*/  F2FP.F16.F32.PACK_AB R28, R39, R10 ;  /* 0x0000000a271c723e */ /* 0x000fe200000000ff */
[----:B------:R-:W-:Y:S01]  /*2000*/  IMAD.IADD R10, R33, 0x1, R13 ;  /* 0x00000001210a7824 */ /* 0x000fe200078e020d */
[----:B------:R-:W-:Y:S01]  /*2010*/  F2FP.F16.F32.PACK_AB R27, R38, R41 ;  /* 0x00000029261b723e */ /* 0x000fe200000000ff */
        /* <DEDUP_REMOVED lines=28> */
.L_x_14214:
        /* <DEDUP_REMOVED lines=51> */
.L_x_14213:
[----:B------:R-:W-:Y:S05]  /*2510*/  BSYNC B1 ;  /* 0x0000000000017941 */ /* 0x000fea0003800000 */
.L_x_14212:
        /* <DEDUP_REMOVED lines=15> */
.L_x_14216:
[----:B------:R-:W-:Y:S05]  /*2610*/  BSYNC B1 ;  /* 0x0000000000017941 */ /* 0x000fea0003800000 */
.L_x_14215:
        /* <DEDUP_REMOVED lines=25> */
.L_x_14211:
[----:B------:R-:W-:Y:S05]  /*27b0*/  BSYNC B0 ;  /* 0x0000000000007941 */ /* 0x000fea0003800000 */
.L_x_14210:
        /* <DEDUP_REMOVED lines=28> */
.L_x_14221:
        /* <DEDUP_REMOVED lines=51> */
.L_x_14220:
[----:B------:R-:W-:Y:S05]  /*2cb0*/  BSYNC B1 ;  /* 0x0000000000017941 */ /* 0x000fea0003800000 */
.L_x_14219:
        /* <DEDUP_REMOVED lines=15> */
.L_x_14223:
[----:B------:R-:W-:Y:S05]  /*2db0*/  BSYNC B1 ;  /* 0x0000000000017941 */ /* 0x000fea0003800000 */
.L_x_14222:
        /* <DEDUP_REMOVED lines=25> */
.L_x_14218:
[----:B------:R-:W-:Y:S05]  /*2f50*/  BSYNC B0 ;  /* 0x0000000000007941 */ /* 0x000fea0003800000 */
.L_x_14217:
        /* <DEDUP_REMOVED lines=40> */
.L_x_14225:
[----:B------:R-:W-:Y:S05]  /*31e0*/  BSYNC B0 ;  /* 0x0000000000007941 */ /* 0x000fea0003800000 */
.L_x_14224:
        /* <DEDUP_REMOVED lines=40> */
.L_x_14236:
[----:B-1----:R-:W-:-:S07]  /*3470*/  FMNMX R5, R4, R5, !PT ;  /* 0x0000000504057209 */ /* 0x002fce0007800000 */
.L_x_14228:
[----:B------:R-:W-:Y:S05]  /*3480*/  BSYNC B0 ;  /* 0x0000000000007941 */ /* 0x000fea0003800000 */
.L_x_14227:
[----:B------:R-:W-:Y:S01]  /*3490*/  ISETP.NE.AND P0, PT, R0, RZ, PT ;  /* 0x000000ff0000720c */ /* 0x000fe20003f05270 */
[----:B------:R-:W-:-:S12]  /*34a0*/  BSSY B0, `(.L_x_14226) ;  /* 0x0000004000007945 */ /* 0x000fd80003800000 */
[----:B------:R-:W-:Y:S05]  /*34b0*/  @P0 BRA `(.L_x_14230) ;  /* 0x0000000000080947 */ /* 0x000fea0003800000 */
[----:B------:R-:W1:Y:S02]  /*34c0*/  LDC.64 R2, c[0x0][0x238] ;  /* 0x00008e00ff027b82 */ /* 0x000e640000000a00 */
[----:B-1----:R1:W-:Y:S02]  /*34d0*/  REDG.E.MAX.S32.STRONG.GPU desc[UR8][R2.64], R5 ;  /* 0x000000050200798e */ /* 0x0023e4000d10e388 */
.L_x_14230:
[----:B------:R-:W-:Y:S05]  /*34e0*/  BSYNC B0 ;  /* 0x0000000000007941 */ /* 0x000fea0003800000 */
.L_x_14226:
        /* <DEDUP_REMOVED lines=13> */
[----:B0-----:R-:W-:Y:S05]  /*35c0*/  CALL.REL.NOINC `($__internal_347_$__cuda_sm20_rcp_rn_f32_slowpath) ;  /* 0x0000000400887944 */ /* 0x001fea0003c00000 */
[----:B------:R-:W-:Y:S05]  /*35d0*/  BRA `(.L_x_14232) ;  /* 0x0000000000147947 */ /* 0x000fea0003800000 */
.L_x_14231:
[----:B01----:R-:W0:Y:S01]  /*35e0*/  MUFU.RCP R5, UR7 ;  /* 0x0000000700057d08 */ /* 0x003e220008001000 */
[----:B------:R-:W-:-:S04]  /*35f0*/  IMAD.U32 R0, RZ, RZ, UR7 ;  /* 0x00000007ff007e24 */ /* 0x000fc8000f8e00ff */
[----:B0-----:R-:W-:-:S04]  /*3600*/  FFMA R0, R5, R0, -1 ;  /* 0xbf80000005007423 */ /* 0x001fc80000000000 */
[----:B------:R-:W-:-:S04]  /*3610*/  FADD.FTZ R0, -R0, -RZ ;  /* 0x800000ff00007221 */ /* 0x000fc80000010100 */
[----:B------:R-:W-:-:S07]  /*3620*/  FFMA R5, R5, R0, R5 ;  /* 0x0000000005057223 */ /* 0x000fce0000000005 */
.L_x_14232:
[----:B------:R-:W0:Y:S02]  /*3630*/  LDC.64 R2, c[0x0][0x240] ;  /* 0x00009000ff027b82 */ /* 0x000e240000000a00 */
[----:B0-----:R-:W-:Y:S01]  /*3640*/  STG.E desc[UR8][R2.64], R5 ;  /* 0x0000000502007986 */ /* 0x001fe2000c101908 */
[----:B------:R-:W-:Y:S05]  /*3650*/  EXIT ;  /* 0x000000000000794d */ /* 0x000fea0003800000 */
.L_x_14229:
[----:B------:R-:W-:Y:S02]  /*3660*/  IMAD.MOV.U32 R7, RZ, RZ, 0x4 ;  /* 0x00000004ff077424 */ /* 0x000fe400078e00ff */
[----:B------:R-:W-:Y:S02]  /*3670*/  IMAD.MOV.U32 R9, RZ, RZ, 0x1f ;  /* 0x0000001fff097424 */ /* 0x000fe400078e00ff */
[----:B------:R-:W-:-:S07]  /*3680*/  IMAD.MOV.U32 R6, RZ, RZ, -0x1 ;  /* 0xffffffffff067424 */ /* 0x000fce00078e00ff */
[----:B01----:R-:W-:Y:S05]  /*3690*/  WARPSYNC.COLLECTIVE R6, `(.L_x_14233) ;  /* 0x0000000006087348 */ /* 0x003fea0003c00000 */
[----:B-1----:R1:W2:Y:S02]  /*36a0*/  SHFL.DOWN P0, R5, R2, R7, R9 ;  /* 0x0800000702057389 */ /* 0x0022a40000000009 */
[----:B012---:R-:W-:Y:S01]  /*36b0*/  ENDCOLLECTIVE ;  /* 0x000000000000791b */ /* 0x007fe20003800000 */
.L_x_14233:
[----:B------:R-:W-:Y:S02]  /*36c0*/  IMAD.MOV.U32 R7, RZ, RZ, 0x2 ;  /* 0x00000002ff077424 */ /* 0x000fe400078e00ff */
[----:B------:R-:W-:-:S05]  /*36d0*/  IMAD.MOV.U32 R3, RZ, RZ, R5 ;  /* 0x000000ffff037224 */ /* 0x000fca00078e0005 */
[----:B------:R-:W-:-:S05]  /*36e0*/  FMNMX R3, R3, R2, !PT ;  /* 0x0000000203037209 */ /* 0x000fca0007800000 */
[----:B------:R-:W-:-:S07]  /*36f0*/  IMAD.MOV.U32 R2, RZ, RZ, R3 ;  /* 0x000000ffff027224 */ /* 0x000fce00078e0003 */
[----:B------:R-:W-:Y:S05]  /*3700*/  WARPSYNC.COLLECTIVE R6, `(.L_x_14234) ;  /* 0x0000000006087348 */ /* 0x000fea0003c00000 */
[----:B------:R0:W1:Y:S02]  /*3710*/  SHFL.DOWN P0, R5, R2, R7, R9 ;  /* 0x0800000702057389 */ /* 0x0000640000000009 */
[----:B01----:R-:W-:Y:S01]  /*3720*/  ENDCOLLECTIVE ;  /* 0x000000000000791b */ /* 0x003fe20003800000 */
.L_x_14234:
[----:B------:R-:W-:Y:S02]  /*3730*/  IMAD.MOV.U32 R7, RZ, RZ, 0x1 ;  /* 0x00000001ff077424 */ /* 0x000fe400078e00ff */
[----:B------:R-:W-:-:S05]  /*3740*/  IMAD.MOV.U32 R4, RZ, RZ, R5 ;  /* 0x000000ffff047224 */ /* 0x000fca00078e0005 */
[----:B------:R-:W-:-:S05]  /*3750*/  FMNMX R4, R3, R4, !PT ;  /* 0x0000000403047209 */ /* 0x000fca0007800000 */
[----:B------:R-:W-:-:S07]  /*3760*/  IMAD.MOV.U32 R2, RZ, RZ, R4 ;  /* 0x000000ffff027224 */ /* 0x000fce00078e0004 */
[----:B------:R-:W-:Y:S05]  /*3770*/  WARPSYNC.COLLECTIVE R6, `(.L_x_14235) ;  /* 0x0000000006087348 */ /* 0x000fea0003c00000 */
[----:B------:R0:W1:Y:S02]  /*3780*/  SHFL.DOWN P0, R5, R2, R7, R9 ;  /* 0x0800000702057389 */ /* 0x0000640000000009 */
[----:B01----:R-:W-:Y:S01]  /*3790*/  ENDCOLLECTIVE ;  /* 0x000000000000791b */ /* 0x003fe20003800000 */
.L_x_14235:
[----:B------:R-:W-:Y:S05]  /*37a0*/  BRA `(.L_x_14236) ;  /* 0xfffffffc00307947 */ /* 0x000fea000383ffff */
        .weak           $__internal_346_$__cuda_sm20_div_u64
        .type           $__internal_346_$__cuda_sm20_div_u64,@function
        .size           $__internal_346_$__cuda_sm20_div_u64,($__internal_347_$__cuda_sm20_rcp_rn_f32_slowpath - $__internal_346_$__cuda_sm20_div_u64)
$__internal_346_$__cuda_sm20_div_u64:
        /* <DEDUP_REMOVED lines=67> */
[----:B------:R-:W-:Y:S06]  /*3be0*/  RET.REL.NODEC R4 `(_ZN18transformer_engine6detail38cast_transpose_fused_kernel_notalignedILb1ELb1ELb0EfNS_16CTDBiasDActParamI6__halfS3_S3_fEELi2ELi2ENS_5EmptyEXadL_ZNS_6dsreluIffEET_T0_RKS5_EEEEvT3_mmm) ;  /* 0xffffffc404047950 */ /* 0x000fec0003c3ffff */
        .weak           $__internal_347_$__cuda_sm20_rcp_rn_f32_slowpath
        .type           $__internal_347_$__cuda_sm20_rcp_rn_f32_slowpath,@function
        .size           $__internal_347_$__cuda_sm20_rcp_rn_f32_slowpath,(.L_x_34832 - $__internal_347_$__cuda_sm20_rcp_rn_f32_slowpath)
$__internal_347_$__cuda_sm20_rcp_rn_f32_slowpath:
        /* <DEDUP_REMOVED lines=15> */
.L_x_14237:
        /* <DEDUP_REMOVED lines=33> */
.L_x_14239:
[----:B------:R2:W3:Y:S02]  /*3ef0*/  MUFU.RCP R2, R0 ;  /* 0x0000000000027308 */ /* 0x0004e40000001000 */
.L_x_14238:
[----:B-1-3--:R-:W-:Y:S02]  /*3f00*/  IMAD.MOV.U32 R5, RZ, RZ, R2 ;  /* 0x000000ffff057224 */ /* 0x00afe400078e0002 */
[----:B------:R-:W-:Y:S02]  /*3f10*/  IMAD.MOV.U32 R2, RZ, RZ, R7 ;  /* 0x000000ffff027224 */ /* 0x000fe400078e0007 */
[----:B------:R-:W-:-:S04]  /*3f20*/  IMAD.MOV.U32 R3, RZ, RZ, 0x0 ;  /* 0x00000000ff037424 */ /* 0x000fc800078e00ff */
[----:B0-2---:R-:W-:Y:S05]  /*3f30*/  RET.REL.NODEC R2 `(_ZN18transformer_engine6detail38cast_transpose_fused_kernel_notalignedILb1ELb1ELb0EfNS_16CTDBiasDActParamI6__halfS3_S3_fEELi2ELi2ENS_5EmptyEXadL_ZNS_6dsreluIffEET_T0_RKS5_EEEEvT3_mmm) ;  /* 0xffffffc002307950 */ /* 0x005fea0003c3ffff */
.L_x_14240:
        /* <DEDUP_REMOVED lines=12> */
.L_x_34832:


//--------------------- .text._ZN18transformer_engine6detail38cast_transpose_fused_kernel_notalignedILb1ELb1ELb0EfNS_16CTDBiasDActParamI6__halfS3_ffEELi2ELi1ENS_5EmptyEXadL_ZNS_6dsreluIffEET_T0_RKS5_EEEEvT3_mmm --------------------------
	.section	.text._ZN18transformer_engine6detail38cast_transpose_fused_kernel_notalignedILb1ELb1ELb0EfNS_16CTDBiasDActParamI6__halfS3_ffEELi2ELi1ENS_5EmptyEXadL_ZNS_6dsreluIffEET_T0_RKS5_EEEEvT3_mmm,"ax",@progbits
	.align	128
        .global         _ZN18transformer_engine6detail38cast_transpose_fused_kernel_notalignedILb1ELb1ELb0EfNS_16CTDBiasDActParamI6__halfS3_ffEELi2ELi1ENS_5EmptyEXadL_ZNS_6dsreluIffEET_T0_RKS5_EEEEvT3_mmm
        .type           _ZN18transformer_engine6detail38cast_transpose_fused_kernel_notalignedILb1ELb1ELb0EfNS_16CTDBiasDActParamI6__halfS3_ffEELi2ELi1ENS_5EmptyEXadL_ZNS_6dsreluIffEET_T0_RKS5_EEEEvT3_mmm,@function
        .size           _ZN18transformer_engine6detail38cast_transpose_fused_kernel_notalignedILb1ELb1ELb0EfNS_16CTDBiasDActParamI6__halfS3_ffEELi2ELi1ENS_5EmptyEXadL_ZNS_6dsreluIffEET_T0_RKS5_EEEEvT3_mmm,(.L_x_34834 - _ZN18transformer_engine6detail38cast_transpose_fused_kernel_notalignedILb1ELb1ELb0EfNS_16CTDBiasDActParamI6__halfS3_ffEELi2ELi1ENS_5EmptyEXadL_ZNS_6dsreluIffEET_T0_RKS5_EEEEvT3_mmm)
        .other          _ZN18transformer_engine6detail38cast_transpose_fused_kernel_notalignedILb1ELb1ELb0EfNS_16CTDBiasDActParamI6__halfS3_ffEELi2ELi1ENS_5EmptyEXadL_ZNS_6dsreluIffEET_T0_RKS5_EEEEvT3_mmm,@"STO_CUDA_ENTRY STV_DEFAULT"
_ZN18transformer_engine6detail38cast_transpose_fused_kernel_notalignedILb1ELb1ELb0EfNS_16CTDBiasDActParamI6__halfS3_ffEELi2ELi1ENS_5EmptyEXadL_ZNS_6dsreluIffEET_T0_RKS5_EEEEvT3_mmm:
.text._ZN18transformer_engine6detail38cast_transpose_fused_kernel_notalignedILb1ELb1ELb0EfNS_16CTDBiasDActParamI6__halfS3_ffEELi2ELi1ENS_5EmptyEXadL_ZNS_6dsreluIffEET_T0_RKS5_EEEEvT3_mmm:
        /* <DEDUP_REMOVED lines=20> */
[----:B------:R-:W-:Y:S05]  /*0140*/  CALL.REL.NOINC `($__internal_348_$__cuda_sm20_div_u64) ;  /* 0x0000002c00607944 */ /* 0x000fea0003c00000 */
[----:B------:R-:W-:Y:S01]  /*0150*/  IADD3 R7, P0, RZ, -R24, RZ ;  /* 0x80000018ff077210 */ /* 0x000fe20007f1e0ff */
[----:B------:R-:W-:-:S04]  /*0160*/  IMAD.MOV.U32 R23, RZ, RZ, RZ ;  /* 0x000000ffff177224 */ /* 0x000fc800078e00ff */
[----:B------:R-:W-:Y:S02]  /*0170*/  IMAD.X R0, RZ, RZ, ~R25, P0 ;  /* 0x000000ffff007224 */ /* 0x000fe400000e0e19 */
[----:B------:R-:W-:-:S04]  /*0180*/  IMAD.WIDE.U32 R36, R7, UR4, R22 ;  /* 0x0000000407247c25 */ /* 0x000fc8000f8e0016 */
[----:B------:R-:W-:-:S04]  /*0190*/  IMAD R0, R0, UR4, RZ ;  /* 0x0000000400007c24 */ /* 0x000fc8000f8e02ff */
[----:B------:R-:W-:-:S04]  /*01a0*/  IMAD R7, R7, UR5, R0 ;  /* 0x0000000507077c24 */ /* 0x000fc8000f8e0200 */
[----:B------:R-:W-:Y:S01]  /*01b0*/  IMAD.IADD R7, R37, 0x1, R7 ;  /* 0x0000000125077824 */ /* 0x000fe200078e0207 */
[----:B------:R-:W-:Y:S06]  /*01c0*/  BRA `(.L_x_14242) ;  /* 0x0000000000587947 */ /* 0x000fec0003800000 */
.L_x_14241:
        /* <DEDUP_REMOVED lines=22> */
.L_x_14242:
[----:B------:R-:W-:Y:S01]  /*0330*/  ULDC.64 UR12, c[0x0][0x258] ;  /* 0x00009600000c7ab9 */ /* 0x000fe20000000a00 */
[----:B------:R-:W-:Y:S01]  /*0340*/  ULDC.64 UR14, c[0x0][0x260] ;  /* 0x00009800000e7ab9 */ /* 0x000fe20000000a00 */
[----:B------:R-:W-:Y:S01]  /*0350*/  USHF.R.U64 UR7, UR12, 0x1, UR13 ;  /* 0x000000010c077899 */ /* 0x000fe2000800120d */
[C---:B------:R-:W-:Y:S01]  /*0360*/  SHF.L.U64.HI R0, R24.reuse, 0x5, R25 ;  /* 0x0000000518007819 */ /* 0x040fe20000010219 */
[----:B------:R-:W-:Y:S01]  /*0370*/  USHF.R.U32.HI UR10, URZ, 0x1, UR13 ;  /* 0x000000013f0a7899 */ /* 0x000fe2000801160d */
[----:B------:R-:W-:Y:S01]  /*0380*/  LEA R4, P1, -R24, UR14, 0x5 ;  /* 0x0000000e18047c11 */ /* 0x000fe2000f8229ff */
[C---:B------:R-:W-:Y:S01]  /*0390*/  IMAD.SHL.U32 R26, R36.reuse, 0x2, RZ ;  /* 0x00000002241a7824 */ /* 0x040fe200078e00ff */
[----:B------:R-:W-:Y:S01]  /*03a0*/  SHF.R.U32.HI R21, RZ, 0x3, R6 ;  /* 0x00000003ff157819 */ /* 0x000fe20000011606 */
[----:B------:R-:W-:Y:S01]  /*03b0*/  IMAD R11, R25, UR12, RZ ;  /* 0x0000000c190b7c24 */ /* 0x000fe2000f8e02ff */
[C---:B------:R-:W-:Y:S01]  /*03c0*/  SHF.L.U64.HI R2, R36.reuse, 0x5, R7 ;  /* 0x0000000524027819 */ /* 0x040fe20000010207 */
[----:B------:R-:W-:Y:S01]  /*03d0*/  ULDC.64 UR8, c[0x0][0x230] ;  /* 0x00008c0000087ab9 */ /* 0x000fe20000000a00 */
[----:B------:R-:W-:Y:S01]  /*03e0*/  LEA R5, P0, -R36, UR7, 0x5 ;  /* 0x0000000724057c11 */ /* 0x000fe2000f8029ff */
[----:B------:R-:W-:Y:S01]  /*03f0*/  IMAD R13, R24, UR13, R11 ;  /* 0x0000000d180d7c24 */ /* 0x000fe2000f8e020b */
[----:B------:R-:W-:-:S02]  /*0400*/  IADD3.X R0, ~R0, UR15, RZ, P1, !PT ;  /* 0x0000000f00007c10 */ /* 0x000fc40008ffe5ff */
[----:B------:R-:W-:Y:S02]  /*0410*/  ISETP.LT.U32.AND P1, PT, R4, 0x20, PT ;  /* 0x000000200400780c */ /* 0x000fe40003f21070 */
[----:B------:R-:W-:Y:S02]  /*0420*/  LOP3.LUT R3, R21, 0x1ffffffc, RZ, 0xc0, !PT ;  /* 0x1ffffffc15037812 */ /* 0x000fe400078ec0ff */
[----:B------:R-:W-:Y:S02]  /*0430*/  IADD3.X R2, ~R2, UR10, RZ, P0, !PT ;  /* 0x0000000a02027c10 */ /* 0x000fe400087fe5ff */
[----:B------:R-:W-:Y:S01]  /*0440*/  ISETP.LT.U32.AND P0, PT, R5, 0x20, PT ;  /* 0x000000200500780c */ /* 0x000fe20003f01070 */
[----:B------:R-:W-:Y:S01]  /*0450*/  IMAD.IADD R3, R6, 0x1, -R3 ;  /* 0x0000000106037824 */ /* 0x000fe200078e0a03 */
[----:B------:R-:W-:Y:S02]  /*0460*/  ISETP.LT.U32.AND.EX P1, PT, R0, RZ, PT, P1 ;  /* 0x000000ff0000720c */ /* 0x000fe40003f21110 */
[----:B------:R-:W-:-:S02]  /*0470*/  ISETP.LT.U32.AND.EX P0, PT, R2, RZ, PT, P0 ;  /* 0x000000ff0200720c */ /* 0x000fc40003f01100 */
[----:B------:R-:W-:Y:S02]  /*0480*/  LOP3.LUT R21, R21, 0x1c, RZ, 0xc0, !PT ;  /* 0x0000001c15157812 */ /* 0x000fe400078ec0ff */
[----:B------:R-:W-:Y:S02]  /*0490*/  SEL R4, R4, 0x20, P1 ;  /* 0x0000002004047807 */ /* 0x000fe40000800000 */
[----:B------:R-:W-:Y:S01]  /*04a0*/  LOP3.LUT R18, R3, 0x1f, RZ, 0xc0, !PT ;  /* 0x0000001f03127812 */ /* 0x000fe200078ec0ff */
[----:B------:R-:W-:Y:S01]  /*04b0*/  IMAD.WIDE.U32 R8, R21, UR7, RZ ;  /* 0x0000000715087c25 */ /* 0x000fe2000f8e00ff */
[----:B------:R-:W-:Y:S02]  /*04c0*/  SEL R5, R5, 0x20, P0 ;  /* 0x0000002005057807 */ /* 0x000fe40000000000 */
[C---:B------:R-:W-:Y:S01]  /*04d0*/  ISETP.GE.U32.AND P1, PT, R21.reuse, R4, PT ;  /* 0x000000041500720c */ /* 0x040fe20003f26070 */
[----:B------:R-:W-:Y:S01]  /*04e0*/  IMAD R35, R21, UR10, RZ ;  /* 0x0000000a15237c24 */ /* 0x000fe2000f8e02ff */
[----:B------:R-:W-:-:S02]  /*04f0*/  SHF.L.U64.HI R27, R36, 0x1, R7 ;  /* 0x00000001241b7819 */ /* 0x000fc40000010207 */
[----:B------:R-:W-:Y:S01]  /*0500*/  ISETP.LT.U32.AND P1, PT, R18, R5, !P1 ;  /* 0x000000051200720c */ /* 0x000fe20004f21070 */
[----:B------:R-:W-:Y:S01]  /*0510*/  IMAD.IADD R11, R9, 0x1, R35 ;  /* 0x00000001090b7824 */ /* 0x000fe200078e0223 */
[----:B------:R-:W-:Y:S01]  /*0520*/  ISETP.NE.U32.AND P0, PT, RZ, UR8, PT ;  /* 0x00000008ff007c0c */ /* 0x000fe2000bf05070 */
[----:B------:R-:W-:Y:S01]  /*0530*/  IMAD.WIDE.U32 R26, R24, UR12, R26 ;  /* 0x0000000c181a7c25 */ /* 0x000fe2000f8e001a */
[----:B------:R-:W-:Y:S02]  /*0540*/  ULDC.64 UR12, c[0x0][0x218] ;  /* 0x00008600000c7ab9 */ /* 0x000fe40000000a00 */
[----:B------:R-:W-:Y:S01]  /*0550*/  ISETP.NE.AND.EX P0, PT, RZ, UR9, PT, P0 ;  /* 0x00000009ff007c0c */ /* 0x000fe2000bf05300 */
[----:B------:R-:W-:Y:S01]  /*0560*/  IMAD.IADD R27, R27, 0x1, R13 ;  /* 0x000000011b1b7824 */ /* 0x000fe200078e020d */
[----:B------:R-:W-:Y:S01]  /*0570*/  ULDC.64 UR8, c[0x0][0x210] ;  /* 0x0000840000087ab9 */ /* 0x000fe20000000a00 */
[----:B------:R-:W-:-:S03]  /*0580*/  IMAD.SHL.U32 R19, R26, 0x40, RZ ;  /* 0x000000401a137824 */ /* 0x000fc600078e00ff */
[----:B------:R-:W-:Y:S01]  /*0590*/  SHF.L.U64.HI R33, R26, 0x6, R27 ;  /* 0x000000061a217819 */ /* 0x000fe2000001021b */
[----:B------:R-:W-:Y:S01]  /*05a0*/  VIADD R10, R3, 0xffffffff ;  /* 0xffffffff030a7836 */ /* 0x000fe20000000000 */
[----:B------:R-:W-:Y:S01]  /*05b0*/  @P1 IADD3 R16, P2, R18, R8, RZ ;  /* 0x0000000812101210 */ /* 0x000fe20007f5e0ff */
[----:B------:R-:W-:-:S04]  /*05c0*/  @!P1 IMAD.MOV.U32 R2, RZ, RZ, RZ ;  /* 0x000000ffff029224 */ /* 0x000fc800078e00ff */
[----:B------:R-:W-:Y:S01]  /*05d0*/  @P1 IMAD.X R9, RZ, RZ, R11, P2 ;  /* 0x000000ffff091224 */ /* 0x000fe200010e060b */
[----:B------:R-:W-:Y:S01]  /*05e0*/  IADD3 R23, P2, R19, UR12, RZ ;  /* 0x0000000c13177c10 */ /* 0x000fe2000ff5e0ff */
[----:B------:R-:W0:Y:S03]  /*05f0*/  @P0 LDC.64 R14, c[0x0][0x230] ;  /* 0x00008c00ff0e0b82 */ /* 0x000e260000000a00 */
[C---:B------:R-:W-:Y:S01]  /*0600*/  @P1 SHF.L.U64.HI R0, R16.reuse, 0x2, R9 ;  /* 0x0000000210001819 */ /* 0x040fe20000010209 */
[----:B------:R-:W-:Y:S01]  /*0610*/  @P1 IMAD.SHL.U32 R16, R16, 0x4, RZ ;  /* 0x0000000410101824 */ /* 0x000fe200078e00ff */
[----:B------:R-:W-:Y:S01]  /*0620*/  IADD3.X R31, R33, UR13, RZ, P2, !PT ;  /* 0x0000000d211f7c10 */ /* 0x000fe200097fe4ff */
[----:B------:R-:W-:Y:S01]  /*0630*/  VIADD R9, R21, 0x1 ;  /* 0x0000000115097836 */ /* 0x000fe20000000000 */
[----:B------:R-:W-:Y:S01]  /*0640*/  IADD3 R19, P2, R19, UR8, RZ ;  /* 0x0000000813137c10 */ /* 0x000fe2000ff5e0ff */
[----:B------:R-:W-:Y:S01]  /*0650*/  ULDC.64 UR12, c[0x0][0x220] ;  /* 0x00008800000c7ab9 */ /* 0x000fe20000000a00 */
[----:B------:R-:W-:-:S02]  /*0660*/  @P1 IADD3 R12, P3, R16, R23, RZ ;  /* 0x00000017100c1210 */ /* 0x000fc40007f7e0ff */
[----:B------:R-:W-:Y:S01]  /*0670*/  IADD3.X R33, R33, UR9, RZ, P2, !PT ;  /* 0x0000000921217c10 */ /* 0x000fe200097fe4ff */
[----:B------:R-:W-:Y:S01]  /*0680*/  ULDC.64 UR8, c[0x0][0x208] ;  /* 0x0000820000087ab9 */ /* 0x000fe20000000a00 */
[----:B------:R-:W-:Y:S01]  /*0690*/  @P1 IADD3 R16, P2, R16, R19, RZ ;  /* 0x0000001310101210 */ /* 0x000fe20007f5e0ff */
[----:B------:R-:W-:-:S04]  /*06a0*/  @P1 IMAD.X R13, R0, 0x1, R31, P3 ;  /* 0x00000001000d1824 */ /* 0x000fc800018e061f */
[----:B------:R-:W-:Y:S01]  /*06b0*/  @P1 IMAD.X R17, R0, 0x1, R33, P2 ;  /* 0x0000000100111824 */ /* 0x000fe200010e0621 */
[----:B------:R-:W-:Y:S01]  /*06c0*/  LOP3.LUT R10, R10, 0x1f, RZ, 0xc0, !PT ;  /* 0x0000001f0a0a7812 */ /* 0x000fe200078ec0ff */
[----:B------:R-:W-:Y:S01]  /*06d0*/  @!P1 IMAD.MOV.U32 R0, RZ, RZ, RZ ;  /* 0x000000ffff009224 */ /* 0x000fe200078e00ff */
[----:B------:R-:W-:Y:S01]  /*06e0*/  ISETP.GE.U32.AND P2, PT, R9, R4, PT ;  /* 0x000000040900720c */ /* 0x000fe20003f46070 */
[----:B------:R1:W2:Y:S04]  /*06f0*/  @P1 LDG.E R2, desc[UR8][R12.64] ;  /* 0x000000080c021981 */ /* 0x0002a8000c1e1900 */
[----:B------:R-:W3:Y:S01]  /*0700*/  @P1 LDG.E R0, desc[UR8][R16.64] ;  /* 0x0000000810001981 */ /* 0x000ee2000c1e1900 */
[----:B------:R-:W-:-:S03]  /*0710*/  ISETP.LT.U32.AND P1, PT, R10, R5, !P2 ;  /* 0x000000050a00720c */ /* 0x000fc60005721070 */
[----:B0-----:R0:W4:Y:S10]  /*0720*/  @P0 LDG.E R14, desc[UR8][R14.64] ;  /* 0x000000080e0e0981 */ /* 0x001134000c1e1900 */
[----:B------:R-:W-:Y:S01]  /*0730*/  @P1 IADD3 R8, P2, P3, R10, UR7, R8 ;  /* 0x000000070a081c10 */ /* 0x000fe2000fb5e008 */
[----:B------:R-:W-:-:S03]  /*0740*/  @!P1 IMAD.MOV.U32 R39, RZ, RZ, RZ ;  /* 0x000000ffff279224 */ /* 0x000fc600078e00ff */
[----:B------:R-:W-:Y:S01]  /*0750*/  @P1 IADD3.X R9, RZ, UR10, R11, P2, P3 ;  /* 0x0000000aff091c10 */ /* 0x000fe200097e640b */
[----:B-1----:R-:W-:-:S03]  /*0760*/  @P1 IMAD.SHL.U32 R12, R8, 0x4, RZ ;  /* 0x00000004080c1824 */ /* 0x002fc600078e00ff */
[----:B------:R-:W-:Y:S02]  /*0770*/  @P1 SHF.L.U64.HI R20, R8, 0x2, R9 ;  /* 0x0000000208141819 */ /* 0x000fe40000010209 */
[----:B------:R-:W-:-:S05]  /*0780*/  @P1 IADD3 R8, P2, R12, R23, RZ ;  /* 0x000000170c081210 */ /* 0x000fca0007f5e0ff */
[----:B------:R-:W-:Y:S01]  /*0790*/  @P1 IMAD.X R9, R20, 0x1, R31, P2 ;  /* 0x0000000114091824 */ /* 0x000fe200010e061f */
[----:B------:R-:W-:-:S04]  /*07a0*/  @P1 IADD3 R12, P2, R12, R19, RZ ;  /* 0x000000130c0c1210 */ /* 0x000fc80007f5e0ff */
[----:B------:R1:W5:Y:S01]  /*07b0*/  @P1 LDG.E R39, desc[UR8][R8.64] ;  /* 0x0000000808271981 */ /* 0x000362000c1e1900 */
[----:B------:R-:W-:Y:S02]  /*07c0*/  @!P1 IMAD.MOV.U32 R30, RZ, RZ, RZ ;  /* 0x000000ffff1e9224 */ /* 0x000fe400078e00ff */
[----:B------:R-:W-:-:S05]  /*07d0*/  @P1 IMAD.X R13, R20, 0x1, R33, P2 ;  /* 0x00000001140d1824 */ /* 0x000fca00010e0621 */
[----:B------:R1:W5:Y:S01]  /*07e0*/  @P1 LDG.E R30, desc[UR8][R12.64] ;  /* 0x000000080c1e1981 */ /* 0x000362000c1e1900 */
[----:B------:R-:W-:Y:S01]  /*07f0*/  SHF.R.U32.HI R11, RZ, 0x3, R6 ;  /* 0x00000003ff0b7819 */ /* 0x000fe20000011606 */
[C---:B0-----:R-:W-:Y:S01]  /*0800*/  IMAD.SHL.U32 R15, R26.reuse, 0x20, RZ ;  /* 0x000000201a0f7824 */ /* 0x041fe200078e00ff */
[----:B------:R-:W-:Y:S01]  /*0810*/  SHF.L.U64.HI R6, R26, 0x5, R27 ;  /* 0x000000051a067819 */ /* 0x000fe2000001021b */
[----:B------:R-:W-:Y:S01]  /*0820*/  IMAD.WIDE.U32 R20, R21, UR7, RZ ;  /* 0x0000000715147c25 */ /* 0x000fe2000f8e00ff */
[----:B------:R-:W-:Y:S01]  /*0830*/  LOP3.LUT R11, R11, 0x1c, RZ, 0xc0, !PT ;  /* 0x0000001c0b0b7812 */ /* 0x000fe200078ec0ff */
[----:B------:R-:W-:Y:S01]  /*0840*/  UMOV UR6, 0x3f800000 ;  /* 0x3f80000000067882 */ /* 0x000fe20000000000 */
[----:B-1----:R-:W-:Y:S01]  /*0850*/  LEA R9, P2, R15, UR12, 0x2 ;  /* 0x0000000c0f097c11 */ /* 0x002fe2000f8410ff */
[----:B------:R-:W-:Y:S01]  /*0860*/  VIADD R8, R3, 0x1e ;  /* 0x0000001e03087836 */ /* 0x000fe20000000000 */
[CC--:B------:R-:W-:Y:S01]  /*0870*/  ISETP.GE.U32.AND P1, PT, R11.reuse, R4.reuse, PT ;  /* 0x000000040b00720c */ /* 0x0c0fe20003f26070 */
[----:B------:R-:W-:Y:S01]  /*0880*/  VIADD R37, R11, 0x2 ;  /* 0x000000020b257836 */ /* 0x000fe20000000000 */
[----:B------:R-:W-:Y:S01]  /*0890*/  LEA.HI.X R6, R15, UR13, R6, 0x2, P2 ;  /* 0x0000000d0f067c11 */ /* 0x000fe200090f1406 */
[----:B------:R-:W-:Y:S01]  /*08a0*/  VIADD R17, R11, 0x1 ;  /* 0x000000010b117836 */ /* 0x000fe20000000000 */
[----:B------:R-:W-:Y:S01]  /*08b0*/  ISETP.GE.U32.OR P1, PT, R18, R5, P1 ;  /* 0x000000051200720c */ /* 0x000fe20000f26470 */
[----:B------:R-:W-:Y:S01]  /*08c0*/  IMAD.IADD R35, R21, 0x1, R35 ;  /* 0x0000000115237824 */ /* 0x000fe200078e0223 */
[----:B------:R-:W-:Y:S01]  /*08d0*/  LOP3.LUT R8, R8, 0x1f, RZ, 0xc0, !PT ;  /* 0x0000001f08087812 */ /* 0x000fe200078ec0ff */
[----:B------:R-:W-:Y:S01]  /*08e0*/  VIADD R13, R11, 0x3 ;  /* 0x000000030b0d7836 */ /* 0x000fe20000000000 */
[----:B------:R-:W-:-:S02]  /*08f0*/  ISETP.GE.U32.AND P2, PT, R37, R4, PT ;  /* 0x000000042500720c */ /* 0x000fc40003f46070 */
[----:B------:R-:W-:Y:S02]  /*0900*/  ISETP.GE.U32.AND P4, PT, R17, R4, PT ;  /* 0x000000041100720c */ /* 0x000fe40003f86070 */
[-C--:B------:R-:W-:Y:S02]  /*0910*/  ISETP.LT.U32.AND P2, PT, R8, R5.reuse, !P2 ;  /* 0x000000050800720c */ /* 0x080fe40005741070 */
[----:B------:R-:W-:-:S03]  /*0920*/  ISETP.GE.U32.OR P4, PT, R10, R5, P4 ;  /* 0x000000050a00720c */ /* 0x000fc60002786470 */
[----:B------:R-:W-:-:S04]  /*0930*/  @!P1 IADD3 R18, P3, R18, R20, RZ ;  /* 0x0000001412129210 */ /* 0x000fc80007f7e0ff */
[----:B------:R-:W-:Y:S01]  /*0940*/  @!P1 LEA R42, P5, R18, R9, 0x3 ;  /* 0x00000009122a9211 */ /* 0x000fe200078a18ff */
[----:B------:R-:W-:Y:S01]  /*0950*/  @!P1 IMAD.X R17, RZ, RZ, R35, P3 ;  /* 0x000000ffff119224 */ /* 0x000fe200018e0623 */
[----:B------:R-:W-:Y:S01]  /*0960*/  ISETP.GE.U32.AND P3, PT, R13, R4, PT ;  /* 0x000000040d00720c */ /* 0x000fe20003f66070 */
[----:B------:R-:W-:-:S03]  /*0970*/  VIADD R13, R3, 0x1d ;  /* 0x0000001d030d7836 */ /* 0x000fc60000000000 */
[----:B------:R-:W-:Y:S01]  /*0980*/  @!P1 LEA.HI.X R43, R18, R6, R17, 0x3, P5 ;  /* 0x00000006122b9211 */ /* 0x000fe200028f1c11 */
[----:B------:R-:W-:Y:S02]  /*0990*/  IMAD.U32 R17, RZ, RZ, UR7 ;  /* 0x00000007ff117e24 */ /* 0x000fe4000f8e00ff */
[----:B------:R-:W-:Y:S02]  /*09a0*/  IMAD.U32 R18, RZ, RZ, UR10 ;  /* 0x0000000aff127e24 */ /* 0x000fe4000f8e00ff */
[--C-:B--2---:R-:W-:Y:S02]  /*09b0*/  HADD2.F32 R12, -RZ, R2.reuse.H0_H0 ;  /* 0x20000002ff0c7230 */ /* 0x104fe40000004100 */
[----:B------:R-:W-:-:S03]  /*09c0*/  HADD2.F32 R2, -RZ, R2.H1_H1 ;  /* 0x30000002ff027230 */ /* 0x000fc60000004100 */
[----:B------:R-:W-:Y:S01]  /*09d0*/  FADD R15, R12, R12 ;  /* 0x0000000c0c0f7221 */ /* 0x000fe20000000000 */
[----:B------:R-:W-:Y:S01]  /*09e0*/  LOP3.LUT R12, R13, 0x1f, RZ, 0xc0, !PT ;  /* 0x0000001f0d0c7812 */ /* 0x000fe200078ec0ff */
[--C-:B---3--:R-:W-:Y:S01]  /*09f0*/  HADD2.F32 R13, -RZ, R0.reuse.H0_H0 ;  /* 0x20000000ff0d7230 */ /* 0x108fe20000004100 */
[----:B----4-:R-:W-:Y:S01]  /*0a00*/  @P0 R2UR UR6, R14 ;  /* 0x000000000e0602ca */ /* 0x010fe200000e0000 */
[----:B------:R-:W-:Y:S01]  /*0a10*/  HADD2.F32 R14, -RZ, R0.H1_H1 ;  /* 0x30000000ff0e7230 */ /* 0x000fe20000004100 */
[----:B------:R-:W-:Y:S01]  /*0a20*/  FMNMX R16, RZ, R15, !PT ;  /* 0x0000000fff107209 */ /* 0x000fe20007800000 */
[----:B------:R-:W-:Y:S01]  /*0a30*/  FADD R2, R2, R2 ;  /* 0x0000000202027221 */ /* 0x000fe20000000000 */
[----:B------:R-:W-:Y:S01]  /*0a40*/  ISETP.LT.U32.AND P3, PT, R12, R5, !P3 ;  /* 0x000000050c00720c */ /* 0x000fe20005f61070 */
[----:B------:R-:W-:Y:S01]  /*0a50*/  IMAD.U32 R0, RZ, RZ, UR10 ;  /* 0x0000000aff007e24 */ /* 0x000fe2000f8e00ff */
[----:B------:R-:W-:Y:S01]  /*0a60*/  @P2 IADD3 R15, P5, P6, R17, UR7, R20 ;  /* 0x00000007110f2c10 */ /* 0x000fe2000febe014 */
[----:B------:R-:W-:Y:S01]  /*0a70*/  FMUL R13, R13, R16 ;  /* 0x000000100d0d7220 */ /* 0x000fe20000400000 */
[----:B------:R-:W-:-:S02]  /*0a80*/  FMNMX R17, RZ, R2, !PT ;  /* 0x00000002ff117209 */ /* 0x000fc40007800000 */
[----:B------:R-:W-:Y:S02]  /*0a90*/  @P2 IADD3.X R21, R18, UR10, R35, P5, P6 ;  /* 0x0000000a12152c10 */ /* 0x000fe4000afec423 */
[----:B------:R-:W-:Y:S01]  /*0aa0*/  @P2 IADD3 R28, P5, R8, R15, RZ ;  /* 0x0000000f081c2210 */ /* 0x000fe20007fbe0ff */
[----:B------:R-:W-:Y:S02]  /*0ab0*/  IMAD.U32 R15, RZ, RZ, UR7 ;  /* 0x00000007ff0f7e24 */ /* 0x000fe4000f8e00ff */
[----:B------:R-:W-:Y:S01]  /*0ac0*/  FMUL R14, R14, R17 ;  /* 0x000000110e0e7220 */ /* 0x000fe20000400000 */
[----:B------:R-:W-:Y:S01]  /*0ad0*/  FMUL R16, R13, UR6 ;  /* 0x000000060d107c20 */ /* 0x000fe20008400000 */
[----:B------:R-:W-:Y:S01]  /*0ae0*/  @P2 IMAD.X R21, RZ, RZ, R21, P5 ;  /* 0x000000ffff152224 */ /* 0x000fe200028e0615 */
[----:B------:R-:W-:Y:S01]  /*0af0*/  @P3 IADD3 R15, P0, P5, R15, UR7, R20 ;  /* 0x000000070f0f3c10 */ /* 0x000fe2000fd1e014 */
[----:B------:R-:W-:-:S03]  /*0b00*/  FMUL R17, R14, UR6 ;  /* 0x000000060e117c20 */ /* 0x000fc60008400000 */
[C---:B------:R-:W-:Y:S01]  /*0b10*/  @P2 SHF.L.U64.HI R18, R28.reuse, 0x2, R21 ;  /* 0x000000021c122819 */ /* 0x040fe20000010215 */
[----:B------:R-:W-:Y:S01]  /*0b20*/  @P2 IMAD.SHL.U32 R28, R28, 0x4, RZ ;  /* 0x000000041c1c2824 */ /* 0x000fe200078e00ff */
[----:B------:R-:W-:Y:S01]  /*0b30*/  @P3 IADD3.X R21, R0, UR10, R35, P0, P5 ;  /* 0x0000000a00153c10 */ /* 0x000fe200087ea423 */
[----:B------:R0:W-:Y:S01]  /*0b40*/  @!P1 STG.E.64 desc[UR8][R42.64], R16 ;  /* 0x000000102a009986 */ /* 0x0001e2000c101b08 */
[----:B------:R-:W-:Y:S01]  /*0b50*/  @P3 IADD3 R34, P5, P6, R12, UR7, R15 ;  /* 0x000000070c223c10 */ /* 0x000fe2000febe00f */
[----:B------:R-:W-:Y:S01]  /*0b60*/  @!P2 IMAD.MOV.U32 R15, RZ, RZ, RZ ;  /* 0x000000ffff0fa224 */ /* 0x000fe200078e00ff */
[----:B------:R-:W-:Y:S02]  /*0b70*/  @P2 IADD3 R40, P0, R28, R19, RZ ;  /* 0x000000131c282210 */ /* 0x000fe40007f1e0ff */
[----:B------:R-:W-:Y:S01]  /*0b80*/  @P3 IADD3.X R21, RZ, UR10, R21, P5, P6 ;  /* 0x0000000aff153c10 */ /* 0x000fe2000afec415 */
[--C-:B-----5:R-:W-:Y:S02]  /*0b90*/  HADD2.F32 R32, -RZ, R39.reuse.H0_H0 ;  /* 0x20000027ff207230 */ /* 0x120fe40000004100 */
[----:B------:R-:W-:Y:S01]  /*0ba0*/  HADD2.F32 R39, -RZ, R39.H1_H1 ;  /* 0x30000027ff277230 */ /* 0x000fe20000004100 */
[C---:B------:R-:W-:Y:S01]  /*0bb0*/  @P3 SHF.L.U64.HI R0, R34.reuse, 0x2, R21 ;  /* 0x0000000222003819 */ /* 0x040fe20000010215 */
[----:B------:R-:W-:Y:S01]  /*0bc0*/  @P3 IMAD.SHL.U32 R34, R34, 0x4, RZ ;  /* 0x0000000422223824 */ /* 0x000fe200078e00ff */
[----:B------:R-:W-:Y:S01]  /*0bd0*/  @!P4 IADD3 R2, P5, P6, R10, UR7, R20 ;  /* 0x000000070a02cc10 */ /* 0x000fe2000febe014 */
[----:B------:R-:W-:-:S02]  /*0be0*/  @P2 IMAD.X R41, R18, 0x1, R33, P0 ;  /* 0x0000000112292824 */ /* 0x000fc400000e0621 */
[----:B------:R-:W-:Y:S01]  /*0bf0*/  FADD R32, R32, R32 ;  /* 0x0000002020207221 */ /* 0x000fe20000000000 */
[----:B------:R-:W-:Y:S01]  /*0c00*/  FADD R39, R39, R39 ;  /* 0x0000002727277221 */ /* 0x000fe20000000000 */
[----:B------:R-:W-:Y:S02]  /*0c10*/  @P2 IADD3 R28, P0, R28, R23, RZ ;  /* 0x000000171c1c2210 */ /* 0x000fe40007f1e0ff */
[----:B------:R-:W-:Y:S01]  /*0c20*/  @P3 IADD3 R38, P1, R34, R19, RZ ;  /* 0x0000001322263210 */ /* 0x000fe20007f3e0ff */
[----:B------:R1:W2:Y:S01]  /*0c30*/  @P2 LDG.E R15, desc[UR8][R40.64] ;  /* 0x00000008280f2981 */ /* 0x0002a2000c1e1900 */
[----:B------:R-:W-:Y:S01]  /*0c40*/  @!P4 IADD3.X R19, RZ, UR10, R35, P5, P6 ;  /* 0x0000000aff13cc10 */ /* 0x000fe2000afec423 */
[--C-:B------:R-:W-:Y:S01]  /*0c50*/  HADD2.F32 R21, -RZ, R30.reuse.H0_H0 ;  /* 0x2000001eff157230 */ /* 0x100fe20000004100 */
[----:B------:R-:W-:Y:S01]  /*0c60*/  FMNMX R32, RZ, R32, !PT ;  /* 0x00000020ff207209 */ /* 0x000fe20007800000 */
[----:B------:R-:W-:Y:S01]  /*0c70*/  HADD2.F32 R30, -RZ, R30.H1_H1 ;  /* 0x3000001eff1e7230 */ /* 0x000fe20000004100 */
[----:B------:R-:W-:Y:S01]  /*0c80*/  FMNMX R39, RZ, R39, !PT ;  /* 0x00000027ff277209 */ /* 0x000fe20007800000 */
[----:B------:R-:W-:Y:S01]  /*0c90*/  @P2 IMAD.X R29, R18, 0x1, R31, P0 ;  /* 0x00000001121d2824 */ /* 0x000fe200000e061f */
[----:B0-----:R-:W-:Y:S01]  /*0ca0*/  @!P4 LEA R42, P5, R2, R9, 0x3 ;  /* 0x00000009022ac211 */ /* 0x001fe200078a18ff */
[----:B------:R-:W-:Y:S01]  /*0cb0*/  FMUL R21, R21, R32 ;  /* 0x0000002015157220 */ /* 0x000fe20000400000 */
[----:B-1----:R-:W-:Y:S01]  /*0cc0*/  @P3 IADD3 R40, P6, R34, R23, RZ ;  /* 0x0000001722283210 */ /* 0x002fe20007fde0ff */
[----:B------:R-:W-:-:S02]  /*0cd0*/  @!P2 IMAD.MOV.U32 R23, RZ, RZ, RZ ;  /* 0x000000ffff17a224 */ /* 0x000fc400078e00ff */
[----:B------:R-:W-:Y:S01]  /*0ce0*/  FMUL R30, R30, R39 ;  /* 0x000000271e1e7220 */ /* 0x000fe20000400000 */
[----:B------:R-:W-:Y:S01]  /*0cf0*/  @!P4 LEA.HI.X R43, R2, R6, R19, 0x3, P5 ;  /* 0x00000006022bc211 */ /* 0x000fe200028f1c13 */
[----:B------:R-:W-:Y:S01]  /*0d00*/  FMUL R18, R21, UR6 ;  /* 0x0000000615127c20 */ /* 0x000fe20008400000 */
[----:B------:R-:W-:Y:S01]  /*0d10*/  @P3 IMAD.X R41, R0, 0x1, R31, P6 ;  /* 0x0000000100293824 */ /* 0x000fe200030e061f */
[----:B------:R0:W3:Y:S01]  /*0d20*/  @P2 LDG.E R23, desc[UR8][R28.64] ;  /* 0x000000081c172981 */ /* 0x0000e2000c1e1900 */
[----:B------:R-:W-:Y:S01]  /*0d30*/  FMUL R19, R30, UR6 ;  /* 0x000000061e137c20 */ /* 0x000fe20008400000 */
[----:B------:R-:W-:-:S04]  /*0d40*/  @!P3 IMAD.MOV.U32 R31, RZ, RZ, RZ ;  /* 0x000000ffff1fb224 */ /* 0x000fc800078e00ff */
[----:B------:R1:W-:Y:S04]  /*0d50*/  @!P4 STG.E.64 desc[UR8][R42.64], R18 ;  /* 0x000000122a00c986 */ /* 0x0003e8000c101b08 */
[----:B------:R4:W5:Y:S01]  /*0d60*/  @P3 LDG.E R31, desc[UR8][R40.64] ;  /* 0x00000008281f3981 */ /* 0x000962000c1e1900 */
[----:B------:R-:W-:Y:S02]  /*0d70*/  @!P3 IMAD.MOV.U32 R32, RZ, RZ, RZ ;  /* 0x000000ffff20b224 */ /* 0x000fe400078e00ff */
[----:B------:R-:W-:-:S05]  /*0d80*/  @P3 IMAD.X R39, R0, 0x1, R33, P1 ;  /* 0x0000000100273824 */ /* 0x000fca00008e0621 */
[----:B------:R1:W5:Y:S01]  /*0d90*/  @P3 LDG.E R32, desc[UR8][R38.64] ;  /* 0x0000000826203981 */ /* 0x000362000c1e1900 */
[----:B0-----:R-:W-:Y:S01]  /*0da0*/  IMAD.U32 R28, RZ, RZ, UR7 ;  /* 0x00000007ff1c7e24 */ /* 0x001fe2000f8e00ff */
[----:B------:R-:W-:Y:S01]  /*0db0*/  ISETP.GE.U32.AND P0, PT, R37, R4, PT ;  /* 0x000000042500720c */ /* 0x000fe20003f06070 */
[----:B------:R-:W-:Y:S01]  /*0dc0*/  IMAD.U32 R29, RZ, RZ, UR10 ;  /* 0x0000000aff1d7e24 */ /* 0x000fe2000f8e00ff */
[----:B------:R-:W0:Y:S01]  /*0dd0*/  S2R R2, SR_TID.X ;  /* 0x0000000000027919 */ /* 0x000e220000002100 */
[----:B------:R-:W-:Y:S01]  /*0de0*/  IMAD R37, R11, UR10, RZ ;  /* 0x0000000a0b257c24 */ /* 0x000fe2000f8e02ff */
[----:B------:R-:W-:Y:S01]  /*0df0*/  USHF.L.U64.HI UR12, UR14, 0x1, UR15 ;  /* 0x000000010e0c7899 */ /* 0x000fe2000801020f */
[----:B----4-:R-:W-:Y:S01]  /*0e00*/  IMAD.U32 R41, RZ, RZ, UR7 ;  /* 0x00000007ff297e24 */ /* 0x010fe2000f8e00ff */
[----:B------:R-:W-:Y:S01]  /*0e10*/  USHF.L.U32 UR11, UR14, 0x1, URZ ;  /* 0x000000010e0b7899 */ /* 0x000fe2000800063f */
[----:B------:R-:W-:Y:S01]  /*0e20*/  ISETP.GE.U32.OR P0, PT, R8, R5, P0 ;  /* 0x000000050800720c */ /* 0x000fe20000706470 */
[----:B-1----:R-:W-:-:S02]  /*0e30*/  IMAD.U32 R39, RZ, RZ, UR7 ;  /* 0x00000007ff277e24 */ /* 0x002fc4000f8e00ff */
[----:B------:R-:W-:Y:S01]  /*0e40*/  FADD R42, RZ, R13 ;  /* 0x0000000dff2a7221 */ /* 0x000fe20000000000 */
[C---:B------:R-:W-:Y:S01]  /*0e50*/  IMAD R38, R36.reuse, UR12, RZ ;  /* 0x0000000c24267c24 */ /* 0x040fe2000f8e02ff */
[----:B------:R-:W-:Y:S01]  /*0e60*/  FMNMX R13, RZ, |R13|, !PT ;  /* 0x4000000dff0d7209 */ /* 0x000fe20007800000 */
[----:B------:R-:W-:Y:S02]  /*0e70*/  IMAD.U32 R40, RZ, RZ, UR10 ;  /* 0x0000000aff287e24 */ /* 0x000fe4000f8e00ff */
[----:B------:R-:W-:Y:S01]  /*0e80*/  FADD R44, RZ, R14 ;  /* 0x0000000eff2c7221 */ /* 0x000fe20000000000 */
[----:B------:R-:W-:Y:S01]  /*0e90*/  IMAD.WIDE.U32 R26, R36, 0x3e, R26 ;  /* 0x0000003e241a7825 */ /* 0x000fe200078e001a */
[----:B------:R-:W-:Y:S01]  /*0ea0*/  FMNMX R14, |R14|, R13, !PT ;  /* 0x0000000d0e0e7209 */ /* 0x000fe20007800200 */
[----:B------:R-:W-:Y:S02]  /*0eb0*/  BSSY B0, `(.L_x_14243) ;  /* 0x00000fe000007945 */ /* 0x000fe40003800000 */
[----:B------:R-:W-:-:S04]  /*0ec0*/  @!P0 IADD3 R39, P4, P5, R39, UR7, R20 ;  /* 0x0000000727278c10 */ /* 0x000fc8000fd9e014 */
[----:B------:R-:W-:Y:S02]  /*0ed0*/  @!P0 IADD3.X R35, R40, UR10, R35, P4, P5 ;  /* 0x0000000a28238c10 */ /* 0x000fe4000a7ea423 */
[----:B0-----:R-:W-:-:S04]  /*0ee0*/  SHF.R.U32.HI R33, RZ, 0x3, R2 ;  /* 0x00000003ff217819 */ /* 0x001fc80000011602 */
[C---:B------:R-:W-:Y:S02]  /*0ef0*/  LOP3.LUT R0, R33.reuse, 0x1c, RZ, 0xc0, !PT ;  /* 0x0000001c21007812 */ /* 0x040fe400078ec0ff */
[----:B------:R-:W-:-:S03]  /*0f00*/  LOP3.LUT R33, R33, 0x1ffffffc, RZ, 0xc0, !PT ;  /* 0x1ffffffc21217812 */ /* 0x000fc600078ec0ff */
        /* <DEDUP_REMOVED lines=8> */
[----:B------:R-:W-:-:S02]  /*0f90*/  IMAD.IADD R29, R29, 0x1, R41 ;  /* 0x000000011d1d7824 */ /* 0x000fc400078e0229 */
[----:B------:R-:W-:-:S03]  /*0fa0*/  IMAD.U32 R41, RZ, RZ, UR10 ;  /* 0x0000000aff297e24 */ /* 0x000fc6000f8e00ff */
[----:B------:R-:W-:Y:S01]  /*0fb0*/  SHF.L.U64.HI R20, R28, 0x5, R29 ;  /* 0x000000051c147819 */ /* 0x000fe2000001021d */
[----:B------:R-:W-:Y:S01]  /*0fc0*/  IMAD R29, R24, UR5, RZ ;  /* 0x00000005181d7c24 */ /* 0x000fe2000f8e02ff */
[----:B------:R-:W-:Y:S01]  /*0fd0*/  IADD3.X R34, R41, UR10, R34, P3, P2 ;  /* 0x0000000a29227c10 */ /* 0x000fe20009fe4422 */
[----:B------:R-:W1:Y:S01]  /*0fe0*/  S2UR UR5, SR_CgaCtaId ;  /* 0x00000000000579c3 */ /* 0x000e620000008800 */
[----:B------:R-:W-:Y:S01]  /*0ff0*/  IADD3 R37, P2, R12, R37, RZ ;  /* 0x000000250c257210 */ /* 0x000fe20007f5e0ff */
[----:B------:R-:W-:Y:S02]  /*1000*/  IMAD R29, R25, UR4, R29 ;  /* 0x00000004191d7c24 */ /* 0x000fe4000f8e021d */
[----:B------:R-:W-:Y:S01]  /*1010*/  IMAD.WIDE.U32 R24, R24, UR4, RZ ;  /* 0x0000000418187c25 */ /* 0x000fe2000f8e00ff */
[----:B------:R-:W-:Y:S02]  /*1020*/  UMOV UR4, 0x400 ;  /* 0x0000040000047882 */ /* 0x000fe40000000000 */
[----:B------:R-:W-:Y:S01]  /*1030*/  UIADD3 UR4, UR4, 0x20, URZ ;  /* 0x0000002004047890 */ /* 0x000fe2000fffe03f */
[----:B------:R-:W-:Y:S01]  /*1040*/  IMAD.IADD R29, R25, 0x1, R29 ;  /* 0x00000001191d7824 */ /* 0x000fe200078e021d */
[----:B------:R-:W-:Y:S01]  /*1050*/  LEA R25, P1, R24, UR7, 0x5 ;  /* 0x0000000718197c11 */ /* 0x000fe2000f8228ff */
[----:B------:R-:W-:-:S03]  /*1060*/  IMAD.SHL.U32 R28, R28, 0x20, RZ ;  /* 0x000000201c1c7824 */ /* 0x000fc600078e00ff */
[----:B------:R-:W-:Y:S02]  /*1070*/  LEA.HI.X R24, R24, UR10, R29, 0x5, P1 ;  /* 0x0000000a18187c11 */ /* 0x000fe400088f2c1d */
[----:B------:R-:W-:Y:S02]  /*1080*/  @!P0 IADD3 R39, P1, R8, R39, RZ ;  /* 0x0000002708278210 */ /* 0x000fe40007f3e0ff */
[----:B------:R-:W-:Y:S02]  /*1090*/  LOP3.LUT R29, R0, 0x3, RZ, 0xfc, !PT ;  /* 0x00000003001d7812 */ /* 0x000fe400078efcff */
[----:B------:R-:W-:Y:S01]  /*10a0*/  @!P0 LEA R40, P4, R39, R9, 0x3 ;  /* 0x0000000927288211 */ /* 0x000fe200078818ff */
[----:B------:R-:W-:Y:S01]  /*10b0*/  @!P0 IMAD.X R35, RZ, RZ, R35, P1 ;  /* 0x000000ffff238224 */ /* 0x000fe200008e0623 */
[----:B------:R-:W-:Y:S01]  /*10c0*/  ISETP.GE.U32.AND P1, PT, R29, R4, PT ;  /* 0x000000041d00720c */ /* 0x000fe20003f26070 */
[----:B0-----:R-:W-:Y:S02]  /*10d0*/  IMAD.IADD R38, R11, 0x1, R38 ;  /* 0x000000010b267824 */ /* 0x001fe400078e0226 */
[----:B------:R-:W-:Y:S01]  /*10e0*/  FADD R29, RZ, R21 ;  /* 0x00000015ff1d7221 */ /* 0x000fe20000000000 */
[----:B------:R-:W-:Y:S01]  /*10f0*/  LOP3.LUT R25, RZ, R25, RZ, 0x33, !PT ;  /* 0x00000019ff197212 */ /* 0x000fe200078e33ff */
[----:B-1----:R-:W-:Y:S01]  /*1100*/  ULEA UR4, UR5, UR4, 0x18 ;  /* 0x0000000405047291 */ /* 0x002fe2000f8ec03f */
[----:B------:R-:W-:Y:S01]  /*1110*/  ISETP.GE.U32.OR P1, PT, R12, R5, P1 ;  /* 0x000000050c00720c */ /* 0x000fe20000f26470 */
[C---:B------:R-:W-:Y:S01]  /*1120*/  VIADD R36, R38.reuse, 0x1 ;  /* 0x0000000126247836 */ /* 0x040fe20000000000 */
[----:B------:R-:W-:Y:S01]  /*1130*/  @!P0 LEA.HI.X R41, R39, R6, R35, 0x3, P4 ;  /* 0x0000000627298211 */ /* 0x000fe200020f1c23 */
[----:B------:R-:W-:Y:S01]  /*1140*/  IMAD.X R35, RZ, RZ, R34, P2 ;  /* 0x000000ffff237224 */ /* 0x000fe200010e0622 */
[----:B------:R-:W-:-:S02]  /*1150*/  LOP3.LUT R39, R38, 0x1f, RZ, 0xc0, !PT ;  /* 0x0000001f26277812 */ /* 0x000fc400078ec0ff */
[----:B------:R-:W-:Y:S02]  /*1160*/  LOP3.LUT R36, R36, 0x1f, RZ, 0xc0, !PT ;  /* 0x0000001f24247812 */ /* 0x000fe400078ec0ff */
[----:B------:R-:W-:Y:S01]  /*1170*/  LEA R25, P3, R22, R25, 0x5 ;  /* 0x0000001916197211 */ /* 0x000fe200078628ff */
[----:B------:R-:W0:Y:S01]  /*1180*/  SHFL.IDX PT, R13, R42, R39, 0x1f ;  /* 0x00001f272a0d7589 */ /* 0x000e2200000e0000 */
[C---:B------:R-:W-:Y:S01]  /*1190*/  IMAD.IADD R22, R2.reuse, 0x1, -R33 ;  /* 0x0000000102167824 */ /* 0x040fe200078e0a21 */
[----:B------:R-:W-:Y:S02]  /*11a0*/  LOP3.LUT R24, RZ, R24, RZ, 0x33, !PT ;  /* 0x00000018ff187212 */ /* 0x000fe400078e33ff */
[C---:B------:R-:W-:Y:S01]  /*11b0*/  @!P1 LEA R34, P2, R37.reuse, R9, 0x3 ;  /* 0x0000000925229211 */ /* 0x040fe200078418ff */
[----:B------:R-:W1:Y:S01]  /*11c0*/  SHFL.IDX PT, R29, R29, R36, 0x1f ;  /* 0x00001f241d1d7589 */ /* 0x000e6200000e0000 */
[----:B------:R-:W-:Y:S02]  /*11d0*/  SHF.R.U32.HI R9, RZ, 0x8, R2 ;  /* 0x00000008ff097819 */ /* 0x000fe40000011602 */
[----:B------:R-:W-:Y:S01]  /*11e0*/  @!P1 LEA.HI.X R35, R37, R6, R35, 0x3, P2 ;  /* 0x0000000625239211 */ /* 0x000fe200010f1c23 */
[----:B------:R-:W4:Y:S01]  /*11f0*/  SHFL.IDX PT, R11, R44, R39, 0x1f ;  /* 0x00001f272c0b7589 */ /* 0x000f2200000e0000 */
[----:B------:R-:W-:Y:S01]  /*1200*/  LOP3.LUT R6, R2, 0x1f, RZ, 0xc0, !PT ;  /* 0x0000001f02067812 */ /* 0x000fe200078ec0ff */
[----:B------:R-:W-:Y:S01]  /*1210*/  IMAD.SHL.U32 R9, R9, 0x20, RZ ;  /* 0x0000002009097824 */ /* 0x000fe200078e00ff */
[----:B------:R-:W-:-:S02]  /*1220*/  LOP3.LUT R22, R22, 0x1f, RZ, 0xc0, !PT ;  /* 0x0000001f16167812 */ /* 0x000fc400078ec0ff */
[----:B------:R-:W-:Y:S01]  /*1230*/  FMNMX R37, R14, |R21|, !PT ;  /* 0x400000150e257209 */ /* 0x000fe20007800000 */
[----:B------:R-:W-:Y:S01]  /*1240*/  FADD R21, RZ, R30 ;  /* 0x0000001eff157221 */ /* 0x000fe20000000000 */
[----:B------:R-:W-:Y:S02]  /*1250*/  LOP3.LUT R9, R9, 0xffffffe0, R6, 0xe2, !PT ;  /* 0xffffffe009097812 */ /* 0x000fe400078ee206 */
[----:B------:R-:W-:-:S03]  /*1260*/  FMNMX R30, |R30|, R37, !PT ;  /* 0x000000251e1e7209 */ /* 0x000fc60007800200 */
[C---:B------:R-:W-:Y:S01]  /*1270*/  IMAD R22, R9.reuse, 0x21, R22 ;  /* 0x0000002109167824 */ /* 0x040fe200078e0216 */
[----:B------:R-:W4:Y:S01]  /*1280*/  SHFL.IDX PT, R21, R21, R36, 0x1f ;  /* 0x00001f2415157589 */ /* 0x000f2200000e0000 */
[C---:B------:R-:W-:Y:S02]  /*1290*/  IMAD R10, R9.reuse, 0x21, R10 ;  /* 0x00000021090a7824 */ /* 0x040fe400078e020a */
[----:B0-----:R-:W-:Y:S01]  /*12a0*/  FADD R14, RZ, R13 ;  /* 0x0000000dff0e7221 */ /* 0x001fe20000000000 */
[C---:B------:R-:W-:Y:S01]  /*12b0*/  IMAD R8, R9.reuse, 0x21, R8 ;  /* 0x0000002109087824 */ /* 0x040fe200078e0208 */
[----:B------:R-:W-:Y:S01]  /*12c0*/  LEA R13, R22, UR4, 0x2 ;  /* 0x00000004160d7c11 */ /* 0x000fe2000f8e10ff */
[----:B------:R-:W-:Y:S01]  /*12d0*/  IMAD R12, R9, 0x21, R12 ;  /* 0x00000021090c7824 */ /* 0x000fe200078e020c */
[----:B------:R-:W-:Y:S01]  /*12e0*/  LEA R10, R10, UR4, 0x2 ;  /* 0x000000040a0a7c11 */ /* 0x000fe2000f8e10ff */
[----:B-1----:R-:W-:Y:S01]  /*12f0*/  FADD R29, R29, R14 ;  /* 0x0000000e1d1d7221 */ /* 0x002fe20000000000 */
[----:B------:R-:W-:Y:S01]  /*1300*/  LEA R8, R8, UR4, 0x2 ;  /* 0x0000000408087c11 */ /* 0x000fe2000f8e10ff */
[----:B------:R-:W-:Y:S01]  /*1310*/  STS [R13], R16 ;  /* 0x000000100d007388 */ /* 0x000fe20000000800 */
[----:B------:R-:W-:-:S03]  /*1320*/  LEA R12, R12, UR4, 0x2 ;  /* 0x000000040c0c7c11 */ /* 0x000fc6000f8e10ff */
[----:B------:R4:W-:Y:S02]  /*1330*/  STS [R10], R18 ;  /* 0x000000120a007388 */ /* 0x0009e40000000800 */
[----:B----4-:R-:W-:Y:S01]  /*1340*/  FADD R18, RZ, R11 ;  /* 0x0000000bff127221 */ /* 0x010fe20000000000 */
[----:B------:R-:W-:-:S03]  /*1350*/  IMAD.X R11, RZ, RZ, R24, P3 ;  /* 0x000000ffff0b7224 */ /* 0x000fc600018e0618 */
[----:B------:R-:W-:Y:S01]  /*1360*/  FADD R21, R21, R18 ;  /* 0x0000001215157221 */ /* 0x000fe20000000000 */
[----:B--2---:R-:W-:Y:S02]  /*1370*/  HADD2.F32 R14, -RZ, R15.H0_H0 ;  /* 0x2000000fff0e7230 */ /* 0x004fe40000004100 */
[--C-:B---3--:R-:W-:Y:S02]  /*1380*/  HADD2.F32 R22, -RZ, R23.reuse.H0_H0 ;  /* 0x20000017ff167230 */ /* 0x108fe40000004100 */
[----:B------:R-:W-:-:S03]  /*1390*/  HADD2.F32 R37, -RZ, R23.H1_H1 ;  /* 0x30000017ff257230 */ /* 0x000fc60000004100 */
[----:B------:R-:W-:Y:S01]  /*13a0*/  FADD R23, R22, R22 ;  /* 0x0000001616177221 */ /* 0x000fe20000000000 */
[----:B------:R-:W-:Y:S02]  /*13b0*/  HADD2.F32 R22, -RZ, R15.H1_H1 ;  /* 0x3000000fff167230 */ /* 0x000fe40000004100 */
[----:B------:R-:W-:Y:S01]  /*13c0*/  FADD R37, R37, R37 ;  /* 0x0000002525257221 */ /* 0x000fe20000000000 */
[--C-:B-----5:R-:W-:Y:S01]  /*13d0*/  HADD2.F32 R39, -RZ, R31.reuse.H0_H0 ;  /* 0x2000001fff277230 */ /* 0x120fe20000004100 */
[----:B------:R-:W-:Y:S01]  /*13e0*/  FMNMX R15, RZ, R23, !PT ;  /* 0x00000017ff0f7209 */ /* 0x000fe20007800000 */
[----:B------:R-:W-:Y:S02]  /*13f0*/  HADD2.F32 R31, -RZ, R31.H1_H1 ;  /* 0x3000001fff1f7230 */ /* 0x000fe40000004100 */
[----:B------:R-:W-:Y:S01]  /*1400*/  FMNMX R37, RZ, R37, !PT ;  /* 0x00000025ff257209 */ /* 0x000fe20007800000 */
[----:B------:R-:W-:Y:S01]  /*1410*/  FADD R39, R39, R39 ;  /* 0x0000002727277221 */ /* 0x000fe20000000000 */
[----:B------:R-:W-:Y:S01]  /*1420*/  FMUL R15, R14, R15 ;  /* 0x0000000f0e0f7220 */ /* 0x000fe20000400000 */
[----:B------:R-:W-:Y:S01]  /*1430*/  FADD R36, R31, R31 ;  /* 0x0000001f1f247221 */ /* 0x000fe20000000000 */
[----:B------:R-:W-:-:S02]  /*1440*/  VIADD R14, R38, 0x2 ;  /* 0x00000002260e7836 */ /* 0x000fc40000000000 */
[----:B------:R-:W-:Y:S01]  /*1450*/  FMUL R22, R22, R37 ;  /* 0x0000002516167220 */ /* 0x000fe20000400000 */
[--C-:B------:R-:W-:Y:S01]  /*1460*/  HADD2.F32 R31, -RZ, R32.reuse.H1_H1 ;  /* 0x30000020ff1f7230 */ /* 0x100fe20000004100 */
[----:B------:R-:W-:Y:S01]  /*1470*/  FMNMX R16, RZ, R39, !PT ;  /* 0x00000027ff107209 */ /* 0x000fe20007800000 */
[----:B------:R-:W-:Y:S01]  /*1480*/  HADD2.F32 R23, -RZ, R32.H0_H0 ;  /* 0x20000020ff177230 */ /* 0x000fe20000004100 */
[----:B------:R-:W-:Y:S01]  /*1490*/  FMNMX R36, RZ, R36, !PT ;  /* 0x00000024ff247209 */ /* 0x000fe20007800000 */
[----:B------:R-:W-:Y:S01]  /*14a0*/  FADD R45, RZ, R22 ;  /* 0x00000016ff2d7221 */ /* 0x000fe20000000000 */
[----:B------:R-:W-:Y:S01]  /*14b0*/  LOP3.LUT R14, R14, 0x1f, RZ, 0xc0, !PT ;  /* 0x0000001f0e0e7812 */ /* 0x000fe200078ec0ff */
[----:B------:R-:W-:Y:S01]  /*14c0*/  FADD R43, RZ, R15 ;  /* 0x0000000fff2b7221 */ /* 0x000fe20000000000 */
[----:B------:R-:W-:Y:S02]  /*14d0*/  VIADD R38, R38, 0x3 ;  /* 0x0000000326267836 */ /* 0x000fe40000000000 */
[----:B------:R-:W-:Y:S01]  /*14e0*/  FMUL R31, R31, R36 ;  /* 0x000000241f1f7220 */ /* 0x000fe20000400000 */
[----:B------:R-:W-:Y:S01]  /*14f0*/  FMUL R16, R23, R16 ;  /* 0x0000001017107220 */ /* 0x000fe20000400000 */
[----:B------:R-:W0:Y:S01]  /*1500*/  SHFL.IDX PT, R36, R45, R14, 0x1f ;  /* 0x00001f0e2d247589 */ /* 0x000e2200000e0000 */
[----:B------:R-:W-:-:S02]  /*1510*/  FMNMX R23, R30, |R15|, !PT ;  /* 0x4000000f1e177209 */ /* 0x000fc40007800000 */
[----:B------:R-:W-:Y:S01]  /*1520*/  LOP3.LUT R39, R38, 0x1f, RZ, 0xc0, !PT ;  /* 0x0000001f26277812 */ /* 0x000fe200078ec0ff */
[----:B------:R1:W2:Y:S01]  /*1530*/  SHFL.IDX PT, R32, R43, R14, 0x1f ;  /* 0x00001f0e2b207589 */ /* 0x0002a200000e0000 */
[----:B------:R-:W-:Y:S01]  /*1540*/  FADD R38, RZ, R31 ;  /* 0x0000001fff267221 */ /* 0x000fe20000000000 */
[----:B------:R-:W-:-:S05]  /*1550*/  FADD R42, RZ, R16 ;  /* 0x00000010ff2a7221 */ /* 0x000fca0000000000 */
[----:B------:R-:W3:Y:S01]  /*1560*/  SHFL.IDX PT, R37, R42, R39, 0x1f ;  /* 0x00001f272a257589 */ /* 0x000ee200000e0000 */
[----:B-1----:R-:W-:Y:S01]  /*1570*/  FMUL R14, R15, UR6 ;  /* 0x000000060f0e7c20 */ /* 0x002fe20008400000 */
[C---:B------:R-:W-:Y:S02]  /*1580*/  FMUL R15, R22.reuse, UR6 ;  /* 0x00000006160f7c20 */ /* 0x040fe40008400000 */
[----:B------:R0:W1:Y:S01]  /*1590*/  SHFL.IDX PT, R38, R38, R39, 0x1f ;  /* 0x00001f2726267589 */ /* 0x00006200000e0000 */
[----:B------:R-:W-:Y:S01]  /*15a0*/  FMNMX R43, |R22|, R23, !PT ;  /* 0x00000017162b7209 */ /* 0x000fe20007800200 */
[----:B------:R-:W-:Y:S01]  /*15b0*/  FMUL R22, R16, UR6 ;  /* 0x0000000610167c20 */ /* 0x000fe20008400000 */
[----:B------:R-:W-:Y:S01]  /*15c0*/  FMUL R23, R31, UR6 ;  /* 0x000000061f177c20 */ /* 0x000fe20008400000 */
[----:B------:R-:W-:Y:S01]  /*15d0*/  @!P0 STG.E.64 desc[UR8][R40.64], R14 ;  /* 0x0000000e28008986 */ /* 0x000fe2000c101b08 */
[----:B------:R-:W-:Y:S02]  /*15e0*/  ISETP.GT.U32.AND P0, PT, R25, -0x21, PT ;  /* 0xffffffdf1900780c */ /* 0x000fe40003f04070 */
[----:B------:R-:W-:Y:S01]  /*15f0*/  FMNMX R16, R43, |R16|, !PT ;  /* 0x400000102b107209 */ /* 0x000fe20007800000 */
[----:B------:R4:W-:Y:S01]  /*1600*/  STS [R8], R14 ;  /* 0x0000000e08007388 */ /* 0x0009e20000000800 */
[----:B------:R-:W-:Y:S01]  /*1610*/  ISETP.GT.U32.AND.EX P0, PT, R11, -0x1, PT, P0 ;  /* 0xffffffff0b00780c */ /* 0x000fe20003f04100 */
[----:B0-----:R-:W-:Y:S01]  /*1620*/  FADD R39, R21, R36 ;  /* 0x0000002415277221 */ /* 0x001fe20000000000 */
[----:B------:R-:W-:Y:S01]  /*1630*/  FMNMX R11, |R31|, R16, !PT ;  /* 0x000000101f0b7209 */ /* 0x000fe20007800200 */
[----:B--2---:R-:W-:Y:S01]  /*1640*/  FADD R24, R29, R32 ;  /* 0x000000201d187221 */ /* 0x004fe20000000000 */
[----:B------:R-:W-:Y:S01]  /*1650*/  SEL R21, R25, 0xffffffdf, P0 ;  /* 0xffffffdf19157807 */ /* 0x000fe20000000000 */
[----:B------:R-:W-:Y:S01]  /*1660*/  IMAD R29, R7, 0x3e, RZ ;  /* 0x0000003e071d7824 */ /* 0x000fe200078e02ff */
[C---:B------:R-:W-:Y:S01]  /*1670*/  ISETP.GE.U32.AND P0, PT, R0.reuse, R5, PT ;  /* 0x000000050000720c */ /* 0x040fe20003f06070 */
[----:B------:R0:W-:Y:S01]  /*1680*/  @!P1 STG.E.64 desc[UR8][R34.64], R22 ;  /* 0x0000001622009986 */ /* 0x0001e2000c101b08 */
[----:B------:R-:W-:Y:S01]  /*1690*/  LOP3.LUT R21, RZ, R21, RZ, 0x33, !PT ;  /* 0x00000015ff157212 */ /* 0x000fe200078e33ff */
[----:B----4-:R-:W-:Y:S01]  /*16a0*/  VIADD R14, R0, 0x1 ;  /* 0x00000001000e7836 */ /* 0x010fe20000000000 */
[----:B------:R-:W-:Y:S01]  /*16b0*/  SHF.R.U32.HI R7, RZ, 0x2, R2 ;  /* 0x00000002ff077819 */ /* 0x000fe20000011602 */
[----:B------:R0:W-:Y:S01]  /*16c0*/  STS [R12], R22 ;  /* 0x000000160c007388 */ /* 0x0001e20000000800 */
[----:B---3--:R-:W-:Y:S01]  /*16d0*/  FADD R24, R24, R37 ;  /* 0x0000002518187221 */ /* 0x008fe20000000000 */
[----:B------:R-:W-:Y:S01]  /*16e0*/  IMAD.IADD R16, R27, 0x1, R29 ;  /* 0x000000011b107824 */ /* 0x000fe200078e021d */
[----:B------:R-:W-:Y:S01]  /*16f0*/  LOP3.LUT R7, R7, 0x38, RZ, 0xc0, !PT ;  /* 0x0000003807077812 */ /* 0x000fe200078ec0ff */
[----:B-1----:R-:W-:Y:S01]  /*1700*/  FADD R25, R39, R38 ;  /* 0x0000002627197221 */ /* 0x002fe20000000000 */
[----:B------:R-:W-:Y:S01]  /*1710*/  IMAD.IADD R18, R21, 0x1, -R0 ;  /* 0x0000000115127824 */ /* 0x000fe200078e0a00 */
        /* <DEDUP_REMOVED lines=14> */
[----:B0-----:R-:W-:-:S07]  /*1800*/  IMAD.IADD R22, R18, 0x1, -R29 ;  /* 0x0000000112167824 */ /* 0x001fce00078e0a1d */
.L_x_14247:
        /* <DEDUP_REMOVED lines=55> */
.L_x_14246:
[----:B------:R-:W-:Y:S05]  /*1b80*/  BSYNC B1 ;  /* 0x0000000000017941 */ /* 0x000fea0003800000 */
.L_x_14245:
[----:B0-2---:R-:W-:-:S13]  /*1b90*/  LOP3.LUT P1, R34, R18, 0x3, RZ, 0xc0, !PT ;  /* 0x0000000312227812 */ /* 0x005fda000782c0ff */
        /* <DEDUP_REMOVED lines=16> */
.L_x_14249:
[----:B------:R-:W-:Y:S05]  /*1ca0*/  BSYNC B1 ;  /* 0x0000000000017941 */ /* 0x000fea0003800000 */
.L_x_14248:
        /* <DEDUP_REMOVED lines=30> */
.L_x_14244:
[----:B------:R-:W-:Y:S05]  /*1e90*/  BSYNC B0 ;  /* 0x0000000000007941 */ /* 0x000fea0003800000 */
.L_x_14243:
        /* <DEDUP_REMOVED lines=10> */
[----:B0-2---:R-:W-:-:S04]  /*1f40*/  IMAD.WIDE.U32 R12, R7, UR14, RZ ;  /* 0x0000000e070c7c25 */ /* 0x005fc8000f8e00ff */
        /* <DEDUP_REMOVED lines=10> */
[----:B------:R-:W-:-:S08]  /*1ff0*/  IMAD.MOV.U32 R10, RZ, RZ, R0 ;  /* 0x000000ffff0a7224 */ /* 0x000fd000078e0000 */
[----:B------:R-:W-:Y:S05]  /*2000*/  @!P1 BRA `(.L_x_14253) ;  /* 0x0000000000e89947 */ /* 0x000fea0003800000 */
[----:B------:R-:W-:Y:S02]  /*2010*/  IMAD.IADD R8, R18, 0x1, -R7 ;  /* 0x0000000112087824 */ /* 0x000fe400078e0a07 */
[----:B------:R-:W-:Y:S02]  /*2020*/  IMAD.MOV.U32 R3, RZ, RZ, RZ ;  /* 0x000000ffff037224 */ /* 0x000fe400078e00ff */
[----:B------:R-:W-:-:S07]  /*2030*/  IMAD.MOV.U32 R10, RZ, RZ, R0 ;  /* 0x000000ffff0a7224 */ /* 0x000fce00078e0000 */
.L_x_14254:
        /* <DEDUP_REMOVED lines=55> */
.L_x_14253:
[----:B------:R-:W-:Y:S05]  /*23b0*/  BSYNC B1 ;  /* 0x0000000000017941 */ /* 0x000fea0003800000 */
.L_x_14252:
        /* <DEDUP_REMOVED lines=16> */
.L_x_14256:
[----:B------:R-:W-:Y:S05]  /*24c0*/  BSYNC B1 ;  /* 0x0000000000017941 */ /* 0x000fea0003800000 */
.L_x_14255:
        /* <DEDUP_REMOVED lines=30> */
.L_x_14251:
[----:B------:R-:W-:Y:S05]  /*26b0*/  BSYNC B0 ;  /* 0x0000000000007941 */ /* 0x000fea0003800000 */
.L_x_14250:
[----:B------:R-:W-:Y:S01]  /*26c0*/  BAR.SYNC.DEFER_BLOCKING 0x0 ;  /* 0x0000000000007b1d */ /* 0x000fe20000010000 */
[----:B------:R-:W-:Y:S01]  /*26d0*/  SHF.R.U32.HI R7, RZ, 0x5, R2 ;  /* 0x00000005ff077819 */ /* 0x000fe20000011602 */
[----:B------:R-:W-:-:S03]  /*26e0*/  IMAD.SHL.U32 R0, R2, 0x8, RZ ;  /* 0x0000000802007824 */ /* 0x000fc600078e00ff */
[----:B------:R-:W-:Y:S01]  /*26f0*/  LOP3.LUT P0, RZ, R7, 0x7, RZ, 0xc0, !PT ;  /* 0x0000000707ff7812 */ /* 0x000fe2000780c0ff */
[----:B------:R-:W-:Y:S01]  /*2700*/  BSSY B0, `(.L_x_14257) ;  /* 0x0000021000007945 */ /* 0x000fe20003800000 */
[----:B------:R3:W-:Y:S01]  /*2710*/  STS.64 [R0+UR4], R24 ;  /* 0x0000001800007988 */ /* 0x0007e20008000a04 */
[----:B------:R-:W-:Y:S10]  /*2720*/  BAR.SYNC.DEFER_BLOCKING 0x0 ;  /* 0x0000000000007b1d */ /* 0x000ff40000010000 */
[----:B------:R-:W-:Y:S05]  /*2730*/  @P0 BRA `(.L_x_14258) ;  /* 0x0000000000740947 */ /* 0x000fea0003800000 */
[----:B012---:R-:W0:Y:S01]  /*2740*/  LDS.64 R22, [R0+UR4+0x100] ;  /* 0x0001000400167984 */ /* 0x007e220008000a00 */
[----:B------:R-:W-:-:S03]  /*2750*/  ISETP.GE.U32.AND P0, PT, R6, R5, PT ;  /* 0x000000050600720c */ /* 0x000fc60003f06070 */
[----:B------:R-:W1:Y:S04]  /*2760*/  LDS.64 R28, [R0+UR4+0x200] ;  /* 0x00020004001c7984 */ /* 0x000e680008000a00 */
[----:B------:R-:W2:Y:S04]  /*2770*/  LDS.64 R20, [R0+UR4+0x300] ;  /* 0x0003000400147984 */ /* 0x000ea80008000a00 */
[----:B------:R-:W4:Y:S02]  /*2780*/  LDS.64 R14, [R0+UR4+0x400] ;  /* 0x00040004000e7984 */ /* 0x000f240008000a00 */
[----:B------:R-:W5:Y:S02]  /*2790*/  @!P0 LDC.64 R18, c[0x0][0x248] ;  /* 0x00009200ff128b82 */ /* 0x000f640000000a00 */
[----:B------:R-:W5:Y:S04]  /*27a0*/  LDS.64 R12, [R0+UR4+0x500] ;  /* 0x00050004000c7984 */ /* 0x000f680008000a00 */
[----:B------:R-:W5:Y:S04]  /*27b0*/  LDS.64 R4, [R0+UR4+0x600] ;  /* 0x0006000400047984 */ /* 0x000f680008000a00 */
[----:B------:R3:W5:Y:S02]  /*27c0*/  LDS.64 R8, [R0+UR4+0x700] ;  /* 0x0007000400087984 */ /* 0x0007640008000a00 */
[----:B---3--:R-:W-:Y:S01]  /*27d0*/  @!P0 LOP3.LUT R0, R0, 0xf8, RZ, 0xc0, !PT ;  /* 0x000000f800008812 */ /* 0x008fe200078ec0ff */
[----:B0-----:R-:W-:Y:S01]  /*27e0*/  FADD R3, R24, R22 ;  /* 0x0000001618037221 */ /* 0x001fe20000000000 */
[----:B------:R-:W-:-:S03]  /*27f0*/  FADD R10, R25, R23 ;  /* 0x00000017190a7221 */ /* 0x000fc60000000000 */
[----:B-1----:R-:W-:Y:S01]  /*2800*/  FADD R3, R3, R28 ;  /* 0x0000001c03037221 */ /* 0x002fe20000000000 */
[----:B------:R-:W-:-:S03]  /*2810*/  FADD R10, R10, R29 ;  /* 0x0000001d0a0a7221 */ /* 0x000fc60000000000 */
[----:B--2---:R-:W-:Y:S01]  /*2820*/  FADD R3, R3, R20 ;  /* 0x0000001403037221 */ /* 0x004fe20000000000 */
        /* <DEDUP_REMOVED lines=14> */
.L_x_14258:
[----:B------:R-:W-:Y:S05]  /*2910*/  BSYNC B0 ;  /* 0x0000000000007941 */ /* 0x000fea0003800000 */
.L_x_14257:
[----:B------:R-:W-:Y:S02]  /*2920*/  ULDC.64 UR4, c[0x0][0x238] ;  /* 0x00008e0000047ab9 */ /* 0x000fe40000000a00 */
[----:B------:R-:W-:-:S04]  /*2930*/  ISETP.NE.U32.AND P0, PT, RZ, UR4, PT ;  /* 0x00000004ff007c0c */ /* 0x000fc8000bf05070 */
[----:B------:R-:W-:-:S13]  /*2940*/  ISETP.NE.AND.EX P0, PT, RZ, UR5, PT, P0 ;  /* 0x00000005ff007c0c */ /* 0x000fda000bf05300 */
[----:B------:R-:W-:Y:S05]  /*2950*/  @!P0 BRA `(.L_x_14259) ;  /* 0x0000000000ac8947 */ /* 0x000fea0003800000 */
[----:B---3--:R-:W3:Y:S01]  /*2960*/  SHFL.DOWN PT, R0, R11, 0x10, 0x1f ;  /* 0x0a001f000b007f89 */ /* 0x008ee200000e0000 */
[----:B------:R-:W-:Y:S01]  /*2970*/  ISETP.NE.AND P0, PT, R6, RZ, PT ;  /* 0x000000ff0600720c */ /* 0x000fe20003f05270 */
[----:B------:R-:W-:-:S12]  /*2980*/  BSSY B0, `(.L_x_14260) ;  /* 0x0000022000007945 */ /* 0x000fd80003800000 */
[----:B--2-4-:R-:W2:Y:S01]  /*2990*/  @!P0 S2R R9, SR_CgaCtaId ;  /* 0x0000000000098919 */ /* 0x014ea20000008800 */
[----:B------:R-:W-:Y:S02]  /*29a0*/  @!P0 MOV R8, 0x400 ;  /* 0x0000040000088802 */ /* 0x000fe40000000f00 */
[----:B---3--:R-:W-:-:S05]  /*29b0*/  FMNMX R0, R11, R0, !PT ;  /* 0x000000000b007209 */ /* 0x008fca0007800000 */
[----:B-1----:R-:W1:Y:S01]  /*29c0*/  SHFL.DOWN PT, R3, R0, 0x8, 0x1f ;  /* 0x09001f0000037f89 */ /* 0x002e6200000e0000 */
[----:B--2---:R-:W-:-:S05]  /*29d0*/  @!P0 LEA R8, R9, R8, 0x18 ;  /* 0x0000000809088211 */ /* 0x004fca00078ec0ff */
        /* <DEDUP_REMOVED lines=27> */
.L_x_14269:
[----:B--2---:R-:W-:-:S07]  /*2b90*/  FMNMX R3, R4, R5, !PT ;  /* 0x0000000504037209 */ /* 0x004fce0007800000 */
.L_x_14261:
[----:B------:R-:W-:Y:S05]  /*2ba0*/  BSYNC B0 ;  /* 0x0000000000007941 */ /* 0x000fea0003800000 */
.L_x_14260:
[----:B------:R-:W-:Y:S01]  /*2bb0*/  ISETP.NE.AND P0, PT, R2, RZ, PT ;  /* 0x000000ff0200720c */ /* 0x000fe20003f05270 */
[----:B------:R-:W-:-:S12]  /*2bc0*/  BSSY B0, `(.L_x_14259) ;  /* 0x0000004000007945 */ /* 0x000fd80003800000 */
[----:B------:R-:W-:Y:S05]  /*2bd0*/  @P0 BRA `(.L_x_14263) ;  /* 0x0000000000080947 */ /* 0x000fea0003800000 */
[----:B-1----:R-:W1:Y:S02]  /*2be0*/  LDC.64 R4, c[0x0][0x238] ;  /* 0x00008e00ff047b82 */ /* 0x002e640000000a00 */
[----:B-1----:R2:W-:Y:S02]  /*2bf0*/  REDG.E.MAX.S32.STRONG.GPU desc[UR8][R4.64], R3 ;  /* 0x000000030400798e */ /* 0x0025e4000d10e388 */
.L_x_14263:
[----:B------:R-:W-:Y:S05]  /*2c00*/  BSYNC B0 ;  /* 0x0000000000007941 */ /* 0x000fea0003800000 */
.L_x_14259:
        /* <DEDUP_REMOVED lines=11> */
[----:B---3--:R-:W-:Y:S01]  /*2cc0*/  IMAD.U32 R0, RZ, RZ, UR6 ;  /* 0x00000006ff007e24 */ /* 0x008fe2000f8e00ff */
[----:B------:R-:W-:-:S07]  /*2cd0*/  MOV R7, 0x2cf0 ;  /* 0x00002cf000077802 */ /* 0x000fce0000000f00 */
[----:B012-4-:R-:W-:Y:S05]  /*2ce0*/  CALL.REL.NOINC `($__internal_349_$__cuda_sm20_rcp_rn_f32_slowpath) ;  /* 0x0000000400807944 */ /* 0x017fea0003c00000 */
[----:B------:R-:W-:Y:S05]  /*2cf0*/  BRA `(.L_x_14265) ;  /* 0x0000000000147947 */ /* 0x000fea0003800000 */
.L_x_14264:
[----:B--2---:R-:W2:Y:S01]  /*2d00*/  MUFU.RCP R5, UR6 ;  /* 0x0000000600057d08 */ /* 0x004ea20008001000 */
[----:B---3--:R-:W-:-:S04]  /*2d10*/  IMAD.U32 R0, RZ, RZ, UR6 ;  /* 0x00000006ff007e24 */ /* 0x008fc8000f8e00ff */
[----:B--2---:R-:W-:-:S04]  /*2d20*/  FFMA R0, R5, R0, -1 ;  /* 0xbf80000005007423 */ /* 0x004fc80000000000 */
[----:B------:R-:W-:-:S04]  /*2d30*/  FADD.FTZ R0, -R0, -RZ ;  /* 0x800000ff00007221 */ /* 0x000fc80000010100 */
[----:B------:R-:W-:-:S07]  /*2d40*/  FFMA R5, R5, R0, R5 ;  /* 0x0000000005057223 */ /* 0x000fce0000000005 */
.L_x_14265:
[----:B-1----:R-:W1:Y:S02]  /*2d50*/  LDC.64 R2, c[0x0][0x240] ;  /* 0x00009000ff027b82 */ /* 0x002e640000000a00 */
[----:B-1----:R-:W-:Y:S01]  /*2d60*/  STG.E desc[UR8][R2.64], R5 ;  /* 0x0000000502007986 */ /* 0x002fe2000c101908 */
[----:B------:R-:W-:Y:S05]  /*2d70*/  EXIT ;  /* 0x000000000000794d */ /* 0x000fea0003800000 */
.L_x_14262:
[----:B------:R-:W-:Y:S02]  /*2d80*/  IMAD.MOV.U32 R7, RZ, RZ, 0x4 ;  /* 0x00000004ff077424 */ /* 0x000fe400078e00ff */
[----:B------:R-:W-:Y:S02]  /*2d90*/  IMAD.MOV.U32 R9, RZ, RZ, 0x1f ;  /* 0x0000001fff097424 */ /* 0x000fe400078e00ff */
[----:B------:R-:W-:-:S07]  /*2da0*/  IMAD.MOV.U32 R6, RZ, RZ, -0x1 ;  /* 0xffffffffff067424 */ /* 0x000fce00078e00ff */
[----:B012---:R-:W-:Y:S05]  /*2db0*/  WARPSYNC.COLLECTIVE R6, `(.L_x_14266) ;  /* 0x0000000006087348 */ /* 0x007fea0003c00000 */
[----:B--2---:R2:W3:Y:S02]  /*2dc0*/  SHFL.DOWN P0, R5, R0, R7, R9 ;  /* 0x0800000700057389 */ /* 0x0044e40000000009 */
[----:B0123--:R-:W-:Y:S01]  /*2dd0*/  ENDCOLLECTIVE ;  /* 0x000000000000791b */ /* 0x00ffe20003800000 */
.L_x_14266:
[----:B------:R-:W-:Y:S02]  /*2de0*/  IMAD.MOV.U32 R7, RZ, RZ, 0x2 ;  /* 0x00000002ff077424 */ /* 0x000fe400078e00ff */
[----:B------:R-:W-:-:S05]  /*2df0*/  IMAD.MOV.U32 R3, RZ, RZ, R5 ;  /* 0x000000ffff037224 */ /* 0x000fca00078e0005 */
[----:B------:R-:W-:-:S05]  /*2e00*/  FMNMX R3, R3, R0, !PT ;  /* 0x0000000003037209 */ /* 0x000fca0007800000 */
[----:B------:R-:W-:-:S07]  /*2e10*/  IMAD.MOV.U32 R0, RZ, RZ, R3 ;  /* 0x000000ffff007224 */ /* 0x000fce00078e0003 */
[----:B------:R-:W-:Y:S05]  /*2e20*/  WARPSYNC.COLLECTIVE R6, `(.L_x_14267) ;  /* 0x0000000006087348 */ /* 0x000fea0003c00000 */
[----:B------:R0:W1:Y:S02]  /*2e30*/  SHFL.DOWN P0, R5, R0, R7, R9 ;  /* 0x0800000700057389 */ /* 0x0000640000000009 */
[----:B01----:R-:W-:Y:S01]  /*2e40*/  ENDCOLLECTIVE ;  /* 0x000000000000791b */ /* 0x003fe20003800000 */
.L_x_14267:
[----:B------:R-:W-:Y:S02]  /*2e50*/  IMAD.MOV.U32 R7, RZ, RZ, 0x1 ;  /* 0x00000001ff077424 */ /* 0x000fe400078e00ff */
[----:B------:R-:W-:-:S05]  /*2e60*/  IMAD.MOV.U32 R4, RZ, RZ, R5 ;  /* 0x000000ffff047224 */ /* 0x000fca00078e0005 */
[----:B------:R-:W-:-:S05]  /*2e70*/  FMNMX R4, R3, R4, !PT ;  /* 0x0000000403047209 */ /* 0x000fca0007800000 */
[----:B------:R-:W-:-:S07]  /*2e80*/  IMAD.MOV.U32 R0, RZ, RZ, R4 ;  /* 0x000000ffff007224 */ /* 0x000fce00078e0004 */
[----:B------:R-:W-:Y:S05]  /*2e90*/  WARPSYNC.COLLECTIVE R6, `(.L_x_14268) ;  /* 0x0000000006087348 */ /* 0x000fea0003c00000 */
[----:B------:R0:W1:Y:S02]  /*2ea0*/  SHFL.DOWN P0, R5, R0, R7, R9 ;  /* 0x0800000700057389 */ /* 0x0000640000000009 */
[----:B01----:R-:W-:Y:S01]  /*2eb0*/  ENDCOLLECTIVE ;  /* 0x000000000000791b */ /* 0x003fe20003800000 */
.L_x_14268:
[----:B------:R-:W-:Y:S05]  /*2ec0*/  BRA `(.L_x_14269) ;  /* 0xfffffffc00307947 */ /* 0x000fea000383ffff */
        .weak           $__internal_348_$__cuda_sm20_div_u64
        .type           $__internal_348_$__cuda_sm20_div_u64,@function
        .size           $__internal_348_$__cuda_sm20_div_u64,($__internal_349_$__cuda_sm20_rcp_rn_f32_slowpath - $__internal_348_$__cuda_sm20_div_u64)
$__internal_348_$__cuda_sm20_div_u64:
        /* <DEDUP_REMOVED lines=65> */
[----:B------:R-:W-:Y:S06]  /*32e0*/  RET.REL.NODEC R2 `(_ZN18transformer_engine6detail38cast_transpose_fused_kernel_notalignedILb1ELb1ELb0EfNS_16CTDBiasDActParamI6__halfS3_ffEELi2ELi1ENS_5EmptyEXadL_ZNS_6dsreluIffEET_T0_RKS5_EEEEvT3_mmm) ;  /* 0xffffffcc02447950 */ /* 0x000fec0003c3ffff */
        .weak           $__internal_349_$__cuda_sm20_rcp_rn_f32_slowpath
        .type           $__internal_349_$__cuda_sm20_rcp_rn_f32_slowpath,@function
        .size           $__internal_349_$__cuda_sm20_rcp_rn_f32_slowpath,(.L_x_34834 - $__internal_349_$__cuda_sm20_rcp_rn_f32_slowpath)
$__internal_349_$__cuda_sm20_rcp_rn_f32_slowpath:
        /* <DEDUP_REMOVED lines=15> */
.L_x_14270:
        /* <DEDUP_REMOVED lines=33> */
.L_x_14272:
[----:B------:R0:W1:Y:S02]  /*35f0*/  MUFU.RCP R2, R0 ;  /* 0x0000000000027308 */ /* 0x0000640000001000 */
.L_x_14271:
[----:B-1-3--:R-:W-:Y:S02]  /*3600*/  IMAD.MOV.U32 R5, RZ, RZ, R2 ;  /* 0x000000ffff057224 */ /* 0x00afe400078e0002 */
[----:B------:R-:W-:Y:S02]  /*3610*/  IMAD.MOV.U32 R2, RZ, RZ, R7 ;  /* 0x000000ffff027224 */ /* 0x000fe400078e0007 */
[----:B------:R-:W-:-:S04]  /*3620*/  IMAD.MOV.U32 R3, RZ, RZ, 0x0 ;  /* 0x00000000ff037424 */ /* 0x000fc800078e00ff */
[----:B0-2---:R-:W-:Y:S05]  /*3630*/  RET.REL.NODEC R2 `(_ZN18transformer_engine6detail38cast_transpose_fused_kernel_notalignedILb1ELb1ELb0EfNS_16CTDBiasDActParamI6__halfS3_ffEELi2ELi1ENS_5EmptyEXadL_ZNS_6dsreluIffEET_T0_RKS5_EEEEvT3_mmm) ;  /* 0xffffffc802707950 */ /* 0x005fea0003c3ffff */
.L_x_14273:
        /* <DEDUP_REMOVED lines=12> */
.L_x_34834:


//--------------------- .text._ZN18transformer_engine6detail38cast_transpose_fused_kernel_notalignedILb1ELb1ELb0EfNS_16CTDBiasDActParamIff13__nv_fp8_e4m3fEELi1ELi4ENS_5EmptyEXadL_ZNS_6dsreluIffEET_T0_RKS5_EEEEvT3_mmm --------------------------
	.section	.text._ZN18transformer_engine6detail38cast_transpose_fused_kernel_notalignedILb1ELb1ELb0EfNS_16CTDBiasDActParamIff13__nv_fp8_e4m3fEELi1ELi4ENS_5EmptyEXadL_ZNS_6dsreluIffEET_T0_RKS5_EEEEvT3_mmm,"ax",@progbits
	.align	128
        .global         _ZN18transformer_engine6detail38cast_transpose_fused_kernel_notalignedILb1ELb1ELb0EfNS_16CTDBiasDActParamIff13__nv_fp8_e4m3fEELi1ELi4ENS_5EmptyEXadL_ZNS_6dsreluIffEET_T0_RKS5_EEEEvT3_mmm
        .type           _ZN18transformer_engine6detail38cast_transpose_fused_kernel_notalignedILb1ELb1ELb0EfNS_16CTDBiasDActParamIff13__nv_fp8_e4m3fEELi1ELi4ENS_5EmptyEXadL_ZNS_6dsreluIffEET_T0_RKS5_EEEEvT3_mmm,@function
        .size           _ZN18transformer_engine6detail38cast_transpose_fused_kernel_notalignedILb1ELb1ELb0EfNS_16CTDBiasDActParamIff13__nv_fp8_e4m3fEELi1ELi4ENS_5EmptyEXadL_ZNS_6dsreluIffEET_T0_RKS5_EEEEvT3_mmm,(.L_x_34836 - _ZN18transformer_engine6detail38cast_transpose_fused_kernel_notalignedILb1ELb1ELb0EfNS_16CTDBiasDActParamIff13__nv_fp8_e4m3fEELi1ELi4ENS_5EmptyEXadL_ZNS_6dsreluIffEET_T0_RKS5_EEEEvT3_mmm)
        .other          _ZN18transformer_engine6detail38cast_transpose_fused_kernel_notalignedILb1ELb1ELb0EfNS_16CTDBiasDActParamIff13__nv_fp8_e4m3fEELi1ELi4ENS_5EmptyEXadL_ZNS_6dsreluIffEET_T0_RKS5_EEEEvT3_mmm,@"STO_CUDA_ENTRY STV_DEFAULT"
_ZN18transformer_engine6detail38cast_transpose_fused_kernel_notalignedILb1ELb1ELb0EfNS_16CTDBiasDActParamIff13__nv_fp8_e4m3fEELi1ELi4ENS_5EmptyEXadL_ZNS_6dsreluIffEET_T0_RKS5_EEEEvT3_mmm:
.text._ZN18transformer_engine6detail38cast_transpose_fused_kernel_notalignedILb1ELb1ELb0EfNS_16CTDBiasDActParamIff13__nv_fp8_e4m3fEELi1ELi4ENS_5EmptyEXadL_ZNS_6dsreluIffEET_T0_RKS5_EEEEvT3_mmm:
        /* <DEDUP_REMOVED lines=19> */
[----:B------:R-:W-:Y:S05]  /*0130*/  CALL.REL.NOINC `($__internal_350_$__cuda_sm20_div_u64) ;  /* 0x00000038003c7944 */ /* 0x000fea0003c00000 */
        /* <DEDUP_REMOVED lines=8> */
.L_x_14274:
        /* <DEDUP_REMOVED lines=22> */
.L_x_14275:
        /* <DEDUP_REMOVED lines=9> */
[----:B------:R-:W-:Y:S01]  /*03b0*/  IMAD.MOV.U32 R53, RZ, RZ, RZ ;  /* 0x000000ffff357224 */ /* 0x000fe200078e00ff */
[----:B------:R-:W-:Y:S01]  /*03c0*/  LEA R6, P1, -R26, UR8, 0x5 ;  /* 0x000000081a067c11 */ /* 0x000fe2000f8229ff */
[----:B------:R-:W-:Y:S01]  /*03d0*/  IMAD.SHL.U32 R41, R9, 0x4, RZ ;  /* 0x0000000409297824 */ /* 0x000fe200078e00ff */
[----:B------:R-:W-:Y:S01]  /*03e0*/  LOP3.LUT R57, R57, 0x70, RZ, 0xc0, !PT ;  /* 0x0000007039397812 */ /* 0x000fe200078ec0ff */
[----:B------:R-:W-:Y:S01]  /*03f0*/  IMAD R9, R9, -0x4, R0 ;  /* 0xfffffffc09097824 */ /* 0x000fe200078e0200 */
[----:B------:R-:W-:Y:S01]  /*0400*/  IADD3.X R7, ~R7, UR9, RZ, P1, !PT ;  /* 0x0000000907077c10 */ /* 0x000fe20008ffe5ff */
[----:B------:R-:W-:Y:S01]  /*0410*/  ULDC.64 UR6, c[0x0][0x208] ;  /* 0x0000820000067ab9 */ /* 0x000fe20000000a00 */
[----:B------:R-:W-:Y:S01]  /*0420*/  ISETP.LT.U32.AND P1, PT, R6, 0x20, PT ;  /* 0x000000200600780c */ /* 0x000fe20003f21070 */
[----:B------:R-:W-:Y:S01]  /*0430*/  IMAD.MOV.U32 R32, RZ, RZ, RZ ;  /* 0x000000ffff207224 */ /* 0x000fe200078e00ff */
[----:B------:R-:W-:-:S02]  /*0440*/  LOP3.LUT R41, R41, 0x1c, RZ, 0xe2, !PT ;  /* 0x0000001c29297812 */ /* 0x000fc400078ee2ff */
[----:B------:R-:W-:Y:S02]  /*0450*/  ISETP.LT.U32.AND.EX P1, PT, R7, RZ, PT, P1 ;  /* 0x000000ff0700720c */ /* 0x000fe40003f21110 */
[----:B------:R-:W-:Y:S02]  /*0460*/  LOP3.LUT R12, R9, 0x1f, RZ, 0xc0, !PT ;  /* 0x0000001f090c7812 */ /* 0x000fe400078ec0ff */
[-C--:B0-----:R-:W-:Y:S01]  /*0470*/  LEA R4, P0, -R2, R28.reuse, 0x5 ;  /* 0x0000001c02047211 */ /* 0x081fe200078029ff */
[----:B------:R-:W-:Y:S01]  /*0480*/  IMAD.WIDE.U32 R10, R26, R28, RZ ;  /* 0x0000001c1a0a7225 */ /* 0x000fe200078e00ff */
[----:B------:R-:W-:-:S03]  /*0490*/  SEL R6, R6, 0x20, P1 ;  /* 0x0000002006067807 */ /* 0x000fc60000800000 */
[----:B------:R-:W-:Y:S01]  /*04a0*/  IMAD.X R5, R29, 0x1, ~R8, P0 ;  /* 0x000000011d057824 */ /* 0x000fe200000e0e08 */
[----:B------:R-:W-:Y:S01]  /*04b0*/  ISETP.LT.U32.AND P0, PT, R4, 0x20, PT ;  /* 0x000000200400780c */ /* 0x000fe20003f01070 */
[----:B------:R-:W-:Y:S02]  /*04c0*/  IMAD R8, R27, R28, RZ ;  /* 0x0000001c1b087224 */ /* 0x000fe400078e02ff */
[-C--:B------:R-:W-:Y:S01]  /*04d0*/  IMAD R25, R57, R29.reuse, RZ ;  /* 0x0000001d39197224 */ /* 0x080fe200078e02ff */
[----:B------:R-:W-:Y:S01]  /*04e0*/  ISETP.LT.U32.AND.EX P0, PT, R5, RZ, PT, P0 ;  /* 0x000000ff0500720c */ /* 0x000fe20003f01100 */
[----:B------:R-:W-:Y:S01]  /*04f0*/  IMAD R13, R26, R29, R8 ;  /* 0x0000001d1a0d7224 */ /* 0x000fe200078e0208 */
[----:B------:R-:W-:Y:S01]  /*0500*/  LEA R8, P1, R10, R2, 0x2 ;  /* 0x000000020a087211 */ /* 0x000fe200078210ff */
[----:B------:R-:W-:Y:S01]  /*0510*/  IMAD.SHL.U32 R31, R29, 0x2, RZ ;  /* 0x000000021d1f7824 */ /* 0x000fe200078e00ff */
[----:B------:R-:W-:Y:S01]  /*0520*/  SEL R7, R4, 0x20, P0 ;  /* 0x0000002004077807 */ /* 0x000fe20000000000 */
[----:B------:R-:W-:Y:S01]  /*0530*/  IMAD.IADD R11, R11, 0x1, R13 ;  /* 0x000000010b0b7824 */ /* 0x000fe200078e020d */
[----:B------:R-:W-:Y:S01]  /*0540*/  ISETP.GE.U32.AND P0, PT, R41, R6, PT ;  /* 0x000000062900720c */ /* 0x000fe20003f06070 */
[----:B------:R-:W-:-:S02]  /*0550*/  IMAD.MOV.U32 R13, RZ, RZ, RZ ;  /* 0x000000ffff0d7224 */ /* 0x000fc400078e00ff */
[----:B------:R-:W-:Y:S01]  /*0560*/  IMAD.SHL.U32 R20, R8, 0x20, RZ ;  /* 0x0000002008147824 */ /* 0x000fe200078e00ff */
[----:B------:R-:W-:Y:S01]  /*0570*/  ISETP.LT.U32.AND P0, PT, R12, R7, !P0 ;  /* 0x000000070c00720c */ /* 0x000fe20004701070 */
[----:B------:R-:W-:Y:S01]  /*0580*/  IMAD.WIDE.U32 R12, R57, R28, R12 ;  /* 0x0000001c390c7225 */ /* 0x000fe200078e000c */
[----:B------:R-:W-:-:S03]  /*0590*/  LEA.HI.X R11, R10, R3, R11, 0x2, P1 ;  /* 0x000000030a0b7211 */ /* 0x000fc600008f140b */
[----:B------:R-:W-:Y:S01]  /*05a0*/  IMAD.IADD R19, R13, 0x1, R25 ;  /* 0x000000010d137824 */ /* 0x000fe200078e0219 */
[----:B------:R-:W-:Y:S01]  /*05b0*/  SHF.L.U64.HI R21, R8, 0x5, R11 ;  /* 0x0000000508157819 */ /* 0x000fe2000001020b */
[----:B------:R-:W-:Y:S01]  /*05c0*/  IMAD.WIDE.U32 R10, R28, 0x2, RZ ;  /* 0x000000021c0a7825 */ /* 0x000fe200078e00ff */
[----:B------:R-:W-:-:S05]  /*05d0*/  IADD3 R36, P1, R20, R12, RZ ;  /* 0x0000000c14247210 */ /* 0x000fca0007f3e0ff */
[----:B------:R-:W0:Y:S01]  /*05e0*/  @P0 LDC.64 R16, c[0x0][0x210] ;  /* 0x00008400ff100b82 */ /* 0x000e220000000a00 */
[----:B------:R-:W-:Y:S01]  /*05f0*/  IMAD.X R37, R19, 0x1, R21, P1 ;  /* 0x0000000113257824 */ /* 0x000fe200008e0615 */
[C---:B------:R-:W-:Y:S01]  /*0600*/  @P0 IADD3 R19, P1, R36.reuse, R10, RZ ;  /* 0x0000000a24130210 */ /* 0x040fe20007f3e0ff */
[----:B------:R-:W-:-:S03]  /*0610*/  @P0 IMAD.SHL.U32 R23, R36, 0x4, RZ ;  /* 0x0000000424170824 */ /* 0x000fc600078e00ff */
[----:B------:R-:W-:Y:S02]  /*0620*/  @P0 SHF.L.U64.HI R8, R36, 0x2, R37 ;  /* 0x0000000224080819 */ /* 0x000fe40000010225 */
[----:B------:R-:W1:Y:S01]  /*0630*/  @P0 LDC.64 R14, c[0x0][0x218] ;  /* 0x00008600ff0e0b82 */ /* 0x000e620000000a00 */
[----:B------:R-:W-:Y:S02]  /*0640*/  @P0 IADD3.X R24, R37, R11, R31, P1, !PT ;  /* 0x0000000b25180210 */ /* 0x000fe40000ffe41f */
[----:B------:R-:W-:-:S04]  /*0650*/  ISETP.NE.U32.AND P1, PT, RZ, UR4, PT ;  /* 0x00000004ff007c0c */ /* 0x000fc8000bf25070 */
[----:B------:R-:W-:Y:S01]  /*0660*/  ISETP.NE.AND.EX P1, PT, RZ, UR5, PT, P1 ;  /* 0x00000005ff007c0c */ /* 0x000fe2000bf25310 */
[----:B------:R-:W2:Y:S01]  /*0670*/  @P0 LDC.64 R42, c[0x0][0x218] ;  /* 0x00008600ff2a0b82 */ /* 0x000ea20000000a00 */
[----:B0-----:R-:W-:-:S07]  /*0680*/  @P0 IADD3 R16, P2, R23, R16, RZ ;  /* 0x0000001017100210 */ /* 0x001fce0007f5e0ff */
[----:B------:R-:W0:Y:S01]  /*0690*/  @P0 LDC.64 R38, c[0x0][0x210] ;  /* 0x00008400ff260b82 */ /* 0x000e220000000a00 */
[----:B-1----:R-:W-:Y:S01]  /*06a0*/  @P0 IADD3 R14, P3, R23, R14, RZ ;  /* 0x0000000e170e0210 */ /* 0x002fe20007f7e0ff */
[----:B------:R-:W-:Y:S01]  /*06b0*/  @P0 IMAD.X R17, R8, 0x1, R17, P2 ;  /* 0x0000000108110824 */ /* 0x000fe200010e0611 */
[----:B------:R-:W-:-:S05]  /*06c0*/  @P0 IADD3 R23, P2, R36, R28, RZ ;  /* 0x0000001c24170210 */ /* 0x000fca0007f5e0ff */
[----:B------:R-:W1:Y:S08]  /*06d0*/  @P0 LDC.64 R34, c[0x0][0x218] ;  /* 0x00008600ff220b82 */ /* 0x000e700000000a00 */
[----:B------:R-:W3:Y:S01]  /*06e0*/  @P0 LDC.64 R10, c[0x0][0x210] ;  /* 0x00008400ff0a0b82 */ /* 0x000ee20000000a00 */
[----:B------:R-:W-:Y:S01]  /*06f0*/  @P0 IMAD.X R15, R8, 0x1, R15, P3 ;  /* 0x00000001080f0824 */ /* 0x000fe200018e060f */
[----:B------:R4:W5:Y:S01]  /*0700*/  @P0 LDG.E R53, desc[UR6][R16.64] ;  /* 0x0000000610350981 */ /* 0x000962000c1e1900 */
[----:B------:R-:W-:Y:S01]  /*0710*/  @P0 IMAD.X R8, R37, 0x1, R29, P2 ;  /* 0x0000000125080824 */ /* 0x000fe200010e061d */
[----:B------:R-:W-:Y:S01]  /*0720*/  @P0 SHF.L.U64.HI R24, R19, 0x2, R24 ;  /* 0x0000000213180819 */ /* 0x000fe20000010218 */
[----:B------:R-:W-:Y:S01]  /*0730*/  IMAD.MOV.U32 R22, RZ, RZ, RZ ;  /* 0x000000ffff167224 */ /* 0x000fe200078e00ff */
[----:B------:R3:W5:Y:S01]  /*0740*/  @P0 LDG.E R32, desc[UR6][R14.64] ;  /* 0x000000060e200981 */ /* 0x000762000c1e1900 */
[----:B------:R-:W-:Y:S01]  /*0750*/  IMAD.MOV.U32 R55, RZ, RZ, RZ ;  /* 0x000000ffff377224 */ /* 0x000fe200078e00ff */
[C---:B------:R-:W-:Y:S01]  /*0760*/  @P0 SHF.L.U64.HI R8, R23.reuse, 0x2, R8 ;  /* 0x0000000217080819 */ /* 0x040fe20000010208 */
[----:B------:R-:W-:Y:S01]  /*0770*/  @P0 IMAD.SHL.U32 R23, R23, 0x4, RZ ;  /* 0x0000000417170824 */ /* 0x000fe200078e00ff */
[----:B------:R-:W3:Y:S01]  /*0780*/  @P1 LDC.64 R30, c[0x0][0x230] ;  /* 0x00008c00ff1e1b82 */ /* 0x000ee20000000a00 */
[----:B------:R-:W-:-:S02]  /*0790*/  @P0 IMAD R33, R29, 0x3, RZ ;  /* 0x000000031d210824 */ /* 0x000fc400078e02ff */
[----:B------:R-:W-:Y:S01]  /*07a0*/  IMAD.MOV.U32 R51, RZ, RZ, RZ ;  /* 0x000000ffff337224 */ /* 0x000fe200078e00ff */
[----:B--2---:R-:W-:Y:S01]  /*07b0*/  @P0 IADD3 R42, P3, R23, R42, RZ ;  /* 0x0000002a172a0210 */ /* 0x004fe20007f7e0ff */
[----:B------:R-:W-:Y:S02]  /*07c0*/  @P0 IMAD.SHL.U32 R19, R19, 0x4, RZ ;  /* 0x0000000413130824 */ /* 0x000fe400078e00ff */
[----:B------:R-:W-:Y:S01]  /*07d0*/  IMAD.MOV.U32 R45, RZ, RZ, RZ ;  /* 0x000000ffff2d7224 */ /* 0x000fe200078e00ff */
[----:B----4-:R-:W2:Y:S01]  /*07e0*/  @P0 LDC.64 R16, c[0x0][0x218] ;  /* 0x00008600ff100b82 */ /* 0x010ea20000000a00 */
[----:B0-----:R-:W-:Y:S01]  /*07f0*/  @P0 IADD3 R38, P2, R23, R38, RZ ;  /* 0x0000002617260210 */ /* 0x001fe20007f5e0ff */
[C---:B------:R-:W-:Y:S01]  /*0800*/  @P0 IMAD.X R43, R8.reuse, 0x1, R43, P3 ;  /* 0x00000001082b0824 */ /* 0x040fe200018e062b */
[----:B-1----:R-:W-:Y:S02]  /*0810*/  @P0 IADD3 R34, P3, R19, R34, RZ ;  /* 0x0000002213220210 */ /* 0x002fe40007f7e0ff */
[----:B------:R-:W-:Y:S01]  /*0820*/  CS2R R48, SRZ ;  /* 0x0000000000307805 */ /* 0x000fe2000001ff00 */
[----:B------:R-:W-:Y:S01]  /*0830*/  IMAD.IADD R13, R13, 0x1, R25 ;  /* 0x000000010d0d7824 */ /* 0x000fe200078e0219 */
[----:B------:R-:W-:Y:S01]  /*0840*/  ULDC.64 UR4, c[0x0][0x220] ;  /* 0x0000880000047ab9 */ /* 0x000fe20000000a00 */
[----:B------:R-:W-:Y:S01]  /*0850*/  @P0 IMAD.X R39, R8, 0x1, R39, P2 ;  /* 0x0000000108270824 */ /* 0x000fe200010e0627 */
[----:B------:R-:W4:Y:S01]  /*0860*/  @P0 LDG.E R22, desc[UR6][R42.64] ;  /* 0x000000062a160981 */ /* 0x000f22000c1e1900 */
[----:B---3--:R-:W-:Y:S01]  /*0870*/  @P0 IADD3 R10, P2, R19, R10, RZ ;  /* 0x0000000a130a0210 */ /* 0x008fe20007f5e0ff */
[----:B------:R-:W-:Y:S01]  /*0880*/  IMAD.MOV.U32 R15, RZ, RZ, RZ ;  /* 0x000000ffff0f7224 */ /* 0x000fe200078e00ff */
[----:B------:R-:W0:Y:S01]  /*0890*/  @P0 LDC.64 R18, c[0x0][0x210] ;  /* 0x00008400ff120b82 */ /* 0x000e220000000a00 */
[----:B------:R-:W-:Y:S01]  /*08a0*/  @P0 IMAD.X R35, R24, 0x1, R35, P3 ;  /* 0x0000000118230824 */ /* 0x000fe200018e0623 */
[----:B------:R2:W3:Y:S01]  /*08b0*/  @P0 LDG.E R55, desc[UR6][R38.64] ;  /* 0x0000000626370981 */ /* 0x0004e2000c1e1900 */
[----:B------:R-:W-:-:S03]  /*08c0*/  @P0 IMAD.WIDE.U32 R36, R28, 0x3, R36 ;  /* 0x000000031c240825 */ /* 0x000fc600078e0024 */
[----:B------:R-:W3:Y:S01]  /*08d0*/  @P0 LDG.E R15, desc[UR6][R34.64] ;  /* 0x00000006220f0981 */ /* 0x000ee2000c1e1900 */
[----:B------:R-:W-:Y:S02]  /*08e0*/  IMAD.MOV.U32 R8, RZ, RZ, 0x3f800000 ;  /* 0x3f800000ff087424 */ /* 0x000fe400078e00ff */
[----:B------:R-:W-:Y:S02]  /*08f0*/  @P0 IMAD.IADD R33, R37, 0x1, R33 ;  /* 0x0000000125210824 */ /* 0x000fe400078e0221 */
[----:B------:R-:W-:Y:S02]  /*0900*/  @P0 IMAD.SHL.U32 R23, R36, 0x4, RZ ;  /* 0x0000000424170824 */ /* 0x000fe400078e00ff */
[----:B------:R-:W-:Y:S01]  /*0910*/  @P0 IMAD.X R11, R24, 0x1, R11, P2 ;  /* 0x00000001180b0824 */ /* 0x000fe200010e060b */
[----:B------:R1:W3:Y:S01]  /*0920*/  @P1 LDG.E R8, desc[UR6][R30.64] ;  /* 0x000000061e081981 */ /* 0x0002e2000c1e1900 */
[----:B------:R-:W-:Y:S02]  /*0930*/  @P0 SHF.L.U64.HI R14, R36, 0x2, R33 ;  /* 0x00000002240e0819 */ /* 0x000fe40000010221 */
[----:B--2---:R-:W-:Y:S01]  /*0940*/  @P0 IADD3 R38, P1, R23, R16, RZ ;  /* 0x0000001017260210 */ /* 0x004fe20007f3e0ff */
[----:B------:R2:W3:Y:S01]  /*0950*/  @P0 LDG.E R51, desc[UR6][R10.64] ;  /* 0x000000060a330981 */ /* 0x0004e2000c1e1900 */
[----:B------:R-:W-:-:S03]  /*0960*/  IMAD.MOV.U32 R36, RZ, RZ, RZ ;  /* 0x000000ffff247224 */ /* 0x000fc600078e00ff */
[----:B------:R-:W-:Y:S01]  /*0970*/  @P0 IMAD.X R39, R14, 0x1, R17, P1 ;  /* 0x000000010e270824 */ /* 0x000fe200008e0611 */
[----:B0-----:R-:W-:-:S04]  /*0980*/  @P0 IADD3 R16, P1, R23, R18, RZ ;  /* 0x0000001217100210 */ /* 0x001fc80007f3e0ff */
[----:B------:R-:W3:Y:S01]  /*0990*/  @P0 LDG.E R36, desc[UR6][R38.64] ;  /* 0x0000000626240981 */ /* 0x000ee2000c1e1900 */
[----:B------:R-:W-:-:S05]  /*09a0*/  @P0 IMAD.X R17, R14, 0x1, R19, P1 ;  /* 0x000000010e110824 */ /* 0x000fca00008e0613 */
[----:B------:R0:W3:Y:S01]  /*09b0*/  @P0 LDG.E R45, desc[UR6][R16.64] ;  /* 0x00000006102d0981 */ /* 0x0000e2000c1e1900 */
[----:B------:R-:W-:Y:S02]  /*09c0*/  VIADD R19, R41, 0x1 ;  /* 0x0000000129137836 */ /* 0x000fe40000000000 */
[----:B------:R-:W-:-:S03]  /*09d0*/  VIADD R24, R9, 0xffffffff ;  /* 0xffffffff09187836 */ /* 0x000fc60000000000 */
[----:B------:R-:W-:Y:S02]  /*09e0*/  ISETP.GE.U32.AND P0, PT, R19, R6, PT ;  /* 0x000000061300720c */ /* 0x000fe40003f06070 */
[----:B------:R-:W-:-:S04]  /*09f0*/  LOP3.LUT R24, R24, 0x1f, RZ, 0xc0, !PT ;  /* 0x0000001f18187812 */ /* 0x000fc800078ec0ff */
[----:B------:R-:W-:Y:S01]  /*0a00*/  ISETP.LT.U32.AND P0, PT, R24, R7, !P0 ;  /* 0x000000071800720c */ /* 0x000fe20004701070 */
[----:B-1----:R-:W-:-:S03]  /*0a10*/  IMAD.WIDE.U32 R30, R57, R28, R20 ;  /* 0x0000001c391e7225 */ /* 0x002fc600078e0014 */
[----:B------:R-:W-:-:S09]  /*0a20*/  IADD3 R34, P1, R24, R30, RZ ;  /* 0x0000001e18227210 */ /* 0x000fd20007f3e0ff */
[----:B------:R-:W1:Y:S01]  /*0a30*/  @P0 LDC.64 R18, c[0x0][0x218] ;  /* 0x00008600ff120b82 */ /* 0x000e620000000a00 */
[----:B--2---:R-:W-:-:S04]  /*0a40*/  IMAD.WIDE.U32 R10, R28, 0x4, RZ ;  /* 0x000000041c0a7825 */ /* 0x004fc800078e00ff */
[----:B------:R-:W-:-:S03]  /*0a50*/  IMAD.X R35, R25, 0x1, R31, P1 ;  /* 0x0000000119237824 */ /* 0x000fc600008e061f */
[----:B------:R-:W2:Y:S01]  /*0a60*/  @P0 LDC.64 R30, c[0x0][0x210] ;  /* 0x00008400ff1e0b82 */ /* 0x000ea20000000a00 */
[----:B------:R-:W-:Y:S01]  /*0a70*/  @P0 IADD3 R14, P1, R34, R10, RZ ;  /* 0x0000000a220e0210 */ /* 0x000fe20007f3e0ff */
[----:B------:R-:W-:Y:S02]  /*0a80*/  IMAD.SHL.U32 R9, R29, 0x4, RZ ;  /* 0x000000041d097824 */ /* 0x000fe400078e00ff */
[-C--:B------:R-:W-:Y:S02]  /*0a90*/  IMAD R10, R27, R28.reuse, RZ ;  /* 0x0000001c1b0a7224 */ /* 0x080fe400078e02ff */
[----:B------:R-:W-:Y:S01]  /*0aa0*/  @P0 IMAD.SHL.U32 R61, R14, 0x4, RZ ;  /* 0x000000040e3d0824 */ /* 0x000fe200078e00ff */
[----:B------:R-:W-:Y:S01]  /*0ab0*/  @P0 IADD3.X R11, R35, R11, R9, P1, !PT ;  /* 0x0000000b230b0210 */ /* 0x000fe20000ffe409 */
[----:B0-----:R-:W0:Y:S01]  /*0ac0*/  @P0 LDC.64 R16, c[0x0][0x210] ;  /* 0x00008400ff100b82 */ /* 0x001e220000000a00 */
[----:B------:R-:W-:Y:S02]  /*0ad0*/  IMAD R9, R26, R29, R10 ;  /* 0x0000001d1a097224 */ /* 0x000fe400078e020a */
[----:B------:R-:W-:Y:S01]  /*0ae0*/  @P0 SHF.L.U64.HI R14, R14, 0x2, R11 ;  /* 0x000000020e0e0819 */ /* 0x000fe2000001020b */
[----:B------:R-:W-:Y:S01]  /*0af0*/  IMAD.WIDE.U32 R38, R26, R28, RZ ;  /* 0x0000001c1a267225 */ /* 0x000fe200078e00ff */
[----:B-1----:R-:W-:-:S03]  /*0b00*/  @P0 IADD3 R46, P1, R61, R18, RZ ;  /* 0x000000123d2e0210 */ /* 0x002fc60007f3e0ff */
[----:B------:R-:W1:Y:S01]  /*0b10*/  @P0 LDC.64 R10, c[0x0][0x218] ;  /* 0x00008600ff0a0b82 */ /* 0x000e620000000a00 */
[----:B------:R-:W-:Y:S02]  /*0b20*/  IMAD.IADD R9, R39, 0x1, R9 ;  /* 0x0000000127097824 */ /* 0x000fe400078e0209 */
[----:B------:R-:W-:Y:S01]  /*0b30*/  @P0 IMAD.X R47, R14, 0x1, R19, P1 ;  /* 0x000000010e2f0824 */ /* 0x000fe200008e0613 */
[----:B------:R-:W-:-:S04]  /*0b40*/  LEA R23, P2, R38, R2, 0x2 ;  /* 0x0000000226177211 */ /* 0x000fc800078410ff */
[----:B------:R-:W1:Y:S01]  /*0b50*/  @P0 LDC.64 R18, c[0x0][0x210] ;  /* 0x00008400ff120b82 */ /* 0x000e620000000a00 */
[----:B------:R1:W3:Y:S01]  /*0b60*/  @P0 LDG.E R49, desc[UR6][R46.64] ;  /* 0x000000062e310981 */ /* 0x0002e2000c1e1900 */
[----:B--2---:R-:W-:Y:S01]  /*0b70*/  @P0 IADD3 R60, P1, R61, R30, RZ ;  /* 0x0000001e3d3c0210 */ /* 0x004fe20007f3e0ff */
[----:B------:R-:W-:Y:S01]  /*0b80*/  @P0 IMAD.WIDE.U32 R42, R28, 0x5, R34 ;  /* 0x000000051c2a0825 */ /* 0x000fe200078e0022 */
[----:B------:R-:W-:-:S03]  /*0b90*/  LEA.HI.X R40, R38, R3, R9, 0x2, P2 ;  /* 0x0000000326287211 */ /* 0x000fc600010f1409 */
[----:B------:R-:W-:Y:S02]  /*0ba0*/  @P0 IMAD R9, R29, 0x5, RZ ;  /* 0x000000051d090824 */ /* 0x000fe400078e02ff */
[----:B------:R-:W-:Y:S02]  /*0bb0*/  @P0 IMAD.MOV.U32 R38, RZ, RZ, R34 ;  /* 0x000000ffff260224 */ /* 0x000fe400078e0022 */
[----:B------:R-:W-:Y:S02]  /*0bc0*/  @P0 IMAD.MOV.U32 R39, RZ, RZ, R35 ;  /* 0x000000ffff270224 */ /* 0x000fe400078e0023 */
[----:B------:R-:W-:Y:S02]  /*0bd0*/  @P0 IMAD.X R61, R14, 0x1, R31, P1 ;  /* 0x000000010e3d0824 */ /* 0x000fe400008e061f */
[----:B------:R-:W-:Y:S02]  /*0be0*/  @P0 IMAD.IADD R9, R43, 0x1, R9 ;  /* 0x000000012b090824 */ /* 0x000fe400078e0209 */
[----:B------:R-:W-:Y:S01]  /*0bf0*/  @P0 IMAD.SHL.U32 R43, R42, 0x4, RZ ;  /* 0x000000042a2b0824 */ /* 0x000fe200078e00ff */
[----:B------:R-:W2:Y:S01]  /*0c00*/  @P0 LDG.E R48, desc[UR6][R60.64] ;  /* 0x000000063c300981 */ /* 0x000ea2000c1e1900 */
[----:B------:R-:W-:-:S02]  /*0c10*/  @P0 IMAD R21, R29, 0x6, RZ ;  /* 0x000000061d150824 */ /* 0x000fc400078e02ff */
[----:B------:R-:W-:Y:S01]  /*0c20*/  @P0 IMAD.WIDE.U32 R38, R28, 0x6, R38 ;  /* 0x000000061c260825 */ /* 0x000fe200078e0026 */
[----:B------:R-:W-:Y:S02]  /*0c30*/  @P0 SHF.L.U64.HI R30, R42, 0x2, R9 ;  /* 0x000000022a1e0819 */ /* 0x000fe40000010209 */
[----:B0-----:R-:W-:Y:S01]  /*0c40*/  @P0 IADD3 R58, P1, R43, R16, RZ ;  /* 0x000000102b3a0210 */ /* 0x001fe20007f3e0ff */
[----:B------:R-:W-:Y:S01]  /*0c50*/  @P0 IMAD.IADD R9, R39, 0x1, R21 ;  /* 0x0000000127090824 */ /* 0x000fe200078e0215 */
[----:B-1----:R-:W-:Y:S01]  /*0c60*/  @P0 IADD3 R42, P2, R43, R10, RZ ;  /* 0x0000000a2b2a0210 */ /* 0x002fe20007f5e0ff */
[----:B------:R-:W-:Y:S02]  /*0c70*/  @P0 IMAD.SHL.U32 R21, R38, 0x4, RZ ;  /* 0x0000000426150824 */ /* 0x000fe400078e00ff */
[----:B------:R-:W-:Y:S01]  /*0c80*/  @P0 IMAD.X R59, R30, 0x1, R17, P1 ;  /* 0x000000011e3b0824 */ /* 0x000fe200008e0611 */
[----:B------:R-:W-:Y:S01]  /*0c90*/  @P0 SHF.L.U64.HI R14, R38, 0x2, R9 ;  /* 0x00000002260e0819 */ /* 0x000fe20000010209 */
[----:B------:R-:W-:Y:S01]  /*0ca0*/  @P0 IMAD.X R43, R30, 0x1, R11, P2 ;  /* 0x000000011e2b0824 */ /* 0x000fe200010e060b */
[----:B------:R-:W-:Y:S01]  /*0cb0*/  @P0 IADD3 R46, P1, R21, R18, RZ ;  /* 0x00000012152e0210 */ /* 0x000fe20007f3e0ff */
[----:B------:R-:W-:Y:S01]  /*0cc0*/  @P0 IMAD R33, R29, 0x7, RZ ;  /* 0x000000071d210824 */ /* 0x000fe200078e02ff */
[----:B------:R-:W0:Y:S01]  /*0cd0*/  @P0 LDC.64 R10, c[0x0][0x218] ;  /* 0x00008600ff0a0b82 */ /* 0x000e220000000a00 */
[----:B------:R-:W-:Y:S01]  /*0ce0*/  @P0 IMAD.WIDE.U32 R34, R28, 0x7, R34 ;  /* 0x000000071c220825 */ /* 0x000fe200078e0022 */
[----:B------:R-:W-:-:S03]  /*0cf0*/  SHF.R.U32.HI R9, RZ, 0x3, R0 ;  /* 0x00000003ff097819 */ /* 0x000fc60000011600 */
[----:B------:R-:W-:-:S03]  /*0d00*/  @P0 IMAD.X R47, R14, 0x1, R19, P1 ;  /* 0x000000010e2f0824 */ /* 0x000fc600008e0613 */
[----:B------:R-:W1:Y:S01]  /*0d10*/  @P0 LDC.64 R30, c[0x0][0x210] ;  /* 0x00008400ff1e0b82 */ /* 0x000e620000000a00 */
[----:B------:R-:W-:Y:S01]  /*0d20*/  @P0 IMAD.IADD R33, R35, 0x1, R33 ;  /* 0x0000000123210824 */ /* 0x000fe200078e0221 */
[----:B------:R-:W-:-:S04]  /*0d30*/  LOP3.LUT R19, R9, 0x1c, RZ, 0xc0, !PT ;  /* 0x0000001c09137812 */ /* 0x000fc800078ec0ff */
[----:B------:R-:W-:Y:S01]  /*0d40*/  @P0 SHF.L.U64.HI R44, R34, 0x2, R33 ;  /* 0x00000002222c0819 */ /* 0x000fe20000010221 */
[----:B------:R-:W-:Y:S02]  /*0d50*/  IMAD.IADD R17, R0, 0x1, -R19 ;  /* 0x0000000100117824 */ /* 0x000fe400078e0a13 */
[----:B------:R-:W-:Y:S02]  /*0d60*/  @P0 IMAD.SHL.U32 R33, R34, 0x4, RZ ;  /* 0x0000000422210824 */ /* 0x000fe400078e00ff */
[----:B------:R-:W5:Y:S01]  /*0d70*/  @P0 LDC.64 R34, c[0x0][0x218] ;  /* 0x00008600ff220b82 */ /* 0x000f620000000a00 */
[----:B------:R-:W-:Y:S02]  /*0d80*/  LOP3.LUT R38, R17, 0x1f, RZ, 0xc0, !PT ;  /* 0x0000001f11267812 */ /* 0x000fe400078ec0ff */
[----:B------:R-:W-:Y:S01]  /*0d90*/  ISETP.GE.U32.AND P1, PT, R41, R6, PT ;  /* 0x000000062900720c */ /* 0x000fe20003f26070 */
[----:B------:R-:W-:-:S03]  /*0da0*/  IMAD.MOV.U32 R39, RZ, RZ, RZ ;  /* 0x000000ffff277224 */ /* 0x000fc600078e00ff */
[----:B------:R-:W-:-:S03]  /*0db0*/  ISETP.GE.U32.OR P1, PT, R38, R7, P1 ;  /* 0x000000072600720c */ /* 0x000fc60000f26470 */
[----:B------:R0:W2:Y:S01]  /*0dc0*/  @P0 LDG.E R39, desc[UR6][R42.64] ;  /* 0x000000062a270981 */ /* 0x0000a2000c1e1900 */
[----:B-1----:R-:W-:Y:S01]  /*0dd0*/  @P0 IADD3 R30, P3, R33, R30, RZ ;  /* 0x0000001e211e0210 */ /* 0x002fe20007f7e0ff */
[----:B------:R-:W-:Y:S01]  /*0de0*/  IMAD.MOV.U32 R38, RZ, RZ, RZ ;  /* 0x000000ffff267224 */ /* 0x000fe200078e00ff */
[----:B0-----:R-:W-:-:S03]  /*0df0*/  @P0 IADD3 R42, P2, R21, R10, RZ ;  /* 0x0000000a152a0210 */ /* 0x001fc60007f5e0ff */
[----:B------:R-:W-:Y:S01]  /*0e00*/  @P0 IMAD.X R31, R44, 0x1, R31, P3 ;  /* 0x000000012c1f0824 */ /* 0x000fe200018e061f */
[----:B------:R-:W-:Y:S01]  /*0e10*/  SHF.L.U64.HI R17, R23, 0x5, R40 ;  /* 0x0000000517117819 */ /* 0x000fe20000010228 */
[----:B------:R-:W-:Y:S01]  /*0e20*/  @P0 IMAD.X R43, R14, 0x1, R11, P2 ;  /* 0x000000010e2b0824 */ /* 0x000fe200010e060b */
[----:B------:R-:W-:Y:S01]  /*0e30*/  IADD3 R11, P3, R20, UR4, RZ ;  /* 0x00000004140b7c10 */ /* 0x000fe2000ff7e0ff */
[----:B------:R-:W-:Y:S01]  /*0e40*/  @!P1 IMAD.WIDE.U32 R20, R28, 0x3, R12 ;  /* 0x000000031c149825 */ /* 0x000fe200078e000c */
[----:B-----5:R-:W-:Y:S02]  /*0e50*/  @P0 IADD3 R34, P2, R33, R34, RZ ;  /* 0x0000002221220210 */ /* 0x020fe40007f5e0ff */
[----:B------:R0:W5:Y:S01]  /*0e60*/  @P0 LDG.E R38, desc[UR6][R42.64] ;  /* 0x000000062a260981 */ /* 0x000162000c1e1900 */
[----:B------:R-:W-:Y:S01]  /*0e70*/  IADD3.X R10, R17, UR5, RZ, P3, !PT ;  /* 0x00000005110a7c10 */ /* 0x000fe20009ffe4ff */
[----:B------:R-:W-:Y:S02]  /*0e80*/  @!P1 IMAD R33, R29, 0x3, RZ ;  /* 0x000000031d219824 */ /* 0x000fe400078e02ff */
[----:B------:R-:W-:-:S02]  /*0e90*/  IMAD.MOV.U32 R18, RZ, RZ, RZ ;  /* 0x000000ffff127224 */ /* 0x000fc400078e00ff */
[----:B------:R-:W-:Y:S01]  /*0ea0*/  IMAD.MOV.U32 R14, RZ, RZ, RZ ;  /* 0x000000ffff0e7224 */ /* 0x000fe200078e00ff */
[----:B0-----:R-:W-:-:S03]  /*0eb0*/  @!P1 IADD3 R42, P3, R11, R20, RZ ;  /* 0x000000140b2a9210 */ /* 0x001fc60007f7e0ff */
[----:B------:R0:W5:Y:S01]  /*0ec0*/  @P0 LDG.E R18, desc[UR6][R46.64] ;  /* 0x000000062e120981 */ /* 0x000162000c1e1900 */
[----:B------:R-:W-:-:S03]  /*0ed0*/  @!P1 IADD3.X R43, R10, R33, R21, P3, !PT ;  /* 0x000000210a2b9210 */ /* 0x000fc60001ffe415 */
[----:B------:R1:W5:Y:S01]  /*0ee0*/  @P0 LDG.E R14, desc[UR6][R30.64] ;  /* 0x000000061e0e0981 */ /* 0x000362000c1e1900 */
[----:B------:R-:W-:Y:S01]  /*0ef0*/  SHF.R.U32.HI R21, RZ, 0x5, R0 ;  /* 0x00000005ff157819 */ /* 0x000fe20000011600 */
[----:B------:R-:W-:Y:S01]  /*0f00*/  @P0 IMAD.X R35, R44, 0x1, R35, P2 ;  /* 0x000000012c230824 */ /* 0x000fe200010e0623 */
[----:B0-----:R-:W-:-:S03]  /*0f10*/  @!P1 LEA R46, P4, R28, R12, 0x1 ;  /* 0x0000000c1c2e9211 */ /* 0x001fc600078808ff */
[----:B------:R-:W-:Y:S01]  /*0f20*/  IMAD.SHL.U32 R21, R21, 0x4, RZ ;  /* 0x0000000415157824 */ /* 0x000fe200078e00ff */
[----:B-1----:R-:W-:Y:S01]  /*0f30*/  @!P1 IADD3 R30, P5, R11, R12, RZ ;  /* 0x0000000c0b1e9210 */ /* 0x002fe20007fbe0ff */
[----:B------:R-:W-:-:S03]  /*0f40*/  IMAD.MOV.U32 R16, RZ, RZ, RZ ;  /* 0x000000ffff107224 */ /* 0x000fc600078e00ff */
[----:B------:R-:W-:-:S03]  /*0f50*/  LOP3.LUT R21, R21, 0x1c, RZ, 0xe2, !PT ;  /* 0x0000001c15157812 */ /* 0x000fc600078ee2ff */
[----:B------:R-:W5:Y:S02]  /*0f60*/  @P0 LDG.E R16, desc[UR6][R58.64] ;  /* 0x000000063a100981 */ /* 0x000f64000c1e1900 */
[----:B------:R-:W-:Y:S02]  /*0f70*/  VIADD R37, R21, 0x2 ;  /* 0x0000000215257836 */ /* 0x000fe40000000000 */
[----:B------:R-:W-:Y:S02]  /*0f80*/  @!P1 IMAD.X R31, R10, 0x1, R13, P5 ;  /* 0x000000010a1f9824 */ /* 0x000fe400028e060d */
[----:B------:R-:W-:Y:S01]  /*0f90*/  FADD R20, R32, R32 ;  /* 0x0000002020147221 */ /* 0x000fe20000000000 */
[----:B------:R-:W-:-:S04]  /*0fa0*/  @!P1 IADD3 R32, P2, P3, R11, R28, R12 ;  /* 0x0000001c0b209210 */ /* 0x000fc80007b5e00c */
[----:B------:R-:W-:Y:S01]  /*0fb0*/  FMNMX R20, RZ, R20, !PT ;  /* 0x00000014ff147209 */ /* 0x000fe20007800000 */
[----:B----4-:R-:W-:-:S05]  /*0fc0*/  FADD R22, R22, R22 ;  /* 0x0000001616167221 */ /* 0x010fca0000000000 */
[----:B------:R-:W-:Y:S01]  /*0fd0*/  FMNMX R12, RZ, R22, !PT ;  /* 0x00000016ff0c7209 */ /* 0x000fe20007800000 */
[----:B------:R-:W-:Y:S02]  /*0fe0*/  IMAD.MOV.U32 R22, RZ, RZ, RZ ;  /* 0x000000ffff167224 */ /* 0x000fe400078e00ff */
[----:B---3--:R-:W-:Y:S02]  /*0ff0*/  FADD R15, R15, R15 ;  /* 0x0000000f0f0f7221 */ /* 0x008fe40000000000 */
[----:B------:R-:W-:Y:S01]  /*1000*/  FMUL R55, R12, R55 ;  /* 0x000000370c377220 */ /* 0x000fe20000400000 */
[----:B------:R-:W-:Y:S02]  /*1010*/  IMAD.IADD R12, R0, 0x1, -R19 ;  /* 0x00000001000c7824 */ /* 0x000fe400078e0a13 */
[----:B------:R-:W-:Y:S01]  /*1020*/  FMUL R53, R20, R53 ;  /* 0x0000003514357220 */ /* 0x000fe20000400000 */
[----:B------:R0:W3:Y:S01]  /*1030*/  @P0 LDG.E R22, desc[UR6][R34.64] ;  /* 0x0000000622160981 */ /* 0x0000e2000c1e1900 */
[----:B------:R-:W-:Y:S01]  /*1040*/  FMNMX R20, RZ, R15, !PT ;  /* 0x0000000fff147209 */ /* 0x000fe20007800000 */
[----:B------:R-:W-:Y:S01]  /*1050*/  VIADD R33, R12, 0x1e ;  /* 0x0000001e0c217836 */ /* 0x000fe20000000000 */
[----:B------:R-:W-:-:S03]  /*1060*/  ISETP.GE.U32.AND P0, PT, R37, R6, PT ;  /* 0x000000062500720c */ /* 0x000fc60003f06070 */
[----:B------:R-:W-:Y:S01]  /*1070*/  FMUL R51, R20, R51 ;  /* 0x0000003314337220 */ /* 0x000fe20000400000 */
[----:B------:R-:W-:Y:S01]  /*1080*/  LOP3.LUT R20, R33, 0x1f, RZ, 0xc0, !PT ;  /* 0x0000001f21147812 */ /* 0x000fe200078ec0ff */
[----:B------:R-:W-:-:S03]  /*1090*/  FMUL R19, R53, R8 ;  /* 0x0000000835137220 */ /* 0x000fc60000400000 */
[----:B------:R-:W-:Y:S01]  /*10a0*/  ISETP.LT.U32.AND P0, PT, R20, R7, !P0 ;  /* 0x000000071400720c */ /* 0x000fe20004701070 */
[----:B------:R-:W-:Y:S01]  /*10b0*/  FADD R36, R36, R36 ;  /* 0x0000002424247221 */ /* 0x000fe20000000000 */
[----:B------:R-:W-:Y:S01]  /*10c0*/  F2FP.SATFINITE.E4M3.F32.PACK_AB_MERGE_C R15, RZ, R19, RZ ;  /* 0x00000013ff0f723e */ /* 0x000fe200048070ff */
[----:B------:R-:W-:-:S03]  /*10d0*/  FMUL R19, R55, R8 ;  /* 0x0000000837137220 */ /* 0x000fc60000400000 */
[----:B------:R-:W-:Y:S01]  /*10e0*/  FMNMX R36, RZ, R36, !PT ;  /* 0x00000024ff247209 */ /* 0x000fe20007800000 */
[----:B------:R1:W-:Y:S01]  /*10f0*/  @!P1 STG.E.U8 desc[UR6][R30.64], R15 ;  /* 0x0000000f1e009986 */ /* 0x0003e2000c101106 */
[----:B------:R-:W-:Y:S02]  /*1100*/  @!P1 IADD3.X R33, R10, R29, R13, P2, P3 ;  /* 0x0000001d0a219210 */ /* 0x000fe400017e640d */
[--C-:B0-----:R-:W-:Y:S01]  /*1110*/  @!P1 LEA.HI.X R35, R28, R13, R29.reuse, 0x1, P4 ;  /* 0x0000000d1c239211 */ /* 0x101fe200020f0c1d */
[----:B------:R-:W-:Y:S01]  /*1120*/  FMUL R45, R36, R45 ;  /* 0x0000002d242d7220 */ /* 0x000fe20000400000 */
[----:B------:R-:W-:Y:S01]  /*1130*/  F2FP.SATFINITE.E4M3.F32.PACK_AB_MERGE_C R19, RZ, R19, RZ ;  /* 0x00000013ff13723e */ /* 0x000fe200048070ff */
[----:B------:R-:W0:Y:S01]  /*1140*/  @P0 LDC.64 R36, c[0x0][0x210] ;  /* 0x00008400ff240b82 */ /* 0x000e220000000a00 */
[----:B------:R-:W-:Y:S01]  /*1150*/  @!P1 IADD3 R46, P2, R46, R11, RZ ;  /* 0x0000000b2e2e9210 */ /* 0x000fe20007f5e0ff */
[-C--:B------:R-:W-:Y:S01]  /*1160*/  FMUL R13, R51, R8.reuse ;  /* 0x00000008330d7220 */ /* 0x080fe20000400000 */
[----:B------:R-:W-:Y:S01]  /*1170*/  FMUL R40, R45, R8 ;  /* 0x000000082d287220 */ /* 0x000fe20000400000 */
[C---:B-1----:R-:W-:Y:S01]  /*1180*/  SHF.L.U64.HI R31, R28.reuse, 0x2, R29 ;  /* 0x000000021c1f7819 */ /* 0x042fe2000001021d */
[----:B------:R-:W-:Y:S01]  /*1190*/  IMAD.SHL.U32 R30, R28, 0x4, RZ ;  /* 0x000000041c1e7824 */ /* 0x000fe200078e00ff */
[----:B------:R1:W-:Y:S01]  /*11a0*/  @!P1 STG.E.U8 desc[UR6][R32.64], R19 ;  /* 0x0000001320009986 */ /* 0x0003e2000c101106 */
[----:B------:R-:W-:-:S02]  /*11b0*/  @!P1 IMAD.X R47, R35, 0x1, R10, P2 ;  /* 0x00000001232f9824 */ /* 0x000fc400010e060a */
[----:B------:R-:W-:Y:S01]  /*11c0*/  IMAD.WIDE.U32 R34, R57, R28, R30 ;  /* 0x0000001c39227225 */ /* 0x000fe200078e001e */
[----:B------:R-:W-:-:S03]  /*11d0*/  F2FP.SATFINITE.E4M3.F32.PACK_AB_MERGE_C R13, RZ, R13, RZ ;  /* 0x0000000dff0d723e */ /* 0x000fc600048070ff */
[----:B------:R-:W-:Y:S02]  /*11e0*/  IMAD.IADD R25, R25, 0x1, R35 ;  /* 0x0000000119197824 */ /* 0x000fe400078e0223 */
[----:B-1----:R-:W-:Y:S01]  /*11f0*/  IMAD.SHL.U32 R33, R23, 0x20, RZ ;  /* 0x0000002017217824 */ /* 0x002fe200078e00ff */
[----:B------:R-:W-:Y:S01]  /*1200*/  F2FP.SATFINITE.E4M3.F32.PACK_AB_MERGE_C R23, RZ, R40, RZ ;  /* 0x00000028ff17723e */ /* 0x000fe200048070ff */
[----:B------:R0:W-:Y:S03]  /*1210*/  @!P1 STG.E.U8 desc[UR6][R46.64], R13 ;  /* 0x0000000d2e009986 */ /* 0x0001e6000c101106 */
[----:B------:R-:W-:Y:S01]  /*1220*/  IADD3 R32, P2, P3, R20, R34, R33 ;  /* 0x0000002214207210 */ /* 0x000fe20007b5e021 */
[----:B------:R1:W-:Y:S03]  /*1230*/  @!P1 STG.E.U8 desc[UR6][R42.64], R23 ;  /* 0x000000172a009986 */ /* 0x0003e6000c101106 */
[----:B------:R-:W-:-:S02]  /*1240*/  IADD3.X R33, RZ, R25, R17, P2, P3 ;  /* 0x00000019ff217210 */ /* 0x000fc400017e6411 */
[----:B------:R-:W-:-:S05]  /*1250*/  @P0 IADD3 R40, P1, R32, R30, RZ ;  /* 0x0000001e20280210 */ /* 0x000fca0007f3e0ff */
[----:B------:R-:W-:Y:S02]  /*1260*/  @P0 IMAD.X R35, R33, 0x1, R31, P1 ;  /* 0x0000000121230824 */ /* 0x000fe400008e061f */
[----:B------:R-:W-:-:S03]  /*1270*/  @P0 IMAD.SHL.U32 R57, R40, 0x4, RZ ;  /* 0x0000000428390824 */ /* 0x000fc600078e00ff */
[----:B------:R-:W-:Y:S02]  /*1280*/  @P0 SHF.L.U64.HI R40, R40, 0x2, R35 ;  /* 0x0000000228280819 */ /* 0x000fe40000010223 */
[----:B0-----:R-:W-:-:S05]  /*1290*/  @P0 IADD3 R46, P1, R57, R36, RZ ;  /* 0x00000024392e0210 */ /* 0x001fca0007f3e0ff */
[----:B------:R-:W-:Y:S02]  /*12a0*/  @P0 IMAD.X R47, R40, 0x1, R37, P1 ;  /* 0x00000001282f0824 */ /* 0x000fe400008e0625 */
[----:B------:R-:W1:Y:S02]  /*12b0*/  @P0 LDC.64 R36, c[0x0][0x218] ;  /* 0x00008600ff240b82 */ /* 0x000e640000000a00 */
[----:B-1----:R-:W-:Y:S01]  /*12c0*/  @P0 IADD3 R42, P1, R57, R36, RZ ;  /* 0x00000024392a0210 */ /* 0x002fe20007f3e0ff */
[----:B------:R-:W-:-:S04]  /*12d0*/  @P0 IMAD R57, R29, 0x5, RZ ;  /* 0x000000051d390824 */ /* 0x000fc800078e02ff */
[----:B------:R-:W-:Y:S02]  /*12e0*/  @P0 IMAD.X R43, R40, 0x1, R37, P1 ;  /* 0x00000001282b0824 */ /* 0x000fe400008e0625 */
[----:B------:R-:W-:-:S04]  /*12f0*/  @P0 IMAD.WIDE.U32 R36, R28, 0x5, R32 ;  /* 0x000000051c240825 */ /* 0x000fc800078e0020 */
[----:B------:R-:W-:Y:S02]  /*1300*/  @P0 IMAD.IADD R37, R57, 0x1, R37 ;  /* 0x0000000139250824 */ /* 0x000fe400078e0225 */
[----:B------:R-:W-:-:S03]  /*1310*/  @P0 IMAD.SHL.U32 R57, R36, 0x4, RZ ;  /* 0x0000000424390824 */ /* 0x000fc600078e00ff */
[----:B------:R-:W-:Y:S01]  /*1320*/  @P0 SHF.L.U64.HI R44, R36, 0x2, R37 ;  /* 0x00000002242c0819 */ /* 0x000fe20000010225 */
[----:B------:R-:W-:-:S04]  /*1330*/  FADD R36, RZ, R53 ;  /* 0x00000035ff247221 */ /* 0x000fc80000000000 */
[----:B------:R-:W-:Y:S02]  /*1340*/  FADD R52, R55, R36 ;  /* 0x0000002437347221 */ /* 0x000fe40000000000 */
[----:B------:R-:W0:Y:S01]  /*1350*/  @P0 LDC.64 R36, c[0x0][0x210] ;  /* 0x00008400ff240b82 */ /* 0x000e220000000a00 */
[----:B------:R-:W-:-:S04]  /*1360*/  FMNMX R56, RZ, |R53|, !PT ;  /* 0x40000035ff387209 */ /* 0x000fc80007800000 */
[----:B------:R-:W-:Y:S01]  /*1370*/  FMNMX R56, |R55|, R56, !PT ;  /* 0x0000003837387209 */ /* 0x000fe20007800200 */
[----:B------:R-:W-:-:S03]  /*1380*/  FADD R52, R51, R52 ;  /* 0x0000003433347221 */ /* 0x000fc60000000000 */
[----:B------:R-:W-:Y:S02]  /*1390*/  FMNMX R56, |R51|, R56, !PT ;  /* 0x0000003833387209 */ /* 0x000fe40007800200 */
[----:B0-----:R-:W-:-:S05]  /*13a0*/  @P0 IADD3 R50, P1, R57, R36, RZ ;  /* 0x0000002439320210 */ /* 0x001fca0007f3e0ff */
[----:B------:R-:W-:Y:S02]  /*13b0*/  @P0 IMAD.X R51, R44, 0x1, R37, P1 ;  /* 0x000000012c330824 */ /* 0x000fe400008e0625 */
[----:B------:R-:W0:Y:S01]  /*13c0*/  @P0 LDC.64 R36, c[0x0][0x218] ;  /* 0x00008600ff240b82 */ /* 0x000e220000000a00 */
[----:B------:R-:W-:Y:S02]  /*13d0*/  IMAD.MOV.U32 R35, RZ, RZ, RZ ;  /* 0x000000ffff237224 */ /* 0x000fe400078e00ff */
[----:B------:R-:W-:-:S04]  /*13e0*/  IMAD.MOV.U32 R40, RZ, RZ, RZ ;  /* 0x000000ffff287224 */ /* 0x000fc800078e00ff */
[----:B------:R0:W4:Y:S04]  /*13f0*/  @P0 LDG.E R35, desc[UR6][R46.64] ;  /* 0x000000062e230981 */ /* 0x000128000c1e1900 */
[----:B------:R1:W4:Y:S01]  /*1400*/  @P0 LDG.E R40, desc[UR6][R42.64] ;  /* 0x000000062a280981 */ /* 0x000322000c1e1900 */
[----:B0-----:R-:W-:Y:S01]  /*1410*/  @P0 IADD3 R46, P1, R57, R36, RZ ;  /* 0x00000024392e0210 */ /* 0x001fe20007f3e0ff */
[----:B------:R-:W-:-:S04]  /*1420*/  @P0 IMAD.MOV.U32 R36, RZ, RZ, R32 ;  /* 0x000000ffff240224 */ /* 0x000fc800078e0020 */
[----:B------:R-:W-:Y:S02]  /*1430*/  @P0 IMAD.X R47, R44, 0x1, R37, P1 ;  /* 0x000000012c2f0824 */ /* 0x000fe400008e0625 */
[----:B------:R-:W-:Y:S02]  /*1440*/  @P0 IMAD.MOV.U32 R37, RZ, RZ, R33 ;  /* 0x000000ffff250224 */ /* 0x000fe400078e0021 */
[----:B-1----:R-:W-:Y:S02]  /*1450*/  @P0 IMAD R43, R29, 0x6, RZ ;  /* 0x000000061d2b0824 */ /* 0x002fe400078e02ff */
[----:B------:R-:W-:-:S04]  /*1460*/  @P0 IMAD.WIDE.U32 R36, R28, 0x6, R36 ;  /* 0x000000061c240825 */ /* 0x000fc800078e0024 */
[----:B------:R-:W-:Y:S02]  /*1470*/  IMAD.MOV.U32 R42, RZ, RZ, RZ ;  /* 0x000000ffff2a7224 */ /* 0x000fe400078e00ff */
[----:B------:R-:W-:-:S04]  /*1480*/  @P0 IMAD.IADD R37, R43, 0x1, R37 ;  /* 0x000000012b250824 */ /* 0x000fc800078e0225 */
[----:B------:R0:W4:Y:S01]  /*1490*/  @P0 LDG.E R42, desc[UR6][R50.64] ;  /* 0x00000006322a0981 */ /* 0x000122000c1e1900 */
[C---:B------:R-:W-:Y:S01]  /*14a0*/  @P0 SHF.L.U64.HI R54, R36.reuse, 0x2, R37 ;  /* 0x0000000224360819 */ /* 0x040fe20000010225 */
[----:B0-----:R-:W-:Y:S02]  /*14b0*/  @P0 IMAD.SHL.U32 R51, R36, 0x4, RZ ;  /* 0x0000000424330824 */ /* 0x001fe400078e00ff */
[----:B------:R-:W0:Y:S01]  /*14c0*/  @P0 LDC.64 R36, c[0x0][0x210] ;  /* 0x00008400ff240b82 */ /* 0x000e220000000a00 */
[----:B------:R-:W-:Y:S02]  /*14d0*/  FADD R43, R45, R52 ;  /* 0x000000342d2b7221 */ /* 0x000fe40000000000 */
[----:B0-----:R-:W-:-:S05]  /*14e0*/  @P0 IADD3 R52, P1, R51, R36, RZ ;  /* 0x0000002433340210 */ /* 0x001fca0007f3e0ff */
[----:B------:R-:W-:Y:S02]  /*14f0*/  @P0 IMAD.X R53, R54, 0x1, R37, P1 ;  /* 0x0000000136350824 */ /* 0x000fe400008e0625 */
[----:B------:R-:W0:Y:S01]  /*1500*/  @P0 LDC.64 R36, c[0x0][0x218] ;  /* 0x00008600ff240b82 */ /* 0x000e220000000a00 */
[----:B------:R-:W-:Y:S01]  /*1510*/  FADD R49, R49, R49 ;  /* 0x0000003131317221 */ /* 0x000fe20000000000 */
[----:B------:R-:W-:-:S04]  /*1520*/  IMAD.MOV.U32 R44, RZ, RZ, RZ ;  /* 0x000000ffff2c7224 */ /* 0x000fc800078e00ff */
[----:B------:R-:W-:Y:S02]  /*1530*/  FMNMX R49, RZ, R49, !PT ;  /* 0x00000031ff317209 */ /* 0x000fe40007800000 */
[----:B------:R2:W4:Y:S01]  /*1540*/  @P0 LDG.E R44, desc[UR6][R46.64] ;  /* 0x000000062e2c0981 */ /* 0x000522000c1e1900 */
[----:B------:R-:W-:Y:S01]  /*1550*/  @P0 IMAD.WIDE.U32 R32, R28, 0x7, R32 ;  /* 0x000000071c200825 */ /* 0x000fe200078e0020 */
[----:B0-----:R-:W-:-:S03]  /*1560*/  @P0 IADD3 R50, P1, R51, R36, RZ ;  /* 0x0000002433320210 */ /* 0x001fc60007f3e0ff */
[----:B--2---:R-:W-:Y:S01]  /*1570*/  FMUL R46, R49, R48 ;  /* 0x00000030312e7220 */ /* 0x004fe20000400000 */
[----:B------:R-:W-:Y:S02]  /*1580*/  @P0 IMAD R49, R29, 0x7, RZ ;  /* 0x000000071d310824 */ /* 0x000fe400078e02ff */
[----:B------:R-:W-:Y:S02]  /*1590*/  @P0 IMAD.X R51, R54, 0x1, R37, P1 ;  /* 0x0000000136330824 */ /* 0x000fe400008e0625 */
[----:B------:R-:W0:Y:S01]  /*15a0*/  @P0 LDC.64 R36, c[0x0][0x210] ;  /* 0x00008400ff240b82 */ /* 0x000e220000000a00 */
[----:B------:R-:W-:Y:S01]  /*15b0*/  @P0 IMAD.IADD R33, R49, 0x1, R33 ;  /* 0x0000000131210824 */ /* 0x000fe200078e0221 */
[----:B------:R-:W-:Y:S01]  /*15c0*/  FMNMX R45, |R45|, R56, !PT ;  /* 0x000000382d2d7209 */ /* 0x000fe20007800200 */
[----:B------:R-:W-:-:S03]  /*15d0*/  @P0 IMAD.SHL.U32 R55, R32, 0x4, RZ ;  /* 0x0000000420370824 */ /* 0x000fc600078e00ff */
[----:B------:R-:W-:Y:S02]  /*15e0*/  @P0 SHF.L.U64.HI R56, R32, 0x2, R33 ;  /* 0x0000000220380819 */ /* 0x000fe40000010221 */
[----:B------:R-:W1:Y:S01]  /*15f0*/  @P0 LDC.64 R32, c[0x0][0x218] ;  /* 0x00008600ff200b82 */ /* 0x000e620000000a00 */
[----:B------:R-:W-:Y:S02]  /*1600*/  IMAD.MOV.U32 R47, RZ, RZ, RZ ;  /* 0x000000ffff2f7224 */ /* 0x000fe400078e00ff */
[----:B------:R-:W-:Y:S02]  /*1610*/  VIADD R41, R41, 0x1 ;  /* 0x0000000129297836 */ /* 0x000fe40000000000 */
[----:B------:R-:W-:Y:S02]  /*1620*/  VIADD R12, R12, 0xffffffff ;  /* 0xffffffff0c0c7836 */ /* 0x000fe40000000000 */
[----:B------:R0:W2:Y:S03]  /*1630*/  @P0 LDG.E R47, desc[UR6][R52.64] ;  /* 0x00000006342f0981 */ /* 0x0000a6000c1e1900 */
[----:B------:R-:W-:-:S02]  /*1640*/  LOP3.LUT R12, R12, 0x1f, RZ, 0xc0, !PT ;  /* 0x0000001f0c0c7812 */ /* 0x000fc400078ec0ff */
[----:B0-----:R-:W-:-:S05]  /*1650*/  @P0 IADD3 R52, P1, R55, R36, RZ ;  /* 0x0000002437340210 */ /* 0x001fca0007f3e0ff */
[----:B------:R-:W-:Y:S01]  /*1660*/  @P0 IMAD.X R53, R56, 0x1, R37, P1 ;  /* 0x0000000138350824 */ /* 0x000fe200008e0625 */
[----:B------:R-:W-:Y:S01]  /*1670*/  ISETP.GE.U32.AND P1, PT, R41, R6, PT ;  /* 0x000000062900720c */ /* 0x000fe20003f26070 */
[----:B------:R-:W-:Y:S01]  /*1680*/  IMAD.MOV.U32 R48, RZ, RZ, RZ ;  /* 0x000000ffff307224 */ /* 0x000fe200078e00ff */
[----:B-1----:R-:W-:Y:S02]  /*1690*/  @P0 IADD3 R54, P2, R55, R32, RZ ;  /* 0x0000002037360210 */ /* 0x002fe40007f5e0ff */
[----:B------:R-:W-:Y:S01]  /*16a0*/  ISETP.GE.U32.OR P1, PT, R12, R7, P1 ;  /* 0x000000070c00720c */ /* 0x000fe20000f26470 */
[----:B------:R-:W-:Y:S02]  /*16b0*/  IMAD.MOV.U32 R36, RZ, RZ, RZ ;  /* 0x000000ffff247224 */ /* 0x000fe400078e00ff */
[----:B------:R-:W-:Y:S01]  /*16c0*/  IMAD.MOV.U32 R12, RZ, RZ, RZ ;  /* 0x000000ffff0c7224 */ /* 0x000fe200078e00ff */
[----:B------:R0:W2:Y:S01]  /*16d0*/  @P0 LDG.E R48, desc[UR6][R50.64] ;  /* 0x0000000632300981 */ /* 0x0000a2000c1e1900 */
[----:B------:R-:W-:-:S03]  /*16e0*/  @P0 IMAD.X R55, R56, 0x1, R33, P2 ;  /* 0x0000000138370824 */ /* 0x000fc600010e0621 */
[----:B------:R-:W2:Y:S04]  /*16f0*/  @P0 LDG.E R36, desc[UR6][R52.64] ;  /* 0x0000000634240981 */ /* 0x000ea8000c1e1900 */
[----:B------:R1:W2:Y:S01]  /*1700*/  @P0 LDG.E R12, desc[UR6][R54.64] ;  /* 0x00000006360c0981 */ /* 0x0002a2000c1e1900 */
[----:B0-----:R-:W-:-:S04]  /*1710*/  IADD3 R50, P2, R24, R34, RZ ;  /* 0x0000002218327210 */ /* 0x001fc80007f5e0ff */
[----:B------:R-:W-:Y:S01]  /*1720*/  @!P1 IADD3 R58, P0, R50, R11, RZ ;  /* 0x0000000b323a9210 */ /* 0x000fe20007f1e0ff */
[----:B------:R-:W-:-:S04]  /*1730*/  IMAD.X R51, RZ, RZ, R25, P2 ;  /* 0x000000ffff337224 */ /* 0x000fc800010e0619 */
[----:B------:R-:W-:Y:S01]  /*1740*/  @!P1 IMAD.X R59, R51, 0x1, R10, P0 ;  /* 0x00000001333b9824 */ /* 0x000fe200000e060a */
[----:B------:R-:W-:Y:S01]  /*1750*/  @!P1 IADD3 R56, P0, P2, R11, R28, R50 ;  /* 0x0000001c0b389210 */ /* 0x000fe20007a1e032 */
[----:B------:R-:W-:-:S03]  /*1760*/  FADD R39, R39, R39 ;  /* 0x0000002727277221 */ /* 0x000fc60000000000 */
[----:B------:R-:W-:Y:S02]  /*1770*/  @!P1 IADD3.X R57, R10, R29, R51, P0, P2 ;  /* 0x0000001d0a399210 */ /* 0x000fe400007e4433 */
[----:B-1----:R-:W-:Y:S01]  /*1780*/  @!P1 LEA R54, P0, R28, R50, 0x1 ;  /* 0x000000321c369211 */ /* 0x002fe200078008ff */
[----:B-----5:R-:W-:Y:S01]  /*1790*/  FADD R38, R38, R38 ;  /* 0x0000002626267221 */ /* 0x020fe20000000000 */
[----:B------:R-:W-:Y:S02]  /*17a0*/  FMNMX R39, RZ, R39, !PT ;  /* 0x00000027ff277209 */ /* 0x000fe40007800000 */
[----:B------:R-:W-:Y:S02]  /*17b0*/  @!P1 IADD3 R54, P2, R54, R11, RZ ;  /* 0x0000000b36369210 */ /* 0x000fe40007f5e0ff */
[C---:B------:R-:W-:Y:S01]  /*17c0*/  @!P1 LEA.HI.X R37, R28.reuse, R51, R29, 0x1, P0 ;  /* 0x000000331c259211 */ /* 0x040fe200000f0c1d */
[----:B------:R-:W-:-:S04]  /*17d0*/  @!P1 IMAD.WIDE.U32 R50, R28, 0x3, R50 ;  /* 0x000000031c329825 */ /* 0x000fc800078e0032 */
[----:B------:R-:W-:Y:S01]  /*17e0*/  FMUL R53, R39, R16 ;  /* 0x0000001027357220 */ /* 0x000fe20000400000 */
[----:B------:R-:W-:Y:S01]  /*17f0*/  FMNMX R49, RZ, R38, !PT ;  /* 0x00000026ff317209 */ /* 0x000fe20007800000 */
[----:B------:R-:W-:Y:S01]  /*1800*/  @!P1 IMAD.X R55, R37, 0x1, R10, P2 ;  /* 0x0000000125379824 */ /* 0x000fe200010e060a */
[----:B------:R-:W-:Y:S01]  /*1810*/  @!P1 IADD3 R38, P0, R11, R50, RZ ;  /* 0x000000320b269210 */ /* 0x000fe20007f1e0ff */
[----:B------:R-:W-:Y:S01]  /*1820*/  @!P1 IMAD R37, R29, 0x3, RZ ;  /* 0x000000031d259824 */ /* 0x000fe200078e02ff */
[----:B------:R-:W-:Y:S01]  /*1830*/  SHF.R.U32.HI R16, RZ, 0x5, R0 ;  /* 0x00000005ff107819 */ /* 0x000fe20000011600 */
[----:B---3--:R-:W-:-:S03]  /*1840*/  FADD R22, R22, R22 ;  /* 0x0000001616167221 */ /* 0x008fc60000000000 */
[----:B------:R-:W-:Y:S01]  /*1850*/  @!P1 IADD3.X R39, R10, R37, R51, P0, !PT ;  /* 0x000000250a279210 */ /* 0x000fe200007fe433 */
[----:B------:R-:W-:Y:S01]  /*1860*/  IMAD.SHL.U32 R16, R16, 0x4, RZ ;  /* 0x0000000410107824 */ /* 0x000fe200078e00ff */
[----:B------:R-:W-:Y:S02]  /*1870*/  FMNMX R51, RZ, R22, !PT ;  /* 0x00000016ff337209 */ /* 0x000fe40007800000 */
[----:B------:R-:W-:Y:S02]  /*1880*/  LOP3.LUT R37, R9, 0x1c, RZ, 0xc0, !PT ;  /* 0x0000001c09257812 */ /* 0x000fe400078ec0ff */
[----:B------:R-:W-:Y:S01]  /*1890*/  LOP3.LUT R41, R16, 0x1c, RZ, 0xe2, !PT ;  /* 0x0000001c10297812 */ /* 0x000fe200078ee2ff */
[----:B------:R-:W-:Y:S02]  /*18a0*/  FMUL R51, R51, R14 ;  /* 0x0000000e33337220 */ /* 0x000fe40000400000 */
[----:B------:R-:W-:Y:S02]  /*18b0*/  IMAD.IADD R14, R0, 0x1, -R37 ;  /* 0x00000001000e7824 */ /* 0x000fe400078e0a25 */
[----:B------:R-:W-:-:S02]  /*18c0*/  VIADD R41, R41, 0x3 ;  /* 0x0000000329297836 */ /* 0x000fc40000000000 */
[----:B------:R-:W-:-:S03]  /*18d0*/  VIADD R14, R14, 0x1d ;  /* 0x0000001d0e0e7836 */ /* 0x000fc60000000000 */
[----:B------:R-:W-:Y:S02]  /*18e0*/  ISETP.GE.U32.AND P2, PT, R41, R6, PT ;  /* 0x000000062900720c */ /* 0x000fe40003f46070 */
[----:B------:R-:W-:Y:S01]  /*18f0*/  LOP3.LUT R14, R14, 0x1f, RZ, 0xc0, !PT ;  /* 0x0000001f0e0e7812 */ /* 0x000fe200078ec0ff */
[----:B------:R-:W-:-:S03]  /*1900*/  FMUL R49, R49, R18 ;  /* 0x0000001231317220 */ /* 0x000fc60000400000 */
[----:B------:R-:W-:Y:S01]  /*1910*/  ISETP.LT.U32.AND P2, PT, R14, R7, !P2 ;  /* 0x000000070e00720c */ /* 0x000fe20005741070 */
[----:B------:R-:W-:Y:S01]  /*1920*/  FMUL R32, R46, R8 ;  /* 0x000000082e207220 */ /* 0x000fe20000400000 */
[----:B------:R-:W-:Y:S01]  /*1930*/  IADD3 R33, P3, R30, R34, RZ ;  /* 0x000000221e217210 */ /* 0x000fe20007f7e0ff */
[----:B------:R-:W-:Y:S01]  /*1940*/  FMUL R34, R53, R8 ;  /* 0x0000000835227220 */ /* 0x000fe20000400000 */
[----:B------:R-:W-:Y:S02]  /*1950*/  IMAD R41, R26, R28, RZ ;  /* 0x0000001c1a297224 */ /* 0x000fe400078e02ff */
[-C--:B------:R-:W-:Y:S01]  /*1960*/  FMUL R18, R49, R8.reuse ;  /* 0x0000000831127220 */ /* 0x080fe20000400000 */
[----:B------:R-:W-:Y:S01]  /*1970*/  FMUL R22, R51, R8 ;  /* 0x0000000833167220 */ /* 0x000fe20000400000 */
[----:B------:R-:W-:Y:S01]  /*1980*/  F2FP.SATFINITE.E4M3.F32.PACK_AB_MERGE_C R32, RZ, R32, RZ ;  /* 0x00000020ff20723e */ /* 0x000fe200048070ff */
[----:B------:R-:W-:Y:S01]  /*1990*/  IMAD.U32 R41, R41, 0x4, R2 ;  /* 0x0000000429297824 */ /* 0x000fe200078e0002 */
[----:B------:R-:W-:Y:S01]  /*19a0*/  F2FP.SATFINITE.E4M3.F32.PACK_AB_MERGE_C R34, RZ, R34, RZ ;  /* 0x00000022ff22723e */ /* 0x000fe200048070ff */
[----:B------:R-:W-:Y:S01]  /*19b0*/  IMAD.X R50, R25, 0x1, R31, P3 ;  /* 0x0000000119327824 */ /* 0x000fe200018e061f */
[----:B------:R-:W-:Y:S01]  /*19c0*/  F2FP.SATFINITE.E4M3.F32.PACK_AB_MERGE_C R18, RZ, R18, RZ ;  /* 0x00000012ff12723e */ /* 0x000fe200048070ff */
[----:B------:R-:W-:Y:S01]  /*19d0*/  IMAD.SHL.U32 R41, R41, 0x20, RZ ;  /* 0x0000002029297824 */ /* 0x000fe200078e00ff */
[----:B------:R-:W-:Y:S01]  /*19e0*/  F2FP.SATFINITE.E4M3.F32.PACK_AB_MERGE_C R22, RZ, R22, RZ ;  /* 0x00000016ff16723e */ /* 0x000fe200048070ff */
[----:B------:R-:W0:Y:S01]  /*19f0*/  @P2 LDC.64 R24, c[0x0][0x210] ;  /* 0x00008400ff182b82 */ /* 0x000e220000000a00 */
[----:B------:R-:W-:Y:S04]  /*1a00*/  @!P1 STG.E.U8 desc[UR6][R58.64], R32 ;  /* 0x000000203a009986 */ /* 0x000fe8000c101106 */
[----:B------:R-:W-:Y:S04]  /*1a10*/  @!P1 STG.E.U8 desc[UR6][R56.64], R34 ;  /* 0x0000002238009986 */ /* 0x000fe8000c101106 */
[----:B------:R-:W-:Y:S04]  /*1a20*/  @!P1 STG.E.U8 desc[UR6][R54.64], R18 ;  /* 0x0000001236009986 */ /* 0x000fe8000c101106 */
[----:B------:R1:W-:Y:S01]  /*1a30*/  @!P1 STG.E.U8 desc[UR6][R38.64], R22 ;  /* 0x0000001626009986 */ /* 0x0003e2000c101106 */
[----:B------:R-:W-:-:S04]  /*1a40*/  IADD3 R16, P0, P1, R14, R33, R41 ;  /* 0x000000210e107210 */ /* 0x000fc8000791e029 */
[----:B------:R-:W-:Y:S01]  /*1a50*/  IADD3.X R17, RZ, R50, R17, P0, P1 ;  /* 0x00000032ff117210 */ /* 0x000fe200007e2411 */
[----:B------:R-:W-:Y:S02]  /*1a60*/  @P2 IMAD R41, R29, 0x7, RZ ;  /* 0x000000071d292824 */ /* 0x000fe400078e02ff */
[----:B------:R-:W-:-:S04]  /*1a70*/  @P2 IMAD.WIDE.U32 R30, R28, 0x7, R16 ;  /* 0x000000071c1e2825 */ /* 0x000fc800078e0010 */
[----:B------:R-:W-:Y:S02]  /*1a80*/  @P2 IMAD.IADD R31, R41, 0x1, R31 ;  /* 0x00000001291f2824 */ /* 0x000fe400078e021f */
[----:B-1----:R-:W-:-:S03]  /*1a90*/  @P2 IMAD.SHL.U32 R39, R30, 0x4, RZ ;  /* 0x000000041e272824 */ /* 0x002fc600078e00ff */
[----:B------:R-:W-:Y:S02]  /*1aa0*/  @P2 SHF.L.U64.HI R52, R30, 0x2, R31 ;  /* 0x000000021e342819 */ /* 0x000fe4000001021f */
[----:B0-----:R-:W-:Y:S02]  /*1ab0*/  @P2 IADD3 R30, P0, R39, R24, RZ ;  /* 0x00000018271e2210 */ /* 0x001fe40007f1e0ff */
[----:B------:R-:W-:-:S03]  /*1ac0*/  FMNMX R24, R45, |R46|, !PT ;  /* 0x4000002e2d187209 */ /* 0x000fc60007800000 */
[----:B------:R-:W-:Y:S01]  /*1ad0*/  @P2 IMAD.X R31, R52, 0x1, R25, P0 ;  /* 0x00000001341f2824 */ /* 0x000fe200000e0619 */
[----:B------:R-:W-:Y:S02]  /*1ae0*/  FMNMX R56, |R53|, R24, !PT ;  /* 0x0000001835387209 */ /* 0x000fe40007800200 */
[----:B------:R-:W0:Y:S01]  /*1af0*/  @P2 LDC.64 R24, c[0x0][0x218] ;  /* 0x00008600ff182b82 */ /* 0x000e220000000a00 */
[----:B------:R-:W-:Y:S02]  /*1b00*/  IMAD.MOV.U32 R41, RZ, RZ, RZ ;  /* 0x000000ffff297224 */ /* 0x000fe400078e00ff */
[----:B------:R-:W-:Y:S01]  /*1b10*/  FADD R46, RZ, R46 ;  /* 0x0000002eff2e7221 */ /* 0x000fe20000000000 */
[----:B------:R-:W-:-:S03]  /*1b20*/  IMAD.IADD R38, R21, 0x1, R0 ;  /* 0x0000000115267824 */ /* 0x000fc600078e0200 */
[----:B------:R1:W3:Y:S01]  /*1b30*/  @P2 LDG.E R41, desc[UR6][R30.64] ;  /* 0x000000061e292981 */ /* 0x0002e2000c1e1900 */
[----:B------:R-:W-:Y:S01]  /*1b40*/  FADD R54, R53, R46 ;  /* 0x0000002e35367221 */ /* 0x000fe20000000000 */
[----:B------:R-:W-:Y:S02]  /*1b50*/  LOP3.LUT R46, R38, 0x1f, RZ, 0xc0, !PT ;  /* 0x0000001f262e7812 */ /* 0x000fe400078ec0ff */
[C---:B------:R-:W-:Y:S01]  /*1b60*/  FMNMX R56, |R49|.reuse, R56, !PT ;  /* 0x0000003831387209 */ /* 0x040fe20007800200 */
[----:B------:R-:W-:Y:S01]  /*1b70*/  FADD R54, R49, R54 ;  /* 0x0000003631367221 */ /* 0x000fe20000000000 */
[----:B-1----:R-:W1:Y:S03]  /*1b80*/  @P2 LDC.64 R30, c[0x0][0x210] ;  /* 0x00008400ff1e2b82 */ /* 0x002e660000000a00 */
[C---:B------:R-:W-:Y:S01]  /*1b90*/  FADD R49, R51.reuse, R54 ;  /* 0x0000003633317221 */ /* 0x040fe20000000000 */
[----:B------:R-:W-:-:S02]  /*1ba0*/  FMNMX R45, |R51|, R56, !PT ;  /* 0x00000038332d7209 */ /* 0x000fc40007800200 */
[----:B0-----:R-:W-:Y:S02]  /*1bb0*/  @P2 IADD3 R38, P1, R39, R24, RZ ;  /* 0x0000001827262210 */ /* 0x001fe40007f3e0ff */
[----:B------:R-:W-:-:S03]  /*1bc0*/  @P2 LEA R51, P0, R28, R16, 0x2 ;  /* 0x000000101c332211 */ /* 0x000fc600078010ff */
[----:B------:R-:W-:Y:S02]  /*1bd0*/  @P2 IMAD.X R39, R52, 0x1, R25, P1 ;  /* 0x0000000134272824 */ /* 0x000fe400008e0619 */
[----:B------:R-:W0:Y:S01]  /*1be0*/  @P2 LDC.64 R24, c[0x0][0x218] ;  /* 0x00008600ff182b82 */ /* 0x000e220000000a00 */
[C---:B------:R-:W-:Y:S01]  /*1bf0*/  @P2 LEA.HI.X R56, R28.reuse, R17, R29, 0x2, P0 ;  /* 0x000000111c382211 */ /* 0x040fe200000f141d */
[----:B------:R-:W-:Y:S02]  /*1c00*/  @P2 IMAD.MOV.U32 R52, RZ, RZ, R16 ;  /* 0x000000ffff342224 */ /* 0x000fe400078e0010 */
[----:B------:R-:W-:Y:S01]  /*1c10*/  @P2 IMAD.MOV.U32 R53, RZ, RZ, R17 ;  /* 0x000000ffff352224 */ /* 0x000fe200078e0011 */
[C---:B------:R-:W-:Y:S01]  /*1c20*/  @P2 SHF.L.U64.HI R56, R51.reuse, 0x2, R56 ;  /* 0x0000000233382819 */ /* 0x040fe20000010238 */
[----:B------:R-:W-:Y:S01]  /*1c30*/  @P2 IMAD.SHL.U32 R51, R51, 0x4, RZ ;  /* 0x0000000433332824 */ /* 0x000fe200078e00ff */
[----:B------:R5:W0:Y:S04]  /*1c40*/  SHFL.IDX PT, R43, R43, R46, 0x1f ;  /* 0x00001f2e2b2b7589 */ /* 0x000a2800000e0000 */
[----:B-1----:R-:W-:Y:S01]  /*1c50*/  @P2 IADD3 R54, P0, R51, R30, RZ ;  /* 0x0000001e33362210 */ /* 0x002fe20007f1e0ff */
[----:B------:R-:W-:Y:S01]  /*1c60*/  @P2 IMAD.WIDE.U32 R52, R28, 0x5, R52 ;  /* 0x000000051c342825 */ /* 0x000fe200078e0034 */
[----:B------:R-:W-:Y:S01]  /*1c70*/  IADD3 R21, R21, 0x1, R0 ;  /* 0x0000000115157810 */ /* 0x000fe20007ffe000 */
[----:B------:R-:W3:Y:S02]  /*1c80*/  @P2 LDG.E R38, desc[UR6][R38.64] ;  /* 0x0000000626262981 */ /* 0x000ee4000c1e1900 */
[----:B------:R-:W-:-:S02]  /*1c90*/  @P2 IMAD.X R55, R56, 0x1, R31, P0 ;  /* 0x0000000138372824 */ /* 0x000fc400000e061f */
[----:B------:R-:W-:Y:S02]  /*1ca0*/  @P2 IMAD R31, R29, 0x5, RZ ;  /* 0x000000051d1f2824 */ /* 0x000fe400078e02ff */
[----:B-----5:R-:W-:Y:S02]  /*1cb0*/  IMAD.MOV.U32 R46, RZ, RZ, RZ ;  /* 0x000000ffff2e7224 */ /* 0x020fe400078e00ff */
[----:B------:R-:W-:Y:S01]  /*1cc0*/  @P2 IMAD.IADD R31, R31, 0x1, R53 ;  /* 0x000000011f1f2824 */ /* 0x000fe200078e0235 */
[----:B0-----:R-:W-:-:S03]  /*1cd0*/  @P2 IADD3 R30, P0, R51, R24, RZ ;  /* 0x00000018331e2210 */ /* 0x001fc60007f1e0ff */
[----:B------:R0:W5:Y:S02]  /*1ce0*/  @P2 LDG.E R46, desc[UR6][R54.64] ;  /* 0x00000006362e2981 */ /* 0x000164000c1e1900 */
[----:B0-----:R-:W-:Y:S01]  /*1cf0*/  @P2 SHF.L.U64.HI R54, R52, 0x2, R31 ;  /* 0x0000000234362819 */ /* 0x001fe2000001021f */
[----:B------:R-:W-:Y:S02]  /*1d00*/  @P2 IMAD.X R31, R56, 0x1, R25, P0 ;  /* 0x00000001381f2824 */ /* 0x000fe400000e0619 */
[----:B------:R-:W0:Y:S01]  /*1d10*/  @P2 LDC.64 R24, c[0x0][0x210] ;  /* 0x00008400ff182b82 */ /* 0x000e220000000a00 */
[----:B------:R-:W-:Y:S01]  /*1d20*/  @P2 IMAD.SHL.U32 R51, R52, 0x4, RZ ;  /* 0x0000000434332824 */ /* 0x000fe200078e00ff */
[----:B------:R-:W-:Y:S01]  /*1d30*/  LOP3.LUT R58, R21, 0x1f, RZ, 0xc0, !PT ;  /* 0x0000001f153a7812 */ /* 0x000fe200078ec0ff */
[----:B------:R-:W-:Y:S01]  /*1d40*/  @P2 IMAD.WIDE.U32 R16, R28, 0x6, R16 ;  /* 0x000000061c102825 */ /* 0x000fe200078e0010 */
[----:B------:R-:W5:Y:S02]  /*1d50*/  @P2 LDG.E R30, desc[UR6][R30.64] ;  /* 0x000000061e1e2981 */ /* 0x000f64000c1e1900 */
[----:B0-----:R-:W-:-:S05]  /*1d60*/  @P2 IADD3 R52, P0, R51, R24, RZ ;  /* 0x0000001833342210 */ /* 0x001fca0007f1e0ff */
[----:B------:R-:W-:Y:S02]  /*1d70*/  @P2 IMAD.X R53, R54, 0x1, R25, P0 ;  /* 0x0000000136352824 */ /* 0x000fe400000e0619 */
[----:B------:R-:W0:Y:S01]  /*1d80*/  @P2 LDC.64 R24, c[0x0][0x218] ;  /* 0x00008600ff182b82 */ /* 0x000e220000000a00 */
[----:B------:R1:W0:Y:S02]  /*1d90*/  SHFL.IDX PT, R21, R49, R58, 0x1f ;  /* 0x00001f3a31157589 */ /* 0x00022400000e0000 */
[----:B-1----:R-:W-:-:S04]  /*1da0*/  @P2 IMAD R49, R29, 0x6, RZ ;  /* 0x000000061d312824 */ /* 0x002fc800078e02ff */
[----:B------:R-:W-:-:S05]  /*1db0*/  @P2 IMAD.IADD R17, R49, 0x1, R17 ;  /* 0x0000000131112824 */ /* 0x000fca00078e0211 */
[C---:B------:R-:W-:Y:S02]  /*1dc0*/  @P2 SHF.L.U64.HI R56, R16.reuse, 0x2, R17 ;  /* 0x0000000210382819 */ /* 0x040fe40000010211 */
[----:B0-----:R-:W-:Y:S01]  /*1dd0*/  @P2 IADD3 R24, P0, R51, R24, RZ ;  /* 0x0000001833182210 */ /* 0x001fe20007f1e0ff */
[----:B------:R-:W-:Y:S02]  /*1de0*/  @P2 IMAD.SHL.U32 R51, R16, 0x4, RZ ;  /* 0x0000000410332824 */ /* 0x000fe400078e00ff */
[----:B------:R-:W0:Y:S01]  /*1df0*/  @P2 LDC.64 R16, c[0x0][0x210] ;  /* 0x00008400ff102b82 */ /* 0x000e220000000a00 */
[----:B------:R-:W-:Y:S02]  /*1e00*/  IMAD.MOV.U32 R39, RZ, RZ, RZ ;  /* 0x000000ffff277224 */ /* 0x000fe400078e00ff */
[----:B------:R-:W-:-:S04]  /*1e10*/  @P2 IMAD.X R25, R54, 0x1, R25, P0 ;  /* 0x0000000136192824 */ /* 0x000fc800000e0619 */
[----:B------:R0:W5:Y:S04]  /*1e20*/  @P2 LDG.E R39, desc[UR6][R52.64] ;  /* 0x0000000634272981 */ /* 0x000168000c1e1900 */
[----:B------:R1:W5:Y:S01]  /*1e30*/  @P2 LDG.E R49, desc[UR6][R24.64] ;  /* 0x0000000618312981 */ /* 0x000362000c1e1900 */
[----:B0-----:R-:W-:-:S05]  /*1e40*/  @P2 IADD3 R52, P0, R51, R16, RZ ;  /* 0x0000001033342210 */ /* 0x001fca0007f1e0ff */
[----:B------:R-:W-:Y:S02]  /*1e50*/  @P2 IMAD.X R53, R56, 0x1, R17, P0 ;  /* 0x0000000138352824 */ /* 0x000fe400000e0611 */
[----:B------:R-:W0:Y:S01]  /*1e60*/  @P2 LDC.64 R16, c[0x0][0x218] ;  /* 0x00008600ff102b82 */ /* 0x000e220000000a00 */
[----:B------:R-:W-:-:S06]  /*1e70*/  IMAD.MOV.U32 R31, RZ, RZ, RZ ;  /* 0x000000ffff1f7224 */ /* 0x000fcc00078e00ff */
[----:B------:R2:W5:Y:S01]  /*1e80*/  @P2 LDG.E R31, desc[UR6][R52.64] ;  /* 0x00000006341f2981 */ /* 0x000562000c1e1900 */
[----:B0-----:R-:W-:-:S05]  /*1e90*/  @P2 IADD3 R16, P0, R51, R16, RZ ;  /* 0x0000001033102210 */ /* 0x001fca0007f1e0ff */
[----:B------:R-:W-:-:S05]  /*1ea0*/  @P2 IMAD.X R17, R56, 0x1, R17, P0 ;  /* 0x0000000138112824 */ /* 0x000fca00000e0611 */
[----:B------:R0:W5:Y:S01]  /*1eb0*/  @P2 LDG.E R51, desc[UR6][R16.64] ;  /* 0x0000000610332981 */ /* 0x000162000c1e1900 */
[----:B------:R-:W-:-:S04]  /*1ec0*/  LOP3.LUT R55, R37, 0x3, RZ, 0xfc, !PT ;  /* 0x0000000325377812 */ /* 0x000fc800078efcff */
[----:B------:R-:W-:Y:S02]  /*1ed0*/  ISETP.GE.U32.AND P0, PT, R55, R6, PT ;  /* 0x000000063700720c */ /* 0x000fe40003f06070 */
[----:B------:R-:W-:Y:S02]  /*1ee0*/  LEA R55, P1, R28, R33, 0x2 ;  /* 0x000000211c377211 */ /* 0x000fe400078210ff */
[C---:B------:R-:W-:Y:S02]  /*1ef0*/  ISETP.GE.U32.OR P0, PT, R14.reuse, R7, P0 ;  /* 0x000000070e00720c */ /* 0x040fe40000706470 */
[----:B-1----:R-:W-:Y:S02]  /*1f00*/  IADD3 R24, P3, R14, R55, RZ ;  /* 0x000000370e187210 */ /* 0x002fe40007f7e0ff */
[----:B------:R-:W-:Y:S02]  /*1f10*/  LEA.HI.X R14, R28, R50, R29, 0x2, P1 ;  /* 0x000000321c0e7211 */ /* 0x000fe400008f141d */
[----:B------:R-:W-:-:S03]  /*1f20*/  LOP3.LUT R15, R15, 0xff, RZ, 0xc0, !PT ;  /* 0x000000ff0f0f7812 */ /* 0x000fc600078ec0ff */
[----:B------:R-:W-:Y:S01]  /*1f30*/  IMAD.X R25, RZ, RZ, R14, P3 ;  /* 0x000000ffff197224 */ /* 0x000fe200018e060e */
[----:B------:R-:W-:Y:S01]  /*1f40*/  LOP3.LUT R14, R19, 0xffff, RZ, 0xc0, !PT ;  /* 0x0000ffff130e7812 */ /* 0x000fe200078ec0ff */
[----:B----4-:R-:W-:Y:S01]  /*1f50*/  FADD R40, R40, R40 ;  /* 0x0000002828287221 */ /* 0x010fe20000000000 */
[----:B--2---:R-:W-:Y:S01]  /*1f60*/  LOP3.LUT R53, R37, 0x2, RZ, 0xfc, !PT ;  /* 0x0000000225357812 */ /* 0x004fe200078efcff */
[----:B------:R-:W-:Y:S01]  /*1f70*/  FADD R44, R44, R44 ;  /* 0x0000002c2c2c7221 */ /* 0x000fe20000000000 */
[----:B------:R-:W-:Y:S02]  /*1f80*/  PRMT R14, R14, 0x7604, R15 ;  /* 0x000076040e0e7816 */ /* 0x000fe4000000000f */
[----:B------:R-:W-:Y:S02]  /*1f90*/  LOP3.LUT R23, R23, 0xffff, RZ, 0xc0, !PT ;  /* 0x0000ffff17177812 */ /* 0x000fe400078ec0ff */
[----:B------:R-:W-:Y:S02]  /*1fa0*/  LOP3.LUT R32, R32, 0xff, RZ, 0xc0, !PT ;  /* 0x000000ff20207812 */ /* 0x000fe400078ec0ff */
[----:B------:R-:W-:-:S02]  /*1fb0*/  LOP3.LUT R15, R34, 0xffff, RZ, 0xc0, !PT ;  /* 0x0000ffff220f7812 */ /* 0x000fc400078ec0ff */
[----:B------:R-:W-:Y:S01]  /*1fc0*/  LOP3.LUT R13, R13, 0xff, RZ, 0xc0, !PT ;  /* 0x000000ff0d0d7812 */ /* 0x000fe200078ec0ff */
[----:B------:R-:W-:Y:S01]  /*1fd0*/  IMAD.SHL.U32 R23, R23, 0x1000000, RZ ;  /* 0x0100000017177824 */ /* 0x000fe200078e00ff */
[----:B------:R-:W-:Y:S01]  /*1fe0*/  ISETP.GE.U32.AND P1, PT, R53, R6, PT ;  /* 0x000000063500720c */ /* 0x000fe20003f26070 */
[----:B------:R-:W-:Y:S01]  /*1ff0*/  @!P0 IMAD.WIDE.U32 R52, R28, 0x3, R24 ;  /* 0x000000031c348825 */ /* 0x000fe200078e0018 */
[----:B------:R-:W-:Y:S02]  /*2000*/  PRMT R19, R15, 0x7604, R32 ;  /* 0x000076040f137816 */ /* 0x000fe40000000020 */
[----:B------:R-:W-:Y:S02]  /*2010*/  PRMT R14, R14, 0x5410, R13 ;  /* 0x000054100e0e7816 */ /* 0x000fe4000000000d */
[----:B------:R-:W-:Y:S02]  /*2020*/  FMNMX R40, RZ, R40, !PT ;  /* 0x00000028ff287209 */ /* 0x000fe40007800000 */
[----:B------:R-:W-:Y:S01]  /*2030*/  FMNMX R15, RZ, R44, !PT ;  /* 0x0000002cff0f7209 */ /* 0x000fe20007800000 */
[----:B0-----:R-:W-:Y:S01]  /*2040*/  @!P0 IMAD R17, R29, 0x3, RZ ;  /* 0x000000031d118824 */ /* 0x001fe200078e02ff */
[----:B------:R-:W-:Y:S01]  /*2050*/  @!P0 IADD3 R16, P3, R11, R52, RZ ;  /* 0x000000340b108210 */ /* 0x000fe20007f7e0ff */
[----:B------:R-:W-:Y:S01]  /*2060*/  FMUL R35, R40, R35 ;  /* 0x0000002328237220 */ /* 0x000fe20000400000 */
[----:B------:R-:W-:Y:S01]  /*2070*/  LOP3.LUT R13, R14, R23, RZ, 0xfc, !PT ;  /* 0x000000170e0d7212 */ /* 0x000fe200078efcff */
[----:B------:R-:W-:Y:S01]  /*2080*/  FMUL R23, R15, R42 ;  /* 0x0000002a0f177220 */ /* 0x000fe20000400000 */
[----:B------:R-:W-:Y:S01]  /*2090*/  LOP3.LUT R22, R22, 0xffff, RZ, 0xc0, !PT ;  /* 0x0000ffff16167812 */ /* 0x000fe200078ec0ff */
[----:B------:R-:W-:Y:S01]  /*20a0*/  FADD R48, R48, R48 ;  /* 0x0000003030307221 */ /* 0x000fe20000000000 */
[----:B------:R-:W-:Y:S01]  /*20b0*/  @!P0 IADD3.X R17, R10, R17, R53, P3, !PT ;  /* 0x000000110a118210 */ /* 0x000fe20001ffe435 */
[-C--:B------:R-:W-:Y:S01]  /*20c0*/  FMUL R57, R35, R8.reuse ;  /* 0x0000000823397220 */ /* 0x080fe20000400000 */
[----:B------:R-:W-:Y:S01]  /*20d0*/  LOP3.LUT R18, R18, 0xff, RZ, 0xc0, !PT ;  /* 0x000000ff12127812 */ /* 0x000fe200078ec0ff */
[----:B------:R-:W-:Y:S01]  /*20e0*/  FMUL R53, R23, R8 ;  /* 0x0000000817357220 */ /* 0x000fe20000400000 */
[----:B------:R-:W-:-:S02]  /*20f0*/  IMAD.SHL.U32 R22, R22, 0x1000000, RZ ;  /* 0x0100000016167824 */ /* 0x000fc400078e00ff */
[----:B------:R-:W-:Y:S01]  /*2100*/  FADD R14, R12, R12 ;  /* 0x0000000c0c0e7221 */ /* 0x000fe20000000000 */
[----:B------:R-:W-:Y:S02]  /*2110*/  PRMT R19, R19, 0x5410, R18 ;  /* 0x0000541013137816 */ /* 0x000fe40000000012 */
[----:B------:R-:W-:Y:S02]  /*2120*/  FMNMX R48, RZ, R48, !PT ;  /* 0x00000030ff307209 */ /* 0x000fe40007800000 */
[----:B------:R-:W-:Y:S02]  /*2130*/  F2FP.SATFINITE.E4M3.F32.PACK_AB_MERGE_C R57, RZ, R57, RZ ;  /* 0x00000039ff39723e */ /* 0x000fe400048070ff */
[----:B------:R-:W-:Y:S01]  /*2140*/  F2FP.SATFINITE.E4M3.F32.PACK_AB_MERGE_C R53, RZ, R53, RZ ;  /* 0x00000035ff35723e */ /* 0x000fe200048070ff */
[----:B------:R-:W-:Y:S01]  /*2150*/  FADD R18, RZ, R35 ;  /* 0x00000023ff127221 */ /* 0x000fe20000000000 */
[----:B------:R-:W-:Y:S02]  /*2160*/  ISETP.GE.U32.OR P1, PT, R20, R7, P1 ;  /* 0x000000071400720c */ /* 0x000fe40000f26470 */
[----:B------:R-:W-:-:S02]  /*2170*/  FMNMX R20, R45, |R35|, !PT ;  /* 0x400000232d147209 */ /* 0x000fc40007800000 */
[----:B------:R-:W-:Y:S02]  /*2180*/  LOP3.LUT R12, R19, R22, RZ, 0xfc, !PT ;  /* 0x00000016130c7212 */ /* 0x000fe400078efcff */
[----:B------:R-:W-:Y:S01]  /*2190*/  FMNMX R15, RZ, R14, !PT ;  /* 0x0000000eff0f7209 */ /* 0x000fe20007800000 */
[----:B------:R-:W-:Y:S01]  /*21a0*/  FMUL R47, R48, R47 ;  /* 0x0000002f302f7220 */ /* 0x000fe20000400000 */
[----:B------:R-:W-:Y:S02]  /*21b0*/  LOP3.LUT R14, R57, 0xff, RZ, 0xc0, !PT ;  /* 0x000000ff390e7812 */ /* 0x000fe400078ec0ff */
[----:B------:R-:W-:Y:S01]  /*21c0*/  LOP3.LUT R19, R53, 0xffff, RZ, 0xc0, !PT ;  /* 0x0000ffff35137812 */ /* 0x000fe200078ec0ff */
[C---:B------:R-:W-:Y:S01]  /*21d0*/  FADD R22, R23.reuse, R18 ;  /* 0x0000001217167221 */ /* 0x040fe20000000000 */
[----:B------:R-:W-:Y:S02]  /*21e0*/  FMNMX R20, |R23|, R20, !PT ;  /* 0x0000001417147209 */ /* 0x000fe40007800200 */
[----:B------:R-:W-:Y:S01]  /*21f0*/  PRMT R23, R19, 0x7604, R14 ;  /* 0x0000760413177816 */ /* 0x000fe2000000000e */
[----:B------:R-:W-:Y:S01]  /*2200*/  FMUL R19, R15, R36 ;  /* 0x000000240f137220 */ /* 0x000fe20000400000 */
[C---:B------:R-:W-:Y:S01]  /*2210*/  FADD R34, R47.reuse, R22 ;  /* 0x000000162f227221 */ /* 0x040fe20000000000 */
[----:B------:R-:W-:-:S02]  /*2220*/  FMNMX R20, |R47|, R20, !PT ;  /* 0x000000142f147209 */ /* 0x000fc40007800200 */
[----:B------:R-:W-:Y:S01]  /*2230*/  CS2R R14, SRZ ;  /* 0x00000000000e7805 */ /* 0x000fe2000001ff00 */
[C---:B------:R-:W-:Y:S01]  /*2240*/  FMUL R32, R19.reuse, R8 ;  /* 0x0000000813207220 */ /* 0x040fe20000400000 */
[----:B------:R-:W-:Y:S01]  /*2250*/  FMNMX R20, |R19|, R20, !PT ;  /* 0x0000001413147209 */ /* 0x000fe20007800200 */
[----:B------:R-:W-:-:S03]  /*2260*/  FMUL R55, R47, R8 ;  /* 0x000000082f377220 */ /* 0x000fc60000400000 */
[----:B------:R-:W-:Y:S02]  /*2270*/  F2FP.SATFINITE.E4M3.F32.PACK_AB_MERGE_C R32, RZ, R32, RZ ;  /* 0x00000020ff20723e */ /* 0x000fe400048070ff */
[----:B------:R-:W-:-:S04]  /*2280*/  F2FP.SATFINITE.E4M3.F32.PACK_AB_MERGE_C R55, RZ, R55, RZ ;  /* 0x00000037ff37723e */ /* 0x000fc800048070ff */
[----:B------:R-:W-:-:S04]  /*2290*/  LOP3.LUT R18, R55, 0xff, RZ, 0xc0, !PT ;  /* 0x000000ff37127812 */ /* 0x000fc800078ec0ff */
[----:B------:R-:W-:Y:S01]  /*22a0*/  PRMT R23, R23, 0x5410, R18 ;  /* 0x0000541017177816 */ /* 0x000fe20000000012 */
[----:B------:R-:W-:Y:S01]  /*22b0*/  IMAD.MOV.U32 R18, RZ, RZ, RZ ;  /* 0x000000ffff127224 */ /* 0x000fe200078e00ff */
[----:B------:R-:W-:Y:S01]  /*22c0*/  BSSY B0, `(.L_x_14276) ;  /* 0x0000030000007945 */ /* 0x000fe20003800000 */
[----:B---3--:R-:W-:Y:S01]  /*22d0*/  @P2 FADD R18, R38, R38 ;  /* 0x0000002626122221 */ /* 0x008fe20000000000 */
[----:B-----5:R-:W-:Y:S01]  /*22e0*/  @P2 FADD R14, R30, R30 ;  /* 0x0000001e1e0e2221 */ /* 0x020fe20000000000 */
[----:B------:R-:W-:Y:S01]  /*22f0*/  FADD R30, R19, R34 ;  /* 0x00000022131e7221 */ /* 0x000fe20000000000 */
[----:B------:R-:W-:-:S04]  /*2300*/  @!P1 LOP3.LUT R19, R9, 0x1ffffffc, RZ, 0xc0, !PT ;  /* 0x1ffffffc09139812 */ /* 0x000fc800078ec0ff */
[----:B------:R-:W-:-:S04]  /*2310*/  @!P1 IADD3 R19, R0, 0x1e, -R19 ;  /* 0x0000001e00139810 */ /* 0x000fc80007ffe813 */
[----:B------:R-:W-:Y:S02]  /*2320*/  @!P1 LOP3.LUT R34, R19, 0x1f, RZ, 0xc0, !PT ;  /* 0x0000001f13229812 */ /* 0x000fe400078ec0ff */
[----:B------:R-:W-:Y:S02]  /*2330*/  FMNMX R45, RZ, R14, !PT ;  /* 0x0000000eff2d7209 */ /* 0x000fe40007800000 */
[----:B------:R-:W-:-:S04]  /*2340*/  @!P1 IADD3 R34, P3, P4, R11, R33, R34 ;  /* 0x000000210b229210 */ /* 0x000fc80007c7e022 */
[----:B------:R-:W-:Y:S01]  /*2350*/  @!P1 IADD3.X R35, R10, R50, RZ, P3, P4 ;  /* 0x000000320a239210 */ /* 0x000fe20001fe84ff */
[----:B------:R-:W-:Y:S01]  /*2360*/  FMUL R45, R45, R46 ;  /* 0x0000002e2d2d7220 */ /* 0x000fe20000400000 */
[----:B------:R-:W-:-:S03]  /*2370*/  LOP3.LUT R14, R32, 0xffff, RZ, 0xc0, !PT ;  /* 0x0000ffff200e7812 */ /* 0x000fc600078ec0ff */
[----:B------:R0:W-:Y:S02]  /*2380*/  @!P1 STG.E.U8 desc[UR6][R34.64], R57 ;  /* 0x0000003922009986 */ /* 0x0001e4000c101106 */
[----:B------:R-:W-:Y:S01]  /*2390*/  IMAD.SHL.U32 R14, R14, 0x1000000, RZ ;  /* 0x010000000e0e7824 */ /* 0x000fe200078e00ff */
[----:B------:R-:W-:-:S04]  /*23a0*/  FMNMX R18, RZ, R18, !PT ;  /* 0x00000012ff127209 */ /* 0x000fc80007800000 */
[----:B------:R-:W-:Y:S01]  /*23b0*/  LOP3.LUT R36, R23, R14, RZ, 0xfc, !PT ;  /* 0x0000000e17247212 */ /* 0x000fe200078efcff */
[----:B------:R-:W-:Y:S01]  /*23c0*/  FMUL R41, R18, R41 ;  /* 0x0000002912297220 */ /* 0x000fe20000400000 */
[----:B------:R-:W-:-:S05]  /*23d0*/  @P2 FADD R15, R49, R49 ;  /* 0x00000031310f2221 */ /* 0x000fca0000000000 */
[----:B------:R-:W-:Y:S01]  /*23e0*/  FMNMX R22, RZ, R15, !PT ;  /* 0x0000000fff167209 */ /* 0x000fe20007800000 */
[----:B------:R-:W-:-:S04]  /*23f0*/  FMUL R49, R45, R8 ;  /* 0x000000082d317220 */ /* 0x000fc80000400000 */
[----:B------:R-:W-:-:S04]  /*2400*/  FMUL R39, R22, R39 ;  /* 0x0000002716277220 */ /* 0x000fc80000400000 */
[----:B------:R-:W-:Y:S01]  /*2410*/  FMUL R47, R39, R8 ;  /* 0x00000008272f7220 */ /* 0x000fe20000400000 */
[----:B------:R-:W-:Y:S01]  /*2420*/  F2FP.SATFINITE.E4M3.F32.PACK_AB_MERGE_C R49, RZ, R49, RZ ;  /* 0x00000031ff31723e */ /* 0x000fe200048070ff */
[----:B------:R-:W-:-:S03]  /*2430*/  IMAD.MOV.U32 R15, RZ, RZ, RZ ;  /* 0x000000ffff0f7224 */ /* 0x000fc600078e00ff */
[----:B------:R-:W-:Y:S02]  /*2440*/  F2FP.SATFINITE.E4M3.F32.PACK_AB_MERGE_C R47, RZ, R47, RZ ;  /* 0x0000002fff2f723e */ /* 0x000fe400048070ff */
[----:B------:R-:W-:Y:S02]  /*2450*/  LOP3.LUT R38, R49, 0xff, RZ, 0xc0, !PT ;  /* 0x000000ff31267812 */ /* 0x000fe400078ec0ff */
[----:B------:R-:W-:Y:S02]  /*2460*/  LOP3.LUT R23, R47, 0xffff, RZ, 0xc0, !PT ;  /* 0x0000ffff2f177812 */ /* 0x000fe400078ec0ff */
[C---:B------:R-:W-:Y:S02]  /*2470*/  @!P0 LEA R22, P5, R28.reuse, R24, 0x1 ;  /* 0x000000181c168211 */ /* 0x040fe400078a08ff */
[----:B------:R-:W-:Y:S02]  /*2480*/  PRMT R38, R23, 0x7604, R38 ;  /* 0x0000760417267816 */ /* 0x000fe40000000026 */
[----:B------:R-:W-:-:S02]  /*2490*/  @!P0 LEA.HI.X R23, R28, R25, R29, 0x1, P5 ;  /* 0x000000191c178211 */ /* 0x000fc400028f0c1d */
[----:B------:R-:W-:Y:S02]  /*24a0*/  @!P0 IADD3 R22, P3, R22, R11, RZ ;  /* 0x0000000b16168210 */ /* 0x000fe40007f7e0ff */
[----:B------:R-:W-:-:S03]  /*24b0*/  @!P0 IADD3 R18, P5, P6, R11, R28, R24 ;  /* 0x0000001c0b128210 */ /* 0x000fc60007ebe018 */
[----:B------:R-:W-:Y:S01]  /*24c0*/  @!P0 IMAD.X R23, R23, 0x1, R10, P3 ;  /* 0x0000000117178824 */ /* 0x000fe200018e060a */
[----:B------:R-:W-:Y:S01]  /*24d0*/  @!P0 IADD3.X R19, R10, R29, R25, P5, P6 ;  /* 0x0000001d0a138210 */ /* 0x000fe20002fec419 */
[----:B------:R-:W-:Y:S01]  /*24e0*/  @P2 FADD R15, R51, R51 ;  /* 0x00000033330f2221 */ /* 0x000fe20000000000 */
[----:B------:R-:W-:-:S04]  /*24f0*/  @!P0 IADD3 R14, P2, R24, R11, RZ ;  /* 0x0000000b180e8210 */ /* 0x000fc80007f5e0ff */
[----:B------:R-:W-:Y:S01]  /*2500*/  FMNMX R40, RZ, R15, !PT ;  /* 0x0000000fff287209 */ /* 0x000fe20007800000 */
[----:B------:R-:W-:-:S04]  /*2510*/  @!P0 IMAD.X R15, R25, 0x1, R10, P2 ;  /* 0x00000001190f8824 */ /* 0x000fc800010e060a */
[----:B------:R-:W-:Y:S01]  /*2520*/  FMUL R31, R40, R31 ;  /* 0x0000001f281f7220 */ /* 0x000fe20000400000 */
[----:B0-----:R-:W-:Y:S06]  /*2530*/  @P1 BRA `(.L_x_14277) ;  /* 0x0000000000201947 */ /* 0x001fec0003800000 */
[----:B------:R-:W-:-:S04]  /*2540*/  LOP3.LUT R25, R9, 0x1ffffffc, RZ, 0xc0, !PT ;  /* 0x1ffffffc09197812 */ /* 0x000fc800078ec0ff */
[----:B------:R-:W-:-:S04]  /*2550*/  IADD3 R25, R0, 0x1e, -R25 ;  /* 0x0000001e00197810 */ /* 0x000fc80007ffe819 */
[----:B------:R-:W-:-:S04]  /*2560*/  LOP3.LUT R24, R25, 0x1f, RZ, 0xc0, !PT ;  /* 0x0000001f19187812 */ /* 0x000fc800078ec0ff */
[----:B------:R-:W-:-:S04]  /*2570*/  IADD3 R24, P2, P3, R33, R28, R24 ;  /* 0x0000001c21187210 */ /* 0x000fc80007b5e018 */
[----:B------:R-:W-:Y:S02]  /*2580*/  IADD3 R24, P4, R24, R11, RZ ;  /* 0x0000000b18187210 */ /* 0x000fe40007f9e0ff */
[----:B------:R-:W-:-:S05]  /*2590*/  IADD3.X R25, R50, R29, RZ, P2, P3 ;  /* 0x0000001d32197210 */ /* 0x000fca00017e64ff */
[----:B------:R-:W-:-:S05]  /*25a0*/  IMAD.X R25, R25, 0x1, R10, P4 ;  /* 0x0000000119197824 */ /* 0x000fca00020e060a */
[----:B------:R0:W-:Y:S02]  /*25b0*/  STG.E.U8 desc[UR6][R24.64], R53 ;  /* 0x0000003518007986 */ /* 0x0001e4000c101106 */
.L_x_14277:
[----:B------:R-:W-:Y:S05]  /*25c0*/  BSYNC B0 ;  /* 0x0000000000007941 */ /* 0x000fea0003800000 */
.L_x_14276:
[----:B------:R-:W-:Y:S04]  /*25d0*/  BSSY B0, `(.L_x_14278) ;  /* 0x000000c000007945 */ /* 0x000fe80003800000 */
[----:B------:R-:W-:Y:S05]  /*25e0*/  @P1 BRA `(.L_x_14279) ;  /* 0x0000000000281947 */ /* 0x000fea0003800000 */
[----:B0-----:R-:W-:-:S04]  /*25f0*/  LOP3.LUT R25, R9, 0x1ffffffc, RZ, 0xc0, !PT ;  /* 0x1ffffffc09197812 */ /* 0x001fc800078ec0ff */
[----:B------:R-:W-:-:S04]  /*2600*/  IADD3 R25, R0, 0x1e, -R25 ;  /* 0x0000001e00197810 */ /* 0x000fc80007ffe819 */
[----:B------:R-:W-:-:S04]  /*2610*/  LOP3.LUT R24, R25, 0x1f, RZ, 0xc0, !PT ;  /* 0x0000001f19187812 */ /* 0x000fc800078ec0ff */
[----:B------:R-:W-:-:S04]  /*2620*/  IADD3 R25, P2, R24, R33, RZ ;  /* 0x0000002118197210 */ /* 0x000fc80007f5e0ff */
[----:B------:R-:W-:Y:S01]  /*2630*/  LEA R24, P3, R28, R25, 0x1 ;  /* 0x000000191c187211 */ /* 0x000fe200078608ff */
[----:B------:R-:W-:-:S03]  /*2640*/  IMAD.X R25, RZ, RZ, R50, P2 ;  /* 0x000000ffff197224 */ /* 0x000fc600010e0632 */
[----:B------:R-:W-:Y:S02]  /*2650*/  IADD3 R24, P2, R24, R11, RZ ;  /* 0x0000000b18187210 */ /* 0x000fe40007f5e0ff */
[----:B------:R-:W-:-:S05]  /*2660*/  LEA.HI.X R25, R28, R25, R29, 0x1, P3 ;  /* 0x000000191c197211 */ /* 0x000fca00018f0c1d */
[----:B------:R-:W-:-:S05]  /*2670*/  IMAD.X R25, R25, 0x1, R10, P2 ;  /* 0x0000000119197824 */ /* 0x000fca00010e060a */
[----:B------:R1:W-:Y:S02]  /*2680*/  STG.E.U8 desc[UR6][R24.64], R55 ;  /* 0x0000003718007986 */ /* 0x0003e4000c101106 */
.L_x_14279:
[----:B------:R-:W-:Y:S05]  /*2690*/  BSYNC B0 ;  /* 0x0000000000007941 */ /* 0x000fea0003800000 */
.L_x_14278:
[----:B------:R-:W-:Y:S04]  /*26a0*/  BSSY B0, `(.L_x_14280) ;  /* 0x000000c000007945 */ /* 0x000fe80003800000 */
[----:B------:R-:W-:Y:S05]  /*26b0*/  @P1 BRA `(.L_x_14281) ;  /* 0x0000000000281947 */ /* 0x000fea0003800000 */
[----:B01----:R-:W-:Y:S01]  /*26c0*/  LOP3.LUT R25, R9, 0x1ffffffc, RZ, 0xc0, !PT ;  /* 0x1ffffffc09197812 */ /* 0x003fe200078ec0ff */
[----:B------:R-:W-:-:S03]  /*26d0*/  IMAD R29, R29, 0x3, RZ ;  /* 0x000000031d1d7824 */ /* 0x000fc600078e02ff */
[----:B------:R-:W-:-:S04]  /*26e0*/  IADD3 R25, R0, 0x1e, -R25 ;  /* 0x0000001e00197810 */ /* 0x000fc80007ffe819 */
[----:B------:R-:W-:-:S04]  /*26f0*/  LOP3.LUT R24, R25, 0x1f, RZ, 0xc0, !PT ;  /* 0x0000001f19187812 */ /* 0x000fc800078ec0ff */
[----:B------:R-:W-:-:S05]  /*2700*/  IADD3 R24, P1, R24, R33, RZ ;  /* 0x0000002118187210 */ /* 0x000fca0007f3e0ff */
[----:B------:R-:W-:Y:S02]  /*2710*/  IMAD.X R25, RZ, RZ, R50, P1 ;  /* 0x000000ffff197224 */ /* 0x000fe400008e0632 */
[----:B------:R-:W-:-:S03]  /*2720*/  IMAD.WIDE.U32 R24, R28, 0x3, R24 ;  /* 0x000000031c187825 */ /* 0x000fc600078e0018 */
[----:B------:R-:W-:-:S04]  /*2730*/  IADD3 R24, P1, R11, R24, RZ ;  /* 0x000000180b187210 */ /* 0x000fc80007f3e0ff */
[----:B------:R-:W-:-:S05]  /*2740*/  IADD3.X R25, R10, R29, R25, P1, !PT ;  /* 0x0000001d0a197210 */ /* 0x000fca0000ffe419 */
[----:B------:R2:W-:Y:S04]  /*2750*/  STG.E.U8 desc[UR6][R24.64], R32 ;  /* 0x0000002018007986 */ /* 0x0005e8000c101106 */
.L_x_14281:
[----:B------:R-:W-:Y:S05]  /*2760*/  BSYNC B0 ;  /* 0x0000000000007941 */ /* 0x000fea0003800000 */
.L_x_14280:
[--C-:B------:R-:W-:Y:S02]  /*2770*/  IMAD.IADD R37, R37, 0x1, R0.reuse ;  /* 0x0000000125257824 */ /* 0x100fe400078e0200 */
[-C--:B012---:R-:W-:Y:S01]  /*2780*/  FMUL R25, R41, R8.reuse ;  /* 0x0000000829197220 */ /* 0x087fe20000400000 */
[----:B------:R-:W-:Y:S01]  /*2790*/  FMUL R24, R31, R8 ;  /* 0x000000081f187220 */ /* 0x000fe20000400000 */
[----:B------:R0:W-:Y:S01]  /*27a0*/  @!P0 STG.E.U8 desc[UR6][R14.64], R49 ;  /* 0x000000310e008986 */ /* 0x0001e2000c101106 */
[----:B------:R-:W-:Y:S01]  /*27b0*/  VIADD R10, R37, 0x2 ;  /* 0x00000002250a7836 */ /* 0x000fe20000000000 */
[----:B------:R-:W1:Y:S01]  /*27c0*/  S2UR UR5, SR_CgaCtaId ;  /* 0x00000000000579c3 */ /* 0x000e620000008800 */
[----:B------:R-:W-:Y:S01]  /*27d0*/  F2FP.SATFINITE.E4M3.F32.PACK_AB_MERGE_C R25, RZ, R25, RZ ;  /* 0x00000019ff19723e */ /* 0x000fe200048070ff */
[----:B------:R-:W-:Y:S01]  /*27e0*/  @!P0 STG.E.U8 desc[UR6][R18.64], R47 ;  /* 0x0000002f12008986 */ /* 0x000fe2000c101106 */
[----:B------:R-:W-:Y:S01]  /*27f0*/  F2FP.SATFINITE.E4M3.F32.PACK_AB_MERGE_C R29, RZ, R24, RZ ;  /* 0x00000018ff1d723e */ /* 0x000fe200048070ff */
[----:B------:R-:W-:Y:S01]  /*2800*/  UMOV UR4, 0x400 ;  /* 0x0000040000047882 */ /* 0x000fe20000000000 */
[----:B------:R-:W-:Y:S01]  /*2810*/  LOP3.LUT R11, R10, 0x1f, RZ, 0xc0, !PT ;  /* 0x0000001f0a0b7812 */ /* 0x000fe200078ec0ff */
[----:B------:R-:W-:Y:S01]  /*2820*/  FADD R28, RZ, R45 ;  /* 0x0000002dff1c7221 */ /* 0x000fe20000000000 */
[----:B------:R-:W-:Y:S01]  /*2830*/  LOP3.LUT R10, R25, 0xffff, RZ, 0xc0, !PT ;  /* 0x0000ffff190a7812 */ /* 0x000fe200078ec0ff */
[----:B------:R-:W-:Y:S01]  /*2840*/  UIADD3 UR4, UR4, 0x20, URZ ;  /* 0x0000002004047890 */ /* 0x000fe2000fffe03f */
[----:B------:R-:W-:Y:S01]  /*2850*/  LOP3.LUT R9, R9, 0x1ffffffc, RZ, 0xc0, !PT ;  /* 0x1ffffffc09097812 */ /* 0x000fe200078ec0ff */
[----:B------:R2:W3:Y:S01]  /*2860*/  SHFL.IDX PT, R30, R30, R11, 0x1f ;  /* 0x00001f0b1e1e7589 */ /* 0x0004e200000e0000 */
[----:B0-----:R-:W-:Y:S01]  /*2870*/  LOP3.LUT R15, R29, 0xff, RZ, 0xc0, !PT ;  /* 0x000000ff1d0f7812 */ /* 0x001fe200078ec0ff */
[----:B------:R-:W-:Y:S01]  /*2880*/  IMAD.SHL.U32 R10, R10, 0x1000000, RZ ;  /* 0x010000000a0a7824 */ /* 0x000fe200078e00ff */
[----:B------:R-:W-:Y:S01]  /*2890*/  SHF.R.U32.HI R14, RZ, 0x8, R0 ;  /* 0x00000008ff0e7819 */ /* 0x000fe20000011600 */
[----:B------:R-:W-:Y:S01]  /*28a0*/  FADD R28, R39, R28 ;  /* 0x0000001c271c7221 */ /* 0x000fe20000000000 */
[----:B------:R-:W-:Y:S01]  /*28b0*/  VIADD R37, R37, 0x3 ;  /* 0x0000000325257836 */ /* 0x000fe20000000000 */
[----:B------:R-:W-:Y:S01]  /*28c0*/  @!P0 STG.E.U8 desc[UR6][R22.64], R29 ;  /* 0x0000001d16008986 */ /* 0x000fe2000c101106 */
[----:B------:R-:W-:Y:S01]  /*28d0*/  BSSY B0, `(.L_x_14282) ;  /* 0x0000097000007945 */ /* 0x000fe20003800000 */
[----:B------:R-:W-:Y:S01]  /*28e0*/  FADD R28, R31, R28 ;  /* 0x0000001c1f1c7221 */ /* 0x000fe20000000000 */
[----:B--2---:R-:W-:Y:S01]  /*28f0*/  PRMT R11, R38, 0x5410, R15 ;  /* 0x00005410260b7816 */ /* 0x004fe2000000000f */
[----:B------:R-:W-:Y:S01]  /*2900*/  @!P0 STG.E.U8 desc[UR6][R16.64], R25 ;  /* 0x0000001910008986 */ /* 0x000fe2000c101106 */
[----:B------:R-:W-:Y:S01]  /*2910*/  LOP3.LUT R37, R37, 0x1f, RZ, 0xc0, !PT ;  /* 0x0000001f25257812 */ /* 0x000fe200078ec0ff */
[----:B------:R-:W-:Y:S01]  /*2920*/  FADD R28, R41, R28 ;  /* 0x0000001c291c7221 */ /* 0x000fe20000000000 */
[----:B------:R-:W-:Y:S01]  /*2930*/  LOP3.LUT R33, R11, R10, RZ, 0xfc, !PT ;  /* 0x0000000a0b217212 */ /* 0x000fe200078efcff */
[----:B------:R-:W-:Y:S01]  /*2940*/  IMAD.SHL.U32 R11, R14, 0x20, RZ ;  /* 0x000000200e0b7824 */ /* 0x000fe200078e00ff */
[C---:B------:R-:W-:Y:S01]  /*2950*/  LOP3.LUT R10, R0.reuse, 0x1f, RZ, 0xc0, !PT ;  /* 0x0000001f000a7812 */ /* 0x040fe200078ec0ff */
[----:B------:R-:W-:Y:S01]  /*2960*/  IMAD.IADD R14, R0, 0x1, -R9 ;  /* 0x00000001000e7824 */ /* 0x000fe200078e0a09 */
[----:B-1----:R-:W-:Y:S01]  /*2970*/  ULEA UR4, UR5, UR4, 0x18 ;  /* 0x0000000405047291 */ /* 0x002fe2000f8ec03f */
[----:B------:R0:W1:Y:S01]  /*2980*/  SHFL.IDX PT, R15, R28, R37, 0x1f ;  /* 0x00001f251c0f7589 */ /* 0x00006200000e0000 */
[----:B------:R-:W-:Y:S01]  /*2990*/  LOP3.LUT R11, R11, 0xffffffe0, R10, 0xe2, !PT ;  /* 0xffffffe00b0b7812 */ /* 0x000fe200078ee20a */
[C---:B------:R-:W-:Y:S01]  /*29a0*/  VIADD R18, R14.reuse, 0x1d ;  /* 0x0000001d0e127836 */ /* 0x040fe20000000000 */
[C---:B------:R-:W-:Y:S01]  /*29b0*/  LOP3.LUT R32, R14.reuse, 0x1f, RZ, 0xc0, !PT ;  /* 0x0000001f0e207812 */ /* 0x040fe200078ec0ff */
[----:B------:R-:W-:-:S02]  /*29c0*/  VIADD R24, R14, 0xffffffff ;  /* 0xffffffff0e187836 */ /* 0x000fc40000000000 */
[----:B------:R-:W-:Y:S01]  /*29d0*/  VIADD R19, R14, 0x1e ;  /* 0x0000001e0e137836 */ /* 0x000fe20000000000 */
[----:B------:R-:W-:Y:S01]  /*29e0*/  LOP3.LUT R18, R18, 0x1f, RZ, 0xc0, !PT ;  /* 0x0000001f12127812 */ /* 0x000fe200078ec0ff */
[----:B------:R-:W-:Y:S01]  /*29f0*/  IMAD R32, R11, 0x21, R32 ;  /* 0x000000210b207824 */ /* 0x000fe200078e0220 */
[----:B------:R-:W-:Y:S02]  /*2a00*/  LOP3.LUT R24, R24, 0x1f, RZ, 0xc0, !PT ;  /* 0x0000001f18187812 */ /* 0x000fe400078ec0ff */
[----:B0-----:R-:W-:Y:S01]  /*2a10*/  LOP3.LUT R28, R19, 0x1f, RZ, 0xc0, !PT ;  /* 0x0000001f131c7812 */ /* 0x001fe200078ec0ff */
[C---:B------:R-:W-:Y:S01]  /*2a20*/  IMAD R18, R11.reuse, 0x21, R18 ;  /* 0x000000210b127824 */ /* 0x040fe200078e0212 */
[----:B------:R-:W-:Y:S01]  /*2a30*/  LEA R32, R32, UR4, 0x2 ;  /* 0x0000000420207c11 */ /* 0x000fe2000f8e10ff */
[C---:B------:R-:W-:Y:S02]  /*2a40*/  IMAD R24, R11.reuse, 0x21, R24 ;  /* 0x000000210b187824 */ /* 0x040fe400078e0218 */
[----:B------:R-:W-:Y:S01]  /*2a50*/  IMAD R28, R11, 0x21, R28 ;  /* 0x000000210b1c7824 */ /* 0x000fe200078e021c */
[----:B------:R-:W-:Y:S01]  /*2a60*/  LEA R22, R18, UR4, 0x2 ;  /* 0x0000000412167c11 */ /* 0x000fe2000f8e10ff */
[----:B------:R-:W-:Y:S01]  /*2a70*/  STS [R32], R13 ;  /* 0x0000000d20007388 */ /* 0x000fe20000000800 */
[----:B------:R-:W-:-:S02]  /*2a80*/  SHF.R.U32.HI R18, RZ, 0x5, R0 ;  /* 0x00000005ff127819 */ /* 0x000fc40000011600 */
[----:B------:R-:W-:Y:S02]  /*2a90*/  LEA R19, R24, UR4, 0x2 ;  /* 0x0000000418137c11 */ /* 0x000fe4000f8e10ff */
[----:B------:R-:W-:Y:S01]  /*2aa0*/  FMNMX R24, R20, |R45|, !PT ;  /* 0x4000002d14187209 */ /* 0x000fe20007800000 */
[----:B------:R-:W-:Y:S02]  /*2ab0*/  IMAD.SHL.U32 R18, R18, 0x4, RZ ;  /* 0x0000000412127824 */ /* 0x000fe400078e00ff */
[----:B------:R-:W-:Y:S01]  /*2ac0*/  FADD R20, RZ, R43 ;  /* 0x0000002bff147221 */ /* 0x000fe20000000000 */
[----:B------:R-:W-:Y:S01]  /*2ad0*/  LEA R23, R28, UR4, 0x2 ;  /* 0x000000041c177c11 */ /* 0x000fe2000f8e10ff */
[----:B------:R3:W-:Y:S01]  /*2ae0*/  STS [R19], R12 ;  /* 0x0000000c13007388 */ /* 0x0007e20000000800 */
[----:B------:R-:W-:Y:S01]  /*2af0*/  FMNMX R24, |R39|, R24, !PT ;  /* 0x0000001827187209 */ /* 0x000fe20007800200 */
[----:B------:R-:W-:Y:S01]  /*2b00*/  FADD R21, R21, R20 ;  /* 0x0000001415157221 */ /* 0x000fe20000000000 */
[----:B------:R-:W-:Y:S01]  /*2b10*/  LOP3.LUT R18, R18, 0x1c, RZ, 0xe2, !PT ;  /* 0x0000001c12127812 */ /* 0x000fe200078ee2ff */
[----:B------:R0:W-:Y:S01]  /*2b20*/  STS [R23], R36 ;  /* 0x0000002417007388 */ /* 0x0001e20000000800 */
[----:B------:R-:W-:-:S02]  /*2b30*/  FMNMX R24, |R31|, R24, !PT ;  /* 0x000000181f187209 */ /* 0x000fc40007800200 */
[----:B------:R-:W-:Y:S01]  /*2b40*/  ISETP.GE.U32.AND P0, PT, R18, R7, PT ;  /* 0x000000071200720c */ /* 0x000fe20003f06070 */
[----:B------:R0:W-:Y:S01]  /*2b50*/  STS [R22], R33 ;  /* 0x0000002116007388 */ /* 0x0001e20000000800 */
[----:B------:R-:W-:Y:S01]  /*2b60*/  FMNMX R41, |R41|, R24, !PT ;  /* 0x0000001829297209 */ /* 0x000fe20007800200 */
[----:B---3--:R-:W-:-:S04]  /*2b70*/  FADD R12, R21, R30 ;  /* 0x0000001e150c7221 */ /* 0x008fc80000000000 */
[----:B-1----:R-:W-:Y:S01]  /*2b80*/  FADD R12, R12, R15 ;  /* 0x0000000f0c0c7221 */ /* 0x002fe20000000000 */
[----:B------:R-:W-:Y:S06]  /*2b90*/  BAR.SYNC.DEFER_BLOCKING 0x0 ;  /* 0x0000000000007b1d */ /* 0x000fec0000010000 */
[----:B0-----:R-:W-:Y:S05]  /*2ba0*/  @P0 BRA `(.L_x_14283) ;  /* 0x0000000400a40947 */ /* 0x001fea0003800000 */
[----:B------:R-:W-:Y:S01]  /*2bb0*/  LOP3.LUT R4, RZ, R4, RZ, 0x33, !PT ;  /* 0x00000004ff047212 */ /* 0x000fe200078e33ff */
[----:B------:R-:W-:Y:S01]  /*2bc0*/  IMAD.SHL.U32 R20, R26, 0x4, RZ ;  /* 0x000000041a147824 */ /* 0x000fe200078e00ff */
[----:B------:R-:W-:Y:S01]  /*2bd0*/  LOP3.LUT R5, RZ, R5, RZ, 0x33, !PT ;  /* 0x00000005ff057212 */ /* 0x000fe200078e33ff */
[----:B------:R-:W-:Y:S01]  /*2be0*/  IMAD R13, R3, UR10, RZ ;  /* 0x0000000a030d7c24 */ /* 0x000fe2000f8e02ff */
[----:B------:R-:W-:Y:S01]  /*2bf0*/  ISETP.GT.U32.AND P0, PT, R4, -0x21, PT ;  /* 0xffffffdf0400780c */ /* 0x000fe20003f04070 */
[----:B------:R-:W-:Y:S01]  /*2c00*/  ULDC.64 UR12, c[0x0][0x228] ;  /* 0x00008a00000c7ab9 */ /* 0x000fe20000000a00 */
[----:B------:R-:W-:Y:S01]  /*2c10*/  SHF.L.U64.HI R21, R26, 0x2, R27 ;  /* 0x000000021a157819 */ /* 0x000fe2000001021b */
[----:B------:R-:W-:Y:S01]  /*2c20*/  IMAD R19, R2, UR11, R13 ;  /* 0x0000000b02137c24 */ /* 0x000fe2000f8e020d */
[----:B------:R-:W-:Y:S01]  /*2c30*/  ISETP.GT.U32.AND.EX P0, PT, R5, -0x1, PT, P0 ;  /* 0xffffffff0500780c */ /* 0x000fe20003f04100 */
[----:B------:R-:W-:Y:S01]  /*2c40*/  IMAD R15, R18, UR9, RZ ;  /* 0x00000009120f7c24 */ /* 0x000fe2000f8e02ff */
[----:B------:R-:W-:Y:S01]  /*2c50*/  BSSY B1, `(.L_x_14284) ;  /* 0x0000048000017945 */ /* 0x000fe20003800000 */
[----:B------:R-:W-:Y:S01]  /*2c60*/  IMAD.WIDE.U32 R20, R2, UR10, R20 ;  /* 0x0000000a02147c25 */ /* 0x000fe2000f8e0014 */
[----:B------:R-:W-:-:S03]  /*2c70*/  SEL R5, R4, 0xffffffdf, P0 ;  /* 0xffffffdf04057807 */ /* 0x000fc60000000000 */
[----:B------:R-:W-:Y:S01]  /*2c80*/  IMAD.IADD R19, R21, 0x1, R19 ;  /* 0x0000000115137824 */ /* 0x000fe200078e0213 */
[----:B------:R-:W-:Y:S01]  /*2c90*/  IADD3 R4, -R18, -0x2, -R5 ;  /* 0xfffffffe12047810 */ /* 0x000fe20007ffe905 */
[----:B------:R-:W-:Y:S01]  /*2ca0*/  IMAD.MOV.U32 R17, RZ, RZ, RZ ;  /* 0x000000ffff117224 */ /* 0x000fe200078e00ff */
[----:B------:R-:W-:Y:S01]  /*2cb0*/  LOP3.LUT R5, RZ, R5, RZ, 0x33, !PT ;  /* 0x00000005ff057212 */ /* 0x000fe200078e33ff */
[--C-:B------:R-:W-:Y:S01]  /*2cc0*/  IMAD.MOV.U32 R24, RZ, RZ, R18.reuse ;  /* 0x000000ffff187224 */ /* 0x100fe200078e0012 */
[----:B------:R-:W-:Y:S02]  /*2cd0*/  ISETP.GE.U32.AND P1, PT, R4, 0x3, PT ;  /* 0x000000030400780c */ /* 0x000fe40003f26070 */
[----:B------:R-:W-:Y:S01]  /*2ce0*/  LEA R16, P2, R20, UR12, 0x5 ;  /* 0x0000000c14107c11 */ /* 0x000fe2000f8428ff */
[----:B------:R-:W-:Y:S02]  /*2cf0*/  IMAD.IADD R22, R5, 0x1, -R18 ;  /* 0x0000000105167824 */ /* 0x000fe400078e0a12 */
[----:B------:R-:W-:Y:S01]  /*2d00*/  IMAD.WIDE.U32 R4, R18, UR8, RZ ;  /* 0x0000000812047c25 */ /* 0x000fe2000f8e00ff */
[----:B------:R-:W-:-:S02]  /*2d10*/  LEA.HI.X R19, R20, UR13, R19, 0x5, P2 ;  /* 0x0000000d14137c11 */ /* 0x000fc400090f2c13 */
[----:B------:R-:W-:Y:S01]  /*2d20*/  LOP3.LUT R13, R22, 0x3, RZ, 0xc0, !PT ;  /* 0x00000003160d7812 */ /* 0x000fe200078ec0ff */
[----:B------:R-:W-:Y:S02]  /*2d30*/  IMAD.IADD R30, R5, 0x1, R15 ;  /* 0x00000001051e7824 */ /* 0x000fe400078e020f */
[----:B------:R-:W-:Y:S01]  /*2d40*/  IMAD.MOV.U32 R28, RZ, RZ, R4 ;  /* 0x000000ffff1c7224 */ /* 0x000fe200078e0004 */
[----:B------:R-:W-:Y:S01]  /*2d50*/  ISETP.NE.AND P0, PT, R13, RZ, PT ;  /* 0x000000ff0d00720c */ /* 0x000fe20003f05270 */
[----:B------:R-:W-:-:S12]  /*2d60*/  @!P1 BRA `(.L_x_14285) ;  /* 0x0000000000d89947 */ /* 0x000fd80003800000 */
[----:B------:R-:W-:Y:S02]  /*2d70*/  IMAD.IADD R25, R22, 0x1, -R13 ;  /* 0x0000000116197824 */ /* 0x000fe400078e0a0d */
[----:B------:R-:W-:Y:S02]  /*2d80*/  IMAD.MOV.U32 R17, RZ, RZ, RZ ;  /* 0x000000ffff117224 */ /* 0x000fe400078e00ff */
[----:B------:R-:W-:-:S07]  /*2d90*/  IMAD.MOV.U32 R24, RZ, RZ, R18 ;  /* 0x000000ffff187224 */ /* 0x000fce00078e0012 */
.L_x_14286:
[C---:B------:R-:W-:Y:S01]  /*2da0*/  LOP3.LUT R15, R14.reuse, 0x1f, RZ, 0xc0, !PT ;  /* 0x0000001f0e0f7812 */ /* 0x040fe200078ec0ff */
[C---:B------:R-:W-:Y:S02]  /*2db0*/  VIADD R4, R14.reuse, 0xffffffff ;  /* 0xffffffff0e047836 */ /* 0x040fe40000000000 */
[C---:B------:R-:W-:Y:S01]  /*2dc0*/  VIADD R5, R14.reuse, 0x1d ;  /* 0x0000001d0e057836 */ /* 0x040fe20000000000 */
[-C--:B------:R-:W-:Y:S01]  /*2dd0*/  ISETP.GE.U32.AND P4, PT, R15, R6.reuse, PT ;  /* 0x000000060f00720c */ /* 0x080fe20003f86070 */
[----:B------:R-:W-:Y:S01]  /*2de0*/  VIADD R14, R14, 0x1e ;  /* 0x0000001e0e0e7836 */ /* 0x000fe20000000000 */
[----:B-1----:R-:W-:Y:S01]  /*2df0*/  LOP3.LUT R21, R4, 0x1f, RZ, 0xc0, !PT ;  /* 0x0000001f04157812 */ /* 0x002fe200078ec0ff */
        /* <DEDUP_REMOVED lines=28> */
[C---:B------:R-:W-:Y:S02]  /*2fc0*/  @!P2 LEA R20, P5, R21.reuse, R16, 0x2 ;  /* 0x000000101514a211 */ /* 0x040fe400078a10ff */
[----:B------:R-:W-:Y:S02]  /*2fd0*/  IADD3.X R30, R30, UR9, RZ, P6, !PT ;  /* 0x000000091e1e7c10 */ /* 0x000fe4000b7fe4ff */
[-C--:B------:R-:W-:Y:S02]  /*2fe0*/  @!P2 LEA.HI.X R21, R21, R19.reuse, R22, 0x2, P5 ;  /* 0x000000131515a211 */ /* 0x080fe400028f1416 */
[----:B---3--:R-:W-:Y:S01]  /*2ff0*/  @!P1 IADD3 R23, P5, R39, R28, RZ ;  /* 0x0000001c27179210 */ /* 0x008fe20007fbe0ff */
[----:B0-----:R-:W-:Y:S04]  /*3000*/  @!P4 STG.E desc[UR6][R4.64], R29 ;  /* 0x0000001d0400c986 */ /* 0x001fe8000c101906 */
[----:B------:R-:W-:Y:S01]  /*3010*/  @!P1 IMAD.X R24, RZ, RZ, R30, P5 ;  /* 0x000000ffff189224 */ /* 0x000fe200028e061e */
[C---:B------:R-:W-:Y:S01]  /*3020*/  @!P1 LEA R22, P5, R23.reuse, R16, 0x2 ;  /* 0x0000001017169211 */ /* 0x040fe200078a10ff */
[----:B-1----:R0:W-:Y:S03]  /*3030*/  @!P3 STG.E desc[UR6][R14.64], R31 ;  /* 0x0000001f0e00b986 */ /* 0x0021e6000c101906 */
[----:B------:R-:W-:Y:S01]  /*3040*/  @!P1 LEA.HI.X R23, R23, R19, R24, 0x2, P5 ;  /* 0x0000001317179211 */ /* 0x000fe200028f1418 */
[----:B--2---:R1:W-:Y:S01]  /*3050*/  @!P2 STG.E desc[UR6][R20.64], R33 ;  /* 0x000000211400a986 */ /* 0x0043e2000c101906 */
[----:B------:R-:W-:Y:S01]  /*3060*/  ISETP.NE.AND P2, PT, R25, RZ, PT ;  /* 0x000000ff1900720c */ /* 0x000fe20003f45270 */
[----:B------:R-:W-:-:S02]  /*3070*/  IMAD.IADD R24, R18, 0x1, R17 ;  /* 0x0000000112187824 */ /* 0x000fc400078e0211 */
[----:B----4-:R1:W-:Y:S01]  /*3080*/  @!P1 STG.E desc[UR6][R22.64], R35 ;  /* 0x0000002316009986 */ /* 0x0103e2000c101906 */
[----:B------:R-:W-:Y:S01]  /*3090*/  IADD3 R28, P1, R28, UR8, RZ ;  /* 0x000000081c1c7c10 */ /* 0x000fe2000ff3e0ff */
[----:B0-----:R-:W-:-:S03]  /*30a0*/  VIADD R14, R39, 0x1f ;  /* 0x0000001f270e7836 */ /* 0x001fc60000000000 */
[----:B------:R-:W-:-:S05]  /*30b0*/  IADD3.X R30, R30, UR9, RZ, P1, !PT ;  /* 0x000000091e1e7c10 */ /* 0x000fca0008ffe4ff */
[----:B------:R-:W-:Y:S05]  /*30c0*/  @P2 BRA `(.L_x_14286) ;  /* 0xfffffffc00342947 */ /* 0x000fea000383ffff */
.L_x_14285:
[----:B------:R-:W-:Y:S05]  /*30d0*/  BSYNC B1 ;  /* 0x0000000000017941 */ /* 0x000fea0003800000 */
.L_x_14284:
[----:B------:R-:W-:Y:S05]  /*30e0*/  @!P0 BRA `(.L_x_14283) ;  /* 0x0000000000548947 */ /* 0x000fea0003800000 */
.L_x_14289:
[----:B-1----:R-:W-:Y:S01]  /*30f0*/  LOP3.LUT R21, R14, 0x1f, RZ, 0xc0, !PT ;  /* 0x0000001f0e157812 */ /* 0x002fe200078ec0ff */
[----:B------:R-:W-:Y:S01]  /*3100*/  BSSY B1, `(.L_x_14287) ;  /* 0x000000d000017945 */ /* 0x000fe20003800000 */
[----:B------:R-:W-:Y:S02]  /*3110*/  VIADD R17, R17, 0x1 ;  /* 0x0000000111117836 */ /* 0x000fe40000000000 */
[----:B------:R-:W-:Y:S01]  /*3120*/  ISETP.GE.U32.AND P0, PT, R21, R6, PT ;  /* 0x000000061500720c */ /* 0x000fe20003f06070 */
[----:B------:R-:W-:-:S12]  /*3130*/  VIADD R13, R13, 0xffffffff ;  /* 0xffffffff0d0d7836 */ /* 0x000fd80000000000 */
        /* <DEDUP_REMOVED lines=9> */
.L_x_14288:
[----:B------:R-:W-:Y:S05]  /*31d0*/  BSYNC B1 ;  /* 0x0000000000017941 */ /* 0x000fea0003800000 */
.L_x_14287:
[----:B------:R-:W-:Y:S01]  /*31e0*/  ISETP.NE.AND P0, PT, R13, RZ, PT ;  /* 0x000000ff0d00720c */ /* 0x000fe20003f05270 */
[----:B------:R-:W-:Y:S01]  /*31f0*/  VIADD R14, R21, 0x1f ;  /* 0x0000001f150e7836 */ /* 0x000fe20000000000 */
[----:B------:R-:W-:Y:S01]  /*3200*/  IADD3 R28, P1, R28, UR8, RZ ;  /* 0x000000081c1c7c10 */ /* 0x000fe2000ff3e0ff */
[----:B------:R-:W-:-:S03]  /*3210*/  IMAD.IADD R24, R18, 0x1, R17 ;  /* 0x0000000112187824 */ /* 0x000fc600078e0211 */
[----:B------:R-:W-:-:S07]  /*3220*/  IADD3.X R30, R30, UR9, RZ, P1, !PT ;  /* 0x000000091e1e7c10 */ /* 0x000fce0008ffe4ff */
[----:B------:R-:W-:Y:S05]  /*3230*/  @P0 BRA `(.L_x_14289) ;  /* 0xfffffffc00ac0947 */ /* 0x000fea000383ffff */
.L_x_14283:
[----:B------:R-:W-:Y:S05]  /*3240*/  BSYNC B0 ;  /* 0x0000000000007941 */ /* 0x000fea0003800000 */
.L_x_14282:
[----:B------:R-:W-:Y:S01]  /*3250*/  BAR.SYNC.DEFER_BLOCKING 0x0 ;  /* 0x0000000000007b1d */ /* 0x000fe20000010000 */
[----:B------:R-:W-:Y:S02]  /*3260*/  SHF.R.U32.HI R14, RZ, 0x5, R0 ;  /* 0x00000005ff0e7819 */ /* 0x000fe40000011600 */
[----:B0-----:R-:W-:Y:S02]  /*3270*/  LEA R5, R0, UR4, 0x2 ;  /* 0x0000000400057c11 */ /* 0x001fe4000f8e10ff */
        /* <DEDUP_REMOVED lines=9> */
[----:B------:R-:W4:Y:S04]  /*3310*/  LDS R15, [R5+0x200] ;  /* 0x00020000050f7984 */ /* 0x000f280000000800 */
[----:B------:R-:W5:Y:S04]  /*3320*/  LDS R17, [R5+0x280] ;  /* 0x0002800005117984 */ /* 0x000f680000000800 */
[----:B------:R-:W5:Y:S04]  /*3330*/  LDS R19, [R5+0x300] ;  /* 0x0003000005137984 */ /* 0x000f680000000800 */
[----:B-1----:R-:W1:Y:S01]  /*3340*/  LDS R21, [R5+0x380] ;  /* 0x0003800005157984 */ /* 0x002e620000000800 */
[----:B0-----:R-:W-:-:S04]  /*3350*/  FADD R11, R12, R11 ;  /* 0x0000000b0c0b7221 */ /* 0x001fc80000000000 */
[----:B--2---:R-:W-:-:S04]  /*3360*/  FADD R4, R11, R4 ;  /* 0x000000040b047221 */ /* 0x004fc80000000000 */
[----:B---3--:R-:W-:-:S04]  /*3370*/  FADD R4, R4, R13 ;  /* 0x0000000d04047221 */ /* 0x008fc80000000000 */
[----:B----4-:R-:W-:-:S04]  /*3380*/  FADD R4, R4, R15 ;  /* 0x0000000f04047221 */ /* 0x010fc80000000000 */
[----:B-----5:R-:W-:-:S04]  /*3390*/  FADD R4, R4, R17 ;  /* 0x0000001104047221 */ /* 0x020fc80000000000 */
[----:B------:R-:W-:-:S04]  /*33a0*/  FADD R4, R4, R19 ;  /* 0x0000001304047221 */ /* 0x000fc80000000000 */
[----:B-1----:R-:W-:Y:S01]  /*33b0*/  FADD R21, R4, R21 ;  /* 0x0000001504157221 */ /* 0x002fe20000000000 */
[----:B------:R-:W-:Y:S06]  /*33c0*/  @P0 BRA `(.L_x_14291) ;  /* 0x0000000000300947 */ /* 0x000fec0003800000 */
[C---:B------:R-:W-:Y:S01]  /*33d0*/  IMAD.SHL.U32 R5, R2.reuse, 0x20, RZ ;  /* 0x0000002002057824 */ /* 0x040fe200078e00ff */
[----:B------:R-:W-:Y:S01]  /*33e0*/  SHF.L.U64.HI R3, R2, 0x5, R3 ;  /* 0x0000000502037819 */ /* 0x000fe20000010203 */
[----:B------:R-:W-:-:S03]  /*33f0*/  ULDC.64 UR4, c[0x0][0x258] ;  /* 0x0000960000047ab9 */ /* 0x000fc60000000a00 */
[----:B------:R-:W-:Y:S01]  /*3400*/  LOP3.LUT R2, R5, 0x1f, R0, 0xf8, !PT ;  /* 0x0000001f05027812 */ /* 0x000fe200078ef800 */
        /* <DEDUP_REMOVED lines=8> */
.L_x_14291:
[----:B------:R-:W-:Y:S05]  /*3490*/  BSYNC B0 ;  /* 0x0000000000007941 */ /* 0x000fea0003800000 */
.L_x_14290:
        /* <DEDUP_REMOVED lines=11> */
[----:B--2---:R-:W-:Y:S01]  /*3550*/  @!P0 LEA R10, R7, R10, 0x18 ;  /* 0x0000000a070a8211 */ /* 0x004fe200078ec0ff */
[----:B------:R-:W-:-:S04]  /*3560*/  IMAD.MOV.U32 R7, RZ, RZ, RZ ;  /* 0x000000ffff077224 */ /* 0x000fc800078e00ff */
        /* <DEDUP_REMOVED lines=21> */
[----:B0-2---:R-:W0:Y:S02]  /*36c0*/  SHFL.DOWN PT, R3, R2, 0x4, 0x1f ;  /* 0x08801f0002037f89 */ /* 0x005e2400000e0000 */
[----:B0-----:R-:W-:-:S05]  /*36d0*/  FMNMX R3, R3, R2, !PT ;  /* 0x0000000203037209 */ /* 0x001fca0007800000 */
[----:B------:R-:W0:Y:S02]  /*36e0*/  SHFL.DOWN PT, R4, R3, 0x2, 0x1f ;  /* 0x08401f0003047f89 */ /* 0x000e2400000e0000 */
[----:B0-----:R-:W-:-:S05]  /*36f0*/  FMNMX R4, R3, R4, !PT ;  /* 0x0000000403047209 */ /* 0x001fca0007800000 */
[----:B------:R0:W2:Y:S02]  /*3700*/  SHFL.DOWN PT, R7, R4, 0x1, 0x1f ;  /* 0x08201f0004077f89 */ /* 0x0000a400000e0000 */
.L_x_14302:
[----:B--2---:R-:W-:-:S07]  /*3710*/  FMNMX R7, R4, R7, !PT ;  /* 0x0000000704077209 */ /* 0x004fce0007800000 */
.L_x_14294:
[----:B------:R-:W-:Y:S05]  /*3720*/  BSYNC B0 ;  /* 0x0000000000007941 */ /* 0x000fea0003800000 */
.L_x_14293:
[----:B------:R-:W-:Y:S01]  /*3730*/  ISETP.NE.AND P0, PT, R0, RZ, PT ;  /* 0x000000ff0000720c */ /* 0x000fe20003f05270 */
[----:B------:R-:W-:-:S12]  /*3740*/  BSSY B0, `(.L_x_14292) ;  /* 0x0000004000007945 */ /* 0x000fd80003800000 */
[----:B------:R-:W-:Y:S05]  /*3750*/  @P0 BRA `(.L_x_14296) ;  /* 0x0000000000080947 */ /* 0x000fea0003800000 */
[----:B------:R-:W2:Y:S02]  /*3760*/  LDC.64 R2, c[0x0][0x238] ;  /* 0x00008e00ff027b82 */ /* 0x000ea40000000a00 */
[----:B--2---:R2:W-:Y:S02]  /*3770*/  REDG.E.MAX.S32.STRONG.GPU desc[UR6][R2.64], R7 ;  /* 0x000000070200798e */ /* 0x0045e4000d10e386 */
.L_x_14296:
[----:B------:R-:W-:Y:S05]  /*3780*/  BSYNC B0 ;  /* 0x0000000000007941 */ /* 0x000fea0003800000 */
.L_x_14292:
        /* <DEDUP_REMOVED lines=11> */
[----:B012---:R-:W-:Y:S05]  /*3840*/  CALL.REL.NOINC `($__internal_351_$__cuda_sm20_rcp_rn_f32_slowpath) ;  /* 0x0000000400847944 */ /* 0x007fea0003c00000 */
[----:B------:R-:W-:Y:S01]  /*3850*/  IMAD.MOV.U32 R5, RZ, RZ, R0 ;  /* 0x000000ffff057224 */ /* 0x000fe200078e0000 */
[----:B------:R-:W-:Y:S06]  /*3860*/  BRA `(.L_x_14298) ;  /* 0x0000000000107947 */ /* 0x000fec0003800000 */
.L_x_14297:
[----:B------:R-:W3:Y:S02]  /*3870*/  MUFU.RCP R5, R8 ;  /* 0x0000000800057308 */ /* 0x000ee40000001000 */
[----:B---3--:R-:W-:-:S04]  /*3880*/  FFMA R0, R5, R8, -1 ;  /* 0xbf80000005007423 */ /* 0x008fc80000000008 */
[----:B------:R-:W-:-:S04]  /*3890*/  FADD.FTZ R0, -R0, -RZ ;  /* 0x800000ff00007221 */ /* 0x000fc80000010100 */
[----:B------:R-:W-:-:S07]  /*38a0*/  FFMA R5, R5, R0, R5 ;  /* 0x0000000005057223 */ /* 0x000fce0000000005 */
.L_x_14298:
[----:B0-2---:R-:W0:Y:S02]  /*38b0*/  LDC.64 R2, c[0x0][0x240] ;  /* 0x00009000ff027b82 */ /* 0x005e240000000a00 */
[----:B0-----:R-:W-:Y:S01]  /*38c0*/  STG.E desc[UR6][R2.64], R5 ;  /* 0x0000000502007986 */ /* 0x001fe2000c101906 */
[----:B------:R-:W-:Y:S05]  /*38d0*/  EXIT ;  /* 0x000000000000794d */ /* 0x000fea0003800000 */
.L_x_14295:
[----:B------:R-:W-:Y:S02]  /*38e0*/  IMAD.MOV.U32 R6, RZ, RZ, 0x4 ;  /* 0x00000004ff067424 */ /* 0x000fe400078e00ff */
[----:B------:R-:W-:Y:S02]  /*38f0*/  IMAD.MOV.U32 R9, RZ, RZ, 0x1f ;  /* 0x0000001fff097424 */ /* 0x000fe400078e00ff */
[----:B------:R-:W-:-:S07]  /*3900*/  IMAD.MOV.U32 R5, RZ, RZ, -0x1 ;  /* 0xffffffffff057424 */ /* 0x000fce00078e00ff */
[----:B012---:R-:W-:Y:S05]  /*3910*/  WARPSYNC.COLLECTIVE R5, `(.L_x_14299) ;  /* 0x0000000005087348 */ /* 0x007fea0003c00000 */
[----:B--2---:R2:W3:Y:S02]  /*3920*/  SHFL.DOWN P0, R7, R2, R6, R9 ;  /* 0x0800000602077389 */ /* 0x0044e40000000009 */
[----:B0123--:R-:W-:Y:S01]  /*3930*/  ENDCOLLECTIVE ;  /* 0x000000000000791b */ /* 0x00ffe20003800000 */
.L_x_14299:
[----:B------:R-:W-:Y:S02]  /*3940*/  IMAD.MOV.U32 R6, RZ, RZ, 0x2 ;  /* 0x00000002ff067424 */ /* 0x000fe400078e00ff */
[----:B------:R-:W-:-:S05]  /*3950*/  IMAD.MOV.U32 R3, RZ, RZ, R7 ;  /* 0x000000ffff037224 */ /* 0x000fca00078e0007 */
[----:B------:R-:W-:-:S05]  /*3960*/  FMNMX R3, R3, R2, !PT ;  /* 0x0000000203037209 */ /* 0x000fca0007800000 */
[----:B------:R-:W-:-:S07]  /*3970*/  IMAD.MOV.U32 R2, RZ, RZ, R3 ;  /* 0x000000ffff027224 */ /* 0x000fce00078e0003 */
[----:B------:R-:W-:Y:S05]  /*3980*/  WARPSYNC.COLLECTIVE R5, `(.L_x_14300) ;  /* 0x0000000005087348 */ /* 0x000fea0003c00000 */
[----:B------:R0:W1:Y:S02]  /*3990*/  SHFL.DOWN P0, R7, R2, R6, R9 ;  /* 0x0800000602077389 */ /* 0x0000640000000009 */
[----:B01----:R-:W-:Y:S01]  /*39a0*/  ENDCOLLECTIVE ;  /* 0x000000000000791b */ /* 0x003fe20003800000 */
.L_x_14300:
[----:B------:R-:W-:Y:S02]  /*39b0*/  IMAD.MOV.U32 R6, RZ, RZ, 0x1 ;  /* 0x00000001ff067424 */ /* 0x000fe400078e00ff */
[----:B------:R-:W-:-:S05]  /*39c0*/  IMAD.MOV.U32 R4, RZ, RZ, R7 ;  /* 0x000000ffff047224 */ /* 0x000fca00078e0007 */
[----:B------:R-:W-:-:S05]  /*39d0*/  FMNMX R4, R3, R4, !PT ;  /* 0x0000000403047209 */ /* 0x000fca0007800000 */
[----:B------:R-:W-:-:S07]  /*39e0*/  IMAD.MOV.U32 R2, RZ, RZ, R4 ;  /* 0x000000ffff027224 */ /* 0x000fce00078e0004 */
[----:B------:R-:W-:Y:S05]  /*39f0*/  WARPSYNC.COLLECTIVE R5, `(.L_x_14301) ;  /* 0x0000000005087348 */ /* 0x000fea0003c00000 */
[----:B------:R0:W1:Y:S02]  /*3a00*/  SHFL.DOWN P0, R7, R2, R6, R9 ;  /* 0x0800000602077389 */ /* 0x0000640000000009 */
[----:B01----:R-:W-:Y:S01]  /*3a10*/  ENDCOLLECTIVE ;  /* 0x000000000000791b */ /* 0x003fe20003800000 */
.L_x_14301:
[----:B------:R-:W-:Y:S05]  /*3a20*/  BRA `(.L_x_14302) ;  /* 0xfffffffc00387947 */ /* 0x000fea000383ffff */
        .weak           $__internal_350_$__cuda_sm20_div_u64
        .type           $__internal_350_$__cuda_sm20_div_u64,@function
        .size           $__internal_350_$__cuda_sm20_div_u64,($__internal_351_$__cuda_sm20_rcp_rn_f32_slowpath - $__internal_350_$__cuda_sm20_div_u64)
$__internal_350_$__cuda_sm20_div_u64:
        /* <DEDUP_REMOVED lines=66> */
[----:B------:R-:W-:Y:S06]  /*3e50*/  RET.REL.NODEC R6 `(_ZN18transformer_engine6detail38cast_transpose_fused_kernel_notalignedILb1ELb1ELb0EfNS_16CTDBiasDActParamIff13__nv_fp8_e4m3fEELi1ELi4ENS_5EmptyEXadL_ZNS_6dsreluIffEET_T0_RKS5_EEEEvT3_mmm) ;  /* 0xffffffc006687950 */ /* 0x000fec0003c3ffff */
        .weak           $__internal_351_$__cuda_sm20_rcp_rn_f32_slowpath
        .type           $__internal_351_$__cuda_sm20_rcp_rn_f32_slowpath,@function
        .size           $__internal_351_$__cuda_sm20_rcp_rn_f32_slowpath,(.L_x_34836 - $__internal_351_$__cuda_sm20_rcp_rn_f32_slowpath)
$__internal_351_$__cuda_sm20_rcp_rn_f32_slowpath:
        /* <DEDUP_REMOVED lines=15> */
.L_x_14303:
        /* <DEDUP_REMOVED lines=33> */
.L_x_14305:
[----:B------:R0:W1:Y:S02]  /*4160*/  MUFU.RCP R0, R8 ;  /* 0x0000000800007308 */ /* 0x0000640000001000 */
.L_x_14304:
[----:B------:R-:W-:Y:S02]  /*4170*/  IMAD.MOV.U32 R2, RZ, RZ, R6 ;  /* 0x000000ffff027224 */ /* 0x000fe400078e0006 */
[----:B------:R-:W-:-:S04]  /*4180*/  IMAD.MOV.U32 R3, RZ, RZ, 0x0 ;  /* 0x00000000ff037424 */ /* 0x000fc800078e00ff */
[----:B0123--:R-:W-:Y:S05]  /*4190*/  RET.REL.NODEC R2 `(_ZN18transformer_engine6detail38cast_transpose_fused_kernel_notalignedILb1ELb1ELb0EfNS_16CTDBiasDActParamIff13__nv_fp8_e4m3fEELi1ELi4ENS_5EmptyEXadL_ZNS_6dsreluIffEET_T0_RKS5_EEEEvT3_mmm) ;  /* 0xffffffbc02987950 */ /* 0x00ffea0003c3ffff */
.L_x_14306:
        /* <DEDUP_REMOVED lines=14> */
.L_x_34836:


//--------------------- .text._ZN18transformer_engine6detail38cast_transpose_fused_kernel_notalignedILb1ELb1ELb0EfNS_16CTDBiasDActParamIff13__nv_fp8_e5m2fEELi1ELi4ENS_5EmptyEXadL_ZNS_6dsreluIffEET_T0_RKS5_EEEEvT3_mmm --------------------------
	.section	.text._ZN18transformer_engine6detail38cast_transpose_fused_kernel_notalignedILb1ELb1ELb0EfNS_16CTDBiasDActParamIff13__nv_fp8_e5m2fEELi1ELi4ENS_5EmptyEXadL_ZNS_6dsreluIffEET_T0_RKS5_EEEEvT3_mmm,"ax",@progbits
	.align	128
        .global         _ZN18transformer_engine6detail38cast_transpose_fused_kernel_notalignedILb1ELb1ELb0EfNS_16CTDBiasDActParamIff13__nv_fp8_e5m2fEELi1ELi4ENS_5EmptyEXadL_ZNS_6dsreluIffEET_T0_RKS5_EEEEvT3_mmm
        .type           _ZN18transformer_engine6detail38cast_transpose_fused_kernel_notalignedILb1ELb1ELb0EfNS_16CTDBiasDActParamIff13__nv_fp8_e5m2fEELi1ELi4ENS_5EmptyEXadL_ZNS_6dsreluIffEET_T0_RKS5_EEEEvT3_mmm,@function
        .size           _ZN18transformer_engine6detail38cast_transpose_fused_kernel_notalignedILb1ELb1ELb0EfNS_16CTDBiasDActParamIff13__nv_fp8_e5m2fEELi1ELi4ENS_5EmptyEXadL_ZNS_6dsreluIffEET_T0_RKS5_EEEEvT3_mmm,(.L_x_34838 - _ZN18transformer_engine6detail38cast_transpose_fused_kernel_notalignedILb1ELb1ELb0EfNS_16CTDBiasDActParamIff13__nv_fp8_e5m2fEELi1ELi4ENS_5EmptyEXadL_ZNS_6dsreluIffEET_T0_RKS5_EEEEvT3_mmm)
        .other          _ZN18transformer_engine6detail38cast_transpose_fused_kernel_notalignedILb1ELb1ELb0EfNS_16CTDBiasDActParamIff13__nv_fp8_e5m2fEELi1ELi4ENS_5EmptyEXadL_ZNS_6dsreluIffEET_T0_RKS5_EEEEvT3_mmm,@"STO_CUDA_ENTRY STV_DEFAULT"
_ZN18transformer_engine6detail38cast_transpose_fused_kernel_notalignedILb1ELb1ELb0EfNS_16CTDBiasDActParamIff13__nv_fp8_e5m2fEELi1ELi4ENS_5EmptyEXadL_ZNS_6dsreluIffEET_T0_RKS5_EEEEvT3_mmm:
.text._ZN18transformer_engine6detail38cast_transpose_fused_kernel_notalignedILb1ELb1ELb0EfNS_16CTDBiasDActParamIff13__nv_fp8_e5m2fEELi1ELi4ENS_5EmptyEXadL_ZNS_6dsreluIffEET_T0_RKS5_EEEEvT3_mmm:
        /* <DEDUP_REMOVED lines=19> */
[----:B------:R-:W-:Y:S05]  /*0130*/  CALL.REL.NOINC `($__internal_352_$__cuda_sm20_div_u64) ;  /* 0x00000038003c7944 */ /* 0x000fea0003c00000 */
        /* <DEDUP_REMOVED lines=8> */
.L_x_14307:
        /* <DEDUP_REMOVED lines=22> */
.L_x_14308:
        /* <DEDUP_REMOVED lines=218> */
[----:B------:R-:W-:Y:S01]  /*10c0*/  F2FP.SATFINITE.E5M2.F32.PACK_AB_MERGE_C R15, RZ, R19, RZ ;  /* 0x00000013ff0f723e */ /* 0x000fe200048060ff */
[----:B------:R-:W-:-:S03]  /*10d0*/  FMUL R19, R55, R8 ;  /* 0x0000000837137220 */ /* 0x000fc60000400000 */
[----:B------:R-:W-:Y:S01]  /*10e0*/  FMNMX R36, RZ, R36, !PT ;  /* 0x00000024ff247209 */ /* 0x000fe20007800000 */
[----:B------:R1:W-:Y:S01]  /*10f0*/  @!P1 STG.E.U8 desc[UR6][R30.64], R15 ;  /* 0x0000000f1e009986 */ /* 0x0003e2000c101106 */
[----:B------:R-:W-:Y:S02]  /*1100*/  @!P1 IADD3.X R33, R10, R29, R13, P2, P3 ;  /* 0x0000001d0a219210 */ /* 0x000fe400017e640d */
[--C-:B0-----:R-:W-:Y:S01]  /*1110*/  @!P1 LEA.HI.X R35, R28, R13, R29.reuse, 0x1, P4 ;  /* 0x0000000d1c239211 */ /* 0x101fe200020f0c1d */
[----:B------:R-:W-:Y:S01]  /*1120*/  FMUL R45, R36, R45 ;  /* 0x0000002d242d7220 */ /* 0x000fe20000400000 */
[----:B------:R-:W-:Y:S01]  /*1130*/  F2FP.SATFINITE.E5M2.F32.PACK_AB_MERGE_C R19, RZ, R19, RZ ;  /* 0x00000013ff13723e */ /* 0x000fe200048060ff */
        /* <DEDUP_REMOVED lines=9> */
[----:B------:R-:W-:-:S03]  /*11d0*/  F2FP.SATFINITE.E5M2.F32.PACK_AB_MERGE_C R13, RZ, R13, RZ ;  /* 0x0000000dff0d723e */ /* 0x000fc600048060ff */
[----:B------:R-:W-:Y:S02]  /*11e0*/  IMAD.IADD R25, R25, 0x1, R35 ;  /* 0x0000000119197824 */ /* 0x000fe400078e0223 */
[----:B-1----:R-:W-:Y:S01]  /*11f0*/  IMAD.SHL.U32 R33, R23, 0x20, RZ ;  /* 0x0000002017217824 */ /* 0x002fe200078e00ff */
[----:B------:R-:W-:Y:S01]  /*1200*/  F2FP.SATFINITE.E5M2.F32.PACK_AB_MERGE_C R23, RZ, R40, RZ ;  /* 0x00000028ff17723e */ /* 0x000fe200048060ff */
        /* <DEDUP_REMOVED lines=119> */
[----:B------:R-:W-:Y:S01]  /*1980*/  F2FP.SATFINITE.E5M2.F32.PACK_AB_MERGE_C R32, RZ, R32, RZ ;  /* 0x00000020ff20723e */ /* 0x000fe200048060ff */
[----:B------:R-:W-:Y:S01]  /*1990*/  IMAD.U32 R41, R41, 0x4, R2 ;  /* 0x0000000429297824 */ /* 0x000fe200078e0002 */
[----:B------:R-:W-:Y:S01]  /*19a0*/  F2FP.SATFINITE.E5M2.F32.PACK_AB_MERGE_C R34, RZ, R34, RZ ;  /* 0x00000022ff22723e */ /* 0x000fe200048060ff */
[----:B------:R-:W-:Y:S01]  /*19b0*/  IMAD.X R50, R25, 0x1, R31, P3 ;  /* 0x0000000119327824 */ /* 0x000fe200018e061f */
[----:B------:R-:W-:Y:S01]  /*19c0*/  F2FP.SATFINITE.E5M2.F32.PACK_AB_MERGE_C R18, RZ, R18, RZ ;  /* 0x00000012ff12723e */ /* 0x000fe200048060ff */
[----:B------:R-:W-:Y:S01]  /*19d0*/  IMAD.SHL.U32 R41, R41, 0x20, RZ ;  /* 0x0000002029297824 */ /* 0x000fe200078e00ff */
[----:B------:R-:W-:Y:S01]  /*19e0*/  F2FP.SATFINITE.E5M2.F32.PACK_AB_MERGE_C R22, RZ, R22, RZ ;  /* 0x00000016ff16723e */ /* 0x000fe200048060ff */
        /* <DEDUP_REMOVED lines=116> */
[----:B------:R-:W-:Y:S02]  /*2130*/  F2FP.SATFINITE.E5M2.F32.PACK_AB_MERGE_C R57, RZ, R57, RZ ;  /* 0x00000039ff39723e */ /* 0x000fe400048060ff */
[----:B------:R-:W-:Y:S01]  /*2140*/  F2FP.SATFINITE.E5M2.F32.PACK_AB_MERGE_C R53, RZ, R53, RZ ;  /* 0x00000035ff35723e */ /* 0x000fe200048060ff */
        /* <DEDUP_REMOVED lines=18> */
[----:B------:R-:W-:Y:S02]  /*2270*/  F2FP.SATFINITE.E5M2.F32.PACK_AB_MERGE_C R32, RZ, R32, RZ ;  /* 0x00000020ff20723e */ /* 0x000fe400048060ff */
[----:B------:R-:W-:-:S04]  /*2280*/  F2FP.SATFINITE.E5M2.F32.PACK_AB_MERGE_C R55, RZ, R55, RZ ;  /* 0x00000037ff37723e */ /* 0x000fc800048060ff */
        /* <DEDUP_REMOVED lines=25> */
[----:B------:R-:W-:Y:S01]  /*2420*/  F2FP.SATFINITE.E5M2.F32.PACK_AB_MERGE_C R49, RZ, R49, RZ ;  /* 0x00000031ff31723e */ /* 0x000fe200048060ff */
[----:B------:R-:W-:-:S03]  /*2430*/  IMAD.MOV.U32 R15, RZ, RZ, RZ ;  /* 0x000000ffff0f7224 */ /* 0x000fc600078e00ff */
[----:B------:R-:W-:Y:S02]  /*2440*/  F2FP.SATFINITE.E5M2.F32.PACK_AB_MERGE_C R47, RZ, R47, RZ ;  /* 0x0000002fff2f723e */ /* 0x000fe400048060ff */
        /* <DEDUP_REMOVED lines=23> */
.L_x_14310:
[----:B------:R-:W-:Y:S05]  /*25c0*/  BSYNC B0 ;  /* 0x0000000000007941 */ /* 0x000fea0003800000 */
.L_x_14309:
        /* <DEDUP_REMOVED lines=12> */
.L_x_14312:
[----:B------:R-:W-:Y:S05]  /*2690*/  BSYNC B0 ;  /* 0x0000000000007941 */ /* 0x000fea0003800000 */
.L_x_14311:
        /* <DEDUP_REMOVED lines=12> */
.L_x_14314:
[----:B------:R-:W-:Y:S05]  /*2760*/  BSYNC B0 ;  /* 0x0000000000007941 */ /* 0x000fea0003800000 */
.L_x_14313:
[--C-:B------:R-:W-:Y:S02]  /*2770*/  IMAD.IADD R37, R37, 0x1, R0.reuse ;  /* 0x0000000125257824 */ /* 0x100fe400078e0200 */
[-C--:B012---:R-:W-:Y:S01]  /*2780*/  FMUL R25, R41, R8.reuse ;  /* 0x0000000829197220 */ /* 0x087fe20000400000 */
[----:B------:R-:W-:Y:S01]  /*2790*/  FMUL R24, R31, R8 ;  /* 0x000000081f187220 */ /* 0x000fe20000400000 */
[----:B------:R0:W-:Y:S01]  /*27a0*/  @!P0 STG.E.U8 desc[UR6][R14.64], R49 ;  /* 0x000000310e008986 */ /* 0x0001e2000c101106 */
[----:B------:R-:W-:Y:S01]  /*27b0*/  VIADD R10, R37, 0x2 ;  /* 0x00000002250a7836 */ /* 0x000fe20000000000 */
[----:B------:R-:W1:Y:S01]  /*27c0*/  S2UR UR5, SR_CgaCtaId ;  /* 0x00000000000579c3 */ /* 0x000e620000008800 */
[----:B------:R-:W-:Y:S01]  /*27d0*/  F2FP.SATFINITE.E5M2.F32.PACK_AB_MERGE_C R25, RZ, R25, RZ ;  /* 0x00000019ff19723e */ /* 0x000fe200048060ff */
[----:B------:R-:W-:Y:S01]  /*27e0*/  @!P0 STG.E.U8 desc[UR6][R18.64], R47 ;  /* 0x0000002f12008986 */ /* 0x000fe2000c101106 */
[----:B------:R-:W-:Y:S01]  /*27f0*/  F2FP.SATFINITE.E5M2.F32.PACK_AB_MERGE_C R29, RZ, R24, RZ ;  /* 0x00000018ff1d723e */ /* 0x000fe200048060ff */
        /* <DEDUP_REMOVED lines=90> */
.L_x_14319:
        /* <DEDUP_REMOVED lines=51> */
.L_x_14318:
[----:B------:R-:W-:Y:S05]  /*30d0*/  BSYNC B1 ;  /* 0x0000000000017941 */ /* 0x000fea0003800000 */
.L_x_14317:
[----:B------:R-:W-:Y:S05]  /*30e0*/  @!P0 BRA `(.L_x_14316) ;  /* 0x0000000000548947 */ /* 0x000fea0003800000 */
.L_x_14322:
        /* <DEDUP_REMOVED lines=14> */
.L_x_14321:
[----:B------:R-:W-:Y:S05]  /*31d0*/  BSYNC B1 ;  /* 0x0000000000017941 */ /* 0x000fea0003800000 */
.L_x_14320:
[----:B------:R-:W-:Y:S01]  /*31e0*/  ISETP.NE.AND P0, PT, R13, RZ, PT ;  /* 0x000000ff0d00720c */ /* 0x000fe20003f05270 */
[----:B------:R-:W-:Y:S01]  /*31f0*/  VIADD R14, R21, 0x1f ;  /* 0x0000001f150e7836 */ /* 0x000fe20000000000 */
[----:B------:R-:W-:Y:S01]  /*3200*/  IADD3 R28, P1, R28, UR8, RZ ;  /* 0x000000081c1c7c10 */ /* 0x000fe2000ff3e0ff */
[----:B------:R-:W-:-:S03]  /*3210*/  IMAD.IADD R24, R18, 0x1, R17 ;  /* 0x0000000112187824 */ /* 0x000fc600078e0211 */
[----:B------:R-:W-:-:S07]  /*3220*/  IADD3.X R30, R30, UR9, RZ, P1, !PT ;  /* 0x000000091e1e7c10 */ /* 0x000fce0008ffe4ff */
[----:B------:R-:W-:Y:S05]  /*3230*/  @P0 BRA `(.L_x_14322) ;  /* 0xfffffffc00ac0947 */ /* 0x000fea000383ffff */
.L_x_14316:
[----:B------:R-:W-:Y:S05]  /*3240*/  BSYNC B0 ;  /* 0x0000000000007941 */ /* 0x000fea0003800000 */
.L_x_14315:
        /* <DEDUP_REMOVED lines=36> */
.L_x_14324:
[----:B------:R-:W-:Y:S05]  /*3490*/  BSYNC B0 ;  /* 0x0000000000007941 */ /* 0x000fea0003800000 */
.L_x_14323:
        /* <DEDUP_REMOVED lines=39> */
.L_x_14335:
[----:B--2---:R-:W-:-:S07]  /*3710*/  FMNMX R7, R4, R7, !PT ;  /* 0x0000000704077209 */ /* 0x004fce0007800000 */
.L_x_14327:
[----:B------:R-:W-:Y:S05]  /*3720*/  BSYNC B0 ;  /* 0x0000000000007941 */ /* 0x000fea0003800000 */
.L_x_14326:
[----:B------:R-:W-:Y:S01]  /*3730*/  ISETP.NE.AND P0, PT, R0, RZ, PT ;  /* 0x000000ff0000720c */ /* 0x000fe20003f05270 */
[----:B------:R-:W-:-:S12]  /*3740*/  BSSY B0, `(.L_x_14325) ;  /* 0x0000004000007945 */ /* 0x000fd80003800000 */
[----:B------:R-:W-:Y:S05]  /*3750*/  @P0 BRA `(.L_x_14329) ;  /* 0x0000000000080947 */ /* 0x000fea0003800000 */
[----:B------:R-:W2:Y:S02]  /*3760*/  LDC.64 R2, c[0x0][0x238] ;  /* 0x00008e00ff027b82 */ /* 0x000ea40000000a00 */
[----:B--2---:R2:W-:Y:S02]  /*3770*/  REDG.E.MAX.S32.STRONG.GPU desc[UR6][R2.64], R7 ;  /* 0x000000070200798e */ /* 0x0045e4000d10e386 */
.L_x_14329:
[----:B------:R-:W-:Y:S05]  /*3780*/  BSYNC B0 ;  /* 0x0000000000007941 */ /* 0x000fea0003800000 */
.L_x_14325:
        /* <DEDUP_REMOVED lines=11> */
[----:B012---:R-:W-:Y:S05]  /*3840*/  CALL.REL.NOINC `($__internal_353_$__cuda_sm20_rcp_rn_f32_slowpath) ;  /* 0x0000000400847944 */ /* 0x007fea0003c00000 */
[----:B------:R-:W-:Y:S01]  /*3850*/  IMAD.MOV.U32 R5, RZ, RZ, R0 ;  /* 0x000000ffff057224 */ /* 0x000fe200078e0000 */
[----:B------:R-:W-:Y:S06]  /*3860*/  BRA `(.L_x_14331) ;  /* 0x0000000000107947 */ /* 0x000fec0003800000 */
.L_x_14330:
[----:B------:R-:W3:Y:S02]  /*3870*/  MUFU.RCP R5, R8 ;  /* 0x0000000800057308 */ /* 0x000ee40000001000 */
[----:B---3--:R-:W-:-:S04]  /*3880*/  FFMA R0, R5, R8, -1 ;  /* 0xbf80000005007423 */ /* 0x008fc80000000008 */
[----:B------:R-:W-:-:S04]  /*3890*/  FADD.FTZ R0, -R0, -RZ ;  /* 0x800000ff00007221 */ /* 0x000fc80000010100 */
[----:B------:R-:W-:-:S07]  /*38a0*/  FFMA R5, R5, R0, R5 ;  /* 0x0000000005057223 */ /* 0x000fce0000000005 */
.L_x_14331:
[----:B0-2---:R-:W0:Y:S02]  /*38b0*/  LDC.64 R2, c[0x0][0x240] ;  /* 0x00009000ff027b82 */ /* 0x005e240000000a00 */
[----:B0-----:R-:W-:Y:S01]  /*38c0*/  STG.E desc[UR6][R2.64], R5 ;  /* 0x0000000502007986 */ /* 0x001fe2000c101906 */
[----:B------:R-:W-:Y:S05]  /*38d0*/  EXIT ;  /* 0x000000000000794d */ /* 0x000fea0003800000 */
.L_x_14328:
[----:B------:R-:W-:Y:S02]  /*38e0*/  IMAD.MOV.U32 R6, RZ, RZ, 0x4 ;  /* 0x00000004ff067424 */ /* 0x000fe400078e00ff */
[----:B------:R-:W-:Y:S02]  /*38f0*/  IMAD.MOV.U32 R9, RZ, RZ, 0x1f ;  /* 0x0000001fff097424 */ /* 0x000fe400078e00ff */
[----:B------:R-:W-:-:S07]  /*3900*/  IMAD.MOV.U32 R5, RZ, RZ, -0x1 ;  /* 0xffffffffff057424 */ /* 0x000fce00078e00ff */
[----:B012---:R-:W-:Y:S05]  /*3910*/  WARPSYNC.COLLECTIVE R5, `(.L_x_14332) ;  /* 0x0000000005087348 */ /* 0x007fea0003c00000 */
[----:B--2---:R2:W3:Y:S02]  /*3920*/  SHFL.DOWN P0, R7, R2, R6, R9 ;  /* 0x0800000602077389 */ /* 0x0044e40000000009 */
[----:B0123--:R-:W-:Y:S01]  /*3930*/  ENDCOLLECTIVE ;  /* 0x000000000000791b */ /* 0x00ffe20003800000 */
.L_x_14332:
[----:B------:R-:W-:Y:S02]  /*3940*/  IMAD.MOV.U32 R6, RZ, RZ, 0x2 ;  /* 0x00000002ff067424 */ /* 0x000fe400078e00ff */
[----:B------:R-:W-:-:S05]  /*3950*/  IMAD.MOV.U32 R3, RZ, RZ, R7 ;  /* 0x000000ffff037224 */ /* 0x000fca00078e0007 */
[----:B------:R-:W-:-:S05]  /*3960*/  FMNMX R3, R3, R2, !PT ;  /* 0x0000000203037209 */ /* 0x000fca0007800000 */
[----:B------:R-:W-:-:S07]  /*3970*/  IMAD.MOV.U32 R2, RZ, RZ, R3 ;  /* 0x000000ffff027224 */ /* 0x000fce00078e0003 */
[----:B------:R-:W-:Y:S05]  /*3980*/  WARPSYNC.COLLECTIVE R5, `(.L_x_14333) ;  /* 0x0000000005087348 */ /* 0x000fea0003c00000 */
[----:B------:R0:W1:Y:S02]  /*3990*/  SHFL.DOWN P0, R7, R2, R6, R9 ;  /* 0x0800000602077389 */ /* 0x0000640000000009 */
[----:B01----:R-:W-:Y:S01]  /*39a0*/  ENDCOLLECTIVE ;  /* 0x000000000000791b */ /* 0x003fe20003800000 */
.L_x_14333:
[----:B------:R-:W-:Y:S02]  /*39b0*/  IMAD.MOV.U32 R6, RZ, RZ, 0x1 ;  /* 0x00000001ff067424 */ /* 0x000fe400078e00ff */
[----:B------:R-:W-:-:S05]  /*39c0*/  IMAD.MOV.U32 R4, RZ, RZ, R7 ;  /* 0x000000ffff047224 */ /* 0x000fca00078e0007 */
[----:B------:R-:W-:-:S05]  /*39d0*/  FMNMX R4, R3, R4, !PT ;  /* 0x0000000403047209 */ /* 0x000fca0007800000 */
[----:B------:R-:W-:-:S07]  /*39e0*/  IMAD.MOV.U32 R2, RZ, RZ, R4 ;  /* 0x000000ffff027224 */ /* 0x000fce00078e0004 */
[----:B------:R-:W-:Y:S05]  /*39f0*/  WARPSYNC.COLLECTIVE R5, `(.L_x_14334) ;  /* 0x0000000005087348 */ /* 0x000fea0003c00000 */
[----:B------:R0:W1:Y:S02]  /*3a00*/  SHFL.DOWN P0, R7, R2, R6, R9 ;  /* 0x0800000602077389 */ /* 0x0000640000000009 */
[----:B01----:R-:W-:Y:S01]  /*3a10*/  ENDCOLLECTIVE ;  /* 0x000000000000791b */ /* 0x003fe20003800000 */
.L_x_14334:
[----:B------:R-:W-:Y:S05]  /*3a20*/  BRA `(.L_x_14335) ;  /* 0xfffffffc00387947 */ /* 0x000fea000383ffff */
        .weak           $__internal_352_$__cuda_sm20_div_u64
        .type           $__internal_352_$__cuda_sm20_div_u64,@function
        .size           $__internal_352_$__cuda_sm20_div_u64,($__internal_353_$__cuda_sm20_rcp_rn_f32_slowpath - $__internal_352_$__cuda_sm20_div_u64)
$__internal_352_$__cuda_sm20_div_u64:
        /* <DEDUP_REMOVED lines=66> */
[----:B------:R-:W-:Y:S06]  /*3e50*/  RET.REL.NODEC R6 `(_ZN18transformer_engine6detail38cast_transpose_fused_kernel_notalignedILb1ELb1ELb0EfNS_16CTDBiasDActParamIff13__nv_fp8_e5m2fEELi1ELi4ENS_5EmptyEXadL_ZNS_6dsreluIffEET_T0_RKS5_EEEEvT3_mmm) ;  /* 0xffffffc006687950 */ /* 0x000fec0003c3ffff */
        .weak           $__internal_353_$__cuda_sm20_rcp_rn_f32_slowpath
        .type           $__internal_353_$__cuda_sm20_rcp_rn_f32_slowpath,@function
        .size           $__internal_353_$__cuda_sm20_rcp_rn_f32_slowpath,(.L_x_34838 - $__internal_353_$__cuda_sm20_rcp_rn_f32_slowpath)
$__internal_353_$__cuda_sm20_rcp_rn_f32_slowpath:
        /* <DEDUP_REMOVED lines=15> */
.L_x_14336:
        /* <DEDUP_REMOVED lines=33> */
.L_x_14338:
[----:B------:R0:W1:Y:S02]  /*4160*/  MUFU.RCP R0, R8 ;  /* 0x0000000800007308 */ /* 0x0000640000001000 */
.L_x_14337:
[----:B------:R-:W-:Y:S02]  /*4170*/  IMAD.MOV.U32 R2, RZ, RZ, R6 ;  /* 0x000000ffff027224 */ /* 0x000fe400078e0006 */
[----:B------:R-:W-:-:S04]  /*4180*/  IMAD.MOV.U32 R3, RZ, RZ, 0x0 ;  /* 0x00000000ff037424 */ /* 0x000fc800078e00ff */
[----:B0123--:R-:W-:Y:S05]  /*4190*/  RET.REL.NODEC R2 `(_ZN18transformer_engine6detail38cast_transpose_fused_kernel_notalignedILb1ELb1ELb0EfNS_16CTDBiasDActParamIff13__nv_fp8_e5m2fEELi1ELi4ENS_5EmptyEXadL_ZNS_6dsreluIffEET_T0_RKS5_EEEEvT3_mmm) ;  /* 0xffffffbc02987950 */ /* 0x00ffea0003c3ffff */
.L_x_14339:
        /* <DEDUP_REMOVED lines=14> */
.L_x_34838:


//--------------------- .text._ZN18transformer_engine6detail38cast_transpose_fused_kernel_notalignedILb1ELb1ELb0EfNS_16CTDBiasDActParamIff13__nv_bfloat16fEELi1ELi2ENS_5EmptyEXadL_ZNS_6dsreluIffEET_T0_RKS5_EEEEvT3_mmm --------------------------
	.section	.text._ZN18transformer_engine6detail38cast_transpose_fused_kernel_notalignedILb1ELb1ELb0EfNS_16CTDBiasDActParamIff13__nv_bfloat16fEELi1ELi2ENS_5EmptyEXadL_ZNS_6dsreluIffEET_T0_RKS5_EEEEvT3_mmm,"ax",@progbits
	.align	128
        .global         _ZN18transformer_engine6detail38cast_transpose_fused_kernel_notalignedILb1ELb1ELb0EfNS_16CTDBiasDActParamIff13__nv_bfloat16fEELi1ELi2ENS_5EmptyEXadL_ZNS_6dsreluIffEET_T0_RKS5_EEEEvT3_mmm
        .type           _ZN18transformer_engine6detail38cast_transpose_fused_kernel_notalignedILb1ELb1ELb0EfNS_16CTDBiasDActParamIff13__nv_bfloat16fEELi1ELi2ENS_5EmptyEXadL_ZNS_6dsreluIffEET_T0_RKS5_EEEEvT3_mmm,@function
        .size           _ZN18transformer_engine6detail38cast_transpose_fused_kernel_notalignedILb1ELb1ELb0EfNS_16CTDBiasDActParamIff13__nv_bfloat16fEELi1ELi2ENS_5EmptyEXadL_ZNS_6dsreluIffEET_T0_RKS5_EEEEvT3_mmm,(.L_x_34840 - _ZN18transformer_engine6detail38cast_transpose_fused_kernel_notalignedILb1ELb1ELb0EfNS_16CTDBiasDActParamIff13__nv_bfloat16fEELi1ELi2ENS_5EmptyEXadL_ZNS_6dsreluIffEET_T0_RKS5_EEEEvT3_mmm)
        .other          _ZN18transformer_engine6detail38cast_transpose_fused_kernel_notalignedILb1ELb1ELb0EfNS_16CTDBiasDActParamIff13__nv_bfloat16fEELi1ELi2ENS_5EmptyEXadL_ZNS_6dsreluIffEET_T0_RKS5_EEEEvT3_mmm,@"STO_CUDA_ENTRY STV_DEFAULT"
_ZN18transformer_engine6detail38cast_transpose_fused_kernel_notalignedILb1ELb1ELb0EfNS_16CTDBiasDActParamIff13__nv_bfloat16fEELi1ELi2ENS_5EmptyEXadL_ZNS_6dsreluIffEET_T0_RKS5_EEEEvT3_mmm:
.text._ZN18transformer_engine6detail38cast_transpose_fused_kernel_notalignedILb1ELb1ELb0EfNS_16CTDBiasDActParamIff13__nv_bfloat16fEELi1ELi2ENS_5EmptyEXadL_ZNS_6dsreluIffEET_T0_RKS5_EEEEvT3_mmm:
        /* <DEDUP_REMOVED lines=19> */
[----:B------:R-:W-:Y:S05]  /*0130*/  CALL.REL.NOINC `($__internal_354_$__cuda_sm20_div_u64) ;  /* 0x0000002400f47944 */ /* 0x000fea0003c00000 */
        /* <DEDUP_REMOVED lines=9> */
.L_x_14340:
        /* <DEDUP_REMOVED lines=22> */
.L_x_14341:
[----:B------:R-:W-:Y:S01]  /*0330*/  ULDC.64 UR12, c[0x0][0x260] ;  /* 0x00009800000c7ab9 */ /* 0x000fe20000000a00 */
[----:B------:R-:W-:Y:S01]  /*0340*/  SHF.L.U64.HI R7, R16, 0x5, R17 ;  /* 0x0000000510077819 */ /* 0x000fe20000010211 */
[----:B------:R-:W-:Y:S01]  /*0350*/  USHF.R.U64 UR7, UR12, 0x1, UR13 ;  /* 0x000000010c077899 */ /* 0x000fe2000800120d */
[--C-:B------:R-:W-:Y:S01]  /*0360*/  SHF.R.U32.HI R5, RZ, 0x5, R28.reuse ;  /* 0x00000005ff057819 */ /* 0x100fe2000001161c */
[----:B------:R-:W-:Y:S01]  /*0370*/  USHF.R.U32.HI UR10, URZ, 0x1, UR13 ;  /* 0x000000013f0a7899 */ /* 0x000fe2000801160d */
[----:B------:R-:W-:Y:S01]  /*0380*/  SHF.L.U64.HI R4, R0, 0x5, R3 ;  /* 0x0000000500047819 */ /* 0x000fe20000010203 */
[----:B------:R-:W-:Y:S01]  /*0390*/  ULDC.64 UR14, c[0x0][0x258] ;  /* 0x00009600000e7ab9 */ /* 0x000fe20000000a00 */
[--C-:B------:R-:W-:Y:S01]  /*03a0*/  SHF.R.U32.HI R35, RZ, 0x2, R28.reuse ;  /* 0x00000002ff237819 */ /* 0x100fe2000001161c */
[C---:B------:R-:W-:Y:S01]  /*03b0*/  IMAD.SHL.U32 R21, R5.reuse, 0x4, RZ ;  /* 0x0000000405157824 */ /* 0x040fe200078e00ff */
[----:B------:R-:W-:Y:S01]  /*03c0*/  LEA R6, P1, -R16, UR7, 0x5 ;  /* 0x0000000710067c11 */ /* 0x000fe2000f8229ff */
[----:B------:R-:W-:Y:S01]  /*03d0*/  IMAD R5, R5, -0x4, R28 ;  /* 0xfffffffc05057824 */ /* 0x000fe200078e021c */
[----:B------:R-:W-:Y:S01]  /*03e0*/  LEA R2, P0, -R0, UR14, 0x5 ;  /* 0x0000000e00027c11 */ /* 0x000fe2000f8029ff */
[----:B------:R-:W-:Y:S01]  /*03f0*/  IMAD R11, R17, UR14, RZ ;  /* 0x0000000e110b7c24 */ /* 0x000fe2000f8e02ff */
[----:B------:R-:W-:Y:S01]  /*0400*/  IADD3.X R7, ~R7, UR10, RZ, P1, !PT ;  /* 0x0000000a07077c10 */ /* 0x000fe20008ffe5ff */
[----:B------:R-:W-:Y:S01]  /*0410*/  IMAD.WIDE.U32 R8, R16, UR14, RZ ;  /* 0x0000000e10087c25 */ /* 0x000fe2000f8e00ff */
[----:B------:R-:W-:Y:S01]  /*0420*/  ISETP.LT.U32.AND P1, PT, R6, 0x20, PT ;  /* 0x000000200600780c */ /* 0x000fe20003f21070 */
[----:B------:R-:W-:Y:S01]  /*0430*/  ULDC.64 UR4, c[0x0][0x230] ;  /* 0x00008c0000047ab9 */ /* 0x000fe20000000a00 */
[----:B------:R-:W-:Y:S01]  /*0440*/  IADD3.X R4, ~R4, UR15, RZ, P0, !PT ;  /* 0x0000000f04047c10 */ /* 0x000fe200087fe5ff */
[----:B------:R-:W-:Y:S01]  /*0450*/  IMAD R13, R16, UR15, R11 ;  /* 0x0000000f100d7c24 */ /* 0x000fe2000f8e020b */
[----:B------:R-:W-:Y:S01]  /*0460*/  ISETP.LT.U32.AND P0, PT, R2, 0x20, PT ;  /* 0x000000200200780c */ /* 0x000fe20003f01070 */
[----:B------:R-:W-:Y:S01]  /*0470*/  IMAD.MOV.U32 R25, RZ, RZ, RZ ;  /* 0x000000ffff197224 */ /* 0x000fe200078e00ff */
[----:B------:R-:W-:Y:S01]  /*0480*/  ISETP.LT.U32.AND.EX P1, PT, R7, RZ, PT, P1 ;  /* 0x000000ff0700720c */ /* 0x000fe20003f21110 */
[----:B------:R-:W-:Y:S01]  /*0490*/  IMAD.IADD R9, R9, 0x1, R13 ;  /* 0x0000000109097824 */ /* 0x000fe200078e020d */
[----:B------:R-:W-:Y:S01]  /*04a0*/  LOP3.LUT R21, R21, 0x1c, RZ, 0xe2, !PT ;  /* 0x0000001c15157812 */ /* 0x000fe200078ee2ff */
[----:B------:R-:W-:Y:S01]  /*04b0*/  ULDC.64 UR8, c[0x0][0x208] ;  /* 0x0000820000087ab9 */ /* 0x000fe20000000a00 */
[----:B------:R-:W-:-:S02]  /*04c0*/  ISETP.LT.U32.AND.EX P0, PT, R4, RZ, PT, P0 ;  /* 0x000000ff0400720c */ /* 0x000fc40003f01100 */
[----:B------:R-:W-:Y:S02]  /*04d0*/  SEL R6, R6, 0x20, P1 ;  /* 0x0000002006067807 */ /* 0x000fe40000800000 */
[----:B------:R-:W-:Y:S02]  /*04e0*/  LOP3.LUT R24, R5, 0x1f, RZ, 0xc0, !PT ;  /* 0x0000001f05187812 */ /* 0x000fe400078ec0ff */
[----:B------:R-:W-:Y:S02]  /*04f0*/  SEL R7, R2, 0x20, P0 ;  /* 0x0000002002077807 */ /* 0x000fe40000000000 */
[----:B------:R-:W-:Y:S02]  /*0500*/  ISETP.GE.U32.AND P1, PT, R21, R6, PT ;  /* 0x000000061500720c */ /* 0x000fe40003f26070 */
[----:B------:R-:W-:Y:S02]  /*0510*/  LEA R12, P2, R8, R0, 0x1 ;  /* 0x00000000080c7211 */ /* 0x000fe400078408ff */
[----:B------:R-:W-:-:S02]  /*0520*/  ISETP.LT.U32.AND P1, PT, R24, R7, !P1 ;  /* 0x000000071800720c */ /* 0x000fc40004f21070 */
[----:B------:R-:W-:Y:S01]  /*0530*/  LEA.HI.X R9, R8, R3, R9, 0x1, P2 ;  /* 0x0000000308097211 */ /* 0x000fe200010f0c09 */
[C---:B------:R-:W-:Y:S01]  /*0540*/  IMAD.SHL.U32 R18, R12.reuse, 0x20, RZ ;  /* 0x000000200c127824 */ /* 0x040fe200078e00ff */
[----:B------:R-:W-:Y:S02]  /*0550*/  ISETP.NE.U32.AND P0, PT, RZ, UR4, PT ;  /* 0x00000004ff007c0c */ /* 0x000fe4000bf05070 */
[----:B------:R-:W-:Y:S02]  /*0560*/  LOP3.LUT R35, R35, 0x38, RZ, 0xc0, !PT ;  /* 0x0000003823237812 */ /* 0x000fe400078ec0ff */
[----:B------:R-:W-:Y:S02]  /*0570*/  SHF.L.U64.HI R19, R12, 0x5, R9 ;  /* 0x000000050c137819 */ /* 0x000fe40000010209 */
[----:B------:R-:W-:Y:S01]  /*0580*/  ISETP.NE.AND.EX P0, PT, RZ, UR5, PT, P0 ;  /* 0x00000005ff007c0c */ /* 0x000fe2000bf05300 */
[C---:B------:R-:W-:Y:S02]  /*0590*/  IMAD R23, R35.reuse, UR15, RZ ;  /* 0x0000000f23177c24 */ /* 0x040fe4000f8e02ff */
[----:B------:R-:W0:Y:S01]  /*05a0*/  @P1 LDC.64 R10, c[0x0][0x218] ;  /* 0x00008600ff0a1b82 */ /* 0x000e220000000a00 */
[----:B------:R-:W-:-:S04]  /*05b0*/  IMAD.WIDE.U32 R24, R35, UR14, R24 ;  /* 0x0000000e23187c25 */ /* 0x000fc8000f8e0018 */
[----:B------:R-:W-:Y:S01]  /*05c0*/  IMAD.IADD R15, R25, 0x1, R23 ;  /* 0x00000001190f7824 */ /* 0x000fe200078e0217 */
[----:B------:R-:W-:Y:S02]  /*05d0*/  IADD3 R25, P2, R18, R24, RZ ;  /* 0x0000001812197210 */ /* 0x000fe40007f5e0ff */
[----:B------:R-:W1:Y:S03]  /*05e0*/  @P1 LDC.64 R8, c[0x0][0x210] ;  /* 0x00008400ff081b82 */ /* 0x000e660000000a00 */
[----:B------:R-:W-:Y:S02]  /*05f0*/  IMAD.X R14, R15, 0x1, R19, P2 ;  /* 0x000000010f0e7824 */ /* 0x000fe400010e0613 */
[----:B------:R-:W-:-:S03]  /*0600*/  @P1 IMAD.SHL.U32 R27, R25, 0x4, RZ ;  /* 0x00000004191b1824 */ /* 0x000fc600078e00ff */
[----:B------:R-:W2:Y:S01]  /*0610*/  @P0 LDC.64 R32, c[0x0][0x230] ;  /* 0x00008c00ff200b82 */ /* 0x000ea20000000a00 */
[----:B------:R-:W-:Y:S02]  /*0620*/  @P1 SHF.L.U64.HI R22, R25, 0x2, R14 ;  /* 0x0000000219161819 */ /* 0x000fe4000001020e */
[----:B0-----:R-:W-:-:S05]  /*0630*/  @P1 IADD3 R30, P2, R27, R10, RZ ;  /* 0x0000000a1b1e1210 */ /* 0x001fca0007f5e0ff */
[----:B------:R-:W0:Y:S01]  /*0640*/  @P1 LDC.64 R12, c[0x0][0x218] ;  /* 0x00008600ff0c1b82 */ /* 0x000e220000000a00 */
[----:B------:R-:W-:Y:S01]  /*0650*/  @P1 IMAD.X R31, R22, 0x1, R11, P2 ;  /* 0x00000001161f1824 */ /* 0x000fe200010e060b */
[----:B-1----:R-:W-:-:S05]  /*0660*/  @P1 IADD3 R26, P2, R27, R8, RZ ;  /* 0x000000081b1a1210 */ /* 0x002fca0007f5e0ff */
[----:B------:R-:W-:Y:S02]  /*0670*/  @P1 IMAD.X R27, R22, 0x1, R9, P2 ;  /* 0x00000001161b1824 */ /* 0x000fe400010e0609 */
[----:B------:R-:W1:Y:S01]  /*0680*/  @P1 LDC.64 R8, c[0x0][0x210] ;  /* 0x00008400ff081b82 */ /* 0x000e620000000a00 */
[----:B------:R-:W-:Y:S01]  /*0690*/  @P1 IADD3 R22, P2, R25, UR14, RZ ;  /* 0x0000000e19161c10 */ /* 0x000fe2000ff5e0ff */
[----:B--2---:R-:W2:Y:S01]  /*06a0*/  @P0 LDG.E R20, desc[UR8][R32.64] ;  /* 0x0000000820140981 */ /* 0x004ea2000c1e1900 */
[----:B------:R-:W-:Y:S02]  /*06b0*/  CS2R R10, SRZ ;  /* 0x00000000000a7805 */ /* 0x000fe4000001ff00 */
[----:B------:R-:W-:Y:S01]  /*06c0*/  @P1 IADD3.X R29, R14, UR15, RZ, P2, !PT ;  /* 0x0000000f0e1d1c10 */ /* 0x000fe200097fe4ff */
[----:B------:R-:W-:-:S03]  /*06d0*/  @P1 IMAD.SHL.U32 R25, R22, 0x4, RZ ;  /* 0x0000000416191824 */ /* 0x000fc600078e00ff */
[----:B------:R-:W-:Y:S01]  /*06e0*/  @P1 SHF.L.U64.HI R14, R22, 0x2, R29 ;  /* 0x00000002160e1819 */ /* 0x000fe2000001021d */
[----:B------:R1:W3:Y:S01]  /*06f0*/  @P1 LDG.E R10, desc[UR8][R30.64] ;  /* 0x000000081e0a1981 */ /* 0x0002e2000c1e1900 */
[----:B0-----:R-:W-:Y:S01]  /*0700*/  @P1 IADD3 R36, P2, R25, R12, RZ ;  /* 0x0000000c19241210 */ /* 0x001fe20007f5e0ff */
[----:B------:R-:W-:Y:S02]  /*0710*/  IMAD.MOV.U32 R12, RZ, RZ, RZ ;  /* 0x000000ffff0c7224 */ /* 0x000fe400078e00ff */
[----:B------:R-:W4:Y:S02]  /*0720*/  @P1 LDG.E R11, desc[UR8][R26.64] ;  /* 0x000000081a0b1981 */ /* 0x000f24000c1e1900 */
[----:B------:R-:W-:-:S05]  /*0730*/  @P1 IMAD.X R37, R14, 0x1, R13, P2 ;  /* 0x000000010e251824 */ /* 0x000fca00010e060d */
[----:B------:R-:W5:Y:S01]  /*0740*/  @P1 LDG.E R12, desc[UR8][R36.64] ;  /* 0x00000008240c1981 */ /* 0x000f62000c1e1900 */
[----:B-1----:R-:W-:-:S05]  /*0750*/  @P1 IADD3 R30, P2, R25, R8, RZ ;  /* 0x00000008191e1210 */ /* 0x002fca0007f5e0ff */
[----:B------:R-:W-:Y:S02]  /*0760*/  @P1 IMAD.X R31, R14, 0x1, R9, P2 ;  /* 0x000000010e1f1824 */ /* 0x000fe400010e0609 */
[----:B------:R-:W-:-:S06]  /*0770*/  IMAD.MOV.U32 R14, RZ, RZ, RZ ;  /* 0x000000ffff0e7224 */ /* 0x000fcc00078e00ff */
[----:B------:R0:W5:Y:S01]  /*0780*/  @P1 LDG.E R14, desc[UR8][R30.64] ;  /* 0x000000081e0e1981 */ /* 0x000162000c1e1900 */
[----:B------:R-:W-:Y:S02]  /*0790*/  VIADD R8, R5, 0xffffffff ;  /* 0xffffffff05087836 */ /* 0x000fe40000000000 */
[----:B------:R-:W-:-:S05]  /*07a0*/  VIADD R33, R21, 0x1 ;  /* 0x0000000115217836 */ /* 0x000fca0000000000 */
[----:B------:R-:W-:Y:S02]  /*07b0*/  ISETP.GE.U32.AND P1, PT, R33, R6, PT ;  /* 0x000000062100720c */ /* 0x000fe40003f26070 */
[----:B0-----:R-:W-:-:S04]  /*07c0*/  LOP3.LUT R30, R8, 0x1f, RZ, 0xc0, !PT ;  /* 0x0000001f081e7812 */ /* 0x001fc800078ec0ff */
[----:B------:R-:W-:Y:S01]  /*07d0*/  ISETP.LT.U32.AND P1, PT, R30, R7, !P1 ;  /* 0x000000071e00720c */ /* 0x000fe20004f21070 */
[----:B------:R-:W-:Y:S01]  /*07e0*/  IMAD.WIDE.U32 R26, R35, UR14, R18 ;  /* 0x0000000e231a7c25 */ /* 0x000fe2000f8e0012 */
[----:B------:R-:W-:Y:S02]  /*07f0*/  UIMAD.WIDE.U32 UR4, UR14, 0x2, URZ ;  /* 0x000000020e0478a5 */ /* 0x000fe4000f8e003f */
[----:B------:R-:W-:-:S09]  /*0800*/  USHF.L.U32 UR6, UR15, 0x1, URZ ;  /* 0x000000010f067899 */ /* 0x000fd2000800063f */
[----:B------:R-:W0:Y:S01]  /*0810*/  @P1 LDC.64 R8, c[0x0][0x210] ;  /* 0x00008400ff081b82 */ /* 0x000e220000000a00 */
[----:B------:R-:W-:Y:S01]  /*0820*/  IADD3 R26, P2, R30, R26, RZ ;  /* 0x0000001a1e1a7210 */ /* 0x000fe20007f5e0ff */
[----:B------:R-:W-:-:S04]  /*0830*/  IMAD.U32 R25, RZ, RZ, UR6 ;  /* 0x00000006ff197e24 */ /* 0x000fc8000f8e00ff */
[----:B------:R-:W-:Y:S01]  /*0840*/  IMAD.X R27, R23, 0x1, R27, P2 ;  /* 0x00000001171b7824 */ /* 0x000fe200010e061b */
[----:B------:R-:W-:-:S04]  /*0850*/  @P1 IADD3 R22, P2, R26, UR4, RZ ;  /* 0x000000041a161c10 */ /* 0x000fc8000ff5e0ff */
[----:B------:R-:W-:Y:S01]  /*0860*/  @P1 IADD3.X R25, R27, UR5, R25, P2, !PT ;  /* 0x000000051b191c10 */ /* 0x000fe200097fe419 */
[----:B------:R-:W-:-:S03]  /*0870*/  @P1 IMAD.SHL.U32 R13, R22, 0x4, RZ ;  /* 0x00000004160d1824 */ /* 0x000fc600078e00ff */
[----:B------:R-:W-:Y:S02]  /*0880*/  @P1 SHF.L.U64.HI R22, R22, 0x2, R25 ;  /* 0x0000000216161819 */ /* 0x000fe40000010219 */
[----:B0-----:R-:W-:-:S05]  /*0890*/  @P1 IADD3 R36, P2, R13, R8, RZ ;  /* 0x000000080d241210 */ /* 0x001fca0007f5e0ff */
[----:B------:R-:W-:Y:S02]  /*08a0*/  @P1 IMAD.X R37, R22, 0x1, R9, P2 ;  /* 0x0000000116251824 */ /* 0x000fe400010e0609 */
[----:B------:R-:W0:Y:S01]  /*08b0*/  @P1 LDC.64 R8, c[0x0][0x218] ;  /* 0x00008600ff081b82 */ /* 0x000e220000000a00 */
[----:B------:R-:W-:Y:S01]  /*08c0*/  IMAD.MOV.U32 R25, RZ, RZ, RZ ;  /* 0x000000ffff197224 */ /* 0x000fe200078e00ff */
[----:B------:R-:W-:Y:S01]  /*08d0*/  VOTEU.ANY UP0, P1 ;  /* 0x00000000003f7886 */ /* 0x000fe20000800100 */
[----:B0-----:R-:W-:-:S05]  /*08e0*/  @P1 IADD3 R8, P2, R13, R8, RZ ;  /* 0x000000080d081210 */ /* 0x001fca0007f5e0ff */
[----:B------:R-:W-:-:S05]  /*08f0*/  @P1 IMAD.X R9, R22, 0x1, R9, P2 ;  /* 0x0000000116091824 */ /* 0x000fca00010e0609 */
[----:B------:R0:W5:Y:S02]  /*0900*/  @P1 LDG.E R25, desc[UR8][R8.64] ;  /* 0x0000000808191981 */ /* 0x000164000c1e1900 */
[----:B0-----:R-:W0:Y:S01]  /*0910*/  @P1 LDC.64 R8, c[0x0][0x210] ;  /* 0x00008400ff081b82 */ /* 0x001e220000000a00 */
[----:B------:R-:W-:Y:S01]  /*0920*/  IMAD.U32 R13, RZ, RZ, UR14 ;  /* 0x0000000eff0d7e24 */ /* 0x000fe2000f8e00ff */
[----:B------:R-:W-:Y:S01]  /*0930*/  @UP0 UIMAD UR4, UR15, 0x3, URZ ;  /* 0x000000030f0408a4 */ /* 0x000fe2000f8e023f */
[----:B------:R-:W-:Y:S02]  /*0940*/  IMAD.MOV.U32 R31, RZ, RZ, RZ ;  /* 0x000000ffff1f7224 */ /* 0x000fe400078e00ff */
[----:B------:R-:W-:-:S04]  /*0950*/  @P1 IMAD.WIDE.U32 R26, R13, 0x3, R26 ;  /* 0x000000030d1a1825 */ /* 0x000fc800078e001a */
[----:B------:R-:W-:Y:S01]  /*0960*/  @P1 VIADD R13, R27, UR4 ;  /* 0x000000041b0d1c36 */ /* 0x000fe20008000000 */
[----:B------:R0:W5:Y:S01]  /*0970*/  @P1 LDG.E R31, desc[UR8][R36.64] ;  /* 0x00000008241f1981 */ /* 0x000162000c1e1900 */
[C---:B------:R-:W-:Y:S01]  /*0980*/  @P1 IMAD.SHL.U32 R29, R26.reuse, 0x4, RZ ;  /* 0x000000041a1d1824 */ /* 0x040fe200078e00ff */
[----:B------:R-:W-:Y:S01]  /*0990*/  UMOV UR6, 0x3f800000 ;  /* 0x3f80000000067882 */ /* 0x000fe20000000000 */
[----:B------:R-:W-:Y:S01]  /*09a0*/  IMAD.MOV.U32 R27, RZ, RZ, RZ ;  /* 0x000000ffff1b7224 */ /* 0x000fe200078e00ff */
[----:B------:R-:W-:Y:S01]  /*09b0*/  @P1 SHF.L.U64.HI R22, R26, 0x2, R13 ;  /* 0x000000021a161819 */ /* 0x000fe2000001020d */
[----:B------:R-:W-:Y:S01]  /*09c0*/  ULDC.64 UR4, c[0x0][0x220] ;  /* 0x0000880000047ab9 */ /* 0x000fe20000000a00 */
[----:B0-----:R-:W-:-:S05]  /*09d0*/  @P1 IADD3 R36, P2, R29, R8, RZ ;  /* 0x000000081d241210 */ /* 0x001fca0007f5e0ff */
[----:B------:R-:W-:Y:S02]  /*09e0*/  @P1 IMAD.X R37, R22, 0x1, R9, P2 ;  /* 0x0000000116251824 */ /* 0x000fe400010e0609 */
[----:B------:R-:W0:Y:S01]  /*09f0*/  @P1 LDC.64 R8, c[0x0][0x218] ;  /* 0x00008600ff081b82 */ /* 0x000e220000000a00 */
[----:B------:R-:W-:Y:S02]  /*0a00*/  SHF.R.U32.HI R13, RZ, 0x3, R28 ;  /* 0x00000003ff0d7819 */ /* 0x000fe4000001161c */
[----:B------:R0:W5:Y:S02]  /*0a10*/  @P1 LDG.E R27, desc[UR8][R36.64] ;  /* 0x00000008241b1981 */ /* 0x000164000c1e1900 */
[----:B------:R-:W-:Y:S02]  /*0a20*/  LOP3.LUT R13, R13, 0x1c, RZ, 0xc0, !PT ;  /* 0x0000001c0d0d7812 */ /* 0x000fe400078ec0ff */
[----:B0-----:R-:W-:Y:S01]  /*0a30*/  @P1 IADD3 R36, P2, R29, R8, RZ ;  /* 0x000000081d241210 */ /* 0x001fe20007f5e0ff */
[----:B------:R-:W-:-:S04]  /*0a40*/  IMAD.MOV.U32 R29, RZ, RZ, RZ ;  /* 0x000000ffff1d7224 */ /* 0x000fc800078e00ff */
[----:B------:R-:W-:-:S05]  /*0a50*/  @P1 IMAD.X R37, R22, 0x1, R9, P2 ;  /* 0x0000000116251824 */ /* 0x000fca00010e0609 */
[----:B------:R0:W5:Y:S01]  /*0a60*/  @P1 LDG.E R29, desc[UR8][R36.64] ;  /* 0x00000008241d1981 */ /* 0x000162000c1e1900 */
[----:B--2---:R-:W-:Y:S01]  /*0a70*/  @P0 R2UR UR6, R20 ;  /* 0x00000000140602ca */ /* 0x004fe200000e0000 */
[----:B------:R-:W-:Y:S01]  /*0a80*/  IMAD.IADD R20, R28, 0x1, -R13 ;  /* 0x000000011c147824 */ /* 0x000fe200078e0a0d */
[----:B------:R-:W-:-:S04]  /*0a90*/  ISETP.GE.U32.AND P0, PT, R21, R6, PT ;  /* 0x000000061500720c */ /* 0x000fc80003f06070 */
[----:B------:R-:W-:Y:S01]  /*0aa0*/  LOP3.LUT R20, R20, 0x1f, RZ, 0xc0, !PT ;  /* 0x0000001f14147812 */ /* 0x000fe200078ec0ff */
[----:B---3--:R-:W-:-:S03]  /*0ab0*/  FADD R10, R10, R10 ;  /* 0x0000000a0a0a7221 */ /* 0x008fc60000000000 */
[----:B------:R-:W-:Y:S02]  /*0ac0*/  ISETP.GE.U32.OR P0, PT, R20, R7, P0 ;  /* 0x000000071400720c */ /* 0x000fe40000706470 */
[----:B------:R-:W-:-:S05]  /*0ad0*/  FMNMX R10, RZ, R10, !PT ;  /* 0x0000000aff0a7209 */ /* 0x000fca0007800000 */
[----:B----4-:R-:W-:Y:S01]  /*0ae0*/  FMUL R20, R10, R11 ;  /* 0x0000000b0a147220 */ /* 0x010fe20000400000 */
[----:B-----5:R-:W-:Y:S01]  /*0af0*/  FADD R12, R12, R12 ;  /* 0x0000000c0c0c7221 */ /* 0x020fe20000000000 */
[----:B------:R-:W-:-:S04]  /*0b00*/  LEA R11, P2, R18, UR4, 0x1 ;  /* 0x00000004120b7c11 */ /* 0x000fc8000f8408ff */
[----:B------:R-:W-:Y:S02]  /*0b10*/  FMNMX R12, RZ, R12, !PT ;  /* 0x0000000cff0c7209 */ /* 0x000fe40007800000 */
[----:B------:R-:W-:Y:S02]  /*0b20*/  LEA.HI.X R10, R18, UR5, R19, 0x1, P2 ;  /* 0x00000005120a7c11 */ /* 0x000fe400090f0c13 */
[----:B0-----:R-:W-:Y:S01]  /*0b30*/  @!P0 LEA R36, P1, R24, R11, 0x1 ;  /* 0x0000000b18248211 */ /* 0x001fe200078208ff */
[----:B------:R-:W-:-:S03]  /*0b40*/  FMUL R9, R20, UR6 ;  /* 0x0000000614097c20 */ /* 0x000fc60008400000 */
[C---:B------:R-:W-:Y:S02]  /*0b50*/  @!P0 LEA.HI.X R37, R24.reuse, R10, R15, 0x1, P1 ;  /* 0x0000000a18258211 */ /* 0x040fe400008f0c0f */
[----:B------:R-:W-:Y:S01]  /*0b60*/  @!P0 IADD3 R24, P1, R24, UR14, RZ ;  /* 0x0000000e18188c10 */ /* 0x000fe2000ff3e0ff */
[----:B------:R-:W-:Y:S01]  /*0b70*/  FMUL R22, R12, R14 ;  /* 0x0000000e0c167220 */ /* 0x000fe20000400000 */
[----:B------:R-:W-:Y:S02]  /*0b80*/  VIADD R12, R21, 0x2 ;  /* 0x00000002150c7836 */ /* 0x000fe40000000000 */
[----:B------:R-:W-:Y:S02]  /*0b90*/  @!P0 IADD3.X R15, R15, UR15, RZ, P1, !PT ;  /* 0x0000000f0f0f8c10 */ /* 0x000fe40008ffe4ff */
[----:B------:R-:W-:Y:S02]  /*0ba0*/  F2FP.BF16.F32.PACK_AB R8, RZ, R9 ;  /* 0x00000009ff08723e */ /* 0x000fe400000010ff */
[----:B------:R-:W-:Y:S01]  /*0bb0*/  ISETP.GE.U32.AND P1, PT, R12, R6, PT ;  /* 0x000000060c00720c */ /* 0x000fe20003f26070 */
[----:B------:R-:W-:Y:S01]  /*0bc0*/  VIADD R12, R5, 0x1e ;  /* 0x0000001e050c7836 */ /* 0x000fe20000000000 */
[----:B------:R-:W-:Y:S01]  /*0bd0*/  PRMT R26, R8, 0x7610, R26 ;  /* 0x00007610081a7816 */ /* 0x000fe2000000001a */
[----:B------:R-:W-:-:S03]  /*0be0*/  FMUL R8, R22, UR6 ;  /* 0x0000000616087c20 */ /* 0x000fc60008400000 */
[----:B------:R-:W-:Y:S01]  /*0bf0*/  LOP3.LUT R12, R12, 0x1f, RZ, 0xc0, !PT ;  /* 0x0000001f0c0c7812 */ /* 0x000fe200078ec0ff */
[----:B------:R0:W-:Y:S01]  /*0c00*/  @!P0 STG.E.U16 desc[UR8][R36.64], R26 ;  /* 0x0000001a24008986 */ /* 0x0001e2000c101508 */
[----:B------:R-:W-:Y:S02]  /*0c10*/  USHF.L.U32 UR4, UR14, 0x1, URZ ;  /* 0x000000010e047899 */ /* 0x000fe4000800063f */
[----:B------:R-:W-:Y:S01]  /*0c20*/  ISETP.LT.U32.AND P1, PT, R12, R7, !P1 ;  /* 0x000000070c00720c */ /* 0x000fe20004f21070 */
[----:B------:R-:W-:Y:S01]  /*0c30*/  USHF.L.U64.HI UR5, UR14, 0x1, UR15 ;  /* 0x000000010e057899 */ /* 0x000fe2000801020f */
[----:B------:R-:W-:Y:S02]  /*0c40*/  F2FP.BF16.F32.PACK_AB R14, RZ, R8 ;  /* 0x00000008ff0e723e */ /* 0x000fe400000010ff */
[----:B0-----:R-:W-:-:S04]  /*0c50*/  @!P0 LEA R36, P2, R24, R11, 0x1 ;  /* 0x0000000b18248211 */ /* 0x001fc800078408ff */
[----:B------:R-:W-:Y:S01]  /*0c60*/  @!P0 LEA.HI.X R37, R24, R10, R15, 0x1, P2 ;  /* 0x0000000a18258211 */ /* 0x000fe200010f0c0f */
[----:B------:R-:W-:Y:S01]  /*0c70*/  IMAD.U32 R15, RZ, RZ, UR5 ;  /* 0x00000005ff0f7e24 */ /* 0x000fe2000f8e00ff */
[----:B------:R-:W-:Y:S01]  /*0c80*/  PRMT R24, R14, 0x7610, R24 ;  /* 0x000076100e187816 */ /* 0x000fe20000000018 */
[----:B------:R-:W-:-:S04]  /*0c90*/  IMAD.U32 R14, RZ, RZ, UR4 ;  /* 0x00000004ff0e7e24 */ /* 0x000fc8000f8e00ff */
[----:B------:R-:W-:Y:S02]  /*0ca0*/  IMAD.WIDE.U32 R34, R35, UR14, R14 ;  /* 0x0000000e23227c25 */ /* 0x000fe4000f8e000e */
[----:B------:R-:W0:Y:S01]  /*0cb0*/  @P1 LDC.64 R14, c[0x0][0x210] ;  /* 0x00008400ff0e1b82 */ /* 0x000e220000000a00 */
[----:B------:R1:W-:Y:S01]  /*0cc0*/  @!P0 STG.E.U16 desc[UR8][R36.64], R24 ;  /* 0x0000001824008986 */ /* 0x0003e2000c101508 */
[----:B------:R-:W-:Y:S02]  /*0cd0*/  IMAD.IADD R23, R23, 0x1, R35 ;  /* 0x0000000117177824 */ /* 0x000fe400078e0223 */
[----:B------:R-:W-:Y:S01]  /*0ce0*/  FADD R26, RZ, R20 ;  /* 0x00000014ff1a7221 */ /* 0x000fe20000000000 */
[----:B------:R-:W-:Y:S01]  /*0cf0*/  @P1 IADD3 R35, P0, P2, R12, R34, R18 ;  /* 0x000000220c231210 */ /* 0x000fe20007a1e012 */
[----:B------:R-:W-:Y:S01]  /*0d00*/  IMAD.IADD R21, R21, 0x1, R28 ;  /* 0x0000000115157824 */ /* 0x000fe200078e021c */
[----:B------:R-:W-:Y:S01]  /*0d10*/  FMNMX R20, RZ, |R20|, !PT ;  /* 0x40000014ff147209 */ /* 0x000fe20007800000 */
[----:B------:R-:W-:Y:S01]  /*0d20*/  FADD R26, R22, R26 ;  /* 0x0000001a161a7221 */ /* 0x000fe20000000000 */
[----:B------:R-:W-:-:S02]  /*0d30*/  @P1 IADD3 R35, P3, R35, UR4, RZ ;  /* 0x0000000423231c10 */ /* 0x000fc4000ff7e0ff */
[----:B------:R-:W-:Y:S02]  /*0d40*/  FMNMX R22, |R22|, R20, !PT ;  /* 0x0000001416167209 */ /* 0x000fe40007800200 */
[----:B-1----:R-:W-:Y:S02]  /*0d50*/  @P1 IADD3.X R24, RZ, R23, R19, P0, P2 ;  /* 0x00000017ff181210 */ /* 0x002fe400007e4413 */
[----:B------:R-:W-:Y:S02]  /*0d60*/  LOP3.LUT R32, R21, 0x1f, RZ, 0xc0, !PT ;  /* 0x0000001f15207812 */ /* 0x000fe400078ec0ff */
[----:B------:R-:W1:Y:S01]  /*0d70*/  @P1 LDC.64 R20, c[0x0][0x218] ;  /* 0x00008600ff141b82 */ /* 0x000e620000000a00 */
[----:B------:R-:W-:-:S04]  /*0d80*/  @P1 IADD3.X R24, R24, UR5, RZ, P3, !PT ;  /* 0x0000000518181c10 */ /* 0x000fc80009ffe4ff */
[C---:B------:R-:W-:Y:S01]  /*0d90*/  @P1 SHF.L.U64.HI R24, R35.reuse, 0x2, R24 ;  /* 0x0000000223181819 */ /* 0x040fe20000010218 */
[----:B------:R-:W-:-:S05]  /*0da0*/  @P1 IMAD.SHL.U32 R35, R35, 0x4, RZ ;  /* 0x0000000423231824 */ /* 0x000fca00078e00ff */
[----:B0-----:R-:W-:-:S05]  /*0db0*/  @P1 IADD3 R36, P0, R35, R14, RZ ;  /* 0x0000000e23241210 */ /* 0x001fca0007f1e0ff */
[----:B------:R-:W-:Y:S02]  /*0dc0*/  @P1 IMAD.X R37, R24, 0x1, R15, P0 ;  /* 0x0000000118251824 */ /* 0x000fe400000e060f */
[----:B------:R-:W-:-:S06]  /*0dd0*/  IMAD.MOV.U32 R15, RZ, RZ, RZ ;  /* 0x000000ffff0f7224 */ /* 0x000fcc00078e00ff */
[----:B------:R1:W2:Y:S01]  /*0de0*/  @P1 LDG.E R15, desc[UR8][R36.64] ;  /* 0x00000008240f1981 */ /* 0x0002a2000c1e1900 */
[----:B------:R-:W-:Y:S01]  /*0df0*/  VOTEU.ANY UP0, P1 ;  /* 0x00000000003f7886 */ /* 0x000fe20000800100 */
[----:B-1----:R-:W-:-:S05]  /*0e00*/  @P1 IADD3 R36, P0, R35, R20, RZ ;  /* 0x0000001423241210 */ /* 0x002fca0007f1e0ff */
[----:B------:R-:W-:Y:S01]  /*0e10*/  @P1 IMAD.X R37, R24, 0x1, R21, P0 ;  /* 0x0000000118251824 */ /* 0x000fe200000e0615 */
[----:B------:R-:W-:Y:S01]  /*0e20*/  @P1 IADD3 R20, P0, P2, R12, R34, R18 ;  /* 0x000000220c141210 */ /* 0x000fe20007a1e012 */
[----:B------:R-:W-:-:S03]  /*0e30*/  IMAD.U32 R35, RZ, RZ, UR14 ;  /* 0x0000000eff237e24 */ /* 0x000fc6000f8e00ff */
[----:B------:R-:W-:Y:S01]  /*0e40*/  @P1 IADD3.X R21, RZ, R23, R19, P0, P2 ;  /* 0x00000017ff151210 */ /* 0x000fe200007e4413 */
[----:B------:R-:W-:Y:S02]  /*0e50*/  @UP0 UIMAD UR11, UR15, 0x3, URZ ;  /* 0x000000030f0b08a4 */ /* 0x000fe4000f8e023f */
[----:B------:R-:W-:-:S04]  /*0e60*/  @P1 IMAD.WIDE.U32 R20, R35, 0x3, R20 ;  /* 0x0000000323141825 */ /* 0x000fc800078e0014 */
[----:B------:R-:W-:Y:S01]  /*0e70*/  @P1 VIADD R21, R21, UR11 ;  /* 0x0000000b15151c36 */ /* 0x000fe20008000000 */
[----:B------:R0:W1:Y:S01]  /*0e80*/  SHFL.IDX PT, R14, R26, R32, 0x1f ;  /* 0x00001f201a0e7589 */ /* 0x00006200000e0000 */
[----:B------:R-:W-:-:S03]  /*0e90*/  @P1 IMAD.SHL.U32 R35, R20, 0x4, RZ ;  /* 0x0000000414231824 */ /* 0x000fc600078e00ff */
[----:B0-----:R-:W-:Y:S01]  /*0ea0*/  @P1 SHF.L.U64.HI R26, R20, 0x2, R21 ;  /* 0x00000002141a1819 */ /* 0x001fe20000010215 */
[----:B------:R0:W3:Y:S01]  /*0eb0*/  @P1 LDG.E R32, desc[UR8][R36.64] ;  /* 0x0000000824201981 */ /* 0x0000e2000c1e1900 */
[----:B------:R-:W0:Y:S02]  /*0ec0*/  @P1 LDC.64 R20, c[0x0][0x210] ;  /* 0x00008400ff141b82 */ /* 0x000e240000000a00 */
[----:B0-----:R-:W-:-:S05]  /*0ed0*/  @P1 IADD3 R36, P0, R35, R20, RZ ;  /* 0x0000001423241210 */ /* 0x001fca0007f1e0ff */
[----:B------:R-:W-:Y:S02]  /*0ee0*/  @P1 IMAD.X R37, R26, 0x1, R21, P0 ;  /* 0x000000011a251824 */ /* 0x000fe400000e0615 */
[----:B------:R-:W0:Y:S02]  /*0ef0*/  @P1 LDC.64 R20, c[0x0][0x218] ;  /* 0x00008600ff141b82 */ /* 0x000e240000000a00 */
[----:B0-----:R-:W-:-:S05]  /*0f00*/  @P1 IADD3 R20, P0, R35, R20, RZ ;  /* 0x0000001423141210 */ /* 0x001fca0007f1e0ff */
[----:B------:R-:W-:-:S05]  /*0f10*/  @P1 IMAD.X R21, R26, 0x1, R21, P0 ;  /* 0x000000011a151824 */ /* 0x000fca00000e0615 */
[----:B------:R0:W4:Y:S01]  /*0f20*/  @P1 LDG.E R20, desc[UR8][R20.64] ;  /* 0x0000000814141981 */ /* 0x000122000c1e1900 */
[----:B------:R-:W-:Y:S01]  /*0f30*/  ISETP.GE.U32.AND P0, PT, R33, R6, PT ;  /* 0x000000062100720c */ /* 0x000fe20003f06070 */
[----:B------:R-:W-:-:S03]  /*0f40*/  FADD R25, R25, R25 ;  /* 0x0000001919197221 */ /* 0x000fc60000000000 */
[----:B------:R-:W-:Y:S01]  /*0f50*/  ISETP.GE.U32.OR P0, PT, R30, R7, P0 ;  /* 0x000000071e00720c */ /* 0x000fe20000706470 */
[----:B------:R-:W-:Y:S02]  /*0f60*/  IMAD.MOV.U32 R26, RZ, RZ, RZ ;  /* 0x000000ffff1a7224 */ /* 0x000fe400078e00ff */
[----:B------:R-:W-:-:S06]  /*0f70*/  IMAD.MOV.U32 R24, RZ, RZ, RZ ;  /* 0x000000ffff187224 */ /* 0x000fcc00078e00ff */
[----:B------:R5:W2:Y:S01]  /*0f80*/  @P1 LDG.E R24, desc[UR8][R36.64] ;  /* 0x0000000824181981 */ /* 0x000aa2000c1e1900 */
[----:B------:R-:W-:Y:S01]  /*0f90*/  FADD R29, R29, R29 ;  /* 0x0000001d1d1d7221 */ /* 0x000fe20000000000 */
[----:B---3--:R-:W-:Y:S01]  /*0fa0*/  @P1 FADD R26, R32, R32 ;  /* 0x00000020201a1221 */ /* 0x008fe20000000000 */
[----:B------:R-:W-:Y:S01]  /*0fb0*/  FMNMX R32, RZ, R25, !PT ;  /* 0x00000019ff207209 */ /* 0x000fe20007800000 */
[----:B------:R-:W-:-:S04]  /*0fc0*/  IMAD.MOV.U32 R25, RZ, RZ, RZ ;  /* 0x000000ffff197224 */ /* 0x000fc800078e00ff */
[----:B0-----:R-:W-:Y:S01]  /*0fd0*/  FMUL R21, R32, R31 ;  /* 0x0000001f20157220 */ /* 0x001fe20000400000 */
[----:B----4-:R-:W-:Y:S01]  /*0fe0*/  @P1 FADD R25, R20, R20 ;  /* 0x0000001414191221 */ /* 0x010fe20000000000 */
[----:B------:R-:W-:-:S05]  /*0ff0*/  @!P0 IADD3 R31, P1, R30, R34, RZ ;  /* 0x000000221e1f8210 */ /* 0x000fca0007f3e0ff */
[----:B------:R-:W-:Y:S01]  /*1000*/  @!P0 IMAD.X R20, RZ, RZ, R23, P1 ;  /* 0x000000ffff148224 */ /* 0x000fe200008e0617 */
[----:B------:R-:W-:-:S04]  /*1010*/  @!P0 LEA R32, P1, R31, R11, 0x1 ;  /* 0x0000000b1f208211 */ /* 0x000fc800078208ff */
[----:B------:R-:W-:Y:S01]  /*1020*/  @!P0 LEA.HI.X R33, R31, R10, R20, 0x1, P1 ;  /* 0x0000000a1f218211 */ /* 0x000fe200008f0c14 */
[----:B------:R-:W-:-:S05]  /*1030*/  FMUL R31, R21, UR6 ;  /* 0x00000006151f7c20 */ /* 0x000fca0008400000 */
[----:B------:R-:W-:-:S04]  /*1040*/  F2FP.BF16.F32.PACK_AB R20, RZ, R31 ;  /* 0x0000001fff14723e */ /* 0x000fc800000010ff */
[----:B-----5:R-:W-:Y:S02]  /*1050*/  PRMT R37, R20, 0x7610, R37 ;  /* 0x0000761014257816 */ /* 0x020fe40000000025 */
[----:B------:R-:W-:Y:S02]  /*1060*/  FMNMX R20, RZ, R29, !PT ;  /* 0x0000001dff147209 */ /* 0x000fe40007800000 */
[----:B------:R-:W-:-:S03]  /*1070*/  @!P0 IADD3 R35, P1, P2, R34, UR14, R30 ;  /* 0x0000000e22238c10 */ /* 0x000fc6000fa3e01e */
[----:B------:R-:W-:Y:S01]  /*1080*/  FMUL R29, R20, R27 ;  /* 0x0000001b141d7220 */ /* 0x000fe20000400000 */
[----:B------:R-:W-:Y:S02]  /*1090*/  @!P0 IADD3.X R20, R23, UR15, RZ, P1, P2 ;  /* 0x0000000f17148c10 */ /* 0x000fe40008fe44ff */
[----:B------:R-:W-:Y:S01]  /*10a0*/  @!P0 LEA R36, P1, R35, R11, 0x1 ;  /* 0x0000000b23248211 */ /* 0x000fe200078208ff */
[----:B------:R-:W-:Y:S01]  /*10b0*/  FMUL R30, R29, UR6 ;  /* 0x000000061d1e7c20 */ /* 0x000fe20008400000 */
[----:B------:R0:W-:Y:S01]  /*10c0*/  @!P0 STG.E.U16 desc[UR8][R32.64], R37 ;  /* 0x0000002520008986 */ /* 0x0001e2000c101508 */
[----:B------:R-:W-:Y:S02]  /*10d0*/  LOP3.LUT R27, R13, 0x3, RZ, 0xfc, !PT ;  /* 0x000000030d1b7812 */ /* 0x000fe400078efcff */
[----:B0-----:R-:W-:Y:S01]  /*10e0*/  @!P0 LEA.HI.X R37, R35, R10, R20, 0x1, P1 ;  /* 0x0000000a23258211 */ /* 0x001fe200008f0c14 */
[----:B------:R-:W-:Y:S01]  /*10f0*/  VIADD R32, R5, 0x1d ;  /* 0x0000001d05207836 */ /* 0x000fe20000000000 */
[----:B------:R-:W-:-:S04]  /*1100*/  F2FP.BF16.F32.PACK_AB R20, RZ, R30 ;  /* 0x0000001eff14723e */ /* 0x000fc800000010ff */
[----:B------:R-:W-:Y:S01]  /*1110*/  LOP3.LUT R32, R32, 0x1f, RZ, 0xc0, !PT ;  /* 0x0000001f20207812 */ /* 0x000fe200078ec0ff */
[----:B------:R0:W-:Y:S01]  /*1120*/  @!P0 STG.E.U16 desc[UR8][R36.64], R20 ;  /* 0x0000001424008986 */ /* 0x0001e2000c101508 */
[----:B------:R-:W-:-:S04]  /*1130*/  ISETP.GE.U32.AND P0, PT, R27, R6, PT ;  /* 0x000000061b00720c */ /* 0x000fc80003f06070 */
[----:B------:R-:W-:Y:S02]  /*1140*/  ISETP.LT.U32.AND P0, PT, R32, R7, !P0 ;  /* 0x000000072000720c */ /* 0x000fe40004701070 */
[----:B------:R-:W-:Y:S01]  /*1150*/  FMNMX R22, R22, |R21|, !PT ;  /* 0x4000001516167209 */ /* 0x000fe20007800000 */
[----:B0-----:R-:W-:Y:S01]  /*1160*/  FADD R20, RZ, R21 ;  /* 0x00000015ff147221 */ /* 0x001fe20000000000 */
[----:B------:R-:W-:-:S03]  /*1170*/  IADD3 R35, P1, R34, UR4, RZ ;  /* 0x0000000422237c10 */ /* 0x000fc6000ff3e0ff */
[----:B------:R-:W-:-:S06]  /*1180*/  FADD R33, R20, R29 ;  /* 0x0000001d14217221 */ /* 0x000fcc0000000000 */
[----:B------:R-:W0:Y:S01]  /*1190*/  @P0 LDC.64 R20, c[0x0][0x210] ;  /* 0x00008400ff140b82 */ /* 0x000e220000000a00 */
[----:B------:R-:W-:Y:S02]  /*11a0*/  IADD3.X R23, R23, UR5, RZ, P1, !PT ;  /* 0x0000000517177c10 */ /* 0x000fe40008ffe4ff */
[----:B------:R-:W-:Y:S02]  /*11b0*/  IADD3 R36, P1, P2, R32, R35, R18 ;  /* 0x0000002320247210 */ /* 0x000fe40007a3e012 */
[----:B------:R-:W-:Y:S02]  /*11c0*/  FMNMX R22, |R29|, R22, !PT ;  /* 0x000000161d167209 */ /* 0x000fe40007800200 */
[----:B------:R-:W-:Y:S02]  /*11d0*/  IADD3.X R37, RZ, R23, R19, P1, P2 ;  /* 0x00000017ff257210 */ /* 0x000fe40000fe4413 */
[----:B------:R-:W-:-:S04]  /*11e0*/  @P0 IADD3 R29, P1, R36, UR4, RZ ;  /* 0x00000004241d0c10 */ /* 0x000fc8000ff3e0ff */
[----:B------:R-:W-:-:S04]  /*11f0*/  @P0 IADD3.X R34, R37, UR5, RZ, P1, !PT ;  /* 0x0000000525220c10 */ /* 0x000fc80008ffe4ff */
[C---:B------:R-:W-:Y:S01]  /*1200*/  @P0 SHF.L.U64.HI R34, R29.reuse, 0x2, R34 ;  /* 0x000000021d220819 */ /* 0x040fe20000010222 */
[----:B------:R-:W-:-:S05]  /*1210*/  @P0 IMAD.SHL.U32 R29, R29, 0x4, RZ ;  /* 0x000000041d1d0824 */ /* 0x000fca00078e00ff */
[----:B0-----:R-:W-:Y:S01]  /*1220*/  @P0 IADD3 R18, P1, R29, R20, RZ ;  /* 0x000000141d120210 */ /* 0x001fe20007f3e0ff */
[----:B------:R-:W-:-:S04]  /*1230*/  IMAD.MOV.U32 R20, RZ, RZ, RZ ;  /* 0x000000ffff147224 */ /* 0x000fc800078e00ff */
[----:B------:R-:W-:-:S05]  /*1240*/  @P0 IMAD.X R19, R34, 0x1, R21, P1 ;  /* 0x0000000122130824 */ /* 0x000fca00008e0615 */
[----:B------:R0:W3:Y:S02]  /*1250*/  @P0 LDG.E R20, desc[UR8][R18.64] ;  /* 0x0000000812140981 */ /* 0x0000e4000c1e1900 */
[----:B0-----:R-:W0:Y:S01]  /*1260*/  @P0 LDC.64 R18, c[0x0][0x218] ;  /* 0x00008600ff120b82 */ /* 0x001e220000000a00 */
[----:B------:R-:W-:Y:S01]  /*1270*/  VOTEU.ANY UP0, P0 ;  /* 0x00000000003f7886 */ /* 0x000fe20000000100 */
[----:B------:R-:W-:-:S04]  /*1280*/  IMAD.U32 R21, RZ, RZ, UR14 ;  /* 0x0000000eff157e24 */ /* 0x000fc8000f8e00ff */
[----:B------:R-:W-:Y:S01]  /*1290*/  @UP0 UIMAD UR11, UR15, 0x3, URZ ;  /* 0x000000030f0b08a4 */ /* 0x000fe2000f8e023f */
[----:B0-----:R-:W-:-:S05]  /*12a0*/  @P0 IADD3 R18, P1, R29, R18, RZ ;  /* 0x000000121d120210 */ /* 0x001fca0007f3e0ff */
[----:B------:R-:W-:-:S05]  /*12b0*/  @P0 IMAD.X R19, R34, 0x1, R19, P1 ;  /* 0x0000000122130824 */ /* 0x000fca00008e0613 */
[----:B------:R0:W4:Y:S01]  /*12c0*/  @P0 LDG.E R29, desc[UR8][R18.64] ;  /* 0x00000008121d0981 */ /* 0x000122000c1e1900 */
[----:B------:R-:W-:Y:S01]  /*12d0*/  @P0 IMAD.WIDE.U32 R36, R21, 0x3, R36 ;  /* 0x0000000315240825 */ /* 0x000fe200078e0024 */
[----:B0-----:R-:W0:Y:S03]  /*12e0*/  @P0 LDC.64 R18, c[0x0][0x210] ;  /* 0x00008400ff120b82 */ /* 0x001e260000000a00 */
[----:B------:R-:W-:-:S05]  /*12f0*/  @P0 VIADD R21, R37, UR11 ;  /* 0x0000000b25150c36 */ /* 0x000fca0008000000 */
[C---:B------:R-:W-:Y:S01]  /*1300*/  @P0 SHF.L.U64.HI R34, R36.reuse, 0x2, R21 ;  /* 0x0000000224220819 */ /* 0x040fe20000010215 */
[----:B------:R-:W-:-:S05]  /*1310*/  @P0 IMAD.SHL.U32 R21, R36, 0x4, RZ ;  /* 0x0000000424150824 */ /* 0x000fca00078e00ff */
[----:B0-----:R-:W-:-:S05]  /*1320*/  @P0 IADD3 R36, P1, R21, R18, RZ ;  /* 0x0000001215240210 */ /* 0x001fca0007f3e0ff */
[----:B------:R-:W-:Y:S02]  /*1330*/  @P0 IMAD.X R37, R34, 0x1, R19, P1 ;  /* 0x0000000122250824 */ /* 0x000fe400008e0613 */
[----:B------:R-:W0:Y:S02]  /*1340*/  @P0 LDC.64 R18, c[0x0][0x218] ;  /* 0x00008600ff120b82 */ /* 0x000e240000000a00 */
[----:B0-----:R-:W-:-:S05]  /*1350*/  @P0 IADD3 R18, P1, R21, R18, RZ ;  /* 0x0000001215120210 */ /* 0x001fca0007f3e0ff */
[----:B------:R-:W-:-:S05]  /*1360*/  @P0 IMAD.X R19, R34, 0x1, R19, P1 ;  /* 0x0000000122130824 */ /* 0x000fca00008e0613 */
[----:B------:R0:W5:Y:S01]  /*1370*/  @P0 LDG.E R34, desc[UR8][R18.64] ;  /* 0x0000000812220981 */ /* 0x000162000c1e1900 */
[----:B------:R-:W-:-:S04]  /*1380*/  IADD3 R28, R13, 0x1, R28 ;  /* 0x000000010d1c7810 */ /* 0x000fc80007ffe01c */
[----:B------:R-:W-:-:S06]  /*1390*/  LOP3.LUT R28, R28, 0x1f, RZ, 0xc0, !PT ;  /* 0x0000001f1c1c7812 */ /* 0x000fcc00078ec0ff */
[----:B------:R1:W3:Y:S02]  /*13a0*/  SHFL.IDX PT, R28, R33, R28, 0x1f ;  /* 0x00001f1c211c7589 */ /* 0x0002e400000e0000 */
[----:B-1----:R-:W-:-:S06]  /*13b0*/  IMAD.MOV.U32 R33, RZ, RZ, RZ ;  /* 0x000000ffff217224 */ /* 0x002fcc00078e00ff */
[----:B------:R1:W3:Y:S01]  /*13c0*/  @P0 LDG.E R33, desc[UR8][R36.64] ;  /* 0x0000000824210981 */ /* 0x0002e2000c1e1900 */
[----:B------:R-:W-:Y:S02]  /*13d0*/  LOP3.LUT R13, R13, 0x2, RZ, 0xfc, !PT ;  /* 0x000000020d0d7812 */ /* 0x000fe400078efcff */
[----:B------:R-:W-:Y:S02]  /*13e0*/  FMNMX R26, RZ, R26, !PT ;  /* 0x0000001aff1a7209 */ /* 0x000fe40007800000 */
[----:B------:R-:W-:-:S04]  /*13f0*/  ISETP.GE.U32.AND P1, PT, R13, R6, PT ;  /* 0x000000060d00720c */ /* 0x000fc80003f26070 */
[----:B------:R-:W-:Y:S01]  /*1400*/  ISETP.GE.U32.OR P1, PT, R12, R7, P1 ;  /* 0x000000070c00720c */ /* 0x000fe20000f26470 */
[----:B--2---:R-:W-:Y:S01]  /*1410*/  FMUL R15, R26, R15 ;  /* 0x0000000f1a0f7220 */ /* 0x004fe20000400000 */
[----:B------:R-:W-:Y:S01]  /*1420*/  IMAD.MOV.U32 R21, RZ, RZ, RZ ;  /* 0x000000ffff157224 */ /* 0x000fe200078e00ff */
[----:B------:R-:W-:Y:S02]  /*1430*/  FMNMX R13, RZ, R25, !PT ;  /* 0x00000019ff0d7209 */ /* 0x000fe40007800000 */
[----:B------:R-:W-:Y:S01]  /*1440*/  IADD3 R25, P2, R12, R35, RZ ;  /* 0x000000230c197210 */ /* 0x000fe20007f5e0ff */
[----:B------:R-:W-:Y:S02]  /*1450*/  IMAD.MOV.U32 R26, RZ, RZ, RZ ;  /* 0x000000ffff1a7224 */ /* 0x000fe400078e00ff */
[----:B------:R-:W-:Y:S02]  /*1460*/  FMUL R13, R13, R24 ;  /* 0x000000180d0d7220 */ /* 0x000fe40000400000 */
[----:B------:R-:W-:Y:S01]  /*1470*/  IMAD.X R24, RZ, RZ, R23, P2 ;  /* 0x000000ffff187224 */ /* 0x000fe200010e0617 */
[----:B------:R-:W-:-:S02]  /*1480*/  FMNMX R22, R22, |R15|, !PT ;  /* 0x4000000f16167209 */ /* 0x000fc40007800000 */
[----:B------:R-:W-:Y:S02]  /*1490*/  F2FP.BF16.F32.PACK_AB R9, R8, R9 ;  /* 0x000000090809723e */ /* 0x000fe400000010ff */
[----:B------:R-:W-:Y:S02]  /*14a0*/  F2FP.BF16.F32.PACK_AB R30, R30, R31 ;  /* 0x0000001f1e1e723e */ /* 0x000fe400000010ff */
[----:B------:R-:W-:Y:S01]  /*14b0*/  FMNMX R22, |R13|, R22, !PT ;  /* 0x000000160d167209 */ /* 0x000fe20007800200 */
[----:B------:R-:W-:Y:S01]  /*14c0*/  BSSY B0, `(.L_x_14342) ;  /* 0x00000c4000007945 */ /* 0x000fe20003800000 */
[----:B----4-:R-:W-:Y:S01]  /*14d0*/  @P0 FADD R21, R29, R29 ;  /* 0x0000001d1d150221 */ /* 0x010fe20000000000 */
[----:B------:R-:W-:-:S05]  /*14e0*/  FMUL R29, R15, UR6 ;  /* 0x000000060f1d7c20 */ /* 0x000fca0008400000 */
[----:B0-----:R-:W-:-:S04]  /*14f0*/  F2FP.BF16.F32.PACK_AB R19, RZ, R29 ;  /* 0x0000001dff13723e */ /* 0x001fc800000010ff */
[----:B-1----:R-:W-:Y:S02]  /*1500*/  PRMT R36, R19, 0x7610, R36 ;  /* 0x0000761013247816 */ /* 0x002fe40000000024 */
[----:B------:R-:W-:Y:S01]  /*1510*/  FMNMX R21, RZ, R21, !PT ;  /* 0x00000015ff157209 */ /* 0x000fe20007800000 */
[----:B-----5:R-:W-:Y:S01]  /*1520*/  @P0 FADD R26, R34, R34 ;  /* 0x00000022221a0221 */ /* 0x020fe20000000000 */
[----:B------:R-:W-:Y:S01]  /*1530*/  @!P1 LEA R18, P0, R25, R11, 0x1 ;  /* 0x0000000b19129211 */ /* 0x000fe200078008ff */
[----:B------:R-:W-:-:S03]  /*1540*/  FMUL R34, R13, UR6 ;  /* 0x000000060d227c20 */ /* 0x000fc60008400000 */
[C---:B------:R-:W-:Y:S02]  /*1550*/  @!P1 LEA.HI.X R19, R25.reuse, R10, R24, 0x1, P0 ;  /* 0x0000000a19139211 */ /* 0x040fe400000f0c18 */
[----:B------:R-:W-:Y:S02]  /*1560*/  @!P1 IADD3 R25, P2, R25, UR14, RZ ;  /* 0x0000000e19199c10 */ /* 0x000fe4000ff5e0ff */
[----:B------:R-:W-:Y:S01]  /*1570*/  ISETP.GE.U32.AND P0, PT, R27, R6, PT ;  /* 0x000000061b00720c */ /* 0x000fe20003f06070 */
[----:B------:R0:W-:Y:S01]  /*1580*/  @!P1 STG.E.U16 desc[UR8][R18.64], R36 ;  /* 0x0000002412009986 */ /* 0x0001e2000c101508 */
[----:B------:R-:W-:Y:S02]  /*1590*/  @!P1 IADD3.X R27, R24, UR15, RZ, P2, !PT ;  /* 0x0000000f181b9c10 */ /* 0x000fe400097fe4ff */
[----:B------:R-:W-:Y:S02]  /*15a0*/  @!P1 LEA R24, P2, R25, R11, 0x1 ;  /* 0x0000000b19189211 */ /* 0x000fe400078408ff */
[----:B------:R-:W-:-:S02]  /*15b0*/  ISETP.GE.U32.OR P0, PT, R32, R7, P0 ;  /* 0x000000072000720c */ /* 0x000fc40000706470 */
[----:B------:R-:W-:Y:S02]  /*15c0*/  @!P1 LEA.HI.X R25, R25, R10, R27, 0x1, P2 ;  /* 0x0000000a19199211 */ /* 0x000fe400010f0c1b */
[----:B0-----:R-:W-:Y:S01]  /*15d0*/  F2FP.BF16.F32.PACK_AB R19, RZ, R34 ;  /* 0x00000022ff13723e */ /* 0x001fe200000010ff */
[----:B---3--:R-:W-:-:S03]  /*15e0*/  FMUL R27, R21, R20 ;  /* 0x00000014151b7220 */ /* 0x008fc60000400000 */
[----:B------:R-:W-:Y:S01]  /*15f0*/  PRMT R37, R19, 0x7610, R37 ;  /* 0x0000761013257816 */ /* 0x000fe20000000025 */
[----:B------:R-:W-:-:S04]  /*1600*/  FMUL R36, R27, UR6 ;  /* 0x000000061b247c20 */ /* 0x000fc80008400000 */
[----:B------:R0:W-:Y:S01]  /*1610*/  @!P1 STG.E.U16 desc[UR8][R24.64], R37 ;  /* 0x0000002518009986 */ /* 0x0001e2000c101508 */
[----:B------:R-:W-:Y:S02]  /*1620*/  IADD3 R21, P1, P2, R32, UR4, R35 ;  /* 0x0000000420157c10 */ /* 0x000fe4000fa3e023 */
[----:B------:R-:W-:Y:S02]  /*1630*/  F2FP.BF16.F32.PACK_AB R19, RZ, R36 ;  /* 0x00000024ff13723e */ /* 0x000fe400000010ff */
[----:B------:R-:W-:Y:S02]  /*1640*/  IADD3.X R20, RZ, UR5, R23, P1, P2 ;  /* 0x00000005ff147c10 */ /* 0x000fe40008fe4417 */
[----:B------:R-:W-:Y:S01]  /*1650*/  @!P0 LEA R18, P1, R21, R11, 0x1 ;  /* 0x0000000b15128211 */ /* 0x000fe200078208ff */
[----:B------:R-:W1:Y:S01]  /*1660*/  S2R R35, SR_TID.X ;  /* 0x0000000000237919 */ /* 0x000e620000002100 */
[----:B0-----:R-:W-:Y:S02]  /*1670*/  PRMT R25, R19, 0x7610, R25 ;  /* 0x0000761013197816 */ /* 0x001fe40000000019 */
[----:B------:R-:W-:-:S02]  /*1680*/  @!P0 LEA.HI.X R19, R21, R10, R20, 0x1, P1 ;  /* 0x0000000a15138211 */ /* 0x000fc400008f0c14 */
[----:B------:R-:W-:-:S04]  /*1690*/  @!P0 IADD3 R21, P1, R21, UR14, RZ ;  /* 0x0000000e15158c10 */ /* 0x000fc8000ff3e0ff */
[----:B------:R-:W-:Y:S02]  /*16a0*/  @!P0 IADD3.X R24, R20, UR15, RZ, P1, !PT ;  /* 0x0000000f14188c10 */ /* 0x000fe40008ffe4ff */
[C---:B------:R-:W-:Y:S02]  /*16b0*/  @!P0 LEA R20, P1, R21.reuse, R11, 0x1 ;  /* 0x0000000b15148211 */ /* 0x040fe400078208ff */
[----:B------:R-:W0:Y:S01]  /*16c0*/  S2R R11, SR_TID.X ;  /* 0x00000000000b7919 */ /* 0x000e220000002100 */
[----:B------:R-:W2:Y:S01]  /*16d0*/  S2R R23, SR_TID.X ;  /* 0x0000000000177919 */ /* 0x000ea20000002100 */
[----:B------:R-:W-:Y:S01]  /*16e0*/  FMNMX R26, RZ, R26, !PT ;  /* 0x0000001aff1a7209 */ /* 0x000fe20007800000 */
[----:B------:R-:W3:Y:S01]  /*16f0*/  S2UR UR5, SR_CgaCtaId ;  /* 0x00000000000579c3 */ /* 0x000ee20000008800 */
[----:B------:R-:W-:Y:S01]  /*1700*/  @!P0 LEA.HI.X R21, R21, R10, R24, 0x1, P1 ;  /* 0x0000000a15158211 */ /* 0x000fe200008f0c18 */
[----:B------:R4:W-:Y:S02]  /*1710*/  @!P0 STG.E.U16 desc[UR8][R18.64], R25 ;  /* 0x0000001912008986 */ /* 0x0009e4000c101508 */
[----:B------:R-:W-:Y:S01]  /*1720*/  FMUL R33, R26, R33 ;  /* 0x000000211a217220 */ /* 0x000fe20000400000 */
[----:B------:R-:W-:Y:S01]  /*1730*/  FADD R26, RZ, R15 ;  /* 0x0000000fff1a7221 */ /* 0x000fe20000000000 */
[----:B-1----:R-:W-:Y:S01]  /*1740*/  SHF.R.U32.HI R35, RZ, 0x5, R35 ;  /* 0x00000005ff237819 */ /* 0x002fe20000011623 */
[----:B----4-:R-:W-:-:S04]  /*1750*/  FADD R19, RZ, R27 ;  /* 0x0000001bff137221 */ /* 0x010fc80000000000 */
[----:B------:R-:W-:Y:S02]  /*1760*/  IMAD.SHL.U32 R10, R35, 0x4, RZ ;  /* 0x00000004230a7824 */ /* 0x000fe400078e00ff */
[----:B------:R-:W-:-:S03]  /*1770*/  FADD R35, R33, R19 ;  /* 0x0000001321237221 */ /* 0x000fc60000000000 */
[----:B------:R-:W-:Y:S02]  /*1780*/  LOP3.LUT R10, R10, 0x1c, RZ, 0xe2, !PT ;  /* 0x0000001c0a0a7812 */ /* 0x000fe400078ee2ff */
[--C-:B0-----:R-:W-:Y:S02]  /*1790*/  SHF.R.U32.HI R15, RZ, 0x3, R11.reuse ;  /* 0x00000003ff0f7819 */ /* 0x101fe4000001160b */
[----:B------:R-:W-:Y:S02]  /*17a0*/  SHF.R.U32.HI R19, RZ, 0x8, R11 ;  /* 0x00000008ff137819 */ /* 0x000fe4000001160b */
[----:B------:R-:W-:Y:S01]  /*17b0*/  LOP3.LUT R15, R15, 0x1ffffffc, RZ, 0xc0, !PT ;  /* 0x1ffffffc0f0f7812 */ /* 0x000fe200078ec0ff */
[----:B------:R-:W-:Y:S01]  /*17c0*/  FADD R25, R13, R26 ;  /* 0x0000001a0d197221 */ /* 0x000fe20000000000 */
[C-C-:B--2---:R-:W-:Y:S01]  /*17d0*/  IADD3 R24, R10.reuse, 0x2, R23.reuse ;  /* 0x000000020a187810 */ /* 0x144fe20007ffe017 */
[----:B------:R-:W-:Y:S01]  /*17e0*/  IMAD.SHL.U32 R26, R19, 0x20, RZ ;  /* 0x00000020131a7824 */ /* 0x000fe200078e00ff */
[----:B------:R-:W-:Y:S01]  /*17f0*/  IADD3 R18, R10, 0x3, R23 ;  /* 0x000000030a127810 */ /* 0x000fe20007ffe017 */
[----:B------:R-:W-:Y:S01]  /*1800*/  IMAD.IADD R23, R23, 0x1, -R15 ;  /* 0x0000000117177824 */ /* 0x000fe200078e0a0f */
[----:B------:R-:W-:Y:S01]  /*1810*/  LOP3.LUT R11, R11, 0x1f, RZ, 0xc0, !PT ;  /* 0x0000001f0b0b7812 */ /* 0x000fe200078ec0ff */
[----:B------:R-:W-:Y:S01]  /*1820*/  UMOV UR4, 0x400 ;  /* 0x0000040000047882 */ /* 0x000fe20000000000 */
[----:B------:R-:W-:Y:S01]  /*1830*/  LOP3.LUT R24, R24, 0x1f, RZ, 0xc0, !PT ;  /* 0x0000001f18187812 */ /* 0x000fe200078ec0ff */
[----:B------:R-:W-:Y:S01]  /*1840*/  UIADD3 UR4, UR4, 0x20, URZ ;  /* 0x0000002004047890 */ /* 0x000fe2000fffe03f */
[----:B------:R-:W-:-:S02]  /*1850*/  LOP3.LUT R19, R26, 0xffffffe0, R11, 0xe2, !PT ;  /* 0xffffffe01a137812 */ /* 0x000fc400078ee20b */
[C---:B------:R-:W-:Y:S01]  /*1860*/  LOP3.LUT R26, R23.reuse, 0x1f, RZ, 0xc0, !PT ;  /* 0x0000001f171a7812 */ /* 0x040fe200078ec0ff */
[----:B------:R-:W-:Y:S01]  /*1870*/  VIADD R23, R23, 0xffffffff ;  /* 0xffffffff17177836 */ /* 0x000fe20000000000 */
[----:B---3--:R-:W-:Y:S01]  /*1880*/  ULEA UR4, UR5, UR4, 0x18 ;  /* 0x0000000405047291 */ /* 0x008fe2000f8ec03f */
[----:B------:R0:W1:Y:S02]  /*1890*/  SHFL.IDX PT, R24, R25, R24, 0x1f ;  /* 0x00001f1819187589 */ /* 0x00006400000e0000 */
[----:B------:R-:W-:Y:S01]  /*18a0*/  IMAD R26, R19, 0x21, R26 ;  /* 0x00000021131a7824 */ /* 0x000fe200078e021a */
[----:B------:R-:W-:Y:S02]  /*18b0*/  LOP3.LUT R8, R23, 0x1f, RZ, 0xc0, !PT ;  /* 0x0000001f17087812 */ /* 0x000fe400078ec0ff */
[----:B------:R-:W-:Y:S02]  /*18c0*/  LOP3.LUT R18, R18, 0x1f, RZ, 0xc0, !PT ;  /* 0x0000001f12127812 */ /* 0x000fe400078ec0ff */
[----:B------:R-:W-:Y:S01]  /*18d0*/  LEA R26, R26, UR4, 0x2 ;  /* 0x000000041a1a7c11 */ /* 0x000fe2000f8e10ff */
[----:B0-----:R-:W-:Y:S01]  /*18e0*/  FMUL R25, R33, UR6 ;  /* 0x0000000621197c20 */ /* 0x001fe20008400000 */
[----:B------:R-:W-:-:S02]  /*18f0*/  IMAD R8, R19, 0x21, R8 ;  /* 0x0000002113087824 */ /* 0x000fc400078e0208 */
[----:B------:R-:W0:Y:S02]  /*1900*/  SHFL.IDX PT, R18, R35, R18, 0x1f ;  /* 0x00001f1223127589 */ /* 0x000e2400000e0000 */
[----:B------:R-:W-:Y:S02]  /*1910*/  F2FP.BF16.F32.PACK_AB R23, R25, R36 ;  /* 0x000000241917723e */ /* 0x000fe400000010ff */
[----:B------:R-:W-:Y:S01]  /*1920*/  F2FP.BF16.F32.PACK_AB R25, RZ, R25 ;  /* 0x00000019ff19723e */ /* 0x000fe200000010ff */
[----:B------:R2:W-:Y:S01]  /*1930*/  STS [R26], R9 ;  /* 0x000000091a007388 */ /* 0x0005e20000000800 */
[----:B------:R-:W-:Y:S01]  /*1940*/  IMAD R12, R19, 0x21, R12 ;  /* 0x00000021130c7824 */ /* 0x000fe200078e020c */
[----:B--2---:R-:W-:Y:S02]  /*1950*/  LEA R9, R8, UR4, 0x2 ;  /* 0x0000000408097c11 */ /* 0x004fe4000f8e10ff */
[----:B------:R-:W-:Y:S01]  /*1960*/  PRMT R8, R25, 0x7610, R8 ;  /* 0x0000761019087816 */ /* 0x000fe20000000008 */
[----:B------:R-:W-:-:S04]  /*1970*/  IMAD R32, R19, 0x21, R32 ;  /* 0x0000002113207824 */ /* 0x000fc800078e0220 */
[----:B------:R2:W-:Y:S01]  /*1980*/  @!P0 STG.E.U16 desc[UR8][R20.64], R8 ;  /* 0x0000000814008986 */ /* 0x0005e2000c101508 */
[----:B------:R-:W-:Y:S01]  /*1990*/  ISETP.GE.U32.AND P0, PT, R10, R7, PT ;  /* 0x000000070a00720c */ /* 0x000fe20003f06070 */
[----:B------:R-:W-:Y:S01]  /*19a0*/  FADD R25, RZ, R14 ;  /* 0x0000000eff197221 */ /* 0x000fe20000000000 */
[----:B------:R-:W-:Y:S02]  /*19b0*/  F2FP.BF16.F32.PACK_AB R29, R34, R29 ;  /* 0x0000001d221d723e */ /* 0x000fe400000010ff */
[----:B------:R-:W-:Y:S01]  /*19c0*/  LEA R12, R12, UR4, 0x2 ;  /* 0x000000040c0c7c11 */ /* 0x000fe2000f8e10ff */
[----:B------:R-:W-:Y:S01]  /*19d0*/  FADD R25, R28, R25 ;  /* 0x000000191c197221 */ /* 0x000fe20000000000 */
[----:B------:R-:W-:Y:S01]  /*19e0*/  LEA R32, R32, UR4, 0x2 ;  /* 0x0000000420207c11 */ /* 0x000fe2000f8e10ff */
[----:B------:R2:W-:Y:S01]  /*19f0*/  STS [R9], R30 ;  /* 0x0000001e09007388 */ /* 0x0005e20000000800 */
[----:B------:R-:W-:Y:S01]  /*1a00*/  FMNMX R14, R22, |R27|, !PT ;  /* 0x4000001b160e7209 */ /* 0x000fe20007800000 */
[----:B-1----:R-:W-:-:S02]  /*1a10*/  FADD R25, R24, R25 ;  /* 0x0000001918197221 */ /* 0x002fc40000000000 */
[----:B------:R2:W-:Y:S04]  /*1a20*/  STS [R12], R29 ;  /* 0x0000001d0c007388 */ /* 0x0005e80000000800 */
[----:B------:R2:W-:Y:S01]  /*1a30*/  STS [R32], R23 ;  /* 0x0000001720007388 */ /* 0x0005e20000000800 */
[----:B------:R-:W-:Y:S01]  /*1a40*/  FMNMX R14, |R33|, R14, !PT ;  /* 0x0000000e210e7209 */ /* 0x000fe20007800200 */
[----:B0-----:R-:W-:Y:S01]  /*1a50*/  FADD R18, R25, R18 ;  /* 0x0000001219127221 */ /* 0x001fe20000000000 */
[----:B------:R-:W-:Y:S06]  /*1a60*/  BAR.SYNC.DEFER_BLOCKING 0x0 ;  /* 0x0000000000007b1d */ /* 0x000fec0000010000 */
[----:B------:R-:W-:Y:S05]  /*1a70*/  @P0 BRA `(.L_x_14343) ;  /* 0x0000000400a00947 */ /* 0x000fea0003800000 */
[----:B------:R-:W-:Y:S01]  /*1a80*/  LOP3.LUT R2, RZ, R2, RZ, 0x33, !PT ;  /* 0x00000002ff027212 */ /* 0x000fe200078e33ff */
[----:B------:R-:W-:Y:S01]  /*1a90*/  IMAD.SHL.U32 R24, R16, 0x2, RZ ;  /* 0x0000000210187824 */ /* 0x000fe200078e00ff */
[----:B------:R-:W-:Y:S01]  /*1aa0*/  LOP3.LUT R4, RZ, R4, RZ, 0x33, !PT ;  /* 0x00000004ff047212 */ /* 0x000fe200078e33ff */
[----:B------:R-:W-:Y:S01]  /*1ab0*/  IMAD R13, R3, UR12, RZ ;  /* 0x0000000c030d7c24 */ /* 0x000fe2000f8e02ff */
[----:B------:R-:W-:Y:S01]  /*1ac0*/  ISETP.GT.U32.AND P0, PT, R2, -0x21, PT ;  /* 0xffffffdf0200780c */ /* 0x000fe20003f04070 */
[----:B------:R-:W-:Y:S01]  /*1ad0*/  ULDC.64 UR14, c[0x0][0x228] ;  /* 0x00008a00000e7ab9 */ /* 0x000fe20000000a00 */
[----:B------:R-:W-:Y:S01]  /*1ae0*/  SHF.L.U64.HI R25, R16, 0x1, R17 ;  /* 0x0000000110197819 */ /* 0x000fe20000010211 */
[----:B--2---:R-:W-:Y:S01]  /*1af0*/  IMAD.WIDE.U32 R28, R10, UR7, RZ ;  /* 0x000000070a1c7c25 */ /* 0x004fe2000f8e00ff */
[----:B------:R-:W-:Y:S01]  /*1b00*/  ISETP.GT.U32.AND.EX P0, PT, R4, -0x1, PT, P0 ;  /* 0xffffffff0400780c */ /* 0x000fe20003f04100 */
[----:B------:R-:W-:Y:S02]  /*1b10*/  BSSY B1, `(.L_x_14344) ;  /* 0x0000048000017945 */ /* 0x000fe40003800000 */
[----:B------:R-:W-:Y:S01]  /*1b20*/  IMAD.WIDE.U32 R24, R0, UR12, R24 ;  /* 0x0000000c00187c25 */ /* 0x000fe2000f8e0018 */
[----:B------:R-:W-:-:S03]  /*1b30*/  SEL R9, R2, 0xffffffdf, P0 ;  /* 0xffffffdf02097807 */ /* 0x000fc60000000000 */
[----:B------:R-:W-:Y:S01]  /*1b40*/  IMAD.MOV.U32 R23, RZ, RZ, RZ ;  /* 0x000000ffff177224 */ /* 0x000fe200078e00ff */
[----:B------:R-:W-:Y:S01]  /*1b50*/  IADD3 R2, -R10, -0x2, -R9 ;  /* 0xfffffffe0a027810 */ /* 0x000fe20007ffe909 */
[--C-:B------:R-:W-:Y:S01]  /*1b60*/  IMAD.MOV.U32 R4, RZ, RZ, R10.reuse ;  /* 0x000000ffff047224 */ /* 0x100fe200078e000a */
[----:B------:R-:W-:Y:S02]  /*1b70*/  LOP3.LUT R9, RZ, R9, RZ, 0x33, !PT ;  /* 0x00000009ff097212 */ /* 0x000fe400078e33ff */
[----:B------:R-:W-:Y:S02]  /*1b80*/  ISETP.GE.U32.AND P1, PT, R2, 0x3, PT ;  /* 0x000000030200780c */ /* 0x000fe40003f26070 */
[----:B------:R-:W-:Y:S01]  /*1b90*/  LEA R2, P2, R24, UR14, 0x6 ;  /* 0x0000000e18027c11 */ /* 0x000fe2000f8430ff */
[----:B------:R-:W-:Y:S02]  /*1ba0*/  IMAD.IADD R21, R9, 0x1, -R10 ;  /* 0x0000000109157824 */ /* 0x000fe400078e0a0a */
[----:B------:R-:W-:-:S02]  /*1bb0*/  IMAD R9, R0, UR13, R13 ;  /* 0x0000000d00097c24 */ /* 0x000fc4000f8e020d */
[----:B------:R-:W-:Y:S01]  /*1bc0*/  IMAD R13, R10, UR10, RZ ;  /* 0x0000000a0a0d7c24 */ /* 0x000fe2000f8e02ff */
[----:B------:R-:W-:Y:S01]  /*1bd0*/  LOP3.LUT R22, R21, 0x3, RZ, 0xc0, !PT ;  /* 0x0000000315167812 */ /* 0x000fe200078ec0ff */
[----:B------:R-:W-:Y:S02]  /*1be0*/  IMAD.IADD R9, R25, 0x1, R9 ;  /* 0x0000000119097824 */ /* 0x000fe400078e0209 */
[----:B------:R-:W-:Y:S01]  /*1bf0*/  IMAD.IADD R26, R29, 0x1, R13 ;  /* 0x000000011d1a7824 */ /* 0x000fe200078e020d */
[----:B------:R-:W-:Y:S02]  /*1c00*/  ISETP.NE.AND P0, PT, R22, RZ, PT ;  /* 0x000000ff1600720c */ /* 0x000fe40003f05270 */
[----:B------:R-:W-:Y:S01]  /*1c10*/  LEA.HI.X R24, R24, UR15, R9, 0x6, P2 ;  /* 0x0000000f18187c11 */ /* 0x000fe200090f3409 */
[----:B------:R-:W-:Y:S10]  /*1c20*/  @!P1 BRA `(.L_x_14345) ;  /* 0x0000000000d89947 */ /* 0x000ff40003800000 */
[----:B------:R-:W-:Y:S02]  /*1c30*/  IMAD.IADD R25, R21, 0x1, -R22 ;  /* 0x0000000115197824 */ /* 0x000fe400078e0a16 */
[----:B------:R-:W-:Y:S02]  /*1c40*/  IMAD.MOV.U32 R23, RZ, RZ, RZ ;  /* 0x000000ffff177224 */ /* 0x000fe400078e00ff */
[----:B------:R-:W-:-:S07]  /*1c50*/  IMAD.MOV.U32 R4, RZ, RZ, R10 ;  /* 0x000000ffff047224 */ /* 0x000fce00078e000a */
.L_x_14346:
[----:B-1----:R-:W-:Y:S01]  /*1c60*/  LOP3.LUT R9, R5, 0x1f, RZ, 0xc0, !PT ;  /* 0x0000001f05097812 */ /* 0x002fe200078ec0ff */
        /* <DEDUP_REMOVED lines=14> */
[----:B------:R-:W-:Y:S02]  /*1d50*/  @!P4 IADD3 R5, P5, R9, R28, RZ ;  /* 0x0000001c0905c210 */ /* 0x000fe40007fbe0ff */
[----:B------:R-:W-:Y:S02]  /*1d60*/  ISETP.GE.U32.AND P1, PT, R27, R6, PT ;  /* 0x000000061b00720c */ /* 0x000fe40003f26070 */
[----:B------:R-:W-:Y:S01]  /*1d70*/  IADD3 R28, P6, R28, UR7, RZ ;  /* 0x000000071c1c7c10 */ /* 0x000fe2000ffde0ff */
[----:B------:R-:W-:Y:S01]  /*1d80*/  @!P4 IMAD.X R8, RZ, RZ, R26, P5 ;  /* 0x000000ffff08c224 */ /* 0x000fe200028e061a */
[----:B------:R-:W-:Y:S01]  /*1d90*/  @!P4 LEA R4, P5, R5, R2, 0x2 ;  /* 0x000000020504c211 */ /* 0x000fe200078a10ff */
[----:B------:R-:W1:Y:S01]  /*1da0*/  @!P3 LDS R33, [R20+0x4] ;  /* 0x000004001421b984 */ /* 0x000e620000000800 */
[----:B------:R-:W-:-:S02]  /*1db0*/  IADD3.X R26, R26, UR10, RZ, P6, !PT ;  /* 0x0000000a1a1a7c10 */ /* 0x000fc4000b7fe4ff */
[----:B------:R-:W-:Y:S01]  /*1dc0*/  @!P4 LEA.HI.X R5, R5, R24, R8, 0x2, P5 ;  /* 0x000000180505c211 */ /* 0x000fe200028f1408 */
[----:B------:R-:W2:Y:S01]  /*1dd0*/  @!P2 LDS R31, [R20+0x8] ;  /* 0x00000800141fa984 */ /* 0x000ea20000000800 */
[----:B------:R-:W-:Y:S02]  /*1de0*/  @!P3 IADD3 R9, P5, R21, R28, RZ ;  /* 0x0000001c1509b210 */ /* 0x000fe40007fbe0ff */
[----:B------:R-:W-:Y:S01]  /*1df0*/  IADD3 R30, P6, R28, UR7, RZ ;  /* 0x000000071c1e7c10 */ /* 0x000fe2000ffde0ff */
[----:B------:R3:W4:Y:S02]  /*1e00*/  @!P1 LDS R29, [R20+0xc] ;  /* 0x00000c00141d9984 */ /* 0x0007240000000800 */
[----:B------:R-:W-:Y:S01]  /*1e10*/  @!P3 IMAD.X R12, RZ, RZ, R26, P5 ;  /* 0x000000ffff0cb224 */ /* 0x000fe200028e061a */
[----:B------:R-:W-:Y:S02]  /*1e20*/  @!P3 LEA R8, P5, R9, R2, 0x2 ;  /* 0x000000020908b211 */ /* 0x000fe400078a10ff */
[----:B------:R-:W-:-:S02]  /*1e30*/  IADD3.X R26, R26, UR10, RZ, P6, !PT ;  /* 0x0000000a1a1a7c10 */ /* 0x000fc4000b7fe4ff */
[----:B------:R-:W-:Y:S02]  /*1e40*/  @!P3 LEA.HI.X R9, R9, R24, R12, 0x2, P5 ;  /* 0x000000180909b211 */ /* 0x000fe400028f140c */
[----:B------:R-:W-:-:S04]  /*1e50*/  IADD3 R28, P5, R30, UR7, RZ ;  /* 0x000000071e1c7c10 */ /* 0x000fc8000ffbe0ff */
[----:B------:R-:W-:Y:S02]  /*1e60*/  IADD3.X R32, R26, UR10, RZ, P5, !PT ;  /* 0x0000000a1a207c10 */ /* 0x000fe4000affe4ff */
[----:B------:R-:W-:Y:S01]  /*1e70*/  @!P1 IADD3 R21, P5, R27, R28, RZ ;  /* 0x0000001c1b159210 */ /* 0x000fe20007fbe0ff */
[----:B0-----:R0:W-:Y:S01]  /*1e80*/  @!P4 STG.E desc[UR8][R4.64], R35 ;  /* 0x000000230400c986 */ /* 0x0011e2000c101908 */
[----:B------:R-:W-:-:S05]  /*1e90*/  @!P2 IADD3 R13, P4, R13, R30, RZ ;  /* 0x0000001e0d0da210 */ /* 0x000fca0007f9e0ff */
[----:B------:R-:W-:Y:S01]  /*1ea0*/  @!P2 IMAD.X R30, RZ, RZ, R26, P4 ;  /* 0x000000ffff1ea224 */ /* 0x000fe200020e061a */
[-C--:B------:R-:W-:Y:S01]  /*1eb0*/  @!P2 LEA R12, P4, R13, R2.reuse, 0x2 ;  /* 0x000000020d0ca211 */ /* 0x080fe200078810ff */
[----:B-1----:R1:W-:Y:S01]  /*1ec0*/  @!P3 STG.E desc[UR8][R8.64], R33 ;  /* 0x000000210800b986 */ /* 0x0023e2000c101908 */
[----:B------:R-:W-:Y:S01]  /*1ed0*/  @!P1 IMAD.X R26, RZ, RZ, R32, P5 ;  /* 0x000000ffff1a9224 */ /* 0x000fe200028e0620 */
[----:B---3--:R-:W-:Y:S02]  /*1ee0*/  @!P1 LEA R20, P5, R21, R2, 0x2 ;  /* 0x0000000215149211 */ /* 0x008fe400078a10ff */
[-C--:B------:R-:W-:Y:S01]  /*1ef0*/  @!P2 LEA.HI.X R13, R13, R24.reuse, R30, 0x2, P4 ;  /* 0x000000180d0da211 */ /* 0x080fe200020f141e */
[----:B0-----:R-:W-:Y:S01]  /*1f00*/  IMAD.IADD R4, R10, 0x1, R23 ;  /* 0x000000010a047824 */ /* 0x001fe200078e0217 */
        /* <DEDUP_REMOVED lines=8> */
.L_x_14345:
[----:B------:R-:W-:Y:S05]  /*1f90*/  BSYNC B1 ;  /* 0x0000000000017941 */ /* 0x000fea0003800000 */
.L_x_14344:
[----:B------:R-:W-:Y:S05]  /*1fa0*/  @!P0 BRA `(.L_x_14343) ;  /* 0x0000000000548947 */ /* 0x000fea0003800000 */
.L_x_14349:
[----:B-1----:R-:W-:Y:S01]  /*1fb0*/  LOP3.LUT R13, R5, 0x1f, RZ, 0xc0, !PT ;  /* 0x0000001f050d7812 */ /* 0x002fe200078ec0ff */
[----:B------:R-:W-:Y:S01]  /*1fc0*/  BSSY B1, `(.L_x_14347) ;  /* 0x000000d000017945 */ /* 0x000fe20003800000 */
[----:B------:R-:W-:Y:S02]  /*1fd0*/  VIADD R23, R23, 0x1 ;  /* 0x0000000117177836 */ /* 0x000fe40000000000 */
[----:B------:R-:W-:Y:S01]  /*1fe0*/  ISETP.GE.U32.AND P0, PT, R13, R6, PT ;  /* 0x000000060d00720c */ /* 0x000fe20003f06070 */
[----:B------:R-:W-:-:S12]  /*1ff0*/  VIADD R22, R22, 0xffffffff ;  /* 0xffffffff16167836 */ /* 0x000fd80000000000 */
        /* <DEDUP_REMOVED lines=9> */
.L_x_14348:
[----:B------:R-:W-:Y:S05]  /*2090*/  BSYNC B1 ;  /* 0x0000000000017941 */ /* 0x000fea0003800000 */
.L_x_14347:
[----:B------:R-:W-:Y:S01]  /*20a0*/  ISETP.NE.AND P0, PT, R22, RZ, PT ;  /* 0x000000ff1600720c */ /* 0x000fe20003f05270 */
[----:B0-----:R-:W-:Y:S01]  /*20b0*/  VIADD R5, R13, 0x1f ;  /* 0x0000001f0d057836 */ /* 0x001fe20000000000 */
[----:B------:R-:W-:Y:S01]  /*20c0*/  IADD3 R28, P1, R28, UR7, RZ ;  /* 0x000000071c1c7c10 */ /* 0x000fe2000ff3e0ff */
[----:B------:R-:W-:-:S03]  /*20d0*/  IMAD.IADD R4, R10, 0x1, R23 ;  /* 0x000000010a047824 */ /* 0x000fc600078e0217 */
[----:B------:R-:W-:-:S07]  /*20e0*/  IADD3.X R26, R26, UR10, RZ, P1, !PT ;  /* 0x0000000a1a1a7c10 */ /* 0x000fce0008ffe4ff */
[----:B------:R-:W-:Y:S05]  /*20f0*/  @P0 BRA `(.L_x_14349) ;  /* 0xfffffffc00ac0947 */ /* 0x000fea000383ffff */
.L_x_14343:
[----:B------:R-:W-:Y:S05]  /*2100*/  BSYNC B0 ;  /* 0x0000000000007941 */ /* 0x000fea0003800000 */
.L_x_14342:
[----:B------:R-:W0:Y:S01]  /*2110*/  S2R R2, SR_TID.X ;  /* 0x0000000000027919 */ /* 0x000e220000002100 */
        /* <DEDUP_REMOVED lines=8> */
[----:B-12---:R-:W0:Y:S01]  /*21a0*/  LDS R9, [R5+0x80] ;  /* 0x0000800005097984 */ /* 0x006e220000000800 */
        /* <DEDUP_REMOVED lines=26> */
.L_x_14351:
[----:B------:R-:W-:Y:S05]  /*2350*/  BSYNC B0 ;  /* 0x0000000000007941 */ /* 0x000fea0003800000 */
.L_x_14350:
[----:B------:R-:W-:Y:S02]  /*2360*/  ULDC.64 UR4, c[0x0][0x238] ;  /* 0x00008e0000047ab9 */ /* 0x000fe40000000a00 */
[----:B------:R-:W-:-:S04]  /*2370*/  ISETP.NE.U32.AND P0, PT, RZ, UR4, PT ;  /* 0x00000004ff007c0c */ /* 0x000fc8000bf05070 */
[----:B------:R-:W-:-:S13]  /*2380*/  ISETP.NE.AND.EX P0, PT, RZ, UR5, PT, P0 ;  /* 0x00000005ff007c0c */ /* 0x000fda000bf05300 */
[----:B------:R-:W-:Y:S05]  /*2390*/  @!P0 BRA `(.L_x_14352) ;  /* 0x0000000000ac8947 */ /* 0x000fea0003800000 */
[----:B------:R-:W3:Y:S01]  /*23a0*/  SHFL.DOWN PT, R3, R14, 0x10, 0x1f ;  /* 0x0a001f000e037f89 */ /* 0x000ee200000e0000 */
[----:B------:R-:W-:Y:S01]  /*23b0*/  ISETP.NE.AND P0, PT, R11, RZ, PT ;  /* 0x000000ff0b00720c */ /* 0x000fe20003f05270 */
[----:B------:R-:W-:-:S12]  /*23c0*/  BSSY B0, `(.L_x_14353) ;  /* 0x0000022000007945 */ /* 0x000fd80003800000 */
[----:B-12---:R-:W1:Y:S01]  /*23d0*/  @!P0 S2R R9, SR_CgaCtaId ;  /* 0x0000000000098919 */ /* 0x006e620000008800 */
[----:B------:R-:W-:Y:S02]  /*23e0*/  @!P0 MOV R8, 0x400 ;  /* 0x0000040000088802 */ /* 0x000fe40000000f00 */
[----:B---3--:R-:W-:-:S05]  /*23f0*/  FMNMX R3, R14, R3, !PT ;  /* 0x000000030e037209 */ /* 0x008fca0007800000 */
[----:B------:R-:W2:Y:S01]  /*2400*/  SHFL.DOWN PT, R0, R3, 0x8, 0x1f ;  /* 0x09001f0003007f89 */ /* 0x000ea200000e0000 */
[----:B-1----:R-:W-:-:S05]  /*2410*/  @!P0 LEA R8, R9, R8, 0x18 ;  /* 0x0000000809088211 */ /* 0x002fca00078ec0ff */
[----:B------:R-:W-:Y:S01]  /*2420*/  @!P0 IMAD.IADD R8, R15, 0x1, R8 ;  /* 0x000000010f088824 */ /* 0x000fe200078e0208 */
[----:B--2---:R-:W-:Y:S01]  /*2430*/  FMNMX R0, R3, R0, !PT ;  /* 0x0000000003007209 */ /* 0x004fe20007800000 */
[----:B------:R-:W-:-:S04]  /*2440*/  IMAD.MOV.U32 R3, RZ, RZ, RZ ;  /* 0x000000ffff037224 */ /* 0x000fc800078e00ff */
[----:B0-----:R-:W0:Y:S02]  /*2450*/  SHFL.DOWN PT, R5, R0, 0x4, 0x1f ;  /* 0x08801f0000057f89 */ /* 0x001e2400000e0000 */
        /* <DEDUP_REMOVED lines=23> */
.L_x_14362:
[----:B-1----:R-:W-:-:S07]  /*25d0*/  FMNMX R3, R4, R5, !PT ;  /* 0x0000000504037209 */ /* 0x002fce0007800000 */
.L_x_14354:
[----:B------:R-:W-:Y:S05]  /*25e0*/  BSYNC B0 ;  /* 0x0000000000007941 */ /* 0x000fea0003800000 */
.L_x_14353:
[----:B------:R-:W-:Y:S01]  /*25f0*/  ISETP.NE.AND P0, PT, R2, RZ, PT ;  /* 0x000000ff0200720c */ /* 0x000fe20003f05270 */
[----:B------:R-:W-:-:S12]  /*2600*/  BSSY B0, `(.L_x_14352) ;  /* 0x0000004000007945 */ /* 0x000fd80003800000 */
[----:B------:R-:W-:Y:S05]  /*2610*/  @P0 BRA `(.L_x_14356) ;  /* 0x0000000000080947 */ /* 0x000fea0003800000 */
[----:B0-----:R-:W0:Y:S02]  /*2620*/  LDC.64 R4, c[0x0][0x238] ;  /* 0x00008e00ff047b82 */ /* 0x001e240000000a00 */
[----:B0-----:R1:W-:Y:S02]  /*2630*/  REDG.E.MAX.S32.STRONG.GPU desc[UR8][R4.64], R3 ;  /* 0x000000030400798e */ /* 0x0013e4000d10e388 */
.L_x_14356:
[----:B------:R-:W-:Y:S05]  /*2640*/  BSYNC B0 ;  /* 0x0000000000007941 */ /* 0x000fea0003800000 */
.L_x_14352:
        /* <DEDUP_REMOVED lines=13> */
[----:B012---:R-:W-:Y:S05]  /*2720*/  CALL.REL.NOINC `($__internal_355_$__cuda_sm20_rcp_rn_f32_slowpath) ;  /* 0x0000000400887944 */ /* 0x007fea0003c00000 */
[----:B------:R-:W-:Y:S05]  /*2730*/  BRA `(.L_x_14358) ;  /* 0x0000000000147947 */ /* 0x000fea0003800000 */
.L_x_14357:
[----:B01----:R-:W0:Y:S01]  /*2740*/  MUFU.RCP R5, UR6 ;  /* 0x0000000600057d08 */ /* 0x003e220008001000 */
[----:B------:R-:W-:-:S04]  /*2750*/  IMAD.U32 R0, RZ, RZ, UR6 ;  /* 0x00000006ff007e24 */ /* 0x000fc8000f8e00ff */
[----:B0-----:R-:W-:-:S04]  /*2760*/  FFMA R0, R5, R0, -1 ;  /* 0xbf80000005007423 */ /* 0x001fc80000000000 */
[----:B------:R-:W-:-:S04]  /*2770*/  FADD.FTZ R0, -R0, -RZ ;  /* 0x800000ff00007221 */ /* 0x000fc80000010100 */
[----:B------:R-:W-:-:S07]  /*2780*/  FFMA R5, R5, R0, R5 ;  /* 0x0000000005057223 */ /* 0x000fce0000000005 */
.L_x_14358:
[----:B------:R-:W0:Y:S02]  /*2790*/  LDC.64 R2, c[0x0][0x240] ;  /* 0x00009000ff027b82 */ /* 0x000e240000000a00 */
[----:B0-----:R-:W-:Y:S01]  /*27a0*/  STG.E desc[UR8][R2.64], R5 ;  /* 0x0000000502007986 */ /* 0x001fe2000c101908 */
[----:B------:R-:W-:Y:S05]  /*27b0*/  EXIT ;  /* 0x000000000000794d */ /* 0x000fea0003800000 */
.L_x_14355:
[----:B------:R-:W-:Y:S02]  /*27c0*/  IMAD.MOV.U32 R7, RZ, RZ, 0x4 ;  /* 0x00000004ff077424 */ /* 0x000fe400078e00ff */
[----:B------:R-:W-:Y:S02]  /*27d0*/  IMAD.MOV.U32 R9, RZ, RZ, 0x1f ;  /* 0x0000001fff097424 */ /* 0x000fe400078e00ff */
[----:B------:R-:W-:-:S07]  /*27e0*/  IMAD.MOV.U32 R6, RZ, RZ, -0x1 ;  /* 0xffffffffff067424 */ /* 0x000fce00078e00ff */
[----:B01----:R-:W-:Y:S05]  /*27f0*/  WARPSYNC.COLLECTIVE R6, `(.L_x_14359) ;  /* 0x0000000006087348 */ /* 0x003fea0003c00000 */
[----:B-1----:R1:W2:Y:S02]  /*2800*/  SHFL.DOWN P0, R5, R0, R7, R9 ;  /* 0x0800000700057389 */ /* 0x0022a40000000009 */
[----:B012---:R-:W-:Y:S01]  /*2810*/  ENDCOLLECTIVE ;  /* 0x000000000000791b */ /* 0x007fe20003800000 */
.L_x_14359:
[----:B------:R-:W-:Y:S02]  /*2820*/  IMAD.MOV.U32 R7, RZ, RZ, 0x2 ;  /* 0x00000002ff077424 */ /* 0x000fe400078e00ff */
[----:B------:R-:W-:-:S05]  /*2830*/  IMAD.MOV.U32 R3, RZ, RZ, R5 ;  /* 0x000000ffff037224 */ /* 0x000fca00078e0005 */
[----:B------:R-:W-:-:S05]  /*2840*/  FMNMX R3, R3, R0, !PT ;  /* 0x0000000003037209 */ /* 0x000fca0007800000 */
[----:B------:R-:W-:-:S07]  /*2850*/  IMAD.MOV.U32 R0, RZ, RZ, R3 ;  /* 0x000000ffff007224 */ /* 0x000fce00078e0003 */
[----:B------:R-:W-:Y:S05]  /*2860*/  WARPSYNC.COLLECTIVE R6, `(.L_x_14360) ;  /* 0x0000000006087348 */ /* 0x000fea0003c00000 */
[----:B------:R0:W1:Y:S02]  /*2870*/  SHFL.DOWN P0, R5, R0, R7, R9 ;  /* 0x0800000700057389 */ /* 0x0000640000000009 */
[----:B01----:R-:W-:Y:S01]  /*2880*/  ENDCOLLECTIVE ;  /* 0x000000000000791b */ /* 0x003fe20003800000 */
.L_x_14360:
[----:B------:R-:W-:Y:S02]  /*2890*/  IMAD.MOV.U32 R7, RZ, RZ, 0x1 ;  /* 0x00000001ff077424 */ /* 0x000fe400078e00ff */
[----:B------:R-:W-:-:S05]  /*28a0*/  IMAD.MOV.U32 R4, RZ, RZ, R5 ;  /* 0x000000ffff047224 */ /* 0x000fca00078e0005 */
[----:B------:R-:W-:-:S05]  /*28b0*/  FMNMX R4, R3, R4, !PT ;  /* 0x0000000403047209 */ /* 0x000fca0007800000 */
[----:B------:R-:W-:-:S07]  /*28c0*/  IMAD.MOV.U32 R0, RZ, RZ, R4 ;  /* 0x000000ffff007224 */ /* 0x000fce00078e0004 */
[----:B------:R-:W-:Y:S05]  /*28d0*/  WARPSYNC.COLLECTIVE R6, `(.L_x_14361) ;  /* 0x0000000006087348 */ /* 0x000fea0003c00000 */
[----:B------:R0:W1:Y:S02]  /*28e0*/  SHFL.DOWN P0, R5, R0, R7, R9 ;  /* 0x0800000700057389 */ /* 0x0000640000000009 */
[----:B01----:R-:W-:Y:S01]  /*28f0*/  ENDCOLLECTIVE ;  /* 0x000000000000791b */ /* 0x003fe20003800000 */
.L_x_14361:
[----:B------:R-:W-:Y:S05]  /*2900*/  BRA `(.L_x_14362) ;  /* 0xfffffffc00307947 */ /* 0x000fea000383ffff */
        .weak           $__internal_354_$__cuda_sm20_div_u64
        .type           $__internal_354_$__cuda_sm20_div_u64,@function
        .size           $__internal_354_$__cuda_sm20_div_u64,($__internal_355_$__cuda_sm20_rcp_rn_f32_slowpath - $__internal_354_$__cuda_sm20_div_u64)
$__internal_354_$__cuda_sm20_div_u64:
        /* <DEDUP_REMOVED lines=67> */
[----:B------:R-:W-:Y:S06]  /*2d40*/  RET.REL.NODEC R6 `(_ZN18transformer_engine6detail38cast_transpose_fused_kernel_notalignedILb1ELb1ELb0EfNS_16CTDBiasDActParamIff13__nv_bfloat16fEELi1ELi2ENS_5EmptyEXadL_ZNS_6dsreluIffEET_T0_RKS5_EEEEvT3_mmm) ;  /* 0xffffffd006ac7950 */ /* 0x000fec0003c3ffff */
        .weak           $__internal_355_$__cuda_sm20_rcp_rn_f32_slowpath
        .type           $__internal_355_$__cuda_sm20_rcp_rn_f32_slowpath,@function
        .size           $__internal_355_$__cuda_sm20_rcp_rn_f32_slowpath,(.L_x_34840 - $__internal_355_$__cuda_sm20_rcp_rn_f32_slowpath)
$__internal_355_$__cuda_sm20_rcp_rn_f32_slowpath:
        /* <DEDUP_REMOVED lines=15> */
.L_x_14363:
        /* <DEDUP_REMOVED lines=33> */
.L_x_14365:
[----:B------:R0:W1:Y:S02]  /*3050*/  MUFU.RCP R2, R0 ;  /* 0x0000000000027308 */ /* 0x0000640000001000 */
.L_x_14364:
[----:B-1-3--:R-:W-:Y:S02]  /*3060*/  IMAD.MOV.U32 R5, RZ, RZ, R2 ;  /* 0x000000ffff057224 */ /* 0x00afe400078e0002 */
[----:B------:R-:W-:Y:S02]  /*3070*/  IMAD.MOV.U32 R2, RZ, RZ, R7 ;  /* 0x000000ffff027224 */ /* 0x000fe400078e0007 */
[----:B------:R-:W-:-:S04]  /*3080*/  IMAD.MOV.U32 R3, RZ, RZ, 0x0 ;  /* 0x00000000ff037424 */ /* 0x000fc800078e00ff */
[----:B0-2---:R-:W-:Y:S05]  /*3090*/  RET.REL.NODEC R2 `(_ZN18transformer_engine6detail38cast_transpose_fused_kernel_notalignedILb1ELb1ELb0EfNS_16CTDBiasDActParamIff13__nv_bfloat16fEELi1ELi2ENS_5EmptyEXadL_ZNS_6dsreluIffEET_T0_RKS5_EEEEvT3_mmm) ;  /* 0xffffffcc02d87950 */ /* 0x005fea0003c3ffff */
.L_x_14366:
        /* <DEDUP_REMOVED lines=14> */
.L_x_34840:


//--------------------- .text._ZN18transformer_engine6detail38cast_transpose_fused_kernel_notalignedILb1ELb1ELb0EfNS_16CTDBiasDActParamIff6__halffEELi1ELi2ENS_5EmptyEXadL_ZNS_6dsreluIffEET_T0_RKS5_EEEEvT3_mmm --------------------------
	.section	.text._ZN18transformer_engine6detail38cast_transpose_fused_kernel_notalignedILb1ELb1ELb0EfNS_16CTDBiasDActParamIff6__halffEELi1ELi2ENS_5EmptyEXadL_ZNS_6dsreluIffEET_T0_RKS5_EEEEvT3_mmm,"ax",@progbits
	.align	128
        .global         _ZN18transformer_engine6detail38cast_transpose_fused_kernel_notalignedILb1ELb1ELb0EfNS_16CTDBiasDActParamIff6__halffEELi1ELi2ENS_5EmptyEXadL_ZNS_6dsreluIffEET_T0_RKS5_EEEEvT3_mmm
        .type           _ZN18transformer_engine6detail38cast_transpose_fused_kernel_notalignedILb1ELb1ELb0EfNS_16CTDBiasDActParamIff6__halffEELi1ELi2ENS_5EmptyEXadL_ZNS_6dsreluIffEET_T0_RKS5_EEEEvT3_mmm,@function
        .size           _ZN18transformer_engine6detail38cast_transpose_fused_kernel_notalignedILb1ELb1ELb0EfNS_16CTDBiasDActParamIff6__halffEELi1ELi2ENS_5EmptyEXadL_ZNS_6dsreluIffEET_T0_RKS5_EEEEvT3_mmm,(.L_x_34842 - _ZN18transformer_engine6detail38cast_transpose_fused_kernel_notalignedILb1ELb1ELb0EfNS_16CTDBiasDActParamIff6__halffEELi1ELi2ENS_5EmptyEXadL_ZNS_6dsreluIffEET_T0_RKS5_EEEEvT3_mmm)
        .other          _ZN18transformer_engine6detail38cast_transpose_fused_kernel_notalignedILb1ELb1ELb0EfNS_16CTDBiasDActParamIff6__halffEELi1ELi2ENS_5EmptyEXadL_ZNS_6dsreluIffEET_T0_RKS5_EEEEvT3_mmm,@"STO_CUDA_ENTRY STV_DEFAULT"
_ZN18transformer_engine6detail38cast_transpose_fused_kernel_notalignedILb1ELb1ELb0EfNS_16CTDBiasDActParamIff6__halffEELi1ELi2ENS_5EmptyEXadL_ZNS_6dsreluIffEET_T0_RKS5_EEEEvT3_mmm:
.text._ZN18transformer_engine6detail38cast_transpose_fused_kernel_notalignedILb1ELb1ELb0EfNS_16CTDBiasDActParamIff6__halffEELi1ELi2ENS_5EmptyEXadL_ZNS_6dsreluIffEET_T0_RKS5_EEEEvT3_mmm:
        /* <DEDUP_REMOVED lines=19> */
[----:B------:R-:W-:Y:S05]  /*0130*/  CALL.REL.NOINC `($__internal_356_$__cuda_sm20_div_u64) ;  /* 0x0000002400f47944 */ /* 0x000fea0003c00000 */
        /* <DEDUP_REMOVED lines=9> */
.L_x_14367:
        /* <DEDUP_REMOVED lines=22> */
.L_x_14368:
        /* <DEDUP_REMOVED lines=135> */
[----:B------:R-:W-:Y:S02]  /*0ba0*/  F2FP.F16.F32.PACK_AB R8, RZ, R9 ;  /* 0x00000009ff08723e */ /* 0x000fe400000000ff */
        /* <DEDUP_REMOVED lines=9> */
[----:B------:R-:W-:Y:S02]  /*0c40*/  F2FP.F16.F32.PACK_AB R14, RZ, R8 ;  /* 0x00000008ff0e723e */ /* 0x000fe400000000ff */
        /* <DEDUP_REMOVED lines=63> */
[----:B------:R-:W-:-:S04]  /*1040*/  F2FP.F16.F32.PACK_AB R20, RZ, R31 ;  /* 0x0000001fff14723e */ /* 0x000fc800000000ff */
        /* <DEDUP_REMOVED lines=11> */
[----:B------:R-:W-:-:S04]  /*1100*/  F2FP.F16.F32.PACK_AB R20, RZ, R30 ;  /* 0x0000001eff14723e */ /* 0x000fc800000000ff */
        /* <DEDUP_REMOVED lines=56> */
[----:B------:R-:W-:Y:S02]  /*1490*/  F2FP.F16.F32.PACK_AB R9, R8, R9 ;  /* 0x000000090809723e */ /* 0x000fe400000000ff */
[----:B------:R-:W-:Y:S02]  /*14a0*/  F2FP.F16.F32.PACK_AB R30, R30, R31 ;  /* 0x0000001f1e1e723e */ /* 0x000fe400000000ff */
[----:B------:R-:W-:Y:S01]  /*14b0*/  FMNMX R22, |R13|, R22, !PT ;  /* 0x000000160d167209 */ /* 0x000fe20007800200 */
[----:B------:R-:W-:Y:S01]  /*14c0*/  BSSY B0, `(.L_x_14369) ;  /* 0x00000c4000007945 */ /* 0x000fe20003800000 */
[----:B----4-:R-:W-:Y:S01]  /*14d0*/  @P0 FADD R21, R29, R29 ;  /* 0x0000001d1d150221 */ /* 0x010fe20000000000 */
[----:B------:R-:W-:-:S05]  /*14e0*/  FMUL R29, R15, UR6 ;  /* 0x000000060f1d7c20 */ /* 0x000fca0008400000 */
[----:B0-----:R-:W-:-:S04]  /*14f0*/  F2FP.F16.F32.PACK_AB R19, RZ, R29 ;  /* 0x0000001dff13723e */ /* 0x001fc800000000ff */
        /* <DEDUP_REMOVED lines=13> */
[----:B0-----:R-:W-:Y:S01]  /*15d0*/  F2FP.F16.F32.PACK_AB R19, RZ, R34 ;  /* 0x00000022ff13723e */ /* 0x001fe200000000ff */
[----:B---3--:R-:W-:-:S03]  /*15e0*/  FMUL R27, R21, R20 ;  /* 0x00000014151b7220 */ /* 0x008fc60000400000 */
[----:B------:R-:W-:Y:S01]  /*15f0*/  PRMT R37, R19, 0x7610, R37 ;  /* 0x0000761013257816 */ /* 0x000fe20000000025 */
[----:B------:R-:W-:-:S04]  /*1600*/  FMUL R36, R27, UR6 ;  /* 0x000000061b247c20 */ /* 0x000fc80008400000 */
[----:B------:R0:W-:Y:S01]  /*1610*/  @!P1 STG.E.U16 desc[UR8][R24.64], R37 ;  /* 0x0000002518009986 */ /* 0x0001e2000c101508 */
[----:B------:R-:W-:Y:S02]  /*1620*/  IADD3 R21, P1, P2, R32, UR4, R35 ;  /* 0x0000000420157c10 */ /* 0x000fe4000fa3e023 */
[----:B------:R-:W-:Y:S02]  /*1630*/  F2FP.F16.F32.PACK_AB R19, RZ, R36 ;  /* 0x00000024ff13723e */ /* 0x000fe400000000ff */
        /* <DEDUP_REMOVED lines=45> */
[----:B------:R-:W-:Y:S02]  /*1910*/  F2FP.F16.F32.PACK_AB R23, R25, R36 ;  /* 0x000000241917723e */ /* 0x000fe400000000ff */
[----:B------:R-:W-:Y:S01]  /*1920*/  F2FP.F16.F32.PACK_AB R25, RZ, R25 ;  /* 0x00000019ff19723e */ /* 0x000fe200000000ff */
        /* <DEDUP_REMOVED lines=8> */
[----:B------:R-:W-:Y:S02]  /*19b0*/  F2FP.F16.F32.PACK_AB R29, R34, R29 ;  /* 0x0000001d221d723e */ /* 0x000fe400000000ff */
        /* <DEDUP_REMOVED lines=42> */
.L_x_14373:
        /* <DEDUP_REMOVED lines=51> */
.L_x_14372:
[----:B------:R-:W-:Y:S05]  /*1f90*/  BSYNC B1 ;  /* 0x0000000000017941 */ /* 0x000fea0003800000 */
.L_x_14371:
[----:B------:R-:W-:Y:S05]  /*1fa0*/  @!P0 BRA `(.L_x_14370) ;  /* 0x0000000000548947 */ /* 0x000fea0003800000 */
.L_x_14376:
        /* <DEDUP_REMOVED lines=14> */
.L_x_14375:
[----:B------:R-:W-:Y:S05]  /*2090*/  BSYNC B1 ;  /* 0x0000000000017941 */ /* 0x000fea0003800000 */
.L_x_14374:
[----:B------:R-:W-:Y:S01]  /*20a0*/  ISETP.NE.AND P0, PT, R22, RZ, PT ;  /* 0x000000ff1600720c */ /* 0x000fe20003f05270 */
[----:B0-----:R-:W-:Y:S01]  /*20b0*/  VIADD R5, R13, 0x1f ;  /* 0x0000001f0d057836 */ /* 0x001fe20000000000 */
[----:B------:R-:W-:Y:S01]  /*20c0*/  IADD3 R28, P1, R28, UR7, RZ ;  /* 0x000000071c1c7c10 */ /* 0x000fe2000ff3e0ff */
[----:B------:R-:W-:-:S03]  /*20d0*/  IMAD.IADD R4, R10, 0x1, R23 ;  /* 0x000000010a047824 */ /* 0x000fc600078e0217 */
[----:B------:R-:W-:-:S07]  /*20e0*/  IADD3.X R26, R26, UR10, RZ, P1, !PT ;  /* 0x0000000a1a1a7c10 */ /* 0x000fce0008ffe4ff */
[----:B------:R-:W-:Y:S05]  /*20f0*/  @P0 BRA `(.L_x_14376) ;  /* 0xfffffffc00ac0947 */ /* 0x000fea000383ffff */
.L_x_14370:
[----:B------:R-:W-:Y:S05]  /*2100*/  BSYNC B0 ;  /* 0x0000000000007941 */ /* 0x000fea0003800000 */
.L_x_14369:
        /* <DEDUP_REMOVED lines=36> */
.L_x_14378:
[----:B------:R-:W-:Y:S05]  /*2350*/  BSYNC B0 ;  /* 0x0000000000007941 */ /* 0x000fea0003800000 */
.L_x_14377:
        /* <DEDUP_REMOVED lines=39> */
.L_x_14389:
[----:B-1----:R-:W-:-:S07]  /*25d0*/  FMNMX R3, R4, R5, !PT ;  /* 0x0000000504037209 */ /* 0x002fce0007800000 */
.L_x_14381:
[----:B------:R-:W-:Y:S05]  /*25e0*/  BSYNC B0 ;  /* 0x0000000000007941 */ /* 0x000fea0003800000 */
.L_x_14380:
[----:B------:R-:W-:Y:S01]  /*25f0*/  ISETP.NE.AND P0, PT, R2, RZ, PT ;  /* 0x000000ff0200720c */ /* 0x000fe20003f05270 */
[----:B------:R-:W-:-:S12]  /*2600*/  BSSY B0, `(.L_x_14379) ;  /* 0x0000004000007945 */ /* 0x000fd80003800000 */
[----:B------:R-:W-:Y:S05]  /*2610*/  @P0 BRA `(.L_x_14383) ;  /* 0x0000000000080947 */ /* 0x000fea0003800000 */
[----:B0-----:R-:W0:Y:S02]  /*2620*/  LDC.64 R4, c[0x0][0x238] ;  /* 0x00008e00ff047b82 */ /* 0x001e240000000a00 */
[----:B0-----:R1:W-:Y:S02]  /*2630*/  REDG.E.MAX.S32.STRONG.GPU desc[UR8][R4.64], R3 ;  /* 0x000000030400798e */ /* 0x0013e4000d10e388 */
.L_x_14383:
[----:B------:R-:W-:Y:S05]  /*2640*/  BSYNC B0 ;  /* 0x0000000000007941 */ /* 0x000fea0003800000 */
.L_x_14379:
        /* <DEDUP_REMOVED lines=13> */
[----:B012---:R-:W-:Y:S05]  /*2720*/  CALL.REL.NOINC `($__internal_357_$__cuda_sm20_rcp_rn_f32_slowpath) ;  /* 0x0000000400887944 */ /* 0x007fea0003c00000 */
[----:B------:R-:W-:Y:S05]  /*2730*/  BRA `(.L_x_14385) ;  /* 0x0000000000147947 */ /* 0x000fea0003800000 */
.L_x_14384:
[----:B01----:R-:W0:Y:S01]  /*2740*/  MUFU.RCP R5, UR6 ;  /* 0x0000000600057d08 */ /* 0x003e220008001000 */
[----:B------:R-:W-:-:S04]  /*2750*/  IMAD.U32 R0, RZ, RZ, UR6 ;  /* 0x00000006ff007e24 */ /* 0x000fc8000f8e00ff */
[----:B0-----:R-:W-:-:S04]  /*2760*/  FFMA R0, R5, R0, -1 ;  /* 0xbf80000005007423 */ /* 0x001fc80000000000 */
[----:B------:R-:W-:-:S04]  /*2770*/  FADD.FTZ R0, -R0, -RZ ;  /* 0x800000ff00007221 */ /* 0x000fc80000010100 */
[----:B------:R-:W-:-:S07]  /*2780*/  FFMA R5, R5, R0, R5 ;  /* 0x0000000005057223 */ /* 0x000fce0000000005 */
.L_x_14385:
[----:B------:R-:W0:Y:S02]  /*2790*/  LDC.64 R2, c[0x0][0x240] ;  /* 0x00009000ff027b82 */ /* 0x000e240000000a00 */
[----:B0-----:R-:W-:Y:S01]  /*27a0*/  STG.E desc[UR8][R2.64], R5 ;  /* 0x0000000502007986 */ /* 0x001fe2000c101908 */
[----:B------:R-:W-:Y:S05]  /*27b0*/  EXIT ;  /* 0x000000000000794d */ /* 0x000fea0003800000 */
.L_x_14382:
[----:B------:R-:W-:Y:S02]  /*27c0*/  IMAD.MOV.U32 R7, RZ, RZ, 0x4 ;  /* 0x00000004ff077424 */ /* 0x000fe400078e00ff */
[----:B------:R-:W-:Y:S02]  /*27d0*/  IMAD.MOV.U32 R9, RZ, RZ, 0x1f ;  /* 0x0000001fff097424 */ /* 0x000fe400078e00ff */
[----:B------:R-:W-:-:S07]  /*27e0*/  IMAD.MOV.U32 R6, RZ, RZ, -0x1 ;  /* 0xffffffffff067424 */ /* 0x000fce00078e00ff */
[----:B01----:R-:W-:Y:S05]  /*27f0*/  WARPSYNC.COLLECTIVE R6, `(.L_x_14386) ;  /* 0x0000000006087348 */ /* 0x003fea0003c00000 */
[----:B-1----:R1:W2:Y:S02]  /*2800*/  SHFL.DOWN P0, R5, R0, R7, R9 ;  /* 0x0800000700057389 */ /* 0x0022a40000000009 */
[----:B012---:R-:W-:Y:S01]  /*2810*/  ENDCOLLECTIVE ;  /* 0x000000000000791b */ /* 0x007fe20003800000 */
.L_x_14386:
[----:B------:R-:W-:Y:S02]  /*2820*/  IMAD.MOV.U32 R7, RZ, RZ, 0x2 ;  /* 0x00000002ff077424 */ /* 0x000fe400078e00ff */
[----:B------:R-:W-:-:S05]  /*2830*/  IMAD.MOV.U32 R3, RZ, RZ, R5 ;  /* 0x000000ffff037224 */ /* 0x000fca00078e0005 */
[----:B------:R-:W-:-:S05]  /*2840*/  FMNMX R3, R3, R0, !PT ;  /* 0x0000000003037209 */ /* 0x000fca0007800000 */
[----:B------:R-:W-:-:S07]  /*2850*/  IMAD.MOV.U32 R0, RZ, RZ, R3 ;  /* 0x000000ffff007224 */ /* 0x000fce00078e0003 */
[----:B------:R-:W-:Y:S05]  /*2860*/  WARPSYNC.COLLECTIVE R6, `(.L_x_14387) ;  /* 0x0000000006087348 */ /* 0x000fea0003c00000 */
[----:B------:R0:W1:Y:S02]  /*2870*/  SHFL.DOWN P0, R5, R0, R7, R9 ;  /* 0x0800000700057389 */ /* 0x0000640000000009 */
[----:B01----:R-:W-:Y:S01]  /*2880*/  ENDCOLLECTIVE ;  /* 0x000000000000791b */ /* 0x003fe20003800000 */
.L_x_14387:
[----:B------:R-:W-:Y:S02]  /*2890*/  IMAD.MOV.U32 R7, RZ, RZ, 0x1 ;  /* 0x00000001ff077424 */ /* 0x000fe400078e00ff */
[----:B------:R-:W-:-:S05]  /*28a0*/  IMAD.MOV.U32 R4, RZ, RZ, R5 ;  /* 0x000000ffff047224 */ /* 0x000fca00078e0005 */
[----:B------:R-:W-:-:S05]  /*28b0*/  FMNMX R4, R3, R4, !PT ;  /* 0x0000000403047209 */ /* 0x000fca0007800000 */
[----:B------:R-:W-:-:S07]  /*28c0*/  IMAD.MOV.U32 R0, RZ, RZ, R4 ;  /* 0x000000ffff007224 */ /* 0x000fce00078e0004 */
[----:B------:R-:W-:Y:S05]  /*28d0*/  WARPSYNC.COLLECTIVE R6, `(.L_x_14388) ;  /* 0x0000000006087348 */ /* 0x000fea0003c00000 */
[----:B------:R0:W1:Y:S02]  /*28e0*/  SHFL.DOWN P0, R5, R0, R7, R9 ;  /* 0x0800000700057389 */ /* 0x0000640000000009 */
[----:B01----:R-:W-:Y:S01]  /*28f0*/  ENDCOLLECTIVE ;  /* 0x000000000000791b */ /* 0x003fe20003800000 */
.L_x_14388:
[----:B------:R-:W-:Y:S05]  /*2900*/  BRA `(.L_x_14389) ;  /* 0xfffffffc00307947 */ /* 0x000fea000383ffff */
        .weak           $__internal_356_$__cuda_sm20_div_u64
        .type           $__internal_356_$__cuda_sm20_div_u64,@function
        .size           $__internal_356_$__cuda_sm20_div_u64,($__internal_357_$__cuda_sm20_rcp_rn_f32_slowpath - $__internal_356_$__cuda_sm20_div_u64)
$__internal_356_$__cuda_sm20_div_u64:
        /* <DEDUP_REMOVED lines=67> */
[----:B------:R-:W-:Y:S06]  /*2d40*/  RET.REL.NODEC R6 `(_ZN18transformer_engine6detail38cast_transpose_fused_kernel_notalignedILb1ELb1ELb0EfNS_16CTDBiasDActParamIff6__halffEELi1ELi2ENS_5EmptyEXadL_ZNS_6dsreluIffEET_T0_RKS5_EEEEvT3_mmm) ;  /* 0xffffffd006ac7950 */ /* 0x000fec0003c3ffff */
        .weak           $__internal_357_$__cuda_sm20_rcp_rn_f32_slowpath
        .type           $__internal_357_$__cuda_sm20_rcp_rn_f32_slowpath,@function
        .size           $__internal_357_$__cuda_sm20_rcp_rn_f32_slowpath,(.L_x_34842 - $__internal_357_$__cuda_sm20_rcp_rn_f32_slowpath)
$__internal_357_$__cuda_sm20_rcp_rn_f32_slowpath:
        /* <DEDUP_REMOVED lines=15> */
.L_x_14390:
        /* <DEDUP_REMOVED lines=33> */
.L_x_14392:
[----:B------:R0:W1:Y:S02]  /*3050*/  MUFU.RCP R2, R0 ;  /* 0x0000000000027308 */ /* 0x0000640000001000 */
.L_x_14391:
[----:B-1-3--:R-:W-:Y:S02]  /*3060*/  IMAD.MOV.U32 R5, RZ, RZ, R2 ;  /* 0x000000ffff057224 */ /* 0x00afe400078e0002 */
[----:B------:R-:W-:Y:S02]  /*3070*/  IMAD.MOV.U32 R2, RZ, RZ, R7 ;  /* 0x000000ffff027224 */ /* 0x000fe400078e0007 */
[----:B------:R-:W-:-:S04]  /*3080*/  IMAD.MOV.U32 R3, RZ, RZ, 0x0 ;  /* 0x00000000ff037424 */ /* 0x000fc800078e00ff */
[----:B0-2---:R-:W-:Y:S05]  /*3090*/  RET.REL.NODEC R2 `(_ZN18transformer_engine6detail38cast_transpose_fused_kernel_notalignedILb1ELb1ELb0EfNS_16CTDBiasDActParamIff6__halffEELi1ELi2ENS_5EmptyEXadL_ZNS_6dsreluIffEET_T0_RKS5_EEEEvT3_mmm) ;  /* 0xffffffcc02d87950 */ /* 0x005fea0003c3ffff */
.L_x_14393:
        /* <DEDUP_REMOVED lines=14> */
.L_x_34842:


//--------------------- .text._ZN18transformer_engine6detail38cast_transpose_fused_kernel_notalignedILb1ELb1ELb0EfNS_16CTDBiasDActParamIffffEELi1ELi1ENS_5EmptyEXadL_ZNS_6dsreluIffEET_T0_RKS4_EEEEvT3_mmm --------------------------
	.section	.text._ZN18transformer_engine6detail38cast_transpose_fused_kernel_notalignedILb1ELb1ELb0EfNS_16CTDBiasDActParamIffffEELi1ELi1ENS_5EmptyEXadL_ZNS_6dsreluIffEET_T0_RKS4_EEEEvT3_mmm,"ax",@progbits
	.align	128
        .global         _ZN18transformer_engine6detail38cast_transpose_fused_kernel_notalignedILb1ELb1ELb0EfNS_16CTDBiasDActParamIffffEELi1ELi1ENS_5EmptyEXadL_ZNS_6dsreluIffEET_T0_RKS4_EEEEvT3_mmm
        .type           _ZN18transformer_engine6detail38cast_transpose_fused_kernel_notalignedILb1ELb1ELb0EfNS_16CTDBiasDActParamIffffEELi1ELi1ENS_5EmptyEXadL_ZNS_6dsreluIffEET_T0_RKS4_EEEEvT3_mmm,@function
        .size           _ZN18transformer_engine6detail38cast_transpose_fused_kernel_notalignedILb1ELb1ELb0EfNS_16CTDBiasDActParamIffffEELi1ELi1ENS_5EmptyEXadL_ZNS_6dsreluIffEET_T0_RKS4_EEEEvT3_mmm,(.L_x_34844 - _ZN18transformer_engine6detail38cast_transpose_fused_kernel_notalignedILb1ELb1ELb0EfNS_16CTDBiasDActParamIffffEELi1ELi1ENS_5EmptyEXadL_ZNS_6dsreluIffEET_T0_RKS4_EEEEvT3_mmm)
        .other          _ZN18transformer_engine6detail38cast_transpose_fused_kernel_notalignedILb1ELb1ELb0EfNS_16CTDBiasDActParamIffffEELi1ELi1ENS_5EmptyEXadL_ZNS_6dsreluIffEET_T0_RKS4_EEEEvT3_mmm,@"STO_CUDA_ENTRY STV_DEFAULT"
_ZN18transformer_engine6detail38cast_transpose_fused_kernel_notalignedILb1ELb1ELb0EfNS_16CTDBiasDActParamIffffEELi1ELi1ENS_5EmptyEXadL_ZNS_6dsreluIffEET_T0_RKS4_EEEEvT3_mmm:
.text._ZN18transformer_engine6detail38cast_transpose_fused_kernel_notalignedILb1ELb1ELb0EfNS_16CTDBiasDActParamIffffEELi1ELi1ENS_5EmptyEXadL_ZNS_6dsreluIffEET_T0_RKS4_EEEEvT3_mmm:
        /* <DEDUP_REMOVED lines=19> */
[----:B------:R-:W-:Y:S05]  /*0130*/  CALL.REL.NOINC `($__internal_358_$__cuda_sm20_div_u64) ;  /* 0x0000001c00947944 */ /* 0x000fea0003c00000 */
        /* <DEDUP_REMOVED lines=8> */
.L_x_14394:
        /* <DEDUP_REMOVED lines=22> */
.L_x_14395:
[----:B------:R-:W-:Y:S01]  /*0320*/  ULDC.64 UR8, c[0x0][0x260] ;  /* 0x0000980000087ab9 */ /* 0x000fe20000000a00 */
[----:B------:R-:W-:Y:S01]  /*0330*/  IMAD.SHL.U32 R3, R28, 0x20, RZ ;  /* 0x000000201c037824 */ /* 0x000fe200078e00ff */
[C---:B------:R-:W-:Y:S01]  /*0340*/  SHF.L.U64.HI R6, R14.reuse, 0x5, R15 ;  /* 0x000000050e067819 */ /* 0x040fe2000001020f */
[----:B------:R-:W-:Y:S01]  /*0350*/  ULDC.64 UR10, c[0x0][0x258] ;  /* 0x00009600000a7ab9 */ /* 0x000fe20000000a00 */
[C---:B------:R-:W-:Y:S01]  /*0360*/  LEA R8, P0, -R14.reuse, UR8, 0x5 ;  /* 0x000000080e087c11 */ /* 0x040fe2000f8029ff */
[----:B------:R-:W-:Y:S01]  /*0370*/  IMAD R9, R15, UR10, RZ ;  /* 0x0000000a0f097c24 */ /* 0x000fe2000f8e02ff */
[----:B------:R-:W-:Y:S01]  /*0380*/  SHF.R.U32.HI R23, RZ, 0x3, R22 ;  /* 0x00000003ff177819 */ /* 0x000fe20000011616 */
[----:B------:R-:W-:Y:S01]  /*0390*/  IMAD.WIDE.U32 R18, R14, UR10, R28 ;  /* 0x0000000a0e127c25 */ /* 0x000fe2000f8e001c */
[----:B------:R-:W-:Y:S01]  /*03a0*/  SHF.L.U64.HI R2, R28, 0x5, R29 ;  /* 0x000000051c027819 */ /* 0x000fe2000001021d */
[----:B------:R-:W-:Y:S01]  /*03b0*/  ULDC.64 UR4, c[0x0][0x230] ;  /* 0x00008c0000047ab9 */ /* 0x000fe20000000a00 */
[----:B------:R-:W-:Y:S01]  /*03c0*/  IADD3 R4, P2, -R3, UR10, RZ ;  /* 0x0000000a03047c10 */ /* 0x000fe2000ff5e1ff */
[----:B------:R-:W-:Y:S01]  /*03d0*/  IMAD R9, R14, UR11, R9 ;  /* 0x0000000b0e097c24 */ /* 0x000fe2000f8e0209 */
[----:B------:R-:W-:Y:S01]  /*03e0*/  IADD3.X R6, ~R6, UR9, RZ, P0, !PT ;  /* 0x0000000906067c10 */ /* 0x000fe200087fe5ff */
[----:B------:R-:W-:Y:S01]  /*03f0*/  IMAD.SHL.U32 R16, R18, 0x20, RZ ;  /* 0x0000002012107824 */ /* 0x000fe200078e00ff */
[----:B------:R-:W-:Y:S01]  /*0400*/  ISETP.LT.U32.AND P1, PT, R8, 0x20, PT ;  /* 0x000000200800780c */ /* 0x000fe20003f21070 */
[----:B------:R-:W-:Y:S01]  /*0410*/  IMAD.IADD R9, R19, 0x1, R9 ;  /* 0x0000000113097824 */ /* 0x000fe200078e0209 */
[----:B------:R-:W-:Y:S01]  /*0420*/  LOP3.LUT R7, R23, 0x1ffffffc, RZ, 0xc0, !PT ;  /* 0x1ffffffc17077812 */ /* 0x000fe200078ec0ff */
[----:B------:R-:W-:Y:S01]  /*0430*/  ULDC.64 UR6, c[0x0][0x208] ;  /* 0x0000820000067ab9 */ /* 0x000fe20000000a00 */
[----:B------:R-:W-:Y:S01]  /*0440*/  ISETP.LT.U32.AND P0, PT, R4, 0x20, PT ;  /* 0x000000200400780c */ /* 0x000fe20003f01070 */
[----:B------:R-:W0:Y:S01]  /*0450*/  LDC.64 R32, c[0x0][0x258] ;  /* 0x00009600ff207b82 */ /* 0x000e220000000a00 */
[----:B------:R-:W-:-:S02]  /*0460*/  IADD3.X R5, ~R2, UR11, RZ, P2, !PT ;  /* 0x0000000b02057c10 */ /* 0x000fc400097fe5ff */
[----:B------:R-:W-:Y:S01]  /*0470*/  ISETP.LT.U32.AND.EX P1, PT, R6, RZ, PT, P1 ;  /* 0x000000ff0600720c */ /* 0x000fe20003f21110 */
[----:B------:R-:W-:Y:S01]  /*0480*/  IMAD.IADD R6, R22, 0x1, -R7 ;  /* 0x0000000116067824 */ /* 0x000fe200078e0a07 */
[----:B------:R-:W-:Y:S02]  /*0490*/  ISETP.LT.U32.AND.EX P0, PT, R5, RZ, PT, P0 ;  /* 0x000000ff0500720c */ /* 0x000fe40003f01100 */
[----:B------:R-:W-:Y:S02]  /*04a0*/  LOP3.LUT R23, R23, 0x1c, RZ, 0xc0, !PT ;  /* 0x0000001c17177812 */ /* 0x000fe400078ec0ff */
[----:B------:R-:W-:Y:S02]  /*04b0*/  SEL R7, R8, 0x20, P1 ;  /* 0x0000002008077807 */ /* 0x000fe40000800000 */
[----:B------:R-:W-:Y:S02]  /*04c0*/  SEL R8, R4, 0x20, P0 ;  /* 0x0000002004087807 */ /* 0x000fe40000000000 */
[----:B------:R-:W-:-:S02]  /*04d0*/  LOP3.LUT R34, R6, 0x1f, RZ, 0xc0, !PT ;  /* 0x0000001f06227812 */ /* 0x000fc400078ec0ff */
[----:B------:R-:W-:Y:S02]  /*04e0*/  ISETP.GE.U32.AND P0, PT, R23, R7, PT ;  /* 0x000000071700720c */ /* 0x000fe40003f06070 */
[----:B------:R-:W-:Y:S02]  /*04f0*/  ISETP.NE.U32.AND P1, PT, RZ, UR4, PT ;  /* 0x00000004ff007c0c */ /* 0x000fe4000bf25070 */
[----:B------:R-:W-:Y:S02]  /*0500*/  ISETP.LT.U32.AND P0, PT, R34, R8, !P0 ;  /* 0x000000082200720c */ /* 0x000fe40004701070 */
[----:B------:R-:W-:Y:S02]  /*0510*/  SHF.L.U64.HI R17, R18, 0x5, R9 ;  /* 0x0000000512117819 */ /* 0x000fe40000010209 */
[----:B------:R-:W-:-:S09]  /*0520*/  ISETP.NE.AND.EX P1, PT, RZ, UR5, PT, P1 ;  /* 0x00000005ff007c0c */ /* 0x000fd2000bf25310 */
[----:B------:R-:W1:Y:S01]  /*0530*/  @P0 LDC.64 R10, c[0x0][0x218] ;  /* 0x00008600ff0a0b82 */ /* 0x000e620000000a00 */
[----:B------:R-:W-:Y:S02]  /*0540*/  @P0 IMAD.MOV.U32 R35, RZ, RZ, RZ ;  /* 0x000000ffff230224 */ /* 0x000fe400078e00ff */
[----:B------:R-:W-:-:S05]  /*0550*/  @P0 IMAD.WIDE.U32 R12, R23, UR10, R34 ;  /* 0x0000000a170c0c25 */ /* 0x000fca000f8e0022 */
[----:B------:R-:W2:Y:S01]  /*0560*/  @P0 LDC.64 R26, c[0x0][0x210] ;  /* 0x00008400ff1a0b82 */ /* 0x000ea20000000a00 */
[----:B------:R-:W-:Y:S01]  /*0570*/  @P0 IMAD R13, R23, UR11, R13 ;  /* 0x0000000b170d0c24 */ /* 0x000fe2000f8e020d */
[----:B------:R-:W-:-:S05]  /*0580*/  @P0 IADD3 R12, P2, R16, R12, RZ ;  /* 0x0000000c100c0210 */ /* 0x000fca0007f5e0ff */
[----:B------:R-:W-:Y:S01]  /*0590*/  @P0 IMAD.X R13, R13, 0x1, R17, P2 ;  /* 0x000000010d0d0824 */ /* 0x000fe200010e0611 */
[----:B------:R-:W3:Y:S01]  /*05a0*/  @P1 LDC.64 R30, c[0x0][0x230] ;  /* 0x00008c00ff1e1b82 */ /* 0x000ee20000000a00 */
[----:B------:R-:W-:-:S03]  /*05b0*/  @P0 IMAD.SHL.U32 R9, R12, 0x4, RZ ;  /* 0x000000040c090824 */ /* 0x000fc600078e00ff */
[----:B------:R-:W-:Y:S02]  /*05c0*/  @P0 SHF.L.U64.HI R12, R12, 0x2, R13 ;  /* 0x000000020c0c0819 */ /* 0x000fe4000001020d */
[----:B-1----:R-:W-:Y:S01]  /*05d0*/  @P0 IADD3 R18, P2, R9, R10, RZ ;  /* 0x0000000a09120210 */ /* 0x002fe20007f5e0ff */
[----:B------:R-:W-:-:S04]  /*05e0*/  @!P0 IMAD.MOV.U32 R10, RZ, RZ, RZ ;  /* 0x000000ffff0a8224 */ /* 0x000fc800078e00ff */
[----:B------:R-:W-:Y:S01]  /*05f0*/  @P0 IMAD.X R19, R12, 0x1, R11, P2 ;  /* 0x000000010c130824 */ /* 0x000fe200010e060b */
[----:B--2---:R-:W-:Y:S01]  /*0600*/  @P0 IADD3 R26, P2, R9, R26, RZ ;  /* 0x0000001a091a0210 */ /* 0x004fe20007f5e0ff */
[----:B------:R-:W-:-:S03]  /*0610*/  VIADD R20, R23, 0x1 ;  /* 0x0000000117147836 */ /* 0x000fc60000000000 */
[----:B------:R1:W2:Y:S01]  /*0620*/  @P0 LDG.E R10, desc[UR6][R18.64] ;  /* 0x00000006120a0981 */ /* 0x0002a2000c1e1900 */
[----:B------:R-:W-:Y:S02]  /*0630*/  VIADD R11, R6, 0xffffffff ;  /* 0xffffffff060b7836 */ /* 0x000fe40000000000 */
[----:B------:R-:W-:Y:S02]  /*0640*/  @P0 IMAD.X R27, R12, 0x1, R27, P2 ;  /* 0x000000010c1b0824 */ /* 0x000fe400010e061b */
[----:B------:R-:W-:Y:S01]  /*0650*/  @!P0 IMAD.MOV.U32 R12, RZ, RZ, RZ ;  /* 0x000000ffff0c8224 */ /* 0x000fe200078e00ff */
[----:B------:R-:W-:Y:S01]  /*0660*/  LOP3.LUT R11, R11, 0x1f, RZ, 0xc0, !PT ;  /* 0x0000001f0b0b7812 */ /* 0x000fe200078ec0ff */
[----:B------:R-:W-:-:S04]  /*0670*/  IMAD.MOV.U32 R9, RZ, RZ, 0x3f800000 ;  /* 0x3f800000ff097424 */ /* 0x000fc800078e00ff */
[----:B------:R-:W4:Y:S01]  /*0680*/  @P0 LDG.E R12, desc[UR6][R26.64] ;  /* 0x000000061a0c0981 */ /* 0x000f22000c1e1900 */
[----:B------:R-:W-:-:S03]  /*0690*/  ISETP.GE.U32.AND P0, PT, R20, R7, PT ;  /* 0x000000071400720c */ /* 0x000fc60003f06070 */
[----:B---3--:R3:W4:Y:S01]  /*06a0*/  @P1 LDG.E R9, desc[UR6][R30.64] ;  /* 0x000000061e091981 */ /* 0x008722000c1e1900 */
[----:B------:R-:W-:Y:S02]  /*06b0*/  ISETP.GE.U32.OR P0, PT, R11, R8, P0 ;  /* 0x000000080b00720c */ /* 0x000fe40000706470 */
[----:B-1----:R-:W-:-:S04]  /*06c0*/  IADD3 R18, P1, R16, UR10, RZ ;  /* 0x0000000a10127c10 */ /* 0x002fc8000ff3e0ff */
[----:B------:R-:W-:Y:S02]  /*06d0*/  IADD3.X R19, R17, UR11, RZ, P1, !PT ;  /* 0x0000000b11137c10 */ /* 0x000fe40008ffe4ff */
[----:B---3--:R-:W-:-:S05]  /*06e0*/  SHF.R.U32.HI R31, RZ, 0x3, R22 ;  /* 0x00000003ff1f7819 */ /* 0x008fca0000011616 */
[----:B------:R-:W1:Y:S01]  /*06f0*/  @!P0 LDC.64 R20, c[0x0][0x210] ;  /* 0x00008400ff148b82 */ /* 0x000e620000000a00 */
[----:B------:R-:W-:Y:S01]  /*0700*/  @!P0 IMAD.WIDE.U32 R26, R23, UR10, R18 ;  /* 0x0000000a171a8c25 */ /* 0x000fe2000f8e0012 */
[----:B------:R-:W-:-:S03]  /*0710*/  LOP3.LUT R31, R31, 0x1c, RZ, 0xc0, !PT ;  /* 0x0000001c1f1f7812 */ /* 0x000fc600078ec0ff */
[----:B------:R-:W-:Y:S01]  /*0720*/  @!P0 IMAD R13, R23, UR11, R27 ;  /* 0x0000000b170d8c24 */ /* 0x000fe2000f8e021b */
[----:B------:R-:W-:Y:S01]  /*0730*/  @!P0 IADD3 R27, P1, R11, R26, RZ ;  /* 0x0000001a0b1b8210 */ /* 0x000fe20007f3e0ff */
[----:B------:R-:W-:Y:S01]  /*0740*/  VIADD R30, R31, 0x2 ;  /* 0x000000021f1e7836 */ /* 0x000fe20000000000 */
[----:B------:R-:W3:Y:S03]  /*0750*/  @!P0 LDC.64 R24, c[0x0][0x218] ;  /* 0x00008600ff188b82 */ /* 0x000ee60000000a00 */
[----:B------:R-:W-:Y:S01]  /*0760*/  @!P0 IMAD.X R26, RZ, RZ, R13, P1 ;  /* 0x000000ffff1a8224 */ /* 0x000fe200008e060d */
[----:B------:R-:W-:Y:S01]  /*0770*/  ISETP.GE.U32.AND P1, PT, R30, R7, PT ;  /* 0x000000071e00720c */ /* 0x000fe20003f26070 */
[----:B------:R-:W-:-:S03]  /*0780*/  VIADD R13, R6, 0x1e ;  /* 0x0000001e060d7836 */ /* 0x000fc60000000000 */
[C---:B------:R-:W-:Y:S01]  /*0790*/  @!P0 SHF.L.U64.HI R26, R27.reuse, 0x2, R26 ;  /* 0x000000021b1a8819 */ /* 0x040fe2000001021a */
[----:B------:R-:W-:Y:S01]  /*07a0*/  @!P0 IMAD.SHL.U32 R27, R27, 0x4, RZ ;  /* 0x000000041b1b8824 */ /* 0x000fe200078e00ff */
[----:B------:R-:W-:-:S04]  /*07b0*/  LOP3.LUT R13, R13, 0x1f, RZ, 0xc0, !PT ;  /* 0x0000001f0d0d7812 */ /* 0x000fc800078ec0ff */
[----:B------:R-:W-:Y:S02]  /*07c0*/  ISETP.GE.U32.OR P1, PT, R13, R8, P1 ;  /* 0x000000080d00720c */ /* 0x000fe40000f26470 */
[----:B-1----:R-:W-:-:S05]  /*07d0*/  @!P0 IADD3 R36, P2, R27, R20, RZ ;  /* 0x000000141b248210 */ /* 0x002fca0007f5e0ff */
[----:B------:R-:W-:Y:S01]  /*07e0*/  @!P0 IMAD.X R37, R26, 0x1, R21, P2 ;  /* 0x000000011a258824 */ /* 0x000fe200010e0615 */
[----:B---3--:R-:W-:-:S05]  /*07f0*/  @!P0 IADD3 R24, P3, R27, R24, RZ ;  /* 0x000000181b188210 */ /* 0x008fca0007f7e0ff */
[----:B------:R-:W1:Y:S01]  /*0800*/  @!P1 LDC.64 R20, c[0x0][0x210] ;  /* 0x00008400ff149b82 */ /* 0x000e620000000a00 */
[----:B------:R-:W-:Y:S02]  /*0810*/  @!P0 IMAD.X R25, R26, 0x1, R25, P3 ;  /* 0x000000011a198824 */ /* 0x000fe400018e0619 */
[----:B------:R-:W-:-:S04]  /*0820*/  IMAD.MOV.U32 R26, RZ, RZ, RZ ;  /* 0x000000ffff1a7224 */ /* 0x000fc800078e00ff */
[----:B------:R3:W5:Y:S04]  /*0830*/  @!P0 LDG.E R25, desc[UR6][R24.64] ;  /* 0x0000000618198981 */ /* 0x000768000c1e1900 */
[----:B------:R3:W5:Y:S01]  /*0840*/  @!P0 LDG.E R26, desc[UR6][R36.64] ;  /* 0x00000006241a8981 */ /* 0x000762000c1e1900 */
[----:B------:R-:W-:-:S04]  /*0850*/  ISETP.GE.U32.AND P2, PT, R23, R7, PT ;  /* 0x000000071700720c */ /* 0x000fc80003f46070 */
[----:B------:R-:W-:Y:S01]  /*0860*/  ISETP.GE.U32.OR P2, PT, R34, R8, P2 ;  /* 0x000000082200720c */ /* 0x000fe20001746470 */
[----:B------:R-:W-:Y:S01]  /*0870*/  BSSY B0, `(.L_x_14396) ;  /* 0x000000f000007945 */ /* 0x000fe20003800000 */
[----:B0-----:R-:W-:-:S04]  /*0880*/  IMAD.WIDE.U32 R32, R31, UR10, R32 ;  /* 0x0000000a1f207c25 */ /* 0x001fc8000f8e0020 */
[----:B--2---:R-:W-:-:S05]  /*0890*/  FADD R10, R10, R10 ;  /* 0x0000000a0a0a7221 */ /* 0x004fca0000000000 */
[----:B------:R-:W-:-:S05]  /*08a0*/  FMNMX R27, RZ, R10, !PT ;  /* 0x0000000aff1b7209 */ /* 0x000fca0007800000 */
[----:B----4-:R-:W-:-:S04]  /*08b0*/  FMUL R12, R27, R12 ;  /* 0x0000000c1b0c7220 */ /* 0x010fc80000400000 */
[----:B------:R-:W-:Y:S01]  /*08c0*/  FMUL R10, R12, R9 ;  /* 0x000000090c0a7220 */ /* 0x000fe20000400000 */
[----:B-1-3--:R-:W-:Y:S06]  /*08d0*/  @P2 BRA `(.L_x_14397) ;  /* 0x0000000000202947 */ /* 0x00afec0003800000 */
[----:B------:R-:W-:Y:S01]  /*08e0*/  IMAD.WIDE.U32 R36, R23, UR10, R16 ;  /* 0x0000000a17247c25 */ /* 0x000fe2000f8e0010 */
[----:B------:R-:W-:-:S03]  /*08f0*/  ULDC.64 UR4, c[0x0][0x220] ;  /* 0x0000880000047ab9 */ /* 0x000fc60000000a00 */
[----:B------:R-:W-:Y:S01]  /*0900*/  IMAD R24, R23, UR11, R37 ;  /* 0x0000000b17187c24 */ /* 0x000fe2000f8e0225 */
[----:B------:R-:W-:-:S05]  /*0910*/  IADD3 R35, P2, R34, R36, RZ ;  /* 0x0000002422237210 */ /* 0x000fca0007f5e0ff */
[----:B------:R-:W-:Y:S01]  /*0920*/  IMAD.X R24, RZ, RZ, R24, P2 ;  /* 0x000000ffff187224 */ /* 0x000fe200010e0618 */
[----:B------:R-:W-:-:S04]  /*0930*/  LEA R34, P2, R35, UR4, 0x2 ;  /* 0x0000000423227c11 */ /* 0x000fc8000f8410ff */
[----:B------:R-:W-:-:S05]  /*0940*/  LEA.HI.X R35, R35, UR5, R24, 0x2, P2 ;  /* 0x0000000523237c11 */ /* 0x000fca00090f1418 */
[----:B------:R0:W-:Y:S04]  /*0950*/  STG.E desc[UR6][R34.64], R10 ;  /* 0x0000000a22007986 */ /* 0x0001e8000c101906 */
.L_x_14397:
[----:B------:R-:W-:Y:S05]  /*0960*/  BSYNC B0 ;  /* 0x0000000000007941 */ /* 0x000fea0003800000 */
.L_x_14396:
[----:B------:R-:W-:Y:S01]  /*0970*/  @!P1 IADD3 R30, P2, P3, R13, R18, R32 ;  /* 0x000000120d1e9210 */ /* 0x000fe20007b5e020 */
[----:B------:R-:W-:Y:S02]  /*0980*/  IMAD R23, R31, UR11, R33 ;  /* 0x0000000b1f177c24 */ /* 0x000fe4000f8e0221 */
[----:B------:R-:W-:Y:S01]  /*0990*/  IMAD.MOV.U32 R24, RZ, RZ, RZ ;  /* 0x000000ffff187224 */ /* 0x000fe200078e00ff */
[----:B------:R-:W1:Y:S01]  /*09a0*/  S2UR UR5, SR_CgaCtaId ;  /* 0x00000000000579c3 */ /* 0x000e620000008800 */
[C---:B0-----:R-:W-:Y:S01]  /*09b0*/  @!P1 IMAD.SHL.U32 R35, R30.reuse, 0x4, RZ ;  /* 0x000000041e239824 */ /* 0x041fe200078e00ff */
[----:B------:R-:W-:Y:S01]  /*09c0*/  @!P1 IADD3.X R27, RZ, R19, R23, P2, P3 ;  /* 0x00000013ff1b9210 */ /* 0x000fe200017e6417 */
[----:B------:R-:W-:Y:S01]  /*09d0*/  UMOV UR4, 0x400 ;  /* 0x0000040000047882 */ /* 0x000fe20000000000 */
[----:B------:R-:W-:Y:S01]  /*09e0*/  ULDC.64 UR14, c[0x0][0x260] ;  /* 0x00009800000e7ab9 */ /* 0x000fe20000000a00 */
[----:B------:R-:W-:Y:S01]  /*09f0*/  ULDC.64 UR12, c[0x0][0x228] ;  /* 0x00008a00000c7ab9 */ /* 0x000fe20000000a00 */
[----:B------:R-:W-:-:S02]  /*0a00*/  @!P1 SHF.L.U64.HI R30, R30, 0x2, R27 ;  /* 0x000000021e1e9819 */ /* 0x000fc4000001021b */
[----:B------:R-:W-:-:S05]  /*0a10*/  @!P1 IADD3 R36, P2, R35, R20, RZ ;  /* 0x0000001423249210 */ /* 0x000fca0007f5e0ff */
[----:B------:R-:W-:Y:S02]  /*0a20*/  @!P1 IMAD.X R37, R30, 0x1, R21, P2 ;  /* 0x000000011e259824 */ /* 0x000fe400010e0615 */
[----:B------:R-:W0:Y:S01]  /*0a30*/  @!P1 LDC.64 R20, c[0x0][0x218] ;  /* 0x00008600ff149b82 */ /* 0x000e220000000a00 */
[----:B------:R-:W-:Y:S02]  /*0a40*/  IMAD.MOV.U32 R27, RZ, RZ, RZ ;  /* 0x000000ffff1b7224 */ /* 0x000fe400078e00ff */
[----:B------:R2:W3:Y:S01]  /*0a50*/  @!P1 LDG.E R24, desc[UR6][R36.64] ;  /* 0x0000000624189981 */ /* 0x0004e2000c1e1900 */
[----:B0-----:R-:W-:-:S05]  /*0a60*/  @!P1 IADD3 R34, P2, R35, R20, RZ ;  /* 0x0000001423229210 */ /* 0x001fca0007f5e0ff */
[----:B------:R-:W-:Y:S02]  /*0a70*/  @!P1 IMAD.X R35, R30, 0x1, R21, P2 ;  /* 0x000000011e239824 */ /* 0x000fe400010e0615 */
[----:B------:R-:W0:Y:S03]  /*0a80*/  @!P0 LDC.64 R20, c[0x0][0x220] ;  /* 0x00008800ff148b82 */ /* 0x000e260000000a00 */
[----:B------:R-:W4:Y:S01]  /*0a90*/  @!P1 LDG.E R34, desc[UR6][R34.64] ;  /* 0x0000000622229981 */ /* 0x000f22000c1e1900 */
[----:B-----5:R-:W-:Y:S01]  /*0aa0*/  @!P0 FADD R27, R25, R25 ;  /* 0x00000019191b8221 */ /* 0x020fe20000000000 */
[----:B------:R-:W-:Y:S02]  /*0ab0*/  IMAD R25, R29, UR8, RZ ;  /* 0x000000081d197c24 */ /* 0x000fe4000f8e02ff */
[----:B--2---:R-:W-:Y:S02]  /*0ac0*/  IMAD.MOV.U32 R36, RZ, RZ, R14 ;  /* 0x000000ffff247224 */ /* 0x004fe400078e000e */
[----:B------:R-:W-:Y:S01]  /*0ad0*/  IMAD.MOV.U32 R37, RZ, RZ, R15 ;  /* 0x000000ffff257224 */ /* 0x000fe200078e000f */
[----:B------:R-:W-:Y:S01]  /*0ae0*/  FMNMX R27, RZ, R27, !PT ;  /* 0x0000001bff1b7209 */ /* 0x000fe20007800000 */
[----:B------:R-:W-:-:S02]  /*0af0*/  IMAD R25, R28, UR9, R25 ;  /* 0x000000091c197c24 */ /* 0x000fc4000f8e0219 */
[----:B------:R-:W-:-:S04]  /*0b00*/  IMAD.WIDE.U32 R36, R28, UR8, R36 ;  /* 0x000000081c247c25 */ /* 0x000fc8000f8e0024 */
[----:B------:R-:W-:Y:S01]  /*0b10*/  FMUL R26, R27, R26 ;  /* 0x0000001a1b1a7220 */ /* 0x000fe20000400000 */
[----:B------:R-:W-:Y:S01]  /*0b20*/  @!P0 IADD3 R27, P3, P4, R11, R32, R16 ;  /* 0x000000200b1b8210 */ /* 0x000fe20007c7e010 */
[C---:B------:R-:W-:Y:S02]  /*0b30*/  VIADD R28, R31.reuse, 0x3 ;  /* 0x000000031f1c7836 */ /* 0x040fe40000000000 */
[----:B------:R-:W-:Y:S02]  /*0b40*/  VIADD R29, R6, 0x1d ;  /* 0x0000001d061d7836 */ /* 0x000fe40000000000 */
[----:B------:R-:W-:Y:S01]  /*0b50*/  IMAD.IADD R31, R31, 0x1, R22 ;  /* 0x000000011f1f7824 */ /* 0x000fe200078e0216 */
[----:B------:R-:W-:Y:S01]  /*0b60*/  ISETP.GE.U32.AND P2, PT, R28, R7, PT ;  /* 0x000000071c00720c */ /* 0x000fe20003f46070 */
[----:B------:R-:W-:Y:S01]  /*0b70*/  IMAD.IADD R25, R37, 0x1, R25 ;  /* 0x0000000125197824 */ /* 0x000fe200078e0219 */
[----:B------:R-:W-:Y:S02]  /*0b80*/  LOP3.LUT R29, R29, 0x1f, RZ, 0xc0, !PT ;  /* 0x0000001f1d1d7812 */ /* 0x000fe400078ec0ff */
[----:B0-----:R-:W-:-:S02]  /*0b90*/  @!P0 LEA R20, P5, R27, R20, 0x2 ;  /* 0x000000141b148211 */ /* 0x001fc400078a10ff */
[----:B------:R-:W-:Y:S02]  /*0ba0*/  ISETP.GE.U32.OR P2, PT, R29, R8, P2 ;  /* 0x000000081d00720c */ /* 0x000fe40001746470 */
[----:B------:R-:W-:Y:S02]  /*0bb0*/  @!P0 IADD3.X R28, RZ, R23, R17, P3, P4 ;  /* 0x00000017ff1c8210 */ /* 0x000fe40001fe8411 */
[----:B------:R-:W-:Y:S02]  /*0bc0*/  SHF.L.U64.HI R25, R36, 0x5, R25 ;  /* 0x0000000524197819 */ /* 0x000fe40000010219 */
[----:B------:R-:W-:Y:S01]  /*0bd0*/  @!P0 LEA.HI.X R21, R27, R21, R28, 0x2, P5 ;  /* 0x000000151b158211 */ /* 0x000fe200028f141c */
[----:B------:R-:W-:Y:S01]  /*0be0*/  FMUL R28, R26, R9 ;  /* 0x000000091a1c7220 */ /* 0x000fe20000400000 */
[----:B------:R-:W-:-:S04]  /*0bf0*/  IMAD.SHL.U32 R27, R36, 0x20, RZ ;  /* 0x00000020241b7824 */ /* 0x000fc800078e00ff */
[----:B------:R0:W-:Y:S01]  /*0c00*/  @!P0 STG.E desc[UR6][R20.64], R28 ;  /* 0x0000001c14008986 */ /* 0x0001e2000c101906 */
[----:B------:R-:W-:Y:S01]  /*0c10*/  IADD3 R30, P0, R32, UR10, RZ ;  /* 0x0000000a201e7c10 */ /* 0x000fe2000ff1e0ff */
[----:B------:R-:W-:-:S03]  /*0c20*/  IMAD.MOV.U32 R32, RZ, RZ, RZ ;  /* 0x000000ffff207224 */ /* 0x000fc600078e00ff */
[----:B------:R-:W-:Y:S01]  /*0c30*/  IADD3.X R33, R23, UR11, RZ, P0, !PT ;  /* 0x0000000b17217c10 */ /* 0x000fe200087fe4ff */
[----:B------:R-:W-:Y:S01]  /*0c40*/  UIADD3 UR4, UR4, 0x20, URZ ;  /* 0x0000002004047890 */ /* 0x000fe2000fffe03f */
[----:B------:R-:W-:Y:S01]  /*0c50*/  @!P2 IADD3 R23, P0, P3, R29, R18, R30 ;  /* 0x000000121d17a210 */ /* 0x000fe20007b1e01e */
[----:B------:R-:W-:-:S03]  /*0c60*/  ULDC.64 UR10, c[0x0][0x260] ;  /* 0x00009800000a7ab9 */ /* 0x000fc60000000a00 */
[----:B------:R-:W-:Y:S01]  /*0c70*/  @!P2 IADD3.X R22, RZ, R19, R33, P0, P3 ;  /* 0x00000013ff16a210 */ /* 0x000fe200007e6421 */
[----:B0-----:R-:W0:Y:S03]  /*0c80*/  @!P2 LDC.64 R20, c[0x0][0x210] ;  /* 0x00008400ff14ab82 */ /* 0x001e260000000a00 */
[C---:B------:R-:W-:Y:S01]  /*0c90*/  @!P2 SHF.L.U64.HI R22, R23.reuse, 0x2, R22 ;  /* 0x000000021716a819 */ /* 0x040fe20000010216 */
[----:B------:R-:W-:-:S05]  /*0ca0*/  @!P2 IMAD.SHL.U32 R23, R23, 0x4, RZ ;  /* 0x000000041717a824 */ /* 0x000fca00078e00ff */
[----:B0-----:R-:W-:-:S05]  /*0cb0*/  @!P2 IADD3 R36, P0, R23, R20, RZ ;  /* 0x000000141724a210 */ /* 0x001fca0007f1e0ff */
[----:B------:R-:W-:Y:S02]  /*0cc0*/  @!P2 IMAD.X R37, R22, 0x1, R21, P0 ;  /* 0x000000011625a824 */ /* 0x000fe400000e0615 */
[----:B------:R-:W0:Y:S01]  /*0cd0*/  @!P2 LDC.64 R20, c[0x0][0x218] ;  /* 0x00008600ff14ab82 */ /* 0x000e220000000a00 */
[----:B----4-:R-:W-:Y:S01]  /*0ce0*/  @!P1 FADD R32, R34, R34 ;  /* 0x0000002222209221 */ /* 0x010fe20000000000 */
[----:B------:R-:W-:-:S06]  /*0cf0*/  IMAD.MOV.U32 R34, RZ, RZ, RZ ;  /* 0x000000ffff227224 */ /* 0x000fcc00078e00ff */
[----:B------:R0:W2:Y:S02]  /*0d00*/  @!P2 LDG.E R34, desc[UR6][R36.64] ;  /* 0x000000062422a981 */ /* 0x0000a4000c1e1900 */
[----:B0-----:R-:W-:-:S05]  /*0d10*/  @!P2 IADD3 R36, P0, R23, R20, RZ ;  /* 0x000000141724a210 */ /* 0x001fca0007f1e0ff */
[----:B------:R-:W-:Y:S02]  /*0d20*/  @!P2 IMAD.X R37, R22, 0x1, R21, P0 ;  /* 0x000000011625a824 */ /* 0x000fe400000e0615 */
[----:B------:R-:W0:Y:S03]  /*0d30*/  @!P1 LDC.64 R20, c[0x0][0x220] ;  /* 0x00008800ff149b82 */ /* 0x000e260000000a00 */
[----:B------:R4:W2:Y:S01]  /*0d40*/  @!P2 LDG.E R35, desc[UR6][R36.64] ;  /* 0x000000062423a981 */ /* 0x0008a2000c1e1900 */
[----:B------:R-:W-:Y:S01]  /*0d50*/  @!P1 IADD3 R16, P0, P3, R13, R30, R16 ;  /* 0x0000001e0d109210 */ /* 0x000fe20007b1e010 */
[----:B-1----:R-:W-:Y:S01]  /*0d60*/  ULEA UR4, UR5, UR4, 0x18 ;  /* 0x0000000405047291 */ /* 0x002fe2000f8ec03f */
[----:B------:R-:W-:Y:S01]  /*0d70*/  @!P2 IADD3 R30, P4, P5, R29, R18, R30 ;  /* 0x000000121d1ea210 */ /* 0x000fe20007d9e01e */
[----:B------:R-:W-:Y:S01]  /*0d80*/  IMAD.MOV.U32 R18, RZ, RZ, RZ ;  /* 0x000000ffff127224 */ /* 0x000fe200078e00ff */
[----:B------:R-:W1:Y:S01]  /*0d90*/  @!P2 LDC.64 R22, c[0x0][0x220] ;  /* 0x00008800ff16ab82 */ /* 0x000e620000000a00 */
[----:B------:R-:W-:Y:S01]  /*0da0*/  @!P1 IADD3.X R17, RZ, R33, R17, P0, P3 ;  /* 0x00000021ff119210 */ /* 0x000fe200007e6411 */
[----:B------:R-:W-:Y:S01]  /*0db0*/  BSSY B0, `(.L_x_14398) ;  /* 0x00000a1000007945 */ /* 0x000fe20003800000 */
[----:B------:R-:W-:Y:S01]  /*0dc0*/  @!P2 IADD3.X R19, RZ, R19, R33, P4, P5 ;  /* 0x00000013ff13a210 */ /* 0x000fe200027ea421 */
[----:B----4-:R-:W-:Y:S01]  /*0dd0*/  FADD R37, RZ, R12 ;  /* 0x0000000cff257221 */ /* 0x010fe20000000000 */
[----:B0-----:R-:W-:-:S04]  /*0de0*/  @!P1 LEA R20, P0, R16, R20, 0x2 ;  /* 0x0000001410149211 */ /* 0x001fc800078010ff */
[----:B------:R-:W-:Y:S01]  /*0df0*/  @!P1 LEA.HI.X R21, R16, R21, R17, 0x2, P0 ;  /* 0x0000001510159211 */ /* 0x000fe200000f1411 */
[----:B------:R-:W-:Y:S01]  /*0e00*/  VIADD R16, R31, 0x1 ;  /* 0x000000011f107836 */ /* 0x000fe20000000000 */
[----:B------:R-:W0:Y:S01]  /*0e10*/  S2R R17, SR_TID.X ;  /* 0x0000000000117919 */ /* 0x000e220000002100 */
[----:B-1----:R-:W-:-:S03]  /*0e20*/  @!P2 LEA R22, P0, R30, R22, 0x2 ;  /* 0x000000161e16a211 */ /* 0x002fc600078010ff */
[----:B------:R-:W-:Y:S02]  /*0e30*/  LOP3.LUT R16, R16, 0x1f, RZ, 0xc0, !PT ;  /* 0x0000001f10107812 */ /* 0x000fe400078ec0ff */
[----:B------:R-:W-:Y:S01]  /*0e40*/  @!P2 LEA.HI.X R23, R30, R23, R19, 0x2, P0 ;  /* 0x000000171e17a211 */ /* 0x000fe200000f1413 */
[----:B------:R-:W-:Y:S01]  /*0e50*/  FADD R30, RZ, R26 ;  /* 0x0000001aff1e7221 */ /* 0x000fe20000000000 */
[----:B------:R-:W-:Y:S01]  /*0e60*/  FMNMX R19, RZ, R32, !PT ;  /* 0x00000020ff137209 */ /* 0x000fe20007800000 */
[----:B------:R-:W-:-:S04]  /*0e70*/  VIADD R32, R31, 0x3 ;  /* 0x000000031f207836 */ /* 0x000fc80000000000 */
[----:B---3--:R-:W-:Y:S01]  /*0e80*/  FMUL R24, R19, R24 ;  /* 0x0000001813187220 */ /* 0x008fe20000400000 */
[----:B------:R-:W-:Y:S01]  /*0e90*/  LOP3.LUT R19, R31, 0x1f, RZ, 0xc0, !PT ;  /* 0x0000001f1f137812 */ /* 0x000fe200078ec0ff */
[----:B------:R1:W-:Y:S01]  /*0ea0*/  SHFL.IDX PT, R30, R30, R16, 0x1f ;  /* 0x00001f101e1e7589 */ /* 0x0003e200000e0000 */
[----:B------:R-:W-:-:S04]  /*0eb0*/  LOP3.LUT R36, R32, 0x1f, RZ, 0xc0, !PT ;  /* 0x0000001f20247812 */ /* 0x000fc800078ec0ff */
[----:B------:R3:W4:Y:S01]  /*0ec0*/  SHFL.IDX PT, R19, R37, R19, 0x1f ;  /* 0x00001f1325137589 */ /* 0x00072200000e0000 */
[----:B-1----:R-:W-:Y:S01]  /*0ed0*/  FADD R16, RZ, R24 ;  /* 0x00000018ff107221 */ /* 0x002fe20000000000 */
[--C-:B0-----:R-:W-:Y:S02]  /*0ee0*/  SHF.R.U32.HI R32, RZ, 0x3, R17.reuse ;  /* 0x00000003ff207819 */ /* 0x101fe40000011611 */
[----:B---3--:R-:W-:Y:S01]  /*0ef0*/  SHF.R.U32.HI R37, RZ, 0x8, R17 ;  /* 0x00000008ff257819 */ /* 0x008fe20000011611 */
[----:B--2---:R-:W-:-:S05]  /*0f00*/  @!P2 FADD R18, R35, R35 ;  /* 0x000000232312a221 */ /* 0x004fca0000000000 */
[----:B------:R-:W-:Y:S01]  /*0f10*/  FMNMX R33, RZ, R18, !PT ;  /* 0x00000012ff217209 */ /* 0x000fe20007800000 */
[----:B------:R-:W-:-:S04]  /*0f20*/  VIADD R18, R31, 0x2 ;  /* 0x000000021f127836 */ /* 0x000fc80000000000 */
[----:B------:R-:W-:Y:S01]  /*0f30*/  FMUL R34, R33, R34 ;  /* 0x0000002221227220 */ /* 0x000fe20000400000 */
[-C--:B------:R-:W-:Y:S01]  /*0f40*/  FMUL R33, R24, R9.reuse ;  /* 0x0000000918217220 */ /* 0x080fe20000400000 */
[----:B------:R-:W-:Y:S02]  /*0f50*/  LOP3.LUT R31, R18, 0x1f, RZ, 0xc0, !PT ;  /* 0x0000001f121f7812 */ /* 0x000fe400078ec0ff */
[----:B------:R-:W-:Y:S01]  /*0f60*/  FMUL R35, R34, R9 ;  /* 0x0000000922237220 */ /* 0x000fe20000400000 */
[----:B------:R-:W-:Y:S01]  /*0f70*/  LOP3.LUT R18, R17, 0x1f, RZ, 0xc0, !PT ;  /* 0x0000001f11127812 */ /* 0x000fe200078ec0ff */
[----:B------:R0:W-:Y:S04]  /*0f80*/  @!P1 STG.E desc[UR6][R20.64], R33 ;  /* 0x0000002114009986 */ /* 0x0001e8000c101906 */
[----:B------:R1:W-:Y:S04]  /*0f90*/  @!P2 STG.E desc[UR6][R22.64], R35 ;  /* 0x000000231600a986 */ /* 0x0003e8000c101906 */
[----:B------:R2:W3:Y:S01]  /*0fa0*/  SHFL.IDX PT, R31, R16, R31, 0x1f ;  /* 0x00001f1f101f7589 */ /* 0x0004e200000e0000 */
[----:B0-----:R-:W-:Y:S01]  /*0fb0*/  LOP3.LUT R20, R32, 0x1ffffffc, RZ, 0xc0, !PT ;  /* 0x1ffffffc20147812 */ /* 0x001fe200078ec0ff */
[----:B------:R-:W-:-:S04]  /*0fc0*/  FADD R21, RZ, R34 ;  /* 0x00000022ff157221 */ /* 0x000fc80000000000 */
[----:B-1----:R-:W-:Y:S02]  /*0fd0*/  IMAD.IADD R22, R17, 0x1, -R20 ;  /* 0x0000000111167824 */ /* 0x002fe400078e0a14 */
[----:B--2---:R-:W-:Y:S01]  /*0fe0*/  IMAD R16, R37, 0x20, R18 ;  /* 0x0000002025107824 */ /* 0x004fe200078e0212 */
[----:B------:R0:W1:Y:S02]  /*0ff0*/  SHFL.IDX PT, R21, R21, R36, 0x1f ;  /* 0x00001f2415157589 */ /* 0x00006400000e0000 */
[----:B------:R-:W-:Y:S01]  /*1000*/  LOP3.LUT R23, R22, 0x1f, RZ, 0xc0, !PT ;  /* 0x0000001f16177812 */ /* 0x000fe200078ec0ff */
[C---:B------:R-:W-:Y:S02]  /*1010*/  IMAD R13, R16.reuse, 0x21, R13 ;  /* 0x00000021100d7824 */ /* 0x040fe400078e020d */
[C---:B------:R-:W-:Y:S02]  /*1020*/  IMAD R11, R16.reuse, 0x21, R11 ;  /* 0x00000021100b7824 */ /* 0x040fe400078e020b */
[----:B------:R-:W-:-:S02]  /*1030*/  IMAD R22, R16, 0x21, R23 ;  /* 0x0000002110167824 */ /* 0x000fc400078e0217 */
[----:B------:R-:W-:Y:S01]  /*1040*/  IMAD R29, R16, 0x21, R29 ;  /* 0x00000021101d7824 */ /* 0x000fe200078e021d */
[----:B------:R-:W-:Y:S02]  /*1050*/  LEA R11, R11, UR4, 0x2 ;  /* 0x000000040b0b7c11 */ /* 0x000fe4000f8e10ff */
[----:B------:R-:W-:Y:S02]  /*1060*/  LEA R23, R22, UR4, 0x2 ;  /* 0x0000000416177c11 */ /* 0x000fe4000f8e10ff */
[----:B------:R-:W-:Y:S01]  /*1070*/  LEA R22, R13, UR4, 0x2 ;  /* 0x000000040d167c11 */ /* 0x000fe2000f8e10ff */
[----:B----4-:R-:W-:Y:S01]  /*1080*/  FADD R13, RZ, R19 ;  /* 0x00000013ff0d7221 */ /* 0x010fe20000000000 */
[----:B------:R-:W-:Y:S01]  /*1090*/  LOP3.LUT R19, R32, 0x1c, RZ, 0xc0, !PT ;  /* 0x0000001c20137812 */ /* 0x000fe200078ec0ff */
[----:B------:R2:W-:Y:S01]  /*10a0*/  STS [R23], R10 ;  /* 0x0000000a17007388 */ /* 0x0005e20000000800 */
[----:B0-----:R-:W-:Y:S02]  /*10b0*/  LEA R36, R29, UR4, 0x2 ;  /* 0x000000041d247c11 */ /* 0x001fe4000f8e10ff */
[----:B------:R-:W-:Y:S01]  /*10c0*/  ISETP.GE.U32.AND P0, PT, R19, R8, PT ;  /* 0x000000081300720c */ /* 0x000fe20003f06070 */
[----:B------:R0:W-:Y:S04]  /*10d0*/  STS [R11], R28 ;  /* 0x0000001c0b007388 */ /* 0x0001e80000000800 */
[----:B------:R4:W-:Y:S01]  /*10e0*/  STS [R22], R33 ;  /* 0x0000002116007388 */ /* 0x0009e20000000800 */
[----:B--2---:R-:W-:Y:S01]  /*10f0*/  FMNMX R23, RZ, |R12|, !PT ;  /* 0x4000000cff177209 */ /* 0x004fe20007800000 */
[----:B------:R-:W-:-:S02]  /*1100*/  FADD R10, R30, R13 ;  /* 0x0000000d1e0a7221 */ /* 0x000fc40000000000 */
[----:B------:R4:W-:Y:S01]  /*1110*/  STS [R36], R35 ;  /* 0x0000002324007388 */ /* 0x0009e20000000800 */
[----:B------:R-:W-:Y:S01]  /*1120*/  FMNMX R23, R23, |R26|, !PT ;  /* 0x4000001a17177209 */ /* 0x000fe20007800000 */
[----:B---3--:R-:W-:-:S03]  /*1130*/  FADD R10, R31, R10 ;  /* 0x0000000a1f0a7221 */ /* 0x008fc60000000000 */
[----:B------:R-:W-:Y:S01]  /*1140*/  FMNMX R23, R23, |R24|, !PT ;  /* 0x4000001817177209 */ /* 0x000fe20007800000 */
[----:B-1----:R-:W-:-:S03]  /*1150*/  FADD R10, R21, R10 ;  /* 0x0000000a150a7221 */ /* 0x002fc60000000000 */
[----:B0-----:R-:W-:Y:S01]  /*1160*/  FMNMX R11, R23, |R34|, !PT ;  /* 0x40000022170b7209 */ /* 0x001fe20007800000 */
[----:B------:R-:W-:Y:S06]  /*1170*/  BAR.SYNC.DEFER_BLOCKING 0x0 ;  /* 0x0000000000007b1d */ /* 0x000fec0000010000 */
[----:B----4-:R-:W-:Y:S05]  /*1180*/  @P0 BRA `(.L_x_14399) ;  /* 0x00000004008c0947 */ /* 0x010fea0003800000 */
[----:B------:R-:W-:Y:S01]  /*1190*/  LOP3.LUT R4, RZ, R4, RZ, 0x33, !PT ;  /* 0x00000004ff047212 */ /* 0x000fe200078e33ff */
[----:B------:R-:W-:Y:S01]  /*11a0*/  BSSY B1, `(.L_x_14400) ;  /* 0x000004b000017945 */ /* 0x000fe20003800000 */
[----:B------:R-:W-:Y:S01]  /*11b0*/  LOP3.LUT R5, RZ, R5, RZ, 0x33, !PT ;  /* 0x00000005ff057212 */ /* 0x000fe200078e33ff */
[----:B------:R-:W-:Y:S01]  /*11c0*/  IMAD.MOV.U32 R24, RZ, RZ, RZ ;  /* 0x000000ffff187224 */ /* 0x000fe200078e00ff */
[----:B------:R-:W-:Y:S01]  /*11d0*/  ISETP.GT.U32.AND P0, PT, R4, -0x21, PT ;  /* 0xffffffdf0400780c */ /* 0x000fe20003f04070 */
[----:B------:R-:W-:-:S03]  /*11e0*/  IMAD.MOV.U32 R29, RZ, RZ, R19 ;  /* 0x000000ffff1d7224 */ /* 0x000fc600078e0013 */
[----:B------:R-:W-:-:S04]  /*11f0*/  ISETP.GT.U32.AND.EX P0, PT, R5, -0x1, PT, P0 ;  /* 0xffffffff0500780c */ /* 0x000fc80003f04100 */
[----:B------:R-:W-:-:S04]  /*1200*/  SEL R12, R4, 0xffffffdf, P0 ;  /* 0xffffffdf040c7807 */ /* 0x000fc80000000000 */
[----:B------:R-:W-:Y:S02]  /*1210*/  LOP3.LUT R4, RZ, R12, RZ, 0x33, !PT ;  /* 0x0000000cff047212 */ /* 0x000fe400078e33ff */
[----:B------:R-:W-:-:S03]  /*1220*/  IADD3 R12, -R19, -0x2, -R12 ;  /* 0xfffffffe130c7810 */ /* 0x000fc60007ffe90c */
[----:B------:R-:W-:Y:S01]  /*1230*/  IMAD.IADD R26, R4, 0x1, -R19 ;  /* 0x00000001041a7824 */ /* 0x000fe200078e0a13 */
[----:B------:R-:W-:Y:S01]  /*1240*/  ISETP.GE.U32.AND P1, PT, R12, 0x3, PT ;  /* 0x000000030c00780c */ /* 0x000fe20003f26070 */
[----:B------:R-:W-:-:S03]  /*1250*/  IMAD.WIDE.U32 R4, R19, UR8, RZ ;  /* 0x0000000813047c25 */ /* 0x000fc6000f8e00ff */
[----:B------:R-:W-:Y:S01]  /*1260*/  LOP3.LUT R21, R26, 0x3, RZ, 0xc0, !PT ;  /* 0x000000031a157812 */ /* 0x000fe200078ec0ff */
[----:B------:R-:W-:Y:S02]  /*1270*/  IMAD R30, R19, UR9, R5 ;  /* 0x00000009131e7c24 */ /* 0x000fe4000f8e0205 */
[----:B------:R-:W-:Y:S01]  /*1280*/  IMAD.MOV.U32 R32, RZ, RZ, R4 ;  /* 0x000000ffff207224 */ /* 0x000fe200078e0004 */
[----:B------:R-:W-:-:S05]  /*1290*/  ISETP.NE.AND P0, PT, R21, RZ, PT ;  /* 0x000000ff1500720c */ /* 0x000fca0003f05270 */
[----:B------:R-:W-:Y:S08]  /*12a0*/  @!P1 BRA `(.L_x_14401) ;  /* 0x0000000000e89947 */ /* 0x000ff00003800000 */
[----:B------:R-:W-:Y:S02]  /*12b0*/  IMAD.IADD R26, R26, 0x1, -R21 ;  /* 0x000000011a1a7824 */ /* 0x000fe400078e0a15 */
[----:B------:R-:W-:Y:S02]  /*12c0*/  IMAD.MOV.U32 R24, RZ, RZ, RZ ;  /* 0x000000ffff187224 */ /* 0x000fe400078e00ff */
[----:B------:R-:W-:-:S07]  /*12d0*/  IMAD.MOV.U32 R29, RZ, RZ, R19 ;  /* 0x000000ffff1d7224 */ /* 0x000fce00078e0013 */
.L_x_14402:
[----:B--2---:R-:W-:Y:S01]  /*12e0*/  LOP3.LUT R4, R6, 0x1f, RZ, 0xc0, !PT ;  /* 0x0000001f06047812 */ /* 0x004fe200078ec0ff */
        /* <DEDUP_REMOVED lines=12> */
[----:B------:R-:W0:Y:S01]  /*13b0*/  @!P3 LDC.64 R22, c[0x0][0x228] ;  /* 0x00008a00ff16bb82 */ /* 0x000e220000000a00 */
[----:B------:R-:W1:Y:S01]  /*13c0*/  @!P3 LDS R37, [R29] ;  /* 0x000000001d25b984 */ /* 0x000e620000000800 */
[----:B------:R-:W-:-:S04]  /*13d0*/  @!P3 IADD3 R4, P2, P4, R4, R32, R27 ;  /* 0x000000200404b210 */ /* 0x000fc80007c5e01b */
[----:B------:R-:W-:Y:S02]  /*13e0*/  @!P3 IADD3.X R5, RZ, R30, R25, P2, P4 ;  /* 0x0000001eff05b210 */ /* 0x000fe400017e8419 */
[----:B------:R-:W-:Y:S01]  /*13f0*/  IADD3 R32, P4, R32, UR10, RZ ;  /* 0x0000000a20207c10 */ /* 0x000fe2000ff9e0ff */
[----:B------:R-:W2:Y:S03]  /*1400*/  @!P1 LDS R31, [R29+0x4] ;  /* 0x000004001d1f9984 */ /* 0x000ea60000000800 */
[----:B------:R-:W-:Y:S02]  /*1410*/  IADD3.X R30, R30, UR11, RZ, P4, !PT ;  /* 0x0000000b1e1e7c10 */ /* 0x000fe4000a7fe4ff */
[----:B------:R-:W-:Y:S02]  /*1420*/  @!P1 IADD3 R33, P4, P5, R12, R32, R27 ;  /* 0x000000200c219210 */ /* 0x000fe40007d9e01b */
[----:B------:R-:W-:-:S02]  /*1430*/  IADD3 R32, P6, R32, UR10, RZ ;  /* 0x0000000a20207c10 */ /* 0x000fc4000ffde0ff */
[----:B------:R-:W-:Y:S02]  /*1440*/  @!P1 IADD3.X R34, RZ, R30, R25, P4, P5 ;  /* 0x0000001eff229210 */ /* 0x000fe400027ea419 */
[----:B0-----:R-:W-:-:S04]  /*1450*/  @!P3 LEA R22, P2, R4, R22, 0x2 ;  /* 0x000000160416b211 */ /* 0x001fc800078410ff */
[----:B------:R-:W-:Y:S02]  /*1460*/  @!P3 LEA.HI.X R23, R4, R23, R5, 0x2, P2 ;  /* 0x000000170417b211 */ /* 0x000fe400010f1405 */
[----:B------:R-:W0:Y:S01]  /*1470*/  @!P1 LDC.64 R4, c[0x0][0x228] ;  /* 0x00008a00ff049b82 */ /* 0x000e220000000a00 */
[-C--:B------:R-:W-:Y:S02]  /*1480*/  ISETP.GE.U32.AND P2, PT, R28, R7.reuse, PT ;  /* 0x000000071c00720c */ /* 0x080fe40003f46070 */
[----:B-1----:R1:W-:Y:S01]  /*1490*/  @!P3 STG.E desc[UR6][R22.64], R37 ;  /* 0x000000251600b986 */ /* 0x0023e2000c101906 */
[----:B------:R-:W-:-:S10]  /*14a0*/  ISETP.GE.U32.AND P3, PT, R6, R7, PT ;  /* 0x000000070600720c */ /* 0x000fd40003f66070 */
[----:B------:R-:W3:Y:S01]  /*14b0*/  @!P2 LDC.64 R12, c[0x0][0x228] ;  /* 0x00008a00ff0cab82 */ /* 0x000ee20000000a00 */
[C---:B0-----:R-:W-:Y:S02]  /*14c0*/  @!P1 LEA R4, P4, R33.reuse, R4, 0x2 ;  /* 0x0000000421049211 */ /* 0x041fe400078810ff */
[----:B------:R-:W-:Y:S05]  /*14d0*/  @!P3 LDS R35, [R29+0xc] ;  /* 0x00000c001d23b984 */ /* 0x000fea0000000800 */
[----:B-1----:R-:W0:Y:S01]  /*14e0*/  @!P3 LDC.64 R22, c[0x0][0x228] ;  /* 0x00008a00ff16bb82 */ /* 0x002e220000000a00 */
[----:B------:R-:W-:Y:S02]  /*14f0*/  @!P1 LEA.HI.X R5, R33, R5, R34, 0x2, P4 ;  /* 0x0000000521059211 */ /* 0x000fe400020f1422 */
[----:B------:R1:W4:Y:S01]  /*1500*/  @!P2 LDS R33, [R29+0x8] ;  /* 0x000008001d21a984 */ /* 0x0003220000000800 */
[----:B------:R-:W-:-:S02]  /*1510*/  @!P2 IADD3 R28, P4, P5, R28, R32, R27 ;  /* 0x000000201c1ca210 */ /* 0x000fc40007d9e01b */
[----:B------:R-:W-:Y:S01]  /*1520*/  IADD3.X R34, R30, UR11, RZ, P6, !PT ;  /* 0x0000000b1e227c10 */ /* 0x000fe2000b7fe4ff */
[----:B--2---:R2:W-:Y:S03]  /*1530*/  @!P1 STG.E desc[UR6][R4.64], R31 ;  /* 0x0000001f04009986 */ /* 0x0045e6000c101906 */
[----:B------:R-:W-:Y:S02]  /*1540*/  @!P2 IADD3.X R30, RZ, R34, R25, P4, P5 ;  /* 0x00000022ff1ea210 */ /* 0x000fe400027ea419 */
[----:B---3--:R-:W-:Y:S02]  /*1550*/  @!P2 LEA R12, P6, R28, R12, 0x2 ;  /* 0x0000000c1c0ca211 */ /* 0x008fe400078c10ff */
[----:B------:R-:W-:Y:S02]  /*1560*/  IADD3 R32, P4, R32, UR10, RZ ;  /* 0x0000000a20207c10 */ /* 0x000fe4000ff9e0ff */
[----:B------:R-:W-:-:S02]  /*1570*/  @!P2 LEA.HI.X R13, R28, R13, R30, 0x2, P6 ;  /* 0x0000000d1c0da211 */ /* 0x000fc400030f141e */
[----:B------:R-:W-:Y:S02]  /*1580*/  IADD3.X R30, R34, UR11, RZ, P4, !PT ;  /* 0x0000000b221e7c10 */ /* 0x000fe4000a7fe4ff */
[C---:B------:R-:W-:Y:S01]  /*1590*/  @!P3 IADD3 R28, P4, P5, R6.reuse, R32, R27 ;  /* 0x00000020061cb210 */ /* 0x040fe20007d9e01b */
[----:B------:R-:W-:Y:S01]  /*15a0*/  VIADD R6, R6, 0x1f ;  /* 0x0000001f06067836 */ /* 0x000fe20000000000 */
[----:B------:R-:W-:Y:S02]  /*15b0*/  IADD3 R32, P1, R32, UR10, RZ ;  /* 0x0000000a20207c10 */ /* 0x000fe4000ff3e0ff */
[----:B0-----:R-:W-:Y:S02]  /*15c0*/  @!P3 LEA R22, P6, R28, R22, 0x2 ;  /* 0x000000161c16b211 */ /* 0x001fe400078c10ff */
[----:B-1----:R-:W-:Y:S02]  /*15d0*/  @!P3 IADD3.X R29, RZ, R30, R25, P4, P5 ;  /* 0x0000001eff1db210 */ /* 0x002fe400027ea419 */
[----:B------:R-:W-:-:S02]  /*15e0*/  IADD3.X R30, R30, UR11, RZ, P1, !PT ;  /* 0x0000000b1e1e7c10 */ /* 0x000fc40008ffe4ff */
[----:B------:R-:W-:Y:S01]  /*15f0*/  @!P3 LEA.HI.X R23, R28, R23, R29, 0x2, P6 ;  /* 0x000000171c17b211 */ /* 0x000fe200030f141d */
[----:B------:R-:W-:Y:S01]  /*1600*/  IMAD.IADD R29, R19, 0x1, R24 ;  /* 0x00000001131d7824 */ /* 0x000fe200078e0218 */
[----:B----4-:R2:W-:Y:S01]  /*1610*/  @!P2 STG.E desc[UR6][R12.64], R33 ;  /* 0x000000210c00a986 */ /* 0x0105e2000c101906 */
[----:B------:R-:W-:-:S03]  /*1620*/  ISETP.NE.AND P2, PT, R26, RZ, PT ;  /* 0x000000ff1a00720c */ /* 0x000fc60003f45270 */
[----:B------:R2:W-:Y:S10]  /*1630*/  @!P3 STG.E desc[UR6][R22.64], R35 ;  /* 0x000000231600b986 */ /* 0x0005f4000c101906 */
[----:B------:R-:W-:Y:S05]  /*1640*/  @P2 BRA `(.L_x_14402) ;  /* 0xfffffffc00242947 */ /* 0x000fea000383ffff */
.L_x_14401:
[----:B------:R-:W-:Y:S05]  /*1650*/  BSYNC B1 ;  /* 0x0000000000017941 */ /* 0x000fea0003800000 */
.L_x_14400:
[----:B------:R-:W-:Y:S05]  /*1660*/  @!P0 BRA `(.L_x_14399) ;  /* 0x0000000000548947 */ /* 0x000fea0003800000 */
.L_x_14405:
[----:B--2---:R-:W-:Y:S01]  /*1670*/  LOP3.LUT R22, R6, 0x1f, RZ, 0xc0, !PT ;  /* 0x0000001f06167812 */ /* 0x004fe200078ec0ff */
[----:B------:R-:W-:Y:S01]  /*1680*/  BSSY B1, `(.L_x_14403) ;  /* 0x000000d000017945 */ /* 0x000fe20003800000 */
[----:B------:R-:W-:Y:S02]  /*1690*/  VIADD R24, R24, 0x1 ;  /* 0x0000000118187836 */ /* 0x000fe40000000000 */
[----:B------:R-:W-:Y:S01]  /*16a0*/  ISETP.GE.U32.AND P0, PT, R22, R7, PT ;  /* 0x000000071600720c */ /* 0x000fe20003f06070 */
[----:B------:R-:W-:-:S12]  /*16b0*/  VIADD R21, R21, 0xffffffff ;  /* 0xffffffff15157836 */ /* 0x000fd80000000000 */
        /* <DEDUP_REMOVED lines=9> */
.L_x_14404:
[----:B------:R-:W-:Y:S05]  /*1750*/  BSYNC B1 ;  /* 0x0000000000017941 */ /* 0x000fea0003800000 */
.L_x_14403:
[----:B------:R-:W-:Y:S01]  /*1760*/  ISETP.NE.AND P0, PT, R21, RZ, PT ;  /* 0x000000ff1500720c */ /* 0x000fe20003f05270 */
[----:B------:R-:W-:Y:S01]  /*1770*/  VIADD R6, R22, 0x1f ;  /* 0x0000001f16067836 */ /* 0x000fe20000000000 */
[----:B------:R-:W-:Y:S01]  /*1780*/  IADD3 R32, P1, R32, UR14, RZ ;  /* 0x0000000e20207c10 */ /* 0x000fe2000ff3e0ff */
[----:B------:R-:W-:-:S03]  /*1790*/  IMAD.IADD R29, R19, 0x1, R24 ;  /* 0x00000001131d7824 */ /* 0x000fc600078e0218 */
[----:B------:R-:W-:-:S07]  /*17a0*/  IADD3.X R30, R30, UR15, RZ, P1, !PT ;  /* 0x0000000f1e1e7c10 */ /* 0x000fce0008ffe4ff */
[----:B------:R-:W-:Y:S05]  /*17b0*/  @P0 BRA `(.L_x_14405) ;  /* 0xfffffffc00ac0947 */ /* 0x000fea000383ffff */
.L_x_14399:
[----:B------:R-:W-:Y:S05]  /*17c0*/  BSYNC B0 ;  /* 0x0000000000007941 */ /* 0x000fea0003800000 */
.L_x_14398:
[----:B------:R-:W-:Y:S01]  /*17d0*/  BAR.SYNC.DEFER_BLOCKING 0x0 ;  /* 0x0000000000007b1d */ /* 0x000fe20000010000 */
[----:B------:R-:W-:Y:S02]  /*17e0*/  SHF.R.U32.HI R6, RZ, 0x5, R17 ;  /* 0x00000005ff067819 */ /* 0x000fe40000011611 */
[----:B0-2---:R-:W-:Y:S02]  /*17f0*/  LEA R5, R17, UR4, 0x2 ;  /* 0x0000000411057c11 */ /* 0x005fe4000f8e10ff */
[----:B------:R-:W-:Y:S01]  /*1800*/  LOP3.LUT P0, RZ, R6, 0x7, RZ, 0xc0, !PT ;  /* 0x0000000706ff7812 */ /* 0x000fe2000780c0ff */
[----:B------:R-:W-:Y:S02]  /*1810*/  BSSY B0, `(.L_x_14406) ;  /* 0x000001f000007945 */ /* 0x000fe40003800000 */
        /* <DEDUP_REMOVED lines=19> */
[----:B------:R-:W-:Y:S01]  /*1950*/  IADD3 R4, P0, R18, R3, RZ ;  /* 0x0000000312047210 */ /* 0x000fe20007f1e0ff */
[----:B------:R-:W-:Y:S02]  /*1960*/  ULDC.64 UR4, c[0x0][0x258] ;  /* 0x0000960000047ab9 */ /* 0x000fe40000000a00 */
[----:B------:R-:W-:Y:S02]  /*1970*/  IMAD R3, R15, UR4, RZ ;  /* 0x000000040f037c24 */ /* 0x000fe4000f8e02ff */
[----:B------:R-:W-:Y:S02]  /*1980*/  IMAD.X R5, RZ, RZ, R2, P0 ;  /* 0x000000ffff057224 */ /* 0x000fe400000e0602 */
[C---:B------:R-:W-:Y:S02]  /*1990*/  IMAD R3, R14.reuse, UR5, R3 ;  /* 0x000000050e037c24 */ /* 0x040fe4000f8e0203 */
[----:B------:R-:W-:Y:S01]  /*19a0*/  IMAD.WIDE.U32 R14, R14, UR4, R4 ;  /* 0x000000040e0e7c25 */ /* 0x000fe2000f8e0004 */
[----:B------:R-:W-:-:S03]  /*19b0*/  ULDC.64 UR4, c[0x0][0x248] ;  /* 0x0000920000047ab9 */ /* 0x000fc60000000a00 */
[----:B------:R-:W-:Y:S01]  /*19c0*/  IMAD.IADD R3, R3, 0x1, R15 ;  /* 0x0000000103037824 */ /* 0x000fe200078e020f */
[----:B------:R-:W-:-:S04]  /*19d0*/  LEA R2, P0, R14, UR4, 0x2 ;  /* 0x000000040e027c11 */ /* 0x000fc8000f8010ff */
[----:B------:R-:W-:-:S05]  /*19e0*/  LEA.HI.X R3, R14, UR5, R3, 0x2, P0 ;  /* 0x000000050e037c11 */ /* 0x000fca00080f1403 */
[----:B------:R0:W-:Y:S04]  /*19f0*/  STG.E desc[UR6][R2.64], R25 ;  /* 0x0000001902007986 */ /* 0x0001e8000c101906 */
.L_x_14407:
[----:B------:R-:W-:Y:S05]  /*1a00*/  BSYNC B0 ;  /* 0x0000000000007941 */ /* 0x000fea0003800000 */
.L_x_14406:
[----:B------:R-:W-:Y:S02]  /*1a10*/  ULDC.64 UR4, c[0x0][0x238] ;  /* 0x00008e0000047ab9 */ /* 0x000fe40000000a00 */
[----:B------:R-:W-:-:S04]  /*1a20*/  ISETP.NE.U32.AND P0, PT, RZ, UR4, PT ;  /* 0x00000004ff007c0c */ /* 0x000fc8000bf05070 */
[----:B------:R-:W-:-:S13]  /*1a30*/  ISETP.NE.AND.EX P0, PT, RZ, UR5, PT, P0 ;  /* 0x00000005ff007c0c */ /* 0x000fda000bf05300 */
[----:B------:R-:W-:Y:S05]  /*1a40*/  @!P0 BRA `(.L_x_14408) ;  /* 0x0000000000ac8947 */ /* 0x000fea0003800000 */
[----:B0-----:R-:W0:Y:S01]  /*1a50*/  SHFL.DOWN PT, R2, R11, 0x10, 0x1f ;  /* 0x0a001f000b027f89 */ /* 0x001e2200000e0000 */
[----:B------:R-:W-:Y:S01]  /*1a60*/  ISETP.NE.AND P0, PT, R18, RZ, PT ;  /* 0x000000ff1200720c */ /* 0x000fe20003f05270 */
        /* <DEDUP_REMOVED lines=33> */
.L_x_14418:
[----:B-1----:R-:W-:-:S07]  /*1c80*/  FMNMX R11, R4, R11, !PT ;  /* 0x0000000b040b7209 */ /* 0x002fce0007800000 */
.L_x_14410:
[----:B------:R-:W-:Y:S05]  /*1c90*/  BSYNC B0 ;  /* 0x0000000000007941 */ /* 0x000fea0003800000 */
.L_x_14409:
[----:B------:R-:W-:Y:S01]  /*1ca0*/  ISETP.NE.AND P0, PT, R17, RZ, PT ;  /* 0x000000ff1100720c */ /* 0x000fe20003f05270 */
[----:B------:R-:W-:-:S12]  /*1cb0*/  BSSY B0, `(.L_x_14408) ;  /* 0x0000004000007945 */ /* 0x000fd80003800000 */
[----:B------:R-:W-:Y:S05]  /*1cc0*/  @P0 BRA `(.L_x_14412) ;  /* 0x0000000000080947 */ /* 0x000fea0003800000 */
[----:B------:R-:W1:Y:S02]  /*1cd0*/  LDC.64 R2, c[0x0][0x238] ;  /* 0x00008e00ff027b82 */ /* 0x000e640000000a00 */
[----:B-1----:R1:W-:Y:S02]  /*1ce0*/  REDG.E.MAX.S32.STRONG.GPU desc[UR6][R2.64], R11 ;  /* 0x0000000b0200798e */ /* 0x0023e4000d10e386 */
.L_x_14412:
[----:B------:R-:W-:Y:S05]  /*1cf0*/  BSYNC B0 ;  /* 0x0000000000007941 */ /* 0x000fea0003800000 */
.L_x_14408:
        /* <DEDUP_REMOVED lines=10> */
[----:B01----:R-:W-:Y:S05]  /*1da0*/  CALL.REL.NOINC `($__internal_359_$__cuda_sm20_rcp_rn_f32_slowpath) ;  /* 0x0000000400847944 */ /* 0x003fea0003c00000 */
[----:B------:R-:W-:Y:S01]  /*1db0*/  IMAD.MOV.U32 R5, RZ, RZ, R0 ;  /* 0x000000ffff057224 */ /* 0x000fe200078e0000 */
[----:B------:R-:W-:Y:S06]  /*1dc0*/  BRA `(.L_x_14414) ;  /* 0x0000000000107947 */ /* 0x000fec0003800000 */
.L_x_14413:
[----:B------:R-:W0:Y:S02]  /*1dd0*/  MUFU.RCP R0, R9 ;  /* 0x0000000900007308 */ /* 0x000e240000001000 */
[----:B01----:R-:W-:-:S04]  /*1de0*/  FFMA R2, R0, R9, -1 ;  /* 0xbf80000000027423 */ /* 0x003fc80000000009 */
[----:B------:R-:W-:-:S04]  /*1df0*/  FADD.FTZ R5, -R2, -RZ ;  /* 0x800000ff02057221 */ /* 0x000fc80000010100 */
[----:B------:R-:W-:-:S07]  /*1e00*/  FFMA R5, R0, R5, R0 ;  /* 0x0000000500057223 */ /* 0x000fce0000000000 */
.L_x_14414:
[----:B------:R-:W0:Y:S02]  /*1e10*/  LDC.64 R2, c[0x0][0x240] ;  /* 0x00009000ff027b82 */ /* 0x000e240000000a00 */
[----:B0-----:R-:W-:Y:S01]  /*1e20*/  STG.E desc[UR6][R2.64], R5 ;  /* 0x0000000502007986 */ /* 0x001fe2000c101906 */
[----:B------:R-:W-:Y:S05]  /*1e30*/  EXIT ;  /* 0x000000000000794d */ /* 0x000fea0003800000 */
.L_x_14411:
[----:B------:R-:W-:Y:S02]  /*1e40*/  IMAD.MOV.U32 R6, RZ, RZ, 0x4 ;  /* 0x00000004ff067424 */ /* 0x000fe400078e00ff */
[----:B------:R-:W-:Y:S02]  /*1e50*/  IMAD.MOV.U32 R7, RZ, RZ, 0x1f ;  /* 0x0000001fff077424 */ /* 0x000fe400078e00ff */
[----:B------:R-:W-:-:S07]  /*1e60*/  IMAD.MOV.U32 R5, RZ, RZ, -0x1 ;  /* 0xffffffffff057424 */ /* 0x000fce00078e00ff */
[----:B01----:R-:W-:Y:S05]  /*1e70*/  WARPSYNC.COLLECTIVE R5, `(.L_x_14415) ;  /* 0x0000000005087348 */ /* 0x003fea0003c00000 */
[----:B-1----:R1:W2:Y:S02]  /*1e80*/  SHFL.DOWN P0, R11, R2, R6, R7 ;  /* 0x08000006020b7389 */ /* 0x0022a40000000007 */
[----:B012---:R-:W-:Y:S01]  /*1e90*/  ENDCOLLECTIVE ;  /* 0x000000000000791b */ /* 0x007fe20003800000 */
.L_x_14415:
[----:B------:R-:W-:Y:S02]  /*1ea0*/  IMAD.MOV.U32 R6, RZ, RZ, 0x2 ;  /* 0x00000002ff067424 */ /* 0x000fe400078e00ff */
[----:B------:R-:W-:-:S05]  /*1eb0*/  IMAD.MOV.U32 R3, RZ, RZ, R11 ;  /* 0x000000ffff037224 */ /* 0x000fca00078e000b */
[----:B------:R-:W-:-:S05]  /*1ec0*/  FMNMX R3, R3, R2, !PT ;  /* 0x0000000203037209 */ /* 0x000fca0007800000 */
[----:B------:R-:W-:-:S07]  /*1ed0*/  IMAD.MOV.U32 R2, RZ, RZ, R3 ;  /* 0x000000ffff027224 */ /* 0x000fce00078e0003 */
[----:B------:R-:W-:Y:S05]  /*1ee0*/  WARPSYNC.COLLECTIVE R5, `(.L_x_14416) ;  /* 0x0000000005087348 */ /* 0x000fea0003c00000 */
[----:B------:R0:W1:Y:S02]  /*1ef0*/  SHFL.DOWN P0, R11, R2, R6, R7 ;  /* 0x08000006020b7389 */ /* 0x0000640000000007 */
[----:B01----:R-:W-:Y:S01]  /*1f00*/  ENDCOLLECTIVE ;  /* 0x000000000000791b */ /* 0x003fe20003800000 */
.L_x_14416:
[----:B------:R-:W-:Y:S02]  /*1f10*/  IMAD.MOV.U32 R6, RZ, RZ, 0x1 ;  /* 0x00000001ff067424 */ /* 0x000fe400078e00ff */
[----:B------:R-:W-:-:S05]  /*1f20*/  IMAD.MOV.U32 R4, RZ, RZ, R11 ;  /* 0x000000ffff047224 */ /* 0x000fca00078e000b */
[----:B------:R-:W-:-:S05]  /*1f30*/  FMNMX R4, R3, R4, !PT ;  /* 0x0000000403047209 */ /* 0x000fca0007800000 */
[----:B------:R-:W-:-:S07]  /*1f40*/  IMAD.MOV.U32 R2, RZ, RZ, R4 ;  /* 0x000000ffff027224 */ /* 0x000fce00078e0004 */
[----:B------:R-:W-:Y:S05]  /*1f50*/  WARPSYNC.COLLECTIVE R5, `(.L_x_14417) ;  /* 0x0000000005087348 */ /* 0x000fea0003c00000 */
[----:B------:R0:W1:Y:S02]  /*1f60*/  SHFL.DOWN P0, R11, R2, R6, R7 ;  /* 0x08000006020b7389 */ /* 0x0000640000000007 */
[----:B01----:R-:W-:Y:S01]  /*1f70*/  ENDCOLLECTIVE ;  /* 0x000000000000791b */ /* 0x003fe20003800000 */
.L_x_14417:
[----:B------:R-:W-:Y:S05]  /*1f80*/  BRA `(.L_x_14418) ;  /* 0xfffffffc003c7947 */ /* 0x000fea000383ffff */
        .weak           $__internal_358_$__cuda_sm20_div_u64
        .type           $__internal_358_$__cuda_sm20_div_u64,@function
        .size           $__internal_358_$__cuda_sm20_div_u64,($__internal_359_$__cuda_sm20_rcp_rn_f32_slowpath - $__internal_358_$__cuda_sm20_div_u64)
$__internal_358_$__cuda_sm20_div_u64:
        /* <DEDUP_REMOVED lines=66> */
[----:B------:R-:W-:Y:S06]  /*23b0*/  RET.REL.NODEC R4 `(_ZN18transformer_engine6detail38cast_transpose_fused_kernel_notalignedILb1ELb1ELb0EfNS_16CTDBiasDActParamIffffEELi1ELi1ENS_5EmptyEXadL_ZNS_6dsreluIffEET_T0_RKS4_EEEEvT3_mmm) ;  /* 0xffffffdc04107950 */ /* 0x000fec0003c3ffff */
        .weak           $__internal_359_$__cuda_sm20_rcp_rn_f32_slowpath
        .type           $__internal_359_$__cuda_sm20_rcp_rn_f32_slowpath,@function
        .size           $__internal_359_$__cuda_sm20_rcp_rn_f32_slowpath,(.L_x_34844 - $__internal_359_$__cuda_sm20_rcp_rn_f32_slowpath)
$__internal_359_$__cuda_sm20_rcp_rn_f32_slowpath:
        /* <DEDUP_REMOVED lines=15> */
.L_x_14419:
        /* <DEDUP_REMOVED lines=33> */
.L_x_14421:
[----:B------:R0:W1:Y:S02]  /*26c0*/  MUFU.RCP R0, R9 ;  /* 0x0000000900007308 */ /* 0x0000640000001000 */
.L_x_14420:
[----:B------:R-:W-:Y:S02]  /*26d0*/  IMAD.MOV.U32 R2, RZ, RZ, R6 ;  /* 0x000000ffff027224 */ /* 0x000fe400078e0006 */
[----:B------:R-:W-:-:S04]  /*26e0*/  IMAD.MOV.U32 R3, RZ, RZ, 0x0 ;  /* 0x00000000ff037424 */ /* 0x000fc800078e00ff */
[----:B0123--:R-:W-:Y:S05]  /*26f0*/  RET.REL.NODEC R2 `(_ZN18transformer_engine6detail38cast_transpose_fused_kernel_notalignedILb1ELb1ELb0EfNS_16CTDBiasDActParamIffffEELi1ELi1ENS_5EmptyEXadL_ZNS_6dsreluIffEET_T0_RKS4_EEEEvT3_mmm) ;  /* 0xffffffd802407950 */ /* 0x00ffea0003c3ffff */
.L_x_14422:
        /* <DEDUP_REMOVED lines=16> */
.L_x_34844:


//--------------------- .text._ZN18transformer_engine6detail38cast_transpose_fused_kernel_notalignedILb1ELb1ELb0EfNS_16CTDBiasDActParamI13__nv_bfloat16S3_13__nv_fp8_e4m3fEELi2ELi4ENS_5EmptyEXadL_ZNS_5dreluIffEET_T0_RKS6_EEEEvT3_mmm --------------------------
	.section	.text._ZN18transformer_engine6detail38cast_transpose_fused_kernel_notalignedILb1ELb1ELb0EfNS_16CTDBiasDActParamI13__nv_bfloat16S3_13__nv_fp8_e4m3fEELi2ELi4ENS_5EmptyEXadL_ZNS_5dreluIffEET_T0_RKS6_EEEEvT3_mmm,"ax",@progbits
	.align	128
        .global         _ZN18transformer_engine6detail38cast_transpose_fused_kernel_notalignedILb1ELb1ELb0EfNS_16CTDBiasDActParamI13__nv_bfloat16S3_13__nv_fp8_e4m3fEELi2ELi4ENS_5EmptyEXadL_ZNS_5dreluIffEET_T0_RKS6_EEEEvT3_mmm
        .type           _ZN18transformer_engine6detail38cast_transpose_fused_kernel_notalignedILb1ELb1ELb0EfNS_16CTDBiasDActParamI13__nv_bfloat16S3_13__nv_fp8_e4m3fEELi2ELi4ENS_5EmptyEXadL_ZNS_5dreluIffEET_T0_RKS6_EEEEvT3_mmm,@function
        .size           _ZN18transformer_engine6detail38cast_transpose_fused_kernel_notalignedILb1ELb1ELb0EfNS_16CTDBiasDActParamI13__nv_bfloat16S3_13__nv_fp8_e4m3fEELi2ELi4ENS_5EmptyEXadL_ZNS_5dreluIffEET_T0_RKS6_EEEEvT3_mmm,(.L_x_34846 - _ZN18transformer_engine6detail38cast_transpose_fused_kernel_notalignedILb1ELb1ELb0EfNS_16CTDBiasDActParamI13__nv_bfloat16S3_13__nv_fp8_e4m3fEELi2ELi4ENS_5EmptyEXadL_ZNS_5dreluIffEET_T0_RKS6_EEEEvT3_mmm)
        .other          _ZN18transformer_engine6detail38cast_transpose_fused_kernel_notalignedILb1ELb1ELb0EfNS_16CTDBiasDActParamI13__nv_bfloat16S3_13__nv_fp8_e4m3fEELi2ELi4ENS_5EmptyEXadL_ZNS_5dreluIffEET_T0_RKS6_EEEEvT3_mmm,@"STO_CUDA_ENTRY STV_DEFAULT"
_ZN18transformer_engine6detail38cast_transpose_fused_kernel_notalignedILb1ELb1ELb0EfNS_16CTDBiasDActParamI13__nv_bfloat16S3_13__nv_fp8_e4m3fEELi2ELi4ENS_5EmptyEXadL_ZNS_5dreluIffEET_T0_RKS6_EEEEvT3_mmm:
.text._ZN18transformer_engine6detail38cast_transpose_fused_kernel_notalignedILb1ELb1ELb0EfNS_16CTDBiasDActParamI13__nv_bfloat16S3_13__nv_fp8_e4m3fEELi2ELi4ENS_5EmptyEXadL_ZNS_5dreluIffEET_T0_RKS6_EEEEvT3_mmm:
        /* <DEDUP_REMOVED lines=19> */
[----:B------:R-:W-:Y:S05]  /*0130*/  CALL.REL.NOINC `($__internal_360_$__cuda_sm20_div_u64) ;  /* 0x0000005000787944 */ /* 0x000fea0003c00000 */
        /* <DEDUP_REMOVED lines=8> */
.L_x_14423:
        /* <DEDUP_REMOVED lines=22> */
.L_x_14424:
[----:B------:R-:W0:Y:S01]  /*0320*/  LDC.64 R30, c[0x0][0x258] ;  /* 0x00009600ff1e7b82 */ /* 0x000e220000000a00 */
[----:B------:R-:W-:Y:S01]  /*0330*/  ULDC.64 UR4, c[0x0][0x260] ;  /* 0x0000980000047ab9 */ /* 0x000fe20000000a00 */
[----:B------:R-:W-:Y:S01]  /*0340*/  SHF.L.U64.HI R0, R28, 0x5, R29 ;  /* 0x000000051c007819 */ /* 0x000fe2000001021d */
[----:B------:R-:W-:Y:S01]  /*0350*/  USHF.R.U64 UR9, UR4, 0x2, UR5 ;  /* 0x0000000204097899 */ /* 0x000fe20008001205 */
[C-C-:B------:R-:W-:Y:S01]  /*0360*/  SHF.L.U64.HI R2, R20.reuse, 0x5, R19.reuse ;  /* 0x0000000514027819 */ /* 0x140fe20000010213 */
[----:B------:R-:W-:Y:S01]  /*0370*/  USHF.R.U32.HI UR10, URZ, 0x2, UR5 ;  /* 0x000000023f0a7899 */ /* 0x000fe20008011605 */
[----:B------:R-:W-:Y:S01]  /*0380*/  SHF.R.U32.HI R3, RZ, 0x5, R22 ;  /* 0x00000005ff037819 */ /* 0x000fe20000011616 */
[----:B------:R-:W-:Y:S01]  /*0390*/  IMAD.SHL.U32 R5, R20, 0x2, RZ ;  /* 0x0000000214057824 */ /* 0x000fe200078e00ff */
[----:B------:R-:W-:Y:S01]  /*03a0*/  ULDC.64 UR6, c[0x0][0x230] ;  /* 0x00008c0000067ab9 */ /* 0x000fe20000000a00 */
        /* <DEDUP_REMOVED lines=15> */
[----:B------:R-:W-:Y:S01]  /*04a0*/  LOP3.LUT R6, R0, 0x1f, RZ, 0xc0, !PT ;  /* 0x0000001f00067812 */ /* 0x000fe200078ec0ff */
[----:B------:R-:W-:Y:S01]  /*04b0*/  IMAD.X R2, R17, 0x1, ~R2, P0 ;  /* 0x0000000111027824 */ /* 0x000fe200000e0e02 */
[----:B------:R-:W-:Y:S02]  /*04c0*/  ISETP.LT.U32.AND P0, PT, R15, 0x20, PT ;  /* 0x000000200f00780c */ /* 0x000fe40003f01070 */
[----:B------:R-:W-:Y:S02]  /*04d0*/  ISETP.NE.U32.AND P1, PT, RZ, UR6, PT ;  /* 0x00000006ff007c0c */ /* 0x000fe4000bf25070 */
        /* <DEDUP_REMOVED lines=19> */
[C---:B------:R-:W-:Y:S01]  /*0610*/  IADD3 R38, P3, R36.reuse, UR12, RZ ;  /* 0x0000000c24267c10 */ /* 0x040fe2000ff7e0ff */
[----:B------:R-:W-:Y:S01]  /*0620*/  IMAD.X R3, RZ, RZ, R34, P2 ;  /* 0x000000ffff037224 */ /* 0x000fe200010e0622 */
[----:B------:R-:W-:Y:S01]  /*0630*/  IADD3 R36, P2, R36, UR6, RZ ;  /* 0x0000000624247c10 */ /* 0x000fe2000ff5e0ff */
[C---:B------:R-:W-:Y:S01]  /*0640*/  @P0 IMAD.SHL.U32 R25, R2.reuse, 0x4, RZ ;  /* 0x0000000402190824 */ /* 0x040fe200078e00ff */
[C---:B------:R-:W-:Y:S01]  /*0650*/  IADD3.X R14, R13.reuse, UR13, RZ, P3, !PT ;  /* 0x0000000d0d0e7c10 */ /* 0x040fe20009ffe4ff */
[----:B------:R-:W-:Y:S01]  /*0660*/  IMAD.MOV.U32 R12, RZ, RZ, 0x3f800000 ;  /* 0x3f800000ff0c7424 */ /* 0x000fe200078e00ff */
[----:B------:R-:W-:Y:S01]  /*0670*/  IADD3.X R13, R13, UR7, RZ, P2, !PT ;  /* 0x000000070d0d7c10 */ /* 0x000fe200097fe4ff */
[----:B------:R-:W-:Y:S01]  /*0680*/  ULDC.64 UR6, c[0x0][0x208] ;  /* 0x0000820000067ab9 */ /* 0x000fe20000000a00 */
[----:B------:R-:W-:Y:S01]  /*0690*/  @P0 SHF.L.U64.HI R5, R2, 0x2, R3 ;  /* 0x0000000202050819 */ /* 0x000fe20000010203 */
[----:B------:R-:W-:Y:S01]  /*06a0*/  @!P0 IMAD.MOV.U32 R49, RZ, RZ, RZ ;  /* 0x000000ffff318224 */ /* 0x000fe200078e00ff */
[C---:B------:R-:W-:Y:S01]  /*06b0*/  @P0 IADD3 R24, P2, R25.reuse, R36, RZ ;  /* 0x0000002419180210 */ /* 0x040fe20007f5e0ff */
[----:B------:R-:W-:Y:S01]  /*06c0*/  @!P0 IMAD.MOV.U32 R21, RZ, RZ, RZ ;  /* 0x000000ffff158224 */ /* 0x000fe200078e00ff */
[----:B------:R-:W-:Y:S01]  /*06d0*/  @P0 IADD3 R26, P3, R25, R38, RZ ;  /* 0x00000026191a0210 */ /* 0x000fe20007f7e0ff */
[----:B------:R-:W-:Y:S01]  /*06e0*/  VIADD R0, R0, 0xffffffff ;  /* 0xffffffff00007836 */ /* 0x000fe20000000000 */
[----:B------:R-:W-:Y:S01]  /*06f0*/  @P0 LOP3.LUT R43, R30, 0xfffffffe, RZ, 0xc0, !PT ;  /* 0xfffffffe1e2b0812 */ /* 0x000fe200078ec0ff */
[C---:B------:R-:W-:Y:S01]  /*0700*/  @P0 IMAD.X R25, R5.reuse, 0x1, R13, P2 ;  /* 0x0000000105190824 */ /* 0x040fe200010e060d */
[----:B------:R-:W-:Y:S01]  /*0710*/  @P0 IADD3 R8, P2, R2, R18, RZ ;  /* 0x0000001202080210 */ /* 0x000fe20007f5e0ff */
[----:B------:R-:W-:Y:S01]  /*0720*/  @P0 IMAD.X R27, R5, 0x1, R14, P3 ;  /* 0x00000001051b0824 */ /* 0x000fe200018e060e */
[----:B------:R-:W-:-:S02]  /*0730*/  ULDC.64 UR12, c[0x0][0x220] ;  /* 0x00008800000c7ab9 */ /* 0x000fc40000000a00 */
[----:B------:R-:W2:Y:S01]  /*0740*/  @P0 LDG.E R21, desc[UR6][R24.64] ;  /* 0x0000000618150981 */ /* 0x000ea2000c1e1900 */
[----:B------:R-:W-:Y:S02]  /*0750*/  @P0 IMAD.X R5, R3, 0x1, R17, P2 ;  /* 0x0000000103050824 */ /* 0x000fe400010e0611 */
[C---:B------:R-:W-:Y:S01]  /*0760*/  @P0 IMAD.SHL.U32 R47, R8.reuse, 0x4, RZ ;  /* 0x00000004082f0824 */ /* 0x040fe200078e00ff */
[----:B------:R-:W-:Y:S01]  /*0770*/  @P0 IADD3 R43, P3, R43, R2, RZ ;  /* 0x000000022b2b0210 */ /* 0x000fe20007f7e0ff */
[----:B0-----:R0:W3:Y:S01]  /*0780*/  @P1 LDG.E R12, desc[UR6][R10.64] ;  /* 0x000000060a0c1981 */ /* 0x0010e2000c1e1900 */
[----:B------:R-:W-:Y:S02]  /*0790*/  @P0 SHF.L.U64.HI R8, R8, 0x2, R5 ;  /* 0x0000000208080819 */ /* 0x000fe40000010205 */
[----:B------:R-:W-:Y:S01]  /*07a0*/  @P0 LOP3.LUT R5, R31, 0x3fffffff, RZ, 0xc0, !PT ;  /* 0x3fffffff1f050812 */ /* 0x000fe200078ec0ff */
[----:B------:R-:W4:Y:S04]  /*07b0*/  @P0 LDG.E R49, desc[UR6][R26.64] ;  /* 0x000000061a310981 */ /* 0x000f28000c1e1900 */
[----:B------:R-:W-:Y:S01]  /*07c0*/  @P0 IMAD.X R6, R5, 0x1, R3, P3 ;  /* 0x0000000105060824 */ /* 0x000fe200018e0603 */
[----:B------:R-:W-:-:S04]  /*07d0*/  @P0 IADD3 R46, P1, R47, R36, RZ ;  /* 0x000000242f2e0210 */ /* 0x000fc80007f3e0ff */
[C---:B------:R-:W-:Y:S01]  /*07e0*/  @P0 SHF.L.U64.HI R5, R43.reuse, 0x2, R6 ;  /* 0x000000022b050819 */ /* 0x040fe20000010206 */
[----:B------:R-:W-:Y:S01]  /*07f0*/  @P0 IMAD.SHL.U32 R43, R43, 0x4, RZ ;  /* 0x000000042b2b0824 */ /* 0x000fe200078e00ff */
[----:B------:R-:W-:Y:S01]  /*0800*/  @P0 IADD3 R40, P2, R47, R38, RZ ;  /* 0x000000262f280210 */ /* 0x000fe20007f5e0ff */
[----:B------:R-:W-:-:S03]  /*0810*/  @P0 IMAD.X R47, R8, 0x1, R13, P1 ;  /* 0x00000001082f0824 */ /* 0x000fc600008e060d */
[----:B0-----:R-:W-:-:S05]  /*0820*/  @P0 IADD3 R10, P1, R43, R38, RZ ;  /* 0x000000262b0a0210 */ /* 0x001fca0007f3e0ff */
[----:B------:R-:W-:Y:S01]  /*0830*/  @P0 IMAD.X R11, R5, 0x1, R14, P1 ;  /* 0x00000001050b0824 */ /* 0x000fe200008e060e */
[----:B------:R-:W-:Y:S01]  /*0840*/  @P0 IADD3 R42, P1, R43, R36, RZ ;  /* 0x000000242b2a0210 */ /* 0x000fe20007f3e0ff */
[----:B------:R-:W-:-:S04]  /*0850*/  @!P0 IMAD.MOV.U32 R45, RZ, RZ, RZ ;  /* 0x000000ffff2d8224 */ /* 0x000fc800078e00ff */
[----:B------:R-:W-:Y:S02]  /*0860*/  @P0 IMAD.X R43, R5, 0x1, R13, P1 ;  /* 0x00000001052b0824 */ /* 0x000fe400008e060d */
[----:B------:R-:W-:Y:S02]  /*0870*/  VIADD R5, R7, 0x1 ;  /* 0x0000000107057836 */ /* 0x000fe40000000000 */
[----:B------:R-:W-:Y:S01]  /*0880*/  @P0 IMAD.X R41, R8, 0x1, R14, P2 ;  /* 0x0000000108290824 */ /* 0x000fe200010e060e */
[----:B------:R-:W-:Y:S02]  /*0890*/  LOP3.LUT R0, R0, 0x1f, RZ, 0xc0, !PT ;  /* 0x0000001f00007812 */ /* 0x000fe400078ec0ff */
[----:B------:R-:W-:Y:S01]  /*08a0*/  ISETP.GE.U32.AND P1, PT, R5, R16, PT ;  /* 0x000000100500720c */ /* 0x000fe20003f26070 */
[----:B------:R-:W-:Y:S01]  /*08b0*/  @!P0 IMAD.MOV.U32 R24, RZ, RZ, RZ ;  /* 0x000000ffff188224 */ /* 0x000fe200078e00ff */
[----:B------:R0:W3:Y:S02]  /*08c0*/  @P0 LDG.E R45, desc[UR6][R40.64] ;  /* 0x00000006282d0981 */ /* 0x0000e4000c1e1900 */
[----:B------:R-:W-:-:S02]  /*08d0*/  ISETP.LT.U32.AND P1, PT, R0, R15, !P1 ;  /* 0x0000000f0000720c */ /* 0x000fc40004f21070 */
[----:B------:R-:W-:Y:S01]  /*08e0*/  IADD3 R4, P2, R0, R4, RZ ;  /* 0x0000000400047210 */ /* 0x000fe20007f5e0ff */
[----:B------:R-:W3:Y:S01]  /*08f0*/  @P0 LDG.E R24, desc[UR6][R46.64] ;  /* 0x000000062e180981 */ /* 0x000ee2000c1e1900 */
[----:B------:R-:W-:Y:S02]  /*0900*/  @!P0 IMAD.MOV.U32 R23, RZ, RZ, RZ ;  /* 0x000000ffff178224 */ /* 0x000fe400078e00ff */
[----:B------:R-:W-:Y:S02]  /*0910*/  @!P0 IMAD.MOV.U32 R27, RZ, RZ, RZ ;  /* 0x000000ffff1b8224 */ /* 0x000fe400078e00ff */
[----:B------:R-:W-:Y:S02]  /*0920*/  IMAD.X R5, RZ, RZ, R34, P2 ;  /* 0x000000ffff057224 */ /* 0x000fe400010e0622 */
[----:B------:R-:W-:Y:S01]  /*0930*/  @P0 IMAD R25, R17, 0x3, RZ ;  /* 0x0000000311190824 */ /* 0x000fe200078e02ff */
[----:B------:R1:W3:Y:S01]  /*0940*/  @P0 LDG.E R23, desc[UR6][R10.64] ;  /* 0x000000060a170981 */ /* 0x0002e2000c1e1900 */
[----:B0-----:R-:W-:-:S03]  /*0950*/  @P0 IMAD.WIDE.U32 R40, R18, 0x3, R2 ;  /* 0x0000000312280825 */ /* 0x001fc600078e0002 */
[----:B------:R0:W3:Y:S01]  /*0960*/  @P0 LDG.E R27, desc[UR6][R42.64] ;  /* 0x000000062a1b0981 */ /* 0x0000e2000c1e1900 */
[----:B------:R-:W-:Y:S02]  /*0970*/  @P1 IMAD R37, R17, 0x5, RZ ;  /* 0x0000000511251824 */ /* 0x000fe400078e02ff */
[----:B------:R-:W-:Y:S02]  /*0980*/  @P0 IMAD.IADD R25, R41, 0x1, R25 ;  /* 0x0000000129190824 */ /* 0x000fe400078e0219 */
[----:B-1----:R-:W-:-:S04]  /*0990*/  @P1 IMAD.WIDE.U32 R10, R18, 0x5, R4 ;  /* 0x00000005120a1825 */ /* 0x002fc800078e0004 */
[C---:B0-----:R-:W-:Y:S02]  /*09a0*/  @P0 IMAD.SHL.U32 R43, R40.reuse, 0x4, RZ ;  /* 0x00000004282b0824 */ /* 0x041fe400078e00ff */
[----:B------:R-:W-:Y:S01]  /*09b0*/  @P1 IMAD.IADD R11, R11, 0x1, R37 ;  /* 0x000000010b0b1824 */ /* 0x000fe200078e0225 */
[----:B------:R-:W-:Y:S02]  /*09c0*/  @P0 SHF.L.U64.HI R40, R40, 0x2, R25 ;  /* 0x0000000228280819 */ /* 0x000fe40000010219 */
[C---:B------:R-:W-:Y:S01]  /*09d0*/  @P0 IADD3 R46, P2, R43.reuse, R36, RZ ;  /* 0x000000242b2e0210 */ /* 0x040fe20007f5e0ff */
[C---:B------:R-:W-:Y:S01]  /*09e0*/  @P1 IMAD.SHL.U32 R41, R10.reuse, 0x4, RZ ;  /* 0x000000040a291824 */ /* 0x040fe200078e00ff */
[----:B------:R-:W-:Y:S02]  /*09f0*/  @P0 IADD3 R42, P3, R43, R38, RZ ;  /* 0x000000262b2a0210 */ /* 0x000fe40007f7e0ff */
[----:B------:R-:W-:Y:S01]  /*0a00*/  @P1 SHF.L.U64.HI R0, R10, 0x2, R11 ;  /* 0x000000020a001819 */ /* 0x000fe2000001020b */
[----:B------:R-:W-:-:S02]  /*0a10*/  @P1 IMAD.MOV.U32 R10, RZ, RZ, R4 ;  /* 0x000000ffff0a1224 */ /* 0x000fc400078e0004 */
[----:B------:R-:W-:Y:S02]  /*0a20*/  @P1 IMAD.MOV.U32 R11, RZ, RZ, R5 ;  /* 0x000000ffff0b1224 */ /* 0x000fe400078e0005 */
[----:B------:R-:W-:Y:S02]  /*0a30*/  @!P0 IMAD.MOV.U32 R35, RZ, RZ, RZ ;  /* 0x000000ffff238224 */ /* 0x000fe400078e00ff */
[C---:B------:R-:W-:Y:S02]  /*0a40*/  @P0 IMAD.X R47, R40.reuse, 0x1, R13, P2 ;  /* 0x00000001282f0824 */ /* 0x040fe400010e060d */
[----:B------:R-:W-:Y:S02]  /*0a50*/  @!P0 IMAD.MOV.U32 R37, RZ, RZ, RZ ;  /* 0x000000ffff258224 */ /* 0x000fe400078e00ff */
[----:B------:R-:W-:Y:S01]  /*0a60*/  @P0 IMAD.X R43, R40, 0x1, R14, P3 ;  /* 0x00000001282b0824 */ /* 0x000fe200018e060e */
[----:B------:R0:W3:Y:S01]  /*0a70*/  @P0 LDG.E R35, desc[UR6][R46.64] ;  /* 0x000000062e230981 */ /* 0x0000e2000c1e1900 */
[----:B------:R-:W-:-:S02]  /*0a80*/  @P1 IMAD R25, R17, 0x6, RZ ;  /* 0x0000000611191824 */ /* 0x000fc400078e02ff */
[----:B------:R-:W-:Y:S01]  /*0a90*/  @P1 IMAD.WIDE.U32 R10, R18, 0x6, R10 ;  /* 0x00000006120a1825 */ /* 0x000fe200078e000a */
[----:B------:R-:W-:Y:S01]  /*0aa0*/  @P1 IADD3 R40, P2, R41, R38, RZ ;  /* 0x0000002629281210 */ /* 0x000fe20007f5e0ff */
[----:B------:R1:W3:Y:S02]  /*0ab0*/  @P0 LDG.E R37, desc[UR6][R42.64] ;  /* 0x000000062a250981 */ /* 0x0002e4000c1e1900 */
[----:B------:R-:W-:Y:S01]  /*0ac0*/  @P1 IMAD.IADD R11, R11, 0x1, R25 ;  /* 0x000000010b0b1824 */ /* 0x000fe200078e0219 */
[----:B------:R-:W-:Y:S01]  /*0ad0*/  @P1 IADD3 R50, P0, R41, R36, RZ ;  /* 0x0000002429321210 */ /* 0x000fe20007f1e0ff */
[----:B0-----:R-:W-:Y:S02]  /*0ae0*/  @P1 IMAD.SHL.U32 R47, R10, 0x4, RZ ;  /* 0x000000040a2f1824 */ /* 0x001fe400078e00ff */
[----:B------:R-:W-:Y:S01]  /*0af0*/  @P1 IMAD.X R41, R0, 0x1, R14, P2 ;  /* 0x0000000100291824 */ /* 0x000fe200010e060e */
[----:B------:R-:W-:Y:S02]  /*0b00*/  @P1 SHF.L.U64.HI R10, R10, 0x2, R11 ;  /* 0x000000020a0a1819 */ /* 0x000fe4000001020b */
[C---:B-1----:R-:W-:Y:S01]  /*0b10*/  @P1 IADD3 R42, P2, R47.reuse, R38, RZ ;  /* 0x000000262f2a1210 */ /* 0x042fe20007f5e0ff */
[----:B------:R-:W-:Y:S01]  /*0b20*/  @P1 IMAD.X R51, R0, 0x1, R13, P0 ;  /* 0x0000000100331824 */ /* 0x000fe200000e060d */
[----:B------:R-:W-:Y:S01]  /*0b30*/  @P1 IADD3 R46, P0, R47, R36, RZ ;  /* 0x000000242f2e1210 */ /* 0x000fe20007f1e0ff */
[----:B------:R-:W-:-:S02]  /*0b40*/  @!P1 IMAD.MOV.U32 R44, RZ, RZ, RZ ;  /* 0x000000ffff2c9224 */ /* 0x000fc400078e00ff */
[----:B------:R-:W-:Y:S02]  /*0b50*/  @!P1 IMAD.MOV.U32 R8, RZ, RZ, RZ ;  /* 0x000000ffff089224 */ /* 0x000fe400078e00ff */
[C---:B------:R-:W-:Y:S02]  /*0b60*/  @P1 IMAD.X R43, R10.reuse, 0x1, R14, P2 ;  /* 0x000000010a2b1824 */ /* 0x040fe400010e060e */
[----:B------:R-:W-:Y:S01]  /*0b70*/  @!P1 IMAD.MOV.U32 R0, RZ, RZ, RZ ;  /* 0x000000ffff009224 */ /* 0x000fe200078e00ff */
[----:B------:R-:W3:Y:S01]  /*0b80*/  @P1 LDG.E R44, desc[UR6][R40.64] ;  /* 0x00000006282c1981 */ /* 0x000ee2000c1e1900 */
[----:B------:R-:W-:Y:S02]  /*0b90*/  @!P1 IMAD.MOV.U32 R39, RZ, RZ, RZ ;  /* 0x000000ffff279224 */ /* 0x000fe400078e00ff */
[----:B------:R-:W-:Y:S01]  /*0ba0*/  @P1 IMAD.X R47, R10, 0x1, R13, P0 ;  /* 0x000000010a2f1824 */ /* 0x000fe200000e060d */
[----:B------:R0:W3:Y:S04]  /*0bb0*/  @P1 LDG.E R8, desc[UR6][R42.64] ;  /* 0x000000062a081981 */ /* 0x0000e8000c1e1900 */
[----:B------:R-:W3:Y:S04]  /*0bc0*/  @P1 LDG.E R0, desc[UR6][R46.64] ;  /* 0x000000062e001981 */ /* 0x000ee8000c1e1900 */
[----:B------:R-:W3:Y:S01]  /*0bd0*/  @P1 LDG.E R39, desc[UR6][R50.64] ;  /* 0x0000000632271981 */ /* 0x000ee2000c1e1900 */
[----:B------:R-:W-:Y:S01]  /*0be0*/  @P1 LEA R6, P0, R18, R4, 0x2 ;  /* 0x0000000412061211 */ /* 0x000fe200078010ff */
[----:B0-----:R-:W-:-:S03]  /*0bf0*/  @P1 IMAD R43, R17, 0x7, RZ ;  /* 0x00000007112b1824 */ /* 0x001fc600078e02ff */
[----:B------:R-:W-:Y:S01]  /*0c00*/  @P1 LEA.HI.X R11, R18, R5, R17, 0x2, P0 ;  /* 0x00000005120b1211 */ /* 0x000fe200000f1411 */
[----:B------:R-:W-:Y:S02]  /*0c10*/  @P1 IMAD.SHL.U32 R41, R6, 0x4, RZ ;  /* 0x0000000406291824 */ /* 0x000fe400078e00ff */
[----:B------:R-:W-:Y:S01]  /*0c20*/  @P1 IMAD.WIDE.U32 R4, R18, 0x7, R4 ;  /* 0x0000000712041825 */ /* 0x000fe200078e0004 */
[----:B------:R-:W-:Y:S02]  /*0c30*/  @P1 SHF.L.U64.HI R6, R6, 0x2, R11 ;  /* 0x0000000206061819 */ /* 0x000fe4000001020b */
[----:B------:R-:W-:Y:S01]  /*0c40*/  @P1 IADD3 R10, P2, R41, R38, RZ ;  /* 0x00000026290a1210 */ /* 0x000fe20007f5e0ff */
[----:B------:R-:W-:Y:S01]  /*0c50*/  @P1 IMAD.IADD R43, R5, 0x1, R43 ;  /* 0x00000001052b1824 */ /* 0x000fe200078e022b */
[----:B------:R-:W-:Y:S01]  /*0c60*/  @P1 IADD3 R40, P0, R41, R36, RZ ;  /* 0x0000002429281210 */ /* 0x000fe20007f1e0ff */
[----:B------:R-:W-:Y:S02]  /*0c70*/  @P1 IMAD.SHL.U32 R5, R4, 0x4, RZ ;  /* 0x0000000404051824 */ /* 0x000fe400078e00ff */
[----:B------:R-:W-:-:S02]  /*0c80*/  @!P1 IMAD.MOV.U32 R26, RZ, RZ, RZ ;  /* 0x000000ffff1a9224 */ /* 0x000fc400078e00ff */
[C-C-:B------:R-:W-:Y:S02]  /*0c90*/  @P1 IMAD.X R11, R6.reuse, 0x1, R14.reuse, P2 ;  /* 0x00000001060b1824 */ /* 0x140fe400010e060e */
[----:B------:R-:W-:Y:S01]  /*0ca0*/  @P1 IMAD.X R41, R6, 0x1, R13, P0 ;  /* 0x0000000106291824 */ /* 0x000fe200000e060d */
[----:B------:R-:W-:Y:S02]  /*0cb0*/  @P1 SHF.L.U64.HI R6, R4, 0x2, R43 ;  /* 0x0000000204061819 */ /* 0x000fe4000001022b */
[C---:B------:R-:W-:Y:S01]  /*0cc0*/  @P1 IADD3 R42, P0, R5.reuse, R38, RZ ;  /* 0x00000026052a1210 */ /* 0x040fe20007f1e0ff */
[----:B------:R0:W5:Y:S04]  /*0cd0*/  @P1 LDG.E R26, desc[UR6][R10.64] ;  /* 0x000000060a1a1981 */ /* 0x000168000c1e1900 */
[----:B------:R-:W-:Y:S01]  /*0ce0*/  @P1 IMAD.X R43, R6, 0x1, R14, P0 ;  /* 0x00000001062b1824 */ /* 0x000fe200000e060e */
[----:B------:R-:W-:-:S02]  /*0cf0*/  @P1 IADD3 R4, P0, R5, R36, RZ ;  /* 0x0000002405041210 */ /* 0x000fc40007f1e0ff */
[----:B0-----:R-:W-:Y:S01]  /*0d00*/  SHF.R.U32.HI R11, RZ, 0x3, R22 ;  /* 0x00000003ff0b7819 */ /* 0x001fe20000011616 */
[----:B------:R-:W-:-:S03]  /*0d10*/  @!P1 IMAD.MOV.U32 R25, RZ, RZ, RZ ;  /* 0x000000ffff199224 */ /* 0x000fc600078e00ff */
[----:B------:R-:W-:Y:S02]  /*0d20*/  LOP3.LUT R11, R11, 0x1c, RZ, 0xc0, !PT ;  /* 0x0000001c0b0b7812 */ /* 0x000fe400078ec0ff */
[----:B------:R-:W-:Y:S01]  /*0d30*/  @!P1 CS2R R46, SRZ ;  /* 0x00000000002e9805 */ /* 0x000fe2000001ff00 */
[----:B------:R-:W-:Y:S01]  /*0d40*/  @P1 IMAD.X R5, R6, 0x1, R13, P0 ;  /* 0x0000000106051824 */ /* 0x000fe200000e060d */
[----:B------:R4:W5:Y:S01]  /*0d50*/  @P1 LDG.E R25, desc[UR6][R40.64] ;  /* 0x0000000628191981 */ /* 0x000962000c1e1900 */
[----:B------:R-:W-:-:S03]  /*0d60*/  IMAD.IADD R6, R22, 0x1, -R11 ;  /* 0x0000000116067824 */ /* 0x000fc600078e0a0b */
[----:B------:R-:W5:Y:S02]  /*0d70*/  @P1 LDG.E R46, desc[UR6][R42.64] ;  /* 0x000000062a2e1981 */ /* 0x000f64000c1e1900 */
[----:B------:R-:W-:Y:S02]  /*0d80*/  LOP3.LUT R10, R6, 0x1f, RZ, 0xc0, !PT ;  /* 0x0000001f060a7812 */ /* 0x000fe400078ec0ff */
[----:B------:R0:W5:Y:S01]  /*0d90*/  @P1 LDG.E R47, desc[UR6][R4.64] ;  /* 0x00000006042f1981 */ /* 0x000162000c1e1900 */
[----:B------:R-:W-:-:S04]  /*0da0*/  ISETP.GE.U32.AND P1, PT, R7, R16, PT ;  /* 0x000000100700720c */ /* 0x000fc80003f26070 */
[----:B------:R-:W-:Y:S01]  /*0db0*/  ISETP.GE.U32.OR P1, PT, R10, R15, P1 ;  /* 0x0000000f0a00720c */ /* 0x000fe20000f26470 */
[----:B------:R-:W-:Y:S01]  /*0dc0*/  BSSY B0, `(.L_x_14425) ;  /* 0x0000077000007945 */ /* 0x000fe20003800000 */
[----:B--2---:R-:W-:Y:S02]  /*0dd0*/  PRMT R10, R21, 0x7632, R10 ;  /* 0x00007632150a7816 */ /* 0x004fe4000000000a */
[C---:B----4-:R-:W-:Y:S01]  /*0de0*/  PRMT R40, R49.reuse, 0x7632, R40 ;  /* 0x0000763231287816 */ /* 0x050fe20000000028 */
[----:B------:R-:W-:-:S04]  /*0df0*/  IMAD.U32 R49, R49, 0x10000, RZ ;  /* 0x0001000031317824 */ /* 0x000fc800078e00ff */
[----:B------:R-:W-:Y:S01]  /*0e00*/  IMAD.U32 R40, R40, 0x10000, RZ ;  /* 0x0001000028287824 */ /* 0x000fe200078e00ff */
[----:B0-----:R-:W-:Y:S01]  /*0e10*/  FSET.BF.GT.AND R4, R49, RZ, PT ;  /* 0x000000ff3104720a */ /* 0x001fe20003804000 */
[----:B------:R-:W-:Y:S02]  /*0e20*/  IMAD.U32 R41, R21, 0x10000, RZ ;  /* 0x0001000015297824 */ /* 0x000fe400078e00ff */
[----:B------:R-:W-:Y:S01]  /*0e30*/  IMAD.U32 R10, R10, 0x10000, RZ ;  /* 0x000100000a0a7824 */ /* 0x000fe200078e00ff */
[----:B------:R-:W-:Y:S01]  /*0e40*/  FSET.BF.GT.AND R43, R40, RZ, PT ;  /* 0x000000ff282b720a */ /* 0x000fe20003804000 */
[----:B------:R-:W-:-:S04]  /*0e50*/  FMUL R41, R41, R4 ;  /* 0x0000000429297220 */ /* 0x000fc80000400000 */
[----:B------:R-:W-:Y:S01]  /*0e60*/  FMUL R43, R10, R43 ;  /* 0x0000002b0a2b7220 */ /* 0x000fe20000400000 */
[C---:B------:R-:W-:Y:S01]  /*0e70*/  LEA R10, P0, R48.reuse, UR12, 0x5 ;  /* 0x0000000c300a7c11 */ /* 0x040fe2000f8028ff */
[-C--:B---3--:R-:W-:Y:S02]  /*0e80*/  FMUL R21, R41, R12.reuse ;  /* 0x0000000c29157220 */ /* 0x088fe40000400000 */
[----:B------:R-:W-:Y:S01]  /*0e90*/  FMUL R5, R43, R12 ;  /* 0x0000000c2b057220 */ /* 0x000fe20000400000 */
[----:B------:R-:W-:Y:S02]  /*0ea0*/  LEA.HI.X R9, R48, UR13, R9, 0x5, P0 ;  /* 0x0000000d30097c11 */ /* 0x000fe400080f2c09 */
[----:B------:R-:W-:Y:S02]  /*0eb0*/  @!P1 LEA R4, P0, R2, R10, 0x1 ;  /* 0x0000000a02049211 */ /* 0x000fe400078008ff */
[----:B------:R-:W-:Y:S02]  /*0ec0*/  F2FP.SATFINITE.E4M3.F32.PACK_AB_MERGE_C R21, RZ, R21, RZ ;  /* 0x00000015ff15723e */ /* 0x000fe400048070ff */
[----:B------:R-:W-:Y:S01]  /*0ed0*/  F2FP.SATFINITE.E4M3.F32.PACK_AB_MERGE_C R48, RZ, R5, RZ ;  /* 0x00000005ff30723e */ /* 0x000fe200048070ff */
[C---:B------:R-:W-:Y:S01]  /*0ee0*/  IMAD.U32 R40, R45.reuse, 0x10000, RZ ;  /* 0x000100002d287824 */ /* 0x040fe200078e00ff */
[----:B------:R-:W-:Y:S01]  /*0ef0*/  PRMT R45, R45, 0x7632, R45 ;  /* 0x000076322d2d7816 */ /* 0x000fe2000000002d */
[C---:B------:R-:W-:Y:S01]  /*0f00*/  IMAD.U32 R51, R24.reuse, 0x10000, RZ ;  /* 0x0001000018337824 */ /* 0x040fe200078e00ff */
[----:B------:R-:W-:-:S03]  /*0f10*/  PRMT R24, R24, 0x7632, R24 ;  /* 0x0000763218187816 */ /* 0x000fc60000000018 */
[----:B------:R-:W-:Y:S01]  /*0f20*/  IMAD.U32 R45, R45, 0x10000, RZ ;  /* 0x000100002d2d7824 */ /* 0x000fe200078e00ff */
[----:B------:R-:W-:Y:S02]  /*0f30*/  FSET.BF.GT.AND R40, R40, RZ, PT ;  /* 0x000000ff2828720a */ /* 0x000fe40003804000 */
[----:B------:R-:W-:Y:S01]  /*0f40*/  @!P1 LEA.HI.X R5, R2, R9, R3, 0x1, P0 ;  /* 0x0000000902059211 */ /* 0x000fe200000f0c03 */
[----:B------:R-:W-:Y:S01]  /*0f50*/  IMAD.U32 R24, R24, 0x10000, RZ ;  /* 0x0001000018187824 */ /* 0x000fe200078e00ff */
[----:B------:R-:W-:Y:S01]  /*0f60*/  FSET.BF.GT.AND R45, R45, RZ, PT ;  /* 0x000000ff2d2d720a */ /* 0x000fe20003804000 */
[----:B------:R-:W-:Y:S01]  /*0f70*/  FMUL R51, R51, R40 ;  /* 0x0000002833337220 */ /* 0x000fe20000400000 */
[----:B------:R-:W-:Y:S01]  /*0f80*/  @!P1 PRMT R49, R48, 0x7604, R21 ;  /* 0x0000760430319816 */ /* 0x000fe20000000015 */
[----:B------:R-:W-:Y:S02]  /*0f90*/  IMAD.U32 R40, R23, 0x10000, RZ ;  /* 0x0001000017287824 */ /* 0x000fe400078e00ff */
[----:B------:R-:W-:-:S02]  /*0fa0*/  FMUL R53, R24, R45 ;  /* 0x0000002d18357220 */ /* 0x000fc40000400000 */
[----:B------:R0:W-:Y:S01]  /*0fb0*/  @!P1 STG.E.U16 desc[UR6][R4.64], R49 ;  /* 0x0000003104009986 */ /* 0x0001e2000c101506 */
[----:B------:R-:W-:Y:S01]  /*0fc0*/  FSET.BF.GT.AND R40, R40, RZ, PT ;  /* 0x000000ff2828720a */ /* 0x000fe20003804000 */
[----:B------:R-:W-:Y:S01]  /*0fd0*/  IMAD.U32 R45, R27, 0x10000, RZ ;  /* 0x000100001b2d7824 */ /* 0x000fe200078e00ff */
[----:B------:R-:W-:Y:S02]  /*0fe0*/  PRMT R23, R23, 0x7632, R23 ;  /* 0x0000763217177816 */ /* 0x000fe40000000017 */
[----:B------:R-:W-:Y:S01]  /*0ff0*/  PRMT R27, R27, 0x7632, R27 ;  /* 0x000076321b1b7816 */ /* 0x000fe2000000001b */
[----:B------:R-:W-:Y:S01]  /*1000*/  FMUL R45, R45, R40 ;  /* 0x000000282d2d7220 */ /* 0x000fe20000400000 */
[----:B0-----:R-:W-:Y:S01]  /*1010*/  FMUL R4, R51, R12 ;  /* 0x0000000c33047220 */ /* 0x001fe20000400000 */
[----:B------:R-:W-:Y:S01]  /*1020*/  @!P1 IADD3 R5, P0, R2, R18, RZ ;  /* 0x0000001202059210 */ /* 0x000fe20007f1e0ff */
[----:B------:R-:W-:Y:S01]  /*1030*/  FMUL R49, R53, R12 ;  /* 0x0000000c35317220 */ /* 0x000fe20000400000 */
[----:B------:R-:W-:-:S02]  /*1040*/  IMAD.U32 R40, R23, 0x10000, RZ ;  /* 0x0001000017287824 */ /* 0x000fc400078e00ff */
[----:B------:R-:W-:Y:S01]  /*1050*/  F2FP.SATFINITE.E4M3.F32.PACK_AB_MERGE_C R24, RZ, R4, RZ ;  /* 0x00000004ff18723e */ /* 0x000fe200048070ff */
[----:B------:R-:W-:Y:S01]  /*1060*/  @!P1 IMAD.X R42, R3, 0x1, R17, P0 ;  /* 0x00000001032a9824 */ /* 0x000fe200000e0611 */
[----:B------:R-:W-:Y:S01]  /*1070*/  @!P1 LEA R4, P0, R5, R10, 0x1 ;  /* 0x0000000a05049211 */ /* 0x000fe200078008ff */
[----:B------:R-:W-:Y:S01]  /*1080*/  IMAD.U32 R23, R27, 0x10000, RZ ;  /* 0x000100001b177824 */ /* 0x000fe200078e00ff */
[----:B------:R-:W-:Y:S02]  /*1090*/  F2FP.SATFINITE.E4M3.F32.PACK_AB_MERGE_C R49, RZ, R49, RZ ;  /* 0x00000031ff31723e */ /* 0x000fe400048070ff */
[----:B------:R-:W-:Y:S02]  /*10a0*/  SHF.R.U32.HI R27, RZ, 0x5, R22 ;  /* 0x00000005ff1b7819 */ /* 0x000fe40000011616 */
[----:B------:R-:W-:Y:S02]  /*10b0*/  @!P1 LEA.HI.X R5, R5, R9, R42, 0x1, P0 ;  /* 0x0000000905059211 */ /* 0x000fe400000f0c2a */
[----:B------:R-:W-:-:S02]  /*10c0*/  @!P1 PRMT R55, R49, 0x7604, R24 ;  /* 0x0000760431379816 */ /* 0x000fc40000000018 */
[----:B------:R-:W-:Y:S01]  /*10d0*/  FSET.BF.GT.AND R40, R40, RZ, PT ;  /* 0x000000ff2828720a */ /* 0x000fe20003804000 */
[----:B------:R-:W-:Y:S02]  /*10e0*/  IMAD.SHL.U32 R27, R27, 0x4, RZ ;  /* 0x000000041b1b7824 */ /* 0x000fe400078e00ff */
[----:B------:R0:W-:Y:S02]  /*10f0*/  @!P1 STG.E.U16 desc[UR6][R4.64], R55 ;  /* 0x0000003704009986 */ /* 0x0001e4000c101506 */
[----:B------:R-:W-:Y:S01]  /*1100*/  FMUL R23, R23, R40 ;  /* 0x0000002817177220 */ /* 0x000fe20000400000 */
[----:B------:R-:W-:Y:S02]  /*1110*/  FMNMX R40, RZ, |R41|, !PT ;  /* 0x40000029ff287209 */ /* 0x000fe40007800000 */
[----:B------:R-:W-:Y:S01]  /*1120*/  LOP3.LUT R27, R27, 0x1c, RZ, 0xe2, !PT ;  /* 0x0000001c1b1b7812 */ /* 0x000fe200078ee2ff */
[----:B------:R-:W-:Y:S01]  /*1130*/  FADD R42, RZ, R41 ;  /* 0x00000029ff2a7221 */ /* 0x000fe20000000000 */
[----:B------:R-:W-:Y:S01]  /*1140*/  FMNMX R40, |R43|, R40, !PT ;  /* 0x000000282b287209 */ /* 0x000fe20007800200 */
[C---:B0-----:R-:W-:Y:S01]  /*1150*/  IMAD.U32 R5, R37.reuse, 0x10000, RZ ;  /* 0x0001000025057824 */ /* 0x041fe200078e00ff */
[----:B------:R-:W-:Y:S01]  /*1160*/  PRMT R37, R37, 0x7632, R37 ;  /* 0x0000763225257816 */ /* 0x000fe20000000025 */
[----:B------:R-:W-:-:S03]  /*1170*/  VIADD R27, R27, 0x1 ;  /* 0x000000011b1b7836 */ /* 0x000fc60000000000 */
[----:B------:R-:W-:Y:S01]  /*1180*/  FSET.BF.GT.AND R50, R5, RZ, PT ;  /* 0x000000ff0532720a */ /* 0x000fe20003804000 */
[----:B------:R-:W-:Y:S02]  /*1190*/  IMAD.U32 R5, R35, 0x10000, RZ ;  /* 0x0001000023057824 */ /* 0x000fe400078e00ff */
[----:B------:R-:W-:Y:S01]  /*11a0*/  FADD R4, R51, R42 ;  /* 0x0000002a33047221 */ /* 0x000fe20000000000 */
[----:B------:R-:W-:Y:S01]  /*11b0*/  IMAD.U32 R37, R37, 0x10000, RZ ;  /* 0x0001000025257824 */ /* 0x000fe200078e00ff */
[----:B------:R-:W-:Y:S01]  /*11c0*/  PRMT R35, R35, 0x7632, R35 ;  /* 0x0000763223237816 */ /* 0x000fe20000000023 */
[----:B------:R-:W-:Y:S01]  /*11d0*/  FMUL R5, R5, R50 ;  /* 0x0000003205057220 */ /* 0x000fe20000400000 */
[----:B------:R-:W-:Y:S01]  /*11e0*/  FMNMX R42, |R51|, R40, !PT ;  /* 0x00000028332a7209 */ /* 0x000fe20007800200 */
[--C-:B------:R-:W-:Y:S01]  /*11f0*/  FADD R40, RZ, R43.reuse ;  /* 0x0000002bff287221 */ /* 0x100fe20000000000 */
[C---:B------:R-:W-:Y:S01]  /*1200*/  PRMT R43, R44.reuse, 0x7632, R43 ;  /* 0x000076322c2b7816 */ /* 0x040fe2000000002b */
[----:B------:R-:W-:Y:S01]  /*1210*/  IMAD.U32 R50, R44, 0x10000, RZ ;  /* 0x000100002c327824 */ /* 0x000fe200078e00ff */
[----:B------:R-:W-:Y:S01]  /*1220*/  ISETP.GE.U32.AND P0, PT, R27, R16, PT ;  /* 0x000000101b00720c */ /* 0x000fe20003f06070 */
[----:B------:R-:W-:Y:S01]  /*1230*/  IMAD.U32 R27, R35, 0x10000, RZ ;  /* 0x00010000231b7824 */ /* 0x000fe200078e00ff */
[----:B------:R-:W-:Y:S01]  /*1240*/  FSET.BF.GT.AND R44, R37, RZ, PT ;  /* 0x000000ff252c720a */ /* 0x000fe20003804000 */
[----:B------:R-:W-:Y:S01]  /*1250*/  IMAD.U32 R37, R8, 0x10000, RZ ;  /* 0x0001000008257824 */ /* 0x000fe200078e00ff */
[----:B------:R-:W-:-:S02]  /*1260*/  FMNMX R42, |R53|, R42, !PT ;  /* 0x0000002a352a7209 */ /* 0x000fc40007800200 */
[----:B------:R-:W-:Y:S01]  /*1270*/  PRMT R8, R8, 0x7632, R8 ;  /* 0x0000763208087816 */ /* 0x000fe20000000008 */
[C---:B------:R-:W-:Y:S01]  /*1280*/  IMAD.U32 R55, R0.reuse, 0x10000, RZ ;  /* 0x0001000000377824 */ /* 0x040fe200078e00ff */
[----:B------:R-:W-:Y:S01]  /*1290*/  PRMT R41, R39, 0x7632, R41 ;  /* 0x0000763227297816 */ /* 0x000fe20000000029 */
[----:B------:R-:W-:Y:S01]  /*12a0*/  FMUL R27, R27, R44 ;  /* 0x0000002c1b1b7220 */ /* 0x000fe20000400000 */
[----:B------:R-:W-:Y:S01]  /*12b0*/  PRMT R0, R0, 0x7632, R0 ;  /* 0x0000763200007816 */ /* 0x000fe20000000000 */
[----:B------:R-:W-:Y:S01]  /*12c0*/  IMAD.U32 R39, R39, 0x10000, RZ ;  /* 0x0001000027277824 */ /* 0x000fe200078e00ff */
[----:B------:R-:W-:Y:S01]  /*12d0*/  FSET.BF.GT.AND R50, R50, RZ, PT ;  /* 0x000000ff3232720a */ /* 0x000fe20003804000 */
[----:B------:R-:W-:Y:S01]  /*12e0*/  IMAD.U32 R8, R8, 0x10000, RZ ;  /* 0x0001000008087824 */ /* 0x000fe200078e00ff */
[----:B------:R-:W-:Y:S02]  /*12f0*/  FSET.BF.GT.AND R44, R37, RZ, PT ;  /* 0x000000ff252c720a */ /* 0x000fe40003804000 */
[----:B------:R-:W-:Y:S01]  /*1300*/  FMNMX R42, |R45|, R42, !PT ;  /* 0x0000002a2d2a7209 */ /* 0x000fe20007800200 */
[----:B------:R-:W-:Y:S01]  /*1310*/  FADD R40, R53, R40 ;  /* 0x0000002835287221 */ /* 0x000fe20000000000 */
[----:B------:R-:W-:-:S02]  /*1320*/  IMAD.U32 R43, R43, 0x10000, RZ ;  /* 0x000100002b2b7824 */ /* 0x000fc400078e00ff */
[----:B------:R-:W-:Y:S01]  /*1330*/  FMUL R55, R55, R44 ;  /* 0x0000002c37377220 */ /* 0x000fe20000400000 */
[----:B------:R-:W-:Y:S01]  /*1340*/  IMAD.U32 R35, R41, 0x10000, RZ ;  /* 0x0001000029237824 */ /* 0x000fe200078e00ff */
[----:B------:R-:W-:Y:S01]  /*1350*/  FMNMX R42, |R23|, R42, !PT ;  /* 0x0000002a172a7209 */ /* 0x000fe20007800200 */
[----:B------:R-:W-:Y:S02]  /*1360*/  IMAD.U32 R51, R0, 0x10000, RZ ;  /* 0x0001000000337824 */ /* 0x000fe400078e00ff */
[----:B------:R-:W-:Y:S01]  /*1370*/  FMUL R41, R39, R50 ;  /* 0x0000003227297220 */ /* 0x000fe20000400000 */
[C---:B------:R-:W-:Y:S01]  /*1380*/  FADD R0, R45.reuse, R4 ;  /* 0x000000042d007221 */ /* 0x040fe20000000000 */
[----:B------:R-:W-:Y:S01]  /*1390*/  FSET.BF.GT.AND R50, R8, RZ, PT ;  /* 0x000000ff0832720a */ /* 0x000fe20003804000 */
[-C--:B------:R-:W-:Y:S01]  /*13a0*/  FMUL R44, R45, R12.reuse ;  /* 0x0000000c2d2c7220 */ /* 0x080fe20000400000 */
[----:B------:R-:W-:Y:S01]  /*13b0*/  FADD R4, R23, R40 ;  /* 0x0000002817047221 */ /* 0x000fe20000000000 */
[----:B------:R-:W-:Y:S01]  /*13c0*/  FSET.BF.GT.AND R52, R43, RZ, PT ;  /* 0x000000ff2b34720a */ /* 0x000fe20003804000 */
[-C--:B------:R-:W-:Y:S01]  /*13d0*/  FMUL R8, R5, R12.reuse ;  /* 0x0000000c05087220 */ /* 0x080fe20000400000 */
[-C--:B------:R-:W-:Y:S01]  /*13e0*/  FMUL R45, R27, R12.reuse ;  /* 0x0000000c1b2d7220 */ /* 0x080fe20000400000 */
[----:B------:R-:W-:Y:S01]  /*13f0*/  FMUL R23, R23, R12 ;  /* 0x0000000c17177220 */ /* 0x000fe20000400000 */
[----:B------:R-:W-:Y:S01]  /*1400*/  FMNMX R40, |R5|, R42, !PT ;  /* 0x0000002a05287209 */ /* 0x000fe20007800200 */
[----:B------:R-:W-:Y:S01]  /*1410*/  FMUL R35, R35, R52 ;  /* 0x0000003423237220 */ /* 0x000fe20000400000 */
[----:B------:R-:W-:Y:S01]  /*1420*/  FADD R0, R5, R0 ;  /* 0x0000000005007221 */ /* 0x000fe20000000000 */
[C---:B------:R-:W-:Y:S01]  /*1430*/  FADD R39, R27.reuse, R4 ;  /* 0x000000041b277221 */ /* 0x040fe20000000000 */
[----:B------:R-:W-:Y:S01]  /*1440*/  FMNMX R40, |R27|, R40, !PT ;  /* 0x000000281b287209 */ /* 0x000fe20007800200 */
[----:B------:R-:W-:Y:S01]  /*1450*/  FMUL R51, R51, R50 ;  /* 0x0000003233337220 */ /* 0x000fe20000400000 */
[----:B------:R-:W-:-:S02]  /*1460*/  F2FP.SATFINITE.E4M3.F32.PACK_AB_MERGE_C R44, RZ, R44, RZ ;  /* 0x0000002cff2c723e */ /* 0x000fc400048070ff */
[----:B------:R-:W-:Y:S02]  /*1470*/  F2FP.SATFINITE.E4M3.F32.PACK_AB_MERGE_C R8, RZ, R8, RZ ;  /* 0x00000008ff08723e */ /* 0x000fe400048070ff */
[----:B------:R-:W-:Y:S02]  /*1480*/  F2FP.SATFINITE.E4M3.F32.PACK_AB_MERGE_C R45, RZ, R45, RZ ;  /* 0x0000002dff2d723e */ /* 0x000fe400048070ff */
[----:B------:R-:W-:Y:S01]  /*1490*/  F2FP.SATFINITE.E4M3.F32.PACK_AB_MERGE_C R23, RZ, R23, RZ ;  /* 0x00000017ff17723e */ /* 0x000fe200048070ff */
[----:B------:R-:W-:Y:S06]  /*14a0*/  @P1 BRA `(.L_x_14426) ;  /* 0x0000000000201947 */ /* 0x000fec0003800000 */
[----:B------:R-:W-:Y:S02]  /*14b0*/  LOP3.LUT R27, R30, 0xfffffffe, RZ, 0xc0, !PT ;  /* 0xfffffffe1e1b7812 */ /* 0x000fe400078ec0ff */
[----:B------:R-:W-:Y:S02]  /*14c0*/  LOP3.LUT R5, R31, 0x7fffffff, RZ, 0xc0, !PT ;  /* 0x7fffffff1f057812 */ /* 0x000fe400078ec0ff */
[----:B------:R-:W-:-:S05]  /*14d0*/  IADD3 R27, P2, R27, R2, RZ ;  /* 0x000000021b1b7210 */ /* 0x000fca0007f5e0ff */
[----:B------:R-:W-:Y:S01]  /*14e0*/  IMAD.X R42, R5, 0x1, R3, P2 ;  /* 0x00000001052a7824 */ /* 0x000fe200010e0603 */
[----:B------:R-:W-:-:S04]  /*14f0*/  LEA R4, P2, R27, R10, 0x1 ;  /* 0x0000000a1b047211 */ /* 0x000fc800078408ff */
[----:B------:R-:W-:Y:S02]  /*1500*/  LEA.HI.X R5, R27, R9, R42, 0x1, P2 ;  /* 0x000000091b057211 */ /* 0x000fe400010f0c2a */
[----:B------:R-:W-:-:S05]  /*1510*/  PRMT R27, R23, 0x7604, R44 ;  /* 0x00007604171b7816 */ /* 0x000fca000000002c */
[----:B------:R0:W-:Y:S02]  /*1520*/  STG.E.U16 desc[UR6][R4.64], R27 ;  /* 0x0000001b04007986 */ /* 0x0001e4000c101506 */
.L_x_14426:
[----:B------:R-:W-:Y:S05]  /*1530*/  BSYNC B0 ;  /* 0x0000000000007941 */ /* 0x000fea0003800000 */
.L_x_14425:
[----:B------:R-:W-:Y:S04]  /*1540*/  BSSY B0, `(.L_x_14427) ;  /* 0x0000009000007945 */ /* 0x000fe80003800000 */
[----:B------:R-:W-:Y:S05]  /*1550*/  @P1 BRA `(.L_x_14428) ;  /* 0x00000000001c1947 */ /* 0x000fea0003800000 */
[----:B0-----:R-:W-:Y:S02]  /*1560*/  IMAD R5, R17, 0x3, RZ ;  /* 0x0000000311057824 */ /* 0x001fe400078e02ff */
[----:B------:R-:W-:-:S04]  /*1570*/  IMAD.WIDE.U32 R2, R18, 0x3, R2 ;  /* 0x0000000312027825 */ /* 0x000fc800078e0002 */
[----:B------:R-:W-:Y:S01]  /*1580*/  IMAD.IADD R5, R3, 0x1, R5 ;  /* 0x0000000103057824 */ /* 0x000fe200078e0205 */
[C---:B------:R-:W-:Y:S02]  /*1590*/  LEA R4, P1, R2.reuse, R10, 0x1 ;  /* 0x0000000a02047211 */ /* 0x040fe400078208ff */
[----:B------:R-:W-:Y:S02]  /*15a0*/  PRMT R3, R45, 0x7604, R8 ;  /* 0x000076042d037816 */ /* 0x000fe40000000008 */
[----:B------:R-:W-:-:S05]  /*15b0*/  LEA.HI.X R5, R2, R9, R5, 0x1, P1 ;  /* 0x0000000902057211 */ /* 0x000fca00008f0c05 */
[----:B------:R1:W-:Y:S04]  /*15c0*/  STG.E.U16 desc[UR6][R4.64], R3 ;  /* 0x0000000304007986 */ /* 0x0003e8000c101506 */
.L_x_14428:
[----:B------:R-:W-:Y:S05]  /*15d0*/  BSYNC B0 ;  /* 0x0000000000007941 */ /* 0x000fea0003800000 */
.L_x_14427:
[----:B-----5:R-:W-:Y:S01]  /*15e0*/  IMAD.U32 R2, R26, 0x10000, RZ ;  /* 0x000100001a027824 */ /* 0x020fe200078e00ff */
[----:B01----:R-:W-:Y:S01]  /*15f0*/  SHF.R.U32.HI R5, RZ, 0x1, R22 ;  /* 0x00000001ff057819 */ /* 0x003fe20000011616 */
[----:B------:R-:W-:Y:S01]  /*1600*/  VIADD R3, R7, 0x2 ;  /* 0x0000000207037836 */ /* 0x000fe20000000000 */
[----:B------:R-:W-:Y:S01]  /*1610*/  SHF.L.U64.HI R27, R18, 0x2, R17 ;  /* 0x00000002121b7819 */ /* 0x000fe20000010211 */
[----:B------:R-:W-:Y:S01]  /*1620*/  IMAD.U32 R59, R25, 0x10000, RZ ;  /* 0x00010000193b7824 */ /* 0x000fe200078e00ff */
[----:B------:R-:W-:Y:S01]  /*1630*/  FSET.BF.GT.AND R4, R2, RZ, PT ;  /* 0x000000ff0204720a */ /* 0x000fe20003804000 */
[----:B------:R-:W-:Y:S01]  /*1640*/  VIADD R2, R6, 0x1e ;  /* 0x0000001e06027836 */ /* 0x000fe20000000000 */
[----:B------:R-:W-:Y:S01]  /*1650*/  LOP3.LUT R5, R5, 0x70, RZ, 0xc0, !PT ;  /* 0x0000007005057812 */ /* 0x000fe200078ec0ff */
[----:B------:R-:W-:Y:S01]  /*1660*/  IMAD.U32 R37, R47, 0x10000, RZ ;  /* 0x000100002f257824 */ /* 0x000fe200078e00ff */
[----:B------:R-:W-:Y:S01]  /*1670*/  ISETP.GE.U32.AND P1, PT, R3, R16, PT ;  /* 0x000000100300720c */ /* 0x000fe20003f26070 */
[----:B------:R-:W-:Y:S01]  /*1680*/  FMUL R59, R59, R4 ;  /* 0x000000043b3b7220 */ /* 0x000fe20000400000 */
[----:B------:R-:W-:Y:S01]  /*1690*/  LOP3.LUT R2, R2, 0x1f, RZ, 0xc0, !PT ;  /* 0x0000001f02027812 */ /* 0x000fe200078ec0ff */
[----:B------:R-:W-:Y:S01]  /*16a0*/  IMAD R4, R18, R5, RZ ;  /* 0x0000000512047224 */ /* 0x000fe200078e02ff */
[----:B------:R-:W-:Y:S01]  /*16b0*/  PRMT R26, R26, 0x7632, R26 ;  /* 0x000076321a1a7816 */ /* 0x000fe2000000001a */
[----:B------:R-:W-:Y:S01]  /*16c0*/  IMAD.SHL.U32 R5, R18, 0x4, RZ ;  /* 0x0000000412057824 */ /* 0x000fe200078e00ff */
[----:B------:R-:W-:-:S02]  /*16d0*/  ISETP.LT.U32.AND P1, PT, R2, R15, !P1 ;  /* 0x0000000f0200720c */ /* 0x000fc40004f21070 */
[----:B------:R-:W-:Y:S01]  /*16e0*/  PRMT R25, R25, 0x7632, R25 ;  /* 0x0000763219197816 */ /* 0x000fe20000000019 */
[----:B------:R-:W-:Y:S01]  /*16f0*/  IMAD.U32 R26, R26, 0x10000, RZ ;  /* 0x000100001a1a7824 */ /* 0x000fe200078e00ff */
[----:B------:R-:W-:Y:S02]  /*1700*/  IADD3 R53, P2, R5, R4, RZ ;  /* 0x0000000405357210 */ /* 0x000fe40007f5e0ff */
[----:B------:R-:W-:Y:S01]  /*1710*/  LOP3.LUT R50, R21, 0xff, RZ, 0xc0, !PT ;  /* 0x000000ff15327812 */ /* 0x000fe200078ec0ff */
[----:B------:R-:W-:Y:S01]  /*1720*/  IMAD.U32 R25, R25, 0x10000, RZ ;  /* 0x0001000019197824 */ /* 0x000fe200078e00ff */
[----:B------:R-:W-:Y:S01]  /*1730*/  IADD3 R42, P3, R2, R53, RZ ;  /* 0x00000035022a7210 */ /* 0x000fe20007f7e0ff */
[----:B------:R-:W-:Y:S01]  /*1740*/  IMAD.X R34, R27, 0x1, R34, P2 ;  /* 0x000000011b227824 */ /* 0x000fe200010e0622 */
[----:B------:R-:W-:Y:S01]  /*1750*/  LOP3.LUT R3, R24, 0xffff, RZ, 0xc0, !PT ;  /* 0x0000ffff18037812 */ /* 0x000fe200078ec0ff */
[----:B------:R-:W-:Y:S01]  /*1760*/  IMAD.U32 R2, R46, 0x10000, RZ ;  /* 0x000100002e027824 */ /* 0x000fe200078e00ff */
[----:B------:R-:W-:Y:S01]  /*1770*/  FSET.BF.GT.AND R26, R26, RZ, PT ;  /* 0x000000ff1a1a720a */ /* 0x000fe20003804000 */
[----:B------:R-:W-:Y:S01]  /*1780*/  IMAD.X R43, RZ, RZ, R34, P3 ;  /* 0x000000ffff2b7224 */ /* 0x000fe200018e0622 */
[----:B------:R-:W-:Y:S01]  /*1790*/  @P1 IADD3 R5, P2, R42, R5, RZ ;  /* 0x000000052a051210 */ /* 0x000fe20007f5e0ff */
[----:B------:R-:W-:Y:S01]  /*17a0*/  VIADD R6, R6, 0xffffffff ;  /* 0xffffffff06067836 */ /* 0x000fe20000000000 */
[----:B------:R-:W-:Y:S01]  /*17b0*/  PRMT R50, R3, 0x7604, R50 ;  /* 0x0000760403327816 */ /* 0x000fe20000000032 */
[----:B------:R-:W-:Y:S01]  /*17c0*/  FMUL R57, R25, R26 ;  /* 0x0000001a19397220 */ /* 0x000fe20000400000 */
[----:B------:R-:W-:Y:S01]  /*17d0*/  FSET.BF.GT.AND R2, R2, RZ, PT ;  /* 0x000000ff0202720a */ /* 0x000fe20003804000 */
[----:B------:R-:W-:-:S02]  /*17e0*/  @P1 IMAD.X R4, R43, 0x1, R27, P2 ;  /* 0x000000012b041824 */ /* 0x000fc400010e061b */
[----:B------:R-:W-:Y:S02]  /*17f0*/  @P1 IMAD.SHL.U32 R3, R5, 0x4, RZ ;  /* 0x0000000405031824 */ /* 0x000fe400078e00ff */
[----:B------:R-:W-:Y:S01]  /*1800*/  FMUL R37, R37, R2 ;  /* 0x0000000225257220 */ /* 0x000fe20000400000 */
[----:B------:R-:W-:Y:S01]  /*1810*/  @P1 SHF.L.U64.HI R4, R5, 0x2, R4 ;  /* 0x0000000205041819 */ /* 0x000fe20000010204 */
[----:B------:R-:W-:Y:S01]  /*1820*/  IMAD.U32 R44, R44, 0x10000, RZ ;  /* 0x000100002c2c7824 */ /* 0x000fe200078e00ff */
[----:B------:R-:W-:Y:S01]  /*1830*/  @P1 IADD3 R26, P2, R3, R36, RZ ;  /* 0x00000024031a1210 */ /* 0x000fe20007f5e0ff */
[----:B------:R-:W-:-:S04]  /*1840*/  @P1 IMAD.WIDE.U32 R24, R18, 0x5, R42 ;  /* 0x0000000512181825 */ /* 0x000fc800078e002a */
[----:B------:R-:W-:Y:S01]  /*1850*/  @P1 IMAD.X R27, R4, 0x1, R13, P2 ;  /* 0x00000001041b1824 */ /* 0x000fe200010e060d */
[----:B------:R-:W-:Y:S01]  /*1860*/  @P1 IADD3 R2, P2, R3, R38, RZ ;  /* 0x0000002603021210 */ /* 0x000fe20007f5e0ff */
[----:B------:R-:W-:Y:S01]  /*1870*/  @P1 IMAD R5, R17, 0x5, RZ ;  /* 0x0000000511051824 */ /* 0x000fe200078e02ff */
[----:B------:R-:W-:Y:S01]  /*1880*/  FMNMX R40, R40, |R59|, !PT ;  /* 0x4000003b28287209 */ /* 0x000fe20007800000 */
[----:B------:R-:W-:Y:S02]  /*1890*/  @!P1 IMAD.MOV.U32 R21, RZ, RZ, RZ ;  /* 0x000000ffff159224 */ /* 0x000fe400078e00ff */
[----:B------:R-:W-:Y:S02]  /*18a0*/  @P1 IMAD.IADD R25, R5, 0x1, R25 ;  /* 0x0000000105191824 */ /* 0x000fe400078e0219 */
[----:B------:R-:W-:Y:S02]  /*18b0*/  @P1 IMAD.X R3, R4, 0x1, R14, P2 ;  /* 0x0000000104031824 */ /* 0x000fe400010e060e */
[----:B------:R-:W-:Y:S01]  /*18c0*/  @!P1 IMAD.MOV.U32 R4, RZ, RZ, RZ ;  /* 0x000000ffff049224 */ /* 0x000fe200078e00ff */
[C---:B------:R-:W-:Y:S01]  /*18d0*/  @P1 SHF.L.U64.HI R25, R24.reuse, 0x2, R25 ;  /* 0x0000000218191819 */ /* 0x040fe20000010219 */
[----:B------:R-:W-:Y:S01]  /*18e0*/  @P1 IMAD.SHL.U32 R61, R24, 0x4, RZ ;  /* 0x00000004183d1824 */ /* 0x000fe200078e00ff */
[----:B------:R-:W-:-:S02]  /*18f0*/  FMNMX R24, |R57|, R40, !PT ;  /* 0x0000002839187209 */ /* 0x000fc40007800200 */
[----:B------:R-:W-:Y:S01]  /*1900*/  LOP3.LUT R6, R6, 0x1f, RZ, 0xc0, !PT ;  /* 0x0000001f06067812 */ /* 0x000fe200078ec0ff */
[----:B------:R0:W5:Y:S01]  /*1910*/  @P1 LDG.E R4, desc[UR6][R2.64] ;  /* 0x0000000602041981 */ /* 0x000162000c1e1900 */
[----:B------:R-:W-:Y:S01]  /*1920*/  FMNMX R24, |R41|, R24, !PT ;  /* 0x0000001829187209 */ /* 0x000fe20007800200 */
[----:B------:R-:W-:Y:S01]  /*1930*/  FADD R52, RZ, R57 ;  /* 0x00000039ff347221 */ /* 0x000fe20000000000 */
[----:B------:R-:W-:Y:S02]  /*1940*/  ISETP.GE.U32.OR P0, PT, R6, R15, P0 ;  /* 0x0000000f0600720c */ /* 0x000fe40000706470 */
[----:B------:R-:W-:Y:S01]  /*1950*/  PRMT R46, R46, 0x7632, R46 ;  /* 0x000076322e2e7816 */ /* 0x000fe2000000002e */
[-C--:B------:R-:W-:Y:S01]  /*1960*/  FMUL R57, R57, R12.reuse ;  /* 0x0000000c39397220 */ /* 0x080fe20000400000 */
[----:B------:R-:W-:Y:S01]  /*1970*/  PRMT R47, R47, 0x7632, R47 ;  /* 0x000076322f2f7816 */ /* 0x000fe2000000002f */
[----:B------:R1:W5:Y:S01]  /*1980*/  @P1 LDG.E R21, desc[UR6][R26.64] ;  /* 0x000000061a151981 */ /* 0x000362000c1e1900 */
[----:B0-----:R-:W-:Y:S01]  /*1990*/  LOP3.LUT R3, R50, 0xffff, RZ, 0xc0, !PT ;  /* 0x0000ffff32037812 */ /* 0x001fe200078ec0ff */
[----:B------:R-:W-:Y:S01]  /*19a0*/  FADD R50, RZ, R59 ;  /* 0x0000003bff327221 */ /* 0x000fe20000000000 */
[-C--:B------:R-:W-:Y:S01]  /*19b0*/  FMUL R59, R59, R12.reuse ;  /* 0x0000000c3b3b7220 */ /* 0x080fe20000400000 */
[----:B------:R-:W-:Y:S01]  /*19c0*/  FADD R52, R35, R52 ;  /* 0x0000003423347221 */ /* 0x000fe20000000000 */
[----:B------:R-:W-:Y:S01]  /*19d0*/  LOP3.LUT R44, R3, 0xff0000, R44, 0xf8, !PT ;  /* 0x00ff0000032c7812 */ /* 0x000fe200078ef82c */
[----:B------:R-:W-:Y:S01]  /*19e0*/  FMUL R3, R41, R12 ;  /* 0x0000000c29037220 */ /* 0x000fe20000400000 */
[C---:B------:R-:W-:Y:S01]  /*19f0*/  FMNMX R24, |R35|.reuse, R24, !PT ;  /* 0x0000001823187209 */ /* 0x040fe20007800200 */
[----:B------:R-:W-:Y:S01]  /*1a00*/  FMUL R35, R35, R12 ;  /* 0x0000000c23237220 */ /* 0x000fe20000400000 */
[----:B------:R-:W-:Y:S01]  /*1a10*/  IMAD.U32 R46, R46, 0x10000, RZ ;  /* 0x000100002e2e7824 */ /* 0x000fe200078e00ff */
[----:B------:R-:W-:-:S02]  /*1a20*/  LOP3.LUT R2, R48, 0xff, RZ, 0xc0, !PT ;  /* 0x000000ff30027812 */ /* 0x000fc400078ec0ff */
[----:B------:R-:W-:Y:S02]  /*1a30*/  LOP3.LUT R49, R49, 0xffff, RZ, 0xc0, !PT ;  /* 0x0000ffff31317812 */ /* 0x000fe400078ec0ff */
[----:B------:R-:W-:Y:S02]  /*1a40*/  F2FP.SATFINITE.E4M3.F32.PACK_AB_MERGE_C R59, RZ, R59, RZ ;  /* 0x0000003bff3b723e */ /* 0x000fe400048070ff */
[----:B-1----:R-:W-:Y:S02]  /*1a50*/  F2FP.SATFINITE.E4M3.F32.PACK_AB_MERGE_C R26, RZ, R57, RZ ;  /* 0x00000039ff1a723e */ /* 0x002fe400048070ff */
[----:B------:R-:W-:Y:S02]  /*1a60*/  F2FP.SATFINITE.E4M3.F32.PACK_AB_MERGE_C R3, RZ, R3, RZ ;  /* 0x00000003ff03723e */ /* 0x000fe400048070ff */
[----:B------:R-:W-:Y:S01]  /*1a70*/  F2FP.SATFINITE.E4M3.F32.PACK_AB_MERGE_C R40, RZ, R35, RZ ;  /* 0x00000023ff28723e */ /* 0x000fe200048070ff */
[----:B------:R-:W-:Y:S01]  /*1a80*/  IMAD.U32 R5, R47, 0x10000, RZ ;  /* 0x000100002f057824 */ /* 0x000fe200078e00ff */
[----:B------:R-:W-:-:S02]  /*1a90*/  FSET.BF.GT.AND R46, R46, RZ, PT ;  /* 0x000000ff2e2e720a */ /* 0x000fc40003804000 */
[----:B------:R-:W-:Y:S02]  /*1aa0*/  PRMT R2, R49, 0x7604, R2 ;  /* 0x0000760431027816 */ /* 0x000fe40000000002 */
[----:B------:R-:W-:Y:S02]  /*1ab0*/  LOP3.LUT R48, R59, 0xff, RZ, 0xc0, !PT ;  /* 0x000000ff3b307812 */ /* 0x000fe400078ec0ff */
[C---:B------:R-:W-:Y:S02]  /*1ac0*/  @!P0 PRMT R59, R26.reuse, 0x7604, R59 ;  /* 0x000076041a3b8816 */ /* 0x040fe4000000003b */
[----:B------:R-:W-:Y:S02]  /*1ad0*/  LOP3.LUT R49, R26, 0xff, RZ, 0xc0, !PT ;  /* 0x000000ff1a317812 */ /* 0x000fe400078ec0ff */
[C---:B------:R-:W-:Y:S02]  /*1ae0*/  @!P0 PRMT R57, R40.reuse, 0x7604, R3 ;  /* 0x0000760428398816 */ /* 0x040fe40000000003 */
[----:B------:R-:W-:Y:S01]  /*1af0*/  LOP3.LUT R26, R40, 0xffff, RZ, 0xc0, !PT ;  /* 0x0000ffff281a7812 */ /* 0x000fe200078ec0ff */
[----:B------:R-:W-:Y:S01]  /*1b00*/  FMUL R5, R5, R46 ;  /* 0x0000002e05057220 */ /* 0x000fe20000400000 */
[----:B------:R-:W-:Y:S01]  /*1b10*/  @P1 IADD3 R40, P2, R61, R36, RZ ;  /* 0x000000243d281210 */ /* 0x000fe20007f5e0ff */
[----:B------:R-:W-:Y:S01]  /*1b20*/  IMAD.U32 R46, R23, 0x10000, RZ ;  /* 0x00010000172e7824 */ /* 0x000fe200078e00ff */
[----:B------:R-:W-:Y:S01]  /*1b30*/  LOP3.LUT R27, R3, 0xffff, RZ, 0xc0, !PT ;  /* 0x0000ffff031b7812 */ /* 0x000fe200078ec0ff */
[----:B------:R-:W-:Y:S01]  /*1b40*/  FADD R50, R41, R50 ;  /* 0x0000003229327221 */ /* 0x000fe20000000000 */
[----:B------:R-:W-:Y:S01]  /*1b50*/  LOP3.LUT R3, R2, 0xffff, RZ, 0xc0, !PT ;  /* 0x0000ffff02037812 */ /* 0x000fe200078ec0ff */
[----:B------:R-:W-:Y:S01]  /*1b60*/  @P1 IMAD.X R41, R25, 0x1, R13, P2 ;  /* 0x0000000119291824 */ /* 0x000fe200010e060d */
[----:B------:R-:W-:-:S02]  /*1b70*/  PRMT R49, R26, 0x7604, R49 ;  /* 0x000076041a317816 */ /* 0x000fc40000000031 */
[----:B------:R-:W-:Y:S01]  /*1b80*/  @P1 IADD3 R26, P2, R61, R38, RZ ;  /* 0x000000263d1a1210 */ /* 0x000fe20007f5e0ff */
[----:B------:R-:W-:Y:S01]  /*1b90*/  @P1 IMAD.MOV.U32 R2, RZ, RZ, R42 ;  /* 0x000000ffff021224 */ /* 0x000fe200078e002a */
[----:B------:R-:W-:Y:S01]  /*1ba0*/  LOP3.LUT R46, R3, 0xff0000, R46, 0xf8, !PT ;  /* 0x00ff0000032e7812 */ /* 0x000fe200078ef82e */
[----:B------:R-:W-:Y:S01]  /*1bb0*/  @P1 IMAD.MOV.U32 R3, RZ, RZ, R43 ;  /* 0x000000ffff031224 */ /* 0x000fe200078e002b */
[----:B------:R-:W-:Y:S01]  /*1bc0*/  PRMT R48, R27, 0x7604, R48 ;  /* 0x000076041b307816 */ /* 0x000fe20000000030 */
[----:B------:R-:W-:Y:S02]  /*1bd0*/  @P1 IMAD.X R27, R25, 0x1, R14, P2 ;  /* 0x00000001191b1824 */ /* 0x000fe400010e060e */
[----:B------:R-:W-:-:S04]  /*1be0*/  @P1 IMAD.WIDE.U32 R2, R18, 0x6, R2 ;  /* 0x0000000612021825 */ /* 0x000fc800078e0002 */
[----:B------:R-:W-:-:S04]  /*1bf0*/  @P1 IMAD R25, R17, 0x6, RZ ;  /* 0x0000000611191824 */ /* 0x000fc800078e02ff */
[----:B------:R-:W-:Y:S01]  /*1c00*/  @P1 IMAD.IADD R25, R25, 0x1, R3 ;  /* 0x0000000119191824 */ /* 0x000fe200078e0203 */
[----:B------:R-:W-:Y:S01]  /*1c10*/  LOP3.LUT R3, R8, 0xffff, RZ, 0xc0, !PT ;  /* 0x0000ffff08037812 */ /* 0x000fe200078ec0ff */
[----:B------:R-:W-:Y:S02]  /*1c20*/  @!P1 IMAD.MOV.U32 R23, RZ, RZ, RZ ;  /* 0x000000ffff179224 */ /* 0x000fe400078e00ff */
[C---:B------:R-:W-:Y:S01]  /*1c30*/  @P1 IMAD.SHL.U32 R47, R2.reuse, 0x4, RZ ;  /* 0x00000004022f1824 */ /* 0x040fe200078e00ff */
[----:B------:R-:W-:Y:S02]  /*1c40*/  @P1 SHF.L.U64.HI R25, R2, 0x2, R25 ;  /* 0x0000000202191819 */ /* 0x000fe40000010219 */
[----:B------:R-:W-:Y:S01]  /*1c50*/  @!P0 IADD3 R2, P2, R6, R53, RZ ;  /* 0x0000003506028210 */ /* 0x000fe20007f5e0ff */
[----:B------:R-:W-:Y:S01]  /*1c60*/  IMAD R8, R3, 0x1000000, R44 ;  /* 0x0100000003087824 */ /* 0x000fe200078e022c */
[----:B------:R0:W5:Y:S03]  /*1c70*/  @P1 LDG.E R23, desc[UR6][R40.64] ;  /* 0x0000000628171981 */ /* 0x000166000c1e1900 */
[----:B------:R-:W-:-:S02]  /*1c80*/  @!P0 IMAD.X R3, RZ, RZ, R34, P2 ;  /* 0x000000ffff038224 */ /* 0x000fc400010e0622 */
[----:B------:R-:W-:Y:S01]  /*1c90*/  IMAD.IADD R7, R7, 0x1, R22 ;  /* 0x0000000107077824 */ /* 0x000fe200078e0216 */
[----:B0-----:R-:W-:Y:S01]  /*1ca0*/  @!P0 LEA R40, P2, R2, R10, 0x1 ;  /* 0x0000000a02288211 */ /* 0x001fe200078408ff */
[----:B------:R-:W-:-:S03]  /*1cb0*/  @!P1 IMAD.MOV.U32 R35, RZ, RZ, RZ ;  /* 0x000000ffff239224 */ /* 0x000fc600078e00ff */
[----:B------:R-:W-:Y:S02]  /*1cc0*/  @!P0 LEA.HI.X R41, R2, R9, R3, 0x1, P2 ;  /* 0x0000000902298211 */ /* 0x000fe400010f0c03 */
[----:B------:R-:W-:Y:S01]  /*1cd0*/  @P1 IADD3 R44, P2, R47, R36, RZ ;  /* 0x000000242f2c1210 */ /* 0x000fe20007f5e0ff */
[----:B------:R0:W5:Y:S01]  /*1ce0*/  @P1 LDG.E R35, desc[UR6][R26.64] ;  /* 0x000000061a231981 */ /* 0x000162000c1e1900 */
[----:B------:R-:W-:Y:S02]  /*1cf0*/  LOP3.LUT R54, R7, 0x1f, RZ, 0xc0, !PT ;  /* 0x0000001f07367812 */ /* 0x000fe400078ec0ff */
[----:B------:R-:W-:Y:S01]  /*1d00*/  LOP3.LUT R7, R45, 0xffff, RZ, 0xc0, !PT ;  /* 0x0000ffff2d077812 */ /* 0x000fe200078ec0ff */
[----:B------:R-:W-:Y:S02]  /*1d10*/  @P1 IMAD.X R45, R25, 0x1, R13, P2 ;  /* 0x00000001192d1824 */ /* 0x000fe400010e060d */
[----:B------:R-:W-:Y:S01]  /*1d20*/  @P1 IMAD.WIDE.U32 R42, R18, 0x7, R42 ;  /* 0x00000007122a1825 */ /* 0x000fe200078e002a */
[----:B0-----:R-:W-:-:S03]  /*1d30*/  @P1 IADD3 R26, P2, R47, R38, RZ ;  /* 0x000000262f1a1210 */ /* 0x001fc60007f5e0ff */
[----:B------:R-:W-:Y:S01]  /*1d40*/  @P1 IMAD R47, R17, 0x7, RZ ;  /* 0x00000007112f1824 */ /* 0x000fe200078e02ff */
[----:B------:R-:W-:-:S03]  /*1d50*/  @!P1 CS2R R2, SRZ ;  /* 0x0000000000029805 */ /* 0x000fc6000001ff00 */
[----:B------:R-:W-:Y:S02]  /*1d60*/  @P1 IMAD.IADD R47, R47, 0x1, R43 ;  /* 0x000000012f2f1824 */ /* 0x000fe400078e022b */
[C---:B------:R-:W-:Y:S01]  /*1d70*/  @P1 IMAD.SHL.U32 R43, R42.reuse, 0x4, RZ ;  /* 0x000000042a2b1824 */ /* 0x040fe200078e00ff */
[----:B------:R0:W5:Y:S01]  /*1d80*/  @P1 LDG.E R3, desc[UR6][R44.64] ;  /* 0x000000062c031981 */ /* 0x000162000c1e1900 */
[----:B------:R-:W-:Y:S01]  /*1d90*/  IMAD R7, R7, 0x1000000, R46 ;  /* 0x0100000007077824 */ /* 0x000fe200078e022e */
[----:B------:R-:W-:Y:S01]  /*1da0*/  @P1 SHF.L.U64.HI R46, R42, 0x2, R47 ;  /* 0x000000022a2e1819 */ /* 0x000fe2000001022f */
[----:B------:R-:W-:Y:S02]  /*1db0*/  @P1 IMAD.X R27, R25, 0x1, R14, P2 ;  /* 0x00000001191b1824 */ /* 0x000fe400010e060e */
[----:B------:R-:W-:Y:S01]  /*1dc0*/  @!P1 IMAD.MOV.U32 R25, RZ, RZ, RZ ;  /* 0x000000ffff199224 */ /* 0x000fe200078e00ff */
[----:B0-----:R-:W-:-:S05]  /*1dd0*/  @P1 IADD3 R44, P2, R43, R36, RZ ;  /* 0x000000242b2c1210 */ /* 0x001fca0007f5e0ff */
[----:B------:R0:W5:Y:S01]  /*1de0*/  @P1 LDG.E R25, desc[UR6][R26.64] ;  /* 0x000000061a191981 */ /* 0x000162000c1e1900 */
[----:B------:R-:W-:Y:S01]  /*1df0*/  @P1 IMAD.X R45, R46, 0x1, R13, P2 ;  /* 0x000000012e2d1824 */ /* 0x000fe200010e060d */
[----:B------:R-:W-:-:S04]  /*1e00*/  @P1 IADD3 R42, P2, R43, R38, RZ ;  /* 0x000000262b2a1210 */ /* 0x000fc80007f5e0ff */
[----:B------:R1:W5:Y:S01]  /*1e10*/  @P1 LDG.E R2, desc[UR6][R44.64] ;  /* 0x000000062c021981 */ /* 0x000362000c1e1900 */
[----:B------:R-:W-:Y:S02]  /*1e20*/  @!P1 IMAD.MOV.U32 R27, RZ, RZ, RZ ;  /* 0x000000ffff1b9224 */ /* 0x000fe400078e00ff */
[----:B------:R-:W-:-:S05]  /*1e30*/  @P1 IMAD.X R43, R46, 0x1, R14, P2 ;  /* 0x000000012e2b1824 */ /* 0x000fca00010e060e */
[----:B------:R2:W5:Y:S01]  /*1e40*/  @P1 LDG.E R27, desc[UR6][R42.64] ;  /* 0x000000062a1b1981 */ /* 0x000562000c1e1900 */
[----:B0-----:R-:W-:Y:S02]  /*1e50*/  @!P0 IADD3 R26, P1, P2, R18, R53, R6 ;  /* 0x00000035121a8210 */ /* 0x001fe40007a3e006 */
[----:B------:R-:W-:Y:S02]  /*1e60*/  FMNMX R24, |R55|, R24, !PT ;  /* 0x0000001837187209 */ /* 0x000fe40007800200 */
[----:B------:R-:W-:Y:S02]  /*1e70*/  @!P0 IADD3.X R47, R17, R34, RZ, P1, P2 ;  /* 0x00000022112f8210 */ /* 0x000fe40000fe44ff */
[C---:B------:R-:W-:Y:S01]  /*1e80*/  @!P0 LEA R46, P1, R26.reuse, R10, 0x1 ;  /* 0x0000000a1a2e8211 */ /* 0x040fe200078208ff */
[----:B------:R-:W0:Y:S01]  /*1e90*/  SHFL.IDX PT, R0, R0, R54, 0x1f ;  /* 0x00001f3600007589 */ /* 0x000e2200000e0000 */
[C---:B------:R-:W-:Y:S01]  /*1ea0*/  FADD R50, R55.reuse, R50 ;  /* 0x0000003237327221 */ /* 0x040fe20000000000 */
[-C--:B-1----:R-:W-:Y:S01]  /*1eb0*/  FMUL R45, R55, R12.reuse ;  /* 0x0000000c372d7220 */ /* 0x082fe20000400000 */
[----:B------:R-:W-:Y:S01]  /*1ec0*/  @!P0 LEA.HI.X R47, R26, R9, R47, 0x1, P1 ;  /* 0x000000091a2f8211 */ /* 0x000fe200008f0c2f */
[----:B------:R1:W3:Y:S01]  /*1ed0*/  SHFL.IDX PT, R39, R39, R54, 0x1f ;  /* 0x00001f3627277589 */ /* 0x0002e200000e0000 */
[----:B------:R-:W-:Y:S01]  /*1ee0*/  FADD R52, R51, R52 ;  /* 0x0000003433347221 */ /* 0x000fe20000000000 */
[-C--:B------:R-:W-:Y:S01]  /*1ef0*/  FMUL R55, R37, R12.reuse ;  /* 0x0000000c25377220 */ /* 0x080fe20000400000 */
[----:B------:R-:W-:Y:S01]  /*1f00*/  FMUL R44, R5, R12 ;  /* 0x0000000c052c7220 */ /* 0x000fe20000400000 */
[----:B------:R-:W-:Y:S01]  /*1f10*/  BSSY B0, `(.L_x_14429) ;  /* 0x0000012000007945 */ /* 0x000fe20003800000 */
[----:B------:R-:W-:Y:S01]  /*1f20*/  @!P0 STG.E.U16 desc[UR6][R40.64], R59 ;  /* 0x0000003b28008986 */ /* 0x000fe2000c101506 */
[C---:B-1----:R-:W-:Y:S01]  /*1f30*/  FMNMX R54, |R51|.reuse, R24, !PT ;  /* 0x0000001833367209 */ /* 0x042fe20007800200 */
[----:B------:R-:W-:-:S02]  /*1f40*/  FMUL R51, R51, R12 ;  /* 0x0000000c33337220 */ /* 0x000fc40000400000 */
[----:B------:R1:W-:Y:S01]  /*1f50*/  @!P0 STG.E.U16 desc[UR6][R46.64], R57 ;  /* 0x000000392e008986 */ /* 0x0003e2000c101506 */
[----:B------:R-:W-:Y:S02]  /*1f60*/  F2FP.SATFINITE.E4M3.F32.PACK_AB_MERGE_C R45, RZ, R45, RZ ;  /* 0x0000002dff2d723e */ /* 0x000fe400048070ff */
[----:B------:R-:W-:Y:S02]  /*1f70*/  F2FP.SATFINITE.E4M3.F32.PACK_AB_MERGE_C R55, RZ, R55, RZ ;  /* 0x00000037ff37723e */ /* 0x000fe400048070ff */
[----:B------:R-:W-:Y:S02]  /*1f80*/  F2FP.SATFINITE.E4M3.F32.PACK_AB_MERGE_C R44, RZ, R44, RZ ;  /* 0x0000002cff2c723e */ /* 0x000fe400048070ff */
[----:B-1----:R-:W-:Y:S01]  /*1f90*/  F2FP.SATFINITE.E4M3.F32.PACK_AB_MERGE_C R46, RZ, R51, RZ ;  /* 0x00000033ff2e723e */ /* 0x002fe200048070ff */
[----:B0-23--:R-:W-:Y:S06]  /*1fa0*/  @P0 BRA `(.L_x_14430) ;  /* 0x0000000000200947 */ /* 0x00dfec0003800000 */
        /* <DEDUP_REMOVED lines=8> */
.L_x_14430:
[----:B------:R-:W-:Y:S05]  /*2030*/  BSYNC B0 ;  /* 0x0000000000007941 */ /* 0x000fea0003800000 */
.L_x_14429:
[----:B------:R-:W-:Y:S04]  /*2040*/  BSSY B0, `(.L_x_14431) ;  /* 0x000000b000007945 */ /* 0x000fe80003800000 */
[----:B------:R-:W-:Y:S05]  /*2050*/  @P0 BRA `(.L_x_14432) ;  /* 0x0000000000240947 */ /* 0x000fea0003800000 */
[----:B0-----:R-:W-:Y:S01]  /*2060*/  IADD3 R40, P0, R6, R53, RZ ;  /* 0x0000003506287210 */ /* 0x001fe20007f1e0ff */
        /* <DEDUP_REMOVED lines=8> */
.L_x_14432:
[----:B------:R-:W-:Y:S05]  /*20f0*/  BSYNC B0 ;  /* 0x0000000000007941 */ /* 0x000fea0003800000 */
.L_x_14431:
[----:B------:R-:W-:Y:S01]  /*2100*/  SHF.R.U32.HI R6, RZ, 0x5, R22 ;  /* 0x00000005ff067819 */ /* 0x000fe20000011616 */
[----:B01---5:R-:W-:Y:S01]  /*2110*/  IMAD.U32 R41, R4, 0x10000, RZ ;  /* 0x0001000004297824 */ /* 0x023fe200078e00ff */
[----:B------:R-:W-:Y:S01]  /*2120*/  LEA R53, P3, R18, R53, 0x2 ;  /* 0x0000003512357211 */ /* 0x000fe200078610ff */
[----:B------:R-:W-:Y:S01]  /*2130*/  IMAD.U32 R43, R35, 0x10000, RZ ;  /* 0x00010000232b7824 */ /* 0x000fe200078e00ff */
[----:B------:R-:W-:Y:S01]  /*2140*/  PRMT R4, R4, 0x7632, R4 ;  /* 0x0000763204047816 */ /* 0x000fe20000000004 */
[----:B------:R-:W-:Y:S01]  /*2150*/  IMAD.SHL.U32 R6, R6, 0x4, RZ ;  /* 0x0000000406067824 */ /* 0x000fe200078e00ff */
[----:B------:R-:W-:Y:S01]  /*2160*/  FSET.BF.GT.AND R41, R41, RZ, PT ;  /* 0x000000ff2929720a */ /* 0x000fe20003804000 */
[----:B------:R-:W-:Y:S01]  /*2170*/  IMAD.U32 R42, R21, 0x10000, RZ ;  /* 0x00010000152a7824 */ /* 0x000fe200078e00ff */
[----:B------:R-:W-:Y:S01]  /*2180*/  PRMT R35, R35, 0x7632, R35 ;  /* 0x0000763223237816 */ /* 0x000fe20000000023 */
[----:B------:R-:W-:Y:S01]  /*2190*/  IMAD.U32 R45, R45, 0x10000, RZ ;  /* 0x000100002d2d7824 */ /* 0x000fe200078e00ff */
[----:B------:R-:W-:Y:S01]  /*21a0*/  LOP3.LUT R51, R6, 0x1c, RZ, 0xe2, !PT ;  /* 0x0000001c06337812 */ /* 0x000fe200078ee2ff */
[----:B------:R-:W-:Y:S01]  /*21b0*/  IMAD.IADD R6, R22, 0x1, -R11 ;  /* 0x0000000116067824 */ /* 0x000fe200078e0a0b */
[----:B------:R-:W-:Y:S01]  /*21c0*/  LOP3.LUT R48, R48, 0xffff, RZ, 0xc0, !PT ;  /* 0x0000ffff30307812 */ /* 0x000fe200078ec0ff */
[----:B------:R-:W-:Y:S01]  /*21d0*/  FMUL R42, R42, R41 ;  /* 0x000000292a2a7220 */ /* 0x000fe20000400000 */
[----:B------:R-:W-:Y:S01]  /*21e0*/  IMAD.U32 R4, R4, 0x10000, RZ ;  /* 0x0001000004047824 */ /* 0x000fe200078e00ff */
[----:B------:R-:W-:Y:S01]  /*21f0*/  PRMT R21, R21, 0x7632, R21 ;  /* 0x0000763215157816 */ /* 0x000fe20000000015 */
[----:B------:R-:W-:Y:S01]  /*2200*/  VIADD R33, R51, 0x2 ;  /* 0x0000000233217836 */ /* 0x000fe20000000000 */
[----:B------:R-:W-:Y:S01]  /*2210*/  LOP3.LUT R48, R48, 0xff0000, R45, 0xf8, !PT ;  /* 0x00ff000030307812 */ /* 0x000fe200078ef82d */
[----:B------:R-:W-:Y:S01]  /*2220*/  VIADD R6, R6, 0x1e ;  /* 0x0000001e06067836 */ /* 0x000fe20000000000 */
[----:B------:R-:W-:Y:S01]  /*2230*/  FSET.BF.GT.AND R4, R4, RZ, PT ;  /* 0x000000ff0404720a */ /* 0x000fe20003804000 */
[----:B------:R-:W-:Y:S01]  /*2240*/  IMAD.U32 R35, R35, 0x10000, RZ ;  /* 0x0001000023237824 */ /* 0x000fe200078e00ff */
[----:B------:R-:W-:Y:S01]  /*2250*/  ISETP.GE.U32.AND P0, PT, R33, R16, PT ;  /* 0x000000102100720c */ /* 0x000fe20003f06070 */
[----:B------:R-:W-:Y:S01]  /*2260*/  IMAD.U32 R21, R21, 0x10000, RZ ;  /* 0x0001000015157824 */ /* 0x000fe200078e00ff */
[----:B------:R-:W-:Y:S01]  /*2270*/  SHF.R.U32.HI R33, RZ, 0x3, R22 ;  /* 0x00000003ff217819 */ /* 0x000fe20000011616 */
[----:B------:R-:W-:Y:S01]  /*2280*/  FADD R50, R37, R50 ;  /* 0x0000003225327221 */ /* 0x000fe20000000000 */
[----:B------:R-:W-:-:S02]  /*2290*/  LOP3.LUT R6, R6, 0x1f, RZ, 0xc0, !PT ;  /* 0x0000001f06067812 */ /* 0x000fc400078ec0ff */
[----:B------:R-:W-:Y:S02]  /*22a0*/  LOP3.LUT R33, R33, 0x1ffffffc, RZ, 0xc0, !PT ;  /* 0x1ffffffc21217812 */ /* 0x000fe400078ec0ff */
[----:B------:R-:W-:Y:S02]  /*22b0*/  ISETP.GE.U32.OR P0, PT, R6, R15, P0 ;  /* 0x0000000f0600720c */ /* 0x000fe40000706470 */
[----:B------:R-:W-:Y:S01]  /*22c0*/  LOP3.LUT R49, R49, 0xffff, RZ, 0xc0, !PT ;  /* 0x0000ffff31317812 */ /* 0x000fe200078ec0ff */
[----:B------:R-:W-:Y:S01]  /*22d0*/  IMAD.IADD R6, R22, 0x1, -R33 ;  /* 0x0000000116067824 */ /* 0x000fe200078e0a21 */
[----:B------:R-:W-:Y:S01]  /*22e0*/  FMNMX R54, |R37|, R54, !PT ;  /* 0x0000003625367209 */ /* 0x000fe20007800200 */
[----:B------:R-:W-:Y:S02]  /*22f0*/  VIADD R33, R51, 0x3 ;  /* 0x0000000333217836 */ /* 0x000fe40000000000 */
[----:B------:R-:W-:Y:S01]  /*2300*/  FADD R37, R5, R52 ;  /* 0x0000003405257221 */ /* 0x000fe20000000000 */
[----:B------:R-:W-:-:S02]  /*2310*/  VIADD R26, R6, 0x1d ;  /* 0x0000001d061a7836 */ /* 0x000fc40000000000 */
[----:B------:R-:W-:Y:S01]  /*2320*/  VIADD R24, R6, 0x1e ;  /* 0x0000001e06187836 */ /* 0x000fe20000000000 */
[----:B------:R-:W-:Y:S02]  /*2330*/  ISETP.GE.U32.AND P1, PT, R33, R16, PT ;  /* 0x000000102100720c */ /* 0x000fe40003f26070 */
[----:B------:R-:W-:Y:S02]  /*2340*/  LOP3.LUT R40, R26, 0x1f, RZ, 0xc0, !PT ;  /* 0x0000001f1a287812 */ /* 0x000fe400078ec0ff */
[----:B------:R-:W-:Y:S02]  /*2350*/  FMNMX R33, |R5|, R54, !PT ;  /* 0x0000003605217209 */ /* 0x000fe40007800200 */
[C---:B------:R-:W-:Y:S02]  /*2360*/  IADD3 R26, P4, R40.reuse, R53, RZ ;  /* 0x00000035281a7210 */ /* 0x040fe40007f9e0ff */
[----:B------:R-:W-:Y:S01]  /*2370*/  ISETP.LT.U32.AND P1, PT, R40, R15, !P1 ;  /* 0x0000000f2800720c */ /* 0x000fe20004f21070 */
[----:B------:R-:W-:Y:S01]  /*2380*/  IMAD.U32 R40, R46, 0x10000, RZ ;  /* 0x000100002e287824 */ /* 0x000fe200078e00ff */
[----:B------:R-:W-:Y:S01]  /*2390*/  FSET.BF.GT.AND R46, R43, RZ, PT ;  /* 0x000000ff2b2e720a */ /* 0x000fe20003804000 */
[C---:B------:R-:W-:Y:S01]  /*23a0*/  IMAD.U32 R43, R23.reuse, 0x10000, RZ ;  /* 0x00010000172b7824 */ /* 0x040fe200078e00ff */
[----:B------:R-:W-:-:S02]  /*23b0*/  PRMT R23, R23, 0x7632, R23 ;  /* 0x0000763217177816 */ /* 0x000fc40000000017 */
[----:B------:R-:W-:Y:S01]  /*23c0*/  LOP3.LUT R40, R49, 0xff0000, R40, 0xf8, !PT ;  /* 0x00ff000031287812 */ /* 0x000fe200078ef828 */
[----:B------:R-:W-:Y:S01]  /*23d0*/  FMUL R41, R43, R46 ;  /* 0x0000002e2b297220 */ /* 0x000fe20000400000 */
[----:B------:R-:W-:Y:S01]  /*23e0*/  FSET.BF.GT.AND R46, R35, RZ, PT ;  /* 0x000000ff232e720a */ /* 0x000fe20003804000 */
[----:B------:R-:W-:Y:S02]  /*23f0*/  IMAD.U32 R45, R23, 0x10000, RZ ;  /* 0x00010000172d7824 */ /* 0x000fe400078e00ff */
[-C--:B------:R-:W-:Y:S01]  /*2400*/  FMUL R23, R42, R12.reuse ;  /* 0x0000000c2a177220 */ /* 0x080fe20000400000 */
[----:B------:R-:W-:Y:S01]  /*2410*/  FMUL R43, R41, R12 ;  /* 0x0000000c292b7220 */ /* 0x000fe20000400000 */
[----:B------:R-:W-:Y:S01]  /*2420*/  FMUL R35, R21, R4 ;  /* 0x0000000415237220 */ /* 0x000fe20000400000 */
[----:B------:R-:W-:Y:S01]  /*2430*/  LOP3.LUT R21, R44, 0xffff, RZ, 0xc0, !PT ;  /* 0x0000ffff2c157812 */ /* 0x000fe200078ec0ff */
[----:B------:R-:W-:Y:S01]  /*2440*/  FMUL R45, R45, R46 ;  /* 0x0000002e2d2d7220 */ /* 0x000fe20000400000 */
[----:B------:R-:W-:Y:S01]  /*2450*/  F2FP.SATFINITE.E4M3.F32.PACK_AB_MERGE_C R23, RZ, R23, RZ ;  /* 0x00000017ff17723e */ /* 0x000fe200048070ff */
[----:B------:R-:W-:Y:S01]  /*2460*/  FMUL R44, R35, R12 ;  /* 0x0000000c232c7220 */ /* 0x000fe20000400000 */
[----:B------:R-:W-:Y:S01]  /*2470*/  F2FP.SATFINITE.E4M3.F32.PACK_AB_MERGE_C R43, RZ, R43, RZ ;  /* 0x0000002bff2b723e */ /* 0x000fe200048070ff */
[----:B------:R-:W-:Y:S01]  /*2480*/  IMAD R4, R21, 0x1000000, R40 ;  /* 0x0100000015047824 */ /* 0x000fe200078e0228 */
[----:B------:R-:W-:-:S02]  /*2490*/  LOP3.LUT R46, R23, 0xff, RZ, 0xc0, !PT ;  /* 0x000000ff172e7812 */ /* 0x000fc400078ec0ff */
[----:B------:R-:W-:Y:S02]  /*24a0*/  LOP3.LUT R47, R43, 0xffff, RZ, 0xc0, !PT ;  /* 0x0000ffff2b2f7812 */ /* 0x000fe400078ec0ff */
[----:B------:R-:W-:Y:S02]  /*24b0*/  LOP3.LUT R5, R55, 0xffff, RZ, 0xc0, !PT ;  /* 0x0000ffff37057812 */ /* 0x000fe400078ec0ff */
[----:B------:R-:W-:Y:S01]  /*24c0*/  PRMT R21, R47, 0x7604, R46 ;  /* 0x000076042f157816 */ /* 0x000fe2000000002e */
[----:B------:R-:W-:Y:S01]  /*24d0*/  FMUL R46, R45, R12 ;  /* 0x0000000c2d2e7220 */ /* 0x000fe20000400000 */
[----:B------:R-:W-:Y:S01]  /*24e0*/  FMNMX R40, R33, |R42|, !PT ;  /* 0x4000002a21287209 */ /* 0x000fe20007800000 */
[----:B------:R-:W-:Y:S01]  /*24f0*/  IMAD R5, R5, 0x1000000, R48 ;  /* 0x0100000005057824 */ /* 0x000fe200078e0230 */
[----:B------:R-:W-:Y:S01]  /*2500*/  F2FP.SATFINITE.E4M3.F32.PACK_AB_MERGE_C R44, RZ, R44, RZ ;  /* 0x0000002cff2c723e */ /* 0x000fe200048070ff */
[----:B------:R-:W-:Y:S01]  /*2510*/  IMAD.U32 R47, R3, 0x10000, RZ ;  /* 0x00010000032f7824 */ /* 0x000fe200078e00ff */
[----:B------:R-:W-:Y:S01]  /*2520*/  F2FP.SATFINITE.E4M3.F32.PACK_AB_MERGE_C R48, RZ, R46, RZ ;  /* 0x0000002eff30723e */ /* 0x000fe200048070ff */
[----:B------:R-:W-:Y:S01]  /*2530*/  FADD R42, RZ, R42 ;  /* 0x0000002aff2a7221 */ /* 0x000fe20000000000 */
[----:B------:R-:W-:-:S02]  /*2540*/  FMNMX R46, |R35|, R40, !PT ;  /* 0x00000028232e7209 */ /* 0x000fc40007800200 */
[----:B------:R-:W-:Y:S01]  /*2550*/  @!P0 PRMT R33, R48, 0x7604, R43 ;  /* 0x0000760430218816 */ /* 0x000fe2000000002b */
[----:B------:R-:W-:Y:S01]  /*2560*/  FADD R42, R41, R42 ;  /* 0x0000002a292a7221 */ /* 0x000fe20000000000 */
[----:B------:R-:W-:Y:S02]  /*2570*/  LOP3.LUT R40, R44, 0xff, RZ, 0xc0, !PT ;  /* 0x000000ff2c287812 */ /* 0x000fe400078ec0ff */
[----:B------:R-:W-:Y:S02]  /*2580*/  LOP3.LUT R43, R48, 0xffff, RZ, 0xc0, !PT ;  /* 0x0000ffff302b7812 */ /* 0x000fe400078ec0ff */
[----:B------:R-:W-:Y:S01]  /*2590*/  @!P0 PRMT R23, R44, 0x7604, R23 ;  /* 0x000076042c178816 */ /* 0x000fe20000000017 */
[----:B------:R-:W-:Y:S01]  /*25a0*/  FADD R44, RZ, R35 ;  /* 0x00000023ff2c7221 */ /* 0x000fe20000000000 */
[----:B------:R-:W-:Y:S01]  /*25b0*/  PRMT R43, R43, 0x7604, R40 ;  /* 0x000076042b2b7816 */ /* 0x000fe20000000028 */
[C---:B------:R-:W-:Y:S01]  /*25c0*/  IMAD.U32 R40, R25.reuse, 0x10000, RZ ;  /* 0x0001000019287824 */ /* 0x040fe200078e00ff */
[----:B------:R-:W-:Y:S01]  /*25d0*/  PRMT R25, R25, 0x7632, R25 ;  /* 0x0000763219197816 */ /* 0x000fe20000000019 */
[----:B------:R-:W-:Y:S01]  /*25e0*/  IMAD.U32 R35, R27, 0x10000, RZ ;  /* 0x000100001b237824 */ /* 0x000fe200078e00ff */
[----:B------:R-:W-:Y:S01]  /*25f0*/  FMNMX R46, |R41|, R46, !PT ;  /* 0x0000002e292e7209 */ /* 0x000fe20007800200 */
[----:B------:R-:W-:Y:S01]  /*2600*/  FADD R44, R45, R44 ;  /* 0x0000002c2d2c7221 */ /* 0x000fe20000000000 */
[----:B------:R-:W-:Y:S01]  /*2610*/  FSET.BF.GT.AND R40, R40, RZ, PT ;  /* 0x000000ff2828720a */ /* 0x000fe20003804000 */
[----:B------:R-:W-:Y:S01]  /*2620*/  IMAD.U32 R25, R25, 0x10000, RZ ;  /* 0x0001000019197824 */ /* 0x000fe200078e00ff */
[----:B------:R-:W-:-:S02]  /*2630*/  PRMT R3, R3, 0x7632, R3 ;  /* 0x0000763203037816 */ /* 0x000fc40000000003 */
[----:B------:R-:W-:Y:S01]  /*2640*/  LOP3.LUT R24, R24, 0x1f, RZ, 0xc0, !PT ;  /* 0x0000001f18187812 */ /* 0x000fe200078ec0ff */
[----:B------:R-:W-:Y:S01]  /*2650*/  FMUL R47, R47, R40 ;  /* 0x000000282f2f7220 */ /* 0x000fe20000400000 */
[----:B------:R-:W-:Y:S01]  /*2660*/  FMNMX R45, |R45|, R46, !PT ;  /* 0x0000002e2d2d7209 */ /* 0x000fe20007800200 */
[----:B------:R-:W-:Y:S01]  /*2670*/  IMAD.U32 R3, R3, 0x10000, RZ ;  /* 0x0001000003037824 */ /* 0x000fe200078e00ff */
[----:B------:R-:W-:Y:S01]  /*2680*/  FSET.BF.GT.AND R40, R25, RZ, PT ;  /* 0x000000ff1928720a */ /* 0x000fe20003804000 */
[----:B------:R-:W-:Y:S01]  /*2690*/  IMAD.U32 R25, R2, 0x10000, RZ ;  /* 0x0001000002197824 */ /* 0x000fe200078e00ff */
[----:B------:R-:W-:Y:S01]  /*26a0*/  IADD3 R24, P2, R24, R53, RZ ;  /* 0x0000003518187210 */ /* 0x000fe20007f5e0ff */
[C---:B------:R-:W-:Y:S01]  /*26b0*/  @P1 IMAD.SHL.U32 R53, R30.reuse, 0x2, RZ ;  /* 0x000000021e351824 */ /* 0x040fe200078e00ff */
[----:B------:R-:W-:Y:S01]  /*26c0*/  FSET.BF.GT.AND R46, R35, RZ, PT ;  /* 0x000000ff232e720a */ /* 0x000fe20003804000 */
[----:B------:R-:W-:Y:S01]  /*26d0*/  FMUL R49, R3, R40 ;  /* 0x0000002803317220 */ /* 0x000fe20000400000 */
[----:B------:R-:W-:-:S02]  /*26e0*/  @P1 SHF.L.U64.HI R35, R30, 0x1, R31 ;  /* 0x000000011e231819 */ /* 0x000fc4000001021f */
[----:B------:R-:W-:Y:S01]  /*26f0*/  @P1 LOP3.LUT R53, R53, 0xfffffffc, RZ, 0xc0, !PT ;  /* 0xfffffffc35351812 */ /* 0x000fe200078ec0ff */
[----:B------:R-:W-:Y:S01]  /*2700*/  FMUL R3, R25, R46 ;  /* 0x0000002e19037220 */ /* 0x000fe20000400000 */
[----:B------:R-:W-:Y:S01]  /*2710*/  LEA.HI.X R25, R18, R34, R17, 0x2, P3 ;  /* 0x0000002212197211 */ /* 0x000fe200018f1411 */
[----:B------:R-:W-:Y:S01]  /*2720*/  @!P1 IMAD.MOV.U32 R46, RZ, RZ, RZ ;  /* 0x000000ffff2e9224 */ /* 0x000fe200078e00ff */
[----:B------:R-:W-:Y:S02]  /*2730*/  @P1 LOP3.LUT R35, R35, 0x3fffffff, RZ, 0xc0, !PT ;  /* 0x3fffffff23231812 */ /* 0x000fe400078ec0ff */
[----:B------:R-:W-:Y:S02]  /*2740*/  @P1 IADD3 R53, P3, R53, R26, RZ ;  /* 0x0000001a35351210 */ /* 0x000fe40007f7e0ff */
[----:B------:R-:W-:Y:S01]  /*2750*/  PRMT R34, R27, 0x7632, R34 ;  /* 0x000076321b227816 */ /* 0x000fe20000000022 */
[----:B------:R-:W-:Y:S01]  /*2760*/  IMAD.X R27, RZ, RZ, R25, P4 ;  /* 0x000000ffff1b7224 */ /* 0x000fe200020e0619 */
[----:B------:R-:W-:-:S02]  /*2770*/  IADD3 R51, R51, 0x1, R22 ;  /* 0x0000000133337810 */ /* 0x000fc40007ffe016 */
[----:B------:R-:W-:Y:S01]  /*2780*/  PRMT R2, R2, 0x7632, R2 ;  /* 0x0000763202027816 */ /* 0x000fe20000000002 */
[----:B------:R-:W-:Y:S01]  /*2790*/  @P1 IMAD.X R48, R35, 0x1, R27, P3 ;  /* 0x0000000123301824 */ /* 0x000fe200018e061b */
[----:B------:R-:W-:Y:S01]  /*27a0*/  LOP3.LUT R56, R51, 0x1f, RZ, 0xc0, !PT ;  /* 0x0000001f33387812 */ /* 0x000fe200078ec0ff */
[----:B------:R-:W-:Y:S02]  /*27b0*/  IMAD.U32 R34, R34, 0x10000, RZ ;  /* 0x0001000022227824 */ /* 0x000fe400078e00ff */
[----:B------:R-:W-:Y:S01]  /*27c0*/  IMAD.U32 R2, R2, 0x10000, RZ ;  /* 0x0001000002027824 */ /* 0x000fe200078e00ff */
[C---:B------:R-:W-:Y:S01]  /*27d0*/  @P1 SHF.L.U64.HI R48, R53.reuse, 0x2, R48 ;  /* 0x0000000235301819 */ /* 0x040fe20000010230 */
[----:B------:R-:W-:Y:S01]  /*27e0*/  @P1 IMAD.SHL.U32 R53, R53, 0x4, RZ ;  /* 0x0000000435351824 */ /* 0x000fe200078e00ff */
[----:B------:R-:W0:Y:S01]  /*27f0*/  SHFL.IDX PT, R50, R50, R56, 0x1f ;  /* 0x00001f3832327589 */ /* 0x000e2200000e0000 */
[----:B------:R-:W-:-:S03]  /*2800*/  FSET.BF.GT.AND R35, R34, RZ, PT ;  /* 0x000000ff2223720a */ /* 0x000fc60003804000 */
[----:B------:R-:W-:Y:S01]  /*2810*/  @P1 IADD3 R40, P3, R53, R36, RZ ;  /* 0x0000002435281210 */ /* 0x000fe20007f7e0ff */
[----:B------:R-:W-:Y:S02]  /*2820*/  @P1 IMAD R51, R17, 0x5, RZ ;  /* 0x0000000511331824 */ /* 0x000fe400078e02ff */
[----:B------:R-:W-:Y:S02]  /*2830*/  FMUL R2, R2, R35 ;  /* 0x0000002302027220 */ /* 0x000fe40000400000 */
[----:B------:R-:W-:Y:S01]  /*2840*/  @P1 IMAD.X R41, R48, 0x1, R13, P3 ;  /* 0x0000000130291824 */ /* 0x000fe200018e060d */
[----:B------:R-:W-:Y:S01]  /*2850*/  @P1 IADD3 R34, P3, R53, R38, RZ ;  /* 0x0000002635221210 */ /* 0x000fe20007f7e0ff */
[----:B------:R-:W-:-:S03]  /*2860*/  @P1 IMAD.WIDE.U32 R52, R18, 0x5, R26 ;  /* 0x0000000512341825 */ /* 0x000fc600078e001a */
[----:B------:R1:W2:Y:S01]  /*2870*/  @P1 LDG.E R46, desc[UR6][R40.64] ;  /* 0x00000006282e1981 */ /* 0x0002a2000c1e1900 */
[----:B------:R-:W-:Y:S02]  /*2880*/  @P1 IMAD.IADD R51, R51, 0x1, R53 ;  /* 0x0000000133331824 */ /* 0x000fe400078e0235 */
[----:B------:R-:W-:Y:S02]  /*2890*/  @P1 IMAD.X R35, R48, 0x1, R14, P3 ;  /* 0x0000000130231824 */ /* 0x000fe400018e060e */
[C---:B------:R-:W-:Y:S02]  /*28a0*/  @P1 IMAD.SHL.U32 R53, R52.reuse, 0x4, RZ ;  /* 0x0000000434351824 */ /* 0x040fe400078e00ff */
[----:B------:R-:W-:Y:S01]  /*28b0*/  @!P1 IMAD.MOV.U32 R48, RZ, RZ, RZ ;  /* 0x000000ffff309224 */ /* 0x000fe200078e00ff */
[----:B------:R-:W-:Y:S01]  /*28c0*/  @P1 SHF.L.U64.HI R51, R52, 0x2, R51 ;  /* 0x0000000234331819 */ /* 0x000fe20000010233 */
[----:B-1----:R-:W-:Y:S01]  /*28d0*/  FADD R41, RZ, R0 ;  /* 0x00000000ff297221 */ /* 0x002fe20000000000 */
[----:B------:R-:W-:-:S03]  /*28e0*/  @P1 IADD3 R40, P3, R53, R36, RZ ;  /* 0x0000002435281210 */ /* 0x000fc60007f7e0ff */
[----:B------:R1:W3:Y:S01]  /*28f0*/  @P1 LDG.E R48, desc[UR6][R34.64] ;  /* 0x0000000622301981 */ /* 0x0002e2000c1e1900 */
[----:B0-----:R-:W-:Y:S01]  /*2900*/  FADD R0, R41, R50 ;  /* 0x0000003229007221 */ /* 0x001fe20000000000 */
[----:B------:R-:W-:Y:S02]  /*2910*/  @!P1 IMAD.MOV.U32 R50, RZ, RZ, RZ ;  /* 0x000000ffff329224 */ /* 0x000fe400078e00ff */
[----:B------:R-:W-:Y:S01]  /*2920*/  @P1 IMAD.X R41, R51, 0x1, R13, P3 ;  /* 0x0000000133291824 */ /* 0x000fe200018e060d */
[----:B------:R-:W-:Y:S01]  /*2930*/  @P1 IADD3 R54, P3, R53, R38, RZ ;  /* 0x0000002635361210 */ /* 0x000fe20007f7e0ff */
[----:B------:R0:W4:Y:S04]  /*2940*/  SHFL.IDX PT, R52, R37, R56, 0x1f ;  /* 0x00001f3825347589 */ /* 0x00012800000e0000 */
[----:B------:R-:W-:Y:S01]  /*2950*/  @P1 IMAD.X R55, R51, 0x1, R14, P3 ;  /* 0x0000000133371824 */ /* 0x000fe200018e060e */
[----:B------:R4:W3:Y:S01]  /*2960*/  @P1 LDG.E R50, desc[UR6][R40.64] ;  /* 0x0000000628321981 */ /* 0x0008e2000c1e1900 */
[----:B------:R-:W-:-:S06]  /*2970*/  @!P1 IMAD.MOV.U32 R51, RZ, RZ, RZ ;  /* 0x000000ffff339224 */ /* 0x000fcc00078e00ff */
[----:B------:R-:W3:Y:S01]  /*2980*/  @P1 LDG.E R51, desc[UR6][R54.64] ;  /* 0x0000000636331981 */ /* 0x000ee2000c1e1900 */
[----:B-1----:R-:W-:Y:S02]  /*2990*/  @P1 IMAD.MOV.U32 R34, RZ, RZ, R26 ;  /* 0x000000ffff221224 */ /* 0x002fe400078e001a */
[----:B------:R-:W-:Y:S01]  /*29a0*/  FADD R39, RZ, R39 ;  /* 0x00000027ff277221 */ /* 0x000fe20000000000 */
[----:B------:R-:W-:Y:S02]  /*29b0*/  @P1 IMAD.MOV.U32 R35, RZ, RZ, R27 ;  /* 0x000000ffff231224 */ /* 0x000fe400078e001b */
[----:B0-----:R-:W-:Y:S02]  /*29c0*/  @P1 IMAD R37, R17, 0x6, RZ ;  /* 0x0000000611251824 */ /* 0x001fe400078e02ff */
[----:B------:R-:W-:-:S04]  /*29d0*/  @P1 IMAD.WIDE.U32 R34, R18, 0x6, R34 ;  /* 0x0000000612221825 */ /* 0x000fc800078e0022 */
[----:B------:R-:W-:Y:S02]  /*29e0*/  @P1 IMAD.IADD R37, R37, 0x1, R35 ;  /* 0x0000000125251824 */ /* 0x000fe400078e0223 */
[----:B----4-:R-:W-:Y:S01]  /*29f0*/  FADD R52, R39, R52 ;  /* 0x0000003427347221 */ /* 0x010fe20000000000 */
[C---:B------:R-:W-:Y:S02]  /*2a00*/  @P1 IMAD.SHL.U32 R57, R34.reuse, 0x4, RZ ;  /* 0x0000000422391824 */ /* 0x040fe400078e00ff */
[----:B------:R-:W-:Y:S01]  /*2a10*/  @P1 IMAD.MOV.U32 R35, RZ, RZ, R27 ;  /* 0x000000ffff231224 */ /* 0x000fe200078e001b */
[----:B------:R-:W-:Y:S01]  /*2a20*/  @P1 SHF.L.U64.HI R37, R34, 0x2, R37 ;  /* 0x0000000222251819 */ /* 0x000fe20000010225 */
[----:B------:R-:W-:Y:S01]  /*2a30*/  @P1 IMAD.MOV.U32 R34, RZ, RZ, R26 ;  /* 0x000000ffff221224 */ /* 0x000fe200078e001a */
[----:B------:R-:W-:Y:S01]  /*2a40*/  @P1 IADD3 R40, P3, R57, R36, RZ ;  /* 0x0000002439281210 */ /* 0x000fe20007f7e0ff */
[----:B------:R-:W-:Y:S02]  /*2a50*/  @P1 IMAD R39, R17, 0x7, RZ ;  /* 0x0000000711271824 */ /* 0x000fe400078e02ff */
[----:B------:R-:W-:-:S04]  /*2a60*/  @P1 IMAD.WIDE.U32 R34, R18, 0x7, R34 ;  /* 0x0000000712221825 */ /* 0x000fc800078e0022 */
[----:B------:R-:W-:Y:S02]  /*2a70*/  @P1 IMAD.IADD R39, R39, 0x1, R35 ;  /* 0x0000000127271824 */ /* 0x000fe400078e0223 */
[C---:B------:R-:W-:Y:S02]  /*2a80*/  @P1 IMAD.SHL.U32 R35, R34.reuse, 0x4, RZ ;  /* 0x0000000422231824 */ /* 0x040fe400078e00ff */
[----:B------:R-:W-:Y:S01]  /*2a90*/  @P1 IMAD.X R41, R37, 0x1, R13, P3 ;  /* 0x0000000125291824 */ /* 0x000fe200018e060d */
[----:B------:R-:W-:Y:S01]  /*2aa0*/  @P1 SHF.L.U64.HI R39, R34, 0x2, R39 ;  /* 0x0000000222271819 */ /* 0x000fe20000010227 */
[----:B------:R-:W-:Y:S01]  /*2ab0*/  @!P1 IMAD.MOV.U32 R53, RZ, RZ, RZ ;  /* 0x000000ffff359224 */ /* 0x000fe200078e00ff */
[----:B------:R-:W-:Y:S02]  /*2ac0*/  @P1 IADD3 R34, P3, R57, R38, RZ ;  /* 0x0000002639221210 */ /* 0x000fe40007f7e0ff */
[C---:B------:R-:W-:Y:S02]  /*2ad0*/  @P1 IADD3 R36, P4, R35.reuse, R36, RZ ;  /* 0x0000002423241210 */ /* 0x040fe40007f9e0ff */
[----:B------:R-:W-:Y:S01]  /*2ae0*/  @P1 IADD3 R38, P5, R35, R38, RZ ;  /* 0x0000002623261210 */ /* 0x000fe20007fbe0ff */
[----:B------:R-:W-:Y:S01]  /*2af0*/  @P1 IMAD.X R35, R37, 0x1, R14, P3 ;  /* 0x0000000125231824 */ /* 0x000fe200018e060e */
[----:B------:R0:W5:Y:S01]  /*2b00*/  @P1 LDG.E R53, desc[UR6][R40.64] ;  /* 0x0000000628351981 */ /* 0x000162000c1e1900 */
[----:B------:R-:W-:-:S02]  /*2b10*/  @P1 IMAD.X R37, R39, 0x1, R13, P4 ;  /* 0x0000000127251824 */ /* 0x000fc400020e060d */
[----:B------:R-:W-:Y:S02]  /*2b20*/  @P1 IMAD.X R39, R39, 0x1, R14, P5 ;  /* 0x0000000127271824 */ /* 0x000fe400028e060e */
[----:B------:R-:W-:Y:S02]  /*2b30*/  @!P1 IMAD.MOV.U32 R13, RZ, RZ, RZ ;  /* 0x000000ffff0d9224 */ /* 0x000fe400078e00ff */
[----:B------:R-:W-:Y:S02]  /*2b40*/  @!P1 IMAD.MOV.U32 R14, RZ, RZ, RZ ;  /* 0x000000ffff0e9224 */ /* 0x000fe400078e00ff */
[----:B------:R-:W-:Y:S02]  /*2b50*/  @!P1 IMAD.MOV.U32 R54, RZ, RZ, RZ ;  /* 0x000000ffff369224 */ /* 0x000fe400078e00ff */
[----:B------:R1:W5:Y:S01]  /*2b60*/  @P1 LDG.E R13, desc[UR6][R38.64] ;  /* 0x00000006260d1981 */ /* 0x000362000c1e1900 */
[----:B------:R-:W-:-:S03]  /*2b70*/  IMAD.X R25, RZ, RZ, R25, P2 ;  /* 0x000000ffff197224 */ /* 0x000fc600010e0619 */
[----:B------:R4:W5:Y:S04]  /*2b80*/  @P1 LDG.E R14, desc[UR6][R34.64] ;  /* 0x00000006220e1981 */ /* 0x000968000c1e1900 */
[----:B------:R4:W5:Y:S01]  /*2b90*/  @P1 LDG.E R54, desc[UR6][R36.64] ;  /* 0x0000000624361981 */ /* 0x000962000c1e1900 */
[C---:B0-----:R-:W-:Y:S01]  /*2ba0*/  @!P0 LEA R40, P1, R24.reuse, R10, 0x1 ;  /* 0x0000000a18288211 */ /* 0x041fe200078208ff */
[----:B------:R-:W-:Y:S01]  /*2bb0*/  FADD R42, R47, R42 ;  /* 0x0000002a2f2a7221 */ /* 0x000fe20000000000 */
[----:B------:R-:W-:Y:S01]  /*2bc0*/  LOP3.LUT R43, R43, 0xffff, RZ, 0xc0, !PT ;  /* 0x0000ffff2b2b7812 */ /* 0x000fe200078ec0ff */
[----:B------:R-:W-:Y:S01]  /*2bd0*/  BSSY B0, `(.L_x_14433) ;  /* 0x000004e000007945 */ /* 0x000fe20003800000 */
[C---:B------:R-:W-:Y:S02]  /*2be0*/  @!P0 LEA.HI.X R41, R24.reuse, R9, R25, 0x1, P1 ;  /* 0x0000000918298211 */ /* 0x040fe400008f0c19 */
[----:B------:R-:W-:-:S03]  /*2bf0*/  @!P0 IADD3 R55, P1, R24, R18, RZ ;  /* 0x0000001218378210 */ /* 0x000fc60007f3e0ff */
[----:B------:R0:W-:Y:S02]  /*2c00*/  @!P0 STG.E.U16 desc[UR6][R40.64], R23 ;  /* 0x0000001728008986 */ /* 0x0001e4000c101506 */
[----:B------:R-:W-:Y:S01]  /*2c10*/  @!P0 IMAD.X R56, R25, 0x1, R17, P1 ;  /* 0x0000000119388824 */ /* 0x000fe200008e0611 */
[----:B-1----:R-:W-:-:S04]  /*2c20*/  @!P0 LEA R38, P1, R55, R10, 0x1 ;  /* 0x0000000a37268211 */ /* 0x002fc800078208ff */
[----:B------:R-:W-:Y:S02]  /*2c30*/  @!P0 LEA.HI.X R39, R55, R9, R56, 0x1, P1 ;  /* 0x0000000937278211 */ /* 0x000fe400008f0c38 */
[----:B----4-:R-:W-:Y:S01]  /*2c40*/  IADD3 R34, P1, R30, 0x3f, RZ ;  /* 0x0000003f1e227810 */ /* 0x010fe20007f3e0ff */
[----:B0-----:R-:W-:Y:S02]  /*2c50*/  IMAD R23, R19, UR4, RZ ;  /* 0x0000000413177c24 */ /* 0x001fe4000f8e02ff */
[----:B------:R0:W-:Y:S02]  /*2c60*/  @!P0 STG.E.U16 desc[UR6][R38.64], R33 ;  /* 0x0000002126008986 */ /* 0x0001e4000c101506 */
[----:B------:R-:W-:Y:S02]  /*2c70*/  IMAD.X R35, RZ, RZ, R31, P1 ;  /* 0x000000ffff237224 */ /* 0x000fe400008e061f */
[----:B------:R-:W-:-:S03]  /*2c80*/  IMAD R23, R20, UR5, R23 ;  /* 0x0000000514177c24 */ /* 0x000fc6000f8e0217 */
[--C-:B------:R-:W-:Y:S02]  /*2c90*/  SHF.R.U32.HI R37, RZ, 0x6, R35.reuse ;  /* 0x00000006ff257819 */ /* 0x100fe40000011623 */
[----:B------:R-:W-:-:S03]  /*2ca0*/  SHF.R.U64 R55, R34, 0x6, R35 ;  /* 0x0000000622377819 */ /* 0x000fc60000001223 */
[----:B------:R-:W-:Y:S01]  /*2cb0*/  IMAD R35, R37, R28, RZ ;  /* 0x0000001c25237224 */ /* 0x000fe200078e02ff */
[----:B0-----:R-:W-:-:S03]  /*2cc0*/  LOP3.LUT R33, R11, 0x3, RZ, 0xfc, !PT ;  /* 0x000000030b217812 */ /* 0x001fc600078efcff */
[----:B------:R-:W-:Y:S02]  /*2cd0*/  IMAD R37, R29, R55, R35 ;  /* 0x000000371d257224 */ /* 0x000fe400078e0223 */
[----:B------:R-:W-:-:S04]  /*2ce0*/  IMAD.WIDE.U32 R34, R55, R28, RZ ;  /* 0x0000001c37227225 */ /* 0x000fc800078e00ff */
[----:B------:R-:W-:Y:S01]  /*2cf0*/  IMAD.IADD R37, R35, 0x1, R37 ;  /* 0x0000000123257824 */ /* 0x000fe200078e0225 */
[----:B------:R-:W-:-:S04]  /*2d00*/  LEA R36, P1, R34, R18, 0x5 ;  /* 0x0000001222247211 */ /* 0x000fc800078228ff */
[----:B------:R-:W-:Y:S01]  /*2d10*/  LEA.HI.X R37, R34, R17, R37, 0x5, P1 ;  /* 0x0000001122257211 */ /* 0x000fe200008f2c25 */
[----:B------:R-:W-:Y:S01]  /*2d20*/  IMAD.WIDE.U32 R34, R20, UR4, RZ ;  /* 0x0000000414227c25 */ /* 0x000fe2000f8e00ff */
[----:B------:R-:W-:Y:S02]  /*2d30*/  ISETP.GE.U32.AND P1, PT, R33, R16, PT ;  /* 0x000000102100720c */ /* 0x000fe40003f26070 */
[----:B------:R-:W-:Y:S01]  /*2d40*/  IADD3 R33, R22, 0x1d, -R11 ;  /* 0x0000001d16217810 */ /* 0x000fe20007ffe80b */
[----:B------:R-:W-:Y:S02]  /*2d50*/  IMAD.IADD R23, R35, 0x1, R23 ;  /* 0x0000000123177824 */ /* 0x000fe400078e0217 */
[----:B------:R-:W-:-:S03]  /*2d60*/  IMAD.SHL.U32 R35, R34, 0x2, RZ ;  /* 0x0000000222237824 */ /* 0x000fc600078e00ff */
[----:B------:R-:W-:Y:S02]  /*2d70*/  SHF.L.U64.HI R23, R34, 0x1, R23 ;  /* 0x0000000122177819 */ /* 0x000fe40000010217 */
[----:B------:R-:W-:Y:S02]  /*2d80*/  LOP3.LUT R34, R33, 0x1f, RZ, 0xc0, !PT ;  /* 0x0000001f21227812 */ /* 0x000fe400078ec0ff */
[----:B------:R-:W-:Y:S02]  /*2d90*/  LOP3.LUT R33, RZ, R36, RZ, 0x33, !PT ;  /* 0x00000024ff217212 */ /* 0x000fe400078e33ff */
[----:B------:R-:W-:Y:S02]  /*2da0*/  ISETP.GE.U32.OR P1, PT, R34, R15, P1 ;  /* 0x0000000f2200720c */ /* 0x000fe40000f26470 */
[----:B------:R-:W-:Y:S02]  /*2db0*/  LEA R34, P3, R32, R33, 0x5 ;  /* 0x0000002120227211 */ /* 0x000fe400078628ff */
[----:B------:R-:W-:-:S02]  /*2dc0*/  LOP3.LUT R36, RZ, R37, RZ, 0x33, !PT ;  /* 0x00000025ff247212 */ /* 0x000fc400078e33ff */
[----:B------:R-:W-:-:S03]  /*2dd0*/  ISETP.GT.U32.AND P2, PT, R34, -0x21, PT ;  /* 0xffffffdf2200780c */ /* 0x000fc60003f44070 */
[----:B------:R-:W-:-:S05]  /*2de0*/  IMAD.X R36, RZ, RZ, R36, P3 ;  /* 0x000000ffff247224 */ /* 0x000fca00018e0624 */
[----:B------:R-:W-:Y:S02]  /*2df0*/  ISETP.GT.U32.AND.EX P2, PT, R36, -0x1, PT, P2 ;  /* 0xffffffff2400780c */ /* 0x000fe40003f44120 */
[----:B------:R-:W-:Y:S01]  /*2e00*/  FMNMX R36, |R47|, R45, !PT ;  /* 0x0000002d2f247209 */ /* 0x000fe20007800200 */
[----:B------:R-:W-:-:S03]  /*2e10*/  FADD R45, R49, R44 ;  /* 0x0000002c312d7221 */ /* 0x000fc60000000000 */
[C---:B------:R-:W-:Y:S01]  /*2e20*/  FMNMX R36, |R49|.reuse, R36, !PT ;  /* 0x0000002431247209 */ /* 0x040fe20007800200 */
[----:B------:R-:W-:-:S05]  /*2e30*/  FMUL R49, R49, R12 ;  /* 0x0000000c31317220 */ /* 0x000fca0000400000 */
[----:B------:R-:W-:Y:S02]  /*2e40*/  F2FP.SATFINITE.E4M3.F32.PACK_AB_MERGE_C R49, RZ, R49, RZ ;  /* 0x00000031ff31723e */ /* 0x000fe400048070ff */
[C---:B--2---:R-:W-:Y:S01]  /*2e50*/  PRMT R32, R46.reuse, 0x7632, R32 ;  /* 0x000076322e207816 */ /* 0x044fe20000000020 */
[----:B------:R-:W-:Y:S02]  /*2e60*/  IMAD.U32 R37, R46, 0x10000, RZ ;  /* 0x000100002e257824 */ /* 0x000fe400078e00ff */
[----:B------:R-:W-:Y:S02]  /*2e70*/  IMAD.U32 R46, R49, 0x10000, RZ ;  /* 0x00010000312e7824 */ /* 0x000fe400078e00ff */
[----:B------:R-:W-:-:S03]  /*2e80*/  IMAD.U32 R32, R32, 0x10000, RZ ;  /* 0x0001000020207824 */ /* 0x000fc600078e00ff */
[----:B------:R-:W-:Y:S02]  /*2e90*/  LOP3.LUT R46, R43, 0xff0000, R46, 0xf8, !PT ;  /* 0x00ff00002b2e7812 */ /* 0x000fe400078ef82e */
[C---:B---3--:R-:W-:Y:S01]  /*2ea0*/  PRMT R33, R48.reuse, 0x7632, R33 ;  /* 0x0000763230217816 */ /* 0x048fe20000000021 */
[----:B------:R-:W-:-:S04]  /*2eb0*/  IMAD.U32 R48, R48, 0x10000, RZ ;  /* 0x0001000030307824 */ /* 0x000fc800078e00ff */
[----:B------:R-:W-:Y:S01]  /*2ec0*/  IMAD.U32 R33, R33, 0x10000, RZ ;  /* 0x0001000021217824 */ /* 0x000fe200078e00ff */
[----:B------:R-:W-:-:S04]  /*2ed0*/  FSET.BF.GT.AND R48, R48, RZ, PT ;  /* 0x000000ff3030720a */ /* 0x000fc80003804000 */
[----:B------:R-:W-:Y:S01]  /*2ee0*/  FSET.BF.GT.AND R33, R33, RZ, PT ;  /* 0x000000ff2121720a */ /* 0x000fe20003804000 */
[C---:B------:R-:W-:Y:S01]  /*2ef0*/  IMAD.U32 R39, R50.reuse, 0x10000, RZ ;  /* 0x0001000032277824 */ /* 0x040fe200078e00ff */
[----:B------:R-:W-:Y:S01]  /*2f00*/  PRMT R50, R50, 0x7632, R50 ;  /* 0x0000763232327816 */ /* 0x000fe20000000032 */
[----:B------:R-:W-:Y:S02]  /*2f10*/  FMUL R37, R37, R48 ;  /* 0x0000003025257220 */ /* 0x000fe40000400000 */
[----:B------:R-:W-:Y:S01]  /*2f20*/  FMUL R41, R32, R33 ;  /* 0x0000002120297220 */ /* 0x000fe20000400000 */
[----:B------:R-:W-:Y:S01]  /*2f30*/  FMNMX R33, |R3|, R36, !PT ;  /* 0x0000002403217209 */ /* 0x000fe20007800200 */
[C---:B------:R-:W-:Y:S01]  /*2f40*/  IMAD.U32 R32, R51.reuse, 0x10000, RZ ;  /* 0x0001000033207824 */ /* 0x040fe200078e00ff */
[----:B------:R-:W-:Y:S02]  /*2f50*/  PRMT R51, R51, 0x7632, R51 ;  /* 0x0000763233337816 */ /* 0x000fe40000000033 */
[----:B------:R-:W-:-:S02]  /*2f60*/  FMNMX R40, |R2|, R33, !PT ;  /* 0x0000002102287209 */ /* 0x000fc40007800200 */
[----:B------:R-:W-:Y:S01]  /*2f70*/  FSET.BF.GT.AND R32, R32, RZ, PT ;  /* 0x000000ff2020720a */ /* 0x000fe20003804000 */
[----:B------:R-:W-:-:S04]  /*2f80*/  IMAD.U32 R51, R51, 0x10000, RZ ;  /* 0x0001000033337824 */ /* 0x000fc800078e00ff */
[----:B------:R-:W-:Y:S01]  /*2f90*/  FMUL R39, R39, R32 ;  /* 0x0000002027277220 */ /* 0x000fe20000400000 */
[----:B------:R-:W-:Y:S01]  /*2fa0*/  FMUL R32, R47, R12 ;  /* 0x0000000c2f207220 */ /* 0x000fe20000400000 */
[----:B------:R-:W-:Y:S01]  /*2fb0*/  FSET.BF.GT.AND R38, R51, RZ, PT ;  /* 0x000000ff3326720a */ /* 0x000fe20003804000 */
[----:B------:R-:W-:-:S04]  /*2fc0*/  IMAD.U32 R47, R50, 0x10000, RZ ;  /* 0x00010000322f7824 */ /* 0x000fc800078e00ff */
[----:B------:R-:W-:Y:S01]  /*2fd0*/  FMUL R47, R47, R38 ;  /* 0x000000262f2f7220 */ /* 0x000fe20000400000 */
[----:B------:R-:W-:Y:S02]  /*2fe0*/  F2FP.SATFINITE.E4M3.F32.PACK_AB_MERGE_C R38, RZ, R32, RZ ;  /* 0x00000020ff26723e */ /* 0x000fe400048070ff */
[----:B------:R-:W-:-:S03]  /*2ff0*/  LOP3.LUT R32, R21, 0xffff, RZ, 0xc0, !PT ;  /* 0x0000ffff15207812 */ /* 0x000fc600078ec0ff */
[----:B------:R-:W-:-:S05]  /*3000*/  IMAD.U32 R21, R38, 0x10000, RZ ;  /* 0x0001000026157824 */ /* 0x000fca00078e00ff */
[----:B------:R-:W-:Y:S01]  /*3010*/  LOP3.LUT R21, R32, 0xff0000, R21, 0xf8, !PT ;  /* 0x00ff000020157812 */ /* 0x000fe200078ef815 */
[----:B------:R-:W-:Y:S06]  /*3020*/  @P0 BRA `(.L_x_14434) ;  /* 0x0000000000200947 */ /* 0x000fec0003800000 */
        /* <DEDUP_REMOVED lines=8> */
.L_x_14434:
[----:B------:R-:W-:Y:S05]  /*30b0*/  BSYNC B0 ;  /* 0x0000000000007941 */ /* 0x000fea0003800000 */
.L_x_14433:
[-C--:B0-----:R-:W-:Y:S01]  /*30c0*/  FMUL R32, R37, R12.reuse ;  /* 0x0000000c25207220 */ /* 0x081fe20000400000 */
[----:B------:R-:W-:Y:S01]  /*30d0*/  FMNMX R36, R40, |R37|, !PT ;  /* 0x4000002528247209 */ /* 0x000fe20007800000 */
[----:B------:R-:W-:Y:S01]  /*30e0*/  FMUL R33, R39, R12 ;  /* 0x0000000c27217220 */ /* 0x000fe20000400000 */
[----:B------:R-:W-:Y:S01]  /*30f0*/  FADD R38, RZ, R37 ;  /* 0x00000025ff267221 */ /* 0x000fe20000000000 */
[----:B------:R-:W-:Y:S01]  /*3100*/  BSSY B0, `(.L_x_14435) ;  /* 0x0000032000007945 */ /* 0x000fe20003800000 */
[C---:B------:R-:W-:Y:S02]  /*3110*/  FMNMX R44, |R41|.reuse, R36, !PT ;  /* 0x00000024292c7209 */ /* 0x040fe40007800200 */
[----:B------:R-:W-:Y:S01]  /*3120*/  F2FP.SATFINITE.E4M3.F32.PACK_AB_MERGE_C R36, RZ, R32, RZ ;  /* 0x00000020ff24723e */ /* 0x000fe200048070ff */
[----:B------:R-:W-:Y:S01]  /*3130*/  FMUL R32, R41, R12 ;  /* 0x0000000c29207220 */ /* 0x000fe20000400000 */
[----:B------:R-:W-:Y:S01]  /*3140*/  F2FP.SATFINITE.E4M3.F32.PACK_AB_MERGE_C R48, RZ, R33, RZ ;  /* 0x00000021ff30723e */ /* 0x000fe200048070ff */
[----:B------:R-:W-:Y:S01]  /*3150*/  FADD R43, R39, R38 ;  /* 0x00000026272b7221 */ /* 0x000fe20000000000 */
[----:B------:R-:W-:-:S02]  /*3160*/  LOP3.LUT R40, R36, 0xff, RZ, 0xc0, !PT ;  /* 0x000000ff24287812 */ /* 0x000fc400078ec0ff */
[----:B------:R-:W-:Y:S01]  /*3170*/  F2FP.SATFINITE.E4M3.F32.PACK_AB_MERGE_C R37, RZ, R32, RZ ;  /* 0x00000020ff25723e */ /* 0x000fe200048070ff */
[----:B-----5:R-:W-:Y:S01]  /*3180*/  IMAD.U32 R32, R14, 0x10000, RZ ;  /* 0x000100000e207824 */ /* 0x020fe200078e00ff */
[----:B------:R-:W-:Y:S02]  /*3190*/  LOP3.LUT R33, R48, 0xffff, RZ, 0xc0, !PT ;  /* 0x0000ffff30217812 */ /* 0x000fe400078ec0ff */
[----:B------:R-:W-:Y:S02]  /*31a0*/  FMNMX R44, |R39|, R44, !PT ;  /* 0x0000002c272c7209 */ /* 0x000fe40007800200 */
[----:B------:R-:W-:Y:S01]  /*31b0*/  @!P1 PRMT R39, R37, 0x7604, R36 ;  /* 0x0000760425279816 */ /* 0x000fe20000000024 */
[----:B------:R-:W-:Y:S01]  /*31c0*/  FADD R36, RZ, R41 ;  /* 0x00000029ff247221 */ /* 0x000fe20000000000 */
[----:B------:R-:W-:Y:S01]  /*31d0*/  PRMT R14, R14, 0x7632, R14 ;  /* 0x000076320e0e7816 */ /* 0x000fe2000000000e */
[----:B------:R-:W-:Y:S01]  /*31e0*/  FADD R41, R3, R42 ;  /* 0x0000002a03297221 */ /* 0x000fe20000000000 */
[----:B------:R-:W-:Y:S01]  /*31f0*/  PRMT R40, R33, 0x7604, R40 ;  /* 0x0000760421287816 */ /* 0x000fe20000000028 */
[C---:B------:R-:W-:Y:S01]  /*3200*/  FMUL R33, R47.reuse, R12 ;  /* 0x0000000c2f217220 */ /* 0x040fe20000400000 */
[C---:B------:R-:W-:Y:S01]  /*3210*/  FADD R36, R47.reuse, R36 ;  /* 0x000000242f247221 */ /* 0x040fe20000000000 */
[----:B------:R-:W-:Y:S01]  /*3220*/  FMNMX R44, |R47|, R44, !PT ;  /* 0x0000002c2f2c7209 */ /* 0x000fe20007800200 */
[C---:B------:R-:W-:Y:S01]  /*3230*/  IMAD.U32 R47, R53.reuse, 0x10000, RZ ;  /* 0x00010000352f7824 */ /* 0x040fe200078e00ff */
[----:B------:R-:W-:Y:S01]  /*3240*/  PRMT R53, R53, 0x7632, R53 ;  /* 0x0000763235357816 */ /* 0x000fe20000000035 */
[----:B------:R-:W-:Y:S01]  /*3250*/  IMAD.U32 R14, R14, 0x10000, RZ ;  /* 0x000100000e0e7824 */ /* 0x000fe200078e00ff */
[----:B------:R-:W-:Y:S01]  /*3260*/  F2FP.SATFINITE.E4M3.F32.PACK_AB_MERGE_C R33, RZ, R33, RZ ;  /* 0x00000021ff21723e */ /* 0x000fe200048070ff */
[-C--:B------:R-:W-:Y:S01]  /*3270*/  FMUL R3, R3, R12.reuse ;  /* 0x0000000c03037220 */ /* 0x080fe20000400000 */
[C---:B------:R-:W-:Y:S01]  /*3280*/  FADD R42, R2.reuse, R45 ;  /* 0x0000002d022a7221 */ /* 0x040fe20000000000 */
[----:B------:R-:W-:Y:S01]  /*3290*/  FMUL R2, R2, R12 ;  /* 0x0000000c02027220 */ /* 0x000fe20000400000 */
[----:B------:R-:W-:Y:S01]  /*32a0*/  LOP3.LUT R38, R37, 0xff, RZ, 0xc0, !PT ;  /* 0x000000ff25267812 */ /* 0x000fe200078ec0ff */
[----:B------:R-:W-:Y:S01]  /*32b0*/  IMAD.U32 R53, R53, 0x10000, RZ ;  /* 0x0001000035357824 */ /* 0x000fe200078e00ff */
[----:B------:R-:W-:-:S02]  /*32c0*/  FSET.BF.GT.AND R14, R14, RZ, PT ;  /* 0x000000ff0e0e720a */ /* 0x000fc40003804000 */
[C---:B------:R-:W-:Y:S02]  /*32d0*/  @!P1 PRMT R37, R33.reuse, 0x7604, R48 ;  /* 0x0000760421259816 */ /* 0x040fe40000000030 */
[----:B------:R-:W-:Y:S01]  /*32e0*/  LOP3.LUT R33, R33, 0xffff, RZ, 0xc0, !PT ;  /* 0x0000ffff21217812 */ /* 0x000fe200078ec0ff */
[----:B------:R-:W-:Y:S01]  /*32f0*/  FMUL R45, R53, R14 ;  /* 0x0000000e352d7220 */ /* 0x000fe20000400000 */
[----:B------:R-:W-:Y:S02]  /*3300*/  F2FP.SATFINITE.E4M3.F32.PACK_AB_MERGE_C R3, RZ, R3, RZ ;  /* 0x00000003ff03723e */ /* 0x000fe400048070ff */
[----:B------:R-:W-:Y:S02]  /*3310*/  F2FP.SATFINITE.E4M3.F32.PACK_AB_MERGE_C R48, RZ, R2, RZ ;  /* 0x00000002ff30723e */ /* 0x000fe400048070ff */
[----:B------:R-:W-:Y:S02]  /*3320*/  PRMT R38, R33, 0x7604, R38 ;  /* 0x0000760421267816 */ /* 0x000fe40000000026 */
[----:B------:R-:W-:-:S02]  /*3330*/  LOP3.LUT R14, R3, 0xffff, RZ, 0xc0, !PT ;  /* 0x0000ffff030e7812 */ /* 0x000fc400078ec0ff */
[----:B------:R-:W-:Y:S02]  /*3340*/  FSET.BF.GT.AND R32, R32, RZ, PT ;  /* 0x000000ff2020720a */ /* 0x000fe40003804000 */
[----:B------:R-:W-:Y:S01]  /*3350*/  LOP3.LUT R33, R48, 0xffff, RZ, 0xc0, !PT ;  /* 0x0000ffff30217812 */ /* 0x000fe200078ec0ff */
[----:B------:R-:W-:Y:S01]  /*3360*/  IMAD R21, R14, 0x1000000, R21 ;  /* 0x010000000e157824 */ /* 0x000fe200078e0215 */
[----:B------:R-:W-:Y:S01]  /*3370*/  LEA R2, P3, R18, R26, 0x2 ;  /* 0x0000001a12027211 */ /* 0x000fe200078610ff */
[----:B------:R-:W-:Y:S02]  /*3380*/  FMUL R47, R47, R32 ;  /* 0x000000202f2f7220 */ /* 0x000fe40000400000 */
[----:B------:R-:W-:Y:S01]  /*3390*/  IMAD R14, R33, 0x1000000, R46 ;  /* 0x01000000210e7824 */ /* 0x000fe200078e022e */
[----:B------:R-:W-:Y:S09]  /*33a0*/  @P0 BRA `(.L_x_14436) ;  /* 0x00000000001c0947 */ /* 0x000ff20003800000 */
[----:B------:R-:W-:-:S04]  /*33b0*/  IMAD.WIDE.U32 R24, R18, 0x3, R24 ;  /* 0x0000000312187825 */ /* 0x000fc800078e0018 */
[----:B------:R-:W-:Y:S01]  /*33c0*/  IMAD R33, R17, 0x3, RZ ;  /* 0x0000000311217824 */ /* 0x000fe200078e02ff */
[----:B------:R-:W-:-:S03]  /*33d0*/  LEA R32, P0, R24, R10, 0x1 ;  /* 0x0000000a18207211 */ /* 0x000fc600078008ff */
[----:B------:R-:W-:-:S05]  /*33e0*/  IMAD.IADD R25, R33, 0x1, R25 ;  /* 0x0000000121197824 */ /* 0x000fca00078e0219 */
[----:B------:R-:W-:Y:S02]  /*33f0*/  LEA.HI.X R33, R24, R9, R25, 0x1, P0 ;  /* 0x0000000918217211 */ /* 0x000fe400000f0c19 */
[----:B------:R-:W-:-:S05]  /*3400*/  PRMT R25, R48, 0x7604, R3 ;  /* 0x0000760430197816 */ /* 0x000fca0000000003 */
[----:B------:R0:W-:Y:S02]  /*3410*/  STG.E.U16 desc[UR6][R32.64], R25 ;  /* 0x0000001920007986 */ /* 0x0001e4000c101506 */
.L_x_14436:
[----:B------:R-:W-:Y:S05]  /*3420*/  BSYNC B0 ;  /* 0x0000000000007941 */ /* 0x000fea0003800000 */
.L_x_14435:
[----:B------:R-:W-:Y:S01]  /*3430*/  LEA.HI.X R3, R18, R27, R17, 0x2, P3 ;  /* 0x0000001b12037211 */ /* 0x000fe200018f1411 */
[C---:B------:R-:W-:Y:S01]  /*3440*/  FMUL R26, R47.reuse, R12 ;  /* 0x0000000c2f1a7220 */ /* 0x040fe20000400000 */
[C---:B------:R-:W-:Y:S01]  /*3450*/  @!P1 IADD3 R27, P3, R2.reuse, R18, RZ ;  /* 0x00000012021b9210 */ /* 0x040fe20007f7e0ff */
[C---:B------:R-:W-:Y:S01]  /*3460*/  FADD R43, R47.reuse, R43 ;  /* 0x0000002b2f2b7221 */ /* 0x040fe20000000000 */
[C---:B------:R-:W-:Y:S01]  /*3470*/  @!P1 LEA R24, P0, R2.reuse, R10, 0x1 ;  /* 0x0000000a02189211 */ /* 0x040fe200078008ff */
[----:B------:R-:W-:Y:S01]  /*3480*/  BSSY B0, `(.L_x_14437) ;  /* 0x000002d000007945 */ /* 0x000fe20003800000 */
[----:B------:R-:W-:Y:S01]  /*3490*/  FMNMX R46, |R47|, R44, !PT ;  /* 0x0000002c2f2e7209 */ /* 0x000fe20007800200 */
[----:B------:R-:W-:Y:S01]  /*34a0*/  @!P1 IMAD.X R44, R3, 0x1, R17, P3 ;  /* 0x00000001032c9824 */ /* 0x000fe200018e0611 */
[----:B0-----:R-:W-:Y:S02]  /*34b0*/  @!P1 LEA.HI.X R25, R2, R9, R3, 0x1, P0 ;  /* 0x0000000902199211 */ /* 0x001fe400000f0c03 */
[----:B------:R-:W-:-:S02]  /*34c0*/  F2FP.SATFINITE.E4M3.F32.PACK_AB_MERGE_C R47, RZ, R26, RZ ;  /* 0x0000001aff2f723e */ /* 0x000fc400048070ff */
[----:B------:R-:W-:Y:S01]  /*34d0*/  @!P1 LEA R26, P0, R27, R10, 0x1 ;  /* 0x0000000a1b1a9211 */ /* 0x000fe200078008ff */
[----:B------:R0:W-:Y:S01]  /*34e0*/  @!P1 STG.E.U16 desc[UR6][R24.64], R39 ;  /* 0x0000002718009986 */ /* 0x0001e2000c101506 */
[----:B------:R-:W-:Y:S01]  /*34f0*/  LOP3.LUT R33, R40, 0xffff, RZ, 0xc0, !PT ;  /* 0x0000ffff28217812 */ /* 0x000fe200078ec0ff */
[----:B------:R-:W-:Y:S01]  /*3500*/  IMAD.U32 R32, R47, 0x10000, RZ ;  /* 0x000100002f207824 */ /* 0x000fe200078e00ff */
[----:B------:R-:W-:Y:S01]  /*3510*/  @!P1 LEA.HI.X R27, R27, R9, R44, 0x1, P0 ;  /* 0x000000091b1b9211 */ /* 0x000fe200000f0c2c */
[C---:B------:R-:W-:Y:S01]  /*3520*/  IMAD.U32 R44, R13.reuse, 0x10000, RZ ;  /* 0x000100000d2c7824 */ /* 0x040fe200078e00ff */
[----:B------:R-:W-:Y:S01]  /*3530*/  PRMT R48, R13, 0x7632, R48 ;  /* 0x000076320d307816 */ /* 0x000fe20000000030 */
[----:B------:R-:W-:Y:S01]  /*3540*/  IMAD.IADD R40, R11, 0x1, R22 ;  /* 0x000000010b287824 */ /* 0x000fe200078e0216 */
[----:B------:R-:W-:Y:S01]  /*3550*/  LOP3.LUT R32, R33, 0xff0000, R32, 0xf8, !PT ;  /* 0x00ff000021207812 */ /* 0x000fe200078ef820 */
[----:B------:R1:W-:Y:S01]  /*3560*/  @!P1 STG.E.U16 desc[UR6][R26.64], R37 ;  /* 0x000000251a009986 */ /* 0x0003e2000c101506 */
[----:B------:R-:W-:Y:S01]  /*3570*/  FSET.BF.GT.AND R50, R44, RZ, PT ;  /* 0x000000ff2c32720a */ /* 0x000fe20003804000 */
[C---:B------:R-:W-:Y:S01]  /*3580*/  FADD R44, R45.reuse, R36 ;  /* 0x000000242d2c7221 */ /* 0x040fe20000000000 */
[C---:B------:R-:W-:Y:S01]  /*3590*/  FMUL R36, R45.reuse, R12 ;  /* 0x0000000c2d247220 */ /* 0x040fe20000400000 */
[C---:B------:R-:W-:Y:S01]  /*35a0*/  IMAD.U32 R33, R54.reuse, 0x10000, RZ ;  /* 0x0001000036217824 */ /* 0x040fe200078e00ff */
[----:B------:R-:W-:Y:S01]  /*35b0*/  PRMT R54, R54, 0x7632, R54 ;  /* 0x0000763236367816 */ /* 0x000fe20000000036 */
[----:B0-----:R-:W-:Y:S01]  /*35c0*/  IMAD.U32 R24, R48, 0x10000, RZ ;  /* 0x0001000030187824 */ /* 0x001fe200078e00ff */
[----:B------:R-:W-:Y:S01]  /*35d0*/  FMNMX R46, |R45|, R46, !PT ;  /* 0x0000002e2d2e7209 */ /* 0x000fe20007800200 */
[----:B------:R-:W-:Y:S01]  /*35e0*/  VIADD R13, R40, 0x2 ;  /* 0x00000002280d7836 */ /* 0x000fe20000000000 */
[----:B------:R-:W-:Y:S01]  /*35f0*/  F2FP.SATFINITE.E4M3.F32.PACK_AB_MERGE_C R48, RZ, R36, RZ ;  /* 0x00000024ff30723e */ /* 0x000fe200048070ff */
[----:B------:R-:W-:Y:S01]  /*3600*/  FMUL R45, R33, R50 ;  /* 0x00000032212d7220 */ /* 0x000fe20000400000 */
[----:B------:R-:W-:Y:S01]  /*3610*/  FSET.BF.GT.AND R24, R24, RZ, PT ;  /* 0x000000ff1818720a */ /* 0x000fe20003804000 */
[----:B------:R-:W-:Y:S01]  /*3620*/  IMAD.U32 R33, R54, 0x10000, RZ ;  /* 0x0001000036217824 */ /* 0x000fe200078e00ff */
[----:B------:R-:W-:Y:S01]  /*3630*/  LOP3.LUT R13, R13, 0x1f, RZ, 0xc0, !PT ;  /* 0x0000001f0d0d7812 */ /* 0x000fe200078ec0ff */
[----:B------:R-:W-:Y:S01]  /*3640*/  IMAD.U32 R36, R48, 0x10000, RZ ;  /* 0x0001000030247824 */ /* 0x000fe200078e00ff */
[----:B------:R-:W-:Y:S01]  /*3650*/  LOP3.LUT R25, R38, 0xffff, RZ, 0xc0, !PT ;  /* 0x0000ffff26197812 */ /* 0x000fe200078ec0ff */
[----:B------:R-:W-:Y:S01]  /*3660*/  FMUL R33, R33, R24 ;  /* 0x0000001821217220 */ /* 0x000fe20000400000 */
[-C--:B------:R-:W-:Y:S01]  /*3670*/  FMUL R38, R45, R12.reuse ;  /* 0x0000000c2d267220 */ /* 0x080fe20000400000 */
[----:B------:R1:W0:Y:S01]  /*3680*/  SHFL.IDX PT, R41, R41, R13, 0x1f ;  /* 0x00001f0d29297589 */ /* 0x00022200000e0000 */
[----:B------:R-:W-:Y:S01]  /*3690*/  LOP3.LUT R36, R25, 0xff0000, R36, 0xf8, !PT ;  /* 0x00ff000019247812 */ /* 0x000fe200078ef824 */
[----:B------:R-:W-:-:S02]  /*36a0*/  FMUL R49, R33, R12 ;  /* 0x0000000c21317220 */ /* 0x000fc40000400000 */
[----:B------:R1:W2:Y:S01]  /*36b0*/  SHFL.IDX PT, R39, R42, R13, 0x1f ;  /* 0x00001f0d2a277589 */ /* 0x0002a200000e0000 */
[----:B------:R-:W-:Y:S05]  /*36c0*/  @P1 BRA `(.L_x_14438) ;  /* 0x0000000000201947 */ /* 0x000fea0003800000 */
[----:B-1----:R-:W-:Y:S02]  /*36d0*/  LOP3.LUT R13, R30, 0xfffffffe, RZ, 0xc0, !PT ;  /* 0xfffffffe1e0d7812 */ /* 0x002fe400078ec0ff */
[----:B------:R-:W-:Y:S02]  /*36e0*/  LOP3.LUT R31, R31, 0x7fffffff, RZ, 0xc0, !PT ;  /* 0x7fffffff1f1f7812 */ /* 0x000fe400078ec0ff */
[----:B------:R-:W-:Y:S02]  /*36f0*/  IADD3 R13, P0, R2, R13, RZ ;  /* 0x0000000d020d7210 */ /* 0x000fe40007f1e0ff */
[----:B------:R-:W-:-:S03]  /*3700*/  PRMT R47, R48, 0x7604, R47 ;  /* 0x00007604302f7816 */ /* 0x000fc6000000002f */
[----:B------:R-:W-:Y:S01]  /*3710*/  IMAD.X R26, R3, 0x1, R31, P0 ;  /* 0x00000001031a7824 */ /* 0x000fe200000e061f */
[----:B------:R-:W-:-:S04]  /*3720*/  LEA R24, P0, R13, R10, 0x1 ;  /* 0x0000000a0d187211 */ /* 0x000fc800078008ff */
[----:B------:R-:W-:-:S05]  /*3730*/  LEA.HI.X R25, R13, R9, R26, 0x1, P0 ;  /* 0x000000090d197211 */ /* 0x000fca00000f0c1a */
[----:B------:R3:W-:Y:S04]  /*3740*/  STG.E.U16 desc[UR6][R24.64], R47 ;  /* 0x0000002f18007986 */ /* 0x0007e8000c101506 */
.L_x_14438:
[----:B------:R-:W-:Y:S05]  /*3750*/  BSYNC B0 ;  /* 0x0000000000007941 */ /* 0x000fea0003800000 */
.L_x_14437:
[----:B------:R-:W-:Y:S01]  /*3760*/  BSSY B0, `(.L_x_14439) ;  /* 0x000000b000007945 */ /* 0x000fe20003800000 */
[----:B-1----:R-:W-:Y:S02]  /*3770*/  F2FP.SATFINITE.E4M3.F32.PACK_AB_MERGE_C R13, RZ, R38, RZ ;  /* 0x00000026ff0d723e */ /* 0x002fe400048070ff */
[----:B------:R-:W-:Y:S01]  /*3780*/  F2FP.SATFINITE.E4M3.F32.PACK_AB_MERGE_C R26, RZ, R49, RZ ;  /* 0x00000031ff1a723e */ /* 0x000fe200048070ff */
[----:B------:R-:W-:Y:S06]  /*3790*/  @P1 BRA `(.L_x_14440) ;  /* 0x00000000001c1947 */ /* 0x000fec0003800000 */
[----:B------:R-:W-:-:S04]  /*37a0*/  IMAD.WIDE.U32 R2, R18, 0x3, R2 ;  /* 0x0000000312027825 */ /* 0x000fc800078e0002 */
[----:B------:R-:W-:Y:S01]  /*37b0*/  IMAD R17, R17, 0x3, RZ ;  /* 0x0000000311117824 */ /* 0x000fe200078e02ff */
[----:B---3--:R-:W-:-:S03]  /*37c0*/  LEA R24, P0, R2, R10, 0x1 ;  /* 0x0000000a02187211 */ /* 0x008fc600078008ff */
[----:B------:R-:W-:-:S05]  /*37d0*/  IMAD.IADD R3, R17, 0x1, R3 ;  /* 0x0000000111037824 */ /* 0x000fca00078e0203 */
[----:B------:R-:W-:Y:S02]  /*37e0*/  LEA.HI.X R25, R2, R9, R3, 0x1, P0 ;  /* 0x0000000902197211 */ /* 0x000fe400000f0c03 */
[----:B------:R-:W-:-:S05]  /*37f0*/  PRMT R3, R26, 0x7604, R13 ;  /* 0x000076041a037816 */ /* 0x000fca000000000d */
[----:B------:R1:W-:Y:S02]  /*3800*/  STG.E.U16 desc[UR6][R24.64], R3 ;  /* 0x0000000318007986 */ /* 0x0003e4000c101506 */
.L_x_14440:
[----:B------:R-:W-:Y:S05]  /*3810*/  BSYNC B0 ;  /* 0x0000000000007941 */ /* 0x000fea0003800000 */
.L_x_14439:
[----:B------:R-:W4:Y:S01]  /*3820*/  S2UR UR5, SR_CgaCtaId ;  /* 0x00000000000579c3 */ /* 0x000f220000008800 */
[--C-:B-1----:R-:W-:Y:S01]  /*3830*/  SHF.R.U32.HI R3, RZ, 0x3, R22.reuse ;  /* 0x00000003ff037819 */ /* 0x102fe20000011616 */
[----:B0-----:R-:W-:Y:S01]  /*3840*/  FADD R2, R0, R41 ;  /* 0x0000002900027221 */ /* 0x001fe20000000000 */
[----:B------:R-:W-:Y:S01]  /*3850*/  SHF.R.U32.HI R0, RZ, 0x8, R22 ;  /* 0x00000008ff007819 */ /* 0x000fe20000011616 */
[----:B------:R-:W-:Y:S01]  /*3860*/  VIADD R10, R6, 0xffffffff ;  /* 0xffffffff060a7836 */ /* 0x000fe20000000000 */
[----:B------:R-:W-:Y:S01]  /*3870*/  LOP3.LUT R9, R13, 0xffff, RZ, 0xc0, !PT ;  /* 0x0000ffff0d097812 */ /* 0x000fe200078ec0ff */
[----:B------:R-:W-:Y:S01]  /*3880*/  UMOV UR4, 0x400 ;  /* 0x0000040000047882 */ /* 0x000fe20000000000 */
[----:B------:R-:W-:Y:S01]  /*3890*/  LOP3.LUT R13, R3, 0x1ffffffc, RZ, 0xc0, !PT ;  /* 0x1ffffffc030d7812 */ /* 0x000fe200078ec0ff */
[----:B------:R-:W-:Y:S01]  /*38a0*/  IMAD.SHL.U32 R17, R0, 0x20, RZ ;  /* 0x0000002000117824 */ /* 0x000fe200078e00ff */
[----:B---3--:R-:W-:Y:S01]  /*38b0*/  LOP3.LUT R25, R6, 0x1f, RZ, 0xc0, !PT ;  /* 0x0000001f06197812 */ /* 0x008fe200078ec0ff */
[----:B------:R-:W-:Y:S01]  /*38c0*/  IMAD R30, R9, 0x1000000, R32 ;  /* 0x01000000091e7824 */ /* 0x000fe200078e0220 */
[----:B------:R-:W-:Y:S01]  /*38d0*/  UIADD3 UR4, UR4, 0x20, URZ ;  /* 0x0000002004047890 */ /* 0x000fe2000fffe03f */
[----:B------:R-:W-:Y:S01]  /*38e0*/  IMAD.IADD R9, R22, 0x1, -R13 ;  /* 0x0000000116097824 */ /* 0x000fe200078e0a0d */
[----:B------:R-:W-:Y:S01]  /*38f0*/  LOP3.LUT R0, R17, 0xffffffe0, R22, 0xe2, !PT ;  /* 0xffffffe011007812 */ /* 0x000fe200078ee216 */
[----:B------:R-:W-:-:S02]  /*3900*/  VIADD R40, R40, 0x3 ;  /* 0x0000000328287836 */ /* 0x000fc40000000000 */
[----:B--2---:R-:W-:Y:S01]  /*3910*/  FADD R3, R52, R39 ;  /* 0x0000002734037221 */ /* 0x004fe20000000000 */
[----:B------:R-:W-:Y:S02]  /*3920*/  VIADD R17, R9, 0x1d ;  /* 0x0000001d09117836 */ /* 0x000fe40000000000 */
[----:B------:R-:W-:Y:S01]  /*3930*/  FADD R27, R45, R43 ;  /* 0x0000002b2d1b7221 */ /* 0x000fe20000000000 */
[----:B------:R-:W-:Y:S01]  /*3940*/  VIADD R18, R9, 0x1e ;  /* 0x0000001e09127836 */ /* 0x000fe20000000000 */
[----:B------:R-:W-:Y:S01]  /*3950*/  LOP3.LUT R40, R40, 0x1f, RZ, 0xc0, !PT ;  /* 0x0000001f28287812 */ /* 0x000fe200078ec0ff */
[----:B------:R-:W-:Y:S01]  /*3960*/  IMAD R25, R0, 0x21, R25 ;  /* 0x0000002100197824 */ /* 0x000fe200078e0219 */
[----:B------:R-:W-:Y:S01]  /*3970*/  LOP3.LUT R31, R17, 0x1f, RZ, 0xc0, !PT ;  /* 0x0000001f111f7812 */ /* 0x000fe200078ec0ff */
[----:B------:R-:W-:Y:S01]  /*3980*/  ULDC.64 UR12, c[0x0][0x228] ;  /* 0x00008a00000c7ab9 */ /* 0x000fe20000000a00 */
[----:B------:R-:W-:Y:S01]  /*3990*/  LOP3.LUT R17, R10, 0x1f, RZ, 0xc0, !PT ;  /* 0x0000001f0a117812 */ /* 0x000fe200078ec0ff */
[----:B----4-:R-:W-:Y:S01]  /*39a0*/  ULEA UR4, UR5, UR4, 0x18 ;  /* 0x0000000405047291 */ /* 0x010fe2000f8ec03f */
[----:B------:R-:W-:Y:S01]  /*39b0*/  LOP3.LUT R37, R18, 0x1f, RZ, 0xc0, !PT ;  /* 0x0000001f12257812 */ /* 0x000fe200078ec0ff */
[----:B------:R-:W-:-:S02]  /*39c0*/  IMAD R10, R0, 0x21, R31 ;  /* 0x00000021000a7824 */ /* 0x000fc400078e021f */
[----:B------:R-:W-:Y:S01]  /*39d0*/  FADD R31, R33, R44 ;  /* 0x0000002c211f7221 */ /* 0x000fe20000000000 */
[C---:B------:R-:W-:Y:S01]  /*39e0*/  IMAD R17, R0.reuse, 0x21, R17 ;  /* 0x0000002100117824 */ /* 0x040fe200078e0211 */
[--C-:B------:R-:W-:Y:S01]  /*39f0*/  SHF.R.U32.HI R39, RZ, 0x5, R22.reuse ;  /* 0x00000005ff277819 */ /* 0x100fe20000011616 */
[----:B------:R-:W-:Y:S01]  /*3a00*/  IMAD R32, R0, 0x21, R37 ;  /* 0x0000002100207824 */ /* 0x000fe200078e0225 */
[----:B------:R-:W-:Y:S01]  /*3a10*/  LEA R35, P0, R28, R35, 0x2 ;  /* 0x000000231c237211 */ /* 0x000fe200078010ff */
[----:B------:R-:W0:Y:S01]  /*3a20*/  SHFL.IDX PT, R27, R27, R40, 0x1f ;  /* 0x00001f281b1b7589 */ /* 0x000e2200000e0000 */
[----:B------:R-:W-:Y:S01]  /*3a30*/  LEA R38, R25, UR4, 0x2 ;  /* 0x0000000419267c11 */ /* 0x000fe2000f8e10ff */
[----:B------:R-:W-:Y:S01]  /*3a40*/  IMAD.SHL.U32 R39, R39, 0x4, RZ ;  /* 0x0000000427277824 */ /* 0x000fe200078e00ff */
[----:B------:R-:W-:Y:S01]  /*3a50*/  LEA R37, R17, UR4, 0x2 ;  /* 0x0000000411257c11 */ /* 0x000fe2000f8e10ff */
[----:B------:R-:W1:Y:S01]  /*3a60*/  SHFL.IDX PT, R24, R31, R40, 0x1f ;  /* 0x00001f281f187589 */ /* 0x000e6200000e0000 */
[----:B------:R-:W-:Y:S01]  /*3a70*/  LEA R17, R10, UR4, 0x2 ;  /* 0x000000040a117c11 */ /* 0x000fe2000f8e10ff */
[----:B------:R-:W-:Y:S01]  /*3a80*/  USHF.L.U64.HI UR8, UR9, 0x1, UR10 ;  /* 0x0000000109087899 */ /* 0x000fe2000801020a */
[----:B------:R-:W-:Y:S01]  /*3a90*/  LEA.HI.X R18, R28, R23, R29, 0x2, P0 ;  /* 0x000000171c127211 */ /* 0x000fe200000f141d */
[----:B------:R-:W-:Y:S01]  /*3aa0*/  STS [R38], R8 ;  /* 0x0000000826007388 */ /* 0x000fe20000000800 */
[----:B------:R-:W-:Y:S01]  /*3ab0*/  LEA R10, P0, R35, UR12, 0x5 ;  /* 0x0000000c230a7c11 */ /* 0x000fe2000f8028ff */
[----:B------:R-:W-:Y:S01]  /*3ac0*/  USHF.L.U32 UR5, UR9, 0x1, URZ ;  /* 0x0000000109057899 */ /* 0x000fe2000800063f */
[----:B------:R-:W-:Y:S01]  /*3ad0*/  LEA R32, R32, UR4, 0x2 ;  /* 0x0000000420207c11 */ /* 0x000fe2000f8e10ff */
[----:B------:R2:W-:Y:S01]  /*3ae0*/  STS [R37], R5 ;  /* 0x0000000525007388 */ /* 0x0005e20000000800 */
[----:B------:R-:W-:Y:S01]  /*3af0*/  LOP3.LUT R25, R26, 0xffff, RZ, 0xc0, !PT ;  /* 0x0000ffff1a197812 */ /* 0x000fe200078ec0ff */
[----:B------:R-:W-:Y:S01]  /*3b00*/  BSSY B0, `(.L_x_14441) ;  /* 0x0000080000007945 */ /* 0x000fe20003800000 */
[----:B------:R-:W-:Y:S01]  /*3b10*/  FMNMX R46, |R45|, R46, !PT ;  /* 0x0000002e2d2e7209 */ /* 0x000fe20007800200 */
[----:B------:R3:W-:Y:S01]  /*3b20*/  STS [R32], R21 ;  /* 0x0000001520007388 */ /* 0x0007e20000000800 */
[----:B------:R-:W-:Y:S01]  /*3b30*/  SHF.R.U32.HI R23, RZ, 0x2, R22 ;  /* 0x00000002ff177819 */ /* 0x000fe20000011616 */
[----:B------:R-:W-:Y:S01]  /*3b40*/  IMAD R36, R25, 0x1000000, R36 ;  /* 0x0100000019247824 */ /* 0x000fe200078e0224 */
[----:B------:R-:W-:Y:S01]  /*3b50*/  FMNMX R33, |R33|, R46, !PT ;  /* 0x0000002e21217209 */ /* 0x000fe20007800200 */
[----:B------:R4:W-:Y:S01]  /*3b60*/  STS [R17], R30 ;  /* 0x0000001e11007388 */ /* 0x0009e20000000800 */
[----:B------:R-:W-:-:S02]  /*3b70*/  LOP3.LUT R23, R23, 0x38, RZ, 0xc0, !PT ;  /* 0x0000003817177812 */ /* 0x000fc400078ec0ff */
[----:B--2---:R-:W-:Y:S01]  /*3b80*/  LEA.HI.X R5, R35, UR13, R18, 0x5, P0 ;  /* 0x0000000d23057c11 */ /* 0x004fe200080f2c12 */
[----:B0-----:R-:W-:Y:S01]  /*3b90*/  FADD R2, R2, R27 ;  /* 0x0000001b02027221 */ /* 0x001fe20000000000 */
[----:B------:R-:W-:Y:S02]  /*3ba0*/  LOP3.LUT R18, R39, 0x1c, RZ, 0xe2, !PT ;  /* 0x0000001c27127812 */ /* 0x000fe400078ee2ff */
[----:B---3--:R-:W-:Y:S01]  /*3bb0*/  SEL R21, R34, 0xffffffdf, P2 ;  /* 0xffffffdf22157807 */ /* 0x008fe20001000000 */
[----:B-1----:R-:W-:Y:S01]  /*3bc0*/  FADD R3, R3, R24 ;  /* 0x0000001803037221 */ /* 0x002fe20000000000 */
[----:B------:R-:W-:Y:S01]  /*3bd0*/  BAR.SYNC.DEFER_BLOCKING 0x0 ;  /* 0x0000000000007b1d */ /* 0x000fe20000010000 */
[----:B------:R-:W-:Y:S02]  /*3be0*/  ISETP.GE.U32.AND P0, PT, R18, R15, PT ;  /* 0x0000000f1200720c */ /* 0x000fe40003f06070 */
[----:B------:R-:W-:-:S05]  /*3bf0*/  LOP3.LUT R21, RZ, R21, RZ, 0x33, !PT ;  /* 0x00000015ff157212 */ /* 0x000fca00078e33ff */
[----:B------:R-:W-:-:S06]  /*3c00*/  IMAD.IADD R21, R21, 0x1, -R18 ;  /* 0x0000000115157824 */ /* 0x000fcc00078e0a12 */
[----:B----4-:R-:W-:Y:S05]  /*3c10*/  @P0 BRA `(.L_x_14442) ;  /* 0x0000000400b80947 */ /* 0x010fea0003800000 */
        /* <DEDUP_REMOVED lines=17> */
.L_x_14445:
[C---:B0-----:R-:W-:Y:S01]  /*3d30*/  LOP3.LUT R25, R41.reuse, 0x1f, RZ, 0xc0, !PT ;  /* 0x0000001f29197812 */ /* 0x041fe200078ec0ff */
[C---:B------:R-:W-:Y:S01]  /*3d40*/  VIADD R8, R41.reuse, 0xffffffff ;  /* 0xffffffff29087836 */ /* 0x040fe20000000000 */
[----:B------:R-:W-:Y:S01]  /*3d50*/  IADD3 R27, P6, R40, UR5, RZ ;  /* 0x00000005281b7c10 */ /* 0x000fe2000ffde0ff */
        /* <DEDUP_REMOVED lines=9> */
[----:B------:R-:W-:Y:S01]  /*3df0*/  LOP3.LUT R41, R9, 0x1f, RZ, 0xc0, !PT ;  /* 0x0000001f09297812 */ /* 0x000fe200078ec0ff */
[----:B------:R-:W-:Y:S01]  /*3e00*/  IMAD.IADD R43, R18, 0x1, R35 ;  /* 0x00000001122b7824 */ /* 0x000fe200078e0223 */
[----:B------:R-:W-:Y:S02]  /*3e10*/  ISETP.GE.U32.AND P5, PT, R44, R16, PT ;  /* 0x000000102c00720c */ /* 0x000fe40003fa6070 */
[----:B------:R-:W-:Y:S02]  /*3e20*/  @!P2 IADD3 R25, P4, R25, R40, RZ ;  /* 0x000000281919a210 */ /* 0x000fe40007f9e0ff */
[----:B------:R-:W-:-:S03]  /*3e30*/  LEA R40, R24, UR4, 0x2 ;  /* 0x0000000418287c11 */ /* 0x000fc6000f8e10ff */
[----:B------:R-:W-:Y:S01]  /*3e40*/  @!P2 IMAD.X R26, RZ, RZ, R42, P4 ;  /* 0x000000ffff1aa224 */ /* 0x000fe200020e062a */
[C---:B------:R-:W-:Y:S01]  /*3e50*/  @!P2 LEA R8, P4, R25.reuse, R10, 0x2 ;  /* 0x0000000a1908a211 */ /* 0x040fe200078810ff */
[----:B------:R-:W0:Y:S01]  /*3e60*/  @!P2 LDS R45, [R40] ;  /* 0x00000000282da984 */ /* 0x000e220000000800 */
[----:B------:R-:W-:Y:S02]  /*3e70*/  IADD3.X R42, R42, UR8, RZ, P6, !PT ;  /* 0x000000082a2a7c10 */ /* 0x000fe4000b7fe4ff */
        /* <DEDUP_REMOVED lines=30> */
.L_x_14444:
[----:B------:R-:W-:Y:S05]  /*4060*/  BSYNC B1 ;  /* 0x0000000000017941 */ /* 0x000fea0003800000 */
.L_x_14443:
        /* <DEDUP_REMOVED lines=15> */
.L_x_14447:
[----:B------:R-:W-:Y:S05]  /*4160*/  BSYNC B1 ;  /* 0x0000000000017941 */ /* 0x000fea0003800000 */
.L_x_14446:
        /* <DEDUP_REMOVED lines=25> */
.L_x_14442:
[----:B------:R-:W-:Y:S05]  /*4300*/  BSYNC B0 ;  /* 0x0000000000007941 */ /* 0x000fea0003800000 */
.L_x_14441:
        /* <DEDUP_REMOVED lines=28> */
.L_x_14452:
        /* <DEDUP_REMOVED lines=12> */
[----:B------:R-:W-:-:S02]  /*4590*/  ISETP.GE.U32.AND P3, PT, R24, R16, PT ;  /* 0x000000101800720c */ /* 0x000fc40003f66070 */
[----:B------:R-:W-:Y:S02]  /*45a0*/  ISETP.GE.U32.AND P2, PT, R26, R16, PT ;  /* 0x000000101a00720c */ /* 0x000fe40003f46070 */
[----:B------:R-:W-:Y:S02]  /*45b0*/  LEA R17, R6, UR4, 0x2 ;  /* 0x0000000406117c11 */ /* 0x000fe4000f8e10ff */
[----:B------:R-:W-:Y:S02]  /*45c0*/  @!P4 IADD3 R9, P6, R23, R14, RZ ;  /* 0x0000000e1709c210 */ /* 0x000fe40007fde0ff */
[----:B------:R-:W-:Y:S01]  /*45d0*/  ISETP.GE.U32.AND P1, PT, R41, R16, PT ;  /* 0x000000102900720c */ /* 0x000fe20003f26070 */
[----:B------:R-:W0:Y:S02]  /*45e0*/  @!P4 LDS R23, [R17] ;  /* 0x000000001117c984 */ /* 0x000e240000000800 */
        /* <DEDUP_REMOVED lines=12> */
[----:B------:R-:W-:Y:S01]  /*46b0*/  @!P3 LEA.HI.X R25, R6, R5, R14, 0x2, P5 ;  /* 0x000000050619b211 */ /* 0x000fe200028f140e */
[----:B---3--:R-:W-:Y:S01]  /*46c0*/  IMAD.IADD R17, R18, 0x1, R7 ;  /* 0x0000000112117824 */ /* 0x008fe200078e0207 */
[----:B------:R-:W-:Y:S02]  /*46d0*/  @!P2 IADD3 R6, P5, R26, R27, RZ ;  /* 0x0000001b1a06a210 */ /* 0x000fe40007fbe0ff */
[----:B------:R-:W-:-:S03]  /*46e0*/  IADD3 R34, P6, R27, UR5, RZ ;  /* 0x000000051b227c10 */ /* 0x000fc6000ffde0ff */
[----:B------:R-:W-:Y:S01]  /*46f0*/  @!P2 IMAD.X R14, RZ, RZ, R32, P5 ;  /* 0x000000ffff0ea224 */ /* 0x000fe200028e0620 */
[----:B------:R-:W-:Y:S02]  /*4700*/  @!P2 LEA R26, P5, R6, R10, 0x2 ;  /* 0x0000000a061aa211 */ /* 0x000fe400078a10ff */
[----:B------:R-:W-:Y:S02]  /*4710*/  IADD3.X R32, R32, UR8, RZ, P6, !PT ;  /* 0x0000000820207c10 */ /* 0x000fe4000b7fe4ff */
[----:B------:R-:W-:Y:S02]  /*4720*/  @!P2 LEA.HI.X R27, R6, R5, R14, 0x2, P5 ;  /* 0x00000005061ba211 */ /* 0x000fe400028f140e */
[----:B------:R-:W-:-:S05]  /*4730*/  @!P1 IADD3 R6, P5, R41, R34, RZ ;  /* 0x0000002229069210 */ /* 0x000fca0007fbe0ff */
[----:B------:R-:W-:Y:S01]  /*4740*/  @!P1 IMAD.X R14, RZ, RZ, R32, P5 ;  /* 0x000000ffff0e9224 */ /* 0x000fe200028e0620 */
[C---:B------:R-:W-:Y:S01]  /*4750*/  @!P1 LEA R30, P5, R6.reuse, R10, 0x2 ;  /* 0x0000000a061e9211 */ /* 0x040fe200078a10ff */
[----:B0-----:R0:W-:Y:S03]  /*4760*/  @!P4 STG.E desc[UR6][R8.64], R23 ;  /* 0x000000170800c986 */ /* 0x0011e6000c101906 */
[----:B------:R-:W-:Y:S01]  /*4770*/  @!P1 LEA.HI.X R31, R6, R5, R14, 0x2, P5 ;  /* 0x00000005061f9211 */ /* 0x000fe200028f140e */
[----:B-1----:R0:W-:Y:S01]  /*4780*/  @!P3 STG.E desc[UR6][R24.64], R35 ;  /* 0x000000231800b986 */ /* 0x0021e2000c101906 */
[----:B------:R-:W-:-:S03]  /*4790*/  VIADD R6, R41, 0x1f ;  /* 0x0000001f29067836 */ /* 0x000fc60000000000 */
[----:B--2---:R0:W-:Y:S01]  /*47a0*/  @!P2 STG.E desc[UR6][R26.64], R37 ;  /* 0x000000251a00a986 */ /* 0x0041e2000c101906 */
[----:B------:R-:W-:-:S03]  /*47b0*/  ISETP.NE.AND P2, PT, R21, RZ, PT ;  /* 0x000000ff1500720c */ /* 0x000fc60003f45270 */
[----:B----4-:R0:W-:Y:S01]  /*47c0*/  @!P1 STG.E desc[UR6][R30.64], R39 ;  /* 0x000000271e009986 */ /* 0x0101e2000c101906 */
[----:B------:R-:W-:-:S04]  /*47d0*/  IADD3 R14, P1, R34, UR5, RZ ;  /* 0x00000005220e7c10 */ /* 0x000fc8000ff3e0ff */
[----:B------:R-:W-:-:S05]  /*47e0*/  IADD3.X R32, R32, UR8, RZ, P1, !PT ;  /* 0x0000000820207c10 */ /* 0x000fca0008ffe4ff */
[----:B------:R-:W-:Y:S05]  /*47f0*/  @P2 BRA `(.L_x_14452) ;  /* 0xfffffffc00342947 */ /* 0x000fea000383ffff */
.L_x_14451:
[----:B------:R-:W-:Y:S05]  /*4800*/  BSYNC B1 ;  /* 0x0000000000017941 */ /* 0x000fea0003800000 */
.L_x_14450:
        /* <DEDUP_REMOVED lines=15> */
.L_x_14454:
[----:B------:R-:W-:Y:S05]  /*4900*/  BSYNC B1 ;  /* 0x0000000000017941 */ /* 0x000fea0003800000 */
.L_x_14453:
        /* <DEDUP_REMOVED lines=25> */
.L_x_14449:
[----:B------:R-:W-:Y:S05]  /*4aa0*/  BSYNC B0 ;  /* 0x0000000000007941 */ /* 0x000fea0003800000 */
.L_x_14448:
        /* <DEDUP_REMOVED lines=8> */
[----:B01----:R-:W0:Y:S01]  /*4b30*/  LDS.64 R24, [R0+UR4+0x100] ;  /* 0x0001000400187984 */ /* 0x003e220008000a00 */
[----:B--2---:R-:W-:Y:S01]  /*4b40*/  LOP3.LUT R4, R22, 0x1f, RZ, 0xc0, !PT ;  /* 0x0000001f16047812 */ /* 0x004fe200078ec0ff */
[----:B------:R-:W-:Y:S02]  /*4b50*/  ULDC.64 UR8, c[0x0][0x258] ;  /* 0x0000960000087ab9 */ /* 0x000fe40000000a00 */
[----:B------:R-:W1:Y:S01]  /*4b60*/  LDS.64 R26, [R0+UR4+0x200] ;  /* 0x00020004001a7984 */ /* 0x000e620008000a00 */
[----:B------:R-:W-:-:S03]  /*4b70*/  ISETP.GE.U32.AND P0, PT, R4, R15, PT ;  /* 0x0000000f0400720c */ /* 0x000fc60003f06070 */
[----:B------:R-:W2:Y:S04]  /*4b80*/  LDS.64 R30, [R0+UR4+0x300] ;  /* 0x00030004001e7984 */ /* 0x000ea80008000a00 */
[----:B------:R-:W4:Y:S04]  /*4b90*/  LDS.64 R16, [R0+UR4+0x400] ;  /* 0x0004000400107984 */ /* 0x000f280008000a00 */
[----:B------:R-:W5:Y:S02]  /*4ba0*/  LDS.64 R8, [R0+UR4+0x500] ;  /* 0x0005000400087984 */ /* 0x000f640008000a00 */
[----:B------:R-:W5:Y:S02]  /*4bb0*/  @!P0 LDC.64 R10, c[0x0][0x248] ;  /* 0x00009200ff0a8b82 */ /* 0x000f640000000a00 */
[----:B------:R-:W5:Y:S04]  /*4bc0*/  LDS.64 R6, [R0+UR4+0x600] ;  /* 0x0006000400067984 */ /* 0x000f680008000a00 */
[----:B------:R3:W5:Y:S02]  /*4bd0*/  LDS.64 R4, [R0+UR4+0x700] ;  /* 0x0007000400047984 */ /* 0x0007640008000a00 */
[----:B---3--:R-:W-:Y:S01]  /*4be0*/  @!P0 LOP3.LUT R0, R0, 0xf8, RZ, 0xc0, !PT ;  /* 0x000000f800008812 */ /* 0x008fe200078ec0ff */
[----:B0-----:R-:W-:Y:S01]  /*4bf0*/  FADD R15, R2, R24 ;  /* 0x00000018020f7221 */ /* 0x001fe20000000000 */
[----:B------:R-:W-:Y:S01]  /*4c00*/  FADD R14, R3, R25 ;  /* 0x00000019030e7221 */ /* 0x000fe20000000000 */
[C---:B------:R-:W-:Y:S01]  /*4c10*/  SHF.L.U64.HI R3, R20.reuse, 0x6, R19 ;  /* 0x0000000614037819 */ /* 0x040fe20000010213 */
[----:B------:R-:W-:-:S02]  /*4c20*/  IMAD.SHL.U32 R2, R20, 0x40, RZ ;  /* 0x0000004014027824 */ /* 0x000fc400078e00ff */
[----:B-1----:R-:W-:Y:S01]  /*4c30*/  FADD R15, R15, R26 ;  /* 0x0000001a0f0f7221 */ /* 0x002fe20000000000 */
[----:B------:R-:W-:Y:S01]  /*4c40*/  FADD R14, R14, R27 ;  /* 0x0000001b0e0e7221 */ /* 0x000fe20000000000 */
[----:B------:R-:W-:Y:S02]  /*4c50*/  IMAD R19, R29, UR8, RZ ;  /* 0x000000081d137c24 */ /* 0x000fe4000f8e02ff */
[----:B--2---:R-:W-:Y:S01]  /*4c60*/  FADD R15, R15, R30 ;  /* 0x0000001e0f0f7221 */ /* 0x004fe20000000000 */
[----:B------:R-:W-:Y:S01]  /*4c70*/  FADD R14, R14, R31 ;  /* 0x0000001f0e0e7221 */ /* 0x000fe20000000000 */
[----:B------:R-:W-:-:S04]  /*4c80*/  IMAD.WIDE.U32 R2, R28, UR8, R2 ;  /* 0x000000081c027c25 */ /* 0x000fc8000f8e0002 */
[----:B----4-:R-:W-:Y:S01]  /*4c90*/  FADD R15, R15, R16 ;  /* 0x000000100f0f7221 */ /* 0x010fe20000000000 */
[----:B------:R-:W-:Y:S01]  /*4ca0*/  FADD R14, R14, R17 ;  /* 0x000000110e0e7221 */ /* 0x000fe20000000000 */
[----:B------:R-:W-:Y:S02]  /*4cb0*/  IMAD R19, R28, UR9, R19 ;  /* 0x000000091c137c24 */ /* 0x000fe4000f8e0213 */
[----:B-----5:R-:W-:Y:S01]  /*4cc0*/  FADD R15, R15, R8 ;  /* 0x000000080f0f7221 */ /* 0x020fe20000000000 */
        /* <DEDUP_REMOVED lines=11> */
.L_x_14456:
[----:B------:R-:W-:Y:S05]  /*4d80*/  BSYNC B0 ;  /* 0x0000000000007941 */ /* 0x000fea0003800000 */
.L_x_14455:
[----:B------:R-:W-:Y:S02]  /*4d90*/  ULDC.64 UR4, c[0x0][0x238] ;  /* 0x00008e0000047ab9 */ /* 0x000fe40000000a00 */
[----:B------:R-:W-:-:S04]  /*4da0*/  ISETP.NE.U32.AND P0, PT, RZ, UR4, PT ;  /* 0x00000004ff007c0c */ /* 0x000fc8000bf05070 */
[----:B------:R-:W-:-:S13]  /*4db0*/  ISETP.NE.AND.EX P0, PT, RZ, UR5, PT, P0 ;  /* 0x00000005ff007c0c */ /* 0x000fda000bf05300 */
[----:B------:R-:W-:Y:S05]  /*4dc0*/  @!P0 BRA `(.L_x_14457) ;  /* 0x0000000000ac8947 */ /* 0x000fea0003800000 */
[----:B---3--:R-:W3:Y:S01]  /*4dd0*/  SHFL.DOWN PT, R0, R33, 0x10, 0x1f ;  /* 0x0a001f0021007f89 */ /* 0x008ee200000e0000 */
[----:B------:R-:W-:Y:S01]  /*4de0*/  LOP3.LUT P0, RZ, R22, 0x1f, RZ, 0xc0, !PT ;  /* 0x0000001f16ff7812 */ /* 0x000fe2000780c0ff */
[----:B------:R-:W-:-:S12]  /*4df0*/  BSSY B0, `(.L_x_14458) ;  /* 0x0000022000007945 */ /* 0x000fd80003800000 */
[----:B-12---:R-:W1:Y:S01]  /*4e00*/  @!P0 S2R R7, SR_CgaCtaId ;  /* 0x0000000000078919 */ /* 0x006e620000008800 */
[----:B------:R-:W-:Y:S02]  /*4e10*/  @!P0 MOV R6, 0x400 ;  /* 0x0000040000068802 */ /* 0x000fe40000000f00 */
[----:B---3--:R-:W-:-:S05]  /*4e20*/  FMNMX R0, R33, R0, !PT ;  /* 0x0000000021007209 */ /* 0x008fca0007800000 */
[----:B----4-:R-:W2:Y:S01]  /*4e30*/  SHFL.DOWN PT, R3, R0, 0x8, 0x1f ;  /* 0x09001f0000037f89 */ /* 0x010ea200000e0000 */
[----:B-1----:R-:W-:Y:S01]  /*4e40*/  @!P0 LEA R6, R7, R6, 0x18 ;  /* 0x0000000607068211 */ /* 0x002fe200078ec0ff */
[----:B------:R-:W-:-:S04]  /*4e50*/  IMAD.MOV.U32 R7, RZ, RZ, RZ ;  /* 0x000000ffff077224 */ /* 0x000fc800078e00ff */
[----:B------:R-:W-:Y:S01]  /*4e60*/  @!P0 IMAD.IADD R6, R13, 0x1, R6 ;  /* 0x000000010d068824 */ /* 0x000fe200078e0206 */
[----:B--2---:R-:W-:-:S05]  /*4e70*/  FMNMX R3, R0, R3, !PT ;  /* 0x0000000300037209 */ /* 0x004fca0007800000 */
[----:B------:R-:W1:Y:S02]  /*4e80*/  SHFL.DOWN PT, R2, R3, 0x4, 0x1f ;  /* 0x08801f0003027f89 */ /* 0x000e6400000e0000 */
[----:B-1----:R-:W-:-:S05]  /*4e90*/  FMNMX R2, R3, R2, !PT ;  /* 0x0000000203027209 */ /* 0x002fca0007800000 */
[----:B------:R-:W1:Y:S02]  /*4ea0*/  SHFL.DOWN PT, R5, R2, 0x2, 0x1f ;  /* 0x08401f0002057f89 */ /* 0x000e6400000e0000 */
[----:B-1----:R-:W-:-:S05]  /*4eb0*/  FMNMX R5, R2, R5, !PT ;  /* 0x0000000502057209 */ /* 0x002fca0007800000 */
        /* <DEDUP_REMOVED lines=20> */
.L_x_14467:
[----:B-1----:R-:W-:-:S07]  /*5000*/  FMNMX R7, R2, R7, !PT ;  /* 0x0000000702077209 */ /* 0x002fce0007800000 */
.L_x_14459:
[----:B------:R-:W-:Y:S05]  /*5010*/  BSYNC B0 ;  /* 0x0000000000007941 */ /* 0x000fea0003800000 */
.L_x_14458:
[----:B------:R-:W-:Y:S01]  /*5020*/  ISETP.NE.AND P0, PT, R22, RZ, PT ;  /* 0x000000ff1600720c */ /* 0x000fe20003f05270 */
[----:B------:R-:W-:-:S12]  /*5030*/  BSSY B0, `(.L_x_14457) ;  /* 0x0000004000007945 */ /* 0x000fd80003800000 */
[----:B------:R-:W-:Y:S05]  /*5040*/  @P0 BRA `(.L_x_14461) ;  /* 0x0000000000080947 */ /* 0x000fea0003800000 */
[----:B0-----:R-:W0:Y:S02]  /*5050*/  LDC.64 R2, c[0x0][0x238] ;  /* 0x00008e00ff027b82 */ /* 0x001e240000000a00 */
[----:B0-----:R1:W-:Y:S02]  /*5060*/  REDG.E.MAX.S32.STRONG.GPU desc[UR6][R2.64], R7 ;  /* 0x000000070200798e */ /* 0x0013e4000d10e386 */
.L_x_14461:
[----:B------:R-:W-:Y:S05]  /*5070*/  BSYNC B0 ;  /* 0x0000000000007941 */ /* 0x000fea0003800000 */
.L_x_14457:
        /* <DEDUP_REMOVED lines=11> */
[----:B012-4-:R-:W-:Y:S05]  /*5130*/  CALL.REL.NOINC `($__internal_361_$__cuda_sm20_rcp_rn_f32_slowpath) ;  /* 0x0000000400887944 */ /* 0x017fea0003c00000 */
[----:B------:R-:W-:Y:S01]  /*5140*/  IMAD.MOV.U32 R5, RZ, RZ, R0 ;  /* 0x000000ffff057224 */ /* 0x000fe200078e0000 */
[----:B------:R-:W-:Y:S06]  /*5150*/  BRA `(.L_x_14463) ;  /* 0x0000000000107947 */ /* 0x000fec0003800000 */
.L_x_14462:
[----:B----4-:R-:W3:Y:S02]  /*5160*/  MUFU.RCP R5, R12 ;  /* 0x0000000c00057308 */ /* 0x010ee40000001000 */
[----:B---3--:R-:W-:-:S04]  /*5170*/  FFMA R0, R5, R12, -1 ;  /* 0xbf80000005007423 */ /* 0x008fc8000000000c */
[----:B------:R-:W-:-:S04]  /*5180*/  FADD.FTZ R0, -R0, -RZ ;  /* 0x800000ff00007221 */ /* 0x000fc80000010100 */
[----:B------:R-:W-:-:S07]  /*5190*/  FFMA R5, R5, R0, R5 ;  /* 0x0000000005057223 */ /* 0x000fce0000000005 */
.L_x_14463:
[----:B01----:R-:W0:Y:S02]  /*51a0*/  LDC.64 R2, c[0x0][0x240] ;  /* 0x00009000ff027b82 */ /* 0x003e240000000a00 */
[----:B0-----:R-:W-:Y:S01]  /*51b0*/  STG.E desc[UR6][R2.64], R5 ;  /* 0x0000000502007986 */ /* 0x001fe2000c101906 */
[----:B------:R-:W-:Y:S05]  /*51c0*/  EXIT ;  /* 0x000000000000794d */ /* 0x000fea0003800000 */
.L_x_14460:
[----:B------:R-:W-:Y:S02]  /*51d0*/  IMAD.MOV.U32 R5, RZ, RZ, 0x4 ;  /* 0x00000004ff057424 */ /* 0x000fe400078e00ff */
[----:B------:R-:W-:Y:S02]  /*51e0*/  IMAD.MOV.U32 R9, RZ, RZ, 0x1f ;  /* 0x0000001fff097424 */ /* 0x000fe400078e00ff */
[----:B------:R-:W-:-:S07]  /*51f0*/  IMAD.MOV.U32 R4, RZ, RZ, -0x1 ;  /* 0xffffffffff047424 */ /* 0x000fce00078e00ff */
[----:B01----:R-:W-:Y:S05]  /*5200*/  WARPSYNC.COLLECTIVE R4, `(.L_x_14464) ;  /* 0x0000000004087348 */ /* 0x003fea0003c00000 */
[----:B-1----:R1:W2:Y:S02]  /*5210*/  SHFL.DOWN P0, R7, R0, R5, R9 ;  /* 0x0800000500077389 */ /* 0x0022a40000000009 */
[----:B012---:R-:W-:Y:S01]  /*5220*/  ENDCOLLECTIVE ;  /* 0x000000000000791b */ /* 0x007fe20003800000 */
.L_x_14464:
[----:B------:R-:W-:Y:S02]  /*5230*/  IMAD.MOV.U32 R5, RZ, RZ, 0x2 ;  /* 0x00000002ff057424 */ /* 0x000fe400078e00ff */
[----:B------:R-:W-:-:S05]  /*5240*/  IMAD.MOV.U32 R3, RZ, RZ, R7 ;  /* 0x000000ffff037224 */ /* 0x000fca00078e0007 */
[----:B------:R-:W-:-:S05]  /*5250*/  FMNMX R3, R3, R0, !PT ;  /* 0x0000000003037209 */ /* 0x000fca0007800000 */
[----:B------:R-:W-:-:S07]  /*5260*/  IMAD.MOV.U32 R0, RZ, RZ, R3 ;  /* 0x000000ffff007224 */ /* 0x000fce00078e0003 */
[----:B------:R-:W-:Y:S05]  /*5270*/  WARPSYNC.COLLECTIVE R4, `(.L_x_14465) ;  /* 0x0000000004087348 */ /* 0x000fea0003c00000 */
[----:B------:R0:W1:Y:S02]  /*5280*/  SHFL.DOWN P0, R7, R0, R5, R9 ;  /* 0x0800000500077389 */ /* 0x0000640000000009 */
[----:B01----:R-:W-:Y:S01]  /*5290*/  ENDCOLLECTIVE ;  /* 0x000000000000791b */ /* 0x003fe20003800000 */
.L_x_14465:
[----:B------:R-:W-:Y:S02]  /*52a0*/  IMAD.MOV.U32 R5, RZ, RZ, 0x1 ;  /* 0x00000001ff057424 */ /* 0x000fe400078e00ff */
[----:B------:R-:W-:-:S05]  /*52b0*/  IMAD.MOV.U32 R2, RZ, RZ, R7 ;  /* 0x000000ffff027224 */ /* 0x000fca00078e0007 */
[----:B------:R-:W-:-:S05]  /*52c0*/  FMNMX R2, R3, R2, !PT ;  /* 0x0000000203027209 */ /* 0x000fca0007800000 */
[----:B------:R-:W-:-:S07]  /*52d0*/  IMAD.MOV.U32 R0, RZ, RZ, R2 ;  /* 0x000000ffff007224 */ /* 0x000fce00078e0002 */
[----:B------:R-:W-:Y:S05]  /*52e0*/  WARPSYNC.COLLECTIVE R4, `(.L_x_14466) ;  /* 0x0000000004087348 */ /* 0x000fea0003c00000 */
[----:B------:R0:W1:Y:S02]  /*52f0*/  SHFL.DOWN P0, R7, R0, R5, R9 ;  /* 0x0800000500077389 */ /* 0x0000640000000009 */
[----:B01----:R-:W-:Y:S01]  /*5300*/  ENDCOLLECTIVE ;  /* 0x000000000000791b */ /* 0x003fe20003800000 */
.L_x_14466:
[----:B------:R-:W-:Y:S05]  /*5310*/  BRA `(.L_x_14467) ;  /* 0xfffffffc00387947 */ /* 0x000fea000383ffff */
        .weak           $__internal_360_$__cuda_sm20_div_u64
        .type           $__internal_360_$__cuda_sm20_div_u64,@function
        .size           $__internal_360_$__cuda_sm20_div_u64,($__internal_361_$__cuda_sm20_rcp_rn_f32_slowpath - $__internal_360_$__cuda_sm20_div_u64)
$__internal_360_$__cuda_sm20_div_u64:
        /* <DEDUP_REMOVED lines=67> */
[----:B------:R-:W-:Y:S06]  /*5750*/  RET.REL.NODEC R4 `(_ZN18transformer_engine6detail38cast_transpose_fused_kernel_notalignedILb1ELb1ELb0EfNS_16CTDBiasDActParamI13__nv_bfloat16S3_13__nv_fp8_e4m3fEELi2ELi4ENS_5EmptyEXadL_ZNS_5dreluIffEET_T0_RKS6_EEEEvT3_mmm) ;  /* 0xffffffa804287950 */ /* 0x000fec0003c3ffff */
        .weak           $__internal_361_$__cuda_sm20_rcp_rn_f32_slowpath
        .type           $__internal_361_$__cuda_sm20_rcp_rn_f32_slowpath,@function
        .size           $__internal_361_$__cuda_sm20_rcp_rn_f32_slowpath,(.L_x_34846 - $__internal_361_$__cuda_sm20_rcp_rn_f32_slowpath)
$__internal_361_$__cuda_sm20_rcp_rn_f32_slowpath:
        /* <DEDUP_REMOVED lines=15> */
.L_x_14468:
        /* <DEDUP_REMOVED lines=33> */
.L_x_14470:
[----:B------:R0:W1:Y:S02]  /*5a60*/  MUFU.RCP R0, R12 ;  /* 0x0000000c00007308 */ /* 0x0000640000001000 */
.L_x_14469:
[----:B------:R-:W-:Y:S02]  /*5a70*/  IMAD.MOV.U32 R2, RZ, RZ, R6 ;  /* 0x000000ffff027224 */ /* 0x000fe400078e0006 */
[----:B------:R-:W-:-:S04]  /*5a80*/  IMAD.MOV.U32 R3, RZ, RZ, 0x0 ;  /* 0x00000000ff037424 */ /* 0x000fc800078e00ff */
[----:B0123--:R-:W-:Y:S05]  /*5a90*/  RET.REL.NODEC R2 `(_ZN18transformer_engine6detail38cast_transpose_fused_kernel_notalignedILb1ELb1ELb0EfNS_16CTDBiasDActParamI13__nv_bfloat16S3_13__nv_fp8_e4m3fEELi2ELi4ENS_5EmptyEXadL_ZNS_5dreluIffEET_T0_RKS6_EEEEvT3_mmm) ;  /* 0xffffffa402587950 */ /* 0x00ffea0003c3ffff */
.L_x_14471:
        /* <DEDUP_REMOVED lines=14> */
.L_x_34846:


//--------------------- .text._ZN18transformer_engine6detail38cast_transpose_fused_kernel_notalignedILb1ELb1ELb0EfNS_16CTDBiasDActParamI13__nv_bfloat16S3_13__nv_fp8_e5m2fEELi2ELi4ENS_5EmptyEXadL_ZNS_5dreluIffEET_T0_RKS6_EEEEvT3_mmm --------------------------
	.section	.text._ZN18transformer_engine6detail38cast_transpose_fused_kernel_notalignedILb1ELb1ELb0EfNS_16CTDBiasDActParamI13__nv_bfloat16S3_13__nv_fp8_e5m2fEELi2ELi4ENS_5EmptyEXadL_ZNS_5dreluIffEET_T0_RKS6_EEEEvT3_mmm,"ax",@progbits
	.align	128
        .global         _ZN18transformer_engine6detail38cast_transpose_fused_kernel_notalignedILb1ELb1ELb0EfNS_16CTDBiasDActParamI13__nv_bfloat16S3_13__nv_fp8_e5m2fEELi2ELi4ENS_5EmptyEXadL_ZNS_5dreluIffEET_T0_RKS6_EEEEvT3_mmm
        .type           _ZN18transformer_engine6detail38cast_transpose_fused_kernel_notalignedILb1ELb1ELb0EfNS_16CTDBiasDActParamI13__nv_bfloat16S3_13__nv_fp8_e5m2fEELi2ELi4ENS_5EmptyEXadL_ZNS_5dreluIffEET_T0_RKS6_EEEEvT3_mmm,@function
        .size           _ZN18transformer_engine6detail38cast_transpose_fused_kernel_notalignedILb1ELb1ELb0EfNS_16CTDBiasDActParamI13__nv_bfloat16S3_13__nv_fp8_e5m2fEELi2ELi4ENS_5EmptyEXadL_ZNS_5dreluIffEET_T0_RKS6_EEEEvT3_mmm,(.L_x_34848 - _ZN18transformer_engine6detail38cast_transpose_fused_kernel_notalignedILb1ELb1ELb0EfNS_16CTDBiasDActParamI13__nv_bfloat16S3_13__nv_fp8_e5m2fEELi2ELi4ENS_5EmptyEXadL_ZNS_5dreluIffEET_T0_RKS6_EEEEvT3_mmm)
        .other          _ZN18transformer_engine6detail38cast_transpose_fused_kernel_notalignedILb1ELb1ELb0EfNS_16CTDBiasDActParamI13__nv_bfloat16S3_13__nv_fp8_e5m2fEELi2ELi4ENS_5EmptyEXadL_ZNS_5dreluIffEET_T0_RKS6_EEEEvT3_mmm,@"STO_CUDA_ENTRY STV_DEFAULT"
_ZN18transformer_engine6detail38cast_transpose_fused_kernel_notalignedILb1ELb1ELb0EfNS_16CTDBiasDActParamI13__nv_bfloat16S3_13__nv_fp8_e5m2fEELi2ELi4ENS_5EmptyEXadL_ZNS_5dreluIffEET_T0_RKS6_EEEEvT3_mmm:
.text._ZN18transformer_engine6detail38cast_transpose_fused_kernel_notalignedILb1ELb1ELb0EfNS_16CTDBiasDActParamI13__nv_bfloat16S3_13__nv_fp8_e5m2fEELi2ELi4ENS_5EmptyEXadL_ZNS_5dreluIffEET_T0_RKS6_EEEEvT3_mmm:
        /* <DEDUP_REMOVED lines=19> */
[----:B------:R-:W-:Y:S05]  /*0130*/  CALL.REL.NOINC `($__internal_362_$__cuda_sm20_div_u64) ;  /* 0x0000005000787944 */ /* 0x000fea0003c00000 */
        /* <DEDUP_REMOVED lines=8> */
.L_x_14472:
        /* <DEDUP_REMOVED lines=22> */
.L_x_14473:
        /* <DEDUP_REMOVED lines=186> */
[----:B------:R-:W-:Y:S02]  /*0ec0*/  F2FP.SATFINITE.E5M2.F32.PACK_AB_MERGE_C R21, RZ, R21, RZ ;  /* 0x00000015ff15723e */ /* 0x000fe400048060ff */
[----:B------:R-:W-:Y:S01]  /*0ed0*/  F2FP.SATFINITE.E5M2.F32.PACK_AB_MERGE_C R48, RZ, R5, RZ ;  /* 0x00000005ff30723e */ /* 0x000fe200048060ff */
        /* <DEDUP_REMOVED lines=23> */
[----:B------:R-:W-:Y:S01]  /*1050*/  F2FP.SATFINITE.E5M2.F32.PACK_AB_MERGE_C R24, RZ, R4, RZ ;  /* 0x00000004ff18723e */ /* 0x000fe200048060ff */
[----:B------:R-:W-:Y:S01]  /*1060*/  @!P1 IMAD.X R42, R3, 0x1, R17, P0 ;  /* 0x00000001032a9824 */ /* 0x000fe200000e0611 */
[----:B------:R-:W-:Y:S01]  /*1070*/  @!P1 LEA R4, P0, R5, R10, 0x1 ;  /* 0x0000000a05049211 */ /* 0x000fe200078008ff */
[----:B------:R-:W-:Y:S01]  /*1080*/  IMAD.U32 R23, R27, 0x10000, RZ ;  /* 0x000100001b177824 */ /* 0x000fe200078e00ff */
[----:B------:R-:W-:Y:S02]  /*1090*/  F2FP.SATFINITE.E5M2.F32.PACK_AB_MERGE_C R49, RZ, R49, RZ ;  /* 0x00000031ff31723e */ /* 0x000fe400048060ff */
        /* <DEDUP_REMOVED lines=60> */
[----:B------:R-:W-:-:S02]  /*1460*/  F2FP.SATFINITE.E5M2.F32.PACK_AB_MERGE_C R44, RZ, R44, RZ ;  /* 0x0000002cff2c723e */ /* 0x000fc400048060ff */
[----:B------:R-:W-:Y:S02]  /*1470*/  F2FP.SATFINITE.E5M2.F32.PACK_AB_MERGE_C R8, RZ, R8, RZ ;  /* 0x00000008ff08723e */ /* 0x000fe400048060ff */
[----:B------:R-:W-:Y:S02]  /*1480*/  F2FP.SATFINITE.E5M2.F32.PACK_AB_MERGE_C R45, RZ, R45, RZ ;  /* 0x0000002dff2d723e */ /* 0x000fe400048060ff */
[----:B------:R-:W-:Y:S01]  /*1490*/  F2FP.SATFINITE.E5M2.F32.PACK_AB_MERGE_C R23, RZ, R23, RZ ;  /* 0x00000017ff17723e */ /* 0x000fe200048060ff */
        /* <DEDUP_REMOVED lines=9> */
.L_x_14475:
[----:B------:R-:W-:Y:S05]  /*1530*/  BSYNC B0 ;  /* 0x0000000000007941 */ /* 0x000fea0003800000 */
.L_x_14474:
        /* <DEDUP_REMOVED lines=9> */
.L_x_14477:
[----:B------:R-:W-:Y:S05]  /*15d0*/  BSYNC B0 ;  /* 0x0000000000007941 */ /* 0x000fea0003800000 */
.L_x_14476:
        /* <DEDUP_REMOVED lines=70> */
[----:B------:R-:W-:Y:S02]  /*1a40*/  F2FP.SATFINITE.E5M2.F32.PACK_AB_MERGE_C R59, RZ, R59, RZ ;  /* 0x0000003bff3b723e */ /* 0x000fe400048060ff */
[----:B-1----:R-:W-:Y:S02]  /*1a50*/  F2FP.SATFINITE.E5M2.F32.PACK_AB_MERGE_C R26, RZ, R57, RZ ;  /* 0x00000039ff1a723e */ /* 0x002fe400048060ff */
[----:B------:R-:W-:Y:S02]  /*1a60*/  F2FP.SATFINITE.E5M2.F32.PACK_AB_MERGE_C R3, RZ, R3, RZ ;  /* 0x00000003ff03723e */ /* 0x000fe400048060ff */
[----:B------:R-:W-:Y:S01]  /*1a70*/  F2FP.SATFINITE.E5M2.F32.PACK_AB_MERGE_C R40, RZ, R35, RZ ;  /* 0x00000023ff28723e */ /* 0x000fe200048060ff */
        /* <DEDUP_REMOVED lines=78> */
[----:B------:R-:W-:Y:S02]  /*1f60*/  F2FP.SATFINITE.E5M2.F32.PACK_AB_MERGE_C R45, RZ, R45, RZ ;  /* 0x0000002dff2d723e */ /* 0x000fe400048060ff */
[----:B------:R-:W-:Y:S02]  /*1f70*/  F2FP.SATFINITE.E5M2.F32.PACK_AB_MERGE_C R55, RZ, R55, RZ ;  /* 0x00000037ff37723e */ /* 0x000fe400048060ff */
[----:B------:R-:W-:Y:S02]  /*1f80*/  F2FP.SATFINITE.E5M2.F32.PACK_AB_MERGE_C R44, RZ, R44, RZ ;  /* 0x0000002cff2c723e */ /* 0x000fe400048060ff */
[----:B-1----:R-:W-:Y:S01]  /*1f90*/  F2FP.SATFINITE.E5M2.F32.PACK_AB_MERGE_C R46, RZ, R51, RZ ;  /* 0x00000033ff2e723e */ /* 0x002fe200048060ff */
        /* <DEDUP_REMOVED lines=9> */
.L_x_14479:
[----:B------:R-:W-:Y:S05]  /*2030*/  BSYNC B0 ;  /* 0x0000000000007941 */ /* 0x000fea0003800000 */
.L_x_14478:
        /* <DEDUP_REMOVED lines=11> */
.L_x_14481:
[----:B------:R-:W-:Y:S05]  /*20f0*/  BSYNC B0 ;  /* 0x0000000000007941 */ /* 0x000fea0003800000 */
.L_x_14480:
        /* <DEDUP_REMOVED lines=53> */
[----:B------:R-:W-:Y:S01]  /*2450*/  F2FP.SATFINITE.E5M2.F32.PACK_AB_MERGE_C R23, RZ, R23, RZ ;  /* 0x00000017ff17723e */ /* 0x000fe200048060ff */
[----:B------:R-:W-:Y:S01]  /*2460*/  FMUL R44, R35, R12 ;  /* 0x0000000c232c7220 */ /* 0x000fe20000400000 */
[----:B------:R-:W-:Y:S01]  /*2470*/  F2FP.SATFINITE.E5M2.F32.PACK_AB_MERGE_C R43, RZ, R43, RZ ;  /* 0x0000002bff2b723e */ /* 0x000fe200048060ff */
        /* <DEDUP_REMOVED lines=8> */
[----:B------:R-:W-:Y:S01]  /*2500*/  F2FP.SATFINITE.E5M2.F32.PACK_AB_MERGE_C R44, RZ, R44, RZ ;  /* 0x0000002cff2c723e */ /* 0x000fe200048060ff */
[----:B------:R-:W-:Y:S01]  /*2510*/  IMAD.U32 R47, R3, 0x10000, RZ ;  /* 0x00010000032f7824 */ /* 0x000fe200078e00ff */
[----:B------:R-:W-:Y:S01]  /*2520*/  F2FP.SATFINITE.E5M2.F32.PACK_AB_MERGE_C R48, RZ, R46, RZ ;  /* 0x0000002eff30723e */ /* 0x000fe200048060ff */
        /* <DEDUP_REMOVED lines=145> */
[----:B------:R-:W-:Y:S02]  /*2e40*/  F2FP.SATFINITE.E5M2.F32.PACK_AB_MERGE_C R49, RZ, R49, RZ ;  /* 0x00000031ff31723e */ /* 0x000fe400048060ff */
        /* <DEDUP_REMOVED lines=25> */
[----:B------:R-:W-:Y:S02]  /*2fe0*/  F2FP.SATFINITE.E5M2.F32.PACK_AB_MERGE_C R38, RZ, R32, RZ ;  /* 0x00000020ff26723e */ /* 0x000fe400048060ff */
        /* <DEDUP_REMOVED lines=12> */
.L_x_14483:
[----:B------:R-:W-:Y:S05]  /*30b0*/  BSYNC B0 ;  /* 0x0000000000007941 */ /* 0x000fea0003800000 */
.L_x_14482:
[-C--:B0-----:R-:W-:Y:S01]  /*30c0*/  FMUL R32, R37, R12.reuse ;  /* 0x0000000c25207220 */ /* 0x081fe20000400000 */
[----:B------:R-:W-:Y:S01]  /*30d0*/  FMNMX R36, R40, |R37|, !PT ;  /* 0x4000002528247209 */ /* 0x000fe20007800000 */
[----:B------:R-:W-:Y:S01]  /*30e0*/  FMUL R33, R39, R12 ;  /* 0x0000000c27217220 */ /* 0x000fe20000400000 */
[----:B------:R-:W-:Y:S01]  /*30f0*/  FADD R38, RZ, R37 ;  /* 0x00000025ff267221 */ /* 0x000fe20000000000 */
[----:B------:R-:W-:Y:S01]  /*3100*/  BSSY B0, `(.L_x_14484) ;  /* 0x0000032000007945 */ /* 0x000fe20003800000 */
[C---:B------:R-:W-:Y:S02]  /*3110*/  FMNMX R44, |R41|.reuse, R36, !PT ;  /* 0x00000024292c7209 */ /* 0x040fe40007800200 */
[----:B------:R-:W-:Y:S01]  /*3120*/  F2FP.SATFINITE.E5M2.F32.PACK_AB_MERGE_C R36, RZ, R32, RZ ;  /* 0x00000020ff24723e */ /* 0x000fe200048060ff */
[----:B------:R-:W-:Y:S01]  /*3130*/  FMUL R32, R41, R12 ;  /* 0x0000000c29207220 */ /* 0x000fe20000400000 */
[----:B------:R-:W-:Y:S01]  /*3140*/  F2FP.SATFINITE.E5M2.F32.PACK_AB_MERGE_C R48, RZ, R33, RZ ;  /* 0x00000021ff30723e */ /* 0x000fe200048060ff */
[----:B------:R-:W-:Y:S01]  /*3150*/  FADD R43, R39, R38 ;  /* 0x00000026272b7221 */ /* 0x000fe20000000000 */
[----:B------:R-:W-:-:S02]  /*3160*/  LOP3.LUT R40, R36, 0xff, RZ, 0xc0, !PT ;  /* 0x000000ff24287812 */ /* 0x000fc400078ec0ff */
[----:B------:R-:W-:Y:S01]  /*3170*/  F2FP.SATFINITE.E5M2.F32.PACK_AB_MERGE_C R37, RZ, R32, RZ ;  /* 0x00000020ff25723e */ /* 0x000fe200048060ff */
        /* <DEDUP_REMOVED lines=14> */
[----:B------:R-:W-:Y:S01]  /*3260*/  F2FP.SATFINITE.E5M2.F32.PACK_AB_MERGE_C R33, RZ, R33, RZ ;  /* 0x00000021ff21723e */ /* 0x000fe200048060ff */
        /* <DEDUP_REMOVED lines=9> */
[----:B------:R-:W-:Y:S02]  /*3300*/  F2FP.SATFINITE.E5M2.F32.PACK_AB_MERGE_C R3, RZ, R3, RZ ;  /* 0x00000003ff03723e */ /* 0x000fe400048060ff */
[----:B------:R-:W-:Y:S02]  /*3310*/  F2FP.SATFINITE.E5M2.F32.PACK_AB_MERGE_C R48, RZ, R2, RZ ;  /* 0x00000002ff30723e */ /* 0x000fe400048060ff */
        /* <DEDUP_REMOVED lines=16> */
.L_x_14485:
[----:B------:R-:W-:Y:S05]  /*3420*/  BSYNC B0 ;  /* 0x0000000000007941 */ /* 0x000fea0003800000 */
.L_x_14484:
        /* <DEDUP_REMOVED lines=9> */
[----:B------:R-:W-:-:S02]  /*34c0*/  F2FP.SATFINITE.E5M2.F32.PACK_AB_MERGE_C R47, RZ, R26, RZ ;  /* 0x0000001aff2f723e */ /* 0x000fc400048060ff */
        /* <DEDUP_REMOVED lines=18> */
[----:B------:R-:W-:Y:S01]  /*35f0*/  F2FP.SATFINITE.E5M2.F32.PACK_AB_MERGE_C R48, RZ, R36, RZ ;  /* 0x00000024ff30723e */ /* 0x000fe200048060ff */
        /* <DEDUP_REMOVED lines=21> */
.L_x_14487:
[----:B------:R-:W-:Y:S05]  /*3750*/  BSYNC B0 ;  /* 0x0000000000007941 */ /* 0x000fea0003800000 */
.L_x_14486:
[----:B------:R-:W-:Y:S01]  /*3760*/  BSSY B0, `(.L_x_14488) ;  /* 0x000000b000007945 */ /* 0x000fe20003800000 */
[----:B-1----:R-:W-:Y:S02]  /*3770*/  F2FP.SATFINITE.E5M2.F32.PACK_AB_MERGE_C R13, RZ, R38, RZ ;  /* 0x00000026ff0d723e */ /* 0x002fe400048060ff */
[----:B------:R-:W-:Y:S01]  /*3780*/  F2FP.SATFINITE.E5M2.F32.PACK_AB_MERGE_C R26, RZ, R49, RZ ;  /* 0x00000031ff1a723e */ /* 0x000fe200048060ff */
        /* <DEDUP_REMOVED lines=8> */
.L_x_14489:
[----:B------:R-:W-:Y:S05]  /*3810*/  BSYNC B0 ;  /* 0x0000000000007941 */ /* 0x000fea0003800000 */
.L_x_14488:
        /* <DEDUP_REMOVED lines=81> */
.L_x_14494:
        /* <DEDUP_REMOVED lines=51> */
.L_x_14493:
[----:B------:R-:W-:Y:S05]  /*4060*/  BSYNC B1 ;  /* 0x0000000000017941 */ /* 0x000fea0003800000 */
.L_x_14492:
        /* <DEDUP_REMOVED lines=15> */
.L_x_14496:
[----:B------:R-:W-:Y:S05]  /*4160*/  BSYNC B1 ;  /* 0x0000000000017941 */ /* 0x000fea0003800000 */
.L_x_14495:
        /* <DEDUP_REMOVED lines=25> */
.L_x_14491:
[----:B------:R-:W-:Y:S05]  /*4300*/  BSYNC B0 ;  /* 0x0000000000007941 */ /* 0x000fea0003800000 */
.L_x_14490:
        /* <DEDUP_REMOVED lines=28> */
.L_x_14501:
        /* <DEDUP_REMOVED lines=51> */
.L_x_14500:
[----:B------:R-:W-:Y:S05]  /*4800*/  BSYNC B1 ;  /* 0x0000000000017941 */ /* 0x000fea0003800000 */
.L_x_14499:
        /* <DEDUP_REMOVED lines=15> */
.L_x_14503:
[----:B------:R-:W-:Y:S05]  /*4900*/  BSYNC B1 ;  /* 0x0000000000017941 */ /* 0x000fea0003800000 */
.L_x_14502:
        /* <DEDUP_REMOVED lines=25> */
.L_x_14498:
[----:B------:R-:W-:Y:S05]  /*4aa0*/  BSYNC B0 ;  /* 0x0000000000007941 */ /* 0x000fea0003800000 */
.L_x_14497:
        /* <DEDUP_REMOVED lines=45> */
.L_x_14505:
[----:B------:R-:W-:Y:S05]  /*4d80*/  BSYNC B0 ;  /* 0x0000000000007941 */ /* 0x000fea0003800000 */
.L_x_14504:
        /* <DEDUP_REMOVED lines=39> */
.L_x_14516:
[----:B-1----:R-:W-:-:S07]  /*5000*/  FMNMX R7, R2, R7, !PT ;  /* 0x0000000702077209 */ /* 0x002fce0007800000 */
.L_x_14508:
[----:B------:R-:W-:Y:S05]  /*5010*/  BSYNC B0 ;  /* 0x0000000000007941 */ /* 0x000fea0003800000 */
.L_x_14507:
[----:B------:R-:W-:Y:S01]  /*5020*/  ISETP.NE.AND P0, PT, R22, RZ, PT ;  /* 0x000000ff1600720c */ /* 0x000fe20003f05270 */
[----:B------:R-:W-:-:S12]  /*5030*/  BSSY B0, `(.L_x_14506) ;  /* 0x0000004000007945 */ /* 0x000fd80003800000 */
[----:B------:R-:W-:Y:S05]  /*5040*/  @P0 BRA `(.L_x_14510) ;  /* 0x0000000000080947 */ /* 0x000fea0003800000 */
[----:B0-----:R-:W0:Y:S02]  /*5050*/  LDC.64 R2, c[0x0][0x238] ;  /* 0x00008e00ff027b82 */ /* 0x001e240000000a00 */
[----:B0-----:R1:W-:Y:S02]  /*5060*/  REDG.E.MAX.S32.STRONG.GPU desc[UR6][R2.64], R7 ;  /* 0x000000070200798e */ /* 0x0013e4000d10e386 */
.L_x_14510:
[----:B------:R-:W-:Y:S05]  /*5070*/  BSYNC B0 ;  /* 0x0000000000007941 */ /* 0x000fea0003800000 */
.L_x_14506:
        /* <DEDUP_REMOVED lines=11> */
[----:B012-4-:R-:W-:Y:S05]  /*5130*/  CALL.REL.NOINC `($__internal_363_$__cuda_sm20_rcp_rn_f32_slowpath) ;  /* 0x0000000400887944 */ /* 0x017fea0003c00000 */
[----:B------:R-:W-:Y:S01]  /*5140*/  IMAD.MOV.U32 R5, RZ, RZ, R0 ;  /* 0x000000ffff057224 */ /* 0x000fe200078e0000 */
[----:B------:R-:W-:Y:S06]  /*5150*/  BRA `(.L_x_14512) ;  /* 0x0000000000107947 */ /* 0x000fec0003800000 */
.L_x_14511:
[----:B----4-:R-:W3:Y:S02]  /*5160*/  MUFU.RCP R5, R12 ;  /* 0x0000000c00057308 */ /* 0x010ee40000001000 */
[----:B---3--:R-:W-:-:S04]  /*5170*/  FFMA R0, R5, R12, -1 ;  /* 0xbf80000005007423 */ /* 0x008fc8000000000c */
[----:B------:R-:W-:-:S04]  /*5180*/  FADD.FTZ R0, -R0, -RZ ;  /* 0x800000ff00007221 */ /* 0x000fc80000010100 */
[----:B------:R-:W-:-:S07]  /*5190*/  FFMA R5, R5, R0, R5 ;  /* 0x0000000005057223 */ /* 0x000fce0000000005 */
.L_x_14512:
[----:B01----:R-:W0:Y:S02]  /*51a0*/  LDC.64 R2, c[0x0][0x240] ;  /* 0x00009000ff027b82 */ /* 0x003e240000000a00 */
[----:B0-----:R-:W-:Y:S01]  /*51b0*/  STG.E desc[UR6][R2.64], R5 ;  /* 0x0000000502007986 */ /* 0x001fe2000c101906 */
[----:B------:R-:W-:Y:S05]  /*51c0*/  EXIT ;  /* 0x000000000000794d */ /* 0x000fea0003800000 */
.L_x_14509:
[----:B------:R-:W-:Y:S02]  /*51d0*/  IMAD.MOV.U32 R5, RZ, RZ, 0x4 ;  /* 0x00000004ff057424 */ /* 0x000fe400078e00ff */
[----:B------:R-:W-:Y:S02]  /*51e0*/  IMAD.MOV.U32 R9, RZ, RZ, 0x1f ;  /* 0x0000001fff097424 */ /* 0x000fe400078e00ff */
[----:B------:R-:W-:-:S07]  /*51f0*/  IMAD.MOV.U32 R4, RZ, RZ, -0x1 ;  /* 0xffffffffff047424 */ /* 0x000fce00078e00ff */
[----:B01----:R-:W-:Y:S05]  /*5200*/  WARPSYNC.COLLECTIVE R4, `(.L_x_14513) ;  /* 0x0000000004087348 */ /* 0x003fea0003c00000 */
[----:B-1----:R1:W2:Y:S02]  /*5210*/  SHFL.DOWN P0, R7, R0, R5, R9 ;  /* 0x0800000500077389 */ /* 0x0022a40000000009 */
[----:B012---:R-:W-:Y:S01]  /*5220*/  ENDCOLLECTIVE ;  /* 0x000000000000791b */ /* 0x007fe20003800000 */
.L_x_14513:
[----:B------:R-:W-:Y:S02]  /*5230*/  IMAD.MOV.U32 R5, RZ, RZ, 0x2 ;  /* 0x00000002ff057424 */ /* 0x000fe400078e00ff */
[----:B------:R-:W-:-:S05]  /*5240*/  IMAD.MOV.U32 R3, RZ, RZ, R7 ;  /* 0x000000ffff037224 */ /* 0x000fca00078e0007 */
[----:B------:R-:W-:-:S05]  /*5250*/  FMNMX R3, R3, R0, !PT ;  /* 0x0000000003037209 */ /* 0x000fca0007800000 */
[----:B------:R-:W-:-:S07]  /*5260*/  IMAD.MOV.U32 R0, RZ, RZ, R3 ;  /* 0x000000ffff007224 */ /* 0x000fce00078e0003 */
[----:B------:R-:W-:Y:S05]  /*5270*/  WARPSYNC.COLLECTIVE R4, `(.L_x_14514) ;  /* 0x0000000004087348 */ /* 0x000fea0003c00000 */
[----:B------:R0:W1:Y:S02]  /*5280*/  SHFL.DOWN P0, R7, R0, R5, R9 ;  /* 0x0800000500077389 */ /* 0x0000640000000009 */
[----:B01----:R-:W-:Y:S01]  /*5290*/  ENDCOLLECTIVE ;  /* 0x000000000000791b */ /* 0x003fe20003800000 */
.L_x_14514:
[----:B------:R-:W-:Y:S02]  /*52a0*/  IMAD.MOV.U32 R5, RZ, RZ, 0x1 ;  /* 0x00000001ff057424 */ /* 0x000fe400078e00ff */
[----:B------:R-:W-:-:S05]  /*52b0*/  IMAD.MOV.U32 R2, RZ, RZ, R7 ;  /* 0x000000ffff027224 */ /* 0x000fca00078e0007 */
[----:B------:R-:W-:-:S05]  /*52c0*/  FMNMX R2, R3, R2, !PT ;  /* 0x0000000203027209 */ /* 0x000fca0007800000 */
[----:B------:R-:W-:-:S07]  /*52d0*/  IMAD.MOV.U32 R0, RZ, RZ, R2 ;  /* 0x000000ffff007224 */ /* 0x000fce00078e0002 */
[----:B------:R-:W-:Y:S05]  /*52e0*/  WARPSYNC.COLLECTIVE R4, `(.L_x_14515) ;  /* 0x0000000004087348 */ /* 0x000fea0003c00000 */
[----:B------:R0:W1:Y:S02]  /*52f0*/  SHFL.DOWN P0, R7, R0, R5, R9 ;  /* 0x0800000500077389 */ /* 0x0000640000000009 */
[----:B01----:R-:W-:Y:S01]  /*5300*/  ENDCOLLECTIVE ;  /* 0x000000000000791b */ /* 0x003fe20003800000 */
.L_x_14515:
[----:B------:R-:W-:Y:S05]  /*5310*/  BRA `(.L_x_14516) ;  /* 0xfffffffc00387947 */ /* 0x000fea000383ffff */
        .weak           $__internal_362_$__cuda_sm20_div_u64
        .type           $__internal_362_$__cuda_sm20_div_u64,@function
        .size           $__internal_362_$__cuda_sm20_div_u64,($__internal_363_$__cuda_sm20_rcp_rn_f32_slowpath - $__internal_362_$__cuda_sm20_div_u64)
$__internal_362_$__cuda_sm20_div_u64:
        /* <DEDUP_REMOVED lines=67> */
[----:B------:R-:W-:Y:S06]  /*5750*/  RET.REL.NODEC R4 `(_ZN18transformer_engine6detail38cast_transpose_fused_kernel_notalignedILb1ELb1ELb0EfNS_16CTDBiasDActParamI13__nv_bfloat16S3_13__nv_fp8_e5m2fEELi2ELi4ENS_5EmptyEXadL_ZNS_5dreluIffEET_T0_RKS6_EEEEvT3_mmm) ;  /* 0xffffffa804287950 */ /* 0x000fec0003c3ffff */
        .weak           $__internal_363_$__cuda_sm20_rcp_rn_f32_slowpath
        .type           $__internal_363_$__cuda_sm20_rcp_rn_f32_slowpath,@function
        .size           $__internal_363_$__cuda_sm20_rcp_rn_f32_slowpath,(.L_x_34848 - $__internal_363_$__cuda_sm20_rcp_rn_f32_slowpath)
$__internal_363_$__cuda_sm20_rcp_rn_f32_slowpath:
        /* <DEDUP_REMOVED lines=15> */
.L_x_14517:
        /* <DEDUP_REMOVED lines=33> */
.L_x_14519:
[----:B------:R0:W1:Y:S02]  /*5a60*/  MUFU.RCP R0, R12 ;  /* 0x0000000c00007308 */ /* 0x0000640000001000 */
.L_x_14518:
[----:B------:R-:W-:Y:S02]  /*5a70*/  IMAD.MOV.U32 R2, RZ, RZ, R6 ;  /* 0x000000ffff027224 */ /* 0x000fe400078e0006 */
[----:B------:R-:W-:-:S04]  /*5a80*/  IMAD.MOV.U32 R3, RZ, RZ, 0x0 ;  /* 0x00000000ff037424 */ /* 0x000fc800078e00ff */
[----:B0123--:R-:W-:Y:S05]  /*5a90*/  RET.REL.NODEC R2 `(_ZN18transformer_engine6detail38cast_transpose_fused_kernel_notalignedILb1ELb1ELb0EfNS_16CTDBiasDActParamI13__nv_bfloat16S3_13__nv_fp8_e5m2fEELi2ELi4ENS_5EmptyEXadL_ZNS_5dreluIffEET_T0_RKS6_EEEEvT3_mmm) ;  /* 0xffffffa402587950 */ /* 0x00ffea0003c3ffff */
.L_x_14520:
        /* <DEDUP_REMOVED lines=14> */
.L_x_34848:


//--------------------- .text._ZN18transformer_engine6detail38cast_transpose_fused_kernel_notalignedILb1ELb1ELb0EfNS_16CTDBiasDActParamI13__nv_bfloat16S3_S3_fEELi2ELi2ENS_5EmptyEXadL_ZNS_5dreluIffEET_T0_RKS5_EEEEvT3_mmm --------------------------
	.section	.text._ZN18transformer_engine6detail38cast_transpose_fused_kernel_notalignedILb1ELb1ELb0EfNS_16CTDBiasDActParamI13__nv_bfloat16S3_S3_fEELi2ELi2ENS_5EmptyEXadL_ZNS_5dreluIffEET_T0_RKS5_EEEEvT3_mmm,"ax",@progbits
	.align	128
        .global         _ZN18transformer_engine6detail38cast_transpose_fused_kernel_notalignedILb1ELb1ELb0EfNS_16CTDBiasDActParamI13__nv_bfloat16S3_S3_fEELi2ELi2ENS_5EmptyEXadL_ZNS_5dreluIffEET_T0_RKS5_EEEEvT3_mmm
        .type           _ZN18transformer_engine6detail38cast_transpose_fused_kernel_notalignedILb1ELb1ELb0EfNS_16CTDBiasDActParamI13__nv_bfloat16S3_S3_fEELi2ELi2ENS_5EmptyEXadL_ZNS_5dreluIffEET_T0_RKS5_EEEEvT3_mmm,@function
        .size           _ZN18transformer_engine6detail38cast_transpose_fused_kernel_notalignedILb1ELb1ELb0EfNS_16CTDBiasDActParamI13__nv_bfloat16S3_S3_fEELi2ELi2ENS_5EmptyEXadL_ZNS_5dreluIffEET_T0_RKS5_EEEEvT3_mmm,(.L_x_34850 - _ZN18transformer_engine6detail38cast_transpose_fused_kernel_notalignedILb1ELb1ELb0EfNS_16CTDBiasDActParamI13__nv_bfloat16S3_S3_fEELi2ELi2ENS_5EmptyEXadL_ZNS_5dreluIffEET_T0_RKS5_EEEEvT3_mmm)
        .other          _ZN18transformer_engine6detail38cast_transpose_fused_kernel_notalignedILb1ELb1ELb0EfNS_16CTDBiasDActParamI13__nv_bfloat16S3_S3_fEELi2ELi2ENS_5EmptyEXadL_ZNS_5dreluIffEET_T0_RKS5_EEEEvT3_mmm,@"STO_CUDA_ENTRY STV_DEFAULT"
_ZN18transformer_engine6detail38cast_transpose_fused_kernel_notalignedILb1ELb1ELb0EfNS_16CTDBiasDActParamI13__nv_bfloat16S3_S3_fEELi2ELi2ENS_5EmptyEXadL_ZNS_5dreluIffEET_T0_RKS5_EEEEvT3_mmm:
.text._ZN18transformer_engine6detail38cast_transpose_fused_kernel_notalignedILb1ELb1ELb0EfNS_16CTDBiasDActParamI13__nv_bfloat16S3_S3_fEELi2ELi2ENS_5EmptyEXadL_ZNS_5dreluIffEET_T0_RKS5_EEEEvT3_mmm:
        /* <DEDUP_REMOVED lines=20> */
[----:B------:R-:W-:Y:S05]  /*0140*/  CALL.REL.NOINC `($__internal_364_$__cuda_sm20_div_u64) ;  /* 0x0000003400987944 */ /* 0x000fea0003c00000 */
        /* <DEDUP_REMOVED lines=8> */
.L_x_14521:
        /* <DEDUP_REMOVED lines=22> */
.L_x_14522:
        /* <DEDUP_REMOVED lines=16> */
[----:B------:R-:W-:Y:S01]  /*0430*/  ULDC.64 UR8, c[0x0][0x230] ;  /* 0x00008c0000087ab9 */ /* 0x000fe20000000a00 */
[----:B------:R-:W-:Y:S01]  /*0440*/  LOP3.LUT R18, R18, 0x1c, RZ, 0xe2, !PT ;  /* 0x0000001c12127812 */ /* 0x000fe200078ee2ff */
[----:B------:R-:W-:Y:S01]  /*0450*/  IMAD.X R0, R15, 0x1, ~R0, P2 ;  /* 0x000000010f007824 */ /* 0x000fe200010e0e00 */
[----:B------:R-:W-:Y:S01]  /*0460*/  ISETP.LT.U32.AND P2, PT, R19, 0x20, PT ;  /* 0x000000201300780c */ /* 0x000fe20003f41070 */
[----:B------:R-:W-:Y:S01]  /*0470*/  IMAD.WIDE.U32 R28, R26, UR4, R12 ;  /* 0x000000041a1c7c25 */ /* 0x000fe2000f8e000c */
[----:B------:R-:W-:Y:S01]  /*0480*/  IADD3.X R2, ~R2, UR12, RZ, P1, !PT ;  /* 0x0000000c02027c10 */ /* 0x000fe20008ffe5ff */
[----:B------:R-:W-:Y:S01]  /*0490*/  ULDC.64 UR14, c[0x0][0x220] ;  /* 0x00008800000e7ab9 */ /* 0x000fe20000000a00 */
[----:B------:R-:W-:Y:S01]  /*04a0*/  ISETP.LT.U32.AND P1, PT, R20, 0x20, PT ;  /* 0x000000201400780c */ /* 0x000fe20003f21070 */
[----:B------:R-:W-:Y:S01]  /*04b0*/  IMAD R31, R26, UR5, R3 ;  /* 0x000000051a1f7c24 */ /* 0x000fe2000f8e0203 */
[----:B------:R-:W-:Y:S01]  /*04c0*/  ISETP.LT.U32.AND.EX P2, PT, R0, RZ, PT, P2 ;  /* 0x000000ff0000720c */ /* 0x000fe20003f41120 */
[----:B------:R-:W-:Y:S01]  /*04d0*/  IMAD.SHL.U32 R40, R28, 0x80, RZ ;  /* 0x000000801c287824 */ /* 0x000fe200078e00ff */
[----:B------:R-:W-:Y:S01]  /*04e0*/  ISETP.LT.U32.AND.EX P1, PT, R2, RZ, PT, P1 ;  /* 0x000000ff0200720c */ /* 0x000fe20003f21110 */
[----:B------:R-:W-:Y:S01]  /*04f0*/  IMAD.IADD R31, R29, 0x1, R31 ;  /* 0x000000011d1f7824 */ /* 0x000fe200078e021f */
[----:B------:R-:W-:Y:S01]  /*0500*/  SEL R19, R19, 0x20, P2 ;  /* 0x0000002013137807 */ /* 0x000fe20001000000 */
[----:B------:R-:W-:Y:S01]  /*0510*/  VIADD R0, R18, 0x1 ;  /* 0x0000000112007836 */ /* 0x000fe20000000000 */
[----:B------:R-:W-:-:S02]  /*0520*/  SEL R20, R20, 0x20, P1 ;  /* 0x0000002014147807 */ /* 0x000fc40000800000 */
[----:B------:R-:W-:Y:S02]  /*0530*/  LOP3.LUT R39, R16, 0x1f, RZ, 0xc0, !PT ;  /* 0x0000001f10277812 */ /* 0x000fe400078ec0ff */
[----:B------:R-:W-:Y:S02]  /*0540*/  ISETP.GE.U32.AND P1, PT, R18, R19, PT ;  /* 0x000000131200720c */ /* 0x000fe40003f26070 */
[----:B------:R-:W-:Y:S02]  /*0550*/  LOP3.LUT R17, R17, 0x38, RZ, 0xc0, !PT ;  /* 0x0000003811117812 */ /* 0x000fe400078ec0ff */
[----:B------:R-:W-:Y:S02]  /*0560*/  ISETP.NE.U32.AND P0, PT, RZ, UR8, PT ;  /* 0x00000008ff007c0c */ /* 0x000fe4000bf05070 */
[----:B------:R-:W-:Y:S01]  /*0570*/  ISETP.LT.U32.AND P1, PT, R39, R20, !P1 ;  /* 0x000000142700720c */ /* 0x000fe20004f21070 */
[C---:B------:R-:W-:Y:S01]  /*0580*/  IMAD.WIDE.U32 R32, R17.reuse, UR11, RZ ;  /* 0x0000000b11207c25 */ /* 0x040fe2000f8e00ff */
[----:B------:R-:W-:Y:S01]  /*0590*/  ISETP.NE.AND.EX P0, PT, RZ, UR9, PT, P0 ;  /* 0x00000009ff007c0c */ /* 0x000fe2000bf05300 */
[----:B------:R-:W-:Y:S01]  /*05a0*/  ULDC.64 UR8, c[0x0][0x210] ;  /* 0x0000840000087ab9 */ /* 0x000fe20000000a00 */
[----:B------:R-:W-:Y:S01]  /*05b0*/  SHF.L.U64.HI R41, R28, 0x7, R31 ;  /* 0x000000071c297819 */ /* 0x000fe2000001021f */
[----:B------:R-:W-:Y:S01]  /*05c0*/  IMAD R3, R17, UR12, RZ ;  /* 0x0000000c11037c24 */ /* 0x000fe2000f8e02ff */
[----:B------:R-:W-:-:S02]  /*05d0*/  IADD3 R21, P2, R40, UR8, RZ ;  /* 0x0000000828157c10 */ /* 0x000fc4000ff5e0ff */
[----:B------:R-:W-:Y:S01]  /*05e0*/  IADD3 R10, P3, R39, R32, RZ ;  /* 0x00000020270a7210 */ /* 0x000fe20007f7e0ff */
[----:B------:R-:W-:Y:S01]  /*05f0*/  IMAD.IADD R22, R33, 0x1, R3 ;  /* 0x0000000121167824 */ /* 0x000fe200078e0203 */
[C---:B------:R-:W-:Y:S01]  /*0600*/  IADD3.X R23, R41.reuse, UR9, RZ, P2, !PT ;  /* 0x0000000929177c10 */ /* 0x040fe200097fe4ff */
[----:B------:R-:W-:Y:S01]  /*0610*/  ULDC.64 UR8, c[0x0][0x218] ;  /* 0x0000860000087ab9 */ /* 0x000fe20000000a00 */
[----:B------:R-:W-:Y:S01]  /*0620*/  ISETP.GE.U32.AND P2, PT, R0, R19, PT ;  /* 0x000000130000720c */ /* 0x000fe20003f46070 */
[----:B------:R-:W-:Y:S01]  /*0630*/  IMAD.X R35, RZ, RZ, R22, P3 ;  /* 0x000000ffff237224 */ /* 0x000fe200018e0616 */
[----:B------:R-:W-:Y:S01]  /*0640*/  IADD3 R40, P3, R40, UR8, RZ ;  /* 0x0000000828287c10 */ /* 0x000fe2000ff7e0ff */
[----:B------:R-:W-:Y:S01]  /*0650*/  @P1 IMAD.SHL.U32 R6, R10, 0x4, RZ ;  /* 0x000000040a061824 */ /* 0x000fe200078e00ff */
[----:B------:R-:W0:Y:S01]  /*0660*/  @P0 LDC.64 R2, c[0x0][0x230] ;  /* 0x00008c00ff020b82 */ /* 0x000e220000000a00 */
[----:B------:R-:W-:Y:S01]  /*0670*/  VIADD R43, R16, 0xffffffff ;  /* 0xffffffff102b7836 */ /* 0x000fe20000000000 */
[----:B------:R-:W-:-:S02]  /*0680*/  IADD3.X R41, R41, UR9, RZ, P3, !PT ;  /* 0x0000000929297c10 */ /* 0x000fc40009ffe4ff */
[----:B------:R-:W-:Y:S02]  /*0690*/  @!P1 CS2R R36, SRZ ;  /* 0x0000000000249805 */ /* 0x000fe4000001ff00 */
[----:B------:R-:W-:Y:S01]  /*06a0*/  @P1 IADD3 R44, P4, R6, R21, RZ ;  /* 0x00000015062c1210 */ /* 0x000fe20007f9e0ff */
[----:B------:R-:W-:Y:S01]  /*06b0*/  ULDC.64 UR8, c[0x0][0x208] ;  /* 0x0000820000087ab9 */ /* 0x000fe20000000a00 */
[----:B------:R-:W-:Y:S02]  /*06c0*/  @P1 SHF.L.U64.HI R4, R10, 0x2, R35 ;  /* 0x000000020a041819 */ /* 0x000fe40000010223 */
[----:B------:R-:W-:Y:S02]  /*06d0*/  @P1 IADD3 R6, P3, R6, R40, RZ ;  /* 0x0000002806061210 */ /* 0x000fe40007f7e0ff */
[----:B------:R-:W-:Y:S01]  /*06e0*/  LOP3.LUT R43, R43, 0x1f, RZ, 0xc0, !PT ;  /* 0x0000001f2b2b7812 */ /* 0x000fe200078ec0ff */
[C---:B------:R-:W-:Y:S02]  /*06f0*/  @P1 IMAD.X R45, R4.reuse, 0x1, R23, P4 ;  /* 0x00000001042d1824 */ /* 0x040fe400020e0617 */
[----:B------:R-:W-:Y:S01]  /*0700*/  @P1 IMAD.X R7, R4, 0x1, R41, P3 ;  /* 0x0000000104071824 */ /* 0x000fe200018e0629 */
[----:B------:R-:W-:-:S02]  /*0710*/  @P1 IADD3 R0, P3, R10, UR11, RZ ;  /* 0x0000000b0a001c10 */ /* 0x000fc4000ff7e0ff */
[----:B------:R-:W-:Y:S01]  /*0720*/  ISETP.LT.U32.AND P2, PT, R43, R20, !P2 ;  /* 0x000000142b00720c */ /* 0x000fe20005741070 */
[----:B------:R-:W2:Y:S01]  /*0730*/  @P1 LDG.E R36, desc[UR8][R44.64] ;  /* 0x000000082c241981 */ /* 0x000ea2000c1e1900 */
[----:B------:R-:W-:Y:S01]  /*0740*/  @P1 IADD3.X R5, R35, UR12, RZ, P3, !PT ;  /* 0x0000000c23051c10 */ /* 0x000fe20009ffe4ff */
[C---:B------:R-:W-:Y:S02]  /*0750*/  @P1 IMAD.SHL.U32 R8, R0.reuse, 0x4, RZ ;  /* 0x0000000400081824 */ /* 0x040fe400078e00ff */
[----:B------:R1:W3:Y:S01]  /*0760*/  @P1 LDG.E R37, desc[UR8][R6.64] ;  /* 0x0000000806251981 */ /* 0x0002e2000c1e1900 */
[----:B------:R-:W-:Y:S02]  /*0770*/  @P1 SHF.L.U64.HI R0, R0, 0x2, R5 ;  /* 0x0000000200001819 */ /* 0x000fe40000010205 */
[C---:B------:R-:W-:Y:S01]  /*0780*/  @P1 IADD3 R4, P4, R8.reuse, R40, RZ ;  /* 0x0000002808041210 */ /* 0x040fe20007f9e0ff */
[----:B------:R-:W-:Y:S01]  /*0790*/  @!P1 IMAD.MOV.U32 R38, RZ, RZ, RZ ;  /* 0x000000ffff269224 */ /* 0x000fe200078e00ff */
[----:B------:R-:W-:Y:S01]  /*07a0*/  @P1 IADD3 R8, P3, R8, R21, RZ ;  /* 0x0000001508081210 */ /* 0x000fe20007f7e0ff */
[----:B------:R-:W-:Y:S01]  /*07b0*/  @!P1 IMAD.MOV.U32 R45, RZ, RZ, RZ ;  /* 0x000000ffff2d9224 */ /* 0x000fe200078e00ff */
[----:B------:R-:W-:Y:S01]  /*07c0*/  ULOP3.LUT UR10, UR4, 0xfffffffe, URZ, 0xc0, !UPT ;  /* 0xfffffffe040a7892 */ /* 0x000fe2000f8ec03f */
[C---:B------:R-:W-:Y:S01]  /*07d0*/  @P1 IMAD.X R5, R0.reuse, 0x1, R41, P4 ;  /* 0x0000000100051824 */ /* 0x040fe200020e0629 */
[----:B0-----:R0:W4:Y:S01]  /*07e0*/  @P0 LDG.E R46, desc[UR8][R2.64] ;  /* 0x00000008022e0981 */ /* 0x001122000c1e1900 */
[----:B------:R-:W-:-:S03]  /*07f0*/  @P1 IMAD.X R9, R0, 0x1, R23, P3 ;  /* 0x0000000100091824 */ /* 0x000fc600018e0617 */
[----:B------:R0:W4:Y:S01]  /*0800*/  @P1 LDG.E R38, desc[UR8][R4.64] ;  /* 0x0000000804261981 */ /* 0x000122000c1e1900 */
[----:B------:R-:W-:-:S03]  /*0810*/  VOTEU.ANY UP0, P2 ;  /* 0x00000000003f7886 */ /* 0x000fc60001000100 */
[----:B------:R0:W4:Y:S01]  /*0820*/  @P1 LDG.E R45, desc[UR8][R8.64] ;  /* 0x00000008082d1981 */ /* 0x000122000c1e1900 */
[----:B-1----:R-:W-:Y:S01]  /*0830*/  IADD3 R6, P1, R43, R32, RZ ;  /* 0x000000202b067210 */ /* 0x002fe20007f3e0ff */
[----:B------:R-:W-:Y:S01]  /*0840*/  @UP0 ULOP3.LUT UR7, UR5, 0x3fffffff, URZ, 0xc0, !UPT ;  /* 0x3fffffff05070892 */ /* 0x000fe2000f8ec03f */
[----:B------:R-:W-:Y:S02]  /*0850*/  @!P2 IMAD.MOV.U32 R34, RZ, RZ, RZ ;  /* 0x000000ffff22a224 */ /* 0x000fe400078e00ff */
[----:B------:R-:W-:Y:S02]  /*0860*/  IMAD.U32 R47, RZ, RZ, UR11 ;  /* 0x0000000bff2f7e24 */ /* 0x000fe4000f8e00ff */
[----:B------:R-:W-:Y:S01]  /*0870*/  IMAD.X R7, RZ, RZ, R22, P1 ;  /* 0x000000ffff077224 */ /* 0x000fe200008e0616 */
[----:B------:R-:W-:-:S04]  /*0880*/  @P2 IADD3 R42, P1, R6, UR10, RZ ;  /* 0x0000000a062a2c10 */ /* 0x000fc8000ff3e0ff */
[----:B0-----:R-:W-:Y:S01]  /*0890*/  @P2 IADD3.X R3, R7, UR7, RZ, P1, !PT ;  /* 0x0000000707032c10 */ /* 0x001fe20008ffe4ff */
[C---:B------:R-:W-:Y:S01]  /*08a0*/  @P2 IMAD.SHL.U32 R0, R42.reuse, 0x4, RZ ;  /* 0x000000042a002824 */ /* 0x040fe200078e00ff */
[----:B------:R-:W-:Y:S01]  /*08b0*/  @UP0 UIMAD UR7, UR12, 0x3, URZ ;  /* 0x000000030c0708a4 */ /* 0x000fe2000f8e023f */
[----:B------:R-:W-:Y:S01]  /*08c0*/  @P2 IMAD.WIDE.U32 R6, R47, 0x3, R6 ;  /* 0x000000032f062825 */ /* 0x000fe200078e0006 */
[----:B------:R-:W-:Y:S02]  /*08d0*/  @P2 SHF.L.U64.HI R42, R42, 0x2, R3 ;  /* 0x000000022a2a2819 */ /* 0x000fe40000010203 */
[C---:B------:R-:W-:Y:S02]  /*08e0*/  @P2 IADD3 R2, P3, R0.reuse, R40, RZ ;  /* 0x0000002800022210 */ /* 0x040fe40007f7e0ff */
[----:B------:R-:W-:Y:S01]  /*08f0*/  @P2 IADD3 R4, P1, R0, R21, RZ ;  /* 0x0000001500042210 */ /* 0x000fe20007f3e0ff */
[----:B------:R-:W-:Y:S02]  /*0900*/  @!P2 IMAD.MOV.U32 R0, RZ, RZ, RZ ;  /* 0x000000ffff00a224 */ /* 0x000fe400078e00ff */
[----:B------:R-:W-:-:S02]  /*0910*/  @P2 IMAD.X R3, R42, 0x1, R41, P3 ;  /* 0x000000012a032824 */ /* 0x000fc400018e0629 */
[----:B------:R-:W-:-:S03]  /*0920*/  @P2 IMAD.X R5, R42, 0x1, R23, P1 ;  /* 0x000000012a052824 */ /* 0x000fc600008e0617 */
[----:B------:R-:W4:Y:S04]  /*0930*/  @P2 LDG.E R34, desc[UR8][R2.64] ;  /* 0x0000000802222981 */ /* 0x000f28000c1e1900 */
[----:B------:R0:W4:Y:S01]  /*0940*/  @P2 LDG.E R0, desc[UR8][R4.64] ;  /* 0x0000000804002981 */ /* 0x000122000c1e1900 */
[----:B------:R-:W-:Y:S02]  /*0950*/  @P2 VIADD R9, R7, UR7 ;  /* 0x0000000707092c36 */ /* 0x000fe40008000000 */
[C---:B------:R-:W-:Y:S02]  /*0960*/  @P2 IMAD.SHL.U32 R7, R6.reuse, 0x4, RZ ;  /* 0x0000000406072824 */ /* 0x040fe400078e00ff */
[----:B------:R-:W-:Y:S01]  /*0970*/  @!P2 IMAD.MOV.U32 R51, RZ, RZ, RZ ;  /* 0x000000ffff33a224 */ /* 0x000fe200078e00ff */
[----:B------:R-:W-:-:S02]  /*0980*/  @P2 SHF.L.U64.HI R42, R6, 0x2, R9 ;  /* 0x00000002062a2819 */ /* 0x000fc40000010209 */
[----:B------:R-:W-:-:S05]  /*0990*/  @P2 IADD3 R8, P1, R7, R40, RZ ;  /* 0x0000002807082210 */ /* 0x000fca0007f3e0ff */
[----:B------:R-:W-:Y:S01]  /*09a0*/  @P2 IMAD.X R9, R42, 0x1, R41, P1 ;  /* 0x000000012a092824 */ /* 0x000fe200008e0629 */
[----:B------:R-:W-:Y:S01]  /*09b0*/  @P2 IADD3 R6, P1, R7, R21, RZ ;  /* 0x0000001507062210 */ /* 0x000fe20007f3e0ff */
[----:B------:R-:W-:-:S03]  /*09c0*/  @!P2 IMAD.MOV.U32 R52, RZ, RZ, RZ ;  /* 0x000000ffff34a224 */ /* 0x000fc600078e00ff */
[----:B------:R1:W4:Y:S01]  /*09d0*/  @P2 LDG.E R51, desc[UR8][R8.64] ;  /* 0x0000000808332981 */ /* 0x000322000c1e1900 */
[----:B------:R-:W-:-:S05]  /*09e0*/  @P2 IMAD.X R7, R42, 0x1, R23, P1 ;  /* 0x000000012a072824 */ /* 0x000fca00008e0617 */
[----:B------:R4:W4:Y:S01]  /*09f0*/  @P2 LDG.E R52, desc[UR8][R6.64] ;  /* 0x0000000806342981 */ /* 0x000922000c1e1900 */
[----:B------:R-:W-:Y:S01]  /*0a00*/  ISETP.GE.U32.AND P1, PT, R18, R19, PT ;  /* 0x000000131200720c */ /* 0x000fe20003f26070 */
[C---:B0-----:R-:W-:Y:S01]  /*0a10*/  IMAD.SHL.U32 R5, R28.reuse, 0x40, RZ ;  /* 0x000000401c057824 */ /* 0x041fe200078e00ff */
[----:B------:R-:W-:Y:S01]  /*0a20*/  UMOV UR7, 0x3f800000 ;  /* 0x3f80000000077882 */ /* 0x000fe20000000000 */
[----:B------:R-:W-:Y:S01]  /*0a30*/  SHF.L.U64.HI R44, R28, 0x6, R31 ;  /* 0x000000061c2c7819 */ /* 0x000fe2000001021f */
[----:B-1----:R-:W-:Y:S01]  /*0a40*/  VIADD R8, R18, 0x2 ;  /* 0x0000000212087836 */ /* 0x002fe20000000000 */
        /* <DEDUP_REMOVED lines=9> */
[C---:B---3--:R-:W-:Y:S01]  /*0ae0*/  IMAD.U32 R3, R37.reuse, 0x10000, RZ ;  /* 0x0001000025037824 */ /* 0x048fe200078e00ff */
[----:B------:R-:W-:Y:S01]  /*0af0*/  PRMT R37, R37, 0x7632, R37 ;  /* 0x0000763225257816 */ /* 0x000fe20000000025 */
[----:B------:R-:W-:-:S03]  /*0b00*/  IMAD.U32 R2, R2, 0x10000, RZ ;  /* 0x0001000002027824 */ /* 0x000fc600078e00ff */
[----:B------:R-:W-:Y:S01]  /*0b10*/  FSET.BF.GT.AND R4, R3, RZ, PT ;  /* 0x000000ff0304720a */ /* 0x000fe20003804000 */
[----:B------:R-:W-:Y:S01]  /*0b20*/  IMAD.U32 R37, R37, 0x10000, RZ ;  /* 0x0001000025257824 */ /* 0x000fe200078e00ff */
[----:B----4-:R-:W-:-:S03]  /*0b30*/  @P0 R2UR UR7, R46 ;  /* 0x000000002e0702ca */ /* 0x010fc600000e0000 */
[----:B------:R-:W-:Y:S01]  /*0b40*/  FMUL R53, R53, R4 ;  /* 0x0000000435357220 */ /* 0x000fe20000400000 */
[----:B------:R-:W-:Y:S02]  /*0b50*/  FSET.BF.GT.AND R37, R37, RZ, PT ;  /* 0x000000ff2525720a */ /* 0x000fe40003804000 */
[C---:B------:R-:W-:Y:S01]  /*0b60*/  PRMT R3, R38.reuse, 0x7632, R3 ;  /* 0x0000763226037816 */ /* 0x040fe20000000003 */
[----:B------:R-:W-:Y:S01]  /*0b70*/  IMAD.U32 R38, R38, 0x10000, RZ ;  /* 0x0001000026267824 */ /* 0x000fe200078e00ff */
[----:B------:R-:W-:Y:S01]  /*0b80*/  @!P1 LEA R4, P0, R10, R42, 0x2 ;  /* 0x0000002a0a049211 */ /* 0x000fe200078010ff */
[----:B------:R-:W-:Y:S01]  /*0b90*/  FMUL R48, R2, R37 ;  /* 0x0000002502307220 */ /* 0x000fe20000400000 */
[----:B------:R-:W-:Y:S01]  /*0ba0*/  PRMT R2, R45, 0x7632, R2 ;  /* 0x000076322d027816 */ /* 0x000fe20000000002 */
[----:B------:R-:W-:Y:S01]  /*0bb0*/  IMAD.U32 R6, R3, 0x10000, RZ ;  /* 0x0001000003067824 */ /* 0x000fe200078e00ff */
[----:B------:R-:W-:Y:S01]  /*0bc0*/  FSET.BF.GT.AND R3, R38, RZ, PT ;  /* 0x000000ff2603720a */ /* 0x000fe20003804000 */
[----:B------:R-:W-:Y:S01]  /*0bd0*/  IMAD.U32 R54, R45, 0x10000, RZ ;  /* 0x000100002d367824 */ /* 0x000fe200078e00ff */
[----:B------:R-:W-:Y:S01]  /*0be0*/  @!P1 LEA.HI.X R5, R10, R44, R35, 0x2, P0 ;  /* 0x0000002c0a059211 */ /* 0x000fe200000f1423 */
[----:B------:R-:W-:Y:S01]  /*0bf0*/  IMAD.U32 R50, R2, 0x10000, RZ ;  /* 0x0001000002327824 */ /* 0x000fe200078e00ff */
[----:B------:R-:W-:Y:S01]  /*0c00*/  FSET.BF.GT.AND R7, R6, RZ, PT ;  /* 0x000000ff0607720a */ /* 0x000fe20003804000 */
[----:B------:R-:W-:Y:S01]  /*0c10*/  FMUL R54, R54, R3 ;  /* 0x0000000336367220 */ /* 0x000fe20000400000 */
[----:B------:R-:W-:Y:S01]  /*0c20*/  @!P1 IADD3.X R35, R35, UR12, RZ, P2, !PT ;  /* 0x0000000c23239c10 */ /* 0x000fe200097fe4ff */
[----:B------:R-:W-:Y:S01]  /*0c30*/  FMUL R45, R53, UR7 ;  /* 0x00000007352d7c20 */ /* 0x000fe20008400000 */
[C---:B------:R-:W-:Y:S01]  /*0c40*/  @!P1 LEA R2, P0, R9.reuse, R42, 0x2 ;  /* 0x0000002a09029211 */ /* 0x040fe200078010ff */
[----:B------:R-:W-:Y:S01]  /*0c50*/  FMUL R50, R50, R7 ;  /* 0x0000000732327220 */ /* 0x000fe20000400000 */
[----:B------:R-:W-:Y:S01]  /*0c60*/  FMUL R46, R48, UR7 ;  /* 0x00000007302e7c20 */ /* 0x000fe20008400000 */
[----:B------:R-:W-:Y:S01]  /*0c70*/  FMUL R10, R54, UR7 ;  /* 0x00000007360a7c20 */ /* 0x000fe20008400000 */
[----:B------:R-:W-:Y:S01]  /*0c80*/  @!P1 LEA.HI.X R3, R9, R44, R35, 0x2, P0 ;  /* 0x0000002c09039211 */ /* 0x000fe200000f1423 */
[----:B------:R-:W-:Y:S01]  /*0c90*/  FMUL R9, R50, UR7 ;  /* 0x0000000732097c20 */ /* 0x000fe20008400000 */
[----:B------:R-:W-:Y:S01]  /*0ca0*/  VIADD R7, R16, 0x1e ;  /* 0x0000001e10077836 */ /* 0x000fe20000000000 */
[----:B------:R-:W-:-:S02]  /*0cb0*/  @!P1 F2FP.BF16.F32.PACK_AB R37, R46, R45 ;  /* 0x0000002d2e25923e */ /* 0x000fc400000010ff */
[----:B------:R-:W-:Y:S02]  /*0cc0*/  ISETP.GE.U32.AND P0, PT, R8, R19, PT ;  /* 0x000000130800720c */ /* 0x000fe40003f06070 */
[----:B------:R-:W-:Y:S01]  /*0cd0*/  @!P1 F2FP.BF16.F32.PACK_AB R39, R9, R10 ;  /* 0x0000000a0927923e */ /* 0x000fe200000010ff */
[----:B------:R0:W-:Y:S01]  /*0ce0*/  @!P1 STG.E desc[UR8][R4.64], R37 ;  /* 0x0000002504009986 */ /* 0x0001e2000c101908 */
[----:B------:R-:W-:-:S03]  /*0cf0*/  LOP3.LUT R7, R7, 0x1f, RZ, 0xc0, !PT ;  /* 0x0000001f07077812 */ /* 0x000fc600078ec0ff */
[----:B------:R1:W-:Y:S01]  /*0d00*/  @!P1 STG.E desc[UR8][R2.64], R39 ;  /* 0x0000002702009986 */ /* 0x0003e2000c101908 */
[----:B------:R-:W-:Y:S02]  /*0d10*/  ISETP.LT.U32.AND P0, PT, R7, R20, !P0 ;  /* 0x000000140700720c */ /* 0x000fe40004701070 */
[C---:B------:R-:W-:Y:S01]  /*0d20*/  PRMT R36, R34.reuse, 0x7632, R36 ;  /* 0x0000763222247816 */ /* 0x040fe20000000024 */
[----:B------:R-:W-:Y:S01]  /*0d30*/  IMAD.U32 R34, R34, 0x10000, RZ ;  /* 0x0001000022227824 */ /* 0x000fe200078e00ff */
[----:B------:R-:W-:Y:S02]  /*0d40*/  IADD3 R6, P1, R32, UR10, RZ ;  /* 0x0000000a20067c10 */ /* 0x000fe4000ff3e0ff */
[C---:B------:R-:W-:Y:S01]  /*0d50*/  PRMT R35, R0.reuse, 0x7632, R35 ;  /* 0x0000763200237816 */ /* 0x040fe20000000023 */
[----:B0-----:R-:W-:Y:S01]  /*0d60*/  IMAD.U32 R4, R0, 0x10000, RZ ;  /* 0x0001000000047824 */ /* 0x001fe200078e00ff */
[----:B------:R-:W-:Y:S01]  /*0d70*/  IADD3.X R5, R22, UR5, RZ, P1, !PT ;  /* 0x0000000516057c10 */ /* 0x000fe20008ffe4ff */
[----:B------:R-:W-:-:S02]  /*0d80*/  IMAD.U32 R36, R36, 0x10000, RZ ;  /* 0x0001000024247824 */ /* 0x000fc400078e00ff */
[----:B------:R-:W-:Y:S01]  /*0d90*/  IMAD.U32 R0, R35, 0x10000, RZ ;  /* 0x0001000023007824 */ /* 0x000fe200078e00ff */
[----:B------:R-:W-:Y:S02]  /*0da0*/  FSET.BF.GT.AND R35, R34, RZ, PT ;  /* 0x000000ff2223720a */ /* 0x000fe40003804000 */
[----:B------:R-:W-:Y:S02]  /*0db0*/  IADD3 R34, P1, R7, R6, RZ ;  /* 0x0000000607227210 */ /* 0x000fe40007f3e0ff */
[----:B------:R-:W-:Y:S01]  /*0dc0*/  FSET.BF.GT.AND R37, R36, RZ, PT ;  /* 0x000000ff2425720a */ /* 0x000fe20003804000 */
[----:B------:R-:W-:Y:S02]  /*0dd0*/  FMUL R4, R4, R35 ;  /* 0x0000002304047220 */ /* 0x000fe40000400000 */
[----:B------:R-:W-:Y:S01]  /*0de0*/  IMAD.X R35, RZ, RZ, R5, P1 ;  /* 0x000000ffff237224 */ /* 0x000fe200008e0605 */
[----:B------:R-:W-:Y:S01]  /*0df0*/  @P0 IADD3 R38, P1, R34, UR10, RZ ;  /* 0x0000000a22260c10 */ /* 0x000fe2000ff3e0ff */
[----:B-1----:R-:W-:Y:S01]  /*0e00*/  FMUL R3, R0, R37 ;  /* 0x0000002500037220 */ /* 0x002fe20000400000 */
[----:B------:R-:W-:-:S02]  /*0e10*/  IMAD.U32 R0, R51, 0x10000, RZ ;  /* 0x0001000033007824 */ /* 0x000fc400078e00ff */
[----:B------:R-:W-:-:S04]  /*0e20*/  @P0 IADD3.X R37, R35, UR5, RZ, P1, !PT ;  /* 0x0000000523250c10 */ /* 0x000fc80008ffe4ff */
[C---:B------:R-:W-:Y:S01]  /*0e30*/  @P0 SHF.L.U64.HI R56, R38.reuse, 0x2, R37 ;  /* 0x0000000226380819 */ /* 0x040fe20000010225 */
[----:B------:R-:W-:Y:S01]  /*0e40*/  @P0 IMAD.SHL.U32 R38, R38, 0x4, RZ ;  /* 0x0000000426260824 */ /* 0x000fe200078e00ff */
[----:B------:R-:W-:Y:S01]  /*0e50*/  FSET.BF.GT.AND R37, R0, RZ, PT ;  /* 0x000000ff0025720a */ /* 0x000fe20003804000 */
[----:B------:R-:W-:Y:S01]  /*0e60*/  VOTEU.ANY UP0, P0 ;  /* 0x00000000003f7886 */ /* 0x000fe20000000100 */
[----:B------:R-:W-:Y:S02]  /*0e70*/  IMAD.U32 R2, R52, 0x10000, RZ ;  /* 0x0001000034027824 */ /* 0x000fe400078e00ff */
[----:B------:R-:W-:Y:S01]  /*0e80*/  @P0 IADD3 R36, P1, R38, R21, RZ ;  /* 0x0000001526240210 */ /* 0x000fe20007f3e0ff */
[----:B------:R-:W-:Y:S02]  /*0e90*/  @!P0 IMAD.MOV.U32 R0, RZ, RZ, RZ ;  /* 0x000000ffff008224 */ /* 0x000fe400078e00ff */
        /* <DEDUP_REMOVED lines=8> */
[C---:B------:R-:W-:Y:S01]  /*0f20*/  @P0 SHF.L.U64.HI R56, R34.reuse, 0x2, R35 ;  /* 0x0000000222380819 */ /* 0x040fe20000010223 */
[----:B------:R-:W-:Y:S01]  /*0f30*/  @!P0 IMAD.MOV.U32 R47, RZ, RZ, RZ ;  /* 0x000000ffff2f8224 */ /* 0x000fe200078e00ff */
[----:B------:R-:W-:Y:S01]  /*0f40*/  PRMT R51, R51, 0x7632, R51 ;  /* 0x0000763233337816 */ /* 0x000fe20000000033 */
[----:B0-----:R-:W-:Y:S01]  /*0f50*/  @P0 IMAD.SHL.U32 R36, R34, 0x4, RZ ;  /* 0x0000000422240824 */ /* 0x001fe200078e00ff */
[----:B------:R-:W-:Y:S01]  /*0f60*/  PRMT R52, R52, 0x7632, R52 ;  /* 0x0000763234347816 */ /* 0x000fe20000000034 */
[----:B------:R-:W-:Y:S02]  /*0f70*/  @!P0 IMAD.MOV.U32 R55, RZ, RZ, RZ ;  /* 0x000000ffff378224 */ /* 0x000fe400078e00ff */
[----:B------:R0:W5:Y:S01]  /*0f80*/  @P0 LDG.E R47, desc[UR8][R38.64] ;  /* 0x00000008262f0981 */ /* 0x000162000c1e1900 */
[----:B------:R-:W-:Y:S01]  /*0f90*/  @P0 IADD3 R34, P1, R36, R21, RZ ;  /* 0x0000001524220210 */ /* 0x000fe20007f3e0ff */
[----:B------:R-:W-:-:S04]  /*0fa0*/  IMAD.U32 R51, R51, 0x10000, RZ ;  /* 0x0001000033337824 */ /* 0x000fc800078e00ff */
[----:B------:R-:W-:Y:S01]  /*0fb0*/  @P0 IMAD.X R35, R56, 0x1, R23, P1 ;  /* 0x0000000138230824 */ /* 0x000fe200008e0617 */
[----:B------:R-:W-:Y:S01]  /*0fc0*/  @P0 IADD3 R36, P1, R36, R40, RZ ;  /* 0x0000002824240210 */ /* 0x000fe20007f3e0ff */
[----:B0-----:R-:W-:-:S03]  /*0fd0*/  IMAD.U32 R39, R52, 0x10000, RZ ;  /* 0x0001000034277824 */ /* 0x001fc600078e00ff */
[----:B------:R0:W5:Y:S01]  /*0fe0*/  @P0 LDG.E R55, desc[UR8][R34.64] ;  /* 0x0000000822370981 */ /* 0x000162000c1e1900 */
[----:B------:R-:W-:Y:S01]  /*0ff0*/  FSET.BF.GT.AND R52, R51, RZ, PT ;  /* 0x000000ff3334720a */ /* 0x000fe20003804000 */
        /* <DEDUP_REMOVED lines=22> */
[----:B------:R-:W-:Y:S02]  /*1160*/  LEA R37, P0, R34, UR14, 0x7 ;  /* 0x0000000e22257c11 */ /* 0x000fe4000f8038ff */
        /* <DEDUP_REMOVED lines=17> */
.L_x_14524:
[----:B------:R-:W-:Y:S05]  /*1280*/  BSYNC B0 ;  /* 0x0000000000007941 */ /* 0x000fea0003800000 */
.L_x_14523:
        /* <DEDUP_REMOVED lines=13> */
.L_x_14526:
[----:B------:R-:W-:Y:S05]  /*1360*/  BSYNC B0 ;  /* 0x0000000000007941 */ /* 0x000fea0003800000 */
.L_x_14525:
[----:B------:R-:W-:Y:S01]  /*1370*/  IMAD.MOV.U32 R30, RZ, RZ, R28 ;  /* 0x000000ffff1e7224 */ /* 0x000fe200078e001c */
[----:B------:R-:W-:Y:S01]  /*1380*/  ISETP.GE.U32.AND P0, PT, R8, R19, PT ;  /* 0x000000130800720c */ /* 0x000fe20003f06070 */
[----:B-----5:R-:W-:Y:S01]  /*1390*/  IMAD.U32 R8, R0, 0x10000, RZ ;  /* 0x0001000000087824 */ /* 0x020fe200078e00ff */
[----:B------:R-:W-:Y:S01]  /*13a0*/  IADD3 R6, P2, R6, UR10, RZ ;  /* 0x0000000a06067c10 */ /* 0x000fe2000ff5e0ff */
[----:B------:R-:W-:Y:S01]  /*13b0*/  IMAD.WIDE.U32 R30, R12, 0x3f, R30 ;  /* 0x0000003f0c1e7825 */ /* 0x000fe200078e001e */
[----:B------:R-:W-:-:S03]  /*13c0*/  FMNMX R12, R53, |R4|, !PT ;  /* 0x40000004350c7209 */ /* 0x000fc60007800000 */
[--C-:B------:R-:W-:Y:S01]  /*13d0*/  FADD R53, RZ, R4.reuse ;  /* 0x00000004ff357221 */ /* 0x100fe20000000000 */
[C---:B------:R-:W-:Y:S01]  /*13e0*/  PRMT R4, R47.reuse, 0x7632, R4 ;  /* 0x000076322f047816 */ /* 0x040fe20000000004 */
[----:B------:R-:W-:Y:S01]  /*13f0*/  IMAD.U32 R47, R47, 0x10000, RZ ;  /* 0x000100002f2f7824 */ /* 0x000fe200078e00ff */
[----:B------:R-:W-:Y:S01]  /*1400*/  FMNMX R25, |R3|, R12, !PT ;  /* 0x0000000c03197209 */ /* 0x000fe20007800200 */
[----:B------:R-:W-:Y:S01]  /*1410*/  FADD R53, R2, R53 ;  /* 0x0000003502357221 */ /* 0x000fe20000000000 */
[--C-:B------:R-:W-:Y:S01]  /*1420*/  FADD R12, RZ, R3.reuse ;  /* 0x00000003ff0c7221 */ /* 0x100fe20000000000 */
[----:B------:R-:W-:Y:S01]  /*1430*/  PRMT R3, R0, 0x7632, R3 ;  /* 0x0000763200037816 */ /* 0x000fe20000000003 */
[----:B------:R-:W-:Y:S01]  /*1440*/  IMAD.U32 R4, R4, 0x10000, RZ ;  /* 0x0001000004047824 */ /* 0x000fe200078e00ff */
[----:B------:R-:W-:Y:S02]  /*1450*/  FMNMX R2, |R2|, R25, !PT ;  /* 0x0000001902027209 */ /* 0x000fe40007800200 */
[----:B------:R-:W3:Y:S01]  /*1460*/  S2R R25, SR_TID.X ;  /* 0x0000000000197919 */ /* 0x000ee20000002100 */
[----:B------:R-:W-:Y:S01]  /*1470*/  FSET.BF.GT.AND R47, R47, RZ, PT ;  /* 0x000000ff2f2f720a */ /* 0x000fe20003804000 */
[----:B------:R-:W-:Y:S01]  /*1480*/  IMAD.U32 R0, R3, 0x10000, RZ ;  /* 0x0001000003007824 */ /* 0x000fe200078e00ff */
[----:B------:R-:W-:Y:S01]  /*1490*/  FSET.BF.GT.AND R3, R4, RZ, PT ;  /* 0x000000ff0403720a */ /* 0x000fe20003804000 */
[C---:B------:R-:W-:Y:S01]  /*14a0*/  FADD R4, R39.reuse, R12 ;  /* 0x0000000c27047221 */ /* 0x040fe20000000000 */
[----:B------:R-:W-:Y:S01]  /*14b0*/  FMNMX R39, |R39|, R2, !PT ;  /* 0x0000000227277209 */ /* 0x000fe20007800200 */
[----:B------:R-:W-:Y:S01]  /*14c0*/  FMUL R8, R8, R47 ;  /* 0x0000002f08087220 */ /* 0x000fe20000400000 */
[----:B------:R-:W-:-:S02]  /*14d0*/  VIADD R2, R18, 0x3 ;  /* 0x0000000312027836 */ /* 0x000fc40000000000 */
[----:B------:R-:W-:Y:S01]  /*14e0*/  FMUL R0, R0, R3 ;  /* 0x0000000300007220 */ /* 0x000fe20000400000 */
[----:B------:R-:W-:Y:S01]  /*14f0*/  VIADD R47, R16, 0x1d ;  /* 0x0000001d102f7836 */ /* 0x000fe20000000000 */
[----:B------:R-:W-:Y:S01]  /*1500*/  IADD3.X R54, R5, UR5, RZ, P2, !PT ;  /* 0x0000000505367c10 */ /* 0x000fe200097fe4ff */
[----:B------:R-:W-:Y:S01]  /*1510*/  IMAD.U32 R3, R38, 0x10000, RZ ;  /* 0x0001000026037824 */ /* 0x000fe200078e00ff */
[----:B------:R-:W-:Y:S01]  /*1520*/  ISETP.GE.U32.AND P1, PT, R2, R19, PT ;  /* 0x000000130200720c */ /* 0x000fe20003f26070 */
[----:B------:R-:W-:Y:S01]  /*1530*/  IMAD.U32 R12, R55, 0x10000, RZ ;  /* 0x00010000370c7824 */ /* 0x000fe200078e00ff */
[----:B------:R-:W-:Y:S02]  /*1540*/  LOP3.LUT R47, R47, 0x1f, RZ, 0xc0, !PT ;  /* 0x0000001f2f2f7812 */ /* 0x000fe400078ec0ff */
[----:B------:R-:W-:Y:S02]  /*1550*/  PRMT R38, R38, 0x7632, R38 ;  /* 0x0000763226267816 */ /* 0x000fe40000000026 */
[----:B------:R-:W-:-:S02]  /*1560*/  ISETP.LT.U32.AND P1, PT, R47, R20, !P1 ;  /* 0x000000142f00720c */ /* 0x000fc40004f21070 */
[----:B------:R-:W-:Y:S01]  /*1570*/  FSET.BF.GT.AND R3, R3, RZ, PT ;  /* 0x000000ff0303720a */ /* 0x000fe20003804000 */
[----:B------:R-:W-:Y:S01]  /*1580*/  IMAD.U32 R38, R38, 0x10000, RZ ;  /* 0x0001000026267824 */ /* 0x000fe200078e00ff */
[----:B------:R-:W-:-:S03]  /*1590*/  PRMT R55, R55, 0x7632, R55 ;  /* 0x0000763237377816 */ /* 0x000fc60000000037 */
[----:B------:R-:W-:Y:S01]  /*15a0*/  FMUL R12, R12, R3 ;  /* 0x000000030c0c7220 */ /* 0x000fe20000400000 */
[----:B------:R-:W-:Y:S01]  /*15b0*/  FSET.BF.GT.AND R3, R38, RZ, PT ;  /* 0x000000ff2603720a */ /* 0x000fe20003804000 */
[----:B------:R-:W-:-:S04]  /*15c0*/  IMAD.U32 R22, R55, 0x10000, RZ ;  /* 0x0001000037167824 */ /* 0x000fc800078e00ff */
[----:B------:R-:W-:Y:S01]  /*15d0*/  VOTEU.ANY UP0, P1 ;  /* 0x00000000003f7886 */ /* 0x000fe20000800100 */
[----:B---3--:R-:W-:Y:S01]  /*15e0*/  IADD3 R2, R18, 0x1, R25 ;  /* 0x0000000112027810 */ /* 0x008fe20007ffe019 */
[----:B------:R-:W-:Y:S01]  /*15f0*/  FMUL R22, R22, R3 ;  /* 0x0000000316167220 */ /* 0x000fe20000400000 */
[----:B------:R-:W-:Y:S01]  /*1600*/  IMAD.U32 R5, RZ, RZ, UR11 ;  /* 0x0000000bff057e24 */ /* 0x000fe2000f8e00ff */
[----:B0-----:R-:W-:Y:S02]  /*1610*/  @!P1 CS2R R56, SRZ ;  /* 0x0000000000389805 */ /* 0x001fe4000001ff00 */
[----:B------:R-:W-:Y:S01]  /*1620*/  LOP3.LUT R28, R2, 0x1f, RZ, 0xc0, !PT ;  /* 0x0000001f021c7812 */ /* 0x000fe200078ec0ff */
[----:B------:R-:W-:Y:S01]  /*1630*/  @UP0 ULOP3.LUT UR13, UR5, 0x3fffffff, URZ, 0xc0, !UPT ;  /* 0x3fffffff050d0892 */ /* 0x000fe2000f8ec03f */
[----:B------:R-:W-:-:S03]  /*1640*/  IADD3 R2, P2, R47, R6, RZ ;  /* 0x000000062f027210 */ /* 0x000fc60007f5e0ff */
[----:B------:R-:W-:Y:S02]  /*1650*/  SHFL.IDX PT, R53, R53, R28, 0x1f ;  /* 0x00001f1c35357589 */ /* 0x000fe400000e0000 */
[----:B------:R-:W-:Y:S01]  /*1660*/  IMAD.X R3, RZ, RZ, R54, P2 ;  /* 0x000000ffff037224 */ /* 0x000fe200010e0636 */
[----:B------:R-:W-:Y:S01]  /*1670*/  IADD3 R55, P2, R2, UR10, RZ ;  /* 0x0000000a02377c10 */ /* 0x000fe2000ff5e0ff */
[----:B------:R0:W3:Y:S03]  /*1680*/  SHFL.IDX PT, R38, R4, R28, 0x1f ;  /* 0x00001f1c04267589 */ /* 0x0000e600000e0000 */
[----:B------:R-:W-:Y:S01]  /*1690*/  @P1 IADD3.X R58, R3, UR13, RZ, P2, !PT ;  /* 0x0000000d033a1c10 */ /* 0x000fe200097fe4ff */
[----:B------:R-:W-:-:S03]  /*16a0*/  @P1 IMAD.SHL.U32 R29, R55, 0x4, RZ ;  /* 0x00000004371d1824 */ /* 0x000fc600078e00ff */
[----:B------:R-:W-:Y:S02]  /*16b0*/  @P1 SHF.L.U64.HI R58, R55, 0x2, R58 ;  /* 0x00000002373a1819 */ /* 0x000fe4000001023a */
[----:B------:R-:W-:Y:S01]  /*16c0*/  @P1 IADD3 R32, P3, R29, R21, RZ ;  /* 0x000000151d201210 */ /* 0x000fe20007f7e0ff */
[----:B------:R-:W-:Y:S01]  /*16d0*/  @UP0 UIMAD UR10, UR12, 0x3, URZ ;  /* 0x000000030c0a08a4 */ /* 0x000fe2000f8e023f */
[----:B0-----:R-:W-:-:S04]  /*16e0*/  @P1 IMAD.WIDE.U32 R4, R5, 0x3, R2 ;  /* 0x0000000305041825 */ /* 0x001fc800078e0002 */
[----:B------:R-:W-:Y:S01]  /*16f0*/  @P1 IMAD.X R33, R58, 0x1, R23, P3 ;  /* 0x000000013a211824 */ /* 0x000fe200018e0617 */
[----:B------:R-:W-:Y:S01]  /*1700*/  @P1 IADD3 R28, P3, R29, R40, RZ ;  /* 0x000000281d1c1210 */ /* 0x000fe20007f7e0ff */
[----:B------:R-:W-:-:S03]  /*1710*/  @P1 VIADD R5, R5, UR10 ;  /* 0x0000000a05051c36 */ /* 0x000fc60008000000 */
[----:B------:R0:W4:Y:S01]  /*1720*/  @P1 LDG.E R56, desc[UR8][R32.64] ;  /* 0x0000000820381981 */ /* 0x000122000c1e1900 */
[----:B------:R-:W-:Y:S01]  /*1730*/  @P1 IMAD.X R29, R58, 0x1, R41, P3 ;  /* 0x000000013a1d1824 */ /* 0x000fe200018e0629 */
[C---:B------:R-:W-:Y:S01]  /*1740*/  @P1 SHF.L.U64.HI R2, R4.reuse, 0x2, R5 ;  /* 0x0000000204021819 */ /* 0x040fe20000010205 */
[----:B------:R-:W-:-:S03]  /*1750*/  @P1 IMAD.SHL.U32 R5, R4, 0x4, RZ ;  /* 0x0000000404051824 */ /* 0x000fc600078e00ff */
[----:B------:R-:W4:Y:S02]  /*1760*/  @P1 LDG.E R57, desc[UR8][R28.64] ;  /* 0x000000081c391981 */ /* 0x000f24000c1e1900 */
[C---:B------:R-:W-:Y:S02]  /*1770*/  @P1 IADD3 R40, P4, R5.reuse, R40, RZ ;  /* 0x0000002805281210 */ /* 0x040fe40007f9e0ff */
[----:B------:R-:W-:Y:S01]  /*1780*/  @P1 IADD3 R4, P3, R5, R21, RZ ;  /* 0x0000001505041210 */ /* 0x000fe20007f7e0ff */
[----:B------:R-:W-:Y:S02]  /*1790*/  @!P1 IMAD.MOV.U32 R21, RZ, RZ, RZ ;  /* 0x000000ffff159224 */ /* 0x000fe400078e00ff */
[C---:B------:R-:W-:Y:S02]  /*17a0*/  @P1 IMAD.X R41, R2.reuse, 0x1, R41, P4 ;  /* 0x0000000102291824 */ /* 0x040fe400020e0629 */
[----:B------:R-:W-:Y:S02]  /*17b0*/  @P1 IMAD.X R5, R2, 0x1, R23, P3 ;  /* 0x0000000102051824 */ /* 0x000fe400018e0617 */
[----:B------:R-:W-:Y:S01]  /*17c0*/  @!P1 IMAD.MOV.U32 R23, RZ, RZ, RZ ;  /* 0x000000ffff179224 */ /* 0x000fe200078e00ff */
[----:B------:R2:W4:Y:S05]  /*17d0*/  @P1 LDG.E R21, desc[UR8][R40.64] ;  /* 0x0000000828151981 */ /* 0x00052a000c1e1900 */
[----:B------:R3:W4:Y:S01]  /*17e0*/  @P1 LDG.E R23, desc[UR8][R4.64] ;  /* 0x0000000804171981 */ /* 0x000722000c1e1900 */
[C---:B------:R-:W-:Y:S01]  /*17f0*/  ISETP.GE.U32.OR P0, PT, R7.reuse, R20, P0 ;  /* 0x000000140700720c */ /* 0x040fe20000706470 */
[----:B------:R-:W-:Y:S01]  /*1800*/  UIADD3 UR4, UP0, UR4, 0x3f, URZ ;  /* 0x0000003f04047890 */ /* 0x000fe2000ff1e03f */
[----:B0-----:R-:W-:Y:S01]  /*1810*/  IADD3 R33, P1, R7, R6, RZ ;  /* 0x0000000607217210 */ /* 0x001fe20007f3e0ff */
[----:B------:R-:W-:Y:S01]  /*1820*/  FADD R59, RZ, R0 ;  /* 0x00000000ff3b7221 */ /* 0x000fe20000000000 */
[----:B------:R-:W-:Y:S01]  /*1830*/  SHF.R.U32.HI R6, RZ, 0x3, R25 ;  /* 0x00000003ff067819 */ /* 0x000fe20000011619 */
[----:B-1----:R-:W-:Y:S01]  /*1840*/  FADD R52, RZ, R52 ;  /* 0x00000034ff347221 */ /* 0x002fe20000000000 */
[----:B--2---:R-:W-:Y:S01]  /*1850*/  IADD3.X R41, R3, UR5, RZ, P2, !PT ;  /* 0x0000000503297c10 */ /* 0x004fe200097fe4ff */
[----:B------:R-:W-:Y:S01]  /*1860*/  IMAD.X R2, RZ, RZ, R54, P1 ;  /* 0x000000ffff027224 */ /* 0x000fe200008e0636 */
[----:B------:R-:W-:Y:S01]  /*1870*/  LOP3.LUT R40, R6, 0x1c, RZ, 0xc0, !PT ;  /* 0x0000001c06287812 */ /* 0x000fe200078ec0ff */
[----:B------:R-:W-:Y:S01]  /*1880*/  UIADD3.X UR5, URZ, UR5, URZ, UP0, !UPT ;  /* 0x000000053f057290 */ /* 0x000fe200087fe43f */
[----:B------:R-:W-:Y:S01]  /*1890*/  F2FP.BF16.F32.PACK_AB R10, R10, R45 ;  /* 0x0000002d0a0a723e */ /* 0x000fe200000010ff */
[----:B------:R-:W-:Y:S01]  /*18a0*/  FADD R45, RZ, R50 ;  /* 0x00000032ff2d7221 */ /* 0x000fe20000000000 */
[----:B------:R-:W-:Y:S01]  /*18b0*/  FADD R59, R22, R59 ;  /* 0x0000003b163b7221 */ /* 0x000fe20000000000 */
[C---:B------:R-:W-:Y:S01]  /*18c0*/  @!P0 LEA R32, P1, R33.reuse, R42, 0x2 ;  /* 0x0000002a21208211 */ /* 0x040fe200078210ff */
[----:B------:R-:W-:Y:S01]  /*18d0*/  USHF.R.U32.HI UR10, URZ, 0x6, UR5 ;  /* 0x000000063f0a7899 */ /* 0x000fe20008011605 */
[C---:B------:R-:W-:Y:S01]  /*18e0*/  @!P0 IADD3 R29, P3, R33.reuse, UR11, RZ ;  /* 0x0000000b211d8c10 */ /* 0x040fe2000ff7e0ff */
[----:B------:R-:W-:Y:S01]  /*18f0*/  USHF.R.U64 UR4, UR4, 0x6, UR5 ;  /* 0x0000000604047899 */ /* 0x000fe20008001205 */
[----:B------:R-:W-:Y:S01]  /*1900*/  @!P0 LEA.HI.X R33, R33, R44, R2, 0x2, P1 ;  /* 0x0000002c21218211 */ /* 0x000fe200008f1402 */
[----:B---3--:R-:W-:Y:S01]  /*1910*/  FADD R38, R38, R45 ;  /* 0x0000002d26267221 */ /* 0x008fe20000000000 */
[----:B------:R-:W-:Y:S01]  /*1920*/  @!P0 IADD3.X R2, R2, UR12, RZ, P3, !PT ;  /* 0x0000000c02028c10 */ /* 0x000fe20009ffe4ff */
[----:B------:R-:W0:Y:S01]  /*1930*/  S2UR UR5, SR_CgaCtaId ;  /* 0x00000000000579c3 */ /* 0x000e220000008800 */
[----:B------:R-:W-:Y:S01]  /*1940*/  @!P0 LEA R28, P1, R29, R42, 0x2 ;  /* 0x0000002a1d1c8211 */ /* 0x000fe200078210ff */
[----:B------:R-:W-:Y:S01]  /*1950*/  FADD R53, R53, R52 ;  /* 0x0000003435357221 */ /* 0x000fe20000000000 */
[----:B------:R-:W-:Y:S01]  /*1960*/  FMNMX R39, R39, |R8|, !PT ;  /* 0x4000000827277209 */ /* 0x000fe20007800000 */
[----:B------:R-:W-:Y:S01]  /*1970*/  IMAD R13, R13, 0x3f, RZ ;  /* 0x0000003f0d0d7824 */ /* 0x000fe200078e02ff */
[----:B------:R-:W-:Y:S01]  /*1980*/  @!P0 LEA.HI.X R29, R29, R44, R2, 0x2, P1 ;  /* 0x0000002c1d1d8211 */ /* 0x000fe200008f1402 */
[----:B------:R-:W-:Y:S01]  /*1990*/  BSSY B0, `(.L_x_14527) ;  /* 0x00000e2000007945 */ /* 0x000fe20003800000 */
[----:B------:R-:W-:-:S02]  /*19a0*/  LOP3.LUT R2, R40, 0x3, RZ, 0xfc, !PT ;  /* 0x0000000328027812 */ /* 0x000fc400078efcff */
[----:B------:R-:W-:Y:S02]  /*19b0*/  F2FP.BF16.F32.PACK_AB R49, R34, R49 ;  /* 0x000000312231723e */ /* 0x000fe400000010ff */
[----:B------:R-:W-:Y:S02]  /*19c0*/  ISETP.GE.U32.AND P1, PT, R2, R19, PT ;  /* 0x000000130200720c */ /* 0x000fe40003f26070 */
[----:B------:R-:W-:Y:S02]  /*19d0*/  F2FP.BF16.F32.PACK_AB R9, R9, R46 ;  /* 0x0000002e0909723e */ /* 0x000fe400000010ff */
[----:B------:R-:W-:Y:S01]  /*19e0*/  ISETP.GE.U32.OR P1, PT, R47, R20, P1 ;  /* 0x000000142f00720c */ /* 0x000fe20000f26470 */
[----:B------:R-:W-:Y:S01]  /*19f0*/  IMAD R47, R36, 0x21, R47 ;  /* 0x00000021242f7824 */ /* 0x000fe200078e022f */
[----:B------:R-:W-:-:S11]  /*1a00*/  F2FP.BF16.F32.PACK_AB R35, R35, R48 ;  /* 0x000000302323723e */ /* 0x000fd600000010ff */
[C---:B------:R-:W-:Y:S02]  /*1a10*/  @!P1 LEA R2, P2, R55.reuse, R42, 0x2 ;  /* 0x0000002a37029211 */ /* 0x040fe400078410ff */
[C---:B------:R-:W-:Y:S02]  /*1a20*/  @!P1 IADD3 R5, P3, R55.reuse, UR11, RZ ;  /* 0x0000000b37059c10 */ /* 0x040fe4000ff7e0ff */
[----:B------:R-:W-:Y:S01]  /*1a30*/  @!P1 LEA.HI.X R3, R55, R44, R41, 0x2, P2 ;  /* 0x0000002c37039211 */ /* 0x000fe200010f1429 */
[----:B------:R-:W-:Y:S01]  /*1a40*/  FADD R55, RZ, R8 ;  /* 0x00000008ff377221 */ /* 0x000fe20000000000 */
[----:B------:R-:W-:Y:S02]  /*1a50*/  @!P1 IADD3.X R41, R41, UR12, RZ, P3, !PT ;  /* 0x0000000c29299c10 */ /* 0x000fe40009ffe4ff */
[----:B------:R-:W-:Y:S01]  /*1a60*/  @!P1 LEA R4, P2, R5, R42, 0x2 ;  /* 0x0000002a05049211 */ /* 0x000fe200078410ff */
[----:B------:R-:W-:-:S03]  /*1a70*/  FADD R55, R12, R55 ;  /* 0x000000370c377221 */ /* 0x000fc60000000000 */
        /* <DEDUP_REMOVED lines=11> */
[----:B------:R-:W-:Y:S01]  /*1b30*/  LOP3.LUT R27, RZ, R27, RZ, 0x33, !PT ;  /* 0x0000001bff1b7212 */ /* 0x000fe200078e33ff */
[----:B------:R-:W-:Y:S01]  /*1b40*/  ULOP3.LUT UR5, UR6, 0xfffffffe, URZ, 0xc0, !UPT ;  /* 0xfffffffe06057892 */ /* 0x000fe2000f8ec03f */
[----:B------:R-:W-:-:S02]  /*1b50*/  IADD3 R40, R40, 0x3, R25 ;  /* 0x0000000328287810 */ /* 0x000fc40007ffe019 */
[----:B------:R-:W-:Y:S01]  /*1b60*/  LOP3.LUT R45, R26, 0x1f, RZ, 0xc0, !PT ;  /* 0x0000001f1a2d7812 */ /* 0x000fe200078ec0ff */
[----:B------:R-:W-:Y:S01]  /*1b70*/  IMAD R26, R36, 0x21, R43 ;  /* 0x00000021241a7824 */ /* 0x000fe200078e022b */
[----:B------:R-:W-:Y:S02]  /*1b80*/  IADD3 R25, R18, 0x2, R25 ;  /* 0x0000000212197810 */ /* 0x000fe40007ffe019 */
[----:B------:R-:W-:Y:S01]  /*1b90*/  LEA R24, P2, R24, R27, 0x5 ;  /* 0x0000001b18187211 */ /* 0x000fe200078428ff */
[----:B------:R-:W-:Y:S01]  /*1ba0*/  IMAD R45, R36, 0x21, R45 ;  /* 0x00000021242d7824 */ /* 0x000fe200078e022d */
[----:B------:R-:W-:Y:S02]  /*1bb0*/  LOP3.LUT R42, R25, 0x1f, RZ, 0xc0, !PT ;  /* 0x0000001f192a7812 */ /* 0x000fe400078ec0ff */
[----:B------:R-:W-:Y:S02]  /*1bc0*/  LEA R26, R26, UR4, 0x2 ;  /* 0x000000041a1a7c11 */ /* 0x000fe4000f8e10ff */
[----:B------:R-:W-:Y:S01]  /*1bd0*/  LEA R25, R45, UR4, 0x2 ;  /* 0x000000042d197c11 */ /* 0x000fe2000f8e10ff */
[----:B------:R0:W1:Y:S01]  /*1be0*/  SHFL.IDX PT, R34, R55, R42, 0x1f ;  /* 0x00001f2a37227589 */ /* 0x00006200000e0000 */
[----:B------:R-:W-:Y:S01]  /*1bf0*/  IMAD R45, R36, 0x21, R7 ;  /* 0x00000021242d7824 */ /* 0x000fe200078e0207 */
[----:B------:R-:W-:-:S02]  /*1c00*/  FMNMX R7, |R0|, R39, !PT ;  /* 0x0000002700077209 */ /* 0x000fc40007800200 */
[----:B------:R2:W3:Y:S01]  /*1c10*/  SHFL.IDX PT, R43, R59, R42, 0x1f ;  /* 0x00001f2a3b2b7589 */ /* 0x0004e200000e0000 */
[----:B------:R-:W-:Y:S02]  /*1c20*/  LOP3.LUT R40, R40, 0x1f, RZ, 0xc0, !PT ;  /* 0x0000001f28287812 */ /* 0x000fe400078ec0ff */
[----:B------:R-:W-:Y:S01]  /*1c30*/  FMNMX R39, |R12|, R7, !PT ;  /* 0x000000070c277209 */ /* 0x000fe20007800200 */
[----:B------:R2:W-:Y:S01]  /*1c40*/  STS [R25], R10 ;  /* 0x0000000a19007388 */ /* 0x0005e20000000800 */
[----:B------:R-:W-:Y:S01]  /*1c50*/  LEA R7, R45, UR4, 0x2 ;  /* 0x000000042d077c11 */ /* 0x000fe2000f8e10ff */
[----:B0-----:R-:W-:Y:S01]  /*1c60*/  FMUL R55, R8, UR7 ;  /* 0x0000000708377c20 */ /* 0x001fe20008400000 */
[----:B------:R-:W-:Y:S01]  /*1c70*/  FMNMX R39, |R22|, R39, !PT ;  /* 0x0000002716277209 */ /* 0x000fe20007800200 */
[----:B------:R-:W-:Y:S01]  /*1c80*/  STS [R26], R49 ;  /* 0x000000311a007388 */ /* 0x000fe20000000800 */
[----:B--2---:R-:W-:Y:S01]  /*1c90*/  FMUL R42, R12, UR7 ;  /* 0x000000070c2a7c20 */ /* 0x004fe20008400000 */
[----:B------:R-:W-:-:S05]  /*1ca0*/  FMUL R10, R0, UR7 ;  /* 0x00000007000a7c20 */ /* 0x000fca0008400000 */
[----:B------:R-:W-:Y:S01]  /*1cb0*/  @!P0 F2FP.BF16.F32.PACK_AB R45, R10, R55 ;  /* 0x000000370a2d823e */ /* 0x000fe200000010ff */
[----:B-1----:R-:W-:-:S04]  /*1cc0*/  FADD R53, R53, R34 ;  /* 0x0000002235357221 */ /* 0x002fc80000000000 */
[----:B------:R0:W-:Y:S01]  /*1cd0*/  @!P0 STG.E desc[UR8][R32.64], R45 ;  /* 0x0000002d20008986 */ /* 0x0001e2000c101908 */
[----:B---3--:R-:W-:Y:S01]  /*1ce0*/  FADD R43, R38, R43 ;  /* 0x0000002b262b7221 */ /* 0x008fe20000000000 */
[C---:B----4-:R-:W-:Y:S01]  /*1cf0*/  IMAD.U32 R27, R57.reuse, 0x10000, RZ ;  /* 0x00010000391b7824 */ /* 0x050fe200078e00ff */
[----:B------:R-:W-:-:S04]  /*1d00*/  PRMT R57, R57, 0x7632, R57 ;  /* 0x0000763239397816 */ /* 0x000fc80000000039 */
[----:B------:R-:W-:Y:S01]  /*1d10*/  FSET.BF.GT.AND R44, R27, RZ, PT ;  /* 0x000000ff1b2c720a */ /* 0x000fe20003804000 */
[C---:B------:R-:W-:Y:S01]  /*1d20*/  IMAD.U32 R27, R56.reuse, 0x10000, RZ ;  /* 0x00010000381b7824 */ /* 0x040fe200078e00ff */
[----:B------:R-:W-:Y:S01]  /*1d30*/  PRMT R56, R56, 0x7632, R56 ;  /* 0x0000763238387816 */ /* 0x000fe20000000038 */
[----:B------:R-:W-:Y:S02]  /*1d40*/  IMAD.U32 R57, R57, 0x10000, RZ ;  /* 0x0001000039397824 */ /* 0x000fe400078e00ff */
[----:B------:R-:W-:Y:S01]  /*1d50*/  FMUL R8, R27, R44 ;  /* 0x0000002c1b087220 */ /* 0x000fe20000400000 */
[----:B------:R-:W-:Y:S01]  /*1d60*/  FMUL R27, R22, UR7 ;  /* 0x00000007161b7c20 */ /* 0x000fe20008400000 */
[----:B------:R-:W-:Y:S01]  /*1d70*/  F2FP.BF16.F32.PACK_AB R44, R42, R55 ;  /* 0x000000372a2c723e */ /* 0x000fe200000010ff */
[----:B------:R-:W-:Y:S01]  /*1d80*/  IMAD.U32 R12, R56, 0x10000, RZ ;  /* 0x00010000380c7824 */ /* 0x000fe200078e00ff */
[----:B------:R-:W-:Y:S01]  /*1d90*/  PRMT R22, R21, 0x7632, R22 ;  /* 0x0000763215167816 */ /* 0x000fe20000000016 */
[----:B0-----:R-:W-:Y:S01]  /*1da0*/  FADD R32, RZ, R8 ;  /* 0x00000008ff207221 */ /* 0x001fe20000000000 */
[----:B------:R-:W-:Y:S01]  /*1db0*/  @!P0 F2FP.BF16.F32.PACK_AB R49, R27, R42 ;  /* 0x0000002a1b31823e */ /* 0x000fe200000010ff */
[----:B------:R-:W-:Y:S01]  /*1dc0*/  IMAD.U32 R42, R21, 0x10000, RZ ;  /* 0x00010000152a7824 */ /* 0x000fe200078e00ff */
[----:B------:R-:W-:Y:S01]  /*1dd0*/  FSET.BF.GT.AND R57, R57, RZ, PT ;  /* 0x000000ff3939720a */ /* 0x000fe20003804000 */
[----:B------:R-:W-:Y:S01]  /*1de0*/  IMAD.U32 R22, R22, 0x10000, RZ ;  /* 0x0001000016167824 */ /* 0x000fe200078e00ff */
[C---:B------:R-:W-:Y:S01]  /*1df0*/  PRMT R0, R23.reuse, 0x7632, R0 ;  /* 0x0000763217007816 */ /* 0x040fe20000000000 */
[----:B------:R-:W-:Y:S01]  /*1e00*/  IMAD.U32 R21, R23, 0x10000, RZ ;  /* 0x0001000017157824 */ /* 0x000fe200078e00ff */
[----:B------:R-:W-:Y:S01]  /*1e10*/  FSET.BF.GT.AND R42, R42, RZ, PT ;  /* 0x000000ff2a2a720a */ /* 0x000fe20003804000 */
[----:B------:R-:W-:Y:S01]  /*1e20*/  FMUL R12, R12, R57 ;  /* 0x000000390c0c7220 */ /* 0x000fe20000400000 */
[----:B------:R-:W-:Y:S01]  /*1e30*/  FMNMX R39, R39, |R8|, !PT ;  /* 0x4000000827277209 */ /* 0x000fe20007800000 */
[----:B------:R-:W-:Y:S01]  /*1e40*/  IMAD.U32 R0, R0, 0x10000, RZ ;  /* 0x0001000000007824 */ /* 0x000fe200078e00ff */
[----:B------:R-:W-:Y:S01]  /*1e50*/  FSET.BF.GT.AND R23, R22, RZ, PT ;  /* 0x000000ff1617720a */ /* 0x000fe20003804000 */
[----:B------:R-:W-:Y:S01]  /*1e60*/  FMUL R21, R21, R42 ;  /* 0x0000002a15157220 */ /* 0x000fe20000400000 */
[----:B------:R-:W-:Y:S01]  /*1e70*/  FMNMX R42, |R12|, R39, !PT ;  /* 0x000000270c2a7209 */ /* 0x000fe20007800200 */
[----:B------:R-:W-:Y:S01]  /*1e80*/  FMUL R8, R8, UR7 ;  /* 0x0000000708087c20 */ /* 0x000fe20008400000 */
[----:B------:R-:W-:Y:S01]  /*1e90*/  FMUL R39, R12, UR7 ;  /* 0x000000070c277c20 */ /* 0x000fe20008400000 */
[----:B------:R-:W-:Y:S01]  /*1ea0*/  FMUL R33, R21, UR7 ;  /* 0x0000000715217c20 */ /* 0x000fe20008400000 */
[----:B------:R-:W-:Y:S01]  /*1eb0*/  FMUL R22, R0, R23 ;  /* 0x0000001700167220 */ /* 0x000fe20000400000 */
[----:B------:R-:W-:Y:S01]  /*1ec0*/  FADD R23, RZ, R12 ;  /* 0x0000000cff177221 */ /* 0x000fe20000000000 */
[----:B------:R0:W-:Y:S01]  /*1ed0*/  @!P0 STG.E desc[UR8][R28.64], R49 ;  /* 0x000000311c008986 */ /* 0x0001e2000c101908 */
[----:B------:R-:W-:Y:S01]  /*1ee0*/  LEA R0, R47, UR4, 0x2 ;  /* 0x000000042f007c11 */ /* 0x000fe2000f8e10ff */
[----:B------:R-:W-:Y:S01]  /*1ef0*/  FADD R45, R21, R32 ;  /* 0x00000020152d7221 */ /* 0x000fe20000000000 */
[----:B------:R-:W-:Y:S01]  /*1f00*/  F2FP.BF16.F32.PACK_AB R47, R33, R8 ;  /* 0x00000008212f723e */ /* 0x000fe200000010ff */
[----:B------:R-:W-:Y:S01]  /*1f10*/  FADD R23, R22, R23 ;  /* 0x0000001716177221 */ /* 0x000fe20000000000 */
[----:B------:R1:W-:Y:S01]  /*1f20*/  STS [R7], R44 ;  /* 0x0000002c07007388 */ /* 0x0003e20000000800 */
[----:B------:R-:W-:-:S02]  /*1f30*/  ISETP.GT.U32.AND P0, PT, R24, -0x21, PT ;  /* 0xffffffdf1800780c */ /* 0x000fc40003f04070 */
[----:B------:R-:W-:Y:S01]  /*1f40*/  F2FP.BF16.F32.PACK_AB R32, R27, R10 ;  /* 0x0000000a1b20723e */ /* 0x000fe200000010ff */
[----:B------:R-:W2:Y:S01]  /*1f50*/  SHFL.IDX PT, R12, R45, R40, 0x1f ;  /* 0x00001f282d0c7589 */ /* 0x000ea200000e0000 */
[----:B------:R-:W-:Y:S01]  /*1f60*/  IMAD.IADD R10, R31, 0x1, R13 ;  /* 0x000000011f0a7824 */ /* 0x000fe200078e020d */
[----:B0-----:R-:W-:Y:S02]  /*1f70*/  @!P1 F2FP.BF16.F32.PACK_AB R29, R39, R8 ;  /* 0x00000008271d923e */ /* 0x001fe400000010ff */
[----:B------:R0:W3:Y:S01]  /*1f80*/  SHFL.IDX PT, R28, R23, R40, 0x1f ;  /* 0x00001f28171c7589 */ /* 0x0000e200000e0000 */
[----:B------:R-:W-:Y:S01]  /*1f90*/  LOP3.LUT R8, RZ, R41, RZ, 0x33, !PT ;  /* 0x00000029ff087212 */ /* 0x000fe200078e33ff */
[----:B-1----:R-:W-:Y:S02]  /*1fa0*/  FMUL R44, R22, UR7 ;  /* 0x00000007162c7c20 */ /* 0x002fe40008400000 */
[----:B------:R2:W-:Y:S02]  /*1fb0*/  @!P1 STG.E desc[UR8][R2.64], R29 ;  /* 0x0000001d02009986 */ /* 0x0005e4000c101908 */
[----:B------:R-:W-:Y:S01]  /*1fc0*/  IMAD.X R8, RZ, RZ, R8, P2 ;  /* 0x000000ffff087224 */ /* 0x000fe200010e0608 */
[----:B------:R-:W-:Y:S01]  /*1fd0*/  @!P1 F2FP.BF16.F32.PACK_AB R33, R44, R33 ;  /* 0x000000212c21923e */ /* 0x000fe200000010ff */
[----:B------:R-:W-:Y:S01]  /*1fe0*/  STS [R0], R47 ;  /* 0x0000002f00007388 */ /* 0x000fe20000000800 */
[----:B0-----:R-:W-:-:S02]  /*1ff0*/  FMNMX R23, |R21|, R42, !PT ;  /* 0x0000002a15177209 */ /* 0x001fc40007800200 */
[----:B------:R-:W-:Y:S01]  /*2000*/  ISETP.GT.U32.AND.EX P0, PT, R8, -0x1, PT, P0 ;  /* 0xffffffff0800780c */ /* 0x000fe20003f04100 */
[----:B------:R0:W-:Y:S01]  /*2010*/  @!P1 STG.E desc[UR8][R4.64], R33 ;  /* 0x0000002104009986 */ /* 0x0001e2000c101908 */
[----:B------:R-:W-:Y:S02]  /*2020*/  F2FP.BF16.F32.PACK_AB R21, R44, R39 ;  /* 0x000000272c15723e */ /* 0x000fe400000010ff */
[----:B------:R-:W-:Y:S01]  /*2030*/  FMNMX R8, |R22|, R23, !PT ;  /* 0x0000001716087209 */ /* 0x000fe20007800200 */
[----:B--2---:R-:W-:Y:S01]  /*2040*/  FADD R2, R53, R12 ;  /* 0x0000000c35027221 */ /* 0x004fe20000000000 */
[----:B---3--:R-:W-:Y:S01]  /*2050*/  FADD R3, R43, R28 ;  /* 0x0000001c2b037221 */ /* 0x008fe20000000000 */
[----:B0-----:R-:W-:Y:S01]  /*2060*/  SEL R5, R24, 0xffffffdf, P0 ;  /* 0xffffffdf18057807 */ /* 0x001fe20000000000 */
[----:B------:R-:W-:Y:S01]  /*2070*/  BAR.SYNC.DEFER_BLOCKING 0x0 ;  /* 0x0000000000007b1d */ /* 0x000fe20000010000 */
[----:B------:R-:W-:Y:S02]  /*2080*/  ISETP.GE.U32.AND P0, PT, R18, R20, PT ;  /* 0x000000141200720c */ /* 0x000fe40003f06070 */
[----:B------:R-:W-:-:S05]  /*2090*/  LOP3.LUT R5, RZ, R5, RZ, 0x33, !PT ;  /* 0x00000005ff057212 */ /* 0x000fca00078e33ff */
[----:B------:R-:W-:-:S06]  /*20a0*/  IMAD.IADD R24, R5, 0x1, -R18 ;  /* 0x0000000105187824 */ /* 0x000fcc00078e0a12 */
[----:B------:R-:W-:Y:S05]  /*20b0*/  @P0 BRA `(.L_x_14528) ;  /* 0x0000000400bc0947 */ /* 0x000fea0003800000 */
        /* <DEDUP_REMOVED lines=18> */
.L_x_14531:
        /* <DEDUP_REMOVED lines=51> */
.L_x_14530:
[----:B------:R-:W-:Y:S05]  /*2510*/  BSYNC B1 ;  /* 0x0000000000017941 */ /* 0x000fea0003800000 */
.L_x_14529:
        /* <DEDUP_REMOVED lines=15> */
.L_x_14533:
[----:B------:R-:W-:Y:S05]  /*2610*/  BSYNC B1 ;  /* 0x0000000000017941 */ /* 0x000fea0003800000 */
.L_x_14532:
        /* <DEDUP_REMOVED lines=25> */
.L_x_14528:
[----:B------:R-:W-:Y:S05]  /*27b0*/  BSYNC B0 ;  /* 0x0000000000007941 */ /* 0x000fea0003800000 */
.L_x_14527:
        /* <DEDUP_REMOVED lines=28> */
.L_x_14538:
        /* <DEDUP_REMOVED lines=25> */
[----:B------:R3:W4:Y:S01]  /*2b10*/  @!P1 LDS R29, [R16+0xc] ;  /* 0x00000c00101d9984 */ /* 0x0007220000000800 */
        /* <DEDUP_REMOVED lines=14> */
[----:B---3--:R-:W-:Y:S01]  /*2c00*/  @!P1 IMAD.X R16, RZ, RZ, R28, P5 ;  /* 0x000000ffff109224 */ /* 0x008fe200028e061c */
[C---:B------:R-:W-:Y:S01]  /*2c10*/  @!P1 LEA R22, P5, R0.reuse, R37, 0x2 ;  /* 0x0000002500169211 */ /* 0x040fe200078a10ff */
[----:B--2---:R1:W-:Y:S03]  /*2c20*/  @!P3 STG.E desc[UR8][R12.64], R25 ;  /* 0x000000190c00b986 */ /* 0x0043e6000c101908 */
[----:B------:R-:W-:Y:S01]  /*2c30*/  @!P1 LEA.HI.X R23, R0, R51, R16, 0x2, P5 ;  /* 0x0000003300179211 */ /* 0x000fe200028f1410 */
[----:B0-----:R1:W-:Y:S01]  /*2c40*/  @!P2 STG.E desc[UR8][R14.64], R27 ;  /* 0x0000001b0e00a986 */ /* 0x0013e2000c101908 */
[----:B------:R-:W-:Y:S01]  /*2c50*/  ISETP.NE.AND P2, PT, R24, RZ, PT ;  /* 0x000000ff1800720c */ /* 0x000fe20003f45270 */
[----:B------:R-:W-:-:S02]  /*2c60*/  VIADD R16, R32, 0x1f ;  /* 0x0000001f20107836 */ /* 0x000fc40000000000 */
[----:B----4-:R1:W-:Y:S01]  /*2c70*/  @!P1 STG.E desc[UR8][R22.64], R29 ;  /* 0x0000001d16009986 */ /* 0x0103e2000c101908 */
[----:B------:R-:W-:-:S05]  /*2c80*/  IADD3 R26, P1, R26, UR5, RZ ;  /* 0x000000051a1a7c10 */ /* 0x000fca000ff3e0ff */
[----:B------:R-:W-:-:S04]  /*2c90*/  IMAD.X R28, R28, 0x1, R11, P1 ;  /* 0x000000011c1c7824 */ /* 0x000fc800008e060b */
[----:B------:R-:W-:Y:S05]  /*2ca0*/  @P2 BRA `(.L_x_14538) ;  /* 0xfffffffc00342947 */ /* 0x000fea000383ffff */
.L_x_14537:
[----:B------:R-:W-:Y:S05]  /*2cb0*/  BSYNC B1 ;  /* 0x0000000000017941 */ /* 0x000fea0003800000 */
.L_x_14536:
        /* <DEDUP_REMOVED lines=15> */
.L_x_14540:
[----:B------:R-:W-:Y:S05]  /*2db0*/  BSYNC B1 ;  /* 0x0000000000017941 */ /* 0x000fea0003800000 */
.L_x_14539:
        /* <DEDUP_REMOVED lines=25> */
.L_x_14535:
[----:B------:R-:W-:Y:S05]  /*2f50*/  BSYNC B0 ;  /* 0x0000000000007941 */ /* 0x000fea0003800000 */
.L_x_14534:
        /* <DEDUP_REMOVED lines=40> */
.L_x_14542:
[----:B------:R-:W-:Y:S05]  /*31e0*/  BSYNC B0 ;  /* 0x0000000000007941 */ /* 0x000fea0003800000 */
.L_x_14541:
        /* <DEDUP_REMOVED lines=40> */
.L_x_14553:
[----:B-1----:R-:W-:-:S07]  /*3470*/  FMNMX R5, R4, R5, !PT ;  /* 0x0000000504057209 */ /* 0x002fce0007800000 */
.L_x_14545:
[----:B------:R-:W-:Y:S05]  /*3480*/  BSYNC B0 ;  /* 0x0000000000007941 */ /* 0x000fea0003800000 */
.L_x_14544:
[----:B------:R-:W-:Y:S01]  /*3490*/  ISETP.NE.AND P0, PT, R0, RZ, PT ;  /* 0x000000ff0000720c */ /* 0x000fe20003f05270 */
[----:B------:R-:W-:-:S12]  /*34a0*/  BSSY B0, `(.L_x_14543) ;  /* 0x0000004000007945 */ /* 0x000fd80003800000 */
[----:B------:R-:W-:Y:S05]  /*34b0*/  @P0 BRA `(.L_x_14547) ;  /* 0x0000000000080947 */ /* 0x000fea0003800000 */
[----:B------:R-:W1:Y:S02]  /*34c0*/  LDC.64 R2, c[0x0][0x238] ;  /* 0x00008e00ff027b82 */ /* 0x000e640000000a00 */
[----:B-1----:R1:W-:Y:S02]  /*34d0*/  REDG.E.MAX.S32.STRONG.GPU desc[UR8][R2.64], R5 ;  /* 0x000000050200798e */ /* 0x0023e4000d10e388 */
.L_x_14547:
[----:B------:R-:W-:Y:S05]  /*34e0*/  BSYNC B0 ;  /* 0x0000000000007941 */ /* 0x000fea0003800000 */
.L_x_14543:
        /* <DEDUP_REMOVED lines=13> */
[----:B0-----:R-:W-:Y:S05]  /*35c0*/  CALL.REL.NOINC `($__internal_365_$__cuda_sm20_rcp_rn_f32_slowpath) ;  /* 0x0000000400887944 */ /* 0x001fea0003c00000 */
[----:B------:R-:W-:Y:S05]  /*35d0*/  BRA `(.L_x_14549) ;  /* 0x0000000000147947 */ /* 0x000fea0003800000 */
.L_x_14548:
[----:B01----:R-:W0:Y:S01]  /*35e0*/  MUFU.RCP R5, UR7 ;  /* 0x0000000700057d08 */ /* 0x003e220008001000 */
[----:B------:R-:W-:-:S04]  /*35f0*/  IMAD.U32 R0, RZ, RZ, UR7 ;  /* 0x00000007ff007e24 */ /* 0x000fc8000f8e00ff */
[----:B0-----:R-:W-:-:S04]  /*3600*/  FFMA R0, R5, R0, -1 ;  /* 0xbf80000005007423 */ /* 0x001fc80000000000 */
[----:B------:R-:W-:-:S04]  /*3610*/  FADD.FTZ R0, -R0, -RZ ;  /* 0x800000ff00007221 */ /* 0x000fc80000010100 */
[----:B------:R-:W-:-:S07]  /*3620*/  FFMA R5, R5, R0, R5 ;  /* 0x0000000005057223 */ /* 0x000fce0000000005 */
.L_x_14549:
[----:B------:R-:W0:Y:S02]  /*3630*/  LDC.64 R2, c[0x0][0x240] ;  /* 0x00009000ff027b82 */ /* 0x000e240000000a00 */
[----:B0-----:R-:W-:Y:S01]  /*3640*/  STG.E desc[UR8][R2.64], R5 ;  /* 0x0000000502007986 */ /* 0x001fe2000c101908 */
[----:B------:R-:W-:Y:S05]  /*3650*/  EXIT ;  /* 0x000000000000794d */ /* 0x000fea0003800000 */
.L_x_14546:
[----:B------:R-:W-:Y:S02]  /*3660*/  IMAD.MOV.U32 R7, RZ, RZ, 0x4 ;  /* 0x00000004ff077424 */ /* 0x000fe400078e00ff */
[----:B------:R-:W-:Y:S02]  /*3670*/  IMAD.MOV.U32 R9, RZ, RZ, 0x1f ;  /* 0x0000001fff097424 */ /* 0x000fe400078e00ff */
[----:B------:R-:W-:-:S07]  /*3680*/  IMAD.MOV.U32 R6, RZ, RZ, -0x1 ;  /* 0xffffffffff067424 */ /* 0x000fce00078e00ff */
[----:B01----:R-:W-:Y:S05]  /*3690*/  WARPSYNC.COLLECTIVE R6, `(.L_x_14550) ;  /* 0x0000000006087348 */ /* 0x003fea0003c00000 */
[----:B-1----:R1:W2:Y:S02]  /*36a0*/  SHFL.DOWN P0, R5, R2, R7, R9 ;  /* 0x0800000702057389 */ /* 0x0022a40000000009 */
[----:B012---:R-:W-:Y:S01]  /*36b0*/  ENDCOLLECTIVE ;  /* 0x000000000000791b */ /* 0x007fe20003800000 */
.L_x_14550:
[----:B------:R-:W-:Y:S02]  /*36c0*/  IMAD.MOV.U32 R7, RZ, RZ, 0x2 ;  /* 0x00000002ff077424 */ /* 0x000fe400078e00ff */
[----:B------:R-:W-:-:S05]  /*36d0*/  IMAD.MOV.U32 R3, RZ, RZ, R5 ;  /* 0x000000ffff037224 */ /* 0x000fca00078e0005 */
[----:B------:R-:W-:-:S05]  /*36e0*/  FMNMX R3, R3, R2, !PT ;  /* 0x0000000203037209 */ /* 0x000fca0007800000 */
[----:B------:R-:W-:-:S07]  /*36f0*/  IMAD.MOV.U32 R2, RZ, RZ, R3 ;  /* 0x000000ffff027224 */ /* 0x000fce00078e0003 */
[----:B------:R-:W-:Y:S05]  /*3700*/  WARPSYNC.COLLECTIVE R6, `(.L_x_14551) ;  /* 0x0000000006087348 */ /* 0x000fea0003c00000 */
[----:B------:R0:W1:Y:S02]  /*3710*/  SHFL.DOWN P0, R5, R2, R7, R9 ;  /* 0x0800000702057389 */ /* 0x0000640000000009 */
[----:B01----:R-:W-:Y:S01]  /*3720*/  ENDCOLLECTIVE ;  /* 0x000000000000791b */ /* 0x003fe20003800000 */
.L_x_14551:
[----:B------:R-:W-:Y:S02]  /*3730*/  IMAD.MOV.U32 R7, RZ, RZ, 0x1 ;  /* 0x00000001ff077424 */ /* 0x000fe400078e00ff */
[----:B------:R-:W-:-:S05]  /*3740*/  IMAD.MOV.U32 R4, RZ, RZ, R5 ;  /* 0x000000ffff047224 */ /* 0x000fca00078e0005 */
[----:B------:R-:W-:-:S05]  /*3750*/  FMNMX R4, R3, R4, !PT ;  /* 0x0000000403047209 */ /* 0x000fca0007800000 */
[----:B------:R-:W-:-:S07]  /*3760*/  IMAD.MOV.U32 R2, RZ, RZ, R4 ;  /* 0x000000ffff027224 */ /* 0x000fce00078e0004 */
[----:B------:R-:W-:Y:S05]  /*3770*/  WARPSYNC.COLLECTIVE R6, `(.L_x_14552) ;  /* 0x0000000006087348 */ /* 0x000fea0003c00000 */
[----:B------:R0:W1:Y:S02]  /*3780*/  SHFL.DOWN P0, R5, R2, R7, R9 ;  /* 0x0800000702057389 */ /* 0x0000640000000009 */
[----:B01----:R-:W-:Y:S01]  /*3790*/  ENDCOLLECTIVE ;  /* 0x000000000000791b */ /* 0x003fe20003800000 */
.L_x_14552:
[----:B------:R-:W-:Y:S05]  /*37a0*/  BRA `(.L_x_14553) ;  /* 0xfffffffc00307947 */ /* 0x000fea000383ffff */
        .weak           $__internal_364_$__cuda_sm20_div_u64
        .type           $__internal_364_$__cuda_sm20_div_u64,@function
        .size           $__internal_364_$__cuda_sm20_div_u64,($__internal_365_$__cuda_sm20_rcp_rn_f32_slowpath - $__internal_364_$__cuda_sm20_div_u64)
$__internal_364_$__cuda_sm20_div_u64:
        /* <DEDUP_REMOVED lines=67> */
[----:B------:R-:W-:Y:S06]  /*3be0*/  RET.REL.NODEC R4 `(_ZN18transformer_engine6detail38cast_transpose_fused_kernel_notalignedILb1ELb1ELb0EfNS_16CTDBiasDActParamI13__nv_bfloat16S3_S3_fEELi2ELi2ENS_5EmptyEXadL_ZNS_5dreluIffEET_T0_RKS5_EEEEvT3_mmm) ;  /* 0xffffffc404047950 */ /* 0x000fec0003c3ffff */
        .weak           $__internal_365_$__cuda_sm20_rcp_rn_f32_slowpath
        .type           $__internal_365_$__cuda_sm20_rcp_rn_f32_slowpath,@function
        .size           $__internal_365_$__cuda_sm20_rcp_rn_f32_slowpath,(.L_x_34850 - $__internal_365_$__cuda_sm20_rcp_rn_f32_slowpath)
$__internal_365_$__cuda_sm20_rcp_rn_f32_slowpath:
        /* <DEDUP_REMOVED lines=15> */
.L_x_14554:
        /* <DEDUP_REMOVED lines=33> */
.L_x_14556:
[----:B------:R2:W3:Y:S02]  /*3ef0*/  MUFU.RCP R2, R0 ;  /* 0x0000000000027308 */ /* 0x0004e40000001000 */
.L_x_14555:
[----:B-1-3--:R-:W-:Y:S02]  /*3f00*/  IMAD.MOV.U32 R5, RZ, RZ, R2 ;  /* 0x000000ffff057224 */ /* 0x00afe400078e0002 */
[----:B------:R-:W-:Y:S02]  /*3f10*/  IMAD.MOV.U32 R2, RZ, RZ, R7 ;  /* 0x000000ffff027224 */ /* 0x000fe400078e0007 */
[----:B------:R-:W-:-:S04]  /*3f20*/  IMAD.MOV.U32 R3, RZ, RZ, 0x0 ;  /* 0x00000000ff037424 */ /* 0x000fc800078e00ff */
[----:B0-2---:R-:W-:Y:S05]  /*3f30*/  RET.REL.NODEC R2 `(_ZN18transformer_engine6detail38cast_transpose_fused_kernel_notalignedILb1ELb1ELb0EfNS_16CTDBiasDActParamI13__nv_bfloat16S3_S3_fEELi2ELi2ENS_5EmptyEXadL_ZNS_5dreluIffEET_T0_RKS5_EEEEvT3_mmm) ;  /* 0xffffffc002307950 */ /* 0x005fea0003c3ffff */
.L_x_14557:
        /* <DEDUP_REMOVED lines=12> */
.L_x_34850:


//--------------------- .text._ZN18transformer_engine6detail38cast_transpose_fused_kernel_notalignedILb1ELb1ELb0EfNS_16CTDBiasDActParamI13__nv_bfloat16S3_6__halffEELi2ELi2ENS_5EmptyEXadL_ZNS_5dreluIffEET_T0_RKS6_EEEEvT3_mmm --------------------------
	.section	.text._ZN18transformer_engine6detail38cast_transpose_fused_kernel_notalignedILb1ELb1ELb0EfNS_16CTDBiasDActParamI13__nv_bfloat16S3_6__halffEELi2ELi2ENS_5EmptyEXadL_ZNS_5dreluIffEET_T0_RKS6_EEEEvT3_mmm,"ax",@progbits
	.align	128
        .global         _ZN18transformer_engine6detail38cast_transpose_fused_kernel_notalignedILb1ELb1ELb0EfNS_16CTDBiasDActParamI13__nv_bfloat16S3_6__halffEELi2ELi2ENS_5EmptyEXadL_ZNS_5dreluIffEET_T0_RKS6_EEEEvT3_mmm
        .type           _ZN18transformer_engine6detail38cast_transpose_fused_kernel_notalignedILb1ELb1ELb0EfNS_16CTDBiasDActParamI13__nv_bfloat16S3_6__halffEELi2ELi2ENS_5EmptyEXadL_ZNS_5dreluIffEET_T0_RKS6_EEEEvT3_mmm,@function
        .size           _ZN18transformer_engine6detail38cast_transpose_fused_kernel_notalignedILb1ELb1ELb0EfNS_16CTDBiasDActParamI13__nv_bfloat16S3_6__halffEELi2ELi2ENS_5EmptyEXadL_ZNS_5dreluIffEET_T0_RKS6_EEEEvT3_mmm,(.L_x_34852 - _ZN18transformer_engine6detail38cast_transpose_fused_kernel_notalignedILb1ELb1ELb0EfNS_16CTDBiasDActParamI13__nv_bfloat16S3_6__halffEELi2ELi2ENS_5EmptyEXadL_ZNS_5dreluIffEET_T0_RKS6_EEEEvT3_mmm)
        .other          _ZN18transformer_engine6detail38cast_transpose_fused_kernel_notalignedILb1ELb1ELb0EfNS_16CTDBiasDActParamI13__nv_bfloat16S3_6__halffEELi2ELi2ENS_5EmptyEXadL_ZNS_5dreluIffEET_T0_RKS6_EEEEvT3_mmm,@"STO_CUDA_ENTRY STV_DEFAULT"
_ZN18transformer_engine6detail38cast_transpose_fused_kernel_notalignedILb1ELb1ELb0EfNS_16CTDBiasDActParamI13__nv_bfloat16S3_6__halffEELi2ELi2ENS_5EmptyEXadL_ZNS_5dreluIffEET_T0_RKS6_EEEEvT3_mmm:
.text._ZN18transformer_engine6detail38cast_transpose_fused_kernel_notalignedILb1ELb1ELb0EfNS_16CTDBiasDActParamI13__nv_bfloat16S3_6__halffEELi2ELi2ENS_5EmptyEXadL_ZNS_5dreluIffEET_T0_RKS6_EEEEvT3_mmm:
        /* <DEDUP_REMOVED lines=20> */
[----:B------:R-:W-:Y:S05]  /*0140*/  CALL.REL.NOINC `($__internal_366_$__cuda_sm20_div_u64) ;  /* 0x0000003400987944 */ /* 0x000fea0003c00000 */
        /* <DEDUP_REMOVED lines=8> */
.L_x_14558:
        /* <DEDUP_REMOVED lines=22> */
.L_x_14559:
        /* <DEDUP_REMOVED lines=152> */
[----:B------:R-:W-:-:S02]  /*0cb0*/  @!P1 F2FP.F16.F32.PACK_AB R37, R46, R45 ;  /* 0x0000002d2e25923e */ /* 0x000fc400000000ff */
[----:B------:R-:W-:Y:S02]  /*0cc0*/  ISETP.GE.U32.AND P0, PT, R8, R19, PT ;  /* 0x000000130800720c */ /* 0x000fe40003f06070 */
[----:B------:R-:W-:Y:S01]  /*0cd0*/  @!P1 F2FP.F16.F32.PACK_AB R39, R9, R10 ;  /* 0x0000000a0927923e */ /* 0x000fe200000000ff */
        /* <DEDUP_REMOVED lines=90> */
.L_x_14561:
[----:B------:R-:W-:Y:S05]  /*1280*/  BSYNC B0 ;  /* 0x0000000000007941 */ /* 0x000fea0003800000 */
.L_x_14560:
        /* <DEDUP_REMOVED lines=13> */
.L_x_14563:
[----:B------:R-:W-:Y:S05]  /*1360*/  BSYNC B0 ;  /* 0x0000000000007941 */ /* 0x000fea0003800000 */
.L_x_14562:
        /* <DEDUP_REMOVED lines=82> */
[----:B------:R-:W-:Y:S01]  /*1890*/  F2FP.F16.F32.PACK_AB R10, R10, R45 ;  /* 0x0000002d0a0a723e */ /* 0x000fe200000000ff */
        /* <DEDUP_REMOVED lines=17> */
[----:B------:R-:W-:Y:S02]  /*19b0*/  F2FP.F16.F32.PACK_AB R49, R34, R49 ;  /* 0x000000312231723e */ /* 0x000fe400000000ff */
[----:B------:R-:W-:Y:S02]  /*19c0*/  ISETP.GE.U32.AND P1, PT, R2, R19, PT ;  /* 0x000000130200720c */ /* 0x000fe40003f26070 */
[----:B------:R-:W-:Y:S02]  /*19d0*/  F2FP.F16.F32.PACK_AB R9, R9, R46 ;  /* 0x0000002e0909723e */ /* 0x000fe400000000ff */
[----:B------:R-:W-:Y:S01]  /*19e0*/  ISETP.GE.U32.OR P1, PT, R47, R20, P1 ;  /* 0x000000142f00720c */ /* 0x000fe20000f26470 */
[----:B------:R-:W-:Y:S01]  /*19f0*/  IMAD R47, R36, 0x21, R47 ;  /* 0x00000021242f7824 */ /* 0x000fe200078e022f */
[----:B------:R-:W-:-:S11]  /*1a00*/  F2FP.F16.F32.PACK_AB R35, R35, R48 ;  /* 0x000000302323723e */ /* 0x000fd600000000ff */
        /* <DEDUP_REMOVED lines=42> */
[----:B------:R-:W-:Y:S01]  /*1cb0*/  @!P0 F2FP.F16.F32.PACK_AB R45, R10, R55 ;  /* 0x000000370a2d823e */ /* 0x000fe200000000ff */
        /* <DEDUP_REMOVED lines=11> */
[----:B------:R-:W-:Y:S01]  /*1d70*/  F2FP.F16.F32.PACK_AB R44, R42, R55 ;  /* 0x000000372a2c723e */ /* 0x000fe200000000ff */
[----:B------:R-:W-:Y:S01]  /*1d80*/  IMAD.U32 R12, R56, 0x10000, RZ ;  /* 0x00010000380c7824 */ /* 0x000fe200078e00ff */
[----:B------:R-:W-:Y:S01]  /*1d90*/  PRMT R22, R21, 0x7632, R22 ;  /* 0x0000763215167816 */ /* 0x000fe20000000016 */
[----:B0-----:R-:W-:Y:S01]  /*1da0*/  FADD R32, RZ, R8 ;  /* 0x00000008ff207221 */ /* 0x001fe20000000000 */
[----:B------:R-:W-:Y:S01]  /*1db0*/  @!P0 F2FP.F16.F32.PACK_AB R49, R27, R42 ;  /* 0x0000002a1b31823e */ /* 0x000fe200000000ff */
        /* <DEDUP_REMOVED lines=20> */
[----:B------:R-:W-:Y:S01]  /*1f00*/  F2FP.F16.F32.PACK_AB R47, R33, R8 ;  /* 0x00000008212f723e */ /* 0x000fe200000000ff */
[----:B------:R-:W-:Y:S01]  /*1f10*/  FADD R23, R22, R23 ;  /* 0x0000001716177221 */ /* 0x000fe20000000000 */
[----:B------:R1:W-:Y:S01]  /*1f20*/  STS [R7], R44 ;  /* 0x0000002c07007388 */ /* 0x0003e20000000800 */
[----:B------:R-:W-:-:S02]  /*1f30*/  ISETP.GT.U32.AND P0, PT, R24, -0x21, PT ;  /* 0xffffffdf1800780c */ /* 0x000fc40003f04070 */
[----:B------:R-:W-:Y:S01]  /*1f40*/  F2FP.F16.F32.PACK_AB R32, R27, R10 ;  /* 0x0000000a1b20723e */ /* 0x000fe200000000ff */
[----:B------:R-:W2:Y:S01]  /*1f50*/  SHFL.IDX PT, R12, R45, R40, 0x1f ;  /* 0x00001f282d0c7589 */ /* 0x000ea200000e0000 */
[----:B------:R-:W-:Y:S01]  /*1f60*/  IMAD.IADD R10, R31, 0x1, R13 ;  /* 0x000000011f0a7824 */ /* 0x000fe200078e020d */
[----:B0-----:R-:W-:Y:S02]  /*1f70*/  @!P1 F2FP.F16.F32.PACK_AB R29, R39, R8 ;  /* 0x00000008271d923e */ /* 0x001fe400000000ff */
[----:B------:R0:W3:Y:S01]  /*1f80*/  SHFL.IDX PT, R28, R23, R40, 0x1f ;  /* 0x00001f28171c7589 */ /* 0x0000e200000e0000 */
[----:B------:R-:W-:Y:S01]  /*1f90*/  LOP3.LUT R8, RZ, R41, RZ, 0x33, !PT ;  /* 0x00000029ff087212 */ /* 0x000fe200078e33ff */
[----:B-1----:R-:W-:Y:S02]  /*1fa0*/  FMUL R44, R22, UR7 ;  /* 0x00000007162c7c20 */ /* 0x002fe40008400000 */
[----:B------:R2:W-:Y:S02]  /*1fb0*/  @!P1 STG.E desc[UR8][R2.64], R29 ;  /* 0x0000001d02009986 */ /* 0x0005e4000c101908 */
[----:B------:R-:W-:Y:S01]  /*1fc0*/  IMAD.X R8, RZ, RZ, R8, P2 ;  /* 0x000000ffff087224 */ /* 0x000fe200010e0608 */
[----:B------:R-:W-:Y:S01]  /*1fd0*/  @!P1 F2FP.F16.F32.PACK_AB R33, R44, R33 ;  /* 0x000000212c21923e */ /* 0x000fe200000000ff */
[----:B------:R-:W-:Y:S01]  /*1fe0*/  STS [R0], R47 ;  /* 0x0000002f00007388 */ /* 0x000fe20000000800 */
[----:B0-----:R-:W-:-:S02]  /*1ff0*/  FMNMX R23, |R21|, R42, !PT ;  /* 0x0000002a15177209 */ /* 0x001fc40007800200 */
[----:B------:R-:W-:Y:S01]  /*2000*/  ISETP.GT.U32.AND.EX P0, PT, R8, -0x1, PT, P0 ;  /* 0xffffffff0800780c */ /* 0x000fe20003f04100 */
[----:B------:R0:W-:Y:S01]  /*2010*/  @!P1 STG.E desc[UR8][R4.64], R33 ;  /* 0x0000002104009986 */ /* 0x0001e2000c101908 */
[----:B------:R-:W-:Y:S02]  /*2020*/  F2FP.F16.F32.PACK_AB R21, R44, R39 ;  /* 0x000000272c15723e */ /* 0x000fe400000000ff */
        /* <DEDUP_REMOVED lines=27> */
.L_x_14568:
        /* <DEDUP_REMOVED lines=51> */
.L_x_14567:
[----:B------:R-:W-:Y:S05]  /*2510*/  BSYNC B1 ;  /* 0x0000000000017941 */ /* 0x000fea0003800000 */
.L_x_14566:
        /* <DEDUP_REMOVED lines=15> */
.L_x_14570:
[----:B------:R-:W-:Y:S05]  /*2610*/  BSYNC B1 ;  /* 0x0000000000017941 */ /* 0x000fea0003800000 */
.L_x_14569:
        /* <DEDUP_REMOVED lines=25> */
.L_x_14565:
[----:B------:R-:W-:Y:S05]  /*27b0*/  BSYNC B0 ;  /* 0x0000000000007941 */ /* 0x000fea0003800000 */
.L_x_14564:
        /* <DEDUP_REMOVED lines=28> */
.L_x_14575:
        /* <DEDUP_REMOVED lines=51> */
.L_x_14574:
[----:B------:R-:W-:Y:S05]  /*2cb0*/  BSYNC B1 ;  /* 0x0000000000017941 */ /* 0x000fea0003800000 */
.L_x_14573:
        /* <DEDUP_REMOVED lines=15> */
.L_x_14577:
[----:B------:R-:W-:Y:S05]  /*2db0*/  BSYNC B1 ;  /* 0x0000000000017941 */ /* 0x000fea0003800000 */
.L_x_14576:
        /* <DEDUP_REMOVED lines=25> */
.L_x_14572:
[----:B------:R-:W-:Y:S05]  /*2f50*/  BSYNC B0 ;  /* 0x0000000000007941 */ /* 0x000fea0003800000 */
.L_x_14571:
        /* <DEDUP_REMOVED lines=40> */
.L_x_14579:
[----:B------:R-:W-:Y:S05]  /*31e0*/  BSYNC B0 ;  /* 0x0000000000007941 */ /* 0x000fea0003800000 */
.L_x_14578:
        /* <DEDUP_REMOVED lines=40> */
.L_x_14590:
[----:B-1----:R-:W-:-:S07]  /*3470*/  FMNMX R5, R4, R5, !PT ;  /* 0x0000000504057209 */ /* 0x002fce0007800000 */
.L_x_14582:
[----:B------:R-:W-:Y:S05]  /*3480*/  BSYNC B0 ;  /* 0x0000000000007941 */ /* 0x000fea0003800000 */
.L_x_14581:
[----:B------:R-:W-:Y:S01]  /*3490*/  ISETP.NE.AND P0, PT, R0, RZ, PT ;  /* 0x000000ff0000720c */ /* 0x000fe20003f05270 */
[----:B------:R-:W-:-:S12]  /*34a0*/  BSSY B0, `(.L_x_14580) ;  /* 0x0000004000007945 */ /* 0x000fd80003800000 */
[----:B------:R-:W-:Y:S05]  /*34b0*/  @P0 BRA `(.L_x_14584) ;  /* 0x0000000000080947 */ /* 0x000fea0003800000 */
[----:B------:R-:W1:Y:S02]  /*34c0*/  LDC.64 R2, c[0x0][0x238] ;  /* 0x00008e00ff027b82 */ /* 0x000e640000000a00 */
[----:B-1----:R1:W-:Y:S02]  /*34d0*/  REDG.E.MAX.S32.STRONG.GPU desc[UR8][R2.64], R5 ;  /* 0x000000050200798e */ /* 0x0023e4000d10e388 */
.L_x_14584:
[----:B------:R-:W-:Y:S05]  /*34e0*/  BSYNC B0 ;  /* 0x0000000000007941 */ /* 0x000fea0003800000 */
.L_x_14580:
        /* <DEDUP_REMOVED lines=13> */
[----:B0-----:R-:W-:Y:S05]  /*35c0*/  CALL.REL.NOINC `($__internal_367_$__cuda_sm20_rcp_rn_f32_slowpath) ;  /* 0x0000000400887944 */ /* 0x001fea0003c00000 */
[----:B------:R-:W-:Y:S05]  /*35d0*/  BRA `(.L_x_14586) ;  /* 0x0000000000147947 */ /* 0x000fea0003800000 */
.L_x_14585:
[----:B01----:R-:W0:Y:S01]  /*35e0*/  MUFU.RCP R5, UR7 ;  /* 0x0000000700057d08 */ /* 0x003e220008001000 */
[----:B------:R-:W-:-:S04]  /*35f0*/  IMAD.U32 R0, RZ, RZ, UR7 ;  /* 0x00000007ff007e24 */ /* 0x000fc8000f8e00ff */
[----:B0-----:R-:W-:-:S04]  /*3600*/  FFMA R0, R5, R0, -1 ;  /* 0xbf80000005007423 */ /* 0x001fc80000000000 */
[----:B------:R-:W-:-:S04]  /*3610*/  FADD.FTZ R0, -R0, -RZ ;  /* 0x800000ff00007221 */ /* 0x000fc80000010100 */
[----:B------:R-:W-:-:S07]  /*3620*/  FFMA R5, R5, R0, R5 ;  /* 0x0000000005057223 */ /* 0x000fce0000000005 */
.L_x_14586:
[----:B------:R-:W0:Y:S02]  /*3630*/  LDC.64 R2, c[0x0][0x240] ;  /* 0x00009000ff027b82 */ /* 0x000e240000000a00 */
[----:B0-----:R-:W-:Y:S01]  /*3640*/  STG.E desc[UR8][R2.64], R5 ;  /* 0x0000000502007986 */ /* 0x001fe2000c101908 */
[----:B------:R-:W-:Y:S05]  /*3650*/  EXIT ;  /* 0x000000000000794d */ /* 0x000fea0003800000 */
.L_x_14583:
[----:B------:R-:W-:Y:S02]  /*3660*/  IMAD.MOV.U32 R7, RZ, RZ, 0x4 ;  /* 0x00000004ff077424 */ /* 0x000fe400078e00ff */
[----:B------:R-:W-:Y:S02]  /*3670*/  IMAD.MOV.U32 R9, RZ, RZ, 0x1f ;  /* 0x0000001fff097424 */ /* 0x000fe400078e00ff */
[----:B------:R-:W-:-:S07]  /*3680*/  IMAD.MOV.U32 R6, RZ, RZ, -0x1 ;  /* 0xffffffffff067424 */ /* 0x000fce00078e00ff */
[----:B01----:R-:W-:Y:S05]  /*3690*/  WARPSYNC.COLLECTIVE R6, `(.L_x_14587) ;  /* 0x0000000006087348 */ /* 0x003fea0003c00000 */
[----:B-1----:R1:W2:Y:S02]  /*36a0*/  SHFL.DOWN P0, R5, R2, R7, R9 ;  /* 0x0800000702057389 */ /* 0x0022a40000000009 */
[----:B012---:R-:W-:Y:S01]  /*36b0*/  ENDCOLLECTIVE ;  /* 0x000000000000791b */ /* 0x007fe20003800000 */
.L_x_14587:
[----:B------:R-:W-:Y:S02]  /*36c0*/  IMAD.MOV.U32 R7, RZ, RZ, 0x2 ;  /* 0x00000002ff077424 */ /* 0x000fe400078e00ff */
[----:B------:R-:W-:-:S05]  /*36d0*/  IMAD.MOV.U32 R3, RZ, RZ, R5 ;  /* 0x000000ffff037224 */ /* 0x000fca00078e0005 */
[----:B------:R-:W-:-:S05]  /*36e0*/  FMNMX R3, R3, R2, !PT ;  /* 0x0000000203037209 */ /* 0x000fca0007800000 */
[----:B------:R-:W-:-:S07]  /*36f0*/  IMAD.MOV.U32 R2, RZ, RZ, R3 ;  /* 0x000000ffff027224 */ /* 0x000fce00078e0003 */
[----:B------:R-:W-:Y:S05]  /*3700*/  WARPSYNC.COLLECTIVE R6, `(.L_x_14588) ;  /* 0x0000000006087348 */ /* 0x000fea0003c00000 */
[----:B------:R0:W1:Y:S02]  /*3710*/  SHFL.DOWN P0, R5, R2, R7, R9 ;  /* 0x0800000702057389 */ /* 0x0000640000000009 */
[----:B01----:R-:W-:Y:S01]  /*3720*/  ENDCOLLECTIVE ;  /* 0x000000000000791b */ /* 0x003fe20003800000 */
.L_x_14588:
[----:B------:R-:W-:Y:S02]  /*3730*/  IMAD.MOV.U32 R7, RZ, RZ, 0x1 ;  /* 0x00000001ff077424 */ /* 0x000fe400078e00ff */
[----:B------:R-:W-:-:S05]  /*3740*/  IMAD.MOV.U32 R4, RZ, RZ, R5 ;  /* 0x000000ffff047224 */ /* 0x000fca00078e0005 */
[----:B------:R-:W-:-:S05]  /*3750*/  FMNMX R4, R3, R4, !PT ;  /* 0x0000000403047209 */ /* 0x000fca0007800000 */
[----:B------:R-:W-:-:S07]  /*3760*/  IMAD.MOV.U32 R2, RZ, RZ, R4 ;  /* 0x000000ffff027224 */ /* 0x000fce00078e0004 */
[----:B------:R-:W-:Y:S05]  /*3770*/  WARPSYNC.COLLECTIVE R6, `(.L_x_14589) ;  /* 0x0000000006087348 */ /* 0x000fea0003c00000 */
[----:B------:R0:W1:Y:S02]  /*3780*/  SHFL.DOWN P0, R5, R2, R7, R9 ;  /* 0x0800000702057389 */ /* 0x0000640000000009 */
[----:B01----:R-:W-:Y:S01]  /*3790*/  ENDCOLLECTIVE ;  /* 0x000000000000791b */ /* 0x003fe20003800000 */
.L_x_14589:
[----:B------:R-:W-:Y:S05]  /*37a0*/  BRA `(.L_x_14590) ;  /* 0xfffffffc00307947 */ /* 0x000fea000383ffff */
        .weak           $__internal_366_$__cuda_sm20_div_u64
        .type           $__internal_366_$__cuda_sm20_div_u64,@function
        .size           $__internal_366_$__cuda_sm20_div_u64,($__internal_367_$__cuda_sm20_rcp_rn_f32_slowpath - $__internal_366_$__cuda_sm20_div_u64)
$__internal_366_$__cuda_sm20_div_u64:
        /* <DEDUP_REMOVED lines=67> */
[----:B------:R-:W-:Y:S06]  /*3be0*/  RET.REL.NODEC R4 `(_ZN18transformer_engine6detail38cast_transpose_fused_kernel_notalignedILb1ELb1ELb0EfNS_16CTDBiasDActParamI13__nv_bfloat16S3_6__halffEELi2ELi2ENS_5EmptyEXadL_ZNS_5dreluIffEET_T0_RKS6_EEEEvT3_mmm) ;  /* 0xffffffc404047950 */ /* 0x000fec0003c3ffff */
        .weak           $__internal_367_$__cuda_sm20_rcp_rn_f32_slowpath
        .type           $__internal_367_$__cuda_sm20_rcp_rn_f32_slowpath,@function
        .size           $__internal_367_$__cuda_sm20_rcp_rn_f32_slowpath,(.L_x_34852 - $__internal_367_$__cuda_sm20_rcp_rn_f32_slowpath)
$__internal_367_$__cuda_sm20_rcp_rn_f32_slowpath:
        /* <DEDUP_REMOVED lines=15> */
.L_x_14591:
        /* <DEDUP_REMOVED lines=33> */
.L_x_14593:
[----:B------:R2:W3:Y:S02]  /*3ef0*/  MUFU.RCP R2, R0 ;  /* 0x0000000000027308 */ /* 0x0004e40000001000 */
.L_x_14592:
[----:B-1-3--:R-:W-:Y:S02]  /*3f00*/  IMAD.MOV.U32 R5, RZ, RZ, R2 ;  /* 0x000000ffff057224 */ /* 0x00afe400078e0002 */
[----:B------:R-:W-:Y:S02]  /*3f10*/  IMAD.MOV.U32 R2, RZ, RZ, R7 ;  /* 0x000000ffff027224 */ /* 0x000fe400078e0007 */
[----:B------:R-:W-:-:S04]  /*3f20*/  IMAD.MOV.U32 R3, RZ, RZ, 0x0 ;  /* 0x00000000ff037424 */ /* 0x000fc800078e00ff */
[----:B0-2---:R-:W-:Y:S05]  /*3f30*/  RET.REL.NODEC R2 `(_ZN18transformer_engine6detail38cast_transpose_fused_kernel_notalignedILb1ELb1ELb0EfNS_16CTDBiasDActParamI13__nv_bfloat16S3_6__halffEELi2ELi2ENS_5EmptyEXadL_ZNS_5dreluIffEET_T0_RKS6_EEEEvT3_mmm) ;  /* 0xffffffc002307950 */ /* 0x005fea0003c3ffff */
.L_x_14594:
        /* <DEDUP_REMOVED lines=12> */
.L_x_34852:


//--------------------- .text._ZN18transformer_engine6detail38cast_transpose_fused_kernel_notalignedILb1ELb1ELb0EfNS_16CTDBiasDActParamI13__nv_bfloat16S3_ffEELi2ELi1ENS_5EmptyEXadL_ZNS_5dreluIffEET_T0_RKS5_EEEEvT3_mmm --------------------------
	.section	.text._ZN18transformer_engine6detail38cast_transpose_fused_kernel_notalignedILb1ELb1ELb0EfNS_16CTDBiasDActParamI13__nv_bfloat16S3_ffEELi2ELi1ENS_5EmptyEXadL_ZNS_5dreluIffEET_T0_RKS5_EEEEvT3_mmm,"ax",@progbits
	.align	128
        .global         _ZN18transformer_engine6detail38cast_transpose_fused_kernel_notalignedILb1ELb1ELb0EfNS_16CTDBiasDActParamI13__nv_bfloat16S3_ffEELi2ELi1ENS_5EmptyEXadL_ZNS_5dreluIffEET_T0_RKS5_EEEEvT3_mmm
        .type           _ZN18transformer_engine6detail38cast_transpose_fused_kernel_notalignedILb1ELb1ELb0EfNS_16CTDBiasDActParamI13__nv_bfloat16S3_ffEELi2ELi1ENS_5EmptyEXadL_ZNS_5dreluIffEET_T0_RKS5_EEEEvT3_mmm,@function
        .size           _ZN18transformer_engine6detail38cast_transpose_fused_kernel_notalignedILb1ELb1ELb0EfNS_16CTDBiasDActParamI13__nv_bfloat16S3_ffEELi2ELi1ENS_5EmptyEXadL_ZNS_5dreluIffEET_T0_RKS5_EEEEvT3_mmm,(.L_x_34854 - _ZN18transformer_engine6detail38cast_transpose_fused_kernel_notalignedILb1ELb1ELb0EfNS_16CTDBiasDActParamI13__nv_bfloat16S3_ffEELi2ELi1ENS_5EmptyEXadL_ZNS_5dreluIffEET_T0_RKS5_EEEEvT3_mmm)
        .other          _ZN18transformer_engine6detail38cast_transpose_fused_kernel_notalignedILb1ELb1ELb0EfNS_16CTDBiasDActParamI13__nv_bfloat16S3_ffEELi2ELi1ENS_5EmptyEXadL_ZNS_5dreluIffEET_T0_RKS5_EEEEvT3_mmm,@"STO_CUDA_ENTRY STV_DEFAULT"
_ZN18transformer_engine6detail38cast_transpose_fused_kernel_notalignedILb1ELb1ELb0EfNS_16CTDBiasDActParamI13__nv_bfloat16S3_ffEELi2ELi1ENS_5EmptyEXadL_ZNS_5dreluIffEET_T0_RKS5_EEEEvT3_mmm:
.text._ZN18transformer_engine6detail38cast_transpose_fused_kernel_notalignedILb1ELb1ELb0EfNS_16CTDBiasDActParamI13__nv_bfloat16S3_ffEELi2ELi1ENS_5EmptyEXadL_ZNS_5dreluIffEET_T0_RKS5_EEEEvT3_mmm:
        /* <DEDUP_REMOVED lines=20> */
[----:B------:R-:W-:Y:S05]  /*0140*/  CALL.REL.NOINC `($__internal_368_$__cuda_sm20_div_u64) ;  /* 0x0000002c00647944 */ /* 0x000fea0003c00000 */
        /* <DEDUP_REMOVED lines=9> */
.L_x_14595:
        /* <DEDUP_REMOVED lines=22> */
.L_x_14596:
[----:B------:R-:W-:Y:S01]  /*0340*/  ULDC.64 UR14, c[0x0][0x260] ;  /* 0x00009800000e7ab9 */ /* 0x000fe20000000a00 */
[----:B------:R-:W-:Y:S01]  /*0350*/  ULDC.64 UR12, c[0x0][0x258] ;  /* 0x00009600000c7ab9 */ /* 0x000fe20000000a00 */
[C---:B------:R-:W-:Y:S01]  /*0360*/  SHF.L.U64.HI R0, R18.reuse, 0x5, R19 ;  /* 0x0000000512007819 */ /* 0x040fe20000010213 */
[----:B------:R-:W-:Y:S01]  /*0370*/  USHF.R.U64 UR7, UR12, 0x1, UR13 ;  /* 0x000000010c077899 */ /* 0x000fe2000800120d */
[----:B------:R-:W-:Y:S01]  /*0380*/  LEA R4, P1, -R18, UR14, 0x5 ;  /* 0x0000000e12047c11 */ /* 0x000fe2000f8229ff */
[----:B------:R-:W-:Y:S01]  /*0390*/  USHF.R.U32.HI UR10, URZ, 0x1, UR13 ;  /* 0x000000013f0a7899 */ /* 0x000fe2000801160d */
[----:B------:R-:W-:Y:S01]  /*03a0*/  SHF.R.U32.HI R33, RZ, 0x3, R9 ;  /* 0x00000003ff217819 */ /* 0x000fe20000011609 */
[----:B------:R-:W-:Y:S01]  /*03b0*/  IMAD R7, R19, UR12, RZ ;  /* 0x0000000c13077c24 */ /* 0x000fe2000f8e02ff */
[----:B------:R-:W-:Y:S01]  /*03c0*/  IADD3.X R0, ~R0, UR15, RZ, P1, !PT ;  /* 0x0000000f00007c10 */ /* 0x000fe20008ffe5ff */
[C---:B------:R-:W-:Y:S01]  /*03d0*/  IMAD.SHL.U32 R26, R35.reuse, 0x2, RZ ;  /* 0x00000002231a7824 */ /* 0x040fe200078e00ff */
[----:B------:R-:W-:Y:S01]  /*03e0*/  ISETP.LT.U32.AND P1, PT, R4, 0x20, PT ;  /* 0x000000200400780c */ /* 0x000fe20003f21070 */
[----:B------:R-:W-:Y:S01]  /*03f0*/  IMAD R15, R18, UR13, R7 ;  /* 0x0000000d120f7c24 */ /* 0x000fe2000f8e0207 */
[C---:B------:R-:W-:Y:S01]  /*0400*/  SHF.L.U64.HI R2, R35.reuse, 0x5, R8 ;  /* 0x0000000523027819 */ /* 0x040fe20000010208 */
[----:B------:R-:W-:Y:S01]  /*0410*/  ULDC.64 UR8, c[0x0][0x230] ;  /* 0x00008c0000087ab9 */ /* 0x000fe20000000a00 */
[----:B------:R-:W-:-:S02]  /*0420*/  LEA R5, P0, -R35, UR7, 0x5 ;  /* 0x0000000723057c11 */ /* 0x000fc4000f8029ff */
[----:B------:R-:W-:Y:S02]  /*0430*/  ISETP.LT.U32.AND.EX P1, PT, R0, RZ, PT, P1 ;  /* 0x000000ff0000720c */ /* 0x000fe40003f21110 */
[----:B------:R-:W-:Y:S02]  /*0440*/  LOP3.LUT R0, R33, 0x1ffffffc, RZ, 0xc0, !PT ;  /* 0x1ffffffc21007812 */ /* 0x000fe400078ec0ff */
[----:B------:R-:W-:Y:S02]  /*0450*/  IADD3.X R2, ~R2, UR10, RZ, P0, !PT ;  /* 0x0000000a02027c10 */ /* 0x000fe400087fe5ff */
[----:B------:R-:W-:Y:S01]  /*0460*/  ISETP.LT.U32.AND P0, PT, R5, 0x20, PT ;  /* 0x000000200500780c */ /* 0x000fe20003f01070 */
[----:B------:R-:W-:Y:S01]  /*0470*/  IMAD.IADD R3, R9, 0x1, -R0 ;  /* 0x0000000109037824 */ /* 0x000fe200078e0a00 */
[----:B------:R-:W-:Y:S02]  /*0480*/  LOP3.LUT R33, R33, 0x1c, RZ, 0xc0, !PT ;  /* 0x0000001c21217812 */ /* 0x000fe400078ec0ff */
[----:B------:R-:W-:-:S02]  /*0490*/  ISETP.LT.U32.AND.EX P0, PT, R2, RZ, PT, P0 ;  /* 0x000000ff0200720c */ /* 0x000fc40003f01100 */
[----:B------:R-:W-:Y:S01]  /*04a0*/  SEL R4, R4, 0x20, P1 ;  /* 0x0000002004047807 */ /* 0x000fe20000800000 */
[----:B------:R-:W-:Y:S01]  /*04b0*/  IMAD R25, R33, UR10, RZ ;  /* 0x0000000a21197c24 */ /* 0x000fe2000f8e02ff */
[----:B------:R-:W-:Y:S01]  /*04c0*/  LOP3.LUT R11, R3, 0x1f, RZ, 0xc0, !PT ;  /* 0x0000001f030b7812 */ /* 0x000fe200078ec0ff */
[----:B------:R-:W-:Y:S01]  /*04d0*/  IMAD.WIDE.U32 R6, R33, UR7, RZ ;  /* 0x0000000721067c25 */ /* 0x000fe2000f8e00ff */
[----:B------:R-:W-:Y:S02]  /*04e0*/  SEL R5, R5, 0x20, P0 ;  /* 0x0000002005057807 */ /* 0x000fe40000000000 */
[----:B------:R-:W-:Y:S01]  /*04f0*/  ISETP.GE.U32.AND P2, PT, R33, R4, PT ;  /* 0x000000042100720c */ /* 0x000fe20003f46070 */
[----:B------:R-:W-:Y:S01]  /*0500*/  IMAD.IADD R12, R7, 0x1, R25 ;  /* 0x00000001070c7824 */ /* 0x000fe200078e0219 */
[----:B------:R-:W-:Y:S01]  /*0510*/  SHF.L.U64.HI R27, R35, 0x1, R8 ;  /* 0x00000001231b7819 */ /* 0x000fe20000010208 */
[----:B------:R-:W-:Y:S01]  /*0520*/  VIADD R13, R33, 0x1 ;  /* 0x00000001210d7836 */ /* 0x000fe20000000000 */
[----:B------:R-:W-:-:S02]  /*0530*/  ISETP.LT.U32.AND P2, PT, R11, R5, !P2 ;  /* 0x000000050b00720c */ /* 0x000fc40005741070 */
[----:B------:R-:W-:Y:S01]  /*0540*/  ISETP.NE.U32.AND P1, PT, RZ, UR8, PT ;  /* 0x00000008ff007c0c */ /* 0x000fe2000bf25070 */
[----:B------:R-:W-:Y:S01]  /*0550*/  IMAD.WIDE.U32 R26, R18, UR12, R26 ;  /* 0x0000000c121a7c25 */ /* 0x000fe2000f8e001a */
[----:B------:R-:W-:Y:S02]  /*0560*/  ULDC.64 UR12, c[0x0][0x218] ;  /* 0x00008600000c7ab9 */ /* 0x000fe40000000a00 */
[----:B------:R-:W-:Y:S01]  /*0570*/  ISETP.NE.AND.EX P0, PT, RZ, UR9, PT, P1 ;  /* 0x00000009ff007c0c */ /* 0x000fe2000bf05310 */
[----:B------:R-:W-:Y:S01]  /*0580*/  IMAD.SHL.U32 R38, R26, 0x40, RZ ;  /* 0x000000401a267824 */ /* 0x000fe200078e00ff */
[----:B------:R-:W-:Y:S01]  /*0590*/  ULDC.64 UR8, c[0x0][0x210] ;  /* 0x0000840000087ab9 */ /* 0x000fe20000000a00 */
[----:B------:R-:W-:Y:S01]  /*05a0*/  IMAD.IADD R27, R27, 0x1, R15 ;  /* 0x000000011b1b7824 */ /* 0x000fe200078e020f */
[----:B------:R-:W-:-:S03]  /*05b0*/  ISETP.GE.U32.AND P1, PT, R13, R4, PT ;  /* 0x000000040d00720c */ /* 0x000fc60003f26070 */
[----:B------:R-:W-:Y:S01]  /*05c0*/  @P2 IADD3 R7, P3, R11, R6, RZ ;  /* 0x000000060b072210 */ /* 0x000fe20007f7e0ff */
[----:B------:R-:W-:Y:S01]  /*05d0*/  @!P2 IMAD.MOV.U32 R13, RZ, RZ, RZ ;  /* 0x000000ffff0da224 */ /* 0x000fe200078e00ff */
[----:B------:R-:W-:Y:S01]  /*05e0*/  SHF.L.U64.HI R10, R26, 0x6, R27 ;  /* 0x000000061a0a7819 */ /* 0x000fe2000001021b */
[----:B------:R-:W-:Y:S02]  /*05f0*/  @!P2 IMAD.MOV.U32 R14, RZ, RZ, RZ ;  /* 0x000000ffff0ea224 */ /* 0x000fe400078e00ff */
[----:B------:R-:W-:Y:S01]  /*0600*/  @P2 IMAD.X R0, RZ, RZ, R12, P3 ;  /* 0x000000ffff002224 */ /* 0x000fe200018e060c */
[C---:B------:R-:W-:Y:S01]  /*0610*/  IADD3 R40, P3, R38.reuse, UR8, RZ ;  /* 0x0000000826287c10 */ /* 0x040fe2000ff7e0ff */
[C---:B------:R-:W-:Y:S01]  /*0620*/  @P2 IMAD.SHL.U32 R31, R7.reuse, 0x4, RZ ;  /* 0x00000004071f2824 */ /* 0x040fe200078e00ff */
[----:B------:R-:W-:Y:S01]  /*0630*/  IADD3 R38, P4, R38, UR12, RZ ;  /* 0x0000000c26267c10 */ /* 0x000fe2000ff9e0ff */
[----:B------:R-:W0:Y:S01]  /*0640*/  @P0 LDC.64 R20, c[0x0][0x230] ;  /* 0x00008c00ff140b82 */ /* 0x000e220000000a00 */
[----:B------:R-:W-:-:S02]  /*0650*/  @P2 SHF.L.U64.HI R7, R7, 0x2, R0 ;  /* 0x0000000207072819 */ /* 0x000fc40000010200 */
[C---:B------:R-:W-:Y:S01]  /*0660*/  IADD3.X R2, R10.reuse, UR9, RZ, P3, !PT ;  /* 0x000000090a027c10 */ /* 0x040fe20009ffe4ff */
[----:B------:R-:W-:Y:S01]  /*0670*/  ULDC.64 UR8, c[0x0][0x208] ;  /* 0x0000820000087ab9 */ /* 0x000fe20000000a00 */
[----:B------:R-:W-:Y:S01]  /*0680*/  IADD3.X R0, R10, UR13, RZ, P4, !PT ;  /* 0x0000000d0a007c10 */ /* 0x000fe2000a7fe4ff */
[----:B------:R-:W-:Y:S01]  /*0690*/  VIADD R10, R3, 0xffffffff ;  /* 0xffffffff030a7836 */ /* 0x000fe20000000000 */
[C---:B------:R-:W-:Y:S01]  /*06a0*/  @P2 IADD3 R16, P4, R31.reuse, R38, RZ ;  /* 0x000000261f102210 */ /* 0x040fe20007f9e0ff */
[----:B------:R-:W-:Y:S01]  /*06b0*/  ULDC.64 UR12, c[0x0][0x220] ;  /* 0x00008800000c7ab9 */ /* 0x000fe20000000a00 */
[----:B------:R-:W-:Y:S02]  /*06c0*/  @P2 IADD3 R30, P3, R31, R40, RZ ;  /* 0x000000281f1e2210 */ /* 0x000fe40007f7e0ff */
[----:B------:R-:W-:Y:S01]  /*06d0*/  LOP3.LUT R10, R10, 0x1f, RZ, 0xc0, !PT ;  /* 0x0000001f0a0a7812 */ /* 0x000fe200078ec0ff */
[C---:B------:R-:W-:Y:S02]  /*06e0*/  @P2 IMAD.X R17, R7.reuse, 0x1, R0, P4 ;  /* 0x0000000107112824 */ /* 0x040fe400020e0600 */
[----:B------:R-:W-:Y:S01]  /*06f0*/  @P2 IMAD.X R31, R7, 0x1, R2, P3 ;  /* 0x00000001071f2824 */ /* 0x000fe200018e0602 */
[----:B------:R-:W-:-:S02]  /*0700*/  ISETP.LT.U32.AND P1, PT, R10, R5, !P1 ;  /* 0x000000050a00720c */ /* 0x000fc40004f21070 */
[----:B------:R1:W2:Y:S04]  /*0710*/  @P2 LDG.E R13, desc[UR8][R16.64] ;  /* 0x00000008100d2981 */ /* 0x0002a8000c1e1900 */
[----:B------:R3:W4:Y:S04]  /*0720*/  @P2 LDG.E R14, desc[UR8][R30.64] ;  /* 0x000000081e0e2981 */ /* 0x000728000c1e1900 */
[----:B0-----:R0:W5:Y:S03]  /*0730*/  @P0 LDG.E R15, desc[UR8][R20.64] ;  /* 0x00000008140f0981 */ /* 0x001166000c1e1900 */
[----:B------:R-:W-:Y:S01]  /*0740*/  @P1 IADD3 R7, P2, P3, R10, UR7, R6 ;  /* 0x000000070a071c10 */ /* 0x000fe2000fb5e006 */
[----:B-1----:R-:W-:-:S02]  /*0750*/  @!P1 IMAD.MOV.U32 R17, RZ, RZ, RZ ;  /* 0x000000ffff119224 */ /* 0x002fc400078e00ff */
[----:B---3--:R-:W-:Y:S01]  /*0760*/  @!P1 IMAD.MOV.U32 R30, RZ, RZ, RZ ;  /* 0x000000ffff1e9224 */ /* 0x008fe200078e00ff */
[----:B------:R-:W-:Y:S01]  /*0770*/  @P1 IADD3.X R6, RZ, UR10, R12, P2, P3 ;  /* 0x0000000aff061c10 */ /* 0x000fe200097e640c */
[----:B------:R-:W-:-:S03]  /*0780*/  @P1 IMAD.SHL.U32 R29, R7, 0x4, RZ ;  /* 0x00000004071d1824 */ /* 0x000fc600078e00ff */
[----:B------:R-:W-:Y:S02]  /*0790*/  @P1 SHF.L.U64.HI R7, R7, 0x2, R6 ;  /* 0x0000000207071819 */ /* 0x000fe40000010206 */
[C---:B------:R-:W-:Y:S02]  /*07a0*/  @P1 IADD3 R22, P3, R29.reuse, R38, RZ ;  /* 0x000000261d161210 */ /* 0x040fe40007f7e0ff */
[----:B------:R-:W-:-:S03]  /*07b0*/  @P1 IADD3 R28, P2, R29, R40, RZ ;  /* 0x000000281d1c1210 */ /* 0x000fc60007f5e0ff */
[C---:B------:R-:W-:Y:S02]  /*07c0*/  @P1 IMAD.X R23, R7.reuse, 0x1, R0, P3 ;  /* 0x0000000107171824 */ /* 0x040fe400018e0600 */
[----:B------:R-:W-:-:S03]  /*07d0*/  @P1 IMAD.X R29, R7, 0x1, R2, P2 ;  /* 0x00000001071d1824 */ /* 0x000fc600010e0602 */
[----:B------:R-:W3:Y:S04]  /*07e0*/  @P1 LDG.E R17, desc[UR8][R22.64] ;  /* 0x0000000816111981 */ /* 0x000ee8000c1e1900 */
[----:B------:R1:W3:Y:S01]  /*07f0*/  @P1 LDG.E R30, desc[UR8][R28.64] ;  /* 0x000000081c1e1981 */ /* 0x0002e2000c1e1900 */
[----:B------:R-:W-:Y:S01]  /*0800*/  SHF.R.U32.HI R7, RZ, 0x3, R9 ;  /* 0x00000003ff077819 */ /* 0x000fe20000011609 */
[----:B------:R-:W-:Y:S01]  /*0810*/  VIADD R6, R3, 0x1e ;  /* 0x0000001e03067836 */ /* 0x000fe20000000000 */
[----:B------:R-:W-:Y:S01]  /*0820*/  SHF.L.U64.HI R12, R26, 0x5, R27 ;  /* 0x000000051a0c7819 */ /* 0x000fe2000001021b */
[----:B0-----:R-:W-:Y:S01]  /*0830*/  IMAD.WIDE.U32 R20, R33, UR7, RZ ;  /* 0x0000000721147c25 */ /* 0x001fe2000f8e00ff */
[----:B------:R-:W-:Y:S01]  /*0840*/  LOP3.LUT R7, R7, 0x1c, RZ, 0xc0, !PT ;  /* 0x0000001c07077812 */ /* 0x000fe200078ec0ff */
[----:B------:R-:W-:Y:S01]  /*0850*/  UMOV UR6, 0x3f800000 ;  /* 0x3f80000000067882 */ /* 0x000fe20000000000 */
[----:B------:R-:W-:Y:S01]  /*0860*/  LOP3.LUT R6, R6, 0x1f, RZ, 0xc0, !PT ;  /* 0x0000001f06067812 */ /* 0x000fe200078ec0ff */
[----:B------:R-:W-:Y:S01]  /*0870*/  IMAD.SHL.U32 R31, R26, 0x20, RZ ;  /* 0x000000201a1f7824 */ /* 0x000fe200078e00ff */
[C---:B------:R-:W-:Y:S01]  /*0880*/  ISETP.GE.U32.AND P2, PT, R7.reuse, R4, PT ;  /* 0x000000040700720c */ /* 0x040fe20003f46070 */
[----:B------:R-:W-:-:S02]  /*0890*/  VIADD R37, R7, 0x2 ;  /* 0x0000000207257836 */ /* 0x000fc40000000000 */
[----:B------:R-:W-:Y:S01]  /*08a0*/  IMAD.IADD R36, R21, 0x1, R25 ;  /* 0x0000000115247824 */ /* 0x000fe200078e0219 */
[-C--:B------:R-:W-:Y:S01]  /*08b0*/  ISETP.GE.U32.OR P2, PT, R11, R5.reuse, P2 ;  /* 0x000000050b00720c */ /* 0x080fe20001746470 */
[----:B------:R-:W-:Y:S01]  /*08c0*/  VIADD R21, R7, 0x3 ;  /* 0x0000000307157836 */ /* 0x000fe20000000000 */
[----:B------:R-:W-:Y:S01]  /*08d0*/  LEA R9, P3, R31, UR12, 0x2 ;  /* 0x0000000c1f097c11 */ /* 0x000fe2000f8610ff */
[----:B-1----:R-:W-:Y:S01]  /*08e0*/  IMAD.U32 R29, RZ, RZ, UR7 ;  /* 0x00000007ff1d7e24 */ /* 0x002fe2000f8e00ff */
[----:B------:R-:W-:Y:S01]  /*08f0*/  ISETP.GE.U32.AND P1, PT, R37, R4, PT ;  /* 0x000000042500720c */ /* 0x000fe20003f26070 */
[----:B------:R-:W-:Y:S02]  /*0900*/  IMAD.U32 R23, RZ, RZ, UR10 ;  /* 0x0000000aff177e24 */ /* 0x000fe4000f8e00ff */
[----:B------:R-:W-:Y:S01]  /*0910*/  IMAD.U32 R39, RZ, RZ, UR7 ;  /* 0x00000007ff277e24 */ /* 0x000fe2000f8e00ff */
[----:B------:R-:W-:-:S05]  /*0920*/  ISETP.LT.U32.AND P1, PT, R6, R5, !P1 ;  /* 0x000000050600720c */ /* 0x000fca0004f21070 */
[----:B------:R-:W-:Y:S02]  /*0930*/  @!P2 IADD3 R16, P4, R11, R20, RZ ;  /* 0x000000140b10a210 */ /* 0x000fe40007f9e0ff */
[----:B------:R-:W-:Y:S02]  /*0940*/  LEA.HI.X R11, R31, UR13, R12, 0x2, P3 ;  /* 0x0000000d1f0b7c11 */ /* 0x000fe400098f140c */
[C---:B------:R-:W-:Y:S01]  /*0950*/  @!P2 LEA R42, P3, R16.reuse, R9, 0x3 ;  /* 0x00000009102aa211 */ /* 0x040fe200078618ff */
[----:B------:R-:W-:Y:S01]  /*0960*/  @!P2 IMAD.X R12, RZ, RZ, R36, P4 ;  /* 0x000000ffff0ca224 */ /* 0x000fe200020e0624 */
[----:B------:R-:W-:Y:S01]  /*0970*/  ISETP.GE.U32.AND P4, PT, R21, R4, PT ;  /* 0x000000041500720c */ /* 0x000fe20003f86070 */
[----:B------:R-:W-:Y:S01]  /*0980*/  VIADD R21, R7, 0x1 ;  /* 0x0000000107157836 */ /* 0x000fe20000000000 */
[----:B------:R-:W-:Y:S02]  /*0990*/  @P1 IADD3 R29, P5, P6, R29, UR7, R20 ;  /* 0x000000071d1d1c10 */ /* 0x000fe4000febe014 */
[----:B------:R-:W-:Y:S01]  /*09a0*/  @!P2 LEA.HI.X R43, R16, R11, R12, 0x3, P3 ;  /* 0x0000000b102ba211 */ /* 0x000fe200018f1c0c */
[----:B------:R-:W-:Y:S01]  /*09b0*/  VIADD R12, R3, 0x1d ;  /* 0x0000001d030c7836 */ /* 0x000fe20000000000 */
[----:B------:R-:W-:-:S02]  /*09c0*/  @P1 IADD3.X R16, R23, UR10, R36, P5, P6 ;  /* 0x0000000a17101c10 */ /* 0x000fc4000afec424 */
[----:B------:R-:W-:Y:S02]  /*09d0*/  @P1 IADD3 R29, P5, R6, R29, RZ ;  /* 0x0000001d061d1210 */ /* 0x000fe40007fbe0ff */
[----:B------:R-:W-:Y:S02]  /*09e0*/  LOP3.LUT R12, R12, 0x1f, RZ, 0xc0, !PT ;  /* 0x0000001f0c0c7812 */ /* 0x000fe400078ec0ff */
[----:B------:R-:W-:Y:S01]  /*09f0*/  ISETP.GE.U32.AND P3, PT, R21, R4, PT ;  /* 0x000000041500720c */ /* 0x000fe20003f66070 */
[----:B------:R-:W-:Y:S01]  /*0a00*/  @P1 IMAD.X R16, RZ, RZ, R16, P5 ;  /* 0x000000ffff101224 */ /* 0x000fe200028e0610 */
[-C--:B------:R-:W-:Y:S02]  /*0a10*/  ISETP.LT.U32.AND P4, PT, R12, R5.reuse, !P4 ;  /* 0x000000050c00720c */ /* 0x080fe40006781070 */
[----:B------:R-:W-:Y:S02]  /*0a20*/  ISETP.GE.U32.OR P3, PT, R10, R5, P3 ;  /* 0x000000050a00720c */ /* 0x000fe40001f66470 */
[C---:B------:R-:W-:Y:S01]  /*0a30*/  @P1 SHF.L.U64.HI R25, R29.reuse, 0x2, R16 ;  /* 0x000000021d191819 */ /* 0x040fe20000010210 */
[----:B------:R-:W-:Y:S01]  /*0a40*/  @P1 IMAD.SHL.U32 R29, R29, 0x4, RZ ;  /* 0x000000041d1d1824 */ /* 0x000fe200078e00ff */
[C---:B--2---:R-:W-:Y:S01]  /*0a50*/  PRMT R21, R13.reuse, 0x7632, R21 ;  /* 0x000076320d157816 */ /* 0x044fe20000000015 */
[----:B------:R-:W-:Y:S01]  /*0a60*/  IMAD.U32 R22, R13, 0x10000, RZ ;  /* 0x000100000d167824 */ /* 0x000fe200078e00ff */
[----:B----4-:R-:W-:-:S03]  /*0a70*/  PRMT R13, R14, 0x7632, R13 ;  /* 0x000076320e0d7816 */ /* 0x010fc6000000000d */
[----:B------:R-:W-:Y:S01]  /*0a80*/  IMAD.U32 R23, R21, 0x10000, RZ ;  /* 0x0001000015177824 */ /* 0x000fe200078e00ff */
[----:B------:R-:W-:Y:S01]  /*0a90*/  FSET.BF.GT.AND R21, R22, RZ, PT ;  /* 0x000000ff1615720a */ /* 0x000fe20003804000 */
[----:B------:R-:W-:Y:S01]  /*0aa0*/  IMAD.U32 R14, R14, 0x10000, RZ ;  /* 0x000100000e0e7824 */ /* 0x000fe200078e00ff */
[----:B-----5:R-:W-:Y:S01]  /*0ab0*/  @P0 R2UR UR6, R15 ;  /* 0x000000000f0602ca */ /* 0x020fe200000e0000 */
[----:B------:R-:W-:Y:S01]  /*0ac0*/  IMAD.U32 R15, RZ, RZ, UR10 ;  /* 0x0000000aff0f7e24 */ /* 0x000fe2000f8e00ff */
[----:B------:R-:W-:Y:S01]  /*0ad0*/  @P4 IADD3 R39, P0, P5, R39, UR7, R20 ;  /* 0x0000000727274c10 */ /* 0x000fe2000fd1e014 */
[----:B------:R-:W-:Y:S01]  /*0ae0*/  IMAD.U32 R22, R13, 0x10000, RZ ;  /* 0x000100000d167824 */ /* 0x000fe200078e00ff */
[----:B------:R-:W-:Y:S01]  /*0af0*/  FSET.BF.GT.AND R23, R23, RZ, PT ;  /* 0x000000ff1717720a */ /* 0x000fe20003804000 */
[----:B------:R-:W-:Y:S01]  /*0b00*/  FMUL R13, R14, R21 ;  /* 0x000000150e0d7220 */ /* 0x000fe20000400000 */
[----:B------:R-:W-:Y:S01]  /*0b10*/  @P4 IADD3.X R16, R15, UR10, R36, P0, P5 ;  /* 0x0000000a0f104c10 */ /* 0x000fe200087ea424 */
[----:B------:R-:W-:Y:S01]  /*0b20*/  @!P1 IMAD.MOV.U32 R15, RZ, RZ, RZ ;  /* 0x000000ffff0f9224 */ /* 0x000fe200078e00ff */
[----:B------:R-:W-:Y:S01]  /*0b30*/  @P1 IADD3 R32, P0, R29, R40, RZ ;  /* 0x000000281d201210 */ /* 0x000fe20007f1e0ff */
[----:B------:R-:W-:Y:S01]  /*0b40*/  FMUL R14, R22, R23 ;  /* 0x00000017160e7220 */ /* 0x000fe20000400000 */
[----:B------:R-:W-:-:S03]  /*0b50*/  @P4 IADD3 R39, P5, P6, R12, UR7, R39 ;  /* 0x000000070c274c10 */ /* 0x000fc6000febe027 */
[----:B------:R-:W-:Y:S01]  /*0b60*/  FMUL R22, R13, UR6 ;  /* 0x000000060d167c20 */ /* 0x000fe20008400000 */
[----:B------:R-:W-:Y:S01]  /*0b70*/  FMUL R23, R14, UR6 ;  /* 0x000000060e177c20 */ /* 0x000fe20008400000 */
[----:B------:R-:W-:Y:S01]  /*0b80*/  @P1 IMAD.X R33, R25, 0x1, R2, P0 ;  /* 0x0000000119211824 */ /* 0x000fe200000e0602 */
[----:B------:R-:W-:Y:S02]  /*0b90*/  @P1 IADD3 R28, P0, R29, R38, RZ ;  /* 0x000000261d1c1210 */ /* 0x000fe40007f1e0ff */
[----:B------:R-:W-:Y:S01]  /*0ba0*/  @P4 IADD3.X R16, RZ, UR10, R16, P5, P6 ;  /* 0x0000000aff104c10 */ /* 0x000fe2000afec410 */
[----:B------:R0:W-:Y:S03]  /*0bb0*/  @!P2 STG.E.64 desc[UR8][R42.64], R22 ;  /* 0x000000162a00a986 */ /* 0x0001e6000c101b08 */
[----:B------:R-:W-:Y:S01]  /*0bc0*/  @P4 SHF.L.U64.HI R31, R39, 0x2, R16 ;  /* 0x00000002271f4819 */ /* 0x000fe20000010210 */
[----:B------:R1:W2:Y:S01]  /*0bd0*/  @P1 LDG.E R15, desc[UR8][R32.64] ;  /* 0x00000008200f1981 */ /* 0x0002a2000c1e1900 */
[C---:B---3--:R-:W-:Y:S01]  /*0be0*/  PRMT R29, R17.reuse, 0x7632, R29 ;  /* 0x00007632111d7816 */ /* 0x048fe2000000001d */
[----:B------:R-:W-:Y:S01]  /*0bf0*/  IMAD.U32 R34, R17, 0x10000, RZ ;  /* 0x0001000011227824 */ /* 0x000fe200078e00ff */
[----:B------:R-:W-:Y:S01]  /*0c00*/  @!P3 IADD3 R16, P5, P6, R10, UR7, R20 ;  /* 0x000000070a10bc10 */ /* 0x000fe2000febe014 */
[C---:B------:R-:W-:Y:S01]  /*0c10*/  IMAD.U32 R21, R30.reuse, 0x10000, RZ ;  /* 0x000100001e157824 */ /* 0x040fe200078e00ff */
[----:B------:R-:W-:Y:S01]  /*0c20*/  PRMT R30, R30, 0x7632, R30 ;  /* 0x000076321e1e7816 */ /* 0x000fe2000000001e */
[----:B------:R-:W-:Y:S01]  /*0c30*/  @P4 IMAD.SHL.U32 R39, R39, 0x4, RZ ;  /* 0x0000000427274824 */ /* 0x000fe200078e00ff */
[----:B------:R-:W-:-:S02]  /*0c40*/  FSET.BF.GT.AND R34, R34, RZ, PT ;  /* 0x000000ff2222720a */ /* 0x000fc40003804000 */
[----:B------:R-:W-:Y:S01]  /*0c50*/  @!P3 IADD3.X R17, RZ, UR10, R36, P5, P6 ;  /* 0x0000000aff11bc10 */ /* 0x000fe2000afec424 */
[----:B-1----:R-:W-:Y:S01]  /*0c60*/  IMAD.U32 R33, R29, 0x10000, RZ ;  /* 0x000100001d217824 */ /* 0x002fe200078e00ff */
[----:B------:R-:W-:Y:S01]  /*0c70*/  @P4 IADD3 R40, P2, R39, R40, RZ ;  /* 0x0000002827284210 */ /* 0x000fe20007f5e0ff */
[----:B------:R-:W-:Y:S01]  /*0c80*/  @P1 IMAD.X R29, R25, 0x1, R0, P0 ;  /* 0x00000001191d1824 */ /* 0x000fe200000e0600 */
[----:B------:R-:W-:Y:S01]  /*0c90*/  @P4 IADD3 R38, P6, R39, R38, RZ ;  /* 0x0000002627264210 */ /* 0x000fe20007fde0ff */
[----:B------:R-:W-:Y:S01]  /*0ca0*/  @!P1 IMAD.MOV.U32 R25, RZ, RZ, RZ ;  /* 0x000000ffff199224 */ /* 0x000fe200078e00ff */
[----:B------:R-:W-:Y:S01]  /*0cb0*/  FSET.BF.GT.AND R33, R33, RZ, PT ;  /* 0x000000ff2121720a */ /* 0x000fe20003804000 */
[----:B------:R-:W-:Y:S01]  /*0cc0*/  IMAD.U32 R30, R30, 0x10000, RZ ;  /* 0x000100001e1e7824 */ /* 0x000fe200078e00ff */
[----:B0-----:R-:W-:Y:S01]  /*0cd0*/  @!P3 LEA R42, P5, R16, R9, 0x3 ;  /* 0x00000009102ab211 */ /* 0x001fe200078a18ff */
[----:B------:R-:W-:Y:S02]  /*0ce0*/  FMUL R21, R21, R34 ;  /* 0x0000002215157220 */ /* 0x000fe40000400000 */
[----:B------:R0:W3:Y:S01]  /*0cf0*/  @P1 LDG.E R25, desc[UR8][R28.64] ;  /* 0x000000081c191981 */ /* 0x0000e2000c1e1900 */
[----:B------:R-:W-:Y:S01]  /*0d00*/  FMUL R30, R30, R33 ;  /* 0x000000211e1e7220 */ /* 0x000fe20000400000 */
[----:B------:R-:W-:Y:S01]  /*0d10*/  @!P3 LEA.HI.X R43, R16, R11, R17, 0x3, P5 ;  /* 0x0000000b102bb211 */ /* 0x000fe200028f1c11 */
[----:B------:R-:W-:-:S02]  /*0d20*/  @P4 IMAD.X R41, R31, 0x1, R2, P2 ;  /* 0x000000011f294824 */ /* 0x000fc400010e0602 */
[----:B------:R-:W-:Y:S01]  /*0d30*/  FMUL R16, R21, UR6 ;  /* 0x0000000615107c20 */ /* 0x000fe20008400000 */
[----:B------:R-:W-:Y:S02]  /*0d40*/  @P4 IMAD.X R39, R31, 0x1, R0, P6 ;  /* 0x000000011f274824 */ /* 0x000fe400030e0600 */
[----:B------:R-:W-:Y:S01]  /*0d50*/  FMUL R17, R30, UR6 ;  /* 0x000000061e117c20 */ /* 0x000fe20008400000 */
[----:B------:R-:W-:Y:S02]  /*0d60*/  @!P4 IMAD.MOV.U32 R31, RZ, RZ, RZ ;  /* 0x000000ffff1fc224 */ /* 0x000fe400078e00ff */
[----:B------:R-:W-:Y:S02]  /*0d70*/  @!P4 IMAD.MOV.U32 R32, RZ, RZ, RZ ;  /* 0x000000ffff20c224 */ /* 0x000fe400078e00ff */
[----:B------:R1:W-:Y:S04]  /*0d80*/  @!P3 STG.E.64 desc[UR8][R42.64], R16 ;  /* 0x000000102a00b986 */ /* 0x0003e8000c101b08 */
[----:B------:R4:W5:Y:S04]  /*0d90*/  @P4 LDG.E R31, desc[UR8][R38.64] ;  /* 0x00000008261f4981 */ /* 0x000968000c1e1900 */
[----:B------:R1:W5:Y:S01]  /*0da0*/  @P4 LDG.E R32, desc[UR8][R40.64] ;  /* 0x0000000828204981 */ /* 0x000362000c1e1900 */
[----:B------:R-:W1:Y:S01]  /*0db0*/  S2R R2, SR_TID.X ;  /* 0x0000000000027919 */ /* 0x000e620000002100 */
[----:B0-----:R-:W-:-:S02]  /*0dc0*/  IMAD.U32 R28, RZ, RZ, UR7 ;  /* 0x00000007ff1c7e24 */ /* 0x001fc4000f8e00ff */
[----:B------:R-:W-:Y:S01]  /*0dd0*/  IMAD.U32 R29, RZ, RZ, UR10 ;  /* 0x0000000aff1d7e24 */ /* 0x000fe2000f8e00ff */
[----:B------:R-:W-:Y:S01]  /*0de0*/  ISETP.GE.U32.AND P0, PT, R37, R4, PT ;  /* 0x000000042500720c */ /* 0x000fe20003f06070 */
[----:B------:R-:W-:Y:S01]  /*0df0*/  IMAD R37, R7, UR10, RZ ;  /* 0x0000000a07257c24 */ /* 0x000fe2000f8e02ff */
[----:B------:R-:W-:Y:S01]  /*0e00*/  USHF.L.U64.HI UR12, UR14, 0x1, UR15 ;  /* 0x000000010e0c7899 */ /* 0x000fe2000801020f */
[----:B----4-:R-:W-:Y:S01]  /*0e10*/  IMAD.U32 R39, RZ, RZ, UR7 ;  /* 0x00000007ff277e24 */ /* 0x010fe2000f8e00ff */
[----:B------:R-:W-:Y:S01]  /*0e20*/  USHF.L.U32 UR11, UR14, 0x1, URZ ;  /* 0x000000010e0b7899 */ /* 0x000fe2000800063f */
[----:B------:R-:W-:Y:S02]  /*0e30*/  ISETP.GE.U32.OR P0, PT, R6, R5, P0 ;  /* 0x000000050600720c */ /* 0x000fe40000706470 */
[----:B-1----:R-:W-:-:S04]  /*0e40*/  SHF.R.U32.HI R33, RZ, 0x3, R2 ;  /* 0x00000003ff217819 */ /* 0x002fc80000011602 */
[----:B------:R-:W-:-:S05]  /*0e50*/  LOP3.LUT R0, R33, 0x1c, RZ, 0xc0, !PT ;  /* 0x0000001c21007812 */ /* 0x000fca00078ec0ff */
[----:B------:R-:W-:-:S04]  /*0e60*/  IMAD.WIDE.U32 R28, R0, UR7, R28 ;  /* 0x00000007001c7c25 */ /* 0x000fc8000f8e001c */
[----:B------:R-:W-:Y:S01]  /*0e70*/  IMAD.IADD R34, R37, 0x1, R29 ;  /* 0x0000000125227824 */ /* 0x000fe200078e021d */
[----:B------:R-:W-:Y:S01]  /*0e80*/  IADD3 R37, P3, P2, R39, UR7, R28 ;  /* 0x0000000727257c10 */ /* 0x000fe2000fa7e01c */
[C---:B------:R-:W-:Y:S02]  /*0e90*/  IMAD R39, R35.reuse, UR12, RZ ;  /* 0x0000000c23277c24 */ /* 0x040fe4000f8e02ff */
        /* <DEDUP_REMOVED lines=15> */
[----:B------:R-:W-:-:S05]  /*0f90*/  IMAD.U32 R29, RZ, RZ, UR10 ;  /* 0x0000000aff1d7e24 */ /* 0x000fca000f8e00ff */
[----:B------:R-:W-:Y:S02]  /*0fa0*/  @!P0 IADD3.X R40, R29, UR10, R36, P4, P5 ;  /* 0x0000000a1d288c10 */ /* 0x000fe4000a7ea424 */
[----:B------:R-:W-:Y:S02]  /*0fb0*/  @!P0 IADD3 R36, P1, R6, R39, RZ ;  /* 0x0000002706248210 */ /* 0x000fe40007f3e0ff */
[----:B------:R-:W-:Y:S01]  /*0fc0*/  LOP3.LUT R29, R0, 0x3, RZ, 0xfc, !PT ;  /* 0x00000003001d7812 */ /* 0x000fe200078efcff */
[----:B------:R-:W-:-:S04]  /*0fd0*/  IMAD.WIDE.U32 R26, R35, 0x3e, R26 ;  /* 0x0000003e231a7825 */ /* 0x000fc800078e001a */
[----:B------:R-:W-:Y:S02]  /*0fe0*/  IMAD.U32 R39, RZ, RZ, UR10 ;  /* 0x0000000aff277e24 */ /* 0x000fe4000f8e00ff */
[----:B------:R-:W-:Y:S01]  /*0ff0*/  @!P0 IMAD.X R35, RZ, RZ, R40, P1 ;  /* 0x000000ffff238224 */ /* 0x000fe200008e0628 */
[----:B------:R-:W-:Y:S01]  /*1000*/  ISETP.GE.U32.AND P1, PT, R29, R4, PT ;  /* 0x000000041d00720c */ /* 0x000fe20003f26070 */
[----:B0-----:R-:W-:Y:S01]  /*1010*/  IMAD.IADD R38, R7, 0x1, R38 ;  /* 0x0000000107267824 */ /* 0x001fe200078e0226 */
[----:B------:R-:W-:Y:S02]  /*1020*/  IADD3.X R34, R39, UR10, R34, P3, P2 ;  /* 0x0000000a27227c10 */ /* 0x000fe40009fe4422 */
[----:B------:R-:W-:Y:S01]  /*1030*/  FMNMX R7, RZ, |R13|, !PT ;  /* 0x4000000dff077209 */ /* 0x000fe20007800000 */
[----:B------:R-:W-:Y:S01]  /*1040*/  FADD R13, RZ, R13 ;  /* 0x0000000dff0d7221 */ /* 0x000fe20000000000 */
[----:B------:R-:W-:Y:S01]  /*1050*/  ISETP.GE.U32.OR P1, PT, R12, R5, P1 ;  /* 0x000000050c00720c */ /* 0x000fe20000f26470 */
[----:B------:R-:W-:Y:S01]  /*1060*/  VIADD R39, R38, 0x1 ;  /* 0x0000000126277836 */ /* 0x000fe20000000000 */
[----:B------:R-:W-:-:S02]  /*1070*/  @!P0 LEA R40, P4, R36, R9, 0x3 ;  /* 0x0000000924288211 */ /* 0x000fc400078818ff */
[----:B------:R-:W-:Y:S01]  /*1080*/  LOP3.LUT R42, R38, 0x1f, RZ, 0xc0, !PT ;  /* 0x0000001f262a7812 */ /* 0x000fe200078ec0ff */
[----:B------:R-:W-:Y:S01]  /*1090*/  FADD R44, RZ, R21 ;  /* 0x00000015ff2c7221 */ /* 0x000fe20000000000 */
[----:B------:R-:W-:Y:S01]  /*10a0*/  @!P0 LEA.HI.X R41, R36, R11, R35, 0x3, P4 ;  /* 0x0000000b24298211 */ /* 0x000fe200020f1c23 */
[----:B------:R-:W-:Y:S01]  /*10b0*/  FADD R43, RZ, R14 ;  /* 0x0000000eff2b7221 */ /* 0x000fe20000000000 */
[----:B------:R-:W-:Y:S01]  /*10c0*/  LOP3.LUT R39, R39, 0x1f, RZ, 0xc0, !PT ;  /* 0x0000001f27277812 */ /* 0x000fe200078ec0ff */
[----:B------:R-:W0:Y:S01]  /*10d0*/  SHFL.IDX PT, R13, R13, R42, 0x1f ;  /* 0x00001f2a0d0d7589 */ /* 0x000e2200000e0000 */
[----:B------:R-:W-:Y:S02]  /*10e0*/  FMNMX R36, |R14|, R7, !PT ;  /* 0x000000070e247209 */ /* 0x000fe40007800200 */
[----:B------:R-:W-:Y:S01]  /*10f0*/  IADD3 R14, P2, R12, R37, RZ ;  /* 0x000000250c0e7210 */ /* 0x000fe20007f5e0ff */
[----:B------:R-:W1:Y:S01]  /*1100*/  SHFL.IDX PT, R29, R44, R39, 0x1f ;  /* 0x00001f272c1d7589 */ /* 0x000e6200000e0000 */
[----:B------:R-:W-:-:S03]  /*1110*/  LOP3.LUT R33, R33, 0x1ffffffc, RZ, 0xc0, !PT ;  /* 0x1ffffffc21217812 */ /* 0x000fc600078ec0ff */
[----:B------:R-:W-:Y:S01]  /*1120*/  IMAD.X R35, RZ, RZ, R34, P2 ;  /* 0x000000ffff237224 */ /* 0x000fe200010e0622 */
[C---:B------:R-:W-:Y:S02]  /*1130*/  @!P1 LEA R34, P2, R14.reuse, R9, 0x3 ;  /* 0x000000090e229211 */ /* 0x040fe400078418ff */
[----:B------:R-:W-:Y:S02]  /*1140*/  SHF.R.U32.HI R9, RZ, 0x8, R2 ;  /* 0x00000008ff097819 */ /* 0x000fe40000011602 */
[----:B------:R-:W-:Y:S01]  /*1150*/  @!P1 LEA.HI.X R35, R14, R11, R35, 0x3, P2 ;  /* 0x0000000b0e239211 */ /* 0x000fe200010f1c23 */
[C---:B------:R-:W-:Y:S01]  /*1160*/  IMAD.IADD R11, R2.reuse, 0x1, -R33 ;  /* 0x00000001020b7824 */ /* 0x040fe200078e0a21 */
[----:B------:R-:W-:Y:S01]  /*1170*/  LOP3.LUT R19, RZ, R19, RZ, 0x33, !PT ;  /* 0x00000013ff137212 */ /* 0x000fe200078e33ff */
[----:B------:R-:W-:Y:S01]  /*1180*/  IMAD.SHL.U32 R9, R9, 0x20, RZ ;  /* 0x0000002009097824 */ /* 0x000fe200078e00ff */
[----:B------:R-:W-:Y:S02]  /*1190*/  LOP3.LUT R14, R2, 0x1f, RZ, 0xc0, !PT ;  /* 0x0000001f020e7812 */ /* 0x000fe400078ec0ff */
[----:B------:R-:W-:-:S02]  /*11a0*/  LEA R19, P3, R24, R19, 0x5 ;  /* 0x0000001318137211 */ /* 0x000fc400078628ff */
[----:B------:R-:W-:Y:S02]  /*11b0*/  LOP3.LUT R9, R9, 0xffffffe0, R14, 0xe2, !PT ;  /* 0xffffffe009097812 */ /* 0x000fe400078ee20e */
[----:B------:R-:W-:Y:S01]  /*11c0*/  LOP3.LUT R24, R11, 0x1f, RZ, 0xc0, !PT ;  /* 0x0000001f0b187812 */ /* 0x000fe200078ec0ff */
[----:B------:R-:W4:Y:S04]  /*11d0*/  S2UR UR5, SR_CgaCtaId ;  /* 0x00000000000579c3 */ /* 0x000f280000008800 */
[----:B------:R-:W-:Y:S02]  /*11e0*/  IMAD R11, R9, 0x21, R24 ;  /* 0x00000021090b7824 */ /* 0x000fe400078e0218 */
[----:B0-----:R-:W-:-:S04]  /*11f0*/  FADD R24, RZ, R13 ;  /* 0x0000000dff187221 */ /* 0x001fc80000000000 */
[----:B-1----:R-:W-:Y:S01]  /*1200*/  FADD R29, R29, R24 ;  /* 0x000000181d1d7221 */ /* 0x002fe20000000000 */
[----:B------:R-:W-:Y:S01]  /*1210*/  FMNMX R37, R36, |R21|, !PT ;  /* 0x4000001524257209 */ /* 0x000fe20007800000 */
[----:B------:R0:W1:Y:S01]  /*1220*/  SHFL.IDX PT, R7, R43, R42, 0x1f ;  /* 0x00001f2a2b077589 */ /* 0x00006200000e0000 */
[----:B------:R-:W-:Y:S02]  /*1230*/  UMOV UR4, 0x400 ;  /* 0x0000040000047882 */ /* 0x000fe40000000000 */
[----:B------:R-:W-:Y:S01]  /*1240*/  UIADD3 UR4, UR4, 0x20, URZ ;  /* 0x0000002004047890 */ /* 0x000fe2000fffe03f */
[----:B0-----:R-:W-:Y:S01]  /*1250*/  FADD R42, RZ, R30 ;  /* 0x0000001eff2a7221 */ /* 0x001fe20000000000 */
[----:B------:R-:W-:-:S04]  /*1260*/  FMNMX R30, |R30|, R37, !PT ;  /* 0x000000251e1e7209 */ /* 0x000fc80007800200 */
[----:B------:R-:W0:Y:S01]  /*1270*/  SHFL.IDX PT, R21, R42, R39, 0x1f ;  /* 0x00001f272a157589 */ /* 0x000e2200000e0000 */
[----:B----4-:R-:W-:Y:S01]  /*1280*/  ULEA UR4, UR5, UR4, 0x18 ;  /* 0x0000000405047291 */ /* 0x010fe2000f8ec03f */
[----:B------:R-:W-:-:S05]  /*1290*/  IMAD R10, R9, 0x21, R10 ;  /* 0x00000021090a7824 */ /* 0x000fca00078e020a */
[----:B------:R-:W-:Y:S02]  /*12a0*/  LEA R11, R11, UR4, 0x2 ;  /* 0x000000040b0b7c11 */ /* 0x000fe4000f8e10ff */
[----:B------:R-:W-:-:S03]  /*12b0*/  LEA R10, R10, UR4, 0x2 ;  /* 0x000000040a0a7c11 */ /* 0x000fc6000f8e10ff */
[----:B------:R-:W-:Y:S01]  /*12c0*/  STS [R11], R22 ;  /* 0x000000160b007388 */ /* 0x000fe20000000800 */
[----:B------:R-:W-:-:S03]  /*12d0*/  LOP3.LUT R18, RZ, R18, RZ, 0x33, !PT ;  /* 0x00000012ff127212 */ /* 0x000fc600078e33ff */
[----:B------:R1:W-:Y:S02]  /*12e0*/  STS [R10], R16 ;  /* 0x000000100a007388 */ /* 0x0003e40000000800 */
[----:B-1----:R-:W-:Y:S01]  /*12f0*/  FADD R16, RZ, R7 ;  /* 0x00000007ff107221 */ /* 0x002fe20000000000 */
[----:B------:R-:W-:-:S03]  /*1300*/  IMAD.X R7, RZ, RZ, R18, P3 ;  /* 0x000000ffff077224 */ /* 0x000fc600018e0612 */
[----:B0-----:R-:W-:Y:S01]  /*1310*/  FADD R21, R21, R16 ;  /* 0x0000001015157221 */ /* 0x001fe20000000000 */
[----:B------:R-:W-:-:S05]  /*1320*/  IMAD R6, R9, 0x21, R6 ;  /* 0x0000002109067824 */ /* 0x000fca00078e0206 */
[----:B------:R-:W-:Y:S02]  /*1330*/  LEA R6, R6, UR4, 0x2 ;  /* 0x0000000406067c11 */ /* 0x000fe4000f8e10ff */
[C---:B--2---:R-:W-:Y:S01]  /*1340*/  PRMT R13, R15.reuse, 0x7632, R13 ;  /* 0x000076320f0d7816 */ /* 0x044fe2000000000d */
[----:B------:R-:W-:Y:S01]  /*1350*/  IMAD.U32 R15, R15, 0x10000, RZ ;  /* 0x000100000f0f7824 */ /* 0x000fe200078e00ff */
[C---:B---3--:R-:W-:Y:S01]  /*1360*/  PRMT R24, R25.reuse, 0x7632, R24 ;  /* 0x0000763219187816 */ /* 0x048fe20000000018 */
[----:B------:R-:W-:-:S04]  /*1370*/  IMAD.U32 R25, R25, 0x10000, RZ ;  /* 0x0001000019197824 */ /* 0x000fc800078e00ff */
[----:B------:R-:W-:Y:S01]  /*1380*/  IMAD.U32 R36, R24, 0x10000, RZ ;  /* 0x0001000018247824 */ /* 0x000fe200078e00ff */
[----:B------:R-:W-:Y:S01]  /*1390*/  FSET.BF.GT.AND R24, R25, RZ, PT ;  /* 0x000000ff1918720a */ /* 0x000fe20003804000 */
[----:B------:R-:W-:-:S03]  /*13a0*/  IMAD.U32 R25, R13, 0x10000, RZ ;  /* 0x000100000d197824 */ /* 0x000fc600078e00ff */
[----:B------:R-:W-:Y:S01]  /*13b0*/  FSET.BF.GT.AND R36, R36, RZ, PT ;  /* 0x000000ff2424720a */ /* 0x000fe20003804000 */
[----:B------:R-:W-:Y:S01]  /*13c0*/  FMUL R13, R15, R24 ;  /* 0x000000180f0d7220 */ /* 0x000fe20000400000 */
[----:B------:R-:W-:-:S03]  /*13d0*/  VIADD R15, R38, 0x2 ;  /* 0x00000002260f7836 */ /* 0x000fc60000000000 */
[----:B------:R-:W-:Y:S01]  /*13e0*/  FMUL R24, R25, R36 ;  /* 0x0000002419187220 */ /* 0x000fe20000400000 */
[C---:B-----5:R-:W-:Y:S01]  /*13f0*/  IMAD.U32 R39, R31.reuse, 0x10000, RZ ;  /* 0x000100001f277824 */ /* 0x060fe200078e00ff */
[----:B------:R-:W-:Y:S02]  /*1400*/  PRMT R31, R31, 0x7632, R31 ;  /* 0x000076321f1f7816 */ /* 0x000fe4000000001f */
[----:B------:R-:W-:Y:S01]  /*1410*/  FADD R36, RZ, R24 ;  /* 0x00000018ff247221 */ /* 0x000fe20000000000 */
[C---:B------:R-:W-:Y:S01]  /*1420*/  IMAD.U32 R37, R32.reuse, 0x10000, RZ ;  /* 0x0001000020257824 */ /* 0x040fe200078e00ff */
[----:B------:R-:W-:Y:S01]  /*1430*/  LOP3.LUT R15, R15, 0x1f, RZ, 0xc0, !PT ;  /* 0x0000001f0f0f7812 */ /* 0x000fe200078ec0ff */
[----:B------:R-:W-:Y:S01]  /*1440*/  IMAD.U32 R25, R31, 0x10000, RZ ;  /* 0x000100001f197824 */ /* 0x000fe200078e00ff */
[----:B------:R-:W-:-:S03]  /*1450*/  PRMT R32, R32, 0x7632, R32 ;  /* 0x0000763220207816 */ /* 0x000fc60000000020 */
[----:B------:R-:W0:Y:S01]  /*1460*/  SHFL.IDX PT, R36, R36, R15, 0x1f ;  /* 0x00001f0f24247589 */ /* 0x000e2200000e0000 */
[----:B------:R-:W-:Y:S01]  /*1470*/  FSET.BF.GT.AND R42, R39, RZ, PT ;  /* 0x000000ff272a720a */ /* 0x000fe20003804000 */
[----:B------:R-:W-:Y:S01]  /*1480*/  IMAD.U32 R31, R32, 0x10000, RZ ;  /* 0x00010000201f7824 */ /* 0x000fe200078e00ff */
[----:B------:R-:W-:Y:S01]  /*1490*/  FSET.BF.GT.AND R32, R25, RZ, PT ;  /* 0x000000ff1920720a */ /* 0x000fe20003804000 */
[----:B------:R-:W-:Y:S02]  /*14a0*/  VIADD R38, R38, 0x3 ;  /* 0x0000000326267836 */ /* 0x000fe40000000000 */
[----:B------:R-:W-:Y:S01]  /*14b0*/  FADD R44, RZ, R13 ;  /* 0x0000000dff2c7221 */ /* 0x000fe20000000000 */
[----:B------:R-:W-:Y:S01]  /*14c0*/  FMUL R22, R37, R42 ;  /* 0x0000002a25167220 */ /* 0x000fe20000400000 */
[----:B------:R-:W-:Y:S01]  /*14d0*/  FMUL R31, R31, R32 ;  /* 0x000000201f1f7220 */ /* 0x000fe20000400000 */
[----:B------:R-:W-:Y:S01]  /*14e0*/  IMAD R42, R9, 0x21, R12 ;  /* 0x00000021092a7824 */ /* 0x000fe200078e020c */
[----:B------:R-:W-:Y:S01]  /*14f0*/  LOP3.LUT R39, R38, 0x1f, RZ, 0xc0, !PT ;  /* 0x0000001f26277812 */ /* 0x000fe200078ec0ff */
[----:B------:R-:W-:Y:S01]  /*1500*/  FMUL R12, R13, UR6 ;  /* 0x000000060d0c7c20 */ /* 0x000fe20008400000 */
[----:B------:R-:W-:Y:S01]  /*1510*/  FMNMX R25, R30, |R13|, !PT ;  /* 0x4000000d1e197209 */ /* 0x000fe20007800000 */
[----:B------:R-:W1:Y:S01]  /*1520*/  SHFL.IDX PT, R32, R44, R15, 0x1f ;  /* 0x00001f0f2c207589 */ /* 0x000e6200000e0000 */
[----:B------:R-:W-:Y:S01]  /*1530*/  FADD R37, RZ, R22 ;  /* 0x00000016ff257221 */ /* 0x000fe20000000000 */
[----:B------:R-:W-:Y:S01]  /*1540*/  FADD R38, RZ, R31 ;  /* 0x0000001fff267221 */ /* 0x000fe20000000000 */
[----:B------:R-:W-:-:S04]  /*1550*/  FMUL R13, R24, UR6 ;  /* 0x00000006180d7c20 */ /* 0x000fc80008400000 */
[----:B------:R-:W2:Y:S04]  /*1560*/  SHFL.IDX PT, R37, R37, R39, 0x1f ;  /* 0x00001f2725257589 */ /* 0x000ea800000e0000 */
[----:B------:R-:W-:Y:S01]  /*1570*/  @!P0 STG.E.64 desc[UR8][R40.64], R12 ;  /* 0x0000000c28008986 */ /* 0x000fe2000c101b08 */
[----:B------:R-:W-:-:S03]  /*1580*/  ISETP.GT.U32.AND P0, PT, R19, -0x21, PT ;  /* 0xffffffdf1300780c */ /* 0x000fc60003f04070 */
[----:B------:R0:W3:Y:S01]  /*1590*/  SHFL.IDX PT, R38, R38, R39, 0x1f ;  /* 0x00001f2726267589 */ /* 0x0000e200000e0000 */
[----:B------:R-:W-:Y:S02]  /*15a0*/  ISETP.GT.U32.AND.EX P0, PT, R7, -0x1, PT, P0 ;  /* 0xffffffff0700780c */ /* 0x000fe40003f04100 */
[----:B------:R-:W-:Y:S01]  /*15b0*/  FMNMX R43, |R24|, R25, !PT ;  /* 0x00000019182b7209 */ /* 0x000fe20007800200 */
[----:B0-----:R-:W-:Y:S01]  /*15c0*/  FADD R39, R21, R36 ;  /* 0x0000002415277221 */ /* 0x001fe20000000000 */
[----:B------:R-:W-:Y:S02]  /*15d0*/  SEL R21, R19, 0xffffffdf, P0 ;  /* 0xffffffdf13157807 */ /* 0x000fe40000000000 */
[----:B------:R-:W-:Y:S01]  /*15e0*/  ISETP.GE.U32.AND P0, PT, R0, R5, PT ;  /* 0x000000050000720c */ /* 0x000fe20003f06070 */
[----:B------:R-:W-:Y:S01]  /*15f0*/  FMUL R24, R22, UR6 ;  /* 0x0000000616187c20 */ /* 0x000fe20008400000 */
[----:B------:R-:W-:Y:S01]  /*1600*/  LEA R15, R42, UR4, 0x2 ;  /* 0x000000042a0f7c11 */ /* 0x000fe2000f8e10ff */
[----:B------:R-:W-:Y:S01]  /*1610*/  FMUL R25, R31, UR6 ;  /* 0x000000061f197c20 */ /* 0x000fe20008400000 */
[----:B-1----:R-:W-:Y:S01]  /*1620*/  FADD R18, R29, R32 ;  /* 0x000000201d127221 */ /* 0x002fe20000000000 */
[----:B------:R0:W-:Y:S01]  /*1630*/  STS [R6], R12 ;  /* 0x0000000c06007388 */ /* 0x0001e20000000800 */
[----:B------:R-:W-:Y:S01]  /*1640*/  IMAD R29, R8, 0x3e, RZ ;  /* 0x0000003e081d7824 */ /* 0x000fe200078e02ff */
[----:B------:R-:W-:Y:S01]  /*1650*/  LOP3.LUT R21, RZ, R21, RZ, 0x33, !PT ;  /* 0x00000015ff157212 */ /* 0x000fe200078e33ff */
[----:B------:R-:W-:Y:S01]  /*1660*/  BSSY B0, `(.L_x_14597) ;  /* 0x0000084000007945 */ /* 0x000fe20003800000 */
[----:B------:R1:W-:Y:S01]  /*1670*/  STS [R15], R24 ;  /* 0x000000180f007388 */ /* 0x0003e20000000800 */
[----:B------:R-:W-:-:S02]  /*1680*/  FMNMX R22, R43, |R22|, !PT ;  /* 0x400000162b167209 */ /* 0x000fc40007800000 */
[----:B------:R-:W-:Y:S01]  /*1690*/  SHF.R.U32.HI R8, RZ, 0x2, R2 ;  /* 0x00000002ff087819 */ /* 0x000fe20000011602 */
[----:B------:R1:W-:Y:S01]  /*16a0*/  @!P1 STG.E.64 desc[UR8][R34.64], R24 ;  /* 0x0000001822009986 */ /* 0x0003e2000c101b08 */
[----:B------:R-:W-:Y:S01]  /*16b0*/  IMAD.SHL.U32 R28, R28, 0x20, RZ ;  /* 0x000000201c1c7824 */ /* 0x000fe200078e00ff */
[----:B------:R-:W-:Y:S01]  /*16c0*/  FMNMX R7, |R31|, R22, !PT ;  /* 0x000000161f077209 */ /* 0x000fe20007800200 */
[----:B--2---:R-:W-:Y:S01]  /*16d0*/  FADD R18, R18, R37 ;  /* 0x0000002512127221 */ /* 0x004fe20000000000 */
[----:B---3--:R-:W-:Y:S01]  /*16e0*/  FADD R19, R39, R38 ;  /* 0x0000002627137221 */ /* 0x008fe20000000000 */
[----:B------:R-:W-:Y:S01]  /*16f0*/  LOP3.LUT R8, R8, 0x38, RZ, 0xc0, !PT ;  /* 0x0000003808087812 */ /* 0x000fe200078ec0ff */
[----:B0-----:R-:W-:Y:S02]  /*1700*/  VIADD R12, R0, 0x1 ;  /* 0x00000001000c7836 */ /* 0x001fe40000000000 */
[----:B------:R-:W-:Y:S02]  /*1710*/  IMAD.IADD R16, R27, 0x1, R29 ;  /* 0x000000011b107824 */ /* 0x000fe400078e021d */
        /* <DEDUP_REMOVED lines=10> */
[----:B-1----:R-:W-:-:S06]  /*17c0*/  IMAD.MOV.U32 R24, RZ, RZ, R0 ;  /* 0x000000ffff187224 */ /* 0x002fcc00078e0000 */
[----:B------:R-:W-:Y:S05]  /*17d0*/  @!P1 BRA `(.L_x_14600) ;  /* 0x0000000000ec9947 */ /* 0x000fea0003800000 */
[C---:B------:R-:W-:Y:S01]  /*17e0*/  LOP3.LUT R22, R21.reuse, 0x3, RZ, 0xc0, !PT ;  /* 0x0000000315167812 */ /* 0x040fe200078ec0ff */
[----:B------:R-:W-:Y:S02]  /*17f0*/  IMAD.MOV.U32 R29, RZ, RZ, RZ ;  /* 0x000000ffff1d7224 */ /* 0x000fe400078e00ff */
[----:B------:R-:W-:Y:S02]  /*1800*/  IMAD.MOV.U32 R24, RZ, RZ, R0 ;  /* 0x000000ffff187224 */ /* 0x000fe400078e0000 */
[----:B------:R-:W-:-:S07]  /*1810*/  IMAD.IADD R22, R21, 0x1, -R22 ;  /* 0x0000000115167824 */ /* 0x000fce00078e0a16 */
.L_x_14601:
        /* <DEDUP_REMOVED lines=23> */
[----:B------:R-:W-:Y:S02]  /*1990*/  IADD3.X R45, R45, UR12, RZ, P6, !PT ;  /* 0x0000000c2d2d7c10 */ /* 0x000fe4000b7fe4ff */
[----:B0-----:R-:W-:-:S04]  /*19a0*/  @!P3 LEA R36, P2, R30, R36, 0x2 ;  /* 0x000000241e24b211 */ /* 0x001fc800078410ff */
[----:B------:R-:W-:Y:S02]  /*19b0*/  @!P3 LEA.HI.X R37, R30, R37, R31, 0x2, P2 ;  /* 0x000000251e25b211 */ /* 0x000fe400010f141f */
[----:B------:R-:W0:Y:S01]  /*19c0*/  @!P1 LDC.64 R30, c[0x0][0x228] ;  /* 0x00008a00ff1e9b82 */ /* 0x000e220000000a00 */
[-C--:B------:R-:W-:Y:S02]  /*19d0*/  ISETP.GE.U32.AND P2, PT, R39, R4.reuse, PT ;  /* 0x000000042700720c */ /* 0x080fe40003f46070 */
[----:B-1----:R1:W-:Y:S01]  /*19e0*/  @!P3 STG.E desc[UR8][R36.64], R40 ;  /* 0x000000282400b986 */ /* 0x0023e2000c101908 */
[----:B------:R-:W-:-:S10]  /*19f0*/  ISETP.GE.U32.AND P3, PT, R3, R4, PT ;  /* 0x000000040300720c */ /* 0x000fd40003f66070 */
[----:B------:R-:W3:Y:S01]  /*1a00*/  @!P2 LDC.64 R34, c[0x0][0x228] ;  /* 0x00008a00ff22ab82 */ /* 0x000ee20000000a00 */
[----:B------:R-:W4:Y:S01]  /*1a10*/  @!P2 LDS R43, [R24+0x8] ;  /* 0x00000800182ba984 */ /* 0x000f220000000800 */
[----:B0-----:R-:W-:-:S06]  /*1a20*/  @!P1 LEA R30, P4, R38, R30, 0x2 ;  /* 0x0000001e261e9211 */ /* 0x001fcc00078810ff */
[----:B-1----:R-:W0:Y:S01]  /*1a30*/  @!P3 LDC.64 R36, c[0x0][0x228] ;  /* 0x00008a00ff24bb82 */ /* 0x002e220000000a00 */
[----:B------:R-:W-:Y:S02]  /*1a40*/  @!P1 LEA.HI.X R31, R38, R31, R42, 0x2, P4 ;  /* 0x0000001f261f9211 */ /* 0x000fe400020f142a */
[----:B------:R1:W5:Y:S01]  /*1a50*/  @!P3 LDS R38, [R24+0xc] ;  /* 0x00000c001826b984 */ /* 0x0003620000000800 */
[----:B------:R-:W-:-:S03]  /*1a60*/  @!P2 IADD3 R39, P4, P5, R39, R32, R28 ;  /* 0x000000202727a210 */ /* 0x000fc60007d9e01c */
[----:B--2---:R2:W-:Y:S01]  /*1a70*/  @!P1 STG.E desc[UR8][R30.64], R41 ;  /* 0x000000291e009986 */ /* 0x0045e2000c101908 */
[----:B------:R-:W-:Y:S02]  /*1a80*/  @!P2 IADD3.X R40, RZ, R45, R20, P4, P5 ;  /* 0x0000002dff28a210 */ /* 0x000fe400027ea414 */
[----:B---3--:R-:W-:-:S04]  /*1a90*/  @!P2 LEA R34, P6, R39, R34, 0x2 ;  /* 0x000000222722a211 */ /* 0x008fc800078c10ff */
[----:B------:R-:W-:Y:S02]  /*1aa0*/  @!P2 LEA.HI.X R35, R39, R35, R40, 0x2, P6 ;  /* 0x000000232723a211 */ /* 0x000fe400030f1428 */
[----:B------:R-:W-:-:S04]  /*1ab0*/  IADD3 R39, P4, R32, UR11, RZ ;  /* 0x0000000b20277c10 */ /* 0x000fc8000ff9e0ff */
[----:B------:R-:W-:Y:S02]  /*1ac0*/  IADD3.X R45, R45, UR12, RZ, P4, !PT ;  /* 0x0000000c2d2d7c10 */ /* 0x000fe4000a7fe4ff */
[C---:B------:R-:W-:Y:S01]  /*1ad0*/  @!P3 IADD3 R32, P4, P5, R3.reuse, R39, R28 ;  /* 0x000000270320b210 */ /* 0x040fe20007d9e01c */
[----:B------:R-:W-:-:S03]  /*1ae0*/  VIADD R3, R3, 0x1f ;  /* 0x0000001f03037836 */ /* 0x000fc60000000000 */
[----:B0-----:R-:W-:Y:S01]  /*1af0*/  @!P3 LEA R36, P6, R32, R36, 0x2 ;  /* 0x000000242024b211 */ /* 0x001fe200078c10ff */
[----:B----4-:R2:W-:Y:S01]  /*1b00*/  @!P2 STG.E desc[UR8][R34.64], R43 ;  /* 0x0000002b2200a986 */ /* 0x0105e2000c101908 */
[----:B-1----:R-:W-:Y:S02]  /*1b10*/  @!P3 IADD3.X R24, RZ, R45, R20, P4, P5 ;  /* 0x0000002dff18b210 */ /* 0x002fe400027ea414 */
[----:B------:R-:W-:Y:S02]  /*1b20*/  ISETP.NE.AND P2, PT, R22, RZ, PT ;  /* 0x000000ff1600720c */ /* 0x000fe40003f45270 */
[----:B------:R-:W-:Y:S01]  /*1b30*/  @!P3 LEA.HI.X R37, R32, R37, R24, 0x2, P6 ;  /* 0x000000252025b211 */ /* 0x000fe200030f1418 */
[----:B------:R-:W-:Y:S01]  /*1b40*/  IMAD.IADD R24, R0, 0x1, R29 ;  /* 0x0000000100187824 */ /* 0x000fe200078e021d */
[----:B------:R-:W-:-:S04]  /*1b50*/  IADD3 R32, P1, R39, UR11, RZ ;  /* 0x0000000b27207c10 */ /* 0x000fc8000ff3e0ff */
[----:B------:R-:W-:Y:S01]  /*1b60*/  IADD3.X R45, R45, UR12, RZ, P1, !PT ;  /* 0x0000000c2d2d7c10 */ /* 0x000fe20008ffe4ff */
[----:B-----5:R2:W-:Y:S04]  /*1b70*/  @!P3 STG.E desc[UR8][R36.64], R38 ;  /* 0x000000262400b986 */ /* 0x0205e8000c101908 */
[----:B------:R-:W-:Y:S05]  /*1b80*/  @P2 BRA `(.L_x_14601) ;  /* 0xfffffffc00242947 */ /* 0x000fea000383ffff */
.L_x_14600:
[----:B------:R-:W-:Y:S05]  /*1b90*/  BSYNC B1 ;  /* 0x0000000000017941 */ /* 0x000fea0003800000 */
.L_x_14599:
        /* <DEDUP_REMOVED lines=17> */
.L_x_14603:
[----:B------:R-:W-:Y:S05]  /*1cb0*/  BSYNC B1 ;  /* 0x0000000000017941 */ /* 0x000fea0003800000 */
.L_x_14602:
        /* <DEDUP_REMOVED lines=30> */
.L_x_14598:
[----:B------:R-:W-:Y:S05]  /*1ea0*/  BSYNC B0 ;  /* 0x0000000000007941 */ /* 0x000fea0003800000 */
.L_x_14597:
[----:B------:R-:W-:Y:S06]  /*1eb0*/  BAR.SYNC.DEFER_BLOCKING 0x0 ;  /* 0x0000000000007b1d */ /* 0x000fec0000010000 */
[----:B------:R3:W-:Y:S04]  /*1ec0*/  STS [R11], R23 ;  /* 0x000000170b007388 */ /* 0x0007e80000000800 */
[----:B------:R3:W-:Y:S04]  /*1ed0*/  STS [R10], R17 ;  /* 0x000000110a007388 */ /* 0x0007e80000000800 */
[----:B------:R3:W-:Y:S04]  /*1ee0*/  STS [R6], R13 ;  /* 0x0000000d06007388 */ /* 0x0007e80000000800 */
[----:B------:R3:W-:Y:S01]  /*1ef0*/  STS [R15], R25 ;  /* 0x000000190f007388 */ /* 0x0007e20000000800 */
[----:B------:R-:W-:Y:S06]  /*1f00*/  BAR.SYNC.DEFER_BLOCKING 0x0 ;  /* 0x0000000000007b1d */ /* 0x000fec0000010000 */
[----:B------:R-:W-:Y:S05]  /*1f10*/  @P0 BRA.U `(.L_x_14604) ;  /* 0x0000000500ec0947 */ /* 0x000fea0003800000 */
[----:B-1-3--:R-:W-:Y:S01]  /*1f20*/  LOP3.LUT R15, R8, 0x1, RZ, 0xfc, !PT ;  /* 0x00000001080f7812 */ /* 0x00afe200078efcff */
[----:B------:R-:W-:Y:S01]  /*1f30*/  ULDC.64 UR14, c[0x0][0x260] ;  /* 0x00009800000e7ab9 */ /* 0x000fe20000000a00 */
[----:B------:R-:W-:Y:S03]  /*1f40*/  BSSY B0, `(.L_x_14604) ;  /* 0x0000078000007945 */ /* 0x000fe60003800000 */
[----:B------:R-:W-:-:S04]  /*1f50*/  IMAD.WIDE.U32 R10, R15, UR14, RZ ;  /* 0x0000000e0f0a7c25 */ /* 0x000fc8000f8e00ff */
[----:B------:R-:W-:Y:S01]  /*1f60*/  IMAD R15, R15, UR15, R11 ;  /* 0x0000000f0f0f7c24 */ /* 0x000fe2000f8e020b */
[----:B------:R-:W-:Y:S06]  /*1f70*/  @P0 BRA `(.L_x_14605) ;  /* 0x0000000400d00947 */ /* 0x000fec0003800000 */
[C---:B--2---:R-:W-:Y:S01]  /*1f80*/  VIADD R3, R21.reuse, 0xffffffff ;  /* 0xffffffff15037836 */ /* 0x044fe20000000000 */
        /* <DEDUP_REMOVED lines=12> */
.L_x_14608:
[C---:B--2---:R-:W-:Y:S01]  /*2050*/  LOP3.LUT R17, R13.reuse, 0x1f, RZ, 0xc0, !PT ;  /* 0x0000001f0d117812 */ /* 0x044fe200078ec0ff */
        /* <DEDUP_REMOVED lines=20> */
[----:B0-----:R-:W0:Y:S02]  /*21a0*/  @!P3 LDC.64 R30, c[0x0][0x228] ;  /* 0x00008a00ff1ebb82 */ /* 0x001e240000000a00 */
[----:B------:R-:W4:Y:S01]  /*21b0*/  @!P2 LDS R37, [R32+0x8] ;  /* 0x000008002025a984 */ /* 0x000f220000000800 */
[----:B------:R-:W-:-:S05]  /*21c0*/  IADD3.X R43, R15, UR12, RZ, P6, !PT ;  /* 0x0000000c0f2b7c10 */ /* 0x000fca000b7fe4ff */
[----:B------:R5:W4:Y:S01]  /*21d0*/  @!P1 LDS R35, [R32+0xc] ;  /* 0x00000c0020239984 */ /* 0x000b220000000800 */
[----:B------:R-:W4:Y:S01]  /*21e0*/  @!P1 LDC.64 R24, c[0x0][0x228] ;  /* 0x00008a00ff189b82 */ /* 0x000f220000000a00 */
[----:B-1----:R-:W-:-:S04]  /*21f0*/  @!P4 LEA R10, P5, R22, R10, 0x2 ;  /* 0x0000000a160ac211 */ /* 0x002fc800078a10ff */
[----:B------:R-:W-:Y:S02]  /*2200*/  @!P4 LEA.HI.X R11, R22, R11, R8, 0x2, P5 ;  /* 0x0000000b160bc211 */ /* 0x000fe400028f1408 */
[----:B------:R-:W-:Y:S02]  /*2210*/  @!P3 IADD3 R8, P5, P6, R23, R41, R28 ;  /* 0x000000291708b210 */ /* 0x000fe40007ebe01c */
[----:B------:R-:W1:Y:S02]  /*2220*/  @!P2 LDC.64 R22, c[0x0][0x228] ;  /* 0x00008a00ff16ab82 */ /* 0x000e640000000a00 */
[----:B------:R-:W-:Y:S02]  /*2230*/  @!P3 IADD3.X R15, RZ, R43, R20, P5, P6 ;  /* 0x0000002bff0fb210 */ /* 0x000fe40002fec414 */
[----:B0-----:R-:W-:Y:S02]  /*2240*/  @!P3 LEA R30, P5, R8, R30, 0x2 ;  /* 0x0000001e081eb211 */ /* 0x001fe400078a10ff */
[----:B------:R-:W-:-:S02]  /*2250*/  IADD3 R41, P6, R41, UR11, RZ ;  /* 0x0000000b29297c10 */ /* 0x000fc4000ffde0ff */
[----:B------:R-:W-:Y:S02]  /*2260*/  @!P3 LEA.HI.X R31, R8, R31, R15, 0x2, P5 ;  /* 0x0000001f081fb211 */ /* 0x000fe400028f140f */
[----:B------:R-:W-:Y:S01]  /*2270*/  IADD3.X R43, R43, UR12, RZ, P6, !PT ;  /* 0x0000000c2b2b7c10 */ /* 0x000fe2000b7fe4ff */
[----:B--2---:R2:W-:Y:S01]  /*2280*/  @!P4 STG.E desc[UR8][R10.64], R29 ;  /* 0x0000001d0a00c986 */ /* 0x0045e2000c101908 */
[----:B------:R-:W-:-:S03]  /*2290*/  IADD3 R36, P5, R41, UR11, RZ ;  /* 0x0000000b29247c10 */ /* 0x000fc6000ffbe0ff */
[----:B---3--:R2:W-:Y:S01]  /*22a0*/  @!P3 STG.E desc[UR8][R30.64], R17 ;  /* 0x000000111e00b986 */ /* 0x0085e2000c101908 */
[----:B------:R-:W-:Y:S02]  /*22b0*/  IADD3.X R15, R43, UR12, RZ, P5, !PT ;  /* 0x0000000c2b0f7c10 */ /* 0x000fe4000affe4ff */
[----:B------:R-:W-:-:S04]  /*22c0*/  @!P2 IADD3 R39, P5, P6, R39, R41, R28 ;  /* 0x000000292727a210 */ /* 0x000fc80007ebe01c */
[----:B------:R-:W-:Y:S02]  /*22d0*/  @!P2 IADD3.X R34, RZ, R43, R20, P5, P6 ;  /* 0x0000002bff22a210 */ /* 0x000fe40002fec414 */
[C---:B------:R-:W-:Y:S01]  /*22e0*/  @!P1 IADD3 R8, P5, P6, R13.reuse, R36, R28 ;  /* 0x000000240d089210 */ /* 0x040fe20007ebe01c */
[----:B------:R-:W-:-:S03]  /*22f0*/  VIADD R13, R13, 0x1f ;  /* 0x0000001f0d0d7836 */ /* 0x000fc60000000000 */
[----:B-----5:R-:W-:Y:S02]  /*2300*/  @!P1 IADD3.X R32, RZ, R15, R20, P5, P6 ;  /* 0x0000000fff209210 */ /* 0x020fe40002fec414 */
[C---:B-1----:R-:W-:Y:S02]  /*2310*/  @!P2 LEA R22, P5, R39.reuse, R22, 0x2 ;  /* 0x000000162716a211 */ /* 0x042fe400078a10ff */
[C---:B----4-:R-:W-:Y:S02]  /*2320*/  @!P1 LEA R24, P6, R8.reuse, R24, 0x2 ;  /* 0x0000001808189211 */ /* 0x050fe400078c10ff */
[----:B------:R-:W-:Y:S02]  /*2330*/  @!P2 LEA.HI.X R23, R39, R23, R34, 0x2, P5 ;  /* 0x000000172717a211 */ /* 0x000fe400028f1422 */
[----:B------:R-:W-:Y:S01]  /*2340*/  @!P1 LEA.HI.X R25, R8, R25, R32, 0x2, P6 ;  /* 0x0000001908199211 */ /* 0x000fe200030f1420 */
[----:B------:R-:W-:Y:S02]  /*2350*/  IMAD.IADD R8, R0, 0x1, R3 ;  /* 0x0000000100087824 */ /* 0x000fe400078e0203 */
[----:B------:R2:W-:Y:S01]  /*2360*/  @!P2 STG.E desc[UR8][R22.64], R37 ;  /* 0x000000251600a986 */ /* 0x0005e2000c101908 */
[----:B------:R-:W-:-:S03]  /*2370*/  ISETP.NE.AND P2, PT, R21, RZ, PT ;  /* 0x000000ff1500720c */ /* 0x000fc60003f45270 */
[----:B------:R2:W-:Y:S01]  /*2380*/  @!P1 STG.E desc[UR8][R24.64], R35 ;  /* 0x0000002318009986 */ /* 0x0005e2000c101908 */
[----:B------:R-:W-:-:S04]  /*2390*/  IADD3 R41, P1, R36, UR11, RZ ;  /* 0x0000000b24297c10 */ /* 0x000fc8000ff3e0ff */
[----:B------:R-:W-:-:S05]  /*23a0*/  IADD3.X R15, R15, UR12, RZ, P1, !PT ;  /* 0x0000000c0f0f7c10 */ /* 0x000fca0008ffe4ff */
[----:B------:R-:W-:Y:S05]  /*23b0*/  @P2 BRA `(.L_x_14608) ;  /* 0xfffffffc00242947 */ /* 0x000fea000383ffff */
.L_x_14607:
[----:B------:R-:W-:Y:S05]  /*23c0*/  BSYNC B1 ;  /* 0x0000000000017941 */ /* 0x000fea0003800000 */
.L_x_14606:
[----:B------:R-:W-:Y:S05]  /*23d0*/  @!P0 BRA `(.L_x_14605) ;  /* 0x0000000000b88947 */ /* 0x000fea0003800000 */
[----:B------:R-:W-:Y:S01]  /*23e0*/  LOP3.LUT R21, R13, 0x1f, RZ, 0xc0, !PT ;  /* 0x0000001f0d157812 */ /* 0x000fe200078ec0ff */
[----:B------:R-:W-:Y:S01]  /*23f0*/  BSSY B1, `(.L_x_14609) ;  /* 0x000000e000017945 */ /* 0x000fe20003800000 */
[----:B------:R-:W-:Y:S02]  /*2400*/  ISETP.NE.AND P1, PT, R6, 0x1, PT ;  /* 0x000000010600780c */ /* 0x000fe40003f25270 */
[----:B------:R-:W-:Y:S02]  /*2410*/  ISETP.GE.U32.AND P0, PT, R21, R4, PT ;  /* 0x000000041500720c */ /* 0x000fe40003f06070 */
[----:B--2---:R-:W-:-:S11]  /*2420*/  IADD3 R11, P3, R41, UR11, RZ ;  /* 0x0000000b290b7c10 */ /* 0x004fd6000ff7e0ff */
        /* <DEDUP_REMOVED lines=10> */
.L_x_14610:
[----:B------:R-:W-:Y:S05]  /*24d0*/  BSYNC B1 ;  /* 0x0000000000017941 */ /* 0x000fea0003800000 */
.L_x_14609:
[----:B------:R-:W-:Y:S01]  /*24e0*/  IMAD.IADD R12, R12, 0x1, R3 ;  /* 0x000000010c0c7824 */ /* 0x000fe200078e0203 */
[----:B------:R-:W-:Y:S01]  /*24f0*/  IADD3.X R15, R15, UR12, RZ, P3, !PT ;  /* 0x0000000c0f0f7c10 */ /* 0x000fe20009ffe4ff */
[----:B------:R-:W-:Y:S06]  /*2500*/  @!P1 BRA `(.L_x_14605) ;  /* 0x00000000006c9947 */ /* 0x000fec0003800000 */
[----:B------:R-:W-:Y:S02]  /*2510*/  VIADD R0, R13, 0xffffffff ;  /* 0xffffffff0d007836 */ /* 0x000fe40000000000 */
[----:B------:R-:W-:-:S03]  /*2520*/  IMAD R9, R9, 0x21, R12 ;  /* 0x0000002109097824 */ /* 0x000fc600078e020c */
[----:B-1----:R-:W-:Y:S02]  /*2530*/  LOP3.LUT R17, R0, 0x1f, RZ, 0xc0, !PT ;  /* 0x0000001f00117812 */ /* 0x002fe400078ec0ff */
        /* <DEDUP_REMOVED lines=10> */
[----:B---3--:R-:W-:Y:S05]  /*25e0*/  @!P0 BRA `(.L_x_14605) ;  /* 0x0000000000348947 */ /* 0x008fea0003800000 */
        /* <DEDUP_REMOVED lines=13> */
.L_x_14605:
[----:B------:R-:W-:Y:S05]  /*26c0*/  BSYNC B0 ;  /* 0x0000000000007941 */ /* 0x000fea0003800000 */
.L_x_14604:
[----:B------:R-:W-:Y:S01]  /*26d0*/  BAR.SYNC.DEFER_BLOCKING 0x0 ;  /* 0x0000000000007b1d */ /* 0x000fe20000010000 */
[----:B-1-3--:R-:W-:Y:S01]  /*26e0*/  SHF.R.U32.HI R15, RZ, 0x5, R2 ;  /* 0x00000005ff0f7819 */ /* 0x00afe20000011602 */
[----:B------:R-:W-:-:S03]  /*26f0*/  IMAD.SHL.U32 R0, R2, 0x8, RZ ;  /* 0x0000000802007824 */ /* 0x000fc600078e00ff */
[----:B------:R-:W-:Y:S01]  /*2700*/  LOP3.LUT P0, RZ, R15, 0x7, RZ, 0xc0, !PT ;  /* 0x000000070fff7812 */ /* 0x000fe2000780c0ff */
[----:B------:R-:W-:Y:S01]  /*2710*/  BSSY B0, `(.L_x_14611) ;  /* 0x0000021000007945 */ /* 0x000fe20003800000 */
[----:B------:R1:W-:Y:S01]  /*2720*/  STS.64 [R0+UR4], R18 ;  /* 0x0000001200007988 */ /* 0x0003e20008000a04 */
[----:B------:R-:W-:Y:S10]  /*2730*/  BAR.SYNC.DEFER_BLOCKING 0x0 ;  /* 0x0000000000007b1d */ /* 0x000ff40000010000 */
[----:B------:R-:W-:Y:S05]  /*2740*/  @P0 BRA `(.L_x_14612) ;  /* 0x0000000000740947 */ /* 0x000fea0003800000 */
[----:B--2---:R-:W2:Y:S01]  /*2750*/  LDS.64 R24, [R0+UR4+0x100] ;  /* 0x0001000400187984 */ /* 0x004ea20008000a00 */
[----:B------:R-:W-:-:S03]  /*2760*/  ISETP.GE.U32.AND P0, PT, R14, R5, PT ;  /* 0x000000050e00720c */ /* 0x000fc60003f06070 */
[----:B------:R-:W3:Y:S04]  /*2770*/  LDS.64 R28, [R0+UR4+0x200] ;  /* 0x00020004001c7984 */ /* 0x000ee80008000a00 */
[----:B------:R-:W4:Y:S04]  /*2780*/  LDS.64 R22, [R0+UR4+0x300] ;  /* 0x0003000400167984 */ /* 0x000f280008000a00 */
[----:B------:R-:W5:Y:S02]  /*2790*/  LDS.64 R12, [R0+UR4+0x400] ;  /* 0x00040004000c7984 */ /* 0x000f640008000a00 */
[----:B------:R-:W0:Y:S02]  /*27a0*/  @!P0 LDC.64 R20, c[0x0][0x248] ;  /* 0x00009200ff148b82 */ /* 0x000e240000000a00 */
[----:B------:R-:W0:Y:S04]  /*27b0*/  LDS.64 R10, [R0+UR4+0x500] ;  /* 0x00050004000a7984 */ /* 0x000e280008000a00 */
[----:B------:R-:W0:Y:S04]  /*27c0*/  LDS.64 R4, [R0+UR4+0x600] ;  /* 0x0006000400047984 */ /* 0x000e280008000a00 */
[----:B------:R1:W0:Y:S02]  /*27d0*/  LDS.64 R8, [R0+UR4+0x700] ;  /* 0x0007000400087984 */ /* 0x0002240008000a00 */
[----:B-1----:R-:W-:Y:S01]  /*27e0*/  @!P0 LOP3.LUT R0, R0, 0xf8, RZ, 0xc0, !PT ;  /* 0x000000f800008812 */ /* 0x002fe200078ec0ff */
[----:B--2---:R-:W-:Y:S01]  /*27f0*/  FADD R3, R18, R24 ;  /* 0x0000001812037221 */ /* 0x004fe20000000000 */
[----:B------:R-:W-:-:S03]  /*2800*/  FADD R6, R19, R25 ;  /* 0x0000001913067221 */ /* 0x000fc60000000000 */
[----:B---3--:R-:W-:Y:S01]  /*2810*/  FADD R3, R3, R28 ;  /* 0x0000001c03037221 */ /* 0x008fe20000000000 */
[----:B------:R-:W-:-:S03]  /*2820*/  FADD R6, R6, R29 ;  /* 0x0000001d06067221 */ /* 0x000fc60000000000 */
[----:B----4-:R-:W-:Y:S01]  /*2830*/  FADD R3, R3, R22 ;  /* 0x0000001603037221 */ /* 0x010fe20000000000 */
[----:B------:R-:W-:-:S03]  /*2840*/  FADD R6, R6, R23 ;  /* 0x0000001706067221 */ /* 0x000fc60000000000 */
[----:B-----5:R-:W-:Y:S01]  /*2850*/  FADD R3, R3, R12 ;  /* 0x0000000c03037221 */ /* 0x020fe20000000000 */
[----:B------:R-:W-:Y:S01]  /*2860*/  FADD R6, R6, R13 ;  /* 0x0000000d06067221 */ /* 0x000fe20000000000 */
[----:B0-----:R-:W-:Y:S02]  /*2870*/  @!P0 LEA R13, P1, R26, R20, 0x2 ;  /* 0x000000141a0d8211 */ /* 0x001fe400078210ff */
        /* <DEDUP_REMOVED lines=10> */
.L_x_14612:
[----:B------:R-:W-:Y:S05]  /*2920*/  BSYNC B0 ;  /* 0x0000000000007941 */ /* 0x000fea0003800000 */
.L_x_14611:
[----:B------:R-:W-:Y:S02]  /*2930*/  ULDC.64 UR4, c[0x0][0x238] ;  /* 0x00008e0000047ab9 */ /* 0x000fe40000000a00 */
[----:B------:R-:W-:-:S04]  /*2940*/  ISETP.NE.U32.AND P0, PT, RZ, UR4, PT ;  /* 0x00000004ff007c0c */ /* 0x000fc8000bf05070 */
[----:B------:R-:W-:-:S13]  /*2950*/  ISETP.NE.AND.EX P0, PT, RZ, UR5, PT, P0 ;  /* 0x00000005ff007c0c */ /* 0x000fda000bf05300 */
[----:B------:R-:W-:Y:S05]  /*2960*/  @!P0 BRA `(.L_x_14613) ;  /* 0x0000000000ac8947 */ /* 0x000fea0003800000 */
[----:B-1----:R-:W1:Y:S01]  /*2970*/  SHFL.DOWN PT, R0, R7, 0x10, 0x1f ;  /* 0x0a001f0007007f89 */ /* 0x002e6200000e0000 */
[----:B------:R-:W-:Y:S01]  /*2980*/  ISETP.NE.AND P0, PT, R14, RZ, PT ;  /* 0x000000ff0e00720c */ /* 0x000fe20003f05270 */
[----:B------:R-:W-:-:S12]  /*2990*/  BSSY B0, `(.L_x_14614) ;  /* 0x0000022000007945 */ /* 0x000fd80003800000 */
[----:B---3--:R-:W3:Y:S01]  /*29a0*/  @!P0 S2R R9, SR_CgaCtaId ;  /* 0x0000000000098919 */ /* 0x008ee20000008800 */
[----:B------:R-:W-:Y:S02]  /*29b0*/  @!P0 MOV R8, 0x400 ;  /* 0x0000040000088802 */ /* 0x000fe40000000f00 */
[----:B-1----:R-:W-:-:S05]  /*29c0*/  FMNMX R0, R7, R0, !PT ;  /* 0x0000000007007209 */ /* 0x002fca0007800000 */
[----:B--2---:R-:W1:Y:S01]  /*29d0*/  SHFL.DOWN PT, R3, R0, 0x8, 0x1f ;  /* 0x09001f0000037f89 */ /* 0x004e6200000e0000 */
        /* <DEDUP_REMOVED lines=28> */
.L_x_14623:
[----:B--2---:R-:W-:-:S07]  /*2ba0*/  FMNMX R3, R4, R5, !PT ;  /* 0x0000000504037209 */ /* 0x004fce0007800000 */
.L_x_14615:
[----:B------:R-:W-:Y:S05]  /*2bb0*/  BSYNC B0 ;  /* 0x0000000000007941 */ /* 0x000fea0003800000 */
.L_x_14614:
[----:B------:R-:W-:Y:S01]  /*2bc0*/  ISETP.NE.AND P0, PT, R2, RZ, PT ;  /* 0x000000ff0200720c */ /* 0x000fe20003f05270 */
[----:B------:R-:W-:-:S12]  /*2bd0*/  BSSY B0, `(.L_x_14613) ;  /* 0x0000004000007945 */ /* 0x000fd80003800000 */
[----:B------:R-:W-:Y:S05]  /*2be0*/  @P0 BRA `(.L_x_14617) ;  /* 0x0000000000080947 */ /* 0x000fea0003800000 */
[----:B-1----:R-:W1:Y:S02]  /*2bf0*/  LDC.64 R4, c[0x0][0x238] ;  /* 0x00008e00ff047b82 */ /* 0x002e640000000a00 */
[----:B-1----:R2:W-:Y:S02]  /*2c00*/  REDG.E.MAX.S32.STRONG.GPU desc[UR8][R4.64], R3 ;  /* 0x000000030400798e */ /* 0x0025e4000d10e388 */
.L_x_14617:
[----:B------:R-:W-:Y:S05]  /*2c10*/  BSYNC B0 ;  /* 0x0000000000007941 */ /* 0x000fea0003800000 */
.L_x_14613:
        /* <DEDUP_REMOVED lines=11> */
[----:B-1----:R-:W-:Y:S01]  /*2cd0*/  IMAD.U32 R0, RZ, RZ, UR6 ;  /* 0x00000006ff007e24 */ /* 0x002fe2000f8e00ff */
[----:B------:R-:W-:-:S07]  /*2ce0*/  MOV R7, 0x2d00 ;  /* 0x00002d0000077802 */ /* 0x000fce0000000f00 */
[----:B0-23--:R-:W-:Y:S05]  /*2cf0*/  CALL.REL.NOINC `($__internal_369_$__cuda_sm20_rcp_rn_f32_slowpath) ;  /* 0x0000000400807944 */ /* 0x00dfea0003c00000 */
[----:B------:R-:W-:Y:S05]  /*2d00*/  BRA `(.L_x_14619) ;  /* 0x0000000000147947 */ /* 0x000fea0003800000 */
.L_x_14618:
[----:B--2---:R-:W2:Y:S01]  /*2d10*/  MUFU.RCP R5, UR6 ;  /* 0x0000000600057d08 */ /* 0x004ea20008001000 */
[----:B-1----:R-:W-:-:S04]  /*2d20*/  IMAD.U32 R0, RZ, RZ, UR6 ;  /* 0x00000006ff007e24 */ /* 0x002fc8000f8e00ff */
[----:B--2---:R-:W-:-:S04]  /*2d30*/  FFMA R0, R5, R0, -1 ;  /* 0xbf80000005007423 */ /* 0x004fc80000000000 */
[----:B------:R-:W-:-:S04]  /*2d40*/  FADD.FTZ R0, -R0, -RZ ;  /* 0x800000ff00007221 */ /* 0x000fc80000010100 */
[----:B------:R-:W-:-:S07]  /*2d50*/  FFMA R5, R5, R0, R5 ;  /* 0x0000000005057223 */ /* 0x000fce0000000005 */
.L_x_14619:
[----:B------:R-:W1:Y:S02]  /*2d60*/  LDC.64 R2, c[0x0][0x240] ;  /* 0x00009000ff027b82 */ /* 0x000e640000000a00 */
[----:B-1----:R-:W-:Y:S01]  /*2d70*/  STG.E desc[UR8][R2.64], R5 ;  /* 0x0000000502007986 */ /* 0x002fe2000c101908 */
[----:B------:R-:W-:Y:S05]  /*2d80*/  EXIT ;  /* 0x000000000000794d */ /* 0x000fea0003800000 */
.L_x_14616:
[----:B------:R-:W-:Y:S02]  /*2d90*/  IMAD.MOV.U32 R7, RZ, RZ, 0x4 ;  /* 0x00000004ff077424 */ /* 0x000fe400078e00ff */
[----:B------:R-:W-:Y:S02]  /*2da0*/  IMAD.MOV.U32 R9, RZ, RZ, 0x1f ;  /* 0x0000001fff097424 */ /* 0x000fe400078e00ff */
[----:B------:R-:W-:-:S07]  /*2db0*/  IMAD.MOV.U32 R6, RZ, RZ, -0x1 ;  /* 0xffffffffff067424 */ /* 0x000fce00078e00ff */
[----:B012---:R-:W-:Y:S05]  /*2dc0*/  WARPSYNC.COLLECTIVE R6, `(.L_x_14620) ;  /* 0x0000000006087348 */ /* 0x007fea0003c00000 */
[----:B--2---:R2:W3:Y:S02]  /*2dd0*/  SHFL.DOWN P0, R5, R0, R7, R9 ;  /* 0x0800000700057389 */ /* 0x0044e40000000009 */
[----:B0123--:R-:W-:Y:S01]  /*2de0*/  ENDCOLLECTIVE ;  /* 0x000000000000791b */ /* 0x00ffe20003800000 */
.L_x_14620:
[----:B------:R-:W-:Y:S02]  /*2df0*/  IMAD.MOV.U32 R7, RZ, RZ, 0x2 ;  /* 0x00000002ff077424 */ /* 0x000fe400078e00ff */
[----:B------:R-:W-:-:S05]  /*2e00*/  IMAD.MOV.U32 R3, RZ, RZ, R5 ;  /* 0x000000ffff037224 */ /* 0x000fca00078e0005 */
[----:B------:R-:W-:-:S05]  /*2e10*/  FMNMX R3, R3, R0, !PT ;  /* 0x0000000003037209 */ /* 0x000fca0007800000 */
[----:B------:R-:W-:-:S07]  /*2e20*/  IMAD.MOV.U32 R0, RZ, RZ, R3 ;  /* 0x000000ffff007224 */ /* 0x000fce00078e0003 */
[----:B------:R-:W-:Y:S05]  /*2e30*/  WARPSYNC.COLLECTIVE R6, `(.L_x_14621) ;  /* 0x0000000006087348 */ /* 0x000fea0003c00000 */
[----:B------:R0:W1:Y:S02]  /*2e40*/  SHFL.DOWN P0, R5, R0, R7, R9 ;  /* 0x0800000700057389 */ /* 0x0000640000000009 */
[----:B01----:R-:W-:Y:S01]  /*2e50*/  ENDCOLLECTIVE ;  /* 0x000000000000791b */ /* 0x003fe20003800000 */
.L_x_14621:
[----:B------:R-:W-:Y:S02]  /*2e60*/  IMAD.MOV.U32 R7, RZ, RZ, 0x1 ;  /* 0x00000001ff077424 */ /* 0x000fe400078e00ff */
[----:B------:R-:W-:-:S05]  /*2e70*/  IMAD.MOV.U32 R4, RZ, RZ, R5 ;  /* 0x000000ffff047224 */ /* 0x000fca00078e0005 */
[----:B------:R-:W-:-:S05]  /*2e80*/  FMNMX R4, R3, R4, !PT ;  /* 0x0000000403047209 */ /* 0x000fca0007800000 */
[----:B------:R-:W-:-:S07]  /*2e90*/  IMAD.MOV.U32 R0, RZ, RZ, R4 ;  /* 0x000000ffff007224 */ /* 0x000fce00078e0004 */
[----:B------:R-:W-:Y:S05]  /*2ea0*/  WARPSYNC.COLLECTIVE R6, `(.L_x_14622) ;  /* 0x0000000006087348 */ /* 0x000fea0003c00000 */
[----:B------:R0:W1:Y:S02]  /*2eb0*/  SHFL.DOWN P0, R5, R0, R7, R9 ;  /* 0x0800000700057389 */ /* 0x0000640000000009 */
[----:B01----:R-:W-:Y:S01]  /*2ec0*/  ENDCOLLECTIVE ;  /* 0x000000000000791b */ /* 0x003fe20003800000 */
.L_x_14622:
[----:B------:R-:W-:Y:S05]  /*2ed0*/  BRA `(.L_x_14623) ;  /* 0xfffffffc00307947 */ /* 0x000fea000383ffff */
        .weak           $__internal_368_$__cuda_sm20_div_u64
        .type           $__internal_368_$__cuda_sm20_div_u64,@function
        .size           $__internal_368_$__cuda_sm20_div_u64,($__internal_369_$__cuda_sm20_rcp_rn_f32_slowpath - $__internal_368_$__cuda_sm20_div_u64)
$__internal_368_$__cuda_sm20_div_u64:
        /* <DEDUP_REMOVED lines=65> */
[----:B------:R-:W-:Y:S06]  /*32f0*/  RET.REL.NODEC R2 `(_ZN18transformer_engine6detail38cast_transpose_fused_kernel_notalignedILb1ELb1ELb0EfNS_16CTDBiasDActParamI13__nv_bfloat16S3_ffEELi2ELi1ENS_5EmptyEXadL_ZNS_5dreluIffEET_T0_RKS5_EEEEvT3_mmm) ;  /* 0xffffffcc02407950 */ /* 0x000fec0003c3ffff */
        .weak           $__internal_369_$__cuda_sm20_rcp_rn_f32_slowpath
        .type           $__internal_369_$__cuda_sm20_rcp_rn_f32_slowpath,@function
        .size           $__internal_369_$__cuda_sm20_rcp_rn_f32_slowpath,(.L_x_34854 - $__internal_369_$__cuda_sm20_rcp_rn_f32_slowpath)
$__internal_369_$__cuda_sm20_rcp_rn_f32_slowpath:
        /* <DEDUP_REMOVED lines=15> */
.L_x_14624:
        /* <DEDUP_REMOVED lines=33> */
.L_x_14626:
[----:B------:R0:W1:Y:S02]  /*3600*/  MUFU.RCP R2, R0 ;  /* 0x0000000000027308 */ /* 0x0000640000001000 */
.L_x_14625:
[----:B-1-3--:R-:W-:Y:S02]  /*3610*/  IMAD.MOV.U32 R5, RZ, RZ, R2 ;  /* 0x000000ffff057224 */ /* 0x00afe400078e0002 */
[----:B------:R-:W-:Y:S02]  /*3620*/  IMAD.MOV.U32 R2, RZ, RZ, R7 ;  /* 0x000000ffff027224 */ /* 0x000fe400078e0007 */
[----:B------:R-:W-:-:S04]  /*3630*/  IMAD.MOV.U32 R3, RZ, RZ, 0x0 ;  /* 0x00000000ff037424 */ /* 0x000fc800078e00ff */
[----:B0-2---:R-:W-:Y:S05]  /*3640*/  RET.REL.NODEC R2 `(_ZN18transformer_engine6detail38cast_transpose_fused_kernel_notalignedILb1ELb1ELb0EfNS_16CTDBiasDActParamI13__nv_bfloat16S3_ffEELi2ELi1ENS_5EmptyEXadL_ZNS_5dreluIffEET_T0_RKS5_EEEEvT3_mmm) ;  /* 0xffffffc8026c7950 */ /* 0x005fea0003c3ffff */
.L_x_14627:
        /* <DEDUP_REMOVED lines=11> */
.L_x_34854:


//--------------------- .text._ZN18transformer_engine6detail38cast_transpose_fused_kernel_notalignedILb1ELb1ELb0EfNS_16CTDBiasDActParamI6__halfS3_13__nv_fp8_e4m3fEELi2ELi4ENS_5EmptyEXadL_ZNS_5dreluIffEET_T0_RKS6_EEEEvT3_mmm --------------------------
	.section	.text._ZN18transformer_engine6detail38cast_transpose_fused_kernel_notalignedILb1ELb1ELb0EfNS_16CTDBiasDActParamI6__halfS3_13__nv_fp8_e4m3fEELi2ELi4ENS_5EmptyEXadL_ZNS_5dreluIffEET_T0_RKS6_EEEEvT3_mmm,"ax",@progbits
	.align	128
        .global         _ZN18transformer_engine6detail38cast_transpose_fused_kernel_notalignedILb1ELb1ELb0EfNS_16CTDBiasDActParamI6__halfS3_13__nv_fp8_e4m3fEELi2ELi4ENS_5EmptyEXadL_ZNS_5dreluIffEET_T0_RKS6_EEEEvT3_mmm
        .type           _ZN18transformer_engine6detail38cast_transpose_fused_kernel_notalignedILb1ELb1ELb0EfNS_16CTDBiasDActParamI6__halfS3_13__nv_fp8_e4m3fEELi2ELi4ENS_5EmptyEXadL_ZNS_5dreluIffEET_T0_RKS6_EEEEvT3_mmm,@function
        .size           _ZN18transformer_engine6detail38cast_transpose_fused_kernel_notalignedILb1ELb1ELb0EfNS_16CTDBiasDActParamI6__halfS3_13__nv_fp8_e4m3fEELi2ELi4ENS_5EmptyEXadL_ZNS_5dreluIffEET_T0_RKS6_EEEEvT3_mmm,(.L_x_34856 - _ZN18transformer_engine6detail38cast_transpose_fused_kernel_notalignedILb1ELb1ELb0EfNS_16CTDBiasDActParamI6__halfS3_13__nv_fp8_e4m3fEELi2ELi4ENS_5EmptyEXadL_ZNS_5dreluIffEET_T0_RKS6_EEEEvT3_mmm)
        .other          _ZN18transformer_engine6detail38cast_transpose_fused_kernel_notalignedILb1ELb1ELb0EfNS_16CTDBiasDActParamI6__halfS3_13__nv_fp8_e4m3fEELi2ELi4ENS_5EmptyEXadL_ZNS_5dreluIffEET_T0_RKS6_EEEEvT3_mmm,@"STO_CUDA_ENTRY STV_DEFAULT"
_ZN18transformer_engine6detail38cast_transpose_fused_kernel_notalignedILb1ELb1ELb0EfNS_16CTDBiasDActParamI6__halfS3_13__nv_fp8_e4m3fEELi2ELi4ENS_5EmptyEXadL_ZNS_5dreluIffEET_T0_RKS6_EEEEvT3_mmm:
.text._ZN18transformer_engine6detail38cast_transpose_fused_kernel_notalignedILb1ELb1ELb0EfNS_16CTDBiasDActParamI6__halfS3_13__nv_fp8_e4m3fEELi2ELi4ENS_5EmptyEXadL_ZNS_5dreluIffEET_T0_RKS6_EEEEvT3_mmm:
        /* <DEDUP_REMOVED lines=19> */
[----:B------:R-:W-:Y:S05]  /*0130*/  CALL.REL.NOINC `($__internal_370_$__cuda_sm20_div_u64) ;  /* 0x0000004c00f87944 */ /* 0x000fea0003c00000 */
        /* <DEDUP_REMOVED lines=8> */
.L_x_14628:
        /* <DEDUP_REMOVED lines=22> */
.L_x_14629:
[----:B------:R-:W0:Y:S01]  /*0320*/  LDC.64 R28, c[0x0][0x258] ;  /* 0x00009600ff1c7b82 */ /* 0x000e220000000a00 */
[----:B------:R-:W-:Y:S01]  /*0330*/  ULDC.64 UR4, c[0x0][0x260] ;  /* 0x0000980000047ab9 */ /* 0x000fe20000000a00 */
[----:B------:R-:W-:Y:S01]  /*0340*/  SHF.L.U64.HI R4, R26, 0x5, R27 ;  /* 0x000000051a047819 */ /* 0x000fe2000001021b */
[----:B------:R-:W-:Y:S01]  /*0350*/  USHF.R.U64 UR9, UR4, 0x2, UR5 ;  /* 0x0000000204097899 */ /* 0x000fe20008001205 */
[C---:B------:R-:W-:Y:S01]  /*0360*/  IMAD.SHL.U32 R5, R22.reuse, 0x2, RZ ;  /* 0x0000000216057824 */ /* 0x040fe200078e00ff */
[----:B------:R-:W-:Y:S01]  /*0370*/  USHF.R.U32.HI UR10, URZ, 0x2, UR5 ;  /* 0x000000023f0a7899 */ /* 0x000fe20008011605 */
[C-C-:B------:R-:W-:Y:S01]  /*0380*/  SHF.L.U64.HI R6, R22.reuse, 0x5, R21.reuse ;  /* 0x0000000516067819 */ /* 0x140fe20000010215 */
[----:B------:R-:W-:Y:S01]  /*0390*/  ULDC.64 UR6, c[0x0][0x230] ;  /* 0x00008c0000067ab9 */ /* 0x000fe20000000a00 */
[----:B------:R-:W-:Y:S01]  /*03a0*/  SHF.L.U64.HI R11, R22, 0x1, R21 ;  /* 0x00000001160b7819 */ /* 0x000fe20000010215 */
[----:B------:R-:W-:Y:S01]  /*03b0*/  ULDC.64 UR12, c[0x0][0x218] ;  /* 0x00008600000c7ab9 */ /* 0x000fe20000000a00 */
[----:B------:R-:W-:-:S04]  /*03c0*/  LEA R18, P1, -R26, UR9, 0x5 ;  /* 0x000000091a127c11 */ /* 0x000fc8000f8229ff */
[----:B------:R-:W-:Y:S02]  /*03d0*/  IADD3.X R4, ~R4, UR10, RZ, P1, !PT ;  /* 0x0000000a04047c10 */ /* 0x000fe40008ffe5ff */
[----:B------:R-:W-:-:S04]  /*03e0*/  ISETP.LT.U32.AND P1, PT, R18, 0x20, PT ;  /* 0x000000201200780c */ /* 0x000fc80003f21070 */
[----:B------:R-:W-:Y:S01]  /*03f0*/  ISETP.LT.U32.AND.EX P1, PT, R4, RZ, PT, P1 ;  /* 0x000000ff0400720c */ /* 0x000fe20003f21110 */
[-C--:B0-----:R-:W-:Y:S01]  /*0400*/  IMAD R0, R27, R28.reuse, RZ ;  /* 0x0000001c1b007224 */ /* 0x081fe200078e02ff */
[--C-:B------:R-:W-:Y:S01]  /*0410*/  SHF.R.U64 R20, R28, 0x1, R29.reuse ;  /* 0x000000011c147819 */ /* 0x100fe2000000121d */
[----:B------:R-:W-:Y:S01]  /*0420*/  IMAD.WIDE.U32 R2, R26, R28, RZ ;  /* 0x0000001c1a027225 */ /* 0x000fe200078e00ff */
[----:B------:R-:W-:Y:S02]  /*0430*/  SHF.R.U32.HI R19, RZ, 0x1, R29 ;  /* 0x00000001ff137819 */ /* 0x000fe4000001161d */
[----:B------:R-:W-:Y:S01]  /*0440*/  LEA R17, P0, -R22, R20, 0x5 ;  /* 0x0000001416117211 */ /* 0x000fe200078029ff */
[----:B------:R-:W-:Y:S01]  /*0450*/  IMAD R7, R26, R29, R0 ;  /* 0x0000001d1a077224 */ /* 0x000fe200078e0200 */
[----:B------:R-:W-:Y:S02]  /*0460*/  LEA R50, P2, R2, R5, 0x2 ;  /* 0x0000000502327211 */ /* 0x000fe400078410ff */
[----:B------:R-:W-:Y:S01]  /*0470*/  SEL R18, R18, 0x20, P1 ;  /* 0x0000002012127807 */ /* 0x000fe20000800000 */
[----:B------:R-:W-:Y:S01]  /*0480*/  IMAD.IADD R0, R3, 0x1, R7 ;  /* 0x0000000103007824 */ /* 0x000fe200078e0207 */
[----:B------:R-:W-:Y:S01]  /*0490*/  SHF.R.U32.HI R3, RZ, 0x5, R40 ;  /* 0x00000005ff037819 */ /* 0x000fe20000011628 */
[----:B------:R-:W-:Y:S01]  /*04a0*/  IMAD.X R5, R19, 0x1, ~R6, P0 ;  /* 0x0000000113057824 */ /* 0x000fe200000e0e06 */
[----:B------:R-:W-:Y:S01]  /*04b0*/  ISETP.LT.U32.AND P0, PT, R17, 0x20, PT ;  /* 0x000000201100780c */ /* 0x000fe20003f01070 */
[----:B------:R-:W-:Y:S01]  /*04c0*/  IMAD.SHL.U32 R38, R50, 0x40, RZ ;  /* 0x0000004032267824 */ /* 0x000fe200078e00ff */
[----:B------:R-:W-:Y:S01]  /*04d0*/  LEA.HI.X R11, R2, R11, R0, 0x2, P2 ;  /* 0x0000000b020b7211 */ /* 0x000fe200010f1400 */
[----:B------:R-:W-:Y:S01]  /*04e0*/  IMAD.SHL.U32 R33, R3, 0x4, RZ ;  /* 0x0000000403217824 */ /* 0x000fe200078e00ff */
[----:B------:R-:W-:Y:S01]  /*04f0*/  ISETP.LT.U32.AND.EX P0, PT, R5, RZ, PT, P0 ;  /* 0x000000ff0500720c */ /* 0x000fe20003f01100 */
[--C-:B------:R-:W-:Y:S01]  /*0500*/  IMAD R10, R3, -0x4, R40.reuse ;  /* 0xfffffffc030a7824 */ /* 0x100fe200078e0228 */
[----:B------:R-:W-:-:S02]  /*0510*/  SHF.R.U32.HI R0, RZ, 0x1, R40 ;  /* 0x00000001ff007819 */ /* 0x000fc40000011628 */
[----:B------:R-:W-:Y:S02]  /*0520*/  LOP3.LUT R33, R33, 0x1c, RZ, 0xe2, !PT ;  /* 0x0000001c21217812 */ /* 0x000fe400078ee2ff */
[----:B------:R-:W-:Y:S02]  /*0530*/  SEL R17, R17, 0x20, P0 ;  /* 0x0000002011117807 */ /* 0x000fe40000000000 */
[----:B------:R-:W-:Y:S02]  /*0540*/  LOP3.LUT R6, R10, 0x1f, RZ, 0xc0, !PT ;  /* 0x0000001f0a067812 */ /* 0x000fe400078ec0ff */
[----:B------:R-:W-:Y:S02]  /*0550*/  ISETP.GE.U32.AND P0, PT, R33, R18, PT ;  /* 0x000000122100720c */ /* 0x000fe40003f06070 */
[----:B------:R-:W-:Y:S02]  /*0560*/  LOP3.LUT R0, R0, 0x70, RZ, 0xc0, !PT ;  /* 0x0000007000007812 */ /* 0x000fe400078ec0ff */
[----:B------:R-:W-:-:S02]  /*0570*/  ISETP.LT.U32.AND P0, PT, R6, R17, !P0 ;  /* 0x000000110600720c */ /* 0x000fc40004701070 */
[----:B------:R-:W-:Y:S01]  /*0580*/  ISETP.NE.U32.AND P1, PT, RZ, UR6, PT ;  /* 0x00000006ff007c0c */ /* 0x000fe2000bf25070 */
[-C--:B------:R-:W-:Y:S01]  /*0590*/  IMAD.WIDE.U32 R8, R20, R0.reuse, RZ ;  /* 0x0000000014087225 */ /* 0x080fe200078e00ff */
[----:B------:R-:W-:Y:S02]  /*05a0*/  SHF.L.U64.HI R15, R50, 0x6, R11 ;  /* 0x00000006320f7819 */ /* 0x000fe4000001020b */
[----:B------:R-:W-:Y:S01]  /*05b0*/  ISETP.NE.AND.EX P1, PT, RZ, UR7, PT, P1 ;  /* 0x00000007ff007c0c */ /* 0x000fe2000bf25310 */
[----:B------:R-:W-:Y:S01]  /*05c0*/  IMAD R3, R19, R0, RZ ;  /* 0x0000000013037224 */ /* 0x000fe200078e02ff */
[----:B------:R-:W-:Y:S01]  /*05d0*/  IADD3 R6, P4, R6, R8, RZ ;  /* 0x0000000806067210 */ /* 0x000fe20007f9e0ff */
[----:B------:R-:W-:Y:S02]  /*05e0*/  ULDC.64 UR6, c[0x0][0x210] ;  /* 0x0000840000067ab9 */ /* 0x000fe40000000a00 */
[----:B------:R-:W-:Y:S01]  /*05f0*/  IMAD.IADD R34, R9, 0x1, R3 ;  /* 0x0000000109227824 */ /* 0x000fe200078e0203 */
[----:B------:R-:W-:Y:S01]  /*0600*/  IADD3 R36, P2, R38, UR6, RZ ;  /* 0x0000000626247c10 */ /* 0x000fe2000ff5e0ff */
[----:B------:R-:W-:Y:S01]  /*0610*/  @P0 IMAD.SHL.U32 R13, R6, 0x4, RZ ;  /* 0x00000004060d0824 */ /* 0x000fe200078e00ff */
[----:B------:R-:W-:Y:S01]  /*0620*/  IADD3 R38, P3, R38, UR12, RZ ;  /* 0x0000000c26267c10 */ /* 0x000fe2000ff7e0ff */
[----:B------:R-:W-:Y:S01]  /*0630*/  IMAD.X R7, RZ, RZ, R34, P4 ;  /* 0x000000ffff077224 */ /* 0x000fe200020e0622 */
[C---:B------:R-:W-:Y:S01]  /*0640*/  IADD3.X R16, R15.reuse, UR7, RZ, P2, !PT ;  /* 0x000000070f107c10 */ /* 0x040fe200097fe4ff */
[----:B------:R-:W-:Y:S01]  /*0650*/  @!P0 IMAD.MOV.U32 R44, RZ, RZ, RZ ;  /* 0x000000ffff2c8224 */ /* 0x000fe200078e00ff */
[----:B------:R-:W-:Y:S01]  /*0660*/  IADD3.X R15, R15, UR13, RZ, P3, !PT ;  /* 0x0000000d0f0f7c10 */ /* 0x000fe20009ffe4ff */
[----:B------:R-:W0:Y:S01]  /*0670*/  @P1 LDC.64 R2, c[0x0][0x230] ;  /* 0x00008c00ff021b82 */ /* 0x000e220000000a00 */
[C---:B------:R-:W-:Y:S01]  /*0680*/  @P0 IADD3 R43, P2, R6.reuse, R20, RZ ;  /* 0x00000014062b0210 */ /* 0x040fe20007f5e0ff */
[----:B------:R-:W-:Y:S01]  /*0690*/  ULDC.64 UR6, c[0x0][0x208] ;  /* 0x0000820000067ab9 */ /* 0x000fe20000000a00 */
[----:B------:R-:W-:Y:S01]  /*06a0*/  @P0 SHF.L.U64.HI R4, R6, 0x2, R7 ;  /* 0x0000000206040819 */ /* 0x000fe20000010207 */
[----:B------:R-:W-:Y:S01]  /*06b0*/  @!P0 IMAD.MOV.U32 R41, RZ, RZ, RZ ;  /* 0x000000ffff298224 */ /* 0x000fe200078e00ff */
[----:B------:R-:W-:Y:S01]  /*06c0*/  @P0 IADD3 R30, P3, R13, R38, RZ ;  /* 0x000000260d1e0210 */ /* 0x000fe20007f7e0ff */
[----:B------:R-:W-:Y:S01]  /*06d0*/  @P0 IMAD.X R0, R7, 0x1, R19, P2 ;  /* 0x0000000107000824 */ /* 0x000fe200010e0613 */
[----:B------:R-:W-:Y:S01]  /*06e0*/  @P0 IADD3 R12, P2, R13, R36, RZ ;  /* 0x000000240d0c0210 */ /* 0x000fe20007f5e0ff */
[----:B------:R-:W-:Y:S01]  /*06f0*/  IMAD.MOV.U32 R14, RZ, RZ, 0x3f800000 ;  /* 0x3f800000ff0e7424 */ /* 0x000fe200078e00ff */
[----:B------:R-:W-:Y:S01]  /*0700*/  @P0 LOP3.LUT R23, R28, 0xfffffffe, RZ, 0xc0, !PT ;  /* 0xfffffffe1c170812 */ /* 0x000fe200078ec0ff */
[C---:B------:R-:W-:Y:S01]  /*0710*/  @P0 IMAD.X R31, R4.reuse, 0x1, R15, P3 ;  /* 0x00000001041f0824 */ /* 0x040fe200018e060f */
[C---:B------:R-:W-:Y:S01]  /*0720*/  @P0 SHF.L.U64.HI R0, R43.reuse, 0x2, R0 ;  /* 0x000000022b000819 */ /* 0x040fe20000010200 */
[----:B------:R-:W-:Y:S01]  /*0730*/  @P0 IMAD.X R13, R4, 0x1, R16, P2 ;  /* 0x00000001040d0824 */ /* 0x000fe200010e0610 */
[----:B------:R-:W-:Y:S01]  /*0740*/  ULDC.64 UR12, c[0x0][0x220] ;  /* 0x00008800000c7ab9 */ /* 0x000fe20000000a00 */
[----:B------:R-:W-:Y:S01]  /*0750*/  @P0 IMAD.SHL.U32 R43, R43, 0x4, RZ ;  /* 0x000000042b2b0824 */ /* 0x000fe200078e00ff */
[----:B------:R-:W2:Y:S04]  /*0760*/  @P0 LDG.E R44, desc[UR6][R30.64] ;  /* 0x000000061e2c0981 */ /* 0x000ea8000c1e1900 */
[----:B------:R1:W3:Y:S01]  /*0770*/  @P0 LDG.E R41, desc[UR6][R12.64] ;  /* 0x000000060c290981 */ /* 0x0002e2000c1e1900 */
[----:B------:R-:W-:-:S02]  /*0780*/  @P0 IADD3 R4, P3, R43, R38, RZ ;  /* 0x000000262b040210 */ /* 0x000fc40007f7e0ff */
[----:B------:R-:W-:Y:S01]  /*0790*/  @P0 IADD3 R42, P2, R43, R36, RZ ;  /* 0x000000242b2a0210 */ /* 0x000fe20007f5e0ff */
[----:B0-----:R-:W4:Y:S01]  /*07a0*/  @P1 LDG.E R14, desc[UR6][R2.64] ;  /* 0x00000006020e1981 */ /* 0x001f22000c1e1900 */
[----:B------:R-:W-:Y:S02]  /*07b0*/  @!P0 IMAD.MOV.U32 R46, RZ, RZ, RZ ;  /* 0x000000ffff2e8224 */ /* 0x000fe400078e00ff */
[C---:B------:R-:W-:Y:S02]  /*07c0*/  @P0 IMAD.X R5, R0.reuse, 0x1, R15, P3 ;  /* 0x0000000100050824 */ /* 0x040fe400018e060f */
[----:B------:R-:W-:Y:S01]  /*07d0*/  @P0 IMAD.X R43, R0, 0x1, R16, P2 ;  /* 0x00000001002b0824 */ /* 0x000fe200010e0610 */
[----:B-1----:R-:W-:Y:S02]  /*07e0*/  @P0 LOP3.LUT R13, R29, 0x3fffffff, RZ, 0xc0, !PT ;  /* 0x3fffffff1d0d0812 */ /* 0x002fe400078ec0ff */
[----:B------:R-:W-:Y:S01]  /*07f0*/  @P0 IADD3 R0, P2, R23, R6, RZ ;  /* 0x0000000617000210 */ /* 0x000fe20007f5e0ff */
[----:B------:R-:W-:Y:S01]  /*0800*/  @!P0 IMAD.MOV.U32 R39, RZ, RZ, RZ ;  /* 0x000000ffff278224 */ /* 0x000fe200078e00ff */
[----:B------:R0:W4:Y:S01]  /*0810*/  @P0 LDG.E R46, desc[UR6][R4.64] ;  /* 0x00000006042e0981 */ /* 0x000122000c1e1900 */
[----:B------:R-:W-:-:S02]  /*0820*/  VIADD R9, R33, 0x1 ;  /* 0x0000000121097836 */ /* 0x000fc40000000000 */
[----:B------:R-:W-:Y:S02]  /*0830*/  @P0 IMAD.SHL.U32 R49, R0, 0x4, RZ ;  /* 0x0000000400310824 */ /* 0x000fe400078e00ff */
[----:B------:R-:W-:Y:S01]  /*0840*/  VIADD R10, R10, 0xffffffff ;  /* 0xffffffff0a0a7836 */ /* 0x000fe20000000000 */
[----:B------:R1:W4:Y:S01]  /*0850*/  @P0 LDG.E R39, desc[UR6][R42.64] ;  /* 0x000000062a270981 */ /* 0x000322000c1e1900 */
[----:B0-----:R-:W-:Y:S01]  /*0860*/  @P0 IMAD.X R5, R13, 0x1, R7, P2 ;  /* 0x000000010d050824 */ /* 0x001fe200010e0607 */
[----:B------:R-:W-:Y:S02]  /*0870*/  ISETP.GE.U32.AND P1, PT, R9, R18, PT ;  /* 0x000000120900720c */ /* 0x000fe40003f26070 */
[----:B------:R-:W-:Y:S02]  /*0880*/  LOP3.LUT R10, R10, 0x1f, RZ, 0xc0, !PT ;  /* 0x0000001f0a0a7812 */ /* 0x000fe400078ec0ff */
[----:B------:R-:W-:Y:S02]  /*0890*/  @P0 SHF.L.U64.HI R4, R0, 0x2, R5 ;  /* 0x0000000200040819 */ /* 0x000fe40000010205 */
[----:B-1----:R-:W-:Y:S01]  /*08a0*/  @P0 IADD3 R42, P2, R49, R38, RZ ;  /* 0x00000026312a0210 */ /* 0x002fe20007f5e0ff */
[----:B------:R-:W-:Y:S01]  /*08b0*/  @P0 IMAD R23, R19, 0x3, RZ ;  /* 0x0000000313170824 */ /* 0x000fe200078e02ff */
[----:B------:R-:W-:Y:S01]  /*08c0*/  ISETP.LT.U32.AND P1, PT, R10, R17, !P1 ;  /* 0x000000110a00720c */ /* 0x000fe20004f21070 */
[----:B------:R-:W-:-:S04]  /*08d0*/  @P0 IMAD.WIDE.U32 R2, R20, 0x3, R6 ;  /* 0x0000000314020825 */ /* 0x000fc800078e0006 */
[----:B------:R-:W-:Y:S01]  /*08e0*/  @P0 IMAD.X R43, R4, 0x1, R15, P2 ;  /* 0x00000001042b0824 */ /* 0x000fe200010e060f */
[----:B------:R-:W-:Y:S01]  /*08f0*/  @P0 IADD3 R48, P2, R49, R36, RZ ;  /* 0x0000002431300210 */ /* 0x000fe20007f5e0ff */
[----:B------:R-:W-:Y:S01]  /*0900*/  @!P0 IMAD.MOV.U32 R0, RZ, RZ, RZ ;  /* 0x000000ffff008224 */ /* 0x000fe200078e00ff */
[----:B------:R-:W-:Y:S01]  /*0910*/  IADD3 R8, P3, R10, R8, RZ ;  /* 0x000000080a087210 */ /* 0x000fe20007f7e0ff */
[----:B------:R-:W-:Y:S02]  /*0920*/  @P0 IMAD.IADD R23, R3, 0x1, R23 ;  /* 0x0000000103170824 */ /* 0x000fe400078e0217 */
[----:B------:R-:W-:Y:S02]  /*0930*/  @P0 IMAD.SHL.U32 R31, R2, 0x4, RZ ;  /* 0x00000004021f0824 */ /* 0x000fe400078e00ff */
[----:B------:R-:W-:Y:S01]  /*0940*/  @P0 IMAD.X R49, R4, 0x1, R16, P2 ;  /* 0x0000000104310824 */ /* 0x000fe200010e0610 */
[----:B------:R-:W-:Y:S01]  /*0950*/  @!P0 CS2R R4, SRZ ;  /* 0x0000000000048805 */ /* 0x000fe2000001ff00 */
[----:B------:R0:W4:Y:S01]  /*0960*/  @P0 LDG.E R0, desc[UR6][R42.64] ;  /* 0x000000062a000981 */ /* 0x000122000c1e1900 */
[----:B------:R-:W-:Y:S01]  /*0970*/  IMAD.X R9, RZ, RZ, R34, P3 ;  /* 0x000000ffff097224 */ /* 0x000fe200018e0622 */
[----:B------:R-:W-:-:S02]  /*0980*/  @P0 SHF.L.U64.HI R23, R2, 0x2, R23 ;  /* 0x0000000202170819 */ /* 0x000fc40000010217 */
[C---:B------:R-:W-:Y:S01]  /*0990*/  @P0 IADD3 R12, P3, R31.reuse, R38, RZ ;  /* 0x000000261f0c0210 */ /* 0x040fe20007f7e0ff */
[----:B------:R1:W4:Y:S01]  /*09a0*/  @P0 LDG.E R4, desc[UR6][R48.64] ;  /* 0x0000000630040981 */ /* 0x000322000c1e1900 */
[----:B------:R-:W-:Y:S01]  /*09b0*/  @P0 IADD3 R30, P2, R31, R36, RZ ;  /* 0x000000241f1e0210 */ /* 0x000fe20007f5e0ff */
[----:B------:R-:W-:Y:S02]  /*09c0*/  @P1 IMAD R35, R19, 0x5, RZ ;  /* 0x0000000513231824 */ /* 0x000fe400078e02ff */
[----:B------:R-:W-:-:S04]  /*09d0*/  @P1 IMAD.WIDE.U32 R2, R20, 0x5, R8 ;  /* 0x0000000514021825 */ /* 0x000fc800078e0008 */
[----:B------:R-:W-:Y:S02]  /*09e0*/  @!P0 IMAD.MOV.U32 R10, RZ, RZ, RZ ;  /* 0x000000ffff0a8224 */ /* 0x000fe400078e00ff */
[C---:B------:R-:W-:Y:S02]  /*09f0*/  @P0 IMAD.X R13, R23.reuse, 0x1, R15, P3 ;  /* 0x00000001170d0824 */ /* 0x040fe400018e060f */
[----:B------:R-:W-:Y:S02]  /*0a00*/  @P0 IMAD.X R31, R23, 0x1, R16, P2 ;  /* 0x00000001171f0824 */ /* 0x000fe400010e0610 */
[----:B------:R-:W-:Y:S01]  /*0a10*/  @P1 IMAD.IADD R35, R3, 0x1, R35 ;  /* 0x0000000103231824 */ /* 0x000fe200078e0223 */
[----:B------:R-:W4:Y:S01]  /*0a20*/  @P0 LDG.E R10, desc[UR6][R12.64] ;  /* 0x000000060c0a0981 */ /* 0x000f22000c1e1900 */
[----:B------:R-:W-:-:S03]  /*0a30*/  @P1 IMAD.SHL.U32 R3, R2, 0x4, RZ ;  /* 0x0000000402031824 */ /* 0x000fc600078e00ff */
[----:B------:R1:W4:Y:S01]  /*0a40*/  @P0 LDG.E R5, desc[UR6][R30.64] ;  /* 0x000000061e050981 */ /* 0x000322000c1e1900 */
[----:B0-----:R-:W-:Y:S02]  /*0a50*/  @P1 LEA R43, P0, R20, R8, 0x2 ;  /* 0x00000008142b1211 */ /* 0x001fe400078010ff */
[----:B------:R-:W-:Y:S02]  /*0a60*/  @P1 SHF.L.U64.HI R35, R2, 0x2, R35 ;  /* 0x0000000202231819 */ /* 0x000fe40000010223 */
[C---:B------:R-:W-:Y:S02]  /*0a70*/  @P1 IADD3 R2, P3, R3.reuse, R38, RZ ;  /* 0x0000002603021210 */ /* 0x040fe40007f7e0ff */
[----:B------:R-:W-:Y:S01]  /*0a80*/  @P1 LEA.HI.X R42, R20, R9, R19, 0x2, P0 ;  /* 0x00000009142a1211 */ /* 0x000fe200000f1413 */
[----:B------:R-:W-:Y:S01]  /*0a90*/  @!P1 IMAD.MOV.U32 R32, RZ, RZ, RZ ;  /* 0x000000ffff209224 */ /* 0x000fe200078e00ff */
[----:B-1----:R-:W-:Y:S01]  /*0aa0*/  @P1 IADD3 R48, P2, R3, R36, RZ ;  /* 0x0000002403301210 */ /* 0x002fe20007f5e0ff */
[----:B------:R-:W-:Y:S01]  /*0ab0*/  @P1 IMAD.X R3, R35, 0x1, R15, P3 ;  /* 0x0000000123031824 */ /* 0x000fe200018e060f */
[C---:B------:R-:W-:Y:S01]  /*0ac0*/  @P1 SHF.L.U64.HI R37, R43.reuse, 0x2, R42 ;  /* 0x000000022b251819 */ /* 0x040fe2000001022a */
[----:B------:R-:W-:-:S02]  /*0ad0*/  @P1 IMAD.SHL.U32 R43, R43, 0x4, RZ ;  /* 0x000000042b2b1824 */ /* 0x000fc400078e00ff */
[----:B------:R-:W-:Y:S01]  /*0ae0*/  @!P1 IMAD.MOV.U32 R23, RZ, RZ, RZ ;  /* 0x000000ffff179224 */ /* 0x000fe200078e00ff */
[----:B------:R0:W4:Y:S01]  /*0af0*/  @P1 LDG.E R32, desc[UR6][R2.64] ;  /* 0x0000000602201981 */ /* 0x000122000c1e1900 */
[--C-:B------:R-:W-:Y:S01]  /*0b00*/  @P1 IMAD.X R49, R35, 0x1, R16.reuse, P2 ;  /* 0x0000000123311824 */ /* 0x100fe200010e0610 */
[C---:B------:R-:W-:Y:S01]  /*0b10*/  @P1 IADD3 R30, P2, R43.reuse, R38, RZ ;  /* 0x000000262b1e1210 */ /* 0x040fe20007f5e0ff */
[----:B------:R-:W-:Y:S01]  /*0b20*/  @!P1 IMAD.MOV.U32 R35, RZ, RZ, RZ ;  /* 0x000000ffff239224 */ /* 0x000fe200078e00ff */
[----:B------:R-:W-:Y:S02]  /*0b30*/  @P1 IADD3 R42, P0, R43, R36, RZ ;  /* 0x000000242b2a1210 */ /* 0x000fe40007f1e0ff */
[----:B------:R-:W4:Y:S01]  /*0b40*/  @P1 LDG.E R23, desc[UR6][R48.64] ;  /* 0x0000000630171981 */ /* 0x000f22000c1e1900 */
[C---:B------:R-:W-:Y:S02]  /*0b50*/  @P1 IMAD.X R31, R37.reuse, 0x1, R15, P2 ;  /* 0x00000001251f1824 */ /* 0x040fe400010e060f */
[----:B------:R-:W-:-:S02]  /*0b60*/  @P1 IMAD.X R43, R37, 0x1, R16, P0 ;  /* 0x00000001252b1824 */ /* 0x000fc400000e0610 */
[----:B------:R-:W-:Y:S01]  /*0b70*/  @!P1 IMAD.MOV.U32 R37, RZ, RZ, RZ ;  /* 0x000000ffff259224 */ /* 0x000fe200078e00ff */
[----:B------:R1:W4:Y:S05]  /*0b80*/  @P1 LDG.E R35, desc[UR6][R30.64] ;  /* 0x000000061e231981 */ /* 0x00032a000c1e1900 */
[----:B------:R1:W4:Y:S01]  /*0b90*/  @P1 LDG.E R37, desc[UR6][R42.64] ;  /* 0x000000062a251981 */ /* 0x000322000c1e1900 */
[----:B0-----:R-:W-:Y:S02]  /*0ba0*/  @P1 IMAD R3, R19, 0x6, RZ ;  /* 0x0000000613031824 */ /* 0x001fe400078e02ff */
[----:B-1----:R-:W-:Y:S02]  /*0bb0*/  @P1 IMAD.MOV.U32 R30, RZ, RZ, R8 ;  /* 0x000000ffff1e1224 */ /* 0x002fe400078e0008 */
[----:B------:R-:W-:-:S02]  /*0bc0*/  @P1 IMAD.MOV.U32 R31, RZ, RZ, R9 ;  /* 0x000000ffff1f1224 */ /* 0x000fc400078e0009 */
[----:B------:R-:W-:Y:S01]  /*0bd0*/  @P1 IMAD.WIDE.U32 R30, R20, 0x6, R30 ;  /* 0x00000006141e1825 */ /* 0x000fe200078e001e */
[----:B------:R-:W-:Y:S02]  /*0be0*/  SHF.R.U32.HI R13, RZ, 0x3, R40 ;  /* 0x00000003ff0d7819 */ /* 0x000fe40000011628 */
[----:B------:R-:W-:Y:S01]  /*0bf0*/  LEA R12, P2, R50, UR12, 0x5 ;  /* 0x0000000c320c7c11 */ /* 0x000fe2000f8428ff */
[----:B------:R-:W-:Y:S02]  /*0c00*/  @P1 IMAD.IADD R3, R31, 0x1, R3 ;  /* 0x000000011f031824 */ /* 0x000fe400078e0203 */
[----:B------:R-:W-:Y:S02]  /*0c10*/  @P1 IMAD.SHL.U32 R43, R30, 0x4, RZ ;  /* 0x000000041e2b1824 */ /* 0x000fe400078e00ff */
[----:B------:R-:W-:Y:S02]  /*0c20*/  @P1 IMAD R51, R19, 0x7, RZ ;  /* 0x0000000713331824 */ /* 0x000fe400078e02ff */
[----:B------:R-:W-:Y:S01]  /*0c30*/  @P1 IMAD.WIDE.U32 R8, R20, 0x7, R8 ;  /* 0x0000000714081825 */ /* 0x000fe200078e0008 */
[----:B------:R-:W-:-:S02]  /*0c40*/  LOP3.LUT R13, R13, 0x1c, RZ, 0xc0, !PT ;  /* 0x0000001c0d0d7812 */ /* 0x000fc400078ec0ff */
[----:B------:R-:W-:Y:S01]  /*0c50*/  LEA.HI.X R11, R50, UR13, R11, 0x5, P2 ;  /* 0x0000000d320b7c11 */ /* 0x000fe200090f2c0b */
[----:B------:R-:W-:Y:S01]  /*0c60*/  @P1 IMAD.IADD R51, R9, 0x1, R51 ;  /* 0x0000000109331824 */ /* 0x000fe200078e0233 */
[----:B------:R-:W-:Y:S01]  /*0c70*/  @P1 SHF.L.U64.HI R3, R30, 0x2, R3 ;  /* 0x000000021e031819 */ /* 0x000fe20000010203 */
[----:B------:R-:W-:Y:S01]  /*0c80*/  @P1 IMAD.SHL.U32 R49, R8, 0x4, RZ ;  /* 0x0000000408311824 */ /* 0x000fe200078e00ff */
[----:B------:R-:W-:Y:S01]  /*0c90*/  @P1 IADD3 R30, P2, R43, R36, RZ ;  /* 0x000000242b1e1210 */ /* 0x000fe20007f5e0ff */
[----:B------:R-:W-:Y:S01]  /*0ca0*/  IMAD.IADD R2, R40, 0x1, -R13 ;  /* 0x0000000128027824 */ /* 0x000fe200078e0a0d */
[----:B------:R-:W-:-:S03]  /*0cb0*/  @P1 SHF.L.U64.HI R51, R8, 0x2, R51 ;  /* 0x0000000208331819 */ /* 0x000fc60000010233 */
[--C-:B------:R-:W-:Y:S01]  /*0cc0*/  @P1 IMAD.X R31, R3, 0x1, R16.reuse, P2 ;  /* 0x00000001031f1824 */ /* 0x100fe200010e0610 */
[----:B------:R-:W-:Y:S02]  /*0cd0*/  @P1 IADD3 R8, P2, R49, R36, RZ ;  /* 0x0000002431081210 */ /* 0x000fe40007f5e0ff */
[----:B------:R-:W-:Y:S02]  /*0ce0*/  LOP3.LUT R48, R2, 0x1f, RZ, 0xc0, !PT ;  /* 0x0000001f02307812 */ /* 0x000fe400078ec0ff */
[----:B------:R-:W-:Y:S01]  /*0cf0*/  ISETP.GE.U32.AND P0, PT, R33, R18, PT ;  /* 0x000000122100720c */ /* 0x000fe20003f06070 */
[----:B------:R-:W-:Y:S01]  /*0d00*/  @P1 IMAD.X R9, R51, 0x1, R16, P2 ;  /* 0x0000000133091824 */ /* 0x000fe200010e0610 */
[----:B------:R-:W-:Y:S02]  /*0d10*/  @P1 IADD3 R42, P3, R43, R38, RZ ;  /* 0x000000262b2a1210 */ /* 0x000fe40007f7e0ff */
[----:B------:R-:W-:Y:S01]  /*0d20*/  ISETP.GE.U32.OR P0, PT, R48, R17, P0 ;  /* 0x000000113000720c */ /* 0x000fe20000706470 */
[----:B------:R-:W-:-:S02]  /*0d30*/  @!P1 IMAD.MOV.U32 R54, RZ, RZ, RZ ;  /* 0x000000ffff369224 */ /* 0x000fc400078e00ff */
[----:B------:R-:W-:Y:S02]  /*0d40*/  @P1 IMAD.X R43, R3, 0x1, R15, P3 ;  /* 0x00000001032b1824 */ /* 0x000fe400018e060f */
[----:B------:R-:W-:Y:S02]  /*0d50*/  @!P1 IMAD.MOV.U32 R53, RZ, RZ, RZ ;  /* 0x000000ffff359224 */ /* 0x000fe400078e00ff */
[----:B------:R-:W-:Y:S01]  /*0d60*/  @!P1 IMAD.MOV.U32 R3, RZ, RZ, RZ ;  /* 0x000000ffff039224 */ /* 0x000fe200078e00ff */
[----:B------:R4:W5:Y:S04]  /*0d70*/  @P1 LDG.E R54, desc[UR6][R42.64] ;  /* 0x000000062a361981 */ /* 0x000968000c1e1900 */
[----:B------:R-:W5:Y:S04]  /*0d80*/  @P1 LDG.E R53, desc[UR6][R30.64] ;  /* 0x000000061e351981 */ /* 0x000f68000c1e1900 */
[----:B------:R0:W5:Y:S01]  /*0d90*/  @P1 LDG.E R3, desc[UR6][R8.64] ;  /* 0x0000000608031981 */ /* 0x000162000c1e1900 */
[----:B------:R-:W-:Y:S01]  /*0da0*/  BSSY B0, `(.L_x_14630) ;  /* 0x000007f000007945 */ /* 0x000fe20003800000 */
[----:B--2---:R-:W-:-:S02]  /*0db0*/  HADD2.F32 R45, -RZ, R44.H0_H0 ;  /* 0x2000002cff2d7230 */ /* 0x004fc40000004100 */
[----:B------:R-:W-:Y:S01]  /*0dc0*/  HADD2.F32 R50, -RZ, R44.H1_H1 ;  /* 0x3000002cff327230 */ /* 0x000fe20000004100 */
[----:B------:R-:W-:Y:S01]  /*0dd0*/  @P1 IADD3 R44, P2, R49, R38, RZ ;  /* 0x00000026312c1210 */ /* 0x000fe20007f5e0ff */
[--C-:B---3--:R-:W-:Y:S01]  /*0de0*/  HADD2.F32 R47, -RZ, R41.reuse.H0_H0 ;  /* 0x20000029ff2f7230 */ /* 0x108fe20000004100 */
[----:B------:R-:W-:Y:S01]  /*0df0*/  FSET.BF.GT.AND R48, R45, RZ, PT ;  /* 0x000000ff2d30720a */ /* 0x000fe20003804000 */
[----:B------:R-:W-:Y:S01]  /*0e00*/  HADD2.F32 R49, -RZ, R41.H1_H1 ;  /* 0x30000029ff317230 */ /* 0x000fe20000004100 */
[----:B------:R-:W-:Y:S01]  /*0e10*/  FSET.BF.GT.AND R50, R50, RZ, PT ;  /* 0x000000ff3232720a */ /* 0x000fe20003804000 */
[----:B------:R-:W-:Y:S02]  /*0e20*/  @!P1 IMAD.MOV.U32 R41, RZ, RZ, RZ ;  /* 0x000000ffff299224 */ /* 0x000fe400078e00ff */
[----:B------:R-:W-:Y:S02]  /*0e30*/  FMUL R47, R47, R48 ;  /* 0x000000302f2f7220 */ /* 0x000fe40000400000 */
[----:B------:R-:W-:Y:S01]  /*0e40*/  FMUL R49, R49, R50 ;  /* 0x0000003231317220 */ /* 0x000fe20000400000 */
[----:B------:R-:W-:-:S02]  /*0e50*/  @P1 IMAD.X R45, R51, 0x1, R15, P2 ;  /* 0x00000001332d1824 */ /* 0x000fc400010e060f */
[-C--:B----4-:R-:W-:Y:S01]  /*0e60*/  FMUL R42, R47, R14.reuse ;  /* 0x0000000e2f2a7220 */ /* 0x090fe20000400000 */
[----:B------:R-:W-:Y:S02]  /*0e70*/  FMUL R43, R49, R14 ;  /* 0x0000000e312b7220 */ /* 0x000fe40000400000 */
[----:B------:R1:W5:Y:S01]  /*0e80*/  @P1 LDG.E R41, desc[UR6][R44.64] ;  /* 0x000000062c291981 */ /* 0x000362000c1e1900 */
[C---:B0-----:R-:W-:Y:S02]  /*0e90*/  @!P0 LEA R8, P1, R6.reuse, R12, 0x1 ;  /* 0x0000000c06088211 */ /* 0x041fe400078208ff */
[----:B------:R-:W-:Y:S02]  /*0ea0*/  F2FP.SATFINITE.E4M3.F32.PACK_AB_MERGE_C R42, RZ, R42, RZ ;  /* 0x0000002aff2a723e */ /* 0x000fe400048070ff */
[----:B------:R-:W-:Y:S02]  /*0eb0*/  F2FP.SATFINITE.E4M3.F32.PACK_AB_MERGE_C R43, RZ, R43, RZ ;  /* 0x0000002bff2b723e */ /* 0x000fe400048070ff */
[----:B------:R-:W-:-:S02]  /*0ec0*/  @!P0 LEA.HI.X R9, R6, R11, R7, 0x1, P1 ;  /* 0x0000000b06098211 */ /* 0x000fc400008f0c07 */
[----:B------:R-:W-:Y:S01]  /*0ed0*/  @!P0 PRMT R55, R43, 0x7604, R42 ;  /* 0x000076042b378816 */ /* 0x000fe2000000002a */
[--C-:B------:R-:W-:Y:S02]  /*0ee0*/  HADD2.F32 R30, -RZ, R46.reuse.H0_H0 ;  /* 0x2000002eff1e7230 */ /* 0x100fe40000004100 */
[----:B------:R-:W-:Y:S02]  /*0ef0*/  HADD2.F32 R46, -RZ, R46.H1_H1 ;  /* 0x3000002eff2e7230 */ /* 0x000fe40000004100 */
[----:B------:R0:W-:Y:S01]  /*0f00*/  @!P0 STG.E.U16 desc[UR6][R8.64], R55 ;  /* 0x0000003708008986 */ /* 0x0001e2000c101506 */
[--C-:B------:R-:W-:Y:S01]  /*0f10*/  HADD2.F32 R51, -RZ, R39.reuse.H0_H0 ;  /* 0x20000027ff337230 */ /* 0x100fe20000004100 */
[----:B------:R-:W-:Y:S01]  /*0f20*/  FSET.BF.GT.AND R30, R30, RZ, PT ;  /* 0x000000ff1e1e720a */ /* 0x000fe20003804000 */
[----:B------:R-:W-:Y:S01]  /*0f30*/  HADD2.F32 R39, -RZ, R39.H1_H1 ;  /* 0x30000027ff277230 */ /* 0x000fe20000004100 */
[----:B------:R-:W-:Y:S02]  /*0f40*/  FSET.BF.GT.AND R46, R46, RZ, PT ;  /* 0x000000ff2e2e720a */ /* 0x000fe40003804000 */
[----:B0-----:R-:W-:Y:S01]  /*0f50*/  SHF.R.U32.HI R8, RZ, 0x5, R40 ;  /* 0x00000005ff087819 */ /* 0x001fe20000011628 */
[----:B------:R-:W-:-:S02]  /*0f60*/  FMUL R51, R51, R30 ;  /* 0x0000001e33337220 */ /* 0x000fc40000400000 */
[----:B-1----:R-:W-:Y:S02]  /*0f70*/  FMUL R45, R39, R46 ;  /* 0x0000002e272d7220 */ /* 0x002fe40000400000 */
[----:B------:R-:W-:Y:S01]  /*0f80*/  IMAD.SHL.U32 R8, R8, 0x4, RZ ;  /* 0x0000000408087824 */ /* 0x000fe200078e00ff */
[----:B------:R-:W-:Y:S01]  /*0f90*/  @!P0 IADD3 R31, P1, R6, R20, RZ ;  /* 0x00000014061f8210 */ /* 0x000fe20007f3e0ff */
[-C--:B------:R-:W-:Y:S01]  /*0fa0*/  FMUL R39, R51, R14.reuse ;  /* 0x0000000e33277220 */ /* 0x080fe20000400000 */
[----:B------:R-:W-:Y:S02]  /*0fb0*/  FMUL R44, R45, R14 ;  /* 0x0000000e2d2c7220 */ /* 0x000fe40000400000 */
[----:B------:R-:W-:Y:S01]  /*0fc0*/  LOP3.LUT R8, R8, 0x1c, RZ, 0xe2, !PT ;  /* 0x0000001c08087812 */ /* 0x000fe200078ee2ff */
[----:B------:R-:W-:Y:S01]  /*0fd0*/  @!P0 IMAD.X R46, R7, 0x1, R19, P1 ;  /* 0x00000001072e8824 */ /* 0x000fe200008e0613 */
[C---:B------:R-:W-:Y:S02]  /*0fe0*/  @!P0 LEA R30, P1, R31.reuse, R12, 0x1 ;  /* 0x0000000c1f1e8211 */ /* 0x040fe400078208ff */
[----:B------:R-:W-:Y:S01]  /*0ff0*/  F2FP.SATFINITE.E4M3.F32.PACK_AB_MERGE_C R39, RZ, R39, RZ ;  /* 0x00000027ff27723e */ /* 0x000fe200048070ff */
[----:B------:R-:W-:Y:S01]  /*1000*/  VIADD R9, R8, 0x1 ;  /* 0x0000000108097836 */ /* 0x000fe20000000000 */
[----:B------:R-:W-:Y:S01]  /*1010*/  F2FP.SATFINITE.E4M3.F32.PACK_AB_MERGE_C R44, RZ, R44, RZ ;  /* 0x0000002cff2c723e */ /* 0x000fe200048070ff */
[--C-:B------:R-:W-:Y:S01]  /*1020*/  HADD2.F32 R8, -RZ, R0.reuse.H0_H0 ;  /* 0x20000000ff087230 */ /* 0x100fe20000004100 */
[----:B------:R-:W-:Y:S01]  /*1030*/  @!P0 LEA.HI.X R31, R31, R11, R46, 0x1, P1 ;  /* 0x0000000b1f1f8211 */ /* 0x000fe200008f0c2e */
[----:B------:R-:W-:Y:S01]  /*1040*/  HADD2.F32 R46, -RZ, R0.H1_H1 ;  /* 0x30000000ff2e7230 */ /* 0x000fe20000004100 */
[----:B------:R-:W-:Y:S01]  /*1050*/  @!P0 PRMT R57, R44, 0x7604, R39 ;  /* 0x000076042c398816 */ /* 0x000fe20000000027 */
[----:B------:R-:W-:Y:S01]  /*1060*/  HADD2.F32 R0, -RZ, R4.H0_H0 ;  /* 0x20000004ff007230 */ /* 0x000fe20000004100 */
[----:B------:R-:W-:-:S02]  /*1070*/  ISETP.GE.U32.AND P1, PT, R9, R18, PT ;  /* 0x000000120900720c */ /* 0x000fc40003f26070 */
[----:B------:R-:W-:Y:S01]  /*1080*/  FSET.BF.GT.AND R9, R8, RZ, PT ;  /* 0x000000ff0809720a */ /* 0x000fe20003804000 */
[----:B------:R0:W-:Y:S01]  /*1090*/  @!P0 STG.E.U16 desc[UR6][R30.64], R57 ;  /* 0x000000391e008986 */ /* 0x0001e2000c101506 */
[----:B------:R-:W-:Y:S01]  /*10a0*/  HADD2.F32 R55, -RZ, R4.H1_H1 ;  /* 0x30000004ff377230 */ /* 0x000fe20000004100 */
[----:B------:R-:W-:Y:S01]  /*10b0*/  FSET.BF.GT.AND R46, R46, RZ, PT ;  /* 0x000000ff2e2e720a */ /* 0x000fe20003804000 */
[----:B------:R-:W-:Y:S01]  /*10c0*/  FADD R8, RZ, R47 ;  /* 0x0000002fff087221 */ /* 0x000fe20000000000 */
[----:B------:R-:W-:Y:S02]  /*10d0*/  HADD2.F32 R4, -RZ, R10.H0_H0 ;  /* 0x2000000aff047230 */ /* 0x000fe40000004100 */
[----:B0-----:R-:W-:Y:S01]  /*10e0*/  FMUL R31, R0, R9 ;  /* 0x00000009001f7220 */ /* 0x001fe20000400000 */
[----:B------:R-:W-:-:S04]  /*10f0*/  FMNMX R0, RZ, |R47|, !PT ;  /* 0x4000002fff007209 */ /* 0x000fc80007800000 */
[----:B------:R-:W-:Y:S01]  /*1100*/  FMNMX R30, |R49|, R0, !PT ;  /* 0x00000000311e7209 */ /* 0x000fe20007800200 */
[----:B------:R-:W-:Y:S01]  /*1110*/  FADD R0, R51, R8 ;  /* 0x0000000833007221 */ /* 0x000fe20000000000 */
[----:B------:R-:W-:Y:S01]  /*1120*/  FMUL R55, R55, R46 ;  /* 0x0000002e37377220 */ /* 0x000fe20000400000 */
[----:B------:R-:W-:Y:S01]  /*1130*/  FADD R46, RZ, R49 ;  /* 0x00000031ff2e7221 */ /* 0x000fe20000000000 */
[----:B------:R-:W-:Y:S01]  /*1140*/  FMNMX R8, |R51|, R30, !PT ;  /* 0x0000001e33087209 */ /* 0x000fe20007800200 */
[----:B------:R-:W-:Y:S01]  /*1150*/  HADD2.F32 R9, -RZ, R5.H0_H0 ;  /* 0x20000005ff097230 */ /* 0x000fe20000004100 */
[----:B------:R-:W-:Y:S01]  /*1160*/  FSET.BF.GT.AND R30, R4, RZ, PT ;  /* 0x000000ff041e720a */ /* 0x000fe20003804000 */
[C---:B------:R-:W-:Y:S01]  /*1170*/  FADD R4, R45.reuse, R46 ;  /* 0x0000002e2d047221 */ /* 0x040fe20000000000 */
[----:B------:R-:W-:-:S03]  /*1180*/  FMNMX R8, |R45|, R8, !PT ;  /* 0x000000082d087209 */ /* 0x000fc60007800200 */
[----:B------:R-:W-:Y:S01]  /*1190*/  FMUL R45, R9, R30 ;  /* 0x0000001e092d7220 */ /* 0x000fe20000400000 */
[----:B------:R-:W-:Y:S02]  /*11a0*/  HADD2.F32 R9, -RZ, R32.H0_H0 ;  /* 0x20000020ff097230 */ /* 0x000fe40000004100 */
[----:B------:R-:W-:Y:S02]  /*11b0*/  HADD2.F32 R49, -RZ, R5.H1_H1 ;  /* 0x30000005ff317230 */ /* 0x000fe40000004100 */
[----:B------:R-:W-:Y:S01]  /*11c0*/  HADD2.F32 R10, -RZ, R10.H1_H1 ;  /* 0x3000000aff0a7230 */ /* 0x000fe20000004100 */
[----:B------:R-:W-:Y:S01]  /*11d0*/  FSET.BF.GT.AND R30, R9, RZ, PT ;  /* 0x000000ff091e720a */ /* 0x000fe20003804000 */
[----:B------:R-:W-:Y:S02]  /*11e0*/  HADD2.F32 R5, -RZ, R23.H0_H0 ;  /* 0x20000017ff057230 */ /* 0x000fe40000004100 */
[----:B------:R-:W-:Y:S01]  /*11f0*/  HADD2.F32 R32, -RZ, R32.H1_H1 ;  /* 0x30000020ff207230 */ /* 0x000fe20000004100 */
[----:B------:R-:W-:-:S02]  /*1200*/  FSET.BF.GT.AND R10, R10, RZ, PT ;  /* 0x000000ff0a0a720a */ /* 0x000fc40003804000 */
[----:B------:R-:W-:Y:S01]  /*1210*/  FMUL R5, R5, R30 ;  /* 0x0000001e05057220 */ /* 0x000fe20000400000 */
[----:B------:R-:W-:Y:S01]  /*1220*/  FMNMX R8, |R31|, R8, !PT ;  /* 0x000000081f087209 */ /* 0x000fe20007800200 */
[----:B------:R-:W-:Y:S01]  /*1230*/  HADD2.F32 R30, -RZ, R35.H0_H0 ;  /* 0x20000023ff1e7230 */ /* 0x000fe20000004100 */
[----:B------:R-:W-:Y:S01]  /*1240*/  FSET.BF.GT.AND R32, R32, RZ, PT ;  /* 0x000000ff2020720a */ /* 0x000fe20003804000 */
[----:B------:R-:W-:Y:S01]  /*1250*/  HADD2.F32 R23, -RZ, R23.H1_H1 ;  /* 0x30000017ff177230 */ /* 0x000fe20000004100 */
[----:B------:R-:W-:Y:S01]  /*1260*/  FMNMX R8, |R55|, R8, !PT ;  /* 0x0000000837087209 */ /* 0x000fe20007800200 */
[----:B------:R-:W-:Y:S01]  /*1270*/  FMUL R49, R49, R10 ;  /* 0x0000000a31317220 */ /* 0x000fe20000400000 */
[----:B------:R-:W-:Y:S01]  /*1280*/  HADD2.F32 R46, -RZ, R35.H1_H1 ;  /* 0x30000023ff2e7230 */ /* 0x000fe20000004100 */
[----:B------:R-:W-:Y:S01]  /*1290*/  FSET.BF.GT.AND R35, R30, RZ, PT ;  /* 0x000000ff1e23720a */ /* 0x000fe20003804000 */
[--C-:B------:R-:W-:Y:S02]  /*12a0*/  HADD2.F32 R10, -RZ, R37.reuse.H0_H0 ;  /* 0x20000025ff0a7230 */ /* 0x100fe40000004100 */
[----:B------:R-:W-:Y:S01]  /*12b0*/  FMUL R9, R23, R32 ;  /* 0x0000002017097220 */ /* 0x000fe20000400000 */
[----:B------:R-:W-:Y:S01]  /*12c0*/  FMNMX R8, |R45|, R8, !PT ;  /* 0x000000082d087209 */ /* 0x000fe20007800200 */
[----:B------:R-:W-:Y:S01]  /*12d0*/  VIADD R23, R33, 0x2 ;  /* 0x0000000221177836 */ /* 0x000fe20000000000 */
[----:B------:R-:W-:Y:S01]  /*12e0*/  FSET.BF.GT.AND R47, R46, RZ, PT ;  /* 0x000000ff2e2f720a */ /* 0x000fe20003804000 */
[----:B------:R-:W-:-:S02]  /*12f0*/  HADD2.F32 R32, -RZ, R37.H1_H1 ;  /* 0x30000025ff207230 */ /* 0x000fc40000004100 */
[----:B------:R-:W-:Y:S01]  /*1300*/  FMUL R37, R10, R35 ;  /* 0x000000230a257220 */ /* 0x000fe20000400000 */
[----:B------:R-:W-:Y:S02]  /*1310*/  FMNMX R8, |R49|, R8, !PT ;  /* 0x0000000831087209 */ /* 0x000fe40007800200 */
[----:B------:R-:W-:Y:S02]  /*1320*/  LOP3.LUT R35, R43, 0xff, RZ, 0xc0, !PT ;  /* 0x000000ff2b237812 */ /* 0x000fe400078ec0ff */
[----:B------:R-:W-:Y:S02]  /*1330*/  LOP3.LUT R44, R44, 0xffff, RZ, 0xc0, !PT ;  /* 0x0000ffff2c2c7812 */ /* 0x000fe400078ec0ff */
[----:B------:R-:W-:Y:S01]  /*1340*/  ISETP.GE.U32.AND P2, PT, R23, R18, PT ;  /* 0x000000121700720c */ /* 0x000fe20003f46070 */
[----:B------:R-:W-:Y:S01]  /*1350*/  FMUL R23, R32, R47 ;  /* 0x0000002f20177220 */ /* 0x000fe20000400000 */
[----:B------:R-:W-:Y:S01]  /*1360*/  FMNMX R8, R8, |R37|, !PT ;  /* 0x4000002508087209 */ /* 0x000fe20007800000 */
[----:B------:R-:W-:Y:S01]  /*1370*/  FADD R46, RZ, R37 ;  /* 0x00000025ff2e7221 */ /* 0x000fe20000000000 */
[----:B------:R-:W-:Y:S01]  /*1380*/  PRMT R35, R44, 0x7604, R35 ;  /* 0x000076042c237816 */ /* 0x000fe20000000023 */
[-C--:B------:R-:W-:Y:S01]  /*1390*/  FMUL R44, R37, R14.reuse ;  /* 0x0000000e252c7220 */ /* 0x080fe20000400000 */
[----:B------:R-:W-:Y:S01]  /*13a0*/  LOP3.LUT R32, R42, 0xff, RZ, 0xc0, !PT ;  /* 0x000000ff2a207812 */ /* 0x000fe200078ec0ff */
[-C--:B------:R-:W-:Y:S01]  /*13b0*/  FMUL R37, R31, R14.reuse ;  /* 0x0000000e1f257220 */ /* 0x080fe20000400000 */
[----:B------:R-:W-:Y:S01]  /*13c0*/  LOP3.LUT R39, R39, 0xffff, RZ, 0xc0, !PT ;  /* 0x0000ffff27277812 */ /* 0x000fe200078ec0ff */
[-C--:B------:R-:W-:Y:S01]  /*13d0*/  FMUL R42, R55, R14.reuse ;  /* 0x0000000e372a7220 */ /* 0x080fe20000400000 */
[-C--:B------:R-:W-:Y:S01]  /*13e0*/  FMUL R10, R45, R14.reuse ;  /* 0x0000000e2d0a7220 */ /* 0x080fe20000400000 */
[----:B------:R-:W-:Y:S01]  /*13f0*/  FMUL R43, R49, R14 ;  /* 0x0000000e312b7220 */ /* 0x000fe20000400000 */
[----:B------:R-:W-:Y:S01]  /*1400*/  SHF.R.U32.HI R47, RZ, 0x1, R40 ;  /* 0x00000001ff2f7819 */ /* 0x000fe20000011628 */
[----:B------:R-:W-:Y:S01]  /*1410*/  FADD R0, R31, R0 ;  /* 0x000000001f007221 */ /* 0x000fe20000000000 */
[----:B------:R-:W-:Y:S01]  /*1420*/  FADD R4, R55, R4 ;  /* 0x0000000437047221 */ /* 0x000fe20000000000 */
[----:B------:R-:W-:Y:S01]  /*1430*/  FMNMX R8, |R23|, R8, !PT ;  /* 0x0000000817087209 */ /* 0x000fe20007800200 */
[----:B------:R-:W-:Y:S01]  /*1440*/  VIADD R30, R2, 0x1e ;  /* 0x0000001e021e7836 */ /* 0x000fe20000000000 */
[----:B------:R-:W-:Y:S01]  /*1450*/  PRMT R32, R39, 0x7604, R32 ;  /* 0x0000760427207816 */ /* 0x000fe20000000020 */
[----:B------:R-:W-:Y:S01]  /*1460*/  FADD R46, R5, R46 ;  /* 0x0000002e052e7221 */ /* 0x000fe20000000000 */
[----:B------:R-:W-:Y:S01]  /*1470*/  LOP3.LUT R47, R47, 0x70, RZ, 0xc0, !PT ;  /* 0x000000702f2f7812 */ /* 0x000fe200078ec0ff */
[----:B------:R-:W-:Y:S01]  /*1480*/  FADD R0, R45, R0 ;  /* 0x000000002d007221 */ /* 0x000fe20000000000 */
[----:B------:R-:W-:Y:S01]  /*1490*/  FADD R39, R49, R4 ;  /* 0x0000000431277221 */ /* 0x000fe20000000000 */
[C---:B------:R-:W-:Y:S01]  /*14a0*/  FMNMX R8, |R5|.reuse, R8, !PT ;  /* 0x0000000805087209 */ /* 0x040fe20007800200 */
[----:B------:R-:W-:Y:S01]  /*14b0*/  FMUL R31, R5, R14 ;  /* 0x0000000e051f7220 */ /* 0x000fe20000400000 */
        /* <DEDUP_REMOVED lines=13> */
.L_x_14631:
[----:B------:R-:W-:Y:S05]  /*1590*/  BSYNC B0 ;  /* 0x0000000000007941 */ /* 0x000fea0003800000 */
.L_x_14630:
[----:B------:R-:W-:Y:S04]  /*15a0*/  BSSY B0, `(.L_x_14632) ;  /* 0x000000b000007945 */ /* 0x000fe80003800000 */
[----:B------:R-:W-:Y:S05]  /*15b0*/  @P0 BRA `(.L_x_14633) ;  /* 0x0000000000240947 */ /* 0x000fea0003800000 */
[----:B0-----:R-:W-:Y:S02]  /*15c0*/  IMAD.MOV.U32 R4, RZ, RZ, R6 ;  /* 0x000000ffff047224 */ /* 0x001fe400078e0006 */
[----:B------:R-:W-:Y:S02]  /*15d0*/  IMAD.MOV.U32 R5, RZ, RZ, R7 ;  /* 0x000000ffff057224 */ /* 0x000fe400078e0007 */
[----:B------:R-:W-:Y:S02]  /*15e0*/  IMAD R7, R19, 0x3, RZ ;  /* 0x0000000313077824 */ /* 0x000fe400078e02ff */
[----:B------:R-:W-:-:S04]  /*15f0*/  IMAD.WIDE.U32 R4, R20, 0x3, R4 ;  /* 0x0000000314047825 */ /* 0x000fc800078e0004 */
[----:B------:R-:W-:Y:S01]  /*1600*/  IMAD.IADD R7, R5, 0x1, R7 ;  /* 0x0000000105077824 */ /* 0x000fe200078e0207 */
[C---:B------:R-:W-:Y:S02]  /*1610*/  LEA R6, P0, R4.reuse, R12, 0x1 ;  /* 0x0000000c04067211 */ /* 0x040fe400078008ff */
[----:B------:R-:W-:Y:S02]  /*1620*/  PRMT R5, R43, 0x7604, R10 ;  /* 0x000076042b057816 */ /* 0x000fe4000000000a */
[----:B------:R-:W-:-:S05]  /*1630*/  LEA.HI.X R7, R4, R11, R7, 0x1, P0 ;  /* 0x0000000b04077211 */ /* 0x000fca00000f0c07 */
[----:B------:R1:W-:Y:S04]  /*1640*/  STG.E.U16 desc[UR6][R6.64], R5 ;  /* 0x0000000506007986 */ /* 0x0003e8000c101506 */
.L_x_14633:
[----:B------:R-:W-:Y:S05]  /*1650*/  BSYNC B0 ;  /* 0x0000000000007941 */ /* 0x000fea0003800000 */
.L_x_14632:
[----:B------:R-:W-:Y:S01]  /*1660*/  LOP3.LUT R30, R30, 0x1f, RZ, 0xc0, !PT ;  /* 0x0000001f1e1e7812 */ /* 0x000fe200078ec0ff */
[C---:B0-----:R-:W-:Y:S01]  /*1670*/  IMAD R4, R20.reuse, R47, RZ ;  /* 0x0000002f14047224 */ /* 0x041fe200078e02ff */
[----:B------:R-:W-:Y:S01]  /*1680*/  F2FP.SATFINITE.E4M3.F32.PACK_AB_MERGE_C R44, RZ, R44, RZ ;  /* 0x0000002cff2c723e */ /* 0x000fe200048070ff */
[----:B-1----:R-:W-:Y:S01]  /*1690*/  IMAD.SHL.U32 R7, R20, 0x4, RZ ;  /* 0x0000000414077824 */ /* 0x002fe200078e00ff */
[----:B------:R-:W-:Y:S01]  /*16a0*/  ISETP.LT.U32.AND P0, PT, R30, R17, !P2 ;  /* 0x000000111e00720c */ /* 0x000fe20005701070 */
[----:B------:R-:W-:Y:S01]  /*16b0*/  VIADD R50, R2, 0xffffffff ;  /* 0xffffffff02327836 */ /* 0x000fe20000000000 */
[----:B------:R-:W-:Y:S01]  /*16c0*/  F2FP.SATFINITE.E4M3.F32.PACK_AB_MERGE_C R31, RZ, R31, RZ ;  /* 0x0000001fff1f723e */ /* 0x000fe200048070ff */
[----:B------:R-:W-:Y:S01]  /*16d0*/  FADD R6, RZ, R23 ;  /* 0x00000017ff067221 */ /* 0x000fe20000000000 */
[----:B------:R-:W-:Y:S01]  /*16e0*/  IADD3 R47, P2, R7, R4, RZ ;  /* 0x00000004072f7210 */ /* 0x000fe20007f5e0ff */
[----:B------:R-:W-:Y:S01]  /*16f0*/  FMUL R23, R23, R14 ;  /* 0x0000000e17177220 */ /* 0x000fe20000400000 */
[----:B------:R-:W-:Y:S01]  /*1700*/  SHF.L.U64.HI R45, R20, 0x2, R19 ;  /* 0x00000002142d7819 */ /* 0x000fe20000010213 */
[----:B------:R-:W-:Y:S01]  /*1710*/  FADD R49, R9, R6 ;  /* 0x0000000609317221 */ /* 0x000fe20000000000 */
[----:B------:R-:W-:-:S02]  /*1720*/  LOP3.LUT R48, R44, 0xff, RZ, 0xc0, !PT ;  /* 0x000000ff2c307812 */ /* 0x000fc400078ec0ff */
[----:B------:R-:W-:Y:S01]  /*1730*/  LOP3.LUT R5, R31, 0xffff, RZ, 0xc0, !PT ;  /* 0x0000ffff1f057812 */ /* 0x000fe200078ec0ff */
[----:B------:R-:W-:Y:S01]  /*1740*/  IMAD.X R34, R45, 0x1, R34, P2 ;  /* 0x000000012d227824 */ /* 0x000fe200010e0622 */
[----:B------:R-:W-:Y:S02]  /*1750*/  IADD3 R4, P3, R30, R47, RZ ;  /* 0x0000002f1e047210 */ /* 0x000fe40007f7e0ff */
[----:B------:R-:W-:Y:S02]  /*1760*/  LOP3.LUT R50, R50, 0x1f, RZ, 0xc0, !PT ;  /* 0x0000001f32327812 */ /* 0x000fe400078ec0ff */
[C---:B------:R-:W-:Y:S01]  /*1770*/  FMNMX R51, |R9|.reuse, R8, !PT ;  /* 0x0000000809337209 */ /* 0x040fe20007800200 */
[----:B------:R-:W-:Y:S01]  /*1780*/  FMUL R9, R9, R14 ;  /* 0x0000000e09097220 */ /* 0x000fe20000400000 */
[----:B------:R-:W-:Y:S01]  /*1790*/  PRMT R48, R5, 0x7604, R48 ;  /* 0x0000760405307816 */ /* 0x000fe20000000030 */
[----:B------:R-:W-:Y:S01]  /*17a0*/  IMAD.X R5, RZ, RZ, R34, P3 ;  /* 0x000000ffff057224 */ /* 0x000fe200018e0622 */
[----:B------:R-:W-:-:S02]  /*17b0*/  @P0 IADD3 R2, P2, R4, R7, RZ ;  /* 0x0000000704020210 */ /* 0x000fc40007f5e0ff */
[----:B------:R-:W-:Y:S02]  /*17c0*/  ISETP.GE.U32.OR P1, PT, R50, R17, P1 ;  /* 0x000000113200720c */ /* 0x000fe40000f26470 */
[----:B------:R-:W-:Y:S01]  /*17d0*/  F2FP.SATFINITE.E4M3.F32.PACK_AB_MERGE_C R8, RZ, R9, RZ ;  /* 0x00000009ff08723e */ /* 0x000fe200048070ff */
[----:B------:R-:W-:Y:S01]  /*17e0*/  @P0 IMAD.X R7, R5, 0x1, R45, P2 ;  /* 0x0000000105070824 */ /* 0x000fe200010e062d */
[----:B------:R-:W-:Y:S01]  /*17f0*/  F2FP.SATFINITE.E4M3.F32.PACK_AB_MERGE_C R23, RZ, R23, RZ ;  /* 0x00000017ff17723e */ /* 0x000fe200048070ff */
[----:B------:R-:W-:-:S03]  /*1800*/  @P0 IMAD.SHL.U32 R9, R2, 0x4, RZ ;  /* 0x0000000402090824 */ /* 0x000fc600078e00ff */
[----:B------:R-:W-:-:S05]  /*1810*/  @P0 SHF.L.U64.HI R6, R2, 0x2, R7 ;  /* 0x0000000202060819 */ /* 0x000fca0000010207 */
[C---:B------:R-:W-:Y:S01]  /*1820*/  @!P1 PRMT R55, R8.reuse, 0x7604, R31 ;  /* 0x0000760408379816 */ /* 0x040fe2000000001f */
[----:B------:R-:W-:Y:S01]  /*1830*/  @P0 IMAD R45, R19, 0x5, RZ ;  /* 0x00000005132d0824 */ /* 0x000fe200078e02ff */
[----:B------:R-:W-:Y:S01]  /*1840*/  @P0 IADD3 R30, P2, R9, R36, RZ ;  /* 0x00000024091e0210 */ /* 0x000fe20007f5e0ff */
[----:B------:R-:W-:Y:S01]  /*1850*/  @!P0 IMAD.MOV.U32 R2, RZ, RZ, RZ ;  /* 0x000000ffff028224 */ /* 0x000fe200078e00ff */
[----:B------:R-:W-:Y:S02]  /*1860*/  LOP3.LUT R7, R8, 0xffff, RZ, 0xc0, !PT ;  /* 0x0000ffff08077812 */ /* 0x000fe400078ec0ff */
[----:B------:R-:W-:Y:S01]  /*1870*/  LOP3.LUT R52, R23, 0xff, RZ, 0xc0, !PT ;  /* 0x000000ff17347812 */ /* 0x000fe200078ec0ff */
[----:B------:R-:W-:Y:S01]  /*1880*/  @P0 IMAD.X R31, R6, 0x1, R16, P2 ;  /* 0x00000001061f0824 */ /* 0x000fe200010e0610 */
[----:B------:R-:W-:Y:S02]  /*1890*/  @P0 IADD3 R8, P2, R9, R38, RZ ;  /* 0x0000002609080210 */ /* 0x000fe40007f5e0ff */
[----:B------:R-:W-:-:S02]  /*18a0*/  PRMT R52, R7, 0x7604, R52 ;  /* 0x0000760407347816 */ /* 0x000fc40000000034 */
[----:B------:R-:W-:Y:S01]  /*18b0*/  @!P1 PRMT R57, R23, 0x7604, R44 ;  /* 0x0000760417399816 */ /* 0x000fe2000000002c */
[----:B------:R-:W-:Y:S01]  /*18c0*/  @P0 IMAD.X R9, R6, 0x1, R15, P2 ;  /* 0x0000000106090824 */ /* 0x000fe200010e060f */
[----:B------:R0:W5:Y:S01]  /*18d0*/  @P0 LDG.E R2, desc[UR6][R30.64] ;  /* 0x000000061e020981 */ /* 0x000162000c1e1900 */
[----:B------:R-:W-:-:S04]  /*18e0*/  @P0 IMAD.WIDE.U32 R6, R20, 0x5, R4 ;  /* 0x0000000514060825 */ /* 0x000fc800078e0004 */
[----:B------:R-:W-:Y:S02]  /*18f0*/  @P0 IMAD.IADD R7, R45, 0x1, R7 ;  /* 0x000000012d070824 */ /* 0x000fe400078e0207 */
[C---:B------:R-:W-:Y:S02]  /*1900*/  @P0 IMAD.SHL.U32 R45, R6.reuse, 0x4, RZ ;  /* 0x00000004062d0824 */ /* 0x040fe400078e00ff */
[----:B------:R-:W-:Y:S01]  /*1910*/  @!P0 IMAD.MOV.U32 R23, RZ, RZ, RZ ;  /* 0x000000ffff178224 */ /* 0x000fe200078e00ff */
[----:B------:R-:W-:Y:S02]  /*1920*/  @P0 SHF.L.U64.HI R7, R6, 0x2, R7 ;  /* 0x0000000206070819 */ /* 0x000fe40000010207 */
[----:B0-----:R-:W-:Y:S01]  /*1930*/  @P0 IADD3 R30, P2, R45, R36, RZ ;  /* 0x000000242d1e0210 */ /* 0x001fe20007f5e0ff */
[----:B------:R-:W-:Y:S01]  /*1940*/  IMAD.U32 R37, R37, 0x10000, RZ ;  /* 0x0001000025257824 */ /* 0x000fe200078e00ff */
[----:B------:R-:W-:Y:S01]  /*1950*/  LOP3.LUT R32, R32, 0xffff, RZ, 0xc0, !PT ;  /* 0x0000ffff20207812 */ /* 0x000fe200078ec0ff */
[----:B------:R0:W5:Y:S01]  /*1960*/  @P0 LDG.E R23, desc[UR6][R8.64] ;  /* 0x0000000608170981 */ /* 0x000162000c1e1900 */
[----:B------:R-:W-:Y:S01]  /*1970*/  IMAD.U32 R6, R42, 0x10000, RZ ;  /* 0x000100002a067824 */ /* 0x000fe200078e00ff */
[----:B------:R-:W-:Y:S01]  /*1980*/  LOP3.LUT R35, R35, 0xffff, RZ, 0xc0, !PT ;  /* 0x0000ffff23237812 */ /* 0x000fe200078ec0ff */
[----:B------:R-:W-:Y:S01]  /*1990*/  @P0 IMAD.X R31, R7, 0x1, R16, P2 ;  /* 0x00000001071f0824 */ /* 0x000fe200010e0610 */
[----:B------:R-:W-:-:S02]  /*19a0*/  LOP3.LUT R42, R32, 0xff0000, R37, 0xf8, !PT ;  /* 0x00ff0000202a7812 */ /* 0x000fc400078ef825 */
[----:B------:R-:W-:Y:S02]  /*19b0*/  LOP3.LUT R32, R35, 0xff0000, R6, 0xf8, !PT ;  /* 0x00ff000023207812 */ /* 0x000fe400078ef806 */
[----:B0-----:R-:W-:Y:S01]  /*19c0*/  @P0 IADD3 R8, P2, R45, R38, RZ ;  /* 0x000000262d080210 */ /* 0x001fe20007f5e0ff */
[----:B------:R-:W-:Y:S02]  /*19d0*/  @P0 IMAD.MOV.U32 R6, RZ, RZ, R4 ;  /* 0x000000ffff060224 */ /* 0x000fe400078e0004 */
[----:B------:R-:W-:Y:S02]  /*19e0*/  @!P0 IMAD.MOV.U32 R35, RZ, RZ, RZ ;  /* 0x000000ffff238224 */ /* 0x000fe400078e00ff */
[----:B------:R-:W-:Y:S02]  /*19f0*/  @P0 IMAD.X R9, R7, 0x1, R15, P2 ;  /* 0x0000000107090824 */ /* 0x000fe400010e060f */
[----:B------:R-:W-:Y:S02]  /*1a00*/  @P0 IMAD.MOV.U32 R7, RZ, RZ, R5 ;  /* 0x000000ffff070224 */ /* 0x000fe400078e0005 */
[----:B------:R-:W-:Y:S01]  /*1a10*/  @P0 IMAD R45, R19, 0x6, RZ ;  /* 0x00000006132d0824 */ /* 0x000fe200078e02ff */
[----:B------:R0:W5:Y:S01]  /*1a20*/  @P0 LDG.E R35, desc[UR6][R30.64] ;  /* 0x000000061e230981 */ /* 0x000162000c1e1900 */
[----:B------:R-:W-:-:S04]  /*1a30*/  @P0 IMAD.WIDE.U32 R6, R20, 0x6, R6 ;  /* 0x0000000614060825 */ /* 0x000fc800078e0006 */
[----:B------:R-:W-:Y:S02]  /*1a40*/  @P0 IMAD.IADD R7, R45, 0x1, R7 ;  /* 0x000000012d070824 */ /* 0x000fe400078e0207 */
[----:B------:R-:W-:Y:S02]  /*1a50*/  @!P0 IMAD.MOV.U32 R37, RZ, RZ, RZ ;  /* 0x000000ffff258224 */ /* 0x000fe400078e00ff */
[----:B------:R-:W-:Y:S01]  /*1a60*/  IMAD.IADD R44, R33, 0x1, R40 ;  /* 0x00000001212c7824 */ /* 0x000fe200078e0228 */
[C---:B------:R-:W-:Y:S01]  /*1a70*/  @P0 SHF.L.U64.HI R7, R6.reuse, 0x2, R7 ;  /* 0x0000000206070819 */ /* 0x040fe20000010207 */
[----:B------:R-:W-:Y:S01]  /*1a80*/  @P0 IMAD.SHL.U32 R33, R6, 0x4, RZ ;  /* 0x0000000406210824 */ /* 0x000fe200078e00ff */
[----:B------:R-:W-:Y:S01]  /*1a90*/  @!P1 IADD3 R6, P2, R50, R47, RZ ;  /* 0x0000002f32069210 */ /* 0x000fe20007f5e0ff */
[----:B------:R1:W5:Y:S01]  /*1aa0*/  @P0 LDG.E R37, desc[UR6][R8.64] ;  /* 0x0000000608250981 */ /* 0x000362000c1e1900 */
[----:B0-----:R-:W-:Y:S02]  /*1ab0*/  LOP3.LUT R31, R10, 0xffff, RZ, 0xc0, !PT ;  /* 0x0000ffff0a1f7812 */ /* 0x001fe400078ec0ff */
[----:B------:R-:W-:Y:S01]  /*1ac0*/  LOP3.LUT R43, R43, 0xffff, RZ, 0xc0, !PT ;  /* 0x0000ffff2b2b7812 */ /* 0x000fe200078ec0ff */
[----:B------:R-:W-:Y:S01]  /*1ad0*/  @P0 IMAD.WIDE.U32 R4, R20, 0x7, R4 ;  /* 0x0000000714040825 */ /* 0x000fe200078e0004 */
[----:B------:R-:W-:-:S03]  /*1ae0*/  LOP3.LUT R44, R44, 0x1f, RZ, 0xc0, !PT ;  /* 0x0000001f2c2c7812 */ /* 0x000fc600078ec0ff */
[----:B------:R-:W-:Y:S02]  /*1af0*/  IMAD R10, R31, 0x1000000, R42 ;  /* 0x010000001f0a7824 */ /* 0x000fe400078e022a */
[----:B-1----:R-:W-:Y:S01]  /*1b00*/  @!P1 IMAD.X R8, RZ, RZ, R34, P2 ;  /* 0x000000ffff089224 */ /* 0x002fe200010e0622 */
[C---:B------:R-:W-:Y:S01]  /*1b10*/  @!P1 LEA R30, P2, R6.reuse, R12, 0x1 ;  /* 0x0000000c061e9211 */ /* 0x040fe200078408ff */
[----:B------:R-:W-:Y:S01]  /*1b20*/  @P0 IMAD R45, R19, 0x7, RZ ;  /* 0x00000007132d0824 */ /* 0x000fe200078e02ff */
[----:B------:R-:W0:Y:S01]  /*1b30*/  SHFL.IDX PT, R0, R0, R44, 0x1f ;  /* 0x00001f2c00007589 */ /* 0x000e2200000e0000 */
[----:B------:R-:W-:Y:S01]  /*1b40*/  IMAD R9, R43, 0x1000000, R32 ;  /* 0x010000002b097824 */ /* 0x000fe200078e0220 */
[----:B------:R-:W-:Y:S01]  /*1b50*/  @!P1 LEA.HI.X R31, R6, R11, R8, 0x1, P2 ;  /* 0x0000000b061f9211 */ /* 0x000fe200010f0c08 */
[----:B------:R-:W-:Y:S01]  /*1b60*/  @!P0 IMAD.MOV.U32 R8, RZ, RZ, RZ ;  /* 0x000000ffff088224 */ /* 0x000fe200078e00ff */
[----:B------:R-:W-:Y:S01]  /*1b70*/  @P0 IADD3 R42, P2, R33, R36, RZ ;  /* 0x00000024212a0210 */ /* 0x000fe20007f5e0ff */
[----:B------:R-:W-:Y:S01]  /*1b80*/  @P0 IMAD.IADD R45, R45, 0x1, R5 ;  /* 0x000000012d2d0824 */ /* 0x000fe200078e0205 */
[----:B------:R1:W2:Y:S03]  /*1b90*/  SHFL.IDX PT, R39, R39, R44, 0x1f ;  /* 0x00001f2c27277589 */ /* 0x0002a600000e0000 */
[----:B------:R-:W-:Y:S01]  /*1ba0*/  @P0 IMAD.X R43, R7, 0x1, R16, P2 ;  /* 0x00000001072b0824 */ /* 0x000fe200010e0610 */
[----:B------:R-:W-:Y:S01]  /*1bb0*/  @P0 IADD3 R32, P2, R33, R38, RZ ;  /* 0x0000002621200210 */ /* 0x000fe20007f5e0ff */
[C---:B------:R-:W-:Y:S01]  /*1bc0*/  @P0 IMAD.SHL.U32 R5, R4.reuse, 0x4, RZ ;  /* 0x0000000404050824 */ /* 0x040fe200078e00ff */
[----:B------:R-:W-:-:S02]  /*1bd0*/  @P0 SHF.L.U64.HI R4, R4, 0x2, R45 ;  /* 0x0000000204040819 */ /* 0x000fc4000001022d */
[----:B------:R3:W5:Y:S01]  /*1be0*/  @P0 LDG.E R8, desc[UR6][R42.64] ;  /* 0x000000062a080981 */ /* 0x000762000c1e1900 */
[----:B------:R-:W-:Y:S01]  /*1bf0*/  @P0 IMAD.X R33, R7, 0x1, R15, P2 ;  /* 0x0000000107210824 */ /* 0x000fe200010e060f */
[----:B------:R-:W-:-:S06]  /*1c00*/  @!P0 CS2R R6, SRZ ;  /* 0x0000000000068805 */ /* 0x000fcc000001ff00 */
[----:B------:R4:W5:Y:S01]  /*1c10*/  @P0 LDG.E R7, desc[UR6][R32.64] ;  /* 0x0000000620070981 */ /* 0x000962000c1e1900 */
[----:B---3--:R-:W-:-:S05]  /*1c20*/  @P0 IADD3 R42, P2, R5, R36, RZ ;  /* 0x00000024052a0210 */ /* 0x008fca0007f5e0ff */
[----:B------:R-:W-:Y:S01]  /*1c30*/  @P0 IMAD.X R43, R4, 0x1, R16, P2 ;  /* 0x00000001042b0824 */ /* 0x000fe200010e0610 */
[----:B----4-:R-:W-:Y:S01]  /*1c40*/  @P0 IADD3 R32, P2, R5, R38, RZ ;  /* 0x0000002605200210 */ /* 0x010fe20007f5e0ff */
[----:B------:R-:W-:-:S03]  /*1c50*/  @!P0 IMAD.MOV.U32 R5, RZ, RZ, RZ ;  /* 0x000000ffff058224 */ /* 0x000fc600078e00ff */
[----:B------:R3:W5:Y:S01]  /*1c60*/  @P0 LDG.E R6, desc[UR6][R42.64] ;  /* 0x000000062a060981 */ /* 0x000762000c1e1900 */
[----:B------:R-:W-:-:S05]  /*1c70*/  @P0 IMAD.X R33, R4, 0x1, R15, P2 ;  /* 0x0000000104210824 */ /* 0x000fca00010e060f */
[----:B------:R4:W5:Y:S01]  /*1c80*/  @P0 LDG.E R5, desc[UR6][R32.64] ;  /* 0x0000000620050981 */ /* 0x000962000c1e1900 */
[----:B------:R-:W-:Y:S01]  /*1c90*/  @!P1 IADD3 R4, P0, P2, R20, R47, R50 ;  /* 0x0000002f14049210 */ /* 0x000fe20007a1e032 */
[--C-:B-----5:R-:W-:Y:S01]  /*1ca0*/  HADD2.F32 R56, -RZ, R54.reuse.H0_H0 ;  /* 0x20000036ff387230 */ /* 0x120fe20000004100 */
[----:B------:R-:W-:Y:S01]  /*1cb0*/  BSSY B0, `(.L_x_14634) ;  /* 0x000001a000007945 */ /* 0x000fe20003800000 */
[----:B------:R0:W-:Y:S01]  /*1cc0*/  @!P1 STG.E.U16 desc[UR6][R30.64], R57 ;  /* 0x000000391e009986 */ /* 0x0001e2000c101506 */
[----:B------:R-:W-:Y:S01]  /*1cd0*/  @!P1 IADD3.X R45, R19, R34, RZ, P0, P2 ;  /* 0x00000022132d9210 */ /* 0x000fe200007e44ff */
[----:B------:R-:W-:Y:S01]  /*1ce0*/  HADD2.F32 R54, -RZ, R54.H1_H1 ;  /* 0x30000036ff367230 */ /* 0x000fe20000004100 */
[----:B-1----:R-:W-:Y:S02]  /*1cf0*/  @!P1 LEA R44, P0, R4, R12, 0x1 ;  /* 0x0000000c042c9211 */ /* 0x002fe400078008ff */
[----:B---3--:R-:W-:Y:S02]  /*1d00*/  FSET.BF.GT.AND R43, R56, RZ, PT ;  /* 0x000000ff382b720a */ /* 0x008fe40003804000 */
[----:B------:R-:W-:Y:S01]  /*1d10*/  @!P1 LEA.HI.X R45, R4, R11, R45, 0x1, P0 ;  /* 0x0000000b042d9211 */ /* 0x000fe200000f0c2d */
[--C-:B------:R-:W-:Y:S01]  /*1d20*/  HADD2.F32 R4, -RZ, R53.reuse.H0_H0 ;  /* 0x20000035ff047230 */ /* 0x100fe20000004100 */
[----:B------:R-:W-:Y:S01]  /*1d30*/  FSET.BF.GT.AND R54, R54, RZ, PT ;  /* 0x000000ff3636720a */ /* 0x000fe20003804000 */
[----:B------:R-:W-:-:S02]  /*1d40*/  HADD2.F32 R53, -RZ, R53.H1_H1 ;  /* 0x30000035ff357230 */ /* 0x000fc40000004100 */
[----:B------:R1:W-:Y:S01]  /*1d50*/  @!P1 STG.E.U16 desc[UR6][R44.64], R55 ;  /* 0x000000372c009986 */ /* 0x0003e2000c101506 */
[----:B0-----:R-:W-:Y:S02]  /*1d60*/  FMUL R57, R4, R43 ;  /* 0x0000002b04397220 */ /* 0x001fe40000400000 */
[----:B------:R-:W-:Y:S02]  /*1d70*/  FMUL R53, R53, R54 ;  /* 0x0000003635357220 */ /* 0x000fe40000400000 */
[-C--:B------:R-:W-:Y:S02]  /*1d80*/  FMUL R42, R57, R14.reuse ;  /* 0x0000000e392a7220 */ /* 0x080fe40000400000 */
[----:B----4-:R-:W-:-:S03]  /*1d90*/  FMUL R33, R53, R14 ;  /* 0x0000000e35217220 */ /* 0x010fc60000400000 */
[----:B------:R-:W-:Y:S02]  /*1da0*/  F2FP.SATFINITE.E4M3.F32.PACK_AB_MERGE_C R42, RZ, R42, RZ ;  /* 0x0000002aff2a723e */ /* 0x000fe400048070ff */
[----:B------:R-:W-:Y:S01]  /*1db0*/  F2FP.SATFINITE.E4M3.F32.PACK_AB_MERGE_C R33, RZ, R33, RZ ;  /* 0x00000021ff21723e */ /* 0x000fe200048070ff */
[----:B-12---:R-:W-:Y:S06]  /*1dc0*/  @P1 BRA `(.L_x_14635) ;  /* 0x0000000000201947 */ /* 0x006fec0003800000 */
        /* <DEDUP_REMOVED lines=8> */
.L_x_14635:
[----:B------:R-:W-:Y:S05]  /*1e50*/  BSYNC B0 ;  /* 0x0000000000007941 */ /* 0x000fea0003800000 */
.L_x_14634:
[----:B------:R-:W-:Y:S01]  /*1e60*/  SHF.R.U32.HI R4, RZ, 0x5, R40 ;  /* 0x00000005ff047819 */ /* 0x000fe20000011628 */
[----:B------:R-:W-:Y:S01]  /*1e70*/  FADD R49, R53, R49 ;  /* 0x0000003135317221 */ /* 0x000fe20000000000 */
[----:B------:R-:W-:Y:S01]  /*1e80*/  FMNMX R44, |R57|, R51, !PT ;  /* 0x00000033392c7209 */ /* 0x000fe20007800200 */
[----:B------:R-:W-:Y:S01]  /*1e90*/  IMAD.U32 R42, R42, 0x10000, RZ ;  /* 0x000100002a2a7824 */ /* 0x000fe200078e00ff */
[----:B------:R-:W-:Y:S01]  /*1ea0*/  LOP3.LUT R52, R52, 0xffff, RZ, 0xc0, !PT ;  /* 0x0000ffff34347812 */ /* 0x000fe200078ec0ff */
[----:B------:R-:W-:Y:S01]  /*1eb0*/  IMAD.SHL.U32 R4, R4, 0x4, RZ ;  /* 0x0000000404047824 */ /* 0x000fe200078e00ff */
[----:B------:R-:W-:Y:S01]  /*1ec0*/  FMNMX R53, |R53|, R44, !PT ;  /* 0x0000002c35357209 */ /* 0x000fe20007800200 */
[--C-:B------:R-:W-:Y:S02]  /*1ed0*/  HADD2.F32 R44, -RZ, R41.reuse.H0_H0 ;  /* 0x20000029ff2c7230 */ /* 0x100fe40000004100 */
[----:B------:R-:W-:Y:S01]  /*1ee0*/  FADD R46, R57, R46 ;  /* 0x0000002e392e7221 */ /* 0x000fe20000000000 */
[----:B------:R-:W-:Y:S01]  /*1ef0*/  HADD2.F32 R41, -RZ, R41.H1_H1 ;  /* 0x30000029ff297230 */ /* 0x000fe20000004100 */
[----:B0-----:R-:W-:Y:S01]  /*1f00*/  LOP3.LUT R43, R4, 0x1c, RZ, 0xe2, !PT ;  /* 0x0000001c042b7812 */ /* 0x001fe200078ee2ff */
[----:B------:R-:W-:Y:S01]  /*1f10*/  IMAD.IADD R4, R40, 0x1, -R13 ;  /* 0x0000000128047824 */ /* 0x000fe200078e0a0d */
[----:B------:R-:W-:Y:S01]  /*1f20*/  FSET.BF.GT.AND R45, R44, RZ, PT ;  /* 0x000000ff2c2d720a */ /* 0x000fe20003804000 */
[----:B------:R-:W-:Y:S01]  /*1f30*/  HADD2.F32 R44, -RZ, R3.H0_H0 ;  /* 0x20000003ff2c7230 */ /* 0x000fe20000004100 */
[----:B------:R-:W-:Y:S01]  /*1f40*/  BSSY B0, `(.L_x_14636) ;  /* 0x000002d000007945 */ /* 0x000fe20003800000 */
[----:B------:R-:W-:-:S02]  /*1f50*/  VIADD R31, R43, 0x2 ;  /* 0x000000022b1f7836 */ /* 0x000fc40000000000 */
[----:B------:R-:W-:Y:S02]  /*1f60*/  VIADD R4, R4, 0x1e ;  /* 0x0000001e04047836 */ /* 0x000fe40000000000 */
[----:B------:R-:W-:Y:S01]  /*1f70*/  FMUL R45, R44, R45 ;  /* 0x0000002d2c2d7220 */ /* 0x000fe20000400000 */
[----:B------:R-:W-:Y:S01]  /*1f80*/  HADD2.F32 R3, -RZ, R3.H1_H1 ;  /* 0x30000003ff037230 */ /* 0x000fe20000004100 */
[----:B------:R-:W-:Y:S02]  /*1f90*/  ISETP.GE.U32.AND P0, PT, R31, R18, PT ;  /* 0x000000121f00720c */ /* 0x000fe40003f06070 */
[----:B------:R-:W-:Y:S02]  /*1fa0*/  SHF.R.U32.HI R31, RZ, 0x3, R40 ;  /* 0x00000003ff1f7819 */ /* 0x000fe40000011628 */
[----:B------:R-:W-:Y:S02]  /*1fb0*/  LOP3.LUT R4, R4, 0x1f, RZ, 0xc0, !PT ;  /* 0x0000001f04047812 */ /* 0x000fe400078ec0ff */
[----:B------:R-:W-:-:S02]  /*1fc0*/  LOP3.LUT R31, R31, 0x1ffffffc, RZ, 0xc0, !PT ;  /* 0x1ffffffc1f1f7812 */ /* 0x000fc400078ec0ff */
[----:B------:R-:W-:Y:S02]  /*1fd0*/  ISETP.GE.U32.OR P0, PT, R4, R17, P0 ;  /* 0x000000110400720c */ /* 0x000fe40000706470 */
[----:B------:R-:W-:Y:S01]  /*1fe0*/  FSET.BF.GT.AND R44, R41, RZ, PT ;  /* 0x000000ff292c720a */ /* 0x000fe20003804000 */
[----:B------:R-:W-:Y:S01]  /*1ff0*/  IMAD.IADD R4, R40, 0x1, -R31 ;  /* 0x0000000128047824 */ /* 0x000fe200078e0a1f */
[----:B------:R-:W-:Y:S01]  /*2000*/  LOP3.LUT R41, R48, 0xffff, RZ, 0xc0, !PT ;  /* 0x0000ffff30297812 */ /* 0x000fe200078ec0ff */
[----:B------:R-:W-:Y:S01]  /*2010*/  VIADD R31, R43, 0x3 ;  /* 0x000000032b1f7836 */ /* 0x000fe20000000000 */
[----:B------:R-:W-:Y:S01]  /*2020*/  FMNMX R48, |R45|, R53, !PT ;  /* 0x000000352d307209 */ /* 0x000fe20007800200 */
[----:B------:R-:W-:Y:S01]  /*2030*/  FMUL R51, R3, R44 ;  /* 0x0000002c03337220 */ /* 0x000fe20000400000 */
[C---:B------:R-:W-:Y:S01]  /*2040*/  VIADD R30, R4.reuse, 0x1e ;  /* 0x0000001e041e7836 */ /* 0x040fe20000000000 */
[----:B------:R-:W-:Y:S01]  /*2050*/  LOP3.LUT R3, R41, 0xff0000, R42, 0xf8, !PT ;  /* 0x00ff000029037812 */ /* 0x000fe200078ef82a */
[----:B------:R-:W-:Y:S01]  /*2060*/  IMAD.U32 R41, R33, 0x10000, RZ ;  /* 0x0001000021297824 */ /* 0x000fe200078e00ff */
[----:B------:R-:W-:Y:S01]  /*2070*/  ISETP.GE.U32.AND P2, PT, R31, R18, PT ;  /* 0x000000121f00720c */ /* 0x000fe20003f46070 */
[----:B------:R-:W-:-:S02]  /*2080*/  VIADD R31, R4, 0x1d ;  /* 0x0000001d041f7836 */ /* 0x000fc40000000000 */
[----:B------:R-:W-:Y:S01]  /*2090*/  FADD R53, R51, R49 ;  /* 0x0000003133357221 */ /* 0x000fe20000000000 */
[-C--:B------:R-:W-:Y:S01]  /*20a0*/  FMUL R44, R45, R14.reuse ;  /* 0x0000000e2d2c7220 */ /* 0x080fe20000400000 */
[----:B------:R-:W-:Y:S01]  /*20b0*/  FMUL R49, R51, R14 ;  /* 0x0000000e33317220 */ /* 0x000fe20000400000 */
[----:B------:R-:W-:Y:S01]  /*20c0*/  LOP3.LUT R30, R30, 0x1f, RZ, 0xc0, !PT ;  /* 0x0000001f1e1e7812 */ /* 0x000fe200078ec0ff */
[----:B------:R-:W-:Y:S01]  /*20d0*/  FADD R42, R45, R46 ;  /* 0x0000002e2d2a7221 */ /* 0x000fe20000000000 */
[----:B------:R-:W-:Y:S02]  /*20e0*/  LOP3.LUT R32, R31, 0x1f, RZ, 0xc0, !PT ;  /* 0x0000001f1f207812 */ /* 0x000fe400078ec0ff */
[----:B------:R-:W-:Y:S02]  /*20f0*/  LEA R31, P3, R20, R47, 0x2 ;  /* 0x0000002f141f7211 */ /* 0x000fe400078610ff */
[----:B------:R-:W-:Y:S02]  /*2100*/  ISETP.LT.U32.AND P2, PT, R32, R17, !P2 ;  /* 0x000000112000720c */ /* 0x000fe40005741070 */
[----:B------:R-:W-:-:S02]  /*2110*/  LOP3.LUT R41, R52, 0xff0000, R41, 0xf8, !PT ;  /* 0x00ff000034297812 */ /* 0x000fc400078ef829 */
[-C--:B------:R-:W-:Y:S02]  /*2120*/  IADD3 R30, P4, R30, R31.reuse, RZ ;  /* 0x0000001f1e1e7210 */ /* 0x080fe40007f9e0ff */
[----:B------:R-:W-:Y:S02]  /*2130*/  IADD3 R32, P5, R32, R31, RZ ;  /* 0x0000001f20207210 */ /* 0x000fe40007fbe0ff */
        /* <DEDUP_REMOVED lines=13> */
.L_x_14637:
[----:B------:R-:W-:Y:S05]  /*2210*/  BSYNC B0 ;  /* 0x0000000000007941 */ /* 0x000fea0003800000 */
.L_x_14636:
[----:B0-----:R-:W-:Y:S01]  /*2220*/  LOP3.LUT R44, R52, 0xffff, RZ, 0xc0, !PT ;  /* 0x0000ffff342c7812 */ /* 0x001fe200078ec0ff */
[----:B------:R-:W-:Y:S02]  /*2230*/  HADD2.F32 R25, -RZ, R23.H0_H0 ;  /* 0x20000017ff197230 */ /* 0x000fe40000004100 */
[----:B------:R-:W-:Y:S02]  /*2240*/  HADD2.F32 R33, -RZ, R37.H0_H0 ;  /* 0x20000025ff217230 */ /* 0x000fe40000004100 */
[----:B------:R-:W-:Y:S01]  /*2250*/  IMAD R3, R44, 0x1000000, R3 ;  /* 0x010000002c037824 */ /* 0x000fe200078e0203 */
[----:B------:R-:W-:Y:S01]  /*2260*/  FSET.BF.GT.AND R44, R25, RZ, PT ;  /* 0x000000ff192c720a */ /* 0x000fe20003804000 */
[----:B------:R-:W-:Y:S01]  /*2270*/  HADD2.F32 R31, -RZ, R2.H0_H0 ;  /* 0x20000002ff1f7230 */ /* 0x000fe20000004100 */
[----:B------:R-:W-:Y:S01]  /*2280*/  FSET.BF.GT.AND R46, R33, RZ, PT ;  /* 0x000000ff212e720a */ /* 0x000fe20003804000 */
[----:B------:R-:W-:Y:S02]  /*2290*/  HADD2.F32 R33, -RZ, R35.H0_H0 ;  /* 0x20000023ff217230 */ /* 0x000fe40000004100 */
[----:B------:R-:W-:-:S02]  /*22a0*/  HADD2.F32 R23, -RZ, R23.H1_H1 ;  /* 0x30000017ff177230 */ /* 0x000fc40000004100 */
[----:B------:R-:W-:Y:S01]  /*22b0*/  FMUL R31, R31, R44 ;  /* 0x0000002c1f1f7220 */ /* 0x000fe20000400000 */
[----:B------:R-:W-:Y:S02]  /*22c0*/  HADD2.F32 R37, -RZ, R37.H1_H1 ;  /* 0x30000025ff257230 */ /* 0x000fe40000004100 */
[----:B------:R-:W-:Y:S01]  /*22d0*/  FMUL R33, R33, R46 ;  /* 0x0000002e21217220 */ /* 0x000fe20000400000 */
[----:B------:R-:W-:Y:S01]  /*22e0*/  HADD2.F32 R2, -RZ, R2.H1_H1 ;  /* 0x30000002ff027230 */ /* 0x000fe20000004100 */
[----:B------:R-:W-:Y:S01]  /*22f0*/  FSET.BF.GT.AND R23, R23, RZ, PT ;  /* 0x000000ff1717720a */ /* 0x000fe20003804000 */
[----:B------:R-:W-:Y:S01]  /*2300*/  HADD2.F32 R47, -RZ, R35.H1_H1 ;  /* 0x30000023ff2f7230 */ /* 0x000fe20000004100 */
[----:B------:R-:W-:Y:S01]  /*2310*/  FSET.BF.GT.AND R44, R37, RZ, PT ;  /* 0x000000ff252c720a */ /* 0x000fe20003804000 */
[-C--:B------:R-:W-:Y:S01]  /*2320*/  FMUL R25, R31, R14.reuse ;  /* 0x0000000e1f197220 */ /* 0x080fe20000400000 */
[----:B------:R-:W-:Y:S01]  /*2330*/  FMUL R45, R33, R14 ;  /* 0x0000000e212d7220 */ /* 0x000fe20000400000 */
[----:B------:R-:W-:Y:S01]  /*2340*/  FMUL R35, R2, R23 ;  /* 0x0000001702237220 */ /* 0x000fe20000400000 */
[----:B------:R-:W-:Y:S01]  /*2350*/  LOP3.LUT R2, R49, 0xffff, RZ, 0xc0, !PT ;  /* 0x0000ffff31027812 */ /* 0x000fe200078ec0ff */
[----:B------:R-:W-:Y:S01]  /*2360*/  FMUL R47, R47, R44 ;  /* 0x0000002c2f2f7220 */ /* 0x000fe20000400000 */
[----:B------:R-:W-:Y:S01]  /*2370*/  F2FP.SATFINITE.E4M3.F32.PACK_AB_MERGE_C R46, RZ, R25, RZ ;  /* 0x00000019ff2e723e */ /* 0x000fe200048070ff */
[-C--:B------:R-:W-:Y:S01]  /*2380*/  FMUL R25, R35, R14.reuse ;  /* 0x0000000e23197220 */ /* 0x080fe20000400000 */
[----:B------:R-:W-:Y:S01]  /*2390*/  F2FP.SATFINITE.E4M3.F32.PACK_AB_MERGE_C R45, RZ, R45, RZ ;  /* 0x0000002dff2d723e */ /* 0x000fe200048070ff */
[----:B------:R-:W-:Y:S01]  /*23a0*/  FMUL R37, R47, R14 ;  /* 0x0000000e2f257220 */ /* 0x000fe20000400000 */
[----:B------:R-:W-:Y:S01]  /*23b0*/  LOP3.LUT R23, R46, 0xff, RZ, 0xc0, !PT ;  /* 0x000000ff2e177812 */ /* 0x000fe200078ec0ff */
[----:B------:R-:W-:Y:S01]  /*23c0*/  IMAD R2, R2, 0x1000000, R41 ;  /* 0x0100000002027824 */ /* 0x000fe200078e0229 */
[----:B------:R-:W-:Y:S01]  /*23d0*/  LOP3.LUT R44, R45, 0xffff, RZ, 0xc0, !PT ;  /* 0x0000ffff2d2c7812 */ /* 0x000fe200078ec0ff */
[----:B------:R-:W-:Y:S01]  /*23e0*/  @P2 IMAD.SHL.U32 R51, R28, 0x2, RZ ;  /* 0x000000021c332824 */ /* 0x000fe200078e00ff */
[----:B------:R-:W-:-:S02]  /*23f0*/  F2FP.SATFINITE.E4M3.F32.PACK_AB_MERGE_C R41, RZ, R25, RZ ;  /* 0x00000019ff29723e */ /* 0x000fc400048070ff */
[----:B------:R-:W-:Y:S02]  /*2400*/  F2FP.SATFINITE.E4M3.F32.PACK_AB_MERGE_C R50, RZ, R37, RZ ;  /* 0x00000025ff32723e */ /* 0x000fe400048070ff */
[----:B------:R-:W-:Y:S02]  /*2410*/  PRMT R23, R44, 0x7604, R23 ;  /* 0x000076042c177816 */ /* 0x000fe40000000017 */
[C---:B------:R-:W-:Y:S02]  /*2420*/  LOP3.LUT R44, R41.reuse, 0xff, RZ, 0xc0, !PT ;  /* 0x000000ff292c7812 */ /* 0x040fe400078ec0ff */
[----:B------:R-:W-:Y:S02]  /*2430*/  LOP3.LUT R37, R50, 0xffff, RZ, 0xc0, !PT ;  /* 0x0000ffff32257812 */ /* 0x000fe400078ec0ff */
[----:B------:R-:W-:Y:S02]  /*2440*/  FMNMX R48, R48, |R31|, !PT ;  /* 0x4000001f30307209 */ /* 0x000fe40007800000 */
[----:B------:R-:W-:Y:S01]  /*2450*/  @!P0 PRMT R25, R41, 0x7604, R46 ;  /* 0x0000760429198816 */ /* 0x000fe2000000002e */
[----:B------:R-:W-:Y:S01]  /*2460*/  FADD R46, RZ, R31 ;  /* 0x0000001fff2e7221 */ /* 0x000fe20000000000 */
[----:B------:R-:W-:-:S02]  /*2470*/  PRMT R44, R37, 0x7604, R44 ;  /* 0x00007604252c7816 */ /* 0x000fc4000000002c */
[----:B------:R-:W-:Y:S02]  /*2480*/  FMNMX R48, |R35|, R48, !PT ;  /* 0x0000003023307209 */ /* 0x000fe40007800200 */
[----:B------:R-:W-:Y:S02]  /*2490*/  @P2 SHF.L.U64.HI R37, R28, 0x1, R29 ;  /* 0x000000011c252819 */ /* 0x000fe4000001021d */
[----:B------:R-:W-:Y:S02]  /*24a0*/  @P2 LOP3.LUT R51, R51, 0xfffffffc, RZ, 0xc0, !PT ;  /* 0xfffffffc33332812 */ /* 0x000fe400078ec0ff */
[----:B------:R-:W-:Y:S02]  /*24b0*/  LEA.HI.X R31, R20, R34, R19, 0x2, P3 ;  /* 0x00000022141f7211 */ /* 0x000fe400018f1413 */
[----:B------:R-:W-:Y:S01]  /*24c0*/  @!P0 PRMT R41, R50, 0x7604, R45 ;  /* 0x0000760432298816 */ /* 0x000fe2000000002d */
[C---:B------:R-:W-:Y:S01]  /*24d0*/  FADD R45, R33.reuse, R46 ;  /* 0x0000002e212d7221 */ /* 0x040fe20000000000 */
[----:B------:R-:W-:Y:S01]  /*24e0*/  FMNMX R48, |R33|, R48, !PT ;  /* 0x0000003021307209 */ /* 0x000fe20007800200 */
[----:B------:R-:W-:Y:S01]  /*24f0*/  IMAD.X R33, RZ, RZ, R31, P5 ;  /* 0x000000ffff217224 */ /* 0x000fe200028e061f */
[----:B------:R-:W-:Y:S01]  /*2500*/  @P2 LOP3.LUT R37, R37, 0x3fffffff, RZ, 0xc0, !PT ;  /* 0x3fffffff25252812 */ /* 0x000fe200078ec0ff */
[----:B------:R-:W-:Y:S01]  /*2510*/  FADD R46, RZ, R35 ;  /* 0x00000023ff2e7221 */ /* 0x000fe20000000000 */
[----:B------:R-:W-:-:S02]  /*2520*/  @P2 IADD3 R51, P1, R51, R32, RZ ;  /* 0x0000002033332210 */ /* 0x000fc40007f3e0ff */
[----:B------:R-:W-:Y:S01]  /*2530*/  IADD3 R43, R43, 0x1, R40 ;  /* 0x000000012b2b7810 */ /* 0x000fe20007ffe028 */
[C---:B------:R-:W-:Y:S01]  /*2540*/  FADD R46, R47.reuse, R46 ;  /* 0x0000002e2f2e7221 */ /* 0x040fe20000000000 */
[----:B------:R-:W-:Y:S01]  /*2550*/  FMNMX R47, |R47|, R48, !PT ;  /* 0x000000302f2f7209 */ /* 0x000fe20007800200 */
[----:B------:R-:W-:Y:S01]  /*2560*/  @P2 IMAD.X R34, R37, 0x1, R33, P1 ;  /* 0x0000000125222824 */ /* 0x000fe200008e0621 */
[----:B------:R-:W-:Y:S02]  /*2570*/  LOP3.LUT R37, R43, 0x1f, RZ, 0xc0, !PT ;  /* 0x0000001f2b257812 */ /* 0x000fe400078ec0ff */
[----:B------:R-:W-:Y:S02]  /*2580*/  @!P2 CS2R R48, SRZ ;  /* 0x000000000030a805 */ /* 0x000fe4000001ff00 */
[C---:B------:R-:W-:Y:S01]  /*2590*/  @P2 SHF.L.U64.HI R34, R51.reuse, 0x2, R34 ;  /* 0x0000000233222819 */ /* 0x040fe20000010222 */
[----:B------:R-:W-:Y:S01]  /*25a0*/  @P2 IMAD.SHL.U32 R51, R51, 0x4, RZ ;  /* 0x0000000433332824 */ /* 0x000fe200078e00ff */
[----:B------:R-:W0:Y:S04]  /*25b0*/  SHFL.IDX PT, R42, R42, R37, 0x1f ;  /* 0x00001f252a2a7589 */ /* 0x000e2800000e0000 */
[----:B------:R-:W-:-:S05]  /*25c0*/  @P2 IADD3 R54, P1, R51, R36, RZ ;  /* 0x0000002433362210 */ /* 0x000fca0007f3e0ff */
[----:B------:R-:W-:Y:S01]  /*25d0*/  @P2 IMAD.X R55, R34, 0x1, R16, P1 ;  /* 0x0000000122372824 */ /* 0x000fe200008e0610 */
[----:B------:R-:W-:Y:S01]  /*25e0*/  @P2 IADD3 R50, P1, R51, R38, RZ ;  /* 0x0000002633322210 */ /* 0x000fe20007f3e0ff */
[----:B------:R-:W-:-:S03]  /*25f0*/  @P2 IMAD R43, R19, 0x5, RZ ;  /* 0x00000005132b2824 */ /* 0x000fc600078e02ff */
[----:B------:R1:W2:Y:S01]  /*2600*/  @P2 LDG.E R48, desc[UR6][R54.64] ;  /* 0x0000000636302981 */ /* 0x0002a2000c1e1900 */
[----:B------:R-:W-:Y:S02]  /*2610*/  @P2 IMAD.X R51, R34, 0x1, R15, P1 ;  /* 0x0000000122332824 */ /* 0x000fe400008e060f */
[----:B------:R-:W-:-:S03]  /*2620*/  @P2 IMAD.WIDE.U32 R34, R20, 0x5, R32 ;  /* 0x0000000514222825 */ /* 0x000fc600078e0020 */
[----:B------:R-:W3:Y:S01]  /*2630*/  @P2 LDG.E R49, desc[UR6][R50.64] ;  /* 0x0000000632312981 */ /* 0x000ee2000c1e1900 */
[----:B------:R-:W-:Y:S02]  /*2640*/  @P2 IMAD.IADD R35, R43, 0x1, R35 ;  /* 0x000000012b232824 */ /* 0x000fe400078e0223 */
[----:B------:R-:W-:Y:S01]  /*2650*/  FADD R43, RZ, R0 ;  /* 0x00000000ff2b7221 */ /* 0x000fe20000000000 */
[----:B------:R4:W4:Y:S02]  /*2660*/  SHFL.IDX PT, R52, R53, R37, 0x1f ;  /* 0x00001f2535347589 */ /* 0x00092400000e0000 */
[C---:B-1----:R-:W-:Y:S01]  /*2670*/  @P2 SHF.L.U64.HI R55, R34.reuse, 0x2, R35 ;  /* 0x0000000222372819 */ /* 0x042fe20000010223 */
[----:B------:R-:W-:Y:S02]  /*2680*/  @P2 IMAD.SHL.U32 R35, R34, 0x4, RZ ;  /* 0x0000000422232824 */ /* 0x000fe400078e00ff */
[----:B0-----:R-:W-:Y:S01]  /*2690*/  FADD R0, R43, R42 ;  /* 0x0000002a2b007221 */ /* 0x001fe20000000000 */
[----:B------:R-:W-:-:S02]  /*26a0*/  @!P2 CS2R R50, SRZ ;  /* 0x000000000032a805 */ /* 0x000fc4000001ff00 */
[----:B------:R-:W-:-:S05]  /*26b0*/  @P2 IADD3 R42, P1, R35, R36, RZ ;  /* 0x00000024232a2210 */ /* 0x000fca0007f3e0ff */
[----:B------:R-:W-:Y:S01]  /*26c0*/  @P2 IMAD.X R43, R55, 0x1, R16, P1 ;  /* 0x00000001372b2824 */ /* 0x000fe200008e0610 */
[----:B------:R-:W-:-:S04]  /*26d0*/  @P2 IADD3 R54, P1, R35, R38, RZ ;  /* 0x0000002623362210 */ /* 0x000fc80007f3e0ff */
[----:B------:R0:W3:Y:S01]  /*26e0*/  @P2 LDG.E R50, desc[UR6][R42.64] ;  /* 0x000000062a322981 */ /* 0x0000e2000c1e1900 */
[----:B------:R-:W-:-:S05]  /*26f0*/  @P2 IMAD.X R55, R55, 0x1, R15, P1 ;  /* 0x0000000137372824 */ /* 0x000fca00008e060f */
[----:B------:R-:W3:Y:S01]  /*2700*/  @P2 LDG.E R51, desc[UR6][R54.64] ;  /* 0x0000000636332981 */ /* 0x000ee2000c1e1900 */
[----:B------:R-:W-:Y:S02]  /*2710*/  @P2 IMAD.MOV.U32 R34, RZ, RZ, R32 ;  /* 0x000000ffff222224 */ /* 0x000fe400078e0020 */
[----:B------:R-:W-:Y:S01]  /*2720*/  FADD R39, RZ, R39 ;  /* 0x00000027ff277221 */ /* 0x000fe20000000000 */
[----:B------:R-:W-:Y:S02]  /*2730*/  @P2 IMAD.MOV.U32 R35, RZ, RZ, R33 ;  /* 0x000000ffff232224 */ /* 0x000fe400078e0021 */
[----:B----4-:R-:W-:Y:S02]  /*2740*/  @P2 IMAD R37, R19, 0x6, RZ ;  /* 0x0000000613252824 */ /* 0x010fe400078e02ff */
[----:B------:R-:W-:Y:S01]  /*2750*/  FADD R52, R39, R52 ;  /* 0x0000003427347221 */ /* 0x000fe20000000000 */
[----:B------:R-:W-:-:S04]  /*2760*/  @P2 IMAD.WIDE.U32 R34, R20, 0x6, R34 ;  /* 0x0000000614222825 */ /* 0x000fc800078e0022 */
[----:B------:R-:W-:Y:S02]  /*2770*/  @P2 IMAD.IADD R37, R37, 0x1, R35 ;  /* 0x0000000125252824 */ /* 0x000fe400078e0223 */
[C---:B------:R-:W-:Y:S02]  /*2780*/  @P2 IMAD.SHL.U32 R57, R34.reuse, 0x4, RZ ;  /* 0x0000000422392824 */ /* 0x040fe400078e00ff */
[----:B------:R-:W-:Y:S01]  /*2790*/  @P2 IMAD.MOV.U32 R35, RZ, RZ, R33 ;  /* 0x000000ffff232224 */ /* 0x000fe200078e0021 */
[----:B------:R-:W-:Y:S01]  /*27a0*/  @P2 SHF.L.U64.HI R37, R34, 0x2, R37 ;  /* 0x0000000222252819 */ /* 0x000fe20000010225 */
[----:B------:R-:W-:Y:S01]  /*27b0*/  @P2 IMAD.MOV.U32 R34, RZ, RZ, R32 ;  /* 0x000000ffff222224 */ /* 0x000fe200078e0020 */
[----:B0-----:R-:W-:Y:S01]  /*27c0*/  @P2 IADD3 R42, P1, R57, R36, RZ ;  /* 0x00000024392a2210 */ /* 0x001fe20007f3e0ff */
        /* <DEDUP_REMOVED lines=8> */
[C---:B------:R-:W-:Y:S01]  /*2850*/  @P2 IADD3 R36, P3, R35.reuse, R36, RZ ;  /* 0x0000002423242210 */ /* 0x040fe20007f7e0ff */
[----:B------:R-:W-:Y:S01]  /*2860*/  IMAD.X R31, RZ, RZ, R31, P4 ;  /* 0x000000ffff1f7224 */ /* 0x000fe200020e061f */
[----:B------:R-:W-:Y:S01]  /*2870*/  @P2 IADD3 R38, P5, R35, R38, RZ ;  /* 0x0000002623262210 */ /* 0x000fe20007fbe0ff */
[----:B------:R0:W5:Y:S01]  /*2880*/  @P2 LDG.E R53, desc[UR6][R42.64] ;  /* 0x000000062a352981 */ /* 0x000162000c1e1900 */
[----:B------:R-:W-:-:S02]  /*2890*/  @P2 IMAD.X R35, R37, 0x1, R15, P1 ;  /* 0x0000000125232824 */ /* 0x000fc400008e060f */
[C---:B------:R-:W-:Y:S02]  /*28a0*/  @P2 IMAD.X R37, R39.reuse, 0x1, R16, P3 ;  /* 0x0000000127252824 */ /* 0x040fe400018e0610 */
[----:B------:R-:W-:Y:S02]  /*28b0*/  @P2 IMAD.X R39, R39, 0x1, R15, P5 ;  /* 0x0000000127272824 */ /* 0x000fe400028e060f */
[----:B------:R-:W-:Y:S01]  /*28c0*/  @!P2 IMAD.MOV.U32 R15, RZ, RZ, RZ ;  /* 0x000000ffff0fa224 */ /* 0x000fe200078e00ff */
[----:B0-----:R-:W-:Y:S01]  /*28d0*/  @!P0 LEA R42, P1, R30, R12, 0x1 ;  /* 0x0000000c1e2a8211 */ /* 0x001fe200078208ff */
[----:B------:R-:W-:-:S04]  /*28e0*/  @!P2 IMAD.MOV.U32 R16, RZ, RZ, RZ ;  /* 0x000000ffff10a224 */ /* 0x000fc800078e00ff */
[----:B------:R0:W5:Y:S01]  /*28f0*/  @P2 LDG.E R15, desc[UR6][R38.64] ;  /* 0x00000006260f2981 */ /* 0x000162000c1e1900 */
[C---:B------:R-:W-:Y:S02]  /*2900*/  @!P0 LEA.HI.X R43, R30.reuse, R11, R31, 0x1, P1 ;  /* 0x0000000b1e2b8211 */ /* 0x040fe400008f0c1f */
[----:B------:R-:W-:Y:S01]  /*2910*/  @!P0 IADD3 R55, P1, R30, R20, RZ ;  /* 0x000000141e378210 */ /* 0x000fe20007f3e0ff */
[----:B------:R1:W5:Y:S01]  /*2920*/  @P2 LDG.E R16, desc[UR6][R34.64] ;  /* 0x0000000622102981 */ /* 0x000362000c1e1900 */
[----:B------:R-:W-:-:S03]  /*2930*/  @!P2 IMAD.MOV.U32 R54, RZ, RZ, RZ ;  /* 0x000000ffff36a224 */ /* 0x000fc600078e00ff */
[----:B------:R-:W-:Y:S01]  /*2940*/  @!P0 IMAD.X R56, R31, 0x1, R19, P1 ;  /* 0x000000011f388824 */ /* 0x000fe200008e0613 */
[C---:B0-----:R-:W-:Y:S02]  /*2950*/  @!P0 LEA R38, P1, R55.reuse, R12, 0x1 ;  /* 0x0000000c37268211 */ /* 0x041fe400078208ff */
[----:B------:R0:W5:Y:S01]  /*2960*/  @P2 LDG.E R54, desc[UR6][R36.64] ;  /* 0x0000000624362981 */ /* 0x000162000c1e1900 */
[----:B------:R-:W-:Y:S01]  /*2970*/  LOP3.LUT R44, R44, 0xffff, RZ, 0xc0, !PT ;  /* 0x0000ffff2c2c7812 */ /* 0x000fe200078ec0ff */
[----:B------:R-:W-:Y:S01]  /*2980*/  BSSY B0, `(.L_x_14638) ;  /* 0x0000061000007945 */ /* 0x000fe20003800000 */
[----:B------:R-:W-:Y:S01]  /*2990*/  @!P0 LEA.HI.X R39, R55, R11, R56, 0x1, P1 ;  /* 0x0000000b37278211 */ /* 0x000fe200008f0c38 */
[----:B------:R4:W-:Y:S01]  /*29a0*/  @!P0 STG.E.U16 desc[UR6][R42.64], R25 ;  /* 0x000000192a008986 */ /* 0x0009e2000c101506 */
[----:B-1----:R-:W-:-:S03]  /*29b0*/  IADD3 R34, P1, R28, 0x3f, RZ ;  /* 0x0000003f1c227810 */ /* 0x002fc60007f3e0ff */
[----:B------:R1:W-:Y:S02]  /*29c0*/  @!P0 STG.E.U16 desc[UR6][R38.64], R41 ;  /* 0x0000002926008986 */ /* 0x0003e4000c101506 */
[----:B------:R-:W-:-:S05]  /*29d0*/  IMAD.X R35, RZ, RZ, R29, P1 ;  /* 0x000000ffff237224 */ /* 0x000fca00008e061d */
[--C-:B------:R-:W-:Y:S02]  /*29e0*/  SHF.R.U32.HI R55, RZ, 0x6, R35.reuse ;  /* 0x00000006ff377819 */ /* 0x100fe40000011623 */
[----:B0-----:R-:W-:-:S03]  /*29f0*/  SHF.R.U64 R37, R34, 0x6, R35 ;  /* 0x0000000622257819 */ /* 0x001fc60000001223 */
[-C--:B------:R-:W-:Y:S02]  /*2a00*/  IMAD R35, R55, R26.reuse, RZ ;  /* 0x0000001a37237224 */ /* 0x080fe400078e02ff */
[----:B------:R-:W-:Y:S02]  /*2a10*/  HADD2.F32 R55, -RZ, R6.H0_H0 ;  /* 0x20000006ff377230 */ /* 0x000fe40000004100 */
[----:B----4-:R-:W-:Y:S02]  /*2a20*/  IMAD R25, R27, R37, R35 ;  /* 0x000000251b197224 */ /* 0x010fe400078e0223 */
[----:B------:R-:W-:Y:S01]  /*2a30*/  IMAD.WIDE.U32 R34, R37, R26, RZ ;  /* 0x0000001a25227225 */ /* 0x000fe200078e00ff */
[----:B------:R-:W-:-:S03]  /*2a40*/  LOP3.LUT R37, R13, 0x3, RZ, 0xfc, !PT ;  /* 0x000000030d257812 */ /* 0x000fc600078efcff */
[----:B------:R-:W-:Y:S01]  /*2a50*/  IMAD.IADD R42, R35, 0x1, R25 ;  /* 0x00000001232a7824 */ /* 0x000fe200078e0219 */
[----:B------:R-:W-:Y:S01]  /*2a60*/  LEA R36, P1, R34, R20, 0x5 ;  /* 0x0000001422247211 */ /* 0x000fe200078228ff */
[----:B------:R-:W-:-:S03]  /*2a70*/  IMAD R25, R21, UR4, RZ ;  /* 0x0000000415197c24 */ /* 0x000fc6000f8e02ff */
[----:B------:R-:W-:Y:S01]  /*2a80*/  LEA.HI.X R42, R34, R19, R42, 0x5, P1 ;  /* 0x00000013222a7211 */ /* 0x000fe200008f2c2a */
[C---:B------:R-:W-:Y:S01]  /*2a90*/  IMAD R25, R22.reuse, UR5, R25 ;  /* 0x0000000516197c24 */ /* 0x040fe2000f8e0219 */
[----:B------:R-:W-:Y:S01]  /*2aa0*/  ISETP.GE.U32.AND P1, PT, R37, R18, PT ;  /* 0x000000122500720c */ /* 0x000fe20003f26070 */
[----:B------:R-:W-:Y:S01]  /*2ab0*/  IMAD.WIDE.U32 R34, R22, UR4, RZ ;  /* 0x0000000416227c25 */ /* 0x000fe2000f8e00ff */
[----:B------:R-:W-:Y:S02]  /*2ac0*/  LOP3.LUT R37, RZ, R36, RZ, 0x33, !PT ;  /* 0x00000024ff257212 */ /* 0x000fe400078e33ff */
[----:B------:R-:W-:Y:S01]  /*2ad0*/  LOP3.LUT R36, RZ, R42, RZ, 0x33, !PT ;  /* 0x0000002aff247212 */ /* 0x000fe200078e33ff */
[----:B------:R-:W-:Y:S01]  /*2ae0*/  IMAD.IADD R25, R35, 0x1, R25 ;  /* 0x0000000123197824 */ /* 0x000fe200078e0219 */
[----:B------:R-:W-:Y:S01]  /*2af0*/  LEA R24, P3, R24, R37, 0x5 ;  /* 0x0000002518187211 */ /* 0x000fe200078628ff */
[----:B------:R-:W-:-:S03]  /*2b00*/  IMAD.SHL.U32 R35, R34, 0x2, RZ ;  /* 0x0000000222237824 */ /* 0x000fc600078e00ff */
[----:B------:R-:W-:Y:S01]  /*2b10*/  SHF.L.U64.HI R25, R34, 0x1, R25 ;  /* 0x0000000122197819 */ /* 0x000fe20000010219 */
[----:B------:R-:W-:Y:S01]  /*2b20*/  IMAD.X R36, RZ, RZ, R36, P3 ;  /* 0x000000ffff247224 */ /* 0x000fe200018e0624 */
[----:B------:R-:W-:Y:S02]  /*2b30*/  IADD3 R34, R40, 0x1d, -R13 ;  /* 0x0000001d28227810 */ /* 0x000fe40007ffe80d */
[----:B------:R-:W-:Y:S02]  /*2b40*/  ISETP.GT.U32.AND P2, PT, R24, -0x21, PT ;  /* 0xffffffdf1800780c */ /* 0x000fe40003f44070 */
[----:B------:R-:W-:Y:S02]  /*2b50*/  LOP3.LUT R34, R34, 0x1f, RZ, 0xc0, !PT ;  /* 0x0000001f22227812 */ /* 0x000fe400078ec0ff */
[----:B------:R-:W-:Y:S01]  /*2b60*/  ISETP.GT.U32.AND.EX P2, PT, R36, -0x1, PT, P2 ;  /* 0xffffffff2400780c */ /* 0x000fe20003f44120 */
[--C-:B------:R-:W-:Y:S01]  /*2b70*/  HADD2.F32 R36, -RZ, R7.reuse.H1_H1 ;  /* 0x30000007ff247230 */ /* 0x100fe20000004100 */
[----:B------:R-:W-:Y:S01]  /*2b80*/  ISETP.GE.U32.OR P1, PT, R34, R17, P1 ;  /* 0x000000112200720c */ /* 0x000fe20000f26470 */
[----:B------:R-:W-:-:S02]  /*2b90*/  HADD2.F32 R34, -RZ, R7.H0_H0 ;  /* 0x20000007ff227230 */ /* 0x000fc40000004100 */
[--C-:B------:R-:W-:Y:S01]  /*2ba0*/  HADD2.F32 R7, -RZ, R8.reuse.H1_H1 ;  /* 0x30000008ff077230 */ /* 0x100fe20000004100 */
[----:B------:R-:W-:Y:S02]  /*2bb0*/  FSET.BF.GT.AND R36, R36, RZ, PT ;  /* 0x000000ff2424720a */ /* 0x000fe40003804000 */
[----:B------:R-:W-:Y:S01]  /*2bc0*/  FSET.BF.GT.AND R37, R34, RZ, PT ;  /* 0x000000ff2225720a */ /* 0x000fe20003804000 */
[----:B------:R-:W-:Y:S02]  /*2bd0*/  HADD2.F32 R34, -RZ, R8.H0_H0 ;  /* 0x20000008ff227230 */ /* 0x000fe40000004100 */
[----:B------:R-:W-:Y:S01]  /*2be0*/  FMUL R7, R7, R36 ;  /* 0x0000002407077220 */ /* 0x000fe20000400000 */
[--C-:B------:R-:W-:Y:S02]  /*2bf0*/  HADD2.F32 R8, -RZ, R5.reuse.H0_H0 ;  /* 0x20000005ff087230 */ /* 0x100fe40000004100 */
[----:B------:R-:W-:Y:S02]  /*2c00*/  HADD2.F32 R36, -RZ, R5.H1_H1 ;  /* 0x30000005ff247230 */ /* 0x000fe40000004100 */
[----:B------:R-:W-:Y:S01]  /*2c10*/  FMUL R34, R34, R37 ;  /* 0x0000002522227220 */ /* 0x000fe20000400000 */
[----:B------:R-:W-:Y:S01]  /*2c20*/  HADD2.F32 R5, -RZ, R6.H1_H1 ;  /* 0x30000006ff057230 */ /* 0x000fe20000004100 */
[----:B------:R-:W-:Y:S01]  /*2c30*/  FSET.BF.GT.AND R8, R8, RZ, PT ;  /* 0x000000ff0808720a */ /* 0x000fe20003804000 */
[----:B------:R-:W-:Y:S01]  /*2c40*/  FADD R46, R7, R46 ;  /* 0x0000002e072e7221 */ /* 0x000fe20000000000 */
[----:B------:R-:W-:Y:S01]  /*2c50*/  FSET.BF.GT.AND R36, R36, RZ, PT ;  /* 0x000000ff2424720a */ /* 0x000fe20003804000 */
[----:B------:R-:W-:-:S02]  /*2c60*/  FMUL R42, R34, R14 ;  /* 0x0000000e222a7220 */ /* 0x000fc40000400000 */
[----:B------:R-:W-:Y:S02]  /*2c70*/  FMUL R55, R55, R8 ;  /* 0x0000000837377220 */ /* 0x000fe40000400000 */
[----:B------:R-:W-:Y:S01]  /*2c80*/  FMUL R5, R5, R36 ;  /* 0x0000002405057220 */ /* 0x000fe20000400000 */
[----:B------:R-:W-:Y:S01]  /*2c90*/  F2FP.SATFINITE.E4M3.F32.PACK_AB_MERGE_C R42, RZ, R42, RZ ;  /* 0x0000002aff2a723e */ /* 0x000fe200048070ff */
[----:B-1----:R-:W-:-:S05]  /*2ca0*/  FMUL R38, R55, R14 ;  /* 0x0000000e37267220 */ /* 0x002fca0000400000 */
[----:B------:R-:W-:Y:S01]  /*2cb0*/  F2FP.SATFINITE.E4M3.F32.PACK_AB_MERGE_C R38, RZ, R38, RZ ;  /* 0x00000026ff26723e */ /* 0x000fe200048070ff */
[--C-:B--2---:R-:W-:Y:S02]  /*2cc0*/  HADD2.F32 R41, -RZ, R48.reuse.H0_H0 ;  /* 0x20000030ff297230 */ /* 0x104fe40000004100 */
[----:B------:R-:W-:Y:S02]  /*2cd0*/  HADD2.F32 R39, -RZ, R48.H1_H1 ;  /* 0x30000030ff277230 */ /* 0x000fe40000004100 */
[--C-:B---3--:R-:W-:Y:S02]  /*2ce0*/  HADD2.F32 R6, -RZ, R49.reuse.H0_H0 ;  /* 0x20000031ff067230 */ /* 0x108fe40000004100 */
[----:B------:R-:W-:-:S03]  /*2cf0*/  HADD2.F32 R49, -RZ, R49.H1_H1 ;  /* 0x30000031ff317230 */ /* 0x000fc60000004100 */
[----:B------:R-:W-:-:S05]  /*2d00*/  FSET.BF.GT.AND R6, R6, RZ, PT ;  /* 0x000000ff0606720a */ /* 0x000fca0003804000 */
[----:B------:R-:W-:Y:S01]  /*2d10*/  FMUL R41, R41, R6 ;  /* 0x0000000629297220 */ /* 0x000fe20000400000 */
[----:B------:R-:W-:-:S05]  /*2d20*/  FSET.BF.GT.AND R6, R49, RZ, PT ;  /* 0x000000ff3106720a */ /* 0x000fca0003804000 */
[----:B------:R-:W-:Y:S01]  /*2d30*/  FMUL R39, R39, R6 ;  /* 0x0000000627277220 */ /* 0x000fe20000400000 */
[----:B------:R-:W-:Y:S01]  /*2d40*/  FMNMX R6, |R34|, R47, !PT ;  /* 0x0000002f22067209 */ /* 0x000fe20007800200 */
[----:B------:R-:W-:-:S03]  /*2d50*/  FMUL R47, R7, R14 ;  /* 0x0000000e072f7220 */ /* 0x000fc60000400000 */
[----:B------:R-:W-:Y:S01]  /*2d60*/  FMNMX R6, |R7|, R6, !PT ;  /* 0x0000000607067209 */ /* 0x000fe20007800200 */
[--C-:B------:R-:W-:Y:S01]  /*2d70*/  HADD2.F32 R37, -RZ, R50.reuse.H1_H1 ;  /* 0x30000032ff257230 */ /* 0x100fe20000004100 */
[----:B------:R-:W-:Y:S01]  /*2d80*/  F2FP.SATFINITE.E4M3.F32.PACK_AB_MERGE_C R47, RZ, R47, RZ ;  /* 0x0000002fff2f723e */ /* 0x000fe200048070ff */
[----:B------:R-:W-:Y:S01]  /*2d90*/  HADD2.F32 R43, -RZ, R50.H0_H0 ;  /* 0x20000032ff2b7230 */ /* 0x000fe20000004100 */
[----:B------:R-:W-:Y:S01]  /*2da0*/  LOP3.LUT R7, R23, 0xffff, RZ, 0xc0, !PT ;  /* 0x0000ffff17077812 */ /* 0x000fe200078ec0ff */
[----:B------:R-:W-:Y:S01]  /*2db0*/  FADD R23, R5, R46 ;  /* 0x0000002e05177221 */ /* 0x000fe20000000000 */
[--C-:B------:R-:W-:Y:S02]  /*2dc0*/  HADD2.F32 R8, -RZ, R51.reuse.H0_H0 ;  /* 0x20000033ff087230 */ /* 0x100fe40000004100 */
[----:B------:R-:W-:-:S03]  /*2dd0*/  HADD2.F32 R51, -RZ, R51.H1_H1 ;  /* 0x30000033ff337230 */ /* 0x000fc60000004100 */
[----:B------:R-:W-:Y:S02]  /*2de0*/  FSET.BF.GT.AND R8, R8, RZ, PT ;  /* 0x000000ff0808720a */ /* 0x000fe40003804000 */
[----:B------:R-:W-:-:S03]  /*2df0*/  FSET.BF.GT.AND R36, R51, RZ, PT ;  /* 0x000000ff3324720a */ /* 0x000fc60003804000 */
[----:B------:R-:W-:Y:S01]  /*2e00*/  FMUL R43, R43, R8 ;  /* 0x000000082b2b7220 */ /* 0x000fe20000400000 */
[----:B------:R-:W-:Y:S01]  /*2e10*/  FADD R8, R34, R45 ;  /* 0x0000002d22087221 */ /* 0x000fe20000000000 */
[----:B------:R-:W-:Y:S01]  /*2e20*/  FMUL R37, R37, R36 ;  /* 0x0000002425257220 */ /* 0x000fe20000400000 */
[----:B------:R-:W-:Y:S01]  /*2e30*/  FMNMX R36, |R55|, R6, !PT ;  /* 0x0000000637247209 */ /* 0x000fe20007800200 */
[----:B------:R-:W-:Y:S01]  /*2e40*/  FMUL R45, R5, R14 ;  /* 0x0000000e052d7220 */ /* 0x000fe20000400000 */
[----:B------:R-:W-:Y:S02]  /*2e50*/  IMAD.U32 R6, R42, 0x10000, RZ ;  /* 0x000100002a067824 */ /* 0x000fe400078e00ff */
[----:B------:R-:W-:Y:S01]  /*2e60*/  FADD R34, R55, R8 ;  /* 0x0000000837227221 */ /* 0x000fe20000000000 */
[----:B------:R-:W-:Y:S01]  /*2e70*/  FMNMX R36, |R5|, R36, !PT ;  /* 0x0000002405247209 */ /* 0x000fe20007800200 */
[----:B------:R-:W-:Y:S01]  /*2e80*/  IMAD.U32 R5, R47, 0x10000, RZ ;  /* 0x000100002f057824 */ /* 0x000fe200078e00ff */
[----:B------:R-:W-:-:S02]  /*2e90*/  F2FP.SATFINITE.E4M3.F32.PACK_AB_MERGE_C R45, RZ, R45, RZ ;  /* 0x0000002dff2d723e */ /* 0x000fc400048070ff */
[----:B------:R-:W-:Y:S02]  /*2ea0*/  LOP3.LUT R7, R7, 0xff0000, R6, 0xf8, !PT ;  /* 0x00ff000007077812 */ /* 0x000fe400078ef806 */
[----:B------:R-:W-:Y:S02]  /*2eb0*/  LOP3.LUT R44, R44, 0xff0000, R5, 0xf8, !PT ;  /* 0x00ff00002c2c7812 */ /* 0x000fe400078ef805 */
[----:B------:R-:W-:Y:S02]  /*2ec0*/  LOP3.LUT R8, R38, 0xffff, RZ, 0xc0, !PT ;  /* 0x0000ffff26087812 */ /* 0x000fe400078ec0ff */
[----:B------:R-:W-:-:S03]  /*2ed0*/  LOP3.LUT R5, R45, 0xffff, RZ, 0xc0, !PT ;  /* 0x0000ffff2d057812 */ /* 0x000fc600078ec0ff */
[----:B------:R-:W-:Y:S02]  /*2ee0*/  IMAD R8, R8, 0x1000000, R7 ;  /* 0x0100000008087824 */ /* 0x000fe400078e0207 */
        /* <DEDUP_REMOVED lines=10> */
.L_x_14639:
[----:B------:R-:W-:Y:S05]  /*2f90*/  BSYNC B0 ;  /* 0x0000000000007941 */ /* 0x000fea0003800000 */
.L_x_14638:
[----:B------:R-:W-:Y:S01]  /*2fa0*/  BSSY B0, `(.L_x_14640) ;  /* 0x000000b000007945 */ /* 0x000fe20003800000 */
[-C--:B------:R-:W-:Y:S01]  /*2fb0*/  FMUL R42, R41, R14.reuse ;  /* 0x0000000e292a7220 */ /* 0x080fe20000400000 */
[----:B------:R-:W-:Y:S02]  /*2fc0*/  FMUL R44, R43, R14 ;  /* 0x0000000e2b2c7220 */ /* 0x000fe40000400000 */
        /* <DEDUP_REMOVED lines=8> */
.L_x_14641:
[----:B------:R-:W-:Y:S05]  /*3050*/  BSYNC B0 ;  /* 0x0000000000007941 */ /* 0x000fea0003800000 */
.L_x_14640:
[----:B------:R-:W-:Y:S01]  /*3060*/  FMUL R30, R37, R14 ;  /* 0x0000000e251e7220 */ /* 0x000fe20000400000 */
[----:B------:R-:W-:Y:S01]  /*3070*/  F2FP.SATFINITE.E4M3.F32.PACK_AB_MERGE_C R42, RZ, R42, RZ ;  /* 0x0000002aff2a723e */ /* 0x000fe200048070ff */
[----:B01----:R-:W-:Y:S01]  /*3080*/  FMUL R6, R39, R14 ;  /* 0x0000000e27067220 */ /* 0x003fe20000400000 */
[----:B------:R-:W-:Y:S01]  /*3090*/  F2FP.SATFINITE.E4M3.F32.PACK_AB_MERGE_C R45, RZ, R44, RZ ;  /* 0x0000002cff2d723e */ /* 0x000fe200048070ff */
[----:B------:R-:W-:Y:S01]  /*30a0*/  FADD R38, RZ, R41 ;  /* 0x00000029ff267221 */ /* 0x000fe20000000000 */
[----:B------:R-:W-:Y:S01]  /*30b0*/  LOP3.LUT R44, R42, 0xff, RZ, 0xc0, !PT ;  /* 0x000000ff2a2c7812 */ /* 0x000fe200078ec0ff */
[----:B------:R-:W-:Y:S01]  /*30c0*/  BSSY B0, `(.L_x_14642) ;  /* 0x0000049000007945 */ /* 0x000fe20003800000 */
[----:B------:R-:W-:Y:S01]  /*30d0*/  LOP3.LUT R7, R45, 0xffff, RZ, 0xc0, !PT ;  /* 0x0000ffff2d077812 */ /* 0x000fe200078ec0ff */
[----:B------:R-:W-:Y:S01]  /*30e0*/  FADD R38, R43, R38 ;  /* 0x000000262b267221 */ /* 0x000fe20000000000 */
[----:B------:R-:W-:Y:S02]  /*30f0*/  F2FP.SATFINITE.E4M3.F32.PACK_AB_MERGE_C R30, RZ, R30, RZ ;  /* 0x0000001eff1e723e */ /* 0x000fe400048070ff */
[----:B------:R-:W-:-:S02]  /*3100*/  F2FP.SATFINITE.E4M3.F32.PACK_AB_MERGE_C R31, RZ, R6, RZ ;  /* 0x00000006ff1f723e */ /* 0x000fc400048070ff */
[----:B------:R-:W-:Y:S02]  /*3110*/  PRMT R44, R7, 0x7604, R44 ;  /* 0x00007604072c7816 */ /* 0x000fe4000000002c */
[C---:B------:R-:W-:Y:S02]  /*3120*/  @!P1 PRMT R45, R30.reuse, 0x7604, R45 ;  /* 0x000076041e2d9816 */ /* 0x040fe4000000002d */
[C---:B------:R-:W-:Y:S01]  /*3130*/  @!P1 PRMT R47, R31.reuse, 0x7604, R42 ;  /* 0x000076041f2f9816 */ /* 0x040fe2000000002a */
[----:B------:R-:W-:Y:S01]  /*3140*/  FADD R42, RZ, R39 ;  /* 0x00000027ff2a7221 */ /* 0x000fe20000000000 */
[----:B------:R-:W-:Y:S01]  /*3150*/  LOP3.LUT R7, R31, 0xff, RZ, 0xc0, !PT ;  /* 0x000000ff1f077812 */ /* 0x000fe200078ec0ff */
[--C-:B-----5:R-:W-:Y:S01]  /*3160*/  HADD2.F32 R31, -RZ, R16.reuse.H0_H0 ;  /* 0x20000010ff1f7230 */ /* 0x120fe20000004100 */
[----:B------:R-:W-:Y:S01]  /*3170*/  LOP3.LUT R30, R30, 0xffff, RZ, 0xc0, !PT ;  /* 0x0000ffff1e1e7812 */ /* 0x000fe200078ec0ff */
[----:B------:R-:W-:Y:S01]  /*3180*/  FADD R42, R37, R42 ;  /* 0x0000002a252a7221 */ /* 0x000fe20000000000 */
[----:B------:R-:W-:Y:S01]  /*3190*/  LEA R6, P0, R20, R32, 0x2 ;  /* 0x0000002014067211 */ /* 0x000fe200078010ff */
[----:B------:R-:W-:Y:S01]  /*31a0*/  HADD2.F32 R32, -RZ, R16.H1_H1 ;  /* 0x30000010ff207230 */ /* 0x000fe20000004100 */
[----:B------:R-:W-:Y:S01]  /*31b0*/  FMNMX R36, R36, |R41|, !PT ;  /* 0x4000002924247209 */ /* 0x000fe20007800000 */
[--C-:B------:R-:W-:Y:S01]  /*31c0*/  HADD2.F32 R16, -RZ, R53.reuse.H0_H0 ;  /* 0x20000035ff107230 */ /* 0x100fe20000004100 */
[----:B------:R-:W-:Y:S01]  /*31d0*/  PRMT R41, R30, 0x7604, R7 ;  /* 0x000076041e297816 */ /* 0x000fe20000000007 */
[----:B------:R-:W-:Y:S01]  /*31e0*/  HADD2.F32 R53, -RZ, R53.H1_H1 ;  /* 0x30000035ff357230 */ /* 0x000fe20000004100 */
[----:B------:R-:W-:-:S02]  /*31f0*/  LEA.HI.X R7, R20, R33, R19, 0x2, P0 ;  /* 0x0000002114077211 */ /* 0x000fc400000f1413 */
[----:B------:R-:W-:Y:S02]  /*3200*/  FMNMX R36, |R39|, R36, !PT ;  /* 0x0000002427247209 */ /* 0x000fe40007800200 */
[----:B------:R-:W-:Y:S02]  /*3210*/  FSET.BF.GT.AND R33, R31, RZ, PT ;  /* 0x000000ff1f21720a */ /* 0x000fe40003804000 */
[----:B------:R-:W-:Y:S02]  /*3220*/  @!P1 LEA R30, P0, R6, R12, 0x1 ;  /* 0x0000000c061e9211 */ /* 0x000fe400078008ff */
[----:B------:R-:W-:Y:S01]  /*3230*/  FMNMX R36, |R43|, R36, !PT ;  /* 0x000000242b247209 */ /* 0x000fe20007800200 */
[----:B------:R-:W-:Y:S01]  /*3240*/  FMUL R43, R16, R33 ;  /* 0x00000021102b7220 */ /* 0x000fe20000400000 */
[-C--:B------:R-:W-:Y:S01]  /*3250*/  @!P1 LEA.HI.X R31, R6, R11.reuse, R7, 0x1, P0 ;  /* 0x0000000b061f9211 */ /* 0x080fe200000f0c07 */
[--C-:B------:R-:W-:Y:S01]  /*3260*/  HADD2.F32 R16, -RZ, R15.reuse.H0_H0 ;  /* 0x2000000fff107230 */ /* 0x100fe20000004100 */
[----:B------:R-:W-:Y:S01]  /*3270*/  FSET.BF.GT.AND R32, R32, RZ, PT ;  /* 0x000000ff2020720a */ /* 0x000fe20003804000 */
[----:B------:R-:W-:Y:S01]  /*3280*/  FADD R38, R43, R38 ;  /* 0x000000262b267221 */ /* 0x000fe20000000000 */
[----:B------:R-:W-:Y:S01]  /*3290*/  @!P1 IADD3 R33, P0, R6, R20, RZ ;  /* 0x0000001406219210 */ /* 0x000fe20007f1e0ff */
[----:B------:R0:W-:Y:S01]  /*32a0*/  @!P1 STG.E.U16 desc[UR6][R30.64], R47 ;  /* 0x0000002f1e009986 */ /* 0x0001e2000c101506 */
[----:B------:R-:W-:Y:S01]  /*32b0*/  FMNMX R48, |R37|, R36, !PT ;  /* 0x0000002425307209 */ /* 0x000fe20007800200 */
[----:B------:R-:W-:Y:S01]  /*32c0*/  FMUL R53, R53, R32 ;  /* 0x0000002035357220 */ /* 0x000fe20000400000 */
[--C-:B------:R-:W-:Y:S01]  /*32d0*/  HADD2.F32 R37, -RZ, R54.reuse.H0_H0 ;  /* 0x20000036ff257230 */ /* 0x100fe20000004100 */
[----:B------:R-:W-:Y:S01]  /*32e0*/  FSET.BF.GT.AND R16, R16, RZ, PT ;  /* 0x000000ff1010720a */ /* 0x000fe20003804000 */
[----:B------:R-:W-:Y:S01]  /*32f0*/  @!P1 IMAD.X R46, R7, 0x1, R19, P0 ;  /* 0x00000001072e9824 */ /* 0x000fe200000e0613 */
[----:B------:R-:W-:Y:S01]  /*3300*/  @!P1 LEA R32, P0, R33, R12, 0x1 ;  /* 0x0000000c21209211 */ /* 0x000fe200078008ff */
[----:B------:R-:W-:Y:S01]  /*3310*/  IMAD.IADD R36, R13, 0x1, R40 ;  /* 0x000000010d247824 */ /* 0x000fe200078e0228 */
[----:B------:R-:W-:Y:S01]  /*3320*/  LOP3.LUT R44, R44, 0xffff, RZ, 0xc0, !PT ;  /* 0x0000ffff2c2c7812 */ /* 0x000fe200078ec0ff */
[----:B------:R-:W-:Y:S01]  /*3330*/  FMUL R37, R37, R16 ;  /* 0x0000001025257220 */ /* 0x000fe20000400000 */
[----:B------:R-:W-:Y:S01]  /*3340*/  @!P1 LEA.HI.X R33, R33, R11, R46, 0x1, P0 ;  /* 0x0000000b21219211 */ /* 0x000fe200000f0c2e */
[----:B------:R-:W-:Y:S01]  /*3350*/  FMUL R46, R53, R14 ;  /* 0x0000000e352e7220 */ /* 0x000fe20000400000 */
[C---:B------:R-:W-:Y:S01]  /*3360*/  FMNMX R16, |R43|.reuse, R48, !PT ;  /* 0x000000302b107209 */ /* 0x040fe20007800200 */
[----:B------:R-:W-:Y:S01]  /*3370*/  FMUL R43, R43, R14 ;  /* 0x0000000e2b2b7220 */ /* 0x000fe20000400000 */
[----:B------:R-:W-:Y:S01]  /*3380*/  HADD2.F32 R15, -RZ, R15.H1_H1 ;  /* 0x3000000fff0f7230 */ /* 0x000fe20000004100 */
[----:B------:R1:W-:Y:S01]  /*3390*/  @!P1 STG.E.U16 desc[UR6][R32.64], R45 ;  /* 0x0000002d20009986 */ /* 0x0003e2000c101506 */
[----:B------:R-:W-:Y:S01]  /*33a0*/  VIADD R39, R36, 0x2 ;  /* 0x0000000224277836 */ /* 0x000fe20000000000 */
[----:B------:R-:W-:Y:S01]  /*33b0*/  F2FP.SATFINITE.E4M3.F32.PACK_AB_MERGE_C R46, RZ, R46, RZ ;  /* 0x0000002eff2e723e */ /* 0x000fe200048070ff */
[----:B0-----:R-:W-:Y:S01]  /*33c0*/  HADD2.F32 R31, -RZ, R54.H1_H1 ;  /* 0x30000036ff1f7230 */ /* 0x001fe20000004100 */
[----:B------:R-:W-:Y:S01]  /*33d0*/  F2FP.SATFINITE.E4M3.F32.PACK_AB_MERGE_C R43, RZ, R43, RZ ;  /* 0x0000002bff2b723e */ /* 0x000fe200048070ff */
[----:B------:R-:W-:Y:S01]  /*33e0*/  FADD R42, R53, R42 ;  /* 0x0000002a352a7221 */ /* 0x000fe20000000000 */
[----:B------:R-:W-:Y:S01]  /*33f0*/  FSET.BF.GT.AND R48, R15, RZ, PT ;  /* 0x000000ff0f30720a */ /* 0x000fe20003804000 */
[----:B------:R-:W-:Y:S01]  /*3400*/  IMAD.U32 R30, R46, 0x10000, RZ ;  /* 0x000100002e1e7824 */ /* 0x000fe200078e00ff */
[----:B------:R-:W-:Y:S01]  /*3410*/  LOP3.LUT R47, R39, 0x1f, RZ, 0xc0, !PT ;  /* 0x0000001f272f7812 */ /* 0x000fe200078ec0ff */
[----:B------:R-:W-:Y:S01]  /*3420*/  IMAD.U32 R39, R43, 0x10000, RZ ;  /* 0x000100002b277824 */ /* 0x000fe200078e00ff */
[----:B------:R-:W-:Y:S01]  /*3430*/  LOP3.LUT R41, R41, 0xffff, RZ, 0xc0, !PT ;  /* 0x0000ffff29297812 */ /* 0x000fe200078ec0ff */
[----:B------:R-:W-:Y:S01]  /*3440*/  FMUL R31, R31, R48 ;  /* 0x000000301f1f7220 */ /* 0x000fe20000400000 */
[----:B------:R-:W-:Y:S01]  /*3450*/  FMNMX R16, |R53|, R16, !PT ;  /* 0x0000001035107209 */ /* 0x000fe20007800200 */
[----:B------:R1:W0:Y:S01]  /*3460*/  SHFL.IDX PT, R15, R34, R47, 0x1f ;  /* 0x00001f2f220f7589 */ /* 0x00022200000e0000 */
[----:B------:R-:W-:Y:S01]  /*3470*/  LOP3.LUT R39, R44, 0xff0000, R39, 0xf8, !PT ;  /* 0x00ff00002c277812 */ /* 0x000fe200078ef827 */
[-C--:B------:R-:W-:Y:S01]  /*3480*/  FMUL R44, R31, R14.reuse ;  /* 0x0000000e1f2c7220 */ /* 0x080fe20000400000 */
[----:B------:R-:W-:Y:S01]  /*3490*/  LOP3.LUT R30, R41, 0xff0000, R30, 0xf8, !PT ;  /* 0x00ff0000291e7812 */ /* 0x000fe200078ef81e */
[----:B------:R1:W2:Y:S01]  /*34a0*/  SHFL.IDX PT, R23, R23, R47, 0x1f ;  /* 0x00001f2f17177589 */ /* 0x0002a200000e0000 */
[----:B------:R-:W-:Y:S01]  /*34b0*/  FMUL R41, R37, R14 ;  /* 0x0000000e25297220 */ /* 0x000fe20000400000 */
[----:B------:R-:W-:Y:S06]  /*34c0*/  @P1 BRA `(.L_x_14643) ;  /* 0x0000000000201947 */ /* 0x000fec0003800000 */
        /* <DEDUP_REMOVED lines=8> */
.L_x_14643:
[----:B------:R-:W-:Y:S05]  /*3550*/  BSYNC B0 ;  /* 0x0000000000007941 */ /* 0x000fea0003800000 */
.L_x_14642:
        /* <DEDUP_REMOVED lines=11> */
.L_x_14645:
[----:B------:R-:W-:Y:S05]  /*3610*/  BSYNC B0 ;  /* 0x0000000000007941 */ /* 0x000fea0003800000 */
.L_x_14644:
[----:B------:R-:W4:Y:S01]  /*3620*/  S2UR UR5, SR_CgaCtaId ;  /* 0x00000000000579c3 */ /* 0x000f220000008800 */
[--C-:B-1----:R-:W-:Y:S01]  /*3630*/  SHF.R.U32.HI R7, RZ, 0x3, R40.reuse ;  /* 0x00000003ff077819 */ /* 0x102fe20000011628 */
[----:B0-----:R-:W-:Y:S01]  /*3640*/  FADD R6, R0, R15 ;  /* 0x0000000f00067221 */ /* 0x001fe20000000000 */
[--C-:B------:R-:W-:Y:S01]  /*3650*/  SHF.R.U32.HI R11, RZ, 0x8, R40.reuse ;  /* 0x00000008ff0b7819 */ /* 0x100fe20000011628 */
[----:B------:R-:W-:Y:S01]  /*3660*/  VIADD R12, R4, 0xffffffff ;  /* 0xffffffff040c7836 */ /* 0x000fe20000000000 */
[----:B------:R-:W-:Y:S01]  /*3670*/  LOP3.LUT R15, R7, 0x1ffffffc, RZ, 0xc0, !PT ;  /* 0x1ffffffc070f7812 */ /* 0x000fe200078ec0ff */
[----:B--2---:R-:W-:Y:S01]  /*3680*/  FADD R7, R52, R23 ;  /* 0x0000001734077221 */ /* 0x004fe20000000000 */
[----:B------:R-:W-:Y:S01]  /*3690*/  LOP3.LUT R0, R32, 0xffff, RZ, 0xc0, !PT ;  /* 0x0000ffff20007812 */ /* 0x000fe200078ec0ff */
[----:B------:R-:W-:Y:S01]  /*36a0*/  IMAD.SHL.U32 R19, R11, 0x20, RZ ;  /* 0x000000200b137824 */ /* 0x000fe200078e00ff */
[----:B------:R-:W-:Y:S01]  /*36b0*/  UMOV UR4, 0x400 ;  /* 0x0000040000047882 */ /* 0x000fe20000000000 */
[----:B------:R-:W-:Y:S01]  /*36c0*/  IMAD.IADD R11, R40, 0x1, -R15 ;  /* 0x00000001280b7824 */ /* 0x000fe200078e0a0f */
[----:B------:R-:W-:Y:S01]  /*36d0*/  UIADD3 UR4, UR4, 0x20, URZ ;  /* 0x0000002004047890 */ /* 0x000fe2000fffe03f */
[----:B------:R-:W-:Y:S01]  /*36e0*/  IMAD R39, R0, 0x1000000, R39 ;  /* 0x0100000000277824 */ /* 0x000fe200078e0227 */
[----:B------:R-:W-:Y:S01]  /*36f0*/  LOP3.LUT R0, R19, 0xffffffe0, R40, 0xe2, !PT ;  /* 0xffffffe013007812 */ /* 0x000fe200078ee228 */
[C---:B------:R-:W-:Y:S01]  /*3700*/  VIADD R20, R11.reuse, 0x1d ;  /* 0x0000001d0b147836 */ /* 0x040fe20000000000 */
[----:B------:R-:W-:Y:S01]  /*3710*/  LOP3.LUT R19, R4, 0x1f, RZ, 0xc0, !PT ;  /* 0x0000001f04137812 */ /* 0x000fe200078ec0ff */
[----:B---3--:R-:W-:-:S02]  /*3720*/  VIADD R28, R11, 0x1e ;  /* 0x0000001e0b1c7836 */ /* 0x008fc40000000000 */
[----:B------:R-:W-:Y:S01]  /*3730*/  FADD R29, R37, R38 ;  /* 0x00000026251d7221 */ /* 0x000fe20000000000 */
[----:B------:R-:W-:Y:S01]  /*3740*/  VIADD R36, R36, 0x3 ;  /* 0x0000000324247836 */ /* 0x000fe20000000000 */
[----:B------:R-:W-:Y:S01]  /*3750*/  LOP3.LUT R23, R20, 0x1f, RZ, 0xc0, !PT ;  /* 0x0000001f14177812 */ /* 0x000fe200078ec0ff */
[----:B------:R-:W-:Y:S01]  /*3760*/  IMAD R20, R0, 0x21, R19 ;  /* 0x0000002100147824 */ /* 0x000fe200078e0213 */
[----:B------:R-:W-:Y:S01]  /*3770*/  LOP3.LUT R19, R12, 0x1f, RZ, 0xc0, !PT ;  /* 0x0000001f0c137812 */ /* 0x000fe200078ec0ff */
[----:B------:R-:W-:Y:S01]  /*3780*/  FADD R41, R31, R42 ;  /* 0x0000002a1f297221 */ /* 0x000fe20000000000 */
[----:B------:R-:W-:Y:S01]  /*3790*/  LOP3.LUT R43, R28, 0x1f, RZ, 0xc0, !PT ;  /* 0x0000001f1c2b7812 */ /* 0x000fe200078ec0ff */
[----:B----4-:R-:W-:Y:S01]  /*37a0*/  ULEA UR4, UR5, UR4, 0x18 ;  /* 0x0000000405047291 */ /* 0x010fe2000f8ec03f */
[----:B------:R-:W-:Y:S01]  /*37b0*/  FMNMX R16, |R37|, R16, !PT ;  /* 0x0000001025107209 */ /* 0x000fe20007800200 */
[----:B------:R-:W-:Y:S01]  /*37c0*/  IMAD R12, R0, 0x21, R19 ;  /* 0x00000021000c7824 */ /* 0x000fe200078e0213 */
[----:B------:R-:W-:Y:S01]  /*37d0*/  LOP3.LUT R36, R36, 0x1f, RZ, 0xc0, !PT ;  /* 0x0000001f24247812 */ /* 0x000fe200078ec0ff */
[C---:B------:R-:W-:Y:S01]  /*37e0*/  IMAD R32, R0.reuse, 0x21, R23 ;  /* 0x0000002100207824 */ /* 0x040fe200078e0217 */
[----:B------:R-:W-:Y:S01]  /*37f0*/  SHF.R.U32.HI R37, RZ, 0x5, R40 ;  /* 0x00000005ff257819 */ /* 0x000fe20000011628 */
[----:B------:R-:W-:Y:S01]  /*3800*/  IMAD R23, R0, 0x21, R43 ;  /* 0x0000002100177824 */ /* 0x000fe200078e022b */
[----:B------:R-:W-:Y:S01]  /*3810*/  LEA R19, R20, UR4, 0x2 ;  /* 0x0000000414137c11 */ /* 0x000fe2000f8e10ff */
[----:B------:R-:W0:Y:S01]  /*3820*/  SHFL.IDX PT, R29, R29, R36, 0x1f ;  /* 0x00001f241d1d7589 */ /* 0x000e2200000e0000 */
[----:B------:R-:W-:Y:S01]  /*3830*/  LEA R20, R12, UR4, 0x2 ;  /* 0x000000040c147c11 */ /* 0x000fe2000f8e10ff */
[----:B------:R-:W-:Y:S01]  /*3840*/  IMAD.SHL.U32 R37, R37, 0x4, RZ ;  /* 0x0000000425257824 */ /* 0x000fe200078e00ff */
[C---:B------:R-:W-:Y:S01]  /*3850*/  LEA R35, P0, R26.reuse, R35, 0x2 ;  /* 0x000000231a237211 */ /* 0x040fe200078010ff */
[----:B------:R-:W1:Y:S01]  /*3860*/  SHFL.IDX PT, R28, R41, R36, 0x1f ;  /* 0x00001f24291c7589 */ /* 0x000e6200000e0000 */
[----:B------:R-:W-:Y:S01]  /*3870*/  LEA R23, R23, UR4, 0x2 ;  /* 0x0000000417177c11 */ /* 0x000fe2000f8e10ff */
[----:B------:R-:W-:Y:S01]  /*3880*/  ULDC.64 UR12, c[0x0][0x228] ;  /* 0x00008a00000c7ab9 */ /* 0x000fe20000000a00 */
[----:B------:R-:W-:Y:S01]  /*3890*/  LEA.HI.X R34, R26, R25, R27, 0x2, P0 ;  /* 0x000000191a227211 */ /* 0x000fe200000f141b */
[----:B------:R-:W-:Y:S01]  /*38a0*/  STS [R19], R10 ;  /* 0x0000000a13007388 */ /* 0x000fe20000000800 */
[----:B------:R-:W-:Y:S01]  /*38b0*/  LEA R12, P0, R35, UR12, 0x5 ;  /* 0x0000000c230c7c11 */ /* 0x000fe2000f8028ff */
[----:B------:R-:W-:Y:S01]  /*38c0*/  USHF.L.U64.HI UR8, UR9, 0x1, UR10 ;  /* 0x0000000109087899 */ /* 0x000fe2000801020a */
[----:B------:R-:W-:Y:S01]  /*38d0*/  LEA R32, R32, UR4, 0x2 ;  /* 0x0000000420207c11 */ /* 0x000fe2000f8e10ff */
[----:B------:R2:W-:Y:S01]  /*38e0*/  STS [R20], R3 ;  /* 0x0000000314007388 */ /* 0x0005e20000000800 */
[----:B------:R-:W-:Y:S01]  /*38f0*/  SEL R25, R24, 0xffffffdf, P2 ;  /* 0xffffffdf18197807 */ /* 0x000fe20001000000 */
[----:B------:R-:W-:Y:S01]  /*3900*/  USHF.L.U32 UR5, UR9, 0x1, URZ ;  /* 0x0000000109057899 */ /* 0x000fe2000800063f */
[----:B------:R-:W-:Y:S01]  /*3910*/  LOP3.LUT R33, R33, 0xffff, RZ, 0xc0, !PT ;  /* 0x0000ffff21217812 */ /* 0x000fe200078ec0ff */
[----:B------:R3:W-:Y:S01]  /*3920*/  STS [R23], R8 ;  /* 0x0000000817007388 */ /* 0x0007e20000000800 */
[----:B------:R-:W-:Y:S01]  /*3930*/  LOP3.LUT R25, RZ, R25, RZ, 0x33, !PT ;  /* 0x00000019ff197212 */ /* 0x000fe200078e33ff */
[----:B------:R-:W-:Y:S02]  /*3940*/  BSSY B0, `(.L_x_14646) ;  /* 0x000007c000007945 */ /* 0x000fe40003800000 */
[----:B------:R4:W-:Y:S01]  /*3950*/  STS [R32], R39 ;  /* 0x0000002720007388 */ /* 0x0009e20000000800 */
[----:B------:R-:W-:Y:S01]  /*3960*/  IMAD R33, R33, 0x1000000, R30 ;  /* 0x0100000021217824 */ /* 0x000fe200078e021e */
[----:B--2---:R-:W-:-:S02]  /*3970*/  FMNMX R3, |R31|, R16, !PT ;  /* 0x000000101f037209 */ /* 0x004fc40007800200 */
[----:B------:R-:W-:Y:S01]  /*3980*/  LOP3.LUT R16, R37, 0x1c, RZ, 0xe2, !PT ;  /* 0x0000001c25107812 */ /* 0x000fe200078ee2ff */
[----:B0-----:R-:W-:Y:S01]  /*3990*/  FADD R6, R6, R29 ;  /* 0x0000001d06067221 */ /* 0x001fe20000000000 */
[----:B---3--:R-:W-:Y:S01]  /*39a0*/  LEA.HI.X R8, R35, UR13, R34, 0x5, P0 ;  /* 0x0000000d23087c11 */ /* 0x008fe200080f2c22 */
[----:B------:R-:W-:Y:S01]  /*39b0*/  BAR.SYNC.DEFER_BLOCKING 0x0 ;  /* 0x0000000000007b1d */ /* 0x000fe20000010000 */
[----:B------:R-:W-:Y:S01]  /*39c0*/  ISETP.GE.U32.AND P0, PT, R16, R17, PT ;  /* 0x000000111000720c */ /* 0x000fe20003f06070 */
[----:B-1----:R-:W-:Y:S01]  /*39d0*/  FADD R7, R7, R28 ;  /* 0x0000001c07077221 */ /* 0x002fe20000000000 */
[----:B------:R-:W-:Y:S01]  /*39e0*/  SHF.R.U32.HI R35, RZ, 0x2, R40 ;  /* 0x00000002ff237819 */ /* 0x000fe20000011628 */
[----:B------:R-:W-:-:S03]  /*39f0*/  IMAD.IADD R34, R25, 0x1, -R16 ;  /* 0x0000000119227824 */ /* 0x000fc600078e0a10 */
[----:B------:R-:W-:-:S07]  /*3a00*/  LOP3.LUT R35, R35, 0x38, RZ, 0xc0, !PT ;  /* 0x0000003823237812 */ /* 0x000fce00078ec0ff */
        /* <DEDUP_REMOVED lines=18> */
.L_x_14650:
        /* <DEDUP_REMOVED lines=39> */
[C---:B------:R-:W-:Y:S01]  /*3da0*/  @!P4 IADD3 R31, P6, R41.reuse, R44, RZ ;  /* 0x0000002c291fc210 */ /* 0x040fe20007fde0ff */
        /* <DEDUP_REMOVED lines=11> */
.L_x_14649:
[----:B------:R-:W-:Y:S05]  /*3e60*/  BSYNC B1 ;  /* 0x0000000000017941 */ /* 0x000fea0003800000 */
.L_x_14648:
        /* <DEDUP_REMOVED lines=15> */
.L_x_14652:
[----:B------:R-:W-:Y:S05]  /*3f60*/  BSYNC B1 ;  /* 0x0000000000017941 */ /* 0x000fea0003800000 */
.L_x_14651:
        /* <DEDUP_REMOVED lines=25> */
.L_x_14647:
[----:B------:R-:W-:Y:S05]  /*4100*/  BSYNC B0 ;  /* 0x0000000000007941 */ /* 0x000fea0003800000 */
.L_x_14646:
        /* <DEDUP_REMOVED lines=28> */
.L_x_14657:
        /* <DEDUP_REMOVED lines=22> */
[----:B------:R-:W-:Y:S02]  /*4430*/  @!P4 LEA R10, P6, R11, R12, 0x2 ;  /* 0x0000000c0b0ac211 */ /* 0x000fe400078c10ff */
[----:B------:R-:W-:Y:S01]  /*4440*/  @!P3 IADD3 R19, P5, R25, R20, RZ ;  /* 0x000000141913b210 */ /* 0x000fe20007fbe0ff */
[----:B------:R3:W4:Y:S01]  /*4450*/  @!P1 LDS R37, [R4+0xc] ;  /* 0x00000c0004259984 */ /* 0x0007220000000800 */
[----:B------:R-:W-:Y:S02]  /*4460*/  @!P4 LEA.HI.X R11, R11, R8, R2, 0x2, P6 ;  /* 0x000000080b0bc211 */ /* 0x000fe400030f1402 */
[----:B------:R-:W-:Y:S01]  /*4470*/  IADD3 R20, P6, R20, UR5, RZ ;  /* 0x0000000514147c10 */ /* 0x000fe2000ffde0ff */
[----:B------:R-:W-:Y:S01]  /*4480*/  @!P3 IMAD.X R2, RZ, RZ, R32, P5 ;  /* 0x000000ffff02b224 */ /* 0x000fe200028e0620 */
[----:B------:R-:W-:-:S02]  /*4490*/  @!P3 LEA R24, P5, R19, R12, 0x2 ;  /* 0x0000000c1318b211 */ /* 0x000fc400078a10ff */
[----:B------:R-:W-:Y:S01]  /*44a0*/  IADD3.X R32, R32, UR8, RZ, P6, !PT ;  /* 0x0000000820207c10 */ /* 0x000fe2000b7fe4ff */
[----:B---3--:R-:W-:Y:S01]  /*44b0*/  VIADD R4, R39, 0x1f ;  /* 0x0000001f27047836 */ /* 0x008fe20000000000 */
        /* <DEDUP_REMOVED lines=20> */
.L_x_14656:
[----:B------:R-:W-:Y:S05]  /*4600*/  BSYNC B1 ;  /* 0x0000000000017941 */ /* 0x000fea0003800000 */
.L_x_14655:
        /* <DEDUP_REMOVED lines=15> */
.L_x_14659:
[----:B------:R-:W-:Y:S05]  /*4700*/  BSYNC B1 ;  /* 0x0000000000017941 */ /* 0x000fea0003800000 */
.L_x_14658:
        /* <DEDUP_REMOVED lines=25> */
.L_x_14654:
[----:B------:R-:W-:Y:S05]  /*48a0*/  BSYNC B0 ;  /* 0x0000000000007941 */ /* 0x000fea0003800000 */
.L_x_14653:
        /* <DEDUP_REMOVED lines=45> */
.L_x_14661:
[----:B------:R-:W-:Y:S05]  /*4b80*/  BSYNC B0 ;  /* 0x0000000000007941 */ /* 0x000fea0003800000 */
.L_x_14660:
[----:B------:R-:W-:Y:S02]  /*4b90*/  ULDC.64 UR4, c[0x0][0x238] ;  /* 0x00008e0000047ab9 */ /* 0x000fe40000000a00 */
[----:B------:R-:W-:-:S04]  /*4ba0*/  ISETP.NE.U32.AND P0, PT, RZ, UR4, PT ;  /* 0x00000004ff007c0c */ /* 0x000fc8000bf05070 */
[----:B------:R-:W-:-:S13]  /*4bb0*/  ISETP.NE.AND.EX P0, PT, RZ, UR5, PT, P0 ;  /* 0x00000005ff007c0c */ /* 0x000fda000bf05300 */
[----:B------:R-:W-:Y:S05]  /*4bc0*/  @!P0 BRA `(.L_x_14662) ;  /* 0x0000000000ac8947 */ /* 0x000fea0003800000 */
[----:B---3--:R-:W3:Y:S01]  /*4bd0*/  SHFL.DOWN PT, R0, R3, 0x10, 0x1f ;  /* 0x0a001f0003007f89 */ /* 0x008ee200000e0000 */
[----:B------:R-:W-:Y:S01]  /*4be0*/  LOP3.LUT P0, RZ, R40, 0x1f, RZ, 0xc0, !PT ;  /* 0x0000001f28ff7812 */ /* 0x000fe2000780c0ff */
[----:B------:R-:W-:-:S12]  /*4bf0*/  BSSY B0, `(.L_x_14663) ;  /* 0x0000022000007945 */ /* 0x000fd80003800000 */
[----:B--2---:R-:W2:Y:S01]  /*4c00*/  @!P0 S2R R9, SR_CgaCtaId ;  /* 0x0000000000098919 */ /* 0x004ea20000008800 */
[----:B----4-:R-:W-:Y:S02]  /*4c10*/  @!P0 MOV R6, 0x400 ;  /* 0x0000040000068802 */ /* 0x010fe40000000f00 */
        /* <DEDUP_REMOVED lines=30> */
.L_x_14672:
[----:B--2---:R-:W-:-:S07]  /*4e00*/  FMNMX R5, R2, R5, !PT ;  /* 0x0000000502057209 */ /* 0x004fce0007800000 */
.L_x_14664:
[----:B------:R-:W-:Y:S05]  /*4e10*/  BSYNC B0 ;  /* 0x0000000000007941 */ /* 0x000fea0003800000 */
.L_x_14663:
[----:B------:R-:W-:Y:S01]  /*4e20*/  ISETP.NE.AND P0, PT, R40, RZ, PT ;  /* 0x000000ff2800720c */ /* 0x000fe20003f05270 */
[----:B------:R-:W-:-:S12]  /*4e30*/  BSSY B0, `(.L_x_14662) ;  /* 0x0000004000007945 */ /* 0x000fd80003800000 */
[----:B------:R-:W-:Y:S05]  /*4e40*/  @P0 BRA `(.L_x_14666) ;  /* 0x0000000000080947 */ /* 0x000fea0003800000 */
[----:B-1----:R-:W1:Y:S02]  /*4e50*/  LDC.64 R2, c[0x0][0x238] ;  /* 0x00008e00ff027b82 */ /* 0x002e640000000a00 */
[----:B-1----:R2:W-:Y:S02]  /*4e60*/  REDG.E.MAX.S32.STRONG.GPU desc[UR6][R2.64], R5 ;  /* 0x000000050200798e */ /* 0x0025e4000d10e386 */
.L_x_14666:
[----:B------:R-:W-:Y:S05]  /*4e70*/  BSYNC B0 ;  /* 0x0000000000007941 */ /* 0x000fea0003800000 */
.L_x_14662:
        /* <DEDUP_REMOVED lines=10> */
[----:B----4-:R-:W-:-:S07]  /*4f20*/  MOV R6, 0x4f40 ;  /* 0x00004f4000067802 */ /* 0x010fce0000000f00 */
[----:B012---:R-:W-:Y:S05]  /*4f30*/  CALL.REL.NOINC `($__internal_371_$__cuda_sm20_rcp_rn_f32_slowpath) ;  /* 0x0000000400887944 */ /* 0x007fea0003c00000 */
[----:B------:R-:W-:Y:S01]  /*4f40*/  IMAD.MOV.U32 R5, RZ, RZ, R0 ;  /* 0x000000ffff057224 */ /* 0x000fe200078e0000 */
[----:B------:R-:W-:Y:S06]  /*4f50*/  BRA `(.L_x_14668) ;  /* 0x0000000000107947 */ /* 0x000fec0003800000 */
.L_x_14667:
[----:B-12-4-:R-:W1:Y:S02]  /*4f60*/  MUFU.RCP R5, R14 ;  /* 0x0000000e00057308 */ /* 0x016e640000001000 */
[----:B-1----:R-:W-:-:S04]  /*4f70*/  FFMA R0, R5, R14, -1 ;  /* 0xbf80000005007423 */ /* 0x002fc8000000000e */
[----:B------:R-:W-:-:S04]  /*4f80*/  FADD.FTZ R0, -R0, -RZ ;  /* 0x800000ff00007221 */ /* 0x000fc80000010100 */
[----:B------:R-:W-:-:S07]  /*4f90*/  FFMA R5, R5, R0, R5 ;  /* 0x0000000005057223 */ /* 0x000fce0000000005 */
.L_x_14668:
[----:B------:R-:W1:Y:S02]  /*4fa0*/  LDC.64 R2, c[0x0][0x240] ;  /* 0x00009000ff027b82 */ /* 0x000e640000000a00 */
[----:B-1----:R-:W-:Y:S01]  /*4fb0*/  STG.E desc[UR6][R2.64], R5 ;  /* 0x0000000502007986 */ /* 0x002fe2000c101906 */
[----:B------:R-:W-:Y:S05]  /*4fc0*/  EXIT ;  /* 0x000000000000794d */ /* 0x000fea0003800000 */
.L_x_14665:
[----:B------:R-:W-:Y:S02]  /*4fd0*/  IMAD.MOV.U32 R7, RZ, RZ, 0x4 ;  /* 0x00000004ff077424 */ /* 0x000fe400078e00ff */
[----:B------:R-:W-:Y:S02]  /*4fe0*/  IMAD.MOV.U32 R9, RZ, RZ, 0x1f ;  /* 0x0000001fff097424 */ /* 0x000fe400078e00ff */
[----:B------:R-:W-:-:S07]  /*4ff0*/  IMAD.MOV.U32 R4, RZ, RZ, -0x1 ;  /* 0xffffffffff047424 */ /* 0x000fce00078e00ff */
[----:B012---:R-:W-:Y:S05]  /*5000*/  WARPSYNC.COLLECTIVE R4, `(.L_x_14669) ;  /* 0x0000000004087348 */ /* 0x007fea0003c00000 */
[----:B--2---:R2:W3:Y:S02]  /*5010*/  SHFL.DOWN P0, R5, R0, R7, R9 ;  /* 0x0800000700057389 */ /* 0x0044e40000000009 */
[----:B0123--:R-:W-:Y:S01]  /*5020*/  ENDCOLLECTIVE ;  /* 0x000000000000791b */ /* 0x00ffe20003800000 */
.L_x_14669:
[----:B------:R-:W-:Y:S02]  /*5030*/  IMAD.MOV.U32 R7, RZ, RZ, 0x2 ;  /* 0x00000002ff077424 */ /* 0x000fe400078e00ff */
[----:B------:R-:W-:-:S05]  /*5040*/  IMAD.MOV.U32 R3, RZ, RZ, R5 ;  /* 0x000000ffff037224 */ /* 0x000fca00078e0005 */
[----:B------:R-:W-:-:S05]  /*5050*/  FMNMX R3, R3, R0, !PT ;  /* 0x0000000003037209 */ /* 0x000fca0007800000 */
[----:B------:R-:W-:-:S07]  /*5060*/  IMAD.MOV.U32 R0, RZ, RZ, R3 ;  /* 0x000000ffff007224 */ /* 0x000fce00078e0003 */
[----:B------:R-:W-:Y:S05]  /*5070*/  WARPSYNC.COLLECTIVE R4, `(.L_x_14670) ;  /* 0x0000000004087348 */ /* 0x000fea0003c00000 */
[----:B------:R0:W1:Y:S02]  /*5080*/  SHFL.DOWN P0, R5, R0, R7, R9 ;  /* 0x0800000700057389 */ /* 0x0000640000000009 */
[----:B01----:R-:W-:Y:S01]  /*5090*/  ENDCOLLECTIVE ;  /* 0x000000000000791b */ /* 0x003fe20003800000 */
.L_x_14670:
[----:B------:R-:W-:Y:S02]  /*50a0*/  IMAD.MOV.U32 R7, RZ, RZ, 0x1 ;  /* 0x00000001ff077424 */ /* 0x000fe400078e00ff */
[----:B------:R-:W-:-:S05]  /*50b0*/  IMAD.MOV.U32 R2, RZ, RZ, R5 ;  /* 0x000000ffff027224 */ /* 0x000fca00078e0005 */
[----:B------:R-:W-:-:S05]  /*50c0*/  FMNMX R2, R3, R2, !PT ;  /* 0x0000000203027209 */ /* 0x000fca0007800000 */
[----:B------:R-:W-:-:S07]  /*50d0*/  IMAD.MOV.U32 R0, RZ, RZ, R2 ;  /* 0x000000ffff007224 */ /* 0x000fce00078e0002 */
[----:B------:R-:W-:Y:S05]  /*50e0*/  WARPSYNC.COLLECTIVE R4, `(.L_x_14671) ;  /* 0x0000000004087348 */ /* 0x000fea0003c00000 */
[----:B------:R0:W1:Y:S02]  /*50f0*/  SHFL.DOWN P0, R5, R0, R7, R9 ;  /* 0x0800000700057389 */ /* 0x0000640000000009 */
[----:B01----:R-:W-:Y:S01]  /*5100*/  ENDCOLLECTIVE ;  /* 0x000000000000791b */ /* 0x003fe20003800000 */
.L_x_14671:
[----:B------:R-:W-:Y:S05]  /*5110*/  BRA `(.L_x_14672) ;  /* 0xfffffffc00387947 */ /* 0x000fea000383ffff */
        .weak           $__internal_370_$__cuda_sm20_div_u64
        .type           $__internal_370_$__cuda_sm20_div_u64,@function
        .size           $__internal_370_$__cuda_sm20_div_u64,($__internal_371_$__cuda_sm20_rcp_rn_f32_slowpath - $__internal_370_$__cuda_sm20_div_u64)
$__internal_370_$__cuda_sm20_div_u64:
        /* <DEDUP_REMOVED lines=67> */
[----:B------:R-:W-:Y:S06]  /*5550*/  RET.REL.NODEC R4 `(_ZN18transformer_engine6detail38cast_transpose_fused_kernel_notalignedILb1ELb1ELb0EfNS_16CTDBiasDActParamI6__halfS3_13__nv_fp8_e4m3fEELi2ELi4ENS_5EmptyEXadL_ZNS_5dreluIffEET_T0_RKS6_EEEEvT3_mmm) ;  /* 0xffffffa804a87950 */ /* 0x000fec0003c3ffff */
        .weak           $__internal_371_$__cuda_sm20_rcp_rn_f32_slowpath
        .type           $__internal_371_$__cuda_sm20_rcp_rn_f32_slowpath,@function
        .size           $__internal_371_$__cuda_sm20_rcp_rn_f32_slowpath,(.L_x_34856 - $__internal_371_$__cuda_sm20_rcp_rn_f32_slowpath)
$__internal_371_$__cuda_sm20_rcp_rn_f32_slowpath:
        /* <DEDUP_REMOVED lines=15> */
.L_x_14673:
        /* <DEDUP_REMOVED lines=33> */
.L_x_14675:
[----:B------:R0:W1:Y:S02]  /*5860*/  MUFU.RCP R0, R14 ;  /* 0x0000000e00007308 */ /* 0x0000640000001000 */
.L_x_14674:
[----:B------:R-:W-:Y:S02]  /*5870*/  IMAD.MOV.U32 R2, RZ, RZ, R6 ;  /* 0x000000ffff027224 */ /* 0x000fe400078e0006 */
[----:B------:R-:W-:-:S04]  /*5880*/  IMAD.MOV.U32 R3, RZ, RZ, 0x0 ;  /* 0x00000000ff037424 */ /* 0x000fc800078e00ff */
[----:B0123--:R-:W-:Y:S05]  /*5890*/  RET.REL.NODEC R2 `(_ZN18transformer_engine6detail38cast_transpose_fused_kernel_notalignedILb1ELb1ELb0EfNS_16CTDBiasDActParamI6__halfS3_13__nv_fp8_e4m3fEELi2ELi4ENS_5EmptyEXadL_ZNS_5dreluIffEET_T0_RKS6_EEEEvT3_mmm) ;  /* 0xffffffa402d87950 */ /* 0x00ffea0003c3ffff */
.L_x_14676:
        /* <DEDUP_REMOVED lines=14> */
.L_x_34856:


//--------------------- .text._ZN18transformer_engine6detail38cast_transpose_fused_kernel_notalignedILb1ELb1ELb0EfNS_16CTDBiasDActParamI6__halfS3_13__nv_fp8_e5m2fEELi2ELi4ENS_5EmptyEXadL_ZNS_5dreluIffEET_T0_RKS6_EEEEvT3_mmm --------------------------
	.section	.text._ZN18transformer_engine6detail38cast_transpose_fused_kernel_notalignedILb1ELb1ELb0EfNS_16CTDBiasDActParamI6__halfS3_13__nv_fp8_e5m2fEELi2ELi4ENS_5EmptyEXadL_ZNS_5dreluIffEET_T0_RKS6_EEEEvT3_mmm,"ax",@progbits
	.align	128
        .global         _ZN18transformer_engine6detail38cast_transpose_fused_kernel_notalignedILb1ELb1ELb0EfNS_16CTDBiasDActParamI6__halfS3_13__nv_fp8_e5m2fEELi2ELi4ENS_5EmptyEXadL_ZNS_5dreluIffEET_T0_RKS6_EEEEvT3_mmm
        .type           _ZN18transformer_engine6detail38cast_transpose_fused_kernel_notalignedILb1ELb1ELb0EfNS_16CTDBiasDActParamI6__halfS3_13__nv_fp8_e5m2fEELi2ELi4ENS_5EmptyEXadL_ZNS_5dreluIffEET_T0_RKS6_EEEEvT3_mmm,@function
        .size           _ZN18transformer_engine6detail38cast_transpose_fused_kernel_notalignedILb1ELb1ELb0EfNS_16CTDBiasDActParamI6__halfS3_13__nv_fp8_e5m2fEELi2ELi4ENS_5EmptyEXadL_ZNS_5dreluIffEET_T0_RKS6_EEEEvT3_mmm,(.L_x_34858 - _ZN18transformer_engine6detail38cast_transpose_fused_kernel_notalignedILb1ELb1ELb0EfNS_16CTDBiasDActParamI6__halfS3_13__nv_fp8_e5m2fEELi2ELi4ENS_5EmptyEXadL_ZNS_5dreluIffEET_T0_RKS6_EEEEvT3_mmm)
        .other          _ZN18transformer_engine6detail38cast_transpose_fused_kernel_notalignedILb1ELb1ELb0EfNS_16CTDBiasDActParamI6__halfS3_13__nv_fp8_e5m2fEELi2ELi4ENS_5EmptyEXadL_ZNS_5dreluIffEET_T0_RKS6_EEEEvT3_mmm,@"STO_CUDA_ENTRY STV_DEFAULT"
_ZN18transformer_engine6detail38cast_transpose_fused_kernel_notalignedILb1ELb1ELb0EfNS_16CTDBiasDActParamI6__halfS3_13__nv_fp8_e5m2fEELi2ELi4ENS_5EmptyEXadL_ZNS_5dreluIffEET_T0_RKS6_EEEEvT3_mmm:
.text._ZN18transformer_engine6detail38cast_transpose_fused_kernel_notalignedILb1ELb1ELb0EfNS_16CTDBiasDActParamI6__halfS3_13__nv_fp8_e5m2fEELi2ELi4ENS_5EmptyEXadL_ZNS_5dreluIffEET_T0_RKS6_EEEEvT3_mmm:
        /* <DEDUP_REMOVED lines=19> */
[----:B------:R-:W-:Y:S05]  /*0130*/  CALL.REL.NOINC `($__internal_372_$__cuda_sm20_div_u64) ;  /* 0x0000004c00f87944 */ /* 0x000fea0003c00000 */
        /* <DEDUP_REMOVED lines=8> */
.L_x_14677:
        /* <DEDUP_REMOVED lines=22> */
.L_x_14678:
        /* <DEDUP_REMOVED lines=184> */
[----:B------:R-:W-:Y:S02]  /*0ea0*/  F2FP.SATFINITE.E5M2.F32.PACK_AB_MERGE_C R42, RZ, R42, RZ ;  /* 0x0000002aff2a723e */ /* 0x000fe400048060ff */
[----:B------:R-:W-:Y:S02]  /*0eb0*/  F2FP.SATFINITE.E5M2.F32.PACK_AB_MERGE_C R43, RZ, R43, RZ ;  /* 0x0000002bff2b723e */ /* 0x000fe400048060ff */
        /* <DEDUP_REMOVED lines=19> */
[----:B------:R-:W-:Y:S01]  /*0ff0*/  F2FP.SATFINITE.E5M2.F32.PACK_AB_MERGE_C R39, RZ, R39, RZ ;  /* 0x00000027ff27723e */ /* 0x000fe200048060ff */
[----:B------:R-:W-:Y:S01]  /*1000*/  VIADD R9, R8, 0x1 ;  /* 0x0000000108097836 */ /* 0x000fe20000000000 */
[----:B------:R-:W-:Y:S01]  /*1010*/  F2FP.SATFINITE.E5M2.F32.PACK_AB_MERGE_C R44, RZ, R44, RZ ;  /* 0x0000002cff2c723e */ /* 0x000fe200048060ff */
        /* <DEDUP_REMOVED lines=87> */
.L_x_14680:
[----:B------:R-:W-:Y:S05]  /*1590*/  BSYNC B0 ;  /* 0x0000000000007941 */ /* 0x000fea0003800000 */
.L_x_14679:
        /* <DEDUP_REMOVED lines=11> */
.L_x_14682:
[----:B------:R-:W-:Y:S05]  /*1650*/  BSYNC B0 ;  /* 0x0000000000007941 */ /* 0x000fea0003800000 */
.L_x_14681:
[----:B------:R-:W-:Y:S01]  /*1660*/  LOP3.LUT R30, R30, 0x1f, RZ, 0xc0, !PT ;  /* 0x0000001f1e1e7812 */ /* 0x000fe200078ec0ff */
[C---:B0-----:R-:W-:Y:S01]  /*1670*/  IMAD R4, R20.reuse, R47, RZ ;  /* 0x0000002f14047224 */ /* 0x041fe200078e02ff */
[----:B------:R-:W-:Y:S01]  /*1680*/  F2FP.SATFINITE.E5M2.F32.PACK_AB_MERGE_C R44, RZ, R44, RZ ;  /* 0x0000002cff2c723e */ /* 0x000fe200048060ff */
[----:B-1----:R-:W-:Y:S01]  /*1690*/  IMAD.SHL.U32 R7, R20, 0x4, RZ ;  /* 0x0000000414077824 */ /* 0x002fe200078e00ff */
[----:B------:R-:W-:Y:S01]  /*16a0*/  ISETP.LT.U32.AND P0, PT, R30, R17, !P2 ;  /* 0x000000111e00720c */ /* 0x000fe20005701070 */
[----:B------:R-:W-:Y:S01]  /*16b0*/  VIADD R50, R2, 0xffffffff ;  /* 0xffffffff02327836 */ /* 0x000fe20000000000 */
[----:B------:R-:W-:Y:S01]  /*16c0*/  F2FP.SATFINITE.E5M2.F32.PACK_AB_MERGE_C R31, RZ, R31, RZ ;  /* 0x0000001fff1f723e */ /* 0x000fe200048060ff */
        /* <DEDUP_REMOVED lines=16> */
[----:B------:R-:W-:Y:S01]  /*17d0*/  F2FP.SATFINITE.E5M2.F32.PACK_AB_MERGE_C R8, RZ, R9, RZ ;  /* 0x00000009ff08723e */ /* 0x000fe200048060ff */
[----:B------:R-:W-:Y:S01]  /*17e0*/  @P0 IMAD.X R7, R5, 0x1, R45, P2 ;  /* 0x0000000105070824 */ /* 0x000fe200010e062d */
[----:B------:R-:W-:Y:S01]  /*17f0*/  F2FP.SATFINITE.E5M2.F32.PACK_AB_MERGE_C R23, RZ, R23, RZ ;  /* 0x00000017ff17723e */ /* 0x000fe200048060ff */
        /* <DEDUP_REMOVED lines=90> */
[----:B------:R-:W-:Y:S02]  /*1da0*/  F2FP.SATFINITE.E5M2.F32.PACK_AB_MERGE_C R42, RZ, R42, RZ ;  /* 0x0000002aff2a723e */ /* 0x000fe400048060ff */
[----:B------:R-:W-:Y:S01]  /*1db0*/  F2FP.SATFINITE.E5M2.F32.PACK_AB_MERGE_C R33, RZ, R33, RZ ;  /* 0x00000021ff21723e */ /* 0x000fe200048060ff */
        /* <DEDUP_REMOVED lines=9> */
.L_x_14684:
[----:B------:R-:W-:Y:S05]  /*1e50*/  BSYNC B0 ;  /* 0x0000000000007941 */ /* 0x000fea0003800000 */
.L_x_14683:
        /* <DEDUP_REMOVED lines=59> */
.L_x_14686:
[----:B------:R-:W-:Y:S05]  /*2210*/  BSYNC B0 ;  /* 0x0000000000007941 */ /* 0x000fea0003800000 */
.L_x_14685:
        /* <DEDUP_REMOVED lines=21> */
[----:B------:R-:W-:Y:S01]  /*2370*/  F2FP.SATFINITE.E5M2.F32.PACK_AB_MERGE_C R46, RZ, R25, RZ ;  /* 0x00000019ff2e723e */ /* 0x000fe200048060ff */
[-C--:B------:R-:W-:Y:S01]  /*2380*/  FMUL R25, R35, R14.reuse ;  /* 0x0000000e23197220 */ /* 0x080fe20000400000 */
[----:B------:R-:W-:Y:S01]  /*2390*/  F2FP.SATFINITE.E5M2.F32.PACK_AB_MERGE_C R45, RZ, R45, RZ ;  /* 0x0000002dff2d723e */ /* 0x000fe200048060ff */
[----:B------:R-:W-:Y:S01]  /*23a0*/  FMUL R37, R47, R14 ;  /* 0x0000000e2f257220 */ /* 0x000fe20000400000 */
[----:B------:R-:W-:Y:S01]  /*23b0*/  LOP3.LUT R23, R46, 0xff, RZ, 0xc0, !PT ;  /* 0x000000ff2e177812 */ /* 0x000fe200078ec0ff */
[----:B------:R-:W-:Y:S01]  /*23c0*/  IMAD R2, R2, 0x1000000, R41 ;  /* 0x0100000002027824 */ /* 0x000fe200078e0229 */
[----:B------:R-:W-:Y:S01]  /*23d0*/  LOP3.LUT R44, R45, 0xffff, RZ, 0xc0, !PT ;  /* 0x0000ffff2d2c7812 */ /* 0x000fe200078ec0ff */
[----:B------:R-:W-:Y:S01]  /*23e0*/  @P2 IMAD.SHL.U32 R51, R28, 0x2, RZ ;  /* 0x000000021c332824 */ /* 0x000fe200078e00ff */
[----:B------:R-:W-:-:S02]  /*23f0*/  F2FP.SATFINITE.E5M2.F32.PACK_AB_MERGE_C R41, RZ, R25, RZ ;  /* 0x00000019ff29723e */ /* 0x000fc400048060ff */
[----:B------:R-:W-:Y:S02]  /*2400*/  F2FP.SATFINITE.E5M2.F32.PACK_AB_MERGE_C R50, RZ, R37, RZ ;  /* 0x00000025ff32723e */ /* 0x000fe400048060ff */
        /* <DEDUP_REMOVED lines=136> */
[----:B------:R-:W-:Y:S01]  /*2c90*/  F2FP.SATFINITE.E5M2.F32.PACK_AB_MERGE_C R42, RZ, R42, RZ ;  /* 0x0000002aff2a723e */ /* 0x000fe200048060ff */
[----:B-1----:R-:W-:-:S05]  /*2ca0*/  FMUL R38, R55, R14 ;  /* 0x0000000e37267220 */ /* 0x002fca0000400000 */
[----:B------:R-:W-:Y:S01]  /*2cb0*/  F2FP.SATFINITE.E5M2.F32.PACK_AB_MERGE_C R38, RZ, R38, RZ ;  /* 0x00000026ff26723e */ /* 0x000fe200048060ff */
        /* <DEDUP_REMOVED lines=12> */
[----:B------:R-:W-:Y:S01]  /*2d80*/  F2FP.SATFINITE.E5M2.F32.PACK_AB_MERGE_C R47, RZ, R47, RZ ;  /* 0x0000002fff2f723e */ /* 0x000fe200048060ff */
        /* <DEDUP_REMOVED lines=16> */
[----:B------:R-:W-:-:S02]  /*2e90*/  F2FP.SATFINITE.E5M2.F32.PACK_AB_MERGE_C R45, RZ, R45, RZ ;  /* 0x0000002dff2d723e */ /* 0x000fc400048060ff */
        /* <DEDUP_REMOVED lines=15> */
.L_x_14688:
[----:B------:R-:W-:Y:S05]  /*2f90*/  BSYNC B0 ;  /* 0x0000000000007941 */ /* 0x000fea0003800000 */
.L_x_14687:
        /* <DEDUP_REMOVED lines=11> */
.L_x_14690:
[----:B------:R-:W-:Y:S05]  /*3050*/  BSYNC B0 ;  /* 0x0000000000007941 */ /* 0x000fea0003800000 */
.L_x_14689:
[----:B------:R-:W-:Y:S01]  /*3060*/  FMUL R30, R37, R14 ;  /* 0x0000000e251e7220 */ /* 0x000fe20000400000 */
[----:B------:R-:W-:Y:S01]  /*3070*/  F2FP.SATFINITE.E5M2.F32.PACK_AB_MERGE_C R42, RZ, R42, RZ ;  /* 0x0000002aff2a723e */ /* 0x000fe200048060ff */
[----:B01----:R-:W-:Y:S01]  /*3080*/  FMUL R6, R39, R14 ;  /* 0x0000000e27067220 */ /* 0x003fe20000400000 */
[----:B------:R-:W-:Y:S01]  /*3090*/  F2FP.SATFINITE.E5M2.F32.PACK_AB_MERGE_C R45, RZ, R44, RZ ;  /* 0x0000002cff2d723e */ /* 0x000fe200048060ff */
[----:B------:R-:W-:Y:S01]  /*30a0*/  FADD R38, RZ, R41 ;  /* 0x00000029ff267221 */ /* 0x000fe20000000000 */
[----:B------:R-:W-:Y:S01]  /*30b0*/  LOP3.LUT R44, R42, 0xff, RZ, 0xc0, !PT ;  /* 0x000000ff2a2c7812 */ /* 0x000fe200078ec0ff */
[----:B------:R-:W-:Y:S01]  /*30c0*/  BSSY B0, `(.L_x_14691) ;  /* 0x0000049000007945 */ /* 0x000fe20003800000 */
[----:B------:R-:W-:Y:S01]  /*30d0*/  LOP3.LUT R7, R45, 0xffff, RZ, 0xc0, !PT ;  /* 0x0000ffff2d077812 */ /* 0x000fe200078ec0ff */
[----:B------:R-:W-:Y:S01]  /*30e0*/  FADD R38, R43, R38 ;  /* 0x000000262b267221 */ /* 0x000fe20000000000 */
[----:B------:R-:W-:Y:S02]  /*30f0*/  F2FP.SATFINITE.E5M2.F32.PACK_AB_MERGE_C R30, RZ, R30, RZ ;  /* 0x0000001eff1e723e */ /* 0x000fe400048060ff */
[----:B------:R-:W-:-:S02]  /*3100*/  F2FP.SATFINITE.E5M2.F32.PACK_AB_MERGE_C R31, RZ, R6, RZ ;  /* 0x00000006ff1f723e */ /* 0x000fc400048060ff */
        /* <DEDUP_REMOVED lines=42> */
[----:B------:R-:W-:Y:S01]  /*33b0*/  F2FP.SATFINITE.E5M2.F32.PACK_AB_MERGE_C R46, RZ, R46, RZ ;  /* 0x0000002eff2e723e */ /* 0x000fe200048060ff */
[----:B0-----:R-:W-:Y:S01]  /*33c0*/  HADD2.F32 R31, -RZ, R54.H1_H1 ;  /* 0x30000036ff1f7230 */ /* 0x001fe20000004100 */
[----:B------:R-:W-:Y:S01]  /*33d0*/  F2FP.SATFINITE.E5M2.F32.PACK_AB_MERGE_C R43, RZ, R43, RZ ;  /* 0x0000002bff2b723e */ /* 0x000fe200048060ff */
        /* <DEDUP_REMOVED lines=23> */
.L_x_14692:
[----:B------:R-:W-:Y:S05]  /*3550*/  BSYNC B0 ;  /* 0x0000000000007941 */ /* 0x000fea0003800000 */
.L_x_14691:
        /* <DEDUP_REMOVED lines=11> */
.L_x_14694:
[----:B------:R-:W-:Y:S05]  /*3610*/  BSYNC B0 ;  /* 0x0000000000007941 */ /* 0x000fea0003800000 */
.L_x_14693:
        /* <DEDUP_REMOVED lines=81> */
.L_x_14699:
        /* <DEDUP_REMOVED lines=51> */
.L_x_14698:
[----:B------:R-:W-:Y:S05]  /*3e60*/  BSYNC B1 ;  /* 0x0000000000017941 */ /* 0x000fea0003800000 */
.L_x_14697:
        /* <DEDUP_REMOVED lines=15> */
.L_x_14701:
[----:B------:R-:W-:Y:S05]  /*3f60*/  BSYNC B1 ;  /* 0x0000000000017941 */ /* 0x000fea0003800000 */
.L_x_14700:
        /* <DEDUP_REMOVED lines=25> */
.L_x_14696:
[----:B------:R-:W-:Y:S05]  /*4100*/  BSYNC B0 ;  /* 0x0000000000007941 */ /* 0x000fea0003800000 */
.L_x_14695:
        /* <DEDUP_REMOVED lines=28> */
.L_x_14706:
        /* <DEDUP_REMOVED lines=51> */
.L_x_14705:
[----:B------:R-:W-:Y:S05]  /*4600*/  BSYNC B1 ;  /* 0x0000000000017941 */ /* 0x000fea0003800000 */
.L_x_14704:
        /* <DEDUP_REMOVED lines=15> */
.L_x_14708:
[----:B------:R-:W-:Y:S05]  /*4700*/  BSYNC B1 ;  /* 0x0000000000017941 */ /* 0x000fea0003800000 */
.L_x_14707:
        /* <DEDUP_REMOVED lines=25> */
.L_x_14703:
[----:B------:R-:W-:Y:S05]  /*48a0*/  BSYNC B0 ;  /* 0x0000000000007941 */ /* 0x000fea0003800000 */
.L_x_14702:
        /* <DEDUP_REMOVED lines=45> */
.L_x_14710:
[----:B------:R-:W-:Y:S05]  /*4b80*/  BSYNC B0 ;  /* 0x0000000000007941 */ /* 0x000fea0003800000 */
.L_x_14709:
        /* <DEDUP_REMOVED lines=39> */
.L_x_14721:
[----:B--2---:R-:W-:-:S07]  /*4e00*/  FMNMX R5, R2, R5, !PT ;  /* 0x0000000502057209 */ /* 0x004fce0007800000 */
.L_x_14713:
[----:B------:R-:W-:Y:S05]  /*4e10*/  BSYNC B0 ;  /* 0x0000000000007941 */ /* 0x000fea0003800000 */
.L_x_14712:
[----:B------:R-:W-:Y:S01]  /*4e20*/  ISETP.NE.AND P0, PT, R40, RZ, PT ;  /* 0x000000ff2800720c */ /* 0x000fe20003f05270 */
[----:B------:R-:W-:-:S12]  /*4e30*/  BSSY B0, `(.L_x_14711) ;  /* 0x0000004000007945 */ /* 0x000fd80003800000 */
[----:B------:R-:W-:Y:S05]  /*4e40*/  @P0 BRA `(.L_x_14715) ;  /* 0x0000000000080947 */ /* 0x000fea0003800000 */
[----:B-1----:R-:W1:Y:S02]  /*4e50*/  LDC.64 R2, c[0x0][0x238] ;  /* 0x00008e00ff027b82 */ /* 0x002e640000000a00 */
[----:B-1----:R2:W-:Y:S02]  /*4e60*/  REDG.E.MAX.S32.STRONG.GPU desc[UR6][R2.64], R5 ;  /* 0x000000050200798e */ /* 0x0025e4000d10e386 */
.L_x_14715:
[----:B------:R-:W-:Y:S05]  /*4e70*/  BSYNC B0 ;  /* 0x0000000000007941 */ /* 0x000fea0003800000 */
.L_x_14711:
        /* <DEDUP_REMOVED lines=11> */
[----:B012---:R-:W-:Y:S05]  /*4f30*/  CALL.REL.NOINC `($__internal_373_$__cuda_sm20_rcp_rn_f32_slowpath) ;  /* 0x0000000400887944 */ /* 0x007fea0003c00000 */
[----:B------:R-:W-:Y:S01]  /*4f40*/  IMAD.MOV.U32 R5, RZ, RZ, R0 ;  /* 0x000000ffff057224 */ /* 0x000fe200078e0000 */
[----:B------:R-:W-:Y:S06]  /*4f50*/  BRA `(.L_x_14717) ;  /* 0x0000000000107947 */ /* 0x000fec0003800000 */
.L_x_14716:
[----:B-12-4-:R-:W1:Y:S02]  /*4f60*/  MUFU.RCP R5, R14 ;  /* 0x0000000e00057308 */ /* 0x016e640000001000 */
[----:B-1----:R-:W-:-:S04]  /*4f70*/  FFMA R0, R5, R14, -1 ;  /* 0xbf80000005007423 */ /* 0x002fc8000000000e */
[----:B------:R-:W-:-:S04]  /*4f80*/  FADD.FTZ R0, -R0, -RZ ;  /* 0x800000ff00007221 */ /* 0x000fc80000010100 */
[----:B------:R-:W-:-:S07]  /*4f90*/  FFMA R5, R5, R0, R5 ;  /* 0x0000000005057223 */ /* 0x000fce0000000005 */
.L_x_14717:
[----:B------:R-:W1:Y:S02]  /*4fa0*/  LDC.64 R2, c[0x0][0x240] ;  /* 0x00009000ff027b82 */ /* 0x000e640000000a00 */
[----:B-1----:R-:W-:Y:S01]  /*4fb0*/  STG.E desc[UR6][R2.64], R5 ;  /* 0x0000000502007986 */ /* 0x002fe2000c101906 */
[----:B------:R-:W-:Y:S05]  /*4fc0*/  EXIT ;  /* 0x000000000000794d */ /* 0x000fea0003800000 */
.L_x_14714:
[----:B------:R-:W-:Y:S02]  /*4fd0*/  IMAD.MOV.U32 R7, RZ, RZ, 0x4 ;  /* 0x00000004ff077424 */ /* 0x000fe400078e00ff */
[----:B------:R-:W-:Y:S02]  /*4fe0*/  IMAD.MOV.U32 R9, RZ, RZ, 0x1f ;  /* 0x0000001fff097424 */ /* 0x000fe400078e00ff */
[----:B------:R-:W-:-:S07]  /*4ff0*/  IMAD.MOV.U32 R4, RZ, RZ, -0x1 ;  /* 0xffffffffff047424 */ /* 0x000fce00078e00ff */
[----:B012---:R-:W-:Y:S05]  /*5000*/  WARPSYNC.COLLECTIVE R4, `(.L_x_14718) ;  /* 0x0000000004087348 */ /* 0x007fea0003c00000 */
[----:B--2---:R2:W3:Y:S02]  /*5010*/  SHFL.DOWN P0, R5, R0, R7, R9 ;  /* 0x0800000700057389 */ /* 0x0044e40000000009 */
[----:B0123--:R-:W-:Y:S01]  /*5020*/  ENDCOLLECTIVE ;  /* 0x000000000000791b */ /* 0x00ffe20003800000 */
.L_x_14718:
[----:B------:R-:W-:Y:S02]  /*5030*/  IMAD.MOV.U32 R7, RZ, RZ, 0x2 ;  /* 0x00000002ff077424 */ /* 0x000fe400078e00ff */
[----:B------:R-:W-:-:S05]  /*5040*/  IMAD.MOV.U32 R3, RZ, RZ, R5 ;  /* 0x000000ffff037224 */ /* 0x000fca00078e0005 */
[----:B------:R-:W-:-:S05]  /*5050*/  FMNMX R3, R3, R0, !PT ;  /* 0x0000000003037209 */ /* 0x000fca0007800000 */
[----:B------:R-:W-:-:S07]  /*5060*/  IMAD.MOV.U32 R0, RZ, RZ, R3 ;  /* 0x000000ffff007224 */ /* 0x000fce00078e0003 */
[----:B------:R-:W-:Y:S05]  /*5070*/  WARPSYNC.COLLECTIVE R4, `(.L_x_14719) ;  /* 0x0000000004087348 */ /* 0x000fea0003c00000 */
[----:B------:R0:W1:Y:S02]  /*5080*/  SHFL.DOWN P0, R5, R0, R7, R9 ;  /* 0x0800000700057389 */ /* 0x0000640000000009 */
[----:B01----:R-:W-:Y:S01]  /*5090*/  ENDCOLLECTIVE ;  /* 0x000000000000791b */ /* 0x003fe20003800000 */
.L_x_14719:
[----:B------:R-:W-:Y:S02]  /*50a0*/  IMAD.MOV.U32 R7, RZ, RZ, 0x1 ;  /* 0x00000001ff077424 */ /* 0x000fe400078e00ff */
[----:B------:R-:W-:-:S05]  /*50b0*/  IMAD.MOV.U32 R2, RZ, RZ, R5 ;  /* 0x000000ffff027224 */ /* 0x000fca00078e0005 */
[----:B------:R-:W-:-:S05]  /*50c0*/  FMNMX R2, R3, R2, !PT ;  /* 0x0000000203027209 */ /* 0x000fca0007800000 */
[----:B------:R-:W-:-:S07]  /*50d0*/  IMAD.MOV.U32 R0, RZ, RZ, R2 ;  /* 0x000000ffff007224 */ /* 0x000fce00078e0002 */
[----:B------:R-:W-:Y:S05]  /*50e0*/  WARPSYNC.COLLECTIVE R4, `(.L_x_14720) ;  /* 0x0000000004087348 */ /* 0x000fea0003c00000 */
[----:B------:R0:W1:Y:S02]  /*50f0*/  SHFL.DOWN P0, R5, R0, R7, R9 ;  /* 0x0800000700057389 */ /* 0x0000640000000009 */
[----:B01----:R-:W-:Y:S01]  /*5100*/  ENDCOLLECTIVE ;  /* 0x000000000000791b */ /* 0x003fe20003800000 */
.L_x_14720:
[----:B------:R-:W-:Y:S05]  /*5110*/  BRA `(.L_x_14721) ;  /* 0xfffffffc00387947 */ /* 0x000fea000383ffff */
        .weak           $__internal_372_$__cuda_sm20_div_u64
        .type           $__internal_372_$__cuda_sm20_div_u64,@function
        .size           $__internal_372_$__cuda_sm20_div_u64,($__internal_373_$__cuda_sm20_rcp_rn_f32_slowpath - $__internal_372_$__cuda_sm20_div_u64)
$__internal_372_$__cuda_sm20_div_u64:
        /* <DEDUP_REMOVED lines=67> */
[----:B------:R-:W-:Y:S06]  /*5550*/  RET.REL.NODEC R4 `(_ZN18transformer_engine6detail38cast_transpose_fused_kernel_notalignedILb1ELb1ELb0EfNS_16CTDBiasDActParamI6__halfS3_13__nv_fp8_e5m2fEELi2ELi4ENS_5EmptyEXadL_ZNS_5dreluIffEET_T0_RKS6_EEEEvT3_mmm) ;  /* 0xffffffa804a87950 */ /* 0x000fec0003c3ffff */
        .weak           $__internal_373_$__cuda_sm20_rcp_rn_f32_slowpath
        .type           $__internal_373_$__cuda_sm20_rcp_rn_f32_slowpath,@function
        .size           $__internal_373_$__cuda_sm20_rcp_rn_f32_slowpath,(.L_x_34858 - $__internal_373_$__cuda_sm20_rcp_rn_f32_slowpath)
$__internal_373_$__cuda_sm20_rcp_rn_f32_slowpath:
        /* <DEDUP_REMOVED lines=15> */
.L_x_14722:
        /* <DEDUP_REMOVED lines=33> */
.L_x_14724:
[----:B------:R0:W1:Y:S02]  /*5860*/  MUFU.RCP R0, R14 ;  /* 0x0000000e00007308 */ /* 0x0000640000001000 */
.L_x_14723:
[----:B------:R-:W-:Y:S02]  /*5870*/  IMAD.MOV.U32 R2, RZ, RZ, R6 ;  /* 0x000000ffff027224 */ /* 0x000fe400078e0006 */
[----:B------:R-:W-:-:S04]  /*5880*/  IMAD.MOV.U32 R3, RZ, RZ, 0x0 ;  /* 0x00000000ff037424 */ /* 0x000fc800078e00ff */
[----:B0123--:R-:W-:Y:S05]  /*5890*/  RET.REL.NODEC R2 `(_ZN18transformer_engine6detail38cast_transpose_fused_kernel_notalignedILb1ELb1ELb0EfNS_16CTDBiasDActParamI6__halfS3_13__nv_fp8_e5m2fEELi2ELi4ENS_5EmptyEXadL_ZNS_5dreluIffEET_T0_RKS6_EEEEvT3_mmm) ;  /* 0xffffffa402d87950 */ /* 0x00ffea0003c3ffff */
.L_x_14725:
        /* <DEDUP_REMOVED lines=14> */
.L_x_34858:


//--------------------- .text._ZN18transformer_engine6detail38cast_transpose_fused_kernel_notalignedILb1ELb1ELb0EfNS_16CTDBiasDActParamI6__halfS3_13__nv_bfloat16fEELi2ELi2ENS_5EmptyEXadL_ZNS_5dreluIffEET_T0_RKS6_EEEEvT3_mmm --------------------------
	.section	.text._ZN18transformer_engine6detail38cast_transpose_fused_kernel_notalignedILb1ELb1ELb0EfNS_16CTDBiasDActParamI6__halfS3_13__nv_bfloat16fEELi2ELi2ENS_5EmptyEXadL_ZNS_5dreluIffEET_T0_RKS6_EEEEvT3_mmm,"ax",@progbits
	.align	128
        .global         _ZN18transformer_engine6detail38cast_transpose_fused_kernel_notalignedILb1ELb1ELb0EfNS_16CTDBiasDActParamI6__halfS3_13__nv_bfloat16fEELi2ELi2ENS_5EmptyEXadL_ZNS_5dreluIffEET_T0_RKS6_EEEEvT3_mmm
        .type           _ZN18transformer_engine6detail38cast_transpose_fused_kernel_notalignedILb1ELb1ELb0EfNS_16CTDBiasDActParamI6__halfS3_13__nv_bfloat16fEELi2ELi2ENS_5EmptyEXadL_ZNS_5dreluIffEET_T0_RKS6_EEEEvT3_mmm,@function
        .size           _ZN18transformer_engine6detail38cast_transpose_fused_kernel_notalignedILb1ELb1ELb0EfNS_16CTDBiasDActParamI6__halfS3_13__nv_bfloat16fEELi2ELi2ENS_5EmptyEXadL_ZNS_5dreluIffEET_T0_RKS6_EEEEvT3_mmm,(.L_x_34860 - _ZN18transformer_engine6detail38cast_transpose_fused_kernel_notalignedILb1ELb1ELb0EfNS_16CTDBiasDActParamI6__halfS3_13__nv_bfloat16fEELi2ELi2ENS_5EmptyEXadL_ZNS_5dreluIffEET_T0_RKS6_EEEEvT3_mmm)
        .other          _ZN18transformer_engine6detail38cast_transpose_fused_kernel_notalignedILb1ELb1ELb0EfNS_16CTDBiasDActParamI6__halfS3_13__nv_bfloat16fEELi2ELi2ENS_5EmptyEXadL_ZNS_5dreluIffEET_T0_RKS6_EEEEvT3_mmm,@"STO_CUDA_ENTRY STV_DEFAULT"
_ZN18transformer_engine6detail38cast_transpose_fused_kernel_notalignedILb1ELb1ELb0EfNS_16CTDBiasDActParamI6__halfS3_13__nv_bfloat16fEELi2ELi2ENS_5EmptyEXadL_ZNS_5dreluIffEET_T0_RKS6_EEEEvT3_mmm:
.text._ZN18transformer_engine6detail38cast_transpose_fused_kernel_notalignedILb1ELb1ELb0EfNS_16CTDBiasDActParamI6__halfS3_13__nv_bfloat16fEELi2ELi2ENS_5EmptyEXadL_ZNS_5dreluIffEET_T0_RKS6_EEEEvT3_mmm:
        /* <DEDUP_REMOVED lines=20> */
[----:B------:R-:W-:Y:S05]  /*0140*/  CALL.REL.NOINC `($__internal_374_$__cuda_sm20_div_u64) ;  /* 0x0000003400647944 */ /* 0x000fea0003c00000 */
        /* <DEDUP_REMOVED lines=9> */
.L_x_14726:
        /* <DEDUP_REMOVED lines=22> */
.L_x_14727:
[----:B------:R-:W-:Y:S01]  /*0340*/  ULDC.64 UR6, c[0x0][0x260] ;  /* 0x0000980000067ab9 */ /* 0x000fe20000000a00 */
[----:B------:R-:W-:Y:S01]  /*0350*/  ULDC.64 UR8, c[0x0][0x258] ;  /* 0x0000960000087ab9 */ /* 0x000fe20000000a00 */
[----:B------:R-:W-:Y:S01]  /*0360*/  IMAD.U32 R5, RZ, RZ, UR7 ;  /* 0x00000007ff057e24 */ /* 0x000fe2000f8e00ff */
[----:B------:R-:W-:Y:S01]  /*0370*/  USHF.R.U64 UR12, UR8, 0x1, UR9 ;  /* 0x00000001080c7899 */ /* 0x000fe20008001209 */
[----:B------:R-:W-:Y:S01]  /*0380*/  IMAD.U32 R2, RZ, RZ, UR6 ;  /* 0x00000006ff027e24 */ /* 0x000fe2000f8e00ff */
[----:B------:R-:W-:Y:S01]  /*0390*/  ULDC.64 UR4, c[0x0][0x230] ;  /* 0x00008c0000047ab9 */ /* 0x000fe20000000a00 */
[----:B------:R-:W-:Y:S01]  /*03a0*/  USHF.R.U32.HI UR13, URZ, 0x1, UR9 ;  /* 0x000000013f0d7899 */ /* 0x000fe20008011609 */
[----:B------:R-:W-:Y:S01]  /*03b0*/  ISETP.NE.U32.AND P0, PT, RZ, UR4, PT ;  /* 0x00000004ff007c0c */ /* 0x000fe2000bf05070 */
[----:B------:R-:W-:Y:S01]  /*03c0*/  IMAD.MOV.U32 R10, RZ, RZ, R0 ;  /* 0x000000ffff0a7224 */ /* 0x000fe200078e0000 */
[----:B------:R-:W-:Y:S01]  /*03d0*/  SHF.R.U64 R2, R2, 0x1, R5 ;  /* 0x0000000102027819 */ /* 0x000fe20000001205 */
[--C-:B------:R-:W-:Y:S01]  /*03e0*/  IMAD.MOV.U32 R11, RZ, RZ, R3.reuse ;  /* 0x000000ffff0b7224 */ /* 0x100fe200078e0003 */
[C---:B------:R-:W-:Y:S01]  /*03f0*/  SHF.L.U64.HI R8, R0.reuse, 0x5, R3 ;  /* 0x0000000500087819 */ /* 0x040fe20000010203 */
[----:B------:R-:W-:Y:S01]  /*0400*/  IMAD R13, R29, UR8, RZ ;  /* 0x000000081d0d7c24 */ /* 0x000fe2000f8e02ff */
[----:B------:R-:W-:Y:S01]  /*0410*/  LEA R12, P1, -R0, UR12, 0x5 ;  /* 0x0000000c000c7c11 */ /* 0x000fe2000f8229ff */
[C---:B------:R-:W-:Y:S01]  /*0420*/  IMAD.WIDE.U32 R32, R28.reuse, UR8, R10 ;  /* 0x000000081c207c25 */ /* 0x040fe2000f8e000a */
[C---:B------:R-:W-:Y:S01]  /*0430*/  SHF.L.U64.HI R7, R28.reuse, 0x5, R29 ;  /* 0x000000051c077819 */ /* 0x040fe2000001021d */
[----:B------:R-:W-:Y:S01]  /*0440*/  ULDC.64 UR14, c[0x0][0x218] ;  /* 0x00008600000e7ab9 */ /* 0x000fe20000000a00 */
[----:B------:R-:W-:Y:S01]  /*0450*/  SHF.R.U32.HI R4, RZ, 0x1, R5 ;  /* 0x00000001ff047819 */ /* 0x000fe20000011605 */
[C---:B------:R-:W-:Y:S01]  /*0460*/  IMAD R19, R28.reuse, UR9, R13 ;  /* 0x000000091c137c24 */ /* 0x040fe2000f8e020d */
[----:B------:R-:W-:Y:S01]  /*0470*/  LEA R9, P2, -R28, R2, 0x5 ;  /* 0x000000021c097211 */ /* 0x000fe200078429ff */
[----:B------:R-:W-:Y:S01]  /*0480*/  IMAD.SHL.U32 R15, R32, 0x80, RZ ;  /* 0x00000080200f7824 */ /* 0x000fe200078e00ff */
[----:B------:R-:W-:Y:S01]  /*0490*/  ISETP.NE.AND.EX P0, PT, RZ, UR5, PT, P0 ;  /* 0x00000005ff007c0c */ /* 0x000fe2000bf05300 */
[----:B------:R-:W-:Y:S01]  /*04a0*/  IMAD.IADD R33, R33, 0x1, R19 ;  /* 0x0000000121217824 */ /* 0x000fe200078e0213 */
[----:B------:R-:W-:Y:S01]  /*04b0*/  IADD3.X R8, ~R8, UR13, RZ, P1, !PT ;  /* 0x0000000d08087c10 */ /* 0x000fe20008ffe5ff */
[----:B------:R-:W-:Y:S01]  /*04c0*/  IMAD.X R7, R4, 0x1, ~R7, P2 ;  /* 0x0000000104077824 */ /* 0x000fe200010e0e07 */
[----:B------:R-:W-:Y:S01]  /*04d0*/  ISETP.LT.U32.AND P1, PT, R12, 0x20, PT ;  /* 0x000000200c00780c */ /* 0x000fe20003f21070 */
[----:B------:R-:W-:Y:S01]  /*04e0*/  ULDC.64 UR4, c[0x0][0x210] ;  /* 0x0000840000047ab9 */ /* 0x000fe20000000a00 */
[----:B------:R-:W-:Y:S01]  /*04f0*/  ISETP.LT.U32.AND P2, PT, R9, 0x20, PT ;  /* 0x000000200900780c */ /* 0x000fe20003f41070 */
[----:B------:R-:W-:Y:S01]  /*0500*/  ULDC.64 UR10, c[0x0][0x208] ;  /* 0x00008200000a7ab9 */ /* 0x000fe20000000a00 */
[----:B------:R-:W-:Y:S01]  /*0510*/  ISETP.LT.U32.AND.EX P1, PT, R8, RZ, PT, P1 ;  /* 0x000000ff0800720c */ /* 0x000fe20003f21110 */
[C---:B------:R-:W-:Y:S01]  /*0520*/  IMAD.SHL.U32 R8, R6.reuse, 0x4, RZ ;  /* 0x0000000406087824 */ /* 0x040fe200078e00ff */
[----:B------:R-:W-:Y:S01]  /*0530*/  ISETP.LT.U32.AND.EX P2, PT, R7, RZ, PT, P2 ;  /* 0x000000ff0700720c */ /* 0x000fe20003f41120 */
[----:B------:R-:W-:Y:S01]  /*0540*/  IMAD.SHL.U32 R7, R6, 0x8, RZ ;  /* 0x0000000806077824 */ /* 0x000fe200078e00ff */
[----:B------:R-:W-:Y:S01]  /*0550*/  SEL R11, R12, 0x20, P1 ;  /* 0x000000200c0b7807 */ /* 0x000fe20000800000 */
[----:B------:R-:W-:Y:S01]  /*0560*/  IMAD R6, R6, -0x4, R51 ;  /* 0xfffffffc06067824 */ /* 0x000fe200078e0233 */
[----:B------:R-:W-:Y:S01]  /*0570*/  LOP3.LUT R8, R8, 0x1c, RZ, 0xe2, !PT ;  /* 0x0000001c08087812 */ /* 0x000fe200078ee2ff */
[----:B------:R-:W0:Y:S01]  /*0580*/  @P0 LDC.64 R16, c[0x0][0x230] ;  /* 0x00008c00ff100b82 */ /* 0x000e220000000a00 */
[----:B------:R-:W-:-:S02]  /*0590*/  SEL R9, R9, 0x20, P2 ;  /* 0x0000002009097807 */ /* 0x000fc40001000000 */
[----:B------:R-:W-:Y:S02]  /*05a0*/  LOP3.LUT R38, R6, 0x1f, RZ, 0xc0, !PT ;  /* 0x0000001f06267812 */ /* 0x000fe400078ec0ff */
[----:B------:R-:W-:Y:S02]  /*05b0*/  ISETP.GE.U32.AND P1, PT, R8, R9, PT ;  /* 0x000000090800720c */ /* 0x000fe40003f26070 */
[----:B------:R-:W-:Y:S02]  /*05c0*/  LOP3.LUT R7, R7, 0x38, RZ, 0xc0, !PT ;  /* 0x0000003807077812 */ /* 0x000fe400078ec0ff */
[----:B------:R-:W-:-:S03]  /*05d0*/  ISETP.LT.U32.AND P1, PT, R38, R11, !P1 ;  /* 0x0000000b2600720c */ /* 0x000fc60004f21070 */
[----:B------:R-:W-:-:S04]  /*05e0*/  IMAD.WIDE.U32 R30, R7, UR12, RZ ;  /* 0x0000000c071e7c25 */ /* 0x000fc8000f8e00ff */
[----:B------:R-:W-:Y:S01]  /*05f0*/  IMAD R13, R7, UR13, RZ ;  /* 0x0000000d070d7c24 */ /* 0x000fe2000f8e02ff */
[----:B------:R-:W-:Y:S02]  /*0600*/  IADD3 R23, P3, R38, R30, RZ ;  /* 0x0000001e26177210 */ /* 0x000fe40007f7e0ff */
[----:B------:R-:W-:Y:S01]  /*0610*/  IADD3 R12, P2, R15, UR4, RZ ;  /* 0x000000040f0c7c10 */ /* 0x000fe2000ff5e0ff */
[----:B------:R-:W-:Y:S01]  /*0620*/  IMAD.IADD R13, R31, 0x1, R13 ;  /* 0x000000011f0d7824 */ /* 0x000fe200078e020d */
[----:B------:R-:W-:Y:S01]  /*0630*/  SHF.L.U64.HI R10, R32, 0x7, R33 ;  /* 0x00000007200a7819 */ /* 0x000fe20000010221 */
[----:B------:R-:W-:Y:S02]  /*0640*/  @P1 IMAD.SHL.U32 R18, R23, 0x4, RZ ;  /* 0x0000000417121824 */ /* 0x000fe400078e00ff */
[----:B------:R-:W-:Y:S01]  /*0650*/  IMAD.X R36, RZ, RZ, R13, P3 ;  /* 0x000000ffff247224 */ /* 0x000fe200018e060d */
[----:B------:R-:W-:Y:S01]  /*0660*/  IADD3.X R14, R10, UR5, RZ, P2, !PT ;  /* 0x000000050a0e7c10 */ /* 0x000fe200097fe4ff */
[----:B0-----:R0:W2:Y:S01]  /*0670*/  @P0 LDG.E R17, desc[UR10][R16.64] ;  /* 0x0000000a10110981 */ /* 0x0010a2000c1e1900 */
[----:B------:R-:W-:Y:S01]  /*0680*/  IADD3 R15, P2, R15, UR14, RZ ;  /* 0x0000000e0f0f7c10 */ /* 0x000fe2000ff5e0ff */
[----:B------:R-:W-:Y:S01]  /*0690*/  @!P1 IMAD.MOV.U32 R37, RZ, RZ, RZ ;  /* 0x000000ffff259224 */ /* 0x000fe200078e00ff */
[C---:B------:R-:W-:Y:S01]  /*06a0*/  @P1 IADD3 R34, P4, R23.reuse, UR12, RZ ;  /* 0x0000000c17221c10 */ /* 0x040fe2000ff9e0ff */
[----:B------:R-:W-:Y:S01]  /*06b0*/  @!P1 IMAD.MOV.U32 R39, RZ, RZ, RZ ;  /* 0x000000ffff279224 */ /* 0x000fe200078e00ff */
[----:B------:R-:W-:-:S02]  /*06c0*/  @P1 SHF.L.U64.HI R19, R23, 0x2, R36 ;  /* 0x0000000217131819 */ /* 0x000fc40000010224 */
[-C--:B------:R-:W-:Y:S02]  /*06d0*/  @P1 IADD3 R20, P3, R18, R15.reuse, RZ ;  /* 0x0000000f12141210 */ /* 0x080fe40007f7e0ff */
[----:B------:R-:W-:Y:S02]  /*06e0*/  @P1 IADD3.X R35, R36, UR13, RZ, P4, !PT ;  /* 0x0000000d24231c10 */ /* 0x000fe4000a7fe4ff */
[----:B0-----:R-:W-:Y:S02]  /*06f0*/  IADD3.X R16, R10, UR15, RZ, P2, !PT ;  /* 0x0000000f0a107c10 */ /* 0x001fe400097fe4ff */
[C---:B------:R-:W-:Y:S01]  /*0700*/  @P1 SHF.L.U64.HI R35, R34.reuse, 0x2, R35 ;  /* 0x0000000222231819 */ /* 0x040fe20000010223 */
[----:B------:R-:W-:Y:S01]  /*0710*/  @P1 IMAD.SHL.U32 R34, R34, 0x4, RZ ;  /* 0x0000000422221824 */ /* 0x000fe200078e00ff */
[-C--:B------:R-:W-:Y:S01]  /*0720*/  @P1 IADD3 R18, P2, R18, R12.reuse, RZ ;  /* 0x0000000c12121210 */ /* 0x080fe20007f5e0ff */
[C---:B------:R-:W-:Y:S02]  /*0730*/  @P1 IMAD.X R21, R19.reuse, 0x1, R16, P3 ;  /* 0x0000000113151824 */ /* 0x040fe400018e0610 */
[----:B------:R-:W-:Y:S01]  /*0740*/  @!P1 IMAD.MOV.U32 R40, RZ, RZ, RZ ;  /* 0x000000ffff289224 */ /* 0x000fe200078e00ff */
[C---:B------:R-:W-:Y:S01]  /*0750*/  @P1 IADD3 R24, P3, R34.reuse, R15, RZ ;  /* 0x0000000f22181210 */ /* 0x040fe20007f7e0ff */
[----:B------:R-:W-:Y:S01]  /*0760*/  @P1 IMAD.X R19, R19, 0x1, R14, P2 ;  /* 0x0000000113131824 */ /* 0x000fe200010e060e */
[----:B------:R-:W3:Y:S01]  /*0770*/  @P1 LDG.E R37, desc[UR10][R20.64] ;  /* 0x0000000a14251981 */ /* 0x000ee2000c1e1900 */
[----:B------:R-:W-:Y:S01]  /*0780*/  @P1 IADD3 R34, P2, R34, R12, RZ ;  /* 0x0000000c22221210 */ /* 0x000fe20007f5e0ff */
[----:B------:R-:W-:-:S02]  /*0790*/  @!P1 IMAD.MOV.U32 R22, RZ, RZ, RZ ;  /* 0x000000ffff169224 */ /* 0x000fc400078e00ff */
[----:B------:R-:W-:Y:S01]  /*07a0*/  VIADD R42, R8, 0x1 ;  /* 0x00000001082a7836 */ /* 0x000fe20000000000 */
[----:B------:R0:W4:Y:S01]  /*07b0*/  @P1 LDG.E R39, desc[UR10][R18.64] ;  /* 0x0000000a12271981 */ /* 0x000122000c1e1900 */
[C---:B------:R-:W-:Y:S01]  /*07c0*/  @P1 IMAD.X R25, R35.reuse, 0x1, R16, P3 ;  /* 0x0000000123191824 */ /* 0x040fe200018e0610 */
[----:B------:R-:W-:Y:S01]  /*07d0*/  ULOP3.LUT UR4, UR8, 0xfffffffe, URZ, 0xc0, !UPT ;  /* 0xfffffffe08047892 */ /* 0x000fe2000f8ec03f */
[----:B------:R-:W-:Y:S01]  /*07e0*/  @P1 IMAD.X R35, R35, 0x1, R14, P2 ;  /* 0x0000000123231824 */ /* 0x000fe200010e060e */
[----:B------:R-:W-:Y:S01]  /*07f0*/  UMOV UR7, 0x3f800000 ;  /* 0x3f80000000077882 */ /* 0x000fe20000000000 */
[----:B------:R-:W-:Y:S01]  /*0800*/  VIADD R10, R6, 0xffffffff ;  /* 0xffffffff060a7836 */ /* 0x000fe20000000000 */
[----:B------:R1:W4:Y:S01]  /*0810*/  @P1 LDG.E R40, desc[UR10][R24.64] ;  /* 0x0000000a18281981 */ /* 0x000322000c1e1900 */
[----:B------:R-:W-:Y:S01]  /*0820*/  IMAD.U32 R41, RZ, RZ, UR12 ;  /* 0x0000000cff297e24 */ /* 0x000fe2000f8e00ff */
[----:B------:R-:W-:Y:S02]  /*0830*/  ULDC.64 UR14, c[0x0][0x220] ;  /* 0x00008800000e7ab9 */ /* 0x000fe40000000a00 */
[----:B------:R1:W4:Y:S01]  /*0840*/  @P1 LDG.E R22, desc[UR10][R34.64] ;  /* 0x0000000a22161981 */ /* 0x000322000c1e1900 */
[----:B------:R-:W-:-:S02]  /*0850*/  ISETP.GE.U32.AND P1, PT, R42, R9, PT ;  /* 0x000000092a00720c */ /* 0x000fc40003f26070 */
[----:B0-----:R-:W-:-:S04]  /*0860*/  LOP3.LUT R18, R10, 0x1f, RZ, 0xc0, !PT ;  /* 0x0000001f0a127812 */ /* 0x001fc800078ec0ff */
[C---:B------:R-:W-:Y:S02]  /*0870*/  ISETP.LT.U32.AND P1, PT, R18.reuse, R11, !P1 ;  /* 0x0000000b1200720c */ /* 0x040fe40004f21070 */
[----:B------:R-:W-:-:S05]  /*0880*/  IADD3 R20, P2, R18, R30, RZ ;  /* 0x0000001e12147210 */ /* 0x000fca0007f5e0ff */
[----:B------:R-:W-:-:S06]  /*0890*/  IMAD.X R21, RZ, RZ, R13, P2 ;  /* 0x000000ffff157224 */ /* 0x000fcc00010e060d */
[----:B------:R-:W-:Y:S01]  /*08a0*/  VOTEU.ANY UP0, P1 ;  /* 0x00000000003f7886 */ /* 0x000fe20000800100 */
[----:B------:R-:W-:Y:S02]  /*08b0*/  @P1 IADD3 R19, P2, R20, UR4, RZ ;  /* 0x0000000414131c10 */ /* 0x000fe4000ff5e0ff */
[----:B------:R-:W-:Y:S02]  /*08c0*/  @!P1 CS2R R44, SRZ ;  /* 0x00000000002c9805 */ /* 0x000fe4000001ff00 */
[----:B------:R-:W-:Y:S01]  /*08d0*/  @UP0 ULOP3.LUT UR5, UR9, 0x3fffffff, URZ, 0xc0, !UPT ;  /* 0x3fffffff09050892 */ /* 0x000fe2000f8ec03f */
[----:B-1----:R-:W-:-:S05]  /*08e0*/  @P1 IMAD.SHL.U32 R24, R19, 0x4, RZ ;  /* 0x0000000413181824 */ /* 0x002fca00078e00ff */
[----:B------:R-:W-:Y:S02]  /*08f0*/  @P1 IADD3.X R10, R21, UR5, RZ, P2, !PT ;  /* 0x00000005150a1c10 */ /* 0x000fe400097fe4ff */
[----:B------:R-:W-:Y:S02]  /*0900*/  @P1 IADD3 R34, P2, R24, R15, RZ ;  /* 0x0000000f18221210 */ /* 0x000fe40007f5e0ff */
[----:B------:R-:W-:Y:S01]  /*0910*/  @P1 SHF.L.U64.HI R19, R19, 0x2, R10 ;  /* 0x0000000213131819 */ /* 0x000fe2000001020a */
[----:B------:R-:W-:Y:S01]  /*0920*/  @UP0 UIMAD UR5, UR13, 0x3, URZ ;  /* 0x000000030d0508a4 */ /* 0x000fe2000f8e023f */
[----:B------:R-:W-:-:S04]  /*0930*/  @P1 IMAD.WIDE.U32 R20, R41, 0x3, R20 ;  /* 0x0000000329141825 */ /* 0x000fc800078e0014 */
[----:B------:R-:W-:Y:S01]  /*0940*/  @P1 IMAD.X R35, R19, 0x1, R16, P2 ;  /* 0x0000000113231824 */ /* 0x000fe200010e0610 */
[----:B------:R-:W-:Y:S01]  /*0950*/  @P1 IADD3 R24, P2, R24, R12, RZ ;  /* 0x0000000c18181210 */ /* 0x000fe20007f5e0ff */
[----:B------:R-:W-:-:S03]  /*0960*/  @!P1 IMAD.MOV.U32 R10, RZ, RZ, RZ ;  /* 0x000000ffff0a9224 */ /* 0x000fc600078e00ff */
[----:B------:R0:W4:Y:S01]  /*0970*/  @P1 LDG.E R44, desc[UR10][R34.64] ;  /* 0x0000000a222c1981 */ /* 0x000122000c1e1900 */
[----:B------:R-:W-:Y:S02]  /*0980*/  @P1 IMAD.X R25, R19, 0x1, R14, P2 ;  /* 0x0000000113191824 */ /* 0x000fe400010e060e */
[----:B------:R-:W-:Y:S02]  /*0990*/  @P1 VIADD R19, R21, UR5 ;  /* 0x0000000515131c36 */ /* 0x000fe40008000000 */
[C---:B------:R-:W-:Y:S01]  /*09a0*/  @P1 IMAD.SHL.U32 R21, R20.reuse, 0x4, RZ ;  /* 0x0000000414151824 */ /* 0x040fe200078e00ff */
[----:B------:R1:W4:Y:S01]  /*09b0*/  @P1 LDG.E R10, desc[UR10][R24.64] ;  /* 0x0000000a180a1981 */ /* 0x000322000c1e1900 */
[----:B------:R-:W-:Y:S01]  /*09c0*/  @!P1 IMAD.MOV.U32 R46, RZ, RZ, RZ ;  /* 0x000000ffff2e9224 */ /* 0x000fe200078e00ff */
[----:B------:R-:W-:Y:S02]  /*09d0*/  @P1 SHF.L.U64.HI R19, R20, 0x2, R19 ;  /* 0x0000000214131819 */ /* 0x000fe40000010213 */
[----:B0-----:R-:W-:-:S05]  /*09e0*/  @P1 IADD3 R34, P2, R21, R15, RZ ;  /* 0x0000000f15221210 */ /* 0x001fca0007f5e0ff */
[----:B------:R-:W-:Y:S01]  /*09f0*/  @P1 IMAD.X R35, R19, 0x1, R16, P2 ;  /* 0x0000000113231824 */ /* 0x000fe200010e0610 */
[----:B------:R-:W-:-:S04]  /*0a00*/  @P1 IADD3 R20, P2, R21, R12, RZ ;  /* 0x0000000c15141210 */ /* 0x000fc80007f5e0ff */
[----:B------:R-:W4:Y:S01]  /*0a10*/  @P1 LDG.E R46, desc[UR10][R34.64] ;  /* 0x0000000a222e1981 */ /* 0x000f22000c1e1900 */
[----:B------:R-:W-:-:S05]  /*0a20*/  @P1 IMAD.X R21, R19, 0x1, R14, P2 ;  /* 0x0000000113151824 */ /* 0x000fca00010e060e */
[----:B------:R0:W4:Y:S01]  /*0a30*/  @P1 LDG.E R45, desc[UR10][R20.64] ;  /* 0x0000000a142d1981 */ /* 0x000122000c1e1900 */
[----:B------:R-:W-:Y:S01]  /*0a40*/  ISETP.GE.U32.AND P1, PT, R8, R9, PT ;  /* 0x000000090800720c */ /* 0x000fe20003f26070 */
[C---:B-1----:R-:W-:Y:S01]  /*0a50*/  IMAD.SHL.U32 R25, R32.reuse, 0x40, RZ ;  /* 0x0000004020197824 */ /* 0x042fe200078e00ff */
[----:B------:R-:W-:Y:S02]  /*0a60*/  SHF.L.U64.HI R24, R32, 0x6, R33 ;  /* 0x0000000620187819 */ /* 0x000fe40000010221 */
[----:B------:R-:W-:-:S13]  /*0a70*/  ISETP.GE.U32.OR P1, PT, R38, R11, P1 ;  /* 0x0000000b2600720c */ /* 0x000fda0000f26470 */
[----:B------:R-:W-:Y:S01]  /*0a80*/  @!P1 IADD3 R52, P2, R23, UR12, RZ ;  /* 0x0000000c17349c10 */ /* 0x000fe2000ff5e0ff */
[----:B------:R-:W-:Y:S01]  /*0a90*/  BSSY B0, `(.L_x_14728) ;  /* 0x0000078000007945 */ /* 0x000fe20003800000 */
[----:B--2---:R-:W-:Y:S02]  /*0aa0*/  @P0 R2UR UR7, R17 ;  /* 0x00000000110702ca */ /* 0x004fe400000e0000 */
[----:B------:R-:W-:Y:S01]  /*0ab0*/  LEA R17, P0, R25, UR14, 0x1 ;  /* 0x0000000e19117c11 */ /* 0x000fe2000f8008ff */
[--C-:B---3--:R-:W-:Y:S02]  /*0ac0*/  HADD2.F32 R19, -RZ, R37.reuse.H0_H0 ;  /* 0x20000025ff137230 */ /* 0x108fe40000004100 */
[----:B------:R-:W-:Y:S02]  /*0ad0*/  HADD2.F32 R37, -RZ, R37.H1_H1 ;  /* 0x30000025ff257230 */ /* 0x000fe40000004100 */
[--C-:B----4-:R-:W-:Y:S01]  /*0ae0*/  HADD2.F32 R49, -RZ, R39.reuse.H0_H0 ;  /* 0x20000027ff317230 */ /* 0x110fe20000004100 */
[----:B0-----:R-:W-:Y:S01]  /*0af0*/  FSET.BF.GT.AND R20, R19, RZ, PT ;  /* 0x000000ff1314720a */ /* 0x001fe20003804000 */
[----:B------:R-:W-:Y:S01]  /*0b00*/  HADD2.F32 R50, -RZ, R39.H1_H1 ;  /* 0x30000027ff327230 */ /* 0x000fe20000004100 */
[----:B------:R-:W-:-:S02]  /*0b10*/  FSET.BF.GT.AND R37, R37, RZ, PT ;  /* 0x000000ff2525720a */ /* 0x000fc40003804000 */
[----:B------:R-:W-:Y:S01]  /*0b20*/  LEA.HI.X R19, R25, UR15, R24, 0x1, P0 ;  /* 0x0000000f19137c11 */ /* 0x000fe200080f0c18 */
[----:B------:R-:W-:Y:S01]  /*0b30*/  FMUL R49, R49, R20 ;  /* 0x0000001431317220 */ /* 0x000fe20000400000 */
[--C-:B------:R-:W-:Y:S02]  /*0b40*/  HADD2.F32 R20, -RZ, R40.reuse.H0_H0 ;  /* 0x20000028ff147230 */ /* 0x100fe40000004100 */
[----:B------:R-:W-:Y:S01]  /*0b50*/  FMUL R50, R50, R37 ;  /* 0x0000002532327220 */ /* 0x000fe20000400000 */
[----:B------:R-:W-:Y:S01]  /*0b60*/  HADD2.F32 R40, -RZ, R40.H1_H1 ;  /* 0x30000028ff287230 */ /* 0x000fe20000004100 */
[----:B------:R-:W-:Y:S01]  /*0b70*/  @!P1 LEA R34, P0, R23, R17, 0x2 ;  /* 0x0000001117229211 */ /* 0x000fe200078010ff */
[--C-:B------:R-:W-:Y:S01]  /*0b80*/  HADD2.F32 R48, -RZ, R22.reuse.H0_H0 ;  /* 0x20000016ff307230 */ /* 0x100fe20000004100 */
[----:B------:R-:W-:Y:S01]  /*0b90*/  FSET.BF.GT.AND R25, R20, RZ, PT ;  /* 0x000000ff1419720a */ /* 0x000fe20003804000 */
[----:B------:R-:W-:Y:S01]  /*0ba0*/  HADD2.F32 R22, -RZ, R22.H1_H1 ;  /* 0x30000016ff167230 */ /* 0x000fe20000004100 */
[----:B------:R-:W-:Y:S01]  /*0bb0*/  FSET.BF.GT.AND R35, R40, RZ, PT ;  /* 0x000000ff2823720a */ /* 0x000fe20003804000 */
[----:B------:R-:W-:-:S02]  /*0bc0*/  VIADD R40, R6, 0x1e ;  /* 0x0000001e06287836 */ /* 0x000fc40000000000 */
[----:B------:R-:W-:Y:S01]  /*0bd0*/  FMUL R20, R49, UR7 ;  /* 0x0000000731147c20 */ /* 0x000fe20008400000 */
[----:B------:R-:W-:Y:S02]  /*0be0*/  VIADD R24, R8, 0x2 ;  /* 0x0000000208187836 */ /* 0x000fe40000000000 */
[----:B------:R-:W-:Y:S01]  /*0bf0*/  FMUL R48, R48, R25 ;  /* 0x0000001930307220 */ /* 0x000fe20000400000 */
[----:B------:R-:W-:Y:S01]  /*0c00*/  FMUL R22, R22, R35 ;  /* 0x0000002316167220 */ /* 0x000fe20000400000 */
[----:B------:R-:W-:Y:S01]  /*0c10*/  FMUL R21, R50, UR7 ;  /* 0x0000000732157c20 */ /* 0x000fe20008400000 */
[----:B------:R-:W-:Y:S01]  /*0c20*/  @!P1 LEA.HI.X R35, R23, R19, R36, 0x2, P0 ;  /* 0x0000001317239211 */ /* 0x000fe200000f1424 */
[----:B------:R-:W-:Y:S01]  /*0c30*/  FMUL R23, R48, UR7 ;  /* 0x0000000730177c20 */ /* 0x000fe20008400000 */
[----:B------:R-:W-:Y:S01]  /*0c40*/  LOP3.LUT R40, R40, 0x1f, RZ, 0xc0, !PT ;  /* 0x0000001f28287812 */ /* 0x000fe200078ec0ff */
[----:B------:R-:W-:Y:S01]  /*0c50*/  FMUL R42, R22, UR7 ;  /* 0x00000007162a7c20 */ /* 0x000fe20008400000 */
[----:B------:R-:W-:Y:S01]  /*0c60*/  ISETP.GE.U32.AND P0, PT, R24, R9, PT ;  /* 0x000000091800720c */ /* 0x000fe20003f06070 */
[----:B------:R-:W-:Y:S01]  /*0c70*/  ULDC.64 UR14, c[0x0][0x228] ;  /* 0x00008a00000e7ab9 */ /* 0x000fe20000000a00 */
[----:B------:R-:W-:-:S02]  /*0c80*/  @!P1 IADD3.X R36, R36, UR13, RZ, P2, !PT ;  /* 0x0000000d24249c10 */ /* 0x000fc400097fe4ff */
[----:B------:R-:W-:Y:S02]  /*0c90*/  @!P1 LEA R38, P2, R52, R17, 0x2 ;  /* 0x0000001134269211 */ /* 0x000fe400078410ff */
[----:B------:R-:W-:Y:S02]  /*0ca0*/  @!P1 F2FP.BF16.F32.PACK_AB R37, R21, R20 ;  /* 0x000000141525923e */ /* 0x000fe400000010ff */
[----:B------:R-:W-:Y:S02]  /*0cb0*/  ISETP.LT.U32.AND P0, PT, R40, R11, !P0 ;  /* 0x0000000b2800720c */ /* 0x000fe40004701070 */
[----:B------:R-:W-:Y:S01]  /*0cc0*/  @!P1 LEA.HI.X R39, R52, R19, R36, 0x2, P2 ;  /* 0x0000001334279211 */ /* 0x000fe200010f1424 */
[----:B------:R0:W-:Y:S01]  /*0cd0*/  @!P1 STG.E desc[UR10][R34.64], R37 ;  /* 0x0000002522009986 */ /* 0x0001e2000c10190a */
[----:B------:R-:W-:Y:S02]  /*0ce0*/  @!P1 F2FP.BF16.F32.PACK_AB R53, R42, R23 ;  /* 0x000000172a35923e */ /* 0x000fe400000010ff */
[----:B------:R-:W-:-:S03]  /*0cf0*/  IADD3 R25, P2, R30, UR4, RZ ;  /* 0x000000041e197c10 */ /* 0x000fc6000ff5e0ff */
[----:B------:R1:W-:Y:S01]  /*0d00*/  @!P1 STG.E desc[UR10][R38.64], R53 ;  /* 0x0000003526009986 */ /* 0x0003e2000c10190a */
[----:B------:R-:W-:-:S03]  /*0d10*/  IADD3.X R41, R13, UR9, RZ, P2, !PT ;  /* 0x000000090d297c10 */ /* 0x000fc600097fe4ff */
[----:B------:R-:W-:Y:S01]  /*0d20*/  VOTEU.ANY UP0, P0 ;  /* 0x00000000003f7886 */ /* 0x000fe20000000100 */
[----:B------:R-:W-:Y:S01]  /*0d30*/  @!P0 IMAD.MOV.U32 R43, RZ, RZ, RZ ;  /* 0x000000ffff2b8224 */ /* 0x000fe200078e00ff */
[----:B0-----:R-:W-:-:S05]  /*0d40*/  IADD3 R34, P1, R40, R25, RZ ;  /* 0x0000001928227210 */ /* 0x001fca0007f3e0ff */
[----:B------:R-:W-:Y:S01]  /*0d50*/  IMAD.X R35, RZ, RZ, R41, P1 ;  /* 0x000000ffff237224 */ /* 0x000fe200008e0629 */
[----:B------:R-:W-:Y:S01]  /*0d60*/  @P0 IADD3 R57, P1, R34, UR4, RZ ;  /* 0x0000000422390c10 */ /* 0x000fe2000ff3e0ff */
[----:B-1----:R-:W-:-:S03]  /*0d70*/  IMAD.U32 R39, RZ, RZ, UR12 ;  /* 0x0000000cff277e24 */ /* 0x002fc6000f8e00ff */
[----:B------:R-:W-:Y:S01]  /*0d80*/  @P0 IADD3.X R36, R35, UR9, RZ, P1, !PT ;  /* 0x0000000923240c10 */ /* 0x000fe20008ffe4ff */
[C---:B------:R-:W-:Y:S01]  /*0d90*/  @P0 IMAD.SHL.U32 R52, R57.reuse, 0x4, RZ ;  /* 0x0000000439340824 */ /* 0x040fe200078e00ff */
[----:B------:R-:W-:Y:S02]  /*0da0*/  @UP0 UIMAD UR5, UR13, 0x3, URZ ;  /* 0x000000030d0508a4 */ /* 0x000fe4000f8e023f */
[----:B------:R-:W-:Y:S02]  /*0db0*/  @P0 SHF.L.U64.HI R57, R57, 0x2, R36 ;  /* 0x0000000239390819 */ /* 0x000fe40000010224 */
[----:B------:R-:W-:Y:S01]  /*0dc0*/  @P0 IADD3 R36, P1, R52, R12, RZ ;  /* 0x0000000c34240210 */ /* 0x000fe20007f3e0ff */
[----:B------:R-:W-:-:S04]  /*0dd0*/  @P0 IMAD.WIDE.U32 R34, R39, 0x3, R34 ;  /* 0x0000000327220825 */ /* 0x000fc800078e0022 */
[----:B------:R-:W-:Y:S01]  /*0de0*/  @P0 IMAD.X R37, R57, 0x1, R14, P1 ;  /* 0x0000000139250824 */ /* 0x000fe200008e060e */
[----:B------:R-:W-:Y:S01]  /*0df0*/  @P0 IADD3 R38, P1, R52, R15, RZ ;  /* 0x0000000f34260210 */ /* 0x000fe20007f3e0ff */
[----:B------:R-:W-:Y:S02]  /*0e00*/  @P0 VIADD R55, R35, UR5 ;  /* 0x0000000523370c36 */ /* 0x000fe40008000000 */
[C---:B------:R-:W-:Y:S01]  /*0e10*/  @P0 IMAD.SHL.U32 R54, R34.reuse, 0x4, RZ ;  /* 0x0000000422360824 */ /* 0x040fe200078e00ff */
[----:B------:R0:W5:Y:S01]  /*0e20*/  @P0 LDG.E R43, desc[UR10][R36.64] ;  /* 0x0000000a242b0981 */ /* 0x000162000c1e1900 */
[----:B------:R-:W-:Y:S01]  /*0e30*/  @P0 IMAD.X R39, R57, 0x1, R16, P1 ;  /* 0x0000000139270824 */ /* 0x000fe200008e0610 */
[----:B------:R-:W-:Y:S02]  /*0e40*/  @P0 SHF.L.U64.HI R55, R34, 0x2, R55 ;  /* 0x0000000222370819 */ /* 0x000fe40000010237 */
[----:B------:R-:W-:Y:S02]  /*0e50*/  @!P0 CS2R R52, SRZ ;  /* 0x0000000000348805 */ /* 0x000fe4000001ff00 */
[----:B------:R-:W-:-:S05]  /*0e60*/  @P0 IADD3 R34, P1, R54, R12, RZ ;  /* 0x0000000c36220210 */ /* 0x000fca0007f3e0ff */
[C---:B------:R-:W-:Y:S01]  /*0e70*/  @P0 IMAD.X R35, R55.reuse, 0x1, R14, P1 ;  /* 0x0000000137230824 */ /* 0x040fe200008e060e */
[----:B0-----:R-:W-:Y:S01]  /*0e80*/  @P0 IADD3 R36, P1, R54, R15, RZ ;  /* 0x0000000f36240210 */ /* 0x001fe20007f3e0ff */
[----:B------:R-:W-:Y:S01]  /*0e90*/  @!P0 IMAD.MOV.U32 R54, RZ, RZ, RZ ;  /* 0x000000ffff368224 */ /* 0x000fe200078e00ff */
[----:B------:R0:W5:Y:S03]  /*0ea0*/  @P0 LDG.E R52, desc[UR10][R38.64] ;  /* 0x0000000a26340981 */ /* 0x000166000c1e1900 */
[----:B------:R-:W-:Y:S01]  /*0eb0*/  @P0 IMAD.X R37, R55, 0x1, R16, P1 ;  /* 0x0000000137250824 */ /* 0x000fe200008e0610 */
[----:B------:R1:W5:Y:S04]  /*0ec0*/  @P0 LDG.E R53, desc[UR10][R34.64] ;  /* 0x0000000a22350981 */ /* 0x000368000c1e1900 */
[----:B------:R2:W5:Y:S01]  /*0ed0*/  @P0 LDG.E R54, desc[UR10][R36.64] ;  /* 0x0000000a24360981 */ /* 0x000562000c1e1900 */
[----:B------:R-:W-:-:S02]  /*0ee0*/  IMAD R55, R3, UR6, RZ ;  /* 0x0000000603377c24 */ /* 0x000fc4000f8e02ff */
[----:B0-----:R-:W-:Y:S02]  /*0ef0*/  IMAD.MOV.U32 R38, RZ, RZ, R28 ;  /* 0x000000ffff267224 */ /* 0x001fe400078e001c */
[----:B------:R-:W-:Y:S02]  /*0f00*/  IMAD.MOV.U32 R39, RZ, RZ, R29 ;  /* 0x000000ffff277224 */ /* 0x000fe400078e001d */
[----:B-1----:R-:W-:Y:S02]  /*0f10*/  HADD2.F32 R34, -RZ, R44.H0_H0 ;  /* 0x2000002cff227230 */ /* 0x002fe40000004100 */
[----:B------:R-:W-:Y:S01]  /*0f20*/  IMAD.WIDE.U32 R38, R0, UR6, R38 ;  /* 0x0000000600267c25 */ /* 0x000fe2000f8e0026 */
[----:B--2---:R-:W-:Y:S02]  /*0f30*/  LOP3.LUT R37, R51, 0x1f, RZ, 0xc0, !PT ;  /* 0x0000001f33257812 */ /* 0x004fe400078ec0ff */
[----:B------:R-:W-:Y:S01]  /*0f40*/  FSET.BF.GT.AND R35, R34, RZ, PT ;  /* 0x000000ff2223720a */ /* 0x000fe20003804000 */
[----:B------:R-:W-:-:S02]  /*0f50*/  HADD2.F32 R36, -RZ, R10.H0_H0 ;  /* 0x2000000aff247230 */ /* 0x000fc40000004100 */
[----:B------:R-:W-:Y:S02]  /*0f60*/  HADD2.F32 R34, -RZ, R44.H1_H1 ;  /* 0x3000002cff227230 */ /* 0x000fe40000004100 */
[----:B------:R-:W-:Y:S02]  /*0f70*/  HADD2.F32 R44, -RZ, R10.H1_H1 ;  /* 0x3000000aff2c7230 */ /* 0x000fe40000004100 */
[----:B------:R-:W-:Y:S01]  /*0f80*/  FMUL R36, R36, R35 ;  /* 0x0000002324247220 */ /* 0x000fe20000400000 */
[----:B------:R-:W-:Y:S01]  /*0f90*/  IMAD R55, R0, R5, R55 ;  /* 0x0000000500377224 */ /* 0x000fe200078e0237 */
[----:B------:R-:W-:Y:S01]  /*0fa0*/  FSET.BF.GT.AND R35, R34, RZ, PT ;  /* 0x000000ff2223720a */ /* 0x000fe20003804000 */
[----:B------:R-:W-:Y:S02]  /*0fb0*/  IMAD.SHL.U32 R34, R47, 0x20, RZ ;  /* 0x000000202f227824 */ /* 0x000fe400078e00ff */
[----:B------:R-:W-:Y:S02]  /*0fc0*/  HADD2.F32 R10, -RZ, R46.H0_H0 ;  /* 0x2000002eff0a7230 */ /* 0x000fe40000004100 */
[----:B------:R-:W-:-:S02]  /*0fd0*/  IMAD.IADD R55, R39, 0x1, R55 ;  /* 0x0000000127377824 */ /* 0x000fc400078e0237 */
[----:B------:R-:W-:Y:S01]  /*0fe0*/  FMUL R44, R44, R35 ;  /* 0x000000232c2c7220 */ /* 0x000fe20000400000 */
[----:B------:R-:W-:Y:S01]  /*0ff0*/  LOP3.LUT R37, R34, 0xffffffe0, R37, 0xe2, !PT ;  /* 0xffffffe022257812 */ /* 0x000fe200078ee225 */
[----:B------:R-:W-:Y:S01]  /*1000*/  VIADD R34, R8, 0x1 ;  /* 0x0000000108227836 */ /* 0x000fe20000000000 */
[----:B------:R-:W-:Y:S01]  /*1010*/  LEA R39, P0, R38, UR14, 0x7 ;  /* 0x0000000e26277c11 */ /* 0x000fe2000f8038ff */
[----:B------:R-:W-:Y:S01]  /*1020*/  IMAD.IADD R51, R8, 0x1, R51 ;  /* 0x0000000108337824 */ /* 0x000fe200078e0233 */
[----:B------:R-:W-:Y:S01]  /*1030*/  FSET.BF.GT.AND R35, R10, RZ, PT ;  /* 0x000000ff0a23720a */ /* 0x000fe20003804000 */
[--C-:B------:R-:W-:Y:S01]  /*1040*/  HADD2.F32 R10, -RZ, R45.reuse.H0_H0 ;  /* 0x2000002dff0a7230 */ /* 0x100fe20000004100 */
[----:B------:R-:W-:Y:S01]  /*1050*/  LEA.HI.X R38, R38, UR15, R55, 0x7, P0 ;  /* 0x0000000f26267c11 */ /* 0x000fe200080f3c37 */
[----:B------:R-:W-:Y:S01]  /*1060*/  HADD2.F32 R46, -RZ, R46.H1_H1 ;  /* 0x3000002eff2e7230 */ /* 0x000fe20000004100 */
[----:B------:R-:W-:Y:S01]  /*1070*/  ISETP.GE.U32.AND P0, PT, R34, R9, PT ;  /* 0x000000092200720c */ /* 0x000fe20003f06070 */
[----:B------:R-:W-:-:S02]  /*1080*/  HADD2.F32 R45, -RZ, R45.H1_H1 ;  /* 0x3000002dff2d7230 */ /* 0x000fc40000004100 */
[----:B------:R-:W-:Y:S01]  /*1090*/  FMUL R10, R10, R35 ;  /* 0x000000230a0a7220 */ /* 0x000fe20000400000 */
[----:B------:R-:W-:Y:S01]  /*10a0*/  FMNMX R35, RZ, |R49|, !PT ;  /* 0x40000031ff237209 */ /* 0x000fe20007800000 */
[----:B------:R-:W-:Y:S01]  /*10b0*/  FADD R49, RZ, R49 ;  /* 0x00000031ff317221 */ /* 0x000fe20000000000 */
[----:B------:R-:W-:Y:S02]  /*10c0*/  ISETP.GE.U32.OR P0, PT, R18, R11, P0 ;  /* 0x0000000b1200720c */ /* 0x000fe40000706470 */
[----:B------:R-:W-:Y:S01]  /*10d0*/  FMNMX R47, |R50|, R35, !PT ;  /* 0x00000023322f7209 */ /* 0x000fe20007800200 */
[----:B------:R-:W-:Y:S01]  /*10e0*/  FADD R35, RZ, R50 ;  /* 0x00000032ff237221 */ /* 0x000fe20000000000 */
[----:B------:R-:W-:Y:S01]  /*10f0*/  FADD R49, R48, R49 ;  /* 0x0000003130317221 */ /* 0x000fe20000000000 */
[----:B------:R-:W-:Y:S02]  /*1100*/  LOP3.LUT R34, R51, 0x1f, RZ, 0xc0, !PT ;  /* 0x0000001f33227812 */ /* 0x000fe400078ec0ff */
[----:B------:R-:W-:Y:S01]  /*1110*/  FADD R35, R22, R35 ;  /* 0x0000002316237221 */ /* 0x000fe20000000000 */
[----:B------:R-:W-:-:S02]  /*1120*/  FSET.BF.GT.AND R46, R46, RZ, PT ;  /* 0x000000ff2e2e720a */ /* 0x000fc40003804000 */
[----:B------:R-:W-:Y:S01]  /*1130*/  FMNMX R51, |R48|, R47, !PT ;  /* 0x0000002f30337209 */ /* 0x000fe20007800200 */
[----:B------:R0:W1:Y:S01]  /*1140*/  SHFL.IDX PT, R49, R49, R34, 0x1f ;  /* 0x00001f2231317589 */ /* 0x00006200000e0000 */
[----:B------:R-:W-:Y:S01]  /*1150*/  FMUL R47, R36, UR7 ;  /* 0x00000007242f7c20 */ /* 0x000fe20008400000 */
[----:B------:R-:W-:Y:S01]  /*1160*/  FMUL R45, R45, R46 ;  /* 0x0000002e2d2d7220 */ /* 0x000fe20000400000 */
[----:B------:R-:W-:Y:S01]  /*1170*/  FMUL R46, R44, UR7 ;  /* 0x000000072c2e7c20 */ /* 0x000fe20008400000 */
[----:B------:R0:W2:Y:S01]  /*1180*/  SHFL.IDX PT, R48, R35, R34, 0x1f ;  /* 0x00001f2223307589 */ /* 0x0000a200000e0000 */
[----:B------:R-:W-:Y:S05]  /*1190*/  @P0 BRA `(.L_x_14729) ;  /* 0x00000000001c0947 */ /* 0x000fea0003800000 */
[----:B------:R-:W-:Y:S01]  /*11a0*/  ULOP3.LUT UR5, UR9, 0x3fffffff, URZ, 0xc0, !UPT ;  /* 0x3fffffff09057892 */ /* 0x000fe2000f8ec03f */
[----:B------:R-:W-:Y:S02]  /*11b0*/  IADD3 R50, P1, P2, R18, UR4, R30 ;  /* 0x0000000412327c10 */ /* 0x000fe4000fa3e01e */
[----:B------:R-:W-:-:S03]  /*11c0*/  F2FP.BF16.F32.PACK_AB R55, R46, R47 ;  /* 0x0000002f2e37723e */ /* 0x000fc600000010ff */
[----:B0-----:R-:W-:Y:S02]  /*11d0*/  IADD3.X R35, RZ, UR5, R13, P1, P2 ;  /* 0x00000005ff237c10 */ /* 0x001fe40008fe440d */
[----:B------:R-:W-:-:S04]  /*11e0*/  LEA R34, P1, R50, R17, 0x2 ;  /* 0x0000001132227211 */ /* 0x000fc800078210ff */
[----:B------:R-:W-:-:S05]  /*11f0*/  LEA.HI.X R35, R50, R19, R35, 0x2, P1 ;  /* 0x0000001332237211 */ /* 0x000fca00008f1423 */
[----:B------:R3:W-:Y:S04]  /*1200*/  STG.E desc[UR10][R34.64], R55 ;  /* 0x0000003722007986 */ /* 0x0007e8000c10190a */
.L_x_14729:
[----:B------:R-:W-:Y:S05]  /*1210*/  BSYNC B0 ;  /* 0x0000000000007941 */ /* 0x000fea0003800000 */
.L_x_14728:
[----:B------:R-:W-:Y:S01]  /*1220*/  BSSY B0, `(.L_x_14730) ;  /* 0x000000d000007945 */ /* 0x000fe20003800000 */
[----:B0--3--:R-:W-:Y:S01]  /*1230*/  FMUL R34, R10, UR7 ;  /* 0x000000070a227c20 */ /* 0x009fe20008400000 */
        /* <DEDUP_REMOVED lines=11> */
.L_x_14731:
[----:B------:R-:W-:Y:S05]  /*12f0*/  BSYNC B0 ;  /* 0x0000000000007941 */ /* 0x000fea0003800000 */
.L_x_14730:
[----:B------:R-:W-:Y:S01]  /*1300*/  IMAD.WIDE.U32 R32, R0, 0x3f, R32 ;  /* 0x0000003f00207825 */ /* 0x000fe200078e0020 */
[----:B0-----:R-:W0:Y:S01]  /*1310*/  S2R R13, SR_TID.X ;  /* 0x00000000000d7919 */ /* 0x001e220000002100 */
[----:B------:R-:W-:Y:S02]  /*1320*/  FMNMX R27, |R22|, R51, !PT ;  /* 0x00000033161b7209 */ /* 0x000fe40007800200 */
[----:B------:R-:W-:Y:S01]  /*1330*/  FADD R31, RZ, R36 ;  /* 0x00000024ff1f7221 */ /* 0x000fe20000000000 */
[----:B------:R-:W-:Y:S01]  /*1340*/  VIADD R0, R8, 0x3 ;  /* 0x0000000308007836 */ /* 0x000fe20000000000 */
[-C--:B------:R-:W-:Y:S02]  /*1350*/  ISETP.GE.U32.AND P0, PT, R24, R9.reuse, PT ;  /* 0x000000091800720c */ /* 0x080fe40003f06070 */
[----:B------:R-:W-:Y:S01]  /*1360*/  FMNMX R27, R27, |R36|, !PT ;  /* 0x400000241b1b7209 */ /* 0x000fe20007800000 */
[----:B------:R-:W-:Y:S01]  /*1370*/  FADD R51, R10, R31 ;  /* 0x0000001f0a337221 */ /* 0x000fe20000000000 */
[----:B------:R-:W-:Y:S01]  /*1380*/  ISETP.GE.U32.AND P1, PT, R0, R9, PT ;  /* 0x000000090000720c */ /* 0x000fe20003f26070 */
[----:B------:R-:W-:Y:S01]  /*1390*/  VIADD R0, R6, 0x1d ;  /* 0x0000001d06007836 */ /* 0x000fe20000000000 */
[----:B------:R-:W-:Y:S01]  /*13a0*/  FMNMX R27, |R44|, R27, !PT ;  /* 0x0000001b2c1b7209 */ /* 0x000fe20007800200 */
[----:B------:R-:W-:-:S03]  /*13b0*/  FADD R44, RZ, R44 ;  /* 0x0000002cff2c7221 */ /* 0x000fc60000000000 */
[----:B------:R-:W-:Y:S01]  /*13c0*/  LOP3.LUT R0, R0, 0x1f, RZ, 0xc0, !PT ;  /* 0x0000001f00007812 */ /* 0x000fe200078ec0ff */
[----:B------:R-:W-:Y:S01]  /*13d0*/  FADD R57, R45, R44 ;  /* 0x0000002c2d397221 */ /* 0x000fe20000000000 */
[----:B------:R-:W-:Y:S02]  /*13e0*/  FMNMX R10, |R10|, R27, !PT ;  /* 0x0000001b0a0a7209 */ /* 0x000fe40007800200 */
[----:B------:R-:W-:Y:S02]  /*13f0*/  ISETP.LT.U32.AND P1, PT, R0, R11, !P1 ;  /* 0x0000000b0000720c */ /* 0x000fe40004f21070 */
[----:B------:R-:W-:Y:S02]  /*1400*/  IADD3 R27, P2, R25, UR4, RZ ;  /* 0x00000004191b7c10 */ /* 0x000fe4000ff5e0ff */
[----:B------:R-:W-:Y:S02]  /*1410*/  FMNMX R10, |R45|, R10, !PT ;  /* 0x0000000a2d0a7209 */ /* 0x000fe40007800200 */
[----:B------:R-:W-:-:S02]  /*1420*/  IADD3.X R55, R41, UR9, RZ, P2, !PT ;  /* 0x0000000929377c10 */ /* 0x000fc400097fe4ff */
[----:B------:R-:W-:-:S05]  /*1430*/  IADD3 R24, P2, R0, R27, RZ ;  /* 0x0000001b00187210 */ /* 0x000fca0007f5e0ff */
[----:B------:R-:W-:Y:S01]  /*1440*/  VOTEU.ANY UP0, P1 ;  /* 0x00000000003f7886 */ /* 0x000fe20000800100 */
[----:B------:R-:W-:Y:S01]  /*1450*/  IMAD.X R25, RZ, RZ, R55, P2 ;  /* 0x000000ffff197224 */ /* 0x000fe200010e0637 */
[----:B------:R-:W-:Y:S01]  /*1460*/  IADD3 R56, P2, R24, UR4, RZ ;  /* 0x0000000418387c10 */ /* 0x000fe2000ff5e0ff */
[----:B------:R-:W-:Y:S01]  /*1470*/  @!P1 IMAD.MOV.U32 R41, RZ, RZ, RZ ;  /* 0x000000ffff299224 */ /* 0x000fe200078e00ff */
[----:B0-----:R-:W-:Y:S01]  /*1480*/  IADD3 R22, R8, 0x1, R13 ;  /* 0x0000000108167810 */ /* 0x001fe20007ffe00d */
[----:B------:R-:W-:Y:S02]  /*1490*/  @UP0 ULOP3.LUT UR5, UR9, 0x3fffffff, URZ, 0xc0, !UPT ;  /* 0x3fffffff09050892 */ /* 0x000fe4000f8ec03f */
[----:B------:R-:W-:Y:S01]  /*14a0*/  @P1 IMAD.SHL.U32 R44, R56, 0x4, RZ ;  /* 0x00000004382c1824 */ /* 0x000fe200078e00ff */
[----:B------:R-:W-:-:S03]  /*14b0*/  LOP3.LUT R30, R22, 0x1f, RZ, 0xc0, !PT ;  /* 0x0000001f161e7812 */ /* 0x000fc600078ec0ff */
[----:B------:R-:W-:Y:S02]  /*14c0*/  @P1 IADD3.X R31, R25, UR5, RZ, P2, !PT ;  /* 0x00000005191f1c10 */ /* 0x000fe400097fe4ff */
[----:B------:R-:W-:Y:S01]  /*14d0*/  @P1 IADD3 R50, P3, R44, R12, RZ ;  /* 0x0000000c2c321210 */ /* 0x000fe20007f7e0ff */
[----:B------:R0:W3:Y:S01]  /*14e0*/  SHFL.IDX PT, R22, R51, R30, 0x1f ;  /* 0x00001f1e33167589 */ /* 0x0000e200000e0000 */
[----:B------:R-:W-:Y:S01]  /*14f0*/  @P1 SHF.L.U64.HI R31, R56, 0x2, R31 ;  /* 0x00000002381f1819 */ /* 0x000fe2000001021f */
[----:B------:R-:W-:Y:S02]  /*1500*/  @UP0 UIMAD UR4, UR13, 0x3, URZ ;  /* 0x000000030d0408a4 */ /* 0x000fe4000f8e023f */
[----:B------:R4:W-:Y:S02]  /*1510*/  SHFL.IDX PT, R36, R57, R30, 0x1f ;  /* 0x00001f1e39247589 */ /* 0x0009e400000e0000 */
[----:B0-----:R-:W-:Y:S01]  /*1520*/  @P1 IMAD.X R51, R31, 0x1, R14, P3 ;  /* 0x000000011f331824 */ /* 0x001fe200018e060e */
[----:B------:R-:W-:Y:S01]  /*1530*/  @P1 IADD3 R44, P3, R44, R15, RZ ;  /* 0x0000000f2c2c1210 */ /* 0x000fe20007f7e0ff */
[----:B----4-:R-:W-:-:S03]  /*1540*/  @!P1 IMAD.MOV.U32 R57, RZ, RZ, RZ ;  /* 0x000000ffff399224 */ /* 0x010fc600078e00ff */
[----:B------:R0:W4:Y:S01]  /*1550*/  @P1 LDG.E R41, desc[UR10][R50.64] ;  /* 0x0000000a32291981 */ /* 0x000122000c1e1900 */
[----:B------:R-:W-:Y:S02]  /*1560*/  @P1 IMAD.X R45, R31, 0x1, R16, P3 ;  /* 0x000000011f2d1824 */ /* 0x000fe400018e0610 */
[----:B------:R-:W-:-:S03]  /*1570*/  IMAD.U32 R31, RZ, RZ, UR12 ;  /* 0x0000000cff1f7e24 */ /* 0x000fc6000f8e00ff */
[----:B------:R1:W2:Y:S01]  /*1580*/  @P1 LDG.E R57, desc[UR10][R44.64] ;  /* 0x0000000a2c391981 */ /* 0x0002a2000c1e1900 */
[----:B------:R-:W-:-:S04]  /*1590*/  @P1 IMAD.WIDE.U32 R30, R31, 0x3, R24 ;  /* 0x000000031f1e1825 */ /* 0x000fc800078e0018 */
[----:B------:R-:W-:Y:S02]  /*15a0*/  @P1 VIADD R59, R31, UR4 ;  /* 0x000000041f3b1c36 */ /* 0x000fe40008000000 */
[----:B------:R-:W-:-:S03]  /*15b0*/  @P1 IMAD.SHL.U32 R31, R30, 0x4, RZ ;  /* 0x000000041e1f1824 */ /* 0x000fc600078e00ff */
[----:B------:R-:W-:Y:S02]  /*15c0*/  @P1 SHF.L.U64.HI R59, R30, 0x2, R59 ;  /* 0x000000021e3b1819 */ /* 0x000fe4000001023b */
[C---:B0-----:R-:W-:Y:S02]  /*15d0*/  @P1 IADD3 R50, P4, R31.reuse, R15, RZ ;  /* 0x0000000f1f321210 */ /* 0x041fe40007f9e0ff */
[----:B------:R-:W-:Y:S01]  /*15e0*/  @P1 IADD3 R30, P3, R31, R12, RZ ;  /* 0x0000000c1f1e1210 */ /* 0x000fe20007f7e0ff */
[----:B------:R-:W-:Y:S02]  /*15f0*/  @!P1 IMAD.MOV.U32 R12, RZ, RZ, RZ ;  /* 0x000000ffff0c9224 */ /* 0x000fe400078e00ff */
[C---:B------:R-:W-:Y:S02]  /*1600*/  @P1 IMAD.X R51, R59.reuse, 0x1, R16, P4 ;  /* 0x000000013b331824 */ /* 0x040fe400020e0610 */
[----:B------:R-:W-:Y:S02]  /*1610*/  @!P1 IMAD.MOV.U32 R24, RZ, RZ, RZ ;  /* 0x000000ffff189224 */ /* 0x000fe400078e00ff */
[----:B------:R-:W-:Y:S01]  /*1620*/  @P1 IMAD.X R31, R59, 0x1, R14, P3 ;  /* 0x000000013b1f1824 */ /* 0x000fe200018e060e */
[----:B------:R-:W2:Y:S04]  /*1630*/  @P1 LDG.E R12, desc[UR10][R50.64] ;  /* 0x0000000a320c1981 */ /* 0x000ea8000c1e1900 */
[----:B------:R0:W2:Y:S01]  /*1640*/  @P1 LDG.E R24, desc[UR10][R30.64] ;  /* 0x0000000a1e181981 */ /* 0x0000a2000c1e1900 */
[--C-:B-----5:R-:W-:Y:S01]  /*1650*/  HADD2.F32 R14, -RZ, R52.reuse.H0_H0 ;  /* 0x20000034ff0e7230 */ /* 0x120fe20000004100 */
[C---:B------:R-:W-:Y:S01]  /*1660*/  ISETP.GE.U32.OR P0, PT, R40.reuse, R11, P0 ;  /* 0x0000000b2800720c */ /* 0x040fe20000706470 */
[----:B------:R-:W-:Y:S01]  /*1670*/  HADD2.F32 R52, -RZ, R52.H1_H1 ;  /* 0x30000034ff347230 */ /* 0x000fe20000004100 */
[----:B------:R-:W-:Y:S01]  /*1680*/  IADD3 R16, P1, R40, R27, RZ ;  /* 0x0000001b28107210 */ /* 0x000fe20007f3e0ff */
[--C-:B-1----:R-:W-:Y:S01]  /*1690*/  HADD2.F32 R45, -RZ, R43.reuse.H0_H0 ;  /* 0x2000002bff2d7230 */ /* 0x102fe20000004100 */
[----:B------:R-:W-:Y:S01]  /*16a0*/  FSET.BF.GT.AND R14, R14, RZ, PT ;  /* 0x000000ff0e0e720a */ /* 0x000fe20003804000 */
[----:B------:R-:W-:Y:S01]  /*16b0*/  HADD2.F32 R43, -RZ, R43.H1_H1 ;  /* 0x3000002bff2b7230 */ /* 0x000fe20000004100 */
[----:B------:R-:W-:Y:S01]  /*16c0*/  FSET.BF.GT.AND R52, R52, RZ, PT ;  /* 0x000000ff3434720a */ /* 0x000fe20003804000 */
[----:B------:R-:W-:Y:S01]  /*16d0*/  IMAD.X R55, RZ, RZ, R55, P1 ;  /* 0x000000ffff377224 */ /* 0x000fe200008e0637 */
[----:B------:R-:W-:Y:S01]  /*16e0*/  F2FP.BF16.F32.PACK_AB R23, R23, R20 ;  /* 0x000000141717723e */ /* 0x000fe200000010ff */
[----:B------:R-:W-:Y:S01]  /*16f0*/  FMUL R45, R45, R14 ;  /* 0x0000000e2d2d7220 */ /* 0x000fe20000400000 */
[----:B------:R-:W-:-:S02]  /*1700*/  HADD2.F32 R20, -RZ, R54.H0_H0 ;  /* 0x20000036ff147230 */ /* 0x000fc40000004100 */
[----:B------:R-:W-:Y:S01]  /*1710*/  FMUL R27, R43, R52 ;  /* 0x000000342b1b7220 */ /* 0x000fe20000400000 */
[----:B------:R-:W-:Y:S02]  /*1720*/  HADD2.F32 R54, -RZ, R54.H1_H1 ;  /* 0x30000036ff367230 */ /* 0x000fe40000004100 */
[----:B0-----:R-:W-:Y:S01]  /*1730*/  FMUL R30, R45, UR7 ;  /* 0x000000072d1e7c20 */ /* 0x001fe20008400000 */
[----:B------:R-:W-:Y:S01]  /*1740*/  @!P0 LEA R14, P1, R16, R17, 0x2 ;  /* 0x00000011100e8211 */ /* 0x000fe200078210ff */
[----:B------:R-:W-:Y:S01]  /*1750*/  FMUL R31, R27, UR7 ;  /* 0x000000071b1f7c20 */ /* 0x000fe20008400000 */
[----:B------:R-:W0:Y:S01]  /*1760*/  S2UR UR5, SR_CgaCtaId ;  /* 0x00000000000579c3 */ /* 0x000e220000008800 */
[----:B------:R-:W-:Y:S01]  /*1770*/  F2FP.BF16.F32.PACK_AB R42, R42, R21 ;  /* 0x000000152a2a723e */ /* 0x000fe200000010ff */
[--C-:B------:R-:W-:Y:S01]  /*1780*/  HADD2.F32 R44, -RZ, R53.reuse.H0_H0 ;  /* 0x20000035ff2c7230 */ /* 0x100fe20000004100 */
[C---:B------:R-:W-:Y:S01]  /*1790*/  @!P0 LEA.HI.X R15, R16.reuse, R19, R55, 0x2, P1 ;  /* 0x00000013100f8211 */ /* 0x040fe200008f1437 */
[----:B------:R-:W-:Y:S01]  /*17a0*/  UIADD3 UR8, UP0, UR8, 0x3f, URZ ;  /* 0x0000003f08087890 */ /* 0x000fe2000ff1e03f */
[----:B------:R-:W-:Y:S01]  /*17b0*/  @!P0 F2FP.BF16.F32.PACK_AB R43, R31, R30 ;  /* 0x0000001e1f2b823e */ /* 0x000fe200000010ff */
[----:B------:R-:W-:Y:S01]  /*17c0*/  HADD2.F32 R51, -RZ, R53.H1_H1 ;  /* 0x30000035ff337230 */ /* 0x000fe20000004100 */
[----:B------:R-:W-:Y:S01]  /*17d0*/  @!P0 IADD3 R16, P1, R16, UR12, RZ ;  /* 0x0000000c10108c10 */ /* 0x000fe2000ff3e0ff */
[----:B------:R-:W-:Y:S01]  /*17e0*/  UMOV UR4, 0x400 ;  /* 0x0000040000047882 */ /* 0x000fe20000000000 */
[----:B------:R-:W-:Y:S01]  /*17f0*/  FSET.BF.GT.AND R21, R20, RZ, PT ;  /* 0x000000ff1415720a */ /* 0x000fe20003804000 */
[----:B------:R1:W-:Y:S01]  /*1800*/  @!P0 STG.E desc[UR10][R14.64], R43 ;  /* 0x0000002b0e008986 */ /* 0x0003e2000c10190a */
[----:B------:R-:W-:Y:S01]  /*1810*/  @!P0 IADD3.X R55, R55, UR13, RZ, P1, !PT ;  /* 0x0000000d37378c10 */ /* 0x000fe20008ffe4ff */
[----:B------:R-:W-:Y:S01]  /*1820*/  UIADD3 UR4, UR4, 0x20, URZ ;  /* 0x0000002004047890 */ /* 0x000fe2000fffe03f */
[----:B------:R-:W-:Y:S01]  /*1830*/  IADD3.X R25, R25, UR9, RZ, P2, !PT ;  /* 0x0000000919197c10 */ /* 0x000fe200097fe4ff */
[----:B------:R-:W-:Y:S01]  /*1840*/  UIADD3.X UR9, URZ, UR9, URZ, UP0, !UPT ;  /* 0x000000093f097290 */ /* 0x000fe200087fe43f */
[----:B------:R-:W-:Y:S01]  /*1850*/  FSET.BF.GT.AND R54, R54, RZ, PT ;  /* 0x000000ff3636720a */ /* 0x000fe20003804000 */
[----:B------:R-:W-:Y:S01]  /*1860*/  FMUL R44, R44, R21 ;  /* 0x000000152c2c7220 */ /* 0x000fe20000400000 */
[----:B------:R-:W-:Y:S01]  /*1870*/  FMNMX R10, R10, |R45|, !PT ;  /* 0x4000002d0a0a7209 */ /* 0x000fe20007800000 */
[----:B------:R-:W-:Y:S01]  /*1880*/  USHF.R.U32.HI UR14, URZ, 0x6, UR9 ;  /* 0x000000063f0e7899 */ /* 0x000fe20008011609 */
[----:B------:R-:W-:Y:S01]  /*1890*/  F2FP.BF16.F32.PACK_AB R34, R34, R47 ;  /* 0x0000002f2222723e */ /* 0x000fe200000010ff */
[----:B------:R-:W-:Y:S01]  /*18a0*/  FADD R47, RZ, R45 ;  /* 0x0000002dff2f7221 */ /* 0x000fe20000000000 */
[----:B------:R-:W-:Y:S01]  /*18b0*/  FMNMX R45, |R27|, R10, !PT ;  /* 0x0000000a1b2d7209 */ /* 0x000fe20007800200 */
[----:B------:R-:W-:Y:S01]  /*18c0*/  FMUL R51, R51, R54 ;  /* 0x0000003633337220 */ /* 0x000fe20000400000 */
[----:B-1----:R-:W-:Y:S01]  /*18d0*/  SHF.R.U32.HI R43, RZ, 0x3, R13 ;  /* 0x00000003ff2b7819 */ /* 0x002fe2000001160d */
[----:B------:R-:W-:Y:S01]  /*18e0*/  FADD R10, RZ, R27 ;  /* 0x0000001bff0a7221 */ /* 0x000fe20000000000 */
[C---:B------:R-:W-:Y:S01]  /*18f0*/  @!P0 LEA R14, P1, R16.reuse, R17, 0x2 ;  /* 0x00000011100e8211 */ /* 0x040fe200078210ff */
[----:B------:R-:W-:Y:S01]  /*1900*/  USHF.R.U64 UR8, UR8, 0x6, UR9 ;  /* 0x0000000608087899 */ /* 0x000fe20008001209 */
[----:B------:R-:W-:Y:S01]  /*1910*/  LOP3.LUT R50, R43, 0x1c, RZ, 0xc0, !PT ;  /* 0x0000001c2b327812 */ /* 0x000fe200078ec0ff */
[----:B0-----:R-:W-:Y:S01]  /*1920*/  ULEA UR4, UR5, UR4, 0x18 ;  /* 0x0000000405047291 */ /* 0x001fe2000f8ec03f */
[----:B------:R-:W-:Y:S01]  /*1930*/  @!P0 LEA.HI.X R15, R16, R19, R55, 0x2, P1 ;  /* 0x00000013100f8211 */ /* 0x000fe200008f1437 */
[----:B------:R-:W-:Y:S01]  /*1940*/  FADD R49, RZ, R49 ;  /* 0x00000031ff317221 */ /* 0x000fe20000000000 */
[----:B------:R-:W-:Y:S01]  /*1950*/  LOP3.LUT R16, R50, 0x3, RZ, 0xfc, !PT ;  /* 0x0000000332107812 */ /* 0x000fe200078efcff */
[----:B------:R-:W-:Y:S01]  /*1960*/  IMAD R3, R3, 0x3f, RZ ;  /* 0x0000003f03037824 */ /* 0x000fe200078e02ff */
[----:B------:R-:W-:Y:S01]  /*1970*/  F2FP.BF16.F32.PACK_AB R35, R35, R46 ;  /* 0x0000002e2323723e */ /* 0x000fe200000010ff */
[----:B------:R-:W-:Y:S01]  /*1980*/  FMUL R46, R51, UR7 ;  /* 0x00000007332e7c20 */ /* 0x000fe20008400000 */
[----:B------:R-:W-:Y:S01]  /*1990*/  ISETP.GE.U32.AND P1, PT, R16, R9, PT ;  /* 0x000000091000720c */ /* 0x000fe20003f26070 */
[----:B---3--:R-:W-:Y:S01]  /*19a0*/  FADD R22, R22, R49 ;  /* 0x0000003116167221 */ /* 0x008fe20000000000 */
[----:B------:R-:W-:Y:S01]  /*19b0*/  ULOP3.LUT UR5, UR6, 0xfffffffe, URZ, 0xc0, !UPT ;  /* 0xfffffffe06057892 */ /* 0x000fe2000f8ec03f */
[----:B------:R-:W-:Y:S01]  /*19c0*/  BSSY B0, `(.L_x_14732) ;  /* 0x00000d1000007945 */ /* 0x000fe20003800000 */
[----:B------:R-:W-:Y:S01]  /*19d0*/  ISETP.GE.U32.OR P1, PT, R0, R11, P1 ;  /* 0x0000000b0000720c */ /* 0x000fe20000f26470 */
[----:B------:R-:W-:Y:S01]  /*19e0*/  IMAD R0, R37, 0x21, R0 ;  /* 0x0000002125007824 */ /* 0x000fe200078e0200 */
[----:B------:R-:W-:Y:S01]  /*19f0*/  F2FP.BF16.F32.PACK_AB R31, R46, R31 ;  /* 0x0000001f2e1f723e */ /* 0x000fe200000010ff */
[----:B------:R-:W-:-:S03]  /*1a00*/  IMAD.IADD R3, R33, 0x1, R3 ;  /* 0x0000000121037824 */ /* 0x000fc600078e0203 */
[----:B------:R-:W-:-:S07]  /*1a10*/  LEA R0, R0, UR4, 0x2 ;  /* 0x0000000400007c11 */ /* 0x000fce000f8e10ff */
[C---:B------:R-:W-:Y:S02]  /*1a20*/  @!P1 LEA R20, P2, R56.reuse, R17, 0x2 ;  /* 0x0000001138149211 */ /* 0x040fe400078410ff */
[C---:B------:R-:W-:Y:S02]  /*1a30*/  @!P1 IADD3 R52, P3, R56.reuse, UR12, RZ ;  /* 0x0000000c38349c10 */ /* 0x040fe4000ff7e0ff */
[----:B------:R-:W-:Y:S02]  /*1a40*/  @!P1 LEA.HI.X R21, R56, R19, R25, 0x2, P2 ;  /* 0x0000001338159211 */ /* 0x000fe400010f1419 */
[----:B------:R-:W-:Y:S02]  /*1a50*/  @!P1 IADD3.X R25, R25, UR13, RZ, P3, !PT ;  /* 0x0000000d19199c10 */ /* 0x000fe40009ffe4ff */
[----:B------:R-:W-:-:S04]  /*1a60*/  @!P1 LEA R16, P2, R52, R17, 0x2 ;  /* 0x0000001134109211 */ /* 0x000fc800078410ff */
[----:B------:R-:W-:Y:S01]  /*1a70*/  @!P1 LEA.HI.X R17, R52, R19, R25, 0x2, P2 ;  /* 0x0000001334119211 */ /* 0x000fe200010f1419 */
[----:B------:R-:W-:Y:S01]  /*1a80*/  FMUL R19, R44, UR7 ;  /* 0x000000072c137c20 */ /* 0x000fe20008400000 */
[--C-:B------:R-:W-:Y:S01]  /*1a90*/  IADD3 R25, R50, 0x3, R13.reuse ;  /* 0x0000000332197810 */ /* 0x100fe20007ffe00d */
[----:B------:R-:W-:Y:S01]  /*1aa0*/  FADD R52, R51, R10 ;  /* 0x0000000a33347221 */ /* 0x000fe20000000000 */
[----:B------:R-:W-:Y:S01]  /*1ab0*/  IMAD.IADD R50, R13, 0x1, -R50 ;  /* 0x000000010d327824 */ /* 0x000fe200078e0a32 */
[----:B------:R-:W-:Y:S01]  /*1ac0*/  FMNMX R10, |R44|, R45, !PT ;  /* 0x0000002d2c0a7209 */ /* 0x000fe20007800200 */
[----:B------:R-:W-:Y:S01]  /*1ad0*/  IMAD R45, R28, UR14, RZ ;  /* 0x0000000e1c2d7c24 */ /* 0x000fe2000f8e02ff */
[----:B------:R-:W-:Y:S02]  /*1ae0*/  IADD3 R13, R8, 0x2, R13 ;  /* 0x00000002080d7810 */ /* 0x000fe40007ffe00d */
[----:B------:R-:W-:Y:S01]  /*1af0*/  F2FP.BF16.F32.PACK_AB R30, R19, R30 ;  /* 0x0000001e131e723e */ /* 0x000fe200000010ff */
[----:B------:R-:W-:Y:S01]  /*1b00*/  IMAD R45, R29, UR8, R45 ;  /* 0x000000081d2d7c24 */ /* 0x000fe2000f8e022d */
[----:B------:R-:W-:Y:S01]  /*1b10*/  @!P0 F2FP.BF16.F32.PACK_AB R19, R46, R19 ;  /* 0x000000132e13823e */ /* 0x000fe200000010ff */
[----:B------:R-:W-:Y:S01]  /*1b20*/  FADD R46, R44, R47 ;  /* 0x0000002f2c2e7221 */ /* 0x000fe20000000000 */
[----:B------:R-:W-:Y:S01]  /*1b30*/  LOP3.LUT R50, R50, 0x1f, RZ, 0xc0, !PT ;  /* 0x0000001f32327812 */ /* 0x000fe200078ec0ff */
[----:B------:R-:W-:Y:S01]  /*1b40*/  IMAD.WIDE.U32 R28, R28, UR8, RZ ;  /* 0x000000081c1c7c25 */ /* 0x000fe2000f8e00ff */
[----:B------:R-:W-:Y:S01]  /*1b50*/  LOP3.LUT R13, R13, 0x1f, RZ, 0xc0, !PT ;  /* 0x0000001f0d0d7812 */ /* 0x000fe200078ec0ff */
[----:B------:R-:W-:Y:S01]  /*1b60*/  @!P0 STG.E desc[UR10][R14.64], R19 ;  /* 0x000000130e008986 */ /* 0x000fe2000c10190a */
[----:B------:R-:W-:Y:S01]  /*1b70*/  FMNMX R51, |R51|, R10, !PT ;  /* 0x0000000a33337209 */ /* 0x000fe20007800200 */
[----:B------:R-:W-:Y:S01]  /*1b80*/  IMAD R10, R37, 0x21, R50 ;  /* 0x00000021250a7824 */ /* 0x000fe200078e0232 */
[----:B------:R-:W-:Y:S01]  /*1b90*/  LOP3.LUT R25, R25, 0x1f, RZ, 0xc0, !PT ;  /* 0x0000001f19197812 */ /* 0x000fe200078ec0ff */
[----:B------:R-:W-:Y:S01]  /*1ba0*/  IMAD.IADD R29, R29, 0x1, R45 ;  /* 0x000000011d1d7824 */ /* 0x000fe200078e022d */
[----:B------:R-:W0:Y:S01]  /*1bb0*/  SHFL.IDX PT, R27, R46, R13, 0x1f ;  /* 0x00001f0d2e1b7589 */ /* 0x000e2200000e0000 */
[----:B------:R-:W-:-:S02]  /*1bc0*/  LEA R45, P2, R28, UR12, 0x5 ;  /* 0x0000000c1c2d7c11 */ /* 0x000fc4000f8428ff */
[----:B------:R-:W-:Y:S01]  /*1bd0*/  LEA R10, R10, UR4, 0x2 ;  /* 0x000000040a0a7c11 */ /* 0x000fe2000f8e10ff */
[----:B------:R1:W3:Y:S01]  /*1be0*/  SHFL.IDX PT, R44, R52, R13, 0x1f ;  /* 0x00001f0d342c7589 */ /* 0x0002e200000e0000 */
[----:B------:R-:W-:Y:S02]  /*1bf0*/  LEA.HI.X R28, R28, UR13, R29, 0x5, P2 ;  /* 0x0000000d1c1c7c11 */ /* 0x000fe400090f2c1d */
[----:B------:R-:W-:Y:S01]  /*1c00*/  LOP3.LUT R45, RZ, R45, RZ, 0x33, !PT ;  /* 0x0000002dff2d7212 */ /* 0x000fe200078e33ff */
[----:B------:R4:W-:Y:S01]  /*1c10*/  STS [R10], R23 ;  /* 0x000000170a007388 */ /* 0x0009e20000000800 */
[----:B------:R-:W-:Y:S02]  /*1c20*/  LOP3.LUT R28, RZ, R28, RZ, 0x33, !PT ;  /* 0x0000001cff1c7212 */ /* 0x000fe400078e33ff */
[----:B------:R-:W-:Y:S01]  /*1c30*/  LEA R26, P2, R26, R45, 0x5 ;  /* 0x0000002d1a1a7211 */ /* 0x000fe200078428ff */
[----:B-1----:R-:W-:-:S03]  /*1c40*/  IMAD R13, R37, 0x21, R18 ;  /* 0x00000021250d7824 */ /* 0x002fc600078e0212 */
[----:B------:R-:W-:Y:S01]  /*1c50*/  ISETP.GT.U32.AND P0, PT, R26, -0x21, PT ;  /* 0xffffffdf1a00780c */ /* 0x000fe20003f04070 */
[----:B------:R-:W-:Y:S02]  /*1c60*/  IMAD R18, R37, 0x21, R40 ;  /* 0x0000002125127824 */ /* 0x000fe400078e0228 */
[----:B------:R-:W-:Y:S01]  /*1c70*/  IMAD.X R28, RZ, RZ, R28, P2 ;  /* 0x000000ffff1c7224 */ /* 0x000fe200010e061c */
[----:B------:R-:W-:Y:S02]  /*1c80*/  LEA R13, R13, UR4, 0x2 ;  /* 0x000000040d0d7c11 */ /* 0x000fe4000f8e10ff */
[----:B------:R-:W-:Y:S02]  /*1c90*/  LEA R18, R18, UR4, 0x2 ;  /* 0x0000000412127c11 */ /* 0x000fe4000f8e10ff */
[----:B------:R-:W-:Y:S01]  /*1ca0*/  ISETP.GT.U32.AND.EX P0, PT, R28, -0x1, PT, P0 ;  /* 0xffffffff1c00780c */ /* 0x000fe20003f04100 */
[----:B------:R-:W-:Y:S01]  /*1cb0*/  STS [R13], R34 ;  /* 0x000000220d007388 */ /* 0x000fe20000000800 */
[----:B0-----:R-:W-:-:S03]  /*1cc0*/  FADD R27, R22, R27 ;  /* 0x0000001b161b7221 */ /* 0x001fc60000000000 */
[----:B------:R0:W-:Y:S01]  /*1cd0*/  STS [R18], R30 ;  /* 0x0000001e12007388 */ /* 0x0001e20000000800 */
[--C-:B----4-:R-:W-:Y:S02]  /*1ce0*/  HADD2.F32 R23, -RZ, R41.reuse.H0_H0 ;  /* 0x20000029ff177230 */ /* 0x110fe40000004100 */
[----:B------:R-:W-:Y:S02]  /*1cf0*/  HADD2.F32 R41, -RZ, R41.H1_H1 ;  /* 0x30000029ff297230 */ /* 0x000fe40000004100 */
[--C-:B--2---:R-:W-:Y:S02]  /*1d00*/  HADD2.F32 R29, -RZ, R57.reuse.H0_H0 ;  /* 0x20000039ff1d7230 */ /* 0x104fe40000004100 */
[----:B------:R-:W-:-:S03]  /*1d10*/  HADD2.F32 R57, -RZ, R57.H1_H1 ;  /* 0x30000039ff397230 */ /* 0x000fc60000004100 */
[----:B------:R-:W-:Y:S02]  /*1d20*/  FSET.BF.GT.AND R40, R29, RZ, PT ;  /* 0x000000ff1d28720a */ /* 0x000fe40003804000 */
[----:B------:R-:W-:-:S03]  /*1d30*/  FSET.BF.GT.AND R46, R57, RZ, PT ;  /* 0x000000ff392e720a */ /* 0x000fc60003804000 */
[----:B------:R-:W-:Y:S02]  /*1d40*/  FMUL R40, R23, R40 ;  /* 0x0000002817287220 */ /* 0x000fe40000400000 */
[----:B------:R-:W-:Y:S02]  /*1d50*/  FMUL R41, R41, R46 ;  /* 0x0000002e29297220 */ /* 0x000fe40000400000 */
[----:B0-----:R-:W-:Y:S01]  /*1d60*/  FADD R30, RZ, R40 ;  /* 0x00000028ff1e7221 */ /* 0x001fe20000000000 */
[--C-:B------:R-:W-:Y:S02]  /*1d70*/  HADD2.F32 R29, -RZ, R12.reuse.H0_H0 ;  /* 0x2000000cff1d7230 */ /* 0x100fe40000004100 */
[----:B------:R-:W-:Y:S02]  /*1d80*/  HADD2.F32 R34, -RZ, R12.H1_H1 ;  /* 0x3000000cff227230 */ /* 0x000fe40000004100 */
[--C-:B------:R-:W-:Y:S01]  /*1d90*/  HADD2.F32 R23, -RZ, R24.reuse.H0_H0 ;  /* 0x20000018ff177230 */ /* 0x100fe20000004100 */
[----:B------:R-:W-:Y:S01]  /*1da0*/  FSET.BF.GT.AND R12, R29, RZ, PT ;  /* 0x000000ff1d0c720a */ /* 0x000fe20003804000 */
[----:B------:R-:W-:Y:S01]  /*1db0*/  HADD2.F32 R24, -RZ, R24.H1_H1 ;  /* 0x30000018ff187230 */ /* 0x000fe20000004100 */
[----:B------:R-:W-:-:S03]  /*1dc0*/  FSET.BF.GT.AND R29, R34, RZ, PT ;  /* 0x000000ff221d720a */ /* 0x000fc60003804000 */
[----:B------:R-:W-:Y:S02]  /*1dd0*/  FMUL R23, R23, R12 ;  /* 0x0000000c17177220 */ /* 0x000fe40000400000 */
[----:B------:R-:W-:Y:S01]  /*1de0*/  FMUL R12, R24, R29 ;  /* 0x0000001d180c7220 */ /* 0x000fe20000400000 */
[----:B------:R-:W-:Y:S01]  /*1df0*/  FMNMX R24, R51, |R40|, !PT ;  /* 0x4000002833187209 */ /* 0x000fe20007800000 */
[----:B------:R-:W-:Y:S01]  /*1e00*/  FADD R29, RZ, R41 ;  /* 0x00000029ff1d7221 */ /* 0x000fe20000000000 */
[----:B------:R-:W-:Y:S01]  /*1e10*/  FADD R14, R23, R30 ;  /* 0x0000001e170e7221 */ /* 0x000fe20000000000 */
[----:B------:R-:W-:Y:S01]  /*1e20*/  FMUL R40, R40, UR7 ;  /* 0x0000000728287c20 */ /* 0x000fe20008400000 */
[C---:B------:R-:W-:Y:S01]  /*1e30*/  FMNMX R34, |R41|.reuse, R24, !PT ;  /* 0x0000001829227209 */ /* 0x040fe20007800200 */
[C---:B------:R-:W-:Y:S01]  /*1e40*/  FADD R24, R12.reuse, R29 ;  /* 0x0000001d0c187221 */ /* 0x040fe20000000000 */
[----:B------:R-:W-:Y:S01]  /*1e50*/  FMUL R41, R41, UR7 ;  /* 0x0000000729297c20 */ /* 0x000fe20008400000 */
[C---:B------:R-:W-:Y:S01]  /*1e60*/  FMUL R15, R23.reuse, UR7 ;  /* 0x00000007170f7c20 */ /* 0x040fe20008400000 */
[----:B------:R-:W-:Y:S01]  /*1e70*/  FMUL R30, R12, UR7 ;  /* 0x000000070c1e7c20 */ /* 0x000fe20008400000 */
[----:B------:R-:W0:Y:S01]  /*1e80*/  SHFL.IDX PT, R14, R14, R25, 0x1f ;  /* 0x00001f190e0e7589 */ /* 0x000e2200000e0000 */
[----:B------:R-:W-:-:S02]  /*1e90*/  FMNMX R23, |R23|, R34, !PT ;  /* 0x0000002217177209 */ /* 0x000fc40007800200 */
[-C--:B------:R-:W-:Y:S01]  /*1ea0*/  @!P1 F2FP.BF16.F32.PACK_AB R19, R41, R40.reuse ;  /* 0x000000282913923e */ /* 0x080fe200000010ff */
[----:B------:R-:W1:Y:S01]  /*1eb0*/  SHFL.IDX PT, R24, R24, R25, 0x1f ;  /* 0x00001f1918187589 */ /* 0x000e6200000e0000 */
[----:B------:R-:W-:Y:S02]  /*1ec0*/  @!P1 F2FP.BF16.F32.PACK_AB R29, R30, R15 ;  /* 0x0000000f1e1d923e */ /* 0x000fe400000010ff */
[----:B------:R-:W-:Y:S01]  /*1ed0*/  F2FP.BF16.F32.PACK_AB R45, R15, R40 ;  /* 0x000000280f2d723e */ /* 0x000fe200000010ff */
[----:B------:R2:W-:Y:S01]  /*1ee0*/  @!P1 STG.E desc[UR10][R20.64], R19 ;  /* 0x0000001314009986 */ /* 0x0005e2000c10190a */
[----:B------:R-:W-:Y:S01]  /*1ef0*/  FADD R15, RZ, R48 ;  /* 0x00000030ff0f7221 */ /* 0x000fe20000000000 */
[----:B------:R-:W-:Y:S02]  /*1f00*/  FMNMX R12, |R12|, R23, !PT ;  /* 0x000000170c0c7209 */ /* 0x000fe40007800200 */
[----:B------:R4:W-:Y:S01]  /*1f10*/  @!P1 STG.E desc[UR10][R16.64], R29 ;  /* 0x0000001d10009986 */ /* 0x0009e2000c10190a */
[----:B------:R-:W-:-:S03]  /*1f20*/  FADD R15, R36, R15 ;  /* 0x0000000f240f7221 */ /* 0x000fc60000000000 */
[----:B------:R1:W-:Y:S01]  /*1f30*/  STS [R0], R45 ;  /* 0x0000002d00007388 */ /* 0x0003e20000000800 */
[----:B---3--:R-:W-:Y:S01]  /*1f40*/  FADD R15, R15, R44 ;  /* 0x0000002c0f0f7221 */ /* 0x008fe20000000000 */
[----:B--2---:R-:W-:Y:S02]  /*1f50*/  F2FP.BF16.F32.PACK_AB R19, R30, R41 ;  /* 0x000000291e13723e */ /* 0x004fe400000010ff */
[----:B----4-:R-:W-:Y:S01]  /*1f60*/  SEL R17, R26, 0xffffffdf, P0 ;  /* 0xffffffdf1a117807 */ /* 0x010fe20000000000 */
[----:B0-----:R-:W-:Y:S01]  /*1f70*/  FADD R14, R27, R14 ;  /* 0x0000000e1b0e7221 */ /* 0x001fe20000000000 */
[----:B------:R-:W-:Y:S01]  /*1f80*/  BAR.SYNC.DEFER_BLOCKING 0x0 ;  /* 0x0000000000007b1d */ /* 0x000fe20000010000 */
[----:B------:R-:W-:Y:S01]  /*1f90*/  ISETP.GE.U32.AND P0, PT, R8, R11, PT ;  /* 0x0000000b0800720c */ /* 0x000fe20003f06070 */
[----:B-1----:R-:W-:Y:S01]  /*1fa0*/  FADD R15, R15, R24 ;  /* 0x000000180f0f7221 */ /* 0x002fe20000000000 */
        /* <DEDUP_REMOVED lines=21> */
.L_x_14736:
        /* <DEDUP_REMOVED lines=16> */
[C---:B------:R-:W-:Y:S01]  /*2200*/  @!P2 LEA R16, P4, R17.reuse, R39, 0x2 ;  /* 0x000000271110a211 */ /* 0x040fe200078810ff */
        /* <DEDUP_REMOVED lines=19> */
[----:B------:R-:W-:-:S04]  /*2340*/  IADD3 R51, P6, R36, UR5, RZ ;  /* 0x0000000524337c10 */ /* 0x000fc8000ffde0ff */
[----:B------:R-:W-:Y:S01]  /*2350*/  IADD3 R36, P2, R51, UR5, RZ ;  /* 0x0000000533247c10 */ /* 0x000fe2000ff5e0ff */
[----:B------:R-:W-:Y:S01]  /*2360*/  IMAD.X R40, R40, 0x1, R5, P6 ;  /* 0x0000000128287824 */ /* 0x000fe200030e0605 */
[C---:B------:R-:W-:Y:S01]  /*2370*/  @!P4 IADD3 R25, P6, R30.reuse, R51, RZ ;  /* 0x000000331e19c210 */ /* 0x040fe20007fde0ff */
[----:B------:R-:W-:-:S04]  /*2380*/  VIADD R30, R30, 0x1f ;  /* 0x0000001f1e1e7836 */ /* 0x000fc80000000000 */
[----:B--2---:R-:W-:Y:S01]  /*2390*/  @!P4 IMAD.X R34, RZ, RZ, R40, P6 ;  /* 0x000000ffff22c224 */ /* 0x004fe200030e0628 */
[C---:B------:R-:W-:Y:S01]  /*23a0*/  @!P4 LEA R24, P6, R25.reuse, R39, 0x2 ;  /* 0x000000271918c211 */ /* 0x040fe200078c10ff */
[----:B0-----:R1:W-:Y:S01]  /*23b0*/  @!P3 STG.E desc[UR10][R20.64], R45 ;  /* 0x0000002d1400b986 */ /* 0x0013e2000c10190a */
[----:B------:R-:W-:Y:S01]  /*23c0*/  ISETP.NE.AND P3, PT, R28, RZ, PT ;  /* 0x000000ff1c00720c */ /* 0x000fe20003f65270 */
[----:B------:R-:W-:Y:S01]  /*23d0*/  IMAD.X R40, R40, 0x1, R5, P2 ;  /* 0x0000000128287824 */ /* 0x000fe200010e0605 */
[----:B------:R-:W-:Y:S01]  /*23e0*/  @!P4 LEA.HI.X R25, R25, R38, R34, 0x2, P6 ;  /* 0x000000261919c211 */ /* 0x000fe200030f1422 */
[----:B------:R1:W-:Y:S01]  /*23f0*/  @!P5 STG.E desc[UR10][R22.64], R47 ;  /* 0x0000002f1600d986 */ /* 0x0003e2000c10190a */
[----:B------:R-:W-:-:S03]  /*2400*/  IMAD.IADD R34, R8, 0x1, R29 ;  /* 0x0000000108227824 */ /* 0x000fc600078e021d */
[----:B---3--:R1:W-:Y:S06]  /*2410*/  @!P4 STG.E desc[UR10][R24.64], R49 ;  /* 0x000000311800c986 */ /* 0x0083ec000c10190a */
[----:B------:R-:W-:Y:S05]  /*2420*/  @P3 BRA `(.L_x_14736) ;  /* 0xfffffffc00343947 */ /* 0x000fea000383ffff */
.L_x_14735:
[----:B------:R-:W-:Y:S05]  /*2430*/  BSYNC B1 ;  /* 0x0000000000017941 */ /* 0x000fea0003800000 */
.L_x_14734:
        /* <DEDUP_REMOVED lines=15> */
.L_x_14738:
[----:B------:R-:W-:Y:S05]  /*2530*/  BSYNC B1 ;  /* 0x0000000000017941 */ /* 0x000fea0003800000 */
.L_x_14737:
[----:B------:R-:W-:Y:S01]  /*2540*/  IMAD.X R40, R40, 0x1, R5, P3 ;  /* 0x0000000128287824 */ /* 0x000fe200018e0605 */
[----:B------:R-:W-:Y:S06]  /*2550*/  @!P2 BRA `(.L_x_14733) ;  /* 0x00000000005ca947 */ /* 0x000fec0003800000 */
[----:B0-----:R-:W-:-:S05]  /*2560*/  VIADD R16, R30, 0xffffffff ;  /* 0xffffffff1e107836 */ /* 0x001fca0000000000 */
[----:B------:R-:W-:Y:S02]  /*2570*/  LOP3.LUT R20, R16, 0x1f, RZ, 0xc0, !PT ;  /* 0x0000001f10147812 */ /* 0x000fe400078ec0ff */
[----:B------:R-:W-:Y:S02]  /*2580*/  IADD3 R16, R29, 0x1, R8 ;  /* 0x000000011d107810 */ /* 0x000fe40007ffe008 */
[----:B------:R-:W-:-:S03]  /*2590*/  ISETP.GE.U32.AND P1, PT, R20, R9, PT ;  /* 0x000000091400720c */ /* 0x000fc60003f26070 */
[----:B------:R-:W-:-:S05]  /*25a0*/  IMAD R16, R37, 0x21, R16 ;  /* 0x0000002125107824 */ /* 0x000fca00078e0210 */
[----:B------:R-:W-:-:S05]  /*25b0*/  LEA R22, R16, UR4, 0x2 ;  /* 0x0000000410167c11 */ /* 0x000fca000f8e10ff */
        /* <DEDUP_REMOVED lines=17> */
.L_x_14733:
[----:B------:R-:W-:Y:S05]  /*26d0*/  BSYNC B0 ;  /* 0x0000000000007941 */ /* 0x000fea0003800000 */
.L_x_14732:
        /* <DEDUP_REMOVED lines=10> */
[----:B012---:R-:W-:-:S04]  /*2780*/  IMAD.WIDE.U32 R16, R7, R2, RZ ;  /* 0x0000000207107225 */ /* 0x007fc800078e00ff */
[----:B------:R-:W-:-:S04]  /*2790*/  IMAD R13, R13, R2, RZ ;  /* 0x000000020d0d7224 */ /* 0x000fc800078e02ff */
        /* <DEDUP_REMOVED lines=16> */
.L_x_14743:
        /* <DEDUP_REMOVED lines=17> */
[----:B------:R-:W-:Y:S01]  /*29b0*/  IADD3 R10, P5, R10, UR5, RZ ;  /* 0x000000050a0a7c10 */ /* 0x000fe2000ffbe0ff */
[----:B0-----:R-:W-:Y:S02]  /*29c0*/  IMAD.MOV.U32 R5, RZ, RZ, R30 ;  /* 0x000000ffff057224 */ /* 0x001fe400078e001e */
[----:B------:R-:W0:Y:S01]  /*29d0*/  @!P3 LDS R27, [R4+0x4] ;  /* 0x00000400041bb984 */ /* 0x000e220000000800 */
[----:B------:R-:W-:Y:S01]  /*29e0*/  @!P4 IMAD.X R17, RZ, RZ, R24, P6 ;  /* 0x000000ffff11c224 */ /* 0x000fe200030e0618 */
[----:B------:R-:W-:Y:S01]  /*29f0*/  @!P4 LEA R16, P6, R2, R39, 0x2 ;  /* 0x000000270210c211 */ /* 0x000fe200078c10ff */
[----:B------:R-:W-:Y:S01]  /*2a00*/  IMAD.X R24, R24, 0x1, R5, P5 ;  /* 0x0000000118187824 */ /* 0x000fe200028e0605 */
[----:B------:R-:W2:Y:S01]  /*2a10*/  @!P2 LDS R29, [R4+0x8] ;  /* 0x00000800041da984 */ /* 0x000ea20000000800 */
[----:B------:R-:W-:-:S02]  /*2a20*/  @!P3 IADD3 R0, P5, R18, R10, RZ ;  /* 0x0000000a1200b210 */ /* 0x000fc40007fbe0ff */
[----:B------:R-:W-:Y:S01]  /*2a30*/  @!P4 LEA.HI.X R17, R2, R38, R17, 0x2, P6 ;  /* 0x000000260211c211 */ /* 0x000fe200030f1411 */
[----:B------:R-:W3:Y:S01]  /*2a40*/  @!P1 LDS R31, [R4+0xc] ;  /* 0x00000c00041f9984 */ /* 0x000ee20000000800 */
[----:B------:R-:W-:Y:S01]  /*2a50*/  IADD3 R10, P6, R10, UR5, RZ ;  /* 0x000000050a0a7c10 */ /* 0x000fe2000ffde0ff */
[----:B------:R-:W-:Y:S01]  /*2a60*/  @!P3 IMAD.X R19, RZ, RZ, R24, P5 ;  /* 0x000000ffff13b224 */ /* 0x000fe200028e0618 */
[----:B------:R-:W-:-:S03]  /*2a70*/  @!P3 LEA R18, P5, R0, R39, 0x2 ;  /* 0x000000270012b211 */ /* 0x000fc600078a10ff */
[----:B------:R-:W-:Y:S01]  /*2a80*/  IMAD.X R24, R24, 0x1, R5, P6 ;  /* 0x0000000118187824 */ /* 0x000fe200030e0605 */
[----:B------:R-:W-:Y:S02]  /*2a90*/  @!P3 LEA.HI.X R19, R0, R38, R19, 0x2, P5 ;  /* 0x000000260013b211 */ /* 0x000fe400028f1413 */
[----:B------:R-:W-:Y:S01]  /*2aa0*/  @!P2 IADD3 R0, P5, R6, R10, RZ ;  /* 0x0000000a0600a210 */ /* 0x000fe20007fbe0ff */
[----:B------:R-:W-:Y:S01]  /*2ab0*/  VIADD R6, R28, 0x1f ;  /* 0x0000001f1c067836 */ /* 0x000fe20000000000 */
[----:B------:R-:W-:-:S03]  /*2ac0*/  IADD3 R10, P6, R10, UR5, RZ ;  /* 0x000000050a0a7c10 */ /* 0x000fc6000ffde0ff */
[----:B------:R-:W-:Y:S01]  /*2ad0*/  @!P2 IMAD.X R21, RZ, RZ, R24, P5 ;  /* 0x000000ffff15a224 */ /* 0x000fe200028e0618 */
[----:B------:R-:W-:Y:S01]  /*2ae0*/  @!P2 LEA R20, P5, R0, R39, 0x2 ;  /* 0x000000270014a211 */ /* 0x000fe200078a10ff */
[----:B------:R-:W-:-:S03]  /*2af0*/  IMAD.X R24, R24, 0x1, R5, P6 ;  /* 0x0000000118187824 */ /* 0x000fc600030e0605 */
[----:B------:R-:W-:Y:S02]  /*2b00*/  @!P2 LEA.HI.X R21, R0, R38, R21, 0x2, P5 ;  /* 0x000000260015a211 */ /* 0x000fe400028f1415 */
[----:B------:R-:W-:-:S05]  /*2b10*/  @!P1 IADD3 R0, P5, R28, R10, RZ ;  /* 0x0000000a1c009210 */ /* 0x000fca0007fbe0ff */
[----:B------:R-:W-:Y:S01]  /*2b20*/  @!P1 IMAD.X R23, RZ, RZ, R24, P5 ;  /* 0x000000ffff179224 */ /* 0x000fe200028e0618 */
[C---:B------:R-:W-:Y:S01]  /*2b30*/  @!P1 LEA R22, P5, R0.reuse, R39, 0x2 ;  /* 0x0000002700169211 */ /* 0x040fe200078a10ff */
[----:B-1----:R1:W-:Y:S03]  /*2b40*/  @!P4 STG.E desc[UR10][R16.64], R25 ;  /* 0x000000191000c986 */ /* 0x0023e6000c10190a */
[----:B------:R-:W-:Y:S01]  /*2b50*/  @!P1 LEA.HI.X R23, R0, R38, R23, 0x2, P5 ;  /* 0x0000002600179211 */ /* 0x000fe200028f1417 */
[----:B0-----:R1:W-:Y:S01]  /*2b60*/  @!P3 STG.E desc[UR10][R18.64], R27 ;  /* 0x0000001b1200b986 */ /* 0x0013e2000c10190a */
[----:B------:R-:W-:-:S03]  /*2b70*/  IMAD.IADD R0, R8, 0x1, R13 ;  /* 0x0000000108007824 */ /* 0x000fc600078e020d */
[----:B--2---:R1:W-:Y:S01]  /*2b80*/  @!P2 STG.E desc[UR10][R20.64], R29 ;  /* 0x0000001d1400a986 */ /* 0x0043e2000c10190a */
[----:B------:R-:W-:-:S03]  /*2b90*/  ISETP.NE.AND P2, PT, R26, RZ, PT ;  /* 0x000000ff1a00720c */ /* 0x000fc60003f45270 */
[----:B---3--:R1:W-:Y:S01]  /*2ba0*/  @!P1 STG.E desc[UR10][R22.64], R31 ;  /* 0x0000001f16009986 */ /* 0x0083e2000c10190a */
[----:B------:R-:W-:-:S05]  /*2bb0*/  IADD3 R10, P1, R10, UR5, RZ ;  /* 0x000000050a0a7c10 */ /* 0x000fca000ff3e0ff */
[----:B------:R-:W-:-:S04]  /*2bc0*/  IMAD.X R24, R24, 0x1, R5, P1 ;  /* 0x0000000118187824 */ /* 0x000fc800008e0605 */
[----:B------:R-:W-:Y:S05]  /*2bd0*/  @P2 BRA `(.L_x_14743) ;  /* 0xfffffffc00302947 */ /* 0x000fea000383ffff */
.L_x_14742:
[----:B------:R-:W-:Y:S05]  /*2be0*/  BSYNC B1 ;  /* 0x0000000000017941 */ /* 0x000fea0003800000 */
.L_x_14741:
        /* <DEDUP_REMOVED lines=10> */
[----:B-1----:R-:W-:Y:S01]  /*2c90*/  IMAD.X R17, RZ, RZ, R24, P0 ;  /* 0x000000ffff117224 */ /* 0x002fe200000e0618 */
[----:B------:R-:W-:-:S03]  /*2ca0*/  LEA R16, P0, R2, R39, 0x2 ;  /* 0x0000002702107211 */ /* 0x000fc600078010ff */
[----:B------:R-:W0:Y:S01]  /*2cb0*/  LDS R19, [R0] ;  /* 0x0000000000137984 */ /* 0x000e220000000800 */
[----:B------:R-:W-:-:S05]  /*2cc0*/  LEA.HI.X R17, R2, R38, R17, 0x2, P0 ;  /* 0x0000002602117211 */ /* 0x000fca00000f1411 */
[----:B0-----:R0:W-:Y:S04]  /*2cd0*/  STG.E desc[UR10][R16.64], R19 ;  /* 0x0000001310007986 */ /* 0x0011e8000c10190a */
.L_x_14745:
[----:B------:R-:W-:Y:S05]  /*2ce0*/  BSYNC B1 ;  /* 0x0000000000017941 */ /* 0x000fea0003800000 */
.L_x_14744:
        /* <DEDUP_REMOVED lines=8> */
[----:B------:R-:W2:Y:S01]  /*2d70*/  @!P0 LDS R13, [R37] ;  /* 0x00000000250d8984 */ /* 0x000ea20000000800 */
[----:B------:R-:W-:-:S05]  /*2d80*/  @!P0 IADD3 R0, P1, R0, R4, RZ ;  /* 0x0000000400008210 */ /* 0x000fca0007f3e0ff */
[----:B01----:R-:W-:Y:S01]  /*2d90*/  @!P0 IMAD.X R17, RZ, RZ, R24, P1 ;  /* 0x000000ffff118224 */ /* 0x003fe200008e0618 */
[----:B------:R-:W-:-:S04]  /*2da0*/  @!P0 LEA R16, P1, R0, R39, 0x2 ;  /* 0x0000002700108211 */ /* 0x000fc800078210ff */
[----:B------:R-:W-:-:S05]  /*2db0*/  @!P0 LEA.HI.X R17, R0, R38, R17, 0x2, P1 ;  /* 0x0000002600118211 */ /* 0x000fca00008f1411 */
[----:B--2---:R2:W-:Y:S01]  /*2dc0*/  @!P0 STG.E desc[UR10][R16.64], R13 ;  /* 0x0000000d10008986 */ /* 0x0045e2000c10190a */
        /* <DEDUP_REMOVED lines=11> */
.L_x_14740:
[----:B------:R-:W-:Y:S05]  /*2e80*/  BSYNC B0 ;  /* 0x0000000000007941 */ /* 0x000fea0003800000 */
.L_x_14739:
[----:B---3--:R-:W3:Y:S01]  /*2e90*/  S2R R0, SR_TID.X ;  /* 0x0000000000007919 */ /* 0x008ee20000002100 */
[----:B------:R-:W-:Y:S01]  /*2ea0*/  BSSY B0, `(.L_x_14746) ;  /* 0x0000027000007945 */ /* 0x000fe20003800000 */
[----:B--2---:R-:W2:Y:S01]  /*2eb0*/  S2R R4, SR_TID.X ;  /* 0x0000000000047919 */ /* 0x004ea20000002100 */
[----:B------:R-:W-:Y:S01]  /*2ec0*/  BAR.SYNC.DEFER_BLOCKING 0x0 ;  /* 0x0000000000007b1d */ /* 0x000fe20000010000 */
[----:B---3--:R-:W-:Y:S01]  /*2ed0*/  SHF.R.U32.HI R10, RZ, 0x5, R0 ;  /* 0x00000005ff0a7819 */ /* 0x008fe20000011600 */
[----:B------:R-:W-:-:S03]  /*2ee0*/  IMAD.SHL.U32 R2, R0, 0x8, RZ ;  /* 0x0000000800027824 */ /* 0x000fc600078e00ff */
[----:B------:R-:W-:Y:S02]  /*2ef0*/  LOP3.LUT P0, RZ, R10, 0x7, RZ, 0xc0, !PT ;  /* 0x000000070aff7812 */ /* 0x000fe4000780c0ff */
[----:B------:R3:W-:Y:S01]  /*2f00*/  STS.64 [R2+UR4], R14 ;  /* 0x0000000e02007988 */ /* 0x0007e20008000a04 */
[----:B--2---:R-:W-:Y:S01]  /*2f10*/  LOP3.LUT R26, R4, 0x1f, RZ, 0xc0, !PT ;  /* 0x0000001f041a7812 */ /* 0x004fe200078ec0ff */
[----:B------:R-:W-:Y:S09]  /*2f20*/  BAR.SYNC.DEFER_BLOCKING 0x0 ;  /* 0x0000000000007b1d */ /* 0x000ff20000010000 */
[----:B------:R-:W-:Y:S05]  /*2f30*/  @P0 BRA `(.L_x_14747) ;  /* 0x0000000000740947 */ /* 0x000fea0003800000 */
[----:B------:R-:W2:Y:S01]  /*2f40*/  LDS.64 R8, [R2+UR4+0x100] ;  /* 0x0001000402087984 */ /* 0x000ea20008000a00 */
[----:B------:R-:W-:-:S03]  /*2f50*/  ISETP.GE.U32.AND P0, PT, R26, R11, PT ;  /* 0x0000000b1a00720c */ /* 0x000fc60003f06070 */
[----:B01----:R-:W0:Y:S04]  /*2f60*/  LDS.64 R16, [R2+UR4+0x200] ;  /* 0x0002000402107984 */ /* 0x003e280008000a00 */
[----:B------:R-:W1:Y:S04]  /*2f70*/  LDS.64 R18, [R2+UR4+0x300] ;  /* 0x0003000402127984 */ /* 0x000e680008000a00 */
[----:B------:R-:W4:Y:S02]  /*2f80*/  LDS.64 R20, [R2+UR4+0x400] ;  /* 0x0004000402147984 */ /* 0x000f240008000a00 */
[----:B------:R-:W5:Y:S02]  /*2f90*/  @!P0 LDC.64 R24, c[0x0][0x248] ;  /* 0x00009200ff188b82 */ /* 0x000f640000000a00 */
[----:B------:R-:W4:Y:S04]  /*2fa0*/  LDS.64 R22, [R2+UR4+0x500] ;  /* 0x0005000402167984 */ /* 0x000f280008000a00 */
[----:B------:R-:W4:Y:S04]  /*2fb0*/  LDS.64 R6, [R2+UR4+0x600] ;  /* 0x0006000402067984 */ /* 0x000f280008000a00 */
[----:B------:R3:W4:Y:S02]  /*2fc0*/  LDS.64 R4, [R2+UR4+0x700] ;  /* 0x0007000402047984 */ /* 0x0007240008000a00 */
[----:B---3--:R-:W-:Y:S01]  /*2fd0*/  @!P0 LOP3.LUT R2, R2, 0xf8, RZ, 0xc0, !PT ;  /* 0x000000f802028812 */ /* 0x008fe200078ec0ff */
[----:B--2---:R-:W-:Y:S01]  /*2fe0*/  FADD R11, R14, R8 ;  /* 0x000000080e0b7221 */ /* 0x004fe20000000000 */
[----:B------:R-:W-:Y:S01]  /*2ff0*/  FADD R8, R15, R9 ;  /* 0x000000090f087221 */ /* 0x000fe20000000000 */
[----:B-----5:R-:W-:-:S02]  /*3000*/  @!P0 LEA R9, P1, R32, R24, 0x2 ;  /* 0x0000001820098211 */ /* 0x020fc400078210ff */
[----:B0-----:R-:W-:Y:S01]  /*3010*/  FADD R11, R11, R16 ;  /* 0x000000100b0b7221 */ /* 0x001fe20000000000 */
[----:B------:R-:W-:Y:S01]  /*3020*/  FADD R8, R8, R17 ;  /* 0x0000001108087221 */ /* 0x000fe20000000000 */
[----:B------:R-:W-:Y:S02]  /*3030*/  @!P0 LEA.HI.X R3, R32, R25, R3, 0x2, P1 ;  /* 0x0000001920038211 */ /* 0x000fe400008f1403 */
[----:B-1----:R-:W-:Y:S01]  /*3040*/  FADD R11, R11, R18 ;  /* 0x000000120b0b7221 */ /* 0x002fe20000000000 */
[----:B------:R-:W-:Y:S01]  /*3050*/  FADD R8, R8, R19 ;  /* 0x0000001308087221 */ /* 0x000fe20000000000 */
[----:B------:R-:W-:Y:S02]  /*3060*/  @!P0 IADD3 R2, P1, R2, R9, RZ ;  /* 0x0000000902028210 */ /* 0x000fe40007f3e0ff */
[----:B----4-:R-:W-:Y:S01]  /*3070*/  FADD R11, R11, R20 ;  /* 0x000000140b0b7221 */ /* 0x010fe20000000000 */
        /* <DEDUP_REMOVED lines=9> */
.L_x_14747:
[----:B------:R-:W-:Y:S05]  /*3110*/  BSYNC B0 ;  /* 0x0000000000007941 */ /* 0x000fea0003800000 */
.L_x_14746:
[----:B------:R-:W-:Y:S02]  /*3120*/  ULDC.64 UR4, c[0x0][0x238] ;  /* 0x00008e0000047ab9 */ /* 0x000fe40000000a00 */
[----:B------:R-:W-:-:S04]  /*3130*/  ISETP.NE.U32.AND P0, PT, RZ, UR4, PT ;  /* 0x00000004ff007c0c */ /* 0x000fc8000bf05070 */
[----:B------:R-:W-:-:S13]  /*3140*/  ISETP.NE.AND.EX P0, PT, RZ, UR5, PT, P0 ;  /* 0x00000005ff007c0c */ /* 0x000fda000bf05300 */
[----:B------:R-:W-:Y:S05]  /*3150*/  @!P0 BRA `(.L_x_14748) ;  /* 0x0000000000b08947 */ /* 0x000fea0003800000 */
[----:B--2---:R-:W2:Y:S01]  /*3160*/  SHFL.DOWN PT, R3, R12, 0x10, 0x1f ;  /* 0x0a001f000c037f89 */ /* 0x004ea200000e0000 */
[----:B------:R-:W-:Y:S01]  /*3170*/  ISETP.NE.AND P0, PT, R26, RZ, PT ;  /* 0x000000ff1a00720c */ /* 0x000fe20003f05270 */
[----:B------:R-:W-:-:S12]  /*3180*/  BSSY B0, `(.L_x_14749) ;  /* 0x0000023000007945 */ /* 0x000fd80003800000 */
[----:B------:R-:W4:Y:S01]  /*3190*/  @!P0 S2R R9, SR_CgaCtaId ;  /* 0x0000000000098919 */ /* 0x000f220000008800 */
[----:B------:R-:W-:Y:S02]  /*31a0*/  @!P0 MOV R6, 0x400 ;  /* 0x0000040000068802 */ /* 0x000fe40000000f00 */
[----:B------:R-:W-:Y:S02]  /*31b0*/  @!P0 LOP3.LUT R43, R43, 0x1ffffffc, RZ, 0xc0, !PT ;  /* 0x1ffffffc2b2b8812 */ /* 0x000fe400078ec0ff */
[----:B--2---:R-:W-:-:S05]  /*31c0*/  FMNMX R3, R12, R3, !PT ;  /* 0x000000030c037209 */ /* 0x004fca0007800000 */
[----:B---3--:R-:W2:Y:S01]  /*31d0*/  SHFL.DOWN PT, R2, R3, 0x8, 0x1f ;  /* 0x09001f0003027f89 */ /* 0x008ea200000e0000 */
[----:B----4-:R-:W-:-:S05]  /*31e0*/  @!P0 LEA R6, R9, R6, 0x18 ;  /* 0x0000000609068211 */ /* 0x010fca00078ec0ff */
[----:B------:R-:W-:Y:S01]  /*31f0*/  @!P0 IMAD.IADD R6, R43, 0x1, R6 ;  /* 0x000000012b068824 */ /* 0x000fe200078e0206 */
[----:B--2---:R-:W-:-:S05]  /*3200*/  FMNMX R2, R3, R2, !PT ;  /* 0x0000000203027209 */ /* 0x004fca0007800000 */
[----:B------:R-:W2:Y:S02]  /*3210*/  SHFL.DOWN PT, R5, R2, 0x4, 0x1f ;  /* 0x08801f0002057f89 */ /* 0x000ea400000e0000 */
[----:B--2---:R-:W-:-:S05]  /*3220*/  FMNMX R5, R2, R5, !PT ;  /* 0x0000000502057209 */ /* 0x004fca0007800000 */
[----:B------:R-:W2:Y:S02]  /*3230*/  SHFL.DOWN PT, R4, R5, 0x2, 0x1f ;  /* 0x08401f0005047f89 */ /* 0x000ea400000e0000 */
[----:B--2---:R-:W-:Y:S01]  /*3240*/  FMNMX R4, R5, R4, !PT ;  /* 0x0000000405047209 */ /* 0x004fe20007800000 */
[----:B------:R-:W-:-:S04]  /*3250*/  IMAD.MOV.U32 R5, RZ, RZ, RZ ;  /* 0x000000ffff057224 */ /* 0x000fc800078e00ff */
[----:B------:R-:W2:Y:S02]  /*3260*/  SHFL.DOWN PT, R7, R4, 0x1, 0x1f ;  /* 0x08201f0004077f89 */ /* 0x000ea400000e0000 */
[----:B--2---:R-:W-:-:S05]  /*3270*/  FMNMX R7, R4, R7, !PT ;  /* 0x0000000704077209 */ /* 0x004fca0007800000 */
[----:B------:R2:W-:Y:S01]  /*3280*/  @!P0 STS [R6], R7 ;  /* 0x0000000706008388 */ /* 0x0005e20000000800 */
[----:B------:R-:W-:Y:S01]  /*3290*/  BAR.SYNC.DEFER_BLOCKING 0x0 ;  /* 0x0000000000007b1d */ /* 0x000fe20000010000 */
[----:B------:R-:W-:-:S13]  /*32a0*/  ISETP.NE.AND P0, PT, R10, RZ, PT ;  /* 0x000000ff0a00720c */ /* 0x000fda0003f05270 */
[----:B--2---:R-:W-:Y:S05]  /*32b0*/  @P0 BRA `(.L_x_14750) ;  /* 0x00000000003c0947 */ /* 0x004fea0003800000 */
[----:B------:R-:W-:Y:S01]  /*32c0*/  ISETP.GT.U32.AND P0, PT, R0, 0x7, PT ;  /* 0x000000070000780c */ /* 0x000fe20003f04070 */
[----:B------:R-:W-:-:S12]  /*32d0*/  UMOV UR4, 0xffffffff ;  /* 0xffffffff00047882 */ /* 0x000fd80000000000 */
[----:B------:R-:W2:Y:S01]  /*32e0*/  @!P0 S2R R3, SR_CgaCtaId ;  /* 0x0000000000038919 */ /* 0x000ea20000008800 */
[----:B------:R-:W-:-:S04]  /*32f0*/  @!P0 MOV R2, 0x400 ;  /* 0x0000040000028802 */ /* 0x000fc80000000f00 */
[----:B--2---:R-:W-:Y:S01]  /*3300*/  @!P0 LEA R3, R3, R2, 0x18 ;  /* 0x0000000203038211 */ /* 0x004fe200078ec0ff */
[----:B------:R-:W-:-:S04]  /*3310*/  IMAD.MOV.U32 R2, RZ, RZ, RZ ;  /* 0x000000ffff027224 */ /* 0x000fc800078e00ff */
[----:B------:R-:W-:-:S05]  /*3320*/  @!P0 IMAD R3, R0, 0x4, R3 ;  /* 0x0000000400038824 */ /* 0x000fca00078e0203 */
[----:B------:R2:W3:Y:S01]  /*3330*/  @!P0 LDS R2, [R3] ;  /* 0x0000000003028984 */ /* 0x0004e20000000800 */
[----:B------:R-:W-:Y:S05]  /*3340*/  BRA.DIV UR4, `(.L_x_14751) ;  /* 0x0000000204907947 */ /* 0x000fea000b800000 */
[----:B--23--:R-:W2:Y:S02]  /*3350*/  SHFL.DOWN PT, R3, R2, 0x4, 0x1f ;  /* 0x08801f0002037f89 */ /* 0x00cea400000e0000 */
[----:B--2---:R-:W-:-:S05]  /*3360*/  FMNMX R3, R3, R2, !PT ;  /* 0x0000000203037209 */ /* 0x004fca0007800000 */
[----:B------:R-:W2:Y:S02]  /*3370*/  SHFL.DOWN PT, R4, R3, 0x2, 0x1f ;  /* 0x08401f0003047f89 */ /* 0x000ea400000e0000 */
[----:B--2---:R-:W-:-:S05]  /*3380*/  FMNMX R4, R3, R4, !PT ;  /* 0x0000000403047209 */ /* 0x004fca0007800000 */
[----:B------:R2:W3:Y:S02]  /*3390*/  SHFL.DOWN PT, R5, R4, 0x1, 0x1f ;  /* 0x08201f0004057f89 */ /* 0x0004e400000e0000 */
.L_x_14758:
[----:B---3--:R-:W-:-:S07]  /*33a0*/  FMNMX R5, R4, R5, !PT ;  /* 0x0000000504057209 */ /* 0x008fce0007800000 */
.L_x_14750:
[----:B------:R-:W-:Y:S05]  /*33b0*/  BSYNC B0 ;  /* 0x0000000000007941 */ /* 0x000fea0003800000 */
.L_x_14749:
[----:B------:R-:W-:Y:S01]  /*33c0*/  ISETP.NE.AND P0, PT, R0, RZ, PT ;  /* 0x000000ff0000720c */ /* 0x000fe20003f05270 */
[----:B------:R-:W-:-:S12]  /*33d0*/  BSSY B0, `(.L_x_14748) ;  /* 0x0000004000007945 */ /* 0x000fd80003800000 */
[----:B------:R-:W-:Y:S05]  /*33e0*/  @P0 BRA `(.L_x_14752) ;  /* 0x0000000000080947 */ /* 0x000fea0003800000 */
[----:B------:R-:W3:Y:S02]  /*33f0*/  LDC.64 R2, c[0x0][0x238] ;  /* 0x00008e00ff027b82 */ /* 0x000ee40000000a00 */
[----:B---3--:R3:W-:Y:S02]  /*3400*/  REDG.E.MAX.S32.STRONG.GPU desc[UR10][R2.64], R5 ;  /* 0x000000050200798e */ /* 0x0087e4000d10e38a */
.L_x_14752:
[----:B------:R-:W-:Y:S05]  /*3410*/  BSYNC B0 ;  /* 0x0000000000007941 */ /* 0x000fea0003800000 */
.L_x_14748:
        /* <DEDUP_REMOVED lines=13> */
[----:B0123--:R-:W-:Y:S05]  /*34f0*/  CALL.REL.NOINC `($__internal_375_$__cuda_sm20_rcp_rn_f32_slowpath) ;  /* 0x0000000400847944 */ /* 0x00ffea0003c00000 */
[----:B------:R-:W-:Y:S05]  /*3500*/  BRA `(.L_x_14754) ;  /* 0x0000000000147947 */ /* 0x000fea0003800000 */
.L_x_14753:
[----:B--23--:R-:W2:Y:S01]  /*3510*/  MUFU.RCP R5, UR7 ;  /* 0x0000000700057d08 */ /* 0x00cea20008001000 */
[----:B------:R-:W-:-:S04]  /*3520*/  IMAD.U32 R0, RZ, RZ, UR7 ;  /* 0x00000007ff007e24 */ /* 0x000fc8000f8e00ff */
[----:B--2---:R-:W-:-:S04]  /*3530*/  FFMA R0, R5, R0, -1 ;  /* 0xbf80000005007423 */ /* 0x004fc80000000000 */
[----:B------:R-:W-:-:S04]  /*3540*/  FADD.FTZ R0, -R0, -RZ ;  /* 0x800000ff00007221 */ /* 0x000fc80000010100 */
[----:B------:R-:W-:-:S07]  /*3550*/  FFMA R5, R5, R0, R5 ;  /* 0x0000000005057223 */ /* 0x000fce0000000005 */
.L_x_14754:
[----:B------:R-:W2:Y:S02]  /*3560*/  LDC.64 R2, c[0x0][0x240] ;  /* 0x00009000ff027b82 */ /* 0x000ea40000000a00 */
[----:B--2---:R-:W-:Y:S01]  /*3570*/  STG.E desc[UR10][R2.64], R5 ;  /* 0x0000000502007986 */ /* 0x004fe2000c10190a */
[----:B------:R-:W-:Y:S05]  /*3580*/  EXIT ;  /* 0x000000000000794d */ /* 0x000fea0003800000 */
.L_x_14751:
[----:B------:R-:W-:Y:S02]  /*3590*/  IMAD.MOV.U32 R7, RZ, RZ, 0x4 ;  /* 0x00000004ff077424 */ /* 0x000fe400078e00ff */
[----:B------:R-:W-:Y:S02]  /*35a0*/  IMAD.MOV.U32 R9, RZ, RZ, 0x1f ;  /* 0x0000001fff097424 */ /* 0x000fe400078e00ff */
[----:B------:R-:W-:-:S07]  /*35b0*/  IMAD.MOV.U32 R6, RZ, RZ, -0x1 ;  /* 0xffffffffff067424 */ /* 0x000fce00078e00ff */
[----:B0123--:R-:W-:Y:S05]  /*35c0*/  WARPSYNC.COLLECTIVE R6, `(.L_x_14755) ;  /* 0x0000000006087348 */ /* 0x00ffea0003c00000 */
[----:B---3--:R3:W4:Y:S02]  /*35d0*/  SHFL.DOWN P0, R5, R2, R7, R9 ;  /* 0x0800000702057389 */ /* 0x0087240000000009 */
[----:B01234-:R-:W-:Y:S01]  /*35e0*/  ENDCOLLECTIVE ;  /* 0x000000000000791b */ /* 0x01ffe20003800000 */
.L_x_14755:
[----:B------:R-:W-:Y:S02]  /*35f0*/  IMAD.MOV.U32 R7, RZ, RZ, 0x2 ;  /* 0x00000002ff077424 */ /* 0x000fe400078e00ff */
[----:B------:R-:W-:-:S05]  /*3600*/  IMAD.MOV.U32 R3, RZ, RZ, R5 ;  /* 0x000000ffff037224 */ /* 0x000fca00078e0005 */
[----:B------:R-:W-:-:S05]  /*3610*/  FMNMX R3, R3, R2, !PT ;  /* 0x0000000203037209 */ /* 0x000fca0007800000 */
[----:B------:R-:W-:-:S07]  /*3620*/  IMAD.MOV.U32 R2, RZ, RZ, R3 ;  /* 0x000000ffff027224 */ /* 0x000fce00078e0003 */
[----:B------:R-:W-:Y:S05]  /*3630*/  WARPSYNC.COLLECTIVE R6, `(.L_x_14756) ;  /* 0x0000000006087348 */ /* 0x000fea0003c00000 */
[----:B------:R0:W1:Y:S02]  /*3640*/  SHFL.DOWN P0, R5, R2, R7, R9 ;  /* 0x0800000702057389 */ /* 0x0000640000000009 */
[----:B01----:R-:W-:Y:S01]  /*3650*/  ENDCOLLECTIVE ;  /* 0x000000000000791b */ /* 0x003fe20003800000 */
.L_x_14756:
[----:B------:R-:W-:Y:S02]  /*3660*/  IMAD.MOV.U32 R7, RZ, RZ, 0x1 ;  /* 0x00000001ff077424 */ /* 0x000fe400078e00ff */
[----:B------:R-:W-:-:S05]  /*3670*/  IMAD.MOV.U32 R4, RZ, RZ, R5 ;  /* 0x000000ffff047224 */ /* 0x000fca00078e0005 */
[----:B------:R-:W-:-:S05]  /*3680*/  FMNMX R4, R3, R4, !PT ;  /* 0x0000000403047209 */ /* 0x000fca0007800000 */
[----:B------:R-:W-:-:S07]  /*3690*/  IMAD.MOV.U32 R2, RZ, RZ, R4 ;  /* 0x000000ffff027224 */ /* 0x000fce00078e0004 */
[----:B------:R-:W-:Y:S05]  /*36a0*/  WARPSYNC.COLLECTIVE R6, `(.L_x_14757) ;  /* 0x0000000006087348 */ /* 0x000fea0003c00000 */
[----:B------:R0:W1:Y:S02]  /*36b0*/  SHFL.DOWN P0, R5, R2, R7, R9 ;  /* 0x0800000702057389 */ /* 0x0000640000000009 */
[----:B01----:R-:W-:Y:S01]  /*36c0*/  ENDCOLLECTIVE ;  /* 0x000000000000791b */ /* 0x003fe20003800000 */
.L_x_14757:
[----:B------:R-:W-:Y:S05]  /*36d0*/  BRA `(.L_x_14758) ;  /* 0xfffffffc00307947 */ /* 0x000fea000383ffff */
        .weak           $__internal_374_$__cuda_sm20_div_u64
        .type           $__internal_374_$__cuda_sm20_div_u64,@function
        .size           $__internal_374_$__cuda_sm20_div_u64,($__internal_375_$__cuda_sm20_rcp_rn_f32_slowpath - $__internal_374_$__cuda_sm20_div_u64)
$__internal_374_$__cuda_sm20_div_u64:
        /* <DEDUP_REMOVED lines=66> */
[----:B------:R-:W-:Y:S06]  /*3b00*/  RET.REL.NODEC R2 `(_ZN18transformer_engine6detail38cast_transpose_fused_kernel_notalignedILb1ELb1ELb0EfNS_16CTDBiasDActParamI6__halfS3_13__nv_bfloat16fEELi2ELi2ENS_5EmptyEXadL_ZNS_5dreluIffEET_T0_RKS6_EEEEvT3_mmm) ;  /* 0xffffffc4023c7950 */ /* 0x000fec0003c3ffff */
        .weak           $__internal_375_$__cuda_sm20_rcp_rn_f32_slowpath
        .type           $__internal_375_$__cuda_sm20_rcp_rn_f32_slowpath,@function
        .size           $__internal_375_$__cuda_sm20_rcp_rn_f32_slowpath,(.L_x_34860 - $__internal_375_$__cuda_sm20_rcp_rn_f32_slowpath)
$__internal_375_$__cuda_sm20_rcp_rn_f32_slowpath:
        /* <DEDUP_REMOVED lines=15> */
.L_x_14759:
        /* <DEDUP_REMOVED lines=33> */
.L_x_14761:
[----:B------:R2:W3:Y:S02]  /*3e10*/  MUFU.RCP R2, R0 ;  /* 0x0000000000027308 */ /* 0x0004e40000001000 */
.L_x_14760:
[----:B-1-3--:R-:W-:Y:S02]  /*3e20*/  IMAD.MOV.U32 R5, RZ, RZ, R2 ;  /* 0x000000ffff057224 */ /* 0x00afe400078e0002 */
[----:B------:R-:W-:Y:S02]  /*3e30*/  IMAD.MOV.U32 R2, RZ, RZ, R7 ;  /* 0x000000ffff027224 */ /* 0x000fe400078e0007 */
[----:B------:R-:W-:-:S04]  /*3e40*/  IMAD.MOV.U32 R3, RZ, RZ, 0x0 ;  /* 0x00000000ff037424 */ /* 0x000fc800078e00ff */
[----:B0-2---:R-:W-:Y:S05]  /*3e50*/  RET.REL.NODEC R2 `(_ZN18transformer_engine6detail38cast_transpose_fused_kernel_notalignedILb1ELb1ELb0EfNS_16CTDBiasDActParamI6__halfS3_13__nv_bfloat16fEELi2ELi2ENS_5EmptyEXadL_ZNS_5dreluIffEET_T0_RKS6_EEEEvT3_mmm) ;  /* 0xffffffc002687950 */ /* 0x005fea0003c3ffff */
.L_x_14762:
        /* <DEDUP_REMOVED lines=10> */
.L_x_34860:


//--------------------- .text._ZN18transformer_engine6detail38cast_transpose_fused_kernel_notalignedILb1ELb1ELb0EfNS_16CTDBiasDActParamI6__halfS3_S3_fEELi2ELi2ENS_5EmptyEXadL_ZNS_5dreluIffEET_T0_RKS5_EEEEvT3_mmm --------------------------
	.section	.text._ZN18transformer_engine6detail38cast_transpose_fused_kernel_notalignedILb1ELb1ELb0EfNS_16CTDBiasDActParamI6__halfS3_S3_fEELi2ELi2ENS_5EmptyEXadL_ZNS_5dreluIffEET_T0_RKS5_EEEEvT3_mmm,"ax",@progbits
	.align	128
        .global         _ZN18transformer_engine6detail38cast_transpose_fused_kernel_notalignedILb1ELb1ELb0EfNS_16CTDBiasDActParamI6__halfS3_S3_fEELi2ELi2ENS_5EmptyEXadL_ZNS_5dreluIffEET_T0_RKS5_EEEEvT3_mmm
        .type           _ZN18transformer_engine6detail38cast_transpose_fused_kernel_notalignedILb1ELb1ELb0EfNS_16CTDBiasDActParamI6__halfS3_S3_fEELi2ELi2ENS_5EmptyEXadL_ZNS_5dreluIffEET_T0_RKS5_EEEEvT3_mmm,@function
        .size           _ZN18transformer_engine6detail38cast_transpose_fused_kernel_notalignedILb1ELb1ELb0EfNS_16CTDBiasDActParamI6__halfS3_S3_fEELi2ELi2ENS_5EmptyEXadL_ZNS_5dreluIffEET_T0_RKS5_EEEEvT3_mmm,(.L_x_34862 - _ZN18transformer_engine6detail38cast_transpose_fused_kernel_notalignedILb1ELb1ELb0EfNS_16CTDBiasDActParamI6__halfS3_S3_fEELi2ELi2ENS_5EmptyEXadL_ZNS_5dreluIffEET_T0_RKS5_EEEEvT3_mmm)
        .other          _ZN18transformer_engine6detail38cast_transpose_fused_kernel_notalignedILb1ELb1ELb0EfNS_16CTDBiasDActParamI6__halfS3_S3_fEELi2ELi2ENS_5EmptyEXadL_ZNS_5dreluIffEET_T0_RKS5_EEEEvT3_mmm,@"STO_CUDA_ENTRY STV_DEFAULT"
_ZN18transformer_engine6detail38cast_transpose_fused_kernel_notalignedILb1ELb1ELb0EfNS_16CTDBiasDActParamI6__halfS3_S3_fEELi2ELi2ENS_5EmptyEXadL_ZNS_5dreluIffEET_T0_RKS5_EEEEvT3_mmm:
.text._ZN18transformer_engine6detail38cast_transpose_fused_kernel_notalignedILb1ELb1ELb0EfNS_16CTDBiasDActParamI6__halfS3_S3_fEELi2ELi2ENS_5EmptyEXadL_ZNS_5dreluIffEET_T0_RKS5_EEEEvT3_mmm:
        /* <DEDUP_REMOVED lines=20> */
[----:B------:R-:W-:Y:S05]  /*0140*/  CALL.REL.NOINC `($__internal_376_$__cuda_sm20_div_u64) ;  /* 0x0000003400647944 */ /* 0x000fea0003c00000 */
        /* <DEDUP_REMOVED lines=9> */
.L_x_14763:
        /* <DEDUP_REMOVED lines=22> */
.L_x_14764:
        /* <DEDUP_REMOVED lines=150> */
[----:B------:R-:W-:Y:S02]  /*0ca0*/  @!P1 F2FP.F16.F32.PACK_AB R37, R21, R20 ;  /* 0x000000141525923e */ /* 0x000fe400000000ff */
[----:B------:R-:W-:Y:S02]  /*0cb0*/  ISETP.LT.U32.AND P0, PT, R40, R11, !P0 ;  /* 0x0000000b2800720c */ /* 0x000fe40004701070 */
[----:B------:R-:W-:Y:S01]  /*0cc0*/  @!P1 LEA.HI.X R39, R52, R19, R36, 0x2, P2 ;  /* 0x0000001334279211 */ /* 0x000fe200010f1424 */
[----:B------:R0:W-:Y:S01]  /*0cd0*/  @!P1 STG.E desc[UR10][R34.64], R37 ;  /* 0x0000002522009986 */ /* 0x0001e2000c10190a */
[----:B------:R-:W-:Y:S02]  /*0ce0*/  @!P1 F2FP.F16.F32.PACK_AB R53, R42, R23 ;  /* 0x000000172a35923e */ /* 0x000fe400000000ff */
        /* <DEDUP_REMOVED lines=77> */
[----:B------:R-:W-:-:S03]  /*11c0*/  F2FP.F16.F32.PACK_AB R55, R46, R47 ;  /* 0x0000002f2e37723e */ /* 0x000fc600000000ff */
[----:B0-----:R-:W-:Y:S02]  /*11d0*/  IADD3.X R35, RZ, UR5, R13, P1, P2 ;  /* 0x00000005ff237c10 */ /* 0x001fe40008fe440d */
[----:B------:R-:W-:-:S04]  /*11e0*/  LEA R34, P1, R50, R17, 0x2 ;  /* 0x0000001132227211 */ /* 0x000fc800078210ff */
[----:B------:R-:W-:-:S05]  /*11f0*/  LEA.HI.X R35, R50, R19, R35, 0x2, P1 ;  /* 0x0000001332237211 */ /* 0x000fca00008f1423 */
[----:B------:R3:W-:Y:S04]  /*1200*/  STG.E desc[UR10][R34.64], R55 ;  /* 0x0000003722007986 */ /* 0x0007e8000c10190a */
.L_x_14766:
[----:B------:R-:W-:Y:S05]  /*1210*/  BSYNC B0 ;  /* 0x0000000000007941 */ /* 0x000fea0003800000 */
.L_x_14765:
        /* <DEDUP_REMOVED lines=13> */
.L_x_14768:
[----:B------:R-:W-:Y:S05]  /*12f0*/  BSYNC B0 ;  /* 0x0000000000007941 */ /* 0x000fea0003800000 */
.L_x_14767:
        /* <DEDUP_REMOVED lines=62> */
[----:B------:R-:W-:Y:S01]  /*16e0*/  F2FP.F16.F32.PACK_AB R23, R23, R20 ;  /* 0x000000141717723e */ /* 0x000fe200000000ff */
        /* <DEDUP_REMOVED lines=8> */
[----:B------:R-:W-:Y:S01]  /*1770*/  F2FP.F16.F32.PACK_AB R42, R42, R21 ;  /* 0x000000152a2a723e */ /* 0x000fe200000000ff */
[--C-:B------:R-:W-:Y:S01]  /*1780*/  HADD2.F32 R44, -RZ, R53.reuse.H0_H0 ;  /* 0x20000035ff2c7230 */ /* 0x100fe20000004100 */
[C---:B------:R-:W-:Y:S01]  /*1790*/  @!P0 LEA.HI.X R15, R16.reuse, R19, R55, 0x2, P1 ;  /* 0x00000013100f8211 */ /* 0x040fe200008f1437 */
[----:B------:R-:W-:Y:S01]  /*17a0*/  UIADD3 UR8, UP0, UR8, 0x3f, URZ ;  /* 0x0000003f08087890 */ /* 0x000fe2000ff1e03f */
[----:B------:R-:W-:Y:S01]  /*17b0*/  @!P0 F2FP.F16.F32.PACK_AB R43, R31, R30 ;  /* 0x0000001e1f2b823e */ /* 0x000fe200000000ff */
        /* <DEDUP_REMOVED lines=13> */
[----:B------:R-:W-:Y:S01]  /*1890*/  F2FP.F16.F32.PACK_AB R34, R34, R47 ;  /* 0x0000002f2222723e */ /* 0x000fe200000000ff */
        /* <DEDUP_REMOVED lines=13> */
[----:B------:R-:W-:Y:S01]  /*1970*/  F2FP.F16.F32.PACK_AB R35, R35, R46 ;  /* 0x0000002e2323723e */ /* 0x000fe200000000ff */
[----:B------:R-:W-:Y:S01]  /*1980*/  FMUL R46, R51, UR7 ;  /* 0x00000007332e7c20 */ /* 0x000fe20008400000 */
[----:B------:R-:W-:Y:S01]  /*1990*/  ISETP.GE.U32.AND P1, PT, R16, R9, PT ;  /* 0x000000091000720c */ /* 0x000fe20003f26070 */
[----:B---3--:R-:W-:Y:S01]  /*19a0*/  FADD R22, R22, R49 ;  /* 0x0000003116167221 */ /* 0x008fe20000000000 */
[----:B------:R-:W-:Y:S01]  /*19b0*/  ULOP3.LUT UR5, UR6, 0xfffffffe, URZ, 0xc0, !UPT ;  /* 0xfffffffe06057892 */ /* 0x000fe2000f8ec03f */
[----:B------:R-:W-:Y:S01]  /*19c0*/  BSSY B0, `(.L_x_14769) ;  /* 0x00000d1000007945 */ /* 0x000fe20003800000 */
[----:B------:R-:W-:Y:S01]  /*19d0*/  ISETP.GE.U32.OR P1, PT, R0, R11, P1 ;  /* 0x0000000b0000720c */ /* 0x000fe20000f26470 */
[----:B------:R-:W-:Y:S01]  /*19e0*/  IMAD R0, R37, 0x21, R0 ;  /* 0x0000002125007824 */ /* 0x000fe200078e0200 */
[----:B------:R-:W-:Y:S01]  /*19f0*/  F2FP.F16.F32.PACK_AB R31, R46, R31 ;  /* 0x0000001f2e1f723e */ /* 0x000fe200000000ff */
        /* <DEDUP_REMOVED lines=15> */
[----:B------:R-:W-:Y:S01]  /*1af0*/  F2FP.F16.F32.PACK_AB R30, R19, R30 ;  /* 0x0000001e131e723e */ /* 0x000fe200000000ff */
[----:B------:R-:W-:Y:S01]  /*1b00*/  IMAD R45, R29, UR8, R45 ;  /* 0x000000081d2d7c24 */ /* 0x000fe2000f8e022d */
[----:B------:R-:W-:Y:S01]  /*1b10*/  @!P0 F2FP.F16.F32.PACK_AB R19, R46, R19 ;  /* 0x000000132e13823e */ /* 0x000fe200000000ff */
        /* <DEDUP_REMOVED lines=56> */
[-C--:B------:R-:W-:Y:S01]  /*1ea0*/  @!P1 F2FP.F16.F32.PACK_AB R19, R41, R40.reuse ;  /* 0x000000282913923e */ /* 0x080fe200000000ff */
[----:B------:R-:W1:Y:S01]  /*1eb0*/  SHFL.IDX PT, R24, R24, R25, 0x1f ;  /* 0x00001f1918187589 */ /* 0x000e6200000e0000 */
[----:B------:R-:W-:Y:S02]  /*1ec0*/  @!P1 F2FP.F16.F32.PACK_AB R29, R30, R15 ;  /* 0x0000000f1e1d923e */ /* 0x000fe400000000ff */
[----:B------:R-:W-:Y:S01]  /*1ed0*/  F2FP.F16.F32.PACK_AB R45, R15, R40 ;  /* 0x000000280f2d723e */ /* 0x000fe200000000ff */
[----:B------:R2:W-:Y:S01]  /*1ee0*/  @!P1 STG.E desc[UR10][R20.64], R19 ;  /* 0x0000001314009986 */ /* 0x0005e2000c10190a */
[----:B------:R-:W-:Y:S01]  /*1ef0*/  FADD R15, RZ, R48 ;  /* 0x00000030ff0f7221 */ /* 0x000fe20000000000 */
[----:B------:R-:W-:Y:S02]  /*1f00*/  FMNMX R12, |R12|, R23, !PT ;  /* 0x000000170c0c7209 */ /* 0x000fe40007800200 */
[----:B------:R4:W-:Y:S01]  /*1f10*/  @!P1 STG.E desc[UR10][R16.64], R29 ;  /* 0x0000001d10009986 */ /* 0x0009e2000c10190a */
[----:B------:R-:W-:-:S03]  /*1f20*/  FADD R15, R36, R15 ;  /* 0x0000000f240f7221 */ /* 0x000fc60000000000 */
[----:B------:R1:W-:Y:S01]  /*1f30*/  STS [R0], R45 ;  /* 0x0000002d00007388 */ /* 0x0003e20000000800 */
[----:B---3--:R-:W-:Y:S01]  /*1f40*/  FADD R15, R15, R44 ;  /* 0x0000002c0f0f7221 */ /* 0x008fe20000000000 */
[----:B--2---:R-:W-:Y:S02]  /*1f50*/  F2FP.F16.F32.PACK_AB R19, R30, R41 ;  /* 0x000000291e13723e */ /* 0x004fe400000000ff */
        /* <DEDUP_REMOVED lines=26> */
.L_x_14773:
        /* <DEDUP_REMOVED lines=51> */
.L_x_14772:
[----:B------:R-:W-:Y:S05]  /*2430*/  BSYNC B1 ;  /* 0x0000000000017941 */ /* 0x000fea0003800000 */
.L_x_14771:
        /* <DEDUP_REMOVED lines=15> */
.L_x_14775:
[----:B------:R-:W-:Y:S05]  /*2530*/  BSYNC B1 ;  /* 0x0000000000017941 */ /* 0x000fea0003800000 */
.L_x_14774:
        /* <DEDUP_REMOVED lines=25> */
.L_x_14770:
[----:B------:R-:W-:Y:S05]  /*26d0*/  BSYNC B0 ;  /* 0x0000000000007941 */ /* 0x000fea0003800000 */
.L_x_14769:
        /* <DEDUP_REMOVED lines=28> */
.L_x_14780:
        /* <DEDUP_REMOVED lines=52> */
.L_x_14779:
[----:B------:R-:W-:Y:S05]  /*2be0*/  BSYNC B1 ;  /* 0x0000000000017941 */ /* 0x000fea0003800000 */
.L_x_14778:
        /* <DEDUP_REMOVED lines=15> */
.L_x_14782:
[----:B------:R-:W-:Y:S05]  /*2ce0*/  BSYNC B1 ;  /* 0x0000000000017941 */ /* 0x000fea0003800000 */
.L_x_14781:
        /* <DEDUP_REMOVED lines=25> */
.L_x_14777:
[----:B------:R-:W-:Y:S05]  /*2e80*/  BSYNC B0 ;  /* 0x0000000000007941 */ /* 0x000fea0003800000 */
.L_x_14776:
        /* <DEDUP_REMOVED lines=40> */
.L_x_14784:
[----:B------:R-:W-:Y:S05]  /*3110*/  BSYNC B0 ;  /* 0x0000000000007941 */ /* 0x000fea0003800000 */
.L_x_14783:
        /* <DEDUP_REMOVED lines=40> */
.L_x_14795:
[----:B---3--:R-:W-:-:S07]  /*33a0*/  FMNMX R5, R4, R5, !PT ;  /* 0x0000000504057209 */ /* 0x008fce0007800000 */
.L_x_14787:
[----:B------:R-:W-:Y:S05]  /*33b0*/  BSYNC B0 ;  /* 0x0000000000007941 */ /* 0x000fea0003800000 */
.L_x_14786:
[----:B------:R-:W-:Y:S01]  /*33c0*/  ISETP.NE.AND P0, PT, R0, RZ, PT ;  /* 0x000000ff0000720c */ /* 0x000fe20003f05270 */
[----:B------:R-:W-:-:S12]  /*33d0*/  BSSY B0, `(.L_x_14785) ;  /* 0x0000004000007945 */ /* 0x000fd80003800000 */
[----:B------:R-:W-:Y:S05]  /*33e0*/  @P0 BRA `(.L_x_14789) ;  /* 0x0000000000080947 */ /* 0x000fea0003800000 */
[----:B------:R-:W3:Y:S02]  /*33f0*/  LDC.64 R2, c[0x0][0x238] ;  /* 0x00008e00ff027b82 */ /* 0x000ee40000000a00 */
[----:B---3--:R3:W-:Y:S02]  /*3400*/  REDG.E.MAX.S32.STRONG.GPU desc[UR10][R2.64], R5 ;  /* 0x000000050200798e */ /* 0x0087e4000d10e38a */
.L_x_14789:
[----:B------:R-:W-:Y:S05]  /*3410*/  BSYNC B0 ;  /* 0x0000000000007941 */ /* 0x000fea0003800000 */
.L_x_14785:
        /* <DEDUP_REMOVED lines=13> */
[----:B0123--:R-:W-:Y:S05]  /*34f0*/  CALL.REL.NOINC `($__internal_377_$__cuda_sm20_rcp_rn_f32_slowpath) ;  /* 0x0000000400847944 */ /* 0x00ffea0003c00000 */
[----:B------:R-:W-:Y:S05]  /*3500*/  BRA `(.L_x_14791) ;  /* 0x0000000000147947 */ /* 0x000fea0003800000 */
.L_x_14790:
[----:B--23--:R-:W2:Y:S01]  /*3510*/  MUFU.RCP R5, UR7 ;  /* 0x0000000700057d08 */ /* 0x00cea20008001000 */
[----:B------:R-:W-:-:S04]  /*3520*/  IMAD.U32 R0, RZ, RZ, UR7 ;  /* 0x00000007ff007e24 */ /* 0x000fc8000f8e00ff */
[----:B--2---:R-:W-:-:S04]  /*3530*/  FFMA R0, R5, R0, -1 ;  /* 0xbf80000005007423 */ /* 0x004fc80000000000 */
[----:B------:R-:W-:-:S04]  /*3540*/  FADD.FTZ R0, -R0, -RZ ;  /* 0x800000ff00007221 */ /* 0x000fc80000010100 */
[----:B------:R-:W-:-:S07]  /*3550*/  FFMA R5, R5, R0, R5 ;  /* 0x0000000005057223 */ /* 0x000fce0000000005 */
.L_x_14791:
[----:B------:R-:W2:Y:S02]  /*3560*/  LDC.64 R2, c[0x0][0x240] ;  /* 0x00009000ff027b82 */ /* 0x000ea40000000a00 */
[----:B--2---:R-:W-:Y:S01]  /*3570*/  STG.E desc[UR10][R2.64], R5 ;  /* 0x0000000502007986 */ /* 0x004fe2000c10190a */
[----:B------:R-:W-:Y:S05]  /*3580*/  EXIT ;  /* 0x000000000000794d */ /* 0x000fea0003800000 */
.L_x_14788:
[----:B------:R-:W-:Y:S02]  /*3590*/  IMAD.MOV.U32 R7, RZ, RZ, 0x4 ;  /* 0x00000004ff077424 */ /* 0x000fe400078e00ff */
[----:B------:R-:W-:Y:S02]  /*35a0*/  IMAD.MOV.U32 R9, RZ, RZ, 0x1f ;  /* 0x0000001fff097424 */ /* 0x000fe400078e00ff */
[----:B------:R-:W-:-:S07]  /*35b0*/  IMAD.MOV.U32 R6, RZ, RZ, -0x1 ;  /* 0xffffffffff067424 */ /* 0x000fce00078e00ff */
[----:B0123--:R-:W-:Y:S05]  /*35c0*/  WARPSYNC.COLLECTIVE R6, `(.L_x_14792) ;  /* 0x0000000006087348 */ /* 0x00ffea0003c00000 */
[----:B---3--:R3:W4:Y:S02]  /*35d0*/  SHFL.DOWN P0, R5, R2, R7, R9 ;  /* 0x0800000702057389 */ /* 0x0087240000000009 */
[----:B01234-:R-:W-:Y:S01]  /*35e0*/  ENDCOLLECTIVE ;  /* 0x000000000000791b */ /* 0x01ffe20003800000 */
.L_x_14792:
[----:B------:R-:W-:Y:S02]  /*35f0*/  IMAD.MOV.U32 R7, RZ, RZ, 0x2 ;  /* 0x00000002ff077424 */ /* 0x000fe400078e00ff */
[----:B------:R-:W-:-:S05]  /*3600*/  IMAD.MOV.U32 R3, RZ, RZ, R5 ;  /* 0x000000ffff037224 */ /* 0x000fca00078e0005 */
[----:B------:R-:W-:-:S05]  /*3610*/  FMNMX R3, R3, R2, !PT ;  /* 0x0000000203037209 */ /* 0x000fca0007800000 */
[----:B------:R-:W-:-:S07]  /*3620*/  IMAD.MOV.U32 R2, RZ, RZ, R3 ;  /* 0x000000ffff027224 */ /* 0x000fce00078e0003 */
[----:B------:R-:W-:Y:S05]  /*3630*/  WARPSYNC.COLLECTIVE R6, `(.L_x_14793) ;  /* 0x0000000006087348 */ /* 0x000fea0003c00000 */
[----:B------:R0:W1:Y:S02]  /*3640*/  SHFL.DOWN P0, R5, R2, R7, R9 ;  /* 0x0800000702057389 */ /* 0x0000640000000009 */
[----:B01----:R-:W-:Y:S01]  /*3650*/  ENDCOLLECTIVE ;  /* 0x000000000000791b */ /* 0x003fe20003800000 */
.L_x_14793:
[----:B------:R-:W-:Y:S02]  /*3660*/  IMAD.MOV.U32 R7, RZ, RZ, 0x1 ;  /* 0x00000001ff077424 */ /* 0x000fe400078e00ff */
[----:B------:R-:W-:-:S05]  /*3670*/  IMAD.MOV.U32 R4, RZ, RZ, R5 ;  /* 0x000000ffff047224 */ /* 0x000fca00078e0005 */
[----:B------:R-:W-:-:S05]  /*3680*/  FMNMX R4, R3, R4, !PT ;  /* 0x0000000403047209 */ /* 0x000fca0007800000 */
[----:B------:R-:W-:-:S07]  /*3690*/  IMAD.MOV.U32 R2, RZ, RZ, R4 ;  /* 0x000000ffff027224 */ /* 0x000fce00078e0004 */
[----:B------:R-:W-:Y:S05]  /*36a0*/  WARPSYNC.COLLECTIVE R6, `(.L_x_14794) ;  /* 0x0000000006087348 */ /* 0x000fea0003c00000 */
[----:B------:R0:W1:Y:S02]  /*36b0*/  SHFL.DOWN P0, R5, R2, R7, R9 ;  /* 0x0800000702057389 */ /* 0x0000640000000009 */
[----:B01----:R-:W-:Y:S01]  /*36c0*/  ENDCOLLECTIVE ;  /* 0x000000000000791b */ /* 0x003fe20003800000 */
.L_x_14794:
[----:B------:R-:W-:Y:S05]  /*36d0*/  BRA `(.L_x_14795) ;  /* 0xfffffffc00307947 */ /* 0x000fea000383ffff */
        .weak           $__internal_376_$__cuda_sm20_div_u64
        .type           $__internal_376_$__cuda_sm20_div_u64,@function
        .size           $__internal_376_$__cuda_sm20_div_u64,($__internal_377_$__cuda_sm20_rcp_rn_f32_slowpath - $__internal_376_$__cuda_sm20_div_u64)
$__internal_376_$__cuda_sm20_div_u64:
        /* <DEDUP_REMOVED lines=66> */
[----:B------:R-:W-:Y:S06]  /*3b00*/  RET.REL.NODEC R2 `(_ZN18transformer_engine6detail38cast_transpose_fused_kernel_notalignedILb1ELb1ELb0EfNS_16CTDBiasDActParamI6__halfS3_S3_fEELi2ELi2ENS_5EmptyEXadL_ZNS_5dreluIffEET_T0_RKS5_EEEEvT3_mmm) ;  /* 0xffffffc4023c7950 */ /* 0x000fec0003c3ffff */
        .weak           $__internal_377_$__cuda_sm20_rcp_rn_f32_slowpath
        .type           $__internal_377_$__cuda_sm20_rcp_rn_f32_slowpath,@function
        .size           $__internal_377_$__cuda_sm20_rcp_rn_f32_slowpath,(.L_x_34862 - $__internal_377_$__cuda_sm20_rcp_rn_f32_slowpath)
$__internal_377_$__cuda_sm20_rcp_rn_f32_slowpath:
        /* <DEDUP_REMOVED lines=15> */
.L_x_14796:
        /* <DEDUP_REMOVED lines=33> */
.L_x_14798:
[----:B------:R2:W3:Y:S02]  /*3e10*/  MUFU.RCP R2, R0 ;  /* 0x0000000000027308 */ /* 0x0004e40000001000 */
.L_x_14797:
[----:B-1-3--:R-:W-:Y:S02]  /*3e20*/  IMAD.MOV.U32 R5, RZ, RZ, R2 ;  /* 0x000000ffff057224 */ /* 0x00afe400078e0002 */
[----:B------:R-:W-:Y:S02]  /*3e30*/  IMAD.MOV.U32 R2, RZ, RZ, R7 ;  /* 0x000000ffff027224 */ /* 0x000fe400078e0007 */
[----:B------:R-:W-:-:S04]  /*3e40*/  IMAD.MOV.U32 R3, RZ, RZ, 0x0 ;  /* 0x00000000ff037424 */ /* 0x000fc800078e00ff */
[----:B0-2---:R-:W-:Y:S05]  /*3e50*/  RET.REL.NODEC R2 `(_ZN18transformer_engine6detail38cast_transpose_fused_kernel_notalignedILb1ELb1ELb0EfNS_16CTDBiasDActParamI6__halfS3_S3_fEELi2ELi2ENS_5EmptyEXadL_ZNS_5dreluIffEET_T0_RKS5_EEEEvT3_mmm) ;  /* 0xffffffc002687950 */ /* 0x005fea0003c3ffff */
.L_x_14799:
        /* <DEDUP_REMOVED lines=10> */
.L_x_34862:


//--------------------- .text._ZN18transformer_engine6detail38cast_transpose_fused_kernel_notalignedILb1ELb1ELb0EfNS_16CTDBiasDActParamI6__halfS3_ffEELi2ELi1ENS_5EmptyEXadL_ZNS_5dreluIffEET_T0_RKS5_EEEEvT3_mmm --------------------------
	.section	.text._ZN18transformer_engine6detail38cast_transpose_fused_kernel_notalignedILb1ELb1ELb0EfNS_16CTDBiasDActParamI6__halfS3_ffEELi2ELi1ENS_5EmptyEXadL_ZNS_5dreluIffEET_T0_RKS5_EEEEvT3_mmm,"ax",@progbits
	.align	128
        .global         _ZN18transformer_engine6detail38cast_transpose_fused_kernel_notalignedILb1ELb1ELb0EfNS_16CTDBiasDActParamI6__halfS3_ffEELi2ELi1ENS_5EmptyEXadL_ZNS_5dreluIffEET_T0_RKS5_EEEEvT3_mmm
        .type           _ZN18transformer_engine6detail38cast_transpose_fused_kernel_notalignedILb1ELb1ELb0EfNS_16CTDBiasDActParamI6__halfS3_ffEELi2ELi1ENS_5EmptyEXadL_ZNS_5dreluIffEET_T0_RKS5_EEEEvT3_mmm,@function
        .size           _ZN18transformer_engine6detail38cast_transpose_fused_kernel_notalignedILb1ELb1ELb0EfNS_16CTDBiasDActParamI6__halfS3_ffEELi2ELi1ENS_5EmptyEXadL_ZNS_5dreluIffEET_T0_RKS5_EEEEvT3_mmm,(.L_x_34864 - _ZN18transformer_engine6detail38cast_transpose_fused_kernel_notalignedILb1ELb1ELb0EfNS_16CTDBiasDActParamI6__halfS3_ffEELi2ELi1ENS_5EmptyEXadL_ZNS_5dreluIffEET_T0_RKS5_EEEEvT3_mmm)
        .other          _ZN18transformer_engine6detail38cast_transpose_fused_kernel_notalignedILb1ELb1ELb0EfNS_16CTDBiasDActParamI6__halfS3_ffEELi2ELi1ENS_5EmptyEXadL_ZNS_5dreluIffEET_T0_RKS5_EEEEvT3_mmm,@"STO_CUDA_ENTRY STV_DEFAULT"
_ZN18transformer_engine6detail38cast_transpose_fused_kernel_notalignedILb1ELb1ELb0EfNS_16CTDBiasDActParamI6__halfS3_ffEELi2ELi1ENS_5EmptyEXadL_ZNS_5dreluIffEET_T0_RKS5_EEEEvT3_mmm:
.text._ZN18transformer_engine6detail38cast_transpose_fused_kernel_notalignedILb1ELb1ELb0EfNS_16CTDBiasDActParamI6__halfS3_ffEELi2ELi1ENS_5EmptyEXadL_ZNS_5dreluIffEET_T0_RKS5_EEEEvT3_mmm:
        /* <DEDUP_REMOVED lines=20> */
[----:B------:R-:W-:Y:S05]  /*0140*/  CALL.REL.NOINC `($__internal_378_$__cuda_sm20_div_u64) ;  /* 0x0000002c003c7944 */ /* 0x000fea0003c00000 */
        /* <DEDUP_REMOVED lines=8> */
.L_x_14800:
        /* <DEDUP_REMOVED lines=22> */
.L_x_14801:
[----:B------:R-:W-:Y:S01]  /*0330*/  ULDC.64 UR12, c[0x0][0x258] ;  /* 0x00009600000c7ab9 */ /* 0x000fe20000000a00 */
[----:B------:R-:W-:Y:S01]  /*0340*/  ULDC.64 UR14, c[0x0][0x260] ;  /* 0x00009800000e7ab9 */ /* 0x000fe20000000a00 */
[----:B------:R-:W-:Y:S01]  /*0350*/  USHF.R.U64 UR7, UR12, 0x1, UR13 ;  /* 0x000000010c077899 */ /* 0x000fe2000800120d */
[C---:B------:R-:W-:Y:S01]  /*0360*/  SHF.L.U64.HI R0, R24.reuse, 0x5, R25 ;  /* 0x0000000518007819 */ /* 0x040fe20000010219 */
[----:B------:R-:W-:Y:S01]  /*0370*/  USHF.R.U32.HI UR10, URZ, 0x1, UR13 ;  /* 0x000000013f0a7899 */ /* 0x000fe2000801160d */
[----:B------:R-:W-:Y:S01]  /*0380*/  LEA R4, P1, -R24, UR14, 0x5 ;  /* 0x0000000e18047c11 */ /* 0x000fe2000f8229ff */
[----:B------:R-:W-:Y:S01]  /*0390*/  ULDC.64 UR8, c[0x0][0x230] ;  /* 0x00008c0000087ab9 */ /* 0x000fe20000000a00 */
[----:B------:R-:W-:Y:S01]  /*03a0*/  SHF.R.U32.HI R11, RZ, 0x3, R6 ;  /* 0x00000003ff0b7819 */ /* 0x000fe20000011606 */
[----:B------:R-:W-:Y:S01]  /*03b0*/  IMAD R13, R25, UR12, RZ ;  /* 0x0000000c190d7c24 */ /* 0x000fe2000f8e02ff */
[C---:B------:R-:W-:Y:S01]  /*03c0*/  SHF.L.U64.HI R2, R36.reuse, 0x5, R7 ;  /* 0x0000000524027819 */ /* 0x040fe20000010207 */
[C---:B------:R-:W-:Y:S01]  /*03d0*/  IMAD.SHL.U32 R26, R36.reuse, 0x2, RZ ;  /* 0x00000002241a7824 */ /* 0x040fe200078e00ff */
        /* <DEDUP_REMOVED lines=9> */
[----:B------:R-:W-:Y:S01]  /*0470*/  ISETP.LT.U32.AND.EX P1, PT, R2, RZ, PT, P1 ;  /* 0x000000ff0200720c */ /* 0x000fe20003f21110 */
[----:B------:R-:W-:Y:S01]  /*0480*/  VIADD R10, R3, 0xffffffff ;  /* 0xffffffff030a7836 */ /* 0x000fe20000000000 */
[----:B------:R-:W-:-:S02]  /*0490*/  LOP3.LUT R11, R11, 0x1c, RZ, 0xc0, !PT ;  /* 0x0000001c0b0b7812 */ /* 0x000fc400078ec0ff */
[----:B------:R-:W-:Y:S02]  /*04a0*/  SEL R4, R4, 0x20, P2 ;  /* 0x0000002004047807 */ /* 0x000fe40001000000 */
[----:B------:R-:W-:Y:S01]  /*04b0*/  SEL R5, R5, 0x20, P1 ;  /* 0x0000002005057807 */ /* 0x000fe20000800000 */
[----:B------:R-:W-:Y:S01]  /*04c0*/  IMAD.WIDE.U32 R12, R11, UR7, RZ ;  /* 0x000000070b0c7c25 */ /* 0x000fe2000f8e00ff */
[----:B------:R-:W-:Y:S02]  /*04d0*/  ISETP.NE.U32.AND P0, PT, RZ, UR8, PT ;  /* 0x00000008ff007c0c */ /* 0x000fe4000bf05070 */
[----:B------:R-:W-:Y:S01]  /*04e0*/  LOP3.LUT R23, R3, 0x1f, RZ, 0xc0, !PT ;  /* 0x0000001f03177812 */ /* 0x000fe200078ec0ff */
[C---:B------:R-:W-:Y:S01]  /*04f0*/  IMAD R35, R11.reuse, UR10, RZ ;  /* 0x0000000a0b237c24 */ /* 0x040fe2000f8e02ff */
[C---:B------:R-:W-:Y:S01]  /*0500*/  ISETP.GE.U32.AND P1, PT, R11.reuse, R4, PT ;  /* 0x000000040b00720c */ /* 0x040fe20003f26070 */
[----:B------:R-:W-:Y:S01]  /*0510*/  VIADD R9, R11, 0x1 ;  /* 0x000000010b097836 */ /* 0x000fe20000000000 */
[----:B------:R-:W-:Y:S01]  /*0520*/  ISETP.NE.AND.EX P0, PT, RZ, UR9, PT, P0 ;  /* 0x00000009ff007c0c */ /* 0x000fe2000bf05300 */
[----:B------:R-:W-:Y:S01]  /*0530*/  IMAD.IADD R31, R13, 0x1, R35 ;  /* 0x000000010d1f7824 */ /* 0x000fe200078e0223 */
[----:B------:R-:W-:Y:S01]  /*0540*/  ISETP.LT.U32.AND P1, PT, R23, R5, !P1 ;  /* 0x000000051700720c */ /* 0x000fe20004f21070 */
[----:B------:R-:W-:Y:S01]  /*0550*/  ULDC.64 UR8, c[0x0][0x218] ;  /* 0x0000860000087ab9 */ /* 0x000fe20000000a00 */
[----:B------:R-:W-:-:S02]  /*0560*/  SHF.L.U64.HI R27, R36, 0x1, R7 ;  /* 0x00000001241b7819 */ /* 0x000fc40000010207 */
[----:B------:R-:W-:Y:S02]  /*0570*/  ISETP.GE.U32.AND P2, PT, R9, R4, PT ;  /* 0x000000040900720c */ /* 0x000fe40003f46070 */
[----:B------:R-:W-:Y:S01]  /*0580*/  LOP3.LUT R10, R10, 0x1f, RZ, 0xc0, !PT ;  /* 0x0000001f0a0a7812 */ /* 0x000fe200078ec0ff */
[----:B------:R-:W-:Y:S01]  /*0590*/  IMAD.WIDE.U32 R26, R24, UR12, R26 ;  /* 0x0000000c181a7c25 */ /* 0x000fe2000f8e001a */
[----:B------:R-:W-:Y:S02]  /*05a0*/  ULDC.64 UR12, c[0x0][0x210] ;  /* 0x00008400000c7ab9 */ /* 0x000fe40000000a00 */
[----:B------:R-:W-:Y:S01]  /*05b0*/  ISETP.LT.U32.AND P2, PT, R10, R5, !P2 ;  /* 0x000000050a00720c */ /* 0x000fe20005741070 */
[----:B------:R-:W0:Y:S01]  /*05c0*/  @P0 LDC.64 R18, c[0x0][0x230] ;  /* 0x00008c00ff120b82 */ /* 0x000e220000000a00 */
[----:B------:R-:W-:Y:S01]  /*05d0*/  IMAD.IADD R27, R27, 0x1, R15 ;  /* 0x000000011b1b7824 */ /* 0x000fe200078e020f */
[----:B------:R-:W-:Y:S01]  /*05e0*/  @P1 IADD3 R21, P3, R23, R12, RZ ;  /* 0x0000000c17151210 */ /* 0x000fe20007f7e0ff */
[----:B------:R-:W-:-:S03]  /*05f0*/  IMAD.SHL.U32 R40, R26, 0x40, RZ ;  /* 0x000000401a287824 */ /* 0x000fc600078e00ff */
[----:B------:R-:W-:Y:S01]  /*0600*/  SHF.L.U64.HI R22, R26, 0x6, R27 ;  /* 0x000000061a167819 */ /* 0x000fe2000001021b */
[----:B------:R-:W-:Y:S01]  /*0610*/  @P1 IMAD.X R0, RZ, RZ, R31, P3 ;  /* 0x000000ffff001224 */ /* 0x000fe200018e061f */
[----:B------:R-:W-:-:S04]  /*0620*/  IADD3 R38, P3, R40, UR8, RZ ;  /* 0x0000000828267c10 */ /* 0x000fc8000ff7e0ff */
[C---:B------:R-:W-:Y:S01]  /*0630*/  @P1 SHF.L.U64.HI R17, R21.reuse, 0x2, R0 ;  /* 0x0000000215111819 */ /* 0x040fe20000010200 */
[----:B------:R-:W-:Y:S01]  /*0640*/  @P1 IMAD.SHL.U32 R21, R21, 0x4, RZ ;  /* 0x0000000415151824 */ /* 0x000fe200078e00ff */
[----:B------:R-:W-:Y:S01]  /*0650*/  IADD3.X R0, R22, UR9, RZ, P3, !PT ;  /* 0x0000000916007c10 */ /* 0x000fe20009ffe4ff */
[----:B------:R-:W-:Y:S01]  /*0660*/  ULDC.64 UR8, c[0x0][0x208] ;  /* 0x0000820000087ab9 */ /* 0x000fe20000000a00 */
[----:B------:R-:W-:Y:S02]  /*0670*/  IADD3 R40, P3, R40, UR12, RZ ;  /* 0x0000000c28287c10 */ /* 0x000fe4000ff7e0ff */
[C---:B------:R-:W-:Y:S01]  /*0680*/  @P1 IADD3 R8, P4, R21.reuse, R38, RZ ;  /* 0x0000002615081210 */ /* 0x040fe20007f9e0ff */
[----:B------:R-:W-:Y:S01]  /*0690*/  @!P1 IMAD.MOV.U32 R13, RZ, RZ, RZ ;  /* 0x000000ffff0d9224 */ /* 0x000fe200078e00ff */
[----:B------:R-:W-:Y:S01]  /*06a0*/  IADD3.X R22, R22, UR13, RZ, P3, !PT ;  /* 0x0000000d16167c10 */ /* 0x000fe20009ffe4ff */
[----:B------:R-:W-:Y:S01]  /*06b0*/  @!P1 IMAD.MOV.U32 R14, RZ, RZ, RZ ;  /* 0x000000ffff0e9224 */ /* 0x000fe200078e00ff */
[----:B------:R-:W-:Y:S01]  /*06c0*/  @P1 IADD3 R20, P3, R21, R40, RZ ;  /* 0x0000002815141210 */ /* 0x000fe20007f7e0ff */
[C---:B------:R-:W-:Y:S01]  /*06d0*/  @P1 IMAD.X R9, R17.reuse, 0x1, R0, P4 ;  /* 0x0000000111091824 */ /* 0x040fe200020e0600 */
[----:B------:R-:W-:Y:S01]  /*06e0*/  @P2 IADD3 R12, P4, P5, R10, UR7, R12 ;  /* 0x000000070a0c2c10 */ /* 0x000fe2000fd9e00c */
[----:B0-----:R0:W2:Y:S01]  /*06f0*/  @P0 LDG.E R15, desc[UR8][R18.64] ;  /* 0x00000008120f0981 */ /* 0x0010a2000c1e1900 */
[----:B------:R-:W-:Y:S01]  /*0700*/  @!P2 IMAD.MOV.U32 R2, RZ, RZ, RZ ;  /* 0x000000ffff02a224 */ /* 0x000fe200078e00ff */
[----:B------:R-:W-:Y:S01]  /*0710*/  ULDC.64 UR12, c[0x0][0x220] ;  /* 0x00008800000c7ab9 */ /* 0x000fe20000000a00 */
[----:B------:R-:W-:Y:S01]  /*0720*/  @P1 IMAD.X R21, R17, 0x1, R22, P3 ;  /* 0x0000000111151824 */ /* 0x000fe200018e0616 */
[----:B------:R1:W3:Y:S01]  /*0730*/  @P1 LDG.E R13, desc[UR8][R8.64] ;  /* 0x00000008080d1981 */ /* 0x0002e2000c1e1900 */
[----:B------:R-:W-:Y:S01]  /*0740*/  @P2 IMAD.SHL.U32 R29, R12, 0x4, RZ ;  /* 0x000000040c1d2824 */ /* 0x000fe200078e00ff */
[----:B------:R-:W-:-:S02]  /*0750*/  @P2 IADD3.X R31, RZ, UR10, R31, P4, P5 ;  /* 0x0000000aff1f2c10 */ /* 0x000fc4000a7ea41f */
[----:B------:R-:W4:Y:S01]  /*0760*/  @P1 LDG.E R14, desc[UR8][R20.64] ;  /* 0x00000008140e1981 */ /* 0x000f22000c1e1900 */
[----:B------:R-:W-:Y:S01]  /*0770*/  @!P2 IMAD.MOV.U32 R17, RZ, RZ, RZ ;  /* 0x000000ffff11a224 */ /* 0x000fe200078e00ff */
[----:B------:R-:W-:Y:S02]  /*0780*/  @P2 SHF.L.U64.HI R31, R12, 0x2, R31 ;  /* 0x000000020c1f2819 */ /* 0x000fe4000001021f */
[C---:B0-----:R-:W-:Y:S02]  /*0790*/  @P2 IADD3 R18, P3, R29.reuse, R38, RZ ;  /* 0x000000261d122210 */ /* 0x041fe40007f7e0ff */
[----:B------:R-:W-:-:S03]  /*07a0*/  @P2 IADD3 R28, P1, R29, R40, RZ ;  /* 0x000000281d1c2210 */ /* 0x000fc60007f3e0ff */
[C---:B------:R-:W-:Y:S02]  /*07b0*/  @P2 IMAD.X R19, R31.reuse, 0x1, R0, P3 ;  /* 0x000000011f132824 */ /* 0x040fe400018e0600 */
[----:B------:R-:W-:-:S03]  /*07c0*/  @P2 IMAD.X R29, R31, 0x1, R22, P1 ;  /* 0x000000011f1d2824 */ /* 0x000fc600008e0616 */
[----:B------:R0:W5:Y:S04]  /*07d0*/  @P2 LDG.E R2, desc[UR8][R18.64] ;  /* 0x0000000812022981 */ /* 0x000168000c1e1900 */
[----:B------:R0:W5:Y:S01]  /*07e0*/  @P2 LDG.E R17, desc[UR8][R28.64] ;  /* 0x000000081c112981 */ /* 0x000162000c1e1900 */
[----:B-1----:R-:W-:Y:S01]  /*07f0*/  SHF.R.U32.HI R9, RZ, 0x3, R6 ;  /* 0x00000003ff097819 */ /* 0x002fe20000011606 */
[C---:B------:R-:W-:Y:S01]  /*0800*/  VIADD R8, R3.reuse, 0x1e ;  /* 0x0000001e03087836 */ /* 0x040fe20000000000 */
[C---:B------:R-:W-:Y:S01]  /*0810*/  SHF.L.U64.HI R12, R26.reuse, 0x5, R27 ;  /* 0x000000051a0c7819 */ /* 0x040fe2000001021b */
[----:B------:R-:W-:Y:S01]  /*0820*/  VIADD R6, R3, 0x1d ;  /* 0x0000001d03067836 */ /* 0x000fe20000000000 */
[----:B------:R-:W-:Y:S01]  /*0830*/  LOP3.LUT R9, R9, 0x1c, RZ, 0xc0, !PT ;  /* 0x0000001c09097812 */ /* 0x000fe200078ec0ff */
[----:B0-----:R-:W-:Y:S01]  /*0840*/  IMAD.SHL.U32 R19, R26, 0x20, RZ ;  /* 0x000000201a137824 */ /* 0x001fe200078e00ff */
[----:B------:R-:W-:Y:S01]  /*0850*/  LOP3.LUT R8, R8, 0x1f, RZ, 0xc0, !PT ;  /* 0x0000001f08087812 */ /* 0x000fe200078ec0ff */
[----:B------:R-:W-:Y:S01]  /*0860*/  IMAD.U32 R45, RZ, RZ, UR7 ;  /* 0x00000007ff2d7e24 */ /* 0x000fe2000f8e00ff */
[CC--:B------:R-:W-:Y:S01]  /*0870*/  ISETP.GE.U32.AND P1, PT, R9.reuse, R4.reuse, PT ;  /* 0x000000040900720c */ /* 0x0c0fe20003f26070 */
[C---:B------:R-:W-:Y:S01]  /*0880*/  VIADD R37, R9.reuse, 0x2 ;  /* 0x0000000209257836 */ /* 0x040fe20000000000 */
[----:B------:R-:W-:Y:S01]  /*0890*/  LOP3.LUT R6, R6, 0x1f, RZ, 0xc0, !PT ;  /* 0x0000001f06067812 */ /* 0x000fe200078ec0ff */
[----:B------:R-:W-:Y:S01]  /*08a0*/  VIADD R21, R9, 0x3 ;  /* 0x0000000309157836 */ /* 0x000fe20000000000 */
[-C--:B------:R-:W-:Y:S01]  /*08b0*/  ISETP.GE.U32.OR P1, PT, R23, R5.reuse, P1 ;  /* 0x000000051700720c */ /* 0x080fe20000f26470 */
[----:B------:R-:W-:Y:S01]  /*08c0*/  IMAD.U32 R30, RZ, RZ, UR10 ;  /* 0x0000000aff1e7e24 */ /* 0x000fe2000f8e00ff */
[-C--:B------:R-:W-:Y:S01]  /*08d0*/  ISETP.GE.U32.AND P2, PT, R37, R4.reuse, PT ;  /* 0x000000042500720c */ /* 0x080fe20003f46070 */
[----:B------:R-:W-:Y:S01]  /*08e0*/  IMAD.U32 R39, RZ, RZ, UR7 ;  /* 0x00000007ff277e24 */ /* 0x000fe2000f8e00ff */
[----:B------:R-:W-:Y:S01]  /*08f0*/  ISETP.GE.U32.AND P3, PT, R21, R4, PT ;  /* 0x000000041500720c */ /* 0x000fe20003f66070 */
[----:B------:R-:W-:Y:S01]  /*0900*/  IMAD.WIDE.U32 R20, R11, UR7, RZ ;  /* 0x000000070b147c25 */ /* 0x000fe2000f8e00ff */
[-C--:B------:R-:W-:Y:S01]  /*0910*/  ISETP.LT.U32.AND P2, PT, R8, R5.reuse, !P2 ;  /* 0x000000050800720c */ /* 0x080fe20005741070 */
[----:B------:R-:W-:Y:S01]  /*0920*/  UMOV UR6, 0x3f800000 ;  /* 0x3f80000000067882 */ /* 0x000fe20000000000 */
[----:B------:R-:W-:Y:S01]  /*0930*/  ISETP.LT.U32.AND P3, PT, R6, R5, !P3 ;  /* 0x000000050600720c */ /* 0x000fe20005f61070 */
[----:B------:R-:W-:Y:S01]  /*0940*/  IMAD.IADD R35, R21, 0x1, R35 ;  /* 0x0000000115237824 */ /* 0x000fe200078e0223 */
[----:B------:R-:W-:Y:S01]  /*0950*/  LEA R11, P4, R19, UR12, 0x2 ;  /* 0x0000000c130b7c11 */ /* 0x000fe2000f8810ff */
[----:B------:R-:W-:-:S02]  /*0960*/  IMAD.U32 R28, RZ, RZ, UR10 ;  /* 0x0000000aff1c7e24 */ /* 0x000fc4000f8e00ff */
[----:B------:R-:W-:Y:S01]  /*0970*/  @!P1 IADD3 R23, P5, R23, R20, RZ ;  /* 0x0000001417179210 */ /* 0x000fe20007fbe0ff */
[----:B------:R-:W-:Y:S01]  /*0980*/  VIADD R21, R9, 0x1 ;  /* 0x0000000109157836 */ /* 0x000fe20000000000 */
[----:B------:R-:W-:Y:S02]  /*0990*/  LEA.HI.X R12, R19, UR13, R12, 0x2, P4 ;  /* 0x0000000d130c7c11 */ /* 0x000fe4000a0f140c */
[----:B------:R-:W-:Y:S01]  /*09a0*/  @!P1 LEA R18, P4, R23, R11, 0x3 ;  /* 0x0000000b17129211 */ /* 0x000fe200078818ff */
[----:B------:R-:W-:Y:S01]  /*09b0*/  @!P1 IMAD.X R19, RZ, RZ, R35, P5 ;  /* 0x000000ffff139224 */ /* 0x000fe200028e0623 */
[----:B------:R-:W-:-:S04]  /*09c0*/  @P2 IADD3 R45, P5, P6, R45, UR7, R20 ;  /* 0x000000072d2d2c10 */ /* 0x000fc8000febe014 */
[----:B------:R-:W-:Y:S02]  /*09d0*/  @P2 IADD3.X R30, R30, UR10, R35, P5, P6 ;  /* 0x0000000a1e1e2c10 */ /* 0x000fe4000afec423 */
[----:B------:R-:W-:Y:S02]  /*09e0*/  @!P1 LEA.HI.X R19, R23, R12, R19, 0x3, P4 ;  /* 0x0000000c17139211 */ /* 0x000fe400020f1c13 */
[----:B------:R-:W-:Y:S02]  /*09f0*/  @P2 IADD3 R45, P6, R8, R45, RZ ;  /* 0x0000002d082d2210 */ /* 0x000fe40007fde0ff */
[----:B------:R-:W-:-:S03]  /*0a00*/  @P3 IADD3 R39, P4, P5, R39, UR7, R20 ;  /* 0x0000000727273c10 */ /* 0x000fc6000fd9e014 */
[----:B------:R-:W-:Y:S01]  /*0a10*/  @P2 IMAD.X R30, RZ, RZ, R30, P6 ;  /* 0x000000ffff1e2224 */ /* 0x000fe200030e061e */
[----:B------:R-:W-:Y:S02]  /*0a20*/  @P3 IADD3.X R28, R28, UR10, R35, P4, P5 ;  /* 0x0000000a1c1c3c10 */ /* 0x000fe4000a7ea423 */
[----:B------:R-:W-:-:S04]  /*0a30*/  @P3 IADD3 R39, P4, P5, R6, UR7, R39 ;  /* 0x0000000706273c10 */ /* 0x000fc8000fd9e027 */
[----:B------:R-:W-:Y:S01]  /*0a40*/  @P3 IADD3.X R28, RZ, UR10, R28, P4, P5 ;  /* 0x0000000aff1c3c10 */ /* 0x000fe2000a7ea41c */
[----:B------:R-:W-:Y:S01]  /*0a50*/  @!P3 IMAD.MOV.U32 R32, RZ, RZ, RZ ;  /* 0x000000ffff20b224 */ /* 0x000fe200078e00ff */
[----:B--2---:R-:W-:Y:S02]  /*0a60*/  @P0 R2UR UR6, R15 ;  /* 0x000000000f0602ca */ /* 0x004fe400000e0000 */
[----:B------:R-:W-:Y:S02]  /*0a70*/  ISETP.GE.U32.AND P0, PT, R21, R4, PT ;  /* 0x000000041500720c */ /* 0x000fe40003f06070 */
[C---:B------:R-:W-:Y:S01]  /*0a80*/  @P2 SHF.L.U64.HI R21, R45.reuse, 0x2, R30 ;  /* 0x000000022d152819 */ /* 0x040fe2000001021e */
[----:B------:R-:W-:Y:S01]  /*0a90*/  @P2 IMAD.SHL.U32 R45, R45, 0x4, RZ ;  /* 0x000000042d2d2824 */ /* 0x000fe200078e00ff */
[----:B------:R-:W-:Y:S01]  /*0aa0*/  @P3 SHF.L.U64.HI R15, R39, 0x2, R28 ;  /* 0x00000002270f3819 */ /* 0x000fe2000001021c */
[--C-:B---3--:R-:W-:Y:S01]  /*0ab0*/  HADD2.F32 R30, -RZ, R13.reuse.H0_H0 ;  /* 0x2000000dff1e7230 */ /* 0x108fe20000004100 */
[----:B------:R-:W-:Y:S01]  /*0ac0*/  ISETP.GE.U32.OR P0, PT, R10, R5, P0 ;  /* 0x000000050a00720c */ /* 0x000fe20000706470 */
[----:B------:R-:W-:Y:S01]  /*0ad0*/  HADD2.F32 R23, -RZ, R13.H1_H1 ;  /* 0x3000000dff177230 */ /* 0x000fe20000004100 */
[-C--:B------:R-:W-:Y:S01]  /*0ae0*/  @P2 IADD3 R28, P6, R45, R40.reuse, RZ ;  /* 0x000000282d1c2210 */ /* 0x080fe20007fde0ff */
[----:B------:R-:W-:Y:S01]  /*0af0*/  @P3 IMAD.SHL.U32 R39, R39, 0x4, RZ ;  /* 0x0000000427273824 */ /* 0x000fe200078e00ff */
[----:B------:R-:W-:Y:S01]  /*0b00*/  FSET.BF.GT.AND R30, R30, RZ, PT ;  /* 0x000000ff1e1e720a */ /* 0x000fe20003804000 */
[--C-:B----4-:R-:W-:Y:S01]  /*0b10*/  HADD2.F32 R13, -RZ, R14.reuse.H0_H0 ;  /* 0x2000000eff0d7230 */ /* 0x110fe20000004100 */
[----:B------:R-:W-:Y:S01]  /*0b20*/  FSET.BF.GT.AND R23, R23, RZ, PT ;  /* 0x000000ff1717720a */ /* 0x000fe20003804000 */
[----:B------:R-:W-:Y:S01]  /*0b30*/  HADD2.F32 R14, -RZ, R14.H1_H1 ;  /* 0x3000000eff0e7230 */ /* 0x000fe20000004100 */
[----:B------:R-:W-:Y:S01]  /*0b40*/  @P3 IADD3 R40, P4, R39, R40, RZ ;  /* 0x0000002827283210 */ /* 0x000fe20007f9e0ff */
[--C-:B------:R-:W-:Y:S01]  /*0b50*/  @P2 IMAD.X R29, R21, 0x1, R22.reuse, P6 ;  /* 0x00000001151d2824 */ /* 0x100fe200030e0616 */
[----:B------:R-:W-:Y:S01]  /*0b60*/  @P2 IADD3 R44, P5, R45, R38, RZ ;  /* 0x000000262d2c2210 */ /* 0x000fe20007fbe0ff */
[----:B------:R-:W-:Y:S01]  /*0b70*/  FMUL R13, R13, R30 ;  /* 0x0000001e0d0d7220 */ /* 0x000fe20000400000 */
[----:B------:R-:W-:Y:S01]  /*0b80*/  @P3 IADD3 R38, P6, R39, R38, RZ ;  /* 0x0000002627263210 */ /* 0x000fe20007fde0ff */
[----:B------:R-:W-:Y:S01]  /*0b90*/  FMUL R14, R14, R23 ;  /* 0x000000170e0e7220 */ /* 0x000fe20000400000 */
[----:B------:R-:W-:-:S02]  /*0ba0*/  @P3 IMAD.X R41, R15, 0x1, R22, P4 ;  /* 0x000000010f293824 */ /* 0x000fc400020e0616 */
[----:B------:R-:W-:Y:S01]  /*0bb0*/  FMUL R22, R13, UR6 ;  /* 0x000000060d167c20 */ /* 0x000fe20008400000 */
[--C-:B-----5:R-:W-:Y:S02]  /*0bc0*/  HADD2.F32 R30, -RZ, R2.reuse.H0_H0 ;  /* 0x20000002ff1e7230 */ /* 0x120fe40000004100 */
[----:B------:R-:W-:Y:S01]  /*0bd0*/  FMUL R23, R14, UR6 ;  /* 0x000000060e177c20 */ /* 0x000fe20008400000 */
[--C-:B------:R-:W-:Y:S02]  /*0be0*/  @P2 IMAD.X R45, R21, 0x1, R0.reuse, P5 ;  /* 0x00000001152d2824 */ /* 0x100fe400028e0600 */
[----:B------:R-:W-:Y:S01]  /*0bf0*/  @P3 IMAD.X R39, R15, 0x1, R0, P6 ;  /* 0x000000010f273824 */ /* 0x000fe200030e0600 */
[----:B------:R-:W-:Y:S01]  /*0c00*/  @!P0 IADD3 R0, P4, P5, R10, UR7, R20 ;  /* 0x000000070a008c10 */ /* 0x000fe2000fd9e014 */
[----:B------:R-:W-:Y:S01]  /*0c10*/  HADD2.F32 R31, -RZ, R2.H1_H1 ;  /* 0x30000002ff1f7230 */ /* 0x000fe20000004100 */
[----:B------:R0:W-:Y:S01]  /*0c20*/  @!P1 STG.E.64 desc[UR8][R18.64], R22 ;  /* 0x0000001612009986 */ /* 0x0001e2000c101b08 */
[--C-:B------:R-:W-:Y:S01]  /*0c30*/  HADD2.F32 R15, -RZ, R17.reuse.H0_H0 ;  /* 0x20000011ff0f7230 */ /* 0x100fe20000004100 */
[----:B------:R-:W-:Y:S01]  /*0c40*/  FSET.BF.GT.AND R30, R30, RZ, PT ;  /* 0x000000ff1e1e720a */ /* 0x000fe20003804000 */
[----:B------:R-:W-:Y:S01]  /*0c50*/  HADD2.F32 R2, -RZ, R17.H1_H1 ;  /* 0x30000011ff027230 */ /* 0x000fe20000004100 */
[----:B------:R-:W-:Y:S01]  /*0c60*/  @!P0 IADD3.X R21, RZ, UR10, R35, P4, P5 ;  /* 0x0000000aff158c10 */ /* 0x000fe2000a7ea423 */
[----:B------:R-:W-:Y:S01]  /*0c70*/  @!P2 IMAD.MOV.U32 R17, RZ, RZ, RZ ;  /* 0x000000ffff11a224 */ /* 0x000fe200078e00ff */
[----:B------:R-:W-:Y:S01]  /*0c80*/  FSET.BF.GT.AND R31, R31, RZ, PT ;  /* 0x000000ff1f1f720a */ /* 0x000fe20003804000 */
[----:B------:R-:W-:Y:S01]  /*0c90*/  FMUL R15, R15, R30 ;  /* 0x0000001e0f0f7220 */ /* 0x000fe20000400000 */
[----:B------:R-:W-:Y:S01]  /*0ca0*/  @!P0 LEA R42, P1, R0, R11, 0x3 ;  /* 0x0000000b002a8211 */ /* 0x000fe200078218ff */
[----:B------:R-:W-:-:S02]  /*0cb0*/  @!P2 IMAD.MOV.U32 R30, RZ, RZ, RZ ;  /* 0x000000ffff1ea224 */ /* 0x000fc400078e00ff */
[----:B------:R1:W2:Y:S01]  /*0cc0*/  @P2 LDG.E R17, desc[UR8][R28.64] ;  /* 0x000000081c112981 */ /* 0x0002a2000c1e1900 */
[----:B------:R-:W-:Y:S01]  /*0cd0*/  @!P0 LEA.HI.X R43, R0, R12, R21, 0x3, P1 ;  /* 0x0000000c002b8211 */ /* 0x000fe200008f1c15 */
[----:B------:R-:W-:Y:S01]  /*0ce0*/  FMUL R21, R2, R31 ;  /* 0x0000001f02157220 */ /* 0x000fe20000400000 */
[----:B0-----:R-:W-:Y:S01]  /*0cf0*/  FMUL R18, R15, UR6 ;  /* 0x000000060f127c20 */ /* 0x001fe20008400000 */
[----:B------:R-:W-:Y:S01]  /*0d00*/  @!P3 IMAD.MOV.U32 R31, RZ, RZ, RZ ;  /* 0x000000ffff1fb224 */ /* 0x000fe200078e00ff */
[----:B------:R-:W3:Y:S01]  /*0d10*/  @P2 LDG.E R30, desc[UR8][R44.64] ;  /* 0x000000082c1e2981 */ /* 0x000ee2000c1e1900 */
[----:B------:R-:W-:-:S05]  /*0d20*/  FMUL R19, R21, UR6 ;  /* 0x0000000615137c20 */ /* 0x000fca0008400000 */
[----:B------:R0:W-:Y:S04]  /*0d30*/  @!P0 STG.E.64 desc[UR8][R42.64], R18 ;  /* 0x000000122a008986 */ /* 0x0001e8000c101b08 */
[----:B------:R4:W5:Y:S04]  /*0d40*/  @P3 LDG.E R31, desc[UR8][R38.64] ;  /* 0x00000008261f3981 */ /* 0x000968000c1e1900 */
[----:B------:R0:W5:Y:S01]  /*0d50*/  @P3 LDG.E R32, desc[UR8][R40.64] ;  /* 0x0000000828203981 */ /* 0x000162000c1e1900 */
[----:B------:R-:W0:Y:S01]  /*0d60*/  S2R R2, SR_TID.X ;  /* 0x0000000000027919 */ /* 0x000e220000002100 */
[----:B-1----:R-:W-:Y:S01]  /*0d70*/  IMAD.U32 R28, RZ, RZ, UR7 ;  /* 0x00000007ff1c7e24 */ /* 0x002fe2000f8e00ff */
[----:B------:R-:W-:Y:S01]  /*0d80*/  USHF.L.U64.HI UR12, UR14, 0x1, UR15 ;  /* 0x000000010e0c7899 */ /* 0x000fe2000801020f */
[----:B------:R-:W-:Y:S01]  /*0d90*/  IMAD.U32 R29, RZ, RZ, UR10 ;  /* 0x0000000aff1d7e24 */ /* 0x000fe2000f8e00ff */
[----:B------:R-:W-:Y:S01]  /*0da0*/  ISETP.GE.U32.AND P0, PT, R37, R4, PT ;  /* 0x000000042500720c */ /* 0x000fe20003f06070 */
[----:B------:R-:W-:-:S02]  /*0db0*/  IMAD R37, R9, UR10, RZ ;  /* 0x0000000a09257c24 */ /* 0x000fc4000f8e02ff */
[----:B----4-:R-:W-:Y:S01]  /*0dc0*/  IMAD.U32 R39, RZ, RZ, UR7 ;  /* 0x00000007ff277e24 */ /* 0x010fe2000f8e00ff */
[----:B------:R-:W-:Y:S01]  /*0dd0*/  USHF.L.U32 UR11, UR14, 0x1, URZ ;  /* 0x000000010e0b7899 */ /* 0x000fe2000800063f */
[----:B------:R-:W-:Y:S01]  /*0de0*/  IMAD R38, R36, UR12, RZ ;  /* 0x0000000c24267c24 */ /* 0x000fe2000f8e02ff */
[----:B------:R-:W-:-:S04]  /*0df0*/  ISETP.GE.U32.OR P0, PT, R8, R5, P0 ;  /* 0x000000050800720c */ /* 0x000fc80000706470 */
[----:B0-----:R-:W-:Y:S01]  /*0e00*/  IMAD R41, R7, UR11, R38 ;  /* 0x0000000b07297c24 */ /* 0x001fe2000f8e0226 */
[----:B------:R-:W-:-:S04]  /*0e10*/  SHF.R.U32.HI R33, RZ, 0x3, R2 ;  /* 0x00000003ff217819 */ /* 0x000fc80000011602 */
[----:B------:R-:W-:-:S05]  /*0e20*/  LOP3.LUT R0, R33, 0x1c, RZ, 0xc0, !PT ;  /* 0x0000001c21007812 */ /* 0x000fca00078ec0ff */
[----:B------:R-:W-:-:S04]  /*0e30*/  IMAD.WIDE.U32 R28, R0, UR7, R28 ;  /* 0x00000007001c7c25 */ /* 0x000fc8000f8e001c */
[----:B------:R-:W-:Y:S01]  /*0e40*/  IMAD.IADD R34, R37, 0x1, R29 ;  /* 0x0000000125227824 */ /* 0x000fe200078e021d */
[----:B------:R-:W-:Y:S01]  /*0e50*/  IADD3 R37, P3, P2, R39, UR7, R28 ;  /* 0x0000000727257c10 */ /* 0x000fe2000fa7e01c */
[----:B------:R-:W-:Y:S02]  /*0e60*/  IMAD.MOV.U32 R28, RZ, RZ, R24 ;  /* 0x000000ffff1c7224 */ /* 0x000fe400078e0018 */
[----:B------:R-:W-:Y:S01]  /*0e70*/  IMAD.MOV.U32 R29, RZ, RZ, R25 ;  /* 0x000000ffff1d7224 */ /* 0x000fe200078e0019 */
[----:B------:R-:W0:Y:S01]  /*0e80*/  S2R R38, SR_TID.X ;  /* 0x0000000000267919 */ /* 0x000e220000002100 */
[----:B------:R-:W-:-:S04]  /*0e90*/  IMAD.WIDE.U32 R28, R36, UR11, R28 ;  /* 0x0000000b241c7c25 */ /* 0x000fc8000f8e001c */
[----:B------:R-:W-:Y:S01]  /*0ea0*/  IMAD.IADD R29, R29, 0x1, R41 ;  /* 0x000000011d1d7824 */ /* 0x000fe200078e0229 */
[----:B------:R-:W-:-:S04]  /*0eb0*/  @!P0 IADD3 R39, P4, P5, R39, UR7, R20 ;  /* 0x0000000727278c10 */ /* 0x000fc8000fd9e014 */
[----:B------:R-:W-:Y:S01]  /*0ec0*/  SHF.L.U64.HI R20, R28, 0x5, R29 ;  /* 0x000000051c147819 */ /* 0x000fe2000001021d */
[----:B------:R-:W-:-:S04]  /*0ed0*/  IMAD R29, R24, UR5, RZ ;  /* 0x00000005181d7c24 */ /* 0x000fc8000f8e02ff */
[----:B------:R-:W-:Y:S02]  /*0ee0*/  IMAD R29, R25, UR4, R29 ;  /* 0x00000004191d7c24 */ /* 0x000fe4000f8e021d */
[----:B------:R-:W-:-:S04]  /*0ef0*/  IMAD.WIDE.U32 R24, R24, UR4, RZ ;  /* 0x0000000418187c25 */ /* 0x000fc8000f8e00ff */
[----:B------:R-:W-:Y:S01]  /*0f00*/  IMAD.IADD R29, R25, 0x1, R29 ;  /* 0x00000001191d7824 */ /* 0x000fe200078e021d */
[----:B------:R-:W-:Y:S01]  /*0f10*/  LEA R25, P1, R24, UR7, 0x5 ;  /* 0x0000000718197c11 */ /* 0x000fe2000f8228ff */
[----:B------:R-:W-:-:S03]  /*0f20*/  IMAD.U32 R40, RZ, RZ, UR10 ;  /* 0x0000000aff287e24 */ /* 0x000fc6000f8e00ff */
[----:B------:R-:W-:Y:S02]  /*0f30*/  LEA.HI.X R24, R24, UR10, R29, 0x5, P1 ;  /* 0x0000000a18187c11 */ /* 0x000fe400088f2c1d */
[----:B------:R-:W-:Y:S02]  /*0f40*/  @!P0 IADD3.X R35, R40, UR10, R35, P4, P5 ;  /* 0x0000000a28238c10 */ /* 0x000fe4000a7ea423 */
[----:B------:R-:W-:Y:S01]  /*0f50*/  @!P0 IADD3 R39, P1, R8, R39, RZ ;  /* 0x0000002708278210 */ /* 0x000fe20007f3e0ff */
[----:B------:R-:W-:Y:S01]  /*0f60*/  IMAD.U32 R41, RZ, RZ, UR10 ;  /* 0x0000000aff297e24 */ /* 0x000fe2000f8e00ff */
[----:B------:R-:W-:Y:S01]  /*0f70*/  LOP3.LUT R29, R0, 0x3, RZ, 0xfc, !PT ;  /* 0x00000003001d7812 */ /* 0x000fe200078efcff */
[----:B0-----:R-:W-:Y:S01]  /*0f80*/  IMAD.IADD R38, R9, 0x1, R38 ;  /* 0x0000000109267824 */ /* 0x001fe200078e0226 */
[----:B------:R-:W-:Y:S01]  /*0f90*/  @!P0 LEA R40, P4, R39, R11, 0x3 ;  /* 0x0000000b27288211 */ /* 0x000fe200078818ff */
[----:B------:R-:W-:Y:S01]  /*0fa0*/  @!P0 IMAD.X R35, RZ, RZ, R35, P1 ;  /* 0x000000ffff238224 */ /* 0x000fe200008e0623 */
[----:B------:R-:W-:Y:S01]  /*0fb0*/  ISETP.GE.U32.AND P1, PT, R29, R4, PT ;  /* 0x000000041d00720c */ /* 0x000fe20003f26070 */
[----:B------:R-:W-:Y:S01]  /*0fc0*/  IMAD.WIDE.U32 R26, R36, 0x3e, R26 ;  /* 0x0000003e241a7825 */ /* 0x000fe200078e001a */
[----:B------:R-:W-:-:S03]  /*0fd0*/  IADD3.X R34, R41, UR10, R34, P3, P2 ;  /* 0x0000000a29227c10 */ /* 0x000fc60009fe4422 */
[----:B------:R-:W-:Y:S01]  /*0fe0*/  FADD R36, RZ, R13 ;  /* 0x0000000dff247221 */ /* 0x000fe20000000000 */
[----:B------:R-:W-:Y:S01]  /*0ff0*/  @!P0 LEA.HI.X R41, R39, R12, R35, 0x3, P4 ;  /* 0x0000000c27298211 */ /* 0x000fe200020f1c23 */
[C---:B------:R-:W-:Y:S01]  /*1000*/  VIADD R29, R38.reuse, 0x1 ;  /* 0x00000001261d7836 */ /* 0x040fe20000000000 */
[----:B------:R-:W-:Y:S02]  /*1010*/  FMNMX R13, RZ, |R13|, !PT ;  /* 0x4000000dff0d7209 */ /* 0x000fe40007800000 */
[----:B------:R-:W-:Y:S01]  /*1020*/  LOP3.LUT R39, R38, 0x1f, RZ, 0xc0, !PT ;  /* 0x0000001f26277812 */ /* 0x000fe200078ec0ff */
[----:B------:R-:W-:Y:S01]  /*1030*/  FADD R42, RZ, R14 ;  /* 0x0000000eff2a7221 */ /* 0x000fe20000000000 */
[----:B------:R-:W-:Y:S01]  /*1040*/  ISETP.GE.U32.OR P1, PT, R6, R5, P1 ;  /* 0x000000050600720c */ /* 0x000fe20000f26470 */
[----:B------:R-:W-:Y:S01]  /*1050*/  FADD R44, RZ, R15 ;  /* 0x0000000fff2c7221 */ /* 0x000fe20000000000 */
[----:B------:R-:W-:Y:S02]  /*1060*/  FMNMX R14, |R14|, R13, !PT ;  /* 0x0000000d0e0e7209 */ /* 0x000fe40007800200 */
[----:B------:R-:W-:Y:S01]  /*1070*/  LOP3.LUT R29, R29, 0x1f, RZ, 0xc0, !PT ;  /* 0x0000001f1d1d7812 */ /* 0x000fe200078ec0ff */
[----:B------:R-:W0:Y:S01]  /*1080*/  SHFL.IDX PT, R13, R36, R39, 0x1f ;  /* 0x00001f27240d7589 */ /* 0x000e2200000e0000 */
[----:B------:R-:W1:Y:S01]  /*1090*/  S2UR UR5, SR_CgaCtaId ;  /* 0x00000000000579c3 */ /* 0x000e620000008800 */
[----:B------:R-:W-:-:S02]  /*10a0*/  IADD3 R37, P2, R6, R37, RZ ;  /* 0x0000002506257210 */ /* 0x000fc40007f5e0ff */
[----:B------:R-:W4:Y:S01]  /*10b0*/  SHFL.IDX PT, R36, R44, R29, 0x1f ;  /* 0x00001f1d2c247589 */ /* 0x000f2200000e0000 */
[----:B------:R-:W-:Y:S02]  /*10c0*/  LOP3.LUT R25, RZ, R25, RZ, 0x33, !PT ;  /* 0x00000019ff197212 */ /* 0x000fe400078e33ff */
[----:B------:R-:W-:Y:S01]  /*10d0*/  IMAD.X R35, RZ, RZ, R34, P2 ;  /* 0x000000ffff237224 */ /* 0x000fe200010e0622 */
[----:B------:R-:W-:Y:S02]  /*10e0*/  @!P1 LEA R34, P2, R37, R11, 0x3 ;  /* 0x0000000b25229211 */ /* 0x000fe400078418ff */
[----:B------:R-:W-:Y:S02]  /*10f0*/  LOP3.LUT R33, R33, 0x1ffffffc, RZ, 0xc0, !PT ;  /* 0x1ffffffc21217812 */ /* 0x000fe400078ec0ff */
[----:B------:R-:W-:Y:S02]  /*1100*/  SHF.R.U32.HI R11, RZ, 0x8, R2 ;  /* 0x00000008ff0b7819 */ /* 0x000fe40000011602 */
[----:B------:R-:W-:Y:S01]  /*1110*/  LEA R25, P3, R16, R25, 0x5 ;  /* 0x0000001910197211 */ /* 0x000fe200078628ff */
[C---:B------:R-:W-:Y:S01]  /*1120*/  IMAD.IADD R16, R2.reuse, 0x1, -R33 ;  /* 0x0000000102107824 */ /* 0x040fe200078e0a21 */
[----:B------:R-:W-:Y:S01]  /*1130*/  @!P1 LEA.HI.X R35, R37, R12, R35, 0x3, P2 ;  /* 0x0000000c25239211 */ /* 0x000fe200010f1c23 */
[----:B------:R-:W-:Y:S01]  /*1140*/  IMAD.SHL.U32 R11, R11, 0x20, RZ ;  /* 0x000000200b0b7824 */ /* 0x000fe200078e00ff */
[----:B------:R-:W-:Y:S01]  /*1150*/  LOP3.LUT R12, R2, 0x1f, RZ, 0xc0, !PT ;  /* 0x0000001f020c7812 */ /* 0x000fe200078ec0ff */
[----:B------:R0:W4:Y:S01]  /*1160*/  SHFL.IDX PT, R9, R42, R39, 0x1f ;  /* 0x00001f272a097589 */ /* 0x00012200000e0000 */
[----:B------:R-:W-:-:S02]  /*1170*/  UMOV UR4, 0x400 ;  /* 0x0000040000047882 */ /* 0x000fc40000000000 */
[----:B------:R-:W-:Y:S01]  /*1180*/  UIADD3 UR4, UR4, 0x20, URZ ;  /* 0x0000002004047890 */ /* 0x000fe2000fffe03f */
[----:B------:R-:W-:Y:S02]  /*1190*/  LOP3.LUT R11, R11, 0xffffffe0, R12, 0xe2, !PT ;  /* 0xffffffe00b0b7812 */ /* 0x000fe400078ee20c */
[----:B0-----:R-:W-:Y:S02]  /*11a0*/  LOP3.LUT R42, R16, 0x1f, RZ, 0xc0, !PT ;  /* 0x0000001f102a7812 */ /* 0x001fe400078ec0ff */
[----:B------:R-:W-:Y:S01]  /*11b0*/  FMNMX R16, R14, |R15|, !PT ;  /* 0x4000000f0e107209 */ /* 0x000fe20007800000 */
[----:B------:R-:W-:Y:S01]  /*11c0*/  FADD R15, RZ, R13 ;  /* 0x0000000dff0f7221 */ /* 0x000fe20000000000 */
[----:B-1----:R-:W-:Y:S01]  /*11d0*/  ULEA UR4, UR5, UR4, 0x18 ;  /* 0x0000000405047291 */ /* 0x002fe2000f8ec03f */
[----:B------:R-:W-:Y:S02]  /*11e0*/  IMAD R14, R11, 0x21, R42 ;  /* 0x000000210b0e7824 */ /* 0x000fe400078e022a */
[----:B----4-:R-:W-:Y:S01]  /*11f0*/  FADD R36, R36, R15 ;  /* 0x0000000f24247221 */ /* 0x010fe20000000000 */
[----:B------:R-:W-:Y:S01]  /*1200*/  FADD R42, RZ, R21 ;  /* 0x00000015ff2a7221 */ /* 0x000fe20000000000 */
[----:B------:R-:W-:-:S02]  /*1210*/  FMNMX R21, |R21|, R16, !PT ;  /* 0x0000001015157209 */ /* 0x000fc40007800200 */
[----:B------:R-:W-:Y:S02]  /*1220*/  LEA R13, R14, UR4, 0x2 ;  /* 0x000000040e0d7c11 */ /* 0x000fe4000f8e10ff */
[----:B------:R-:W0:Y:S01]  /*1230*/  SHFL.IDX PT, R29, R42, R29, 0x1f ;  /* 0x00001f1d2a1d7589 */ /* 0x000e2200000e0000 */
[----:B------:R-:W-:-:S03]  /*1240*/  IMAD R39, R11, 0x21, R8 ;  /* 0x000000210b277824 */ /* 0x000fc600078e0208 */
[----:B------:R-:W-:Y:S01]  /*1250*/  STS [R13], R22 ;  /* 0x000000160d007388 */ /* 0x000fe20000000800 */
[----:B------:R-:W-:Y:S01]  /*1260*/  LOP3.LUT R24, RZ, R24, RZ, 0x33, !PT ;  /* 0x00000018ff187212 */ /* 0x000fe200078e33ff */
[----:B------:R-:W-:-:S04]  /*1270*/  IMAD R10, R11, 0x21, R10 ;  /* 0x000000210b0a7824 */ /* 0x000fc800078e020a */
[----:B------:R-:W-:Y:S01]  /*1280*/  IMAD.X R24, RZ, RZ, R24, P3 ;  /* 0x000000ffff187224 */ /* 0x000fe200018e0618 */
[----:B------:R-:W-:-:S05]  /*1290*/  LEA R10, R10, UR4, 0x2 ;  /* 0x000000040a0a7c11 */ /* 0x000fca000f8e10ff */
[----:B------:R1:W-:Y:S02]  /*12a0*/  STS [R10], R18 ;  /* 0x000000120a007388 */ /* 0x0003e40000000800 */
[----:B-1----:R-:W-:-:S04]  /*12b0*/  FADD R18, RZ, R9 ;  /* 0x00000009ff127221 */ /* 0x002fc80000000000 */
[----:B0-----:R-:W-:Y:S01]  /*12c0*/  FADD R29, R29, R18 ;  /* 0x000000121d1d7221 */ /* 0x001fe20000000000 */
[----:B------:R-:W-:Y:S01]  /*12d0*/  BSSY B0, `(.L_x_14802) ;  /* 0x00000b3000007945 */ /* 0x000fe20003800000 */
[----:B------:R-:W-:Y:S02]  /*12e0*/  IMAD.SHL.U32 R28, R28, 0x20, RZ ;  /* 0x000000201c1c7824 */ /* 0x000fe400078e00ff */
[--C-:B--2---:R-:W-:Y:S02]  /*12f0*/  HADD2.F32 R14, -RZ, R17.reuse.H0_H0 ;  /* 0x20000011ff0e7230 */ /* 0x104fe40000004100 */
[--C-:B---3--:R-:W-:Y:S02]  /*1300*/  HADD2.F32 R15, -RZ, R30.reuse.H0_H0 ;  /* 0x2000001eff0f7230 */ /* 0x108fe40000004100 */
[----:B------:R-:W-:Y:S02]  /*1310*/  HADD2.F32 R30, -RZ, R30.H1_H1 ;  /* 0x3000001eff1e7230 */ /* 0x000fe40000004100 */
[----:B------:R-:W-:Y:S01]  /*1320*/  HADD2.F32 R17, -RZ, R17.H1_H1 ;  /* 0x30000011ff117230 */ /* 0x000fe20000004100 */
[----:B------:R-:W-:-:S02]  /*1330*/  FSET.BF.GT.AND R15, R15, RZ, PT ;  /* 0x000000ff0f0f720a */ /* 0x000fc40003804000 */
[----:B------:R-:W-:Y:S01]  /*1340*/  FSET.BF.GT.AND R30, R30, RZ, PT ;  /* 0x000000ff1e1e720a */ /* 0x000fe20003804000 */
[--C-:B-----5:R-:W-:Y:S02]  /*1350*/  HADD2.F32 R16, -RZ, R31.reuse.H0_H0 ;  /* 0x2000001fff107230 */ /* 0x120fe40000004100 */
[----:B------:R-:W-:Y:S02]  /*1360*/  HADD2.F32 R31, -RZ, R31.H1_H1 ;  /* 0x3000001fff1f7230 */ /* 0x000fe40000004100 */
[----:B------:R-:W-:Y:S01]  /*1370*/  FMUL R14, R14, R15 ;  /* 0x0000000f0e0e7220 */ /* 0x000fe20000400000 */
[----:B------:R-:W-:Y:S01]  /*1380*/  FSET.BF.GT.AND R42, R16, RZ, PT ;  /* 0x000000ff102a720a */ /* 0x000fe20003804000 */
[----:B------:R-:W-:Y:S02]  /*1390*/  VIADD R16, R38, 0x2 ;  /* 0x0000000226107836 */ /* 0x000fe40000000000 */
[----:B------:R-:W-:Y:S01]  /*13a0*/  FMUL R15, R17, R30 ;  /* 0x0000001e110f7220 */ /* 0x000fe20000400000 */
[--C-:B------:R-:W-:Y:S01]  /*13b0*/  HADD2.F32 R37, -RZ, R32.reuse.H0_H0 ;  /* 0x20000020ff257230 */ /* 0x100fe20000004100 */
[----:B------:R-:W-:Y:S01]  /*13c0*/  FSET.BF.GT.AND R31, R31, RZ, PT ;  /* 0x000000ff1f1f720a */ /* 0x000fe20003804000 */
[----:B------:R-:W-:Y:S01]  /*13d0*/  HADD2.F32 R30, -RZ, R32.H1_H1 ;  /* 0x30000020ff1e7230 */ /* 0x000fe20000004100 */
[----:B------:R-:W-:Y:S01]  /*13e0*/  LOP3.LUT R17, R16, 0x1f, RZ, 0xc0, !PT ;  /* 0x0000001f10117812 */ /* 0x000fe200078ec0ff */
[----:B------:R-:W-:Y:S01]  /*13f0*/  FADD R32, RZ, R15 ;  /* 0x0000000fff207221 */ /* 0x000fe20000000000 */
[----:B------:R-:W-:Y:S01]  /*1400*/  FMNMX R16, R21, |R14|, !PT ;  /* 0x4000000e15107209 */ /* 0x000fe20007800000 */
[----:B------:R-:W-:Y:S01]  /*1410*/  FMUL R22, R37, R42 ;  /* 0x0000002a25167220 */ /* 0x000fe20000400000 */
[----:B------:R-:W-:Y:S01]  /*1420*/  FMUL R30, R30, R31 ;  /* 0x0000001f1e1e7220 */ /* 0x000fe20000400000 */
[----:B------:R-:W-:-:S02]  /*1430*/  VIADD R38, R38, 0x3 ;  /* 0x0000000326267836 */ /* 0x000fc40000000000 */
[----:B------:R-:W-:Y:S01]  /*1440*/  FADD R44, RZ, R14 ;  /* 0x0000000eff2c7221 */ /* 0x000fe20000000000 */
[----:B------:R-:W-:Y:S01]  /*1450*/  IMAD R42, R11, 0x21, R6 ;  /* 0x000000210b2a7824 */ /* 0x000fe200078e0206 */
[----:B------:R-:W-:Y:S01]  /*1460*/  LEA R6, R39, UR4, 0x2 ;  /* 0x0000000427067c11 */ /* 0x000fe2000f8e10ff */
[----:B------:R-:W0:Y:S01]  /*1470*/  SHFL.IDX PT, R32, R32, R17, 0x1f ;  /* 0x00001f1120207589 */ /* 0x000e2200000e0000 */
[C---:B------:R-:W-:Y:S01]  /*1480*/  FMNMX R39, |R15|.reuse, R16, !PT ;  /* 0x000000100f277209 */ /* 0x040fe20007800200 */
[----:B------:R-:W-:Y:S01]  /*1490*/  FADD R37, RZ, R30 ;  /* 0x0000001eff257221 */ /* 0x000fe20000000000 */
[----:B------:R-:W-:Y:S01]  /*14a0*/  FMUL R14, R14, UR6 ;  /* 0x000000060e0e7c20 */ /* 0x000fe20008400000 */
[----:B------:R-:W-:Y:S01]  /*14b0*/  FMUL R15, R15, UR6 ;  /* 0x000000060f0f7c20 */ /* 0x000fe20008400000 */
[----:B------:R-:W-:Y:S01]  /*14c0*/  LOP3.LUT R38, R38, 0x1f, RZ, 0xc0, !PT ;  /* 0x0000001f26267812 */ /* 0x000fe200078ec0ff */
[----:B------:R-:W-:Y:S01]  /*14d0*/  FADD R43, RZ, R22 ;  /* 0x00000016ff2b7221 */ /* 0x000fe20000000000 */
[----:B------:R1:W2:Y:S04]  /*14e0*/  SHFL.IDX PT, R31, R44, R17, 0x1f ;  /* 0x00001f112c1f7589 */ /* 0x0002a800000e0000 */
[----:B------:R-:W-:Y:S01]  /*14f0*/  @!P0 STG.E.64 desc[UR8][R40.64], R14 ;  /* 0x0000000e28008986 */ /* 0x000fe2000c101b08 */
[----:B------:R-:W-:-:S03]  /*1500*/  ISETP.GT.U32.AND P0, PT, R25, -0x21, PT ;  /* 0xffffffdf1900780c */ /* 0x000fc60003f04070 */
[----:B------:R-:W3:Y:S04]  /*1510*/  SHFL.IDX PT, R8, R43, R38, 0x1f ;  /* 0x00001f262b087589 */ /* 0x000ee800000e0000 */
[----:B------:R-:W4:Y:S01]  /*1520*/  SHFL.IDX PT, R37, R37, R38, 0x1f ;  /* 0x00001f2625257589 */ /* 0x000f2200000e0000 */
[----:B------:R-:W-:-:S04]  /*1530*/  ISETP.GT.U32.AND.EX P0, PT, R24, -0x1, PT, P0 ;  /* 0xffffffff1800780c */ /* 0x000fc80003f04100 */
[----:B------:R-:W-:Y:S02]  /*1540*/  SEL R25, R25, 0xffffffdf, P0 ;  /* 0xffffffdf19197807 */ /* 0x000fe40000000000 */
[----:B------:R-:W-:Y:S01]  /*1550*/  ISETP.GE.U32.AND P0, PT, R0, R5, PT ;  /* 0x000000050000720c */ /* 0x000fe20003f06070 */
[----:B------:R-:W-:Y:S01]  /*1560*/  FMUL R16, R22, UR6 ;  /* 0x0000000616107c20 */ /* 0x000fe20008400000 */
[----:B------:R-:W-:Y:S01]  /*1570*/  LEA R21, R42, UR4, 0x2 ;  /* 0x000000042a157c11 */ /* 0x000fe2000f8e10ff */
[----:B-1----:R-:W-:Y:S01]  /*1580*/  FMUL R17, R30, UR6 ;  /* 0x000000061e117c20 */ /* 0x002fe20008400000 */
[----:B0-----:R-:W-:Y:S01]  /*1590*/  FADD R32, R29, R32 ;  /* 0x000000201d207221 */ /* 0x001fe20000000000 */
[----:B------:R0:W-:Y:S01]  /*15a0*/  STS [R6], R14 ;  /* 0x0000000e06007388 */ /* 0x0001e20000000800 */
[----:B------:R-:W-:Y:S01]  /*15b0*/  FMNMX R9, R39, |R22|, !PT ;  /* 0x4000001627097209 */ /* 0x000fe20007800000 */
[----:B------:R-:W-:Y:S01]  /*15c0*/  IMAD R29, R7, 0x3e, RZ ;  /* 0x0000003e071d7824 */ /* 0x000fe200078e02ff */
[----:B------:R-:W-:Y:S01]  /*15d0*/  LOP3.LUT R25, RZ, R25, RZ, 0x33, !PT ;  /* 0x00000019ff197212 */ /* 0x000fe200078e33ff */
[----:B------:R-:W-:Y:S01]  /*15e0*/  @!P1 STG.E.64 desc[UR8][R34.64], R16 ;  /* 0x0000001022009986 */ /* 0x000fe2000c101b08 */
[----:B--2---:R-:W-:Y:S01]  /*15f0*/  FADD R31, R36, R31 ;  /* 0x0000001f241f7221 */ /* 0x004fe20000000000 */
[----:B------:R-:W-:-:S02]  /*1600*/  SHF.R.U32.HI R7, RZ, 0x2, R2 ;  /* 0x00000002ff077819 */ /* 0x000fc40000011602 */
[----:B------:R1:W-:Y:S01]  /*1610*/  STS [R21], R16 ;  /* 0x0000001015007388 */ /* 0x0003e20000000800 */
[----:B---3--:R-:W-:Y:S01]  /*1620*/  FADD R8, R31, R8 ;  /* 0x000000081f087221 */ /* 0x008fe20000000000 */
[----:B0-----:R-:W-:Y:S01]  /*1630*/  FMNMX R14, |R30|, R9, !PT ;  /* 0x000000091e0e7209 */ /* 0x001fe20007800200 */
[----:B------:R-:W-:Y:S02]  /*1640*/  IMAD.IADD R18, R27, 0x1, R29 ;  /* 0x000000011b127824 */ /* 0x000fe400078e021d */
[----:B----4-:R-:W-:Y:S01]  /*1650*/  FADD R9, R32, R37 ;  /* 0x0000002520097221 */ /* 0x010fe20000000000 */
[----:B------:R-:W-:Y:S01]  /*1660*/  LOP3.LUT R7, R7, 0x38, RZ, 0xc0, !PT ;  /* 0x0000003807077812 */ /* 0x000fe200078ec0ff */
[----:B------:R-:W-:Y:S02]  /*1670*/  IMAD.IADD R22, R25, 0x1, -R0 ;  /* 0x0000000119167824 */ /* 0x000fe400078e0a00 */
[----:B-1----:R-:W-:Y:S01]  /*1680*/  VIADD R16, R0, 0x1 ;  /* 0x0000000100107836 */ /* 0x002fe20000000000 */
[----:B------:R-:W-:Y:S06]  /*1690*/  BAR.SYNC.DEFER_BLOCKING 0x0 ;  /* 0x0000000000007b1d */ /* 0x000fec0000010000 */
[----:B------:R-:W-:Y:S05]  /*16a0*/  @P0 BRA `(.L_x_14803) ;  /* 0x0000000400d40947 */ /* 0x000fea0003800000 */
[----:B------:R-:W-:Y:S01]  /*16b0*/  VIADD R24, R22, 0xffffffff ;  /* 0xffffffff16187836 */ /* 0x000fe20000000000 */
[----:B------:R-:W-:Y:S01]  /*16c0*/  BSSY B1, `(.L_x_14804) ;  /* 0x0000043000017945 */ /* 0x000fe20003800000 */
[----:B------:R-:W-:Y:S02]  /*16d0*/  IMAD.MOV.U32 R29, RZ, RZ, RZ ;  /* 0x000000ffff1d7224 */ /* 0x000fe400078e00ff */
[----:B------:R-:W-:Y:S01]  /*16e0*/  IMAD.MOV.U32 R36, RZ, RZ, R0 ;  /* 0x000000ffff247224 */ /* 0x000fe200078e0000 */
[----:B------:R-:W-:Y:S01]  /*16f0*/  ISETP.GE.U32.AND P1, PT, R24, 0x3, PT ;  /* 0x000000031800780c */ /* 0x000fe20003f26070 */
[----:B------:R-:W-:-:S04]  /*1700*/  IMAD.WIDE.U32 R24, R7, UR14, RZ ;  /* 0x0000000e07187c25 */ /* 0x000fc8000f8e00ff */
[----:B------:R-:W-:Y:S02]  /*1710*/  IMAD R43, R7, UR15, R25 ;  /* 0x0000000f072b7c24 */ /* 0x000fe4000f8e0219 */
[----:B------:R-:W-:-:S06]  /*1720*/  IMAD.MOV.U32 R45, RZ, RZ, R24 ;  /* 0x000000ffff2d7224 */ /* 0x000fcc00078e0018 */
[----:B------:R-:W-:Y:S05]  /*1730*/  @!P1 BRA `(.L_x_14805) ;  /* 0x0000000000ec9947 */ /* 0x000fea0003800000 */
[C---:B------:R-:W-:Y:S01]  /*1740*/  LOP3.LUT R25, R22.reuse, 0x3, RZ, 0xc0, !PT ;  /* 0x0000000316197812 */ /* 0x040fe200078ec0ff */
[----:B------:R-:W-:Y:S02]  /*1750*/  IMAD.MOV.U32 R29, RZ, RZ, RZ ;  /* 0x000000ffff1d7224 */ /* 0x000fe400078e00ff */
[----:B------:R-:W-:Y:S02]  /*1760*/  IMAD.MOV.U32 R36, RZ, RZ, R0 ;  /* 0x000000ffff247224 */ /* 0x000fe400078e0000 */
[----:B------:R-:W-:-:S07]  /*1770*/  IMAD.IADD R32, R22, 0x1, -R25 ;  /* 0x0000000116207824 */ /* 0x000fce00078e0a19 */
.L_x_14806:
        /* <DEDUP_REMOVED lines=55> */
.L_x_14805:
[----:B------:R-:W-:Y:S05]  /*1af0*/  BSYNC B1 ;  /* 0x0000000000017941 */ /* 0x000fea0003800000 */
.L_x_14804:
[----:B------:R-:W-:-:S13]  /*1b00*/  LOP3.LUT P1, R32, R22, 0x3, RZ, 0xc0, !PT ;  /* 0x0000000316207812 */ /* 0x000fda000782c0ff */
        /* <DEDUP_REMOVED lines=16> */
.L_x_14808:
[----:B------:R-:W-:Y:S05]  /*1c10*/  BSYNC B1 ;  /* 0x0000000000017941 */ /* 0x000fea0003800000 */
.L_x_14807:
[----:B------:R-:W-:Y:S01]  /*1c20*/  IADD3.X R43, R43, UR12, RZ, P4, !PT ;  /* 0x0000000c2b2b7c10 */ /* 0x000fe2000a7fe4ff */
[----:B------:R-:W-:Y:S06]  /*1c30*/  @!P2 BRA `(.L_x_14803) ;  /* 0x000000000070a947 */ /* 0x000fec0003800000 */
[----:B0-----:R-:W-:-:S05]  /*1c40*/  VIADD R24, R3, 0xffffffff ;  /* 0xffffffff03187836 */ /* 0x001fca0000000000 */
[----:B------:R-:W-:Y:S01]  /*1c50*/  LOP3.LUT R35, R24, 0x1f, RZ, 0xc0, !PT ;  /* 0x0000001f18237812 */ /* 0x000fe200078ec0ff */
        /* <DEDUP_REMOVED lines=26> */
.L_x_14803:
[----:B------:R-:W-:Y:S05]  /*1e00*/  BSYNC B0 ;  /* 0x0000000000007941 */ /* 0x000fea0003800000 */
.L_x_14802:
[----:B------:R-:W-:Y:S06]  /*1e10*/  BAR.SYNC.DEFER_BLOCKING 0x0 ;  /* 0x0000000000007b1d */ /* 0x000fec0000010000 */
[----:B------:R3:W-:Y:S04]  /*1e20*/  STS [R13], R23 ;  /* 0x000000170d007388 */ /* 0x0007e80000000800 */
[----:B------:R3:W-:Y:S04]  /*1e30*/  STS [R10], R19 ;  /* 0x000000130a007388 */ /* 0x0007e80000000800 */
[----:B------:R3:W-:Y:S04]  /*1e40*/  STS [R6], R15 ;  /* 0x0000000f06007388 */ /* 0x0007e80000000800 */
[----:B------:R3:W-:Y:S01]  /*1e50*/  STS [R21], R17 ;  /* 0x0000001115007388 */ /* 0x0007e20000000800 */
[----:B------:R-:W-:Y:S06]  /*1e60*/  BAR.SYNC.DEFER_BLOCKING 0x0 ;  /* 0x0000000000007b1d */ /* 0x000fec0000010000 */
[----:B------:R-:W-:Y:S05]  /*1e70*/  @P0 BRA.U `(.L_x_14809) ;  /* 0x0000000500ec0947 */ /* 0x000fea0003800000 */
[----:B---3--:R-:W-:Y:S01]  /*1e80*/  LOP3.LUT R17, R7, 0x1, RZ, 0xfc, !PT ;  /* 0x0000000107117812 */ /* 0x008fe200078efcff */
[----:B------:R-:W-:Y:S01]  /*1e90*/  ULDC.64 UR14, c[0x0][0x260] ;  /* 0x00009800000e7ab9 */ /* 0x000fe20000000a00 */
[----:B------:R-:W-:Y:S03]  /*1ea0*/  BSSY B0, `(.L_x_14809) ;  /* 0x0000078000007945 */ /* 0x000fe60003800000 */
[----:B------:R-:W-:-:S04]  /*1eb0*/  IMAD.WIDE.U32 R6, R17, UR14, RZ ;  /* 0x0000000e11067c25 */ /* 0x000fc8000f8e00ff */
[----:B------:R-:W-:Y:S01]  /*1ec0*/  IMAD R17, R17, UR15, R7 ;  /* 0x0000000f11117c24 */ /* 0x000fe2000f8e0207 */
[----:B------:R-:W-:Y:S06]  /*1ed0*/  @P0 BRA `(.L_x_14810) ;  /* 0x0000000400d00947 */ /* 0x000fec0003800000 */
[C---:B-1----:R-:W-:Y:S01]  /*1ee0*/  VIADD R3, R22.reuse, 0xffffffff ;  /* 0xffffffff16037836 */ /* 0x042fe20000000000 */
[----:B------:R-:W-:Y:S01]  /*1ef0*/  LOP3.LUT R13, R22, 0x3, RZ, 0xc0, !PT ;  /* 0x00000003160d7812 */ /* 0x000fe200078ec0ff */
[----:B------:R-:W-:Y:S01]  /*1f00*/  BSSY B1, `(.L_x_14811) ;  /* 0x0000042000017945 */ /* 0x000fe20003800000 */
[----:B--2---:R-:W-:Y:S02]  /*1f10*/  IMAD.MOV.U32 R39, RZ, RZ, R6 ;  /* 0x000000ffff277224 */ /* 0x004fe400078e0006 */
        /* <DEDUP_REMOVED lines=9> */
.L_x_14813:
[C---:B-1----:R-:W-:Y:S01]  /*1fb0*/  LOP3.LUT R21, R15.reuse, 0x1f, RZ, 0xc0, !PT ;  /* 0x0000001f0f157812 */ /* 0x042fe200078ec0ff */
[C---:B------:R-:W-:Y:S02]  /*1fc0*/  VIADD R6, R15.reuse, 0xffffffff ;  /* 0xffffffff0f067836 */ /* 0x040fe40000000000 */
[----:B------:R-:W-:Y:S01]  /*1fd0*/  VIADD R37, R15, 0x1e ;  /* 0x0000001e0f257836 */ /* 0x000fe20000000000 */
[-C--:B------:R-:W-:Y:S01]  /*1fe0*/  ISETP.GE.U32.AND P4, PT, R21, R4.reuse, PT ;  /* 0x000000041500720c */ /* 0x080fe20003f86070 */
[----:B------:R-:W-:Y:S01]  /*1ff0*/  IMAD R19, R11, 0x21, R32 ;  /* 0x000000210b137824 */ /* 0x000fe200078e0220 */
[----:B0-----:R-:W-:Y:S01]  /*2000*/  LOP3.LUT R25, R6, 0x1f, RZ, 0xc0, !PT ;  /* 0x0000001f06197812 */ /* 0x001fe200078ec0ff */
        /* <DEDUP_REMOVED lines=9> */
[----:B------:R-:W-:Y:S02]  /*20a0*/  @!P4 IADD3 R22, P5, P6, R21, R39, R28 ;  /* 0x000000271516c210 */ /* 0x000fe40007ebe01c */
[----:B------:R-:W-:Y:S01]  /*20b0*/  ISETP.GE.U32.AND P1, PT, R15, R4, PT ;  /* 0x000000040f00720c */ /* 0x000fe20003f26070 */
[----:B------:R-:W1:Y:S01]  /*20c0*/  @!P4 LDS R21, [R34] ;  /* 0x000000002215c984 */ /* 0x000e620000000800 */
[----:B------:R-:W-:Y:S02]  /*20d0*/  @!P4 IADD3.X R23, RZ, R17, R20, P5, P6 ;  /* 0x00000011ff17c210 */ /* 0x000fe40002fec414 */
[----:B------:R-:W-:Y:S01]  /*20e0*/  IADD3 R39, P6, R39, UR11, RZ ;  /* 0x0000000b27277c10 */ /* 0x000fe2000ffde0ff */
[----:B------:R-:W2:Y:S01]  /*20f0*/  @!P3 LDC.64 R30, c[0x0][0x228] ;  /* 0x00008a00ff1ebb82 */ /* 0x000ea20000000a00 */
[----:B------:R-:W3:Y:S02]  /*2100*/  @!P3 LDS R19, [R34+0x4] ;  /* 0x000004002213b984 */ /* 0x000ee40000000800 */
[----:B------:R-:W-:-:S02]  /*2110*/  IADD3.X R41, R17, UR12, RZ, P6, !PT ;  /* 0x0000000c11297c10 */ /* 0x000fc4000b7fe4ff */
[----:B------:R-:W4:Y:S04]  /*2120*/  @!P2 LDS R35, [R34+0x8] ;  /* 0x000008002223a984 */ /* 0x000f280000000800 */
[----:B------:R5:W4:Y:S01]  /*2130*/  @!P1 LDS R29, [R34+0xc] ;  /* 0x00000c00221d9984 */ /* 0x000b220000000800 */
[----:B0-----:R-:W-:-:S04]  /*2140*/  @!P4 LEA R6, P5, R22, R6, 0x2 ;  /* 0x000000061606c211 */ /* 0x001fc800078a10ff */
[----:B------:R-:W-:Y:S02]  /*2150*/  @!P4 LEA.HI.X R7, R22, R7, R23, 0x2, P5 ;  /* 0x000000071607c211 */ /* 0x000fe400028f1417 */
[----:B------:R-:W-:Y:S01]  /*2160*/  @!P3 IADD3 R17, P5, P6, R25, R39, R28 ;  /* 0x000000271911b210 */ /* 0x000fe20007ebe01c */
[----:B------:R-:W0:Y:S03]  /*2170*/  @!P2 LDC.64 R22, c[0x0][0x228] ;  /* 0x00008a00ff16ab82 */ /* 0x000e260000000a00 */
[----:B------:R-:W-:Y:S02]  /*2180*/  @!P3 IADD3.X R32, RZ, R41, R20, P5, P6 ;  /* 0x00000029ff20b210 */ /* 0x000fe40002fec414 */
[----:B--2---:R-:W-:Y:S02]  /*2190*/  @!P3 LEA R30, P5, R17, R30, 0x2 ;  /* 0x0000001e111eb211 */ /* 0x004fe400078a10ff */
[----:B------:R-:W-:Y:S01]  /*21a0*/  IADD3 R39, P6, R39, UR11, RZ ;  /* 0x0000000b27277c10 */ /* 0x000fe2000ffde0ff */
[----:B------:R-:W2:Y:S01]  /*21b0*/  @!P1 LDC.64 R24, c[0x0][0x228] ;  /* 0x00008a00ff189b82 */ /* 0x000ea20000000a00 */
[----:B------:R-:W-:-:S02]  /*21c0*/  @!P3 LEA.HI.X R31, R17, R31, R32, 0x2, P5 ;  /* 0x0000001f111fb211 */ /* 0x000fc400028f1420 */
[----:B------:R-:W-:Y:S02]  /*21d0*/  IADD3.X R41, R41, UR12, RZ, P6, !PT ;  /* 0x0000000c29297c10 */ /* 0x000fe4000b7fe4ff */
[----:B------:R-:W-:Y:S01]  /*21e0*/  IADD3 R38, P5, R39, UR11, RZ ;  /* 0x0000000b27267c10 */ /* 0x000fe2000ffbe0ff */
[----:B-1----:R1:W-:Y:S03]  /*21f0*/  @!P4 STG.E desc[UR8][R6.64], R21 ;  /* 0x000000150600c986 */ /* 0x0023e6000c101908 */
[----:B------:R-:W-:Y:S01]  /*2200*/  IADD3.X R17, R41, UR12, RZ, P5, !PT ;  /* 0x0000000c29117c10 */ /* 0x000fe2000affe4ff */
[----:B---3--:R1:W-:Y:S01]  /*2210*/  @!P3 STG.E desc[UR8][R30.64], R19 ;  /* 0x000000131e00b986 */ /* 0x0083e2000c101908 */
[----:B------:R-:W-:-:S04]  /*2220*/  @!P2 IADD3 R37, P5, P6, R37, R39, R28 ;  /* 0x000000272525a210 */ /* 0x000fc80007ebe01c */
[----:B------:R-:W-:Y:S02]  /*2230*/  @!P2 IADD3.X R36, RZ, R41, R20, P5, P6 ;  /* 0x00000029ff24a210 */ /* 0x000fe40002fec414 */
[C---:B------:R-:W-:Y:S01]  /*2240*/  @!P1 IADD3 R32, P5, P6, R15.reuse, R38, R28 ;  /* 0x000000260f209210 */ /* 0x040fe20007ebe01c */
[----:B------:R-:W-:-:S03]  /*2250*/  VIADD R15, R15, 0x1f ;  /* 0x0000001f0f0f7836 */ /* 0x000fc60000000000 */
[----:B-----5:R-:W-:Y:S02]  /*2260*/  @!P1 IADD3.X R34, RZ, R17, R20, P5, P6 ;  /* 0x00000011ff229210 */ /* 0x020fe40002fec414 */
[C---:B0-----:R-:W-:Y:S02]  /*2270*/  @!P2 LEA R22, P5, R37.reuse, R22, 0x2 ;  /* 0x000000162516a211 */ /* 0x041fe400078a10ff */
[C---:B--2---:R-:W-:Y:S02]  /*2280*/  @!P1 LEA R24, P6, R32.reuse, R24, 0x2 ;  /* 0x0000001820189211 */ /* 0x044fe400078c10ff */
        /* <DEDUP_REMOVED lines=9> */
.L_x_14812:
[----:B------:R-:W-:Y:S05]  /*2320*/  BSYNC B1 ;  /* 0x0000000000017941 */ /* 0x000fea0003800000 */
.L_x_14811:
        /* <DEDUP_REMOVED lines=16> */
.L_x_14815:
[----:B------:R-:W-:Y:S05]  /*2430*/  BSYNC B1 ;  /* 0x0000000000017941 */ /* 0x000fea0003800000 */
.L_x_14814:
        /* <DEDUP_REMOVED lines=30> */
.L_x_14810:
[----:B------:R-:W-:Y:S05]  /*2620*/  BSYNC B0 ;  /* 0x0000000000007941 */ /* 0x000fea0003800000 */
.L_x_14809:
[----:B------:R-:W-:Y:S01]  /*2630*/  BAR.SYNC.DEFER_BLOCKING 0x0 ;  /* 0x0000000000007b1d */ /* 0x000fe20000010000 */
[----:B---3--:R-:W-:Y:S01]  /*2640*/  SHF.R.U32.HI R13, RZ, 0x5, R2 ;  /* 0x00000005ff0d7819 */ /* 0x008fe20000011602 */
        /* <DEDUP_REMOVED lines=12> */
[----:B------:R-:W4:Y:S04]  /*2710*/  LDS.64 R10, [R0+UR4+0x500] ;  /* 0x00050004000a7984 */ /* 0x000f280008000a00 */
[----:B------:R-:W4:Y:S04]  /*2720*/  LDS.64 R4, [R0+UR4+0x600] ;  /* 0x0006000400047984 */ /* 0x000f280008000a00 */
[----:B------:R4:W4:Y:S01]  /*2730*/  LDS.64 R6, [R0+UR4+0x700] ;  /* 0x0007000400067984 */ /* 0x0009220008000a00 */
[----:B-----5:R-:W-:Y:S01]  /*2740*/  @!P0 LEA R20, P1, R26, R20, 0x2 ;  /* 0x000000141a148211 */ /* 0x020fe200078210ff */
[----:B0-----:R-:W-:Y:S01]  /*2750*/  FADD R3, R8, R24 ;  /* 0x0000001808037221 */ /* 0x001fe20000000000 */
[----:B---3--:R-:W-:Y:S01]  /*2760*/  FADD R8, R9, R25 ;  /* 0x0000001909087221 */ /* 0x008fe20000000000 */
[----:B------:R-:W-:-:S02]  /*2770*/  @!P0 LOP3.LUT R9, R0, 0xf8, RZ, 0xc0, !PT ;  /* 0x000000f800098812 */ /* 0x000fc400078ec0ff */
[----:B-1----:R-:W-:Y:S01]  /*2780*/  FADD R3, R3, R28 ;  /* 0x0000001c03037221 */ /* 0x002fe20000000000 */
[----:B------:R-:W-:Y:S01]  /*2790*/  FADD R8, R8, R29 ;  /* 0x0000001d08087221 */ /* 0x000fe20000000000 */
[----:B------:R-:W-:Y:S02]  /*27a0*/  @!P0 LEA.HI.X R18, R26, R21, R18, 0x2, P1 ;  /* 0x000000151a128211 */ /* 0x000fe400008f1412 */
[----:B--2---:R-:W-:Y:S01]  /*27b0*/  FADD R3, R3, R22 ;  /* 0x0000001603037221 */ /* 0x004fe20000000000 */
[----:B------:R-:W-:-:S03]  /*27c0*/  FADD R8, R8, R23 ;  /* 0x0000001708087221 */ /* 0x000fc60000000000 */
        /* <DEDUP_REMOVED lines=11> */
.L_x_14817:
[----:B------:R-:W-:Y:S05]  /*2880*/  BSYNC B0 ;  /* 0x0000000000007941 */ /* 0x000fea0003800000 */
.L_x_14816:
[----:B------:R-:W-:Y:S02]  /*2890*/  ULDC.64 UR4, c[0x0][0x238] ;  /* 0x00008e0000047ab9 */ /* 0x000fe40000000a00 */
[----:B------:R-:W-:-:S04]  /*28a0*/  ISETP.NE.U32.AND P0, PT, RZ, UR4, PT ;  /* 0x00000004ff007c0c */ /* 0x000fc8000bf05070 */
[----:B------:R-:W-:-:S13]  /*28b0*/  ISETP.NE.AND.EX P0, PT, RZ, UR5, PT, P0 ;  /* 0x00000005ff007c0c */ /* 0x000fda000bf05300 */
[----:B------:R-:W-:Y:S05]  /*28c0*/  @!P0 BRA `(.L_x_14818) ;  /* 0x0000000000ac8947 */ /* 0x000fea0003800000 */
[----:B-1----:R-:W1:Y:S01]  /*28d0*/  SHFL.DOWN PT, R3, R14, 0x10, 0x1f ;  /* 0x0a001f000e037f89 */ /* 0x002e6200000e0000 */
[----:B------:R-:W-:Y:S01]  /*28e0*/  ISETP.NE.AND P0, PT, R12, RZ, PT ;  /* 0x000000ff0c00720c */ /* 0x000fe20003f05270 */
[----:B------:R-:W-:-:S12]  /*28f0*/  BSSY B0, `(.L_x_14819) ;  /* 0x0000022000007945 */ /* 0x000fd80003800000 */
[----:B---34-:R-:W3:Y:S01]  /*2900*/  @!P0 S2R R9, SR_CgaCtaId ;  /* 0x0000000000098919 */ /* 0x018ee20000008800 */
[----:B------:R-:W-:Y:S02]  /*2910*/  @!P0 MOV R6, 0x400 ;  /* 0x0000040000068802 */ /* 0x000fe40000000f00 */
[----:B-1----:R-:W-:-:S05]  /*2920*/  FMNMX R3, R14, R3, !PT ;  /* 0x000000030e037209 */ /* 0x002fca0007800000 */
[----:B------:R-:W1:Y:S01]  /*2930*/  SHFL.DOWN PT, R0, R3, 0x8, 0x1f ;  /* 0x09001f0003007f89 */ /* 0x000e6200000e0000 */
[----:B---3--:R-:W-:-:S05]  /*2940*/  @!P0 LEA R6, R9, R6, 0x18 ;  /* 0x0000000609068211 */ /* 0x008fca00078ec0ff */
[----:B------:R-:W-:Y:S01]  /*2950*/  @!P0 IMAD.IADD R6, R33, 0x1, R6 ;  /* 0x0000000121068824 */ /* 0x000fe200078e0206 */
[----:B-1----:R-:W-:Y:S01]  /*2960*/  FMNMX R0, R3, R0, !PT ;  /* 0x0000000003007209 */ /* 0x002fe20007800000 */
[----:B------:R-:W-:-:S04]  /*2970*/  IMAD.MOV.U32 R3, RZ, RZ, RZ ;  /* 0x000000ffff037224 */ /* 0x000fc800078e00ff */
        /* <DEDUP_REMOVED lines=17> */
[----:B------:R1:W3:Y:S01]  /*2a90*/  @!P0 LDS R0, [R3] ;  /* 0x0000000003008984 */ /* 0x0002e20000000800 */
[----:B------:R-:W-:Y:S05]  /*2aa0*/  BRA.DIV UR4, `(.L_x_14821) ;  /* 0x0000000204907947 */ /* 0x000fea000b800000 */
[----:B-1-3--:R-:W1:Y:S02]  /*2ab0*/  SHFL.DOWN PT, R3, R0, 0x4, 0x1f ;  /* 0x08801f0000037f89 */ /* 0x00ae6400000e0000 */
[----:B-1----:R-:W-:-:S05]  /*2ac0*/  FMNMX R3, R3, R0, !PT ;  /* 0x0000000003037209 */ /* 0x002fca0007800000 */
[----:B------:R-:W1:Y:S02]  /*2ad0*/  SHFL.DOWN PT, R4, R3, 0x2, 0x1f ;  /* 0x08401f0003047f89 */ /* 0x000e6400000e0000 */
[----:B-1----:R-:W-:-:S05]  /*2ae0*/  FMNMX R4, R3, R4, !PT ;  /* 0x0000000403047209 */ /* 0x002fca0007800000 */
[----:B------:R1:W3:Y:S02]  /*2af0*/  SHFL.DOWN PT, R5, R4, 0x1, 0x1f ;  /* 0x08201f0004057f89 */ /* 0x0002e400000e0000 */
.L_x_14828:
[----:B---3--:R-:W-:-:S07]  /*2b00*/  FMNMX R3, R4, R5, !PT ;  /* 0x0000000504037209 */ /* 0x008fce0007800000 */
.L_x_14820:
[----:B------:R-:W-:Y:S05]  /*2b10*/  BSYNC B0 ;  /* 0x0000000000007941 */ /* 0x000fea0003800000 */
.L_x_14819:
[----:B------:R-:W-:Y:S01]  /*2b20*/  ISETP.NE.AND P0, PT, R2, RZ, PT ;  /* 0x000000ff0200720c */ /* 0x000fe20003f05270 */
[----:B------:R-:W-:-:S12]  /*2b30*/  BSSY B0, `(.L_x_14818) ;  /* 0x0000004000007945 */ /* 0x000fd80003800000 */
[----:B------:R-:W-:Y:S05]  /*2b40*/  @P0 BRA `(.L_x_14822) ;  /* 0x0000000000080947 */ /* 0x000fea0003800000 */
[----:B-1----:R-:W1:Y:S02]  /*2b50*/  LDC.64 R4, c[0x0][0x238] ;  /* 0x00008e00ff047b82 */ /* 0x002e640000000a00 */
[----:B-1----:R3:W-:Y:S02]  /*2b60*/  REDG.E.MAX.S32.STRONG.GPU desc[UR8][R4.64], R3 ;  /* 0x000000030400798e */ /* 0x0027e4000d10e388 */
.L_x_14822:
[----:B------:R-:W-:Y:S05]  /*2b70*/  BSYNC B0 ;  /* 0x0000000000007941 */ /* 0x000fea0003800000 */
.L_x_14818:
        /* <DEDUP_REMOVED lines=12> */
[----:B-1--4-:R-:W-:-:S07]  /*2c40*/  MOV R7, 0x2c60 ;  /* 0x00002c6000077802 */ /* 0x012fce0000000f00 */
[----:B0-2---:R-:W-:Y:S05]  /*2c50*/  CALL.REL.NOINC `($__internal_379_$__cuda_sm20_rcp_rn_f32_slowpath) ;  /* 0x0000000400807944 */ /* 0x005fea0003c00000 */
[----:B------:R-:W-:Y:S05]  /*2c60*/  BRA `(.L_x_14824) ;  /* 0x0000000000147947 */ /* 0x000fea0003800000 */
.L_x_14823:
[----:B---3--:R-:W3:Y:S01]  /*2c70*/  MUFU.RCP R5, UR6 ;  /* 0x0000000600057d08 */ /* 0x008ee20008001000 */
[----:B------:R-:W-:-:S04]  /*2c80*/  IMAD.U32 R0, RZ, RZ, UR6 ;  /* 0x00000006ff007e24 */ /* 0x000fc8000f8e00ff */
[----:B---3--:R-:W-:-:S04]  /*2c90*/  FFMA R0, R5, R0, -1 ;  /* 0xbf80000005007423 */ /* 0x008fc80000000000 */
[----:B------:R-:W-:-:S04]  /*2ca0*/  FADD.FTZ R0, -R0, -RZ ;  /* 0x800000ff00007221 */ /* 0x000fc80000010100 */
[----:B------:R-:W-:-:S07]  /*2cb0*/  FFMA R5, R5, R0, R5 ;  /* 0x0000000005057223 */ /* 0x000fce0000000005 */
.L_x_14824:
[----:B-1----:R-:W1:Y:S02]  /*2cc0*/  LDC.64 R2, c[0x0][0x240] ;  /* 0x00009000ff027b82 */ /* 0x002e640000000a00 */
[----:B-1----:R-:W-:Y:S01]  /*2cd0*/  STG.E desc[UR8][R2.64], R5 ;  /* 0x0000000502007986 */ /* 0x002fe2000c101908 */
[----:B------:R-:W-:Y:S05]  /*2ce0*/  EXIT ;  /* 0x000000000000794d */ /* 0x000fea0003800000 */
.L_x_14821:
[----:B------:R-:W-:Y:S02]  /*2cf0*/  IMAD.MOV.U32 R7, RZ, RZ, 0x4 ;  /* 0x00000004ff077424 */ /* 0x000fe400078e00ff */
[----:B------:R-:W-:Y:S02]  /*2d00*/  IMAD.MOV.U32 R9, RZ, RZ, 0x1f ;  /* 0x0000001fff097424 */ /* 0x000fe400078e00ff */
[----:B------:R-:W-:-:S07]  /*2d10*/  IMAD.MOV.U32 R6, RZ, RZ, -0x1 ;  /* 0xffffffffff067424 */ /* 0x000fce00078e00ff */
[----:B0123--:R-:W-:Y:S05]  /*2d20*/  WARPSYNC.COLLECTIVE R6, `(.L_x_14825) ;  /* 0x0000000006087348 */ /* 0x00ffea0003c00000 */
[----:B---3--:R3:W4:Y:S02]  /*2d30*/  SHFL.DOWN P0, R5, R0, R7, R9 ;  /* 0x0800000700057389 */ /* 0x0087240000000009 */
[----:B01234-:R-:W-:Y:S01]  /*2d40*/  ENDCOLLECTIVE ;  /* 0x000000000000791b */ /* 0x01ffe20003800000 */
.L_x_14825:
[----:B------:R-:W-:Y:S02]  /*2d50*/  IMAD.MOV.U32 R7, RZ, RZ, 0x2 ;  /* 0x00000002ff077424 */ /* 0x000fe400078e00ff */
[----:B------:R-:W-:-:S05]  /*2d60*/  IMAD.MOV.U32 R3, RZ, RZ, R5 ;  /* 0x000000ffff037224 */ /* 0x000fca00078e0005 */
[----:B------:R-:W-:-:S05]  /*2d70*/  FMNMX R3, R3, R0, !PT ;  /* 0x0000000003037209 */ /* 0x000fca0007800000 */
[----:B------:R-:W-:-:S07]  /*2d80*/  IMAD.MOV.U32 R0, RZ, RZ, R3 ;  /* 0x000000ffff007224 */ /* 0x000fce00078e0003 */
[----:B------:R-:W-:Y:S05]  /*2d90*/  WARPSYNC.COLLECTIVE R6, `(.L_x_14826) ;  /* 0x0000000006087348 */ /* 0x000fea0003c00000 */
[----:B------:R0:W1:Y:S02]  /*2da0*/  SHFL.DOWN P0, R5, R0, R7, R9 ;  /* 0x0800000700057389 */ /* 0x0000640000000009 */
[----:B01----:R-:W-:Y:S01]  /*2db0*/  ENDCOLLECTIVE ;  /* 0x000000000000791b */ /* 0x003fe20003800000 */
.L_x_14826:
[----:B------:R-:W-:Y:S02]  /*2dc0*/  IMAD.MOV.U32 R7, RZ, RZ, 0x1 ;  /* 0x00000001ff077424 */ /* 0x000fe400078e00ff */
[----:B------:R-:W-:-:S05]  /*2dd0*/  IMAD.MOV.U32 R4, RZ, RZ, R5 ;  /* 0x000000ffff047224 */ /* 0x000fca00078e0005 */
[----:B------:R-:W-:-:S05]  /*2de0*/  FMNMX R4, R3, R4, !PT ;  /* 0x0000000403047209 */ /* 0x000fca0007800000 */
[----:B------:R-:W-:-:S07]  /*2df0*/  IMAD.MOV.U32 R0, RZ, RZ, R4 ;  /* 0x000000ffff007224 */ /* 0x000fce00078e0004 */
[----:B------:R-:W-:Y:S05]  /*2e00*/  WARPSYNC.COLLECTIVE R6, `(.L_x_14827) ;  /* 0x0000000006087348 */ /* 0x000fea0003c00000 */
[----:B------:R0:W1:Y:S02]  /*2e10*/  SHFL.DOWN P0, R5, R0, R7, R9 ;  /* 0x0800000700057389 */ /* 0x0000640000000009 */
[----:B01----:R-:W-:Y:S01]  /*2e20*/  ENDCOLLECTIVE ;  /* 0x000000000000791b */ /* 0x003fe20003800000 */
.L_x_14827:
[----:B------:R-:W-:Y:S05]  /*2e30*/  BRA `(.L_x_14828) ;  /* 0xfffffffc00307947 */ /* 0x000fea000383ffff */
        .weak           $__internal_378_$__cuda_sm20_div_u64
        .type           $__internal_378_$__cuda_sm20_div_u64,@function
        .size           $__internal_378_$__cuda_sm20_div_u64,($__internal_379_$__cuda_sm20_rcp_rn_f32_slowpath - $__internal_378_$__cuda_sm20_div_u64)
$__internal_378_$__cuda_sm20_div_u64:
        /* <DEDUP_REMOVED lines=65> */
[----:B------:R-:W-:Y:S06]  /*3250*/  RET.REL.NODEC R2 `(_ZN18transformer_engine6detail38cast_transpose_fused_kernel_notalignedILb1ELb1ELb0EfNS_16CTDBiasDActParamI6__halfS3_ffEELi2ELi1ENS_5EmptyEXadL_ZNS_5dreluIffEET_T0_RKS5_EEEEvT3_mmm) ;  /* 0xffffffcc02687950 */ /* 0x000fec0003c3ffff */
        .weak           $__internal_379_$__cuda_sm20_rcp_rn_f32_slowpath
        .type           $__internal_379_$__cuda_sm20_rcp_rn_f32_slowpath,@function
        .size           $__internal_379_$__cuda_sm20_rcp_rn_f32_slowpath,(.L_x_34864 - $__internal_379_$__cuda_sm20_rcp_rn_f32_slowpath)
$__internal_379_$__cuda_sm20_rcp_rn_f32_slowpath:
        /* <DEDUP_REMOVED lines=15> */
.L_x_14829:
        /* <DEDUP_REMOVED lines=33> */
.L_x_14831:
[----:B------:R0:W1:Y:S02]  /*3560*/  MUFU.RCP R2, R0 ;  /* 0x0000000000027308 */ /* 0x0000640000001000 */
.L_x_14830:
[----:B-1-3--:R-:W-:Y:S02]  /*3570*/  IMAD.MOV.U32 R5, RZ, RZ, R2 ;  /* 0x000000ffff057224 */ /* 0x00afe400078e0002 */
[----:B------:R-:W-:Y:S02]  /*3580*/  IMAD.MOV.U32 R2, RZ, RZ, R7 ;  /* 0x000000ffff027224 */ /* 0x000fe400078e0007 */
[----:B------:R-:W-:-:S04]  /*3590*/  IMAD.MOV.U32 R3, RZ, RZ, 0x0 ;  /* 0x00000000ff037424 */ /* 0x000fc800078e00ff */
[----:B0-2---:R-:W-:Y:S05]  /*35a0*/  RET.REL.NODEC R2 `(_ZN18transformer_engine6detail38cast_transpose_fused_kernel_notalignedILb1ELb1ELb0EfNS_16CTDBiasDActParamI6__halfS3_ffEELi2ELi1ENS_5EmptyEXadL_ZNS_5dreluIffEET_T0_RKS5_EEEEvT3_mmm) ;  /* 0xffffffc802947950 */ /* 0x005fea0003c3ffff */
.L_x_14832:
        /* <DEDUP_REMOVED lines=13> */
.L_x_34864:


//--------------------- .text._ZN18transformer_engine6detail38cast_transpose_fused_kernel_notalignedILb1ELb1ELb0EfNS_16CTDBiasDActParamIff13__nv_fp8_e4m3fEELi1ELi4ENS_5EmptyEXadL_ZNS_5dreluIffEET_T0_RKS5_EEEEvT3_mmm --------------------------
	.section	.text._ZN18transformer_engine6detail38cast_transpose_fused_kernel_notalignedILb1ELb1ELb0EfNS_16CTDBiasDActParamIff13__nv_fp8_e4m3fEELi1ELi4ENS_5EmptyEXadL_ZNS_5dreluIffEET_T0_RKS5_EEEEvT3_mmm,"ax",@progbits
	.align	128
        .global         _ZN18transformer_engine6detail38cast_transpose_fused_kernel_notalignedILb1ELb1ELb0EfNS_16CTDBiasDActParamIff13__nv_fp8_e4m3fEELi1ELi4ENS_5EmptyEXadL_ZNS_5dreluIffEET_T0_RKS5_EEEEvT3_mmm
        .type           _ZN18transformer_engine6detail38cast_transpose_fused_kernel_notalignedILb1ELb1ELb0EfNS_16CTDBiasDActParamIff13__nv_fp8_e4m3fEELi1ELi4ENS_5EmptyEXadL_ZNS_5dreluIffEET_T0_RKS5_EEEEvT3_mmm,@function
        .size           _ZN18transformer_engine6detail38cast_transpose_fused_kernel_notalignedILb1ELb1ELb0EfNS_16CTDBiasDActParamIff13__nv_fp8_e4m3fEELi1ELi4ENS_5EmptyEXadL_ZNS_5dreluIffEET_T0_RKS5_EEEEvT3_mmm,(.L_x_34866 - _ZN18transformer_engine6detail38cast_transpose_fused_kernel_notalignedILb1ELb1ELb0EfNS_16CTDBiasDActParamIff13__nv_fp8_e4m3fEELi1ELi4ENS_5EmptyEXadL_ZNS_5dreluIffEET_T0_RKS5_EEEEvT3_mmm)
        .other          _ZN18transformer_engine6detail38cast_transpose_fused_kernel_notalignedILb1ELb1ELb0EfNS_16CTDBiasDActParamIff13__nv_fp8_e4m3fEELi1ELi4ENS_5EmptyEXadL_ZNS_5dreluIffEET_T0_RKS5_EEEEvT3_mmm,@"STO_CUDA_ENTRY STV_DEFAULT"
_ZN18transformer_engine6detail38cast_transpose_fused_kernel_notalignedILb1ELb1ELb0EfNS_16CTDBiasDActParamIff13__nv_fp8_e4m3fEELi1ELi4ENS_5EmptyEXadL_ZNS_5dreluIffEET_T0_RKS5_EEEEvT3_mmm:
.text._ZN18transformer_engine6detail38cast_transpose_fused_kernel_notalignedILb1ELb1ELb0EfNS_16CTDBiasDActParamIff13__nv_fp8_e4m3fEELi1ELi4ENS_5EmptyEXadL_ZNS_5dreluIffEET_T0_RKS5_EEEEvT3_mmm:
        /* <DEDUP_REMOVED lines=19> */
[----:B------:R-:W-:Y:S05]  /*0130*/  CALL.REL.NOINC `($__internal_380_$__cuda_sm20_div_u64) ;  /* 0x0000003800107944 */ /* 0x000fea0003c00000 */
        /* <DEDUP_REMOVED lines=8> */
.L_x_14833:
        /* <DEDUP_REMOVED lines=22> */
.L_x_14834:
[----:B------:R-:W0:Y:S01]  /*0320*/  LDC.64 R28, c[0x0][0x258] ;  /* 0x00009600ff1c7b82 */ /* 0x000e220000000a00 */
[----:B------:R-:W-:Y:S01]  /*0330*/  ULDC.64 UR10, c[0x0][0x260] ;  /* 0x00009800000a7ab9 */ /* 0x000fe20000000a00 */
[----:B------:R-:W-:Y:S01]  /*0340*/  SHF.L.U64.HI R8, R26, 0x5, R27 ;  /* 0x000000051a087819 */ /* 0x000fe2000001021b */
        /* <DEDUP_REMOVED lines=8> */
[----:B------:R-:W-:Y:S01]  /*03d0*/  IMAD.SHL.U32 R41, R7, 0x4, RZ ;  /* 0x0000000407297824 */ /* 0x000fe200078e00ff */
[----:B------:R-:W-:Y:S01]  /*03e0*/  LOP3.LUT R59, R59, 0x70, RZ, 0xc0, !PT ;  /* 0x000000703b3b7812 */ /* 0x000fe200078ec0ff */
[----:B------:R-:W-:Y:S01]  /*03f0*/  IMAD R32, R7, -0x4, R0 ;  /* 0xfffffffc07207824 */ /* 0x000fe200078e0200 */
[----:B------:R-:W-:Y:S01]  /*0400*/  IADD3.X R8, ~R8, UR9, RZ, P1, !PT ;  /* 0x0000000908087c10 */ /* 0x000fe20008ffe5ff */
[----:B------:R-:W-:Y:S01]  /*0410*/  IMAD.MOV.U32 R53, RZ, RZ, RZ ;  /* 0x000000ffff357224 */ /* 0x000fe200078e00ff */
[----:B------:R-:W-:Y:S01]  /*0420*/  ISETP.LT.U32.AND P1, PT, R6, 0x20, PT ;  /* 0x000000200600780c */ /* 0x000fe20003f21070 */
[----:B------:R-:W-:Y:S01]  /*0430*/  ULDC.64 UR6, c[0x0][0x208] ;  /* 0x0000820000067ab9 */ /* 0x000fe20000000a00 */
        /* <DEDUP_REMOVED lines=8> */
[----:B------:R-:W-:Y:S01]  /*04c0*/  IMAD R10, R27, R28, RZ ;  /* 0x0000001c1b0a7224 */ /* 0x000fe200078e02ff */
[----:B------:R-:W-:Y:S01]  /*04d0*/  LEA R11, P1, R8, R2, 0x2 ;  /* 0x00000002080b7211 */ /* 0x000fe200078210ff */
[-C--:B------:R-:W-:Y:S01]  /*04e0*/  IMAD R57, R59, R29.reuse, RZ ;  /* 0x0000001d3b397224 */ /* 0x080fe200078e02ff */
[----:B------:R-:W-:Y:S01]  /*04f0*/  ISETP.LT.U32.AND.EX P0, PT, R5, RZ, PT, P0 ;  /* 0x000000ff0500720c */ /* 0x000fe20003f01100 */
[----:B------:R-:W-:Y:S02]  /*0500*/  IMAD R13, R26, R29, R10 ;  /* 0x0000001d1a0d7224 */ /* 0x000fe400078e020a */
[----:B------:R-:W-:Y:S01]  /*0510*/  IMAD.SHL.U32 R10, R11, 0x20, RZ ;  /* 0x000000200b0a7824 */ /* 0x000fe200078e00ff */
[----:B------:R-:W-:Y:S01]  /*0520*/  SEL R7, R4, 0x20, P0 ;  /* 0x0000002004077807 */ /* 0x000fe20000000000 */
[----:B------:R-:W-:Y:S01]  /*0530*/  IMAD.IADD R9, R9, 0x1, R13 ;  /* 0x0000000109097824 */ /* 0x000fe200078e020d */
[----:B------:R-:W-:Y:S01]  /*0540*/  ISETP.GE.U32.AND P0, PT, R41, R6, PT ;  /* 0x000000062900720c */ /* 0x000fe20003f06070 */
[----:B------:R-:W-:-:S03]  /*0550*/  IMAD.SHL.U32 R15, R29, 0x2, RZ ;  /* 0x000000021d0f7824 */ /* 0x000fc600078e00ff */
        /* <DEDUP_REMOVED lines=10> */
[C---:B------:R-:W-:Y:S01]  /*0600*/  @P0 IMAD.SHL.U32 R31, R24.reuse, 0x4, RZ ;  /* 0x00000004181f0824 */ /* 0x040fe200078e00ff */
[C---:B------:R-:W-:Y:S02]  /*0610*/  @P0 IADD3 R23, P4, R24.reuse, R28, RZ ;  /* 0x0000001c18170210 */ /* 0x040fe40007f9e0ff */
[C---:B------:R-:W-:Y:S02]  /*0620*/  @P0 IADD3.X R40, R25.reuse, R9, R15, P1, !PT ;  /* 0x0000000919280210 */ /* 0x040fe40000ffe40f */
[----:B------:R-:W1:Y:S01]  /*0630*/  @P0 LDC.64 R36, c[0x0][0x218] ;  /* 0x00008600ff240b82 */ /* 0x000e620000000a00 */
[----:B------:R-:W-:Y:S01]  /*0640*/  ISETP.NE.U32.AND P1, PT, RZ, UR4, PT ;  /* 0x00000004ff007c0c */ /* 0x000fe2000bf25070 */
[----:B------:R-:W-:Y:S01]  /*0650*/  @P0 IMAD.X R18, R25, 0x1, R29, P4 ;  /* 0x0000000119120824 */ /* 0x000fe200020e061d */
[----:B------:R-:W-:-:S02]  /*0660*/  @P0 SHF.L.U64.HI R22, R24, 0x2, R25 ;  /* 0x0000000218160819 */ /* 0x000fc40000010219 */
[----:B------:R-:W-:Y:S02]  /*0670*/  ISETP.NE.AND.EX P1, PT, RZ, UR5, PT, P1 ;  /* 0x00000005ff007c0c */ /* 0x000fe4000bf25310 */
[C---:B------:R-:W-:Y:S01]  /*0680*/  @P0 SHF.L.U64.HI R18, R23.reuse, 0x2, R18 ;  /* 0x0000000217120819 */ /* 0x040fe20000010212 */
[----:B------:R-:W2:Y:S01]  /*0690*/  @P0 LDC.64 R12, c[0x0][0x210] ;  /* 0x00008400ff0c0b82 */ /* 0x000ea20000000a00 */
[----:B------:R-:W-:-:S07]  /*06a0*/  @P0 IMAD.SHL.U32 R23, R23, 0x4, RZ ;  /* 0x0000000417170824 */ /* 0x000fce00078e00ff */
[----:B------:R-:W3:Y:S01]  /*06b0*/  @P0 LDC.64 R34, c[0x0][0x218] ;  /* 0x00008600ff220b82 */ /* 0x000ee20000000a00 */
[----:B0-----:R-:W-:-:S07]  /*06c0*/  @P0 IADD3 R16, P2, R31, R16, RZ ;  /* 0x000000101f100210 */ /* 0x001fce0007f5e0ff */
[----:B------:R-:W0:Y:S01]  /*06d0*/  @P0 LDC.64 R8, c[0x0][0x218] ;  /* 0x00008600ff080b82 */ /* 0x000e220000000a00 */
[----:B-1----:R-:W-:Y:S01]  /*06e0*/  @P0 IADD3 R36, P3, R31, R36, RZ ;  /* 0x000000241f240210 */ /* 0x002fe20007f7e0ff */
[----:B------:R-:W-:-:S06]  /*06f0*/  @P0 IMAD.X R17, R22, 0x1, R17, P2 ;  /* 0x0000000116110824 */ /* 0x000fcc00010e0611 */
[----:B------:R-:W1:Y:S01]  /*0700*/  @P0 LDC.64 R14, c[0x0][0x210] ;  /* 0x00008400ff0e0b82 */ /* 0x000e620000000a00 */
[----:B------:R4:W5:Y:S01]  /*0710*/  @P0 LDG.E R53, desc[UR6][R16.64] ;  /* 0x0000000610350981 */ /* 0x000962000c1e1900 */
[----:B------:R-:W-:Y:S01]  /*0720*/  @P0 IMAD.X R37, R22, 0x1, R37, P3 ;  /* 0x0000000116250824 */ /* 0x000fe200018e0625 */
[----:B--2---:R-:W-:Y:S01]  /*0730*/  @P0 IADD3 R12, P2, R23, R12, RZ ;  /* 0x0000000c170c0210 */ /* 0x004fe20007f5e0ff */
[----:B------:R-:W-:Y:S01]  /*0740*/  IMAD.MOV.U32 R33, RZ, RZ, RZ ;  /* 0x000000ffff217224 */ /* 0x000fe200078e00ff */
[C---:B------:R-:W-:Y:S01]  /*0750*/  @P0 SHF.L.U64.HI R40, R19.reuse, 0x2, R40 ;  /* 0x0000000213280819 */ /* 0x040fe20000010228 */
[----:B------:R-:W-:Y:S01]  /*0760*/  @P0 IMAD.SHL.U32 R19, R19, 0x4, RZ ;  /* 0x0000000413130824 */ /* 0x000fe200078e00ff */
[----:B------:R-:W-:Y:S02]  /*0770*/  CS2R R30, SRZ ;  /* 0x00000000001e7805 */ /* 0x000fe4000001ff00 */
[----:B---3--:R-:W-:Y:S01]  /*0780*/  @P0 IADD3 R34, P3, R23, R34, RZ ;  /* 0x0000002217220210 */ /* 0x008fe20007f7e0ff */
[----:B------:R-:W-:Y:S01]  /*0790*/  IMAD.MOV.U32 R55, RZ, RZ, RZ ;  /* 0x000000ffff377224 */ /* 0x000fe200078e00ff */
[----:B------:R-:W2:Y:S01]  /*07a0*/  @P1 LDC.64 R22, c[0x0][0x230] ;  /* 0x00008c00ff161b82 */ /* 0x000ea20000000a00 */
[----:B------:R-:W-:-:S02]  /*07b0*/  @P0 IMAD.X R13, R18, 0x1, R13, P2 ;  /* 0x00000001120d0824 */ /* 0x000fc400010e060d */
[----:B------:R-:W-:Y:S01]  /*07c0*/  IMAD.MOV.U32 R51, RZ, RZ, RZ ;  /* 0x000000ffff337224 */ /* 0x000fe200078e00ff */
[----:B------:R-:W3:Y:S01]  /*07d0*/  @P0 LDG.E R30, desc[UR6][R36.64] ;  /* 0x00000006241e0981 */ /* 0x000ee2000c1e1900 */
[----:B------:R-:W-:Y:S01]  /*07e0*/  @P0 IMAD.X R35, R18, 0x1, R35, P3 ;  /* 0x0000000112230824 */ /* 0x000fe200018e0623 */
[C---:B0-----:R-:W-:Y:S01]  /*07f0*/  @P0 IADD3 R38, P3, R19.reuse, R8, RZ ;  /* 0x0000000813260210 */ /* 0x041fe20007f7e0ff */
[----:B------:R-:W-:Y:S01]  /*0800*/  @P0 IMAD.WIDE.U32 R24, R28, 0x3, R24 ;  /* 0x000000031c180825 */ /* 0x000fe200078e0018 */
[----:B----4-:R-:W0:Y:S01]  /*0810*/  @P0 LDC.64 R16, c[0x0][0x218] ;  /* 0x00008600ff100b82 */ /* 0x010e220000000a00 */
[----:B------:R-:W4:Y:S02]  /*0820*/  @P0 LDG.E R55, desc[UR6][R12.64] ;  /* 0x000000060c370981 */ /* 0x000f24000c1e1900 */
[----:B------:R-:W-:Y:S01]  /*0830*/  IMAD.MOV.U32 R43, RZ, RZ, RZ ;  /* 0x000000ffff2b7224 */ /* 0x000fe200078e00ff */
[----:B------:R-:W-:Y:S01]  /*0840*/  CS2R R48, SRZ ;  /* 0x0000000000307805 */ /* 0x000fe2000001ff00 */
[C---:B------:R-:W-:Y:S01]  /*0850*/  @P0 IMAD.X R39, R40.reuse, 0x1, R9, P3 ;  /* 0x0000000128270824 */ /* 0x040fe200018e0609 */
[----:B-1----:R-:W-:Y:S01]  /*0860*/  @P0 IADD3 R14, P2, R19, R14, RZ ;  /* 0x0000000e130e0210 */ /* 0x002fe20007f5e0ff */
[----:B------:R0:W5:Y:S01]  /*0870*/  @P0 LDG.E R33, desc[UR6][R34.64] ;  /* 0x0000000622210981 */ /* 0x000162000c1e1900 */
[----:B------:R-:W1:Y:S01]  /*0880*/  @P0 LDC.64 R18, c[0x0][0x210] ;  /* 0x00008400ff120b82 */ /* 0x000e620000000a00 */
[----:B------:R-:W-:Y:S01]  /*0890*/  @P0 IMAD R9, R29, 0x3, RZ ;  /* 0x000000031d090824 */ /* 0x000fe200078e02ff */
[----:B------:R-:W-:Y:S01]  /*08a0*/  ULDC.64 UR4, c[0x0][0x220] ;  /* 0x0000880000047ab9 */ /* 0x000fe20000000a00 */
[----:B------:R-:W-:Y:S01]  /*08b0*/  @P0 IMAD.X R15, R40, 0x1, R15, P2 ;  /* 0x00000001280f0824 */ /* 0x000fe200010e060f */
[----:B------:R1:W4:Y:S01]  /*08c0*/  @P0 LDG.E R31, desc[UR6][R38.64] ;  /* 0x00000006261f0981 */ /* 0x000322000c1e1900 */
[----:B------:R-:W-:-:S02]  /*08d0*/  @P0 IMAD.IADD R25, R25, 0x1, R9 ;  /* 0x0000000119190824 */ /* 0x000fc400078e0209 */
[C---:B------:R-:W-:Y:S01]  /*08e0*/  @P0 IMAD.SHL.U32 R9, R24.reuse, 0x4, RZ ;  /* 0x0000000418090824 */ /* 0x040fe200078e00ff */
[----:B------:R-:W4:Y:S01]  /*08f0*/  @P0 LDG.E R51, desc[UR6][R14.64] ;  /* 0x000000060e330981 */ /* 0x000f22000c1e1900 */
[----:B------:R-:W-:Y:S01]  /*0900*/  IMAD.MOV.U32 R8, RZ, RZ, 0x3f800000 ;  /* 0x3f800000ff087424 */ /* 0x000fe200078e00ff */
[----:B------:R-:W-:-:S05]  /*0910*/  @P0 SHF.L.U64.HI R24, R24, 0x2, R25 ;  /* 0x0000000218180819 */ /* 0x000fca0000010219 */
[----:B--2---:R2:W4:Y:S01]  /*0920*/  @P1 LDG.E R8, desc[UR6][R22.64] ;  /* 0x0000000616081981 */ /* 0x004522000c1e1900 */
[----:B0-----:R-:W-:-:S05]  /*0930*/  @P0 IADD3 R34, P2, R9, R16, RZ ;  /* 0x0000001009220210 */ /* 0x001fca0007f5e0ff */
[----:B------:R-:W-:Y:S02]  /*0940*/  @P0 IMAD.X R35, R24, 0x1, R17, P2 ;  /* 0x0000000118230824 */ /* 0x000fe400010e0611 */
[----:B------:R-:W-:Y:S01]  /*0950*/  IMAD.MOV.U32 R17, RZ, RZ, RZ ;  /* 0x000000ffff117224 */ /* 0x000fe200078e00ff */
[----:B-1----:R-:W-:-:S05]  /*0960*/  @P0 IADD3 R18, P1, R9, R18, RZ ;  /* 0x0000001209120210 */ /* 0x002fca0007f3e0ff */
[----:B------:R-:W-:Y:S01]  /*0970*/  @P0 IMAD.X R19, R24, 0x1, R19, P1 ;  /* 0x0000000118130824 */ /* 0x000fe200008e0613 */
[----:B------:R0:W4:Y:S04]  /*0980*/  @P0 LDG.E R17, desc[UR6][R34.64] ;  /* 0x0000000622110981 */ /* 0x000128000c1e1900 */
[----:B------:R1:W4:Y:S01]  /*0990*/  @P0 LDG.E R43, desc[UR6][R18.64] ;  /* 0x00000006122b0981 */ /* 0x000322000c1e1900 */
[----:B------:R-:W-:Y:S02]  /*09a0*/  VIADD R9, R41, 0x1 ;  /* 0x0000000129097836 */ /* 0x000fe40000000000 */
[----:B------:R-:W-:-:S03]  /*09b0*/  VIADD R38, R32, 0xffffffff ;  /* 0xffffffff20267836 */ /* 0x000fc60000000000 */
[----:B------:R-:W-:Y:S02]  /*09c0*/  ISETP.GE.U32.AND P1, PT, R9, R6, PT ;  /* 0x000000060900720c */ /* 0x000fe40003f26070 */
[----:B------:R-:W-:-:S04]  /*09d0*/  LOP3.LUT R38, R38, 0x1f, RZ, 0xc0, !PT ;  /* 0x0000001f26267812 */ /* 0x000fc800078ec0ff */
[----:B------:R-:W-:Y:S01]  /*09e0*/  ISETP.LT.U32.AND P1, PT, R38, R7, !P1 ;  /* 0x000000072600720c */ /* 0x000fe20004f21070 */
[----:B--2---:R-:W-:-:S12]  /*09f0*/  IMAD.WIDE.U32 R22, R59, R28, R10 ;  /* 0x0000001c3b167225 */ /* 0x004fd800078e000a */
[----:B------:R-:W2:Y:S01]  /*0a00*/  @P1 LDC.64 R12, c[0x0][0x218] ;  /* 0x00008600ff0c1b82 */ /* 0x000ea20000000a00 */
[----:B0-----:R-:W-:Y:S01]  /*0a10*/  IADD3 R34, P0, R38, R22, RZ ;  /* 0x0000001626227210 */ /* 0x001fe20007f1e0ff */
[----:B------:R-:W-:-:S06]  /*0a20*/  IMAD.WIDE.U32 R14, R28, 0x4, RZ ;  /* 0x000000041c0e7825 */ /* 0x000fcc00078e00ff */
[----:B------:R-:W0:Y:S01]  /*0a30*/  @P1 LDC.64 R24, c[0x0][0x210] ;  /* 0x00008400ff181b82 */ /* 0x000e220000000a00 */
[----:B------:R-:W-:Y:S02]  /*0a40*/  IMAD R9, R27, R28, RZ ;  /* 0x0000001c1b097224 */ /* 0x000fe400078e02ff */
[----:B------:R-:W-:Y:S01]  /*0a50*/  IMAD.X R35, R57, 0x1, R23, P0 ;  /* 0x0000000139237824 */ /* 0x000fe200000e0617 */
[----:B------:R-:W-:Y:S01]  /*0a60*/  @P1 IADD3 R22, P0, R34, R14, RZ ;  /* 0x0000000e22161210 */ /* 0x000fe20007f1e0ff */
[----:B-1----:R-:W-:-:S04]  /*0a70*/  IMAD.WIDE.U32 R18, R26, R28, RZ ;  /* 0x0000001c1a127225 */ /* 0x002fc800078e00ff */
[----:B------:R-:W-:Y:S02]  /*0a80*/  IMAD R11, R26, R29, R9 ;  /* 0x0000001d1a0b7224 */ /* 0x000fe400078e0209 */
[----:B------:R-:W-:Y:S01]  /*0a90*/  IMAD.SHL.U32 R9, R29, 0x4, RZ ;  /* 0x000000041d097824 */ /* 0x000fe200078e00ff */
[----:B------:R-:W-:Y:S01]  /*0aa0*/  LEA R23, P2, R18, R2, 0x2 ;  /* 0x0000000212177211 */ /* 0x000fe200078410ff */
[----:B------:R-:W-:Y:S02]  /*0ab0*/  IMAD.IADD R11, R19, 0x1, R11 ;  /* 0x00000001130b7824 */ /* 0x000fe400078e020b */
[----:B------:R-:W-:Y:S01]  /*0ac0*/  @P1 IMAD.SHL.U32 R37, R22, 0x4, RZ ;  /* 0x0000000416251824 */ /* 0x000fe200078e00ff */
[----:B------:R-:W-:Y:S02]  /*0ad0*/  @P1 IADD3.X R15, R35, R15, R9, P0, !PT ;  /* 0x0000000f230f1210 */ /* 0x000fe400007fe409 */
[----:B------:R-:W-:Y:S02]  /*0ae0*/  LEA.HI.X R32, R18, R3, R11, 0x2, P2 ;  /* 0x0000000312207211 */ /* 0x000fe400010f140b */
[----:B------:R-:W-:Y:S01]  /*0af0*/  @P1 SHF.L.U64.HI R22, R22, 0x2, R15 ;  /* 0x0000000216161819 */ /* 0x000fe2000001020f */
[----:B------:R-:W1:Y:S01]  /*0b00*/  @P1 LDC.64 R18, c[0x0][0x218] ;  /* 0x00008600ff121b82 */ /* 0x000e620000000a00 */
[----:B--2---:R-:W-:-:S02]  /*0b10*/  @P1 IADD3 R60, P2, R37, R12, RZ ;  /* 0x0000000c253c1210 */ /* 0x004fc40007f5e0ff */
[----:B0-----:R-:W-:-:S03]  /*0b20*/  @P1 IADD3 R36, P0, R37, R24, RZ ;  /* 0x0000001825241210 */ /* 0x001fc60007f1e0ff */
[C---:B------:R-:W-:Y:S02]  /*0b30*/  @P1 IMAD.X R61, R22.reuse, 0x1, R13, P2 ;  /* 0x00000001163d1824 */ /* 0x040fe400010e060d */
[----:B------:R-:W0:Y:S01]  /*0b40*/  @P1 LDC.64 R14, c[0x0][0x210] ;  /* 0x00008400ff0e1b82 */ /* 0x000e220000000a00 */
[----:B------:R-:W-:Y:S02]  /*0b50*/  @P1 IMAD.X R37, R22, 0x1, R25, P0 ;  /* 0x0000000116251824 */ /* 0x000fe400000e0619 */
[----:B------:R-:W2:Y:S04]  /*0b60*/  @P1 LDG.E R49, desc[UR6][R60.64] ;  /* 0x000000063c311981 */ /* 0x000ea8000c1e1900 */
[----:B------:R1:W2:Y:S01]  /*0b70*/  @P1 LDG.E R48, desc[UR6][R36.64] ;  /* 0x0000000624301981 */ /* 0x0002a2000c1e1900 */
[----:B------:R-:W0:Y:S01]  /*0b80*/  @P1 LDC.64 R12, c[0x0][0x210] ;  /* 0x00008400ff0c1b82 */ /* 0x000e220000000a00 */
[----:B------:R-:W-:-:S02]  /*0b90*/  @P1 IMAD R9, R29, 0x5, RZ ;  /* 0x000000051d091824 */ /* 0x000fc400078e02ff */
[----:B------:R-:W-:-:S04]  /*0ba0*/  @P1 IMAD.WIDE.U32 R46, R28, 0x5, R34 ;  /* 0x000000051c2e1825 */ /* 0x000fc800078e0022 */
[----:B------:R-:W-:Y:S02]  /*0bb0*/  @P1 IMAD.MOV.U32 R44, RZ, RZ, R34 ;  /* 0x000000ffff2c1224 */ /* 0x000fe400078e0022 */
[----:B------:R-:W-:Y:S01]  /*0bc0*/  @P1 IMAD.MOV.U32 R45, RZ, RZ, R35 ;  /* 0x000000ffff2d1224 */ /* 0x000fe200078e0023 */
[----:B-1----:R-:W1:Y:S01]  /*0bd0*/  @P1 LDC.64 R36, c[0x0][0x218] ;  /* 0x00008600ff241b82 */ /* 0x002e620000000a00 */
[----:B------:R-:W-:Y:S02]  /*0be0*/  @P1 IMAD.IADD R9, R47, 0x1, R9 ;  /* 0x000000012f091824 */ /* 0x000fe400078e0209 */
[----:B------:R-:W-:Y:S02]  /*0bf0*/  @P1 IMAD.SHL.U32 R47, R46, 0x4, RZ ;  /* 0x000000042e2f1824 */ /* 0x000fe400078e00ff */
[----:B------:R-:W-:Y:S01]  /*0c00*/  @P1 IMAD.WIDE.U32 R44, R28, 0x6, R44 ;  /* 0x000000061c2c1825 */ /* 0x000fe200078e002c */
[----:B------:R-:W-:-:S03]  /*0c10*/  @P1 SHF.L.U64.HI R16, R46, 0x2, R9 ;  /* 0x000000022e101819 */ /* 0x000fc60000010209 */
[----:B------:R-:W-:Y:S01]  /*0c20*/  @P1 IMAD R11, R29, 0x6, RZ ;  /* 0x000000061d0b1824 */ /* 0x000fe200078e02ff */
[----:B0-----:R-:W-:-:S03]  /*0c30*/  @P1 IADD3 R60, P0, R47, R14, RZ ;  /* 0x0000000e2f3c1210 */ /* 0x001fc60007f1e0ff */
[----:B------:R-:W-:Y:S02]  /*0c40*/  @P1 IMAD.IADD R9, R45, 0x1, R11 ;  /* 0x000000012d091824 */ /* 0x000fe400078e020b */
[----:B------:R-:W-:Y:S02]  /*0c50*/  @P1 IMAD.SHL.U32 R11, R44, 0x4, RZ ;  /* 0x000000042c0b1824 */ /* 0x000fe400078e00ff */
[----:B------:R-:W-:Y:S01]  /*0c60*/  @P1 IMAD.X R61, R16, 0x1, R15, P0 ;  /* 0x00000001103d1824 */ /* 0x000fe200000e060f */
[----:B------:R-:W-:Y:S01]  /*0c70*/  @P1 SHF.L.U64.HI R40, R44, 0x2, R9 ;  /* 0x000000022c281819 */ /* 0x000fe20000010209 */
[----:B------:R-:W0:Y:S01]  /*0c80*/  @P1 LDC.64 R14, c[0x0][0x218] ;  /* 0x00008600ff0e1b82 */ /* 0x000e220000000a00 */
[----:B------:R-:W-:Y:S02]  /*0c90*/  @P1 IADD3 R44, P0, R11, R12, RZ ;  /* 0x0000000c0b2c1210 */ /* 0x000fe40007f1e0ff */
[----:B------:R-:W-:-:S03]  /*0ca0*/  @P1 IADD3 R46, P2, R47, R18, RZ ;  /* 0x000000122f2e1210 */ /* 0x000fc60007f5e0ff */
[----:B------:R-:W-:Y:S02]  /*0cb0*/  @P1 IMAD.X R45, R40, 0x1, R13, P0 ;  /* 0x00000001282d1824 */ /* 0x000fe400000e060d */
[----:B------:R-:W1:Y:S01]  /*0cc0*/  @P1 LDC.64 R12, c[0x0][0x210] ;  /* 0x00008400ff0c1b82 */ /* 0x000e620000000a00 */
[----:B------:R-:W-:Y:S02]  /*0cd0*/  @P1 IMAD.X R47, R16, 0x1, R19, P2 ;  /* 0x00000001102f1824 */ /* 0x000fe400010e0613 */
[----:B------:R-:W-:Y:S02]  /*0ce0*/  @P1 IMAD.MOV.U32 R18, RZ, RZ, R34 ;  /* 0x000000ffff121224 */ /* 0x000fe400078e0022 */
[----:B------:R-:W-:Y:S02]  /*0cf0*/  @P1 IMAD.MOV.U32 R19, RZ, RZ, R35 ;  /* 0x000000ffff131224 */ /* 0x000fe400078e0023 */
[----:B------:R-:W-:Y:S02]  /*0d00*/  @P1 IMAD R25, R29, 0x7, RZ ;  /* 0x000000071d191824 */ /* 0x000fe400078e02ff */
[----:B------:R-:W-:Y:S01]  /*0d10*/  @P1 IMAD.WIDE.U32 R18, R28, 0x7, R18 ;  /* 0x000000071c121825 */ /* 0x000fe200078e0012 */
[----:B------:R-:W-:-:S03]  /*0d20*/  SHF.R.U32.HI R9, RZ, 0x3, R0 ;  /* 0x00000003ff097819 */ /* 0x000fc60000011600 */
[----:B------:R-:W-:Y:S01]  /*0d30*/  @P1 IMAD.IADD R19, R19, 0x1, R25 ;  /* 0x0000000113131824 */ /* 0x000fe200078e0219 */
[----:B------:R-:W-:-:S04]  /*0d40*/  LOP3.LUT R39, R9, 0x1c, RZ, 0xc0, !PT ;  /* 0x0000001c09277812 */ /* 0x000fc800078ec0ff */
[C---:B------:R-:W-:Y:S01]  /*0d50*/  @P1 SHF.L.U64.HI R42, R18.reuse, 0x2, R19 ;  /* 0x00000002122a1819 */ /* 0x040fe20000010213 */
[----:B------:R-:W-:Y:S01]  /*0d60*/  @P1 IMAD.SHL.U32 R19, R18, 0x4, RZ ;  /* 0x0000000412131824 */ /* 0x000fe200078e00ff */
[----:B0-----:R-:W-:Y:S01]  /*0d70*/  @P1 IADD3 R14, P2, R11, R14, RZ ;  /* 0x0000000e0b0e1210 */ /* 0x001fe20007f5e0ff */
[----:B------:R-:W-:Y:S01]  /*0d80*/  IMAD.IADD R18, R0, 0x1, -R39 ;  /* 0x0000000100127824 */ /* 0x000fe200078e0a27 */
[----:B------:R-:W-:Y:S01]  /*0d90*/  ISETP.GE.U32.AND P0, PT, R41, R6, PT ;  /* 0x000000062900720c */ /* 0x000fe20003f06070 */
[----:B------:R-:W-:Y:S01]  /*0da0*/  IMAD.MOV.U32 R25, RZ, RZ, RZ ;  /* 0x000000ffff197224 */ /* 0x000fe200078e00ff */
[C---:B-1----:R-:W-:Y:S01]  /*0db0*/  @P1 IADD3 R36, P3, R19.reuse, R36, RZ ;  /* 0x0000002413241210 */ /* 0x042fe20007f7e0ff */
[----:B------:R-:W-:Y:S01]  /*0dc0*/  @P1 IMAD.X R15, R40, 0x1, R15, P2 ;  /* 0x00000001280f1824 */ /* 0x000fe200010e060f */
[----:B------:R-:W-:Y:S02]  /*0dd0*/  LOP3.LUT R18, R18, 0x1f, RZ, 0xc0, !PT ;  /* 0x0000001f12127812 */ /* 0x000fe400078ec0ff */
[----:B------:R-:W-:-:S02]  /*0de0*/  @P1 IADD3 R34, P2, R19, R12, RZ ;  /* 0x0000000c13221210 */ /* 0x000fc40007f5e0ff */
[----:B------:R-:W-:Y:S02]  /*0df0*/  ISETP.GE.U32.OR P0, PT, R18, R7, P0 ;  /* 0x000000071200720c */ /* 0x000fe40000706470 */
[----:B------:R-:W-:Y:S01]  /*0e00*/  SHF.R.U32.HI R11, RZ, 0x5, R0 ;  /* 0x00000005ff0b7819 */ /* 0x000fe20000011600 */
[----:B------:R-:W-:Y:S01]  /*0e10*/  IMAD.MOV.U32 R16, RZ, RZ, RZ ;  /* 0x000000ffff107224 */ /* 0x000fe200078e00ff */
[----:B------:R0:W2:Y:S01]  /*0e20*/  @P1 LDG.E R25, desc[UR6][R14.64] ;  /* 0x000000060e191981 */ /* 0x0000a2000c1e1900 */
[----:B------:R-:W-:Y:S02]  /*0e30*/  IMAD.MOV.U32 R22, RZ, RZ, RZ ;  /* 0x000000ffff167224 */ /* 0x000fe400078e00ff */
[----:B------:R-:W-:Y:S02]  /*0e40*/  IMAD.MOV.U32 R24, RZ, RZ, RZ ;  /* 0x000000ffff187224 */ /* 0x000fe400078e00ff */
[----:B------:R-:W-:Y:S01]  /*0e50*/  IMAD.MOV.U32 R19, RZ, RZ, RZ ;  /* 0x000000ffff137224 */ /* 0x000fe200078e00ff */
[----:B------:R-:W2:Y:S01]  /*0e60*/  @P1 LDG.E R16, desc[UR6][R60.64] ;  /* 0x000000063c101981 */ /* 0x000ea2000c1e1900 */
[----:B------:R-:W-:-:S02]  /*0e70*/  IMAD.MOV.U32 R12, RZ, RZ, RZ ;  /* 0x000000ffff0c7224 */ /* 0x000fc400078e00ff */
[C---:B------:R-:W-:Y:S01]  /*0e80*/  @P1 IMAD.X R35, R42.reuse, 0x1, R13, P2 ;  /* 0x000000012a231824 */ /* 0x040fe200010e060d */
[----:B------:R-:W2:Y:S01]  /*0e90*/  @P1 LDG.E R22, desc[UR6][R46.64] ;  /* 0x000000062e161981 */ /* 0x000ea2000c1e1900 */
[----:B------:R-:W-:Y:S02]  /*0ea0*/  @P1 IMAD.X R37, R42, 0x1, R37, P3 ;  /* 0x000000012a251824 */ /* 0x000fe400018e0625 */
[----:B------:R-:W-:Y:S01]  /*0eb0*/  IMAD.SHL.U32 R13, R11, 0x4, RZ ;  /* 0x000000040b0d7824 */ /* 0x000fe200078e00ff */
[----:B------:R-:W2:Y:S01]  /*0ec0*/  @P1 LDG.E R24, desc[UR6][R44.64] ;  /* 0x000000062c181981 */ /* 0x000ea2000c1e1900 */
[----:B------:R-:W-:-:S03]  /*0ed0*/  IMAD.IADD R21, R21, 0x1, R57 ;  /* 0x0000000115157824 */ /* 0x000fc600078e0239 */
[----:B------:R1:W2:Y:S01]  /*0ee0*/  @P1 LDG.E R19, desc[UR6][R34.64] ;  /* 0x0000000622131981 */ /* 0x0002a2000c1e1900 */
[----:B0-----:R-:W-:-:S03]  /*0ef0*/  LOP3.LUT R15, R13, 0x1c, RZ, 0xe2, !PT ;  /* 0x0000001c0d0f7812 */ /* 0x001fc600078ee2ff */
[----:B------:R0:W2:Y:S01]  /*0f00*/  @P1 LDG.E R12, desc[UR6][R36.64] ;  /* 0x00000006240c1981 */ /* 0x0000a2000c1e1900 */
[----:B------:R-:W-:Y:S01]  /*0f10*/  IADD3 R11, P1, R10, UR4, RZ ;  /* 0x000000040a0b7c10 */ /* 0x000fe2000ff3e0ff */
[----:B------:R-:W-:Y:S01]  /*0f20*/  IMAD.IADD R39, R0, 0x1, -R39 ;  /* 0x0000000100277824 */ /* 0x000fe200078e0a27 */
[----:B------:R-:W-:Y:S02]  /*0f30*/  SHF.L.U64.HI R18, R23, 0x5, R32 ;  /* 0x0000000517127819 */ /* 0x000fe40000010220 */
[-C--:B------:R-:W-:Y:S01]  /*0f40*/  @!P0 IADD3 R32, P5, R11, R20.reuse, RZ ;  /* 0x000000140b208210 */ /* 0x080fe20007fbe0ff */
[C---:B-1----:R-:W-:Y:S01]  /*0f50*/  @!P0 IMAD.WIDE.U32 R34, R28.reuse, 0x3, R20 ;  /* 0x000000031c228825 */ /* 0x042fe200078e0014 */
[----:B------:R-:W-:-:S03]  /*0f60*/  @!P0 LEA R46, P4, R28, R20, 0x1 ;  /* 0x000000141c2e8211 */ /* 0x000fc600078808ff */
[----:B------:R-:W-:Y:S01]  /*0f70*/  VIADD R13, R15, 0x2 ;  /* 0x000000020f0d7836 */ /* 0x000fe20000000000 */
[----:B------:R-:W-:Y:S01]  /*0f80*/  @!P0 IADD3 R44, P6, R11, R34, RZ ;  /* 0x000000220b2c8210 */ /* 0x000fe20007fde0ff */
[----:B0-----:R-:W-:Y:S02]  /*0f90*/  @!P0 IMAD R37, R29, 0x3, RZ ;  /* 0x000000031d258824 */ /* 0x001fe400078e02ff */
[----:B------:R-:W-:Y:S01]  /*0fa0*/  IMAD.SHL.U32 R34, R28, 0x4, RZ ;  /* 0x000000041c227824 */ /* 0x000fe200078e00ff */
[----:B---3--:R-:W-:Y:S02]  /*0fb0*/  FSET.BF.GT.AND R10, R30, RZ, PT ;  /* 0x000000ff1e0a720a */ /* 0x008fe40003804000 */
[----:B------:R-:W-:Y:S02]  /*0fc0*/  @!P0 IADD3 R30, P2, P3, R11, R28, R20 ;  /* 0x0000001c0b1e8210 */ /* 0x000fe40007b5e014 */
[----:B-----5:R-:W-:Y:S01]  /*0fd0*/  FSET.BF.GT.AND R14, R33, RZ, PT ;  /* 0x000000ff210e720a */ /* 0x020fe20003804000 */
[----:B------:R-:W-:Y:S01]  /*0fe0*/  FMUL R53, R10, R53 ;  /* 0x000000350a357220 */ /* 0x000fe20000400000 */
[----:B----4-:R-:W-:-:S03]  /*0ff0*/  FSET.BF.GT.AND R20, R31, RZ, PT ;  /* 0x000000ff1f14720a */ /* 0x010fc60003804000 */
[----:B------:R-:W-:Y:S01]  /*1000*/  FMUL R55, R14, R55 ;  /* 0x000000370e377220 */ /* 0x000fe20000400000 */
[----:B------:R-:W-:Y:S01]  /*1010*/  VIADD R14, R39, 0x1e ;  /* 0x0000001e270e7836 */ /* 0x000fe20000000000 */
[----:B------:R-:W-:Y:S01]  /*1020*/  IADD3.X R10, R18, UR5, RZ, P1, !PT ;  /* 0x00000005120a7c10 */ /* 0x000fe20008ffe4ff */
[----:B------:R-:W-:Y:S01]  /*1030*/  FMUL R51, R20, R51 ;  /* 0x0000003314337220 */ /* 0x000fe20000400000 */
[----:B------:R-:W-:Y:S02]  /*1040*/  ISETP.GE.U32.AND P1, PT, R13, R6, PT ;  /* 0x000000060d00720c */ /* 0x000fe40003f26070 */
[----:B------:R-:W-:-:S04]  /*1050*/  LOP3.LUT R20, R14, 0x1f, RZ, 0xc0, !PT ;  /* 0x0000001f0e147812 */ /* 0x000fc800078ec0ff */
[----:B------:R-:W-:Y:S01]  /*1060*/  ISETP.LT.U32.AND P1, PT, R20, R7, !P1 ;  /* 0x000000071400720c */ /* 0x000fe20004f21070 */
[-C--:B------:R-:W-:Y:S01]  /*1070*/  FMUL R13, R53, R8.reuse ;  /* 0x00000008350d7220 */ /* 0x080fe20000400000 */
[C---:B------:R-:W-:Y:S01]  /*1080*/  @!P0 IADD3.X R45, R10.reuse, R37, R35, P6, !PT ;  /* 0x000000250a2d8210 */ /* 0x040fe200037fe423 */
[-C--:B------:R-:W-:Y:S01]  /*1090*/  FMUL R14, R55, R8.reuse ;  /* 0x00000008370e7220 */ /* 0x080fe20000400000 */
[----:B------:R-:W-:Y:S02]  /*10a0*/  @!P0 IADD3.X R31, R10, R29, R21, P2, P3 ;  /* 0x0000001d0a1f8210 */ /* 0x000fe400017e6415 */
[----:B------:R-:W-:Y:S02]  /*10b0*/  @!P0 LEA.HI.X R35, R28, R21, R29, 0x1, P4 ;  /* 0x000000151c238211 */ /* 0x000fe400020f0c1d */
[----:B------:R-:W-:Y:S01]  /*10c0*/  @!P0 IADD3 R46, P2, R46, R11, RZ ;  /* 0x0000000b2e2e8210 */ /* 0x000fe20007f5e0ff */
[----:B------:R-:W-:Y:S02]  /*10d0*/  @!P0 IMAD.X R33, R10, 0x1, R21, P5 ;  /* 0x000000010a218824 */ /* 0x000fe400028e0615 */
[----:B------:R-:W-:Y:S01]  /*10e0*/  FMUL R21, R51, R8 ;  /* 0x0000000833157220 */ /* 0x000fe20000400000 */
[----:B------:R-:W-:Y:S01]  /*10f0*/  FSET.BF.GT.AND R36, R17, RZ, PT ;  /* 0x000000ff1124720a */ /* 0x000fe20003804000 */
[----:B------:R-:W-:Y:S01]  /*1100*/  @!P0 IMAD.X R47, R35, 0x1, R10, P2 ;  /* 0x00000001232f8824 */ /* 0x000fe200010e060a */
[----:B------:R-:W-:-:S02]  /*1110*/  F2FP.SATFINITE.E4M3.F32.PACK_AB_MERGE_C R13, RZ, R13, RZ ;  /* 0x0000000dff0d723e */ /* 0x000fc400048070ff */
[----:B------:R-:W-:Y:S01]  /*1120*/  F2FP.SATFINITE.E4M3.F32.PACK_AB_MERGE_C R14, RZ, R14, RZ ;  /* 0x0000000eff0e723e */ /* 0x000fe200048070ff */
[----:B------:R-:W-:Y:S01]  /*1130*/  FMUL R43, R36, R43 ;  /* 0x0000002b242b7220 */ /* 0x000fe20000400000 */
[----:B------:R-:W-:Y:S01]  /*1140*/  SHF.L.U64.HI R35, R28, 0x2, R29 ;  /* 0x000000021c237819 */ /* 0x000fe2000001021d */
[----:B------:R-:W0:Y:S01]  /*1150*/  @P1 LDC.64 R36, c[0x0][0x210] ;  /* 0x00008400ff241b82 */ /* 0x000e220000000a00 */
[----:B------:R-:W-:Y:S01]  /*1160*/  F2FP.SATFINITE.E4M3.F32.PACK_AB_MERGE_C R17, RZ, R21, RZ ;  /* 0x00000015ff11723e */ /* 0x000fe200048070ff */
[----:B------:R1:W-:Y:S01]  /*1170*/  @!P0 STG.E.U8 desc[UR6][R32.64], R13 ;  /* 0x0000000d20008986 */ /* 0x0003e2000c101106 */
[----:B------:R-:W-:-:S03]  /*1180*/  FMUL R21, R43, R8 ;  /* 0x000000082b157220 */ /* 0x000fc60000400000 */
[----:B------:R3:W-:Y:S01]  /*1190*/  @!P0 STG.E.U8 desc[UR6][R30.64], R14 ;  /* 0x0000000e1e008986 */ /* 0x0007e2000c101106 */
[----:B-1----:R-:W-:-:S04]  /*11a0*/  IMAD.WIDE.U32 R32, R59, R28, R34 ;  /* 0x0000001c3b207225 */ /* 0x002fc800078e0022 */
[----:B---3--:R-:W-:Y:S01]  /*11b0*/  IMAD.SHL.U32 R31, R23, 0x20, RZ ;  /* 0x00000020171f7824 */ /* 0x008fe200078e00ff */
[----:B------:R-:W-:Y:S01]  /*11c0*/  F2FP.SATFINITE.E4M3.F32.PACK_AB_MERGE_C R23, RZ, R21, RZ ;  /* 0x00000015ff17723e */ /* 0x000fe200048070ff */
[----:B------:R-:W-:Y:S01]  /*11d0*/  IMAD.IADD R21, R57, 0x1, R33 ;  /* 0x0000000139157824 */ /* 0x000fe200078e0221 */
[----:B------:R0:W-:Y:S02]  /*11e0*/  @!P0 STG.E.U8 desc[UR6][R46.64], R17 ;  /* 0x000000112e008986 */ /* 0x0001e4000c101106 */
[----:B------:R-:W-:Y:S02]  /*11f0*/  IADD3 R30, P2, P3, R20, R32, R31 ;  /* 0x00000020141e7210 */ /* 0x000fe40007b5e01f */
[----:B------:R1:W-:Y:S02]  /*1200*/  @!P0 STG.E.U8 desc[UR6][R44.64], R23 ;  /* 0x000000172c008986 */ /* 0x0003e4000c101106 */
[----:B------:R-:W-:Y:S02]  /*1210*/  IADD3.X R31, RZ, R21, R18, P2, P3 ;  /* 0x00000015ff1f7210 */ /* 0x000fe400017e6412 */
        /* <DEDUP_REMOVED lines=17> */
[----:B------:R-:W-:Y:S01]  /*1330*/  FMNMX R56, RZ, |R53|, !PT ;  /* 0x40000035ff387209 */ /* 0x000fe20007800000 */
[----:B------:R-:W-:-:S03]  /*1340*/  IMAD.MOV.U32 R40, RZ, RZ, RZ ;  /* 0x000000ffff287224 */ /* 0x000fc600078e00ff */
[----:B------:R-:W-:-:S03]  /*1350*/  FMNMX R56, |R55|, R56, !PT ;  /* 0x0000003837387209 */ /* 0x000fc60007800200 */
[----:B------:R1:W3:Y:S01]  /*1360*/  @P1 LDG.E R40, desc[UR6][R44.64] ;  /* 0x000000062c281981 */ /* 0x0002e2000c1e1900 */
[C---:B------:R-:W-:Y:S01]  /*1370*/  FMNMX R56, |R51|.reuse, R56, !PT ;  /* 0x0000003833387209 */ /* 0x040fe20007800200 */
[----:B-1----:R-:W-:Y:S01]  /*1380*/  FADD R44, R51, R42 ;  /* 0x0000002a332c7221 */ /* 0x002fe20000000000 */
[----:B0-----:R-:W-:-:S05]  /*1390*/  @P1 IADD3 R50, P0, R57, R36, RZ ;  /* 0x0000002439321210 */ /* 0x001fca0007f1e0ff */
[----:B------:R-:W-:Y:S02]  /*13a0*/  @P1 IMAD.X R51, R52, 0x1, R37, P0 ;  /* 0x0000000134331824 */ /* 0x000fe400000e0625 */
[----:B------:R-:W0:Y:S01]  /*13b0*/  @P1 LDC.64 R36, c[0x0][0x218] ;  /* 0x00008600ff241b82 */ /* 0x000e220000000a00 */
[----:B------:R-:W-:-:S06]  /*13c0*/  IMAD.MOV.U32 R33, RZ, RZ, RZ ;  /* 0x000000ffff217224 */ /* 0x000fcc00078e00ff */
[----:B------:R0:W4:Y:S01]  /*13d0*/  @P1 LDG.E R33, desc[UR6][R46.64] ;  /* 0x000000062e211981 */ /* 0x000122000c1e1900 */
[----:B------:R-:W-:Y:S01]  /*13e0*/  @P1 IMAD R53, R29, 0x6, RZ ;  /* 0x000000061d351824 */ /* 0x000fe200078e02ff */
[----:B0-----:R-:W-:Y:S01]  /*13f0*/  @P1 IADD3 R46, P0, R57, R36, RZ ;  /* 0x00000024392e1210 */ /* 0x001fe20007f1e0ff */
[----:B------:R-:W-:-:S04]  /*1400*/  @P1 IMAD.MOV.U32 R36, RZ, RZ, R30 ;  /* 0x000000ffff241224 */ /* 0x000fc800078e001e */
[----:B------:R-:W-:Y:S02]  /*1410*/  @P1 IMAD.X R47, R52, 0x1, R37, P0 ;  /* 0x00000001342f1824 */ /* 0x000fe400000e0625 */
[----:B------:R-:W-:Y:S02]  /*1420*/  @P1 IMAD.MOV.U32 R37, RZ, RZ, R31 ;  /* 0x000000ffff251224 */ /* 0x000fe400078e001f */
[----:B------:R-:W-:-:S04]  /*1430*/  @P1 IMAD.WIDE.U32 R36, R28, 0x6, R36 ;  /* 0x000000061c241825 */ /* 0x000fc800078e0024 */
[----:B------:R-:W-:Y:S02]  /*1440*/  @P1 IMAD.IADD R37, R53, 0x1, R37 ;  /* 0x0000000135251824 */ /* 0x000fe400078e0225 */
[----:B------:R-:W-:-:S03]  /*1450*/  @P1 IMAD.SHL.U32 R53, R36, 0x4, RZ ;  /* 0x0000000424351824 */ /* 0x000fc600078e00ff */
[----:B------:R-:W-:Y:S02]  /*1460*/  @P1 SHF.L.U64.HI R54, R36, 0x2, R37 ;  /* 0x0000000224361819 */ /* 0x000fe40000010225 */
[----:B------:R-:W0:Y:S01]  /*1470*/  @P1 LDC.64 R36, c[0x0][0x210] ;  /* 0x00008400ff241b82 */ /* 0x000e220000000a00 */
[----:B------:R-:W-:-:S06]  /*1480*/  IMAD.MOV.U32 R42, RZ, RZ, RZ ;  /* 0x000000ffff2a7224 */ /* 0x000fcc00078e00ff */
[----:B------:R0:W5:Y:S02]  /*1490*/  @P1 LDG.E R42, desc[UR6][R50.64] ;  /* 0x00000006322a1981 */ /* 0x000164000c1e1900 */
[----:B0-----:R-:W-:-:S05]  /*14a0*/  @P1 IADD3 R50, P0, R53, R36, RZ ;  /* 0x0000002435321210 */ /* 0x001fca0007f1e0ff */
[----:B------:R-:W-:Y:S02]  /*14b0*/  @P1 IMAD.X R51, R54, 0x1, R37, P0 ;  /* 0x0000000136331824 */ /* 0x000fe400000e0625 */
[----:B------:R-:W0:Y:S01]  /*14c0*/  @P1 LDC.64 R36, c[0x0][0x218] ;  /* 0x00008600ff241b82 */ /* 0x000e220000000a00 */
[----:B------:R-:W-:Y:S01]  /*14d0*/  IMAD.MOV.U32 R45, RZ, RZ, RZ ;  /* 0x000000ffff2d7224 */ /* 0x000fe200078e00ff */
[----:B--2---:R-:W-:Y:S01]  /*14e0*/  FSET.BF.GT.AND R49, R49, RZ, PT ;  /* 0x000000ff3131720a */ /* 0x004fe20003804000 */
[----:B------:R-:W-:-:S04]  /*14f0*/  @P1 IMAD.WIDE.U32 R30, R28, 0x7, R30 ;  /* 0x000000071c1e1825 */ /* 0x000fc800078e001e */
[----:B------:R1:W2:Y:S02]  /*1500*/  @P1 LDG.E R45, desc[UR6][R46.64] ;  /* 0x000000062e2d1981 */ /* 0x0002a4000c1e1900 */
[----:B-1----:R-:W-:Y:S01]  /*1510*/  FMUL R46, R49, R48 ;  /* 0x00000030312e7220 */ /* 0x002fe20000400000 */
[----:B0-----:R-:W-:Y:S01]  /*1520*/  @P1 IADD3 R52, P0, R53, R36, RZ ;  /* 0x0000002435341210 */ /* 0x001fe20007f1e0ff */
[----:B------:R-:W-:-:S04]  /*1530*/  @P1 IMAD R49, R29, 0x7, RZ ;  /* 0x000000071d311824 */ /* 0x000fc800078e02ff */
[----:B------:R-:W-:Y:S02]  /*1540*/  @P1 IMAD.X R53, R54, 0x1, R37, P0 ;  /* 0x0000000136351824 */ /* 0x000fe400000e0625 */
[----:B------:R-:W0:Y:S01]  /*1550*/  @P1 LDC.64 R36, c[0x0][0x210] ;  /* 0x00008400ff241b82 */ /* 0x000e220000000a00 */
[----:B------:R-:W-:Y:S02]  /*1560*/  @P1 IMAD.IADD R31, R49, 0x1, R31 ;  /* 0x00000001311f1824 */ /* 0x000fe400078e021f */
[----:B------:R-:W-:-:S03]  /*1570*/  @P1 IMAD.SHL.U32 R55, R30, 0x4, RZ ;  /* 0x000000041e371824 */ /* 0x000fc600078e00ff */
[----:B------:R-:W-:Y:S02]  /*1580*/  @P1 SHF.L.U64.HI R54, R30, 0x2, R31 ;  /* 0x000000021e361819 */ /* 0x000fe4000001021f */
[----:B------:R-:W1:Y:S01]  /*1590*/  @P1 LDC.64 R30, c[0x0][0x218] ;  /* 0x00008600ff1e1b82 */ /* 0x000e620000000a00 */
[----:B------:R-:W-:Y:S02]  /*15a0*/  IMAD.MOV.U32 R47, RZ, RZ, RZ ;  /* 0x000000ffff2f7224 */ /* 0x000fe400078e00ff */
[----:B------:R-:W-:Y:S02]  /*15b0*/  VIADD R41, R41, 0x1 ;  /* 0x0000000129297836 */ /* 0x000fe40000000000 */
[----:B------:R-:W-:Y:S02]  /*15c0*/  VIADD R39, R39, 0xffffffff ;  /* 0xffffffff27277836 */ /* 0x000fe40000000000 */
[----:B------:R0:W5:Y:S02]  /*15d0*/  @P1 LDG.E R47, desc[UR6][R50.64] ;  /* 0x00000006322f1981 */ /* 0x000164000c1e1900 */
[----:B0-----:R-:W-:-:S02]  /*15e0*/  @P1 IADD3 R50, P0, R55, R36, RZ ;  /* 0x0000002437321210 */ /* 0x001fc40007f1e0ff */
[----:B------:R-:W-:-:S03]  /*15f0*/  LOP3.LUT R36, R39, 0x1f, RZ, 0xc0, !PT ;  /* 0x0000001f27247812 */ /* 0x000fc600078ec0ff */
[----:B------:R-:W-:Y:S01]  /*1600*/  @P1 IMAD.X R51, R54, 0x1, R37, P0 ;  /* 0x0000000136331824 */ /* 0x000fe200000e0625 */
[----:B------:R-:W-:Y:S02]  /*1610*/  ISETP.GE.U32.AND P0, PT, R41, R6, PT ;  /* 0x000000062900720c */ /* 0x000fe40003f06070 */
[----:B-1----:R-:W-:Y:S02]  /*1620*/  @P1 IADD3 R30, P2, R55, R30, RZ ;  /* 0x0000001e371e1210 */ /* 0x002fe40007f5e0ff */
[----:B------:R-:W-:Y:S01]  /*1630*/  ISETP.GE.U32.OR P0, PT, R36, R7, P0 ;  /* 0x000000072400720c */ /* 0x000fe20000706470 */
[----:B------:R-:W-:Y:S02]  /*1640*/  IMAD.MOV.U32 R48, RZ, RZ, RZ ;  /* 0x000000ffff307224 */ /* 0x000fe400078e00ff */
[----:B------:R-:W-:Y:S02]  /*1650*/  IMAD.MOV.U32 R49, RZ, RZ, RZ ;  /* 0x000000ffff317224 */ /* 0x000fe400078e00ff */
[----:B------:R-:W-:-:S02]  /*1660*/  IMAD.MOV.U32 R39, RZ, RZ, RZ ;  /* 0x000000ffff277224 */ /* 0x000fc400078e00ff */
[----:B------:R-:W-:Y:S01]  /*1670*/  @P1 IMAD.X R31, R54, 0x1, R31, P2 ;  /* 0x00000001361f1824 */ /* 0x000fe200010e061f */
[----:B------:R-:W-:Y:S01]  /*1680*/  IADD3 R36, P3, R38, R32, RZ ;  /* 0x0000002026247210 */ /* 0x000fe20007f7e0ff */
[----:B------:R-:W5:Y:S04]  /*1690*/  @P1 LDG.E R48, desc[UR6][R52.64] ;  /* 0x0000000634301981 */ /* 0x000f68000c1e1900 */
[----:B------:R0:W5:Y:S01]  /*16a0*/  @P1 LDG.E R49, desc[UR6][R50.64] ;  /* 0x0000000632311981 */ /* 0x000162000c1e1900 */
[----:B------:R-:W-:-:S03]  /*16b0*/  IMAD.X R37, RZ, RZ, R21, P3 ;  /* 0x000000ffff257224 */ /* 0x000fc600018e0615 */
[----:B------:R1:W5:Y:S01]  /*16c0*/  @P1 LDG.E R39, desc[UR6][R30.64] ;  /* 0x000000061e271981 */ /* 0x000362000c1e1900 */
[C---:B------:R-:W-:Y:S01]  /*16d0*/  FADD R44, R43.reuse, R44 ;  /* 0x0000002c2b2c7221 */ /* 0x040fe20000000000 */
[----:B0-----:R-:W-:Y:S02]  /*16e0*/  @!P0 IADD3 R50, P1, R36, R11, RZ ;  /* 0x0000000b24328210 */ /* 0x001fe40007f3e0ff */
[----:B------:R-:W-:-:S03]  /*16f0*/  FMNMX R43, |R43|, R56, !PT ;  /* 0x000000382b2b7209 */ /* 0x000fc60007800200 */
[----:B------:R-:W-:Y:S01]  /*1700*/  @!P0 IMAD.X R51, R37, 0x1, R10, P1 ;  /* 0x0000000125338824 */ /* 0x000fe200008e060a */
[--C-:B------:R-:W-:Y:S02]  /*1710*/  @!P0 IADD3 R56, P1, P3, R11, R28, R36.reuse ;  /* 0x0000001c0b388210 */ /* 0x100fe40007b3e024 */
[----:B------:R-:W-:Y:S02]  /*1720*/  FSET.BF.GT.AND R25, R25, RZ, PT ;  /* 0x000000ff1919720a */ /* 0x000fe40003804000 */
[----:B------:R-:W-:Y:S02]  /*1730*/  @!P0 IADD3.X R57, R10, R29, R37, P1, P3 ;  /* 0x0000001d0a398210 */ /* 0x000fe40000fe6425 */
[----:B-1----:R-:W-:Y:S01]  /*1740*/  @!P0 LEA R30, P1, R28, R36, 0x1 ;  /* 0x000000241c1e8211 */ /* 0x002fe200078208ff */
[----:B------:R-:W-:Y:S01]  /*1750*/  FMUL R55, R25, R24 ;  /* 0x0000001819377220 */ /* 0x000fe20000400000 */
[----:B------:R-:W-:Y:S01]  /*1760*/  IADD3 R41, P2, R34, R32, RZ ;  /* 0x0000002022297210 */ /* 0x000fe20007f5e0ff */
[----:B------:R-:W-:Y:S01]  /*1770*/  FMUL R32, R46, R8 ;  /* 0x000000082e207220 */ /* 0x000fe20000400000 */
[C---:B------:R-:W-:Y:S01]  /*1780*/  @!P0 LEA.HI.X R25, R28.reuse, R37, R29, 0x1, P1 ;  /* 0x000000251c198211 */ /* 0x040fe200008f0c1d */
[----:B------:R-:W-:Y:S01]  /*1790*/  @!P0 IMAD.WIDE.U32 R36, R28, 0x3, R36 ;  /* 0x000000031c248825 */ /* 0x000fe200078e0024 */
[----:B------:R-:W-:-:S02]  /*17a0*/  FSET.BF.GT.AND R53, R22, RZ, PT ;  /* 0x000000ff1635720a */ /* 0x000fc40003804000 */
[----:B------:R-:W-:Y:S01]  /*17b0*/  F2FP.SATFINITE.E4M3.F32.PACK_AB_MERGE_C R22, RZ, R32, RZ ;  /* 0x00000020ff16723e */ /* 0x000fe200048070ff */
[----:B------:R-:W-:Y:S01]  /*17c0*/  @!P0 IMAD R31, R29, 0x3, RZ ;  /* 0x000000031d1f8824 */ /* 0x000fe200078e02ff */
[----:B------:R-:W-:Y:S02]  /*17d0*/  SHF.R.U32.HI R32, RZ, 0x5, R0 ;  /* 0x00000005ff207819 */ /* 0x000fe40000011600 */
[----:B------:R-:W-:Y:S01]  /*17e0*/  @!P0 IADD3 R36, P1, R11, R36, RZ ;  /* 0x000000240b248210 */ /* 0x000fe20007f3e0ff */
[----:B------:R-:W-:Y:S02]  /*17f0*/  FMUL R53, R53, R16 ;  /* 0x0000001035357220 */ /* 0x000fe40000400000 */
[----:B------:R-:W-:Y:S01]  /*1800*/  IMAD.SHL.U32 R32, R32, 0x4, RZ ;  /* 0x0000000420207824 */ /* 0x000fe200078e00ff */
[----:B------:R-:W-:Y:S02]  /*1810*/  @!P0 IADD3.X R37, R10, R31, R37, P1, !PT ;  /* 0x0000001f0a258210 */ /* 0x000fe40000ffe425 */
[----:B------:R-:W-:Y:S01]  /*1820*/  LOP3.LUT R31, R9, 0x1c, RZ, 0xc0, !PT ;  /* 0x0000001c091f7812 */ /* 0x000fe200078ec0ff */
[-C--:B------:R-:W-:Y:S01]  /*1830*/  FMUL R16, R53, R8.reuse ;  /* 0x0000000835107220 */ /* 0x080fe20000400000 */
[----:B------:R-:W-:Y:S01]  /*1840*/  @!P0 IADD3 R24, P3, R30, R11, RZ ;  /* 0x0000000b1e188210 */ /* 0x000fe20007f7e0ff */
[----:B------:R0:W-:Y:S01]  /*1850*/  @!P0 STG.E.U8 desc[UR6][R50.64], R22 ;  /* 0x0000001632008986 */ /* 0x0001e2000c101106 */
[----:B------:R-:W-:-:S02]  /*1860*/  FMUL R30, R55, R8 ;  /* 0x00000008371e7220 */ /* 0x000fc40000400000 */
[----:B------:R-:W-:Y:S01]  /*1870*/  F2FP.SATFINITE.E4M3.F32.PACK_AB_MERGE_C R16, RZ, R16, RZ ;  /* 0x00000010ff10723e */ /* 0x000fe200048070ff */
[----:B------:R-:W-:Y:S02]  /*1880*/  @!P0 IMAD.X R25, R25, 0x1, R10, P3 ;  /* 0x0000000119198824 */ /* 0x000fe400018e060a */
[----:B------:R-:W-:Y:S02]  /*1890*/  F2FP.SATFINITE.E4M3.F32.PACK_AB_MERGE_C R30, RZ, R30, RZ ;  /* 0x0000001eff1e723e */ /* 0x000fe400048070ff */
[----:B0-----:R-:W-:Y:S01]  /*18a0*/  LOP3.LUT R51, R32, 0x1c, RZ, 0xe2, !PT ;  /* 0x0000001c20337812 */ /* 0x001fe200078ee2ff */
[----:B------:R-:W-:Y:S01]  /*18b0*/  IMAD.IADD R32, R0, 0x1, -R31 ;  /* 0x0000000100207824 */ /* 0x000fe200078e0a1f */
[----:B------:R-:W-:-:S03]  /*18c0*/  FSET.BF.GT.AND R12, R12, RZ, PT ;  /* 0x000000ff0c0c720a */ /* 0x000fc60003804000 */
[----:B------:R-:W-:Y:S02]  /*18d0*/  VIADD R51, R51, 0x3 ;  /* 0x0000000333337836 */ /* 0x000fe40000000000 */
[----:B------:R-:W-:Y:S01]  /*18e0*/  VIADD R32, R32, 0x1d ;  /* 0x0000001d20207836 */ /* 0x000fe20000000000 */
[----:B------:R0:W-:Y:S02]  /*18f0*/  @!P0 STG.E.U8 desc[UR6][R56.64], R16 ;  /* 0x0000001038008986 */ /* 0x0001e4000c101106 */
[----:B------:R-:W-:Y:S02]  /*1900*/  ISETP.GE.U32.AND P1, PT, R51, R6, PT ;  /* 0x000000063300720c */ /* 0x000fe40003f26070 */
[----:B------:R1:W-:Y:S01]  /*1910*/  @!P0 STG.E.U8 desc[UR6][R24.64], R30 ;  /* 0x0000001e18008986 */ /* 0x0003e2000c101106 */
[----:B------:R-:W-:-:S04]  /*1920*/  LOP3.LUT R32, R32, 0x1f, RZ, 0xc0, !PT ;  /* 0x0000001f20207812 */ /* 0x000fc800078ec0ff */
[----:B------:R-:W-:Y:S01]  /*1930*/  ISETP.LT.U32.AND P1, PT, R32, R7, !P1 ;  /* 0x000000072000720c */ /* 0x000fe20004f21070 */
[----:B0-----:R-:W-:Y:S01]  /*1940*/  FMUL R57, R12, R19 ;  /* 0x000000130c397220 */ /* 0x001fe20000400000 */
[----:B-1----:R-:W-:-:S03]  /*1950*/  IMAD R25, R26, R28, RZ ;  /* 0x0000001c1a197224 */ /* 0x002fc600078e02ff */
[----:B------:R-:W-:Y:S01]  /*1960*/  FMUL R51, R57, R8 ;  /* 0x0000000839337220 */ /* 0x000fe20000400000 */
[----:B------:R-:W-:-:S04]  /*1970*/  IMAD.U32 R25, R25, 0x4, R2 ;  /* 0x0000000419197824 */ /* 0x000fc800078e0002 */
[----:B------:R-:W-:Y:S01]  /*1980*/  IMAD.SHL.U32 R25, R25, 0x20, RZ ;  /* 0x0000002019197824 */ /* 0x000fe200078e00ff */
[----:B------:R-:W-:Y:S01]  /*1990*/  F2FP.SATFINITE.E4M3.F32.PACK_AB_MERGE_C R51, RZ, R51, RZ ;  /* 0x00000033ff33723e */ /* 0x000fe200048070ff */
[----:B------:R-:W-:-:S03]  /*19a0*/  IMAD.X R21, R21, 0x1, R35, P2 ;  /* 0x0000000115157824 */ /* 0x000fc600010e0623 */
[----:B------:R-:W-:Y:S01]  /*19b0*/  IADD3 R34, P2, P3, R32, R41, R25 ;  /* 0x0000002920227210 */ /* 0x000fe20007b5e019 */
[----:B------:R0:W-:Y:S01]  /*19c0*/  @!P0 STG.E.U8 desc[UR6][R36.64], R51 ;  /* 0x0000003324008986 */ /* 0x0001e2000c101106 */
[----:B------:R-:W1:Y:S02]  /*19d0*/  @P1 LDC.64 R24, c[0x0][0x210] ;  /* 0x00008400ff181b82 */ /* 0x000e640000000a00 */
[----:B------:R-:W-:Y:S02]  /*19e0*/  IADD3.X R35, RZ, R21, R18, P2, P3 ;  /* 0x00000015ff237210 */ /* 0x000fe400017e6412 */
[----:B------:R-:W-:-:S04]  /*19f0*/  @P1 LEA R32, P0, R28, R34, 0x2 ;  /* 0x000000221c201211 */ /* 0x000fc800078010ff */
[----:B------:R-:W-:Y:S01]  /*1a00*/  @P1 LEA.HI.X R19, R28, R35, R29, 0x2, P0 ;  /* 0x000000231c131211 */ /* 0x000fe200000f141d */
[----:B------:R-:W-:-:S03]  /*1a10*/  @P1 IMAD.SHL.U32 R61, R32, 0x4, RZ ;  /* 0x00000004203d1824 */ /* 0x000fc600078e00ff */
[----:B------:R-:W-:Y:S02]  /*1a20*/  @P1 SHF.L.U64.HI R32, R32, 0x2, R19 ;  /* 0x0000000220201819 */ /* 0x000fe40000010213 */
[----:B------:R-:W3:Y:S01]  /*1a30*/  @P1 LDC.64 R18, c[0x0][0x218] ;  /* 0x00008600ff121b82 */ /* 0x000ee20000000a00 */
[----:B-1----:R-:W-:-:S05]  /*1a40*/  @P1 IADD3 R58, P0, R61, R24, RZ ;  /* 0x000000183d3a1210 */ /* 0x002fca0007f1e0ff */
[----:B------:R-:W-:Y:S02]  /*1a50*/  @P1 IMAD.X R59, R32, 0x1, R25, P0 ;  /* 0x00000001203b1824 */ /* 0x000fe400000e0619 */
[----:B0-----:R-:W-:Y:S01]  /*1a60*/  @P1 IMAD R37, R29, 0x5, RZ ;  /* 0x000000051d251824 */ /* 0x001fe200078e02ff */
[----:B---3--:R-:W-:Y:S01]  /*1a70*/  @P1 IADD3 R24, P0, R61, R18, RZ ;  /* 0x000000123d181210 */ /* 0x008fe20007f1e0ff */
[----:B------:R-:W-:-:S04]  /*1a80*/  IMAD.MOV.U32 R12, RZ, RZ, RZ ;  /* 0x000000ffff0c7224 */ /* 0x000fc800078e00ff */
[----:B------:R-:W-:Y:S02]  /*1a90*/  @P1 IMAD.X R25, R32, 0x1, R19, P0 ;  /* 0x0000000120191824 */ /* 0x000fe400000e0613 */
[----:B------:R-:W-:Y:S01]  /*1aa0*/  @P1 IMAD.WIDE.U32 R18, R28, 0x5, R34 ;  /* 0x000000051c121825 */ /* 0x000fe200078e0022 */
[----:B------:R0:W3:Y:S03]  /*1ab0*/  @P1 LDG.E R12, desc[UR6][R58.64] ;  /* 0x000000063a0c1981 */ /* 0x0000e6000c1e1900 */
[----:B------:R-:W-:-:S05]  /*1ac0*/  @P1 IMAD.IADD R19, R37, 0x1, R19 ;  /* 0x0000000125131824 */ /* 0x000fca00078e0213 */
[C---:B------:R-:W-:Y:S01]  /*1ad0*/  @P1 SHF.L.U64.HI R50, R18.reuse, 0x2, R19 ;  /* 0x0000000212321819 */ /* 0x040fe20000010213 */
[----:B0-----:R-:W-:Y:S02]  /*1ae0*/  @P1 IMAD.SHL.U32 R59, R18, 0x4, RZ ;  /* 0x00000004123b1824 */ /* 0x001fe400078e00ff */
[----:B------:R-:W0:Y:S01]  /*1af0*/  @P1 LDC.64 R18, c[0x0][0x210] ;  /* 0x00008400ff121b82 */ /* 0x000e220000000a00 */
[----:B------:R-:W-:-:S06]  /*1b00*/  IMAD.MOV.U32 R32, RZ, RZ, RZ ;  /* 0x000000ffff207224 */ /* 0x000fcc00078e00ff */
[----:B------:R0:W3:Y:S02]  /*1b10*/  @P1 LDG.E R32, desc[UR6][R24.64] ;  /* 0x0000000618201981 */ /* 0x0000e4000c1e1900 */
[----:B0-----:R-:W-:-:S05]  /*1b20*/  @P1 IADD3 R24, P0, R59, R18, RZ ;  /* 0x000000123b181210 */ /* 0x001fca0007f1e0ff */
[----:B------:R-:W-:Y:S02]  /*1b30*/  @P1 IMAD.X R25, R50, 0x1, R19, P0 ;  /* 0x0000000132191824 */ /* 0x000fe400000e0613 */
[----:B------:R-:W0:Y:S01]  /*1b40*/  @P1 LDC.64 R18, c[0x0][0x218] ;  /* 0x00008600ff121b82 */ /* 0x000e220000000a00 */
[----:B------:R-:W-:-:S05]  /*1b50*/  IMAD.IADD R36, R15, 0x1, R0 ;  /* 0x000000010f247824 */ /* 0x000fca00078e0200 */
[----:B------:R-:W-:Y:S02]  /*1b60*/  LOP3.LUT R37, R36, 0x1f, RZ, 0xc0, !PT ;  /* 0x0000001f24257812 */ /* 0x000fe400078ec0ff */
[----:B------:R-:W-:Y:S01]  /*1b70*/  FMNMX R54, R43, |R46|, !PT ;  /* 0x4000002e2b367209 */ /* 0x000fe20007800000 */
[----:B------:R-:W-:Y:S02]  /*1b80*/  FADD R46, RZ, R46 ;  /* 0x0000002eff2e7221 */ /* 0x000fe40000000000 */
[----:B------:R1:W0:Y:S01]  /*1b90*/  SHFL.IDX PT, R44, R44, R37, 0x1f ;  /* 0x00001f252c2c7589 */ /* 0x00022200000e0000 */
[C---:B------:R-:W-:Y:S01]  /*1ba0*/  FMNMX R54, |R53|.reuse, R54, !PT ;  /* 0x0000003635367209 */ /* 0x040fe20007800200 */
[----:B------:R-:W-:Y:S01]  /*1bb0*/  FADD R46, R53, R46 ;  /* 0x0000002e352e7221 */ /* 0x000fe20000000000 */
[----:B------:R-:W-:Y:S01]  /*1bc0*/  @P1 IMAD R53, R29, 0x6, RZ ;  /* 0x000000061d351824 */ /* 0x000fe200078e02ff */
[----:B0-----:R-:W-:Y:S01]  /*1bd0*/  @P1 IADD3 R36, P0, R59, R18, RZ ;  /* 0x000000123b241210 */ /* 0x001fe20007f1e0ff */
[----:B------:R-:W-:-:S04]  /*1be0*/  @P1 IMAD.MOV.U32 R18, RZ, RZ, R34 ;  /* 0x000000ffff121224 */ /* 0x000fc800078e0022 */
[----:B-1----:R-:W-:Y:S02]  /*1bf0*/  @P1 IMAD.X R37, R50, 0x1, R19, P0 ;  /* 0x0000000132251824 */ /* 0x002fe400000e0613 */
[----:B------:R-:W-:Y:S02]  /*1c00*/  @P1 IMAD.MOV.U32 R19, RZ, RZ, R35 ;  /* 0x000000ffff131224 */ /* 0x000fe400078e0023 */
[----:B------:R-:W-:-:S04]  /*1c10*/  @P1 IMAD.WIDE.U32 R18, R28, 0x6, R18 ;  /* 0x000000061c121825 */ /* 0x000fc800078e0012 */
[----:B------:R-:W-:Y:S02]  /*1c20*/  @P1 IMAD.IADD R19, R53, 0x1, R19 ;  /* 0x0000000135131824 */ /* 0x000fe400078e0213 */
[----:B------:R-:W-:-:S03]  /*1c30*/  @P1 IMAD.SHL.U32 R53, R18, 0x4, RZ ;  /* 0x0000000412351824 */ /* 0x000fc600078e00ff */
[----:B------:R-:W-:Y:S02]  /*1c40*/  @P1 SHF.L.U64.HI R52, R18, 0x2, R19 ;  /* 0x0000000212341819 */ /* 0x000fe40000010213 */
[----:B------:R-:W0:Y:S01]  /*1c50*/  @P1 LDC.64 R18, c[0x0][0x210] ;  /* 0x00008400ff121b82 */ /* 0x000e220000000a00 */
[----:B------:R-:W-:-:S06]  /*1c60*/  IMAD.MOV.U32 R38, RZ, RZ, RZ ;  /* 0x000000ffff267224 */ /* 0x000fcc00078e00ff */
[----:B------:R0:W3:Y:S02]  /*1c70*/  @P1 LDG.E R38, desc[UR6][R24.64] ;  /* 0x0000000618261981 */ /* 0x0000e4000c1e1900 */
[----:B0-----:R-:W-:-:S05]  /*1c80*/  @P1 IADD3 R24, P0, R53, R18, RZ ;  /* 0x0000001235181210 */ /* 0x001fca0007f1e0ff */
[----:B------:R-:W-:Y:S02]  /*1c90*/  @P1 IMAD.X R25, R52, 0x1, R19, P0 ;  /* 0x0000000134191824 */ /* 0x000fe400000e0613 */
[----:B------:R-:W0:Y:S01]  /*1ca0*/  @P1 LDC.64 R18, c[0x0][0x218] ;  /* 0x00008600ff121b82 */ /* 0x000e220000000a00 */
[----:B------:R-:W-:-:S06]  /*1cb0*/  IMAD.MOV.U32 R43, RZ, RZ, RZ ;  /* 0x000000ffff2b7224 */ /* 0x000fcc00078e00ff */
[----:B------:R0:W3:Y:S01]  /*1cc0*/  @P1 LDG.E R43, desc[UR6][R36.64] ;  /* 0x00000006242b1981 */ /* 0x0000e2000c1e1900 */
[----:B------:R-:W-:Y:S01]  /*1cd0*/  @P1 IMAD.WIDE.U32 R34, R28, 0x7, R34 ;  /* 0x000000071c221825 */ /* 0x000fe200078e0022 */
[----:B0-----:R-:W-:-:S05]  /*1ce0*/  @P1 IADD3 R36, P0, R53, R18, RZ ;  /* 0x0000001235241210 */ /* 0x001fca0007f1e0ff */
[----:B------:R-:W-:Y:S02]  /*1cf0*/  @P1 IMAD.X R37, R52, 0x1, R19, P0 ;  /* 0x0000000134251824 */ /* 0x000fe400000e0613 */
[----:B------:R-:W0:Y:S01]  /*1d00*/  @P1 LDC.64 R18, c[0x0][0x210] ;  /* 0x00008400ff121b82 */ /* 0x000e220000000a00 */
[----:B------:R-:W-:Y:S02]  /*1d10*/  @P1 IMAD R53, R29, 0x7, RZ ;  /* 0x000000071d351824 */ /* 0x000fe400078e02ff */
[C---:B------:R-:W-:Y:S01]  /*1d20*/  FADD R46, R55.reuse, R46 ;  /* 0x0000002e372e7221 */ /* 0x040fe20000000000 */
[----:B------:R-:W-:Y:S01]  /*1d30*/  FMNMX R54, |R55|, R54, !PT ;  /* 0x0000003637367209 */ /* 0x000fe20007800200 */
[----:B------:R-:W-:Y:S02]  /*1d40*/  @P1 IMAD.IADD R35, R53, 0x1, R35 ;  /* 0x0000000135231824 */ /* 0x000fe400078e0223 */
[C---:B------:R-:W-:Y:S01]  /*1d50*/  FADD R46, R57.reuse, R46 ;  /* 0x0000002e392e7221 */ /* 0x040fe20000000000 */
[----:B------:R-:W-:Y:S01]  /*1d60*/  FMNMX R57, |R57|, R54, !PT ;  /* 0x0000003639397209 */ /* 0x000fe20007800200 */
[----:B------:R-:W-:Y:S01]  /*1d70*/  IMAD.MOV.U32 R50, RZ, RZ, RZ ;  /* 0x000000ffff327224 */ /* 0x000fe200078e00ff */
[C---:B------:R-:W-:Y:S01]  /*1d80*/  @P1 SHF.L.U64.HI R54, R34.reuse, 0x2, R35 ;  /* 0x0000000222361819 */ /* 0x040fe20000010223 */
[----:B------:R-:W-:-:S04]  /*1d90*/  @P1 IMAD.SHL.U32 R35, R34, 0x4, RZ ;  /* 0x0000000422231824 */ /* 0x000fc800078e00ff */
[----:B------:R0:W3:Y:S02]  /*1da0*/  @P1 LDG.E R50, desc[UR6][R24.64] ;  /* 0x0000000618321981 */ /* 0x0000e4000c1e1900 */
[----:B0-----:R-:W-:-:S05]  /*1db0*/  @P1 IADD3 R24, P0, R35, R18, RZ ;  /* 0x0000001223181210 */ /* 0x001fca0007f1e0ff */
[----:B------:R-:W-:Y:S02]  /*1dc0*/  @P1 IMAD.X R25, R54, 0x1, R19, P0 ;  /* 0x0000000136191824 */ /* 0x000fe400000e0613 */
[----:B------:R-:W0:Y:S01]  /*1dd0*/  @P1 LDC.64 R18, c[0x0][0x218] ;  /* 0x00008600ff121b82 */ /* 0x000e220000000a00 */
[----:B------:R-:W-:-:S06]  /*1de0*/  IMAD.MOV.U32 R52, RZ, RZ, RZ ;  /* 0x000000ffff347224 */ /* 0x000fcc00078e00ff */
[----:B------:R1:W3:Y:S01]  /*1df0*/  @P1 LDG.E R52, desc[UR6][R36.64] ;  /* 0x0000000624341981 */ /* 0x0002e2000c1e1900 */
[----:B------:R-:W-:-:S06]  /*1e00*/  IMAD.MOV.U32 R34, RZ, RZ, RZ ;  /* 0x000000ffff227224 */ /* 0x000fcc00078e00ff */
[----:B------:R4:W3:Y:S01]  /*1e10*/  @P1 LDG.E R34, desc[UR6][R24.64] ;  /* 0x0000000618221981 */ /* 0x0008e2000c1e1900 */
[----:B0-----:R-:W-:Y:S01]  /*1e20*/  @P1 IADD3 R18, P0, R35, R18, RZ ;  /* 0x0000001223121210 */ /* 0x001fe20007f1e0ff */
[----:B------:R-:W-:-:S04]  /*1e30*/  IMAD.MOV.U32 R35, RZ, RZ, RZ ;  /* 0x000000ffff237224 */ /* 0x000fc800078e00ff */
[----:B------:R-:W-:-:S05]  /*1e40*/  @P1 IMAD.X R19, R54, 0x1, R19, P0 ;  /* 0x0000000136131824 */ /* 0x000fca00000e0613 */
[----:B------:R0:W3:Y:S01]  /*1e50*/  @P1 LDG.E R35, desc[UR6][R18.64] ;  /* 0x0000000612231981 */ /* 0x0000e2000c1e1900 */
[----:B-1----:R-:W-:Y:S01]  /*1e60*/  IMAD.IADD R36, R0, 0x1, -R31 ;  /* 0x0000000100247824 */ /* 0x002fe200078e0a1f */
[----:B------:R-:W-:-:S03]  /*1e70*/  LOP3.LUT R37, R31, 0x3, RZ, 0xfc, !PT ;  /* 0x000000031f257812 */ /* 0x000fc600078efcff */
[----:B------:R-:W-:Y:S01]  /*1e80*/  VIADD R36, R36, 0x1d ;  /* 0x0000001d24247836 */ /* 0x000fe20000000000 */
[----:B------:R-:W-:-:S04]  /*1e90*/  ISETP.GE.U32.AND P0, PT, R37, R6, PT ;  /* 0x000000062500720c */ /* 0x000fc80003f06070 */
[----:B------:R-:W-:Y:S02]  /*1ea0*/  LOP3.LUT R36, R36, 0x1f, RZ, 0xc0, !PT ;  /* 0x0000001f24247812 */ /* 0x000fe400078ec0ff */
[----:B----4-:R-:W-:Y:S02]  /*1eb0*/  LEA R24, P2, R28, R41, 0x2 ;  /* 0x000000291c187211 */ /* 0x010fe400078410ff */
[C---:B------:R-:W-:Y:S02]  /*1ec0*/  ISETP.GE.U32.OR P0, PT, R36.reuse, R7, P0 ;  /* 0x000000072400720c */ /* 0x040fe40000706470 */
[----:B------:R-:W-:Y:S02]  /*1ed0*/  LOP3.LUT R25, R31, 0x2, RZ, 0xfc, !PT ;  /* 0x000000021f197812 */ /* 0x000fe400078efcff */
[----:B------:R-:W-:Y:S02]  /*1ee0*/  IADD3 R24, P3, R36, R24, RZ ;  /* 0x0000001824187210 */ /* 0x000fe40007f7e0ff */
[----:B0-----:R-:W-:-:S02]  /*1ef0*/  LEA.HI.X R18, R28, R21, R29, 0x2, P2 ;  /* 0x000000151c127211 */ /* 0x001fc400010f141d */
[----:B------:R-:W-:-:S03]  /*1f00*/  ISETP.GE.U32.AND P1, PT, R25, R6, PT ;  /* 0x000000061900720c */ /* 0x000fc60003f26070 */
[----:B------:R-:W-:Y:S02]  /*1f10*/  IMAD.X R25, RZ, RZ, R18, P3 ;  /* 0x000000ffff197224 */ /* 0x000fe400018e0612 */
[----:B------:R-:W-:Y:S01]  /*1f20*/  @!P0 IMAD.WIDE.U32 R18, R28, 0x3, R24 ;  /* 0x000000031c128825 */ /* 0x000fe200078e0018 */
[----:B------:R-:W-:-:S03]  /*1f30*/  IADD3 R15, R15, 0x1, R0 ;  /* 0x000000010f0f7810 */ /* 0x000fc60007ffe000 */
[----:B------:R-:W-:Y:S01]  /*1f40*/  @!P0 IMAD R37, R29, 0x3, RZ ;  /* 0x000000031d258824 */ /* 0x000fe200078e02ff */
[----:B------:R-:W-:Y:S02]  /*1f50*/  @!P0 IADD3 R18, P2, R11, R18, RZ ;  /* 0x000000120b128210 */ /* 0x000fe40007f5e0ff */
[----:B------:R-:W-:Y:S02]  /*1f60*/  FSET.BF.GT.AND R40, R40, RZ, PT ;  /* 0x000000ff2828720a */ /* 0x000fe40003804000 */
[----:B--2---:R-:W-:Y:S02]  /*1f70*/  FSET.BF.GT.AND R45, R45, RZ, PT ;  /* 0x000000ff2d2d720a */ /* 0x004fe40003804000 */
[----:B------:R-:W-:Y:S02]  /*1f80*/  LOP3.LUT R13, R13, 0xff, RZ, 0xc0, !PT ;  /* 0x000000ff0d0d7812 */ /* 0x000fe400078ec0ff */
[----:B------:R-:W-:Y:S02]  /*1f90*/  LOP3.LUT R14, R14, 0xffff, RZ, 0xc0, !PT ;  /* 0x0000ffff0e0e7812 */ /* 0x000fe400078ec0ff */
[----:B------:R-:W-:-:S02]  /*1fa0*/  @!P0 IADD3.X R19, R10, R37, R19, P2, !PT ;  /* 0x000000250a138210 */ /* 0x000fc400017fe413 */
[----:B------:R-:W-:Y:S01]  /*1fb0*/  LOP3.LUT R23, R23, 0xffff, RZ, 0xc0, !PT ;  /* 0x0000ffff17177812 */ /* 0x000fe200078ec0ff */
[----:B------:R-:W-:Y:S01]  /*1fc0*/  FMUL R33, R40, R33 ;  /* 0x0000002128217220 */ /* 0x000fe20000400000 */
[----:B------:R-:W-:Y:S01]  /*1fd0*/  LOP3.LUT R37, R15, 0x1f, RZ, 0xc0, !PT ;  /* 0x0000001f0f257812 */ /* 0x000fe200078ec0ff */
[----:B-----5:R-:W-:Y:S01]  /*1fe0*/  FMUL R45, R45, R42 ;  /* 0x0000002a2d2d7220 */ /* 0x020fe20000400000 */
[----:B------:R-:W-:Y:S02]  /*1ff0*/  PRMT R14, R14, 0x7604, R13 ;  /* 0x000076040e0e7816 */ /* 0x000fe4000000000d */
[----:B------:R-:W-:Y:S02]  /*2000*/  LOP3.LUT R17, R17, 0xff, RZ, 0xc0, !PT ;  /* 0x000000ff11117812 */ /* 0x000fe400078ec0ff */
[----:B------:R-:W-:Y:S02]  /*2010*/  LOP3.LUT R22, R22, 0xff, RZ, 0xc0, !PT ;  /* 0x000000ff16167812 */ /* 0x000fe400078ec0ff */
[----:B------:R-:W-:Y:S01]  /*2020*/  LOP3.LUT R15, R16, 0xffff, RZ, 0xc0, !PT ;  /* 0x0000ffff100f7812 */ /* 0x000fe200078ec0ff */
[----:B------:R-:W-:Y:S01]  /*2030*/  IMAD.SHL.U32 R13, R23, 0x1000000, RZ ;  /* 0x01000000170d7824 */ /* 0x000fe200078e00ff */
[----:B------:R-:W-:Y:S01]  /*2040*/  LOP3.LUT R51, R51, 0xffff, RZ, 0xc0, !PT ;  /* 0x0000ffff33337812 */ /* 0x000fe200078ec0ff */
[-C--:B------:R-:W-:Y:S01]  /*2050*/  FMUL R55, R33, R8.reuse ;  /* 0x0000000821377220 */ /* 0x080fe20000400000 */
[----:B------:R-:W-:Y:S01]  /*2060*/  PRMT R14, R14, 0x5410, R17 ;  /* 0x000054100e0e7816 */ /* 0x000fe20000000011 */
[----:B------:R-:W-:Y:S01]  /*2070*/  FMUL R53, R45, R8 ;  /* 0x000000082d357220 */ /* 0x000fe20000400000 */
[----:B------:R-:W-:-:S02]  /*2080*/  PRMT R15, R15, 0x7604, R22 ;  /* 0x000076040f0f7816 */ /* 0x000fc40000000016 */
[----:B------:R-:W-:Y:S02]  /*2090*/  LOP3.LUT R30, R30, 0xff, RZ, 0xc0, !PT ;  /* 0x000000ff1e1e7812 */ /* 0x000fe400078ec0ff */
[----:B------:R-:W-:Y:S01]  /*20a0*/  ISETP.GE.U32.OR P1, PT, R20, R7, P1 ;  /* 0x000000071400720c */ /* 0x000fe20000f26470 */
[----:B------:R-:W-:Y:S01]  /*20b0*/  IMAD.SHL.U32 R20, R51, 0x1000000, RZ ;  /* 0x0100000033147824 */ /* 0x000fe200078e00ff */
[----:B------:R-:W-:Y:S01]  /*20c0*/  LOP3.LUT R13, R14, R13, RZ, 0xfc, !PT ;  /* 0x0000000d0e0d7212 */ /* 0x000fe200078efcff */
[----:B------:R-:W-:Y:S01]  /*20d0*/  FADD R14, RZ, R33 ;  /* 0x00000021ff0e7221 */ /* 0x000fe20000000000 */
[----:B------:R-:W-:Y:S02]  /*20e0*/  PRMT R15, R15, 0x5410, R30 ;  /* 0x000054100f0f7816 */ /* 0x000fe4000000001e */
[----:B------:R-:W-:Y:S02]  /*20f0*/  FSET.BF.GT.AND R48, R48, RZ, PT ;  /* 0x000000ff3030720a */ /* 0x000fe40003804000 */
[----:B------:R-:W-:-:S02]  /*2100*/  F2FP.SATFINITE.E4M3.F32.PACK_AB_MERGE_C R55, RZ, R55, RZ ;  /* 0x00000037ff37723e */ /* 0x000fc400048070ff */
[----:B------:R-:W-:Y:S01]  /*2110*/  F2FP.SATFINITE.E4M3.F32.PACK_AB_MERGE_C R53, RZ, R53, RZ ;  /* 0x00000035ff35723e */ /* 0x000fe200048070ff */
[----:B------:R-:W-:Y:S01]  /*2120*/  FADD R30, R45, R14 ;  /* 0x0000000e2d1e7221 */ /* 0x000fe20000000000 */
[----:B------:R-:W-:Y:S01]  /*2130*/  LOP3.LUT R20, R15, R20, RZ, 0xfc, !PT ;  /* 0x000000140f147212 */ /* 0x000fe200078efcff */
[----:B------:R-:W-:Y:S01]  /*2140*/  FMUL R47, R48, R47 ;  /* 0x0000002f302f7220 */ /* 0x000fe20000400000 */
[----:B------:R-:W-:Y:S02]  /*2150*/  LOP3.LUT R15, R55, 0xff, RZ, 0xc0, !PT ;  /* 0x000000ff370f7812 */ /* 0x000fe400078ec0ff */
[----:B------:R-:W-:Y:S02]  /*2160*/  LOP3.LUT R16, R53, 0xffff, RZ, 0xc0, !PT ;  /* 0x0000ffff35107812 */ /* 0x000fe400078ec0ff */
[----:B------:R-:W-:Y:S02]  /*2170*/  FMNMX R22, R57, |R33|, !PT ;  /* 0x4000002139167209 */ /* 0x000fe40007800000 */
[----:B------:R-:W-:Y:S01]  /*2180*/  FSET.BF.GT.AND R14, R39, RZ, PT ;  /* 0x000000ff270e720a */ /* 0x000fe20003804000 */
[----:B------:R-:W-:Y:S01]  /*2190*/  FMUL R51, R47, R8 ;  /* 0x000000082f337220 */ /* 0x000fe20000400000 */
[----:B------:R-:W-:-:S02]  /*21a0*/  PRMT R17, R16, 0x7604, R15 ;  /* 0x0000760410117816 */ /* 0x000fc4000000000f */
[----:B------:R-:W-:Y:S01]  /*21b0*/  FMNMX R22, |R45|, R22, !PT ;  /* 0x000000162d167209 */ /* 0x000fe20007800200 */
[----:B------:R-:W-:Y:S01]  /*21c0*/  FMUL R49, R14, R49 ;  /* 0x000000310e317220 */ /* 0x000fe20000400000 */
[----:B------:R-:W-:Y:S01]  /*21d0*/  @!P1 LOP3.LUT R15, R9, 0x1ffffffc, RZ, 0xc0, !PT ;  /* 0x1ffffffc090f9812 */ /* 0x000fe200078ec0ff */
[----:B------:R3:W0:Y:S01]  /*21e0*/  SHFL.IDX PT, R46, R46, R37, 0x1f ;  /* 0x00001f252e2e7589 */ /* 0x00062200000e0000 */
[C---:B------:R-:W-:Y:S01]  /*21f0*/  FADD R30, R47.reuse, R30 ;  /* 0x0000001e2f1e7221 */ /* 0x040fe20000000000 */
[----:B------:R-:W-:Y:S01]  /*2200*/  FMNMX R22, |R47|, R22, !PT ;  /* 0x000000162f167209 */ /* 0x000fe20007800200 */
[----:B------:R-:W-:Y:S01]  /*2210*/  FMUL R47, R49, R8 ;  /* 0x00000008312f7220 */ /* 0x000fe20000400000 */
[----:B------:R-:W-:Y:S02]  /*2220*/  @!P1 IADD3 R15, R0, 0x1e, -R15 ;  /* 0x0000001e000f9810 */ /* 0x000fe40007ffe80f */
[----:B------:R-:W-:Y:S02]  /*2230*/  F2FP.SATFINITE.E4M3.F32.PACK_AB_MERGE_C R51, RZ, R51, RZ ;  /* 0x00000033ff33723e */ /* 0x000fe400048070ff */
[----:B---3--:R-:W-:-:S02]  /*2240*/  FSET.BF.GT.AND R37, R32, RZ, PT ;  /* 0x000000ff2025720a */ /* 0x008fc40003804000 */
[----:B------:R-:W-:Y:S02]  /*2250*/  @!P1 LOP3.LUT R32, R15, 0x1f, RZ, 0xc0, !PT ;  /* 0x0000001f0f209812 */ /* 0x000fe400078ec0ff */
[----:B------:R-:W-:Y:S01]  /*2260*/  LOP3.LUT R14, R51, 0xff, RZ, 0xc0, !PT ;  /* 0x000000ff330e7812 */ /* 0x000fe200078ec0ff */
[----:B------:R-:W-:Y:S01]  /*2270*/  FMUL R37, R37, R12 ;  /* 0x0000000c25257220 */ /* 0x000fe20000400000 */
[----:B------:R-:W-:Y:S01]  /*2280*/  F2FP.SATFINITE.E4M3.F32.PACK_AB_MERGE_C R47, RZ, R47, RZ ;  /* 0x0000002fff2f723e */ /* 0x000fe200048070ff */
[C---:B------:R-:W-:Y:S01]  /*2290*/  FADD R36, R49.reuse, R30 ;  /* 0x0000001e31247221 */ /* 0x040fe20000000000 */
[----:B------:R-:W-:Y:S01]  /*22a0*/  FMNMX R12, |R49|, R22, !PT ;  /* 0x00000016310c7209 */ /* 0x000fe20007800200 */
[----:B------:R-:W-:Y:S01]  /*22b0*/  FMUL R45, R37, R8 ;  /* 0x00000008252d7220 */ /* 0x000fe20000400000 */
[----:B------:R-:W-:Y:S02]  /*22c0*/  PRMT R23, R17, 0x5410, R14 ;  /* 0x0000541011177816 */ /* 0x000fe4000000000e */
[----:B------:R-:W-:-:S02]  /*22d0*/  LOP3.LUT R14, R47, 0xffff, RZ, 0xc0, !PT ;  /* 0x0000ffff2f0e7812 */ /* 0x000fc400078ec0ff */
[----:B------:R-:W-:Y:S02]  /*22e0*/  @!P1 IADD3 R32, P2, P3, R11, R41, R32 ;  /* 0x000000290b209210 */ /* 0x000fe40007b5e020 */
[----:B------:R-:W-:Y:S01]  /*22f0*/  F2FP.SATFINITE.E4M3.F32.PACK_AB_MERGE_C R45, RZ, R45, RZ ;  /* 0x0000002dff2d723e */ /* 0x000fe200048070ff */
[----:B------:R-:W-:Y:S01]  /*2300*/  IMAD.SHL.U32 R14, R14, 0x1000000, RZ ;  /* 0x010000000e0e7824 */ /* 0x000fe200078e00ff */
[----:B------:R-:W-:Y:S02]  /*2310*/  @!P1 IADD3.X R33, R10, R21, RZ, P2, P3 ;  /* 0x000000150a219210 */ /* 0x000fe400017e64ff */
[C---:B------:R-:W-:Y:S02]  /*2320*/  @!P0 LEA R22, P5, R28.reuse, R24, 0x1 ;  /* 0x000000181c168211 */ /* 0x040fe400078a08ff */
[----:B------:R-:W-:Y:S02]  /*2330*/  LOP3.LUT R16, R45, 0xff, RZ, 0xc0, !PT ;  /* 0x000000ff2d107812 */ /* 0x000fe400078ec0ff */
[----:B------:R-:W-:Y:S01]  /*2340*/  LOP3.LUT R30, R23, R14, RZ, 0xfc, !PT ;  /* 0x0000000e171e7212 */ /* 0x000fe200078efcff */
[----:B------:R1:W-:Y:S01]  /*2350*/  @!P1 STG.E.U8 desc[UR6][R32.64], R55 ;  /* 0x0000003720009986 */ /* 0x0003e2000c101106 */
[----:B------:R-:W-:-:S02]  /*2360*/  @!P0 LEA.HI.X R23, R28, R25, R29, 0x1, P5 ;  /* 0x000000191c178211 */ /* 0x000fc400028f0c1d */
[-C--:B------:R-:W-:Y:S02]  /*2370*/  @!P0 IADD3 R14, P2, R24, R11.reuse, RZ ;  /* 0x0000000b180e8210 */ /* 0x080fe40007f5e0ff */
[----:B------:R-:W-:Y:S01]  /*2380*/  @!P0 IADD3 R22, P5, R22, R11, RZ ;  /* 0x0000000b16168210 */ /* 0x000fe20007fbe0ff */
[----:B------:R-:W-:Y:S04]  /*2390*/  BSSY B0, `(.L_x_14835) ;  /* 0x000001f000007945 */ /* 0x000fe80003800000 */
[----:B------:R-:W-:Y:S01]  /*23a0*/  @!P0 IMAD.X R23, R23, 0x1, R10, P5 ;  /* 0x0000000117178824 */ /* 0x000fe200028e060a */
[----:B------:R-:W-:-:S05]  /*23b0*/  FSET.BF.GT.AND R43, R43, RZ, PT ;  /* 0x000000ff2b2b720a */ /* 0x000fca0003804000 */
[----:B------:R-:W-:-:S04]  /*23c0*/  FMUL R43, R43, R38 ;  /* 0x000000262b2b7220 */ /* 0x000fc80000400000 */
[----:B------:R-:W-:-:S05]  /*23d0*/  FMUL R39, R43, R8 ;  /* 0x000000082b277220 */ /* 0x000fca0000400000 */
[----:B------:R-:W-:-:S04]  /*23e0*/  F2FP.SATFINITE.E4M3.F32.PACK_AB_MERGE_C R39, RZ, R39, RZ ;  /* 0x00000027ff27723e */ /* 0x000fc800048070ff */
[----:B------:R-:W-:-:S04]  /*23f0*/  LOP3.LUT R17, R39, 0xffff, RZ, 0xc0, !PT ;  /* 0x0000ffff27117812 */ /* 0x000fc800078ec0ff */
[----:B------:R-:W-:Y:S02]  /*2400*/  PRMT R57, R17, 0x7604, R16 ;  /* 0x0000760411397816 */ /* 0x000fe40000000010 */
[----:B------:R-:W-:Y:S01]  /*2410*/  @!P0 IADD3 R16, P3, P4, R11, R28, R24 ;  /* 0x0000001c0b108210 */ /* 0x000fe20007c7e018 */
[----:B------:R-:W-:-:S03]  /*2420*/  FADD R38, RZ, R37 ;  /* 0x00000025ff267221 */ /* 0x000fc60000000000 */
[----:B------:R-:W-:Y:S02]  /*2430*/  @!P0 IADD3.X R17, R10, R29, R25, P3, P4 ;  /* 0x0000001d0a118210 */ /* 0x000fe40001fe8419 */
[----:B------:R-:W-:Y:S02]  /*2440*/  FSET.BF.GT.AND R15, R52, RZ, PT ;  /* 0x000000ff340f720a */ /* 0x000fe40003804000 */
[----:B------:R-:W-:-:S03]  /*2450*/  FSET.BF.GT.AND R49, R35, RZ, PT ;  /* 0x000000ff2331720a */ /* 0x000fc60003804000 */
[----:B------:R-:W-:-:S04]  /*2460*/  FMUL R35, R15, R50 ;  /* 0x000000320f237220 */ /* 0x000fc80000400000 */
[----:B------:R-:W-:Y:S01]  /*2470*/  FMUL R15, R35, R8 ;  /* 0x00000008230f7220 */ /* 0x000fe20000400000 */
[----:B------:R-:W-:Y:S01]  /*2480*/  FMUL R49, R49, R34 ;  /* 0x0000002231317220 */ /* 0x000fe20000400000 */
[----:B------:R-:W-:-:S03]  /*2490*/  IMAD.IADD R34, R31, 0x1, R0 ;  /* 0x000000011f227824 */ /* 0x000fc600078e0200 */
[----:B------:R-:W-:-:S04]  /*24a0*/  F2FP.SATFINITE.E4M3.F32.PACK_AB_MERGE_C R31, RZ, R15, RZ ;  /* 0x0000000fff1f723e */ /* 0x000fc800048070ff */
[----:B-1----:R-:W-:Y:S01]  /*24b0*/  LOP3.LUT R32, R31, 0xff, RZ, 0xc0, !PT ;  /* 0x000000ff1f207812 */ /* 0x002fe200078ec0ff */
[----:B------:R-:W-:Y:S02]  /*24c0*/  @!P0 IMAD.X R15, R25, 0x1, R10, P2 ;  /* 0x00000001190f8824 */ /* 0x000fe400010e060a */
[----:B------:R-:W-:Y:S01]  /*24d0*/  FMUL R33, R49, R8 ;  /* 0x0000000831217220 */ /* 0x000fe20000400000 */
[----:B------:R-:W-:Y:S01]  /*24e0*/  PRMT R32, R57, 0x5410, R32 ;  /* 0x0000541039207816 */ /* 0x000fe20000000020 */
        /* <DEDUP_REMOVED lines=9> */
.L_x_14836:
[----:B------:R-:W-:Y:S05]  /*2580*/  BSYNC B0 ;  /* 0x0000000000007941 */ /* 0x000fea0003800000 */
.L_x_14835:
        /* <DEDUP_REMOVED lines=12> */
.L_x_14838:
[----:B------:R-:W-:Y:S05]  /*2650*/  BSYNC B0 ;  /* 0x0000000000007941 */ /* 0x000fea0003800000 */
.L_x_14837:
        /* <DEDUP_REMOVED lines=12> */
.L_x_14840:
[----:B------:R-:W-:Y:S05]  /*2720*/  BSYNC B0 ;  /* 0x0000000000007941 */ /* 0x000fea0003800000 */
.L_x_14839:
[----:B------:R-:W-:Y:S01]  /*2730*/  VIADD R10, R34, 0x2 ;  /* 0x00000002220a7836 */ /* 0x000fe20000000000 */
[----:B------:R-:W-:Y:S01]  /*2740*/  F2FP.SATFINITE.E4M3.F32.PACK_AB_MERGE_C R21, RZ, R33, RZ ;  /* 0x00000021ff15723e */ /* 0x000fe200048070ff */
[----:B------:R-:W3:Y:S01]  /*2750*/  S2UR UR5, SR_CgaCtaId ;  /* 0x00000000000579c3 */ /* 0x000ee20000008800 */
[----:B------:R-:W-:Y:S01]  /*2760*/  LOP3.LUT R9, R9, 0x1ffffffc, RZ, 0xc0, !PT ;  /* 0x1ffffffc09097812 */ /* 0x000fe200078ec0ff */
[----:B------:R4:W-:Y:S01]  /*2770*/  @!P0 STG.E.U8 desc[UR6][R14.64], R45 ;  /* 0x0000002d0e008986 */ /* 0x0009e2000c101106 */
[----:B------:R-:W-:Y:S01]  /*2780*/  LOP3.LUT R29, R10, 0x1f, RZ, 0xc0, !PT ;  /* 0x0000001f0a1d7812 */ /* 0x000fe200078ec0ff */
[----:B------:R-:W-:Y:S01]  /*2790*/  UMOV UR4, 0x400 ;  /* 0x0000040000047882 */ /* 0x000fe20000000000 */
[----:B------:R-:W-:Y:S01]  /*27a0*/  LOP3.LUT R10, R21, 0xffff, RZ, 0xc0, !PT ;  /* 0x0000ffff150a7812 */ /* 0x000fe200078ec0ff */
[----:B012---:R-:W-:Y:S01]  /*27b0*/  IMAD.IADD R24, R0, 0x1, -R9 ;  /* 0x0000000100187824 */ /* 0x007fe200078e0a09 */
[----:B------:R-:W-:Y:S01]  /*27c0*/  UIADD3 UR4, UR4, 0x20, URZ ;  /* 0x0000002004047890 */ /* 0x000fe2000fffe03f */
[----:B------:R-:W-:Y:S01]  /*27d0*/  FADD R38, R43, R38 ;  /* 0x000000262b267221 */ /* 0x000fe20000000000 */
[----:B------:R-:W-:Y:S01]  /*27e0*/  VIADD R34, R34, 0x3 ;  /* 0x0000000322227836 */ /* 0x000fe20000000000 */
[----:B------:R0:W-:Y:S01]  /*27f0*/  @!P0 STG.E.U8 desc[UR6][R16.64], R39 ;  /* 0x0000002710008986 */ /* 0x0001e2000c101106 */
[----:B------:R-:W-:Y:S01]  /*2800*/  IMAD.SHL.U32 R11, R10, 0x1000000, RZ ;  /* 0x010000000a0b7824 */ /* 0x000fe200078e00ff */
[----:B------:R-:W-:Y:S01]  /*2810*/  LOP3.LUT R10, R0, 0x1f, RZ, 0xc0, !PT ;  /* 0x0000001f000a7812 */ /* 0x000fe200078ec0ff */
[----:B------:R-:W-:Y:S01]  /*2820*/  FADD R38, R35, R38 ;  /* 0x0000002623267221 */ /* 0x000fe20000000000 */
[----:B----4-:R-:W-:Y:S01]  /*2830*/  VIADD R14, R24, 0xffffffff ;  /* 0xffffffff180e7836 */ /* 0x010fe20000000000 */
[----:B------:R-:W-:Y:S01]  /*2840*/  LOP3.LUT R25, R34, 0x1f, RZ, 0xc0, !PT ;  /* 0x0000001f22197812 */ /* 0x000fe200078ec0ff */
[----:B------:R-:W1:Y:S01]  /*2850*/  SHFL.IDX PT, R36, R36, R29, 0x1f ;  /* 0x00001f1d24247589 */ /* 0x000e6200000e0000 */
[----:B------:R-:W-:Y:S01]  /*2860*/  LOP3.LUT R33, R32, R11, RZ, 0xfc, !PT ;  /* 0x0000000b20217212 */ /* 0x000fe200078efcff */
[----:B------:R-:W-:Y:S01]  /*2870*/  FADD R38, R49, R38 ;  /* 0x0000002631267221 */ /* 0x000fe20000000000 */
[----:B------:R-:W-:Y:S01]  /*2880*/  SHF.R.U32.HI R11, RZ, 0x8, R0 ;  /* 0x00000008ff0b7819 */ /* 0x000fe20000011600 */
[----:B------:R-:W-:Y:S01]  /*2890*/  VIADD R28, R24, 0x1e ;  /* 0x0000001e181c7836 */ /* 0x000fe20000000000 */
[----:B------:R-:W-:Y:S01]  /*28a0*/  LOP3.LUT R14, R14, 0x1f, RZ, 0xc0, !PT ;  /* 0x0000001f0e0e7812 */ /* 0x000fe200078ec0ff */
[C---:B------:R-:W-:Y:S01]  /*28b0*/  VIADD R15, R24.reuse, 0x1d ;  /* 0x0000001d180f7836 */ /* 0x040fe20000000000 */
[----:B------:R-:W2:Y:S01]  /*28c0*/  SHFL.IDX PT, R25, R38, R25, 0x1f ;  /* 0x00001f1926197589 */ /* 0x000ea200000e0000 */
[----:B------:R-:W-:Y:S01]  /*28d0*/  IMAD.SHL.U32 R11, R11, 0x20, RZ ;  /* 0x000000200b0b7824 */ /* 0x000fe200078e00ff */
[----:B---3--:R-:W-:Y:S01]  /*28e0*/  ULEA UR4, UR5, UR4, 0x18 ;  /* 0x0000000405047291 */ /* 0x008fe2000f8ec03f */
[----:B------:R-:W-:Y:S01]  /*28f0*/  LOP3.LUT R32, R24, 0x1f, RZ, 0xc0, !PT ;  /* 0x0000001f18207812 */ /* 0x000fe200078ec0ff */
[----:B------:R3:W-:Y:S01]  /*2900*/  @!P0 STG.E.U8 desc[UR6][R22.64], R31 ;  /* 0x0000001f16008986 */ /* 0x0007e2000c101106 */
[----:B------:R-:W-:Y:S01]  /*2910*/  LOP3.LUT R28, R28, 0x1f, RZ, 0xc0, !PT ;  /* 0x0000001f1c1c7812 */ /* 0x000fe200078ec0ff */
[----:B------:R-:W-:Y:S01]  /*2920*/  BSSY B0, `(.L_x_14841) ;  /* 0x0000087000007945 */ /* 0x000fe20003800000 */
[----:B------:R-:W-:Y:S01]  /*2930*/  LOP3.LUT R11, R11, 0xffffffe0, R10, 0xe2, !PT ;  /* 0xffffffe00b0b7812 */ /* 0x000fe200078ee20a */
[----:B------:R4:W-:Y:S01]  /*2940*/  @!P0 STG.E.U8 desc[UR6][R18.64], R21 ;  /* 0x0000001512008986 */ /* 0x0009e2000c101106 */
[----:B0-----:R-:W-:Y:S01]  /*2950*/  LOP3.LUT R16, R15, 0x1f, RZ, 0xc0, !PT ;  /* 0x0000001f0f107812 */ /* 0x001fe200078ec0ff */
[----:B------:R-:W-:Y:S01]  /*2960*/  FADD R15, RZ, R44 ;  /* 0x0000002cff0f7221 */ /* 0x000fe20000000000 */
[----:B------:R-:W-:Y:S01]  /*2970*/  FMNMX R12, R12, |R37|, !PT ;  /* 0x400000250c0c7209 */ /* 0x000fe20007800000 */
[----:B------:R-:W-:-:S02]  /*2980*/  IMAD R14, R11, 0x21, R14 ;  /* 0x000000210b0e7824 */ /* 0x000fc400078e020e */
[----:B------:R-:W-:Y:S01]  /*2990*/  IMAD R32, R11, 0x21, R32 ;  /* 0x000000210b207824 */ /* 0x000fe200078e0220 */
[----:B------:R-:W-:Y:S01]  /*29a0*/  FMNMX R12, |R43|, R12, !PT ;  /* 0x0000000c2b0c7209 */ /* 0x000fe20007800200 */
[C---:B------:R-:W-:Y:S01]  /*29b0*/  IMAD R28, R11.reuse, 0x21, R28 ;  /* 0x000000210b1c7824 */ /* 0x040fe200078e021c */
[----:B------:R-:W-:Y:S01]  /*29c0*/  LEA R17, R14, UR4, 0x2 ;  /* 0x000000040e117c11 */ /* 0x000fe2000f8e10ff */
[----:B------:R-:W-:Y:S01]  /*29d0*/  IMAD R16, R11, 0x21, R16 ;  /* 0x000000210b107824 */ /* 0x000fe200078e0210 */
[----:B------:R-:W-:Y:S01]  /*29e0*/  SHF.R.U32.HI R14, RZ, 0x5, R0 ;  /* 0x00000005ff0e7819 */ /* 0x000fe20000011600 */
[----:B------:R-:W-:Y:S01]  /*29f0*/  FADD R15, R46, R15 ;  /* 0x0000000f2e0f7221 */ /* 0x000fe20000000000 */
[----:B------:R-:W-:Y:S02]  /*2a00*/  LEA R32, R32, UR4, 0x2 ;  /* 0x0000000420207c11 */ /* 0x000fe4000f8e10ff */
[----:B---3--:R-:W-:Y:S01]  /*2a10*/  LEA R23, R28, UR4, 0x2 ;  /* 0x000000041c177c11 */ /* 0x008fe2000f8e10ff */
[----:B------:R-:W-:Y:S01]  /*2a20*/  IMAD.SHL.U32 R14, R14, 0x4, RZ ;  /* 0x000000040e0e7824 */ /* 0x000fe200078e00ff */
[----:B------:R-:W-:Y:S01]  /*2a30*/  LEA R16, R16, UR4, 0x2 ;  /* 0x0000000410107c11 */ /* 0x000fe2000f8e10ff */
[----:B------:R0:W-:Y:S01]  /*2a40*/  STS [R32], R13 ;  /* 0x0000000d20007388 */ /* 0x0001e20000000800 */
[----:B----4-:R-:W-:Y:S01]  /*2a50*/  FMNMX R18, |R35|, R12, !PT ;  /* 0x0000000c23127209 */ /* 0x010fe20007800200 */
[----:B-1----:R-:W-:Y:S01]  /*2a60*/  FADD R12, R15, R36 ;  /* 0x000000240f0c7221 */ /* 0x002fe20000000000 */
[----:B------:R-:W-:Y:S01]  /*2a70*/  LOP3.LUT R14, R14, 0x1c, RZ, 0xe2, !PT ;  /* 0x0000001c0e0e7812 */ /* 0x000fe200078ee2ff */
[----:B------:R0:W-:Y:S01]  /*2a80*/  STS [R17], R20 ;  /* 0x0000001411007388 */ /* 0x0001e20000000800 */
[----:B------:R-:W-:Y:S01]  /*2a90*/  FMNMX R49, |R49|, R18, !PT ;  /* 0x0000001231317209 */ /* 0x000fe20007800200 */
[----:B--2---:R-:W-:Y:S01]  /*2aa0*/  FADD R12, R12, R25 ;  /* 0x000000190c0c7221 */ /* 0x004fe20000000000 */
[----:B------:R-:W-:Y:S01]  /*2ab0*/  ISETP.GE.U32.AND P0, PT, R14, R7, PT ;  /* 0x000000070e00720c */ /* 0x000fe20003f06070 */
[----:B------:R0:W-:Y:S04]  /*2ac0*/  STS [R23], R30 ;  /* 0x0000001e17007388 */ /* 0x0001e80000000800 */
[----:B------:R0:W-:Y:S01]  /*2ad0*/  STS [R16], R33 ;  /* 0x0000002110007388 */ /* 0x0001e20000000800 */
[----:B------:R-:W-:Y:S07]  /*2ae0*/  BAR.SYNC.DEFER_BLOCKING 0x0 ;  /* 0x0000000000007b1d */ /* 0x000fee0000010000 */
[----:B------:R-:W-:Y:S05]  /*2af0*/  @P0 BRA `(.L_x_14842) ;  /* 0x0000000400a40947 */ /* 0x000fea0003800000 */
[----:B------:R-:W-:Y:S01]  /*2b00*/  LOP3.LUT R4, RZ, R4, RZ, 0x33, !PT ;  /* 0x00000004ff047212 */ /* 0x000fe200078e33ff */
[----:B------:R-:W-:Y:S01]  /*2b10*/  IMAD.SHL.U32 R18, R26, 0x4, RZ ;  /* 0x000000041a127824 */ /* 0x000fe200078e00ff */
[----:B------:R-:W-:Y:S01]  /*2b20*/  LOP3.LUT R5, RZ, R5, RZ, 0x33, !PT ;  /* 0x00000005ff057212 */ /* 0x000fe200078e33ff */
[----:B0-----:R-:W-:Y:S01]  /*2b30*/  IMAD R13, R3, UR10, RZ ;  /* 0x0000000a030d7c24 */ /* 0x001fe2000f8e02ff */
        /* <DEDUP_REMOVED lines=27> */
.L_x_14845:
        /* <DEDUP_REMOVED lines=44> */
[----:B--2---:R0:W-:Y:S01]  /*2fb0*/  @!P2 STG.E desc[UR6][R20.64], R33 ;  /* 0x000000211400a986 */ /* 0x0041e2000c101906 */
[----:B------:R-:W-:Y:S01]  /*2fc0*/  ISETP.NE.AND P2, PT, R25, RZ, PT ;  /* 0x000000ff1900720c */ /* 0x000fe20003f45270 */
[----:B------:R-:W-:-:S02]  /*2fd0*/  VIADD R24, R39, 0x1f ;  /* 0x0000001f27187836 */ /* 0x000fc40000000000 */
[----:B----4-:R0:W-:Y:S01]  /*2fe0*/  @!P1 STG.E desc[UR6][R22.64], R35 ;  /* 0x0000002316009986 */ /* 0x0101e2000c101906 */
[----:B------:R-:W-:-:S04]  /*2ff0*/  IADD3 R30, P1, R30, UR8, RZ ;  /* 0x000000081e1e7c10 */ /* 0x000fc8000ff3e0ff */
[----:B------:R-:W-:-:S05]  /*3000*/  IADD3.X R32, R32, UR9, RZ, P1, !PT ;  /* 0x0000000920207c10 */ /* 0x000fca0008ffe4ff */
[----:B------:R-:W-:Y:S05]  /*3010*/  @P2 BRA `(.L_x_14845) ;  /* 0xfffffffc00342947 */ /* 0x000fea000383ffff */
.L_x_14844:
[----:B------:R-:W-:Y:S05]  /*3020*/  BSYNC B1 ;  /* 0x0000000000017941 */ /* 0x000fea0003800000 */
.L_x_14843:
[----:B------:R-:W-:Y:S05]  /*3030*/  @!P0 BRA `(.L_x_14842) ;  /* 0x0000000000548947 */ /* 0x000fea0003800000 */
.L_x_14848:
[----:B0-----:R-:W-:Y:S01]  /*3040*/  LOP3.LUT R21, R24, 0x1f, RZ, 0xc0, !PT ;  /* 0x0000001f18157812 */ /* 0x001fe200078ec0ff */
        /* <DEDUP_REMOVED lines=13> */
.L_x_14847:
[----:B------:R-:W-:Y:S05]  /*3120*/  BSYNC B1 ;  /* 0x0000000000017941 */ /* 0x000fea0003800000 */
.L_x_14846:
[----:B------:R-:W-:Y:S01]  /*3130*/  ISETP.NE.AND P0, PT, R13, RZ, PT ;  /* 0x000000ff0d00720c */ /* 0x000fe20003f05270 */
[----:B------:R-:W-:Y:S01]  /*3140*/  VIADD R24, R21, 0x1f ;  /* 0x0000001f15187836 */ /* 0x000fe20000000000 */
[----:B------:R-:W-:Y:S01]  /*3150*/  IADD3 R30, P1, R30, UR8, RZ ;  /* 0x000000081e1e7c10 */ /* 0x000fe2000ff3e0ff */
[----:B------:R-:W-:-:S03]  /*3160*/  IMAD.IADD R28, R14, 0x1, R19 ;  /* 0x000000010e1c7824 */ /* 0x000fc600078e0213 */
[----:B------:R-:W-:-:S07]  /*3170*/  IADD3.X R32, R32, UR9, RZ, P1, !PT ;  /* 0x0000000920207c10 */ /* 0x000fce0008ffe4ff */
[----:B------:R-:W-:Y:S05]  /*3180*/  @P0 BRA `(.L_x_14848) ;  /* 0xfffffffc00ac0947 */ /* 0x000fea000383ffff */
.L_x_14842:
[----:B------:R-:W-:Y:S05]  /*3190*/  BSYNC B0 ;  /* 0x0000000000007941 */ /* 0x000fea0003800000 */
.L_x_14841:
        /* <DEDUP_REMOVED lines=36> */
.L_x_14850:
[----:B------:R-:W-:Y:S05]  /*33e0*/  BSYNC B0 ;  /* 0x0000000000007941 */ /* 0x000fea0003800000 */
.L_x_14849:
        /* <DEDUP_REMOVED lines=9> */
[----:B0-----:R-:W-:-:S05]  /*3480*/  FMNMX R2, R49, R2, !PT ;  /* 0x0000000231027209 */ /* 0x001fca0007800000 */
[----:B------:R-:W0:Y:S01]  /*3490*/  SHFL.DOWN PT, R3, R2, 0x8, 0x1f ;  /* 0x09001f0002037f89 */ /* 0x000e2200000e0000 */
[----:B-1----:R-:W-:Y:S01]  /*34a0*/  @!P0 LEA R10, R7, R10, 0x18 ;  /* 0x0000000a070a8211 */ /* 0x002fe200078ec0ff */
        /* <DEDUP_REMOVED lines=27> */
.L_x_14861:
[----:B-1----:R-:W-:-:S07]  /*3660*/  FMNMX R7, R4, R7, !PT ;  /* 0x0000000704077209 */ /* 0x002fce0007800000 */
.L_x_14853:
[----:B------:R-:W-:Y:S05]  /*3670*/  BSYNC B0 ;  /* 0x0000000000007941 */ /* 0x000fea0003800000 */
.L_x_14852:
[----:B------:R-:W-:Y:S01]  /*3680*/  ISETP.NE.AND P0, PT, R0, RZ, PT ;  /* 0x000000ff0000720c */ /* 0x000fe20003f05270 */
[----:B------:R-:W-:-:S12]  /*3690*/  BSSY B0, `(.L_x_14851) ;  /* 0x0000004000007945 */ /* 0x000fd80003800000 */
[----:B------:R-:W-:Y:S05]  /*36a0*/  @P0 BRA `(.L_x_14855) ;  /* 0x0000000000080947 */ /* 0x000fea0003800000 */
[----:B------:R-:W1:Y:S02]  /*36b0*/  LDC.64 R2, c[0x0][0x238] ;  /* 0x00008e00ff027b82 */ /* 0x000e640000000a00 */
[----:B-1----:R1:W-:Y:S02]  /*36c0*/  REDG.E.MAX.S32.STRONG.GPU desc[UR6][R2.64], R7 ;  /* 0x000000070200798e */ /* 0x0023e4000d10e386 */
.L_x_14855:
[----:B------:R-:W-:Y:S05]  /*36d0*/  BSYNC B0 ;  /* 0x0000000000007941 */ /* 0x000fea0003800000 */
.L_x_14851:
        /* <DEDUP_REMOVED lines=10> */
[----:B------:R-:W-:-:S07]  /*3780*/  MOV R6, 0x37a0 ;  /* 0x000037a000067802 */ /* 0x000fce0000000f00 */
[----:B01----:R-:W-:Y:S05]  /*3790*/  CALL.REL.NOINC `($__internal_381_$__cuda_sm20_rcp_rn_f32_slowpath) ;  /* 0x0000000400847944 */ /* 0x003fea0003c00000 */
[----:B------:R-:W-:Y:S01]  /*37a0*/  IMAD.MOV.U32 R5, RZ, RZ, R0 ;  /* 0x000000ffff057224 */ /* 0x000fe200078e0000 */
[----:B------:R-:W-:Y:S06]  /*37b0*/  BRA `(.L_x_14857) ;  /* 0x0000000000107947 */ /* 0x000fec0003800000 */
.L_x_14856:
[----:B------:R-:W2:Y:S02]  /*37c0*/  MUFU.RCP R5, R8 ;  /* 0x0000000800057308 */ /* 0x000ea40000001000 */
[----:B--2---:R-:W-:-:S04]  /*37d0*/  FFMA R0, R5, R8, -1 ;  /* 0xbf80000005007423 */ /* 0x004fc80000000008 */
[----:B------:R-:W-:-:S04]  /*37e0*/  FADD.FTZ R0, -R0, -RZ ;  /* 0x800000ff00007221 */ /* 0x000fc80000010100 */
[----:B------:R-:W-:-:S07]  /*37f0*/  FFMA R5, R5, R0, R5 ;  /* 0x0000000005057223 */ /* 0x000fce0000000005 */
.L_x_14857:
[----:B01----:R-:W0:Y:S02]  /*3800*/  LDC.64 R2, c[0x0][0x240] ;  /* 0x00009000ff027b82 */ /* 0x003e240000000a00 */
[----:B0-----:R-:W-:Y:S01]  /*3810*/  STG.E desc[UR6][R2.64], R5 ;  /* 0x0000000502007986 */ /* 0x001fe2000c101906 */
[----:B------:R-:W-:Y:S05]  /*3820*/  EXIT ;  /* 0x000000000000794d */ /* 0x000fea0003800000 */
.L_x_14854:
[----:B------:R-:W-:Y:S02]  /*3830*/  IMAD.MOV.U32 R6, RZ, RZ, 0x4 ;  /* 0x00000004ff067424 */ /* 0x000fe400078e00ff */
[----:B------:R-:W-:Y:S02]  /*3840*/  IMAD.MOV.U32 R9, RZ, RZ, 0x1f ;  /* 0x0000001fff097424 */ /* 0x000fe400078e00ff */
[----:B------:R-:W-:-:S07]  /*3850*/  IMAD.MOV.U32 R5, RZ, RZ, -0x1 ;  /* 0xffffffffff057424 */ /* 0x000fce00078e00ff */
[----:B01----:R-:W-:Y:S05]  /*3860*/  WARPSYNC.COLLECTIVE R5, `(.L_x_14858) ;  /* 0x0000000005087348 */ /* 0x003fea0003c00000 */
[----:B-1----:R1:W2:Y:S02]  /*3870*/  SHFL.DOWN P0, R7, R2, R6, R9 ;  /* 0x0800000602077389 */ /* 0x0022a40000000009 */
[----:B012---:R-:W-:Y:S01]  /*3880*/  ENDCOLLECTIVE ;  /* 0x000000000000791b */ /* 0x007fe20003800000 */
.L_x_14858:
[----:B------:R-:W-:Y:S02]  /*3890*/  IMAD.MOV.U32 R6, RZ, RZ, 0x2 ;  /* 0x00000002ff067424 */ /* 0x000fe400078e00ff */
[----:B------:R-:W-:-:S05]  /*38a0*/  IMAD.MOV.U32 R3, RZ, RZ, R7 ;  /* 0x000000ffff037224 */ /* 0x000fca00078e0007 */
[----:B------:R-:W-:-:S05]  /*38b0*/  FMNMX R3, R3, R2, !PT ;  /* 0x0000000203037209 */ /* 0x000fca0007800000 */
[----:B------:R-:W-:-:S07]  /*38c0*/  IMAD.MOV.U32 R2, RZ, RZ, R3 ;  /* 0x000000ffff027224 */ /* 0x000fce00078e0003 */
[----:B------:R-:W-:Y:S05]  /*38d0*/  WARPSYNC.COLLECTIVE R5, `(.L_x_14859) ;  /* 0x0000000005087348 */ /* 0x000fea0003c00000 */
[----:B------:R0:W1:Y:S02]  /*38e0*/  SHFL.DOWN P0, R7, R2, R6, R9 ;  /* 0x0800000602077389 */ /* 0x0000640000000009 */
[----:B01----:R-:W-:Y:S01]  /*38f0*/  ENDCOLLECTIVE ;  /* 0x000000000000791b */ /* 0x003fe20003800000 */
.L_x_14859:
[----:B------:R-:W-:Y:S02]  /*3900*/  IMAD.MOV.U32 R6, RZ, RZ, 0x1 ;  /* 0x00000001ff067424 */ /* 0x000fe400078e00ff */
[----:B------:R-:W-:-:S05]  /*3910*/  IMAD.MOV.U32 R4, RZ, RZ, R7 ;  /* 0x000000ffff047224 */ /* 0x000fca00078e0007 */
[----:B------:R-:W-:-:S05]  /*3920*/  FMNMX R4, R3, R4, !PT ;  /* 0x0000000403047209 */ /* 0x000fca0007800000 */
[----:B------:R-:W-:-:S07]  /*3930*/  IMAD.MOV.U32 R2, RZ, RZ, R4 ;  /* 0x000000ffff027224 */ /* 0x000fce00078e0004 */
[----:B------:R-:W-:Y:S05]  /*3940*/  WARPSYNC.COLLECTIVE R5, `(.L_x_14860) ;  /* 0x0000000005087348 */ /* 0x000fea0003c00000 */
[----:B------:R0:W1:Y:S02]  /*3950*/  SHFL.DOWN P0, R7, R2, R6, R9 ;  /* 0x0800000602077389 */ /* 0x0000640000000009 */
[----:B01----:R-:W-:Y:S01]  /*3960*/  ENDCOLLECTIVE ;  /* 0x000000000000791b */ /* 0x003fe20003800000 */
.L_x_14860:
[----:B------:R-:W-:Y:S05]  /*3970*/  BRA `(.L_x_14861) ;  /* 0xfffffffc00387947 */ /* 0x000fea000383ffff */
        .weak           $__internal_380_$__cuda_sm20_div_u64
        .type           $__internal_380_$__cuda_sm20_div_u64,@function
        .size           $__internal_380_$__cuda_sm20_div_u64,($__internal_381_$__cuda_sm20_rcp_rn_f32_slowpath - $__internal_380_$__cuda_sm20_div_u64)
$__internal_380_$__cuda_sm20_div_u64:
        /* <DEDUP_REMOVED lines=66> */
[----:B------:R-:W-:Y:S06]  /*3da0*/  RET.REL.NODEC R6 `(_ZN18transformer_engine6detail38cast_transpose_fused_kernel_notalignedILb1ELb1ELb0EfNS_16CTDBiasDActParamIff13__nv_fp8_e4m3fEELi1ELi4ENS_5EmptyEXadL_ZNS_5dreluIffEET_T0_RKS5_EEEEvT3_mmm) ;  /* 0xffffffc006947950 */ /* 0x000fec0003c3ffff */
        .weak           $__internal_381_$__cuda_sm20_rcp_rn_f32_slowpath
        .type           $__internal_381_$__cuda_sm20_rcp_rn_f32_slowpath,@function
        .size           $__internal_381_$__cuda_sm20_rcp_rn_f32_slowpath,(.L_x_34866 - $__internal_381_$__cuda_sm20_rcp_rn_f32_slowpath)
$__internal_381_$__cuda_sm20_rcp_rn_f32_slowpath:
        /* <DEDUP_REMOVED lines=15> */
.L_x_14862:
        /* <DEDUP_REMOVED lines=33> */
.L_x_14864:
[----:B------:R0:W1:Y:S02]  /*40b0*/  MUFU.RCP R0, R8 ;  /* 0x0000000800007308 */ /* 0x0000640000001000 */
.L_x_14863:
[----:B------:R-:W-:Y:S02]  /*40c0*/  IMAD.MOV.U32 R2, RZ, RZ, R6 ;  /* 0x000000ffff027224 */ /* 0x000fe400078e0006 */
[----:B------:R-:W-:-:S04]  /*40d0*/  IMAD.MOV.U32 R3, RZ, RZ, 0x0 ;  /* 0x00000000ff037424 */ /* 0x000fc800078e00ff */
[----:B0123--:R-:W-:Y:S05]  /*40e0*/  RET.REL.NODEC R2 `(_ZN18transformer_engine6detail38cast_transpose_fused_kernel_notalignedILb1ELb1ELb0EfNS_16CTDBiasDActParamIff13__nv_fp8_e4m3fEELi1ELi4ENS_5EmptyEXadL_ZNS_5dreluIffEET_T0_RKS5_EEEEvT3_mmm) ;  /* 0xffffffbc02c47950 */ /* 0x00ffea0003c3ffff */
.L_x_14865:
        /* <DEDUP_REMOVED lines=9> */
.L_x_34866:


//--------------------- .text._ZN18transformer_engine6detail38cast_transpose_fused_kernel_notalignedILb1ELb1ELb0EfNS_16CTDBiasDActParamIff13__nv_fp8_e5m2fEELi1ELi4ENS_5EmptyEXadL_ZNS_5dreluIffEET_T0_RKS5_EEEEvT3_mmm --------------------------
	.section	.text._ZN18transformer_engine6detail38cast_transpose_fused_kernel_notalignedILb1ELb1ELb0EfNS_16CTDBiasDActParamIff13__nv_fp8_e5m2fEELi1ELi4ENS_5EmptyEXadL_ZNS_5dreluIffEET_T0_RKS5_EEEEvT3_mmm,"ax",@progbits
	.align	128
        .global         _ZN18transformer_engine6detail38cast_transpose_fused_kernel_notalignedILb1ELb1ELb0EfNS_16CTDBiasDActParamIff13__nv_fp8_e5m2fEELi1ELi4ENS_5EmptyEXadL_ZNS_5dreluIffEET_T0_RKS5_EEEEvT3_mmm
        .type           _ZN18transformer_engine6detail38cast_transpose_fused_kernel_notalignedILb1ELb1ELb0EfNS_16CTDBiasDActParamIff13__nv_fp8_e5m2fEELi1ELi4ENS_5EmptyEXadL_ZNS_5dreluIffEET_T0_RKS5_EEEEvT3_mmm,@function
        .size           _ZN18transformer_engine6detail38cast_transpose_fused_kernel_notalignedILb1ELb1ELb0EfNS_16CTDBiasDActParamIff13__nv_fp8_e5m2fEELi1ELi4ENS_5EmptyEXadL_ZNS_5dreluIffEET_T0_RKS5_EEEEvT3_mmm,(.L_x_34868 - _ZN18transformer_engine6detail38cast_transpose_fused_kernel_notalignedILb1ELb1ELb0EfNS_16CTDBiasDActParamIff13__nv_fp8_e5m2fEELi1ELi4ENS_5EmptyEXadL_ZNS_5dreluIffEET_T0_RKS5_EEEEvT3_mmm)
        .other          _ZN18transformer_engine6detail38cast_transpose_fused_kernel_notalignedILb1ELb1ELb0EfNS_16CTDBiasDActParamIff13__nv_fp8_e5m2fEELi1ELi4ENS_5EmptyEXadL_ZNS_5dreluIffEET_T0_RKS5_EEEEvT3_mmm,@"STO_CUDA_ENTRY STV_DEFAULT"
_ZN18transformer_engine6detail38cast_transpose_fused_kernel_notalignedILb1ELb1ELb0EfNS_16CTDBiasDActParamIff13__nv_fp8_e5m2fEELi1ELi4ENS_5EmptyEXadL_ZNS_5dreluIffEET_T0_RKS5_EEEEvT3_mmm:
.text._ZN18transformer_engine6detail38cast_transpose_fused_kernel_notalignedILb1ELb1ELb0EfNS_16CTDBiasDActParamIff13__nv_fp8_e5m2fEELi1ELi4ENS_5EmptyEXadL_ZNS_5dreluIffEET_T0_RKS5_EEEEvT3_mmm:
        /* <DEDUP_REMOVED lines=19> */
[----:B------:R-:W-:Y:S05]  /*0130*/  CALL.REL.NOINC `($__internal_382_$__cuda_sm20_div_u64) ;  /* 0x0000003800107944 */ /* 0x000fea0003c00000 */
        /* <DEDUP_REMOVED lines=8> */
.L_x_14866:
        /* <DEDUP_REMOVED lines=22> */
.L_x_14867:
        /* <DEDUP_REMOVED lines=223> */
[----:B------:R-:W-:-:S02]  /*1110*/  F2FP.SATFINITE.E5M2.F32.PACK_AB_MERGE_C R13, RZ, R13, RZ ;  /* 0x0000000dff0d723e */ /* 0x000fc400048060ff */
[----:B------:R-:W-:Y:S01]  /*1120*/  F2FP.SATFINITE.E5M2.F32.PACK_AB_MERGE_C R14, RZ, R14, RZ ;  /* 0x0000000eff0e723e */ /* 0x000fe200048060ff */
[----:B------:R-:W-:Y:S01]  /*1130*/  FMUL R43, R36, R43 ;  /* 0x0000002b242b7220 */ /* 0x000fe20000400000 */
[----:B------:R-:W-:Y:S01]  /*1140*/  SHF.L.U64.HI R35, R28, 0x2, R29 ;  /* 0x000000021c237819 */ /* 0x000fe2000001021d */
[----:B------:R-:W0:Y:S01]  /*1150*/  @P1 LDC.64 R36, c[0x0][0x210] ;  /* 0x00008400ff241b82 */ /* 0x000e220000000a00 */
[----:B------:R-:W-:Y:S01]  /*1160*/  F2FP.SATFINITE.E5M2.F32.PACK_AB_MERGE_C R17, RZ, R21, RZ ;  /* 0x00000015ff11723e */ /* 0x000fe200048060ff */
[----:B------:R1:W-:Y:S01]  /*1170*/  @!P0 STG.E.U8 desc[UR6][R32.64], R13 ;  /* 0x0000000d20008986 */ /* 0x0003e2000c101106 */
[----:B------:R-:W-:-:S03]  /*1180*/  FMUL R21, R43, R8 ;  /* 0x000000082b157220 */ /* 0x000fc60000400000 */
[----:B------:R3:W-:Y:S01]  /*1190*/  @!P0 STG.E.U8 desc[UR6][R30.64], R14 ;  /* 0x0000000e1e008986 */ /* 0x0007e2000c101106 */
[----:B-1----:R-:W-:-:S04]  /*11a0*/  IMAD.WIDE.U32 R32, R59, R28, R34 ;  /* 0x0000001c3b207225 */ /* 0x002fc800078e0022 */
[----:B---3--:R-:W-:Y:S01]  /*11b0*/  IMAD.SHL.U32 R31, R23, 0x20, RZ ;  /* 0x00000020171f7824 */ /* 0x008fe200078e00ff */
[----:B------:R-:W-:Y:S01]  /*11c0*/  F2FP.SATFINITE.E5M2.F32.PACK_AB_MERGE_C R23, RZ, R21, RZ ;  /* 0x00000015ff17723e */ /* 0x000fe200048060ff */
        /* <DEDUP_REMOVED lines=94> */
[----:B------:R-:W-:Y:S01]  /*17b0*/  F2FP.SATFINITE.E5M2.F32.PACK_AB_MERGE_C R22, RZ, R32, RZ ;  /* 0x00000020ff16723e */ /* 0x000fe200048060ff */
        /* <DEDUP_REMOVED lines=11> */
[----:B------:R-:W-:Y:S01]  /*1870*/  F2FP.SATFINITE.E5M2.F32.PACK_AB_MERGE_C R16, RZ, R16, RZ ;  /* 0x00000010ff10723e */ /* 0x000fe200048060ff */
[----:B------:R-:W-:Y:S02]  /*1880*/  @!P0 IMAD.X R25, R25, 0x1, R10, P3 ;  /* 0x0000000119198824 */ /* 0x000fe400018e060a */
[----:B------:R-:W-:Y:S02]  /*1890*/  F2FP.SATFINITE.E5M2.F32.PACK_AB_MERGE_C R30, RZ, R30, RZ ;  /* 0x0000001eff1e723e */ /* 0x000fe400048060ff */
        /* <DEDUP_REMOVED lines=15> */
[----:B------:R-:W-:Y:S01]  /*1990*/  F2FP.SATFINITE.E5M2.F32.PACK_AB_MERGE_C R51, RZ, R51, RZ ;  /* 0x00000033ff33723e */ /* 0x000fe200048060ff */
        /* <DEDUP_REMOVED lines=118> */
[----:B------:R-:W-:-:S02]  /*2100*/  F2FP.SATFINITE.E5M2.F32.PACK_AB_MERGE_C R55, RZ, R55, RZ ;  /* 0x00000037ff37723e */ /* 0x000fc400048060ff */
[----:B------:R-:W-:Y:S01]  /*2110*/  F2FP.SATFINITE.E5M2.F32.PACK_AB_MERGE_C R53, RZ, R53, RZ ;  /* 0x00000035ff35723e */ /* 0x000fe200048060ff */
        /* <DEDUP_REMOVED lines=17> */
[----:B------:R-:W-:Y:S02]  /*2230*/  F2FP.SATFINITE.E5M2.F32.PACK_AB_MERGE_C R51, RZ, R51, RZ ;  /* 0x00000033ff33723e */ /* 0x000fe400048060ff */
[----:B---3--:R-:W-:-:S02]  /*2240*/  FSET.BF.GT.AND R37, R32, RZ, PT ;  /* 0x000000ff2025720a */ /* 0x008fc40003804000 */
[----:B------:R-:W-:Y:S02]  /*2250*/  @!P1 LOP3.LUT R32, R15, 0x1f, RZ, 0xc0, !PT ;  /* 0x0000001f0f209812 */ /* 0x000fe400078ec0ff */
[----:B------:R-:W-:Y:S01]  /*2260*/  LOP3.LUT R14, R51, 0xff, RZ, 0xc0, !PT ;  /* 0x000000ff330e7812 */ /* 0x000fe200078ec0ff */
[----:B------:R-:W-:Y:S01]  /*2270*/  FMUL R37, R37, R12 ;  /* 0x0000000c25257220 */ /* 0x000fe20000400000 */
[----:B------:R-:W-:Y:S01]  /*2280*/  F2FP.SATFINITE.E5M2.F32.PACK_AB_MERGE_C R47, RZ, R47, RZ ;  /* 0x0000002fff2f723e */ /* 0x000fe200048060ff */
[C---:B------:R-:W-:Y:S01]  /*2290*/  FADD R36, R49.reuse, R30 ;  /* 0x0000001e31247221 */ /* 0x040fe20000000000 */
[----:B------:R-:W-:Y:S01]  /*22a0*/  FMNMX R12, |R49|, R22, !PT ;  /* 0x00000016310c7209 */ /* 0x000fe20007800200 */
[----:B------:R-:W-:Y:S01]  /*22b0*/  FMUL R45, R37, R8 ;  /* 0x00000008252d7220 */ /* 0x000fe20000400000 */
[----:B------:R-:W-:Y:S02]  /*22c0*/  PRMT R23, R17, 0x5410, R14 ;  /* 0x0000541011177816 */ /* 0x000fe4000000000e */
[----:B------:R-:W-:-:S02]  /*22d0*/  LOP3.LUT R14, R47, 0xffff, RZ, 0xc0, !PT ;  /* 0x0000ffff2f0e7812 */ /* 0x000fc400078ec0ff */
[----:B------:R-:W-:Y:S02]  /*22e0*/  @!P1 IADD3 R32, P2, P3, R11, R41, R32 ;  /* 0x000000290b209210 */ /* 0x000fe40007b5e020 */
[----:B------:R-:W-:Y:S01]  /*22f0*/  F2FP.SATFINITE.E5M2.F32.PACK_AB_MERGE_C R45, RZ, R45, RZ ;  /* 0x0000002dff2d723e */ /* 0x000fe200048060ff */
        /* <DEDUP_REMOVED lines=14> */
[----:B------:R-:W-:-:S04]  /*23e0*/  F2FP.SATFINITE.E5M2.F32.PACK_AB_MERGE_C R39, RZ, R39, RZ ;  /* 0x00000027ff27723e */ /* 0x000fc800048060ff */
        /* <DEDUP_REMOVED lines=11> */
[----:B------:R-:W-:-:S04]  /*24a0*/  F2FP.SATFINITE.E5M2.F32.PACK_AB_MERGE_C R31, RZ, R15, RZ ;  /* 0x0000000fff1f723e */ /* 0x000fc800048060ff */
        /* <DEDUP_REMOVED lines=13> */
.L_x_14869:
[----:B------:R-:W-:Y:S05]  /*2580*/  BSYNC B0 ;  /* 0x0000000000007941 */ /* 0x000fea0003800000 */
.L_x_14868:
        /* <DEDUP_REMOVED lines=12> */
.L_x_14871:
[----:B------:R-:W-:Y:S05]  /*2650*/  BSYNC B0 ;  /* 0x0000000000007941 */ /* 0x000fea0003800000 */
.L_x_14870:
        /* <DEDUP_REMOVED lines=12> */
.L_x_14873:
[----:B------:R-:W-:Y:S05]  /*2720*/  BSYNC B0 ;  /* 0x0000000000007941 */ /* 0x000fea0003800000 */
.L_x_14872:
[----:B------:R-:W-:Y:S01]  /*2730*/  VIADD R10, R34, 0x2 ;  /* 0x00000002220a7836 */ /* 0x000fe20000000000 */
[----:B------:R-:W-:Y:S01]  /*2740*/  F2FP.SATFINITE.E5M2.F32.PACK_AB_MERGE_C R21, RZ, R33, RZ ;  /* 0x00000021ff15723e */ /* 0x000fe200048060ff */
        /* <DEDUP_REMOVED lines=90> */
.L_x_14878:
        /* <DEDUP_REMOVED lines=51> */
.L_x_14877:
[----:B------:R-:W-:Y:S05]  /*3020*/  BSYNC B1 ;  /* 0x0000000000017941 */ /* 0x000fea0003800000 */
.L_x_14876:
[----:B------:R-:W-:Y:S05]  /*3030*/  @!P0 BRA `(.L_x_14875) ;  /* 0x0000000000548947 */ /* 0x000fea0003800000 */
.L_x_14881:
        /* <DEDUP_REMOVED lines=14> */
.L_x_14880:
[----:B------:R-:W-:Y:S05]  /*3120*/  BSYNC B1 ;  /* 0x0000000000017941 */ /* 0x000fea0003800000 */
.L_x_14879:
[----:B------:R-:W-:Y:S01]  /*3130*/  ISETP.NE.AND P0, PT, R13, RZ, PT ;  /* 0x000000ff0d00720c */ /* 0x000fe20003f05270 */
[----:B------:R-:W-:Y:S01]  /*3140*/  VIADD R24, R21, 0x1f ;  /* 0x0000001f15187836 */ /* 0x000fe20000000000 */
[----:B------:R-:W-:Y:S01]  /*3150*/  IADD3 R30, P1, R30, UR8, RZ ;  /* 0x000000081e1e7c10 */ /* 0x000fe2000ff3e0ff */
[----:B------:R-:W-:-:S03]  /*3160*/  IMAD.IADD R28, R14, 0x1, R19 ;  /* 0x000000010e1c7824 */ /* 0x000fc600078e0213 */
[----:B------:R-:W-:-:S07]  /*3170*/  IADD3.X R32, R32, UR9, RZ, P1, !PT ;  /* 0x0000000920207c10 */ /* 0x000fce0008ffe4ff */
[----:B------:R-:W-:Y:S05]  /*3180*/  @P0 BRA `(.L_x_14881) ;  /* 0xfffffffc00ac0947 */ /* 0x000fea000383ffff */
.L_x_14875:
[----:B------:R-:W-:Y:S05]  /*3190*/  BSYNC B0 ;  /* 0x0000000000007941 */ /* 0x000fea0003800000 */
.L_x_14874:
        /* <DEDUP_REMOVED lines=36> */
.L_x_14883:
[----:B------:R-:W-:Y:S05]  /*33e0*/  BSYNC B0 ;  /* 0x0000000000007941 */ /* 0x000fea0003800000 */
.L_x_14882:
        /* <DEDUP_REMOVED lines=39> */
.L_x_14894:
[----:B-1----:R-:W-:-:S07]  /*3660*/  FMNMX R7, R4, R7, !PT ;  /* 0x0000000704077209 */ /* 0x002fce0007800000 */
.L_x_14886:
[----:B------:R-:W-:Y:S05]  /*3670*/  BSYNC B0 ;  /* 0x0000000000007941 */ /* 0x000fea0003800000 */
.L_x_14885:
[----:B------:R-:W-:Y:S01]  /*3680*/  ISETP.NE.AND P0, PT, R0, RZ, PT ;  /* 0x000000ff0000720c */ /* 0x000fe20003f05270 */
[----:B------:R-:W-:-:S12]  /*3690*/  BSSY B0, `(.L_x_14884) ;  /* 0x0000004000007945 */ /* 0x000fd80003800000 */
[----:B------:R-:W-:Y:S05]  /*36a0*/  @P0 BRA `(.L_x_14888) ;  /* 0x0000000000080947 */ /* 0x000fea0003800000 */
[----:B------:R-:W1:Y:S02]  /*36b0*/  LDC.64 R2, c[0x0][0x238] ;  /* 0x00008e00ff027b82 */ /* 0x000e640000000a00 */
[----:B-1----:R1:W-:Y:S02]  /*36c0*/  REDG.E.MAX.S32.STRONG.GPU desc[UR6][R2.64], R7 ;  /* 0x000000070200798e */ /* 0x0023e4000d10e386 */
.L_x_14888:
[----:B------:R-:W-:Y:S05]  /*36d0*/  BSYNC B0 ;  /* 0x0000000000007941 */ /* 0x000fea0003800000 */
.L_x_14884:
        /* <DEDUP_REMOVED lines=11> */
[----:B01----:R-:W-:Y:S05]  /*3790*/  CALL.REL.NOINC `($__internal_383_$__cuda_sm20_rcp_rn_f32_slowpath) ;  /* 0x0000000400847944 */ /* 0x003fea0003c00000 */
[----:B------:R-:W-:Y:S01]  /*37a0*/  IMAD.MOV.U32 R5, RZ, RZ, R0 ;  /* 0x000000ffff057224 */ /* 0x000fe200078e0000 */
[----:B------:R-:W-:Y:S06]  /*37b0*/  BRA `(.L_x_14890) ;  /* 0x0000000000107947 */ /* 0x000fec0003800000 */
.L_x_14889:
[----:B------:R-:W2:Y:S02]  /*37c0*/  MUFU.RCP R5, R8 ;  /* 0x0000000800057308 */ /* 0x000ea40000001000 */
[----:B--2---:R-:W-:-:S04]  /*37d0*/  FFMA R0, R5, R8, -1 ;  /* 0xbf80000005007423 */ /* 0x004fc80000000008 */
[----:B------:R-:W-:-:S04]  /*37e0*/  FADD.FTZ R0, -R0, -RZ ;  /* 0x800000ff00007221 */ /* 0x000fc80000010100 */
[----:B------:R-:W-:-:S07]  /*37f0*/  FFMA R5, R5, R0, R5 ;  /* 0x0000000005057223 */ /* 0x000fce0000000005 */
.L_x_14890:
[----:B01----:R-:W0:Y:S02]  /*3800*/  LDC.64 R2, c[0x0][0x240] ;  /* 0x00009000ff027b82 */ /* 0x003e240000000a00 */
[----:B0-----:R-:W-:Y:S01]  /*3810*/  STG.E desc[UR6][R2.64], R5 ;  /* 0x0000000502007986 */ /* 0x001fe2000c101906 */
[----:B------:R-:W-:Y:S05]  /*3820*/  EXIT ;  /* 0x000000000000794d */ /* 0x000fea0003800000 */
.L_x_14887:
[----:B------:R-:W-:Y:S02]  /*3830*/  IMAD.MOV.U32 R6, RZ, RZ, 0x4 ;  /* 0x00000004ff067424 */ /* 0x000fe400078e00ff */
[----:B------:R-:W-:Y:S02]  /*3840*/  IMAD.MOV.U32 R9, RZ, RZ, 0x1f ;  /* 0x0000001fff097424 */ /* 0x000fe400078e00ff */
[----:B------:R-:W-:-:S07]  /*3850*/  IMAD.MOV.U32 R5, RZ, RZ, -0x1 ;  /* 0xffffffffff057424 */ /* 0x000fce00078e00ff */
[----:B01----:R-:W-:Y:S05]  /*3860*/  WARPSYNC.COLLECTIVE R5, `(.L_x_14891) ;  /* 0x0000000005087348 */ /* 0x003fea0003c00000 */
[----:B-1----:R1:W2:Y:S02]  /*3870*/  SHFL.DOWN P0, R7, R2, R6, R9 ;  /* 0x0800000602077389 */ /* 0x0022a40000000009 */
[----:B012---:R-:W-:Y:S01]  /*3880*/  ENDCOLLECTIVE ;  /* 0x000000000000791b */ /* 0x007fe20003800000 */
.L_x_14891:
[----:B------:R-:W-:Y:S02]  /*3890*/  IMAD.MOV.U32 R6, RZ, RZ, 0x2 ;  /* 0x00000002ff067424 */ /* 0x000fe400078e00ff */
[----:B------:R-:W-:-:S05]  /*38a0*/  IMAD.MOV.U32 R3, RZ, RZ, R7 ;  /* 0x000000ffff037224 */ /* 0x000fca00078e0007 */
[----:B------:R-:W-:-:S05]  /*38b0*/  FMNMX R3, R3, R2, !PT ;  /* 0x0000000203037209 */ /* 0x000fca0007800000 */
[----:B------:R-:W-:-:S07]  /*38c0*/  IMAD.MOV.U32 R2, RZ, RZ, R3 ;  /* 0x000000ffff027224 */ /* 0x000fce00078e0003 */
[----:B------:R-:W-:Y:S05]  /*38d0*/  WARPSYNC.COLLECTIVE R5, `(.L_x_14892) ;  /* 0x0000000005087348 */ /* 0x000fea0003c00000 */
[----:B------:R0:W1:Y:S02]  /*38e0*/  SHFL.DOWN P0, R7, R2, R6, R9 ;  /* 0x0800000602077389 */ /* 0x0000640000000009 */
[----:B01----:R-:W-:Y:S01]  /*38f0*/  ENDCOLLECTIVE ;  /* 0x000000000000791b */ /* 0x003fe20003800000 */
.L_x_14892:
[----:B------:R-:W-:Y:S02]  /*3900*/  IMAD.MOV.U32 R6, RZ, RZ, 0x1 ;  /* 0x00000001ff067424 */ /* 0x000fe400078e00ff */
[----:B------:R-:W-:-:S05]  /*3910*/  IMAD.MOV.U32 R4, RZ, RZ, R7 ;  /* 0x000000ffff047224 */ /* 0x000fca00078e0007 */
[----:B------:R-:W-:-:S05]  /*3920*/  FMNMX R4, R3, R4, !PT ;  /* 0x0000000403047209 */ /* 0x000fca0007800000 */
[----:B------:R-:W-:-:S07]  /*3930*/  IMAD.MOV.U32 R2, RZ, RZ, R4 ;  /* 0x000000ffff027224 */ /* 0x000fce00078e0004 */
[----:B------:R-:W-:Y:S05]  /*3940*/  WARPSYNC.COLLECTIVE R5, `(.L_x_14893) ;  /* 0x0000000005087348 */ /* 0x000fea0003c00000 */
[----:B------:R0:W1:Y:S02]  /*3950*/  SHFL.DOWN P0, R7, R2, R6, R9 ;  /* 0x0800000602077389 */ /* 0x0000640000000009 */
[----:B01----:R-:W-:Y:S01]  /*3960*/  ENDCOLLECTIVE ;  /* 0x000000000000791b */ /* 0x003fe20003800000 */
.L_x_14893:
[----:B------:R-:W-:Y:S05]  /*3970*/  BRA `(.L_x_14894) ;  /* 0xfffffffc00387947 */ /* 0x000fea000383ffff */
        .weak           $__internal_382_$__cuda_sm20_div_u64
        .type           $__internal_382_$__cuda_sm20_div_u64,@function
        .size           $__internal_382_$__cuda_sm20_div_u64,($__internal_383_$__cuda_sm20_rcp_rn_f32_slowpath - $__internal_382_$__cuda_sm20_div_u64)
$__internal_382_$__cuda_sm20_div_u64:
        /* <DEDUP_REMOVED lines=66> */
[----:B------:R-:W-:Y:S06]  /*3da0*/  RET.REL.NODEC R6 `(_ZN18transformer_engine6detail38cast_transpose_fused_kernel_notalignedILb1ELb1ELb0EfNS_16CTDBiasDActParamIff13__nv_fp8_e5m2fEELi1ELi4ENS_5EmptyEXadL_ZNS_5dreluIffEET_T0_RKS5_EEEEvT3_mmm) ;  /* 0xffffffc006947950 */ /* 0x000fec0003c3ffff */
        .weak           $__internal_383_$__cuda_sm20_rcp_rn_f32_slowpath
        .type           $__internal_383_$__cuda_sm20_rcp_rn_f32_slowpath,@function
        .size           $__internal_383_$__cuda_sm20_rcp_rn_f32_slowpath,(.L_x_34868 - $__internal_383_$__cuda_sm20_rcp_rn_f32_slowpath)
$__internal_383_$__cuda_sm20_rcp_rn_f32_slowpath:
        /* <DEDUP_REMOVED lines=15> */
.L_x_14895:
        /* <DEDUP_REMOVED lines=33> */
.L_x_14897:
[----:B------:R0:W1:Y:S02]  /*40b0*/  MUFU.RCP R0, R8 ;  /* 0x0000000800007308 */ /* 0x0000640000001000 */
.L_x_14896:
[----:B------:R-:W-:Y:S02]  /*40c0*/  IMAD.MOV.U32 R2, RZ, RZ, R6 ;  /* 0x000000ffff027224 */ /* 0x000fe400078e0006 */
[----:B------:R-:W-:-:S04]  /*40d0*/  IMAD.MOV.U32 R3, RZ, RZ, 0x0 ;  /* 0x00000000ff037424 */ /* 0x000fc800078e00ff */
[----:B0123--:R-:W-:Y:S05]  /*40e0*/  RET.REL.NODEC R2 `(_ZN18transformer_engine6detail38cast_transpose_fused_kernel_notalignedILb1ELb1ELb0EfNS_16CTDBiasDActParamIff13__nv_fp8_e5m2fEELi1ELi4ENS_5EmptyEXadL_ZNS_5dreluIffEET_T0_RKS5_EEEEvT3_mmm) ;  /* 0xffffffbc02c47950 */ /* 0x00ffea0003c3ffff */
.L_x_14898:
        /* <DEDUP_REMOVED lines=9> */
.L_x_34868:


//--------------------- .text._ZN18transformer_engine6detail38cast_transpose_fused_kernel_notalignedILb1ELb1ELb0EfNS_16CTDBiasDActParamIff13__nv_bfloat16fEELi1ELi2ENS_5EmptyEXadL_ZNS_5dreluIffEET_T0_RKS5_EEEEvT3_mmm --------------------------
	.section	.text._ZN18transformer_engine6detail38cast_transpose_fused_kernel_notalignedILb1ELb1ELb0EfNS_16CTDBiasDActParamIff13__nv_bfloat16fEELi1ELi2ENS_5EmptyEXadL_ZNS_5dreluIffEET_T0_RKS5_EEEEvT3_mmm,"ax",@progbits
	.align	128
        .global         _ZN18transformer_engine6detail38cast_transpose_fused_kernel_notalignedILb1ELb1ELb0EfNS_16CTDBiasDActParamIff13__nv_bfloat16fEELi1ELi2ENS_5EmptyEXadL_ZNS_5dreluIffEET_T0_RKS5_EEEEvT3_mmm
        .type           _ZN18transformer_engine6detail38cast_transpose_fused_kernel_notalignedILb1ELb1ELb0EfNS_16CTDBiasDActParamIff13__nv_bfloat16fEELi1ELi2ENS_5EmptyEXadL_ZNS_5dreluIffEET_T0_RKS5_EEEEvT3_mmm,@function
        .size           _ZN18transformer_engine6detail38cast_transpose_fused_kernel_notalignedILb1ELb1ELb0EfNS_16CTDBiasDActParamIff13__nv_bfloat16fEELi1ELi2ENS_5EmptyEXadL_ZNS_5dreluIffEET_T0_RKS5_EEEEvT3_mmm,(.L_x_34870 - _ZN18transformer_engine6detail38cast_transpose_fused_kernel_notalignedILb1ELb1ELb0EfNS_16CTDBiasDActParamIff13__nv_bfloat16fEELi1ELi2ENS_5EmptyEXadL_ZNS_5dreluIffEET_T0_RKS5_EEEEvT3_mmm)
        .other          _ZN18transformer_engine6detail38cast_transpose_fused_kernel_notalignedILb1ELb1ELb0EfNS_16CTDBiasDActParamIff13__nv_bfloat16fEELi1ELi2ENS_5EmptyEXadL_ZNS_5dreluIffEET_T0_RKS5_EEEEvT3_mmm,@"STO_CUDA_ENTRY STV_DEFAULT"
_ZN18transformer_engine6detail38cast_transpose_fused_kernel_notalignedILb1ELb1ELb0EfNS_16CTDBiasDActParamIff13__nv_bfloat16fEELi1ELi2ENS_5EmptyEXadL_ZNS_5dreluIffEET_T0_RKS5_EEEEvT3_mmm:
.text._ZN18transformer_engine6detail38cast_transpose_fused_kernel_notalignedILb1ELb1ELb0EfNS_16CTDBiasDActParamIff13__nv_bfloat16fEELi1ELi2ENS_5EmptyEXadL_ZNS_5dreluIffEET_T0_RKS5_EEEEvT3_mmm:
        /* <DEDUP_REMOVED lines=19> */
[----:B------:R-:W-:Y:S05]  /*0130*/  CALL.REL.NOINC `($__internal_384_$__cuda_sm20_div_u64) ;  /* 0x0000002400cc7944 */ /* 0x000fea0003c00000 */
        /* <DEDUP_REMOVED lines=9> */
.L_x_14899:
        /* <DEDUP_REMOVED lines=22> */
.L_x_14900:
[----:B------:R-:W-:Y:S01]  /*0330*/  ULDC.64 UR12, c[0x0][0x260] ;  /* 0x00009800000c7ab9 */ /* 0x000fe20000000a00 */
[----:B------:R-:W-:Y:S01]  /*0340*/  SHF.L.U64.HI R5, R18, 0x5, R19 ;  /* 0x0000000512057819 */ /* 0x000fe20000010213 */
[----:B------:R-:W-:Y:S01]  /*0350*/  USHF.R.U64 UR7, UR12, 0x1, UR13 ;  /* 0x000000010c077899 */ /* 0x000fe2000800120d */
[----:B------:R-:W-:Y:S01]  /*0360*/  SHF.R.U32.HI R6, RZ, 0x5, R17 ;  /* 0x00000005ff067819 */ /* 0x000fe20000011611 */
[----:B------:R-:W-:Y:S01]  /*0370*/  USHF.R.U32.HI UR10, URZ, 0x1, UR13 ;  /* 0x000000013f0a7899 */ /* 0x000fe2000801160d */
[----:B------:R-:W-:Y:S01]  /*0380*/  SHF.L.U64.HI R4, R0, 0x5, R3 ;  /* 0x0000000500047819 */ /* 0x000fe20000010203 */
[----:B------:R-:W-:Y:S01]  /*0390*/  ULDC.64 UR16, c[0x0][0x258] ;  /* 0x0000960000107ab9 */ /* 0x000fe20000000a00 */
[----:B------:R-:W-:Y:S01]  /*03a0*/  SHF.R.U32.HI R41, RZ, 0x2, R17 ;  /* 0x00000002ff297819 */ /* 0x000fe20000011611 */
[----:B------:R-:W-:Y:S01]  /*03b0*/  IMAD.SHL.U32 R8, R6, 0x4, RZ ;  /* 0x0000000406087824 */ /* 0x000fe200078e00ff */
[----:B------:R-:W-:Y:S01]  /*03c0*/  LEA R7, P1, -R18, UR7, 0x5 ;  /* 0x0000000712077c11 */ /* 0x000fe2000f8229ff */
[----:B------:R-:W-:Y:S01]  /*03d0*/  IMAD R13, R19, UR16, RZ ;  /* 0x00000010130d7c24 */ /* 0x000fe2000f8e02ff */
[----:B------:R-:W-:Y:S01]  /*03e0*/  LEA R2, P0, -R0, UR16, 0x5 ;  /* 0x0000001000027c11 */ /* 0x000fe2000f8029ff */
[C---:B------:R-:W-:Y:S01]  /*03f0*/  IMAD.WIDE.U32 R10, R18.reuse, UR16, RZ ;  /* 0x00000010120a7c25 */ /* 0x040fe2000f8e00ff */
[----:B------:R-:W-:Y:S01]  /*0400*/  IADD3.X R5, ~R5, UR10, RZ, P1, !PT ;  /* 0x0000000a05057c10 */ /* 0x000fe20008ffe5ff */
[----:B------:R-:W-:Y:S01]  /*0410*/  ULDC.64 UR4, c[0x0][0x230] ;  /* 0x00008c0000047ab9 */ /* 0x000fe20000000a00 */
[----:B------:R-:W-:Y:S01]  /*0420*/  ISETP.LT.U32.AND P1, PT, R7, 0x20, PT ;  /* 0x000000200700780c */ /* 0x000fe20003f21070 */
[----:B------:R-:W-:Y:S01]  /*0430*/  IMAD R13, R18, UR17, R13 ;  /* 0x00000011120d7c24 */ /* 0x000fe2000f8e020d */
[----:B------:R-:W-:Y:S01]  /*0440*/  IADD3.X R4, ~R4, UR17, RZ, P0, !PT ;  /* 0x0000001104047c10 */ /* 0x000fe200087fe5ff */
[----:B------:R-:W-:Y:S01]  /*0450*/  IMAD.MOV.U32 R21, RZ, RZ, RZ ;  /* 0x000000ffff157224 */ /* 0x000fe200078e00ff */
[----:B------:R-:W-:Y:S01]  /*0460*/  ISETP.LT.U32.AND P0, PT, R2, 0x20, PT ;  /* 0x000000200200780c */ /* 0x000fe20003f01070 */
[----:B------:R-:W-:Y:S01]  /*0470*/  IMAD.IADD R11, R11, 0x1, R13 ;  /* 0x000000010b0b7824 */ /* 0x000fe200078e020d */
[----:B------:R-:W-:Y:S01]  /*0480*/  ISETP.LT.U32.AND.EX P1, PT, R5, RZ, PT, P1 ;  /* 0x000000ff0500720c */ /* 0x000fe20003f21110 */
[----:B------:R-:W-:Y:S01]  /*0490*/  IMAD R5, R6, -0x4, R17 ;  /* 0xfffffffc06057824 */ /* 0x000fe200078e0211 */
[----:B------:R-:W-:Y:S01]  /*04a0*/  LOP3.LUT R6, R8, 0x1c, RZ, 0xe2, !PT ;  /* 0x0000001c08067812 */ /* 0x000fe200078ee2ff */
[----:B------:R-:W-:Y:S01]  /*04b0*/  IMAD.MOV.U32 R27, RZ, RZ, RZ ;  /* 0x000000ffff1b7224 */ /* 0x000fe200078e00ff */
[----:B------:R-:W-:Y:S01]  /*04c0*/  ISETP.LT.U32.AND.EX P0, PT, R4, RZ, PT, P0 ;  /* 0x000000ff0400720c */ /* 0x000fe20003f01100 */
[----:B------:R-:W-:Y:S01]  /*04d0*/  ULDC.64 UR8, c[0x0][0x208] ;  /* 0x0000820000087ab9 */ /* 0x000fe20000000a00 */
[----:B------:R-:W-:Y:S01]  /*04e0*/  SEL R7, R7, 0x20, P1 ;  /* 0x0000002007077807 */ /* 0x000fe20000800000 */
[----:B------:R-:W-:Y:S01]  /*04f0*/  IMAD.MOV.U32 R22, RZ, RZ, RZ ;  /* 0x000000ffff167224 */ /* 0x000fe200078e00ff */
[----:B------:R-:W-:Y:S01]  /*0500*/  LOP3.LUT R20, R5, 0x1f, RZ, 0xc0, !PT ;  /* 0x0000001f05147812 */ /* 0x000fe200078ec0ff */
[----:B------:R-:W-:Y:S01]  /*0510*/  IMAD.MOV.U32 R34, RZ, RZ, RZ ;  /* 0x000000ffff227224 */ /* 0x000fe200078e00ff */
[----:B------:R-:W-:Y:S01]  /*0520*/  SEL R9, R2, 0x20, P0 ;  /* 0x0000002002097807 */ /* 0x000fe20000000000 */
[----:B------:R-:W-:Y:S01]  /*0530*/  IMAD.MOV.U32 R30, RZ, RZ, RZ ;  /* 0x000000ffff1e7224 */ /* 0x000fe200078e00ff */
[----:B------:R-:W-:Y:S01]  /*0540*/  ISETP.GE.U32.AND P1, PT, R6, R7, PT ;  /* 0x000000070600720c */ /* 0x000fe20003f26070 */
[----:B------:R-:W-:Y:S01]  /*0550*/  IMAD.MOV.U32 R16, RZ, RZ, RZ ;  /* 0x000000ffff107224 */ /* 0x000fe200078e00ff */
[----:B------:R-:W-:Y:S01]  /*0560*/  LOP3.LUT R41, R41, 0x38, RZ, 0xc0, !PT ;  /* 0x0000003829297812 */ /* 0x000fe200078ec0ff */
[----:B------:R-:W-:Y:S01]  /*0570*/  ULDC.64 UR14, c[0x0][0x220] ;  /* 0x00008800000e7ab9 */ /* 0x000fe20000000a00 */
[----:B------:R-:W-:-:S02]  /*0580*/  ISETP.LT.U32.AND P1, PT, R20, R9, !P1 ;  /* 0x000000091400720c */ /* 0x000fc40004f21070 */
[C---:B------:R-:W-:Y:S01]  /*0590*/  LEA R8, P2, R10.reuse, R0, 0x1 ;  /* 0x000000000a087211 */ /* 0x040fe200078408ff */
[C---:B------:R-:W-:Y:S01]  /*05a0*/  IMAD.WIDE.U32 R20, R41.reuse, UR16, R20 ;  /* 0x0000001029147c25 */ /* 0x040fe2000f8e0014 */
[----:B------:R-:W-:Y:S02]  /*05b0*/  ISETP.NE.U32.AND P0, PT, RZ, UR4, PT ;  /* 0x00000004ff007c0c */ /* 0x000fe4000bf05070 */
[----:B------:R-:W-:Y:S01]  /*05c0*/  LEA.HI.X R11, R10, R3, R11, 0x1, P2 ;  /* 0x000000030a0b7211 */ /* 0x000fe200010f0c0b */
[C---:B------:R-:W-:Y:S01]  /*05d0*/  IMAD.SHL.U32 R42, R8.reuse, 0x20, RZ ;  /* 0x00000020082a7824 */ /* 0x040fe200078e00ff */
[----:B------:R-:W-:Y:S01]  /*05e0*/  ISETP.NE.AND.EX P0, PT, RZ, UR5, PT, P0 ;  /* 0x00000005ff007c0c */ /* 0x000fe2000bf05300 */
[----:B------:R-:W-:Y:S01]  /*05f0*/  IMAD R23, R41, UR17, RZ ;  /* 0x0000001129177c24 */ /* 0x000fe2000f8e02ff */
[----:B------:R-:W-:Y:S02]  /*0600*/  SHF.L.U64.HI R43, R8, 0x5, R11 ;  /* 0x00000005082b7819 */ /* 0x000fe4000001020b */
[----:B------:R-:W-:Y:S01]  /*0610*/  IADD3 R33, P2, R42, R20, RZ ;  /* 0x000000142a217210 */ /* 0x000fe20007f5e0ff */
[----:B------:R-:W0:Y:S01]  /*0620*/  @P1 LDC.64 R36, c[0x0][0x210] ;  /* 0x00008400ff241b82 */ /* 0x000e220000000a00 */
[----:B------:R-:W-:-:S03]  /*0630*/  IMAD.IADD R11, R21, 0x1, R23 ;  /* 0x00000001150b7824 */ /* 0x000fc600078e0217 */
[----:B------:R-:W-:Y:S02]  /*0640*/  @P1 IMAD.SHL.U32 R21, R33, 0x4, RZ ;  /* 0x0000000421151824 */ /* 0x000fe400078e00ff */
[----:B------:R-:W-:Y:S02]  /*0650*/  IMAD.X R10, R11, 0x1, R43, P2 ;  /* 0x000000010b0a7824 */ /* 0x000fe400010e062b */
[----:B------:R-:W1:Y:S03]  /*0660*/  @P1 LDC.64 R24, c[0x0][0x218] ;  /* 0x00008600ff181b82 */ /* 0x000e660000000a00 */
[----:B------:R-:W-:-:S05]  /*0670*/  @P1 SHF.L.U64.HI R8, R33, 0x2, R10 ;  /* 0x0000000221081819 */ /* 0x000fca000001020a */
[----:B------:R-:W2:Y:S08]  /*0680*/  @P1 LDC.64 R14, c[0x0][0x218] ;  /* 0x00008600ff0e1b82 */ /* 0x000eb00000000a00 */
[----:B------:R-:W3:Y:S01]  /*0690*/  @P1 LDC.64 R12, c[0x0][0x210] ;  /* 0x00008400ff0c1b82 */ /* 0x000ee20000000a00 */
[----:B0-----:R-:W-:-:S05]  /*06a0*/  @P1 IADD3 R36, P2, R21, R36, RZ ;  /* 0x0000002415241210 */ /* 0x001fca0007f5e0ff */
[C---:B------:R-:W-:Y:S02]  /*06b0*/  @P1 IMAD.X R37, R8.reuse, 0x1, R37, P2 ;  /* 0x0000000108251824 */ /* 0x040fe400010e0625 */
[----:B------:R-:W0:Y:S01]  /*06c0*/  @P0 LDC.64 R28, c[0x0][0x230] ;  /* 0x00008c00ff1c0b82 */ /* 0x000e220000000a00 */
[----:B-1----:R-:W-:Y:S02]  /*06d0*/  @P1 IADD3 R24, P3, R21, R24, RZ ;  /* 0x0000001815181210 */ /* 0x002fe40007f7e0ff */
[----:B------:R-:W-:Y:S01]  /*06e0*/  @P1 IADD3 R33, P2, R33, UR16, RZ ;  /* 0x0000001021211c10 */ /* 0x000fe2000ff5e0ff */
[----:B------:R-:W-:Y:S01]  /*06f0*/  VIADD R35, R5, 0xffffffff ;  /* 0xffffffff05237836 */ /* 0x000fe20000000000 */
[----:B------:R-:W4:Y:S01]  /*0700*/  @P1 LDG.E R22, desc[UR8][R36.64] ;  /* 0x0000000824161981 */ /* 0x000f22000c1e1900 */
[----:B------:R-:W-:Y:S01]  /*0710*/  @P1 IMAD.X R25, R8, 0x1, R25, P3 ;  /* 0x0000000108191824 */ /* 0x000fe200018e0619 */
[----:B------:R-:W-:Y:S01]  /*0720*/  @P1 IADD3.X R8, R10, UR17, RZ, P2, !PT ;  /* 0x000000110a081c10 */ /* 0x000fe200097fe4ff */
[----:B------:R-:W-:Y:S01]  /*0730*/  VIADD R26, R6, 0x1 ;  /* 0x00000001061a7836 */ /* 0x000fe20000000000 */
[----:B------:R-:W-:-:S02]  /*0740*/  LOP3.LUT R35, R35, 0x1f, RZ, 0xc0, !PT ;  /* 0x0000001f23237812 */ /* 0x000fc400078ec0ff */
[C---:B------:R-:W-:Y:S01]  /*0750*/  @P1 SHF.L.U64.HI R8, R33.reuse, 0x2, R8 ;  /* 0x0000000221081819 */ /* 0x040fe20000010208 */
[----:B------:R-:W-:Y:S01]  /*0760*/  @P1 IMAD.SHL.U32 R33, R33, 0x4, RZ ;  /* 0x0000000421211824 */ /* 0x000fe200078e00ff */
[----:B------:R-:W-:Y:S01]  /*0770*/  ISETP.GE.U32.AND P2, PT, R26, R7, PT ;  /* 0x000000071a00720c */ /* 0x000fe20003f46070 */
[----:B------:R1:W5:Y:S03]  /*0780*/  @P1 LDG.E R27, desc[UR8][R24.64] ;  /* 0x00000008181b1981 */ /* 0x000366000c1e1900 */
[----:B------:R-:W-:Y:S02]  /*0790*/  ISETP.LT.U32.AND P2, PT, R35, R9, !P2 ;  /* 0x000000092300720c */ /* 0x000fe40005741070 */
[C---:B--2---:R-:W-:Y:S01]  /*07a0*/  @P1 IADD3 R38, P4, R33.reuse, R14, RZ ;  /* 0x0000000e21261210 */ /* 0x044fe20007f9e0ff */
[----:B------:R-:W-:Y:S01]  /*07b0*/  IMAD.MOV.U32 R21, RZ, RZ, RZ ;  /* 0x000000ffff157224 */ /* 0x000fe200078e00ff */
[----:B---3--:R-:W-:-:S03]  /*07c0*/  @P1 IADD3 R32, P3, R33, R12, RZ ;  /* 0x0000000c21201210 */ /* 0x008fc60007f7e0ff */
[C---:B------:R-:W-:Y:S01]  /*07d0*/  @P1 IMAD.X R39, R8.reuse, 0x1, R15, P4 ;  /* 0x0000000108271824 */ /* 0x040fe200020e060f */
[----:B0-----:R0:W2:Y:S01]  /*07e0*/  @P0 LDG.E R31, desc[UR8][R28.64] ;  /* 0x000000081c1f0981 */ /* 0x0010a2000c1e1900 */
[----:B------:R-:W-:Y:S02]  /*07f0*/  @P1 IMAD.X R33, R8, 0x1, R13, P3 ;  /* 0x0000000108211824 */ /* 0x000fe400018e060d */
[----:B------:R-:W-:Y:S01]  /*0800*/  IMAD.MOV.U32 R8, RZ, RZ, RZ ;  /* 0x000000ffff087224 */ /* 0x000fe200078e00ff */
[----:B------:R3:W4:Y:S01]  /*0810*/  @P1 LDG.E R21, desc[UR8][R38.64] ;  /* 0x0000000826151981 */ /* 0x000722000c1e1900 */
[----:B------:R-:W-:Y:S01]  /*0820*/  IMAD.WIDE.U32 R12, R41, UR16, R42 ;  /* 0x00000010290c7c25 */ /* 0x000fe2000f8e002a */
[----:B-1----:R-:W1:Y:S03]  /*0830*/  @P2 LDC.64 R24, c[0x0][0x210] ;  /* 0x00008400ff182b82 */ /* 0x002e660000000a00 */
[----:B------:R3:W4:Y:S05]  /*0840*/  @P1 LDG.E R8, desc[UR8][R32.64] ;  /* 0x0000000820081981 */ /* 0x00072a000c1e1900 */
[----:B0-----:R-:W0:Y:S01]  /*0850*/  @P2 LDC.64 R28, c[0x0][0x218] ;  /* 0x00008600ff1c2b82 */ /* 0x001e220000000a00 */
[----:B------:R-:W-:Y:S01]  /*0860*/  IADD3 R36, P1, R35, R12, RZ ;  /* 0x0000000c23247210 */ /* 0x000fe20007f3e0ff */
[----:B------:R-:W-:-:S02]  /*0870*/  UIMAD.WIDE.U32 UR4, UR16, 0x2, URZ ;  /* 0x00000002100478a5 */ /* 0x000fc4000f8e003f */
[----:B------:R-:W-:Y:S02]  /*0880*/  USHF.L.U32 UR6, UR17, 0x1, URZ ;  /* 0x0000000111067899 */ /* 0x000fe4000800063f */
[----:B------:R-:W-:Y:S02]  /*0890*/  IMAD.X R37, R23, 0x1, R13, P1 ;  /* 0x0000000117257824 */ /* 0x000fe400008e060d */
[----:B------:R-:W-:Y:S01]  /*08a0*/  @P2 IADD3 R10, P1, R36, UR4, RZ ;  /* 0x00000004240a2c10 */ /* 0x000fe2000ff3e0ff */
[----:B------:R-:W1:Y:S01]  /*08b0*/  @P2 LDC.64 R14, c[0x0][0x218] ;  /* 0x00008600ff0e2b82 */ /* 0x000e620000000a00 */
[----:B---3--:R-:W-:-:S03]  /*08c0*/  IMAD.U32 R39, RZ, RZ, UR6 ;  /* 0x00000006ff277e24 */ /* 0x008fc6000f8e00ff */
[C---:B------:R-:W-:Y:S02]  /*08d0*/  @P2 IMAD.SHL.U32 R33, R10.reuse, 0x4, RZ ;  /* 0x000000040a212824 */ /* 0x040fe400078e00ff */
[----:B------:R-:W-:Y:S02]  /*08e0*/  @P2 IADD3.X R39, R37, UR5, R39, P1, !PT ;  /* 0x0000000525272c10 */ /* 0x000fe40008ffe427 */
[----:B------:R-:W3:Y:S02]  /*08f0*/  @P2 LDC.64 R12, c[0x0][0x210] ;  /* 0x00008400ff0c2b82 */ /* 0x000ee40000000a00 */
[----:B------:R-:W-:Y:S02]  /*0900*/  @P2 SHF.L.U64.HI R10, R10, 0x2, R39 ;  /* 0x000000020a0a2819 */ /* 0x000fe40000010227 */
[C---:B0-----:R-:W-:Y:S02]  /*0910*/  @P2 IADD3 R32, P3, R33.reuse, R28, RZ ;  /* 0x0000001c21202210 */ /* 0x041fe40007f7e0ff */
[----:B-1----:R-:W-:Y:S01]  /*0920*/  @P2 IADD3 R24, P1, R33, R24, RZ ;  /* 0x0000001821182210 */ /* 0x002fe20007f3e0ff */
[----:B------:R-:W-:-:S02]  /*0930*/  VOTEU.ANY UP0, P2 ;  /* 0x00000000003f7886 */ /* 0x000fc40001000100 */
[----:B------:R-:W-:Y:S02]  /*0940*/  @P2 IMAD.X R33, R10, 0x1, R29, P3 ;  /* 0x000000010a212824 */ /* 0x000fe400018e061d */
[----:B------:R-:W-:Y:S01]  /*0950*/  IMAD.U32 R45, RZ, RZ, UR16 ;  /* 0x00000010ff2d7e24 */ /* 0x000fe2000f8e00ff */
[----:B------:R-:W-:Y:S02]  /*0960*/  @UP0 UIMAD UR4, UR17, 0x3, URZ ;  /* 0x00000003110408a4 */ /* 0x000fe4000f8e023f */
[----:B------:R-:W4:Y:S01]  /*0970*/  @P2 LDG.E R34, desc[UR8][R32.64] ;  /* 0x0000000820222981 */ /* 0x000f22000c1e1900 */
[----:B------:R-:W-:-:S04]  /*0980*/  @P2 IMAD.WIDE.U32 R36, R45, 0x3, R36 ;  /* 0x000000032d242825 */ /* 0x000fc800078e0024 */
[----:B------:R-:W-:Y:S02]  /*0990*/  @P2 VIADD R37, R37, UR4 ;  /* 0x0000000425252c36 */ /* 0x000fe40008000000 */
[----:B------:R-:W-:-:S03]  /*09a0*/  @P2 IMAD.SHL.U32 R29, R36, 0x4, RZ ;  /* 0x00000004241d2824 */ /* 0x000fc600078e00ff */
[----:B------:R-:W-:Y:S02]  /*09b0*/  @P2 SHF.L.U64.HI R36, R36, 0x2, R37 ;  /* 0x0000000224242819 */ /* 0x000fe40000010225 */
[C---:B------:R-:W-:Y:S01]  /*09c0*/  @P2 IADD3 R14, P3, R29.reuse, R14, RZ ;  /* 0x0000000e1d0e2210 */ /* 0x040fe20007f7e0ff */
[----:B------:R-:W-:Y:S01]  /*09d0*/  @P2 IMAD.X R25, R10, 0x1, R25, P1 ;  /* 0x000000010a192824 */ /* 0x000fe200008e0619 */
[----:B---3--:R-:W-:Y:S01]  /*09e0*/  @P2 IADD3 R12, P1, R29, R12, RZ ;  /* 0x0000000c1d0c2210 */ /* 0x008fe20007f3e0ff */
[----:B------:R-:W-:Y:S02]  /*09f0*/  IMAD.MOV.U32 R29, RZ, RZ, RZ ;  /* 0x000000ffff1d7224 */ /* 0x000fe400078e00ff */
[C---:B------:R-:W-:Y:S01]  /*0a00*/  @P2 IMAD.X R15, R36.reuse, 0x1, R15, P3 ;  /* 0x00000001240f2824 */ /* 0x040fe200018e060f */
[----:B------:R-:W3:Y:S01]  /*0a10*/  @P2 LDG.E R16, desc[UR8][R24.64] ;  /* 0x0000000818102981 */ /* 0x000ee2000c1e1900 */
[----:B------:R-:W-:-:S03]  /*0a20*/  @P2 IMAD.X R13, R36, 0x1, R13, P1 ;  /* 0x00000001240d2824 */ /* 0x000fc600008e060d */
[----:B------:R-:W3:Y:S04]  /*0a30*/  @P2 LDG.E R29, desc[UR8][R14.64] ;  /* 0x000000080e1d2981 */ /* 0x000ee8000c1e1900 */
[----:B------:R0:W3:Y:S01]  /*0a40*/  @P2 LDG.E R30, desc[UR8][R12.64] ;  /* 0x000000080c1e2981 */ /* 0x0000e2000c1e1900 */
[----:B------:R-:W-:-:S04]  /*0a50*/  SHF.R.U32.HI R10, RZ, 0x3, R17 ;  /* 0x00000003ff0a7819 */ /* 0x000fc80000011611 */
[----:B------:R-:W-:-:S05]  /*0a60*/  LOP3.LUT R10, R10, 0x1c, RZ, 0xc0, !PT ;  /* 0x0000001c0a0a7812 */ /* 0x000fca00078ec0ff */
[----:B------:R-:W-:Y:S01]  /*0a70*/  IMAD.IADD R28, R17, 0x1, -R10 ;  /* 0x00000001111c7824 */ /* 0x000fe200078e0a0a */
[----:B------:R-:W-:-:S04]  /*0a80*/  ISETP.GE.U32.AND P1, PT, R6, R7, PT ;  /* 0x000000070600720c */ /* 0x000fc80003f26070 */
[----:B------:R-:W-:-:S04]  /*0a90*/  LOP3.LUT R28, R28, 0x1f, RZ, 0xc0, !PT ;  /* 0x0000001f1c1c7812 */ /* 0x000fc800078ec0ff */
[----:B------:R-:W-:Y:S01]  /*0aa0*/  ISETP.GE.U32.OR P1, PT, R28, R9, P1 ;  /* 0x000000091c00720c */ /* 0x000fe20000f26470 */
[----:B0-----:R-:W-:Y:S01]  /*0ab0*/  VIADD R12, R6, 0x2 ;  /* 0x00000002060c7836 */ /* 0x001fe20000000000 */
[----:B------:R-:W-:Y:S01]  /*0ac0*/  UMOV UR6, 0x3f800000 ;  /* 0x3f80000000067882 */ /* 0x000fe20000000000 */
[----:B------:R-:W-:Y:S01]  /*0ad0*/  VIADD R28, R5, 0x1e ;  /* 0x0000001e051c7836 */ /* 0x000fe20000000000 */
[----:B------:R-:W-:Y:S01]  /*0ae0*/  LEA R14, P2, R42, UR14, 0x1 ;  /* 0x0000000e2a0e7c11 */ /* 0x000fe2000f8408ff */
[----:B------:R-:W-:-:S03]  /*0af0*/  USHF.L.U32 UR4, UR16, 0x1, URZ ;  /* 0x0000000110047899 */ /* 0x000fc6000800063f */
[----:B------:R-:W-:Y:S02]  /*0b00*/  LEA.HI.X R15, R42, UR15, R43, 0x1, P2 ;  /* 0x0000000f2a0f7c11 */ /* 0x000fe400090f0c2b */
[----:B------:R-:W-:Y:S01]  /*0b10*/  LOP3.LUT R28, R28, 0x1f, RZ, 0xc0, !PT ;  /* 0x0000001f1c1c7812 */ /* 0x000fe200078ec0ff */
[----:B------:R-:W-:Y:S02]  /*0b20*/  USHF.L.U64.HI UR5, UR16, 0x1, UR17 ;  /* 0x0000000110057899 */ /* 0x000fe40008010211 */
[----:B------:R-:W-:-:S04]  /*0b30*/  @!P1 LEA R24, P2, R20, R14, 0x1 ;  /* 0x0000000e14189211 */ /* 0x000fc800078408ff */
[----:B------:R-:W-:Y:S01]  /*0b40*/  @!P1 LEA.HI.X R25, R20, R15, R11, 0x1, P2 ;  /* 0x0000000f14199211 */ /* 0x000fe200010f0c0b */
[----:B------:R-:W-:Y:S02]  /*0b50*/  IMAD.U32 R36, RZ, RZ, UR4 ;  /* 0x00000004ff247e24 */ /* 0x000fe4000f8e00ff */
[----:B------:R-:W-:Y:S02]  /*0b60*/  IMAD.U32 R37, RZ, RZ, UR5 ;  /* 0x00000005ff257e24 */ /* 0x000fe4000f8e00ff */
[----:B------:R-:W-:-:S04]  /*0b70*/  IMAD.WIDE.U32 R40, R41, UR16, R36 ;  /* 0x0000001029287c25 */ /* 0x000fc8000f8e0024 */
[----:B------:R-:W-:Y:S01]  /*0b80*/  IMAD.IADD R36, R23, 0x1, R41 ;  /* 0x0000000117247824 */ /* 0x000fe200078e0229 */
[----:B-----5:R-:W-:Y:S02]  /*0b90*/  FSET.BF.GT.AND R27, R27, RZ, PT ;  /* 0x000000ff1b1b720a */ /* 0x020fe40003804000 */
[----:B--2---:R-:W-:Y:S02]  /*0ba0*/  @P0 R2UR UR6, R31 ;  /* 0x000000001f0602ca */ /* 0x004fe400000e0000 */
[----:B------:R-:W-:Y:S01]  /*0bb0*/  ISETP.GE.U32.AND P0, PT, R12, R7, PT ;  /* 0x000000070c00720c */ /* 0x000fe20003f06070 */
[----:B----4-:R-:W-:Y:S01]  /*0bc0*/  FMUL R12, R27, R22 ;  /* 0x000000161b0c7220 */ /* 0x010fe20000400000 */
[----:B------:R-:W-:Y:S02]  /*0bd0*/  @!P1 IADD3 R22, P3, R20, UR16, RZ ;  /* 0x0000001014169c10 */ /* 0x000fe4000ff7e0ff */
[----:B------:R-:W-:Y:S02]  /*0be0*/  FSET.BF.GT.AND R21, R21, RZ, PT ;  /* 0x000000ff1515720a */ /* 0x000fe40003804000 */
[----:B------:R-:W-:-:S02]  /*0bf0*/  ISETP.LT.U32.AND P0, PT, R28, R9, !P0 ;  /* 0x000000091c00720c */ /* 0x000fc40004701070 */
[----:B------:R-:W-:Y:S01]  /*0c00*/  @!P1 IADD3.X R27, R11, UR17, RZ, P3, !PT ;  /* 0x000000110b1b9c10 */ /* 0x000fe20009ffe4ff */
[----:B------:R-:W-:Y:S01]  /*0c10*/  FMUL R11, R21, R8 ;  /* 0x00000008150b7220 */ /* 0x000fe20000400000 */
[----:B------:R-:W-:-:S03]  /*0c20*/  @!P1 LEA R32, P3, R22, R14, 0x1 ;  /* 0x0000000e16209211 */ /* 0x000fc600078608ff */
[----:B------:R-:W-:Y:S01]  /*0c30*/  FMUL R8, R11, UR6 ;  /* 0x000000060b087c20 */ /* 0x000fe20008400000 */
[----:B------:R-:W-:Y:S01]  /*0c40*/  @!P1 LEA.HI.X R33, R22, R15, R27, 0x1, P3 ;  /* 0x0000000f16219211 */ /* 0x000fe200018f0c1b */
[----:B------:R-:W-:-:S03]  /*0c50*/  FMUL R13, R12, UR6 ;  /* 0x000000060c0d7c20 */ /* 0x000fc60008400000 */
[----:B------:R-:W-:Y:S01]  /*0c60*/  F2FP.BF16.F32.PACK_AB R22, RZ, R8 ;  /* 0x00000008ff16723e */ /* 0x000fe200000010ff */
[----:B------:R-:W-:Y:S01]  /*0c70*/  VOTEU.ANY UP0, P0 ;  /* 0x00000000003f7886 */ /* 0x000fe20000000100 */
[----:B------:R-:W-:Y:S01]  /*0c80*/  @P0 IADD3 R38, P2, P3, R28, R40, R42 ;  /* 0x000000281c260210 */ /* 0x000fe20007b5e02a */
[----:B------:R-:W0:Y:S01]  /*0c90*/  @P0 LDC.64 R20, c[0x0][0x210] ;  /* 0x00008400ff140b82 */ /* 0x000e220000000a00 */
[----:B------:R-:W-:Y:S01]  /*0ca0*/  PRMT R41, R22, 0x7610, R41 ;  /* 0x0000761016297816 */ /* 0x000fe20000000029 */
[----:B------:R-:W-:Y:S01]  /*0cb0*/  IMAD.U32 R27, RZ, RZ, UR16 ;  /* 0x00000010ff1b7e24 */ /* 0x000fe2000f8e00ff */
[----:B------:R-:W-:Y:S02]  /*0cc0*/  @P0 IADD3.X R39, RZ, R36, R43, P2, P3 ;  /* 0x00000024ff270210 */ /* 0x000fe400017e642b */
[----:B------:R-:W-:-:S03]  /*0cd0*/  F2FP.BF16.F32.PACK_AB R31, RZ, R13 ;  /* 0x0000000dff1f723e */ /* 0x000fc600000010ff */
[----:B------:R-:W1:Y:S01]  /*0ce0*/  @P0 LDC.64 R22, c[0x0][0x218] ;  /* 0x00008600ff160b82 */ /* 0x000e620000000a00 */
[----:B------:R-:W-:Y:S01]  /*0cf0*/  @UP0 UIMAD UR11, UR17, 0x3, URZ ;  /* 0x00000003110b08a4 */ /* 0x000fe2000f8e023f */
[----:B------:R-:W-:Y:S01]  /*0d00*/  @P0 IADD3 R37, P3, P4, R28, R40, R42 ;  /* 0x000000281c250210 */ /* 0x000fe20007c7e02a */
[----:B------:R-:W-:Y:S01]  /*0d10*/  @P0 IMAD.WIDE.U32 R38, R27, 0x3, R38 ;  /* 0x000000031b260825 */ /* 0x000fe200078e0026 */
[----:B------:R2:W-:Y:S02]  /*0d20*/  @!P1 STG.E.U16 desc[UR8][R24.64], R31 ;  /* 0x0000001f18009986 */ /* 0x0005e4000c101508 */
[----:B------:R-:W-:Y:S02]  /*0d30*/  @P0 IADD3.X R44, RZ, R36, R43, P3, P4 ;  /* 0x00000024ff2c0210 */ /* 0x000fe40001fe842b */
[----:B------:R4:W-:Y:S01]  /*0d40*/  @!P1 STG.E.U16 desc[UR8][R32.64], R41 ;  /* 0x0000002920009986 */ /* 0x0009e2000c101508 */
[----:B------:R-:W-:-:S04]  /*0d50*/  @P0 IADD3 R37, P1, R37, UR4, RZ ;  /* 0x0000000425250c10 */ /* 0x000fc8000ff3e0ff */
[----:B------:R-:W-:Y:S01]  /*0d60*/  @P0 IADD3.X R44, R44, UR5, RZ, P1, !PT ;  /* 0x000000052c2c0c10 */ /* 0x000fe20008ffe4ff */
[----:B--2---:R-:W-:Y:S02]  /*0d70*/  @P0 VIADD R25, R39, UR11 ;  /* 0x0000000b27190c36 */ /* 0x004fe40008000000 */
[----:B------:R-:W-:Y:S01]  /*0d80*/  @P0 IMAD.SHL.U32 R31, R38, 0x4, RZ ;  /* 0x00000004261f0824 */ /* 0x000fe200078e00ff */
[----:B------:R-:W-:Y:S02]  /*0d90*/  ISETP.GE.U32.AND P2, PT, R26, R7, PT ;  /* 0x000000071a00720c */ /* 0x000fe40003f46070 */
[----:B------:R-:W-:Y:S01]  /*0da0*/  @P0 SHF.L.U64.HI R38, R38, 0x2, R25 ;  /* 0x0000000226260819 */ /* 0x000fe20000010219 */
[----:B------:R-:W2:Y:S01]  /*0db0*/  @P0 LDC.64 R26, c[0x0][0x218] ;  /* 0x00008600ff1a0b82 */ /* 0x000ea20000000a00 */
[----:B------:R-:W-:Y:S02]  /*0dc0*/  FSET.BF.GT.AND R39, R34, RZ, PT ;  /* 0x000000ff2227720a */ /* 0x000fe40003804000 */
[C---:B------:R-:W-:Y:S01]  /*0dd0*/  @P0 SHF.L.U64.HI R34, R37.reuse, 0x2, R44 ;  /* 0x0000000225220819 */ /* 0x040fe2000001022c */
[----:B------:R-:W-:-:S04]  /*0de0*/  @P0 IMAD.SHL.U32 R37, R37, 0x4, RZ ;  /* 0x0000000425250824 */ /* 0x000fc800078e00ff */
[----:B------:R-:W5:Y:S01]  /*0df0*/  @P0 LDC.64 R24, c[0x0][0x210] ;  /* 0x00008400ff180b82 */ /* 0x000f620000000a00 */
[C---:B0-----:R-:W-:Y:S02]  /*0e00*/  @P0 IADD3 R44, P1, R37.reuse, R20, RZ ;  /* 0x00000014252c0210 */ /* 0x041fe40007f3e0ff */
[----:B-1----:R-:W-:-:S03]  /*0e10*/  @P0 IADD3 R20, P3, R37, R22, RZ ;  /* 0x0000001625140210 */ /* 0x002fc60007f7e0ff */
[C---:B------:R-:W-:Y:S02]  /*0e20*/  @P0 IMAD.X R45, R34.reuse, 0x1, R21, P1 ;  /* 0x00000001222d0824 */ /* 0x040fe400008e0615 */
[----:B------:R-:W-:Y:S01]  /*0e30*/  @P0 IMAD.X R21, R34, 0x1, R23, P3 ;  /* 0x0000000122150824 */ /* 0x000fe200018e0617 */
[----:B----4-:R-:W-:Y:S01]  /*0e40*/  LOP3.LUT R32, R10, 0x3, RZ, 0xfc, !PT ;  /* 0x000000030a207812 */ /* 0x010fe200078efcff */
[----:B------:R-:W-:Y:S01]  /*0e50*/  VIADD R34, R5, 0x1d ;  /* 0x0000001d05227836 */ /* 0x000fe20000000000 */
[----:B------:R-:W-:Y:S02]  /*0e60*/  ISETP.GE.U32.OR P2, PT, R35, R9, P2 ;  /* 0x000000092300720c */ /* 0x000fe40001746470 */
[----:B------:R-:W-:Y:S02]  /*0e70*/  ISETP.GE.U32.AND P1, PT, R32, R7, PT ;  /* 0x000000072000720c */ /* 0x000fe40003f26070 */
[----:B------:R-:W-:Y:S02]  /*0e80*/  LOP3.LUT R34, R34, 0x1f, RZ, 0xc0, !PT ;  /* 0x0000001f22227812 */ /* 0x000fe400078ec0ff */
[----:B---3--:R-:W-:-:S02]  /*0e90*/  FSET.BF.GT.AND R33, R29, RZ, PT ;  /* 0x000000ff1d21720a */ /* 0x008fc40003804000 */
[----:B------:R-:W-:Y:S02]  /*0ea0*/  ISETP.LT.U32.AND P1, PT, R34, R9, !P1 ;  /* 0x000000092200720c */ /* 0x000fe40004f21070 */
[C---:B--2---:R-:W-:Y:S02]  /*0eb0*/  @P0 IADD3 R26, P4, R31.reuse, R26, RZ ;  /* 0x0000001a1f1a0210 */ /* 0x044fe40007f9e0ff */
[----:B-----5:R-:W-:Y:S01]  /*0ec0*/  @P0 IADD3 R24, P3, R31, R24, RZ ;  /* 0x000000181f180210 */ /* 0x020fe20007f7e0ff */
[----:B------:R-:W-:Y:S01]  /*0ed0*/  FMUL R30, R33, R30 ;  /* 0x0000001e211e7220 */ /* 0x000fe20000400000 */
[----:B------:R-:W-:Y:S01]  /*0ee0*/  FMUL R16, R39, R16 ;  /* 0x0000001027107220 */ /* 0x000fe20000400000 */
[----:B------:R-:W-:Y:S02]  /*0ef0*/  IMAD.MOV.U32 R29, RZ, RZ, RZ ;  /* 0x000000ffff1d7224 */ /* 0x000fe400078e00ff */
[----:B------:R-:W-:Y:S02]  /*0f00*/  IMAD.MOV.U32 R31, RZ, RZ, RZ ;  /* 0x000000ffff1f7224 */ /* 0x000fe400078e00ff */
[C---:B------:R-:W-:Y:S01]  /*0f10*/  @P0 IMAD.X R25, R38.reuse, 0x1, R25, P3 ;  /* 0x0000000126190824 */ /* 0x040fe200018e0619 */
[----:B------:R-:W-:Y:S01]  /*0f20*/  @!P2 IADD3 R39, P3, R35, R40, RZ ;  /* 0x000000282327a210 */ /* 0x000fe20007f7e0ff */
[----:B------:R-:W-:Y:S01]  /*0f30*/  IMAD.MOV.U32 R33, RZ, RZ, RZ ;  /* 0x000000ffff217224 */ /* 0x000fe200078e00ff */
[----:B------:R0:W2:Y:S01]  /*0f40*/  @P0 LDG.E R29, desc[UR8][R44.64] ;  /* 0x000000082c1d0981 */ /* 0x0000a2000c1e1900 */
[----:B------:R-:W-:Y:S01]  /*0f50*/  IMAD.MOV.U32 R37, RZ, RZ, RZ ;  /* 0x000000ffff257224 */ /* 0x000fe200078e00ff */
[----:B------:R-:W1:Y:S01]  /*0f60*/  @P1 LDC.64 R22, c[0x0][0x210] ;  /* 0x00008400ff161b82 */ /* 0x000e620000000a00 */
[----:B------:R-:W-:-:S02]  /*0f70*/  @P0 IMAD.X R27, R38, 0x1, R27, P4 ;  /* 0x00000001261b0824 */ /* 0x000fc400020e061b */
[----:B------:R-:W-:Y:S01]  /*0f80*/  FMUL R38, R16, UR6 ;  /* 0x0000000610267c20 */ /* 0x000fe20008400000 */
[----:B------:R3:W4:Y:S01]  /*0f90*/  @P0 LDG.E R31, desc[UR8][R20.64] ;  /* 0x00000008141f0981 */ /* 0x000722000c1e1900 */
[----:B------:R-:W-:-:S03]  /*0fa0*/  @!P2 IMAD.X R41, RZ, RZ, R36, P3 ;  /* 0x000000ffff29a224 */ /* 0x000fc600018e0624 */
[----:B------:R5:W2:Y:S04]  /*0fb0*/  @P0 LDG.E R33, desc[UR8][R24.64] ;  /* 0x0000000818210981 */ /* 0x000aa8000c1e1900 */
[----:B------:R5:W2:Y:S01]  /*0fc0*/  @P0 LDG.E R37, desc[UR8][R26.64] ;  /* 0x000000081a250981 */ /* 0x000aa2000c1e1900 */
[C---:B0-----:R-:W-:Y:S02]  /*0fd0*/  @!P2 LEA R44, P0, R39.reuse, R14, 0x1 ;  /* 0x0000000e272ca211 */ /* 0x041fe400078008ff */
[----:B---3--:R-:W-:Y:S02]  /*0fe0*/  F2FP.BF16.F32.PACK_AB R21, RZ, R38 ;  /* 0x00000026ff15723e */ /* 0x008fe400000010ff */
[----:B------:R-:W-:Y:S02]  /*0ff0*/  @!P2 LEA.HI.X R45, R39, R15, R41, 0x1, P0 ;  /* 0x0000000f272da211 */ /* 0x000fe400000f0c29 */
[----:B------:R-:W-:-:S02]  /*1000*/  IADD3 R41, P6, R40, UR4, RZ ;  /* 0x0000000428297c10 */ /* 0x000fc4000ffde0ff */
[----:B-----5:R-:W-:Y:S02]  /*1010*/  PRMT R25, R21, 0x7610, R25 ;  /* 0x0000761015197816 */ /* 0x020fe40000000019 */
[----:B------:R-:W-:Y:S01]  /*1020*/  @!P2 IADD3 R21, P4, P5, R40, UR16, R35 ;  /* 0x000000102815ac10 */ /* 0x000fe2000fd9e023 */
[----:B------:R-:W-:Y:S01]  /*1030*/  FMUL R35, R30, UR6 ;  /* 0x000000061e237c20 */ /* 0x000fe20008400000 */
[----:B------:R-:W-:Y:S02]  /*1040*/  IADD3 R24, P0, P3, R34, R41, R42 ;  /* 0x0000002922187210 */ /* 0x000fe40007b1e02a */
[C---:B------:R-:W-:Y:S01]  /*1050*/  IADD3.X R39, R36.reuse, UR5, RZ, P6, !PT ;  /* 0x0000000524277c10 */ /* 0x040fe2000b7fe4ff */
[----:B------:R0:W-:Y:S01]  /*1060*/  @!P2 STG.E.U16 desc[UR8][R44.64], R25 ;  /* 0x000000192c00a986 */ /* 0x0001e2000c101508 */
[----:B------:R-:W-:Y:S02]  /*1070*/  @!P2 IADD3.X R26, R36, UR17, RZ, P4, P5 ;  /* 0x00000011241aac10 */ /* 0x000fe4000a7ea4ff */
[----:B------:R-:W-:-:S02]  /*1080*/  F2FP.BF16.F32.PACK_AB R27, RZ, R35 ;  /* 0x00000023ff1b723e */ /* 0x000fc400000010ff */
[----:B------:R-:W-:Y:S02]  /*1090*/  @!P2 LEA R20, P4, R21, R14, 0x1 ;  /* 0x0000000e1514a211 */ /* 0x000fe400078808ff */
[----:B0-----:R-:W-:Y:S02]  /*10a0*/  IADD3.X R25, RZ, R39, R43, P0, P3 ;  /* 0x00000027ff197210 */ /* 0x001fe400007e642b */
[----:B------:R-:W-:Y:S02]  /*10b0*/  @P1 IADD3 R36, P0, R24, UR4, RZ ;  /* 0x0000000418241c10 */ /* 0x000fe4000ff1e0ff */
[----:B------:R-:W-:Y:S02]  /*10c0*/  PRMT R42, R27, 0x7610, R42 ;  /* 0x000076101b2a7816 */ /* 0x000fe4000000002a */
[----:B------:R-:W-:Y:S01]  /*10d0*/  @P1 IADD3.X R27, R25, UR5, RZ, P0, !PT ;  /* 0x00000005191b1c10 */ /* 0x000fe200087fe4ff */
[----:B------:R-:W-:Y:S01]  /*10e0*/  @P1 IMAD.SHL.U32 R43, R36, 0x4, RZ ;  /* 0x00000004242b1824 */ /* 0x000fe200078e00ff */
[----:B------:R-:W-:-:S02]  /*10f0*/  @!P2 LEA.HI.X R21, R21, R15, R26, 0x1, P4 ;  /* 0x0000000f1515a211 */ /* 0x000fc400020f0c1a */
[----:B------:R-:W-:Y:S02]  /*1100*/  @P1 SHF.L.U64.HI R36, R36, 0x2, R27 ;  /* 0x0000000224241819 */ /* 0x000fe4000001021b */
[----:B-1----:R-:W-:Y:S01]  /*1110*/  @P1 IADD3 R44, P0, R43, R22, RZ ;  /* 0x000000162b2c1210 */ /* 0x002fe20007f1e0ff */
[----:B------:R0:W-:Y:S01]  /*1120*/  @!P2 STG.E.U16 desc[UR8][R20.64], R42 ;  /* 0x0000002a1400a986 */ /* 0x0001e2000c101508 */
[----:B------:R-:W-:Y:S01]  /*1130*/  VOTEU.ANY UP0, P1 ;  /* 0x00000000003f7886 */ /* 0x000fe20000800100 */
[----:B------:R-:W1:Y:S02]  /*1140*/  @P1 LDC.64 R26, c[0x0][0x210] ;  /* 0x00008400ff1a1b82 */ /* 0x000e640000000a00 */
[----:B------:R-:W-:Y:S02]  /*1150*/  @P1 IMAD.X R45, R36, 0x1, R23, P0 ;  /* 0x00000001242d1824 */ /* 0x000fe400000e0617 */
[----:B------:R-:W-:-:S04]  /*1160*/  IMAD.U32 R23, RZ, RZ, UR16 ;  /* 0x00000010ff177e24 */ /* 0x000fc8000f8e00ff */
[----:B0-----:R-:W0:Y:S01]  /*1170*/  @P1 LDC.64 R20, c[0x0][0x218] ;  /* 0x00008600ff141b82 */ /* 0x001e220000000a00 */
[----:B------:R-:W-:-:S07]  /*1180*/  @P1 IMAD.WIDE.U32 R22, R23, 0x3, R24 ;  /* 0x0000000317161825 */ /* 0x000fce00078e0018 */
[----:B------:R-:W3:Y:S01]  /*1190*/  @P1 LDC.64 R24, c[0x0][0x218] ;  /* 0x00008600ff181b82 */ /* 0x000ee20000000a00 */
[----:B------:R-:W-:-:S06]  /*11a0*/  @UP0 UIMAD UR11, UR17, 0x3, URZ ;  /* 0x00000003110b08a4 */ /* 0x000fcc000f8e023f */
[----:B------:R-:W-:-:S05]  /*11b0*/  @P1 VIADD R23, R23, UR11 ;  /* 0x0000000b17171c36 */ /* 0x000fca0008000000 */
[C---:B------:R-:W-:Y:S01]  /*11c0*/  @P1 SHF.L.U64.HI R42, R22.reuse, 0x2, R23 ;  /* 0x00000002162a1819 */ /* 0x040fe20000010217 */
[----:B------:R-:W-:Y:S01]  /*11d0*/  @P1 IMAD.SHL.U32 R23, R22, 0x4, RZ ;  /* 0x0000000416171824 */ /* 0x000fe200078e00ff */
[----:B0-----:R-:W-:Y:S01]  /*11e0*/  @P1 IADD3 R20, P0, R43, R20, RZ ;  /* 0x000000142b141210 */ /* 0x001fe20007f1e0ff */
[----:B------:R-:W-:-:S04]  /*11f0*/  IMAD.MOV.U32 R22, RZ, RZ, RZ ;  /* 0x000000ffff167224 */ /* 0x000fc800078e00ff */
[----:B------:R-:W-:Y:S01]  /*1200*/  @P1 IMAD.X R21, R36, 0x1, R21, P0 ;  /* 0x0000000124151824 */ /* 0x000fe200000e0615 */
[C---:B---3--:R-:W-:Y:S02]  /*1210*/  @P1 IADD3 R24, P2, R23.reuse, R24, RZ ;  /* 0x0000001817181210 */ /* 0x048fe40007f5e0ff */
[----:B-1----:R-:W-:Y:S02]  /*1220*/  @P1 IADD3 R26, P0, R23, R26, RZ ;  /* 0x0000001a171a1210 */ /* 0x002fe40007f1e0ff */
[----:B------:R0:W3:Y:S01]  /*1230*/  @P1 LDG.E R22, desc[UR8][R20.64] ;  /* 0x0000000814161981 */ /* 0x0000e2000c1e1900 */
[----:B------:R-:W-:Y:S02]  /*1240*/  IMAD.MOV.U32 R23, RZ, RZ, RZ ;  /* 0x000000ffff177224 */ /* 0x000fe400078e00ff */
[----:B------:R-:W-:Y:S02]  /*1250*/  @P1 IMAD.X R25, R42, 0x1, R25, P2 ;  /* 0x000000012a191824 */ /* 0x000fe400010e0619 */
[----:B------:R-:W-:-:S02]  /*1260*/  IMAD.MOV.U32 R40, RZ, RZ, RZ ;  /* 0x000000ffff287224 */ /* 0x000fc400078e00ff */
[----:B------:R-:W-:Y:S01]  /*1270*/  IMAD.MOV.U32 R36, RZ, RZ, RZ ;  /* 0x000000ffff247224 */ /* 0x000fe200078e00ff */
[----:B------:R-:W5:Y:S01]  /*1280*/  @P1 LDG.E R23, desc[UR8][R24.64] ;  /* 0x0000000818171981 */ /* 0x000f62000c1e1900 */
[----:B------:R-:W-:-:S03]  /*1290*/  @P1 IMAD.X R27, R42, 0x1, R27, P0 ;  /* 0x000000012a1b1824 */ /* 0x000fc600000e061b */
[----:B------:R1:W5:Y:S04]  /*12a0*/  @P1 LDG.E R40, desc[UR8][R44.64] ;  /* 0x000000082c281981 */ /* 0x000368000c1e1900 */
[----:B------:R1:W5:Y:S01]  /*12b0*/  @P1 LDG.E R36, desc[UR8][R26.64] ;  /* 0x000000081a241981 */ /* 0x000362000c1e1900 */
[----:B------:R-:W-:-:S04]  /*12c0*/  LOP3.LUT R42, R10, 0x2, RZ, 0xfc, !PT ;  /* 0x000000020a2a7812 */ /* 0x000fc800078efcff */
[-C--:B------:R-:W-:Y:S02]  /*12d0*/  ISETP.GE.U32.AND P0, PT, R42, R7.reuse, PT ;  /* 0x000000072a00720c */ /* 0x080fe40003f06070 */
[----:B------:R-:W-:Y:S02]  /*12e0*/  ISETP.GE.U32.AND P1, PT, R32, R7, PT ;  /* 0x000000072000720c */ /* 0x000fe40003f26070 */
[-C--:B------:R-:W-:Y:S02]  /*12f0*/  ISETP.GE.U32.OR P0, PT, R28, R9.reuse, P0 ;  /* 0x000000091c00720c */ /* 0x080fe40000706470 */
[----:B------:R-:W-:Y:S02]  /*1300*/  ISETP.GE.U32.OR P1, PT, R34, R9, P1 ;  /* 0x000000092200720c */ /* 0x000fe40000f26470 */
[----:B0-----:R-:W-:Y:S02]  /*1310*/  IADD3 R21, P2, R28, R41, RZ ;  /* 0x000000291c157210 */ /* 0x001fe40007f5e0ff */
[----:B------:R-:W-:-:S03]  /*1320*/  IADD3 R43, P4, P5, R34, UR4, R41 ;  /* 0x00000004222b7c10 */ /* 0x000fc6000fd9e029 */
[--C-:B------:R-:W-:Y:S01]  /*1330*/  IMAD.X R42, RZ, RZ, R39.reuse, P2 ;  /* 0x000000ffff2a7224 */ /* 0x100fe200010e0627 */
[----:B-1----:R-:W-:-:S03]  /*1340*/  IADD3.X R44, RZ, UR5, R39, P4, P5 ;  /* 0x00000005ff2c7c10 */ /* 0x002fc6000a7ea427 */
[CC--:B------:R-:W-:Y:S02]  /*1350*/  @!P0 LEA R20, P2, R21.reuse, R14.reuse, 0x1 ;  /* 0x0000000e15148211 */ /* 0x0c0fe400078408ff */
[----:B------:R-:W-:Y:S02]  /*1360*/  @!P0 IADD3 R41, P3, R21, UR16, RZ ;  /* 0x0000001015298c10 */ /* 0x000fe4000ff7e0ff */
[----:B------:R-:W-:Y:S02]  /*1370*/  @!P1 LEA R24, P4, R43, R14, 0x1 ;  /* 0x0000000e2b189211 */ /* 0x000fe400078808ff */
[-C--:B------:R-:W-:Y:S01]  /*1380*/  @!P0 LEA.HI.X R21, R21, R15.reuse, R42, 0x1, P2 ;  /* 0x0000000f15158211 */ /* 0x080fe200010f0c2a */
[----:B------:R-:W0:Y:S01]  /*1390*/  S2R R32, SR_TID.X ;  /* 0x0000000000207919 */ /* 0x000e220000002100 */
[C---:B------:R-:W-:Y:S02]  /*13a0*/  @!P1 IADD3 R39, P2, R43.reuse, UR16, RZ ;  /* 0x000000102b279c10 */ /* 0x040fe4000ff5e0ff */
[----:B------:R-:W-:-:S02]  /*13b0*/  @!P1 LEA.HI.X R25, R43, R15, R44, 0x1, P4 ;  /* 0x0000000f2b199211 */ /* 0x000fc400020f0c2c */
[----:B------:R-:W-:Y:S02]  /*13c0*/  @!P1 IADD3.X R44, R44, UR17, RZ, P2, !PT ;  /* 0x000000112c2c9c10 */ /* 0x000fe400097fe4ff */
[----:B------:R-:W-:Y:S02]  /*13d0*/  @!P0 IADD3.X R42, R42, UR17, RZ, P3, !PT ;  /* 0x000000112a2a8c10 */ /* 0x000fe40009ffe4ff */
[-C--:B------:R-:W-:Y:S02]  /*13e0*/  @!P0 LEA R26, P2, R41, R14.reuse, 0x1 ;  /* 0x0000000e291a8211 */ /* 0x080fe400078408ff */
[----:B------:R-:W-:Y:S02]  /*13f0*/  @!P1 LEA R14, P3, R39, R14, 0x1 ;  /* 0x0000000e270e9211 */ /* 0x000fe400078608ff */
[-C--:B------:R-:W-:Y:S02]  /*1400*/  @!P0 LEA.HI.X R27, R41, R15.reuse, R42, 0x1, P2 ;  /* 0x0000000f291b8211 */ /* 0x080fe400010f0c2a */
[----:B------:R-:W-:-:S02]  /*1410*/  @!P1 LEA.HI.X R15, R39, R15, R44, 0x1, P3 ;  /* 0x0000000f270f9211 */ /* 0x000fc400018f0c2c */
[----:B------:R-:W1:Y:S01]  /*1420*/  S2R R39, SR_TID.X ;  /* 0x0000000000277919 */ /* 0x000e620000002100 */
[--C-:B------:R-:W-:Y:S01]  /*1430*/  IADD3 R10, R10, 0x1, R17.reuse ;  /* 0x000000010a0a7810 */ /* 0x100fe20007ffe011 */
[----:B------:R-:W-:Y:S02]  /*1440*/  IMAD.IADD R42, R6, 0x1, R17 ;  /* 0x00000001062a7824 */ /* 0x000fe400078e0211 */
[----:B------:R-:W-:Y:S01]  /*1450*/  FADD R17, RZ, R16 ;  /* 0x00000010ff117221 */ /* 0x000fe20000000000 */
[----:B------:R-:W-:Y:S01]  /*1460*/  FADD R44, RZ, R12 ;  /* 0x0000000cff2c7221 */ /* 0x000fe20000000000 */
[----:B------:R-:W1:Y:S01]  /*1470*/  S2UR UR5, SR_CgaCtaId ;  /* 0x00000000000579c3 */ /* 0x000e620000008800 */
[----:B------:R-:W-:Y:S01]  /*1480*/  FMNMX R12, RZ, |R12|, !PT ;  /* 0x4000000cff0c7209 */ /* 0x000fe20007800000 */
[----:B------:R-:W-:Y:S01]  /*1490*/  FADD R45, R17, R30 ;  /* 0x0000001e112d7221 */ /* 0x000fe20000000000 */
[C---:B------:R-:W-:Y:S02]  /*14a0*/  FADD R43, R11.reuse, R44 ;  /* 0x0000002c0b2b7221 */ /* 0x040fe40000000000 */
[----:B------:R-:W-:-:S02]  /*14b0*/  FMNMX R17, |R11|, R12, !PT ;  /* 0x0000000c0b117209 */ /* 0x000fc40007800200 */
[----:B------:R-:W-:Y:S02]  /*14c0*/  F2FP.BF16.F32.PACK_AB R41, R8, R13 ;  /* 0x0000000d0829723e */ /* 0x000fe400000010ff */
[--C-:B0-----:R-:W-:Y:S01]  /*14d0*/  SHF.R.U32.HI R11, RZ, 0x3, R32.reuse ;  /* 0x00000003ff0b7819 */ /* 0x101fe20000011620 */
[----:B------:R-:W0:Y:S03]  /*14e0*/  S2R R13, SR_TID.X ;  /* 0x00000000000d7919 */ /* 0x000e260000002100 */
[----:B------:R-:W-:Y:S02]  /*14f0*/  LOP3.LUT R8, R11, 0x1ffffffc, RZ, 0xc0, !PT ;  /* 0x1ffffffc0b087812 */ /* 0x000fe400078ec0ff */
[----:B------:R-:W-:Y:S02]  /*1500*/  SHF.R.U32.HI R11, RZ, 0x8, R32 ;  /* 0x00000008ff0b7819 */ /* 0x000fe40000011620 */
[----:B------:R-:W-:-:S02]  /*1510*/  LOP3.LUT R42, R42, 0x1f, RZ, 0xc0, !PT ;  /* 0x0000001f2a2a7812 */ /* 0x000fc400078ec0ff */
[----:B------:R-:W-:Y:S01]  /*1520*/  LOP3.LUT R32, R32, 0x1f, RZ, 0xc0, !PT ;  /* 0x0000001f20207812 */ /* 0x000fe200078ec0ff */
[----:B------:R-:W-:Y:S01]  /*1530*/  IMAD.SHL.U32 R11, R11, 0x20, RZ ;  /* 0x000000200b0b7824 */ /* 0x000fe200078e00ff */
[----:B------:R-:W-:Y:S01]  /*1540*/  UMOV UR4, 0x400 ;  /* 0x0000040000047882 */ /* 0x000fe20000000000 */
[----:B------:R1:W5:Y:S02]  /*1550*/  SHFL.IDX PT, R12, R43, R42, 0x1f ;  /* 0x00001f2a2b0c7589 */ /* 0x00036400000e0000 */
[----:B-1----:R-:W-:Y:S01]  /*1560*/  IMAD.IADD R39, R39, 0x1, -R8 ;  /* 0x0000000127277824 */ /* 0x002fe200078e0a08 */
[----:B------:R-:W-:Y:S01]  /*1570*/  UIADD3 UR4, UR4, 0x20, URZ ;  /* 0x0000002004047890 */ /* 0x000fe2000fffe03f */
[----:B------:R-:W-:-:S03]  /*1580*/  LOP3.LUT R11, R11, 0xffffffe0, R32, 0xe2, !PT ;  /* 0xffffffe00b0b7812 */ /* 0x000fc600078ee220 */
[----:B------:R-:W-:Y:S01]  /*1590*/  LOP3.LUT R42, R39, 0x1f, RZ, 0xc0, !PT ;  /* 0x0000001f272a7812 */ /* 0x000fe200078ec0ff */
[----:B------:R-:W-:-:S04]  /*15a0*/  ULEA UR4, UR5, UR4, 0x18 ;  /* 0x0000000405047291 */ /* 0x000fc8000f8ec03f */
[----:B------:R-:W-:-:S05]  /*15b0*/  IMAD R42, R11, 0x21, R42 ;  /* 0x000000210b2a7824 */ /* 0x000fca00078e022a */
[----:B------:R-:W-:Y:S01]  /*15c0*/  LEA R44, R42, UR4, 0x2 ;  /* 0x000000042a2c7c11 */ /* 0x000fe2000f8e10ff */
[----:B0-----:R-:W-:Y:S01]  /*15d0*/  IMAD.IADD R13, R6, 0x1, R13 ;  /* 0x00000001060d7824 */ /* 0x001fe200078e020d */
[----:B------:R-:W-:Y:S02]  /*15e0*/  FMNMX R17, R17, |R16|, !PT ;  /* 0x4000001011117209 */ /* 0x000fe40007800000 */
[----:B------:R-:W-:Y:S01]  /*15f0*/  LOP3.LUT R10, R10, 0x1f, RZ, 0xc0, !PT ;  /* 0x0000001f0a0a7812 */ /* 0x000fe200078ec0ff */
[----:B------:R-:W-:Y:S01]  /*1600*/  VIADD R16, R13, 0x2 ;  /* 0x000000020d107836 */ /* 0x000fe20000000000 */
[----:B------:R-:W-:Y:S01]  /*1610*/  F2FP.BF16.F32.PACK_AB R35, R35, R38 ;  /* 0x000000262323723e */ /* 0x000fe200000010ff */
[----:B------:R-:W-:Y:S01]  /*1620*/  VIADD R13, R13, 0x3 ;  /* 0x000000030d0d7836 */ /* 0x000fe20000000000 */
[----:B------:R0:W-:Y:S01]  /*1630*/  STS [R44], R41 ;  /* 0x000000292c007388 */ /* 0x0001e20000000800 */
[----:B------:R-:W-:Y:S01]  /*1640*/  FMNMX R30, |R30|, R17, !PT ;  /* 0x000000111e1e7209 */ /* 0x000fe20007800200 */
[----:B------:R-:W-:Y:S01]  /*1650*/  VIADD R39, R39, 0xffffffff ;  /* 0xffffffff27277836 */ /* 0x000fe20000000000 */
[----:B------:R-:W-:Y:S01]  /*1660*/  LOP3.LUT R16, R16, 0x1f, RZ, 0xc0, !PT ;  /* 0x0000001f10107812 */ /* 0x000fe200078ec0ff */
[----:B------:R-:W1:Y:S01]  /*1670*/  SHFL.IDX PT, R10, R45, R10, 0x1f ;  /* 0x00001f0a2d0a7589 */ /* 0x000e6200000e0000 */
[----:B------:R-:W-:Y:S01]  /*1680*/  LOP3.LUT R13, R13, 0x1f, RZ, 0xc0, !PT ;  /* 0x0000001f0d0d7812 */ /* 0x000fe200078ec0ff */
[----:B------:R-:W-:-:S02]  /*1690*/  IMAD R28, R11, 0x21, R28 ;  /* 0x000000210b1c7824 */ /* 0x000fc400078e021c */
[----:B------:R-:W-:-:S03]  /*16a0*/  IMAD R34, R11, 0x21, R34 ;  /* 0x000000210b227824 */ /* 0x000fc600078e0222 */
[----:B------:R-:W-:Y:S02]  /*16b0*/  LEA R28, R28, UR4, 0x2 ;  /* 0x000000041c1c7c11 */ /* 0x000fe4000f8e10ff */
[----:B------:R-:W-:Y:S01]  /*16c0*/  LEA R34, R34, UR4, 0x2 ;  /* 0x0000000422227c11 */ /* 0x000fe2000f8e10ff */
[----:B------:R-:W-:Y:S01]  /*16d0*/  BSSY B0, `(.L_x_14901) ;  /* 0x0000099000007945 */ /* 0x000fe20003800000 */
[----:B----4-:R-:W-:-:S05]  /*16e0*/  FSET.BF.GT.AND R42, R31, RZ, PT ;  /* 0x000000ff1f2a720a */ /* 0x010fca0003804000 */
[----:B--2---:R-:W-:Y:S01]  /*16f0*/  FMUL R29, R42, R29 ;  /* 0x0000001d2a1d7220 */ /* 0x004fe20000400000 */
[----:B------:R-:W-:-:S05]  /*1700*/  FSET.BF.GT.AND R42, R37, RZ, PT ;  /* 0x000000ff252a720a */ /* 0x000fca0003804000 */
[----:B------:R-:W-:Y:S01]  /*1710*/  FMUL R33, R42, R33 ;  /* 0x000000212a217220 */ /* 0x000fe20000400000 */
[----:B------:R-:W-:-:S03]  /*1720*/  FADD R42, RZ, R29 ;  /* 0x0000001dff2a7221 */ /* 0x000fc60000000000 */
[C---:B------:R-:W-:Y:S01]  /*1730*/  FMUL R17, R33.reuse, UR6 ;  /* 0x0000000621117c20 */ /* 0x040fe20008400000 */
[----:B0-----:R-:W-:Y:S01]  /*1740*/  FADD R41, R33, R42 ;  /* 0x0000002a21297221 */ /* 0x001fe20000000000 */
[----:B------:R-:W-:-:S04]  /*1750*/  LOP3.LUT R42, R39, 0x1f, RZ, 0xc0, !PT ;  /* 0x0000001f272a7812 */ /* 0x000fc800078ec0ff */
[----:B------:R-:W0:Y:S01]  /*1760*/  SHFL.IDX PT, R16, R41, R16, 0x1f ;  /* 0x00001f1029107589 */ /* 0x000e2200000e0000 */
[----:B------:R-:W-:Y:S01]  /*1770*/  IMAD R42, R11, 0x21, R42 ;  /* 0x000000210b2a7824 */ /* 0x000fe200078e022a */
[----:B------:R-:W-:-:S04]  /*1780*/  FMNMX R30, R30, |R29|, !PT ;  /* 0x4000001d1e1e7209 */ /* 0x000fc80007800000 */
[----:B------:R-:W-:Y:S02]  /*1790*/  LEA R42, R42, UR4, 0x2 ;  /* 0x000000042a2a7c11 */ /* 0x000fe4000f8e10ff */
[----:B------:R-:W-:-:S03]  /*17a0*/  FMNMX R33, |R33|, R30, !PT ;  /* 0x0000001e21217209 */ /* 0x000fc60007800200 */
[----:B------:R-:W-:Y:S01]  /*17b0*/  STS [R42], R35 ;  /* 0x000000232a007388 */ /* 0x000fe20000000800 */
[----:B---3--:R-:W-:Y:S01]  /*17c0*/  FSET.BF.GT.AND R31, R22, RZ, PT ;  /* 0x000000ff161f720a */ /* 0x008fe20003804000 */
[----:B------:R-:W-:-:S05]  /*17d0*/  FMUL R22, R29, UR6 ;  /* 0x000000061d167c20 */ /* 0x000fca0008400000 */
[----:B------:R-:W-:Y:S02]  /*17e0*/  F2FP.BF16.F32.PACK_AB R37, RZ, R22 ;  /* 0x00000016ff25723e */ /* 0x000fe400000010ff */
[----:B-----5:R-:W-:Y:S02]  /*17f0*/  FSET.BF.GT.AND R23, R23, RZ, PT ;  /* 0x000000ff1717720a */ /* 0x020fe40003804000 */
[----:B------:R-:W-:Y:S01]  /*1800*/  PRMT R38, R37, 0x7610, R38 ;  /* 0x0000761025267816 */ /* 0x000fe20000000026 */
[----:B------:R-:W-:Y:S02]  /*1810*/  FMUL R40, R31, R40 ;  /* 0x000000281f287220 */ /* 0x000fe40000400000 */
[----:B------:R-:W-:Y:S02]  /*1820*/  FMUL R36, R23, R36 ;  /* 0x0000002417247220 */ /* 0x000fe40000400000 */
[----:B------:R-:W-:Y:S01]  /*1830*/  FADD R23, RZ, R40 ;  /* 0x00000028ff177221 */ /* 0x000fe20000000000 */
[----:B------:R2:W-:Y:S01]  /*1840*/  @!P0 STG.E.U16 desc[UR8][R20.64], R38 ;  /* 0x0000002614008986 */ /* 0x0005e2000c101508 */
[----:B------:R-:W-:Y:S01]  /*1850*/  F2FP.BF16.F32.PACK_AB R31, R17, R22 ;  /* 0x00000016111f723e */ /* 0x000fe200000010ff */
[----:B------:R-:W-:Y:S01]  /*1860*/  FMUL R22, R40, UR6 ;  /* 0x0000000628167c20 */ /* 0x000fe20008400000 */
[C---:B------:R-:W-:Y:S01]  /*1870*/  FMUL R39, R36.reuse, UR6 ;  /* 0x0000000624277c20 */ /* 0x040fe20008400000 */
[----:B--2---:R-:W-:Y:S01]  /*1880*/  FADD R20, R36, R23 ;  /* 0x0000001724147221 */ /* 0x004fe20000000000 */
[----:B------:R-:W-:-:S02]  /*1890*/  F2FP.BF16.F32.PACK_AB R21, RZ, R17 ;  /* 0x00000011ff15723e */ /* 0x000fc400000010ff */
[-C--:B------:R-:W-:Y:S02]  /*18a0*/  F2FP.BF16.F32.PACK_AB R37, RZ, R22.reuse ;  /* 0x00000016ff25723e */ /* 0x080fe400000010ff */
[----:B------:R-:W2:Y:S01]  /*18b0*/  SHFL.IDX PT, R13, R20, R13, 0x1f ;  /* 0x00001f0d140d7589 */ /* 0x000ea200000e0000 */
[----:B------:R-:W-:Y:S02]  /*18c0*/  F2FP.BF16.F32.PACK_AB R17, R39, R22 ;  /* 0x000000162711723e */ /* 0x000fe400000010ff */
[----:B------:R-:W-:Y:S01]  /*18d0*/  PRMT R22, R21, 0x7610, R22 ;  /* 0x0000761015167816 */ /* 0x000fe20000000016 */
[----:B------:R-:W-:-:S04]  /*18e0*/  FADD R21, RZ, R12 ;  /* 0x0000000cff157221 */ /* 0x000fc80000000000 */
[----:B------:R2:W-:Y:S01]  /*18f0*/  @!P0 STG.E.U16 desc[UR8][R26.64], R22 ;  /* 0x000000161a008986 */ /* 0x0005e2000c101508 */
[----:B------:R-:W-:Y:S01]  /*1900*/  ISETP.GE.U32.AND P0, PT, R6, R9, PT ;  /* 0x000000090600720c */ /* 0x000fe20003f06070 */
[----:B-1----:R-:W-:Y:S01]  /*1910*/  FADD R21, R10, R21 ;  /* 0x000000150a157221 */ /* 0x002fe20000000000 */
[----:B------:R-:W-:Y:S01]  /*1920*/  F2FP.BF16.F32.PACK_AB R39, RZ, R39 ;  /* 0x00000027ff27723e */ /* 0x000fe200000010ff */
[----:B------:R1:W-:Y:S01]  /*1930*/  STS [R28], R31 ;  /* 0x0000001f1c007388 */ /* 0x0003e20000000800 */
[----:B------:R-:W-:Y:S01]  /*1940*/  FMNMX R33, R33, |R40|, !PT ;  /* 0x4000002821217209 */ /* 0x000fe20007800000 */
[----:B0-----:R-:W-:Y:S02]  /*1950*/  FADD R16, R16, R21 ;  /* 0x0000001510107221 */ /* 0x001fe40000000000 */
[----:B------:R1:W-:Y:S04]  /*1960*/  @!P1 STG.E.U16 desc[UR8][R24.64], R37 ;  /* 0x0000002518009986 */ /* 0x0003e8000c101508 */
[----:B------:R1:W-:Y:S04]  /*1970*/  STS [R34], R17 ;  /* 0x0000001122007388 */ /* 0x0003e80000000800 */
[----:B------:R1:W-:Y:S01]  /*1980*/  @!P1 STG.E.U16 desc[UR8][R14.64], R39 ;  /* 0x000000270e009986 */ /* 0x0003e2000c101508 */
[----:B------:R-:W-:Y:S01]  /*1990*/  FMNMX R10, |R36|, R33, !PT ;  /* 0x00000021240a7209 */ /* 0x000fe20007800200 */
[----:B--2---:R-:W-:Y:S01]  /*19a0*/  FADD R22, R16, R13 ;  /* 0x0000000d10167221 */ /* 0x004fe20000000000 */
[----:B------:R-:W-:Y:S06]  /*19b0*/  BAR.SYNC.DEFER_BLOCKING 0x0 ;  /* 0x0000000000007b1d */ /* 0x000fec0000010000 */
[----:B------:R-:W-:Y:S05]  /*19c0*/  @P0 BRA `(.L_x_14902) ;  /* 0x0000000400a40947 */ /* 0x000fea0003800000 */
[----:B------:R-:W-:Y:S01]  /*19d0*/  LOP3.LUT R2, RZ, R2, RZ, 0x33, !PT ;  /* 0x00000002ff027212 */ /* 0x000fe200078e33ff */
[----:B-1----:R-:W-:Y:S01]  /*19e0*/  IMAD.SHL.U32 R24, R18, 0x2, RZ ;  /* 0x0000000212187824 */ /* 0x002fe200078e00ff */
        /* <DEDUP_REMOVED lines=29> */
.L_x_14905:
        /* <DEDUP_REMOVED lines=11> */
[-C--:B------:R-:W-:Y:S01]  /*1c70*/  ISETP.GE.U32.AND P3, PT, R14, R7.reuse, PT ;  /* 0x000000070e00720c */ /* 0x080fe20003f66070 */
[----:B------:R-:W-:Y:S01]  /*1c80*/  IMAD.IADD R30, R6, 0x1, R23 ;  /* 0x00000001061e7824 */ /* 0x000fe200078e0217 */
[----:B------:R-:W-:-:S02]  /*1c90*/  ISETP.GE.U32.AND P2, PT, R16, R7, PT ;  /* 0x000000071000720c */ /* 0x000fc40003f46070 */
        /* <DEDUP_REMOVED lines=24> */
[C---:B------:R-:W-:Y:S01]  /*1e20*/  @!P1 IADD3 R5, P5, R28.reuse, R35, RZ ;  /* 0x000000231c059210 */ /* 0x040fe20007fbe0ff */
[----:B0-----:R0:W-:Y:S04]  /*1e30*/  @!P4 STG.E desc[UR8][R12.64], R27 ;  /* 0x0000001b0c00c986 */ /* 0x0011e8000c101908 */
[----:B------:R-:W-:Y:S01]  /*1e40*/  @!P1 IMAD.X R21, RZ, RZ, R26, P5 ;  /* 0x000000ffff159224 */ /* 0x000fe200028e061a */
[C---:B---3--:R-:W-:Y:S01]  /*1e50*/  @!P1 LEA R20, P5, R5.reuse, R4, 0x2 ;  /* 0x0000000405149211 */ /* 0x048fe200078a10ff */
        /* <DEDUP_REMOVED lines=9> */
.L_x_14904:
[----:B------:R-:W-:Y:S05]  /*1ef0*/  BSYNC B1 ;  /* 0x0000000000017941 */ /* 0x000fea0003800000 */
.L_x_14903:
[----:B------:R-:W-:Y:S05]  /*1f00*/  @!P0 BRA `(.L_x_14902) ;  /* 0x0000000000548947 */ /* 0x000fea0003800000 */
.L_x_14908:
        /* <DEDUP_REMOVED lines=14> */
.L_x_14907:
[----:B------:R-:W-:Y:S05]  /*1ff0*/  BSYNC B1 ;  /* 0x0000000000017941 */ /* 0x000fea0003800000 */
.L_x_14906:
[----:B------:R-:W-:Y:S01]  /*2000*/  ISETP.NE.AND P0, PT, R2, RZ, PT ;  /* 0x000000ff0200720c */ /* 0x000fe20003f05270 */
[----:B0-----:R-:W-:Y:S01]  /*2010*/  VIADD R5, R15, 0x1f ;  /* 0x0000001f0f057836 */ /* 0x001fe20000000000 */
[----:B------:R-:W-:Y:S01]  /*2020*/  IADD3 R34, P1, R34, UR7, RZ ;  /* 0x0000000722227c10 */ /* 0x000fe2000ff3e0ff */
[----:B------:R-:W-:-:S03]  /*2030*/  IMAD.IADD R30, R6, 0x1, R23 ;  /* 0x00000001061e7824 */ /* 0x000fc600078e0217 */
[----:B------:R-:W-:-:S07]  /*2040*/  IADD3.X R26, R26, UR10, RZ, P1, !PT ;  /* 0x0000000a1a1a7c10 */ /* 0x000fce0008ffe4ff */
[----:B------:R-:W-:Y:S05]  /*2050*/  @P0 BRA `(.L_x_14908) ;  /* 0xfffffffc00ac0947 */ /* 0x000fea000383ffff */
.L_x_14902:
[----:B------:R-:W-:Y:S05]  /*2060*/  BSYNC B0 ;  /* 0x0000000000007941 */ /* 0x000fea0003800000 */
.L_x_14901:
        /* <DEDUP_REMOVED lines=14> */
[----:B-1----:R-:W1:Y:S04]  /*2150*/  LDS R15, [R5+0x280] ;  /* 0x00028000050f7984 */ /* 0x002e680000000800 */
[----:B------:R-:W5:Y:S04]  /*2160*/  LDS R17, [R5+0x300] ;  /* 0x0003000005117984 */ /* 0x000f680000000800 */
[----:B------:R-:W5:Y:S01]  /*2170*/  LDS R21, [R5+0x380] ;  /* 0x0003800005157984 */ /* 0x000f620000000800 */
[----:B0-----:R-:W-:-:S04]  /*2180*/  FADD R7, R22, R7 ;  /* 0x0000000716077221 */ /* 0x001fc80000000000 */
[----:B--2---:R-:W-:-:S04]  /*2190*/  FADD R4, R7, R4 ;  /* 0x0000000407047221 */ /* 0x004fc80000000000 */
[----:B---3--:R-:W-:-:S04]  /*21a0*/  FADD R4, R4, R11 ;  /* 0x0000000b04047221 */ /* 0x008fc80000000000 */
[----:B----4-:R-:W-:-:S04]  /*21b0*/  FADD R4, R4, R13 ;  /* 0x0000000d04047221 */ /* 0x010fc80000000000 */
[----:B-1----:R-:W-:-:S04]  /*21c0*/  FADD R4, R4, R15 ;  /* 0x0000000f04047221 */ /* 0x002fc80000000000 */
        /* <DEDUP_REMOVED lines=14> */
.L_x_14910:
[----:B------:R-:W-:Y:S05]  /*22b0*/  BSYNC B0 ;  /* 0x0000000000007941 */ /* 0x000fea0003800000 */
.L_x_14909:
[----:B------:R-:W-:Y:S02]  /*22c0*/  ULDC.64 UR4, c[0x0][0x238] ;  /* 0x00008e0000047ab9 */ /* 0x000fe40000000a00 */
[----:B------:R-:W-:-:S04]  /*22d0*/  ISETP.NE.U32.AND P0, PT, RZ, UR4, PT ;  /* 0x00000004ff007c0c */ /* 0x000fc8000bf05070 */
[----:B------:R-:W-:-:S13]  /*22e0*/  ISETP.NE.AND.EX P0, PT, RZ, UR5, PT, P0 ;  /* 0x00000005ff007c0c */ /* 0x000fda000bf05300 */
[----:B------:R-:W-:Y:S05]  /*22f0*/  @!P0 BRA `(.L_x_14911) ;  /* 0x0000000000ac8947 */ /* 0x000fea0003800000 */
[----:B------:R-:W2:Y:S01]  /*2300*/  SHFL.DOWN PT, R3, R10, 0x10, 0x1f ;  /* 0x0a001f000a037f89 */ /* 0x000ea200000e0000 */
[----:B------:R-:W-:Y:S01]  /*2310*/  ISETP.NE.AND P0, PT, R32, RZ, PT ;  /* 0x000000ff2000720c */ /* 0x000fe20003f05270 */
[----:B------:R-:W-:-:S12]  /*2320*/  BSSY B0, `(.L_x_14912) ;  /* 0x0000022000007945 */ /* 0x000fd80003800000 */
[----:B------:R-:W3:Y:S01]  /*2330*/  @!P0 S2R R6, SR_CgaCtaId ;  /* 0x0000000000068919 */ /* 0x000ee20000008800 */
[----:B------:R-:W-:Y:S02]  /*2340*/  @!P0 MOV R9, 0x400 ;  /* 0x0000040000098802 */ /* 0x000fe40000000f00 */
[----:B--2---:R-:W-:-:S05]  /*2350*/  FMNMX R3, R10, R3, !PT ;  /* 0x000000030a037209 */ /* 0x004fca0007800000 */
[----:B------:R-:W2:Y:S01]  /*2360*/  SHFL.DOWN PT, R0, R3, 0x8, 0x1f ;  /* 0x09001f0003007f89 */ /* 0x000ea200000e0000 */
[----:B---3--:R-:W-:-:S05]  /*2370*/  @!P0 LEA R9, R6, R9, 0x18 ;  /* 0x0000000906098211 */ /* 0x008fca00078ec0ff */
        /* <DEDUP_REMOVED lines=27> */
.L_x_14921:
[----:B--2---:R-:W-:-:S07]  /*2530*/  FMNMX R3, R4, R5, !PT ;  /* 0x0000000504037209 */ /* 0x004fce0007800000 */
.L_x_14913:
[----:B------:R-:W-:Y:S05]  /*2540*/  BSYNC B0 ;  /* 0x0000000000007941 */ /* 0x000fea0003800000 */
.L_x_14912:
[----:B------:R-:W-:Y:S01]  /*2550*/  ISETP.NE.AND P0, PT, R2, RZ, PT ;  /* 0x000000ff0200720c */ /* 0x000fe20003f05270 */
[----:B------:R-:W-:-:S12]  /*2560*/  BSSY B0, `(.L_x_14911) ;  /* 0x0000004000007945 */ /* 0x000fd80003800000 */
[----:B------:R-:W-:Y:S05]  /*2570*/  @P0 BRA `(.L_x_14915) ;  /* 0x0000000000080947 */ /* 0x000fea0003800000 */
[----:B0-----:R-:W0:Y:S02]  /*2580*/  LDC.64 R4, c[0x0][0x238] ;  /* 0x00008e00ff047b82 */ /* 0x001e240000000a00 */
[----:B0-----:R2:W-:Y:S02]  /*2590*/  REDG.E.MAX.S32.STRONG.GPU desc[UR8][R4.64], R3 ;  /* 0x000000030400798e */ /* 0x0015e4000d10e388 */
.L_x_14915:
[----:B------:R-:W-:Y:S05]  /*25a0*/  BSYNC B0 ;  /* 0x0000000000007941 */ /* 0x000fea0003800000 */
.L_x_14911:
        /* <DEDUP_REMOVED lines=13> */
[----:B012---:R-:W-:Y:S05]  /*2680*/  CALL.REL.NOINC `($__internal_385_$__cuda_sm20_rcp_rn_f32_slowpath) ;  /* 0x0000000400887944 */ /* 0x007fea0003c00000 */
[----:B------:R-:W-:Y:S05]  /*2690*/  BRA `(.L_x_14917) ;  /* 0x0000000000147947 */ /* 0x000fea0003800000 */
.L_x_14916:
[----:B0-2---:R-:W0:Y:S01]  /*26a0*/  MUFU.RCP R5, UR6 ;  /* 0x0000000600057d08 */ /* 0x005e220008001000 */
[----:B------:R-:W-:-:S04]  /*26b0*/  IMAD.U32 R0, RZ, RZ, UR6 ;  /* 0x00000006ff007e24 */ /* 0x000fc8000f8e00ff */
[----:B0-----:R-:W-:-:S04]  /*26c0*/  FFMA R0, R5, R0, -1 ;  /* 0xbf80000005007423 */ /* 0x001fc80000000000 */
[----:B------:R-:W-:-:S04]  /*26d0*/  FADD.FTZ R0, -R0, -RZ ;  /* 0x800000ff00007221 */ /* 0x000fc80000010100 */
[----:B------:R-:W-:-:S07]  /*26e0*/  FFMA R5, R5, R0, R5 ;  /* 0x0000000005057223 */ /* 0x000fce0000000005 */
.L_x_14917:
[----:B------:R-:W0:Y:S02]  /*26f0*/  LDC.64 R2, c[0x0][0x240] ;  /* 0x00009000ff027b82 */ /* 0x000e240000000a00 */
[----:B0-----:R-:W-:Y:S01]  /*2700*/  STG.E desc[UR8][R2.64], R5 ;  /* 0x0000000502007986 */ /* 0x001fe2000c101908 */
[----:B------:R-:W-:Y:S05]  /*2710*/  EXIT ;  /* 0x000000000000794d */ /* 0x000fea0003800000 */
.L_x_14914:
[----:B------:R-:W-:Y:S02]  /*2720*/  IMAD.MOV.U32 R7, RZ, RZ, 0x4 ;  /* 0x00000004ff077424 */ /* 0x000fe400078e00ff */
[----:B------:R-:W-:Y:S02]  /*2730*/  IMAD.MOV.U32 R9, RZ, RZ, 0x1f ;  /* 0x0000001fff097424 */ /* 0x000fe400078e00ff */
[----:B------:R-:W-:-:S07]  /*2740*/  IMAD.MOV.U32 R6, RZ, RZ, -0x1 ;  /* 0xffffffffff067424 */ /* 0x000fce00078e00ff */
[----:B012---:R-:W-:Y:S05]  /*2750*/  WARPSYNC.COLLECTIVE R6, `(.L_x_14918) ;  /* 0x0000000006087348 */ /* 0x007fea0003c00000 */
[----:B--2---:R2:W3:Y:S02]  /*2760*/  SHFL.DOWN P0, R5, R0, R7, R9 ;  /* 0x0800000700057389 */ /* 0x0044e40000000009 */
[----:B0123--:R-:W-:Y:S01]  /*2770*/  ENDCOLLECTIVE ;  /* 0x000000000000791b */ /* 0x00ffe20003800000 */
.L_x_14918:
[----:B------:R-:W-:Y:S02]  /*2780*/  IMAD.MOV.U32 R7, RZ, RZ, 0x2 ;  /* 0x00000002ff077424 */ /* 0x000fe400078e00ff */
[----:B------:R-:W-:-:S05]  /*2790*/  IMAD.MOV.U32 R3, RZ, RZ, R5 ;  /* 0x000000ffff037224 */ /* 0x000fca00078e0005 */
[----:B------:R-:W-:-:S05]  /*27a0*/  FMNMX R3, R3, R0, !PT ;  /* 0x0000000003037209 */ /* 0x000fca0007800000 */
[----:B------:R-:W-:-:S07]  /*27b0*/  IMAD.MOV.U32 R0, RZ, RZ, R3 ;  /* 0x000000ffff007224 */ /* 0x000fce00078e0003 */
[----:B------:R-:W-:Y:S05]  /*27c0*/  WARPSYNC.COLLECTIVE R6, `(.L_x_14919) ;  /* 0x0000000006087348 */ /* 0x000fea0003c00000 */
[----:B------:R0:W1:Y:S02]  /*27d0*/  SHFL.DOWN P0, R5, R0, R7, R9 ;  /* 0x0800000700057389 */ /* 0x0000640000000009 */
[----:B01----:R-:W-:Y:S01]  /*27e0*/  ENDCOLLECTIVE ;  /* 0x000000000000791b */ /* 0x003fe20003800000 */
.L_x_14919:
[----:B------:R-:W-:Y:S02]  /*27f0*/  IMAD.MOV.U32 R7, RZ, RZ, 0x1 ;  /* 0x00000001ff077424 */ /* 0x000fe400078e00ff */
[----:B------:R-:W-:-:S05]  /*2800*/  IMAD.MOV.U32 R4, RZ, RZ, R5 ;  /* 0x000000ffff047224 */ /* 0x000fca00078e0005 */
[----:B------:R-:W-:-:S05]  /*2810*/  FMNMX R4, R3, R4, !PT ;  /* 0x0000000403047209 */ /* 0x000fca0007800000 */
[----:B------:R-:W-:-:S07]  /*2820*/  IMAD.MOV.U32 R0, RZ, RZ, R4 ;  /* 0x000000ffff007224 */ /* 0x000fce00078e0004 */
[----:B------:R-:W-:Y:S05]  /*2830*/  WARPSYNC.COLLECTIVE R6, `(.L_x_14920) ;  /* 0x0000000006087348 */ /* 0x000fea0003c00000 */
[----:B------:R0:W1:Y:S02]  /*2840*/  SHFL.DOWN P0, R5, R0, R7, R9 ;  /* 0x0800000700057389 */ /* 0x0000640000000009 */
[----:B01----:R-:W-:Y:S01]  /*2850*/  ENDCOLLECTIVE ;  /* 0x000000000000791b */ /* 0x003fe20003800000 */
.L_x_14920:
[----:B------:R-:W-:Y:S05]  /*2860*/  BRA `(.L_x_14921) ;  /* 0xfffffffc00307947 */ /* 0x000fea000383ffff */
        .weak           $__internal_384_$__cuda_sm20_div_u64
        .type           $__internal_384_$__cuda_sm20_div_u64,@function
        .size           $__internal_384_$__cuda_sm20_div_u64,($__internal_385_$__cuda_sm20_rcp_rn_f32_slowpath - $__internal_384_$__cuda_sm20_div_u64)
$__internal_384_$__cuda_sm20_div_u64:
        /* <DEDUP_REMOVED lines=67> */
[----:B------:R-:W-:Y:S06]  /*2ca0*/  RET.REL.NODEC R6 `(_ZN18transformer_engine6detail38cast_transpose_fused_kernel_notalignedILb1ELb1ELb0EfNS_16CTDBiasDActParamIff13__nv_bfloat16fEELi1ELi2ENS_5EmptyEXadL_ZNS_5dreluIffEET_T0_RKS5_EEEEvT3_mmm) ;  /* 0xffffffd006d47950 */ /* 0x000fec0003c3ffff */
        .weak           $__internal_385_$__cuda_sm20_rcp_rn_f32_slowpath
        .type           $__internal_385_$__cuda_sm20_rcp_rn_f32_slowpath,@function
        .size           $__internal_385_$__cuda_sm20_rcp_rn_f32_slowpath,(.L_x_34870 - $__internal_385_$__cuda_sm20_rcp_rn_f32_slowpath)
$__internal_385_$__cuda_sm20_rcp_rn_f32_slowpath:
        /* <DEDUP_REMOVED lines=15> */
.L_x_14922:
        /* <DEDUP_REMOVED lines=33> */
.L_x_14924:
[----:B------:R0:W1:Y:S02]  /*2fb0*/  MUFU.RCP R2, R0 ;  /* 0x0000000000027308 */ /* 0x0000640000001000 */
.L_x_14923:
[----:B-1-3--:R-:W-:Y:S02]  /*2fc0*/  IMAD.MOV.U32 R5, RZ, RZ, R2 ;  /* 0x000000ffff057224 */ /* 0x00afe400078e0002 */
[----:B------:R-:W-:Y:S02]  /*2fd0*/  IMAD.MOV.U32 R2, RZ, RZ, R7 ;  /* 0x000000ffff027224 */ /* 0x000fe400078e0007 */
[----:B------:R-:W-:-:S04]  /*2fe0*/  IMAD.MOV.U32 R3, RZ, RZ, 0x0 ;  /* 0x00000000ff037424 */ /* 0x000fc800078e00ff */
[----:B0-2---:R-:W-:Y:S05]  /*2ff0*/  RET.REL.NODEC R2 `(_ZN18transformer_engine6detail38cast_transpose_fused_kernel_notalignedILb1ELb1ELb0EfNS_16CTDBiasDActParamIff13__nv_bfloat16fEELi1ELi2ENS_5EmptyEXadL_ZNS_5dreluIffEET_T0_RKS5_EEEEvT3_mmm) ;  /* 0xffffffd002007950 */ /* 0x005fea0003c3ffff */
.L_x_14925:
        /* <DEDUP_REMOVED lines=16> */
.L_x_34870:


//--------------------- .text._ZN18transformer_engine6detail38cast_transpose_fused_kernel_notalignedILb1ELb1ELb0EfNS_16CTDBiasDActParamIff6__halffEELi1ELi2ENS_5EmptyEXadL_ZNS_5dreluIffEET_T0_RKS5_EEEEvT3_mmm --------------------------
	.section	.text._ZN18transformer_engine6detail38cast_transpose_fused_kernel_notalignedILb1ELb1ELb0EfNS_16CTDBiasDActParamIff6__halffEELi1ELi2ENS_5EmptyEXadL_ZNS_5dreluIffEET_T0_RKS5_EEEEvT3_mmm,"ax",@progbits
	.align	128
        .global         _ZN18transformer_engine6detail38cast_transpose_fused_kernel_notalignedILb1ELb1ELb0EfNS_16CTDBiasDActParamIff6__halffEELi1ELi2ENS_5EmptyEXadL_ZNS_5dreluIffEET_T0_RKS5_EEEEvT3_mmm
        .type           _ZN18transformer_engine6detail38cast_transpose_fused_kernel_notalignedILb1ELb1ELb0EfNS_16CTDBiasDActParamIff6__halffEELi1ELi2ENS_5EmptyEXadL_ZNS_5dreluIffEET_T0_RKS5_EEEEvT3_mmm,@function
        .size           _ZN18transformer_engine6detail38cast_transpose_fused_kernel_notalignedILb1ELb1ELb0EfNS_16CTDBiasDActParamIff6__halffEELi1ELi2ENS_5EmptyEXadL_ZNS_5dreluIffEET_T0_RKS5_EEEEvT3_mmm,(.L_x_34872 - _ZN18transformer_engine6detail38cast_transpose_fused_kernel_notalignedILb1ELb1ELb0EfNS_16CTDBiasDActParamIff6__halffEELi1ELi2ENS_5EmptyEXadL_ZNS_5dreluIffEET_T0_RKS5_EEEEvT3_mmm)
        .other          _ZN18transformer_engine6detail38cast_transpose_fused_kernel_notalignedILb1ELb1ELb0EfNS_16CTDBiasDActParamIff6__halffEELi1ELi2ENS_5EmptyEXadL_ZNS_5dreluIffEET_T0_RKS5_EEEEvT3_mmm,@"STO_CUDA_ENTRY STV_DEFAULT"
_ZN18transformer_engine6detail38cast_transpose_fused_kernel_notalignedILb1ELb1ELb0EfNS_16CTDBiasDActParamIff6__halffEELi1ELi2ENS_5EmptyEXadL_ZNS_5dreluIffEET_T0_RKS5_EEEEvT3_mmm:
.text._ZN18transformer_engine6detail38cast_transpose_fused_kernel_notalignedILb1ELb1ELb0EfNS_16CTDBiasDActParamIff6__halffEELi1ELi2ENS_5EmptyEXadL_ZNS_5dreluIffEET_T0_RKS5_EEEEvT3_mmm:
        /* <DEDUP_REMOVED lines=19> */
[----:B------:R-:W-:Y:S05]  /*0130*/  CALL.REL.NOINC `($__internal_386_$__cuda_sm20_div_u64) ;  /* 0x0000002400cc7944 */ /* 0x000fea0003c00000 */
        /* <DEDUP_REMOVED lines=9> */
.L_x_14926:
        /* <DEDUP_REMOVED lines=22> */
.L_x_14927:
        /* <DEDUP_REMOVED lines=147> */
[----:B------:R-:W-:Y:S01]  /*0c60*/  F2FP.F16.F32.PACK_AB R22, RZ, R8 ;  /* 0x00000008ff16723e */ /* 0x000fe200000000ff */
[----:B------:R-:W-:Y:S01]  /*0c70*/  VOTEU.ANY UP0, P0 ;  /* 0x00000000003f7886 */ /* 0x000fe20000000100 */
[----:B------:R-:W-:Y:S01]  /*0c80*/  @P0 IADD3 R38, P2, P3, R28, R40, R42 ;  /* 0x000000281c260210 */ /* 0x000fe20007b5e02a */
[----:B------:R-:W0:Y:S01]  /*0c90*/  @P0 LDC.64 R20, c[0x0][0x210] ;  /* 0x00008400ff140b82 */ /* 0x000e220000000a00 */
[----:B------:R-:W-:Y:S01]  /*0ca0*/  PRMT R41, R22, 0x7610, R41 ;  /* 0x0000761016297816 */ /* 0x000fe20000000029 */
[----:B------:R-:W-:Y:S01]  /*0cb0*/  IMAD.U32 R27, RZ, RZ, UR16 ;  /* 0x00000010ff1b7e24 */ /* 0x000fe2000f8e00ff */
[----:B------:R-:W-:Y:S02]  /*0cc0*/  @P0 IADD3.X R39, RZ, R36, R43, P2, P3 ;  /* 0x00000024ff270210 */ /* 0x000fe400017e642b */
[----:B------:R-:W-:-:S03]  /*0cd0*/  F2FP.F16.F32.PACK_AB R31, RZ, R13 ;  /* 0x0000000dff1f723e */ /* 0x000fc600000000ff */
        /* <DEDUP_REMOVED lines=48> */
[----:B---3--:R-:W-:Y:S02]  /*0fe0*/  F2FP.F16.F32.PACK_AB R21, RZ, R38 ;  /* 0x00000026ff15723e */ /* 0x008fe400000000ff */
        /* <DEDUP_REMOVED lines=9> */
[----:B------:R-:W-:-:S02]  /*1080*/  F2FP.F16.F32.PACK_AB R27, RZ, R35 ;  /* 0x00000023ff1b723e */ /* 0x000fc400000000ff */
        /* <DEDUP_REMOVED lines=67> */
[----:B------:R-:W-:Y:S02]  /*14c0*/  F2FP.F16.F32.PACK_AB R41, R8, R13 ;  /* 0x0000000d0829723e */ /* 0x000fe400000000ff */
        /* <DEDUP_REMOVED lines=20> */
[----:B------:R-:W-:Y:S01]  /*1610*/  F2FP.F16.F32.PACK_AB R35, R35, R38 ;  /* 0x000000262323723e */ /* 0x000fe200000000ff */
        /* <DEDUP_REMOVED lines=28> */
[----:B------:R-:W-:Y:S02]  /*17e0*/  F2FP.F16.F32.PACK_AB R37, RZ, R22 ;  /* 0x00000016ff25723e */ /* 0x000fe400000000ff */
[----:B-----5:R-:W-:Y:S02]  /*17f0*/  FSET.BF.GT.AND R23, R23, RZ, PT ;  /* 0x000000ff1717720a */ /* 0x020fe40003804000 */
[----:B------:R-:W-:Y:S01]  /*1800*/  PRMT R38, R37, 0x7610, R38 ;  /* 0x0000761025267816 */ /* 0x000fe20000000026 */
[----:B------:R-:W-:Y:S02]  /*1810*/  FMUL R40, R31, R40 ;  /* 0x000000281f287220 */ /* 0x000fe40000400000 */
[----:B------:R-:W-:Y:S02]  /*1820*/  FMUL R36, R23, R36 ;  /* 0x0000002417247220 */ /* 0x000fe40000400000 */
[----:B------:R-:W-:Y:S01]  /*1830*/  FADD R23, RZ, R40 ;  /* 0x00000028ff177221 */ /* 0x000fe20000000000 */
[----:B------:R2:W-:Y:S01]  /*1840*/  @!P0 STG.E.U16 desc[UR8][R20.64], R38 ;  /* 0x0000002614008986 */ /* 0x0005e2000c101508 */
[----:B------:R-:W-:Y:S01]  /*1850*/  F2FP.F16.F32.PACK_AB R31, R17, R22 ;  /* 0x00000016111f723e */ /* 0x000fe200000000ff */
[----:B------:R-:W-:Y:S01]  /*1860*/  FMUL R22, R40, UR6 ;  /* 0x0000000628167c20 */ /* 0x000fe20008400000 */
[C---:B------:R-:W-:Y:S01]  /*1870*/  FMUL R39, R36.reuse, UR6 ;  /* 0x0000000624277c20 */ /* 0x040fe20008400000 */
[----:B--2---:R-:W-:Y:S01]  /*1880*/  FADD R20, R36, R23 ;  /* 0x0000001724147221 */ /* 0x004fe20000000000 */
[----:B------:R-:W-:-:S02]  /*1890*/  F2FP.F16.F32.PACK_AB R21, RZ, R17 ;  /* 0x00000011ff15723e */ /* 0x000fc400000000ff */
[-C--:B------:R-:W-:Y:S02]  /*18a0*/  F2FP.F16.F32.PACK_AB R37, RZ, R22.reuse ;  /* 0x00000016ff25723e */ /* 0x080fe400000000ff */
[----:B------:R-:W2:Y:S01]  /*18b0*/  SHFL.IDX PT, R13, R20, R13, 0x1f ;  /* 0x00001f0d140d7589 */ /* 0x000ea200000e0000 */
[----:B------:R-:W-:Y:S02]  /*18c0*/  F2FP.F16.F32.PACK_AB R17, R39, R22 ;  /* 0x000000162711723e */ /* 0x000fe400000000ff */
[----:B------:R-:W-:Y:S01]  /*18d0*/  PRMT R22, R21, 0x7610, R22 ;  /* 0x0000761015167816 */ /* 0x000fe20000000016 */
[----:B------:R-:W-:-:S04]  /*18e0*/  FADD R21, RZ, R12 ;  /* 0x0000000cff157221 */ /* 0x000fc80000000000 */
[----:B------:R2:W-:Y:S01]  /*18f0*/  @!P0 STG.E.U16 desc[UR8][R26.64], R22 ;  /* 0x000000161a008986 */ /* 0x0005e2000c101508 */
[----:B------:R-:W-:Y:S01]  /*1900*/  ISETP.GE.U32.AND P0, PT, R6, R9, PT ;  /* 0x000000090600720c */ /* 0x000fe20003f06070 */
[----:B-1----:R-:W-:Y:S01]  /*1910*/  FADD R21, R10, R21 ;  /* 0x000000150a157221 */ /* 0x002fe20000000000 */
[----:B------:R-:W-:Y:S01]  /*1920*/  F2FP.F16.F32.PACK_AB R39, RZ, R39 ;  /* 0x00000027ff27723e */ /* 0x000fe200000000ff */
        /* <DEDUP_REMOVED lines=41> */
.L_x_14932:
        /* <DEDUP_REMOVED lines=51> */
.L_x_14931:
[----:B------:R-:W-:Y:S05]  /*1ef0*/  BSYNC B1 ;  /* 0x0000000000017941 */ /* 0x000fea0003800000 */
.L_x_14930:
[----:B------:R-:W-:Y:S05]  /*1f00*/  @!P0 BRA `(.L_x_14929) ;  /* 0x0000000000548947 */ /* 0x000fea0003800000 */
.L_x_14935:
        /* <DEDUP_REMOVED lines=14> */
.L_x_14934:
[----:B------:R-:W-:Y:S05]  /*1ff0*/  BSYNC B1 ;  /* 0x0000000000017941 */ /* 0x000fea0003800000 */
.L_x_14933:
[----:B------:R-:W-:Y:S01]  /*2000*/  ISETP.NE.AND P0, PT, R2, RZ, PT ;  /* 0x000000ff0200720c */ /* 0x000fe20003f05270 */
[----:B0-----:R-:W-:Y:S01]  /*2010*/  VIADD R5, R15, 0x1f ;  /* 0x0000001f0f057836 */ /* 0x001fe20000000000 */
[----:B------:R-:W-:Y:S01]  /*2020*/  IADD3 R34, P1, R34, UR7, RZ ;  /* 0x0000000722227c10 */ /* 0x000fe2000ff3e0ff */
[----:B------:R-:W-:-:S03]  /*2030*/  IMAD.IADD R30, R6, 0x1, R23 ;  /* 0x00000001061e7824 */ /* 0x000fc600078e0217 */
[----:B------:R-:W-:-:S07]  /*2040*/  IADD3.X R26, R26, UR10, RZ, P1, !PT ;  /* 0x0000000a1a1a7c10 */ /* 0x000fce0008ffe4ff */
[----:B------:R-:W-:Y:S05]  /*2050*/  @P0 BRA `(.L_x_14935) ;  /* 0xfffffffc00ac0947 */ /* 0x000fea000383ffff */
.L_x_14929:
[----:B------:R-:W-:Y:S05]  /*2060*/  BSYNC B0 ;  /* 0x0000000000007941 */ /* 0x000fea0003800000 */
.L_x_14928:
        /* <DEDUP_REMOVED lines=36> */
.L_x_14937:
[----:B------:R-:W-:Y:S05]  /*22b0*/  BSYNC B0 ;  /* 0x0000000000007941 */ /* 0x000fea0003800000 */
.L_x_14936:
        /* <DEDUP_REMOVED lines=39> */
.L_x_14948:
[----:B--2---:R-:W-:-:S07]  /*2530*/  FMNMX R3, R4, R5, !PT ;  /* 0x0000000504037209 */ /* 0x004fce0007800000 */
.L_x_14940:
[----:B------:R-:W-:Y:S05]  /*2540*/  BSYNC B0 ;  /* 0x0000000000007941 */ /* 0x000fea0003800000 */
.L_x_14939:
[----:B------:R-:W-:Y:S01]  /*2550*/  ISETP.NE.AND P0, PT, R2, RZ, PT ;  /* 0x000000ff0200720c */ /* 0x000fe20003f05270 */
[----:B------:R-:W-:-:S12]  /*2560*/  BSSY B0, `(.L_x_14938) ;  /* 0x0000004000007945 */ /* 0x000fd80003800000 */
[----:B------:R-:W-:Y:S05]  /*2570*/  @P0 BRA `(.L_x_14942) ;  /* 0x0000000000080947 */ /* 0x000fea0003800000 */
[----:B0-----:R-:W0:Y:S02]  /*2580*/  LDC.64 R4, c[0x0][0x238] ;  /* 0x00008e00ff047b82 */ /* 0x001e240000000a00 */
[----:B0-----:R2:W-:Y:S02]  /*2590*/  REDG.E.MAX.S32.STRONG.GPU desc[UR8][R4.64], R3 ;  /* 0x000000030400798e */ /* 0x0015e4000d10e388 */
.L_x_14942:
[----:B------:R-:W-:Y:S05]  /*25a0*/  BSYNC B0 ;  /* 0x0000000000007941 */ /* 0x000fea0003800000 */
.L_x_14938:
        /* <DEDUP_REMOVED lines=13> */
[----:B012---:R-:W-:Y:S05]  /*2680*/  CALL.REL.NOINC `($__internal_387_$__cuda_sm20_rcp_rn_f32_slowpath) ;  /* 0x0000000400887944 */ /* 0x007fea0003c00000 */
[----:B------:R-:W-:Y:S05]  /*2690*/  BRA `(.L_x_14944) ;  /* 0x0000000000147947 */ /* 0x000fea0003800000 */
.L_x_14943:
[----:B0-2---:R-:W0:Y:S01]  /*26a0*/  MUFU.RCP R5, UR6 ;  /* 0x0000000600057d08 */ /* 0x005e220008001000 */
[----:B------:R-:W-:-:S04]  /*26b0*/  IMAD.U32 R0, RZ, RZ, UR6 ;  /* 0x00000006ff007e24 */ /* 0x000fc8000f8e00ff */
[----:B0-----:R-:W-:-:S04]  /*26c0*/  FFMA R0, R5, R0, -1 ;  /* 0xbf80000005007423 */ /* 0x001fc80000000000 */
[----:B------:R-:W-:-:S04]  /*26d0*/  FADD.FTZ R0, -R0, -RZ ;  /* 0x800000ff00007221 */ /* 0x000fc80000010100 */
[----:B------:R-:W-:-:S07]  /*26e0*/  FFMA R5, R5, R0, R5 ;  /* 0x0000000005057223 */ /* 0x000fce0000000005 */
.L_x_14944:
[----:B------:R-:W0:Y:S02]  /*26f0*/  LDC.64 R2, c[0x0][0x240] ;  /* 0x00009000ff027b82 */ /* 0x000e240000000a00 */
[----:B0-----:R-:W-:Y:S01]  /*2700*/  STG.E desc[UR8][R2.64], R5 ;  /* 0x0000000502007986 */ /* 0x001fe2000c101908 */
[----:B------:R-:W-:Y:S05]  /*2710*/  EXIT ;  /* 0x000000000000794d */ /* 0x000fea0003800000 */
.L_x_14941:
[----:B------:R-:W-:Y:S02]  /*2720*/  IMAD.MOV.U32 R7, RZ, RZ, 0x4 ;  /* 0x00000004ff077424 */ /* 0x000fe400078e00ff */
[----:B------:R-:W-:Y:S02]  /*2730*/  IMAD.MOV.U32 R9, RZ, RZ, 0x1f ;  /* 0x0000001fff097424 */ /* 0x000fe400078e00ff */
[----:B------:R-:W-:-:S07]  /*2740*/  IMAD.MOV.U32 R6, RZ, RZ, -0x1 ;  /* 0xffffffffff067424 */ /* 0x000fce00078e00ff */
[----:B012---:R-:W-:Y:S05]  /*2750*/  WARPSYNC.COLLECTIVE R6, `(.L_x_14945) ;  /* 0x0000000006087348 */ /* 0x007fea0003c00000 */
[----:B--2---:R2:W3:Y:S02]  /*2760*/  SHFL.DOWN P0, R5, R0, R7, R9 ;  /* 0x0800000700057389 */ /* 0x0044e40000000009 */
[----:B0123--:R-:W-:Y:S01]  /*2770*/  ENDCOLLECTIVE ;  /* 0x000000000000791b */ /* 0x00ffe20003800000 */
.L_x_14945:
[----:B------:R-:W-:Y:S02]  /*2780*/  IMAD.MOV.U32 R7, RZ, RZ, 0x2 ;  /* 0x00000002ff077424 */ /* 0x000fe400078e00ff */
[----:B------:R-:W-:-:S05]  /*2790*/  IMAD.MOV.U32 R3, RZ, RZ, R5 ;  /* 0x000000ffff037224 */ /* 0x000fca00078e0005 */
[----:B------:R-:W-:-:S05]  /*27a0*/  FMNMX R3, R3, R0, !PT ;  /* 0x0000000003037209 */ /* 0x000fca0007800000 */
[----:B------:R-:W-:-:S07]  /*27b0*/  IMAD.MOV.U32 R0, RZ, RZ, R3 ;  /* 0x000000ffff007224 */ /* 0x000fce00078e0003 */
[----:B------:R-:W-:Y:S05]  /*27c0*/  WARPSYNC.COLLECTIVE R6, `(.L_x_14946) ;  /* 0x0000000006087348 */ /* 0x000fea0003c00000 */
[----:B------:R0:W1:Y:S02]  /*27d0*/  SHFL.DOWN P0, R5, R0, R7, R9 ;  /* 0x0800000700057389 */ /* 0x0000640000000009 */
[----:B01----:R-:W-:Y:S01]  /*27e0*/  ENDCOLLECTIVE ;  /* 0x000000000000791b */ /* 0x003fe20003800000 */
.L_x_14946:
[----:B------:R-:W-:Y:S02]  /*27f0*/  IMAD.MOV.U32 R7, RZ, RZ, 0x1 ;  /* 0x00000001ff077424 */ /* 0x000fe400078e00ff */
[----:B------:R-:W-:-:S05]  /*2800*/  IMAD.MOV.U32 R4, RZ, RZ, R5 ;  /* 0x000000ffff047224 */ /* 0x000fca00078e0005 */
[----:B------:R-:W-:-:S05]  /*2810*/  FMNMX R4, R3, R4, !PT ;  /* 0x0000000403047209 */ /* 0x000fca0007800000 */
[----:B------:R-:W-:-:S07]  /*2820*/  IMAD.MOV.U32 R0, RZ, RZ, R4 ;  /* 0x000000ffff007224 */ /* 0x000fce00078e0004 */
[----:B------:R-:W-:Y:S05]  /*2830*/  WARPSYNC.COLLECTIVE R6, `(.L_x_14947) ;  /* 0x0000000006087348 */ /* 0x000fea0003c00000 */
[----:B------:R0:W1:Y:S02]  /*2840*/  SHFL.DOWN P0, R5, R0, R7, R9 ;  /* 0x0800000700057389 */ /* 0x0000640000000009 */
[----:B01----:R-:W-:Y:S01]  /*2850*/  ENDCOLLECTIVE ;  /* 0x000000000000791b */ /* 0x003fe20003800000 */
.L_x_14947:
[----:B------:R-:W-:Y:S05]  /*2860*/  BRA `(.L_x_14948) ;  /* 0xfffffffc00307947 */ /* 0x000fea000383ffff */
        .weak           $__internal_386_$__cuda_sm20_div_u64
        .type           $__internal_386_$__cuda_sm20_div_u64,@function
        .size           $__internal_386_$__cuda_sm20_div_u64,($__internal_387_$__cuda_sm20_rcp_rn_f32_slowpath - $__internal_386_$__cuda_sm20_div_u64)
$__internal_386_$__cuda_sm20_div_u64:
        /* <DEDUP_REMOVED lines=67> */
[----:B------:R-:W-:Y:S06]  /*2ca0*/  RET.REL.NODEC R6 `(_ZN18transformer_engine6detail38cast_transpose_fused_kernel_notalignedILb1ELb1ELb0EfNS_16CTDBiasDActParamIff6__halffEELi1ELi2ENS_5EmptyEXadL_ZNS_5dreluIffEET_T0_RKS5_EEEEvT3_mmm) ;  /* 0xffffffd006d47950 */ /* 0x000fec0003c3ffff */
        .weak           $__internal_387_$__cuda_sm20_rcp_rn_f32_slowpath
        .type           $__internal_387_$__cuda_sm20_rcp_rn_f32_slowpath,@function
        .size           $__internal_387_$__cuda_sm20_rcp_rn_f32_slowpath,(.L_x_34872 - $__internal_387_$__cuda_sm20_rcp_rn_f32_slowpath)
$__internal_387_$__cuda_sm20_rcp_rn_f32_slowpath:
        /* <DEDUP_REMOVED lines=15> */
.L_x_14949:
        /* <DEDUP_REMOVED lines=33> */
.L_x_14951:
[----:B------:R0:W1:Y:S02]  /*2fb0*/  MUFU.RCP R2, R0 ;  /* 0x0000000000027308 */ /* 0x0000640000001000 */
.L_x_14950:
[----:B-1-3--:R-:W-:Y:S02]  /*2fc0*/  IMAD.MOV.U32 R5, RZ, RZ, R2 ;  /* 0x000000ffff057224 */ /* 0x00afe400078e0002 */
[----:B------:R-:W-:Y:S02]  /*2fd0*/  IMAD.MOV.U32 R2, RZ, RZ, R7 ;  /* 0x000000ffff027224 */ /* 0x000fe400078e0007 */
[----:B------:R-:W-:-:S04]  /*2fe0*/  IMAD.MOV.U32 R3, RZ, RZ, 0x0 ;  /* 0x00000000ff037424 */ /* 0x000fc800078e00ff */
[----:B0-2---:R-:W-:Y:S05]  /*2ff0*/  RET.REL.NODEC R2 `(_ZN18transformer_engine6detail38cast_transpose_fused_kernel_notalignedILb1ELb1ELb0EfNS_16CTDBiasDActParamIff6__halffEELi1ELi2ENS_5EmptyEXadL_ZNS_5dreluIffEET_T0_RKS5_EEEEvT3_mmm) ;  /* 0xffffffd002007950 */ /* 0x005fea0003c3ffff */
.L_x_14952:
        /* <DEDUP_REMOVED lines=16> */
.L_x_34872:


//--------------------- .text._ZN18transformer_engine6detail38cast_transpose_fused_kernel_notalignedILb1ELb1ELb0EfNS_16CTDBiasDActParamIffffEELi1ELi1ENS_5EmptyEXadL_ZNS_5dreluIffEET_T0_RKS4_EEEEvT3_mmm --------------------------
	.section	.text._ZN18transformer_engine6detail38cast_transpose_fused_kernel_notalignedILb1ELb1ELb0EfNS_16CTDBiasDActParamIffffEELi1ELi1ENS_5EmptyEXadL_ZNS_5dreluIffEET_T0_RKS4_EEEEvT3_mmm,"ax",@progbits
	.align	128
        .global         _ZN18transformer_engine6detail38cast_transpose_fused_kernel_notalignedILb1ELb1ELb0EfNS_16CTDBiasDActParamIffffEELi1ELi1ENS_5EmptyEXadL_ZNS_5dreluIffEET_T0_RKS4_EEEEvT3_mmm
        .type           _ZN18transformer_engine6detail38cast_transpose_fused_kernel_notalignedILb1ELb1ELb0EfNS_16CTDBiasDActParamIffffEELi1ELi1ENS_5EmptyEXadL_ZNS_5dreluIffEET_T0_RKS4_EEEEvT3_mmm,@function
        .size           _ZN18transformer_engine6detail38cast_transpose_fused_kernel_notalignedILb1ELb1ELb0EfNS_16CTDBiasDActParamIffffEELi1ELi1ENS_5EmptyEXadL_ZNS_5dreluIffEET_T0_RKS4_EEEEvT3_mmm,(.L_x_34874 - _ZN18transformer_engine6detail38cast_transpose_fused_kernel_notalignedILb1ELb1ELb0EfNS_16CTDBiasDActParamIffffEELi1ELi1ENS_5EmptyEXadL_ZNS_5dreluIffEET_T0_RKS4_EEEEvT3_mmm)
        .other          _ZN18transformer_engine6detail38cast_transpose_fused_kernel_notalignedILb1ELb1ELb0EfNS_16CTDBiasDActParamIffffEELi1ELi1ENS_5EmptyEXadL_ZNS_5dreluIffEET_T0_RKS4_EEEEvT3_mmm,@"STO_CUDA_ENTRY STV_DEFAULT"
_ZN18transformer_engine6detail38cast_transpose_fused_kernel_notalignedILb1ELb1ELb0EfNS_16CTDBiasDActParamIffffEELi1ELi1ENS_5EmptyEXadL_ZNS_5dreluIffEET_T0_RKS4_EEEEvT3_mmm:
.text._ZN18transformer_engine6detail38cast_transpose_fused_kernel_notalignedILb1ELb1ELb0EfNS_16CTDBiasDActParamIffffEELi1ELi1ENS_5EmptyEXadL_ZNS_5dreluIffEET_T0_RKS4_EEEEvT3_mmm:
        /* <DEDUP_REMOVED lines=19> */
[----:B------:R-:W-:Y:S05]  /*0130*/  CALL.REL.NOINC `($__internal_388_$__cuda_sm20_div_u64) ;  /* 0x0000001c00807944 */ /* 0x000fea0003c00000 */
        /* <DEDUP_REMOVED lines=8> */
.L_x_14953:
        /* <DEDUP_REMOVED lines=22> */
.L_x_14954:
[----:B------:R-:W-:Y:S01]  /*0320*/  ULDC.64 UR8, c[0x0][0x260] ;  /* 0x0000980000087ab9 */ /* 0x000fe20000000a00 */
[----:B------:R-:W-:Y:S01]  /*0330*/  IMAD.SHL.U32 R4, R2, 0x20, RZ ;  /* 0x0000002002047824 */ /* 0x000fe200078e00ff */
[C---:B------:R-:W-:Y:S01]  /*0340*/  SHF.L.U64.HI R9, R16.reuse, 0x5, R17 ;  /* 0x0000000510097819 */ /* 0x040fe20000010211 */
[----:B------:R-:W-:Y:S01]  /*0350*/  ULDC.64 UR10, c[0x0][0x258] ;  /* 0x00009600000a7ab9 */ /* 0x000fe20000000a00 */
[----:B------:R-:W-:Y:S01]  /*0360*/  LEA R8, P0, -R16, UR8, 0x5 ;  /* 0x0000000810087c11 */ /* 0x000fe2000f8029ff */
[----:B------:R-:W-:Y:S01]  /*0370*/  IMAD R15, R17, UR10, RZ ;  /* 0x0000000a110f7c24 */ /* 0x000fe2000f8e02ff */
[----:B------:R-:W-:Y:S01]  /*0380*/  SHF.R.U32.HI R11, RZ, 0x3, R14 ;  /* 0x00000003ff0b7819 */ /* 0x000fe2000001160e */
[----:B------:R-:W-:Y:S01]  /*0390*/  IMAD.MOV.U32 R12, RZ, RZ, R2 ;  /* 0x000000ffff0c7224 */ /* 0x000fe200078e0002 */
[--C-:B------:R-:W-:Y:S01]  /*03a0*/  SHF.L.U64.HI R3, R2, 0x5, R13.reuse ;  /* 0x0000000502037819 */ /* 0x100fe2000001020d */
[----:B------:R-:W-:Y:S01]  /*03b0*/  ULDC.64 UR4, c[0x0][0x230] ;  /* 0x00008c0000047ab9 */ /* 0x000fe20000000a00 */
[----:B------:R-:W-:Y:S01]  /*03c0*/  IADD3 R5, P2, -R4, UR10, RZ ;  /* 0x0000000a04057c10 */ /* 0x000fe2000ff5e1ff */
[----:B------:R-:W-:Y:S01]  /*03d0*/  IMAD.WIDE.U32 R28, R16, UR10, R12 ;  /* 0x0000000a101c7c25 */ /* 0x000fe2000f8e000c */
[----:B------:R-:W-:Y:S01]  /*03e0*/  IADD3.X R9, ~R9, UR9, RZ, P0, !PT ;  /* 0x0000000909097c10 */ /* 0x000fe200087fe5ff */
[----:B------:R-:W-:Y:S01]  /*03f0*/  ULDC.64 UR6, c[0x0][0x208] ;  /* 0x0000820000067ab9 */ /* 0x000fe20000000a00 */
[----:B------:R-:W-:Y:S01]  /*0400*/  ISETP.LT.U32.AND P1, PT, R8, 0x20, PT ;  /* 0x000000200800780c */ /* 0x000fe20003f21070 */
[----:B------:R-:W-:Y:S01]  /*0410*/  IMAD R15, R16, UR11, R15 ;  /* 0x0000000b100f7c24 */ /* 0x000fe2000f8e020f */
[----:B------:R-:W-:Y:S01]  /*0420*/  LOP3.LUT R7, R11, 0x1ffffffc, RZ, 0xc0, !PT ;  /* 0x1ffffffc0b077812 */ /* 0x000fe200078ec0ff */
[----:B------:R-:W-:Y:S01]  /*0430*/  IMAD.SHL.U32 R26, R28, 0x20, RZ ;  /* 0x000000201c1a7824 */ /* 0x000fe200078e00ff */
[----:B------:R-:W-:Y:S01]  /*0440*/  ISETP.LT.U32.AND P0, PT, R5, 0x20, PT ;  /* 0x000000200500780c */ /* 0x000fe20003f01070 */
[----:B------:R-:W-:Y:S01]  /*0450*/  IMAD.IADD R15, R29, 0x1, R15 ;  /* 0x000000011d0f7824 */ /* 0x000fe200078e020f */
[----:B------:R-:W-:Y:S01]  /*0460*/  IADD3.X R6, ~R3, UR11, RZ, P2, !PT ;  /* 0x0000000b03067c10 */ /* 0x000fe200097fe5ff */
[----:B------:R-:W-:Y:S01]  /*0470*/  IMAD.IADD R7, R14, 0x1, -R7 ;  /* 0x000000010e077824 */ /* 0x000fe200078e0a07 */
[----:B------:R-:W-:Y:S01]  /*0480*/  ISETP.LT.U32.AND.EX P1, PT, R9, RZ, PT, P1 ;  /* 0x000000ff0900720c */ /* 0x000fe20003f21110 */
[----:B------:R-:W-:Y:S01]  /*0490*/  ULDC.64 UR14, c[0x0][0x260] ;  /* 0x00009800000e7ab9 */ /* 0x000fe20000000a00 */
[----:B------:R-:W-:Y:S01]  /*04a0*/  ISETP.LT.U32.AND.EX P0, PT, R6, RZ, PT, P0 ;  /* 0x000000ff0600720c */ /* 0x000fe20003f01100 */
[----:B------:R-:W-:Y:S01]  /*04b0*/  ULDC.64 UR12, c[0x0][0x228] ;  /* 0x00008a00000c7ab9 */ /* 0x000fe20000000a00 */
[----:B------:R-:W-:-:S02]  /*04c0*/  LOP3.LUT R11, R11, 0x1c, RZ, 0xc0, !PT ;  /* 0x0000001c0b0b7812 */ /* 0x000fc400078ec0ff */
[----:B------:R-:W-:Y:S02]  /*04d0*/  SEL R8, R8, 0x20, P1 ;  /* 0x0000002008087807 */ /* 0x000fe40000800000 */
[----:B------:R-:W-:Y:S02]  /*04e0*/  SEL R9, R5, 0x20, P0 ;  /* 0x0000002005097807 */ /* 0x000fe40000000000 */
[----:B------:R-:W-:Y:S02]  /*04f0*/  LOP3.LUT R24, R7, 0x1f, RZ, 0xc0, !PT ;  /* 0x0000001f07187812 */ /* 0x000fe400078ec0ff */
[----:B------:R-:W-:Y:S02]  /*0500*/  ISETP.GE.U32.AND P0, PT, R11, R8, PT ;  /* 0x000000080b00720c */ /* 0x000fe40003f06070 */
[----:B------:R-:W-:Y:S02]  /*0510*/  ISETP.NE.U32.AND P1, PT, RZ, UR4, PT ;  /* 0x00000004ff007c0c */ /* 0x000fe4000bf25070 */
[----:B------:R-:W-:-:S02]  /*0520*/  ISETP.LT.U32.AND P0, PT, R24, R9, !P0 ;  /* 0x000000091800720c */ /* 0x000fc40004701070 */
[----:B------:R-:W-:Y:S02]  /*0530*/  ISETP.NE.AND.EX P1, PT, RZ, UR5, PT, P1 ;  /* 0x00000005ff007c0c */ /* 0x000fe4000bf25310 */
[----:B------:R-:W-:-:S09]  /*0540*/  SHF.L.U64.HI R27, R28, 0x5, R15 ;  /* 0x000000051c1b7819 */ /* 0x000fd2000001020f */
[----:B------:R-:W0:Y:S01]  /*0550*/  @P0 LDC.64 R20, c[0x0][0x218] ;  /* 0x00008600ff140b82 */ /* 0x000e220000000a00 */
[----:B------:R-:W-:Y:S02]  /*0560*/  @P0 IMAD.MOV.U32 R25, RZ, RZ, RZ ;  /* 0x000000ffff190224 */ /* 0x000fe400078e00ff */
[----:B------:R-:W-:-:S05]  /*0570*/  @P0 IMAD.WIDE.U32 R22, R11, UR10, R24 ;  /* 0x0000000a0b160c25 */ /* 0x000fca000f8e0018 */
[----:B------:R-:W1:Y:S01]  /*0580*/  @P0 LDC.64 R18, c[0x0][0x210] ;  /* 0x00008400ff120b82 */ /* 0x000e620000000a00 */
[----:B------:R-:W-:Y:S01]  /*0590*/  @P0 IMAD R15, R11, UR11, R23 ;  /* 0x0000000b0b0f0c24 */ /* 0x000fe2000f8e0217 */
[----:B------:R-:W-:Y:S01]  /*05a0*/  @P0 IADD3 R10, P2, R26, R22, RZ ;  /* 0x000000161a0a0210 */ /* 0x000fe20007f5e0ff */
[----:B------:R-:W-:-:S04]  /*05b0*/  @!P0 IMAD.MOV.U32 R25, RZ, RZ, RZ ;  /* 0x000000ffff198224 */ /* 0x000fc800078e00ff */
[----:B------:R-:W-:Y:S01]  /*05c0*/  @P0 IMAD.X R15, R15, 0x1, R27, P2 ;  /* 0x000000010f0f0824 */ /* 0x000fe200010e061b */
[----:B------:R-:W2:Y:S01]  /*05d0*/  @P1 LDC.64 R28, c[0x0][0x230] ;  /* 0x00008c00ff1c1b82 */ /* 0x000ea20000000a00 */
[----:B------:R-:W-:-:S03]  /*05e0*/  @P0 IMAD.SHL.U32 R23, R10, 0x4, RZ ;  /* 0x000000040a170824 */ /* 0x000fc600078e00ff */
[----:B------:R-:W-:Y:S02]  /*05f0*/  @P0 SHF.L.U64.HI R10, R10, 0x2, R15 ;  /* 0x000000020a0a0819 */ /* 0x000fe4000001020f */
[----:B0-----:R-:W-:Y:S01]  /*0600*/  @P0 IADD3 R20, P3, R23, R20, RZ ;  /* 0x0000001417140210 */ /* 0x001fe20007f7e0ff */
[----:B------:R-:W-:-:S04]  /*0610*/  @!P0 IMAD.MOV.U32 R30, RZ, RZ, RZ ;  /* 0x000000ffff1e8224 */ /* 0x000fc800078e00ff */
[----:B------:R-:W-:Y:S01]  /*0620*/  @P0 IMAD.X R21, R10, 0x1, R21, P3 ;  /* 0x000000010a150824 */ /* 0x000fe200018e0615 */
[----:B-1----:R-:W-:-:S04]  /*0630*/  @P0 IADD3 R22, P2, R23, R18, RZ ;  /* 0x0000001217160210 */ /* 0x002fc80007f5e0ff */
[----:B------:R-:W3:Y:S01]  /*0640*/  @P0 LDG.E R25, desc[UR6][R20.64] ;  /* 0x0000000614190981 */ /* 0x000ee2000c1e1900 */
[----:B------:R-:W-:Y:S02]  /*0650*/  @P0 IMAD.X R23, R10, 0x1, R19, P2 ;  /* 0x000000010a170824 */ /* 0x000fe400010e0613 */
[----:B------:R-:W-:-:S03]  /*0660*/  IMAD.MOV.U32 R10, RZ, RZ, 0x3f800000 ;  /* 0x3f800000ff0a7424 */ /* 0x000fc600078e00ff */
[----:B------:R-:W4:Y:S04]  /*0670*/  @P0 LDG.E R30, desc[UR6][R22.64] ;  /* 0x00000006161e0981 */ /* 0x000f28000c1e1900 */
[----:B--2---:R0:W2:Y:S01]  /*0680*/  @P1 LDG.E R10, desc[UR6][R28.64] ;  /* 0x000000061c0a1981 */ /* 0x0040a2000c1e1900 */
[----:B------:R-:W-:Y:S02]  /*0690*/  VIADD R15, R11, 0x1 ;  /* 0x000000010b0f7836 */ /* 0x000fe40000000000 */
[----:B------:R-:W-:-:S03]  /*06a0*/  VIADD R12, R7, 0xffffffff ;  /* 0xffffffff070c7836 */ /* 0x000fc60000000000 */
[----:B------:R-:W-:Y:S02]  /*06b0*/  ISETP.GE.U32.AND P0, PT, R15, R8, PT ;  /* 0x000000080f00720c */ /* 0x000fe40003f06070 */
[----:B------:R-:W-:-:S04]  /*06c0*/  LOP3.LUT R12, R12, 0x1f, RZ, 0xc0, !PT ;  /* 0x0000001f0c0c7812 */ /* 0x000fc800078ec0ff */
[----:B------:R-:W-:Y:S02]  /*06d0*/  ISETP.GE.U32.OR P0, PT, R12, R9, P0 ;  /* 0x000000090c00720c */ /* 0x000fe40000706470 */
[----:B------:R-:W-:Y:S02]  /*06e0*/  IADD3 R18, P1, R26, UR10, RZ ;  /* 0x0000000a1a127c10 */ /* 0x000fe4000ff3e0ff */
[----:B------:R-:W-:Y:S02]  /*06f0*/  SHF.R.U32.HI R15, RZ, 0x3, R14 ;  /* 0x00000003ff0f7819 */ /* 0x000fe4000001160e */
[----:B------:R-:W-:Y:S02]  /*0700*/  IADD3.X R19, R27, UR11, RZ, P1, !PT ;  /* 0x0000000b1b137c10 */ /* 0x000fe40008ffe4ff */
[----:B0-----:R-:W-:-:S05]  /*0710*/  LOP3.LUT R29, R15, 0x1c, RZ, 0xc0, !PT ;  /* 0x0000001c0f1d7812 */ /* 0x001fca00078ec0ff */
[----:B------:R-:W0:Y:S01]  /*0720*/  @!P0 LDC.64 R20, c[0x0][0x210] ;  /* 0x00008400ff148b82 */ /* 0x000e220000000a00 */
[----:B------:R-:W-:-:S04]  /*0730*/  @!P0 IMAD.WIDE.U32 R32, R11, UR10, R18 ;  /* 0x0000000a0b208c25 */ /* 0x000fc8000f8e0012 */
[C---:B------:R-:W-:Y:S01]  /*0740*/  @!P0 IMAD R15, R29.reuse, UR11, R33 ;  /* 0x0000000b1d0f8c24 */ /* 0x040fe2000f8e0221 */
[----:B------:R-:W-:Y:S02]  /*0750*/  @!P0 IADD3 R32, P1, R12, R32, RZ ;  /* 0x000000200c208210 */ /* 0x000fe40007f3e0ff */
[----:B------:R-:W1:Y:S03]  /*0760*/  @!P0 LDC.64 R22, c[0x0][0x218] ;  /* 0x00008600ff168b82 */ /* 0x000e660000000a00 */
[----:B------:R-:W-:Y:S01]  /*0770*/  @!P0 IMAD.X R15, RZ, RZ, R15, P1 ;  /* 0x000000ffff0f8224 */ /* 0x000fe200008e060f */
[----:B------:R-:W-:Y:S01]  /*0780*/  ISETP.GE.U32.AND P1, PT, R29, R8, PT ;  /* 0x000000081d00720c */ /* 0x000fe20003f26070 */
[----:B------:R-:W-:-:S03]  /*0790*/  @!P0 IMAD.SHL.U32 R37, R32, 0x4, RZ ;  /* 0x0000000420258824 */ /* 0x000fc600078e00ff */
[----:B------:R-:W-:Y:S02]  /*07a0*/  ISETP.GE.U32.OR P1, PT, R24, R9, P1 ;  /* 0x000000091800720c */ /* 0x000fe40000f26470 */
[----:B------:R-:W-:Y:S02]  /*07b0*/  @!P0 SHF.L.U64.HI R32, R32, 0x2, R15 ;  /* 0x0000000220208819 */ /* 0x000fe4000001020f */
[----:B0-----:R-:W-:Y:S01]  /*07c0*/  @!P0 IADD3 R34, P2, R37, R20, RZ ;  /* 0x0000001425228210 */ /* 0x001fe20007f5e0ff */
[----:B------:R-:W-:-:S04]  /*07d0*/  VIADD R15, R29, 0x2 ;  /* 0x000000021d0f7836 */ /* 0x000fc80000000000 */
[----:B------:R-:W-:-:S04]  /*07e0*/  @!P0 IMAD.X R35, R32, 0x1, R21, P2 ;  /* 0x0000000120238824 */ /* 0x000fc800010e0615 */
[----:B------:R-:W0:Y:S01]  /*07f0*/  @!P1 LDC.64 R20, c[0x0][0x220] ;  /* 0x00008800ff149b82 */ /* 0x000e220000000a00 */
[----:B------:R-:W-:Y:S01]  /*0800*/  ISETP.GE.U32.AND P2, PT, R15, R8, PT ;  /* 0x000000080f00720c */ /* 0x000fe20003f46070 */
[----:B------:R-:W-:Y:S01]  /*0810*/  IMAD.MOV.U32 R28, RZ, RZ, RZ ;  /* 0x000000ffff1c7224 */ /* 0x000fe200078e00ff */
[----:B-1----:R-:W-:Y:S01]  /*0820*/  @!P0 IADD3 R36, P3, R37, R22, RZ ;  /* 0x0000001625248210 */ /* 0x002fe20007f7e0ff */
[----:B------:R-:W-:-:S04]  /*0830*/  VIADD R15, R7, 0x1e ;  /* 0x0000001e070f7836 */ /* 0x000fc80000000000 */
[----:B------:R-:W-:Y:S01]  /*0840*/  @!P0 IMAD.X R37, R32, 0x1, R23, P3 ;  /* 0x0000000120258824 */ /* 0x000fe200018e0617 */
[----:B------:R-:W-:Y:S01]  /*0850*/  LOP3.LUT R15, R15, 0x1f, RZ, 0xc0, !PT ;  /* 0x0000001f0f0f7812 */ /* 0x000fe200078ec0ff */
[----:B------:R1:W5:Y:S01]  /*0860*/  @!P0 LDG.E R28, desc[UR6][R34.64] ;  /* 0x00000006221c8981 */ /* 0x000362000c1e1900 */
[----:B------:R-:W-:Y:S02]  /*0870*/  @!P1 IMAD.WIDE.U32 R22, R29, UR10, R26 ;  /* 0x0000000a1d169c25 */ /* 0x000fe4000f8e001a */
[----:B------:R-:W-:Y:S02]  /*0880*/  ISETP.GE.U32.OR P2, PT, R15, R9, P2 ;  /* 0x000000090f00720c */ /* 0x000fe40001746470 */
[----:B------:R-:W-:Y:S01]  /*0890*/  IMAD.MOV.U32 R33, RZ, RZ, RZ ;  /* 0x000000ffff217224 */ /* 0x000fe200078e00ff */
[----:B------:R-:W-:Y:S01]  /*08a0*/  @!P1 IADD3 R24, P3, R24, R22, RZ ;  /* 0x0000001618189210 */ /* 0x000fe20007f7e0ff */
[----:B-1----:R-:W1:Y:S01]  /*08b0*/  LDC.64 R34, c[0x0][0x258] ;  /* 0x00009600ff227b82 */ /* 0x002e620000000a00 */
[----:B------:R-:W-:-:S03]  /*08c0*/  @!P1 IMAD R22, R29, UR11, R23 ;  /* 0x0000000b1d169c24 */ /* 0x000fc6000f8e0217 */
[----:B------:R2:W5:Y:S01]  /*08d0*/  @!P0 LDG.E R33, desc[UR6][R36.64] ;  /* 0x0000000624218981 */ /* 0x000562000c1e1900 */
[----:B-1----:R-:W-:-:S04]  /*08e0*/  IMAD.WIDE.U32 R34, R29, UR10, R34 ;  /* 0x0000000a1d227c25 */ /* 0x002fc8000f8e0022 */
[----:B------:R-:W-:Y:S01]  /*08f0*/  IMAD R31, R29, UR11, R35 ;  /* 0x0000000b1d1f7c24 */ /* 0x000fe2000f8e0223 */
[----:B---3--:R-:W-:-:S05]  /*0900*/  FSET.BF.GT.AND R25, R25, RZ, PT ;  /* 0x000000ff1919720a */ /* 0x008fca0003804000 */
[----:B----4-:R-:W-:Y:S01]  /*0910*/  FMUL R25, R25, R30 ;  /* 0x0000001e19197220 */ /* 0x010fe20000400000 */
[----:B------:R-:W-:Y:S01]  /*0920*/  @!P1 IMAD.X R30, RZ, RZ, R22, P3 ;  /* 0x000000ffff1e9224 */ /* 0x000fe200018e0616 */
[C---:B0-----:R-:W-:Y:S01]  /*0930*/  @!P1 LEA R20, P3, R24.reuse, R20, 0x2 ;  /* 0x0000001418149211 */ /* 0x041fe200078610ff */
[----:B------:R-:W0:Y:S03]  /*0940*/  @!P2 LDC.64 R22, c[0x0][0x210] ;  /* 0x00008400ff16ab82 */ /* 0x000e260000000a00 */
[----:B------:R-:W-:Y:S01]  /*0950*/  @!P1 LEA.HI.X R21, R24, R21, R30, 0x2, P3 ;  /* 0x0000001518159211 */ /* 0x000fe200018f141e */
[----:B--2---:R-:W-:-:S05]  /*0960*/  FMUL R24, R25, R10 ;  /* 0x0000000a19187220 */ /* 0x004fca0000400000 */
[----:B------:R1:W-:Y:S01]  /*0970*/  @!P1 STG.E desc[UR6][R20.64], R24 ;  /* 0x0000001814009986 */ /* 0x0003e2000c101906 */
[----:B------:R-:W-:Y:S01]  /*0980*/  @!P2 IADD3 R32, P1, P3, R15, R18, R34 ;  /* 0x000000120f20a210 */ /* 0x000fe20007b3e022 */
[----:B-1----:R-:W1:Y:S04]  /*0990*/  @!P2 LDC.64 R20, c[0x0][0x218] ;  /* 0x00008600ff14ab82 */ /* 0x002e680000000a00 */
[----:B------:R-:W-:Y:S01]  /*09a0*/  @!P2 IMAD.SHL.U32 R35, R32, 0x4, RZ ;  /* 0x000000042023a824 */ /* 0x000fe200078e00ff */
[----:B------:R-:W-:-:S04]  /*09b0*/  @!P2 IADD3.X R37, RZ, R19, R31, P1, P3 ;  /* 0x00000013ff25a210 */ /* 0x000fc80000fe641f */
[----:B------:R-:W-:Y:S02]  /*09c0*/  @!P2 SHF.L.U64.HI R32, R32, 0x2, R37 ;  /* 0x000000022020a819 */ /* 0x000fe40000010225 */
[----:B0-----:R-:W-:-:S05]  /*09d0*/  @!P2 IADD3 R36, P1, R35, R22, RZ ;  /* 0x000000162324a210 */ /* 0x001fca0007f3e0ff */
[----:B------:R-:W-:Y:S01]  /*09e0*/  @!P2 IMAD.X R37, R32, 0x1, R23, P1 ;  /* 0x000000012025a824 */ /* 0x000fe200008e0617 */
[----:B-1----:R-:W-:-:S05]  /*09f0*/  @!P2 IADD3 R22, P1, R35, R20, RZ ;  /* 0x000000142316a210 */ /* 0x002fca0007f3e0ff */
[----:B------:R-:W-:Y:S02]  /*0a00*/  @!P2 IMAD.X R23, R32, 0x1, R21, P1 ;  /* 0x000000012017a824 */ /* 0x000fe400008e0615 */
[----:B------:R-:W-:Y:S01]  /*0a10*/  IMAD.MOV.U32 R32, RZ, RZ, RZ ;  /* 0x000000ffff207224 */ /* 0x000fe200078e00ff */
[----:B------:R-:W0:Y:S01]  /*0a20*/  @!P0 LDC.64 R20, c[0x0][0x220] ;  /* 0x00008800ff148b82 */ /* 0x000e220000000a00 */
[----:B------:R-:W-:-:S04]  /*0a30*/  IMAD.MOV.U32 R30, RZ, RZ, RZ ;  /* 0x000000ffff1e7224 */ /* 0x000fc800078e00ff */
[----:B------:R-:W2:Y:S04]  /*0a40*/  @!P2 LDG.E R32, desc[UR6][R22.64] ;  /* 0x000000061620a981 */ /* 0x000ea8000c1e1900 */
[----:B------:R0:W3:Y:S01]  /*0a50*/  @!P2 LDG.E R30, desc[UR6][R36.64] ;  /* 0x00000006241ea981 */ /* 0x0000e2000c1e1900 */
[----:B------:R-:W-:-:S05]  /*0a60*/  VIADD R29, R29, 0x3 ;  /* 0x000000031d1d7836 */ /* 0x000fca0000000000 */
[----:B------:R-:W-:Y:S02]  /*0a70*/  ISETP.GE.U32.AND P1, PT, R29, R8, PT ;  /* 0x000000081d00720c */ /* 0x000fe40003f26070 */
[----:B------:R-:W-:-:S04]  /*0a80*/  @!P0 IADD3 R29, P3, P4, R12, R34, R26 ;  /* 0x000000220c1d8210 */ /* 0x000fc80007c7e01a */
[----:B0-----:R-:W-:Y:S02]  /*0a90*/  @!P0 LEA R36, P5, R29, R20, 0x2 ;  /* 0x000000141d248211 */ /* 0x001fe400078a10ff */
[----:B------:R-:W-:-:S04]  /*0aa0*/  @!P0 IADD3.X R20, RZ, R31, R27, P3, P4 ;  /* 0x0000001fff148210 */ /* 0x000fc80001fe841b */
[----:B------:R-:W-:Y:S01]  /*0ab0*/  @!P0 LEA.HI.X R37, R29, R21, R20, 0x2, P5 ;  /* 0x000000151d258211 */ /* 0x000fe200028f1414 */
[----:B------:R-:W-:-:S05]  /*0ac0*/  VIADD R20, R7, 0x1d ;  /* 0x0000001d07147836 */ /* 0x000fca0000000000 */
[----:B------:R-:W-:-:S04]  /*0ad0*/  LOP3.LUT R23, R20, 0x1f, RZ, 0xc0, !PT ;  /* 0x0000001f14177812 */ /* 0x000fc800078ec0ff */
[----:B------:R-:W-:Y:S02]  /*0ae0*/  ISETP.GE.U32.OR P1, PT, R23, R9, P1 ;  /* 0x000000091700720c */ /* 0x000fe40000f26470 */
[----:B-----5:R-:W-:-:S05]  /*0af0*/  FSET.BF.GT.AND R29, R33, RZ, PT ;  /* 0x000000ff211d720a */ /* 0x020fca0003804000 */
[----:B------:R-:W-:Y:S01]  /*0b00*/  FMUL R29, R29, R28 ;  /* 0x0000001c1d1d7220 */ /* 0x000fe20000400000 */
[----:B------:R-:W-:-:S05]  /*0b10*/  IADD3 R28, P3, R34, UR10, RZ ;  /* 0x0000000a221c7c10 */ /* 0x000fca000ff7e0ff */
[----:B------:R-:W0:Y:S01]  /*0b20*/  @!P1 LDC.64 R20, c[0x0][0x210] ;  /* 0x00008400ff149b82 */ /* 0x000e220000000a00 */
[----:B------:R-:W-:Y:S01]  /*0b30*/  FMUL R22, R29, R10 ;  /* 0x0000000a1d167220 */ /* 0x000fe20000400000 */
[----:B------:R-:W-:Y:S01]  /*0b40*/  IADD3.X R31, R31, UR11, RZ, P3, !PT ;  /* 0x0000000b1f1f7c10 */ /* 0x000fe20009ffe4ff */
[----:B------:R-:W-:Y:S01]  /*0b50*/  UMOV UR4, 0x400 ;  /* 0x0000040000047882 */ /* 0x000fe20000000000 */
[----:B------:R-:W-:Y:S02]  /*0b60*/  ULDC.64 UR10, c[0x0][0x260] ;  /* 0x00009800000a7ab9 */ /* 0x000fe40000000a00 */
[----:B------:R0:W-:Y:S01]  /*0b70*/  @!P0 STG.E desc[UR6][R36.64], R22 ;  /* 0x0000001624008986 */ /* 0x0001e2000c101906 */
[----:B------:R-:W-:-:S04]  /*0b80*/  @!P1 IADD3 R35, P0, P3, R23, R18, R28 ;  /* 0x0000001217239210 */ /* 0x000fc80007b1e01c */
[----:B------:R-:W-:-:S04]  /*0b90*/  @!P1 IADD3.X R34, RZ, R19, R31, P0, P3 ;  /* 0x00000013ff229210 */ /* 0x000fc800007e641f */
[C---:B------:R-:W-:Y:S01]  /*0ba0*/  @!P1 SHF.L.U64.HI R34, R35.reuse, 0x2, R34 ;  /* 0x0000000223229819 */ /* 0x040fe20000010222 */
[----:B------:R-:W-:-:S05]  /*0bb0*/  @!P1 IMAD.SHL.U32 R35, R35, 0x4, RZ ;  /* 0x0000000423239824 */ /* 0x000fca00078e00ff */
[----:B0-----:R-:W-:-:S05]  /*0bc0*/  @!P1 IADD3 R36, P0, R35, R20, RZ ;  /* 0x0000001423249210 */ /* 0x001fca0007f1e0ff */
[----:B------:R-:W-:Y:S02]  /*0bd0*/  @!P1 IMAD.X R37, R34, 0x1, R21, P0 ;  /* 0x0000000122259824 */ /* 0x000fe400000e0615 */
[----:B------:R-:W0:Y:S01]  /*0be0*/  @!P1 LDC.64 R20, c[0x0][0x218] ;  /* 0x00008600ff149b82 */ /* 0x000e220000000a00 */
[----:B--2---:R-:W-:-:S05]  /*0bf0*/  FSET.BF.GT.AND R33, R32, RZ, PT ;  /* 0x000000ff2021720a */ /* 0x004fca0003804000 */
[----:B---3--:R-:W-:Y:S01]  /*0c00*/  FMUL R33, R33, R30 ;  /* 0x0000001e21217220 */ /* 0x008fe20000400000 */
[----:B------:R-:W-:-:S06]  /*0c10*/  IMAD.MOV.U32 R30, RZ, RZ, RZ ;  /* 0x000000ffff1e7224 */ /* 0x000fcc00078e00ff */
[----:B------:R0:W2:Y:S01]  /*0c20*/  @!P1 LDG.E R30, desc[UR6][R36.64] ;  /* 0x00000006241e9981 */ /* 0x0000a2000c1e1900 */
[----:B------:R-:W-:Y:S01]  /*0c30*/  IMAD.MOV.U32 R32, RZ, RZ, RZ ;  /* 0x000000ffff207224 */ /* 0x000fe200078e00ff */
[----:B0-----:R-:W-:-:S05]  /*0c40*/  @!P1 IADD3 R36, P0, R35, R20, RZ ;  /* 0x0000001423249210 */ /* 0x001fca0007f1e0ff */
[----:B------:R-:W-:Y:S02]  /*0c50*/  @!P1 IMAD.X R37, R34, 0x1, R21, P0 ;  /* 0x0000000122259824 */ /* 0x000fe400000e0615 */
[----:B------:R-:W0:Y:S03]  /*0c60*/  @!P2 LDC.64 R20, c[0x0][0x220] ;  /* 0x00008800ff14ab82 */ /* 0x000e260000000a00 */
[----:B------:R1:W3:Y:S01]  /*0c70*/  @!P1 LDG.E R32, desc[UR6][R36.64] ;  /* 0x0000000624209981 */ /* 0x0002e2000c1e1900 */
[----:B------:R-:W-:-:S04]  /*0c80*/  @!P2 IADD3 R34, P0, P3, R15, R28, R26 ;  /* 0x0000001c0f22a210 */ /* 0x000fc80007b1e01a */
[----:B------:R-:W-:Y:S01]  /*0c90*/  @!P2 IADD3.X R27, RZ, R31, R27, P0, P3 ;  /* 0x0000001fff1ba210 */ /* 0x000fe200007e641b */
[----:B------:R-:W-:Y:S01]  /*0ca0*/  FMUL R35, R33, R10 ;  /* 0x0000000a21237220 */ /* 0x000fe20000400000 */
[----:B0-----:R-:W-:-:S04]  /*0cb0*/  @!P2 LEA R26, P0, R34, R20, 0x2 ;  /* 0x00000014221aa211 */ /* 0x001fc800078010ff */
[----:B------:R-:W-:Y:S02]  /*0cc0*/  @!P2 LEA.HI.X R27, R34, R21, R27, 0x2, P0 ;  /* 0x00000015221ba211 */ /* 0x000fe400000f141b */
[----:B------:R-:W0:Y:S03]  /*0cd0*/  @!P1 LDC.64 R20, c[0x0][0x220] ;  /* 0x00008800ff149b82 */ /* 0x000e260000000a00 */
[----:B------:R4:W-:Y:S01]  /*0ce0*/  @!P2 STG.E desc[UR6][R26.64], R35 ;  /* 0x000000231a00a986 */ /* 0x0009e2000c101906 */
[----:B------:R-:W-:Y:S02]  /*0cf0*/  @!P1 IADD3 R28, P0, P2, R23, R18, R28 ;  /* 0x00000012171c9210 */ /* 0x000fe40007a1e01c */
[----:B------:R-:W5:Y:S02]  /*0d00*/  S2R R18, SR_TID.X ;  /* 0x0000000000127919 */ /* 0x000f640000002100 */
[----:B------:R-:W-:Y:S01]  /*0d10*/  @!P1 IADD3.X R31, RZ, R19, R31, P0, P2 ;  /* 0x00000013ff1f9210 */ /* 0x000fe200007e441f */
[C-C-:B------:R-:W-:Y:S01]  /*0d20*/  IMAD.IADD R34, R11.reuse, 0x1, R14.reuse ;  /* 0x000000010b227824 */ /* 0x140fe200078e020e */
[----:B------:R-:W1:Y:S01]  /*0d30*/  S2UR UR5, SR_CgaCtaId ;  /* 0x00000000000579c3 */ /* 0x000e620000008800 */
[----:B------:R-:W-:-:S04]  /*0d40*/  IMAD.IADD R11, R11, 0x1, R14 ;  /* 0x000000010b0b7824 */ /* 0x000fc800078e020e */
[----:B------:R-:W-:Y:S01]  /*0d50*/  VIADD R14, R11, 0x1 ;  /* 0x000000010b0e7836 */ /* 0x000fe20000000000 */
[----:B0-----:R-:W-:-:S04]  /*0d60*/  @!P1 LEA R20, P0, R28, R20, 0x2 ;  /* 0x000000141c149211 */ /* 0x001fc800078010ff */
[----:B------:R-:W-:Y:S01]  /*0d70*/  @!P1 LEA.HI.X R21, R28, R21, R31, 0x2, P0 ;  /* 0x000000151c159211 */ /* 0x000fe200000f141f */
[C---:B------:R-:W-:Y:S02]  /*0d80*/  VIADD R28, R11.reuse, 0x2 ;  /* 0x000000020b1c7836 */ /* 0x040fe40000000000 */
[----:B------:R-:W-:Y:S01]  /*0d90*/  VIADD R11, R11, 0x3 ;  /* 0x000000030b0b7836 */ /* 0x000fe20000000000 */
[----:B------:R-:W-:Y:S01]  /*0da0*/  LOP3.LUT R14, R14, 0x1f, RZ, 0xc0, !PT ;  /* 0x0000001f0e0e7812 */ /* 0x000fe200078ec0ff */
[----:B----4-:R-:W-:Y:S01]  /*0db0*/  FADD R27, RZ, R25 ;  /* 0x00000019ff1b7221 */ /* 0x010fe20000000000 */
[----:B------:R-:W-:Y:S01]  /*0dc0*/  LOP3.LUT R34, R34, 0x1f, RZ, 0xc0, !PT ;  /* 0x0000001f22227812 */ /* 0x000fe200078ec0ff */
[----:B------:R-:W-:Y:S01]  /*0dd0*/  UIADD3 UR4, UR4, 0x20, URZ ;  /* 0x0000002004047890 */ /* 0x000fe2000fffe03f */
[----:B-1----:R-:W-:-:S03]  /*0de0*/  FADD R36, RZ, R33 ;  /* 0x00000021ff247221 */ /* 0x002fc60000000000 */
[----:B------:R-:W0:Y:S01]  /*0df0*/  SHFL.IDX PT, R27, R27, R34, 0x1f ;  /* 0x00001f221b1b7589 */ /* 0x000e2200000e0000 */
[----:B------:R-:W-:Y:S01]  /*0e00*/  ULEA UR4, UR5, UR4, 0x18 ;  /* 0x0000000405047291 */ /* 0x000fe2000f8ec03f */
[----:B------:R-:W-:Y:S01]  /*0e10*/  BSSY B0, `(.L_x_14955) ;  /* 0x0000096000007945 */ /* 0x000fe20003800000 */
[----:B0-----:R-:W-:Y:S01]  /*0e20*/  FADD R27, RZ, R27 ;  /* 0x0000001bff1b7221 */ /* 0x001fe20000000000 */
[----:B---3--:R-:W-:Y:S02]  /*0e30*/  FSET.BF.GT.AND R37, R32, RZ, PT ;  /* 0x000000ff2025720a */ /* 0x008fe40003804000 */
[----:B------:R-:W-:-:S03]  /*0e40*/  LOP3.LUT R32, R28, 0x1f, RZ, 0xc0, !PT ;  /* 0x0000001f1c207812 */ /* 0x000fc600078ec0ff */
[----:B--2---:R-:W-:Y:S01]  /*0e50*/  FMUL R19, R37, R30 ;  /* 0x0000001e25137220 */ /* 0x004fe20000400000 */
[----:B-----5:R-:W-:Y:S01]  /*0e60*/  SHF.R.U32.HI R30, RZ, 0x3, R18 ;  /* 0x00000003ff1e7819 */ /* 0x020fe20000011612 */
[----:B------:R-:W-:Y:S01]  /*0e70*/  FADD R37, RZ, R29 ;  /* 0x0000001dff257221 */ /* 0x000fe20000000000 */
[----:B------:R-:W-:Y:S01]  /*0e80*/  LOP3.LUT R28, R11, 0x1f, RZ, 0xc0, !PT ;  /* 0x0000001f0b1c7812 */ /* 0x000fe200078ec0ff */
[----:B------:R-:W-:Y:S01]  /*0e90*/  FMUL R31, R19, R10 ;  /* 0x0000000a131f7220 */ /* 0x000fe20000400000 */
[----:B------:R-:W-:Y:S02]  /*0ea0*/  LOP3.LUT R11, R30, 0x1ffffffc, RZ, 0xc0, !PT ;  /* 0x1ffffffc1e0b7812 */ /* 0x000fe400078ec0ff */
[----:B------:R0:W1:Y:S04]  /*0eb0*/  SHFL.IDX PT, R26, R37, R14, 0x1f ;  /* 0x00001f0e251a7589 */ /* 0x00006800000e0000 */
[----:B------:R2:W-:Y:S01]  /*0ec0*/  @!P1 STG.E desc[UR6][R20.64], R31 ;  /* 0x0000001f14009986 */ /* 0x0005e2000c101906 */
[----:B0-----:R-:W-:-:S02]  /*0ed0*/  LOP3.LUT R14, R18, 0x1f, RZ, 0xc0, !PT ;  /* 0x0000001f120e7812 */ /* 0x001fc400078ec0ff */
[----:B------:R-:W-:Y:S01]  /*0ee0*/  SHF.R.U32.HI R37, RZ, 0x8, R18 ;  /* 0x00000008ff257819 */ /* 0x000fe20000011612 */
[----:B--2---:R-:W-:-:S04]  /*0ef0*/  IMAD.IADD R21, R18, 0x1, -R11 ;  /* 0x0000000112157824 */ /* 0x004fc800078e0a0b */
[----:B------:R-:W-:Y:S01]  /*0f00*/  IMAD R20, R37, 0x20, R14 ;  /* 0x0000002025147824 */ /* 0x000fe200078e020e */
[----:B------:R-:W-:Y:S01]  /*0f10*/  LOP3.LUT R21, R21, 0x1f, RZ, 0xc0, !PT ;  /* 0x0000001f15157812 */ /* 0x000fe200078ec0ff */
[----:B------:R-:W-:Y:S02]  /*0f20*/  FADD R34, RZ, R19 ;  /* 0x00000013ff227221 */ /* 0x000fe40000000000 */
[C---:B------:R-:W-:Y:S01]  /*0f30*/  IMAD R12, R20.reuse, 0x21, R12 ;  /* 0x00000021140c7824 */ /* 0x040fe200078e020c */
[----:B------:R-:W0:Y:S01]  /*0f40*/  SHFL.IDX PT, R32, R36, R32, 0x1f ;  /* 0x00001f2024207589 */ /* 0x000e2200000e0000 */
[----:B------:R-:W-:-:S03]  /*0f50*/  IMAD R21, R20, 0x21, R21 ;  /* 0x0000002114157824 */ /* 0x000fc600078e0215 */
[----:B------:R2:W3:Y:S02]  /*0f60*/  SHFL.IDX PT, R28, R34, R28, 0x1f ;  /* 0x00001f1c221c7589 */ /* 0x0004e400000e0000 */
[----:B------:R-:W-:Y:S01]  /*0f70*/  LEA R21, R21, UR4, 0x2 ;  /* 0x0000000415157c11 */ /* 0x000fe2000f8e10ff */
[----:B--2---:R-:W-:Y:S01]  /*0f80*/  IMAD R34, R20, 0x21, R15 ;  /* 0x0000002114227824 */ /* 0x004fe200078e020f */
[----:B------:R-:W-:Y:S02]  /*0f90*/  LEA R15, R12, UR4, 0x2 ;  /* 0x000000040c0f7c11 */ /* 0x000fe4000f8e10ff */
[----:B------:R-:W-:Y:S01]  /*0fa0*/  FMNMX R12, RZ, |R25|, !PT ;  /* 0x40000019ff0c7209 */ /* 0x000fe20007800000 */
[----:B------:R2:W-:Y:S01]  /*0fb0*/  STS [R21], R24 ;  /* 0x0000001815007388 */ /* 0x0005e20000000800 */
[----:B------:R-:W-:Y:S02]  /*0fc0*/  IMAD R23, R20, 0x21, R23 ;  /* 0x0000002114177824 */ /* 0x000fe400078e0217 */
[----:B--2---:R-:W-:-:S02]  /*0fd0*/  FMNMX R24, R12, |R29|, !PT ;  /* 0x4000001d0c187209 */ /* 0x004fc40007800000 */
[----:B------:R-:W-:-:S04]  /*0fe0*/  LOP3.LUT R12, R30, 0x1c, RZ, 0xc0, !PT ;  /* 0x0000001c1e0c7812 */ /* 0x000fc800078ec0ff */
[----:B------:R-:W-:Y:S01]  /*0ff0*/  ISETP.GE.U32.AND P0, PT, R12, R9, PT ;  /* 0x000000090c00720c */ /* 0x000fe20003f06070 */
[----:B-1----:R-:W-:Y:S01]  /*1000*/  FADD R21, R26, R27 ;  /* 0x0000001b1a157221 */ /* 0x002fe20000000000 */
[----:B------:R-:W-:Y:S02]  /*1010*/  LEA R34, R34, UR4, 0x2 ;  /* 0x0000000422227c11 */ /* 0x000fe4000f8e10ff */
[----:B------:R-:W-:Y:S01]  /*1020*/  LEA R36, R23, UR4, 0x2 ;  /* 0x0000000417247c11 */ /* 0x000fe2000f8e10ff */
[----:B------:R1:W-:Y:S01]  /*1030*/  STS [R15], R22 ;  /* 0x000000160f007388 */ /* 0x0003e20000000800 */
[----:B0-----:R-:W-:Y:S01]  /*1040*/  FADD R21, R32, R21 ;  /* 0x0000001520157221 */ /* 0x001fe20000000000 */
[----:B------:R-:W-:Y:S01]  /*1050*/  FMNMX R24, R24, |R33|, !PT ;  /* 0x4000002118187209 */ /* 0x000fe20007800000 */
[----:B------:R-:W-:Y:S01]  /*1060*/  IMAD R23, R13, UR8, RZ ;  /* 0x000000080d177c24 */ /* 0x000fe2000f8e02ff */
[----:B------:R0:W-:Y:S01]  /*1070*/  STS [R34], R35 ;  /* 0x0000002322007388 */ /* 0x0001e20000000800 */
[----:B---3--:R-:W-:-:S03]  /*1080*/  FADD R13, R28, R21 ;  /* 0x000000151c0d7221 */ /* 0x008fc60000000000 */
[----:B------:R0:W-:Y:S01]  /*1090*/  STS [R36], R31 ;  /* 0x0000001f24007388 */ /* 0x0001e20000000800 */
[----:B------:R-:W-:Y:S01]  /*10a0*/  IMAD R21, R2, UR9, R23 ;  /* 0x0000000902157c24 */ /* 0x000fe2000f8e0217 */
[----:B-1----:R-:W-:Y:S01]  /*10b0*/  FMNMX R15, R24, |R19|, !PT ;  /* 0x40000013180f7209 */ /* 0x002fe20007800000 */
[----:B------:R-:W-:Y:S06]  /*10c0*/  BAR.SYNC.DEFER_BLOCKING 0x0 ;  /* 0x0000000000007b1d */ /* 0x000fec0000010000 */
[----:B------:R-:W-:Y:S05]  /*10d0*/  @P0 BRA `(.L_x_14956) ;  /* 0x0000000400a40947 */ /* 0x000fea0003800000 */
[----:B------:R-:W-:Y:S01]  /*10e0*/  LOP3.LUT R5, RZ, R5, RZ, 0x33, !PT ;  /* 0x00000005ff057212 */ /* 0x000fe200078e33ff */
[----:B------:R-:W-:Y:S01]  /*10f0*/  IMAD.MOV.U32 R22, RZ, RZ, R16 ;  /* 0x000000ffff167224 */ /* 0x000fe200078e0010 */
[----:B------:R-:W-:Y:S01]  /*1100*/  LOP3.LUT R6, RZ, R6, RZ, 0x33, !PT ;  /* 0x00000006ff067212 */ /* 0x000fe200078e33ff */
[----:B------:R-:W-:Y:S01]  /*1110*/  IMAD.MOV.U32 R23, RZ, RZ, R17 ;  /* 0x000000ffff177224 */ /* 0x000fe200078e0011 */
[----:B------:R-:W-:Y:S01]  /*1120*/  ISETP.GT.U32.AND P0, PT, R5, -0x21, PT ;  /* 0xffffffdf0500780c */ /* 0x000fe20003f04070 */
[----:B------:R-:W-:Y:S01]  /*1130*/  IMAD.WIDE.U32 R24, R12, UR8, RZ ;  /* 0x000000080c187c25 */ /* 0x000fe2000f8e00ff */
[----:B------:R-:W-:Y:S02]  /*1140*/  BSSY B1, `(.L_x_14957) ;  /* 0x000004c000017945 */ /* 0x000fe40003800000 */
[----:B------:R-:W-:Y:S01]  /*1150*/  ISETP.GT.U32.AND.EX P0, PT, R6, -0x1, PT, P0 ;  /* 0xffffffff0600780c */ /* 0x000fe20003f04100 */
[----:B------:R-:W-:-:S03]  /*1160*/  IMAD.WIDE.U32 R22, R2, UR8, R22 ;  /* 0x0000000802167c25 */ /* 0x000fc6000f8e0016 */
[----:B------:R-:W-:Y:S01]  /*1170*/  SEL R19, R5, 0xffffffdf, P0 ;  /* 0xffffffdf05137807 */ /* 0x000fe20000000000 */
[----:B------:R-:W-:Y:S02]  /*1180*/  IMAD R32, R12, UR9, R25 ;  /* 0x000000090c207c24 */ /* 0x000fe4000f8e0219 */
[----:B0-----:R-:W-:Y:S01]  /*1190*/  IMAD.MOV.U32 R34, RZ, RZ, R24 ;  /* 0x000000ffff227224 */ /* 0x001fe200078e0018 */
[----:B------:R-:W-:Y:S01]  /*11a0*/  LOP3.LUT R5, RZ, R19, RZ, 0x33, !PT ;  /* 0x00000013ff057212 */ /* 0x000fe200078e33ff */
[----:B------:R-:W-:-:S04]  /*11b0*/  IMAD.MOV.U32 R31, RZ, RZ, R12 ;  /* 0x000000ffff1f7224 */ /* 0x000fc800078e000c */
[----:B------:R-:W-:Y:S01]  /*11c0*/  IMAD.IADD R27, R5, 0x1, -R12 ;  /* 0x00000001051b7824 */ /* 0x000fe200078e0a0c */
[----:B------:R-:W-:Y:S01]  /*11d0*/  IADD3 R5, -R12, -0x2, -R19 ;  /* 0xfffffffe0c057810 */ /* 0x000fe20007ffe913 */
[----:B------:R-:W-:Y:S02]  /*11e0*/  IMAD.IADD R19, R23, 0x1, R21 ;  /* 0x0000000117137824 */ /* 0x000fe400078e0215 */
[----:B------:R-:W-:Y:S01]  /*11f0*/  IMAD.MOV.U32 R21, RZ, RZ, RZ ;  /* 0x000000ffff157224 */ /* 0x000fe200078e00ff */
[----:B------:R-:W-:Y:S01]  /*1200*/  ISETP.GE.U32.AND P1, PT, R5, 0x3, PT ;  /* 0x000000030500780c */ /* 0x000fe20003f26070 */
[C---:B------:R-:W-:Y:S01]  /*1210*/  IMAD.SHL.U32 R5, R22.reuse, 0x20, RZ ;  /* 0x0000002016057824 */ /* 0x040fe200078e00ff */
[----:B------:R-:W-:Y:S02]  /*1220*/  LOP3.LUT R2, R27, 0x3, RZ, 0xc0, !PT ;  /* 0x000000031b027812 */ /* 0x000fe400078ec0ff */
[----:B------:R-:W-:Y:S02]  /*1230*/  SHF.L.U64.HI R19, R22, 0x5, R19 ;  /* 0x0000000516137819 */ /* 0x000fe40000010213 */
[----:B------:R-:W-:-:S07]  /*1240*/  ISETP.NE.AND P0, PT, R2, RZ, PT ;  /* 0x000000ff0200720c */ /* 0x000fce0003f05270 */
[----:B------:R-:W-:Y:S06]  /*1250*/  @!P1 BRA `(.L_x_14958) ;  /* 0x0000000000e89947 */ /* 0x000fec0003800000 */
[----:B------:R-:W-:Y:S02]  /*1260*/  IMAD.IADD R28, R27, 0x1, -R2 ;  /* 0x000000011b1c7824 */ /* 0x000fe400078e0a02 */
[----:B------:R-:W-:Y:S02]  /*1270*/  IMAD.MOV.U32 R21, RZ, RZ, RZ ;  /* 0x000000ffff157224 */ /* 0x000fe400078e00ff */
[----:B------:R-:W-:-:S07]  /*1280*/  IMAD.MOV.U32 R31, RZ, RZ, R12 ;  /* 0x000000ffff1f7224 */ /* 0x000fce00078e000c */
.L_x_14959:
[C---:B--2---:R-:W-:Y:S01]  /*1290*/  LOP3.LUT R23, R7.reuse, 0x1f, RZ, 0xc0, !PT ;  /* 0x0000001f07177812 */ /* 0x044fe200078ec0ff */
        /* <DEDUP_REMOVED lines=12> */
[----:B------:R-:W0:Y:S01]  /*1360*/  @!P3 LDS R36, [R31] ;  /* 0x000000001f24b984 */ /* 0x000e220000000800 */
[----:B------:R-:W1:Y:S01]  /*1370*/  @!P3 LDC.64 R24, c[0x0][0x228] ;  /* 0x00008a00ff18bb82 */ /* 0x000e620000000a00 */
[----:B------:R-:W-:-:S04]  /*1380*/  @!P3 IADD3 R6, P2, P4, R23, R34, R5 ;  /* 0x000000221706b210 */ /* 0x000fc80007c5e005 */
[----:B------:R-:W-:Y:S02]  /*1390*/  @!P3 IADD3.X R22, RZ, R32, R19, P2, P4 ;  /* 0x00000020ff16b210 */ /* 0x000fe400017e8413 */
[----:B------:R-:W-:Y:S01]  /*13a0*/  IADD3 R26, P4, R34, UR10, RZ ;  /* 0x0000000a221a7c10 */ /* 0x000fe2000ff9e0ff */
[----:B------:R-:W2:Y:S03]  /*13b0*/  @!P1 LDS R33, [R31+0x4] ;  /* 0x000004001f219984 */ /* 0x000ea60000000800 */
[----:B------:R-:W-:Y:S02]  /*13c0*/  IADD3.X R32, R32, UR11, RZ, P4, !PT ;  /* 0x0000000b20207c10 */ /* 0x000fe4000a7fe4ff */
[----:B------:R-:W-:-:S04]  /*13d0*/  @!P1 IADD3 R27, P4, P5, R27, R26, R5 ;  /* 0x0000001a1b1b9210 */ /* 0x000fc80007d9e005 */
[----:B------:R-:W-:Y:S02]  /*13e0*/  @!P1 IADD3.X R34, RZ, R32, R19, P4, P5 ;  /* 0x00000020ff229210 */ /* 0x000fe400027ea413 */
[----:B-1----:R-:W-:-:S04]  /*13f0*/  @!P3 LEA R24, P2, R6, R24, 0x2 ;  /* 0x000000180618b211 */ /* 0x002fc800078410ff */
[----:B------:R-:W-:Y:S02]  /*1400*/  @!P3 LEA.HI.X R25, R6, R25, R22, 0x2, P2 ;  /* 0x000000190619b211 */ /* 0x000fe400010f1416 */
[----:B------:R-:W1:Y:S01]  /*1410*/  @!P1 LDC.64 R22, c[0x0][0x228] ;  /* 0x00008a00ff169b82 */ /* 0x000e620000000a00 */
[-C--:B------:R-:W-:Y:S02]  /*1420*/  ISETP.GE.U32.AND P2, PT, R30, R8.reuse, PT ;  /* 0x000000081e00720c */ /* 0x080fe40003f46070 */
[----:B0-----:R-:W-:Y:S01]  /*1430*/  @!P3 STG.E desc[UR6][R24.64], R36 ;  /* 0x000000241800b986 */ /* 0x001fe2000c101906 */
[----:B------:R-:W-:-:S10]  /*1440*/  ISETP.GE.U32.AND P3, PT, R29, R8, PT ;  /* 0x000000081d00720c */ /* 0x000fd40003f66070 */
[----:B------:R-:W0:Y:S01]  /*1450*/  @!P2 LDC.64 R6, c[0x0][0x228] ;  /* 0x00008a00ff06ab82 */ /* 0x000e220000000a00 */
[----:B------:R-:W3:Y:S04]  /*1460*/  @!P2 LDS R35, [R31+0x8] ;  /* 0x000008001f23a984 */ /* 0x000ee80000000800 */
[----:B------:R4:W5:Y:S01]  /*1470*/  @!P3 LDS R37, [R31+0xc] ;  /* 0x00000c001f25b984 */ /* 0x0009620000000800 */
[----:B-1----:R-:W-:-:S04]  /*1480*/  @!P1 LEA R22, P4, R27, R22, 0x2 ;  /* 0x000000161b169211 */ /* 0x002fc800078810ff */
[----:B------:R-:W-:Y:S02]  /*1490*/  @!P1 LEA.HI.X R23, R27, R23, R34, 0x2, P4 ;  /* 0x000000171b179211 */ /* 0x000fe400020f1422 */
[----:B------:R-:W-:Y:S01]  /*14a0*/  IADD3 R34, P6, R26, UR10, RZ ;  /* 0x0000000a1a227c10 */ /* 0x000fe2000ffde0ff */
[----:B----4-:R-:W-:Y:S01]  /*14b0*/  IMAD.IADD R31, R12, 0x1, R21 ;  /* 0x000000010c1f7824 */ /* 0x010fe200078e0215 */
[----:B------:R-:W1:Y:S01]  /*14c0*/  @!P3 LDC.64 R26, c[0x0][0x228] ;  /* 0x00008a00ff1abb82 */ /* 0x000e620000000a00 */
[----:B--2---:R2:W-:Y:S01]  /*14d0*/  @!P1 STG.E desc[UR6][R22.64], R33 ;  /* 0x0000002116009986 */ /* 0x0045e2000c101906 */
[----:B------:R-:W-:Y:S02]  /*14e0*/  @!P2 IADD3 R30, P4, P5, R30, R34, R5 ;  /* 0x000000221e1ea210 */ /* 0x000fe40007d9e005 */
[----:B------:R-:W-:Y:S02]  /*14f0*/  IADD3.X R32, R32, UR11, RZ, P6, !PT ;  /* 0x0000000b20207c10 */ /* 0x000fe4000b7fe4ff */
[----:B0-----:R-:W-:-:S02]  /*1500*/  @!P2 LEA R24, P6, R30, R6, 0x2 ;  /* 0x000000061e18a211 */ /* 0x001fc400078c10ff */
[----:B------:R-:W-:Y:S02]  /*1510*/  @!P2 IADD3.X R6, RZ, R32, R19, P4, P5 ;  /* 0x00000020ff06a210 */ /* 0x000fe400027ea413 */
[----:B------:R-:W-:Y:S02]  /*1520*/  IADD3 R34, P4, R34, UR10, RZ ;  /* 0x0000000a22227c10 */ /* 0x000fe4000ff9e0ff */
[----:B------:R-:W-:Y:S02]  /*1530*/  @!P2 LEA.HI.X R25, R30, R7, R6, 0x2, P6 ;  /* 0x000000071e19a211 */ /* 0x000fe400030f1406 */
[----:B------:R-:W-:Y:S02]  /*1540*/  IADD3.X R32, R32, UR11, RZ, P4, !PT ;  /* 0x0000000b20207c10 */ /* 0x000fe4000a7fe4ff */
[----:B------:R-:W-:Y:S02]  /*1550*/  @!P3 IADD3 R6, P4, P5, R29, R34, R5 ;  /* 0x000000221d06b210 */ /* 0x000fe40007d9e005 */
[----:B------:R-:W-:-:S02]  /*1560*/  IADD3 R34, P1, R34, UR10, RZ ;  /* 0x0000000a22227c10 */ /* 0x000fc4000ff3e0ff */
[----:B------:R-:W-:Y:S02]  /*1570*/  @!P3 IADD3.X R7, RZ, R32, R19, P4, P5 ;  /* 0x00000020ff07b210 */ /* 0x000fe400027ea413 */
[----:B------:R-:W-:Y:S01]  /*1580*/  IADD3.X R32, R32, UR11, RZ, P1, !PT ;  /* 0x0000000b20207c10 */ /* 0x000fe20008ffe4ff */
[----:B---3--:R2:W-:Y:S01]  /*1590*/  @!P2 STG.E desc[UR6][R24.64], R35 ;  /* 0x000000231800a986 */ /* 0x0085e2000c101906 */
[----:B-1----:R-:W-:Y:S02]  /*15a0*/  @!P3 LEA R26, P6, R6, R26, 0x2 ;  /* 0x0000001a061ab211 */ /* 0x002fe400078c10ff */
[----:B------:R-:W-:Y:S02]  /*15b0*/  ISETP.NE.AND P2, PT, R28, RZ, PT ;  /* 0x000000ff1c00720c */ /* 0x000fe40003f45270 */
[----:B------:R-:W-:Y:S01]  /*15c0*/  @!P3 LEA.HI.X R27, R6, R27, R7, 0x2, P6 ;  /* 0x0000001b061bb211 */ /* 0x000fe200030f1407 */
[----:B------:R-:W-:-:S04]  /*15d0*/  VIADD R7, R29, 0x1f ;  /* 0x0000001f1d077836 */ /* 0x000fc80000000000 */
[----:B-----5:R2:W-:Y:S06]  /*15e0*/  @!P3 STG.E desc[UR6][R26.64], R37 ;  /* 0x000000251a00b986 */ /* 0x0205ec000c101906 */
[----:B------:R-:W-:Y:S05]  /*15f0*/  @P2 BRA `(.L_x_14959) ;  /* 0xfffffffc00242947 */ /* 0x000fea000383ffff */
.L_x_14958:
[----:B------:R-:W-:Y:S05]  /*1600*/  BSYNC B1 ;  /* 0x0000000000017941 */ /* 0x000fea0003800000 */
.L_x_14957:
[----:B------:R-:W-:Y:S05]  /*1610*/  @!P0 BRA `(.L_x_14956) ;  /* 0x0000000000548947 */ /* 0x000fea0003800000 */
.L_x_14962:
[----:B--2---:R-:W-:Y:S01]  /*1620*/  LOP3.LUT R25, R7, 0x1f, RZ, 0xc0, !PT ;  /* 0x0000001f07197812 */ /* 0x004fe200078ec0ff */
        /* <DEDUP_REMOVED lines=13> */
.L_x_14961:
[----:B------:R-:W-:Y:S05]  /*1700*/  BSYNC B1 ;  /* 0x0000000000017941 */ /* 0x000fea0003800000 */
.L_x_14960:
[----:B------:R-:W-:Y:S01]  /*1710*/  ISETP.NE.AND P0, PT, R2, RZ, PT ;  /* 0x000000ff0200720c */ /* 0x000fe20003f05270 */
[----:B0-----:R-:W-:Y:S01]  /*1720*/  VIADD R7, R25, 0x1f ;  /* 0x0000001f19077836 */ /* 0x001fe20000000000 */
[----:B------:R-:W-:Y:S01]  /*1730*/  IADD3 R34, P1, R34, UR14, RZ ;  /* 0x0000000e22227c10 */ /* 0x000fe2000ff3e0ff */
[----:B------:R-:W-:-:S03]  /*1740*/  IMAD.IADD R31, R12, 0x1, R21 ;  /* 0x000000010c1f7824 */ /* 0x000fc600078e0215 */
[----:B------:R-:W-:-:S07]  /*1750*/  IADD3.X R32, R32, UR15, RZ, P1, !PT ;  /* 0x0000000f20207c10 */ /* 0x000fce0008ffe4ff */
[----:B------:R-:W-:Y:S05]  /*1760*/  @P0 BRA `(.L_x_14962) ;  /* 0xfffffffc00ac0947 */ /* 0x000fea000383ffff */
.L_x_14956:
[----:B------:R-:W-:Y:S05]  /*1770*/  BSYNC B0 ;  /* 0x0000000000007941 */ /* 0x000fea0003800000 */
.L_x_14955:
[----:B------:R-:W-:Y:S01]  /*1780*/  BAR.SYNC.DEFER_BLOCKING 0x0 ;  /* 0x0000000000007b1d */ /* 0x000fe20000010000 */
[----:B------:R-:W-:Y:S02]  /*1790*/  SHF.R.U32.HI R7, RZ, 0x5, R18 ;  /* 0x00000005ff077819 */ /* 0x000fe40000011612 */
[----:B------:R-:W-:Y:S02]  /*17a0*/  LEA R2, R18, UR4, 0x2 ;  /* 0x0000000412027c11 */ /* 0x000fe4000f8e10ff */
[----:B------:R-:W-:Y:S01]  /*17b0*/  LOP3.LUT P0, RZ, R7, 0x7, RZ, 0xc0, !PT ;  /* 0x0000000707ff7812 */ /* 0x000fe2000780c0ff */
[----:B------:R-:W-:Y:S02]  /*17c0*/  BSSY B0, `(.L_x_14963) ;  /* 0x000001f000007945 */ /* 0x000fe40003800000 */
[----:B------:R1:W-:Y:S01]  /*17d0*/  STS [R2], R13 ;  /* 0x0000000d02007388 */ /* 0x0003e20000000800 */
[----:B------:R-:W-:Y:S09]  /*17e0*/  BAR.SYNC.DEFER_BLOCKING 0x0 ;  /* 0x0000000000007b1d */ /* 0x000ff20000010000 */
[----:B-1----:R-:W-:Y:S05]  /*17f0*/  @P0 BRA `(.L_x_14964) ;  /* 0x00000000006c0947 */ /* 0x002fea0003800000 */
[----:B------:R-:W1:Y:S01]  /*1800*/  LDS R6, [R2+0x80] ;  /* 0x0000800002067984 */ /* 0x000e620000000800 */
[----:B------:R-:W-:-:S03]  /*1810*/  ISETP.GE.U32.AND P0, PT, R14, R9, PT ;  /* 0x000000090e00720c */ /* 0x000fc60003f06070 */
[----:B------:R-:W3:Y:S04]  /*1820*/  LDS R5, [R2+0x100] ;  /* 0x0001000002057984 */ /* 0x000ee80000000800 */
[----:B------:R-:W4:Y:S04]  /*1830*/  LDS R8, [R2+0x180] ;  /* 0x0001800002087984 */ /* 0x000f280000000800 */
[----:B------:R-:W5:Y:S04]  /*1840*/  LDS R12, [R2+0x200] ;  /* 0x00020000020c7984 */ /* 0x000f680000000800 */
[----:B------:R-:W0:Y:S04]  /*1850*/  LDS R20, [R2+0x280] ;  /* 0x0002800002147984 */ /* 0x000e280000000800 */
[----:B--2---:R-:W2:Y:S04]  /*1860*/  LDS R22, [R2+0x300] ;  /* 0x0003000002167984 */ /* 0x004ea80000000800 */
[----:B------:R-:W2:Y:S01]  /*1870*/  LDS R24, [R2+0x380] ;  /* 0x0003800002187984 */ /* 0x000ea20000000800 */
[----:B-1----:R-:W-:-:S04]  /*1880*/  FADD R6, R13, R6 ;  /* 0x000000060d067221 */ /* 0x002fc80000000000 */
[----:B---3--:R-:W-:-:S04]  /*1890*/  FADD R5, R6, R5 ;  /* 0x0000000506057221 */ /* 0x008fc80000000000 */
[----:B----4-:R-:W-:-:S04]  /*18a0*/  FADD R5, R5, R8 ;  /* 0x0000000805057221 */ /* 0x010fc80000000000 */
[----:B-----5:R-:W-:-:S04]  /*18b0*/  FADD R5, R5, R12 ;  /* 0x0000000c05057221 */ /* 0x020fc80000000000 */
[----:B0-----:R-:W-:-:S04]  /*18c0*/  FADD R5, R5, R20 ;  /* 0x0000001405057221 */ /* 0x001fc80000000000 */
[----:B--2---:R-:W-:-:S04]  /*18d0*/  FADD R5, R5, R22 ;  /* 0x0000001605057221 */ /* 0x004fc80000000000 */
[----:B------:R-:W-:Y:S01]  /*18e0*/  FADD R9, R5, R24 ;  /* 0x0000001805097221 */ /* 0x000fe20000000000 */
[----:B------:R-:W-:Y:S06]  /*18f0*/  @P0 BRA `(.L_x_14964) ;  /* 0x00000000002c0947 */ /* 0x000fec0003800000 */
[----:B------:R-:W-:Y:S01]  /*1900*/  IADD3 R4, P0, R14, R4, RZ ;  /* 0x000000040e047210 */ /* 0x000fe20007f1e0ff */
[----:B------:R-:W-:-:S04]  /*1910*/  ULDC.64 UR4, c[0x0][0x258] ;  /* 0x0000960000047ab9 */ /* 0x000fc80000000a00 */
[----:B------:R-:W-:Y:S02]  /*1920*/  IMAD.X R5, RZ, RZ, R3, P0 ;  /* 0x000000ffff057224 */ /* 0x000fe400000e0603 */
        /* <DEDUP_REMOVED lines=8> */
.L_x_14964:
[----:B------:R-:W-:Y:S05]  /*19b0*/  BSYNC B0 ;  /* 0x0000000000007941 */ /* 0x000fea0003800000 */
.L_x_14963:
[----:B------:R-:W-:Y:S02]  /*19c0*/  ULDC.64 UR4, c[0x0][0x238] ;  /* 0x00008e0000047ab9 */ /* 0x000fe40000000a00 */
[----:B------:R-:W-:-:S04]  /*19d0*/  ISETP.NE.U32.AND P0, PT, RZ, UR4, PT ;  /* 0x00000004ff007c0c */ /* 0x000fc8000bf05070 */
[----:B------:R-:W-:-:S13]  /*19e0*/  ISETP.NE.AND.EX P0, PT, RZ, UR5, PT, P0 ;  /* 0x00000005ff007c0c */ /* 0x000fda000bf05300 */
[----:B------:R-:W-:Y:S05]  /*19f0*/  @!P0 BRA `(.L_x_14965) ;  /* 0x0000000000ac8947 */ /* 0x000fea0003800000 */
[----:B-1----:R-:W1:Y:S01]  /*1a00*/  SHFL.DOWN PT, R2, R15, 0x10, 0x1f ;  /* 0x0a001f000f027f89 */ /* 0x002e6200000e0000 */
[----:B------:R-:W-:Y:S01]  /*1a10*/  ISETP.NE.AND P0, PT, R14, RZ, PT ;  /* 0x000000ff0e00720c */ /* 0x000fe20003f05270 */
[----:B------:R-:W-:-:S12]  /*1a20*/  BSSY B0, `(.L_x_14966) ;  /* 0x0000022000007945 */ /* 0x000fd80003800000 */
[----:B------:R-:W3:Y:S01]  /*1a30*/  @!P0 S2R R9, SR_CgaCtaId ;  /* 0x0000000000098919 */ /* 0x000ee20000008800 */
[----:B------:R-:W-:Y:S02]  /*1a40*/  @!P0 MOV R8, 0x400 ;  /* 0x0000040000088802 */ /* 0x000fe40000000f00 */
[----:B-1----:R-:W-:-:S05]  /*1a50*/  FMNMX R2, R15, R2, !PT ;  /* 0x000000020f027209 */ /* 0x002fca0007800000 */
[----:B------:R-:W1:Y:S01]  /*1a60*/  SHFL.DOWN PT, R3, R2, 0x8, 0x1f ;  /* 0x09001f0002037f89 */ /* 0x000e6200000e0000 */
[----:B---3--:R-:W-:-:S05]  /*1a70*/  @!P0 LEA R8, R9, R8, 0x18 ;  /* 0x0000000809088211 */ /* 0x008fca00078ec0ff */
[----:B------:R-:W-:Y:S01]  /*1a80*/  @!P0 IMAD.IADD R8, R11, 0x1, R8 ;  /* 0x000000010b088824 */ /* 0x000fe200078e0208 */
        /* <DEDUP_REMOVED lines=10> */
[----:B------:R-:W-:-:S12]  /*1b30*/  IMAD.MOV.U32 R7, RZ, RZ, RZ ;  /* 0x000000ffff077224 */ /* 0x000fd800078e00ff */
        /* <DEDUP_REMOVED lines=15> */
.L_x_14975:
[----:B---3--:R-:W-:-:S07]  /*1c30*/  FMNMX R7, R4, R7, !PT ;  /* 0x0000000704077209 */ /* 0x008fce0007800000 */
.L_x_14967:
[----:B------:R-:W-:Y:S05]  /*1c40*/  BSYNC B0 ;  /* 0x0000000000007941 */ /* 0x000fea0003800000 */
.L_x_14966:
[----:B------:R-:W-:Y:S01]  /*1c50*/  ISETP.NE.AND P0, PT, R18, RZ, PT ;  /* 0x000000ff1200720c */ /* 0x000fe20003f05270 */
[----:B------:R-:W-:-:S12]  /*1c60*/  BSSY B0, `(.L_x_14965) ;  /* 0x0000004000007945 */ /* 0x000fd80003800000 */
[----:B------:R-:W-:Y:S05]  /*1c70*/  @P0 BRA `(.L_x_14969) ;  /* 0x0000000000080947 */ /* 0x000fea0003800000 */
[----:B------:R-:W3:Y:S02]  /*1c80*/  LDC.64 R2, c[0x0][0x238] ;  /* 0x00008e00ff027b82 */ /* 0x000ee40000000a00 */
[----:B---3--:R3:W-:Y:S02]  /*1c90*/  REDG.E.MAX.S32.STRONG.GPU desc[UR6][R2.64], R7 ;  /* 0x000000070200798e */ /* 0x0087e4000d10e386 */
.L_x_14969:
[----:B------:R-:W-:Y:S05]  /*1ca0*/  BSYNC B0 ;  /* 0x0000000000007941 */ /* 0x000fea0003800000 */
.L_x_14965:
        /* <DEDUP_REMOVED lines=10> */
[----:B0123--:R-:W-:Y:S05]  /*1d50*/  CALL.REL.NOINC `($__internal_389_$__cuda_sm20_rcp_rn_f32_slowpath) ;  /* 0x0000000400847944 */ /* 0x00ffea0003c00000 */
[----:B------:R-:W-:Y:S01]  /*1d60*/  IMAD.MOV.U32 R5, RZ, RZ, R0 ;  /* 0x000000ffff057224 */ /* 0x000fe200078e0000 */
[----:B------:R-:W-:Y:S06]  /*1d70*/  BRA `(.L_x_14971) ;  /* 0x0000000000107947 */ /* 0x000fec0003800000 */
.L_x_14970:
[----:B------:R-:W4:Y:S02]  /*1d80*/  MUFU.RCP R5, R10 ;  /* 0x0000000a00057308 */ /* 0x000f240000001000 */
[----:B----4-:R-:W-:-:S04]  /*1d90*/  FFMA R0, R5, R10, -1 ;  /* 0xbf80000005007423 */ /* 0x010fc8000000000a */
[----:B------:R-:W-:-:S04]  /*1da0*/  FADD.FTZ R0, -R0, -RZ ;  /* 0x800000ff00007221 */ /* 0x000fc80000010100 */
[----:B------:R-:W-:-:S07]  /*1db0*/  FFMA R5, R5, R0, R5 ;  /* 0x0000000005057223 */ /* 0x000fce0000000005 */
.L_x_14971:
[----:B-1-3--:R-:W1:Y:S02]  /*1dc0*/  LDC.64 R2, c[0x0][0x240] ;  /* 0x00009000ff027b82 */ /* 0x00ae640000000a00 */
[----:B-1----:R-:W-:Y:S01]  /*1dd0*/  STG.E desc[UR6][R2.64], R5 ;  /* 0x0000000502007986 */ /* 0x002fe2000c101906 */
[----:B------:R-:W-:Y:S05]  /*1de0*/  EXIT ;  /* 0x000000000000794d */ /* 0x000fea0003800000 */
.L_x_14968:
[----:B------:R-:W-:Y:S02]  /*1df0*/  IMAD.MOV.U32 R6, RZ, RZ, 0x4 ;  /* 0x00000004ff067424 */ /* 0x000fe400078e00ff */
[----:B------:R-:W-:Y:S02]  /*1e00*/  IMAD.MOV.U32 R9, RZ, RZ, 0x1f ;  /* 0x0000001fff097424 */ /* 0x000fe400078e00ff */
[----:B------:R-:W-:-:S07]  /*1e10*/  IMAD.MOV.U32 R5, RZ, RZ, -0x1 ;  /* 0xffffffffff057424 */ /* 0x000fce00078e00ff */
[----:B0123--:R-:W-:Y:S05]  /*1e20*/  WARPSYNC.COLLECTIVE R5, `(.L_x_14972) ;  /* 0x0000000005087348 */ /* 0x00ffea0003c00000 */
[----:B---3--:R3:W4:Y:S02]  /*1e30*/  SHFL.DOWN P0, R7, R2, R6, R9 ;  /* 0x0800000602077389 */ /* 0x0087240000000009 */
[----:B01234-:R-:W-:Y:S01]  /*1e40*/  ENDCOLLECTIVE ;  /* 0x000000000000791b */ /* 0x01ffe20003800000 */
.L_x_14972:
[----:B------:R-:W-:Y:S02]  /*1e50*/  IMAD.MOV.U32 R6, RZ, RZ, 0x2 ;  /* 0x00000002ff067424 */ /* 0x000fe400078e00ff */
[----:B------:R-:W-:-:S05]  /*1e60*/  IMAD.MOV.U32 R3, RZ, RZ, R7 ;  /* 0x000000ffff037224 */ /* 0x000fca00078e0007 */
[----:B------:R-:W-:-:S05]  /*1e70*/  FMNMX R3, R3, R2, !PT ;  /* 0x0000000203037209 */ /* 0x000fca0007800000 */
[----:B------:R-:W-:-:S07]  /*1e80*/  IMAD.MOV.U32 R2, RZ, RZ, R3 ;  /* 0x000000ffff027224 */ /* 0x000fce00078e0003 */
[----:B------:R-:W-:Y:S05]  /*1e90*/  WARPSYNC.COLLECTIVE R5, `(.L_x_14973) ;  /* 0x0000000005087348 */ /* 0x000fea0003c00000 */
[----:B------:R0:W1:Y:S02]  /*1ea0*/  SHFL.DOWN P0, R7, R2, R6, R9 ;  /* 0x0800000602077389 */ /* 0x0000640000000009 */
[----:B01----:R-:W-:Y:S01]  /*1eb0*/  ENDCOLLECTIVE ;  /* 0x000000000000791b */ /* 0x003fe20003800000 */
.L_x_14973:
[----:B------:R-:W-:Y:S02]  /*1ec0*/  IMAD.MOV.U32 R6, RZ, RZ, 0x1 ;  /* 0x00000001ff067424 */ /* 0x000fe400078e00ff */
[----:B------:R-:W-:-:S05]  /*1ed0*/  IMAD.MOV.U32 R4, RZ, RZ, R7 ;  /* 0x000000ffff047224 */ /* 0x000fca00078e0007 */
[----:B------:R-:W-:-:S05]  /*1ee0*/  FMNMX R4, R3, R4, !PT ;  /* 0x0000000403047209 */ /* 0x000fca0007800000 */
[----:B------:R-:W-:-:S07]  /*1ef0*/  IMAD.MOV.U32 R2, RZ, RZ, R4 ;  /* 0x000000ffff027224 */ /* 0x000fce00078e0004 */
[----:B------:R-:W-:Y:S05]  /*1f00*/  WARPSYNC.COLLECTIVE R5, `(.L_x_14974) ;  /* 0x0000000005087348 */ /* 0x000fea0003c00000 */
[----:B------:R0:W1:Y:S02]  /*1f10*/  SHFL.DOWN P0, R7, R2, R6, R9 ;  /* 0x0800000602077389 */ /* 0x0000640000000009 */
[----:B01----:R-:W-:Y:S01]  /*1f20*/  ENDCOLLECTIVE ;  /* 0x000000000000791b */ /* 0x003fe20003800000 */
.L_x_14974:
[----:B------:R-:W-:Y:S05]  /*1f30*/  BRA `(.L_x_14975) ;  /* 0xfffffffc003c7947 */ /* 0x000fea000383ffff */
        .weak           $__internal_388_$__cuda_sm20_div_u64
        .type           $__internal_388_$__cuda_sm20_div_u64,@function
        .size           $__internal_388_$__cuda_sm20_div_u64,($__internal_389_$__cuda_sm20_rcp_rn_f32_slowpath - $__internal_388_$__cuda_sm20_div_u64)
$__internal_388_$__cuda_sm20_div_u64:
        /* <DEDUP_REMOVED lines=66> */
[----:B------:R-:W-:Y:S06]  /*2360*/  RET.REL.NODEC R6 `(_ZN18transformer_engine6detail38cast_transpose_fused_kernel_notalignedILb1ELb1ELb0EfNS_16CTDBiasDActParamIffffEELi1ELi1ENS_5EmptyEXadL_ZNS_5dreluIffEET_T0_RKS4_EEEEvT3_mmm) ;  /* 0xffffffdc06247950 */ /* 0x000fec0003c3ffff */
        .weak           $__internal_389_$__cuda_sm20_rcp_rn_f32_slowpath
        .type           $__internal_389_$__cuda_sm20_rcp_rn_f32_slowpath,@function
        .size           $__internal_389_$__cuda_sm20_rcp_rn_f32_slowpath,(.L_x_34874 - $__internal_389_$__cuda_sm20_rcp_rn_f32_slowpath)
$__internal_389_$__cuda_sm20_rcp_rn_f32_slowpath:
        /* <DEDUP_REMOVED lines=15> */
.L_x_14976:
        /* <DEDUP_REMOVED lines=33> */
.L_x_14978:
[----:B------:R0:W1:Y:S02]  /*2670*/  MUFU.RCP R0, R10 ;  /* 0x0000000a00007308 */ /* 0x0000640000001000 */
.L_x_14977:
[----:B------:R-:W-:Y:S02]  /*2680*/  IMAD.MOV.U32 R2, RZ, RZ, R6 ;  /* 0x000000ffff027224 */ /* 0x000fe400078e0006 */
[----:B------:R-:W-:-:S04]  /*2690*/  IMAD.MOV.U32 R3, RZ, RZ, 0x0 ;  /* 0x00000000ff037424 */ /* 0x000fc800078e00ff */
[----:B0123--:R-:W-:Y:S05]  /*26a0*/  RET.REL.NODEC R2 `(_ZN18transformer_engine6detail38cast_transpose_fused_kernel_notalignedILb1ELb1ELb0EfNS_16CTDBiasDActParamIffffEELi1ELi1ENS_5EmptyEXadL_ZNS_5dreluIffEET_T0_RKS4_EEEEvT3_mmm) ;  /* 0xffffffd802547950 */ /* 0x00ffea0003c3ffff */
.L_x_14979:
        /* <DEDUP_REMOVED lines=13> */
.L_x_34874:


//--------------------- .text._ZN18transformer_engine6detail38cast_transpose_fused_kernel_notalignedILb1ELb1ELb0EfNS_16CTDBiasDActParamI13__nv_bfloat16S3_13__nv_fp8_e4m3fEELi2ELi4ENS_5EmptyEXadL_ZNS_5dsiluIffEET_T0_RKS6_EEEEvT3_mmm --------------------------
	.section	.text._ZN18transformer_engine6detail38cast_transpose_fused_kernel_notalignedILb1ELb1ELb0EfNS_16CTDBiasDActParamI13__nv_bfloat16S3_13__nv_fp8_e4m3fEELi2ELi4ENS_5EmptyEXadL_ZNS_5dsiluIffEET_T0_RKS6_EEEEvT3_mmm,"ax",@progbits
	.align	128
        .global         _ZN18transformer_engine6detail38cast_transpose_fused_kernel_notalignedILb1ELb1ELb0EfNS_16CTDBiasDActParamI13__nv_bfloat16S3_13__nv_fp8_e4m3fEELi2ELi4ENS_5EmptyEXadL_ZNS_5dsiluIffEET_T0_RKS6_EEEEvT3_mmm
        .type           _ZN18transformer_engine6detail38cast_transpose_fused_kernel_notalignedILb1ELb1ELb0EfNS_16CTDBiasDActParamI13__nv_bfloat16S3_13__nv_fp8_e4m3fEELi2ELi4ENS_5EmptyEXadL_ZNS_5dsiluIffEET_T0_RKS6_EEEEvT3_mmm,@function
        .size           _ZN18transformer_engine6detail38cast_transpose_fused_kernel_notalignedILb1ELb1ELb0EfNS_16CTDBiasDActParamI13__nv_bfloat16S3_13__nv_fp8_e4m3fEELi2ELi4ENS_5EmptyEXadL_ZNS_5dsiluIffEET_T0_RKS6_EEEEvT3_mmm,(.L_x_34876 - _ZN18transformer_engine6detail38cast_transpose_fused_kernel_notalignedILb1ELb1ELb0EfNS_16CTDBiasDActParamI13__nv_bfloat16S3_13__nv_fp8_e4m3fEELi2ELi4ENS_5EmptyEXadL_ZNS_5dsiluIffEET_T0_RKS6_EEEEvT3_mmm)
        .other          _ZN18transformer_engine6detail38cast_transpose_fused_kernel_notalignedILb1ELb1ELb0EfNS_16CTDBiasDActParamI13__nv_bfloat16S3_13__nv_fp8_e4m3fEELi2ELi4ENS_5EmptyEXadL_ZNS_5dsiluIffEET_T0_RKS6_EEEEvT3_mmm,@"STO_CUDA_ENTRY STV_DEFAULT"
_ZN18transformer_engine6detail38cast_transpose_fused_kernel_notalignedILb1ELb1ELb0EfNS_16CTDBiasDActParamI13__nv_bfloat16S3_13__nv_fp8_e4m3fEELi2ELi4ENS_5EmptyEXadL_ZNS_5dsiluIffEET_T0_RKS6_EEEEvT3_mmm:
.text._ZN18transformer_engine6detail38cast_transpose_fused_kernel_notalignedILb1ELb1ELb0EfNS_16CTDBiasDActParamI13__nv_bfloat16S3_13__nv_fp8_e4m3fEELi2ELi4ENS_5EmptyEXadL_ZNS_5dsiluIffEET_T0_RKS6_EEEEvT3_mmm:
        /* <DEDUP_REMOVED lines=19> */
[----:B------:R-:W-:Y:S05]  /*0130*/  CALL.REL.NOINC `($__internal_390_$__cuda_sm20_div_u64) ;  /* 0x0000008800307944 */ /* 0x000fea0003c00000 */
        /* <DEDUP_REMOVED lines=9> */
.L_x_14980:
        /* <DEDUP_REMOVED lines=22> */
.L_x_14981:
[----:B------:R-:W0:Y:S01]  /*0330*/  LDC.64 R2, c[0x0][0x260] ;  /* 0x00009800ff027b82 */ /* 0x000e220000000a00 */
[----:B------:R-:W-:Y:S01]  /*0340*/  SHF.L.U64.HI R0, R32, 0x5, R33 ;  /* 0x0000000520007819 */ /* 0x000fe20000010221 */
[----:B------:R-:W-:Y:S01]  /*0350*/  ULDC.64 UR4, c[0x0][0x210] ;  /* 0x0000840000047ab9 */ /* 0x000fe20000000a00 */
[C-C-:B------:R-:W-:Y:S01]  /*0360*/  SHF.L.U64.HI R5, R37.reuse, 0x5, R36.reuse ;  /* 0x0000000525057819 */ /* 0x140fe20000010224 */
[----:B------:R-:W-:Y:S01]  /*0370*/  ULDC.64 UR6, c[0x0][0x218] ;  /* 0x0000860000067ab9 */ /* 0x000fe20000000a00 */
[----:B------:R-:W-:Y:S01]  /*0380*/  SHF.L.U64.HI R19, R37, 0x1, R36 ;  /* 0x0000000125137819 */ /* 0x000fe20000010224 */
[----:B------:R-:W-:Y:S02]  /*0390*/  ULDC.64 UR10, c[0x0][0x208] ;  /* 0x00008200000a7ab9 */ /* 0x000fe40000000a00 */
[----:B------:R-:W1:Y:S01]  /*03a0*/  LDC.64 R6, c[0x0][0x258] ;  /* 0x00009600ff067b82 */ /* 0x000e620000000a00 */
[----:B0-----:R-:W-:-:S04]  /*03b0*/  SHF.R.U64 R29, R2, 0x2, R3 ;  /* 0x00000002021d7819 */ /* 0x001fc80000001203 */
[----:B------:R-:W-:-:S04]  /*03c0*/  LEA R29, P0, -R32, R29, 0x5 ;  /* 0x0000001d201d7211 */ /* 0x000fc800078029ff */
[----:B------:R-:W-:Y:S02]  /*03d0*/  LEA.HI.X R0, R3, ~R0, RZ, 0x1e, P0 ;  /* 0x8000000003007211 */ /* 0x000fe400000ff4ff */
[--C-:B------:R-:W-:Y:S02]  /*03e0*/  SHF.R.U32.HI R3, RZ, 0x5, R38.reuse ;  /* 0x00000005ff037819 */ /* 0x100fe40000011626 */
[--C-:B-1----:R-:W-:Y:S02]  /*03f0*/  SHF.R.U64 R41, R6, 0x1, R7.reuse ;  /* 0x0000000106297819 */ /* 0x102fe40000001207 */
[----:B------:R-:W-:Y:S01]  /*0400*/  SHF.R.U32.HI R44, RZ, 0x1, R7 ;  /* 0x00000001ff2c7819 */ /* 0x000fe20000011607 */
[----:B------:R-:W-:Y:S01]  /*0410*/  IMAD.SHL.U32 R10, R3, 0x4, RZ ;  /* 0x00000004030a7824 */ /* 0x000fe200078e00ff */
[----:B------:R-:W-:Y:S01]  /*0420*/  LEA R28, P1, -R37, R41, 0x5 ;  /* 0x00000029251c7211 */ /* 0x000fe200078229ff */
[----:B------:R-:W-:Y:S01]  /*0430*/  IMAD R4, R3, -0x4, R38 ;  /* 0xfffffffc03047824 */ /* 0x000fe200078e0226 */
[----:B------:R-:W-:-:S02]  /*0440*/  ISETP.LT.U32.AND P0, PT, R29, 0x20, PT ;  /* 0x000000201d00780c */ /* 0x000fc40003f01070 */
[----:B------:R-:W-:Y:S01]  /*0450*/  LOP3.LUT R10, R10, 0x1c, RZ, 0xe2, !PT ;  /* 0x0000001c0a0a7812 */ /* 0x000fe200078ee2ff */
[----:B------:R-:W-:Y:S01]  /*0460*/  IMAD.X R3, R44, 0x1, ~R5, P1 ;  /* 0x000000012c037824 */ /* 0x000fe200008e0e05 */
[----:B------:R-:W-:Y:S01]  /*0470*/  ISETP.LT.U32.AND.EX P0, PT, R0, RZ, PT, P0 ;  /* 0x000000ff0000720c */ /* 0x000fe20003f01100 */
[----:B------:R-:W-:Y:S01]  /*0480*/  VIADD R2, R4, 0xffffffff ;  /* 0xffffffff04027836 */ /* 0x000fe20000000000 */
[----:B------:R-:W-:Y:S01]  /*0490*/  ISETP.LT.U32.AND P1, PT, R28, 0x20, PT ;  /* 0x000000201c00780c */ /* 0x000fe20003f21070 */
[----:B------:R-:W-:Y:S01]  /*04a0*/  IMAD.SHL.U32 R5, R37, 0x2, RZ ;  /* 0x0000000225057824 */ /* 0x000fe200078e00ff */
[----:B------:R-:W-:Y:S02]  /*04b0*/  SHF.R.U32.HI R0, RZ, 0x1, R38 ;  /* 0x00000001ff007819 */ /* 0x000fe40000011626 */
[----:B------:R-:W-:Y:S02]  /*04c0*/  IADD3 R8, R10, 0x1, RZ ;  /* 0x000000010a087810 */ /* 0x000fe40007ffe0ff */
[----:B------:R-:W-:-:S02]  /*04d0*/  SEL R29, R29, 0x20, P0 ;  /* 0x000000201d1d7807 */ /* 0x000fc40000000000 */
[----:B------:R-:W-:Y:S02]  /*04e0*/  ISETP.LT.U32.AND.EX P1, PT, R3, RZ, PT, P1 ;  /* 0x000000ff0300720c */ /* 0x000fe40003f21110 */
[----:B------:R-:W-:Y:S02]  /*04f0*/  LOP3.LUT R0, R0, 0x70, RZ, 0xc0, !PT ;  /* 0x0000007000007812 */ /* 0x000fe400078ec0ff */
[----:B------:R-:W-:Y:S02]  /*0500*/  ISETP.GE.U32.AND P0, PT, R8, R29, PT ;  /* 0x0000001d0800720c */ /* 0x000fe40003f06070 */
[----:B------:R-:W-:Y:S01]  /*0510*/  LOP3.LUT R9, R2, 0x1f, RZ, 0xc0, !PT ;  /* 0x0000001f02097812 */ /* 0x000fe200078ec0ff */
[-C--:B------:R-:W-:Y:S01]  /*0520*/  IMAD R17, R44, R0.reuse, RZ ;  /* 0x000000002c117224 */ /* 0x080fe200078e02ff */
[----:B------:R-:W-:Y:S01]  /*0530*/  SEL R28, R28, 0x20, P1 ;  /* 0x000000201c1c7807 */ /* 0x000fe20000800000 */
[----:B------:R-:W-:Y:S01]  /*0540*/  IMAD.WIDE.U32 R58, R41, R0, RZ ;  /* 0x00000000293a7225 */ /* 0x000fe200078e00ff */
[----:B------:R-:W-:-:S02]  /*0550*/  LOP3.LUT R57, R4, 0x1f, RZ, 0xc0, !PT ;  /* 0x0000001f04397812 */ /* 0x000fc400078ec0ff */
[----:B------:R-:W-:Y:S01]  /*0560*/  ISETP.LT.U32.AND P0, PT, R9, R28, !P0 ;  /* 0x0000001c0900720c */ /* 0x000fe20004701070 */
[-C--:B------:R-:W-:Y:S01]  /*0570*/  IMAD R0, R33, R6.reuse, RZ ;  /* 0x0000000621007224 */ /* 0x080fe200078e02ff */
[----:B------:R-:W-:Y:S01]  /*0580*/  IADD3 R17, R59, R17, RZ ;  /* 0x000000113b117210 */ /* 0x000fe20007ffe0ff */
[----:B------:R-:W-:Y:S01]  /*0590*/  IMAD.WIDE.U32 R2, R32, R6, RZ ;  /* 0x0000000620027225 */ /* 0x000fe200078e00ff */
[----:B------:R-:W-:-:S03]  /*05a0*/  IADD3 R8, P1, R9, R58, RZ ;  /* 0x0000003a09087210 */ /* 0x000fc60007f3e0ff */
[----:B------:R-:W-:Y:S01]  /*05b0*/  IMAD R11, R32, R7, R0 ;  /* 0x00000007200b7224 */ /* 0x000fe200078e0200 */
[----:B------:R-:W-:Y:S01]  /*05c0*/  LEA R54, P2, R2, R5, 0x2 ;  /* 0x0000000502367211 */ /* 0x000fe200078410ff */
[----:B------:R-:W-:Y:S01]  /*05d0*/  IMAD.X R9, RZ, RZ, R17, P1 ;  /* 0x000000ffff097224 */ /* 0x000fe200008e0611 */
[----:B------:R-:W-:Y:S01]  /*05e0*/  ISETP.GE.U32.AND P1, PT, R10, R29, PT ;  /* 0x0000001d0a00720c */ /* 0x000fe20003f26070 */
[----:B------:R-:W-:Y:S01]  /*05f0*/  IMAD.IADD R0, R3, 0x1, R11 ;  /* 0x0000000103007824 */ /* 0x000fe200078e020b */
[----:B------:R-:W-:Y:S01]  /*0600*/  SHF.L.U32 R26, R54, 0x6, RZ ;  /* 0x00000006361a7819 */ /* 0x000fe200000006ff */
[--C-:B------:R-:W-:Y:S01]  /*0610*/  @P0 IMAD.MOV.U32 R3, RZ, RZ, R9.reuse ;  /* 0x000000ffff030224 */ /* 0x100fe200078e0009 */
[C---:B------:R-:W-:Y:S01]  /*0620*/  ISETP.LT.U32.AND P1, PT, R57.reuse, R28, !P1 ;  /* 0x0000001c3900720c */ /* 0x040fe20004f21070 */
[----:B------:R-:W-:Y:S01]  /*0630*/  @P0 IMAD R43, R44, 0x5, RZ ;  /* 0x000000052c2b0824 */ /* 0x000fe200078e02ff */
[----:B------:R-:W-:Y:S01]  /*0640*/  LEA.HI.X R19, R2, R19, R0, 0x2, P2 ;  /* 0x0000001302137211 */ /* 0x000fe200010f1400 */
[--C-:B------:R-:W-:Y:S01]  /*0650*/  @P0 IMAD.MOV.U32 R2, RZ, RZ, R8.reuse ;  /* 0x000000ffff020224 */ /* 0x100fe200078e0008 */
[----:B------:R-:W-:Y:S01]  /*0660*/  IADD3 R56, P2, R57, R58, RZ ;  /* 0x0000003a39387210 */ /* 0x000fe20007f5e0ff */
[----:B------:R-:W-:Y:S01]  /*0670*/  @P0 IMAD.WIDE.U32 R4, R41, 0x5, R8 ;  /* 0x0000000529040825 */ /* 0x000fe200078e0008 */
[----:B------:R-:W-:-:S03]  /*0680*/  SHF.L.U64.HI R24, R54, 0x6, R19 ;  /* 0x0000000636187819 */ /* 0x000fc60000010213 */
[----:B------:R-:W-:Y:S01]  /*0690*/  @P0 IMAD R39, R44, 0x6, RZ ;  /* 0x000000062c270824 */ /* 0x000fe200078e02ff */
[----:B------:R-:W-:Y:S01]  /*06a0*/  @P0 IADD3 R43, R5, R43, RZ ;  /* 0x0000002b052b0210 */ /* 0x000fe20007ffe0ff */
[----:B------:R-:W-:Y:S01]  /*06b0*/  @P0 IMAD.WIDE.U32 R2, R41, 0x6, R2 ;  /* 0x0000000629020825 */ /* 0x000fe200078e0002 */
[C---:B------:R-:W-:Y:S02]  /*06c0*/  @P0 SHF.L.U32 R40, R4.reuse, 0x2, RZ ;  /* 0x0000000204280819 */ /* 0x040fe400000006ff */
[----:B------:R-:W-:Y:S01]  /*06d0*/  @P0 SHF.L.U64.HI R43, R4, 0x2, R43 ;  /* 0x00000002042b0819 */ /* 0x000fe2000001022b */
[----:B------:R-:W-:Y:S01]  /*06e0*/  @P0 IMAD.IADD R39, R3, 0x1, R39 ;  /* 0x0000000103270824 */ /* 0x000fe200078e0227 */
[-C--:B------:R-:W-:Y:S01]  /*06f0*/  @P0 MOV R4, R8.reuse ;  /* 0x0000000800040202 */ /* 0x080fe20000000f00 */
[----:B------:R-:W-:Y:S01]  /*0700*/  IMAD.X R57, RZ, RZ, R17, P2 ;  /* 0x000000ffff397224 */ /* 0x000fe200010e0611 */
[----:B------:R-:W-:Y:S01]  /*0710*/  IADD3 R27, P2, R26, UR4, RZ ;  /* 0x000000041a1b7c10 */ /* 0x000fe2000ff5e0ff */
[C---:B------:R-:W-:Y:S01]  /*0720*/  @P0 IMAD.SHL.U32 R42, R2.reuse, 0x4, RZ ;  /* 0x00000004022a0824 */ /* 0x040fe200078e00ff */
[----:B------:R-:W-:Y:S01]  /*0730*/  @P0 SHF.L.U64.HI R39, R2, 0x2, R39 ;  /* 0x0000000202270819 */ /* 0x000fe20000010227 */
[----:B------:R-:W-:Y:S01]  /*0740*/  @P0 IMAD.MOV.U32 R5, RZ, RZ, R9 ;  /* 0x000000ffff050224 */ /* 0x000fe200078e0009 */
[----:B------:R-:W-:Y:S01]  /*0750*/  IADD3 R26, P3, R26, UR6, RZ ;  /* 0x000000061a1a7c10 */ /* 0x000fe2000ff7e0ff */
[----:B------:R-:W-:Y:S01]  /*0760*/  @P1 IMAD R11, R44, 0x3, RZ ;  /* 0x000000032c0b1824 */ /* 0x000fe200078e02ff */
[C---:B------:R-:W-:Y:S01]  /*0770*/  IADD3.X R25, R24.reuse, UR5, RZ, P2, !PT ;  /* 0x0000000518197c10 */ /* 0x040fe200097fe4ff */
[C---:B------:R-:W-:Y:S01]  /*0780*/  @P1 IMAD.WIDE.U32 R2, R41.reuse, 0x3, R56 ;  /* 0x0000000329021825 */ /* 0x040fe200078e0038 */
[----:B------:R-:W-:Y:S01]  /*0790*/  IADD3.X R24, R24, UR7, RZ, P3, !PT ;  /* 0x0000000718187c10 */ /* 0x000fe20009ffe4ff */
[----:B------:R-:W-:Y:S01]  /*07a0*/  ULDC.64 UR4, c[0x0][0x230] ;  /* 0x00008c0000047ab9 */ /* 0x000fe20000000a00 */
[----:B------:R-:W-:Y:S01]  /*07b0*/  @P0 LEA R34, P3, R41, R8, 0x2 ;  /* 0x0000000829220211 */ /* 0x000fe200078610ff */
[----:B------:R-:W-:Y:S01]  /*07c0*/  @P0 IMAD R15, R44, 0x7, RZ ;  /* 0x000000072c0f0824 */ /* 0x000fe200078e02ff */
[----:B------:R-:W-:Y:S01]  /*07d0*/  @P1 IADD3 R3, R3, R11, RZ ;  /* 0x0000000b03031210 */ /* 0x000fe20007ffe0ff */
[C---:B------:R-:W-:Y:S01]  /*07e0*/  @P0 IMAD.WIDE.U32 R4, R41.reuse, 0x7, R4 ;  /* 0x0000000729040825 */ /* 0x040fe200078e0004 */
[----:B------:R-:W-:-:S02]  /*07f0*/  @P0 LEA.HI.X R9, R41, R9, R44, 0x2, P3 ;  /* 0x0000000929090211 */ /* 0x000fc400018f142c */
[C---:B------:R-:W-:Y:S01]  /*0800*/  @P1 SHF.L.U64.HI R0, R2.reuse, 0x2, R3 ;  /* 0x0000000202001819 */ /* 0x040fe20000010203 */
[----:B------:R-:W-:Y:S01]  /*0810*/  @P0 IMAD.IADD R15, R5, 0x1, R15 ;  /* 0x00000001050f0824 */ /* 0x000fe200078e020f */
[----:B------:R-:W-:Y:S01]  /*0820*/  @!P1 MOV R18, RZ ;  /* 0x000000ff00129202 */ /* 0x000fe20000000f00 */
[----:B------:R-:W-:Y:S02]  /*0830*/  @P1 IMAD.SHL.U32 R5, R2, 0x4, RZ ;  /* 0x0000000402051824 */ /* 0x000fe400078e00ff */
[----:B------:R-:W-:Y:S01]  /*0840*/  @P1 IMAD.SHL.U32 R2, R56, 0x4, RZ ;  /* 0x0000000438021824 */ /* 0x000fe200078e00ff */
[C---:B------:R-:W-:Y:S01]  /*0850*/  @P0 SHF.L.U64.HI R15, R4.reuse, 0x2, R15 ;  /* 0x00000002040f0819 */ /* 0x040fe2000001020f */
[----:B------:R-:W-:Y:S01]  /*0860*/  @P0 IMAD.SHL.U32 R16, R4, 0x4, RZ ;  /* 0x0000000404100824 */ /* 0x000fe200078e00ff */
[----:B------:R-:W-:Y:S01]  /*0870*/  @P1 SHF.L.U64.HI R4, R56, 0x2, R57 ;  /* 0x0000000238041819 */ /* 0x000fe20000010239 */
[----:B------:R-:W-:Y:S01]  /*0880*/  @!P1 IMAD.MOV.U32 R3, RZ, RZ, RZ ;  /* 0x000000ffff039224 */ /* 0x000fe200078e00ff */
[----:B------:R-:W-:-:S02]  /*0890*/  @P1 IADD3 R8, P3, R2, R26, RZ ;  /* 0x0000001a02081210 */ /* 0x000fc40007f7e0ff */
[----:B------:R-:W-:Y:S02]  /*08a0*/  @P1 IADD3 R22, P2, R2, R27, RZ ;  /* 0x0000001b02161210 */ /* 0x000fe40007f5e0ff */
[----:B------:R-:W-:Y:S01]  /*08b0*/  @P0 SHF.L.U64.HI R2, R34, 0x2, R9 ;  /* 0x0000000222020819 */ /* 0x000fe20000010209 */
[----:B------:R-:W-:Y:S01]  /*08c0*/  @P1 IMAD.X R9, R4, 0x1, R24, P3 ;  /* 0x0000000104091824 */ /* 0x000fe200018e0618 */
[----:B------:R-:W-:Y:S01]  /*08d0*/  @P0 SHF.L.U32 R34, R34, 0x2, RZ ;  /* 0x0000000222220819 */ /* 0x000fe200000006ff */
[----:B------:R-:W-:Y:S01]  /*08e0*/  @P1 IMAD.X R23, R4, 0x1, R25, P2 ;  /* 0x0000000104171824 */ /* 0x000fe200010e0619 */
[----:B------:R-:W-:Y:S02]  /*08f0*/  @P1 IADD3 R11, P2, R56, R41, RZ ;  /* 0x00000029380b1210 */ /* 0x000fe40007f5e0ff */
[----:B------:R0:W2:Y:S01]  /*0900*/  @P1 LDG.E R3, desc[UR10][R8.64] ;  /* 0x0000000a08031981 */ /* 0x0000a2000c1e1900 */
[----:B------:R-:W-:Y:S02]  /*0910*/  @P0 IADD3 R12, P3, R34, R27, RZ ;  /* 0x0000001b220c0210 */ /* 0x000fe40007f7e0ff */
[----:B------:R-:W-:Y:S01]  /*0920*/  @P1 IMAD.X R14, R57, 0x1, R44, P2 ;  /* 0x00000001390e1824 */ /* 0x000fe200010e062c */
[----:B------:R1:W3:Y:S01]  /*0930*/  @P1 LDG.E R18, desc[UR10][R22.64] ;  /* 0x0000000a16121981 */ /* 0x0002e2000c1e1900 */
[----:B------:R-:W-:-:S02]  /*0940*/  @P0 IADD3.X R13, R2, R25, RZ, P3, !PT ;  /* 0x00000019020d0210 */ /* 0x000fc40001ffe4ff */
[----:B------:R-:W-:Y:S02]  /*0950*/  @P0 IADD3 R34, P3, R34, R26, RZ ;  /* 0x0000001a22220210 */ /* 0x000fe40007f7e0ff */
[C---:B------:R-:W-:Y:S01]  /*0960*/  @P1 SHF.L.U64.HI R45, R11.reuse, 0x2, R14 ;  /* 0x000000020b2d1819 */ /* 0x040fe2000001020e */
[----:B------:R-:W-:Y:S01]  /*0970*/  @P1 IMAD.SHL.U32 R11, R11, 0x4, RZ ;  /* 0x000000040b0b1824 */ /* 0x000fe200078e00ff */
[----:B------:R-:W-:Y:S01]  /*0980*/  @P0 IADD3.X R35, R2, R24, RZ, P3, !PT ;  /* 0x0000001802230210 */ /* 0x000fe20001ffe4ff */
[----:B------:R-:W-:-:S03]  /*0990*/  @!P0 IMAD.MOV.U32 R4, RZ, RZ, RZ ;  /* 0x000000ffff048224 */ /* 0x000fc600078e00ff */
[C---:B------:R-:W-:Y:S02]  /*09a0*/  @P1 IADD3 R20, P2, R11.reuse, R27, RZ ;  /* 0x0000001b0b141210 */ /* 0x040fe40007f5e0ff */
[-C--:B0-----:R-:W-:Y:S01]  /*09b0*/  @P1 IADD3 R8, P3, R11, R26.reuse, RZ ;  /* 0x0000001a0b081210 */ /* 0x081fe20007f7e0ff */
[----:B------:R0:W5:Y:S01]  /*09c0*/  @P0 LDG.E R4, desc[UR10][R12.64] ;  /* 0x0000000a0c040981 */ /* 0x000162000c1e1900 */
[C---:B------:R-:W-:Y:S01]  /*09d0*/  @P1 IADD3.X R21, R45.reuse, R25, RZ, P2, !PT ;  /* 0x000000192d151210 */ /* 0x040fe200017fe4ff */
[----:B------:R-:W-:Y:S01]  /*09e0*/  @!P1 IMAD.MOV.U32 R14, RZ, RZ, RZ ;  /* 0x000000ffff0e9224 */ /* 0x000fe200078e00ff */
[C---:B-1----:R-:W-:Y:S01]  /*09f0*/  @P0 IADD3 R22, P2, R40.reuse, R27, RZ ;  /* 0x0000001b28160210 */ /* 0x042fe20007f5e0ff */
[----:B------:R-:W-:Y:S02]  /*0a00*/  @P1 IMAD.X R9, R45, 0x1, R24, P3 ;  /* 0x000000012d091824 */ /* 0x000fe400018e0618 */
[----:B------:R-:W-:Y:S01]  /*0a10*/  @!P1 IMAD.MOV.U32 R11, RZ, RZ, RZ ;  /* 0x000000ffff0b9224 */ /* 0x000fe200078e00ff */
[----:B------:R-:W-:Y:S01]  /*0a20*/  @P0 IADD3.X R23, R43, R25, RZ, P2, !PT ;  /* 0x000000192b170210 */ /* 0x000fe200017fe4ff */
[----:B------:R-:W-:Y:S01]  /*0a30*/  @!P0 IMAD.MOV.U32 R2, RZ, RZ, RZ ;  /* 0x000000ffff028224 */ /* 0x000fe200078e00ff */
[----:B------:R1:W5:Y:S01]  /*0a40*/  @P1 LDG.E R14, desc[UR10][R20.64] ;  /* 0x0000000a140e1981 */ /* 0x000362000c1e1900 */
[----:B0-----:R-:W-:-:S02]  /*0a50*/  @P0 IADD3 R12, P3, R40, R26, RZ ;  /* 0x0000001a280c0210 */ /* 0x001fc40007f7e0ff */
[----:B------:R-:W-:Y:S01]  /*0a60*/  ISETP.NE.U32.AND P2, PT, RZ, UR4, PT ;  /* 0x00000004ff007c0c */ /* 0x000fe2000bf45070 */
[----:B------:R0:W5:Y:S02]  /*0a70*/  @P1 LDG.E R11, desc[UR10][R8.64] ;  /* 0x0000000a080b1981 */ /* 0x000164000c1e1900 */
[----:B------:R-:W-:Y:S01]  /*0a80*/  @P0 IMAD.X R13, R43, 0x1, R24, P3 ;  /* 0x000000012b0d0824 */ /* 0x000fe200018e0618 */
[----:B------:R-:W-:Y:S01]  /*0a90*/  ISETP.NE.AND.EX P2, PT, RZ, UR5, PT, P2 ;  /* 0x00000005ff007c0c */ /* 0x000fe2000bf45320 */
[----:B------:R4:W5:Y:S01]  /*0aa0*/  @P0 LDG.E R2, desc[UR10][R34.64] ;  /* 0x0000000a22020981 */ /* 0x000962000c1e1900 */
[----:B-1----:R-:W-:Y:S02]  /*0ab0*/  @P0 IADD3 R20, P3, R42, R27, RZ ;  /* 0x0000001b2a140210 */ /* 0x002fe40007f7e0ff */
[----:B0-----:R-:W-:-:S03]  /*0ac0*/  @P1 LOP3.LUT R9, R6, 0xfffffffe, RZ, 0xc0, !PT ;  /* 0xfffffffe06091812 */ /* 0x001fc600078ec0ff */
[----:B------:R-:W-:Y:S01]  /*0ad0*/  @P0 IMAD.X R21, R39, 0x1, R25, P3 ;  /* 0x0000000127150824 */ /* 0x000fe200018e0619 */
[----:B------:R-:W-:Y:S02]  /*0ae0*/  @P0 IADD3 R8, P4, R42, R26, RZ ;  /* 0x0000001a2a080210 */ /* 0x000fe40007f9e0ff */
[----:B----4-:R-:W-:Y:S02]  /*0af0*/  @P1 LOP3.LUT R35, R7, 0x3fffffff, RZ, 0xc0, !PT ;  /* 0x3fffffff07231812 */ /* 0x010fe400078ec0ff */
[----:B------:R-:W-:Y:S02]  /*0b00*/  @P1 IADD3 R60, P3, R9, R56, RZ ;  /* 0x00000038093c1210 */ /* 0x000fe40007f7e0ff */
[----:B------:R-:W-:Y:S01]  /*0b10*/  @!P0 MOV R34, RZ ;  /* 0x000000ff00228202 */ /* 0x000fe20000000f00 */
[----:B------:R-:W-:Y:S02]  /*0b20*/  @P0 IMAD.X R9, R39, 0x1, R24, P4 ;  /* 0x0000000127090824 */ /* 0x000fe400020e0618 */
[----:B------:R-:W-:Y:S01]  /*0b30*/  @P1 IMAD.X R35, R35, 0x1, R57, P3 ;  /* 0x0000000123231824 */ /* 0x000fe200018e0639 */
[----:B------:R-:W0:Y:S02]  /*0b40*/  @P2 LDC.64 R52, c[0x0][0x230] ;  /* 0x00008c00ff342b82 */ /* 0x000e240000000a00 */
[----:B------:R1:W5:Y:S01]  /*0b50*/  @P0 LDG.E R34, desc[UR10][R12.64] ;  /* 0x0000000a0c220981 */ /* 0x000362000c1e1900 */
[----:B------:R-:W-:Y:S01]  /*0b60*/  @!P0 IMAD.MOV.U32 R40, RZ, RZ, RZ ;  /* 0x000000ffff288224 */ /* 0x000fe200078e00ff */
[C---:B------:R-:W-:Y:S01]  /*0b70*/  @P1 SHF.L.U64.HI R35, R60.reuse, 0x2, R35 ;  /* 0x000000023c231819 */ /* 0x040fe20000010223 */
[----:B------:R-:W-:Y:S01]  /*0b80*/  @P1 IMAD.SHL.U32 R60, R60, 0x4, RZ ;  /* 0x000000043c3c1824 */ /* 0x000fe200078e00ff */
[----:B------:R-:W-:Y:S01]  /*0b90*/  @!P0 MOV R50, RZ ;  /* 0x000000ff00328202 */ /* 0x000fe20000000f00 */
[----:B------:R-:W-:-:S02]  /*0ba0*/  @!P0 IMAD.MOV.U32 R43, RZ, RZ, RZ ;  /* 0x000000ffff2b8224 */ /* 0x000fc400078e00ff */
[----:B------:R4:W5:Y:S01]  /*0bb0*/  @P0 LDG.E R40, desc[UR10][R22.64] ;  /* 0x0000000a16280981 */ /* 0x000962000c1e1900 */
[C---:B-1----:R-:W-:Y:S01]  /*0bc0*/  @P0 IADD3 R12, P4, R16.reuse, R27, RZ ;  /* 0x0000001b100c0210 */ /* 0x042fe20007f9e0ff */
[----:B------:R-:W-:Y:S02]  /*0bd0*/  @!P0 IMAD.MOV.U32 R47, RZ, RZ, RZ ;  /* 0x000000ffff2f8224 */ /* 0x000fe400078e00ff */
[----:B------:R1:W5:Y:S01]  /*0be0*/  @P0 LDG.E R50, desc[UR10][R8.64] ;  /* 0x0000000a08320981 */ /* 0x000362000c1e1900 */
[C---:B------:R-:W-:Y:S02]  /*0bf0*/  @P0 IADD3.X R13, R15.reuse, R25, RZ, P4, !PT ;  /* 0x000000190f0d0210 */ /* 0x040fe400027fe4ff */
[----:B------:R-:W-:Y:S01]  /*0c00*/  @P0 IADD3 R6, P4, R16, R26, RZ ;  /* 0x0000001a10060210 */ /* 0x000fe20007f9e0ff */
[----:B------:R-:W-:Y:S01]  /*0c10*/  @!P0 IMAD.MOV.U32 R49, RZ, RZ, RZ ;  /* 0x000000ffff318224 */ /* 0x000fe200078e00ff */
[----:B----4-:R-:W-:Y:S01]  /*0c20*/  @P1 IADD3 R22, P3, R60, R27, RZ ;  /* 0x0000001b3c161210 */ /* 0x010fe20007f7e0ff */
[----:B------:R4:W5:Y:S01]  /*0c30*/  @P0 LDG.E R43, desc[UR10][R20.64] ;  /* 0x0000000a142b0981 */ /* 0x000962000c1e1900 */
[----:B------:R-:W-:-:S02]  /*0c40*/  @P0 IADD3.X R7, R15, R24, RZ, P4, !PT ;  /* 0x000000180f070210 */ /* 0x000fc400027fe4ff */
[----:B-1----:R-:W-:Y:S01]  /*0c50*/  @!P1 CS2R R8, SRZ ;  /* 0x0000000000089805 */ /* 0x002fe2000001ff00 */
[----:B------:R-:W-:Y:S01]  /*0c60*/  @P1 IMAD.X R23, R35, 0x1, R25, P3 ;  /* 0x0000000123171824 */ /* 0x000fe200018e0619 */
[----:B------:R-:W5:Y:S01]  /*0c70*/  @P0 LDG.E R47, desc[UR10][R12.64] ;  /* 0x0000000a0c2f0981 */ /* 0x000f62000c1e1900 */
[----:B------:R-:W-:-:S03]  /*0c80*/  @P1 IADD3 R60, P4, R60, R26, RZ ;  /* 0x0000001a3c3c1210 */ /* 0x000fc60007f9e0ff */
[----:B------:R1:W5:Y:S01]  /*0c90*/  @P0 LDG.E R49, desc[UR10][R6.64] ;  /* 0x0000000a06310981 */ /* 0x000362000c1e1900 */
[----:B----4-:R-:W-:-:S03]  /*0ca0*/  @P1 IADD3 R20, P0, R5, R27, RZ ;  /* 0x0000001b05141210 */ /* 0x010fc60007f1e0ff */
[----:B------:R4:W5:Y:S01]  /*0cb0*/  @P1 LDG.E R8, desc[UR10][R22.64] ;  /* 0x0000000a16081981 */ /* 0x000962000c1e1900 */
[----:B------:R-:W-:Y:S01]  /*0cc0*/  @P1 IADD3.X R61, R35, R24, RZ, P4, !PT ;  /* 0x00000018233d1210 */ /* 0x000fe200027fe4ff */
[----:B------:R-:W-:Y:S01]  /*0cd0*/  @P1 IMAD.X R21, R0, 0x1, R25, P0 ;  /* 0x0000000100151824 */ /* 0x000fe200000e0619 */
[----:B-1----:R-:W-:-:S03]  /*0ce0*/  @!P1 CS2R R6, SRZ ;  /* 0x0000000000069805 */ /* 0x002fc6000001ff00 */
[----:B------:R-:W5:Y:S01]  /*0cf0*/  @P1 LDG.E R9, desc[UR10][R60.64] ;  /* 0x0000000a3c091981 */ /* 0x000f62000c1e1900 */
[----:B----4-:R-:W-:-:S03]  /*0d00*/  MOV R23, 0x3f800000 ;  /* 0x3f80000000177802 */ /* 0x010fc60000000f00 */
[----:B------:R-:W5:Y:S04]  /*0d10*/  @P1 LDG.E R7, desc[UR10][R20.64] ;  /* 0x0000000a14071981 */ /* 0x000f68000c1e1900 */
[----:B0-----:R-:W5:Y:S01]  /*0d20*/  @P2 LDG.E R23, desc[UR10][R52.64] ;  /* 0x0000000a34172981 */ /* 0x001f62000c1e1900 */
[----:B------:R-:W-:-:S05]  /*0d30*/  @P1 IADD3 R12, P3, R5, R26, RZ ;  /* 0x0000001a050c1210 */ /* 0x000fca0007f7e0ff */
[----:B------:R-:W-:Y:S02]  /*0d40*/  @P1 IMAD.X R13, R0, 0x1, R24, P3 ;  /* 0x00000001000d1824 */ /* 0x000fe400018e0618 */
[----:B------:R-:W-:Y:S01]  /*0d50*/  IMAD.MOV.U32 R0, RZ, RZ, 0x3bbb989d ;  /* 0x3bbb989dff007424 */ /* 0x000fe200078e00ff */
[----:B------:R-:W-:Y:S02]  /*0d60*/  MOV R15, 0x437c0000 ;  /* 0x437c0000000f7802 */ /* 0x000fe40000000f00 */
[----:B------:R0:W5:Y:S01]  /*0d70*/  @P1 LDG.E R6, desc[UR10][R12.64] ;  /* 0x0000000a0c061981 */ /* 0x000162000c1e1900 */
        /* <DEDUP_REMOVED lines=11> */
[----:B------:R-:W-:-:S04]  /*0e30*/  LOP3.LUT R0, R0, 0x7f800000, RZ, 0xc0, !PT ;  /* 0x7f80000000007812 */ /* 0x000fc800078ec0ff */
[----:B------:R-:W-:Y:S02]  /*0e40*/  ISETP.GT.U32.AND P0, PT, R0, 0x1ffffff, PT ;  /* 0x01ffffff0000780c */ /* 0x000fe40003f04070 */
[C---:B---3--:R-:W-:Y:S02]  /*0e50*/  SHF.L.U32 R42, R18.reuse, 0x10, RZ ;  /* 0x00000010122a7819 */ /* 0x048fe400000006ff */
[----:B------:R-:W-:Y:S02]  /*0e60*/  PRMT R18, R18, 0x7632, R18 ;  /* 0x0000763212127816 */ /* 0x000fe40000000012 */
[----:B------:R-:W-:-:S07]  /*0e70*/  PRMT R3, R3, 0x7632, R3 ;  /* 0x0000763203037816 */ /* 0x000fce0000000003 */
[----:B------:R-:W-:Y:S05]  /*0e80*/  @P0 BRA `(.L_x_14983) ;  /* 0x0000000000100947 */ /* 0x000fea0003800000 */
[----:B------:R-:W-:Y:S01]  /*0e90*/  IMAD.MOV.U32 R0, RZ, RZ, R12 ;  /* 0x000000ffff007224 */ /* 0x000fe200078e000c */
[----:B------:R-:W-:-:S07]  /*0ea0*/  MOV R46, 0xec0 ;  /* 0x00000ec0002e7802 */ /* 0x000fce0000000f00 */
[----:B-----5:R-:W-:Y:S05]  /*0eb0*/  CALL.REL.NOINC `($__internal_391_$__cuda_sm20_rcp_rn_f32_slowpath) ;  /* 0x0000007c00dc7944 */ /* 0x020fea0003c00000 */
[----:B------:R-:W-:Y:S05]  /*0ec0*/  BRA `(.L_x_14984) ;  /* 0x0000000000107947 */ /* 0x000fea0003800000 */
.L_x_14983:
[----:B------:R-:W0:Y:S02]  /*0ed0*/  MUFU.RCP R51, R12 ;  /* 0x0000000c00337308 */ /* 0x000e240000001000 */
[----:B0-----:R-:W-:-:S04]  /*0ee0*/  FFMA R0, R12, R51, -1 ;  /* 0xbf8000000c007423 */ /* 0x001fc80000000033 */
[----:B------:R-:W-:-:S04]  /*0ef0*/  FADD.FTZ R0, -R0, -RZ ;  /* 0x800000ff00007221 */ /* 0x000fc80000010100 */
[----:B------:R-:W-:-:S07]  /*0f00*/  FFMA R51, R51, R0, R51 ;  /* 0x0000000033337223 */ /* 0x000fce0000000033 */
.L_x_14984:
[----:B------:R-:W-:Y:S05]  /*0f10*/  BSYNC B1 ;  /* 0x0000000000017941 */ /* 0x000fea0003800000 */
.L_x_14982:
        /* <DEDUP_REMOVED lines=23> */
[----:B-----5:R-:W-:Y:S05]  /*1090*/  CALL.REL.NOINC `($__internal_391_$__cuda_sm20_rcp_rn_f32_slowpath) ;  /* 0x0000007c00647944 */ /* 0x020fea0003c00000 */
[----:B------:R-:W-:Y:S05]  /*10a0*/  BRA `(.L_x_14987) ;  /* 0x0000000000107947 */ /* 0x000fea0003800000 */
.L_x_14986:
[----:B------:R-:W0:Y:S02]  /*10b0*/  MUFU.RCP R51, R16 ;  /* 0x0000001000337308 */ /* 0x000e240000001000 */
[----:B0-----:R-:W-:-:S04]  /*10c0*/  FFMA R0, R16, R51, -1 ;  /* 0xbf80000010007423 */ /* 0x001fc80000000033 */
[----:B------:R-:W-:-:S04]  /*10d0*/  FADD.FTZ R0, -R0, -RZ ;  /* 0x800000ff00007221 */ /* 0x000fc80000010100 */
[----:B------:R-:W-:-:S07]  /*10e0*/  FFMA R51, R51, R0, R51 ;  /* 0x0000000033337223 */ /* 0x000fce0000000033 */
.L_x_14987:
[----:B------:R-:W-:Y:S05]  /*10f0*/  BSYNC B1 ;  /* 0x0000000000017941 */ /* 0x000fea0003800000 */
.L_x_14985:
[----:B-----5:R-:W-:Y:S01]  /*1100*/  SHF.L.U32 R5, R11, 0x10, RZ ;  /* 0x000000100b057819 */ /* 0x020fe200000006ff */
[----:B------:R-:W-:Y:S01]  /*1110*/  IMAD.MOV.U32 R0, RZ, RZ, 0x3bbb989d ;  /* 0x3bbb989dff007424 */ /* 0x000fe200078e00ff */
[----:B------:R-:W-:Y:S01]  /*1120*/  BSSY B1, `(.L_x_14988) ;  /* 0x000001d000017945 */ /* 0x000fe20003800000 */
[----:B------:R-:W-:Y:S02]  /*1130*/  IMAD.MOV.U32 R13, RZ, RZ, 0x437c0000 ;  /* 0x437c0000ff0d7424 */ /* 0x000fe400078e00ff */
[----:B------:R-:W-:Y:S01]  /*1140*/  FFMA.SAT R0, -R5, R0, 0.5 ;  /* 0x3f00000005007423 */ /* 0x000fe20000002100 */
[C---:B------:R-:W-:Y:S01]  /*1150*/  IMAD.U32 R16, R14.reuse, 0x10000, RZ ;  /* 0x000100000e107824 */ /* 0x040fe200078e00ff */
        /* <DEDUP_REMOVED lines=13> */
[----:B------:R-:W-:Y:S02]  /*1230*/  PRMT R3, R11, 0x7632, R3 ;  /* 0x000076320b037816 */ /* 0x000fe40000000003 */
[----:B------:R-:W-:Y:S01]  /*1240*/  ISETP.GT.U32.AND P0, PT, R13, 0x1ffffff, PT ;  /* 0x01ffffff0d00780c */ /* 0x000fe20003f04070 */
[----:B------:R-:W-:-:S12]  /*1250*/  FMUL R18, R18, R51 ;  /* 0x0000003312127220 */ /* 0x000fd80000400000 */
[----:B------:R-:W-:Y:S05]  /*1260*/  @P0 BRA `(.L_x_14989) ;  /* 0x0000000000100947 */ /* 0x000fea0003800000 */
[----:B------:R-:W-:Y:S02]  /*1270*/  MOV R0, R20 ;  /* 0x0000001400007202 */ /* 0x000fe40000000f00 */
[----:B------:R-:W-:-:S07]  /*1280*/  MOV R46, 0x12a0 ;  /* 0x000012a0002e7802 */ /* 0x000fce0000000f00 */
[----:B------:R-:W-:Y:S05]  /*1290*/  CALL.REL.NOINC `($__internal_391_$__cuda_sm20_rcp_rn_f32_slowpath) ;  /* 0x0000007800e47944 */ /* 0x000fea0003c00000 */
[----:B------:R-:W-:Y:S05]  /*12a0*/  BRA `(.L_x_14990) ;  /* 0x0000000000107947 */ /* 0x000fea0003800000 */
.L_x_14989:
[----:B------:R-:W0:Y:S02]  /*12b0*/  MUFU.RCP R51, R20 ;  /* 0x0000001400337308 */ /* 0x000e240000001000 */
[----:B0-----:R-:W-:-:S04]  /*12c0*/  FFMA R0, R20, R51, -1 ;  /* 0xbf80000014007423 */ /* 0x001fc80000000033 */
[----:B------:R-:W-:-:S04]  /*12d0*/  FADD.FTZ R0, -R0, -RZ ;  /* 0x800000ff00007221 */ /* 0x000fc80000010100 */
[----:B------:R-:W-:-:S07]  /*12e0*/  FFMA R51, R51, R0, R51 ;  /* 0x0000000033337223 */ /* 0x000fce0000000033 */
.L_x_14990:
[----:B------:R-:W-:Y:S05]  /*12f0*/  BSYNC B1 ;  /* 0x0000000000017941 */ /* 0x000fea0003800000 */
.L_x_14988:
[----:B------:R-:W-:Y:S01]  /*1300*/  HFMA2.MMA R11, -RZ, RZ, 3.7421875, 0 ;  /* 0x437c0000ff0b7435 */ /* 0x000fe200000001ff */
[----:B------:R-:W-:Y:S01]  /*1310*/  IMAD.U32 R3, R3, 0x10000, RZ ;  /* 0x0001000003037824 */ /* 0x000fe200078e00ff */
[----:B------:R-:W-:Y:S01]  /*1320*/  BSSY B1, `(.L_x_14991) ;  /* 0x000001b000017945 */ /* 0x000fe20003800000 */
[----:B------:R-:W-:Y:S01]  /*1330*/  IMAD.MOV.U32 R0, RZ, RZ, 0x3bbb989d ;  /* 0x3bbb989dff007424 */ /* 0x000fe200078e00ff */
[----:B------:R-:W-:-:S03]  /*1340*/  SHF.L.U32 R14, R14, 0x10, RZ ;  /* 0x000000100e0e7819 */ /* 0x000fc600000006ff */
        /* <DEDUP_REMOVED lines=18> */
[----:B------:R-:W-:Y:S05]  /*1470*/  CALL.REL.NOINC `($__internal_391_$__cuda_sm20_rcp_rn_f32_slowpath) ;  /* 0x00000078006c7944 */ /* 0x000fea0003c00000 */
[----:B------:R-:W-:Y:S05]  /*1480*/  BRA `(.L_x_14993) ;  /* 0x0000000000107947 */ /* 0x000fea0003800000 */
.L_x_14992:
[----:B------:R-:W0:Y:S02]  /*1490*/  MUFU.RCP R51, R20 ;  /* 0x0000001400337308 */ /* 0x000e240000001000 */
[----:B0-----:R-:W-:-:S04]  /*14a0*/  FFMA R0, R20, R51, -1 ;  /* 0xbf80000014007423 */ /* 0x001fc80000000033 */
[----:B------:R-:W-:-:S04]  /*14b0*/  FADD.FTZ R0, -R0, -RZ ;  /* 0x800000ff00007221 */ /* 0x000fc80000010100 */
[----:B------:R-:W-:-:S07]  /*14c0*/  FFMA R51, R51, R0, R51 ;  /* 0x0000000033337223 */ /* 0x000fce0000000033 */
.L_x_14993:
[----:B------:R-:W-:Y:S05]  /*14d0*/  BSYNC B1 ;  /* 0x0000000000017941 */ /* 0x000fea0003800000 */
.L_x_14991:
        /* <DEDUP_REMOVED lines=10> */
[----:B------:R0:W1:Y:S02]  /*1580*/  MUFU.EX2 R11, R12 ;  /* 0x0000000c000b7308 */ /* 0x0000640000000800 */
[C---:B0-----:R-:W-:Y:S01]  /*1590*/  IMAD.U32 R12, R8.reuse, 0x10000, RZ ;  /* 0x00010000080c7824 */ /* 0x041fe200078e00ff */
[----:B------:R-:W-:Y:S01]  /*15a0*/  PRMT R8, R8, 0x7632, R8 ;  /* 0x0000763208087816 */ /* 0x000fe20000000008 */
[----:B-1----:R-:W-:Y:S01]  /*15b0*/  FFMA R20, R0, R11, 1 ;  /* 0x3f80000000147423 */ /* 0x002fe2000000000b */
[----:B------:R-:W-:-:S04]  /*15c0*/  FADD R0, -R51, 1 ;  /* 0x3f80000033007421 */ /* 0x000fc80000000100 */
[----:B------:R-:W-:Y:S01]  /*15d0*/  IADD3 R11, R20, 0x1800000, RZ ;  /* 0x01800000140b7810 */ /* 0x000fe20007ffe0ff */
[----:B------:R-:W-:-:S03]  /*15e0*/  FMUL R0, R0, R51 ;  /* 0x0000003300007220 */ /* 0x000fc60000400000 */
[----:B------:R-:W-:Y:S01]  /*15f0*/  LOP3.LUT R11, R11, 0x7f800000, RZ, 0xc0, !PT ;  /* 0x7f8000000b0b7812 */ /* 0x000fe200078ec0ff */
[----:B------:R-:W-:Y:S01]  /*1600*/  FFMA R51, R3, R0, R51 ;  /* 0x0000000003337223 */ /* 0x000fe20000000033 */
[----:B------:R-:W-:Y:S02]  /*1610*/  PRMT R3, R9, 0x7632, R3 ;  /* 0x0000763209037816 */ /* 0x000fe40000000003 */
[----:B------:R-:W-:Y:S01]  /*1620*/  ISETP.GT.U32.AND P0, PT, R11, 0x1ffffff, PT ;  /* 0x01ffffff0b00780c */ /* 0x000fe20003f04070 */
[----:B------:R-:W-:-:S12]  /*1630*/  FMUL R14, R14, R51 ;  /* 0x000000330e0e7220 */ /* 0x000fd80000400000 */
[----:B------:R-:W-:Y:S05]  /*1640*/  @P0 BRA `(.L_x_14995) ;  /* 0x0000000000100947 */ /* 0x000fea0003800000 */
[----:B------:R-:W-:Y:S01]  /*1650*/  IMAD.MOV.U32 R0, RZ, RZ, R20 ;  /* 0x000000ffff007224 */ /* 0x000fe200078e0014 */
[----:B------:R-:W-:-:S07]  /*1660*/  MOV R46, 0x1680 ;  /* 0x00001680002e7802 */ /* 0x000fce0000000f00 */
[----:B------:R-:W-:Y:S05]  /*1670*/  CALL.REL.NOINC `($__internal_391_$__cuda_sm20_rcp_rn_f32_slowpath) ;  /* 0x0000007400ec7944 */ /* 0x000fea0003c00000 */
[----:B------:R-:W-:Y:S05]  /*1680*/  BRA `(.L_x_14996) ;  /* 0x0000000000107947 */ /* 0x000fea0003800000 */
.L_x_14995:
[----:B------:R-:W0:Y:S02]  /*1690*/  MUFU.RCP R51, R20 ;  /* 0x0000001400337308 */ /* 0x000e240000001000 */
[----:B0-----:R-:W-:-:S04]  /*16a0*/  FFMA R0, R20, R51, -1 ;  /* 0xbf80000014007423 */ /* 0x001fc80000000033 */
[----:B------:R-:W-:-:S04]  /*16b0*/  FADD.FTZ R0, -R0, -RZ ;  /* 0x800000ff00007221 */ /* 0x000fc80000010100 */
[----:B------:R-:W-:-:S07]  /*16c0*/  FFMA R51, R51, R0, R51 ;  /* 0x0000000033337223 */ /* 0x000fce0000000033 */
.L_x_14996:
[----:B------:R-:W-:Y:S05]  /*16d0*/  BSYNC B1 ;  /* 0x0000000000017941 */ /* 0x000fea0003800000 */
.L_x_14994:
        /* <DEDUP_REMOVED lines=23> */
[----:B------:R-:W-:Y:S05]  /*1850*/  CALL.REL.NOINC `($__internal_391_$__cuda_sm20_rcp_rn_f32_slowpath) ;  /* 0x0000007400747944 */ /* 0x000fea0003c00000 */
[----:B------:R-:W-:Y:S05]  /*1860*/  BRA `(.L_x_14999) ;  /* 0x0000000000107947 */ /* 0x000fea0003800000 */
.L_x_14998:
[----:B------:R-:W0:Y:S02]  /*1870*/  MUFU.RCP R51, R22 ;  /* 0x0000001600337308 */ /* 0x000e240000001000 */
[----:B0-----:R-:W-:-:S04]  /*1880*/  FFMA R0, R22, R51, -1 ;  /* 0xbf80000016007423 */ /* 0x001fc80000000033 */
[----:B------:R-:W-:-:S04]  /*1890*/  FADD.FTZ R0, -R0, -RZ ;  /* 0x800000ff00007221 */ /* 0x000fc80000010100 */
[----:B------:R-:W-:-:S07]  /*18a0*/  FFMA R51, R51, R0, R51 ;  /* 0x0000000033337223 */ /* 0x000fce0000000033 */
.L_x_14999:
[----:B------:R-:W-:Y:S05]  /*18b0*/  BSYNC B1 ;  /* 0x0000000000017941 */ /* 0x000fea0003800000 */
.L_x_14997:
        /* <DEDUP_REMOVED lines=19> */
[----:B------:R-:W-:Y:S01]  /*19f0*/  FMUL R8, R8, R51 ;  /* 0x0000003308087220 */ /* 0x000fe20000400000 */
[C---:B------:R-:W-:Y:S02]  /*1a00*/  SHF.L.U32 R6, R7.reuse, 0x10, RZ ;  /* 0x0000001007067819 */ /* 0x040fe400000006ff */
[----:B------:R-:W-:-:S09]  /*1a10*/  PRMT R7, R7, 0x7632, R7 ;  /* 0x0000763207077816 */ /* 0x000fd20000000007 */
[----:B------:R-:W-:Y:S05]  /*1a20*/  @P0 BRA `(.L_x_15001) ;  /* 0x0000000000100947 */ /* 0x000fea0003800000 */
[----:B------:R-:W-:Y:S01]  /*1a30*/  IMAD.MOV.U32 R0, RZ, RZ, R22 ;  /* 0x000000ffff007224 */ /* 0x000fe200078e0016 */
[----:B------:R-:W-:-:S07]  /*1a40*/  MOV R46, 0x1a60 ;  /* 0x00001a60002e7802 */ /* 0x000fce0000000f00 */
[----:B------:R-:W-:Y:S05]  /*1a50*/  CALL.REL.NOINC `($__internal_391_$__cuda_sm20_rcp_rn_f32_slowpath) ;  /* 0x0000007000f47944 */ /* 0x000fea0003c00000 */
[----:B------:R-:W-:Y:S05]  /*1a60*/  BRA `(.L_x_15002) ;  /* 0x0000000000107947 */ /* 0x000fea0003800000 */
.L_x_15001:
[----:B------:R-:W0:Y:S02]  /*1a70*/  MUFU.RCP R51, R22 ;  /* 0x0000001600337308 */ /* 0x000e240000001000 */
[----:B0-----:R-:W-:-:S04]  /*1a80*/  FFMA R0, R22, R51, -1 ;  /* 0xbf80000016007423 */ /* 0x001fc80000000033 */
[----:B------:R-:W-:-:S04]  /*1a90*/  FADD.FTZ R0, -R0, -RZ ;  /* 0x800000ff00007221 */ /* 0x000fc80000010100 */
[----:B------:R-:W-:-:S07]  /*1aa0*/  FFMA R51, R51, R0, R51 ;  /* 0x0000000033337223 */ /* 0x000fce0000000033 */
.L_x_15002:
[----:B------:R-:W-:Y:S05]  /*1ab0*/  BSYNC B1 ;  /* 0x0000000000017941 */ /* 0x000fea0003800000 */
.L_x_15000:
        /* <DEDUP_REMOVED lines=23> */
[----:B------:R-:W-:Y:S05]  /*1c30*/  CALL.REL.NOINC `($__internal_391_$__cuda_sm20_rcp_rn_f32_slowpath) ;  /* 0x00000070007c7944 */ /* 0x000fea0003c00000 */
[----:B------:R-:W-:Y:S05]  /*1c40*/  BRA `(.L_x_15005) ;  /* 0x0000000000107947 */ /* 0x000fea0003800000 */
.L_x_15004:
[----:B------:R-:W0:Y:S02]  /*1c50*/  MUFU.RCP R51, R22 ;  /* 0x0000001600337308 */ /* 0x000e240000001000 */
[----:B0-----:R-:W-:-:S04]  /*1c60*/  FFMA R0, R22, R51, -1 ;  /* 0xbf80000016007423 */ /* 0x001fc80000000033 */
[----:B------:R-:W-:-:S04]  /*1c70*/  FADD.FTZ R0, -R0, -RZ ;  /* 0x800000ff00007221 */ /* 0x000fc80000010100 */
[----:B------:R-:W-:-:S07]  /*1c80*/  FFMA R51, R51, R0, R51 ;  /* 0x0000000033337223 */ /* 0x000fce0000000033 */
.L_x_15005:
[----:B------:R-:W-:Y:S05]  /*1c90*/  BSYNC B1 ;  /* 0x0000000000017941 */ /* 0x000fea0003800000 */
.L_x_15003:
[----:B------:R-:W-:Y:S01]  /*1ca0*/  SHF.R.U32.HI R22, RZ, 0x3, R38 ;  /* 0x00000003ff167819 */ /* 0x000fe20000011626 */
[----:B------:R-:W-:Y:S01]  /*1cb0*/  FADD R48, -R51, 1 ;  /* 0x3f80000033307421 */ /* 0x000fe20000000100 */
[----:B------:R-:W-:Y:S01]  /*1cc0*/  ISETP.GE.U32.AND P0, PT, R10, R29, PT ;  /* 0x0000001d0a00720c */ /* 0x000fe20003f06070 */
[----:B------:R-:W-:Y:S01]  /*1cd0*/  ULDC.64 UR4, c[0x0][0x220] ;  /* 0x0000880000047ab9 */ /* 0x000fe20000000a00 */
[----:B------:R-:W-:Y:S01]  /*1ce0*/  LOP3.LUT R21, R22, 0x1c, RZ, 0xc0, !PT ;  /* 0x0000001c16157812 */ /* 0x000fe200078ec0ff */
[----:B------:R-:W-:Y:S01]  /*1cf0*/  FMUL R48, R48, R51 ;  /* 0x0000003330307220 */ /* 0x000fe20000400000 */
[----:B------:R-:W-:Y:S01]  /*1d00*/  LEA R20, P1, R54, UR4, 0x5 ;  /* 0x0000000436147c11 */ /* 0x000fe2000f8228ff */
[-C--:B------:R-:W-:Y:S01]  /*1d10*/  FMUL R46, R18, R23.reuse ;  /* 0x00000017122e7220 */ /* 0x080fe20000400000 */
[----:B------:R-:W-:Y:S01]  /*1d20*/  IADD3 R0, -R21, R38, RZ ;  /* 0x0000002615007210 */ /* 0x000fe20007ffe1ff */
[----:B------:R-:W-:Y:S01]  /*1d30*/  FFMA R48, R3, R48, R51 ;  /* 0x0000003003307223 */ /* 0x000fe20000000033 */
[----:B------:R-:W-:Y:S01]  /*1d40*/  LEA.HI.X R19, R54, UR5, R19, 0x5, P1 ;  /* 0x0000000536137c11 */ /* 0x000fe200088f2c13 */
[----:B------:R-:W-:Y:S01]  /*1d50*/  FADD R11, RZ, R42 ;  /* 0x0000002aff0b7221 */ /* 0x000fe20000000000 */
[----:B------:R-:W-:Y:S01]  /*1d60*/  LOP3.LUT R7, R0, 0x1f, RZ, 0xc0, !PT ;  /* 0x0000001f00077812 */ /* 0x000fe200078ec0ff */
[-C--:B------:R-:W-:Y:S01]  /*1d70*/  FMUL R35, R8, R23.reuse ;  /* 0x0000001708237220 */ /* 0x080fe20000400000 */
[----:B------:R-:W-:Y:S01]  /*1d80*/  FMNMX R3, RZ, |R42|, !PT ;  /* 0x4000002aff037209 */ /* 0x000fe20007800000 */
[----:B------:R-:W-:Y:S01]  /*1d90*/  FADD R11, R16, R11 ;  /* 0x0000000b100b7221 */ /* 0x000fe20000000000 */
[----:B------:R-:W-:Y:S01]  /*1da0*/  ISETP.GE.U32.OR P0, PT, R7, R28, P0 ;  /* 0x0000001c0700720c */ /* 0x000fe20000706470 */
[----:B------:R-:W-:Y:S01]  /*1db0*/  FMUL R7, R42, R23 ;  /* 0x000000172a077220 */ /* 0x000fe20000400000 */
[----:B------:R-:W-:Y:S01]  /*1dc0*/  F2FP.SATFINITE.E4M3.F32.PACK_AB_MERGE_C R46, RZ, R46, RZ ;  /* 0x0000002eff2e723e */ /* 0x000fe200048070ff */
[----:B------:R-:W-:Y:S01]  /*1dd0*/  FMUL R42, R5, R48 ;  /* 0x00000030052a7220 */ /* 0x000fe20000400000 */
[----:B------:R-:W-:Y:S01]  /*1de0*/  FMNMX R3, |R18|, R3, !PT ;  /* 0x0000000312037209 */ /* 0x000fe20007800200 */
[----:B------:R-:W-:Y:S01]  /*1df0*/  FADD R5, RZ, R18 ;  /* 0x00000012ff057221 */ /* 0x000fe20000000000 */
[----:B------:R-:W-:Y:S01]  /*1e00*/  F2FP.SATFINITE.E4M3.F32.PACK_AB_MERGE_C R7, RZ, R7, RZ ;  /* 0x00000007ff07723e */ /* 0x000fe200048070ff */
[----:B------:R-:W-:Y:S01]  /*1e10*/  BSSY B0, `(.L_x_15006) ;  /* 0x000002b000007945 */ /* 0x000fe20003800000 */
[C---:B------:R-:W-:Y:S01]  /*1e20*/  FMNMX R3, |R16|.reuse, R3, !PT ;  /* 0x0000000310037209 */ /* 0x040fe20007800200 */
[----:B------:R-:W-:Y:S01]  /*1e30*/  FMUL R16, R16, R23 ;  /* 0x0000001710107220 */ /* 0x000fe20000400000 */
[----:B------:R-:W-:Y:S01]  /*1e40*/  FADD R11, R12, R11 ;  /* 0x0000000b0c0b7221 */ /* 0x000fe20000000000 */
[----:B------:R-:W-:-:S02]  /*1e50*/  F2FP.SATFINITE.E4M3.F32.PACK_AB_MERGE_C R35, RZ, R35, RZ ;  /* 0x00000023ff23723e */ /* 0x000fc400048070ff */
[----:B------:R-:W-:Y:S02]  /*1e60*/  @!P0 LEA R52, P1, R56, R20, 0x1 ;  /* 0x0000001438348211 */ /* 0x000fe400078208ff */
[----:B------:R-:W-:Y:S02]  /*1e70*/  @!P0 PRMT R9, R46, 0x7604, R7 ;  /* 0x000076042e098816 */ /* 0x000fe40000000007 */
[----:B------:R-:W-:Y:S02]  /*1e80*/  @!P0 LEA.HI.X R53, R56, R19, R57, 0x1, P1 ;  /* 0x0000001338358211 */ /* 0x000fe400008f0c39 */
[----:B------:R-:W-:Y:S02]  /*1e90*/  FMNMX R39, |R14|, R3, !PT ;  /* 0x000000030e277209 */ /* 0x000fe40007800200 */
[----:B------:R-:W-:Y:S01]  /*1ea0*/  F2FP.SATFINITE.E4M3.F32.PACK_AB_MERGE_C R16, RZ, R16, RZ ;  /* 0x00000010ff10723e */ /* 0x000fe200048070ff */
[----:B------:R0:W-:Y:S01]  /*1eb0*/  @!P0 STG.E.U16 desc[UR10][R52.64], R9 ;  /* 0x0000000934008986 */ /* 0x0001e2000c10150a */
[----:B------:R-:W-:-:S02]  /*1ec0*/  LOP3.LUT R7, R7, 0xff, RZ, 0xc0, !PT ;  /* 0x000000ff07077812 */ /* 0x000fc400078ec0ff */
[----:B------:R-:W-:Y:S01]  /*1ed0*/  FMNMX R39, |R12|, R39, !PT ;  /* 0x000000270c277209 */ /* 0x000fe20007800200 */
[----:B0-----:R-:W-:Y:S01]  /*1ee0*/  FADD R9, R14, R5 ;  /* 0x000000050e097221 */ /* 0x001fe20000000000 */
[----:B------:R-:W-:Y:S01]  /*1ef0*/  @!P0 IADD3 R5, P1, R56, R41, RZ ;  /* 0x0000002938058210 */ /* 0x000fe20007f3e0ff */
[----:B------:R-:W-:-:S04]  /*1f00*/  FMUL R14, R14, R23 ;  /* 0x000000170e0e7220 */ /* 0x000fc80000400000 */
[----:B------:R-:W-:Y:S01]  /*1f10*/  @!P0 IMAD.X R18, R57, 0x1, R44, P1 ;  /* 0x0000000139128824 */ /* 0x000fe200008e062c */
[C---:B------:R-:W-:Y:S02]  /*1f20*/  @!P0 LEA R52, P1, R5.reuse, R20, 0x1 ;  /* 0x0000001405348211 */ /* 0x040fe400078208ff */
[----:B------:R-:W-:Y:S02]  /*1f30*/  F2FP.SATFINITE.E4M3.F32.PACK_AB_MERGE_C R3, RZ, R14, RZ ;  /* 0x0000000eff03723e */ /* 0x000fe400048070ff */
[----:B------:R-:W-:Y:S01]  /*1f40*/  @!P0 LEA.HI.X R53, R5, R19, R18, 0x1, P1 ;  /* 0x0000001305358211 */ /* 0x000fe200008f0c12 */
[-C--:B------:R-:W-:Y:S01]  /*1f50*/  FMUL R5, R42, R23.reuse ;  /* 0x000000172a057220 */ /* 0x080fe20000400000 */
[C---:B------:R-:W-:Y:S02]  /*1f60*/  @!P0 PRMT R13, R3.reuse, 0x7604, R16 ;  /* 0x00007604030d8816 */ /* 0x040fe40000000010 */
[----:B------:R-:W-:Y:S02]  /*1f70*/  LOP3.LUT R14, R16, 0xffff, RZ, 0xc0, !PT ;  /* 0x0000ffff100e7812 */ /* 0x000fe400078ec0ff */
[----:B------:R-:W-:Y:S01]  /*1f80*/  LOP3.LUT R16, R3, 0xffff, RZ, 0xc0, !PT ;  /* 0x0000ffff03107812 */ /* 0x000fe200078ec0ff */
[----:B------:R0:W-:Y:S01]  /*1f90*/  @!P0 STG.E.U16 desc[UR10][R52.64], R13 ;  /* 0x0000000d34008986 */ /* 0x0001e2000c10150a */
[----:B------:R-:W-:Y:S01]  /*1fa0*/  LOP3.LUT R3, R46, 0xff, RZ, 0xc0, !PT ;  /* 0x000000ff2e037812 */ /* 0x000fe200078ec0ff */
[-C--:B------:R-:W-:Y:S01]  /*1fb0*/  FMUL R46, R6, R23.reuse ;  /* 0x00000017062e7220 */ /* 0x080fe20000400000 */
[----:B------:R-:W-:Y:S01]  /*1fc0*/  PRMT R7, R14, 0x7604, R7 ;  /* 0x000076040e077816 */ /* 0x000fe20000000007 */
[----:B------:R-:W-:Y:S01]  /*1fd0*/  FMUL R14, R12, R23 ;  /* 0x000000170c0e7220 */ /* 0x000fe20000400000 */
[----:B------:R-:W-:-:S02]  /*1fe0*/  PRMT R3, R16, 0x7604, R3 ;  /* 0x0000760410037816 */ /* 0x000fc40000000003 */
[----:B------:R-:W-:Y:S02]  /*1ff0*/  F2FP.SATFINITE.E4M3.F32.PACK_AB_MERGE_C R46, RZ, R46, RZ ;  /* 0x0000002eff2e723e */ /* 0x000fe400048070ff */
[----:B------:R-:W-:Y:S02]  /*2000*/  F2FP.SATFINITE.E4M3.F32.PACK_AB_MERGE_C R14, RZ, R14, RZ ;  /* 0x0000000eff0e723e */ /* 0x000fe400048070ff */
[----:B------:R-:W-:Y:S01]  /*2010*/  F2FP.SATFINITE.E4M3.F32.PACK_AB_MERGE_C R5, RZ, R5, RZ ;  /* 0x00000005ff05723e */ /* 0x000fe200048070ff */
[----:B0-----:R-:W-:Y:S06]  /*2020*/  @P0 BRA `(.L_x_15007) ;  /* 0x0000000000240947 */ /* 0x001fec0003800000 */
        /* <DEDUP_REMOVED lines=9> */
.L_x_15007:
[----:B------:R-:W-:Y:S05]  /*20c0*/  BSYNC B0 ;  /* 0x0000000000007941 */ /* 0x000fea0003800000 */
.L_x_15006:
[----:B------:R-:W-:Y:S04]  /*20d0*/  BSSY B0, `(.L_x_15008) ;  /* 0x000000b000007945 */ /* 0x000fe80003800000 */
[----:B------:R-:W-:Y:S05]  /*20e0*/  @P0 BRA `(.L_x_15009) ;  /* 0x0000000000240947 */ /* 0x000fea0003800000 */
[----:B0-----:R-:W-:Y:S01]  /*20f0*/  MOV R13, R57 ;  /* 0x00000039000d7202 */ /* 0x001fe20000000f00 */
        /* <DEDUP_REMOVED lines=8> */
.L_x_15009:
[----:B------:R-:W-:Y:S05]  /*2180*/  BSYNC B0 ;  /* 0x0000000000007941 */ /* 0x000fea0003800000 */
.L_x_15008:
[----:B0-----:R-:W-:Y:S01]  /*2190*/  VIADD R12, R0, 0x1e ;  /* 0x0000001e000c7836 */ /* 0x001fe20000000000 */
[----:B------:R-:W-:Y:S02]  /*21a0*/  LOP3.LUT R16, R21, 0x2, RZ, 0xfc, !PT ;  /* 0x0000000215107812 */ /* 0x000fe400078efcff */
[----:B-1----:R-:W-:Y:S02]  /*21b0*/  SHF.L.U32 R13, R41, 0x2, RZ ;  /* 0x00000002290d7819 */ /* 0x002fe400000006ff */
[----:B------:R-:W-:Y:S02]  /*21c0*/  ISETP.GE.U32.AND P0, PT, R16, R29, PT ;  /* 0x0000001d1000720c */ /* 0x000fe40003f06070 */
[----:B------:R-:W-:Y:S02]  /*21d0*/  LOP3.LUT R53, R12, 0x1f, RZ, 0xc0, !PT ;  /* 0x0000001f0c357812 */ /* 0x000fe400078ec0ff */
[----:B------:R-:W-:Y:S02]  /*21e0*/  IADD3 R18, P1, R13, R58, RZ ;  /* 0x0000003a0d127210 */ /* 0x000fe40007f3e0ff */
[----:B------:R-:W-:-:S02]  /*21f0*/  ISETP.LT.U32.AND P0, PT, R53, R28, !P0 ;  /* 0x0000001c3500720c */ /* 0x000fc40004701070 */
[----:B------:R-:W-:Y:S02]  /*2200*/  SHF.L.U64.HI R15, R41, 0x2, R44 ;  /* 0x00000002290f7819 */ /* 0x000fe4000001022c */
[----:B------:R-:W-:-:S03]  /*2210*/  IADD3 R52, P2, R53, R18, RZ ;  /* 0x0000001235347210 */ /* 0x000fc60007f5e0ff */
[----:B------:R-:W-:-:S04]  /*2220*/  IMAD.X R17, R15, 0x1, R17, P1 ;  /* 0x000000010f117824 */ /* 0x000fc800008e0611 */
[----:B------:R-:W-:Y:S02]  /*2230*/  IMAD.X R53, RZ, RZ, R17, P2 ;  /* 0x000000ffff357224 */ /* 0x000fe400010e0611 */
[----:B------:R-:W-:Y:S01]  /*2240*/  @P0 IADD3 R12, P1, R52, R13, RZ ;  /* 0x0000000d340c0210 */ /* 0x000fe20007f3e0ff */
[----:B------:R-:W-:Y:S01]  /*2250*/  @P0 IMAD R45, R44, 0x5, RZ ;  /* 0x000000052c2d0824 */ /* 0x000fe200078e02ff */
[----:B------:R-:W-:Y:S02]  /*2260*/  @!P0 MOV R16, RZ ;  /* 0x000000ff00108202 */ /* 0x000fe40000000f00 */
[----:B------:R-:W-:Y:S01]  /*2270*/  @P0 IADD3.X R13, R53, R15, RZ, P1, !PT ;  /* 0x0000000f350d0210 */ /* 0x000fe20000ffe4ff */
[----:B------:R-:W-:-:S03]  /*2280*/  @P0 IMAD.SHL.U32 R54, R12, 0x4, RZ ;  /* 0x000000040c360824 */ /* 0x000fc600078e00ff */
[----:B------:R-:W-:Y:S02]  /*2290*/  @P0 SHF.L.U64.HI R12, R12, 0x2, R13 ;  /* 0x000000020c0c0819 */ /* 0x000fe4000001020d */
[----:B------:R-:W-:-:S05]  /*22a0*/  @P0 IADD3 R56, P1, R54, R27, RZ ;  /* 0x0000001b36380210 */ /* 0x000fca0007f3e0ff */
[----:B------:R-:W-:Y:S01]  /*22b0*/  @P0 IMAD.X R57, R12, 0x1, R25, P1 ;  /* 0x000000010c390824 */ /* 0x000fe200008e0619 */
[----:B------:R-:W-:Y:S01]  /*22c0*/  @P0 IADD3 R54, P1, R54, R26, RZ ;  /* 0x0000001a36360210 */ /* 0x000fe20007f3e0ff */
[----:B------:R-:W-:Y:S01]  /*22d0*/  @!P0 IMAD.MOV.U32 R15, RZ, RZ, RZ ;  /* 0x000000ffff0f8224 */ /* 0x000fe200078e00ff */
[----:B------:R-:W-:Y:S01]  /*22e0*/  LOP3.LUT R7, R7, 0xffff, RZ, 0xc0, !PT ;  /* 0x0000ffff07077812 */ /* 0x000fe200078ec0ff */
[----:B------:R-:W-:Y:S01]  /*22f0*/  IMAD.U32 R14, R14, 0x10000, RZ ;  /* 0x000100000e0e7824 */ /* 0x000fe200078e00ff */
[----:B------:R-:W-:Y:S01]  /*2300*/  LOP3.LUT R3, R3, 0xffff, RZ, 0xc0, !PT ;  /* 0x0000ffff03037812 */ /* 0x000fe200078ec0ff */
[----:B------:R-:W-:Y:S02]  /*2310*/  @P0 IMAD.X R55, R12, 0x1, R24, P1 ;  /* 0x000000010c370824 */ /* 0x000fe400008e0618 */
[----:B------:R-:W-:Y:S01]  /*2320*/  FADD R9, R8, R9 ;  /* 0x0000000908097221 */ /* 0x000fe20000000000 */
[----:B------:R-:W-:Y:S01]  /*2330*/  @P0 IMAD.WIDE.U32 R12, R41, 0x5, R52 ;  /* 0x00000005290c0825 */ /* 0x000fe200078e0034 */
[----:B------:R-:W5:Y:S04]  /*2340*/  @P0 LDG.E R16, desc[UR10][R56.64] ;  /* 0x0000000a38100981 */ /* 0x000f68000c1e1900 */
[----:B------:R-:W-:Y:S01]  /*2350*/  @P0 IADD3 R13, R45, R13, RZ ;  /* 0x0000000d2d0d0210 */ /* 0x000fe20007ffe0ff */
[C---:B------:R-:W-:Y:S01]  /*2360*/  @P0 IMAD.SHL.U32 R45, R12.reuse, 0x4, RZ ;  /* 0x000000040c2d0824 */ /* 0x040fe200078e00ff */
[----:B------:R0:W5:Y:S02]  /*2370*/  @P0 LDG.E R15, desc[UR10][R54.64] ;  /* 0x0000000a360f0981 */ /* 0x000164000c1e1900 */
[----:B------:R-:W-:-:S02]  /*2380*/  @P0 SHF.L.U64.HI R13, R12, 0x2, R13 ;  /* 0x000000020c0d0819 */ /* 0x000fc4000001020d */
[----:B------:R-:W-:Y:S02]  /*2390*/  @P0 IADD3 R58, P1, R45, R27, RZ ;  /* 0x0000001b2d3a0210 */ /* 0x000fe40007f3e0ff */
[----:B------:R-:W-:Y:S02]  /*23a0*/  SHF.L.U32 R12, R35, 0x10, RZ ;  /* 0x00000010230c7819 */ /* 0x000fe400000006ff */
[----:B------:R-:W-:Y:S01]  /*23b0*/  LOP3.LUT R35, R7, 0xff0000, R14, 0xf8, !PT ;  /* 0x00ff000007237812 */ /* 0x000fe200078ef80e */
[----:B------:R-:W-:Y:S01]  /*23c0*/  @P0 IMAD.X R59, R13, 0x1, R25, P1 ;  /* 0x000000010d3b0824 */ /* 0x000fe200008e0619 */
[----:B------:R-:W-:Y:S01]  /*23d0*/  LOP3.LUT R7, R3, 0xff0000, R12, 0xf8, !PT ;  /* 0x00ff000003077812 */ /* 0x000fe200078ef80c */
[----:B0-----:R-:W-:Y:S02]  /*23e0*/  @P0 IMAD.MOV.U32 R54, RZ, RZ, R52 ;  /* 0x000000ffff360224 */ /* 0x001fe400078e0034 */
[----:B------:R-:W-:Y:S01]  /*23f0*/  @P0 IMAD.MOV.U32 R55, RZ, RZ, R53 ;  /* 0x000000ffff370224 */ /* 0x000fe200078e0035 */
[----:B------:R-:W-:Y:S01]  /*2400*/  @P0 IADD3 R56, P1, R45, R26, RZ ;  /* 0x0000001a2d380210 */ /* 0x000fe20007f3e0ff */
[----:B------:R-:W-:-:S02]  /*2410*/  @P0 IMAD R3, R44, 0x6, RZ ;  /* 0x000000062c030824 */ /* 0x000fc400078e02ff */
[----:B------:R-:W-:Y:S01]  /*2420*/  FADD R45, R42, R9 ;  /* 0x000000092a2d7221 */ /* 0x000fe20000000000 */
[----:B------:R-:W-:Y:S01]  /*2430*/  @P0 IMAD.WIDE.U32 R54, R41, 0x6, R54 ;  /* 0x0000000629360825 */ /* 0x000fe200078e0036 */
[----:B------:R-:W-:-:S03]  /*2440*/  FMNMX R39, |R8|, R39, !PT ;  /* 0x0000002708277209 */ /* 0x000fc60007800200 */
[----:B------:R-:W-:Y:S02]  /*2450*/  @P0 IMAD.MOV.U32 R8, RZ, RZ, R52 ;  /* 0x000000ffff080224 */ /* 0x000fe400078e0034 */
[----:B------:R-:W-:Y:S01]  /*2460*/  @P0 IMAD.MOV.U32 R9, RZ, RZ, R53 ;  /* 0x000000ffff090224 */ /* 0x000fe200078e0035 */
[----:B------:R-:W-:Y:S01]  /*2470*/  @P0 IADD3 R3, R3, R55, RZ ;  /* 0x0000003703030210 */ /* 0x000fe20007ffe0ff */
[----:B------:R-:W-:Y:S01]  /*2480*/  @P0 IMAD.SHL.U32 R51, R54, 0x4, RZ ;  /* 0x0000000436330824 */ /* 0x000fe200078e00ff */
[----:B------:R-:W-:Y:S01]  /*2490*/  @P0 IADD3.X R57, R13, R24, RZ, P1, !PT ;  /* 0x000000180d390210 */ /* 0x000fe20000ffe4ff */
[----:B------:R-:W-:Y:S01]  /*24a0*/  @P0 IMAD.WIDE.U32 R8, R41, 0x7, R8 ;  /* 0x0000000729080825 */ /* 0x000fe200078e0008 */
[----:B------:R-:W-:-:S03]  /*24b0*/  @!P0 CS2R R12, SRZ ;  /* 0x00000000000c8805 */ /* 0x000fc6000001ff00 */
[----:B------:R-:W-:Y:S01]  /*24c0*/  @P0 IMAD R53, R44, 0x7, RZ ;  /* 0x000000072c350824 */ /* 0x000fe200078e02ff */
[----:B------:R-:W-:Y:S01]  /*24d0*/  @P0 SHF.L.U64.HI R3, R54, 0x2, R3 ;  /* 0x0000000236030819 */ /* 0x000fe20000010203 */
[----:B------:R-:W-:Y:S01]  /*24e0*/  IMAD.IADD R10, R10, 0x1, R38 ;  /* 0x000000010a0a7824 */ /* 0x000fe200078e0226 */
[----:B------:R-:W-:Y:S01]  /*24f0*/  @P0 IADD3 R54, P1, R51, R27, RZ ;  /* 0x0000001b33360210 */ /* 0x000fe20007f3e0ff */
[----:B------:R0:W5:Y:S01]  /*2500*/  @P0 LDG.E R13, desc[UR10][R56.64] ;  /* 0x0000000a380d0981 */ /* 0x000162000c1e1900 */
[----:B------:R-:W-:Y:S01]  /*2510*/  @P0 IADD3 R9, R53, R9, RZ ;  /* 0x0000000935090210 */ /* 0x000fe20007ffe0ff */
[----:B------:R-:W-:Y:S01]  /*2520*/  FADD R11, R6, R11 ;  /* 0x0000000b060b7221 */ /* 0x000fe20000000000 */
[----:B------:R-:W-:Y:S01]  /*2530*/  @P0 IADD3.X R55, R3, R25, RZ, P1, !PT ;  /* 0x0000001903370210 */ /* 0x000fe20000ffe4ff */
[----:B------:R-:W-:Y:S01]  /*2540*/  @!P0 IMAD.MOV.U32 R14, RZ, RZ, RZ ;  /* 0x000000ffff0e8224 */ /* 0x000fe200078e00ff */
[C---:B------:R-:W-:Y:S01]  /*2550*/  @P0 SHF.L.U64.HI R9, R8.reuse, 0x2, R9 ;  /* 0x0000000208090819 */ /* 0x040fe20000010209 */
[----:B------:R-:W-:-:S02]  /*2560*/  @P0 IMAD.SHL.U32 R8, R8, 0x4, RZ ;  /* 0x0000000408080824 */ /* 0x000fc400078e00ff */
[----:B------:R1:W5:Y:S01]  /*2570*/  @P0 LDG.E R12, desc[UR10][R54.64] ;  /* 0x0000000a360c0981 */ /* 0x000362000c1e1900 */
[----:B0-----:R-:W-:Y:S02]  /*2580*/  @P0 IADD3 R56, P1, R51, R26, RZ ;  /* 0x0000001a33380210 */ /* 0x001fe40007f3e0ff */
[----:B------:R-:W-:Y:S01]  /*2590*/  LOP3.LUT R10, R10, 0x1f, RZ, 0xc0, !PT ;  /* 0x0000001f0a0a7812 */ /* 0x000fe200078ec0ff */
[----:B------:R-:W5:Y:S02]  /*25a0*/  @P0 LDG.E R14, desc[UR10][R58.64] ;  /* 0x0000000a3a0e0981 */ /* 0x000f64000c1e1900 */
[----:B------:R-:W-:Y:S01]  /*25b0*/  @P0 IMAD.X R57, R3, 0x1, R24, P1 ;  /* 0x0000000103390824 */ /* 0x000fe200008e0618 */
[----:B-1----:R-:W-:Y:S02]  /*25c0*/  @P0 IADD3 R54, P1, R8, R27, RZ ;  /* 0x0000001b08360210 */ /* 0x002fe40007f3e0ff */
[----:B------:R-:W-:Y:S02]  /*25d0*/  SHF.L.U32 R3, R2, 0x10, RZ ;  /* 0x0000001002037819 */ /* 0x000fe400000006ff */
[----:B------:R-:W-:-:S02]  /*25e0*/  @P0 IADD3.X R55, R9, R25, RZ, P1, !PT ;  /* 0x0000001909370210 */ /* 0x000fc40000ffe4ff */
[----:B------:R-:W-:Y:S01]  /*25f0*/  @P0 IADD3 R52, P1, R8, R26, RZ ;  /* 0x0000001a08340210 */ /* 0x000fe20007f3e0ff */
[----:B------:R-:W-:Y:S02]  /*2600*/  IMAD.MOV.U32 R8, RZ, RZ, 0x3bbb989d ;  /* 0x3bbb989dff087424 */ /* 0x000fe400078e00ff */
[----:B------:R-:W-:Y:S02]  /*2610*/  IMAD.MOV.U32 R51, RZ, RZ, 0x437c0000 ;  /* 0x437c0000ff337424 */ /* 0x000fe400078e00ff */
[----:B------:R-:W-:-:S04]  /*2620*/  FFMA.SAT R8, -R3, R8, 0.5 ;  /* 0x3f00000003087423 */ /* 0x000fc80000002108 */
[----:B------:R-:W-:Y:S01]  /*2630*/  FFMA.RM R51, R8, R51, 12582913 ;  /* 0x4b40000108337423 */ /* 0x000fe20000004033 */
[----:B------:R-:W0:Y:S03]  /*2640*/  SHFL.IDX PT, R48, R11, R10, 0x1f ;  /* 0x00001f0a0b307589 */ /* 0x000e2600000e0000 */
[----:B------:R-:W-:Y:S01]  /*2650*/  FADD R8, R51, -12583039 ;  /* 0xcb40007f33087421 */ /* 0x000fe20000000000 */
[----:B------:R1:W2:Y:S03]  /*2660*/  SHFL.IDX PT, R45, R45, R10, 0x1f ;  /* 0x00001f0a2d2d7589 */ /* 0x0002a600000e0000 */
[----:B------:R-:W-:Y:S01]  /*2670*/  FFMA R8, -R3, 1.4426950216293334961, -R8 ;  /* 0x3fb8aa3b03087823 */ /* 0x000fe20000000908 */
[----:B-1----:R-:W-:-:S06]  /*2680*/  @!P0 CS2R R10, SRZ ;  /* 0x00000000000a8805 */ /* 0x002fcc000001ff00 */
[----:B------:R1:W5:Y:S01]  /*2690*/  @P0 LDG.E R10, desc[UR10][R54.64] ;  /* 0x0000000a360a0981 */ /* 0x000362000c1e1900 */
[----:B------:R-:W-:-:S03]  /*26a0*/  @P0 IMAD.X R53, R9, 0x1, R24, P1 ;  /* 0x0000000109350824 */ /* 0x000fc600008e0618 */
[----:B------:R-:W5:Y:S01]  /*26b0*/  @P0 LDG.E R11, desc[UR10][R56.64] ;  /* 0x0000000a380b0981 */ /* 0x000f62000c1e1900 */
[----:B-1----:R-:W-:-:S04]  /*26c0*/  FFMA R54, -R3, 1.925963033500011079e-08, R8 ;  /* 0x32a5706003367823 */ /* 0x002fc80000000108 */
[----:B------:R-:W1:Y:S01]  /*26d0*/  MUFU.EX2 R55, R54 ;  /* 0x0000003600377308 */ /* 0x000e620000000800 */
[----:B------:R-:W-:Y:S02]  /*26e0*/  LOP3.LUT R8, R46, 0xffff, RZ, 0xc0, !PT ;  /* 0x0000ffff2e087812 */ /* 0x000fe400078ec0ff */
[----:B------:R-:W-:Y:S01]  /*26f0*/  SHF.L.U32 R46, R51, 0x17, RZ ;  /* 0x00000017332e7819 */ /* 0x000fe200000006ff */
[----:B------:R-:W-:-:S06]  /*2700*/  @!P0 IMAD.MOV.U32 R9, RZ, RZ, RZ ;  /* 0x000000ffff098224 */ /* 0x000fcc00078e00ff */
[----:B------:R3:W5:Y:S01]  /*2710*/  @P0 LDG.E R9, desc[UR10][R52.64] ;  /* 0x0000000a34090981 */ /* 0x000762000c1e1900 */
[----:B-1----:R-:W-:Y:S01]  /*2720*/  FFMA R46, R46, R55, 1 ;  /* 0x3f8000002e2e7423 */ /* 0x002fe20000000037 */
[----:B---3--:R-:W-:-:S04]  /*2730*/  LOP3.LUT R52, R5, 0xffff, RZ, 0xc0, !PT ;  /* 0x0000ffff05347812 */ /* 0x008fc800078ec0ff */
[----:B------:R-:W-:-:S04]  /*2740*/  IADD3 R5, R46, 0x1800000, RZ ;  /* 0x018000002e057810 */ /* 0x000fc80007ffe0ff */
[----:B------:R-:W-:-:S04]  /*2750*/  LOP3.LUT R5, R5, 0x7f800000, RZ, 0xc0, !PT ;  /* 0x7f80000005057812 */ /* 0x000fc800078ec0ff */
[----:B------:R-:W-:Y:S01]  /*2760*/  ISETP.GT.U32.AND P0, PT, R5, 0x1ffffff, PT ;  /* 0x01ffffff0500780c */ /* 0x000fe20003f04070 */
[----:B------:R-:W-:Y:S01]  /*2770*/  IMAD R8, R8, 0x1000000, R35 ;  /* 0x0100000008087824 */ /* 0x000fe200078e0223 */
[----:B------:R-:W-:Y:S01]  /*2780*/  FMNMX R39, |R6|, R39, !PT ;  /* 0x0000002706277209 */ /* 0x000fe20007800200 */
[----:B------:R-:W-:Y:S01]  /*2790*/  VIADD R35, R0, 0xffffffff ;  /* 0xffffffff00237836 */ /* 0x000fe20000000000 */
[----:B------:R-:W-:Y:S02]  /*27a0*/  BSSY B1, `(.L_x_15010) ;  /* 0x0000012000017945 */ /* 0x000fe40003800000 */
[----:B------:R-:W-:Y:S01]  /*27b0*/  FMNMX R39, |R42|, R39, !PT ;  /* 0x000000272a277209 */ /* 0x000fe20007800200 */
[----:B------:R-:W-:Y:S01]  /*27c0*/  IMAD.U32 R42, R4, 0x10000, RZ ;  /* 0x00010000042a7824 */ /* 0x000fe200078e00ff */
[----:B------:R-:W-:Y:S01]  /*27d0*/  PRMT R2, R2, 0x7632, R2 ;  /* 0x0000763202027816 */ /* 0x000fe20000000002 */
[----:B------:R-:W-:Y:S01]  /*27e0*/  IMAD R7, R52, 0x1000000, R7 ;  /* 0x0100000034077824 */ /* 0x000fe200078e0207 */
[----:B------:R-:W-:Y:S01]  /*27f0*/  PRMT R4, R4, 0x7632, R4 ;  /* 0x0000763204047816 */ /* 0x000fe20000000004 */
[----:B0-----:R-:W-:Y:S01]  /*2800*/  FADD R6, RZ, R48 ;  /* 0x00000030ff067221 */ /* 0x001fe20000000000 */
[----:B------:R-:W-:Y:S01]  /*2810*/  LOP3.LUT R35, R35, 0x1f, RZ, 0xc0, !PT ;  /* 0x0000001f23237812 */ /* 0x000fe200078ec0ff */
[----:B--2---:R-:W-:Y:S01]  /*2820*/  FADD R5, RZ, R45 ;  /* 0x0000002dff057221 */ /* 0x004fe20000000000 */
[----:B------:R-:W-:Y:S06]  /*2830*/  @P0 BRA `(.L_x_15011) ;  /* 0x0000000000100947 */ /* 0x000fec0003800000 */
[----:B------:R-:W-:Y:S02]  /*2840*/  MOV R0, R46 ;  /* 0x0000002e00007202 */ /* 0x000fe40000000f00 */
[----:B------:R-:W-:-:S07]  /*2850*/  MOV R46, 0x2870 ;  /* 0x00002870002e7802 */ /* 0x000fce0000000f00 */
[----:B-----5:R-:W-:Y:S05]  /*2860*/  CALL.REL.NOINC `($__internal_391_$__cuda_sm20_rcp_rn_f32_slowpath) ;  /* 0x0000006400707944 */ /* 0x020fea0003c00000 */
[----:B------:R-:W-:Y:S05]  /*2870*/  BRA `(.L_x_15012) ;  /* 0x0000000000107947 */ /* 0x000fea0003800000 */
.L_x_15011:
[----:B------:R-:W0:Y:S02]  /*2880*/  MUFU.RCP R51, R46 ;  /* 0x0000002e00337308 */ /* 0x000e240000001000 */
[----:B0-----:R-:W-:-:S04]  /*2890*/  FFMA R0, R46, R51, -1 ;  /* 0xbf8000002e007423 */ /* 0x001fc80000000033 */
[----:B------:R-:W-:-:S04]  /*28a0*/  FADD.FTZ R0, -R0, -RZ ;  /* 0x800000ff00007221 */ /* 0x000fc80000010100 */
[----:B------:R-:W-:-:S07]  /*28b0*/  FFMA R51, R51, R0, R51 ;  /* 0x0000000033337223 */ /* 0x000fce0000000033 */
.L_x_15012:
[----:B------:R-:W-:Y:S05]  /*28c0*/  BSYNC B1 ;  /* 0x0000000000017941 */ /* 0x000fea0003800000 */
.L_x_15010:
[----:B------:R-:W-:Y:S01]  /*28d0*/  IMAD.U32 R2, R2, 0x10000, RZ ;  /* 0x0001000002027824 */ /* 0x000fe200078e00ff */
[----:B------:R-:W-:Y:S01]  /*28e0*/  BSSY B1, `(.L_x_15013) ;  /* 0x000001c000017945 */ /* 0x000fe20003800000 */
[----:B------:R-:W-:Y:S01]  /*28f0*/  IMAD.MOV.U32 R45, RZ, RZ, 0x3bbb989d ;  /* 0x3bbb989dff2d7424 */ /* 0x000fe200078e00ff */
[----:B------:R-:W-:-:S03]  /*2900*/  SHF.L.U32 R4, R4, 0x10, RZ ;  /* 0x0000001004047819 */ /* 0x000fc600000006ff */
        /* <DEDUP_REMOVED lines=12> */
[----:B------:R-:W-:-:S04]  /*29d0*/  FADD R0, -R51, 1 ;  /* 0x3f80000033007421 */ /* 0x000fc80000000100 */
[----:B------:R-:W-:-:S04]  /*29e0*/  FMUL R0, R0, R51 ;  /* 0x0000003300007220 */ /* 0x000fc80000400000 */
[----:B------:R-:W-:-:S04]  /*29f0*/  FFMA R3, R3, R0, R51 ;  /* 0x0000000003037223 */ /* 0x000fc80000000033 */
[----:B------:R-:W-:Y:S01]  /*2a00*/  FMUL R42, R42, R3 ;  /* 0x000000032a2a7220 */ /* 0x000fe20000400000 */
[----:B------:R-:W-:Y:S06]  /*2a10*/  @P0 BRA `(.L_x_15014) ;  /* 0x0000000000100947 */ /* 0x000fec0003800000 */
[----:B------:R-:W-:Y:S01]  /*2a20*/  IMAD.MOV.U32 R0, RZ, RZ, R46 ;  /* 0x000000ffff007224 */ /* 0x000fe200078e002e */
[----:B------:R-:W-:-:S07]  /*2a30*/  MOV R46, 0x2a50 ;  /* 0x00002a50002e7802 */ /* 0x000fce0000000f00 */
[----:B-----5:R-:W-:Y:S05]  /*2a40*/  CALL.REL.NOINC `($__internal_391_$__cuda_sm20_rcp_rn_f32_slowpath) ;  /* 0x0000006000f87944 */ /* 0x020fea0003c00000 */
[----:B------:R-:W-:Y:S05]  /*2a50*/  BRA `(.L_x_15015) ;  /* 0x0000000000107947 */ /* 0x000fea0003800000 */
.L_x_15014:
[----:B------:R-:W0:Y:S02]  /*2a60*/  MUFU.RCP R51, R46 ;  /* 0x0000002e00337308 */ /* 0x000e240000001000 */
[----:B0-----:R-:W-:-:S04]  /*2a70*/  FFMA R0, R46, R51, -1 ;  /* 0xbf8000002e007423 */ /* 0x001fc80000000033 */
[----:B------:R-:W-:-:S04]  /*2a80*/  FADD.FTZ R0, -R0, -RZ ;  /* 0x800000ff00007221 */ /* 0x000fc80000010100 */
[----:B------:R-:W-:-:S07]  /*2a90*/  FFMA R51, R51, R0, R51 ;  /* 0x0000000033337223 */ /* 0x000fce0000000033 */
.L_x_15015:
[----:B------:R-:W-:Y:S05]  /*2aa0*/  BSYNC B1 ;  /* 0x0000000000017941 */ /* 0x000fea0003800000 */
.L_x_15013:
        /* <DEDUP_REMOVED lines=15> */
[----:B------:R-:W-:Y:S02]  /*2ba0*/  IADD3 R0, R48, 0x1800000, RZ ;  /* 0x0180000030007810 */ /* 0x000fe40007ffe0ff */
[----:B------:R-:W-:Y:S01]  /*2bb0*/  PRMT R2, R34, 0x7632, R2 ;  /* 0x0000763222027816 */ /* 0x000fe20000000002 */
[----:B------:R-:W-:Y:S01]  /*2bc0*/  IMAD.U32 R34, R40, 0x10000, RZ ;  /* 0x0001000028227824 */ /* 0x000fe200078e00ff */
[----:B------:R-:W-:Y:S01]  /*2bd0*/  LOP3.LUT R0, R0, 0x7f800000, RZ, 0xc0, !PT ;  /* 0x7f80000000007812 */ /* 0x000fe200078ec0ff */
[----:B------:R-:W-:Y:S01]  /*2be0*/  FMUL R4, R4, R51 ;  /* 0x0000003304047220 */ /* 0x000fe20000400000 */
[----:B------:R-:W-:Y:S02]  /*2bf0*/  PRMT R40, R40, 0x7632, R40 ;  /* 0x0000763228287816 */ /* 0x000fe40000000028 */
[----:B------:R-:W-:-:S13]  /*2c00*/  ISETP.GT.U32.AND P0, PT, R0, 0x1ffffff, PT ;  /* 0x01ffffff0000780c */ /* 0x000fda0003f04070 */
[----:B------:R-:W-:Y:S05]  /*2c10*/  @P0 BRA `(.L_x_15017) ;  /* 0x0000000000100947 */ /* 0x000fea0003800000 */
[----:B------:R-:W-:Y:S01]  /*2c20*/  IMAD.MOV.U32 R0, RZ, RZ, R48 ;  /* 0x000000ffff007224 */ /* 0x000fe200078e0030 */
[----:B------:R-:W-:-:S07]  /*2c30*/  MOV R46, 0x2c50 ;  /* 0x00002c50002e7802 */ /* 0x000fce0000000f00 */
[----:B-----5:R-:W-:Y:S05]  /*2c40*/  CALL.REL.NOINC `($__internal_391_$__cuda_sm20_rcp_rn_f32_slowpath) ;  /* 0x0000006000787944 */ /* 0x020fea0003c00000 */
[----:B------:R-:W-:Y:S05]  /*2c50*/  BRA `(.L_x_15018) ;  /* 0x0000000000107947 */ /* 0x000fea0003800000 */
.L_x_15017:
[----:B------:R-:W0:Y:S02]  /*2c60*/  MUFU.RCP R51, R48 ;  /* 0x0000003000337308 */ /* 0x000e240000001000 */
[----:B0-----:R-:W-:-:S04]  /*2c70*/  FFMA R0, R48, R51, -1 ;  /* 0xbf80000030007423 */ /* 0x001fc80000000033 */
[----:B------:R-:W-:-:S04]  /*2c80*/  FADD.FTZ R0, -R0, -RZ ;  /* 0x800000ff00007221 */ /* 0x000fc80000010100 */
[----:B------:R-:W-:-:S07]  /*2c90*/  FFMA R51, R51, R0, R51 ;  /* 0x0000000033337223 */ /* 0x000fce0000000033 */
.L_x_15018:
[----:B------:R-:W-:Y:S05]  /*2ca0*/  BSYNC B1 ;  /* 0x0000000000017941 */ /* 0x000fea0003800000 */
.L_x_15016:
[----:B------:R-:W-:Y:S01]  /*2cb0*/  SHF.L.U32 R2, R2, 0x10, RZ ;  /* 0x0000001002027819 */ /* 0x000fe200000006ff */
[----:B------:R-:W-:Y:S01]  /*2cc0*/  IMAD.MOV.U32 R45, RZ, RZ, 0x3bbb989d ;  /* 0x3bbb989dff2d7424 */ /* 0x000fe200078e00ff */
[----:B------:R-:W-:Y:S03]  /*2cd0*/  BSSY B1, `(.L_x_15019) ;  /* 0x000001b000017945 */ /* 0x000fe60003800000 */
        /* <DEDUP_REMOVED lines=14> */
[----:B------:R-:W-:Y:S01]  /*2dc0*/  FFMA R51, R3, R0, R51 ;  /* 0x0000000003337223 */ /* 0x000fe20000000033 */
[----:B------:R-:W-:-:S03]  /*2dd0*/  IMAD.U32 R3, R40, 0x10000, RZ ;  /* 0x0001000028037824 */ /* 0x000fc600078e00ff */
[----:B------:R-:W-:Y:S01]  /*2de0*/  FMUL R34, R34, R51 ;  /* 0x0000003322227220 */ /* 0x000fe20000400000 */
[----:B------:R-:W-:Y:S06]  /*2df0*/  @P0 BRA `(.L_x_15020) ;  /* 0x0000000000100947 */ /* 0x000fec0003800000 */
[----:B------:R-:W-:Y:S02]  /*2e00*/  MOV R0, R46 ;  /* 0x0000002e00007202 */ /* 0x000fe40000000f00 */
[----:B------:R-:W-:-:S07]  /*2e10*/  MOV R46, 0x2e30 ;  /* 0x00002e30002e7802 */ /* 0x000fce0000000f00 */
[----:B-----5:R-:W-:Y:S05]  /*2e20*/  CALL.REL.NOINC `($__internal_391_$__cuda_sm20_rcp_rn_f32_slowpath) ;  /* 0x0000006000007944 */ /* 0x020fea0003c00000 */
[----:B------:R-:W-:Y:S05]  /*2e30*/  BRA `(.L_x_15021) ;  /* 0x0000000000107947 */ /* 0x000fea0003800000 */
.L_x_15020:
[----:B------:R-:W0:Y:S02]  /*2e40*/  MUFU.RCP R51, R46 ;  /* 0x0000002e00337308 */ /* 0x000e240000001000 */
[----:B0-----:R-:W-:-:S04]  /*2e50*/  FFMA R0, R46, R51, -1 ;  /* 0xbf8000002e007423 */ /* 0x001fc80000000033 */
[----:B------:R-:W-:-:S04]  /*2e60*/  FADD.FTZ R0, -R0, -RZ ;  /* 0x800000ff00007221 */ /* 0x000fc80000010100 */
[----:B------:R-:W-:-:S07]  /*2e70*/  FFMA R51, R51, R0, R51 ;  /* 0x0000000033337223 */ /* 0x000fce0000000033 */
.L_x_15021:
[----:B------:R-:W-:Y:S05]  /*2e80*/  BSYNC B1 ;  /* 0x0000000000017941 */ /* 0x000fea0003800000 */
.L_x_15019:
[C---:B------:R-:W-:Y:S01]  /*2e90*/  IMAD.U32 R40, R50.reuse, 0x10000, RZ ;  /* 0x0001000032287824 */ /* 0x040fe200078e00ff */
[----:B------:R-:W-:Y:S01]  /*2ea0*/  BSSY B1, `(.L_x_15022) ;  /* 0x000001e000017945 */ /* 0x000fe20003800000 */
[----:B------:R-:W-:Y:S01]  /*2eb0*/  IMAD.MOV.U32 R45, RZ, RZ, 0x3bbb989d ;  /* 0x3bbb989dff2d7424 */ /* 0x000fe200078e00ff */
[----:B------:R-:W-:-:S03]  /*2ec0*/  PRMT R50, R50, 0x7632, R50 ;  /* 0x0000763232327816 */ /* 0x000fc60000000032 */
        /* <DEDUP_REMOVED lines=17> */
[----:B------:R-:W-:-:S09]  /*2fe0*/  PRMT R43, R43, 0x7632, R43 ;  /* 0x000076322b2b7816 */ /* 0x000fd2000000002b */
[----:B------:R-:W-:Y:S05]  /*2ff0*/  @P0 BRA `(.L_x_15023) ;  /* 0x0000000000100947 */ /* 0x000fea0003800000 */
[----:B------:R-:W-:Y:S01]  /*3000*/  IMAD.MOV.U32 R0, RZ, RZ, R46 ;  /* 0x000000ffff007224 */ /* 0x000fe200078e002e */
[----:B------:R-:W-:-:S07]  /*3010*/  MOV R46, 0x3030 ;  /* 0x00003030002e7802 */ /* 0x000fce0000000f00 */
[----:B-----5:R-:W-:Y:S05]  /*3020*/  CALL.REL.NOINC `($__internal_391_$__cuda_sm20_rcp_rn_f32_slowpath) ;  /* 0x0000005c00807944 */ /* 0x020fea0003c00000 */
[----:B------:R-:W-:Y:S05]  /*3030*/  BRA `(.L_x_15024) ;  /* 0x0000000000107947 */ /* 0x000fea0003800000 */
.L_x_15023:
[----:B------:R-:W0:Y:S02]  /*3040*/  MUFU.RCP R51, R46 ;  /* 0x0000002e00337308 */ /* 0x000e240000001000 */
[----:B0-----:R-:W-:-:S04]  /*3050*/  FFMA R0, R46, R51, -1 ;  /* 0xbf8000002e007423 */ /* 0x001fc80000000033 */
[----:B------:R-:W-:-:S04]  /*3060*/  FADD.FTZ R0, -R0, -RZ ;  /* 0x800000ff00007221 */ /* 0x000fc80000010100 */
[----:B------:R-:W-:-:S07]  /*3070*/  FFMA R51, R51, R0, R51 ;  /* 0x0000000033337223 */ /* 0x000fce0000000033 */
.L_x_15024:
[----:B------:R-:W-:Y:S05]  /*3080*/  BSYNC B1 ;  /* 0x0000000000017941 */ /* 0x000fea0003800000 */
.L_x_15022:
[----:B------:R-:W-:Y:S01]  /*3090*/  MOV R45, 0x3bbb989d ;  /* 0x3bbb989d002d7802 */ /* 0x000fe20000000f00 */
[----:B------:R-:W-:Y:S01]  /*30a0*/  IMAD.U32 R50, R50, 0x10000, RZ ;  /* 0x0001000032327824 */ /* 0x000fe200078e00ff */
[----:B------:R-:W-:Y:S03]  /*30b0*/  BSSY B1, `(.L_x_15025) ;  /* 0x000001b000017945 */ /* 0x000fe60003800000 */
        /* <DEDUP_REMOVED lines=18> */
[----:B------:R-:W-:Y:S01]  /*31e0*/  IMAD.MOV.U32 R0, RZ, RZ, R46 ;  /* 0x000000ffff007224 */ /* 0x000fe200078e002e */
[----:B------:R-:W-:-:S07]  /*31f0*/  MOV R46, 0x3210 ;  /* 0x00003210002e7802 */ /* 0x000fce0000000f00 */
[----:B-----5:R-:W-:Y:S05]  /*3200*/  CALL.REL.NOINC `($__internal_391_$__cuda_sm20_rcp_rn_f32_slowpath) ;  /* 0x0000005c00087944 */ /* 0x020fea0003c00000 */
[----:B------:R-:W-:Y:S05]  /*3210*/  BRA `(.L_x_15027) ;  /* 0x0000000000107947 */ /* 0x000fea0003800000 */
.L_x_15026:
[----:B------:R-:W0:Y:S02]  /*3220*/  MUFU.RCP R51, R46 ;  /* 0x0000002e00337308 */ /* 0x000e240000001000 */
[----:B0-----:R-:W-:-:S04]  /*3230*/  FFMA R0, R46, R51, -1 ;  /* 0xbf8000002e007423 */ /* 0x001fc80000000033 */
[----:B------:R-:W-:-:S04]  /*3240*/  FADD.FTZ R0, -R0, -RZ ;  /* 0x800000ff00007221 */ /* 0x000fc80000010100 */
[----:B------:R-:W-:-:S07]  /*3250*/  FFMA R51, R51, R0, R51 ;  /* 0x0000000033337223 */ /* 0x000fce0000000033 */
.L_x_15027:
[----:B------:R-:W-:Y:S05]  /*3260*/  BSYNC B1 ;  /* 0x0000000000017941 */ /* 0x000fea0003800000 */
.L_x_15025:
[C---:B------:R-:W-:Y:S01]  /*3270*/  SHF.L.U32 R43, R49.reuse, 0x10, RZ ;  /* 0x00000010312b7819 */ /* 0x040fe200000006ff */
[----:B------:R-:W-:Y:S01]  /*3280*/  IMAD.MOV.U32 R0, RZ, RZ, 0x3bbb989d ;  /* 0x3bbb989dff007424 */ /* 0x000fe200078e00ff */
        /* <DEDUP_REMOVED lines=14> */
[----:B------:R-:W-:Y:S02]  /*3370*/  VIADD R0, R48, 0x1800000 ;  /* 0x0180000030007836 */ /* 0x000fe40000000000 */
[C---:B------:R-:W-:Y:S02]  /*3380*/  IMAD.U32 R50, R47.reuse, 0x10000, RZ ;  /* 0x000100002f327824 */ /* 0x040fe400078e00ff */
[----:B------:R-:W-:Y:S01]  /*3390*/  FMUL R40, R40, R51 ;  /* 0x0000003328287220 */ /* 0x000fe20000400000 */
[----:B------:R-:W-:Y:S02]  /*33a0*/  PRMT R47, R47, 0x7632, R47 ;  /* 0x000076322f2f7816 */ /* 0x000fe4000000002f */
[----:B------:R-:W-:-:S04]  /*33b0*/  LOP3.LUT R0, R0, 0x7f800000, RZ, 0xc0, !PT ;  /* 0x7f80000000007812 */ /* 0x000fc800078ec0ff */
[----:B------:R-:W-:-:S13]  /*33c0*/  ISETP.GT.U32.AND P0, PT, R0, 0x1ffffff, PT ;  /* 0x01ffffff0000780c */ /* 0x000fda0003f04070 */
[----:B------:R-:W-:Y:S05]  /*33d0*/  @P0 BRA `(.L_x_15029) ;  /* 0x0000000000100947 */ /* 0x000fea0003800000 */
[----:B------:R-:W-:Y:S02]  /*33e0*/  MOV R0, R48 ;  /* 0x0000003000007202 */ /* 0x000fe40000000f00 */
[----:B------:R-:W-:-:S07]  /*33f0*/  MOV R46, 0x3410 ;  /* 0x00003410002e7802 */ /* 0x000fce0000000f00 */
[----:B-----5:R-:W-:Y:S05]  /*3400*/  CALL.REL.NOINC `($__internal_391_$__cuda_sm20_rcp_rn_f32_slowpath) ;  /* 0x0000005800887944 */ /* 0x020fea0003c00000 */
[----:B------:R-:W-:Y:S05]  /*3410*/  BRA `(.L_x_15030) ;  /* 0x0000000000107947 */ /* 0x000fea0003800000 */
.L_x_15029:
[----:B------:R-:W0:Y:S02]  /*3420*/  MUFU.RCP R51, R48 ;  /* 0x0000003000337308 */ /* 0x000e240000001000 */
[----:B0-----:R-:W-:-:S04]  /*3430*/  FFMA R0, R48, R51, -1 ;  /* 0xbf80000030007423 */ /* 0x001fc80000000033 */
[----:B------:R-:W-:-:S04]  /*3440*/  FADD.FTZ R0, -R0, -RZ ;  /* 0x800000ff00007221 */ /* 0x000fc80000010100 */
[----:B------:R-:W-:-:S07]  /*3450*/  FFMA R51, R51, R0, R51 ;  /* 0x0000000033337223 */ /* 0x000fce0000000033 */
.L_x_15030:
[----:B------:R-:W-:Y:S05]  /*3460*/  BSYNC B1 ;  /* 0x0000000000017941 */ /* 0x000fea0003800000 */
.L_x_15028:
        /* <DEDUP_REMOVED lines=25> */
.L_x_15032:
[----:B------:R-:W0:Y:S02]  /*3600*/  MUFU.RCP R51, R48 ;  /* 0x0000003000337308 */ /* 0x000e240000001000 */
[----:B0-----:R-:W-:-:S04]  /*3610*/  FFMA R0, R48, R51, -1 ;  /* 0xbf80000030007423 */ /* 0x001fc80000000033 */
[----:B------:R-:W-:-:S04]  /*3620*/  FADD.FTZ R0, -R0, -RZ ;  /* 0x800000ff00007221 */ /* 0x000fc80000010100 */
[----:B------:R-:W-:-:S07]  /*3630*/  FFMA R51, R51, R0, R51 ;  /* 0x0000000033337223 */ /* 0x000fce0000000033 */
.L_x_15033:
[----:B------:R-:W-:Y:S05]  /*3640*/  BSYNC B1 ;  /* 0x0000000000017941 */ /* 0x000fea0003800000 */
.L_x_15031:
[----:B------:R-:W-:Y:S01]  /*3650*/  LOP3.LUT R46, R21, 0x1, RZ, 0xfc, !PT ;  /* 0x00000001152e7812 */ /* 0x000fe200078efcff */
[----:B------:R-:W-:Y:S01]  /*3660*/  FADD R0, -R51, 1 ;  /* 0x3f80000033007421 */ /* 0x000fe20000000100 */
[----:B------:R-:W-:Y:S01]  /*3670*/  FMNMX R43, R39, |R42|, !PT ;  /* 0x4000002a272b7209 */ /* 0x000fe20007800000 */
[----:B------:R-:W-:Y:S01]  /*3680*/  FMUL R39, R42, R23 ;  /* 0x000000172a277220 */ /* 0x000fe20000400000 */
[----:B------:R-:W-:Y:S01]  /*3690*/  ISETP.GE.U32.AND P0, PT, R46, R29, PT ;  /* 0x0000001d2e00720c */ /* 0x000fe20003f06070 */
[----:B------:R-:W-:Y:S01]  /*36a0*/  FMUL R0, R0, R51 ;  /* 0x0000003300007220 */ /* 0x000fe20000400000 */
[----:B------:R-:W-:Y:S01]  /*36b0*/  FMUL R45, R34, R23 ;  /* 0x00000017222d7220 */ /* 0x000fe20000400000 */
[----:B------:R-:W-:Y:S01]  /*36c0*/  FMNMX R43, |R4|, R43, !PT ;  /* 0x0000002b042b7209 */ /* 0x000fe20007800200 */
[----:B------:R-:W-:Y:S01]  /*36d0*/  BSSY B0, `(.L_x_15034) ;  /* 0x0000019000007945 */ /* 0x000fe20003800000 */
[----:B------:R-:W-:Y:S01]  /*36e0*/  ISETP.GE.U32.OR P0, PT, R35, R28, P0 ;  /* 0x0000001c2300720c */ /* 0x000fe20000706470 */
[----:B------:R-:W-:Y:S01]  /*36f0*/  FFMA R0, R49, R0, R51 ;  /* 0x0000000031007223 */ /* 0x000fe20000000033 */
[----:B------:R-:W-:Y:S01]  /*3700*/  FADD R51, RZ, R42 ;  /* 0x0000002aff337221 */ /* 0x000fe20000000000 */
[----:B------:R-:W-:-:S02]  /*3710*/  F2FP.SATFINITE.E4M3.F32.PACK_AB_MERGE_C R42, RZ, R39, RZ ;  /* 0x00000027ff2a723e */ /* 0x000fc400048070ff */
[----:B------:R-:W-:Y:S01]  /*3720*/  F2FP.SATFINITE.E4M3.F32.PACK_AB_MERGE_C R39, RZ, R45, RZ ;  /* 0x0000002dff27723e */ /* 0x000fe200048070ff */
[C---:B------:R-:W-:Y:S01]  /*3730*/  FADD R51, R34.reuse, R51 ;  /* 0x0000003322337221 */ /* 0x040fe20000000000 */
[----:B------:R-:W-:Y:S01]  /*3740*/  FMNMX R46, |R34|, R43, !PT ;  /* 0x0000002b222e7209 */ /* 0x000fe20007800200 */
[-C--:B------:R-:W-:Y:S01]  /*3750*/  FMUL R43, R4, R23.reuse ;  /* 0x00000017042b7220 */ /* 0x080fe20000400000 */
[----:B------:R-:W-:Y:S01]  /*3760*/  LOP3.LUT R45, R42, 0xff, RZ, 0xc0, !PT ;  /* 0x000000ff2a2d7812 */ /* 0x000fe200078ec0ff */
[----:B------:R-:W-:Y:S01]  /*3770*/  FMUL R0, R47, R0 ;  /* 0x000000002f007220 */ /* 0x000fe20000400000 */
[----:B------:R-:W-:Y:S01]  /*3780*/  LOP3.LUT R34, R39, 0xffff, RZ, 0xc0, !PT ;  /* 0x0000ffff27227812 */ /* 0x000fe200078ec0ff */
[----:B------:R-:W-:Y:S01]  /*3790*/  FMUL R47, R3, R23 ;  /* 0x00000017032f7220 */ /* 0x000fe20000400000 */
[----:B------:R-:W-:Y:S02]  /*37a0*/  F2FP.SATFINITE.E4M3.F32.PACK_AB_MERGE_C R43, RZ, R43, RZ ;  /* 0x0000002bff2b723e */ /* 0x000fe400048070ff */
        /* <DEDUP_REMOVED lines=11> */
.L_x_15035:
[----:B------:R-:W-:Y:S05]  /*3860*/  BSYNC B0 ;  /* 0x0000000000007941 */ /* 0x000fea0003800000 */
.L_x_15034:
[----:B------:R-:W-:Y:S01]  /*3870*/  BSSY B0, `(.L_x_15036) ;  /* 0x000000c000007945 */ /* 0x000fe20003800000 */
[----:B------:R-:W-:-:S03]  /*3880*/  F2FP.SATFINITE.E4M3.F32.PACK_AB_MERGE_C R48, RZ, R47, RZ ;  /* 0x0000002fff30723e */ /* 0x000fc600048070ff */
        /* <DEDUP_REMOVED lines=10> */
.L_x_15037:
[----:B------:R-:W-:Y:S05]  /*3930*/  BSYNC B0 ;  /* 0x0000000000007941 */ /* 0x000fea0003800000 */
.L_x_15036:
[-C--:B------:R-:W-:Y:S01]  /*3940*/  FMUL R52, R2, R23.reuse ;  /* 0x0000001702347220 */ /* 0x080fe20000400000 */
[-C--:B------:R-:W-:Y:S01]  /*3950*/  FMUL R47, R40, R23.reuse ;  /* 0x00000017282f7220 */ /* 0x080fe20000400000 */
[----:B------:R-:W-:Y:S01]  /*3960*/  LOP3.LUT R53, R43, 0xff, RZ, 0xc0, !PT ;  /* 0x000000ff2b357812 */ /* 0x000fe200078ec0ff */
[----:B------:R-:W-:Y:S01]  /*3970*/  BSSY B0, `(.L_x_15038) ;  /* 0x0000013000007945 */ /* 0x000fe20003800000 */
[----:B01----:R-:W-:Y:S01]  /*3980*/  LOP3.LUT R34, R48, 0xffff, RZ, 0xc0, !PT ;  /* 0x0000ffff30227812 */ /* 0x003fe200078ec0ff */
[----:B------:R-:W-:Y:S01]  /*3990*/  FMUL R39, R50, R23 ;  /* 0x0000001732277220 */ /* 0x000fe20000400000 */
[----:B------:R-:W-:Y:S02]  /*39a0*/  F2FP.SATFINITE.E4M3.F32.PACK_AB_MERGE_C R52, RZ, R52, RZ ;  /* 0x00000034ff34723e */ /* 0x000fe400048070ff */
[----:B------:R-:W-:Y:S02]  /*39b0*/  PRMT R53, R34, 0x7604, R53 ;  /* 0x0000760422357816 */ /* 0x000fe40000000035 */
[----:B------:R-:W-:Y:S01]  /*39c0*/  F2FP.SATFINITE.E4M3.F32.PACK_AB_MERGE_C R47, RZ, R47, RZ ;  /* 0x0000002fff2f723e */ /* 0x000fe200048070ff */
[----:B------:R-:W-:Y:S06]  /*39d0*/  @P0 BRA `(.L_x_15039) ;  /* 0x0000000000300947 */ /* 0x000fec0003800000 */
[----:B------:R-:W-:Y:S01]  /*39e0*/  LOP3.LUT R21, R22, 0x1c, RZ, 0xc0, !PT ;  /* 0x0000001c16157812 */ /* 0x000fe200078ec0ff */
[----:B------:R-:W-:Y:S01]  /*39f0*/  ULDC.64 UR4, c[0x0][0x258] ;  /* 0x0000960000047ab9 */ /* 0x000fe20000000a00 */
[----:B------:R-:W-:Y:S01]  /*3a00*/  PRMT R43, R47, 0x7604, R52 ;  /* 0x000076042f2b7816 */ /* 0x000fe20000000034 */
        /* <DEDUP_REMOVED lines=9> */
.L_x_15039:
[----:B------:R-:W-:Y:S05]  /*3aa0*/  BSYNC B0 ;  /* 0x0000000000007941 */ /* 0x000fea0003800000 */
.L_x_15038:
[----:B------:R-:W-:Y:S01]  /*3ab0*/  FMUL R48, R0, R23 ;  /* 0x0000001700307220 */ /* 0x000fe20000400000 */
[----:B------:R-:W-:Y:S01]  /*3ac0*/  BSSY B0, `(.L_x_15040) ;  /* 0x0000010000007945 */ /* 0x000fe20003800000 */
[----:B------:R-:W-:-:S03]  /*3ad0*/  F2FP.SATFINITE.E4M3.F32.PACK_AB_MERGE_C R39, RZ, R39, RZ ;  /* 0x00000027ff27723e */ /* 0x000fc600048070ff */
[----:B------:R-:W-:Y:S01]  /*3ae0*/  F2FP.SATFINITE.E4M3.F32.PACK_AB_MERGE_C R48, RZ, R48, RZ ;  /* 0x00000030ff30723e */ /* 0x000fe200048070ff */
[----:B------:R-:W-:Y:S06]  /*3af0*/  @P0 BRA `(.L_x_15041) ;  /* 0x0000000000300947 */ /* 0x000fec0003800000 */
[----:B------:R-:W-:-:S04]  /*3b00*/  LOP3.LUT R21, R22, 0x1c, RZ, 0xc0, !PT ;  /* 0x0000001c16157812 */ /* 0x000fc800078ec0ff */
[----:B0-----:R-:W-:-:S04]  /*3b10*/  IADD3 R34, R38, -0x1, -R21 ;  /* 0xffffffff26227810 */ /* 0x001fc80007ffe815 */
[----:B------:R-:W-:-:S04]  /*3b20*/  LOP3.LUT R35, R34, 0x1f, RZ, 0xc0, !PT ;  /* 0x0000001f22237812 */ /* 0x000fc800078ec0ff */
[----:B------:R-:W-:-:S04]  /*3b30*/  IADD3 R34, P0, R35, R18, RZ ;  /* 0x0000001223227210 */ /* 0x000fc80007f1e0ff */
[----:B------:R-:W-:-:S03]  /*3b40*/  IADD3.X R35, RZ, R17, RZ, P0, !PT ;  /* 0x00000011ff237210 */ /* 0x000fc600007fe4ff */
[----:B------:R-:W-:-:S04]  /*3b50*/  IMAD.WIDE.U32 R34, R41, 0x3, R34 ;  /* 0x0000000329227825 */ /* 0x000fc800078e0022 */
[----:B------:R-:W-:Y:S01]  /*3b60*/  IMAD R41, R44, 0x3, RZ ;  /* 0x000000032c297824 */ /* 0x000fe200078e02ff */
[----:B------:R-:W-:-:S03]  /*3b70*/  LEA R42, P0, R34, R20, 0x1 ;  /* 0x00000014222a7211 */ /* 0x000fc600078008ff */
[----:B------:R-:W-:-:S05]  /*3b80*/  IMAD.IADD R35, R41, 0x1, R35 ;  /* 0x0000000129237824 */ /* 0x000fca00078e0223 */
[----:B------:R-:W-:Y:S02]  /*3b90*/  LEA.HI.X R43, R34, R19, R35, 0x1, P0 ;  /* 0x00000013222b7211 */ /* 0x000fe400000f0c23 */
[----:B------:R-:W-:-:S05]  /*3ba0*/  PRMT R35, R48, 0x7604, R39 ;  /* 0x0000760430237816 */ /* 0x000fca0000000027 */
[----:B------:R1:W-:Y:S02]  /*3bb0*/  STG.E.U16 desc[UR10][R42.64], R35 ;  /* 0x000000232a007986 */ /* 0x0003e4000c10150a */
.L_x_15041:
[----:B------:R-:W-:Y:S05]  /*3bc0*/  BSYNC B0 ;  /* 0x0000000000007941 */ /* 0x000fea0003800000 */
.L_x_15040:
[----:B01----:R-:W0:Y:S01]  /*3bd0*/  LDC.64 R34, c[0x0][0x258] ;  /* 0x00009600ff227b82 */ /* 0x003e220000000a00 */
[----:B------:R-:W-:Y:S01]  /*3be0*/  LOP3.LUT R41, R22, 0x1ffffffc, RZ, 0xc0, !PT ;  /* 0x1ffffffc16297812 */ /* 0x000fe200078ec0ff */
[----:B------:R-:W-:Y:S01]  /*3bf0*/  IMAD.U32 R54, R52, 0x10000, RZ ;  /* 0x0001000034367824 */ /* 0x000fe200078e00ff */
[----:B------:R-:W-:Y:S01]  /*3c00*/  LOP3.LUT R42, R21, 0x3, RZ, 0xfc, !PT ;  /* 0x00000003152a7812 */ /* 0x000fe200078efcff */
[----:B------:R-:W-:Y:S01]  /*3c10*/  FADD R4, RZ, R4 ;  /* 0x00000004ff047221 */ /* 0x000fe20000000000 */
[----:B------:R-:W-:Y:S01]  /*3c20*/  IADD3 R41, R38, 0x1d, -R41 ;  /* 0x0000001d26297810 */ /* 0x000fe20007ffe829 */
[----:B------:R-:W-:Y:S01]  /*3c30*/  FADD R51, R2, R51 ;  /* 0x0000003302337221 */ /* 0x000fe20000000000 */
[----:B------:R-:W-:Y:S01]  /*3c40*/  ISETP.GE.U32.AND P0, PT, R42, R29, PT ;  /* 0x0000001d2a00720c */ /* 0x000fe20003f06070 */
[----:B------:R-:W-:Y:S01]  /*3c50*/  FADD R49, R3, R4 ;  /* 0x0000000403317221 */ /* 0x000fe20000000000 */
[----:B------:R-:W-:Y:S02]  /*3c60*/  LOP3.LUT R42, R41, 0x1f, RZ, 0xc0, !PT ;  /* 0x0000001f292a7812 */ /* 0x000fe400078ec0ff */
[----:B------:R-:W-:-:S02]  /*3c70*/  FMNMX R55, |R3|, R46, !PT ;  /* 0x0000002e03377209 */ /* 0x000fc40007800200 */
[----:B------:R-:W-:Y:S02]  /*3c80*/  ISETP.LT.U32.AND P0, PT, R42, R28, !P0 ;  /* 0x0000001c2a00720c */ /* 0x000fe40004701070 */
[----:B------:R-:W-:Y:S02]  /*3c90*/  LOP3.LUT R45, R45, 0xffff, RZ, 0xc0, !PT ;  /* 0x0000ffff2d2d7812 */ /* 0x000fe400078ec0ff */
[----:B------:R-:W-:Y:S02]  /*3ca0*/  FMNMX R55, |R2|, R55, !PT ;  /* 0x0000003702377209 */ /* 0x000fe40007800200 */
[----:B------:R-:W-:Y:S02]  /*3cb0*/  LOP3.LUT R54, R45, 0xff0000, R54, 0xf8, !PT ;  /* 0x00ff00002d367812 */ /* 0x000fe400078ef836 */
[----:B------:R-:W-:Y:S02]  /*3cc0*/  SHF.L.U32 R41, R47, 0x10, RZ ;  /* 0x000000102f297819 */ /* 0x000fe400000006ff */
[----:B------:R-:W-:-:S02]  /*3cd0*/  LOP3.LUT R4, R53, 0xffff, RZ, 0xc0, !PT ;  /* 0x0000ffff35047812 */ /* 0x000fc400078ec0ff */
[C-C-:B0-----:R-:W-:Y:S01]  /*3ce0*/  SHF.R.U64 R2, R34.reuse, 0x1, R35.reuse ;  /* 0x0000000122027819 */ /* 0x141fe20000001223 */
[C---:B------:R-:W-:Y:S01]  /*3cf0*/  @P0 IMAD.SHL.U32 R43, R34.reuse, 0x2, RZ ;  /* 0x00000002222b0824 */ /* 0x040fe200078e00ff */
[--C-:B------:R-:W-:Y:S02]  /*3d00*/  @P0 SHF.L.U64.HI R45, R34, 0x1, R35.reuse ;  /* 0x00000001222d0819 */ /* 0x100fe40000010223 */
[----:B------:R-:W-:Y:S02]  /*3d10*/  LEA R3, P1, R2, R18, 0x2 ;  /* 0x0000001202037211 */ /* 0x000fe400078210ff */
[----:B------:R-:W-:Y:S02]  /*3d20*/  SHF.R.U32.HI R35, RZ, 0x1, R35 ;  /* 0x00000001ff237819 */ /* 0x000fe40000011623 */
[----:B------:R-:W-:Y:S02]  /*3d30*/  LOP3.LUT R41, R4, 0xff0000, R41, 0xf8, !PT ;  /* 0x00ff000004297812 */ /* 0x000fe400078ef829 */
[----:B------:R-:W-:-:S02]  /*3d40*/  IADD3 R42, P2, R42, R3, RZ ;  /* 0x000000032a2a7210 */ /* 0x000fc40007f5e0ff */
[----:B------:R-:W-:Y:S02]  /*3d50*/  @P0 LOP3.LUT R43, R43, 0xfffffffc, RZ, 0xc0, !PT ;  /* 0xfffffffc2b2b0812 */ /* 0x000fe400078ec0ff */
[----:B------:R-:W-:Y:S02]  /*3d60*/  LEA.HI.X R4, R2, R17, R35, 0x2, P1 ;  /* 0x0000001102047211 */ /* 0x000fe400008f1423 */
[----:B------:R-:W-:Y:S02]  /*3d70*/  @P0 IADD3 R17, P1, R43, R42, RZ ;  /* 0x0000002a2b110210 */ /* 0x000fe40007f3e0ff */
[----:B------:R-:W-:Y:S01]  /*3d80*/  @P0 LOP3.LUT R45, R45, 0x3fffffff, RZ, 0xc0, !PT ;  /* 0x3fffffff2d2d0812 */ /* 0x000fe200078ec0ff */
[----:B------:R-:W-:Y:S02]  /*3d90*/  IMAD.X R43, RZ, RZ, R4, P2 ;  /* 0x000000ffff2b7224 */ /* 0x000fe400010e0604 */
[----:B------:R-:W-:-:S03]  /*3da0*/  @P0 IMAD.SHL.U32 R46, R17, 0x4, RZ ;  /* 0x00000004112e0824 */ /* 0x000fc600078e00ff */
[----:B------:R-:W-:Y:S01]  /*3db0*/  @P0 IADD3.X R18, R45, R43, RZ, P1, !PT ;  /* 0x0000002b2d120210 */ /* 0x000fe20000ffe4ff */
[----:B------:R-:W-:Y:S01]  /*3dc0*/  @P0 IMAD.WIDE.U32 R44, R2, 0x5, R42 ;  /* 0x00000005022c0825 */ /* 0x000fe200078e002a */
[----:B------:R-:W-:Y:S02]  /*3dd0*/  @P0 IADD3 R52, P1, R46, R27, RZ ;  /* 0x0000001b2e340210 */ /* 0x000fe40007f3e0ff */
[----:B------:R-:W-:Y:S01]  /*3de0*/  @P0 SHF.L.U64.HI R17, R17, 0x2, R18 ;  /* 0x0000000211110819 */ /* 0x000fe20000010212 */
[----:B------:R-:W-:Y:S01]  /*3df0*/  @P0 IMAD R57, R35, 0x5, RZ ;  /* 0x0000000523390824 */ /* 0x000fe200078e02ff */
[----:B------:R-:W-:Y:S02]  /*3e00*/  LOP3.LUT R39, R39, 0xffff, RZ, 0xc0, !PT ;  /* 0x0000ffff27277812 */ /* 0x000fe400078ec0ff */
[----:B------:R-:W-:Y:S01]  /*3e10*/  @!P0 MOV R18, RZ ;  /* 0x000000ff00128202 */ /* 0x000fe20000000f00 */
[----:B------:R-:W-:Y:S01]  /*3e20*/  @P0 IMAD.X R53, R17, 0x1, R25, P1 ;  /* 0x0000000111350824 */ /* 0x000fe200008e0619 */
[----:B------:R-:W-:-:S02]  /*3e30*/  @P0 IADD3 R45, R57, R45, RZ ;  /* 0x0000002d392d0210 */ /* 0x000fc40007ffe0ff */
[----:B------:R-:W-:Y:S02]  /*3e40*/  @P0 IADD3 R46, P1, R46, R26, RZ ;  /* 0x0000001a2e2e0210 */ /* 0x000fe40007f3e0ff */
[C---:B------:R-:W-:Y:S01]  /*3e50*/  @P0 SHF.L.U64.HI R45, R44.reuse, 0x2, R45 ;  /* 0x000000022c2d0819 */ /* 0x040fe2000001022d */
[----:B------:R-:W-:Y:S01]  /*3e60*/  @P0 IMAD.SHL.U32 R44, R44, 0x4, RZ ;  /* 0x000000042c2c0824 */ /* 0x000fe200078e00ff */
[----:B------:R0:W5:Y:S01]  /*3e70*/  @P0 LDG.E R18, desc[UR10][R52.64] ;  /* 0x0000000a34120981 */ /* 0x000162000c1e1900 */
[----:B------:R-:W-:Y:S02]  /*3e80*/  @P0 IMAD.X R47, R17, 0x1, R24, P1 ;  /* 0x00000001112f0824 */ /* 0x000fe400008e0618 */
[----:B------:R-:W-:Y:S02]  /*3e90*/  @!P0 IMAD.MOV.U32 R17, RZ, RZ, RZ ;  /* 0x000000ffff118224 */ /* 0x000fe400078e00ff */
[----:B------:R-:W-:Y:S01]  /*3ea0*/  IMAD R34, R39, 0x1000000, R54 ;  /* 0x0100000027227824 */ /* 0x000fe200078e0236 */
[----:B------:R-:W-:-:S03]  /*3eb0*/  @P0 IADD3 R54, P1, R44, R27, RZ ;  /* 0x0000001b2c360210 */ /* 0x000fc60007f3e0ff */
[----:B------:R1:W5:Y:S01]  /*3ec0*/  @P0 LDG.E R17, desc[UR10][R46.64] ;  /* 0x0000000a2e110981 */ /* 0x000362000c1e1900 */
[----:B0-----:R-:W-:Y:S01]  /*3ed0*/  FMNMX R53, |R40|, R55, !PT ;  /* 0x0000003728357209 */ /* 0x001fe20007800200 */
[----:B------:R-:W-:Y:S01]  /*3ee0*/  FADD R56, R50, R51 ;  /* 0x0000003332387221 */ /* 0x000fe20000000000 */
[----:B------:R-:W-:Y:S01]  /*3ef0*/  @P0 IADD3.X R55, R45, R25, RZ, P1, !PT ;  /* 0x000000192d370210 */ /* 0x000fe20000ffe4ff */
[----:B------:R-:W-:Y:S01]  /*3f00*/  FADD R49, R40, R49 ;  /* 0x0000003128317221 */ /* 0x000fe20000000000 */
[----:B------:R-:W-:Y:S01]  /*3f10*/  @P0 IMAD R51, R35, 0x7, RZ ;  /* 0x0000000723330824 */ /* 0x000fe200078e02ff */
[----:B------:R-:W-:Y:S01]  /*3f20*/  @!P0 MOV R39, RZ ;  /* 0x000000ff00278202 */ /* 0x000fe20000000f00 */
[----:B------:R-:W-:Y:S01]  /*3f30*/  @!P0 IMAD.MOV.U32 R40, RZ, RZ, RZ ;  /* 0x000000ffff288224 */ /* 0x000fe200078e00ff */
[----:B-1----:R-:W-:Y:S01]  /*3f40*/  @P0 IADD3 R46, P1, R44, R26, RZ ;  /* 0x0000001a2c2e0210 */ /* 0x002fe20007f3e0ff */
[----:B------:R-:W-:Y:S01]  /*3f50*/  @P0 IMAD.MOV.U32 R44, RZ, RZ, R42 ;  /* 0x000000ffff2c0224 */ /* 0x000fe200078e002a */
[----:B------:R-:W-:-:S03]  /*3f60*/  FMNMX R53, |R50|, R53, !PT ;  /* 0x0000003532357209 */ /* 0x000fc60007800200 */
[----:B------:R0:W5:Y:S01]  /*3f70*/  @P0 LDG.E R40, desc[UR10][R54.64] ;  /* 0x0000000a36280981 */ /* 0x000162000c1e1900 */
[----:B------:R-:W-:Y:S02]  /*3f80*/  @P0 IMAD.X R47, R45, 0x1, R24, P1 ;  /* 0x000000012d2f0824 */ /* 0x000fe400008e0618 */
[----:B------:R-:W-:-:S03]  /*3f90*/  @P0 IMAD.MOV.U32 R45, RZ, RZ, R43 ;  /* 0x000000ffff2d0224 */ /* 0x000fc600078e002b */
[----:B------:R1:W5:Y:S01]  /*3fa0*/  @P0 LDG.E R39, desc[UR10][R46.64] ;  /* 0x0000000a2e270981 */ /* 0x000362000c1e1900 */
[----:B------:R-:W-:Y:S01]  /*3fb0*/  @P0 IMAD.WIDE.U32 R44, R2, 0x7, R44 ;  /* 0x00000007022c0825 */ /* 0x000fe200078e002c */
[----:B------:R-:W-:-:S03]  /*3fc0*/  LOP3.LUT R48, R48, 0xffff, RZ, 0xc0, !PT ;  /* 0x0000ffff30307812 */ /* 0x000fc600078ec0ff */
[----:B0-----:R-:W-:Y:S01]  /*3fd0*/  FADD R54, R0, R49 ;  /* 0x0000003100367221 */ /* 0x001fe20000000000 */
[----:B------:R-:W-:Y:S01]  /*3fe0*/  @P0 IMAD.WIDE.U32 R42, R2, 0x6, R42 ;  /* 0x00000006022a0825 */ /* 0x000fe200078e002a */
[----:B------:R-:W-:-:S03]  /*3ff0*/  @P0 IADD3 R45, R51, R45, RZ ;  /* 0x0000002d332d0210 */ /* 0x000fc60007ffe0ff */
[----:B------:R-:W-:Y:S01]  /*4000*/  IMAD R41, R48, 0x1000000, R41 ;  /* 0x0100000030297824 */ /* 0x000fe200078e0229 */
[C---:B------:R-:W-:Y:S01]  /*4010*/  @P0 SHF.L.U64.HI R52, R44.reuse, 0x2, R45 ;  /* 0x000000022c340819 */ /* 0x040fe2000001022d */
[----:B------:R-:W-:Y:S01]  /*4020*/  @P0 IMAD.SHL.U32 R45, R44, 0x4, RZ ;  /* 0x000000042c2d0824 */ /* 0x000fe200078e00ff */
[----:B------:R-:W-:Y:S01]  /*4030*/  IADD3 R44, R21, 0x1, R38 ;  /* 0x00000001152c7810 */ /* 0x000fe20007ffe026 */
[----:B-1----:R-:W-:-:S03]  /*4040*/  @P0 IMAD R47, R35, 0x6, RZ ;  /* 0x00000006232f0824 */ /* 0x002fc600078e02ff */
[-C--:B------:R-:W-:Y:S02]  /*4050*/  @P0 IADD3 R50, P1, R45, R26.reuse, RZ ;  /* 0x0000001a2d320210 */ /* 0x080fe40007f3e0ff */
[----:B------:R-:W-:Y:S01]  /*4060*/  @P0 IADD3 R47, R47, R43, RZ ;  /* 0x0000002b2f2f0210 */ /* 0x000fe20007ffe0ff */
[----:B------:R-:W-:Y:S01]  /*4070*/  @P0 IMAD.SHL.U32 R43, R42, 0x4, RZ ;  /* 0x000000042a2b0824 */ /* 0x000fe200078e00ff */
[----:B------:R-:W-:Y:S01]  /*4080*/  LOP3.LUT R57, R44, 0x1f, RZ, 0xc0, !PT ;  /* 0x0000001f2c397812 */ /* 0x000fe200078ec0ff */
[----:B------:R-:W-:Y:S01]  /*4090*/  @P0 IMAD.X R51, R52, 0x1, R24, P1 ;  /* 0x0000000134330824 */ /* 0x000fe200008e0618 */
[----:B------:R-:W-:Y:S02]  /*40a0*/  @P0 SHF.L.U64.HI R47, R42, 0x2, R47 ;  /* 0x000000022a2f0819 */ /* 0x000fe4000001022f */
[C---:B------:R-:W-:Y:S01]  /*40b0*/  @P0 IADD3 R44, P2, R43.reuse, R26, RZ ;  /* 0x0000001a2b2c0210 */ /* 0x040fe20007f5e0ff */
[----:B------:R-:W0:Y:S01]  /*40c0*/  SHFL.IDX PT, R55, R56, R57, 0x1f ;  /* 0x00001f3938377589 */ /* 0x000e2200000e0000 */
[----:B------:R-:W-:-:S02]  /*40d0*/  @P0 IADD3 R48, P1, R43, R27, RZ ;  /* 0x0000001b2b300210 */ /* 0x000fc40007f3e0ff */
[----:B------:R-:W-:Y:S01]  /*40e0*/  @P0 IADD3 R46, P3, R45, R27, RZ ;  /* 0x0000001b2d2e0210 */ /* 0x000fe20007f7e0ff */
[C---:B------:R-:W-:Y:S01]  /*40f0*/  @P0 IMAD.X R45, R47.reuse, 0x1, R24, P2 ;  /* 0x000000012f2d0824 */ /* 0x040fe200010e0618 */
[----:B------:R-:W-:Y:S01]  /*4100*/  @!P0 MOV R42, RZ ;  /* 0x000000ff002a8202 */ /* 0x000fe20000000f00 */
[----:B------:R-:W-:Y:S01]  /*4110*/  @P0 IMAD.X R49, R47, 0x1, R25, P1 ;  /* 0x000000012f310824 */ /* 0x000fe200008e0619 */
[----:B------:R-:W-:Y:S01]  /*4120*/  @P0 IADD3.X R47, R52, R25, RZ, P3, !PT ;  /* 0x00000019342f0210 */ /* 0x000fe20001ffe4ff */
[----:B------:R-:W-:Y:S01]  /*4130*/  HFMA2.MMA R25, -RZ, RZ, 0.96630859375, -0.0022525787353515625 ;  /* 0x3bbb989dff197435 */ /* 0x000fe200000001ff */
[----:B-----5:R-:W-:Y:S01]  /*4140*/  IMAD.U32 R24, R15, 0x10000, RZ ;  /* 0x000100000f187824 */ /* 0x020fe200078e00ff */
[----:B------:R-:W1:Y:S01]  /*4150*/  SHFL.IDX PT, R54, R54, R57, 0x1f ;  /* 0x00001f3936367589 */ /* 0x000e6200000e0000 */
[----:B------:R-:W-:-:S03]  /*4160*/  @!P0 CS2R R26, SRZ ;  /* 0x00000000001a8805 */ /* 0x000fc6000001ff00 */
[----:B------:R2:W5:Y:S04]  /*4170*/  @P0 LDG.E R42, desc[UR10][R50.64] ;  /* 0x0000000a322a0981 */ /* 0x000568000c1e1900 */
[----:B------:R-:W-:Y:S01]  /*4180*/  FFMA.SAT R25, -R24, R25, 0.5 ;  /* 0x3f00000018197423 */ /* 0x000fe20000002119 */
[----:B------:R3:W5:Y:S01]  /*4190*/  @P0 LDG.E R26, desc[UR10][R48.64] ;  /* 0x0000000a301a0981 */ /* 0x000762000c1e1900 */
[----:B------:R-:W-:-:S03]  /*41a0*/  @!P0 IMAD.MOV.U32 R43, RZ, RZ, RZ ;  /* 0x000000ffff2b8224 */ /* 0x000fc600078e00ff */
[----:B------:R-:W5:Y:S01]  /*41b0*/  @P0 LDG.E R27, desc[UR10][R46.64] ;  /* 0x0000000a2e1b0981 */ /* 0x000f62000c1e1900 */
[----:B--2---:R-:W-:-:S03]  /*41c0*/  IMAD.MOV.U32 R50, RZ, RZ, 0x437c0000 ;  /* 0x437c0000ff327424 */ /* 0x004fc600078e00ff */
[----:B------:R2:W5:Y:S01]  /*41d0*/  @P0 LDG.E R43, desc[UR10][R44.64] ;  /* 0x0000000a2c2b0981 */ /* 0x000562000c1e1900 */
[----:B------:R-:W-:-:S04]  /*41e0*/  FFMA.RM R25, R25, R50, 12582913 ;  /* 0x4b40000119197423 */ /* 0x000fc80000004032 */
[----:B---3--:R-:W-:-:S04]  /*41f0*/  FADD R49, R25, -12583039 ;  /* 0xcb40007f19317421 */ /* 0x008fc80000000000 */
[----:B------:R-:W-:-:S04]  /*4200*/  FFMA R49, -R24, 1.4426950216293334961, -R49 ;  /* 0x3fb8aa3b18317823 */ /* 0x000fc80000000931 */
[----:B------:R-:W-:-:S04]  /*4210*/  FFMA R49, -R24, 1.925963033500011079e-08, R49 ;  /* 0x32a5706018317823 */ /* 0x000fc80000000131 */
[----:B------:R-:W3:Y:S01]  /*4220*/  MUFU.EX2 R48, R49 ;  /* 0x0000003100307308 */ /* 0x000ee20000000800 */
[----:B------:R-:W-:-:S04]  /*4230*/  IMAD.SHL.U32 R25, R25, 0x800000, RZ ;  /* 0x0080000019197824 */ /* 0x000fc800078e00ff */
[----:B---3--:R-:W-:-:S05]  /*4240*/  FFMA R48, R25, R48, 1 ;  /* 0x3f80000019307423 */ /* 0x008fca0000000030 */
[----:B------:R-:W-:-:S04]  /*4250*/  IADD3 R25, R48, 0x1800000, RZ ;  /* 0x0180000030197810 */ /* 0x000fc80007ffe0ff */
[----:B--2---:R-:W-:-:S04]  /*4260*/  LOP3.LUT R44, R25, 0x7f800000, RZ, 0xc0, !PT ;  /* 0x7f800000192c7812 */ /* 0x004fc800078ec0ff */
[----:B------:R-:W-:Y:S02]  /*4270*/  ISETP.GT.U32.AND P0, PT, R44, 0x1ffffff, PT ;  /* 0x01ffffff2c00780c */ /* 0x000fe40003f04070 */
[----:B------:R-:W-:Y:S01]  /*4280*/  FMNMX R25, |R0|, R53, !PT ;  /* 0x0000003500197209 */ /* 0x000fe20007800200 */
[----:B------:R-:W-:Y:S01]  /*4290*/  BSSY B1, `(.L_x_15042) ;  /* 0x0000012000017945 */ /* 0x000fe20003800000 */
[----:B------:R-:W-:Y:S02]  /*42a0*/  IADD3 R0, R38, 0x1e, -R21 ;  /* 0x0000001e26007810 */ /* 0x000fe40007ffe815 */
[----:B------:R-:W-:Y:S01]  /*42b0*/  PRMT R44, R15, 0x7632, R44 ;  /* 0x000076320f2c7816 */ /* 0x000fe2000000002c */
[----:B------:R-:W-:Y:S01]  /*42c0*/  IMAD.U32 R15, R16, 0x10000, RZ ;  /* 0x00010000100f7824 */ /* 0x000fe200078e00ff */
[----:B------:R-:W-:Y:S01]  /*42d0*/  LOP3.LUT R50, R21, 0x2, RZ, 0xfc, !PT ;  /* 0x0000000215327812 */ /* 0x000fe200078efcff */
[----:B0-----:R-:W-:Y:S01]  /*42e0*/  FADD R6, R6, R55 ;  /* 0x0000003706067221 */ /* 0x001fe20000000000 */
[----:B-1----:R-:W-:Y:S01]  /*42f0*/  FADD R5, R5, R54 ;  /* 0x0000003605057221 */ /* 0x002fe20000000000 */
[----:B------:R-:W-:-:S02]  /*4300*/  PRMT R16, R16, 0x7632, R16 ;  /* 0x0000763210107816 */ /* 0x000fc40000000010 */
[----:B------:R-:W-:Y:S01]  /*4310*/  LOP3.LUT R21, R0, 0x1f, RZ, 0xc0, !PT ;  /* 0x0000001f00157812 */ /* 0x000fe200078ec0ff */
[----:B------:R-:W-:Y:S06]  /*4320*/  @P0 BRA `(.L_x_15043) ;  /* 0x0000000000100947 */ /* 0x000fec0003800000 */
[----:B------:R-:W-:Y:S01]  /*4330*/  IMAD.MOV.U32 R0, RZ, RZ, R48 ;  /* 0x000000ffff007224 */ /* 0x000fe200078e0030 */
[----:B------:R-:W-:-:S07]  /*4340*/  MOV R46, 0x4360 ;  /* 0x00004360002e7802 */ /* 0x000fce0000000f00 */
[----:B-----5:R-:W-:Y:S05]  /*4350*/  CALL.REL.NOINC `($__internal_391_$__cuda_sm20_rcp_rn_f32_slowpath) ;  /* 0x0000004800b47944 */ /* 0x020fea0003c00000 */
[----:B------:R-:W-:Y:S05]  /*4360*/  BRA `(.L_x_15044) ;  /* 0x0000000000107947 */ /* 0x000fea0003800000 */
.L_x_15043:
[----:B------:R-:W0:Y:S02]  /*4370*/  MUFU.RCP R51, R48 ;  /* 0x0000003000337308 */ /* 0x000e240000001000 */
[----:B0-----:R-:W-:-:S04]  /*4380*/  FFMA R0, R48, R51, -1 ;  /* 0xbf80000030007423 */ /* 0x001fc80000000033 */
[----:B------:R-:W-:-:S04]  /*4390*/  FADD.FTZ R0, -R0, -RZ ;  /* 0x800000ff00007221 */ /* 0x000fc80000010100 */
[----:B------:R-:W-:-:S07]  /*43a0*/  FFMA R51, R51, R0, R51 ;  /* 0x0000000033337223 */ /* 0x000fce0000000033 */
.L_x_15044:
[----:B------:R-:W-:Y:S05]  /*43b0*/  BSYNC B1 ;  /* 0x0000000000017941 */ /* 0x000fea0003800000 */
.L_x_15042:
        /* <DEDUP_REMOVED lines=23> */
[----:B-----5:R-:W-:Y:S05]  /*4530*/  CALL.REL.NOINC `($__internal_391_$__cuda_sm20_rcp_rn_f32_slowpath) ;  /* 0x00000048003c7944 */ /* 0x020fea0003c00000 */
[----:B------:R-:W-:Y:S05]  /*4540*/  BRA `(.L_x_15047) ;  /* 0x0000000000107947 */ /* 0x000fea0003800000 */
.L_x_15046:
[----:B------:R-:W0:Y:S02]  /*4550*/  MUFU.RCP R51, R48 ;  /* 0x0000003000337308 */ /* 0x000e240000001000 */
[----:B0-----:R-:W-:-:S04]  /*4560*/  FFMA R0, R48, R51, -1 ;  /* 0xbf80000030007423 */ /* 0x001fc80000000033 */
[----:B------:R-:W-:-:S04]  /*4570*/  FADD.FTZ R0, -R0, -RZ ;  /* 0x800000ff00007221 */ /* 0x000fc80000010100 */
[----:B------:R-:W-:-:S07]  /*4580*/  FFMA R51, R51, R0, R51 ;  /* 0x0000000033337223 */ /* 0x000fce0000000033 */
.L_x_15047:
[----:B------:R-:W-:Y:S05]  /*4590*/  BSYNC B1 ;  /* 0x0000000000017941 */ /* 0x000fea0003800000 */
.L_x_15045:
[----:B------:R-:W-:Y:S01]  /*45a0*/  HFMA2.MMA R45, -RZ, RZ, 3.7421875, 0 ;  /* 0x437c0000ff2d7435 */ /* 0x000fe200000001ff */
[C---:B------:R-:W-:Y:S01]  /*45b0*/  IMAD.U32 R15, R13.reuse, 0x10000, RZ ;  /* 0x000100000d0f7824 */ /* 0x040fe200078e00ff */
[----:B------:R-:W-:Y:S01]  /*45c0*/  BSSY B1, `(.L_x_15048) ;  /* 0x000001d000017945 */ /* 0x000fe20003800000 */
[----:B------:R-:W-:Y:S01]  /*45d0*/  IMAD.MOV.U32 R0, RZ, RZ, 0x3bbb989d ;  /* 0x3bbb989dff007424 */ /* 0x000fe200078e00ff */
[----:B------:R-:W-:-:S03]  /*45e0*/  PRMT R13, R13, 0x7632, R13 ;  /* 0x000076320d0d7816 */ /* 0x000fc6000000000d */
        /* <DEDUP_REMOVED lines=15> */
[C---:B------:R-:W-:Y:S02]  /*46e0*/  SHF.L.U32 R16, R14.reuse, 0x10, RZ ;  /* 0x000000100e107819 */ /* 0x040fe400000006ff */
[----:B------:R-:W-:-:S09]  /*46f0*/  PRMT R14, R14, 0x7632, R14 ;  /* 0x000076320e0e7816 */ /* 0x000fd2000000000e */
[----:B------:R-:W-:Y:S05]  /*4700*/  @P0 BRA `(.L_x_15049) ;  /* 0x0000000000100947 */ /* 0x000fea0003800000 */
[----:B------:R-:W-:Y:S01]  /*4710*/  IMAD.MOV.U32 R0, RZ, RZ, R48 ;  /* 0x000000ffff007224 */ /* 0x000fe200078e0030 */
[----:B------:R-:W-:-:S07]  /*4720*/  MOV R46, 0x4740 ;  /* 0x00004740002e7802 */ /* 0x000fce0000000f00 */
[----:B-----5:R-:W-:Y:S05]  /*4730*/  CALL.REL.NOINC `($__internal_391_$__cuda_sm20_rcp_rn_f32_slowpath) ;  /* 0x0000004400bc7944 */ /* 0x020fea0003c00000 */
[----:B------:R-:W-:Y:S05]  /*4740*/  BRA `(.L_x_15050) ;  /* 0x0000000000107947 */ /* 0x000fea0003800000 */
.L_x_15049:
[----:B------:R-:W0:Y:S02]  /*4750*/  MUFU.RCP R51, R48 ;  /* 0x0000003000337308 */ /* 0x000e240000001000 */
[----:B0-----:R-:W-:-:S04]  /*4760*/  FFMA R0, R48, R51, -1 ;  /* 0xbf80000030007423 */ /* 0x001fc80000000033 */
[----:B------:R-:W-:-:S04]  /*4770*/  FADD.FTZ R0, -R0, -RZ ;  /* 0x800000ff00007221 */ /* 0x000fc80000010100 */
[----:B------:R-:W-:-:S07]  /*4780*/  FFMA R51, R51, R0, R51 ;  /* 0x0000000033337223 */ /* 0x000fce0000000033 */
.L_x_15050:
[----:B------:R-:W-:Y:S05]  /*4790*/  BSYNC B1 ;  /* 0x0000000000017941 */ /* 0x000fea0003800000 */
.L_x_15048:
[----:B------:R-:W-:Y:S01]  /*47a0*/  MOV R0, 0x3bbb989d ;  /* 0x3bbb989d00007802 */ /* 0x000fe20000000f00 */
[----:B------:R-:W-:Y:S01]  /*47b0*/  IMAD.U32 R13, R13, 0x10000, RZ ;  /* 0x000100000d0d7824 */ /* 0x000fe200078e00ff */
        /* <DEDUP_REMOVED lines=23> */
.L_x_15052:
[----:B------:R-:W0:Y:S02]  /*4930*/  MUFU.RCP R51, R48 ;  /* 0x0000003000337308 */ /* 0x000e240000001000 */
[----:B0-----:R-:W-:-:S04]  /*4940*/  FFMA R0, R48, R51, -1 ;  /* 0xbf80000030007423 */ /* 0x001fc80000000033 */
[----:B------:R-:W-:-:S04]  /*4950*/  FADD.FTZ R0, -R0, -RZ ;  /* 0x800000ff00007221 */ /* 0x000fc80000010100 */
[----:B------:R-:W-:-:S07]  /*4960*/  FFMA R51, R51, R0, R51 ;  /* 0x0000000033337223 */ /* 0x000fce0000000033 */
.L_x_15053:
[----:B------:R-:W-:Y:S05]  /*4970*/  BSYNC B1 ;  /* 0x0000000000017941 */ /* 0x000fea0003800000 */
.L_x_15051:
        /* <DEDUP_REMOVED lines=21> */
[----:B------:R-:W-:-:S10]  /*4ad0*/  PRMT R12, R12, 0x7632, R12 ;  /* 0x000076320c0c7816 */ /* 0x000fd4000000000c */
[----:B------:R-:W-:Y:S05]  /*4ae0*/  @P0 BRA `(.L_x_15055) ;  /* 0x0000000000100947 */ /* 0x000fea0003800000 */
[----:B------:R-:W-:Y:S02]  /*4af0*/  MOV R0, R48 ;  /* 0x0000003000007202 */ /* 0x000fe40000000f00 */
[----:B------:R-:W-:-:S07]  /*4b00*/  MOV R46, 0x4b20 ;  /* 0x00004b20002e7802 */ /* 0x000fce0000000f00 */
[----:B-----5:R-:W-:Y:S05]  /*4b10*/  CALL.REL.NOINC `($__internal_391_$__cuda_sm20_rcp_rn_f32_slowpath) ;  /* 0x0000004000c47944 */ /* 0x020fea0003c00000 */
[----:B------:R-:W-:Y:S05]  /*4b20*/  BRA `(.L_x_15056) ;  /* 0x0000000000107947 */ /* 0x000fea0003800000 */
.L_x_15055:
[----:B------:R-:W0:Y:S02]  /*4b30*/  MUFU.RCP R51, R48 ;  /* 0x0000003000337308 */ /* 0x000e240000001000 */
[----:B0-----:R-:W-:-:S04]  /*4b40*/  FFMA R0, R48, R51, -1 ;  /* 0xbf80000030007423 */ /* 0x001fc80000000033 */
[----:B------:R-:W-:-:S04]  /*4b50*/  FADD.FTZ R0, -R0, -RZ ;  /* 0x800000ff00007221 */ /* 0x000fc80000010100 */
[----:B------:R-:W-:-:S07]  /*4b60*/  FFMA R51, R51, R0, R51 ;  /* 0x0000000033337223 */ /* 0x000fce0000000033 */
.L_x_15056:
[----:B------:R-:W-:Y:S05]  /*4b70*/  BSYNC B1 ;  /* 0x0000000000017941 */ /* 0x000fea0003800000 */
.L_x_15054:
        /* <DEDUP_REMOVED lines=25> */
.L_x_15058:
[----:B------:R-:W0:Y:S02]  /*4d10*/  MUFU.RCP R51, R48 ;  /* 0x0000003000337308 */ /* 0x000e240000001000 */
[----:B0-----:R-:W-:-:S04]  /*4d20*/  FFMA R0, R48, R51, -1 ;  /* 0xbf80000030007423 */ /* 0x001fc80000000033 */
[----:B------:R-:W-:-:S04]  /*4d30*/  FADD.FTZ R0, -R0, -RZ ;  /* 0x800000ff00007221 */ /* 0x000fc80000010100 */
[----:B------:R-:W-:-:S07]  /*4d40*/  FFMA R51, R51, R0, R51 ;  /* 0x0000000033337223 */ /* 0x000fce0000000033 */
.L_x_15059:
[----:B------:R-:W-:Y:S05]  /*4d50*/  BSYNC B1 ;  /* 0x0000000000017941 */ /* 0x000fea0003800000 */
.L_x_15057:
        /* <DEDUP_REMOVED lines=23> */
[----:B------:R-:W-:Y:S01]  /*4ed0*/  IMAD.MOV.U32 R0, RZ, RZ, R48 ;  /* 0x000000ffff007224 */ /* 0x000fe200078e0030 */
[----:B------:R-:W-:-:S07]  /*4ee0*/  MOV R46, 0x4f00 ;  /* 0x00004f00002e7802 */ /* 0x000fce0000000f00 */
[----:B-----5:R-:W-:Y:S05]  /*4ef0*/  CALL.REL.NOINC `($__internal_391_$__cuda_sm20_rcp_rn_f32_slowpath) ;  /* 0x0000003c00cc7944 */ /* 0x020fea0003c00000 */
[----:B------:R-:W-:Y:S05]  /*4f00*/  BRA `(.L_x_15062) ;  /* 0x0000000000107947 */ /* 0x000fea0003800000 */
.L_x_15061:
[----:B------:R-:W0:Y:S02]  /*4f10*/  MUFU.RCP R51, R48 ;  /* 0x0000003000337308 */ /* 0x000e240000001000 */
[----:B0-----:R-:W-:-:S04]  /*4f20*/  FFMA R0, R48, R51, -1 ;  /* 0xbf80000030007423 */ /* 0x001fc80000000033 */
[----:B------:R-:W-:-:S04]  /*4f30*/  FADD.FTZ R0, -R0, -RZ ;  /* 0x800000ff00007221 */ /* 0x000fc80000010100 */
[----:B------:R-:W-:-:S07]  /*4f40*/  FFMA R51, R51, R0, R51 ;  /* 0x0000000033337223 */ /* 0x000fce0000000033 */
.L_x_15062:
[----:B------:R-:W-:Y:S05]  /*4f50*/  BSYNC B1 ;  /* 0x0000000000017941 */ /* 0x000fea0003800000 */
.L_x_15060:
        /* <DEDUP_REMOVED lines=25> */
.L_x_15064:
[----:B------:R-:W0:Y:S02]  /*50f0*/  MUFU.RCP R51, R48 ;  /* 0x0000003000337308 */ /* 0x000e240000001000 */
[----:B0-----:R-:W-:-:S04]  /*5100*/  FFMA R0, R48, R51, -1 ;  /* 0xbf80000030007423 */ /* 0x001fc80000000033 */
[----:B------:R-:W-:-:S04]  /*5110*/  FADD.FTZ R0, -R0, -RZ ;  /* 0x800000ff00007221 */ /* 0x000fc80000010100 */
[----:B------:R-:W-:-:S07]  /*5120*/  FFMA R51, R51, R0, R51 ;  /* 0x0000000033337223 */ /* 0x000fce0000000033 */
.L_x_15065:
[----:B------:R-:W-:Y:S05]  /*5130*/  BSYNC B1 ;  /* 0x0000000000017941 */ /* 0x000fea0003800000 */
.L_x_15063:
[----:B------:R-:W-:Y:S01]  /*5140*/  ISETP.GE.U32.AND P0, PT, R50, R29, PT ;  /* 0x0000001d3200720c */ /* 0x000fe20003f06070 */
[----:B------:R-:W-:Y:S01]  /*5150*/  FADD R0, -R51, 1 ;  /* 0x3f80000033007421 */ /* 0x000fe20000000100 */
[-C--:B------:R-:W-:Y:S01]  /*5160*/  FMUL R50, R24, R23.reuse ;  /* 0x0000001718327220 */ /* 0x080fe20000400000 */
[----:B------:R-:W-:Y:S01]  /*5170*/  FMUL R13, R44, R23 ;  /* 0x000000172c0d7220 */ /* 0x000fe20000400000 */
[----:B------:R-:W-:Y:S01]  /*5180*/  ISETP.GE.U32.OR P0, PT, R21, R28, P0 ;  /* 0x0000001c1500720c */ /* 0x000fe20000706470 */
[----:B------:R-:W-:Y:S01]  /*5190*/  FMUL R0, R0, R51 ;  /* 0x0000003300007220 */ /* 0x000fe20000400000 */
[-C--:B------:R-:W-:Y:S01]  /*51a0*/  FMUL R52, R16, R23.reuse ;  /* 0x0000001710347220 */ /* 0x080fe20000400000 */
[-C--:B------:R-:W-:Y:S01]  /*51b0*/  FMUL R15, R14, R23.reuse ;  /* 0x000000170e0f7220 */ /* 0x080fe20000400000 */
[-C--:B------:R-:W-:Y:S01]  /*51c0*/  FMUL R48, R12, R23.reuse ;  /* 0x000000170c307220 */ /* 0x080fe20000400000 */
[----:B------:R-:W-:Y:S01]  /*51d0*/  FFMA R9, R9, R0, R51 ;  /* 0x0000000009097223 */ /* 0x000fe20000000033 */
[----:B------:R-:W-:Y:S01]  /*51e0*/  BSSY B0, `(.L_x_15066) ;  /* 0x0000014000007945 */ /* 0x000fe20003800000 */
[----:B------:R-:W-:Y:S01]  /*51f0*/  FMUL R58, R56, R23 ;  /* 0x00000017383a7220 */ /* 0x000fe20000400000 */
[----:B------:R-:W-:Y:S01]  /*5200*/  F2FP.SATFINITE.E4M3.F32.PACK_AB_MERGE_C R50, RZ, R50, RZ ;  /* 0x00000032ff32723e */ /* 0x000fe200048070ff */
[----:B------:R-:W-:Y:S01]  /*5210*/  FMUL R0, R10, R9 ;  /* 0x000000090a007220 */ /* 0x000fe20000400000 */
[----:B------:R-:W-:Y:S01]  /*5220*/  FMUL R9, R54, R23 ;  /* 0x0000001736097220 */ /* 0x000fe20000400000 */
[----:B------:R-:W-:-:S02]  /*5230*/  F2FP.SATFINITE.E4M3.F32.PACK_AB_MERGE_C R52, RZ, R52, RZ ;  /* 0x00000034ff34723e */ /* 0x000fc400048070ff */
        /* <DEDUP_REMOVED lines=14> */
.L_x_15067:
[----:B------:R-:W-:Y:S05]  /*5320*/  BSYNC B0 ;  /* 0x0000000000007941 */ /* 0x000fea0003800000 */
.L_x_15066:
        /* <DEDUP_REMOVED lines=11> */
.L_x_15069:
[----:B------:R-:W-:Y:S05]  /*53e0*/  BSYNC B0 ;  /* 0x0000000000007941 */ /* 0x000fea0003800000 */
.L_x_15068:
        /* <DEDUP_REMOVED lines=14> */
.L_x_15071:
[----:B------:R-:W-:Y:S05]  /*54d0*/  BSYNC B0 ;  /* 0x0000000000007941 */ /* 0x000fea0003800000 */
.L_x_15070:
        /* <DEDUP_REMOVED lines=13> */
[C---:B------:R-:W-:Y:S02]  /*55b0*/  LEA R46, P0, R10.reuse, R20, 0x1 ;  /* 0x000000140a2e7211 */ /* 0x040fe400078008ff */
[----:B------:R-:W-:Y:S02]  /*55c0*/  PRMT R11, R21, 0x7604, R58 ;  /* 0x00007604150b7816 */ /* 0x000fe4000000003a */
[----:B------:R-:W-:-:S05]  /*55d0*/  LEA.HI.X R47, R10, R19, R2, 0x1, P0 ;  /* 0x000000130a2f7211 */ /* 0x000fca00000f0c02 */
[----:B------:R0:W-:Y:S04]  /*55e0*/  STG.E.U16 desc[UR10][R46.64], R11 ;  /* 0x0000000b2e007986 */ /* 0x0001e8000c10150a */
.L_x_15073:
[----:B------:R-:W-:Y:S05]  /*55f0*/  BSYNC B0 ;  /* 0x0000000000007941 */ /* 0x000fea0003800000 */
.L_x_15072:
[----:B0-----:R-:W-:Y:S01]  /*5600*/  HFMA2.MMA R47, -RZ, RZ, 3.7421875, 0 ;  /* 0x437c0000ff2f7435 */ /* 0x001fe200000001ff */
[----:B------:R-:W-:Y:S01]  /*5610*/  IMAD.U32 R2, R17, 0x10000, RZ ;  /* 0x0001000011027824 */ /* 0x000fe200078e00ff */
[----:B------:R-:W-:Y:S01]  /*5620*/  FMNMX R25, R25, |R24|, !PT ;  /* 0x4000001819197209 */ /* 0x000fe20007800000 */
[----:B------:R-:W-:Y:S02]  /*5630*/  IMAD.MOV.U32 R45, RZ, RZ, 0x3bbb989d ;  /* 0x3bbb989dff2d7424 */ /* 0x000fe400078e00ff */
[----:B------:R-:W-:Y:S01]  /*5640*/  FADD R11, RZ, R24 ;  /* 0x00000018ff0b7221 */ /* 0x000fe20000000000 */
[----:B------:R-:W-:Y:S01]  /*5650*/  LOP3.LUT R24, R50, 0xff, RZ, 0xc0, !PT ;  /* 0x000000ff32187812 */ /* 0x000fe200078ec0ff */
[----:B------:R-:W-:Y:S02]  /*5660*/  IMAD.U32 R9, R9, 0x10000, RZ ;  /* 0x0001000009097824 */ /* 0x000fe400078e00ff */
[----:B------:R-:W-:Y:S01]  /*5670*/  FFMA.SAT R22, -R2, R45, 0.5 ;  /* 0x3f00000002167423 */ /* 0x000fe2000000212d */
[----:B------:R-:W-:Y:S01]  /*5680*/  FMNMX R35, |R44|, R25, !PT ;  /* 0x000000192c237209 */ /* 0x000fe20007800200 */
[----:B------:R-:W-:Y:S01]  /*5690*/  FADD R45, R16, R11 ;  /* 0x0000000b102d7221 */ /* 0x000fe20000000000 */
[----:B------:R-:W-:Y:S01]  /*56a0*/  LOP3.LUT R25, R52, 0xffff, RZ, 0xc0, !PT ;  /* 0x0000ffff34197812 */ /* 0x000fe200078ec0ff */
[----:B------:R-:W-:Y:S01]  /*56b0*/  FFMA.RM R22, R22, R47, 12582913 ;  /* 0x4b40000116167423 */ /* 0x000fe2000000402f */
[----:B------:R-:W-:Y:S01]  /*56c0*/  FMNMX R11, |R16|, R35, !PT ;  /* 0x00000023100b7209 */ /* 0x000fe20007800200 */
[----:B------:R-:W-:Y:S01]  /*56d0*/  FADD R45, R54, R45 ;  /* 0x0000002d362d7221 */ /* 0x000fe20000000000 */
[----:B------:R-:W-:Y:S01]  /*56e0*/  PRMT R24, R25, 0x7604, R24 ;  /* 0x0000760419187816 */ /* 0x000fe20000000018 */
[----:B------:R-:W-:Y:S01]  /*56f0*/  FADD R35, R22, -12583039 ;  /* 0xcb40007f16237421 */ /* 0x000fe20000000000 */
[----:B------:R-:W-:Y:S01]  /*5700*/  FADD R25, RZ, R44 ;  /* 0x0000002cff197221 */ /* 0x000fe20000000000 */
[--C-:B------:R-:W-:Y:S01]  /*5710*/  SHF.R.U32.HI R10, RZ, 0x3, R38.reuse ;  /* 0x00000003ff0a7819 */ /* 0x100fe20000011626 */
[----:B------:R-:W-:Y:S01]  /*5720*/  FADD R49, R56, R45 ;  /* 0x0000002d38317221 */ /* 0x000fe20000000000 */
[----:B------:R-:W-:Y:S01]  /*5730*/  FFMA R35, -R2, 1.4426950216293334961, -R35 ;  /* 0x3fb8aa3b02237823 */ /* 0x000fe20000000923 */
[----:B------:R-:W-:Y:S01]  /*5740*/  FADD R47, R14, R25 ;  /* 0x000000190e2f7221 */ /* 0x000fe20000000000 */
[----:B------:R-:W-:Y:S01]  /*5750*/  LOP3.LUT R25, R10, 0x1c, RZ, 0xc0, !PT ;  /* 0x0000001c0a197812 */ /* 0x000fe200078ec0ff */
[----:B------:R-:W-:Y:S01]  /*5760*/  IMAD.SHL.U32 R22, R22, 0x800000, RZ ;  /* 0x0080000016167824 */ /* 0x000fe200078e00ff */
[----:B------:R-:W-:Y:S01]  /*5770*/  LOP3.LUT R10, R13, 0xff, RZ, 0xc0, !PT ;  /* 0x000000ff0d0a7812 */ /* 0x000fe200078ec0ff */
[----:B------:R-:W-:Y:S01]  /*5780*/  FFMA R13, -R2, 1.925963033500011079e-08, R35 ;  /* 0x32a57060020d7823 */ /* 0x000fe20000000123 */
[----:B------:R-:W-:Y:S01]  /*5790*/  LOP3.LUT R15, R15, 0xffff, RZ, 0xc0, !PT ;  /* 0x0000ffff0f0f7812 */ /* 0x000fe200078ec0ff */
[----:B------:R-:W-:Y:S01]  /*57a0*/  FADD R47, R12, R47 ;  /* 0x0000002f0c2f7221 */ /* 0x000fe20000000000 */
[----:B------:R-:W-:Y:S01]  /*57b0*/  IADD3 R16, R25, 0x2, R38 ;  /* 0x0000000219107810 */ /* 0x000fe20007ffe026 */
[----:B------:R-:W-:Y:S01]  /*57c0*/  BSSY B1, `(.L_x_15074) ;  /* 0x0000031000017945 */ /* 0x000fe20003800000 */
[----:B------:R-:W-:Y:S01]  /*57d0*/  PRMT R35, R15, 0x7604, R10 ;  /* 0x000076040f237816 */ /* 0x000fe2000000000a */
[----:B------:R-:W0:Y:S01]  /*57e0*/  MUFU.EX2 R13, R13 ;  /* 0x0000000d000d7308 */ /* 0x000e220000000800 */
[----:B------:R-:W-:Y:S01]  /*57f0*/  FMNMX R45, |R14|, R11, !PT ;  /* 0x0000000b0e2d7209 */ /* 0x000fe20007800200 */
[----:B------:R-:W-:Y:S01]  /*5800*/  FADD R47, R0, R47 ;  /* 0x0000002f002f7221 */ /* 0x000fe20000000000 */
[----:B------:R-:W1:Y:S01]  /*5810*/  LDC.64 R10, c[0x0][0x258] ;  /* 0x00009600ff0a7b82 */ /* 0x000e620000000a00 */
[----:B------:R-:W-:-:S02]  /*5820*/  LOP3.LUT R24, R24, 0xffff, RZ, 0xc0, !PT ;  /* 0x0000ffff18187812 */ /* 0x000fc400078ec0ff */
[----:B------:R-:W-:Y:S02]  /*5830*/  LOP3.LUT R44, R16, 0x1f, RZ, 0xc0, !PT ;  /* 0x0000001f102c7812 */ /* 0x000fe400078ec0ff */
[----:B------:R-:W-:Y:S02]  /*5840*/  FMNMX R45, |R54|, R45, !PT ;  /* 0x0000002d362d7209 */ /* 0x000fe40007800200 */
[----:B------:R-:W-:Y:S01]  /*5850*/  LOP3.LUT R24, R24, 0xff0000, R9, 0xf8, !PT ;  /* 0x00ff000018187812 */ /* 0x000fe200078ef809 */
[----:B------:R-:W2:Y:S01]  /*5860*/  SHFL.IDX PT, R15, R49, R44, 0x1f ;  /* 0x00001f2c310f7589 */ /* 0x000ea200000e0000 */
[----:B------:R-:W-:Y:S02]  /*5870*/  LOP3.LUT R9, R58, 0xffff, RZ, 0xc0, !PT ;  /* 0x0000ffff3a097812 */ /* 0x000fe400078ec0ff */
[----:B------:R-:W-:Y:S01]  /*5880*/  FMNMX R45, |R12|, R45, !PT ;  /* 0x0000002d0c2d7209 */ /* 0x000fe20007800200 */
[----:B------:R-:W3:Y:S01]  /*5890*/  SHFL.IDX PT, R16, R47, R44, 0x1f ;  /* 0x00001f2c2f107589 */ /* 0x000ee200000e0000 */
[----:B------:R-:W-:Y:S01]  /*58a0*/  IADD3 R14, R38, 0x1d, -R25 ;  /* 0x0000001d260e7810 */ /* 0x000fe20007ffe819 */
[----:B0-----:R-:W-:Y:S01]  /*58b0*/  FFMA R22, R22, R13, 1 ;  /* 0x3f80000016167423 */ /* 0x001fe2000000000d */
[----:B------:R-:W-:Y:S01]  /*58c0*/  IMAD R9, R9, 0x1000000, R24 ;  /* 0x0100000009097824 */ /* 0x000fe200078e0218 */
[----:B------:R-:W-:-:S02]  /*58d0*/  LOP3.LUT R13, R21, 0xffff, RZ, 0xc0, !PT ;  /* 0x0000ffff150d7812 */ /* 0x000fc400078ec0ff */
[----:B------:R-:W-:Y:S01]  /*58e0*/  VIADD R12, R22, 0x1800000 ;  /* 0x01800000160c7836 */ /* 0x000fe20000000000 */
[----:B------:R-:W-:Y:S02]  /*58f0*/  LOP3.LUT R14, R14, 0x1f, RZ, 0xc0, !PT ;  /* 0x0000001f0e0e7812 */ /* 0x000fe400078ec0ff */
[----:B------:R-:W-:Y:S02]  /*5900*/  FMNMX R21, |R56|, R45, !PT ;  /* 0x0000002d38157209 */ /* 0x000fe40007800200 */
[----:B------:R-:W-:Y:S02]  /*5910*/  LOP3.LUT R24, R12, 0x7f800000, RZ, 0xc0, !PT ;  /* 0x7f8000000c187812 */ /* 0x000fe400078ec0ff */
[----:B------:R-:W-:Y:S02]  /*5920*/  IADD3 R3, P1, R14, R3, RZ ;  /* 0x000000030e037210 */ /* 0x000fe40007f3e0ff */
[----:B------:R-:W-:Y:S02]  /*5930*/  ISETP.GT.U32.AND P0, PT, R24, 0x1ffffff, PT ;  /* 0x01ffffff1800780c */ /* 0x000fe40003f04070 */
[----:B------:R-:W-:-:S02]  /*5940*/  SHF.L.U32 R48, R48, 0x10, RZ ;  /* 0x0000001030307819 */ /* 0x000fc400000006ff */
[----:B------:R-:W-:Y:S01]  /*5950*/  LOP3.LUT R35, R35, 0xffff, RZ, 0xc0, !PT ;  /* 0x0000ffff23237812 */ /* 0x000fe200078ec0ff */
[----:B--2---:R-:W-:Y:S01]  /*5960*/  FADD R6, R6, R15 ;  /* 0x0000000f06067221 */ /* 0x004fe20000000000 */
[--C-:B-1----:R-:W-:Y:S02]  /*5970*/  SHF.R.U64 R10, R10, 0x1, R11.reuse ;  /* 0x000000010a0a7819 */ /* 0x102fe4000000120b */
[----:B------:R-:W-:Y:S01]  /*5980*/  FMNMX R12, |R0|, R21, !PT ;  /* 0x00000015000c7209 */ /* 0x000fe20007800200 */
[----:B------:R-:W-:Y:S01]  /*5990*/  IMAD.X R0, RZ, RZ, R4, P1 ;  /* 0x000000ffff007224 */ /* 0x000fe200008e0604 */
[----:B------:R-:W-:Y:S01]  /*59a0*/  LOP3.LUT R48, R35, 0xff0000, R48, 0xf8, !PT ;  /* 0x00ff000023307812 */ /* 0x000fe200078ef830 */
[----:B---3--:R-:W-:Y:S01]  /*59b0*/  FADD R5, R5, R16 ;  /* 0x0000001005057221 */ /* 0x008fe20000000000 */
[----:B------:R-:W-:Y:S02]  /*59c0*/  SHF.R.U32.HI R11, RZ, 0x1, R11 ;  /* 0x00000001ff0b7819 */ /* 0x000fe4000001160b */
[----:B------:R-:W-:Y:S01]  /*59d0*/  LEA R24, P2, R10, R3, 0x2 ;  /* 0x000000030a187211 */ /* 0x000fe200078410ff */
[----:B------:R-:W-:Y:S01]  /*59e0*/  IMAD.U32 R3, R18, 0x10000, RZ ;  /* 0x0001000012037824 */ /* 0x000fe200078e00ff */
[----:B------:R-:W-:-:S02]  /*59f0*/  LOP3.LUT R4, R25, 0x3, RZ, 0xfc, !PT ;  /* 0x0000000319047812 */ /* 0x000fc400078efcff */
[----:B------:R-:W-:Y:S02]  /*5a00*/  LEA R13, R13, R48, 0x18 ;  /* 0x000000300d0d7211 */ /* 0x000fe400078ec0ff */
[----:B------:R-:W-:Y:S02]  /*5a10*/  PRMT R17, R17, 0x7632, R17 ;  /* 0x0000763211117816 */ /* 0x000fe40000000011 */
[----:B------:R-:W-:Y:S02]  /*5a20*/  PRMT R18, R18, 0x7632, R18 ;  /* 0x0000763212127816 */ /* 0x000fe40000000012 */
[----:B------:R-:W-:Y:S01]  /*5a30*/  LEA.HI.X R25, R10, R0, R11, 0x2, P2 ;  /* 0x000000000a197211 */ /* 0x000fe200010f140b */
[----:B------:R-:W-:Y:S06]  /*5a40*/  @P0 BRA `(.L_x_15075) ;  /* 0x0000000000100947 */ /* 0x000fec0003800000 */
[----:B------:R-:W-:Y:S02]  /*5a50*/  MOV R0, R22 ;  /* 0x0000001600007202 */ /* 0x000fe40000000f00 */
[----:B------:R-:W-:-:S07]  /*5a60*/  MOV R46, 0x5a80 ;  /* 0x00005a80002e7802 */ /* 0x000fce0000000f00 */
[----:B-----5:R-:W-:Y:S05]  /*5a70*/  CALL.REL.NOINC `($__internal_391_$__cuda_sm20_rcp_rn_f32_slowpath) ;  /* 0x0000003000ec7944 */ /* 0x020fea0003c00000 */
[----:B------:R-:W-:Y:S05]  /*5a80*/  BRA `(.L_x_15076) ;  /* 0x0000000000107947 */ /* 0x000fea0003800000 */
.L_x_15075:
[----:B------:R-:W0:Y:S02]  /*5a90*/  MUFU.RCP R51, R22 ;  /* 0x0000001600337308 */ /* 0x000e240000001000 */
[----:B0-----:R-:W-:-:S04]  /*5aa0*/  FFMA R0, R22, R51, -1 ;  /* 0xbf80000016007423 */ /* 0x001fc80000000033 */
[----:B------:R-:W-:-:S04]  /*5ab0*/  FADD.FTZ R0, -R0, -RZ ;  /* 0x800000ff00007221 */ /* 0x000fc80000010100 */
[----:B------:R-:W-:-:S07]  /*5ac0*/  FFMA R51, R51, R0, R51 ;  /* 0x0000000033337223 */ /* 0x000fce0000000033 */
.L_x_15076:
[----:B------:R-:W-:Y:S05]  /*5ad0*/  BSYNC B1 ;  /* 0x0000000000017941 */ /* 0x000fea0003800000 */
.L_x_15074:
[----:B------:R-:W-:Y:S01]  /*5ae0*/  IMAD.U32 R17, R17, 0x10000, RZ ;  /* 0x0001000011117824 */ /* 0x000fe200078e00ff */
[----:B------:R-:W-:Y:S01]  /*5af0*/  MOV R15, 0x437c0000 ;  /* 0x437c0000000f7802 */ /* 0x000fe20000000f00 */
[----:B------:R-:W-:Y:S01]  /*5b00*/  IMAD.MOV.U32 R0, RZ, RZ, 0x3bbb989d ;  /* 0x3bbb989dff007424 */ /* 0x000fe200078e00ff */
[----:B------:R-:W-:Y:S01]  /*5b10*/  BSSY B1, `(.L_x_15077) ;  /* 0x000001a000017945 */ /* 0x000fe20003800000 */
[----:B------:R-:W-:Y:S02]  /*5b20*/  SHF.L.U32 R18, R18, 0x10, RZ ;  /* 0x0000001012127819 */ /* 0x000fe400000006ff */
        /* <DEDUP_REMOVED lines=20> */
.L_x_15078:
[----:B------:R-:W0:Y:S02]  /*5c70*/  MUFU.RCP R51, R22 ;  /* 0x0000001600337308 */ /* 0x000e240000001000 */
[----:B0-----:R-:W-:-:S04]  /*5c80*/  FFMA R0, R22, R51, -1 ;  /* 0xbf80000016007423 */ /* 0x001fc80000000033 */
[----:B------:R-:W-:-:S04]  /*5c90*/  FADD.FTZ R0, -R0, -RZ ;  /* 0x800000ff00007221 */ /* 0x000fc80000010100 */
[----:B------:R-:W-:-:S07]  /*5ca0*/  FFMA R51, R51, R0, R51 ;  /* 0x0000000033337223 */ /* 0x000fce0000000033 */
.L_x_15079:
[----:B------:R-:W-:Y:S05]  /*5cb0*/  BSYNC B1 ;  /* 0x0000000000017941 */ /* 0x000fea0003800000 */
.L_x_15077:
        /* <DEDUP_REMOVED lines=14> */
[C---:B------:R-:W-:Y:S01]  /*5da0*/  IMAD.U32 R15, R40.reuse, 0x10000, RZ ;  /* 0x00010000280f7824 */ /* 0x040fe200078e00ff */
[----:B------:R-:W-:Y:S02]  /*5db0*/  PRMT R40, R40, 0x7632, R40 ;  /* 0x0000763228287816 */ /* 0x000fe40000000028 */
        /* <DEDUP_REMOVED lines=11> */
.L_x_15081:
[----:B------:R-:W0:Y:S02]  /*5e70*/  MUFU.RCP R51, R22 ;  /* 0x0000001600337308 */ /* 0x000e240000001000 */
[----:B0-----:R-:W-:-:S04]  /*5e80*/  FFMA R0, R22, R51, -1 ;  /* 0xbf80000016007423 */ /* 0x001fc80000000033 */
[----:B------:R-:W-:-:S04]  /*5e90*/  FADD.FTZ R0, -R0, -RZ ;  /* 0x800000ff00007221 */ /* 0x000fc80000010100 */
[----:B------:R-:W-:-:S07]  /*5ea0*/  FFMA R51, R51, R0, R51 ;  /* 0x0000000033337223 */ /* 0x000fce0000000033 */
.L_x_15082:
[----:B------:R-:W-:Y:S05]  /*5eb0*/  BSYNC B1 ;  /* 0x0000000000017941 */ /* 0x000fea0003800000 */
.L_x_15080:
        /* <DEDUP_REMOVED lines=25> */
.L_x_15084:
[----:B------:R-:W0:Y:S02]  /*6050*/  MUFU.RCP R51, R22 ;  /* 0x0000001600337308 */ /* 0x000e240000001000 */
[----:B0-----:R-:W-:-:S04]  /*6060*/  FFMA R0, R22, R51, -1 ;  /* 0xbf80000016007423 */ /* 0x001fc80000000033 */
[----:B------:R-:W-:-:S04]  /*6070*/  FADD.FTZ R0, -R0, -RZ ;  /* 0x800000ff00007221 */ /* 0x000fc80000010100 */
[----:B------:R-:W-:-:S07]  /*6080*/  FFMA R51, R51, R0, R51 ;  /* 0x0000000033337223 */ /* 0x000fce0000000033 */
.L_x_15085:
[----:B------:R-:W-:Y:S05]  /*6090*/  BSYNC B1 ;  /* 0x0000000000017941 */ /* 0x000fea0003800000 */
.L_x_15083:
[----:B------:R-:W-:Y:S01]  /*60a0*/  HFMA2.MMA R17, -RZ, RZ, 3.7421875, 0 ;  /* 0x437c0000ff117435 */ /* 0x000fe200000001ff */
[C---:B-----5:R-:W-:Y:S01]  /*60b0*/  IMAD.U32 R2, R43.reuse, 0x10000, RZ ;  /* 0x000100002b027824 */ /* 0x060fe200078e00ff */
        /* <DEDUP_REMOVED lines=12> */
[----:B------:R-:W-:Y:S02]  /*6180*/  SHF.L.U32 R15, R26, 0x10, RZ ;  /* 0x000000101a0f7819 */ /* 0x000fe400000006ff */
[----:B------:R-:W-:Y:S02]  /*6190*/  VIADD R17, R22, 0x1800000 ;  /* 0x0180000016117836 */ /* 0x000fe40000000000 */
[----:B------:R-:W-:Y:S01]  /*61a0*/  FMUL R0, R0, R51 ;  /* 0x0000003300007220 */ /* 0x000fe20000400000 */
[----:B------:R-:W-:Y:S02]  /*61b0*/  PRMT R26, R26, 0x7632, R26 ;  /* 0x000076321a1a7816 */ /* 0x000fe4000000001a */
        /* <DEDUP_REMOVED lines=9> */
.L_x_15087:
[----:B------:R-:W0:Y:S02]  /*6250*/  MUFU.RCP R51, R22 ;  /* 0x0000001600337308 */ /* 0x000e240000001000 */
[----:B0-----:R-:W-:-:S04]  /*6260*/  FFMA R0, R22, R51, -1 ;  /* 0xbf80000016007423 */ /* 0x001fc80000000033 */
[----:B------:R-:W-:-:S04]  /*6270*/  FADD.FTZ R0, -R0, -RZ ;  /* 0x800000ff00007221 */ /* 0x000fc80000010100 */
[----:B------:R-:W-:-:S07]  /*6280*/  FFMA R51, R51, R0, R51 ;  /* 0x0000000033337223 */ /* 0x000fce0000000033 */
.L_x_15088:
[----:B------:R-:W-:Y:S05]  /*6290*/  BSYNC B1 ;  /* 0x0000000000017941 */ /* 0x000fea0003800000 */
.L_x_15086:
        /* <DEDUP_REMOVED lines=25> */
.L_x_15090:
[----:B------:R-:W0:Y:S02]  /*6430*/  MUFU.RCP R51, R44 ;  /* 0x0000002c00337308 */ /* 0x000e240000001000 */
[----:B0-----:R-:W-:-:S04]  /*6440*/  FFMA R0, R44, R51, -1 ;  /* 0xbf8000002c007423 */ /* 0x001fc80000000033 */
[----:B------:R-:W-:-:S04]  /*6450*/  FADD.FTZ R0, -R0, -RZ ;  /* 0x800000ff00007221 */ /* 0x000fc80000010100 */
[----:B------:R-:W-:-:S07]  /*6460*/  FFMA R51, R51, R0, R51 ;  /* 0x0000000033337223 */ /* 0x000fce0000000033 */
.L_x_15091:
[----:B------:R-:W-:Y:S05]  /*6470*/  BSYNC B1 ;  /* 0x0000000000017941 */ /* 0x000fea0003800000 */
.L_x_15089:
        /* <DEDUP_REMOVED lines=14> */
[C---:B------:R-:W-:Y:S02]  /*6560*/  SHF.L.U32 R15, R27.reuse, 0x10, RZ ;  /* 0x000000101b0f7819 */ /* 0x040fe400000006ff */
        /* <DEDUP_REMOVED lines=12> */
.L_x_15093:
[----:B------:R-:W0:Y:S02]  /*6630*/  MUFU.RCP R51, R44 ;  /* 0x0000002c00337308 */ /* 0x000e240000001000 */
[----:B0-----:R-:W-:-:S04]  /*6640*/  FFMA R0, R44, R51, -1 ;  /* 0xbf8000002c007423 */ /* 0x001fc80000000033 */
[----:B------:R-:W-:-:S04]  /*6650*/  FADD.FTZ R0, -R0, -RZ ;  /* 0x800000ff00007221 */ /* 0x000fc80000010100 */
[----:B------:R-:W-:-:S07]  /*6660*/  FFMA R51, R51, R0, R51 ;  /* 0x0000000033337223 */ /* 0x000fce0000000033 */
.L_x_15094:
[----:B------:R-:W-:Y:S05]  /*6670*/  BSYNC B1 ;  /* 0x0000000000017941 */ /* 0x000fea0003800000 */
.L_x_15092:
        /* <DEDUP_REMOVED lines=25> */
.L_x_15096:
[----:B------:R-:W0:Y:S02]  /*6810*/  MUFU.RCP R51, R44 ;  /* 0x0000002c00337308 */ /* 0x000e240000001000 */
[----:B0-----:R-:W-:-:S04]  /*6820*/  FFMA R0, R44, R51, -1 ;  /* 0xbf8000002c007423 */ /* 0x001fc80000000033 */
[----:B------:R-:W-:-:S04]  /*6830*/  FADD.FTZ R0, -R0, -RZ ;  /* 0x800000ff00007221 */ /* 0x000fc80000010100 */
[----:B------:R-:W-:-:S07]  /*6840*/  FFMA R51, R51, R0, R51 ;  /* 0x0000000033337223 */ /* 0x000fce0000000033 */
.L_x_15097:
[----:B------:R-:W-:Y:S05]  /*6850*/  BSYNC B1 ;  /* 0x0000000000017941 */ /* 0x000fea0003800000 */
.L_x_15095:
[----:B------:R-:W-:Y:S01]  /*6860*/  ISETP.GE.U32.AND P0, PT, R4, R29, PT ;  /* 0x0000001d0400720c */ /* 0x000fe20003f06070 */
[----:B------:R-:W-:Y:S01]  /*6870*/  FMUL R4, R3, R23 ;  /* 0x0000001703047220 */ /* 0x000fe20000400000 */
[----:B------:R-:W-:Y:S01]  /*6880*/  FMNMX R15, R12, |R3|, !PT ;  /* 0x400000030c0f7209 */ /* 0x000fe20007800000 */
[----:B------:R-:W-:Y:S01]  /*6890*/  FMUL R12, R16, R23 ;  /* 0x00000017100c7220 */ /* 0x000fe20000400000 */
[----:B------:R-:W-:Y:S01]  /*68a0*/  ISETP.GE.U32.OR P0, PT, R14, R28, P0 ;  /* 0x0000001c0e00720c */ /* 0x000fe20000706470 */
[----:B------:R-:W-:Y:S01]  /*68b0*/  FADD R0, -R51, 1 ;  /* 0x3f80000033007421 */ /* 0x000fe20000000100 */
[----:B------:R-:W-:Y:S01]  /*68c0*/  F2FP.SATFINITE.E4M3.F32.PACK_AB_MERGE_C R45, RZ, R4, RZ ;  /* 0x00000004ff2d723e */ /* 0x000fe200048070ff */
[----:B------:R-:W-:Y:S01]  /*68d0*/  FADD R3, RZ, R3 ;  /* 0x00000003ff037221 */ /* 0x000fe20000000000 */
[C---:B------:R-:W-:Y:S01]  /*68e0*/  FMNMX R15, |R18|.reuse, R15, !PT ;  /* 0x0000000f120f7209 */ /* 0x040fe20007800200 */
[----:B------:R-:W-:Y:S01]  /*68f0*/  FMUL R4, R18, R23 ;  /* 0x0000001712047220 */ /* 0x000fe20000400000 */
[----:B------:R-:W-:Y:S01]  /*6900*/  FMUL R0, R0, R51 ;  /* 0x0000003300007220 */ /* 0x000fe20000400000 */
[----:B------:R-:W-:Y:S01]  /*6910*/  F2FP.SATFINITE.E4M3.F32.PACK_AB_MERGE_C R35, RZ, R12, RZ ;  /* 0x0000000cff23723e */ /* 0x000fe200048070ff */
[----:B------:R-:W-:Y:S01]  /*6920*/  FMUL R14, R40, R23 ;  /* 0x00000017280e7220 */ /* 0x000fe20000400000 */
[C---:B------:R-:W-:Y:S01]  /*6930*/  FADD R3, R16.reuse, R3 ;  /* 0x0000000310037221 */ /* 0x040fe20000000000 */
[----:B------:R-:W-:Y:S01]  /*6940*/  FMNMX R17, |R16|, R15, !PT ;  /* 0x0000000f10117209 */ /* 0x000fe20007800200 */
[----:B------:R-:W-:Y:S01]  /*6950*/  FFMA R0, R42, R0, R51 ;  /* 0x000000002a007223 */ /* 0x000fe20000000033 */
[----:B------:R-:W-:Y:S01]  /*6960*/  LOP3.LUT R12, R45, 0xff, RZ, 0xc0, !PT ;  /* 0x000000ff2d0c7812 */ /* 0x000fe200078ec0ff */
[----:B------:R-:W-:Y:S01]  /*6970*/  FADD R21, RZ, R18 ;  /* 0x00000012ff157221 */ /* 0x000fe20000000000 */
[----:B------:R-:W-:Y:S01]  /*6980*/  LOP3.LUT R15, R35, 0xffff, RZ, 0xc0, !PT ;  /* 0x0000ffff230f7812 */ /* 0x000fe200078ec0ff */
[----:B------:R-:W-:Y:S01]  /*6990*/  FMUL R0, R27, R0 ;  /* 0x000000001b007220 */ /* 0x000fe20000400000 */
[----:B------:R-:W-:Y:S01]  /*69a0*/  F2FP.SATFINITE.E4M3.F32.PACK_AB_MERGE_C R4, RZ, R4, RZ ;  /* 0x00000004ff04723e */ /* 0x000fe200048070ff */
[----:B------:R-:W-:Y:S01]  /*69b0*/  FADD R49, R22, R3 ;  /* 0x0000000316317221 */ /* 0x000fe20000000000 */
[----:B------:R-:W-:Y:S01]  /*69c0*/  @!P0 IADD3 R16, P1, R24, R10, RZ ;  /* 0x0000000a18108210 */ /* 0x000fe20007f3e0ff */
[-C--:B------:R-:W-:Y:S01]  /*69d0*/  FMUL R3, R2, R23.reuse ;  /* 0x0000001702037220 */ /* 0x080fe20000400000 */
[----:B------:R-:W-:Y:S01]  /*69e0*/  F2FP.SATFINITE.E4M3.F32.PACK_AB_MERGE_C R14, RZ, R14, RZ ;  /* 0x0000000eff0e723e */ /* 0x000fe200048070ff */
[----:B------:R-:W-:Y:S01]  /*69f0*/  FADD R21, R40, R21 ;  /* 0x0000001528157221 */ /* 0x000fe20000000000 */
[----:B------:R-:W-:Y:S01]  /*6a00*/  PRMT R18, R15, 0x7604, R12 ;  /* 0x000076040f127816 */ /* 0x000fe2000000000c */
[----:B------:R-:W-:Y:S01]  /*6a10*/  FMUL R12, R22, R23 ;  /* 0x00000017160c7220 */ /* 0x000fe20000400000 */
[----:B------:R-:W-:Y:S01]  /*6a20*/  FMNMX R43, |R40|, R17, !PT ;  /* 0x00000011282b7209 */ /* 0x000fe20007800200 */
[----:B------:R-:W-:Y:S01]  /*6a30*/  @!P0 IMAD.X R17, R25, 0x1, R11, P1 ;  /* 0x0000000119118824 */ /* 0x000fe200008e060b */
[C---:B------:R-:W-:Y:S01]  /*6a40*/  @!P0 PRMT R45, R4.reuse, 0x7604, R45 ;  /* 0x00007604042d8816 */ /* 0x040fe2000000002d */
[----:B------:R-:W-:Y:S01]  /*6a50*/  BSSY B0, `(.L_x_15098) ;  /* 0x000002b000007945 */ /* 0x000fe20003800000 */
[----:B------:R-:W-:-:S02]  /*6a60*/  LOP3.LUT R4, R4, 0xff, RZ, 0xc0, !PT ;  /* 0x000000ff04047812 */ /* 0x000fc400078ec0ff */
[----:B------:R-:W-:Y:S01]  /*6a70*/  @!P0 PRMT R27, R14, 0x7604, R35 ;  /* 0x000076040e1b8816 */ /* 0x000fe20000000023 */
[----:B------:R-:W-:Y:S01]  /*6a80*/  FMUL R35, R26, R23 ;  /* 0x000000171a237220 */ /* 0x000fe20000400000 */
[----:B------:R-:W-:Y:S02]  /*6a90*/  LOP3.LUT R15, R14, 0xffff, RZ, 0xc0, !PT ;  /* 0x0000ffff0e0f7812 */ /* 0x000fe400078ec0ff */
[CC--:B------:R-:W-:Y:S02]  /*6aa0*/  @!P0 LEA R14, P1, R16.reuse, R20.reuse, 0x1 ;  /* 0x00000014100e8211 */ /* 0x0c0fe400078208ff */
[----:B------:R-:W-:Y:S02]  /*6ab0*/  PRMT R4, R15, 0x7604, R4 ;  /* 0x000076040f047816 */ /* 0x000fe40000000004 */
[----:B------:R-:W-:Y:S02]  /*6ac0*/  @!P0 LEA.HI.X R15, R16, R19, R17, 0x1, P1 ;  /* 0x00000013100f8211 */ /* 0x000fe400008f0c11 */
[----:B------:R-:W-:-:S02]  /*6ad0*/  @!P0 LEA R16, P1, R24, R20, 0x1 ;  /* 0x0000001418108211 */ /* 0x000fc400078208ff */
[----:B------:R-:W-:Y:S02]  /*6ae0*/  F2FP.SATFINITE.E4M3.F32.PACK_AB_MERGE_C R35, RZ, R35, RZ ;  /* 0x00000023ff23723e */ /* 0x000fe400048070ff */
[----:B------:R-:W-:Y:S02]  /*6af0*/  @!P0 LEA.HI.X R17, R24, R19, R25, 0x1, P1 ;  /* 0x0000001318118211 */ /* 0x000fe400008f0c19 */
[----:B------:R-:W-:Y:S01]  /*6b00*/  LOP3.LUT R47, R18, 0xffff, RZ, 0xc0, !PT ;  /* 0x0000ffff122f7812 */ /* 0x000fe200078ec0ff */
[----:B------:R-:W-:Y:S01]  /*6b10*/  IMAD.U32 R39, R35, 0x10000, RZ ;  /* 0x0001000023277824 */ /* 0x000fe200078e00ff */
[----:B------:R-:W-:Y:S01]  /*6b20*/  LOP3.LUT R18, R4, 0xffff, RZ, 0xc0, !PT ;  /* 0x0000ffff04127812 */ /* 0x000fe200078ec0ff */
[----:B------:R0:W-:Y:S01]  /*6b30*/  @!P0 STG.E.U16 desc[UR10][R16.64], R45 ;  /* 0x0000002d10008986 */ /* 0x0001e2000c10150a */
[----:B------:R-:W-:Y:S01]  /*6b40*/  FMUL R4, R0, R23 ;  /* 0x0000001700047220 */ /* 0x000fe20000400000 */
[----:B------:R-:W-:Y:S02]  /*6b50*/  F2FP.SATFINITE.E4M3.F32.PACK_AB_MERGE_C R12, RZ, R12, RZ ;  /* 0x0000000cff0c723e */ /* 0x000fe400048070ff */
[----:B------:R1:W-:Y:S01]  /*6b60*/  @!P0 STG.E.U16 desc[UR10][R14.64], R27 ;  /* 0x0000001b0e008986 */ /* 0x0003e2000c10150a */
[----:B------:R-:W-:-:S02]  /*6b70*/  FMNMX R43, |R22|, R43, !PT ;  /* 0x0000002b162b7209 */ /* 0x000fc40007800200 */
[----:B------:R-:W-:Y:S02]  /*6b80*/  F2FP.SATFINITE.E4M3.F32.PACK_AB_MERGE_C R40, RZ, R4, RZ ;  /* 0x00000004ff28723e */ /* 0x000fe400048070ff */
[----:B------:R-:W-:Y:S02]  /*6b90*/  SHF.L.U32 R22, R12, 0x10, RZ ;  /* 0x000000100c167819 */ /* 0x000fe400000006ff */
[----:B------:R-:W-:Y:S02]  /*6ba0*/  F2FP.SATFINITE.E4M3.F32.PACK_AB_MERGE_C R3, RZ, R3, RZ ;  /* 0x00000003ff03723e */ /* 0x000fe400048070ff */
[----:B------:R-:W-:Y:S01]  /*6bb0*/  LOP3.LUT R51, R18, 0xff0000, R39, 0xf8, !PT ;  /* 0x00ff000012337812 */ /* 0x000fe200078ef827 */
[C---:B------:R-:W-:Y:S01]  /*6bc0*/  FADD R39, R26.reuse, R21 ;  /* 0x000000151a277221 */ /* 0x040fe20000000000 */
[----:B------:R-:W-:Y:S02]  /*6bd0*/  FMNMX R43, |R26|, R43, !PT ;  /* 0x0000002b1a2b7209 */ /* 0x000fe40007800200 */
[----:B------:R-:W-:-:S02]  /*6be0*/  LOP3.LUT R18, R40, 0xffff, RZ, 0xc0, !PT ;  /* 0x0000ffff28127812 */ /* 0x000fc400078ec0ff */
[----:B------:R-:W-:Y:S01]  /*6bf0*/  LOP3.LUT R47, R47, 0xff0000, R22, 0xf8, !PT ;  /* 0x00ff00002f2f7812 */ /* 0x000fe200078ef816 */
[C---:B------:R-:W-:Y:S01]  /*6c00*/  FADD R22, R2.reuse, R49 ;  /* 0x0000003102167221 */ /* 0x040fe20000000000 */
[----:B------:R-:W-:Y:S02]  /*6c10*/  LOP3.LUT R4, R3, 0xffff, RZ, 0xc0, !PT ;  /* 0x0000ffff03047812 */ /* 0x000fe400078ec0ff */
[----:B0-----:R-:W-:Y:S01]  /*6c20*/  FMNMX R17, |R2|, R43, !PT ;  /* 0x0000002b02117209 */ /* 0x001fe20007800200 */
[----:B------:R-:W-:Y:S01]  /*6c30*/  IMAD R2, R18, 0x1000000, R51 ;  /* 0x0100000012027824 */ /* 0x000fe200078e0233 */
[----:B------:R-:W-:Y:S02]  /*6c40*/  LEA R4, R4, R47, 0x18 ;  /* 0x0000002f04047211 */ /* 0x000fe400078ec0ff */
        /* <DEDUP_REMOVED lines=11> */
.L_x_15099:
[----:B------:R-:W-:Y:S05]  /*6d00*/  BSYNC B0 ;  /* 0x0000000000007941 */ /* 0x000fea0003800000 */
.L_x_15098:
[----:B------:R-:W-:Y:S04]  /*6d10*/  BSSY B0, `(.L_x_15100) ;  /* 0x0000009000007945 */ /* 0x000fe80003800000 */
[----:B------:R-:W-:Y:S05]  /*6d20*/  @P0 BRA `(.L_x_15101) ;  /* 0x00000000001c0947 */ /* 0x000fea0003800000 */
[----:B------:R-:W-:Y:S01]  /*6d30*/  IMAD.WIDE.U32 R24, R10, 0x3, R24 ;  /* 0x000000030a187825 */ /* 0x000fe200078e0018 */
[----:B------:R-:W-:-:S03]  /*6d40*/  PRMT R3, R40, 0x7604, R3 ;  /* 0x0000760428037816 */ /* 0x000fc60000000003 */
[----:B0-----:R-:W-:Y:S01]  /*6d50*/  IMAD R15, R11, 0x3, RZ ;  /* 0x000000030b0f7824 */ /* 0x001fe200078e02ff */
[----:B------:R-:W-:-:S04]  /*6d60*/  LEA R20, P0, R24, R20, 0x1 ;  /* 0x0000001418147211 */ /* 0x000fc800078008ff */
[----:B------:R-:W-:-:S04]  /*6d70*/  IADD3 R12, R15, R25, RZ ;  /* 0x000000190f0c7210 */ /* 0x000fc80007ffe0ff */
[----:B------:R-:W-:-:S05]  /*6d80*/  LEA.HI.X R21, R24, R19, R12, 0x1, P0 ;  /* 0x0000001318157211 */ /* 0x000fca00000f0c0c */
[----:B------:R1:W-:Y:S02]  /*6d90*/  STG.E.U16 desc[UR10][R20.64], R3 ;  /* 0x0000000314007986 */ /* 0x0003e4000c10150a */
.L_x_15101:
[----:B------:R-:W-:Y:S05]  /*6da0*/  BSYNC B0 ;  /* 0x0000000000007941 */ /* 0x000fea0003800000 */
.L_x_15100:
[----:B------:R-:W2:Y:S01]  /*6db0*/  S2UR UR5, SR_CgaCtaId ;  /* 0x00000000000579c3 */ /* 0x000ea20000008800 */
[----:B-1----:R-:W-:Y:S01]  /*6dc0*/  LOP3.LUT R21, R18, 0x1c, RZ, 0xc0, !PT ;  /* 0x0000001c12157812 */ /* 0x002fe200078ec0ff */
[----:B------:R-:W-:Y:S01]  /*6dd0*/  ULDC.64 UR6, c[0x0][0x260] ;  /* 0x0000980000067ab9 */ /* 0x000fe20000000a00 */
[--C-:B------:R-:W-:Y:S01]  /*6de0*/  SHF.R.U32.HI R12, RZ, 0x8, R38.reuse ;  /* 0x00000008ff0c7819 */ /* 0x100fe20000011626 */
[----:B------:R-:W-:Y:S01]  /*6df0*/  ULDC.64 UR8, c[0x0][0x258] ;  /* 0x0000960000087ab9 */ /* 0x000fe20000000a00 */
[----:B0-----:R-:W-:Y:S01]  /*6e00*/  IADD3 R14, R21, 0x3, R38 ;  /* 0x00000003150e7810 */ /* 0x001fe20007ffe026 */
[----:B------:R-:W-:Y:S01]  /*6e10*/  FADD R40, R0, R39 ;  /* 0x0000002700287221 */ /* 0x000fe20000000000 */
[----:B------:R-:W-:Y:S01]  /*6e20*/  LOP3.LUT R15, R18, 0x1ffffffc, RZ, 0xc0, !PT ;  /* 0x1ffffffc120f7812 */ /* 0x000fe200078ec0ff */
[----:B------:R-:W-:Y:S01]  /*6e30*/  UIADD3 UR8, UP0, UR8, 0x3f, URZ ;  /* 0x0000003f08087890 */ /* 0x000fe2000ff1e03f */
[----:B------:R-:W-:Y:S01]  /*6e40*/  LOP3.LUT R25, R14, 0x1f, RZ, 0xc0, !PT ;  /* 0x0000001f0e197812 */ /* 0x000fe200078ec0ff */
[----:B------:R-:W-:Y:S01]  /*6e50*/  IMAD R14, R36, UR6, RZ ;  /* 0x00000006240e7c24 */ /* 0x000fe2000f8e02ff */
[----:B------:R-:W-:Y:S01]  /*6e60*/  FMNMX R0, |R0|, R17, !PT ;  /* 0x0000001100007209 */ /* 0x000fe20007800200 */
[----:B------:R-:W-:Y:S01]  /*6e70*/  UMOV UR4, 0x400 ;  /* 0x0000040000047882 */ /* 0x000fe20000000000 */
[----:B------:R-:W-:Y:S01]  /*6e80*/  IADD3 R18, -R15, R38, RZ ;  /* 0x000000260f127210 */ /* 0x000fe20007ffe1ff */
[C---:B------:R-:W-:Y:S01]  /*6e90*/  IMAD.WIDE.U32 R16, R37.reuse, UR6, RZ ;  /* 0x0000000625107c25 */ /* 0x040fe2000f8e00ff */
[----:B------:R-:W-:Y:S01]  /*6ea0*/  LOP3.LUT R3, R38, 0x1f, RZ, 0xc0, !PT ;  /* 0x0000001f26037812 */ /* 0x000fe200078ec0ff */
[----:B------:R-:W-:Y:S01]  /*6eb0*/  UIADD3 UR4, UR4, 0x20, URZ ;  /* 0x0000002004047890 */ /* 0x000fe2000fffe03f */
[----:B------:R-:W-:Y:S01]  /*6ec0*/  LOP3.LUT R27, R18, 0x1f, RZ, 0xc0, !PT ;  /* 0x0000001f121b7812 */ /* 0x000fe200078ec0ff */
[----:B------:R-:W-:Y:S01]  /*6ed0*/  IMAD R35, R37, UR7, R14 ;  /* 0x0000000725237c24 */ /* 0x000fe2000f8e020e */
[----:B------:R-:W-:Y:S01]  /*6ee0*/  UIADD3.X UR9, URZ, UR9, URZ, UP0, !UPT ;  /* 0x000000093f097290 */ /* 0x000fe200087fe43f */
[----:B------:R-:W-:Y:S01]  /*6ef0*/  IMAD.SHL.U32 R12, R12, 0x20, RZ ;  /* 0x000000200c0c7824 */ /* 0x000fe200078e00ff */
[----:B------:R-:W-:Y:S01]  /*6f00*/  SHF.L.U32 R31, R16, 0x1, RZ ;  /* 0x00000001101f7819 */ /* 0x000fe200000006ff */
[----:B------:R-:W-:Y:S01]  /*6f10*/  IMAD.IADD R35, R17, 0x1, R35 ;  /* 0x0000000111237824 */ /* 0x000fe200078e0223 */
[----:B------:R-:W-:Y:S01]  /*6f20*/  USHF.R.U64 UR8, UR8, 0x6, UR9 ;  /* 0x0000000608087899 */ /* 0x000fe20008001209 */
[----:B------:R-:W-:Y:S01]  /*6f30*/  VIADD R17, R18, 0xffffffff ;  /* 0xffffffff12117836 */ /* 0x000fe20000000000 */
[----:B------:R-:W-:Y:S01]  /*6f40*/  LOP3.LUT R12, R12, 0xffffffe0, R3, 0xe2, !PT ;  /* 0xffffffe00c0c7812 */ /* 0x000fe200078ee203 */
[----:B--2---:R-:W-:Y:S01]  /*6f50*/  ULEA UR4, UR5, UR4, 0x18 ;  /* 0x0000000405047291 */ /* 0x004fe2000f8ec03f */
[----:B------:R-:W-:Y:S01]  /*6f60*/  SHF.L.U64.HI R35, R16, 0x1, R35 ;  /* 0x0000000110237819 */ /* 0x000fe20000010223 */
[----:B------:R-:W-:Y:S01]  /*6f70*/  USHF.R.U32.HI UR5, URZ, 0x6, UR9 ;  /* 0x000000063f057899 */ /* 0x000fe20008011609 */
[----:B------:R-:W-:Y:S01]  /*6f80*/  VIADD R16, R18, 0x1d ;  /* 0x0000001d12107836 */ /* 0x000fe20000000000 */
[----:B------:R-:W-:Y:S01]  /*6f90*/  LOP3.LUT R17, R17, 0x1f, RZ, 0xc0, !PT ;  /* 0x0000001f11117812 */ /* 0x000fe200078ec0ff */
[----:B------:R-:W-:Y:S01]  /*6fa0*/  IMAD R14, R12, 0x21, R27 ;  /* 0x000000210c0e7824 */ /* 0x000fe200078e021b */
[----:B------:R0:W-:Y:S01]  /*6fb0*/  SHFL.IDX PT, R19, R22, R25, 0x1f ;  /* 0x00001f1916137589 */ /* 0x0001e200000e0000 */
[----:B------:R-:W-:Y:S01]  /*6fc0*/  IADD3 R20, R18, 0x1e, RZ ;  /* 0x0000001e12147810 */ /* 0x000fe20007ffe0ff */
[----:B------:R-:W-:Y:S01]  /*6fd0*/  IMAD R39, R32, UR5, RZ ;  /* 0x0000000520277c24 */ /* 0x000fe2000f8e02ff */
[----:B------:R-:W-:Y:S01]  /*6fe0*/  USHF.R.U64 UR6, UR6, 0x2, UR7 ;  /* 0x0000000206067899 */ /* 0x000fe20008001207 */
[----:B------:R1:W2:Y:S01]  /*6ff0*/  SHFL.IDX PT, R40, R40, R25, 0x1f ;  /* 0x00001f1928287589 */ /* 0x0002a200000e0000 */
[----:B------:R-:W-:Y:S01]  /*7000*/  IMAD R24, R12, 0x21, R17 ;  /* 0x000000210c187824 */ /* 0x000fe200078e0211 */
[----:B------:R-:W-:Y:S01]  /*7010*/  LEA R14, R14, UR4, 0x2 ;  /* 0x000000040e0e7c11 */ /* 0x000fe2000f8e10ff */
[----:B------:R-:W-:Y:S01]  /*7020*/  IMAD R39, R33, UR8, R39 ;  /* 0x0000000821277c24 */ /* 0x000fe2000f8e0227 */
[----:B------:R-:W-:Y:S01]  /*7030*/  LOP3.LUT R27, R20, 0x1f, RZ, 0xc0, !PT ;  /* 0x0000001f141b7812 */ /* 0x000fe200078ec0ff */
[----:B------:R-:W-:Y:S01]  /*7040*/  USHF.R.U32.HI UR7, URZ, 0x2, UR7 ;  /* 0x000000023f077899 */ /* 0x000fe20008011607 */
[----:B------:R-:W-:Y:S01]  /*7050*/  LEA R24, R24, UR4, 0x2 ;  /* 0x0000000418187c11 */ /* 0x000fe2000f8e10ff */
[----:B------:R3:W-:Y:S01]  /*7060*/  STS [R14], R8 ;  /* 0x000000080e007388 */ /* 0x0007e20000000800 */
[----:B0-----:R-:W-:Y:S01]  /*7070*/  LEA R22, P1, R32, R31, 0x2 ;  /* 0x0000001f20167211 */ /* 0x001fe200078210ff */
[----:B------:R-:W-:Y:S01]  /*7080*/  IMAD R26, R12, 0x21, R27 ;  /* 0x000000210c1a7824 */ /* 0x000fe200078e021b */
[----:B-1----:R-:W-:Y:S01]  /*7090*/  LOP3.LUT R25, R16, 0x1f, RZ, 0xc0, !PT ;  /* 0x0000001f10197812 */ /* 0x002fe200078ec0ff */
[----:B------:R-:W-:Y:S01]  /*70a0*/  IMAD.WIDE.U32 R16, R32, UR8, RZ ;  /* 0x0000000820107c25 */ /* 0x000fe2000f8e00ff */
[----:B------:R-:W-:Y:S01]  /*70b0*/  STS [R24], R34 ;  /* 0x0000002218007388 */ /* 0x000fe20000000800 */
[----:B------:R-:W-:Y:S01]  /*70c0*/  ULDC.64 UR8, c[0x0][0x228] ;  /* 0x00008a0000087ab9 */ /* 0x000fe20000000a00 */
[----:B------:R-:W-:Y:S01]  /*70d0*/  LEA R26, R26, UR4, 0x2 ;  /* 0x000000041a1a7c11 */ /* 0x000fe2000f8e10ff */
[----:B------:R-:W-:Y:S01]  /*70e0*/  IMAD R25, R12, 0x21, R25 ;  /* 0x000000210c197824 */ /* 0x000fe200078e0219 */
[C---:B------:R-:W-:Y:S01]  /*70f0*/  LEA R10, P0, R16.reuse, R10, 0x5 ;  /* 0x0000000a100a7211 */ /* 0x040fe200078028ff */
[----:B------:R-:W-:Y:S01]  /*7100*/  USHF.L.U32 UR5, UR6, 0x1, URZ ;  /* 0x0000000106057899 */ /* 0x000fe2000800063f */
[----:B---3--:R-:W-:Y:S01]  /*7110*/  IADD3 R8, R17, R39, RZ ;  /* 0x0000002711087210 */ /* 0x008fe20007ffe0ff */
[----:B------:R0:W-:Y:S01]  /*7120*/  STS [R26], R9 ;  /* 0x000000091a007388 */ /* 0x0001e20000000800 */
[----:B------:R-:W-:Y:S01]  /*7130*/  LOP3.LUT R17, RZ, R10, RZ, 0x33, !PT ;  /* 0x0000000aff117212 */ /* 0x000fe200078e33ff */
[----:B------:R-:W-:Y:S01]  /*7140*/  BSSY B0, `(.L_x_15102) ;  /* 0x0000085000007945 */ /* 0x000fe20003800000 */
[----:B------:R-:W-:-:S02]  /*7150*/  LEA.HI.X R10, R16, R11, R8, 0x5, P0 ;  /* 0x0000000b100a7211 */ /* 0x000fc400000f2c08 */
[----:B------:R-:W-:Y:S01]  /*7160*/  LEA R8, P2, R30, R17, 0x5 ;  /* 0x000000111e087211 */ /* 0x000fe200078428ff */
[----:B--2---:R-:W-:Y:S01]  /*7170*/  FADD R5, R5, R40 ;  /* 0x0000002805057221 */ /* 0x004fe20000000000 */
[----:B------:R-:W-:Y:S02]  /*7180*/  LOP3.LUT R10, RZ, R10, RZ, 0x33, !PT ;  /* 0x0000000aff0a7212 */ /* 0x000fe400078e33ff */
[----:B------:R-:W-:Y:S02]  /*7190*/  ISETP.GT.U32.AND P0, PT, R8, -0x21, PT ;  /* 0xffffffdf0800780c */ /* 0x000fe40003f04070 */
[----:B------:R-:W-:Y:S01]  /*71a0*/  LEA R25, R25, UR4, 0x2 ;  /* 0x0000000419197c11 */ /* 0x000fe2000f8e10ff */
[----:B------:R-:W-:Y:S01]  /*71b0*/  IMAD.X R10, RZ, RZ, R10, P2 ;  /* 0x000000ffff0a7224 */ /* 0x000fe200010e060a */
[----:B------:R-:W-:Y:S01]  /*71c0*/  LEA R20, P2, R22, UR8, 0x5 ;  /* 0x0000000816147c11 */ /* 0x000fe2000f8428ff */
[----:B------:R-:W-:Y:S01]  /*71d0*/  USHF.L.U64.HI UR8, UR6, 0x1, UR7 ;  /* 0x0000000106087899 */ /* 0x000fe20008010207 */
[----:B0-----:R-:W-:Y:S01]  /*71e0*/  LEA.HI.X R9, R32, R35, R33, 0x2, P1 ;  /* 0x0000002320097211 */ /* 0x001fe200008f1421 */
[----:B------:R0:W-:Y:S01]  /*71f0*/  STS [R25], R4 ;  /* 0x0000000419007388 */ /* 0x0001e20000000800 */
[----:B------:R-:W-:Y:S01]  /*7200*/  BAR.SYNC.DEFER_BLOCKING 0x0 ;  /* 0x0000000000007b1d */ /* 0x000fe20000010000 */
[----:B------:R-:W-:-:S02]  /*7210*/  ISETP.GT.U32.AND.EX P0, PT, R10, -0x1, PT, P0 ;  /* 0xffffffff0a00780c */ /* 0x000fc40003f04100 */
[----:B------:R-:W-:Y:S02]  /*7220*/  SHF.R.U32.HI R27, RZ, 0x2, R38 ;  /* 0x00000002ff1b7819 */ /* 0x000fe40000011626 */
[----:B------:R-:W-:Y:S01]  /*7230*/  SEL R8, R8, 0xffffffdf, P0 ;  /* 0xffffffdf08087807 */ /* 0x000fe20000000000 */
[----:B0-----:R-:W-:Y:S01]  /*7240*/  FADD R4, R6, R19 ;  /* 0x0000001306047221 */ /* 0x001fe20000000000 */
[----:B------:R-:W-:Y:S02]  /*7250*/  ISETP.GE.U32.AND P0, PT, R21, R28, PT ;  /* 0x0000001c1500720c */ /* 0x000fe40003f06070 */
[----:B------:R-:W-:Y:S02]  /*7260*/  LOP3.LUT R8, RZ, R8, RZ, 0x33, !PT ;  /* 0x00000008ff087212 */ /* 0x000fe400078e33ff */
[----:B------:R-:W-:Y:S02]  /*7270*/  LEA.HI.X R22, R22, UR9, R9, 0x5, P2 ;  /* 0x0000000916167c11 */ /* 0x000fe400090f2c09 */
[----:B------:R-:W-:-:S02]  /*7280*/  LOP3.LUT R27, R27, 0x38, RZ, 0xc0, !PT ;  /* 0x000000381b1b7812 */ /* 0x000fc400078ec0ff */
[----:B------:R-:W-:-:S05]  /*7290*/  IADD3 R6, -R21, R8, RZ ;  /* 0x0000000815067210 */ /* 0x000fca0007ffe1ff */
        /* <DEDUP_REMOVED lines=8> */
[----:B------:R-:W-:Y:S01]  /*7320*/  IMAD.MOV.U32 R42, RZ, RZ, R8 ;  /* 0x000000ffff2a7224 */ /* 0x000fe200078e0008 */
[----:B------:R-:W-:Y:S01]  /*7330*/  IADD3 R44, R9, R11, RZ ;  /* 0x0000000b092c7210 */ /* 0x000fe20007ffe0ff */
[----:B------:R-:W-:Y:S01]  /*7340*/  IMAD.MOV.U32 R30, RZ, RZ, RZ ;  /* 0x000000ffff1e7224 */ /* 0x000fe200078e00ff */
[----:B------:R-:W-:-:S07]  /*7350*/  MOV R35, R21 ;  /* 0x0000001500237202 */ /* 0x000fce0000000f00 */
[----:B------:R-:W-:Y:S05]  /*7360*/  @!P2 BRA `(.L_x_15105) ;  /* 0x0000000000d8a947 */ /* 0x000fea0003800000 */
[----:B------:R-:W-:Y:S01]  /*7370*/  HFMA2.MMA R30, -RZ, RZ, 0, 0 ;  /* 0x00000000ff1e7435 */ /* 0x000fe200000001ff */
[----:B------:R-:W-:Y:S01]  /*7380*/  IADD3 R34, R6, -R31, RZ ;  /* 0x8000001f06227210 */ /* 0x000fe20007ffe0ff */
[----:B------:R-:W-:-:S09]  /*7390*/  IMAD.MOV.U32 R35, RZ, RZ, R21 ;  /* 0x000000ffff237224 */ /* 0x000fd200078e0015 */
.L_x_15106:
[C---:B------:R-:W-:Y:S01]  /*73a0*/  LOP3.LUT R9, R18.reuse, 0x1f, RZ, 0xc0, !PT ;  /* 0x0000001f12097812 */ /* 0x040fe200078ec0ff */
[C---:B------:R-:W-:Y:S01]  /*73b0*/  VIADD R8, R18.reuse, 0xffffffff ;  /* 0xffffffff12087836 */ /* 0x040fe20000000000 */
[----:B------:R-:W-:Y:S01]  /*73c0*/  IADD3 R40, R18, 0x1d, RZ ;  /* 0x0000001d12287810 */ /* 0x000fe20007ffe0ff */
[----:B------:R-:W-:Y:S01]  /*73d0*/  IMAD R10, R12, 0x21, R35 ;  /* 0x000000210c0a7824 */ /* 0x000fe200078e0223 */
[-C--:B------:R-:W-:Y:S01]  /*73e0*/  ISETP.GE.U32.AND P2, PT, R9, R29.reuse, PT ;  /* 0x0000001d0900720c */ /* 0x080fe20003f46070 */
[----:B------:R-:W-:Y:S01]  /*73f0*/  VIADD R18, R18, 0x1e ;  /* 0x0000001e12127836 */ /* 0x000fe20000000000 */
[----:B------:R-:W-:Y:S01]  /*7400*/  LOP3.LUT R16, R8, 0x1f, RZ, 0xc0, !PT ;  /* 0x0000001f08107812 */ /* 0x000fe200078ec0ff */
[----:B------:R-:W-:Y:S01]  /*7410*/  VIADD R30, R30, 0x4 ;  /* 0x000000041e1e7836 */ /* 0x000fe20000000000 */
[----:B------:R-:W-:Y:S02]  /*7420*/  LEA R35, R10, UR4, 0x2 ;  /* 0x000000040a237c11 */ /* 0x000fe4000f8e10ff */
[----:B------:R-:W-:-:S02]  /*7430*/  ISETP.GE.U32.AND P3, PT, R16, R29, PT ;  /* 0x0000001d1000720c */ /* 0x000fc40003f66070 */
[----:B------:R-:W-:Y:S02]  /*7440*/  LOP3.LUT R18, R18, 0x1f, RZ, 0xc0, !PT ;  /* 0x0000001f12127812 */ /* 0x000fe400078ec0ff */
[----:B------:R-:W-:Y:S02]  /*7450*/  LOP3.LUT R40, R40, 0x1f, RZ, 0xc0, !PT ;  /* 0x0000001f28287812 */ /* 0x000fe400078ec0ff */
[----:B------:R-:W-:Y:S01]  /*7460*/  ISETP.GE.U32.AND P5, PT, R18, R29, PT ;  /* 0x0000001d1200720c */ /* 0x000fe20003fa6070 */
[----:B------:R-:W0:Y:S01]  /*7470*/  @!P2 LDS R39, [R35] ;  /* 0x000000002327a984 */ /* 0x000e220000000800 */
[----:B------:R-:W-:Y:S02]  /*7480*/  @!P2 IADD3 R9, P4, R9, R42, RZ ;  /* 0x0000002a0909a210 */ /* 0x000fe40007f9e0ff */
[----:B------:R-:W-:Y:S02]  /*7490*/  IADD3 R42, P6, R42, UR5, RZ ;  /* 0x000000052a2a7c10 */ /* 0x000fe4000ffde0ff */
[----:B------:R-:W-:Y:S01]  /*74a0*/  @!P2 IADD3.X R11, RZ, R44, RZ, P4, !PT ;  /* 0x0000002cff0ba210 */ /* 0x000fe200027fe4ff */
[----:B------:R-:W1:Y:S01]  /*74b0*/  @!P3 LDS R43, [R35+0x4] ;  /* 0x00000400232bb984 */ /* 0x000e620000000800 */
[----:B------:R-:W-:-:S02]  /*74c0*/  @!P2 LEA R8, P4, R9, R20, 0x2 ;  /* 0x000000140908a211 */ /* 0x000fc400078810ff */
[----:B------:R-:W-:Y:S02]  /*74d0*/  IADD3.X R44, R44, UR8, RZ, P6, !PT ;  /* 0x000000082c2c7c10 */ /* 0x000fe4000b7fe4ff */
[----:B------:R-:W-:Y:S01]  /*74e0*/  @!P2 LEA.HI.X R9, R9, R22, R11, 0x2, P4 ;  /* 0x000000160909a211 */ /* 0x000fe200020f140b */
[----:B------:R-:W2:Y:S01]  /*74f0*/  @!P5 LDS R45, [R35+0x8] ;  /* 0x00000800232dd984 */ /* 0x000ea20000000800 */
[----:B------:R-:W-:Y:S02]  /*7500*/  ISETP.GE.U32.AND P4, PT, R40, R29, PT ;  /* 0x0000001d2800720c */ /* 0x000fe40003f86070 */
[----:B------:R-:W-:Y:S02]  /*7510*/  @!P3 IADD3 R11, P6, R16, R42, RZ ;  /* 0x0000002a100bb210 */ /* 0x000fe40007fde0ff */
[----:B------:R-:W-:-:S03]  /*7520*/  IADD3 R34, R34, -0x4, RZ ;  /* 0xfffffffc22227810 */ /* 0x000fc60007ffe0ff */
[----:B------:R-:W-:Y:S01]  /*7530*/  @!P3 IMAD.X R16, RZ, RZ, R44, P6 ;  /* 0x000000ffff10b224 */ /* 0x000fe200030e062c */
[----:B------:R-:W-:-:S04]  /*7540*/  @!P3 LEA R10, P6, R11, R20, 0x2 ;  /* 0x000000140b0ab211 */ /* 0x000fc800078c10ff */
[----:B------:R-:W-:Y:S01]  /*7550*/  @!P3 LEA.HI.X R11, R11, R22, R16, 0x2, P6 ;  /* 0x000000160b0bb211 */ /* 0x000fe200030f1410 */
[----:B------:R3:W4:Y:S01]  /*7560*/  @!P4 LDS R47, [R35+0xc] ;  /* 0x00000c00232fc984 */ /* 0x0007220000000800 */
[----:B------:R-:W-:-:S04]  /*7570*/  IADD3 R42, P6, R42, UR5, RZ ;  /* 0x000000052a2a7c10 */ /* 0x000fc8000ffde0ff */
[----:B------:R-:W-:Y:S02]  /*7580*/  IADD3.X R44, R44, UR8, RZ, P6, !PT ;  /* 0x000000082c2c7c10 */ /* 0x000fe4000b7fe4ff */
[----:B------:R-:W-:-:S04]  /*7590*/  @!P5 IADD3 R17, P6, R18, R42, RZ ;  /* 0x0000002a1211d210 */ /* 0x000fc80007fde0ff */
[----:B------:R-:W-:Y:S02]  /*75a0*/  @!P5 IADD3.X R18, RZ, R44, RZ, P6, !PT ;  /* 0x0000002cff12d210 */ /* 0x000fe400037fe4ff */
[C---:B------:R-:W-:Y:S01]  /*75b0*/  @!P5 LEA R16, P6, R17.reuse, R20, 0x2 ;  /* 0x000000141110d211 */ /* 0x040fe200078c10ff */
[----:B0-----:R-:W-:Y:S03]  /*75c0*/  @!P2 STG.E desc[UR10][R8.64], R39 ;  /* 0x000000270800a986 */ /* 0x001fe6000c10190a */
[----:B------:R-:W-:Y:S02]  /*75d0*/  @!P5 LEA.HI.X R17, R17, R22, R18, 0x2, P6 ;  /* 0x000000161111d211 */ /* 0x000fe400030f1412 */
[----:B------:R-:W-:Y:S01]  /*75e0*/  IADD3 R49, P6, R42, UR5, RZ ;  /* 0x000000052a317c10 */ /* 0x000fe2000ffde0ff */
[----:B-1----:R-:W-:Y:S01]  /*75f0*/  @!P3 STG.E desc[UR10][R10.64], R43 ;  /* 0x0000002b0a00b986 */ /* 0x002fe2000c10190a */
[----:B------:R-:W-:-:S02]  /*7600*/  ISETP.NE.AND P3, PT, R34, RZ, PT ;  /* 0x000000ff2200720c */ /* 0x000fc40003f65270 */
[----:B------:R-:W-:Y:S02]  /*7610*/  IADD3.X R44, R44, UR8, RZ, P6, !PT ;  /* 0x000000082c2c7c10 */ /* 0x000fe4000b7fe4ff */
[----:B------:R-:W-:Y:S01]  /*7620*/  @!P4 IADD3 R19, P6, R40, R49, RZ ;  /* 0x000000312813c210 */ /* 0x000fe20007fde0ff */
[----:B--2---:R-:W-:Y:S01]  /*7630*/  @!P5 STG.E desc[UR10][R16.64], R45 ;  /* 0x0000002d1000d986 */ /* 0x004fe2000c10190a */
[----:B------:R-:W-:-:S03]  /*7640*/  IADD3 R42, P2, R49, UR5, RZ ;  /* 0x00000005312a7c10 */ /* 0x000fc6000ff5e0ff */
[----:B---3--:R-:W-:Y:S01]  /*7650*/  @!P4 IMAD.X R35, RZ, RZ, R44, P6 ;  /* 0x000000ffff23c224 */ /* 0x008fe200030e062c */
[C---:B------:R-:W-:Y:S02]  /*7660*/  @!P4 LEA R18, P6, R19.reuse, R20, 0x2 ;  /* 0x000000141312c211 */ /* 0x040fe400078c10ff */
[----:B------:R-:W-:Y:S02]  /*7670*/  IADD3.X R44, R44, UR8, RZ, P2, !PT ;  /* 0x000000082c2c7c10 */ /* 0x000fe400097fe4ff */
[----:B------:R-:W-:Y:S02]  /*7680*/  @!P4 LEA.HI.X R19, R19, R22, R35, 0x2, P6 ;  /* 0x000000161313c211 */ /* 0x000fe400030f1423 */
[----:B------:R-:W-:-:S03]  /*7690*/  IADD3 R35, R21, R30, RZ ;  /* 0x0000001e15237210 */ /* 0x000fc60007ffe0ff */
[----:B----4-:R0:W-:Y:S02]  /*76a0*/  @!P4 STG.E desc[UR10][R18.64], R47 ;  /* 0x0000002f1200c986 */ /* 0x0101e4000c10190a */
[----:B0-----:R-:W-:Y:S01]  /*76b0*/  VIADD R18, R40, 0x1f ;  /* 0x0000001f28127836 */ /* 0x001fe20000000000 */
[----:B------:R-:W-:Y:S06]  /*76c0*/  @P3 BRA `(.L_x_15106) ;  /* 0xfffffffc00343947 */ /* 0x000fec000383ffff */
.L_x_15105:
[----:B------:R-:W-:Y:S05]  /*76d0*/  BSYNC B1 ;  /* 0x0000000000017941 */ /* 0x000fea0003800000 */
.L_x_15104:
        /* <DEDUP_REMOVED lines=15> */
.L_x_15108:
[----:B------:R-:W-:Y:S05]  /*77d0*/  BSYNC B1 ;  /* 0x0000000000017941 */ /* 0x000fea0003800000 */
.L_x_15107:
[----:B------:R-:W-:Y:S01]  /*77e0*/  IADD3.X R44, R44, UR8, RZ, P3, !PT ;  /* 0x000000082c2c7c10 */ /* 0x000fe20009ffe4ff */
[----:B------:R-:W-:Y:S06]  /*77f0*/  @!P2 BRA `(.L_x_15103) ;  /* 0x000000000064a947 */ /* 0x000fec0003800000 */
[----:B0-----:R-:W-:Y:S01]  /*7800*/  VIADD R8, R18, 0xffffffff ;  /* 0xffffffff12087836 */ /* 0x001fe20000000000 */
[----:B------:R-:W-:Y:S01]  /*7810*/  SHF.R.U32.HI R21, RZ, 0x3, R38 ;  /* 0x00000003ff157819 */ /* 0x000fe20000011626 */
[----:B------:R-:W-:-:S03]  /*7820*/  IMAD R30, R12, 0x21, R30 ;  /* 0x000000210c1e7824 */ /* 0x000fc600078e021e */
        /* <DEDUP_REMOVED lines=22> */
.L_x_15103:
[----:B------:R-:W-:Y:S05]  /*7990*/  BSYNC B0 ;  /* 0x0000000000007941 */ /* 0x000fea0003800000 */
.L_x_15102:
        /* <DEDUP_REMOVED lines=17> */
[----:B------:R-:W-:Y:S01]  /*7ab0*/  IADD3 R2, R6, -0x1, RZ ;  /* 0xffffffff06027810 */ /* 0x000fe20007ffe0ff */
[----:B------:R-:W-:Y:S01]  /*7ac0*/  BSSY B1, `(.L_x_15111) ;  /* 0x0000041000017945 */ /* 0x000fe20003800000 */
[----:B------:R-:W-:Y:S01]  /*7ad0*/  SHF.R.U32.HI R10, RZ, 0x3, R38 ;  /* 0x00000003ff0a7819 */ /* 0x000fe20000011626 */
[----:B------:R-:W-:Y:S01]  /*7ae0*/  IMAD.IADD R24, R9, 0x1, R27 ;  /* 0x0000000109187824 */ /* 0x000fe200078e021b */
[----:B------:R-:W-:Y:S01]  /*7af0*/  ISETP.GE.U32.AND P1, PT, R2, 0x3, PT ;  /* 0x000000030200780c */ /* 0x000fe20003f26070 */
[----:B------:R-:W-:Y:S01]  /*7b00*/  IMAD.MOV.U32 R14, RZ, RZ, R8 ;  /* 0x000000ffff0e7224 */ /* 0x000fe200078e0008 */
[----:B------:R-:W-:Y:S02]  /*7b10*/  LOP3.LUT R7, R6, 0x3, RZ, 0xc0, !PT ;  /* 0x0000000306077812 */ /* 0x000fe400078ec0ff */
[----:B------:R-:W-:Y:S02]  /*7b20*/  LOP3.LUT R15, R10, 0x1ffffffc, RZ, 0xc0, !PT ;  /* 0x1ffffffc0a0f7812 */ /* 0x000fe400078ec0ff */
[----:B------:R-:W-:-:S02]  /*7b30*/  ISETP.NE.AND P0, PT, R7, RZ, PT ;  /* 0x000000ff0700720c */ /* 0x000fc40003f05270 */
[----:B------:R-:W-:Y:S02]  /*7b40*/  IADD3 R2, -R15, R38, RZ ;  /* 0x000000260f027210 */ /* 0x000fe40007ffe1ff */
[----:B------:R-:W-:-:S03]  /*7b50*/  MOV R13, RZ ;  /* 0x000000ff000d7202 */ /* 0x000fc60000000f00 */
[----:B------:R-:W-:Y:S06]  /*7b60*/  @!P1 BRA `(.L_x_15112) ;  /* 0x0000000000d89947 */ /* 0x000fec0003800000 */
[----:B------:R-:W-:Y:S01]  /*7b70*/  HFMA2.MMA R13, -RZ, RZ, 0, 0 ;  /* 0x00000000ff0d7435 */ /* 0x000fe200000001ff */
[----:B------:R-:W-:Y:S01]  /*7b80*/  IMAD.IADD R6, R6, 0x1, -R7 ;  /* 0x0000000106067824 */ /* 0x000fe200078e0a07 */
[----:B------:R-:W-:-:S09]  /*7b90*/  LOP3.LUT R30, R10, 0x1c, RZ, 0xc0, !PT ;  /* 0x0000001c0a1e7812 */ /* 0x000fd200078ec0ff */
.L_x_15113:
        /* <DEDUP_REMOVED lines=21> */
[----:B------:R-:W-:Y:S02]  /*7cf0*/  @!P4 LEA R8, P6, R9, R20, 0x2 ;  /* 0x000000140908c211 */ /* 0x000fe400078c10ff */
[----:B------:R-:W-:Y:S02]  /*7d00*/  @!P3 IADD3 R11, P5, R11, R14, RZ ;  /* 0x0000000e0b0bb210 */ /* 0x000fe40007fbe0ff */
[----:B------:R-:W-:Y:S01]  /*7d10*/  @!P4 LEA.HI.X R9, R9, R22, R2, 0x2, P6 ;  /* 0x000000160909c211 */ /* 0x000fe200030f1402 */
[----:B------:R3:W4:Y:S01]  /*7d20*/  @!P1 LDS R35, [R21+0xc] ;  /* 0x00000c0015239984 */ /* 0x0007220000000800 */
[----:B------:R-:W-:Y:S01]  /*7d30*/  IADD3 R14, P6, R14, UR5, RZ ;  /* 0x000000050e0e7c10 */ /* 0x000fe2000ffde0ff */
[----:B------:R-:W-:Y:S01]  /*7d40*/  @!P3 IMAD.X R2, RZ, RZ, R24, P5 ;  /* 0x000000ffff02b224 */ /* 0x000fe200028e0618 */
[----:B------:R-:W-:-:S02]  /*7d50*/  @!P3 LEA R10, P5, R11, R20, 0x2 ;  /* 0x000000140b0ab211 */ /* 0x000fc400078a10ff */
[----:B------:R-:W-:Y:S02]  /*7d60*/  IADD3.X R24, R24, UR8, RZ, P6, !PT ;  /* 0x0000000818187c10 */ /* 0x000fe4000b7fe4ff */
[----:B------:R-:W-:Y:S02]  /*7d70*/  @!P3 LEA.HI.X R11, R11, R22, R2, 0x2, P5 ;  /* 0x000000160b0bb211 */ /* 0x000fe400028f1402 */
[----:B------:R-:W-:Y:S02]  /*7d80*/  @!P2 IADD3 R17, P5, R17, R14, RZ ;  /* 0x0000000e1111a210 */ /* 0x000fe40007fbe0ff */
[----:B------:R-:W-:Y:S02]  /*7d90*/  IADD3 R14, P6, R14, UR5, RZ ;  /* 0x000000050e0e7c10 */ /* 0x000fe4000ffde0ff */
[----:B------:R-:W-:Y:S02]  /*7da0*/  @!P2 IADD3.X R2, RZ, R24, RZ, P5, !PT ;  /* 0x00000018ff02a210 */ /* 0x000fe40002ffe4ff */
[----:B------:R-:W-:-:S02]  /*7db0*/  @!P2 LEA R16, P5, R17, R20, 0x2 ;  /* 0x000000141110a211 */ /* 0x000fc400078a10ff */
[----:B------:R-:W-:Y:S02]  /*7dc0*/  IADD3.X R24, R24, UR8, RZ, P6, !PT ;  /* 0x0000000818187c10 */ /* 0x000fe4000b7fe4ff */
[----:B------:R-:W-:Y:S02]  /*7dd0*/  @!P2 LEA.HI.X R17, R17, R22, R2, 0x2, P5 ;  /* 0x000000161111a211 */ /* 0x000fe400028f1402 */
[----:B------:R-:W-:Y:S02]  /*7de0*/  @!P1 IADD3 R19, P5, R26, R14, RZ ;  /* 0x0000000e1a139210 */ /* 0x000fe40007fbe0ff */
[----:B------:R-:W-:Y:S02]  /*7df0*/  IADD3 R6, R6, -0x4, RZ ;  /* 0xfffffffc06067810 */ /* 0x000fe40007ffe0ff */
[----:B---3--:R-:W-:Y:S01]  /*7e00*/  IADD3 R21, R30, R13, RZ ;  /* 0x0000000d1e157210 */ /* 0x008fe20007ffe0ff */
[----:B0-----:R0:W-:Y:S01]  /*7e10*/  @!P4 STG.E desc[UR10][R8.64], R25 ;  /* 0x000000190800c986 */ /* 0x0011e2000c10190a */
[----:B------:R-:W-:Y:S01]  /*7e20*/  @!P1 IMAD.X R2, RZ, RZ, R24, P5 ;  /* 0x000000ffff029224 */ /* 0x000fe200028e0618 */
[----:B------:R-:W-:-:S02]  /*7e30*/  @!P1 LEA R18, P5, R19, R20, 0x2 ;  /* 0x0000001413129211 */ /* 0x000fc400078a10ff */
[----:B-1----:R0:W-:Y:S02]  /*7e40*/  @!P3 STG.E desc[UR10][R10.64], R27 ;  /* 0x0000001b0a00b986 */ /* 0x0021e4000c10190a */
        /* <DEDUP_REMOVED lines=8> */
.L_x_15112:
[----:B------:R-:W-:Y:S05]  /*7ed0*/  BSYNC B1 ;  /* 0x0000000000017941 */ /* 0x000fea0003800000 */
.L_x_15111:
        /* <DEDUP_REMOVED lines=15> */
.L_x_15115:
[----:B------:R-:W-:Y:S05]  /*7fd0*/  BSYNC B1 ;  /* 0x0000000000017941 */ /* 0x000fea0003800000 */
.L_x_15114:
[----:B------:R-:W-:Y:S01]  /*7fe0*/  IADD3.X R24, R24, UR8, RZ, P2, !PT ;  /* 0x0000000818187c10 */ /* 0x000fe200097fe4ff */
[----:B------:R-:W-:Y:S06]  /*7ff0*/  @!P1 BRA `(.L_x_15110) ;  /* 0x0000000000649947 */ /* 0x000fec0003800000 */
[----:B------:R-:W-:Y:S01]  /*8000*/  VIADD R6, R2, 0xffffffff ;  /* 0xffffffff02067836 */ /* 0x000fe20000000000 */
[----:B0-----:R-:W-:Y:S01]  /*8010*/  SHF.R.U32.HI R8, RZ, 0x3, R38 ;  /* 0x00000003ff087819 */ /* 0x001fe20000011626 */
        /* <DEDUP_REMOVED lines=23> */
.L_x_15110:
[----:B------:R-:W-:Y:S05]  /*8190*/  BSYNC B0 ;  /* 0x0000000000007941 */ /* 0x000fea0003800000 */
.L_x_15109:
[----:B------:R-:W-:Y:S01]  /*81a0*/  BAR.SYNC.DEFER_BLOCKING 0x0 ;  /* 0x0000000000007b1d */ /* 0x000fe20000010000 */
[----:B-1----:R-:W-:Y:S01]  /*81b0*/  SHF.R.U32.HI R20, RZ, 0x5, R38 ;  /* 0x00000005ff147819 */ /* 0x002fe20000011626 */
[----:B--2---:R-:W-:-:S03]  /*81c0*/  IMAD.SHL.U32 R2, R38, 0x8, RZ ;  /* 0x0000000826027824 */ /* 0x004fc600078e00ff */
[----:B------:R-:W-:Y:S01]  /*81d0*/  LOP3.LUT P0, RZ, R20, 0x7, RZ, 0xc0, !PT ;  /* 0x0000000714ff7812 */ /* 0x000fe2000780c0ff */
[----:B------:R-:W-:Y:S01]  /*81e0*/  BSSY B0, `(.L_x_15116) ;  /* 0x0000028000007945 */ /* 0x000fe20003800000 */
[----:B------:R1:W-:Y:S01]  /*81f0*/  STS.64 [R2+UR4], R4 ;  /* 0x0000000402007988 */ /* 0x0003e20008000a04 */
[----:B------:R-:W-:Y:S10]  /*8200*/  BAR.SYNC.DEFER_BLOCKING 0x0 ;  /* 0x0000000000007b1d */ /* 0x000ff40000010000 */
[----:B------:R-:W-:Y:S05]  /*8210*/  @P0 BRA `(.L_x_15117) ;  /* 0x0000000000900947 */ /* 0x000fea0003800000 */
[----:B0-----:R-:W0:Y:S01]  /*8220*/  LDS.64 R18, [R2+UR4+0x100] ;  /* 0x0001000402127984 */ /* 0x001e220008000a00 */
[----:B------:R-:W-:Y:S01]  /*8230*/  ISETP.GE.U32.AND P0, PT, R3, R28, PT ;  /* 0x0000001c0300720c */ /* 0x000fe20003f06070 */
[----:B------:R-:W-:Y:S02]  /*8240*/  ULDC.64 UR6, c[0x0][0x258] ;  /* 0x0000960000067ab9 */ /* 0x000fe40000000a00 */
[----:B------:R-:W2:Y:S04]  /*8250*/  LDS.64 R24, [R2+UR4+0x200] ;  /* 0x0002000402187984 */ /* 0x000ea80008000a00 */
[----:B------:R-:W3:Y:S04]  /*8260*/  LDS.64 R26, [R2+UR4+0x300] ;  /* 0x00030004021a7984 */ /* 0x000ee80008000a00 */
[----:B------:R-:W4:Y:S02]  /*8270*/  LDS.64 R16, [R2+UR4+0x400] ;  /* 0x0004000402107984 */ /* 0x000f240008000a00 */
[----:B------:R-:W5:Y:S02]  /*8280*/  @!P0 LDC.64 R10, c[0x0][0x248] ;  /* 0x00009200ff0a8b82 */ /* 0x000f640000000a00 */
[----:B------:R-:W5:Y:S04]  /*8290*/  LDS.64 R12, [R2+UR4+0x500] ;  /* 0x00050004020c7984 */ /* 0x000f680008000a00 */
[----:B------:R-:W5:Y:S04]  /*82a0*/  LDS.64 R6, [R2+UR4+0x600] ;  /* 0x0006000402067984 */ /* 0x000f680008000a00 */
[----:B------:R1:W5:Y:S02]  /*82b0*/  LDS.64 R8, [R2+UR4+0x700] ;  /* 0x0007000402087984 */ /* 0x0003640008000a00 */
[----:B-1----:R-:W-:Y:S01]  /*82c0*/  @!P0 LOP3.LUT R2, R2, 0xf8, RZ, 0xc0, !PT ;  /* 0x000000f802028812 */ /* 0x002fe200078ec0ff */
[----:B0-----:R-:W-:Y:S01]  /*82d0*/  FADD R21, R4, R18 ;  /* 0x0000001204157221 */ /* 0x001fe20000000000 */
[----:B------:R-:W-:Y:S01]  /*82e0*/  FADD R14, R5, R19 ;  /* 0x00000013050e7221 */ /* 0x000fe20000000000 */
[----:B------:R-:W-:Y:S01]  /*82f0*/  SHF.L.U64.HI R5, R37, 0x6, R36 ;  /* 0x0000000625057819 */ /* 0x000fe20000010224 */
[----:B------:R-:W-:-:S02]  /*8300*/  IMAD R19, R33, UR6, RZ ;  /* 0x0000000621137c24 */ /* 0x000fc4000f8e02ff */
[----:B--2---:R-:W-:Y:S01]  /*8310*/  FADD R21, R21, R24 ;  /* 0x0000001815157221 */ /* 0x004fe20000000000 */
[----:B------:R-:W-:Y:S01]  /*8320*/  FADD R14, R14, R25 ;  /* 0x000000190e0e7221 */ /* 0x000fe20000000000 */
[----:B------:R-:W-:Y:S01]  /*8330*/  SHF.L.U32 R4, R37, 0x6, RZ ;  /* 0x0000000625047819 */ /* 0x000fe200000006ff */
[----:B------:R-:W-:Y:S02]  /*8340*/  IMAD R19, R32, UR7, R19 ;  /* 0x0000000720137c24 */ /* 0x000fe4000f8e0213 */
[----:B---3--:R-:W-:Y:S01]  /*8350*/  FADD R21, R21, R26 ;  /* 0x0000001a15157221 */ /* 0x008fe20000000000 */
[----:B------:R-:W-:Y:S01]  /*8360*/  FADD R14, R14, R27 ;  /* 0x0000001b0e0e7221 */ /* 0x000fe20000000000 */
[----:B------:R-:W-:-:S04]  /*8370*/  IMAD.WIDE.U32 R4, R32, UR6, R4 ;  /* 0x0000000620047c25 */ /* 0x000fc8000f8e0004 */
[----:B----4-:R-:W-:Y:S01]  /*8380*/  FADD R21, R21, R16 ;  /* 0x0000001015157221 */ /* 0x010fe20000000000 */
[----:B------:R-:W-:Y:S01]  /*8390*/  FADD R14, R14, R17 ;  /* 0x000000110e0e7221 */ /* 0x000fe20000000000 */
[----:B------:R-:W-:Y:S01]  /*83a0*/  IMAD.IADD R16, R19, 0x1, R5 ;  /* 0x0000000113107824 */ /* 0x000fe200078e0205 */
        /* <DEDUP_REMOVED lines=11> */
.L_x_15117:
[----:B------:R-:W-:Y:S05]  /*8460*/  BSYNC B0 ;  /* 0x0000000000007941 */ /* 0x000fea0003800000 */
.L_x_15116:
[----:B------:R-:W-:Y:S02]  /*8470*/  ULDC.64 UR4, c[0x0][0x238] ;  /* 0x00008e0000047ab9 */ /* 0x000fe40000000a00 */
[----:B------:R-:W-:-:S04]  /*8480*/  ISETP.NE.U32.AND P0, PT, RZ, UR4, PT ;  /* 0x00000004ff007c0c */ /* 0x000fc8000bf05070 */
[----:B------:R-:W-:-:S13]  /*8490*/  ISETP.NE.AND.EX P0, PT, RZ, UR5, PT, P0 ;  /* 0x00000005ff007c0c */ /* 0x000fda000bf05300 */
[----:B------:R-:W-:Y:S05]  /*84a0*/  @!P0 BRA `(.L_x_15118) ;  /* 0x0000000000ac8947 */ /* 0x000fea0003800000 */
[----:B-12---:R-:W1:Y:S01]  /*84b0*/  SHFL.DOWN PT, R5, R0, 0x10, 0x1f ;  /* 0x0a001f0000057f89 */ /* 0x006e6200000e0000 */
[----:B------:R-:W-:Y:S01]  /*84c0*/  ISETP.NE.AND P0, PT, R3, RZ, PT ;  /* 0x000000ff0300720c */ /* 0x000fe20003f05270 */
[----:B------:R-:W-:-:S12]  /*84d0*/  BSSY B0, `(.L_x_15119) ;  /* 0x0000022000007945 */ /* 0x000fd80003800000 */
[----:B0-----:R-:W0:Y:S01]  /*84e0*/  @!P0 S2R R9, SR_CgaCtaId ;  /* 0x0000000000098919 */ /* 0x001e220000008800 */
[----:B-1----:R-:W-:Y:S02]  /*84f0*/  FMNMX R5, R0, R5, !PT ;  /* 0x0000000500057209 */ /* 0x002fe40007800000 */
[----:B------:R-:W-:-:S03]  /*8500*/  @!P0 MOV R0, 0x400 ;  /* 0x0000040000008802 */ /* 0x000fc60000000f00 */
[----:B------:R-:W1:Y:S01]  /*8510*/  SHFL.DOWN PT, R2, R5, 0x8, 0x1f ;  /* 0x09001f0005027f89 */ /* 0x000e6200000e0000 */
        /* <DEDUP_REMOVED lines=28> */
.L_x_15128:
[----:B-1----:R-:W-:-:S07]  /*86e0*/  FMNMX R5, R2, R5, !PT ;  /* 0x0000000502057209 */ /* 0x002fce0007800000 */
.L_x_15120:
[----:B------:R-:W-:Y:S05]  /*86f0*/  BSYNC B0 ;  /* 0x0000000000007941 */ /* 0x000fea0003800000 */
.L_x_15119:
[----:B------:R-:W-:Y:S01]  /*8700*/  ISETP.NE.AND P0, PT, R38, RZ, PT ;  /* 0x000000ff2600720c */ /* 0x000fe20003f05270 */
[----:B------:R-:W-:-:S12]  /*8710*/  BSSY B0, `(.L_x_15118) ;  /* 0x0000004000007945 */ /* 0x000fd80003800000 */
[----:B------:R-:W-:Y:S05]  /*8720*/  @P0 BRA `(.L_x_15122) ;  /* 0x0000000000080947 */ /* 0x000fea0003800000 */
[----:B0-----:R-:W0:Y:S02]  /*8730*/  LDC.64 R2, c[0x0][0x238] ;  /* 0x00008e00ff027b82 */ /* 0x001e240000000a00 */
[----:B0-----:R1:W-:Y:S02]  /*8740*/  REDG.E.MAX.S32.STRONG.GPU desc[UR10][R2.64], R5 ;  /* 0x000000050200798e */ /* 0x0013e4000d10e38a */
.L_x_15122:
[----:B------:R-:W-:Y:S05]  /*8750*/  BSYNC B0 ;  /* 0x0000000000007941 */ /* 0x000fea0003800000 */
.L_x_15118:
        /* <DEDUP_REMOVED lines=12> */
[----:B012---:R-:W-:Y:S05]  /*8820*/  CALL.REL.NOINC `($__internal_391_$__cuda_sm20_rcp_rn_f32_slowpath) ;  /* 0x0000000400807944 */ /* 0x007fea0003c00000 */
[----:B------:R-:W-:Y:S05]  /*8830*/  BRA `(.L_x_15124) ;  /* 0x0000000000107947 */ /* 0x000fea0003800000 */
.L_x_15123:
[----:B------:R-:W0:Y:S02]  /*8840*/  MUFU.RCP R0, R23 ;  /* 0x0000001700007308 */ /* 0x000e240000001000 */
[----:B01----:R-:W-:-:S04]  /*8850*/  FFMA R2, R0, R23, -1 ;  /* 0xbf80000000027423 */ /* 0x003fc80000000017 */
[----:B------:R-:W-:-:S04]  /*8860*/  FADD.FTZ R51, -R2, -RZ ;  /* 0x800000ff02337221 */ /* 0x000fc80000010100 */
[----:B------:R-:W-:-:S07]  /*8870*/  FFMA R51, R0, R51, R0 ;  /* 0x0000003300337223 */ /* 0x000fce0000000000 */
.L_x_15124:
[----:B------:R-:W0:Y:S02]  /*8880*/  LDC.64 R2, c[0x0][0x240] ;  /* 0x00009000ff027b82 */ /* 0x000e240000000a00 */
[----:B0-----:R-:W-:Y:S01]  /*8890*/  STG.E desc[UR10][R2.64], R51 ;  /* 0x0000003302007986 */ /* 0x001fe2000c10190a */
[----:B------:R-:W-:Y:S05]  /*88a0*/  EXIT ;  /* 0x000000000000794d */ /* 0x000fea0003800000 */
.L_x_15121:
[----:B------:R-:W-:Y:S01]  /*88b0*/  HFMA2.MMA R9, -RZ, RZ, 0, 1.847743988037109375e-06 ;  /* 0x0000001fff097435 */ /* 0x000fe200000001ff */
[----:B------:R-:W-:Y:S02]  /*88c0*/  IMAD.MOV.U32 R7, RZ, RZ, 0x4 ;  /* 0x00000004ff077424 */ /* 0x000fe400078e00ff */
[----:B------:R-:W-:-:S08]  /*88d0*/  IMAD.MOV.U32 R4, RZ, RZ, -0x1 ;  /* 0xffffffffff047424 */ /* 0x000fd000078e00ff */
[----:B01----:R-:W-:Y:S05]  /*88e0*/  WARPSYNC.COLLECTIVE R4, `(.L_x_15125) ;  /* 0x0000000004087348 */ /* 0x003fea0003c00000 */
[----:B-1----:R1:W2:Y:S02]  /*88f0*/  SHFL.DOWN P0, R5, R0, R7, R9 ;  /* 0x0800000700057389 */ /* 0x0022a40000000009 */
[----:B012---:R-:W-:Y:S01]  /*8900*/  ENDCOLLECTIVE ;  /* 0x000000000000791b */ /* 0x007fe20003800000 */
.L_x_15125:
[----:B------:R-:W-:Y:S01]  /*8910*/  HFMA2.MMA R7, -RZ, RZ, 0, 1.1920928955078125e-07 ;  /* 0x00000002ff077435 */ /* 0x000fe200000001ff */
[----:B------:R-:W-:-:S04]  /*8920*/  MOV R3, R5 ;  /* 0x0000000500037202 */ /* 0x000fc80000000f00 */
[----:B------:R-:W-:-:S05]  /*8930*/  FMNMX R3, R3, R0, !PT ;  /* 0x0000000003037209 */ /* 0x000fca0007800000 */
[----:B------:R-:W-:-:S07]  /*8940*/  IMAD.MOV.U32 R0, RZ, RZ, R3 ;  /* 0x000000ffff007224 */ /* 0x000fce00078e0003 */
[----:B------:R-:W-:Y:S05]  /*8950*/  WARPSYNC.COLLECTIVE R4, `(.L_x_15126) ;  /* 0x0000000004087348 */ /* 0x000fea0003c00000 */
[----:B------:R0:W1:Y:S02]  /*8960*/  SHFL.DOWN P0, R5, R0, R7, R9 ;  /* 0x0800000700057389 */ /* 0x0000640000000009 */
[----:B01----:R-:W-:Y:S01]  /*8970*/  ENDCOLLECTIVE ;  /* 0x000000000000791b */ /* 0x003fe20003800000 */
.L_x_15126:
[----:B------:R-:W-:Y:S02]  /*8980*/  IMAD.MOV.U32 R7, RZ, RZ, 0x1 ;  /* 0x00000001ff077424 */ /* 0x000fe400078e00ff */
[----:B------:R-:W-:-:S05]  /*8990*/  IMAD.MOV.U32 R2, RZ, RZ, R5 ;  /* 0x000000ffff027224 */ /* 0x000fca00078e0005 */
[----:B------:R-:W-:-:S04]  /*89a0*/  FMNMX R2, R3, R2, !PT ;  /* 0x0000000203027209 */ /* 0x000fc80007800000 */
[----:B------:R-:W-:-:S07]  /*89b0*/  MOV R0, R2 ;  /* 0x0000000200007202 */ /* 0x000fce0000000f00 */
[----:B------:R-:W-:Y:S05]  /*89c0*/  WARPSYNC.COLLECTIVE R4, `(.L_x_15127) ;  /* 0x0000000004087348 */ /* 0x000fea0003c00000 */
[----:B------:R0:W1:Y:S02]  /*89d0*/  SHFL.DOWN P0, R5, R0, R7, R9 ;  /* 0x0800000700057389 */ /* 0x0000640000000009 */
[----:B01----:R-:W-:Y:S01]  /*89e0*/  ENDCOLLECTIVE ;  /* 0x000000000000791b */ /* 0x003fe20003800000 */
.L_x_15127:
[----:B------:R-:W-:Y:S05]  /*89f0*/  BRA `(.L_x_15128) ;  /* 0xfffffffc00387947 */ /* 0x000fea000383ffff */
        .weak           $__internal_390_$__cuda_sm20_div_u64
        .type           $__internal_390_$__cuda_sm20_div_u64,@function
        .size           $__internal_390_$__cuda_sm20_div_u64,($__internal_391_$__cuda_sm20_rcp_rn_f32_slowpath - $__internal_390_$__cuda_sm20_div_u64)
$__internal_390_$__cuda_sm20_div_u64:
        /* <DEDUP_REMOVED lines=66> */
[----:B------:R-:W-:Y:S06]  /*8e20*/  RET.REL.NODEC R2 `(_ZN18transformer_engine6detail38cast_transpose_fused_kernel_notalignedILb1ELb1ELb0EfNS_16CTDBiasDActParamI13__nv_bfloat16S3_13__nv_fp8_e4m3fEELi2ELi4ENS_5EmptyEXadL_ZNS_5dsiluIffEET_T0_RKS6_EEEEvT3_mmm) ;  /* 0xffffff7002747950 */ /* 0x000fec0003c3ffff */
        .weak           $__internal_391_$__cuda_sm20_rcp_rn_f32_slowpath
        .type           $__internal_391_$__cuda_sm20_rcp_rn_f32_slowpath,@function
        .size           $__internal_391_$__cuda_sm20_rcp_rn_f32_slowpath,(.L_x_34876 - $__internal_391_$__cuda_sm20_rcp_rn_f32_slowpath)
$__internal_391_$__cuda_sm20_rcp_rn_f32_slowpath:
        /* <DEDUP_REMOVED lines=15> */
.L_x_15130:
        /* <DEDUP_REMOVED lines=33> */
.L_x_15132:
[----:B------:R0:W1:Y:S02]  /*9130*/  MUFU.RCP R51, R0 ;  /* 0x0000000000337308 */ /* 0x0000640000001000 */
.L_x_15131:
[----:B------:R-:W-:Y:S05]  /*9140*/  BSYNC B0 ;  /* 0x0000000000007941 */ /* 0x000fea0003800000 */
.L_x_15129:
[----:B------:R-:W-:Y:S01]  /*9150*/  IMAD.MOV.U32 R52, RZ, RZ, R46 ;  /* 0x000000ffff347224 */ /* 0x000fe200078e002e */
[----:B------:R-:W-:-:S04]  /*9160*/  MOV R53, 0x0 ;  /* 0x0000000000357802 */ /* 0x000fc80000000f00 */
[----:B01----:R-:W-:Y:S05]  /*9170*/  RET.REL.NODEC R52 `(_ZN18transformer_engine6detail38cast_transpose_fused_kernel_notalignedILb1ELb1ELb0EfNS_16CTDBiasDActParamI13__nv_bfloat16S3_13__nv_fp8_e4m3fEELi2ELi4ENS_5EmptyEXadL_ZNS_5dsiluIffEET_T0_RKS6_EEEEvT3_mmm) ;  /* 0xffffff6c34a07950 */ /* 0x003fea0003c3ffff */
.L_x_15133:
        /* <DEDUP_REMOVED lines=16> */
.L_x_34876:


//--------------------- .text._ZN18transformer_engine6detail38cast_transpose_fused_kernel_notalignedILb1ELb1ELb0EfNS_16CTDBiasDActParamI13__nv_bfloat16S3_13__nv_fp8_e5m2fEELi2ELi4ENS_5EmptyEXadL_ZNS_5dsiluIffEET_T0_RKS6_EEEEvT3_mmm --------------------------
	.section	.text._ZN18transformer_engine6detail38cast_transpose_fused_kernel_notalignedILb1ELb1ELb0EfNS_16CTDBiasDActParamI13__nv_bfloat16S3_13__nv_fp8_e5m2fEELi2ELi4ENS_5EmptyEXadL_ZNS_5dsiluIffEET_T0_RKS6_EEEEvT3_mmm,"ax",@progbits
	.align	128
        .global         _ZN18transformer_engine6detail38cast_transpose_fused_kernel_notalignedILb1ELb1ELb0EfNS_16CTDBiasDActParamI13__nv_bfloat16S3_13__nv_fp8_e5m2fEELi2ELi4ENS_5EmptyEXadL_ZNS_5dsiluIffEET_T0_RKS6_EEEEvT3_mmm
        .type           _ZN18transformer_engine6detail38cast_transpose_fused_kernel_notalignedILb1ELb1ELb0EfNS_16CTDBiasDActParamI13__nv_bfloat16S3_13__nv_fp8_e5m2fEELi2ELi4ENS_5EmptyEXadL_ZNS_5dsiluIffEET_T0_RKS6_EEEEvT3_mmm,@function
        .size           _ZN18transformer_engine6detail38cast_transpose_fused_kernel_notalignedILb1ELb1ELb0EfNS_16CTDBiasDActParamI13__nv_bfloat16S3_13__nv_fp8_e5m2fEELi2ELi4ENS_5EmptyEXadL_ZNS_5dsiluIffEET_T0_RKS6_EEEEvT3_mmm,(.L_x_34878 - _ZN18transformer_engine6detail38cast_transpose_fused_kernel_notalignedILb1ELb1ELb0EfNS_16CTDBiasDActParamI13__nv_bfloat16S3_13__nv_fp8_e5m2fEELi2ELi4ENS_5EmptyEXadL_ZNS_5dsiluIffEET_T0_RKS6_EEEEvT3_mmm)
        .other          _ZN18transformer_engine6detail38cast_transpose_fused_kernel_notalignedILb1ELb1ELb0EfNS_16CTDBiasDActParamI13__nv_bfloat16S3_13__nv_fp8_e5m2fEELi2ELi4ENS_5EmptyEXadL_ZNS_5dsiluIffEET_T0_RKS6_EEEEvT3_mmm,@"STO_CUDA_ENTRY STV_DEFAULT"
_ZN18transformer_engine6detail38cast_transpose_fused_kernel_notalignedILb1ELb1ELb0EfNS_16CTDBiasDActParamI13__nv_bfloat16S3_13__nv_fp8_e5m2fEELi2ELi4ENS_5EmptyEXadL_ZNS_5dsiluIffEET_T0_RKS6_EEEEvT3_mmm:
.text._ZN18transformer_engine6detail38cast_transpose_fused_kernel_notalignedILb1ELb1ELb0EfNS_16CTDBiasDActParamI13__nv_bfloat16S3_13__nv_fp8_e5m2fEELi2ELi4ENS_5EmptyEXadL_ZNS_5dsiluIffEET_T0_RKS6_EEEEvT3_mmm:
        /* <DEDUP_REMOVED lines=19> */
[----:B------:R-:W-:Y:S05]  /*0130*/  CALL.REL.NOINC `($__internal_392_$__cuda_sm20_div_u64) ;  /* 0x0000008800307944 */ /* 0x000fea0003c00000 */
        /* <DEDUP_REMOVED lines=9> */
.L_x_15134:
        /* <DEDUP_REMOVED lines=22> */
.L_x_15135:
        /* <DEDUP_REMOVED lines=184> */
[----:B-----5:R-:W-:Y:S05]  /*0eb0*/  CALL.REL.NOINC `($__internal_393_$__cuda_sm20_rcp_rn_f32_slowpath) ;  /* 0x0000007c00dc7944 */ /* 0x020fea0003c00000 */
[----:B------:R-:W-:Y:S05]  /*0ec0*/  BRA `(.L_x_15138) ;  /* 0x0000000000107947 */ /* 0x000fea0003800000 */
.L_x_15137:
[----:B------:R-:W0:Y:S02]  /*0ed0*/  MUFU.RCP R51, R12 ;  /* 0x0000000c00337308 */ /* 0x000e240000001000 */
[----:B0-----:R-:W-:-:S04]  /*0ee0*/  FFMA R0, R12, R51, -1 ;  /* 0xbf8000000c007423 */ /* 0x001fc80000000033 */
[----:B------:R-:W-:-:S04]  /*0ef0*/  FADD.FTZ R0, -R0, -RZ ;  /* 0x800000ff00007221 */ /* 0x000fc80000010100 */
[----:B------:R-:W-:-:S07]  /*0f00*/  FFMA R51, R51, R0, R51 ;  /* 0x0000000033337223 */ /* 0x000fce0000000033 */
.L_x_15138:
[----:B------:R-:W-:Y:S05]  /*0f10*/  BSYNC B1 ;  /* 0x0000000000017941 */ /* 0x000fea0003800000 */
.L_x_15136:
        /* <DEDUP_REMOVED lines=23> */
[----:B-----5:R-:W-:Y:S05]  /*1090*/  CALL.REL.NOINC `($__internal_393_$__cuda_sm20_rcp_rn_f32_slowpath) ;  /* 0x0000007c00647944 */ /* 0x020fea0003c00000 */
[----:B------:R-:W-:Y:S05]  /*10a0*/  BRA `(.L_x_15141) ;  /* 0x0000000000107947 */ /* 0x000fea0003800000 */
.L_x_15140:
[----:B------:R-:W0:Y:S02]  /*10b0*/  MUFU.RCP R51, R16 ;  /* 0x0000001000337308 */ /* 0x000e240000001000 */
[----:B0-----:R-:W-:-:S04]  /*10c0*/  FFMA R0, R16, R51, -1 ;  /* 0xbf80000010007423 */ /* 0x001fc80000000033 */
[----:B------:R-:W-:-:S04]  /*10d0*/  FADD.FTZ R0, -R0, -RZ ;  /* 0x800000ff00007221 */ /* 0x000fc80000010100 */
[----:B------:R-:W-:-:S07]  /*10e0*/  FFMA R51, R51, R0, R51 ;  /* 0x0000000033337223 */ /* 0x000fce0000000033 */
.L_x_15141:
[----:B------:R-:W-:Y:S05]  /*10f0*/  BSYNC B1 ;  /* 0x0000000000017941 */ /* 0x000fea0003800000 */
.L_x_15139:
        /* <DEDUP_REMOVED lines=25> */
[----:B------:R-:W-:Y:S05]  /*1290*/  CALL.REL.NOINC `($__internal_393_$__cuda_sm20_rcp_rn_f32_slowpath) ;  /* 0x0000007800e47944 */ /* 0x000fea0003c00000 */
[----:B------:R-:W-:Y:S05]  /*12a0*/  BRA `(.L_x_15144) ;  /* 0x0000000000107947 */ /* 0x000fea0003800000 */
.L_x_15143:
[----:B------:R-:W0:Y:S02]  /*12b0*/  MUFU.RCP R51, R20 ;  /* 0x0000001400337308 */ /* 0x000e240000001000 */
[----:B0-----:R-:W-:-:S04]  /*12c0*/  FFMA R0, R20, R51, -1 ;  /* 0xbf80000014007423 */ /* 0x001fc80000000033 */
[----:B------:R-:W-:-:S04]  /*12d0*/  FADD.FTZ R0, -R0, -RZ ;  /* 0x800000ff00007221 */ /* 0x000fc80000010100 */
[----:B------:R-:W-:-:S07]  /*12e0*/  FFMA R51, R51, R0, R51 ;  /* 0x0000000033337223 */ /* 0x000fce0000000033 */
.L_x_15144:
[----:B------:R-:W-:Y:S05]  /*12f0*/  BSYNC B1 ;  /* 0x0000000000017941 */ /* 0x000fea0003800000 */
.L_x_15142:
        /* <DEDUP_REMOVED lines=23> */
[----:B------:R-:W-:Y:S05]  /*1470*/  CALL.REL.NOINC `($__internal_393_$__cuda_sm20_rcp_rn_f32_slowpath) ;  /* 0x00000078006c7944 */ /* 0x000fea0003c00000 */
[----:B------:R-:W-:Y:S05]  /*1480*/  BRA `(.L_x_15147) ;  /* 0x0000000000107947 */ /* 0x000fea0003800000 */
.L_x_15146:
[----:B------:R-:W0:Y:S02]  /*1490*/  MUFU.RCP R51, R20 ;  /* 0x0000001400337308 */ /* 0x000e240000001000 */
[----:B0-----:R-:W-:-:S04]  /*14a0*/  FFMA R0, R20, R51, -1 ;  /* 0xbf80000014007423 */ /* 0x001fc80000000033 */
[----:B------:R-:W-:-:S04]  /*14b0*/  FADD.FTZ R0, -R0, -RZ ;  /* 0x800000ff00007221 */ /* 0x000fc80000010100 */
[----:B------:R-:W-:-:S07]  /*14c0*/  FFMA R51, R51, R0, R51 ;  /* 0x0000000033337223 */ /* 0x000fce0000000033 */
.L_x_15147:
[----:B------:R-:W-:Y:S05]  /*14d0*/  BSYNC B1 ;  /* 0x0000000000017941 */ /* 0x000fea0003800000 */
.L_x_15145:
        /* <DEDUP_REMOVED lines=25> */
[----:B------:R-:W-:Y:S05]  /*1670*/  CALL.REL.NOINC `($__internal_393_$__cuda_sm20_rcp_rn_f32_slowpath) ;  /* 0x0000007400ec7944 */ /* 0x000fea0003c00000 */
[----:B------:R-:W-:Y:S05]  /*1680*/  BRA `(.L_x_15150) ;  /* 0x0000000000107947 */ /* 0x000fea0003800000 */
.L_x_15149:
[----:B------:R-:W0:Y:S02]  /*1690*/  MUFU.RCP R51, R20 ;  /* 0x0000001400337308 */ /* 0x000e240000001000 */
[----:B0-----:R-:W-:-:S04]  /*16a0*/  FFMA R0, R20, R51, -1 ;  /* 0xbf80000014007423 */ /* 0x001fc80000000033 */
[----:B------:R-:W-:-:S04]  /*16b0*/  FADD.FTZ R0, -R0, -RZ ;  /* 0x800000ff00007221 */ /* 0x000fc80000010100 */
[----:B------:R-:W-:-:S07]  /*16c0*/  FFMA R51, R51, R0, R51 ;  /* 0x0000000033337223 */ /* 0x000fce0000000033 */
.L_x_15150:
[----:B------:R-:W-:Y:S05]  /*16d0*/  BSYNC B1 ;  /* 0x0000000000017941 */ /* 0x000fea0003800000 */
.L_x_15148:
        /* <DEDUP_REMOVED lines=23> */
[----:B------:R-:W-:Y:S05]  /*1850*/  CALL.REL.NOINC `($__internal_393_$__cuda_sm20_rcp_rn_f32_slowpath) ;  /* 0x0000007400747944 */ /* 0x000fea0003c00000 */
[----:B------:R-:W-:Y:S05]  /*1860*/  BRA `(.L_x_15153) ;  /* 0x0000000000107947 */ /* 0x000fea0003800000 */
.L_x_15152:
[----:B------:R-:W0:Y:S02]  /*1870*/  MUFU.RCP R51, R22 ;  /* 0x0000001600337308 */ /* 0x000e240000001000 */
[----:B0-----:R-:W-:-:S04]  /*1880*/  FFMA R0, R22, R51, -1 ;  /* 0xbf80000016007423 */ /* 0x001fc80000000033 */
[----:B------:R-:W-:-:S04]  /*1890*/  FADD.FTZ R0, -R0, -RZ ;  /* 0x800000ff00007221 */ /* 0x000fc80000010100 */
[----:B------:R-:W-:-:S07]  /*18a0*/  FFMA R51, R51, R0, R51 ;  /* 0x0000000033337223 */ /* 0x000fce0000000033 */
.L_x_15153:
[----:B------:R-:W-:Y:S05]  /*18b0*/  BSYNC B1 ;  /* 0x0000000000017941 */ /* 0x000fea0003800000 */
.L_x_15151:
        /* <DEDUP_REMOVED lines=25> */
[----:B------:R-:W-:Y:S05]  /*1a50*/  CALL.REL.NOINC `($__internal_393_$__cuda_sm20_rcp_rn_f32_slowpath) ;  /* 0x0000007000f47944 */ /* 0x000fea0003c00000 */
[----:B------:R-:W-:Y:S05]  /*1a60*/  BRA `(.L_x_15156) ;  /* 0x0000000000107947 */ /* 0x000fea0003800000 */
.L_x_15155:
[----:B------:R-:W0:Y:S02]  /*1a70*/  MUFU.RCP R51, R22 ;  /* 0x0000001600337308 */ /* 0x000e240000001000 */
[----:B0-----:R-:W-:-:S04]  /*1a80*/  FFMA R0, R22, R51, -1 ;  /* 0xbf80000016007423 */ /* 0x001fc80000000033 */
[----:B------:R-:W-:-:S04]  /*1a90*/  FADD.FTZ R0, -R0, -RZ ;  /* 0x800000ff00007221 */ /* 0x000fc80000010100 */
[----:B------:R-:W-:-:S07]  /*1aa0*/  FFMA R51, R51, R0, R51 ;  /* 0x0000000033337223 */ /* 0x000fce0000000033 */
.L_x_15156:
[----:B------:R-:W-:Y:S05]  /*1ab0*/  BSYNC B1 ;  /* 0x0000000000017941 */ /* 0x000fea0003800000 */
.L_x_15154:
        /* <DEDUP_REMOVED lines=23> */
[----:B------:R-:W-:Y:S05]  /*1c30*/  CALL.REL.NOINC `($__internal_393_$__cuda_sm20_rcp_rn_f32_slowpath) ;  /* 0x00000070007c7944 */ /* 0x000fea0003c00000 */
[----:B------:R-:W-:Y:S05]  /*1c40*/  BRA `(.L_x_15159) ;  /* 0x0000000000107947 */ /* 0x000fea0003800000 */
.L_x_15158:
[----:B------:R-:W0:Y:S02]  /*1c50*/  MUFU.RCP R51, R22 ;  /* 0x0000001600337308 */ /* 0x000e240000001000 */
[----:B0-----:R-:W-:-:S04]  /*1c60*/  FFMA R0, R22, R51, -1 ;  /* 0xbf80000016007423 */ /* 0x001fc80000000033 */
[----:B------:R-:W-:-:S04]  /*1c70*/  FADD.FTZ R0, -R0, -RZ ;  /* 0x800000ff00007221 */ /* 0x000fc80000010100 */
[----:B------:R-:W-:-:S07]  /*1c80*/  FFMA R51, R51, R0, R51 ;  /* 0x0000000033337223 */ /* 0x000fce0000000033 */
.L_x_15159:
[----:B------:R-:W-:Y:S05]  /*1c90*/  BSYNC B1 ;  /* 0x0000000000017941 */ /* 0x000fea0003800000 */
.L_x_15157:
        /* <DEDUP_REMOVED lines=18> */
[----:B------:R-:W-:Y:S01]  /*1dc0*/  F2FP.SATFINITE.E5M2.F32.PACK_AB_MERGE_C R46, RZ, R46, RZ ;  /* 0x0000002eff2e723e */ /* 0x000fe200048060ff */
[----:B------:R-:W-:Y:S01]  /*1dd0*/  FMUL R42, R5, R48 ;  /* 0x00000030052a7220 */ /* 0x000fe20000400000 */
[----:B------:R-:W-:Y:S01]  /*1de0*/  FMNMX R3, |R18|, R3, !PT ;  /* 0x0000000312037209 */ /* 0x000fe20007800200 */
[----:B------:R-:W-:Y:S01]  /*1df0*/  FADD R5, RZ, R18 ;  /* 0x00000012ff057221 */ /* 0x000fe20000000000 */
[----:B------:R-:W-:Y:S01]  /*1e00*/  F2FP.SATFINITE.E5M2.F32.PACK_AB_MERGE_C R7, RZ, R7, RZ ;  /* 0x00000007ff07723e */ /* 0x000fe200048060ff */
[----:B------:R-:W-:Y:S01]  /*1e10*/  BSSY B0, `(.L_x_15160) ;  /* 0x000002b000007945 */ /* 0x000fe20003800000 */
[C---:B------:R-:W-:Y:S01]  /*1e20*/  FMNMX R3, |R16|.reuse, R3, !PT ;  /* 0x0000000310037209 */ /* 0x040fe20007800200 */
[----:B------:R-:W-:Y:S01]  /*1e30*/  FMUL R16, R16, R23 ;  /* 0x0000001710107220 */ /* 0x000fe20000400000 */
[----:B------:R-:W-:Y:S01]  /*1e40*/  FADD R11, R12, R11 ;  /* 0x0000000b0c0b7221 */ /* 0x000fe20000000000 */
[----:B------:R-:W-:-:S02]  /*1e50*/  F2FP.SATFINITE.E5M2.F32.PACK_AB_MERGE_C R35, RZ, R35, RZ ;  /* 0x00000023ff23723e */ /* 0x000fc400048060ff */
[----:B------:R-:W-:Y:S02]  /*1e60*/  @!P0 LEA R52, P1, R56, R20, 0x1 ;  /* 0x0000001438348211 */ /* 0x000fe400078208ff */
[----:B------:R-:W-:Y:S02]  /*1e70*/  @!P0 PRMT R9, R46, 0x7604, R7 ;  /* 0x000076042e098816 */ /* 0x000fe40000000007 */
[----:B------:R-:W-:Y:S02]  /*1e80*/  @!P0 LEA.HI.X R53, R56, R19, R57, 0x1, P1 ;  /* 0x0000001338358211 */ /* 0x000fe400008f0c39 */
[----:B------:R-:W-:Y:S02]  /*1e90*/  FMNMX R39, |R14|, R3, !PT ;  /* 0x000000030e277209 */ /* 0x000fe40007800200 */
[----:B------:R-:W-:Y:S01]  /*1ea0*/  F2FP.SATFINITE.E5M2.F32.PACK_AB_MERGE_C R16, RZ, R16, RZ ;  /* 0x00000010ff10723e */ /* 0x000fe200048060ff */
        /* <DEDUP_REMOVED lines=8> */
[----:B------:R-:W-:Y:S02]  /*1f30*/  F2FP.SATFINITE.E5M2.F32.PACK_AB_MERGE_C R3, RZ, R14, RZ ;  /* 0x0000000eff03723e */ /* 0x000fe400048060ff */
        /* <DEDUP_REMOVED lines=11> */
[----:B------:R-:W-:Y:S02]  /*1ff0*/  F2FP.SATFINITE.E5M2.F32.PACK_AB_MERGE_C R46, RZ, R46, RZ ;  /* 0x0000002eff2e723e */ /* 0x000fe400048060ff */
[----:B------:R-:W-:Y:S02]  /*2000*/  F2FP.SATFINITE.E5M2.F32.PACK_AB_MERGE_C R14, RZ, R14, RZ ;  /* 0x0000000eff0e723e */ /* 0x000fe400048060ff */
[----:B------:R-:W-:Y:S01]  /*2010*/  F2FP.SATFINITE.E5M2.F32.PACK_AB_MERGE_C R5, RZ, R5, RZ ;  /* 0x00000005ff05723e */ /* 0x000fe200048060ff */
        /* <DEDUP_REMOVED lines=10> */
.L_x_15161:
[----:B------:R-:W-:Y:S05]  /*20c0*/  BSYNC B0 ;  /* 0x0000000000007941 */ /* 0x000fea0003800000 */
.L_x_15160:
        /* <DEDUP_REMOVED lines=11> */
.L_x_15163:
[----:B------:R-:W-:Y:S05]  /*2180*/  BSYNC B0 ;  /* 0x0000000000007941 */ /* 0x000fea0003800000 */
.L_x_15162:
        /* <DEDUP_REMOVED lines=109> */
[----:B-----5:R-:W-:Y:S05]  /*2860*/  CALL.REL.NOINC `($__internal_393_$__cuda_sm20_rcp_rn_f32_slowpath) ;  /* 0x0000006400707944 */ /* 0x020fea0003c00000 */
[----:B------:R-:W-:Y:S05]  /*2870*/  BRA `(.L_x_15166) ;  /* 0x0000000000107947 */ /* 0x000fea0003800000 */
.L_x_15165:
[----:B------:R-:W0:Y:S02]  /*2880*/  MUFU.RCP R51, R46 ;  /* 0x0000002e00337308 */ /* 0x000e240000001000 */
[----:B0-----:R-:W-:-:S04]  /*2890*/  FFMA R0, R46, R51, -1 ;  /* 0xbf8000002e007423 */ /* 0x001fc80000000033 */
[----:B------:R-:W-:-:S04]  /*28a0*/  FADD.FTZ R0, -R0, -RZ ;  /* 0x800000ff00007221 */ /* 0x000fc80000010100 */
[----:B------:R-:W-:-:S07]  /*28b0*/  FFMA R51, R51, R0, R51 ;  /* 0x0000000033337223 */ /* 0x000fce0000000033 */
.L_x_15166:
[----:B------:R-:W-:Y:S05]  /*28c0*/  BSYNC B1 ;  /* 0x0000000000017941 */ /* 0x000fea0003800000 */
.L_x_15164:
        /* <DEDUP_REMOVED lines=23> */
[----:B-----5:R-:W-:Y:S05]  /*2a40*/  CALL.REL.NOINC `($__internal_393_$__cuda_sm20_rcp_rn_f32_slowpath) ;  /* 0x0000006000f87944 */ /* 0x020fea0003c00000 */
[----:B------:R-:W-:Y:S05]  /*2a50*/  BRA `(.L_x_15169) ;  /* 0x0000000000107947 */ /* 0x000fea0003800000 */
.L_x_15168:
[----:B------:R-:W0:Y:S02]  /*2a60*/  MUFU.RCP R51, R46 ;  /* 0x0000002e00337308 */ /* 0x000e240000001000 */
[----:B0-----:R-:W-:-:S04]  /*2a70*/  FFMA R0, R46, R51, -1 ;  /* 0xbf8000002e007423 */ /* 0x001fc80000000033 */
[----:B------:R-:W-:-:S04]  /*2a80*/  FADD.FTZ R0, -R0, -RZ ;  /* 0x800000ff00007221 */ /* 0x000fc80000010100 */
[----:B------:R-:W-:-:S07]  /*2a90*/  FFMA R51, R51, R0, R51 ;  /* 0x0000000033337223 */ /* 0x000fce0000000033 */
.L_x_15169:
[----:B------:R-:W-:Y:S05]  /*2aa0*/  BSYNC B1 ;  /* 0x0000000000017941 */ /* 0x000fea0003800000 */
.L_x_15167:
        /* <DEDUP_REMOVED lines=25> */
[----:B-----5:R-:W-:Y:S05]  /*2c40*/  CALL.REL.NOINC `($__internal_393_$__cuda_sm20_rcp_rn_f32_slowpath) ;  /* 0x0000006000787944 */ /* 0x020fea0003c00000 */
[----:B------:R-:W-:Y:S05]  /*2c50*/  BRA `(.L_x_15172) ;  /* 0x0000000000107947 */ /* 0x000fea0003800000 */
.L_x_15171:
[----:B------:R-:W0:Y:S02]  /*2c60*/  MUFU.RCP R51, R48 ;  /* 0x0000003000337308 */ /* 0x000e240000001000 */
[----:B0-----:R-:W-:-:S04]  /*2c70*/  FFMA R0, R48, R51, -1 ;  /* 0xbf80000030007423 */ /* 0x001fc80000000033 */
[----:B------:R-:W-:-:S04]  /*2c80*/  FADD.FTZ R0, -R0, -RZ ;  /* 0x800000ff00007221 */ /* 0x000fc80000010100 */
[----:B------:R-:W-:-:S07]  /*2c90*/  FFMA R51, R51, R0, R51 ;  /* 0x0000000033337223 */ /* 0x000fce0000000033 */
.L_x_15172:
[----:B------:R-:W-:Y:S05]  /*2ca0*/  BSYNC B1 ;  /* 0x0000000000017941 */ /* 0x000fea0003800000 */
.L_x_15170:
        /* <DEDUP_REMOVED lines=23> */
[----:B-----5:R-:W-:Y:S05]  /*2e20*/  CALL.REL.NOINC `($__internal_393_$__cuda_sm20_rcp_rn_f32_slowpath) ;  /* 0x0000006000007944 */ /* 0x020fea0003c00000 */
[----:B------:R-:W-:Y:S05]  /*2e30*/  BRA `(.L_x_15175) ;  /* 0x0000000000107947 */ /* 0x000fea0003800000 */
.L_x_15174:
[----:B------:R-:W0:Y:S02]  /*2e40*/  MUFU.RCP R51, R46 ;  /* 0x0000002e00337308 */ /* 0x000e240000001000 */
[----:B0-----:R-:W-:-:S04]  /*2e50*/  FFMA R0, R46, R51, -1 ;  /* 0xbf8000002e007423 */ /* 0x001fc80000000033 */
[----:B------:R-:W-:-:S04]  /*2e60*/  FADD.FTZ R0, -R0, -RZ ;  /* 0x800000ff00007221 */ /* 0x000fc80000010100 */
[----:B------:R-:W-:-:S07]  /*2e70*/  FFMA R51, R51, R0, R51 ;  /* 0x0000000033337223 */ /* 0x000fce0000000033 */
.L_x_15175:
[----:B------:R-:W-:Y:S05]  /*2e80*/  BSYNC B1 ;  /* 0x0000000000017941 */ /* 0x000fea0003800000 */
.L_x_15173:
        /* <DEDUP_REMOVED lines=25> */
[----:B-----5:R-:W-:Y:S05]  /*3020*/  CALL.REL.NOINC `($__internal_393_$__cuda_sm20_rcp_rn_f32_slowpath) ;  /* 0x0000005c00807944 */ /* 0x020fea0003c00000 */
[----:B------:R-:W-:Y:S05]  /*3030*/  BRA `(.L_x_15178) ;  /* 0x0000000000107947 */ /* 0x000fea0003800000 */
.L_x_15177:
[----:B------:R-:W0:Y:S02]  /*3040*/  MUFU.RCP R51, R46 ;  /* 0x0000002e00337308 */ /* 0x000e240000001000 */
[----:B0-----:R-:W-:-:S04]  /*3050*/  FFMA R0, R46, R51, -1 ;  /* 0xbf8000002e007423 */ /* 0x001fc80000000033 */
[----:B------:R-:W-:-:S04]  /*3060*/  FADD.FTZ R0, -R0, -RZ ;  /* 0x800000ff00007221 */ /* 0x000fc80000010100 */
[----:B------:R-:W-:-:S07]  /*3070*/  FFMA R51, R51, R0, R51 ;  /* 0x0000000033337223 */ /* 0x000fce0000000033 */
.L_x_15178:
[----:B------:R-:W-:Y:S05]  /*3080*/  BSYNC B1 ;  /* 0x0000000000017941 */ /* 0x000fea0003800000 */
.L_x_15176:
        /* <DEDUP_REMOVED lines=23> */
[----:B-----5:R-:W-:Y:S05]  /*3200*/  CALL.REL.NOINC `($__internal_393_$__cuda_sm20_rcp_rn_f32_slowpath) ;  /* 0x0000005c00087944 */ /* 0x020fea0003c00000 */
[----:B------:R-:W-:Y:S05]  /*3210*/  BRA `(.L_x_15181) ;  /* 0x0000000000107947 */ /* 0x000fea0003800000 */
.L_x_15180:
[----:B------:R-:W0:Y:S02]  /*3220*/  MUFU.RCP R51, R46 ;  /* 0x0000002e00337308 */ /* 0x000e240000001000 */
[----:B0-----:R-:W-:-:S04]  /*3230*/  FFMA R0, R46, R51, -1 ;  /* 0xbf8000002e007423 */ /* 0x001fc80000000033 */
[----:B------:R-:W-:-:S04]  /*3240*/  FADD.FTZ R0, -R0, -RZ ;  /* 0x800000ff00007221 */ /* 0x000fc80000010100 */
[----:B------:R-:W-:-:S07]  /*3250*/  FFMA R51, R51, R0, R51 ;  /* 0x0000000033337223 */ /* 0x000fce0000000033 */
.L_x_15181:
[----:B------:R-:W-:Y:S05]  /*3260*/  BSYNC B1 ;  /* 0x0000000000017941 */ /* 0x000fea0003800000 */
.L_x_15179:
        /* <DEDUP_REMOVED lines=25> */
[----:B-----5:R-:W-:Y:S05]  /*3400*/  CALL.REL.NOINC `($__internal_393_$__cuda_sm20_rcp_rn_f32_slowpath) ;  /* 0x0000005800887944 */ /* 0x020fea0003c00000 */
[----:B------:R-:W-:Y:S05]  /*3410*/  BRA `(.L_x_15184) ;  /* 0x0000000000107947 */ /* 0x000fea0003800000 */
.L_x_15183:
[----:B------:R-:W0:Y:S02]  /*3420*/  MUFU.RCP R51, R48 ;  /* 0x0000003000337308 */ /* 0x000e240000001000 */
[----:B0-----:R-:W-:-:S04]  /*3430*/  FFMA R0, R48, R51, -1 ;  /* 0xbf80000030007423 */ /* 0x001fc80000000033 */
[----:B------:R-:W-:-:S04]  /*3440*/  FADD.FTZ R0, -R0, -RZ ;  /* 0x800000ff00007221 */ /* 0x000fc80000010100 */
[----:B------:R-:W-:-:S07]  /*3450*/  FFMA R51, R51, R0, R51 ;  /* 0x0000000033337223 */ /* 0x000fce0000000033 */
.L_x_15184:
[----:B------:R-:W-:Y:S05]  /*3460*/  BSYNC B1 ;  /* 0x0000000000017941 */ /* 0x000fea0003800000 */
.L_x_15182:
        /* <DEDUP_REMOVED lines=25> */
.L_x_15186:
[----:B------:R-:W0:Y:S02]  /*3600*/  MUFU.RCP R51, R48 ;  /* 0x0000003000337308 */ /* 0x000e240000001000 */
[----:B0-----:R-:W-:-:S04]  /*3610*/  FFMA R0, R48, R51, -1 ;  /* 0xbf80000030007423 */ /* 0x001fc80000000033 */
[----:B------:R-:W-:-:S04]  /*3620*/  FADD.FTZ R0, -R0, -RZ ;  /* 0x800000ff00007221 */ /* 0x000fc80000010100 */
[----:B------:R-:W-:-:S07]  /*3630*/  FFMA R51, R51, R0, R51 ;  /* 0x0000000033337223 */ /* 0x000fce0000000033 */
.L_x_15187:
[----:B------:R-:W-:Y:S05]  /*3640*/  BSYNC B1 ;  /* 0x0000000000017941 */ /* 0x000fea0003800000 */
.L_x_15185:
        /* <DEDUP_REMOVED lines=12> */
[----:B------:R-:W-:-:S02]  /*3710*/  F2FP.SATFINITE.E5M2.F32.PACK_AB_MERGE_C R42, RZ, R39, RZ ;  /* 0x00000027ff2a723e */ /* 0x000fc400048060ff */
[----:B------:R-:W-:Y:S01]  /*3720*/  F2FP.SATFINITE.E5M2.F32.PACK_AB_MERGE_C R39, RZ, R45, RZ ;  /* 0x0000002dff27723e */ /* 0x000fe200048060ff */
[C---:B------:R-:W-:Y:S01]  /*3730*/  FADD R51, R34.reuse, R51 ;  /* 0x0000003322337221 */ /* 0x040fe20000000000 */
[----:B------:R-:W-:Y:S01]  /*3740*/  FMNMX R46, |R34|, R43, !PT ;  /* 0x0000002b222e7209 */ /* 0x000fe20007800200 */
[-C--:B------:R-:W-:Y:S01]  /*3750*/  FMUL R43, R4, R23.reuse ;  /* 0x00000017042b7220 */ /* 0x080fe20000400000 */
[----:B------:R-:W-:Y:S01]  /*3760*/  LOP3.LUT R45, R42, 0xff, RZ, 0xc0, !PT ;  /* 0x000000ff2a2d7812 */ /* 0x000fe200078ec0ff */
[----:B------:R-:W-:Y:S01]  /*3770*/  FMUL R0, R47, R0 ;  /* 0x000000002f007220 */ /* 0x000fe20000400000 */
[----:B------:R-:W-:Y:S01]  /*3780*/  LOP3.LUT R34, R39, 0xffff, RZ, 0xc0, !PT ;  /* 0x0000ffff27227812 */ /* 0x000fe200078ec0ff */
[----:B------:R-:W-:Y:S01]  /*3790*/  FMUL R47, R3, R23 ;  /* 0x00000017032f7220 */ /* 0x000fe20000400000 */
[----:B------:R-:W-:Y:S02]  /*37a0*/  F2FP.SATFINITE.E5M2.F32.PACK_AB_MERGE_C R43, RZ, R43, RZ ;  /* 0x0000002bff2b723e */ /* 0x000fe400048060ff */
        /* <DEDUP_REMOVED lines=11> */
.L_x_15189:
[----:B------:R-:W-:Y:S05]  /*3860*/  BSYNC B0 ;  /* 0x0000000000007941 */ /* 0x000fea0003800000 */
.L_x_15188:
[----:B------:R-:W-:Y:S01]  /*3870*/  BSSY B0, `(.L_x_15190) ;  /* 0x000000c000007945 */ /* 0x000fe20003800000 */
[----:B------:R-:W-:-:S03]  /*3880*/  F2FP.SATFINITE.E5M2.F32.PACK_AB_MERGE_C R48, RZ, R47, RZ ;  /* 0x0000002fff30723e */ /* 0x000fc600048060ff */
        /* <DEDUP_REMOVED lines=10> */
.L_x_15191:
[----:B------:R-:W-:Y:S05]  /*3930*/  BSYNC B0 ;  /* 0x0000000000007941 */ /* 0x000fea0003800000 */
.L_x_15190:
[-C--:B------:R-:W-:Y:S01]  /*3940*/  FMUL R52, R2, R23.reuse ;  /* 0x0000001702347220 */ /* 0x080fe20000400000 */
[-C--:B------:R-:W-:Y:S01]  /*3950*/  FMUL R47, R40, R23.reuse ;  /* 0x00000017282f7220 */ /* 0x080fe20000400000 */
[----:B------:R-:W-:Y:S01]  /*3960*/  LOP3.LUT R53, R43, 0xff, RZ, 0xc0, !PT ;  /* 0x000000ff2b357812 */ /* 0x000fe200078ec0ff */
[----:B------:R-:W-:Y:S01]  /*3970*/  BSSY B0, `(.L_x_15192) ;  /* 0x0000013000007945 */ /* 0x000fe20003800000 */
[----:B01----:R-:W-:Y:S01]  /*3980*/  LOP3.LUT R34, R48, 0xffff, RZ, 0xc0, !PT ;  /* 0x0000ffff30227812 */ /* 0x003fe200078ec0ff */
[----:B------:R-:W-:Y:S01]  /*3990*/  FMUL R39, R50, R23 ;  /* 0x0000001732277220 */ /* 0x000fe20000400000 */
[----:B------:R-:W-:Y:S02]  /*39a0*/  F2FP.SATFINITE.E5M2.F32.PACK_AB_MERGE_C R52, RZ, R52, RZ ;  /* 0x00000034ff34723e */ /* 0x000fe400048060ff */
[----:B------:R-:W-:Y:S02]  /*39b0*/  PRMT R53, R34, 0x7604, R53 ;  /* 0x0000760422357816 */ /* 0x000fe40000000035 */
[----:B------:R-:W-:Y:S01]  /*39c0*/  F2FP.SATFINITE.E5M2.F32.PACK_AB_MERGE_C R47, RZ, R47, RZ ;  /* 0x0000002fff2f723e */ /* 0x000fe200048060ff */
        /* <DEDUP_REMOVED lines=13> */
.L_x_15193:
[----:B------:R-:W-:Y:S05]  /*3aa0*/  BSYNC B0 ;  /* 0x0000000000007941 */ /* 0x000fea0003800000 */
.L_x_15192:
[----:B------:R-:W-:Y:S01]  /*3ab0*/  FMUL R48, R0, R23 ;  /* 0x0000001700307220 */ /* 0x000fe20000400000 */
[----:B------:R-:W-:Y:S01]  /*3ac0*/  BSSY B0, `(.L_x_15194) ;  /* 0x0000010000007945 */ /* 0x000fe20003800000 */
[----:B------:R-:W-:-:S03]  /*3ad0*/  F2FP.SATFINITE.E5M2.F32.PACK_AB_MERGE_C R39, RZ, R39, RZ ;  /* 0x00000027ff27723e */ /* 0x000fc600048060ff */
[----:B------:R-:W-:Y:S01]  /*3ae0*/  F2FP.SATFINITE.E5M2.F32.PACK_AB_MERGE_C R48, RZ, R48, RZ ;  /* 0x00000030ff30723e */ /* 0x000fe200048060ff */
        /* <DEDUP_REMOVED lines=13> */
.L_x_15195:
[----:B------:R-:W-:Y:S05]  /*3bc0*/  BSYNC B0 ;  /* 0x0000000000007941 */ /* 0x000fea0003800000 */
.L_x_15194:
        /* <DEDUP_REMOVED lines=120> */
[----:B-----5:R-:W-:Y:S05]  /*4350*/  CALL.REL.NOINC `($__internal_393_$__cuda_sm20_rcp_rn_f32_slowpath) ;  /* 0x0000004800b47944 */ /* 0x020fea0003c00000 */
[----:B------:R-:W-:Y:S05]  /*4360*/  BRA `(.L_x_15198) ;  /* 0x0000000000107947 */ /* 0x000fea0003800000 */
.L_x_15197:
[----:B------:R-:W0:Y:S02]  /*4370*/  MUFU.RCP R51, R48 ;  /* 0x0000003000337308 */ /* 0x000e240000001000 */
[----:B0-----:R-:W-:-:S04]  /*4380*/  FFMA R0, R48, R51, -1 ;  /* 0xbf80000030007423 */ /* 0x001fc80000000033 */
[----:B------:R-:W-:-:S04]  /*4390*/  FADD.FTZ R0, -R0, -RZ ;  /* 0x800000ff00007221 */ /* 0x000fc80000010100 */
[----:B------:R-:W-:-:S07]  /*43a0*/  FFMA R51, R51, R0, R51 ;  /* 0x0000000033337223 */ /* 0x000fce0000000033 */
.L_x_15198:
[----:B------:R-:W-:Y:S05]  /*43b0*/  BSYNC B1 ;  /* 0x0000000000017941 */ /* 0x000fea0003800000 */
.L_x_15196:
        /* <DEDUP_REMOVED lines=23> */
[----:B-----5:R-:W-:Y:S05]  /*4530*/  CALL.REL.NOINC `($__internal_393_$__cuda_sm20_rcp_rn_f32_slowpath) ;  /* 0x00000048003c7944 */ /* 0x020fea0003c00000 */
[----:B------:R-:W-:Y:S05]  /*4540*/  BRA `(.L_x_15201) ;  /* 0x0000000000107947 */ /* 0x000fea0003800000 */
.L_x_15200:
[----:B------:R-:W0:Y:S02]  /*4550*/  MUFU.RCP R51, R48 ;  /* 0x0000003000337308 */ /* 0x000e240000001000 */
[----:B0-----:R-:W-:-:S04]  /*4560*/  FFMA R0, R48, R51, -1 ;  /* 0xbf80000030007423 */ /* 0x001fc80000000033 */
[----:B------:R-:W-:-:S04]  /*4570*/  FADD.FTZ R0, -R0, -RZ ;  /* 0x800000ff00007221 */ /* 0x000fc80000010100 */
[----:B------:R-:W-:-:S07]  /*4580*/  FFMA R51, R51, R0, R51 ;  /* 0x0000000033337223 */ /* 0x000fce0000000033 */
.L_x_15201:
[----:B------:R-:W-:Y:S05]  /*4590*/  BSYNC B1 ;  /* 0x0000000000017941 */ /* 0x000fea0003800000 */
.L_x_15199:
        /* <DEDUP_REMOVED lines=25> */
[----:B-----5:R-:W-:Y:S05]  /*4730*/  CALL.REL.NOINC `($__internal_393_$__cuda_sm20_rcp_rn_f32_slowpath) ;  /* 0x0000004400bc7944 */ /* 0x020fea0003c00000 */
[----:B------:R-:W-:Y:S05]  /*4740*/  BRA `(.L_x_15204) ;  /* 0x0000000000107947 */ /* 0x000fea0003800000 */
.L_x_15203:
[----:B------:R-:W0:Y:S02]  /*4750*/  MUFU.RCP R51, R48 ;  /* 0x0000003000337308 */ /* 0x000e240000001000 */
[----:B0-----:R-:W-:-:S04]  /*4760*/  FFMA R0, R48, R51, -1 ;  /* 0xbf80000030007423 */ /* 0x001fc80000000033 */
[----:B------:R-:W-:-:S04]  /*4770*/  FADD.FTZ R0, -R0, -RZ ;  /* 0x800000ff00007221 */ /* 0x000fc80000010100 */
[----:B------:R-:W-:-:S07]  /*4780*/  FFMA R51, R51, R0, R51 ;  /* 0x0000000033337223 */ /* 0x000fce0000000033 */
.L_x_15204:
[----:B------:R-:W-:Y:S05]  /*4790*/  BSYNC B1 ;  /* 0x0000000000017941 */ /* 0x000fea0003800000 */
.L_x_15202:
        /* <DEDUP_REMOVED lines=25> */
.L_x_15206:
[----:B------:R-:W0:Y:S02]  /*4930*/  MUFU.RCP R51, R48 ;  /* 0x0000003000337308 */ /* 0x000e240000001000 */
[----:B0-----:R-:W-:-:S04]  /*4940*/  FFMA R0, R48, R51, -1 ;  /* 0xbf80000030007423 */ /* 0x001fc80000000033 */
[----:B------:R-:W-:-:S04]  /*4950*/  FADD.FTZ R0, -R0, -RZ ;  /* 0x800000ff00007221 */ /* 0x000fc80000010100 */
[----:B------:R-:W-:-:S07]  /*4960*/  FFMA R51, R51, R0, R51 ;  /* 0x0000000033337223 */ /* 0x000fce0000000033 */
.L_x_15207:
[----:B------:R-:W-:Y:S05]  /*4970*/  BSYNC B1 ;  /* 0x0000000000017941 */ /* 0x000fea0003800000 */
.L_x_15205:
        /* <DEDUP_REMOVED lines=25> */
[----:B-----5:R-:W-:Y:S05]  /*4b10*/  CALL.REL.NOINC `($__internal_393_$__cuda_sm20_rcp_rn_f32_slowpath) ;  /* 0x0000004000c47944 */ /* 0x020fea0003c00000 */
[----:B------:R-:W-:Y:S05]  /*4b20*/  BRA `(.L_x_15210) ;  /* 0x0000000000107947 */ /* 0x000fea0003800000 */
.L_x_15209:
[----:B------:R-:W0:Y:S02]  /*4b30*/  MUFU.RCP R51, R48 ;  /* 0x0000003000337308 */ /* 0x000e240000001000 */
[----:B0-----:R-:W-:-:S04]  /*4b40*/  FFMA R0, R48, R51, -1 ;  /* 0xbf80000030007423 */ /* 0x001fc80000000033 */
[----:B------:R-:W-:-:S04]  /*4b50*/  FADD.FTZ R0, -R0, -RZ ;  /* 0x800000ff00007221 */ /* 0x000fc80000010100 */
[----:B------:R-:W-:-:S07]  /*4b60*/  FFMA R51, R51, R0, R51 ;  /* 0x0000000033337223 */ /* 0x000fce0000000033 */
.L_x_15210:
[----:B------:R-:W-:Y:S05]  /*4b70*/  BSYNC B1 ;  /* 0x0000000000017941 */ /* 0x000fea0003800000 */
.L_x_15208:
        /* <DEDUP_REMOVED lines=25> */
.L_x_15212:
[----:B------:R-:W0:Y:S02]  /*4d10*/  MUFU.RCP R51, R48 ;  /* 0x0000003000337308 */ /* 0x000e240000001000 */
[----:B0-----:R-:W-:-:S04]  /*4d20*/  FFMA R0, R48, R51, -1 ;  /* 0xbf80000030007423 */ /* 0x001fc80000000033 */
[----:B------:R-:W-:-:S04]  /*4d30*/  FADD.FTZ R0, -R0, -RZ ;  /* 0x800000ff00007221 */ /* 0x000fc80000010100 */
[----:B------:R-:W-:-:S07]  /*4d40*/  FFMA R51, R51, R0, R51 ;  /* 0x0000000033337223 */ /* 0x000fce0000000033 */
.L_x_15213:
[----:B------:R-:W-:Y:S05]  /*4d50*/  BSYNC B1 ;  /* 0x0000000000017941 */ /* 0x000fea0003800000 */
.L_x_15211:
        /* <DEDUP_REMOVED lines=25> */
[----:B-----5:R-:W-:Y:S05]  /*4ef0*/  CALL.REL.NOINC `($__internal_393_$__cuda_sm20_rcp_rn_f32_slowpath) ;  /* 0x0000003c00cc7944 */ /* 0x020fea0003c00000 */
[----:B------:R-:W-:Y:S05]  /*4f00*/  BRA `(.L_x_15216) ;  /* 0x0000000000107947 */ /* 0x000fea0003800000 */
.L_x_15215:
[----:B------:R-:W0:Y:S02]  /*4f10*/  MUFU.RCP R51, R48 ;  /* 0x0000003000337308 */ /* 0x000e240000001000 */
[----:B0-----:R-:W-:-:S04]  /*4f20*/  FFMA R0, R48, R51, -1 ;  /* 0xbf80000030007423 */ /* 0x001fc80000000033 */
[----:B------:R-:W-:-:S04]  /*4f30*/  FADD.FTZ R0, -R0, -RZ ;  /* 0x800000ff00007221 */ /* 0x000fc80000010100 */
[----:B------:R-:W-:-:S07]  /*4f40*/  FFMA R51, R51, R0, R51 ;  /* 0x0000000033337223 */ /* 0x000fce0000000033 */
.L_x_15216:
[----:B------:R-:W-:Y:S05]  /*4f50*/  BSYNC B1 ;  /* 0x0000000000017941 */ /* 0x000fea0003800000 */
.L_x_15214:
        /* <DEDUP_REMOVED lines=25> */
.L_x_15218:
[----:B------:R-:W0:Y:S02]  /*50f0*/  MUFU.RCP R51, R48 ;  /* 0x0000003000337308 */ /* 0x000e240000001000 */
[----:B0-----:R-:W-:-:S04]  /*5100*/  FFMA R0, R48, R51, -1 ;  /* 0xbf80000030007423 */ /* 0x001fc80000000033 */
[----:B------:R-:W-:-:S04]  /*5110*/  FADD.FTZ R0, -R0, -RZ ;  /* 0x800000ff00007221 */ /* 0x000fc80000010100 */
[----:B------:R-:W-:-:S07]  /*5120*/  FFMA R51, R51, R0, R51 ;  /* 0x0000000033337223 */ /* 0x000fce0000000033 */
.L_x_15219:
[----:B------:R-:W-:Y:S05]  /*5130*/  BSYNC B1 ;  /* 0x0000000000017941 */ /* 0x000fea0003800000 */
.L_x_15217:
        /* <DEDUP_REMOVED lines=12> */
[----:B------:R-:W-:Y:S01]  /*5200*/  F2FP.SATFINITE.E5M2.F32.PACK_AB_MERGE_C R50, RZ, R50, RZ ;  /* 0x00000032ff32723e */ /* 0x000fe200048060ff */
[----:B------:R-:W-:Y:S01]  /*5210*/  FMUL R0, R10, R9 ;  /* 0x000000090a007220 */ /* 0x000fe20000400000 */
[----:B------:R-:W-:Y:S01]  /*5220*/  FMUL R9, R54, R23 ;  /* 0x0000001736097220 */ /* 0x000fe20000400000 */
[----:B------:R-:W-:-:S02]  /*5230*/  F2FP.SATFINITE.E5M2.F32.PACK_AB_MERGE_C R52, RZ, R52, RZ ;  /* 0x00000034ff34723e */ /* 0x000fc400048060ff */
        /* <DEDUP_REMOVED lines=14> */
.L_x_15221:
[----:B------:R-:W-:Y:S05]  /*5320*/  BSYNC B0 ;  /* 0x0000000000007941 */ /* 0x000fea0003800000 */
.L_x_15220:
        /* <DEDUP_REMOVED lines=11> */
.L_x_15223:
[----:B------:R-:W-:Y:S05]  /*53e0*/  BSYNC B0 ;  /* 0x0000000000007941 */ /* 0x000fea0003800000 */
.L_x_15222:
        /* <DEDUP_REMOVED lines=14> */
.L_x_15225:
[----:B------:R-:W-:Y:S05]  /*54d0*/  BSYNC B0 ;  /* 0x0000000000007941 */ /* 0x000fea0003800000 */
.L_x_15224:
        /* <DEDUP_REMOVED lines=17> */
.L_x_15227:
[----:B------:R-:W-:Y:S05]  /*55f0*/  BSYNC B0 ;  /* 0x0000000000007941 */ /* 0x000fea0003800000 */
.L_x_15226:
        /* <DEDUP_REMOVED lines=71> */
[----:B-----5:R-:W-:Y:S05]  /*5a70*/  CALL.REL.NOINC `($__internal_393_$__cuda_sm20_rcp_rn_f32_slowpath) ;  /* 0x0000003000ec7944 */ /* 0x020fea0003c00000 */
[----:B------:R-:W-:Y:S05]  /*5a80*/  BRA `(.L_x_15230) ;  /* 0x0000000000107947 */ /* 0x000fea0003800000 */
.L_x_15229:
[----:B------:R-:W0:Y:S02]  /*5a90*/  MUFU.RCP R51, R22 ;  /* 0x0000001600337308 */ /* 0x000e240000001000 */
[----:B0-----:R-:W-:-:S04]  /*5aa0*/  FFMA R0, R22, R51, -1 ;  /* 0xbf80000016007423 */ /* 0x001fc80000000033 */
[----:B------:R-:W-:-:S04]  /*5ab0*/  FADD.FTZ R0, -R0, -RZ ;  /* 0x800000ff00007221 */ /* 0x000fc80000010100 */
[----:B------:R-:W-:-:S07]  /*5ac0*/  FFMA R51, R51, R0, R51 ;  /* 0x0000000033337223 */ /* 0x000fce0000000033 */
.L_x_15230:
[----:B------:R-:W-:Y:S05]  /*5ad0*/  BSYNC B1 ;  /* 0x0000000000017941 */ /* 0x000fea0003800000 */
.L_x_15228:
        /* <DEDUP_REMOVED lines=25> */
.L_x_15232:
[----:B------:R-:W0:Y:S02]  /*5c70*/  MUFU.RCP R51, R22 ;  /* 0x0000001600337308 */ /* 0x000e240000001000 */
[----:B0-----:R-:W-:-:S04]  /*5c80*/  FFMA R0, R22, R51, -1 ;  /* 0xbf80000016007423 */ /* 0x001fc80000000033 */
[----:B------:R-:W-:-:S04]  /*5c90*/  FADD.FTZ R0, -R0, -RZ ;  /* 0x800000ff00007221 */ /* 0x000fc80000010100 */
[----:B------:R-:W-:-:S07]  /*5ca0*/  FFMA R51, R51, R0, R51 ;  /* 0x0000000033337223 */ /* 0x000fce0000000033 */
.L_x_15233:
[----:B------:R-:W-:Y:S05]  /*5cb0*/  BSYNC B1 ;  /* 0x0000000000017941 */ /* 0x000fea0003800000 */
.L_x_15231:
        /* <DEDUP_REMOVED lines=27> */
.L_x_15235:
[----:B------:R-:W0:Y:S02]  /*5e70*/  MUFU.RCP R51, R22 ;  /* 0x0000001600337308 */ /* 0x000e240000001000 */
[----:B0-----:R-:W-:-:S04]  /*5e80*/  FFMA R0, R22, R51, -1 ;  /* 0xbf80000016007423 */ /* 0x001fc80000000033 */
[----:B------:R-:W-:-:S04]  /*5e90*/  FADD.FTZ R0, -R0, -RZ ;  /* 0x800000ff00007221 */ /* 0x000fc80000010100 */
[----:B------:R-:W-:-:S07]  /*5ea0*/  FFMA R51, R51, R0, R51 ;  /* 0x0000000033337223 */ /* 0x000fce0000000033 */
.L_x_15236:
[----:B------:R-:W-:Y:S05]  /*5eb0*/  BSYNC B1 ;  /* 0x0000000000017941 */ /* 0x000fea0003800000 */
.L_x_15234:
        /* <DEDUP_REMOVED lines=25> */
.L_x_15238:
[----:B------:R-:W0:Y:S02]  /*6050*/  MUFU.RCP R51, R22 ;  /* 0x0000001600337308 */ /* 0x000e240000001000 */
[----:B0-----:R-:W-:-:S04]  /*6060*/  FFMA R0, R22, R51, -1 ;  /* 0xbf80000016007423 */ /* 0x001fc80000000033 */
[----:B------:R-:W-:-:S04]  /*6070*/  FADD.FTZ R0, -R0, -RZ ;  /* 0x800000ff00007221 */ /* 0x000fc80000010100 */
[----:B------:R-:W-:-:S07]  /*6080*/  FFMA R51, R51, R0, R51 ;  /* 0x0000000033337223 */ /* 0x000fce0000000033 */
.L_x_15239:
[----:B------:R-:W-:Y:S05]  /*6090*/  BSYNC B1 ;  /* 0x0000000000017941 */ /* 0x000fea0003800000 */
.L_x_15237:
        /* <DEDUP_REMOVED lines=27> */
.L_x_15241:
[----:B------:R-:W0:Y:S02]  /*6250*/  MUFU.RCP R51, R22 ;  /* 0x0000001600337308 */ /* 0x000e240000001000 */
[----:B0-----:R-:W-:-:S04]  /*6260*/  FFMA R0, R22, R51, -1 ;  /* 0xbf80000016007423 */ /* 0x001fc80000000033 */
[----:B------:R-:W-:-:S04]  /*6270*/  FADD.FTZ R0, -R0, -RZ ;  /* 0x800000ff00007221 */ /* 0x000fc80000010100 */
[----:B------:R-:W-:-:S07]  /*6280*/  FFMA R51, R51, R0, R51 ;  /* 0x0000000033337223 */ /* 0x000fce0000000033 */
.L_x_15242:
[----:B------:R-:W-:Y:S05]  /*6290*/  BSYNC B1 ;  /* 0x0000000000017941 */ /* 0x000fea0003800000 */
.L_x_15240:
        /* <DEDUP_REMOVED lines=25> */
.L_x_15244:
[----:B------:R-:W0:Y:S02]  /*6430*/  MUFU.RCP R51, R44 ;  /* 0x0000002c00337308 */ /* 0x000e240000001000 */
[----:B0-----:R-:W-:-:S04]  /*6440*/  FFMA R0, R44, R51, -1 ;  /* 0xbf8000002c007423 */ /* 0x001fc80000000033 */
[----:B------:R-:W-:-:S04]  /*6450*/  FADD.FTZ R0, -R0, -RZ ;  /* 0x800000ff00007221 */ /* 0x000fc80000010100 */
[----:B------:R-:W-:-:S07]  /*6460*/  FFMA R51, R51, R0, R51 ;  /* 0x0000000033337223 */ /* 0x000fce0000000033 */
.L_x_15245:
[----:B------:R-:W-:Y:S05]  /*6470*/  BSYNC B1 ;  /* 0x0000000000017941 */ /* 0x000fea0003800000 */
.L_x_15243:
        /* <DEDUP_REMOVED lines=27> */
.L_x_15247:
[----:B------:R-:W0:Y:S02]  /*6630*/  MUFU.RCP R51, R44 ;  /* 0x0000002c00337308 */ /* 0x000e240000001000 */
[----:B0-----:R-:W-:-:S04]  /*6640*/  FFMA R0, R44, R51, -1 ;  /* 0xbf8000002c007423 */ /* 0x001fc80000000033 */
[----:B------:R-:W-:-:S04]  /*6650*/  FADD.FTZ R0, -R0, -RZ ;  /* 0x800000ff00007221 */ /* 0x000fc80000010100 */
[----:B------:R-:W-:-:S07]  /*6660*/  FFMA R51, R51, R0, R51 ;  /* 0x0000000033337223 */ /* 0x000fce0000000033 */
.L_x_15248:
[----:B------:R-:W-:Y:S05]  /*6670*/  BSYNC B1 ;  /* 0x0000000000017941 */ /* 0x000fea0003800000 */
.L_x_15246:
        /* <DEDUP_REMOVED lines=25> */
.L_x_15250:
[----:B------:R-:W0:Y:S02]  /*6810*/  MUFU.RCP R51, R44 ;  /* 0x0000002c00337308 */ /* 0x000e240000001000 */
[----:B0-----:R-:W-:-:S04]  /*6820*/  FFMA R0, R44, R51, -1 ;  /* 0xbf8000002c007423 */ /* 0x001fc80000000033 */
[----:B------:R-:W-:-:S04]  /*6830*/  FADD.FTZ R0, -R0, -RZ ;  /* 0x800000ff00007221 */ /* 0x000fc80000010100 */
[----:B------:R-:W-:-:S07]  /*6840*/  FFMA R51, R51, R0, R51 ;  /* 0x0000000033337223 */ /* 0x000fce0000000033 */
.L_x_15251:
[----:B------:R-:W-:Y:S05]  /*6850*/  BSYNC B1 ;  /* 0x0000000000017941 */ /* 0x000fea0003800000 */
.L_x_15249:
[----:B------:R-:W-:Y:S01]  /*6860*/  ISETP.GE.U32.AND P0, PT, R4, R29, PT ;  /* 0x0000001d0400720c */ /* 0x000fe20003f06070 */
[----:B------:R-:W-:Y:S01]  /*6870*/  FMUL R4, R3, R23 ;  /* 0x0000001703047220 */ /* 0x000fe20000400000 */
[----:B------:R-:W-:Y:S01]  /*6880*/  FMNMX R15, R12, |R3|, !PT ;  /* 0x400000030c0f7209 */ /* 0x000fe20007800000 */
[----:B------:R-:W-:Y:S01]  /*6890*/  FMUL R12, R16, R23 ;  /* 0x00000017100c7220 */ /* 0x000fe20000400000 */
[----:B------:R-:W-:Y:S01]  /*68a0*/  ISETP.GE.U32.OR P0, PT, R14, R28, P0 ;  /* 0x0000001c0e00720c */ /* 0x000fe20000706470 */
[----:B------:R-:W-:Y:S01]  /*68b0*/  FADD R0, -R51, 1 ;  /* 0x3f80000033007421 */ /* 0x000fe20000000100 */
[----:B------:R-:W-:Y:S01]  /*68c0*/  F2FP.SATFINITE.E5M2.F32.PACK_AB_MERGE_C R45, RZ, R4, RZ ;  /* 0x00000004ff2d723e */ /* 0x000fe200048060ff */
[----:B------:R-:W-:Y:S01]  /*68d0*/  FADD R3, RZ, R3 ;  /* 0x00000003ff037221 */ /* 0x000fe20000000000 */
[C---:B------:R-:W-:Y:S01]  /*68e0*/  FMNMX R15, |R18|.reuse, R15, !PT ;  /* 0x0000000f120f7209 */ /* 0x040fe20007800200 */
[----:B------:R-:W-:Y:S01]  /*68f0*/  FMUL R4, R18, R23 ;  /* 0x0000001712047220 */ /* 0x000fe20000400000 */
[----:B------:R-:W-:Y:S01]  /*6900*/  FMUL R0, R0, R51 ;  /* 0x0000003300007220 */ /* 0x000fe20000400000 */
[----:B------:R-:W-:Y:S01]  /*6910*/  F2FP.SATFINITE.E5M2.F32.PACK_AB_MERGE_C R35, RZ, R12, RZ ;  /* 0x0000000cff23723e */ /* 0x000fe200048060ff */
        /* <DEDUP_REMOVED lines=8> */
[----:B------:R-:W-:Y:S01]  /*69a0*/  F2FP.SATFINITE.E5M2.F32.PACK_AB_MERGE_C R4, RZ, R4, RZ ;  /* 0x00000004ff04723e */ /* 0x000fe200048060ff */
[----:B------:R-:W-:Y:S01]  /*69b0*/  FADD R49, R22, R3 ;  /* 0x0000000316317221 */ /* 0x000fe20000000000 */
[----:B------:R-:W-:Y:S01]  /*69c0*/  @!P0 IADD3 R16, P1, R24, R10, RZ ;  /* 0x0000000a18108210 */ /* 0x000fe20007f3e0ff */
[-C--:B------:R-:W-:Y:S01]  /*69d0*/  FMUL R3, R2, R23.reuse ;  /* 0x0000001702037220 */ /* 0x080fe20000400000 */
[----:B------:R-:W-:Y:S01]  /*69e0*/  F2FP.SATFINITE.E5M2.F32.PACK_AB_MERGE_C R14, RZ, R14, RZ ;  /* 0x0000000eff0e723e */ /* 0x000fe200048060ff */
        /* <DEDUP_REMOVED lines=15> */
[----:B------:R-:W-:Y:S02]  /*6ae0*/  F2FP.SATFINITE.E5M2.F32.PACK_AB_MERGE_C R35, RZ, R35, RZ ;  /* 0x00000023ff23723e */ /* 0x000fe400048060ff */
[----:B------:R-:W-:Y:S02]  /*6af0*/  @!P0 LEA.HI.X R17, R24, R19, R25, 0x1, P1 ;  /* 0x0000001318118211 */ /* 0x000fe400008f0c19 */
[----:B------:R-:W-:Y:S01]  /*6b00*/  LOP3.LUT R47, R18, 0xffff, RZ, 0xc0, !PT ;  /* 0x0000ffff122f7812 */ /* 0x000fe200078ec0ff */
[----:B------:R-:W-:Y:S01]  /*6b10*/  IMAD.U32 R39, R35, 0x10000, RZ ;  /* 0x0001000023277824 */ /* 0x000fe200078e00ff */
[----:B------:R-:W-:Y:S01]  /*6b20*/  LOP3.LUT R18, R4, 0xffff, RZ, 0xc0, !PT ;  /* 0x0000ffff04127812 */ /* 0x000fe200078ec0ff */
[----:B------:R0:W-:Y:S01]  /*6b30*/  @!P0 STG.E.U16 desc[UR10][R16.64], R45 ;  /* 0x0000002d10008986 */ /* 0x0001e2000c10150a */
[----:B------:R-:W-:Y:S01]  /*6b40*/  FMUL R4, R0, R23 ;  /* 0x0000001700047220 */ /* 0x000fe20000400000 */
[----:B------:R-:W-:Y:S02]  /*6b50*/  F2FP.SATFINITE.E5M2.F32.PACK_AB_MERGE_C R12, RZ, R12, RZ ;  /* 0x0000000cff0c723e */ /* 0x000fe400048060ff */
[----:B------:R1:W-:Y:S01]  /*6b60*/  @!P0 STG.E.U16 desc[UR10][R14.64], R27 ;  /* 0x0000001b0e008986 */ /* 0x0003e2000c10150a */
[----:B------:R-:W-:-:S02]  /*6b70*/  FMNMX R43, |R22|, R43, !PT ;  /* 0x0000002b162b7209 */ /* 0x000fc40007800200 */
[----:B------:R-:W-:Y:S02]  /*6b80*/  F2FP.SATFINITE.E5M2.F32.PACK_AB_MERGE_C R40, RZ, R4, RZ ;  /* 0x00000004ff28723e */ /* 0x000fe400048060ff */
[----:B------:R-:W-:Y:S02]  /*6b90*/  SHF.L.U32 R22, R12, 0x10, RZ ;  /* 0x000000100c167819 */ /* 0x000fe400000006ff */
[----:B------:R-:W-:Y:S02]  /*6ba0*/  F2FP.SATFINITE.E5M2.F32.PACK_AB_MERGE_C R3, RZ, R3, RZ ;  /* 0x00000003ff03723e */ /* 0x000fe400048060ff */
        /* <DEDUP_REMOVED lines=21> */
.L_x_15253:
[----:B------:R-:W-:Y:S05]  /*6d00*/  BSYNC B0 ;  /* 0x0000000000007941 */ /* 0x000fea0003800000 */
.L_x_15252:
        /* <DEDUP_REMOVED lines=9> */
.L_x_15255:
[----:B------:R-:W-:Y:S05]  /*6da0*/  BSYNC B0 ;  /* 0x0000000000007941 */ /* 0x000fea0003800000 */
.L_x_15254:
        /* <DEDUP_REMOVED lines=95> */
.L_x_15260:
        /* <DEDUP_REMOVED lines=51> */
.L_x_15259:
[----:B------:R-:W-:Y:S05]  /*76d0*/  BSYNC B1 ;  /* 0x0000000000017941 */ /* 0x000fea0003800000 */
.L_x_15258:
        /* <DEDUP_REMOVED lines=15> */
.L_x_15262:
[----:B------:R-:W-:Y:S05]  /*77d0*/  BSYNC B1 ;  /* 0x0000000000017941 */ /* 0x000fea0003800000 */
.L_x_15261:
        /* <DEDUP_REMOVED lines=27> */
.L_x_15257:
[----:B------:R-:W-:Y:S05]  /*7990*/  BSYNC B0 ;  /* 0x0000000000007941 */ /* 0x000fea0003800000 */
.L_x_15256:
        /* <DEDUP_REMOVED lines=32> */
.L_x_15267:
        /* <DEDUP_REMOVED lines=51> */
.L_x_15266:
[----:B------:R-:W-:Y:S05]  /*7ed0*/  BSYNC B1 ;  /* 0x0000000000017941 */ /* 0x000fea0003800000 */
.L_x_15265:
        /* <DEDUP_REMOVED lines=15> */
.L_x_15269:
[----:B------:R-:W-:Y:S05]  /*7fd0*/  BSYNC B1 ;  /* 0x0000000000017941 */ /* 0x000fea0003800000 */
.L_x_15268:
        /* <DEDUP_REMOVED lines=27> */
.L_x_15264:
[----:B------:R-:W-:Y:S05]  /*8190*/  BSYNC B0 ;  /* 0x0000000000007941 */ /* 0x000fea0003800000 */
.L_x_15263:
        /* <DEDUP_REMOVED lines=44> */
.L_x_15271:
[----:B------:R-:W-:Y:S05]  /*8460*/  BSYNC B0 ;  /* 0x0000000000007941 */ /* 0x000fea0003800000 */
.L_x_15270:
        /* <DEDUP_REMOVED lines=39> */
.L_x_15282:
[----:B-1----:R-:W-:-:S07]  /*86e0*/  FMNMX R5, R2, R5, !PT ;  /* 0x0000000502057209 */ /* 0x002fce0007800000 */
.L_x_15274:
[----:B------:R-:W-:Y:S05]  /*86f0*/  BSYNC B0 ;  /* 0x0000000000007941 */ /* 0x000fea0003800000 */
.L_x_15273:
[----:B------:R-:W-:Y:S01]  /*8700*/  ISETP.NE.AND P0, PT, R38, RZ, PT ;  /* 0x000000ff2600720c */ /* 0x000fe20003f05270 */
[----:B------:R-:W-:-:S12]  /*8710*/  BSSY B0, `(.L_x_15272) ;  /* 0x0000004000007945 */ /* 0x000fd80003800000 */
[----:B------:R-:W-:Y:S05]  /*8720*/  @P0 BRA `(.L_x_15276) ;  /* 0x0000000000080947 */ /* 0x000fea0003800000 */
[----:B0-----:R-:W0:Y:S02]  /*8730*/  LDC.64 R2, c[0x0][0x238] ;  /* 0x00008e00ff027b82 */ /* 0x001e240000000a00 */
[----:B0-----:R1:W-:Y:S02]  /*8740*/  REDG.E.MAX.S32.STRONG.GPU desc[UR10][R2.64], R5 ;  /* 0x000000050200798e */ /* 0x0013e4000d10e38a */
.L_x_15276:
[----:B------:R-:W-:Y:S05]  /*8750*/  BSYNC B0 ;  /* 0x0000000000007941 */ /* 0x000fea0003800000 */
.L_x_15272:
        /* <DEDUP_REMOVED lines=12> */
[----:B012---:R-:W-:Y:S05]  /*8820*/  CALL.REL.NOINC `($__internal_393_$__cuda_sm20_rcp_rn_f32_slowpath) ;  /* 0x0000000400807944 */ /* 0x007fea0003c00000 */
[----:B------:R-:W-:Y:S05]  /*8830*/  BRA `(.L_x_15278) ;  /* 0x0000000000107947 */ /* 0x000fea0003800000 */
.L_x_15277:
[----:B------:R-:W0:Y:S02]  /*8840*/  MUFU.RCP R0, R23 ;  /* 0x0000001700007308 */ /* 0x000e240000001000 */
[----:B01----:R-:W-:-:S04]  /*8850*/  FFMA R2, R0, R23, -1 ;  /* 0xbf80000000027423 */ /* 0x003fc80000000017 */
[----:B------:R-:W-:-:S04]  /*8860*/  FADD.FTZ R51, -R2, -RZ ;  /* 0x800000ff02337221 */ /* 0x000fc80000010100 */
[----:B------:R-:W-:-:S07]  /*8870*/  FFMA R51, R0, R51, R0 ;  /* 0x0000003300337223 */ /* 0x000fce0000000000 */
.L_x_15278:
[----:B------:R-:W0:Y:S02]  /*8880*/  LDC.64 R2, c[0x0][0x240] ;  /* 0x00009000ff027b82 */ /* 0x000e240000000a00 */
[----:B0-----:R-:W-:Y:S01]  /*8890*/  STG.E desc[UR10][R2.64], R51 ;  /* 0x0000003302007986 */ /* 0x001fe2000c10190a */
[----:B------:R-:W-:Y:S05]  /*88a0*/  EXIT ;  /* 0x000000000000794d */ /* 0x000fea0003800000 */
.L_x_15275:
[----:B------:R-:W-:Y:S01]  /*88b0*/  HFMA2.MMA R9, -RZ, RZ, 0, 1.847743988037109375e-06 ;  /* 0x0000001fff097435 */ /* 0x000fe200000001ff */
[----:B------:R-:W-:Y:S02]  /*88c0*/  IMAD.MOV.U32 R7, RZ, RZ, 0x4 ;  /* 0x00000004ff077424 */ /* 0x000fe400078e00ff */
[----:B------:R-:W-:-:S08]  /*88d0*/  IMAD.MOV.U32 R4, RZ, RZ, -0x1 ;  /* 0xffffffffff047424 */ /* 0x000fd000078e00ff */
[----:B01----:R-:W-:Y:S05]  /*88e0*/  WARPSYNC.COLLECTIVE R4, `(.L_x_15279) ;  /* 0x0000000004087348 */ /* 0x003fea0003c00000 */
[----:B-1----:R1:W2:Y:S02]  /*88f0*/  SHFL.DOWN P0, R5, R0, R7, R9 ;  /* 0x0800000700057389 */ /* 0x0022a40000000009 */
[----:B012---:R-:W-:Y:S01]  /*8900*/  ENDCOLLECTIVE ;  /* 0x000000000000791b */ /* 0x007fe20003800000 */
.L_x_15279:
[----:B------:R-:W-:Y:S01]  /*8910*/  HFMA2.MMA R7, -RZ, RZ, 0, 1.1920928955078125e-07 ;  /* 0x00000002ff077435 */ /* 0x000fe200000001ff */
[----:B------:R-:W-:-:S04]  /*8920*/  MOV R3, R5 ;  /* 0x0000000500037202 */ /* 0x000fc80000000f00 */
[----:B------:R-:W-:-:S05]  /*8930*/  FMNMX R3, R3, R0, !PT ;  /* 0x0000000003037209 */ /* 0x000fca0007800000 */
[----:B------:R-:W-:-:S07]  /*8940*/  IMAD.MOV.U32 R0, RZ, RZ, R3 ;  /* 0x000000ffff007224 */ /* 0x000fce00078e0003 */
[----:B------:R-:W-:Y:S05]  /*8950*/  WARPSYNC.COLLECTIVE R4, `(.L_x_15280) ;  /* 0x0000000004087348 */ /* 0x000fea0003c00000 */
[----:B------:R0:W1:Y:S02]  /*8960*/  SHFL.DOWN P0, R5, R0, R7, R9 ;  /* 0x0800000700057389 */ /* 0x0000640000000009 */
[----:B01----:R-:W-:Y:S01]  /*8970*/  ENDCOLLECTIVE ;  /* 0x000000000000791b */ /* 0x003fe20003800000 */
.L_x_15280:
[----:B------:R-:W-:Y:S02]  /*8980*/  IMAD.MOV.U32 R7, RZ, RZ, 0x1 ;  /* 0x00000001ff077424 */ /* 0x000fe400078e00ff */
[----:B------:R-:W-:-:S05]  /*8990*/  IMAD.MOV.U32 R2, RZ, RZ, R5 ;  /* 0x000000ffff027224 */ /* 0x000fca00078e0005 */
[----:B------:R-:W-:-:S04]  /*89a0*/  FMNMX R2, R3, R2, !PT ;  /* 0x0000000203027209 */ /* 0x000fc80007800000 */
[----:B------:R-:W-:-:S07]  /*89b0*/  MOV R0, R2 ;  /* 0x0000000200007202 */ /* 0x000fce0000000f00 */
[----:B------:R-:W-:Y:S05]  /*89c0*/  WARPSYNC.COLLECTIVE R4, `(.L_x_15281) ;  /* 0x0000000004087348 */ /* 0x000fea0003c00000 */
[----:B------:R0:W1:Y:S02]  /*89d0*/  SHFL.DOWN P0, R5, R0, R7, R9 ;  /* 0x0800000700057389 */ /* 0x0000640000000009 */
[----:B01----:R-:W-:Y:S01]  /*89e0*/  ENDCOLLECTIVE ;  /* 0x000000000000791b */ /* 0x003fe20003800000 */
.L_x_15281:
[----:B------:R-:W-:Y:S05]  /*89f0*/  BRA `(.L_x_15282) ;  /* 0xfffffffc00387947 */ /* 0x000fea000383ffff */
        .weak           $__internal_392_$__cuda_sm20_div_u64
        .type           $__internal_392_$__cuda_sm20_div_u64,@function
        .size           $__internal_392_$__cuda_sm20_div_u64,($__internal_393_$__cuda_sm20_rcp_rn_f32_slowpath - $__internal_392_$__cuda_sm20_div_u64)
$__internal_392_$__cuda_sm20_div_u64:
        /* <DEDUP_REMOVED lines=66> */
[----:B------:R-:W-:Y:S06]  /*8e20*/  RET.REL.NODEC R2 `(_ZN18transformer_engine6detail38cast_transpose_fused_kernel_notalignedILb1ELb1ELb0EfNS_16CTDBiasDActParamI13__nv_bfloat16S3_13__nv_fp8_e5m2fEELi2ELi4ENS_5EmptyEXadL_ZNS_5dsiluIffEET_T0_RKS6_EEEEvT3_mmm) ;  /* 0xffffff7002747950 */ /* 0x000fec0003c3ffff */
        .weak           $__internal_393_$__cuda_sm20_rcp_rn_f32_slowpath
        .type           $__internal_393_$__cuda_sm20_rcp_rn_f32_slowpath,@function
        .size           $__internal_393_$__cuda_sm20_rcp_rn_f32_slowpath,(.L_x_34878 - $__internal_393_$__cuda_sm20_rcp_rn_f32_slowpath)
$__internal_393_$__cuda_sm20_rcp_rn_f32_slowpath:
        /* <DEDUP_REMOVED lines=15> */
.L_x_15284:
        /* <DEDUP_REMOVED lines=33> */
.L_x_15286:
[----:B------:R0:W1:Y:S02]  /*9130*/  MUFU.RCP R51, R0 ;  /* 0x0000000000337308 */ /* 0x0000640000001000 */
.L_x_15285:
[----:B------:R-:W-:Y:S05]  /*9140*/  BSYNC B0 ;  /* 0x0000000000007941 */ /* 0x000fea0003800000 */
.L_x_15283:
[----:B------:R-:W-:Y:S01]  /*9150*/  IMAD.MOV.U32 R52, RZ, RZ, R46 ;  /* 0x000000ffff347224 */ /* 0x000fe200078e002e */
[----:B------:R-:W-:-:S04]  /*9160*/  MOV R53, 0x0 ;  /* 0x0000000000357802 */ /* 0x000fc80000000f00 */
[----:B01----:R-:W-:Y:S05]  /*9170*/  RET.REL.NODEC R52 `(_ZN18transformer_engine6detail38cast_transpose_fused_kernel_notalignedILb1ELb1ELb0EfNS_16CTDBiasDActParamI13__nv_bfloat16S3_13__nv_fp8_e5m2fEELi2ELi4ENS_5EmptyEXadL_ZNS_5dsiluIffEET_T0_RKS6_EEEEvT3_mmm) ;  /* 0xffffff6c34a07950 */ /* 0x003fea0003c3ffff */
.L_x_15287:
        /* <DEDUP_REMOVED lines=16> */
.L_x_34878:


//--------------------- .text._ZN18transformer_engine6detail38cast_transpose_fused_kernel_notalignedILb1ELb1ELb0EfNS_16CTDBiasDActParamI13__nv_bfloat16S3_S3_fEELi2ELi2ENS_5EmptyEXadL_ZNS_5dsiluIffEET_T0_RKS5_EEEEvT3_mmm --------------------------
	.section	.text._ZN18transformer_engine6detail38cast_transpose_fused_kernel_notalignedILb1ELb1ELb0EfNS_16CTDBiasDActParamI13__nv_bfloat16S3_S3_fEELi2ELi2ENS_5EmptyEXadL_ZNS_5dsiluIffEET_T0_RKS5_EEEEvT3_mmm,"ax",@progbits
	.align	128
        .global         _ZN18transformer_engine6detail38cast_transpose_fused_kernel_notalignedILb1ELb1ELb0EfNS_16CTDBiasDActParamI13__nv_bfloat16S3_S3_fEELi2ELi2ENS_5EmptyEXadL_ZNS_5dsiluIffEET_T0_RKS5_EEEEvT3_mmm
        .type           _ZN18transformer_engine6detail38cast_transpose_fused_kernel_notalignedILb1ELb1ELb0EfNS_16CTDBiasDActParamI13__nv_bfloat16S3_S3_fEELi2ELi2ENS_5EmptyEXadL_ZNS_5dsiluIffEET_T0_RKS5_EEEEvT3_mmm,@function
        .size           _ZN18transformer_engine6detail38cast_transpose_fused_kernel_notalignedILb1ELb1ELb0EfNS_16CTDBiasDActParamI13__nv_bfloat16S3_S3_fEELi2ELi2ENS_5EmptyEXadL_ZNS_5dsiluIffEET_T0_RKS5_EEEEvT3_mmm,(.L_x_34880 - _ZN18transformer_engine6detail38cast_transpose_fused_kernel_notalignedILb1ELb1ELb0EfNS_16CTDBiasDActParamI13__nv_bfloat16S3_S3_fEELi2ELi2ENS_5EmptyEXadL_ZNS_5dsiluIffEET_T0_RKS5_EEEEvT3_mmm)
        .other          _ZN18transformer_engine6detail38cast_transpose_fused_kernel_notalignedILb1ELb1ELb0EfNS_16CTDBiasDActParamI13__nv_bfloat16S3_S3_fEELi2ELi2ENS_5EmptyEXadL_ZNS_5dsiluIffEET_T0_RKS5_EEEEvT3_mmm,@"STO_CUDA_ENTRY STV_DEFAULT"
_ZN18transformer_engine6detail38cast_transpose_fused_kernel_notalignedILb1ELb1ELb0EfNS_16CTDBiasDActParamI13__nv_bfloat16S3_S3_fEELi2ELi2ENS_5EmptyEXadL_ZNS_5dsiluIffEET_T0_RKS5_EEEEvT3_mmm:
.text._ZN18transformer_engine6detail38cast_transpose_fused_kernel_notalignedILb1ELb1ELb0EfNS_16CTDBiasDActParamI13__nv_bfloat16S3_S3_fEELi2ELi2ENS_5EmptyEXadL_ZNS_5dsiluIffEET_T0_RKS5_EEEEvT3_mmm:
        /* <DEDUP_REMOVED lines=19> */
[----:B------:R-:W-:Y:S05]  /*0130*/  CALL.REL.NOINC `($__internal_394_$__cuda_sm20_div_u64) ;  /* 0x0000005000e07944 */ /* 0x000fea0003c00000 */
        /* <DEDUP_REMOVED lines=8> */
.L_x_15288:
        /* <DEDUP_REMOVED lines=22> */
.L_x_15289:
[----:B------:R-:W0:Y:S01]  /*0320*/  LDC.64 R10, c[0x0][0x258] ;  /* 0x00009600ff0a7b82 */ /* 0x000e220000000a00 */
[----:B------:R-:W-:Y:S01]  /*0330*/  ULDC.64 UR6, c[0x0][0x260] ;  /* 0x0000980000067ab9 */ /* 0x000fe20000000a00 */
[----:B------:R-:W-:Y:S01]  /*0340*/  SHF.L.U64.HI R12, R42, 0x5, R25 ;  /* 0x000000052a0c7819 */ /* 0x000fe20000010219 */
[----:B------:R-:W-:Y:S01]  /*0350*/  USHF.R.U64 UR4, UR6, 0x1, UR7 ;  /* 0x0000000106047899 */ /* 0x000fe20008001207 */
[C---:B------:R-:W-:Y:S01]  /*0360*/  SHF.L.U64.HI R4, R32.reuse, 0x5, R33 ;  /* 0x0000000520047819 */ /* 0x040fe20000010221 */
[----:B------:R-:W-:Y:S01]  /*0370*/  USHF.R.U32.HI UR5, URZ, 0x1, UR7 ;  /* 0x000000013f057899 */ /* 0x000fe20008011607 */
[----:B------:R-:W-:Y:S01]  /*0380*/  SHF.R.U32.HI R5, RZ, 0x5, R36 ;  /* 0x00000005ff057819 */ /* 0x000fe20000011624 */
[----:B------:R-:W-:Y:S01]  /*0390*/  ULDC.64 UR10, c[0x0][0x208] ;  /* 0x00008200000a7ab9 */ /* 0x000fe20000000a00 */
[----:B------:R-:W-:Y:S01]  /*03a0*/  MOV R24, R42 ;  /* 0x0000002a00187202 */ /* 0x000fe20000000f00 */
[----:B------:R-:W-:Y:S01]  /*03b0*/  ULDC.64 UR8, c[0x0][0x210] ;  /* 0x0000840000087ab9 */ /* 0x000fe20000000a00 */
[----:B------:R-:W-:-:S04]  /*03c0*/  LEA R6, P1, -R32, UR4, 0x5 ;  /* 0x0000000420067c11 */ /* 0x000fc8000f8229ff */
[----:B------:R-:W-:Y:S01]  /*03d0*/  IADD3.X R4, ~R4, UR5, RZ, P1, !PT ;  /* 0x0000000504047c10 */ /* 0x000fe20008ffe5ff */
[----:B------:R-:W-:Y:S01]  /*03e0*/  ULDC.64 UR4, c[0x0][0x218] ;  /* 0x0000860000047ab9 */ /* 0x000fe20000000a00 */
[----:B------:R-:W-:-:S04]  /*03f0*/  ISETP.LT.U32.AND P1, PT, R6, 0x20, PT ;  /* 0x000000200600780c */ /* 0x000fc80003f21070 */
[----:B------:R-:W-:Y:S02]  /*0400*/  ISETP.LT.U32.AND.EX P1, PT, R4, RZ, PT, P1 ;  /* 0x000000ff0400720c */ /* 0x000fe40003f21110 */
[----:B------:R-:W-:Y:S02]  /*0410*/  SHF.R.U32.HI R4, RZ, 0x2, R36 ;  /* 0x00000002ff047819 */ /* 0x000fe40000011624 */
[----:B0-----:R-:W-:Y:S01]  /*0420*/  SHF.R.U64 R2, R10, 0x1, R11 ;  /* 0x000000010a027819 */ /* 0x001fe2000000120b */
[----:B------:R-:W-:Y:S01]  /*0430*/  IMAD.WIDE.U32 R28, R32, R10, R24 ;  /* 0x0000000a201c7225 */ /* 0x000fe200078e0018 */
[----:B------:R-:W-:Y:S02]  /*0440*/  SHF.R.U32.HI R3, RZ, 0x1, R11 ;  /* 0x00000001ff037819 */ /* 0x000fe4000001160b */
[----:B------:R-:W-:Y:S01]  /*0450*/  LEA R8, P0, -R42, R2, 0x5 ;  /* 0x000000022a087211 */ /* 0x000fe200078029ff */
[----:B------:R-:W-:Y:S01]  /*0460*/  IMAD.SHL.U32 R18, R28, 0x80, RZ ;  /* 0x000000801c127824 */ /* 0x000fe200078e00ff */
[----:B------:R-:W-:-:S02]  /*0470*/  SEL R6, R6, 0x20, P1 ;  /* 0x0000002006067807 */ /* 0x000fc40000800000 */
[----:B------:R-:W-:Y:S01]  /*0480*/  LOP3.LUT R4, R4, 0x38, RZ, 0xc0, !PT ;  /* 0x0000003804047812 */ /* 0x000fe200078ec0ff */
[----:B------:R-:W-:Y:S01]  /*0490*/  IMAD.X R7, R3, 0x1, ~R12, P0 ;  /* 0x0000000103077824 */ /* 0x000fe200000e0e0c */
[----:B------:R-:W-:Y:S01]  /*04a0*/  ISETP.LT.U32.AND P0, PT, R8, 0x20, PT ;  /* 0x000000200800780c */ /* 0x000fe20003f01070 */
[----:B------:R-:W-:Y:S02]  /*04b0*/  IMAD R12, R5, -0x4, R36 ;  /* 0xfffffffc050c7824 */ /* 0x000fe400078e0224 */
[----:B------:R-:W-:Y:S01]  /*04c0*/  IMAD.WIDE.U32 R30, R2, R4, RZ ;  /* 0x00000004021e7225 */ /* 0x000fe200078e00ff */
[----:B------:R-:W-:Y:S02]  /*04d0*/  ISETP.LT.U32.AND.EX P0, PT, R7, RZ, PT, P0 ;  /* 0x000000ff0700720c */ /* 0x000fe40003f01100 */
[----:B------:R-:W-:Y:S01]  /*04e0*/  LOP3.LUT R23, R12, 0x1f, RZ, 0xc0, !PT ;  /* 0x0000001f0c177812 */ /* 0x000fe200078ec0ff */
[----:B------:R-:W-:Y:S01]  /*04f0*/  IMAD.SHL.U32 R7, R5, 0x4, RZ ;  /* 0x0000000405077824 */ /* 0x000fe200078e00ff */
[----:B------:R-:W-:Y:S01]  /*0500*/  SEL R8, R8, 0x20, P0 ;  /* 0x0000002008087807 */ /* 0x000fe20000000000 */
[----:B------:R-:W-:-:S03]  /*0510*/  VIADD R12, R12, 0xffffffff ;  /* 0xffffffff0c0c7836 */ /* 0x000fc60000000000 */
[----:B------:R-:W-:Y:S01]  /*0520*/  LOP3.LUT R5, R7, 0x1c, RZ, 0xe2, !PT ;  /* 0x0000001c07057812 */ /* 0x000fe200078ee2ff */
[----:B------:R-:W-:-:S03]  /*0530*/  IMAD R7, R33, R10, RZ ;  /* 0x0000000a21077224 */ /* 0x000fc600078e02ff */
[C---:B------:R-:W-:Y:S01]  /*0540*/  ISETP.GE.U32.AND P0, PT, R5.reuse, R6, PT ;  /* 0x000000060500720c */ /* 0x040fe20003f06070 */
[----:B------:R-:W-:Y:S01]  /*0550*/  IMAD R9, R32, R11, R7 ;  /* 0x0000000b20097224 */ /* 0x000fe200078e0207 */
[----:B------:R-:W-:Y:S01]  /*0560*/  IADD3 R13, R5, 0x1, RZ ;  /* 0x00000001050d7810 */ /* 0x000fe20007ffe0ff */
[----:B------:R-:W-:Y:S01]  /*0570*/  IMAD R7, R3, R4, RZ ;  /* 0x0000000403077224 */ /* 0x000fe200078e02ff */
[----:B------:R-:W-:Y:S01]  /*0580*/  ISETP.LT.U32.AND P0, PT, R23, R8, !P0 ;  /* 0x000000081700720c */ /* 0x000fe20004701070 */
[----:B------:R-:W-:Y:S01]  /*0590*/  IMAD.IADD R29, R29, 0x1, R9 ;  /* 0x000000011d1d7824 */ /* 0x000fe200078e0209 */
[----:B------:R-:W-:Y:S02]  /*05a0*/  IADD3 R23, P2, R23, R30, RZ ;  /* 0x0000001e17177210 */ /* 0x000fe40007f5e0ff */
[----:B------:R-:W-:Y:S02]  /*05b0*/  IADD3 R40, R31, R7, RZ ;  /* 0x000000071f287210 */ /* 0x000fe40007ffe0ff */
[----:B------:R-:W-:-:S02]  /*05c0*/  IADD3 R7, P1, R18, UR4, RZ ;  /* 0x0000000412077c10 */ /* 0x000fc4000ff3e0ff */
[----:B------:R-:W-:Y:S01]  /*05d0*/  SHF.L.U64.HI R19, R28, 0x7, R29 ;  /* 0x000000071c137819 */ /* 0x000fe2000001021d */
[----:B------:R-:W-:-:S03]  /*05e0*/  IMAD.X R20, RZ, RZ, R40, P2 ;  /* 0x000000ffff147224 */ /* 0x000fc600010e0628 */
[----:B------:R-:W-:Y:S01]  /*05f0*/  IADD3.X R9, R19, UR5, RZ, P1, !PT ;  /* 0x0000000513097c10 */ /* 0x000fe20008ffe4ff */
[C---:B------:R-:W-:Y:S01]  /*0600*/  @P0 IMAD.SHL.U32 R26, R23.reuse, 0x4, RZ ;  /* 0x00000004171a0824 */ /* 0x040fe200078e00ff */
[----:B------:R-:W-:Y:S01]  /*0610*/  @P0 SHF.L.U64.HI R16, R23, 0x2, R20 ;  /* 0x0000000217100819 */ /* 0x000fe20000010214 */
[----:B------:R-:W-:Y:S01]  /*0620*/  @!P0 IMAD.MOV.U32 R21, RZ, RZ, RZ ;  /* 0x000000ffff158224 */ /* 0x000fe200078e00ff */
[----:B------:R-:W-:Y:S01]  /*0630*/  ISETP.GE.U32.AND P1, PT, R13, R6, PT ;  /* 0x000000060d00720c */ /* 0x000fe20003f26070 */
[----:B------:R-:W-:Y:S01]  /*0640*/  @!P0 IMAD.MOV.U32 R37, RZ, RZ, RZ ;  /* 0x000000ffff258224 */ /* 0x000fe200078e00ff */
[----:B------:R-:W-:Y:S01]  /*0650*/  @P0 IADD3 R14, P2, R26, R7, RZ ;  /* 0x000000071a0e0210 */ /* 0x000fe20007f5e0ff */
[----:B------:R-:W-:Y:S01]  /*0660*/  @!P0 IMAD.MOV.U32 R24, RZ, RZ, RZ ;  /* 0x000000ffff188224 */ /* 0x000fe200078e00ff */
[----:B------:R-:W-:Y:S01]  /*0670*/  LOP3.LUT R13, R12, 0x1f, RZ, 0xc0, !PT ;  /* 0x0000001f0c0d7812 */ /* 0x000fe200078ec0ff */
[----:B------:R-:W-:Y:S02]  /*0680*/  ULDC.64 UR4, c[0x0][0x230] ;  /* 0x00008c0000047ab9 */ /* 0x000fe40000000a00 */
[----:B------:R-:W-:Y:S01]  /*0690*/  @P0 IMAD.X R15, R16, 0x1, R9, P2 ;  /* 0x00000001100f0824 */ /* 0x000fe200010e0609 */
[----:B------:R-:W-:-:S04]  /*06a0*/  ISETP.LT.U32.AND P1, PT, R13, R8, !P1 ;  /* 0x000000080d00720c */ /* 0x000fc80004f21070 */
[----:B------:R0:W2:Y:S01]  /*06b0*/  @P0 LDG.E R21, desc[UR10][R14.64] ;  /* 0x0000000a0e150981 */ /* 0x0000a2000c1e1900 */
[----:B------:R-:W-:Y:S02]  /*06c0*/  IADD3 R12, P3, R13, R30, RZ ;  /* 0x0000001e0d0c7210 */ /* 0x000fe40007f7e0ff */
[----:B------:R-:W-:-:S03]  /*06d0*/  ISETP.NE.U32.AND P2, PT, RZ, UR4, PT ;  /* 0x00000004ff007c0c */ /* 0x000fc6000bf45070 */
[----:B------:R-:W-:Y:S01]  /*06e0*/  IMAD.X R13, RZ, RZ, R40, P3 ;  /* 0x000000ffff0d7224 */ /* 0x000fe200018e0628 */
[----:B------:R-:W-:Y:S01]  /*06f0*/  ISETP.NE.AND.EX P2, PT, RZ, UR5, PT, P2 ;  /* 0x00000005ff007c0c */ /* 0x000fe2000bf45320 */
[----:B------:R-:W-:Y:S01]  /*0700*/  @!P0 IMAD.MOV.U32 R22, RZ, RZ, RZ ;  /* 0x000000ffff168224 */ /* 0x000fe200078e00ff */
[----:B------:R-:W-:Y:S01]  /*0710*/  @P1 LOP3.LUT R17, R10, 0xfffffffe, RZ, 0xc0, !PT ;  /* 0xfffffffe0a111812 */ /* 0x000fe200078ec0ff */
[----:B------:R-:W-:Y:S01]  /*0720*/  @P1 IMAD R27, R3, 0x3, RZ ;  /* 0x00000003031b1824 */ /* 0x000fe200078e02ff */
[----:B------:R-:W-:Y:S01]  /*0730*/  @P1 LOP3.LUT R11, R11, 0x3fffffff, RZ, 0xc0, !PT ;  /* 0x3fffffff0b0b1812 */ /* 0x000fe200078ec0ff */
[----:B------:R-:W-:Y:S01]  /*0740*/  @!P1 IMAD.MOV.U32 R43, RZ, RZ, RZ ;  /* 0x000000ffff2b9224 */ /* 0x000fe200078e00ff */
[----:B------:R-:W-:Y:S01]  /*0750*/  @P1 IADD3 R38, P5, R17, R12, RZ ;  /* 0x0000000c11261210 */ /* 0x000fe20007fbe0ff */
[----:B------:R-:W-:Y:S01]  /*0760*/  @!P1 IMAD.MOV.U32 R50, RZ, RZ, RZ ;  /* 0x000000ffff329224 */ /* 0x000fe200078e00ff */
[----:B------:R-:W-:Y:S01]  /*0770*/  IADD3 R10, P3, R18, UR8, RZ ;  /* 0x00000008120a7c10 */ /* 0x000fe2000ff7e0ff */
[----:B------:R-:W-:Y:S01]  /*0780*/  @!P1 IMAD.MOV.U32 R52, RZ, RZ, RZ ;  /* 0x000000ffff349224 */ /* 0x000fe200078e00ff */
[----:B0-----:R-:W-:Y:S01]  /*0790*/  @P1 IADD3.X R15, R11, R13, RZ, P5, !PT ;  /* 0x0000000d0b0f1210 */ /* 0x001fe20002ffe4ff */
[----:B------:R-:W-:Y:S01]  /*07a0*/  @P1 IMAD.WIDE.U32 R12, R2, 0x3, R12 ;  /* 0x00000003020c1825 */ /* 0x000fe200078e000c */
[----:B------:R-:W-:Y:S01]  /*07b0*/  IADD3.X R11, R19, UR9, RZ, P3, !PT ;  /* 0x00000009130b7c10 */ /* 0x000fe20009ffe4ff */
[----:B------:R-:W-:Y:S01]  /*07c0*/  ULDC.64 UR4, c[0x0][0x220] ;  /* 0x0000880000047ab9 */ /* 0x000fe20000000a00 */
[----:B------:R-:W-:-:S02]  /*07d0*/  @P0 IADD3 R26, P3, R26, R10, RZ ;  /* 0x0000000a1a1a0210 */ /* 0x000fc40007f7e0ff */
[----:B------:R-:W-:Y:S02]  /*07e0*/  @P1 IADD3 R13, R13, R27, RZ ;  /* 0x0000001b0d0d1210 */ /* 0x000fe40007ffe0ff */
[----:B------:R-:W-:Y:S01]  /*07f0*/  @P0 IADD3 R14, P4, R23, R2, RZ ;  /* 0x00000002170e0210 */ /* 0x000fe20007f9e0ff */
[----:B------:R-:W-:Y:S01]  /*0800*/  @P0 IMAD.X R27, R16, 0x1, R11, P3 ;  /* 0x00000001101b0824 */ /* 0x000fe200018e060b */
[C---:B------:R-:W-:Y:S02]  /*0810*/  @P1 SHF.L.U32 R41, R12.reuse, 0x2, RZ ;  /* 0x000000020c291819 */ /* 0x040fe400000006ff */
[----:B------:R-:W-:Y:S01]  /*0820*/  @P1 SHF.L.U64.HI R44, R12, 0x2, R13 ;  /* 0x000000020c2c1819 */ /* 0x000fe2000001020d */
[----:B------:R-:W-:Y:S01]  /*0830*/  @P0 IMAD.X R17, R20, 0x1, R3, P4 ;  /* 0x0000000114110824 */ /* 0x000fe200020e0603 */
[----:B------:R-:W3:Y:S04]  /*0840*/  @P0 LDG.E R37, desc[UR10][R26.64] ;  /* 0x0000000a1a250981 */ /* 0x000ee8000c1e1900 */
[C---:B------:R-:W-:Y:S01]  /*0850*/  @P0 SHF.L.U64.HI R18, R14.reuse, 0x2, R17 ;  /* 0x000000020e120819 */ /* 0x040fe20000010211 */
[----:B------:R-:W-:-:S05]  /*0860*/  @P0 IMAD.SHL.U32 R14, R14, 0x4, RZ ;  /* 0x000000040e0e0824 */ /* 0x000fca00078e00ff */
[----:B------:R-:W-:Y:S02]  /*0870*/  @P0 IADD3 R16, P3, R14, R10, RZ ;  /* 0x0000000a0e100210 */ /* 0x000fe40007f7e0ff */
[----:B------:R-:W-:-:S03]  /*0880*/  @P1 SHF.L.U64.HI R46, R38, 0x2, R15 ;  /* 0x00000002262e1819 */ /* 0x000fc6000001020f */
[----:B------:R-:W-:Y:S01]  /*0890*/  @P0 IMAD.X R17, R18, 0x1, R11, P3 ;  /* 0x0000000112110824 */ /* 0x000fe200018e060b */
[-C--:B------:R-:W-:Y:S02]  /*08a0*/  @P0 IADD3 R12, P3, R14, R7.reuse, RZ ;  /* 0x000000070e0c0210 */ /* 0x080fe40007f7e0ff */
[----:B------:R-:W-:Y:S02]  /*08b0*/  @P1 SHF.L.U32 R38, R38, 0x2, RZ ;  /* 0x0000000226261819 */ /* 0x000fe400000006ff */
[----:B------:R-:W-:Y:S01]  /*08c0*/  @!P1 MOV R45, RZ ;  /* 0x000000ff002d9202 */ /* 0x000fe20000000f00 */
[----:B------:R-:W-:Y:S01]  /*08d0*/  @P0 IMAD.X R13, R18, 0x1, R9, P3 ;  /* 0x00000001120d0824 */ /* 0x000fe200018e0609 */
[----:B------:R-:W-:Y:S01]  /*08e0*/  @P1 IADD3 R18, P3, R38, R10, RZ ;  /* 0x0000000a26121210 */ /* 0x000fe20007f7e0ff */
[----:B------:R-:W5:Y:S04]  /*08f0*/  @P0 LDG.E R22, desc[UR10][R16.64] ;  /* 0x0000000a10160981 */ /* 0x000f68000c1e1900 */
[----:B------:R-:W-:Y:S01]  /*0900*/  @P1 IMAD.X R19, R46, 0x1, R11, P3 ;  /* 0x000000012e131824 */ /* 0x000fe200018e060b */
[----:B------:R-:W-:Y:S01]  /*0910*/  @P1 IADD3 R38, P4, R38, R7, RZ ;  /* 0x0000000726261210 */ /* 0x000fe20007f9e0ff */
[----:B------:R-:W5:Y:S04]  /*0920*/  @P0 LDG.E R24, desc[UR10][R12.64] ;  /* 0x0000000a0c180981 */ /* 0x000f68000c1e1900 */
[----:B------:R0:W5:Y:S01]  /*0930*/  @P1 LDG.E R45, desc[UR10][R18.64] ;  /* 0x0000000a122d1981 */ /* 0x000162000c1e1900 */
[----:B------:R-:W-:-:S05]  /*0940*/  @P1 IADD3.X R39, R46, R9, RZ, P4, !PT ;  /* 0x000000092e271210 */ /* 0x000fca00027fe4ff */
[----:B------:R1:W5:Y:S01]  /*0950*/  @P1 LDG.E R43, desc[UR10][R38.64] ;  /* 0x0000000a262b1981 */ /* 0x000362000c1e1900 */
[----:B0-----:R-:W-:Y:S01]  /*0960*/  HFMA2.MMA R18, -RZ, RZ, 0.96630859375, -0.0022525787353515625 ;  /* 0x3bbb989dff127435 */ /* 0x001fe200000001ff */
[----:B-1----:R-:W-:Y:S01]  /*0970*/  IMAD.MOV.U32 R38, RZ, RZ, 0x437c0000 ;  /* 0x437c0000ff267424 */ /* 0x002fe200078e00ff */
[----:B------:R-:W0:Y:S01]  /*0980*/  @P2 LDC.64 R14, c[0x0][0x230] ;  /* 0x00008c00ff0e2b82 */ /* 0x000e220000000a00 */
[----:B------:R-:W-:Y:S01]  /*0990*/  @P1 IADD3 R16, P0, R41, R10, RZ ;  /* 0x0000000a29101210 */ /* 0x000fe20007f1e0ff */
[----:B------:R-:W-:-:S04]  /*09a0*/  IMAD.MOV.U32 R12, RZ, RZ, 0x3f800000 ;  /* 0x3f800000ff0c7424 */ /* 0x000fc800078e00ff */
[----:B------:R-:W-:-:S05]  /*09b0*/  @P1 IMAD.X R17, R44, 0x1, R11, P0 ;  /* 0x000000012c111824 */ /* 0x000fca00000e060b */
[----:B------:R1:W5:Y:S01]  /*09c0*/  @P1 LDG.E R50, desc[UR10][R16.64] ;  /* 0x0000000a10321981 */ /* 0x000362000c1e1900 */
[----:B------:R-:W-:Y:S01]  /*09d0*/  IMAD.SHL.U32 R39, R0, 0x20, RZ ;  /* 0x0000002000277824 */ /* 0x000fe200078e00ff */
[----:B------:R-:W-:Y:S02]  /*09e0*/  @P1 IADD3 R26, P3, R41, R7, RZ ;  /* 0x00000007291a1210 */ /* 0x000fe40007f7e0ff */
[----:B-1----:R-:W-:Y:S01]  /*09f0*/  MOV R17, R33 ;  /* 0x0000002100117202 */ /* 0x002fe20000000f00 */
[----:B------:R-:W-:Y:S01]  /*0a00*/  IMAD.MOV.U32 R16, RZ, RZ, R32 ;  /* 0x000000ffff107224 */ /* 0x000fe200078e0020 */
[----:B0-----:R0:W5:Y:S03]  /*0a10*/  @P2 LDG.E R12, desc[UR10][R14.64] ;  /* 0x0000000a0e0c2981 */ /* 0x001166000c1e1900 */
[----:B------:R-:W-:-:S04]  /*0a20*/  IMAD.WIDE.U32 R16, R42, UR6, R16 ;  /* 0x000000062a107c25 */ /* 0x000fc8000f8e0010 */
[----:B0-----:R-:W-:-:S04]  /*0a30*/  IMAD R15, R25, UR6, RZ ;  /* 0x00000006190f7c24 */ /* 0x001fc8000f8e02ff */
[----:B------:R-:W-:Y:S01]  /*0a40*/  IMAD R15, R42, UR7, R15 ;  /* 0x000000072a0f7c24 */ /* 0x000fe2000f8e020f */
[----:B------:R-:W-:Y:S01]  /*0a50*/  ULDC.64 UR6, c[0x0][0x228] ;  /* 0x00008a0000067ab9 */ /* 0x000fe20000000a00 */
[----:B------:R-:W-:-:S03]  /*0a60*/  @P1 IADD3.X R27, R44, R9, RZ, P3, !PT ;  /* 0x000000092c1b1210 */ /* 0x000fc60001ffe4ff */
[----:B------:R-:W-:Y:S02]  /*0a70*/  IADD3 R15, R17, R15, RZ ;  /* 0x0000000f110f7210 */ /* 0x000fe40007ffe0ff */
[----:B------:R0:W5:Y:S01]  /*0a80*/  @P1 LDG.E R52, desc[UR10][R26.64] ;  /* 0x0000000a1a341981 */ /* 0x000162000c1e1900 */
[----:B------:R-:W-:Y:S02]  /*0a90*/  IMAD R25, R25, 0x3f, RZ ;  /* 0x0000003f19197824 */ /* 0x000fe400078e02ff */
[C---:B0-----:R-:W-:Y:S01]  /*0aa0*/  IMAD.SHL.U32 R27, R28.reuse, 0x40, RZ ;  /* 0x000000401c1b7824 */ /* 0x041fe200078e00ff */
[--C-:B------:R-:W-:Y:S01]  /*0ab0*/  SHF.L.U64.HI R26, R28, 0x6, R29.reuse ;  /* 0x000000061c1a7819 */ /* 0x100fe2000001021d */
[----:B------:R-:W-:-:S03]  /*0ac0*/  IMAD.WIDE.U32 R28, R42, 0x3f, R28 ;  /* 0x0000003f2a1c7825 */ /* 0x000fc600078e001c */
[----:B------:R-:W-:Y:S01]  /*0ad0*/  LEA R14, P1, R27, UR4, 0x1 ;  /* 0x000000041b0e7c11 */ /* 0x000fe2000f8208ff */
[----:B------:R-:W-:Y:S01]  /*0ae0*/  BSSY B1, `(.L_x_15290) ;  /* 0x000001e000017945 */ /* 0x000fe20003800000 */
[----:B------:R-:W-:Y:S01]  /*0af0*/  LOP3.LUT R17, R39, 0xffffffe0, R36, 0xe2, !PT ;  /* 0xffffffe027117812 */ /* 0x000fe200078ee224 */
[----:B--2---:R-:W-:-:S04]  /*0b00*/  IMAD.U32 R19, R21, 0x10000, RZ ;  /* 0x0001000015137824 */ /* 0x004fc800078e00ff */
        /* <DEDUP_REMOVED lines=8> */
[----:B------:R-:W-:Y:S01]  /*0b90*/  VIADD R0, R38, 0x1800000 ;  /* 0x0180000026007836 */ /* 0x000fe20000000000 */
[----:B------:R-:W-:-:S04]  /*0ba0*/  LEA R13, P0, R16, UR6, 0x7 ;  /* 0x00000006100d7c11 */ /* 0x000fc8000f8038ff */
[----:B------:R-:W-:Y:S02]  /*0bb0*/  LOP3.LUT R0, R0, 0x7f800000, RZ, 0xc0, !PT ;  /* 0x7f80000000007812 */ /* 0x000fe400078ec0ff */
[----:B------:R-:W-:Y:S02]  /*0bc0*/  LEA.HI.X R15, R16, UR7, R15, 0x7, P0 ;  /* 0x00000007100f7c11 */ /* 0x000fe400080f3c0f */
[----:B------:R-:W-:Y:S02]  /*0bd0*/  ISETP.GT.U32.AND P0, PT, R0, 0x1ffffff, PT ;  /* 0x01ffffff0000780c */ /* 0x000fe40003f04070 */
[----:B------:R-:W-:Y:S01]  /*0be0*/  LEA.HI.X R16, R27, UR5, R26, 0x1, P1 ;  /* 0x000000051b107c11 */ /* 0x000fe200088f0c1a */
[C---:B---3--:R-:W-:Y:S01]  /*0bf0*/  IMAD.U32 R39, R37.reuse, 0x10000, RZ ;  /* 0x0001000025277824 */ /* 0x048fe200078e00ff */
[----:B------:R-:W-:Y:S01]  /*0c00*/  PRMT R37, R37, 0x7632, R37 ;  /* 0x0000763225257816 */ /* 0x000fe20000000025 */
[----:B------:R-:W-:Y:S01]  /*0c10*/  IMAD.IADD R18, R29, 0x1, R25 ;  /* 0x000000011d127824 */ /* 0x000fe200078e0219 */
[----:B------:R-:W-:-:S07]  /*0c20*/  PRMT R21, R21, 0x7632, R21 ;  /* 0x0000763215157816 */ /* 0x000fce0000000015 */
[----:B------:R-:W-:Y:S05]  /*0c30*/  @P0 BRA `(.L_x_15291) ;  /* 0x0000000000100947 */ /* 0x000fea0003800000 */
[----:B------:R-:W-:Y:S02]  /*0c40*/  MOV R0, R38 ;  /* 0x0000002600007202 */ /* 0x000fe40000000f00 */
[----:B------:R-:W-:-:S07]  /*0c50*/  MOV R42, 0xc70 ;  /* 0x00000c70002a7802 */ /* 0x000fce0000000f00 */
[----:B-----5:R-:W-:Y:S05]  /*0c60*/  CALL.REL.NOINC `($__internal_395_$__cuda_sm20_rcp_rn_f32_slowpath) ;  /* 0x0000004c00207944 */ /* 0x020fea0003c00000 */
[----:B------:R-:W-:Y:S05]  /*0c70*/  BRA `(.L_x_15292) ;  /* 0x0000000000107947 */ /* 0x000fea0003800000 */
.L_x_15291:
[----:B------:R-:W0:Y:S02]  /*0c80*/  MUFU.RCP R55, R38 ;  /* 0x0000002600377308 */ /* 0x000e240000001000 */
[----:B0-----:R-:W-:-:S04]  /*0c90*/  FFMA R0, R38, R55, -1 ;  /* 0xbf80000026007423 */ /* 0x001fc80000000037 */
[----:B------:R-:W-:-:S04]  /*0ca0*/  FADD.FTZ R0, -R0, -RZ ;  /* 0x800000ff00007221 */ /* 0x000fc80000010100 */
[----:B------:R-:W-:-:S07]  /*0cb0*/  FFMA R55, R55, R0, R55 ;  /* 0x0000000037377223 */ /* 0x000fce0000000037 */
.L_x_15292:
[----:B------:R-:W-:Y:S05]  /*0cc0*/  BSYNC B1 ;  /* 0x0000000000017941 */ /* 0x000fea0003800000 */
.L_x_15290:
        /* <DEDUP_REMOVED lines=23> */
[----:B-----5:R-:W-:Y:S05]  /*0e40*/  CALL.REL.NOINC `($__internal_395_$__cuda_sm20_rcp_rn_f32_slowpath) ;  /* 0x0000004800a87944 */ /* 0x020fea0003c00000 */
[----:B------:R-:W-:Y:S05]  /*0e50*/  BRA `(.L_x_15295) ;  /* 0x0000000000107947 */ /* 0x000fea0003800000 */
.L_x_15294:
[----:B------:R-:W0:Y:S02]  /*0e60*/  MUFU.RCP R55, R38 ;  /* 0x0000002600377308 */ /* 0x000e240000001000 */
[----:B0-----:R-:W-:-:S04]  /*0e70*/  FFMA R0, R38, R55, -1 ;  /* 0xbf80000026007423 */ /* 0x001fc80000000037 */
[----:B------:R-:W-:-:S04]  /*0e80*/  FADD.FTZ R0, -R0, -RZ ;  /* 0x800000ff00007221 */ /* 0x000fc80000010100 */
[----:B------:R-:W-:-:S07]  /*0e90*/  FFMA R55, R55, R0, R55 ;  /* 0x0000000037377223 */ /* 0x000fce0000000037 */
.L_x_15295:
[----:B------:R-:W-:Y:S05]  /*0ea0*/  BSYNC B1 ;  /* 0x0000000000017941 */ /* 0x000fea0003800000 */
.L_x_15293:
[----:B------:R-:W-:Y:S01]  /*0eb0*/  MOV R0, 0x3bbb989d ;  /* 0x3bbb989d00007802 */ /* 0x000fe20000000f00 */
[----:B-----5:R-:W-:Y:S01]  /*0ec0*/  IMAD.U32 R19, R24, 0x10000, RZ ;  /* 0x0001000018137824 */ /* 0x020fe200078e00ff */
        /* <DEDUP_REMOVED lines=23> */
[----:B------:R-:W-:Y:S05]  /*1040*/  CALL.REL.NOINC `($__internal_395_$__cuda_sm20_rcp_rn_f32_slowpath) ;  /* 0x0000004800287944 */ /* 0x000fea0003c00000 */
[----:B------:R-:W-:Y:S05]  /*1050*/  BRA `(.L_x_15298) ;  /* 0x0000000000107947 */ /* 0x000fea0003800000 */
.L_x_15297:
[----:B------:R-:W0:Y:S02]  /*1060*/  MUFU.RCP R55, R38 ;  /* 0x0000002600377308 */ /* 0x000e240000001000 */
[----:B0-----:R-:W-:-:S04]  /*1070*/  FFMA R0, R38, R55, -1 ;  /* 0xbf80000026007423 */ /* 0x001fc80000000037 */
[----:B------:R-:W-:-:S04]  /*1080*/  FADD.FTZ R0, -R0, -RZ ;  /* 0x800000ff00007221 */ /* 0x000fc80000010100 */
[----:B------:R-:W-:-:S07]  /*1090*/  FFMA R55, R55, R0, R55 ;  /* 0x0000000037377223 */ /* 0x000fce0000000037 */
.L_x_15298:
[----:B------:R-:W-:Y:S05]  /*10a0*/  BSYNC B1 ;  /* 0x0000000000017941 */ /* 0x000fea0003800000 */
.L_x_15296:
        /* <DEDUP_REMOVED lines=23> */
[----:B------:R-:W-:Y:S05]  /*1220*/  CALL.REL.NOINC `($__internal_395_$__cuda_sm20_rcp_rn_f32_slowpath) ;  /* 0x0000004400b07944 */ /* 0x000fea0003c00000 */
[----:B------:R-:W-:Y:S05]  /*1230*/  BRA `(.L_x_15301) ;  /* 0x0000000000107947 */ /* 0x000fea0003800000 */
.L_x_15300:
[----:B------:R-:W0:Y:S02]  /*1240*/  MUFU.RCP R55, R26 ;  /* 0x0000001a00377308 */ /* 0x000e240000001000 */
[----:B0-----:R-:W-:-:S04]  /*1250*/  FFMA R0, R26, R55, -1 ;  /* 0xbf8000001a007423 */ /* 0x001fc80000000037 */
[----:B------:R-:W-:-:S04]  /*1260*/  FADD.FTZ R0, -R0, -RZ ;  /* 0x800000ff00007221 */ /* 0x000fc80000010100 */
[----:B------:R-:W-:-:S07]  /*1270*/  FFMA R55, R55, R0, R55 ;  /* 0x0000000037377223 */ /* 0x000fce0000000037 */
.L_x_15301:
[----:B------:R-:W-:Y:S05]  /*1280*/  BSYNC B1 ;  /* 0x0000000000017941 */ /* 0x000fea0003800000 */
.L_x_15299:
[----:B------:R-:W-:Y:S01]  /*1290*/  SHF.R.U32.HI R19, RZ, 0x3, R36 ;  /* 0x00000003ff137819 */ /* 0x000fe20000011624 */
[----:B------:R-:W-:Y:S01]  /*12a0*/  FADD R24, -R55, 1 ;  /* 0x3f80000037187421 */ /* 0x000fe20000000100 */
[C---:B------:R-:W-:Y:S01]  /*12b0*/  ISETP.GE.U32.AND P1, PT, R5.reuse, R6, PT ;  /* 0x000000060500720c */ /* 0x040fe20003f26070 */
[----:B------:R-:W-:Y:S01]  /*12c0*/  VIADD R41, R5, 0x2 ;  /* 0x0000000205297836 */ /* 0x000fe20000000000 */
[----:B------:R-:W-:Y:S01]  /*12d0*/  LOP3.LUT R19, R19, 0x1c, RZ, 0xc0, !PT ;  /* 0x0000001c13137812 */ /* 0x000fe200078ec0ff */
[----:B------:R-:W-:Y:S01]  /*12e0*/  FMUL R26, R24, R55 ;  /* 0x00000037181a7220 */ /* 0x000fe20000400000 */
[----:B------:R-:W-:Y:S01]  /*12f0*/  ULDC.64 UR4, c[0x0][0x258] ;  /* 0x0000960000047ab9 */ /* 0x000fe20000000a00 */
[-C--:B------:R-:W-:Y:S01]  /*1300*/  FMUL R51, R39, R12.reuse ;  /* 0x0000000c27337220 */ /* 0x080fe20000400000 */
[----:B------:R-:W-:Y:S01]  /*1310*/  FMUL R38, R37, R12 ;  /* 0x0000000c25267220 */ /* 0x000fe20000400000 */
[----:B------:R-:W-:Y:S02]  /*1320*/  IMAD.IADD R0, R36, 0x1, -R19 ;  /* 0x0000000124007824 */ /* 0x000fe400078e0a13 */
[----:B------:R-:W-:Y:S01]  /*1330*/  FFMA R53, R21, R26, R55 ;  /* 0x0000001a15357223 */ /* 0x000fe20000000037 */
[----:B------:R-:W-:Y:S01]  /*1340*/  ULOP3.LUT UR4, UR4, 0xfffffffe, URZ, 0xc0, !UPT ;  /* 0xfffffffe04047892 */ /* 0x000fe2000f8ec03f */
[----:B------:R-:W-:Y:S01]  /*1350*/  FMUL R42, R27, R12 ;  /* 0x0000000c1b2a7220 */ /* 0x000fe20000400000 */
[----:B------:R-:W-:Y:S01]  /*1360*/  LOP3.LUT R25, R0, 0x1f, RZ, 0xc0, !PT ;  /* 0x0000001f00197812 */ /* 0x000fe200078ec0ff */
[----:B------:R-:W-:Y:S01]  /*1370*/  FMUL R53, R22, R53 ;  /* 0x0000003516357220 */ /* 0x000fe20000400000 */
[----:B------:R-:W-:-:S02]  /*1380*/  IADD3 R21, R0, 0x1e, RZ ;  /* 0x0000001e00157810 */ /* 0x000fc40007ffe0ff */
[----:B------:R-:W-:Y:S01]  /*1390*/  ISETP.GE.U32.OR P1, PT, R25, R8, P1 ;  /* 0x000000081900720c */ /* 0x000fe20000f26470 */
[----:B------:R-:W-:Y:S01]  /*13a0*/  FMUL R57, R53, R12 ;  /* 0x0000000c35397220 */ /* 0x000fe20000400000 */
[----:B------:R-:W-:-:S11]  /*13b0*/  LOP3.LUT R21, R21, 0x1f, RZ, 0xc0, !PT ;  /* 0x0000001f15157812 */ /* 0x000fd600078ec0ff */
[C---:B------:R-:W-:Y:S02]  /*13c0*/  @!P1 LEA R24, P0, R23.reuse, R14, 0x2 ;  /* 0x0000000e17189211 */ /* 0x040fe400078010ff */
[----:B------:R-:W-:Y:S02]  /*13d0*/  @!P1 F2FP.BF16.F32.PACK_AB R47, R38, R51 ;  /* 0x00000033262f923e */ /* 0x000fe400000010ff */
[----:B------:R-:W-:Y:S02]  /*13e0*/  @!P1 LEA.HI.X R25, R23, R16, R20, 0x2, P0 ;  /* 0x0000001017199211 */ /* 0x000fe400000f1414 */
[----:B------:R-:W-:Y:S02]  /*13f0*/  ISETP.GE.U32.AND P0, PT, R41, R6, PT ;  /* 0x000000062900720c */ /* 0x000fe40003f06070 */
[----:B------:R-:W-:Y:S01]  /*1400*/  @!P1 IADD3 R23, P2, R23, R2, RZ ;  /* 0x0000000217179210 */ /* 0x000fe20007f5e0ff */
[----:B------:R0:W-:Y:S01]  /*1410*/  @!P1 STG.E desc[UR10][R24.64], R47 ;  /* 0x0000002f18009986 */ /* 0x0001e2000c10190a */
[----:B------:R-:W-:-:S02]  /*1420*/  ISETP.LT.U32.AND P0, PT, R21, R8, !P0 ;  /* 0x000000081500720c */ /* 0x000fc40004701070 */
[----:B------:R-:W-:Y:S01]  /*1430*/  @!P1 F2FP.BF16.F32.PACK_AB R41, R57, R42 ;  /* 0x0000002a3929923e */ /* 0x000fe200000010ff */
[----:B------:R-:W-:Y:S01]  /*1440*/  @!P1 IMAD.X R22, R20, 0x1, R3, P2 ;  /* 0x0000000114169824 */ /* 0x000fe200010e0603 */
[C---:B------:R-:W-:Y:S02]  /*1450*/  @!P1 LEA R48, P2, R23.reuse, R14, 0x2 ;  /* 0x0000000e17309211 */ /* 0x040fe400078410ff */
[----:B------:R-:W-:Y:S02]  /*1460*/  IADD3 R20, P3, R30, UR4, RZ ;  /* 0x000000041e147c10 */ /* 0x000fe4000ff7e0ff */
[----:B------:R-:W-:Y:S02]  /*1470*/  @!P1 LEA.HI.X R49, R23, R16, R22, 0x2, P2 ;  /* 0x0000001017319211 */ /* 0x000fe400010f1416 */
[----:B------:R-:W-:Y:S02]  /*1480*/  IADD3.X R22, R40, UR5, RZ, P3, !PT ;  /* 0x0000000528167c10 */ /* 0x000fe40009ffe4ff */
[----:B0-----:R-:W-:Y:S01]  /*1490*/  IADD3 R24, P2, R21, R20, RZ ;  /* 0x0000001415187210 */ /* 0x001fe20007f5e0ff */
[----:B------:R0:W-:Y:S03]  /*14a0*/  @!P1 STG.E desc[UR10][R48.64], R41 ;  /* 0x0000002930009986 */ /* 0x0001e6000c10190a */
[----:B------:R-:W-:Y:S01]  /*14b0*/  @P0 IADD3 R56, P1, R24, UR4, RZ ;  /* 0x0000000418380c10 */ /* 0x000fe2000ff3e0ff */
[----:B------:R-:W-:-:S03]  /*14c0*/  IMAD.X R25, RZ, RZ, R22, P2 ;  /* 0x000000ffff197224 */ /* 0x000fc600010e0616 */
[----:B------:R-:W-:Y:S02]  /*14d0*/  @P0 SHF.L.U32 R54, R56, 0x2, RZ ;  /* 0x0000000238360819 */ /* 0x000fe400000006ff */
[----:B------:R-:W-:Y:S02]  /*14e0*/  @P0 IADD3.X R23, R25, UR5, RZ, P1, !PT ;  /* 0x0000000519170c10 */ /* 0x000fe40008ffe4ff */
[----:B------:R-:W-:Y:S02]  /*14f0*/  @P0 IADD3 R46, P1, R54, R10, RZ ;  /* 0x0000000a362e0210 */ /* 0x000fe40007f3e0ff */
[----:B------:R-:W-:Y:S01]  /*1500*/  @P0 SHF.L.U64.HI R56, R56, 0x2, R23 ;  /* 0x0000000238380819 */ /* 0x000fe20000010217 */
[----:B------:R-:W-:-:S04]  /*1510*/  @P0 IMAD.WIDE.U32 R24, R2, 0x3, R24 ;  /* 0x0000000302180825 */ /* 0x000fc800078e0018 */
[----:B0-----:R-:W-:Y:S02]  /*1520*/  @P0 IMAD R41, R3, 0x3, RZ ;  /* 0x0000000303290824 */ /* 0x001fe400078e02ff */
[----:B------:R-:W-:Y:S01]  /*1530*/  @P0 IMAD.X R47, R56, 0x1, R11, P1 ;  /* 0x00000001382f0824 */ /* 0x000fe200008e060b */
[----:B------:R-:W-:Y:S01]  /*1540*/  @P0 IADD3 R54, P1, R54, R7, RZ ;  /* 0x0000000736360210 */ /* 0x000fe20007f3e0ff */
[----:B------:R-:W-:Y:S01]  /*1550*/  @P0 IMAD.SHL.U32 R26, R24, 0x4, RZ ;  /* 0x00000004181a0824 */ /* 0x000fe200078e00ff */
[----:B------:R-:W-:Y:S01]  /*1560*/  @P0 IADD3 R25, R41, R25, RZ ;  /* 0x0000001929190210 */ /* 0x000fe20007ffe0ff */
[----:B------:R-:W-:Y:S02]  /*1570*/  @!P0 IMAD.MOV.U32 R23, RZ, RZ, RZ ;  /* 0x000000ffff178224 */ /* 0x000fe400078e00ff */
[----:B------:R-:W-:Y:S01]  /*1580*/  @P0 IMAD.X R55, R56, 0x1, R9, P1 ;  /* 0x0000000138370824 */ /* 0x000fe200008e0609 */
[----:B------:R-:W-:Y:S02]  /*1590*/  @P0 SHF.L.U64.HI R44, R24, 0x2, R25 ;  /* 0x00000002182c0819 */ /* 0x000fe40000010219 */
[----:B------:R-:W-:-:S02]  /*15a0*/  @P0 IADD3 R48, P1, R26, R10, RZ ;  /* 0x0000000a1a300210 */ /* 0x000fc40007f3e0ff */
[----:B------:R-:W-:Y:S01]  /*15b0*/  @!P0 CS2R R24, SRZ ;  /* 0x0000000000188805 */ /* 0x000fe2000001ff00 */
[----:B------:R0:W5:Y:S01]  /*15c0*/  @P0 LDG.E R23, desc[UR10][R46.64] ;  /* 0x0000000a2e170981 */ /* 0x000162000c1e1900 */
[----:B------:R-:W-:Y:S01]  /*15d0*/  @P0 IADD3.X R49, R44, R11, RZ, P1, !PT ;  /* 0x0000000b2c310210 */ /* 0x000fe20000ffe4ff */
[----:B------:R-:W-:Y:S01]  /*15e0*/  HFMA2.MMA R58, -RZ, RZ, 3.7421875, 0 ;  /* 0x437c0000ff3a7435 */ /* 0x000fe200000001ff */
[----:B------:R-:W-:Y:S02]  /*15f0*/  IMAD.U32 R41, R43, 0x10000, RZ ;  /* 0x000100002b297824 */ /* 0x000fe400078e00ff */
[----:B------:R1:W5:Y:S01]  /*1600*/  @P0 LDG.E R24, desc[UR10][R54.64] ;  /* 0x0000000a36180981 */ /* 0x000362000c1e1900 */
[----:B------:R-:W-:-:S03]  /*1610*/  FADD R56, RZ, R39 ;  /* 0x00000027ff387221 */ /* 0x000fc60000000000 */
[----:B------:R2:W5:Y:S01]  /*1620*/  @P0 LDG.E R25, desc[UR10][R48.64] ;  /* 0x0000000a30190981 */ /* 0x000562000c1e1900 */
[----:B0-----:R-:W-:Y:S01]  /*1630*/  @P0 IADD3 R46, P1, R26, R7, RZ ;  /* 0x000000071a2e0210 */ /* 0x001fe20007f3e0ff */
[----:B------:R-:W-:Y:S02]  /*1640*/  @!P0 IMAD.MOV.U32 R26, RZ, RZ, RZ ;  /* 0x000000ffff1a8224 */ /* 0x000fe400078e00ff */
[----:B-1----:R-:W-:Y:S02]  /*1650*/  IMAD.MOV.U32 R54, RZ, RZ, 0x3bbb989d ;  /* 0x3bbb989dff367424 */ /* 0x002fe400078e00ff */
[----:B------:R-:W-:Y:S01]  /*1660*/  @P0 IMAD.X R47, R44, 0x1, R9, P1 ;  /* 0x000000012c2f0824 */ /* 0x000fe200008e0609 */
[----:B------:R-:W-:Y:S02]  /*1670*/  IADD3 R44, R5, R36, RZ ;  /* 0x00000024052c7210 */ /* 0x000fe40007ffe0ff */
[----:B------:R-:W-:Y:S01]  /*1680*/  FMNMX R36, RZ, |R39|, !PT ;  /* 0x40000027ff247209 */ /* 0x000fe20007800000 */
[----:B------:R-:W-:Y:S01]  /*1690*/  FFMA.SAT R39, -R41, R54, 0.5 ;  /* 0x3f00000029277423 */ /* 0x000fe20000002136 */
[----:B------:R0:W5:Y:S01]  /*16a0*/  @P0 LDG.E R26, desc[UR10][R46.64] ;  /* 0x0000000a2e1a0981 */ /* 0x000162000c1e1900 */
[----:B--2---:R-:W-:Y:S01]  /*16b0*/  FADD R48, RZ, R37 ;  /* 0x00000025ff307221 */ /* 0x004fe20000000000 */
[----:B------:R-:W-:Y:S01]  /*16c0*/  FMNMX R36, |R37|, R36, !PT ;  /* 0x0000002425247209 */ /* 0x000fe20007800200 */
[----:B------:R-:W-:Y:S01]  /*16d0*/  BSSY B1, `(.L_x_15302) ;  /* 0x0000025000017945 */ /* 0x000fe20003800000 */
[----:B------:R-:W-:Y:S01]  /*16e0*/  LOP3.LUT R37, R44, 0x1f, RZ, 0xc0, !PT ;  /* 0x0000001f2c257812 */ /* 0x000fe200078ec0ff */
[----:B------:R-:W-:Y:S01]  /*16f0*/  FADD R54, R53, R48 ;  /* 0x0000003035367221 */ /* 0x000fe20000000000 */
[C---:B------:R-:W-:Y:S01]  /*1700*/  FADD R44, R27.reuse, R56 ;  /* 0x000000381b2c7221 */ /* 0x040fe20000000000 */
[----:B------:R-:W-:Y:S01]  /*1710*/  FMNMX R36, |R27|, R36, !PT ;  /* 0x000000241b247209 */ /* 0x000fe20007800200 */
[----:B------:R-:W-:Y:S01]  /*1720*/  VIADD R49, R5, 0x1 ;  /* 0x0000000105317836 */ /* 0x000fe20000000000 */
[----:B------:R-:W-:Y:S01]  /*1730*/  F2FP.BF16.F32.PACK_AB R27, R42, R51 ;  /* 0x000000332a1b723e */ /* 0x000fe200000010ff */
[----:B0-----:R-:W-:Y:S01]  /*1740*/  FFMA.RM R46, R39, R58, 12582913 ;  /* 0x4b400001272e7423 */ /* 0x001fe2000000403a */
[----:B------:R-:W-:Y:S01]  /*1750*/  FMNMX R36, |R53|, R36, !PT ;  /* 0x0000002435247209 */ /* 0x000fe20007800200 */
[----:B------:R-:W0:Y:S01]  /*1760*/  SHFL.IDX PT, R44, R44, R37, 0x1f ;  /* 0x00001f252c2c7589 */ /* 0x000e2200000e0000 */
[----:B------:R-:W-:Y:S01]  /*1770*/  PRMT R43, R43, 0x7632, R43 ;  /* 0x000076322b2b7816 */ /* 0x000fe2000000002b */
[C---:B------:R-:W-:Y:S01]  /*1780*/  FADD R48, R46.reuse, -12583039 ;  /* 0xcb40007f2e307421 */ /* 0x040fe20000000000 */
[----:B------:R-:W-:Y:S01]  /*1790*/  IMAD.SHL.U32 R46, R46, 0x800000, RZ ;  /* 0x008000002e2e7824 */ /* 0x000fe200078e00ff */
[----:B------:R1:W2:Y:S02]  /*17a0*/  SHFL.IDX PT, R39, R54, R37, 0x1f ;  /* 0x00001f2536277589 */ /* 0x0002a400000e0000 */
[----:B------:R-:W-:-:S04]  /*17b0*/  FFMA R48, -R41, 1.4426950216293334961, -R48 ;  /* 0x3fb8aa3b29307823 */ /* 0x000fc80000000930 */
[----:B------:R-:W-:-:S04]  /*17c0*/  FFMA R48, -R41, 1.925963033500011079e-08, R48 ;  /* 0x32a5706029307823 */ /* 0x000fc80000000130 */
[----:B------:R-:W3:Y:S01]  /*17d0*/  MUFU.EX2 R47, R48 ;  /* 0x00000030002f7308 */ /* 0x000ee20000000800 */
[----:B-1----:R-:W-:Y:S01]  /*17e0*/  F2FP.BF16.F32.PACK_AB R37, R57, R38 ;  /* 0x000000263925723e */ /* 0x002fe200000010ff */
[C---:B------:R-:W-:Y:S01]  /*17f0*/  IMAD.U32 R54, R45.reuse, 0x10000, RZ ;  /* 0x000100002d367824 */ /* 0x040fe200078e00ff */
[----:B------:R-:W-:Y:S01]  /*1800*/  PRMT R45, R45, 0x7632, R45 ;  /* 0x000076322d2d7816 */ /* 0x000fe2000000002d */
[----:B0-----:R-:W-:Y:S01]  /*1810*/  FADD R38, RZ, R44 ;  /* 0x0000002cff267221 */ /* 0x001fe20000000000 */
[----:B--2---:R-:W-:Y:S01]  /*1820*/  FADD R39, RZ, R39 ;  /* 0x00000027ff277221 */ /* 0x004fe20000000000 */
[----:B---3--:R-:W-:Y:S01]  /*1830*/  FFMA R46, R46, R47, 1 ;  /* 0x3f8000002e2e7423 */ /* 0x008fe2000000002f */
[----:B------:R-:W-:-:S03]  /*1840*/  IADD3 R47, R0, -0x1, RZ ;  /* 0xffffffff002f7810 */ /* 0x000fc60007ffe0ff */
[----:B------:R-:W-:Y:S01]  /*1850*/  VIADD R42, R46, 0x1800000 ;  /* 0x018000002e2a7836 */ /* 0x000fe20000000000 */
[----:B------:R-:W-:-:S04]  /*1860*/  LOP3.LUT R47, R47, 0x1f, RZ, 0xc0, !PT ;  /* 0x0000001f2f2f7812 */ /* 0x000fc800078ec0ff */
[----:B------:R-:W-:-:S04]  /*1870*/  LOP3.LUT R42, R42, 0x7f800000, RZ, 0xc0, !PT ;  /* 0x7f8000002a2a7812 */ /* 0x000fc800078ec0ff */
[----:B------:R-:W-:-:S13]  /*1880*/  ISETP.GT.U32.AND P0, PT, R42, 0x1ffffff, PT ;  /* 0x01ffffff2a00780c */ /* 0x000fda0003f04070 */
[----:B------:R-:W-:Y:S05]  /*1890*/  @P0 BRA `(.L_x_15303) ;  /* 0x0000000000100947 */ /* 0x000fea0003800000 */
[----:B------:R-:W-:Y:S02]  /*18a0*/  MOV R0, R46 ;  /* 0x0000002e00007202 */ /* 0x000fe40000000f00 */
[----:B------:R-:W-:-:S07]  /*18b0*/  MOV R42, 0x18d0 ;  /* 0x000018d0002a7802 */ /* 0x000fce0000000f00 */
[----:B-----5:R-:W-:Y:S05]  /*18c0*/  CALL.REL.NOINC `($__internal_395_$__cuda_sm20_rcp_rn_f32_slowpath) ;  /* 0x0000004000087944 */ /* 0x020fea0003c00000 */
[----:B------:R-:W-:Y:S05]  /*18d0*/  BRA `(.L_x_15304) ;  /* 0x0000000000107947 */ /* 0x000fea0003800000 */
.L_x_15303:
[----:B------:R-:W0:Y:S02]  /*18e0*/  MUFU.RCP R55, R46 ;  /* 0x0000002e00377308 */ /* 0x000e240000001000 */
[----:B0-----:R-:W-:-:S04]  /*18f0*/  FFMA R0, R46, R55, -1 ;  /* 0xbf8000002e007423 */ /* 0x001fc80000000037 */
[----:B------:R-:W-:-:S04]  /*1900*/  FADD.FTZ R0, -R0, -RZ ;  /* 0x800000ff00007221 */ /* 0x000fc80000010100 */
[----:B------:R-:W-:-:S07]  /*1910*/  FFMA R55, R55, R0, R55 ;  /* 0x0000000037377223 */ /* 0x000fce0000000037 */
.L_x_15304:
[----:B------:R-:W-:Y:S05]  /*1920*/  BSYNC B1 ;  /* 0x0000000000017941 */ /* 0x000fea0003800000 */
.L_x_15302:
[----:B------:R-:W-:Y:S01]  /*1930*/  IMAD.U32 R43, R43, 0x10000, RZ ;  /* 0x000100002b2b7824 */ /* 0x000fe200078e00ff */
        /* <DEDUP_REMOVED lines=15> */
[----:B------:R-:W-:Y:S01]  /*1a30*/  FMUL R41, R54, R41 ;  /* 0x0000002936297220 */ /* 0x000fe20000400000 */
[----:B------:R-:W-:Y:S02]  /*1a40*/  SHF.L.U32 R54, R45, 0x10, RZ ;  /* 0x000000102d367819 */ /* 0x000fe400000006ff */
[----:B------:R-:W-:-:S04]  /*1a50*/  LOP3.LUT R0, R0, 0x7f800000, RZ, 0xc0, !PT ;  /* 0x7f80000000007812 */ /* 0x000fc800078ec0ff */
[----:B------:R-:W-:-:S13]  /*1a60*/  ISETP.GT.U32.AND P0, PT, R0, 0x1ffffff, PT ;  /* 0x01ffffff0000780c */ /* 0x000fda0003f04070 */
[----:B------:R-:W-:Y:S05]  /*1a70*/  @P0 BRA `(.L_x_15306) ;  /* 0x0000000000100947 */ /* 0x000fea0003800000 */
[----:B------:R-:W-:Y:S01]  /*1a80*/  IMAD.MOV.U32 R0, RZ, RZ, R44 ;  /* 0x000000ffff007224 */ /* 0x000fe200078e002c */
[----:B------:R-:W-:-:S07]  /*1a90*/  MOV R42, 0x1ab0 ;  /* 0x00001ab0002a7802 */ /* 0x000fce0000000f00 */
[----:B-----5:R-:W-:Y:S05]  /*1aa0*/  CALL.REL.NOINC `($__internal_395_$__cuda_sm20_rcp_rn_f32_slowpath) ;  /* 0x0000003c00907944 */ /* 0x020fea0003c00000 */
[----:B------:R-:W-:Y:S05]  /*1ab0*/  BRA `(.L_x_15307) ;  /* 0x0000000000107947 */ /* 0x000fea0003800000 */
.L_x_15306:
[----:B------:R-:W0:Y:S02]  /*1ac0*/  MUFU.RCP R55, R44 ;  /* 0x0000002c00377308 */ /* 0x000e240000001000 */
[----:B0-----:R-:W-:-:S04]  /*1ad0*/  FFMA R0, R44, R55, -1 ;  /* 0xbf8000002c007423 */ /* 0x001fc80000000037 */
[----:B------:R-:W-:-:S04]  /*1ae0*/  FADD.FTZ R0, -R0, -RZ ;  /* 0x800000ff00007221 */ /* 0x000fc80000010100 */
[----:B------:R-:W-:-:S07]  /*1af0*/  FFMA R55, R55, R0, R55 ;  /* 0x0000000037377223 */ /* 0x000fce0000000037 */
.L_x_15307:
[----:B------:R-:W-:Y:S05]  /*1b00*/  BSYNC B1 ;  /* 0x0000000000017941 */ /* 0x000fea0003800000 */
.L_x_15305:
        /* <DEDUP_REMOVED lines=16> */
[----:B------:R-:W-:-:S03]  /*1c10*/  IADD3 R0, R44, 0x1800000, RZ ;  /* 0x018000002c007810 */ /* 0x000fc60007ffe0ff */
[----:B------:R-:W-:Y:S01]  /*1c20*/  FMUL R43, R54, R43 ;  /* 0x0000002b362b7220 */ /* 0x000fe20000400000 */
[----:B------:R-:W-:Y:S01]  /*1c30*/  LOP3.LUT R0, R0, 0x7f800000, RZ, 0xc0, !PT ;  /* 0x7f80000000007812 */ /* 0x000fe200078ec0ff */
[C---:B------:R-:W-:Y:S01]  /*1c40*/  IMAD.U32 R54, R50.reuse, 0x10000, RZ ;  /* 0x0001000032367824 */ /* 0x040fe200078e00ff */
[----:B------:R-:W-:Y:S02]  /*1c50*/  PRMT R50, R50, 0x7632, R50 ;  /* 0x0000763232327816 */ /* 0x000fe40000000032 */
[----:B------:R-:W-:-:S13]  /*1c60*/  ISETP.GT.U32.AND P0, PT, R0, 0x1ffffff, PT ;  /* 0x01ffffff0000780c */ /* 0x000fda0003f04070 */
[----:B------:R-:W-:Y:S05]  /*1c70*/  @P0 BRA `(.L_x_15309) ;  /* 0x0000000000100947 */ /* 0x000fea0003800000 */
[----:B------:R-:W-:Y:S01]  /*1c80*/  IMAD.MOV.U32 R0, RZ, RZ, R44 ;  /* 0x000000ffff007224 */ /* 0x000fe200078e002c */
[----:B------:R-:W-:-:S07]  /*1c90*/  MOV R42, 0x1cb0 ;  /* 0x00001cb0002a7802 */ /* 0x000fce0000000f00 */
[----:B-----5:R-:W-:Y:S05]  /*1ca0*/  CALL.REL.NOINC `($__internal_395_$__cuda_sm20_rcp_rn_f32_slowpath) ;  /* 0x0000003c00107944 */ /* 0x020fea0003c00000 */
[----:B------:R-:W-:Y:S05]  /*1cb0*/  BRA `(.L_x_15310) ;  /* 0x0000000000107947 */ /* 0x000fea0003800000 */
.L_x_15309:
[----:B------:R-:W0:Y:S02]  /*1cc0*/  MUFU.RCP R55, R44 ;  /* 0x0000002c00377308 */ /* 0x000e240000001000 */
[----:B0-----:R-:W-:-:S04]  /*1cd0*/  FFMA R0, R44, R55, -1 ;  /* 0xbf8000002c007423 */ /* 0x001fc80000000037 */
[----:B------:R-:W-:-:S04]  /*1ce0*/  FADD.FTZ R0, -R0, -RZ ;  /* 0x800000ff00007221 */ /* 0x000fc80000010100 */
[----:B------:R-:W-:-:S07]  /*1cf0*/  FFMA R55, R55, R0, R55 ;  /* 0x0000000037377223 */ /* 0x000fce0000000037 */
.L_x_15310:
[----:B------:R-:W-:Y:S05]  /*1d00*/  BSYNC B1 ;  /* 0x0000000000017941 */ /* 0x000fea0003800000 */
.L_x_15308:
[----:B------:R-:W-:Y:S01]  /*1d10*/  SHF.L.U32 R52, R52, 0x10, RZ ;  /* 0x0000001034347819 */ /* 0x000fe200000006ff */
[----:B------:R-:W-:Y:S01]  /*1d20*/  IMAD.MOV.U32 R51, RZ, RZ, 0x3bbb989d ;  /* 0x3bbb989dff337424 */ /* 0x000fe200078e00ff */
[----:B------:R-:W-:Y:S01]  /*1d30*/  BSSY B1, `(.L_x_15311) ;  /* 0x000001b000017945 */ /* 0x000fe20003800000 */
[----:B------:R-:W-:Y:S02]  /*1d40*/  IMAD.U32 R50, R50, 0x10000, RZ ;  /* 0x0001000032327824 */ /* 0x000fe400078e00ff */
        /* <DEDUP_REMOVED lines=15> */
[----:B------:R-:W-:-:S13]  /*1e40*/  ISETP.GT.U32.AND P0, PT, R0, 0x1ffffff, PT ;  /* 0x01ffffff0000780c */ /* 0x000fda0003f04070 */
[----:B------:R-:W-:Y:S05]  /*1e50*/  @P0 BRA `(.L_x_15312) ;  /* 0x0000000000100947 */ /* 0x000fea0003800000 */
[----:B------:R-:W-:Y:S02]  /*1e60*/  MOV R0, R42 ;  /* 0x0000002a00007202 */ /* 0x000fe40000000f00 */
[----:B------:R-:W-:-:S07]  /*1e70*/  MOV R42, 0x1e90 ;  /* 0x00001e90002a7802 */ /* 0x000fce0000000f00 */
[----:B-----5:R-:W-:Y:S05]  /*1e80*/  CALL.REL.NOINC `($__internal_395_$__cuda_sm20_rcp_rn_f32_slowpath) ;  /* 0x0000003800987944 */ /* 0x020fea0003c00000 */
[----:B------:R-:W-:Y:S05]  /*1e90*/  BRA `(.L_x_15313) ;  /* 0x0000000000107947 */ /* 0x000fea0003800000 */
.L_x_15312:
[----:B------:R-:W0:Y:S02]  /*1ea0*/  MUFU.RCP R55, R42 ;  /* 0x0000002a00377308 */ /* 0x000e240000001000 */
[----:B0-----:R-:W-:-:S04]  /*1eb0*/  FFMA R0, R42, R55, -1 ;  /* 0xbf8000002a007423 */ /* 0x001fc80000000037 */
[----:B------:R-:W-:-:S04]  /*1ec0*/  FADD.FTZ R0, -R0, -RZ ;  /* 0x800000ff00007221 */ /* 0x000fc80000010100 */
[----:B------:R-:W-:-:S07]  /*1ed0*/  FFMA R55, R55, R0, R55 ;  /* 0x0000000037377223 */ /* 0x000fce0000000037 */
.L_x_15313:
[----:B------:R-:W-:Y:S05]  /*1ee0*/  BSYNC B1 ;  /* 0x0000000000017941 */ /* 0x000fea0003800000 */
.L_x_15311:
[----:B------:R-:W0:Y:S01]  /*1ef0*/  S2R R42, SR_TID.X ;  /* 0x00000000002a7919 */ /* 0x000e220000002100 */
[----:B------:R-:W-:Y:S01]  /*1f00*/  ISETP.GE.U32.AND P0, PT, R49, R6, PT ;  /* 0x000000063100720c */ /* 0x000fe20003f06070 */
[----:B------:R-:W-:Y:S01]  /*1f10*/  FADD R0, -R55, 1 ;  /* 0x3f80000037007421 */ /* 0x000fe20000000100 */
[----:B------:R-:W-:Y:S01]  /*1f20*/  BSSY B0, `(.L_x_15314) ;  /* 0x0000011000007945 */ /* 0x000fe20003800000 */
[----:B------:R-:W-:Y:S01]  /*1f30*/  FMUL R53, R41, R12 ;  /* 0x0000000c29357220 */ /* 0x000fe20000400000 */
[----:B------:R-:W-:Y:S01]  /*1f40*/  ISETP.GE.U32.OR P0, PT, R47, R8, P0 ;  /* 0x000000082f00720c */ /* 0x000fe20000706470 */
[----:B------:R-:W-:-:S04]  /*1f50*/  FMUL R0, R0, R55 ;  /* 0x0000003700007220 */ /* 0x000fc80000400000 */
[----:B------:R-:W-:Y:S01]  /*1f60*/  FFMA R51, R52, R0, R55 ;  /* 0x0000000034337223 */ /* 0x000fe20000000037 */
[----:B------:R-:W-:-:S03]  /*1f70*/  FMUL R0, R43, R12 ;  /* 0x0000000c2b007220 */ /* 0x000fc60000400000 */
[----:B------:R-:W-:-:S04]  /*1f80*/  FMUL R51, R50, R51 ;  /* 0x0000003332337220 */ /* 0x000fc80000400000 */
[----:B------:R-:W-:Y:S05]  /*1f90*/  @P0 BRA `(.L_x_15315) ;  /* 0x0000000000240947 */ /* 0x000fea0003800000 */
[----:B------:R-:W-:Y:S01]  /*1fa0*/  ULDC.64 UR4, c[0x0][0x258] ;  /* 0x0000960000047ab9 */ /* 0x000fe20000000a00 */
[----:B------:R-:W-:Y:S01]  /*1fb0*/  F2FP.BF16.F32.PACK_AB R55, R0, R53 ;  /* 0x000000350037723e */ /* 0x000fe200000010ff */
[----:B------:R-:W-:Y:S02]  /*1fc0*/  ULOP3.LUT UR4, UR4, 0xfffffffe, URZ, 0xc0, !UPT ;  /* 0xfffffffe04047892 */ /* 0x000fe4000f8ec03f */
[----:B------:R-:W-:-:S04]  /*1fd0*/  ULOP3.LUT UR5, UR5, 0x3fffffff, URZ, 0xc0, !UPT ;  /* 0x3fffffff05057892 */ /* 0x000fc8000f8ec03f */
[----:B------:R-:W-:-:S04]  /*1fe0*/  IADD3 R49, P1, P2, R47, UR4, R30 ;  /* 0x000000042f317c10 */ /* 0x000fc8000fa3e01e */
[----:B------:R-:W-:Y:S02]  /*1ff0*/  IADD3.X R44, RZ, UR5, R40, P1, P2 ;  /* 0x00000005ff2c7c10 */ /* 0x000fe40008fe4428 */
[----:B------:R-:W-:-:S04]  /*2000*/  LEA R48, P1, R49, R14, 0x2 ;  /* 0x0000000e31307211 */ /* 0x000fc800078210ff */
[----:B------:R-:W-:-:S05]  /*2010*/  LEA.HI.X R49, R49, R16, R44, 0x2, P1 ;  /* 0x0000001031317211 */ /* 0x000fca00008f142c */
[----:B------:R1:W-:Y:S04]  /*2020*/  STG.E desc[UR10][R48.64], R55 ;  /* 0x0000003730007986 */ /* 0x0003e8000c10190a */
.L_x_15315:
[----:B------:R-:W-:Y:S05]  /*2030*/  BSYNC B0 ;  /* 0x0000000000007941 */ /* 0x000fea0003800000 */
.L_x_15314:
[----:B------:R-:W-:Y:S01]  /*2040*/  BSSY B0, `(.L_x_15316) ;  /* 0x000000f000007945 */ /* 0x000fe20003800000 */
[-C--:B------:R-:W-:Y:S01]  /*2050*/  FMUL R44, R45, R12.reuse ;  /* 0x0000000c2d2c7220 */ /* 0x080fe20000400000 */
[----:B-1----:R-:W-:Y:S02]  /*2060*/  FMUL R49, R51, R12 ;  /* 0x0000000c33317220 */ /* 0x002fe40000400000 */
[----:B------:R-:W-:Y:S05]  /*2070*/  @P0 BRA `(.L_x_15317) ;  /* 0x00000000002c0947 */ /* 0x000fea0003800000 */
[----:B------:R-:W-:Y:S02]  /*2080*/  ULDC.64 UR4, c[0x0][0x258] ;  /* 0x0000960000047ab9 */ /* 0x000fe40000000a00 */
[----:B------:R-:W-:Y:S02]  /*2090*/  ULOP3.LUT UR4, UR4, 0xfffffffe, URZ, 0xc0, !UPT ;  /* 0xfffffffe04047892 */ /* 0x000fe4000f8ec03f */
[----:B------:R-:W-:-:S04]  /*20a0*/  ULOP3.LUT UR5, UR5, 0x3fffffff, URZ, 0xc0, !UPT ;  /* 0x3fffffff05057892 */ /* 0x000fc8000f8ec03f */
[----:B------:R-:W-:Y:S02]  /*20b0*/  IADD3 R31, P0, P1, R47, UR4, R30 ;  /* 0x000000042f1f7c10 */ /* 0x000fe4000f91e01e */
[----:B------:R-:W-:Y:S02]  /*20c0*/  F2FP.BF16.F32.PACK_AB R47, R49, R44 ;  /* 0x0000002c312f723e */ /* 0x000fe400000010ff */
[----:B------:R-:W-:Y:S02]  /*20d0*/  IADD3.X R40, RZ, UR5, R40, P0, P1 ;  /* 0x00000005ff287c10 */ /* 0x000fe400087e2428 */
[----:B------:R-:W-:-:S05]  /*20e0*/  IADD3 R31, P0, R31, R2, RZ ;  /* 0x000000021f1f7210 */ /* 0x000fca0007f1e0ff */
[----:B------:R-:W-:Y:S01]  /*20f0*/  IMAD.X R40, R40, 0x1, R3, P0 ;  /* 0x0000000128287824 */ /* 0x000fe200000e0603 */
[----:B------:R-:W-:-:S04]  /*2100*/  LEA R30, P0, R31, R14, 0x2 ;  /* 0x0000000e1f1e7211 */ /* 0x000fc800078010ff */
[----:B------:R-:W-:-:S05]  /*2110*/  LEA.HI.X R31, R31, R16, R40, 0x2, P0 ;  /* 0x000000101f1f7211 */ /* 0x000fca00000f1428 */
[----:B------:R1:W-:Y:S04]  /*2120*/  STG.E desc[UR10][R30.64], R47 ;  /* 0x0000002f1e007986 */ /* 0x0003e8000c10190a */
.L_x_15317:
[----:B------:R-:W-:Y:S05]  /*2130*/  BSYNC B0 ;  /* 0x0000000000007941 */ /* 0x000fea0003800000 */
.L_x_15316:
[----:B-1----:R-:W1:Y:S01]  /*2140*/  LDC.64 R30, c[0x0][0x258] ;  /* 0x00009600ff1e7b82 */ /* 0x002e620000000a00 */
[----:B0-----:R-:W-:Y:S01]  /*2150*/  SHF.R.U32.HI R47, RZ, 0x3, R42 ;  /* 0x00000003ff2f7819 */ /* 0x001fe2000001162a */
[----:B------:R-:W-:Y:S01]  /*2160*/  VIADD R55, R5, 0x3 ;  /* 0x0000000305377836 */ /* 0x000fe20000000000 */
[----:B------:R-:W-:Y:S01]  /*2170*/  FMNMX R48, R36, |R41|, !PT ;  /* 0x4000002924307209 */ /* 0x000fe20007800000 */
[----:B------:R-:W-:Y:S01]  /*2180*/  FADD R46, RZ, R41 ;  /* 0x00000029ff2e7221 */ /* 0x000fe20000000000 */
[----:B------:R-:W-:Y:S02]  /*2190*/  LOP3.LUT R47, R47, 0x1ffffffc, RZ, 0xc0, !PT ;  /* 0x1ffffffc2f2f7812 */ /* 0x000fe400078ec0ff */
[----:B------:R-:W-:Y:S01]  /*21a0*/  ISETP.GE.U32.AND P0, PT, R55, R6, PT ;  /* 0x000000063700720c */ /* 0x000fe20003f06070 */
[----:B------:R-:W-:Y:S01]  /*21b0*/  FADD R55, R45, R46 ;  /* 0x0000002e2d377221 */ /* 0x000fe20000000000 */
[----:B------:R-:W-:Y:S02]  /*21c0*/  IADD3 R40, -R47, R42, RZ ;  /* 0x0000002a2f287210 */ /* 0x000fe40007ffe1ff */
[----:B------:R-:W-:-:S03]  /*21d0*/  IADD3 R42, R5, 0x1, R42 ;  /* 0x00000001052a7810 */ /* 0x000fc60007ffe02a */
[----:B------:R-:W-:Y:S01]  /*21e0*/  VIADD R36, R40, 0x1d ;  /* 0x0000001d28247836 */ /* 0x000fe20000000000 */
[----:B------:R-:W-:-:S04]  /*21f0*/  LOP3.LUT R46, R42, 0x1f, RZ, 0xc0, !PT ;  /* 0x0000001f2a2e7812 */ /* 0x000fc800078ec0ff */
[----:B------:R-:W-:Y:S01]  /*2200*/  LOP3.LUT R47, R36, 0x1f, RZ, 0xc0, !PT ;  /* 0x0000001f242f7812 */ /* 0x000fe200078ec0ff */
[----:B------:R-:W-:Y:S01]  /*2210*/  FADD R36, RZ, R43 ;  /* 0x0000002bff247221 */ /* 0x000fe20000000000 */
[----:B------:R-:W-:Y:S02]  /*2220*/  SHFL.IDX PT, R55, R55, R46, 0x1f ;  /* 0x00001f2e37377589 */ /* 0x000fe400000e0000 */
[----:B------:R-:W-:Y:S01]  /*2230*/  ISETP.LT.U32.AND P0, PT, R47, R8, !P0 ;  /* 0x000000082f00720c */ /* 0x000fe20004701070 */
[----:B------:R-:W-:Y:S01]  /*2240*/  FADD R61, R51, R36 ;  /* 0x00000024333d7221 */ /* 0x000fe20000000000 */
[----:B-1----:R-:W-:-:S04]  /*2250*/  LOP3.LUT R57, R30, 0xfffffffe, RZ, 0xc0, !PT ;  /* 0xfffffffe1e397812 */ /* 0x002fc800078ec0ff */
[----:B------:R-:W-:Y:S01]  /*2260*/  IADD3 R41, P1, R20, R57, RZ ;  /* 0x0000003914297210 */ /* 0x000fe20007f3e0ff */
[----:B------:R0:W1:Y:S03]  /*2270*/  SHFL.IDX PT, R36, R61, R46, 0x1f ;  /* 0x00001f2e3d247589 */ /* 0x00006600000e0000 */
[----:B------:R-:W-:Y:S01]  /*2280*/  IADD3 R30, P2, R47, R41, RZ ;  /* 0x000000292f1e7210 */ /* 0x000fe20007f5e0ff */
[----:B------:R-:W-:Y:S02]  /*2290*/  IMAD.X R42, R22, 0x1, R31, P1 ;  /* 0x00000001162a7824 */ /* 0x000fe400008e061f */
[----:B------:R-:W-:Y:S01]  /*22a0*/  @P0 LOP3.LUT R47, R31, 0x3fffffff, RZ, 0xc0, !PT ;  /* 0x3fffffff1f2f0812 */ /* 0x000fe200078ec0ff */
[----:B------:R-:W-:Y:S01]  /*22b0*/  @P0 IMAD R3, R3, 0x3, RZ ;  /* 0x0000000303030824 */ /* 0x000fe200078e02ff */
[----:B------:R-:W-:Y:S01]  /*22c0*/  @P0 IADD3 R20, P1, R30, R57, RZ ;  /* 0x000000391e140210 */ /* 0x000fe20007f3e0ff */
[----:B------:R-:W-:Y:S01]  /*22d0*/  @!P0 IMAD.MOV.U32 R22, RZ, RZ, RZ ;  /* 0x000000ffff168224 */ /* 0x000fe200078e00ff */
[----:B------:R-:W-:-:S05]  /*22e0*/  IADD3.X R31, RZ, R42, RZ, P2, !PT ;  /* 0x0000002aff1f7210 */ /* 0x000fca00017fe4ff */
[----:B------:R-:W-:Y:S02]  /*22f0*/  @P0 IMAD.X R57, R31, 0x1, R47, P1 ;  /* 0x000000011f390824 */ /* 0x000fe400008e062f */
[----:B------:R-:W-:-:S03]  /*2300*/  @P0 IMAD.SHL.U32 R47, R20, 0x4, RZ ;  /* 0x00000004142f0824 */ /* 0x000fc600078e00ff */
[----:B------:R-:W-:Y:S02]  /*2310*/  @P0 SHF.L.U64.HI R20, R20, 0x2, R57 ;  /* 0x0000000214140819 */ /* 0x000fe40000010239 */
[----:B------:R-:W-:Y:S01]  /*2320*/  @P0 IADD3 R58, P1, R47, R10, RZ ;  /* 0x0000000a2f3a0210 */ /* 0x000fe20007f3e0ff */
[----:B------:R-:W-:-:S03]  /*2330*/  @P0 IMAD.WIDE.U32 R56, R2, 0x3, R30 ;  /* 0x0000000302380825 */ /* 0x000fc600078e001e */
[----:B------:R-:W-:Y:S02]  /*2340*/  @P0 IADD3.X R59, R20, R11, RZ, P1, !PT ;  /* 0x0000000b143b0210 */ /* 0x000fe40000ffe4ff */
[----:B0-----:R-:W-:Y:S01]  /*2350*/  @P0 IADD3 R46, P1, R47, R7, RZ ;  /* 0x000000072f2e0210 */ /* 0x001fe20007f3e0ff */
[----:B------:R-:W-:Y:S02]  /*2360*/  @P0 IMAD.IADD R3, R3, 0x1, R57 ;  /* 0x0000000103030824 */ /* 0x000fe400078e0239 */
[----:B------:R-:W-:Y:S01]  /*2370*/  @P0 IMAD.SHL.U32 R57, R56, 0x4, RZ ;  /* 0x0000000438390824 */ /* 0x000fe200078e00ff */
[----:B------:R-:W5:Y:S01]  /*2380*/  @P0 LDG.E R22, desc[UR10][R58.64] ;  /* 0x0000000a3a160981 */ /* 0x000f62000c1e1900 */
[----:B------:R-:W-:Y:S01]  /*2390*/  @P0 IMAD.X R47, R20, 0x1, R9, P1 ;  /* 0x00000001142f0824 */ /* 0x000fe200008e0609 */
[----:B------:R-:W-:Y:S02]  /*23a0*/  @!P0 MOV R20, RZ ;  /* 0x000000ff00148202 */ /* 0x000fe40000000f00 */
[----:B------:R-:W-:-:S02]  /*23b0*/  @P0 SHF.L.U64.HI R50, R56, 0x2, R3 ;  /* 0x0000000238320819 */ /* 0x000fc40000010203 */
[C---:B------:R-:W-:Y:S02]  /*23c0*/  @P0 IADD3 R56, P1, R57.reuse, R10, RZ ;  /* 0x0000000a39380210 */ /* 0x040fe40007f3e0ff */
[----:B------:R-:W-:Y:S01]  /*23d0*/  @P0 IADD3 R10, P2, R57, R7, RZ ;  /* 0x00000007390a0210 */ /* 0x000fe20007f5e0ff */
[----:B------:R0:W5:Y:S02]  /*23e0*/  @P0 LDG.E R20, desc[UR10][R46.64] ;  /* 0x0000000a2e140981 */ /* 0x000164000c1e1900 */
[----:B-----5:R-:W-:Y:S01]  /*23f0*/  IMAD.U32 R3, R24, 0x10000, RZ ;  /* 0x0001000018037824 */ /* 0x020fe200078e00ff */
[C---:B------:R-:W-:Y:S01]  /*2400*/  @P0 IADD3.X R57, R50.reuse, R11, RZ, P1, !PT ;  /* 0x0000000b32390210 */ /* 0x040fe20000ffe4ff */
[----:B------:R-:W-:Y:S02]  /*2410*/  @!P0 IMAD.MOV.U32 R2, RZ, RZ, RZ ;  /* 0x000000ffff028224 */ /* 0x000fe400078e00ff */
[----:B------:R-:W-:Y:S01]  /*2420*/  @P0 IMAD.X R11, R50, 0x1, R9, P2 ;  /* 0x00000001320b0824 */ /* 0x000fe200010e0609 */
[----:B------:R-:W-:-:S03]  /*2430*/  @!P0 MOV R7, RZ ;  /* 0x000000ff00078202 */ /* 0x000fc60000000f00 */
[----:B------:R-:W5:Y:S01]  /*2440*/  @P0 LDG.E R2, desc[UR10][R56.64] ;  /* 0x0000000a38020981 */ /* 0x000f62000c1e1900 */
[----:B0-----:R-:W-:-:S03]  /*2450*/  IMAD.MOV.U32 R46, RZ, RZ, 0x3bbb989d ;  /* 0x3bbb989dff2e7424 */ /* 0x001fc600078e00ff */
[----:B------:R0:W5:Y:S01]  /*2460*/  @P0 LDG.E R7, desc[UR10][R10.64] ;  /* 0x0000000a0a070981 */ /* 0x000162000c1e1900 */
[----:B------:R-:W-:Y:S01]  /*2470*/  FFMA.SAT R9, -R3, R46, 0.5 ;  /* 0x3f00000003097423 */ /* 0x000fe2000000212e */
[----:B------:R-:W-:Y:S01]  /*2480*/  HFMA2.MMA R46, -RZ, RZ, 3.7421875, 0 ;  /* 0x437c0000ff2e7435 */ /* 0x000fe200000001ff */
[--C-:B-1----:R-:W-:Y:S01]  /*2490*/  FADD R39, R39, R36.reuse ;  /* 0x0000002427277221 */ /* 0x102fe20000000000 */
[----:B------:R-:W-:Y:S01]  /*24a0*/  BSSY B1, `(.L_x_15318) ;  /* 0x0000022000017945 */ /* 0x000fe20003800000 */
[----:B------:R-:W-:Y:S01]  /*24b0*/  PRMT R36, R24, 0x7632, R36 ;  /* 0x0000763218247816 */ /* 0x000fe20000000024 */
[----:B------:R-:W-:Y:S02]  /*24c0*/  IMAD.U32 R24, R23, 0x10000, RZ ;  /* 0x0001000017187824 */ /* 0x000fe400078e00ff */
[----:B------:R-:W-:Y:S01]  /*24d0*/  FADD R38, R38, R55 ;  /* 0x0000003726267221 */ /* 0x000fe20000000000 */
[----:B0-----:R-:W-:-:S03]  /*24e0*/  FMNMX R10, |R43|, R48, !PT ;  /* 0x000000302b0a7209 */ /* 0x001fc60007800200 */
[----:B------:R-:W-:Y:S01]  /*24f0*/  FFMA.RM R9, R9, R46, 12582913 ;  /* 0x4b40000109097423 */ /* 0x000fe2000000402e */
[----:B------:R-:W-:Y:S02]  /*2500*/  IADD3 R11, R40, 0x1e, RZ ;  /* 0x0000001e280b7810 */ /* 0x000fe40007ffe0ff */
[----:B------:R-:W-:Y:S01]  /*2510*/  FMNMX R10, |R45|, R10, !PT ;  /* 0x0000000a2d0a7209 */ /* 0x000fe20007800200 */
[----:B------:R-:W-:Y:S01]  /*2520*/  FADD R46, R9, -12583039 ;  /* 0xcb40007f092e7421 */ /* 0x000fe20000000000 */
[----:B------:R-:W-:Y:S01]  /*2530*/  PRMT R45, R23, 0x7632, R45 ;  /* 0x00007632172d7816 */ /* 0x000fe2000000002d */
[----:B------:R-:W-:Y:S01]  /*2540*/  VIADD R23, R5, 0x2 ;  /* 0x0000000205177836 */ /* 0x000fe20000000000 */
[----:B------:R-:W-:Y:S01]  /*2550*/  FMNMX R10, |R51|, R10, !PT ;  /* 0x0000000a330a7209 */ /* 0x000fe20007800200 */
[----:B------:R-:W-:-:S04]  /*2560*/  FFMA R46, -R3, 1.4426950216293334961, -R46 ;  /* 0x3fb8aa3b032e7823 */ /* 0x000fc8000000092e */
[----:B------:R-:W-:Y:S01]  /*2570*/  FFMA R47, -R3, 1.925963033500011079e-08, R46 ;  /* 0x32a57060032f7823 */ /* 0x000fe2000000012e */
[----:B------:R-:W-:Y:S01]  /*2580*/  IMAD.SHL.U32 R46, R9, 0x800000, RZ ;  /* 0x00800000092e7824 */ /* 0x000fe200078e00ff */
[----:B------:R-:W-:Y:S02]  /*2590*/  F2FP.BF16.F32.PACK_AB R9, R44, R53 ;  /* 0x000000352c09723e */ /* 0x000fe400000010ff */
[----:B------:R-:W-:Y:S02]  /*25a0*/  LOP3.LUT R44, R11, 0x1f, RZ, 0xc0, !PT ;  /* 0x0000001f0b2c7812 */ /* 0x000fe400078ec0ff */
[----:B------:R-:W0:Y:S01]  /*25b0*/  MUFU.EX2 R47, R47 ;  /* 0x0000002f002f7308 */ /* 0x000e220000000800 */
[----:B------:R-:W-:Y:S02]  /*25c0*/  F2FP.BF16.F32.PACK_AB R11, R49, R0 ;  /* 0x00000000310b723e */ /* 0x000fe400000010ff */
[----:B------:R-:W-:Y:S01]  /*25d0*/  IADD3 R41, P1, R44, R41, RZ ;  /* 0x000000292c297210 */ /* 0x000fe20007f3e0ff */
[----:B0-----:R-:W-:-:S04]  /*25e0*/  FFMA R46, R46, R47, 1 ;  /* 0x3f8000002e2e7423 */ /* 0x001fc8000000002f */
[----:B------:R-:W-:-:S05]  /*25f0*/  VIADD R43, R46, 0x1800000 ;  /* 0x018000002e2b7836 */ /* 0x000fca0000000000 */
[----:B------:R-:W-:-:S04]  /*2600*/  LOP3.LUT R43, R43, 0x7f800000, RZ, 0xc0, !PT ;  /* 0x7f8000002b2b7812 */ /* 0x000fc800078ec0ff */
[----:B------:R-:W-:Y:S02]  /*2610*/  ISETP.GT.U32.AND P0, PT, R43, 0x1ffffff, PT ;  /* 0x01ffffff2b00780c */ /* 0x000fe40003f04070 */
[----:B------:R-:W-:-:S11]  /*2620*/  IADD3.X R43, RZ, R42, RZ, P1, !PT ;  /* 0x0000002aff2b7210 */ /* 0x000fd60000ffe4ff */
[----:B------:R-:W-:Y:S05]  /*2630*/  @P0 BRA `(.L_x_15319) ;  /* 0x0000000000100947 */ /* 0x000fea0003800000 */
[----:B------:R-:W-:Y:S01]  /*2640*/  IMAD.MOV.U32 R0, RZ, RZ, R46 ;  /* 0x000000ffff007224 */ /* 0x000fe200078e002e */
[----:B------:R-:W-:-:S07]  /*2650*/  MOV R42, 0x2670 ;  /* 0x00002670002a7802 */ /* 0x000fce0000000f00 */
[----:B-----5:R-:W-:Y:S05]  /*2660*/  CALL.REL.NOINC `($__internal_395_$__cuda_sm20_rcp_rn_f32_slowpath) ;  /* 0x0000003000a07944 */ /* 0x020fea0003c00000 */
[----:B------:R-:W-:Y:S05]  /*2670*/  BRA `(.L_x_15320) ;  /* 0x0000000000107947 */ /* 0x000fea0003800000 */
.L_x_15319:
[----:B------:R-:W0:Y:S02]  /*2680*/  MUFU.RCP R55, R46 ;  /* 0x0000002e00377308 */ /* 0x000e240000001000 */
[----:B0-----:R-:W-:-:S04]  /*2690*/  FFMA R0, R46, R55, -1 ;  /* 0xbf8000002e007423 */ /* 0x001fc80000000037 */
[----:B------:R-:W-:-:S04]  /*26a0*/  FADD.FTZ R0, -R0, -RZ ;  /* 0x800000ff00007221 */ /* 0x000fc80000010100 */
[----:B------:R-:W-:-:S07]  /*26b0*/  FFMA R55, R55, R0, R55 ;  /* 0x0000000037377223 */ /* 0x000fce0000000037 */
.L_x_15320:
[----:B------:R-:W-:Y:S05]  /*26c0*/  BSYNC B1 ;  /* 0x0000000000017941 */ /* 0x000fea0003800000 */
.L_x_15318:
        /* <DEDUP_REMOVED lines=25> */
.L_x_15322:
[----:B------:R-:W0:Y:S02]  /*2860*/  MUFU.RCP R55, R46 ;  /* 0x0000002e00377308 */ /* 0x000e240000001000 */
[----:B0-----:R-:W-:-:S04]  /*2870*/  FFMA R0, R46, R55, -1 ;  /* 0xbf8000002e007423 */ /* 0x001fc80000000037 */
[----:B------:R-:W-:-:S04]  /*2880*/  FADD.FTZ R0, -R0, -RZ ;  /* 0x800000ff00007221 */ /* 0x000fc80000010100 */
[----:B------:R-:W-:-:S07]  /*2890*/  FFMA R55, R55, R0, R55 ;  /* 0x0000000037377223 */ /* 0x000fce0000000037 */
.L_x_15323:
[----:B------:R-:W-:Y:S05]  /*28a0*/  BSYNC B1 ;  /* 0x0000000000017941 */ /* 0x000fea0003800000 */
.L_x_15321:
        /* <DEDUP_REMOVED lines=11> */
[----:B------:R0:W1:Y:S02]  /*2960*/  MUFU.EX2 R49, R24 ;  /* 0x0000001800317308 */ /* 0x0000640000000800 */
[C---:B0-----:R-:W-:Y:S01]  /*2970*/  IMAD.U32 R24, R25.reuse, 0x10000, RZ ;  /* 0x0001000019187824 */ /* 0x041fe200078e00ff */
[----:B------:R-:W-:Y:S01]  /*2980*/  PRMT R25, R25, 0x7632, R25 ;  /* 0x0000763219197816 */ /* 0x000fe20000000019 */
[----:B-1----:R-:W-:Y:S01]  /*2990*/  FFMA R44, R0, R49, 1 ;  /* 0x3f800000002c7423 */ /* 0x002fe20000000031 */
        /* <DEDUP_REMOVED lines=10> */
[----:B-----5:R-:W-:Y:S05]  /*2a40*/  CALL.REL.NOINC `($__internal_395_$__cuda_sm20_rcp_rn_f32_slowpath) ;  /* 0x0000002c00a87944 */ /* 0x020fea0003c00000 */
[----:B------:R-:W-:Y:S05]  /*2a50*/  BRA `(.L_x_15326) ;  /* 0x0000000000107947 */ /* 0x000fea0003800000 */
.L_x_15325:
[----:B------:R-:W0:Y:S02]  /*2a60*/  MUFU.RCP R55, R44 ;  /* 0x0000002c00377308 */ /* 0x000e240000001000 */
[----:B0-----:R-:W-:-:S04]  /*2a70*/  FFMA R0, R44, R55, -1 ;  /* 0xbf8000002c007423 */ /* 0x001fc80000000037 */
[----:B------:R-:W-:-:S04]  /*2a80*/  FADD.FTZ R0, -R0, -RZ ;  /* 0x800000ff00007221 */ /* 0x000fc80000010100 */
[----:B------:R-:W-:-:S07]  /*2a90*/  FFMA R55, R55, R0, R55 ;  /* 0x0000000037377223 */ /* 0x000fce0000000037 */
.L_x_15326:
[----:B------:R-:W-:Y:S05]  /*2aa0*/  BSYNC B1 ;  /* 0x0000000000017941 */ /* 0x000fea0003800000 */
.L_x_15324:
        /* <DEDUP_REMOVED lines=25> */
.L_x_15328:
[----:B------:R-:W0:Y:S02]  /*2c40*/  MUFU.RCP R55, R44 ;  /* 0x0000002c00377308 */ /* 0x000e240000001000 */
[----:B0-----:R-:W-:-:S04]  /*2c50*/  FFMA R0, R44, R55, -1 ;  /* 0xbf8000002c007423 */ /* 0x001fc80000000037 */
[----:B------:R-:W-:-:S04]  /*2c60*/  FADD.FTZ R0, -R0, -RZ ;  /* 0x800000ff00007221 */ /* 0x000fc80000010100 */
[----:B------:R-:W-:-:S07]  /*2c70*/  FFMA R55, R55, R0, R55 ;  /* 0x0000000037377223 */ /* 0x000fce0000000037 */
.L_x_15329:
[----:B------:R-:W-:Y:S05]  /*2c80*/  BSYNC B1 ;  /* 0x0000000000017941 */ /* 0x000fea0003800000 */
.L_x_15327:
[----:B------:R-:W-:Y:S01]  /*2c90*/  ISETP.GE.U32.AND P0, PT, R21, R8, PT ;  /* 0x000000081500720c */ /* 0x000fe20003f06070 */
[----:B------:R-:W0:Y:S01]  /*2ca0*/  S2R R3, SR_TID.X ;  /* 0x0000000000037919 */ /* 0x000e220000002100 */
[----:B------:R-:W-:Y:S01]  /*2cb0*/  FADD R0, -R55, 1 ;  /* 0x3f80000037007421 */ /* 0x000fe20000000100 */
[----:B------:R-:W-:Y:S01]  /*2cc0*/  LOP3.LUT R21, R19, 0x2, RZ, 0xfc, !PT ;  /* 0x0000000213157812 */ /* 0x000fe200078efcff */
[----:B------:R-:W-:Y:S01]  /*2cd0*/  IMAD.U32 R19, R20, 0x10000, RZ ;  /* 0x0001000014137824 */ /* 0x000fe200078e00ff */
[----:B------:R-:W-:Y:S01]  /*2ce0*/  ISETP.GE.U32.OR P1, PT, R23, R6, P0 ;  /* 0x000000061700720c */ /* 0x000fe20000726470 */
[----:B------:R-:W-:Y:S01]  /*2cf0*/  FMUL R0, R0, R55 ;  /* 0x0000003700007220 */ /* 0x000fe20000400000 */
[----:B------:R-:W-:Y:S01]  /*2d00*/  FMUL R23, R47, R12 ;  /* 0x0000000c2f177220 */ /* 0x000fe20000400000 */
[----:B------:R-:W-:Y:S01]  /*2d10*/  MOV R36, 0x3bbb989d ;  /* 0x3bbb989d00247802 */ /* 0x000fe20000000f00 */
[----:B------:R-:W-:Y:S01]  /*2d20*/  BSSY B0, `(.L_x_15330) ;  /* 0x000001e000007945 */ /* 0x000fe20003800000 */
[----:B------:R-:W-:Y:S01]  /*2d30*/  FFMA R24, R26, R0, R55 ;  /* 0x000000001a187223 */ /* 0x000fe20000000037 */
[----:B------:R-:W-:Y:S01]  /*2d40*/  FMUL R0, R45, R12 ;  /* 0x0000000c2d007220 */ /* 0x000fe20000400000 */
[----:B------:R-:W-:Y:S01]  /*2d50*/  ISETP.GE.U32.OR P0, PT, R21, R6, P0 ;  /* 0x000000061500720c */ /* 0x000fe20000706470 */
[----:B------:R-:W-:-:S02]  /*2d60*/  IMAD.MOV.U32 R21, RZ, RZ, 0x437c0000 ;  /* 0x437c0000ff157424 */ /* 0x000fc400078e00ff */
[----:B------:R-:W-:Y:S01]  /*2d70*/  FFMA.SAT R26, -R19, R36, 0.5 ;  /* 0x3f000000131a7423 */ /* 0x000fe20000002124 */
[----:B------:R-:W-:Y:S02]  /*2d80*/  FMUL R25, R25, R24 ;  /* 0x0000001819197220 */ /* 0x000fe40000400000 */
[----:B------:R-:W-:Y:S01]  /*2d90*/  @!P1 LEA R50, P2, R41, R14, 0x2 ;  /* 0x0000000e29329211 */ /* 0x000fe200078410ff */
[----:B------:R-:W-:Y:S01]  /*2da0*/  FFMA.RM R26, R26, R21, 12582913 ;  /* 0x4b4000011a1a7423 */ /* 0x000fe20000004015 */
[----:B------:R-:W-:Y:S01]  /*2db0*/  @!P1 F2FP.BF16.F32.PACK_AB R55, R0, R23 ;  /* 0x000000170037923e */ /* 0x000fe200000010ff */
[----:B------:R-:W-:Y:S01]  /*2dc0*/  FMUL R53, R25, R12 ;  /* 0x0000000c19357220 */ /* 0x000fe20000400000 */
[----:B------:R-:W-:Y:S01]  /*2dd0*/  @!P1 LEA.HI.X R51, R41, R16, R43, 0x2, P2 ;  /* 0x0000001029339211 */ /* 0x000fe200010f142b */
[----:B------:R-:W-:-:S04]  /*2de0*/  FADD R36, R26, -12583039 ;  /* 0xcb40007f1a247421 */ /* 0x000fc80000000000 */
[----:B------:R1:W-:Y:S01]  /*2df0*/  @!P1 STG.E desc[UR10][R50.64], R55 ;  /* 0x0000003732009986 */ /* 0x0003e2000c10190a */
[----:B------:R-:W-:Y:S01]  /*2e00*/  FFMA R42, -R19, 1.4426950216293334961, -R36 ;  /* 0x3fb8aa3b132a7823 */ /* 0x000fe20000000924 */
[----:B------:R-:W-:-:S03]  /*2e10*/  FMUL R36, R49, R12 ;  /* 0x0000000c31247220 */ /* 0x000fc60000400000 */
[----:B------:R-:W-:Y:S01]  /*2e20*/  FFMA R44, -R19, 1.925963033500011079e-08, R42 ;  /* 0x32a57060132c7823 */ /* 0x000fe2000000012a */
[----:B0-----:R-:W-:-:S04]  /*2e30*/  SHF.R.U32.HI R24, RZ, 0x3, R3 ;  /* 0x00000003ff187819 */ /* 0x001fc80000011603 */
[----:B------:R-:W-:-:S05]  /*2e40*/  LOP3.LUT R24, R24, 0x1c, RZ, 0xc0, !PT ;  /* 0x0000001c18187812 */ /* 0x000fca00078ec0ff */
[----:B------:R-:W-:Y:S01]  /*2e50*/  IMAD.IADD R21, R24, 0x1, R3 ;  /* 0x0000000118157824 */ /* 0x000fe200078e0203 */
[----:B-1----:R-:W-:Y:S06]  /*2e60*/  @P0 BRA `(.L_x_15331) ;  /* 0x0000000000240947 */ /* 0x002fec0003800000 */
[----:B------:R-:W-:Y:S02]  /*2e70*/  ULDC.64 UR4, c[0x0][0x258] ;  /* 0x0000960000047ab9 */ /* 0x000fe40000000a00 */
[----:B------:R-:W-:Y:S02]  /*2e80*/  USHF.R.U64 UR4, UR4, 0x1, UR5 ;  /* 0x0000000104047899 */ /* 0x000fe40008001205 */
[----:B------:R-:W-:-:S04]  /*2e90*/  USHF.R.U32.HI UR5, URZ, 0x1, UR5 ;  /* 0x000000013f057899 */ /* 0x000fc80008011605 */
[----:B------:R-:W-:-:S04]  /*2ea0*/  IADD3 R41, P0, R41, UR4, RZ ;  /* 0x0000000429297c10 */ /* 0x000fc8000ff1e0ff */
[----:B------:R-:W-:Y:S02]  /*2eb0*/  IADD3.X R43, R43, UR5, RZ, P0, !PT ;  /* 0x000000052b2b7c10 */ /* 0x000fe400087fe4ff */
[----:B------:R-:W-:-:S04]  /*2ec0*/  LEA R42, P0, R41, R14, 0x2 ;  /* 0x0000000e292a7211 */ /* 0x000fc800078010ff */
[----:B------:R-:W-:Y:S02]  /*2ed0*/  LEA.HI.X R43, R41, R16, R43, 0x2, P0 ;  /* 0x00000010292b7211 */ /* 0x000fe400000f142b */
[----:B------:R-:W-:-:S05]  /*2ee0*/  F2FP.BF16.F32.PACK_AB R41, R53, R36 ;  /* 0x000000243529723e */ /* 0x000fca00000010ff */
[----:B------:R0:W-:Y:S02]  /*2ef0*/  STG.E desc[UR10][R42.64], R41 ;  /* 0x000000292a007986 */ /* 0x0001e4000c10190a */
.L_x_15331:
[----:B------:R-:W-:Y:S05]  /*2f00*/  BSYNC B0 ;  /* 0x0000000000007941 */ /* 0x000fea0003800000 */
.L_x_15330:
[----:B------:R-:W1:Y:S01]  /*2f10*/  MUFU.EX2 R51, R44 ;  /* 0x0000002c00337308 */ /* 0x000e620000000800 */
[----:B0-----:R-:W-:Y:S01]  /*2f20*/  FADD R42, RZ, R47 ;  /* 0x0000002fff2a7221 */ /* 0x001fe20000000000 */
[----:B------:R-:W-:Y:S01]  /*2f30*/  FADD R46, RZ, R45 ;  /* 0x0000002dff2e7221 */ /* 0x000fe20000000000 */
[----:B------:R-:W-:Y:S01]  /*2f40*/  IADD3 R41, R21, 0x2, RZ ;  /* 0x0000000215297810 */ /* 0x000fe20007ffe0ff */
[----:B------:R-:W-:Y:S02]  /*2f50*/  IMAD.SHL.U32 R26, R26, 0x800000, RZ ;  /* 0x008000001a1a7824 */ /* 0x000fe400078e00ff */
[----:B------:R-:W-:Y:S01]  /*2f60*/  FADD R48, R49, R42 ;  /* 0x0000002a31307221 */ /* 0x000fe20000000000 */
[----:B------:R-:W-:Y:S01]  /*2f70*/  FADD R42, R25, R46 ;  /* 0x0000002e192a7221 */ /* 0x000fe20000000000 */
[----:B------:R-:W-:Y:S01]  /*2f80*/  LOP3.LUT R41, R41, 0x1f, RZ, 0xc0, !PT ;  /* 0x0000001f29297812 */ /* 0x000fe200078ec0ff */
[----:B------:R-:W-:Y:S01]  /*2f90*/  ULDC.64 UR4, c[0x0][0x258] ;  /* 0x0000960000047ab9 */ /* 0x000fe20000000a00 */
[----:B------:R-:W-:Y:S01]  /*2fa0*/  FMNMX R10, R10, |R47|, !PT ;  /* 0x4000002f0a0a7209 */ /* 0x000fe20007800000 */
[----:B------:R-:W-:Y:S01]  /*2fb0*/  ULOP3.LUT UR4, UR4, 0xfffffffe, URZ, 0xc0, !UPT ;  /* 0xfffffffe04047892 */ /* 0x000fe2000f8ec03f */
[----:B------:R-:W-:Y:S01]  /*2fc0*/  BSSY B1, `(.L_x_15332) ;  /* 0x000001c000017945 */ /* 0x000fe20003800000 */
[----:B------:R-:W0:Y:S01]  /*2fd0*/  SHFL.IDX PT, R43, R48, R41, 0x1f ;  /* 0x00001f29302b7589 */ /* 0x000e2200000e0000 */
[----:B------:R-:W-:-:S03]  /*2fe0*/  FMNMX R10, |R45|, R10, !PT ;  /* 0x0000000a2d0a7209 */ /* 0x000fc60007800200 */
[----:B------:R-:W2:Y:S01]  /*2ff0*/  SHFL.IDX PT, R42, R42, R41, 0x1f ;  /* 0x00001f292a2a7589 */ /* 0x000ea200000e0000 */
[----:B-1----:R-:W-:Y:S01]  /*3000*/  FFMA R46, R26, R51, 1 ;  /* 0x3f8000001a2e7423 */ /* 0x002fe20000000033 */
[----:B------:R-:W-:Y:S02]  /*3010*/  F2FP.BF16.F32.PACK_AB R26, R36, R23 ;  /* 0x00000017241a723e */ /* 0x000fe400000010ff */
[----:B------:R-:W-:Y:S01]  /*3020*/  IADD3 R23, P1, R30, UR4, RZ ;  /* 0x000000041e177c10 */ /* 0x000fe2000ff3e0ff */
[----:B------:R-:W-:Y:S01]  /*3030*/  VIADD R44, R46, 0x1800000 ;  /* 0x018000002e2c7836 */ /* 0x000fe20000000000 */
[----:B------:R-:W-:Y:S02]  /*3040*/  FMNMX R10, |R49|, R10, !PT ;  /* 0x0000000a310a7209 */ /* 0x000fe40007800200 */
[----:B------:R-:W-:Y:S02]  /*3050*/  IADD3.X R30, R31, UR5, RZ, P1, !PT ;  /* 0x000000051f1e7c10 */ /* 0x000fe40008ffe4ff */
[----:B------:R-:W-:-:S02]  /*3060*/  LOP3.LUT R44, R44, 0x7f800000, RZ, 0xc0, !PT ;  /* 0x7f8000002c2c7812 */ /* 0x000fc400078ec0ff */
[----:B------:R-:W-:Y:S02]  /*3070*/  PRMT R31, R20, 0x7632, R31 ;  /* 0x00007632141f7816 */ /* 0x000fe4000000001f */
[----:B------:R-:W-:Y:S02]  /*3080*/  ISETP.GT.U32.AND P0, PT, R44, 0x1ffffff, PT ;  /* 0x01ffffff2c00780c */ /* 0x000fe40003f04070 */
[----:B------:R-:W-:Y:S02]  /*3090*/  FMNMX R10, |R25|, R10, !PT ;  /* 0x0000000a190a7209 */ /* 0x000fe40007800200 */
[----:B------:R-:W-:Y:S02]  /*30a0*/  SHF.L.U32 R20, R22, 0x10, RZ ;  /* 0x0000001016147819 */ /* 0x000fe400000006ff */
[----:B------:R-:W-:Y:S01]  /*30b0*/  F2FP.BF16.F32.PACK_AB R25, R53, R0 ;  /* 0x000000003519723e */ /* 0x000fe200000010ff */
[----:B0-----:R-:W-:Y:S01]  /*30c0*/  FADD R38, R38, R43 ;  /* 0x0000002b26267221 */ /* 0x001fe20000000000 */
[----:B------:R-:W-:Y:S01]  /*30d0*/  PRMT R22, R22, 0x7632, R22 ;  /* 0x0000763216167816 */ /* 0x000fe20000000016 */
[----:B--2---:R-:W-:-:S04]  /*30e0*/  FADD R39, R39, R42 ;  /* 0x0000002a27277221 */ /* 0x004fc80000000000 */
[----:B------:R-:W-:Y:S05]  /*30f0*/  @P0 BRA `(.L_x_15333) ;  /* 0x0000000000100947 */ /* 0x000fea0003800000 */
[----:B------:R-:W-:Y:S01]  /*3100*/  IMAD.MOV.U32 R0, RZ, RZ, R46 ;  /* 0x000000ffff007224 */ /* 0x000fe200078e002e */
[----:B------:R-:W-:-:S07]  /*3110*/  MOV R42, 0x3130 ;  /* 0x00003130002a7802 */ /* 0x000fce0000000f00 */
[----:B-----5:R-:W-:Y:S05]  /*3120*/  CALL.REL.NOINC `($__internal_395_$__cuda_sm20_rcp_rn_f32_slowpath) ;  /* 0x0000002400f07944 */ /* 0x020fea0003c00000 */
[----:B------:R-:W-:Y:S05]  /*3130*/  BRA `(.L_x_15334) ;  /* 0x0000000000107947 */ /* 0x000fea0003800000 */
.L_x_15333:
[----:B------:R-:W0:Y:S02]  /*3140*/  MUFU.RCP R55, R46 ;  /* 0x0000002e00377308 */ /* 0x000e240000001000 */
[----:B0-----:R-:W-:-:S04]  /*3150*/  FFMA R0, R46, R55, -1 ;  /* 0xbf8000002e007423 */ /* 0x001fc80000000037 */
[----:B------:R-:W-:-:S04]  /*3160*/  FADD.FTZ R0, -R0, -RZ ;  /* 0x800000ff00007221 */ /* 0x000fc80000010100 */
[----:B------:R-:W-:-:S07]  /*3170*/  FFMA R55, R55, R0, R55 ;  /* 0x0000000037377223 */ /* 0x000fce0000000037 */
.L_x_15334:
[----:B------:R-:W-:Y:S05]  /*3180*/  BSYNC B1 ;  /* 0x0000000000017941 */ /* 0x000fea0003800000 */
.L_x_15332:
        /* <DEDUP_REMOVED lines=16> */
[----:B------:R-:W-:-:S04]  /*3290*/  LOP3.LUT R41, R41, 0x7f800000, RZ, 0xc0, !PT ;  /* 0x7f80000029297812 */ /* 0x000fc800078ec0ff */
[----:B------:R-:W-:Y:S01]  /*32a0*/  ISETP.GT.U32.AND P0, PT, R41, 0x1ffffff, PT ;  /* 0x01ffffff2900780c */ /* 0x000fe20003f04070 */
[----:B------:R-:W-:-:S04]  /*32b0*/  FFMA R41, R19, R0, R55 ;  /* 0x0000000013297223 */ /* 0x000fc80000000037 */
[----:B------:R-:W-:-:S08]  /*32c0*/  FMUL R41, R20, R41 ;  /* 0x0000002914297220 */ /* 0x000fd00000400000 */
[----:B------:R-:W-:Y:S05]  /*32d0*/  @P0 BRA `(.L_x_15336) ;  /* 0x0000000000100947 */ /* 0x000fea0003800000 */
[----:B------:R-:W-:Y:S01]  /*32e0*/  IMAD.MOV.U32 R0, RZ, RZ, R42 ;  /* 0x000000ffff007224 */ /* 0x000fe200078e002a */
[----:B------:R-:W-:-:S07]  /*32f0*/  MOV R42, 0x3310 ;  /* 0x00003310002a7802 */ /* 0x000fce0000000f00 */
[----:B-----5:R-:W-:Y:S05]  /*3300*/  CALL.REL.NOINC `($__internal_395_$__cuda_sm20_rcp_rn_f32_slowpath) ;  /* 0x0000002400787944 */ /* 0x020fea0003c00000 */
[----:B------:R-:W-:Y:S05]  /*3310*/  BRA `(.L_x_15337) ;  /* 0x0000000000107947 */ /* 0x000fea0003800000 */
.L_x_15336:
[----:B------:R-:W0:Y:S02]  /*3320*/  MUFU.RCP R55, R42 ;  /* 0x0000002a00377308 */ /* 0x000e240000001000 */
[----:B0-----:R-:W-:-:S04]  /*3330*/  FFMA R0, R42, R55, -1 ;  /* 0xbf8000002a007423 */ /* 0x001fc80000000037 */
[----:B------:R-:W-:-:S04]  /*3340*/  FADD.FTZ R0, -R0, -RZ ;  /* 0x800000ff00007221 */ /* 0x000fc80000010100 */
[----:B------:R-:W-:-:S07]  /*3350*/  FFMA R55, R55, R0, R55 ;  /* 0x0000000037377223 */ /* 0x000fce0000000037 */
.L_x_15337:
[----:B------:R-:W-:Y:S05]  /*3360*/  BSYNC B1 ;  /* 0x0000000000017941 */ /* 0x000fea0003800000 */
.L_x_15335:
[C---:B-----5:R-:W-:Y:S01]  /*3370*/  SHF.L.U32 R19, R7.reuse, 0x10, RZ ;  /* 0x0000001007137819 */ /* 0x060fe200000006ff */
        /* <DEDUP_REMOVED lines=26> */
.L_x_15339:
[----:B------:R-:W0:Y:S02]  /*3520*/  MUFU.RCP R55, R42 ;  /* 0x0000002a00377308 */ /* 0x000e240000001000 */
[----:B0-----:R-:W-:-:S04]  /*3530*/  FFMA R0, R42, R55, -1 ;  /* 0xbf8000002a007423 */ /* 0x001fc80000000037 */
[----:B------:R-:W-:-:S04]  /*3540*/  FADD.FTZ R0, -R0, -RZ ;  /* 0x800000ff00007221 */ /* 0x000fc80000010100 */
[----:B------:R-:W-:-:S07]  /*3550*/  FFMA R55, R55, R0, R55 ;  /* 0x0000000037377223 */ /* 0x000fce0000000037 */
.L_x_15340:
[----:B------:R-:W-:Y:S05]  /*3560*/  BSYNC B1 ;  /* 0x0000000000017941 */ /* 0x000fea0003800000 */
.L_x_15338:
        /* <DEDUP_REMOVED lines=23> */
[----:B------:R-:W-:Y:S05]  /*36e0*/  CALL.REL.NOINC `($__internal_395_$__cuda_sm20_rcp_rn_f32_slowpath) ;  /* 0x0000002000807944 */ /* 0x000fea0003c00000 */
[----:B------:R-:W-:Y:S05]  /*36f0*/  BRA `(.L_x_15343) ;  /* 0x0000000000107947 */ /* 0x000fea0003800000 */
.L_x_15342:
[----:B------:R-:W0:Y:S02]  /*3700*/  MUFU.RCP R55, R42 ;  /* 0x0000002a00377308 */ /* 0x000e240000001000 */
[----:B0-----:R-:W-:-:S04]  /*3710*/  FFMA R0, R42, R55, -1 ;  /* 0xbf8000002a007423 */ /* 0x001fc80000000037 */
[----:B------:R-:W-:-:S04]  /*3720*/  FADD.FTZ R0, -R0, -RZ ;  /* 0x800000ff00007221 */ /* 0x000fc80000010100 */
[----:B------:R-:W-:-:S07]  /*3730*/  FFMA R55, R55, R0, R55 ;  /* 0x0000000037377223 */ /* 0x000fce0000000037 */
.L_x_15343:
[----:B------:R-:W-:Y:S05]  /*3740*/  BSYNC B1 ;  /* 0x0000000000017941 */ /* 0x000fea0003800000 */
.L_x_15341:
[----:B------:R-:W-:Y:S01]  /*3750*/  LOP3.LUT R43, R24, 0x3, RZ, 0xfc, !PT ;  /* 0x00000003182b7812 */ /* 0x000fe200078efcff */
[-C--:B------:R-:W-:Y:S01]  /*3760*/  FMUL R47, R41, R12.reuse ;  /* 0x0000000c292f7220 */ /* 0x080fe20000400000 */
[----:B------:R-:W-:Y:S01]  /*3770*/  IADD3 R3, R3, 0x1d, -R24 ;  /* 0x0000001d03037810 */ /* 0x000fe20007ffe818 */
[----:B------:R-:W-:Y:S01]  /*3780*/  FMUL R20, R31, R12 ;  /* 0x0000000c1f147220 */ /* 0x000fe20000400000 */
[----:B------:R-:W-:Y:S01]  /*3790*/  ISETP.GE.U32.AND P0, PT, R43, R6, PT ;  /* 0x000000062b00720c */ /* 0x000fe20003f06070 */
[----:B------:R-:W0:Y:S01]  /*37a0*/  S2R R49, SR_TID.X ;  /* 0x0000000000317919 */ /* 0x000e220000002100 */
[----:B------:R-:W-:Y:S01]  /*37b0*/  LOP3.LUT R3, R3, 0x1f, RZ, 0xc0, !PT ;  /* 0x0000001f03037812 */ /* 0x000fe200078ec0ff */
[----:B------:R-:W-:Y:S01]  /*37c0*/  FADD R0, -R55, 1 ;  /* 0x3f80000037007421 */ /* 0x000fe20000000100 */
[----:B------:R-:W-:Y:S01]  /*37d0*/  BSSY B0, `(.L_x_15344) ;  /* 0x0000015000007945 */ /* 0x000fe20003800000 */
[----:B------:R-:W-:Y:S01]  /*37e0*/  FMUL R36, R19, R12 ;  /* 0x0000000c13247220 */ /* 0x000fe20000400000 */
[----:B------:R-:W-:Y:S01]  /*37f0*/  ISETP.GE.U32.OR P0, PT, R3, R8, P0 ;  /* 0x000000080300720c */ /* 0x000fe20000706470 */
[----:B------:R-:W-:-:S04]  /*3800*/  FMUL R0, R0, R55 ;  /* 0x0000003700007220 */ /* 0x000fc80000400000 */
[----:B------:R-:W-:-:S04]  /*3810*/  FFMA R7, R7, R0, R55 ;  /* 0x0000000007077223 */ /* 0x000fc80000000037 */
[----:B------:R-:W-:-:S04]  /*3820*/  FMUL R7, R2, R7 ;  /* 0x0000000702077220 */ /* 0x000fc80000400000 */
[----:B------:R-:W-:Y:S01]  /*3830*/  @!P0 LEA R42, P1, R23, R14, 0x2 ;  /* 0x0000000e172a8211 */ /* 0x000fe200078210ff */
[----:B------:R-:W-:Y:S01]  /*3840*/  FMUL R45, R7, R12 ;  /* 0x0000000c072d7220 */ /* 0x000fe20000400000 */
[----:B------:R-:W-:Y:S02]  /*3850*/  @!P0 F2FP.BF16.F32.PACK_AB R3, R20, R47 ;  /* 0x0000002f1403823e */ /* 0x000fe400000010ff */
[----:B------:R-:W-:-:S05]  /*3860*/  @!P0 LEA.HI.X R43, R23, R16, R30, 0x2, P1 ;  /* 0x00000010172b8211 */ /* 0x000fca00008f141e */
[----:B------:R1:W-:Y:S01]  /*3870*/  @!P0 STG.E desc[UR10][R42.64], R3 ;  /* 0x000000032a008986 */ /* 0x0003e2000c10190a */
[----:B------:R-:W-:Y:S05]  /*3880*/  @P0 BRA `(.L_x_15345) ;  /* 0x0000000000240947 */ /* 0x000fea0003800000 */
[----:B------:R-:W-:Y:S02]  /*3890*/  ULDC.64 UR4, c[0x0][0x258] ;  /* 0x0000960000047ab9 */ /* 0x000fe40000000a00 */
[----:B------:R-:W-:Y:S02]  /*38a0*/  USHF.R.U64 UR4, UR4, 0x1, UR5 ;  /* 0x0000000104047899 */ /* 0x000fe40008001205 */
[----:B------:R-:W-:-:S04]  /*38b0*/  USHF.R.U32.HI UR5, URZ, 0x1, UR5 ;  /* 0x000000013f057899 */ /* 0x000fc80008011605 */
[----:B------:R-:W-:-:S04]  /*38c0*/  IADD3 R23, P0, R23, UR4, RZ ;  /* 0x0000000417177c10 */ /* 0x000fc8000ff1e0ff */
[----:B------:R-:W-:Y:S02]  /*38d0*/  IADD3.X R30, R30, UR5, RZ, P0, !PT ;  /* 0x000000051e1e7c10 */ /* 0x000fe400087fe4ff */
[----:B------:R-:W-:-:S04]  /*38e0*/  LEA R2, P0, R23, R14, 0x2 ;  /* 0x0000000e17027211 */ /* 0x000fc800078010ff */
[----:B-1----:R-:W-:Y:S02]  /*38f0*/  LEA.HI.X R3, R23, R16, R30, 0x2, P0 ;  /* 0x0000001017037211 */ /* 0x002fe400000f141e */
[----:B------:R-:W-:-:S05]  /*3900*/  F2FP.BF16.F32.PACK_AB R23, R45, R36 ;  /* 0x000000242d17723e */ /* 0x000fca00000010ff */
[----:B------:R2:W-:Y:S02]  /*3910*/  STG.E desc[UR10][R2.64], R23 ;  /* 0x0000001702007986 */ /* 0x0005e4000c10190a */
.L_x_15345:
[----:B------:R-:W-:Y:S05]  /*3920*/  BSYNC B0 ;  /* 0x0000000000007941 */ /* 0x000fea0003800000 */
.L_x_15344:
[----:B------:R-:W3:Y:S01]  /*3930*/  S2UR UR5, SR_CgaCtaId ;  /* 0x00000000000579c3 */ /* 0x000ee20000008800 */
[----:B------:R-:W-:Y:S01]  /*3940*/  UMOV UR4, 0x400 ;  /* 0x0000040000047882 */ /* 0x000fe20000000000 */
[----:B------:R-:W-:Y:S01]  /*3950*/  ULDC.64 UR6, c[0x0][0x258] ;  /* 0x0000960000067ab9 */ /* 0x000fe20000000a00 */
[----:B------:R-:W-:Y:S01]  /*3960*/  UIADD3 UR4, UR4, 0x20, URZ ;  /* 0x0000002004047890 */ /* 0x000fe2000fffe03f */
[----:B------:R-:W-:Y:S02]  /*3970*/  VIADD R21, R21, 0x3 ;  /* 0x0000000315157836 */ /* 0x000fe40000000000 */
[----:B------:R-:W-:Y:S01]  /*3980*/  FADD R16, RZ, R41 ;  /* 0x00000029ff107221 */ /* 0x000fe20000000000 */
[----:B------:R-:W-:Y:S01]  /*3990*/  FADD R30, RZ, R31 ;  /* 0x0000001fff1e7221 */ /* 0x000fe20000000000 */
[----:B0-----:R-:W-:Y:S01]  /*39a0*/  SHF.R.U32.HI R0, RZ, 0x3, R49 ;  /* 0x00000003ff007819 */ /* 0x001fe20000011631 */
[----:B------:R-:W-:Y:S01]  /*39b0*/  BSSY B0, `(.L_x_15346) ;  /* 0x00000b1000007945 */ /* 0x000fe20003800000 */
[----:B------:R-:W-:Y:S01]  /*39c0*/  LOP3.LUT R21, R21, 0x1f, RZ, 0xc0, !PT ;  /* 0x0000001f15157812 */ /* 0x000fe200078ec0ff */
[----:B------:R-:W-:Y:S01]  /*39d0*/  FADD R16, R19, R16 ;  /* 0x0000001013107221 */ /* 0x000fe20000000000 */
[----:B------:R-:W-:Y:S01]  /*39e0*/  FADD R30, R7, R30 ;  /* 0x0000001e071e7221 */ /* 0x000fe20000000000 */
[----:B------:R-:W-:-:S02]  /*39f0*/  F2FP.BF16.F32.PACK_AB R47, R36, R47 ;  /* 0x0000002f242f723e */ /* 0x000fc400000010ff */
[----:B------:R-:W-:Y:S01]  /*3a00*/  LOP3.LUT R0, R0, 0x1ffffffc, RZ, 0xc0, !PT ;  /* 0x1ffffffc00007812 */ /* 0x000fe200078ec0ff */
[----:B-12---:R0:W1:Y:S01]  /*3a10*/  SHFL.IDX PT, R3, R16, R21, 0x1f ;  /* 0x00001f1510037589 */ /* 0x00606200000e0000 */
[----:B------:R-:W-:Y:S02]  /*3a20*/  FMNMX R10, R10, |R41|, !PT ;  /* 0x400000290a0a7209 */ /* 0x000fe40007800000 */
[----:B------:R-:W-:Y:S01]  /*3a30*/  IADD3 R2, -R0, R49, RZ ;  /* 0x0000003100027210 */ /* 0x000fe20007ffe1ff */
[----:B------:R2:W4:Y:S01]  /*3a40*/  SHFL.IDX PT, R36, R30, R21, 0x1f ;  /* 0x00001f151e247589 */ /* 0x00052200000e0000 */
[----:B------:R-:W-:Y:S02]  /*3a50*/  FMNMX R22, |R31|, R10, !PT ;  /* 0x0000000a1f167209 */ /* 0x000fe40007800200 */
[C---:B------:R-:W-:Y:S01]  /*3a60*/  LOP3.LUT R14, R2.reuse, 0x1f, RZ, 0xc0, !PT ;  /* 0x0000001f020e7812 */ /* 0x040fe200078ec0ff */
[C---:B------:R-:W-:Y:S01]  /*3a70*/  VIADD R35, R2.reuse, 0x1e ;  /* 0x0000001e02237836 */ /* 0x040fe20000000000 */
[----:B---3--:R-:W-:Y:S01]  /*3a80*/  ULEA UR4, UR5, UR4, 0x18 ;  /* 0x0000000405047291 */ /* 0x008fe2000f8ec03f */
[C---:B------:R-:W-:Y:S01]  /*3a90*/  IADD3 R31, R2.reuse, 0x1d, RZ ;  /* 0x0000001d021f7810 */ /* 0x040fe20007ffe0ff */
[----:B------:R-:W-:Y:S01]  /*3aa0*/  UIADD3 UR5, UP0, UR6, 0x3f, URZ ;  /* 0x0000003f06057890 */ /* 0x000fe2000ff1e03f */
[----:B------:R-:W-:Y:S01]  /*3ab0*/  IMAD R10, R17, 0x21, R14 ;  /* 0x00000021110a7824 */ /* 0x000fe200078e020e */
[----:B------:R-:W-:Y:S01]  /*3ac0*/  USHF.R.U64 UR6, UR6, 0x1, UR7 ;  /* 0x0000000106067899 */ /* 0x000fe20008001207 */
[----:B------:R-:W-:Y:S01]  /*3ad0*/  VIADD R14, R2, 0xffffffff ;  /* 0xffffffff020e7836 */ /* 0x000fe20000000000 */
[----:B------:R-:W-:Y:S01]  /*3ae0*/  UIADD3.X UR8, URZ, UR7, URZ, UP0, !UPT ;  /* 0x000000073f087290 */ /* 0x000fe200087fe43f */
[----:B------:R-:W-:Y:S01]  /*3af0*/  LOP3.LUT R44, R35, 0x1f, RZ, 0xc0, !PT ;  /* 0x0000001f232c7812 */ /* 0x000fe200078ec0ff */
[----:B------:R-:W-:Y:S01]  /*3b00*/  USHF.R.U32.HI UR7, URZ, 0x1, UR7 ;  /* 0x000000013f077899 */ /* 0x000fe20008011607 */
[----:B------:R-:W-:Y:S01]  /*3b10*/  LOP3.LUT R42, R31, 0x1f, RZ, 0xc0, !PT ;  /* 0x0000001f1f2a7812 */ /* 0x000fe200078ec0ff */
[----:B------:R-:W-:Y:S01]  /*3b20*/  USHF.R.U32.HI UR9, URZ, 0x6, UR8 ;  /* 0x000000063f097899 */ /* 0x000fe20008011608 */
[----:B------:R-:W-:Y:S01]  /*3b30*/  LOP3.LUT R14, R14, 0x1f, RZ, 0xc0, !PT ;  /* 0x0000001f0e0e7812 */ /* 0x000fe200078ec0ff */
[----:B------:R-:W-:Y:S01]  /*3b40*/  USHF.R.U64 UR5, UR5, 0x6, UR8 ;  /* 0x0000000605057899 */ /* 0x000fe20008001208 */
[----:B------:R-:W-:Y:S01]  /*3b50*/  F2FP.BF16.F32.PACK_AB R45, R45, R20 ;  /* 0x000000142d2d723e */ /* 0x000fe200000010ff */
[----:B0-----:R-:W-:Y:S01]  /*3b60*/  IMAD R16, R17, 0x21, R44 ;  /* 0x0000002111107824 */ /* 0x001fe200078e022c */
[----:B------:R-:W-:Y:S01]  /*3b70*/  LEA R10, R10, UR4, 0x2 ;  /* 0x000000040a0a7c11 */ /* 0x000fe2000f8e10ff */
[----:B------:R-:W-:Y:S01]  /*3b80*/  IMAD R23, R32, UR9, RZ ;  /* 0x0000000920177c24 */ /* 0x000fe2000f8e02ff */
[----:B------:R-:W-:Y:S01]  /*3b90*/  FMNMX R22, |R19|, R22, !PT ;  /* 0x0000001613167209 */ /* 0x000fe20007800200 */
[----:B------:R-:W-:Y:S01]  /*3ba0*/  IMAD R14, R17, 0x21, R14 ;  /* 0x00000021110e7824 */ /* 0x000fe200078e020e */
[----:B------:R-:W-:Y:S01]  /*3bb0*/  LEA R16, R16, UR4, 0x2 ;  /* 0x0000000410107c11 */ /* 0x000fe2000f8e10ff */
[----:B------:R-:W-:Y:S01]  /*3bc0*/  IMAD R23, R33, UR5, R23 ;  /* 0x0000000521177c24 */ /* 0x000fe2000f8e0217 */
[----:B------:R-:W-:Y:S01]  /*3bd0*/  STS [R10], R27 ;  /* 0x0000001b0a007388 */ /* 0x000fe20000000800 */
[----:B------:R-:W-:Y:S01]  /*3be0*/  IMAD.WIDE.U32 R32, R32, UR5, RZ ;  /* 0x0000000520207c25 */ /* 0x000fe2000f8e00ff */
[----:B------:R-:W-:-:S03]  /*3bf0*/  LEA R14, R14, UR4, 0x2 ;  /* 0x000000040e0e7c11 */ /* 0x000fc6000f8e10ff */
[----:B-1----:R-:W-:Y:S01]  /*3c00*/  FADD R38, R38, R3 ;  /* 0x0000000326267221 */ /* 0x002fe20000000000 */
[----:B------:R-:W-:Y:S01]  /*3c10*/  FMNMX R7, |R7|, R22, !PT ;  /* 0x0000001607077209 */ /* 0x000fe20007800200 */
[----:B------:R-:W-:Y:S01]  /*3c20*/  IMAD.IADD R23, R33, 0x1, R23 ;  /* 0x0000000121177824 */ /* 0x000fe200078e0217 */
[C---:B--2---:R-:W-:Y:S01]  /*3c30*/  LEA R21, P0, R32.reuse, UR6, 0x5 ;  /* 0x0000000620157c11 */ /* 0x044fe2000f8028ff */
[----:B------:R-:W-:Y:S01]  /*3c40*/  IMAD R30, R17, 0x21, R42 ;  /* 0x00000021111e7824 */ /* 0x000fe200078e022a */
[----:B------:R0:W-:Y:S01]  /*3c50*/  STS [R14], R9 ;  /* 0x000000090e007388 */ /* 0x0001e20000000800 */
[----:B----4-:R-:W-:Y:S01]  /*3c60*/  FADD R39, R39, R36 ;  /* 0x0000002427277221 */ /* 0x010fe20000000000 */
[----:B------:R-:W-:Y:S02]  /*3c70*/  LOP3.LUT R21, RZ, R21, RZ, 0x33, !PT ;  /* 0x00000015ff157212 */ /* 0x000fe400078e33ff */
[----:B------:R-:W-:Y:S01]  /*3c80*/  LEA.HI.X R32, R32, UR7, R23, 0x5, P0 ;  /* 0x0000000720207c11 */ /* 0x000fe200080f2c17 */
[----:B------:R1:W-:Y:S01]  /*3c90*/  STS [R16], R26 ;  /* 0x0000001a10007388 */ /* 0x0003e20000000800 */
[----:B------:R-:W-:Y:S01]  /*3ca0*/  LEA R34, P1, R34, R21, 0x5 ;  /* 0x0000001522227211 */ /* 0x000fe200078228ff */
[----:B------:R-:W-:Y:S01]  /*3cb0*/  ULDC.64 UR6, c[0x0][0x260] ;  /* 0x0000980000067ab9 */ /* 0x000fe20000000a00 */
[----:B------:R-:W-:Y:S01]  /*3cc0*/  LOP3.LUT R21, RZ, R32, RZ, 0x33, !PT ;  /* 0x00000020ff157212 */ /* 0x000fe200078e33ff */
[----:B------:R-:W-:Y:S01]  /*3cd0*/  ULOP3.LUT UR5, UR6, 0xfffffffe, URZ, 0xc0, !UPT ;  /* 0xfffffffe06057892 */ /* 0x000fe2000f8ec03f */
[----:B------:R-:W-:-:S02]  /*3ce0*/  ISETP.GT.U32.AND P0, PT, R34, -0x21, PT ;  /* 0xffffffdf2200780c */ /* 0x000fc40003f04070 */
[----:B------:R-:W-:Y:S01]  /*3cf0*/  LEA R30, R30, UR4, 0x2 ;  /* 0x000000041e1e7c11 */ /* 0x000fe2000f8e10ff */
[----:B------:R-:W-:Y:S01]  /*3d00*/  IMAD.X R21, RZ, RZ, R21, P1 ;  /* 0x000000ffff157224 */ /* 0x000fe200008e0615 */
[----:B0-----:R-:W-:-:S03]  /*3d10*/  MOV R9, UR7 ;  /* 0x0000000700097c02 */ /* 0x001fc60008000f00 */
[----:B------:R1:W-:Y:S01]  /*3d20*/  STS [R30], R47 ;  /* 0x0000002f1e007388 */ /* 0x0003e20000000800 */
[----:B------:R-:W-:Y:S01]  /*3d30*/  BAR.SYNC.DEFER_BLOCKING 0x0 ;  /* 0x0000000000007b1d */ /* 0x000fe20000010000 */
[----:B------:R-:W-:-:S04]  /*3d40*/  ISETP.GT.U32.AND.EX P0, PT, R21, -0x1, PT, P0 ;  /* 0xffffffff1500780c */ /* 0x000fc80003f04100 */
[----:B------:R-:W-:Y:S02]  /*3d50*/  SEL R20, R34, 0xffffffdf, P0 ;  /* 0xffffffdf22147807 */ /* 0x000fe40000000000 */
[----:B------:R-:W-:Y:S02]  /*3d60*/  ISETP.GE.U32.AND P0, PT, R5, R8, PT ;  /* 0x000000080500720c */ /* 0x000fe40003f06070 */
[----:B------:R-:W-:-:S05]  /*3d70*/  LOP3.LUT R20, RZ, R20, RZ, 0x33, !PT ;  /* 0x00000014ff147212 */ /* 0x000fca00078e33ff */
[----:B------:R-:W-:-:S06]  /*3d80*/  IMAD.IADD R19, R20, 0x1, -R5 ;  /* 0x0000000114137824 */ /* 0x000fcc00078e0a05 */
[----:B-1----:R-:W-:Y:S05]  /*3d90*/  @P0 BRA `(.L_x_15347) ;  /* 0x0000000400c80947 */ /* 0x002fea0003800000 */
[----:B------:R-:W-:Y:S01]  /*3da0*/  IADD3 R22, R19, -0x1, RZ ;  /* 0xffffffff13167810 */ /* 0x000fe20007ffe0ff */
[----:B------:R-:W-:Y:S01]  /*3db0*/  IMAD.U32 R20, RZ, RZ, UR6 ;  /* 0x00000006ff147e24 */ /* 0x000fe2000f8e00ff */
[--C-:B------:R-:W-:Y:S01]  /*3dc0*/  SHF.R.U32.HI R3, RZ, 0x1, R9.reuse ;  /* 0x00000001ff037819 */ /* 0x100fe20000011609 */
[----:B------:R-:W-:Y:S01]  /*3dd0*/  BSSY B1, `(.L_x_15348) ;  /* 0x0000045000017945 */ /* 0x000fe20003800000 */
[----:B------:R-:W-:Y:S01]  /*3de0*/  ISETP.GE.U32.AND P2, PT, R22, 0x3, PT ;  /* 0x000000031600780c */ /* 0x000fe20003f46070 */
[----:B------:R-:W-:Y:S01]  /*3df0*/  IMAD.MOV.U32 R34, RZ, RZ, RZ ;  /* 0x000000ffff227224 */ /* 0x000fe200078e00ff */
[----:B------:R-:W-:Y:S01]  /*3e00*/  SHF.R.U64 R21, R20, 0x1, R9 ;  /* 0x0000000114157819 */ /* 0x000fe20000001209 */
[----:B------:R-:W-:Y:S01]  /*3e10*/  IMAD R3, R3, R4, RZ ;  /* 0x0000000403037224 */ /* 0x000fe200078e02ff */
[----:B------:R-:W-:Y:S01]  /*3e20*/  LOP3.LUT R32, R19, 0x3, RZ, 0xc0, !PT ;  /* 0x0000000313207812 */ /* 0x000fe200078ec0ff */
[----:B------:R-:W-:Y:S01]  /*3e30*/  IMAD.MOV.U32 R36, RZ, RZ, R5 ;  /* 0x000000ffff247224 */ /* 0x000fe200078e0005 */
[----:B------:R-:W-:Y:S01]  /*3e40*/  MOV R33, R2 ;  /* 0x0000000200217202 */ /* 0x000fe20000000f00 */
[----:B------:R-:W-:Y:S01]  /*3e50*/  IMAD.WIDE.U32 R20, R21, R4, RZ ;  /* 0x0000000415147225 */ /* 0x000fe200078e00ff */
[----:B------:R-:W-:-:S03]  /*3e60*/  ISETP.NE.AND P1, PT, R32, RZ, PT ;  /* 0x000000ff2000720c */ /* 0x000fc60003f25270 */
[----:B------:R-:W-:Y:S02]  /*3e70*/  IMAD.IADD R44, R21, 0x1, R3 ;  /* 0x00000001152c7824 */ /* 0x000fe400078e0203 */
[----:B------:R-:W-:Y:S01]  /*3e80*/  IMAD.MOV.U32 R42, RZ, RZ, R20 ;  /* 0x000000ffff2a7224 */ /* 0x000fe200078e0014 */
[----:B------:R-:W-:Y:S07]  /*3e90*/  @!P2 BRA `(.L_x_15349) ;  /* 0x0000000000e0a947 */ /* 0x000fee0003800000 */
[----:B------:R-:W0:Y:S01]  /*3ea0*/  LDC R9, c[0x0][0x264] ;  /* 0x00009900ff097b82 */ /* 0x000e220000000800 */
[----:B------:R-:W-:Y:S01]  /*3eb0*/  MOV R33, R2 ;  /* 0x0000000200217202 */ /* 0x000fe20000000f00 */
[----:B------:R-:W-:Y:S01]  /*3ec0*/  IMAD.IADD R31, R19, 0x1, -R32 ;  /* 0x00000001131f7824 */ /* 0x000fe200078e0a20 */
[----:B------:R-:W-:Y:S01]  /*3ed0*/  MOV R36, R5 ;  /* 0x0000000500247202 */ /* 0x000fe20000000f00 */
[----:B------:R-:W-:-:S07]  /*3ee0*/  IMAD.MOV.U32 R34, RZ, RZ, RZ ;  /* 0x000000ffff227224 */ /* 0x000fce00078e00ff */
.L_x_15350:
[C---:B-1----:R-:W-:Y:S01]  /*3ef0*/  LOP3.LUT R3, R33.reuse, 0x1f, RZ, 0xc0, !PT ;  /* 0x0000001f21037812 */ /* 0x042fe200078ec0ff */
        /* <DEDUP_REMOVED lines=39> */
[----:B------:R-:W-:-:S03]  /*4170*/  IADD3 R42, P2, R42, UR5, RZ ;  /* 0x000000052a2a7c10 */ /* 0x000fc6000ff5e0ff */
[----:B--2---:R-:W-:Y:S01]  /*4180*/  @!P4 IMAD.X R27, RZ, RZ, R44, P6 ;  /* 0x000000ffff1bc224 */ /* 0x004fe200030e062c */
[C---:B------:R-:W-:Y:S01]  /*4190*/  @!P4 LEA R26, P6, R36.reuse, R13, 0x2 ;  /* 0x0000000d241ac211 */ /* 0x040fe200078c10ff */
[----:B0-----:R1:W-:Y:S01]  /*41a0*/  @!P3 STG.E desc[UR10][R20.64], R41 ;  /* 0x000000291400b986 */ /* 0x0013e2000c10190a */
[----:B------:R-:W-:Y:S02]  /*41b0*/  ISETP.NE.AND P3, PT, R31, RZ, PT ;  /* 0x000000ff1f00720c */ /* 0x000fe40003f65270 */
[----:B------:R-:W-:Y:S01]  /*41c0*/  @!P4 LEA.HI.X R27, R36, R15, R27, 0x2, P6 ;  /* 0x0000000f241bc211 */ /* 0x000fe200030f141b */
[----:B------:R1:W-:Y:S01]  /*41d0*/  @!P5 STG.E desc[UR10][R22.64], R43 ;  /* 0x0000002b1600d986 */ /* 0x0003e2000c10190a */
[----:B------:R-:W-:Y:S01]  /*41e0*/  IMAD.IADD R36, R5, 0x1, R34 ;  /* 0x0000000105247824 */ /* 0x000fe200078e0222 */
[----:B------:R-:W-:Y:S02]  /*41f0*/  IADD3.X R44, R44, R9, RZ, P2, !PT ;  /* 0x000000092c2c7210 */ /* 0x000fe400017fe4ff */
[----:B---3--:R1:W-:Y:S06]  /*4200*/  @!P4 STG.E desc[UR10][R26.64], R47 ;  /* 0x0000002f1a00c986 */ /* 0x0083ec000c10190a */
[----:B------:R-:W-:Y:S05]  /*4210*/  @P3 BRA `(.L_x_15350) ;  /* 0xfffffffc00343947 */ /* 0x000fea000383ffff */
.L_x_15349:
[----:B------:R-:W-:Y:S05]  /*4220*/  BSYNC B1 ;  /* 0x0000000000017941 */ /* 0x000fea0003800000 */
.L_x_15348:
        /* <DEDUP_REMOVED lines=15> */
.L_x_15352:
[----:B------:R-:W-:Y:S05]  /*4320*/  BSYNC B1 ;  /* 0x0000000000017941 */ /* 0x000fea0003800000 */
.L_x_15351:
        /* <DEDUP_REMOVED lines=25> */
.L_x_15347:
[----:B------:R-:W-:Y:S05]  /*44c0*/  BSYNC B0 ;  /* 0x0000000000007941 */ /* 0x000fea0003800000 */
.L_x_15346:
[----:B------:R-:W-:Y:S01]  /*44d0*/  BAR.SYNC.DEFER_BLOCKING 0x0 ;  /* 0x0000000000007b1d */ /* 0x000fe20000010000 */
[----:B012---:R-:W-:Y:S02]  /*44e0*/  LOP3.LUT R21, R4, 0x1, RZ, 0xfc, !PT ;  /* 0x0000000104157812 */ /* 0x007fe400078efcff */
[----:B------:R-:W-:-:S03]  /*44f0*/  SHF.R.U32.HI R4, RZ, 0x1, R9 ;  /* 0x00000001ff047819 */ /* 0x000fc60000011609 */
[----:B------:R-:W-:Y:S01]  /*4500*/  ULDC UR6, c[0x0][0x260] ;  /* 0x0000980000067ab9 */ /* 0x000fe20000000800 */
[----:B------:R-:W-:Y:S01]  /*4510*/  BSSY B0, `(.L_x_15353) ;  /* 0x0000079000007945 */ /* 0x000fe20003800000 */
[----:B------:R-:W-:-:S05]  /*4520*/  IMAD.U32 R2, RZ, RZ, UR6 ;  /* 0x00000006ff027e24 */ /* 0x000fca000f8e00ff */
        /* <DEDUP_REMOVED lines=11> */
[----:B------:R-:W-:Y:S01]  /*45e0*/  BSSY B1, `(.L_x_15355) ;  /* 0x0000042000017945 */ /* 0x000fe20003800000 */
[----:B------:R-:W-:Y:S01]  /*45f0*/  MOV R26, R2 ;  /* 0x00000002001a7202 */ /* 0x000fe20000000f00 */
[----:B-1----:R-:W-:Y:S01]  /*4600*/  IMAD.MOV.U32 R30, RZ, RZ, R10 ;  /* 0x000000ffff1e7224 */ /* 0x002fe200078e000a */
[----:B------:R-:W-:Y:S01]  /*4610*/  ISETP.GE.U32.AND P1, PT, R3, 0x3, PT ;  /* 0x000000030300780c */ /* 0x000fe20003f26070 */
[----:B------:R-:W-:Y:S01]  /*4620*/  IMAD.MOV.U32 R14, RZ, RZ, RZ ;  /* 0x000000ffff0e7224 */ /* 0x000fe200078e00ff */
[----:B------:R-:W-:Y:S02]  /*4630*/  ISETP.NE.AND P0, PT, R4, RZ, PT ;  /* 0x000000ff0400720c */ /* 0x000fe40003f05270 */
[----:B------:R-:W-:-:S09]  /*4640*/  MOV R16, R5 ;  /* 0x0000000500107202 */ /* 0x000fd20000000f00 */
[----:B------:R-:W-:Y:S05]  /*4650*/  @!P1 BRA `(.L_x_15356) ;  /* 0x0000000000e89947 */ /* 0x000fea0003800000 */
[----:B------:R-:W0:Y:S01]  /*4660*/  S2R R3, SR_TID.X ;  /* 0x0000000000037919 */ /* 0x000e220000002100 */
[----:B------:R-:W1:Y:S01]  /*4670*/  LDC R32, c[0x0][0x264] ;  /* 0x00009900ff207b82 */ /* 0x000e620000000800 */
[----:B------:R-:W-:Y:S01]  /*4680*/  IMAD.IADD R19, R19, 0x1, -R4 ;  /* 0x0000000113137824 */ /* 0x000fe200078e0a04 */
[----:B------:R-:W-:Y:S01]  /*4690*/  MOV R16, R5 ;  /* 0x0000000500107202 */ /* 0x000fe20000000f00 */
[----:B------:R-:W-:Y:S02]  /*46a0*/  IMAD.MOV.U32 R14, RZ, RZ, RZ ;  /* 0x000000ffff0e7224 */ /* 0x000fe400078e00ff */
[----:B0-----:R-:W-:-:S07]  /*46b0*/  IMAD.IADD R40, R3, 0x1, -R0 ;  /* 0x0000000103287824 */ /* 0x001fce00078e0a00 */
.L_x_15357:
[C---:B------:R-:W-:Y:S01]  /*46c0*/  LOP3.LUT R9, R40.reuse, 0x1f, RZ, 0xc0, !PT ;  /* 0x0000001f28097812 */ /* 0x040fe200078ec0ff */
[C---:B0-----:R-:W-:Y:S01]  /*46d0*/  VIADD R2, R40.reuse, 0xffffffff ;  /* 0xffffffff28027836 */ /* 0x041fe20000000000 */
[C---:B------:R-:W-:Y:S01]  /*46e0*/  IADD3 R3, R40.reuse, 0x1d, RZ ;  /* 0x0000001d28037810 */ /* 0x040fe20007ffe0ff */
[----:B------:R-:W-:Y:S01]  /*46f0*/  VIADD R40, R40, 0x1e ;  /* 0x0000001e28287836 */ /* 0x000fe20000000000 */
[-C--:B------:R-:W-:Y:S01]  /*4700*/  ISETP.GE.U32.AND P4, PT, R9, R6.reuse, PT ;  /* 0x000000060900720c */ /* 0x080fe20003f86070 */
[----:B------:R-:W-:Y:S01]  /*4710*/  VIADD R19, R19, 0xfffffffc ;  /* 0xfffffffc13137836 */ /* 0x000fe20000000000 */
[----:B------:R-:W-:Y:S01]  /*4720*/  LOP3.LUT R11, R2, 0x1f, RZ, 0xc0, !PT ;  /* 0x0000001f020b7812 */ /* 0x000fe200078ec0ff */
[----:B------:R-:W-:Y:S01]  /*4730*/  IMAD R2, R17, 0x21, R16 ;  /* 0x0000002111027824 */ /* 0x000fe200078e0210 */
[----:B------:R-:W-:Y:S01]  /*4740*/  LOP3.LUT R21, R40, 0x1f, RZ, 0xc0, !PT ;  /* 0x0000001f28157812 */ /* 0x000fe200078ec0ff */
[----:B------:R-:W-:Y:S01]  /*4750*/  VIADD R14, R14, 0x4 ;  /* 0x000000040e0e7836 */ /* 0x000fe20000000000 */
[----:B------:R-:W-:-:S02]  /*4760*/  ISETP.GE.U32.AND P3, PT, R11, R6, PT ;  /* 0x000000060b00720c */ /* 0x000fc40003f66070 */
[-C--:B------:R-:W-:Y:S02]  /*4770*/  ISETP.GE.U32.AND P2, PT, R21, R6.reuse, PT ;  /* 0x000000061500720c */ /* 0x080fe40003f46070 */
[----:B------:R-:W-:Y:S02]  /*4780*/  LOP3.LUT R35, R3, 0x1f, RZ, 0xc0, !PT ;  /* 0x0000001f03237812 */ /* 0x000fe400078ec0ff */
[----:B------:R-:W-:Y:S02]  /*4790*/  LEA R22, R2, UR4, 0x2 ;  /* 0x0000000402167c11 */ /* 0x000fe4000f8e10ff */
[C---:B------:R-:W-:Y:S01]  /*47a0*/  ISETP.GE.U32.AND P1, PT, R35.reuse, R6, PT ;  /* 0x000000062300720c */ /* 0x040fe20003f26070 */
[----:B------:R-:W-:Y:S01]  /*47b0*/  VIADD R40, R35, 0x1f ;  /* 0x0000001f23287836 */ /* 0x000fe20000000000 */
[----:B------:R-:W-:Y:S01]  /*47c0*/  @!P4 IADD3 R10, P6, R9, R26, RZ ;  /* 0x0000001a090ac210 */ /* 0x000fe20007fde0ff */
[----:B------:R-:W0:Y:S01]  /*47d0*/  @!P4 LDS R25, [R22] ;  /* 0x000000001619c984 */ /* 0x000e220000000800 */
[----:B------:R-:W-:Y:S01]  /*47e0*/  IADD3 R26, P5, R26, UR5, RZ ;  /* 0x000000051a1a7c10 */ /* 0x000fe2000ffbe0ff */
[----:B-1----:R-:W-:Y:S01]  /*47f0*/  IMAD.MOV.U32 R9, RZ, RZ, R32 ;  /* 0x000000ffff097224 */ /* 0x002fe200078e0020 */
[----:B------:R-:W-:Y:S01]  /*4800*/  @!P4 IADD3.X R3, RZ, R30, RZ, P6, !PT ;  /* 0x0000001eff03c210 */ /* 0x000fe200037fe4ff */
[----:B------:R-:W1:Y:S01]  /*4810*/  @!P3 LDS R27, [R22+0x4] ;  /* 0x00000400161bb984 */ /* 0x000e620000000800 */
[----:B------:R-:W-:Y:S01]  /*4820*/  @!P4 LEA R2, P6, R10, R13, 0x2 ;  /* 0x0000000d0a02c211 */ /* 0x000fe200078c10ff */
[----:B------:R-:W-:Y:S01]  /*4830*/  IMAD.X R30, R30, 0x1, R9, P5 ;  /* 0x000000011e1e7824 */ /* 0x000fe200028e0609 */
[----:B------:R-:W-:Y:S01]  /*4840*/  @!P3 IADD3 R16, P5, R11, R26, RZ ;  /* 0x0000001a0b10b210 */ /* 0x000fe20007fbe0ff */
[----:B------:R-:W2:Y:S01]  /*4850*/  @!P2 LDS R31, [R22+0x8] ;  /* 0x00000800161fa984 */ /* 0x000ea20000000800 */
[----:B------:R-:W-:-:S02]  /*4860*/  @!P4 LEA.HI.X R3, R10, R15, R3, 0x2, P6 ;  /* 0x0000000f0a03c211 */ /* 0x000fc400030f1403 */
[----:B------:R-:W-:Y:S01]  /*4870*/  IADD3 R26, P6, R26, UR5, RZ ;  /* 0x000000051a1a7c10 */ /* 0x000fe2000ffde0ff */
[----:B------:R3:W4:Y:S01]  /*4880*/  @!P1 LDS R33, [R22+0xc] ;  /* 0x00000c0016219984 */ /* 0x0007220000000800 */
[----:B------:R-:W-:Y:S01]  /*4890*/  @!P3 IMAD.X R11, RZ, RZ, R30, P5 ;  /* 0x000000ffff0bb224 */ /* 0x000fe200028e061e */
[----:B------:R-:W-:Y:S02]  /*48a0*/  @!P3 LEA R10, P5, R16, R13, 0x2 ;  /* 0x0000000d100ab211 */ /* 0x000fe400078a10ff */
[----:B------:R-:W-:Y:S02]  /*48b0*/  IADD3.X R30, R30, R9, RZ, P6, !PT ;  /* 0x000000091e1e7210 */ /* 0x000fe400037fe4ff */
[----:B------:R-:W-:Y:S02]  /*48c0*/  @!P3 LEA.HI.X R11, R16, R15, R11, 0x2, P5 ;  /* 0x0000000f100bb211 */ /* 0x000fe400028f140b */
[----:B------:R-:W-:Y:S02]  /*48d0*/  @!P2 IADD3 R16, P5, R21, R26, RZ ;  /* 0x0000001a1510a210 */ /* 0x000fe40007fbe0ff */
[----:B------:R-:W-:-:S03]  /*48e0*/  IADD3 R26, P6, R26, UR5, RZ ;  /* 0x000000051a1a7c10 */ /* 0x000fc6000ffde0ff */
[----:B------:R-:W-:Y:S01]  /*48f0*/  @!P2 IMAD.X R21, RZ, RZ, R30, P5 ;  /* 0x000000ffff15a224 */ /* 0x000fe200028e061e */
[----:B------:R-:W-:Y:S01]  /*4900*/  @!P2 LEA R20, P5, R16, R13, 0x2 ;  /* 0x0000000d1014a211 */ /* 0x000fe200078a10ff */
[----:B------:R-:W-:-:S03]  /*4910*/  IMAD.X R30, R30, 0x1, R9, P6 ;  /* 0x000000011e1e7824 */ /* 0x000fc600030e0609 */
[----:B------:R-:W-:Y:S02]  /*4920*/  @!P2 LEA.HI.X R21, R16, R15, R21, 0x2, P5 ;  /* 0x0000000f1015a211 */ /* 0x000fe400028f1415 */
[----:B------:R-:W-:-:S04]  /*4930*/  @!P1 IADD3 R16, P5, R35, R26, RZ ;  /* 0x0000001a23109210 */ /* 0x000fc80007fbe0ff */
[----:B------:R-:W-:Y:S02]  /*4940*/  @!P1 IADD3.X R23, RZ, R30, RZ, P5, !PT ;  /* 0x0000001eff179210 */ /* 0x000fe40002ffe4ff */
[C---:B---3--:R-:W-:Y:S01]  /*4950*/  @!P1 LEA R22, P5, R16.reuse, R13, 0x2 ;  /* 0x0000000d10169211 */ /* 0x048fe200078a10ff */
[----:B0-----:R0:W-:Y:S03]  /*4960*/  @!P4 STG.E desc[UR10][R2.64], R25 ;  /* 0x000000190200c986 */ /* 0x0011e6000c10190a */
[----:B------:R-:W-:Y:S01]  /*4970*/  @!P1 LEA.HI.X R23, R16, R15, R23, 0x2, P5 ;  /* 0x0000000f10179211 */ /* 0x000fe200028f1417 */
[----:B-1----:R0:W-:Y:S01]  /*4980*/  @!P3 STG.E desc[UR10][R10.64], R27 ;  /* 0x0000001b0a00b986 */ /* 0x0021e2000c10190a */
[----:B------:R-:W-:-:S03]  /*4990*/  IADD3 R16, R5, R14, RZ ;  /* 0x0000000e05107210 */ /* 0x000fc60007ffe0ff */
[----:B--2---:R0:W-:Y:S01]  /*49a0*/  @!P2 STG.E desc[UR10][R20.64], R31 ;  /* 0x0000001f1400a986 */ /* 0x0041e2000c10190a */
[----:B------:R-:W-:-:S03]  /*49b0*/  ISETP.NE.AND P2, PT, R19, RZ, PT ;  /* 0x000000ff1300720c */ /* 0x000fc60003f45270 */
[----:B----4-:R0:W-:Y:S01]  /*49c0*/  @!P1 STG.E desc[UR10][R22.64], R33 ;  /* 0x0000002116009986 */ /* 0x0101e2000c10190a */
[----:B------:R-:W-:-:S05]  /*49d0*/  IADD3 R26, P1, R26, UR5, RZ ;  /* 0x000000051a1a7c10 */ /* 0x000fca000ff3e0ff */
[----:B------:R-:W-:-:S04]  /*49e0*/  IMAD.X R30, R30, 0x1, R9, P1 ;  /* 0x000000011e1e7824 */ /* 0x000fc800008e0609 */
[----:B------:R-:W-:Y:S05]  /*49f0*/  @P2 BRA `(.L_x_15357) ;  /* 0xfffffffc00302947 */ /* 0x000fea000383ffff */
.L_x_15356:
[----:B------:R-:W-:Y:S05]  /*4a00*/  BSYNC B1 ;  /* 0x0000000000017941 */ /* 0x000fea0003800000 */
.L_x_15355:
        /* <DEDUP_REMOVED lines=15> */
.L_x_15359:
[----:B------:R-:W-:Y:S05]  /*4b00*/  BSYNC B1 ;  /* 0x0000000000017941 */ /* 0x000fea0003800000 */
.L_x_15358:
        /* <DEDUP_REMOVED lines=25> */
.L_x_15354:
[----:B------:R-:W-:Y:S05]  /*4ca0*/  BSYNC B0 ;  /* 0x0000000000007941 */ /* 0x000fea0003800000 */
.L_x_15353:
[----:B0-2---:R-:W0:Y:S01]  /*4cb0*/  S2R R2, SR_TID.X ;  /* 0x0000000000027919 */ /* 0x005e220000002100 */
[----:B------:R-:W-:Y:S01]  /*4cc0*/  BSSY B0, `(.L_x_15360) ;  /* 0x0000026000007945 */ /* 0x000fe20003800000 */
[----:B------:R-:W-:Y:S01]  /*4cd0*/  BAR.SYNC.DEFER_BLOCKING 0x0 ;  /* 0x0000000000007b1d */ /* 0x000fe20000010000 */
[----:B0-----:R-:W-:Y:S02]  /*4ce0*/  SHF.R.U32.HI R19, RZ, 0x5, R2 ;  /* 0x00000005ff137819 */ /* 0x001fe40000011602 */
[----:B------:R-:W-:Y:S02]  /*4cf0*/  SHF.L.U32 R3, R2, 0x3, RZ ;  /* 0x0000000302037819 */ /* 0x000fe400000006ff */
[----:B------:R-:W-:-:S03]  /*4d00*/  LOP3.LUT P0, RZ, R19, 0x7, RZ, 0xc0, !PT ;  /* 0x0000000713ff7812 */ /* 0x000fc6000780c0ff */
[----:B------:R0:W-:Y:S01]  /*4d10*/  STS.64 [R3+UR4], R38 ;  /* 0x0000002603007988 */ /* 0x0001e20008000a04 */
[----:B------:R-:W-:Y:S09]  /*4d20*/  BAR.SYNC.DEFER_BLOCKING 0x0 ;  /* 0x0000000000007b1d */ /* 0x000ff20000010000 */
[----:B------:R-:W-:Y:S05]  /*4d30*/  @P0 BRA `(.L_x_15361) ;  /* 0x0000000000780947 */ /* 0x000fea0003800000 */
[----:B-1----:R-:W1:Y:S01]  /*4d40*/  LDS.64 R10, [R3+UR4+0x100] ;  /* 0x00010004030a7984 */ /* 0x002e620008000a00 */
        /* <DEDUP_REMOVED lines=20> */
[----:B------:R-:W-:Y:S02]  /*4e90*/  FADD R6, R6, R21 ;  /* 0x0000001506067221 */ /* 0x000fe40000000000 */
[----:B------:R-:W-:-:S02]  /*4ea0*/  @!P0 IMAD.X R11, RZ, RZ, R18, P1 ;  /* 0x000000ffff0b8224 */ /* 0x000fc400008e0612 */
[----:B-----5:R-:W-:Y:S01]  /*4eb0*/  FADD R13, R13, R22 ;  /* 0x000000160d0d7221 */ /* 0x020fe20000000000 */
[----:B------:R-:W-:-:S03]  /*4ec0*/  FADD R6, R6, R23 ;  /* 0x0000001706067221 */ /* 0x000fc60000000000 */
[----:B------:R-:W-:Y:S01]  /*4ed0*/  FADD R13, R13, R8 ;  /* 0x000000080d0d7221 */ /* 0x000fe20000000000 */
[----:B------:R-:W-:-:S03]  /*4ee0*/  FADD R6, R6, R9 ;  /* 0x0000000906067221 */ /* 0x000fc60000000000 */
[----:B------:R-:W-:Y:S01]  /*4ef0*/  FADD R4, R13, R4 ;  /* 0x000000040d047221 */ /* 0x000fe20000000000 */
[----:B------:R-:W-:-:S05]  /*4f00*/  FADD R5, R6, R5 ;  /* 0x0000000506057221 */ /* 0x000fca0000000000 */
[----:B------:R2:W-:Y:S02]  /*4f10*/  @!P0 STG.E.64 desc[UR10][R10.64], R4 ;  /* 0x000000040a008986 */ /* 0x0005e4000c101b0a */
.L_x_15361:
[----:B------:R-:W-:Y:S05]  /*4f20*/  BSYNC B0 ;  /* 0x0000000000007941 */ /* 0x000fea0003800000 */
.L_x_15360:
[----:B------:R-:W-:Y:S02]  /*4f30*/  ULDC.64 UR4, c[0x0][0x238] ;  /* 0x00008e0000047ab9 */ /* 0x000fe40000000a00 */
[----:B------:R-:W-:-:S04]  /*4f40*/  ISETP.NE.U32.AND P0, PT, RZ, UR4, PT ;  /* 0x00000004ff007c0c */ /* 0x000fc8000bf05070 */
[----:B------:R-:W-:-:S13]  /*4f50*/  ISETP.NE.AND.EX P0, PT, RZ, UR5, PT, P0 ;  /* 0x00000005ff007c0c */ /* 0x000fda000bf05300 */
[----:B------:R-:W-:Y:S05]  /*4f60*/  @!P0 BRA `(.L_x_15362) ;  /* 0x0000000000ac8947 */ /* 0x000fea0003800000 */
[----:B--2---:R-:W2:Y:S01]  /*4f70*/  SHFL.DOWN PT, R4, R7, 0x10, 0x1f ;  /* 0x0a001f0007047f89 */ /* 0x004ea200000e0000 */
[----:B------:R-:W-:Y:S01]  /*4f80*/  LOP3.LUT P0, RZ, R2, 0x1f, RZ, 0xc0, !PT ;  /* 0x0000001f02ff7812 */ /* 0x000fe2000780c0ff */
[----:B------:R-:W-:-:S12]  /*4f90*/  BSSY B0, `(.L_x_15363) ;  /* 0x0000022000007945 */ /* 0x000fd80003800000 */
[----:B------:R-:W3:Y:S01]  /*4fa0*/  @!P0 S2R R10, SR_CgaCtaId ;  /* 0x00000000000a8919 */ /* 0x000ee20000008800 */
[----:B--2---:R-:W-:Y:S02]  /*4fb0*/  FMNMX R4, R7, R4, !PT ;  /* 0x0000000407047209 */ /* 0x004fe40007800000 */
[----:B------:R-:W-:-:S03]  /*4fc0*/  @!P0 MOV R7, 0x400 ;  /* 0x0000040000078802 */ /* 0x000fc60000000f00 */
[----:B0-----:R-:W0:Y:S01]  /*4fd0*/  SHFL.DOWN PT, R3, R4, 0x8, 0x1f ;  /* 0x09001f0004037f89 */ /* 0x001e2200000e0000 */
[----:B---3--:R-:W-:-:S05]  /*4fe0*/  @!P0 LEA R7, R10, R7, 0x18 ;  /* 0x000000070a078211 */ /* 0x008fca00078ec0ff */
        /* <DEDUP_REMOVED lines=27> */
.L_x_15372:
[----:B--2---:R-:W-:-:S07]  /*51a0*/  FMNMX R3, R4, R5, !PT ;  /* 0x0000000504037209 */ /* 0x004fce0007800000 */
.L_x_15364:
[----:B------:R-:W-:Y:S05]  /*51b0*/  BSYNC B0 ;  /* 0x0000000000007941 */ /* 0x000fea0003800000 */
.L_x_15363:
[----:B------:R-:W-:Y:S01]  /*51c0*/  ISETP.NE.AND P0, PT, R2, RZ, PT ;  /* 0x000000ff0200720c */ /* 0x000fe20003f05270 */
[----:B------:R-:W-:-:S12]  /*51d0*/  BSSY B0, `(.L_x_15362) ;  /* 0x0000004000007945 */ /* 0x000fd80003800000 */
[----:B------:R-:W-:Y:S05]  /*51e0*/  @P0 BRA `(.L_x_15366) ;  /* 0x0000000000080947 */ /* 0x000fea0003800000 */
[----:B0-----:R-:W0:Y:S02]  /*51f0*/  LDC.64 R4, c[0x0][0x238] ;  /* 0x00008e00ff047b82 */ /* 0x001e240000000a00 */
[----:B0-----:R2:W-:Y:S02]  /*5200*/  REDG.E.MAX.S32.STRONG.GPU desc[UR10][R4.64], R3 ;  /* 0x000000030400798e */ /* 0x0015e4000d10e38a */
.L_x_15366:
[----:B------:R-:W-:Y:S05]  /*5210*/  BSYNC B0 ;  /* 0x0000000000007941 */ /* 0x000fea0003800000 */
.L_x_15362:
        /* <DEDUP_REMOVED lines=12> */
[----:B012---:R-:W-:Y:S05]  /*52e0*/  CALL.REL.NOINC `($__internal_395_$__cuda_sm20_rcp_rn_f32_slowpath) ;  /* 0x0000000400807944 */ /* 0x007fea0003c00000 */
[----:B------:R-:W-:Y:S05]  /*52f0*/  BRA `(.L_x_15368) ;  /* 0x0000000000107947 */ /* 0x000fea0003800000 */
.L_x_15367:
[----:B------:R-:W3:Y:S02]  /*5300*/  MUFU.RCP R55, R12 ;  /* 0x0000000c00377308 */ /* 0x000ee40000001000 */
[----:B---3--:R-:W-:-:S04]  /*5310*/  FFMA R0, R55, R12, -1 ;  /* 0xbf80000037007423 */ /* 0x008fc8000000000c */
[----:B------:R-:W-:-:S04]  /*5320*/  FADD.FTZ R0, -R0, -RZ ;  /* 0x800000ff00007221 */ /* 0x000fc80000010100 */
[----:B------:R-:W-:-:S07]  /*5330*/  FFMA R55, R55, R0, R55 ;  /* 0x0000000037377223 */ /* 0x000fce0000000037 */
.L_x_15368:
[----:B0-2---:R-:W0:Y:S02]  /*5340*/  LDC.64 R2, c[0x0][0x240] ;  /* 0x00009000ff027b82 */ /* 0x005e240000000a00 */
[----:B0-----:R-:W-:Y:S01]  /*5350*/  STG.E desc[UR10][R2.64], R55 ;  /* 0x0000003702007986 */ /* 0x001fe2000c10190a */
[----:B------:R-:W-:Y:S05]  /*5360*/  EXIT ;  /* 0x000000000000794d */ /* 0x000fea0003800000 */
.L_x_15365:
[----:B------:R-:W-:Y:S01]  /*5370*/  HFMA2.MMA R9, -RZ, RZ, 0, 1.847743988037109375e-06 ;  /* 0x0000001fff097435 */ /* 0x000fe200000001ff */
[----:B------:R-:W-:Y:S02]  /*5380*/  IMAD.MOV.U32 R7, RZ, RZ, 0x4 ;  /* 0x00000004ff077424 */ /* 0x000fe400078e00ff */
[----:B------:R-:W-:-:S08]  /*5390*/  IMAD.MOV.U32 R6, RZ, RZ, -0x1 ;  /* 0xffffffffff067424 */ /* 0x000fd000078e00ff */
[----:B012---:R-:W-:Y:S05]  /*53a0*/  WARPSYNC.COLLECTIVE R6, `(.L_x_15369) ;  /* 0x0000000006087348 */ /* 0x007fea0003c00000 */
[----:B--2---:R2:W3:Y:S02]  /*53b0*/  SHFL.DOWN P0, R5, R0, R7, R9 ;  /* 0x0800000700057389 */ /* 0x0044e40000000009 */
[----:B0123--:R-:W-:Y:S01]  /*53c0*/  ENDCOLLECTIVE ;  /* 0x000000000000791b */ /* 0x00ffe20003800000 */
.L_x_15369:
[----:B------:R-:W-:Y:S02]  /*53d0*/  IMAD.MOV.U32 R7, RZ, RZ, 0x2 ;  /* 0x00000002ff077424 */ /* 0x000fe400078e00ff */
[----:B------:R-:W-:-:S05]  /*53e0*/  IMAD.MOV.U32 R3, RZ, RZ, R5 ;  /* 0x000000ffff037224 */ /* 0x000fca00078e0005 */
[----:B------:R-:W-:-:S04]  /*53f0*/  FMNMX R3, R3, R0, !PT ;  /* 0x0000000003037209 */ /* 0x000fc80007800000 */
[----:B------:R-:W-:-:S07]  /*5400*/  MOV R0, R3 ;  /* 0x0000000300007202 */ /* 0x000fce0000000f00 */
[----:B------:R-:W-:Y:S05]  /*5410*/  WARPSYNC.COLLECTIVE R6, `(.L_x_15370) ;  /* 0x0000000006087348 */ /* 0x000fea0003c00000 */
[----:B------:R0:W1:Y:S02]  /*5420*/  SHFL.DOWN P0, R5, R0, R7, R9 ;  /* 0x0800000700057389 */ /* 0x0000640000000009 */
[----:B01----:R-:W-:Y:S01]  /*5430*/  ENDCOLLECTIVE ;  /* 0x000000000000791b */ /* 0x003fe20003800000 */
.L_x_15370:
[----:B------:R-:W-:Y:S02]  /*5440*/  IMAD.MOV.U32 R7, RZ, RZ, 0x1 ;  /* 0x00000001ff077424 */ /* 0x000fe400078e00ff */
[----:B------:R-:W-:-:S05]  /*5450*/  IMAD.MOV.U32 R4, RZ, RZ, R5 ;  /* 0x000000ffff047224 */ /* 0x000fca00078e0005 */
[----:B------:R-:W-:-:S04]  /*5460*/  FMNMX R4, R3, R4, !PT ;  /* 0x0000000403047209 */ /* 0x000fc80007800000 */
[----:B------:R-:W-:-:S07]  /*5470*/  MOV R0, R4 ;  /* 0x0000000400007202 */ /* 0x000fce0000000f00 */
[----:B------:R-:W-:Y:S05]  /*5480*/  WARPSYNC.COLLECTIVE R6, `(.L_x_15371) ;  /* 0x0000000006087348 */ /* 0x000fea0003c00000 */
[----:B------:R0:W1:Y:S02]  /*5490*/  SHFL.DOWN P0, R5, R0, R7, R9 ;  /* 0x0800000700057389 */ /* 0x0000640000000009 */
[----:B01----:R-:W-:Y:S01]  /*54a0*/  ENDCOLLECTIVE ;  /* 0x000000000000791b */ /* 0x003fe20003800000 */
.L_x_15371:
[----:B------:R-:W-:Y:S05]  /*54b0*/  BRA `(.L_x_15372) ;  /* 0xfffffffc00387947 */ /* 0x000fea000383ffff */
        .weak           $__internal_394_$__cuda_sm20_div_u64
        .type           $__internal_394_$__cuda_sm20_div_u64,@function
        .size           $__internal_394_$__cuda_sm20_div_u64,($__internal_395_$__cuda_sm20_rcp_rn_f32_slowpath - $__internal_394_$__cuda_sm20_div_u64)
$__internal_394_$__cuda_sm20_div_u64:
        /* <DEDUP_REMOVED lines=66> */
[----:B------:R-:W-:Y:S06]  /*58e0*/  RET.REL.NODEC R4 `(_ZN18transformer_engine6detail38cast_transpose_fused_kernel_notalignedILb1ELb1ELb0EfNS_16CTDBiasDActParamI13__nv_bfloat16S3_S3_fEELi2ELi2ENS_5EmptyEXadL_ZNS_5dsiluIffEET_T0_RKS5_EEEEvT3_mmm) ;  /* 0xffffffa404c47950 */ /* 0x000fec0003c3ffff */
        .weak           $__internal_395_$__cuda_sm20_rcp_rn_f32_slowpath
        .type           $__internal_395_$__cuda_sm20_rcp_rn_f32_slowpath,@function
        .size           $__internal_395_$__cuda_sm20_rcp_rn_f32_slowpath,(.L_x_34880 - $__internal_395_$__cuda_sm20_rcp_rn_f32_slowpath)
$__internal_395_$__cuda_sm20_rcp_rn_f32_slowpath:
        /* <DEDUP_REMOVED lines=15> */
.L_x_15374:
        /* <DEDUP_REMOVED lines=33> */
.L_x_15376:
[----:B------:R0:W1:Y:S02]  /*5bf0*/  MUFU.RCP R55, R0 ;  /* 0x0000000000377308 */ /* 0x0000640000001000 */
.L_x_15375:
[----:B------:R-:W-:Y:S05]  /*5c00*/  BSYNC B0 ;  /* 0x0000000000007941 */ /* 0x000fea0003800000 */
.L_x_15373:
[----:B------:R-:W-:Y:S01]  /*5c10*/  MOV R56, R42 ;  /* 0x0000002a00387202 */ /* 0x000fe20000000f00 */
[----:B------:R-:W-:-:S04]  /*5c20*/  IMAD.MOV.U32 R57, RZ, RZ, 0x0 ;  /* 0x00000000ff397424 */ /* 0x000fc800078e00ff */
[----:B01----:R-:W-:Y:S05]  /*5c30*/  RET.REL.NODEC R56 `(_ZN18transformer_engine6detail38cast_transpose_fused_kernel_notalignedILb1ELb1ELb0EfNS_16CTDBiasDActParamI13__nv_bfloat16S3_S3_fEELi2ELi2ENS_5EmptyEXadL_ZNS_5dsiluIffEET_T0_RKS5_EEEEvT3_mmm) ;  /* 0xffffffa038f07950 */ /* 0x003fea0003c3ffff */
.L_x_15377:
        /* <DEDUP_REMOVED lines=12> */
.L_x_34880:


//--------------------- .text._ZN18transformer_engine6detail38cast_transpose_fused_kernel_notalignedILb1ELb1ELb0EfNS_16CTDBiasDActParamI13__nv_bfloat16S3_6__halffEELi2ELi2ENS_5EmptyEXadL_ZNS_5dsiluIffEET_T0_RKS6_EEEEvT3_mmm --------------------------
	.section	.text._ZN18transformer_engine6detail38cast_transpose_fused_kernel_notalignedILb1ELb1ELb0EfNS_16CTDBiasDActParamI13__nv_bfloat16S3_6__halffEELi2ELi2ENS_5EmptyEXadL_ZNS_5dsiluIffEET_T0_RKS6_EEEEvT3_mmm,"ax",@progbits
	.align	128
        .global         _ZN18transformer_engine6detail38cast_transpose_fused_kernel_notalignedILb1ELb1ELb0EfNS_16CTDBiasDActParamI13__nv_bfloat16S3_6__halffEELi2ELi2ENS_5EmptyEXadL_ZNS_5dsiluIffEET_T0_RKS6_EEEEvT3_mmm
        .type           _ZN18transformer_engine6detail38cast_transpose_fused_kernel_notalignedILb1ELb1ELb0EfNS_16CTDBiasDActParamI13__nv_bfloat16S3_6__halffEELi2ELi2ENS_5EmptyEXadL_ZNS_5dsiluIffEET_T0_RKS6_EEEEvT3_mmm,@function
        .size           _ZN18transformer_engine6detail38cast_transpose_fused_kernel_notalignedILb1ELb1ELb0EfNS_16CTDBiasDActParamI13__nv_bfloat16S3_6__halffEELi2ELi2ENS_5EmptyEXadL_ZNS_5dsiluIffEET_T0_RKS6_EEEEvT3_mmm,(.L_x_34882 - _ZN18transformer_engine6detail38cast_transpose_fused_kernel_notalignedILb1ELb1ELb0EfNS_16CTDBiasDActParamI13__nv_bfloat16S3_6__halffEELi2ELi2ENS_5EmptyEXadL_ZNS_5dsiluIffEET_T0_RKS6_EEEEvT3_mmm)
        .other          _ZN18transformer_engine6detail38cast_transpose_fused_kernel_notalignedILb1ELb1ELb0EfNS_16CTDBiasDActParamI13__nv_bfloat16S3_6__halffEELi2ELi2ENS_5EmptyEXadL_ZNS_5dsiluIffEET_T0_RKS6_EEEEvT3_mmm,@"STO_CUDA_ENTRY STV_DEFAULT"
_ZN18transformer_engine6detail38cast_transpose_fused_kernel_notalignedILb1ELb1ELb0EfNS_16CTDBiasDActParamI13__nv_bfloat16S3_6__halffEELi2ELi2ENS_5EmptyEXadL_ZNS_5dsiluIffEET_T0_RKS6_EEEEvT3_mmm:
.text._ZN18transformer_engine6detail38cast_transpose_fused_kernel_notalignedILb1ELb1ELb0EfNS_16CTDBiasDActParamI13__nv_bfloat16S3_6__halffEELi2ELi2ENS_5EmptyEXadL_ZNS_5dsiluIffEET_T0_RKS6_EEEEvT3_mmm:
        /* <DEDUP_REMOVED lines=19> */
[----:B------:R-:W-:Y:S05]  /*0130*/  CALL.REL.NOINC `($__internal_396_$__cuda_sm20_div_u64) ;  /* 0x0000005000e07944 */ /* 0x000fea0003c00000 */
        /* <DEDUP_REMOVED lines=8> */
.L_x_15378:
        /* <DEDUP_REMOVED lines=22> */
.L_x_15379:
        /* <DEDUP_REMOVED lines=148> */
[----:B-----5:R-:W-:Y:S05]  /*0c60*/  CALL.REL.NOINC `($__internal_397_$__cuda_sm20_rcp_rn_f32_slowpath) ;  /* 0x0000004c00207944 */ /* 0x020fea0003c00000 */
[----:B------:R-:W-:Y:S05]  /*0c70*/  BRA `(.L_x_15382) ;  /* 0x0000000000107947 */ /* 0x000fea0003800000 */
.L_x_15381:
[----:B------:R-:W0:Y:S02]  /*0c80*/  MUFU.RCP R55, R38 ;  /* 0x0000002600377308 */ /* 0x000e240000001000 */
[----:B0-----:R-:W-:-:S04]  /*0c90*/  FFMA R0, R38, R55, -1 ;  /* 0xbf80000026007423 */ /* 0x001fc80000000037 */
[----:B------:R-:W-:-:S04]  /*0ca0*/  FADD.FTZ R0, -R0, -RZ ;  /* 0x800000ff00007221 */ /* 0x000fc80000010100 */
[----:B------:R-:W-:-:S07]  /*0cb0*/  FFMA R55, R55, R0, R55 ;  /* 0x0000000037377223 */ /* 0x000fce0000000037 */
.L_x_15382:
[----:B------:R-:W-:Y:S05]  /*0cc0*/  BSYNC B1 ;  /* 0x0000000000017941 */ /* 0x000fea0003800000 */
.L_x_15380:
        /* <DEDUP_REMOVED lines=23> */
[----:B-----5:R-:W-:Y:S05]  /*0e40*/  CALL.REL.NOINC `($__internal_397_$__cuda_sm20_rcp_rn_f32_slowpath) ;  /* 0x0000004800a87944 */ /* 0x020fea0003c00000 */
[----:B------:R-:W-:Y:S05]  /*0e50*/  BRA `(.L_x_15385) ;  /* 0x0000000000107947 */ /* 0x000fea0003800000 */
.L_x_15384:
[----:B------:R-:W0:Y:S02]  /*0e60*/  MUFU.RCP R55, R38 ;  /* 0x0000002600377308 */ /* 0x000e240000001000 */
[----:B0-----:R-:W-:-:S04]  /*0e70*/  FFMA R0, R38, R55, -1 ;  /* 0xbf80000026007423 */ /* 0x001fc80000000037 */
[----:B------:R-:W-:-:S04]  /*0e80*/  FADD.FTZ R0, -R0, -RZ ;  /* 0x800000ff00007221 */ /* 0x000fc80000010100 */
[----:B------:R-:W-:-:S07]  /*0e90*/  FFMA R55, R55, R0, R55 ;  /* 0x0000000037377223 */ /* 0x000fce0000000037 */
.L_x_15385:
[----:B------:R-:W-:Y:S05]  /*0ea0*/  BSYNC B1 ;  /* 0x0000000000017941 */ /* 0x000fea0003800000 */
.L_x_15383:
        /* <DEDUP_REMOVED lines=25> */
[----:B------:R-:W-:Y:S05]  /*1040*/  CALL.REL.NOINC `($__internal_397_$__cuda_sm20_rcp_rn_f32_slowpath) ;  /* 0x0000004800287944 */ /* 0x000fea0003c00000 */
[----:B------:R-:W-:Y:S05]  /*1050*/  BRA `(.L_x_15388) ;  /* 0x0000000000107947 */ /* 0x000fea0003800000 */
.L_x_15387:
[----:B------:R-:W0:Y:S02]  /*1060*/  MUFU.RCP R55, R38 ;  /* 0x0000002600377308 */ /* 0x000e240000001000 */
[----:B0-----:R-:W-:-:S04]  /*1070*/  FFMA R0, R38, R55, -1 ;  /* 0xbf80000026007423 */ /* 0x001fc80000000037 */
[----:B------:R-:W-:-:S04]  /*1080*/  FADD.FTZ R0, -R0, -RZ ;  /* 0x800000ff00007221 */ /* 0x000fc80000010100 */
[----:B------:R-:W-:-:S07]  /*1090*/  FFMA R55, R55, R0, R55 ;  /* 0x0000000037377223 */ /* 0x000fce0000000037 */
.L_x_15388:
[----:B------:R-:W-:Y:S05]  /*10a0*/  BSYNC B1 ;  /* 0x0000000000017941 */ /* 0x000fea0003800000 */
.L_x_15386:
        /* <DEDUP_REMOVED lines=23> */
[----:B------:R-:W-:Y:S05]  /*1220*/  CALL.REL.NOINC `($__internal_397_$__cuda_sm20_rcp_rn_f32_slowpath) ;  /* 0x0000004400b07944 */ /* 0x000fea0003c00000 */
[----:B------:R-:W-:Y:S05]  /*1230*/  BRA `(.L_x_15391) ;  /* 0x0000000000107947 */ /* 0x000fea0003800000 */
.L_x_15390:
[----:B------:R-:W0:Y:S02]  /*1240*/  MUFU.RCP R55, R26 ;  /* 0x0000001a00377308 */ /* 0x000e240000001000 */
[----:B0-----:R-:W-:-:S04]  /*1250*/  FFMA R0, R26, R55, -1 ;  /* 0xbf8000001a007423 */ /* 0x001fc80000000037 */
[----:B------:R-:W-:-:S04]  /*1260*/  FADD.FTZ R0, -R0, -RZ ;  /* 0x800000ff00007221 */ /* 0x000fc80000010100 */
[----:B------:R-:W-:-:S07]  /*1270*/  FFMA R55, R55, R0, R55 ;  /* 0x0000000037377223 */ /* 0x000fce0000000037 */
.L_x_15391:
[----:B------:R-:W-:Y:S05]  /*1280*/  BSYNC B1 ;  /* 0x0000000000017941 */ /* 0x000fea0003800000 */
.L_x_15389:
        /* <DEDUP_REMOVED lines=20> */
[----:B------:R-:W-:Y:S02]  /*13d0*/  @!P1 F2FP.F16.F32.PACK_AB R47, R38, R51 ;  /* 0x00000033262f923e */ /* 0x000fe400000000ff */
[----:B------:R-:W-:Y:S02]  /*13e0*/  @!P1 LEA.HI.X R25, R23, R16, R20, 0x2, P0 ;  /* 0x0000001017199211 */ /* 0x000fe400000f1414 */
[----:B------:R-:W-:Y:S02]  /*13f0*/  ISETP.GE.U32.AND P0, PT, R41, R6, PT ;  /* 0x000000062900720c */ /* 0x000fe40003f06070 */
[----:B------:R-:W-:Y:S01]  /*1400*/  @!P1 IADD3 R23, P2, R23, R2, RZ ;  /* 0x0000000217179210 */ /* 0x000fe20007f5e0ff */
[----:B------:R0:W-:Y:S01]  /*1410*/  @!P1 STG.E desc[UR10][R24.64], R47 ;  /* 0x0000002f18009986 */ /* 0x0001e2000c10190a */
[----:B------:R-:W-:-:S02]  /*1420*/  ISETP.LT.U32.AND P0, PT, R21, R8, !P0 ;  /* 0x000000081500720c */ /* 0x000fc40004701070 */
[----:B------:R-:W-:Y:S01]  /*1430*/  @!P1 F2FP.F16.F32.PACK_AB R41, R57, R42 ;  /* 0x0000002a3929923e */ /* 0x000fe200000000ff */
        /* <DEDUP_REMOVED lines=47> */
[----:B------:R-:W-:Y:S01]  /*1730*/  F2FP.F16.F32.PACK_AB R27, R42, R51 ;  /* 0x000000332a1b723e */ /* 0x000fe200000000ff */
        /* <DEDUP_REMOVED lines=10> */
[----:B-1----:R-:W-:Y:S01]  /*17e0*/  F2FP.F16.F32.PACK_AB R37, R57, R38 ;  /* 0x000000263925723e */ /* 0x002fe200000000ff */
        /* <DEDUP_REMOVED lines=13> */
[----:B-----5:R-:W-:Y:S05]  /*18c0*/  CALL.REL.NOINC `($__internal_397_$__cuda_sm20_rcp_rn_f32_slowpath) ;  /* 0x0000004000087944 */ /* 0x020fea0003c00000 */
[----:B------:R-:W-:Y:S05]  /*18d0*/  BRA `(.L_x_15394) ;  /* 0x0000000000107947 */ /* 0x000fea0003800000 */
.L_x_15393:
[----:B------:R-:W0:Y:S02]  /*18e0*/  MUFU.RCP R55, R46 ;  /* 0x0000002e00377308 */ /* 0x000e240000001000 */
[----:B0-----:R-:W-:-:S04]  /*18f0*/  FFMA R0, R46, R55, -1 ;  /* 0xbf8000002e007423 */ /* 0x001fc80000000037 */
[----:B------:R-:W-:-:S04]  /*1900*/  FADD.FTZ R0, -R0, -RZ ;  /* 0x800000ff00007221 */ /* 0x000fc80000010100 */
[----:B------:R-:W-:-:S07]  /*1910*/  FFMA R55, R55, R0, R55 ;  /* 0x0000000037377223 */ /* 0x000fce0000000037 */
.L_x_15394:
[----:B------:R-:W-:Y:S05]  /*1920*/  BSYNC B1 ;  /* 0x0000000000017941 */ /* 0x000fea0003800000 */
.L_x_15392:
        /* <DEDUP_REMOVED lines=23> */
[----:B-----5:R-:W-:Y:S05]  /*1aa0*/  CALL.REL.NOINC `($__internal_397_$__cuda_sm20_rcp_rn_f32_slowpath) ;  /* 0x0000003c00907944 */ /* 0x020fea0003c00000 */
[----:B------:R-:W-:Y:S05]  /*1ab0*/  BRA `(.L_x_15397) ;  /* 0x0000000000107947 */ /* 0x000fea0003800000 */
.L_x_15396:
[----:B------:R-:W0:Y:S02]  /*1ac0*/  MUFU.RCP R55, R44 ;  /* 0x0000002c00377308 */ /* 0x000e240000001000 */
[----:B0-----:R-:W-:-:S04]  /*1ad0*/  FFMA R0, R44, R55, -1 ;  /* 0xbf8000002c007423 */ /* 0x001fc80000000037 */
[----:B------:R-:W-:-:S04]  /*1ae0*/  FADD.FTZ R0, -R0, -RZ ;  /* 0x800000ff00007221 */ /* 0x000fc80000010100 */
[----:B------:R-:W-:-:S07]  /*1af0*/  FFMA R55, R55, R0, R55 ;  /* 0x0000000037377223 */ /* 0x000fce0000000037 */
.L_x_15397:
[----:B------:R-:W-:Y:S05]  /*1b00*/  BSYNC B1 ;  /* 0x0000000000017941 */ /* 0x000fea0003800000 */
.L_x_15395:
        /* <DEDUP_REMOVED lines=25> */
[----:B-----5:R-:W-:Y:S05]  /*1ca0*/  CALL.REL.NOINC `($__internal_397_$__cuda_sm20_rcp_rn_f32_slowpath) ;  /* 0x0000003c00107944 */ /* 0x020fea0003c00000 */
[----:B------:R-:W-:Y:S05]  /*1cb0*/  BRA `(.L_x_15400) ;  /* 0x0000000000107947 */ /* 0x000fea0003800000 */
.L_x_15399:
[----:B------:R-:W0:Y:S02]  /*1cc0*/  MUFU.RCP R55, R44 ;  /* 0x0000002c00377308 */ /* 0x000e240000001000 */
[----:B0-----:R-:W-:-:S04]  /*1cd0*/  FFMA R0, R44, R55, -1 ;  /* 0xbf8000002c007423 */ /* 0x001fc80000000037 */
[----:B------:R-:W-:-:S04]  /*1ce0*/  FADD.FTZ R0, -R0, -RZ ;  /* 0x800000ff00007221 */ /* 0x000fc80000010100 */
[----:B------:R-:W-:-:S07]  /*1cf0*/  FFMA R55, R55, R0, R55 ;  /* 0x0000000037377223 */ /* 0x000fce0000000037 */
.L_x_15400:
[----:B------:R-:W-:Y:S05]  /*1d00*/  BSYNC B1 ;  /* 0x0000000000017941 */ /* 0x000fea0003800000 */
.L_x_15398:
        /* <DEDUP_REMOVED lines=23> */
[----:B-----5:R-:W-:Y:S05]  /*1e80*/  CALL.REL.NOINC `($__internal_397_$__cuda_sm20_rcp_rn_f32_slowpath) ;  /* 0x0000003800987944 */ /* 0x020fea0003c00000 */
[----:B------:R-:W-:Y:S05]  /*1e90*/  BRA `(.L_x_15403) ;  /* 0x0000000000107947 */ /* 0x000fea0003800000 */
.L_x_15402:
[----:B------:R-:W0:Y:S02]  /*1ea0*/  MUFU.RCP R55, R42 ;  /* 0x0000002a00377308 */ /* 0x000e240000001000 */
[----:B0-----:R-:W-:-:S04]  /*1eb0*/  FFMA R0, R42, R55, -1 ;  /* 0xbf8000002a007423 */ /* 0x001fc80000000037 */
[----:B------:R-:W-:-:S04]  /*1ec0*/  FADD.FTZ R0, -R0, -RZ ;  /* 0x800000ff00007221 */ /* 0x000fc80000010100 */
[----:B------:R-:W-:-:S07]  /*1ed0*/  FFMA R55, R55, R0, R55 ;  /* 0x0000000037377223 */ /* 0x000fce0000000037 */
.L_x_15403:
[----:B------:R-:W-:Y:S05]  /*1ee0*/  BSYNC B1 ;  /* 0x0000000000017941 */ /* 0x000fea0003800000 */
.L_x_15401:
        /* <DEDUP_REMOVED lines=12> */
[----:B------:R-:W-:Y:S01]  /*1fb0*/  F2FP.F16.F32.PACK_AB R55, R0, R53 ;  /* 0x000000350037723e */ /* 0x000fe200000000ff */
[----:B------:R-:W-:Y:S02]  /*1fc0*/  ULOP3.LUT UR4, UR4, 0xfffffffe, URZ, 0xc0, !UPT ;  /* 0xfffffffe04047892 */ /* 0x000fe4000f8ec03f */
[----:B------:R-:W-:-:S04]  /*1fd0*/  ULOP3.LUT UR5, UR5, 0x3fffffff, URZ, 0xc0, !UPT ;  /* 0x3fffffff05057892 */ /* 0x000fc8000f8ec03f */
[----:B------:R-:W-:-:S04]  /*1fe0*/  IADD3 R49, P1, P2, R47, UR4, R30 ;  /* 0x000000042f317c10 */ /* 0x000fc8000fa3e01e */
[----:B------:R-:W-:Y:S02]  /*1ff0*/  IADD3.X R44, RZ, UR5, R40, P1, P2 ;  /* 0x00000005ff2c7c10 */ /* 0x000fe40008fe4428 */
[----:B------:R-:W-:-:S04]  /*2000*/  LEA R48, P1, R49, R14, 0x2 ;  /* 0x0000000e31307211 */ /* 0x000fc800078210ff */
[----:B------:R-:W-:-:S05]  /*2010*/  LEA.HI.X R49, R49, R16, R44, 0x2, P1 ;  /* 0x0000001031317211 */ /* 0x000fca00008f142c */
[----:B------:R1:W-:Y:S04]  /*2020*/  STG.E desc[UR10][R48.64], R55 ;  /* 0x0000003730007986 */ /* 0x0003e8000c10190a */
.L_x_15405:
[----:B------:R-:W-:Y:S05]  /*2030*/  BSYNC B0 ;  /* 0x0000000000007941 */ /* 0x000fea0003800000 */
.L_x_15404:
        /* <DEDUP_REMOVED lines=8> */
[----:B------:R-:W-:Y:S02]  /*20c0*/  F2FP.F16.F32.PACK_AB R47, R49, R44 ;  /* 0x0000002c312f723e */ /* 0x000fe400000000ff */
[----:B------:R-:W-:Y:S02]  /*20d0*/  IADD3.X R40, RZ, UR5, R40, P0, P1 ;  /* 0x00000005ff287c10 */ /* 0x000fe400087e2428 */
[----:B------:R-:W-:-:S05]  /*20e0*/  IADD3 R31, P0, R31, R2, RZ ;  /* 0x000000021f1f7210 */ /* 0x000fca0007f1e0ff */
[----:B------:R-:W-:Y:S01]  /*20f0*/  IMAD.X R40, R40, 0x1, R3, P0 ;  /* 0x0000000128287824 */ /* 0x000fe200000e0603 */
[----:B------:R-:W-:-:S04]  /*2100*/  LEA R30, P0, R31, R14, 0x2 ;  /* 0x0000000e1f1e7211 */ /* 0x000fc800078010ff */
[----:B------:R-:W-:-:S05]  /*2110*/  LEA.HI.X R31, R31, R16, R40, 0x2, P0 ;  /* 0x000000101f1f7211 */ /* 0x000fca00000f1428 */
[----:B------:R1:W-:Y:S04]  /*2120*/  STG.E desc[UR10][R30.64], R47 ;  /* 0x0000002f1e007986 */ /* 0x0003e8000c10190a */
.L_x_15407:
[----:B------:R-:W-:Y:S05]  /*2130*/  BSYNC B0 ;  /* 0x0000000000007941 */ /* 0x000fea0003800000 */
.L_x_15406:
        /* <DEDUP_REMOVED lines=69> */
[----:B------:R-:W-:Y:S02]  /*2590*/  F2FP.F16.F32.PACK_AB R9, R44, R53 ;  /* 0x000000352c09723e */ /* 0x000fe400000000ff */
[----:B------:R-:W-:Y:S02]  /*25a0*/  LOP3.LUT R44, R11, 0x1f, RZ, 0xc0, !PT ;  /* 0x0000001f0b2c7812 */ /* 0x000fe400078ec0ff */
[----:B------:R-:W0:Y:S01]  /*25b0*/  MUFU.EX2 R47, R47 ;  /* 0x0000002f002f7308 */ /* 0x000e220000000800 */
[----:B------:R-:W-:Y:S02]  /*25c0*/  F2FP.F16.F32.PACK_AB R11, R49, R0 ;  /* 0x00000000310b723e */ /* 0x000fe400000000ff */
        /* <DEDUP_REMOVED lines=9> */
[----:B-----5:R-:W-:Y:S05]  /*2660*/  CALL.REL.NOINC `($__internal_397_$__cuda_sm20_rcp_rn_f32_slowpath) ;  /* 0x0000003000a07944 */ /* 0x020fea0003c00000 */
[----:B------:R-:W-:Y:S05]  /*2670*/  BRA `(.L_x_15410) ;  /* 0x0000000000107947 */ /* 0x000fea0003800000 */
.L_x_15409:
[----:B------:R-:W0:Y:S02]  /*2680*/  MUFU.RCP R55, R46 ;  /* 0x0000002e00377308 */ /* 0x000e240000001000 */
[----:B0-----:R-:W-:-:S04]  /*2690*/  FFMA R0, R46, R55, -1 ;  /* 0xbf8000002e007423 */ /* 0x001fc80000000037 */
[----:B------:R-:W-:-:S04]  /*26a0*/  FADD.FTZ R0, -R0, -RZ ;  /* 0x800000ff00007221 */ /* 0x000fc80000010100 */
[----:B------:R-:W-:-:S07]  /*26b0*/  FFMA R55, R55, R0, R55 ;  /* 0x0000000037377223 */ /* 0x000fce0000000037 */
.L_x_15410:
[----:B------:R-:W-:Y:S05]  /*26c0*/  BSYNC B1 ;  /* 0x0000000000017941 */ /* 0x000fea0003800000 */
.L_x_15408:
        /* <DEDUP_REMOVED lines=25> */
.L_x_15412:
[----:B------:R-:W0:Y:S02]  /*2860*/  MUFU.RCP R55, R46 ;  /* 0x0000002e00377308 */ /* 0x000e240000001000 */
[----:B0-----:R-:W-:-:S04]  /*2870*/  FFMA R0, R46, R55, -1 ;  /* 0xbf8000002e007423 */ /* 0x001fc80000000037 */
[----:B------:R-:W-:-:S04]  /*2880*/  FADD.FTZ R0, -R0, -RZ ;  /* 0x800000ff00007221 */ /* 0x000fc80000010100 */
[----:B------:R-:W-:-:S07]  /*2890*/  FFMA R55, R55, R0, R55 ;  /* 0x0000000037377223 */ /* 0x000fce0000000037 */
.L_x_15413:
[----:B------:R-:W-:Y:S05]  /*28a0*/  BSYNC B1 ;  /* 0x0000000000017941 */ /* 0x000fea0003800000 */
.L_x_15411:
        /* <DEDUP_REMOVED lines=25> */
[----:B-----5:R-:W-:Y:S05]  /*2a40*/  CALL.REL.NOINC `($__internal_397_$__cuda_sm20_rcp_rn_f32_slowpath) ;  /* 0x0000002c00a87944 */ /* 0x020fea0003c00000 */
[----:B------:R-:W-:Y:S05]  /*2a50*/  BRA `(.L_x_15416) ;  /* 0x0000000000107947 */ /* 0x000fea0003800000 */
.L_x_15415:
[----:B------:R-:W0:Y:S02]  /*2a60*/  MUFU.RCP R55, R44 ;  /* 0x0000002c00377308 */ /* 0x000e240000001000 */
[----:B0-----:R-:W-:-:S04]  /*2a70*/  FFMA R0, R44, R55, -1 ;  /* 0xbf8000002c007423 */ /* 0x001fc80000000037 */
[----:B------:R-:W-:-:S04]  /*2a80*/  FADD.FTZ R0, -R0, -RZ ;  /* 0x800000ff00007221 */ /* 0x000fc80000010100 */
[----:B------:R-:W-:-:S07]  /*2a90*/  FFMA R55, R55, R0, R55 ;  /* 0x0000000037377223 */ /* 0x000fce0000000037 */
.L_x_15416:
[----:B------:R-:W-:Y:S05]  /*2aa0*/  BSYNC B1 ;  /* 0x0000000000017941 */ /* 0x000fea0003800000 */
.L_x_15414:
        /* <DEDUP_REMOVED lines=25> */
.L_x_15418:
[----:B------:R-:W0:Y:S02]  /*2c40*/  MUFU.RCP R55, R44 ;  /* 0x0000002c00377308 */ /* 0x000e240000001000 */
[----:B0-----:R-:W-:-:S04]  /*2c50*/  FFMA R0, R44, R55, -1 ;  /* 0xbf8000002c007423 */ /* 0x001fc80000000037 */
[----:B------:R-:W-:-:S04]  /*2c60*/  FADD.FTZ R0, -R0, -RZ ;  /* 0x800000ff00007221 */ /* 0x000fc80000010100 */
[----:B------:R-:W-:-:S07]  /*2c70*/  FFMA R55, R55, R0, R55 ;  /* 0x0000000037377223 */ /* 0x000fce0000000037 */
.L_x_15419:
[----:B------:R-:W-:Y:S05]  /*2c80*/  BSYNC B1 ;  /* 0x0000000000017941 */ /* 0x000fea0003800000 */
.L_x_15417:
        /* <DEDUP_REMOVED lines=18> */
[----:B------:R-:W-:Y:S01]  /*2db0*/  @!P1 F2FP.F16.F32.PACK_AB R55, R0, R23 ;  /* 0x000000170037923e */ /* 0x000fe200000000ff */
        /* <DEDUP_REMOVED lines=18> */
[----:B------:R-:W-:-:S05]  /*2ee0*/  F2FP.F16.F32.PACK_AB R41, R53, R36 ;  /* 0x000000243529723e */ /* 0x000fca00000000ff */
[----:B------:R0:W-:Y:S02]  /*2ef0*/  STG.E desc[UR10][R42.64], R41 ;  /* 0x000000292a007986 */ /* 0x0001e4000c10190a */
.L_x_15421:
[----:B------:R-:W-:Y:S05]  /*2f00*/  BSYNC B0 ;  /* 0x0000000000007941 */ /* 0x000fea0003800000 */
.L_x_15420:
        /* <DEDUP_REMOVED lines=16> */
[----:B------:R-:W-:Y:S02]  /*3010*/  F2FP.F16.F32.PACK_AB R26, R36, R23 ;  /* 0x00000017241a723e */ /* 0x000fe400000000ff */
        /* <DEDUP_REMOVED lines=9> */
[----:B------:R-:W-:Y:S01]  /*30b0*/  F2FP.F16.F32.PACK_AB R25, R53, R0 ;  /* 0x000000003519723e */ /* 0x000fe200000000ff */
[----:B0-----:R-:W-:Y:S01]  /*30c0*/  FADD R38, R38, R43 ;  /* 0x0000002b26267221 */ /* 0x001fe20000000000 */
[----:B------:R-:W-:Y:S01]  /*30d0*/  PRMT R22, R22, 0x7632, R22 ;  /* 0x0000763216167816 */ /* 0x000fe20000000016 */
[----:B--2---:R-:W-:-:S04]  /*30e0*/  FADD R39, R39, R42 ;  /* 0x0000002a27277221 */ /* 0x004fc80000000000 */
[----:B------:R-:W-:Y:S05]  /*30f0*/  @P0 BRA `(.L_x_15423) ;  /* 0x0000000000100947 */ /* 0x000fea0003800000 */
[----:B------:R-:W-:Y:S01]  /*3100*/  IMAD.MOV.U32 R0, RZ, RZ, R46 ;  /* 0x000000ffff007224 */ /* 0x000fe200078e002e */
[----:B------:R-:W-:-:S07]  /*3110*/  MOV R42, 0x3130 ;  /* 0x00003130002a7802 */ /* 0x000fce0000000f00 */
[----:B-----5:R-:W-:Y:S05]  /*3120*/  CALL.REL.NOINC `($__internal_397_$__cuda_sm20_rcp_rn_f32_slowpath) ;  /* 0x0000002400f07944 */ /* 0x020fea0003c00000 */
[----:B------:R-:W-:Y:S05]  /*3130*/  BRA `(.L_x_15424) ;  /* 0x0000000000107947 */ /* 0x000fea0003800000 */
.L_x_15423:
[----:B------:R-:W0:Y:S02]  /*3140*/  MUFU.RCP R55, R46 ;  /* 0x0000002e00377308 */ /* 0x000e240000001000 */
[----:B0-----:R-:W-:-:S04]  /*3150*/  FFMA R0, R46, R55, -1 ;  /* 0xbf8000002e007423 */ /* 0x001fc80000000037 */
[----:B------:R-:W-:-:S04]  /*3160*/  FADD.FTZ R0, -R0, -RZ ;  /* 0x800000ff00007221 */ /* 0x000fc80000010100 */
[----:B------:R-:W-:-:S07]  /*3170*/  FFMA R55, R55, R0, R55 ;  /* 0x0000000037377223 */ /* 0x000fce0000000037 */
.L_x_15424:
[----:B------:R-:W-:Y:S05]  /*3180*/  BSYNC B1 ;  /* 0x0000000000017941 */ /* 0x000fea0003800000 */
.L_x_15422:
        /* <DEDUP_REMOVED lines=23> */
[----:B-----5:R-:W-:Y:S05]  /*3300*/  CALL.REL.NOINC `($__internal_397_$__cuda_sm20_rcp_rn_f32_slowpath) ;  /* 0x0000002400787944 */ /* 0x020fea0003c00000 */
[----:B------:R-:W-:Y:S05]  /*3310*/  BRA `(.L_x_15427) ;  /* 0x0000000000107947 */ /* 0x000fea0003800000 */
.L_x_15426:
[----:B------:R-:W0:Y:S02]  /*3320*/  MUFU.RCP R55, R42 ;  /* 0x0000002a00377308 */ /* 0x000e240000001000 */
[----:B0-----:R-:W-:-:S04]  /*3330*/  FFMA R0, R42, R55, -1 ;  /* 0xbf8000002a007423 */ /* 0x001fc80000000037 */
[----:B------:R-:W-:-:S04]  /*3340*/  FADD.FTZ R0, -R0, -RZ ;  /* 0x800000ff00007221 */ /* 0x000fc80000010100 */
[----:B------:R-:W-:-:S07]  /*3350*/  FFMA R55, R55, R0, R55 ;  /* 0x0000000037377223 */ /* 0x000fce0000000037 */
.L_x_15427:
[----:B------:R-:W-:Y:S05]  /*3360*/  BSYNC B1 ;  /* 0x0000000000017941 */ /* 0x000fea0003800000 */
.L_x_15425:
        /* <DEDUP_REMOVED lines=27> */
.L_x_15429:
[----:B------:R-:W0:Y:S02]  /*3520*/  MUFU.RCP R55, R42 ;  /* 0x0000002a00377308 */ /* 0x000e240000001000 */
[----:B0-----:R-:W-:-:S04]  /*3530*/  FFMA R0, R42, R55, -1 ;  /* 0xbf8000002a007423 */ /* 0x001fc80000000037 */
[----:B------:R-:W-:-:S04]  /*3540*/  FADD.FTZ R0, -R0, -RZ ;  /* 0x800000ff00007221 */ /* 0x000fc80000010100 */
[----:B------:R-:W-:-:S07]  /*3550*/  FFMA R55, R55, R0, R55 ;  /* 0x0000000037377223 */ /* 0x000fce0000000037 */
.L_x_15430:
[----:B------:R-:W-:Y:S05]  /*3560*/  BSYNC B1 ;  /* 0x0000000000017941 */ /* 0x000fea0003800000 */
.L_x_15428:
        /* <DEDUP_REMOVED lines=23> */
[----:B------:R-:W-:Y:S05]  /*36e0*/  CALL.REL.NOINC `($__internal_397_$__cuda_sm20_rcp_rn_f32_slowpath) ;  /* 0x0000002000807944 */ /* 0x000fea0003c00000 */
[----:B------:R-:W-:Y:S05]  /*36f0*/  BRA `(.L_x_15433) ;  /* 0x0000000000107947 */ /* 0x000fea0003800000 */
.L_x_15432:
[----:B------:R-:W0:Y:S02]  /*3700*/  MUFU.RCP R55, R42 ;  /* 0x0000002a00377308 */ /* 0x000e240000001000 */
[----:B0-----:R-:W-:-:S04]  /*3710*/  FFMA R0, R42, R55, -1 ;  /* 0xbf8000002a007423 */ /* 0x001fc80000000037 */
[----:B------:R-:W-:-:S04]  /*3720*/  FADD.FTZ R0, -R0, -RZ ;  /* 0x800000ff00007221 */ /* 0x000fc80000010100 */
[----:B------:R-:W-:-:S07]  /*3730*/  FFMA R55, R55, R0, R55 ;  /* 0x0000000037377223 */ /* 0x000fce0000000037 */
.L_x_15433:
[----:B------:R-:W-:Y:S05]  /*3740*/  BSYNC B1 ;  /* 0x0000000000017941 */ /* 0x000fea0003800000 */
.L_x_15431:
        /* <DEDUP_REMOVED lines=16> */
[----:B------:R-:W-:Y:S02]  /*3850*/  @!P0 F2FP.F16.F32.PACK_AB R3, R20, R47 ;  /* 0x0000002f1403823e */ /* 0x000fe400000000ff */
        /* <DEDUP_REMOVED lines=10> */
[----:B------:R-:W-:-:S05]  /*3900*/  F2FP.F16.F32.PACK_AB R23, R45, R36 ;  /* 0x000000242d17723e */ /* 0x000fca00000000ff */
[----:B------:R2:W-:Y:S02]  /*3910*/  STG.E desc[UR10][R2.64], R23 ;  /* 0x0000001702007986 */ /* 0x0005e4000c10190a */
.L_x_15435:
[----:B------:R-:W-:Y:S05]  /*3920*/  BSYNC B0 ;  /* 0x0000000000007941 */ /* 0x000fea0003800000 */
.L_x_15434:
        /* <DEDUP_REMOVED lines=12> */
[----:B------:R-:W-:-:S02]  /*39f0*/  F2FP.F16.F32.PACK_AB R47, R36, R47 ;  /* 0x0000002f242f723e */ /* 0x000fc400000000ff */
        /* <DEDUP_REMOVED lines=21> */
[----:B------:R-:W-:Y:S01]  /*3b50*/  F2FP.F16.F32.PACK_AB R45, R45, R20 ;  /* 0x000000142d2d723e */ /* 0x000fe200000000ff */
        /* <DEDUP_REMOVED lines=57> */
.L_x_15440:
        /* <DEDUP_REMOVED lines=51> */
.L_x_15439:
[----:B------:R-:W-:Y:S05]  /*4220*/  BSYNC B1 ;  /* 0x0000000000017941 */ /* 0x000fea0003800000 */
.L_x_15438:
        /* <DEDUP_REMOVED lines=15> */
.L_x_15442:
[----:B------:R-:W-:Y:S05]  /*4320*/  BSYNC B1 ;  /* 0x0000000000017941 */ /* 0x000fea0003800000 */
.L_x_15441:
        /* <DEDUP_REMOVED lines=25> */
.L_x_15437:
[----:B------:R-:W-:Y:S05]  /*44c0*/  BSYNC B0 ;  /* 0x0000000000007941 */ /* 0x000fea0003800000 */
.L_x_15436:
        /* <DEDUP_REMOVED lines=31> */
.L_x_15447:
        /* <DEDUP_REMOVED lines=52> */
.L_x_15446:
[----:B------:R-:W-:Y:S05]  /*4a00*/  BSYNC B1 ;  /* 0x0000000000017941 */ /* 0x000fea0003800000 */
.L_x_15445:
        /* <DEDUP_REMOVED lines=15> */
.L_x_15449:
[----:B------:R-:W-:Y:S05]  /*4b00*/  BSYNC B1 ;  /* 0x0000000000017941 */ /* 0x000fea0003800000 */
.L_x_15448:
        /* <DEDUP_REMOVED lines=25> */
.L_x_15444:
[----:B------:R-:W-:Y:S05]  /*4ca0*/  BSYNC B0 ;  /* 0x0000000000007941 */ /* 0x000fea0003800000 */
.L_x_15443:
        /* <DEDUP_REMOVED lines=39> */
.L_x_15451:
[----:B------:R-:W-:Y:S05]  /*4f20*/  BSYNC B0 ;  /* 0x0000000000007941 */ /* 0x000fea0003800000 */
.L_x_15450:
        /* <DEDUP_REMOVED lines=39> */
.L_x_15462:
[----:B--2---:R-:W-:-:S07]  /*51a0*/  FMNMX R3, R4, R5, !PT ;  /* 0x0000000504037209 */ /* 0x004fce0007800000 */
.L_x_15454:
[----:B------:R-:W-:Y:S05]  /*51b0*/  BSYNC B0 ;  /* 0x0000000000007941 */ /* 0x000fea0003800000 */
.L_x_15453:
[----:B------:R-:W-:Y:S01]  /*51c0*/  ISETP.NE.AND P0, PT, R2, RZ, PT ;  /* 0x000000ff0200720c */ /* 0x000fe20003f05270 */
[----:B------:R-:W-:-:S12]  /*51d0*/  BSSY B0, `(.L_x_15452) ;  /* 0x0000004000007945 */ /* 0x000fd80003800000 */
[----:B------:R-:W-:Y:S05]  /*51e0*/  @P0 BRA `(.L_x_15456) ;  /* 0x0000000000080947 */ /* 0x000fea0003800000 */
[----:B0-----:R-:W0:Y:S02]  /*51f0*/  LDC.64 R4, c[0x0][0x238] ;  /* 0x00008e00ff047b82 */ /* 0x001e240000000a00 */
[----:B0-----:R2:W-:Y:S02]  /*5200*/  REDG.E.MAX.S32.STRONG.GPU desc[UR10][R4.64], R3 ;  /* 0x000000030400798e */ /* 0x0015e4000d10e38a */
.L_x_15456:
[----:B------:R-:W-:Y:S05]  /*5210*/  BSYNC B0 ;  /* 0x0000000000007941 */ /* 0x000fea0003800000 */
.L_x_15452:
        /* <DEDUP_REMOVED lines=12> */
[----:B012---:R-:W-:Y:S05]  /*52e0*/  CALL.REL.NOINC `($__internal_397_$__cuda_sm20_rcp_rn_f32_slowpath) ;  /* 0x0000000400807944 */ /* 0x007fea0003c00000 */
[----:B------:R-:W-:Y:S05]  /*52f0*/  BRA `(.L_x_15458) ;  /* 0x0000000000107947 */ /* 0x000fea0003800000 */
.L_x_15457:
[----:B------:R-:W3:Y:S02]  /*5300*/  MUFU.RCP R55, R12 ;  /* 0x0000000c00377308 */ /* 0x000ee40000001000 */
[----:B---3--:R-:W-:-:S04]  /*5310*/  FFMA R0, R55, R12, -1 ;  /* 0xbf80000037007423 */ /* 0x008fc8000000000c */
[----:B------:R-:W-:-:S04]  /*5320*/  FADD.FTZ R0, -R0, -RZ ;  /* 0x800000ff00007221 */ /* 0x000fc80000010100 */
[----:B------:R-:W-:-:S07]  /*5330*/  FFMA R55, R55, R0, R55 ;  /* 0x0000000037377223 */ /* 0x000fce0000000037 */
.L_x_15458:
[----:B0-2---:R-:W0:Y:S02]  /*5340*/  LDC.64 R2, c[0x0][0x240] ;  /* 0x00009000ff027b82 */ /* 0x005e240000000a00 */
[----:B0-----:R-:W-:Y:S01]  /*5350*/  STG.E desc[UR10][R2.64], R55 ;  /* 0x0000003702007986 */ /* 0x001fe2000c10190a */
[----:B------:R-:W-:Y:S05]  /*5360*/  EXIT ;  /* 0x000000000000794d */ /* 0x000fea0003800000 */
.L_x_15455:
[----:B------:R-:W-:Y:S01]  /*5370*/  HFMA2.MMA R9, -RZ, RZ, 0, 1.847743988037109375e-06 ;  /* 0x0000001fff097435 */ /* 0x000fe200000001ff */
[----:B------:R-:W-:Y:S02]  /*5380*/  IMAD.MOV.U32 R7, RZ, RZ, 0x4 ;  /* 0x00000004ff077424 */ /* 0x000fe400078e00ff */
[----:B------:R-:W-:-:S08]  /*5390*/  IMAD.MOV.U32 R6, RZ, RZ, -0x1 ;  /* 0xffffffffff067424 */ /* 0x000fd000078e00ff */
[----:B012---:R-:W-:Y:S05]  /*53a0*/  WARPSYNC.COLLECTIVE R6, `(.L_x_15459) ;  /* 0x0000000006087348 */ /* 0x007fea0003c00000 */
[----:B--2---:R2:W3:Y:S02]  /*53b0*/  SHFL.DOWN P0, R5, R0, R7, R9 ;  /* 0x0800000700057389 */ /* 0x0044e40000000009 */
[----:B0123--:R-:W-:Y:S01]  /*53c0*/  ENDCOLLECTIVE ;  /* 0x000000000000791b */ /* 0x00ffe20003800000 */
.L_x_15459:
[----:B------:R-:W-:Y:S02]  /*53d0*/  IMAD.MOV.U32 R7, RZ, RZ, 0x2 ;  /* 0x00000002ff077424 */ /* 0x000fe400078e00ff */
[----:B------:R-:W-:-:S05]  /*53e0*/  IMAD.MOV.U32 R3, RZ, RZ, R5 ;  /* 0x000000ffff037224 */ /* 0x000fca00078e0005 */
[----:B------:R-:W-:-:S04]  /*53f0*/  FMNMX R3, R3, R0, !PT ;  /* 0x0000000003037209 */ /* 0x000fc80007800000 */
[----:B------:R-:W-:-:S07]  /*5400*/  MOV R0, R3 ;  /* 0x0000000300007202 */ /* 0x000fce0000000f00 */
[----:B------:R-:W-:Y:S05]  /*5410*/  WARPSYNC.COLLECTIVE R6, `(.L_x_15460) ;  /* 0x0000000006087348 */ /* 0x000fea0003c00000 */
[----:B------:R0:W1:Y:S02]  /*5420*/  SHFL.DOWN P0, R5, R0, R7, R9 ;  /* 0x0800000700057389 */ /* 0x0000640000000009 */
[----:B01----:R-:W-:Y:S01]  /*5430*/  ENDCOLLECTIVE ;  /* 0x000000000000791b */ /* 0x003fe20003800000 */
.L_x_15460:
[----:B------:R-:W-:Y:S02]  /*5440*/  IMAD.MOV.U32 R7, RZ, RZ, 0x1 ;  /* 0x00000001ff077424 */ /* 0x000fe400078e00ff */
[----:B------:R-:W-:-:S05]  /*5450*/  IMAD.MOV.U32 R4, RZ, RZ, R5 ;  /* 0x000000ffff047224 */ /* 0x000fca00078e0005 */
[----:B------:R-:W-:-:S04]  /*5460*/  FMNMX R4, R3, R4, !PT ;  /* 0x0000000403047209 */ /* 0x000fc80007800000 */
[----:B------:R-:W-:-:S07]  /*5470*/  MOV R0, R4 ;  /* 0x0000000400007202 */ /* 0x000fce0000000f00 */
[----:B------:R-:W-:Y:S05]  /*5480*/  WARPSYNC.COLLECTIVE R6, `(.L_x_15461) ;  /* 0x0000000006087348 */ /* 0x000fea0003c00000 */
[----:B------:R0:W1:Y:S02]  /*5490*/  SHFL.DOWN P0, R5, R0, R7, R9 ;  /* 0x0800000700057389 */ /* 0x0000640000000009 */
[----:B01----:R-:W-:Y:S01]  /*54a0*/  ENDCOLLECTIVE ;  /* 0x000000000000791b */ /* 0x003fe20003800000 */
.L_x_15461:
[----:B------:R-:W-:Y:S05]  /*54b0*/  BRA `(.L_x_15462) ;  /* 0xfffffffc00387947 */ /* 0x000fea000383ffff */
        .weak           $__internal_396_$__cuda_sm20_div_u64
        .type           $__internal_396_$__cuda_sm20_div_u64,@function
        .size           $__internal_396_$__cuda_sm20_div_u64,($__internal_397_$__cuda_sm20_rcp_rn_f32_slowpath - $__internal_396_$__cuda_sm20_div_u64)
$__internal_396_$__cuda_sm20_div_u64:
        /* <DEDUP_REMOVED lines=66> */
[----:B------:R-:W-:Y:S06]  /*58e0*/  RET.REL.NODEC R4 `(_ZN18transformer_engine6detail38cast_transpose_fused_kernel_notalignedILb1ELb1ELb0EfNS_16CTDBiasDActParamI13__nv_bfloat16S3_6__halffEELi2ELi2ENS_5EmptyEXadL_ZNS_5dsiluIffEET_T0_RKS6_EEEEvT3_mmm) ;  /* 0xffffffa404c47950 */ /* 0x000fec0003c3ffff */
        .weak           $__internal_397_$__cuda_sm20_rcp_rn_f32_slowpath
        .type           $__internal_397_$__cuda_sm20_rcp_rn_f32_slowpath,@function
        .size           $__internal_397_$__cuda_sm20_rcp_rn_f32_slowpath,(.L_x_34882 - $__internal_397_$__cuda_sm20_rcp_rn_f32_slowpath)
$__internal_397_$__cuda_sm20_rcp_rn_f32_slowpath:
        /* <DEDUP_REMOVED lines=15> */
.L_x_15464:
        /* <DEDUP_REMOVED lines=33> */
.L_x_15466:
[----:B------:R0:W1:Y:S02]  /*5bf0*/  MUFU.RCP R55, R0 ;  /* 0x0000000000377308 */ /* 0x0000640000001000 */
.L_x_15465:
[----:B------:R-:W-:Y:S05]  /*5c00*/  BSYNC B0 ;  /* 0x0000000000007941 */ /* 0x000fea0003800000 */
.L_x_15463:
[----:B------:R-:W-:Y:S01]  /*5c10*/  MOV R56, R42 ;  /* 0x0000002a00387202 */ /* 0x000fe20000000f00 */
[----:B------:R-:W-:-:S04]  /*5c20*/  IMAD.MOV.U32 R57, RZ, RZ, 0x0 ;  /* 0x00000000ff397424 */ /* 0x000fc800078e00ff */
[----:B01----:R-:W-:Y:S05]  /*5c30*/  RET.REL.NODEC R56 `(_ZN18transformer_engine6detail38cast_transpose_fused_kernel_notalignedILb1ELb1ELb0EfNS_16CTDBiasDActParamI13__nv_bfloat16S3_6__halffEELi2ELi2ENS_5EmptyEXadL_ZNS_5dsiluIffEET_T0_RKS6_EEEEvT3_mmm) ;  /* 0xffffffa038f07950 */ /* 0x003fea0003c3ffff */
.L_x_15467:
        /* <DEDUP_REMOVED lines=12> */
.L_x_34882:


//--------------------- .text._ZN18transformer_engine6detail38cast_transpose_fused_kernel_notalignedILb1ELb1ELb0EfNS_16CTDBiasDActParamI13__nv_bfloat16S3_ffEELi2ELi1ENS_5EmptyEXadL_ZNS_5dsiluIffEET_T0_RKS5_EEEEvT3_mmm --------------------------
	.section	.text._ZN18transformer_engine6detail38cast_transpose_fused_kernel_notalignedILb1ELb1ELb0EfNS_16CTDBiasDActParamI13__nv_bfloat16S3_ffEELi2ELi1ENS_5EmptyEXadL_ZNS_5dsiluIffEET_T0_RKS5_EEEEvT3_mmm,"ax",@progbits
	.align	128
        .global         _ZN18transformer_engine6detail38cast_transpose_fused_kernel_notalignedILb1ELb1ELb0EfNS_16CTDBiasDActParamI13__nv_bfloat16S3_ffEELi2ELi1ENS_5EmptyEXadL_ZNS_5dsiluIffEET_T0_RKS5_EEEEvT3_mmm
        .type           _ZN18transformer_engine6detail38cast_transpose_fused_kernel_notalignedILb1ELb1ELb0EfNS_16CTDBiasDActParamI13__nv_bfloat16S3_ffEELi2ELi1ENS_5EmptyEXadL_ZNS_5dsiluIffEET_T0_RKS5_EEEEvT3_mmm,@function
        .size           _ZN18transformer_engine6detail38cast_transpose_fused_kernel_notalignedILb1ELb1ELb0EfNS_16CTDBiasDActParamI13__nv_bfloat16S3_ffEELi2ELi1ENS_5EmptyEXadL_ZNS_5dsiluIffEET_T0_RKS5_EEEEvT3_mmm,(.L_x_34884 - _ZN18transformer_engine6detail38cast_transpose_fused_kernel_notalignedILb1ELb1ELb0EfNS_16CTDBiasDActParamI13__nv_bfloat16S3_ffEELi2ELi1ENS_5EmptyEXadL_ZNS_5dsiluIffEET_T0_RKS5_EEEEvT3_mmm)
        .other          _ZN18transformer_engine6detail38cast_transpose_fused_kernel_notalignedILb1ELb1ELb0EfNS_16CTDBiasDActParamI13__nv_bfloat16S3_ffEELi2ELi1ENS_5EmptyEXadL_ZNS_5dsiluIffEET_T0_RKS5_EEEEvT3_mmm,@"STO_CUDA_ENTRY STV_DEFAULT"
_ZN18transformer_engine6detail38cast_transpose_fused_kernel_notalignedILb1ELb1ELb0EfNS_16CTDBiasDActParamI13__nv_bfloat16S3_ffEELi2ELi1ENS_5EmptyEXadL_ZNS_5dsiluIffEET_T0_RKS5_EEEEvT3_mmm:
.text._ZN18transformer_engine6detail38cast_transpose_fused_kernel_notalignedILb1ELb1ELb0EfNS_16CTDBiasDActParamI13__nv_bfloat16S3_ffEELi2ELi1ENS_5EmptyEXadL_ZNS_5dsiluIffEET_T0_RKS5_EEEEvT3_mmm:
        /* <DEDUP_REMOVED lines=19> */
[----:B------:R-:W-:Y:S05]  /*0130*/  CALL.REL.NOINC `($__internal_398_$__cuda_sm20_div_u64) ;  /* 0x0000003800787944 */ /* 0x000fea0003c00000 */
        /* <DEDUP_REMOVED lines=9> */
.L_x_15468:
        /* <DEDUP_REMOVED lines=22> */
.L_x_15469:
[----:B------:R-:W0:Y:S01]  /*0330*/  LDC.64 R14, c[0x0][0x258] ;  /* 0x00009600ff0e7b82 */ /* 0x000e220000000a00 */
[----:B------:R-:W-:Y:S01]  /*0340*/  ULDC.64 UR6, c[0x0][0x260] ;  /* 0x0000980000067ab9 */ /* 0x000fe20000000a00 */
[C---:B------:R-:W-:Y:S01]  /*0350*/  SHF.L.U64.HI R2, R28.reuse, 0x5, R29 ;  /* 0x000000051c027819 */ /* 0x040fe2000001021d */
[----:B------:R-:W-:Y:S01]  /*0360*/  ULDC.64 UR4, c[0x0][0x218] ;  /* 0x0000860000047ab9 */ /* 0x000fe20000000a00 */
[----:B------:R-:W-:Y:S01]  /*0370*/  LEA R8, P0, -R28, UR6, 0x5 ;  /* 0x000000061c087c11 */ /* 0x000fe2000f8029ff */
[----:B------:R-:W-:Y:S01]  /*0380*/  ULDC.64 UR10, c[0x0][0x208] ;  /* 0x00008200000a7ab9 */ /* 0x000fe20000000a00 */
[----:B------:R-:W-:Y:S02]  /*0390*/  SHF.L.U64.HI R5, R31, 0x5, R16 ;  /* 0x000000051f057819 */ /* 0x000fe40000010210 */
[----:B------:R-:W-:Y:S02]  /*03a0*/  IADD3.X R2, ~R2, UR7, RZ, P0, !PT ;  /* 0x0000000702027c10 */ /* 0x000fe400087fe5ff */
[----:B------:R-:W-:-:S02]  /*03b0*/  SHF.R.U32.HI R22, RZ, 0x5, R42 ;  /* 0x00000005ff167819 */ /* 0x000fc4000001162a */
[----:B------:R-:W-:Y:S02]  /*03c0*/  ISETP.LT.U32.AND P0, PT, R8, 0x20, PT ;  /* 0x000000200800780c */ /* 0x000fe40003f01070 */
[C---:B------:R-:W-:Y:S01]  /*03d0*/  SHF.L.U64.HI R13, R31.reuse, 0x1, R16 ;  /* 0x000000011f0d7819 */ /* 0x040fe20000010210 */
[----:B------:R-:W-:Y:S01]  /*03e0*/  IMAD.SHL.U32 R7, R22, 0x4, RZ ;  /* 0x0000000416077824 */ /* 0x000fe200078e00ff */
[----:B------:R-:W-:Y:S02]  /*03f0*/  ISETP.LT.U32.AND.EX P0, PT, R2, RZ, PT, P0 ;  /* 0x000000ff0200720c */ /* 0x000fe40003f01100 */
[----:B------:R-:W-:Y:S01]  /*0400*/  SHF.L.U32 R12, R31, 0x1, RZ ;  /* 0x000000011f0c7819 */ /* 0x000fe200000006ff */
[----:B------:R-:W-:Y:S01]  /*0410*/  IMAD.IADD R6, R42, 0x1, -R7 ;  /* 0x000000012a067824 */ /* 0x000fe200078e0a07 */
[----:B------:R-:W-:Y:S02]  /*0420*/  SEL R8, R8, 0x20, P0 ;  /* 0x0000002008087807 */ /* 0x000fe40000000000 */
[----:B0-----:R-:W-:Y:S01]  /*0430*/  SHF.R.U64 R3, R14, 0x1, R15 ;  /* 0x000000010e037819 */ /* 0x001fe2000000120f */
[----:B------:R-:W-:Y:S01]  /*0440*/  IMAD.WIDE.U32 R12, R28, R14, R12 ;  /* 0x0000000e1c0c7225 */ /* 0x000fe200078e000c */
[----:B------:R-:W-:-:S02]  /*0450*/  SHF.R.U32.HI R4, RZ, 0x1, R15 ;  /* 0x00000001ff047819 */ /* 0x000fc4000001160f */
[----:B------:R-:W-:Y:S01]  /*0460*/  LEA R10, P1, -R31, R3, 0x5 ;  /* 0x000000031f0a7211 */ /* 0x000fe200078229ff */
[----:B------:R-:W-:Y:S01]  /*0470*/  IMAD.SHL.U32 R48, R12, 0x40, RZ ;  /* 0x000000400c307824 */ /* 0x000fe200078e00ff */
[----:B------:R-:W-:-:S03]  /*0480*/  LOP3.LUT R33, R6, 0x1f, RZ, 0xc0, !PT ;  /* 0x0000001f06217812 */ /* 0x000fc600078ec0ff */
[----:B------:R-:W-:Y:S01]  /*0490*/  IMAD.X R2, R4, 0x1, ~R5, P1 ;  /* 0x0000000104027824 */ /* 0x000fe200008e0e05 */
[----:B------:R-:W-:Y:S02]  /*04a0*/  ISETP.LT.U32.AND P1, PT, R10, 0x20, PT ;  /* 0x000000200a00780c */ /* 0x000fe40003f21070 */
[----:B------:R-:W-:Y:S02]  /*04b0*/  LOP3.LUT R5, R7, 0x1c, RZ, 0xc0, !PT ;  /* 0x0000001c07057812 */ /* 0x000fe400078ec0ff */
[----:B------:R-:W-:Y:S01]  /*04c0*/  ISETP.LT.U32.AND.EX P1, PT, R2, RZ, PT, P1 ;  /* 0x000000ff0200720c */ /* 0x000fe20003f21110 */
[----:B------:R-:W-:Y:S01]  /*04d0*/  IMAD R2, R29, R14, RZ ;  /* 0x0000000e1d027224 */ /* 0x000fe200078e02ff */
[----:B------:R-:W-:Y:S01]  /*04e0*/  ISETP.GE.U32.AND P0, PT, R5, R8, PT ;  /* 0x000000080500720c */ /* 0x000fe20003f06070 */
[----:B------:R-:W-:Y:S01]  /*04f0*/  IMAD.WIDE.U32 R34, R3, R5, RZ ;  /* 0x0000000503227225 */ /* 0x000fe200078e00ff */
[----:B------:R-:W-:Y:S02]  /*0500*/  SEL R10, R10, 0x20, P1 ;  /* 0x000000200a0a7807 */ /* 0x000fe40000800000 */
[----:B------:R-:W-:Y:S01]  /*0510*/  IADD3 R46, P1, R48, UR4, RZ ;  /* 0x00000004302e7c10 */ /* 0x000fe2000ff3e0ff */
[----:B------:R-:W-:Y:S01]  /*0520*/  IMAD R7, R28, R15, R2 ;  /* 0x0000000f1c077224 */ /* 0x000fe200078e0202 */
[----:B------:R-:W-:Y:S01]  /*0530*/  ISETP.LT.U32.AND P0, PT, R33, R10, !P0 ;  /* 0x0000000a2100720c */ /* 0x000fe20004701070 */
[----:B------:R-:W-:-:S02]  /*0540*/  IMAD R47, R4, R5, RZ ;  /* 0x00000005042f7224 */ /* 0x000fc400078e02ff */
[----:B------:R-:W-:Y:S02]  /*0550*/  IMAD.IADD R13, R13, 0x1, R7 ;  /* 0x000000010d0d7824 */ /* 0x000fe400078e0207 */
[----:B------:R-:W-:-:S03]  /*0560*/  IMAD.IADD R47, R35, 0x1, R47 ;  /* 0x00000001232f7824 */ /* 0x000fc600078e022f */
[----:B------:R-:W-:-:S04]  /*0570*/  SHF.L.U64.HI R37, R12, 0x6, R13 ;  /* 0x000000060c257819 */ /* 0x000fc8000001020d */
[----:B------:R-:W-:Y:S01]  /*0580*/  IADD3.X R36, R37, UR5, RZ, P1, !PT ;  /* 0x0000000525247c10 */ /* 0x000fe20008ffe4ff */
[----:B------:R-:W-:Y:S01]  /*0590*/  ULDC.64 UR4, c[0x0][0x230] ;  /* 0x00008c0000047ab9 */ /* 0x000fe20000000a00 */
[----:B------:R-:W-:-:S05]  /*05a0*/  @P0 IADD3 R9, P2, R33, R34, RZ ;  /* 0x0000002221090210 */ /* 0x000fca0007f5e0ff */
[----:B------:R-:W-:Y:S02]  /*05b0*/  @P0 IMAD.X R2, RZ, RZ, R47, P2 ;  /* 0x000000ffff020224 */ /* 0x000fe400010e062f */
[----:B------:R-:W-:-:S03]  /*05c0*/  @P0 IMAD.SHL.U32 R25, R9, 0x4, RZ ;  /* 0x0000000409190824 */ /* 0x000fc600078e00ff */
[----:B------:R-:W-:Y:S01]  /*05d0*/  @P0 SHF.L.U64.HI R9, R9, 0x2, R2 ;  /* 0x0000000209090819 */ /* 0x000fe20000010202 */
[----:B------:R-:W-:Y:S01]  /*05e0*/  @!P0 IMAD.MOV.U32 R2, RZ, RZ, RZ ;  /* 0x000000ffff028224 */ /* 0x000fe200078e00ff */
[----:B------:R-:W-:-:S05]  /*05f0*/  @P0 IADD3 R14, P1, R25, R46, RZ ;  /* 0x0000002e190e0210 */ /* 0x000fca0007f3e0ff */
[----:B------:R-:W-:-:S05]  /*0600*/  @P0 IMAD.X R15, R9, 0x1, R36, P1 ;  /* 0x00000001090f0824 */ /* 0x000fca00008e0624 */
[----:B------:R0:W2:Y:S01]  /*0610*/  @P0 LDG.E R2, desc[UR10][R14.64] ;  /* 0x0000000a0e020981 */ /* 0x0000a2000c1e1900 */
[----:B------:R-:W-:Y:S01]  /*0620*/  ISETP.NE.U32.AND P1, PT, RZ, UR4, PT ;  /* 0x00000004ff007c0c */ /* 0x000fe2000bf25070 */
[----:B------:R-:W-:Y:S01]  /*0630*/  @!P0 IMAD.MOV.U32 R23, RZ, RZ, RZ ;  /* 0x000000ffff178224 */ /* 0x000fe200078e00ff */
[----:B------:R-:W-:Y:S01]  /*0640*/  IADD3 R45, R6, -0x1, RZ ;  /* 0xffffffff062d7810 */ /* 0x000fe20007ffe0ff */
[----:B------:R-:W-:Y:S01]  /*0650*/  VIADD R7, R5, 0x1 ;  /* 0x0000000105077836 */ /* 0x000fe20000000000 */
[----:B------:R-:W-:Y:S01]  /*0660*/  ISETP.NE.AND.EX P1, PT, RZ, UR5, PT, P1 ;  /* 0x00000005ff007c0c */ /* 0x000fe2000bf25310 */
[----:B------:R-:W-:Y:S01]  /*0670*/  ULDC.64 UR4, c[0x0][0x210] ;  /* 0x0000840000047ab9 */ /* 0x000fe20000000a00 */
[----:B------:R-:W-:Y:S02]  /*0680*/  LOP3.LUT R45, R45, 0x1f, RZ, 0xc0, !PT ;  /* 0x0000001f2d2d7812 */ /* 0x000fe400078ec0ff */
[----:B------:R-:W-:Y:S02]  /*0690*/  IADD3 R48, P3, R48, UR4, RZ ;  /* 0x0000000430307c10 */ /* 0x000fe4000ff7e0ff */
[----:B------:R-:W-:-:S02]  /*06a0*/  ISETP.GE.U32.AND P2, PT, R7, R8, PT ;  /* 0x000000080700720c */ /* 0x000fc40003f46070 */
        /* <DEDUP_REMOVED lines=19> */
[----:B------:R-:W-:Y:S01]  /*07e0*/  USHF.L.U32 UR6, UR6, 0x1, URZ ;  /* 0x0000000106067899 */ /* 0x000fe2000800063f */
[----:B------:R-:W-:-:S04]  /*07f0*/  IMAD R11, R31, UR7, RZ ;  /* 0x000000071f0b7c24 */ /* 0x000fc8000f8e02ff */
[----:B0-----:R0:W5:Y:S01]  /*0800*/  @P1 LDG.E R7, desc[UR10][R14.64] ;  /* 0x0000000a0e071981 */ /* 0x001162000c1e1900 */
[----:B------:R-:W-:Y:S02]  /*0810*/  IMAD R11, R16, UR6, R11 ;  /* 0x00000006100b7c24 */ /* 0x000fe4000f8e020b */
[----:B------:R-:W-:Y:S02]  /*0820*/  @!P2 IMAD.MOV.U32 R49, RZ, RZ, RZ ;  /* 0x000000ffff31a224 */ /* 0x000fe400078e00ff */
[----:B------:R-:W-:-:S04]  /*0830*/  @!P2 IMAD.MOV.U32 R50, RZ, RZ, RZ ;  /* 0x000000ffff32a224 */ /* 0x000fc800078e00ff */
[----:B------:R-:W5:Y:S01]  /*0840*/  @P2 LDG.E R49, desc[UR10][R20.64] ;  /* 0x0000000a14312981 */ /* 0x000f62000c1e1900 */
[----:B0-----:R-:W-:Y:S02]  /*0850*/  IMAD.MOV.U32 R14, RZ, RZ, R28 ;  /* 0x000000ffff0e7224 */ /* 0x001fe400078e001c */
[----:B------:R-:W-:Y:S01]  /*0860*/  IMAD.MOV.U32 R15, RZ, RZ, R29 ;  /* 0x000000ffff0f7224 */ /* 0x000fe200078e001d */
[----:B------:R0:W5:Y:S01]  /*0870*/  @P2 LDG.E R50, desc[UR10][R18.64] ;  /* 0x0000000a12322981 */ /* 0x000162000c1e1900 */
[----:B------:R-:W-:-:S04]  /*0880*/  IMAD.WIDE.U32 R14, R31, UR6, R14 ;  /* 0x000000061f0e7c25 */ /* 0x000fc8000f8e000e */
[----:B------:R-:W-:-:S05]  /*0890*/  IMAD.IADD R11, R15, 0x1, R11 ;  /* 0x000000010f0b7824 */ /* 0x000fca00078e020b */
[----:B------:R-:W-:Y:S01]  /*08a0*/  SHF.L.U64.HI R11, R14, 0x5, R11 ;  /* 0x000000050e0b7819 */ /* 0x000fe2000001020b */
[----:B0-----:R-:W-:Y:S01]  /*08b0*/  IMAD.SHL.U32 R18, R0, 0x20, RZ ;  /* 0x0000002000127824 */ /* 0x001fe200078e00ff */
[----:B------:R-:W-:Y:S01]  /*08c0*/  BSSY B0, `(.L_x_15470) ;  /* 0x0000024000007945 */ /* 0x000fe20003800000 */
[----:B------:R-:W-:Y:S02]  /*08d0*/  IMAD R19, R16, 0x3e, RZ ;  /* 0x0000003e10137824 */ /* 0x000fe400078e02ff */
[----:B--2---:R-:W-:-:S04]  /*08e0*/  IMAD.U32 R17, R2, 0x10000, RZ ;  /* 0x0001000002117824 */ /* 0x004fc800078e00ff */
[----:B------:R-:W-:-:S04]  /*08f0*/  FFMA.SAT R9, -R17, R30, 0.5 ;  /* 0x3f00000011097423 */ /* 0x000fc8000000211e */
[----:B------:R-:W-:-:S04]  /*0900*/  FFMA.RM R9, R9, R24, 12582913 ;  /* 0x4b40000109097423 */ /* 0x000fc80000004018 */
[----:B------:R-:W-:-:S04]  /*0910*/  FADD R24, R9, -12583039 ;  /* 0xcb40007f09187421 */ /* 0x000fc80000000000 */
[----:B------:R-:W-:-:S04]  /*0920*/  FFMA R24, -R17, 1.4426950216293334961, -R24 ;  /* 0x3fb8aa3b11187823 */ /* 0x000fc80000000918 */
[----:B------:R-:W-:-:S06]  /*0930*/  FFMA R24, -R17, 1.925963033500011079e-08, R24 ;  /* 0x32a5706011187823 */ /* 0x000fcc0000000118 */
[----:B------:R-:W0:Y:S01]  /*0940*/  MUFU.EX2 R24, R24 ;  /* 0x0000001800187308 */ /* 0x000e220000000800 */
[----:B------:R-:W-:Y:S02]  /*0950*/  IMAD.SHL.U32 R15, R9, 0x800000, RZ ;  /* 0x00800000090f7824 */ /* 0x000fe400078e00ff */
[----:B------:R-:W-:Y:S01]  /*0960*/  IMAD.SHL.U32 R9, R14, 0x20, RZ ;  /* 0x000000200e097824 */ /* 0x000fe200078e00ff */
[--C-:B------:R-:W-:Y:S01]  /*0970*/  SHF.L.U64.HI R14, R12, 0x5, R13.reuse ;  /* 0x000000050c0e7819 */ /* 0x100fe2000001020d */
[----:B------:R-:W-:-:S04]  /*0980*/  IMAD.WIDE.U32 R30, R31, 0x3e, R12 ;  /* 0x0000003e1f1e7825 */ /* 0x000fc800078e000c */
[----:B0-----:R-:W-:Y:S01]  /*0990*/  FFMA R20, R15, R24, 1 ;  /* 0x3f8000000f147423 */ /* 0x001fe20000000018 */
[----:B------:R-:W-:-:S04]  /*09a0*/  IMAD.SHL.U32 R15, R12, 0x20, RZ ;  /* 0x000000200c0f7824 */ /* 0x000fc800078e00ff */
[----:B------:R-:W-:Y:S02]  /*09b0*/  IADD3 R13, R20, 0x1800000, RZ ;  /* 0x01800000140d7810 */ /* 0x000fe40007ffe0ff */
[----:B------:R-:W-:Y:S02]  /*09c0*/  LEA R12, P0, R15, UR4, 0x2 ;  /* 0x000000040f0c7c11 */ /* 0x000fe4000f8010ff */
[----:B------:R-:W-:Y:S02]  /*09d0*/  LOP3.LUT R0, R13, 0x7f800000, RZ, 0xc0, !PT ;  /* 0x7f8000000d007812 */ /* 0x000fe400078ec0ff */
[----:B------:R-:W-:Y:S02]  /*09e0*/  LEA.HI.X R14, R15, UR5, R14, 0x2, P0 ;  /* 0x000000050f0e7c11 */ /* 0x000fe400080f140e */
[----:B------:R-:W-:Y:S02]  /*09f0*/  ISETP.GT.U32.AND P0, PT, R0, 0x1ffffff, PT ;  /* 0x01ffffff0000780c */ /* 0x000fe40003f04070 */
[----:B------:R-:W-:Y:S01]  /*0a00*/  LOP3.LUT R13, R42, 0x1f, RZ, 0xc0, !PT ;  /* 0x0000001f2a0d7812 */ /* 0x000fe200078ec0ff */
[----:B---3--:R-:W-:Y:S01]  /*0a10*/  IMAD.U32 R44, R23, 0x10000, RZ ;  /* 0x00010000172c7824 */ /* 0x008fe200078e00ff */
[----:B------:R-:W-:-:S02]  /*0a20*/  LOP3.LUT R15, R22, 0x7, RZ, 0xc0, !PT ;  /* 0x00000007160f7812 */ /* 0x000fc400078ec0ff */
[----:B------:R-:W-:Y:S01]  /*0a30*/  LOP3.LUT R16, R18, 0xffffffe0, R13, 0xe2, !PT ;  /* 0xffffffe012107812 */ /* 0x000fe200078ee20d */
[----:B------:R-:W-:Y:S01]  /*0a40*/  IMAD.IADD R18, R31, 0x1, R19 ;  /* 0x000000011f127824 */ /* 0x000fe200078e0213 */
[----:B------:R-:W-:Y:S02]  /*0a50*/  PRMT R22, R23, 0x7632, R22 ;  /* 0x0000763217167816 */ /* 0x000fe40000000016 */
[----:B------:R-:W-:-:S03]  /*0a60*/  PRMT R21, R2, 0x7632, R21 ;  /* 0x0000763202157816 */ /* 0x000fc60000000015 */
[----:B------:R-:W-:Y:S05]  /*0a70*/  @P0 BRA `(.L_x_15471) ;  /* 0x0000000000100947 */ /* 0x000fea0003800000 */
[----:B------:R-:W-:Y:S01]  /*0a80*/  IMAD.MOV.U32 R0, RZ, RZ, R20 ;  /* 0x000000ffff007224 */ /* 0x000fe200078e0014 */
[----:B------:R-:W-:-:S07]  /*0a90*/  MOV R2, 0xab0 ;  /* 0x00000ab000027802 */ /* 0x000fce0000000f00 */
[----:B-----5:R-:W-:Y:S05]  /*0aa0*/  CALL.REL.NOINC `($__internal_399_$__cuda_sm20_rcp_rn_f32_slowpath) ;  /* 0x0000003400287944 */ /* 0x020fea0003c00000 */
[----:B------:R-:W-:Y:S05]  /*0ab0*/  BRA `(.L_x_15472) ;  /* 0x0000000000107947 */ /* 0x000fea0003800000 */
.L_x_15471:
[----:B------:R-:W0:Y:S02]  /*0ac0*/  MUFU.RCP R23, R20 ;  /* 0x0000001400177308 */ /* 0x000e240000001000 */
[----:B0-----:R-:W-:-:S04]  /*0ad0*/  FFMA R0, R20, R23, -1 ;  /* 0xbf80000014007423 */ /* 0x001fc80000000017 */
[----:B------:R-:W-:-:S04]  /*0ae0*/  FADD.FTZ R0, -R0, -RZ ;  /* 0x800000ff00007221 */ /* 0x000fc80000010100 */
[----:B------:R-:W-:-:S07]  /*0af0*/  FFMA R23, R23, R0, R23 ;  /* 0x0000000017177223 */ /* 0x000fce0000000017 */
.L_x_15472:
[----:B------:R-:W-:Y:S05]  /*0b00*/  BSYNC B0 ;  /* 0x0000000000007941 */ /* 0x000fea0003800000 */
.L_x_15470:
        /* <DEDUP_REMOVED lines=23> */
[----:B-----5:R-:W-:Y:S05]  /*0c80*/  CALL.REL.NOINC `($__internal_399_$__cuda_sm20_rcp_rn_f32_slowpath) ;  /* 0x0000003000b07944 */ /* 0x020fea0003c00000 */
[----:B------:R-:W-:Y:S05]  /*0c90*/  BRA `(.L_x_15475) ;  /* 0x0000000000107947 */ /* 0x000fea0003800000 */
.L_x_15474:
[----:B------:R-:W0:Y:S02]  /*0ca0*/  MUFU.RCP R23, R20 ;  /* 0x0000001400177308 */ /* 0x000e240000001000 */
[----:B0-----:R-:W-:-:S04]  /*0cb0*/  FFMA R0, R20, R23, -1 ;  /* 0xbf80000014007423 */ /* 0x001fc80000000017 */
[----:B------:R-:W-:-:S04]  /*0cc0*/  FADD.FTZ R0, -R0, -RZ ;  /* 0x800000ff00007221 */ /* 0x000fc80000010100 */
[----:B------:R-:W-:-:S07]  /*0cd0*/  FFMA R23, R23, R0, R23 ;  /* 0x0000000017177223 */ /* 0x000fce0000000017 */
.L_x_15475:
[----:B------:R-:W-:Y:S05]  /*0ce0*/  BSYNC B0 ;  /* 0x0000000000007941 */ /* 0x000fea0003800000 */
.L_x_15473:
[C---:B------:R-:W-:Y:S01]  /*0cf0*/  VIADD R19, R5.reuse, 0x2 ;  /* 0x0000000205137836 */ /* 0x040fe20000000000 */
[-C--:B------:R-:W-:Y:S01]  /*0d00*/  ISETP.GE.U32.AND P1, PT, R5, R8.reuse, PT ;  /* 0x000000080500720c */ /* 0x080fe20003f26070 */
[----:B------:R-:W-:Y:S02]  /*0d10*/  VIADD R17, R6, 0x1e ;  /* 0x0000001e06117836 */ /* 0x000fe40000000000 */
[----:B------:R-:W-:Y:S01]  /*0d20*/  FADD R0, -R23, 1 ;  /* 0x3f80000017007421 */ /* 0x000fe20000000100 */
[----:B-----5:R-:W-:Y:S01]  /*0d30*/  FMUL R32, R44, R7 ;  /* 0x000000072c207220 */ /* 0x020fe20000400000 */
[----:B------:R-:W-:Y:S02]  /*0d40*/  ISETP.GE.U32.AND P0, PT, R19, R8, PT ;  /* 0x000000081300720c */ /* 0x000fe40003f06070 */
[----:B------:R-:W-:Y:S01]  /*0d50*/  LOP3.LUT R17, R17, 0x1f, RZ, 0xc0, !PT ;  /* 0x0000001f11117812 */ /* 0x000fe200078ec0ff */
[----:B------:R-:W-:Y:S01]  /*0d60*/  FMUL R0, R0, R23 ;  /* 0x0000001700007220 */ /* 0x000fe20000400000 */
[----:B------:R-:W-:-:S02]  /*0d70*/  ISETP.GE.U32.OR P1, PT, R33, R10, P1 ;  /* 0x0000000a2100720c */ /* 0x000fc40000f26470 */
[----:B------:R-:W-:Y:S01]  /*0d80*/  ISETP.LT.U32.AND P0, PT, R17, R10, !P0 ;  /* 0x0000000a1100720c */ /* 0x000fe20004701070 */
[----:B------:R-:W-:-:S04]  /*0d90*/  FFMA R21, R21, R0, R23 ;  /* 0x0000000015157223 */ /* 0x000fc80000000017 */
[----:B------:R-:W-:-:S06]  /*0da0*/  FMUL R0, R22, R21 ;  /* 0x0000001516007220 */ /* 0x000fcc0000400000 */
[-C--:B------:R-:W-:Y:S02]  /*0db0*/  @!P1 IADD3 R33, P5, R33, R34.reuse, RZ ;  /* 0x0000002221219210 */ /* 0x080fe40007fbe0ff */
[----:B------:R-:W-:Y:S01]  /*0dc0*/  @P0 IADD3 R2, P2, P3, R3, R34, R3 ;  /* 0x0000002203020210 */ /* 0x000fe20007b5e003 */
[----:B------:R-:W-:Y:S02]  /*0dd0*/  @!P0 IMAD.MOV.U32 R40, RZ, RZ, RZ ;  /* 0x000000ffff288224 */ /* 0x000fe400078e00ff */
[----:B------:R-:W-:Y:S01]  /*0de0*/  @!P1 IMAD.X R23, RZ, RZ, R47, P5 ;  /* 0x000000ffff179224 */ /* 0x000fe200028e062f */
[----:B------:R-:W-:Y:S01]  /*0df0*/  @P0 IADD3 R2, P4, R17, R2, RZ ;  /* 0x0000000211020210 */ /* 0x000fe20007f9e0ff */
[----:B------:R-:W-:Y:S01]  /*0e00*/  @!P0 IMAD.MOV.U32 R38, RZ, RZ, RZ ;  /* 0x000000ffff268224 */ /* 0x000fe200078e00ff */
[----:B------:R-:W-:Y:S02]  /*0e10*/  @P0 IADD3.X R19, R4, R47, R4, P2, P3 ;  /* 0x0000002f04130210 */ /* 0x000fe400017e6404 */
[----:B------:R-:W-:Y:S01]  /*0e20*/  @!P1 LEA R20, P2, R33, R12, 0x3 ;  /* 0x0000000c21149211 */ /* 0x000fe200078418ff */
[----:B------:R-:W-:-:S02]  /*0e30*/  @P0 IMAD.SHL.U32 R25, R2, 0x4, RZ ;  /* 0x0000000402190824 */ /* 0x000fc400078e00ff */
[----:B------:R-:W-:Y:S01]  /*0e40*/  @P0 IMAD.X R19, RZ, RZ, R19, P4 ;  /* 0x000000ffff130224 */ /* 0x000fe200020e0613 */
[----:B------:R-:W-:Y:S01]  /*0e50*/  @!P1 LEA.HI.X R21, R33, R14, R23, 0x3, P2 ;  /* 0x0000000e21159211 */ /* 0x000fe200010f1c17 */
[----:B------:R-:W-:Y:S01]  /*0e60*/  IMAD.U32 R22, R49, 0x10000, RZ ;  /* 0x0001000031167824 */ /* 0x000fe200078e00ff */
[C---:B------:R-:W-:Y:S01]  /*0e70*/  @P0 IADD3 R24, P3, R25.reuse, R46, RZ ;  /* 0x0000002e19180210 */ /* 0x040fe20007f7e0ff */
[----:B------:R-:W-:Y:S01]  /*0e80*/  FMUL R33, R0, R7 ;  /* 0x0000000700217220 */ /* 0x000fe20000400000 */
[----:B------:R-:W-:Y:S01]  /*0e90*/  @P0 SHF.L.U64.HI R2, R2, 0x2, R19 ;  /* 0x0000000202020819 */ /* 0x000fe20000010213 */
[----:B------:R-:W-:Y:S01]  /*0ea0*/  IMAD.MOV.U32 R19, RZ, RZ, 0x3bbb989d ;  /* 0x3bbb989dff137424 */ /* 0x000fe200078e00ff */
[----:B------:R-:W-:Y:S01]  /*0eb0*/  @P0 IADD3 R52, P2, R25, R48, RZ ;  /* 0x0000003019340210 */ /* 0x000fe20007f5e0ff */
[----:B------:R-:W-:Y:S01]  /*0ec0*/  IMAD.MOV.U32 R23, RZ, RZ, 0x437c0000 ;  /* 0x437c0000ff177424 */ /* 0x000fe200078e00ff */
[----:B------:R0:W-:Y:S01]  /*0ed0*/  @!P1 STG.E.64 desc[UR10][R20.64], R32 ;  /* 0x0000002014009986 */ /* 0x0001e2000c101b0a */
[C---:B------:R-:W-:Y:S01]  /*0ee0*/  @P0 IMAD.X R25, R2.reuse, 0x1, R36, P3 ;  /* 0x0000000102190824 */ /* 0x040fe200018e0624 */
[----:B------:R-:W-:Y:S01]  /*0ef0*/  @P0 IADD3.X R53, R2, R37, RZ, P2, !PT ;  /* 0x0000002502350210 */ /* 0x000fe200017fe4ff */
[----:B------:R-:W-:-:S03]  /*0f00*/  FFMA.SAT R2, -R22, R19, 0.5 ;  /* 0x3f00000016027423 */ /* 0x000fc60000002113 */
[----:B------:R1:W5:Y:S01]  /*0f10*/  @P0 LDG.E R40, desc[UR10][R24.64] ;  /* 0x0000000a18280981 */ /* 0x000362000c1e1900 */
[----:B------:R-:W-:-:S03]  /*0f20*/  FFMA.RM R2, R2, R23, 12582913 ;  /* 0x4b40000102027423 */ /* 0x000fc60000004017 */
[----:B------:R2:W5:Y:S01]  /*0f30*/  @P0 LDG.E R38, desc[UR10][R52.64] ;  /* 0x0000000a34260981 */ /* 0x000562000c1e1900 */
[----:B------:R-:W-:-:S04]  /*0f40*/  FADD R19, R2, -12583039 ;  /* 0xcb40007f02137421 */ /* 0x000fc80000000000 */
[----:B------:R-:W-:-:S04]  /*0f50*/  FFMA R19, -R22, 1.4426950216293334961, -R19 ;  /* 0x3fb8aa3b16137823 */ /* 0x000fc80000000913 */
[----:B------:R-:W-:-:S06]  /*0f60*/  FFMA R19, -R22, 1.925963033500011079e-08, R19 ;  /* 0x32a5706016137823 */ /* 0x000fcc0000000113 */
[----:B------:R-:W1:Y:S01]  /*0f70*/  MUFU.EX2 R19, R19 ;  /* 0x0000001300137308 */ /* 0x000e620000000800 */
[----:B0-----:R-:W-:-:S04]  /*0f80*/  IMAD.SHL.U32 R20, R2, 0x800000, RZ ;  /* 0x0080000002147824 */ /* 0x001fc800078e00ff */
[----:B-1----:R-:W-:-:S04]  /*0f90*/  FFMA R24, R20, R19, 1 ;  /* 0x3f80000014187423 */ /* 0x002fc80000000013 */
[----:B------:R-:W-:-:S05]  /*0fa0*/  VIADD R20, R24, 0x1800000 ;  /* 0x0180000018147836 */ /* 0x000fca0000000000 */
[----:B------:R-:W-:Y:S01]  /*0fb0*/  LOP3.LUT R20, R20, 0x7f800000, RZ, 0xc0, !PT ;  /* 0x7f80000014147812 */ /* 0x000fe200078ec0ff */
[----:B------:R-:W-:-:S03]  /*0fc0*/  IMAD.IADD R42, R5, 0x1, R42 ;  /* 0x00000001052a7824 */ /* 0x000fc600078e022a */
[----:B------:R-:W-:Y:S01]  /*0fd0*/  ISETP.GT.U32.AND P0, PT, R20, 0x1ffffff, PT ;  /* 0x01ffffff1400780c */ /* 0x000fe20003f04070 */
[----:B------:R-:W-:Y:S01]  /*0fe0*/  FADD R41, RZ, R44 ;  /* 0x0000002cff297221 */ /* 0x000fe20000000000 */
[----:B------:R-:W-:Y:S01]  /*0ff0*/  LOP3.LUT R2, R42, 0x1f, RZ, 0xc0, !PT ;  /* 0x0000001f2a027812 */ /* 0x000fe200078ec0ff */
[----:B------:R-:W-:Y:S01]  /*1000*/  FADD R23, RZ, R0 ;  /* 0x00000000ff177221 */ /* 0x000fe20000000000 */
[----:B------:R-:W-:Y:S01]  /*1010*/  FMNMX R43, RZ, |R44|, !PT ;  /* 0x4000002cff2b7209 */ /* 0x000fe20007800000 */
[----:B------:R-:W-:Y:S02]  /*1020*/  BSSY B0, `(.L_x_15476) ;  /* 0x0000011000007945 */ /* 0x000fe40003800000 */
[----:B------:R2:W0:Y:S01]  /*1030*/  SHFL.IDX PT, R41, R41, R2, 0x1f ;  /* 0x00001f0229297589 */ /* 0x00042200000e0000 */
[----:B------:R-:W-:-:S03]  /*1040*/  SHF.L.U32 R44, R50, 0x10, RZ ;  /* 0x00000010322c7819 */ /* 0x000fc600000006ff */
[----:B------:R2:W1:Y:S01]  /*1050*/  SHFL.IDX PT, R42, R23, R2, 0x1f ;  /* 0x00001f02172a7589 */ /* 0x00046200000e0000 */
[----:B------:R-:W-:Y:S01]  /*1060*/  FMNMX R43, |R0|, R43, !PT ;  /* 0x0000002b002b7209 */ /* 0x000fe20007800200 */
[----:B------:R-:W-:Y:S01]  /*1070*/  VIADD R21, R5, 0x1 ;  /* 0x0000000105157836 */ /* 0x000fe20000000000 */
[----:B------:R-:W-:Y:S02]  /*1080*/  PRMT R49, R49, 0x7632, R49 ;  /* 0x0000763231317816 */ /* 0x000fe40000000031 */
[----:B------:R-:W-:Y:S01]  /*1090*/  PRMT R50, R50, 0x7632, R50 ;  /* 0x0000763232327816 */ /* 0x000fe20000000032 */
[----:B------:R-:W-:Y:S06]  /*10a0*/  @P0 BRA `(.L_x_15477) ;  /* 0x0000000000100947 */ /* 0x000fec0003800000 */
[----:B------:R-:W-:Y:S01]  /*10b0*/  IMAD.MOV.U32 R0, RZ, RZ, R24 ;  /* 0x000000ffff007224 */ /* 0x000fe200078e0018 */
[----:B--2---:R-:W-:-:S07]  /*10c0*/  MOV R2, 0x10e0 ;  /* 0x000010e000027802 */ /* 0x004fce0000000f00 */
[----:B01---5:R-:W-:Y:S05]  /*10d0*/  CALL.REL.NOINC `($__internal_399_$__cuda_sm20_rcp_rn_f32_slowpath) ;  /* 0x0000002c009c7944 */ /* 0x023fea0003c00000 */
[----:B------:R-:W-:Y:S05]  /*10e0*/  BRA `(.L_x_15478) ;  /* 0x0000000000107947 */ /* 0x000fea0003800000 */
.L_x_15477:
[----:B--2---:R-:W2:Y:S02]  /*10f0*/  MUFU.RCP R23, R24 ;  /* 0x0000001800177308 */ /* 0x004ea40000001000 */
[----:B--2---:R-:W-:-:S04]  /*1100*/  FFMA R0, R24, R23, -1 ;  /* 0xbf80000018007423 */ /* 0x004fc80000000017 */
[----:B------:R-:W-:-:S04]  /*1110*/  FADD.FTZ R0, -R0, -RZ ;  /* 0x800000ff00007221 */ /* 0x000fc80000010100 */
[----:B------:R-:W-:-:S07]  /*1120*/  FFMA R23, R23, R0, R23 ;  /* 0x0000000017177223 */ /* 0x000fce0000000017 */
.L_x_15478:
[----:B------:R-:W-:Y:S05]  /*1130*/  BSYNC B0 ;  /* 0x0000000000007941 */ /* 0x000fea0003800000 */
.L_x_15476:
        /* <DEDUP_REMOVED lines=11> */
[----:B------:R-:W2:Y:S02]  /*11f0*/  MUFU.EX2 R19, R2 ;  /* 0x0000000200137308 */ /* 0x000ea40000000800 */
[----:B--2---:R-:W-:Y:S01]  /*1200*/  FFMA R20, R0, R19, 1 ;  /* 0x3f80000000147423 */ /* 0x004fe20000000013 */
        /* <DEDUP_REMOVED lines=10> */
[----:B01---5:R-:W-:Y:S05]  /*12b0*/  CALL.REL.NOINC `($__internal_399_$__cuda_sm20_rcp_rn_f32_slowpath) ;  /* 0x0000002c00247944 */ /* 0x023fea0003c00000 */
[----:B------:R-:W-:Y:S05]  /*12c0*/  BRA `(.L_x_15481) ;  /* 0x0000000000107947 */ /* 0x000fea0003800000 */
.L_x_15480:
[----:B------:R-:W2:Y:S02]  /*12d0*/  MUFU.RCP R23, R20 ;  /* 0x0000001400177308 */ /* 0x000ea40000001000 */
[----:B--2---:R-:W-:-:S04]  /*12e0*/  FFMA R0, R20, R23, -1 ;  /* 0xbf80000014007423 */ /* 0x004fc80000000017 */
[----:B------:R-:W-:-:S04]  /*12f0*/  FADD.FTZ R0, -R0, -RZ ;  /* 0x800000ff00007221 */ /* 0x000fc80000010100 */
[----:B------:R-:W-:-:S07]  /*1300*/  FFMA R23, R23, R0, R23 ;  /* 0x0000000017177223 */ /* 0x000fce0000000017 */
.L_x_15481:
[----:B------:R-:W-:Y:S05]  /*1310*/  BSYNC B0 ;  /* 0x0000000000007941 */ /* 0x000fea0003800000 */
.L_x_15479:
        /* <DEDUP_REMOVED lines=13> */
[----:B------:R-:W2:Y:S01]  /*13f0*/  S2R R20, SR_TID.X ;  /* 0x0000000000147919 */ /* 0x000ea20000002100 */
[--C-:B------:R-:W-:Y:S01]  /*1400*/  IADD3.X R45, R4, R47, R4.reuse, P4, P5 ;  /* 0x0000002f042d7210 */ /* 0x100fe200027ea404 */
[----:B------:R-:W-:Y:S01]  /*1410*/  IMAD.MOV.U32 R23, RZ, RZ, 0x437c0000 ;  /* 0x437c0000ff177424 */ /* 0x000fe200078e00ff */
[----:B------:R-:W-:Y:S01]  /*1420*/  @P1 IADD3 R2, P4, P5, R21, R22, R3 ;  /* 0x0000001615021210 */ /* 0x000fe20007d9e003 */
[----:B------:R-:W-:Y:S01]  /*1430*/  FMUL R34, R44, R7 ;  /* 0x000000072c227220 */ /* 0x000fe20000400000 */
[--C-:B------:R-:W-:Y:S02]  /*1440*/  @!P0 IADD3.X R47, RZ, R47, R4.reuse, P2, P3 ;  /* 0x0000002fff2f8210 */ /* 0x100fe400017e6404 */
[----:B------:R-:W-:Y:S01]  /*1450*/  @P1 IADD3.X R19, RZ, R45, R4, P4, P5 ;  /* 0x0000002dff131210 */ /* 0x000fe200027ea404 */
[----:B------:R-:W-:Y:S01]  /*1460*/  @P1 IMAD.SHL.U32 R51, R2, 0x4, RZ ;  /* 0x0000000402331824 */ /* 0x000fe200078e00ff */
[----:B------:R-:W-:-:S02]  /*1470*/  @!P0 LEA R24, P2, R35, R12, 0x3 ;  /* 0x0000000c23188211 */ /* 0x000fc400078418ff */
[----:B------:R-:W-:Y:S02]  /*1480*/  @P1 SHF.L.U64.HI R2, R2, 0x2, R19 ;  /* 0x0000000202021819 */ /* 0x000fe40000010213 */
[----:B------:R-:W-:Y:S02]  /*1490*/  @P1 IADD3 R50, P3, R51, R46, RZ ;  /* 0x0000002e33321210 */ /* 0x000fe40007f7e0ff */
[----:B------:R-:W-:Y:S01]  /*14a0*/  @!P0 LEA.HI.X R25, R35, R14, R47, 0x3, P2 ;  /* 0x0000000e23198211 */ /* 0x000fe200010f1c2f */
[----:B------:R-:W-:Y:S01]  /*14b0*/  IMAD.MOV.U32 R19, RZ, RZ, 0x3bbb989d ;  /* 0x3bbb989dff137424 */ /* 0x000fe200078e00ff */
[----:B------:R-:W-:Y:S01]  /*14c0*/  @P1 IADD3 R48, P2, R51, R48, RZ ;  /* 0x0000003033301210 */ /* 0x000fe20007f5e0ff */
[----:B------:R-:W-:Y:S02]  /*14d0*/  @P1 IMAD.X R51, R2, 0x1, R36, P3 ;  /* 0x0000000102331824 */ /* 0x000fe400018e0624 */
[----:B------:R-:W-:Y:S01]  /*14e0*/  FMUL R35, R0, R7 ;  /* 0x0000000700237220 */ /* 0x000fe20000400000 */
[----:B-----5:R-:W-:Y:S01]  /*14f0*/  IMAD.U32 R36, R40, 0x10000, RZ ;  /* 0x0001000028247824 */ /* 0x020fe200078e00ff */
[----:B------:R-:W-:Y:S01]  /*1500*/  @!P1 CS2R R46, SRZ ;  /* 0x00000000002e9805 */ /* 0x000fe2000001ff00 */
[----:B------:R-:W-:-:S02]  /*1510*/  @P1 IMAD.X R49, R2, 0x1, R37, P2 ;  /* 0x0000000102311824 */ /* 0x000fc400010e0625 */
[----:B------:R-:W-:Y:S01]  /*1520*/  FFMA.SAT R2, -R36, R19, 0.5 ;  /* 0x3f00000024027423 */ /* 0x000fe20000002113 */
[----:B------:R3:W-:Y:S03]  /*1530*/  @!P0 STG.E.64 desc[UR10][R24.64], R34 ;  /* 0x0000002218008986 */ /* 0x0007e6000c101b0a */
[----:B------:R-:W-:Y:S01]  /*1540*/  FFMA.RM R23, R2, R23, 12582913 ;  /* 0x4b40000102177423 */ /* 0x000fe20000004017 */
[----:B------:R4:W5:Y:S03]  /*1550*/  @P1 LDG.E R47, desc[UR10][R50.64] ;  /* 0x0000000a322f1981 */ /* 0x000966000c1e1900 */
[----:B------:R-:W-:Y:S01]  /*1560*/  FADD R19, R23, -12583039 ;  /* 0xcb40007f17137421 */ /* 0x000fe20000000000 */
[----:B------:R-:W-:Y:S01]  /*1570*/  FMNMX R37, R43, |R44|, !PT ;  /* 0x4000002c2b257209 */ /* 0x000fe20007800000 */
[----:B------:R-:W-:Y:S01]  /*1580*/  BSSY B0, `(.L_x_15482) ;  /* 0x0000022000007945 */ /* 0x000fe20003800000 */
[----:B------:R1:W5:Y:S01]  /*1590*/  @P1 LDG.E R46, desc[UR10][R48.64] ;  /* 0x0000000a302e1981 */ /* 0x000362000c1e1900 */
[----:B------:R-:W-:-:S04]  /*15a0*/  FFMA R19, -R36, 1.4426950216293334961, -R19 ;  /* 0x3fb8aa3b24137823 */ /* 0x000fc80000000913 */
[----:B---3--:R-:W-:-:S06]  /*15b0*/  FFMA R24, -R36, 1.925963033500011079e-08, R19 ;  /* 0x32a5706024187823 */ /* 0x008fcc0000000113 */
[----:B------:R-:W4:Y:S01]  /*15c0*/  MUFU.EX2 R24, R24 ;  /* 0x0000001800187308 */ /* 0x000f220000000800 */
[----:B--2---:R-:W-:Y:S02]  /*15d0*/  IADD3 R2, R5, 0x1, R20 ;  /* 0x0000000105027810 */ /* 0x004fe40007ffe014 */
[----:B------:R-:W-:Y:S01]  /*15e0*/  SHF.L.U32 R23, R23, 0x17, RZ ;  /* 0x0000001717177819 */ /* 0x000fe200000006ff */
[----:B------:R-:W-:Y:S01]  /*15f0*/  FADD R20, RZ, R44 ;  /* 0x0000002cff147221 */ /* 0x000fe20000000000 */
[----:B------:R-:W-:Y:S01]  /*1600*/  LOP3.LUT R19, R2, 0x1f, RZ, 0xc0, !PT ;  /* 0x0000001f02137812 */ /* 0x000fe200078ec0ff */
[----:B------:R-:W-:-:S04]  /*1610*/  FADD R2, RZ, R0 ;  /* 0x00000000ff027221 */ /* 0x000fc80000000000 */
[----:B------:R-:W2:Y:S01]  /*1620*/  SHFL.IDX PT, R20, R20, R19, 0x1f ;  /* 0x00001f1314147589 */ /* 0x000ea200000e0000 */
[----:B----4-:R-:W-:-:S03]  /*1630*/  FFMA R50, R23, R24, 1 ;  /* 0x3f80000017327423 */ /* 0x010fc60000000018 */
[----:B------:R-:W3:Y:S01]  /*1640*/  SHFL.IDX PT, R2, R2, R19, 0x1f ;  /* 0x00001f1302027589 */ /* 0x000ee200000e0000 */
[----:B------:R-:W-:-:S05]  /*1650*/  VIADD R23, R50, 0x1800000 ;  /* 0x0180000032177836 */ /* 0x000fca0000000000 */
[----:B------:R-:W-:-:S04]  /*1660*/  LOP3.LUT R25, R23, 0x7f800000, RZ, 0xc0, !PT ;  /* 0x7f80000017197812 */ /* 0x000fc800078ec0ff */
[----:B------:R-:W-:Y:S01]  /*1670*/  ISETP.GT.U32.AND P0, PT, R25, 0x1ffffff, PT ;  /* 0x01ffffff1900780c */ /* 0x000fe20003f04070 */
[----:B0-----:R-:W-:Y:S01]  /*1680*/  FADD R23, RZ, R41 ;  /* 0x00000029ff177221 */ /* 0x001fe20000000000 */
[----:B-1----:R-:W-:Y:S01]  /*1690*/  FADD R43, RZ, R42 ;  /* 0x0000002aff2b7221 */ /* 0x002fe20000000000 */
[----:B------:R-:W-:Y:S01]  /*16a0*/  FMNMX R41, |R0|, R37, !PT ;  /* 0x0000002500297209 */ /* 0x000fe20007800200 */
[----:B------:R-:W-:Y:S02]  /*16b0*/  IMAD.U32 R44, R38, 0x10000, RZ ;  /* 0x00010000262c7824 */ /* 0x000fe400078e00ff */
[----:B--2---:R-:W-:Y:S01]  /*16c0*/  FADD R42, R20, R23 ;  /* 0x00000017142a7221 */ /* 0x004fe20000000000 */
[----:B------:R-:W-:Y:S01]  /*16d0*/  PRMT R48, R40, 0x7632, R48 ;  /* 0x0000763228307816 */ /* 0x000fe20000000030 */
[----:B------:R-:W-:Y:S01]  /*16e0*/  VIADD R37, R5, 0x2 ;  /* 0x0000000205257836 */ /* 0x000fe20000000000 */
[----:B------:R-:W-:Y:S01]  /*16f0*/  PRMT R38, R38, 0x7632, R38 ;  /* 0x0000763226267816 */ /* 0x000fe20000000026 */
[----:B---3--:R-:W-:-:S03]  /*1700*/  FADD R43, R2, R43 ;  /* 0x0000002b022b7221 */ /* 0x008fc60000000000 */
[----:B------:R-:W-:Y:S05]  /*1710*/  @P0 BRA `(.L_x_15483) ;  /* 0x0000000000100947 */ /* 0x000fea0003800000 */
[----:B------:R-:W-:Y:S01]  /*1720*/  IMAD.MOV.U32 R0, RZ, RZ, R50 ;  /* 0x000000ffff007224 */ /* 0x000fe200078e0032 */
[----:B------:R-:W-:-:S07]  /*1730*/  MOV R2, 0x1750 ;  /* 0x0000175000027802 */ /* 0x000fce0000000f00 */
[----:B-----5:R-:W-:Y:S05]  /*1740*/  CALL.REL.NOINC `($__internal_399_$__cuda_sm20_rcp_rn_f32_slowpath) ;  /* 0x0000002800007944 */ /* 0x020fea0003c00000 */
[----:B------:R-:W-:Y:S05]  /*1750*/  BRA `(.L_x_15484) ;  /* 0x0000000000107947 */ /* 0x000fea0003800000 */
.L_x_15483:
[----:B------:R-:W0:Y:S02]  /*1760*/  MUFU.RCP R23, R50 ;  /* 0x0000003200177308 */ /* 0x000e240000001000 */
[----:B0-----:R-:W-:-:S04]  /*1770*/  FFMA R0, R50, R23, -1 ;  /* 0xbf80000032007423 */ /* 0x001fc80000000017 */
[----:B------:R-:W-:-:S04]  /*1780*/  FADD.FTZ R0, -R0, -RZ ;  /* 0x800000ff00007221 */ /* 0x000fc80000010100 */
[----:B------:R-:W-:-:S07]  /*1790*/  FFMA R23, R23, R0, R23 ;  /* 0x0000000017177223 */ /* 0x000fce0000000017 */
.L_x_15484:
[----:B------:R-:W-:Y:S05]  /*17a0*/  BSYNC B0 ;  /* 0x0000000000007941 */ /* 0x000fea0003800000 */
.L_x_15482:
        /* <DEDUP_REMOVED lines=23> */
[----:B-----5:R-:W-:Y:S05]  /*1920*/  CALL.REL.NOINC `($__internal_399_$__cuda_sm20_rcp_rn_f32_slowpath) ;  /* 0x0000002400887944 */ /* 0x020fea0003c00000 */
[----:B------:R-:W-:Y:S05]  /*1930*/  BRA `(.L_x_15487) ;  /* 0x0000000000107947 */ /* 0x000fea0003800000 */
.L_x_15486:
[----:B------:R-:W0:Y:S02]  /*1940*/  MUFU.RCP R23, R20 ;  /* 0x0000001400177308 */ /* 0x000e240000001000 */
[----:B0-----:R-:W-:-:S04]  /*1950*/  FFMA R0, R20, R23, -1 ;  /* 0xbf80000014007423 */ /* 0x001fc80000000017 */
[----:B------:R-:W-:-:S04]  /*1960*/  FADD.FTZ R0, -R0, -RZ ;  /* 0x800000ff00007221 */ /* 0x000fc80000010100 */
[----:B------:R-:W-:-:S07]  /*1970*/  FFMA R23, R23, R0, R23 ;  /* 0x0000000017177223 */ /* 0x000fce0000000017 */
.L_x_15487:
[----:B------:R-:W-:Y:S05]  /*1980*/  BSYNC B0 ;  /* 0x0000000000007941 */ /* 0x000fea0003800000 */
.L_x_15485:
[----:B-----5:R-:W-:Y:S01]  /*1990*/  IMAD.U32 R40, R47, 0x10000, RZ ;  /* 0x000100002f287824 */ /* 0x020fe200078e00ff */
[----:B------:R-:W0:Y:S01]  /*19a0*/  S2R R38, SR_TID.X ;  /* 0x0000000000267919 */ /* 0x000e220000002100 */
[----:B------:R-:W-:Y:S01]  /*19b0*/  IMAD.MOV.U32 R19, RZ, RZ, 0x3bbb989d ;  /* 0x3bbb989dff137424 */ /* 0x000fe200078e00ff */
[----:B------:R-:W-:Y:S01]  /*19c0*/  ISETP.GE.U32.AND P0, PT, R37, R8, PT ;  /* 0x000000082500720c */ /* 0x000fe20003f06070 */
[----:B------:R-:W-:Y:S02]  /*19d0*/  IMAD.MOV.U32 R25, RZ, RZ, 0x437c0000 ;  /* 0x437c0000ff197424 */ /* 0x000fe400078e00ff */
[----:B------:R-:W-:Y:S01]  /*19e0*/  FADD R50, RZ, R44 ;  /* 0x0000002cff327221 */ /* 0x000fe20000000000 */
[----:B------:R-:W-:Y:S01]  /*19f0*/  FFMA.SAT R0, -R40, R19, 0.5 ;  /* 0x3f00000028007423 */ /* 0x000fe20000002113 */
[----:B------:R-:W-:Y:S01]  /*1a00*/  ISETP.GE.U32.OR P0, PT, R17, R10, P0 ;  /* 0x0000000a1100720c */ /* 0x000fe20000706470 */
[----:B------:R-:W-:Y:S01]  /*1a10*/  BSSY B0, `(.L_x_15488) ;  /* 0x000002d000007945 */ /* 0x000fe20003800000 */
[----:B------:R-:W-:Y:S01]  /*1a20*/  PRMT R47, R47, 0x7632, R47 ;  /* 0x000076322f2f7816 */ /* 0x000fe2000000002f */
[----:B------:R-:W-:Y:S01]  /*1a30*/  FFMA.RM R2, R0, R25, 12582913 ;  /* 0x4b40000100027423 */ /* 0x000fe20000004019 */
[----:B------:R-:W-:-:S03]  /*1a40*/  FADD R0, -R23, 1 ;  /* 0x3f80000017007421 */ /* 0x000fc60000000100 */
[----:B------:R-:W-:Y:S01]  /*1a50*/  FADD R19, R2, -12583039 ;  /* 0xcb40007f02137421 */ /* 0x000fe20000000000 */
[----:B------:R-:W-:Y:S01]  /*1a60*/  FMUL R0, R0, R23 ;  /* 0x0000001700007220 */ /* 0x000fe20000400000 */
[----:B------:R-:W-:Y:S02]  /*1a70*/  IMAD.SHL.U32 R2, R2, 0x800000, RZ ;  /* 0x0080000002027824 */ /* 0x000fe400078e00ff */
[----:B------:R-:W-:Y:S01]  /*1a80*/  FFMA R19, -R40, 1.4426950216293334961, -R19 ;  /* 0x3fb8aa3b28137823 */ /* 0x000fe20000000913 */
[----:B------:R-:W-:Y:S01]  /*1a90*/  FFMA R23, R48, R0, R23 ;  /* 0x0000000030177223 */ /* 0x000fe20000000017 */
[----:B------:R-:W-:Y:S02]  /*1aa0*/  @!P0 IADD3 R25, P1, R17, R22, RZ ;  /* 0x0000001611198210 */ /* 0x000fe40007f3e0ff */
[----:B------:R-:W-:Y:S01]  /*1ab0*/  FFMA R20, -R40, 1.925963033500011079e-08, R19 ;  /* 0x32a5706028147823 */ /* 0x000fe20000000113 */
[----:B------:R-:W-:Y:S02]  /*1ac0*/  FMUL R48, R36, R23 ;  /* 0x0000001724307220 */ /* 0x000fe40000400000 */
[----:B------:R-:W-:Y:S01]  /*1ad0*/  @!P0 IMAD.X R36, RZ, RZ, R45, P1 ;  /* 0x000000ffff248224 */ /* 0x000fe200008e062d */
[----:B------:R-:W1:Y:S01]  /*1ae0*/  MUFU.EX2 R39, R20 ;  /* 0x0000001400277308 */ /* 0x000e620000000800 */
[----:B------:R-:W-:Y:S01]  /*1af0*/  @!P0 LEA R24, P1, R25, R12, 0x3 ;  /* 0x0000000c19188211 */ /* 0x000fe200078218ff */
[----:B------:R-:W-:-:S03]  /*1b00*/  FMUL R37, R48, R7 ;  /* 0x0000000730257220 */ /* 0x000fc60000400000 */
[----:B------:R-:W-:Y:S01]  /*1b10*/  @!P0 LEA.HI.X R25, R25, R14, R36, 0x3, P1 ;  /* 0x0000000e19198211 */ /* 0x000fe200008f1c24 */
[----:B------:R-:W-:Y:S01]  /*1b20*/  FMUL R36, R44, R7 ;  /* 0x000000072c247220 */ /* 0x000fe20000400000 */
[----:B0-----:R-:W-:-:S04]  /*1b30*/  IADD3 R0, R5, 0x2, R38 ;  /* 0x0000000205007810 */ /* 0x001fc80007ffe026 */
[----:B------:R-:W-:Y:S01]  /*1b40*/  LOP3.LUT R19, R0, 0x1f, RZ, 0xc0, !PT ;  /* 0x0000001f00137812 */ /* 0x000fe200078ec0ff */
[----:B------:R-:W-:Y:S01]  /*1b50*/  FADD R0, RZ, R48 ;  /* 0x00000030ff007221 */ /* 0x000fe20000000000 */
[----:B------:R-:W-:Y:S01]  /*1b60*/  @!P0 STG.E.64 desc[UR10][R24.64], R36 ;  /* 0x0000002418008986 */ /* 0x000fe2000c101b0a */
[----:B-1----:R-:W-:-:S03]  /*1b70*/  FFMA R20, R2, R39, 1 ;  /* 0x3f80000002147423 */ /* 0x002fc60000000027 */
[----:B------:R-:W0:Y:S01]  /*1b80*/  SHFL.IDX PT, R23, R50, R19, 0x1f ;  /* 0x00001f1332177589 */ /* 0x000e2200000e0000 */
[----:B------:R-:W-:-:S03]  /*1b90*/  VIADD R2, R20, 0x1800000 ;  /* 0x0180000014027836 */ /* 0x000fc60000000000 */
[----:B------:R1:W2:Y:S02]  /*1ba0*/  SHFL.IDX PT, R0, R0, R19, 0x1f ;  /* 0x00001f1300007589 */ /* 0x0002a400000e0000 */
[----:B------:R-:W-:-:S04]  /*1bb0*/  LOP3.LUT R2, R2, 0x7f800000, RZ, 0xc0, !PT ;  /* 0x7f80000002027812 */ /* 0x000fc800078ec0ff */
[----:B------:R-:W-:Y:S02]  /*1bc0*/  ISETP.GT.U32.AND P0, PT, R2, 0x1ffffff, PT ;  /* 0x01ffffff0200780c */ /* 0x000fe40003f04070 */
[----:B-1----:R-:W-:Y:S02]  /*1bd0*/  FMNMX R19, R41, |R44|, !PT ;  /* 0x4000002c29137209 */ /* 0x002fe40007800000 */
[----:B------:R-:W-:Y:S02]  /*1be0*/  IADD3 R41, P1, P2, R21, R22, R3 ;  /* 0x0000001615297210 */ /* 0x000fe40007a3e003 */
[----:B------:R-:W-:Y:S02]  /*1bf0*/  SHF.L.U32 R44, R46, 0x10, RZ ;  /* 0x000000102e2c7819 */ /* 0x000fe400000006ff */
[----:B------:R-:W-:Y:S02]  /*1c00*/  FMNMX R22, |R48|, R19, !PT ;  /* 0x0000001330167209 */ /* 0x000fe40007800200 */
[----:B------:R-:W-:Y:S01]  /*1c10*/  PRMT R46, R46, 0x7632, R46 ;  /* 0x000076322e2e7816 */ /* 0x000fe2000000002e */
[----:B0-----:R-:W-:Y:S01]  /*1c20*/  FADD R42, R42, R23 ;  /* 0x000000172a2a7221 */ /* 0x001fe20000000000 */
[----:B------:R-:W-:Y:S01]  /*1c30*/  IADD3.X R45, RZ, R45, R4, P1, P2 ;  /* 0x0000002dff2d7210 */ /* 0x000fe20000fe4404 */
[----:B--2---:R-:W-:Y:S01]  /*1c40*/  FADD R43, R43, R0 ;  /* 0x000000002b2b7221 */ /* 0x004fe20000000000 */
[----:B------:R-:W-:Y:S06]  /*1c50*/  @P0 BRA `(.L_x_15489) ;  /* 0x0000000000100947 */ /* 0x000fec0003800000 */
[----:B------:R-:W-:Y:S01]  /*1c60*/  IMAD.MOV.U32 R0, RZ, RZ, R20 ;  /* 0x000000ffff007224 */ /* 0x000fe200078e0014 */
[----:B------:R-:W-:-:S07]  /*1c70*/  MOV R2, 0x1c90 ;  /* 0x00001c9000027802 */ /* 0x000fce0000000f00 */
[----:B------:R-:W-:Y:S05]  /*1c80*/  CALL.REL.NOINC `($__internal_399_$__cuda_sm20_rcp_rn_f32_slowpath) ;  /* 0x0000002000b07944 */ /* 0x000fea0003c00000 */
[----:B------:R-:W-:Y:S05]  /*1c90*/  BRA `(.L_x_15490) ;  /* 0x0000000000107947 */ /* 0x000fea0003800000 */
.L_x_15489:
[----:B------:R-:W0:Y:S02]  /*1ca0*/  MUFU.RCP R23, R20 ;  /* 0x0000001400177308 */ /* 0x000e240000001000 */
[----:B0-----:R-:W-:-:S04]  /*1cb0*/  FFMA R0, R20, R23, -1 ;  /* 0xbf80000014007423 */ /* 0x001fc80000000017 */
[----:B------:R-:W-:-:S04]  /*1cc0*/  FADD.FTZ R0, -R0, -RZ ;  /* 0x800000ff00007221 */ /* 0x000fc80000010100 */
[----:B------:R-:W-:-:S07]  /*1cd0*/  FFMA R23, R23, R0, R23 ;  /* 0x0000000017177223 */ /* 0x000fce0000000017 */
.L_x_15490:
[----:B------:R-:W-:Y:S05]  /*1ce0*/  BSYNC B0 ;  /* 0x0000000000007941 */ /* 0x000fea0003800000 */
.L_x_15488:
        /* <DEDUP_REMOVED lines=23> */
[----:B------:R-:W-:Y:S05]  /*1e60*/  CALL.REL.NOINC `($__internal_399_$__cuda_sm20_rcp_rn_f32_slowpath) ;  /* 0x0000002000387944 */ /* 0x000fea0003c00000 */
[----:B------:R-:W-:Y:S05]  /*1e70*/  BRA `(.L_x_15493) ;  /* 0x0000000000107947 */ /* 0x000fea0003800000 */
.L_x_15492:
[----:B------:R-:W0:Y:S02]  /*1e80*/  MUFU.RCP R23, R20 ;  /* 0x0000001400177308 */ /* 0x000e240000001000 */
[----:B0-----:R-:W-:-:S04]  /*1e90*/  FFMA R0, R20, R23, -1 ;  /* 0xbf80000014007423 */ /* 0x001fc80000000017 */
[----:B------:R-:W-:-:S04]  /*1ea0*/  FADD.FTZ R0, -R0, -RZ ;  /* 0x800000ff00007221 */ /* 0x000fc80000010100 */
[----:B------:R-:W-:-:S07]  /*1eb0*/  FFMA R23, R23, R0, R23 ;  /* 0x0000000017177223 */ /* 0x000fce0000000017 */
.L_x_15493:
[----:B------:R-:W-:Y:S05]  /*1ec0*/  BSYNC B0 ;  /* 0x0000000000007941 */ /* 0x000fea0003800000 */
.L_x_15491:
[----:B------:R-:W-:Y:S01]  /*1ed0*/  SHF.R.U32.HI R19, RZ, 0x3, R38 ;  /* 0x00000003ff137819 */ /* 0x000fe20000011626 */
        /* <DEDUP_REMOVED lines=8> */
[----:B------:R-:W-:Y:S01]  /*1f60*/  FADD R40, RZ, R44 ;  /* 0x0000002cff287221 */ /* 0x000fe20000000000 */
[----:B------:R-:W-:Y:S01]  /*1f70*/  LOP3.LUT R19, R19, 0x1ffffffc, RZ, 0xc0, !PT ;  /* 0x1ffffffc13137812 */ /* 0x000fe200078ec0ff */
[----:B------:R-:W-:Y:S01]  /*1f80*/  USHF.R.U32.HI UR12, URZ, 0x6, UR9 ;  /* 0x000000063f0c7899 */ /* 0x000fe20008011609 */
[----:B------:R-:W-:Y:S01]  /*1f90*/  ISETP.GE.U32.AND P0, PT, R27, R8, PT ;  /* 0x000000081b00720c */ /* 0x000fe20003f06070 */
[----:B------:R-:W-:Y:S01]  /*1fa0*/  USHF.R.U64 UR8, UR8, 0x6, UR9 ;  /* 0x0000000608087899 */ /* 0x000fe20008001209 */
[----:B------:R-:W-:Y:S01]  /*1fb0*/  FFMA R23, R47, R0, R23 ;  /* 0x000000002f177223 */ /* 0x000fe20000000017 */
[----:B------:R-:W-:Y:S01]  /*1fc0*/  IADD3 R0, -R19, R38, RZ ;  /* 0x0000002613007210 */ /* 0x000fe20007ffe1ff */
[----:B------:R-:W-:Y:S01]  /*1fd0*/  UMOV UR4, 0x400 ;  /* 0x0000040000047882 */ /* 0x000fe20000000000 */
[----:B------:R-:W-:Y:S01]  /*1fe0*/  ISETP.GE.U32.OR P0, PT, R21, R10, P0 ;  /* 0x0000000a1500720c */ /* 0x000fe20000706470 */
[----:B------:R-:W-:Y:S01]  /*1ff0*/  IMAD R39, R28, UR12, RZ ;  /* 0x0000000c1c277c24 */ /* 0x000fe2000f8e02ff */
[C---:B------:R-:W-:Y:S01]  /*2000*/  LOP3.LUT R27, R0.reuse, 0x1f, RZ, 0xc0, !PT ;  /* 0x0000001f001b7812 */ /* 0x040fe200078ec0ff */
[----:B------:R-:W-:-:S02]  /*2010*/  VIADD R20, R0, 0xffffffff ;  /* 0xffffffff00147836 */ /* 0x000fc40000000000 */
[----:B------:R-:W-:Y:S01]  /*2020*/  FMUL R46, R46, R23 ;  /* 0x000000172e2e7220 */ /* 0x000fe20000400000 */
[----:B------:R-:W-:Y:S01]  /*2030*/  IMAD R39, R29, UR8, R39 ;  /* 0x000000081d277c24 */ /* 0x000fe2000f8e0227 */
[----:B------:R-:W-:Y:S01]  /*2040*/  IADD3 R25, R25, 0x3, R38 ;  /* 0x0000000319197810 */ /* 0x000fe20007ffe026 */
[----:B------:R-:W-:-:S04]  /*2050*/  IMAD.WIDE.U32 R28, R28, UR8, RZ ;  /* 0x000000081c1c7c25 */ /* 0x000fc8000f8e00ff */
[----:B------:R-:W-:Y:S01]  /*2060*/  FADD R24, RZ, R46 ;  /* 0x0000002eff187221 */ /* 0x000fe20000000000 */
[----:B------:R-:W-:Y:S01]  /*2070*/  UIADD3 UR4, UR4, 0x20, URZ ;  /* 0x0000002004047890 */ /* 0x000fe2000fffe03f */
[----:B------:R-:W-:Y:S01]  /*2080*/  LOP3.LUT R25, R25, 0x1f, RZ, 0xc0, !PT ;  /* 0x0000001f19197812 */ /* 0x000fe200078ec0ff */
[----:B------:R-:W-:Y:S01]  /*2090*/  IMAD.IADD R39, R29, 0x1, R39 ;  /* 0x000000011d277824 */ /* 0x000fe200078e0227 */
[----:B------:R-:W-:Y:S01]  /*20a0*/  BSSY B0, `(.L_x_15494) ;  /* 0x00000a3000007945 */ /* 0x000fe20003800000 */
[C---:B------:R-:W-:Y:S01]  /*20b0*/  @!P0 LEA R2, P1, R41.reuse, R12, 0x3 ;  /* 0x0000000c29028211 */ /* 0x040fe200078218ff */
[----:B------:R-:W-:Y:S01]  /*20c0*/  IMAD R0, R16, 0x21, R27 ;  /* 0x0000002110007824 */ /* 0x000fe200078e021b */
[----:B------:R-:W-:Y:S01]  /*20d0*/  LEA R12, P2, R28, R3, 0x5 ;  /* 0x000000031c0c7211 */ /* 0x000fe200078428ff */
[----:B------:R-:W1:Y:S01]  /*20e0*/  SHFL.IDX PT, R23, R40, R25, 0x1f ;  /* 0x00001f1928177589 */ /* 0x000e6200000e0000 */
[----:B------:R-:W-:Y:S01]  /*20f0*/  @!P0 LEA.HI.X R3, R41, R14, R45, 0x3, P1 ;  /* 0x0000000e29038211 */ /* 0x000fe200008f1c2d */
[C---:B------:R-:W-:Y:S01]  /*2100*/  IMAD R14, R16.reuse, 0x21, R21 ;  /* 0x00000021100e7824 */ /* 0x040fe200078e0215 */
[----:B------:R-:W-:Y:S01]  /*2110*/  LOP3.LUT R29, RZ, R12, RZ, 0x33, !PT ;  /* 0x0000000cff1d7212 */ /* 0x000fe200078e33ff */
[----:B------:R-:W-:Y:S01]  /*2120*/  IMAD R12, R16, 0x21, R17 ;  /* 0x00000021100c7824 */ /* 0x000fe200078e0211 */
[----:B------:R-:W-:Y:S01]  /*2130*/  LEA.HI.X R28, R28, R4, R39, 0x5, P2 ;  /* 0x000000041c1c7211 */ /* 0x000fe200010f2c27 */
[-C--:B------:R-:W-:Y:S01]  /*2140*/  FMUL R21, R46, R7.reuse ;  /* 0x000000072e157220 */ /* 0x080fe20000400000 */
[----:B------:R-:W-:Y:S01]  /*2150*/  LOP3.LUT R27, R20, 0x1f, RZ, 0xc0, !PT ;  /* 0x0000001f141b7812 */ /* 0x000fe200078ec0ff */
[----:B------:R-:W-:Y:S01]  /*2160*/  FMUL R20, R44, R7 ;  /* 0x000000072c147220 */ /* 0x000fe20000400000 */
[----:B------:R-:W-:Y:S01]  /*2170*/  LEA R26, P1, R26, R29, 0x5 ;  /* 0x0000001d1a1a7211 */ /* 0x000fe200078228ff */
[----:B------:R-:W2:Y:S01]  /*2180*/  SHFL.IDX PT, R24, R24, R25, 0x1f ;  /* 0x00001f1918187589 */ /* 0x000ea200000e0000 */
[----:B------:R-:W-:Y:S01]  /*2190*/  LOP3.LUT R17, RZ, R28, RZ, 0x33, !PT ;  /* 0x0000001cff117212 */ /* 0x000fe200078e33ff */
[----:B0-----:R-:W-:Y:S01]  /*21a0*/  ULEA UR4, UR5, UR4, 0x18 ;  /* 0x0000000405047291 */ /* 0x001fe2000f8ec03f */
[----:B------:R-:W-:Y:S01]  /*21b0*/  IMAD R27, R16, 0x21, R27 ;  /* 0x00000021101b7824 */ /* 0x000fe200078e021b */
[----:B------:R0:W-:Y:S01]  /*21c0*/  @!P0 STG.E.64 desc[UR10][R2.64], R20 ;  /* 0x0000001402008986 */ /* 0x0001e2000c101b0a */
[----:B------:R-:W-:Y:S01]  /*21d0*/  ISETP.GT.U32.AND P0, PT, R26, -0x21, PT ;  /* 0xffffffdf1a00780c */ /* 0x000fe20003f04070 */
[----:B------:R-:W-:-:S02]  /*21e0*/  IMAD.X R17, RZ, RZ, R17, P1 ;  /* 0x000000ffff117224 */ /* 0x000fc400008e0611 */
[----:B------:R-:W-:Y:S01]  /*21f0*/  LEA R0, R0, UR4, 0x2 ;  /* 0x0000000400007c11 */ /* 0x000fe2000f8e10ff */
[----:B------:R-:W-:Y:S01]  /*2200*/  IMAD.SHL.U32 R28, R15, 0x8, RZ ;  /* 0x000000080f1c7824 */ /* 0x000fe200078e00ff */
[----:B------:R-:W-:Y:S02]  /*2210*/  LEA R4, R27, UR4, 0x2 ;  /* 0x000000041b047c11 */ /* 0x000fe4000f8e10ff */
[----:B------:R-:W-:Y:S01]  /*2220*/  ISETP.GT.U32.AND.EX P0, PT, R17, -0x1, PT, P0 ;  /* 0xffffffff1100780c */ /* 0x000fe20003f04100 */
[----:B------:R-:W-:Y:S01]  /*2230*/  STS [R0], R32 ;  /* 0x0000002000007388 */ /* 0x000fe20000000800 */
[----:B------:R-:W-:Y:S01]  /*2240*/  FMNMX R17, R22, |R44|, !PT ;  /* 0x4000002c16117209 */ /* 0x000fe20007800000 */
[----:B-1----:R-:W-:Y:S01]  /*2250*/  FADD R42, R42, R23 ;  /* 0x000000172a2a7221 */ /* 0x002fe20000000000 */
[----:B------:R-:W-:Y:S01]  /*2260*/  SEL R22, R26, 0xffffffdf, P0 ;  /* 0xffffffdf1a167807 */ /* 0x000fe20000000000 */
[----:B------:R-:W-:Y:S01]  /*2270*/  STS [R4], R34 ;  /* 0x0000002204007388 */ /* 0x000fe20000000800 */
[----:B------:R-:W-:-:S02]  /*2280*/  ISETP.GE.U32.AND P0, PT, R5, R10, PT ;  /* 0x0000000a0500720c */ /* 0x000fc40003f06070 */
[----:B------:R-:W-:Y:S02]  /*2290*/  LEA R12, R12, UR4, 0x2 ;  /* 0x000000040c0c7c11 */ /* 0x000fe4000f8e10ff */
[----:B------:R-:W-:Y:S02]  /*22a0*/  LEA R14, R14, UR4, 0x2 ;  /* 0x000000040e0e7c11 */ /* 0x000fe4000f8e10ff */
[----:B0-----:R-:W-:Y:S01]  /*22b0*/  LOP3.LUT R2, RZ, R22, RZ, 0x33, !PT ;  /* 0x00000016ff027212 */ /* 0x001fe200078e33ff */
[----:B------:R-:W-:Y:S01]  /*22c0*/  STS [R12], R36 ;  /* 0x000000240c007388 */ /* 0x000fe20000000800 */
[----:B------:R-:W-:Y:S01]  /*22d0*/  FMNMX R17, |R46|, R17, !PT ;  /* 0x000000112e117209 */ /* 0x000fe20007800200 */
[----:B--2---:R-:W-:Y:S02]  /*22e0*/  FADD R43, R43, R24 ;  /* 0x000000182b2b7221 */ /* 0x004fe40000000000 */
[----:B------:R0:W-:Y:S02]  /*22f0*/  STS [R14], R20 ;  /* 0x000000140e007388 */ /* 0x0001e40000000800 */
        /* <DEDUP_REMOVED lines=21> */
.L_x_15498:
[C---:B--2---:R-:W-:Y:S01]  /*2450*/  VIADD R2, R39.reuse, 0xffffffff ;  /* 0xffffffff27027836 */ /* 0x044fe20000000000 */
[----:B------:R-:W-:Y:S01]  /*2460*/  LOP3.LUT R27, R39, 0x1f, RZ, 0xc0, !PT ;  /* 0x0000001f271b7812 */ /* 0x000fe200078ec0ff */
[----:B------:R-:W-:Y:S01]  /*2470*/  VIADD R32, R32, 0x4 ;  /* 0x0000000420207836 */ /* 0x000fe20000000000 */
[----:B------:R-:W-:Y:S02]  /*2480*/  IADD3 R22, P3, R40, UR6, RZ ;  /* 0x0000000628167c10 */ /* 0x000fe4000ff7e0ff */
        /* <DEDUP_REMOVED lines=15> */
[----:B------:R-:W-:Y:S02]  /*2580*/  IADD3 R34, R34, -0x4, RZ ;  /* 0xfffffffc22227810 */ /* 0x000fe40007ffe0ff */
        /* <DEDUP_REMOVED lines=35> */
.L_x_15497:
[----:B------:R-:W-:Y:S05]  /*27c0*/  BSYNC B1 ;  /* 0x0000000000017941 */ /* 0x000fea0003800000 */
.L_x_15496:
        /* <DEDUP_REMOVED lines=17> */
.L_x_15500:
[----:B------:R-:W-:Y:S05]  /*28e0*/  BSYNC B1 ;  /* 0x0000000000017941 */ /* 0x000fea0003800000 */
.L_x_15499:
        /* <DEDUP_REMOVED lines=30> */
.L_x_15495:
[----:B------:R-:W-:Y:S05]  /*2ad0*/  BSYNC B0 ;  /* 0x0000000000007941 */ /* 0x000fea0003800000 */
.L_x_15494:
        /* <DEDUP_REMOVED lines=28> */
.L_x_15505:
[C---:B-1----:R-:W-:Y:S01]  /*2ca0*/  LOP3.LUT R25, R6.reuse, 0x1f, RZ, 0xc0, !PT ;  /* 0x0000001f06197812 */ /* 0x042fe200078ec0ff */
[----:B------:R-:W-:Y:S02]  /*2cb0*/  VIADD R2, R6, 0xffffffff ;  /* 0xffffffff06027836 */ /* 0x000fe40000000000 */
[----:B------:R-:W-:Y:S01]  /*2cc0*/  IMAD R12, R16, 0x21, R29 ;  /* 0x00000021100c7824 */ /* 0x000fe200078e021d */
[-C--:B------:R-:W-:Y:S01]  /*2cd0*/  ISETP.GE.U32.AND P4, PT, R25, R8.reuse, PT ;  /* 0x000000081900720c */ /* 0x080fe20003f86070 */
[----:B------:R-:W-:Y:S01]  /*2ce0*/  VIADD R4, R4, 0xfffffffc ;  /* 0xfffffffc04047836 */ /* 0x000fe20000000000 */
[----:B------:R-:W-:Y:S01]  /*2cf0*/  LOP3.LUT R27, R2, 0x1f, RZ, 0xc0, !PT ;  /* 0x0000001f021b7812 */ /* 0x000fe200078ec0ff */
[C---:B------:R-:W-:Y:S01]  /*2d00*/  VIADD R2, R6.reuse, 0x1e ;  /* 0x0000001e06027836 */ /* 0x040fe20000000000 */
[----:B------:R-:W-:Y:S01]  /*2d10*/  IADD3 R6, R6, 0x1d, RZ ;  /* 0x0000001d06067810 */ /* 0x000fe20007ffe0ff */
[----:B------:R-:W-:Y:S01]  /*2d20*/  VIADD R0, R0, 0x4 ;  /* 0x0000000400007836 */ /* 0x000fe20000000000 */
[----:B------:R-:W-:-:S02]  /*2d30*/  ISETP.GE.U32.AND P3, PT, R27, R8, PT ;  /* 0x000000081b00720c */ /* 0x000fc40003f66070 */
[----:B------:R-:W-:Y:S02]  /*2d40*/  LOP3.LUT R41, R2, 0x1f, RZ, 0xc0, !PT ;  /* 0x0000001f02297812 */ /* 0x000fe400078ec0ff */
[----:B------:R-:W-:Y:S02]  /*2d50*/  LEA R29, R12, UR4, 0x2 ;  /* 0x000000040c1d7c11 */ /* 0x000fe4000f8e10ff */
[----:B------:R-:W-:Y:S01]  /*2d60*/  ISETP.GE.U32.AND P2, PT, R41, R8, PT ;  /* 0x000000082900720c */ /* 0x000fe20003f46070 */
[----:B------:R-:W0:Y:S01]  /*2d70*/  @!P4 LDC.64 R20, c[0x0][0x228] ;  /* 0x00008a00ff14cb82 */ /* 0x000e220000000a00 */
[----:B------:R-:W-:Y:S01]  /*2d80*/  LOP3.LUT R6, R6, 0x1f, RZ, 0xc0, !PT ;  /* 0x0000001f06067812 */ /* 0x000fe200078ec0ff */
[----:B------:R-:W1:Y:S01]  /*2d90*/  @!P4 LDS R33, [R29] ;  /* 0x000000001d21c984 */ /* 0x000e620000000800 */
[----:B------:R-:W-:Y:S02]  /*2da0*/  @!P4 IADD3 R14, P5, P6, R25, R22, R9 ;  /* 0x00000016190ec210 */ /* 0x000fe40007ebe009 */
[----:B------:R-:W-:Y:S01]  /*2db0*/  ISETP.GE.U32.AND P1, PT, R6, R8, PT ;  /* 0x000000080600720c */ /* 0x000fe20003f26070 */
[----:B------:R-:W2:Y:S01]  /*2dc0*/  @!P3 LDS R35, [R29+0x4] ;  /* 0x000004001d23b984 */ /* 0x000ea20000000800 */
[----:B------:R-:W-:Y:S01]  /*2dd0*/  @!P4 IADD3.X R12, RZ, R28, R11, P5, P6 ;  /* 0x0000001cff0cc210 */ /* 0x000fe20002fec40b */
[----:B------:R-:W3:Y:S01]  /*2de0*/  @!P3 LDC.64 R2, c[0x0][0x228] ;  /* 0x00008a00ff02bb82 */ /* 0x000ee20000000a00 */
[----:B------:R-:W-:-:S03]  /*2df0*/  IADD3 R22, P6, R22, UR6, RZ ;  /* 0x0000000616167c10 */ /* 0x000fc6000ffde0ff */
[----:B------:R-:W4:Y:S01]  /*2e00*/  @!P2 LDS R37, [R29+0x8] ;  /* 0x000008001d25a984 */ /* 0x000f220000000800 */
[----:B------:R-:W-:-:S05]  /*2e10*/  IADD3.X R28, R28, UR7, RZ, P6, !PT ;  /* 0x000000071c1c7c10 */ /* 0x000fca000b7fe4ff */
        /* <DEDUP_REMOVED lines=31> */
.L_x_15504:
[----:B------:R-:W-:Y:S05]  /*3010*/  BSYNC B1 ;  /* 0x0000000000017941 */ /* 0x000fea0003800000 */
.L_x_15503:
        /* <DEDUP_REMOVED lines=16> */
.L_x_15507:
[----:B------:R-:W-:Y:S05]  /*3120*/  BSYNC B1 ;  /* 0x0000000000017941 */ /* 0x000fea0003800000 */
.L_x_15506:
        /* <DEDUP_REMOVED lines=30> */
.L_x_15502:
[----:B------:R-:W-:Y:S05]  /*3310*/  BSYNC B0 ;  /* 0x0000000000007941 */ /* 0x000fea0003800000 */
.L_x_15501:
        /* <DEDUP_REMOVED lines=27> */
[----:B------:R-:W-:Y:S01]  /*34d0*/  FADD R6, R6, R23 ;  /* 0x0000001706067221 */ /* 0x000fe20000000000 */
[----:B------:R-:W-:-:S02]  /*34e0*/  @!P0 IADD3.X R9, RZ, R18, RZ, P1, !PT ;  /* 0x00000012ff098210 */ /* 0x000fc40000ffe4ff */
[----:B------:R-:W-:Y:S01]  /*34f0*/  FADD R11, R11, R24 ;  /* 0x000000180b0b7221 */ /* 0x000fe20000000000 */
[----:B------:R-:W-:-:S03]  /*3500*/  FADD R6, R6, R25 ;  /* 0x0000001906067221 */ /* 0x000fc60000000000 */
[----:B------:R-:W-:Y:S01]  /*3510*/  FADD R11, R11, R4 ;  /* 0x000000040b0b7221 */ /* 0x000fe20000000000 */
[----:B------:R-:W-:-:S03]  /*3520*/  FADD R6, R6, R5 ;  /* 0x0000000506067221 */ /* 0x000fc60000000000 */
[----:B------:R-:W-:Y:S01]  /*3530*/  FADD R2, R11, R2 ;  /* 0x000000020b027221 */ /* 0x000fe20000000000 */
[----:B------:R-:W-:-:S05]  /*3540*/  FADD R3, R6, R3 ;  /* 0x0000000306037221 */ /* 0x000fca0000000000 */
[----:B------:R4:W-:Y:S02]  /*3550*/  @!P0 STG.E.64 desc[UR10][R8.64], R2 ;  /* 0x0000000208008986 */ /* 0x0009e4000c101b0a */
.L_x_15509:
[----:B------:R-:W-:Y:S05]  /*3560*/  BSYNC B0 ;  /* 0x0000000000007941 */ /* 0x000fea0003800000 */
.L_x_15508:
        /* <DEDUP_REMOVED lines=41> */
.L_x_15520:
[----:B-1----:R-:W-:-:S07]  /*3800*/  FMNMX R9, R2, R9, !PT ;  /* 0x0000000902097209 */ /* 0x002fce0007800000 */
.L_x_15512:
[----:B------:R-:W-:Y:S05]  /*3810*/  BSYNC B0 ;  /* 0x0000000000007941 */ /* 0x000fea0003800000 */
.L_x_15511:
[----:B------:R-:W-:Y:S01]  /*3820*/  ISETP.NE.AND P0, PT, R38, RZ, PT ;  /* 0x000000ff2600720c */ /* 0x000fe20003f05270 */
[----:B------:R-:W-:-:S12]  /*3830*/  BSSY B0, `(.L_x_15510) ;  /* 0x0000004000007945 */ /* 0x000fd80003800000 */
[----:B------:R-:W-:Y:S05]  /*3840*/  @P0 BRA `(.L_x_15514) ;  /* 0x0000000000080947 */ /* 0x000fea0003800000 */
[----:B0-----:R-:W0:Y:S02]  /*3850*/  LDC.64 R2, c[0x0][0x238] ;  /* 0x00008e00ff027b82 */ /* 0x001e240000000a00 */
[----:B0-----:R1:W-:Y:S02]  /*3860*/  REDG.E.MAX.S32.STRONG.GPU desc[UR10][R2.64], R9 ;  /* 0x000000090200798e */ /* 0x0013e4000d10e38a */
.L_x_15514:
[----:B------:R-:W-:Y:S05]  /*3870*/  BSYNC B0 ;  /* 0x0000000000007941 */ /* 0x000fea0003800000 */
.L_x_15510:
        /* <DEDUP_REMOVED lines=12> */
[----:B------:R-:W-:Y:S05]  /*3940*/  CALL.REL.NOINC `($__internal_399_$__cuda_sm20_rcp_rn_f32_slowpath) ;  /* 0x0000000400807944 */ /* 0x000fea0003c00000 */
[----:B------:R-:W-:Y:S05]  /*3950*/  BRA `(.L_x_15516) ;  /* 0x0000000000107947 */ /* 0x000fea0003800000 */
.L_x_15515:
[----:B------:R-:W0:Y:S02]  /*3960*/  MUFU.RCP R0, R7 ;  /* 0x0000000700007308 */ /* 0x000e240000001000 */
[----:B012-4-:R-:W-:-:S04]  /*3970*/  FFMA R2, R0, R7, -1 ;  /* 0xbf80000000027423 */ /* 0x017fc80000000007 */
[----:B------:R-:W-:-:S04]  /*3980*/  FADD.FTZ R23, -R2, -RZ ;  /* 0x800000ff02177221 */ /* 0x000fc80000010100 */
[----:B------:R-:W-:-:S07]  /*3990*/  FFMA R23, R0, R23, R0 ;  /* 0x0000001700177223 */ /* 0x000fce0000000000 */
.L_x_15516:
[----:B------:R-:W0:Y:S02]  /*39a0*/  LDC.64 R2, c[0x0][0x240] ;  /* 0x00009000ff027b82 */ /* 0x000e240000000a00 */
[----:B0-----:R-:W-:Y:S01]  /*39b0*/  STG.E desc[UR10][R2.64], R23 ;  /* 0x0000001702007986 */ /* 0x001fe2000c10190a */
[----:B------:R-:W-:Y:S05]  /*39c0*/  EXIT ;  /* 0x000000000000794d */ /* 0x000fea0003800000 */
.L_x_15513:
[----:B------:R-:W-:Y:S01]  /*39d0*/  IMAD.MOV.U32 R5, RZ, RZ, 0x4 ;  /* 0x00000004ff057424 */ /* 0x000fe200078e00ff */
[----:B------:R-:W-:Y:S01]  /*39e0*/  MOV R4, 0xffffffff ;  /* 0xffffffff00047802 */ /* 0x000fe20000000f00 */
[----:B------:R-:W-:-:S07]  /*39f0*/  IMAD.MOV.U32 R11, RZ, RZ, 0x1f ;  /* 0x0000001fff0b7424 */ /* 0x000fce00078e00ff */
[----:B01----:R-:W-:Y:S05]  /*3a00*/  WARPSYNC.COLLECTIVE R4, `(.L_x_15517) ;  /* 0x0000000004087348 */ /* 0x003fea0003c00000 */
[----:B-1----:R1:W2:Y:S02]  /*3a10*/  SHFL.DOWN P0, R9, R0, R5, R11 ;  /* 0x0800000500097389 */ /* 0x0022a4000000000b */
[----:B012---:R-:W-:Y:S01]  /*3a20*/  ENDCOLLECTIVE ;  /* 0x000000000000791b */ /* 0x007fe20003800000 */
.L_x_15517:
[----:B------:R-:W-:Y:S02]  /*3a30*/  IMAD.MOV.U32 R5, RZ, RZ, 0x2 ;  /* 0x00000002ff057424 */ /* 0x000fe400078e00ff */
[----:B------:R-:W-:-:S05]  /*3a40*/  IMAD.MOV.U32 R3, RZ, RZ, R9 ;  /* 0x000000ffff037224 */ /* 0x000fca00078e0009 */
[----:B------:R-:W-:-:S05]  /*3a50*/  FMNMX R3, R3, R0, !PT ;  /* 0x0000000003037209 */ /* 0x000fca0007800000 */
[----:B------:R-:W-:-:S07]  /*3a60*/  IMAD.MOV.U32 R0, RZ, RZ, R3 ;  /* 0x000000ffff007224 */ /* 0x000fce00078e0003 */
[----:B------:R-:W-:Y:S05]  /*3a70*/  WARPSYNC.COLLECTIVE R4, `(.L_x_15518) ;  /* 0x0000000004087348 */ /* 0x000fea0003c00000 */
[----:B------:R0:W1:Y:S02]  /*3a80*/  SHFL.DOWN P0, R9, R0, R5, R11 ;  /* 0x0800000500097389 */ /* 0x000064000000000b */
[----:B01----:R-:W-:Y:S01]  /*3a90*/  ENDCOLLECTIVE ;  /* 0x000000000000791b */ /* 0x003fe20003800000 */
.L_x_15518:
[----:B------:R-:W-:Y:S02]  /*3aa0*/  IMAD.MOV.U32 R5, RZ, RZ, 0x1 ;  /* 0x00000001ff057424 */ /* 0x000fe400078e00ff */
[----:B------:R-:W-:-:S05]  /*3ab0*/  IMAD.MOV.U32 R2, RZ, RZ, R9 ;  /* 0x000000ffff027224 */ /* 0x000fca00078e0009 */
[----:B------:R-:W-:-:S05]  /*3ac0*/  FMNMX R2, R3, R2, !PT ;  /* 0x0000000203027209 */ /* 0x000fca0007800000 */
[----:B------:R-:W-:-:S07]  /*3ad0*/  IMAD.MOV.U32 R0, RZ, RZ, R2 ;  /* 0x000000ffff007224 */ /* 0x000fce00078e0002 */
[----:B------:R-:W-:Y:S05]  /*3ae0*/  WARPSYNC.COLLECTIVE R4, `(.L_x_15519) ;  /* 0x0000000004087348 */ /* 0x000fea0003c00000 */
[----:B------:R0:W1:Y:S02]  /*3af0*/  SHFL.DOWN P0, R9, R0, R5, R11 ;  /* 0x0800000500097389 */ /* 0x000064000000000b */
[----:B01----:R-:W-:Y:S01]  /*3b00*/  ENDCOLLECTIVE ;  /* 0x000000000000791b */ /* 0x003fe20003800000 */
.L_x_15519:
[----:B------:R-:W-:Y:S05]  /*3b10*/  BRA `(.L_x_15520) ;  /* 0xfffffffc00387947 */ /* 0x000fea000383ffff */
        .weak           $__internal_398_$__cuda_sm20_div_u64
        .type           $__internal_398_$__cuda_sm20_div_u64,@function
        .size           $__internal_398_$__cuda_sm20_div_u64,($__internal_399_$__cuda_sm20_rcp_rn_f32_slowpath - $__internal_398_$__cuda_sm20_div_u64)
$__internal_398_$__cuda_sm20_div_u64:
        /* <DEDUP_REMOVED lines=58> */
[----:B------:R-:W-:Y:S01]  /*3ec0*/  ISETP.NE.U32.AND P1, PT, R31, RZ, PT ;  /* 0x000000ff1f00720c */ /* 0x000fe20003f25070 */
[----:B------:R-:W-:Y:S01]  /*3ed0*/  IMAD.X R29, RZ, RZ, R8, P2 ;  /* 0x000000ffff1d7224 */ /* 0x000fe200010e0608 */
[----:B------:R-:W-:Y:S01]  /*3ee0*/  SEL R28, R28, R5, P0 ;  /* 0x000000051c1c7207 */ /* 0x000fe20000000000 */
[----:B------:R-:W-:Y:S01]  /*3ef0*/  IMAD.MOV.U32 R5, RZ, RZ, 0x0 ;  /* 0x00000000ff057424 */ /* 0x000fe200078e00ff */
[----:B------:R-:W-:Y:S02]  /*3f00*/  ISETP.NE.AND.EX P1, PT, R2, RZ, PT, P1 ;  /* 0x000000ff0200720c */ /* 0x000fe40003f25310 */
[----:B------:R-:W-:Y:S02]  /*3f10*/  SEL R29, R29, R8, P0 ;  /* 0x000000081d1d7207 */ /* 0x000fe40000000000 */
[----:B------:R-:W-:-:S02]  /*3f20*/  SEL R28, R28, 0xffffffff, P1 ;  /* 0xffffffff1c1c7807 */ /* 0x000fc40000800000 */
[----:B------:R-:W-:Y:S01]  /*3f30*/  SEL R29, R29, 0xffffffff, P1 ;  /* 0xffffffff1d1d7807 */ /* 0x000fe20000800000 */
[----:B------:R-:W-:Y:S06]  /*3f40*/  RET.REL.NODEC R4 `(_ZN18transformer_engine6detail38cast_transpose_fused_kernel_notalignedILb1ELb1ELb0EfNS_16CTDBiasDActParamI13__nv_bfloat16S3_ffEELi2ELi1ENS_5EmptyEXadL_ZNS_5dsiluIffEET_T0_RKS5_EEEEvT3_mmm) ;  /* 0xffffffc0042c7950 */ /* 0x000fec0003c3ffff */
        .weak           $__internal_399_$__cuda_sm20_rcp_rn_f32_slowpath
        .type           $__internal_399_$__cuda_sm20_rcp_rn_f32_slowpath,@function
        .size           $__internal_399_$__cuda_sm20_rcp_rn_f32_slowpath,(.L_x_34884 - $__internal_399_$__cuda_sm20_rcp_rn_f32_slowpath)
$__internal_399_$__cuda_sm20_rcp_rn_f32_slowpath:
        /* <DEDUP_REMOVED lines=15> */
.L_x_15522:
        /* <DEDUP_REMOVED lines=33> */
.L_x_15524:
[----:B------:R0:W1:Y:S02]  /*4250*/  MUFU.RCP R23, R0 ;  /* 0x0000000000177308 */ /* 0x0000640000001000 */
.L_x_15523:
[----:B------:R-:W-:Y:S05]  /*4260*/  BSYNC B1 ;  /* 0x0000000000017941 */ /* 0x000fea0003800000 */
.L_x_15521:
[----:B------:R-:W-:Y:S02]  /*4270*/  IMAD.MOV.U32 R24, RZ, RZ, R2 ;  /* 0x000000ffff187224 */ /* 0x000fe400078e0002 */
[----:B------:R-:W-:-:S04]  /*4280*/  IMAD.MOV.U32 R25, RZ, RZ, 0x0 ;  /* 0x00000000ff197424 */ /* 0x000fc800078e00ff */
[----:B01----:R-:W-:Y:S05]  /*4290*/  RET.REL.NODEC R24 `(_ZN18transformer_engine6detail38cast_transpose_fused_kernel_notalignedILb1ELb1ELb0EfNS_16CTDBiasDActParamI13__nv_bfloat16S3_ffEELi2ELi1ENS_5EmptyEXadL_ZNS_5dsiluIffEET_T0_RKS5_EEEEvT3_mmm) ;  /* 0xffffffbc18587950 */ /* 0x003fea0003c3ffff */
.L_x_15525:
        /* <DEDUP_REMOVED lines=14> */
.L_x_34884:


//--------------------- .text._ZN18transformer_engine6detail38cast_transpose_fused_kernel_notalignedILb1ELb1ELb0EfNS_16CTDBiasDActParamI6__halfS3_13__nv_fp8_e4m3fEELi2ELi4ENS_5EmptyEXadL_ZNS_5dsiluIffEET_T0_RKS6_EEEEvT3_mmm --------------------------
	.section	.text._ZN18transformer_engine6detail38cast_transpose_fused_kernel_notalignedILb1ELb1ELb0EfNS_16CTDBiasDActParamI6__halfS3_13__nv_fp8_e4m3fEELi2ELi4ENS_5EmptyEXadL_ZNS_5dsiluIffEET_T0_RKS6_EEEEvT3_mmm,"ax",@progbits
	.align	128
        .global         _ZN18transformer_engine6detail38cast_transpose_fused_kernel_notalignedILb1ELb1ELb0EfNS_16CTDBiasDActParamI6__halfS3_13__nv_fp8_e4m3fEELi2ELi4ENS_5EmptyEXadL_ZNS_5dsiluIffEET_T0_RKS6_EEEEvT3_mmm
        .type           _ZN18transformer_engine6detail38cast_transpose_fused_kernel_notalignedILb1ELb1ELb0EfNS_16CTDBiasDActParamI6__halfS3_13__nv_fp8_e4m3fEELi2ELi4ENS_5EmptyEXadL_ZNS_5dsiluIffEET_T0_RKS6_EEEEvT3_mmm,@function
        .size           _ZN18transformer_engine6detail38cast_transpose_fused_kernel_notalignedILb1ELb1ELb0EfNS_16CTDBiasDActParamI6__halfS3_13__nv_fp8_e4m3fEELi2ELi4ENS_5EmptyEXadL_ZNS_5dsiluIffEET_T0_RKS6_EEEEvT3_mmm,(.L_x_34886 - _ZN18transformer_engine6detail38cast_transpose_fused_kernel_notalignedILb1ELb1ELb0EfNS_16CTDBiasDActParamI6__halfS3_13__nv_fp8_e4m3fEELi2ELi4ENS_5EmptyEXadL_ZNS_5dsiluIffEET_T0_RKS6_EEEEvT3_mmm)
        .other          _ZN18transformer_engine6detail38cast_transpose_fused_kernel_notalignedILb1ELb1ELb0EfNS_16CTDBiasDActParamI6__halfS3_13__nv_fp8_e4m3fEELi2ELi4ENS_5EmptyEXadL_ZNS_5dsiluIffEET_T0_RKS6_EEEEvT3_mmm,@"STO_CUDA_ENTRY STV_DEFAULT"
_ZN18transformer_engine6detail38cast_transpose_fused_kernel_notalignedILb1ELb1ELb0EfNS_16CTDBiasDActParamI6__halfS3_13__nv_fp8_e4m3fEELi2ELi4ENS_5EmptyEXadL_ZNS_5dsiluIffEET_T0_RKS6_EEEEvT3_mmm:
.text._ZN18transformer_engine6detail38cast_transpose_fused_kernel_notalignedILb1ELb1ELb0EfNS_16CTDBiasDActParamI6__halfS3_13__nv_fp8_e4m3fEELi2ELi4ENS_5EmptyEXadL_ZNS_5dsiluIffEET_T0_RKS6_EEEEvT3_mmm:
        /* <DEDUP_REMOVED lines=19> */
[----:B------:R-:W-:Y:S05]  /*0130*/  CALL.REL.NOINC `($__internal_400_$__cuda_sm20_div_u64) ;  /* 0x0000008400b07944 */ /* 0x000fea0003c00000 */
        /* <DEDUP_REMOVED lines=9> */
.L_x_15526:
        /* <DEDUP_REMOVED lines=22> */
.L_x_15527:
        /* <DEDUP_REMOVED lines=13> */
[----:B------:R-:W-:Y:S01]  /*0400*/  ISETP.LT.U32.AND P0, PT, R29, 0x20, PT ;  /* 0x000000201d00780c */ /* 0x000fe20003f01070 */
[C---:B------:R-:W-:Y:S01]  /*0410*/  IMAD.SHL.U32 R10, R3.reuse, 0x4, RZ ;  /* 0x00000004030a7824 */ /* 0x040fe200078e00ff */
[----:B------:R-:W-:Y:S01]  /*0420*/  SHF.R.U32.HI R34, RZ, 0x1, R7 ;  /* 0x00000001ff227819 */ /* 0x000fe20000011607 */
[----:B------:R-:W-:Y:S01]  /*0430*/  IMAD R4, R3, -0x4, R38 ;  /* 0xfffffffc03047824 */ /* 0x000fe200078e0226 */
[----:B------:R-:W-:-:S02]  /*0440*/  LEA R28, P1, -R37, R35, 0x5 ;  /* 0x00000023251c7211 */ /* 0x000fc400078229ff */
[----:B------:R-:W-:Y:S01]  /*0450*/  ISETP.LT.U32.AND.EX P0, PT, R0, RZ, PT, P0 ;  /* 0x000000ff0000720c */ /* 0x000fe20003f01100 */
[----:B------:R-:W-:Y:S01]  /*0460*/  VIADD R2, R4, 0xffffffff ;  /* 0xffffffff04027836 */ /* 0x000fe20000000000 */
[----:B------:R-:W-:Y:S01]  /*0470*/  SHF.R.U32.HI R0, RZ, 0x1, R38 ;  /* 0x00000001ff007819 */ /* 0x000fe20000011626 */
[----:B------:R-:W-:Y:S01]  /*0480*/  IMAD.X R3, R34, 0x1, ~R5, P1 ;  /* 0x0000000122037824 */ /* 0x000fe200008e0e05 */
[----:B------:R-:W-:Y:S01]  /*0490*/  LOP3.LUT R10, R10, 0x1c, RZ, 0xe2, !PT ;  /* 0x0000001c0a0a7812 */ /* 0x000fe200078ee2ff */
[----:B------:R-:W-:Y:S01]  /*04a0*/  IMAD.SHL.U32 R5, R37, 0x2, RZ ;  /* 0x0000000225057824 */ /* 0x000fe200078e00ff */
[----:B------:R-:W-:Y:S02]  /*04b0*/  ISETP.LT.U32.AND P1, PT, R28, 0x20, PT ;  /* 0x000000201c00780c */ /* 0x000fe40003f21070 */
[----:B------:R-:W-:Y:S02]  /*04c0*/  LOP3.LUT R0, R0, 0x70, RZ, 0xc0, !PT ;  /* 0x0000007000007812 */ /* 0x000fe400078ec0ff */
[----:B------:R-:W-:-:S02]  /*04d0*/  IADD3 R8, R10, 0x1, RZ ;  /* 0x000000010a087810 */ /* 0x000fc40007ffe0ff */
[----:B------:R-:W-:Y:S01]  /*04e0*/  SEL R29, R29, 0x20, P0 ;  /* 0x000000201d1d7807 */ /* 0x000fe20000000000 */
[-C--:B------:R-:W-:Y:S01]  /*04f0*/  IMAD R17, R34, R0.reuse, RZ ;  /* 0x0000000022117224 */ /* 0x080fe200078e02ff */
[----:B------:R-:W-:Y:S01]  /*0500*/  ISETP.LT.U32.AND.EX P1, PT, R3, RZ, PT, P1 ;  /* 0x000000ff0300720c */ /* 0x000fe20003f21110 */
[----:B------:R-:W-:Y:S01]  /*0510*/  IMAD.WIDE.U32 R58, R35, R0, RZ ;  /* 0x00000000233a7225 */ /* 0x000fe200078e00ff */
[----:B------:R-:W-:Y:S02]  /*0520*/  ISETP.GE.U32.AND P0, PT, R8, R29, PT ;  /* 0x0000001d0800720c */ /* 0x000fe40003f06070 */
[----:B------:R-:W-:Y:S01]  /*0530*/  LOP3.LUT R13, R2, 0x1f, RZ, 0xc0, !PT ;  /* 0x0000001f020d7812 */ /* 0x000fe200078ec0ff */
[-C--:B------:R-:W-:Y:S01]  /*0540*/  IMAD R0, R33, R6.reuse, RZ ;  /* 0x0000000621007224 */ /* 0x080fe200078e02ff */
[----:B------:R-:W-:Y:S01]  /*0550*/  SEL R28, R28, 0x20, P1 ;  /* 0x000000201c1c7807 */ /* 0x000fe20000800000 */
[----:B------:R-:W-:Y:S01]  /*0560*/  IMAD.WIDE.U32 R2, R32, R6, RZ ;  /* 0x0000000620027225 */ /* 0x000fe200078e00ff */
[----:B------:R-:W-:-:S02]  /*0570*/  IADD3 R17, R59, R17, RZ ;  /* 0x000000113b117210 */ /* 0x000fc40007ffe0ff */
[C---:B------:R-:W-:Y:S01]  /*0580*/  ISETP.LT.U32.AND P0, PT, R13.reuse, R28, !P0 ;  /* 0x0000001c0d00720c */ /* 0x040fe20004701070 */
[----:B------:R-:W-:Y:S01]  /*0590*/  IMAD R9, R32, R7, R0 ;  /* 0x0000000720097224 */ /* 0x000fe200078e0200 */
[----:B------:R-:W-:Y:S02]  /*05a0*/  IADD3 R12, P1, R13, R58, RZ ;  /* 0x0000003a0d0c7210 */ /* 0x000fe40007f3e0ff */
[----:B------:R-:W-:Y:S01]  /*05b0*/  LOP3.LUT R57, R4, 0x1f, RZ, 0xc0, !PT ;  /* 0x0000001f04397812 */ /* 0x000fe200078ec0ff */
[----:B------:R-:W-:Y:S01]  /*05c0*/  IMAD.IADD R0, R3, 0x1, R9 ;  /* 0x0000000103007824 */ /* 0x000fe200078e0209 */
[----:B------:R-:W-:Y:S01]  /*05d0*/  LEA R54, P2, R2, R5, 0x2 ;  /* 0x0000000502367211 */ /* 0x000fe200078410ff */
[----:B------:R-:W-:Y:S01]  /*05e0*/  IMAD.X R13, RZ, RZ, R17, P1 ;  /* 0x000000ffff0d7224 */ /* 0x000fe200008e0611 */
[----:B------:R-:W-:Y:S02]  /*05f0*/  ISETP.GE.U32.AND P1, PT, R10, R29, PT ;  /* 0x0000001d0a00720c */ /* 0x000fe40003f26070 */
[----:B------:R-:W-:-:S02]  /*0600*/  LEA.HI.X R19, R2, R19, R0, 0x2, P2 ;  /* 0x0000001302137211 */ /* 0x000fc400010f1400 */
[C---:B------:R-:W-:Y:S01]  /*0610*/  ISETP.LT.U32.AND P1, PT, R57.reuse, R28, !P1 ;  /* 0x0000001c3900720c */ /* 0x040fe20004f21070 */
[----:B------:R-:W-:Y:S01]  /*0620*/  @P0 IMAD R3, R34, 0x5, RZ ;  /* 0x0000000522030824 */ /* 0x000fe200078e02ff */
[----:B------:R-:W-:Y:S01]  /*0630*/  IADD3 R56, P2, R57, R58, RZ ;  /* 0x0000003a39387210 */ /* 0x000fe20007f5e0ff */
[----:B------:R-:W-:Y:S01]  /*0640*/  @P0 IMAD.WIDE.U32 R4, R35, 0x5, R12 ;  /* 0x0000000523040825 */ /* 0x000fe200078e000c */
[C---:B------:R-:W-:Y:S02]  /*0650*/  SHF.L.U32 R26, R54.reuse, 0x6, RZ ;  /* 0x00000006361a7819 */ /* 0x040fe400000006ff */
[----:B------:R-:W-:Y:S01]  /*0660*/  SHF.L.U64.HI R24, R54, 0x6, R19 ;  /* 0x0000000636187819 */ /* 0x000fe20000010213 */
[----:B------:R-:W-:Y:S01]  /*0670*/  @P0 IMAD.MOV.U32 R8, RZ, RZ, R12 ;  /* 0x000000ffff080224 */ /* 0x000fe200078e000c */
[----:B------:R-:W-:Y:S01]  /*0680*/  @P0 IADD3 R3, R5, R3, RZ ;  /* 0x0000000305030210 */ /* 0x000fe20007ffe0ff */
[----:B------:R-:W-:Y:S01]  /*0690*/  @P0 IMAD.MOV.U32 R9, RZ, RZ, R13 ;  /* 0x000000ffff090224 */ /* 0x000fe200078e000d */
[----:B------:R-:W-:Y:S01]  /*06a0*/  @P0 SHF.L.U32 R39, R4, 0x2, RZ ;  /* 0x0000000204270819 */ /* 0x000fe200000006ff */
[----:B------:R-:W-:Y:S01]  /*06b0*/  @P0 IMAD R15, R34, 0x6, RZ ;  /* 0x00000006220f0824 */ /* 0x000fe200078e02ff */
[----:B------:R-:W-:Y:S01]  /*06c0*/  @P0 SHF.L.U64.HI R2, R4, 0x2, R3 ;  /* 0x0000000204020819 */ /* 0x000fe20000010203 */
[----:B------:R-:W-:Y:S01]  /*06d0*/  @P0 IMAD.WIDE.U32 R8, R35, 0x6, R8 ;  /* 0x0000000623080825 */ /* 0x000fe200078e0008 */
[----:B------:R-:W-:-:S02]  /*06e0*/  @P0 MOV R4, R12 ;  /* 0x0000000c00040202 */ /* 0x000fc40000000f00 */
[----:B------:R-:W-:Y:S01]  /*06f0*/  @!P1 MOV R18, RZ ;  /* 0x000000ff00129202 */ /* 0x000fe20000000f00 */
[----:B------:R-:W-:Y:S01]  /*0700*/  IMAD.X R57, RZ, RZ, R17, P2 ;  /* 0x000000ffff397224 */ /* 0x000fe200010e0611 */
[C---:B------:R-:W-:Y:S01]  /*0710*/  IADD3 R27, P2, R26.reuse, UR4, RZ ;  /* 0x000000041a1b7c10 */ /* 0x040fe2000ff5e0ff */
[----:B------:R-:W-:Y:S01]  /*0720*/  @P0 IMAD.IADD R15, R9, 0x1, R15 ;  /* 0x00000001090f0824 */ /* 0x000fe200078e020f */
[----:B------:R-:W-:Y:S01]  /*0730*/  IADD3 R26, P3, R26, UR6, RZ ;  /* 0x000000061a1a7c10 */ /* 0x000fe2000ff7e0ff */
[----:B------:R-:W-:Y:S01]  /*0740*/  @P0 IMAD.MOV.U32 R5, RZ, RZ, R13 ;  /* 0x000000ffff050224 */ /* 0x000fe200078e000d */
[----:B------:R-:W-:Y:S01]  /*0750*/  IADD3.X R25, R24, UR5, RZ, P2, !PT ;  /* 0x0000000518197c10 */ /* 0x000fe200097fe4ff */
[----:B------:R-:W-:Y:S01]  /*0760*/  @P1 IMAD R9, R34, 0x3, RZ ;  /* 0x0000000322091824 */ /* 0x000fe200078e02ff */
[----:B------:R-:W-:Y:S01]  /*0770*/  IADD3.X R24, R24, UR7, RZ, P3, !PT ;  /* 0x0000000718187c10 */ /* 0x000fe20009ffe4ff */
[C---:B------:R-:W-:Y:S01]  /*0780*/  @P1 IMAD.WIDE.U32 R20, R35.reuse, 0x3, R56 ;  /* 0x0000000323141825 */ /* 0x040fe200078e0038 */
[----:B------:R-:W-:-:S02]  /*0790*/  @P0 LEA R42, P3, R35, R12, 0x2 ;  /* 0x0000000c232a0211 */ /* 0x000fc400078610ff */
[----:B------:R-:W-:Y:S02]  /*07a0*/  @!P0 CS2R R46, SRZ ;  /* 0x00000000002e8805 */ /* 0x000fe4000001ff00 */
[----:B------:R-:W-:Y:S01]  /*07b0*/  @P1 SHF.L.U64.HI R12, R56, 0x2, R57 ;  /* 0x00000002380c1819 */ /* 0x000fe20000010239 */
[----:B------:R-:W-:Y:S01]  /*07c0*/  @P0 IMAD R3, R34, 0x7, RZ ;  /* 0x0000000722030824 */ /* 0x000fe200078e02ff */
[----:B------:R-:W-:Y:S01]  /*07d0*/  @P1 IADD3 R9, R21, R9, RZ ;  /* 0x0000000915091210 */ /* 0x000fe20007ffe0ff */
[C---:B------:R-:W-:Y:S01]  /*07e0*/  @P0 IMAD.WIDE.U32 R4, R35.reuse, 0x7, R4 ;  /* 0x0000000723040825 */ /* 0x040fe200078e0004 */
[----:B------:R-:W-:Y:S01]  /*07f0*/  @P0 LEA.HI.X R13, R35, R13, R34, 0x2, P3 ;  /* 0x0000000d230d0211 */ /* 0x000fe200018f1422 */
[----:B------:R-:W-:Y:S01]  /*0800*/  ULDC.64 UR4, c[0x0][0x230] ;  /* 0x00008c0000047ab9 */ /* 0x000fe20000000a00 */
[----:B------:R-:W-:Y:S01]  /*0810*/  @P1 SHF.L.U64.HI R0, R20, 0x2, R9 ;  /* 0x0000000214001819 */ /* 0x000fe20000010209 */
[----:B------:R-:W-:Y:S01]  /*0820*/  @P0 IMAD.IADD R5, R5, 0x1, R3 ;  /* 0x0000000105050824 */ /* 0x000fe200078e0203 */
[----:B------:R-:W-:Y:S01]  /*0830*/  @P0 SHF.L.U64.HI R15, R8, 0x2, R15 ;  /* 0x00000002080f0819 */ /* 0x000fe2000001020f */
[----:B------:R-:W-:-:S02]  /*0840*/  @P1 IMAD.SHL.U32 R3, R20, 0x4, RZ ;  /* 0x0000000414031824 */ /* 0x000fc400078e00ff */
[----:B------:R-:W-:Y:S01]  /*0850*/  @P1 IMAD.SHL.U32 R20, R56, 0x4, RZ ;  /* 0x0000000438141824 */ /* 0x000fe200078e00ff */
[----:B------:R-:W-:Y:S01]  /*0860*/  @P0 SHF.L.U64.HI R5, R4, 0x2, R5 ;  /* 0x0000000204050819 */ /* 0x000fe20000010205 */
[----:B------:R-:W-:Y:S02]  /*0870*/  @!P1 IMAD.MOV.U32 R11, RZ, RZ, RZ ;  /* 0x000000ffff0b9224 */ /* 0x000fe400078e00ff */
[----:B------:R-:W-:Y:S01]  /*0880*/  @P0 IMAD.SHL.U32 R16, R8, 0x4, RZ ;  /* 0x0000000408100824 */ /* 0x000fe200078e00ff */
[----:B------:R-:W-:Y:S01]  /*0890*/  @P1 IADD3 R22, P2, R20, R27, RZ ;  /* 0x0000001b14161210 */ /* 0x000fe20007f5e0ff */
[----:B------:R-:W-:Y:S01]  /*08a0*/  @P0 IMAD.SHL.U32 R8, R4, 0x4, RZ ;  /* 0x0000000404080824 */ /* 0x000fe200078e00ff */
[----:B------:R-:W-:Y:S02]  /*08b0*/  @P1 IADD3 R20, P3, R20, R26, RZ ;  /* 0x0000001a14141210 */ /* 0x000fe40007f7e0ff */
[----:B------:R-:W-:Y:S01]  /*08c0*/  @P0 SHF.L.U64.HI R4, R42, 0x2, R13 ;  /* 0x000000022a040819 */ /* 0x000fe2000001020d */
[----:B------:R-:W-:Y:S01]  /*08d0*/  @P1 IMAD.X R23, R12, 0x1, R25, P2 ;  /* 0x000000010c171824 */ /* 0x000fe200010e0619 */
[----:B------:R-:W-:Y:S01]  /*08e0*/  @P1 IADD3 R9, P2, R56, R35, RZ ;  /* 0x0000002338091210 */ /* 0x000fe20007f5e0ff */
[----:B------:R-:W-:Y:S01]  /*08f0*/  @P1 IMAD.X R21, R12, 0x1, R24, P3 ;  /* 0x000000010c151824 */ /* 0x000fe200018e0618 */
[----:B------:R-:W-:-:S02]  /*0900*/  @P0 SHF.L.U32 R42, R42, 0x2, RZ ;  /* 0x000000022a2a0819 */ /* 0x000fc400000006ff */
[----:B------:R-:W2:Y:S01]  /*0910*/  @P1 LDG.E R18, desc[UR10][R22.64] ;  /* 0x0000000a16121981 */ /* 0x000ea2000c1e1900 */
[----:B------:R-:W-:Y:S01]  /*0920*/  @P1 IMAD.X R44, R57, 0x1, R34, P2 ;  /* 0x00000001392c1824 */ /* 0x000fe200010e0622 */
[----:B------:R-:W-:Y:S02]  /*0930*/  @P0 IADD3 R12, P3, R42, R27, RZ ;  /* 0x0000001b2a0c0210 */ /* 0x000fe40007f7e0ff */
[----:B------:R0:W3:Y:S02]  /*0940*/  @P1 LDG.E R11, desc[UR10][R20.64] ;  /* 0x0000000a140b1981 */ /* 0x0000e4000c1e1900 */
[C---:B------:R-:W-:Y:S01]  /*0950*/  @P1 SHF.L.U64.HI R44, R9.reuse, 0x2, R44 ;  /* 0x00000002092c1819 */ /* 0x040fe2000001022c */
[----:B------:R-:W-:Y:S01]  /*0960*/  @P1 IMAD.SHL.U32 R9, R9, 0x4, RZ ;  /* 0x0000000409091824 */ /* 0x000fe200078e00ff */
[----:B------:R-:W-:Y:S02]  /*0970*/  @P0 IADD3.X R13, R4, R25, RZ, P3, !PT ;  /* 0x00000019040d0210 */ /* 0x000fe40001ffe4ff */
[----:B------:R-:W-:-:S02]  /*0980*/  @P0 IADD3 R42, P3, R42, R26, RZ ;  /* 0x0000001a2a2a0210 */ /* 0x000fc40007f7e0ff */
[CC--:B------:R-:W-:Y:S01]  /*0990*/  @P1 IADD3 R40, P2, R9.reuse, R27.reuse, RZ ;  /* 0x0000001b09281210 */ /* 0x0c0fe20007f5e0ff */
[----:B------:R1:W5:Y:S01]  /*09a0*/  @P0 LDG.E R46, desc[UR10][R12.64] ;  /* 0x0000000a0c2e0981 */ /* 0x000362000c1e1900 */
[----:B------:R-:W-:Y:S02]  /*09b0*/  @!P1 IMAD.MOV.U32 R14, RZ, RZ, RZ ;  /* 0x000000ffff0e9224 */ /* 0x000fe400078e00ff */
[----:B------:R-:W-:Y:S01]  /*09c0*/  @P0 IMAD.X R43, R4, 0x1, R24, P3 ;  /* 0x00000001042b0824 */ /* 0x000fe200018e0618 */
[----:B0-----:R-:W-:Y:S01]  /*09d0*/  @P1 IADD3 R20, P3, R9, R26, RZ ;  /* 0x0000001a09141210 */ /* 0x001fe20007f7e0ff */
[C-C-:B------:R-:W-:Y:S01]  /*09e0*/  @P1 IMAD.X R41, R44.reuse, 0x1, R25.reuse, P2 ;  /* 0x000000012c291824 */ /* 0x140fe200010e0619 */
[C---:B------:R-:W-:Y:S02]  /*09f0*/  @P0 IADD3 R22, P2, R39.reuse, R27, RZ ;  /* 0x0000001b27160210 */ /* 0x040fe40007f5e0ff */
[----:B------:R-:W-:Y:S01]  /*0a00*/  @P1 IADD3.X R21, R44, R24, RZ, P3, !PT ;  /* 0x000000182c151210 */ /* 0x000fe20001ffe4ff */
[----:B------:R-:W-:Y:S01]  /*0a10*/  @!P1 IMAD.MOV.U32 R9, RZ, RZ, RZ ;  /* 0x000000ffff099224 */ /* 0x000fe200078e00ff */
[----:B------:R-:W-:Y:S01]  /*0a20*/  @!P0 MOV R4, RZ ;  /* 0x000000ff00048202 */ /* 0x000fe20000000f00 */
[----:B------:R-:W-:Y:S01]  /*0a30*/  @P0 IMAD.X R23, R2, 0x1, R25, P2 ;  /* 0x0000000102170824 */ /* 0x000fe200010e0619 */
[----:B------:R-:W-:Y:S01]  /*0a40*/  ISETP.NE.U32.AND P2, PT, RZ, UR4, PT ;  /* 0x00000004ff007c0c */ /* 0x000fe2000bf45070 */
[----:B------:R0:W5:Y:S01]  /*0a50*/  @P1 LDG.E R14, desc[UR10][R40.64] ;  /* 0x0000000a280e1981 */ /* 0x000162000c1e1900 */
[----:B-1----:R-:W-:-:S02]  /*0a60*/  @P0 IADD3 R12, P3, R39, R26, RZ ;  /* 0x0000001a270c0210 */ /* 0x002fc40007f7e0ff */
[----:B------:R-:W-:Y:S01]  /*0a70*/  ISETP.NE.AND.EX P2, PT, RZ, UR5, PT, P2 ;  /* 0x00000005ff007c0c */ /* 0x000fe2000bf45320 */
[----:B------:R1:W5:Y:S02]  /*0a80*/  @P1 LDG.E R9, desc[UR10][R20.64] ;  /* 0x0000000a14091981 */ /* 0x000364000c1e1900 */
[----:B------:R-:W-:Y:S01]  /*0a90*/  @P0 IMAD.X R13, R2, 0x1, R24, P3 ;  /* 0x00000001020d0824 */ /* 0x000fe200018e0618 */
[----:B------:R-:W-:Y:S01]  /*0aa0*/  @P1 LOP3.LUT R39, R6, 0xfffffffe, RZ, 0xc0, !PT ;  /* 0xfffffffe06271812 */ /* 0x000fe200078ec0ff */
[----:B------:R-:W-:Y:S01]  /*0ab0*/  @!P0 IMAD.MOV.U32 R2, RZ, RZ, RZ ;  /* 0x000000ffff028224 */ /* 0x000fe200078e00ff */
[C---:B------:R-:W-:Y:S01]  /*0ac0*/  @P0 IADD3 R6, P4, R16.reuse, R26, RZ ;  /* 0x0000001a10060210 */ /* 0x040fe20007f9e0ff */
[----:B------:R4:W5:Y:S01]  /*0ad0*/  @P0 LDG.E R4, desc[UR10][R42.64] ;  /* 0x0000000a2a040981 */ /* 0x000962000c1e1900 */
[----:B0-----:R-:W-:Y:S02]  /*0ae0*/  @P1 LOP3.LUT R41, R7, 0x3fffffff, RZ, 0xc0, !PT ;  /* 0x3fffffff07291812 */ /* 0x001fe400078ec0ff */
[----:B-1----:R-:W-:Y:S01]  /*0af0*/  @P0 IADD3 R20, P3, R16, R27, RZ ;  /* 0x0000001b10140210 */ /* 0x002fe20007f7e0ff */
[----:B------:R0:W5:Y:S01]  /*0b00*/  @P0 LDG.E R2, desc[UR10][R12.64] ;  /* 0x0000000a0c020981 */ /* 0x000162000c1e1900 */
[----:B------:R-:W-:-:S02]  /*0b10*/  @!P0 MOV R49, RZ ;  /* 0x000000ff00318202 */ /* 0x000fc40000000f00 */
[C---:B------:R-:W-:Y:S02]  /*0b20*/  @P0 IADD3.X R21, R15.reuse, R25, RZ, P3, !PT ;  /* 0x000000190f150210 */ /* 0x040fe40001ffe4ff */
[----:B------:R-:W-:Y:S02]  /*0b30*/  @P0 IADD3.X R7, R15, R24, RZ, P4, !PT ;  /* 0x000000180f070210 */ /* 0x000fe400027fe4ff */
[----:B------:R-:W-:Y:S01]  /*0b40*/  @P1 IADD3 R44, P3, R39, R56, RZ ;  /* 0x00000038272c1210 */ /* 0x000fe20007f7e0ff */
[----:B----4-:R-:W1:Y:S01]  /*0b50*/  @P2 LDC.64 R42, c[0x0][0x230] ;  /* 0x00008c00ff2a2b82 */ /* 0x010e620000000a00 */
[----:B------:R4:W5:Y:S01]  /*0b60*/  @P0 LDG.E R49, desc[UR10][R22.64] ;  /* 0x0000000a16310981 */ /* 0x000962000c1e1900 */
[----:B0-----:R-:W-:Y:S02]  /*0b70*/  @P0 IADD3 R12, P4, R8, R27, RZ ;  /* 0x0000001b080c0210 */ /* 0x001fe40007f9e0ff */
[----:B------:R-:W-:-:S03]  /*0b80*/  @P1 IMAD.X R15, R41, 0x1, R57, P3 ;  /* 0x00000001290f1824 */ /* 0x000fc600018e0639 */
[C---:B------:R-:W-:Y:S01]  /*0b90*/  @P0 IMAD.X R13, R5.reuse, 0x1, R25, P4 ;  /* 0x00000001050d0824 */ /* 0x040fe200020e0619 */
[----:B----4-:R-:W-:Y:S01]  /*0ba0*/  @P0 IADD3 R22, P4, R8, R26, RZ ;  /* 0x0000001a08160210 */ /* 0x010fe20007f9e0ff */
[----:B------:R-:W-:Y:S01]  /*0bb0*/  @!P0 IMAD.MOV.U32 R53, RZ, RZ, RZ ;  /* 0x000000ffff358224 */ /* 0x000fe200078e00ff */
[----:B------:R-:W-:Y:S01]  /*0bc0*/  @!P0 MOV R39, RZ ;  /* 0x000000ff00278202 */ /* 0x000fe20000000f00 */
[----:B------:R-:W-:Y:S01]  /*0bd0*/  @!P0 IMAD.MOV.U32 R40, RZ, RZ, RZ ;  /* 0x000000ffff288224 */ /* 0x000fe200078e00ff */
[C---:B------:R-:W-:Y:S01]  /*0be0*/  @P1 SHF.L.U64.HI R15, R44.reuse, 0x2, R15 ;  /* 0x000000022c0f1819 */ /* 0x040fe2000001020f */
[----:B------:R-:W-:Y:S02]  /*0bf0*/  @P1 IMAD.SHL.U32 R44, R44, 0x4, RZ ;  /* 0x000000042c2c1824 */ /* 0x000fe400078e00ff */
[----:B------:R-:W-:Y:S01]  /*0c00*/  @P0 IMAD.X R23, R5, 0x1, R24, P4 ;  /* 0x0000000105170824 */ /* 0x000fe200020e0618 */
[----:B------:R0:W5:Y:S02]  /*0c10*/  @P0 LDG.E R53, desc[UR10][R20.64] ;  /* 0x0000000a14350981 */ /* 0x000164000c1e1900 */
[----:B------:R-:W-:-:S02]  /*0c20*/  @P1 IADD3 R50, P3, R44, R27, RZ ;  /* 0x0000001b2c321210 */ /* 0x000fc40007f7e0ff */
[----:B------:R4:W5:Y:S04]  /*0c30*/  @P0 LDG.E R40, desc[UR10][R6.64] ;  /* 0x0000000a06280981 */ /* 0x000968000c1e1900 */
[----:B------:R-:W5:Y:S04]  /*0c40*/  @P0 LDG.E R39, desc[UR10][R12.64] ;  /* 0x0000000a0c270981 */ /* 0x000f68000c1e1900 */
[----:B------:R1:W5:Y:S01]  /*0c50*/  @P0 LDG.E R47, desc[UR10][R22.64] ;  /* 0x0000000a162f0981 */ /* 0x000362000c1e1900 */
[----:B0-----:R-:W-:Y:S02]  /*0c60*/  @P1 IADD3 R20, P0, R3, R27, RZ ;  /* 0x0000001b03141210 */ /* 0x001fe40007f1e0ff */
[----:B----4-:R-:W-:-:S02]  /*0c70*/  @!P1 CS2R R6, SRZ ;  /* 0x0000000000069805 */ /* 0x010fc4000001ff00 */
[----:B------:R-:W-:Y:S01]  /*0c80*/  @!P1 MOV R8, RZ ;  /* 0x000000ff00089202 */ /* 0x000fe20000000f00 */
[----:B------:R-:W-:Y:S01]  /*0c90*/  @P1 IMAD.X R51, R15, 0x1, R25, P3 ;  /* 0x000000010f331824 */ /* 0x000fe200018e0619 */
[----:B------:R-:W-:-:S04]  /*0ca0*/  @P1 IADD3.X R21, R0, R25, RZ, P0, !PT ;  /* 0x0000001900151210 */ /* 0x000fc800007fe4ff */
[----:B------:R-:W5:Y:S01]  /*0cb0*/  @P1 LDG.E R8, desc[UR10][R50.64] ;  /* 0x0000000a32081981 */ /* 0x000f62000c1e1900 */
[----:B-1----:R-:W-:-:S03]  /*0cc0*/  MOV R23, 0x3f800000 ;  /* 0x3f80000000177802 */ /* 0x002fc60000000f00 */
[----:B------:R-:W5:Y:S04]  /*0cd0*/  @P1 LDG.E R7, desc[UR10][R20.64] ;  /* 0x0000000a14071981 */ /* 0x000f68000c1e1900 */
[----:B------:R-:W5:Y:S01]  /*0ce0*/  @P2 LDG.E R23, desc[UR10][R42.64] ;  /* 0x0000000a2a172981 */ /* 0x000f62000c1e1900 */
[-C--:B------:R-:W-:Y:S02]  /*0cf0*/  @P1 IADD3 R12, P3, R3, R26.reuse, RZ ;  /* 0x0000001a030c1210 */ /* 0x080fe40007f7e0ff */
[----:B------:R-:W-:-:S03]  /*0d00*/  @P1 IADD3 R44, P4, R44, R26, RZ ;  /* 0x0000001a2c2c1210 */ /* 0x000fc60007f9e0ff */
[--C-:B------:R-:W-:Y:S02]  /*0d10*/  @P1 IMAD.X R13, R0, 0x1, R24.reuse, P3 ;  /* 0x00000001000d1824 */ /* 0x100fe400018e0618 */
[----:B------:R-:W-:Y:S02]  /*0d20*/  IMAD.MOV.U32 R0, RZ, RZ, 0x3bbb989d ;  /* 0x3bbb989dff007424 */ /* 0x000fe400078e00ff */
[----:B------:R-:W-:Y:S02]  /*0d30*/  @P1 IMAD.X R45, R15, 0x1, R24, P4 ;  /* 0x000000010f2d1824 */ /* 0x000fe400020e0618 */
[----:B------:R-:W-:Y:S02]  /*0d40*/  IMAD.MOV.U32 R15, RZ, RZ, 0x437c0000 ;  /* 0x437c0000ff0f7424 */ /* 0x000fe400078e00ff */
[----:B------:R-:W-:Y:S01]  /*0d50*/  @!P1 IMAD.MOV.U32 R3, RZ, RZ, RZ ;  /* 0x000000ffff039224 */ /* 0x000fe200078e00ff */
[----:B------:R-:W-:Y:S01]  /*0d60*/  BSSY B1, `(.L_x_15528) ;  /* 0x0000019000017945 */ /* 0x000fe20003800000 */
[----:B------:R-:W5:Y:S04]  /*0d70*/  @P1 LDG.E R6, desc[UR10][R44.64] ;  /* 0x0000000a2c061981 */ /* 0x000f68000c1e1900 */
[----:B------:R0:W5:Y:S01]  /*0d80*/  @P1 LDG.E R3, desc[UR10][R12.64] ;  /* 0x0000000a0c031981 */ /* 0x000162000c1e1900 */
[----:B---3--:R-:W-:-:S05]  /*0d90*/  HADD2.F32 R5, -RZ, R11.H0_H0 ;  /* 0x2000000bff057230 */ /* 0x008fca0000004100 */
[----:B------:R-:W-:-:S04]  /*0da0*/  FFMA.SAT R0, -R5, R0, 0.5 ;  /* 0x3f00000005007423 */ /* 0x000fc80000002100 */
[----:B------:R-:W-:-:S04]  /*0db0*/  FFMA.RM R0, R0, R15, 12582913 ;  /* 0x4b40000100007423 */ /* 0x000fc8000000400f */
[----:B------:R-:W-:-:S04]  /*0dc0*/  FADD R16, R0, -12583039 ;  /* 0xcb40007f00107421 */ /* 0x000fc80000000000 */
[----:B------:R-:W-:-:S04]  /*0dd0*/  FFMA R16, -R5, 1.4426950216293334961, -R16 ;  /* 0x3fb8aa3b05107823 */ /* 0x000fc80000000910 */
[----:B------:R-:W-:-:S04]  /*0de0*/  FFMA R16, -R5, 1.925963033500011079e-08, R16 ;  /* 0x32a5706005107823 */ /* 0x000fc80000000110 */
[----:B------:R-:W0:Y:S01]  /*0df0*/  MUFU.EX2 R15, R16 ;  /* 0x00000010000f7308 */ /* 0x000e220000000800 */
[----:B------:R-:W-:-:S05]  /*0e00*/  SHF.L.U32 R0, R0, 0x17, RZ ;  /* 0x0000001700007819 */ /* 0x000fca00000006ff */
[----:B0-----:R-:W-:-:S04]  /*0e10*/  FFMA R12, R0, R15, 1 ;  /* 0x3f800000000c7423 */ /* 0x001fc8000000000f */
[----:B------:R-:W-:-:S05]  /*0e20*/  VIADD R0, R12, 0x1800000 ;  /* 0x018000000c007836 */ /* 0x000fca0000000000 */
[----:B------:R-:W-:-:S04]  /*0e30*/  LOP3.LUT R0, R0, 0x7f800000, RZ, 0xc0, !PT ;  /* 0x7f80000000007812 */ /* 0x000fc800078ec0ff */
[----:B------:R-:W-:Y:S01]  /*0e40*/  ISETP.GT.U32.AND P0, PT, R0, 0x1ffffff, PT ;  /* 0x01ffffff0000780c */ /* 0x000fe20003f04070 */
[----:B--2---:R-:W-:-:S12]  /*0e50*/  HADD2.F32 R44, -RZ, R18.H0_H0 ;  /* 0x20000012ff2c7230 */ /* 0x004fd80000004100 */
[----:B------:R-:W-:Y:S05]  /*0e60*/  @P0 BRA `(.L_x_15529) ;  /* 0x0000000000100947 */ /* 0x000fea0003800000 */
[----:B------:R-:W-:Y:S01]  /*0e70*/  IMAD.MOV.U32 R0, RZ, RZ, R12 ;  /* 0x000000ffff007224 */ /* 0x000fe200078e000c */
[----:B------:R-:W-:-:S07]  /*0e80*/  MOV R42, 0xea0 ;  /* 0x00000ea0002a7802 */ /* 0x000fce0000000f00 */
[----:B-----5:R-:W-:Y:S05]  /*0e90*/  CALL.REL.NOINC `($__internal_401_$__cuda_sm20_rcp_rn_f32_slowpath) ;  /* 0x0000007c00647944 */ /* 0x020fea0003c00000 */
[----:B------:R-:W-:Y:S05]  /*0ea0*/  BRA `(.L_x_15530) ;  /* 0x0000000000107947 */ /* 0x000fea0003800000 */
.L_x_15529:
[----:B------:R-:W0:Y:S02]  /*0eb0*/  MUFU.RCP R55, R12 ;  /* 0x0000000c00377308 */ /* 0x000e240000001000 */
[----:B0-----:R-:W-:-:S04]  /*0ec0*/  FFMA R0, R12, R55, -1 ;  /* 0xbf8000000c007423 */ /* 0x001fc80000000037 */
[----:B------:R-:W-:-:S04]  /*0ed0*/  FADD.FTZ R0, -R0, -RZ ;  /* 0x800000ff00007221 */ /* 0x000fc80000010100 */
[----:B------:R-:W-:-:S07]  /*0ee0*/  FFMA R55, R55, R0, R55 ;  /* 0x0000000037377223 */ /* 0x000fce0000000037 */
.L_x_15530:
[----:B------:R-:W-:Y:S05]  /*0ef0*/  BSYNC B1 ;  /* 0x0000000000017941 */ /* 0x000fea0003800000 */
.L_x_15528:
        /* <DEDUP_REMOVED lines=23> */
[----:B-----5:R-:W-:Y:S05]  /*1070*/  CALL.REL.NOINC `($__internal_401_$__cuda_sm20_rcp_rn_f32_slowpath) ;  /* 0x0000007800ec7944 */ /* 0x020fea0003c00000 */
[----:B------:R-:W-:Y:S05]  /*1080*/  BRA `(.L_x_15533) ;  /* 0x0000000000107947 */ /* 0x000fea0003800000 */
.L_x_15532:
[----:B------:R-:W0:Y:S02]  /*1090*/  MUFU.RCP R55, R16 ;  /* 0x0000001000377308 */ /* 0x000e240000001000 */
[----:B0-----:R-:W-:-:S04]  /*10a0*/  FFMA R0, R16, R55, -1 ;  /* 0xbf80000010007423 */ /* 0x001fc80000000037 */
[----:B------:R-:W-:-:S04]  /*10b0*/  FADD.FTZ R0, -R0, -RZ ;  /* 0x800000ff00007221 */ /* 0x000fc80000010100 */
[----:B------:R-:W-:-:S07]  /*10c0*/  FFMA R55, R55, R0, R55 ;  /* 0x0000000037377223 */ /* 0x000fce0000000037 */
.L_x_15533:
[----:B------:R-:W-:Y:S05]  /*10d0*/  BSYNC B1 ;  /* 0x0000000000017941 */ /* 0x000fea0003800000 */
.L_x_15531:
[----:B-----5:R-:W-:Y:S01]  /*10e0*/  HADD2.F32 R5, -RZ, R9.H0_H0 ;  /* 0x20000009ff057230 */ /* 0x020fe20000004100 */
[----:B------:R-:W-:Y:S01]  /*10f0*/  MOV R13, 0x437c0000 ;  /* 0x437c0000000d7802 */ /* 0x000fe20000000f00 */
[----:B------:R-:W-:Y:S01]  /*1100*/  IMAD.MOV.U32 R0, RZ, RZ, 0x3bbb989d ;  /* 0x3bbb989dff007424 */ /* 0x000fe200078e00ff */
[----:B------:R-:W-:Y:S01]  /*1110*/  BSSY B1, `(.L_x_15534) ;  /* 0x000001a000017945 */ /* 0x000fe20003800000 */
        /* <DEDUP_REMOVED lines=19> */
[----:B------:R-:W-:Y:S05]  /*1250*/  CALL.REL.NOINC `($__internal_401_$__cuda_sm20_rcp_rn_f32_slowpath) ;  /* 0x0000007800747944 */ /* 0x000fea0003c00000 */
[----:B------:R-:W-:Y:S05]  /*1260*/  BRA `(.L_x_15536) ;  /* 0x0000000000107947 */ /* 0x000fea0003800000 */
.L_x_15535:
[----:B------:R-:W0:Y:S02]  /*1270*/  MUFU.RCP R55, R20 ;  /* 0x0000001400377308 */ /* 0x000e240000001000 */
[----:B0-----:R-:W-:-:S04]  /*1280*/  FFMA R0, R20, R55, -1 ;  /* 0xbf80000014007423 */ /* 0x001fc80000000037 */
[----:B------:R-:W-:-:S04]  /*1290*/  FADD.FTZ R0, -R0, -RZ ;  /* 0x800000ff00007221 */ /* 0x000fc80000010100 */
[----:B------:R-:W-:-:S07]  /*12a0*/  FFMA R55, R55, R0, R55 ;  /* 0x0000000037377223 */ /* 0x000fce0000000037 */
.L_x_15536:
[----:B------:R-:W-:Y:S05]  /*12b0*/  BSYNC B1 ;  /* 0x0000000000017941 */ /* 0x000fea0003800000 */
.L_x_15534:
        /* <DEDUP_REMOVED lines=23> */
[----:B------:R-:W-:Y:S05]  /*1430*/  CALL.REL.NOINC `($__internal_401_$__cuda_sm20_rcp_rn_f32_slowpath) ;  /* 0x0000007400fc7944 */ /* 0x000fea0003c00000 */
[----:B------:R-:W-:Y:S05]  /*1440*/  BRA `(.L_x_15539) ;  /* 0x0000000000107947 */ /* 0x000fea0003800000 */
.L_x_15538:
[----:B------:R-:W0:Y:S02]  /*1450*/  MUFU.RCP R55, R20 ;  /* 0x0000001400377308 */ /* 0x000e240000001000 */
[----:B0-----:R-:W-:-:S04]  /*1460*/  FFMA R0, R20, R55, -1 ;  /* 0xbf80000014007423 */ /* 0x001fc80000000037 */
[----:B------:R-:W-:-:S04]  /*1470*/  FADD.FTZ R0, -R0, -RZ ;  /* 0x800000ff00007221 */ /* 0x000fc80000010100 */
[----:B------:R-:W-:-:S07]  /*1480*/  FFMA R55, R55, R0, R55 ;  /* 0x0000000037377223 */ /* 0x000fce0000000037 */
.L_x_15539:
[----:B------:R-:W-:Y:S05]  /*1490*/  BSYNC B1 ;  /* 0x0000000000017941 */ /* 0x000fea0003800000 */
.L_x_15537:
        /* <DEDUP_REMOVED lines=19> */
[----:B------:R-:W-:-:S10]  /*15d0*/  FMUL R14, R14, R9 ;  /* 0x000000090e0e7220 */ /* 0x000fd40000400000 */
[----:B------:R-:W-:Y:S05]  /*15e0*/  @P0 BRA `(.L_x_15541) ;  /* 0x0000000000100947 */ /* 0x000fea0003800000 */
[----:B------:R-:W-:Y:S01]  /*15f0*/  IMAD.MOV.U32 R0, RZ, RZ, R20 ;  /* 0x000000ffff007224 */ /* 0x000fe200078e0014 */
[----:B------:R-:W-:-:S07]  /*1600*/  MOV R42, 0x1620 ;  /* 0x00001620002a7802 */ /* 0x000fce0000000f00 */
[----:B------:R-:W-:Y:S05]  /*1610*/  CALL.REL.NOINC `($__internal_401_$__cuda_sm20_rcp_rn_f32_slowpath) ;  /* 0x0000007400847944 */ /* 0x000fea0003c00000 */
[----:B------:R-:W-:Y:S05]  /*1620*/  BRA `(.L_x_15542) ;  /* 0x0000000000107947 */ /* 0x000fea0003800000 */
.L_x_15541:
[----:B------:R-:W0:Y:S02]  /*1630*/  MUFU.RCP R55, R20 ;  /* 0x0000001400377308 */ /* 0x000e240000001000 */
[----:B0-----:R-:W-:-:S04]  /*1640*/  FFMA R0, R20, R55, -1 ;  /* 0xbf80000014007423 */ /* 0x001fc80000000037 */
[----:B------:R-:W-:-:S04]  /*1650*/  FADD.FTZ R0, -R0, -RZ ;  /* 0x800000ff00007221 */ /* 0x000fc80000010100 */
[----:B------:R-:W-:-:S07]  /*1660*/  FFMA R55, R55, R0, R55 ;  /* 0x0000000037377223 */ /* 0x000fce0000000037 */
.L_x_15542:
[----:B------:R-:W-:Y:S05]  /*1670*/  BSYNC B1 ;  /* 0x0000000000017941 */ /* 0x000fea0003800000 */
.L_x_15540:
        /* <DEDUP_REMOVED lines=25> */
.L_x_15544:
[----:B------:R-:W0:Y:S02]  /*1810*/  MUFU.RCP R55, R20 ;  /* 0x0000001400377308 */ /* 0x000e240000001000 */
[----:B0-----:R-:W-:-:S04]  /*1820*/  FFMA R0, R20, R55, -1 ;  /* 0xbf80000014007423 */ /* 0x001fc80000000037 */
[----:B------:R-:W-:-:S04]  /*1830*/  FADD.FTZ R0, -R0, -RZ ;  /* 0x800000ff00007221 */ /* 0x000fc80000010100 */
[----:B------:R-:W-:-:S07]  /*1840*/  FFMA R55, R55, R0, R55 ;  /* 0x0000000037377223 */ /* 0x000fce0000000037 */
.L_x_15545:
[----:B------:R-:W-:Y:S05]  /*1850*/  BSYNC B1 ;  /* 0x0000000000017941 */ /* 0x000fea0003800000 */
.L_x_15543:
        /* <DEDUP_REMOVED lines=19> */
[----:B------:R-:W-:-:S12]  /*1990*/  FMUL R8, R8, R55 ;  /* 0x0000003708087220 */ /* 0x000fd80000400000 */
[----:B------:R-:W-:Y:S05]  /*19a0*/  @P0 BRA `(.L_x_15547) ;  /* 0x0000000000100947 */ /* 0x000fea0003800000 */
[----:B------:R-:W-:Y:S01]  /*19b0*/  IMAD.MOV.U32 R0, RZ, RZ, R22 ;  /* 0x000000ffff007224 */ /* 0x000fe200078e0016 */
[----:B------:R-:W-:-:S07]  /*19c0*/  MOV R42, 0x19e0 ;  /* 0x000019e0002a7802 */ /* 0x000fce0000000f00 */
[----:B------:R-:W-:Y:S05]  /*19d0*/  CALL.REL.NOINC `($__internal_401_$__cuda_sm20_rcp_rn_f32_slowpath) ;  /* 0x0000007000947944 */ /* 0x000fea0003c00000 */
[----:B------:R-:W-:Y:S05]  /*19e0*/  BRA `(.L_x_15548) ;  /* 0x0000000000107947 */ /* 0x000fea0003800000 */
.L_x_15547:
[----:B------:R-:W0:Y:S02]  /*19f0*/  MUFU.RCP R55, R22 ;  /* 0x0000001600377308 */ /* 0x000e240000001000 */
[----:B0-----:R-:W-:-:S04]  /*1a00*/  FFMA R0, R22, R55, -1 ;  /* 0xbf80000016007423 */ /* 0x001fc80000000037 */
[----:B------:R-:W-:-:S04]  /*1a10*/  FADD.FTZ R0, -R0, -RZ ;  /* 0x800000ff00007221 */ /* 0x000fc80000010100 */
[----:B------:R-:W-:-:S07]  /*1a20*/  FFMA R55, R55, R0, R55 ;  /* 0x0000000037377223 */ /* 0x000fce0000000037 */
.L_x_15548:
[----:B------:R-:W-:Y:S05]  /*1a30*/  BSYNC B1 ;  /* 0x0000000000017941 */ /* 0x000fea0003800000 */
.L_x_15546:
        /* <DEDUP_REMOVED lines=23> */
[----:B------:R-:W-:Y:S05]  /*1bb0*/  CALL.REL.NOINC `($__internal_401_$__cuda_sm20_rcp_rn_f32_slowpath) ;  /* 0x00000070001c7944 */ /* 0x000fea0003c00000 */
[----:B------:R-:W-:Y:S05]  /*1bc0*/  BRA `(.L_x_15551) ;  /* 0x0000000000107947 */ /* 0x000fea0003800000 */
.L_x_15550:
[----:B------:R-:W0:Y:S02]  /*1bd0*/  MUFU.RCP R55, R22 ;  /* 0x0000001600377308 */ /* 0x000e240000001000 */
[----:B0-----:R-:W-:-:S04]  /*1be0*/  FFMA R0, R22, R55, -1 ;  /* 0xbf80000016007423 */ /* 0x001fc80000000037 */
[----:B------:R-:W-:-:S04]  /*1bf0*/  FADD.FTZ R0, -R0, -RZ ;  /* 0x800000ff00007221 */ /* 0x000fc80000010100 */
[----:B------:R-:W-:-:S07]  /*1c00*/  FFMA R55, R55, R0, R55 ;  /* 0x0000000037377223 */ /* 0x000fce0000000037 */
.L_x_15551:
[----:B------:R-:W-:Y:S05]  /*1c10*/  BSYNC B1 ;  /* 0x0000000000017941 */ /* 0x000fea0003800000 */
.L_x_15549:
        /* <DEDUP_REMOVED lines=8> */
[----:B------:R-:W-:Y:S01]  /*1ca0*/  FADD R11, RZ, R44 ;  /* 0x0000002cff0b7221 */ /* 0x000fe20000000000 */
[----:B------:R-:W-:Y:S02]  /*1cb0*/  IMAD.IADD R0, R38, 0x1, -R21 ;  /* 0x0000000126007824 */ /* 0x000fe400078e0a15 */
[----:B------:R-:W-:Y:S01]  /*1cc0*/  FFMA R48, R3, R48, R55 ;  /* 0x0000003003307223 */ /* 0x000fe20000000037 */
[----:B------:R-:W-:Y:S01]  /*1cd0*/  FMNMX R3, RZ, |R44|, !PT ;  /* 0x4000002cff037209 */ /* 0x000fe20007800000 */
[----:B------:R-:W-:Y:S01]  /*1ce0*/  FADD R11, R16, R11 ;  /* 0x0000000b100b7221 */ /* 0x000fe20000000000 */
[----:B------:R-:W-:Y:S01]  /*1cf0*/  LEA.HI.X R19, R54, UR5, R19, 0x5, P1 ;  /* 0x0000000536137c11 */ /* 0x000fe200088f2c13 */
[----:B------:R-:W-:Y:S01]  /*1d00*/  FMUL R48, R5, R48 ;  /* 0x0000003005307220 */ /* 0x000fe20000400000 */
[----:B------:R-:W-:Y:S01]  /*1d10*/  LOP3.LUT R7, R0, 0x1f, RZ, 0xc0, !PT ;  /* 0x0000001f00077812 */ /* 0x000fe200078ec0ff */
[----:B------:R-:W-:Y:S01]  /*1d20*/  FADD R5, RZ, R18 ;  /* 0x00000012ff057221 */ /* 0x000fe20000000000 */
[----:B------:R-:W-:Y:S01]  /*1d30*/  F2FP.SATFINITE.E4M3.F32.PACK_AB_MERGE_C R50, RZ, R50, RZ ;  /* 0x00000032ff32723e */ /* 0x000fe200048070ff */
[-C--:B------:R-:W-:Y:S01]  /*1d40*/  FMUL R52, R6, R23.reuse ;  /* 0x0000001706347220 */ /* 0x080fe20000400000 */
[----:B------:R-:W-:Y:S01]  /*1d50*/  ISETP.GE.U32.OR P0, PT, R7, R28, P0 ;  /* 0x0000001c0700720c */ /* 0x000fe20000706470 */
[----:B------:R-:W-:Y:S01]  /*1d60*/  FMUL R7, R44, R23 ;  /* 0x000000172c077220 */ /* 0x000fe20000400000 */
[----:B------:R-:W-:Y:S01]  /*1d70*/  FMNMX R3, |R18|, R3, !PT ;  /* 0x0000000312037209 */ /* 0x000fe20007800200 */
[----:B------:R-:W-:Y:S01]  /*1d80*/  FMUL R41, R8, R23 ;  /* 0x0000001708297220 */ /* 0x000fe20000400000 */
[----:B------:R-:W-:Y:S01]  /*1d90*/  BSSY B0, `(.L_x_15552) ;  /* 0x000002b000007945 */ /* 0x000fe20003800000 */
[----:B------:R-:W-:Y:S01]  /*1da0*/  FADD R11, R12, R11 ;  /* 0x0000000b0c0b7221 */ /* 0x000fe20000000000 */
[----:B------:R-:W-:-:S02]  /*1db0*/  F2FP.SATFINITE.E4M3.F32.PACK_AB_MERGE_C R7, RZ, R7, RZ ;  /* 0x00000007ff07723e */ /* 0x000fc400048070ff */
[C---:B------:R-:W-:Y:S01]  /*1dc0*/  FMNMX R3, |R16|.reuse, R3, !PT ;  /* 0x0000000310037209 */ /* 0x040fe20007800200 */
[----:B------:R-:W-:Y:S01]  /*1dd0*/  FMUL R16, R16, R23 ;  /* 0x0000001710107220 */ /* 0x000fe20000400000 */
[----:B------:R-:W-:Y:S02]  /*1de0*/  F2FP.SATFINITE.E4M3.F32.PACK_AB_MERGE_C R52, RZ, R52, RZ ;  /* 0x00000034ff34723e */ /* 0x000fe400048070ff */
[----:B------:R-:W-:Y:S02]  /*1df0*/  FMNMX R55, |R14|, R3, !PT ;  /* 0x000000030e377209 */ /* 0x000fe40007800200 */
[----:B------:R-:W-:Y:S02]  /*1e00*/  @!P0 LEA R42, P1, R56, R20, 0x1 ;  /* 0x00000014382a8211 */ /* 0x000fe400078208ff */
[----:B------:R-:W-:Y:S02]  /*1e10*/  @!P0 PRMT R9, R50, 0x7604, R7 ;  /* 0x0000760432098816 */ /* 0x000fe40000000007 */
[----:B------:R-:W-:-:S02]  /*1e20*/  @!P0 LEA.HI.X R43, R56, R19, R57, 0x1, P1 ;  /* 0x00000013382b8211 */ /* 0x000fc400008f0c39 */
[----:B------:R-:W-:Y:S02]  /*1e30*/  F2FP.SATFINITE.E4M3.F32.PACK_AB_MERGE_C R16, RZ, R16, RZ ;  /* 0x00000010ff10723e */ /* 0x000fe400048070ff */
[----:B------:R-:W-:Y:S01]  /*1e40*/  LOP3.LUT R7, R7, 0xff, RZ, 0xc0, !PT ;  /* 0x000000ff07077812 */ /* 0x000fe200078ec0ff */
[----:B------:R0:W-:Y:S01]  /*1e50*/  @!P0 STG.E.U16 desc[UR10][R42.64], R9 ;  /* 0x000000092a008986 */ /* 0x0001e2000c10150a */
[----:B------:R-:W-:Y:S02]  /*1e60*/  FMNMX R55, |R12|, R55, !PT ;  /* 0x000000370c377209 */ /* 0x000fe40007800200 */
[----:B------:R-:W-:Y:S01]  /*1e70*/  F2FP.SATFINITE.E4M3.F32.PACK_AB_MERGE_C R41, RZ, R41, RZ ;  /* 0x00000029ff29723e */ /* 0x000fe200048070ff */
[----:B0-----:R-:W-:Y:S01]  /*1e80*/  FADD R9, R14, R5 ;  /* 0x000000050e097221 */ /* 0x001fe20000000000 */
[----:B------:R-:W-:Y:S01]  /*1e90*/  @!P0 IADD3 R5, P1, R56, R35, RZ ;  /* 0x0000002338058210 */ /* 0x000fe20007f3e0ff */
[----:B------:R-:W-:-:S03]  /*1ea0*/  FMUL R14, R14, R23 ;  /* 0x000000170e0e7220 */ /* 0x000fc60000400000 */
[----:B------:R-:W-:Y:S02]  /*1eb0*/  @!P0 IADD3.X R18, R57, R34, RZ, P1, !PT ;  /* 0x0000002239128210 */ /* 0x000fe40000ffe4ff */
[C---:B------:R-:W-:Y:S02]  /*1ec0*/  @!P0 LEA R42, P1, R5.reuse, R20, 0x1 ;  /* 0x00000014052a8211 */ /* 0x040fe400078208ff */
[----:B------:R-:W-:Y:S02]  /*1ed0*/  F2FP.SATFINITE.E4M3.F32.PACK_AB_MERGE_C R3, RZ, R14, RZ ;  /* 0x0000000eff03723e */ /* 0x000fe400048070ff */
[----:B------:R-:W-:Y:S01]  /*1ee0*/  @!P0 LEA.HI.X R43, R5, R19, R18, 0x1, P1 ;  /* 0x00000013052b8211 */ /* 0x000fe200008f0c12 */
[----:B------:R-:W-:Y:S01]  /*1ef0*/  FMUL R5, R48, R23 ;  /* 0x0000001730057220 */ /* 0x000fe20000400000 */
[----:B------:R-:W-:Y:S02]  /*1f00*/  @!P0 PRMT R13, R3, 0x7604, R16 ;  /* 0x00007604030d8816 */ /* 0x000fe40000000010 */
[----:B------:R-:W-:-:S02]  /*1f10*/  LOP3.LUT R14, R16, 0xffff, RZ, 0xc0, !PT ;  /* 0x0000ffff100e7812 */ /* 0x000fc400078ec0ff */
[----:B------:R-:W-:Y:S01]  /*1f20*/  LOP3.LUT R16, R3, 0xffff, RZ, 0xc0, !PT ;  /* 0x0000ffff03107812 */ /* 0x000fe200078ec0ff */
[----:B------:R0:W-:Y:S01]  /*1f30*/  @!P0 STG.E.U16 desc[UR10][R42.64], R13 ;  /* 0x0000000d2a008986 */ /* 0x0001e2000c10150a */
[----:B------:R-:W-:Y:S01]  /*1f40*/  PRMT R7, R14, 0x7604, R7 ;  /* 0x000076040e077816 */ /* 0x000fe20000000007 */
[----:B------:R-:W-:Y:S01]  /*1f50*/  FMUL R14, R12, R23 ;  /* 0x000000170c0e7220 */ /* 0x000fe20000400000 */
[----:B------:R-:W-:Y:S02]  /*1f60*/  LOP3.LUT R3, R50, 0xff, RZ, 0xc0, !PT ;  /* 0x000000ff32037812 */ /* 0x000fe400078ec0ff */
[----:B------:R-:W-:Y:S02]  /*1f70*/  F2FP.SATFINITE.E4M3.F32.PACK_AB_MERGE_C R5, RZ, R5, RZ ;  /* 0x00000005ff05723e */ /* 0x000fe400048070ff */
[----:B------:R-:W-:Y:S02]  /*1f80*/  PRMT R3, R16, 0x7604, R3 ;  /* 0x0000760410037816 */ /* 0x000fe40000000003 */
[----:B------:R-:W-:Y:S01]  /*1f90*/  F2FP.SATFINITE.E4M3.F32.PACK_AB_MERGE_C R14, RZ, R14, RZ ;  /* 0x0000000eff0e723e */ /* 0x000fe200048070ff */
[----:B------:R-:W-:Y:S06]  /*1fa0*/  @P0 BRA `(.L_x_15553) ;  /* 0x0000000000240947 */ /* 0x000fec0003800000 */
[----:B------:R-:W-:Y:S01]  /*1fb0*/  ULDC.64 UR4, c[0x0][0x258] ;  /* 0x0000960000047ab9 */ /* 0x000fe20000000a00 */
[----:B------:R-:W-:Y:S01]  /*1fc0*/  PRMT R15, R41, 0x7604, R14 ;  /* 0x00007604290f7816 */ /* 0x000fe2000000000e */
[----:B------:R-:W-:Y:S02]  /*1fd0*/  ULOP3.LUT UR6, UR4, 0xfffffffe, URZ, 0xc0, !UPT ;  /* 0xfffffffe04067892 */ /* 0x000fe4000f8ec03f */
[----:B------:R-:W-:-:S04]  /*1fe0*/  ULOP3.LUT UR4, UR5, 0x7fffffff, URZ, 0xc0, !UPT ;  /* 0x7fffffff05047892 */ /* 0x000fc8000f8ec03f */
[----:B0-----:R-:W-:-:S04]  /*1ff0*/  IADD3 R13, P1, R56, UR6, RZ ;  /* 0x00000006380d7c10 */ /* 0x001fc8000ff3e0ff */
[----:B------:R-:W-:Y:S02]  /*2000*/  IADD3.X R16, R57, UR4, RZ, P1, !PT ;  /* 0x0000000439107c10 */ /* 0x000fe40008ffe4ff */
[----:B------:R-:W-:-:S04]  /*2010*/  LEA R12, P1, R13, R20, 0x1 ;  /* 0x000000140d0c7211 */ /* 0x000fc800078208ff */
[----:B------:R-:W-:-:S05]  /*2020*/  LEA.HI.X R13, R13, R19, R16, 0x1, P1 ;  /* 0x000000130d0d7211 */ /* 0x000fca00008f0c10 */
[----:B------:R1:W-:Y:S04]  /*2030*/  STG.E.U16 desc[UR10][R12.64], R15 ;  /* 0x0000000f0c007986 */ /* 0x0003e8000c10150a */
.L_x_15553:
[----:B------:R-:W-:Y:S05]  /*2040*/  BSYNC B0 ;  /* 0x0000000000007941 */ /* 0x000fea0003800000 */
.L_x_15552:
[----:B------:R-:W-:Y:S04]  /*2050*/  BSSY B0, `(.L_x_15554) ;  /* 0x000000b000007945 */ /* 0x000fe80003800000 */
[----:B------:R-:W-:Y:S05]  /*2060*/  @P0 BRA `(.L_x_15555) ;  /* 0x0000000000240947 */ /* 0x000fea0003800000 */
[----:B01----:R-:W-:Y:S01]  /*2070*/  MOV R13, R57 ;  /* 0x00000039000d7202 */ /* 0x003fe20000000f00 */
        /* <DEDUP_REMOVED lines=8> */
.L_x_15555:
[----:B------:R-:W-:Y:S05]  /*2100*/  BSYNC B0 ;  /* 0x0000000000007941 */ /* 0x000fea0003800000 */
.L_x_15554:
[----:B------:R-:W-:Y:S01]  /*2110*/  LOP3.LUT R16, R21, 0x2, RZ, 0xfc, !PT ;  /* 0x0000000215107812 */ /* 0x000fe200078efcff */
[----:B012---:R-:W-:Y:S01]  /*2120*/  IMAD.SHL.U32 R13, R35, 0x4, RZ ;  /* 0x00000004230d7824 */ /* 0x007fe200078e00ff */
[----:B------:R-:W-:Y:S02]  /*2130*/  IADD3 R12, R0, 0x1e, RZ ;  /* 0x0000001e000c7810 */ /* 0x000fe40007ffe0ff */
[----:B------:R-:W-:Y:S02]  /*2140*/  ISETP.GE.U32.AND P0, PT, R16, R29, PT ;  /* 0x0000001d1000720c */ /* 0x000fe40003f06070 */
[----:B------:R-:W-:Y:S02]  /*2150*/  LOP3.LUT R43, R12, 0x1f, RZ, 0xc0, !PT ;  /* 0x0000001f0c2b7812 */ /* 0x000fe400078ec0ff */
[----:B------:R-:W-:Y:S02]  /*2160*/  IADD3 R18, P1, R13, R58, RZ ;  /* 0x0000003a0d127210 */ /* 0x000fe40007f3e0ff */
[----:B------:R-:W-:-:S02]  /*2170*/  ISETP.LT.U32.AND P0, PT, R43, R28, !P0 ;  /* 0x0000001c2b00720c */ /* 0x000fc40004701070 */
[----:B------:R-:W-:Y:S02]  /*2180*/  SHF.L.U64.HI R15, R35, 0x2, R34 ;  /* 0x00000002230f7819 */ /* 0x000fe40000010222 */
[----:B------:R-:W-:Y:S02]  /*2190*/  IADD3 R42, P2, R43, R18, RZ ;  /* 0x000000122b2a7210 */ /* 0x000fe40007f5e0ff */
[----:B------:R-:W-:-:S05]  /*21a0*/  IADD3.X R17, R15, R17, RZ, P1, !PT ;  /* 0x000000110f117210 */ /* 0x000fca0000ffe4ff */
[----:B------:R-:W-:Y:S02]  /*21b0*/  IMAD.X R43, RZ, RZ, R17, P2 ;  /* 0x000000ffff2b7224 */ /* 0x000fe400010e0611 */
[----:B------:R-:W-:Y:S01]  /*21c0*/  @P0 IADD3 R12, P1, R42, R13, RZ ;  /* 0x0000000d2a0c0210 */ /* 0x000fe20007f3e0ff */
[----:B------:R-:W-:Y:S01]  /*21d0*/  @P0 IMAD R57, R34, 0x5, RZ ;  /* 0x0000000522390824 */ /* 0x000fe200078e02ff */
[----:B------:R-:W-:Y:S01]  /*21e0*/  SHF.L.U32 R14, R14, 0x10, RZ ;  /* 0x000000100e0e7819 */ /* 0x000fe200000006ff */
[----:B------:R-:W-:Y:S01]  /*21f0*/  @!P0 IMAD.MOV.U32 R16, RZ, RZ, RZ ;  /* 0x000000ffff108224 */ /* 0x000fe200078e00ff */
[----:B------:R-:W-:Y:S01]  /*2200*/  @P0 IADD3.X R13, R43, R15, RZ, P1, !PT ;  /* 0x0000000f2b0d0210 */ /* 0x000fe20000ffe4ff */
[----:B------:R-:W-:-:S03]  /*2210*/  @P0 IMAD.SHL.U32 R44, R12, 0x4, RZ ;  /* 0x000000040c2c0824 */ /* 0x000fc600078e00ff */
[----:B------:R-:W-:Y:S02]  /*2220*/  @P0 SHF.L.U64.HI R12, R12, 0x2, R13 ;  /* 0x000000020c0c0819 */ /* 0x000fe4000001020d */
[----:B------:R-:W-:-:S04]  /*2230*/  @P0 IADD3 R50, P1, R44, R27, RZ ;  /* 0x0000001b2c320210 */ /* 0x000fc80007f3e0ff */
[----:B------:R-:W-:Y:S02]  /*2240*/  @P0 IADD3.X R51, R12, R25, RZ, P1, !PT ;  /* 0x000000190c330210 */ /* 0x000fe40000ffe4ff */
[----:B------:R-:W-:Y:S01]  /*2250*/  @P0 IADD3 R44, P1, R44, R26, RZ ;  /* 0x0000001a2c2c0210 */ /* 0x000fe20007f3e0ff */
[----:B------:R-:W-:Y:S01]  /*2260*/  @!P0 IMAD.MOV.U32 R15, RZ, RZ, RZ ;  /* 0x000000ffff0f8224 */ /* 0x000fe200078e00ff */
[----:B------:R-:W-:Y:S02]  /*2270*/  LOP3.LUT R7, R7, 0xffff, RZ, 0xc0, !PT ;  /* 0x0000ffff07077812 */ /* 0x000fe400078ec0ff */
[----:B------:R-:W-:Y:S01]  /*2280*/  LOP3.LUT R3, R3, 0xffff, RZ, 0xc0, !PT ;  /* 0x0000ffff03037812 */ /* 0x000fe200078ec0ff */
[----:B------:R-:W-:Y:S01]  /*2290*/  FADD R9, R8, R9 ;  /* 0x0000000908097221 */ /* 0x000fe20000000000 */
[----:B------:R-:W-:Y:S01]  /*22a0*/  @P0 IADD3.X R45, R12, R24, RZ, P1, !PT ;  /* 0x000000180c2d0210 */ /* 0x000fe20000ffe4ff */
[----:B------:R-:W-:Y:S01]  /*22b0*/  @P0 IMAD.WIDE.U32 R12, R35, 0x5, R42 ;  /* 0x00000005230c0825 */ /* 0x000fe200078e002a */
[----:B------:R-:W5:Y:S03]  /*22c0*/  @P0 LDG.E R16, desc[UR10][R50.64] ;  /* 0x0000000a32100981 */ /* 0x000f66000c1e1900 */
[C---:B------:R-:W-:Y:S01]  /*22d0*/  @P0 IMAD.SHL.U32 R54, R12.reuse, 0x4, RZ ;  /* 0x000000040c360824 */ /* 0x040fe200078e00ff */
[----:B------:R-:W-:Y:S01]  /*22e0*/  @P0 IADD3 R13, R57, R13, RZ ;  /* 0x0000000d390d0210 */ /* 0x000fe20007ffe0ff */
[----:B------:R0:W5:Y:S03]  /*22f0*/  @P0 LDG.E R15, desc[UR10][R44.64] ;  /* 0x0000000a2c0f0981 */ /* 0x000166000c1e1900 */
[----:B------:R-:W-:Y:S01]  /*2300*/  @P0 SHF.L.U64.HI R13, R12, 0x2, R13 ;  /* 0x000000020c0d0819 */ /* 0x000fe2000001020d */
[----:B------:R-:W-:Y:S01]  /*2310*/  IMAD.U32 R12, R41, 0x10000, RZ ;  /* 0x00010000290c7824 */ /* 0x000fe200078e00ff */
[----:B------:R-:W-:-:S02]  /*2320*/  @P0 IADD3 R56, P1, R54, R27, RZ ;  /* 0x0000001b36380210 */ /* 0x000fc40007f3e0ff */
[----:B------:R-:W-:Y:S01]  /*2330*/  LOP3.LUT R41, R7, 0xff0000, R14, 0xf8, !PT ;  /* 0x00ff000007297812 */ /* 0x000fe200078ef80e */
[----:B------:R-:W-:Y:S01]  /*2340*/  @!P0 IMAD.MOV.U32 R14, RZ, RZ, RZ ;  /* 0x000000ffff0e8224 */ /* 0x000fe200078e00ff */
[----:B------:R-:W-:Y:S01]  /*2350*/  @P0 IADD3.X R57, R13, R25, RZ, P1, !PT ;  /* 0x000000190d390210 */ /* 0x000fe20000ffe4ff */
[----:B0-----:R-:W-:Y:S01]  /*2360*/  @P0 IMAD.MOV.U32 R44, RZ, RZ, R42 ;  /* 0x000000ffff2c0224 */ /* 0x001fe200078e002a */
[----:B------:R-:W-:Y:S02]  /*2370*/  @P0 MOV R45, R43 ;  /* 0x0000002b002d0202 */ /* 0x000fe40000000f00 */
[----:B------:R-:W-:Y:S01]  /*2380*/  LOP3.LUT R7, R3, 0xff0000, R12, 0xf8, !PT ;  /* 0x00ff000003077812 */ /* 0x000fe200078ef80c */
[----:B------:R-:W-:Y:S01]  /*2390*/  @P0 IMAD R3, R34, 0x6, RZ ;  /* 0x0000000622030824 */ /* 0x000fe200078e02ff */
[----:B------:R0:W5:Y:S01]  /*23a0*/  @P0 LDG.E R14, desc[UR10][R56.64] ;  /* 0x0000000a380e0981 */ /* 0x000162000c1e1900 */
[----:B------:R-:W-:-:S04]  /*23b0*/  @P0 IMAD.WIDE.U32 R44, R35, 0x6, R44 ;  /* 0x00000006232c0825 */ /* 0x000fc800078e002c */
[----:B------:R-:W-:Y:S01]  /*23c0*/  FADD R59, R48, R9 ;  /* 0x00000009303b7221 */ /* 0x000fe20000000000 */
[----:B------:R-:W-:Y:S02]  /*23d0*/  @P0 IADD3 R50, P1, R54, R26, RZ ;  /* 0x0000001a36320210 */ /* 0x000fe40007f3e0ff */
[----:B------:R-:W-:Y:S01]  /*23e0*/  @P0 MOV R9, R43 ;  /* 0x0000002b00090202 */ /* 0x000fe20000000f00 */
[----:B------:R-:W-:Y:S01]  /*23f0*/  @P0 IMAD.IADD R3, R3, 0x1, R45 ;  /* 0x0000000103030824 */ /* 0x000fe200078e022d */
[----:B------:R-:W-:Y:S02]  /*2400*/  @P0 SHF.L.U32 R58, R44, 0x2, RZ ;  /* 0x000000022c3a0819 */ /* 0x000fe400000006ff */
[----:B0-----:R-:W-:Y:S01]  /*2410*/  FMNMX R57, |R8|, R55, !PT ;  /* 0x0000003708397209 */ /* 0x001fe20007800200 */
[----:B------:R-:W-:Y:S01]  /*2420*/  @P0 IMAD.MOV.U32 R8, RZ, RZ, R42 ;  /* 0x000000ffff080224 */ /* 0x000fe200078e002a */
[----:B------:R-:W-:Y:S02]  /*2430*/  @P0 IADD3.X R51, R13, R24, RZ, P1, !PT ;  /* 0x000000180d330210 */ /* 0x000fe40000ffe4ff */
[----:B------:R-:W-:Y:S01]  /*2440*/  @!P0 CS2R R12, SRZ ;  /* 0x00000000000c8805 */ /* 0x000fe2000001ff00 */
[----:B------:R-:W-:Y:S01]  /*2450*/  IMAD.IADD R10, R10, 0x1, R38 ;  /* 0x000000010a0a7824 */ /* 0x000fe200078e0226 */
[----:B------:R-:W-:Y:S01]  /*2460*/  @P0 SHF.L.U64.HI R3, R44, 0x2, R3 ;  /* 0x000000022c030819 */ /* 0x000fe20000010203 */
[----:B------:R-:W-:Y:S01]  /*2470*/  @P0 IMAD.WIDE.U32 R8, R35, 0x7, R8 ;  /* 0x0000000723080825 */ /* 0x000fe200078e0008 */
[----:B------:R-:W-:-:S03]  /*2480*/  @P0 IADD3 R44, P1, R58, R27, RZ ;  /* 0x0000001b3a2c0210 */ /* 0x000fc60007f3e0ff */
[----:B------:R-:W-:Y:S01]  /*2490*/  @P0 IMAD R43, R34, 0x7, RZ ;  /* 0x00000007222b0824 */ /* 0x000fe200078e02ff */
[----:B------:R-:W-:Y:S01]  /*24a0*/  LOP3.LUT R10, R10, 0x1f, RZ, 0xc0, !PT ;  /* 0x0000001f0a0a7812 */ /* 0x000fe200078ec0ff */
[----:B------:R-:W-:Y:S01]  /*24b0*/  FADD R11, R6, R11 ;  /* 0x0000000b060b7221 */ /* 0x000fe20000000000 */
[----:B------:R0:W5:Y:S01]  /*24c0*/  @P0 LDG.E R13, desc[UR10][R50.64] ;  /* 0x0000000a320d0981 */ /* 0x000162000c1e1900 */
[----:B------:R-:W-:Y:S01]  /*24d0*/  @P0 IMAD.IADD R9, R43, 0x1, R9 ;  /* 0x000000012b090824 */ /* 0x000fe200078e0209 */
[----:B------:R-:W-:Y:S02]  /*24e0*/  @P0 IADD3.X R45, R3, R25, RZ, P1, !PT ;  /* 0x00000019032d0210 */ /* 0x000fe40000ffe4ff */
[----:B------:R-:W-:Y:S02]  /*24f0*/  SHFL.IDX PT, R55, R11, R10, 0x1f ;  /* 0x00001f0a0b377589 */ /* 0x000fe400000e0000 */
[----:B------:R-:W-:Y:S02]  /*2500*/  @P0 SHF.L.U64.HI R9, R8, 0x2, R9 ;  /* 0x0000000208090819 */ /* 0x000fe40000010209 */
[----:B------:R1:W2:Y:S01]  /*2510*/  SHFL.IDX PT, R54, R59, R10, 0x1f ;  /* 0x00001f0a3b367589 */ /* 0x0002a200000e0000 */
[----:B0-----:R-:W-:-:S02]  /*2520*/  @P0 IADD3 R50, P1, R58, R26, RZ ;  /* 0x0000001a3a320210 */ /* 0x001fc40007f3e0ff */
[----:B------:R-:W-:Y:S01]  /*2530*/  @P0 SHF.L.U32 R8, R8, 0x2, RZ ;  /* 0x0000000208080819 */ /* 0x000fe200000006ff */
[----:B------:R0:W5:Y:S02]  /*2540*/  @P0 LDG.E R12, desc[UR10][R44.64] ;  /* 0x0000000a2c0c0981 */ /* 0x000164000c1e1900 */
[----:B------:R-:W-:Y:S01]  /*2550*/  @P0 IMAD.X R51, R3, 0x1, R24, P1 ;  /* 0x0000000103330824 */ /* 0x000fe200008e0618 */
[----:B-1----:R-:W-:Y:S02]  /*2560*/  @!P0 CS2R R10, SRZ ;  /* 0x00000000000a8805 */ /* 0x002fe4000001ff00 */
[----:B0-----:R-:W-:-:S04]  /*2570*/  @P0 IADD3 R44, P1, R8, R27, RZ ;  /* 0x0000001b082c0210 */ /* 0x001fc80007f3e0ff */
[----:B------:R0:W5:Y:S01]  /*2580*/  @P0 LDG.E R11, desc[UR10][R50.64] ;  /* 0x0000000a320b0981 */ /* 0x000162000c1e1900 */
[----:B------:R-:W-:Y:S01]  /*2590*/  HADD2.F32 R3, -RZ, R4.H0_H0 ;  /* 0x20000004ff037230 */ /* 0x000fe20000004100 */
[----:B------:R-:W-:Y:S02]  /*25a0*/  @P0 IADD3.X R45, R9, R25, RZ, P1, !PT ;  /* 0x00000019092d0210 */ /* 0x000fe40000ffe4ff */
[----:B------:R-:W-:Y:S01]  /*25b0*/  @P0 IADD3 R42, P1, R8, R26, RZ ;  /* 0x0000001a082a0210 */ /* 0x000fe20007f3e0ff */
[----:B------:R-:W-:Y:S02]  /*25c0*/  IMAD.MOV.U32 R8, RZ, RZ, 0x3bbb989d ;  /* 0x3bbb989dff087424 */ /* 0x000fe400078e00ff */
[----:B------:R1:W5:Y:S01]  /*25d0*/  @P0 LDG.E R10, desc[UR10][R44.64] ;  /* 0x0000000a2c0a0981 */ /* 0x000362000c1e1900 */
[----:B0-----:R-:W-:Y:S01]  /*25e0*/  HFMA2.MMA R51, -RZ, RZ, 3.7421875, 0 ;  /* 0x437c0000ff337435 */ /* 0x001fe200000001ff */
[----:B------:R-:W-:Y:S01]  /*25f0*/  FFMA.SAT R8, -R3, R8, 0.5 ;  /* 0x3f00000003087423 */ /* 0x000fe20000002108 */
[----:B------:R-:W-:Y:S01]  /*2600*/  @P0 IMAD.X R43, R9, 0x1, R24, P1 ;  /* 0x00000001092b0824 */ /* 0x000fe200008e0618 */
[----:B------:R-:W-:-:S06]  /*2610*/  @!P0 MOV R9, RZ ;  /* 0x000000ff00098202 */ /* 0x000fcc0000000f00 */
[----:B------:R0:W5:Y:S01]  /*2620*/  @P0 LDG.E R9, desc[UR10][R42.64] ;  /* 0x0000000a2a090981 */ /* 0x000162000c1e1900 */
[----:B------:R-:W-:Y:S01]  /*2630*/  FFMA.RM R8, R8, R51, 12582913 ;  /* 0x4b40000108087423 */ /* 0x000fe20000004033 */
[----:B------:R-:W-:Y:S01]  /*2640*/  BSSY B1, `(.L_x_15556) ;  /* 0x000001e000017945 */ /* 0x000fe20003800000 */
[----:B-1----:R-:W-:Y:S02]  /*2650*/  HADD2.F32 R44, -RZ, R46.H0_H0 ;  /* 0x2000002eff2c7230 */ /* 0x002fe40000004100 */
[C---:B------:R-:W-:Y:S01]  /*2660*/  FADD R50, R8.reuse, -12583039 ;  /* 0xcb40007f08327421 */ /* 0x040fe20000000000 */
[----:B------:R-:W-:-:S03]  /*2670*/  IMAD.SHL.U32 R8, R8, 0x800000, RZ ;  /* 0x0080000008087824 */ /* 0x000fc600078e00ff */
[----:B------:R-:W-:-:S04]  /*2680*/  FFMA R50, -R3, 1.4426950216293334961, -R50 ;  /* 0x3fb8aa3b03327823 */ /* 0x000fc80000000932 */
[----:B------:R-:W-:-:S04]  /*2690*/  FFMA R50, -R3, 1.925963033500011079e-08, R50 ;  /* 0x32a5706003327823 */ /* 0x000fc80000000132 */
[----:B------:R-:W0:Y:S02]  /*26a0*/  MUFU.EX2 R45, R50 ;  /* 0x00000032002d7308 */ /* 0x000e240000000800 */
[----:B0-----:R-:W-:Y:S01]  /*26b0*/  FFMA R42, R8, R45, 1 ;  /* 0x3f800000082a7423 */ /* 0x001fe2000000002d */
[----:B------:R-:W-:-:S03]  /*26c0*/  LOP3.LUT R8, R52, 0xffff, RZ, 0xc0, !PT ;  /* 0x0000ffff34087812 */ /* 0x000fc600078ec0ff */
[----:B------:R-:W-:Y:S01]  /*26d0*/  VIADD R43, R42, 0x1800000 ;  /* 0x018000002a2b7836 */ /* 0x000fe20000000000 */
[----:B------:R-:W-:Y:S02]  /*26e0*/  LEA R8, R8, R41, 0x18 ;  /* 0x0000002908087211 */ /* 0x000fe400078ec0ff */
[----:B------:R-:W-:Y:S02]  /*26f0*/  FMNMX R41, |R6|, R57, !PT ;  /* 0x0000003906297209 */ /* 0x000fe40007800200 */
[----:B------:R-:W-:Y:S02]  /*2700*/  LOP3.LUT R43, R43, 0x7f800000, RZ, 0xc0, !PT ;  /* 0x7f8000002b2b7812 */ /* 0x000fe400078ec0ff */
[----:B------:R-:W-:Y:S01]  /*2710*/  LOP3.LUT R6, R5, 0xffff, RZ, 0xc0, !PT ;  /* 0x0000ffff05067812 */ /* 0x000fe200078ec0ff */
[----:B--2---:R-:W-:Y:S01]  /*2720*/  FADD R5, RZ, R54 ;  /* 0x00000036ff057221 */ /* 0x004fe20000000000 */
[----:B------:R-:W-:Y:S01]  /*2730*/  ISETP.GT.U32.AND P0, PT, R43, 0x1ffffff, PT ;  /* 0x01ffffff2b00780c */ /* 0x000fe20003f04070 */
[----:B------:R-:W-:Y:S01]  /*2740*/  VIADD R43, R0, 0xffffffff ;  /* 0xffffffff002b7836 */ /* 0x000fe20000000000 */
[----:B------:R-:W-:Y:S01]  /*2750*/  LEA R7, R6, R7, 0x18 ;  /* 0x0000000706077211 */ /* 0x000fe200078ec0ff */
[----:B------:R-:W-:Y:S01]  /*2760*/  FADD R6, RZ, R55 ;  /* 0x00000037ff067221 */ /* 0x000fe20000000000 */
[----:B------:R-:W-:-:S02]  /*2770*/  FMNMX R41, |R48|, R41, !PT ;  /* 0x0000002930297209 */ /* 0x000fc40007800200 */
[----:B------:R-:W-:-:S07]  /*2780*/  LOP3.LUT R43, R43, 0x1f, RZ, 0xc0, !PT ;  /* 0x0000001f2b2b7812 */ /* 0x000fce00078ec0ff */
[----:B------:R-:W-:Y:S05]  /*2790*/  @P0 BRA `(.L_x_15557) ;  /* 0x0000000000100947 */ /* 0x000fea0003800000 */
[----:B------:R-:W-:Y:S02]  /*27a0*/  MOV R0, R42 ;  /* 0x0000002a00007202 */ /* 0x000fe40000000f00 */
[----:B------:R-:W-:-:S07]  /*27b0*/  MOV R42, 0x27d0 ;  /* 0x000027d0002a7802 */ /* 0x000fce0000000f00 */
[----:B-----5:R-:W-:Y:S05]  /*27c0*/  CALL.REL.NOINC `($__internal_401_$__cuda_sm20_rcp_rn_f32_slowpath) ;  /* 0x0000006400187944 */ /* 0x020fea0003c00000 */
[----:B------:R-:W-:Y:S05]  /*27d0*/  BRA `(.L_x_15558) ;  /* 0x0000000000107947 */ /* 0x000fea0003800000 */
.L_x_15557:
[----:B------:R-:W0:Y:S02]  /*27e0*/  MUFU.RCP R55, R42 ;  /* 0x0000002a00377308 */ /* 0x000e240000001000 */
[----:B0-----:R-:W-:-:S04]  /*27f0*/  FFMA R0, R42, R55, -1 ;  /* 0xbf8000002a007423 */ /* 0x001fc80000000037 */
[----:B------:R-:W-:-:S04]  /*2800*/  FADD.FTZ R0, -R0, -RZ ;  /* 0x800000ff00007221 */ /* 0x000fc80000010100 */
[----:B------:R-:W-:-:S07]  /*2810*/  FFMA R55, R55, R0, R55 ;  /* 0x0000000037377223 */ /* 0x000fce0000000037 */
.L_x_15558:
[----:B------:R-:W-:Y:S05]  /*2820*/  BSYNC B1 ;  /* 0x0000000000017941 */ /* 0x000fea0003800000 */
.L_x_15556:
[----:B------:R-:W-:Y:S01]  /*2830*/  HADD2.F32 R4, -RZ, R4.H1_H1 ;  /* 0x30000004ff047230 */ /* 0x000fe20000004100 */
[----:B------:R-:W-:Y:S01]  /*2840*/  BSSY B1, `(.L_x_15559) ;  /* 0x000001c000017945 */ /* 0x000fe20003800000 */
[----:B------:R-:W-:Y:S02]  /*2850*/  IMAD.MOV.U32 R45, RZ, RZ, 0x3bbb989d ;  /* 0x3bbb989dff2d7424 */ /* 0x000fe400078e00ff */
[----:B------:R-:W-:Y:S02]  /*2860*/  HADD2.F32 R46, -RZ, R46.H1_H1 ;  /* 0x3000002eff2e7230 */ /* 0x000fe40000004100 */
        /* <DEDUP_REMOVED lines=19> */
[----:B-----5:R-:W-:Y:S05]  /*29a0*/  CALL.REL.NOINC `($__internal_401_$__cuda_sm20_rcp_rn_f32_slowpath) ;  /* 0x0000006000a07944 */ /* 0x020fea0003c00000 */
[----:B------:R-:W-:Y:S05]  /*29b0*/  BRA `(.L_x_15561) ;  /* 0x0000000000107947 */ /* 0x000fea0003800000 */
.L_x_15560:
[----:B------:R-:W0:Y:S02]  /*29c0*/  MUFU.RCP R55, R42 ;  /* 0x0000002a00377308 */ /* 0x000e240000001000 */
[----:B0-----:R-:W-:-:S04]  /*29d0*/  FFMA R0, R42, R55, -1 ;  /* 0xbf8000002a007423 */ /* 0x001fc80000000037 */
[----:B------:R-:W-:-:S04]  /*29e0*/  FADD.FTZ R0, -R0, -RZ ;  /* 0x800000ff00007221 */ /* 0x000fc80000010100 */
[----:B------:R-:W-:-:S07]  /*29f0*/  FFMA R55, R55, R0, R55 ;  /* 0x0000000037377223 */ /* 0x000fce0000000037 */
.L_x_15561:
[----:B------:R-:W-:Y:S05]  /*2a00*/  BSYNC B1 ;  /* 0x0000000000017941 */ /* 0x000fea0003800000 */
.L_x_15559:
        /* <DEDUP_REMOVED lines=17> */
[----:B------:R-:W-:Y:S01]  /*2b20*/  HADD2.F32 R46, -RZ, R49.H0_H0 ;  /* 0x20000031ff2e7230 */ /* 0x000fe20000004100 */
[----:B------:R-:W-:-:S04]  /*2b30*/  LOP3.LUT R0, R0, 0x7f800000, RZ, 0xc0, !PT ;  /* 0x7f80000000007812 */ /* 0x000fc800078ec0ff */
[----:B------:R-:W-:-:S13]  /*2b40*/  ISETP.GT.U32.AND P0, PT, R0, 0x1ffffff, PT ;  /* 0x01ffffff0000780c */ /* 0x000fda0003f04070 */
[----:B------:R-:W-:Y:S05]  /*2b50*/  @P0 BRA `(.L_x_15563) ;  /* 0x0000000000100947 */ /* 0x000fea0003800000 */
[----:B------:R-:W-:Y:S02]  /*2b60*/  MOV R0, R48 ;  /* 0x0000003000007202 */ /* 0x000fe40000000f00 */
[----:B------:R-:W-:-:S07]  /*2b70*/  MOV R42, 0x2b90 ;  /* 0x00002b90002a7802 */ /* 0x000fce0000000f00 */
[----:B-----5:R-:W-:Y:S05]  /*2b80*/  CALL.REL.NOINC `($__internal_401_$__cuda_sm20_rcp_rn_f32_slowpath) ;  /* 0x0000006000287944 */ /* 0x020fea0003c00000 */
[----:B------:R-:W-:Y:S05]  /*2b90*/  BRA `(.L_x_15564) ;  /* 0x0000000000107947 */ /* 0x000fea0003800000 */
.L_x_15563:
[----:B------:R-:W0:Y:S02]  /*2ba0*/  MUFU.RCP R55, R48 ;  /* 0x0000003000377308 */ /* 0x000e240000001000 */
[----:B0-----:R-:W-:-:S04]  /*2bb0*/  FFMA R0, R48, R55, -1 ;  /* 0xbf80000030007423 */ /* 0x001fc80000000037 */
[----:B------:R-:W-:-:S04]  /*2bc0*/  FADD.FTZ R0, -R0, -RZ ;  /* 0x800000ff00007221 */ /* 0x000fc80000010100 */
[----:B------:R-:W-:-:S07]  /*2bd0*/  FFMA R55, R55, R0, R55 ;  /* 0x0000000037377223 */ /* 0x000fce0000000037 */
.L_x_15564:
[----:B------:R-:W-:Y:S05]  /*2be0*/  BSYNC B1 ;  /* 0x0000000000017941 */ /* 0x000fea0003800000 */
.L_x_15562:
[----:B------:R-:W-:Y:S01]  /*2bf0*/  HADD2.F32 R2, -RZ, R2.H1_H1 ;  /* 0x30000002ff027230 */ /* 0x000fe20000004100 */
        /* <DEDUP_REMOVED lines=17> */
[----:B------:R-:W-:-:S03]  /*2d10*/  HADD2.F32 R3, -RZ, R49.H1_H1 ;  /* 0x30000031ff037230 */ /* 0x000fc60000004100 */
[----:B------:R-:W-:Y:S01]  /*2d20*/  FMUL R46, R46, R55 ;  /* 0x000000372e2e7220 */ /* 0x000fe20000400000 */
[----:B------:R-:W-:Y:S06]  /*2d30*/  @P0 BRA `(.L_x_15566) ;  /* 0x0000000000100947 */ /* 0x000fec0003800000 */
[----:B------:R-:W-:Y:S01]  /*2d40*/  IMAD.MOV.U32 R0, RZ, RZ, R42 ;  /* 0x000000ffff007224 */ /* 0x000fe200078e002a */
[----:B------:R-:W-:-:S07]  /*2d50*/  MOV R42, 0x2d70 ;  /* 0x00002d70002a7802 */ /* 0x000fce0000000f00 */
[----:B-----5:R-:W-:Y:S05]  /*2d60*/  CALL.REL.NOINC `($__internal_401_$__cuda_sm20_rcp_rn_f32_slowpath) ;  /* 0x0000005c00b07944 */ /* 0x020fea0003c00000 */
[----:B------:R-:W-:Y:S05]  /*2d70*/  BRA `(.L_x_15567) ;  /* 0x0000000000107947 */ /* 0x000fea0003800000 */
.L_x_15566:
[----:B------:R-:W0:Y:S02]  /*2d80*/  MUFU.RCP R55, R42 ;  /* 0x0000002a00377308 */ /* 0x000e240000001000 */
[----:B0-----:R-:W-:-:S04]  /*2d90*/  FFMA R0, R42, R55, -1 ;  /* 0xbf8000002a007423 */ /* 0x001fc80000000037 */
[----:B------:R-:W-:-:S04]  /*2da0*/  FADD.FTZ R0, -R0, -RZ ;  /* 0x800000ff00007221 */ /* 0x000fc80000010100 */
[----:B------:R-:W-:-:S07]  /*2db0*/  FFMA R55, R55, R0, R55 ;  /* 0x0000000037377223 */ /* 0x000fce0000000037 */
.L_x_15567:
[----:B------:R-:W-:Y:S05]  /*2dc0*/  BSYNC B1 ;  /* 0x0000000000017941 */ /* 0x000fea0003800000 */
.L_x_15565:
        /* <DEDUP_REMOVED lines=19> */
[----:B------:R-:W-:-:S12]  /*2f00*/  HADD2.F32 R2, -RZ, R53.H0_H0 ;  /* 0x20000035ff027230 */ /* 0x000fd80000004100 */
[----:B------:R-:W-:Y:S05]  /*2f10*/  @P0 BRA `(.L_x_15569) ;  /* 0x0000000000100947 */ /* 0x000fea0003800000 */
[----:B------:R-:W-:Y:S02]  /*2f20*/  MOV R0, R48 ;  /* 0x0000003000007202 */ /* 0x000fe40000000f00 */
[----:B------:R-:W-:-:S07]  /*2f30*/  MOV R42, 0x2f50 ;  /* 0x00002f50002a7802 */ /* 0x000fce0000000f00 */
[----:B-----5:R-:W-:Y:S05]  /*2f40*/  CALL.REL.NOINC `($__internal_401_$__cuda_sm20_rcp_rn_f32_slowpath) ;  /* 0x0000005c00387944 */ /* 0x020fea0003c00000 */
[----:B------:R-:W-:Y:S05]  /*2f50*/  BRA `(.L_x_15570) ;  /* 0x0000000000107947 */ /* 0x000fea0003800000 */
.L_x_15569:
[----:B------:R-:W0:Y:S02]  /*2f60*/  MUFU.RCP R55, R48 ;  /* 0x0000003000377308 */ /* 0x000e240000001000 */
[----:B0-----:R-:W-:-:S04]  /*2f70*/  FFMA R0, R48, R55, -1 ;  /* 0xbf80000030007423 */ /* 0x001fc80000000037 */
[----:B------:R-:W-:-:S04]  /*2f80*/  FADD.FTZ R0, -R0, -RZ ;  /* 0x800000ff00007221 */ /* 0x000fc80000010100 */
[----:B------:R-:W-:-:S07]  /*2f90*/  FFMA R55, R55, R0, R55 ;  /* 0x0000000037377223 */ /* 0x000fce0000000037 */
.L_x_15570:
[----:B------:R-:W-:Y:S05]  /*2fa0*/  BSYNC B1 ;  /* 0x0000000000017941 */ /* 0x000fea0003800000 */
.L_x_15568:
        /* <DEDUP_REMOVED lines=25> */
.L_x_15572:
[----:B------:R-:W0:Y:S02]  /*3140*/  MUFU.RCP R55, R42 ;  /* 0x0000002a00377308 */ /* 0x000e240000001000 */
[----:B0-----:R-:W-:-:S04]  /*3150*/  FFMA R0, R42, R55, -1 ;  /* 0xbf8000002a007423 */ /* 0x001fc80000000037 */
[----:B------:R-:W-:-:S04]  /*3160*/  FADD.FTZ R0, -R0, -RZ ;  /* 0x800000ff00007221 */ /* 0x000fc80000010100 */
[----:B------:R-:W-:-:S07]  /*3170*/  FFMA R55, R55, R0, R55 ;  /* 0x0000000037377223 */ /* 0x000fce0000000037 */
.L_x_15573:
[----:B------:R-:W-:Y:S05]  /*3180*/  BSYNC B1 ;  /* 0x0000000000017941 */ /* 0x000fea0003800000 */
.L_x_15571:
        /* <DEDUP_REMOVED lines=25> */
.L_x_15575:
[----:B------:R-:W0:Y:S02]  /*3320*/  MUFU.RCP R55, R48 ;  /* 0x0000003000377308 */ /* 0x000e240000001000 */
[----:B0-----:R-:W-:-:S04]  /*3330*/  FFMA R0, R48, R55, -1 ;  /* 0xbf80000030007423 */ /* 0x001fc80000000037 */
[----:B------:R-:W-:-:S04]  /*3340*/  FADD.FTZ R0, -R0, -RZ ;  /* 0x800000ff00007221 */ /* 0x000fc80000010100 */
[----:B------:R-:W-:-:S07]  /*3350*/  FFMA R55, R55, R0, R55 ;  /* 0x0000000037377223 */ /* 0x000fce0000000037 */
.L_x_15576:
[----:B------:R-:W-:Y:S05]  /*3360*/  BSYNC B1 ;  /* 0x0000000000017941 */ /* 0x000fea0003800000 */
.L_x_15574:
        /* <DEDUP_REMOVED lines=25> */
.L_x_15578:
[----:B------:R-:W0:Y:S02]  /*3500*/  MUFU.RCP R55, R48 ;  /* 0x0000003000377308 */ /* 0x000e240000001000 */
[----:B0-----:R-:W-:-:S04]  /*3510*/  FFMA R0, R48, R55, -1 ;  /* 0xbf80000030007423 */ /* 0x001fc80000000037 */
[----:B------:R-:W-:-:S04]  /*3520*/  FADD.FTZ R0, -R0, -RZ ;  /* 0x800000ff00007221 */ /* 0x000fc80000010100 */
[----:B------:R-:W-:-:S07]  /*3530*/  FFMA R55, R55, R0, R55 ;  /* 0x0000000037377223 */ /* 0x000fce0000000037 */
.L_x_15579:
[----:B------:R-:W-:Y:S05]  /*3540*/  BSYNC B1 ;  /* 0x0000000000017941 */ /* 0x000fea0003800000 */
.L_x_15577:
[----:B------:R-:W-:Y:S01]  /*3550*/  LOP3.LUT R42, R21, 0x1, RZ, 0xfc, !PT ;  /* 0x00000001152a7812 */ /* 0x000fe200078efcff */
[----:B------:R-:W-:Y:S01]  /*3560*/  FADD R0, -R55, 1 ;  /* 0x3f80000037007421 */ /* 0x000fe20000000100 */
[----:B------:R-:W-:Y:S01]  /*3570*/  FMNMX R45, R41, |R44|, !PT ;  /* 0x4000002c292d7209 */ /* 0x000fe20007800000 */
[----:B------:R-:W-:Y:S01]  /*3580*/  FMUL R41, R44, R23 ;  /* 0x000000172c297220 */ /* 0x000fe20000400000 */
[----:B------:R-:W-:Y:S01]  /*3590*/  ISETP.GE.U32.AND P0, PT, R42, R29, PT ;  /* 0x0000001d2a00720c */ /* 0x000fe20003f06070 */
[----:B------:R-:W-:Y:S01]  /*35a0*/  FMUL R42, R46, R23 ;  /* 0x000000172e2a7220 */ /* 0x000fe20000400000 */
[----:B------:R-:W-:Y:S01]  /*35b0*/  FADD R53, RZ, R44 ;  /* 0x0000002cff357221 */ /* 0x000fe20000000000 */
[----:B------:R-:W-:Y:S01]  /*35c0*/  FMNMX R45, |R4|, R45, !PT ;  /* 0x0000002d042d7209 */ /* 0x000fe20007800200 */
[----:B------:R-:W-:Y:S01]  /*35d0*/  FMUL R0, R0, R55 ;  /* 0x0000003700007220 */ /* 0x000fe20000400000 */
[----:B------:R-:W-:Y:S01]  /*35e0*/  ISETP.GE.U32.OR P0, PT, R43, R28, P0 ;  /* 0x0000001c2b00720c */ /* 0x000fe20000706470 */
[C---:B------:R-:W-:Y:S01]  /*35f0*/  FADD R53, R46.reuse, R53 ;  /* 0x000000352e357221 */ /* 0x040fe20000000000 */
[----:B------:R-:W-:Y:S01]  /*3600*/  F2FP.SATFINITE.E4M3.F32.PACK_AB_MERGE_C R44, RZ, R41, RZ ;  /* 0x00000029ff2c723e */ /* 0x000fe200048070ff */
[----:B------:R-:W-:Y:S01]  /*3610*/  FFMA R0, R47, R0, R55 ;  /* 0x000000002f007223 */ /* 0x000fe20000000037 */
[----:B------:R-:W-:Y:S01]  /*3620*/  F2FP.SATFINITE.E4M3.F32.PACK_AB_MERGE_C R41, RZ, R42, RZ ;  /* 0x0000002aff29723e */ /* 0x000fe200048070ff */
[----:B------:R-:W-:Y:S01]  /*3630*/  BSSY B0, `(.L_x_15580) ;  /* 0x0000013000007945 */ /* 0x000fe20003800000 */
[----:B------:R-:W-:Y:S01]  /*3640*/  FMNMX R46, |R46|, R45, !PT ;  /* 0x0000002d2e2e7209 */ /* 0x000fe20007800200 */
[-C--:B------:R-:W-:Y:S01]  /*3650*/  FMUL R45, R4, R23.reuse ;  /* 0x00000017042d7220 */ /* 0x080fe20000400000 */
[----:B------:R-:W-:Y:S01]  /*3660*/  LOP3.LUT R42, R44, 0xff, RZ, 0xc0, !PT ;  /* 0x000000ff2c2a7812 */ /* 0x000fe200078ec0ff */
[----:B------:R-:W-:Y:S01]  /*3670*/  FMUL R0, R39, R0 ;  /* 0x0000000027007220 */ /* 0x000fe20000400000 */
[----:B------:R-:W-:Y:S01]  /*3680*/  LOP3.LUT R43, R41, 0xffff, RZ, 0xc0, !PT ;  /* 0x0000ffff292b7812 */ /* 0x000fe200078ec0ff */
[----:B------:R-:W-:Y:S01]  /*3690*/  FMUL R47, R3, R23 ;  /* 0x00000017032f7220 */ /* 0x000fe20000400000 */
[----:B------:R-:W-:-:S02]  /*36a0*/  F2FP.SATFINITE.E4M3.F32.PACK_AB_MERGE_C R45, RZ, R45, RZ ;  /* 0x0000002dff2d723e */ /* 0x000fc400048070ff */
[----:B------:R-:W-:Y:S01]  /*36b0*/  PRMT R39, R43, 0x7604, R42 ;  /* 0x000076042b277816 */ /* 0x000fe2000000002a */
[----:B------:R-:W-:Y:S06]  /*36c0*/  @P0 BRA `(.L_x_15581) ;  /* 0x0000000000240947 */ /* 0x000fec0003800000 */
[----:B------:R-:W-:Y:S02]  /*36d0*/  LOP3.LUT R21, R22, 0x1c, RZ, 0xc0, !PT ;  /* 0x0000001c16157812 */ /* 0x000fe400078ec0ff */
[----:B------:R-:W-:Y:S02]  /*36e0*/  PRMT R49, R45, 0x7604, R44 ;  /* 0x000076042d317816 */ /* 0x000fe4000000002c */
[----:B------:R-:W-:-:S04]  /*36f0*/  IADD3 R42, R38, -0x1, -R21 ;  /* 0xffffffff262a7810 */ /* 0x000fc80007ffe815 */
[----:B------:R-:W-:-:S04]  /*3700*/  LOP3.LUT R43, R42, 0x1f, RZ, 0xc0, !PT ;  /* 0x0000001f2a2b7812 */ /* 0x000fc800078ec0ff */
[----:B------:R-:W-:-:S04]  /*3710*/  IADD3 R43, P1, R43, R18, RZ ;  /* 0x000000122b2b7210 */ /* 0x000fc80007f3e0ff */
[----:B------:R-:W-:Y:S02]  /*3720*/  IADD3.X R48, RZ, R17, RZ, P1, !PT ;  /* 0x00000011ff307210 */ /* 0x000fe40000ffe4ff */
[----:B------:R-:W-:-:S04]  /*3730*/  LEA R42, P1, R43, R20, 0x1 ;  /* 0x000000142b2a7211 */ /* 0x000fc800078208ff */
[----:B------:R-:W-:-:S05]  /*3740*/  LEA.HI.X R43, R43, R19, R48, 0x1, P1 ;  /* 0x000000132b2b7211 */ /* 0x000fca00008f0c30 */
[----:B------:R0:W-:Y:S04]  /*3750*/  STG.E.U16 desc[UR10][R42.64], R49 ;  /* 0x000000312a007986 */ /* 0x0001e8000c10150a */
.L_x_15581:
[----:B------:R-:W-:Y:S05]  /*3760*/  BSYNC B0 ;  /* 0x0000000000007941 */ /* 0x000fea0003800000 */
.L_x_15580:
        /* <DEDUP_REMOVED lines=12> */
.L_x_15583:
[----:B------:R-:W-:Y:S05]  /*3830*/  BSYNC B0 ;  /* 0x0000000000007941 */ /* 0x000fea0003800000 */
.L_x_15582:
[----:B------:R-:W-:Y:S01]  /*3840*/  LOP3.LUT R47, R45, 0xff, RZ, 0xc0, !PT ;  /* 0x000000ff2d2f7812 */ /* 0x000fe200078ec0ff */
[-C--:B------:R-:W-:Y:S01]  /*3850*/  FMUL R45, R2, R23.reuse ;  /* 0x00000017022d7220 */ /* 0x080fe20000400000 */
[-C--:B------:R-:W-:Y:S01]  /*3860*/  FMUL R44, R40, R23.reuse ;  /* 0x00000017282c7220 */ /* 0x080fe20000400000 */
[----:B01----:R-:W-:Y:S01]  /*3870*/  LOP3.LUT R42, R48, 0xffff, RZ, 0xc0, !PT ;  /* 0x0000ffff302a7812 */ /* 0x003fe200078ec0ff */
[----:B------:R-:W-:Y:S01]  /*3880*/  BSSY B0, `(.L_x_15584) ;  /* 0x0000012000007945 */ /* 0x000fe20003800000 */
[----:B------:R-:W-:Y:S01]  /*3890*/  FMUL R52, R54, R23 ;  /* 0x0000001736347220 */ /* 0x000fe20000400000 */
[----:B------:R-:W-:Y:S02]  /*38a0*/  F2FP.SATFINITE.E4M3.F32.PACK_AB_MERGE_C R45, RZ, R45, RZ ;  /* 0x0000002dff2d723e */ /* 0x000fe400048070ff */
[----:B------:R-:W-:Y:S02]  /*38b0*/  PRMT R47, R42, 0x7604, R47 ;  /* 0x000076042a2f7816 */ /* 0x000fe4000000002f */
[----:B------:R-:W-:Y:S01]  /*38c0*/  F2FP.SATFINITE.E4M3.F32.PACK_AB_MERGE_C R44, RZ, R44, RZ ;  /* 0x0000002cff2c723e */ /* 0x000fe200048070ff */
[----:B------:R-:W-:Y:S06]  /*38d0*/  @P0 BRA `(.L_x_15585) ;  /* 0x0000000000300947 */ /* 0x000fec0003800000 */
[----:B------:R-:W-:Y:S01]  /*38e0*/  LOP3.LUT R21, R22, 0x1c, RZ, 0xc0, !PT ;  /* 0x0000001c16157812 */ /* 0x000fe200078ec0ff */
[----:B------:R-:W-:Y:S02]  /*38f0*/  ULDC.64 UR4, c[0x0][0x258] ;  /* 0x0000960000047ab9 */ /* 0x000fe40000000a00 */
[----:B------:R-:W-:Y:S01]  /*3900*/  ULOP3.LUT UR4, UR4, 0xfffffffe, URZ, 0xc0, !UPT ;  /* 0xfffffffe04047892 */ /* 0x000fe2000f8ec03f */
[----:B------:R-:W-:Y:S01]  /*3910*/  IADD3 R41, R38, -0x1, -R21 ;  /* 0xffffffff26297810 */ /* 0x000fe20007ffe815 */
        /* <DEDUP_REMOVED lines=8> */
.L_x_15585:
[----:B------:R-:W-:Y:S05]  /*39a0*/  BSYNC B0 ;  /* 0x0000000000007941 */ /* 0x000fea0003800000 */
.L_x_15584:
[----:B0-----:R-:W-:Y:S01]  /*39b0*/  FMUL R41, R0, R23 ;  /* 0x0000001700297220 */ /* 0x001fe20000400000 */
[----:B------:R-:W-:Y:S01]  /*39c0*/  BSSY B0, `(.L_x_15586) ;  /* 0x0000010000007945 */ /* 0x000fe20003800000 */
[----:B------:R-:W-:-:S03]  /*39d0*/  F2FP.SATFINITE.E4M3.F32.PACK_AB_MERGE_C R52, RZ, R52, RZ ;  /* 0x00000034ff34723e */ /* 0x000fc600048070ff */
[----:B------:R-:W-:Y:S01]  /*39e0*/  F2FP.SATFINITE.E4M3.F32.PACK_AB_MERGE_C R41, RZ, R41, RZ ;  /* 0x00000029ff29723e */ /* 0x000fe200048070ff */
[----:B------:R-:W-:Y:S06]  /*39f0*/  @P0 BRA `(.L_x_15587) ;  /* 0x0000000000300947 */ /* 0x000fec0003800000 */
[----:B------:R-:W-:-:S04]  /*3a00*/  LOP3.LUT R21, R22, 0x1c, RZ, 0xc0, !PT ;  /* 0x0000001c16157812 */ /* 0x000fc800078ec0ff */
[----:B------:R-:W-:-:S04]  /*3a10*/  IADD3 R42, R38, -0x1, -R21 ;  /* 0xffffffff262a7810 */ /* 0x000fc80007ffe815 */
[----:B------:R-:W-:-:S04]  /*3a20*/  LOP3.LUT R43, R42, 0x1f, RZ, 0xc0, !PT ;  /* 0x0000001f2a2b7812 */ /* 0x000fc800078ec0ff */
[----:B------:R-:W-:-:S05]  /*3a30*/  IADD3 R42, P0, R43, R18, RZ ;  /* 0x000000122b2a7210 */ /* 0x000fca0007f1e0ff */
[----:B------:R-:W-:Y:S02]  /*3a40*/  IMAD.X R43, RZ, RZ, R17, P0 ;  /* 0x000000ffff2b7224 */ /* 0x000fe400000e0611 */
[----:B------:R-:W-:-:S04]  /*3a50*/  IMAD.WIDE.U32 R42, R35, 0x3, R42 ;  /* 0x00000003232a7825 */ /* 0x000fc800078e002a */
[----:B------:R-:W-:Y:S01]  /*3a60*/  IMAD R35, R34, 0x3, RZ ;  /* 0x0000000322237824 */ /* 0x000fe200078e02ff */
[----:B------:R-:W-:-:S04]  /*3a70*/  LEA R34, P0, R42, R20, 0x1 ;  /* 0x000000142a227211 */ /* 0x000fc800078008ff */
[----:B------:R-:W-:Y:S02]  /*3a80*/  IADD3 R35, R35, R43, RZ ;  /* 0x0000002b23237210 */ /* 0x000fe40007ffe0ff */
[----:B------:R-:W-:Y:S02]  /*3a90*/  PRMT R43, R41, 0x7604, R52 ;  /* 0x00007604292b7816 */ /* 0x000fe40000000034 */
[----:B------:R-:W-:-:S05]  /*3aa0*/  LEA.HI.X R35, R42, R19, R35, 0x1, P0 ;  /* 0x000000132a237211 */ /* 0x000fca00000f0c23 */
[----:B------:R0:W-:Y:S02]  /*3ab0*/  STG.E.U16 desc[UR10][R34.64], R43 ;  /* 0x0000002b22007986 */ /* 0x0001e4000c10150a */
.L_x_15587:
[----:B------:R-:W-:Y:S05]  /*3ac0*/  BSYNC B0 ;  /* 0x0000000000007941 */ /* 0x000fea0003800000 */
.L_x_15586:
[----:B0-----:R-:W0:Y:S01]  /*3ad0*/  LDC.64 R34, c[0x0][0x258] ;  /* 0x00009600ff227b82 */ /* 0x001e220000000a00 */
[----:B------:R-:W-:Y:S01]  /*3ae0*/  LOP3.LUT R42, R21, 0x3, RZ, 0xfc, !PT ;  /* 0x00000003152a7812 */ /* 0x000fe200078efcff */
[----:B------:R-:W-:Y:S01]  /*3af0*/  FADD R4, RZ, R4 ;  /* 0x00000004ff047221 */ /* 0x000fe20000000000 */
[----:B------:R-:W-:Y:S01]  /*3b00*/  LOP3.LUT R43, R22, 0x1ffffffc, RZ, 0xc0, !PT ;  /* 0x1ffffffc162b7812 */ /* 0x000fe200078ec0ff */
[----:B------:R-:W-:Y:S01]  /*3b10*/  IMAD.U32 R45, R45, 0x10000, RZ ;  /* 0x000100002d2d7824 */ /* 0x000fe200078e00ff */
[----:B------:R-:W-:Y:S01]  /*3b20*/  ISETP.GE.U32.AND P0, PT, R42, R29, PT ;  /* 0x0000001d2a00720c */ /* 0x000fe20003f06070 */
[C---:B------:R-:W-:Y:S01]  /*3b30*/  FADD R51, R3.reuse, R4 ;  /* 0x0000000403337221 */ /* 0x040fe20000000000 */
[----:B------:R-:W-:Y:S01]  /*3b40*/  IADD3 R42, R38, 0x1d, -R43 ;  /* 0x0000001d262a7810 */ /* 0x000fe20007ffe82b */
[----:B------:R-:W-:Y:S01]  /*3b50*/  FADD R53, R2, R53 ;  /* 0x0000003502357221 */ /* 0x000fe20000000000 */
[----:B------:R-:W-:Y:S02]  /*3b60*/  FMNMX R55, |R3|, R46, !PT ;  /* 0x0000002e03377209 */ /* 0x000fe40007800200 */
[----:B------:R-:W-:-:S02]  /*3b70*/  LOP3.LUT R42, R42, 0x1f, RZ, 0xc0, !PT ;  /* 0x0000001f2a2a7812 */ /* 0x000fc400078ec0ff */
[----:B------:R-:W-:Y:S02]  /*3b80*/  FMNMX R55, |R2|, R55, !PT ;  /* 0x0000003702377209 */ /* 0x000fe40007800200 */
[----:B------:R-:W-:Y:S02]  /*3b90*/  ISETP.LT.U32.AND P0, PT, R42, R28, !P0 ;  /* 0x0000001c2a00720c */ /* 0x000fe40004701070 */
[----:B------:R-:W-:Y:S02]  /*3ba0*/  LOP3.LUT R4, R39, 0xffff, RZ, 0xc0, !PT ;  /* 0x0000ffff27047812 */ /* 0x000fe400078ec0ff */
[----:B------:R-:W-:Y:S02]  /*3bb0*/  SHF.L.U32 R50, R44, 0x10, RZ ;  /* 0x000000102c327819 */ /* 0x000fe400000006ff */
[----:B------:R-:W-:Y:S02]  /*3bc0*/  LOP3.LUT R39, R4, 0xff0000, R45, 0xf8, !PT ;  /* 0x00ff000004277812 */ /* 0x000fe400078ef82d */
[----:B------:R-:W-:-:S02]  /*3bd0*/  LOP3.LUT R47, R47, 0xffff, RZ, 0xc0, !PT ;  /* 0x0000ffff2f2f7812 */ /* 0x000fc400078ec0ff */
[C-C-:B0-----:R-:W-:Y:S02]  /*3be0*/  SHF.R.U64 R2, R34.reuse, 0x1, R35.reuse ;  /* 0x0000000122027819 */ /* 0x141fe40000001223 */
[----:B------:R-:W-:Y:S01]  /*3bf0*/  LOP3.LUT R50, R47, 0xff0000, R50, 0xf8, !PT ;  /* 0x00ff00002f327812 */ /* 0x000fe200078ef832 */
[----:B------:R-:W-:Y:S01]  /*3c00*/  @P0 IMAD.SHL.U32 R43, R34, 0x2, RZ ;  /* 0x00000002222b0824 */ /* 0x000fe200078e00ff */
[----:B------:R-:W-:Y:S02]  /*3c10*/  LEA R3, P1, R2, R18, 0x2 ;  /* 0x0000001202037211 */ /* 0x000fe400078210ff */
[--C-:B------:R-:W-:Y:S02]  /*3c20*/  @P0 SHF.L.U64.HI R45, R34, 0x1, R35.reuse ;  /* 0x00000001222d0819 */ /* 0x100fe40000010223 */
[----:B------:R-:W-:Y:S02]  /*3c30*/  SHF.R.U32.HI R35, RZ, 0x1, R35 ;  /* 0x00000001ff237819 */ /* 0x000fe40000011623 */
[----:B------:R-:W-:-:S02]  /*3c40*/  IADD3 R42, P2, R42, R3, RZ ;  /* 0x000000032a2a7210 */ /* 0x000fc40007f5e0ff */
[----:B------:R-:W-:Y:S02]  /*3c50*/  @P0 LOP3.LUT R43, R43, 0xfffffffc, RZ, 0xc0, !PT ;  /* 0xfffffffc2b2b0812 */ /* 0x000fe400078ec0ff */
[----:B------:R-:W-:Y:S02]  /*3c60*/  LEA.HI.X R4, R2, R17, R35, 0x2, P1 ;  /* 0x0000001102047211 */ /* 0x000fe400008f1423 */
[----:B------:R-:W-:Y:S02]  /*3c70*/  @P0 IADD3 R17, P1, R43, R42, RZ ;  /* 0x0000002a2b110210 */ /* 0x000fe40007f3e0ff */
[----:B------:R-:W-:Y:S02]  /*3c80*/  @P0 LOP3.LUT R45, R45, 0x3fffffff, RZ, 0xc0, !PT ;  /* 0x3fffffff2d2d0812 */ /* 0x000fe400078ec0ff */
[----:B------:R-:W-:Y:S02]  /*3c90*/  IADD3.X R43, RZ, R4, RZ, P2, !PT ;  /* 0x00000004ff2b7210 */ /* 0x000fe400017fe4ff */
[----:B------:R-:W-:-:S03]  /*3ca0*/  @P0 SHF.L.U32 R46, R17, 0x2, RZ ;  /* 0x00000002112e0819 */ /* 0x000fc600000006ff */
[--C-:B------:R-:W-:Y:S01]  /*3cb0*/  @P0 IMAD.X R18, R45, 0x1, R43.reuse, P1 ;  /* 0x000000012d120824 */ /* 0x100fe200008e062b */
[----:B------:R-:W-:Y:S01]  /*3cc0*/  @P0 IADD3 R48, P1, R46, R27, RZ ;  /* 0x0000001b2e300210 */ /* 0x000fe20007f3e0ff */
[----:B------:R-:W-:-:S03]  /*3cd0*/  @P0 IMAD.WIDE.U32 R44, R2, 0x5, R42 ;  /* 0x00000005022c0825 */ /* 0x000fc600078e002a */
[----:B------:R-:W-:Y:S01]  /*3ce0*/  @P0 SHF.L.U64.HI R17, R17, 0x2, R18 ;  /* 0x0000000211110819 */ /* 0x000fe20000010212 */
[----:B------:R-:W-:Y:S01]  /*3cf0*/  @P0 IMAD R57, R35, 0x5, RZ ;  /* 0x0000000523390824 */ /* 0x000fe200078e02ff */
[----:B------:R-:W-:-:S03]  /*3d00*/  @!P0 MOV R18, RZ ;  /* 0x000000ff00128202 */ /* 0x000fc60000000f00 */
[----:B------:R-:W-:Y:S02]  /*3d10*/  @P0 IMAD.IADD R45, R57, 0x1, R45 ;  /* 0x00000001392d0824 */ /* 0x000fe400078e022d */
[C---:B------:R-:W-:Y:S01]  /*3d20*/  @P0 IMAD.X R49, R17.reuse, 0x1, R25, P1 ;  /* 0x0000000111310824 */ /* 0x040fe200008e0619 */
[----:B------:R-:W-:Y:S02]  /*3d30*/  @P0 IADD3 R46, P1, R46, R26, RZ ;  /* 0x0000001a2e2e0210 */ /* 0x000fe40007f3e0ff */
[C---:B------:R-:W-:Y:S02]  /*3d40*/  @P0 SHF.L.U64.HI R45, R44.reuse, 0x2, R45 ;  /* 0x000000022c2d0819 */ /* 0x040fe4000001022d */
[----:B------:R-:W-:Y:S01]  /*3d50*/  @P0 SHF.L.U32 R44, R44, 0x2, RZ ;  /* 0x000000022c2c0819 */ /* 0x000fe200000006ff */
[----:B------:R-:W-:Y:S01]  /*3d60*/  @P0 IMAD.X R47, R17, 0x1, R24, P1 ;  /* 0x00000001112f0824 */ /* 0x000fe200008e0618 */
[----:B------:R-:W-:Y:S01]  /*3d70*/  @!P0 MOV R17, RZ ;  /* 0x000000ff00118202 */ /* 0x000fe20000000f00 */
[----:B------:R0:W5:Y:S01]  /*3d80*/  @P0 LDG.E R18, desc[UR10][R48.64] ;  /* 0x0000000a30120981 */ /* 0x000162000c1e1900 */
[----:B------:R-:W-:-:S04]  /*3d90*/  LOP3.LUT R34, R52, 0xffff, RZ, 0xc0, !PT ;  /* 0x0000ffff34227812 */ /* 0x000fc800078ec0ff */
[----:B------:R1:W5:Y:S01]  /*3da0*/  @P0 LDG.E R17, desc[UR10][R46.64] ;  /* 0x0000000a2e110981 */ /* 0x000362000c1e1900 */
[----:B------:R-:W-:Y:S02]  /*3db0*/  IMAD R34, R34, 0x1000000, R39 ;  /* 0x0100000022227824 */ /* 0x000fe400078e0227 */
[C---:B------:R-:W-:Y:S01]  /*3dc0*/  FADD R51, R40.reuse, R51 ;  /* 0x0000003328337221 */ /* 0x040fe20000000000 */
[----:B------:R-:W-:Y:S02]  /*3dd0*/  FMNMX R55, |R40|, R55, !PT ;  /* 0x0000003728377209 */ /* 0x000fe40007800200 */
[----:B0-----:R-:W-:Y:S01]  /*3de0*/  @P0 IADD3 R48, P1, R44, R27, RZ ;  /* 0x0000001b2c300210 */ /* 0x001fe20007f3e0ff */
[----:B------:R-:W-:Y:S02]  /*3df0*/  @!P0 IMAD.MOV.U32 R39, RZ, RZ, RZ ;  /* 0x000000ffff278224 */ /* 0x000fe400078e00ff */
[----:B------:R-:W-:Y:S01]  /*3e00*/  FADD R57, R54, R53 ;  /* 0x0000003536397221 */ /* 0x000fe20000000000 */
[----:B------:R-:W-:Y:S01]  /*3e10*/  LOP3.LUT R41, R41, 0xffff, RZ, 0xc0, !PT ;  /* 0x0000ffff29297812 */ /* 0x000fe200078ec0ff */
[----:B------:R-:W-:Y:S01]  /*3e20*/  @!P0 IMAD.MOV.U32 R40, RZ, RZ, RZ ;  /* 0x000000ffff288224 */ /* 0x000fe200078e00ff */
[----:B------:R-:W-:-:S02]  /*3e30*/  @P0 IADD3.X R49, R45, R25, RZ, P1, !PT ;  /* 0x000000192d310210 */ /* 0x000fc40000ffe4ff */
[----:B-1----:R-:W-:Y:S02]  /*3e40*/  @P0 IADD3 R46, P1, R44, R26, RZ ;  /* 0x0000001a2c2e0210 */ /* 0x002fe40007f3e0ff */
[----:B------:R-:W-:Y:S01]  /*3e50*/  @P0 MOV R44, R42 ;  /* 0x0000002a002c0202 */ /* 0x000fe20000000f00 */
[----:B------:R-:W-:Y:S01]  /*3e60*/  @P0 IMAD R53, R35, 0x7, RZ ;  /* 0x0000000723350824 */ /* 0x000fe200078e02ff */
[----:B------:R-:W-:Y:S01]  /*3e70*/  @P0 IADD3.X R47, R45, R24, RZ, P1, !PT ;  /* 0x000000182d2f0210 */ /* 0x000fe20000ffe4ff */
[----:B------:R-:W-:Y:S01]  /*3e80*/  @P0 IMAD.MOV.U32 R45, RZ, RZ, R43 ;  /* 0x000000ffff2d0224 */ /* 0x000fe200078e002b */
[----:B------:R-:W5:Y:S01]  /*3e90*/  @P0 LDG.E R40, desc[UR10][R48.64] ;  /* 0x0000000a30280981 */ /* 0x000f62000c1e1900 */
[----:B------:R-:W-:-:S03]  /*3ea0*/  @P0 IMAD.WIDE.U32 R44, R2, 0x7, R44 ;  /* 0x00000007022c0825 */ /* 0x000fc600078e002c */
[----:B------:R0:W5:Y:S01]  /*3eb0*/  @P0 LDG.E R39, desc[UR10][R46.64] ;  /* 0x0000000a2e270981 */ /* 0x000162000c1e1900 */
[----:B------:R-:W-:Y:S01]  /*3ec0*/  FADD R59, R0, R51 ;  /* 0x00000033003b7221 */ /* 0x000fe20000000000 */
[----:B------:R-:W-:Y:S01]  /*3ed0*/  FMNMX R55, |R54|, R55, !PT ;  /* 0x0000003736377209 */ /* 0x000fe20007800200 */
[----:B------:R-:W-:Y:S01]  /*3ee0*/  @P0 IMAD.WIDE.U32 R42, R2, 0x6, R42 ;  /* 0x00000006022a0825 */ /* 0x000fe200078e002a */
[----:B------:R-:W-:-:S03]  /*3ef0*/  @P0 IADD3 R45, R53, R45, RZ ;  /* 0x0000002d352d0210 */ /* 0x000fc60007ffe0ff */
[----:B------:R-:W-:Y:S01]  /*3f00*/  IMAD R41, R41, 0x1000000, R50 ;  /* 0x0100000029297824 */ /* 0x000fe200078e0232 */
[C---:B------:R-:W-:Y:S01]  /*3f10*/  @P0 SHF.L.U64.HI R45, R44.reuse, 0x2, R45 ;  /* 0x000000022c2d0819 */ /* 0x040fe2000001022d */
[----:B0-----:R-:W-:Y:S01]  /*3f20*/  @P0 IMAD R47, R35, 0x6, RZ ;  /* 0x00000006232f0824 */ /* 0x001fe200078e02ff */
[----:B------:R-:W-:Y:S02]  /*3f30*/  @P0 SHF.L.U32 R44, R44, 0x2, RZ ;  /* 0x000000022c2c0819 */ /* 0x000fe400000006ff */
[----:B------:R-:W-:Y:S01]  /*3f40*/  IADD3 R46, R21, 0x1, R38 ;  /* 0x00000001152e7810 */ /* 0x000fe20007ffe026 */
[----:B------:R-:W-:Y:S01]  /*3f50*/  @P0 IMAD.IADD R47, R47, 0x1, R43 ;  /* 0x000000012f2f0824 */ /* 0x000fe200078e022b */
[----:B------:R-:W-:Y:S02]  /*3f60*/  @P0 IADD3 R52, P1, R44, R26, RZ ;  /* 0x0000001a2c340210 */ /* 0x000fe40007f3e0ff */
[----:B------:R-:W-:Y:S02]  /*3f70*/  LOP3.LUT R56, R46, 0x1f, RZ, 0xc0, !PT ;  /* 0x0000001f2e387812 */ /* 0x000fe400078ec0ff */
[C---:B------:R-:W-:Y:S01]  /*3f80*/  @P0 SHF.L.U64.HI R47, R42.reuse, 0x2, R47 ;  /* 0x000000022a2f0819 */ /* 0x040fe2000001022f */
[----:B------:R-:W-:Y:S01]  /*3f90*/  @P0 IMAD.X R53, R45, 0x1, R24, P1 ;  /* 0x000000012d350824 */ /* 0x000fe200008e0618 */
[----:B------:R-:W-:Y:S01]  /*3fa0*/  @P0 SHF.L.U32 R42, R42, 0x2, RZ ;  /* 0x000000022a2a0819 */ /* 0x000fe200000006ff */
[----:B------:R-:W0:Y:S01]  /*3fb0*/  SHFL.IDX PT, R54, R59, R56, 0x1f ;  /* 0x00001f383b367589 */ /* 0x000e2200000e0000 */
[----:B------:R-:W-:-:S02]  /*3fc0*/  @P0 IADD3 R48, P3, R44, R27, RZ ;  /* 0x0000001b2c300210 */ /* 0x000fc40007f7e0ff */
[C---:B------:R-:W-:Y:S01]  /*3fd0*/  @P0 IADD3 R50, P1, R42.reuse, R27, RZ ;  /* 0x0000001b2a320210 */ /* 0x040fe20007f3e0ff */
[----:B------:R-:W1:Y:S01]  /*3fe0*/  SHFL.IDX PT, R57, R57, R56, 0x1f ;  /* 0x00001f3839397589 */ /* 0x000e6200000e0000 */
[----:B------:R-:W-:Y:S01]  /*3ff0*/  @P0 IADD3 R46, P2, R42, R26, RZ ;  /* 0x0000001a2a2e0210 */ /* 0x000fe20007f5e0ff */
[----:B------:R-:W-:Y:S01]  /*4000*/  HFMA2.MMA R42, -RZ, RZ, 3.7421875, 0 ;  /* 0x437c0000ff2a7435 */ /* 0x000fe200000001ff */
[----:B------:R-:W-:Y:S01]  /*4010*/  @!P0 MOV R43, RZ ;  /* 0x000000ff002b8202 */ /* 0x000fe20000000f00 */
[C-C-:B------:R-:W-:Y:S01]  /*4020*/  @P0 IMAD.X R51, R47.reuse, 0x1, R25.reuse, P1 ;  /* 0x000000012f330824 */ /* 0x140fe200008e0619 */
[----:B------:R-:W-:Y:S01]  /*4030*/  @P0 IADD3.X R47, R47, R24, RZ, P2, !PT ;  /* 0x000000182f2f0210 */ /* 0x000fe200017fe4ff */
[----:B------:R-:W-:Y:S02]  /*4040*/  @P0 IMAD.X R49, R45, 0x1, R25, P3 ;  /* 0x000000012d310824 */ /* 0x000fe400018e0619 */
[----:B-----5:R-:W-:Y:S01]  /*4050*/  HADD2.F32 R24, -RZ, R15.H0_H0 ;  /* 0x2000000fff187230 */ /* 0x020fe20000004100 */
[----:B------:R-:W-:Y:S01]  /*4060*/  @!P0 CS2R R26, SRZ ;  /* 0x00000000001a8805 */ /* 0x000fe2000001ff00 */
[----:B------:R-:W-:Y:S01]  /*4070*/  IMAD.MOV.U32 R25, RZ, RZ, 0x3bbb989d ;  /* 0x3bbb989dff197424 */ /* 0x000fe200078e00ff */
[----:B------:R-:W-:Y:S01]  /*4080*/  @!P0 MOV R44, RZ ;  /* 0x000000ff002c8202 */ /* 0x000fe20000000f00 */
[----:B------:R-:W5:Y:S02]  /*4090*/  @P0 LDG.E R43, desc[UR10][R52.64] ;  /* 0x0000000a342b0981 */ /* 0x000f64000c1e1900 */
[----:B------:R-:W-:-:S02]  /*40a0*/  FFMA.SAT R25, -R24, R25, 0.5 ;  /* 0x3f00000018197423 */ /* 0x000fc40000002119 */
[----:B------:R2:W5:Y:S02]  /*40b0*/  @P0 LDG.E R27, desc[UR10][R48.64] ;  /* 0x0000000a301b0981 */ /* 0x000564000c1e1900 */
[----:B------:R-:W-:Y:S02]  /*40c0*/  FFMA.RM R25, R25, R42, 12582913 ;  /* 0x4b40000119197423 */ /* 0x000fe4000000402a */
[----:B------:R-:W5:Y:S02]  /*40d0*/  @P0 LDG.E R26, desc[UR10][R50.64] ;  /* 0x0000000a321a0981 */ /* 0x000f64000c1e1900 */
[----:B------:R-:W-:Y:S02]  /*40e0*/  FADD R45, R25, -12583039 ;  /* 0xcb40007f192d7421 */ /* 0x000fe40000000000 */
[----:B------:R0:W5:Y:S02]  /*40f0*/  @P0 LDG.E R44, desc[UR10][R46.64] ;  /* 0x0000000a2e2c0981 */ /* 0x000164000c1e1900 */
[----:B------:R-:W-:-:S04]  /*4100*/  FFMA R45, -R24, 1.4426950216293334961, -R45 ;  /* 0x3fb8aa3b182d7823 */ /* 0x000fc8000000092d */
[----:B------:R-:W-:-:S04]  /*4110*/  FFMA R45, -R24, 1.925963033500011079e-08, R45 ;  /* 0x32a57060182d7823 */ /* 0x000fc8000000012d */
[----:B------:R-:W2:Y:S01]  /*4120*/  MUFU.EX2 R42, R45 ;  /* 0x0000002d002a7308 */ /* 0x000ea20000000800 */
[----:B------:R-:W-:-:S04]  /*4130*/  IMAD.SHL.U32 R25, R25, 0x800000, RZ ;  /* 0x0080000019197824 */ /* 0x000fc800078e00ff */
[----:B--2---:R-:W-:-:S05]  /*4140*/  FFMA R48, R25, R42, 1 ;  /* 0x3f80000019307423 */ /* 0x004fca000000002a */
[----:B------:R-:W-:-:S04]  /*4150*/  IADD3 R25, R48, 0x1800000, RZ ;  /* 0x0180000030197810 */ /* 0x000fc80007ffe0ff */
[----:B------:R-:W-:-:S04]  /*4160*/  LOP3.LUT R42, R25, 0x7f800000, RZ, 0xc0, !PT ;  /* 0x7f800000192a7812 */ /* 0x000fc800078ec0ff */
[----:B------:R-:W-:Y:S02]  /*4170*/  ISETP.GT.U32.AND P0, PT, R42, 0x1ffffff, PT ;  /* 0x01ffffff2a00780c */ /* 0x000fe40003f04070 */
[----:B------:R-:W-:Y:S01]  /*4180*/  FMNMX R25, |R0|, R55, !PT ;  /* 0x0000003700197209 */ /* 0x000fe20007800200 */
[----:B------:R-:W-:Y:S01]  /*4190*/  BSSY B1, `(.L_x_15588) ;  /* 0x0000010000017945 */ /* 0x000fe20003800000 */
[----:B------:R-:W-:Y:S01]  /*41a0*/  IADD3 R0, R38, 0x1e, -R21 ;  /* 0x0000001e26007810 */ /* 0x000fe20007ffe815 */
[----:B0-----:R-:W-:Y:S01]  /*41b0*/  FADD R46, R5, R54 ;  /* 0x00000036052e7221 */ /* 0x001fe20000000000 */
[----:B------:R-:W-:Y:S01]  /*41c0*/  LOP3.LUT R54, R21, 0x2, RZ, 0xfc, !PT ;  /* 0x0000000215367812 */ /* 0x000fe200078efcff */
[----:B-1----:R-:W-:Y:S01]  /*41d0*/  FADD R6, R6, R57 ;  /* 0x0000003906067221 */ /* 0x002fe20000000000 */
[----:B------:R-:W-:Y:S01]  /*41e0*/  HADD2.F32 R5, -RZ, R16.H0_H0 ;  /* 0x20000010ff057230 */ /* 0x000fe20000004100 */
[----:B------:R-:W-:-:S04]  /*41f0*/  LOP3.LUT R21, R0, 0x1f, RZ, 0xc0, !PT ;  /* 0x0000001f00157812 */ /* 0x000fc800078ec0ff */
[----:B------:R-:W-:Y:S05]  /*4200*/  @P0 BRA `(.L_x_15589) ;  /* 0x0000000000100947 */ /* 0x000fea0003800000 */
[----:B------:R-:W-:Y:S01]  /*4210*/  IMAD.MOV.U32 R0, RZ, RZ, R48 ;  /* 0x000000ffff007224 */ /* 0x000fe200078e0030 */
[----:B------:R-:W-:-:S07]  /*4220*/  MOV R42, 0x4240 ;  /* 0x00004240002a7802 */ /* 0x000fce0000000f00 */
[----:B-----5:R-:W-:Y:S05]  /*4230*/  CALL.REL.NOINC `($__internal_401_$__cuda_sm20_rcp_rn_f32_slowpath) ;  /* 0x00000048007c7944 */ /* 0x020fea0003c00000 */
[----:B------:R-:W-:Y:S05]  /*4240*/  BRA `(.L_x_15590) ;  /* 0x0000000000107947 */ /* 0x000fea0003800000 */
.L_x_15589:
[----:B------:R-:W0:Y:S02]  /*4250*/  MUFU.RCP R55, R48 ;  /* 0x0000003000377308 */ /* 0x000e240000001000 */
[----:B0-----:R-:W-:-:S04]  /*4260*/  FFMA R0, R48, R55, -1 ;  /* 0xbf80000030007423 */ /* 0x001fc80000000037 */
[----:B------:R-:W-:-:S04]  /*4270*/  FADD.FTZ R0, -R0, -RZ ;  /* 0x800000ff00007221 */ /* 0x000fc80000010100 */
[----:B------:R-:W-:-:S07]  /*4280*/  FFMA R55, R55, R0, R55 ;  /* 0x0000000037377223 */ /* 0x000fce0000000037 */
.L_x_15590:
[----:B------:R-:W-:Y:S05]  /*4290*/  BSYNC B1 ;  /* 0x0000000000017941 */ /* 0x000fea0003800000 */
.L_x_15588:
        /* <DEDUP_REMOVED lines=25> */
.L_x_15592:
[----:B------:R-:W0:Y:S02]  /*4430*/  MUFU.RCP R55, R48 ;  /* 0x0000003000377308 */ /* 0x000e240000001000 */
[----:B0-----:R-:W-:-:S04]  /*4440*/  FFMA R0, R48, R55, -1 ;  /* 0xbf80000030007423 */ /* 0x001fc80000000037 */
[----:B------:R-:W-:-:S04]  /*4450*/  FADD.FTZ R0, -R0, -RZ ;  /* 0x800000ff00007221 */ /* 0x000fc80000010100 */
[----:B------:R-:W-:-:S07]  /*4460*/  FFMA R55, R55, R0, R55 ;  /* 0x0000000037377223 */ /* 0x000fce0000000037 */
.L_x_15593:
[----:B------:R-:W-:Y:S05]  /*4470*/  BSYNC B1 ;  /* 0x0000000000017941 */ /* 0x000fea0003800000 */
.L_x_15591:
        /* <DEDUP_REMOVED lines=23> */
[----:B-----5:R-:W-:Y:S05]  /*45f0*/  CALL.REL.NOINC `($__internal_401_$__cuda_sm20_rcp_rn_f32_slowpath) ;  /* 0x00000044008c7944 */ /* 0x020fea0003c00000 */
[----:B------:R-:W-:Y:S05]  /*4600*/  BRA `(.L_x_15596) ;  /* 0x0000000000107947 */ /* 0x000fea0003800000 */
.L_x_15595:
[----:B------:R-:W0:Y:S02]  /*4610*/  MUFU.RCP R55, R48 ;  /* 0x0000003000377308 */ /* 0x000e240000001000 */
[----:B0-----:R-:W-:-:S04]  /*4620*/  FFMA R0, R48, R55, -1 ;  /* 0xbf80000030007423 */ /* 0x001fc80000000037 */
[----:B------:R-:W-:-:S04]  /*4630*/  FADD.FTZ R0, -R0, -RZ ;  /* 0x800000ff00007221 */ /* 0x000fc80000010100 */
[----:B------:R-:W-:-:S07]  /*4640*/  FFMA R55, R55, R0, R55 ;  /* 0x0000000037377223 */ /* 0x000fce0000000037 */
.L_x_15596:
[----:B------:R-:W-:Y:S05]  /*4650*/  BSYNC B1 ;  /* 0x0000000000017941 */ /* 0x000fea0003800000 */
.L_x_15594:
        /* <DEDUP_REMOVED lines=25> */
.L_x_15598:
[----:B------:R-:W0:Y:S02]  /*47f0*/  MUFU.RCP R55, R48 ;  /* 0x0000003000377308 */ /* 0x000e240000001000 */
[----:B0-----:R-:W-:-:S04]  /*4800*/  FFMA R0, R48, R55, -1 ;  /* 0xbf80000030007423 */ /* 0x001fc80000000037 */
[----:B------:R-:W-:-:S04]  /*4810*/  FADD.FTZ R0, -R0, -RZ ;  /* 0x800000ff00007221 */ /* 0x000fc80000010100 */
[----:B------:R-:W-:-:S07]  /*4820*/  FFMA R55, R55, R0, R55 ;  /* 0x0000000037377223 */ /* 0x000fce0000000037 */
.L_x_15599:
[----:B------:R-:W-:Y:S05]  /*4830*/  BSYNC B1 ;  /* 0x0000000000017941 */ /* 0x000fea0003800000 */
.L_x_15597:
        /* <DEDUP_REMOVED lines=25> */
.L_x_15601:
[----:B------:R-:W0:Y:S02]  /*49d0*/  MUFU.RCP R55, R48 ;  /* 0x0000003000377308 */ /* 0x000e240000001000 */
[----:B0-----:R-:W-:-:S04]  /*49e0*/  FFMA R0, R48, R55, -1 ;  /* 0xbf80000030007423 */ /* 0x001fc80000000037 */
[----:B------:R-:W-:-:S04]  /*49f0*/  FADD.FTZ R0, -R0, -RZ ;  /* 0x800000ff00007221 */ /* 0x000fc80000010100 */
[----:B------:R-:W-:-:S07]  /*4a00*/  FFMA R55, R55, R0, R55 ;  /* 0x0000000037377223 */ /* 0x000fce0000000037 */
.L_x_15602:
[----:B------:R-:W-:Y:S05]  /*4a10*/  BSYNC B1 ;  /* 0x0000000000017941 */ /* 0x000fea0003800000 */
.L_x_15600:
        /* <DEDUP_REMOVED lines=25> */
.L_x_15604:
[----:B------:R-:W0:Y:S02]  /*4bb0*/  MUFU.RCP R55, R48 ;  /* 0x0000003000377308 */ /* 0x000e240000001000 */
[----:B0-----:R-:W-:-:S04]  /*4bc0*/  FFMA R0, R48, R55, -1 ;  /* 0xbf80000030007423 */ /* 0x001fc80000000037 */
[----:B------:R-:W-:-:S04]  /*4bd0*/  FADD.FTZ R0, -R0, -RZ ;  /* 0x800000ff00007221 */ /* 0x000fc80000010100 */
[----:B------:R-:W-:-:S07]  /*4be0*/  FFMA R55, R55, R0, R55 ;  /* 0x0000000037377223 */ /* 0x000fce0000000037 */
.L_x_15605:
[----:B------:R-:W-:Y:S05]  /*4bf0*/  BSYNC B1 ;  /* 0x0000000000017941 */ /* 0x000fea0003800000 */
.L_x_15603:
        /* <DEDUP_REMOVED lines=25> */
.L_x_15607:
[----:B------:R-:W0:Y:S02]  /*4d90*/  MUFU.RCP R55, R48 ;  /* 0x0000003000377308 */ /* 0x000e240000001000 */
[----:B0-----:R-:W-:-:S04]  /*4da0*/  FFMA R0, R48, R55, -1 ;  /* 0xbf80000030007423 */ /* 0x001fc80000000037 */
[----:B------:R-:W-:-:S04]  /*4db0*/  FADD.FTZ R0, -R0, -RZ ;  /* 0x800000ff00007221 */ /* 0x000fc80000010100 */
[----:B------:R-:W-:-:S07]  /*4dc0*/  FFMA R55, R55, R0, R55 ;  /* 0x0000000037377223 */ /* 0x000fce0000000037 */
.L_x_15608:
[----:B------:R-:W-:Y:S05]  /*4dd0*/  BSYNC B1 ;  /* 0x0000000000017941 */ /* 0x000fea0003800000 */
.L_x_15606:
        /* <DEDUP_REMOVED lines=25> */
.L_x_15610:
[----:B------:R-:W0:Y:S02]  /*4f70*/  MUFU.RCP R55, R48 ;  /* 0x0000003000377308 */ /* 0x000e240000001000 */
[----:B0-----:R-:W-:-:S04]  /*4f80*/  FFMA R0, R48, R55, -1 ;  /* 0xbf80000030007423 */ /* 0x001fc80000000037 */
[----:B------:R-:W-:-:S04]  /*4f90*/  FADD.FTZ R0, -R0, -RZ ;  /* 0x800000ff00007221 */ /* 0x000fc80000010100 */
[----:B------:R-:W-:-:S07]  /*4fa0*/  FFMA R55, R55, R0, R55 ;  /* 0x0000000037377223 */ /* 0x000fce0000000037 */
.L_x_15611:
[----:B------:R-:W-:Y:S05]  /*4fb0*/  BSYNC B1 ;  /* 0x0000000000017941 */ /* 0x000fea0003800000 */
.L_x_15609:
        /* <DEDUP_REMOVED lines=30> */
.L_x_15613:
[----:B------:R-:W-:Y:S05]  /*51a0*/  BSYNC B0 ;  /* 0x0000000000007941 */ /* 0x000fea0003800000 */
.L_x_15612:
        /* <DEDUP_REMOVED lines=11> */
.L_x_15615:
[----:B------:R-:W-:Y:S05]  /*5260*/  BSYNC B0 ;  /* 0x0000000000007941 */ /* 0x000fea0003800000 */
.L_x_15614:
        /* <DEDUP_REMOVED lines=14> */
.L_x_15617:
[----:B------:R-:W-:Y:S05]  /*5350*/  BSYNC B0 ;  /* 0x0000000000007941 */ /* 0x000fea0003800000 */
.L_x_15616:
        /* <DEDUP_REMOVED lines=9> */
[----:B------:R-:W-:-:S04]  /*53f0*/  IADD3 R10, P0, R10, R3, RZ ;  /* 0x000000030a0a7210 */ /* 0x000fc80007f1e0ff */
[----:B------:R-:W-:-:S03]  /*5400*/  IADD3.X R11, RZ, R4, RZ, P0, !PT ;  /* 0x00000004ff0b7210 */ /* 0x000fc600007fe4ff */
[----:B------:R-:W-:-:S04]  /*5410*/  IMAD.WIDE.U32 R10, R2, 0x3, R10 ;  /* 0x00000003020a7825 */ /* 0x000fc800078e000a */
[----:B------:R-:W-:Y:S01]  /*5420*/  IMAD.IADD R2, R35, 0x1, R11 ;  /* 0x0000000123027824 */ /* 0x000fe200078e020b */
[C---:B------:R-:W-:Y:S02]  /*5430*/  LEA R48, P0, R10.reuse, R20, 0x1 ;  /* 0x000000140a307211 */ /* 0x040fe400078008ff */
[----:B------:R-:W-:Y:S02]  /*5440*/  PRMT R11, R15, 0x7604, R54 ;  /* 0x000076040f0b7816 */ /* 0x000fe40000000036 */
[----:B------:R-:W-:-:S05]  /*5450*/  LEA.HI.X R49, R10, R19, R2, 0x1, P0 ;  /* 0x000000130a317211 */ /* 0x000fca00000f0c02 */
[----:B------:R0:W-:Y:S04]  /*5460*/  STG.E.U16 desc[UR10][R48.64], R11 ;  /* 0x0000000b30007986 */ /* 0x0001e8000c10150a */
.L_x_15619:
[----:B------:R-:W-:Y:S05]  /*5470*/  BSYNC B0 ;  /* 0x0000000000007941 */ /* 0x000fea0003800000 */
.L_x_15618:
[----:B0-----:R-:W-:Y:S01]  /*5480*/  HFMA2.MMA R11, -RZ, RZ, 0.96630859375, -0.0022525787353515625 ;  /* 0x3bbb989dff0b7435 */ /* 0x001fe200000001ff */
[----:B------:R-:W-:Y:S01]  /*5490*/  HADD2.F32 R2, -RZ, R17.H0_H0 ;  /* 0x20000011ff027230 */ /* 0x000fe20000004100 */
[----:B------:R-:W-:Y:S01]  /*54a0*/  FMNMX R25, R25, |R24|, !PT ;  /* 0x4000001819197209 */ /* 0x000fe20007800000 */
[----:B------:R-:W-:Y:S02]  /*54b0*/  IMAD.MOV.U32 R47, RZ, RZ, 0x437c0000 ;  /* 0x437c0000ff2f7424 */ /* 0x000fe400078e00ff */
[----:B------:R-:W-:Y:S01]  /*54c0*/  FADD R21, RZ, R24 ;  /* 0x00000018ff157221 */ /* 0x000fe20000000000 */
[----:B------:R-:W-:Y:S01]  /*54d0*/  LOP3.LUT R24, R50, 0xff, RZ, 0xc0, !PT ;  /* 0x000000ff32187812 */ /* 0x000fe200078ec0ff */
[----:B------:R-:W-:Y:S01]  /*54e0*/  IMAD.U32 R42, R42, 0x10000, RZ ;  /* 0x000100002a2a7824 */ /* 0x000fe200078e00ff */
[----:B------:R-:W-:Y:S01]  /*54f0*/  LOP3.LUT R13, R13, 0xff, RZ, 0xc0, !PT ;  /* 0x000000ff0d0d7812 */ /* 0x000fe200078ec0ff */
[----:B------:R-:W-:Y:S01]  /*5500*/  FADD R45, R56, R21 ;  /* 0x00000015382d7221 */ /* 0x000fe20000000000 */
[----:B------:R-:W-:Y:S01]  /*5510*/  LOP3.LUT R10, R9, 0xffff, RZ, 0xc0, !PT ;  /* 0x0000ffff090a7812 */ /* 0x000fe200078ec0ff */
[----:B------:R-:W-:Y:S01]  /*5520*/  FFMA.SAT R22, -R2, R11, 0.5 ;  /* 0x3f00000002167423 */ /* 0x000fe2000000210b */
[----:B------:R-:W-:Y:S01]  /*5530*/  LOP3.LUT R11, R52, 0xffff, RZ, 0xc0, !PT ;  /* 0x0000ffff340b7812 */ /* 0x000fe200078ec0ff */
[----:B------:R-:W-:Y:S01]  /*5540*/  FADD R21, RZ, R16 ;  /* 0x00000010ff157221 */ /* 0x000fe20000000000 */
[----:B------:R-:W-:Y:S01]  /*5550*/  FMNMX R25, |R16|, R25, !PT ;  /* 0x0000001910197209 */ /* 0x000fe20007800200 */
[----:B------:R-:W-:Y:S01]  /*5560*/  FFMA.RM R22, R22, R47, 12582913 ;  /* 0x4b40000116167423 */ /* 0x000fe2000000402f */
[----:B------:R-:W-:Y:S01]  /*5570*/  PRMT R24, R11, 0x7604, R24 ;  /* 0x000076040b187816 */ /* 0x000fe20000000018 */
[----:B------:R-:W-:Y:S01]  /*5580*/  FADD R45, R58, R45 ;  /* 0x0000002d3a2d7221 */ /* 0x000fe20000000000 */
[--C-:B------:R-:W-:Y:S01]  /*5590*/  SHF.R.U32.HI R16, RZ, 0x3, R38.reuse ;  /* 0x00000003ff107819 */ /* 0x100fe20000011626 */
[----:B------:R-:W-:Y:S01]  /*55a0*/  FADD R11, R22, -12583039 ;  /* 0xcb40007f160b7421 */ /* 0x000fe20000000000 */
[----:B------:R-:W-:Y:S01]  /*55b0*/  PRMT R9, R10, 0x7604, R13 ;  /* 0x000076040a097816 */ /* 0x000fe2000000000d */
[----:B------:R-:W-:Y:S01]  /*55c0*/  FADD R13, R14, R21 ;  /* 0x000000150e0d7221 */ /* 0x000fe20000000000 */
[----:B------:R-:W-:Y:S01]  /*55d0*/  LOP3.LUT R21, R16, 0x1c, RZ, 0xc0, !PT ;  /* 0x0000001c10157812 */ /* 0x000fe200078ec0ff */
[----:B------:R-:W-:Y:S01]  /*55e0*/  FFMA R11, -R2, 1.4426950216293334961, -R11 ;  /* 0x3fb8aa3b020b7823 */ /* 0x000fe2000000090b */
[----:B------:R-:W-:Y:S01]  /*55f0*/  FMNMX R35, |R56|, R25, !PT ;  /* 0x0000001938237209 */ /* 0x000fe20007800200 */
[----:B------:R-:W-:Y:S01]  /*5600*/  FADD R25, R60, R45 ;  /* 0x0000002d3c197221 */ /* 0x000fe20000000000 */
[----:B------:R-:W-:Y:S01]  /*5610*/  IADD3 R10, R21, 0x2, R38 ;  /* 0x00000002150a7810 */ /* 0x000fe20007ffe026 */
[----:B------:R-:W-:Y:S01]  /*5620*/  FFMA R16, -R2, 1.925963033500011079e-08, R11 ;  /* 0x32a5706002107823 */ /* 0x000fe2000000010b */
[----:B------:R-:W-:Y:S01]  /*5630*/  FADD R13, R12, R13 ;  /* 0x0000000d0c0d7221 */ /* 0x000fe20000000000 */
[----:B------:R-:W-:Y:S01]  /*5640*/  FMNMX R35, |R14|, R35, !PT ;  /* 0x000000230e237209 */ /* 0x000fe20007800200 */
[----:B------:R-:W-:Y:S01]  /*5650*/  BSSY B1, `(.L_x_15620) ;  /* 0x000002e000017945 */ /* 0x000fe20003800000 */
[----:B------:R-:W0:Y:S01]  /*5660*/  MUFU.EX2 R45, R16 ;  /* 0x00000010002d7308 */ /* 0x000e220000000800 */
[----:B------:R-:W-:Y:S01]  /*5670*/  LOP3.LUT R14, R10, 0x1f, RZ, 0xc0, !PT ;  /* 0x0000001f0a0e7812 */ /* 0x000fe200078ec0ff */
[----:B------:R-:W-:Y:S01]  /*5680*/  FADD R13, R0, R13 ;  /* 0x0000000d000d7221 */ /* 0x000fe20000000000 */
[----:B------:R-:W-:Y:S01]  /*5690*/  SHF.L.U32 R22, R22, 0x17, RZ ;  /* 0x0000001716167819 */ /* 0x000fe200000006ff */
[----:B------:R-:W1:Y:S01]  /*56a0*/  LDC.64 R10, c[0x0][0x258] ;  /* 0x00009600ff0a7b82 */ /* 0x000e620000000a00 */
[----:B------:R-:W-:Y:S01]  /*56b0*/  FMNMX R35, |R58|, R35, !PT ;  /* 0x000000233a237209 */ /* 0x000fe20007800200 */
[----:B------:R-:W2:Y:S01]  /*56c0*/  SHFL.IDX PT, R25, R25, R14, 0x1f ;  /* 0x00001f0e19197589 */ /* 0x000ea200000e0000 */
[----:B------:R-:W-:-:S02]  /*56d0*/  LOP3.LUT R9, R9, 0xffff, RZ, 0xc0, !PT ;  /* 0x0000ffff09097812 */ /* 0x000fc400078ec0ff */
[----:B------:R-:W-:Y:S01]  /*56e0*/  FMNMX R35, |R12|, R35, !PT ;  /* 0x000000230c237209 */ /* 0x000fe20007800200 */
[----:B------:R3:W4:Y:S01]  /*56f0*/  SHFL.IDX PT, R13, R13, R14, 0x1f ;  /* 0x00001f0e0d0d7589 */ /* 0x00072200000e0000 */
[----:B------:R-:W-:Y:S02]  /*5700*/  IADD3 R12, R38, 0x1d, -R21 ;  /* 0x0000001d260c7810 */ /* 0x000fe40007ffe815 */
[----:B------:R-:W-:Y:S02]  /*5710*/  LOP3.LUT R42, R9, 0xff0000, R42, 0xf8, !PT ;  /* 0x00ff0000092a7812 */ /* 0x000fe400078ef82a */
[----:B------:R-:W-:Y:S01]  /*5720*/  LOP3.LUT R12, R12, 0x1f, RZ, 0xc0, !PT ;  /* 0x0000001f0c0c7812 */ /* 0x000fe200078ec0ff */
[----:B0-----:R-:W-:Y:S01]  /*5730*/  FFMA R16, R22, R45, 1 ;  /* 0x3f80000016107423 */ /* 0x001fe2000000002d */
[----:B------:R-:W-:Y:S02]  /*5740*/  SHF.L.U32 R5, R5, 0x10, RZ ;  /* 0x0000001005057819 */ /* 0x000fe400000006ff */
[----:B------:R-:W-:-:S02]  /*5750*/  LOP3.LUT R24, R24, 0xffff, RZ, 0xc0, !PT ;  /* 0x0000ffff18187812 */ /* 0x000fc400078ec0ff */
[----:B---3--:R-:W-:Y:S02]  /*5760*/  IADD3 R14, R16, 0x1800000, RZ ;  /* 0x01800000100e7810 */ /* 0x008fe40007ffe0ff */
[----:B------:R-:W-:Y:S02]  /*5770*/  LOP3.LUT R9, R15, 0xffff, RZ, 0xc0, !PT ;  /* 0x0000ffff0f097812 */ /* 0x000fe400078ec0ff */
[----:B------:R-:W-:Y:S02]  /*5780*/  LOP3.LUT R14, R14, 0x7f800000, RZ, 0xc0, !PT ;  /* 0x7f8000000e0e7812 */ /* 0x000fe400078ec0ff */
[----:B------:R-:W-:Y:S01]  /*5790*/  FMNMX R15, |R60|, R35, !PT ;  /* 0x000000233c0f7209 */ /* 0x000fe20007800200 */
[----:B------:R-:W-:Y:S01]  /*57a0*/  IMAD R9, R9, 0x1000000, R42 ;  /* 0x0100000009097824 */ /* 0x000fe200078e022a */
[----:B------:R-:W-:Y:S01]  /*57b0*/  ISETP.GT.U32.AND P0, PT, R14, 0x1ffffff, PT ;  /* 0x01ffffff0e00780c */ /* 0x000fe20003f04070 */
[----:B--2---:R-:W-:Y:S01]  /*57c0*/  FADD R6, R6, R25 ;  /* 0x0000001906067221 */ /* 0x004fe20000000000 */
[----:B-1----:R-:W-:-:S02]  /*57d0*/  SHF.R.U64 R10, R10, 0x1, R11 ;  /* 0x000000010a0a7819 */ /* 0x002fc4000000120b */
[----:B------:R-:W-:Y:S01]  /*57e0*/  IADD3 R35, P1, R12, R3, RZ ;  /* 0x000000030c237210 */ /* 0x000fe20007f3e0ff */
[----:B----4-:R-:W-:Y:S01]  /*57f0*/  FADD R46, R46, R13 ;  /* 0x0000000d2e2e7221 */ /* 0x010fe20000000000 */
[----:B------:R-:W-:Y:S01]  /*5800*/  LOP3.LUT R24, R24, 0xff0000, R5, 0xf8, !PT ;  /* 0x00ff000018187812 */ /* 0x000fe200078ef805 */
[----:B------:R-:W-:Y:S01]  /*5810*/  HADD2.F32 R13, -RZ, R18.H0_H0 ;  /* 0x20000012ff0d7230 */ /* 0x000fe20000004100 */
[----:B------:R-:W-:Y:S02]  /*5820*/  LOP3.LUT R5, R54, 0xffff, RZ, 0xc0, !PT ;  /* 0x0000ffff36057812 */ /* 0x000fe400078ec0ff */
[----:B------:R-:W-:Y:S02]  /*5830*/  FMNMX R3, |R0|, R15, !PT ;  /* 0x0000000f00037209 */ /* 0x000fe40007800200 */
[----:B------:R-:W-:Y:S01]  /*5840*/  LEA R14, P2, R10, R35, 0x2 ;  /* 0x000000230a0e7211 */ /* 0x000fe200078410ff */
[----:B------:R-:W-:Y:S01]  /*5850*/  IMAD R5, R5, 0x1000000, R24 ;  /* 0x0100000005057824 */ /* 0x000fe200078e0218 */
[----:B------:R-:W-:-:S02]  /*5860*/  SHF.R.U32.HI R11, RZ, 0x1, R11 ;  /* 0x00000001ff0b7819 */ /* 0x000fc4000001160b */
[----:B------:R-:W-:Y:S02]  /*5870*/  IADD3.X R0, RZ, R4, RZ, P1, !PT ;  /* 0x00000004ff007210 */ /* 0x000fe40000ffe4ff */
[----:B------:R-:W-:Y:S02]  /*5880*/  LOP3.LUT R4, R21, 0x3, RZ, 0xfc, !PT ;  /* 0x0000000315047812 */ /* 0x000fe400078efcff */
[----:B------:R-:W-:Y:S01]  /*5890*/  LEA.HI.X R15, R10, R0, R11, 0x2, P2 ;  /* 0x000000000a0f7211 */ /* 0x000fe200010f140b */
[----:B------:R-:W-:Y:S06]  /*58a0*/  @P0 BRA `(.L_x_15621) ;  /* 0x0000000000100947 */ /* 0x000fec0003800000 */
[----:B------:R-:W-:Y:S01]  /*58b0*/  IMAD.MOV.U32 R0, RZ, RZ, R16 ;  /* 0x000000ffff007224 */ /* 0x000fe200078e0010 */
[----:B------:R-:W-:-:S07]  /*58c0*/  MOV R42, 0x58e0 ;  /* 0x000058e0002a7802 */ /* 0x000fce0000000f00 */
[----:B-----5:R-:W-:Y:S05]  /*58d0*/  CALL.REL.NOINC `($__internal_401_$__cuda_sm20_rcp_rn_f32_slowpath) ;  /* 0x0000003000d47944 */ /* 0x020fea0003c00000 */
[----:B------:R-:W-:Y:S05]  /*58e0*/  BRA `(.L_x_15622) ;  /* 0x0000000000107947 */ /* 0x000fea0003800000 */
.L_x_15621:
[----:B------:R-:W0:Y:S02]  /*58f0*/  MUFU.RCP R55, R16 ;  /* 0x0000001000377308 */ /* 0x000e240000001000 */
[----:B0-----:R-:W-:-:S04]  /*5900*/  FFMA R0, R16, R55, -1 ;  /* 0xbf80000010007423 */ /* 0x001fc80000000037 */
[----:B------:R-:W-:-:S04]  /*5910*/  FADD.FTZ R0, -R0, -RZ ;  /* 0x800000ff00007221 */ /* 0x000fc80000010100 */
[----:B------:R-:W-:-:S07]  /*5920*/  FFMA R55, R55, R0, R55 ;  /* 0x0000000037377223 */ /* 0x000fce0000000037 */
.L_x_15622:
[----:B------:R-:W-:Y:S05]  /*5930*/  BSYNC B1 ;  /* 0x0000000000017941 */ /* 0x000fea0003800000 */
.L_x_15620:
        /* <DEDUP_REMOVED lines=25> */
.L_x_15624:
[----:B------:R-:W0:Y:S02]  /*5ad0*/  MUFU.RCP R55, R22 ;  /* 0x0000001600377308 */ /* 0x000e240000001000 */
[----:B0-----:R-:W-:-:S04]  /*5ae0*/  FFMA R0, R22, R55, -1 ;  /* 0xbf80000016007423 */ /* 0x001fc80000000037 */
[----:B------:R-:W-:-:S04]  /*5af0*/  FADD.FTZ R0, -R0, -RZ ;  /* 0x800000ff00007221 */ /* 0x000fc80000010100 */
[----:B------:R-:W-:-:S07]  /*5b00*/  FFMA R55, R55, R0, R55 ;  /* 0x0000000037377223 */ /* 0x000fce0000000037 */
.L_x_15625:
[----:B------:R-:W-:Y:S05]  /*5b10*/  BSYNC B1 ;  /* 0x0000000000017941 */ /* 0x000fea0003800000 */
.L_x_15623:
        /* <DEDUP_REMOVED lines=23> */
[----:B-----5:R-:W-:Y:S05]  /*5c90*/  CALL.REL.NOINC `($__internal_401_$__cuda_sm20_rcp_rn_f32_slowpath) ;  /* 0x0000002c00e47944 */ /* 0x020fea0003c00000 */
[----:B------:R-:W-:Y:S05]  /*5ca0*/  BRA `(.L_x_15628) ;  /* 0x0000000000107947 */ /* 0x000fea0003800000 */
.L_x_15627:
[----:B------:R-:W0:Y:S02]  /*5cb0*/  MUFU.RCP R55, R22 ;  /* 0x0000001600377308 */ /* 0x000e240000001000 */
[----:B0-----:R-:W-:-:S04]  /*5cc0*/  FFMA R0, R22, R55, -1 ;  /* 0xbf80000016007423 */ /* 0x001fc80000000037 */
[----:B------:R-:W-:-:S04]  /*5cd0*/  FADD.FTZ R0, -R0, -RZ ;  /* 0x800000ff00007221 */ /* 0x000fc80000010100 */
[----:B------:R-:W-:-:S07]  /*5ce0*/  FFMA R55, R55, R0, R55 ;  /* 0x0000000037377223 */ /* 0x000fce0000000037 */
.L_x_15628:
[----:B------:R-:W-:Y:S05]  /*5cf0*/  BSYNC B1 ;  /* 0x0000000000017941 */ /* 0x000fea0003800000 */
.L_x_15626:
        /* <DEDUP_REMOVED lines=25> */
.L_x_15630:
[----:B------:R-:W0:Y:S02]  /*5e90*/  MUFU.RCP R55, R24 ;  /* 0x0000001800377308 */ /* 0x000e240000001000 */
[----:B0-----:R-:W-:-:S04]  /*5ea0*/  FFMA R0, R24, R55, -1 ;  /* 0xbf80000018007423 */ /* 0x001fc80000000037 */
[----:B------:R-:W-:-:S04]  /*5eb0*/  FADD.FTZ R0, -R0, -RZ ;  /* 0x800000ff00007221 */ /* 0x000fc80000010100 */
[----:B------:R-:W-:-:S07]  /*5ec0*/  FFMA R55, R55, R0, R55 ;  /* 0x0000000037377223 */ /* 0x000fce0000000037 */
.L_x_15631:
[----:B------:R-:W-:Y:S05]  /*5ed0*/  BSYNC B1 ;  /* 0x0000000000017941 */ /* 0x000fea0003800000 */
.L_x_15629:
[----:B------:R-:W-:Y:S01]  /*5ee0*/  HFMA2.MMA R17, -RZ, RZ, 3.7421875, 0 ;  /* 0x437c0000ff117435 */ /* 0x000fe200000001ff */
[----:B-----5:R-:W-:Y:S01]  /*5ef0*/  HADD2.F32 R2, -RZ, R44.H0_H0 ;  /* 0x2000002cff027230 */ /* 0x020fe20000004100 */
        /* <DEDUP_REMOVED lines=23> */
.L_x_15633:
[----:B------:R-:W0:Y:S02]  /*6070*/  MUFU.RCP R55, R24 ;  /* 0x0000001800377308 */ /* 0x000e240000001000 */
[----:B0-----:R-:W-:-:S04]  /*6080*/  FFMA R0, R24, R55, -1 ;  /* 0xbf80000018007423 */ /* 0x001fc80000000037 */
[----:B------:R-:W-:-:S04]  /*6090*/  FADD.FTZ R0, -R0, -RZ ;  /* 0x800000ff00007221 */ /* 0x000fc80000010100 */
[----:B------:R-:W-:-:S07]  /*60a0*/  FFMA R55, R55, R0, R55 ;  /* 0x0000000037377223 */ /* 0x000fce0000000037 */
.L_x_15634:
[----:B------:R-:W-:Y:S05]  /*60b0*/  BSYNC B1 ;  /* 0x0000000000017941 */ /* 0x000fea0003800000 */
.L_x_15632:
        /* <DEDUP_REMOVED lines=25> */
.L_x_15636:
[----:B------:R-:W0:Y:S02]  /*6250*/  MUFU.RCP R55, R42 ;  /* 0x0000002a00377308 */ /* 0x000e240000001000 */
[----:B0-----:R-:W-:-:S04]  /*6260*/  FFMA R0, R42, R55, -1 ;  /* 0xbf8000002a007423 */ /* 0x001fc80000000037 */
[----:B------:R-:W-:-:S04]  /*6270*/  FADD.FTZ R0, -R0, -RZ ;  /* 0x800000ff00007221 */ /* 0x000fc80000010100 */
[----:B------:R-:W-:-:S07]  /*6280*/  FFMA R55, R55, R0, R55 ;  /* 0x0000000037377223 */ /* 0x000fce0000000037 */
.L_x_15637:
[----:B------:R-:W-:Y:S05]  /*6290*/  BSYNC B1 ;  /* 0x0000000000017941 */ /* 0x000fea0003800000 */
.L_x_15635:
        /* <DEDUP_REMOVED lines=25> */
.L_x_15639:
[----:B------:R-:W0:Y:S02]  /*6430*/  MUFU.RCP R55, R42 ;  /* 0x0000002a00377308 */ /* 0x000e240000001000 */
[----:B0-----:R-:W-:-:S04]  /*6440*/  FFMA R0, R42, R55, -1 ;  /* 0xbf8000002a007423 */ /* 0x001fc80000000037 */
[----:B------:R-:W-:-:S04]  /*6450*/  FADD.FTZ R0, -R0, -RZ ;  /* 0x800000ff00007221 */ /* 0x000fc80000010100 */
[----:B------:R-:W-:-:S07]  /*6460*/  FFMA R55, R55, R0, R55 ;  /* 0x0000000037377223 */ /* 0x000fce0000000037 */
.L_x_15640:
[----:B------:R-:W-:Y:S05]  /*6470*/  BSYNC B1 ;  /* 0x0000000000017941 */ /* 0x000fea0003800000 */
.L_x_15638:
        /* <DEDUP_REMOVED lines=25> */
.L_x_15642:
[----:B------:R-:W0:Y:S02]  /*6610*/  MUFU.RCP R55, R44 ;  /* 0x0000002c00377308 */ /* 0x000e240000001000 */
[----:B0-----:R-:W-:-:S04]  /*6620*/  FFMA R0, R44, R55, -1 ;  /* 0xbf8000002c007423 */ /* 0x001fc80000000037 */
[----:B------:R-:W-:-:S04]  /*6630*/  FADD.FTZ R0, -R0, -RZ ;  /* 0x800000ff00007221 */ /* 0x000fc80000010100 */
[----:B------:R-:W-:-:S07]  /*6640*/  FFMA R55, R55, R0, R55 ;  /* 0x0000000037377223 */ /* 0x000fce0000000037 */
.L_x_15643:
[----:B------:R-:W-:Y:S05]  /*6650*/  BSYNC B1 ;  /* 0x0000000000017941 */ /* 0x000fea0003800000 */
.L_x_15641:
[----:B------:R-:W-:Y:S01]  /*6660*/  FADD R0, -R55, 1 ;  /* 0x3f80000037007421 */ /* 0x000fe20000000100 */
[----:B------:R-:W-:Y:S01]  /*6670*/  ISETP.GE.U32.AND P0, PT, R4, R29, PT ;  /* 0x0000001d0400720c */ /* 0x000fe20003f06070 */
[----:B------:R-:W-:Y:S01]  /*6680*/  FMUL R4, R22, R23 ;  /* 0x0000001716047220 */ /* 0x000fe20000400000 */
[----:B------:R-:W-:Y:S01]  /*6690*/  FMNMX R13, R3, |R16|, !PT ;  /* 0x40000010030d7209 */ /* 0x000fe20007800000 */
[----:B------:R-:W-:Y:S01]  /*66a0*/  FMUL R0, R0, R55 ;  /* 0x0000003700007220 */ /* 0x000fe20000400000 */
[----:B------:R-:W-:Y:S01]  /*66b0*/  FMUL R3, R16, R23 ;  /* 0x0000001710037220 */ /* 0x000fe20000400000 */
[----:B------:R-:W-:Y:S01]  /*66c0*/  ISETP.GE.U32.OR P0, PT, R12, R28, P0 ;  /* 0x0000001c0c00720c */ /* 0x000fe20000706470 */
[----:B------:R-:W-:Y:S01]  /*66d0*/  FADD R17, RZ, R16 ;  /* 0x00000010ff117221 */ /* 0x000fe20000000000 */
[----:B------:R-:W-:Y:S01]  /*66e0*/  FFMA R0, R43, R0, R55 ;  /* 0x000000002b007223 */ /* 0x000fe20000000037 */
[----:B------:R-:W-:Y:S01]  /*66f0*/  FMNMX R13, |R18|, R13, !PT ;  /* 0x0000000d120d7209 */ /* 0x000fe20007800200 */
[----:B------:R-:W-:Y:S01]  /*6700*/  FMUL R16, R40, R23 ;  /* 0x0000001728107220 */ /* 0x000fe20000400000 */
[----:B------:R-:W-:Y:S01]  /*6710*/  F2FP.SATFINITE.E4M3.F32.PACK_AB_MERGE_C R43, RZ, R3, RZ ;  /* 0x00000003ff2b723e */ /* 0x000fe200048070ff */
[----:B------:R-:W-:Y:S01]  /*6720*/  FADD R3, R22, R17 ;  /* 0x0000001116037221 */ /* 0x000fe20000000000 */
[----:B------:R-:W-:Y:S01]  /*6730*/  F2FP.SATFINITE.E4M3.F32.PACK_AB_MERGE_C R25, RZ, R4, RZ ;  /* 0x00000004ff19723e */ /* 0x000fe200048070ff */
[----:B------:R-:W-:Y:S01]  /*6740*/  FMUL R4, R18, R23 ;  /* 0x0000001712047220 */ /* 0x000fe20000400000 */
[----:B------:R-:W-:Y:S01]  /*6750*/  FMNMX R17, |R22|, R13, !PT ;  /* 0x0000000d16117209 */ /* 0x000fe20007800200 */
[----:B------:R-:W-:Y:S01]  /*6760*/  FADD R21, RZ, R18 ;  /* 0x00000012ff157221 */ /* 0x000fe20000000000 */
[----:B------:R-:W-:Y:S01]  /*6770*/  LOP3.LUT R12, R43, 0xff, RZ, 0xc0, !PT ;  /* 0x000000ff2b0c7812 */ /* 0x000fe200078ec0ff */
[----:B------:R-:W-:Y:S01]  /*6780*/  FMUL R0, R27, R0 ;  /* 0x000000001b007220 */ /* 0x000fe20000400000 */
[----:B------:R-:W-:Y:S01]  /*6790*/  LOP3.LUT R13, R25, 0xffff, RZ, 0xc0, !PT ;  /* 0x0000ffff190d7812 */ /* 0x000fe200078ec0ff */
[-C--:B------:R-:W-:Y:S01]  /*67a0*/  FMUL R27, R26, R23.reuse ;  /* 0x000000171a1b7220 */ /* 0x080fe20000400000 */
[----:B------:R-:W-:Y:S01]  /*67b0*/  F2FP.SATFINITE.E4M3.F32.PACK_AB_MERGE_C R4, RZ, R4, RZ ;  /* 0x00000004ff04723e */ /* 0x000fe200048070ff */
[----:B------:R-:W-:Y:S01]  /*67c0*/  FMUL R22, R24, R23 ;  /* 0x0000001718167220 */ /* 0x000fe20000400000 */
[----:B------:R-:W-:Y:S01]  /*67d0*/  PRMT R18, R13, 0x7604, R12 ;  /* 0x000076040d127816 */ /* 0x000fe2000000000c */
[----:B------:R-:W-:Y:S01]  /*67e0*/  FADD R21, R40, R21 ;  /* 0x0000001528157221 */ /* 0x000fe20000000000 */
[----:B------:R-:W-:Y:S01]  /*67f0*/  F2FP.SATFINITE.E4M3.F32.PACK_AB_MERGE_C R12, RZ, R16, RZ ;  /* 0x00000010ff0c723e */ /* 0x000fe200048070ff */
[----:B------:R-:W-:Y:S01]  /*6800*/  FADD R45, R24, R3 ;  /* 0x00000003182d7221 */ /* 0x000fe20000000000 */
[----:B------:R-:W-:Y:S01]  /*6810*/  @!P0 IADD3 R16, P1, R14, R10, RZ ;  /* 0x0000000a0e108210 */ /* 0x000fe20007f3e0ff */
[----:B------:R-:W-:Y:S01]  /*6820*/  BSSY B0, `(.L_x_15644) ;  /* 0x000002e000007945 */ /* 0x000fe20003800000 */
[----:B------:R-:W-:-:S02]  /*6830*/  FMNMX R39, |R40|, R17, !PT ;  /* 0x0000001128277209 */ /* 0x000fc40007800200 */
[C---:B------:R-:W-:Y:S01]  /*6840*/  @!P0 PRMT R43, R4.reuse, 0x7604, R43 ;  /* 0x00007604042b8816 */ /* 0x040fe2000000002b */
[----:B------:R-:W-:Y:S01]  /*6850*/  @!P0 IMAD.X R17, R15, 0x1, R11, P1 ;  /* 0x000000010f118824 */ /* 0x000fe200008e060b */
[----:B------:R-:W-:Y:S02]  /*6860*/  LOP3.LUT R4, R4, 0xff, RZ, 0xc0, !PT ;  /* 0x000000ff04047812 */ /* 0x000fe400078ec0ff */
[C---:B------:R-:W-:Y:S02]  /*6870*/  @!P0 PRMT R25, R12.reuse, 0x7604, R25 ;  /* 0x000076040c198816 */ /* 0x040fe40000000019 */
[----:B------:R-:W-:Y:S02]  /*6880*/  LOP3.LUT R13, R12, 0xffff, RZ, 0xc0, !PT ;  /* 0x0000ffff0c0d7812 */ /* 0x000fe400078ec0ff */
[----:B------:R-:W-:Y:S02]  /*6890*/  @!P0 LEA R12, P1, R16, R20, 0x1 ;  /* 0x00000014100c8211 */ /* 0x000fe400078208ff */
[----:B------:R-:W-:-:S02]  /*68a0*/  PRMT R4, R13, 0x7604, R4 ;  /* 0x000076040d047816 */ /* 0x000fc40000000004 */
[----:B------:R-:W-:Y:S02]  /*68b0*/  @!P0 LEA.HI.X R13, R16, R19, R17, 0x1, P1 ;  /* 0x00000013100d8211 */ /* 0x000fe400008f0c11 */
[C---:B------:R-:W-:Y:S02]  /*68c0*/  @!P0 LEA R16, P1, R14.reuse, R20, 0x1 ;  /* 0x000000140e108211 */ /* 0x040fe400078208ff */
[----:B------:R-:W-:Y:S02]  /*68d0*/  F2FP.SATFINITE.E4M3.F32.PACK_AB_MERGE_C R27, RZ, R27, RZ ;  /* 0x0000001bff1b723e */ /* 0x000fe400048070ff */
[----:B------:R-:W-:Y:S02]  /*68e0*/  @!P0 LEA.HI.X R17, R14, R19, R15, 0x1, P1 ;  /* 0x000000130e118211 */ /* 0x000fe400008f0c0f */
[----:B------:R-:W-:Y:S01]  /*68f0*/  LOP3.LUT R40, R4, 0xffff, RZ, 0xc0, !PT ;  /* 0x0000ffff04287812 */ /* 0x000fe200078ec0ff */
[----:B------:R-:W-:Y:S01]  /*6900*/  FMUL R4, R0, R23 ;  /* 0x0000001700047220 */ /* 0x000fe20000400000 */
[----:B------:R-:W-:Y:S01]  /*6910*/  FMNMX R39, |R24|, R39, !PT ;  /* 0x0000002718277209 */ /* 0x000fe20007800200 */
[----:B------:R0:W-:Y:S01]  /*6920*/  @!P0 STG.E.U16 desc[UR10][R16.64], R43 ;  /* 0x0000002b10008986 */ /* 0x0001e2000c10150a */
[----:B------:R-:W-:Y:S01]  /*6930*/  F2FP.SATFINITE.E4M3.F32.PACK_AB_MERGE_C R22, RZ, R22, RZ ;  /* 0x00000016ff16723e */ /* 0x000fe200048070ff */
[----:B------:R-:W-:Y:S01]  /*6940*/  FMUL R24, R2, R23 ;  /* 0x0000001702187220 */ /* 0x000fe20000400000 */
[----:B------:R-:W-:Y:S01]  /*6950*/  IMAD.U32 R35, R27, 0x10000, RZ ;  /* 0x000100001b237824 */ /* 0x000fe200078e00ff */
[----:B------:R1:W-:Y:S01]  /*6960*/  @!P0 STG.E.U16 desc[UR10][R12.64], R25 ;  /* 0x000000190c008986 */ /* 0x0003e2000c10150a */
[----:B------:R-:W-:-:S02]  /*6970*/  SHF.L.U32 R3, R22, 0x10, RZ ;  /* 0x0000001016037819 */ /* 0x000fc400000006ff */
[----:B------:R-:W-:Y:S02]  /*6980*/  LOP3.LUT R18, R18, 0xffff, RZ, 0xc0, !PT ;  /* 0x0000ffff12127812 */ /* 0x000fe400078ec0ff */
[----:B------:R-:W-:Y:S02]  /*6990*/  F2FP.SATFINITE.E4M3.F32.PACK_AB_MERGE_C R49, RZ, R4, RZ ;  /* 0x00000004ff31723e */ /* 0x000fe400048070ff */
[----:B------:R-:W-:Y:S02]  /*69a0*/  F2FP.SATFINITE.E4M3.F32.PACK_AB_MERGE_C R24, RZ, R24, RZ ;  /* 0x00000018ff18723e */ /* 0x000fe400048070ff */
[----:B------:R-:W-:Y:S02]  /*69b0*/  LOP3.LUT R3, R18, 0xff0000, R3, 0xf8, !PT ;  /* 0x00ff000012037812 */ /* 0x000fe400078ef803 */
[----:B------:R-:W-:Y:S01]  /*69c0*/  LOP3.LUT R47, R40, 0xff0000, R35, 0xf8, !PT ;  /* 0x00ff0000282f7812 */ /* 0x000fe200078ef823 */
[----:B------:R-:W-:Y:S01]  /*69d0*/  FADD R35, R26, R21 ;  /* 0x000000151a237221 */ /* 0x000fe20000000000 */
[----:B------:R-:W-:Y:S01]  /*69e0*/  LOP3.LUT R4, R49, 0xffff, RZ, 0xc0, !PT ;  /* 0x0000ffff31047812 */ /* 0x000fe200078ec0ff */
[----:B------:R-:W-:Y:S01]  /*69f0*/  FADD R21, R2, R45 ;  /* 0x0000002d02157221 */ /* 0x000fe20000000000 */
[----:B------:R-:W-:-:S02]  /*6a00*/  LOP3.LUT R18, R24, 0xffff, RZ, 0xc0, !PT ;  /* 0x0000ffff18127812 */ /* 0x000fc400078ec0ff */
[----:B------:R-:W-:Y:S01]  /*6a10*/  FMNMX R39, |R26|, R39, !PT ;  /* 0x000000271a277209 */ /* 0x000fe20007800200 */
[----:B------:R-:W-:Y:S01]  /*6a20*/  IMAD R4, R4, 0x1000000, R47 ;  /* 0x0100000004047824 */ /* 0x000fe200078e022f */
[----:B------:R-:W-:Y:S02]  /*6a30*/  LEA R18, R18, R3, 0x18 ;  /* 0x0000000312127211 */ /* 0x000fe400078ec0ff */
[----:B0-----:R-:W-:Y:S02]  /*6a40*/  FMNMX R17, |R2|, R39, !PT ;  /* 0x0000002702117209 */ /* 0x001fe40007800200 */
        /* <DEDUP_REMOVED lines=11> */
.L_x_15645:
[----:B------:R-:W-:Y:S05]  /*6b00*/  BSYNC B0 ;  /* 0x0000000000007941 */ /* 0x000fea0003800000 */
.L_x_15644:
        /* <DEDUP_REMOVED lines=9> */
.L_x_15647:
[----:B------:R-:W-:Y:S05]  /*6ba0*/  BSYNC B0 ;  /* 0x0000000000007941 */ /* 0x000fea0003800000 */
.L_x_15646:
[----:B------:R-:W2:Y:S01]  /*6bb0*/  S2UR UR5, SR_CgaCtaId ;  /* 0x00000000000579c3 */ /* 0x000ea20000008800 */
[--C-:B01----:R-:W-:Y:S01]  /*6bc0*/  SHF.R.U32.HI R2, RZ, 0x8, R38.reuse ;  /* 0x00000008ff027819 */ /* 0x103fe20000011626 */
[----:B------:R-:W-:Y:S01]  /*6bd0*/  ULDC.64 UR6, c[0x0][0x260] ;  /* 0x0000980000067ab9 */ /* 0x000fe20000000a00 */
[----:B------:R-:W-:Y:S01]  /*6be0*/  LOP3.LUT R25, R16, 0x1c, RZ, 0xc0, !PT ;  /* 0x0000001c10197812 */ /* 0x000fe200078ec0ff */
[----:B------:R-:W-:Y:S01]  /*6bf0*/  IMAD R14, R36, UR6, RZ ;  /* 0x00000006240e7c24 */ /* 0x000fe2000f8e02ff */
[----:B------:R-:W-:Y:S01]  /*6c00*/  LOP3.LUT R15, R16, 0x1ffffffc, RZ, 0xc0, !PT ;  /* 0x1ffffffc100f7812 */ /* 0x000fe200078ec0ff */
[----:B------:R-:W-:Y:S01]  /*6c10*/  IMAD.SHL.U32 R12, R2, 0x20, RZ ;  /* 0x00000020020c7824 */ /* 0x000fe200078e00ff */
[----:B------:R-:W-:Y:S01]  /*6c20*/  IADD3 R2, R25, 0x3, R38 ;  /* 0x0000000319027810 */ /* 0x000fe20007ffe026 */
[----:B------:R-:W-:Y:S01]  /*6c30*/  ULDC.64 UR8, c[0x0][0x258] ;  /* 0x0000960000087ab9 */ /* 0x000fe20000000a00 */
[----:B------:R-:W-:Y:S01]  /*6c40*/  FADD R39, R0, R35 ;  /* 0x0000002300277221 */ /* 0x000fe20000000000 */
[----:B------:R-:W-:Y:S01]  /*6c50*/  UIADD3 UR8, UP0, UR8, 0x3f, URZ ;  /* 0x0000003f08087890 */ /* 0x000fe2000ff1e03f */
[----:B------:R-:W-:Y:S01]  /*6c60*/  LOP3.LUT R20, R2, 0x1f, RZ, 0xc0, !PT ;  /* 0x0000001f02147812 */ /* 0x000fe200078ec0ff */
        /* <DEDUP_REMOVED lines=8> */
[----:B------:R-:W-:Y:S01]  /*6cf0*/  LOP3.LUT R12, R12, 0xffffffe0, R13, 0xe2, !PT ;  /* 0xffffffe00c0c7812 */ /* 0x000fe200078ee20d */
[----:B------:R0:W1:Y:S01]  /*6d00*/  SHFL.IDX PT, R19, R21, R20, 0x1f ;  /* 0x00001f1415137589 */ /* 0x00006200000e0000 */
[----:B------:R-:W-:Y:S01]  /*6d10*/  IMAD.IADD R35, R3, 0x1, R35 ;  /* 0x0000000103237824 */ /* 0x000fe200078e0223 */
[----:B------:R-:W-:Y:S01]  /*6d20*/  SHF.L.U32 R31, R2, 0x1, RZ ;  /* 0x00000001021f7819 */ /* 0x000fe200000006ff */
[----:B--2---:R-:W-:Y:S01]  /*6d30*/  ULEA UR4, UR5, UR4, 0x18 ;  /* 0x0000000405047291 */ /* 0x004fe2000f8ec03f */
[----:B------:R-:W-:Y:S01]  /*6d40*/  VIADD R3, R16, 0xffffffff ;  /* 0xffffffff10037836 */ /* 0x000fe20000000000 */
[----:B------:R-:W-:Y:S01]  /*6d50*/  USHF.R.U32.HI UR5, URZ, 0x6, UR9 ;  /* 0x000000063f057899 */ /* 0x000fe20008011609 */
[----:B------:R-:W-:Y:S01]  /*6d60*/  SHF.L.U64.HI R35, R2, 0x1, R35 ;  /* 0x0000000102237819 */ /* 0x000fe20000010223 */
[----:B------:R-:W-:Y:S01]  /*6d70*/  IMAD R14, R12, 0x21, R27 ;  /* 0x000000210c0e7824 */ /* 0x000fe200078e021b */
[----:B------:R-:W-:Y:S01]  /*6d80*/  FMNMX R0, |R0|, R17, !PT ;  /* 0x0000001100007209 */ /* 0x000fe20007800200 */
[C---:B------:R-:W-:Y:S01]  /*6d90*/  VIADD R2, R16.reuse, 0x1d ;  /* 0x0000001d10027836 */ /* 0x040fe20000000000 */
[----:B0-----:R-:W-:Y:S01]  /*6da0*/  IADD3 R21, R16, 0x1e, RZ ;  /* 0x0000001e10157810 */ /* 0x001fe20007ffe0ff */
[----:B------:R-:W-:Y:S01]  /*6db0*/  USHF.R.U64 UR8, UR8, 0x6, UR9 ;  /* 0x0000000608087899 */ /* 0x000fe20008001209 */
[----:B------:R-:W-:Y:S01]  /*6dc0*/  LOP3.LUT R3, R3, 0x1f, RZ, 0xc0, !PT ;  /* 0x0000001f03037812 */ /* 0x000fe200078ec0ff */
[----:B------:R0:W2:Y:S01]  /*6dd0*/  SHFL.IDX PT, R17, R39, R20, 0x1f ;  /* 0x00001f1427117589 */ /* 0x0000a200000e0000 */
[----:B------:R-:W-:Y:S01]  /*6de0*/  LOP3.LUT R27, R21, 0x1f, RZ, 0xc0, !PT ;  /* 0x0000001f151b7812 */ /* 0x000fe200078ec0ff */
[----:B------:R-:W-:Y:S01]  /*6df0*/  USHF.R.U64 UR6, UR6, 0x2, UR7 ;  /* 0x0000000206067899 */ /* 0x000fe20008001207 */
[----:B------:R-:W-:Y:S01]  /*6e00*/  LEA R14, R14, UR4, 0x2 ;  /* 0x000000040e0e7c11 */ /* 0x000fe2000f8e10ff */
[----:B------:R-:W-:Y:S01]  /*6e10*/  IMAD R22, R12, 0x21, R3 ;  /* 0x000000210c167824 */ /* 0x000fe200078e0203 */
[----:B------:R-:W-:Y:S01]  /*6e20*/  LOP3.LUT R21, R2, 0x1f, RZ, 0xc0, !PT ;  /* 0x0000001f02157812 */ /* 0x000fe200078ec0ff */
[----:B------:R-:W-:Y:S01]  /*6e30*/  IMAD.WIDE.U32 R2, R32, UR8, RZ ;  /* 0x0000000820027c25 */ /* 0x000fe2000f8e00ff */
[----:B------:R-:W-:Y:S01]  /*6e40*/  USHF.R.U32.HI UR7, URZ, 0x2, UR7 ;  /* 0x000000023f077899 */ /* 0x000fe20008011607 */
[----:B------:R3:W-:Y:S01]  /*6e50*/  STS [R14], R8 ;  /* 0x000000080e007388 */ /* 0x0007e20000000800 */
[----:B------:R-:W-:Y:S01]  /*6e60*/  LEA R22, R22, UR4, 0x2 ;  /* 0x0000000416167c11 */ /* 0x000fe2000f8e10ff */
[----:B0-----:R-:W-:Y:S01]  /*6e70*/  IMAD R39, R32, UR5, RZ ;  /* 0x0000000520277c24 */ /* 0x001fe2000f8e02ff */
[----:B------:R-:W-:Y:S01]  /*6e80*/  LEA R10, P0, R2, R10, 0x5 ;  /* 0x0000000a020a7211 */ /* 0x000fe200078028ff */
[C---:B------:R-:W-:Y:S01]  /*6e90*/  IMAD R24, R12.reuse, 0x21, R27 ;  /* 0x000000210c187824 */ /* 0x040fe200078e021b */
[----:B------:R-:W-:Y:S01]  /*6ea0*/  SHF.R.U32.HI R26, RZ, 0x2, R38 ;  /* 0x00000002ff1a7819 */ /* 0x000fe20000011626 */
[----:B------:R-:W-:Y:S01]  /*6eb0*/  IMAD R39, R33, UR8, R39 ;  /* 0x0000000821277c24 */ /* 0x000fe2000f8e0227 */
[----:B------:R-:W-:Y:S01]  /*6ec0*/  ULDC.64 UR8, c[0x0][0x228] ;  /* 0x00008a0000087ab9 */ /* 0x000fe20000000a00 */
[----:B------:R-:W-:Y:S01]  /*6ed0*/  IMAD R21, R12, 0x21, R21 ;  /* 0x000000210c157824 */ /* 0x000fe200078e0215 */
[----:B------:R-:W-:Y:S01]  /*6ee0*/  LEA R24, R24, UR4, 0x2 ;  /* 0x0000000418187c11 */ /* 0x000fe2000f8e10ff */
[----:B------:R-:W-:Y:S01]  /*6ef0*/  STS [R22], R34 ;  /* 0x0000002216007388 */ /* 0x000fe20000000800 */
[----:B---3--:R-:W-:Y:S01]  /*6f00*/  IADD3 R8, R3, R39, RZ ;  /* 0x0000002703087210 */ /* 0x008fe20007ffe0ff */
[----:B------:R-:W-:Y:S01]  /*6f10*/  USHF.L.U32 UR5, UR6, 0x1, URZ ;  /* 0x0000000106057899 */ /* 0x000fe2000800063f */
[----:B------:R-:W-:Y:S01]  /*6f20*/  LOP3.LUT R3, RZ, R10, RZ, 0x33, !PT ;  /* 0x0000000aff037212 */ /* 0x000fe200078e33ff */
[----:B------:R0:W-:Y:S01]  /*6f30*/  STS [R24], R5 ;  /* 0x0000000518007388 */ /* 0x0001e20000000800 */
[----:B------:R-:W-:Y:S01]  /*6f40*/  LEA.HI.X R2, R2, R11, R8, 0x5, P0 ;  /* 0x0000000b02027211 */ /* 0x000fe200000f2c08 */
[----:B------:R-:W-:Y:S01]  /*6f50*/  BSSY B0, `(.L_x_15648) ;  /* 0x0000084000007945 */ /* 0x000fe20003800000 */
[----:B------:R-:W-:-:S02]  /*6f60*/  LEA R10, P2, R30, R3, 0x5 ;  /* 0x000000031e0a7211 */ /* 0x000fc400078428ff */
[----:B------:R-:W-:Y:S02]  /*6f70*/  LOP3.LUT R2, RZ, R2, RZ, 0x33, !PT ;  /* 0x00000002ff027212 */ /* 0x000fe400078e33ff */
[----:B------:R-:W-:Y:S02]  /*6f80*/  ISETP.GT.U32.AND P0, PT, R10, -0x21, PT ;  /* 0xffffffdf0a00780c */ /* 0x000fe40003f04070 */
[----:B------:R-:W-:Y:S01]  /*6f90*/  LEA R3, P1, R32, R31, 0x2 ;  /* 0x0000001f20037211 */ /* 0x000fe200078210ff */
[----:B------:R-:W-:Y:S01]  /*6fa0*/  IMAD.X R2, RZ, RZ, R2, P2 ;  /* 0x000000ffff027224 */ /* 0x000fe200010e0602 */
[----:B------:R-:W-:Y:S02]  /*6fb0*/  LEA R27, R21, UR4, 0x2 ;  /* 0x00000004151b7c11 */ /* 0x000fe4000f8e10ff */
[----:B------:R-:W-:Y:S01]  /*6fc0*/  LEA R8, P2, R3, UR8, 0x5 ;  /* 0x0000000803087c11 */ /* 0x000fe2000f8428ff */
[----:B------:R-:W-:Y:S01]  /*6fd0*/  USHF.L.U64.HI UR8, UR6, 0x1, UR7 ;  /* 0x0000000106087899 */ /* 0x000fe20008010207 */
[----:B------:R-:W-:Y:S01]  /*6fe0*/  ISETP.GT.U32.AND.EX P0, PT, R2, -0x1, PT, P0 ;  /* 0xffffffff0200780c */ /* 0x000fe20003f04100 */
[----:B------:R3:W-:Y:S01]  /*6ff0*/  STS [R27], R18 ;  /* 0x000000121b007388 */ /* 0x0007e20000000800 */
[----:B------:R-:W-:Y:S01]  /*7000*/  LEA.HI.X R20, R32, R35, R33, 0x2, P1 ;  /* 0x0000002320147211 */ /* 0x000fe200008f1421 */
[----:B-1----:R-:W-:Y:S01]  /*7010*/  FADD R2, R6, R19 ;  /* 0x0000001306027221 */ /* 0x002fe20000000000 */
[----:B------:R-:W-:Y:S01]  /*7020*/  SEL R10, R10, 0xffffffdf, P0 ;  /* 0xffffffdf0a0a7807 */ /* 0x000fe20000000000 */
[----:B------:R-:W-:Y:S01]  /*7030*/  BAR.SYNC.DEFER_BLOCKING 0x0 ;  /* 0x0000000000007b1d */ /* 0x000fe20000010000 */
[----:B------:R-:W-:-:S02]  /*7040*/  ISETP.GE.U32.AND P0, PT, R25, R28, PT ;  /* 0x0000001c1900720c */ /* 0x000fc40003f06070 */
[----:B------:R-:W-:Y:S02]  /*7050*/  LOP3.LUT R10, RZ, R10, RZ, 0x33, !PT ;  /* 0x0000000aff0a7212 */ /* 0x000fe400078e33ff */
[----:B0-----:R-:W-:Y:S01]  /*7060*/  LEA.HI.X R5, R3, UR9, R20, 0x5, P2 ;  /* 0x0000000903057c11 */ /* 0x001fe200090f2c14 */
[----:B--2---:R-:W-:Y:S01]  /*7070*/  FADD R3, R46, R17 ;  /* 0x000000112e037221 */ /* 0x004fe20000000000 */
[----:B------:R-:W-:Y:S02]  /*7080*/  LOP3.LUT R26, R26, 0x38, RZ, 0xc0, !PT ;  /* 0x000000381a1a7812 */ /* 0x000fe400078ec0ff */
[----:B------:R-:W-:-:S05]  /*7090*/  IADD3 R6, -R25, R10, RZ ;  /* 0x0000000a19067210 */ /* 0x000fca0007ffe1ff */
[----:B---3--:R-:W-:Y:S05]  /*70a0*/  @P0 BRA `(.L_x_15649) ;  /* 0x0000000400b80947 */ /* 0x008fea0003800000 */
        /* <DEDUP_REMOVED lines=15> */
.L_x_15652:
[C---:B------:R-:W-:Y:S01]  /*71a0*/  LOP3.LUT R11, R16.reuse, 0x1f, RZ, 0xc0, !PT ;  /* 0x0000001f100b7812 */ /* 0x040fe200078ec0ff */
[C---:B------:R-:W-:Y:S01]  /*71b0*/  VIADD R10, R16.reuse, 0xffffffff ;  /* 0xffffffff100a7836 */ /* 0x040fe20000000000 */
[C---:B------:R-:W-:Y:S01]  /*71c0*/  IADD3 R40, R16.reuse, 0x1d, RZ ;  /* 0x0000001d10287810 */ /* 0x040fe20007ffe0ff */
[----:B------:R-:W-:Y:S01]  /*71d0*/  VIADD R16, R16, 0x1e ;  /* 0x0000001e10107836 */ /* 0x000fe20000000000 */
[-C--:B------:R-:W-:Y:S01]  /*71e0*/  ISETP.GE.U32.AND P2, PT, R11, R29.reuse, PT ;  /* 0x0000001d0b00720c */ /* 0x080fe20003f46070 */
[----:B------:R-:W-:Y:S01]  /*71f0*/  VIADD R30, R30, 0x4 ;  /* 0x000000041e1e7836 */ /* 0x000fe20000000000 */
[----:B------:R-:W-:Y:S02]  /*7200*/  LOP3.LUT R17, R10, 0x1f, RZ, 0xc0, !PT ;  /* 0x0000001f0a117812 */ /* 0x000fe400078ec0ff */
[----:B-1----:R-:W-:Y:S01]  /*7210*/  LOP3.LUT R19, R16, 0x1f, RZ, 0xc0, !PT ;  /* 0x0000001f10137812 */ /* 0x002fe200078ec0ff */
[----:B------:R-:W-:Y:S01]  /*7220*/  IMAD R16, R12, 0x21, R35 ;  /* 0x000000210c107824 */ /* 0x000fe200078e0223 */
[----:B------:R-:W-:-:S02]  /*7230*/  ISETP.GE.U32.AND P3, PT, R17, R29, PT ;  /* 0x0000001d1100720c */ /* 0x000fc40003f66070 */
[----:B------:R-:W-:Y:S02]  /*7240*/  LOP3.LUT R40, R40, 0x1f, RZ, 0xc0, !PT ;  /* 0x0000001f28287812 */ /* 0x000fe400078ec0ff */
[----:B------:R-:W-:Y:S02]  /*7250*/  ISETP.GE.U32.AND P5, PT, R19, R29, PT ;  /* 0x0000001d1300720c */ /* 0x000fe40003fa6070 */
[----:B------:R-:W-:Y:S02]  /*7260*/  LEA R35, R16, UR4, 0x2 ;  /* 0x0000000410237c11 */ /* 0x000fe4000f8e10ff */
[----:B------:R-:W-:Y:S02]  /*7270*/  @!P2 IADD3 R11, P4, R11, R42, RZ ;  /* 0x0000002a0b0ba210 */ /* 0x000fe40007f9e0ff */
[----:B------:R-:W-:Y:S01]  /*7280*/  IADD3 R42, P6, R42, UR5, RZ ;  /* 0x000000052a2a7c10 */ /* 0x000fe2000ffde0ff */
[----:B------:R-:W0:Y:S01]  /*7290*/  @!P2 LDS R39, [R35] ;  /* 0x000000002327a984 */ /* 0x000e220000000800 */
[----:B------:R-:W-:-:S02]  /*72a0*/  @!P2 IADD3.X R18, RZ, R44, RZ, P4, !PT ;  /* 0x0000002cff12a210 */ /* 0x000fc400027fe4ff */
[C---:B------:R-:W-:Y:S01]  /*72b0*/  @!P2 LEA R10, P4, R11.reuse, R8, 0x2 ;  /* 0x000000080b0aa211 */ /* 0x040fe200078810ff */
[----:B------:R-:W1:Y:S01]  /*72c0*/  @!P3 LDS R43, [R35+0x4] ;  /* 0x00000400232bb984 */ /* 0x000e620000000800 */
        /* <DEDUP_REMOVED lines=12> */
[----:B------:R-:W-:Y:S02]  /*7390*/  @!P5 IADD3 R19, P6, R19, R42, RZ ;  /* 0x0000002a1313d210 */ /* 0x000fe40007fde0ff */
[----:B---3--:R-:W-:Y:S02]  /*73a0*/  IADD3 R35, R25, R30, RZ ;  /* 0x0000001e19237210 */ /* 0x008fe40007ffe0ff */
[----:B------:R-:W-:Y:S02]  /*73b0*/  @!P5 IADD3.X R20, RZ, R44, RZ, P6, !PT ;  /* 0x0000002cff14d210 */ /* 0x000fe400037fe4ff */
[----:B------:R-:W-:-:S04]  /*73c0*/  @!P5 LEA R18, P6, R19, R8, 0x2 ;  /* 0x000000081312d211 */ /* 0x000fc800078c10ff */
[----:B------:R-:W-:Y:S01]  /*73d0*/  @!P5 LEA.HI.X R19, R19, R5, R20, 0x2, P6 ;  /* 0x000000051313d211 */ /* 0x000fe200030f1414 */
[----:B0-----:R-:W-:Y:S01]  /*73e0*/  @!P2 STG.E desc[UR10][R10.64], R39 ;  /* 0x000000270a00a986 */ /* 0x001fe2000c10190a */
[----:B------:R-:W-:-:S03]  /*73f0*/  IADD3 R49, P6, R42, UR5, RZ ;  /* 0x000000052a317c10 */ /* 0x000fc6000ffde0ff */
[----:B-1----:R0:W-:Y:S01]  /*7400*/  @!P3 STG.E desc[UR10][R16.64], R43 ;  /* 0x0000002b1000b986 */ /* 0x0021e2000c10190a */
[----:B------:R-:W-:Y:S02]  /*7410*/  IADD3.X R44, R44, UR8, RZ, P6, !PT ;  /* 0x000000082c2c7c10 */ /* 0x000fe4000b7fe4ff */
[----:B------:R-:W-:Y:S01]  /*7420*/  @!P4 IADD3 R21, P6, R40, R49, RZ ;  /* 0x000000312815c210 */ /* 0x000fe20007fde0ff */
[----:B--2---:R1:W-:Y:S01]  /*7430*/  @!P5 STG.E desc[UR10][R18.64], R45 ;  /* 0x0000002d1200d986 */ /* 0x0043e2000c10190a */
[----:B------:R-:W-:-:S03]  /*7440*/  ISETP.NE.AND P3, PT, R34, RZ, PT ;  /* 0x000000ff2200720c */ /* 0x000fc60003f65270 */
[----:B------:R-:W-:Y:S01]  /*7450*/  @!P4 IMAD.X R42, RZ, RZ, R44, P6 ;  /* 0x000000ffff2ac224 */ /* 0x000fe200030e062c */
[----:B------:R-:W-:Y:S01]  /*7460*/  @!P4 LEA R20, P6, R21, R8, 0x2 ;  /* 0x000000081514c211 */ /* 0x000fe200078c10ff */
[----:B0-----:R-:W-:-:S03]  /*7470*/  VIADD R16, R40, 0x1f ;  /* 0x0000001f28107836 */ /* 0x001fc60000000000 */
[----:B------:R-:W-:Y:S02]  /*7480*/  @!P4 LEA.HI.X R21, R21, R5, R42, 0x2, P6 ;  /* 0x000000051515c211 */ /* 0x000fe400030f142a */
[----:B------:R-:W-:-:S03]  /*7490*/  IADD3 R42, P2, R49, UR5, RZ ;  /* 0x00000005312a7c10 */ /* 0x000fc6000ff5e0ff */
[----:B----4-:R1:W-:Y:S01]  /*74a0*/  @!P4 STG.E desc[UR10][R20.64], R47 ;  /* 0x0000002f1400c986 */ /* 0x0103e2000c10190a */
[----:B------:R-:W-:Y:S01]  /*74b0*/  IADD3.X R44, R44, UR8, RZ, P2, !PT ;  /* 0x000000082c2c7c10 */ /* 0x000fe200097fe4ff */
[----:B------:R-:W-:Y:S08]  /*74c0*/  @P3 BRA `(.L_x_15652) ;  /* 0xfffffffc00343947 */ /* 0x000ff0000383ffff */
.L_x_15651:
[----:B------:R-:W-:Y:S05]  /*74d0*/  BSYNC B1 ;  /* 0x0000000000017941 */ /* 0x000fea0003800000 */
.L_x_15650:
        /* <DEDUP_REMOVED lines=15> */
.L_x_15654:
[----:B------:R-:W-:Y:S05]  /*75d0*/  BSYNC B1 ;  /* 0x0000000000017941 */ /* 0x000fea0003800000 */
.L_x_15653:
        /* <DEDUP_REMOVED lines=27> */
.L_x_15649:
[----:B------:R-:W-:Y:S05]  /*7790*/  BSYNC B0 ;  /* 0x0000000000007941 */ /* 0x000fea0003800000 */
.L_x_15648:
        /* <DEDUP_REMOVED lines=32> */
.L_x_15659:
[C---:B0-----:R-:W-:Y:S01]  /*79a0*/  LOP3.LUT R16, R4.reuse, 0x1f, RZ, 0xc0, !PT ;  /* 0x0000001f04107812 */ /* 0x041fe200078ec0ff */
[C---:B------:R-:W-:Y:S01]  /*79b0*/  VIADD R10, R4.reuse, 0xffffffff ;  /* 0xffffffff040a7836 */ /* 0x040fe20000000000 */
[C---:B------:R-:W-:Y:S01]  /*79c0*/  IADD3 R11, R4.reuse, 0x1d, RZ ;  /* 0x0000001d040b7810 */ /* 0x040fe20007ffe0ff */
[----:B------:R-:W-:Y:S01]  /*79d0*/  VIADD R4, R4, 0x1e ;  /* 0x0000001e04047836 */ /* 0x000fe20000000000 */
[-C--:B------:R-:W-:Y:S01]  /*79e0*/  ISETP.GE.U32.AND P4, PT, R16, R29.reuse, PT ;  /* 0x0000001d1000720c */ /* 0x080fe20003f86070 */
[----:B------:R-:W-:Y:S01]  /*79f0*/  IMAD R25, R12, 0x21, R25 ;  /* 0x000000210c197824 */ /* 0x000fe200078e0219 */
[----:B-1----:R-:W-:Y:S01]  /*7a00*/  LOP3.LUT R18, R10, 0x1f, RZ, 0xc0, !PT ;  /* 0x0000001f0a127812 */ /* 0x002fe200078ec0ff */
        /* <DEDUP_REMOVED lines=9> */
[----:B------:R-:W-:Y:S01]  /*7aa0*/  @!P4 IADD3.X R11, RZ, R22, RZ, P6, !PT ;  /* 0x00000016ff0bc210 */ /* 0x000fe200037fe4ff */
[----:B------:R-:W1:Y:S01]  /*7ab0*/  @!P3 LDS R31, [R25+0x4] ;  /* 0x00000400191fb984 */ /* 0x000e620000000800 */
[----:B------:R-:W-:-:S02]  /*7ac0*/  IADD3 R17, P5, R14, UR5, RZ ;  /* 0x000000050e117c10 */ /* 0x000fc4000ffbe0ff */
[-C--:B------:R-:W-:Y:S01]  /*7ad0*/  @!P4 LEA R10, P6, R4, R8.reuse, 0x2 ;  /* 0x00000008040ac211 */ /* 0x080fe200078c10ff */
[----:B------:R-:W2:Y:S01]  /*7ae0*/  @!P2 LDS R35, [R25+0x8] ;  /* 0x000008001923a984 */ /* 0x000ea20000000800 */
[----:B------:R-:W-:Y:S02]  /*7af0*/  IADD3.X R22, R22, UR8, RZ, P5, !PT ;  /* 0x0000000816167c10 */ /* 0x000fe4000affe4ff */
[----:B------:R-:W-:Y:S02]  /*7b00*/  @!P4 LEA.HI.X R11, R4, R5, R11, 0x2, P6 ;  /* 0x00000005040bc211 */ /* 0x000fe400030f140b */
[----:B------:R-:W-:Y:S01]  /*7b10*/  @!P3 IADD3 R4, P5, R18, R17, RZ ;  /* 0x000000111204b210 */ /* 0x000fe20007fbe0ff */
[----:B------:R3:W4:Y:S01]  /*7b20*/  @!P1 LDS R39, [R25+0xc] ;  /* 0x00000c0019279984 */ /* 0x0007220000000800 */
[----:B------:R-:W-:Y:S02]  /*7b30*/  IADD3 R19, P6, R17, UR5, RZ ;  /* 0x0000000511137c10 */ /* 0x000fe4000ffde0ff */
[----:B------:R-:W-:Y:S01]  /*7b40*/  IADD3 R6, R6, -0x4, RZ ;  /* 0xfffffffc06067810 */ /* 0x000fe20007ffe0ff */
        /* <DEDUP_REMOVED lines=11> */
[----:B---3--:R-:W-:Y:S01]  /*7c00*/  IADD3 R25, R30, R9, RZ ;  /* 0x000000091e197210 */ /* 0x008fe20007ffe0ff */
[----:B0-----:R0:W-:Y:S02]  /*7c10*/  @!P4 STG.E desc[UR10][R10.64], R27 ;  /* 0x0000001b0a00c986 */ /* 0x0011e4000c10190a */
        /* <DEDUP_REMOVED lines=11> */
.L_x_15658:
[----:B------:R-:W-:Y:S05]  /*7cd0*/  BSYNC B1 ;  /* 0x0000000000017941 */ /* 0x000fea0003800000 */
.L_x_15657:
        /* <DEDUP_REMOVED lines=15> */
.L_x_15661:
[----:B------:R-:W-:Y:S05]  /*7dd0*/  BSYNC B1 ;  /* 0x0000000000017941 */ /* 0x000fea0003800000 */
.L_x_15660:
        /* <DEDUP_REMOVED lines=27> */
.L_x_15656:
[----:B------:R-:W-:Y:S05]  /*7f90*/  BSYNC B0 ;  /* 0x0000000000007941 */ /* 0x000fea0003800000 */
.L_x_15655:
[----:B------:R-:W-:Y:S01]  /*7fa0*/  BAR.SYNC.DEFER_BLOCKING 0x0 ;  /* 0x0000000000007b1d */ /* 0x000fe20000010000 */
[----:B01----:R-:W-:Y:S01]  /*7fb0*/  SHF.R.U32.HI R20, RZ, 0x5, R38 ;  /* 0x00000005ff147819 */ /* 0x003fe20000011626 */
[----:B------:R-:W-:-:S03]  /*7fc0*/  IMAD.SHL.U32 R12, R38, 0x8, RZ ;  /* 0x00000008260c7824 */ /* 0x000fc600078e00ff */
[----:B------:R-:W-:Y:S01]  /*7fd0*/  LOP3.LUT P0, RZ, R20, 0x7, RZ, 0xc0, !PT ;  /* 0x0000000714ff7812 */ /* 0x000fe2000780c0ff */
[----:B------:R-:W-:Y:S01]  /*7fe0*/  BSSY B0, `(.L_x_15662) ;  /* 0x0000028000007945 */ /* 0x000fe20003800000 */
[----:B------:R0:W-:Y:S01]  /*7ff0*/  STS.64 [R12+UR4], R2 ;  /* 0x000000020c007988 */ /* 0x0001e20008000a04 */
[----:B------:R-:W-:Y:S10]  /*8000*/  BAR.SYNC.DEFER_BLOCKING 0x0 ;  /* 0x0000000000007b1d */ /* 0x000ff40000010000 */
[----:B------:R-:W-:Y:S05]  /*8010*/  @P0 BRA `(.L_x_15663) ;  /* 0x0000000000900947 */ /* 0x000fea0003800000 */
[----:B------:R-:W1:Y:S01]  /*8020*/  LDS.64 R18, [R12+UR4+0x100] ;  /* 0x000100040c127984 */ /* 0x000e620008000a00 */
[----:B------:R-:W-:Y:S01]  /*8030*/  ISETP.GE.U32.AND P0, PT, R13, R28, PT ;  /* 0x0000001c0d00720c */ /* 0x000fe20003f06070 */
[----:B------:R-:W-:Y:S02]  /*8040*/  ULDC.64 UR6, c[0x0][0x258] ;  /* 0x0000960000067ab9 */ /* 0x000fe40000000a00 */
[----:B---3--:R-:W3:Y:S04]  /*8050*/  LDS.64 R24, [R12+UR4+0x200] ;  /* 0x000200040c187984 */ /* 0x008ee80008000a00 */
[----:B------:R-:W4:Y:S04]  /*8060*/  LDS.64 R26, [R12+UR4+0x300] ;  /* 0x000300040c1a7984 */ /* 0x000f280008000a00 */
[----:B--2---:R-:W2:Y:S02]  /*8070*/  LDS.64 R16, [R12+UR4+0x400] ;  /* 0x000400040c107984 */ /* 0x004ea40008000a00 */
[----:B------:R-:W5:Y:S02]  /*8080*/  @!P0 LDC.64 R8, c[0x0][0x248] ;  /* 0x00009200ff088b82 */ /* 0x000f640000000a00 */
[----:B------:R-:W5:Y:S04]  /*8090*/  LDS.64 R10, [R12+UR4+0x500] ;  /* 0x000500040c0a7984 */ /* 0x000f680008000a00 */
[----:B------:R-:W5:Y:S04]  /*80a0*/  LDS.64 R4, [R12+UR4+0x600] ;  /* 0x000600040c047984 */ /* 0x000f680008000a00 */
[----:B------:R-:W5:Y:S01]  /*80b0*/  LDS.64 R6, [R12+UR4+0x700] ;  /* 0x000700040c067984 */ /* 0x000f620008000a00 */
[----:B-1----:R-:W-:Y:S01]  /*80c0*/  FADD R21, R2, R18 ;  /* 0x0000001202157221 */ /* 0x002fe20000000000 */
[----:B------:R-:W-:Y:S01]  /*80d0*/  FADD R14, R3, R19 ;  /* 0x00000013030e7221 */ /* 0x000fe20000000000 */
[----:B0-----:R-:W-:Y:S01]  /*80e0*/  SHF.L.U64.HI R3, R37, 0x6, R36 ;  /* 0x0000000625037819 */ /* 0x001fe20000010224 */
[----:B------:R-:W-:-:S02]  /*80f0*/  IMAD R19, R33, UR6, RZ ;  /* 0x0000000621137c24 */ /* 0x000fc4000f8e02ff */
[----:B---3--:R-:W-:Y:S01]  /*8100*/  FADD R21, R21, R24 ;  /* 0x0000001815157221 */ /* 0x008fe20000000000 */
[----:B------:R-:W-:Y:S01]  /*8110*/  FADD R14, R14, R25 ;  /* 0x000000190e0e7221 */ /* 0x000fe20000000000 */
[----:B------:R-:W-:Y:S01]  /*8120*/  SHF.L.U32 R2, R37, 0x6, RZ ;  /* 0x0000000625027819 */ /* 0x000fe200000006ff */
[----:B------:R-:W-:Y:S02]  /*8130*/  IMAD R19, R32, UR7, R19 ;  /* 0x0000000720137c24 */ /* 0x000fe4000f8e0213 */
[----:B----4-:R-:W-:Y:S01]  /*8140*/  FADD R21, R21, R26 ;  /* 0x0000001a15157221 */ /* 0x010fe20000000000 */
[----:B------:R-:W-:Y:S01]  /*8150*/  FADD R14, R14, R27 ;  /* 0x0000001b0e0e7221 */ /* 0x000fe20000000000 */
[----:B------:R-:W-:-:S04]  /*8160*/  IMAD.WIDE.U32 R2, R32, UR6, R2 ;  /* 0x0000000620027c25 */ /* 0x000fc8000f8e0002 */
[----:B--2---:R-:W-:Y:S01]  /*8170*/  FADD R21, R21, R16 ;  /* 0x0000001015157221 */ /* 0x004fe20000000000 */
[----:B------:R-:W-:Y:S01]  /*8180*/  FADD R14, R14, R17 ;  /* 0x000000110e0e7221 */ /* 0x000fe20000000000 */
[----:B------:R-:W-:Y:S01]  /*8190*/  IMAD.IADD R16, R19, 0x1, R3 ;  /* 0x0000000113107824 */ /* 0x000fe200078e0203 */
[----:B-----5:R-:W-:Y:S01]  /*81a0*/  @!P0 LEA R8, P1, R2, R8, 0x2 ;  /* 0x0000000802088211 */ /* 0x020fe200078210ff */
[----:B------:R-:W-:Y:S01]  /*81b0*/  FADD R21, R21, R10 ;  /* 0x0000000a15157221 */ /* 0x000fe20000000000 */
[----:B------:R-:W-:Y:S01]  /*81c0*/  @!P0 LOP3.LUT R3, R12, 0xf8, RZ, 0xc0, !PT ;  /* 0x000000f80c038812 */ /* 0x000fe200078ec0ff */
[----:B------:R-:W-:Y:S01]  /*81d0*/  FADD R14, R14, R11 ;  /* 0x0000000b0e0e7221 */ /* 0x000fe20000000000 */
        /* <DEDUP_REMOVED lines=8> */
.L_x_15663:
[----:B------:R-:W-:Y:S05]  /*8260*/  BSYNC B0 ;  /* 0x0000000000007941 */ /* 0x000fea0003800000 */
.L_x_15662:
[----:B------:R-:W-:Y:S02]  /*8270*/  ULDC.64 UR4, c[0x0][0x238] ;  /* 0x00008e0000047ab9 */ /* 0x000fe40000000a00 */
[----:B------:R-:W-:-:S04]  /*8280*/  ISETP.NE.U32.AND P0, PT, RZ, UR4, PT ;  /* 0x00000004ff007c0c */ /* 0x000fc8000bf05070 */
[----:B------:R-:W-:-:S13]  /*8290*/  ISETP.NE.AND.EX P0, PT, RZ, UR5, PT, P0 ;  /* 0x00000005ff007c0c */ /* 0x000fda000bf05300 */
[----:B------:R-:W-:Y:S05]  /*82a0*/  @!P0 BRA `(.L_x_15664) ;  /* 0x0000000000ac8947 */ /* 0x000fea0003800000 */
[----:B01----:R-:W0:Y:S01]  /*82b0*/  SHFL.DOWN PT, R3, R0, 0x10, 0x1f ;  /* 0x0a001f0000037f89 */ /* 0x003e2200000e0000 */
[----:B------:R-:W-:Y:S01]  /*82c0*/  ISETP.NE.AND P0, PT, R13, RZ, PT ;  /* 0x000000ff0d00720c */ /* 0x000fe20003f05270 */
[----:B------:R-:W-:-:S12]  /*82d0*/  BSSY B0, `(.L_x_15665) ;  /* 0x0000022000007945 */ /* 0x000fd80003800000 */
[----:B--23--:R-:W1:Y:S01]  /*82e0*/  @!P0 S2R R9, SR_CgaCtaId ;  /* 0x0000000000098919 */ /* 0x00ce620000008800 */
[----:B0-----:R-:W-:Y:S02]  /*82f0*/  FMNMX R3, R0, R3, !PT ;  /* 0x0000000300037209 */ /* 0x001fe40007800000 */
[----:B------:R-:W-:-:S03]  /*8300*/  @!P0 MOV R0, 0x400 ;  /* 0x0000040000008802 */ /* 0x000fc60000000f00 */
[----:B------:R-:W0:Y:S01]  /*8310*/  SHFL.DOWN PT, R2, R3, 0x8, 0x1f ;  /* 0x09001f0003027f89 */ /* 0x000e2200000e0000 */
[----:B-1----:R-:W-:-:S05]  /*8320*/  @!P0 LEA R0, R9, R0, 0x18 ;  /* 0x0000000009008211 */ /* 0x002fca00078ec0ff */
[----:B------:R-:W-:Y:S01]  /*8330*/  @!P0 IMAD.IADD R0, R15, 0x1, R0 ;  /* 0x000000010f008824 */ /* 0x000fe200078e0200 */
        /* <DEDUP_REMOVED lines=26> */
.L_x_15674:
[----:B-1----:R-:W-:-:S07]  /*84e0*/  FMNMX R5, R2, R5, !PT ;  /* 0x0000000502057209 */ /* 0x002fce0007800000 */
.L_x_15666:
[----:B------:R-:W-:Y:S05]  /*84f0*/  BSYNC B0 ;  /* 0x0000000000007941 */ /* 0x000fea0003800000 */
.L_x_15665:
[----:B------:R-:W-:Y:S01]  /*8500*/  ISETP.NE.AND P0, PT, R38, RZ, PT ;  /* 0x000000ff2600720c */ /* 0x000fe20003f05270 */
[----:B------:R-:W-:-:S12]  /*8510*/  BSSY B0, `(.L_x_15664) ;  /* 0x0000004000007945 */ /* 0x000fd80003800000 */
[----:B------:R-:W-:Y:S05]  /*8520*/  @P0 BRA `(.L_x_15668) ;  /* 0x0000000000080947 */ /* 0x000fea0003800000 */
[----:B0-----:R-:W0:Y:S02]  /*8530*/  LDC.64 R2, c[0x0][0x238] ;  /* 0x00008e00ff027b82 */ /* 0x001e240000000a00 */
[----:B0-----:R1:W-:Y:S02]  /*8540*/  REDG.E.MAX.S32.STRONG.GPU desc[UR10][R2.64], R5 ;  /* 0x000000050200798e */ /* 0x0013e4000d10e38a */
.L_x_15668:
[----:B------:R-:W-:Y:S05]  /*8550*/  BSYNC B0 ;  /* 0x0000000000007941 */ /* 0x000fea0003800000 */
.L_x_15664:
[----:B------:R-:W4:Y:S01]  /*8560*/  S2UR UR6, SR_CTAID.X ;  /* 0x00000000000679c3 */ /* 0x000f220000002500 */
[----:B------:R-:W-:Y:S02]  /*8570*/  ULDC.64 UR4, c[0x0][0x240] ;  /* 0x0000900000047ab9 */ /* 0x000fe40000000a00 */
[----:B------:R-:W-:Y:S02]  /*8580*/  ISETP.EQ.U32.AND P1, PT, RZ, UR4, PT ;  /* 0x00000004ff007c0c */ /* 0x000fe4000bf22070 */
[----:B----4-:R-:W-:-:S04]  /*8590*/  LOP3.LUT P0, RZ, R38, UR6, RZ, 0xfc, !PT ;  /* 0x0000000626ff7c12 */ /* 0x010fc8000f80fcff */
        /* <DEDUP_REMOVED lines=8> */
[----:B0123--:R-:W-:Y:S05]  /*8620*/  CALL.REL.NOINC `($__internal_401_$__cuda_sm20_rcp_rn_f32_slowpath) ;  /* 0x0000000400807944 */ /* 0x00ffea0003c00000 */
[----:B------:R-:W-:Y:S05]  /*8630*/  BRA `(.L_x_15670) ;  /* 0x0000000000107947 */ /* 0x000fea0003800000 */
.L_x_15669:
[----:B------:R-:W0:Y:S02]  /*8640*/  MUFU.RCP R0, R23 ;  /* 0x0000001700007308 */ /* 0x000e240000001000 */
[----:B01----:R-:W-:-:S04]  /*8650*/  FFMA R2, R0, R23, -1 ;  /* 0xbf80000000027423 */ /* 0x003fc80000000017 */
[----:B------:R-:W-:-:S04]  /*8660*/  FADD.FTZ R55, -R2, -RZ ;  /* 0x800000ff02377221 */ /* 0x000fc80000010100 */
[----:B------:R-:W-:-:S07]  /*8670*/  FFMA R55, R0, R55, R0 ;  /* 0x0000003700377223 */ /* 0x000fce0000000000 */
.L_x_15670:
[----:B------:R-:W0:Y:S02]  /*8680*/  LDC.64 R2, c[0x0][0x240] ;  /* 0x00009000ff027b82 */ /* 0x000e240000000a00 */
[----:B0-----:R-:W-:Y:S01]  /*8690*/  STG.E desc[UR10][R2.64], R55 ;  /* 0x0000003702007986 */ /* 0x001fe2000c10190a */
[----:B------:R-:W-:Y:S05]  /*86a0*/  EXIT ;  /* 0x000000000000794d */ /* 0x000fea0003800000 */
.L_x_15667:
[----:B------:R-:W-:Y:S01]  /*86b0*/  HFMA2.MMA R9, -RZ, RZ, 0, 1.847743988037109375e-06 ;  /* 0x0000001fff097435 */ /* 0x000fe200000001ff */
[----:B------:R-:W-:Y:S02]  /*86c0*/  IMAD.MOV.U32 R7, RZ, RZ, 0x4 ;  /* 0x00000004ff077424 */ /* 0x000fe400078e00ff */
[----:B------:R-:W-:-:S08]  /*86d0*/  IMAD.MOV.U32 R4, RZ, RZ, -0x1 ;  /* 0xffffffffff047424 */ /* 0x000fd000078e00ff */
[----:B01----:R-:W-:Y:S05]  /*86e0*/  WARPSYNC.COLLECTIVE R4, `(.L_x_15671) ;  /* 0x0000000004087348 */ /* 0x003fea0003c00000 */
[----:B-1----:R1:W2:Y:S02]  /*86f0*/  SHFL.DOWN P0, R5, R0, R7, R9 ;  /* 0x0800000700057389 */ /* 0x0022a40000000009 */
[----:B012---:R-:W-:Y:S01]  /*8700*/  ENDCOLLECTIVE ;  /* 0x000000000000791b */ /* 0x007fe20003800000 */
.L_x_15671:
[----:B------:R-:W-:Y:S01]  /*8710*/  HFMA2.MMA R7, -RZ, RZ, 0, 1.1920928955078125e-07 ;  /* 0x00000002ff077435 */ /* 0x000fe200000001ff */
[----:B------:R-:W-:-:S04]  /*8720*/  MOV R3, R5 ;  /* 0x0000000500037202 */ /* 0x000fc80000000f00 */
[----:B------:R-:W-:-:S05]  /*8730*/  FMNMX R3, R3, R0, !PT ;  /* 0x0000000003037209 */ /* 0x000fca0007800000 */
[----:B------:R-:W-:-:S07]  /*8740*/  IMAD.MOV.U32 R0, RZ, RZ, R3 ;  /* 0x000000ffff007224 */ /* 0x000fce00078e0003 */
[----:B------:R-:W-:Y:S05]  /*8750*/  WARPSYNC.COLLECTIVE R4, `(.L_x_15672) ;  /* 0x0000000004087348 */ /* 0x000fea0003c00000 */
[----:B------:R0:W1:Y:S02]  /*8760*/  SHFL.DOWN P0, R5, R0, R7, R9 ;  /* 0x0800000700057389 */ /* 0x0000640000000009 */
[----:B01----:R-:W-:Y:S01]  /*8770*/  ENDCOLLECTIVE ;  /* 0x000000000000791b */ /* 0x003fe20003800000 */
.L_x_15672:
[----:B------:R-:W-:Y:S02]  /*8780*/  IMAD.MOV.U32 R7, RZ, RZ, 0x1 ;  /* 0x00000001ff077424 */ /* 0x000fe400078e00ff */
[----:B------:R-:W-:-:S05]  /*8790*/  IMAD.MOV.U32 R2, RZ, RZ, R5 ;  /* 0x000000ffff027224 */ /* 0x000fca00078e0005 */
[----:B------:R-:W-:-:S04]  /*87a0*/  FMNMX R2, R3, R2, !PT ;  /* 0x0000000203027209 */ /* 0x000fc80007800000 */
[----:B------:R-:W-:-:S07]  /*87b0*/  MOV R0, R2 ;  /* 0x0000000200007202 */ /* 0x000fce0000000f00 */
[----:B------:R-:W-:Y:S05]  /*87c0*/  WARPSYNC.COLLECTIVE R4, `(.L_x_15673) ;  /* 0x0000000004087348 */ /* 0x000fea0003c00000 */
[----:B------:R0:W1:Y:S02]  /*87d0*/  SHFL.DOWN P0, R5, R0, R7, R9 ;  /* 0x0800000700057389 */ /* 0x0000640000000009 */
[----:B01----:R-:W-:Y:S01]  /*87e0*/  ENDCOLLECTIVE ;  /* 0x000000000000791b */ /* 0x003fe20003800000 */
.L_x_15673:
[----:B------:R-:W-:Y:S05]  /*87f0*/  BRA `(.L_x_15674) ;  /* 0xfffffffc00387947 */ /* 0x000fea000383ffff */
        .weak           $__internal_400_$__cuda_sm20_div_u64
        .type           $__internal_400_$__cuda_sm20_div_u64,@function
        .size           $__internal_400_$__cuda_sm20_div_u64,($__internal_401_$__cuda_sm20_rcp_rn_f32_slowpath - $__internal_400_$__cuda_sm20_div_u64)
$__internal_400_$__cuda_sm20_div_u64:
        /* <DEDUP_REMOVED lines=66> */
[----:B------:R-:W-:Y:S06]  /*8c20*/  RET.REL.NODEC R2 `(_ZN18transformer_engine6detail38cast_transpose_fused_kernel_notalignedILb1ELb1ELb0EfNS_16CTDBiasDActParamI6__halfS3_13__nv_fp8_e4m3fEELi2ELi4ENS_5EmptyEXadL_ZNS_5dsiluIffEET_T0_RKS6_EEEEvT3_mmm) ;  /* 0xffffff7002f47950 */ /* 0x000fec0003c3ffff */
        .weak           $__internal_401_$__cuda_sm20_rcp_rn_f32_slowpath
        .type           $__internal_401_$__cuda_sm20_rcp_rn_f32_slowpath,@function
        .size           $__internal_401_$__cuda_sm20_rcp_rn_f32_slowpath,(.L_x_34886 - $__internal_401_$__cuda_sm20_rcp_rn_f32_slowpath)
$__internal_401_$__cuda_sm20_rcp_rn_f32_slowpath:
        /* <DEDUP_REMOVED lines=15> */
.L_x_15676:
        /* <DEDUP_REMOVED lines=33> */
.L_x_15678:
[----:B------:R0:W1:Y:S02]  /*8f30*/  MUFU.RCP R55, R0 ;  /* 0x0000000000377308 */ /* 0x0000640000001000 */
.L_x_15677:
[----:B------:R-:W-:Y:S05]  /*8f40*/  BSYNC B0 ;  /* 0x0000000000007941 */ /* 0x000fea0003800000 */
.L_x_15675:
[----:B------:R-:W-:Y:S01]  /*8f50*/  IMAD.MOV.U32 R50, RZ, RZ, R42 ;  /* 0x000000ffff327224 */ /* 0x000fe200078e002a */
[----:B------:R-:W-:-:S04]  /*8f60*/  MOV R51, 0x0 ;  /* 0x0000000000337802 */ /* 0x000fc80000000f00 */
[----:B01----:R-:W-:Y:S05]  /*8f70*/  RET.REL.NODEC R50 `(_ZN18transformer_engine6detail38cast_transpose_fused_kernel_notalignedILb1ELb1ELb0EfNS_16CTDBiasDActParamI6__halfS3_13__nv_fp8_e4m3fEELi2ELi4ENS_5EmptyEXadL_ZNS_5dsiluIffEET_T0_RKS6_EEEEvT3_mmm) ;  /* 0xffffff7032207950 */ /* 0x003fea0003c3ffff */
.L_x_15679:
        /* <DEDUP_REMOVED lines=16> */
.L_x_34886:


//--------------------- .text._ZN18transformer_engine6detail38cast_transpose_fused_kernel_notalignedILb1ELb1ELb0EfNS_16CTDBiasDActParamI6__halfS3_13__nv_fp8_e5m2fEELi2ELi4ENS_5EmptyEXadL_ZNS_5dsiluIffEET_T0_RKS6_EEEEvT3_mmm --------------------------
	.section	.text._ZN18transformer_engine6detail38cast_transpose_fused_kernel_notalignedILb1ELb1ELb0EfNS_16CTDBiasDActParamI6__halfS3_13__nv_fp8_e5m2fEELi2ELi4ENS_5EmptyEXadL_ZNS_5dsiluIffEET_T0_RKS6_EEEEvT3_mmm,"ax",@progbits
	.align	128
        .global         _ZN18transformer_engine6detail38cast_transpose_fused_kernel_notalignedILb1ELb1ELb0EfNS_16CTDBiasDActParamI6__halfS3_13__nv_fp8_e5m2fEELi2ELi4ENS_5EmptyEXadL_ZNS_5dsiluIffEET_T0_RKS6_EEEEvT3_mmm
        .type           _ZN18transformer_engine6detail38cast_transpose_fused_kernel_notalignedILb1ELb1ELb0EfNS_16CTDBiasDActParamI6__halfS3_13__nv_fp8_e5m2fEELi2ELi4ENS_5EmptyEXadL_ZNS_5dsiluIffEET_T0_RKS6_EEEEvT3_mmm,@function
        .size           _ZN18transformer_engine6detail38cast_transpose_fused_kernel_notalignedILb1ELb1ELb0EfNS_16CTDBiasDActParamI6__halfS3_13__nv_fp8_e5m2fEELi2ELi4ENS_5EmptyEXadL_ZNS_5dsiluIffEET_T0_RKS6_EEEEvT3_mmm,(.L_x_34888 - _ZN18transformer_engine6detail38cast_transpose_fused_kernel_notalignedILb1ELb1ELb0EfNS_16CTDBiasDActParamI6__halfS3_13__nv_fp8_e5m2fEELi2ELi4ENS_5EmptyEXadL_ZNS_5dsiluIffEET_T0_RKS6_EEEEvT3_mmm)
        .other          _ZN18transformer_engine6detail38cast_transpose_fused_kernel_notalignedILb1ELb1ELb0EfNS_16CTDBiasDActParamI6__halfS3_13__nv_fp8_e5m2fEELi2ELi4ENS_5EmptyEXadL_ZNS_5dsiluIffEET_T0_RKS6_EEEEvT3_mmm,@"STO_CUDA_ENTRY STV_DEFAULT"
_ZN18transformer_engine6detail38cast_transpose_fused_kernel_notalignedILb1ELb1ELb0EfNS_16CTDBiasDActParamI6__halfS3_13__nv_fp8_e5m2fEELi2ELi4ENS_5EmptyEXadL_ZNS_5dsiluIffEET_T0_RKS6_EEEEvT3_mmm:
.text._ZN18transformer_engine6detail38cast_transpose_fused_kernel_notalignedILb1ELb1ELb0EfNS_16CTDBiasDActParamI6__halfS3_13__nv_fp8_e5m2fEELi2ELi4ENS_5EmptyEXadL_ZNS_5dsiluIffEET_T0_RKS6_EEEEvT3_mmm:
        /* <DEDUP_REMOVED lines=19> */
[----:B------:R-:W-:Y:S05]  /*0130*/  CALL.REL.NOINC `($__internal_402_$__cuda_sm20_div_u64) ;  /* 0x0000008400b07944 */ /* 0x000fea0003c00000 */
        /* <DEDUP_REMOVED lines=9> */
.L_x_15680:
        /* <DEDUP_REMOVED lines=22> */
.L_x_15681:
        /* <DEDUP_REMOVED lines=182> */
[----:B-----5:R-:W-:Y:S05]  /*0e90*/  CALL.REL.NOINC `($__internal_403_$__cuda_sm20_rcp_rn_f32_slowpath) ;  /* 0x0000007c00647944 */ /* 0x020fea0003c00000 */
[----:B------:R-:W-:Y:S05]  /*0ea0*/  BRA `(.L_x_15684) ;  /* 0x0000000000107947 */ /* 0x000fea0003800000 */
.L_x_15683:
[----:B------:R-:W0:Y:S02]  /*0eb0*/  MUFU.RCP R55, R12 ;  /* 0x0000000c00377308 */ /* 0x000e240000001000 */
[----:B0-----:R-:W-:-:S04]  /*0ec0*/  FFMA R0, R12, R55, -1 ;  /* 0xbf8000000c007423 */ /* 0x001fc80000000037 */
[----:B------:R-:W-:-:S04]  /*0ed0*/  FADD.FTZ R0, -R0, -RZ ;  /* 0x800000ff00007221 */ /* 0x000fc80000010100 */
[----:B------:R-:W-:-:S07]  /*0ee0*/  FFMA R55, R55, R0, R55 ;  /* 0x0000000037377223 */ /* 0x000fce0000000037 */
.L_x_15684:
[----:B------:R-:W-:Y:S05]  /*0ef0*/  BSYNC B1 ;  /* 0x0000000000017941 */ /* 0x000fea0003800000 */
.L_x_15682:
        /* <DEDUP_REMOVED lines=23> */
[----:B-----5:R-:W-:Y:S05]  /*1070*/  CALL.REL.NOINC `($__internal_403_$__cuda_sm20_rcp_rn_f32_slowpath) ;  /* 0x0000007800ec7944 */ /* 0x020fea0003c00000 */
[----:B------:R-:W-:Y:S05]  /*1080*/  BRA `(.L_x_15687) ;  /* 0x0000000000107947 */ /* 0x000fea0003800000 */
.L_x_15686:
[----:B------:R-:W0:Y:S02]  /*1090*/  MUFU.RCP R55, R16 ;  /* 0x0000001000377308 */ /* 0x000e240000001000 */
[----:B0-----:R-:W-:-:S04]  /*10a0*/  FFMA R0, R16, R55, -1 ;  /* 0xbf80000010007423 */ /* 0x001fc80000000037 */
[----:B------:R-:W-:-:S04]  /*10b0*/  FADD.FTZ R0, -R0, -RZ ;  /* 0x800000ff00007221 */ /* 0x000fc80000010100 */
[----:B------:R-:W-:-:S07]  /*10c0*/  FFMA R55, R55, R0, R55 ;  /* 0x0000000037377223 */ /* 0x000fce0000000037 */
.L_x_15687:
[----:B------:R-:W-:Y:S05]  /*10d0*/  BSYNC B1 ;  /* 0x0000000000017941 */ /* 0x000fea0003800000 */
.L_x_15685:
        /* <DEDUP_REMOVED lines=23> */
[----:B------:R-:W-:Y:S05]  /*1250*/  CALL.REL.NOINC `($__internal_403_$__cuda_sm20_rcp_rn_f32_slowpath) ;  /* 0x0000007800747944 */ /* 0x000fea0003c00000 */
[----:B------:R-:W-:Y:S05]  /*1260*/  BRA `(.L_x_15690) ;  /* 0x0000000000107947 */ /* 0x000fea0003800000 */
.L_x_15689:
[----:B------:R-:W0:Y:S02]  /*1270*/  MUFU.RCP R55, R20 ;  /* 0x0000001400377308 */ /* 0x000e240000001000 */
[----:B0-----:R-:W-:-:S04]  /*1280*/  FFMA R0, R20, R55, -1 ;  /* 0xbf80000014007423 */ /* 0x001fc80000000037 */
[----:B------:R-:W-:-:S04]  /*1290*/  FADD.FTZ R0, -R0, -RZ ;  /* 0x800000ff00007221 */ /* 0x000fc80000010100 */
[----:B------:R-:W-:-:S07]  /*12a0*/  FFMA R55, R55, R0, R55 ;  /* 0x0000000037377223 */ /* 0x000fce0000000037 */
.L_x_15690:
[----:B------:R-:W-:Y:S05]  /*12b0*/  BSYNC B1 ;  /* 0x0000000000017941 */ /* 0x000fea0003800000 */
.L_x_15688:
        /* <DEDUP_REMOVED lines=23> */
[----:B------:R-:W-:Y:S05]  /*1430*/  CALL.REL.NOINC `($__internal_403_$__cuda_sm20_rcp_rn_f32_slowpath) ;  /* 0x0000007400fc7944 */ /* 0x000fea0003c00000 */
[----:B------:R-:W-:Y:S05]  /*1440*/  BRA `(.L_x_15693) ;  /* 0x0000000000107947 */ /* 0x000fea0003800000 */
.L_x_15692:
[----:B------:R-:W0:Y:S02]  /*1450*/  MUFU.RCP R55, R20 ;  /* 0x0000001400377308 */ /* 0x000e240000001000 */
[----:B0-----:R-:W-:-:S04]  /*1460*/  FFMA R0, R20, R55, -1 ;  /* 0xbf80000014007423 */ /* 0x001fc80000000037 */
[----:B------:R-:W-:-:S04]  /*1470*/  FADD.FTZ R0, -R0, -RZ ;  /* 0x800000ff00007221 */ /* 0x000fc80000010100 */
[----:B------:R-:W-:-:S07]  /*1480*/  FFMA R55, R55, R0, R55 ;  /* 0x0000000037377223 */ /* 0x000fce0000000037 */
.L_x_15693:
[----:B------:R-:W-:Y:S05]  /*1490*/  BSYNC B1 ;  /* 0x0000000000017941 */ /* 0x000fea0003800000 */
.L_x_15691:
        /* <DEDUP_REMOVED lines=23> */
[----:B------:R-:W-:Y:S05]  /*1610*/  CALL.REL.NOINC `($__internal_403_$__cuda_sm20_rcp_rn_f32_slowpath) ;  /* 0x0000007400847944 */ /* 0x000fea0003c00000 */
[----:B------:R-:W-:Y:S05]  /*1620*/  BRA `(.L_x_15696) ;  /* 0x0000000000107947 */ /* 0x000fea0003800000 */
.L_x_15695:
[----:B------:R-:W0:Y:S02]  /*1630*/  MUFU.RCP R55, R20 ;  /* 0x0000001400377308 */ /* 0x000e240000001000 */
[----:B0-----:R-:W-:-:S04]  /*1640*/  FFMA R0, R20, R55, -1 ;  /* 0xbf80000014007423 */ /* 0x001fc80000000037 */
[----:B------:R-:W-:-:S04]  /*1650*/  FADD.FTZ R0, -R0, -RZ ;  /* 0x800000ff00007221 */ /* 0x000fc80000010100 */
[----:B------:R-:W-:-:S07]  /*1660*/  FFMA R55, R55, R0, R55 ;  /* 0x0000000037377223 */ /* 0x000fce0000000037 */
.L_x_15696:
[----:B------:R-:W-:Y:S05]  /*1670*/  BSYNC B1 ;  /* 0x0000000000017941 */ /* 0x000fea0003800000 */
.L_x_15694:
        /* <DEDUP_REMOVED lines=25> */
.L_x_15698:
[----:B------:R-:W0:Y:S02]  /*1810*/  MUFU.RCP R55, R20 ;  /* 0x0000001400377308 */ /* 0x000e240000001000 */
[----:B0-----:R-:W-:-:S04]  /*1820*/  FFMA R0, R20, R55, -1 ;  /* 0xbf80000014007423 */ /* 0x001fc80000000037 */
[----:B------:R-:W-:-:S04]  /*1830*/  FADD.FTZ R0, -R0, -RZ ;  /* 0x800000ff00007221 */ /* 0x000fc80000010100 */
[----:B------:R-:W-:-:S07]  /*1840*/  FFMA R55, R55, R0, R55 ;  /* 0x0000000037377223 */ /* 0x000fce0000000037 */
.L_x_15699:
[----:B------:R-:W-:Y:S05]  /*1850*/  BSYNC B1 ;  /* 0x0000000000017941 */ /* 0x000fea0003800000 */
.L_x_15697:
        /* <DEDUP_REMOVED lines=23> */
[----:B------:R-:W-:Y:S05]  /*19d0*/  CALL.REL.NOINC `($__internal_403_$__cuda_sm20_rcp_rn_f32_slowpath) ;  /* 0x0000007000947944 */ /* 0x000fea0003c00000 */
[----:B------:R-:W-:Y:S05]  /*19e0*/  BRA `(.L_x_15702) ;  /* 0x0000000000107947 */ /* 0x000fea0003800000 */
.L_x_15701:
[----:B------:R-:W0:Y:S02]  /*19f0*/  MUFU.RCP R55, R22 ;  /* 0x0000001600377308 */ /* 0x000e240000001000 */
[----:B0-----:R-:W-:-:S04]  /*1a00*/  FFMA R0, R22, R55, -1 ;  /* 0xbf80000016007423 */ /* 0x001fc80000000037 */
[----:B------:R-:W-:-:S04]  /*1a10*/  FADD.FTZ R0, -R0, -RZ ;  /* 0x800000ff00007221 */ /* 0x000fc80000010100 */
[----:B------:R-:W-:-:S07]  /*1a20*/  FFMA R55, R55, R0, R55 ;  /* 0x0000000037377223 */ /* 0x000fce0000000037 */
.L_x_15702:
[----:B------:R-:W-:Y:S05]  /*1a30*/  BSYNC B1 ;  /* 0x0000000000017941 */ /* 0x000fea0003800000 */
.L_x_15700:
        /* <DEDUP_REMOVED lines=23> */
[----:B------:R-:W-:Y:S05]  /*1bb0*/  CALL.REL.NOINC `($__internal_403_$__cuda_sm20_rcp_rn_f32_slowpath) ;  /* 0x00000070001c7944 */ /* 0x000fea0003c00000 */
[----:B------:R-:W-:Y:S05]  /*1bc0*/  BRA `(.L_x_15705) ;  /* 0x0000000000107947 */ /* 0x000fea0003800000 */
.L_x_15704:
[----:B------:R-:W0:Y:S02]  /*1bd0*/  MUFU.RCP R55, R22 ;  /* 0x0000001600377308 */ /* 0x000e240000001000 */
[----:B0-----:R-:W-:-:S04]  /*1be0*/  FFMA R0, R22, R55, -1 ;  /* 0xbf80000016007423 */ /* 0x001fc80000000037 */
[----:B------:R-:W-:-:S04]  /*1bf0*/  FADD.FTZ R0, -R0, -RZ ;  /* 0x800000ff00007221 */ /* 0x000fc80000010100 */
[----:B------:R-:W-:-:S07]  /*1c00*/  FFMA R55, R55, R0, R55 ;  /* 0x0000000037377223 */ /* 0x000fce0000000037 */
.L_x_15705:
[----:B------:R-:W-:Y:S05]  /*1c10*/  BSYNC B1 ;  /* 0x0000000000017941 */ /* 0x000fea0003800000 */
.L_x_15703:
        /* <DEDUP_REMOVED lines=17> */
[----:B------:R-:W-:Y:S01]  /*1d30*/  F2FP.SATFINITE.E5M2.F32.PACK_AB_MERGE_C R50, RZ, R50, RZ ;  /* 0x00000032ff32723e */ /* 0x000fe200048060ff */
[-C--:B------:R-:W-:Y:S01]  /*1d40*/  FMUL R52, R6, R23.reuse ;  /* 0x0000001706347220 */ /* 0x080fe20000400000 */
[----:B------:R-:W-:Y:S01]  /*1d50*/  ISETP.GE.U32.OR P0, PT, R7, R28, P0 ;  /* 0x0000001c0700720c */ /* 0x000fe20000706470 */
[----:B------:R-:W-:Y:S01]  /*1d60*/  FMUL R7, R44, R23 ;  /* 0x000000172c077220 */ /* 0x000fe20000400000 */
[----:B------:R-:W-:Y:S01]  /*1d70*/  FMNMX R3, |R18|, R3, !PT ;  /* 0x0000000312037209 */ /* 0x000fe20007800200 */
[----:B------:R-:W-:Y:S01]  /*1d80*/  FMUL R41, R8, R23 ;  /* 0x0000001708297220 */ /* 0x000fe20000400000 */
[----:B------:R-:W-:Y:S01]  /*1d90*/  BSSY B0, `(.L_x_15706) ;  /* 0x000002b000007945 */ /* 0x000fe20003800000 */
[----:B------:R-:W-:Y:S01]  /*1da0*/  FADD R11, R12, R11 ;  /* 0x0000000b0c0b7221 */ /* 0x000fe20000000000 */
[----:B------:R-:W-:-:S02]  /*1db0*/  F2FP.SATFINITE.E5M2.F32.PACK_AB_MERGE_C R7, RZ, R7, RZ ;  /* 0x00000007ff07723e */ /* 0x000fc400048060ff */
[C---:B------:R-:W-:Y:S01]  /*1dc0*/  FMNMX R3, |R16|.reuse, R3, !PT ;  /* 0x0000000310037209 */ /* 0x040fe20007800200 */
[----:B------:R-:W-:Y:S01]  /*1dd0*/  FMUL R16, R16, R23 ;  /* 0x0000001710107220 */ /* 0x000fe20000400000 */
[----:B------:R-:W-:Y:S02]  /*1de0*/  F2FP.SATFINITE.E5M2.F32.PACK_AB_MERGE_C R52, RZ, R52, RZ ;  /* 0x00000034ff34723e */ /* 0x000fe400048060ff */
[----:B------:R-:W-:Y:S02]  /*1df0*/  FMNMX R55, |R14|, R3, !PT ;  /* 0x000000030e377209 */ /* 0x000fe40007800200 */
[----:B------:R-:W-:Y:S02]  /*1e00*/  @!P0 LEA R42, P1, R56, R20, 0x1 ;  /* 0x00000014382a8211 */ /* 0x000fe400078208ff */
[----:B------:R-:W-:Y:S02]  /*1e10*/  @!P0 PRMT R9, R50, 0x7604, R7 ;  /* 0x0000760432098816 */ /* 0x000fe40000000007 */
[----:B------:R-:W-:-:S02]  /*1e20*/  @!P0 LEA.HI.X R43, R56, R19, R57, 0x1, P1 ;  /* 0x00000013382b8211 */ /* 0x000fc400008f0c39 */
[----:B------:R-:W-:Y:S02]  /*1e30*/  F2FP.SATFINITE.E5M2.F32.PACK_AB_MERGE_C R16, RZ, R16, RZ ;  /* 0x00000010ff10723e */ /* 0x000fe400048060ff */
[----:B------:R-:W-:Y:S01]  /*1e40*/  LOP3.LUT R7, R7, 0xff, RZ, 0xc0, !PT ;  /* 0x000000ff07077812 */ /* 0x000fe200078ec0ff */
[----:B------:R0:W-:Y:S01]  /*1e50*/  @!P0 STG.E.U16 desc[UR10][R42.64], R9 ;  /* 0x000000092a008986 */ /* 0x0001e2000c10150a */
[----:B------:R-:W-:Y:S02]  /*1e60*/  FMNMX R55, |R12|, R55, !PT ;  /* 0x000000370c377209 */ /* 0x000fe40007800200 */
[----:B------:R-:W-:Y:S01]  /*1e70*/  F2FP.SATFINITE.E5M2.F32.PACK_AB_MERGE_C R41, RZ, R41, RZ ;  /* 0x00000029ff29723e */ /* 0x000fe200048060ff */
[----:B0-----:R-:W-:Y:S01]  /*1e80*/  FADD R9, R14, R5 ;  /* 0x000000050e097221 */ /* 0x001fe20000000000 */
[----:B------:R-:W-:Y:S01]  /*1e90*/  @!P0 IADD3 R5, P1, R56, R35, RZ ;  /* 0x0000002338058210 */ /* 0x000fe20007f3e0ff */
[----:B------:R-:W-:-:S03]  /*1ea0*/  FMUL R14, R14, R23 ;  /* 0x000000170e0e7220 */ /* 0x000fc60000400000 */
[----:B------:R-:W-:Y:S02]  /*1eb0*/  @!P0 IADD3.X R18, R57, R34, RZ, P1, !PT ;  /* 0x0000002239128210 */ /* 0x000fe40000ffe4ff */
[C---:B------:R-:W-:Y:S02]  /*1ec0*/  @!P0 LEA R42, P1, R5.reuse, R20, 0x1 ;  /* 0x00000014052a8211 */ /* 0x040fe400078208ff */
[----:B------:R-:W-:Y:S02]  /*1ed0*/  F2FP.SATFINITE.E5M2.F32.PACK_AB_MERGE_C R3, RZ, R14, RZ ;  /* 0x0000000eff03723e */ /* 0x000fe400048060ff */
        /* <DEDUP_REMOVED lines=9> */
[----:B------:R-:W-:Y:S02]  /*1f70*/  F2FP.SATFINITE.E5M2.F32.PACK_AB_MERGE_C R5, RZ, R5, RZ ;  /* 0x00000005ff05723e */ /* 0x000fe400048060ff */
[----:B------:R-:W-:Y:S02]  /*1f80*/  PRMT R3, R16, 0x7604, R3 ;  /* 0x0000760410037816 */ /* 0x000fe40000000003 */
[----:B------:R-:W-:Y:S01]  /*1f90*/  F2FP.SATFINITE.E5M2.F32.PACK_AB_MERGE_C R14, RZ, R14, RZ ;  /* 0x0000000eff0e723e */ /* 0x000fe200048060ff */
        /* <DEDUP_REMOVED lines=10> */
.L_x_15707:
[----:B------:R-:W-:Y:S05]  /*2040*/  BSYNC B0 ;  /* 0x0000000000007941 */ /* 0x000fea0003800000 */
.L_x_15706:
        /* <DEDUP_REMOVED lines=11> */
.L_x_15709:
[----:B------:R-:W-:Y:S05]  /*2100*/  BSYNC B0 ;  /* 0x0000000000007941 */ /* 0x000fea0003800000 */
.L_x_15708:
        /* <DEDUP_REMOVED lines=107> */
[----:B-----5:R-:W-:Y:S05]  /*27c0*/  CALL.REL.NOINC `($__internal_403_$__cuda_sm20_rcp_rn_f32_slowpath) ;  /* 0x0000006400187944 */ /* 0x020fea0003c00000 */
[----:B------:R-:W-:Y:S05]  /*27d0*/  BRA `(.L_x_15712) ;  /* 0x0000000000107947 */ /* 0x000fea0003800000 */
.L_x_15711:
[----:B------:R-:W0:Y:S02]  /*27e0*/  MUFU.RCP R55, R42 ;  /* 0x0000002a00377308 */ /* 0x000e240000001000 */
[----:B0-----:R-:W-:-:S04]  /*27f0*/  FFMA R0, R42, R55, -1 ;  /* 0xbf8000002a007423 */ /* 0x001fc80000000037 */
[----:B------:R-:W-:-:S04]  /*2800*/  FADD.FTZ R0, -R0, -RZ ;  /* 0x800000ff00007221 */ /* 0x000fc80000010100 */
[----:B------:R-:W-:-:S07]  /*2810*/  FFMA R55, R55, R0, R55 ;  /* 0x0000000037377223 */ /* 0x000fce0000000037 */
.L_x_15712:
[----:B------:R-:W-:Y:S05]  /*2820*/  BSYNC B1 ;  /* 0x0000000000017941 */ /* 0x000fea0003800000 */
.L_x_15710:
        /* <DEDUP_REMOVED lines=23> */
[----:B-----5:R-:W-:Y:S05]  /*29a0*/  CALL.REL.NOINC `($__internal_403_$__cuda_sm20_rcp_rn_f32_slowpath) ;  /* 0x0000006000a07944 */ /* 0x020fea0003c00000 */
[----:B------:R-:W-:Y:S05]  /*29b0*/  BRA `(.L_x_15715) ;  /* 0x0000000000107947 */ /* 0x000fea0003800000 */
.L_x_15714:
[----:B------:R-:W0:Y:S02]  /*29c0*/  MUFU.RCP R55, R42 ;  /* 0x0000002a00377308 */ /* 0x000e240000001000 */
[----:B0-----:R-:W-:-:S04]  /*29d0*/  FFMA R0, R42, R55, -1 ;  /* 0xbf8000002a007423 */ /* 0x001fc80000000037 */
[----:B------:R-:W-:-:S04]  /*29e0*/  FADD.FTZ R0, -R0, -RZ ;  /* 0x800000ff00007221 */ /* 0x000fc80000010100 */
[----:B------:R-:W-:-:S07]  /*29f0*/  FFMA R55, R55, R0, R55 ;  /* 0x0000000037377223 */ /* 0x000fce0000000037 */
.L_x_15715:
[----:B------:R-:W-:Y:S05]  /*2a00*/  BSYNC B1 ;  /* 0x0000000000017941 */ /* 0x000fea0003800000 */
.L_x_15713:
        /* <DEDUP_REMOVED lines=23> */
[----:B-----5:R-:W-:Y:S05]  /*2b80*/  CALL.REL.NOINC `($__internal_403_$__cuda_sm20_rcp_rn_f32_slowpath) ;  /* 0x0000006000287944 */ /* 0x020fea0003c00000 */
[----:B------:R-:W-:Y:S05]  /*2b90*/  BRA `(.L_x_15718) ;  /* 0x0000000000107947 */ /* 0x000fea0003800000 */
.L_x_15717:
[----:B------:R-:W0:Y:S02]  /*2ba0*/  MUFU.RCP R55, R48 ;  /* 0x0000003000377308 */ /* 0x000e240000001000 */
[----:B0-----:R-:W-:-:S04]  /*2bb0*/  FFMA R0, R48, R55, -1 ;  /* 0xbf80000030007423 */ /* 0x001fc80000000037 */
[----:B------:R-:W-:-:S04]  /*2bc0*/  FADD.FTZ R0, -R0, -RZ ;  /* 0x800000ff00007221 */ /* 0x000fc80000010100 */
[----:B------:R-:W-:-:S07]  /*2bd0*/  FFMA R55, R55, R0, R55 ;  /* 0x0000000037377223 */ /* 0x000fce0000000037 */
.L_x_15718:
[----:B------:R-:W-:Y:S05]  /*2be0*/  BSYNC B1 ;  /* 0x0000000000017941 */ /* 0x000fea0003800000 */
.L_x_15716:
        /* <DEDUP_REMOVED lines=23> */
[----:B-----5:R-:W-:Y:S05]  /*2d60*/  CALL.REL.NOINC `($__internal_403_$__cuda_sm20_rcp_rn_f32_slowpath) ;  /* 0x0000005c00b07944 */ /* 0x020fea0003c00000 */
[----:B------:R-:W-:Y:S05]  /*2d70*/  BRA `(.L_x_15721) ;  /* 0x0000000000107947 */ /* 0x000fea0003800000 */
.L_x_15720:
[----:B------:R-:W0:Y:S02]  /*2d80*/  MUFU.RCP R55, R42 ;  /* 0x0000002a00377308 */ /* 0x000e240000001000 */
[----:B0-----:R-:W-:-:S04]  /*2d90*/  FFMA R0, R42, R55, -1 ;  /* 0xbf8000002a007423 */ /* 0x001fc80000000037 */
[----:B------:R-:W-:-:S04]  /*2da0*/  FADD.FTZ R0, -R0, -RZ ;  /* 0x800000ff00007221 */ /* 0x000fc80000010100 */
[----:B------:R-:W-:-:S07]  /*2db0*/  FFMA R55, R55, R0, R55 ;  /* 0x0000000037377223 */ /* 0x000fce0000000037 */
.L_x_15721:
[----:B------:R-:W-:Y:S05]  /*2dc0*/  BSYNC B1 ;  /* 0x0000000000017941 */ /* 0x000fea0003800000 */
.L_x_15719:
        /* <DEDUP_REMOVED lines=23> */
[----:B-----5:R-:W-:Y:S05]  /*2f40*/  CALL.REL.NOINC `($__internal_403_$__cuda_sm20_rcp_rn_f32_slowpath) ;  /* 0x0000005c00387944 */ /* 0x020fea0003c00000 */
[----:B------:R-:W-:Y:S05]  /*2f50*/  BRA `(.L_x_15724) ;  /* 0x0000000000107947 */ /* 0x000fea0003800000 */
.L_x_15723:
[----:B------:R-:W0:Y:S02]  /*2f60*/  MUFU.RCP R55, R48 ;  /* 0x0000003000377308 */ /* 0x000e240000001000 */
[----:B0-----:R-:W-:-:S04]  /*2f70*/  FFMA R0, R48, R55, -1 ;  /* 0xbf80000030007423 */ /* 0x001fc80000000037 */
[----:B------:R-:W-:-:S04]  /*2f80*/  FADD.FTZ R0, -R0, -RZ ;  /* 0x800000ff00007221 */ /* 0x000fc80000010100 */
[----:B------:R-:W-:-:S07]  /*2f90*/  FFMA R55, R55, R0, R55 ;  /* 0x0000000037377223 */ /* 0x000fce0000000037 */
.L_x_15724:
[----:B------:R-:W-:Y:S05]  /*2fa0*/  BSYNC B1 ;  /* 0x0000000000017941 */ /* 0x000fea0003800000 */
.L_x_15722:
        /* <DEDUP_REMOVED lines=25> */
.L_x_15726:
[----:B------:R-:W0:Y:S02]  /*3140*/  MUFU.RCP R55, R42 ;  /* 0x0000002a00377308 */ /* 0x000e240000001000 */
[----:B0-----:R-:W-:-:S04]  /*3150*/  FFMA R0, R42, R55, -1 ;  /* 0xbf8000002a007423 */ /* 0x001fc80000000037 */
[----:B------:R-:W-:-:S04]  /*3160*/  FADD.FTZ R0, -R0, -RZ ;  /* 0x800000ff00007221 */ /* 0x000fc80000010100 */
[----:B------:R-:W-:-:S07]  /*3170*/  FFMA R55, R55, R0, R55 ;  /* 0x0000000037377223 */ /* 0x000fce0000000037 */
.L_x_15727:
[----:B------:R-:W-:Y:S05]  /*3180*/  BSYNC B1 ;  /* 0x0000000000017941 */ /* 0x000fea0003800000 */
.L_x_15725:
        /* <DEDUP_REMOVED lines=25> */
.L_x_15729:
[----:B------:R-:W0:Y:S02]  /*3320*/  MUFU.RCP R55, R48 ;  /* 0x0000003000377308 */ /* 0x000e240000001000 */
[----:B0-----:R-:W-:-:S04]  /*3330*/  FFMA R0, R48, R55, -1 ;  /* 0xbf80000030007423 */ /* 0x001fc80000000037 */
[----:B------:R-:W-:-:S04]  /*3340*/  FADD.FTZ R0, -R0, -RZ ;  /* 0x800000ff00007221 */ /* 0x000fc80000010100 */
[----:B------:R-:W-:-:S07]  /*3350*/  FFMA R55, R55, R0, R55 ;  /* 0x0000000037377223 */ /* 0x000fce0000000037 */
.L_x_15730:
[----:B------:R-:W-:Y:S05]  /*3360*/  BSYNC B1 ;  /* 0x0000000000017941 */ /* 0x000fea0003800000 */
.L_x_15728:
        /* <DEDUP_REMOVED lines=25> */
.L_x_15732:
[----:B------:R-:W0:Y:S02]  /*3500*/  MUFU.RCP R55, R48 ;  /* 0x0000003000377308 */ /* 0x000e240000001000 */
[----:B0-----:R-:W-:-:S04]  /*3510*/  FFMA R0, R48, R55, -1 ;  /* 0xbf80000030007423 */ /* 0x001fc80000000037 */
[----:B------:R-:W-:-:S04]  /*3520*/  FADD.FTZ R0, -R0, -RZ ;  /* 0x800000ff00007221 */ /* 0x000fc80000010100 */
[----:B------:R-:W-:-:S07]  /*3530*/  FFMA R55, R55, R0, R55 ;  /* 0x0000000037377223 */ /* 0x000fce0000000037 */
.L_x_15733:
[----:B------:R-:W-:Y:S05]  /*3540*/  BSYNC B1 ;  /* 0x0000000000017941 */ /* 0x000fea0003800000 */
.L_x_15731:
        /* <DEDUP_REMOVED lines=11> */
[----:B------:R-:W-:Y:S01]  /*3600*/  F2FP.SATFINITE.E5M2.F32.PACK_AB_MERGE_C R44, RZ, R41, RZ ;  /* 0x00000029ff2c723e */ /* 0x000fe200048060ff */
[----:B------:R-:W-:Y:S01]  /*3610*/  FFMA R0, R47, R0, R55 ;  /* 0x000000002f007223 */ /* 0x000fe20000000037 */
[----:B------:R-:W-:Y:S01]  /*3620*/  F2FP.SATFINITE.E5M2.F32.PACK_AB_MERGE_C R41, RZ, R42, RZ ;  /* 0x0000002aff29723e */ /* 0x000fe200048060ff */
[----:B------:R-:W-:Y:S01]  /*3630*/  BSSY B0, `(.L_x_15734) ;  /* 0x0000013000007945 */ /* 0x000fe20003800000 */
[----:B------:R-:W-:Y:S01]  /*3640*/  FMNMX R46, |R46|, R45, !PT ;  /* 0x0000002d2e2e7209 */ /* 0x000fe20007800200 */
[-C--:B------:R-:W-:Y:S01]  /*3650*/  FMUL R45, R4, R23.reuse ;  /* 0x00000017042d7220 */ /* 0x080fe20000400000 */
[----:B------:R-:W-:Y:S01]  /*3660*/  LOP3.LUT R42, R44, 0xff, RZ, 0xc0, !PT ;  /* 0x000000ff2c2a7812 */ /* 0x000fe200078ec0ff */
[----:B------:R-:W-:Y:S01]  /*3670*/  FMUL R0, R39, R0 ;  /* 0x0000000027007220 */ /* 0x000fe20000400000 */
[----:B------:R-:W-:Y:S01]  /*3680*/  LOP3.LUT R43, R41, 0xffff, RZ, 0xc0, !PT ;  /* 0x0000ffff292b7812 */ /* 0x000fe200078ec0ff */
[----:B------:R-:W-:Y:S01]  /*3690*/  FMUL R47, R3, R23 ;  /* 0x00000017032f7220 */ /* 0x000fe20000400000 */
[----:B------:R-:W-:-:S02]  /*36a0*/  F2FP.SATFINITE.E5M2.F32.PACK_AB_MERGE_C R45, RZ, R45, RZ ;  /* 0x0000002dff2d723e */ /* 0x000fc400048060ff */
        /* <DEDUP_REMOVED lines=11> */
.L_x_15735:
[----:B------:R-:W-:Y:S05]  /*3760*/  BSYNC B0 ;  /* 0x0000000000007941 */ /* 0x000fea0003800000 */
.L_x_15734:
        /* <DEDUP_REMOVED lines=12> */
.L_x_15737:
[----:B------:R-:W-:Y:S05]  /*3830*/  BSYNC B0 ;  /* 0x0000000000007941 */ /* 0x000fea0003800000 */
.L_x_15736:
[----:B------:R-:W-:Y:S01]  /*3840*/  LOP3.LUT R47, R45, 0xff, RZ, 0xc0, !PT ;  /* 0x000000ff2d2f7812 */ /* 0x000fe200078ec0ff */
[-C--:B------:R-:W-:Y:S01]  /*3850*/  FMUL R45, R2, R23.reuse ;  /* 0x00000017022d7220 */ /* 0x080fe20000400000 */
[-C--:B------:R-:W-:Y:S01]  /*3860*/  FMUL R44, R40, R23.reuse ;  /* 0x00000017282c7220 */ /* 0x080fe20000400000 */
[----:B01----:R-:W-:Y:S01]  /*3870*/  LOP3.LUT R42, R48, 0xffff, RZ, 0xc0, !PT ;  /* 0x0000ffff302a7812 */ /* 0x003fe200078ec0ff */
[----:B------:R-:W-:Y:S01]  /*3880*/  BSSY B0, `(.L_x_15738) ;  /* 0x0000012000007945 */ /* 0x000fe20003800000 */
[----:B------:R-:W-:Y:S01]  /*3890*/  FMUL R52, R54, R23 ;  /* 0x0000001736347220 */ /* 0x000fe20000400000 */
[----:B------:R-:W-:Y:S02]  /*38a0*/  F2FP.SATFINITE.E5M2.F32.PACK_AB_MERGE_C R45, RZ, R45, RZ ;  /* 0x0000002dff2d723e */ /* 0x000fe400048060ff */
[----:B------:R-:W-:Y:S02]  /*38b0*/  PRMT R47, R42, 0x7604, R47 ;  /* 0x000076042a2f7816 */ /* 0x000fe4000000002f */
[----:B------:R-:W-:Y:S01]  /*38c0*/  F2FP.SATFINITE.E5M2.F32.PACK_AB_MERGE_C R44, RZ, R44, RZ ;  /* 0x0000002cff2c723e */ /* 0x000fe200048060ff */
        /* <DEDUP_REMOVED lines=13> */
.L_x_15739:
[----:B------:R-:W-:Y:S05]  /*39a0*/  BSYNC B0 ;  /* 0x0000000000007941 */ /* 0x000fea0003800000 */
.L_x_15738:
[----:B0-----:R-:W-:Y:S01]  /*39b0*/  FMUL R41, R0, R23 ;  /* 0x0000001700297220 */ /* 0x001fe20000400000 */
[----:B------:R-:W-:Y:S01]  /*39c0*/  BSSY B0, `(.L_x_15740) ;  /* 0x0000010000007945 */ /* 0x000fe20003800000 */
[----:B------:R-:W-:-:S03]  /*39d0*/  F2FP.SATFINITE.E5M2.F32.PACK_AB_MERGE_C R52, RZ, R52, RZ ;  /* 0x00000034ff34723e */ /* 0x000fc600048060ff */
[----:B------:R-:W-:Y:S01]  /*39e0*/  F2FP.SATFINITE.E5M2.F32.PACK_AB_MERGE_C R41, RZ, R41, RZ ;  /* 0x00000029ff29723e */ /* 0x000fe200048060ff */
        /* <DEDUP_REMOVED lines=13> */
.L_x_15741:
[----:B------:R-:W-:Y:S05]  /*3ac0*/  BSYNC B0 ;  /* 0x0000000000007941 */ /* 0x000fea0003800000 */
.L_x_15740:
        /* <DEDUP_REMOVED lines=118> */
[----:B-----5:R-:W-:Y:S05]  /*4230*/  CALL.REL.NOINC `($__internal_403_$__cuda_sm20_rcp_rn_f32_slowpath) ;  /* 0x00000048007c7944 */ /* 0x020fea0003c00000 */
[----:B------:R-:W-:Y:S05]  /*4240*/  BRA `(.L_x_15744) ;  /* 0x0000000000107947 */ /* 0x000fea0003800000 */
.L_x_15743:
[----:B------:R-:W0:Y:S02]  /*4250*/  MUFU.RCP R55, R48 ;  /* 0x0000003000377308 */ /* 0x000e240000001000 */
[----:B0-----:R-:W-:-:S04]  /*4260*/  FFMA R0, R48, R55, -1 ;  /* 0xbf80000030007423 */ /* 0x001fc80000000037 */
[----:B------:R-:W-:-:S04]  /*4270*/  FADD.FTZ R0, -R0, -RZ ;  /* 0x800000ff00007221 */ /* 0x000fc80000010100 */
[----:B------:R-:W-:-:S07]  /*4280*/  FFMA R55, R55, R0, R55 ;  /* 0x0000000037377223 */ /* 0x000fce0000000037 */
.L_x_15744:
[----:B------:R-:W-:Y:S05]  /*4290*/  BSYNC B1 ;  /* 0x0000000000017941 */ /* 0x000fea0003800000 */
.L_x_15742:
        /* <DEDUP_REMOVED lines=25> */
.L_x_15746:
[----:B------:R-:W0:Y:S02]  /*4430*/  MUFU.RCP R55, R48 ;  /* 0x0000003000377308 */ /* 0x000e240000001000 */
[----:B0-----:R-:W-:-:S04]  /*4440*/  FFMA R0, R48, R55, -1 ;  /* 0xbf80000030007423 */ /* 0x001fc80000000037 */
[----:B------:R-:W-:-:S04]  /*4450*/  FADD.FTZ R0, -R0, -RZ ;  /* 0x800000ff00007221 */ /* 0x000fc80000010100 */
[----:B------:R-:W-:-:S07]  /*4460*/  FFMA R55, R55, R0, R55 ;  /* 0x0000000037377223 */ /* 0x000fce0000000037 */
.L_x_15747:
[----:B------:R-:W-:Y:S05]  /*4470*/  BSYNC B1 ;  /* 0x0000000000017941 */ /* 0x000fea0003800000 */
.L_x_15745:
        /* <DEDUP_REMOVED lines=23> */
[----:B-----5:R-:W-:Y:S05]  /*45f0*/  CALL.REL.NOINC `($__internal_403_$__cuda_sm20_rcp_rn_f32_slowpath) ;  /* 0x00000044008c7944 */ /* 0x020fea0003c00000 */
[----:B------:R-:W-:Y:S05]  /*4600*/  BRA `(.L_x_15750) ;  /* 0x0000000000107947 */ /* 0x000fea0003800000 */
.L_x_15749:
[----:B------:R-:W0:Y:S02]  /*4610*/  MUFU.RCP R55, R48 ;  /* 0x0000003000377308 */ /* 0x000e240000001000 */
[----:B0-----:R-:W-:-:S04]  /*4620*/  FFMA R0, R48, R55, -1 ;  /* 0xbf80000030007423 */ /* 0x001fc80000000037 */
[----:B------:R-:W-:-:S04]  /*4630*/  FADD.FTZ R0, -R0, -RZ ;  /* 0x800000ff00007221 */ /* 0x000fc80000010100 */
[----:B------:R-:W-:-:S07]  /*4640*/  FFMA R55, R55, R0, R55 ;  /* 0x0000000037377223 */ /* 0x000fce0000000037 */
.L_x_15750:
[----:B------:R-:W-:Y:S05]  /*4650*/  BSYNC B1 ;  /* 0x0000000000017941 */ /* 0x000fea0003800000 */
.L_x_15748:
        /* <DEDUP_REMOVED lines=25> */
.L_x_15752:
[----:B------:R-:W0:Y:S02]  /*47f0*/  MUFU.RCP R55, R48 ;  /* 0x0000003000377308 */ /* 0x000e240000001000 */
[----:B0-----:R-:W-:-:S04]  /*4800*/  FFMA R0, R48, R55, -1 ;  /* 0xbf80000030007423 */ /* 0x001fc80000000037 */
[----:B------:R-:W-:-:S04]  /*4810*/  FADD.FTZ R0, -R0, -RZ ;  /* 0x800000ff00007221 */ /* 0x000fc80000010100 */
[----:B------:R-:W-:-:S07]  /*4820*/  FFMA R55, R55, R0, R55 ;  /* 0x0000000037377223 */ /* 0x000fce0000000037 */
.L_x_15753:
[----:B------:R-:W-:Y:S05]  /*4830*/  BSYNC B1 ;  /* 0x0000000000017941 */ /* 0x000fea0003800000 */
.L_x_15751:
        /* <DEDUP_REMOVED lines=25> */
.L_x_15755:
[----:B------:R-:W0:Y:S02]  /*49d0*/  MUFU.RCP R55, R48 ;  /* 0x0000003000377308 */ /* 0x000e240000001000 */
[----:B0-----:R-:W-:-:S04]  /*49e0*/  FFMA R0, R48, R55, -1 ;  /* 0xbf80000030007423 */ /* 0x001fc80000000037 */
[----:B------:R-:W-:-:S04]  /*49f0*/  FADD.FTZ R0, -R0, -RZ ;  /* 0x800000ff00007221 */ /* 0x000fc80000010100 */
[----:B------:R-:W-:-:S07]  /*4a00*/  FFMA R55, R55, R0, R55 ;  /* 0x0000000037377223 */ /* 0x000fce0000000037 */
.L_x_15756:
[----:B------:R-:W-:Y:S05]  /*4a10*/  BSYNC B1 ;  /* 0x0000000000017941 */ /* 0x000fea0003800000 */
.L_x_15754:
        /* <DEDUP_REMOVED lines=25> */
.L_x_15758:
[----:B------:R-:W0:Y:S02]  /*4bb0*/  MUFU.RCP R55, R48 ;  /* 0x0000003000377308 */ /* 0x000e240000001000 */
[----:B0-----:R-:W-:-:S04]  /*4bc0*/  FFMA R0, R48, R55, -1 ;  /* 0xbf80000030007423 */ /* 0x001fc80000000037 */
[----:B------:R-:W-:-:S04]  /*4bd0*/  FADD.FTZ R0, -R0, -RZ ;  /* 0x800000ff00007221 */ /* 0x000fc80000010100 */
[----:B------:R-:W-:-:S07]  /*4be0*/  FFMA R55, R55, R0, R55 ;  /* 0x0000000037377223 */ /* 0x000fce0000000037 */
.L_x_15759:
[----:B------:R-:W-:Y:S05]  /*4bf0*/  BSYNC B1 ;  /* 0x0000000000017941 */ /* 0x000fea0003800000 */
.L_x_15757:
        /* <DEDUP_REMOVED lines=25> */
.L_x_15761:
[----:B------:R-:W0:Y:S02]  /*4d90*/  MUFU.RCP R55, R48 ;  /* 0x0000003000377308 */ /* 0x000e240000001000 */
[----:B0-----:R-:W-:-:S04]  /*4da0*/  FFMA R0, R48, R55, -1 ;  /* 0xbf80000030007423 */ /* 0x001fc80000000037 */
[----:B------:R-:W-:-:S04]  /*4db0*/  FADD.FTZ R0, -R0, -RZ ;  /* 0x800000ff00007221 */ /* 0x000fc80000010100 */
[----:B------:R-:W-:-:S07]  /*4dc0*/  FFMA R55, R55, R0, R55 ;  /* 0x0000000037377223 */ /* 0x000fce0000000037 */
.L_x_15762:
[----:B------:R-:W-:Y:S05]  /*4dd0*/  BSYNC B1 ;  /* 0x0000000000017941 */ /* 0x000fea0003800000 */
.L_x_15760:
        /* <DEDUP_REMOVED lines=25> */
.L_x_15764:
[----:B------:R-:W0:Y:S02]  /*4f70*/  MUFU.RCP R55, R48 ;  /* 0x0000003000377308 */ /* 0x000e240000001000 */
[----:B0-----:R-:W-:-:S04]  /*4f80*/  FFMA R0, R48, R55, -1 ;  /* 0xbf80000030007423 */ /* 0x001fc80000000037 */
[----:B------:R-:W-:-:S04]  /*4f90*/  FADD.FTZ R0, -R0, -RZ ;  /* 0x800000ff00007221 */ /* 0x000fc80000010100 */
[----:B------:R-:W-:-:S07]  /*4fa0*/  FFMA R55, R55, R0, R55 ;  /* 0x0000000037377223 */ /* 0x000fce0000000037 */
.L_x_15765:
[----:B------:R-:W-:Y:S05]  /*4fb0*/  BSYNC B1 ;  /* 0x0000000000017941 */ /* 0x000fea0003800000 */
.L_x_15763:
        /* <DEDUP_REMOVED lines=30> */
.L_x_15767:
[----:B------:R-:W-:Y:S05]  /*51a0*/  BSYNC B0 ;  /* 0x0000000000007941 */ /* 0x000fea0003800000 */
.L_x_15766:
        /* <DEDUP_REMOVED lines=11> */
.L_x_15769:
[----:B------:R-:W-:Y:S05]  /*5260*/  BSYNC B0 ;  /* 0x0000000000007941 */ /* 0x000fea0003800000 */
.L_x_15768:
        /* <DEDUP_REMOVED lines=14> */
.L_x_15771:
[----:B------:R-:W-:Y:S05]  /*5350*/  BSYNC B0 ;  /* 0x0000000000007941 */ /* 0x000fea0003800000 */
.L_x_15770:
        /* <DEDUP_REMOVED lines=17> */
.L_x_15773:
[----:B------:R-:W-:Y:S05]  /*5470*/  BSYNC B0 ;  /* 0x0000000000007941 */ /* 0x000fea0003800000 */
.L_x_15772:
        /* <DEDUP_REMOVED lines=69> */
[----:B-----5:R-:W-:Y:S05]  /*58d0*/  CALL.REL.NOINC `($__internal_403_$__cuda_sm20_rcp_rn_f32_slowpath) ;  /* 0x0000003000d47944 */ /* 0x020fea0003c00000 */
[----:B------:R-:W-:Y:S05]  /*58e0*/  BRA `(.L_x_15776) ;  /* 0x0000000000107947 */ /* 0x000fea0003800000 */
.L_x_15775:
[----:B------:R-:W0:Y:S02]  /*58f0*/  MUFU.RCP R55, R16 ;  /* 0x0000001000377308 */ /* 0x000e240000001000 */
[----:B0-----:R-:W-:-:S04]  /*5900*/  FFMA R0, R16, R55, -1 ;  /* 0xbf80000010007423 */ /* 0x001fc80000000037 */
[----:B------:R-:W-:-:S04]  /*5910*/  FADD.FTZ R0, -R0, -RZ ;  /* 0x800000ff00007221 */ /* 0x000fc80000010100 */
[----:B------:R-:W-:-:S07]  /*5920*/  FFMA R55, R55, R0, R55 ;  /* 0x0000000037377223 */ /* 0x000fce0000000037 */
.L_x_15776:
[----:B------:R-:W-:Y:S05]  /*5930*/  BSYNC B1 ;  /* 0x0000000000017941 */ /* 0x000fea0003800000 */
.L_x_15774:
        /* <DEDUP_REMOVED lines=25> */
.L_x_15778:
[----:B------:R-:W0:Y:S02]  /*5ad0*/  MUFU.RCP R55, R22 ;  /* 0x0000001600377308 */ /* 0x000e240000001000 */
[----:B0-----:R-:W-:-:S04]  /*5ae0*/  FFMA R0, R22, R55, -1 ;  /* 0xbf80000016007423 */ /* 0x001fc80000000037 */
[----:B------:R-:W-:-:S04]  /*5af0*/  FADD.FTZ R0, -R0, -RZ ;  /* 0x800000ff00007221 */ /* 0x000fc80000010100 */
[----:B------:R-:W-:-:S07]  /*5b00*/  FFMA R55, R55, R0, R55 ;  /* 0x0000000037377223 */ /* 0x000fce0000000037 */
.L_x_15779:
[----:B------:R-:W-:Y:S05]  /*5b10*/  BSYNC B1 ;  /* 0x0000000000017941 */ /* 0x000fea0003800000 */
.L_x_15777:
        /* <DEDUP_REMOVED lines=23> */
[----:B-----5:R-:W-:Y:S05]  /*5c90*/  CALL.REL.NOINC `($__internal_403_$__cuda_sm20_rcp_rn_f32_slowpath) ;  /* 0x0000002c00e47944 */ /* 0x020fea0003c00000 */
[----:B------:R-:W-:Y:S05]  /*5ca0*/  BRA `(.L_x_15782) ;  /* 0x0000000000107947 */ /* 0x000fea0003800000 */
.L_x_15781:
[----:B------:R-:W0:Y:S02]  /*5cb0*/  MUFU.RCP R55, R22 ;  /* 0x0000001600377308 */ /* 0x000e240000001000 */
[----:B0-----:R-:W-:-:S04]  /*5cc0*/  FFMA R0, R22, R55, -1 ;  /* 0xbf80000016007423 */ /* 0x001fc80000000037 */
[----:B------:R-:W-:-:S04]  /*5cd0*/  FADD.FTZ R0, -R0, -RZ ;  /* 0x800000ff00007221 */ /* 0x000fc80000010100 */
[----:B------:R-:W-:-:S07]  /*5ce0*/  FFMA R55, R55, R0, R55 ;  /* 0x0000000037377223 */ /* 0x000fce0000000037 */
.L_x_15782:
[----:B------:R-:W-:Y:S05]  /*5cf0*/  BSYNC B1 ;  /* 0x0000000000017941 */ /* 0x000fea0003800000 */
.L_x_15780:
        /* <DEDUP_REMOVED lines=25> */
.L_x_15784:
[----:B------:R-:W0:Y:S02]  /*5e90*/  MUFU.RCP R55, R24 ;  /* 0x0000001800377308 */ /* 0x000e240000001000 */
[----:B0-----:R-:W-:-:S04]  /*5ea0*/  FFMA R0, R24, R55, -1 ;  /* 0xbf80000018007423 */ /* 0x001fc80000000037 */
[----:B------:R-:W-:-:S04]  /*5eb0*/  FADD.FTZ R0, -R0, -RZ ;  /* 0x800000ff00007221 */ /* 0x000fc80000010100 */
[----:B------:R-:W-:-:S07]  /*5ec0*/  FFMA R55, R55, R0, R55 ;  /* 0x0000000037377223 */ /* 0x000fce0000000037 */
.L_x_15785:
[----:B------:R-:W-:Y:S05]  /*5ed0*/  BSYNC B1 ;  /* 0x0000000000017941 */ /* 0x000fea0003800000 */
.L_x_15783:
        /* <DEDUP_REMOVED lines=25> */
.L_x_15787:
[----:B------:R-:W0:Y:S02]  /*6070*/  MUFU.RCP R55, R24 ;  /* 0x0000001800377308 */ /* 0x000e240000001000 */
[----:B0-----:R-:W-:-:S04]  /*6080*/  FFMA R0, R24, R55, -1 ;  /* 0xbf80000018007423 */ /* 0x001fc80000000037 */
[----:B------:R-:W-:-:S04]  /*6090*/  FADD.FTZ R0, -R0, -RZ ;  /* 0x800000ff00007221 */ /* 0x000fc80000010100 */
[----:B------:R-:W-:-:S07]  /*60a0*/  FFMA R55, R55, R0, R55 ;  /* 0x0000000037377223 */ /* 0x000fce0000000037 */
.L_x_15788:
[----:B------:R-:W-:Y:S05]  /*60b0*/  BSYNC B1 ;  /* 0x0000000000017941 */ /* 0x000fea0003800000 */
.L_x_15786:
        /* <DEDUP_REMOVED lines=25> */
.L_x_15790:
[----:B------:R-:W0:Y:S02]  /*6250*/  MUFU.RCP R55, R42 ;  /* 0x0000002a00377308 */ /* 0x000e240000001000 */
[----:B0-----:R-:W-:-:S04]  /*6260*/  FFMA R0, R42, R55, -1 ;  /* 0xbf8000002a007423 */ /* 0x001fc80000000037 */
[----:B------:R-:W-:-:S04]  /*6270*/  FADD.FTZ R0, -R0, -RZ ;  /* 0x800000ff00007221 */ /* 0x000fc80000010100 */
[----:B------:R-:W-:-:S07]  /*6280*/  FFMA R55, R55, R0, R55 ;  /* 0x0000000037377223 */ /* 0x000fce0000000037 */
.L_x_15791:
[----:B------:R-:W-:Y:S05]  /*6290*/  BSYNC B1 ;  /* 0x0000000000017941 */ /* 0x000fea0003800000 */
.L_x_15789:
        /* <DEDUP_REMOVED lines=25> */
.L_x_15793:
[----:B------:R-:W0:Y:S02]  /*6430*/  MUFU.RCP R55, R42 ;  /* 0x0000002a00377308 */ /* 0x000e240000001000 */
[----:B0-----:R-:W-:-:S04]  /*6440*/  FFMA R0, R42, R55, -1 ;  /* 0xbf8000002a007423 */ /* 0x001fc80000000037 */
[----:B------:R-:W-:-:S04]  /*6450*/  FADD.FTZ R0, -R0, -RZ ;  /* 0x800000ff00007221 */ /* 0x000fc80000010100 */
[----:B------:R-:W-:-:S07]  /*6460*/  FFMA R55, R55, R0, R55 ;  /* 0x0000000037377223 */ /* 0x000fce0000000037 */
.L_x_15794:
[----:B------:R-:W-:Y:S05]  /*6470*/  BSYNC B1 ;  /* 0x0000000000017941 */ /* 0x000fea0003800000 */
.L_x_15792:
        /* <DEDUP_REMOVED lines=25> */
.L_x_15796:
[----:B------:R-:W0:Y:S02]  /*6610*/  MUFU.RCP R55, R44 ;  /* 0x0000002c00377308 */ /* 0x000e240000001000 */
[----:B0-----:R-:W-:-:S04]  /*6620*/  FFMA R0, R44, R55, -1 ;  /* 0xbf8000002c007423 */ /* 0x001fc80000000037 */
[----:B------:R-:W-:-:S04]  /*6630*/  FADD.FTZ R0, -R0, -RZ ;  /* 0x800000ff00007221 */ /* 0x000fc80000010100 */
[----:B------:R-:W-:-:S07]  /*6640*/  FFMA R55, R55, R0, R55 ;  /* 0x0000000037377223 */ /* 0x000fce0000000037 */
.L_x_15797:
[----:B------:R-:W-:Y:S05]  /*6650*/  BSYNC B1 ;  /* 0x0000000000017941 */ /* 0x000fea0003800000 */
.L_x_15795:
        /* <DEDUP_REMOVED lines=11> */
[----:B------:R-:W-:Y:S01]  /*6710*/  F2FP.SATFINITE.E5M2.F32.PACK_AB_MERGE_C R43, RZ, R3, RZ ;  /* 0x00000003ff2b723e */ /* 0x000fe200048060ff */
[----:B------:R-:W-:Y:S01]  /*6720*/  FADD R3, R22, R17 ;  /* 0x0000001116037221 */ /* 0x000fe20000000000 */
[----:B------:R-:W-:Y:S01]  /*6730*/  F2FP.SATFINITE.E5M2.F32.PACK_AB_MERGE_C R25, RZ, R4, RZ ;  /* 0x00000004ff19723e */ /* 0x000fe200048060ff */
[----:B------:R-:W-:Y:S01]  /*6740*/  FMUL R4, R18, R23 ;  /* 0x0000001712047220 */ /* 0x000fe20000400000 */
[----:B------:R-:W-:Y:S01]  /*6750*/  FMNMX R17, |R22|, R13, !PT ;  /* 0x0000000d16117209 */ /* 0x000fe20007800200 */
[----:B------:R-:W-:Y:S01]  /*6760*/  FADD R21, RZ, R18 ;  /* 0x00000012ff157221 */ /* 0x000fe20000000000 */
[----:B------:R-:W-:Y:S01]  /*6770*/  LOP3.LUT R12, R43, 0xff, RZ, 0xc0, !PT ;  /* 0x000000ff2b0c7812 */ /* 0x000fe200078ec0ff */
[----:B------:R-:W-:Y:S01]  /*6780*/  FMUL R0, R27, R0 ;  /* 0x000000001b007220 */ /* 0x000fe20000400000 */
[----:B------:R-:W-:Y:S01]  /*6790*/  LOP3.LUT R13, R25, 0xffff, RZ, 0xc0, !PT ;  /* 0x0000ffff190d7812 */ /* 0x000fe200078ec0ff */
[-C--:B------:R-:W-:Y:S01]  /*67a0*/  FMUL R27, R26, R23.reuse ;  /* 0x000000171a1b7220 */ /* 0x080fe20000400000 */
[----:B------:R-:W-:Y:S01]  /*67b0*/  F2FP.SATFINITE.E5M2.F32.PACK_AB_MERGE_C R4, RZ, R4, RZ ;  /* 0x00000004ff04723e */ /* 0x000fe200048060ff */
[----:B------:R-:W-:Y:S01]  /*67c0*/  FMUL R22, R24, R23 ;  /* 0x0000001718167220 */ /* 0x000fe20000400000 */
[----:B------:R-:W-:Y:S01]  /*67d0*/  PRMT R18, R13, 0x7604, R12 ;  /* 0x000076040d127816 */ /* 0x000fe2000000000c */
[----:B------:R-:W-:Y:S01]  /*67e0*/  FADD R21, R40, R21 ;  /* 0x0000001528157221 */ /* 0x000fe20000000000 */
[----:B------:R-:W-:Y:S01]  /*67f0*/  F2FP.SATFINITE.E5M2.F32.PACK_AB_MERGE_C R12, RZ, R16, RZ ;  /* 0x00000010ff0c723e */ /* 0x000fe200048060ff */
        /* <DEDUP_REMOVED lines=13> */
[----:B------:R-:W-:Y:S02]  /*68d0*/  F2FP.SATFINITE.E5M2.F32.PACK_AB_MERGE_C R27, RZ, R27, RZ ;  /* 0x0000001bff1b723e */ /* 0x000fe400048060ff */
[----:B------:R-:W-:Y:S02]  /*68e0*/  @!P0 LEA.HI.X R17, R14, R19, R15, 0x1, P1 ;  /* 0x000000130e118211 */ /* 0x000fe400008f0c0f */
[----:B------:R-:W-:Y:S01]  /*68f0*/  LOP3.LUT R40, R4, 0xffff, RZ, 0xc0, !PT ;  /* 0x0000ffff04287812 */ /* 0x000fe200078ec0ff */
[----:B------:R-:W-:Y:S01]  /*6900*/  FMUL R4, R0, R23 ;  /* 0x0000001700047220 */ /* 0x000fe20000400000 */
[----:B------:R-:W-:Y:S01]  /*6910*/  FMNMX R39, |R24|, R39, !PT ;  /* 0x0000002718277209 */ /* 0x000fe20007800200 */
[----:B------:R0:W-:Y:S01]  /*6920*/  @!P0 STG.E.U16 desc[UR10][R16.64], R43 ;  /* 0x0000002b10008986 */ /* 0x0001e2000c10150a */
[----:B------:R-:W-:Y:S01]  /*6930*/  F2FP.SATFINITE.E5M2.F32.PACK_AB_MERGE_C R22, RZ, R22, RZ ;  /* 0x00000016ff16723e */ /* 0x000fe200048060ff */
[----:B------:R-:W-:Y:S01]  /*6940*/  FMUL R24, R2, R23 ;  /* 0x0000001702187220 */ /* 0x000fe20000400000 */
[----:B------:R-:W-:Y:S01]  /*6950*/  IMAD.U32 R35, R27, 0x10000, RZ ;  /* 0x000100001b237824 */ /* 0x000fe200078e00ff */
[----:B------:R1:W-:Y:S01]  /*6960*/  @!P0 STG.E.U16 desc[UR10][R12.64], R25 ;  /* 0x000000190c008986 */ /* 0x0003e2000c10150a */
[----:B------:R-:W-:-:S02]  /*6970*/  SHF.L.U32 R3, R22, 0x10, RZ ;  /* 0x0000001016037819 */ /* 0x000fc400000006ff */
[----:B------:R-:W-:Y:S02]  /*6980*/  LOP3.LUT R18, R18, 0xffff, RZ, 0xc0, !PT ;  /* 0x0000ffff12127812 */ /* 0x000fe400078ec0ff */
[----:B------:R-:W-:Y:S02]  /*6990*/  F2FP.SATFINITE.E5M2.F32.PACK_AB_MERGE_C R49, RZ, R4, RZ ;  /* 0x00000004ff31723e */ /* 0x000fe400048060ff */
[----:B------:R-:W-:Y:S02]  /*69a0*/  F2FP.SATFINITE.E5M2.F32.PACK_AB_MERGE_C R24, RZ, R24, RZ ;  /* 0x00000018ff18723e */ /* 0x000fe400048060ff */
        /* <DEDUP_REMOVED lines=21> */
.L_x_15799:
[----:B------:R-:W-:Y:S05]  /*6b00*/  BSYNC B0 ;  /* 0x0000000000007941 */ /* 0x000fea0003800000 */
.L_x_15798:
        /* <DEDUP_REMOVED lines=9> */
.L_x_15801:
[----:B------:R-:W-:Y:S05]  /*6ba0*/  BSYNC B0 ;  /* 0x0000000000007941 */ /* 0x000fea0003800000 */
.L_x_15800:
        /* <DEDUP_REMOVED lines=95> */
.L_x_15806:
        /* <DEDUP_REMOVED lines=51> */
.L_x_15805:
[----:B------:R-:W-:Y:S05]  /*74d0*/  BSYNC B1 ;  /* 0x0000000000017941 */ /* 0x000fea0003800000 */
.L_x_15804:
        /* <DEDUP_REMOVED lines=15> */
.L_x_15808:
[----:B------:R-:W-:Y:S05]  /*75d0*/  BSYNC B1 ;  /* 0x0000000000017941 */ /* 0x000fea0003800000 */
.L_x_15807:
        /* <DEDUP_REMOVED lines=27> */
.L_x_15803:
[----:B------:R-:W-:Y:S05]  /*7790*/  BSYNC B0 ;  /* 0x0000000000007941 */ /* 0x000fea0003800000 */
.L_x_15802:
        /* <DEDUP_REMOVED lines=32> */
.L_x_15813:
        /* <DEDUP_REMOVED lines=51> */
.L_x_15812:
[----:B------:R-:W-:Y:S05]  /*7cd0*/  BSYNC B1 ;  /* 0x0000000000017941 */ /* 0x000fea0003800000 */
.L_x_15811:
        /* <DEDUP_REMOVED lines=15> */
.L_x_15815:
[----:B------:R-:W-:Y:S05]  /*7dd0*/  BSYNC B1 ;  /* 0x0000000000017941 */ /* 0x000fea0003800000 */
.L_x_15814:
        /* <DEDUP_REMOVED lines=27> */
.L_x_15810:
[----:B------:R-:W-:Y:S05]  /*7f90*/  BSYNC B0 ;  /* 0x0000000000007941 */ /* 0x000fea0003800000 */
.L_x_15809:
        /* <DEDUP_REMOVED lines=44> */
.L_x_15817:
[----:B------:R-:W-:Y:S05]  /*8260*/  BSYNC B0 ;  /* 0x0000000000007941 */ /* 0x000fea0003800000 */
.L_x_15816:
        /* <DEDUP_REMOVED lines=39> */
.L_x_15828:
[----:B-1----:R-:W-:-:S07]  /*84e0*/  FMNMX R5, R2, R5, !PT ;  /* 0x0000000502057209 */ /* 0x002fce0007800000 */
.L_x_15820:
[----:B------:R-:W-:Y:S05]  /*84f0*/  BSYNC B0 ;  /* 0x0000000000007941 */ /* 0x000fea0003800000 */
.L_x_15819:
[----:B------:R-:W-:Y:S01]  /*8500*/  ISETP.NE.AND P0, PT, R38, RZ, PT ;  /* 0x000000ff2600720c */ /* 0x000fe20003f05270 */
[----:B------:R-:W-:-:S12]  /*8510*/  BSSY B0, `(.L_x_15818) ;  /* 0x0000004000007945 */ /* 0x000fd80003800000 */
[----:B------:R-:W-:Y:S05]  /*8520*/  @P0 BRA `(.L_x_15822) ;  /* 0x0000000000080947 */ /* 0x000fea0003800000 */
[----:B0-----:R-:W0:Y:S02]  /*8530*/  LDC.64 R2, c[0x0][0x238] ;  /* 0x00008e00ff027b82 */ /* 0x001e240000000a00 */
[----:B0-----:R1:W-:Y:S02]  /*8540*/  REDG.E.MAX.S32.STRONG.GPU desc[UR10][R2.64], R5 ;  /* 0x000000050200798e */ /* 0x0013e4000d10e38a */
.L_x_15822:
[----:B------:R-:W-:Y:S05]  /*8550*/  BSYNC B0 ;  /* 0x0000000000007941 */ /* 0x000fea0003800000 */
.L_x_15818:
        /* <DEDUP_REMOVED lines=12> */
[----:B0123--:R-:W-:Y:S05]  /*8620*/  CALL.REL.NOINC `($__internal_403_$__cuda_sm20_rcp_rn_f32_slowpath) ;  /* 0x0000000400807944 */ /* 0x00ffea0003c00000 */
[----:B------:R-:W-:Y:S05]  /*8630*/  BRA `(.L_x_15824) ;  /* 0x0000000000107947 */ /* 0x000fea0003800000 */
.L_x_15823:
[----:B------:R-:W0:Y:S02]  /*8640*/  MUFU.RCP R0, R23 ;  /* 0x0000001700007308 */ /* 0x000e240000001000 */
[----:B01----:R-:W-:-:S04]  /*8650*/  FFMA R2, R0, R23, -1 ;  /* 0xbf80000000027423 */ /* 0x003fc80000000017 */
[----:B------:R-:W-:-:S04]  /*8660*/  FADD.FTZ R55, -R2, -RZ ;  /* 0x800000ff02377221 */ /* 0x000fc80000010100 */
[----:B------:R-:W-:-:S07]  /*8670*/  FFMA R55, R0, R55, R0 ;  /* 0x0000003700377223 */ /* 0x000fce0000000000 */
.L_x_15824:
[----:B------:R-:W0:Y:S02]  /*8680*/  LDC.64 R2, c[0x0][0x240] ;  /* 0x00009000ff027b82 */ /* 0x000e240000000a00 */
[----:B0-----:R-:W-:Y:S01]  /*8690*/  STG.E desc[UR10][R2.64], R55 ;  /* 0x0000003702007986 */ /* 0x001fe2000c10190a */
[----:B------:R-:W-:Y:S05]  /*86a0*/  EXIT ;  /* 0x000000000000794d */ /* 0x000fea0003800000 */
.L_x_15821:
[----:B------:R-:W-:Y:S01]  /*86b0*/  HFMA2.MMA R9, -RZ, RZ, 0, 1.847743988037109375e-06 ;  /* 0x0000001fff097435 */ /* 0x000fe200000001ff */
[----:B------:R-:W-:Y:S02]  /*86c0*/  IMAD.MOV.U32 R7, RZ, RZ, 0x4 ;  /* 0x00000004ff077424 */ /* 0x000fe400078e00ff */
[----:B------:R-:W-:-:S08]  /*86d0*/  IMAD.MOV.U32 R4, RZ, RZ, -0x1 ;  /* 0xffffffffff047424 */ /* 0x000fd000078e00ff */
[----:B01----:R-:W-:Y:S05]  /*86e0*/  WARPSYNC.COLLECTIVE R4, `(.L_x_15825) ;  /* 0x0000000004087348 */ /* 0x003fea0003c00000 */
[----:B-1----:R1:W2:Y:S02]  /*86f0*/  SHFL.DOWN P0, R5, R0, R7, R9 ;  /* 0x0800000700057389 */ /* 0x0022a40000000009 */
[----:B012---:R-:W-:Y:S01]  /*8700*/  ENDCOLLECTIVE ;  /* 0x000000000000791b */ /* 0x007fe20003800000 */
.L_x_15825:
[----:B------:R-:W-:Y:S01]  /*8710*/  HFMA2.MMA R7, -RZ, RZ, 0, 1.1920928955078125e-07 ;  /* 0x00000002ff077435 */ /* 0x000fe200000001ff */
[----:B------:R-:W-:-:S04]  /*8720*/  MOV R3, R5 ;  /* 0x0000000500037202 */ /* 0x000fc80000000f00 */
[----:B------:R-:W-:-:S05]  /*8730*/  FMNMX R3, R3, R0, !PT ;  /* 0x0000000003037209 */ /* 0x000fca0007800000 */
[----:B------:R-:W-:-:S07]  /*8740*/  IMAD.MOV.U32 R0, RZ, RZ, R3 ;  /* 0x000000ffff007224 */ /* 0x000fce00078e0003 */
[----:B------:R-:W-:Y:S05]  /*8750*/  WARPSYNC.COLLECTIVE R4, `(.L_x_15826) ;  /* 0x0000000004087348 */ /* 0x000fea0003c00000 */
[----:B------:R0:W1:Y:S02]  /*8760*/  SHFL.DOWN P0, R5, R0, R7, R9 ;  /* 0x0800000700057389 */ /* 0x0000640000000009 */
[----:B01----:R-:W-:Y:S01]  /*8770*/  ENDCOLLECTIVE ;  /* 0x000000000000791b */ /* 0x003fe20003800000 */
.L_x_15826:
[----:B------:R-:W-:Y:S02]  /*8780*/  IMAD.MOV.U32 R7, RZ, RZ, 0x1 ;  /* 0x00000001ff077424 */ /* 0x000fe400078e00ff */
[----:B------:R-:W-:-:S05]  /*8790*/  IMAD.MOV.U32 R2, RZ, RZ, R5 ;  /* 0x000000ffff027224 */ /* 0x000fca00078e0005 */
[----:B------:R-:W-:-:S04]  /*87a0*/  FMNMX R2, R3, R2, !PT ;  /* 0x0000000203027209 */ /* 0x000fc80007800000 */
[----:B------:R-:W-:-:S07]  /*87b0*/  MOV R0, R2 ;  /* 0x0000000200007202 */ /* 0x000fce0000000f00 */
[----:B------:R-:W-:Y:S05]  /*87c0*/  WARPSYNC.COLLECTIVE R4, `(.L_x_15827) ;  /* 0x0000000004087348 */ /* 0x000fea0003c00000 */
[----:B------:R0:W1:Y:S02]  /*87d0*/  SHFL.DOWN P0, R5, R0, R7, R9 ;  /* 0x0800000700057389 */ /* 0x0000640000000009 */
[----:B01----:R-:W-:Y:S01]  /*87e0*/  ENDCOLLECTIVE ;  /* 0x000000000000791b */ /* 0x003fe20003800000 */
.L_x_15827:
[----:B------:R-:W-:Y:S05]  /*87f0*/  BRA `(.L_x_15828) ;  /* 0xfffffffc00387947 */ /* 0x000fea000383ffff */
        .weak           $__internal_402_$__cuda_sm20_div_u64
        .type           $__internal_402_$__cuda_sm20_div_u64,@function
        .size           $__internal_402_$__cuda_sm20_div_u64,($__internal_403_$__cuda_sm20_rcp_rn_f32_slowpath - $__internal_402_$__cuda_sm20_div_u64)
$__internal_402_$__cuda_sm20_div_u64:
        /* <DEDUP_REMOVED lines=66> */
[----:B------:R-:W-:Y:S06]  /*8c20*/  RET.REL.NODEC R2 `(_ZN18transformer_engine6detail38cast_transpose_fused_kernel_notalignedILb1ELb1ELb0EfNS_16CTDBiasDActParamI6__halfS3_13__nv_fp8_e5m2fEELi2ELi4ENS_5EmptyEXadL_ZNS_5dsiluIffEET_T0_RKS6_EEEEvT3_mmm) ;  /* 0xffffff7002f47950 */ /* 0x000fec0003c3ffff */
        .weak           $__internal_403_$__cuda_sm20_rcp_rn_f32_slowpath
        .type           $__internal_403_$__cuda_sm20_rcp_rn_f32_slowpath,@function
        .size           $__internal_403_$__cuda_sm20_rcp_rn_f32_slowpath,(.L_x_34888 - $__internal_403_$__cuda_sm20_rcp_rn_f32_slowpath)
$__internal_403_$__cuda_sm20_rcp_rn_f32_slowpath:
        /* <DEDUP_REMOVED lines=15> */
.L_x_15830:
        /* <DEDUP_REMOVED lines=33> */
.L_x_15832:
[----:B------:R0:W1:Y:S02]  /*8f30*/  MUFU.RCP R55, R0 ;  /* 0x0000000000377308 */ /* 0x0000640000001000 */
.L_x_15831:
[----:B------:R-:W-:Y:S05]  /*8f40*/  BSYNC B0 ;  /* 0x0000000000007941 */ /* 0x000fea0003800000 */
.L_x_15829:
[----:B------:R-:W-:Y:S01]  /*8f50*/  IMAD.MOV.U32 R50, RZ, RZ, R42 ;  /* 0x000000ffff327224 */ /* 0x000fe200078e002a */
[----:B------:R-:W-:-:S04]  /*8f60*/  MOV R51, 0x0 ;  /* 0x0000000000337802 */ /* 0x000fc80000000f00 */
[----:B01----:R-:W-:Y:S05]  /*8f70*/  RET.REL.NODEC R50 `(_ZN18transformer_engine6detail38cast_transpose_fused_kernel_notalignedILb1ELb1ELb0EfNS_16CTDBiasDActParamI6__halfS3_13__nv_fp8_e5m2fEELi2ELi4ENS_5EmptyEXadL_ZNS_5dsiluIffEET_T0_RKS6_EEEEvT3_mmm) ;  /* 0xffffff7032207950 */ /* 0x003fea0003c3ffff */
.L_x_15833:
        /* <DEDUP_REMOVED lines=16> */
.L_x_34888:


//--------------------- .text._ZN18transformer_engine6detail38cast_transpose_fused_kernel_notalignedILb1ELb1ELb0EfNS_16CTDBiasDActParamI6__halfS3_13__nv_bfloat16fEELi2ELi2ENS_5EmptyEXadL_ZNS_5dsiluIffEET_T0_RKS6_EEEEvT3_mmm --------------------------
	.section	.text._ZN18transformer_engine6detail38cast_transpose_fused_kernel_notalignedILb1ELb1ELb0EfNS_16CTDBiasDActParamI6__halfS3_13__nv_bfloat16fEELi2ELi2ENS_5EmptyEXadL_ZNS_5dsiluIffEET_T0_RKS6_EEEEvT3_mmm,"ax",@progbits
	.align	128
        .global         _ZN18transformer_engine6detail38cast_transpose_fused_kernel_notalignedILb1ELb1ELb0EfNS_16CTDBiasDActParamI6__halfS3_13__nv_bfloat16fEELi2ELi2ENS_5EmptyEXadL_ZNS_5dsiluIffEET_T0_RKS6_EEEEvT3_mmm
        .type           _ZN18transformer_engine6detail38cast_transpose_fused_kernel_notalignedILb1ELb1ELb0EfNS_16CTDBiasDActParamI6__halfS3_13__nv_bfloat16fEELi2ELi2ENS_5EmptyEXadL_ZNS_5dsiluIffEET_T0_RKS6_EEEEvT3_mmm,@function
        .size           _ZN18transformer_engine6detail38cast_transpose_fused_kernel_notalignedILb1ELb1ELb0EfNS_16CTDBiasDActParamI6__halfS3_13__nv_bfloat16fEELi2ELi2ENS_5EmptyEXadL_ZNS_5dsiluIffEET_T0_RKS6_EEEEvT3_mmm,(.L_x_34890 - _ZN18transformer_engine6detail38cast_transpose_fused_kernel_notalignedILb1ELb1ELb0EfNS_16CTDBiasDActParamI6__halfS3_13__nv_bfloat16fEELi2ELi2ENS_5EmptyEXadL_ZNS_5dsiluIffEET_T0_RKS6_EEEEvT3_mmm)
        .other          _ZN18transformer_engine6detail38cast_transpose_fused_kernel_notalignedILb1ELb1ELb0EfNS_16CTDBiasDActParamI6__halfS3_13__nv_bfloat16fEELi2ELi2ENS_5EmptyEXadL_ZNS_5dsiluIffEET_T0_RKS6_EEEEvT3_mmm,@"STO_CUDA_ENTRY STV_DEFAULT"
_ZN18transformer_engine6detail38cast_transpose_fused_kernel_notalignedILb1ELb1ELb0EfNS_16CTDBiasDActParamI6__halfS3_13__nv_bfloat16fEELi2ELi2ENS_5EmptyEXadL_ZNS_5dsiluIffEET_T0_RKS6_EEEEvT3_mmm:
.text._ZN18transformer_engine6detail38cast_transpose_fused_kernel_notalignedILb1ELb1ELb0EfNS_16CTDBiasDActParamI6__halfS3_13__nv_bfloat16fEELi2ELi2ENS_5EmptyEXadL_ZNS_5dsiluIffEET_T0_RKS6_EEEEvT3_mmm:
        /* <DEDUP_REMOVED lines=19> */
[----:B------:R-:W-:Y:S05]  /*0130*/  CALL.REL.NOINC `($__internal_404_$__cuda_sm20_div_u64) ;  /* 0x0000005000947944 */ /* 0x000fea0003c00000 */
        /* <DEDUP_REMOVED lines=8> */
.L_x_15834:
        /* <DEDUP_REMOVED lines=22> */
.L_x_15835:
[----:B------:R-:W0:Y:S01]  /*0320*/  LDC.64 R4, c[0x0][0x258] ;  /* 0x00009600ff047b82 */ /* 0x000e220000000a00 */
[----:B------:R-:W-:Y:S01]  /*0330*/  ULDC.64 UR6, c[0x0][0x260] ;  /* 0x0000980000067ab9 */ /* 0x000fe20000000a00 */
[----:B------:R-:W-:Y:S01]  /*0340*/  SHF.L.U64.HI R2, R28, 0x5, R29 ;  /* 0x000000051c027819 */ /* 0x000fe2000001021d */
[----:B------:R-:W-:Y:S01]  /*0350*/  USHF.R.U64 UR4, UR6, 0x1, UR7 ;  /* 0x0000000106047899 */ /* 0x000fe20008001207 */
[----:B------:R-:W-:Y:S01]  /*0360*/  SHF.L.U64.HI R6, R44, 0x5, R9 ;  /* 0x000000052c067819 */ /* 0x000fe20000010209 */
[----:B------:R-:W-:Y:S01]  /*0370*/  USHF.R.U32.HI UR5, URZ, 0x1, UR7 ;  /* 0x000000013f057899 */ /* 0x000fe20008011607 */
[----:B------:R-:W-:Y:S01]  /*0380*/  SHF.R.U32.HI R3, RZ, 0x5, R38 ;  /* 0x00000005ff037819 */ /* 0x000fe20000011626 */
[----:B------:R-:W-:Y:S01]  /*0390*/  IMAD.MOV.U32 R8, RZ, RZ, R44 ;  /* 0x000000ffff087224 */ /* 0x000fe200078e002c */
        /* <DEDUP_REMOVED lines=9> */
[----:B------:R-:W-:Y:S01]  /*0430*/  ULDC.64 UR8, c[0x0][0x210] ;  /* 0x0000840000087ab9 */ /* 0x000fe20000000a00 */
[----:B------:R-:W-:-:S02]  /*0440*/  LOP3.LUT R37, R37, 0x1c, RZ, 0xe2, !PT ;  /* 0x0000001c25257812 */ /* 0x000fc400078ee2ff */
[----:B------:R-:W-:Y:S02]  /*0450*/  ISETP.LT.U32.AND.EX P1, PT, R2, RZ, PT, P1 ;  /* 0x000000ff0200720c */ /* 0x000fe40003f21110 */
[----:B------:R-:W-:Y:S02]  /*0460*/  LOP3.LUT R10, R3, 0x1f, RZ, 0xc0, !PT ;  /* 0x0000001f030a7812 */ /* 0x000fe400078ec0ff */
[--C-:B0-----:R-:W-:Y:S01]  /*0470*/  SHF.R.U64 R41, R4, 0x1, R5.reuse ;  /* 0x0000000104297819 */ /* 0x101fe20000001205 */
[----:B------:R-:W-:Y:S01]  /*0480*/  IMAD R2, R29, R4, RZ ;  /* 0x000000041d027224 */ /* 0x000fe200078e02ff */
[----:B------:R-:W-:Y:S02]  /*0490*/  SHF.R.U32.HI R39, RZ, 0x1, R5 ;  /* 0x00000001ff277819 */ /* 0x000fe40000011605 */
[----:B------:R-:W-:Y:S01]  /*04a0*/  LEA R27, P0, -R44, R41, 0x5 ;  /* 0x000000292c1b7211 */ /* 0x000fe200078029ff */
[----:B------:R-:W-:Y:S01]  /*04b0*/  IMAD.WIDE.U32 R32, R41, R36, RZ ;  /* 0x0000002429207225 */ /* 0x000fe200078e00ff */
[----:B------:R-:W-:-:S02]  /*04c0*/  SEL R26, R26, 0x20, P1 ;  /* 0x000000201a1a7807 */ /* 0x000fc40000800000 */
[----:B------:R-:W-:Y:S01]  /*04d0*/  IADD3.X R6, R39, ~R6, RZ, P0, !PT ;  /* 0x8000000627067210 */ /* 0x000fe200007fe4ff */
[----:B------:R-:W-:Y:S01]  /*04e0*/  IMAD R35, R28, R5, R2 ;  /* 0x000000051c237224 */ /* 0x000fe200078e0202 */
[----:B------:R-:W-:Y:S01]  /*04f0*/  ISETP.LT.U32.AND P0, PT, R27, 0x20, PT ;  /* 0x000000201b00780c */ /* 0x000fe20003f01070 */
[----:B------:R-:W-:Y:S01]  /*0500*/  IMAD R43, R39, R36, RZ ;  /* 0x00000024272b7224 */ /* 0x000fe200078e02ff */
[----:B------:R-:W-:Y:S02]  /*0510*/  IADD3 R3, R3, -0x1, RZ ;  /* 0xffffffff03037810 */ /* 0x000fe40007ffe0ff */
[----:B------:R-:W-:Y:S01]  /*0520*/  ISETP.LT.U32.AND.EX P0, PT, R6, RZ, PT, P0 ;  /* 0x000000ff0600720c */ /* 0x000fe20003f01100 */
[----:B------:R-:W-:Y:S01]  /*0530*/  IMAD.WIDE.U32 R6, R28, R4, R8 ;  /* 0x000000041c067225 */ /* 0x000fe200078e0008 */
[----:B------:R-:W-:Y:S02]  /*0540*/  LOP3.LUT R3, R3, 0x1f, RZ, 0xc0, !PT ;  /* 0x0000001f03037812 */ /* 0x000fe400078ec0ff */
[----:B------:R-:W-:Y:S01]  /*0550*/  SEL R27, R27, 0x20, P0 ;  /* 0x000000201b1b7807 */ /* 0x000fe20000000000 */
[----:B------:R-:W-:Y:S01]  /*0560*/  IMAD.IADD R35, R7, 0x1, R35 ;  /* 0x0000000107237824 */ /* 0x000fe200078e0223 */
[----:B------:R-:W-:Y:S01]  /*0570*/  ISETP.GE.U32.AND P0, PT, R37, R26, PT ;  /* 0x0000001a2500720c */ /* 0x000fe20003f06070 */
[----:B------:R-:W-:Y:S01]  /*0580*/  IMAD.IADD R43, R33, 0x1, R43 ;  /* 0x00000001212b7824 */ /* 0x000fe200078e022b */
[----:B------:R-:W-:Y:S01]  /*0590*/  SHF.L.U32 R23, R6, 0x7, RZ ;  /* 0x0000000706177819 */ /* 0x000fe200000006ff */
[----:B------:R-:W-:Y:S01]  /*05a0*/  VIADD R7, R37, 0x1 ;  /* 0x0000000125077836 */ /* 0x000fe20000000000 */
[----:B------:R-:W-:-:S02]  /*05b0*/  ISETP.LT.U32.AND P0, PT, R10, R27, !P0 ;  /* 0x0000001b0a00720c */ /* 0x000fc40004701070 */
[----:B------:R-:W-:Y:S02]  /*05c0*/  IADD3 R10, P2, R10, R32, RZ ;  /* 0x000000200a0a7210 */ /* 0x000fe40007f5e0ff */
[----:B------:R-:W-:Y:S02]  /*05d0*/  IADD3 R25, P1, R23, UR4, RZ ;  /* 0x0000000417197c10 */ /* 0x000fe4000ff3e0ff */
[----:B------:R-:W-:Y:S02]  /*05e0*/  SHF.L.U64.HI R22, R6, 0x7, R35 ;  /* 0x0000000706167819 */ /* 0x000fe40000010223 */
[----:B------:R-:W-:Y:S02]  /*05f0*/  IADD3.X R8, RZ, R43, RZ, P2, !PT ;  /* 0x0000002bff087210 */ /* 0x000fe400017fe4ff */
[----:B------:R-:W-:Y:S01]  /*0600*/  IADD3.X R24, R22, UR5, RZ, P1, !PT ;  /* 0x0000000516187c10 */ /* 0x000fe20008ffe4ff */
[----:B------:R-:W-:Y:S02]  /*0610*/  ULDC.64 UR4, c[0x0][0x230] ;  /* 0x00008c0000047ab9 */ /* 0x000fe40000000a00 */
        /* <DEDUP_REMOVED lines=9> */
[----:B------:R-:W-:Y:S02]  /*06b0*/  @P0 IADD3 R20, P4, R10, R41, RZ ;  /* 0x000000290a140210 */ /* 0x000fe40007f9e0ff */
[----:B------:R-:W-:Y:S02]  /*06c0*/  IADD3.X R13, RZ, R43, RZ, P3, !PT ;  /* 0x0000002bff0d7210 */ /* 0x000fe40001ffe4ff */
[----:B------:R-:W-:Y:S02]  /*06d0*/  IADD3 R23, P3, R23, UR8, RZ ;  /* 0x0000000817177c10 */ /* 0x000fe4000ff7e0ff */
[----:B------:R-:W-:-:S02]  /*06e0*/  ISETP.NE.U32.AND P2, PT, RZ, UR4, PT ;  /* 0x00000004ff007c0c */ /* 0x000fc4000bf45070 */
[----:B------:R-:W-:Y:S01]  /*06f0*/  IADD3.X R22, R22, UR9, RZ, P3, !PT ;  /* 0x0000000916167c10 */ /* 0x000fe20009ffe4ff */
[----:B------:R-:W-:Y:S01]  /*0700*/  @P1 IMAD R11, R39, 0x3, RZ ;  /* 0x00000003270b1824 */ /* 0x000fe200078e02ff */
[----:B------:R-:W-:Y:S02]  /*0710*/  @P1 LOP3.LUT R3, R4, 0xfffffffe, RZ, 0xc0, !PT ;  /* 0xfffffffe04031812 */ /* 0x000fe400078ec0ff */
[----:B------:R-:W-:Y:S01]  /*0720*/  @P1 LOP3.LUT R19, R5, 0x3fffffff, RZ, 0xc0, !PT ;  /* 0x3fffffff05131812 */ /* 0x000fe200078ec0ff */
[----:B------:R-:W-:Y:S01]  /*0730*/  @P1 IMAD.WIDE.U32 R4, R41, 0x3, R12 ;  /* 0x0000000329041825 */ /* 0x000fe200078e000c */
[----:B0-----:R-:W-:Y:S02]  /*0740*/  @P0 IADD3 R14, P3, R16, R23, RZ ;  /* 0x00000017100e0210 */ /* 0x001fe40007f7e0ff */
[----:B------:R-:W-:Y:S01]  /*0750*/  @P1 IADD3 R18, P5, R3, R12, RZ ;  /* 0x0000000c03121210 */ /* 0x000fe20007fbe0ff */
[----:B------:R-:W-:Y:S01]  /*0760*/  @P1 IMAD.IADD R11, R5, 0x1, R11 ;  /* 0x00000001050b1824 */ /* 0x000fe200078e020b */
[----:B------:R-:W-:Y:S01]  /*0770*/  @!P0 MOV R5, RZ ;  /* 0x000000ff00058202 */ /* 0x000fe20000000f00 */
[----:B------:R-:W-:Y:S01]  /*0780*/  @P0 IMAD.X R15, R17, 0x1, R22, P3 ;  /* 0x00000001110f0824 */ /* 0x000fe200018e0616 */
[----:B------:R-:W-:Y:S01]  /*0790*/  @!P0 MOV R7, RZ ;  /* 0x000000ff00078202 */ /* 0x000fe20000000f00 */
[----:B------:R-:W-:Y:S01]  /*07a0*/  @P0 IMAD.X R3, R8, 0x1, R39, P4 ;  /* 0x0000000108030824 */ /* 0x000fe200020e0627 */
[C---:B------:R-:W-:Y:S01]  /*07b0*/  @P1 SHF.L.U64.HI R11, R4.reuse, 0x2, R11 ;  /* 0x00000002040b1819 */ /* 0x040fe2000001020b */
[----:B------:R-:W-:Y:S01]  /*07c0*/  @P1 IMAD.X R19, R19, 0x1, R13, P5 ;  /* 0x0000000113131824 */ /* 0x000fe200028e060d */
[----:B------:R-:W3:Y:S01]  /*07d0*/  @P0 LDG.E R5, desc[UR10][R14.64] ;  /* 0x0000000a0e050981 */ /* 0x000ee2000c1e1900 */
[----:B------:R-:W-:Y:S01]  /*07e0*/  @P1 IMAD.SHL.U32 R34, R4, 0x4, RZ ;  /* 0x0000000404221824 */ /* 0x000fe200078e00ff */
[----:B------:R-:W-:-:S02]  /*07f0*/  @P0 SHF.L.U64.HI R3, R20, 0x2, R3 ;  /* 0x0000000214030819 */ /* 0x000fc40000010203 */
[----:B------:R-:W-:Y:S02]  /*0800*/  @P0 SHF.L.U32 R20, R20, 0x2, RZ ;  /* 0x0000000214140819 */ /* 0x000fe400000006ff */
[----:B------:R-:W-:Y:S02]  /*0810*/  @!P1 MOV R40, RZ ;  /* 0x000000ff00289202 */ /* 0x000fe40000000f00 */
[----:B------:R-:W-:Y:S02]  /*0820*/  @P0 IADD3 R12, P3, R20, R23, RZ ;  /* 0x00000017140c0210 */ /* 0x000fe40007f7e0ff */
[----:B------:R-:W-:Y:S02]  /*0830*/  @P1 SHF.L.U64.HI R19, R18, 0x2, R19 ;  /* 0x0000000212131819 */ /* 0x000fe40000010213 */
[----:B------:R-:W-:Y:S01]  /*0840*/  ISETP.NE.AND.EX P2, PT, RZ, UR5, PT, P2 ;  /* 0x00000005ff007c0c */ /* 0x000fe2000bf45320 */
[----:B------:R-:W-:Y:S01]  /*0850*/  @P0 IMAD.X R13, R3, 0x1, R22, P3 ;  /* 0x00000001030d0824 */ /* 0x000fe200018e0616 */
[----:B------:R-:W-:Y:S01]  /*0860*/  @P0 IADD3 R20, P3, R20, R25, RZ ;  /* 0x0000001914140210 */ /* 0x000fe20007f7e0ff */
[----:B------:R-:W-:-:S02]  /*0870*/  @P1 IMAD.SHL.U32 R18, R18, 0x4, RZ ;  /* 0x0000000412121824 */ /* 0x000fc400078e00ff */
[----:B------:R-:W-:Y:S01]  /*0880*/  @!P1 IMAD.MOV.U32 R52, RZ, RZ, RZ ;  /* 0x000000ffff349224 */ /* 0x000fe200078e00ff */
[----:B------:R0:W5:Y:S01]  /*0890*/  @P0 LDG.E R7, desc[UR10][R12.64] ;  /* 0x0000000a0c070981 */ /* 0x000162000c1e1900 */
[----:B------:R-:W-:Y:S01]  /*08a0*/  @P0 IMAD.X R21, R3, 0x1, R24, P3 ;  /* 0x0000000103150824 */ /* 0x000fe200018e0618 */
[----:B------:R-:W-:Y:S02]  /*08b0*/  @!P0 MOV R3, RZ ;  /* 0x000000ff00038202 */ /* 0x000fe40000000f00 */
[----:B------:R-:W-:Y:S01]  /*08c0*/  @!P1 MOV R45, RZ ;  /* 0x000000ff002d9202 */ /* 0x000fe20000000f00 */
[----:B------:R-:W-:Y:S01]  /*08d0*/  @!P1 IMAD.MOV.U32 R42, RZ, RZ, RZ ;  /* 0x000000ffff2a9224 */ /* 0x000fe200078e00ff */
[C---:B------:R-:W-:Y:S01]  /*08e0*/  @P1 IADD3 R46, P3, R18.reuse, R23, RZ ;  /* 0x00000017122e1210 */ /* 0x040fe20007f7e0ff */
[----:B------:R-:W-:Y:S01]  /*08f0*/  ULDC.64 UR4, c[0x0][0x220] ;  /* 0x0000880000047ab9 */ /* 0x000fe20000000a00 */
[----:B------:R-:W-:Y:S01]  /*0900*/  @P1 IADD3 R18, P4, R18, R25, RZ ;  /* 0x0000001912121210 */ /* 0x000fe20007f9e0ff */
[----:B------:R1:W5:Y:S01]  /*0910*/  @P0 LDG.E R3, desc[UR10][R20.64] ;  /* 0x0000000a14030981 */ /* 0x000362000c1e1900 */
[C---:B0-----:R-:W-:Y:S01]  /*0920*/  @P1 IADD3 R12, P0, R34.reuse, R23, RZ ;  /* 0x00000017220c1210 */ /* 0x041fe20007f1e0ff */
[C---:B------:R-:W-:Y:S01]  /*0930*/  @P1 IMAD.X R47, R19.reuse, 0x1, R22, P3 ;  /* 0x00000001132f1824 */ /* 0x040fe200018e0616 */
[----:B------:R-:W-:Y:S01]  /*0940*/  @P1 IADD3 R14, P3, R34, R25, RZ ;  /* 0x00000019220e1210 */ /* 0x000fe20007f7e0ff */
[----:B------:R-:W-:-:S02]  /*0950*/  @P1 IMAD.X R19, R19, 0x1, R24, P4 ;  /* 0x0000000113131824 */ /* 0x000fc400020e0618 */
[C---:B------:R-:W-:Y:S01]  /*0960*/  @P1 IMAD.X R13, R11.reuse, 0x1, R22, P0 ;  /* 0x000000010b0d1824 */ /* 0x040fe200000e0616 */
[----:B------:R-:W0:Y:S01]  /*0970*/  @P2 LDC.64 R16, c[0x0][0x230] ;  /* 0x00008c00ff102b82 */ /* 0x000e220000000a00 */
[----:B------:R-:W-:Y:S01]  /*0980*/  @P1 IMAD.X R15, R11, 0x1, R24, P3 ;  /* 0x000000010b0f1824 */ /* 0x000fe200018e0618 */
[----:B------:R4:W5:Y:S01]  /*0990*/  @P1 LDG.E R40, desc[UR10][R18.64] ;  /* 0x0000000a12281981 */ /* 0x000962000c1e1900 */
[----:B------:R-:W-:-:S03]  /*09a0*/  IMAD.MOV.U32 R11, RZ, RZ, 0x3bbb989d ;  /* 0x3bbb989dff0b7424 */ /* 0x000fc600078e00ff */
[----:B------:R-:W5:Y:S01]  /*09b0*/  @P1 LDG.E R52, desc[UR10][R14.64] ;  /* 0x0000000a0e341981 */ /* 0x000f62000c1e1900 */
[----:B-1----:R-:W-:-:S03]  /*09c0*/  MOV R21, 0x3f800000 ;  /* 0x3f80000000157802 */ /* 0x002fc60000000f00 */
[----:B------:R1:W5:Y:S01]  /*09d0*/  @P1 LDG.E R45, desc[UR10][R12.64] ;  /* 0x0000000a0c2d1981 */ /* 0x000362000c1e1900 */
[----:B----4-:R-:W-:Y:S01]  /*09e0*/  IMAD.MOV.U32 R18, RZ, RZ, 0x437c0000 ;  /* 0x437c0000ff127424 */ /* 0x010fe200078e00ff */
[----:B------:R-:W-:Y:S02]  /*09f0*/  MOV R34, R6 ;  /* 0x0000000600227202 */ /* 0x000fe40000000f00 */
[----:B------:R-:W5:Y:S01]  /*0a00*/  @P1 LDG.E R42, desc[UR10][R46.64] ;  /* 0x0000000a2e2a1981 */ /* 0x000f62000c1e1900 */
[C---:B-1----:R-:W-:Y:S02]  /*0a10*/  IMAD R13, R9.reuse, UR6, RZ ;  /* 0x00000006090d7c24 */ /* 0x042fe4000f8e02ff */
[----:B------:R-:W-:Y:S02]  /*0a20*/  IMAD.SHL.U32 R12, R6, 0x40, RZ ;  /* 0x00000040060c7824 */ /* 0x000fe400078e00ff */
[----:B------:R-:W-:Y:S01]  /*0a30*/  IMAD R13, R44, UR7, R13 ;  /* 0x000000072c0d7c24 */ /* 0x000fe2000f8e020d */
[----:B0-----:R0:W5:Y:S01]  /*0a40*/  @P2 LDG.E R21, desc[UR10][R16.64] ;  /* 0x0000000a10152981 */ /* 0x001162000c1e1900 */
[----:B------:R-:W-:Y:S01]  /*0a50*/  SHF.L.U32 R15, R0, 0x5, RZ ;  /* 0x00000005000f7819 */ /* 0x000fe200000006ff */
[----:B------:R-:W-:Y:S01]  /*0a60*/  IMAD R9, R9, 0x3f, RZ ;  /* 0x0000003f09097824 */ /* 0x000fe200078e02ff */
[----:B------:R-:W-:Y:S01]  /*0a70*/  BSSY B1, `(.L_x_15836) ;  /* 0x0000024000017945 */ /* 0x000fe20003800000 */
[--C-:B0-----:R-:W-:Y:S01]  /*0a80*/  SHF.L.U64.HI R17, R6, 0x6, R35.reuse ;  /* 0x0000000606117819 */ /* 0x101fe20000010223 */
[----:B------:R-:W-:Y:S01]  /*0a90*/  IMAD.WIDE.U32 R34, R44, 0x3f, R34 ;  /* 0x0000003f2c227825 */ /* 0x000fe200078e0022 */
[----:B------:R-:W-:-:S03]  /*0aa0*/  LOP3.LUT R15, R15, 0xffffffe0, R38, 0xe2, !PT ;  /* 0xffffffe00f0f7812 */ /* 0x000fc600078ee226 */
[----:B------:R-:W-:Y:S02]  /*0ab0*/  IMAD.IADD R16, R35, 0x1, R9 ;  /* 0x0000000123107824 */ /* 0x000fe400078e0209 */
[----:B--2---:R-:W-:-:S05]  /*0ac0*/  HADD2.F32 R4, -RZ, R2.H0_H0 ;  /* 0x20000002ff047230 */ /* 0x004fca0000004100 */
[----:B------:R-:W-:-:S04]  /*0ad0*/  FFMA.SAT R11, -R4, R11, 0.5 ;  /* 0x3f000000040b7423 */ /* 0x000fc8000000210b */
[----:B------:R-:W-:-:S04]  /*0ae0*/  FFMA.RM R11, R11, R18, 12582913 ;  /* 0x4b4000010b0b7423 */ /* 0x000fc80000004012 */
[----:B------:R-:W-:-:S04]  /*0af0*/  FADD R19, R11, -12583039 ;  /* 0xcb40007f0b137421 */ /* 0x000fc80000000000 */
[----:B------:R-:W-:-:S04]  /*0b00*/  FFMA R19, -R4, 1.4426950216293334961, -R19 ;  /* 0x3fb8aa3b04137823 */ /* 0x000fc80000000913 */
[----:B------:R-:W-:-:S06]  /*0b10*/  FFMA R20, -R4, 1.925963033500011079e-08, R19 ;  /* 0x32a5706004147823 */ /* 0x000fcc0000000113 */
[----:B------:R-:W0:Y:S01]  /*0b20*/  MUFU.EX2 R20, R20 ;  /* 0x0000001400147308 */ /* 0x000e220000000800 */
[----:B------:R-:W-:Y:S01]  /*0b30*/  SHF.L.U32 R11, R11, 0x17, RZ ;  /* 0x000000170b0b7819 */ /* 0x000fe200000006ff */
[----:B------:R-:W-:Y:S02]  /*0b40*/  IMAD.MOV.U32 R18, RZ, RZ, R28 ;  /* 0x000000ffff127224 */ /* 0x000fe400078e001c */
[----:B------:R-:W-:Y:S02]  /*0b50*/  IMAD.MOV.U32 R19, RZ, RZ, R29 ;  /* 0x000000ffff137224 */ /* 0x000fe400078e001d */
[----:B0-----:R-:W-:-:S04]  /*0b60*/  FFMA R14, R11, R20, 1 ;  /* 0x3f8000000b0e7423 */ /* 0x001fc80000000014 */
[----:B------:R-:W-:-:S05]  /*0b70*/  VIADD R11, R14, 0x1800000 ;  /* 0x018000000e0b7836 */ /* 0x000fca0000000000 */
[----:B------:R-:W-:Y:S01]  /*0b80*/  LOP3.LUT R11, R11, 0x7f800000, RZ, 0xc0, !PT ;  /* 0x7f8000000b0b7812 */ /* 0x000fe200078ec0ff */
[----:B------:R-:W-:Y:S01]  /*0b90*/  IMAD.WIDE.U32 R18, R44, UR6, R18 ;  /* 0x000000062c127c25 */ /* 0x000fe2000f8e0012 */
[----:B------:R-:W-:Y:S02]  /*0ba0*/  ULDC.64 UR6, c[0x0][0x228] ;  /* 0x00008a0000067ab9 */ /* 0x000fe40000000a00 */
[----:B------:R-:W-:Y:S01]  /*0bb0*/  ISETP.GT.U32.AND P0, PT, R11, 0x1ffffff, PT ;  /* 0x01ffffff0b00780c */ /* 0x000fe20003f04070 */
[----:B------:R-:W-:Y:S01]  /*0bc0*/  IMAD.IADD R11, R19, 0x1, R13 ;  /* 0x00000001130b7824 */ /* 0x000fe200078e020d */
[----:B------:R-:W-:Y:S02]  /*0bd0*/  LEA R20, P2, R18, UR6, 0x7 ;  /* 0x0000000612147c11 */ /* 0x000fe4000f8438ff */
[----:B------:R-:W-:Y:S02]  /*0be0*/  LEA R19, P1, R12, UR4, 0x1 ;  /* 0x000000040c137c11 */ /* 0x000fe4000f8208ff */
[----:B------:R-:W-:-:S02]  /*0bf0*/  LEA.HI.X R18, R18, UR7, R11, 0x7, P2 ;  /* 0x0000000712127c11 */ /* 0x000fc400090f3c0b */
[----:B------:R-:W-:Y:S01]  /*0c00*/  LEA.HI.X R17, R12, UR5, R17, 0x1, P1 ;  /* 0x000000050c117c11 */ /* 0x000fe200088f0c11 */
[----:B---3--:R-:W-:-:S04]  /*0c10*/  HADD2.F32 R6, -RZ, R5.H0_H0 ;  /* 0x20000005ff067230 */ /* 0x008fc80000004100 */
[----:B------:R-:W-:Y:S05]  /*0c20*/  @P0 BRA `(.L_x_15837) ;  /* 0x0000000000100947 */ /* 0x000fea0003800000 */
[----:B------:R-:W-:Y:S02]  /*0c30*/  MOV R0, R14 ;  /* 0x0000000e00007202 */ /* 0x000fe40000000f00 */
[----:B------:R-:W-:-:S07]  /*0c40*/  MOV R44, 0xc60 ;  /* 0x00000c60002c7802 */ /* 0x000fce0000000f00 */
[----:B-----5:R-:W-:Y:S05]  /*0c50*/  CALL.REL.NOINC `($__internal_405_$__cuda_sm20_rcp_rn_f32_slowpath) ;  /* 0x0000004800d87944 */ /* 0x020fea0003c00000 */
[----:B------:R-:W-:Y:S05]  /*0c60*/  BRA `(.L_x_15838) ;  /* 0x0000000000107947 */ /* 0x000fea0003800000 */
.L_x_15837:
[----:B------:R-:W0:Y:S02]  /*0c70*/  MUFU.RCP R55, R14 ;  /* 0x0000000e00377308 */ /* 0x000e240000001000 */
[----:B0-----:R-:W-:-:S04]  /*0c80*/  FFMA R0, R14, R55, -1 ;  /* 0xbf8000000e007423 */ /* 0x001fc80000000037 */
[----:B------:R-:W-:-:S04]  /*0c90*/  FADD.FTZ R0, -R0, -RZ ;  /* 0x800000ff00007221 */ /* 0x000fc80000010100 */
[----:B------:R-:W-:-:S07]  /*0ca0*/  FFMA R55, R55, R0, R55 ;  /* 0x0000000037377223 */ /* 0x000fce0000000037 */
.L_x_15838:
[----:B------:R-:W-:Y:S05]  /*0cb0*/  BSYNC B1 ;  /* 0x0000000000017941 */ /* 0x000fea0003800000 */
.L_x_15836:
        /* <DEDUP_REMOVED lines=21> */
[----:B------:R-:W-:Y:S01]  /*0e10*/  IMAD.MOV.U32 R0, RZ, RZ, R12 ;  /* 0x000000ffff007224 */ /* 0x000fe200078e000c */
[----:B------:R-:W-:-:S07]  /*0e20*/  MOV R44, 0xe40 ;  /* 0x00000e40002c7802 */ /* 0x000fce0000000f00 */
[----:B-----5:R-:W-:Y:S05]  /*0e30*/  CALL.REL.NOINC `($__internal_405_$__cuda_sm20_rcp_rn_f32_slowpath) ;  /* 0x0000004800607944 */ /* 0x020fea0003c00000 */
[----:B------:R-:W-:Y:S05]  /*0e40*/  BRA `(.L_x_15841) ;  /* 0x0000000000107947 */ /* 0x000fea0003800000 */
.L_x_15840:
[----:B------:R-:W0:Y:S02]  /*0e50*/  MUFU.RCP R55, R12 ;  /* 0x0000000c00377308 */ /* 0x000e240000001000 */
[----:B0-----:R-:W-:-:S04]  /*0e60*/  FFMA R0, R12, R55, -1 ;  /* 0xbf8000000c007423 */ /* 0x001fc80000000037 */
[----:B------:R-:W-:-:S04]  /*0e70*/  FADD.FTZ R0, -R0, -RZ ;  /* 0x800000ff00007221 */ /* 0x000fc80000010100 */
[----:B------:R-:W-:-:S07]  /*0e80*/  FFMA R55, R55, R0, R55 ;  /* 0x0000000037377223 */ /* 0x000fce0000000037 */
.L_x_15841:
[----:B------:R-:W-:Y:S05]  /*0e90*/  BSYNC B1 ;  /* 0x0000000000017941 */ /* 0x000fea0003800000 */
.L_x_15839:
[----:B------:R-:W-:Y:S01]  /*0ea0*/  HFMA2.MMA R0, -RZ, RZ, 0.96630859375, -0.0022525787353515625 ;  /* 0x3bbb989dff007435 */ /* 0x000fe200000001ff */
[----:B-----5:R-:W-:Y:S01]  /*0eb0*/  HADD2.F32 R5, -RZ, R3.H0_H0 ;  /* 0x20000003ff057230 */ /* 0x020fe20000004100 */
        /* <DEDUP_REMOVED lines=21> */
[----:B------:R-:W-:Y:S05]  /*1010*/  CALL.REL.NOINC `($__internal_405_$__cuda_sm20_rcp_rn_f32_slowpath) ;  /* 0x0000004400e87944 */ /* 0x000fea0003c00000 */
[----:B------:R-:W-:Y:S05]  /*1020*/  BRA `(.L_x_15844) ;  /* 0x0000000000107947 */ /* 0x000fea0003800000 */
.L_x_15843:
[----:B------:R-:W0:Y:S02]  /*1030*/  MUFU.RCP R55, R14 ;  /* 0x0000000e00377308 */ /* 0x000e240000001000 */
[----:B0-----:R-:W-:-:S04]  /*1040*/  FFMA R0, R14, R55, -1 ;  /* 0xbf8000000e007423 */ /* 0x001fc80000000037 */
[----:B------:R-:W-:-:S04]  /*1050*/  FADD.FTZ R0, -R0, -RZ ;  /* 0x800000ff00007221 */ /* 0x000fc80000010100 */
[----:B------:R-:W-:-:S07]  /*1060*/  FFMA R55, R55, R0, R55 ;  /* 0x0000000037377223 */ /* 0x000fce0000000037 */
.L_x_15844:
[----:B------:R-:W-:Y:S05]  /*1070*/  BSYNC B1 ;  /* 0x0000000000017941 */ /* 0x000fea0003800000 */
.L_x_15842:
        /* <DEDUP_REMOVED lines=23> */
[----:B------:R-:W-:Y:S05]  /*11f0*/  CALL.REL.NOINC `($__internal_405_$__cuda_sm20_rcp_rn_f32_slowpath) ;  /* 0x0000004400707944 */ /* 0x000fea0003c00000 */
[----:B------:R-:W-:Y:S05]  /*1200*/  BRA `(.L_x_15847) ;  /* 0x0000000000107947 */ /* 0x000fea0003800000 */
.L_x_15846:
[----:B------:R-:W0:Y:S02]  /*1210*/  MUFU.RCP R55, R14 ;  /* 0x0000000e00377308 */ /* 0x000e240000001000 */
[----:B0-----:R-:W-:-:S04]  /*1220*/  FFMA R0, R14, R55, -1 ;  /* 0xbf8000000e007423 */ /* 0x001fc80000000037 */
[----:B------:R-:W-:-:S04]  /*1230*/  FADD.FTZ R0, -R0, -RZ ;  /* 0x800000ff00007221 */ /* 0x000fc80000010100 */
[----:B------:R-:W-:-:S07]  /*1240*/  FFMA R55, R55, R0, R55 ;  /* 0x0000000037377223 */ /* 0x000fce0000000037 */
.L_x_15847:
[----:B------:R-:W-:Y:S05]  /*1250*/  BSYNC B1 ;  /* 0x0000000000017941 */ /* 0x000fea0003800000 */
.L_x_15845:
[----:B------:R-:W-:Y:S01]  /*1260*/  SHF.R.U32.HI R13, RZ, 0x3, R38 ;  /* 0x00000003ff0d7819 */ /* 0x000fe20000011626 */
[C---:B------:R-:W-:Y:S01]  /*1270*/  VIADD R7, R37.reuse, 0x2 ;  /* 0x0000000225077836 */ /* 0x040fe20000000000 */
[----:B------:R-:W-:Y:S01]  /*1280*/  ISETP.GE.U32.AND P1, PT, R37, R26, PT ;  /* 0x0000001a2500720c */ /* 0x000fe20003f26070 */
[----:B------:R-:W-:Y:S01]  /*1290*/  ULDC.64 UR4, c[0x0][0x258] ;  /* 0x0000960000047ab9 */ /* 0x000fe20000000a00 */
[----:B------:R-:W-:Y:S01]  /*12a0*/  LOP3.LUT R13, R13, 0x1c, RZ, 0xc0, !PT ;  /* 0x0000001c0d0d7812 */ /* 0x000fe200078ec0ff */
[----:B------:R-:W-:Y:S01]  /*12b0*/  ULOP3.LUT UR4, UR4, 0xfffffffe, URZ, 0xc0, !UPT ;  /* 0xfffffffe04047892 */ /* 0x000fe2000f8ec03f */
[-C--:B------:R-:W-:Y:S01]  /*12c0*/  FMUL R53, R6, R21.reuse ;  /* 0x0000001506357220 */ /* 0x080fe20000400000 */
[-C--:B------:R-:W-:Y:S01]  /*12d0*/  FMUL R44, R4, R21.reuse ;  /* 0x00000015042c7220 */ /* 0x080fe20000400000 */
[----:B------:R-:W-:Y:S01]  /*12e0*/  FMUL R56, R2, R21 ;  /* 0x0000001502387220 */ /* 0x000fe20000400000 */
[----:B------:R-:W-:Y:S02]  /*12f0*/  IMAD.IADD R0, R38, 0x1, -R13 ;  /* 0x0000000126007824 */ /* 0x000fe400078e0a0d */
[----:B------:R-:W-:-:S03]  /*1300*/  IADD3 R11, P3, R32, UR4, RZ ;  /* 0x00000004200b7c10 */ /* 0x000fc6000ff7e0ff */
[C---:B------:R-:W-:Y:S02]  /*1310*/  LOP3.LUT R12, R0.reuse, 0x1f, RZ, 0xc0, !PT ;  /* 0x0000001f000c7812 */ /* 0x040fe400078ec0ff */
[----:B------:R-:W-:Y:S02]  /*1320*/  IADD3 R14, R0, 0x1e, RZ ;  /* 0x0000001e000e7810 */ /* 0x000fe40007ffe0ff */
[----:B------:R-:W-:Y:S01]  /*1330*/  ISETP.GE.U32.OR P1, PT, R12, R27, P1 ;  /* 0x0000001b0c00720c */ /* 0x000fe20000f26470 */
[----:B------:R-:W-:Y:S01]  /*1340*/  FADD R12, -R55, 1 ;  /* 0x3f800000370c7421 */ /* 0x000fe20000000100 */
[----:B------:R-:W-:-:S03]  /*1350*/  LOP3.LUT R14, R14, 0x1f, RZ, 0xc0, !PT ;  /* 0x0000001f0e0e7812 */ /* 0x000fc600078ec0ff */
[----:B------:R-:W-:-:S04]  /*1360*/  FMUL R12, R12, R55 ;  /* 0x000000370c0c7220 */ /* 0x000fc80000400000 */
[----:B------:R-:W-:-:S04]  /*1370*/  FFMA R12, R3, R12, R55 ;  /* 0x0000000c030c7223 */ /* 0x000fc80000000037 */
[----:B------:R-:W-:Y:S01]  /*1380*/  @!P1 LEA R46, P0, R10, R19, 0x2 ;  /* 0x000000130a2e9211 */ /* 0x000fe200078010ff */
[----:B------:R-:W-:Y:S01]  /*1390*/  FMUL R54, R5, R12 ;  /* 0x0000000c05367220 */ /* 0x000fe20000400000 */
[----:B------:R-:W-:Y:S02]  /*13a0*/  @!P1 F2FP.BF16.F32.PACK_AB R9, R44, R53 ;  /* 0x000000352c09923e */ /* 0x000fe400000010ff */
[----:B------:R-:W-:Y:S01]  /*13b0*/  @!P1 LEA.HI.X R47, R10, R17, R8, 0x2, P0 ;  /* 0x000000110a2f9211 */ /* 0x000fe200000f1408 */
[----:B------:R-:W-:Y:S01]  /*13c0*/  FMUL R3, R54, R21 ;  /* 0x0000001536037220 */ /* 0x000fe20000400000 */
[----:B------:R-:W-:Y:S02]  /*13d0*/  ISETP.GE.U32.AND P0, PT, R7, R26, PT ;  /* 0x0000001a0700720c */ /* 0x000fe40003f06070 */
[----:B------:R-:W-:Y:S01]  /*13e0*/  @!P1 IADD3 R10, P2, R10, R41, RZ ;  /* 0x000000290a0a9210 */ /* 0x000fe20007f5e0ff */
[----:B------:R0:W-:Y:S01]  /*13f0*/  @!P1 STG.E desc[UR10][R46.64], R9 ;  /* 0x000000092e009986 */ /* 0x0001e2000c10190a */
[----:B------:R-:W-:-:S02]  /*1400*/  ISETP.LT.U32.AND P0, PT, R14, R27, !P0 ;  /* 0x0000001b0e00720c */ /* 0x000fc40004701070 */
[----:B------:R-:W-:Y:S01]  /*1410*/  @!P1 F2FP.BF16.F32.PACK_AB R5, R3, R56 ;  /* 0x000000380305923e */ /* 0x000fe200000010ff */
[----:B------:R-:W-:Y:S01]  /*1420*/  @!P1 IMAD.X R8, R8, 0x1, R39, P2 ;  /* 0x0000000108089824 */ /* 0x000fe200010e0627 */
[C---:B------:R-:W-:Y:S02]  /*1430*/  @!P1 LEA R48, P2, R10.reuse, R19, 0x2 ;  /* 0x000000130a309211 */ /* 0x040fe400078410ff */
[----:B------:R-:W-:Y:S02]  /*1440*/  IADD3.X R12, R43, UR5, RZ, P3, !PT ;  /* 0x000000052b0c7c10 */ /* 0x000fe40009ffe4ff */
[----:B------:R-:W-:Y:S02]  /*1450*/  @!P1 LEA.HI.X R49, R10, R17, R8, 0x2, P2 ;  /* 0x000000110a319211 */ /* 0x000fe400010f1408 */
[----:B------:R-:W-:-:S03]  /*1460*/  IADD3 R8, P2, R14, R11, RZ ;  /* 0x0000000b0e087210 */ /* 0x000fc60007f5e0ff */
[----:B------:R1:W-:Y:S01]  /*1470*/  @!P1 STG.E desc[UR10][R48.64], R5 ;  /* 0x0000000530009986 */ /* 0x0003e2000c10190a */
[----:B------:R-:W-:Y:S01]  /*1480*/  @P0 IADD3 R7, P1, R8, UR4, RZ ;  /* 0x0000000408070c10 */ /* 0x000fe2000ff3e0ff */
[----:B0-----:R-:W-:-:S03]  /*1490*/  IMAD.X R9, RZ, RZ, R12, P2 ;  /* 0x000000ffff097224 */ /* 0x001fc600010e060c */
[----:B------:R-:W-:Y:S02]  /*14a0*/  @P0 SHF.L.U32 R50, R7, 0x2, RZ ;  /* 0x0000000207320819 */ /* 0x000fe400000006ff */
[----:B------:R-:W-:Y:S02]  /*14b0*/  @P0 IADD3.X R10, R9, UR5, RZ, P1, !PT ;  /* 0x00000005090a0c10 */ /* 0x000fe40008ffe4ff */
[----:B------:R-:W-:Y:S02]  /*14c0*/  @P0 IADD3 R46, P1, R50, R23, RZ ;  /* 0x00000017322e0210 */ /* 0x000fe40007f3e0ff */
[----:B------:R-:W-:Y:S01]  /*14d0*/  @P0 SHF.L.U64.HI R7, R7, 0x2, R10 ;  /* 0x0000000207070819 */ /* 0x000fe2000001020a */
[----:B------:R-:W-:-:S04]  /*14e0*/  @P0 IMAD.WIDE.U32 R8, R41, 0x3, R8 ;  /* 0x0000000329080825 */ /* 0x000fc800078e0008 */
[----:B-1----:R-:W-:Y:S02]  /*14f0*/  @P0 IMAD R5, R39, 0x3, RZ ;  /* 0x0000000327050824 */ /* 0x002fe400078e02ff */
[----:B------:R-:W-:Y:S01]  /*1500*/  @P0 IMAD.X R47, R7, 0x1, R22, P1 ;  /* 0x00000001072f0824 */ /* 0x000fe200008e0616 */
[----:B------:R-:W-:Y:S01]  /*1510*/  @P0 IADD3 R50, P1, R50, R25, RZ ;  /* 0x0000001932320210 */ /* 0x000fe20007f3e0ff */
[C---:B------:R-:W-:Y:S01]  /*1520*/  @P0 IMAD.SHL.U32 R58, R8.reuse, 0x4, RZ ;  /* 0x00000004083a0824 */ /* 0x040fe200078e00ff */
[----:B------:R-:W-:Y:S01]  /*1530*/  @P0 IADD3 R5, R5, R9, RZ ;  /* 0x0000000905050210 */ /* 0x000fe20007ffe0ff */
[----:B------:R-:W-:Y:S02]  /*1540*/  @!P0 IMAD.MOV.U32 R10, RZ, RZ, RZ ;  /* 0x000000ffff0a8224 */ /* 0x000fe400078e00ff */
[----:B------:R-:W-:Y:S01]  /*1550*/  @P0 IMAD.X R51, R7, 0x1, R24, P1 ;  /* 0x0000000107330824 */ /* 0x000fe200008e0618 */
[----:B------:R-:W-:Y:S02]  /*1560*/  @P0 SHF.L.U64.HI R5, R8, 0x2, R5 ;  /* 0x0000000208050819 */ /* 0x000fe40000010205 */
[----:B------:R-:W-:Y:S01]  /*1570*/  @P0 IADD3 R48, P1, R58, R23, RZ ;  /* 0x000000173a300210 */ /* 0x000fe20007f3e0ff */
[----:B------:R0:W5:Y:S01]  /*1580*/  @P0 LDG.E R10, desc[UR10][R46.64] ;  /* 0x0000000a2e0a0981 */ /* 0x000162000c1e1900 */
[----:B------:R-:W-:-:S02]  /*1590*/  @!P0 CS2R R8, SRZ ;  /* 0x0000000000088805 */ /* 0x000fc4000001ff00 */
[----:B------:R-:W-:Y:S02]  /*15a0*/  @P0 IADD3.X R49, R5, R22, RZ, P1, !PT ;  /* 0x0000001605310210 */ /* 0x000fe40000ffe4ff */
[----:B------:R-:W-:Y:S02]  /*15b0*/  IADD3 R55, R37, R38, RZ ;  /* 0x0000002625377210 */ /* 0x000fe40007ffe0ff */
[----:B------:R1:W5:Y:S01]  /*15c0*/  @P0 LDG.E R9, desc[UR10][R50.64] ;  /* 0x0000000a32090981 */ /* 0x000362000c1e1900 */
[----:B0-----:R-:W-:Y:S01]  /*15d0*/  @P0 IADD3 R46, P1, R58, R25, RZ ;  /* 0x000000193a2e0210 */ /* 0x001fe20007f3e0ff */
[----:B------:R-:W-:Y:S02]  /*15e0*/  HADD2.F32 R38, -RZ, R40.H0_H0 ;  /* 0x20000028ff267230 */ /* 0x000fe40000004100 */
[----:B------:R0:W5:Y:S01]  /*15f0*/  @P0 LDG.E R8, desc[UR10][R48.64] ;  /* 0x0000000a30080981 */ /* 0x000162000c1e1900 */
[----:B------:R-:W-:Y:S02]  /*1600*/  @!P0 IMAD.MOV.U32 R7, RZ, RZ, RZ ;  /* 0x000000ffff078224 */ /* 0x000fe400078e00ff */
[----:B------:R-:W-:Y:S01]  /*1610*/  @P0 IMAD.X R47, R5, 0x1, R24, P1 ;  /* 0x00000001052f0824 */ /* 0x000fe200008e0618 */
[----:B------:R-:W-:Y:S01]  /*1620*/  FMNMX R5, RZ, |R6|, !PT ;  /* 0x40000006ff057209 */ /* 0x000fe20007800000 */
[----:B-1----:R-:W-:-:S03]  /*1630*/  IMAD.MOV.U32 R51, RZ, RZ, 0x3bbb989d ;  /* 0x3bbb989dff337424 */ /* 0x002fc600078e00ff */
[----:B------:R-:W-:Y:S01]  /*1640*/  FMNMX R5, |R4|, R5, !PT ;  /* 0x0000000504057209 */ /* 0x000fe20007800200 */
[----:B------:R1:W5:Y:S01]  /*1650*/  @P0 LDG.E R7, desc[UR10][R46.64] ;  /* 0x0000000a2e070981 */ /* 0x000362000c1e1900 */
[----:B0-----:R-:W-:Y:S01]  /*1660*/  FADD R49, RZ, R4 ;  /* 0x00000004ff317221 */ /* 0x001fe20000000000 */
[----:B------:R-:W-:Y:S01]  /*1670*/  FFMA.SAT R4, -R38, R51, 0.5 ;  /* 0x3f00000026047423 */ /* 0x000fe20000002133 */
[----:B------:R-:W-:Y:S02]  /*1680*/  IMAD.MOV.U32 R51, RZ, RZ, 0x437c0000 ;  /* 0x437c0000ff337424 */ /* 0x000fe400078e00ff */
[----:B------:R-:W-:Y:S01]  /*1690*/  FADD R57, RZ, R6 ;  /* 0x00000006ff397221 */ /* 0x000fe20000000000 */
[----:B------:R-:W-:Y:S01]  /*16a0*/  LOP3.LUT R55, R55, 0x1f, RZ, 0xc0, !PT ;  /* 0x0000001f37377812 */ /* 0x000fe200078ec0ff */
[----:B------:R-:W-:Y:S01]  /*16b0*/  BSSY B1, `(.L_x_15848) ;  /* 0x0000022000017945 */ /* 0x000fe20003800000 */
[----:B------:R-:W-:Y:S01]  /*16c0*/  FFMA.RM R4, R4, R51, 12582913 ;  /* 0x4b40000104047423 */ /* 0x000fe20000004033 */
[C---:B------:R-:W-:Y:S01]  /*16d0*/  FADD R48, R2.reuse, R57 ;  /* 0x0000003902307221 */ /* 0x040fe20000000000 */
[----:B------:R-:W-:Y:S01]  /*16e0*/  FMNMX R5, |R2|, R5, !PT ;  /* 0x0000000502057209 */ /* 0x000fe20007800200 */
[----:B-1----:R-:W-:Y:S01]  /*16f0*/  FADD R46, R54, R49 ;  /* 0x00000031362e7221 */ /* 0x002fe20000000000 */
[C---:B------:R-:W-:Y:S01]  /*1700*/  FADD R47, R4.reuse, -12583039 ;  /* 0xcb40007f042f7421 */ /* 0x040fe20000000000 */
[----:B------:R-:W-:Y:S01]  /*1710*/  SHF.L.U32 R50, R4, 0x17, RZ ;  /* 0x0000001704327819 */ /* 0x000fe200000006ff */
[----:B------:R-:W-:Y:S01]  /*1720*/  VIADD R49, R0, 0xffffffff ;  /* 0xffffffff00317836 */ /* 0x000fe20000000000 */
[----:B------:R-:W0:Y:S01]  /*1730*/  SHFL.IDX PT, R48, R48, R55, 0x1f ;  /* 0x00001f3730307589 */ /* 0x000e2200000e0000 */
[----:B------:R-:W-:Y:S01]  /*1740*/  FFMA R47, -R38, 1.4426950216293334961, -R47 ;  /* 0x3fb8aa3b262f7823 */ /* 0x000fe2000000092f */
[----:B------:R-:W-:Y:S01]  /*1750*/  FMNMX R5, |R54|, R5, !PT ;  /* 0x0000000536057209 */ /* 0x000fe20007800200 */
[----:B------:R-:W-:Y:S01]  /*1760*/  HADD2.F32 R54, -RZ, R42.H0_H0 ;  /* 0x2000002aff367230 */ /* 0x000fe20000004100 */
[----:B------:R-:W1:Y:S01]  /*1770*/  SHFL.IDX PT, R46, R46, R55, 0x1f ;  /* 0x00001f372e2e7589 */ /* 0x000e6200000e0000 */
[----:B------:R-:W-:Y:S01]  /*1780*/  FFMA R47, -R38, 1.925963033500011079e-08, R47 ;  /* 0x32a57060262f7823 */ /* 0x000fe2000000012f */
[----:B------:R-:W-:-:S02]  /*1790*/  F2FP.BF16.F32.PACK_AB R4, R3, R44 ;  /* 0x0000002c0304723e */ /* 0x000fc400000010ff */
[----:B------:R-:W-:Y:S02]  /*17a0*/  F2FP.BF16.F32.PACK_AB R6, R56, R53 ;  /* 0x000000353806723e */ /* 0x000fe400000010ff */
[----:B------:R-:W-:Y:S01]  /*17b0*/  LOP3.LUT R49, R49, 0x1f, RZ, 0xc0, !PT ;  /* 0x0000001f31317812 */ /* 0x000fe200078ec0ff */
[----:B------:R-:W2:Y:S01]  /*17c0*/  MUFU.EX2 R47, R47 ;  /* 0x0000002f002f7308 */ /* 0x000ea20000000800 */
[----:B0-----:R-:W-:Y:S01]  /*17d0*/  FADD R3, RZ, R48 ;  /* 0x00000030ff037221 */ /* 0x001fe20000000000 */
[----:B--2---:R-:W-:Y:S01]  /*17e0*/  FFMA R50, R50, R47, 1 ;  /* 0x3f80000032327423 */ /* 0x004fe2000000002f */
[----:B------:R-:W-:-:S03]  /*17f0*/  IADD3 R47, R37, 0x1, RZ ;  /* 0x00000001252f7810 */ /* 0x000fc60007ffe0ff */
[----:B------:R-:W-:-:S05]  /*1800*/  VIADD R2, R50, 0x1800000 ;  /* 0x0180000032027836 */ /* 0x000fca0000000000 */
[----:B------:R-:W-:-:S04]  /*1810*/  LOP3.LUT R2, R2, 0x7f800000, RZ, 0xc0, !PT ;  /* 0x7f80000002027812 */ /* 0x000fc800078ec0ff */
[----:B------:R-:W-:Y:S01]  /*1820*/  ISETP.GT.U32.AND P0, PT, R2, 0x1ffffff, PT ;  /* 0x01ffffff0200780c */ /* 0x000fe20003f04070 */
[----:B-1----:R-:W-:-:S12]  /*1830*/  FADD R2, RZ, R46 ;  /* 0x0000002eff027221 */ /* 0x002fd80000000000 */
[----:B------:R-:W-:Y:S05]  /*1840*/  @P0 BRA `(.L_x_15849) ;  /* 0x0000000000100947 */ /* 0x000fea0003800000 */
[----:B------:R-:W-:Y:S01]  /*1850*/  IMAD.MOV.U32 R0, RZ, RZ, R50 ;  /* 0x000000ffff007224 */ /* 0x000fe200078e0032 */
[----:B------:R-:W-:-:S07]  /*1860*/  MOV R44, 0x1880 ;  /* 0x00001880002c7802 */ /* 0x000fce0000000f00 */
[----:B-----5:R-:W-:Y:S05]  /*1870*/  CALL.REL.NOINC `($__internal_405_$__cuda_sm20_rcp_rn_f32_slowpath) ;  /* 0x0000003c00d07944 */ /* 0x020fea0003c00000 */
[----:B------:R-:W-:Y:S05]  /*1880*/  BRA `(.L_x_15850) ;  /* 0x0000000000107947 */ /* 0x000fea0003800000 */
.L_x_15849:
[----:B------:R-:W0:Y:S02]  /*1890*/  MUFU.RCP R55, R50 ;  /* 0x0000003200377308 */ /* 0x000e240000001000 */
[----:B0-----:R-:W-:-:S04]  /*18a0*/  FFMA R0, R50, R55, -1 ;  /* 0xbf80000032007423 */ /* 0x001fc80000000037 */
[----:B------:R-:W-:-:S04]  /*18b0*/  FADD.FTZ R0, -R0, -RZ ;  /* 0x800000ff00007221 */ /* 0x000fc80000010100 */
[----:B------:R-:W-:-:S07]  /*18c0*/  FFMA R55, R55, R0, R55 ;  /* 0x0000000037377223 */ /* 0x000fce0000000037 */
.L_x_15850:
[----:B------:R-:W-:Y:S05]  /*18d0*/  BSYNC B1 ;  /* 0x0000000000017941 */ /* 0x000fea0003800000 */
.L_x_15848:
[----:B------:R-:W-:Y:S01]  /*18e0*/  HADD2.F32 R40, -RZ, R40.H1_H1 ;  /* 0x30000028ff287230 */ /* 0x000fe20000004100 */
        /* <DEDUP_REMOVED lines=15> */
[----:B------:R-:W-:Y:S01]  /*19e0*/  FMUL R38, R54, R55 ;  /* 0x0000003736267220 */ /* 0x000fe20000400000 */
[----:B------:R-:W-:Y:S01]  /*19f0*/  HADD2.F32 R54, -RZ, R42.H1_H1 ;  /* 0x3000002aff367230 */ /* 0x000fe20000004100 */
[----:B------:R-:W-:-:S04]  /*1a00*/  LOP3.LUT R0, R0, 0x7f800000, RZ, 0xc0, !PT ;  /* 0x7f80000000007812 */ /* 0x000fc800078ec0ff */
[----:B------:R-:W-:-:S13]  /*1a10*/  ISETP.GT.U32.AND P0, PT, R0, 0x1ffffff, PT ;  /* 0x01ffffff0000780c */ /* 0x000fda0003f04070 */
[----:B------:R-:W-:Y:S05]  /*1a20*/  @P0 BRA `(.L_x_15852) ;  /* 0x0000000000100947 */ /* 0x000fea0003800000 */
[----:B------:R-:W-:Y:S02]  /*1a30*/  MOV R0, R44 ;  /* 0x0000002c00007202 */ /* 0x000fe40000000f00 */
[----:B------:R-:W-:-:S07]  /*1a40*/  MOV R44, 0x1a60 ;  /* 0x00001a60002c7802 */ /* 0x000fce0000000f00 */
[----:B-----5:R-:W-:Y:S05]  /*1a50*/  CALL.REL.NOINC `($__internal_405_$__cuda_sm20_rcp_rn_f32_slowpath) ;  /* 0x0000003c00587944 */ /* 0x020fea0003c00000 */
[----:B------:R-:W-:Y:S05]  /*1a60*/  BRA `(.L_x_15853) ;  /* 0x0000000000107947 */ /* 0x000fea0003800000 */
.L_x_15852:
[----:B------:R-:W0:Y:S02]  /*1a70*/  MUFU.RCP R55, R44 ;  /* 0x0000002c00377308 */ /* 0x000e240000001000 */
[----:B0-----:R-:W-:-:S04]  /*1a80*/  FFMA R0, R44, R55, -1 ;  /* 0xbf8000002c007423 */ /* 0x001fc80000000037 */
[----:B------:R-:W-:-:S04]  /*1a90*/  FADD.FTZ R0, -R0, -RZ ;  /* 0x800000ff00007221 */ /* 0x000fc80000010100 */
[----:B------:R-:W-:-:S07]  /*1aa0*/  FFMA R55, R55, R0, R55 ;  /* 0x0000000037377223 */ /* 0x000fce0000000037 */
.L_x_15853:
[----:B------:R-:W-:Y:S05]  /*1ab0*/  BSYNC B1 ;  /* 0x0000000000017941 */ /* 0x000fea0003800000 */
.L_x_15851:
[----:B------:R-:W-:Y:S01]  /*1ac0*/  HADD2.F32 R42, -RZ, R52.H0_H0 ;  /* 0x20000034ff2a7230 */ /* 0x000fe20000004100 */
[----:B------:R-:W-:Y:S01]  /*1ad0*/  BSSY B1, `(.L_x_15854) ;  /* 0x000001c000017945 */ /* 0x000fe20003800000 */
[----:B------:R-:W-:-:S04]  /*1ae0*/  IMAD.MOV.U32 R51, RZ, RZ, 0x3bbb989d ;  /* 0x3bbb989dff337424 */ /* 0x000fc800078e00ff */
        /* <DEDUP_REMOVED lines=18> */
[----:B------:R-:W-:Y:S01]  /*1c10*/  IMAD.MOV.U32 R0, RZ, RZ, R44 ;  /* 0x000000ffff007224 */ /* 0x000fe200078e002c */
[----:B------:R-:W-:-:S07]  /*1c20*/  MOV R44, 0x1c40 ;  /* 0x00001c40002c7802 */ /* 0x000fce0000000f00 */
[----:B-----5:R-:W-:Y:S05]  /*1c30*/  CALL.REL.NOINC `($__internal_405_$__cuda_sm20_rcp_rn_f32_slowpath) ;  /* 0x0000003800e07944 */ /* 0x020fea0003c00000 */
[----:B------:R-:W-:Y:S05]  /*1c40*/  BRA `(.L_x_15856) ;  /* 0x0000000000107947 */ /* 0x000fea0003800000 */
.L_x_15855:
[----:B------:R-:W0:Y:S02]  /*1c50*/  MUFU.RCP R55, R44 ;  /* 0x0000002c00377308 */ /* 0x000e240000001000 */
[----:B0-----:R-:W-:-:S04]  /*1c60*/  FFMA R0, R44, R55, -1 ;  /* 0xbf8000002c007423 */ /* 0x001fc80000000037 */
[----:B------:R-:W-:-:S04]  /*1c70*/  FADD.FTZ R0, -R0, -RZ ;  /* 0x800000ff00007221 */ /* 0x000fc80000010100 */
[----:B------:R-:W-:-:S07]  /*1c80*/  FFMA R55, R55, R0, R55 ;  /* 0x0000000037377223 */ /* 0x000fce0000000037 */
.L_x_15856:
[----:B------:R-:W-:Y:S05]  /*1c90*/  BSYNC B1 ;  /* 0x0000000000017941 */ /* 0x000fea0003800000 */
.L_x_15854:
[----:B------:R-:W-:Y:S01]  /*1ca0*/  HADD2.F32 R52, -RZ, R52.H1_H1 ;  /* 0x30000034ff347230 */ /* 0x000fe20000004100 */
[----:B------:R-:W-:Y:S01]  /*1cb0*/  MOV R51, 0x3bbb989d ;  /* 0x3bbb989d00337802 */ /* 0x000fe20000000f00 */
[----:B------:R-:W-:Y:S01]  /*1cc0*/  BSSY B1, `(.L_x_15857) ;  /* 0x000001b000017945 */ /* 0x000fe20003800000 */
[----:B------:R-:W-:-:S03]  /*1cd0*/  HADD2.F32 R45, -RZ, R45.H1_H1 ;  /* 0x3000002dff2d7230 */ /* 0x000fc60000004100 */
        /* <DEDUP_REMOVED lines=15> */
[----:B------:R-:W-:-:S13]  /*1dd0*/  ISETP.GT.U32.AND P0, PT, R0, 0x1ffffff, PT ;  /* 0x01ffffff0000780c */ /* 0x000fda0003f04070 */
[----:B------:R-:W-:Y:S05]  /*1de0*/  @P0 BRA `(.L_x_15858) ;  /* 0x0000000000100947 */ /* 0x000fea0003800000 */
[----:B------:R-:W-:Y:S01]  /*1df0*/  IMAD.MOV.U32 R0, RZ, RZ, R44 ;  /* 0x000000ffff007224 */ /* 0x000fe200078e002c */
[----:B------:R-:W-:-:S07]  /*1e00*/  MOV R44, 0x1e20 ;  /* 0x00001e20002c7802 */ /* 0x000fce0000000f00 */
[----:B-----5:R-:W-:Y:S05]  /*1e10*/  CALL.REL.NOINC `($__internal_405_$__cuda_sm20_rcp_rn_f32_slowpath) ;  /* 0x0000003800687944 */ /* 0x020fea0003c00000 */
[----:B------:R-:W-:Y:S05]  /*1e20*/  BRA `(.L_x_15859) ;  /* 0x0000000000107947 */ /* 0x000fea0003800000 */
.L_x_15858:
[----:B------:R-:W0:Y:S02]  /*1e30*/  MUFU.RCP R55, R44 ;  /* 0x0000002c00377308 */ /* 0x000e240000001000 */
[----:B0-----:R-:W-:-:S04]  /*1e40*/  FFMA R0, R44, R55, -1 ;  /* 0xbf8000002c007423 */ /* 0x001fc80000000037 */
[----:B------:R-:W-:-:S04]  /*1e50*/  FADD.FTZ R0, -R0, -RZ ;  /* 0x800000ff00007221 */ /* 0x000fc80000010100 */
[----:B------:R-:W-:-:S07]  /*1e60*/  FFMA R55, R55, R0, R55 ;  /* 0x0000000037377223 */ /* 0x000fce0000000037 */
.L_x_15859:
[----:B------:R-:W-:Y:S05]  /*1e70*/  BSYNC B1 ;  /* 0x0000000000017941 */ /* 0x000fea0003800000 */
.L_x_15857:
[----:B------:R-:W0:Y:S01]  /*1e80*/  S2R R50, SR_TID.X ;  /* 0x0000000000327919 */ /* 0x000e220000002100 */
[----:B------:R-:W-:Y:S01]  /*1e90*/  ISETP.GE.U32.AND P0, PT, R47, R26, PT ;  /* 0x0000001a2f00720c */ /* 0x000fe20003f06070 */
[----:B------:R-:W-:Y:S01]  /*1ea0*/  FADD R0, -R55, 1 ;  /* 0x3f80000037007421 */ /* 0x000fe20000000100 */
[----:B------:R-:W-:Y:S01]  /*1eb0*/  BSSY B0, `(.L_x_15860) ;  /* 0x0000011000007945 */ /* 0x000fe20003800000 */
[----:B------:R-:W-:Y:S01]  /*1ec0*/  FMUL R51, R38, R21 ;  /* 0x0000001526337220 */ /* 0x000fe20000400000 */
[----:B------:R-:W-:Y:S01]  /*1ed0*/  ISETP.GE.U32.OR P0, PT, R49, R27, P0 ;  /* 0x0000001b3100720c */ /* 0x000fe20000706470 */
[----:B------:R-:W-:-:S04]  /*1ee0*/  FMUL R0, R0, R55 ;  /* 0x0000003700007220 */ /* 0x000fc80000400000 */
[----:B------:R-:W-:-:S04]  /*1ef0*/  FFMA R0, R52, R0, R55 ;  /* 0x0000000034007223 */ /* 0x000fc80000000037 */
[----:B------:R-:W-:Y:S01]  /*1f00*/  FMUL R46, R45, R0 ;  /* 0x000000002d2e7220 */ /* 0x000fe20000400000 */
[----:B------:R-:W-:-:S03]  /*1f10*/  FMUL R0, R40, R21 ;  /* 0x0000001528007220 */ /* 0x000fc60000400000 */
        /* <DEDUP_REMOVED lines=10> */
.L_x_15861:
[----:B------:R-:W-:Y:S05]  /*1fc0*/  BSYNC B0 ;  /* 0x0000000000007941 */ /* 0x000fea0003800000 */
.L_x_15860:
[----:B------:R-:W-:Y:S01]  /*1fd0*/  BSSY B0, `(.L_x_15862) ;  /* 0x000000f000007945 */ /* 0x000fe20003800000 */
[-C--:B------:R-:W-:Y:S01]  /*1fe0*/  FMUL R48, R42, R21.reuse ;  /* 0x000000152a307220 */ /* 0x080fe20000400000 */
[----:B-1----:R-:W-:Y:S02]  /*1ff0*/  FMUL R47, R46, R21 ;  /* 0x000000152e2f7220 */ /* 0x002fe40000400000 */
[----:B------:R-:W-:Y:S05]  /*2000*/  @P0 BRA `(.L_x_15863) ;  /* 0x00000000002c0947 */ /* 0x000fea0003800000 */
[----:B------:R-:W-:Y:S02]  /*2010*/  ULDC.64 UR4, c[0x0][0x258] ;  /* 0x0000960000047ab9 */ /* 0x000fe40000000a00 */
[----:B------:R-:W-:Y:S02]  /*2020*/  ULOP3.LUT UR4, UR4, 0xfffffffe, URZ, 0xc0, !UPT ;  /* 0xfffffffe04047892 */ /* 0x000fe4000f8ec03f */
[----:B------:R-:W-:-:S04]  /*2030*/  ULOP3.LUT UR5, UR5, 0x3fffffff, URZ, 0xc0, !UPT ;  /* 0x3fffffff05057892 */ /* 0x000fc8000f8ec03f */
[----:B------:R-:W-:-:S04]  /*2040*/  IADD3 R44, P0, P1, R49, UR4, R32 ;  /* 0x00000004312c7c10 */ /* 0x000fc8000f91e020 */
[----:B------:R-:W-:Y:S02]  /*2050*/  IADD3.X R32, RZ, UR5, R43, P0, P1 ;  /* 0x00000005ff207c10 */ /* 0x000fe400087e242b */
[----:B------:R-:W-:Y:S02]  /*2060*/  IADD3 R44, P0, R44, R41, RZ ;  /* 0x000000292c2c7210 */ /* 0x000fe40007f1e0ff */
[----:B------:R-:W-:-:S03]  /*2070*/  F2FP.BF16.F32.PACK_AB R43, R47, R48 ;  /* 0x000000302f2b723e */ /* 0x000fc600000010ff */
[----:B------:R-:W-:Y:S01]  /*2080*/  IMAD.X R33, R32, 0x1, R39, P0 ;  /* 0x0000000120217824 */ /* 0x000fe200000e0627 */
[----:B------:R-:W-:-:S04]  /*2090*/  LEA R32, P0, R44, R19, 0x2 ;  /* 0x000000132c207211 */ /* 0x000fc800078010ff */
[----:B------:R-:W-:-:S05]  /*20a0*/  LEA.HI.X R33, R44, R17, R33, 0x2, P0 ;  /* 0x000000112c217211 */ /* 0x000fca00000f1421 */
[----:B------:R1:W-:Y:S04]  /*20b0*/  STG.E desc[UR10][R32.64], R43 ;  /* 0x0000002b20007986 */ /* 0x0003e8000c10190a */
.L_x_15863:
[----:B------:R-:W-:Y:S05]  /*20c0*/  BSYNC B0 ;  /* 0x0000000000007941 */ /* 0x000fea0003800000 */
.L_x_15862:
[----:B-1----:R-:W1:Y:S01]  /*20d0*/  LDC.64 R32, c[0x0][0x258] ;  /* 0x00009600ff207b82 */ /* 0x002e620000000a00 */
[----:B0-----:R-:W-:Y:S02]  /*20e0*/  SHF.R.U32.HI R43, RZ, 0x3, R50 ;  /* 0x00000003ff2b7819 */ /* 0x001fe40000011632 */
[----:B------:R-:W-:Y:S02]  /*20f0*/  IADD3 R45, R37, 0x3, RZ ;  /* 0x00000003252d7810 */ /* 0x000fe40007ffe0ff */
[----:B------:R-:W-:Y:S02]  /*2100*/  LOP3.LUT R43, R43, 0x1ffffffc, RZ, 0xc0, !PT ;  /* 0x1ffffffc2b2b7812 */ /* 0x000fe400078ec0ff */
[----:B------:R-:W-:Y:S02]  /*2110*/  FMNMX R55, R5, |R38|, !PT ;  /* 0x4000002605377209 */ /* 0x000fe40007800000 */
[----:B------:R-:W-:Y:S01]  /*2120*/  ISETP.GE.U32.AND P0, PT, R45, R26, PT ;  /* 0x0000001a2d00720c */ /* 0x000fe20003f06070 */
[----:B------:R-:W-:-:S02]  /*2130*/  IMAD.IADD R43, R50, 0x1, -R43 ;  /* 0x00000001322b7824 */ /* 0x000fc400078e0a2b */
[----:B------:R-:W-:Y:S01]  /*2140*/  FADD R45, RZ, R38 ;  /* 0x00000026ff2d7221 */ /* 0x000fe20000000000 */
[----:B------:R-:W-:Y:S01]  /*2150*/  IADD3 R50, R37, 0x1, R50 ;  /* 0x0000000125327810 */ /* 0x000fe20007ffe032 */
[----:B------:R-:W-:Y:S02]  /*2160*/  VIADD R5, R43, 0x1d ;  /* 0x0000001d2b057836 */ /* 0x000fe40000000000 */
[----:B------:R-:W-:Y:S01]  /*2170*/  FADD R54, R42, R45 ;  /* 0x0000002d2a367221 */ /* 0x000fe20000000000 */
[----:B------:R-:W-:Y:S02]  /*2180*/  FADD R45, RZ, R40 ;  /* 0x00000028ff2d7221 */ /* 0x000fe40000000000 */
[----:B------:R-:W-:Y:S02]  /*2190*/  LOP3.LUT R38, R5, 0x1f, RZ, 0xc0, !PT ;  /* 0x0000001f05267812 */ /* 0x000fe400078ec0ff */
[----:B------:R-:W-:Y:S01]  /*21a0*/  FADD R56, R46, R45 ;  /* 0x0000002d2e387221 */ /* 0x000fe20000000000 */
[----:B------:R-:W-:-:S02]  /*21b0*/  LOP3.LUT R5, R50, 0x1f, RZ, 0xc0, !PT ;  /* 0x0000001f32057812 */ /* 0x000fc400078ec0ff */
[----:B------:R-:W-:Y:S02]  /*21c0*/  ISETP.LT.U32.AND P0, PT, R38, R27, !P0 ;  /* 0x0000001b2600720c */ /* 0x000fe40004701070 */
[----:B-1----:R-:W-:Y:S01]  /*21d0*/  LOP3.LUT R44, R32, 0xfffffffe, RZ, 0xc0, !PT ;  /* 0xfffffffe202c7812 */ /* 0x002fe200078ec0ff */
[----:B------:R0:W1:Y:S03]  /*21e0*/  SHFL.IDX PT, R53, R56, R5, 0x1f ;  /* 0x00001f0538357589 */ /* 0x00006600000e0000 */
[----:B------:R-:W-:Y:S01]  /*21f0*/  IADD3 R52, P1, R11, R44, RZ ;  /* 0x0000002c0b347210 */ /* 0x000fe20007f3e0ff */
[----:B------:R2:W3:Y:S03]  /*2200*/  SHFL.IDX PT, R50, R54, R5, 0x1f ;  /* 0x00001f0536327589 */ /* 0x0004e600000e0000 */
[----:B------:R-:W-:-:S02]  /*2210*/  IADD3 R32, P2, R38, R52, RZ ;  /* 0x0000003426207210 */ /* 0x000fc40007f5e0ff */
[----:B------:R-:W-:Y:S02]  /*2220*/  IADD3.X R49, R12, R33, RZ, P1, !PT ;  /* 0x000000210c317210 */ /* 0x000fe40000ffe4ff */
[----:B------:R-:W-:Y:S02]  /*2230*/  @P0 LOP3.LUT R11, R33, 0x3fffffff, RZ, 0xc0, !PT ;  /* 0x3fffffff210b0812 */ /* 0x000fe400078ec0ff */
[----:B------:R-:W-:Y:S01]  /*2240*/  @P0 IADD3 R45, P1, R32, R44, RZ ;  /* 0x0000002c202d0210 */ /* 0x000fe20007f3e0ff */
[----:B------:R-:W-:-:S03]  /*2250*/  IMAD.X R33, RZ, RZ, R49, P2 ;  /* 0x000000ffff217224 */ /* 0x000fc600010e0631 */
[----:B------:R-:W-:Y:S01]  /*2260*/  @P0 SHF.L.U32 R44, R45, 0x2, RZ ;  /* 0x000000022d2c0819 */ /* 0x000fe200000006ff */
[----:B------:R-:W-:Y:S02]  /*2270*/  @P0 IMAD.X R12, R33, 0x1, R11, P1 ;  /* 0x00000001210c0824 */ /* 0x000fe400008e060b */
[----:B0-----:R-:W-:Y:S01]  /*2280*/  @P0 IMAD.WIDE.U32 R56, R41, 0x3, R32 ;  /* 0x0000000329380825 */ /* 0x001fe200078e0020 */
[----:B------:R-:W-:Y:S02]  /*2290*/  @P0 IADD3 R58, P1, R44, R23, RZ ;  /* 0x000000172c3a0210 */ /* 0x000fe40007f3e0ff */
[----:B------:R-:W-:Y:S01]  /*22a0*/  @P0 SHF.L.U64.HI R45, R45, 0x2, R12 ;  /* 0x000000022d2d0819 */ /* 0x000fe2000001020c */
[----:B------:R-:W-:Y:S01]  /*22b0*/  @P0 IMAD R39, R39, 0x3, RZ ;  /* 0x0000000327270824 */ /* 0x000fe200078e02ff */
[----:B------:R-:W-:Y:S01]  /*22c0*/  @P0 SHF.L.U32 R38, R56, 0x2, RZ ;  /* 0x0000000238260819 */ /* 0x000fe200000006ff */
[----:B--2---:R-:W-:Y:S02]  /*22d0*/  @!P0 IMAD.MOV.U32 R5, RZ, RZ, RZ ;  /* 0x000000ffff058224 */ /* 0x004fe400078e00ff */
[----:B------:R-:W-:Y:S01]  /*22e0*/  @P0 IMAD.X R59, R45, 0x1, R22, P1 ;  /* 0x000000012d3b0824 */ /* 0x000fe200008e0616 */
[----:B------:R-:W-:Y:S01]  /*22f0*/  @P0 IADD3 R44, P1, R44, R25, RZ ;  /* 0x000000192c2c0210 */ /* 0x000fe20007f3e0ff */
[----:B------:R-:W-:-:S02]  /*2300*/  @P0 IMAD.IADD R39, R39, 0x1, R57 ;  /* 0x0000000127270824 */ /* 0x000fc400078e0239 */
[----:B------:R-:W-:Y:S01]  /*2310*/  @!P0 IMAD.MOV.U32 R11, RZ, RZ, RZ ;  /* 0x000000ffff0b8224 */ /* 0x000fe200078e00ff */
[-C--:B------:R-:W-:Y:S02]  /*2320*/  @P0 IADD3.X R45, R45, R24.reuse, RZ, P1, !PT ;  /* 0x000000182d2d0210 */ /* 0x080fe40000ffe4ff */
[----:B------:R-:W-:Y:S02]  /*2330*/  @P0 SHF.L.U64.HI R39, R56, 0x2, R39 ;  /* 0x0000000238270819 */ /* 0x000fe40000010227 */
[C---:B------:R-:W-:Y:S01]  /*2340*/  @P0 IADD3 R56, P1, R38.reuse, R23, RZ ;  /* 0x0000001726380210 */ /* 0x040fe20007f3e0ff */
[----:B------:R0:W5:Y:S01]  /*2350*/  @P0 LDG.E R5, desc[UR10][R44.64] ;  /* 0x0000000a2c050981 */ /* 0x000162000c1e1900 */
[----:B------:R-:W-:Y:S01]  /*2360*/  @P0 IADD3 R38, P2, R38, R25, RZ ;  /* 0x0000001926260210 */ /* 0x000fe20007f5e0ff */
[----:B------:R-:W-:Y:S02]  /*2370*/  IMAD.MOV.U32 R25, RZ, RZ, 0x3bbb989d ;  /* 0x3bbb989dff197424 */ /* 0x000fe400078e00ff */
[C---:B------:R-:W-:Y:S01]  /*2380*/  @P0 IMAD.X R57, R39.reuse, 0x1, R22, P1 ;  /* 0x0000000127390824 */ /* 0x040fe200008e0616 */
[----:B------:R-:W5:Y:S02]  /*2390*/  @P0 LDG.E R11, desc[UR10][R58.64] ;  /* 0x0000000a3a0b0981 */ /* 0x000f64000c1e1900 */
[----:B-----5:R-:W-:Y:S01]  /*23a0*/  HADD2.F32 R22, -RZ, R9.H0_H0 ;  /* 0x20000009ff167230 */ /* 0x020fe20000004100 */
[----:B------:R-:W-:-:S04]  /*23b0*/  @P0 IADD3.X R39, R39, R24, RZ, P2, !PT ;  /* 0x0000001827270210 */ /* 0x000fc800017fe4ff */
[----:B------:R-:W-:Y:S01]  /*23c0*/  FFMA.SAT R24, -R22, R25, 0.5 ;  /* 0x3f00000016187423 */ /* 0x000fe20000002119 */
[----:B------:R-:W-:-:S10]  /*23d0*/  HFMA2.MMA R25, -RZ, RZ, 3.7421875, 0 ;  /* 0x437c0000ff197435 */ /* 0x000fd400000001ff */
[----:B------:R-:W-:-:S04]  /*23e0*/  FFMA.RM R24, R24, R25, 12582913 ;  /* 0x4b40000118187423 */ /* 0x000fc80000004019 */
[----:B------:R-:W-:-:S04]  /*23f0*/  FADD R25, R24, -12583039 ;  /* 0xcb40007f18197421 */ /* 0x000fc80000000000 */
[----:B------:R-:W-:-:S04]  /*2400*/  FFMA R25, -R22, 1.4426950216293334961, -R25 ;  /* 0x3fb8aa3b16197823 */ /* 0x000fc80000000919 */
[----:B------:R-:W-:-:S06]  /*2410*/  FFMA R41, -R22, 1.925963033500011079e-08, R25 ;  /* 0x32a5706016297823 */ /* 0x000fcc0000000119 */
[----:B------:R-:W2:Y:S01]  /*2420*/  MUFU.EX2 R41, R41 ;  /* 0x0000002900297308 */ /* 0x000ea20000000800 */
[----:B0-----:R-:W-:Y:S02]  /*2430*/  IMAD.SHL.U32 R44, R24, 0x800000, RZ ;  /* 0x00800000182c7824 */ /* 0x001fe400078e00ff */
[----:B------:R-:W-:Y:S02]  /*2440*/  @!P0 IMAD.MOV.U32 R23, RZ, RZ, RZ ;  /* 0x000000ffff178224 */ /* 0x000fe400078e00ff */
[----:B------:R-:W-:-:S04]  /*2450*/  @!P0 IMAD.MOV.U32 R12, RZ, RZ, RZ ;  /* 0x000000ffff0c8224 */ /* 0x000fc800078e00ff */
[----:B------:R0:W5:Y:S01]  /*2460*/  @P0 LDG.E R23, desc[UR10][R38.64] ;  /* 0x0000000a26170981 */ /* 0x000162000c1e1900 */
[----:B------:R-:W-:-:S03]  /*2470*/  FMNMX R25, |R40|, R55, !PT ;  /* 0x0000003728197209 */ /* 0x000fc60007800200 */
[----:B------:R4:W5:Y:S01]  /*2480*/  @P0 LDG.E R12, desc[UR10][R56.64] ;  /* 0x0000000a380c0981 */ /* 0x000962000c1e1900 */
[----:B--2---:R-:W-:-:S04]  /*2490*/  FFMA R44, R44, R41, 1 ;  /* 0x3f8000002c2c7423 */ /* 0x004fc80000000029 */
[----:B0-----:R-:W-:-:S05]  /*24a0*/  VIADD R39, R44, 0x1800000 ;  /* 0x018000002c277836 */ /* 0x001fca0000000000 */
[----:B------:R-:W-:Y:S02]  /*24b0*/  LOP3.LUT R40, R39, 0x7f800000, RZ, 0xc0, !PT ;  /* 0x7f80000027287812 */ /* 0x000fe400078ec0ff */
[----:B------:R-:W-:Y:S02]  /*24c0*/  IADD3 R38, R43, 0x1e, RZ ;  /* 0x0000001e2b267810 */ /* 0x000fe40007ffe0ff */
[----:B------:R-:W-:Y:S02]  /*24d0*/  ISETP.GT.U32.AND P0, PT, R40, 0x1ffffff, PT ;  /* 0x01ffffff2800780c */ /* 0x000fe40003f04070 */
[----:B------:R-:W-:Y:S01]  /*24e0*/  LOP3.LUT R39, R38, 0x1f, RZ, 0xc0, !PT ;  /* 0x0000001f26277812 */ /* 0x000fe200078ec0ff */
[----:B------:R-:W-:Y:S01]  /*24f0*/  BSSY B1, `(.L_x_15864) ;  /* 0x0000014000017945 */ /* 0x000fe20003800000 */
[----:B------:R-:W-:Y:S02]  /*2500*/  FMNMX R25, |R42|, R25, !PT ;  /* 0x000000192a197209 */ /* 0x000fe40007800200 */
[----:B------:R-:W-:Y:S01]  /*2510*/  IADD3 R40, P1, R39, R52, RZ ;  /* 0x0000003427287210 */ /* 0x000fe20007f3e0ff */
[----:B-1----:R-:W-:Y:S01]  /*2520*/  FADD R41, R2, R53 ;  /* 0x0000003502297221 */ /* 0x002fe20000000000 */
[----:B------:R-:W-:Y:S01]  /*2530*/  F2FP.BF16.F32.PACK_AB R24, R48, R51 ;  /* 0x000000333018723e */ /* 0x000fe200000010ff */
[----:B---3--:R-:W-:Y:S01]  /*2540*/  FADD R3, R3, R50 ;  /* 0x0000003203037221 */ /* 0x008fe20000000000 */
[----:B------:R-:W-:Y:S01]  /*2550*/  FMNMX R25, |R46|, R25, !PT ;  /* 0x000000192e197209 */ /* 0x000fe20007800200 */
[----:B------:R-:W-:Y:S01]  /*2560*/  VIADD R39, R37, 0x2 ;  /* 0x0000000225277836 */ /* 0x000fe20000000000 */
[----:B------:R-:W-:Y:S01]  /*2570*/  F2FP.BF16.F32.PACK_AB R38, R47, R0 ;  /* 0x000000002f26723e */ /* 0x000fe200000010ff */
[----:B------:R-:W-:-:S02]  /*2580*/  HADD2.F32 R2, -RZ, R10.H0_H0 ;  /* 0x2000000aff027230 */ /* 0x000fc40000004100 */
[----:B------:R-:W-:Y:S01]  /*2590*/  IMAD.X R42, RZ, RZ, R49, P1 ;  /* 0x000000ffff2a7224 */ /* 0x000fe200008e0631 */
[----:B----4-:R-:W-:Y:S06]  /*25a0*/  @P0 BRA `(.L_x_15865) ;  /* 0x0000000000100947 */ /* 0x010fec0003800000 */
[----:B------:R-:W-:Y:S02]  /*25b0*/  MOV R0, R44 ;  /* 0x0000002c00007202 */ /* 0x000fe40000000f00 */
[----:B------:R-:W-:-:S07]  /*25c0*/  MOV R44, 0x25e0 ;  /* 0x000025e0002c7802 */ /* 0x000fce0000000f00 */
[----:B-----5:R-:W-:Y:S05]  /*25d0*/  CALL.REL.NOINC `($__internal_405_$__cuda_sm20_rcp_rn_f32_slowpath) ;  /* 0x0000003000787944 */ /* 0x020fea0003c00000 */
[----:B------:R-:W-:Y:S05]  /*25e0*/  BRA `(.L_x_15866) ;  /* 0x0000000000107947 */ /* 0x000fea0003800000 */
.L_x_15865:
[----:B------:R-:W0:Y:S02]  /*25f0*/  MUFU.RCP R55, R44 ;  /* 0x0000002c00377308 */ /* 0x000e240000001000 */
[----:B0-----:R-:W-:-:S04]  /*2600*/  FFMA R0, R44, R55, -1 ;  /* 0xbf8000002c007423 */ /* 0x001fc80000000037 */
[----:B------:R-:W-:-:S04]  /*2610*/  FADD.FTZ R0, -R0, -RZ ;  /* 0x800000ff00007221 */ /* 0x000fc80000010100 */
[----:B------:R-:W-:-:S07]  /*2620*/  FFMA R55, R55, R0, R55 ;  /* 0x0000000037377223 */ /* 0x000fce0000000037 */
.L_x_15866:
[----:B------:R-:W-:Y:S05]  /*2630*/  BSYNC B1 ;  /* 0x0000000000017941 */ /* 0x000fea0003800000 */
.L_x_15864:
[----:B------:R-:W-:Y:S01]  /*2640*/  HADD2.F32 R9, -RZ, R9.H1_H1 ;  /* 0x30000009ff097230 */ /* 0x000fe20000004100 */
[----:B------:R-:W-:Y:S01]  /*2650*/  BSSY B1, `(.L_x_15867) ;  /* 0x000001c000017945 */ /* 0x000fe20003800000 */
[----:B------:R-:W-:Y:S02]  /*2660*/  IMAD.MOV.U32 R0, RZ, RZ, 0x3bbb989d ;  /* 0x3bbb989dff007424 */ /* 0x000fe400078e00ff */
[----:B------:R-:W-:Y:S02]  /*2670*/  IMAD.MOV.U32 R45, RZ, RZ, 0x437c0000 ;  /* 0x437c0000ff2d7424 */ /* 0x000fe400078e00ff */
        /* <DEDUP_REMOVED lines=19> */
[----:B-----5:R-:W-:Y:S05]  /*27b0*/  CALL.REL.NOINC `($__internal_405_$__cuda_sm20_rcp_rn_f32_slowpath) ;  /* 0x0000003000007944 */ /* 0x020fea0003c00000 */
[----:B------:R-:W-:Y:S05]  /*27c0*/  BRA `(.L_x_15869) ;  /* 0x0000000000107947 */ /* 0x000fea0003800000 */
.L_x_15868:
[----:B------:R-:W0:Y:S02]  /*27d0*/  MUFU.RCP R55, R46 ;  /* 0x0000002e00377308 */ /* 0x000e240000001000 */
[----:B0-----:R-:W-:-:S04]  /*27e0*/  FFMA R0, R46, R55, -1 ;  /* 0xbf8000002e007423 */ /* 0x001fc80000000037 */
[----:B------:R-:W-:-:S04]  /*27f0*/  FADD.FTZ R0, -R0, -RZ ;  /* 0x800000ff00007221 */ /* 0x000fc80000010100 */
[----:B------:R-:W-:-:S07]  /*2800*/  FFMA R55, R55, R0, R55 ;  /* 0x0000000037377223 */ /* 0x000fce0000000037 */
.L_x_15869:
[----:B------:R-:W-:Y:S05]  /*2810*/  BSYNC B1 ;  /* 0x0000000000017941 */ /* 0x000fea0003800000 */
.L_x_15867:
        /* <DEDUP_REMOVED lines=23> */
[----:B-----5:R-:W-:Y:S05]  /*2990*/  CALL.REL.NOINC `($__internal_405_$__cuda_sm20_rcp_rn_f32_slowpath) ;  /* 0x0000002c00887944 */ /* 0x020fea0003c00000 */
[----:B------:R-:W-:Y:S05]  /*29a0*/  BRA `(.L_x_15872) ;  /* 0x0000000000107947 */ /* 0x000fea0003800000 */
.L_x_15871:
[----:B------:R-:W0:Y:S02]  /*29b0*/  MUFU.RCP R55, R46 ;  /* 0x0000002e00377308 */ /* 0x000e240000001000 */
[----:B0-----:R-:W-:-:S04]  /*29c0*/  FFMA R0, R46, R55, -1 ;  /* 0xbf8000002e007423 */ /* 0x001fc80000000037 */
[----:B------:R-:W-:-:S04]  /*29d0*/  FADD.FTZ R0, -R0, -RZ ;  /* 0x800000ff00007221 */ /* 0x000fc80000010100 */
[----:B------:R-:W-:-:S07]  /*29e0*/  FFMA R55, R55, R0, R55 ;  /* 0x0000000037377223 */ /* 0x000fce0000000037 */
.L_x_15872:
[----:B------:R-:W-:Y:S05]  /*29f0*/  BSYNC B1 ;  /* 0x0000000000017941 */ /* 0x000fea0003800000 */
.L_x_15870:
        /* <DEDUP_REMOVED lines=23> */
[----:B-----5:R-:W-:Y:S05]  /*2b70*/  CALL.REL.NOINC `($__internal_405_$__cuda_sm20_rcp_rn_f32_slowpath) ;  /* 0x0000002c00107944 */ /* 0x020fea0003c00000 */
[----:B------:R-:W-:Y:S05]  /*2b80*/  BRA `(.L_x_15875) ;  /* 0x0000000000107947 */ /* 0x000fea0003800000 */
.L_x_15874:
[----:B------:R-:W0:Y:S02]  /*2b90*/  MUFU.RCP R55, R46 ;  /* 0x0000002e00377308 */ /* 0x000e240000001000 */
[----:B0-----:R-:W-:-:S04]  /*2ba0*/  FFMA R0, R46, R55, -1 ;  /* 0xbf8000002e007423 */ /* 0x001fc80000000037 */
[----:B------:R-:W-:-:S04]  /*2bb0*/  FADD.FTZ R0, -R0, -RZ ;  /* 0x800000ff00007221 */ /* 0x000fc80000010100 */
[----:B------:R-:W-:-:S07]  /*2bc0*/  FFMA R55, R55, R0, R55 ;  /* 0x0000000037377223 */ /* 0x000fce0000000037 */
.L_x_15875:
[----:B------:R-:W-:Y:S05]  /*2bd0*/  BSYNC B1 ;  /* 0x0000000000017941 */ /* 0x000fea0003800000 */
.L_x_15873:
[----:B------:R-:W-:Y:S01]  /*2be0*/  ISETP.GE.U32.AND P0, PT, R14, R27, PT ;  /* 0x0000001b0e00720c */ /* 0x000fe20003f06070 */
[----:B------:R-:W0:Y:S01]  /*2bf0*/  S2R R2, SR_TID.X ;  /* 0x0000000000027919 */ /* 0x000e220000002100 */
[----:B------:R-:W-:Y:S01]  /*2c00*/  LOP3.LUT R13, R13, 0x2, RZ, 0xfc, !PT ;  /* 0x000000020d0d7812 */ /* 0x000fe200078efcff */
[-C--:B------:R-:W-:Y:S01]  /*2c10*/  FMUL R14, R10, R21.reuse ;  /* 0x000000150a0e7220 */ /* 0x080fe20000400000 */
[-C--:B------:R-:W-:Y:S01]  /*2c20*/  ISETP.GE.U32.OR P1, PT, R39, R26.reuse, P0 ;  /* 0x0000001a2700720c */ /* 0x080fe20000726470 */
[----:B------:R-:W-:Y:S01]  /*2c30*/  FADD R0, -R55, 1 ;  /* 0x3f80000037007421 */ /* 0x000fe20000000100 */
[----:B------:R-:W-:Y:S01]  /*2c40*/  ISETP.GE.U32.OR P0, PT, R13, R26, P0 ;  /* 0x0000001a0d00720c */ /* 0x000fe20000706470 */
[----:B------:R-:W-:Y:S01]  /*2c50*/  FMUL R13, R22, R21 ;  /* 0x00000015160d7220 */ /* 0x000fe20000400000 */
[----:B------:R-:W-:Y:S02]  /*2c60*/  HADD2.F32 R9, -RZ, R5.H0_H0 ;  /* 0x20000005ff097230 */ /* 0x000fe40000004100 */
[----:B------:R-:W-:Y:S01]  /*2c70*/  FMUL R0, R0, R55 ;  /* 0x0000003700007220 */ /* 0x000fe20000400000 */
[----:B------:R-:W-:Y:S01]  /*2c80*/  IMAD.MOV.U32 R46, RZ, RZ, 0x3bbb989d ;  /* 0x3bbb989dff2e7424 */ /* 0x000fe200078e00ff */
[----:B------:R-:W-:Y:S01]  /*2c90*/  BSSY B0, `(.L_x_15876) ;  /* 0x000001c000007945 */ /* 0x000fe20003800000 */
[----:B------:R-:W-:-:S02]  /*2ca0*/  IMAD.MOV.U32 R39, RZ, RZ, 0x437c0000 ;  /* 0x437c0000ff277424 */ /* 0x000fc400078e00ff */
[----:B------:R-:W-:Y:S01]  /*2cb0*/  FFMA R7, R7, R0, R55 ;  /* 0x0000000007077223 */ /* 0x000fe20000000037 */
[----:B------:R-:W-:Y:S01]  /*2cc0*/  FFMA.SAT R46, -R9, R46, 0.5 ;  /* 0x3f000000092e7423 */ /* 0x000fe2000000212e */
[----:B------:R-:W-:Y:S01]  /*2cd0*/  FMUL R48, R52, R21 ;  /* 0x0000001534307220 */ /* 0x000fe20000400000 */
[----:B------:R-:W-:Y:S02]  /*2ce0*/  @!P1 LEA R44, P2, R40, R19, 0x2 ;  /* 0x00000013282c9211 */ /* 0x000fe400078410ff */
[----:B------:R-:W-:Y:S01]  /*2cf0*/  FFMA.RM R46, R46, R39, 12582913 ;  /* 0x4b4000012e2e7423 */ /* 0x000fe20000004027 */
[----:B------:R-:W-:Y:S01]  /*2d00*/  @!P1 F2FP.BF16.F32.PACK_AB R47, R14, R13 ;  /* 0x0000000d0e2f923e */ /* 0x000fe200000010ff */
[----:B------:R-:W-:Y:S01]  /*2d10*/  FMUL R0, R8, R7 ;  /* 0x0000000708007220 */ /* 0x000fe20000400000 */
[----:B------:R-:W-:Y:S01]  /*2d20*/  @!P1 LEA.HI.X R45, R40, R17, R42, 0x2, P2 ;  /* 0x00000011282d9211 */ /* 0x000fe200010f142a */
[----:B------:R-:W-:Y:S02]  /*2d30*/  FADD R8, R46, -12583039 ;  /* 0xcb40007f2e087421 */ /* 0x000fe40000000000 */
[----:B------:R-:W-:-:S02]  /*2d40*/  FMUL R39, R0, R21 ;  /* 0x0000001500277220 */ /* 0x000fc40000400000 */
[----:B------:R1:W-:Y:S01]  /*2d50*/  @!P1 STG.E desc[UR10][R44.64], R47 ;  /* 0x0000002f2c009986 */ /* 0x0003e2000c10190a */
[----:B------:R-:W-:-:S04]  /*2d60*/  FFMA R50, -R9, 1.4426950216293334961, -R8 ;  /* 0x3fb8aa3b09327823 */ /* 0x000fc80000000908 */
[----:B------:R-:W-:Y:S01]  /*2d70*/  FFMA R50, -R9, 1.925963033500011079e-08, R50 ;  /* 0x32a5706009327823 */ /* 0x000fe20000000132 */
[----:B0-----:R-:W-:-:S04]  /*2d80*/  SHF.R.U32.HI R7, RZ, 0x3, R2 ;  /* 0x00000003ff077819 */ /* 0x001fc80000011602 */
[----:B------:R-:W-:-:S04]  /*2d90*/  LOP3.LUT R7, R7, 0x1c, RZ, 0xc0, !PT ;  /* 0x0000001c07077812 */ /* 0x000fc800078ec0ff */
[----:B------:R-:W-:Y:S01]  /*2da0*/  IADD3 R8, R7, R2, RZ ;  /* 0x0000000207087210 */ /* 0x000fe20007ffe0ff */
[----:B-1----:R-:W-:Y:S06]  /*2db0*/  @P0 BRA `(.L_x_15877) ;  /* 0x0000000000240947 */ /* 0x002fec0003800000 */
[----:B------:R-:W-:Y:S01]  /*2dc0*/  ULDC.64 UR4, c[0x0][0x258] ;  /* 0x0000960000047ab9 */ /* 0x000fe20000000a00 */
[----:B------:R-:W-:Y:S01]  /*2dd0*/  F2FP.BF16.F32.PACK_AB R47, R39, R48 ;  /* 0x00000030272f723e */ /* 0x000fe200000010ff */
[----:B------:R-:W-:Y:S02]  /*2de0*/  USHF.R.U64 UR4, UR4, 0x1, UR5 ;  /* 0x0000000104047899 */ /* 0x000fe40008001205 */
[----:B------:R-:W-:-:S04]  /*2df0*/  USHF.R.U32.HI UR5, URZ, 0x1, UR5 ;  /* 0x000000013f057899 */ /* 0x000fc80008011605 */
[----:B------:R-:W-:-:S04]  /*2e00*/  IADD3 R40, P0, R40, UR4, RZ ;  /* 0x0000000428287c10 */ /* 0x000fc8000ff1e0ff */
[----:B------:R-:W-:Y:S02]  /*2e10*/  IADD3.X R42, R42, UR5, RZ, P0, !PT ;  /* 0x000000052a2a7c10 */ /* 0x000fe400087fe4ff */
[----:B------:R-:W-:-:S04]  /*2e20*/  LEA R44, P0, R40, R19, 0x2 ;  /* 0x00000013282c7211 */ /* 0x000fc800078010ff */
[----:B------:R-:W-:-:S05]  /*2e30*/  LEA.HI.X R45, R40, R17, R42, 0x2, P0 ;  /* 0x00000011282d7211 */ /* 0x000fca00000f142a */
[----:B------:R0:W-:Y:S04]  /*2e40*/  STG.E desc[UR10][R44.64], R47 ;  /* 0x0000002f2c007986 */ /* 0x0001e8000c10190a */
.L_x_15877:
[----:B------:R-:W-:Y:S05]  /*2e50*/  BSYNC B0 ;  /* 0x0000000000007941 */ /* 0x000fea0003800000 */
.L_x_15876:
[----:B0-----:R-:W0:Y:S01]  /*2e60*/  MUFU.EX2 R45, R50 ;  /* 0x00000032002d7308 */ /* 0x001e220000000800 */
[----:B------:R-:W-:Y:S02]  /*2e70*/  VIADD R40, R8, 0x2 ;  /* 0x0000000208287836 */ /* 0x000fe40000000000 */
[----:B------:R-:W-:Y:S01]  /*2e80*/  FADD R47, RZ, R22 ;  /* 0x00000016ff2f7221 */ /* 0x000fe20000000000 */
[----:B------:R-:W-:Y:S01]  /*2e90*/  FADD R49, RZ, R10 ;  /* 0x0000000aff317221 */ /* 0x000fe20000000000 */
[----:B------:R-:W-:Y:S01]  /*2ea0*/  IMAD.SHL.U32 R46, R46, 0x800000, RZ ;  /* 0x008000002e2e7824 */ /* 0x000fe200078e00ff */
[----:B------:R-:W-:Y:S01]  /*2eb0*/  FMNMX R25, R25, |R22|, !PT ;  /* 0x4000001619197209 */ /* 0x000fe20007800000 */
[----:B------:R-:W-:Y:S01]  /*2ec0*/  FADD R47, R52, R47 ;  /* 0x0000002f342f7221 */ /* 0x000fe20000000000 */
[----:B------:R-:W-:Y:S01]  /*2ed0*/  LOP3.LUT R40, R40, 0x1f, RZ, 0xc0, !PT ;  /* 0x0000001f28287812 */ /* 0x000fe200078ec0ff */
[----:B------:R-:W-:Y:S01]  /*2ee0*/  FADD R49, R0, R49 ;  /* 0x0000003100317221 */ /* 0x000fe20000000000 */
[----:B------:R-:W-:Y:S01]  /*2ef0*/  FMNMX R25, |R10|, R25, !PT ;  /* 0x000000190a197209 */ /* 0x000fe20007800200 */
[----:B------:R-:W-:Y:S01]  /*2f00*/  ULDC.64 UR4, c[0x0][0x258] ;  /* 0x0000960000047ab9 */ /* 0x000fe20000000a00 */
[----:B------:R-:W-:Y:S01]  /*2f10*/  BSSY B1, `(.L_x_15878) ;  /* 0x000001a000017945 */ /* 0x000fe20003800000 */
[----:B------:R-:W1:Y:S01]  /*2f20*/  SHFL.IDX PT, R42, R47, R40, 0x1f ;  /* 0x00001f282f2a7589 */ /* 0x000e6200000e0000 */
[----:B------:R-:W-:Y:S01]  /*2f30*/  ULOP3.LUT UR4, UR4, 0xfffffffe, URZ, 0xc0, !UPT ;  /* 0xfffffffe04047892 */ /* 0x000fe2000f8ec03f */
[----:B------:R-:W-:-:S02]  /*2f40*/  FMNMX R25, |R52|, R25, !PT ;  /* 0x0000001934197209 */ /* 0x000fc40007800200 */
[----:B------:R-:W2:Y:S01]  /*2f50*/  SHFL.IDX PT, R44, R49, R40, 0x1f ;  /* 0x00001f28312c7589 */ /* 0x000ea200000e0000 */
[----:B0-----:R-:W-:Y:S01]  /*2f60*/  FFMA R46, R46, R45, 1 ;  /* 0x3f8000002e2e7423 */ /* 0x001fe2000000002d */
[----:B------:R-:W-:-:S04]  /*2f70*/  F2FP.BF16.F32.PACK_AB R14, R39, R14 ;  /* 0x0000000e270e723e */ /* 0x000fc800000010ff */
[----:B------:R-:W-:-:S04]  /*2f80*/  IADD3 R22, R46, 0x1800000, RZ ;  /* 0x018000002e167810 */ /* 0x000fc80007ffe0ff */
[----:B------:R-:W-:Y:S02]  /*2f90*/  LOP3.LUT R10, R22, 0x7f800000, RZ, 0xc0, !PT ;  /* 0x7f800000160a7812 */ /* 0x000fe400078ec0ff */
[----:B------:R-:W-:Y:S02]  /*2fa0*/  F2FP.BF16.F32.PACK_AB R22, R48, R13 ;  /* 0x0000000d3016723e */ /* 0x000fe400000010ff */
[----:B------:R-:W-:Y:S02]  /*2fb0*/  ISETP.GT.U32.AND P0, PT, R10, 0x1ffffff, PT ;  /* 0x01ffffff0a00780c */ /* 0x000fe40003f04070 */
[----:B------:R-:W-:Y:S02]  /*2fc0*/  IADD3 R10, P1, R32, UR4, RZ ;  /* 0x00000004200a7c10 */ /* 0x000fe4000ff3e0ff */
[----:B------:R-:W-:Y:S01]  /*2fd0*/  FMNMX R13, |R0|, R25, !PT ;  /* 0x00000019000d7209 */ /* 0x000fe20007800200 */
[----:B------:R-:W-:Y:S01]  /*2fe0*/  HADD2.F32 R25, -RZ, R11.H0_H0 ;  /* 0x2000000bff197230 */ /* 0x000fe20000004100 */
[----:B------:R-:W-:Y:S01]  /*2ff0*/  IADD3.X R32, R33, UR5, RZ, P1, !PT ;  /* 0x0000000521207c10 */ /* 0x000fe20008ffe4ff */
[----:B-1----:R-:W-:Y:S01]  /*3000*/  FADD R3, R3, R42 ;  /* 0x0000002a03037221 */ /* 0x002fe20000000000 */
[----:B--2---:R-:W-:-:S05]  /*3010*/  FADD R41, R41, R44 ;  /* 0x0000002c29297221 */ /* 0x004fca0000000000 */
[----:B------:R-:W-:Y:S05]  /*3020*/  @P0 BRA `(.L_x_15879) ;  /* 0x0000000000100947 */ /* 0x000fea0003800000 */
[----:B------:R-:W-:Y:S01]  /*3030*/  IMAD.MOV.U32 R0, RZ, RZ, R46 ;  /* 0x000000ffff007224 */ /* 0x000fe200078e002e */
[----:B------:R-:W-:-:S07]  /*3040*/  MOV R44, 0x3060 ;  /* 0x00003060002c7802 */ /* 0x000fce0000000f00 */
[----:B-----5:R-:W-:Y:S05]  /*3050*/  CALL.REL.NOINC `($__internal_405_$__cuda_sm20_rcp_rn_f32_slowpath) ;  /* 0x0000002400d87944 */ /* 0x020fea0003c00000 */
[----:B------:R-:W-:Y:S05]  /*3060*/  BRA `(.L_x_15880) ;  /* 0x0000000000107947 */ /* 0x000fea0003800000 */
.L_x_15879:
[----:B------:R-:W0:Y:S02]  /*3070*/  MUFU.RCP R55, R46 ;  /* 0x0000002e00377308 */ /* 0x000e240000001000 */
[----:B0-----:R-:W-:-:S04]  /*3080*/  FFMA R0, R46, R55, -1 ;  /* 0xbf8000002e007423 */ /* 0x001fc80000000037 */
[----:B------:R-:W-:-:S04]  /*3090*/  FADD.FTZ R0, -R0, -RZ ;  /* 0x800000ff00007221 */ /* 0x000fc80000010100 */
[----:B------:R-:W-:-:S07]  /*30a0*/  FFMA R55, R55, R0, R55 ;  /* 0x0000000037377223 */ /* 0x000fce0000000037 */
.L_x_15880:
[----:B------:R-:W-:Y:S05]  /*30b0*/  BSYNC B1 ;  /* 0x0000000000017941 */ /* 0x000fea0003800000 */
.L_x_15878:
        /* <DEDUP_REMOVED lines=25> */
.L_x_15882:
[----:B------:R-:W0:Y:S02]  /*3250*/  MUFU.RCP R55, R42 ;  /* 0x0000002a00377308 */ /* 0x000e240000001000 */
[----:B0-----:R-:W-:-:S04]  /*3260*/  FFMA R0, R42, R55, -1 ;  /* 0xbf8000002a007423 */ /* 0x001fc80000000037 */
[----:B------:R-:W-:-:S04]  /*3270*/  FADD.FTZ R0, -R0, -RZ ;  /* 0x800000ff00007221 */ /* 0x000fc80000010100 */
[----:B------:R-:W-:-:S07]  /*3280*/  FFMA R55, R55, R0, R55 ;  /* 0x0000000037377223 */ /* 0x000fce0000000037 */
.L_x_15883:
[----:B------:R-:W-:Y:S05]  /*3290*/  BSYNC B1 ;  /* 0x0000000000017941 */ /* 0x000fea0003800000 */
.L_x_15881:
[----:B-----5:R-:W-:Y:S01]  /*32a0*/  HADD2.F32 R9, -RZ, R23.H0_H0 ;  /* 0x20000017ff097230 */ /* 0x020fe20000004100 */
        /* <DEDUP_REMOVED lines=24> */
.L_x_15885:
[----:B------:R-:W0:Y:S02]  /*3430*/  MUFU.RCP R55, R44 ;  /* 0x0000002c00377308 */ /* 0x000e240000001000 */
[----:B0-----:R-:W-:-:S04]  /*3440*/  FFMA R0, R44, R55, -1 ;  /* 0xbf8000002c007423 */ /* 0x001fc80000000037 */
[----:B------:R-:W-:-:S04]  /*3450*/  FADD.FTZ R0, -R0, -RZ ;  /* 0x800000ff00007221 */ /* 0x000fc80000010100 */
[----:B------:R-:W-:-:S07]  /*3460*/  FFMA R55, R55, R0, R55 ;  /* 0x0000000037377223 */ /* 0x000fce0000000037 */
.L_x_15886:
[----:B------:R-:W-:Y:S05]  /*3470*/  BSYNC B1 ;  /* 0x0000000000017941 */ /* 0x000fea0003800000 */
.L_x_15884:
        /* <DEDUP_REMOVED lines=23> */
[----:B------:R-:W-:Y:S05]  /*35f0*/  CALL.REL.NOINC `($__internal_405_$__cuda_sm20_rcp_rn_f32_slowpath) ;  /* 0x0000002000707944 */ /* 0x000fea0003c00000 */
[----:B------:R-:W-:Y:S05]  /*3600*/  BRA `(.L_x_15889) ;  /* 0x0000000000107947 */ /* 0x000fea0003800000 */
.L_x_15888:
[----:B------:R-:W0:Y:S02]  /*3610*/  MUFU.RCP R55, R46 ;  /* 0x0000002e00377308 */ /* 0x000e240000001000 */
[----:B0-----:R-:W-:-:S04]  /*3620*/  FFMA R0, R46, R55, -1 ;  /* 0xbf8000002e007423 */ /* 0x001fc80000000037 */
[----:B------:R-:W-:-:S04]  /*3630*/  FADD.FTZ R0, -R0, -RZ ;  /* 0x800000ff00007221 */ /* 0x000fc80000010100 */
[----:B------:R-:W-:-:S07]  /*3640*/  FFMA R55, R55, R0, R55 ;  /* 0x0000000037377223 */ /* 0x000fce0000000037 */
.L_x_15889:
[----:B------:R-:W-:Y:S05]  /*3650*/  BSYNC B1 ;  /* 0x0000000000017941 */ /* 0x000fea0003800000 */
.L_x_15887:
[----:B------:R-:W-:Y:S01]  /*3660*/  LOP3.LUT R5, R7, 0x3, RZ, 0xfc, !PT ;  /* 0x0000000307057812 */ /* 0x000fe200078efcff */
[-C--:B------:R-:W-:Y:S01]  /*3670*/  FMUL R25, R40, R21.reuse ;  /* 0x0000001528197220 */ /* 0x080fe20000400000 */
[----:B------:R-:W-:Y:S01]  /*3680*/  IADD3 R2, R2, 0x1d, -R7 ;  /* 0x0000001d02027810 */ /* 0x000fe20007ffe807 */
[----:B------:R-:W0:Y:S01]  /*3690*/  S2R R33, SR_TID.X ;  /* 0x0000000000217919 */ /* 0x000e220000002100 */
[----:B------:R-:W-:Y:S01]  /*36a0*/  ISETP.GE.U32.AND P0, PT, R5, R26, PT ;  /* 0x0000001a0500720c */ /* 0x000fe20003f06070 */
[----:B------:R-:W-:Y:S01]  /*36b0*/  FADD R0, -R55, 1 ;  /* 0x3f80000037007421 */ /* 0x000fe20000000100 */
[----:B------:R-:W-:Y:S01]  /*36c0*/  LOP3.LUT R2, R2, 0x1f, RZ, 0xc0, !PT ;  /* 0x0000001f02027812 */ /* 0x000fe200078ec0ff */
[----:B------:R-:W-:Y:S01]  /*36d0*/  BSSY B0, `(.L_x_15890) ;  /* 0x0000016000007945 */ /* 0x000fe20003800000 */
[----:B------:R-:W-:Y:S01]  /*36e0*/  FMUL R46, R52, R21 ;  /* 0x00000015342e7220 */ /* 0x000fe20000400000 */
[----:B------:R-:W-:Y:S01]  /*36f0*/  FMUL R0, R0, R55 ;  /* 0x0000003700007220 */ /* 0x000fe20000400000 */
[----:B------:R-:W-:Y:S01]  /*3700*/  ISETP.GE.U32.OR P0, PT, R2, R27, P0 ;  /* 0x0000001b0200720c */ /* 0x000fe20000706470 */
[----:B------:R-:W-:-:S02]  /*3710*/  FMUL R2, R42, R21 ;  /* 0x000000152a027220 */ /* 0x000fc40000400000 */
[----:B------:R-:W-:-:S04]  /*3720*/  FFMA R23, R23, R0, R55 ;  /* 0x0000000017177223 */ /* 0x000fc80000000037 */
[----:B------:R-:W-:-:S04]  /*3730*/  FMUL R12, R12, R23 ;  /* 0x000000170c0c7220 */ /* 0x000fc80000400000 */
[----:B------:R-:W-:Y:S02]  /*3740*/  FMUL R9, R12, R21 ;  /* 0x000000150c097220 */ /* 0x000fe40000400000 */
[----:B------:R-:W-:Y:S02]  /*3750*/  @!P0 LEA R44, P1, R10, R19, 0x2 ;  /* 0x000000130a2c8211 */ /* 0x000fe400078210ff */
[----:B------:R-:W-:Y:S02]  /*3760*/  @!P0 F2FP.BF16.F32.PACK_AB R5, R2, R25 ;  /* 0x000000190205823e */ /* 0x000fe400000010ff */
[----:B------:R-:W-:-:S05]  /*3770*/  @!P0 LEA.HI.X R45, R10, R17, R32, 0x2, P1 ;  /* 0x000000110a2d8211 */ /* 0x000fca00008f1420 */
[----:B------:R1:W-:Y:S01]  /*3780*/  @!P0 STG.E desc[UR10][R44.64], R5 ;  /* 0x000000052c008986 */ /* 0x0003e2000c10190a */
[----:B------:R-:W-:Y:S05]  /*3790*/  @P0 BRA `(.L_x_15891) ;  /* 0x0000000000240947 */ /* 0x000fea0003800000 */
[----:B------:R-:W-:Y:S01]  /*37a0*/  ULDC.64 UR4, c[0x0][0x258] ;  /* 0x0000960000047ab9 */ /* 0x000fe20000000a00 */
[----:B-1----:R-:W-:Y:S01]  /*37b0*/  F2FP.BF16.F32.PACK_AB R5, R9, R46 ;  /* 0x0000002e0905723e */ /* 0x002fe200000010ff */
[----:B------:R-:W-:Y:S02]  /*37c0*/  USHF.R.U64 UR4, UR4, 0x1, UR5 ;  /* 0x0000000104047899 */ /* 0x000fe40008001205 */
[----:B------:R-:W-:-:S04]  /*37d0*/  USHF.R.U32.HI UR5, URZ, 0x1, UR5 ;  /* 0x000000013f057899 */ /* 0x000fc80008011605 */
[----:B------:R-:W-:-:S04]  /*37e0*/  IADD3 R0, P0, R10, UR4, RZ ;  /* 0x000000040a007c10 */ /* 0x000fc8000ff1e0ff */
[----:B------:R-:W-:Y:S02]  /*37f0*/  IADD3.X R32, R32, UR5, RZ, P0, !PT ;  /* 0x0000000520207c10 */ /* 0x000fe400087fe4ff */
[----:B------:R-:W-:-:S04]  /*3800*/  LEA R10, P0, R0, R19, 0x2 ;  /* 0x00000013000a7211 */ /* 0x000fc800078010ff */
[----:B------:R-:W-:-:S05]  /*3810*/  LEA.HI.X R11, R0, R17, R32, 0x2, P0 ;  /* 0x00000011000b7211 */ /* 0x000fca00000f1420 */
[----:B------:R2:W-:Y:S04]  /*3820*/  STG.E desc[UR10][R10.64], R5 ;  /* 0x000000050a007986 */ /* 0x0005e8000c10190a */
.L_x_15891:
[----:B------:R-:W-:Y:S05]  /*3830*/  BSYNC B0 ;  /* 0x0000000000007941 */ /* 0x000fea0003800000 */
.L_x_15890:
[----:B------:R-:W3:Y:S01]  /*3840*/  S2UR UR5, SR_CgaCtaId ;  /* 0x00000000000579c3 */ /* 0x000ee20000008800 */
[----:B------:R-:W-:Y:S01]  /*3850*/  UMOV UR4, 0x400 ;  /* 0x0000040000047882 */ /* 0x000fe20000000000 */
[----:B0-----:R-:W-:Y:S01]  /*3860*/  SHF.R.U32.HI R0, RZ, 0x3, R33 ;  /* 0x00000003ff007819 */ /* 0x001fe20000011621 */
[----:B------:R-:W-:Y:S01]  /*3870*/  UIADD3 UR4, UR4, 0x20, URZ ;  /* 0x0000002004047890 */ /* 0x000fe2000fffe03f */
[----:B-12---:R-:W-:Y:S01]  /*3880*/  VIADD R5, R8, 0x3 ;  /* 0x0000000308057836 */ /* 0x006fe20000000000 */
[----:B------:R-:W-:Y:S01]  /*3890*/  ULDC.64 UR6, c[0x0][0x258] ;  /* 0x0000960000067ab9 */ /* 0x000fe20000000a00 */
[----:B------:R-:W-:Y:S01]  /*38a0*/  LOP3.LUT R0, R0, 0x1ffffffc, RZ, 0xc0, !PT ;  /* 0x1ffffffc00007812 */ /* 0x000fe200078ec0ff */
[----:B------:R-:W-:Y:S01]  /*38b0*/  FADD R17, RZ, R40 ;  /* 0x00000028ff117221 */ /* 0x000fe20000000000 */
[----:B------:R-:W-:Y:S01]  /*38c0*/  FMNMX R11, R13, |R40|, !PT ;  /* 0x400000280d0b7209 */ /* 0x000fe20007800000 */
[----:B------:R-:W-:Y:S01]  /*38d0*/  FADD R19, RZ, R42 ;  /* 0x0000002aff137221 */ /* 0x000fe20000000000 */
[----:B------:R-:W-:Y:S01]  /*38e0*/  IADD3 R8, -R0, R33, RZ ;  /* 0x0000002100087210 */ /* 0x000fe20007ffe1ff */
[----:B------:R-:W-:Y:S01]  /*38f0*/  FADD R40, R52, R17 ;  /* 0x0000001134287221 */ /* 0x000fe20000000000 */
[----:B------:R-:W-:Y:S01]  /*3900*/  LOP3.LUT R13, R5, 0x1f, RZ, 0xc0, !PT ;  /* 0x0000001f050d7812 */ /* 0x000fe200078ec0ff */
[----:B------:R-:W-:Y:S01]  /*3910*/  BSSY B0, `(.L_x_15892) ;  /* 0x00000aa000007945 */ /* 0x000fe20003800000 */
[C---:B------:R-:W-:Y:S01]  /*3920*/  LOP3.LUT R10, R8.reuse, 0x1f, RZ, 0xc0, !PT ;  /* 0x0000001f080a7812 */ /* 0x040fe200078ec0ff */
[----:B------:R-:W-:Y:S01]  /*3930*/  VIADD R17, R8, 0xffffffff ;  /* 0xffffffff08117836 */ /* 0x000fe20000000000 */
[----:B------:R-:W-:Y:S01]  /*3940*/  F2FP.BF16.F32.PACK_AB R46, R46, R25 ;  /* 0x000000192e2e723e */ /* 0x000fe200000010ff */
[----:B------:R-:W0:Y:S01]  /*3950*/  SHFL.IDX PT, R40, R40, R13, 0x1f ;  /* 0x00001f0d28287589 */ /* 0x000e2200000e0000 */
[----:B------:R-:W-:Y:S01]  /*3960*/  VIADD R23, R8, 0x1e ;  /* 0x0000001e08177836 */ /* 0x000fe20000000000 */
[----:B------:R-:W-:Y:S01]  /*3970*/  FMNMX R11, |R42|, R11, !PT ;  /* 0x0000000b2a0b7209 */ /* 0x000fe20007800200 */
[----:B------:R-:W-:Y:S01]  /*3980*/  IMAD R5, R15, 0x21, R10 ;  /* 0x000000210f057824 */ /* 0x000fe200078e020a */
[----:B------:R-:W-:Y:S01]  /*3990*/  LOP3.LUT R32, R17, 0x1f, RZ, 0xc0, !PT ;  /* 0x0000001f11207812 */ /* 0x000fe200078ec0ff */
[----:B------:R-:W-:Y:S01]  /*39a0*/  FADD R10, R12, R19 ;  /* 0x000000130c0a7221 */ /* 0x000fe20000000000 */
[----:B------:R-:W-:Y:S01]  /*39b0*/  IADD3 R19, R8, 0x1d, RZ ;  /* 0x0000001d08137810 */ /* 0x000fe20007ffe0ff */
[----:B---3--:R-:W-:Y:S01]  /*39c0*/  ULEA UR4, UR5, UR4, 0x18 ;  /* 0x0000000405047291 */ /* 0x008fe2000f8ec03f */
[----:B------:R-:W-:Y:S01]  /*39d0*/  LOP3.LUT R44, R23, 0x1f, RZ, 0xc0, !PT ;  /* 0x0000001f172c7812 */ /* 0x000fe200078ec0ff */
[----:B------:R-:W-:Y:S01]  /*39e0*/  UIADD3 UR5, UP0, UR6, 0x3f, URZ ;  /* 0x0000003f06057890 */ /* 0x000fe2000ff1e03f */
[----:B------:R-:W-:Y:S01]  /*39f0*/  LOP3.LUT R42, R19, 0x1f, RZ, 0xc0, !PT ;  /* 0x0000001f132a7812 */ /* 0x000fe200078ec0ff */
[----:B------:R-:W-:Y:S01]  /*3a00*/  USHF.R.U64 UR6, UR6, 0x1, UR7 ;  /* 0x0000000106067899 */ /* 0x000fe20008001207 */
[----:B------:R1:W2:Y:S01]  /*3a10*/  SHFL.IDX PT, R10, R10, R13, 0x1f ;  /* 0x00001f0d0a0a7589 */ /* 0x0002a200000e0000 */
[----:B------:R-:W-:Y:S01]  /*3a20*/  UIADD3.X UR8, URZ, UR7, URZ, UP0, !UPT ;  /* 0x000000073f087290 */ /* 0x000fe200087fe43f */
[----:B------:R-:W-:Y:S01]  /*3a30*/  LEA R5, R5, UR4, 0x2 ;  /* 0x0000000405057c11 */ /* 0x000fe2000f8e10ff */
[----:B------:R-:W-:Y:S01]  /*3a40*/  USHF.R.U32.HI UR7, URZ, 0x1, UR7 ;  /* 0x000000013f077899 */ /* 0x000fe20008011607 */
[C---:B------:R-:W-:Y:S01]  /*3a50*/  IMAD R19, R15.reuse, 0x21, R44 ;  /* 0x000000210f137824 */ /* 0x040fe200078e022c */
[----:B------:R-:W-:Y:S01]  /*3a60*/  USHF.R.U32.HI UR9, URZ, 0x6, UR8 ;  /* 0x000000063f097899 */ /* 0x000fe20008011608 */
[----:B------:R-:W-:Y:S01]  /*3a70*/  IMAD R23, R15, 0x21, R42 ;  /* 0x000000210f177824 */ /* 0x000fe200078e022a */
[----:B------:R-:W-:Y:S01]  /*3a80*/  USHF.R.U64 UR5, UR5, 0x6, UR8 ;  /* 0x0000000605057899 */ /* 0x000fe20008001208 */
[----:B------:R3:W-:Y:S01]  /*3a90*/  STS [R5], R6 ;  /* 0x0000000605007388 */ /* 0x0007e20000000800 */
[----:B------:R-:W-:-:S02]  /*3aa0*/  LEA R19, R19, UR4, 0x2 ;  /* 0x0000000413137c11 */ /* 0x000fc4000f8e10ff */
[----:B------:R-:W-:Y:S01]  /*3ab0*/  IMAD R17, R28, UR9, RZ ;  /* 0x000000091c117c24 */ /* 0x000fe2000f8e02ff */
[----:B------:R-:W-:Y:S01]  /*3ac0*/  LEA R23, R23, UR4, 0x2 ;  /* 0x0000000417177c11 */ /* 0x000fe2000f8e10ff */
[----:B0-----:R-:W-:Y:S01]  /*3ad0*/  FADD R40, R3, R40 ;  /* 0x0000002803287221 */ /* 0x001fe20000000000 */
[----:B------:R-:W-:Y:S01]  /*3ae0*/  FMNMX R11, |R52|, R11, !PT ;  /* 0x0000000b340b7209 */ /* 0x000fe20007800200 */
[----:B------:R-:W-:Y:S02]  /*3af0*/  IMAD R25, R29, UR5, R17 ;  /* 0x000000051d197c24 */ /* 0x000fe4000f8e0211 */
[----:B------:R-:W-:-:S04]  /*3b00*/  IMAD.WIDE.U32 R28, R28, UR5, RZ ;  /* 0x000000051c1c7c25 */ /* 0x000fc8000f8e00ff */
[----:B------:R-:W-:Y:S01]  /*3b10*/  IMAD.IADD R25, R29, 0x1, R25 ;  /* 0x000000011d197824 */ /* 0x000fe200078e0219 */
[C---:B-1----:R-:W-:Y:S01]  /*3b20*/  LEA R13, P0, R28.reuse, UR6, 0x5 ;  /* 0x000000061c0d7c11 */ /* 0x042fe2000f8028ff */
[----:B------:R-:W-:Y:S02]  /*3b30*/  IMAD R17, R15, 0x21, R32 ;  /* 0x000000210f117824 */ /* 0x000fe400078e0220 */
[----:B--2---:R-:W-:Y:S01]  /*3b40*/  FADD R41, R41, R10 ;  /* 0x0000000a29297221 */ /* 0x004fe20000000000 */
[----:B------:R-:W-:Y:S02]  /*3b50*/  LOP3.LUT R13, RZ, R13, RZ, 0x33, !PT ;  /* 0x0000000dff0d7212 */ /* 0x000fe400078e33ff */
[----:B---3--:R-:W-:Y:S01]  /*3b60*/  LEA.HI.X R6, R28, UR7, R25, 0x5, P0 ;  /* 0x000000071c067c11 */ /* 0x008fe200080f2c19 */
[----:B------:R-:W-:Y:S01]  /*3b70*/  ULDC.64 UR6, c[0x0][0x260] ;  /* 0x0000980000067ab9 */ /* 0x000fe20000000a00 */
[----:B------:R-:W-:Y:S01]  /*3b80*/  LEA R30, P1, R30, R13, 0x5 ;  /* 0x0000000d1e1e7211 */ /* 0x000fe200078228ff */
[----:B------:R-:W-:Y:S01]  /*3b90*/  ULOP3.LUT UR5, UR6, 0xfffffffe, URZ, 0xc0, !UPT ;  /* 0xfffffffe06057892 */ /* 0x000fe2000f8ec03f */
[----:B------:R-:W-:-:S02]  /*3ba0*/  LOP3.LUT R6, RZ, R6, RZ, 0x33, !PT ;  /* 0x00000006ff067212 */ /* 0x000fc400078e33ff */
[----:B------:R-:W-:Y:S02]  /*3bb0*/  ISETP.GT.U32.AND P0, PT, R30, -0x21, PT ;  /* 0xffffffdf1e00780c */ /* 0x000fe40003f04070 */
[----:B------:R-:W-:Y:S01]  /*3bc0*/  LEA R17, R17, UR4, 0x2 ;  /* 0x0000000411117c11 */ /* 0x000fe2000f8e10ff */
[----:B------:R-:W-:-:S04]  /*3bd0*/  IMAD.X R6, RZ, RZ, R6, P1 ;  /* 0x000000ffff067224 */ /* 0x000fc800008e0606 */
[----:B------:R0:W-:Y:S01]  /*3be0*/  STS [R17], R24 ;  /* 0x0000001811007388 */ /* 0x0001e20000000800 */
[----:B------:R-:W-:Y:S02]  /*3bf0*/  ISETP.GT.U32.AND.EX P0, PT, R6, -0x1, PT, P0 ;  /* 0xffffffff0600780c */ /* 0x000fe40003f04100 */
[----:B------:R-:W-:Y:S01]  /*3c00*/  FMNMX R6, |R12|, R11, !PT ;  /* 0x0000000b0c067209 */ /* 0x000fe20007800200 */
[----:B------:R1:W-:Y:S04]  /*3c10*/  STS [R19], R22 ;  /* 0x0000001613007388 */ /* 0x0003e80000000800 */
[----:B------:R2:W-:Y:S01]  /*3c20*/  STS [R23], R46 ;  /* 0x0000002e17007388 */ /* 0x0005e20000000800 */
[----:B0-----:R-:W-:Y:S02]  /*3c30*/  F2FP.BF16.F32.PACK_AB R24, R9, R2 ;  /* 0x000000020918723e */ /* 0x001fe400000010ff */
[----:B------:R-:W-:Y:S01]  /*3c40*/  SEL R2, R30, 0xffffffdf, P0 ;  /* 0xffffffdf1e027807 */ /* 0x000fe20000000000 */
[----:B------:R-:W-:Y:S01]  /*3c50*/  BAR.SYNC.DEFER_BLOCKING 0x0 ;  /* 0x0000000000007b1d */ /* 0x000fe20000010000 */
[----:B------:R-:W-:-:S02]  /*3c60*/  ISETP.GE.U32.AND P0, PT, R37, R27, PT ;  /* 0x0000001b2500720c */ /* 0x000fc40003f06070 */
[----:B------:R-:W-:Y:S02]  /*3c70*/  LOP3.LUT R2, RZ, R2, RZ, 0x33, !PT ;  /* 0x00000002ff027212 */ /* 0x000fe400078e33ff */
[----:B-1----:R-:W-:-:S03]  /*3c80*/  MOV R22, UR7 ;  /* 0x0000000700167c02 */ /* 0x002fc60008000f00 */
[----:B------:R-:W-:-:S06]  /*3c90*/  IMAD.IADD R25, R2, 0x1, -R37 ;  /* 0x0000000102197824 */ /* 0x000fcc00078e0a25 */
[----:B--2---:R-:W-:Y:S05]  /*3ca0*/  @P0 BRA `(.L_x_15893) ;  /* 0x0000000400c00947 */ /* 0x004fea0003800000 */
[----:B------:R-:W-:Y:S01]  /*3cb0*/  IADD3 R9, R25, -0x1, RZ ;  /* 0xffffffff19097810 */ /* 0x000fe20007ffe0ff */
[----:B------:R-:W-:Y:S01]  /*3cc0*/  IMAD.U32 R3, RZ, RZ, UR6 ;  /* 0x00000006ff037e24 */ /* 0x000fe2000f8e00ff */
[--C-:B------:R-:W-:Y:S01]  /*3cd0*/  SHF.R.U32.HI R49, RZ, 0x1, R22.reuse ;  /* 0x00000001ff317819 */ /* 0x100fe20000011616 */
[----:B------:R-:W-:Y:S01]  /*3ce0*/  BSSY B1, `(.L_x_15894) ;  /* 0x0000043000017945 */ /* 0x000fe20003800000 */
[----:B------:R-:W-:Y:S01]  /*3cf0*/  ISETP.GE.U32.AND P2, PT, R9, 0x3, PT ;  /* 0x000000030900780c */ /* 0x000fe20003f46070 */
[----:B------:R-:W-:Y:S01]  /*3d00*/  IMAD.MOV.U32 R32, RZ, RZ, R37 ;  /* 0x000000ffff207224 */ /* 0x000fe200078e0025 */
[----:B------:R-:W-:Y:S01]  /*3d10*/  SHF.R.U64 R3, R3, 0x1, R22 ;  /* 0x0000000103037819 */ /* 0x000fe20000001216 */
[-C--:B------:R-:W-:Y:S01]  /*3d20*/  IMAD R49, R49, R36.reuse, RZ ;  /* 0x0000002431317224 */ /* 0x080fe200078e02ff */
[----:B------:R-:W-:Y:S02]  /*3d30*/  LOP3.LUT R28, R25, 0x3, RZ, 0xc0, !PT ;  /* 0x00000003191c7812 */ /* 0x000fe400078ec0ff */
[----:B------:R-:W-:Y:S01]  /*3d40*/  MOV R30, RZ ;  /* 0x000000ff001e7202 */ /* 0x000fe20000000f00 */
[----:B------:R-:W-:Y:S01]  /*3d50*/  IMAD.WIDE.U32 R2, R3, R36, RZ ;  /* 0x0000002403027225 */ /* 0x000fe200078e00ff */
[----:B------:R-:W-:-:S03]  /*3d60*/  ISETP.NE.AND P1, PT, R28, RZ, PT ;  /* 0x000000ff1c00720c */ /* 0x000fc60003f25270 */
[----:B------:R-:W-:Y:S02]  /*3d70*/  IMAD.IADD R49, R3, 0x1, R49 ;  /* 0x0000000103317824 */ /* 0x000fe400078e0231 */
[----:B------:R-:W-:Y:S01]  /*3d80*/  IMAD.MOV.U32 R42, RZ, RZ, R2 ;  /* 0x000000ffff2a7224 */ /* 0x000fe200078e0002 */
[----:B------:R-:W-:Y:S07]  /*3d90*/  @!P2 BRA `(.L_x_15895) ;  /* 0x0000000000dca947 */ /* 0x000fee0003800000 */
[----:B------:R-:W0:Y:S01]  /*3da0*/  LDC R22, c[0x0][0x264] ;  /* 0x00009900ff167b82 */ /* 0x000e220000000800 */
[----:B------:R-:W-:Y:S01]  /*3db0*/  HFMA2.MMA R30, -RZ, RZ, 0, 0 ;  /* 0x00000000ff1e7435 */ /* 0x000fe200000001ff */
[----:B------:R-:W-:Y:S02]  /*3dc0*/  IMAD.IADD R29, R25, 0x1, -R28 ;  /* 0x00000001191d7824 */ /* 0x000fe400078e0a1c */
[----:B------:R-:W-:-:S08]  /*3dd0*/  IMAD.MOV.U32 R32, RZ, RZ, R37 ;  /* 0x000000ffff207224 */ /* 0x000fd000078e0025 */
.L_x_15896:
[C---:B------:R-:W-:Y:S01]  /*3de0*/  LOP3.LUT R3, R8.reuse, 0x1f, RZ, 0xc0, !PT ;  /* 0x0000001f08037812 */ /* 0x040fe200078ec0ff */
[C---:B------:R-:W-:Y:S01]  /*3df0*/  VIADD R2, R8.reuse, 0xffffffff ;  /* 0xffffffff08027836 */ /* 0x040fe20000000000 */
[----:B------:R-:W-:Y:S01]  /*3e00*/  IADD3 R29, R29, -0x4, RZ ;  /* 0xfffffffc1d1d7810 */ /* 0x000fe20007ffe0ff */
[C---:B------:R-:W-:Y:S01]  /*3e10*/  VIADD R9, R8.reuse, 0x1e ;  /* 0x0000001e08097836 */ /* 0x040fe20000000000 */
[----:B------:R-:W-:Y:S01]  /*3e20*/  ISETP.GE.U32.AND P2, PT, R3, R26, PT ;  /* 0x0000001a0300720c */ /* 0x000fe20003f46070 */
[----:B------:R-:W-:Y:S01]  /*3e30*/  VIADD R31, R8, 0x1d ;  /* 0x0000001d081f7836 */ /* 0x000fe20000000000 */
[----:B-1----:R-:W-:Y:S01]  /*3e40*/  LOP3.LUT R11, R2, 0x1f, RZ, 0xc0, !PT ;  /* 0x0000001f020b7812 */ /* 0x002fe200078ec0ff */
[----:B------:R-:W-:Y:S01]  /*3e50*/  IMAD R8, R15, 0x21, R32 ;  /* 0x000000210f087824 */ /* 0x000fe200078e0220 */
[----:B------:R-:W-:Y:S01]  /*3e60*/  LOP3.LUT R13, R9, 0x1f, RZ, 0xc0, !PT ;  /* 0x0000001f090d7812 */ /* 0x000fe200078ec0ff */
[----:B------:R-:W-:Y:S01]  /*3e70*/  VIADD R30, R30, 0x4 ;  /* 0x000000041e1e7836 */ /* 0x000fe20000000000 */
[----:B------:R-:W-:-:S02]  /*3e80*/  LOP3.LUT R31, R31, 0x1f, RZ, 0xc0, !PT ;  /* 0x0000001f1f1f7812 */ /* 0x000fc400078ec0ff */
[----:B------:R-:W-:Y:S02]  /*3e90*/  ISETP.GE.U32.AND P5, PT, R13, R26, PT ;  /* 0x0000001a0d00720c */ /* 0x000fe40003fa6070 */
[----:B------:R-:W-:-:S03]  /*3ea0*/  LEA R32, R8, UR4, 0x2 ;  /* 0x0000000408207c11 */ /* 0x000fc6000f8e10ff */
[----:B------:R-:W-:Y:S02]  /*3eb0*/  @!P2 IADD3 R3, P3, R3, R42, RZ ;  /* 0x0000002a0303a210 */ /* 0x000fe40007f7e0ff */
[----:B------:R-:W-:Y:S01]  /*3ec0*/  IADD3 R42, P6, R42, UR5, RZ ;  /* 0x000000052a2a7c10 */ /* 0x000fe2000ffde0ff */
[----:B------:R-:W1:Y:S01]  /*3ed0*/  @!P2 LDS R33, [R32] ;  /* 0x000000002021a984 */ /* 0x000e620000000800 */
[----:B------:R-:W-:Y:S02]  /*3ee0*/  @!P2 IADD3.X R10, RZ, R49, RZ, P3, !PT ;  /* 0x00000031ff0aa210 */ /* 0x000fe40001ffe4ff */
[----:B------:R-:W-:Y:S02]  /*3ef0*/  ISETP.GE.U32.AND P3, PT, R11, R26, PT ;  /* 0x0000001a0b00720c */ /* 0x000fe40003f66070 */
[----:B------:R-:W-:Y:S01]  /*3f00*/  @!P2 LEA R2, P4, R3, R20, 0x2 ;  /* 0x000000140302a211 */ /* 0x000fe200078810ff */
[----:B------:R-:W-:Y:S01]  /*3f10*/  @!P5 LDS R45, [R32+0x8] ;  /* 0x00000800202dd984 */ /* 0x000fe20000000800 */
[----:B0-----:R-:W-:-:S02]  /*3f20*/  IADD3.X R49, R49, R22, RZ, P6, !PT ;  /* 0x0000001631317210 */ /* 0x001fc400037fe4ff */
        /* <DEDUP_REMOVED lines=8> */
[----:B------:R-:W-:-:S04]  /*3fb0*/  IADD3 R42, P6, R42, UR5, RZ ;  /* 0x000000052a2a7c10 */ /* 0x000fc8000ffde0ff */
[----:B------:R-:W-:Y:S02]  /*3fc0*/  IADD3.X R49, R49, R22, RZ, P6, !PT ;  /* 0x0000001631317210 */ /* 0x000fe400037fe4ff */
[----:B------:R-:W-:-:S05]  /*3fd0*/  @!P5 IADD3 R11, P6, R13, R42, RZ ;  /* 0x0000002a0d0bd210 */ /* 0x000fca0007fde0ff */
[----:B------:R-:W-:Y:S01]  /*3fe0*/  @!P5 IMAD.X R12, RZ, RZ, R49, P6 ;  /* 0x000000ffff0cd224 */ /* 0x000fe200030e0631 */
[C---:B------:R-:W-:Y:S01]  /*3ff0*/  @!P5 LEA R10, P6, R11.reuse, R20, 0x2 ;  /* 0x000000140b0ad211 */ /* 0x040fe200078c10ff */
[----:B-1----:R-:W-:Y:S03]  /*4000*/  @!P2 STG.E desc[UR10][R2.64], R33 ;  /* 0x000000210200a986 */ /* 0x002fe6000c10190a */
[----:B------:R-:W-:Y:S02]  /*4010*/  @!P5 LEA.HI.X R11, R11, R18, R12, 0x2, P6 ;  /* 0x000000120b0bd211 */ /* 0x000fe400030f140c */
        /* <DEDUP_REMOVED lines=10> */
[----:B------:R-:W-:Y:S02]  /*40c0*/  IADD3 R32, R37, R30, RZ ;  /* 0x0000001e25207210 */ /* 0x000fe40007ffe0ff */
[----:B------:R-:W-:Y:S01]  /*40d0*/  IADD3.X R49, R49, R22, RZ, P2, !PT ;  /* 0x0000001631317210 */ /* 0x000fe200017fe4ff */
[----:B---3--:R1:W-:Y:S01]  /*40e0*/  @!P4 STG.E desc[UR10][R12.64], R47 ;  /* 0x0000002f0c00c986 */ /* 0x0083e2000c10190a */
[----:B0-----:R-:W-:-:S05]  /*40f0*/  VIADD R8, R31, 0x1f ;  /* 0x0000001f1f087836 */ /* 0x001fca0000000000 */
[----:B------:R-:W-:Y:S05]  /*4100*/  @P3 BRA `(.L_x_15896) ;  /* 0xfffffffc00343947 */ /* 0x000fea000383ffff */
.L_x_15895:
[----:B------:R-:W-:Y:S05]  /*4110*/  BSYNC B1 ;  /* 0x0000000000017941 */ /* 0x000fea0003800000 */
.L_x_15894:
        /* <DEDUP_REMOVED lines=15> */
.L_x_15898:
[----:B------:R-:W-:Y:S05]  /*4210*/  BSYNC B1 ;  /* 0x0000000000017941 */ /* 0x000fea0003800000 */
.L_x_15897:
        /* <DEDUP_REMOVED lines=25> */
.L_x_15893:
[----:B------:R-:W-:Y:S05]  /*43b0*/  BSYNC B0 ;  /* 0x0000000000007941 */ /* 0x000fea0003800000 */
.L_x_15892:
[----:B------:R-:W-:Y:S01]  /*43c0*/  BAR.SYNC.DEFER_BLOCKING 0x0 ;  /* 0x0000000000007b1d */ /* 0x000fe20000010000 */
[----:B------:R-:W-:Y:S02]  /*43d0*/  LOP3.LUT R29, R36, 0x1, RZ, 0xfc, !PT ;  /* 0x00000001241d7812 */ /* 0x000fe400078efcff */
[----:B------:R-:W-:-:S03]  /*43e0*/  SHF.R.U32.HI R8, RZ, 0x1, R22 ;  /* 0x00000001ff087819 */ /* 0x000fc60000011616 */
[----:B------:R-:W-:Y:S01]  /*43f0*/  ULDC UR6, c[0x0][0x260] ;  /* 0x0000980000067ab9 */ /* 0x000fe20000000800 */
[----:B------:R-:W-:Y:S01]  /*4400*/  BSSY B0, `(.L_x_15899) ;  /* 0x0000077000007945 */ /* 0x000fe20003800000 */
[----:B0-2---:R-:W-:-:S05]  /*4410*/  IMAD.U32 R3, RZ, RZ, UR6 ;  /* 0x00000006ff037e24 */ /* 0x005fca000f8e00ff */
        /* <DEDUP_REMOVED lines=12> */
[----:B------:R-:W-:Y:S01]  /*44e0*/  IMAD.MOV.U32 R28, RZ, RZ, R2 ;  /* 0x000000ffff1c7224 */ /* 0x000fe200078e0002 */
[----:B------:R-:W-:Y:S01]  /*44f0*/  ISETP.GE.U32.AND P1, PT, R3, 0x3, PT ;  /* 0x000000030300780c */ /* 0x000fe20003f26070 */
[----:B0-----:R-:W-:Y:S01]  /*4500*/  IMAD.MOV.U32 R14, RZ, RZ, R37 ;  /* 0x000000ffff0e7224 */ /* 0x001fe200078e0025 */
[----:B------:R-:W-:Y:S02]  /*4510*/  ISETP.NE.AND P0, PT, R8, RZ, PT ;  /* 0x000000ff0800720c */ /* 0x000fe40003f05270 */
[----:B-1----:R-:W-:-:S09]  /*4520*/  MOV R10, RZ ;  /* 0x000000ff000a7202 */ /* 0x002fd20000000f00 */
[----:B------:R-:W-:Y:S05]  /*4530*/  @!P1 BRA `(.L_x_15902) ;  /* 0x0000000000e49947 */ /* 0x000fea0003800000 */
[----:B------:R-:W0:Y:S01]  /*4540*/  S2R R43, SR_TID.X ;  /* 0x00000000002b7919 */ /* 0x000e220000002100 */
[----:B------:R-:W1:Y:S01]  /*4550*/  LDC R22, c[0x0][0x264] ;  /* 0x00009900ff167b82 */ /* 0x000e620000000800 */
[----:B------:R-:W-:Y:S01]  /*4560*/  IADD3 R9, R25, -R8, RZ ;  /* 0x8000000819097210 */ /* 0x000fe20007ffe0ff */
[----:B------:R-:W-:Y:S01]  /*4570*/  IMAD.MOV.U32 R10, RZ, RZ, RZ ;  /* 0x000000ffff0a7224 */ /* 0x000fe200078e00ff */
[----:B------:R-:W-:Y:S01]  /*4580*/  MOV R14, R37 ;  /* 0x00000025000e7202 */ /* 0x000fe20000000f00 */
[----:B0-----:R-:W-:-:S07]  /*4590*/  IMAD.IADD R43, R43, 0x1, -R0 ;  /* 0x000000012b2b7824 */ /* 0x001fce00078e0a00 */
.L_x_15903:
        /* <DEDUP_REMOVED lines=20> */
[----:B-1----:R-:W-:Y:S01]  /*46e0*/  IADD3.X R29, R29, R22, RZ, P5, !PT ;  /* 0x000000161d1d7210 */ /* 0x002fe20002ffe4ff */
[----:B------:R-:W1:Y:S01]  /*46f0*/  @!P2 LDS R19, [R24+0x8] ;  /* 0x000008001813a984 */ /* 0x000e620000000800 */
        /* <DEDUP_REMOVED lines=8> */
[----:B------:R-:W-:Y:S02]  /*4780*/  IADD3.X R29, R29, R22, RZ, P6, !PT ;  /* 0x000000161d1d7210 */ /* 0x000fe400037fe4ff */
[----:B------:R-:W-:Y:S01]  /*4790*/  @!P2 IADD3 R13, P5, R43, R28, RZ ;  /* 0x0000001c2b0da210 */ /* 0x000fe20007fbe0ff */
[----:B------:R-:W-:Y:S01]  /*47a0*/  VIADD R43, R31, 0x1f ;  /* 0x0000001f1f2b7836 */ /* 0x000fe20000000000 */
[----:B------:R-:W-:-:S03]  /*47b0*/  IADD3 R28, P6, R28, UR5, RZ ;  /* 0x000000051c1c7c10 */ /* 0x000fc6000ffde0ff */
[----:B------:R-:W-:Y:S01]  /*47c0*/  @!P2 IMAD.X R14, RZ, RZ, R29, P5 ;  /* 0x000000ffff0ea224 */ /* 0x000fe200028e061d */
[----:B------:R-:W-:Y:S02]  /*47d0*/  @!P2 LEA R12, P5, R13, R20, 0x2 ;  /* 0x000000140d0ca211 */ /* 0x000fe400078a10ff */
[----:B------:R-:W-:Y:S02]  /*47e0*/  IADD3.X R29, R29, R22, RZ, P6, !PT ;  /* 0x000000161d1d7210 */ /* 0x000fe400037fe4ff */
[----:B------:R-:W-:Y:S02]  /*47f0*/  @!P2 LEA.HI.X R13, R13, R18, R14, 0x2, P5 ;  /* 0x000000120d0da211 */ /* 0x000fe400028f140e */
[----:B------:R-:W-:Y:S01]  /*4800*/  @!P1 IADD3 R25, P5, R31, R28, RZ ;  /* 0x0000001c1f199210 */ /* 0x000fe20007fbe0ff */
[----:B0-----:R0:W-:Y:S04]  /*4810*/  @!P4 STG.E desc[UR10][R2.64], R11 ;  /* 0x0000000b0200c986 */ /* 0x0011e8000c10190a */
[----:B------:R-:W-:Y:S01]  /*4820*/  @!P1 IMAD.X R14, RZ, RZ, R29, P5 ;  /* 0x000000ffff0e9224 */ /* 0x000fe200028e061d */
[C---:B---3--:R-:W-:Y:S01]  /*4830*/  @!P1 LEA R24, P5, R25.reuse, R20, 0x2 ;  /* 0x0000001419189211 */ /* 0x048fe200078a10ff */
[----:B--2---:R0:W-:Y:S03]  /*4840*/  @!P3 STG.E desc[UR10][R4.64], R17 ;  /* 0x000000110400b986 */ /* 0x0041e6000c10190a */
[----:B------:R-:W-:Y:S01]  /*4850*/  @!P1 LEA.HI.X R25, R25, R18, R14, 0x2, P5 ;  /* 0x0000001219199211 */ /* 0x000fe200028f140e */
[----:B-1----:R0:W-:Y:S01]  /*4860*/  @!P2 STG.E desc[UR10][R12.64], R19 ;  /* 0x000000130c00a986 */ /* 0x0021e2000c10190a */
[----:B------:R-:W-:-:S02]  /*4870*/  ISETP.NE.AND P2, PT, R9, RZ, PT ;  /* 0x000000ff0900720c */ /* 0x000fc40003f45270 */
[----:B------:R-:W-:Y:S01]  /*4880*/  IADD3 R14, R37, R10, RZ ;  /* 0x0000000a250e7210 */ /* 0x000fe20007ffe0ff */
[----:B----4-:R0:W-:Y:S01]  /*4890*/  @!P1 STG.E desc[UR10][R24.64], R23 ;  /* 0x0000001718009986 */ /* 0x0101e2000c10190a */
[----:B------:R-:W-:-:S04]  /*48a0*/  IADD3 R28, P1, R28, UR5, RZ ;  /* 0x000000051c1c7c10 */ /* 0x000fc8000ff3e0ff */
[----:B------:R-:W-:-:S05]  /*48b0*/  IADD3.X R29, R29, R22, RZ, P1, !PT ;  /* 0x000000161d1d7210 */ /* 0x000fca0000ffe4ff */
[----:B------:R-:W-:Y:S05]  /*48c0*/  @P2 BRA `(.L_x_15903) ;  /* 0xfffffffc00342947 */ /* 0x000fea000383ffff */
.L_x_15902:
[----:B------:R-:W-:Y:S05]  /*48d0*/  BSYNC B1 ;  /* 0x0000000000017941 */ /* 0x000fea0003800000 */
.L_x_15901:
        /* <DEDUP_REMOVED lines=15> */
.L_x_15905:
[----:B------:R-:W-:Y:S05]  /*49d0*/  BSYNC B1 ;  /* 0x0000000000017941 */ /* 0x000fea0003800000 */
.L_x_15904:
        /* <DEDUP_REMOVED lines=25> */
.L_x_15900:
[----:B------:R-:W-:Y:S05]  /*4b70*/  BSYNC B0 ;  /* 0x0000000000007941 */ /* 0x000fea0003800000 */
.L_x_15899:
[----:B0-2---:R-:W0:Y:S01]  /*4b80*/  S2R R2, SR_TID.X ;  /* 0x0000000000027919 */ /* 0x005e220000002100 */
[----:B------:R-:W-:Y:S01]  /*4b90*/  BSSY B0, `(.L_x_15906) ;  /* 0x0000026000007945 */ /* 0x000fe20003800000 */
[----:B------:R-:W-:Y:S01]  /*4ba0*/  BAR.SYNC.DEFER_BLOCKING 0x0 ;  /* 0x0000000000007b1d */ /* 0x000fe20000010000 */
[----:B0-----:R-:W-:Y:S01]  /*4bb0*/  SHF.R.U32.HI R17, RZ, 0x5, R2 ;  /* 0x00000005ff117819 */ /* 0x001fe20000011602 */
[----:B------:R-:W-:-:S03]  /*4bc0*/  IMAD.SHL.U32 R3, R2, 0x8, RZ ;  /* 0x0000000802037824 */ /* 0x000fc600078e00ff */
[----:B------:R-:W-:Y:S02]  /*4bd0*/  LOP3.LUT P0, RZ, R17, 0x7, RZ, 0xc0, !PT ;  /* 0x0000000711ff7812 */ /* 0x000fe4000780c0ff */
[----:B------:R0:W-:Y:S01]  /*4be0*/  STS.64 [R3+UR4], R40 ;  /* 0x0000002803007988 */ /* 0x0001e20008000a04 */
[----:B------:R-:W-:Y:S10]  /*4bf0*/  BAR.SYNC.DEFER_BLOCKING 0x0 ;  /* 0x0000000000007b1d */ /* 0x000ff40000010000 */
        /* <DEDUP_REMOVED lines=8> */
[----:B------:R-:W4:Y:S02]  /*4c80*/  @!P0 LDC.64 R24, c[0x0][0x248] ;  /* 0x00009200ff188b82 */ /* 0x000f240000000a00 */
[----:B------:R-:W5:Y:S04]  /*4c90*/  LDS.64 R8, [R3+UR4+0x600] ;  /* 0x0006000403087984 */ /* 0x000f680008000a00 */
[----:B------:R0:W5:Y:S02]  /*4ca0*/  LDS.64 R4, [R3+UR4+0x700] ;  /* 0x0007000403047984 */ /* 0x0001640008000a00 */
[----:B0-----:R-:W-:Y:S01]  /*4cb0*/  @!P0 LOP3.LUT R3, R3, 0xf8, RZ, 0xc0, !PT ;  /* 0x000000f803038812 */ /* 0x001fe200078ec0ff */
[----:B-1----:R-:W-:Y:S01]  /*4cc0*/  FADD R7, R40, R10 ;  /* 0x0000000a28077221 */ /* 0x002fe20000000000 */
[----:B------:R-:W-:-:S03]  /*4cd0*/  FADD R10, R41, R11 ;  /* 0x0000000b290a7221 */ /* 0x000fc60000000000 */
[----:B--2---:R-:W-:Y:S01]  /*4ce0*/  FADD R7, R7, R12 ;  /* 0x0000000c07077221 */ /* 0x004fe20000000000 */
[----:B------:R-:W-:-:S03]  /*4cf0*/  FADD R10, R10, R13 ;  /* 0x0000000d0a0a7221 */ /* 0x000fc60000000000 */
[----:B---3--:R-:W-:Y:S01]  /*4d00*/  FADD R7, R7, R14 ;  /* 0x0000000e07077221 */ /* 0x008fe20000000000 */
[----:B------:R-:W-:Y:S01]  /*4d10*/  FADD R10, R10, R15 ;  /* 0x0000000f0a0a7221 */ /* 0x000fe20000000000 */
[----:B----4-:R-:W-:Y:S02]  /*4d20*/  @!P0 LEA R14, P1, R34, R24, 0x2 ;  /* 0x00000018220e8211 */ /* 0x010fe400078210ff */
[----:B------:R-:W-:Y:S01]  /*4d30*/  FADD R7, R7, R18 ;  /* 0x0000001207077221 */ /* 0x000fe20000000000 */
[----:B------:R-:W-:Y:S01]  /*4d40*/  FADD R10, R10, R19 ;  /* 0x000000130a0a7221 */ /* 0x000fe20000000000 */
[----:B------:R-:W-:Y:S02]  /*4d50*/  @!P0 LEA.HI.X R16, R34, R25, R16, 0x2, P1 ;  /* 0x0000001922108211 */ /* 0x000fe400008f1410 */
[----:B-----5:R-:W-:Y:S01]  /*4d60*/  FADD R7, R7, R22 ;  /* 0x0000001607077221 */ /* 0x020fe20000000000 */
[----:B------:R-:W-:Y:S01]  /*4d70*/  FADD R12, R10, R23 ;  /* 0x000000170a0c7221 */ /* 0x000fe20000000000 */
[----:B------:R-:W-:-:S02]  /*4d80*/  @!P0 IADD3 R10, P1, R3, R14, RZ ;  /* 0x0000000e030a8210 */ /* 0x000fc40007f3e0ff */
[----:B------:R-:W-:Y:S01]  /*4d90*/  FADD R7, R7, R8 ;  /* 0x0000000807077221 */ /* 0x000fe20000000000 */
[----:B------:R-:W-:Y:S01]  /*4da0*/  FADD R12, R12, R9 ;  /* 0x000000090c0c7221 */ /* 0x000fe20000000000 */
[----:B------:R-:W-:Y:S02]  /*4db0*/  @!P0 IADD3.X R11, RZ, R16, RZ, P1, !PT ;  /* 0x00000010ff0b8210 */ /* 0x000fe40000ffe4ff */
[----:B------:R-:W-:Y:S01]  /*4dc0*/  FADD R4, R7, R4 ;  /* 0x0000000407047221 */ /* 0x000fe20000000000 */
[----:B------:R-:W-:-:S05]  /*4dd0*/  FADD R5, R12, R5 ;  /* 0x000000050c057221 */ /* 0x000fca0000000000 */
[----:B------:R2:W-:Y:S02]  /*4de0*/  @!P0 STG.E.64 desc[UR10][R10.64], R4 ;  /* 0x000000040a008986 */ /* 0x0005e4000c101b0a */
.L_x_15907:
[----:B------:R-:W-:Y:S05]  /*4df0*/  BSYNC B0 ;  /* 0x0000000000007941 */ /* 0x000fea0003800000 */
.L_x_15906:
[----:B------:R-:W-:Y:S02]  /*4e00*/  ULDC.64 UR4, c[0x0][0x238] ;  /* 0x00008e0000047ab9 */ /* 0x000fe40000000a00 */
[----:B------:R-:W-:-:S04]  /*4e10*/  ISETP.NE.U32.AND P0, PT, RZ, UR4, PT ;  /* 0x00000004ff007c0c */ /* 0x000fc8000bf05070 */
[----:B------:R-:W-:-:S13]  /*4e20*/  ISETP.NE.AND.EX P0, PT, RZ, UR5, PT, P0 ;  /* 0x00000005ff007c0c */ /* 0x000fda000bf05300 */
[----:B------:R-:W-:Y:S05]  /*4e30*/  @!P0 BRA `(.L_x_15908) ;  /* 0x0000000000ac8947 */ /* 0x000fea0003800000 */
[----:B0-----:R-:W0:Y:S01]  /*4e40*/  SHFL.DOWN PT, R3, R6, 0x10, 0x1f ;  /* 0x0a001f0006037f89 */ /* 0x001e2200000e0000 */
[----:B------:R-:W-:Y:S01]  /*4e50*/  LOP3.LUT P0, RZ, R2, 0x1f, RZ, 0xc0, !PT ;  /* 0x0000001f02ff7812 */ /* 0x000fe2000780c0ff */
[----:B------:R-:W-:-:S12]  /*4e60*/  BSSY B0, `(.L_x_15909) ;  /* 0x0000022000007945 */ /* 0x000fd80003800000 */
[----:B-12---:R-:W1:Y:S01]  /*4e70*/  @!P0 S2R R10, SR_CgaCtaId ;  /* 0x00000000000a8919 */ /* 0x006e620000008800 */
[----:B------:R-:W-:Y:S02]  /*4e80*/  @!P0 MOV R9, 0x400 ;  /* 0x0000040000098802 */ /* 0x000fe40000000f00 */
[----:B0-----:R-:W-:-:S05]  /*4e90*/  FMNMX R3, R6, R3, !PT ;  /* 0x0000000306037209 */ /* 0x001fca0007800000 */
[----:B------:R-:W0:Y:S01]  /*4ea0*/  SHFL.DOWN PT, R4, R3, 0x8, 0x1f ;  /* 0x09001f0003047f89 */ /* 0x000e2200000e0000 */
[----:B-1----:R-:W-:-:S05]  /*4eb0*/  @!P0 LEA R9, R10, R9, 0x18 ;  /* 0x000000090a098211 */ /* 0x002fca00078ec0ff */
[----:B------:R-:W-:Y:S01]  /*4ec0*/  @!P0 IMAD.IADD R9, R0, 0x1, R9 ;  /* 0x0000000100098824 */ /* 0x000fe200078e0209 */
        /* <DEDUP_REMOVED lines=26> */
.L_x_15918:
[----:B-1----:R-:W-:-:S07]  /*5070*/  FMNMX R3, R4, R5, !PT ;  /* 0x0000000504037209 */ /* 0x002fce0007800000 */
.L_x_15910:
[----:B------:R-:W-:Y:S05]  /*5080*/  BSYNC B0 ;  /* 0x0000000000007941 */ /* 0x000fea0003800000 */
.L_x_15909:
[----:B------:R-:W-:Y:S01]  /*5090*/  ISETP.NE.AND P0, PT, R2, RZ, PT ;  /* 0x000000ff0200720c */ /* 0x000fe20003f05270 */
[----:B------:R-:W-:-:S12]  /*50a0*/  BSSY B0, `(.L_x_15908) ;  /* 0x0000004000007945 */ /* 0x000fd80003800000 */
[----:B------:R-:W-:Y:S05]  /*50b0*/  @P0 BRA `(.L_x_15912) ;  /* 0x0000000000080947 */ /* 0x000fea0003800000 */
[----:B0-----:R-:W0:Y:S02]  /*50c0*/  LDC.64 R4, c[0x0][0x238] ;  /* 0x00008e00ff047b82 */ /* 0x001e240000000a00 */
[----:B0-----:R1:W-:Y:S02]  /*50d0*/  REDG.E.MAX.S32.STRONG.GPU desc[UR10][R4.64], R3 ;  /* 0x000000030400798e */ /* 0x0013e4000d10e38a */
.L_x_15912:
[----:B------:R-:W-:Y:S05]  /*50e0*/  BSYNC B0 ;  /* 0x0000000000007941 */ /* 0x000fea0003800000 */
.L_x_15908:
        /* <DEDUP_REMOVED lines=12> */
[----:B012---:R-:W-:Y:S05]  /*51b0*/  CALL.REL.NOINC `($__internal_405_$__cuda_sm20_rcp_rn_f32_slowpath) ;  /* 0x0000000400807944 */ /* 0x007fea0003c00000 */
[----:B------:R-:W-:Y:S05]  /*51c0*/  BRA `(.L_x_15914) ;  /* 0x0000000000107947 */ /* 0x000fea0003800000 */
.L_x_15913:
[----:B------:R-:W3:Y:S02]  /*51d0*/  MUFU.RCP R0, R21 ;  /* 0x0000001500007308 */ /* 0x000ee40000001000 */
[----:B---3--:R-:W-:-:S04]  /*51e0*/  FFMA R2, R0, R21, -1 ;  /* 0xbf80000000027423 */ /* 0x008fc80000000015 */
[----:B------:R-:W-:-:S04]  /*51f0*/  FADD.FTZ R55, -R2, -RZ ;  /* 0x800000ff02377221 */ /* 0x000fc80000010100 */
[----:B------:R-:W-:-:S07]  /*5200*/  FFMA R55, R0, R55, R0 ;  /* 0x0000003700377223 */ /* 0x000fce0000000000 */
.L_x_15914:
[----:B01----:R-:W0:Y:S02]  /*5210*/  LDC.64 R2, c[0x0][0x240] ;  /* 0x00009000ff027b82 */ /* 0x003e240000000a00 */
[----:B0-----:R-:W-:Y:S01]  /*5220*/  STG.E desc[UR10][R2.64], R55 ;  /* 0x0000003702007986 */ /* 0x001fe2000c10190a */
[----:B------:R-:W-:Y:S05]  /*5230*/  EXIT ;  /* 0x000000000000794d */ /* 0x000fea0003800000 */
.L_x_15911:
[----:B------:R-:W-:Y:S01]  /*5240*/  HFMA2.MMA R9, -RZ, RZ, 0, 1.847743988037109375e-06 ;  /* 0x0000001fff097435 */ /* 0x000fe200000001ff */
[----:B------:R-:W-:Y:S02]  /*5250*/  IMAD.MOV.U32 R7, RZ, RZ, 0x4 ;  /* 0x00000004ff077424 */ /* 0x000fe400078e00ff */
[----:B------:R-:W-:-:S08]  /*5260*/  IMAD.MOV.U32 R6, RZ, RZ, -0x1 ;  /* 0xffffffffff067424 */ /* 0x000fd000078e00ff */
[----:B01----:R-:W-:Y:S05]  /*5270*/  WARPSYNC.COLLECTIVE R6, `(.L_x_15915) ;  /* 0x0000000006087348 */ /* 0x003fea0003c00000 */
[----:B-1----:R1:W2:Y:S02]  /*5280*/  SHFL.DOWN P0, R5, R0, R7, R9 ;  /* 0x0800000700057389 */ /* 0x0022a40000000009 */
[----:B012---:R-:W-:Y:S01]  /*5290*/  ENDCOLLECTIVE ;  /* 0x000000000000791b */ /* 0x007fe20003800000 */
.L_x_15915:
[----:B------:R-:W-:Y:S01]  /*52a0*/  HFMA2.MMA R7, -RZ, RZ, 0, 1.1920928955078125e-07 ;  /* 0x00000002ff077435 */ /* 0x000fe200000001ff */
[----:B------:R-:W-:-:S04]  /*52b0*/  MOV R3, R5 ;  /* 0x0000000500037202 */ /* 0x000fc80000000f00 */
[----:B------:R-:W-:-:S05]  /*52c0*/  FMNMX R3, R3, R0, !PT ;  /* 0x0000000003037209 */ /* 0x000fca0007800000 */
[----:B------:R-:W-:-:S07]  /*52d0*/  IMAD.MOV.U32 R0, RZ, RZ, R3 ;  /* 0x000000ffff007224 */ /* 0x000fce00078e0003 */
[----:B------:R-:W-:Y:S05]  /*52e0*/  WARPSYNC.COLLECTIVE R6, `(.L_x_15916) ;  /* 0x0000000006087348 */ /* 0x000fea0003c00000 */
[----:B------:R0:W1:Y:S02]  /*52f0*/  SHFL.DOWN P0, R5, R0, R7, R9 ;  /* 0x0800000700057389 */ /* 0x0000640000000009 */
[----:B01----:R-:W-:Y:S01]  /*5300*/  ENDCOLLECTIVE ;  /* 0x000000000000791b */ /* 0x003fe20003800000 */
.L_x_15916:
[----:B------:R-:W-:Y:S02]  /*5310*/  IMAD.MOV.U32 R7, RZ, RZ, 0x1 ;  /* 0x00000001ff077424 */ /* 0x000fe400078e00ff */
[----:B------:R-:W-:-:S05]  /*5320*/  IMAD.MOV.U32 R4, RZ, RZ, R5 ;  /* 0x000000ffff047224 */ /* 0x000fca00078e0005 */
[----:B------:R-:W-:-:S04]  /*5330*/  FMNMX R4, R3, R4, !PT ;  /* 0x0000000403047209 */ /* 0x000fc80007800000 */
[----:B------:R-:W-:-:S07]  /*5340*/  MOV R0, R4 ;  /* 0x0000000400007202 */ /* 0x000fce0000000f00 */
[----:B------:R-:W-:Y:S05]  /*5350*/  WARPSYNC.COLLECTIVE R6, `(.L_x_15917) ;  /* 0x0000000006087348 */ /* 0x000fea0003c00000 */
[----:B------:R0:W1:Y:S02]  /*5360*/  SHFL.DOWN P0, R5, R0, R7, R9 ;  /* 0x0800000700057389 */ /* 0x0000640000000009 */
[----:B01----:R-:W-:Y:S01]  /*5370*/  ENDCOLLECTIVE ;  /* 0x000000000000791b */ /* 0x003fe20003800000 */
.L_x_15917:
[----:B------:R-:W-:Y:S05]  /*5380*/  BRA `(.L_x_15918) ;  /* 0xfffffffc00387947 */ /* 0x000fea000383ffff */
        .weak           $__internal_404_$__cuda_sm20_div_u64
        .type           $__internal_404_$__cuda_sm20_div_u64,@function
        .size           $__internal_404_$__cuda_sm20_div_u64,($__internal_405_$__cuda_sm20_rcp_rn_f32_slowpath - $__internal_404_$__cuda_sm20_div_u64)
$__internal_404_$__cuda_sm20_div_u64:
        /* <DEDUP_REMOVED lines=66> */
[----:B------:R-:W-:Y:S06]  /*57b0*/  RET.REL.NODEC R4 `(_ZN18transformer_engine6detail38cast_transpose_fused_kernel_notalignedILb1ELb1ELb0EfNS_16CTDBiasDActParamI6__halfS3_13__nv_bfloat16fEELi2ELi2ENS_5EmptyEXadL_ZNS_5dsiluIffEET_T0_RKS6_EEEEvT3_mmm) ;  /* 0xffffffa804107950 */ /* 0x000fec0003c3ffff */
        .weak           $__internal_405_$__cuda_sm20_rcp_rn_f32_slowpath
        .type           $__internal_405_$__cuda_sm20_rcp_rn_f32_slowpath,@function
        .size           $__internal_405_$__cuda_sm20_rcp_rn_f32_slowpath,(.L_x_34890 - $__internal_405_$__cuda_sm20_rcp_rn_f32_slowpath)
$__internal_405_$__cuda_sm20_rcp_rn_f32_slowpath:
        /* <DEDUP_REMOVED lines=15> */
.L_x_15920:
        /* <DEDUP_REMOVED lines=33> */
.L_x_15922:
[----:B------:R0:W1:Y:S02]  /*5ac0*/  MUFU.RCP R55, R0 ;  /* 0x0000000000377308 */ /* 0x0000640000001000 */
.L_x_15921:
[----:B------:R-:W-:Y:S05]  /*5ad0*/  BSYNC B0 ;  /* 0x0000000000007941 */ /* 0x000fea0003800000 */
.L_x_15919:
[----:B------:R-:W-:Y:S01]  /*5ae0*/  IMAD.MOV.U32 R50, RZ, RZ, R44 ;  /* 0x000000ffff327224 */ /* 0x000fe200078e002c */
[----:B------:R-:W-:-:S04]  /*5af0*/  MOV R51, 0x0 ;  /* 0x0000000000337802 */ /* 0x000fc80000000f00 */
[----:B01----:R-:W-:Y:S05]  /*5b00*/  RET.REL.NODEC R50 `(_ZN18transformer_engine6detail38cast_transpose_fused_kernel_notalignedILb1ELb1ELb0EfNS_16CTDBiasDActParamI6__halfS3_13__nv_bfloat16fEELi2ELi2ENS_5EmptyEXadL_ZNS_5dsiluIffEET_T0_RKS6_EEEEvT3_mmm) ;  /* 0xffffffa4323c7950 */ /* 0x003fea0003c3ffff */
.L_x_15923:
        /* <DEDUP_REMOVED lines=15> */
.L_x_34890:


//--------------------- .text._ZN18transformer_engine6detail38cast_transpose_fused_kernel_notalignedILb1ELb1ELb0EfNS_16CTDBiasDActParamI6__halfS3_S3_fEELi2ELi2ENS_5EmptyEXadL_ZNS_5dsiluIffEET_T0_RKS5_EEEEvT3_mmm --------------------------
	.section	.text._ZN18transformer_engine6detail38cast_transpose_fused_kernel_notalignedILb1ELb1ELb0EfNS_16CTDBiasDActParamI6__halfS3_S3_fEELi2ELi2ENS_5EmptyEXadL_ZNS_5dsiluIffEET_T0_RKS5_EEEEvT3_mmm,"ax",@progbits
	.align	128
        .global         _ZN18transformer_engine6detail38cast_transpose_fused_kernel_notalignedILb1ELb1ELb0EfNS_16CTDBiasDActParamI6__halfS3_S3_fEELi2ELi2ENS_5EmptyEXadL_ZNS_5dsiluIffEET_T0_RKS5_EEEEvT3_mmm
        .type           _ZN18transformer_engine6detail38cast_transpose_fused_kernel_notalignedILb1ELb1ELb0EfNS_16CTDBiasDActParamI6__halfS3_S3_fEELi2ELi2ENS_5EmptyEXadL_ZNS_5dsiluIffEET_T0_RKS5_EEEEvT3_mmm,@function
        .size           _ZN18transformer_engine6detail38cast_transpose_fused_kernel_notalignedILb1ELb1ELb0EfNS_16CTDBiasDActParamI6__halfS3_S3_fEELi2ELi2ENS_5EmptyEXadL_ZNS_5dsiluIffEET_T0_RKS5_EEEEvT3_mmm,(.L_x_34892 - _ZN18transformer_engine6detail38cast_transpose_fused_kernel_notalignedILb1ELb1ELb0EfNS_16CTDBiasDActParamI6__halfS3_S3_fEELi2ELi2ENS_5EmptyEXadL_ZNS_5dsiluIffEET_T0_RKS5_EEEEvT3_mmm)
        .other          _ZN18transformer_engine6detail38cast_transpose_fused_kernel_notalignedILb1ELb1ELb0EfNS_16CTDBiasDActParamI6__halfS3_S3_fEELi2ELi2ENS_5EmptyEXadL_ZNS_5dsiluIffEET_T0_RKS5_EEEEvT3_mmm,@"STO_CUDA_ENTRY STV_DEFAULT"
_ZN18transformer_engine6detail38cast_transpose_fused_kernel_notalignedILb1ELb1ELb0EfNS_16CTDBiasDActParamI6__halfS3_S3_fEELi2ELi2ENS_5EmptyEXadL_ZNS_5dsiluIffEET_T0_RKS5_EEEEvT3_mmm:
.text._ZN18transformer_engine6detail38cast_transpose_fused_kernel_notalignedILb1ELb1ELb0EfNS_16CTDBiasDActParamI6__halfS3_S3_fEELi2ELi2ENS_5EmptyEXadL_ZNS_5dsiluIffEET_T0_RKS5_EEEEvT3_mmm:
        /* <DEDUP_REMOVED lines=19> */
[----:B------:R-:W-:Y:S05]  /*0130*/  CALL.REL.NOINC `($__internal_406_$__cuda_sm20_div_u64) ;  /* 0x0000005000947944 */ /* 0x000fea0003c00000 */
        /* <DEDUP_REMOVED lines=8> */
.L_x_15924:
        /* <DEDUP_REMOVED lines=22> */
.L_x_15925:
        /* <DEDUP_REMOVED lines=147> */
[----:B-----5:R-:W-:Y:S05]  /*0c50*/  CALL.REL.NOINC `($__internal_407_$__cuda_sm20_rcp_rn_f32_slowpath) ;  /* 0x0000004800d87944 */ /* 0x020fea0003c00000 */
[----:B------:R-:W-:Y:S05]  /*0c60*/  BRA `(.L_x_15928) ;  /* 0x0000000000107947 */ /* 0x000fea0003800000 */
.L_x_15927:
[----:B------:R-:W0:Y:S02]  /*0c70*/  MUFU.RCP R55, R14 ;  /* 0x0000000e00377308 */ /* 0x000e240000001000 */
[----:B0-----:R-:W-:-:S04]  /*0c80*/  FFMA R0, R14, R55, -1 ;  /* 0xbf8000000e007423 */ /* 0x001fc80000000037 */
[----:B------:R-:W-:-:S04]  /*0c90*/  FADD.FTZ R0, -R0, -RZ ;  /* 0x800000ff00007221 */ /* 0x000fc80000010100 */
[----:B------:R-:W-:-:S07]  /*0ca0*/  FFMA R55, R55, R0, R55 ;  /* 0x0000000037377223 */ /* 0x000fce0000000037 */
.L_x_15928:
[----:B------:R-:W-:Y:S05]  /*0cb0*/  BSYNC B1 ;  /* 0x0000000000017941 */ /* 0x000fea0003800000 */
.L_x_15926:
        /* <DEDUP_REMOVED lines=23> */
[----:B-----5:R-:W-:Y:S05]  /*0e30*/  CALL.REL.NOINC `($__internal_407_$__cuda_sm20_rcp_rn_f32_slowpath) ;  /* 0x0000004800607944 */ /* 0x020fea0003c00000 */
[----:B------:R-:W-:Y:S05]  /*0e40*/  BRA `(.L_x_15931) ;  /* 0x0000000000107947 */ /* 0x000fea0003800000 */
.L_x_15930:
[----:B------:R-:W0:Y:S02]  /*0e50*/  MUFU.RCP R55, R12 ;  /* 0x0000000c00377308 */ /* 0x000e240000001000 */
[----:B0-----:R-:W-:-:S04]  /*0e60*/  FFMA R0, R12, R55, -1 ;  /* 0xbf8000000c007423 */ /* 0x001fc80000000037 */
[----:B------:R-:W-:-:S04]  /*0e70*/  FADD.FTZ R0, -R0, -RZ ;  /* 0x800000ff00007221 */ /* 0x000fc80000010100 */
[----:B------:R-:W-:-:S07]  /*0e80*/  FFMA R55, R55, R0, R55 ;  /* 0x0000000037377223 */ /* 0x000fce0000000037 */
.L_x_15931:
[----:B------:R-:W-:Y:S05]  /*0e90*/  BSYNC B1 ;  /* 0x0000000000017941 */ /* 0x000fea0003800000 */
.L_x_15929:
        /* <DEDUP_REMOVED lines=23> */
[----:B------:R-:W-:Y:S05]  /*1010*/  CALL.REL.NOINC `($__internal_407_$__cuda_sm20_rcp_rn_f32_slowpath) ;  /* 0x0000004400e87944 */ /* 0x000fea0003c00000 */
[----:B------:R-:W-:Y:S05]  /*1020*/  BRA `(.L_x_15934) ;  /* 0x0000000000107947 */ /* 0x000fea0003800000 */
.L_x_15933:
[----:B------:R-:W0:Y:S02]  /*1030*/  MUFU.RCP R55, R14 ;  /* 0x0000000e00377308 */ /* 0x000e240000001000 */
[----:B0-----:R-:W-:-:S04]  /*1040*/  FFMA R0, R14, R55, -1 ;  /* 0xbf8000000e007423 */ /* 0x001fc80000000037 */
[----:B------:R-:W-:-:S04]  /*1050*/  FADD.FTZ R0, -R0, -RZ ;  /* 0x800000ff00007221 */ /* 0x000fc80000010100 */
[----:B------:R-:W-:-:S07]  /*1060*/  FFMA R55, R55, R0, R55 ;  /* 0x0000000037377223 */ /* 0x000fce0000000037 */
.L_x_15934:
[----:B------:R-:W-:Y:S05]  /*1070*/  BSYNC B1 ;  /* 0x0000000000017941 */ /* 0x000fea0003800000 */
.L_x_15932:
        /* <DEDUP_REMOVED lines=23> */
[----:B------:R-:W-:Y:S05]  /*11f0*/  CALL.REL.NOINC `($__internal_407_$__cuda_sm20_rcp_rn_f32_slowpath) ;  /* 0x0000004400707944 */ /* 0x000fea0003c00000 */
[----:B------:R-:W-:Y:S05]  /*1200*/  BRA `(.L_x_15937) ;  /* 0x0000000000107947 */ /* 0x000fea0003800000 */
.L_x_15936:
[----:B------:R-:W0:Y:S02]  /*1210*/  MUFU.RCP R55, R14 ;  /* 0x0000000e00377308 */ /* 0x000e240000001000 */
[----:B0-----:R-:W-:-:S04]  /*1220*/  FFMA R0, R14, R55, -1 ;  /* 0xbf8000000e007423 */ /* 0x001fc80000000037 */
[----:B------:R-:W-:-:S04]  /*1230*/  FADD.FTZ R0, -R0, -RZ ;  /* 0x800000ff00007221 */ /* 0x000fc80000010100 */
[----:B------:R-:W-:-:S07]  /*1240*/  FFMA R55, R55, R0, R55 ;  /* 0x0000000037377223 */ /* 0x000fce0000000037 */
.L_x_15937:
[----:B------:R-:W-:Y:S05]  /*1250*/  BSYNC B1 ;  /* 0x0000000000017941 */ /* 0x000fea0003800000 */
.L_x_15935:
        /* <DEDUP_REMOVED lines=20> */
[----:B------:R-:W-:Y:S02]  /*13a0*/  @!P1 F2FP.F16.F32.PACK_AB R9, R44, R53 ;  /* 0x000000352c09923e */ /* 0x000fe400000000ff */
[----:B------:R-:W-:Y:S01]  /*13b0*/  @!P1 LEA.HI.X R47, R10, R17, R8, 0x2, P0 ;  /* 0x000000110a2f9211 */ /* 0x000fe200000f1408 */
[----:B------:R-:W-:Y:S01]  /*13c0*/  FMUL R3, R54, R21 ;  /* 0x0000001536037220 */ /* 0x000fe20000400000 */
[----:B------:R-:W-:Y:S02]  /*13d0*/  ISETP.GE.U32.AND P0, PT, R7, R26, PT ;  /* 0x0000001a0700720c */ /* 0x000fe40003f06070 */
[----:B------:R-:W-:Y:S01]  /*13e0*/  @!P1 IADD3 R10, P2, R10, R41, RZ ;  /* 0x000000290a0a9210 */ /* 0x000fe20007f5e0ff */
[----:B------:R0:W-:Y:S01]  /*13f0*/  @!P1 STG.E desc[UR10][R46.64], R9 ;  /* 0x000000092e009986 */ /* 0x0001e2000c10190a */
[----:B------:R-:W-:-:S02]  /*1400*/  ISETP.LT.U32.AND P0, PT, R14, R27, !P0 ;  /* 0x0000001b0e00720c */ /* 0x000fc40004701070 */
[----:B------:R-:W-:Y:S01]  /*1410*/  @!P1 F2FP.F16.F32.PACK_AB R5, R3, R56 ;  /* 0x000000380305923e */ /* 0x000fe200000000ff */
        /* <DEDUP_REMOVED lines=55> */
[----:B------:R-:W-:-:S02]  /*1790*/  F2FP.F16.F32.PACK_AB R4, R3, R44 ;  /* 0x0000002c0304723e */ /* 0x000fc400000000ff */
[----:B------:R-:W-:Y:S02]  /*17a0*/  F2FP.F16.F32.PACK_AB R6, R56, R53 ;  /* 0x000000353806723e */ /* 0x000fe400000000ff */
        /* <DEDUP_REMOVED lines=12> */
[----:B-----5:R-:W-:Y:S05]  /*1870*/  CALL.REL.NOINC `($__internal_407_$__cuda_sm20_rcp_rn_f32_slowpath) ;  /* 0x0000003c00d07944 */ /* 0x020fea0003c00000 */
[----:B------:R-:W-:Y:S05]  /*1880*/  BRA `(.L_x_15940) ;  /* 0x0000000000107947 */ /* 0x000fea0003800000 */
.L_x_15939:
[----:B------:R-:W0:Y:S02]  /*1890*/  MUFU.RCP R55, R50 ;  /* 0x0000003200377308 */ /* 0x000e240000001000 */
[----:B0-----:R-:W-:-:S04]  /*18a0*/  FFMA R0, R50, R55, -1 ;  /* 0xbf80000032007423 */ /* 0x001fc80000000037 */
[----:B------:R-:W-:-:S04]  /*18b0*/  FADD.FTZ R0, -R0, -RZ ;  /* 0x800000ff00007221 */ /* 0x000fc80000010100 */
[----:B------:R-:W-:-:S07]  /*18c0*/  FFMA R55, R55, R0, R55 ;  /* 0x0000000037377223 */ /* 0x000fce0000000037 */
.L_x_15940:
[----:B------:R-:W-:Y:S05]  /*18d0*/  BSYNC B1 ;  /* 0x0000000000017941 */ /* 0x000fea0003800000 */
.L_x_15938:
        /* <DEDUP_REMOVED lines=23> */
[----:B-----5:R-:W-:Y:S05]  /*1a50*/  CALL.REL.NOINC `($__internal_407_$__cuda_sm20_rcp_rn_f32_slowpath) ;  /* 0x0000003c00587944 */ /* 0x020fea0003c00000 */
[----:B------:R-:W-:Y:S05]  /*1a60*/  BRA `(.L_x_15943) ;  /* 0x0000000000107947 */ /* 0x000fea0003800000 */
.L_x_15942:
[----:B------:R-:W0:Y:S02]  /*1a70*/  MUFU.RCP R55, R44 ;  /* 0x0000002c00377308 */ /* 0x000e240000001000 */
[----:B0-----:R-:W-:-:S04]  /*1a80*/  FFMA R0, R44, R55, -1 ;  /* 0xbf8000002c007423 */ /* 0x001fc80000000037 */
[----:B------:R-:W-:-:S04]  /*1a90*/  FADD.FTZ R0, -R0, -RZ ;  /* 0x800000ff00007221 */ /* 0x000fc80000010100 */
[----:B------:R-:W-:-:S07]  /*1aa0*/  FFMA R55, R55, R0, R55 ;  /* 0x0000000037377223 */ /* 0x000fce0000000037 */
.L_x_15943:
[----:B------:R-:W-:Y:S05]  /*1ab0*/  BSYNC B1 ;  /* 0x0000000000017941 */ /* 0x000fea0003800000 */
.L_x_15941:
        /* <DEDUP_REMOVED lines=23> */
[----:B-----5:R-:W-:Y:S05]  /*1c30*/  CALL.REL.NOINC `($__internal_407_$__cuda_sm20_rcp_rn_f32_slowpath) ;  /* 0x0000003800e07944 */ /* 0x020fea0003c00000 */
[----:B------:R-:W-:Y:S05]  /*1c40*/  BRA `(.L_x_15946) ;  /* 0x0000000000107947 */ /* 0x000fea0003800000 */
.L_x_15945:
[----:B------:R-:W0:Y:S02]  /*1c50*/  MUFU.RCP R55, R44 ;  /* 0x0000002c00377308 */ /* 0x000e240000001000 */
[----:B0-----:R-:W-:-:S04]  /*1c60*/  FFMA R0, R44, R55, -1 ;  /* 0xbf8000002c007423 */ /* 0x001fc80000000037 */
[----:B------:R-:W-:-:S04]  /*1c70*/  FADD.FTZ R0, -R0, -RZ ;  /* 0x800000ff00007221 */ /* 0x000fc80000010100 */
[----:B------:R-:W-:-:S07]  /*1c80*/  FFMA R55, R55, R0, R55 ;  /* 0x0000000037377223 */ /* 0x000fce0000000037 */
.L_x_15946:
[----:B------:R-:W-:Y:S05]  /*1c90*/  BSYNC B1 ;  /* 0x0000000000017941 */ /* 0x000fea0003800000 */
.L_x_15944:
        /* <DEDUP_REMOVED lines=23> */
[----:B-----5:R-:W-:Y:S05]  /*1e10*/  CALL.REL.NOINC `($__internal_407_$__cuda_sm20_rcp_rn_f32_slowpath) ;  /* 0x0000003800687944 */ /* 0x020fea0003c00000 */
[----:B------:R-:W-:Y:S05]  /*1e20*/  BRA `(.L_x_15949) ;  /* 0x0000000000107947 */ /* 0x000fea0003800000 */
.L_x_15948:
[----:B------:R-:W0:Y:S02]  /*1e30*/  MUFU.RCP R55, R44 ;  /* 0x0000002c00377308 */ /* 0x000e240000001000 */
[----:B0-----:R-:W-:-:S04]  /*1e40*/  FFMA R0, R44, R55, -1 ;  /* 0xbf8000002c007423 */ /* 0x001fc80000000037 */
[----:B------:R-:W-:-:S04]  /*1e50*/  FADD.FTZ R0, -R0, -RZ ;  /* 0x800000ff00007221 */ /* 0x000fc80000010100 */
[----:B------:R-:W-:-:S07]  /*1e60*/  FFMA R55, R55, R0, R55 ;  /* 0x0000000037377223 */ /* 0x000fce0000000037 */
.L_x_15949:
[----:B------:R-:W-:Y:S05]  /*1e70*/  BSYNC B1 ;  /* 0x0000000000017941 */ /* 0x000fea0003800000 */
.L_x_15947:
        /* <DEDUP_REMOVED lines=20> */
.L_x_15951:
[----:B------:R-:W-:Y:S05]  /*1fc0*/  BSYNC B0 ;  /* 0x0000000000007941 */ /* 0x000fea0003800000 */
.L_x_15950:
        /* <DEDUP_REMOVED lines=10> */
[----:B------:R-:W-:-:S03]  /*2070*/  F2FP.F16.F32.PACK_AB R43, R47, R48 ;  /* 0x000000302f2b723e */ /* 0x000fc600000000ff */
[----:B------:R-:W-:Y:S01]  /*2080*/  IMAD.X R33, R32, 0x1, R39, P0 ;  /* 0x0000000120217824 */ /* 0x000fe200000e0627 */
[----:B------:R-:W-:-:S04]  /*2090*/  LEA R32, P0, R44, R19, 0x2 ;  /* 0x000000132c207211 */ /* 0x000fc800078010ff */
[----:B------:R-:W-:-:S05]  /*20a0*/  LEA.HI.X R33, R44, R17, R33, 0x2, P0 ;  /* 0x000000112c217211 */ /* 0x000fca00000f1421 */
[----:B------:R1:W-:Y:S04]  /*20b0*/  STG.E desc[UR10][R32.64], R43 ;  /* 0x0000002b20007986 */ /* 0x0003e8000c10190a */
.L_x_15953:
[----:B------:R-:W-:Y:S05]  /*20c0*/  BSYNC B0 ;  /* 0x0000000000007941 */ /* 0x000fea0003800000 */
.L_x_15952:
        /* <DEDUP_REMOVED lines=70> */
[----:B------:R-:W-:Y:S01]  /*2530*/  F2FP.F16.F32.PACK_AB R24, R48, R51 ;  /* 0x000000333018723e */ /* 0x000fe200000000ff */
[----:B---3--:R-:W-:Y:S01]  /*2540*/  FADD R3, R3, R50 ;  /* 0x0000003203037221 */ /* 0x008fe20000000000 */
[----:B------:R-:W-:Y:S01]  /*2550*/  FMNMX R25, |R46|, R25, !PT ;  /* 0x000000192e197209 */ /* 0x000fe20007800200 */
[----:B------:R-:W-:Y:S01]  /*2560*/  VIADD R39, R37, 0x2 ;  /* 0x0000000225277836 */ /* 0x000fe20000000000 */
[----:B------:R-:W-:Y:S01]  /*2570*/  F2FP.F16.F32.PACK_AB R38, R47, R0 ;  /* 0x000000002f26723e */ /* 0x000fe200000000ff */
[----:B------:R-:W-:-:S02]  /*2580*/  HADD2.F32 R2, -RZ, R10.H0_H0 ;  /* 0x2000000aff027230 */ /* 0x000fc40000004100 */
[----:B------:R-:W-:Y:S01]  /*2590*/  IMAD.X R42, RZ, RZ, R49, P1 ;  /* 0x000000ffff2a7224 */ /* 0x000fe200008e0631 */
[----:B----4-:R-:W-:Y:S06]  /*25a0*/  @P0 BRA `(.L_x_15955) ;  /* 0x0000000000100947 */ /* 0x010fec0003800000 */
[----:B------:R-:W-:Y:S02]  /*25b0*/  MOV R0, R44 ;  /* 0x0000002c00007202 */ /* 0x000fe40000000f00 */
[----:B------:R-:W-:-:S07]  /*25c0*/  MOV R44, 0x25e0 ;  /* 0x000025e0002c7802 */ /* 0x000fce0000000f00 */
[----:B-----5:R-:W-:Y:S05]  /*25d0*/  CALL.REL.NOINC `($__internal_407_$__cuda_sm20_rcp_rn_f32_slowpath) ;  /* 0x0000003000787944 */ /* 0x020fea0003c00000 */
[----:B------:R-:W-:Y:S05]  /*25e0*/  BRA `(.L_x_15956) ;  /* 0x0000000000107947 */ /* 0x000fea0003800000 */
.L_x_15955:
[----:B------:R-:W0:Y:S02]  /*25f0*/  MUFU.RCP R55, R44 ;  /* 0x0000002c00377308 */ /* 0x000e240000001000 */
[----:B0-----:R-:W-:-:S04]  /*2600*/  FFMA R0, R44, R55, -1 ;  /* 0xbf8000002c007423 */ /* 0x001fc80000000037 */
[----:B------:R-:W-:-:S04]  /*2610*/  FADD.FTZ R0, -R0, -RZ ;  /* 0x800000ff00007221 */ /* 0x000fc80000010100 */
[----:B------:R-:W-:-:S07]  /*2620*/  FFMA R55, R55, R0, R55 ;  /* 0x0000000037377223 */ /* 0x000fce0000000037 */
.L_x_15956:
[----:B------:R-:W-:Y:S05]  /*2630*/  BSYNC B1 ;  /* 0x0000000000017941 */ /* 0x000fea0003800000 */
.L_x_15954:
        /* <DEDUP_REMOVED lines=23> */
[----:B-----5:R-:W-:Y:S05]  /*27b0*/  CALL.REL.NOINC `($__internal_407_$__cuda_sm20_rcp_rn_f32_slowpath) ;  /* 0x0000003000007944 */ /* 0x020fea0003c00000 */
[----:B------:R-:W-:Y:S05]  /*27c0*/  BRA `(.L_x_15959) ;  /* 0x0000000000107947 */ /* 0x000fea0003800000 */
.L_x_15958:
[----:B------:R-:W0:Y:S02]  /*27d0*/  MUFU.RCP R55, R46 ;  /* 0x0000002e00377308 */ /* 0x000e240000001000 */
[----:B0-----:R-:W-:-:S04]  /*27e0*/  FFMA R0, R46, R55, -1 ;  /* 0xbf8000002e007423 */ /* 0x001fc80000000037 */
[----:B------:R-:W-:-:S04]  /*27f0*/  FADD.FTZ R0, -R0, -RZ ;  /* 0x800000ff00007221 */ /* 0x000fc80000010100 */
[----:B------:R-:W-:-:S07]  /*2800*/  FFMA R55, R55, R0, R55 ;  /* 0x0000000037377223 */ /* 0x000fce0000000037 */
.L_x_15959:
[----:B------:R-:W-:Y:S05]  /*2810*/  BSYNC B1 ;  /* 0x0000000000017941 */ /* 0x000fea0003800000 */
.L_x_15957:
        /* <DEDUP_REMOVED lines=23> */
[----:B-----5:R-:W-:Y:S05]  /*2990*/  CALL.REL.NOINC `($__internal_407_$__cuda_sm20_rcp_rn_f32_slowpath) ;  /* 0x0000002c00887944 */ /* 0x020fea0003c00000 */
[----:B------:R-:W-:Y:S05]  /*29a0*/  BRA `(.L_x_15962) ;  /* 0x0000000000107947 */ /* 0x000fea0003800000 */
.L_x_15961:
[----:B------:R-:W0:Y:S02]  /*29b0*/  MUFU.RCP R55, R46 ;  /* 0x0000002e00377308 */ /* 0x000e240000001000 */
[----:B0-----:R-:W-:-:S04]  /*29c0*/  FFMA R0, R46, R55, -1 ;  /* 0xbf8000002e007423 */ /* 0x001fc80000000037 */
[----:B------:R-:W-:-:S04]  /*29d0*/  FADD.FTZ R0, -R0, -RZ ;  /* 0x800000ff00007221 */ /* 0x000fc80000010100 */
[----:B------:R-:W-:-:S07]  /*29e0*/  FFMA R55, R55, R0, R55 ;  /* 0x0000000037377223 */ /* 0x000fce0000000037 */
.L_x_15962:
[----:B------:R-:W-:Y:S05]  /*29f0*/  BSYNC B1 ;  /* 0x0000000000017941 */ /* 0x000fea0003800000 */
.L_x_15960:
        /* <DEDUP_REMOVED lines=23> */
[----:B-----5:R-:W-:Y:S05]  /*2b70*/  CALL.REL.NOINC `($__internal_407_$__cuda_sm20_rcp_rn_f32_slowpath) ;  /* 0x0000002c00107944 */ /* 0x020fea0003c00000 */
[----:B------:R-:W-:Y:S05]  /*2b80*/  BRA `(.L_x_15965) ;  /* 0x0000000000107947 */ /* 0x000fea0003800000 */
.L_x_15964:
[----:B------:R-:W0:Y:S02]  /*2b90*/  MUFU.RCP R55, R46 ;  /* 0x0000002e00377308 */ /* 0x000e240000001000 */
[----:B0-----:R-:W-:-:S04]  /*2ba0*/  FFMA R0, R46, R55, -1 ;  /* 0xbf8000002e007423 */ /* 0x001fc80000000037 */
[----:B------:R-:W-:-:S04]  /*2bb0*/  FADD.FTZ R0, -R0, -RZ ;  /* 0x800000ff00007221 */ /* 0x000fc80000010100 */
[----:B------:R-:W-:-:S07]  /*2bc0*/  FFMA R55, R55, R0, R55 ;  /* 0x0000000037377223 */ /* 0x000fce0000000037 */
.L_x_15965:
[----:B------:R-:W-:Y:S05]  /*2bd0*/  BSYNC B1 ;  /* 0x0000000000017941 */ /* 0x000fea0003800000 */
.L_x_15963:
        /* <DEDUP_REMOVED lines=18> */
[----:B------:R-:W-:Y:S01]  /*2d00*/  @!P1 F2FP.F16.F32.PACK_AB R47, R14, R13 ;  /* 0x0000000d0e2f923e */ /* 0x000fe200000000ff */
        /* <DEDUP_REMOVED lines=12> */
[----:B------:R-:W-:Y:S01]  /*2dd0*/  F2FP.F16.F32.PACK_AB R47, R39, R48 ;  /* 0x00000030272f723e */ /* 0x000fe200000000ff */
[----:B------:R-:W-:Y:S02]  /*2de0*/  USHF.R.U64 UR4, UR4, 0x1, UR5 ;  /* 0x0000000104047899 */ /* 0x000fe40008001205 */
[----:B------:R-:W-:-:S04]  /*2df0*/  USHF.R.U32.HI UR5, URZ, 0x1, UR5 ;  /* 0x000000013f057899 */ /* 0x000fc80008011605 */
[----:B------:R-:W-:-:S04]  /*2e00*/  IADD3 R40, P0, R40, UR4, RZ ;  /* 0x0000000428287c10 */ /* 0x000fc8000ff1e0ff */
[----:B------:R-:W-:Y:S02]  /*2e10*/  IADD3.X R42, R42, UR5, RZ, P0, !PT ;  /* 0x000000052a2a7c10 */ /* 0x000fe400087fe4ff */
[----:B------:R-:W-:-:S04]  /*2e20*/  LEA R44, P0, R40, R19, 0x2 ;  /* 0x00000013282c7211 */ /* 0x000fc800078010ff */
[----:B------:R-:W-:-:S05]  /*2e30*/  LEA.HI.X R45, R40, R17, R42, 0x2, P0 ;  /* 0x00000011282d7211 */ /* 0x000fca00000f142a */
[----:B------:R0:W-:Y:S04]  /*2e40*/  STG.E desc[UR10][R44.64], R47 ;  /* 0x0000002f2c007986 */ /* 0x0001e8000c10190a */
.L_x_15967:
[----:B------:R-:W-:Y:S05]  /*2e50*/  BSYNC B0 ;  /* 0x0000000000007941 */ /* 0x000fea0003800000 */
.L_x_15966:
        /* <DEDUP_REMOVED lines=17> */
[----:B------:R-:W-:-:S04]  /*2f70*/  F2FP.F16.F32.PACK_AB R14, R39, R14 ;  /* 0x0000000e270e723e */ /* 0x000fc800000000ff */
[----:B------:R-:W-:-:S04]  /*2f80*/  IADD3 R22, R46, 0x1800000, RZ ;  /* 0x018000002e167810 */ /* 0x000fc80007ffe0ff */
[----:B------:R-:W-:Y:S02]  /*2f90*/  LOP3.LUT R10, R22, 0x7f800000, RZ, 0xc0, !PT ;  /* 0x7f800000160a7812 */ /* 0x000fe400078ec0ff */
[----:B------:R-:W-:Y:S02]  /*2fa0*/  F2FP.F16.F32.PACK_AB R22, R48, R13 ;  /* 0x0000000d3016723e */ /* 0x000fe400000000ff */
        /* <DEDUP_REMOVED lines=10> */
[----:B-----5:R-:W-:Y:S05]  /*3050*/  CALL.REL.NOINC `($__internal_407_$__cuda_sm20_rcp_rn_f32_slowpath) ;  /* 0x0000002400d87944 */ /* 0x020fea0003c00000 */
[----:B------:R-:W-:Y:S05]  /*3060*/  BRA `(.L_x_15970) ;  /* 0x0000000000107947 */ /* 0x000fea0003800000 */
.L_x_15969:
[----:B------:R-:W0:Y:S02]  /*3070*/  MUFU.RCP R55, R46 ;  /* 0x0000002e00377308 */ /* 0x000e240000001000 */
[----:B0-----:R-:W-:-:S04]  /*3080*/  FFMA R0, R46, R55, -1 ;  /* 0xbf8000002e007423 */ /* 0x001fc80000000037 */
[----:B------:R-:W-:-:S04]  /*3090*/  FADD.FTZ R0, -R0, -RZ ;  /* 0x800000ff00007221 */ /* 0x000fc80000010100 */
[----:B------:R-:W-:-:S07]  /*30a0*/  FFMA R55, R55, R0, R55 ;  /* 0x0000000037377223 */ /* 0x000fce0000000037 */
.L_x_15970:
[----:B------:R-:W-:Y:S05]  /*30b0*/  BSYNC B1 ;  /* 0x0000000000017941 */ /* 0x000fea0003800000 */
.L_x_15968:
        /* <DEDUP_REMOVED lines=25> */
.L_x_15972:
[----:B------:R-:W0:Y:S02]  /*3250*/  MUFU.RCP R55, R42 ;  /* 0x0000002a00377308 */ /* 0x000e240000001000 */
[----:B0-----:R-:W-:-:S04]  /*3260*/  FFMA R0, R42, R55, -1 ;  /* 0xbf8000002a007423 */ /* 0x001fc80000000037 */
[----:B------:R-:W-:-:S04]  /*3270*/  FADD.FTZ R0, -R0, -RZ ;  /* 0x800000ff00007221 */ /* 0x000fc80000010100 */
[----:B------:R-:W-:-:S07]  /*3280*/  FFMA R55, R55, R0, R55 ;  /* 0x0000000037377223 */ /* 0x000fce0000000037 */
.L_x_15973:
[----:B------:R-:W-:Y:S05]  /*3290*/  BSYNC B1 ;  /* 0x0000000000017941 */ /* 0x000fea0003800000 */
.L_x_15971:
        /* <DEDUP_REMOVED lines=25> */
.L_x_15975:
[----:B------:R-:W0:Y:S02]  /*3430*/  MUFU.RCP R55, R44 ;  /* 0x0000002c00377308 */ /* 0x000e240000001000 */
[----:B0-----:R-:W-:-:S04]  /*3440*/  FFMA R0, R44, R55, -1 ;  /* 0xbf8000002c007423 */ /* 0x001fc80000000037 */
[----:B------:R-:W-:-:S04]  /*3450*/  FADD.FTZ R0, -R0, -RZ ;  /* 0x800000ff00007221 */ /* 0x000fc80000010100 */
[----:B------:R-:W-:-:S07]  /*3460*/  FFMA R55, R55, R0, R55 ;  /* 0x0000000037377223 */ /* 0x000fce0000000037 */
.L_x_15976:
[----:B------:R-:W-:Y:S05]  /*3470*/  BSYNC B1 ;  /* 0x0000000000017941 */ /* 0x000fea0003800000 */
.L_x_15974:
        /* <DEDUP_REMOVED lines=23> */
[----:B------:R-:W-:Y:S05]  /*35f0*/  CALL.REL.NOINC `($__internal_407_$__cuda_sm20_rcp_rn_f32_slowpath) ;  /* 0x0000002000707944 */ /* 0x000fea0003c00000 */
[----:B------:R-:W-:Y:S05]  /*3600*/  BRA `(.L_x_15979) ;  /* 0x0000000000107947 */ /* 0x000fea0003800000 */
.L_x_15978:
[----:B------:R-:W0:Y:S02]  /*3610*/  MUFU.RCP R55, R46 ;  /* 0x0000002e00377308 */ /* 0x000e240000001000 */
[----:B0-----:R-:W-:-:S04]  /*3620*/  FFMA R0, R46, R55, -1 ;  /* 0xbf8000002e007423 */ /* 0x001fc80000000037 */
[----:B------:R-:W-:-:S04]  /*3630*/  FADD.FTZ R0, -R0, -RZ ;  /* 0x800000ff00007221 */ /* 0x000fc80000010100 */
[----:B------:R-:W-:-:S07]  /*3640*/  FFMA R55, R55, R0, R55 ;  /* 0x0000000037377223 */ /* 0x000fce0000000037 */
.L_x_15979:
[----:B------:R-:W-:Y:S05]  /*3650*/  BSYNC B1 ;  /* 0x0000000000017941 */ /* 0x000fea0003800000 */
.L_x_15977:
        /* <DEDUP_REMOVED lines=16> */
[----:B------:R-:W-:Y:S02]  /*3760*/  @!P0 F2FP.F16.F32.PACK_AB R5, R2, R25 ;  /* 0x000000190205823e */ /* 0x000fe400000000ff */
[----:B------:R-:W-:-:S05]  /*3770*/  @!P0 LEA.HI.X R45, R10, R17, R32, 0x2, P1 ;  /* 0x000000110a2d8211 */ /* 0x000fca00008f1420 */
[----:B------:R1:W-:Y:S01]  /*3780*/  @!P0 STG.E desc[UR10][R44.64], R5 ;  /* 0x000000052c008986 */ /* 0x0003e2000c10190a */
[----:B------:R-:W-:Y:S05]  /*3790*/  @P0 BRA `(.L_x_15981) ;  /* 0x0000000000240947 */ /* 0x000fea0003800000 */
[----:B------:R-:W-:Y:S01]  /*37a0*/  ULDC.64 UR4, c[0x0][0x258] ;  /* 0x0000960000047ab9 */ /* 0x000fe20000000a00 */
[----:B-1----:R-:W-:Y:S01]  /*37b0*/  F2FP.F16.F32.PACK_AB R5, R9, R46 ;  /* 0x0000002e0905723e */ /* 0x002fe200000000ff */
[----:B------:R-:W-:Y:S02]  /*37c0*/  USHF.R.U64 UR4, UR4, 0x1, UR5 ;  /* 0x0000000104047899 */ /* 0x000fe40008001205 */
[----:B------:R-:W-:-:S04]  /*37d0*/  USHF.R.U32.HI UR5, URZ, 0x1, UR5 ;  /* 0x000000013f057899 */ /* 0x000fc80008011605 */
[----:B------:R-:W-:-:S04]  /*37e0*/  IADD3 R0, P0, R10, UR4, RZ ;  /* 0x000000040a007c10 */ /* 0x000fc8000ff1e0ff */
[----:B------:R-:W-:Y:S02]  /*37f0*/  IADD3.X R32, R32, UR5, RZ, P0, !PT ;  /* 0x0000000520207c10 */ /* 0x000fe400087fe4ff */
[----:B------:R-:W-:-:S04]  /*3800*/  LEA R10, P0, R0, R19, 0x2 ;  /* 0x00000013000a7211 */ /* 0x000fc800078010ff */
[----:B------:R-:W-:-:S05]  /*3810*/  LEA.HI.X R11, R0, R17, R32, 0x2, P0 ;  /* 0x00000011000b7211 */ /* 0x000fca00000f1420 */
[----:B------:R2:W-:Y:S04]  /*3820*/  STG.E desc[UR10][R10.64], R5 ;  /* 0x000000050a007986 */ /* 0x0005e8000c10190a */
.L_x_15981:
[----:B------:R-:W-:Y:S05]  /*3830*/  BSYNC B0 ;  /* 0x0000000000007941 */ /* 0x000fea0003800000 */
.L_x_15980:
        /* <DEDUP_REMOVED lines=16> */
[----:B------:R-:W-:Y:S01]  /*3940*/  F2FP.F16.F32.PACK_AB R46, R46, R25 ;  /* 0x000000192e2e723e */ /* 0x000fe200000000ff */
        /* <DEDUP_REMOVED lines=46> */
[----:B0-----:R-:W-:Y:S02]  /*3c30*/  F2FP.F16.F32.PACK_AB R24, R9, R2 ;  /* 0x000000020918723e */ /* 0x001fe400000000ff */
        /* <DEDUP_REMOVED lines=26> */
.L_x_15986:
        /* <DEDUP_REMOVED lines=51> */
.L_x_15985:
[----:B------:R-:W-:Y:S05]  /*4110*/  BSYNC B1 ;  /* 0x0000000000017941 */ /* 0x000fea0003800000 */
.L_x_15984:
        /* <DEDUP_REMOVED lines=15> */
.L_x_15988:
[----:B------:R-:W-:Y:S05]  /*4210*/  BSYNC B1 ;  /* 0x0000000000017941 */ /* 0x000fea0003800000 */
.L_x_15987:
        /* <DEDUP_REMOVED lines=25> */
.L_x_15983:
[----:B------:R-:W-:Y:S05]  /*43b0*/  BSYNC B0 ;  /* 0x0000000000007941 */ /* 0x000fea0003800000 */
.L_x_15982:
        /* <DEDUP_REMOVED lines=30> */
.L_x_15993:
        /* <DEDUP_REMOVED lines=51> */
.L_x_15992:
[----:B------:R-:W-:Y:S05]  /*48d0*/  BSYNC B1 ;  /* 0x0000000000017941 */ /* 0x000fea0003800000 */
.L_x_15991:
        /* <DEDUP_REMOVED lines=15> */
.L_x_15995:
[----:B------:R-:W-:Y:S05]  /*49d0*/  BSYNC B1 ;  /* 0x0000000000017941 */ /* 0x000fea0003800000 */
.L_x_15994:
        /* <DEDUP_REMOVED lines=25> */
.L_x_15990:
[----:B------:R-:W-:Y:S05]  /*4b70*/  BSYNC B0 ;  /* 0x0000000000007941 */ /* 0x000fea0003800000 */
.L_x_15989:
        /* <DEDUP_REMOVED lines=39> */
.L_x_15997:
[----:B------:R-:W-:Y:S05]  /*4df0*/  BSYNC B0 ;  /* 0x0000000000007941 */ /* 0x000fea0003800000 */
.L_x_15996:
        /* <DEDUP_REMOVED lines=39> */
.L_x_16008:
[----:B-1----:R-:W-:-:S07]  /*5070*/  FMNMX R3, R4, R5, !PT ;  /* 0x0000000504037209 */ /* 0x002fce0007800000 */
.L_x_16000:
[----:B------:R-:W-:Y:S05]  /*5080*/  BSYNC B0 ;  /* 0x0000000000007941 */ /* 0x000fea0003800000 */
.L_x_15999:
[----:B------:R-:W-:Y:S01]  /*5090*/  ISETP.NE.AND P0, PT, R2, RZ, PT ;  /* 0x000000ff0200720c */ /* 0x000fe20003f05270 */
[----:B------:R-:W-:-:S12]  /*50a0*/  BSSY B0, `(.L_x_15998) ;  /* 0x0000004000007945 */ /* 0x000fd80003800000 */
[----:B------:R-:W-:Y:S05]  /*50b0*/  @P0 BRA `(.L_x_16002) ;  /* 0x0000000000080947 */ /* 0x000fea0003800000 */
[----:B0-----:R-:W0:Y:S02]  /*50c0*/  LDC.64 R4, c[0x0][0x238] ;  /* 0x00008e00ff047b82 */ /* 0x001e240000000a00 */
[----:B0-----:R1:W-:Y:S02]  /*50d0*/  REDG.E.MAX.S32.STRONG.GPU desc[UR10][R4.64], R3 ;  /* 0x000000030400798e */ /* 0x0013e4000d10e38a */
.L_x_16002:
[----:B------:R-:W-:Y:S05]  /*50e0*/  BSYNC B0 ;  /* 0x0000000000007941 */ /* 0x000fea0003800000 */
.L_x_15998:
        /* <DEDUP_REMOVED lines=12> */
[----:B012---:R-:W-:Y:S05]  /*51b0*/  CALL.REL.NOINC `($__internal_407_$__cuda_sm20_rcp_rn_f32_slowpath) ;  /* 0x0000000400807944 */ /* 0x007fea0003c00000 */
[----:B------:R-:W-:Y:S05]  /*51c0*/  BRA `(.L_x_16004) ;  /* 0x0000000000107947 */ /* 0x000fea0003800000 */
.L_x_16003:
[----:B------:R-:W3:Y:S02]  /*51d0*/  MUFU.RCP R0, R21 ;  /* 0x0000001500007308 */ /* 0x000ee40000001000 */
[----:B---3--:R-:W-:-:S04]  /*51e0*/  FFMA R2, R0, R21, -1 ;  /* 0xbf80000000027423 */ /* 0x008fc80000000015 */
[----:B------:R-:W-:-:S04]  /*51f0*/  FADD.FTZ R55, -R2, -RZ ;  /* 0x800000ff02377221 */ /* 0x000fc80000010100 */
[----:B------:R-:W-:-:S07]  /*5200*/  FFMA R55, R0, R55, R0 ;  /* 0x0000003700377223 */ /* 0x000fce0000000000 */
.L_x_16004:
[----:B01----:R-:W0:Y:S02]  /*5210*/  LDC.64 R2, c[0x0][0x240] ;  /* 0x00009000ff027b82 */ /* 0x003e240000000a00 */
[----:B0-----:R-:W-:Y:S01]  /*5220*/  STG.E desc[UR10][R2.64], R55 ;  /* 0x0000003702007986 */ /* 0x001fe2000c10190a */
[----:B------:R-:W-:Y:S05]  /*5230*/  EXIT ;  /* 0x000000000000794d */ /* 0x000fea0003800000 */
.L_x_16001:
[----:B------:R-:W-:Y:S01]  /*5240*/  HFMA2.MMA R9, -RZ, RZ, 0, 1.847743988037109375e-06 ;  /* 0x0000001fff097435 */ /* 0x000fe200000001ff */
[----:B------:R-:W-:Y:S02]  /*5250*/  IMAD.MOV.U32 R7, RZ, RZ, 0x4 ;  /* 0x00000004ff077424 */ /* 0x000fe400078e00ff */
[----:B------:R-:W-:-:S08]  /*5260*/  IMAD.MOV.U32 R6, RZ, RZ, -0x1 ;  /* 0xffffffffff067424 */ /* 0x000fd000078e00ff */
[----:B01----:R-:W-:Y:S05]  /*5270*/  WARPSYNC.COLLECTIVE R6, `(.L_x_16005) ;  /* 0x0000000006087348 */ /* 0x003fea0003c00000 */
[----:B-1----:R1:W2:Y:S02]  /*5280*/  SHFL.DOWN P0, R5, R0, R7, R9 ;  /* 0x0800000700057389 */ /* 0x0022a40000000009 */
[----:B012---:R-:W-:Y:S01]  /*5290*/  ENDCOLLECTIVE ;  /* 0x000000000000791b */ /* 0x007fe20003800000 */
.L_x_16005:
[----:B------:R-:W-:Y:S01]  /*52a0*/  HFMA2.MMA R7, -RZ, RZ, 0, 1.1920928955078125e-07 ;  /* 0x00000002ff077435 */ /* 0x000fe200000001ff */
[----:B------:R-:W-:-:S04]  /*52b0*/  MOV R3, R5 ;  /* 0x0000000500037202 */ /* 0x000fc80000000f00 */
[----:B------:R-:W-:-:S05]  /*52c0*/  FMNMX R3, R3, R0, !PT ;  /* 0x0000000003037209 */ /* 0x000fca0007800000 */
[----:B------:R-:W-:-:S07]  /*52d0*/  IMAD.MOV.U32 R0, RZ, RZ, R3 ;  /* 0x000000ffff007224 */ /* 0x000fce00078e0003 */
[----:B------:R-:W-:Y:S05]  /*52e0*/  WARPSYNC.COLLECTIVE R6, `(.L_x_16006) ;  /* 0x0000000006087348 */ /* 0x000fea0003c00000 */
[----:B------:R0:W1:Y:S02]  /*52f0*/  SHFL.DOWN P0, R5, R0, R7, R9 ;  /* 0x0800000700057389 */ /* 0x0000640000000009 */
[----:B01----:R-:W-:Y:S01]  /*5300*/  ENDCOLLECTIVE ;  /* 0x000000000000791b */ /* 0x003fe20003800000 */
.L_x_16006:
[----:B------:R-:W-:Y:S02]  /*5310*/  IMAD.MOV.U32 R7, RZ, RZ, 0x1 ;  /* 0x00000001ff077424 */ /* 0x000fe400078e00ff */
[----:B------:R-:W-:-:S05]  /*5320*/  IMAD.MOV.U32 R4, RZ, RZ, R5 ;  /* 0x000000ffff047224 */ /* 0x000fca00078e0005 */
[----:B------:R-:W-:-:S04]  /*5330*/  FMNMX R4, R3, R4, !PT ;  /* 0x0000000403047209 */ /* 0x000fc80007800000 */
[----:B------:R-:W-:-:S07]  /*5340*/  MOV R0, R4 ;  /* 0x0000000400007202 */ /* 0x000fce0000000f00 */
[----:B------:R-:W-:Y:S05]  /*5350*/  WARPSYNC.COLLECTIVE R6, `(.L_x_16007) ;  /* 0x0000000006087348 */ /* 0x000fea0003c00000 */
[----:B------:R0:W1:Y:S02]  /*5360*/  SHFL.DOWN P0, R5, R0, R7, R9 ;  /* 0x0800000700057389 */ /* 0x0000640000000009 */
[----:B01----:R-:W-:Y:S01]  /*5370*/  ENDCOLLECTIVE ;  /* 0x000000000000791b */ /* 0x003fe20003800000 */
.L_x_16007:
[----:B------:R-:W-:Y:S05]  /*5380*/  BRA `(.L_x_16008) ;  /* 0xfffffffc00387947 */ /* 0x000fea000383ffff */
        .weak           $__internal_406_$__cuda_sm20_div_u64
        .type           $__internal_406_$__cuda_sm20_div_u64,@function
        .size           $__internal_406_$__cuda_sm20_div_u64,($__internal_407_$__cuda_sm20_rcp_rn_f32_slowpath - $__internal_406_$__cuda_sm20_div_u64)
$__internal_406_$__cuda_sm20_div_u64:
        /* <DEDUP_REMOVED lines=66> */
[----:B------:R-:W-:Y:S06]  /*57b0*/  RET.REL.NODEC R4 `(_ZN18transformer_engine6detail38cast_transpose_fused_kernel_notalignedILb1ELb1ELb0EfNS_16CTDBiasDActParamI6__halfS3_S3_fEELi2ELi2ENS_5EmptyEXadL_ZNS_5dsiluIffEET_T0_RKS5_EEEEvT3_mmm) ;  /* 0xffffffa804107950 */ /* 0x000fec0003c3ffff */
        .weak           $__internal_407_$__cuda_sm20_rcp_rn_f32_slowpath
        .type           $__internal_407_$__cuda_sm20_rcp_rn_f32_slowpath,@function
        .size           $__internal_407_$__cuda_sm20_rcp_rn_f32_slowpath,(.L_x_34892 - $__internal_407_$__cuda_sm20_rcp_rn_f32_slowpath)
$__internal_407_$__cuda_sm20_rcp_rn_f32_slowpath:
        /* <DEDUP_REMOVED lines=15> */
.L_x_16010:
        /* <DEDUP_REMOVED lines=33> */
.L_x_16012:
[----:B------:R0:W1:Y:S02]  /*5ac0*/  MUFU.RCP R55, R0 ;  /* 0x0000000000377308 */ /* 0x0000640000001000 */
.L_x_16011:
[----:B------:R-:W-:Y:S05]  /*5ad0*/  BSYNC B0 ;  /* 0x0000000000007941 */ /* 0x000fea0003800000 */
.L_x_16009:
[----:B------:R-:W-:Y:S01]  /*5ae0*/  IMAD.MOV.U32 R50, RZ, RZ, R44 ;  /* 0x000000ffff327224 */ /* 0x000fe200078e002c */
[----:B------:R-:W-:-:S04]  /*5af0*/  MOV R51, 0x0 ;  /* 0x0000000000337802 */ /* 0x000fc80000000f00 */
[----:B01----:R-:W-:Y:S05]  /*5b00*/  RET.REL.NODEC R50 `(_ZN18transformer_engine6detail38cast_transpose_fused_kernel_notalignedILb1ELb1ELb0EfNS_16CTDBiasDActParamI6__halfS3_S3_fEELi2ELi2ENS_5EmptyEXadL_ZNS_5dsiluIffEET_T0_RKS5_EEEEvT3_mmm) ;  /* 0xffffffa4323c7950 */ /* 0x003fea0003c3ffff */
.L_x_16013:
        /* <DEDUP_REMOVED lines=15> */
.L_x_34892:


//--------------------- .text._ZN18transformer_engine6detail38cast_transpose_fused_kernel_notalignedILb1ELb1ELb0EfNS_16CTDBiasDActParamI6__halfS3_ffEELi2ELi1ENS_5EmptyEXadL_ZNS_5dsiluIffEET_T0_RKS5_EEEEvT3_mmm --------------------------
	.section	.text._ZN18transformer_engine6detail38cast_transpose_fused_kernel_notalignedILb1ELb1ELb0EfNS_16CTDBiasDActParamI6__halfS3_ffEELi2ELi1ENS_5EmptyEXadL_ZNS_5dsiluIffEET_T0_RKS5_EEEEvT3_mmm,"ax",@progbits
	.align	128
        .global         _ZN18transformer_engine6detail38cast_transpose_fused_kernel_notalignedILb1ELb1ELb0EfNS_16CTDBiasDActParamI6__halfS3_ffEELi2ELi1ENS_5EmptyEXadL_ZNS_5dsiluIffEET_T0_RKS5_EEEEvT3_mmm
        .type           _ZN18transformer_engine6detail38cast_transpose_fused_kernel_notalignedILb1ELb1ELb0EfNS_16CTDBiasDActParamI6__halfS3_ffEELi2ELi1ENS_5EmptyEXadL_ZNS_5dsiluIffEET_T0_RKS5_EEEEvT3_mmm,@function
        .size           _ZN18transformer_engine6detail38cast_transpose_fused_kernel_notalignedILb1ELb1ELb0EfNS_16CTDBiasDActParamI6__halfS3_ffEELi2ELi1ENS_5EmptyEXadL_ZNS_5dsiluIffEET_T0_RKS5_EEEEvT3_mmm,(.L_x_34894 - _ZN18transformer_engine6detail38cast_transpose_fused_kernel_notalignedILb1ELb1ELb0EfNS_16CTDBiasDActParamI6__halfS3_ffEELi2ELi1ENS_5EmptyEXadL_ZNS_5dsiluIffEET_T0_RKS5_EEEEvT3_mmm)
        .other          _ZN18transformer_engine6detail38cast_transpose_fused_kernel_notalignedILb1ELb1ELb0EfNS_16CTDBiasDActParamI6__halfS3_ffEELi2ELi1ENS_5EmptyEXadL_ZNS_5dsiluIffEET_T0_RKS5_EEEEvT3_mmm,@"STO_CUDA_ENTRY STV_DEFAULT"
_ZN18transformer_engine6detail38cast_transpose_fused_kernel_notalignedILb1ELb1ELb0EfNS_16CTDBiasDActParamI6__halfS3_ffEELi2ELi1ENS_5EmptyEXadL_ZNS_5dsiluIffEET_T0_RKS5_EEEEvT3_mmm:
.text._ZN18transformer_engine6detail38cast_transpose_fused_kernel_notalignedILb1ELb1ELb0EfNS_16CTDBiasDActParamI6__halfS3_ffEELi2ELi1ENS_5EmptyEXadL_ZNS_5dsiluIffEET_T0_RKS5_EEEEvT3_mmm:
        /* <DEDUP_REMOVED lines=19> */
[----:B------:R-:W-:Y:S05]  /*0130*/  CALL.REL.NOINC `($__internal_408_$__cuda_sm20_div_u64) ;  /* 0x0000003800547944 */ /* 0x000fea0003c00000 */
        /* <DEDUP_REMOVED lines=8> */
.L_x_16014:
        /* <DEDUP_REMOVED lines=22> */
.L_x_16015:
[----:B------:R-:W0:Y:S01]  /*0320*/  LDC.64 R12, c[0x0][0x258] ;  /* 0x00009600ff0c7b82 */ /* 0x000e220000000a00 */
[----:B------:R-:W-:Y:S01]  /*0330*/  ULDC.64 UR6, c[0x0][0x260] ;  /* 0x0000980000067ab9 */ /* 0x000fe20000000a00 */
[----:B------:R-:W-:Y:S01]  /*0340*/  SHF.L.U64.HI R5, R28, 0x5, R29 ;  /* 0x000000051c057819 */ /* 0x000fe2000001021d */
[----:B------:R-:W-:Y:S01]  /*0350*/  IMAD.SHL.U32 R30, R16, 0x2, RZ ;  /* 0x00000002101e7824 */ /* 0x000fe200078e00ff */
[----:B------:R-:W-:Y:S01]  /*0360*/  LEA R8, P0, -R28, UR6, 0x5 ;  /* 0x000000061c087c11 */ /* 0x000fe2000f8029ff */
[----:B------:R-:W-:Y:S01]  /*0370*/  ULDC.64 UR4, c[0x0][0x218] ;  /* 0x0000860000047ab9 */ /* 0x000fe20000000a00 */
[----:B------:R-:W-:Y:S01]  /*0380*/  SHF.R.U32.HI R2, RZ, 0x5, R42 ;  /* 0x00000005ff027819 */ /* 0x000fe2000001162a */
[----:B------:R-:W-:Y:S01]  /*0390*/  ULDC.64 UR10, c[0x0][0x208] ;  /* 0x00008200000a7ab9 */ /* 0x000fe20000000a00 */
[----:B------:R-:W-:Y:S02]  /*03a0*/  SHF.L.U64.HI R11, R16, 0x5, R9 ;  /* 0x00000005100b7819 */ /* 0x000fe40000010209 */
[----:B------:R-:W-:Y:S01]  /*03b0*/  IADD3.X R5, ~R5, UR7, RZ, P0, !PT ;  /* 0x0000000705057c10 */ /* 0x000fe200087fe5ff */
[----:B------:R-:W-:Y:S01]  /*03c0*/  IMAD.SHL.U32 R7, R2, 0x4, RZ ;  /* 0x0000000402077824 */ /* 0x000fe200078e00ff */
[----:B------:R-:W-:-:S02]  /*03d0*/  ISETP.LT.U32.AND P0, PT, R8, 0x20, PT ;  /* 0x000000200800780c */ /* 0x000fc40003f01070 */
[----:B------:R-:W-:Y:S01]  /*03e0*/  SHF.L.U64.HI R31, R16, 0x1, R9 ;  /* 0x00000001101f7819 */ /* 0x000fe20000010209 */
[----:B------:R-:W-:Y:S01]  /*03f0*/  IMAD.IADD R6, R42, 0x1, -R7 ;  /* 0x000000012a067824 */ /* 0x000fe200078e0a07 */
[----:B------:R-:W-:Y:S02]  /*0400*/  ISETP.LT.U32.AND.EX P0, PT, R5, RZ, PT, P0 ;  /* 0x000000ff0500720c */ /* 0x000fe40003f01100 */
[----:B------:R-:W-:Y:S02]  /*0410*/  LOP3.LUT R5, R7, 0x1c, RZ, 0xc0, !PT ;  /* 0x0000001c07057812 */ /* 0x000fe400078ec0ff */
[----:B------:R-:W-:Y:S02]  /*0420*/  SEL R8, R8, 0x20, P0 ;  /* 0x0000002008087807 */ /* 0x000fe40000000000 */
[----:B------:R-:W-:Y:S02]  /*0430*/  LOP3.LUT R33, R6, 0x1f, RZ, 0xc0, !PT ;  /* 0x0000001f06217812 */ /* 0x000fe400078ec0ff */
[--C-:B0-----:R-:W-:Y:S01]  /*0440*/  SHF.R.U64 R3, R12, 0x1, R13.reuse ;  /* 0x000000010c037819 */ /* 0x101fe2000000120d */
[-C--:B------:R-:W-:Y:S01]  /*0450*/  IMAD R7, R29, R12.reuse, RZ ;  /* 0x0000000c1d077224 */ /* 0x080fe200078e02ff */
[----:B------:R-:W-:Y:S01]  /*0460*/  SHF.R.U32.HI R4, RZ, 0x1, R13 ;  /* 0x00000001ff047819 */ /* 0x000fe2000001160d */
[----:B------:R-:W-:Y:S01]  /*0470*/  IMAD.WIDE.U32 R30, R28, R12, R30 ;  /* 0x0000000c1c1e7225 */ /* 0x000fe200078e001e */
[----:B------:R-:W-:-:S02]  /*0480*/  LEA R10, P1, -R16, R3, 0x5 ;  /* 0x00000003100a7211 */ /* 0x000fc400078229ff */
[----:B------:R-:W-:Y:S01]  /*0490*/  ISETP.GE.U32.AND P0, PT, R5, R8, PT ;  /* 0x000000080500720c */ /* 0x000fe20003f06070 */
[----:B------:R-:W-:Y:S01]  /*04a0*/  IMAD.WIDE.U32 R34, R3, R5, RZ ;  /* 0x0000000503227225 */ /* 0x000fe200078e00ff */
[----:B------:R-:W-:Y:S02]  /*04b0*/  IADD3.X R11, R4, ~R11, RZ, P1, !PT ;  /* 0x8000000b040b7210 */ /* 0x000fe40000ffe4ff */
        /* <DEDUP_REMOVED lines=22> */
[----:B------:R-:W-:Y:S02]  /*0620*/  @!P0 IMAD.MOV.U32 R22, RZ, RZ, RZ ;  /* 0x000000ffff168224 */ /* 0x000fe400078e00ff */
[----:B------:R-:W-:Y:S01]  /*0630*/  IMAD.MOV.U32 R20, RZ, RZ, 0x3bbb989d ;  /* 0x3bbb989dff147424 */ /* 0x000fe200078e00ff */
[----:B------:R-:W-:Y:S01]  /*0640*/  ISETP.NE.AND.EX P1, PT, RZ, UR5, PT, P1 ;  /* 0x00000005ff007c0c */ /* 0x000fe2000bf25310 */
[----:B------:R-:W-:Y:S01]  /*0650*/  ULDC.64 UR4, c[0x0][0x210] ;  /* 0x0000840000047ab9 */ /* 0x000fe20000000a00 */
[----:B------:R-:W-:Y:S01]  /*0660*/  VIADD R7, R5, 0x1 ;  /* 0x0000000105077836 */ /* 0x000fe20000000000 */
[----:B------:R-:W-:Y:S01]  /*0670*/  IADD3 R46, P3, R46, UR4, RZ ;  /* 0x000000042e2e7c10 */ /* 0x000fe2000ff7e0ff */
[----:B------:R-:W-:-:S03]  /*0680*/  VIADD R45, R6, 0xffffffff ;  /* 0xffffffff062d7836 */ /* 0x000fc60000000000 */
[----:B------:R-:W-:Y:S01]  /*0690*/  IADD3.X R37, R37, UR5, RZ, P3, !PT ;  /* 0x0000000525257c10 */ /* 0x000fe20009ffe4ff */
[----:B------:R-:W-:Y:S01]  /*06a0*/  USHF.L.U64.HI UR7, UR6, 0x1, UR7 ;  /* 0x0000000106077899 */ /* 0x000fe20008010207 */
[----:B------:R-:W-:Y:S01]  /*06b0*/  @P0 IADD3 R24, P3, R24, R46, RZ ;  /* 0x0000002e18180210 */ /* 0x000fe20007f7e0ff */
[----:B------:R-:W-:Y:S01]  /*06c0*/  IMAD.SHL.U32 R23, R30, 0x20, RZ ;  /* 0x000000201e177824 */ /* 0x000fe200078e00ff */
[----:B------:R-:W-:Y:S01]  /*06d0*/  ISETP.GE.U32.AND P2, PT, R7, R8, PT ;  /* 0x000000080700720c */ /* 0x000fe20003f46070 */
[----:B------:R-:W-:Y:S01]  /*06e0*/  ULDC.64 UR4, c[0x0][0x220] ;  /* 0x0000880000047ab9 */ /* 0x000fe20000000a00 */
[----:B------:R-:W-:Y:S01]  /*06f0*/  LOP3.LUT R45, R45, 0x1f, RZ, 0xc0, !PT ;  /* 0x0000001f2d2d7812 */ /* 0x000fe200078ec0ff */
[----:B------:R-:W-:Y:S01]  /*0700*/  @P0 IMAD.X R25, R11, 0x1, R37, P3 ;  /* 0x000000010b190824 */ /* 0x000fe200018e0625 */
[----:B0-----:R-:W0:Y:S02]  /*0710*/  @P1 LDC.64 R12, c[0x0][0x230] ;  /* 0x00008c00ff0c1b82 */ /* 0x001e240000000a00 */
[----:B------:R-:W-:-:S02]  /*0720*/  ISETP.LT.U32.AND P2, PT, R45, R10, !P2 ;  /* 0x0000000a2d00720c */ /* 0x000fc40005741070 */
[----:B------:R1:W3:Y:S02]  /*0730*/  @P0 LDG.E R22, desc[UR10][R24.64] ;  /* 0x0000000a18160981 */ /* 0x0002e4000c1e1900 */
[----:B-1----:R-:W-:-:S09]  /*0740*/  IMAD.MOV.U32 R24, RZ, RZ, 0x437c0000 ;  /* 0x437c0000ff187424 */ /* 0x002fd200078e00ff */
[----:B------:R-:W-:-:S04]  /*0750*/  @P2 IADD3 R7, P4, P5, R45, R34, R3 ;  /* 0x000000222d072210 */ /* 0x000fc80007d9e003 */
[----:B------:R-:W-:Y:S01]  /*0760*/  @P2 IADD3.X R14, RZ, R49, R4, P4, P5 ;  /* 0x00000031ff0e2210 */ /* 0x000fe200027ea404 */
[----:B------:R-:W-:-:S03]  /*0770*/  @P2 IMAD.SHL.U32 R18, R7, 0x4, RZ ;  /* 0x0000000407122824 */ /* 0x000fc600078e00ff */
[----:B------:R-:W-:Y:S02]  /*0780*/  @P2 SHF.L.U64.HI R7, R7, 0x2, R14 ;  /* 0x0000000207072819 */ /* 0x000fe4000001020e */
[C---:B------:R-:W-:Y:S02]  /*0790*/  @P2 IADD3 R14, P3, R18.reuse, R46, RZ ;  /* 0x0000002e120e2210 */ /* 0x040fe40007f7e0ff */
[----:B------:R-:W-:Y:S02]  /*07a0*/  @P2 IADD3 R18, P4, R18, R47, RZ ;  /* 0x0000002f12122210 */ /* 0x000fe40007f9e0ff */
[----:B------:R-:W-:Y:S01]  /*07b0*/  @!P2 MOV R50, RZ ;  /* 0x000000ff0032a202 */ /* 0x000fe20000000f00 */
[C---:B------:R-:W-:Y:S02]  /*07c0*/  @P2 IMAD.X R15, R7.reuse, 0x1, R37, P3 ;  /* 0x00000001070f2824 */ /* 0x040fe400018e0625 */
[----:B------:R-:W-:Y:S02]  /*07d0*/  @P2 IMAD.X R19, R7, 0x1, R36, P4 ;  /* 0x0000000107132824 */ /* 0x000fe400020e0624 */
[----:B------:R-:W-:Y:S01]  /*07e0*/  IMAD.MOV.U32 R7, RZ, RZ, 0x3f800000 ;  /* 0x3f800000ff077424 */ /* 0x000fe200078e00ff */
[----:B------:R-:W-:Y:S01]  /*07f0*/  USHF.L.U32 UR6, UR6, 0x1, URZ ;  /* 0x0000000106067899 */ /* 0x000fe2000800063f */
[----:B------:R1:W5:Y:S01]  /*0800*/  @P2 LDG.E R50, desc[UR10][R14.64] ;  /* 0x0000000a0e322981 */ /* 0x000362000c1e1900 */
[----:B------:R-:W-:-:S03]  /*0810*/  @!P2 IMAD.MOV.U32 R48, RZ, RZ, RZ ;  /* 0x000000ffff30a224 */ /* 0x000fc600078e00ff */
[----:B0-----:R0:W5:Y:S04]  /*0820*/  @P1 LDG.E R7, desc[UR10][R12.64] ;  /* 0x0000000a0c071981 */ /* 0x001168000c1e1900 */
[----:B------:R4:W5:Y:S01]  /*0830*/  @P2 LDG.E R48, desc[UR10][R18.64] ;  /* 0x0000000a12302981 */ /* 0x000962000c1e1900 */
[----:B-1----:R-:W-:Y:S02]  /*0840*/  IMAD.MOV.U32 R14, RZ, RZ, R28 ;  /* 0x000000ffff0e7224 */ /* 0x002fe400078e001c */
[----:B------:R-:W-:Y:S02]  /*0850*/  IMAD.MOV.U32 R15, RZ, RZ, R29 ;  /* 0x000000ffff0f7224 */ /* 0x000fe400078e001d */
[C---:B0-----:R-:W-:Y:S02]  /*0860*/  IMAD R12, R16.reuse, UR7, RZ ;  /* 0x00000007100c7c24 */ /* 0x041fe4000f8e02ff */
[----:B------:R-:W-:-:S04]  /*0870*/  IMAD.WIDE.U32 R14, R16, UR6, R14 ;  /* 0x00000006100e7c25 */ /* 0x000fc8000f8e000e */
[C---:B------:R-:W-:Y:S01]  /*0880*/  IMAD R13, R9.reuse, UR6, R12 ;  /* 0x00000006090d7c24 */ /* 0x040fe2000f8e020c */
[----:B----4-:R-:W-:Y:S01]  /*0890*/  SHF.L.U64.HI R18, R30, 0x5, R31 ;  /* 0x000000051e127819 */ /* 0x010fe2000001021f */
[----:B------:R-:W-:Y:S02]  /*08a0*/  IMAD R19, R9, 0x3e, RZ ;  /* 0x0000003e09137824 */ /* 0x000fe400078e02ff */
[----:B------:R-:W-:Y:S01]  /*08b0*/  IMAD.IADD R13, R15, 0x1, R13 ;  /* 0x000000010f0d7824 */ /* 0x000fe200078e020d */
[----:B------:R-:W-:Y:S01]  /*08c0*/  LEA R9, P1, R23, UR4, 0x2 ;  /* 0x0000000417097c11 */ /* 0x000fe2000f8210ff */
[----:B------:R-:W-:Y:S01]  /*08d0*/  IMAD.WIDE.U32 R30, R16, 0x3e, R30 ;  /* 0x0000003e101e7825 */ /* 0x000fe200078e001e */
[----:B------:R-:W-:Y:S02]  /*08e0*/  BSSY B0, `(.L_x_16016) ;  /* 0x000001f000007945 */ /* 0x000fe40003800000 */
[----:B------:R-:W-:Y:S01]  /*08f0*/  SHF.L.U64.HI R13, R14, 0x5, R13 ;  /* 0x000000050e0d7819 */ /* 0x000fe2000001020d */
[----:B------:R-:W-:-:S02]  /*0900*/  IMAD.SHL.U32 R16, R0, 0x20, RZ ;  /* 0x0000002000107824 */ /* 0x000fc400078e00ff */
[----:B------:R-:W-:Y:S01]  /*0910*/  IMAD.SHL.U32 R12, R14, 0x20, RZ ;  /* 0x000000200e0c7824 */ /* 0x000fe200078e00ff */
[----:B------:R-:W-:Y:S01]  /*0920*/  LEA.HI.X R14, R23, UR5, R18, 0x2, P1 ;  /* 0x00000005170e7c11 */ /* 0x000fe200088f1412 */
[----:B------:R-:W-:Y:S01]  /*0930*/  IMAD.IADD R18, R31, 0x1, R19 ;  /* 0x000000011f127824 */ /* 0x000fe200078e0213 */
[----:B------:R-:W-:Y:S01]  /*0940*/  LOP3.LUT R15, R2, 0x7, RZ, 0xc0, !PT ;  /* 0x00000007020f7812 */ /* 0x000fe200078ec0ff */
[----:B--2---:R-:W-:-:S05]  /*0950*/  HADD2.F32 R17, -RZ, R21.H0_H0 ;  /* 0x20000015ff117230 */ /* 0x004fca0000004100 */
[----:B------:R-:W-:-:S04]  /*0960*/  FFMA.SAT R11, -R17, R20, 0.5 ;  /* 0x3f000000110b7423 */ /* 0x000fc80000002114 */
[----:B------:R-:W-:-:S04]  /*0970*/  FFMA.RM R11, R11, R24, 12582913 ;  /* 0x4b4000010b0b7423 */ /* 0x000fc80000004018 */
[----:B------:R-:W-:-:S04]  /*0980*/  FADD R20, R11, -12583039 ;  /* 0xcb40007f0b147421 */ /* 0x000fc80000000000 */
        /* <DEDUP_REMOVED lines=8> */
[----:B------:R-:W-:Y:S01]  /*0a10*/  LOP3.LUT R11, R42, 0x1f, RZ, 0xc0, !PT ;  /* 0x0000001f2a0b7812 */ /* 0x000fe200078ec0ff */
[----:B---3--:R-:W-:-:S03]  /*0a20*/  HADD2.F32 R44, -RZ, R22.H0_H0 ;  /* 0x20000016ff2c7230 */ /* 0x008fc60000004100 */
[----:B------:R-:W-:-:S07]  /*0a30*/  LOP3.LUT R16, R16, 0xffffffe0, R11, 0xe2, !PT ;  /* 0xffffffe010107812 */ /* 0x000fce00078ee20b */
[----:B------:R-:W-:Y:S05]  /*0a40*/  @P0 BRA `(.L_x_16017) ;  /* 0x0000000000100947 */ /* 0x000fea0003800000 */
[----:B------:R-:W-:Y:S01]  /*0a50*/  IMAD.MOV.U32 R0, RZ, RZ, R24 ;  /* 0x000000ffff007224 */ /* 0x000fe200078e0018 */
[----:B------:R-:W-:-:S07]  /*0a60*/  MOV R2, 0xa80 ;  /* 0x00000a8000027802 */ /* 0x000fce0000000f00 */
[----:B-----5:R-:W-:Y:S05]  /*0a70*/  CALL.REL.NOINC `($__internal_409_$__cuda_sm20_rcp_rn_f32_slowpath) ;  /* 0x0000003400107944 */ /* 0x020fea0003c00000 */
[----:B------:R-:W-:Y:S05]  /*0a80*/  BRA `(.L_x_16018) ;  /* 0x0000000000107947 */ /* 0x000fea0003800000 */
.L_x_16017:
[----:B------:R-:W0:Y:S02]  /*0a90*/  MUFU.RCP R23, R24 ;  /* 0x0000001800177308 */ /* 0x000e240000001000 */
[----:B0-----:R-:W-:-:S04]  /*0aa0*/  FFMA R0, R24, R23, -1 ;  /* 0xbf80000018007423 */ /* 0x001fc80000000017 */
[----:B------:R-:W-:-:S04]  /*0ab0*/  FADD.FTZ R0, -R0, -RZ ;  /* 0x800000ff00007221 */ /* 0x000fc80000010100 */
[----:B------:R-:W-:-:S07]  /*0ac0*/  FFMA R23, R23, R0, R23 ;  /* 0x0000000017177223 */ /* 0x000fce0000000017 */
.L_x_16018:
[----:B------:R-:W-:Y:S05]  /*0ad0*/  BSYNC B0 ;  /* 0x0000000000007941 */ /* 0x000fea0003800000 */
.L_x_16016:
        /* <DEDUP_REMOVED lines=23> */
[----:B-----5:R-:W-:Y:S05]  /*0c50*/  CALL.REL.NOINC `($__internal_409_$__cuda_sm20_rcp_rn_f32_slowpath) ;  /* 0x0000003000987944 */ /* 0x020fea0003c00000 */
[----:B------:R-:W-:Y:S05]  /*0c60*/  BRA `(.L_x_16021) ;  /* 0x0000000000107947 */ /* 0x000fea0003800000 */
.L_x_16020:
[----:B------:R-:W0:Y:S02]  /*0c70*/  MUFU.RCP R23, R20 ;  /* 0x0000001400177308 */ /* 0x000e240000001000 */
[----:B0-----:R-:W-:-:S04]  /*0c80*/  FFMA R0, R20, R23, -1 ;  /* 0xbf80000014007423 */ /* 0x001fc80000000017 */
[----:B------:R-:W-:-:S04]  /*0c90*/  FADD.FTZ R0, -R0, -RZ ;  /* 0x800000ff00007221 */ /* 0x000fc80000010100 */
[----:B------:R-:W-:-:S07]  /*0ca0*/  FFMA R23, R23, R0, R23 ;  /* 0x0000000017177223 */ /* 0x000fce0000000017 */
.L_x_16021:
[----:B------:R-:W-:Y:S05]  /*0cb0*/  BSYNC B0 ;  /* 0x0000000000007941 */ /* 0x000fea0003800000 */
.L_x_16019:
        /* <DEDUP_REMOVED lines=20> */
[----:B------:R-:W-:Y:S01]  /*0e00*/  @P0 IMAD.SHL.U32 R24, R2, 0x4, RZ ;  /* 0x0000000402180824 */ /* 0x000fe200078e00ff */
[----:B------:R-:W-:-:S02]  /*0e10*/  @P0 IADD3.X R19, RZ, R19, RZ, P4, !PT ;  /* 0x00000013ff130210 */ /* 0x000fc400027fe4ff */
[----:B------:R-:W-:Y:S01]  /*0e20*/  @!P1 LEA.HI.X R21, R33, R14, R23, 0x3, P2 ;  /* 0x0000000e21159211 */ /* 0x000fe200010f1c17 */
[----:B------:R-:W-:Y:S01]  /*0e30*/  HADD2.F32 R22, -RZ, R48.H0_H0 ;  /* 0x20000030ff167230 */ /* 0x000fe20000004100 */
[----:B------:R-:W-:Y:S01]  /*0e40*/  @P0 IADD3 R52, P2, R24, R46, RZ ;  /* 0x0000002e18340210 */ /* 0x000fe20007f5e0ff */
[----:B------:R-:W-:Y:S01]  /*0e50*/  FMUL R33, R0, R7 ;  /* 0x0000000700217220 */ /* 0x000fe20000400000 */
[----:B------:R-:W-:Y:S02]  /*0e60*/  @P0 SHF.L.U64.HI R2, R2, 0x2, R19 ;  /* 0x0000000202020819 */ /* 0x000fe40000010213 */
[----:B------:R-:W-:Y:S01]  /*0e70*/  @P0 IADD3 R24, P3, R24, R47, RZ ;  /* 0x0000002f18180210 */ /* 0x000fe20007f7e0ff */
[----:B------:R-:W-:Y:S01]  /*0e80*/  IMAD.MOV.U32 R19, RZ, RZ, 0x3bbb989d ;  /* 0x3bbb989dff137424 */ /* 0x000fe200078e00ff */
[----:B------:R0:W-:Y:S01]  /*0e90*/  @!P1 STG.E.64 desc[UR10][R20.64], R32 ;  /* 0x0000002014009986 */ /* 0x0001e2000c101b0a */
[C---:B------:R-:W-:Y:S02]  /*0ea0*/  @P0 IMAD.X R53, R2.reuse, 0x1, R37, P2 ;  /* 0x0000000102350824 */ /* 0x040fe400010e0625 */
[----:B------:R-:W-:-:S02]  /*0eb0*/  @P0 IMAD.X R25, R2, 0x1, R36, P3 ;  /* 0x0000000102190824 */ /* 0x000fc400018e0624 */
[----:B------:R-:W-:Y:S01]  /*0ec0*/  FFMA.SAT R2, -R22, R19, 0.5 ;  /* 0x3f00000016027423 */ /* 0x000fe20000002113 */
[----:B------:R-:W-:Y:S01]  /*0ed0*/  IMAD.MOV.U32 R23, RZ, RZ, 0x437c0000 ;  /* 0x437c0000ff177424 */ /* 0x000fe200078e00ff */
[----:B------:R-:W5:Y:S03]  /*0ee0*/  @P0 LDG.E R38, desc[UR10][R52.64] ;  /* 0x0000000a34260981 */ /* 0x000f66000c1e1900 */
[----:B------:R-:W-:Y:S01]  /*0ef0*/  FFMA.RM R2, R2, R23, 12582913 ;  /* 0x4b40000102027423 */ /* 0x000fe20000004017 */
[----:B------:R1:W5:Y:S01]  /*0f00*/  @P0 LDG.E R40, desc[UR10][R24.64] ;  /* 0x0000000a18280981 */ /* 0x000362000c1e1900 */
[C---:B------:R-:W-:Y:S01]  /*0f10*/  IADD3 R42, R5.reuse, R42, RZ ;  /* 0x0000002a052a7210 */ /* 0x040fe20007ffe0ff */
[----:B------:R-:W-:Y:S01]  /*0f20*/  FADD R41, RZ, R44 ;  /* 0x0000002cff297221 */ /* 0x000fe20000000000 */
[C---:B------:R-:W-:Y:S01]  /*0f30*/  FADD R19, R2.reuse, -12583039 ;  /* 0xcb40007f02137421 */ /* 0x040fe20000000000 */
[----:B0-----:R-:W-:Y:S01]  /*0f40*/  IMAD.SHL.U32 R20, R2, 0x800000, RZ ;  /* 0x0080000002147824 */ /* 0x001fe200078e00ff */
[----:B------:R-:W-:Y:S01]  /*0f50*/  LOP3.LUT R2, R42, 0x1f, RZ, 0xc0, !PT ;  /* 0x0000001f2a027812 */ /* 0x000fe200078ec0ff */
[----:B------:R-:W-:Y:S01]  /*0f60*/  FADD R23, RZ, R0 ;  /* 0x00000000ff177221 */ /* 0x000fe20000000000 */
[C---:B------:R-:W-:Y:S01]  /*0f70*/  FFMA R19, -R22.reuse, 1.4426950216293334961, -R19 ;  /* 0x3fb8aa3b16137823 */ /* 0x040fe20000000913 */
[----:B------:R-:W-:Y:S01]  /*0f80*/  FMNMX R43, RZ, |R44|, !PT ;  /* 0x4000002cff2b7209 */ /* 0x000fe20007800000 */
[----:B------:R-:W-:Y:S01]  /*0f90*/  BSSY B0, `(.L_x_16022) ;  /* 0x0000015000007945 */ /* 0x000fe20003800000 */
[----:B------:R0:W2:Y:S01]  /*0fa0*/  SHFL.IDX PT, R41, R41, R2, 0x1f ;  /* 0x00001f0229297589 */ /* 0x0000a200000e0000 */
[----:B------:R-:W-:Y:S01]  /*0fb0*/  FFMA R19, -R22, 1.925963033500011079e-08, R19 ;  /* 0x32a5706016137823 */ /* 0x000fe20000000113 */
[----:B------:R-:W-:Y:S01]  /*0fc0*/  FMNMX R43, |R0|, R43, !PT ;  /* 0x0000002b002b7209 */ /* 0x000fe20007800200 */
[----:B------:R-:W-:Y:S01]  /*0fd0*/  VIADD R21, R5, 0x1 ;  /* 0x0000000105157836 */ /* 0x000fe20000000000 */
[----:B------:R0:W3:Y:S01]  /*0fe0*/  SHFL.IDX PT, R42, R23, R2, 0x1f ;  /* 0x00001f02172a7589 */ /* 0x0000e200000e0000 */
[----:B------:R-:W-:-:S02]  /*0ff0*/  HADD2.F32 R44, -RZ, R50.H0_H0 ;  /* 0x20000032ff2c7230 */ /* 0x000fc40000004100 */
[----:B------:R-:W1:Y:S02]  /*1000*/  MUFU.EX2 R19, R19 ;  /* 0x0000001300137308 */ /* 0x000e640000000800 */
[----:B-1----:R-:W-:-:S04]  /*1010*/  FFMA R24, R20, R19, 1 ;  /* 0x3f80000014187423 */ /* 0x002fc80000000013 */
[----:B------:R-:W-:-:S05]  /*1020*/  VIADD R20, R24, 0x1800000 ;  /* 0x0180000018147836 */ /* 0x000fca0000000000 */
[----:B------:R-:W-:-:S04]  /*1030*/  LOP3.LUT R20, R20, 0x7f800000, RZ, 0xc0, !PT ;  /* 0x7f80000014147812 */ /* 0x000fc800078ec0ff */
[----:B------:R-:W-:-:S13]  /*1040*/  ISETP.GT.U32.AND P0, PT, R20, 0x1ffffff, PT ;  /* 0x01ffffff1400780c */ /* 0x000fda0003f04070 */
[----:B0-23--:R-:W-:Y:S05]  /*1050*/  @P0 BRA `(.L_x_16023) ;  /* 0x0000000000100947 */ /* 0x00dfea0003800000 */
[----:B------:R-:W-:Y:S01]  /*1060*/  IMAD.MOV.U32 R0, RZ, RZ, R24 ;  /* 0x000000ffff007224 */ /* 0x000fe200078e0018 */
[----:B------:R-:W-:-:S07]  /*1070*/  MOV R2, 0x1090 ;  /* 0x0000109000027802 */ /* 0x000fce0000000f00 */
[----:B-----5:R-:W-:Y:S05]  /*1080*/  CALL.REL.NOINC `($__internal_409_$__cuda_sm20_rcp_rn_f32_slowpath) ;  /* 0x0000002c008c7944 */ /* 0x020fea0003c00000 */
[----:B------:R-:W-:Y:S05]  /*1090*/  BRA `(.L_x_16024) ;  /* 0x0000000000107947 */ /* 0x000fea0003800000 */
.L_x_16023:
[----:B------:R-:W0:Y:S02]  /*10a0*/  MUFU.RCP R23, R24 ;  /* 0x0000001800177308 */ /* 0x000e240000001000 */
[----:B0-----:R-:W-:-:S04]  /*10b0*/  FFMA R0, R24, R23, -1 ;  /* 0xbf80000018007423 */ /* 0x001fc80000000017 */
[----:B------:R-:W-:-:S04]  /*10c0*/  FADD.FTZ R0, -R0, -RZ ;  /* 0x800000ff00007221 */ /* 0x000fc80000010100 */
[----:B------:R-:W-:-:S07]  /*10d0*/  FFMA R23, R23, R0, R23 ;  /* 0x0000000017177223 */ /* 0x000fce0000000017 */
.L_x_16024:
[----:B------:R-:W-:Y:S05]  /*10e0*/  BSYNC B0 ;  /* 0x0000000000007941 */ /* 0x000fea0003800000 */
.L_x_16022:
        /* <DEDUP_REMOVED lines=25> */
.L_x_16026:
[----:B------:R-:W0:Y:S02]  /*1280*/  MUFU.RCP R23, R20 ;  /* 0x0000001400177308 */ /* 0x000e240000001000 */
[----:B0-----:R-:W-:-:S04]  /*1290*/  FFMA R0, R20, R23, -1 ;  /* 0xbf80000014007423 */ /* 0x001fc80000000017 */
[----:B------:R-:W-:-:S04]  /*12a0*/  FADD.FTZ R0, -R0, -RZ ;  /* 0x800000ff00007221 */ /* 0x000fc80000010100 */
[----:B------:R-:W-:-:S07]  /*12b0*/  FFMA R23, R23, R0, R23 ;  /* 0x0000000017177223 */ /* 0x000fce0000000017 */
.L_x_16027:
[----:B------:R-:W-:Y:S05]  /*12c0*/  BSYNC B0 ;  /* 0x0000000000007941 */ /* 0x000fea0003800000 */
.L_x_16025:
        /* <DEDUP_REMOVED lines=12> */
[--C-:B------:R-:W-:Y:S02]  /*1390*/  @!P0 IADD3 R34, P2, P3, R45, R34, R3.reuse ;  /* 0x000000222d228210 */ /* 0x100fe40007b5e003 */
[-CC-:B------:R-:W-:Y:S01]  /*13a0*/  IADD3.X R45, R4, R49.reuse, R4.reuse, P4, P5 ;  /* 0x00000031042d7210 */ /* 0x180fe200027ea404 */
[----:B------:R-:W0:Y:S01]  /*13b0*/  S2R R20, SR_TID.X ;  /* 0x0000000000147919 */ /* 0x000e220000002100 */
[----:B------:R-:W-:Y:S01]  /*13c0*/  @P1 IADD3 R2, P4, P5, R21, R22, R3 ;  /* 0x0000001615021210 */ /* 0x000fe20007d9e003 */
[----:B------:R-:W-:Y:S01]  /*13d0*/  IMAD.MOV.U32 R23, RZ, RZ, 0x437c0000 ;  /* 0x437c0000ff177424 */ /* 0x000fe200078e00ff */
[--C-:B------:R-:W-:Y:S01]  /*13e0*/  @!P0 IADD3.X R49, RZ, R49, R4.reuse, P2, P3 ;  /* 0x00000031ff318210 */ /* 0x100fe200017e6404 */
[----:B------:R-:W-:Y:S01]  /*13f0*/  FMUL R35, R0, R7 ;  /* 0x0000000700237220 */ /* 0x000fe20000400000 */
[----:B------:R-:W-:Y:S01]  /*1400*/  @P1 IADD3.X R19, RZ, R45, R4, P4, P5 ;  /* 0x0000002dff131210 */ /* 0x000fe200027ea404 */
[----:B------:R-:W-:Y:S01]  /*1410*/  @P1 IMAD.SHL.U32 R51, R2, 0x4, RZ ;  /* 0x0000000402331824 */ /* 0x000fe200078e00ff */
[----:B------:R-:W-:-:S02]  /*1420*/  @!P0 LEA R24, P2, R34, R9, 0x3 ;  /* 0x0000000922188211 */ /* 0x000fc400078418ff */
[----:B------:R-:W-:Y:S02]  /*1430*/  @P1 SHF.L.U64.HI R2, R2, 0x2, R19 ;  /* 0x0000000202021819 */ /* 0x000fe40000010213 */
[C---:B------:R-:W-:Y:S02]  /*1440*/  @P1 IADD3 R50, P3, R51.reuse, R47, RZ ;  /* 0x0000002f33321210 */ /* 0x040fe40007f7e0ff */
[----:B------:R-:W-:Y:S01]  /*1450*/  @!P0 LEA.HI.X R25, R34, R14, R49, 0x3, P2 ;  /* 0x0000000e22198211 */ /* 0x000fe200010f1c31 */
[----:B------:R-:W-:Y:S01]  /*1460*/  IMAD.MOV.U32 R19, RZ, RZ, 0x3bbb989d ;  /* 0x3bbb989dff137424 */ /* 0x000fe200078e00ff */
[----:B------:R-:W-:Y:S01]  /*1470*/  @P1 IADD3 R48, P2, R51, R46, RZ ;  /* 0x0000002e33301210 */ /* 0x000fe20007f5e0ff */
[----:B------:R-:W-:Y:S01]  /*1480*/  FMUL R34, R44, R7 ;  /* 0x000000072c227220 */ /* 0x000fe20000400000 */
[C---:B------:R-:W-:Y:S01]  /*1490*/  @P1 IADD3.X R51, R2.reuse, R36, RZ, P3, !PT ;  /* 0x0000002402331210 */ /* 0x040fe20001ffe4ff */
[----:B-----5:R-:W-:Y:S01]  /*14a0*/  HADD2.F32 R36, -RZ, R40.H0_H0 ;  /* 0x20000028ff247230 */ /* 0x020fe20000004100 */
[----:B------:R-:W-:Y:S01]  /*14b0*/  @!P1 CS2R R46, SRZ ;  /* 0x00000000002e9805 */ /* 0x000fe2000001ff00 */
[----:B------:R-:W-:Y:S01]  /*14c0*/  @P1 IMAD.X R49, R2, 0x1, R37, P2 ;  /* 0x0000000102311824 */ /* 0x000fe200010e0625 */
[----:B------:R1:W-:Y:S02]  /*14d0*/  @!P0 STG.E.64 desc[UR10][R24.64], R34 ;  /* 0x0000002218008986 */ /* 0x0003e4000c101b0a */
[----:B------:R-:W-:-:S02]  /*14e0*/  FFMA.SAT R2, -R36, R19, 0.5 ;  /* 0x3f00000024027423 */ /* 0x000fc40000002113 */
[----:B------:R2:W5:Y:S02]  /*14f0*/  @P1 LDG.E R47, desc[UR10][R50.64] ;  /* 0x0000000a322f1981 */ /* 0x000564000c1e1900 */
[----:B------:R-:W-:Y:S01]  /*1500*/  FFMA.RM R23, R2, R23, 12582913 ;  /* 0x4b40000102177423 */ /* 0x000fe20000004017 */
[----:B------:R-:W-:Y:S01]  /*1510*/  BSSY B0, `(.L_x_16028) ;  /* 0x0000022000007945 */ /* 0x000fe20003800000 */
[----:B------:R3:W5:Y:S02]  /*1520*/  @P1 LDG.E R46, desc[UR10][R48.64] ;  /* 0x0000000a302e1981 */ /* 0x000764000c1e1900 */
[----:B------:R-:W-:-:S04]  /*1530*/  FADD R19, R23, -12583039 ;  /* 0xcb40007f17137421 */ /* 0x000fc80000000000 */
[----:B------:R-:W-:-:S04]  /*1540*/  FFMA R19, -R36, 1.4426950216293334961, -R19 ;  /* 0x3fb8aa3b24137823 */ /* 0x000fc80000000913 */
[----:B-1----:R-:W-:-:S06]  /*1550*/  FFMA R24, -R36, 1.925963033500011079e-08, R19 ;  /* 0x32a5706024187823 */ /* 0x002fcc0000000113 */
[----:B------:R-:W2:Y:S01]  /*1560*/  MUFU.EX2 R24, R24 ;  /* 0x0000001800187308 */ /* 0x000ea20000000800 */
[----:B0-----:R-:W-:Y:S01]  /*1570*/  IADD3 R2, R5, 0x1, R20 ;  /* 0x0000000105027810 */ /* 0x001fe20007ffe014 */
[----:B------:R-:W-:Y:S02]  /*1580*/  IMAD.SHL.U32 R23, R23, 0x800000, RZ ;  /* 0x0080000017177824 */ /* 0x000fe400078e00ff */
[----:B------:R-:W-:Y:S01]  /*1590*/  FADD R20, RZ, R44 ;  /* 0x0000002cff147221 */ /* 0x000fe20000000000 */
        /* <DEDUP_REMOVED lines=10> */
[----:B------:R-:W-:Y:S01]  /*1640*/  FADD R43, RZ, R42 ;  /* 0x0000002aff2b7221 */ /* 0x000fe20000000000 */
[----:B------:R-:W-:Y:S02]  /*1650*/  VIADD R37, R5, 0x2 ;  /* 0x0000000205257836 */ /* 0x000fe40000000000 */
[----:B0-----:R-:W-:Y:S01]  /*1660*/  FADD R42, R20, R23 ;  /* 0x00000017142a7221 */ /* 0x001fe20000000000 */
[----:B------:R-:W-:Y:S01]  /*1670*/  FMNMX R41, |R0|, R25, !PT ;  /* 0x0000001900297209 */ /* 0x000fe20007800200 */
[----:B---3--:R-:W-:Y:S02]  /*1680*/  HADD2.F32 R48, -RZ, R38.H0_H0 ;  /* 0x20000026ff307230 */ /* 0x008fe40000004100 */
[----:B-1----:R-:W-:-:S03]  /*1690*/  FADD R43, R2, R43 ;  /* 0x0000002b022b7221 */ /* 0x002fc60000000000 */
[----:B------:R-:W-:Y:S05]  /*16a0*/  @P0 BRA `(.L_x_16029) ;  /* 0x0000000000100947 */ /* 0x000fea0003800000 */
[----:B------:R-:W-:Y:S01]  /*16b0*/  IMAD.MOV.U32 R0, RZ, RZ, R50 ;  /* 0x000000ffff007224 */ /* 0x000fe200078e0032 */
[----:B------:R-:W-:-:S07]  /*16c0*/  MOV R2, 0x16e0 ;  /* 0x000016e000027802 */ /* 0x000fce0000000f00 */
[----:B-----5:R-:W-:Y:S05]  /*16d0*/  CALL.REL.NOINC `($__internal_409_$__cuda_sm20_rcp_rn_f32_slowpath) ;  /* 0x0000002400f87944 */ /* 0x020fea0003c00000 */
[----:B------:R-:W-:Y:S05]  /*16e0*/  BRA `(.L_x_16030) ;  /* 0x0000000000107947 */ /* 0x000fea0003800000 */
.L_x_16029:
[----:B------:R-:W0:Y:S02]  /*16f0*/  MUFU.RCP R23, R50 ;  /* 0x0000003200177308 */ /* 0x000e240000001000 */
[----:B0-----:R-:W-:-:S04]  /*1700*/  FFMA R0, R50, R23, -1 ;  /* 0xbf80000032007423 */ /* 0x001fc80000000017 */
[----:B------:R-:W-:-:S04]  /*1710*/  FADD.FTZ R0, -R0, -RZ ;  /* 0x800000ff00007221 */ /* 0x000fc80000010100 */
[----:B------:R-:W-:-:S07]  /*1720*/  FFMA R23, R23, R0, R23 ;  /* 0x0000000017177223 */ /* 0x000fce0000000017 */
.L_x_16030:
[----:B------:R-:W-:Y:S05]  /*1730*/  BSYNC B0 ;  /* 0x0000000000007941 */ /* 0x000fea0003800000 */
.L_x_16028:
        /* <DEDUP_REMOVED lines=23> */
[----:B-----5:R-:W-:Y:S05]  /*18b0*/  CALL.REL.NOINC `($__internal_409_$__cuda_sm20_rcp_rn_f32_slowpath) ;  /* 0x0000002400807944 */ /* 0x020fea0003c00000 */
[----:B------:R-:W-:Y:S05]  /*18c0*/  BRA `(.L_x_16033) ;  /* 0x0000000000107947 */ /* 0x000fea0003800000 */
.L_x_16032:
[----:B------:R-:W0:Y:S02]  /*18d0*/  MUFU.RCP R23, R20 ;  /* 0x0000001400177308 */ /* 0x000e240000001000 */
[----:B0-----:R-:W-:-:S04]  /*18e0*/  FFMA R0, R20, R23, -1 ;  /* 0xbf80000014007423 */ /* 0x001fc80000000017 */
[----:B------:R-:W-:-:S04]  /*18f0*/  FADD.FTZ R0, -R0, -RZ ;  /* 0x800000ff00007221 */ /* 0x000fc80000010100 */
[----:B------:R-:W-:-:S07]  /*1900*/  FFMA R23, R23, R0, R23 ;  /* 0x0000000017177223 */ /* 0x000fce0000000017 */
.L_x_16033:
[----:B------:R-:W-:Y:S05]  /*1910*/  BSYNC B0 ;  /* 0x0000000000007941 */ /* 0x000fea0003800000 */
.L_x_16031:
[----:B-----5:R-:W-:Y:S01]  /*1920*/  HADD2.F32 R40, -RZ, R47.H0_H0 ;  /* 0x2000002fff287230 */ /* 0x020fe20000004100 */
        /* <DEDUP_REMOVED lines=8> */
[----:B------:R-:W-:Y:S01]  /*19b0*/  FMNMX R41, R41, |R48|, !PT ;  /* 0x4000003029297209 */ /* 0x000fe20007800000 */
        /* <DEDUP_REMOVED lines=9> */
[----:B------:R-:W-:Y:S01]  /*1a50*/  FMUL R44, R36, R23 ;  /* 0x00000017242c7220 */ /* 0x000fe20000400000 */
[----:B------:R-:W-:-:S02]  /*1a60*/  @!P0 IADD3.X R36, RZ, R45, RZ, P1, !PT ;  /* 0x0000002dff248210 */ /* 0x000fc40000ffe4ff */
[----:B------:R-:W1:Y:S01]  /*1a70*/  MUFU.EX2 R39, R20 ;  /* 0x0000001400277308 */ /* 0x000e620000000800 */
[C---:B------:R-:W-:Y:S01]  /*1a80*/  @!P0 LEA R24, P1, R25.reuse, R9, 0x3 ;  /* 0x0000000919188211 */ /* 0x040fe200078218ff */
[C---:B------:R-:W-:Y:S01]  /*1a90*/  FMUL R37, R44.reuse, R7 ;  /* 0x000000072c257220 */ /* 0x040fe20000400000 */
[----:B------:R-:W-:Y:S02]  /*1aa0*/  FMNMX R41, |R44|, R41, !PT ;  /* 0x000000292c297209 */ /* 0x000fe40007800200 */
[----:B------:R-:W-:Y:S01]  /*1ab0*/  @!P0 LEA.HI.X R25, R25, R14, R36, 0x3, P1 ;  /* 0x0000000e19198211 */ /* 0x000fe200008f1c24 */
[----:B------:R-:W-:Y:S01]  /*1ac0*/  FMUL R36, R48, R7 ;  /* 0x0000000730247220 */ /* 0x000fe20000400000 */
[----:B0-----:R-:W-:Y:S02]  /*1ad0*/  IADD3 R0, R5, 0x2, R38 ;  /* 0x0000000205007810 */ /* 0x001fe40007ffe026 */
[----:B------:R-:W-:Y:S02]  /*1ae0*/  IADD3 R22, P1, P2, R21, R22, R3 ;  /* 0x0000001615167210 */ /* 0x000fe40007a3e003 */
[----:B------:R-:W-:Y:S01]  /*1af0*/  LOP3.LUT R19, R0, 0x1f, RZ, 0xc0, !PT ;  /* 0x0000001f00137812 */ /* 0x000fe200078ec0ff */
[----:B------:R-:W-:Y:S01]  /*1b00*/  FADD R0, RZ, R44 ;  /* 0x0000002cff007221 */ /* 0x000fe20000000000 */
[----:B------:R-:W-:Y:S01]  /*1b10*/  @!P0 STG.E.64 desc[UR10][R24.64], R36 ;  /* 0x0000002418008986 */ /* 0x000fe2000c101b0a */
[----:B------:R-:W-:Y:S01]  /*1b20*/  IADD3.X R45, RZ, R45, R4, P1, P2 ;  /* 0x0000002dff2d7210 */ /* 0x000fe20000fe4404 */
[----:B-1----:R-:W-:-:S03]  /*1b30*/  FFMA R20, R2, R39, 1 ;  /* 0x3f80000002147423 */ /* 0x002fc60000000027 */
[----:B------:R-:W0:Y:S01]  /*1b40*/  SHFL.IDX PT, R0, R0, R19, 0x1f ;  /* 0x00001f1300007589 */ /* 0x000e2200000e0000 */
[----:B------:R-:W-:-:S03]  /*1b50*/  VIADD R2, R20, 0x1800000 ;  /* 0x0180000014027836 */ /* 0x000fc60000000000 */
[----:B------:R-:W1:Y:S02]  /*1b60*/  SHFL.IDX PT, R23, R50, R19, 0x1f ;  /* 0x00001f1332177589 */ /* 0x000e6400000e0000 */
[----:B------:R-:W-:-:S04]  /*1b70*/  LOP3.LUT R2, R2, 0x7f800000, RZ, 0xc0, !PT ;  /* 0x7f80000002027812 */ /* 0x000fc800078ec0ff */
[----:B------:R-:W-:Y:S01]  /*1b80*/  ISETP.GT.U32.AND P0, PT, R2, 0x1ffffff, PT ;  /* 0x01ffffff0200780c */ /* 0x000fe20003f04070 */
[----:B0-----:R-:W-:Y:S01]  /*1b90*/  FADD R44, R43, R0 ;  /* 0x000000002b2c7221 */ /* 0x001fe20000000000 */
[----:B------:R-:W-:Y:S02]  /*1ba0*/  HADD2.F32 R43, -RZ, R46.H0_H0 ;  /* 0x2000002eff2b7230 */ /* 0x000fe40000004100 */
[----:B-1----:R-:W-:-:S09]  /*1bb0*/  FADD R42, R42, R23 ;  /* 0x000000172a2a7221 */ /* 0x002fd20000000000 */
[----:B------:R-:W-:Y:S05]  /*1bc0*/  @P0 BRA `(.L_x_16035) ;  /* 0x0000000000100947 */ /* 0x000fea0003800000 */
[----:B------:R-:W-:Y:S01]  /*1bd0*/  IMAD.MOV.U32 R0, RZ, RZ, R20 ;  /* 0x000000ffff007224 */ /* 0x000fe200078e0014 */
[----:B------:R-:W-:-:S07]  /*1be0*/  MOV R2, 0x1c00 ;  /* 0x00001c0000027802 */ /* 0x000fce0000000f00 */
[----:B------:R-:W-:Y:S05]  /*1bf0*/  CALL.REL.NOINC `($__internal_409_$__cuda_sm20_rcp_rn_f32_slowpath) ;  /* 0x0000002000b07944 */ /* 0x000fea0003c00000 */
[----:B------:R-:W-:Y:S05]  /*1c00*/  BRA `(.L_x_16036) ;  /* 0x0000000000107947 */ /* 0x000fea0003800000 */
.L_x_16035:
[----:B------:R-:W0:Y:S02]  /*1c10*/  MUFU.RCP R23, R20 ;  /* 0x0000001400177308 */ /* 0x000e240000001000 */
[----:B0-----:R-:W-:-:S04]  /*1c20*/  FFMA R0, R20, R23, -1 ;  /* 0xbf80000014007423 */ /* 0x001fc80000000017 */
[----:B------:R-:W-:-:S04]  /*1c30*/  FADD.FTZ R0, -R0, -RZ ;  /* 0x800000ff00007221 */ /* 0x000fc80000010100 */
[----:B------:R-:W-:-:S07]  /*1c40*/  FFMA R23, R23, R0, R23 ;  /* 0x0000000017177223 */ /* 0x000fce0000000017 */
.L_x_16036:
[----:B------:R-:W-:Y:S05]  /*1c50*/  BSYNC B0 ;  /* 0x0000000000007941 */ /* 0x000fea0003800000 */
.L_x_16034:
        /* <DEDUP_REMOVED lines=23> */
[----:B------:R-:W-:Y:S05]  /*1dd0*/  CALL.REL.NOINC `($__internal_409_$__cuda_sm20_rcp_rn_f32_slowpath) ;  /* 0x0000002000387944 */ /* 0x000fea0003c00000 */
[----:B------:R-:W-:Y:S05]  /*1de0*/  BRA `(.L_x_16039) ;  /* 0x0000000000107947 */ /* 0x000fea0003800000 */
.L_x_16038:
[----:B------:R-:W0:Y:S02]  /*1df0*/  MUFU.RCP R23, R20 ;  /* 0x0000001400177308 */ /* 0x000e240000001000 */
[----:B0-----:R-:W-:-:S04]  /*1e00*/  FFMA R0, R20, R23, -1 ;  /* 0xbf80000014007423 */ /* 0x001fc80000000017 */
[----:B------:R-:W-:-:S04]  /*1e10*/  FADD.FTZ R0, -R0, -RZ ;  /* 0x800000ff00007221 */ /* 0x000fc80000010100 */
[----:B------:R-:W-:-:S07]  /*1e20*/  FFMA R23, R23, R0, R23 ;  /* 0x0000000017177223 */ /* 0x000fce0000000017 */
.L_x_16039:
[----:B------:R-:W-:Y:S05]  /*1e30*/  BSYNC B0 ;  /* 0x0000000000007941 */ /* 0x000fea0003800000 */
.L_x_16037:
[----:B------:R-:W-:Y:S01]  /*1e40*/  SHF.R.U32.HI R19, RZ, 0x3, R38 ;  /* 0x00000003ff137819 */ /* 0x000fe20000011626 */
[----:B------:R-:W-:Y:S01]  /*1e50*/  ULDC.64 UR8, c[0x0][0x258] ;  /* 0x0000960000087ab9 */ /* 0x000fe20000000a00 */
[----:B------:R-:W0:Y:S01]  /*1e60*/  S2UR UR5, SR_CgaCtaId ;  /* 0x00000000000579c3 */ /* 0x000e220000008800 */
[----:B------:R-:W-:Y:S01]  /*1e70*/  UIADD3 UR8, UP0, UR8, 0x3f, URZ ;  /* 0x0000003f08087890 */ /* 0x000fe2000ff1e03f */
[----:B------:R-:W-:Y:S01]  /*1e80*/  LOP3.LUT R25, R19, 0x1c, RZ, 0xc0, !PT ;  /* 0x0000001c13197812 */ /* 0x000fe200078ec0ff */
[----:B------:R-:W-:Y:S01]  /*1e90*/  FADD R0, -R23, 1 ;  /* 0x3f80000017007421 */ /* 0x000fe20000000100 */
[----:B------:R-:W-:Y:S01]  /*1ea0*/  LOP3.LUT R19, R19, 0x1ffffffc, RZ, 0xc0, !PT ;  /* 0x1ffffffc13137812 */ /* 0x000fe200078ec0ff */
[----:B------:R-:W-:Y:S01]  /*1eb0*/  UIADD3.X UR9, URZ, UR9, URZ, UP0, !UPT ;  /* 0x000000093f097290 */ /* 0x000fe200087fe43f */
[----:B------:R-:W-:Y:S01]  /*1ec0*/  LOP3.LUT R27, R25, 0x3, RZ, 0xfc, !PT ;  /* 0x00000003191b7812 */ /* 0x000fe200078efcff */
[----:B------:R-:W-:Y:S01]  /*1ed0*/  FMUL R0, R0, R23 ;  /* 0x0000001700007220 */ /* 0x000fe20000400000 */
[----:B------:R-:W-:Y:S01]  /*1ee0*/  UMOV UR4, 0x400 ;  /* 0x0000040000047882 */ /* 0x000fe20000000000 */
[----:B------:R-:W-:Y:S01]  /*1ef0*/  USHF.R.U32.HI UR12, URZ, 0x6, UR9 ;  /* 0x000000063f0c7899 */ /* 0x000fe20008011609 */
[----:B------:R-:W-:Y:S01]  /*1f00*/  ISETP.GE.U32.AND P0, PT, R27, R8, PT ;  /* 0x000000081b00720c */ /* 0x000fe20003f06070 */
[----:B------:R-:W-:Y:S01]  /*1f10*/  FFMA R23, R47, R0, R23 ;  /* 0x000000002f177223 */ /* 0x000fe20000000017 */
[----:B------:R-:W-:Y:S01]  /*1f20*/  IMAD.IADD R0, R38, 0x1, -R19 ;  /* 0x0000000126007824 */ /* 0x000fe200078e0a13 */
[----:B------:R-:W-:Y:S01]  /*1f30*/  USHF.R.U64 UR8, UR8, 0x6, UR9 ;  /* 0x0000000608087899 */ /* 0x000fe20008001209 */
[----:B------:R-:W-:Y:S01]  /*1f40*/  ISETP.GE.U32.OR P0, PT, R21, R10, P0 ;  /* 0x0000000a1500720c */ /* 0x000fe20000706470 */
[----:B------:R-:W-:Y:S01]  /*1f50*/  IMAD R39, R28, UR12, RZ ;  /* 0x0000000c1c277c24 */ /* 0x000fe2000f8e02ff */
[----:B------:R-:W-:Y:S01]  /*1f60*/  UIADD3 UR4, UR4, 0x20, URZ ;  /* 0x0000002004047890 */ /* 0x000fe2000fffe03f */
[C---:B------:R-:W-:Y:S01]  /*1f70*/  VIADD R20, R0.reuse, 0xffffffff ;  /* 0xffffffff00147836 */ /* 0x040fe20000000000 */
[----:B------:R-:W-:Y:S01]  /*1f80*/  LOP3.LUT R27, R0, 0x1f, RZ, 0xc0, !PT ;  /* 0x0000001f001b7812 */ /* 0x000fe200078ec0ff */
[----:B------:R-:W-:-:S02]  /*1f90*/  IMAD R39, R29, UR8, R39 ;  /* 0x000000081d277c24 */ /* 0x000fc4000f8e0227 */
[----:B------:R-:W-:Y:S01]  /*1fa0*/  FMUL R46, R46, R23 ;  /* 0x000000172e2e7220 */ /* 0x000fe20000400000 */
[----:B------:R-:W-:Y:S01]  /*1fb0*/  IMAD.WIDE.U32 R28, R28, UR8, RZ ;  /* 0x000000081c1c7c25 */ /* 0x000fe2000f8e00ff */
[----:B------:R-:W-:-:S03]  /*1fc0*/  IADD3 R25, R25, 0x3, R38 ;  /* 0x0000000319197810 */ /* 0x000fc60007ffe026 */
[----:B------:R-:W-:Y:S01]  /*1fd0*/  FADD R24, RZ, R40 ;  /* 0x00000028ff187221 */ /* 0x000fe20000000000 */
[----:B0-----:R-:W-:Y:S01]  /*1fe0*/  ULEA UR4, UR5, UR4, 0x18 ;  /* 0x0000000405047291 */ /* 0x001fe2000f8ec03f */
[----:B------:R-:W-:Y:S01]  /*1ff0*/  IMAD R0, R16, 0x21, R27 ;  /* 0x0000002110007824 */ /* 0x000fe200078e021b */
[----:B------:R-:W-:Y:S01]  /*2000*/  LEA R27, P2, R28, R3, 0x5 ;  /* 0x000000031c1b7211 */ /* 0x000fe200078428ff */
[----:B------:R-:W-:Y:S01]  /*2010*/  IMAD.IADD R29, R29, 0x1, R39 ;  /* 0x000000011d1d7824 */ /* 0x000fe200078e0227 */
[----:B------:R-:W-:Y:S01]  /*2020*/  @!P0 LEA R2, P1, R22, R9, 0x3 ;  /* 0x0000000916028211 */ /* 0x000fe200078218ff */
[----:B------:R-:W-:Y:S01]  /*2030*/  IMAD R17, R16, 0x21, R17 ;  /* 0x0000002110117824 */ /* 0x000fe200078e0211 */
[----:B------:R-:W-:Y:S01]  /*2040*/  LOP3.LUT R9, R20, 0x1f, RZ, 0xc0, !PT ;  /* 0x0000001f14097812 */ /* 0x000fe200078ec0ff */
[----:B------:R-:W-:Y:S01]  /*2050*/  FMUL R20, R40, R7 ;  /* 0x0000000728147220 */ /* 0x000fe20000400000 */
[----:B------:R-:W-:Y:S01]  /*2060*/  LOP3.LUT R27, RZ, R27, RZ, 0x33, !PT ;  /* 0x0000001bff1b7212 */ /* 0x000fe200078e33ff */
[----:B------:R-:W-:Y:S01]  /*2070*/  FADD R48, RZ, R46 ;  /* 0x0000002eff307221 */ /* 0x000fe20000000000 */
[----:B------:R-:W-:Y:S01]  /*2080*/  LEA.HI.X R28, R28, R4, R29, 0x5, P2 ;  /* 0x000000041c1c7211 */ /* 0x000fe200010f2c1d */
[----:B------:R-:W-:Y:S01]  /*2090*/  IMAD R9, R16, 0x21, R9 ;  /* 0x0000002110097824 */ /* 0x000fe200078e0209 */
[----:B------:R-:W-:Y:S01]  /*20a0*/  @!P0 LEA.HI.X R3, R22, R14, R45, 0x3, P1 ;  /* 0x0000000e16038211 */ /* 0x000fe200008f1c2d */
[----:B------:R-:W-:Y:S01]  /*20b0*/  IMAD R14, R16, 0x21, R21 ;  /* 0x00000021100e7824 */ /* 0x000fe200078e0215 */
[----:B------:R-:W-:Y:S01]  /*20c0*/  LEA R22, P1, R26, R27, 0x5 ;  /* 0x0000001b1a167211 */ /* 0x000fe200078228ff */
[----:B------:R-:W-:Y:S01]  /*20d0*/  FMUL R21, R46, R7 ;  /* 0x000000072e157220 */ /* 0x000fe20000400000 */
[----:B------:R-:W-:Y:S01]  /*20e0*/  LEA R4, R9, UR4, 0x2 ;  /* 0x0000000409047c11 */ /* 0x000fe2000f8e10ff */
[----:B------:R-:W-:Y:S01]  /*20f0*/  BSSY B0, `(.L_x_16040) ;  /* 0x0000095000007945 */ /* 0x000fe20003800000 */
[----:B------:R-:W-:-:S02]  /*2100*/  LEA R9, R17, UR4, 0x2 ;  /* 0x0000000411097c11 */ /* 0x000fc4000f8e10ff */
[----:B------:R-:W-:Y:S01]  /*2110*/  LOP3.LUT R17, RZ, R28, RZ, 0x33, !PT ;  /* 0x0000001cff117212 */ /* 0x000fe200078e33ff */
[----:B------:R0:W-:Y:S01]  /*2120*/  @!P0 STG.E.64 desc[UR10][R2.64], R20 ;  /* 0x0000001402008986 */ /* 0x0001e2000c101b0a */
[----:B------:R-:W-:Y:S01]  /*2130*/  LOP3.LUT R25, R25, 0x1f, RZ, 0xc0, !PT ;  /* 0x0000001f19197812 */ /* 0x000fe200078ec0ff */
[----:B------:R-:W-:Y:S01]  /*2140*/  IMAD.SHL.U32 R28, R15, 0x8, RZ ;  /* 0x000000080f1c7824 */ /* 0x000fe200078e00ff */
[----:B------:R-:W-:Y:S01]  /*2150*/  ISETP.GT.U32.AND P0, PT, R22, -0x21, PT ;  /* 0xffffffdf1600780c */ /* 0x000fe20003f04070 */
[----:B------:R-:W-:Y:S01]  /*2160*/  IMAD.X R17, RZ, RZ, R17, P1 ;  /* 0x000000ffff117224 */ /* 0x000fe200008e0611 */
[----:B------:R-:W-:Y:S01]  /*2170*/  LEA R0, R0, UR4, 0x2 ;  /* 0x0000000400007c11 */ /* 0x000fe2000f8e10ff */
[----:B------:R-:W1:Y:S01]  /*2180*/  SHFL.IDX PT, R23, R24, R25, 0x1f ;  /* 0x00001f1918177589 */ /* 0x000e6200000e0000 */
[----:B------:R-:W-:Y:S02]  /*2190*/  LEA R14, R14, UR4, 0x2 ;  /* 0x000000040e0e7c11 */ /* 0x000fe4000f8e10ff */
[----:B------:R-:W-:Y:S01]  /*21a0*/  ISETP.GT.U32.AND.EX P0, PT, R17, -0x1, PT, P0 ;  /* 0xffffffff1100780c */ /* 0x000fe20003f04100 */
[----:B------:R-:W2:Y:S01]  /*21b0*/  SHFL.IDX PT, R43, R48, R25, 0x1f ;  /* 0x00001f19302b7589 */ /* 0x000ea200000e0000 */
[----:B------:R-:W-:-:S02]  /*21c0*/  FMNMX R17, R41, |R40|, !PT ;  /* 0x4000002829117209 */ /* 0x000fc40007800000 */
[----:B------:R-:W-:Y:S01]  /*21d0*/  SEL R22, R22, 0xffffffdf, P0 ;  /* 0xffffffdf16167807 */ /* 0x000fe20000000000 */
[----:B------:R-:W-:Y:S01]  /*21e0*/  STS [R0], R32 ;  /* 0x0000002000007388 */ /* 0x000fe20000000800 */
[----:B------:R-:W-:Y:S02]  /*21f0*/  ISETP.GE.U32.AND P0, PT, R5, R10, PT ;  /* 0x0000000a0500720c */ /* 0x000fe40003f06070 */
[----:B0-----:R-:W-:Y:S01]  /*2200*/  LOP3.LUT R2, RZ, R22, RZ, 0x33, !PT ;  /* 0x00000016ff027212 */ /* 0x001fe200078e33ff */
[----:B------:R-:W-:Y:S01]  /*2210*/  STS [R4], R34 ;  /* 0x0000002204007388 */ /* 0x000fe20000000800 */
[----:B------:R-:W-:-:S03]  /*2220*/  FMNMX R17, |R46|, R17, !PT ;  /* 0x000000112e117209 */ /* 0x000fc60007800200 */
[----:B------:R-:W-:Y:S04]  /*2230*/  STS [R9], R36 ;  /* 0x0000002409007388 */ /* 0x000fe80000000800 */
[----:B------:R0:W-:Y:S01]  /*2240*/  STS [R14], R20 ;  /* 0x000000140e007388 */ /* 0x0001e20000000800 */
[----:B-1----:R-:W-:Y:S01]  /*2250*/  FADD R42, R42, R23 ;  /* 0x000000172a2a7221 */ /* 0x002fe20000000000 */
[----:B--2---:R-:W-:Y:S01]  /*2260*/  FADD R43, R44, R43 ;  /* 0x0000002b2c2b7221 */ /* 0x004fe20000000000 */
        /* <DEDUP_REMOVED lines=21> */
.L_x_16044:
[C---:B0-----:R-:W-:Y:S01]  /*23c0*/  VIADD R2, R39.reuse, 0xffffffff ;  /* 0xffffffff27027836 */ /* 0x041fe20000000000 */
[----:B------:R-:W-:Y:S01]  /*23d0*/  LOP3.LUT R27, R39, 0x1f, RZ, 0xc0, !PT ;  /* 0x0000001f271b7812 */ /* 0x000fe200078ec0ff */
[----:B------:R-:W-:Y:S01]  /*23e0*/  IMAD R24, R16, 0x21, R47 ;  /* 0x0000002110187824 */ /* 0x000fe200078e022f */
        /* <DEDUP_REMOVED lines=14> */
[--C-:B------:R-:W-:Y:S02]  /*24d0*/  @!P1 IADD3.X R50, RZ, R36, R13.reuse, P4, P5 ;  /* 0x00000024ff329210 */ /* 0x100fe400027ea40d */
[--C-:B------:R-:W-:Y:S02]  /*24e0*/  @!P2 IADD3 R25, P4, P5, R3, R25, R12.reuse ;  /* 0x000000190319a210 */ /* 0x100fe40007d9e00c */
[----:B------:R-:W-:Y:S02]  /*24f0*/  LEA R47, R24, UR4, 0x2 ;  /* 0x00000004182f7c11 */ /* 0x000fe4000f8e10ff */
[----:B------:R-:W-:Y:S02]  /*2500*/  @!P2 IADD3.X R26, RZ, R26, R13, P4, P5 ;  /* 0x0000001aff1aa210 */ /* 0x000fe400027ea40d */
[----:B------:R-:W-:Y:S01]  /*2510*/  @!P3 IADD3 R45, P4, P5, R45, R23, R12 ;  /* 0x000000172d2db210 */ /* 0x000fe20007d9e00c */
[----:B------:R-:W0:Y:S01]  /*2520*/  @!P1 LDS R49, [R47] ;  /* 0x000000002f319984 */ /* 0x000e220000000800 */
[----:B------:R-:W-:-:S02]  /*2530*/  IADD3 R32, R32, 0x4, RZ ;  /* 0x0000000420207810 */ /* 0x000fc40007ffe0ff */
[----:B------:R-:W-:Y:S01]  /*2540*/  @!P3 IADD3.X R46, RZ, R2, R13, P4, P5 ;  /* 0x00000002ff2eb210 */ /* 0x000fe200027ea40d */
[----:B------:R-:W1:Y:S01]  /*2550*/  @!P2 LDS R51, [R47+0x4] ;  /* 0x000004002f33a984 */ /* 0x000e620000000800 */
[----:B------:R-:W-:Y:S02]  /*2560*/  IADD3 R40, P5, R23, UR6, RZ ;  /* 0x0000000617287c10 */ /* 0x000fe4000ffbe0ff */
[----:B------:R-:W2:Y:S01]  /*2570*/  @!P2 LDC.64 R22, c[0x0][0x228] ;  /* 0x00008a00ff16ab82 */ /* 0x000ea20000000a00 */
[----:B------:R-:W-:Y:S01]  /*2580*/  ISETP.GE.U32.AND P4, PT, R39, R8, PT ;  /* 0x000000082700720c */ /* 0x000fe20003f86070 */
[----:B------:R-:W3:Y:S01]  /*2590*/  @!P3 LDS R53, [R47+0x8] ;  /* 0x000008002f35b984 */ /* 0x000ee20000000800 */
[----:B------:R-:W-:-:S05]  /*25a0*/  IADD3.X R36, R2, UR7, RZ, P5, !PT ;  /* 0x0000000702247c10 */ /* 0x000fca000affe4ff */
[----:B------:R-:W4:Y:S06]  /*25b0*/  @!P1 LDC.64 R2, c[0x0][0x228] ;  /* 0x00008a00ff029b82 */ /* 0x000f2c0000000a00 */
[C---:B------:R-:W-:Y:S01]  /*25c0*/  @!P4 IADD3 R41, P5, P6, R39.reuse, R40, R12 ;  /* 0x000000282729c210 */ /* 0x040fe20007ebe00c */
[----:B------:R5:W3:Y:S01]  /*25d0*/  @!P4 LDS R55, [R47+0xc] ;  /* 0x00000c002f37c984 */ /* 0x000ae20000000800 */
[----:B------:R-:W-:Y:S02]  /*25e0*/  VIADD R39, R39, 0x1f ;  /* 0x0000001f27277836 */ /* 0x000fe40000000000 */
[----:B------:R-:W-:Y:S01]  /*25f0*/  @!P4 IADD3.X R44, RZ, R36, R13, P5, P6 ;  /* 0x00000024ff2cc210 */ /* 0x000fe20002fec40d */
[----:B-----5:R-:W-:Y:S01]  /*2600*/  IMAD.IADD R47, R5, 0x1, R32 ;  /* 0x00000001052f7824 */ /* 0x020fe200078e0220 */
[----:B----4-:R-:W-:-:S04]  /*2610*/  @!P1 LEA R2, P5, R27, R2, 0x2 ;  /* 0x000000021b029211 */ /* 0x010fc800078a10ff */
[----:B------:R-:W-:Y:S02]  /*2620*/  @!P1 LEA.HI.X R3, R27, R3, R50, 0x2, P5 ;  /* 0x000000031b039211 */ /* 0x000fe400028f1432 */
[----:B--2---:R-:W-:-:S03]  /*2630*/  @!P2 LEA R22, P5, R25, R22, 0x2 ;  /* 0x000000161916a211 */ /* 0x004fc600078a10ff */
[----:B0-----:R0:W-:Y:S01]  /*2640*/  @!P1 STG.E desc[UR10][R2.64], R49 ;  /* 0x0000003102009986 */ /* 0x0011e2000c10190a */
[----:B------:R-:W-:Y:S02]  /*2650*/  @!P2 LEA.HI.X R23, R25, R23, R26, 0x2, P5 ;  /* 0x000000171917a211 */ /* 0x000fe400028f141a */
[----:B------:R-:W2:Y:S03]  /*2660*/  @!P3 LDC.64 R26, c[0x0][0x228] ;  /* 0x00008a00ff1abb82 */ /* 0x000ea60000000a00 */
[----:B-1----:R0:W-:Y:S01]  /*2670*/  @!P2 STG.E desc[UR10][R22.64], R51 ;  /* 0x000000331600a986 */ /* 0x0021e2000c10190a */
[----:B------:R-:W-:-:S04]  /*2680*/  ISETP.NE.AND P2, PT, R34, RZ, PT ;  /* 0x000000ff2200720c */ /* 0x000fc80003f45270 */
[----:B------:R-:W1:Y:S01]  /*2690*/  @!P4 LDC.64 R24, c[0x0][0x228] ;  /* 0x00008a00ff18cb82 */ /* 0x000e620000000a00 */
[----:B--2---:R-:W-:-:S04]  /*26a0*/  @!P3 LEA R26, P5, R45, R26, 0x2 ;  /* 0x0000001a2d1ab211 */ /* 0x004fc800078a10ff */
[----:B------:R-:W-:Y:S02]  /*26b0*/  @!P3 LEA.HI.X R27, R45, R27, R46, 0x2, P5 ;  /* 0x0000001b2d1bb211 */ /* 0x000fe400028f142e */
[----:B-1----:R-:W-:-:S03]  /*26c0*/  @!P4 LEA R24, P5, R41, R24, 0x2 ;  /* 0x000000182918c211 */ /* 0x002fc600078a10ff */
[----:B---3--:R0:W-:Y:S01]  /*26d0*/  @!P3 STG.E desc[UR10][R26.64], R53 ;  /* 0x000000351a00b986 */ /* 0x0081e2000c10190a */
[----:B------:R-:W-:Y:S02]  /*26e0*/  @!P4 LEA.HI.X R25, R41, R25, R44, 0x2, P5 ;  /* 0x000000192919c211 */ /* 0x000fe400028f142c */
[----:B------:R-:W-:-:S03]  /*26f0*/  IADD3 R41, P1, R40, UR6, RZ ;  /* 0x0000000628297c10 */ /* 0x000fc6000ff3e0ff */
[----:B------:R0:W-:Y:S01]  /*2700*/  @!P4 STG.E desc[UR10][R24.64], R55 ;  /* 0x000000371800c986 */ /* 0x0001e2000c10190a */
[----:B------:R-:W-:Y:S01]  /*2710*/  IADD3.X R36, R36, UR7, RZ, P1, !PT ;  /* 0x0000000724247c10 */ /* 0x000fe20008ffe4ff */
[----:B------:R-:W-:Y:S08]  /*2720*/  @P2 BRA `(.L_x_16044) ;  /* 0xfffffffc00242947 */ /* 0x000ff0000383ffff */
.L_x_16043:
[----:B------:R-:W-:Y:S05]  /*2730*/  BSYNC B1 ;  /* 0x0000000000017941 */ /* 0x000fea0003800000 */
.L_x_16042:
        /* <DEDUP_REMOVED lines=17> */
.L_x_16046:
[----:B------:R-:W-:Y:S05]  /*2850*/  BSYNC B1 ;  /* 0x0000000000017941 */ /* 0x000fea0003800000 */
.L_x_16045:
        /* <DEDUP_REMOVED lines=30> */
.L_x_16041:
[----:B------:R-:W-:Y:S05]  /*2a40*/  BSYNC B0 ;  /* 0x0000000000007941 */ /* 0x000fea0003800000 */
.L_x_16040:
        /* <DEDUP_REMOVED lines=10> */
[----:B--2---:R-:W-:Y:S02]  /*2af0*/  IMAD.X R0, RZ, RZ, RZ, P1 ;  /* 0x000000ffff007224 */ /* 0x004fe400008e06ff */
[----:B01----:R-:W-:-:S04]  /*2b00*/  IMAD.WIDE.U32 R2, R28, UR8, RZ ;  /* 0x000000081c027c25 */ /* 0x003fc8000f8e00ff */
        /* <DEDUP_REMOVED lines=16> */
.L_x_16051:
        /* <DEDUP_REMOVED lines=9> */
[----:B------:R-:W-:Y:S01]  /*2ca0*/  ISETP.GE.U32.AND P3, PT, R25, R8, PT ;  /* 0x000000081900720c */ /* 0x000fe20003f66070 */
[----:B------:R-:W-:Y:S01]  /*2cb0*/  VIADD R0, R0, 0x4 ;  /* 0x0000000400007836 */ /* 0x000fe20000000000 */
[----:B------:R-:W-:-:S02]  /*2cc0*/  LOP3.LUT R45, R2, 0x1f, RZ, 0xc0, !PT ;  /* 0x0000001f022d7812 */ /* 0x000fc400078ec0ff */
[----:B------:R-:W-:Y:S02]  /*2cd0*/  LEA R28, R6, UR4, 0x2 ;  /* 0x00000004061c7c11 */ /* 0x000fe4000f8e10ff */
[-C--:B------:R-:W-:Y:S01]  /*2ce0*/  ISETP.GE.U32.AND P2, PT, R45, R8.reuse, PT ;  /* 0x000000082d00720c */ /* 0x080fe20003f46070 */
        /* <DEDUP_REMOVED lines=26> */
[----:B-----5:R-:W-:Y:S02]  /*2e90*/  @!P2 IADD3.X R28, RZ, R6, R13, P5, P6 ;  /* 0x00000006ff1ca210 */ /* 0x020fe40002fec40d */
[----:B------:R-:W-:-:S04]  /*2ea0*/  @!P1 IADD3 R6, P5, P6, R27, R29, R12 ;  /* 0x0000001d1b069210 */ /* 0x000fc80007ebe00c */
[----:B------:R-:W-:Y:S02]  /*2eb0*/  @!P1 IADD3.X R14, RZ, R32, R13, P5, P6 ;  /* 0x00000020ff0e9210 */ /* 0x000fe40002fec40d */
[----:B0-----:R-:W-:Y:S02]  /*2ec0*/  @!P2 LEA R24, P5, R26, R24, 0x2 ;  /* 0x000000181a18a211 */ /* 0x001fe400078a10ff */
[----:B----4-:R-:W-:Y:S02]  /*2ed0*/  @!P1 LEA R22, P6, R6, R22, 0x2 ;  /* 0x0000001606169211 */ /* 0x010fe400078c10ff */
[----:B------:R-:W-:Y:S02]  /*2ee0*/  @!P2 LEA.HI.X R25, R26, R25, R28, 0x2, P5 ;  /* 0x000000191a19a211 */ /* 0x000fe400028f141c */
[----:B------:R-:W-:Y:S02]  /*2ef0*/  @!P1 LEA.HI.X R23, R6, R23, R14, 0x2, P6 ;  /* 0x0000001706179211 */ /* 0x000fe400030f140e */
[----:B------:R-:W-:Y:S01]  /*2f00*/  IADD3 R6, R27, 0x1f, RZ ;  /* 0x0000001f1b067810 */ /* 0x000fe20007ffe0ff */
[----:B------:R1:W-:Y:S01]  /*2f10*/  @!P2 STG.E desc[UR10][R24.64], R37 ;  /* 0x000000251800a986 */ /* 0x0003e2000c10190a */
[----:B------:R-:W-:-:S03]  /*2f20*/  ISETP.NE.AND P2, PT, R4, RZ, PT ;  /* 0x000000ff0400720c */ /* 0x000fc60003f45270 */
[----:B------:R1:W-:Y:S01]  /*2f30*/  @!P1 STG.E desc[UR10][R22.64], R39 ;  /* 0x0000002716009986 */ /* 0x0003e2000c10190a */
[----:B------:R-:W-:Y:S01]  /*2f40*/  IADD3 R41, P1, R29, UR6, RZ ;  /* 0x000000061d297c10 */ /* 0x000fe2000ff3e0ff */
[----:B------:R-:W-:-:S03]  /*2f50*/  IMAD.IADD R29, R5, 0x1, R0 ;  /* 0x00000001051d7824 */ /* 0x000fc600078e0200 */
[----:B------:R-:W-:-:S05]  /*2f60*/  IADD3.X R26, R32, UR7, RZ, P1, !PT ;  /* 0x00000007201a7c10 */ /* 0x000fca0008ffe4ff */
[----:B------:R-:W-:Y:S05]  /*2f70*/  @P2 BRA `(.L_x_16051) ;  /* 0xfffffffc00242947 */ /* 0x000fea000383ffff */
.L_x_16050:
[----:B------:R-:W-:Y:S05]  /*2f80*/  BSYNC B1 ;  /* 0x0000000000017941 */ /* 0x000fea0003800000 */
.L_x_16049:
        /* <DEDUP_REMOVED lines=16> */
.L_x_16053:
[----:B------:R-:W-:Y:S05]  /*3090*/  BSYNC B1 ;  /* 0x0000000000017941 */ /* 0x000fea0003800000 */
.L_x_16052:
        /* <DEDUP_REMOVED lines=30> */
.L_x_16048:
[----:B------:R-:W-:Y:S05]  /*3280*/  BSYNC B0 ;  /* 0x0000000000007941 */ /* 0x000fea0003800000 */
.L_x_16047:
[----:B------:R-:W-:Y:S01]  /*3290*/  BAR.SYNC.DEFER_BLOCKING 0x0 ;  /* 0x0000000000007b1d */ /* 0x000fe20000010000 */
[----:B------:R-:W-:Y:S01]  /*32a0*/  ISETP.NE.AND P0, PT, R15, RZ, PT ;  /* 0x000000ff0f00720c */ /* 0x000fe20003f05270 */
[----:B--2---:R-:W-:-:S04]  /*32b0*/  IMAD.SHL.U32 R0, R38, 0x8, RZ ;  /* 0x0000000826007824 */ /* 0x004fc800078e00ff */
[----:B------:R-:W-:Y:S01]  /*32c0*/  BSSY B0, `(.L_x_16054) ;  /* 0x0000021000007945 */ /* 0x000fe20003800000 */
[----:B------:R2:W-:Y:S01]  /*32d0*/  STS.64 [R0+UR4], R42 ;  /* 0x0000002a00007988 */ /* 0x0005e20008000a04 */
[----:B------:R-:W-:Y:S06]  /*32e0*/  BAR.SYNC.DEFER_BLOCKING 0x0 ;  /* 0x0000000000007b1d */ /* 0x000fec0000010000 */
[----:B------:R-:W-:Y:S05]  /*32f0*/  @P0 BRA `(.L_x_16055) ;  /* 0x0000000000740947 */ /* 0x000fea0003800000 */
[----:B------:R-:W3:Y:S01]  /*3300*/  LDS.64 R8, [R0+UR4+0x100] ;  /* 0x0001000400087984 */ /* 0x000ee20008000a00 */
[----:B------:R-:W-:-:S03]  /*3310*/  ISETP.GE.U32.AND P0, PT, R11, R10, PT ;  /* 0x0000000a0b00720c */ /* 0x000fc60003f06070 */
[----:B------:R-:W4:Y:S04]  /*3320*/  LDS.64 R14, [R0+UR4+0x200] ;  /* 0x00020004000e7984 */ /* 0x000f280008000a00 */
[----:B01----:R-:W0:Y:S04]  /*3330*/  LDS.64 R20, [R0+UR4+0x300] ;  /* 0x0003000400147984 */ /* 0x003e280008000a00 */
[----:B------:R-:W1:Y:S02]  /*3340*/  LDS.64 R22, [R0+UR4+0x400] ;  /* 0x0004000400167984 */ /* 0x000e640008000a00 */
[----:B------:R-:W5:Y:S02]  /*3350*/  @!P0 LDC.64 R26, c[0x0][0x248] ;  /* 0x00009200ff1a8b82 */ /* 0x000f640000000a00 */
[----:B------:R-:W1:Y:S04]  /*3360*/  LDS.64 R24, [R0+UR4+0x500] ;  /* 0x0005000400187984 */ /* 0x000e680008000a00 */
[----:B------:R-:W1:Y:S04]  /*3370*/  LDS.64 R4, [R0+UR4+0x600] ;  /* 0x0006000400047984 */ /* 0x000e680008000a00 */
[----:B------:R2:W1:Y:S02]  /*3380*/  LDS.64 R2, [R0+UR4+0x700] ;  /* 0x0007000400027984 */ /* 0x0004640008000a00 */
[----:B--2---:R-:W-:Y:S01]  /*3390*/  @!P0 LOP3.LUT R0, R0, 0xf8, RZ, 0xc0, !PT ;  /* 0x000000f800008812 */ /* 0x004fe200078ec0ff */
[----:B---3--:R-:W-:Y:S01]  /*33a0*/  FADD R13, R42, R8 ;  /* 0x000000082a0d7221 */ /* 0x008fe20000000000 */
[----:B------:R-:W-:Y:S01]  /*33b0*/  FADD R6, R43, R9 ;  /* 0x000000092b067221 */ /* 0x000fe20000000000 */
[----:B-----5:R-:W-:-:S02]  /*33c0*/  @!P0 LEA R9, P1, R30, R26, 0x2 ;  /* 0x0000001a1e098211 */ /* 0x020fc400078210ff */
[----:B----4-:R-:W-:Y:S01]  /*33d0*/  FADD R13, R13, R14 ;  /* 0x0000000e0d0d7221 */ /* 0x010fe20000000000 */
        /* <DEDUP_REMOVED lines=15> */
.L_x_16055:
[----:B------:R-:W-:Y:S05]  /*34d0*/  BSYNC B0 ;  /* 0x0000000000007941 */ /* 0x000fea0003800000 */
.L_x_16054:
[----:B------:R-:W-:Y:S02]  /*34e0*/  ULDC.64 UR4, c[0x0][0x238] ;  /* 0x00008e0000047ab9 */ /* 0x000fe40000000a00 */
[----:B------:R-:W-:-:S04]  /*34f0*/  ISETP.NE.U32.AND P0, PT, RZ, UR4, PT ;  /* 0x00000004ff007c0c */ /* 0x000fc8000bf05070 */
[----:B------:R-:W-:-:S13]  /*3500*/  ISETP.NE.AND.EX P0, PT, RZ, UR5, PT, P0 ;  /* 0x00000005ff007c0c */ /* 0x000fda000bf05300 */
[----:B------:R-:W-:Y:S05]  /*3510*/  @!P0 BRA `(.L_x_16056) ;  /* 0x0000000000b48947 */ /* 0x000fea0003800000 */
[----:B--2---:R-:W2:Y:S01]  /*3520*/  SHFL.DOWN PT, R0, R17, 0x10, 0x1f ;  /* 0x0a001f0011007f89 */ /* 0x004ea200000e0000 */
[----:B------:R-:W-:Y:S01]  /*3530*/  ISETP.NE.AND P0, PT, R11, RZ, PT ;  /* 0x000000ff0b00720c */ /* 0x000fe20003f05270 */
[----:B------:R-:W-:Y:S01]  /*3540*/  BSSY B0, `(.L_x_16057) ;  /* 0x0000024000007945 */ /* 0x000fe20003800000 */
[----:B------:R-:W4:Y:S11]  /*3550*/  S2R R38, SR_TID.X ;  /* 0x0000000000267919 */ /* 0x000f360000002100 */
[----:B---3--:R-:W3:Y:S01]  /*3560*/  @!P0 S2R R9, SR_CgaCtaId ;  /* 0x0000000000098919 */ /* 0x008ee20000008800 */
[----:B------:R-:W-:-:S02]  /*3570*/  @!P0 MOV R6, 0x400 ;  /* 0x0000040000068802 */ /* 0x000fc40000000f00 */
[----:B--2---:R-:W-:-:S05]  /*3580*/  FMNMX R0, R17, R0, !PT ;  /* 0x0000000011007209 */ /* 0x004fca0007800000 */
[----:B01----:R-:W0:Y:S02]  /*3590*/  SHFL.DOWN PT, R3, R0, 0x8, 0x1f ;  /* 0x09001f0000037f89 */ /* 0x003e2400000e0000 */
[----:B0-----:R-:W-:Y:S02]  /*35a0*/  FMNMX R3, R0, R3, !PT ;  /* 0x0000000300037209 */ /* 0x001fe40007800000 */
[----:B---3--:R-:W-:Y:S01]  /*35b0*/  @!P0 LEA R0, R9, R6, 0x18 ;  /* 0x0000000609008211 */ /* 0x008fe200078ec0ff */
[----:B------:R-:W-:Y:S02]  /*35c0*/  HFMA2.MMA R9, -RZ, RZ, 0, 0 ;  /* 0x00000000ff097435 */ /* 0x000fe400000001ff */
[----:B------:R-:W0:Y:S02]  /*35d0*/  SHFL.DOWN PT, R2, R3, 0x4, 0x1f ;  /* 0x08801f0003027f89 */ /* 0x000e2400000e0000 */
[----:B------:R-:W-:Y:S01]  /*35e0*/  @!P0 IMAD.IADD R0, R19, 0x1, R0 ;  /* 0x0000000113008824 */ /* 0x000fe200078e0200 */
[----:B0-----:R-:W-:-:S05]  /*35f0*/  FMNMX R2, R3, R2, !PT ;  /* 0x0000000203027209 */ /* 0x001fca0007800000 */
[----:B------:R-:W0:Y:S02]  /*3600*/  SHFL.DOWN PT, R5, R2, 0x2, 0x1f ;  /* 0x08401f0002057f89 */ /* 0x000e2400000e0000 */
[----:B0-----:R-:W-:Y:S02]  /*3610*/  FMNMX R5, R2, R5, !PT ;  /* 0x0000000502057209 */ /* 0x001fe40007800000 */
[----:B----4-:R-:W-:-:S03]  /*3620*/  SHF.R.U32.HI R2, RZ, 0x5, R38 ;  /* 0x00000005ff027819 */ /* 0x010fc60000011626 */
        /* <DEDUP_REMOVED lines=20> */
.L_x_16066:
[----:B-1----:R-:W-:-:S07]  /*3770*/  FMNMX R9, R2, R9, !PT ;  /* 0x0000000902097209 */ /* 0x002fce0007800000 */
.L_x_16058:
[----:B------:R-:W-:Y:S05]  /*3780*/  BSYNC B0 ;  /* 0x0000000000007941 */ /* 0x000fea0003800000 */
.L_x_16057:
[----:B------:R-:W-:Y:S01]  /*3790*/  ISETP.NE.AND P0, PT, R38, RZ, PT ;  /* 0x000000ff2600720c */ /* 0x000fe20003f05270 */
[----:B------:R-:W-:-:S12]  /*37a0*/  BSSY B0, `(.L_x_16056) ;  /* 0x0000004000007945 */ /* 0x000fd80003800000 */
[----:B------:R-:W-:Y:S05]  /*37b0*/  @P0 BRA `(.L_x_16060) ;  /* 0x0000000000080947 */ /* 0x000fea0003800000 */
[----:B0-----:R-:W0:Y:S02]  /*37c0*/  LDC.64 R2, c[0x0][0x238] ;  /* 0x00008e00ff027b82 */ /* 0x001e240000000a00 */
[----:B0-----:R1:W-:Y:S02]  /*37d0*/  REDG.E.MAX.S32.STRONG.GPU desc[UR10][R2.64], R9 ;  /* 0x000000090200798e */ /* 0x0013e4000d10e38a */
.L_x_16060:
[----:B------:R-:W-:Y:S05]  /*37e0*/  BSYNC B0 ;  /* 0x0000000000007941 */ /* 0x000fea0003800000 */
.L_x_16056:
        /* <DEDUP_REMOVED lines=10> */
[----:B------:R-:W-:Y:S01]  /*3890*/  IMAD.MOV.U32 R0, RZ, RZ, R7 ;  /* 0x000000ffff007224 */ /* 0x000fe200078e0007 */
[----:B01-3--:R-:W-:-:S07]  /*38a0*/  MOV R2, 0x38c0 ;  /* 0x000038c000027802 */ /* 0x00bfce0000000f00 */
[----:B------:R-:W-:Y:S05]  /*38b0*/  CALL.REL.NOINC `($__internal_409_$__cuda_sm20_rcp_rn_f32_slowpath) ;  /* 0x0000000400807944 */ /* 0x000fea0003c00000 */
[----:B------:R-:W-:Y:S05]  /*38c0*/  BRA `(.L_x_16062) ;  /* 0x0000000000107947 */ /* 0x000fea0003800000 */
.L_x_16061:
[----:B------:R-:W0:Y:S02]  /*38d0*/  MUFU.RCP R0, R7 ;  /* 0x0000000700007308 */ /* 0x000e240000001000 */
[----:B01-3--:R-:W-:-:S04]  /*38e0*/  FFMA R2, R0, R7, -1 ;  /* 0xbf80000000027423 */ /* 0x00bfc80000000007 */
[----:B------:R-:W-:-:S04]  /*38f0*/  FADD.FTZ R23, -R2, -RZ ;  /* 0x800000ff02177221 */ /* 0x000fc80000010100 */
[----:B------:R-:W-:-:S07]  /*3900*/  FFMA R23, R0, R23, R0 ;  /* 0x0000001700177223 */ /* 0x000fce0000000000 */
.L_x_16062:
[----:B------:R-:W0:Y:S02]  /*3910*/  LDC.64 R2, c[0x0][0x240] ;  /* 0x00009000ff027b82 */ /* 0x000e240000000a00 */
[----:B0-----:R-:W-:Y:S01]  /*3920*/  STG.E desc[UR10][R2.64], R23 ;  /* 0x0000001702007986 */ /* 0x001fe2000c10190a */
[----:B------:R-:W-:Y:S05]  /*3930*/  EXIT ;  /* 0x000000000000794d */ /* 0x000fea0003800000 */
.L_x_16059:
[----:B------:R-:W-:Y:S01]  /*3940*/  IMAD.MOV.U32 R5, RZ, RZ, 0x4 ;  /* 0x00000004ff057424 */ /* 0x000fe200078e00ff */
[----:B------:R-:W-:Y:S01]  /*3950*/  MOV R4, 0xffffffff ;  /* 0xffffffff00047802 */ /* 0x000fe20000000f00 */
[----:B------:R-:W-:-:S07]  /*3960*/  IMAD.MOV.U32 R11, RZ, RZ, 0x1f ;  /* 0x0000001fff0b7424 */ /* 0x000fce00078e00ff */
[----:B01----:R-:W-:Y:S05]  /*3970*/  WARPSYNC.COLLECTIVE R4, `(.L_x_16063) ;  /* 0x0000000004087348 */ /* 0x003fea0003c00000 */
[----:B-1----:R1:W2:Y:S02]  /*3980*/  SHFL.DOWN P0, R9, R0, R5, R11 ;  /* 0x0800000500097389 */ /* 0x0022a4000000000b */
[----:B012---:R-:W-:Y:S01]  /*3990*/  ENDCOLLECTIVE ;  /* 0x000000000000791b */ /* 0x007fe20003800000 */
.L_x_16063:
[----:B------:R-:W-:Y:S02]  /*39a0*/  IMAD.MOV.U32 R5, RZ, RZ, 0x2 ;  /* 0x00000002ff057424 */ /* 0x000fe400078e00ff */
[----:B------:R-:W-:-:S05]  /*39b0*/  IMAD.MOV.U32 R3, RZ, RZ, R9 ;  /* 0x000000ffff037224 */ /* 0x000fca00078e0009 */
[----:B------:R-:W-:-:S05]  /*39c0*/  FMNMX R3, R3, R0, !PT ;  /* 0x0000000003037209 */ /* 0x000fca0007800000 */
[----:B------:R-:W-:-:S07]  /*39d0*/  IMAD.MOV.U32 R0, RZ, RZ, R3 ;  /* 0x000000ffff007224 */ /* 0x000fce00078e0003 */
[----:B------:R-:W-:Y:S05]  /*39e0*/  WARPSYNC.COLLECTIVE R4, `(.L_x_16064) ;  /* 0x0000000004087348 */ /* 0x000fea0003c00000 */
[----:B------:R0:W1:Y:S02]  /*39f0*/  SHFL.DOWN P0, R9, R0, R5, R11 ;  /* 0x0800000500097389 */ /* 0x000064000000000b */
[----:B01----:R-:W-:Y:S01]  /*3a00*/  ENDCOLLECTIVE ;  /* 0x000000000000791b */ /* 0x003fe20003800000 */
.L_x_16064:
[----:B------:R-:W-:Y:S02]  /*3a10*/  IMAD.MOV.U32 R5, RZ, RZ, 0x1 ;  /* 0x00000001ff057424 */ /* 0x000fe400078e00ff */
[----:B------:R-:W-:-:S05]  /*3a20*/  IMAD.MOV.U32 R2, RZ, RZ, R9 ;  /* 0x000000ffff027224 */ /* 0x000fca00078e0009 */
[----:B------:R-:W-:-:S05]  /*3a30*/  FMNMX R2, R3, R2, !PT ;  /* 0x0000000203027209 */ /* 0x000fca0007800000 */
[----:B------:R-:W-:-:S07]  /*3a40*/  IMAD.MOV.U32 R0, RZ, RZ, R2 ;  /* 0x000000ffff007224 */ /* 0x000fce00078e0002 */
[----:B------:R-:W-:Y:S05]  /*3a50*/  WARPSYNC.COLLECTIVE R4, `(.L_x_16065) ;  /* 0x0000000004087348 */ /* 0x000fea0003c00000 */
[----:B------:R0:W1:Y:S02]  /*3a60*/  SHFL.DOWN P0, R9, R0, R5, R11 ;  /* 0x0800000500097389 */ /* 0x000064000000000b */
[----:B01----:R-:W-:Y:S01]  /*3a70*/  ENDCOLLECTIVE ;  /* 0x000000000000791b */ /* 0x003fe20003800000 */
.L_x_16065:
[----:B------:R-:W-:Y:S05]  /*3a80*/  BRA `(.L_x_16066) ;  /* 0xfffffffc00387947 */ /* 0x000fea000383ffff */
        .weak           $__internal_408_$__cuda_sm20_div_u64
        .type           $__internal_408_$__cuda_sm20_div_u64,@function
        .size           $__internal_408_$__cuda_sm20_div_u64,($__internal_409_$__cuda_sm20_rcp_rn_f32_slowpath - $__internal_408_$__cuda_sm20_div_u64)
$__internal_408_$__cuda_sm20_div_u64:
        /* <DEDUP_REMOVED lines=66> */
[----:B------:R-:W-:Y:S06]  /*3eb0*/  RET.REL.NODEC R4 `(_ZN18transformer_engine6detail38cast_transpose_fused_kernel_notalignedILb1ELb1ELb0EfNS_16CTDBiasDActParamI6__halfS3_ffEELi2ELi1ENS_5EmptyEXadL_ZNS_5dsiluIffEET_T0_RKS5_EEEEvT3_mmm) ;  /* 0xffffffc004507950 */ /* 0x000fec0003c3ffff */
        .weak           $__internal_409_$__cuda_sm20_rcp_rn_f32_slowpath
        .type           $__internal_409_$__cuda_sm20_rcp_rn_f32_slowpath,@function
        .size           $__internal_409_$__cuda_sm20_rcp_rn_f32_slowpath,(.L_x_34894 - $__internal_409_$__cuda_sm20_rcp_rn_f32_slowpath)
$__internal_409_$__cuda_sm20_rcp_rn_f32_slowpath:
        /* <DEDUP_REMOVED lines=15> */
.L_x_16068:
        /* <DEDUP_REMOVED lines=33> */
.L_x_16070:
[----:B------:R0:W1:Y:S02]  /*41c0*/  MUFU.RCP R23, R0 ;  /* 0x0000000000177308 */ /* 0x0000640000001000 */
.L_x_16069:
[----:B------:R-:W-:Y:S05]  /*41d0*/  BSYNC B1 ;  /* 0x0000000000017941 */ /* 0x000fea0003800000 */
.L_x_16067:
[----:B------:R-:W-:Y:S02]  /*41e0*/  IMAD.MOV.U32 R24, RZ, RZ, R2 ;  /* 0x000000ffff187224 */ /* 0x000fe400078e0002 */
[----:B------:R-:W-:-:S04]  /*41f0*/  IMAD.MOV.U32 R25, RZ, RZ, 0x0 ;  /* 0x00000000ff197424 */ /* 0x000fc800078e00ff */
[----:B01----:R-:W-:Y:S05]  /*4200*/  RET.REL.NODEC R24 `(_ZN18transformer_engine6detail38cast_transpose_fused_kernel_notalignedILb1ELb1ELb0EfNS_16CTDBiasDActParamI6__halfS3_ffEELi2ELi1ENS_5EmptyEXadL_ZNS_5dsiluIffEET_T0_RKS5_EEEEvT3_mmm) ;  /* 0xffffffbc187c7950 */ /* 0x003fea0003c3ffff */
.L_x_16071:
        /* <DEDUP_REMOVED lines=15> */
.L_x_34894:


//--------------------- .text._ZN18transformer_engine6detail38cast_transpose_fused_kernel_notalignedILb1ELb1ELb0EfNS_16CTDBiasDActParamIff13__nv_fp8_e4m3fEELi1ELi4ENS_5EmptyEXadL_ZNS_5dsiluIffEET_T0_RKS5_EEEEvT3_mmm --------------------------
	.section	.text._ZN18transformer_engine6detail38cast_transpose_fused_kernel_notalignedILb1ELb1ELb0EfNS_16CTDBiasDActParamIff13__nv_fp8_e4m3fEELi1ELi4ENS_5EmptyEXadL_ZNS_5dsiluIffEET_T0_RKS5_EEEEvT3_mmm,"ax",@progbits
	.align	128
        .global         _ZN18transformer_engine6detail38cast_transpose_fused_kernel_notalignedILb1ELb1ELb0EfNS_16CTDBiasDActParamIff13__nv_fp8_e4m3fEELi1ELi4ENS_5EmptyEXadL_ZNS_5dsiluIffEET_T0_RKS5_EEEEvT3_mmm
        .type           _ZN18transformer_engine6detail38cast_transpose_fused_kernel_notalignedILb1ELb1ELb0EfNS_16CTDBiasDActParamIff13__nv_fp8_e4m3fEELi1ELi4ENS_5EmptyEXadL_ZNS_5dsiluIffEET_T0_RKS5_EEEEvT3_mmm,@function
        .size           _ZN18transformer_engine6detail38cast_transpose_fused_kernel_notalignedILb1ELb1ELb0EfNS_16CTDBiasDActParamIff13__nv_fp8_e4m3fEELi1ELi4ENS_5EmptyEXadL_ZNS_5dsiluIffEET_T0_RKS5_EEEEvT3_mmm,(.L_x_34896 - _ZN18transformer_engine6detail38cast_transpose_fused_kernel_notalignedILb1ELb1ELb0EfNS_16CTDBiasDActParamIff13__nv_fp8_e4m3fEELi1ELi4ENS_5EmptyEXadL_ZNS_5dsiluIffEET_T0_RKS5_EEEEvT3_mmm)
        .other          _ZN18transformer_engine6detail38cast_transpose_fused_kernel_notalignedILb1ELb1ELb0EfNS_16CTDBiasDActParamIff13__nv_fp8_e4m3fEELi1ELi4ENS_5EmptyEXadL_ZNS_5dsiluIffEET_T0_RKS5_EEEEvT3_mmm,@"STO_CUDA_ENTRY STV_DEFAULT"
_ZN18transformer_engine6detail38cast_transpose_fused_kernel_notalignedILb1ELb1ELb0EfNS_16CTDBiasDActParamIff13__nv_fp8_e4m3fEELi1ELi4ENS_5EmptyEXadL_ZNS_5dsiluIffEET_T0_RKS5_EEEEvT3_mmm:
.text._ZN18transformer_engine6detail38cast_transpose_fused_kernel_notalignedILb1ELb1ELb0EfNS_16CTDBiasDActParamIff13__nv_fp8_e4m3fEELi1ELi4ENS_5EmptyEXadL_ZNS_5dsiluIffEET_T0_RKS5_EEEEvT3_mmm:
        /* <DEDUP_REMOVED lines=19> */
[----:B------:R-:W-:Y:S05]  /*0130*/  CALL.REL.NOINC `($__internal_410_$__cuda_sm20_div_u64) ;  /* 0x00000050001c7944 */ /* 0x000fea0003c00000 */
        /* <DEDUP_REMOVED lines=9> */
.L_x_16072:
        /* <DEDUP_REMOVED lines=22> */
.L_x_16073:
        /* <DEDUP_REMOVED lines=8> */
[----:B------:R-:W-:Y:S01]  /*03b0*/  MOV R10, RZ ;  /* 0x000000ff000a7202 */ /* 0x000fe20000000f00 */
[----:B------:R-:W-:Y:S01]  /*03c0*/  ULDC.64 UR8, c[0x0][0x208] ;  /* 0x0000820000087ab9 */ /* 0x000fe20000000a00 */
[----:B------:R-:W-:Y:S01]  /*03d0*/  LEA R17, P1, -R28, UR6, 0x5 ;  /* 0x000000061c117c11 */ /* 0x000fe2000f8229ff */
[C---:B------:R-:W-:Y:S01]  /*03e0*/  IMAD.SHL.U32 R18, R2.reuse, 0x4, RZ ;  /* 0x0000000402127824 */ /* 0x040fe200078e00ff */
[----:B------:R-:W-:Y:S01]  /*03f0*/  ULDC.64 UR4, c[0x0][0x230] ;  /* 0x00008c0000047ab9 */ /* 0x000fe20000000a00 */
        /* <DEDUP_REMOVED lines=10> */
[----:B------:R-:W-:-:S02]  /*04a0*/  SHF.R.U32.HI R3, RZ, 0x1, R11 ;  /* 0x00000001ff037819 */ /* 0x000fc4000001160b */
[----:B------:R-:W-:Y:S01]  /*04b0*/  IADD3 R23, R19, -0x1, RZ ;  /* 0xffffffff13177810 */ /* 0x000fe20007ffe0ff */
[----:B------:R-:W-:Y:S01]  /*04c0*/  IMAD.X R4, R41, 0x1, ~R4, P0 ;  /* 0x0000000129047824 */ /* 0x000fe200000e0e04 */
[----:B------:R-:W-:Y:S01]  /*04d0*/  ISETP.LT.U32.AND P0, PT, R16, 0x20, PT ;  /* 0x000000201000780c */ /* 0x000fe20003f01070 */
[----:B------:R-:W-:Y:S01]  /*04e0*/  IMAD R9, R28, R41, R2 ;  /* 0x000000291c097224 */ /* 0x000fe200078e0202 */
[----:B------:R-:W-:Y:S02]  /*04f0*/  LOP3.LUT R3, R3, 0x70, RZ, 0xc0, !PT ;  /* 0x0000007003037812 */ /* 0x000fe400078ec0ff */
[----:B------:R-:W-:Y:S02]  /*0500*/  ISETP.LT.U32.AND.EX P0, PT, R4, RZ, PT, P0 ;  /* 0x000000ff0400720c */ /* 0x000fe40003f01100 */
[----:B------:R-:W-:Y:S01]  /*0510*/  LEA R2, P1, R6, R21, 0x2 ;  /* 0x0000001506027211 */ /* 0x000fe200078210ff */
[----:B------:R-:W-:Y:S01]  /*0520*/  IMAD.WIDE.U32 R36, R3, R40, R50 ;  /* 0x0000002803247225 */ /* 0x000fe200078e0032 */
[----:B------:R-:W-:-:S02]  /*0530*/  SEL R16, R16, 0x20, P0 ;  /* 0x0000002010107807 */ /* 0x000fc40000000000 */
[----:B------:R-:W-:Y:S01]  /*0540*/  ISETP.GE.U32.AND P0, PT, R18, R17, PT ;  /* 0x000000111200720c */ /* 0x000fe20003f06070 */
[----:B------:R-:W-:Y:S01]  /*0550*/  IMAD.SHL.U32 R34, R2, 0x20, RZ ;  /* 0x0000002002227824 */ /* 0x000fe200078e00ff */
[----:B------:R-:W-:Y:S01]  /*0560*/  IADD3 R7, R7, R9, RZ ;  /* 0x0000000907077210 */ /* 0x000fe20007ffe0ff */
[----:B------:R-:W-:Y:S01]  /*0570*/  IMAD R13, R3, R41, RZ ;  /* 0x00000029030d7224 */ /* 0x000fe200078e02ff */
[----:B------:R-:W-:Y:S02]  /*0580*/  ISETP.LT.U32.AND P0, PT, R50, R16, !P0 ;  /* 0x000000103200720c */ /* 0x000fe40004701070 */
[----:B------:R-:W-:Y:S01]  /*0590*/  LEA.HI.X R7, R6, R20, R7, 0x2, P1 ;  /* 0x0000001406077211 */ /* 0x000fe200008f1407 */
[----:B------:R-:W-:Y:S01]  /*05a0*/  IMAD.IADD R31, R37, 0x1, R13 ;  /* 0x00000001251f7824 */ /* 0x000fe200078e020d */
[----:B------:R-:W-:Y:S02]  /*05b0*/  IADD3 R32, P1, R34, R36, RZ ;  /* 0x0000002422207210 */ /* 0x000fe40007f3e0ff */
[----:B------:R-:W-:-:S02]  /*05c0*/  SHF.L.U64.HI R35, R2, 0x5, R7 ;  /* 0x0000000502237819 */ /* 0x000fc40000010207 */
[----:B------:R-:W-:Y:S01]  /*05d0*/  LOP3.LUT R23, R23, 0x1f, RZ, 0xc0, !PT ;  /* 0x0000001f17177812 */ /* 0x000fe200078ec0ff */
[----:B------:R-:W-:-:S04]  /*05e0*/  IMAD.WIDE.U32 R6, R3, R40, R34 ;  /* 0x0000002803067225 */ /* 0x000fc800078e0022 */
[----:B------:R-:W0:Y:S01]  /*05f0*/  @P0 LDC.64 R4, c[0x0][0x210] ;  /* 0x00008400ff040b82 */ /* 0x000e220000000a00 */
[----:B------:R-:W-:Y:S01]  /*0600*/  @P0 SHF.L.U32 R25, R32, 0x2, RZ ;  /* 0x0000000220190819 */ /* 0x000fe200000006ff */
[----:B------:R-:W-:Y:S01]  /*0610*/  IMAD.X R33, R31, 0x1, R35, P1 ;  /* 0x000000011f217824 */ /* 0x000fe200008e0623 */
[----:B------:R-:W-:-:S04]  /*0620*/  IADD3 R12, P2, R23, R6, RZ ;  /* 0x00000006170c7210 */ /* 0x000fc80007f5e0ff */
[----:B------:R-:W-:Y:S01]  /*0630*/  @P0 SHF.L.U64.HI R2, R32, 0x2, R33 ;  /* 0x0000000220020819 */ /* 0x000fe20000010221 */
[----:B------:R-:W1:Y:S01]  /*0640*/  @P0 LDC.64 R14, c[0x0][0x218] ;  /* 0x00008600ff0e0b82 */ /* 0x000e620000000a00 */
[----:B------:R-:W-:-:S07]  /*0650*/  IMAD.X R13, R13, 0x1, R7, P2 ;  /* 0x000000010d0d7824 */ /* 0x000fce00010e0607 */
[----:B------:R-:W2:Y:S01]  /*0660*/  @P0 LDC.64 R8, c[0x0][0x210] ;  /* 0x00008400ff080b82 */ /* 0x000ea20000000a00 */
[----:B0-----:R-:W-:-:S07]  /*0670*/  @P0 IADD3 R24, P1, R25, R4, RZ ;  /* 0x0000000419180210 */ /* 0x001fce0007f3e0ff */
[----:B------:R-:W0:Y:S01]  /*0680*/  @P0 LDC.64 R38, c[0x0][0x210] ;  /* 0x00008400ff260b82 */ /* 0x000e220000000a00 */
[----:B-1----:R-:W-:Y:S01]  /*0690*/  @P0 IADD3 R14, P2, R25, R14, RZ ;  /* 0x0000000e190e0210 */ /* 0x002fe20007f5e0ff */
[----:B------:R-:W-:Y:S01]  /*06a0*/  @P0 IMAD.X R25, R2, 0x1, R5, P1 ;  /* 0x0000000102190824 */ /* 0x000fe200008e0605 */
[----:B------:R-:W-:-:S05]  /*06b0*/  @P0 IADD3 R47, P1, R32, R40, RZ ;  /* 0x00000028202f0210 */ /* 0x000fca0007f3e0ff */
[----:B------:R-:W1:Y:S01]  /*06c0*/  @P0 LDC.64 R4, c[0x0][0x218] ;  /* 0x00008600ff040b82 */ /* 0x000e620000000a00 */
[----:B------:R-:W-:Y:S01]  /*06d0*/  IMAD.WIDE.U32 R6, R40, 0x2, RZ ;  /* 0x0000000228067825 */ /* 0x000fe200078e00ff */
[----:B------:R-:W-:Y:S01]  /*06e0*/  SHF.L.U32 R27, R41, 0x1, RZ ;  /* 0x00000001291b7819 */ /* 0x000fe200000006ff */
[----:B------:R3:W5:Y:S02]  /*06f0*/  @P0 LDG.E R10, desc[UR8][R24.64] ;  /* 0x00000008180a0981 */ /* 0x000764000c1e1900 */
[----:B------:R-:W-:Y:S02]  /*0700*/  @P0 IMAD.X R26, R33, 0x1, R41, P1 ;  /* 0x00000001211a0824 */ /* 0x000fe400008e0629 */
[----:B------:R-:W-:Y:S01]  /*0710*/  @P0 IMAD.X R15, R2, 0x1, R15, P2 ;  /* 0x00000001020f0824 */ /* 0x000fe200010e060f */
[----:B------:R-:W-:Y:S01]  /*0720*/  @P0 IADD3 R22, P2, R32, R6, RZ ;  /* 0x0000000620160210 */ /* 0x000fe20007f5e0ff */
[----:B------:R-:W-:Y:S01]  /*0730*/  IMAD.MOV.U32 R6, RZ, RZ, RZ ;  /* 0x000000ffff067224 */ /* 0x000fe200078e00ff */
[C---:B------:R-:W-:Y:S01]  /*0740*/  @P0 SHF.L.U64.HI R26, R47.reuse, 0x2, R26 ;  /* 0x000000022f1a0819 */ /* 0x040fe2000001021a */
[----:B------:R-:W-:Y:S01]  /*0750*/  @P0 IMAD.SHL.U32 R47, R47, 0x4, RZ ;  /* 0x000000042f2f0824 */ /* 0x000fe200078e00ff */
[----:B------:R-:W-:Y:S01]  /*0760*/  @P0 IADD3.X R7, R33, R7, R27, P2, !PT ;  /* 0x0000000721070210 */ /* 0x000fe200017fe41b */
[----:B---3--:R-:W3:Y:S01]  /*0770*/  @P0 LDC.64 R24, c[0x0][0x218] ;  /* 0x00008600ff180b82 */ /* 0x008ee20000000a00 */
[----:B------:R-:W-:Y:S01]  /*0780*/  VIADD R2, R18, 0x1 ;  /* 0x0000000112027836 */ /* 0x000fe20000000000 */
[----:B------:R4:W3:Y:S01]  /*0790*/  @P0 LDG.E R6, desc[UR8][R14.64] ;  /* 0x000000080e060981 */ /* 0x0008e2000c1e1900 */
[----:B--2---:R-:W-:-:S02]  /*07a0*/  @P0 IADD3 R42, P1, R47, R8, RZ ;  /* 0x000000082f2a0210 */ /* 0x004fc40007f3e0ff */
[----:B-1----:R-:W-:-:S03]  /*07b0*/  @P0 IADD3 R46, P2, R47, R4, RZ ;  /* 0x000000042f2e0210 */ /* 0x002fc60007f5e0ff */
[----:B----4-:R-:W1:Y:S01]  /*07c0*/  @P0 LDC.64 R14, c[0x0][0x218] ;  /* 0x00008600ff0e0b82 */ /* 0x010e620000000a00 */
[C---:B------:R-:W-:Y:S01]  /*07d0*/  @P0 IADD3.X R43, R26.reuse, R9, RZ, P1, !PT ;  /* 0x000000091a2b0210 */ /* 0x040fe20000ffe4ff */
[----:B------:R-:W-:-:S06]  /*07e0*/  @P0 IMAD.X R47, R26, 0x1, R5, P2 ;  /* 0x000000011a2f0824 */ /* 0x000fcc00010e0605 */
[----:B------:R-:W2:Y:S01]  /*07f0*/  @P0 LDC.64 R26, c[0x0][0x210] ;  /* 0x00008400ff1a0b82 */ /* 0x000ea20000000a00 */
[----:B------:R-:W-:Y:S01]  /*0800*/  ISETP.GE.U32.AND P1, PT, R2, R17, PT ;  /* 0x000000110200720c */ /* 0x000fe20003f26070 */
[C---:B------:R-:W-:Y:S01]  /*0810*/  @P0 IMAD.SHL.U32 R5, R22.reuse, 0x4, RZ ;  /* 0x0000000416050824 */ /* 0x040fe200078e00ff */
[----:B------:R-:W-:Y:S02]  /*0820*/  CS2R R8, SRZ ;  /* 0x0000000000087805 */ /* 0x000fe4000001ff00 */
[----:B------:R-:W-:Y:S02]  /*0830*/  @P0 SHF.L.U64.HI R2, R22, 0x2, R7 ;  /* 0x0000000216020819 */ /* 0x000fe40000010207 */
[----:B------:R-:W-:Y:S02]  /*0840*/  ISETP.LT.U32.AND P1, PT, R23, R16, !P1 ;  /* 0x000000101700720c */ /* 0x000fe40004f21070 */
[----:B0-----:R-:W-:Y:S01]  /*0850*/  @P0 IADD3 R44, P2, R5, R38, RZ ;  /* 0x00000026052c0210 */ /* 0x001fe20007f5e0ff */
[----:B------:R-:W-:Y:S01]  /*0860*/  @P0 IMAD.WIDE.U32 R32, R40, 0x3, R32 ;  /* 0x0000000328200825 */ /* 0x000fe200078e0020 */
[----:B------:R3:W5:Y:S03]  /*0870*/  @P0 LDG.E R9, desc[UR8][R42.64] ;  /* 0x000000082a090981 */ /* 0x000766000c1e1900 */
[----:B------:R-:W-:-:S02]  /*0880*/  @P0 IMAD R7, R41, 0x3, RZ ;  /* 0x0000000329070824 */ /* 0x000fc400078e02ff */
[----:B------:R-:W-:-:S04]  /*0890*/  @P0 IMAD.X R45, R2, 0x1, R39, P2 ;  /* 0x00000001022d0824 */ /* 0x000fc800010e0627 */
[----:B------:R-:W0:Y:S01]  /*08a0*/  @P1 LDC.64 R48, c[0x0][0x218] ;  /* 0x00008600ff301b82 */ /* 0x000e220000000a00 */
[----:B---3--:R-:W-:Y:S01]  /*08b0*/  @P0 IADD3 R42, P2, R5, R24, RZ ;  /* 0x00000018052a0210 */ /* 0x008fe20007f5e0ff */
[----:B------:R-:W-:Y:S01]  /*08c0*/  IMAD.WIDE.U32 R38, R40, 0x4, RZ ;  /* 0x0000000428267825 */ /* 0x000fe200078e00ff */
[----:B------:R-:W-:Y:S01]  /*08d0*/  @P0 IADD3 R5, R33, R7, RZ ;  /* 0x0000000721050210 */ /* 0x000fe20007ffe0ff */
[----:B------:R3:W5:Y:S01]  /*08e0*/  @P0 LDG.E R8, desc[UR8][R44.64] ;  /* 0x000000082c080981 */ /* 0x000762000c1e1900 */
[----:B------:R-:W-:Y:S01]  /*08f0*/  @P0 SHF.L.U32 R33, R32, 0x2, RZ ;  /* 0x0000000220210819 */ /* 0x000fe200000006ff */
[----:B------:R-:W-:Y:S01]  /*0900*/  @P0 IMAD.X R43, R2, 0x1, R25, P2 ;  /* 0x00000001022b0824 */ /* 0x000fe200010e0619 */
[----:B------:R-:W-:Y:S01]  /*0910*/  @P0 SHF.L.U64.HI R22, R32, 0x2, R5 ;  /* 0x0000000220160819 */ /* 0x000fe20000010205 */
[----:B------:R-:W4:Y:S01]  /*0920*/  @P1 LDC.64 R24, c[0x0][0x210] ;  /* 0x00008400ff181b82 */ /* 0x000f220000000a00 */
[C---:B--2---:R-:W-:Y:S01]  /*0930*/  @P0 IADD3 R32, P2, R33.reuse, R26, RZ ;  /* 0x0000001a21200210 */ /* 0x044fe20007f5e0ff */
[----:B------:R-:W-:Y:S01]  /*0940*/  IMAD.MOV.U32 R2, RZ, RZ, RZ ;  /* 0x000000ffff027224 */ /* 0x000fe200078e00ff */
[----:B-1----:R-:W-:-:S02]  /*0950*/  @P0 IADD3 R14, P3, R33, R14, RZ ;  /* 0x0000000e210e0210 */ /* 0x002fc40007f7e0ff */
[----:B------:R-:W-:Y:S01]  /*0960*/  MOV R5, RZ ;  /* 0x000000ff00057202 */ /* 0x000fe20000000f00 */
[----:B------:R-:W-:Y:S02]  /*0970*/  @P0 IMAD.X R33, R22, 0x1, R27, P2 ;  /* 0x0000000116210824 */ /* 0x000fe400010e061b */
[----:B------:R1:W5:Y:S01]  /*0980*/  @P0 LDG.E R2, desc[UR8][R42.64] ;  /* 0x000000082a020981 */ /* 0x000362000c1e1900 */
[----:B------:R-:W-:Y:S01]  /*0990*/  MOV R4, RZ ;  /* 0x000000ff00047202 */ /* 0x000fe20000000f00 */
[----:B---3--:R-:W2:Y:S02]  /*09a0*/  @P1 LDC.64 R44, c[0x0][0x210] ;  /* 0x00008400ff2c1b82 */ /* 0x008ea40000000a00 */
[----:B------:R3:W5:Y:S01]  /*09b0*/  @P0 LDG.E R5, desc[UR8][R32.64] ;  /* 0x0000000820050981 */ /* 0x000762000c1e1900 */
[C---:B------:R-:W-:Y:S01]  /*09c0*/  IMAD.SHL.U32 R27, R41.reuse, 0x4, RZ ;  /* 0x00000004291b7824 */ /* 0x040fe200078e00ff */
[----:B------:R-:W-:Y:S01]  /*09d0*/  @P1 IADD3 R26, P2, R12, R38, RZ ;  /* 0x000000260c1a1210 */ /* 0x000fe20007f5e0ff */
[----:B------:R-:W-:Y:S01]  /*09e0*/  @P0 IMAD.X R15, R22, 0x1, R15, P3 ;  /* 0x00000001160f0824 */ /* 0x000fe200018e060f */
[----:B------:R-:W-:Y:S01]  /*09f0*/  MOV R7, RZ ;  /* 0x000000ff00077202 */ /* 0x000fe20000000f00 */
[----:B------:R0:W5:Y:S01]  /*0a00*/  @P0 LDG.E R4, desc[UR8][R46.64] ;  /* 0x000000082e040981 */ /* 0x000162000c1e1900 */
[----:B-1----:R-:W-:-:S02]  /*0a10*/  @P1 IMAD R43, R41, 0x5, RZ ;  /* 0x00000005292b1824 */ /* 0x002fc400078e02ff */
[----:B---3--:R-:W-:Y:S01]  /*0a20*/  @P1 IMAD.WIDE.U32 R32, R40, 0x5, R12 ;  /* 0x0000000528201825 */ /* 0x008fe200078e000c */
[----:B------:R-:W-:Y:S01]  /*0a30*/  @P1 IADD3.X R27, R13, R39, R27, P2, !PT ;  /* 0x000000270d1b1210 */ /* 0x000fe200017fe41b */
[----:B------:R1:W5:Y:S03]  /*0a40*/  @P0 LDG.E R7, desc[UR8][R14.64] ;  /* 0x000000080e070981 */ /* 0x000366000c1e1900 */
[----:B------:R-:W-:Y:S01]  /*0a50*/  @P1 IADD3 R33, R33, R43, RZ ;  /* 0x0000002b21211210 */ /* 0x000fe20007ffe0ff */
[----:B------:R-:W-:Y:S01]  /*0a60*/  @P1 IMAD.SHL.U32 R39, R26, 0x4, RZ ;  /* 0x000000041a271824 */ /* 0x000fe200078e00ff */
[----:B------:R-:W3:Y:S01]  /*0a70*/  @P1 LDC.64 R42, c[0x0][0x210] ;  /* 0x00008400ff2a1b82 */ /* 0x000ee20000000a00 */
[C---:B0-----:R-:W-:Y:S01]  /*0a80*/  @P1 IMAD.SHL.U32 R47, R32.reuse, 0x4, RZ ;  /* 0x00000004202f1824 */ /* 0x041fe200078e00ff */
[----:B------:R-:W-:Y:S01]  /*0a90*/  @P1 SHF.L.U64.HI R22, R32, 0x2, R33 ;  /* 0x0000000220161819 */ /* 0x000fe20000010221 */
[----:B------:R-:W-:Y:S01]  /*0aa0*/  @P1 IMAD.MOV.U32 R33, RZ, RZ, R13 ;  /* 0x000000ffff211224 */ /* 0x000fe200078e000d */
[----:B------:R-:W-:-:S02]  /*0ab0*/  @P1 MOV R32, R12 ;  /* 0x0000000c00201202 */ /* 0x000fc40000000f00 */
[----:B------:R-:W-:Y:S02]  /*0ac0*/  @P1 SHF.L.U64.HI R26, R26, 0x2, R27 ;  /* 0x000000021a1a1819 */ /* 0x000fe4000001021b */
[C---:B----4-:R-:W-:Y:S01]  /*0ad0*/  @P1 IADD3 R24, P2, R39.reuse, R24, RZ ;  /* 0x0000001827181210 */ /* 0x050fe20007f5e0ff */
[----:B------:R-:W-:Y:S01]  /*0ae0*/  @P1 IMAD.WIDE.U32 R32, R40, 0x6, R32 ;  /* 0x0000000628201825 */ /* 0x000fe200078e0020 */
[----:B------:R-:W-:Y:S01]  /*0af0*/  @P1 IADD3 R48, P0, R39, R48, RZ ;  /* 0x0000003027301210 */ /* 0x000fe20007f1e0ff */
[----:B-1----:R-:W0:Y:S02]  /*0b00*/  @P1 LDC.64 R14, c[0x0][0x218] ;  /* 0x00008600ff0e1b82 */ /* 0x002e240000000a00 */
[----:B------:R-:W-:Y:S02]  /*0b10*/  @P1 IMAD R39, R41, 0x6, RZ ;  /* 0x0000000629271824 */ /* 0x000fe400078e02ff */
[----:B------:R-:W-:Y:S02]  /*0b20*/  IMAD.MOV.U32 R27, RZ, RZ, RZ ;  /* 0x000000ffff1b7224 */ /* 0x000fe400078e00ff */
[----:B------:R-:W-:-:S02]  /*0b30*/  @P1 IMAD.X R25, R26, 0x1, R25, P2 ;  /* 0x000000011a191824 */ /* 0x000fc400010e0619 */
[----:B------:R-:W-:Y:S01]  /*0b40*/  @P1 IMAD.IADD R33, R33, 0x1, R39 ;  /* 0x0000000121211824 */ /* 0x000fe200078e0227 */
[C---:B------:R-:W-:Y:S02]  /*0b50*/  @P1 SHF.L.U32 R39, R32.reuse, 0x2, RZ ;  /* 0x0000000220271819 */ /* 0x040fe400000006ff */
[----:B------:R1:W5:Y:S02]  /*0b60*/  @P1 LDG.E R27, desc[UR8][R24.64] ;  /* 0x00000008181b1981 */ /* 0x000364000c1e1900 */
[----:B-1----:R-:W-:Y:S02]  /*0b70*/  @P1 SHF.L.U64.HI R24, R32, 0x2, R33 ;  /* 0x0000000220181819 */ /* 0x002fe40000010221 */
[----:B------:R-:W1:Y:S01]  /*0b80*/  @P1 LDC.64 R32, c[0x0][0x218] ;  /* 0x00008600ff201b82 */ /* 0x000e620000000a00 */
[----:B------:R-:W-:Y:S01]  /*0b90*/  @P1 IMAD.X R49, R26, 0x1, R49, P0 ;  /* 0x000000011a311824 */ /* 0x000fe200000e0631 */
[----:B--2---:R-:W-:Y:S01]  /*0ba0*/  @P1 IADD3 R44, P0, R47, R44, RZ ;  /* 0x0000002c2f2c1210 */ /* 0x004fe20007f1e0ff */
[----:B------:R-:W-:-:S04]  /*0bb0*/  IMAD.MOV.U32 R25, RZ, RZ, RZ ;  /* 0x000000ffff197224 */ /* 0x000fc800078e00ff */
[----:B------:R-:W-:Y:S01]  /*0bc0*/  @P1 IMAD.X R45, R22, 0x1, R45, P0 ;  /* 0x00000001162d1824 */ /* 0x000fe200000e062d */
[----:B0-----:R-:W-:Y:S01]  /*0bd0*/  @P1 IADD3 R46, P0, R47, R14, RZ ;  /* 0x0000000e2f2e1210 */ /* 0x001fe20007f1e0ff */
[----:B------:R-:W-:-:S03]  /*0be0*/  @P1 IMAD.MOV.U32 R14, RZ, RZ, R12 ;  /* 0x000000ffff0e1224 */ /* 0x000fc600078e000c */
[----:B------:R1:W5:Y:S01]  /*0bf0*/  @P1 LDG.E R25, desc[UR8][R44.64] ;  /* 0x000000082c191981 */ /* 0x000362000c1e1900 */
[----:B------:R-:W-:Y:S01]  /*0c00*/  @P1 IMAD.X R47, R22, 0x1, R15, P0 ;  /* 0x00000001162f1824 */ /* 0x000fe200000e060f */
[----:B------:R-:W-:Y:S02]  /*0c10*/  @P1 MOV R15, R13 ;  /* 0x0000000d000f1202 */ /* 0x000fe40000000f00 */
[----:B------:R-:W0:Y:S01]  /*0c20*/  @P1 LDC.64 R12, c[0x0][0x210] ;  /* 0x00008400ff0c1b82 */ /* 0x000e220000000a00 */
[----:B-1----:R-:W-:-:S05]  /*0c30*/  @P1 IADD3 R44, P2, R39, R32, RZ ;  /* 0x00000020272c1210 */ /* 0x002fca0007f5e0ff */
[----:B------:R-:W-:Y:S02]  /*0c40*/  @P1 IMAD.X R45, R24, 0x1, R33, P2 ;  /* 0x00000001182d1824 */ /* 0x000fe400010e0621 */
[----:B------:R-:W1:Y:S01]  /*0c50*/  @P1 LDC.64 R32, c[0x0][0x218] ;  /* 0x00008600ff201b82 */ /* 0x000e620000000a00 */
[----:B------:R-:W-:-:S04]  /*0c60*/  @P1 IMAD.WIDE.U32 R14, R40, 0x7, R14 ;  /* 0x00000007280e1825 */ /* 0x000fc800078e000e */
[----:B------:R-:W-:Y:S02]  /*0c70*/  @P1 IMAD R41, R41, 0x7, RZ ;  /* 0x0000000729291824 */ /* 0x000fe400078e02ff */
[----:B------:R-:W-:Y:S01]  /*0c80*/  IMAD.MOV.U32 R26, RZ, RZ, RZ ;  /* 0x000000ffff1a7224 */ /* 0x000fe200078e00ff */
[----:B---3--:R-:W-:Y:S02]  /*0c90*/  @P1 IADD3 R42, P0, R39, R42, RZ ;  /* 0x0000002a272a1210 */ /* 0x008fe40007f1e0ff */
[----:B------:R-:W-:Y:S01]  /*0ca0*/  @P1 IADD3 R15, R15, R41, RZ ;  /* 0x000000290f0f1210 */ /* 0x000fe20007ffe0ff */
[----:B------:R-:W-:Y:S01]  /*0cb0*/  IMAD.MOV.U32 R22, RZ, RZ, RZ ;  /* 0x000000ffff167224 */ /* 0x000fe200078e00ff */
[----:B------:R-:W-:Y:S01]  /*0cc0*/  @P1 IADD3.X R43, R24, R43, RZ, P0, !PT ;  /* 0x0000002b182b1210 */ /* 0x000fe200007fe4ff */
[----:B------:R2:W5:Y:S04]  /*0cd0*/  @P1 LDG.E R26, desc[UR8][R46.64] ;  /* 0x000000082e1a1981 */ /* 0x000568000c1e1900 */
[----:B------:R0:W5:Y:S01]  /*0ce0*/  @P1 LDG.E R22, desc[UR8][R42.64] ;  /* 0x000000082a161981 */ /* 0x000162000c1e1900 */
[C---:B--2---:R-:W-:Y:S01]  /*0cf0*/  @P1 SHF.L.U64.HI R46, R14.reuse, 0x2, R15 ;  /* 0x000000020e2e1819 */ /* 0x044fe2000001020f */
[----:B------:R-:W-:Y:S01]  /*0d00*/  @P1 IMAD.SHL.U32 R15, R14, 0x4, RZ ;  /* 0x000000040e0f1824 */ /* 0x000fe200078e00ff */
[----:B------:R-:W-:-:S04]  /*0d10*/  MOV R38, RZ ;  /* 0x000000ff00267202 */ /* 0x000fc80000000f00 */
[C---:B0-----:R-:W-:Y:S02]  /*0d20*/  @P1 IADD3 R42, P2, R15.reuse, R12, RZ ;  /* 0x0000000c0f2a1210 */ /* 0x041fe40007f5e0ff */
[----:B-1----:R-:W-:Y:S02]  /*0d30*/  @P1 IADD3 R32, P3, R15, R32, RZ ;  /* 0x000000200f201210 */ /* 0x002fe40007f7e0ff */
[----:B------:R-:W-:Y:S01]  /*0d40*/  CS2R R14, SRZ ;  /* 0x00000000000e7805 */ /* 0x000fe2000001ff00 */
[----:B------:R-:W5:Y:S01]  /*0d50*/  @P1 LDG.E R38, desc[UR8][R48.64] ;  /* 0x0000000830261981 */ /* 0x000f62000c1e1900 */
[----:B------:R-:W-:-:S05]  /*0d60*/  @P1 IMAD.X R43, R46, 0x1, R13, P2 ;  /* 0x000000012e2b1824 */ /* 0x000fca00010e060d */
[----:B------:R-:W5:Y:S01]  /*0d70*/  @P1 LDG.E R15, desc[UR8][R42.64] ;  /* 0x000000082a0f1981 */ /* 0x000f62000c1e1900 */
[----:B------:R-:W-:Y:S02]  /*0d80*/  IMAD.MOV.U32 R24, RZ, RZ, RZ ;  /* 0x000000ffff187224 */ /* 0x000fe400078e00ff */
[----:B------:R-:W-:-:S04]  /*0d90*/  IMAD.MOV.U32 R39, RZ, RZ, 0x3bbb989d ;  /* 0x3bbb989dff277424 */ /* 0x000fc800078e00ff */
[----:B------:R0:W5:Y:S02]  /*0da0*/  @P1 LDG.E R24, desc[UR8][R44.64] ;  /* 0x000000082c181981 */ /* 0x000164000c1e1900 */
[----:B0-----:R-:W-:Y:S02]  /*0db0*/  MOV R45, 0x437c0000 ;  /* 0x437c0000002d7802 */ /* 0x001fe40000000f00 */
[----:B------:R-:W-:-:S04]  /*0dc0*/  ISETP.NE.U32.AND P0, PT, RZ, UR4, PT ;  /* 0x00000004ff007c0c */ /* 0x000fc8000bf05070 */
[----:B------:R-:W-:Y:S02]  /*0dd0*/  ISETP.NE.AND.EX P0, PT, RZ, UR5, PT, P0 ;  /* 0x00000005ff007c0c */ /* 0x000fe4000bf05300 */
[----:B------:R-:W-:-:S05]  /*0de0*/  @P1 IADD3.X R33, R46, R33, RZ, P3, !PT ;  /* 0x000000212e211210 */ /* 0x000fca0001ffe4ff */
[----:B------:R0:W5:Y:S06]  /*0df0*/  @P1 LDG.E R14, desc[UR8][R32.64] ;  /* 0x00000008200e1981 */ /* 0x00016c000c1e1900 */
[----:B------:R-:W1:Y:S01]  /*0e00*/  @P0 LDC.64 R40, c[0x0][0x230] ;  /* 0x00008c00ff280b82 */ /* 0x000e620000000a00 */
[----:B------:R-:W-:Y:S01]  /*0e10*/  IMAD.MOV.U32 R13, RZ, RZ, 0x3f800000 ;  /* 0x3f800000ff0d7424 */ /* 0x000fe200078e00ff */
[----:B------:R-:W-:Y:S05]  /*0e20*/  BSSY B1, `(.L_x_16074) ;  /* 0x0000018000017945 */ /* 0x000fea0003800000 */
[----:B-1----:R1:W5:Y:S01]  /*0e30*/  @P0 LDG.E R13, desc[UR8][R40.64] ;  /* 0x00000008280d0981 */ /* 0x002362000c1e1900 */
[----:B------:R-:W-:-:S04]  /*0e40*/  FFMA.SAT R12, -R6, R39, 0.5 ;  /* 0x3f000000060c7423 */ /* 0x000fc80000002127 */
[----:B------:R-:W-:-:S04]  /*0e50*/  FFMA.RM R12, R12, R45, 12582913 ;  /* 0x4b4000010c0c7423 */ /* 0x000fc8000000402d */
[----:B------:R-:W-:-:S04]  /*0e60*/  FADD R39, R12, -12583039 ;  /* 0xcb40007f0c277421 */ /* 0x000fc80000000000 */
[----:B------:R-:W-:-:S04]  /*0e70*/  FFMA R39, -R6, 1.4426950216293334961, -R39 ;  /* 0x3fb8aa3b06277823 */ /* 0x000fc80000000927 */
[----:B------:R-:W-:-:S06]  /*0e80*/  FFMA R39, -R6, 1.925963033500011079e-08, R39 ;  /* 0x32a5706006277823 */ /* 0x000fcc0000000127 */
[----:B------:R-:W0:Y:S01]  /*0e90*/  MUFU.EX2 R39, R39 ;  /* 0x0000002700277308 */ /* 0x000e220000000800 */
[----:B------:R-:W-:-:S04]  /*0ea0*/  IMAD.SHL.U32 R12, R12, 0x800000, RZ ;  /* 0x008000000c0c7824 */ /* 0x000fc800078e00ff */
[----:B0-----:R-:W-:-:S04]  /*0eb0*/  FFMA R32, R12, R39, 1 ;  /* 0x3f8000000c207423 */ /* 0x001fc80000000027 */
[----:B------:R-:W-:-:S05]  /*0ec0*/  VIADD R12, R32, 0x1800000 ;  /* 0x01800000200c7836 */ /* 0x000fca0000000000 */
[----:B------:R-:W-:-:S04]  /*0ed0*/  LOP3.LUT R12, R12, 0x7f800000, RZ, 0xc0, !PT ;  /* 0x7f8000000c0c7812 */ /* 0x000fc800078ec0ff */
[----:B------:R-:W-:Y:S02]  /*0ee0*/  ISETP.GT.U32.AND P0, PT, R12, 0x1ffffff, PT ;  /* 0x01ffffff0c00780c */ /* 0x000fe40003f04070 */
[----:B------:R-:W-:-:S04]  /*0ef0*/  SHF.L.U32 R12, R0, 0x5, RZ ;  /* 0x00000005000c7819 */ /* 0x000fc800000006ff */
[----:B------:R-:W-:-:S07]  /*0f00*/  LOP3.LUT R12, R12, 0xffffffe0, R11, 0xe2, !PT ;  /* 0xffffffe00c0c7812 */ /* 0x000fce00078ee20b */
[----:B-1----:R-:W-:Y:S05]  /*0f10*/  @P0 BRA `(.L_x_16075) ;  /* 0x0000000000100947 */ /* 0x002fea0003800000 */
[----:B------:R-:W-:Y:S01]  /*0f20*/  IMAD.MOV.U32 R0, RZ, RZ, R32 ;  /* 0x000000ffff007224 */ /* 0x000fe200078e0020 */
[----:B------:R-:W-:-:S07]  /*0f30*/  MOV R40, 0xf50 ;  /* 0x00000f5000287802 */ /* 0x000fce0000000f00 */
[----:B-----5:R-:W-:Y:S05]  /*0f40*/  CALL.REL.NOINC `($__internal_411_$__cuda_sm20_rcp_rn_f32_slowpath) ;  /* 0x0000004400a47944 */ /* 0x020fea0003c00000 */
[----:B------:R-:W-:Y:S05]  /*0f50*/  BRA `(.L_x_16076) ;  /* 0x0000000000107947 */ /* 0x000fea0003800000 */
.L_x_16075:
[----:B------:R-:W0:Y:S02]  /*0f60*/  MUFU.RCP R43, R32 ;  /* 0x00000020002b7308 */ /* 0x000e240000001000 */
[----:B0-----:R-:W-:-:S04]  /*0f70*/  FFMA R0, R32, R43, -1 ;  /* 0xbf80000020007423 */ /* 0x001fc8000000002b */
[----:B------:R-:W-:-:S04]  /*0f80*/  FADD.FTZ R0, -R0, -RZ ;  /* 0x800000ff00007221 */ /* 0x000fc80000010100 */
[----:B------:R-:W-:-:S07]  /*0f90*/  FFMA R43, R43, R0, R43 ;  /* 0x000000002b2b7223 */ /* 0x000fce000000002b */
.L_x_16076:
[----:B------:R-:W-:Y:S05]  /*0fa0*/  BSYNC B1 ;  /* 0x0000000000017941 */ /* 0x000fea0003800000 */
.L_x_16074:
[----:B------:R-:W-:Y:S01]  /*0fb0*/  HFMA2.MMA R33, -RZ, RZ, 3.7421875, 0 ;  /* 0x437c0000ff217435 */ /* 0x000fe200000001ff */
[----:B------:R-:W-:Y:S01]  /*0fc0*/  IMAD.MOV.U32 R11, RZ, RZ, 0x3bbb989d ;  /* 0x3bbb989dff0b7424 */ /* 0x000fe200078e00ff */
[----:B------:R-:W-:Y:S03]  /*0fd0*/  BSSY B1, `(.L_x_16077) ;  /* 0x0000019000017945 */ /* 0x000fe60003800000 */
[----:B-----5:R-:W-:-:S05]  /*0fe0*/  FFMA.SAT R0, -R4, R11, 0.5 ;  /* 0x3f00000004007423 */ /* 0x020fca000000210b */
        /* <DEDUP_REMOVED lines=17> */
[----:B------:R-:W-:Y:S05]  /*1100*/  CALL.REL.NOINC `($__internal_411_$__cuda_sm20_rcp_rn_f32_slowpath) ;  /* 0x0000004400347944 */ /* 0x000fea0003c00000 */
[----:B------:R-:W-:Y:S05]  /*1110*/  BRA `(.L_x_16079) ;  /* 0x0000000000107947 */ /* 0x000fea0003800000 */
.L_x_16078:
[----:B------:R-:W0:Y:S02]  /*1120*/  MUFU.RCP R43, R40 ;  /* 0x00000028002b7308 */ /* 0x000e240000001000 */
[----:B0-----:R-:W-:-:S04]  /*1130*/  FFMA R0, R40, R43, -1 ;  /* 0xbf80000028007423 */ /* 0x001fc8000000002b */
[----:B------:R-:W-:-:S04]  /*1140*/  FADD.FTZ R0, -R0, -RZ ;  /* 0x800000ff00007221 */ /* 0x000fc80000010100 */
[----:B------:R-:W-:-:S07]  /*1150*/  FFMA R43, R43, R0, R43 ;  /* 0x000000002b2b7223 */ /* 0x000fce000000002b */
.L_x_16079:
[----:B------:R-:W-:Y:S05]  /*1160*/  BSYNC B1 ;  /* 0x0000000000017941 */ /* 0x000fea0003800000 */
.L_x_16077:
        /* <DEDUP_REMOVED lines=21> */
[----:B------:R-:W-:Y:S05]  /*12c0*/  CALL.REL.NOINC `($__internal_411_$__cuda_sm20_rcp_rn_f32_slowpath) ;  /* 0x0000004000c47944 */ /* 0x000fea0003c00000 */
[----:B------:R-:W-:Y:S05]  /*12d0*/  BRA `(.L_x_16082) ;  /* 0x0000000000107947 */ /* 0x000fea0003800000 */
.L_x_16081:
[----:B------:R-:W0:Y:S02]  /*12e0*/  MUFU.RCP R43, R32 ;  /* 0x00000020002b7308 */ /* 0x000e240000001000 */
[----:B0-----:R-:W-:-:S04]  /*12f0*/  FFMA R0, R32, R43, -1 ;  /* 0xbf80000020007423 */ /* 0x001fc8000000002b */
[----:B------:R-:W-:-:S04]  /*1300*/  FADD.FTZ R0, -R0, -RZ ;  /* 0x800000ff00007221 */ /* 0x000fc80000010100 */
[----:B------:R-:W-:-:S07]  /*1310*/  FFMA R43, R43, R0, R43 ;  /* 0x000000002b2b7223 */ /* 0x000fce000000002b */
.L_x_16082:
[----:B------:R-:W-:Y:S05]  /*1320*/  BSYNC B1 ;  /* 0x0000000000017941 */ /* 0x000fea0003800000 */
.L_x_16080:
        /* <DEDUP_REMOVED lines=23> */
.L_x_16084:
[----:B------:R-:W0:Y:S02]  /*14a0*/  MUFU.RCP R43, R32 ;  /* 0x00000020002b7308 */ /* 0x000e240000001000 */
[----:B0-----:R-:W-:-:S04]  /*14b0*/  FFMA R0, R32, R43, -1 ;  /* 0xbf80000020007423 */ /* 0x001fc8000000002b */
[----:B------:R-:W-:-:S04]  /*14c0*/  FADD.FTZ R0, -R0, -RZ ;  /* 0x800000ff00007221 */ /* 0x000fc80000010100 */
[----:B------:R-:W-:-:S07]  /*14d0*/  FFMA R43, R43, R0, R43 ;  /* 0x000000002b2b7223 */ /* 0x000fce000000002b */
.L_x_16085:
[----:B------:R-:W-:Y:S05]  /*14e0*/  BSYNC B1 ;  /* 0x0000000000017941 */ /* 0x000fea0003800000 */
.L_x_16083:
[----:B------:R-:W0:Y:S01]  /*14f0*/  LDC.64 R32, c[0x0][0x258] ;  /* 0x00009600ff207b82 */ /* 0x000e220000000a00 */
[----:B------:R-:W-:Y:S01]  /*1500*/  ISETP.GE.U32.AND P0, PT, R18, R17, PT ;  /* 0x000000111200720c */ /* 0x000fe20003f06070 */
[----:B------:R-:W-:Y:S01]  /*1510*/  ULDC.64 UR4, c[0x0][0x220] ;  /* 0x0000880000047ab9 */ /* 0x000fe20000000a00 */
[----:B------:R-:W-:Y:S01]  /*1520*/  FADD R0, -R43, 1 ;  /* 0x3f8000002b007421 */ /* 0x000fe20000000100 */
[----:B------:R-:W-:Y:S01]  /*1530*/  IADD3 R11, P1, R34, UR4, RZ ;  /* 0x00000004220b7c10 */ /* 0x000fe2000ff3e0ff */
[----:B------:R-:W-:Y:S01]  /*1540*/  FMUL R47, R6, R13 ;  /* 0x0000000d062f7220 */ /* 0x000fe20000400000 */
[----:B------:R-:W-:Y:S01]  /*1550*/  ISETP.GE.U32.OR P0, PT, R50, R16, P0 ;  /* 0x000000103200720c */ /* 0x000fe20000706470 */
[----:B------:R-:W-:Y:S01]  /*1560*/  FMUL R0, R0, R43 ;  /* 0x0000002b00007220 */ /* 0x000fe20000400000 */
[----:B------:R-:W-:Y:S01]  /*1570*/  IADD3.X R10, R35, UR5, RZ, P1, !PT ;  /* 0x00000005230a7c10 */ /* 0x000fe20008ffe4ff */
[----:B------:R-:W-:Y:S01]  /*1580*/  FMUL R48, R4, R13 ;  /* 0x0000000d04307220 */ /* 0x000fe20000400000 */
[----:B------:R-:W-:Y:S01]  /*1590*/  F2FP.SATFINITE.E4M3.F32.PACK_AB_MERGE_C R47, RZ, R47, RZ ;  /* 0x0000002fff2f723e */ /* 0x000fe200048070ff */
[----:B------:R-:W-:Y:S01]  /*15a0*/  FFMA R0, R0, R7, R43 ;  /* 0x0000000700007223 */ /* 0x000fe2000000002b */
[----:B------:R-:W-:-:S02]  /*15b0*/  FMUL R39, R2, R13 ;  /* 0x0000000d02277220 */ /* 0x000fc40000400000 */
[----:B------:R-:W-:Y:S01]  /*15c0*/  F2FP.SATFINITE.E4M3.F32.PACK_AB_MERGE_C R48, RZ, R48, RZ ;  /* 0x00000030ff30723e */ /* 0x000fe200048070ff */
[----:B------:R-:W-:Y:S01]  /*15d0*/  FMUL R46, R0, R5 ;  /* 0x00000005002e7220 */ /* 0x000fe20000400000 */
[----:B------:R-:W-:Y:S02]  /*15e0*/  FMNMX R5, RZ, |R6|, !PT ;  /* 0x40000006ff057209 */ /* 0x000fe40007800000 */
[----:B------:R-:W-:Y:S01]  /*15f0*/  F2FP.SATFINITE.E4M3.F32.PACK_AB_MERGE_C R39, RZ, R39, RZ ;  /* 0x00000027ff27723e */ /* 0x000fe200048070ff */
[----:B------:R-:W-:Y:S01]  /*1600*/  FMUL R0, R46, R13 ;  /* 0x0000000d2e007220 */ /* 0x000fe20000400000 */
[-C--:B------:R-:W-:Y:S02]  /*1610*/  @!P0 MOV R30, R36.reuse ;  /* 0x00000024001e8202 */ /* 0x080fe40000000f00 */
[----:B------:R-:W-:Y:S01]  /*1620*/  @!P0 IADD3 R8, P1, R11, R36, RZ ;  /* 0x000000240b088210 */ /* 0x000fe20007f3e0ff */
[----:B0-----:R-:W-:Y:S01]  /*1630*/  @!P0 IMAD R7, R33, 0x3, RZ ;  /* 0x0000000321078824 */ /* 0x001fe200078e02ff */
[C---:B------:R-:W-:Y:S01]  /*1640*/  SHF.L.U64.HI R43, R32.reuse, 0x2, R33 ;  /* 0x00000002202b7819 */ /* 0x040fe20000010221 */
[----:B------:R-:W-:Y:S01]  /*1650*/  @!P0 IMAD.WIDE.U32 R40, R32, 0x3, R30 ;  /* 0x0000000320288825 */ /* 0x000fe200078e001e */
[----:B------:R-:W-:-:S03]  /*1660*/  F2FP.SATFINITE.E4M3.F32.PACK_AB_MERGE_C R0, RZ, R0, RZ ;  /* 0x00000000ff00723e */ /* 0x000fc600048070ff */
[----:B------:R-:W-:Y:S01]  /*1670*/  @!P0 IMAD.X R9, R10, 0x1, R31, P1 ;  /* 0x000000010a098824 */ /* 0x000fe200008e061f */
[C---:B------:R-:W-:Y:S01]  /*1680*/  @!P0 IADD3 R44, P3, R11.reuse, R40, RZ ;  /* 0x000000280b2c8210 */ /* 0x040fe20007f7e0ff */
[----:B------:R-:W-:Y:S01]  /*1690*/  IMAD.SHL.U32 R42, R32, 0x4, RZ ;  /* 0x00000004202a7824 */ /* 0x000fe200078e00ff */
[----:B------:R-:W-:Y:S02]  /*16a0*/  @!P0 IADD3 R40, P1, P2, R11, R32, R36 ;  /* 0x000000200b288210 */ /* 0x000fe40007a3e024 */
[C---:B------:R-:W-:Y:S01]  /*16b0*/  @!P0 IADD3.X R45, R10.reuse, R7, R41, P3, !PT ;  /* 0x000000070a2d8210 */ /* 0x040fe20001ffe429 */
[----:B------:R0:W-:Y:S01]  /*16c0*/  @!P0 STG.E.U8 desc[UR8][R8.64], R47 ;  /* 0x0000002f08008986 */ /* 0x0001e2000c101108 */
[----:B------:R-:W-:Y:S01]  /*16d0*/  @!P0 IADD3.X R41, R10, R33, R31, P1, P2 ;  /* 0x000000210a298210 */ /* 0x000fe20000fe441f */
[----:B------:R-:W-:Y:S01]  /*16e0*/  VIADD R7, R19, 0x1e ;  /* 0x0000001e13077836 */ /* 0x000fe20000000000 */
[----:B------:R-:W-:-:S03]  /*16f0*/  @!P0 LEA R36, P1, R32, R36, 0x1 ;  /* 0x0000002420248211 */ /* 0x000fc600078208ff */
[----:B------:R1:W-:Y:S01]  /*1700*/  @!P0 STG.E.U8 desc[UR8][R40.64], R48 ;  /* 0x0000003028008986 */ /* 0x0003e2000c101108 */
[----:B------:R-:W-:Y:S02]  /*1710*/  @!P0 LEA.HI.X R31, R32, R31, R33, 0x1, P1 ;  /* 0x0000001f201f8211 */ /* 0x000fe400008f0c21 */
[----:B------:R-:W-:Y:S01]  /*1720*/  @!P0 IADD3 R50, P2, R36, R11, RZ ;  /* 0x0000000b24328210 */ /* 0x000fe20007f5e0ff */
[----:B0-----:R-:W-:Y:S01]  /*1730*/  VIADD R8, R18, 0x2 ;  /* 0x0000000212087836 */ /* 0x001fe20000000000 */
[----:B------:R-:W-:Y:S02]  /*1740*/  LOP3.LUT R9, R7, 0x1f, RZ, 0xc0, !PT ;  /* 0x0000001f07097812 */ /* 0x000fe400078ec0ff */
[----:B------:R-:W-:Y:S01]  /*1750*/  @!P0 IADD3.X R51, R31, R10, RZ, P2, !PT ;  /* 0x0000000a1f338210 */ /* 0x000fe200017fe4ff */
[----:B------:R-:W-:Y:S01]  /*1760*/  IMAD.WIDE.U32 R30, R3, R32, R42 ;  /* 0x00000020031e7225 */ /* 0x000fe200078e002a */
[----:B------:R-:W-:-:S03]  /*1770*/  ISETP.GE.U32.AND P1, PT, R8, R17, PT ;  /* 0x000000110800720c */ /* 0x000fc60003f26070 */
[----:B------:R-:W-:Y:S01]  /*1780*/  @!P0 STG.E.U8 desc[UR8][R50.64], R39 ;  /* 0x0000002732008986 */ /* 0x000fe2000c101108 */
[----:B------:R-:W-:Y:S01]  /*1790*/  ISETP.LT.U32.AND P1, PT, R9, R16, !P1 ;  /* 0x000000100900720c */ /* 0x000fe20004f21070 */
[----:B------:R-:W-:Y:S02]  /*17a0*/  IMAD R8, R3, R33, R31 ;  /* 0x0000002103087224 */ /* 0x000fe400078e021f */
[----:B------:R-:W-:Y:S01]  /*17b0*/  FADD R3, RZ, R6 ;  /* 0x00000006ff037221 */ /* 0x000fe20000000000 */
[----:B------:R0:W-:Y:S01]  /*17c0*/  @!P0 STG.E.U8 desc[UR8][R44.64], R0 ;  /* 0x000000002c008986 */ /* 0x0001e2000c101108 */
[----:B-1----:R-:W-:Y:S02]  /*17d0*/  IADD3 R40, P0, P2, R9, R30, R34 ;  /* 0x0000001e09287210 */ /* 0x002fe40007a1e022 */
[----:B------:R-:W-:Y:S02]  /*17e0*/  CS2R R6, SRZ ;  /* 0x0000000000067805 */ /* 0x000fe4000001ff00 */
[----:B------:R-:W-:-:S04]  /*17f0*/  IADD3.X R41, RZ, R8, R35, P0, P2 ;  /* 0x00000008ff297210 */ /* 0x000fc800007e4423 */
[----:B------:R-:W-:Y:S01]  /*1800*/  @P1 IADD3 R35, P0, R40, R42, RZ ;  /* 0x0000002a28231210 */ /* 0x000fe20007f1e0ff */
[----:B------:R-:W1:Y:S01]  /*1810*/  @P1 LDC.64 R36, c[0x0][0x210] ;  /* 0x00008400ff241b82 */ /* 0x000e620000000a00 */
[----:B0-----:R-:W-:-:S03]  /*1820*/  FMNMX R45, |R4|, R5, !PT ;  /* 0x00000005042d7209 */ /* 0x001fc60007800200 */
[----:B------:R-:W-:Y:S02]  /*1830*/  @P1 IMAD.X R34, R41, 0x1, R43, P0 ;  /* 0x0000000129221824 */ /* 0x000fe400000e062b */
[----:B------:R-:W-:Y:S02]  /*1840*/  FADD R43, R4, R3 ;  /* 0x00000003042b7221 */ /* 0x000fe40000000000 */
[----:B------:R-:W0:Y:S01]  /*1850*/  @P1 LDC.64 R4, c[0x0][0x218] ;  /* 0x00008600ff041b82 */ /* 0x000e220000000a00 */
[C---:B------:R-:W-:Y:S02]  /*1860*/  @P1 SHF.L.U64.HI R34, R35.reuse, 0x2, R34 ;  /* 0x0000000223221819 */ /* 0x040fe40000010222 */
[----:B------:R-:W-:Y:S01]  /*1870*/  @P1 SHF.L.U32 R35, R35, 0x2, RZ ;  /* 0x0000000223231819 */ /* 0x000fe200000006ff */
[----:B------:R-:W-:-:S03]  /*1880*/  @P1 IMAD R3, R33, 0x5, RZ ;  /* 0x0000000521031824 */ /* 0x000fc600078e02ff */
[----:B-1----:R-:W-:-:S05]  /*1890*/  @P1 IADD3 R36, P0, R35, R36, RZ ;  /* 0x0000002423241210 */ /* 0x002fca0007f1e0ff */
[----:B------:R-:W-:Y:S01]  /*18a0*/  @P1 IMAD.X R37, R34, 0x1, R37, P0 ;  /* 0x0000000122251824 */ /* 0x000fe200000e0625 */
[----:B0-----:R-:W-:Y:S01]  /*18b0*/  @P1 IADD3 R4, P0, R35, R4, RZ ;  /* 0x0000000423041210 */ /* 0x001fe20007f1e0ff */
[C---:B------:R-:W-:Y:S01]  /*18c0*/  FADD R43, R2.reuse, R43 ;  /* 0x0000002b022b7221 */ /* 0x040fe20000000000 */
[----:B------:R-:W-:Y:S02]  /*18d0*/  FMNMX R45, |R2|, R45, !PT ;  /* 0x0000002d022d7209 */ /* 0x000fe40007800200 */
[----:B------:R0:W5:Y:S01]  /*18e0*/  @P1 LDG.E R7, desc[UR8][R36.64] ;  /* 0x0000000824071981 */ /* 0x000162000c1e1900 */
[----:B------:R-:W-:Y:S02]  /*18f0*/  @P1 IMAD.X R5, R34, 0x1, R5, P0 ;  /* 0x0000000122051824 */ /* 0x000fe400000e0605 */
[----:B------:R-:W-:-:S03]  /*1900*/  @P1 IMAD.WIDE.U32 R34, R32, 0x5, R40 ;  /* 0x0000000520221825 */ /* 0x000fc600078e0028 */
[----:B------:R1:W5:Y:S01]  /*1910*/  @P1 LDG.E R6, desc[UR8][R4.64] ;  /* 0x0000000804061981 */ /* 0x000362000c1e1900 */
[----:B------:R-:W-:Y:S02]  /*1920*/  LOP3.LUT R47, R47, 0xff, RZ, 0xc0, !PT ;  /* 0x000000ff2f2f7812 */ /* 0x000fe400078ec0ff */
[----:B------:R-:W-:Y:S01]  /*1930*/  @P1 IADD3 R3, R3, R35, RZ ;  /* 0x0000002303031210 */ /* 0x000fe20007ffe0ff */
[----:B0-----:R-:W-:Y:S01]  /*1940*/  @P1 IMAD.SHL.U32 R37, R34, 0x4, RZ ;  /* 0x0000000422251824 */ /* 0x001fe200078e00ff */
[----:B------:R-:W-:Y:S02]  /*1950*/  LOP3.LUT R48, R48, 0xffff, RZ, 0xc0, !PT ;  /* 0x0000ffff30307812 */ /* 0x000fe400078ec0ff */
[----:B------:R-:W-:Y:S02]  /*1960*/  @P1 SHF.L.U64.HI R42, R34, 0x2, R3 ;  /* 0x00000002222a1819 */ /* 0x000fe40000010203 */
[----:B------:R-:W0:Y:S01]  /*1970*/  @P1 LDC.64 R2, c[0x0][0x210] ;  /* 0x00008400ff021b82 */ /* 0x000e220000000a00 */
[----:B-1----:R-:W-:Y:S01]  /*1980*/  CS2R R4, SRZ ;  /* 0x0000000000047805 */ /* 0x002fe2000001ff00 */
[----:B------:R-:W-:Y:S01]  /*1990*/  @P1 IMAD R49, R33, 0x6, RZ ;  /* 0x0000000621311824 */ /* 0x000fe200078e02ff */
[----:B------:R-:W-:-:S02]  /*19a0*/  PRMT R48, R48, 0x7604, R47 ;  /* 0x0000760430307816 */ /* 0x000fc4000000002f */
[----:B0-----:R-:W-:-:S05]  /*19b0*/  @P1 IADD3 R34, P0, R37, R2, RZ ;  /* 0x0000000225221210 */ /* 0x001fca0007f1e0ff */
[----:B------:R-:W-:Y:S02]  /*19c0*/  @P1 IMAD.X R35, R42, 0x1, R3, P0 ;  /* 0x000000012a231824 */ /* 0x000fe400000e0603 */
[----:B------:R-:W0:Y:S03]  /*19d0*/  @P1 LDC.64 R2, c[0x0][0x218] ;  /* 0x00008600ff021b82 */ /* 0x000e260000000a00 */
[----:B------:R1:W5:Y:S05]  /*19e0*/  @P1 LDG.E R5, desc[UR8][R34.64] ;  /* 0x0000000822051981 */ /* 0x00036a000c1e1900 */
[----:B-1----:R-:W1:Y:S01]  /*19f0*/  @P1 LDC.64 R34, c[0x0][0x210] ;  /* 0x00008400ff221b82 */ /* 0x002e620000000a00 */
[----:B0-----:R-:W-:Y:S01]  /*1a00*/  @P1 IADD3 R36, P0, R37, R2, RZ ;  /* 0x0000000225241210 */ /* 0x001fe20007f1e0ff */
[----:B------:R-:W-:-:S03]  /*1a10*/  @P1 IMAD.MOV.U32 R2, RZ, RZ, R40 ;  /* 0x000000ffff021224 */ /* 0x000fc600078e0028 */
[----:B------:R-:W-:Y:S01]  /*1a20*/  @P1 IADD3.X R37, R42, R3, RZ, P0, !PT ;  /* 0x000000032a251210 */ /* 0x000fe200007fe4ff */
[----:B------:R-:W-:Y:S02]  /*1a30*/  @P1 IMAD.MOV.U32 R3, RZ, RZ, R41 ;  /* 0x000000ffff031224 */ /* 0x000fe400078e0029 */
[----:B------:R-:W-:Y:S01]  /*1a40*/  FADD R47, R46, R43 ;  /* 0x0000002b2e2f7221 */ /* 0x000fe20000000000 */
[----:B------:R-:W-:Y:S01]  /*1a50*/  @P1 IMAD.WIDE.U32 R2, R32, 0x6, R2 ;  /* 0x0000000620021825 */ /* 0x000fe200078e0002 */
[----:B------:R0:W5:Y:S03]  /*1a60*/  @P1 LDG.E R4, desc[UR8][R36.64] ;  /* 0x0000000824041981 */ /* 0x000166000c1e1900 */
[----:B------:R-:W-:Y:S01]  /*1a70*/  @P1 IMAD.SHL.U32 R43, R2, 0x4, RZ ;  /* 0x00000004022b1824 */ /* 0x000fe200078e00ff */
[----:B------:R-:W-:Y:S02]  /*1a80*/  @P1 IADD3 R49, R49, R3, RZ ;  /* 0x0000000331311210 */ /* 0x000fe40007ffe0ff */
[----:B------:R-:W-:Y:S01]  /*1a90*/  FMNMX R3, |R46|, R45, !PT ;  /* 0x0000002d2e037209 */ /* 0x000fe20007800200 */
[----:B------:R-:W-:Y:S01]  /*1aa0*/  IMAD.U32 R46, R39, 0x10000, RZ ;  /* 0x00010000272e7824 */ /* 0x000fe200078e00ff */
[----:B------:R-:W-:Y:S01]  /*1ab0*/  @P1 SHF.L.U64.HI R50, R2, 0x2, R49 ;  /* 0x0000000202321819 */ /* 0x000fe20000010231 */
[----:B------:R-:W-:Y:S01]  /*1ac0*/  @P1 IMAD.WIDE.U32 R40, R32, 0x7, R40 ;  /* 0x0000000720281825 */ /* 0x000fe200078e0028 */
[----:B-1----:R-:W-:-:S02]  /*1ad0*/  @P1 IADD3 R44, P0, R43, R34, RZ ;  /* 0x000000222b2c1210 */ /* 0x002fc40007f1e0ff */
[----:B0-----:R-:W-:Y:S01]  /*1ae0*/  LOP3.LUT R37, R48, 0xffff, RZ, 0xc0, !PT ;  /* 0x0000ffff30257812 */ /* 0x001fe200078ec0ff */
[----:B------:R-:W-:Y:S01]  /*1af0*/  @P1 IMAD R33, R33, 0x7, RZ ;  /* 0x0000000721211824 */ /* 0x000fe200078e02ff */
[----:B------:R-:W-:Y:S01]  /*1b00*/  @P1 IADD3.X R45, R50, R35, RZ, P0, !PT ;  /* 0x00000023322d1210 */ /* 0x000fe200007fe4ff */
[----:B------:R-:W-:Y:S01]  /*1b10*/  IMAD.MOV.U32 R2, RZ, RZ, RZ ;  /* 0x000000ffff027224 */ /* 0x000fe200078e00ff */
[----:B------:R-:W0:Y:S01]  /*1b20*/  @P1 LDC.64 R34, c[0x0][0x218] ;  /* 0x00008600ff221b82 */ /* 0x000e220000000a00 */
[----:B------:R-:W-:Y:S01]  /*1b30*/  LOP3.LUT R46, R37, 0xff0000, R46, 0xf8, !PT ;  /* 0x00ff0000252e7812 */ /* 0x000fe200078ef82e */
[----:B------:R-:W-:Y:S01]  /*1b40*/  @P1 IMAD.IADD R33, R33, 0x1, R41 ;  /* 0x0000000121211824 */ /* 0x000fe200078e0229 */
[----:B------:R-:W-:Y:S02]  /*1b50*/  HFMA2.MMA R39, -RZ, RZ, 0, 0 ;  /* 0x00000000ff277435 */ /* 0x000fe400000001ff */
[----:B------:R1:W5:Y:S03]  /*1b60*/  @P1 LDG.E R2, desc[UR8][R44.64] ;  /* 0x000000082c021981 */ /* 0x000366000c1e1900 */
[----:B------:R-:W2:Y:S01]  /*1b70*/  @P1 LDC.64 R36, c[0x0][0x218] ;  /* 0x00008600ff241b82 */ /* 0x000ea20000000a00 */
[----:B0-----:R-:W-:-:S05]  /*1b80*/  @P1 IADD3 R42, P0, R43, R34, RZ ;  /* 0x000000222b2a1210 */ /* 0x001fca0007f1e0ff */
[----:B------:R-:W-:Y:S02]  /*1b90*/  @P1 IMAD.X R43, R50, 0x1, R35, P0 ;  /* 0x00000001322b1824 */ /* 0x000fe400000e0623 */
[----:B------:R-:W0:Y:S01]  /*1ba0*/  @P1 LDC.64 R34, c[0x0][0x210] ;  /* 0x00008400ff221b82 */ /* 0x000e220000000a00 */
[C---:B------:R-:W-:Y:S01]  /*1bb0*/  @P1 IMAD.SHL.U32 R41, R40.reuse, 0x4, RZ ;  /* 0x0000000428291824 */ /* 0x040fe200078e00ff */
[----:B-1----:R-:W-:Y:S01]  /*1bc0*/  @P1 SHF.L.U64.HI R44, R40, 0x2, R33 ;  /* 0x00000002282c1819 */ /* 0x002fe20000010221 */
[----:B------:R1:W5:Y:S03]  /*1bd0*/  @P1 LDG.E R39, desc[UR8][R42.64] ;  /* 0x000000082a271981 */ /* 0x000366000c1e1900 */
[C---:B--2---:R-:W-:Y:S02]  /*1be0*/  @P1 IADD3 R36, P2, R41.reuse, R36, RZ ;  /* 0x0000002429241210 */ /* 0x044fe40007f5e0ff */
[----:B------:R-:W-:Y:S01]  /*1bf0*/  MOV R45, 0x437c0000 ;  /* 0x437c0000002d7802 */ /* 0x000fe20000000f00 */
[----:B-1----:R-:W1:Y:S01]  /*1c00*/  S2R R43, SR_TID.X ;  /* 0x00000000002b7919 */ /* 0x002e620000002100 */
[----:B0-----:R-:W-:Y:S01]  /*1c10*/  @P1 IADD3 R32, P0, R41, R34, RZ ;  /* 0x0000002229201210 */ /* 0x001fe20007f1e0ff */
[----:B------:R-:W-:-:S03]  /*1c20*/  IMAD.MOV.U32 R41, RZ, RZ, 0x3bbb989d ;  /* 0x3bbb989dff297424 */ /* 0x000fc600078e00ff */
[----:B------:R-:W-:Y:S01]  /*1c30*/  @P1 IADD3.X R33, R44, R35, RZ, P0, !PT ;  /* 0x000000232c211210 */ /* 0x000fe200007fe4ff */
[----:B------:R-:W-:Y:S01]  /*1c40*/  FFMA.SAT R40, -R38, R41, 0.5 ;  /* 0x3f00000026287423 */ /* 0x000fe20000002129 */
[----:B------:R-:W-:-:S03]  /*1c50*/  CS2R R34, SRZ ;  /* 0x0000000000227805 */ /* 0x000fc6000001ff00 */
[----:B------:R-:W-:Y:S01]  /*1c60*/  FFMA.RM R40, R40, R45, 12582913 ;  /* 0x4b40000128287423 */ /* 0x000fe2000000402d */
[----:B------:R-:W-:Y:S02]  /*1c70*/  @P1 IMAD.X R37, R44, 0x1, R37, P2 ;  /* 0x000000012c251824 */ /* 0x000fe400010e0625 */
[----:B------:R1:W5:Y:S01]  /*1c80*/  @P1 LDG.E R34, desc[UR8][R32.64] ;  /* 0x0000000820221981 */ /* 0x000362000c1e1900 */
[----:B------:R-:W-:-:S03]  /*1c90*/  FADD R41, R40, -12583039 ;  /* 0xcb40007f28297421 */ /* 0x000fc60000000000 */
[----:B------:R0:W5:Y:S01]  /*1ca0*/  @P1 LDG.E R35, desc[UR8][R36.64] ;  /* 0x0000000824231981 */ /* 0x000162000c1e1900 */
[----:B------:R-:W-:Y:S01]  /*1cb0*/  FFMA R41, -R38, 1.4426950216293334961, -R41 ;  /* 0x3fb8aa3b26297823 */ /* 0x000fe20000000929 */
[----:B------:R-:W-:Y:S01]  /*1cc0*/  IMAD.SHL.U32 R40, R40, 0x800000, RZ ;  /* 0x0080000028287824 */ /* 0x000fe200078e00ff */
[----:B------:R-:W-:Y:S01]  /*1cd0*/  BSSY B1, `(.L_x_16086) ;  /* 0x0000018000017945 */ /* 0x000fe20003800000 */
[----:B------:R-:W-:Y:S02]  /*1ce0*/  VIADD R42, R18, 0x1 ;  /* 0x00000001122a7836 */ /* 0x000fe40000000000 */
[----:B------:R-:W-:Y:S01]  /*1cf0*/  FFMA R41, -R38, 1.925963033500011079e-08, R41 ;  /* 0x32a5706026297823 */ /* 0x000fe20000000129 */
[----:B-1----:R-:W-:Y:S01]  /*1d00*/  IMAD.IADD R32, R18, 0x1, R43 ;  /* 0x0000000112207824 */ /* 0x002fe200078e022b */
[----:B0-----:R-:W-:-:S04]  /*1d10*/  LOP3.LUT R37, R0, 0xffff, RZ, 0xc0, !PT ;  /* 0x0000ffff00257812 */ /* 0x001fc800078ec0ff */
[----:B------:R-:W0:Y:S01]  /*1d20*/  MUFU.EX2 R41, R41 ;  /* 0x0000002900297308 */ /* 0x000e220000000800 */
[----:B------:R-:W-:Y:S01]  /*1d30*/  LOP3.LUT R36, R32, 0x1f, RZ, 0xc0, !PT ;  /* 0x0000001f20247812 */ /* 0x000fe200078ec0ff */
[----:B------:R-:W-:-:S05]  /*1d40*/  IMAD R37, R37, 0x1000000, R46 ;  /* 0x0100000025257824 */ /* 0x000fca00078e022e */
[----:B------:R1:W2:Y:S01]  /*1d50*/  SHFL.IDX PT, R36, R47, R36, 0x1f ;  /* 0x00001f242f247589 */ /* 0x0002a200000e0000 */
[----:B0-----:R-:W-:-:S05]  /*1d60*/  FFMA R40, R40, R41, 1 ;  /* 0x3f80000028287423 */ /* 0x001fca0000000029 */
[----:B------:R-:W-:-:S04]  /*1d70*/  IADD3 R32, R40, 0x1800000, RZ ;  /* 0x0180000028207810 */ /* 0x000fc80007ffe0ff */
[----:B------:R-:W-:-:S04]  /*1d80*/  LOP3.LUT R32, R32, 0x7f800000, RZ, 0xc0, !PT ;  /* 0x7f80000020207812 */ /* 0x000fc800078ec0ff */
[----:B------:R-:W-:Y:S02]  /*1d90*/  ISETP.GT.U32.AND P0, PT, R32, 0x1ffffff, PT ;  /* 0x01ffffff2000780c */ /* 0x000fe40003f04070 */
[----:B------:R-:W-:-:S04]  /*1da0*/  IADD3 R32, P1, R23, R30, RZ ;  /* 0x0000001e17207210 */ /* 0x000fc80007f3e0ff */
[----:B------:R-:W-:-:S07]  /*1db0*/  IADD3.X R33, RZ, R8, RZ, P1, !PT ;  /* 0x00000008ff217210 */ /* 0x000fce0000ffe4ff */
[----:B-12---:R-:W-:Y:S05]  /*1dc0*/  @P0 BRA `(.L_x_16087) ;  /* 0x0000000000100947 */ /* 0x006fea0003800000 */
[----:B------:R-:W-:Y:S01]  /*1dd0*/  IMAD.MOV.U32 R0, RZ, RZ, R40 ;  /* 0x000000ffff007224 */ /* 0x000fe200078e0028 */
[----:B------:R-:W-:-:S07]  /*1de0*/  MOV R40, 0x1e00 ;  /* 0x00001e0000287802 */ /* 0x000fce0000000f00 */
[----:B-----5:R-:W-:Y:S05]  /*1df0*/  CALL.REL.NOINC `($__internal_411_$__cuda_sm20_rcp_rn_f32_slowpath) ;  /* 0x0000003400f87944 */ /* 0x020fea0003c00000 */
[----:B------:R-:W-:Y:S05]  /*1e00*/  BRA `(.L_x_16088) ;  /* 0x0000000000107947 */ /* 0x000fea0003800000 */
.L_x_16087:
[----:B------:R-:W0:Y:S02]  /*1e10*/  MUFU.RCP R43, R40 ;  /* 0x00000028002b7308 */ /* 0x000e240000001000 */
[----:B0-----:R-:W-:-:S04]  /*1e20*/  FFMA R0, R40, R43, -1 ;  /* 0xbf80000028007423 */ /* 0x001fc8000000002b */
[----:B------:R-:W-:-:S04]  /*1e30*/  FADD.FTZ R0, -R0, -RZ ;  /* 0x800000ff00007221 */ /* 0x000fc80000010100 */
[----:B------:R-:W-:-:S07]  /*1e40*/  FFMA R43, R43, R0, R43 ;  /* 0x000000002b2b7223 */ /* 0x000fce000000002b */
.L_x_16088:
[----:B------:R-:W-:Y:S05]  /*1e50*/  BSYNC B1 ;  /* 0x0000000000017941 */ /* 0x000fea0003800000 */
.L_x_16086:
[----:B------:R-:W-:Y:S01]  /*1e60*/  FADD R0, -R43, 1 ;  /* 0x3f8000002b007421 */ /* 0x000fe20000000100 */
[----:B------:R-:W-:Y:S01]  /*1e70*/  IMAD.MOV.U32 R41, RZ, RZ, 0x3bbb989d ;  /* 0x3bbb989dff297424 */ /* 0x000fe200078e00ff */
[----:B------:R-:W-:Y:S02]  /*1e80*/  BSSY B1, `(.L_x_16089) ;  /* 0x0000019000017945 */ /* 0x000fe40003800000 */
[----:B------:R-:W-:-:S04]  /*1e90*/  FMUL R0, R0, R43 ;  /* 0x0000002b00007220 */ /* 0x000fc80000400000 */
[----:B------:R-:W-:Y:S01]  /*1ea0*/  FFMA R38, R0, R38, R43 ;  /* 0x0000002600267223 */ /* 0x000fe2000000002b */
[----:B------:R-:W-:Y:S01]  /*1eb0*/  FFMA.SAT R0, -R26, R41, 0.5 ;  /* 0x3f0000001a007423 */ /* 0x000fe20000002129 */
[----:B------:R-:W-:Y:S02]  /*1ec0*/  HFMA2.MMA R41, -RZ, RZ, 3.7421875, 0 ;  /* 0x437c0000ff297435 */ /* 0x000fe400000001ff */
[----:B------:R-:W-:-:S08]  /*1ed0*/  FMUL R38, R38, R27 ;  /* 0x0000001b26267220 */ /* 0x000fd00000400000 */
        /* <DEDUP_REMOVED lines=13> */
[----:B-----5:R-:W-:Y:S05]  /*1fb0*/  CALL.REL.NOINC `($__internal_411_$__cuda_sm20_rcp_rn_f32_slowpath) ;  /* 0x0000003400887944 */ /* 0x020fea0003c00000 */
[----:B------:R-:W-:Y:S05]  /*1fc0*/  BRA `(.L_x_16091) ;  /* 0x0000000000107947 */ /* 0x000fea0003800000 */
.L_x_16090:
[----:B------:R-:W0:Y:S02]  /*1fd0*/  MUFU.RCP R43, R40 ;  /* 0x00000028002b7308 */ /* 0x000e240000001000 */
[----:B0-----:R-:W-:-:S04]  /*1fe0*/  FFMA R0, R40, R43, -1 ;  /* 0xbf80000028007423 */ /* 0x001fc8000000002b */
[----:B------:R-:W-:-:S04]  /*1ff0*/  FADD.FTZ R0, -R0, -RZ ;  /* 0x800000ff00007221 */ /* 0x000fc80000010100 */
[----:B------:R-:W-:-:S07]  /*2000*/  FFMA R43, R43, R0, R43 ;  /* 0x000000002b2b7223 */ /* 0x000fce000000002b */
.L_x_16091:
[----:B------:R-:W-:Y:S05]  /*2010*/  BSYNC B1 ;  /* 0x0000000000017941 */ /* 0x000fea0003800000 */
.L_x_16089:
        /* <DEDUP_REMOVED lines=21> */
[----:B-----5:R-:W-:Y:S05]  /*2170*/  CALL.REL.NOINC `($__internal_411_$__cuda_sm20_rcp_rn_f32_slowpath) ;  /* 0x0000003400187944 */ /* 0x020fea0003c00000 */
[----:B------:R-:W-:Y:S05]  /*2180*/  BRA `(.L_x_16094) ;  /* 0x0000000000107947 */ /* 0x000fea0003800000 */
.L_x_16093:
[----:B------:R-:W0:Y:S02]  /*2190*/  MUFU.RCP R43, R40 ;  /* 0x00000028002b7308 */ /* 0x000e240000001000 */
[----:B0-----:R-:W-:-:S04]  /*21a0*/  FFMA R0, R40, R43, -1 ;  /* 0xbf80000028007423 */ /* 0x001fc8000000002b */
[----:B------:R-:W-:-:S04]  /*21b0*/  FADD.FTZ R0, -R0, -RZ ;  /* 0x800000ff00007221 */ /* 0x000fc80000010100 */
[----:B------:R-:W-:-:S07]  /*21c0*/  FFMA R43, R43, R0, R43 ;  /* 0x000000002b2b7223 */ /* 0x000fce000000002b */
.L_x_16094:
[----:B------:R-:W-:Y:S05]  /*21d0*/  BSYNC B1 ;  /* 0x0000000000017941 */ /* 0x000fea0003800000 */
.L_x_16092:
        /* <DEDUP_REMOVED lines=23> */
.L_x_16096:
[----:B------:R-:W0:Y:S02]  /*2350*/  MUFU.RCP R43, R40 ;  /* 0x00000028002b7308 */ /* 0x000e240000001000 */
[----:B0-----:R-:W-:-:S04]  /*2360*/  FFMA R0, R40, R43, -1 ;  /* 0xbf80000028007423 */ /* 0x001fc8000000002b */
[----:B------:R-:W-:-:S04]  /*2370*/  FADD.FTZ R0, -R0, -RZ ;  /* 0x800000ff00007221 */ /* 0x000fc80000010100 */
[----:B------:R-:W-:-:S07]  /*2380*/  FFMA R43, R43, R0, R43 ;  /* 0x000000002b2b7223 */ /* 0x000fce000000002b */
.L_x_16097:
[----:B------:R-:W-:Y:S05]  /*2390*/  BSYNC B1 ;  /* 0x0000000000017941 */ /* 0x000fea0003800000 */
.L_x_16095:
[----:B------:R-:W-:Y:S01]  /*23a0*/  ISETP.GE.U32.AND P0, PT, R42, R17, PT ;  /* 0x000000112a00720c */ /* 0x000fe20003f06070 */
[----:B------:R-:W-:Y:S01]  /*23b0*/  FADD R0, -R43, 1 ;  /* 0x3f8000002b007421 */ /* 0x000fe20000000100 */
[-C--:B------:R-:W-:Y:S01]  /*23c0*/  FMUL R47, R38, R13.reuse ;  /* 0x0000000d262f7220 */ /* 0x080fe20000400000 */
[----:B------:R-:W-:Y:S01]  /*23d0*/  FMUL R46, R26, R13 ;  /* 0x0000000d1a2e7220 */ /* 0x000fe20000400000 */
[----:B------:R-:W-:Y:S01]  /*23e0*/  ISETP.GE.U32.OR P0, PT, R23, R16, P0 ;  /* 0x000000101700720c */ /* 0x000fe20000706470 */
[----:B------:R-:W-:Y:S01]  /*23f0*/  FMUL R0, R0, R43 ;  /* 0x0000002b00007220 */ /* 0x000fe20000400000 */
[----:B------:R-:W0:Y:S01]  /*2400*/  LDC.64 R22, c[0x0][0x258] ;  /* 0x00009600ff167b82 */ /* 0x000e220000000a00 */
[----:B------:R-:W-:Y:S01]  /*2410*/  F2FP.SATFINITE.E4M3.F32.PACK_AB_MERGE_C R47, RZ, R47, RZ ;  /* 0x0000002fff2f723e */ /* 0x000fe200048070ff */
[----:B------:R-:W-:Y:S01]  /*2420*/  FMUL R44, R24, R13 ;  /* 0x0000000d182c7220 */ /* 0x000fe20000400000 */
[----:B------:R-:W-:Y:S01]  /*2430*/  FFMA R0, R0, R14, R43 ;  /* 0x0000000e00007223 */ /* 0x000fe2000000002b */
[----:B------:R-:W-:-:S03]  /*2440*/  F2FP.SATFINITE.E4M3.F32.PACK_AB_MERGE_C R46, RZ, R46, RZ ;  /* 0x0000002eff2e723e */ /* 0x000fc600048070ff */
[----:B------:R-:W-:Y:S01]  /*2450*/  FMUL R0, R0, R15 ;  /* 0x0000000f00007220 */ /* 0x000fe20000400000 */
[----:B------:R-:W-:-:S03]  /*2460*/  F2FP.SATFINITE.E4M3.F32.PACK_AB_MERGE_C R44, RZ, R44, RZ ;  /* 0x0000002cff2c723e */ /* 0x000fc600048070ff */
[----:B------:R-:W-:Y:S01]  /*2470*/  @!P0 IADD3 R42, P1, R32, R11, RZ ;  /* 0x0000000b202a8210 */ /* 0x000fe20007f3e0ff */
[----:B------:R-:W-:-:S04]  /*2480*/  FMUL R31, R0, R13 ;  /* 0x0000000d001f7220 */ /* 0x000fc80000400000 */
[----:B------:R-:W-:Y:S01]  /*2490*/  @!P0 IMAD.X R43, R33, 0x1, R10, P1 ;  /* 0x00000001212b8824 */ /* 0x000fe200008e060a */
[----:B------:R-:W-:-:S04]  /*24a0*/  F2FP.SATFINITE.E4M3.F32.PACK_AB_MERGE_C R31, RZ, R31, RZ ;  /* 0x0000001fff1f723e */ /* 0x000fc800048070ff */
[----:B------:R1:W-:Y:S01]  /*24b0*/  @!P0 STG.E.U8 desc[UR8][R42.64], R47 ;  /* 0x0000002f2a008986 */ /* 0x0003e2000c101108 */
[-C--:B0-----:R-:W-:Y:S01]  /*24c0*/  @!P0 IADD3 R48, P1, P2, R11, R22.reuse, R32 ;  /* 0x000000160b308210 */ /* 0x081fe20007a3e020 */
[----:B------:R-:W-:-:S03]  /*24d0*/  IMAD R14, R29, R22, RZ ;  /* 0x000000161d0e7224 */ /* 0x000fc600078e02ff */
[----:B------:R-:W-:Y:S02]  /*24e0*/  @!P0 IADD3.X R49, R10, R23, R33, P1, P2 ;  /* 0x000000170a318210 */ /* 0x000fe40000fe4421 */
[----:B------:R-:W-:-:S03]  /*24f0*/  @!P0 LEA R40, P1, R22, R32, 0x1 ;  /* 0x0000002016288211 */ /* 0x000fc600078208ff */
[----:B------:R0:W-:Y:S01]  /*2500*/  @!P0 STG.E.U8 desc[UR8][R48.64], R46 ;  /* 0x0000002e30008986 */ /* 0x0001e2000c101108 */
[----:B------:R-:W-:Y:S02]  /*2510*/  @!P0 IADD3 R40, P2, R40, R11, RZ ;  /* 0x0000000b28288210 */ /* 0x000fe40007f5e0ff */
[C---:B------:R-:W-:Y:S01]  /*2520*/  @!P0 LEA.HI.X R25, R22.reuse, R33, R23, 0x1, P1 ;  /* 0x0000002116198211 */ /* 0x040fe200008f0c17 */
[----:B------:R-:W-:-:S03]  /*2530*/  @!P0 IMAD.WIDE.U32 R32, R22, 0x3, R32 ;  /* 0x0000000316208825 */ /* 0x000fc600078e0020 */
[----:B------:R-:W-:Y:S01]  /*2540*/  @!P0 IADD3.X R41, R25, R10, RZ, P2, !PT ;  /* 0x0000000a19298210 */ /* 0x000fe200017fe4ff */
[----:B------:R-:W-:Y:S01]  /*2550*/  @!P0 IMAD R25, R23, 0x3, RZ ;  /* 0x0000000317198824 */ /* 0x000fe200078e02ff */
[----:B-1----:R-:W-:Y:S02]  /*2560*/  @!P0 IADD3 R42, P1, R11, R32, RZ ;  /* 0x000000200b2a8210 */ /* 0x002fe40007f3e0ff */
[----:B------:R-:W-:Y:S01]  /*2570*/  LEA R30, P2, R22, R30, 0x2 ;  /* 0x0000001e161e7211 */ /* 0x000fe200078410ff */
[----:B------:R1:W-:Y:S01]  /*2580*/  @!P0 STG.E.U8 desc[UR8][R40.64], R44 ;  /* 0x0000002c28008986 */ /* 0x0003e2000c101108 */
[----:B------:R-:W-:Y:S01]  /*2590*/  @!P0 IADD3.X R43, R10, R25, R33, P1, !PT ;  /* 0x000000190a2b8210 */ /* 0x000fe20000ffe421 */
[----:B------:R-:W-:Y:S01]  /*25a0*/  IMAD R25, R28, R23, R14 ;  /* 0x000000171c197224 */ /* 0x000fe200078e020e */
[----:B------:R-:W-:Y:S01]  /*25b0*/  LEA.HI.X R8, R22, R8, R23, 0x2, P2 ;  /* 0x0000000816087211 */ /* 0x000fe200010f1417 */
[----:B------:R-:W-:Y:S02]  /*25c0*/  IMAD.WIDE.U32 R14, R28, R22, RZ ;  /* 0x000000161c0e7225 */ /* 0x000fe400078e00ff */
[----:B------:R2:W-:Y:S02]  /*25d0*/  @!P0 STG.E.U8 desc[UR8][R42.64], R31 ;  /* 0x0000001f2a008986 */ /* 0x0005e4000c101108 */
[----:B------:R-:W-:Y:S01]  /*25e0*/  IMAD.IADD R25, R15, 0x1, R25 ;  /* 0x000000010f197824 */ /* 0x000fe200078e0219 */
[C---:B------:R-:W-:Y:S01]  /*25f0*/  LEA R27, P1, R14.reuse, R21, 0x2 ;  /* 0x000000150e1b7211 */ /* 0x040fe200078210ff */
[----:B------:R-:W-:Y:S01]  /*2600*/  VIADD R15, R19, 0x1d ;  /* 0x0000001d130f7836 */ /* 0x000fe20000000000 */
[----:B------:R-:W-:Y:S01]  /*2610*/  FMNMX R19, R3, |R38|, !PT ;  /* 0x4000002603137209 */ /* 0x000fe20007800000 */
[----:B------:R-:W-:Y:S01]  /*2620*/  FADD R3, RZ, R38 ;  /* 0x00000026ff037221 */ /* 0x000fe20000000000 */
[----:B------:R-:W-:-:S02]  /*2630*/  LEA.HI.X R25, R14, R20, R25, 0x2, P1 ;  /* 0x000000140e197211 */ /* 0x000fc400008f1419 */
[----:B------:R-:W-:Y:S01]  /*2640*/  IADD3 R14, R18, 0x3, RZ ;  /* 0x00000003120e7810 */ /* 0x000fe20007ffe0ff */
[----:B0-----:R-:W-:Y:S01]  /*2650*/  FADD R49, R26, R3 ;  /* 0x000000031a317221 */ /* 0x001fe20000000000 */
[----:B------:R-:W-:Y:S02]  /*2660*/  LOP3.LUT R15, R15, 0x1f, RZ, 0xc0, !PT ;  /* 0x0000001f0f0f7812 */ /* 0x000fe400078ec0ff */
[----:B------:R-:W-:Y:S02]  /*2670*/  ISETP.GE.U32.AND P1, PT, R14, R17, PT ;  /* 0x000000110e00720c */ /* 0x000fe40003f26070 */
[----:B-1----:R-:W-:Y:S02]  /*2680*/  LEA R40, P0, R27, R30, 0x5 ;  /* 0x0000001e1b287211 */ /* 0x002fe400078028ff */
[----:B------:R-:W-:Y:S02]  /*2690*/  ISETP.LT.U32.AND P1, PT, R15, R16, !P1 ;  /* 0x000000100f00720c */ /* 0x000fe40004f21070 */
[----:B------:R-:W-:-:S02]  /*26a0*/  LEA.HI.X R14, R27, R8, R25, 0x5, P0 ;  /* 0x000000081b0e7211 */ /* 0x000fc400000f2c19 */
[----:B------:R-:W-:Y:S02]  /*26b0*/  IADD3 R40, P0, R15, R40, RZ ;  /* 0x000000280f287210 */ /* 0x000fe40007f1e0ff */
[----:B------:R-:W-:-:S03]  /*26c0*/  FMNMX R45, |R26|, R19, !PT ;  /* 0x000000131a2d7209 */ /* 0x000fc60007800200 */
[----:B------:R-:W-:-:S04]  /*26d0*/  IMAD.X R41, RZ, RZ, R14, P0 ;  /* 0x000000ffff297224 */ /* 0x000fc800000e060e */
[----:B------:R-:W2:Y:S01]  /*26e0*/  @P1 LDC.64 R32, c[0x0][0x210] ;  /* 0x00008400ff201b82 */ /* 0x000ea20000000a00 */
[----:B------:R-:W-:Y:S01]  /*26f0*/  @P1 LEA R25, P0, R22, R40, 0x2 ;  /* 0x0000002816191211 */ /* 0x000fe200078010ff */
[----:B------:R-:W-:-:S06]  /*2700*/  FADD R49, R24, R49 ;  /* 0x0000003118317221 */ /* 0x000fcc0000000000 */
[----:B------:R-:W0:Y:S01]  /*2710*/  @P1 LDC.64 R26, c[0x0][0x218] ;  /* 0x00008600ff1a1b82 */ /* 0x000e220000000a00 */
[----:B------:R-:W-:Y:S01]  /*2720*/  @P1 LEA.HI.X R48, R22, R41, R23, 0x2, P0 ;  /* 0x0000002916301211 */ /* 0x000fe200000f1417 */
[----:B------:R-:W-:-:S03]  /*2730*/  IMAD.MOV.U32 R14, RZ, RZ, RZ ;  /* 0x000000ffff0e7224 */ /* 0x000fc600078e00ff */
[C---:B------:R-:W-:Y:S01]  /*2740*/  @P1 SHF.L.U64.HI R48, R25.reuse, 0x2, R48 ;  /* 0x0000000219301819 */ /* 0x040fe20000010230 */
[----:B------:R-:W-:Y:S01]  /*2750*/  @P1 IMAD.SHL.U32 R25, R25, 0x4, RZ ;  /* 0x0000000419191824 */ /* 0x000fe200078e00ff */
[----:B------:R-:W-:-:S04]  /*2760*/  FMNMX R45, |R24|, R45, !PT ;  /* 0x0000002d182d7209 */ /* 0x000fc80007800200 */
[----:B--2---:R-:W-:-:S04]  /*2770*/  @P1 IADD3 R42, P0, R25, R32, RZ ;  /* 0x00000020192a1210 */ /* 0x004fc80007f1e0ff */
[C---:B------:R-:W-:Y:S02]  /*2780*/  @P1 IADD3.X R43, R48.reuse, R33, RZ, P0, !PT ;  /* 0x00000021302b1210 */ /* 0x040fe400007fe4ff */
[----:B0-----:R-:W-:Y:S01]  /*2790*/  @P1 IADD3 R32, P0, R25, R26, RZ ;  /* 0x0000001a19201210 */ /* 0x001fe20007f1e0ff */
[----:B------:R-:W-:Y:S01]  /*27a0*/  @P1 IMAD R19, R23, 0x5, RZ ;  /* 0x0000000517131824 */ /* 0x000fe200078e02ff */
[----:B------:R-:W0:Y:S01]  /*27b0*/  @P1 LDC.64 R24, c[0x0][0x210] ;  /* 0x00008400ff181b82 */ /* 0x000e220000000a00 */
[----:B------:R1:W5:Y:S01]  /*27c0*/  @P1 LDG.E R14, desc[UR8][R42.64] ;  /* 0x000000082a0e1981 */ /* 0x000362000c1e1900 */
[----:B------:R-:W-:Y:S01]  /*27d0*/  LOP3.LUT R47, R47, 0xff, RZ, 0xc0, !PT ;  /* 0x000000ff2f2f7812 */ /* 0x000fe200078ec0ff */
[----:B------:R-:W-:Y:S01]  /*27e0*/  @P1 IMAD.X R33, R48, 0x1, R27, P0 ;  /* 0x0000000130211824 */ /* 0x000fe200000e061b */
[----:B------:R-:W-:Y:S01]  /*27f0*/  LOP3.LUT R46, R46, 0xffff, RZ, 0xc0, !PT ;  /* 0x0000ffff2e2e7812 */ /* 0x000fe200078ec0ff */
[----:B------:R-:W-:Y:S01]  /*2800*/  @P1 IMAD.WIDE.U32 R26, R22, 0x5, R40 ;  /* 0x00000005161a1825 */ /* 0x000fe200078e0028 */
[----:B------:R-:W-:-:S03]  /*2810*/  HFMA2.MMA R3, -RZ, RZ, 0, 0 ;  /* 0x00000000ff037435 */ /* 0x000fc600000001ff */
[----:B------:R-:W-:Y:S02]  /*2820*/  @P1 IMAD.IADD R19, R19, 0x1, R27 ;  /* 0x0000000113131824 */ /* 0x000fe400078e021b */
[----:B-1----:R-:W-:Y:S01]  /*2830*/  @P1 IMAD.SHL.U32 R43, R26, 0x4, RZ ;  /* 0x000000041a2b1824 */ /* 0x002fe200078e00ff */
[----:B------:R-:W-:Y:S02]  /*2840*/  PRMT R46, R46, 0x7604, R47 ;  /* 0x000076042e2e7816 */ /* 0x000fe4000000002f */
[----:B------:R-:W-:Y:S01]  /*2850*/  @P1 SHF.L.U64.HI R42, R26, 0x2, R19 ;  /* 0x000000021a2a1819 */ /* 0x000fe20000010213 */
[----:B------:R-:W-:Y:S01]  /*2860*/  IMAD.U32 R38, R44, 0x10000, RZ ;  /* 0x000100002c267824 */ /* 0x000fe200078e00ff */
[----:B------:R-:W1:Y:S01]  /*2870*/  S2R R47, SR_TID.X ;  /* 0x00000000002f7919 */ /* 0x000e620000002100 */
[----:B------:R-:W5:Y:S01]  /*2880*/  @P1 LDG.E R3, desc[UR8][R32.64] ;  /* 0x0000000820031981 */ /* 0x000f62000c1e1900 */
[----:B------:R-:W-:Y:S01]  /*2890*/  IMAD.MOV.U32 R19, RZ, RZ, RZ ;  /* 0x000000ffff137224 */ /* 0x000fe200078e00ff */
[----:B0-----:R-:W-:-:S04]  /*28a0*/  @P1 IADD3 R26, P0, R43, R24, RZ ;  /* 0x000000182b1a1210 */ /* 0x001fc80007f1e0ff */
[----:B------:R-:W-:Y:S02]  /*28b0*/  @P1 IADD3.X R27, R42, R25, RZ, P0, !PT ;  /* 0x000000192a1b1210 */ /* 0x000fe400007fe4ff */
[----:B------:R-:W-:-:S03]  /*28c0*/  LOP3.LUT R25, R46, 0xffff, RZ, 0xc0, !PT ;  /* 0x0000ffff2e197812 */ /* 0x000fc600078ec0ff */
[----:B------:R0:W5:Y:S01]  /*28d0*/  @P1 LDG.E R19, desc[UR8][R26.64] ;  /* 0x000000081a131981 */ /* 0x000162000c1e1900 */
[----:B------:R-:W-:Y:S02]  /*28e0*/  LOP3.LUT R38, R25, 0xff0000, R38, 0xf8, !PT ;  /* 0x00ff000019267812 */ /* 0x000fe400078ef826 */
[----:B------:R-:W2:Y:S01]  /*28f0*/  @P1 LDC.64 R24, c[0x0][0x218] ;  /* 0x00008600ff181b82 */ /* 0x000ea20000000a00 */
[----:B0-----:R-:W-:Y:S01]  /*2900*/  @P1 MOV R27, R41 ;  /* 0x00000029001b1202 */ /* 0x001fe20000000f00 */
[----:B------:R-:W-:-:S04]  /*2910*/  @P1 IMAD.MOV.U32 R26, RZ, RZ, R40 ;  /* 0x000000ffff1a1224 */ /* 0x000fc800078e0028 */
[----:B------:R-:W-:Y:S01]  /*2920*/  @P1 IMAD.WIDE.U32 R26, R22, 0x6, R26 ;  /* 0x00000006161a1825 */ /* 0x000fe200078e001a */
[----:B--2---:R-:W-:-:S03]  /*2930*/  @P1 IADD3 R32, P0, R43, R24, RZ ;  /* 0x000000182b201210 */ /* 0x004fc60007f1e0ff */
[----:B------:R-:W-:Y:S02]  /*2940*/  @P1 IMAD R43, R23, 0x6, RZ ;  /* 0x00000006172b1824 */ /* 0x000fe400078e02ff */
[----:B------:R-:W-:Y:S01]  /*2950*/  IMAD.MOV.U32 R24, RZ, RZ, RZ ;  /* 0x000000ffff187224 */ /* 0x000fe200078e00ff */
[----:B------:R-:W-:Y:S02]  /*2960*/  @P1 IADD3.X R33, R42, R25, RZ, P0, !PT ;  /* 0x000000192a211210 */ /* 0x000fe400007fe4ff */
[----:B-1----:R-:W-:-:S03]  /*2970*/  IADD3 R25, R18, 0x1, R47 ;  /* 0x0000000112197810 */ /* 0x002fc60007ffe02f */
[----:B------:R0:W5:Y:S01]  /*2980*/  @P1 LDG.E R24, desc[UR8][R32.64] ;  /* 0x0000000820181981 */ /* 0x000162000c1e1900 */
[----:B------:R-:W-:Y:S01]  /*2990*/  LOP3.LUT R44, R25, 0x1f, RZ, 0xc0, !PT ;  /* 0x0000001f192c7812 */ /* 0x000fe200078ec0ff */
[----:B------:R-:W-:Y:S02]  /*29a0*/  @P1 IMAD.IADD R25, R43, 0x1, R27 ;  /* 0x000000012b191824 */ /* 0x000fe400078e021b */
[----:B------:R-:W-:Y:S01]  /*29b0*/  FADD R49, R0, R49 ;  /* 0x0000003100317221 */ /* 0x000fe20000000000 */
[C---:B------:R-:W-:Y:S02]  /*29c0*/  @P1 IMAD.SHL.U32 R47, R26.reuse, 0x4, RZ ;  /* 0x000000041a2f1824 */ /* 0x040fe400078e00ff */
[----:B------:R-:W-:Y:S01]  /*29d0*/  @P1 SHF.L.U64.HI R50, R26, 0x2, R25 ;  /* 0x000000021a321819 */ /* 0x000fe20000010219 */
[----:B------:R-:W-:Y:S01]  /*29e0*/  @P1 IMAD R23, R23, 0x7, RZ ;  /* 0x0000000717171824 */ /* 0x000fe200078e02ff */
[----:B------:R-:W1:Y:S01]  /*29f0*/  @P1 LDC.64 R26, c[0x0][0x210] ;  /* 0x00008400ff1a1b82 */ /* 0x000e620000000a00 */
[----:B0-----:R-:W-:Y:S01]  /*2a00*/  @P1 MOV R32, R40 ;  /* 0x0000002800201202 */ /* 0x001fe20000000f00 */
[----:B------:R-:W-:Y:S01]  /*2a10*/  @P1 IMAD.MOV.U32 R33, RZ, RZ, R41 ;  /* 0x000000ffff211224 */ /* 0x000fe200078e0029 */
[----:B------:R-:W-:Y:S01]  /*2a20*/  HFMA2.MMA R25, -RZ, RZ, 0, 0 ;  /* 0x00000000ff197435 */ /* 0x000fe200000001ff */
[----:B------:R-:W0:Y:S02]  /*2a30*/  SHFL.IDX PT, R44, R49, R44, 0x1f ;  /* 0x00001f2c312c7589 */ /* 0x000e2400000e0000 */
[----:B------:R-:W-:-:S04]  /*2a40*/  @P1 IMAD.WIDE.U32 R32, R22, 0x7, R32 ;  /* 0x0000000716201825 */ /* 0x000fc800078e0020 */
[----:B------:R-:W-:Y:S01]  /*2a50*/  @P1 IMAD.IADD R23, R23, 0x1, R33 ;  /* 0x0000000117171824 */ /* 0x000fe200078e0221 */
[----:B-1----:R-:W-:-:S05]  /*2a60*/  @P1 IADD3 R42, P0, R47, R26, RZ ;  /* 0x0000001a2f2a1210 */ /* 0x002fca0007f1e0ff */
[----:B------:R-:W-:Y:S02]  /*2a70*/  @P1 IMAD.X R43, R50, 0x1, R27, P0 ;  /* 0x00000001322b1824 */ /* 0x000fe400000e061b */
[----:B------:R-:W1:Y:S01]  /*2a80*/  @P1 LDC.64 R26, c[0x0][0x218] ;  /* 0x00008600ff1a1b82 */ /* 0x000e620000000a00 */
[C---:B------:R-:W-:Y:S01]  /*2a90*/  @P1 SHF.L.U64.HI R48, R32.reuse, 0x2, R23 ;  /* 0x0000000220301819 */ /* 0x040fe20000010217 */
[----:B------:R-:W-:Y:S01]  /*2aa0*/  @P1 IMAD.SHL.U32 R33, R32, 0x4, RZ ;  /* 0x0000000420211824 */ /* 0x000fe200078e00ff */
[----:B------:R2:W5:Y:S05]  /*2ab0*/  @P1 LDG.E R25, desc[UR8][R42.64] ;  /* 0x000000082a191981 */ /* 0x00056a000c1e1900 */
[----:B------:R-:W3:Y:S01]  /*2ac0*/  @P1 LDC.64 R22, c[0x0][0x210] ;  /* 0x00008400ff161b82 */ /* 0x000ee20000000a00 */
[----:B-1----:R-:W-:-:S04]  /*2ad0*/  @P1 IADD3 R46, P0, R47, R26, RZ ;  /* 0x0000001a2f2e1210 */ /* 0x002fc80007f1e0ff */
[----:B------:R-:W-:Y:S01]  /*2ae0*/  @P1 IADD3.X R47, R50, R27, RZ, P0, !PT ;  /* 0x0000001b322f1210 */ /* 0x000fe200007fe4ff */
[----:B--2---:R-:W-:Y:S01]  /*2af0*/  IMAD.MOV.U32 R42, RZ, RZ, 0x437c0000 ;  /* 0x437c0000ff2a7424 */ /* 0x004fe200078e00ff */
[----:B------:R-:W-:Y:S02]  /*2b00*/  CS2R R26, SRZ ;  /* 0x00000000001a7805 */ /* 0x000fe4000001ff00 */
[C---:B---3--:R-:W-:Y:S01]  /*2b10*/  @P1 IADD3 R40, P0, R33.reuse, R22, RZ ;  /* 0x0000001621281210 */ /* 0x048fe20007f1e0ff */
[----:B------:R-:W-:Y:S03]  /*2b20*/  BSSY B1, `(.L_x_16098) ;  /* 0x0000025000017945 */ /* 0x000fe60003800000 */
[----:B------:R-:W5:Y:S01]  /*2b30*/  @P1 LDG.E R26, desc[UR8][R46.64] ;  /* 0x000000082e1a1981 */ /* 0x000f62000c1e1900 */
[----:B------:R-:W-:Y:S02]  /*2b40*/  @P1 IMAD.X R41, R48, 0x1, R23, P0 ;  /* 0x0000000130291824 */ /* 0x000fe400000e0617 */
[----:B------:R-:W1:Y:S03]  /*2b50*/  @P1 LDC.64 R22, c[0x0][0x218] ;  /* 0x00008600ff161b82 */ /* 0x000e660000000a00 */
[----:B------:R-:W5:Y:S01]  /*2b60*/  @P1 LDG.E R27, desc[UR8][R40.64] ;  /* 0x00000008281b1981 */ /* 0x000f62000c1e1900 */
[----:B-1----:R-:W-:-:S02]  /*2b70*/  @P1 IADD3 R32, P0, R33, R22, RZ ;  /* 0x0000001621201210 */ /* 0x002fc40007f1e0ff */
[----:B------:R-:W-:-:S03]  /*2b80*/  MOV R22, RZ ;  /* 0x000000ff00167202 */ /* 0x000fc60000000f00 */
[----:B------:R-:W-:Y:S02]  /*2b90*/  @P1 IMAD.X R33, R48, 0x1, R23, P0 ;  /* 0x0000000130211824 */ /* 0x000fe400000e0617 */
[----:B------:R-:W-:-:S03]  /*2ba0*/  IMAD.MOV.U32 R23, RZ, RZ, 0x3bbb989d ;  /* 0x3bbb989dff177424 */ /* 0x000fc600078e00ff */
[----:B------:R1:W5:Y:S02]  /*2bb0*/  @P1 LDG.E R22, desc[UR8][R32.64] ;  /* 0x0000000820161981 */ /* 0x000364000c1e1900 */
[----:B-----5:R-:W-:Y:S01]  /*2bc0*/  FFMA.SAT R23, -R6, R23, 0.5 ;  /* 0x3f00000006177423 */ /* 0x020fe20000002117 */
[----:B------:R-:W-:-:S03]  /*2bd0*/  IADD3 R50, P1, R9, R30, RZ ;  /* 0x0000001e09327210 */ /* 0x000fc60007f3e0ff */
[----:B------:R-:W-:Y:S01]  /*2be0*/  FFMA.RM R23, R23, R42, 12582913 ;  /* 0x4b40000117177423 */ /* 0x000fe2000000402a */
[----:B------:R-:W-:-:S03]  /*2bf0*/  IADD3.X R51, RZ, R8, RZ, P1, !PT ;  /* 0x00000008ff337210 */ /* 0x000fc60000ffe4ff */
[C---:B------:R-:W-:Y:S01]  /*2c00*/  FADD R43, R23.reuse, -12583039 ;  /* 0xcb40007f172b7421 */ /* 0x040fe20000000000 */
[----:B------:R-:W-:Y:S01]  /*2c10*/  SHF.L.U32 R23, R23, 0x17, RZ ;  /* 0x0000001717177819 */ /* 0x000fe200000006ff */
[----:B-1----:R-:W-:Y:S02]  /*2c20*/  FADD R33, RZ, R36 ;  /* 0x00000024ff217221 */ /* 0x002fe40000000000 */
[----:B------:R-:W-:Y:S02]  /*2c30*/  FFMA R43, -R6, 1.4426950216293334961, -R43 ;  /* 0x3fb8aa3b062b7823 */ /* 0x000fe4000000092b */
[----:B0-----:R-:W-:Y:S02]  /*2c40*/  FADD R32, R44, R33 ;  /* 0x000000212c207221 */ /* 0x001fe40000000000 */
[----:B------:R-:W-:-:S04]  /*2c50*/  FFMA R43, -R6, 1.925963033500011079e-08, R43 ;  /* 0x32a57060062b7823 */ /* 0x000fc8000000012b */
[----:B------:R-:W0:Y:S02]  /*2c60*/  MUFU.EX2 R40, R43 ;  /* 0x0000002b00287308 */ /* 0x000e240000000800 */
[----:B0-----:R-:W-:-:S04]  /*2c70*/  FFMA R40, R23, R40, 1 ;  /* 0x3f80000017287423 */ /* 0x001fc80000000028 */
[----:B------:R-:W-:-:S05]  /*2c80*/  VIADD R23, R40, 0x1800000 ;  /* 0x0180000028177836 */ /* 0x000fca0000000000 */
[----:B------:R-:W-:-:S04]  /*2c90*/  LOP3.LUT R23, R23, 0x7f800000, RZ, 0xc0, !PT ;  /* 0x7f80000017177812 */ /* 0x000fc800078ec0ff */
[----:B------:R-:W-:Y:S02]  /*2ca0*/  ISETP.GT.U32.AND P0, PT, R23, 0x1ffffff, PT ;  /* 0x01ffffff1700780c */ /* 0x000fe40003f04070 */
[----:B------:R-:W-:Y:S02]  /*2cb0*/  LOP3.LUT R23, R31, 0xffff, RZ, 0xc0, !PT ;  /* 0x0000ffff1f177812 */ /* 0x000fe400078ec0ff */
[----:B------:R-:W-:-:S03]  /*2cc0*/  FMNMX R31, |R0|, R45, !PT ;  /* 0x0000002d001f7209 */ /* 0x000fc60007800200 */
[----:B------:R-:W-:-:S06]  /*2cd0*/  IMAD R23, R23, 0x1000000, R38 ;  /* 0x0100000017177824 */ /* 0x000fcc00078e0226 */
[----:B------:R-:W-:Y:S05]  /*2ce0*/  @P0 BRA `(.L_x_16099) ;  /* 0x0000000000100947 */ /* 0x000fea0003800000 */
[----:B------:R-:W-:Y:S01]  /*2cf0*/  IMAD.MOV.U32 R0, RZ, RZ, R40 ;  /* 0x000000ffff007224 */ /* 0x000fe200078e0028 */
[----:B------:R-:W-:-:S07]  /*2d00*/  MOV R40, 0x2d20 ;  /* 0x00002d2000287802 */ /* 0x000fce0000000f00 */
[----:B------:R-:W-:Y:S05]  /*2d10*/  CALL.REL.NOINC `($__internal_411_$__cuda_sm20_rcp_rn_f32_slowpath) ;  /* 0x0000002800307944 */ /* 0x000fea0003c00000 */
[----:B------:R-:W-:Y:S05]  /*2d20*/  BRA `(.L_x_16100) ;  /* 0x0000000000107947 */ /* 0x000fea0003800000 */
.L_x_16099:
[----:B------:R-:W0:Y:S02]  /*2d30*/  MUFU.RCP R43, R40 ;  /* 0x00000028002b7308 */ /* 0x000e240000001000 */
[----:B0-----:R-:W-:-:S04]  /*2d40*/  FFMA R0, R40, R43, -1 ;  /* 0xbf80000028007423 */ /* 0x001fc8000000002b */
[----:B------:R-:W-:-:S04]  /*2d50*/  FADD.FTZ R0, -R0, -RZ ;  /* 0x800000ff00007221 */ /* 0x000fc80000010100 */
[----:B------:R-:W-:-:S07]  /*2d60*/  FFMA R43, R43, R0, R43 ;  /* 0x000000002b2b7223 */ /* 0x000fce000000002b */
.L_x_16100:
[----:B------:R-:W-:Y:S05]  /*2d70*/  BSYNC B1 ;  /* 0x0000000000017941 */ /* 0x000fea0003800000 */
.L_x_16098:
        /* <DEDUP_REMOVED lines=19> */
[----:B------:R-:W-:Y:S02]  /*2eb0*/  MOV R0, R36 ;  /* 0x0000002400007202 */ /* 0x000fe40000000f00 */
[----:B------:R-:W-:-:S07]  /*2ec0*/  MOV R40, 0x2ee0 ;  /* 0x00002ee000287802 */ /* 0x000fce0000000f00 */
[----:B------:R-:W-:Y:S05]  /*2ed0*/  CALL.REL.NOINC `($__internal_411_$__cuda_sm20_rcp_rn_f32_slowpath) ;  /* 0x0000002400c07944 */ /* 0x000fea0003c00000 */
[----:B------:R-:W-:Y:S05]  /*2ee0*/  BRA `(.L_x_16103) ;  /* 0x0000000000107947 */ /* 0x000fea0003800000 */
.L_x_16102:
[----:B------:R-:W0:Y:S02]  /*2ef0*/  MUFU.RCP R43, R36 ;  /* 0x00000024002b7308 */ /* 0x000e240000001000 */
[----:B0-----:R-:W-:-:S04]  /*2f00*/  FFMA R0, R36, R43, -1 ;  /* 0xbf80000024007423 */ /* 0x001fc8000000002b */
[----:B------:R-:W-:-:S04]  /*2f10*/  FADD.FTZ R0, -R0, -RZ ;  /* 0x800000ff00007221 */ /* 0x000fc80000010100 */
[----:B------:R-:W-:-:S07]  /*2f20*/  FFMA R43, R43, R0, R43 ;  /* 0x000000002b2b7223 */ /* 0x000fce000000002b */
.L_x_16103:
[----:B------:R-:W-:Y:S05]  /*2f30*/  BSYNC B1 ;  /* 0x0000000000017941 */ /* 0x000fea0003800000 */
.L_x_16101:
        /* <DEDUP_REMOVED lines=23> */
.L_x_16105:
[----:B------:R-:W0:Y:S02]  /*30b0*/  MUFU.RCP R43, R38 ;  /* 0x00000026002b7308 */ /* 0x000e240000001000 */
[----:B0-----:R-:W-:-:S04]  /*30c0*/  FFMA R0, R38, R43, -1 ;  /* 0xbf80000026007423 */ /* 0x001fc8000000002b */
[----:B------:R-:W-:-:S04]  /*30d0*/  FADD.FTZ R0, -R0, -RZ ;  /* 0x800000ff00007221 */ /* 0x000fc80000010100 */
[----:B------:R-:W-:-:S07]  /*30e0*/  FFMA R43, R43, R0, R43 ;  /* 0x000000002b2b7223 */ /* 0x000fce000000002b */
.L_x_16106:
[----:B------:R-:W-:Y:S05]  /*30f0*/  BSYNC B1 ;  /* 0x0000000000017941 */ /* 0x000fea0003800000 */
.L_x_16104:
        /* <DEDUP_REMOVED lines=8> */
[----:B------:R-:W-:Y:S02]  /*3180*/  FFMA R5, -R35, 1.925963033500011079e-08, R4 ;  /* 0x32a5706023057823 */ /* 0x000fe40000000104 */
[----:B------:R-:W0:Y:S04]  /*3190*/  S2R R4, SR_TID.X ;  /* 0x0000000000047919 */ /* 0x000e280000002100 */
        /* <DEDUP_REMOVED lines=8> */
[----:B------:R-:W-:-:S12]  /*3220*/  FMUL R2, R39, R2 ;  /* 0x0000000227027220 */ /* 0x000fd80000400000 */
[----:B0-----:R-:W-:Y:S05]  /*3230*/  @P0 BRA `(.L_x_16108) ;  /* 0x0000000000100947 */ /* 0x001fea0003800000 */
[----:B------:R-:W-:Y:S01]  /*3240*/  IMAD.MOV.U32 R0, RZ, RZ, R38 ;  /* 0x000000ffff007224 */ /* 0x000fe200078e0026 */
[----:B------:R-:W-:-:S07]  /*3250*/  MOV R40, 0x3270 ;  /* 0x0000327000287802 */ /* 0x000fce0000000f00 */
[----:B------:R-:W-:Y:S05]  /*3260*/  CALL.REL.NOINC `($__internal_411_$__cuda_sm20_rcp_rn_f32_slowpath) ;  /* 0x0000002000dc7944 */ /* 0x000fea0003c00000 */
[----:B------:R-:W-:Y:S05]  /*3270*/  BRA `(.L_x_16109) ;  /* 0x0000000000107947 */ /* 0x000fea0003800000 */
.L_x_16108:
[----:B------:R-:W0:Y:S02]  /*3280*/  MUFU.RCP R43, R38 ;  /* 0x00000026002b7308 */ /* 0x000e240000001000 */
[----:B0-----:R-:W-:-:S04]  /*3290*/  FFMA R0, R38, R43, -1 ;  /* 0xbf80000026007423 */ /* 0x001fc8000000002b */
[----:B------:R-:W-:-:S04]  /*32a0*/  FADD.FTZ R0, -R0, -RZ ;  /* 0x800000ff00007221 */ /* 0x000fc80000010100 */
[----:B------:R-:W-:-:S07]  /*32b0*/  FFMA R43, R43, R0, R43 ;  /* 0x000000002b2b7223 */ /* 0x000fce000000002b */
.L_x_16109:
[----:B------:R-:W-:Y:S05]  /*32c0*/  BSYNC B1 ;  /* 0x0000000000017941 */ /* 0x000fea0003800000 */
.L_x_16107:
[----:B------:R-:W-:Y:S01]  /*32d0*/  SHF.R.U32.HI R4, RZ, 0x3, R4 ;  /* 0x00000003ff047819 */ /* 0x000fe20000011604 */
[----:B------:R-:W-:Y:S01]  /*32e0*/  FADD R0, -R43, 1 ;  /* 0x3f8000002b007421 */ /* 0x000fe20000000100 */
[-C--:B------:R-:W-:Y:S01]  /*32f0*/  FMUL R33, R6, R13.reuse ;  /* 0x0000000d06217220 */ /* 0x080fe20000400000 */
[----:B------:R-:W-:Y:S01]  /*3300*/  FMUL R45, R36, R13 ;  /* 0x0000000d242d7220 */ /* 0x000fe20000400000 */
[----:B------:R-:W-:Y:S01]  /*3310*/  LOP3.LUT R4, R4, 0x1c, RZ, 0xc0, !PT ;  /* 0x0000001c04047812 */ /* 0x000fe200078ec0ff */
[----:B------:R-:W-:Y:S01]  /*3320*/  FMUL R0, R0, R43 ;  /* 0x0000002b00007220 */ /* 0x000fe20000400000 */
[----:B------:R-:W0:Y:S01]  /*3330*/  S2R R49, SR_TID.X ;  /* 0x0000000000317919 */ /* 0x000e220000002100 */
[----:B------:R-:W-:Y:S01]  /*3340*/  F2FP.SATFINITE.E4M3.F32.PACK_AB_MERGE_C R33, RZ, R33, RZ ;  /* 0x00000021ff21723e */ /* 0x000fe200048070ff */
[----:B------:R-:W-:Y:S01]  /*3350*/  BSSY B1, `(.L_x_16110) ;  /* 0x000004b000017945 */ /* 0x000fe20003800000 */
[----:B------:R-:W-:Y:S01]  /*3360*/  LOP3.LUT R4, R4, 0x2, RZ, 0xfc, !PT ;  /* 0x0000000204047812 */ /* 0x000fe200078efcff */
[----:B------:R-:W-:Y:S01]  /*3370*/  FFMA R7, R0, R35, R43 ;  /* 0x0000002300077223 */ /* 0x000fe2000000002b */
[----:B------:R-:W-:Y:S01]  /*3380*/  F2FP.SATFINITE.E4M3.F32.PACK_AB_MERGE_C R45, RZ, R45, RZ ;  /* 0x0000002dff2d723e */ /* 0x000fe200048070ff */
[----:B------:R-:W-:Y:S01]  /*3390*/  FMUL R35, R2, R13 ;  /* 0x0000000d02237220 */ /* 0x000fe20000400000 */
[----:B------:R-:W-:Y:S01]  /*33a0*/  ISETP.GE.U32.AND P0, PT, R4, R17, PT ;  /* 0x000000110400720c */ /* 0x000fe20003f06070 */
[----:B------:R-:W-:Y:S01]  /*33b0*/  IMAD.MOV.U32 R0, RZ, RZ, 0x3bbb989d ;  /* 0x3bbb989dff007424 */ /* 0x000fe200078e00ff */
[----:B------:R-:W1:Y:S01]  /*33c0*/  LDC.64 R4, c[0x0][0x258] ;  /* 0x00009600ff047b82 */ /* 0x000e620000000a00 */
[----:B------:R-:W-:Y:S01]  /*33d0*/  FMUL R34, R7, R34 ;  /* 0x0000002207227220 */ /* 0x000fe20000400000 */
[----:B------:R-:W-:Y:S01]  /*33e0*/  ISETP.GE.U32.OR P0, PT, R9, R16, P0 ;  /* 0x000000100900720c */ /* 0x000fe20000706470 */
[----:B------:R-:W-:Y:S01]  /*33f0*/  FFMA.SAT R7, -R3, R0, 0.5 ;  /* 0x3f00000003077423 */ /* 0x000fe20000002100 */
[----:B------:R-:W-:Y:S01]  /*3400*/  F2FP.SATFINITE.E4M3.F32.PACK_AB_MERGE_C R35, RZ, R35, RZ ;  /* 0x00000023ff23723e */ /* 0x000fe200048070ff */
[----:B------:R-:W-:Y:S01]  /*3410*/  FMUL R0, R34, R13 ;  /* 0x0000000d22007220 */ /* 0x000fe20000400000 */
[----:B------:R-:W-:-:S04]  /*3420*/  FMNMX R31, R31, |R6|, !PT ;  /* 0x400000061f1f7209 */ /* 0x000fc80007800000 */
[----:B------:R-:W-:-:S04]  /*3430*/  FMNMX R31, |R36|, R31, !PT ;  /* 0x0000001f241f7209 */ /* 0x000fc80007800200 */
[----:B------:R-:W-:Y:S02]  /*3440*/  FMNMX R31, |R2|, R31, !PT ;  /* 0x0000001f021f7209 */ /* 0x000fe40007800200 */
[----:B------:R-:W-:-:S05]  /*3450*/  @!P0 IADD3 R38, P1, R50, R11, RZ ;  /* 0x0000000b32268210 */ /* 0x000fca0007f3e0ff */
[----:B------:R-:W-:Y:S01]  /*3460*/  @!P0 IMAD.X R39, R51, 0x1, R10, P1 ;  /* 0x0000000133278824 */ /* 0x000fe200008e060a */
[----:B-1----:R-:W-:-:S04]  /*3470*/  @!P0 IADD3 R42, P1, P2, R11, R4, R50 ;  /* 0x000000040b2a8210 */ /* 0x002fc80007a3e032 */
[----:B------:R1:W-:Y:S01]  /*3480*/  @!P0 STG.E.U8 desc[UR8][R38.64], R33 ;  /* 0x0000002126008986 */ /* 0x0003e2000c101108 */
[----:B------:R-:W-:Y:S02]  /*3490*/  @!P0 IADD3.X R43, R10, R5, R51, P1, P2 ;  /* 0x000000050a2b8210 */ /* 0x000fe40000fe4433 */
[----:B------:R-:W-:-:S03]  /*34a0*/  @!P0 LEA R40, P1, R4, R50, 0x1 ;  /* 0x0000003204288211 */ /* 0x000fc600078208ff */
[----:B------:R2:W-:Y:S01]  /*34b0*/  @!P0 STG.E.U8 desc[UR8][R42.64], R45 ;  /* 0x0000002d2a008986 */ /* 0x0005e2000c101108 */
[----:B------:R-:W-:Y:S02]  /*34c0*/  @!P0 IADD3 R40, P2, R40, R11, RZ ;  /* 0x0000000b28288210 */ /* 0x000fe40007f5e0ff */
[C---:B------:R-:W-:Y:S01]  /*34d0*/  @!P0 LEA.HI.X R41, R4.reuse, R51, R5, 0x1, P1 ;  /* 0x0000003304298211 */ /* 0x040fe200008f0c05 */
[----:B------:R-:W-:Y:S01]  /*34e0*/  @!P0 IMAD.WIDE.U32 R50, R4, 0x3, R50 ;  /* 0x0000000304328825 */ /* 0x000fe200078e0032 */
[----:B-1----:R-:W-:Y:S02]  /*34f0*/  LOP3.LUT R33, R33, 0xff, RZ, 0xc0, !PT ;  /* 0x000000ff21217812 */ /* 0x002fe400078ec0ff */
[----:B------:R-:W-:Y:S01]  /*3500*/  @!P0 IADD3.X R41, R41, R10, RZ, P2, !PT ;  /* 0x0000000a29298210 */ /* 0x000fe200017fe4ff */
[----:B------:R-:W-:Y:S01]  /*3510*/  @!P0 IMAD R39, R5, 0x3, RZ ;  /* 0x0000000305278824 */ /* 0x000fe200078e02ff */
[----:B------:R-:W-:Y:S01]  /*3520*/  @!P0 IADD3 R38, P1, R11, R50, RZ ;  /* 0x000000320b268210 */ /* 0x000fe20007f3e0ff */
[----:B--2---:R-:W-:-:S02]  /*3530*/  IMAD.MOV.U32 R42, RZ, RZ, 0x437c0000 ;  /* 0x437c0000ff2a7424 */ /* 0x004fc400078e00ff */
[----:B------:R1:W-:Y:S01]  /*3540*/  @!P0 STG.E.U8 desc[UR8][R40.64], R35 ;  /* 0x0000002328008986 */ /* 0x0003e2000c101108 */
[----:B------:R-:W-:Y:S01]  /*3550*/  @!P0 IADD3.X R39, R10, R39, R51, P1, !PT ;  /* 0x000000270a278210 */ /* 0x000fe20000ffe433 */
[----:B------:R-:W-:Y:S01]  /*3560*/  FFMA.RM R42, R7, R42, 12582913 ;  /* 0x4b400001072a7423 */ /* 0x000fe2000000402a */
[----:B------:R-:W-:Y:S01]  /*3570*/  FADD R7, RZ, R6 ;  /* 0x00000006ff077221 */ /* 0x000fe20000000000 */
[----:B------:R-:W-:-:S03]  /*3580*/  LEA R30, P1, R4, R30, 0x2 ;  /* 0x0000001e041e7211 */ /* 0x000fc600078210ff */
[----:B------:R-:W-:Y:S01]  /*3590*/  FADD R47, R36, R7 ;  /* 0x00000007242f7221 */ /* 0x000fe20000000000 */
[----:B0-----:R-:W-:Y:S02]  /*35a0*/  IADD3 R7, R18, R49, RZ ;  /* 0x0000003112077210 */ /* 0x001fe40007ffe0ff */
[----:B------:R-:W-:Y:S01]  /*35b0*/  IADD3 R30, P2, R15, R30, RZ ;  /* 0x0000001e0f1e7210 */ /* 0x000fe20007f5e0ff */
[----:B------:R-:W-:Y:S01]  /*35c0*/  FADD R47, R2, R47 ;  /* 0x0000002f022f7221 */ /* 0x000fe20000000000 */
[----:B-1----:R-:W-:Y:S01]  /*35d0*/  F2FP.SATFINITE.E4M3.F32.PACK_AB_MERGE_C R41, RZ, R0, RZ ;  /* 0x00000000ff29723e */ /* 0x002fe200048070ff */
[C---:B------:R-:W-:Y:S01]  /*35e0*/  FADD R0, R42.reuse, -12583039 ;  /* 0xcb40007f2a007421 */ /* 0x040fe20000000000 */
[----:B------:R-:W-:Y:S01]  /*35f0*/  IMAD.SHL.U32 R42, R42, 0x800000, RZ ;  /* 0x008000002a2a7824 */ /* 0x000fe200078e00ff */
[----:B------:R-:W-:Y:S01]  /*3600*/  LEA.HI.X R5, R4, R8, R5, 0x2, P1 ;  /* 0x0000000804057211 */ /* 0x000fe200008f1405 */
[----:B------:R-:W-:Y:S02]  /*3610*/  IMAD.U32 R35, R35, 0x10000, RZ ;  /* 0x0001000023237824 */ /* 0x000fe400078e00ff */
[----:B------:R-:W-:Y:S01]  /*3620*/  FFMA R0, -R3, 1.4426950216293334961, -R0 ;  /* 0x3fb8aa3b03007823 */ /* 0x000fe20000000900 */
[----:B------:R0:W-:Y:S01]  /*3630*/  @!P0 STG.E.U8 desc[UR8][R38.64], R41 ;  /* 0x0000002926008986 */ /* 0x0001e2000c101108 */
[----:B------:R-:W-:-:S02]  /*3640*/  FMNMX R2, |R34|, R31, !PT ;  /* 0x0000001f22027209 */ /* 0x000fc40007800200 */
[----:B------:R-:W-:Y:S01]  /*3650*/  FFMA R43, -R3, 1.925963033500011079e-08, R0 ;  /* 0x32a57060032b7823 */ /* 0x000fe20000000100 */
[----:B------:R-:W-:Y:S01]  /*3660*/  VIADD R0, R7, 0x2 ;  /* 0x0000000207007836 */ /* 0x000fe20000000000 */
[----:B------:R-:W-:-:S04]  /*3670*/  IADD3.X R31, RZ, R5, RZ, P2, !PT ;  /* 0x00000005ff1f7210 */ /* 0x000fc800017fe4ff */
[----:B------:R-:W1:Y:S01]  /*3680*/  MUFU.EX2 R43, R43 ;  /* 0x0000002b002b7308 */ /* 0x000e620000000800 */
[----:B------:R-:W-:Y:S01]  /*3690*/  LOP3.LUT R40, R0, 0x1f, RZ, 0xc0, !PT ;  /* 0x0000001f00287812 */ /* 0x000fe200078ec0ff */
[----:B0-----:R-:W-:Y:S01]  /*36a0*/  FADD R39, R34, R47 ;  /* 0x0000002f22277221 */ /* 0x001fe20000000000 */
[----:B------:R-:W-:Y:S02]  /*36b0*/  LOP3.LUT R0, R45, 0xffff, RZ, 0xc0, !PT ;  /* 0x0000ffff2d007812 */ /* 0x000fe400078ec0ff */
[----:B------:R-:W-:Y:S02]  /*36c0*/  LOP3.LUT R41, R41, 0xffff, RZ, 0xc0, !PT ;  /* 0x0000ffff29297812 */ /* 0x000fe400078ec0ff */
[----:B------:R-:W-:Y:S01]  /*36d0*/  PRMT R0, R0, 0x7604, R33 ;  /* 0x0000760400007816 */ /* 0x000fe20000000021 */
[----:B------:R-:W0:Y:S03]  /*36e0*/  SHFL.IDX PT, R39, R39, R40, 0x1f ;  /* 0x00001f2827277589 */ /* 0x000e2600000e0000 */
[----:B------:R-:W-:-:S04]  /*36f0*/  LOP3.LUT R0, R0, 0xffff, RZ, 0xc0, !PT ;  /* 0x0000ffff00007812 */ /* 0x000fc800078ec0ff */
[----:B------:R-:W-:Y:S01]  /*3700*/  LOP3.LUT R0, R0, 0xff0000, R35, 0xf8, !PT ;  /* 0x00ff000000007812 */ /* 0x000fe200078ef823 */
[----:B-1----:R-:W-:-:S04]  /*3710*/  FFMA R42, R42, R43, 1 ;  /* 0x3f8000002a2a7423 */ /* 0x002fc8000000002b */
[----:B------:R-:W-:Y:S01]  /*3720*/  IMAD R4, R41, 0x1000000, R0 ;  /* 0x0100000029047824 */ /* 0x000fe200078e0200 */
[----:B------:R-:W-:-:S04]  /*3730*/  IADD3 R6, R42, 0x1800000, RZ ;  /* 0x018000002a067810 */ /* 0x000fc80007ffe0ff */
[----:B------:R-:W-:-:S04]  /*3740*/  LOP3.LUT R6, R6, 0x7f800000, RZ, 0xc0, !PT ;  /* 0x7f80000006067812 */ /* 0x000fc800078ec0ff */
[----:B------:R-:W-:Y:S01]  /*3750*/  ISETP.GT.U32.AND P0, PT, R6, 0x1ffffff, PT ;  /* 0x01ffffff0600780c */ /* 0x000fe20003f04070 */
[----:B0-----:R-:W-:-:S12]  /*3760*/  FADD R32, R32, R39 ;  /* 0x0000002720207221 */ /* 0x001fd80000000000 */
[----:B------:R-:W-:Y:S05]  /*3770*/  @P0 BRA `(.L_x_16111) ;  /* 0x0000000000100947 */ /* 0x000fea0003800000 */
[----:B------:R-:W-:Y:S01]  /*3780*/  IMAD.MOV.U32 R0, RZ, RZ, R42 ;  /* 0x000000ffff007224 */ /* 0x000fe200078e002a */
[----:B------:R-:W-:-:S07]  /*3790*/  MOV R40, 0x37b0 ;  /* 0x000037b000287802 */ /* 0x000fce0000000f00 */
[----:B------:R-:W-:Y:S05]  /*37a0*/  CALL.REL.NOINC `($__internal_411_$__cuda_sm20_rcp_rn_f32_slowpath) ;  /* 0x0000001c008c7944 */ /* 0x000fea0003c00000 */
[----:B------:R-:W-:Y:S05]  /*37b0*/  BRA `(.L_x_16112) ;  /* 0x0000000000107947 */ /* 0x000fea0003800000 */
.L_x_16111:
[----:B------:R-:W0:Y:S02]  /*37c0*/  MUFU.RCP R43, R42 ;  /* 0x0000002a002b7308 */ /* 0x000e240000001000 */
[----:B0-----:R-:W-:-:S04]  /*37d0*/  FFMA R0, R42, R43, -1 ;  /* 0xbf8000002a007423 */ /* 0x001fc8000000002b */
[----:B------:R-:W-:-:S04]  /*37e0*/  FADD.FTZ R0, -R0, -RZ ;  /* 0x800000ff00007221 */ /* 0x000fc80000010100 */
[----:B------:R-:W-:-:S07]  /*37f0*/  FFMA R43, R43, R0, R43 ;  /* 0x000000002b2b7223 */ /* 0x000fce000000002b */
.L_x_16112:
[----:B------:R-:W-:Y:S05]  /*3800*/  BSYNC B1 ;  /* 0x0000000000017941 */ /* 0x000fea0003800000 */
.L_x_16110:
        /* <DEDUP_REMOVED lines=23> */
.L_x_16114:
[----:B------:R-:W0:Y:S02]  /*3980*/  MUFU.RCP R43, R8 ;  /* 0x00000008002b7308 */ /* 0x000e240000001000 */
[----:B0-----:R-:W-:-:S04]  /*3990*/  FFMA R0, R8, R43, -1 ;  /* 0xbf80000008007423 */ /* 0x001fc8000000002b */
[----:B------:R-:W-:-:S04]  /*39a0*/  FADD.FTZ R0, -R0, -RZ ;  /* 0x800000ff00007221 */ /* 0x000fc80000010100 */
[----:B------:R-:W-:-:S07]  /*39b0*/  FFMA R43, R43, R0, R43 ;  /* 0x000000002b2b7223 */ /* 0x000fce000000002b */
.L_x_16115:
[----:B------:R-:W-:Y:S05]  /*39c0*/  BSYNC B1 ;  /* 0x0000000000017941 */ /* 0x000fea0003800000 */
.L_x_16113:
        /* <DEDUP_REMOVED lines=23> */
.L_x_16117:
[----:B------:R-:W0:Y:S02]  /*3b40*/  MUFU.RCP R43, R8 ;  /* 0x00000008002b7308 */ /* 0x000e240000001000 */
[----:B0-----:R-:W-:-:S04]  /*3b50*/  FFMA R0, R8, R43, -1 ;  /* 0xbf80000008007423 */ /* 0x001fc8000000002b */
[----:B------:R-:W-:-:S04]  /*3b60*/  FADD.FTZ R0, -R0, -RZ ;  /* 0x800000ff00007221 */ /* 0x000fc80000010100 */
[----:B------:R-:W-:-:S07]  /*3b70*/  FFMA R43, R43, R0, R43 ;  /* 0x000000002b2b7223 */ /* 0x000fce000000002b */
.L_x_16118:
[----:B------:R-:W-:Y:S05]  /*3b80*/  BSYNC B1 ;  /* 0x0000000000017941 */ /* 0x000fea0003800000 */
.L_x_16116:
[----:B------:R-:W-:Y:S01]  /*3b90*/  MOV R3, 0x3bbb989d ;  /* 0x3bbb989d00037802 */ /* 0x000fe20000000f00 */
[----:B------:R-:W-:Y:S01]  /*3ba0*/  IMAD.MOV.U32 R5, RZ, RZ, 0x437c0000 ;  /* 0x437c0000ff057424 */ /* 0x000fe200078e00ff */
[----:B------:R-:W0:Y:S01]  /*3bb0*/  S2R R8, SR_TID.X ;  /* 0x0000000000087919 */ /* 0x000e220000002100 */
[----:B------:R-:W-:Y:S02]  /*3bc0*/  BSSY B1, `(.L_x_16119) ;  /* 0x000001b000017945 */ /* 0x000fe40003800000 */
[----:B------:R-:W-:-:S04]  /*3bd0*/  FFMA.SAT R0, -R22, R3, 0.5 ;  /* 0x3f00000016007423 */ /* 0x000fc80000002103 */
[----:B------:R-:W-:-:S04]  /*3be0*/  FFMA.RM R0, R0, R5, 12582913 ;  /* 0x4b40000100007423 */ /* 0x000fc80000004005 */
[C---:B------:R-:W-:Y:S01]  /*3bf0*/  FADD R3, R0.reuse, -12583039 ;  /* 0xcb40007f00037421 */ /* 0x040fe20000000000 */
[----:B------:R-:W-:-:S03]  /*3c00*/  IMAD.SHL.U32 R0, R0, 0x800000, RZ ;  /* 0x0080000000007824 */ /* 0x000fc600078e00ff */
[----:B------:R-:W-:-:S04]  /*3c10*/  FFMA R3, -R22, 1.4426950216293334961, -R3 ;  /* 0x3fb8aa3b16037823 */ /* 0x000fc80000000903 */
[----:B------:R-:W-:-:S06]  /*3c20*/  FFMA R5, -R22, 1.925963033500011079e-08, R3 ;  /* 0x32a5706016057823 */ /* 0x000fcc0000000103 */
[----:B------:R-:W1:Y:S02]  /*3c30*/  MUFU.EX2 R5, R5 ;  /* 0x0000000500057308 */ /* 0x000e640000000800 */
[----:B-1----:R-:W-:Y:S01]  /*3c40*/  FFMA R24, R0, R5, 1 ;  /* 0x3f80000000187423 */ /* 0x002fe20000000005 */
[----:B------:R-:W-:-:S04]  /*3c50*/  FADD R0, -R43, 1 ;  /* 0x3f8000002b007421 */ /* 0x000fc80000000100 */
[----:B------:R-:W-:Y:S01]  /*3c60*/  IADD3 R3, R24, 0x1800000, RZ ;  /* 0x0180000018037810 */ /* 0x000fe20007ffe0ff */
[----:B------:R-:W-:-:S03]  /*3c70*/  FMUL R0, R0, R43 ;  /* 0x0000002b00007220 */ /* 0x000fc60000400000 */
[----:B------:R-:W-:Y:S01]  /*3c80*/  LOP3.LUT R3, R3, 0x7f800000, RZ, 0xc0, !PT ;  /* 0x7f80000003037812 */ /* 0x000fe200078ec0ff */
[----:B------:R-:W-:-:S03]  /*3c90*/  FFMA R0, R0, R26, R43 ;  /* 0x0000001a00007223 */ /* 0x000fc6000000002b */
[----:B------:R-:W-:Y:S02]  /*3ca0*/  ISETP.GT.U32.AND P0, PT, R3, 0x1ffffff, PT ;  /* 0x01ffffff0300780c */ /* 0x000fe40003f04070 */
[----:B0-----:R-:W-:Y:S01]  /*3cb0*/  SHF.R.U32.HI R3, RZ, 0x3, R8 ;  /* 0x00000003ff037819 */ /* 0x001fe20000011608 */
[----:B------:R-:W-:-:S03]  /*3cc0*/  FMUL R8, R0, R25 ;  /* 0x0000001900087220 */ /* 0x000fc60000400000 */
[----:B------:R-:W-:-:S07]  /*3cd0*/  LOP3.LUT R3, R3, 0x1c, RZ, 0xc0, !PT ;  /* 0x0000001c03037812 */ /* 0x000fce00078ec0ff */
[----:B------:R-:W-:Y:S05]  /*3ce0*/  @P0 BRA `(.L_x_16120) ;  /* 0x0000000000100947 */ /* 0x000fea0003800000 */
[----:B------:R-:W-:Y:S01]  /*3cf0*/  IMAD.MOV.U32 R0, RZ, RZ, R24 ;  /* 0x000000ffff007224 */ /* 0x000fe200078e0018 */
[----:B------:R-:W-:-:S07]  /*3d00*/  MOV R40, 0x3d20 ;  /* 0x00003d2000287802 */ /* 0x000fce0000000f00 */
[----:B------:R-:W-:Y:S05]  /*3d10*/  CALL.REL.NOINC `($__internal_411_$__cuda_sm20_rcp_rn_f32_slowpath) ;  /* 0x0000001800307944 */ /* 0x000fea0003c00000 */
[----:B------:R-:W-:Y:S05]  /*3d20*/  BRA `(.L_x_16121) ;  /* 0x0000000000107947 */ /* 0x000fea0003800000 */
.L_x_16120:
[----:B------:R-:W0:Y:S02]  /*3d30*/  MUFU.RCP R43, R24 ;  /* 0x00000018002b7308 */ /* 0x000e240000001000 */
[----:B0-----:R-:W-:-:S04]  /*3d40*/  FFMA R0, R24, R43, -1 ;  /* 0xbf80000018007423 */ /* 0x001fc8000000002b */
[----:B------:R-:W-:-:S04]  /*3d50*/  FADD.FTZ R0, -R0, -RZ ;  /* 0x800000ff00007221 */ /* 0x000fc80000010100 */
[----:B------:R-:W-:-:S07]  /*3d60*/  FFMA R43, R43, R0, R43 ;  /* 0x000000002b2b7223 */ /* 0x000fce000000002b */
.L_x_16121:
[----:B------:R-:W-:Y:S05]  /*3d70*/  BSYNC B1 ;  /* 0x0000000000017941 */ /* 0x000fea0003800000 */
.L_x_16119:
[----:B------:R-:W0:Y:S01]  /*3d80*/  S2R R19, SR_TID.X ;  /* 0x0000000000137919 */ /* 0x000e220000002100 */
[----:B------:R-:W-:Y:S01]  /*3d90*/  LOP3.LUT R24, R3, 0x3, RZ, 0xfc, !PT ;  /* 0x0000000303187812 */ /* 0x000fe200078efcff */
[----:B------:R-:W-:Y:S01]  /*3da0*/  FADD R0, -R43, 1 ;  /* 0x3f8000002b007421 */ /* 0x000fe20000000100 */
[----:B------:R-:W-:Y:S01]  /*3db0*/  FMUL R3, R6, R13 ;  /* 0x0000000d06037220 */ /* 0x000fe20000400000 */
[----:B------:R-:W1:Y:S01]  /*3dc0*/  S2UR UR5, SR_CgaCtaId ;  /* 0x00000000000579c3 */ /* 0x000e620000008800 */
[----:B------:R-:W-:Y:S01]  /*3dd0*/  ISETP.GE.U32.AND P0, PT, R24, R17, PT ;  /* 0x000000111800720c */ /* 0x000fe20003f06070 */
[----:B------:R-:W-:Y:S01]  /*3de0*/  FMUL R0, R0, R43 ;  /* 0x0000002b00007220 */ /* 0x000fe20000400000 */
[----:B------:R-:W-:Y:S01]  /*3df0*/  UMOV UR4, 0x400 ;  /* 0x0000040000047882 */ /* 0x000fe20000000000 */
[----:B------:R-:W-:Y:S01]  /*3e00*/  F2FP.SATFINITE.E4M3.F32.PACK_AB_MERGE_C R3, RZ, R3, RZ ;  /* 0x00000003ff03723e */ /* 0x000fe200048070ff */
[----:B------:R-:W-:Y:S01]  /*3e10*/  UIADD3 UR4, UR4, 0x20, URZ ;  /* 0x0000002004047890 */ /* 0x000fe2000fffe03f */
[----:B------:R-:W-:Y:S01]  /*3e20*/  ISETP.GE.U32.OR P0, PT, R15, R16, P0 ;  /* 0x000000100f00720c */ /* 0x000fe20000706470 */
[----:B------:R-:W-:Y:S01]  /*3e30*/  FFMA R22, R0, R22, R43 ;  /* 0x0000001600167223 */ /* 0x000fe2000000002b */
[----:B------:R-:W-:Y:S01]  /*3e40*/  FMUL R0, R14, R13 ;  /* 0x0000000d0e007220 */ /* 0x000fe20000400000 */
[----:B------:R-:W-:Y:S01]  /*3e50*/  VIADD R7, R7, 0x3 ;  /* 0x0000000307077836 */ /* 0x000fe20000000000 */
[----:B------:R-:W-:Y:S01]  /*3e60*/  BSSY B0, `(.L_x_16122) ;  /* 0x00000b3000007945 */ /* 0x000fe20003800000 */
[----:B------:R-:W-:Y:S01]  /*3e70*/  FMUL R22, R22, R27 ;  /* 0x0000001b16167220 */ /* 0x000fe20000400000 */
[----:B------:R-:W-:Y:S01]  /*3e80*/  FADD R27, RZ, R14 ;  /* 0x0000000eff1b7221 */ /* 0x000fe20000000000 */
[----:B------:R-:W-:Y:S01]  /*3e90*/  F2FP.SATFINITE.E4M3.F32.PACK_AB_MERGE_C R39, RZ, R0, RZ ;  /* 0x00000000ff27723e */ /* 0x000fe200048070ff */
[----:B------:R-:W-:Y:S01]  /*3ea0*/  IMAD R9, R12, 0x21, R9 ;  /* 0x000000210c097824 */ /* 0x000fe200078e0209 */
[----:B------:R-:W-:Y:S01]  /*3eb0*/  LOP3.LUT R0, R3, 0xffff, RZ, 0xc0, !PT ;  /* 0x0000ffff03007812 */ /* 0x000fe200078ec0ff */
[----:B------:R-:W-:Y:S01]  /*3ec0*/  FADD R27, R6, R27 ;  /* 0x0000001b061b7221 */ /* 0x000fe20000000000 */
[----:B------:R-:W-:Y:S01]  /*3ed0*/  LOP3.LUT R33, R39, 0xff, RZ, 0xc0, !PT ;  /* 0x000000ff27217812 */ /* 0x000fe200078ec0ff */
[----:B------:R-:W-:Y:S01]  /*3ee0*/  IMAD R15, R12, 0x21, R15 ;  /* 0x000000210c0f7824 */ /* 0x000fe200078e020f */
[----:B------:R-:W-:Y:S01]  /*3ef0*/  @!P0 IADD3 R24, P1, R30, R11, RZ ;  /* 0x0000000b1e188210 */ /* 0x000fe20007f3e0ff */
[----:B------:R-:W-:Y:S01]  /*3f00*/  FADD R41, R8, R27 ;  /* 0x0000001b08297221 */ /* 0x000fe20000000000 */
[----:B------:R-:W-:-:S02]  /*3f10*/  PRMT R33, R0, 0x7604, R33 ;  /* 0x0000760400217816 */ /* 0x000fc40000000021 */
[----:B------:R-:W-:Y:S01]  /*3f20*/  LOP3.LUT R7, R7, 0x1f, RZ, 0xc0, !PT ;  /* 0x0000001f07077812 */ /* 0x000fe200078ec0ff */
[----:B------:R-:W-:Y:S01]  /*3f30*/  @!P0 IMAD.X R25, R31, 0x1, R10, P1 ;  /* 0x000000011f198824 */ /* 0x000fe200008e060a */
[----:B-1----:R-:W-:Y:S01]  /*3f40*/  ULEA UR4, UR5, UR4, 0x18 ;  /* 0x0000000405047291 */ /* 0x002fe2000f8ec03f */
[----:B------:R-:W-:Y:S01]  /*3f50*/  FADD R44, R22, R41 ;  /* 0x00000029162c7221 */ /* 0x000fe20000000000 */
[--C-:B0-----:R-:W-:Y:S02]  /*3f60*/  SHF.R.U32.HI R5, RZ, 0x3, R19.reuse ;  /* 0x00000003ff057819 */ /* 0x101fe40000011613 */
[----:B------:R0:W-:Y:S01]  /*3f70*/  @!P0 STG.E.U8 desc[UR8][R24.64], R39 ;  /* 0x0000002718008986 */ /* 0x0001e2000c101108 */
[--C-:B------:R-:W-:Y:S02]  /*3f80*/  SHF.R.U32.HI R34, RZ, 0x5, R19.reuse ;  /* 0x00000005ff227819 */ /* 0x100fe40000011613 */
[----:B------:R-:W-:Y:S01]  /*3f90*/  LOP3.LUT R26, R5, 0x1c, RZ, 0xc0, !PT ;  /* 0x0000001c051a7812 */ /* 0x000fe200078ec0ff */
[----:B------:R-:W-:Y:S01]  /*3fa0*/  FMUL R5, R8, R13 ;  /* 0x0000000d08057220 */ /* 0x000fe20000400000 */
[----:B------:R-:W1:Y:S01]  /*3fb0*/  SHFL.IDX PT, R7, R44, R7, 0x1f ;  /* 0x00001f072c077589 */ /* 0x000e6200000e0000 */
[----:B------:R-:W-:Y:S01]  /*3fc0*/  IMAD R0, R34, -0x4, R19 ;  /* 0xfffffffc22007824 */ /* 0x000fe200078e0213 */
[----:B------:R-:W-:Y:S01]  /*3fd0*/  IADD3 R19, -R26, R19, RZ ;  /* 0x000000131a137210 */ /* 0x000fe20007ffe1ff */
[----:B------:R-:W2:Y:S01]  /*3fe0*/  @!P0 LDC.64 R34, c[0x0][0x258] ;  /* 0x00009600ff228b82 */ /* 0x000ea20000000a00 */
[----:B------:R-:W-:Y:S01]  /*3ff0*/  F2FP.SATFINITE.E4M3.F32.PACK_AB_MERGE_C R5, RZ, R5, RZ ;  /* 0x00000005ff05723e */ /* 0x000fe200048070ff */
[----:B------:R-:W-:Y:S01]  /*4000*/  VIADD R36, R0, 0xffffffff ;  /* 0xffffffff00247836 */ /* 0x000fe20000000000 */
[----:B------:R-:W-:-:S02]  /*4010*/  LEA R9, R9, UR4, 0x2 ;  /* 0x0000000409097c11 */ /* 0x000fc4000f8e10ff */
[----:B0-----:R-:W-:Y:S01]  /*4020*/  LOP3.LUT R39, R19, 0x1f, RZ, 0xc0, !PT ;  /* 0x0000001f13277812 */ /* 0x001fe200078ec0ff */
[----:B------:R-:W-:Y:S01]  /*4030*/  FMUL R19, R22, R13 ;  /* 0x0000000d16137220 */ /* 0x000fe20000400000 */
[----:B------:R-:W-:Y:S01]  /*4040*/  LOP3.LUT R43, R36, 0x1f, RZ, 0xc0, !PT ;  /* 0x0000001f242b7812 */ /* 0x000fe200078ec0ff */
[----:B------:R-:W0:Y:S01]  /*4050*/  @!P0 LDC.64 R26, c[0x0][0x258] ;  /* 0x00009600ff1a8b82 */ /* 0x000e220000000a00 */
[----:B------:R-:W-:Y:S01]  /*4060*/  LOP3.LUT R36, R5, 0xff, RZ, 0xc0, !PT ;  /* 0x000000ff05247812 */ /* 0x000fe200078ec0ff */
[C---:B------:R-:W-:Y:S01]  /*4070*/  IMAD R39, R12.reuse, 0x21, R39 ;  /* 0x000000210c277824 */ /* 0x040fe200078e0227 */
[----:B------:R-:W-:Y:S01]  /*4080*/  F2FP.SATFINITE.E4M3.F32.PACK_AB_MERGE_C R19, RZ, R19, RZ ;  /* 0x00000013ff13723e */ /* 0x000fe200048070ff */
[----:B------:R-:W-:Y:S01]  /*4090*/  IMAD R41, R12, 0x21, R43 ;  /* 0x000000210c297824 */ /* 0x000fe200078e022b */
[----:B------:R-:W-:Y:S02]  /*40a0*/  PRMT R33, R33, 0x5410, R36 ;  /* 0x0000541021217816 */ /* 0x000fe40000000024 */
[----:B------:R-:W-:Y:S01]  /*40b0*/  LOP3.LUT R38, R19, 0xffff, RZ, 0xc0, !PT ;  /* 0x0000ffff13267812 */ /* 0x000fe200078ec0ff */
[----:B------:R-:W3:Y:S01]  /*40c0*/  @!P0 LDC.64 R24, c[0x0][0x258] ;  /* 0x00009600ff188b82 */ /* 0x000ee20000000a00 */
[----:B------:R-:W-:-:S02]  /*40d0*/  LEA R40, R39, UR4, 0x2 ;  /* 0x0000000427287c11 */ /* 0x000fc4000f8e10ff */
[----:B------:R-:W-:Y:S02]  /*40e0*/  SHF.L.U32 R38, R38, 0x18, RZ ;  /* 0x0000001826267819 */ /* 0x000fe400000006ff */
[----:B------:R-:W-:Y:S01]  /*40f0*/  LEA R42, R41, UR4, 0x2 ;  /* 0x00000004292a7c11 */ /* 0x000fe2000f8e10ff */
[----:B------:R4:W-:Y:S01]  /*4100*/  STS [R40], R37 ;  /* 0x0000002528007388 */ /* 0x0009e20000000800 */
[----:B------:R-:W-:Y:S01]  /*4110*/  LOP3.LUT R46, R33, R38, RZ, 0xfc, !PT ;  /* 0x00000026212e7212 */ /* 0x000fe200078efcff */
[----:B-1----:R-:W-:Y:S01]  /*4120*/  FADD R32, R32, R7 ;  /* 0x0000000720207221 */ /* 0x002fe20000000000 */
[C---:B--2---:R-:W-:Y:S01]  /*4130*/  @!P0 LEA R36, P3, R34.reuse, R30, 0x1 ;  /* 0x0000001e22248211 */ /* 0x044fe200078608ff */
[----:B------:R4:W-:Y:S01]  /*4140*/  STS [R42], R23 ;  /* 0x000000172a007388 */ /* 0x0009e20000000800 */
[----:B------:R-:W-:Y:S02]  /*4150*/  LEA R15, R15, UR4, 0x2 ;  /* 0x000000040f0f7c11 */ /* 0x000fe4000f8e10ff */
[----:B------:R-:W-:Y:S01]  /*4160*/  @!P0 LEA.HI.X R35, R34, R31, R35, 0x1, P3 ;  /* 0x0000001f22238211 */ /* 0x000fe200018f0c23 */
[----:B------:R4:W-:Y:S01]  /*4170*/  STS [R9], R4 ;  /* 0x0000000409007388 */ /* 0x0009e20000000800 */
[----:B0-----:R-:W-:-:S03]  /*4180*/  @!P0 IADD3 R26, P1, P2, R11, R26, R30 ;  /* 0x0000001a0b1a8210 */ /* 0x001fc60007a3e01e */
[----:B------:R4:W-:Y:S01]  /*4190*/  STS [R15], R46 ;  /* 0x0000002e0f007388 */ /* 0x0009e20000000800 */
[--C-:B------:R-:W-:Y:S01]  /*41a0*/  @!P0 IADD3.X R27, R10, R27, R31.reuse, P1, P2 ;  /* 0x0000001b0a1b8210 */ /* 0x100fe20000fe441f */
[----:B---3--:R-:W-:Y:S01]  /*41b0*/  @!P0 IMAD.WIDE.U32 R38, R24, 0x3, R30 ;  /* 0x0000000318268825 */ /* 0x008fe200078e001e */
[----:B------:R-:W-:-:S03]  /*41c0*/  @!P0 IADD3 R24, P1, R36, R11, RZ ;  /* 0x0000000b24188210 */ /* 0x000fc60007f3e0ff */
[----:B------:R4:W-:Y:S01]  /*41d0*/  @!P0 STG.E.U8 desc[UR8][R26.64], R3 ;  /* 0x000000031a008986 */ /* 0x0009e2000c101108 */
[----:B------:R-:W-:Y:S01]  /*41e0*/  @!P0 IMAD R31, R25, 0x3, RZ ;  /* 0x00000003191f8824 */ /* 0x000fe200078e02ff */
[----:B------:R-:W-:Y:S01]  /*41f0*/  @!P0 IADD3 R30, P2, R11, R38, RZ ;  /* 0x000000260b1e8210 */ /* 0x000fe20007f5e0ff */
[----:B------:R-:W-:Y:S01]  /*4200*/  @!P0 IMAD.X R25, R35, 0x1, R10, P1 ;  /* 0x0000000123198824 */ /* 0x000fe200008e060a */
[----:B------:R-:W-:Y:S02]  /*4210*/  FMNMX R11, R2, |R14|, !PT ;  /* 0x4000000e020b7209 */ /* 0x000fe40007800000 */
[----:B------:R-:W-:Y:S02]  /*4220*/  @!P0 IADD3.X R31, R10, R31, R39, P2, !PT ;  /* 0x0000001f0a1f8210 */ /* 0x000fe400017fe427 */
[----:B------:R4:W-:Y:S01]  /*4230*/  @!P0 STG.E.U8 desc[UR8][R24.64], R5 ;  /* 0x0000000518008986 */ /* 0x0009e2000c101108 */
[----:B------:R-:W-:-:S03]  /*4240*/  FMNMX R11, |R6|, R11, !PT ;  /* 0x0000000b060b7209 */ /* 0x000fc60007800200 */
[----:B------:R4:W-:Y:S01]  /*4250*/  @!P0 STG.E.U8 desc[UR8][R30.64], R19 ;  /* 0x000000131e008986 */ /* 0x0009e2000c101108 */
[----:B------:R-:W-:Y:S01]  /*4260*/  BAR.SYNC.DEFER_BLOCKING 0x0 ;  /* 0x0000000000007b1d */ /* 0x000fe20000010000 */
[----:B------:R-:W-:Y:S02]  /*4270*/  ISETP.GE.U32.AND P0, PT, R18, R16, PT ;  /* 0x000000101200720c */ /* 0x000fe40003f06070 */
[----:B------:R-:W-:-:S04]  /*4280*/  FMNMX R11, |R8|, R11, !PT ;  /* 0x0000000b080b7209 */ /* 0x000fc80007800200 */
[----:B------:R-:W-:-:S07]  /*4290*/  FMNMX R22, |R22|, R11, !PT ;  /* 0x0000000b16167209 */ /* 0x000fce0007800200 */
[----:B----4-:R-:W-:Y:S05]  /*42a0*/  @P0 BRA `(.L_x_16123) ;  /* 0x0000000400b80947 */ /* 0x010fea0003800000 */
[----:B------:R-:W-:Y:S01]  /*42b0*/  ULDC.64 UR10, c[0x0][0x258] ;  /* 0x00009600000a7ab9 */ /* 0x000fe20000000a00 */
[C---:B------:R-:W-:Y:S01]  /*42c0*/  SHF.L.U64.HI R2, R21.reuse, 0x5, R20 ;  /* 0x0000000515027819 */ /* 0x040fe20000010214 */
[----:B------:R-:W-:Y:S01]  /*42d0*/  IMAD.SHL.U32 R8, R28, 0x4, RZ ;  /* 0x000000041c087824 */ /* 0x000fe200078e00ff */
        /* <DEDUP_REMOVED lines=10> */
[----:B------:R-:W-:-:S04]  /*4380*/  LOP3.LUT R2, RZ, R2, RZ, 0x33, !PT ;  /* 0x00000002ff027212 */ /* 0x000fc800078e33ff */
[----:B------:R-:W-:-:S04]  /*4390*/  ISETP.GT.U32.AND.EX P0, PT, R2, -0x1, PT, P0 ;  /* 0xffffffff0200780c */ /* 0x000fc80003f04100 */
[----:B------:R-:W-:-:S04]  /*43a0*/  SEL R3, R3, 0xffffffdf, P0 ;  /* 0xffffffdf03037807 */ /* 0x000fc80000000000 */
[----:B------:R-:W-:Y:S02]  /*43b0*/  IADD3 R2, -R18, -0x2, -R3 ;  /* 0xfffffffe12027810 */ /* 0x000fe40007ffe903 */
        /* <DEDUP_REMOVED lines=10> */
[----:B------:R-:W-:Y:S01]  /*4460*/  MOV R24, R2 ;  /* 0x0000000200187202 */ /* 0x000fe20000000f00 */
[----:B------:R-:W-:Y:S01]  /*4470*/  IMAD.IADD R26, R3, 0x1, R11 ;  /* 0x00000001031a7824 */ /* 0x000fe200078e020b */
[----:B------:R-:W-:Y:S01]  /*4480*/  ISETP.NE.AND P0, PT, R4, RZ, PT ;  /* 0x000000ff0400720c */ /* 0x000fe20003f05270 */
[----:B------:R-:W-:Y:S01]  /*4490*/  IMAD.MOV.U32 R9, RZ, RZ, RZ ;  /* 0x000000ffff097224 */ /* 0x000fe200078e00ff */
[----:B------:R-:W-:Y:S01]  /*44a0*/  LEA.HI.X R8, R8, UR11, R7, 0x5, P2 ;  /* 0x0000000b08087c11 */ /* 0x000fe200090f2c07 */
[----:B------:R-:W-:Y:S10]  /*44b0*/  @!P1 BRA `(.L_x_16125) ;  /* 0x0000000000d89947 */ /* 0x000ff40003800000 */
[----:B------:R-:W-:Y:S01]  /*44c0*/  IADD3 R23, R23, -R4, RZ ;  /* 0x8000000417177210 */ /* 0x000fe20007ffe0ff */
[----:B------:R-:W-:Y:S01]  /*44d0*/  IMAD.MOV.U32 R9, RZ, RZ, RZ ;  /* 0x000000ffff097224 */ /* 0x000fe200078e00ff */
[----:B------:R-:W-:-:S07]  /*44e0*/  MOV R19, R18 ;  /* 0x0000001200137202 */ /* 0x000fce0000000f00 */
.L_x_16126:
[C---:B0-----:R-:W-:Y:S01]  /*44f0*/  LOP3.LUT R6, R0.reuse, 0x1f, RZ, 0xc0, !PT ;  /* 0x0000001f00067812 */ /* 0x041fe200078ec0ff */
        /* <DEDUP_REMOVED lines=18> */
[CC--:B------:R-:W-:Y:S01]  /*4620*/  @!P4 LEA R2, P6, R3.reuse, R5.reuse, 0x2 ;  /* 0x000000050302c211 */ /* 0x0c0fe200078c10ff */
        /* <DEDUP_REMOVED lines=18> */
[----:B------:R-:W-:Y:S01]  /*4750*/  IADD3 R19, R18, R9, RZ ;  /* 0x0000000912137210 */ /* 0x000fe20007ffe0ff */
[----:B0-----:R0:W-:Y:S02]  /*4760*/  @!P4 STG.E desc[UR8][R2.64], R25 ;  /* 0x000000190200c986 */ /* 0x0011e4000c101908 */
        /* <DEDUP_REMOVED lines=11> */
.L_x_16125:
[----:B------:R-:W-:Y:S05]  /*4820*/  BSYNC B1 ;  /* 0x0000000000017941 */ /* 0x000fea0003800000 */
.L_x_16124:
[----:B------:R-:W-:Y:S05]  /*4830*/  @!P0 BRA `(.L_x_16123) ;  /* 0x0000000000548947 */ /* 0x000fea0003800000 */
.L_x_16129:
        /* <DEDUP_REMOVED lines=15> */
.L_x_16128:
[----:B------:R-:W-:Y:S05]  /*4930*/  BSYNC B1 ;  /* 0x0000000000017941 */ /* 0x000fea0003800000 */
.L_x_16127:
[----:B------:R-:W-:Y:S01]  /*4940*/  IADD3 R24, P0, R24, UR6, RZ ;  /* 0x0000000618187c10 */ /* 0x000fe2000ff1e0ff */
[----:B------:R-:W-:Y:S01]  /*4950*/  VIADD R0, R10, 0x1f ;  /* 0x0000001f0a007836 */ /* 0x000fe20000000000 */
[----:B------:R-:W-:Y:S02]  /*4960*/  IADD3 R19, R18, R9, RZ ;  /* 0x0000000912137210 */ /* 0x000fe40007ffe0ff */
[----:B------:R-:W-:Y:S01]  /*4970*/  IADD3.X R26, R26, UR7, RZ, P0, !PT ;  /* 0x000000071a1a7c10 */ /* 0x000fe200087fe4ff */
[----:B------:R-:W-:Y:S08]  /*4980*/  @P1 BRA `(.L_x_16129) ;  /* 0xfffffffc00ac1947 */ /* 0x000ff0000383ffff */
.L_x_16123:
[----:B------:R-:W-:Y:S05]  /*4990*/  BSYNC B0 ;  /* 0x0000000000007941 */ /* 0x000fea0003800000 */
.L_x_16122:
        /* <DEDUP_REMOVED lines=19> */
[----:B---3--:R-:W-:Y:S01]  /*4ad0*/  FADD R9, R2, R9 ;  /* 0x0000000902097221 */ /* 0x008fe20000000000 */
[----:B------:R-:W-:-:S03]  /*4ae0*/  LOP3.LUT R2, R0, 0x1f, RZ, 0xc0, !PT ;  /* 0x0000001f00027812 */ /* 0x000fc600078ec0ff */
[----:B----4-:R-:W-:Y:S01]  /*4af0*/  FADD R4, R9, R4 ;  /* 0x0000000409047221 */ /* 0x010fe20000000000 */
[----:B------:R-:W-:-:S03]  /*4b00*/  ISETP.GE.U32.AND P0, PT, R2, R16, PT ;  /* 0x000000100200720c */ /* 0x000fc60003f06070 */
[----:B-----5:R-:W-:-:S04]  /*4b10*/  FADD R4, R4, R11 ;  /* 0x0000000b04047221 */ /* 0x020fc80000000000 */
[----:B------:R-:W-:-:S06]  /*4b20*/  FADD R15, R4, R15 ;  /* 0x0000000f040f7221 */ /* 0x000fcc0000000000 */
[----:B------:R-:W-:Y:S05]  /*4b30*/  @P0 BRA `(.L_x_16131) ;  /* 0x00000000002c0947 */ /* 0x000fea0003800000 */
        /* <DEDUP_REMOVED lines=11> */
.L_x_16131:
[----:B------:R-:W-:Y:S05]  /*4bf0*/  BSYNC B0 ;  /* 0x0000000000007941 */ /* 0x000fea0003800000 */
.L_x_16130:
[----:B------:R-:W-:Y:S02]  /*4c00*/  ULDC.64 UR4, c[0x0][0x238] ;  /* 0x00008e0000047ab9 */ /* 0x000fe40000000a00 */
[----:B------:R-:W-:-:S04]  /*4c10*/  ISETP.NE.U32.AND P0, PT, RZ, UR4, PT ;  /* 0x00000004ff007c0c */ /* 0x000fc8000bf05070 */
[----:B------:R-:W-:-:S13]  /*4c20*/  ISETP.NE.AND.EX P0, PT, RZ, UR5, PT, P0 ;  /* 0x00000005ff007c0c */ /* 0x000fda000bf05300 */
[----:B------:R-:W-:Y:S05]  /*4c30*/  @!P0 BRA `(.L_x_16132) ;  /* 0x0000000000b48947 */ /* 0x000fea0003800000 */
[----:B0-----:R-:W0:Y:S01]  /*4c40*/  SHFL.DOWN PT, R3, R22, 0x10, 0x1f ;  /* 0x0a001f0016037f89 */ /* 0x001e2200000e0000 */
[----:B------:R-:W-:Y:S01]  /*4c50*/  LOP3.LUT P0, RZ, R0, 0x1f, RZ, 0xc0, !PT ;  /* 0x0000001f00ff7812 */ /* 0x000fe2000780c0ff */
[----:B------:R-:W-:-:S12]  /*4c60*/  BSSY B0, `(.L_x_16133) ;  /* 0x0000024000007945 */ /* 0x000fd80003800000 */
[----:B------:R-:W1:Y:S01]  /*4c70*/  @!P0 S2R R9, SR_CgaCtaId ;  /* 0x0000000000098919 */ /* 0x000e620000008800 */
[----:B------:R-:W-:Y:S02]  /*4c80*/  @!P0 MOV R6, 0x400 ;  /* 0x0000040000068802 */ /* 0x000fe40000000f00 */
[----:B------:R-:W-:Y:S02]  /*4c90*/  @!P0 SHF.R.U32.HI R8, RZ, 0x3, R0 ;  /* 0x00000003ff088819 */ /* 0x000fe40000011600 */
[----:B0-----:R-:W-:-:S05]  /*4ca0*/  FMNMX R3, R22, R3, !PT ;  /* 0x0000000316037209 */ /* 0x001fca0007800000 */
[----:B------:R-:W0:Y:S01]  /*4cb0*/  SHFL.DOWN PT, R2, R3, 0x8, 0x1f ;  /* 0x09001f0003027f89 */ /* 0x000e2200000e0000 */
[----:B-1----:R-:W-:Y:S02]  /*4cc0*/  @!P0 LEA R6, R9, R6, 0x18 ;  /* 0x0000000609068211 */ /* 0x002fe400078ec0ff */
[----:B0-----:R-:W-:Y:S02]  /*4cd0*/  FMNMX R2, R3, R2, !PT ;  /* 0x0000000203027209 */ /* 0x001fe40007800000 */
[----:B------:R-:W-:-:S03]  /*4ce0*/  @!P0 LOP3.LUT R3, R8, 0x1ffffffc, RZ, 0xc0, !PT ;  /* 0x1ffffffc08038812 */ /* 0x000fc600078ec0ff */
[----:B------:R-:W0:Y:S01]  /*4cf0*/  SHFL.DOWN PT, R5, R2, 0x4, 0x1f ;  /* 0x08801f0002057f89 */ /* 0x000e2200000e0000 */
[----:B------:R-:W-:Y:S02]  /*4d00*/  @!P0 IADD3 R3, R3, R6, RZ ;  /* 0x0000000603038210 */ /* 0x000fe40007ffe0ff */
        /* <DEDUP_REMOVED lines=24> */
.L_x_16142:
[----:B-1----:R-:W-:-:S07]  /*4e90*/  FMNMX R5, R4, R5, !PT ;  /* 0x0000000504057209 */ /* 0x002fce0007800000 */
.L_x_16134:
[----:B------:R-:W-:Y:S05]  /*4ea0*/  BSYNC B0 ;  /* 0x0000000000007941 */ /* 0x000fea0003800000 */
.L_x_16133:
[----:B------:R-:W-:Y:S01]  /*4eb0*/  ISETP.NE.AND P0, PT, R0, RZ, PT ;  /* 0x000000ff0000720c */ /* 0x000fe20003f05270 */
[----:B------:R-:W-:-:S12]  /*4ec0*/  BSSY B0, `(.L_x_16132) ;  /* 0x0000004000007945 */ /* 0x000fd80003800000 */
[----:B------:R-:W-:Y:S05]  /*4ed0*/  @P0 BRA `(.L_x_16136) ;  /* 0x0000000000080947 */ /* 0x000fea0003800000 */
[----:B------:R-:W1:Y:S02]  /*4ee0*/  LDC.64 R2, c[0x0][0x238] ;  /* 0x00008e00ff027b82 */ /* 0x000e640000000a00 */
[----:B-1----:R1:W-:Y:S02]  /*4ef0*/  REDG.E.MAX.S32.STRONG.GPU desc[UR8][R2.64], R5 ;  /* 0x000000050200798e */ /* 0x0023e4000d10e388 */
.L_x_16136:
[----:B------:R-:W-:Y:S05]  /*4f00*/  BSYNC B0 ;  /* 0x0000000000007941 */ /* 0x000fea0003800000 */
.L_x_16132:
        /* <DEDUP_REMOVED lines=12> */
[----:B01----:R-:W-:Y:S05]  /*4fd0*/  CALL.REL.NOINC `($__internal_411_$__cuda_sm20_rcp_rn_f32_slowpath) ;  /* 0x0000000400807944 */ /* 0x003fea0003c00000 */
[----:B------:R-:W-:Y:S05]  /*4fe0*/  BRA `(.L_x_16138) ;  /* 0x0000000000107947 */ /* 0x000fea0003800000 */
.L_x_16137:
[----:B------:R-:W0:Y:S02]  /*4ff0*/  MUFU.RCP R0, R13 ;  /* 0x0000000d00007308 */ /* 0x000e240000001000 */
[----:B01----:R-:W-:-:S04]  /*5000*/  FFMA R2, R0, R13, -1 ;  /* 0xbf80000000027423 */ /* 0x003fc8000000000d */
[----:B------:R-:W-:-:S04]  /*5010*/  FADD.FTZ R43, -R2, -RZ ;  /* 0x800000ff022b7221 */ /* 0x000fc80000010100 */
[----:B------:R-:W-:-:S07]  /*5020*/  FFMA R43, R0, R43, R0 ;  /* 0x0000002b002b7223 */ /* 0x000fce0000000000 */
.L_x_16138:
[----:B------:R-:W0:Y:S02]  /*5030*/  LDC.64 R2, c[0x0][0x240] ;  /* 0x00009000ff027b82 */ /* 0x000e240000000a00 */
[----:B0-----:R-:W-:Y:S01]  /*5040*/  STG.E desc[UR8][R2.64], R43 ;  /* 0x0000002b02007986 */ /* 0x001fe2000c101908 */
[----:B------:R-:W-:Y:S05]  /*5050*/  EXIT ;  /* 0x000000000000794d */ /* 0x000fea0003800000 */
.L_x_16135:
[----:B------:R-:W-:Y:S01]  /*5060*/  MOV R7, 0x4 ;  /* 0x0000000400077802 */ /* 0x000fe20000000f00 */
[----:B------:R-:W-:Y:S01]  /*5070*/  IMAD.MOV.U32 R9, RZ, RZ, 0x1f ;  /* 0x0000001fff097424 */ /* 0x000fe200078e00ff */
[----:B------:R-:W-:-:S07]  /*5080*/  MOV R6, 0xffffffff ;  /* 0xffffffff00067802 */ /* 0x000fce0000000f00 */
[----:B01----:R-:W-:Y:S05]  /*5090*/  WARPSYNC.COLLECTIVE R6, `(.L_x_16139) ;  /* 0x0000000006087348 */ /* 0x003fea0003c00000 */
[----:B-1----:R1:W2:Y:S02]  /*50a0*/  SHFL.DOWN P0, R5, R2, R7, R9 ;  /* 0x0800000702057389 */ /* 0x0022a40000000009 */
[----:B012---:R-:W-:Y:S01]  /*50b0*/  ENDCOLLECTIVE ;  /* 0x000000000000791b */ /* 0x007fe20003800000 */
.L_x_16139:
[----:B------:R-:W-:Y:S02]  /*50c0*/  IMAD.MOV.U32 R7, RZ, RZ, 0x2 ;  /* 0x00000002ff077424 */ /* 0x000fe400078e00ff */
[----:B------:R-:W-:-:S05]  /*50d0*/  IMAD.MOV.U32 R3, RZ, RZ, R5 ;  /* 0x000000ffff037224 */ /* 0x000fca00078e0005 */
[----:B------:R-:W-:-:S04]  /*50e0*/  FMNMX R3, R3, R2, !PT ;  /* 0x0000000203037209 */ /* 0x000fc80007800000 */
[----:B------:R-:W-:-:S07]  /*50f0*/  MOV R2, R3 ;  /* 0x0000000300027202 */ /* 0x000fce0000000f00 */
[----:B------:R-:W-:Y:S05]  /*5100*/  WARPSYNC.COLLECTIVE R6, `(.L_x_16140) ;  /* 0x0000000006087348 */ /* 0x000fea0003c00000 */
[----:B------:R0:W1:Y:S02]  /*5110*/  SHFL.DOWN P0, R5, R2, R7, R9 ;  /* 0x0800000702057389 */ /* 0x0000640000000009 */
[----:B01----:R-:W-:Y:S01]  /*5120*/  ENDCOLLECTIVE ;  /* 0x000000000000791b */ /* 0x003fe20003800000 */
.L_x_16140:
[----:B------:R-:W-:Y:S02]  /*5130*/  MOV R7, 0x1 ;  /* 0x0000000100077802 */ /* 0x000fe40000000f00 */
[----:B------:R-:W-:-:S04]  /*5140*/  MOV R4, R5 ;  /* 0x0000000500047202 */ /* 0x000fc80000000f00 */
[----:B------:R-:W-:-:S05]  /*5150*/  FMNMX R4, R3, R4, !PT ;  /* 0x0000000403047209 */ /* 0x000fca0007800000 */
[----:B------:R-:W-:-:S07]  /*5160*/  IMAD.MOV.U32 R2, RZ, RZ, R4 ;  /* 0x000000ffff027224 */ /* 0x000fce00078e0004 */
[----:B------:R-:W-:Y:S05]  /*5170*/  WARPSYNC.COLLECTIVE R6, `(.L_x_16141) ;  /* 0x0000000006087348 */ /* 0x000fea0003c00000 */
[----:B------:R0:W1:Y:S02]  /*5180*/  SHFL.DOWN P0, R5, R2, R7, R9 ;  /* 0x0800000702057389 */ /* 0x0000640000000009 */
[----:B01----:R-:W-:Y:S01]  /*5190*/  ENDCOLLECTIVE ;  /* 0x000000000000791b */ /* 0x003fe20003800000 */
.L_x_16141:
[----:B------:R-:W-:Y:S05]  /*51a0*/  BRA `(.L_x_16142) ;  /* 0xfffffffc00387947 */ /* 0x000fea000383ffff */
        .weak           $__internal_410_$__cuda_sm20_div_u64
        .type           $__internal_410_$__cuda_sm20_div_u64,@function
        .size           $__internal_410_$__cuda_sm20_div_u64,($__internal_411_$__cuda_sm20_rcp_rn_f32_slowpath - $__internal_410_$__cuda_sm20_div_u64)
$__internal_410_$__cuda_sm20_div_u64:
        /* <DEDUP_REMOVED lines=54> */
[----:B------:R-:W-:Y:S02]  /*5510*/  SEL R10, R5, R10, P0 ;  /* 0x0000000a050a7207 */ /* 0x000fe40000000000 */
[----:B------:R-:W-:Y:S02]  /*5520*/  ISETP.GE.U32.AND P0, PT, R12, R21, PT ;  /* 0x000000150c00720c */ /* 0x000fe40003f06070 */
[----:B------:R-:W-:Y:S02]  /*5530*/  IADD3 R28, P2, R7, 0x1, RZ ;  /* 0x00000001071c7810 */ /* 0x000fe40007f5e0ff */
[----:B------:R-:W-:Y:S02]  /*5540*/  ISETP.GE.U32.AND.EX P0, PT, R9, R4, PT, P0 ;  /* 0x000000040900720c */ /* 0x000fe40003f06100 */
[----:B------:R-:W-:Y:S01]  /*5550*/  ISETP.NE.U32.AND P1, PT, R21, RZ, PT ;  /* 0x000000ff1500720c */ /* 0x000fe20003f25070 */
[----:B------:R-:W-:Y:S01]  /*5560*/  IMAD.X R29, RZ, RZ, R10, P2 ;  /* 0x000000ffff1d7224 */ /* 0x000fe200010e060a */
[----:B------:R-:W-:Y:S01]  /*5570*/  SEL R28, R28, R7, P0 ;  /* 0x000000071c1c7207 */ /* 0x000fe20000000000 */
[----:B------:R-:W-:Y:S01]  /*5580*/  HFMA2.MMA R7, -RZ, RZ, 0, 0 ;  /* 0x00000000ff077435 */ /* 0x000fe200000001ff */
[----:B------:R-:W-:-:S02]  /*5590*/  ISETP.NE.AND.EX P1, PT, R4, RZ, PT, P1 ;  /* 0x000000ff0400720c */ /* 0x000fc40003f25310 */
[----:B------:R-:W-:Y:S02]  /*55a0*/  SEL R29, R29, R10, P0 ;  /* 0x0000000a1d1d7207 */ /* 0x000fe40000000000 */
[----:B------:R-:W-:Y:S02]  /*55b0*/  SEL R28, R28, 0xffffffff, P1 ;  /* 0xffffffff1c1c7807 */ /* 0x000fe40000800000 */
[----:B------:R-:W-:Y:S01]  /*55c0*/  SEL R29, R29, 0xffffffff, P1 ;  /* 0xffffffff1d1d7807 */ /* 0x000fe20000800000 */
[----:B------:R-:W-:Y:S06]  /*55d0*/  RET.REL.NODEC R6 `(_ZN18transformer_engine6detail38cast_transpose_fused_kernel_notalignedILb1ELb1ELb0EfNS_16CTDBiasDActParamIff13__nv_fp8_e4m3fEELi1ELi4ENS_5EmptyEXadL_ZNS_5dsiluIffEET_T0_RKS5_EEEEvT3_mmm) ;  /* 0xffffffa806887950 */ /* 0x000fec0003c3ffff */
        .weak           $__internal_411_$__cuda_sm20_rcp_rn_f32_slowpath
        .type           $__internal_411_$__cuda_sm20_rcp_rn_f32_slowpath,@function
        .size           $__internal_411_$__cuda_sm20_rcp_rn_f32_slowpath,(.L_x_34896 - $__internal_411_$__cuda_sm20_rcp_rn_f32_slowpath)
$__internal_411_$__cuda_sm20_rcp_rn_f32_slowpath:
        /* <DEDUP_REMOVED lines=15> */
.L_x_16144:
[----:B------:R-:W-:-:S05]  /*56d0*/  VIADD R41, R43, 0xffffff03 ;  /* 0xffffff032b297836 */ /* 0x000fca0000000000 */
[----:B------:R-:W-:-:S13]  /*56e0*/  ISETP.GT.U32.AND P0, PT, R41, 0x1, PT ;  /* 0x000000012900780c */ /* 0x000fda0003f04070 */
[----:B------:R-:W-:Y:S05]  /*56f0*/  @P0 BRA `(.L_x_16146) ;  /* 0x0000000000780947 */ /* 0x000fea0003800000 */
[----:B------:R-:W-:Y:S01]  /*5700*/  LOP3.LUT R49, R0, 0x7fffff, RZ, 0xc0, !PT ;  /* 0x007fffff00317812 */ /* 0x000fe200078ec0ff */
[----:B------:R-:W-:Y:S01]  /*5710*/  VIADD R43, R43, 0xffffff04 ;  /* 0xffffff042b2b7836 */ /* 0x000fe20000000000 */
[----:B------:R-:W-:Y:S02]  /*5720*/  MOV R46, 0x3 ;  /* 0x00000003002e7802 */ /* 0x000fe40000000f00 */
        /* <DEDUP_REMOVED lines=27> */
.L_x_16146:
[----:B------:R0:W1:Y:S02]  /*58e0*/  MUFU.RCP R43, R0 ;  /* 0x00000000002b7308 */ /* 0x0000640000001000 */
.L_x_16145:
[----:B------:R-:W-:Y:S05]  /*58f0*/  BSYNC B0 ;  /* 0x0000000000007941 */ /* 0x000fea0003800000 */
.L_x_16143:
[----:B------:R-:W-:-:S06]  /*5900*/  HFMA2.MMA R41, -RZ, RZ, 0, 0 ;  /* 0x00000000ff297435 */ /* 0x000fcc00000001ff */
[----:B01----:R-:W-:Y:S05]  /*5910*/  RET.REL.NODEC R40 `(_ZN18transformer_engine6detail38cast_transpose_fused_kernel_notalignedILb1ELb1ELb0EfNS_16CTDBiasDActParamIff13__nv_fp8_e4m3fEELi1ELi4ENS_5EmptyEXadL_ZNS_5dsiluIffEET_T0_RKS5_EEEEvT3_mmm) ;  /* 0xffffffa428b87950 */ /* 0x003fea0003c3ffff */
.L_x_16147:
        /* <DEDUP_REMOVED lines=14> */
.L_x_34896:


//--------------------- .text._ZN18transformer_engine6detail38cast_transpose_fused_kernel_notalignedILb1ELb1ELb0EfNS_16CTDBiasDActParamIff13__nv_fp8_e5m2fEELi1ELi4ENS_5EmptyEXadL_ZNS_5dsiluIffEET_T0_RKS5_EEEEvT3_mmm --------------------------
	.section	.text._ZN18transformer_engine6detail38cast_transpose_fused_kernel_notalignedILb1ELb1ELb0EfNS_16CTDBiasDActParamIff13__nv_fp8_e5m2fEELi1ELi4ENS_5EmptyEXadL_ZNS_5dsiluIffEET_T0_RKS5_EEEEvT3_mmm,"ax",@progbits
	.align	128
        .global         _ZN18transformer_engine6detail38cast_transpose_fused_kernel_notalignedILb1ELb1ELb0EfNS_16CTDBiasDActParamIff13__nv_fp8_e5m2fEELi1ELi4ENS_5EmptyEXadL_ZNS_5dsiluIffEET_T0_RKS5_EEEEvT3_mmm
        .type           _ZN18transformer_engine6detail38cast_transpose_fused_kernel_notalignedILb1ELb1ELb0EfNS_16CTDBiasDActParamIff13__nv_fp8_e5m2fEELi1ELi4ENS_5EmptyEXadL_ZNS_5dsiluIffEET_T0_RKS5_EEEEvT3_mmm,@function
        .size           _ZN18transformer_engine6detail38cast_transpose_fused_kernel_notalignedILb1ELb1ELb0EfNS_16CTDBiasDActParamIff13__nv_fp8_e5m2fEELi1ELi4ENS_5EmptyEXadL_ZNS_5dsiluIffEET_T0_RKS5_EEEEvT3_mmm,(.L_x_34898 - _ZN18transformer_engine6detail38cast_transpose_fused_kernel_notalignedILb1ELb1ELb0EfNS_16CTDBiasDActParamIff13__nv_fp8_e5m2fEELi1ELi4ENS_5EmptyEXadL_ZNS_5dsiluIffEET_T0_RKS5_EEEEvT3_mmm)
        .other          _ZN18transformer_engine6detail38cast_transpose_fused_kernel_notalignedILb1ELb1ELb0EfNS_16CTDBiasDActParamIff13__nv_fp8_e5m2fEELi1ELi4ENS_5EmptyEXadL_ZNS_5dsiluIffEET_T0_RKS5_EEEEvT3_mmm,@"STO_CUDA_ENTRY STV_DEFAULT"
_ZN18transformer_engine6detail38cast_transpose_fused_kernel_notalignedILb1ELb1ELb0EfNS_16CTDBiasDActParamIff13__nv_fp8_e5m2fEELi1ELi4ENS_5EmptyEXadL_ZNS_5dsiluIffEET_T0_RKS5_EEEEvT3_mmm:
.text._ZN18transformer_engine6detail38cast_transpose_fused_kernel_notalignedILb1ELb1ELb0EfNS_16CTDBiasDActParamIff13__nv_fp8_e5m2fEELi1ELi4ENS_5EmptyEXadL_ZNS_5dsiluIffEET_T0_RKS5_EEEEvT3_mmm:
        /* <DEDUP_REMOVED lines=19> */
[----:B------:R-:W-:Y:S05]  /*0130*/  CALL.REL.NOINC `($__internal_412_$__cuda_sm20_div_u64) ;  /* 0x00000050001c7944 */ /* 0x000fea0003c00000 */
        /* <DEDUP_REMOVED lines=9> */
.L_x_16148:
        /* <DEDUP_REMOVED lines=22> */
.L_x_16149:
        /* <DEDUP_REMOVED lines=193> */
[----:B-----5:R-:W-:Y:S05]  /*0f40*/  CALL.REL.NOINC `($__internal_413_$__cuda_sm20_rcp_rn_f32_slowpath) ;  /* 0x0000004400a47944 */ /* 0x020fea0003c00000 */
[----:B------:R-:W-:Y:S05]  /*0f50*/  BRA `(.L_x_16152) ;  /* 0x0000000000107947 */ /* 0x000fea0003800000 */
.L_x_16151:
[----:B------:R-:W0:Y:S02]  /*0f60*/  MUFU.RCP R43, R32 ;  /* 0x00000020002b7308 */ /* 0x000e240000001000 */
[----:B0-----:R-:W-:-:S04]  /*0f70*/  FFMA R0, R32, R43, -1 ;  /* 0xbf80000020007423 */ /* 0x001fc8000000002b */
[----:B------:R-:W-:-:S04]  /*0f80*/  FADD.FTZ R0, -R0, -RZ ;  /* 0x800000ff00007221 */ /* 0x000fc80000010100 */
[----:B------:R-:W-:-:S07]  /*0f90*/  FFMA R43, R43, R0, R43 ;  /* 0x000000002b2b7223 */ /* 0x000fce000000002b */
.L_x_16152:
[----:B------:R-:W-:Y:S05]  /*0fa0*/  BSYNC B1 ;  /* 0x0000000000017941 */ /* 0x000fea0003800000 */
.L_x_16150:
        /* <DEDUP_REMOVED lines=21> */
[----:B------:R-:W-:Y:S05]  /*1100*/  CALL.REL.NOINC `($__internal_413_$__cuda_sm20_rcp_rn_f32_slowpath) ;  /* 0x0000004400347944 */ /* 0x000fea0003c00000 */
[----:B------:R-:W-:Y:S05]  /*1110*/  BRA `(.L_x_16155) ;  /* 0x0000000000107947 */ /* 0x000fea0003800000 */
.L_x_16154:
[----:B------:R-:W0:Y:S02]  /*1120*/  MUFU.RCP R43, R40 ;  /* 0x00000028002b7308 */ /* 0x000e240000001000 */
[----:B0-----:R-:W-:-:S04]  /*1130*/  FFMA R0, R40, R43, -1 ;  /* 0xbf80000028007423 */ /* 0x001fc8000000002b */
[----:B------:R-:W-:-:S04]  /*1140*/  FADD.FTZ R0, -R0, -RZ ;  /* 0x800000ff00007221 */ /* 0x000fc80000010100 */
[----:B------:R-:W-:-:S07]  /*1150*/  FFMA R43, R43, R0, R43 ;  /* 0x000000002b2b7223 */ /* 0x000fce000000002b */
.L_x_16155:
[----:B------:R-:W-:Y:S05]  /*1160*/  BSYNC B1 ;  /* 0x0000000000017941 */ /* 0x000fea0003800000 */
.L_x_16153:
        /* <DEDUP_REMOVED lines=21> */
[----:B------:R-:W-:Y:S05]  /*12c0*/  CALL.REL.NOINC `($__internal_413_$__cuda_sm20_rcp_rn_f32_slowpath) ;  /* 0x0000004000c47944 */ /* 0x000fea0003c00000 */
[----:B------:R-:W-:Y:S05]  /*12d0*/  BRA `(.L_x_16158) ;  /* 0x0000000000107947 */ /* 0x000fea0003800000 */
.L_x_16157:
[----:B------:R-:W0:Y:S02]  /*12e0*/  MUFU.RCP R43, R32 ;  /* 0x00000020002b7308 */ /* 0x000e240000001000 */
[----:B0-----:R-:W-:-:S04]  /*12f0*/  FFMA R0, R32, R43, -1 ;  /* 0xbf80000020007423 */ /* 0x001fc8000000002b */
[----:B------:R-:W-:-:S04]  /*1300*/  FADD.FTZ R0, -R0, -RZ ;  /* 0x800000ff00007221 */ /* 0x000fc80000010100 */
[----:B------:R-:W-:-:S07]  /*1310*/  FFMA R43, R43, R0, R43 ;  /* 0x000000002b2b7223 */ /* 0x000fce000000002b */
.L_x_16158:
[----:B------:R-:W-:Y:S05]  /*1320*/  BSYNC B1 ;  /* 0x0000000000017941 */ /* 0x000fea0003800000 */
.L_x_16156:
        /* <DEDUP_REMOVED lines=23> */
.L_x_16160:
[----:B------:R-:W0:Y:S02]  /*14a0*/  MUFU.RCP R43, R32 ;  /* 0x00000020002b7308 */ /* 0x000e240000001000 */
[----:B0-----:R-:W-:-:S04]  /*14b0*/  FFMA R0, R32, R43, -1 ;  /* 0xbf80000020007423 */ /* 0x001fc8000000002b */
[----:B------:R-:W-:-:S04]  /*14c0*/  FADD.FTZ R0, -R0, -RZ ;  /* 0x800000ff00007221 */ /* 0x000fc80000010100 */
[----:B------:R-:W-:-:S07]  /*14d0*/  FFMA R43, R43, R0, R43 ;  /* 0x000000002b2b7223 */ /* 0x000fce000000002b */
.L_x_16161:
[----:B------:R-:W-:Y:S05]  /*14e0*/  BSYNC B1 ;  /* 0x0000000000017941 */ /* 0x000fea0003800000 */
.L_x_16159:
        /* <DEDUP_REMOVED lines=10> */
[----:B------:R-:W-:Y:S01]  /*1590*/  F2FP.SATFINITE.E5M2.F32.PACK_AB_MERGE_C R47, RZ, R47, RZ ;  /* 0x0000002fff2f723e */ /* 0x000fe200048060ff */
[----:B------:R-:W-:Y:S01]  /*15a0*/  FFMA R0, R0, R7, R43 ;  /* 0x0000000700007223 */ /* 0x000fe2000000002b */
[----:B------:R-:W-:-:S02]  /*15b0*/  FMUL R39, R2, R13 ;  /* 0x0000000d02277220 */ /* 0x000fc40000400000 */
[----:B------:R-:W-:Y:S01]  /*15c0*/  F2FP.SATFINITE.E5M2.F32.PACK_AB_MERGE_C R48, RZ, R48, RZ ;  /* 0x00000030ff30723e */ /* 0x000fe200048060ff */
[----:B------:R-:W-:Y:S01]  /*15d0*/  FMUL R46, R0, R5 ;  /* 0x00000005002e7220 */ /* 0x000fe20000400000 */
[----:B------:R-:W-:Y:S02]  /*15e0*/  FMNMX R5, RZ, |R6|, !PT ;  /* 0x40000006ff057209 */ /* 0x000fe40007800000 */
[----:B------:R-:W-:Y:S01]  /*15f0*/  F2FP.SATFINITE.E5M2.F32.PACK_AB_MERGE_C R39, RZ, R39, RZ ;  /* 0x00000027ff27723e */ /* 0x000fe200048060ff */
[----:B------:R-:W-:Y:S01]  /*1600*/  FMUL R0, R46, R13 ;  /* 0x0000000d2e007220 */ /* 0x000fe20000400000 */
[-C--:B------:R-:W-:Y:S02]  /*1610*/  @!P0 MOV R30, R36.reuse ;  /* 0x00000024001e8202 */ /* 0x080fe40000000f00 */
[----:B------:R-:W-:Y:S01]  /*1620*/  @!P0 IADD3 R8, P1, R11, R36, RZ ;  /* 0x000000240b088210 */ /* 0x000fe20007f3e0ff */
[----:B0-----:R-:W-:Y:S01]  /*1630*/  @!P0 IMAD R7, R33, 0x3, RZ ;  /* 0x0000000321078824 */ /* 0x001fe200078e02ff */
[C---:B------:R-:W-:Y:S01]  /*1640*/  SHF.L.U64.HI R43, R32.reuse, 0x2, R33 ;  /* 0x00000002202b7819 */ /* 0x040fe20000010221 */
[----:B------:R-:W-:Y:S01]  /*1650*/  @!P0 IMAD.WIDE.U32 R40, R32, 0x3, R30 ;  /* 0x0000000320288825 */ /* 0x000fe200078e001e */
[----:B------:R-:W-:-:S03]  /*1660*/  F2FP.SATFINITE.E5M2.F32.PACK_AB_MERGE_C R0, RZ, R0, RZ ;  /* 0x00000000ff00723e */ /* 0x000fc600048060ff */
        /* <DEDUP_REMOVED lines=120> */
[----:B-----5:R-:W-:Y:S05]  /*1df0*/  CALL.REL.NOINC `($__internal_413_$__cuda_sm20_rcp_rn_f32_slowpath) ;  /* 0x0000003400f87944 */ /* 0x020fea0003c00000 */
[----:B------:R-:W-:Y:S05]  /*1e00*/  BRA `(.L_x_16164) ;  /* 0x0000000000107947 */ /* 0x000fea0003800000 */
.L_x_16163:
[----:B------:R-:W0:Y:S02]  /*1e10*/  MUFU.RCP R43, R40 ;  /* 0x00000028002b7308 */ /* 0x000e240000001000 */
[----:B0-----:R-:W-:-:S04]  /*1e20*/  FFMA R0, R40, R43, -1 ;  /* 0xbf80000028007423 */ /* 0x001fc8000000002b */
[----:B------:R-:W-:-:S04]  /*1e30*/  FADD.FTZ R0, -R0, -RZ ;  /* 0x800000ff00007221 */ /* 0x000fc80000010100 */
[----:B------:R-:W-:-:S07]  /*1e40*/  FFMA R43, R43, R0, R43 ;  /* 0x000000002b2b7223 */ /* 0x000fce000000002b */
.L_x_16164:
[----:B------:R-:W-:Y:S05]  /*1e50*/  BSYNC B1 ;  /* 0x0000000000017941 */ /* 0x000fea0003800000 */
.L_x_16162:
        /* <DEDUP_REMOVED lines=21> */
[----:B-----5:R-:W-:Y:S05]  /*1fb0*/  CALL.REL.NOINC `($__internal_413_$__cuda_sm20_rcp_rn_f32_slowpath) ;  /* 0x0000003400887944 */ /* 0x020fea0003c00000 */
[----:B------:R-:W-:Y:S05]  /*1fc0*/  BRA `(.L_x_16167) ;  /* 0x0000000000107947 */ /* 0x000fea0003800000 */
.L_x_16166:
[----:B------:R-:W0:Y:S02]  /*1fd0*/  MUFU.RCP R43, R40 ;  /* 0x00000028002b7308 */ /* 0x000e240000001000 */
[----:B0-----:R-:W-:-:S04]  /*1fe0*/  FFMA R0, R40, R43, -1 ;  /* 0xbf80000028007423 */ /* 0x001fc8000000002b */
[----:B------:R-:W-:-:S04]  /*1ff0*/  FADD.FTZ R0, -R0, -RZ ;  /* 0x800000ff00007221 */ /* 0x000fc80000010100 */
[----:B------:R-:W-:-:S07]  /*2000*/  FFMA R43, R43, R0, R43 ;  /* 0x000000002b2b7223 */ /* 0x000fce000000002b */
.L_x_16167:
[----:B------:R-:W-:Y:S05]  /*2010*/  BSYNC B1 ;  /* 0x0000000000017941 */ /* 0x000fea0003800000 */
.L_x_16165:
        /* <DEDUP_REMOVED lines=21> */
[----:B-----5:R-:W-:Y:S05]  /*2170*/  CALL.REL.NOINC `($__internal_413_$__cuda_sm20_rcp_rn_f32_slowpath) ;  /* 0x0000003400187944 */ /* 0x020fea0003c00000 */
[----:B------:R-:W-:Y:S05]  /*2180*/  BRA `(.L_x_16170) ;  /* 0x0000000000107947 */ /* 0x000fea0003800000 */
.L_x_16169:
[----:B------:R-:W0:Y:S02]  /*2190*/  MUFU.RCP R43, R40 ;  /* 0x00000028002b7308 */ /* 0x000e240000001000 */
[----:B0-----:R-:W-:-:S04]  /*21a0*/  FFMA R0, R40, R43, -1 ;  /* 0xbf80000028007423 */ /* 0x001fc8000000002b */
[----:B------:R-:W-:-:S04]  /*21b0*/  FADD.FTZ R0, -R0, -RZ ;  /* 0x800000ff00007221 */ /* 0x000fc80000010100 */
[----:B------:R-:W-:-:S07]  /*21c0*/  FFMA R43, R43, R0, R43 ;  /* 0x000000002b2b7223 */ /* 0x000fce000000002b */
.L_x_16170:
[----:B------:R-:W-:Y:S05]  /*21d0*/  BSYNC B1 ;  /* 0x0000000000017941 */ /* 0x000fea0003800000 */
.L_x_16168:
        /* <DEDUP_REMOVED lines=23> */
.L_x_16172:
[----:B------:R-:W0:Y:S02]  /*2350*/  MUFU.RCP R43, R40 ;  /* 0x00000028002b7308 */ /* 0x000e240000001000 */
[----:B0-----:R-:W-:-:S04]  /*2360*/  FFMA R0, R40, R43, -1 ;  /* 0xbf80000028007423 */ /* 0x001fc8000000002b */
[----:B------:R-:W-:-:S04]  /*2370*/  FADD.FTZ R0, -R0, -RZ ;  /* 0x800000ff00007221 */ /* 0x000fc80000010100 */
[----:B------:R-:W-:-:S07]  /*2380*/  FFMA R43, R43, R0, R43 ;  /* 0x000000002b2b7223 */ /* 0x000fce000000002b */
.L_x_16173:
[----:B------:R-:W-:Y:S05]  /*2390*/  BSYNC B1 ;  /* 0x0000000000017941 */ /* 0x000fea0003800000 */
.L_x_16171:
[----:B------:R-:W-:Y:S01]  /*23a0*/  ISETP.GE.U32.AND P0, PT, R42, R17, PT ;  /* 0x000000112a00720c */ /* 0x000fe20003f06070 */
[----:B------:R-:W-:Y:S01]  /*23b0*/  FADD R0, -R43, 1 ;  /* 0x3f8000002b007421 */ /* 0x000fe20000000100 */
[-C--:B------:R-:W-:Y:S01]  /*23c0*/  FMUL R47, R38, R13.reuse ;  /* 0x0000000d262f7220 */ /* 0x080fe20000400000 */
[----:B------:R-:W-:Y:S01]  /*23d0*/  FMUL R46, R26, R13 ;  /* 0x0000000d1a2e7220 */ /* 0x000fe20000400000 */
[----:B------:R-:W-:Y:S01]  /*23e0*/  ISETP.GE.U32.OR P0, PT, R23, R16, P0 ;  /* 0x000000101700720c */ /* 0x000fe20000706470 */
[----:B------:R-:W-:Y:S01]  /*23f0*/  FMUL R0, R0, R43 ;  /* 0x0000002b00007220 */ /* 0x000fe20000400000 */
[----:B------:R-:W0:Y:S01]  /*2400*/  LDC.64 R22, c[0x0][0x258] ;  /* 0x00009600ff167b82 */ /* 0x000e220000000a00 */
[----:B------:R-:W-:Y:S01]  /*2410*/  F2FP.SATFINITE.E5M2.F32.PACK_AB_MERGE_C R47, RZ, R47, RZ ;  /* 0x0000002fff2f723e */ /* 0x000fe200048060ff */
[----:B------:R-:W-:Y:S01]  /*2420*/  FMUL R44, R24, R13 ;  /* 0x0000000d182c7220 */ /* 0x000fe20000400000 */
[----:B------:R-:W-:Y:S01]  /*2430*/  FFMA R0, R0, R14, R43 ;  /* 0x0000000e00007223 */ /* 0x000fe2000000002b */
[----:B------:R-:W-:-:S03]  /*2440*/  F2FP.SATFINITE.E5M2.F32.PACK_AB_MERGE_C R46, RZ, R46, RZ ;  /* 0x0000002eff2e723e */ /* 0x000fc600048060ff */
[----:B------:R-:W-:Y:S01]  /*2450*/  FMUL R0, R0, R15 ;  /* 0x0000000f00007220 */ /* 0x000fe20000400000 */
[----:B------:R-:W-:-:S03]  /*2460*/  F2FP.SATFINITE.E5M2.F32.PACK_AB_MERGE_C R44, RZ, R44, RZ ;  /* 0x0000002cff2c723e */ /* 0x000fc600048060ff */
[----:B------:R-:W-:Y:S01]  /*2470*/  @!P0 IADD3 R42, P1, R32, R11, RZ ;  /* 0x0000000b202a8210 */ /* 0x000fe20007f3e0ff */
[----:B------:R-:W-:-:S04]  /*2480*/  FMUL R31, R0, R13 ;  /* 0x0000000d001f7220 */ /* 0x000fc80000400000 */
[----:B------:R-:W-:Y:S01]  /*2490*/  @!P0 IMAD.X R43, R33, 0x1, R10, P1 ;  /* 0x00000001212b8824 */ /* 0x000fe200008e060a */
[----:B------:R-:W-:-:S04]  /*24a0*/  F2FP.SATFINITE.E5M2.F32.PACK_AB_MERGE_C R31, RZ, R31, RZ ;  /* 0x0000001fff1f723e */ /* 0x000fc800048060ff */
        /* <DEDUP_REMOVED lines=134> */
[----:B------:R-:W-:Y:S05]  /*2d10*/  CALL.REL.NOINC `($__internal_413_$__cuda_sm20_rcp_rn_f32_slowpath) ;  /* 0x0000002800307944 */ /* 0x000fea0003c00000 */
[----:B------:R-:W-:Y:S05]  /*2d20*/  BRA `(.L_x_16176) ;  /* 0x0000000000107947 */ /* 0x000fea0003800000 */
.L_x_16175:
[----:B------:R-:W0:Y:S02]  /*2d30*/  MUFU.RCP R43, R40 ;  /* 0x00000028002b7308 */ /* 0x000e240000001000 */
[----:B0-----:R-:W-:-:S04]  /*2d40*/  FFMA R0, R40, R43, -1 ;  /* 0xbf80000028007423 */ /* 0x001fc8000000002b */
[----:B------:R-:W-:-:S04]  /*2d50*/  FADD.FTZ R0, -R0, -RZ ;  /* 0x800000ff00007221 */ /* 0x000fc80000010100 */
[----:B------:R-:W-:-:S07]  /*2d60*/  FFMA R43, R43, R0, R43 ;  /* 0x000000002b2b7223 */ /* 0x000fce000000002b */
.L_x_16176:
[----:B------:R-:W-:Y:S05]  /*2d70*/  BSYNC B1 ;  /* 0x0000000000017941 */ /* 0x000fea0003800000 */
.L_x_16174:
        /* <DEDUP_REMOVED lines=21> */
[----:B------:R-:W-:Y:S05]  /*2ed0*/  CALL.REL.NOINC `($__internal_413_$__cuda_sm20_rcp_rn_f32_slowpath) ;  /* 0x0000002400c07944 */ /* 0x000fea0003c00000 */
[----:B------:R-:W-:Y:S05]  /*2ee0*/  BRA `(.L_x_16179) ;  /* 0x0000000000107947 */ /* 0x000fea0003800000 */
.L_x_16178:
[----:B------:R-:W0:Y:S02]  /*2ef0*/  MUFU.RCP R43, R36 ;  /* 0x00000024002b7308 */ /* 0x000e240000001000 */
[----:B0-----:R-:W-:-:S04]  /*2f00*/  FFMA R0, R36, R43, -1 ;  /* 0xbf80000024007423 */ /* 0x001fc8000000002b */
[----:B------:R-:W-:-:S04]  /*2f10*/  FADD.FTZ R0, -R0, -RZ ;  /* 0x800000ff00007221 */ /* 0x000fc80000010100 */
[----:B------:R-:W-:-:S07]  /*2f20*/  FFMA R43, R43, R0, R43 ;  /* 0x000000002b2b7223 */ /* 0x000fce000000002b */
.L_x_16179:
[----:B------:R-:W-:Y:S05]  /*2f30*/  BSYNC B1 ;  /* 0x0000000000017941 */ /* 0x000fea0003800000 */
.L_x_16177:
        /* <DEDUP_REMOVED lines=23> */
.L_x_16181:
[----:B------:R-:W0:Y:S02]  /*30b0*/  MUFU.RCP R43, R38 ;  /* 0x00000026002b7308 */ /* 0x000e240000001000 */
[----:B0-----:R-:W-:-:S04]  /*30c0*/  FFMA R0, R38, R43, -1 ;  /* 0xbf80000026007423 */ /* 0x001fc8000000002b */
[----:B------:R-:W-:-:S04]  /*30d0*/  FADD.FTZ R0, -R0, -RZ ;  /* 0x800000ff00007221 */ /* 0x000fc80000010100 */
[----:B------:R-:W-:-:S07]  /*30e0*/  FFMA R43, R43, R0, R43 ;  /* 0x000000002b2b7223 */ /* 0x000fce000000002b */
.L_x_16182:
[----:B------:R-:W-:Y:S05]  /*30f0*/  BSYNC B1 ;  /* 0x0000000000017941 */ /* 0x000fea0003800000 */
.L_x_16180:
        /* <DEDUP_REMOVED lines=22> */
[----:B------:R-:W-:Y:S05]  /*3260*/  CALL.REL.NOINC `($__internal_413_$__cuda_sm20_rcp_rn_f32_slowpath) ;  /* 0x0000002000dc7944 */ /* 0x000fea0003c00000 */
[----:B------:R-:W-:Y:S05]  /*3270*/  BRA `(.L_x_16185) ;  /* 0x0000000000107947 */ /* 0x000fea0003800000 */
.L_x_16184:
[----:B------:R-:W0:Y:S02]  /*3280*/  MUFU.RCP R43, R38 ;  /* 0x00000026002b7308 */ /* 0x000e240000001000 */
[----:B0-----:R-:W-:-:S04]  /*3290*/  FFMA R0, R38, R43, -1 ;  /* 0xbf80000026007423 */ /* 0x001fc8000000002b */
[----:B------:R-:W-:-:S04]  /*32a0*/  FADD.FTZ R0, -R0, -RZ ;  /* 0x800000ff00007221 */ /* 0x000fc80000010100 */
[----:B------:R-:W-:-:S07]  /*32b0*/  FFMA R43, R43, R0, R43 ;  /* 0x000000002b2b7223 */ /* 0x000fce000000002b */
.L_x_16185:
[----:B------:R-:W-:Y:S05]  /*32c0*/  BSYNC B1 ;  /* 0x0000000000017941 */ /* 0x000fea0003800000 */
.L_x_16183:
[----:B------:R-:W-:Y:S01]  /*32d0*/  SHF.R.U32.HI R4, RZ, 0x3, R4 ;  /* 0x00000003ff047819 */ /* 0x000fe20000011604 */
[----:B------:R-:W-:Y:S01]  /*32e0*/  FADD R0, -R43, 1 ;  /* 0x3f8000002b007421 */ /* 0x000fe20000000100 */
[-C--:B------:R-:W-:Y:S01]  /*32f0*/  FMUL R33, R6, R13.reuse ;  /* 0x0000000d06217220 */ /* 0x080fe20000400000 */
[----:B------:R-:W-:Y:S01]  /*3300*/  FMUL R45, R36, R13 ;  /* 0x0000000d242d7220 */ /* 0x000fe20000400000 */
[----:B------:R-:W-:Y:S01]  /*3310*/  LOP3.LUT R4, R4, 0x1c, RZ, 0xc0, !PT ;  /* 0x0000001c04047812 */ /* 0x000fe200078ec0ff */
[----:B------:R-:W-:Y:S01]  /*3320*/  FMUL R0, R0, R43 ;  /* 0x0000002b00007220 */ /* 0x000fe20000400000 */
[----:B------:R-:W0:Y:S01]  /*3330*/  S2R R49, SR_TID.X ;  /* 0x0000000000317919 */ /* 0x000e220000002100 */
[----:B------:R-:W-:Y:S01]  /*3340*/  F2FP.SATFINITE.E5M2.F32.PACK_AB_MERGE_C R33, RZ, R33, RZ ;  /* 0x00000021ff21723e */ /* 0x000fe200048060ff */
[----:B------:R-:W-:Y:S01]  /*3350*/  BSSY B1, `(.L_x_16186) ;  /* 0x000004b000017945 */ /* 0x000fe20003800000 */
[----:B------:R-:W-:Y:S01]  /*3360*/  LOP3.LUT R4, R4, 0x2, RZ, 0xfc, !PT ;  /* 0x0000000204047812 */ /* 0x000fe200078efcff */
[----:B------:R-:W-:Y:S01]  /*3370*/  FFMA R7, R0, R35, R43 ;  /* 0x0000002300077223 */ /* 0x000fe2000000002b */
[----:B------:R-:W-:Y:S01]  /*3380*/  F2FP.SATFINITE.E5M2.F32.PACK_AB_MERGE_C R45, RZ, R45, RZ ;  /* 0x0000002dff2d723e */ /* 0x000fe200048060ff */
[----:B------:R-:W-:Y:S01]  /*3390*/  FMUL R35, R2, R13 ;  /* 0x0000000d02237220 */ /* 0x000fe20000400000 */
[----:B------:R-:W-:Y:S01]  /*33a0*/  ISETP.GE.U32.AND P0, PT, R4, R17, PT ;  /* 0x000000110400720c */ /* 0x000fe20003f06070 */
[----:B------:R-:W-:Y:S01]  /*33b0*/  IMAD.MOV.U32 R0, RZ, RZ, 0x3bbb989d ;  /* 0x3bbb989dff007424 */ /* 0x000fe200078e00ff */
[----:B------:R-:W1:Y:S01]  /*33c0*/  LDC.64 R4, c[0x0][0x258] ;  /* 0x00009600ff047b82 */ /* 0x000e620000000a00 */
[----:B------:R-:W-:Y:S01]  /*33d0*/  FMUL R34, R7, R34 ;  /* 0x0000002207227220 */ /* 0x000fe20000400000 */
[----:B------:R-:W-:Y:S01]  /*33e0*/  ISETP.GE.U32.OR P0, PT, R9, R16, P0 ;  /* 0x000000100900720c */ /* 0x000fe20000706470 */
[----:B------:R-:W-:Y:S01]  /*33f0*/  FFMA.SAT R7, -R3, R0, 0.5 ;  /* 0x3f00000003077423 */ /* 0x000fe20000002100 */
[----:B------:R-:W-:Y:S01]  /*3400*/  F2FP.SATFINITE.E5M2.F32.PACK_AB_MERGE_C R35, RZ, R35, RZ ;  /* 0x00000023ff23723e */ /* 0x000fe200048060ff */
        /* <DEDUP_REMOVED lines=28> */
[----:B-1----:R-:W-:Y:S01]  /*35d0*/  F2FP.SATFINITE.E5M2.F32.PACK_AB_MERGE_C R41, RZ, R0, RZ ;  /* 0x00000000ff29723e */ /* 0x002fe200048060ff */
        /* <DEDUP_REMOVED lines=28> */
[----:B------:R-:W-:Y:S05]  /*37a0*/  CALL.REL.NOINC `($__internal_413_$__cuda_sm20_rcp_rn_f32_slowpath) ;  /* 0x0000001c008c7944 */ /* 0x000fea0003c00000 */
[----:B------:R-:W-:Y:S05]  /*37b0*/  BRA `(.L_x_16188) ;  /* 0x0000000000107947 */ /* 0x000fea0003800000 */
.L_x_16187:
[----:B------:R-:W0:Y:S02]  /*37c0*/  MUFU.RCP R43, R42 ;  /* 0x0000002a002b7308 */ /* 0x000e240000001000 */
[----:B0-----:R-:W-:-:S04]  /*37d0*/  FFMA R0, R42, R43, -1 ;  /* 0xbf8000002a007423 */ /* 0x001fc8000000002b */
[----:B------:R-:W-:-:S04]  /*37e0*/  FADD.FTZ R0, -R0, -RZ ;  /* 0x800000ff00007221 */ /* 0x000fc80000010100 */
[----:B------:R-:W-:-:S07]  /*37f0*/  FFMA R43, R43, R0, R43 ;  /* 0x000000002b2b7223 */ /* 0x000fce000000002b */
.L_x_16188:
[----:B------:R-:W-:Y:S05]  /*3800*/  BSYNC B1 ;  /* 0x0000000000017941 */ /* 0x000fea0003800000 */
.L_x_16186:
        /* <DEDUP_REMOVED lines=23> */
.L_x_16190:
[----:B------:R-:W0:Y:S02]  /*3980*/  MUFU.RCP R43, R8 ;  /* 0x00000008002b7308 */ /* 0x000e240000001000 */
[----:B0-----:R-:W-:-:S04]  /*3990*/  FFMA R0, R8, R43, -1 ;  /* 0xbf80000008007423 */ /* 0x001fc8000000002b */
[----:B------:R-:W-:-:S04]  /*39a0*/  FADD.FTZ R0, -R0, -RZ ;  /* 0x800000ff00007221 */ /* 0x000fc80000010100 */
[----:B------:R-:W-:-:S07]  /*39b0*/  FFMA R43, R43, R0, R43 ;  /* 0x000000002b2b7223 */ /* 0x000fce000000002b */
.L_x_16191:
[----:B------:R-:W-:Y:S05]  /*39c0*/  BSYNC B1 ;  /* 0x0000000000017941 */ /* 0x000fea0003800000 */
.L_x_16189:
        /* <DEDUP_REMOVED lines=23> */
.L_x_16193:
[----:B------:R-:W0:Y:S02]  /*3b40*/  MUFU.RCP R43, R8 ;  /* 0x00000008002b7308 */ /* 0x000e240000001000 */
[----:B0-----:R-:W-:-:S04]  /*3b50*/  FFMA R0, R8, R43, -1 ;  /* 0xbf80000008007423 */ /* 0x001fc8000000002b */
[----:B------:R-:W-:-:S04]  /*3b60*/  FADD.FTZ R0, -R0, -RZ ;  /* 0x800000ff00007221 */ /* 0x000fc80000010100 */
[----:B------:R-:W-:-:S07]  /*3b70*/  FFMA R43, R43, R0, R43 ;  /* 0x000000002b2b7223 */ /* 0x000fce000000002b */
.L_x_16194:
[----:B------:R-:W-:Y:S05]  /*3b80*/  BSYNC B1 ;  /* 0x0000000000017941 */ /* 0x000fea0003800000 */
.L_x_16192:
        /* <DEDUP_REMOVED lines=24> */
[----:B------:R-:W-:Y:S05]  /*3d10*/  CALL.REL.NOINC `($__internal_413_$__cuda_sm20_rcp_rn_f32_slowpath) ;  /* 0x0000001800307944 */ /* 0x000fea0003c00000 */
[----:B------:R-:W-:Y:S05]  /*3d20*/  BRA `(.L_x_16197) ;  /* 0x0000000000107947 */ /* 0x000fea0003800000 */
.L_x_16196:
[----:B------:R-:W0:Y:S02]  /*3d30*/  MUFU.RCP R43, R24 ;  /* 0x00000018002b7308 */ /* 0x000e240000001000 */
[----:B0-----:R-:W-:-:S04]  /*3d40*/  FFMA R0, R24, R43, -1 ;  /* 0xbf80000018007423 */ /* 0x001fc8000000002b */
[----:B------:R-:W-:-:S04]  /*3d50*/  FADD.FTZ R0, -R0, -RZ ;  /* 0x800000ff00007221 */ /* 0x000fc80000010100 */
[----:B------:R-:W-:-:S07]  /*3d60*/  FFMA R43, R43, R0, R43 ;  /* 0x000000002b2b7223 */ /* 0x000fce000000002b */
.L_x_16197:
[----:B------:R-:W-:Y:S05]  /*3d70*/  BSYNC B1 ;  /* 0x0000000000017941 */ /* 0x000fea0003800000 */
.L_x_16195:
        /* <DEDUP_REMOVED lines=8> */
[----:B------:R-:W-:Y:S01]  /*3e00*/  F2FP.SATFINITE.E5M2.F32.PACK_AB_MERGE_C R3, RZ, R3, RZ ;  /* 0x00000003ff03723e */ /* 0x000fe200048060ff */
        /* <DEDUP_REMOVED lines=8> */
[----:B------:R-:W-:Y:S01]  /*3e90*/  F2FP.SATFINITE.E5M2.F32.PACK_AB_MERGE_C R39, RZ, R0, RZ ;  /* 0x00000000ff27723e */ /* 0x000fe200048060ff */
        /* <DEDUP_REMOVED lines=21> */
[----:B------:R-:W-:Y:S01]  /*3ff0*/  F2FP.SATFINITE.E5M2.F32.PACK_AB_MERGE_C R5, RZ, R5, RZ ;  /* 0x00000005ff05723e */ /* 0x000fe200048060ff */
        /* <DEDUP_REMOVED lines=8> */
[----:B------:R-:W-:Y:S01]  /*4080*/  F2FP.SATFINITE.E5M2.F32.PACK_AB_MERGE_C R19, RZ, R19, RZ ;  /* 0x00000013ff13723e */ /* 0x000fe200048060ff */
        /* <DEDUP_REMOVED lines=70> */
.L_x_16202:
        /* <DEDUP_REMOVED lines=51> */
.L_x_16201:
[----:B------:R-:W-:Y:S05]  /*4820*/  BSYNC B1 ;  /* 0x0000000000017941 */ /* 0x000fea0003800000 */
.L_x_16200:
[----:B------:R-:W-:Y:S05]  /*4830*/  @!P0 BRA `(.L_x_16199) ;  /* 0x0000000000548947 */ /* 0x000fea0003800000 */
.L_x_16205:
        /* <DEDUP_REMOVED lines=15> */
.L_x_16204:
[----:B------:R-:W-:Y:S05]  /*4930*/  BSYNC B1 ;  /* 0x0000000000017941 */ /* 0x000fea0003800000 */
.L_x_16203:
[----:B------:R-:W-:Y:S01]  /*4940*/  IADD3 R24, P0, R24, UR6, RZ ;  /* 0x0000000618187c10 */ /* 0x000fe2000ff1e0ff */
[----:B------:R-:W-:Y:S01]  /*4950*/  VIADD R0, R10, 0x1f ;  /* 0x0000001f0a007836 */ /* 0x000fe20000000000 */
[----:B------:R-:W-:Y:S02]  /*4960*/  IADD3 R19, R18, R9, RZ ;  /* 0x0000000912137210 */ /* 0x000fe40007ffe0ff */
[----:B------:R-:W-:Y:S01]  /*4970*/  IADD3.X R26, R26, UR7, RZ, P0, !PT ;  /* 0x000000071a1a7c10 */ /* 0x000fe200087fe4ff */
[----:B------:R-:W-:Y:S08]  /*4980*/  @P1 BRA `(.L_x_16205) ;  /* 0xfffffffc00ac1947 */ /* 0x000ff0000383ffff */
.L_x_16199:
[----:B------:R-:W-:Y:S05]  /*4990*/  BSYNC B0 ;  /* 0x0000000000007941 */ /* 0x000fea0003800000 */
.L_x_16198:
        /* <DEDUP_REMOVED lines=37> */
.L_x_16207:
[----:B------:R-:W-:Y:S05]  /*4bf0*/  BSYNC B0 ;  /* 0x0000000000007941 */ /* 0x000fea0003800000 */
.L_x_16206:
        /* <DEDUP_REMOVED lines=41> */
.L_x_16218:
[----:B-1----:R-:W-:-:S07]  /*4e90*/  FMNMX R5, R4, R5, !PT ;  /* 0x0000000504057209 */ /* 0x002fce0007800000 */
.L_x_16210:
[----:B------:R-:W-:Y:S05]  /*4ea0*/  BSYNC B0 ;  /* 0x0000000000007941 */ /* 0x000fea0003800000 */
.L_x_16209:
[----:B------:R-:W-:Y:S01]  /*4eb0*/  ISETP.NE.AND P0, PT, R0, RZ, PT ;  /* 0x000000ff0000720c */ /* 0x000fe20003f05270 */
[----:B------:R-:W-:-:S12]  /*4ec0*/  BSSY B0, `(.L_x_16208) ;  /* 0x0000004000007945 */ /* 0x000fd80003800000 */
[----:B------:R-:W-:Y:S05]  /*4ed0*/  @P0 BRA `(.L_x_16212) ;  /* 0x0000000000080947 */ /* 0x000fea0003800000 */
[----:B------:R-:W1:Y:S02]  /*4ee0*/  LDC.64 R2, c[0x0][0x238] ;  /* 0x00008e00ff027b82 */ /* 0x000e640000000a00 */
[----:B-1----:R1:W-:Y:S02]  /*4ef0*/  REDG.E.MAX.S32.STRONG.GPU desc[UR8][R2.64], R5 ;  /* 0x000000050200798e */ /* 0x0023e4000d10e388 */
.L_x_16212:
[----:B------:R-:W-:Y:S05]  /*4f00*/  BSYNC B0 ;  /* 0x0000000000007941 */ /* 0x000fea0003800000 */
.L_x_16208:
        /* <DEDUP_REMOVED lines=12> */
[----:B01----:R-:W-:Y:S05]  /*4fd0*/  CALL.REL.NOINC `($__internal_413_$__cuda_sm20_rcp_rn_f32_slowpath) ;  /* 0x0000000400807944 */ /* 0x003fea0003c00000 */
[----:B------:R-:W-:Y:S05]  /*4fe0*/  BRA `(.L_x_16214) ;  /* 0x0000000000107947 */ /* 0x000fea0003800000 */
.L_x_16213:
[----:B------:R-:W0:Y:S02]  /*4ff0*/  MUFU.RCP R0, R13 ;  /* 0x0000000d00007308 */ /* 0x000e240000001000 */
[----:B01----:R-:W-:-:S04]  /*5000*/  FFMA R2, R0, R13, -1 ;  /* 0xbf80000000027423 */ /* 0x003fc8000000000d */
[----:B------:R-:W-:-:S04]  /*5010*/  FADD.FTZ R43, -R2, -RZ ;  /* 0x800000ff022b7221 */ /* 0x000fc80000010100 */
[----:B------:R-:W-:-:S07]  /*5020*/  FFMA R43, R0, R43, R0 ;  /* 0x0000002b002b7223 */ /* 0x000fce0000000000 */
.L_x_16214:
[----:B------:R-:W0:Y:S02]  /*5030*/  LDC.64 R2, c[0x0][0x240] ;  /* 0x00009000ff027b82 */ /* 0x000e240000000a00 */
[----:B0-----:R-:W-:Y:S01]  /*5040*/  STG.E desc[UR8][R2.64], R43 ;  /* 0x0000002b02007986 */ /* 0x001fe2000c101908 */
[----:B------:R-:W-:Y:S05]  /*5050*/  EXIT ;  /* 0x000000000000794d */ /* 0x000fea0003800000 */
.L_x_16211:
[----:B------:R-:W-:Y:S01]  /*5060*/  MOV R7, 0x4 ;  /* 0x0000000400077802 */ /* 0x000fe20000000f00 */
[----:B------:R-:W-:Y:S01]  /*5070*/  IMAD.MOV.U32 R9, RZ, RZ, 0x1f ;  /* 0x0000001fff097424 */ /* 0x000fe200078e00ff */
[----:B------:R-:W-:-:S07]  /*5080*/  MOV R6, 0xffffffff ;  /* 0xffffffff00067802 */ /* 0x000fce0000000f00 */
[----:B01----:R-:W-:Y:S05]  /*5090*/  WARPSYNC.COLLECTIVE R6, `(.L_x_16215) ;  /* 0x0000000006087348 */ /* 0x003fea0003c00000 */
[----:B-1----:R1:W2:Y:S02]  /*50a0*/  SHFL.DOWN P0, R5, R2, R7, R9 ;  /* 0x0800000702057389 */ /* 0x0022a40000000009 */
[----:B012---:R-:W-:Y:S01]  /*50b0*/  ENDCOLLECTIVE ;  /* 0x000000000000791b */ /* 0x007fe20003800000 */
.L_x_16215:
[----:B------:R-:W-:Y:S02]  /*50c0*/  IMAD.MOV.U32 R7, RZ, RZ, 0x2 ;  /* 0x00000002ff077424 */ /* 0x000fe400078e00ff */
[----:B------:R-:W-:-:S05]  /*50d0*/  IMAD.MOV.U32 R3, RZ, RZ, R5 ;  /* 0x000000ffff037224 */ /* 0x000fca00078e0005 */
[----:B------:R-:W-:-:S04]  /*50e0*/  FMNMX R3, R3, R2, !PT ;  /* 0x0000000203037209 */ /* 0x000fc80007800000 */
[----:B------:R-:W-:-:S07]  /*50f0*/  MOV R2, R3 ;  /* 0x0000000300027202 */ /* 0x000fce0000000f00 */
[----:B------:R-:W-:Y:S05]  /*5100*/  WARPSYNC.COLLECTIVE R6, `(.L_x_16216) ;  /* 0x0000000006087348 */ /* 0x000fea0003c00000 */
[----:B------:R0:W1:Y:S02]  /*5110*/  SHFL.DOWN P0, R5, R2, R7, R9 ;  /* 0x0800000702057389 */ /* 0x0000640000000009 */
[----:B01----:R-:W-:Y:S01]  /*5120*/  ENDCOLLECTIVE ;  /* 0x000000000000791b */ /* 0x003fe20003800000 */
.L_x_16216:
[----:B------:R-:W-:Y:S02]  /*5130*/  MOV R7, 0x1 ;  /* 0x0000000100077802 */ /* 0x000fe40000000f00 */
[----:B------:R-:W-:-:S04]  /*5140*/  MOV R4, R5 ;  /* 0x0000000500047202 */ /* 0x000fc80000000f00 */
[----:B------:R-:W-:-:S05]  /*5150*/  FMNMX R4, R3, R4, !PT ;  /* 0x0000000403047209 */ /* 0x000fca0007800000 */
[----:B------:R-:W-:-:S07]  /*5160*/  IMAD.MOV.U32 R2, RZ, RZ, R4 ;  /* 0x000000ffff027224 */ /* 0x000fce00078e0004 */
[----:B------:R-:W-:Y:S05]  /*5170*/  WARPSYNC.COLLECTIVE R6, `(.L_x_16217) ;  /* 0x0000000006087348 */ /* 0x000fea0003c00000 */
[----:B------:R0:W1:Y:S02]  /*5180*/  SHFL.DOWN P0, R5, R2, R7, R9 ;  /* 0x0800000702057389 */ /* 0x0000640000000009 */
[----:B01----:R-:W-:Y:S01]  /*5190*/  ENDCOLLECTIVE ;  /* 0x000000000000791b */ /* 0x003fe20003800000 */
.L_x_16217:
[----:B------:R-:W-:Y:S05]  /*51a0*/  BRA `(.L_x_16218) ;  /* 0xfffffffc00387947 */ /* 0x000fea000383ffff */
        .weak           $__internal_412_$__cuda_sm20_div_u64
        .type           $__internal_412_$__cuda_sm20_div_u64,@function
        .size           $__internal_412_$__cuda_sm20_div_u64,($__internal_413_$__cuda_sm20_rcp_rn_f32_slowpath - $__internal_412_$__cuda_sm20_div_u64)
$__internal_412_$__cuda_sm20_div_u64:
        /* <DEDUP_REMOVED lines=66> */
[----:B------:R-:W-:Y:S06]  /*55d0*/  RET.REL.NODEC R6 `(_ZN18transformer_engine6detail38cast_transpose_fused_kernel_notalignedILb1ELb1ELb0EfNS_16CTDBiasDActParamIff13__nv_fp8_e5m2fEELi1ELi4ENS_5EmptyEXadL_ZNS_5dsiluIffEET_T0_RKS5_EEEEvT3_mmm) ;  /* 0xffffffa806887950 */ /* 0x000fec0003c3ffff */
        .weak           $__internal_413_$__cuda_sm20_rcp_rn_f32_slowpath
        .type           $__internal_413_$__cuda_sm20_rcp_rn_f32_slowpath,@function
        .size           $__internal_413_$__cuda_sm20_rcp_rn_f32_slowpath,(.L_x_34898 - $__internal_413_$__cuda_sm20_rcp_rn_f32_slowpath)
$__internal_413_$__cuda_sm20_rcp_rn_f32_slowpath:
        /* <DEDUP_REMOVED lines=15> */
.L_x_16220:
        /* <DEDUP_REMOVED lines=33> */
.L_x_16222:
[----:B------:R0:W1:Y:S02]  /*58e0*/  MUFU.RCP R43, R0 ;  /* 0x00000000002b7308 */ /* 0x0000640000001000 */
.L_x_16221:
[----:B------:R-:W-:Y:S05]  /*58f0*/  BSYNC B0 ;  /* 0x0000000000007941 */ /* 0x000fea0003800000 */
.L_x_16219:
[----:B------:R-:W-:-:S06]  /*5900*/  HFMA2.MMA R41, -RZ, RZ, 0, 0 ;  /* 0x00000000ff297435 */ /* 0x000fcc00000001ff */
[----:B01----:R-:W-:Y:S05]  /*5910*/  RET.REL.NODEC R40 `(_ZN18transformer_engine6detail38cast_transpose_fused_kernel_notalignedILb1ELb1ELb0EfNS_16CTDBiasDActParamIff13__nv_fp8_e5m2fEELi1ELi4ENS_5EmptyEXadL_ZNS_5dsiluIffEET_T0_RKS5_EEEEvT3_mmm) ;  /* 0xffffffa428b87950 */ /* 0x003fea0003c3ffff */
.L_x_16223:
        /* <DEDUP_REMOVED lines=14> */
.L_x_34898:


//--------------------- .text._ZN18transformer_engine6detail38cast_transpose_fused_kernel_notalignedILb1ELb1ELb0EfNS_16CTDBiasDActParamIff13__nv_bfloat16fEELi1ELi2ENS_5EmptyEXadL_ZNS_5dsiluIffEET_T0_RKS5_EEEEvT3_mmm --------------------------
	.section	.text._ZN18transformer_engine6detail38cast_transpose_fused_kernel_notalignedILb1ELb1ELb0EfNS_16CTDBiasDActParamIff13__nv_bfloat16fEELi1ELi2ENS_5EmptyEXadL_ZNS_5dsiluIffEET_T0_RKS5_EEEEvT3_mmm,"ax",@progbits
	.align	128
        .global         _ZN18transformer_engine6detail38cast_transpose_fused_kernel_notalignedILb1ELb1ELb0EfNS_16CTDBiasDActParamIff13__nv_bfloat16fEELi1ELi2ENS_5EmptyEXadL_ZNS_5dsiluIffEET_T0_RKS5_EEEEvT3_mmm
        .type           _ZN18transformer_engine6detail38cast_transpose_fused_kernel_notalignedILb1ELb1ELb0EfNS_16CTDBiasDActParamIff13__nv_bfloat16fEELi1ELi2ENS_5EmptyEXadL_ZNS_5dsiluIffEET_T0_RKS5_EEEEvT3_mmm,@function
        .size           _ZN18transformer_engine6detail38cast_transpose_fused_kernel_notalignedILb1ELb1ELb0EfNS_16CTDBiasDActParamIff13__nv_bfloat16fEELi1ELi2ENS_5EmptyEXadL_ZNS_5dsiluIffEET_T0_RKS5_EEEEvT3_mmm,(.L_x_34900 - _ZN18transformer_engine6detail38cast_transpose_fused_kernel_notalignedILb1ELb1ELb0EfNS_16CTDBiasDActParamIff13__nv_bfloat16fEELi1ELi2ENS_5EmptyEXadL_ZNS_5dsiluIffEET_T0_RKS5_EEEEvT3_mmm)
        .other          _ZN18transformer_engine6detail38cast_transpose_fused_kernel_notalignedILb1ELb1ELb0EfNS_16CTDBiasDActParamIff13__nv_bfloat16fEELi1ELi2ENS_5EmptyEXadL_ZNS_5dsiluIffEET_T0_RKS5_EEEEvT3_mmm,@"STO_CUDA_ENTRY STV_DEFAULT"
_ZN18transformer_engine6detail38cast_transpose_fused_kernel_notalignedILb1ELb1ELb0EfNS_16CTDBiasDActParamIff13__nv_bfloat16fEELi1ELi2ENS_5EmptyEXadL_ZNS_5dsiluIffEET_T0_RKS5_EEEEvT3_mmm:
.text._ZN18transformer_engine6detail38cast_transpose_fused_kernel_notalignedILb1ELb1ELb0EfNS_16CTDBiasDActParamIff13__nv_bfloat16fEELi1ELi2ENS_5EmptyEXadL_ZNS_5dsiluIffEET_T0_RKS5_EEEEvT3_mmm:
        /* <DEDUP_REMOVED lines=20> */
[----:B------:R-:W-:Y:S05]  /*0140*/  CALL.REL.NOINC `($__internal_414_$__cuda_sm20_div_u64) ;  /* 0x0000003800687944 */ /* 0x000fea0003c00000 */
        /* <DEDUP_REMOVED lines=8> */
.L_x_16224:
        /* <DEDUP_REMOVED lines=22> */
.L_x_16225:
[----:B------:R-:W0:Y:S01]  /*0330*/  LDC.64 R12, c[0x0][0x258] ;  /* 0x00009600ff0c7b82 */ /* 0x000e220000000a00 */
[----:B------:R-:W-:Y:S01]  /*0340*/  ULDC.64 UR6, c[0x0][0x260] ;  /* 0x0000980000067ab9 */ /* 0x000fe20000000a00 */
[----:B------:R-:W-:Y:S01]  /*0350*/  SHF.L.U64.HI R2, R28, 0x5, R29 ;  /* 0x000000051c027819 */ /* 0x000fe2000001021d */
[----:B------:R-:W-:Y:S01]  /*0360*/  USHF.R.U64 UR6, UR6, 0x1, UR7 ;  /* 0x0000000106067899 */ /* 0x000fe20008001207 */
[----:B------:R-:W-:Y:S01]  /*0370*/  SHF.L.U64.HI R4, R24, 0x5, R23 ;  /* 0x0000000518047819 */ /* 0x000fe20000010217 */
[----:B------:R-:W-:Y:S01]  /*0380*/  USHF.R.U32.HI UR7, URZ, 0x1, UR7 ;  /* 0x000000013f077899 */ /* 0x000fe20008011607 */
[C---:B------:R-:W-:Y:S01]  /*0390*/  LOP3.LUT R11, R3.reuse, 0x7, RZ, 0xc0, !PT ;  /* 0x00000007030b7812 */ /* 0x040fe200078ec0ff */
[C---:B------:R-:W-:Y:S01]  /*03a0*/  IMAD R8, R3.reuse, -0x4, R26 ;  /* 0xfffffffc03087824 */ /* 0x040fe200078e021a */
[----:B------:R-:W-:Y:S01]  /*03b0*/  ULDC.64 UR8, c[0x0][0x208] ;  /* 0x0000820000087ab9 */ /* 0x000fe20000000a00 */
[----:B------:R-:W-:Y:S01]  /*03c0*/  LEA R20, P1, -R28, UR6, 0x5 ;  /* 0x000000061c147c11 */ /* 0x000fe2000f8229ff */
[----:B------:R-:W-:Y:S01]  /*03d0*/  IMAD.SHL.U32 R7, R3, 0x8, RZ ;  /* 0x0000000803077824 */ /* 0x000fe200078e00ff */
[----:B------:R-:W-:Y:S01]  /*03e0*/  ULDC.64 UR4, c[0x0][0x230] ;  /* 0x00008c0000047ab9 */ /* 0x000fe20000000a00 */
[----:B------:R-:W-:Y:S01]  /*03f0*/  IMAD.SHL.U32 R9, R11, 0x4, RZ ;  /* 0x000000040b097824 */ /* 0x000fe200078e00ff */
[----:B------:R-:W-:Y:S01]  /*0400*/  IADD3.X R2, ~R2, UR7, RZ, P1, !PT ;  /* 0x0000000702027c10 */ /* 0x000fe20008ffe5ff */
[----:B------:R-:W-:Y:S01]  /*0410*/  VIADD R30, R8, 0xffffffff ;  /* 0xffffffff081e7836 */ /* 0x000fe20000000000 */
[----:B------:R-:W-:-:S02]  /*0420*/  ISETP.LT.U32.AND P1, PT, R20, 0x20, PT ;  /* 0x000000201400780c */ /* 0x000fc40003f21070 */
[----:B------:R-:W-:Y:S02]  /*0430*/  LOP3.LUT R6, R8, 0x1f, RZ, 0xc0, !PT ;  /* 0x0000001f08067812 */ /* 0x000fe400078ec0ff */
[----:B------:R-:W-:Y:S02]  /*0440*/  ISETP.LT.U32.AND.EX P1, PT, R2, RZ, PT, P1 ;  /* 0x000000ff0200720c */ /* 0x000fe40003f21110 */
[----:B------:R-:W-:Y:S01]  /*0450*/  LOP3.LUT R17, R7, 0x38, RZ, 0xc0, !PT ;  /* 0x0000003807117812 */ /* 0x000fe200078ec0ff */
[----:B------:R-:W-:Y:S01]  /*0460*/  IMAD.MOV.U32 R7, RZ, RZ, RZ ;  /* 0x000000ffff077224 */ /* 0x000fe200078e00ff */
[----:B------:R-:W-:Y:S01]  /*0470*/  SEL R20, R20, 0x20, P1 ;  /* 0x0000002014147807 */ /* 0x000fe20000800000 */
[-C--:B0-----:R-:W-:Y:S01]  /*0480*/  IMAD R10, R29, R12.reuse, RZ ;  /* 0x0000000c1d0a7224 */ /* 0x081fe200078e02ff */
[----:B------:R-:W-:-:S03]  /*0490*/  LEA R22, P0, -R24, R12, 0x5 ;  /* 0x0000000c18167211 */ /* 0x000fc600078029ff */
[----:B------:R-:W-:Y:S02]  /*04a0*/  IMAD R15, R28, R13, R10 ;  /* 0x0000000d1c0f7224 */ /* 0x000fe400078e020a */
[----:B------:R-:W-:Y:S01]  /*04b0*/  IMAD.X R21, R13, 0x1, ~R4, P0 ;  /* 0x000000010d157824 */ /* 0x000fe200000e0e04 */
[----:B------:R-:W-:Y:S01]  /*04c0*/  ISETP.LT.U32.AND P0, PT, R22, 0x20, PT ;  /* 0x000000201600780c */ /* 0x000fe20003f01070 */
[----:B------:R-:W-:-:S03]  /*04d0*/  IMAD.WIDE.U32 R4, R28, R12, RZ ;  /* 0x0000000c1c047225 */ /* 0x000fc600078e00ff */
[----:B------:R-:W-:Y:S01]  /*04e0*/  ISETP.LT.U32.AND.EX P0, PT, R21, RZ, PT, P0 ;  /* 0x000000ff1500720c */ /* 0x000fe20003f01100 */
[----:B------:R-:W-:Y:S01]  /*04f0*/  IMAD.IADD R5, R5, 0x1, R15 ;  /* 0x0000000105057824 */ /* 0x000fe200078e020f */
[----:B------:R-:W-:Y:S01]  /*0500*/  LEA R10, P1, R4, R24, 0x1 ;  /* 0x00000018040a7211 */ /* 0x000fe200078208ff */
[----:B------:R-:W-:Y:S01]  /*0510*/  IMAD.WIDE.U32 R14, R17, R12, R6 ;  /* 0x0000000c110e7225 */ /* 0x000fe200078e0006 */
[----:B------:R-:W-:Y:S02]  /*0520*/  SEL R19, R22, 0x20, P0 ;  /* 0x0000002016137807 */ /* 0x000fe40000000000 */
[----:B------:R-:W-:Y:S01]  /*0530*/  ISETP.GE.U32.AND P0, PT, R9, R20, PT ;  /* 0x000000140900720c */ /* 0x000fe20003f06070 */
[----:B------:R-:W-:Y:S01]  /*0540*/  IMAD.SHL.U32 R54, R10, 0x20, RZ ;  /* 0x000000200a367824 */ /* 0x000fe200078e00ff */
[----:B------:R-:W-:Y:S01]  /*0550*/  LEA.HI.X R5, R4, R23, R5, 0x1, P1 ;  /* 0x0000001704057211 */ /* 0x000fe200008f0c05 */
[----:B------:R-:W-:Y:S01]  /*0560*/  IMAD R17, R17, R13, R15 ;  /* 0x0000000d11117224 */ /* 0x000fe200078e020f */
[----:B------:R-:W-:Y:S01]  /*0570*/  ISETP.LT.U32.AND P0, PT, R6, R19, !P0 ;  /* 0x000000130600720c */ /* 0x000fe20004701070 */
[----:B------:R-:W-:Y:S01]  /*0580*/  VIADD R15, R9, 0x1 ;  /* 0x00000001090f7836 */ /* 0x000fe20000000000 */
[----:B------:R-:W-:-:S02]  /*0590*/  IADD3 R31, P1, R54, R14, RZ ;  /* 0x0000000e361f7210 */ /* 0x000fc40007f3e0ff */
[----:B------:R-:W-:Y:S01]  /*05a0*/  SHF.L.U64.HI R55, R10, 0x5, R5 ;  /* 0x000000050a377819 */ /* 0x000fe20000010205 */
[----:B------:R-:W-:-:S03]  /*05b0*/  IMAD.MOV.U32 R5, RZ, RZ, RZ ;  /* 0x000000ffff057224 */ /* 0x000fc600078e00ff */
[----:B------:R-:W-:-:S05]  /*05c0*/  IADD3.X R18, R17, R55, RZ, P1, !PT ;  /* 0x0000003711127210 */ /* 0x000fca0000ffe4ff */
[----:B------:R-:W0:Y:S01]  /*05d0*/  @P0 LDC.64 R2, c[0x0][0x218] ;  /* 0x00008600ff020b82 */ /* 0x000e220000000a00 */
[C---:B------:R-:W-:Y:S01]  /*05e0*/  @P0 IMAD.SHL.U32 R27, R31.reuse, 0x4, RZ ;  /* 0x000000041f1b0824 */ /* 0x040fe200078e00ff */
[----:B------:R-:W-:Y:S02]  /*05f0*/  @P0 SHF.L.U64.HI R10, R31, 0x2, R18 ;  /* 0x000000021f0a0819 */ /* 0x000fe40000010212 */
[----:B------:R-:W-:-:S04]  /*0600*/  LOP3.LUT R30, R30, 0x1f, RZ, 0xc0, !PT ;  /* 0x0000001f1e1e7812 */ /* 0x000fc800078ec0ff */
[----:B------:R-:W1:Y:S08]  /*0610*/  @P0 LDC.64 R38, c[0x0][0x210] ;  /* 0x00008400ff260b82 */ /* 0x000e700000000a00 */
[----:B------:R-:W2:Y:S01]  /*0620*/  @P0 LDC.64 R32, c[0x0][0x210] ;  /* 0x00008400ff200b82 */ /* 0x000ea20000000a00 */
[----:B0-----:R-:W-:-:S07]  /*0630*/  @P0 IADD3 R2, P1, R27, R2, RZ ;  /* 0x000000021b020210 */ /* 0x001fce0007f3e0ff */
[----:B------:R-:W0:Y:S01]  /*0640*/  @P0 LDC.64 R34, c[0x0][0x218] ;  /* 0x00008600ff220b82 */ /* 0x000e220000000a00 */
[----:B------:R-:W-:Y:S01]  /*0650*/  @P0 IMAD.X R3, R10, 0x1, R3, P1 ;  /* 0x000000010a030824 */ /* 0x000fe200008e0603 */
[----:B------:R-:W-:-:S04]  /*0660*/  ISETP.GE.U32.AND P1, PT, R15, R20, PT ;  /* 0x000000140f00720c */ /* 0x000fc80003f26070 */
[----:B------:R3:W4:Y:S01]  /*0670*/  @P0 LDG.E R5, desc[UR8][R2.64] ;  /* 0x0000000802050981 */ /* 0x000722000c1e1900 */
[----:B------:R-:W-:Y:S01]  /*0680*/  ISETP.LT.U32.AND P1, PT, R30, R19, !P1 ;  /* 0x000000131e00720c */ /* 0x000fe20004f21070 */
[----:B------:R-:W-:Y:S01]  /*0690*/  IMAD.WIDE.U32 R14, R12, 0x2, RZ ;  /* 0x000000020c0e7825 */ /* 0x000fe200078e00ff */
[----:B------:R-:W-:-:S03]  /*06a0*/  ISETP.NE.U32.AND P2, PT, RZ, UR4, PT ;  /* 0x00000004ff007c0c */ /* 0x000fc6000bf45070 */
[----:B------:R-:W-:Y:S01]  /*06b0*/  IMAD.SHL.U32 R17, R13, 0x2, RZ ;  /* 0x000000020d117824 */ /* 0x000fe200078e00ff */
[----:B------:R-:W-:-:S03]  /*06c0*/  ISETP.NE.AND.EX P2, PT, RZ, UR5, PT, P2 ;  /* 0x00000005ff007c0c */ /* 0x000fc6000bf45320 */
[----:B------:R-:W-:Y:S01]  /*06d0*/  IMAD.IADD R4, R15, 0x1, R17 ;  /* 0x000000010f047824 */ /* 0x000fe200078e0211 */
[----:B------:R-:W-:-:S03]  /*06e0*/  @P0 IADD3 R15, P3, R31, R12, RZ ;  /* 0x0000000c1f0f0210 */ /* 0x000fc60007f7e0ff */
[----:B------:R-:W-:Y:S01]  /*06f0*/  @P1 SHF.L.U32 R25, R11, 0x3, RZ ;  /* 0x000000030b191819 */ /* 0x000fe200000006ff */
[----:B------:R-:W0:Y:S01]  /*0700*/  @P1 LDC.64 R16, c[0x0][0x210] ;  /* 0x00008400ff101b82 */ /* 0x000e220000000a00 */
[----:B------:R-:W-:Y:S01]  /*0710*/  @P0 IMAD.X R18, R18, 0x1, R13, P3 ;  /* 0x0000000112120824 */ /* 0x000fe200018e060d */
[----:B-1----:R-:W-:Y:S02]  /*0720*/  @P0 IADD3 R38, P3, R27, R38, RZ ;  /* 0x000000261b260210 */ /* 0x002fe40007f7e0ff */
[----:B------:R-:W-:Y:S02]  /*0730*/  @P1 IMAD.WIDE.U32 R36, R25, R12, R54 ;  /* 0x0000000c19241225 */ /* 0x000fe400078e0036 */
[----:B------:R-:W-:Y:S02]  /*0740*/  @P0 SHF.L.U64.HI R18, R15, 0x2, R18 ;  /* 0x000000020f120819 */ /* 0x000fe40000010212 */
[----:B---3--:R-:W1:Y:S01]  /*0750*/  @P1 LDC.64 R2, c[0x0][0x218] ;  /* 0x00008600ff021b82 */ /* 0x008e620000000a00 */
[----:B------:R-:W-:Y:S01]  /*0760*/  @P1 IMAD R25, R25, R13, R37 ;  /* 0x0000000d19191224 */ /* 0x000fe200078e0225 */
[----:B------:R-:W-:Y:S01]  /*0770*/  @P1 IADD3 R8, P4, P5, R14, R36, R30 ;  /* 0x000000240e081210 */ /* 0x000fe20007d9e01e */
[----:B------:R-:W-:-:S02]  /*0780*/  @P0 IMAD.SHL.U32 R15, R15, 0x4, RZ ;  /* 0x000000040f0f0824 */ /* 0x000fc400078e00ff */
[----:B------:R-:W-:Y:S01]  /*0790*/  @P0 IMAD.X R39, R10, 0x1, R39, P3 ;  /* 0x000000010a270824 */ /* 0x000fe200018e0627 */
[----:B------:R-:W-:Y:S01]  /*07a0*/  @P1 IADD3.X R25, R4, R25, RZ, P4, P5 ;  /* 0x0000001904191210 */ /* 0x000fe200027ea4ff */
[----:B------:R-:W-:Y:S01]  /*07b0*/  IMAD.MOV.U32 R10, RZ, RZ, RZ ;  /* 0x000000ffff0a7224 */ /* 0x000fe200078e00ff */
[C---:B--2---:R-:W-:Y:S02]  /*07c0*/  @P0 IADD3 R36, P3, R15.reuse, R32, RZ ;  /* 0x000000200f240210 */ /* 0x044fe40007f7e0ff */
[----:B0-----:R-:W-:Y:S02]  /*07d0*/  @P0 IADD3 R32, P4, R15, R34, RZ ;  /* 0x000000220f200210 */ /* 0x001fe40007f9e0ff */
[----:B------:R-:W0:Y:S01]  /*07e0*/  @P2 LDC.64 R14, c[0x0][0x230] ;  /* 0x00008c00ff0e2b82 */ /* 0x000e220000000a00 */
[C---:B------:R-:W-:Y:S01]  /*07f0*/  @P0 IMAD.X R37, R18.reuse, 0x1, R33, P3 ;  /* 0x0000000112250824 */ /* 0x040fe200018e0621 */
[----:B------:R-:W-:Y:S01]  /*0800*/  @P0 IADD3.X R33, R18, R35, RZ, P4, !PT ;  /* 0x0000002312210210 */ /* 0x000fe200027fe4ff */
[C---:B------:R-:W-:Y:S01]  /*0810*/  @P1 IMAD.SHL.U32 R35, R8.reuse, 0x4, RZ ;  /* 0x0000000408231824 */ /* 0x040fe200078e00ff */
[----:B------:R-:W-:Y:S01]  /*0820*/  @P1 SHF.L.U64.HI R18, R8, 0x2, R25 ;  /* 0x0000000208121819 */ /* 0x000fe20000010219 */
[----:B------:R-:W-:-:S02]  /*0830*/  IMAD.MOV.U32 R4, RZ, RZ, RZ ;  /* 0x000000ffff047224 */ /* 0x000fc400078e00ff */
[----:B------:R-:W-:Y:S01]  /*0840*/  IMAD.MOV.U32 R43, RZ, RZ, RZ ;  /* 0x000000ffff2b7224 */ /* 0x000fe200078e00ff */
[C---:B------:R-:W-:Y:S01]  /*0850*/  @P1 IADD3 R16, P3, R35.reuse, R16, RZ ;  /* 0x0000001023101210 */ /* 0x040fe20007f7e0ff */
[----:B------:R-:W-:Y:S01]  /*0860*/  BSSY B0, `(.L_x_16226) ;  /* 0x0000033000007945 */ /* 0x000fe20003800000 */
[----:B------:R-:W5:Y:S01]  /*0870*/  @P0 LDG.E R10, desc[UR8][R38.64] ;  /* 0x00000008260a0981 */ /* 0x000f62000c1e1900 */
[----:B------:R-:W-:Y:S01]  /*0880*/  IMAD.MOV.U32 R8, RZ, RZ, RZ ;  /* 0x000000ffff087224 */ /* 0x000fe200078e00ff */
[----:B-1----:R-:W-:Y:S01]  /*0890*/  @P1 IADD3 R34, P4, R35, R2, RZ ;  /* 0x0000000223221210 */ /* 0x002fe20007f9e0ff */
[C---:B------:R-:W-:Y:S01]  /*08a0*/  @P1 IMAD.X R17, R18.reuse, 0x1, R17, P3 ;  /* 0x0000000112111824 */ /* 0x040fe200018e0611 */
[----:B------:R1:W5:Y:S03]  /*08b0*/  @P0 LDG.E R4, desc[UR8][R36.64] ;  /* 0x0000000824040981 */ /* 0x000366000c1e1900 */
[----:B------:R-:W-:Y:S01]  /*08c0*/  @P1 IMAD.X R35, R18, 0x1, R3, P4 ;  /* 0x0000000112231824 */ /* 0x000fe200020e0603 */
[----:B------:R-:W5:Y:S01]  /*08d0*/  @P0 LDG.E R8, desc[UR8][R32.64] ;  /* 0x0000000820080981 */ /* 0x000f62000c1e1900 */
[----:B------:R-:W-:Y:S01]  /*08e0*/  IMAD.MOV.U32 R18, RZ, RZ, 0x3f800000 ;  /* 0x3f800000ff127424 */ /* 0x000fe200078e00ff */
[----:B------:R-:W-:Y:S01]  /*08f0*/  MOV R3, RZ ;  /* 0x000000ff00037202 */ /* 0x000fe20000000f00 */
[----:B------:R-:W-:Y:S01]  /*0900*/  IMAD.MOV.U32 R2, RZ, RZ, 0x3bbb989d ;  /* 0x3bbb989dff027424 */ /* 0x000fe200078e00ff */
[----:B------:R2:W5:Y:S04]  /*0910*/  @P1 LDG.E R43, desc[UR8][R16.64] ;  /* 0x00000008102b1981 */ /* 0x000568000c1e1900 */
[----:B0-----:R-:W5:Y:S01]  /*0920*/  @P2 LDG.E R18, desc[UR8][R14.64] ;  /* 0x000000080e122981 */ /* 0x001f62000c1e1900 */
[----:B------:R-:W-:-:S03]  /*0930*/  IMAD.MOV.U32 R25, RZ, RZ, 0x437c0000 ;  /* 0x437c0000ff197424 */ /* 0x000fc600078e00ff */
[----:B------:R0:W5:Y:S01]  /*0940*/  @P1 LDG.E R3, desc[UR8][R34.64] ;  /* 0x0000000822031981 */ /* 0x000162000c1e1900 */
[----:B-1----:R-:W-:Y:S01]  /*0950*/  MOV R36, RZ ;  /* 0x000000ff00247202 */ /* 0x002fe20000000f00 */
[----:B--2---:R-:W-:Y:S01]  /*0960*/  IMAD.SHL.U32 R17, R0, 0x20, RZ ;  /* 0x0000002000117824 */ /* 0x004fe200078e00ff */
[----:B------:R-:W-:Y:S01]  /*0970*/  LOP3.LUT R16, R26, 0x1f, RZ, 0xc0, !PT ;  /* 0x0000001f1a107812 */ /* 0x000fe200078ec0ff */
[----:B----4-:R-:W-:-:S04]  /*0980*/  FFMA.SAT R2, -R5, R2, 0.5 ;  /* 0x3f00000005027423 */ /* 0x010fc80000002102 */
        /* <DEDUP_REMOVED lines=9> */
[----:B------:R-:W-:Y:S01]  /*0a20*/  ISETP.GT.U32.AND P0, PT, R2, 0x1ffffff, PT ;  /* 0x01ffffff0200780c */ /* 0x000fe20003f04070 */
[----:B------:R-:W-:Y:S01]  /*0a30*/  IMAD.MOV.U32 R2, RZ, RZ, RZ ;  /* 0x000000ffff027224 */ /* 0x000fe200078e00ff */
[----:B------:R-:W-:Y:S11]  /*0a40*/  @!P1 BRA `(.L_x_16227) ;  /* 0x0000000000509947 */ /* 0x000ff60003800000 */
[----:B------:R-:W-:Y:S01]  /*0a50*/  IMAD.SHL.U32 R11, R11, 0x8, RZ ;  /* 0x000000080b0b7824 */ /* 0x000fe200078e00ff */
[----:B------:R-:W-:Y:S01]  /*0a60*/  ULDC.64 UR4, c[0x0][0x210] ;  /* 0x0000840000047ab9 */ /* 0x000fe20000000a00 */
[----:B------:R-:W-:Y:S01]  /*0a70*/  IMAD.MOV.U32 R14, RZ, RZ, R54 ;  /* 0x000000ffff0e7224 */ /* 0x000fe200078e0036 */
[----:B------:R-:W-:Y:S01]  /*0a80*/  ULDC.64 UR10, c[0x0][0x218] ;  /* 0x00008600000a7ab9 */ /* 0x000fe20000000a00 */
[----:B------:R-:W-:Y:S02]  /*0a90*/  IMAD.MOV.U32 R15, RZ, RZ, R55 ;  /* 0x000000ffff0f7224 */ /* 0x000fe400078e0037 */
[----:B------:R-:W-:-:S04]  /*0aa0*/  IMAD.WIDE.U32 R14, R11, R12, R14 ;  /* 0x0000000c0b0e7225 */ /* 0x000fc800078e000e */
[----:B------:R-:W-:Y:S01]  /*0ab0*/  IMAD R11, R11, R13, R15 ;  /* 0x0000000d0b0b7224 */ /* 0x000fe200078e020f */
[----:B------:R-:W-:-:S05]  /*0ac0*/  IADD3 R30, P1, R30, R14, RZ ;  /* 0x0000000e1e1e7210 */ /* 0x000fca0007f3e0ff */
[----:B------:R-:W-:Y:S02]  /*0ad0*/  IMAD.X R31, RZ, RZ, R11, P1 ;  /* 0x000000ffff1f7224 */ /* 0x000fe400008e060b */
[----:B------:R-:W-:Y:S02]  /*0ae0*/  IMAD R11, R13, 0x3, RZ ;  /* 0x000000030d0b7824 */ /* 0x000fe400078e02ff */
[----:B------:R-:W-:-:S04]  /*0af0*/  IMAD.WIDE.U32 R12, R12, 0x3, R30 ;  /* 0x000000030c0c7825 */ /* 0x000fc800078e001e */
[----:B------:R-:W-:Y:S01]  /*0b00*/  IMAD.IADD R11, R13, 0x1, R11 ;  /* 0x000000010d0b7824 */ /* 0x000fe200078e020b */
[----:B------:R-:W-:-:S04]  /*0b10*/  SHF.L.U32 R13, R12, 0x2, RZ ;  /* 0x000000020c0d7819 */ /* 0x000fc800000006ff */
[----:B------:R-:W-:Y:S02]  /*0b20*/  SHF.L.U64.HI R0, R12, 0x2, R11 ;  /* 0x000000020c007819 */ /* 0x000fe4000001020b */
[C---:B------:R-:W-:Y:S02]  /*0b30*/  IADD3 R36, P1, R13.reuse, UR4, RZ ;  /* 0x000000040d247c10 */ /* 0x040fe4000ff3e0ff */
[----:B------:R-:W-:Y:S02]  /*0b40*/  IADD3 R12, P2, R13, UR10, RZ ;  /* 0x0000000a0d0c7c10 */ /* 0x000fe4000ff5e0ff */
[C---:B------:R-:W-:Y:S02]  /*0b50*/  IADD3.X R37, R0.reuse, UR5, RZ, P1, !PT ;  /* 0x0000000500257c10 */ /* 0x040fe40008ffe4ff */
[----:B------:R-:W-:-:S03]  /*0b60*/  IADD3.X R13, R0, UR11, RZ, P2, !PT ;  /* 0x0000000b000d7c10 */ /* 0x000fc600097fe4ff */
[----:B------:R0:W5:Y:S04]  /*0b70*/  LDG.E R36, desc[UR8][R36.64] ;  /* 0x0000000824247981 */ /* 0x000168000c1e1900 */
[----:B------:R0:W5:Y:S02]  /*0b80*/  LDG.E R2, desc[UR8][R12.64] ;  /* 0x000000080c027981 */ /* 0x000164000c1e1900 */
.L_x_16227:
[----:B------:R-:W-:Y:S05]  /*0b90*/  BSYNC B0 ;  /* 0x0000000000007941 */ /* 0x000fea0003800000 */
.L_x_16226:
[----:B------:R-:W-:Y:S01]  /*0ba0*/  BSSY B0, `(.L_x_16228) ;  /* 0x000000b000007945 */ /* 0x000fe20003800000 */
[----:B------:R-:W-:-:S03]  /*0bb0*/  LOP3.LUT R17, R17, 0xffffffe0, R16, 0xe2, !PT ;  /* 0xffffffe011117812 */ /* 0x000fc600078ee210 */
[----:B------:R-:W-:Y:S05]  /*0bc0*/  @P0 BRA `(.L_x_16229) ;  /* 0x0000000000100947 */ /* 0x000fea0003800000 */
[----:B------:R-:W-:Y:S01]  /*0bd0*/  IMAD.MOV.U32 R0, RZ, RZ, R34 ;  /* 0x000000ffff007224 */ /* 0x000fe200078e0022 */
[----:B------:R-:W-:-:S07]  /*0be0*/  MOV R32, 0xc00 ;  /* 0x00000c0000207802 */ /* 0x000fce0000000f00 */
[----:B0----5:R-:W-:Y:S05]  /*0bf0*/  CALL.REL.NOINC `($__internal_415_$__cuda_sm20_rcp_rn_f32_slowpath) ;  /* 0x0000003000cc7944 */ /* 0x021fea0003c00000 */
[----:B------:R-:W-:Y:S05]  /*0c00*/  BRA `(.L_x_16230) ;  /* 0x0000000000107947 */ /* 0x000fea0003800000 */
.L_x_16229:
[----:B------:R-:W1:Y:S02]  /*0c10*/  MUFU.RCP R39, R34 ;  /* 0x0000002200277308 */ /* 0x000e640000001000 */
[----:B-1----:R-:W-:-:S04]  /*0c20*/  FFMA R0, R34, R39, -1 ;  /* 0xbf80000022007423 */ /* 0x002fc80000000027 */
[----:B------:R-:W-:-:S04]  /*0c30*/  FADD.FTZ R0, -R0, -RZ ;  /* 0x800000ff00007221 */ /* 0x000fc80000010100 */
[----:B------:R-:W-:-:S07]  /*0c40*/  FFMA R39, R39, R0, R39 ;  /* 0x0000000027277223 */ /* 0x000fce0000000027 */
.L_x_16230:
[----:B------:R-:W-:Y:S05]  /*0c50*/  BSYNC B0 ;  /* 0x0000000000007941 */ /* 0x000fea0003800000 */
.L_x_16228:
[----:B------:R-:W-:Y:S01]  /*0c60*/  IMAD.MOV.U32 R11, RZ, RZ, 0x3bbb989d ;  /* 0x3bbb989dff0b7424 */ /* 0x000fe200078e00ff */
[----:B------:R-:W-:Y:S01]  /*0c70*/  BSSY B0, `(.L_x_16231) ;  /* 0x000001a000007945 */ /* 0x000fe20003800000 */
[----:B0-----:R-:W-:Y:S02]  /*0c80*/  IMAD.MOV.U32 R13, RZ, RZ, 0x437c0000 ;  /* 0x437c0000ff0d7424 */ /* 0x001fe400078e00ff */
[----:B-----5:R-:W-:-:S04]  /*0c90*/  FFMA.SAT R0, -R8, R11, 0.5 ;  /* 0x3f00000008007423 */ /* 0x020fc8000000210b */
        /* <DEDUP_REMOVED lines=17> */
[----:B------:R-:W-:Y:S05]  /*0db0*/  CALL.REL.NOINC `($__internal_415_$__cuda_sm20_rcp_rn_f32_slowpath) ;  /* 0x00000030005c7944 */ /* 0x000fea0003c00000 */
[----:B------:R-:W-:Y:S05]  /*0dc0*/  BRA `(.L_x_16233) ;  /* 0x0000000000107947 */ /* 0x000fea0003800000 */
.L_x_16232:
[----:B------:R-:W0:Y:S02]  /*0dd0*/  MUFU.RCP R39, R14 ;  /* 0x0000000e00277308 */ /* 0x000e240000001000 */
[----:B0-----:R-:W-:-:S04]  /*0de0*/  FFMA R0, R14, R39, -1 ;  /* 0xbf8000000e007423 */ /* 0x001fc80000000027 */
[----:B------:R-:W-:-:S04]  /*0df0*/  FADD.FTZ R0, -R0, -RZ ;  /* 0x800000ff00007221 */ /* 0x000fc80000010100 */
[----:B------:R-:W-:-:S07]  /*0e00*/  FFMA R39, R39, R0, R39 ;  /* 0x0000000027277223 */ /* 0x000fce0000000027 */
.L_x_16233:
[----:B------:R-:W-:Y:S05]  /*0e10*/  BSYNC B0 ;  /* 0x0000000000007941 */ /* 0x000fea0003800000 */
.L_x_16231:
[----:B------:R-:W-:Y:S01]  /*0e20*/  HFMA2.MMA R0, -RZ, RZ, 0.96630859375, -0.0022525787353515625 ;  /* 0x3bbb989dff007435 */ /* 0x000fe200000001ff */
[----:B------:R-:W-:Y:S01]  /*0e30*/  IMAD.MOV.U32 R7, RZ, RZ, 0x437c0000 ;  /* 0x437c0000ff077424 */ /* 0x000fe200078e00ff */
[----:B------:R-:W-:Y:S01]  /*0e40*/  SHF.R.U32.HI R14, RZ, 0x3, R26 ;  /* 0x00000003ff0e7819 */ /* 0x000fe2000001161a */
[----:B------:R-:W-:Y:S01]  /*0e50*/  ULDC.64 UR4, c[0x0][0x220] ;  /* 0x0000880000047ab9 */ /* 0x000fe20000000a00 */
[----:B------:R-:W-:Y:S01]  /*0e60*/  ISETP.GE.U32.AND P0, PT, R9, R20, PT ;  /* 0x000000140900720c */ /* 0x000fe20003f06070 */
[----:B------:R-:W-:Y:S01]  /*0e70*/  BSSY B0, `(.L_x_16234) ;  /* 0x0000031000007945 */ /* 0x000fe20003800000 */
[----:B------:R-:W-:Y:S02]  /*0e80*/  LOP3.LUT R15, R14, 0x1ffffffc, RZ, 0xc0, !PT ;  /* 0x1ffffffc0e0f7812 */ /* 0x000fe400078ec0ff */
[----:B------:R-:W-:Y:S02]  /*0e90*/  ISETP.GE.U32.OR P1, PT, R6, R19, P0 ;  /* 0x000000130600720c */ /* 0x000fe40000726470 */
[----:B------:R-:W-:Y:S01]  /*0ea0*/  FFMA.SAT R0, -R3, R0, 0.5 ;  /* 0x3f00000003007423 */ /* 0x000fe20000002100 */
[----:B------:R-:W-:Y:S01]  /*0eb0*/  IMAD.IADD R13, R26, 0x1, -R15 ;  /* 0x000000011a0d7824 */ /* 0x000fe200078e0a0f */
[----:B------:R-:W-:-:S02]  /*0ec0*/  LOP3.LUT R14, R14, 0x1c, RZ, 0xc0, !PT ;  /* 0x0000001c0e0e7812 */ /* 0x000fc400078ec0ff */
[----:B------:R-:W-:Y:S01]  /*0ed0*/  FFMA.RM R0, R0, R7, 12582913 ;  /* 0x4b40000100007423 */ /* 0x000fe20000004007 */
[----:B------:R-:W-:Y:S01]  /*0ee0*/  VIADD R12, R13, 0x1e ;  /* 0x0000001e0d0c7836 */ /* 0x000fe20000000000 */
[----:B------:R-:W-:Y:S02]  /*0ef0*/  LEA R11, P3, R54, UR4, 0x1 ;  /* 0x00000004360b7c11 */ /* 0x000fe4000f8608ff */
[C---:B------:R-:W-:Y:S01]  /*0f00*/  FADD R10, R0.reuse, -12583039 ;  /* 0xcb40007f000a7421 */ /* 0x040fe20000000000 */
[----:B------:R-:W-:Y:S01]  /*0f10*/  IMAD.SHL.U32 R0, R0, 0x800000, RZ ;  /* 0x0080000000007824 */ /* 0x000fe200078e00ff */
[----:B------:R-:W-:Y:S02]  /*0f20*/  LOP3.LUT R12, R12, 0x1f, RZ, 0xc0, !PT ;  /* 0x0000001f0c0c7812 */ /* 0x000fe400078ec0ff */
[C---:B------:R-:W-:Y:S01]  /*0f30*/  FFMA R10, -R3.reuse, 1.4426950216293334961, -R10 ;  /* 0x3fb8aa3b030a7823 */ /* 0x040fe2000000090a */
[----:B------:R-:W-:Y:S02]  /*0f40*/  LEA.HI.X R9, R54, UR5, R55, 0x1, P3 ;  /* 0x0000000536097c11 */ /* 0x000fe400098f0c37 */
[----:B------:R-:W-:Y:S01]  /*0f50*/  MOV R40, RZ ;  /* 0x000000ff00287202 */ /* 0x000fe20000000f00 */
[----:B------:R-:W-:Y:S01]  /*0f60*/  FFMA R7, -R3, 1.925963033500011079e-08, R10 ;  /* 0x32a5706003077823 */ /* 0x000fe2000000010a */
[----:B------:R-:W-:-:S04]  /*0f70*/  FADD R10, -R39, 1 ;  /* 0x3f800000270a7421 */ /* 0x000fc80000000100 */
[----:B------:R-:W-:Y:S01]  /*0f80*/  FMUL R10, R10, R39 ;  /* 0x000000270a0a7220 */ /* 0x000fe20000400000 */
[----:B------:R-:W0:Y:S03]  /*0f90*/  MUFU.EX2 R7, R7 ;  /* 0x0000000700077308 */ /* 0x000e260000000800 */
[----:B------:R-:W-:Y:S01]  /*0fa0*/  FFMA R35, R10, R8, R39 ;  /* 0x000000080a237223 */ /* 0x000fe20000000027 */
[----:B------:R-:W-:-:S03]  /*0fb0*/  IMAD.IADD R10, R14, 0x1, R26 ;  /* 0x000000010e0a7824 */ /* 0x000fc600078e021a */
[----:B------:R-:W-:Y:S01]  /*0fc0*/  FMUL R35, R35, R4 ;  /* 0x0000000423237220 */ /* 0x000fe20000400000 */
[----:B------:R-:W-:Y:S01]  /*0fd0*/  FADD R4, RZ, R5 ;  /* 0x00000005ff047221 */ /* 0x000fe20000000000 */
[----:B------:R-:W-:Y:S02]  /*0fe0*/  LOP3.LUT R41, R10, 0x1f, RZ, 0xc0, !PT ;  /* 0x0000001f0a297812 */ /* 0x000fe400078ec0ff */
[----:B------:R-:W-:Y:S01]  /*0ff0*/  FMUL R8, R35, R18 ;  /* 0x0000001223087220 */ /* 0x000fe20000400000 */
[----:B------:R-:W-:Y:S01]  /*1000*/  FADD R4, R4, R35 ;  /* 0x0000002304047221 */ /* 0x000fe20000000000 */
[----:B0-----:R-:W-:Y:S01]  /*1010*/  FFMA R0, R0, R7, 1 ;  /* 0x3f80000000007423 */ /* 0x001fe20000000007 */
[----:B------:R-:W-:-:S03]  /*1020*/  LOP3.LUT R7, R14, 0x2, RZ, 0xfc, !PT ;  /* 0x000000020e077812 */ /* 0x000fc600078efcff */
[----:B------:R-:W-:Y:S01]  /*1030*/  VIADD R6, R0, 0x1800000 ;  /* 0x0180000000067836 */ /* 0x000fe20000000000 */
[----:B------:R-:W-:Y:S01]  /*1040*/  ISETP.GE.U32.AND P0, PT, R7, R20, PT ;  /* 0x000000140700720c */ /* 0x000fe20003f06070 */
[----:B------:R-:W-:-:S03]  /*1050*/  FMUL R7, R5, R18 ;  /* 0x0000001205077220 */ /* 0x000fc60000400000 */
[----:B------:R-:W-:Y:S02]  /*1060*/  LOP3.LUT R6, R6, 0x7f800000, RZ, 0xc0, !PT ;  /* 0x7f80000006067812 */ /* 0x000fe400078ec0ff */
[----:B------:R-:W-:Y:S02]  /*1070*/  ISETP.LT.U32.AND P0, PT, R12, R19, !P0 ;  /* 0x000000130c00720c */ /* 0x000fe40004701070 */
[----:B------:R-:W-:Y:S01]  /*1080*/  ISETP.GT.U32.AND P2, PT, R6, 0x1ffffff, PT ;  /* 0x01ffffff0600780c */ /* 0x000fe20003f44070 */
[----:B------:R-:W-:-:S12]  /*1090*/  @P1 BRA `(.L_x_16235) ;  /* 0x0000000000381947 */ /* 0x000fd80003800000 */
[--C-:B------:R-:W-:Y:S01]  /*10a0*/  SHF.R.U32.HI R6, RZ, 0x3, R26.reuse ;  /* 0x00000003ff067819 */ /* 0x100fe2000001161a */
[----:B------:R-:W-:Y:S01]  /*10b0*/  IMAD.MOV.U32 R31, RZ, RZ, RZ ;  /* 0x000000ffff1f7224 */ /* 0x000fe200078e00ff */
[----:B------:R-:W-:Y:S02]  /*10c0*/  ULDC.64 UR4, c[0x0][0x258] ;  /* 0x0000960000047ab9 */ /* 0x000fe40000000a00 */
[----:B------:R-:W-:Y:S02]  /*10d0*/  LOP3.LUT R25, R6, 0x1ffffffc, RZ, 0xc0, !PT ;  /* 0x1ffffffc06197812 */ /* 0x000fe400078ec0ff */
[----:B------:R-:W-:-:S03]  /*10e0*/  SHF.R.U32.HI R6, RZ, 0x2, R26 ;  /* 0x00000002ff067819 */ /* 0x000fc6000001161a */
[----:B------:R-:W-:-:S05]  /*10f0*/  IMAD.IADD R25, R26, 0x1, -R25 ;  /* 0x000000011a197824 */ /* 0x000fca00078e0a19 */
[----:B------:R-:W-:Y:S02]  /*1100*/  LOP3.LUT R30, R25, 0x1f, RZ, 0xc0, !PT ;  /* 0x0000001f191e7812 */ /* 0x000fe400078ec0ff */
[----:B------:R-:W-:Y:S02]  /*1110*/  LOP3.LUT R25, R6, 0x38, RZ, 0xc0, !PT ;  /* 0x0000003806197812 */ /* 0x000fe400078ec0ff */
[----:B------:R-:W-:-:S03]  /*1120*/  F2FP.BF16.F32.PACK_AB R6, RZ, R7 ;  /* 0x00000007ff06723e */ /* 0x000fc600000010ff */
[----:B------:R-:W-:-:S04]  /*1130*/  IMAD.WIDE.U32 R30, R25, UR4, R30 ;  /* 0x00000004191e7c25 */ /* 0x000fc8000f8e001e */
[----:B------:R-:W-:Y:S01]  /*1140*/  IMAD R25, R25, UR5, R31 ;  /* 0x0000000519197c24 */ /* 0x000fe2000f8e021f */
[----:B------:R-:W-:-:S04]  /*1150*/  LEA R32, P3, R30, R11, 0x1 ;  /* 0x0000000b1e207211 */ /* 0x000fc800078608ff */
[----:B------:R-:W-:-:S05]  /*1160*/  LEA.HI.X R33, R30, R9, R25, 0x1, P3 ;  /* 0x000000091e217211 */ /* 0x000fca00018f0c19 */
[----:B------:R0:W-:Y:S04]  /*1170*/  STG.E.U16 desc[UR8][R32.64], R6 ;  /* 0x0000000620007986 */ /* 0x0001e8000c101508 */
.L_x_16235:
[----:B------:R-:W-:Y:S05]  /*1180*/  BSYNC B0 ;  /* 0x0000000000007941 */ /* 0x000fea0003800000 */
.L_x_16234:
[----:B------:R-:W-:Y:S04]  /*1190*/  BSSY B0, `(.L_x_16236) ;  /* 0x0000012000007945 */ /* 0x000fe80003800000 */
[----:B------:R-:W-:Y:S05]  /*11a0*/  @P1 BRA `(.L_x_16237) ;  /* 0x0000000000401947 */ /* 0x000fea0003800000 */
[--C-:B0-----:R-:W-:Y:S01]  /*11b0*/  SHF.R.U32.HI R6, RZ, 0x3, R26.reuse ;  /* 0x00000003ff067819 */ /* 0x101fe2000001161a */
[----:B------:R-:W-:Y:S01]  /*11c0*/  IMAD.MOV.U32 R31, RZ, RZ, RZ ;  /* 0x000000ffff1f7224 */ /* 0x000fe200078e00ff */
[----:B------:R-:W-:Y:S01]  /*11d0*/  ULDC.64 UR4, c[0x0][0x258] ;  /* 0x0000960000047ab9 */ /* 0x000fe20000000a00 */
[----:B------:R-:W-:Y:S02]  /*11e0*/  F2FP.BF16.F32.PACK_AB R27, RZ, R8 ;  /* 0x00000008ff1b723e */ /* 0x000fe400000010ff */
[----:B------:R-:W-:Y:S02]  /*11f0*/  LOP3.LUT R25, R6, 0x1ffffffc, RZ, 0xc0, !PT ;  /* 0x1ffffffc06197812 */ /* 0x000fe400078ec0ff */
[----:B------:R-:W-:-:S03]  /*1200*/  SHF.R.U32.HI R6, RZ, 0x2, R26 ;  /* 0x00000002ff067819 */ /* 0x000fc6000001161a */
[----:B------:R-:W-:-:S05]  /*1210*/  IMAD.IADD R25, R26, 0x1, -R25 ;  /* 0x000000011a197824 */ /* 0x000fca00078e0a19 */
[----:B------:R-:W-:Y:S02]  /*1220*/  LOP3.LUT R30, R25, 0x1f, RZ, 0xc0, !PT ;  /* 0x0000001f191e7812 */ /* 0x000fe400078ec0ff */
[----:B------:R-:W-:-:S05]  /*1230*/  LOP3.LUT R25, R6, 0x38, RZ, 0xc0, !PT ;  /* 0x0000003806197812 */ /* 0x000fca00078ec0ff */
[----:B------:R-:W-:-:S04]  /*1240*/  IMAD.WIDE.U32 R30, R25, UR4, R30 ;  /* 0x00000004191e7c25 */ /* 0x000fc8000f8e001e */
[----:B------:R-:W-:Y:S01]  /*1250*/  IMAD R25, R25, UR5, R31 ;  /* 0x0000000519197c24 */ /* 0x000fe2000f8e021f */
[----:B------:R-:W-:-:S04]  /*1260*/  IADD3 R6, P1, R30, UR4, RZ ;  /* 0x000000041e067c10 */ /* 0x000fc8000ff3e0ff */
[----:B------:R-:W-:Y:S02]  /*1270*/  IADD3.X R25, R25, UR5, RZ, P1, !PT ;  /* 0x0000000519197c10 */ /* 0x000fe40008ffe4ff */
[----:B------:R-:W-:-:S04]  /*1280*/  LEA R30, P1, R6, R11, 0x1 ;  /* 0x0000000b061e7211 */ /* 0x000fc800078208ff */
[----:B------:R-:W-:-:S05]  /*1290*/  LEA.HI.X R31, R6, R9, R25, 0x1, P1 ;  /* 0x00000009061f7211 */ /* 0x000fca00008f0c19 */
[----:B------:R1:W-:Y:S04]  /*12a0*/  STG.E.U16 desc[UR8][R30.64], R27 ;  /* 0x0000001b1e007986 */ /* 0x0003e8000c101508 */
.L_x_16237:
[----:B------:R-:W-:Y:S05]  /*12b0*/  BSYNC B0 ;  /* 0x0000000000007941 */ /* 0x000fea0003800000 */
.L_x_16236:
[----:B------:R2:W3:Y:S01]  /*12c0*/  SHFL.IDX PT, R41, R4, R41, 0x1f ;  /* 0x00001f2904297589 */ /* 0x0004e200000e0000 */
[----:B------:R-:W-:Y:S01]  /*12d0*/  BSSY B0, `(.L_x_16238) ;  /* 0x000001e000007945 */ /* 0x000fe20003800000 */
[----:B------:R-:W-:Y:S01]  /*12e0*/  HFMA2.MMA R25, -RZ, RZ, 0, 0 ;  /* 0x00000000ff197435 */ /* 0x000fe200000001ff */
[----:B------:R-:W-:Y:S01]  /*12f0*/  FMNMX R42, RZ, |R5|, !PT ;  /* 0x40000005ff2a7209 */ /* 0x000fe20007800000 */
[----:B0-----:R-:W-:Y:S01]  /*1300*/  IMAD.MOV.U32 R6, RZ, RZ, RZ ;  /* 0x000000ffff067224 */ /* 0x001fe200078e00ff */
[----:B------:R-:W-:Y:S01]  /*1310*/  IADD3 R44, R26, -0x1, -R14 ;  /* 0xffffffff1a2c7810 */ /* 0x000fe20007ffe80e */
[----:B-1----:R-:W-:Y:S01]  /*1320*/  IMAD.MOV.U32 R27, RZ, RZ, RZ ;  /* 0x000000ffff1b7224 */ /* 0x002fe200078e00ff */
[----:B------:R-:W-:Y:S06]  /*1330*/  @!P0 BRA `(.L_x_16239) ;  /* 0x00000000005c8947 */ /* 0x000fec0003800000 */
[----:B------:R-:W-:Y:S01]  /*1340*/  ULDC.64 UR10, c[0x0][0x258] ;  /* 0x00009600000a7ab9 */ /* 0x000fe20000000a00 */
[----:B------:R-:W-:Y:S01]  /*1350*/  SHF.R.U32.HI R25, RZ, 0x2, R26 ;  /* 0x00000002ff197819 */ /* 0x000fe2000001161a */
[----:B------:R-:W-:Y:S02]  /*1360*/  USHF.L.U32 UR4, UR10, 0x1, URZ ;  /* 0x000000010a047899 */ /* 0x000fe4000800063f */
[----:B------:R-:W-:Y:S01]  /*1370*/  USHF.L.U64.HI UR5, UR10, 0x1, UR11 ;  /* 0x000000010a057899 */ /* 0x000fe2000801020b */
[----:B------:R-:W-:-:S03]  /*1380*/  LOP3.LUT R25, R25, 0x38, RZ, 0xc0, !PT ;  /* 0x0000003819197812 */ /* 0x000fc600078ec0ff */
[----:B--2---:R-:W-:Y:S02]  /*1390*/  IMAD.U32 R4, RZ, RZ, UR4 ;  /* 0x00000004ff047e24 */ /* 0x004fe4000f8e00ff */
[----:B------:R-:W-:Y:S02]  /*13a0*/  IMAD.U32 R5, RZ, RZ, UR5 ;  /* 0x00000005ff057e24 */ /* 0x000fe4000f8e00ff */
[----:B------:R-:W-:-:S04]  /*13b0*/  IMAD.WIDE.U32 R4, R25, UR10, R4 ;  /* 0x0000000a19047c25 */ /* 0x000fc8000f8e0004 */
[----:B------:R-:W-:Y:S01]  /*13c0*/  IMAD R25, R25, UR11, R5 ;  /* 0x0000000b19197c24 */ /* 0x000fe2000f8e0205 */
[----:B------:R-:W-:Y:S01]  /*13d0*/  IADD3 R5, P1, P3, R12, R4, R54 ;  /* 0x000000040c057210 */ /* 0x000fe20007b3e036 */
[----:B------:R-:W-:-:S03]  /*13e0*/  ULDC.64 UR10, c[0x0][0x218] ;  /* 0x00008600000a7ab9 */ /* 0x000fc60000000a00 */
[----:B------:R-:W-:Y:S02]  /*13f0*/  IADD3.X R30, RZ, R25, R55, P1, P3 ;  /* 0x00000019ff1e7210 */ /* 0x000fe40000fe6437 */
[----:B------:R-:W-:-:S04]  /*1400*/  IADD3 R5, P1, R5, UR4, RZ ;  /* 0x0000000405057c10 */ /* 0x000fc8000ff3e0ff */
[----:B------:R-:W-:Y:S01]  /*1410*/  IADD3.X R30, R30, UR5, RZ, P1, !PT ;  /* 0x000000051e1e7c10 */ /* 0x000fe20008ffe4ff */
[C---:B------:R-:W-:Y:S01]  /*1420*/  IMAD.SHL.U32 R4, R5.reuse, 0x4, RZ ;  /* 0x0000000405047824 */ /* 0x040fe200078e00ff */
[----:B------:R-:W-:Y:S02]  /*1430*/  ULDC.64 UR4, c[0x0][0x210] ;  /* 0x0000840000047ab9 */ /* 0x000fe40000000a00 */
[----:B------:R-:W-:Y:S02]  /*1440*/  SHF.L.U64.HI R5, R5, 0x2, R30 ;  /* 0x0000000205057819 */ /* 0x000fe4000001021e */
[C---:B------:R-:W-:Y:S02]  /*1450*/  IADD3 R30, P1, R4.reuse, UR4, RZ ;  /* 0x00000004041e7c10 */ /* 0x040fe4000ff3e0ff */
[----:B------:R-:W-:Y:S02]  /*1460*/  IADD3 R4, P3, R4, UR10, RZ ;  /* 0x0000000a04047c10 */ /* 0x000fe4000ff7e0ff */
[----:B------:R-:W-:-:S02]  /*1470*/  IADD3.X R31, R5, UR5, RZ, P1, !PT ;  /* 0x00000005051f7c10 */ /* 0x000fc40008ffe4ff */
[----:B------:R-:W-:-:S03]  /*1480*/  IADD3.X R5, R5, UR11, RZ, P3, !PT ;  /* 0x0000000b05057c10 */ /* 0x000fc60009ffe4ff */
[----:B------:R0:W5:Y:S04]  /*1490*/  LDG.E R40, desc[UR8][R30.64] ;  /* 0x000000081e287981 */ /* 0x000168000c1e1900 */
[----:B------:R0:W5:Y:S02]  /*14a0*/  LDG.E R25, desc[UR8][R4.64] ;  /* 0x0000000804197981 */ /* 0x000164000c1e1900 */
.L_x_16239:
[----:B------:R-:W-:Y:S05]  /*14b0*/  BSYNC B0 ;  /* 0x0000000000007941 */ /* 0x000fea0003800000 */
.L_x_16238:
[----:B------:R-:W-:Y:S04]  /*14c0*/  BSSY B0, `(.L_x_16240) ;  /* 0x000001a000007945 */ /* 0x000fe80003800000 */
[----:B------:R-:W-:Y:S05]  /*14d0*/  @!P0 BRA `(.L_x_16241) ;  /* 0x0000000000608947 */ /* 0x000fea0003800000 */
[----:B0-2---:R-:W0:Y:S01]  /*14e0*/  LDC.64 R4, c[0x0][0x258] ;  /* 0x00009600ff047b82 */ /* 0x005e220000000a00 */
[----:B------:R-:W-:Y:S01]  /*14f0*/  SHF.R.U32.HI R6, RZ, 0x2, R26 ;  /* 0x00000002ff067819 */ /* 0x000fe2000001161a */
[----:B------:R-:W-:Y:S01]  /*1500*/  ULDC.64 UR4, c[0x0][0x210] ;  /* 0x0000840000047ab9 */ /* 0x000fe20000000a00 */
[----:B------:R-:W-:Y:S02]  /*1510*/  ULDC.64 UR10, c[0x0][0x218] ;  /* 0x00008600000a7ab9 */ /* 0x000fe40000000a00 */
[----:B------:R-:W-:Y:S02]  /*1520*/  LOP3.LUT R33, R6, 0x38, RZ, 0xc0, !PT ;  /* 0x0000003806217812 */ /* 0x000fe400078ec0ff */
[----:B------:R-:W-:-:S04]  /*1530*/  IADD3 R6, R26, 0x1e, -R15 ;  /* 0x0000001e1a067810 */ /* 0x000fc80007ffe80f */
[----:B------:R-:W-:Y:S02]  /*1540*/  LOP3.LUT R27, R6, 0x1f, RZ, 0xc0, !PT ;  /* 0x0000001f061b7812 */ /* 0x000fe400078ec0ff */
[C---:B0-----:R-:W-:Y:S01]  /*1550*/  SHF.L.U64.HI R31, R4.reuse, 0x1, R5 ;  /* 0x00000001041f7819 */ /* 0x041fe20000010205 */
[----:B------:R-:W-:-:S04]  /*1560*/  IMAD.SHL.U32 R30, R4, 0x2, RZ ;  /* 0x00000002041e7824 */ /* 0x000fc800078e00ff */
[----:B------:R-:W-:-:S04]  /*1570*/  IMAD.WIDE.U32 R30, R33, R4, R30 ;  /* 0x00000004211e7225 */ /* 0x000fc800078e001e */
[----:B------:R-:W-:Y:S01]  /*1580*/  IMAD R33, R33, R5, R31 ;  /* 0x0000000521217224 */ /* 0x000fe200078e021f */
[----:B------:R-:W-:Y:S01]  /*1590*/  IADD3 R30, P0, P1, R27, R30, R54 ;  /* 0x0000001e1b1e7210 */ /* 0x000fe2000791e036 */
[----:B------:R-:W-:-:S03]  /*15a0*/  IMAD R5, R5, 0x3, RZ ;  /* 0x0000000305057824 */ /* 0x000fc600078e02ff */
[----:B------:R-:W-:-:S03]  /*15b0*/  IADD3.X R31, RZ, R33, R55, P0, P1 ;  /* 0x00000021ff1f7210 */ /* 0x000fc600007e2437 */
[----:B------:R-:W-:-:S04]  /*15c0*/  IMAD.WIDE.U32 R30, R4, 0x3, R30 ;  /* 0x00000003041e7825 */ /* 0x000fc800078e001e */
[----:B------:R-:W-:Y:S02]  /*15d0*/  IMAD.IADD R5, R5, 0x1, R31 ;  /* 0x0000000105057824 */ /* 0x000fe400078e021f */
[----:B------:R-:W-:-:S03]  /*15e0*/  IMAD.SHL.U32 R4, R30, 0x4, RZ ;  /* 0x000000041e047824 */ /* 0x000fc600078e00ff */
[----:B------:R-:W-:Y:S02]  /*15f0*/  SHF.L.U64.HI R5, R30, 0x2, R5 ;  /* 0x000000021e057819 */ /* 0x000fe40000010205 */
[C---:B------:R-:W-:Y:S02]  /*1600*/  IADD3 R30, P0, R4.reuse, UR4, RZ ;  /* 0x00000004041e7c10 */ /* 0x040fe4000ff1e0ff */
[----:B------:R-:W-:Y:S02]  /*1610*/  IADD3 R4, P1, R4, UR10, RZ ;  /* 0x0000000a04047c10 */ /* 0x000fe4000ff3e0ff */
[C---:B------:R-:W-:Y:S02]  /*1620*/  IADD3.X R31, R5.reuse, UR5, RZ, P0, !PT ;  /* 0x00000005051f7c10 */ /* 0x040fe400087fe4ff */
[----:B------:R-:W-:-:S03]  /*1630*/  IADD3.X R5, R5, UR11, RZ, P1, !PT ;  /* 0x0000000b05057c10 */ /* 0x000fc60008ffe4ff */
[----:B------:R1:W5:Y:S04]  /*1640*/  LDG.E R6, desc[UR8][R30.64] ;  /* 0x000000081e067981 */ /* 0x000368000c1e1900 */
[----:B------:R1:W5:Y:S02]  /*1650*/  LDG.E R27, desc[UR8][R4.64] ;  /* 0x00000008041b7981 */ /* 0x000364000c1e1900 */
.L_x_16241:
[----:B------:R-:W-:Y:S05]  /*1660*/  BSYNC B0 ;  /* 0x0000000000007941 */ /* 0x000fea0003800000 */
.L_x_16240:
[----:B------:R-:W-:Y:S01]  /*1670*/  BSSY B0, `(.L_x_16242) ;  /* 0x000000b000007945 */ /* 0x000fe20003800000 */
[----:B------:R-:W-:Y:S02]  /*1680*/  FMNMX R42, |R35|, R42, !PT ;  /* 0x0000002a232a7209 */ /* 0x000fe40007800200 */
[----:B------:R-:W-:Y:S01]  /*1690*/  LOP3.LUT R44, R44, 0x1f, RZ, 0xc0, !PT ;  /* 0x0000001f2c2c7812 */ /* 0x000fe200078ec0ff */
[----:B------:R-:W-:Y:S06]  /*16a0*/  @P2 BRA `(.L_x_16243) ;  /* 0x00000000000c2947 */ /* 0x000fec0003800000 */
[----:B------:R-:W-:-:S07]  /*16b0*/  MOV R32, 0x16d0 ;  /* 0x000016d000207802 */ /* 0x000fce0000000f00 */
[----:B0123-5:R-:W-:Y:S05]  /*16c0*/  CALL.REL.NOINC `($__internal_415_$__cuda_sm20_rcp_rn_f32_slowpath) ;  /* 0x0000002800187944 */ /* 0x02ffea0003c00000 */
[----:B------:R-:W-:Y:S05]  /*16d0*/  BRA `(.L_x_16244) ;  /* 0x0000000000107947 */ /* 0x000fea0003800000 */
.L_x_16243:
[----:B------:R-:W0:Y:S02]  /*16e0*/  MUFU.RCP R39, R0 ;  /* 0x0000000000277308 */ /* 0x000e240000001000 */
[----:B012---:R-:W-:-:S04]  /*16f0*/  FFMA R4, R0, R39, -1 ;  /* 0xbf80000000047423 */ /* 0x007fc80000000027 */
[----:B------:R-:W-:-:S04]  /*1700*/  FADD.FTZ R4, -R4, -RZ ;  /* 0x800000ff04047221 */ /* 0x000fc80000010100 */
[----:B------:R-:W-:-:S07]  /*1710*/  FFMA R39, R39, R4, R39 ;  /* 0x0000000427277223 */ /* 0x000fce0000000027 */
.L_x_16244:
[----:B------:R-:W-:Y:S05]  /*1720*/  BSYNC B0 ;  /* 0x0000000000007941 */ /* 0x000fea0003800000 */
.L_x_16242:
        /* <DEDUP_REMOVED lines=21> */
[----:B---3-5:R-:W-:Y:S05]  /*1880*/  CALL.REL.NOINC `($__internal_415_$__cuda_sm20_rcp_rn_f32_slowpath) ;  /* 0x0000002400a87944 */ /* 0x028fea0003c00000 */
[----:B------:R-:W-:Y:S01]  /*1890*/  IMAD.MOV.U32 R3, RZ, RZ, R39 ;  /* 0x000000ffff037224 */ /* 0x000fe200078e0027 */
[----:B------:R-:W-:Y:S06]  /*18a0*/  BRA `(.L_x_16247) ;  /* 0x0000000000107947 */ /* 0x000fec0003800000 */
.L_x_16246:
[----:B------:R-:W0:Y:S02]  /*18b0*/  MUFU.RCP R3, R30 ;  /* 0x0000001e00037308 */ /* 0x000e240000001000 */
[----:B0-----:R-:W-:-:S04]  /*18c0*/  FFMA R0, R30, R3, -1 ;  /* 0xbf8000001e007423 */ /* 0x001fc80000000003 */
[----:B------:R-:W-:-:S04]  /*18d0*/  FADD.FTZ R0, -R0, -RZ ;  /* 0x800000ff00007221 */ /* 0x000fc80000010100 */
[----:B------:R-:W-:-:S07]  /*18e0*/  FFMA R3, R3, R0, R3 ;  /* 0x0000000003037223 */ /* 0x000fce0000000003 */
.L_x_16247:
[----:B------:R-:W-:Y:S05]  /*18f0*/  BSYNC B0 ;  /* 0x0000000000007941 */ /* 0x000fea0003800000 */
.L_x_16245:
[----:B------:R-:W0:Y:S01]  /*1900*/  LDC.64 R32, c[0x0][0x258] ;  /* 0x00009600ff207b82 */ /* 0x000e220000000a00 */
[----:B------:R-:W-:Y:S01]  /*1910*/  VIADD R4, R13, 0x1d ;  /* 0x0000001d0d047836 */ /* 0x000fe20000000000 */
[----:B------:R-:W-:Y:S01]  /*1920*/  LOP3.LUT R5, R14, 0x3, RZ, 0xfc, !PT ;  /* 0x000000030e057812 */ /* 0x000fe200078efcff */
[----:B------:R-:W1:Y:S01]  /*1930*/  S2R R47, SR_TID.X ;  /* 0x00000000002f7919 */ /* 0x000e620000002100 */
[----:B------:R-:W-:Y:S01]  /*1940*/  SHF.R.U32.HI R0, RZ, 0x2, R26 ;  /* 0x00000002ff007819 */ /* 0x000fe2000001161a */
[----:B------:R-:W-:Y:S01]  /*1950*/  BSSY B0, `(.L_x_16248) ;  /* 0x0000031000007945 */ /* 0x000fe20003800000 */
[----:B------:R-:W-:Y:S02]  /*1960*/  ISETP.GE.U32.AND P0, PT, R5, R20, PT ;  /* 0x000000140500720c */ /* 0x000fe40003f06070 */
[----:B------:R-:W-:Y:S02]  /*1970*/  LOP3.LUT R4, R4, 0x1f, RZ, 0xc0, !PT ;  /* 0x0000001f04047812 */ /* 0x000fe400078ec0ff */
[----:B------:R-:W-:Y:S01]  /*1980*/  LOP3.LUT R37, R0, 0x38, RZ, 0xc0, !PT ;  /* 0x0000003800257812 */ /* 0x000fe200078ec0ff */
[----:B------:R-:W-:Y:S01]  /*1990*/  FADD R0, -R3, 1 ;  /* 0x3f80000003007421 */ /* 0x000fe20000000100 */
[----:B------:R-:W-:-:S03]  /*19a0*/  ISETP.GE.U32.OR P2, PT, R4, R19, P0 ;  /* 0x000000130400720c */ /* 0x000fc60000746470 */
[----:B------:R-:W-:-:S04]  /*19b0*/  FMUL R0, R0, R3 ;  /* 0x0000000300007220 */ /* 0x000fc80000400000 */
[----:B------:R-:W-:-:S04]  /*19c0*/  FFMA R53, R0, R2, R3 ;  /* 0x0000000200357223 */ /* 0x000fc80000000003 */
[----:B------:R-:W-:Y:S01]  /*19d0*/  FMUL R53, R53, R36 ;  /* 0x0000002435357220 */ /* 0x000fe20000400000 */
[C---:B0-----:R-:W-:Y:S01]  /*19e0*/  SHF.L.U64.HI R31, R32.reuse, 0x1, R33 ;  /* 0x00000001201f7819 */ /* 0x041fe20000010221 */
[----:B------:R-:W0:Y:S01]  /*19f0*/  @!P2 LDC.64 R34, c[0x0][0x210] ;  /* 0x00008400ff22ab82 */ /* 0x000e220000000a00 */
[----:B------:R-:W-:-:S05]  /*1a00*/  SHF.L.U32 R30, R32, 0x1, RZ ;  /* 0x00000001201e7819 */ /* 0x000fca00000006ff */
[----:B------:R-:W-:-:S04]  /*1a10*/  IMAD.WIDE.U32 R38, R37, R32, R30 ;  /* 0x0000002025267225 */ /* 0x000fc800078e001e */
[----:B------:R-:W-:Y:S01]  /*1a20*/  IMAD R45, R37, R33, R39 ;  /* 0x00000021252d7224 */ /* 0x000fe200078e0227 */
[----:B------:R-:W-:Y:S02]  /*1a30*/  IADD3 R5, P1, R30, R38, RZ ;  /* 0x000000261e057210 */ /* 0x000fe40007f3e0ff */
[----:B------:R-:W-:Y:S02]  /*1a40*/  LOP3.LUT R37, R14, 0x1, RZ, 0xfc, !PT ;  /* 0x000000010e257812 */ /* 0x000fe400078efcff */
[----:B------:R-:W-:Y:S01]  /*1a50*/  IADD3 R39, P5, R5, R54, RZ ;  /* 0x0000003605277210 */ /* 0x000fe20007fbe0ff */
[----:B------:R-:W-:Y:S01]  /*1a60*/  IMAD.X R3, R45, 0x1, R31, P1 ;  /* 0x000000012d037824 */ /* 0x000fe200008e061f */
[----:B------:R-:W-:Y:S01]  /*1a70*/  ISETP.GE.U32.AND P1, PT, R37, R20, PT ;  /* 0x000000142500720c */ /* 0x000fe20003f26070 */
[-C--:B------:R-:W-:Y:S01]  /*1a80*/  FMUL R45, R53, R18.reuse ;  /* 0x00000012352d7220 */ /* 0x080fe20000400000 */
[----:B------:R-:W-:Y:S01]  /*1a90*/  @!P2 IADD3 R0, P3, P4, R30, R39, R4 ;  /* 0x000000271e00a210 */ /* 0x000fe20007c7e004 */
[----:B------:R-:W-:Y:S01]  /*1aa0*/  IMAD.X R55, R3, 0x1, R55, P5 ;  /* 0x0000000103377824 */ /* 0x000fe200028e0637 */
[----:B------:R-:W-:Y:S01]  /*1ab0*/  ISETP.GE.U32.OR P1, PT, R44, R19, P1 ;  /* 0x000000132c00720c */ /* 0x000fe20000f26470 */
[----:B------:R-:W-:Y:S01]  /*1ac0*/  FMUL R44, R43, R18 ;  /* 0x000000122b2c7220 */ /* 0x000fe20000400000 */
[----:B-1----:R-:W-:Y:S01]  /*1ad0*/  IADD3 R2, R47, 0x1d, -R14 ;  /* 0x0000001d2f027810 */ /* 0x002fe20007ffe80e */
[----:B------:R-:W-:Y:S01]  /*1ae0*/  @!P2 IMAD.SHL.U32 R57, R0, 0x4, RZ ;  /* 0x000000040039a824 */ /* 0x000fe200078e00ff */
[----:B------:R-:W-:-:S02]  /*1af0*/  @!P2 IADD3.X R37, R31, R55, RZ, P3, P4 ;  /* 0x000000371f25a210 */ /* 0x000fc40001fe84ff */
[----:B------:R-:W-:Y:S02]  /*1b00*/  LOP3.LUT R2, R2, 0x1f, RZ, 0xc0, !PT ;  /* 0x0000001f02027812 */ /* 0x000fe400078ec0ff */
[----:B0-----:R-:W-:Y:S02]  /*1b10*/  @!P2 IADD3 R50, P5, R57, R34, RZ ;  /* 0x000000223932a210 */ /* 0x001fe40007fbe0ff */
[----:B------:R-:W-:Y:S02]  /*1b20*/  ISETP.GE.U32.OR P0, PT, R2, R19, P0 ;  /* 0x000000130200720c */ /* 0x000fe40000706470 */
[----:B------:R-:W-:Y:S01]  /*1b30*/  @!P2 SHF.L.U64.HI R0, R0, 0x2, R37 ;  /* 0x000000020000a819 */ /* 0x000fe20000010225 */
[----:B------:R-:W-:Y:S10]  /*1b40*/  @P1 BRA `(.L_x_16249) ;  /* 0x0000000000441947 */ /* 0x000ff40003800000 */
[----:B------:R-:W-:Y:S01]  /*1b50*/  ULDC.64 UR4, c[0x0][0x258] ;  /* 0x0000960000047ab9 */ /* 0x000fe20000000a00 */
[----:B------:R-:W-:Y:S01]  /*1b60*/  SHF.R.U32.HI R34, RZ, 0x2, R26 ;  /* 0x00000002ff227819 */ /* 0x000fe2000001161a */
[----:B------:R-:W-:Y:S01]  /*1b70*/  USHF.L.U64.HI UR10, UR4, 0x1, UR5 ;  /* 0x00000001040a7899 */ /* 0x000fe20008010205 */
[----:B------:R-:W-:Y:S01]  /*1b80*/  F2FP.BF16.F32.PACK_AB R38, RZ, R44 ;  /* 0x0000002cff26723e */ /* 0x000fe200000010ff */
[----:B------:R-:W-:Y:S01]  /*1b90*/  USHF.L.U32 UR11, UR4, 0x1, URZ ;  /* 0x00000001040b7899 */ /* 0x000fe2000800063f */
[----:B------:R-:W-:Y:S02]  /*1ba0*/  LOP3.LUT R59, R34, 0x38, RZ, 0xc0, !PT ;  /* 0x00000038223b7812 */ /* 0x000fe400078ec0ff */
[----:B------:R-:W-:Y:S01]  /*1bb0*/  IADD3 R34, R26, -0x1, -R15 ;  /* 0xffffffff1a227810 */ /* 0x000fe20007ffe80f */
[----:B------:R-:W-:Y:S02]  /*1bc0*/  IMAD.U32 R37, RZ, RZ, UR10 ;  /* 0x0000000aff257e24 */ /* 0x000fe4000f8e00ff */
[----:B------:R-:W-:Y:S01]  /*1bd0*/  IMAD.U32 R36, RZ, RZ, UR11 ;  /* 0x0000000bff247e24 */ /* 0x000fe2000f8e00ff */
[----:B------:R-:W-:-:S03]  /*1be0*/  LOP3.LUT R49, R34, 0x1f, RZ, 0xc0, !PT ;  /* 0x0000001f22317812 */ /* 0x000fc600078ec0ff */
[----:B------:R-:W-:-:S04]  /*1bf0*/  IMAD.WIDE.U32 R36, R59, UR4, R36 ;  /* 0x000000043b247c25 */ /* 0x000fc8000f8e0024 */
[----:B------:R-:W-:Y:S01]  /*1c00*/  IMAD R37, R59, UR5, R37 ;  /* 0x000000053b257c24 */ /* 0x000fe2000f8e0225 */
[----:B------:R-:W-:-:S05]  /*1c10*/  IADD3 R34, P3, R49, R36, RZ ;  /* 0x0000002431227210 */ /* 0x000fca0007f7e0ff */
[----:B------:R-:W-:Y:S01]  /*1c20*/  IMAD.X R37, RZ, RZ, R37, P3 ;  /* 0x000000ffff257224 */ /* 0x000fe200018e0625 */
[----:B------:R-:W-:-:S04]  /*1c30*/  LEA R36, P3, R34, R11, 0x1 ;  /* 0x0000000b22247211 */ /* 0x000fc800078608ff */
[----:B------:R-:W-:-:S05]  /*1c40*/  LEA.HI.X R37, R34, R9, R37, 0x1, P3 ;  /* 0x0000000922257211 */ /* 0x000fca00018f0c25 */
[----:B------:R0:W-:Y:S04]  /*1c50*/  STG.E.U16 desc[UR8][R36.64], R38 ;  /* 0x0000002624007986 */ /* 0x0001e8000c101508 */
.L_x_16249:
[----:B------:R-:W-:Y:S05]  /*1c60*/  BSYNC B0 ;  /* 0x0000000000007941 */ /* 0x000fea0003800000 */
.L_x_16248:
[----:B------:R-:W-:Y:S04]  /*1c70*/  BSSY B0, `(.L_x_16250) ;  /* 0x0000013000007945 */ /* 0x000fe80003800000 */
[----:B------:R-:W-:Y:S05]  /*1c80*/  @P1 BRA `(.L_x_16251) ;  /* 0x0000000000441947 */ /* 0x000fea0003800000 */
[----:B------:R-:W-:Y:S01]  /*1c90*/  ULDC.64 UR4, c[0x0][0x258] ;  /* 0x0000960000047ab9 */ /* 0x000fe20000000a00 */
[----:B------:R-:W-:Y:S01]  /*1ca0*/  SHF.R.U32.HI R34, RZ, 0x2, R26 ;  /* 0x00000002ff227819 */ /* 0x000fe2000001161a */
[----:B------:R-:W-:Y:S01]  /*1cb0*/  USHF.L.U32 UR11, UR4, 0x1, URZ ;  /* 0x00000001040b7899 */ /* 0x000fe2000800063f */
[----:B0-----:R-:W-:Y:S01]  /*1cc0*/  F2FP.BF16.F32.PACK_AB R38, RZ, R45 ;  /* 0x0000002dff26723e */ /* 0x001fe200000010ff */
[----:B------:R-:W-:Y:S01]  /*1cd0*/  USHF.L.U64.HI UR10, UR4, 0x1, UR5 ;  /* 0x00000001040a7899 */ /* 0x000fe20008010205 */
[----:B------:R-:W-:Y:S02]  /*1ce0*/  LOP3.LUT R49, R34, 0x38, RZ, 0xc0, !PT ;  /* 0x0000003822317812 */ /* 0x000fe400078ec0ff */
[----:B------:R-:W-:Y:S02]  /*1cf0*/  IADD3 R34, R26, -0x1, -R15 ;  /* 0xffffffff1a227810 */ /* 0x000fe40007ffe80f */
[----:B------:R-:W-:Y:S01]  /*1d00*/  MOV R36, UR11 ;  /* 0x0000000b00247c02 */ /* 0x000fe20008000f00 */
[----:B------:R-:W-:Y:S01]  /*1d10*/  IMAD.U32 R37, RZ, RZ, UR10 ;  /* 0x0000000aff257e24 */ /* 0x000fe2000f8e00ff */
[----:B------:R-:W-:-:S03]  /*1d20*/  LOP3.LUT R59, R34, 0x1f, RZ, 0xc0, !PT ;  /* 0x0000001f223b7812 */ /* 0x000fc600078ec0ff */
[----:B------:R-:W-:-:S04]  /*1d30*/  IMAD.WIDE.U32 R36, R49, UR4, R36 ;  /* 0x0000000431247c25 */ /* 0x000fc8000f8e0024 */
[----:B------:R-:W-:Y:S01]  /*1d40*/  IMAD R37, R49, UR5, R37 ;  /* 0x0000000531257c24 */ /* 0x000fe2000f8e0225 */
[----:B------:R-:W-:-:S04]  /*1d50*/  IADD3 R34, P1, P3, R36, UR4, R59 ;  /* 0x0000000424227c10 */ /* 0x000fc8000fb3e03b */
[----:B------:R-:W-:Y:S02]  /*1d60*/  IADD3.X R37, R37, UR5, RZ, P1, P3 ;  /* 0x0000000525257c10 */ /* 0x000fe40008fe64ff */
[----:B------:R-:W-:-:S04]  /*1d70*/  LEA R36, P1, R34, R11, 0x1 ;  /* 0x0000000b22247211 */ /* 0x000fc800078208ff */
[----:B------:R-:W-:-:S05]  /*1d80*/  LEA.HI.X R37, R34, R9, R37, 0x1, P1 ;  /* 0x0000000922257211 */ /* 0x000fca00008f0c25 */
[----:B------:R1:W-:Y:S04]  /*1d90*/  STG.E.U16 desc[UR8][R36.64], R38 ;  /* 0x0000002624007986 */ /* 0x0003e8000c101508 */
.L_x_16251:
[----:B------:R-:W-:Y:S05]  /*1da0*/  BSYNC B0 ;  /* 0x0000000000007941 */ /* 0x000fea0003800000 */
.L_x_16250:
[----:B------:R-:W-:Y:S01]  /*1db0*/  @!P0 IADD3 R34, R47, 0x1d, -R15 ;  /* 0x0000001d2f228810 */ /* 0x000fe20007ffe80f */
[----:B------:R-:W-:Y:S01]  /*1dc0*/  @!P2 IMAD.X R51, R0, 0x1, R35, P5 ;  /* 0x000000010033a824 */ /* 0x000fe200028e0623 */
[----:B01----:R-:W0:Y:S01]  /*1dd0*/  @!P0 LDC.64 R36, c[0x0][0x210] ;  /* 0x00008400ff248b82 */ /* 0x003e220000000a00 */
[----:B------:R-:W-:Y:S01]  /*1de0*/  IMAD.MOV.U32 R46, RZ, RZ, RZ ;  /* 0x000000ffff2e7224 */ /* 0x000fe200078e00ff */
[----:B------:R-:W-:Y:S01]  /*1df0*/  @!P0 LOP3.LUT R34, R34, 0x1f, RZ, 0xc0, !PT ;  /* 0x0000001f22228812 */ /* 0x000fe200078ec0ff */
[----:B------:R-:W-:Y:S01]  /*1e00*/  @!P0 IMAD R33, R33, 0x3, RZ ;  /* 0x0000000321218824 */ /* 0x000fe200078e02ff */
[----:B------:R-:W-:Y:S02]  /*1e10*/  ULDC.64 UR4, c[0x0][0x260] ;  /* 0x0000980000047ab9 */ /* 0x000fe40000000a00 */
[----:B------:R-:W-:Y:S01]  /*1e20*/  @!P0 IADD3 R48, P1, R34, R39, RZ ;  /* 0x0000002722308210 */ /* 0x000fe20007f3e0ff */
[----:B------:R1:W5:Y:S01]  /*1e30*/  @!P2 LDG.E R46, desc[UR8][R50.64] ;  /* 0x00000008322ea981 */ /* 0x000362000c1e1900 */
[----:B------:R-:W1:Y:S03]  /*1e40*/  @!P2 LDC.64 R34, c[0x0][0x218] ;  /* 0x00008600ff22ab82 */ /* 0x000e660000000a00 */
[----:B------:R-:W-:-:S02]  /*1e50*/  @!P0 IMAD.X R49, RZ, RZ, R55, P1 ;  /* 0x000000ffff318224 */ /* 0x000fc400008e0637 */
[----:B------:R-:W-:-:S03]  /*1e60*/  @!P0 IMAD.WIDE.U32 R48, R32, 0x3, R48 ;  /* 0x0000000320308825 */ /* 0x000fc600078e0030 */
[----:B------:R-:W2:Y:S01]  /*1e70*/  @!P0 LDC.64 R38, c[0x0][0x218] ;  /* 0x00008600ff268b82 */ /* 0x000ea20000000a00 */
[----:B------:R-:W-:Y:S02]  /*1e80*/  @!P0 IMAD.IADD R33, R33, 0x1, R49 ;  /* 0x0000000121218824 */ /* 0x000fe400078e0231 */
[----:B------:R-:W-:-:S03]  /*1e90*/  @!P0 IMAD.SHL.U32 R49, R48, 0x4, RZ ;  /* 0x0000000430318824 */ /* 0x000fc600078e00ff */
[----:B------:R-:W-:Y:S02]  /*1ea0*/  @!P0 SHF.L.U64.HI R52, R48, 0x2, R33 ;  /* 0x0000000230348819 */ /* 0x000fe40000010221 */
[----:B-1----:R-:W-:-:S04]  /*1eb0*/  @!P2 IADD3 R50, P1, R57, R34, RZ ;  /* 0x000000223932a210 */ /* 0x002fc80007f3e0ff */
[----:B------:R-:W-:Y:S02]  /*1ec0*/  @!P2 IADD3.X R51, R0, R35, RZ, P1, !PT ;  /* 0x000000230033a210 */ /* 0x000fe40000ffe4ff */
[----:B------:R-:W-:Y:S01]  /*1ed0*/  CS2R R34, SRZ ;  /* 0x0000000000227805 */ /* 0x000fe2000001ff00 */
[----:B------:R-:W-:Y:S01]  /*1ee0*/  IMAD.MOV.U32 R0, RZ, RZ, 0x3bbb989d ;  /* 0x3bbb989dff007424 */ /* 0x000fe200078e00ff */
[----:B0-----:R-:W-:-:S04]  /*1ef0*/  @!P0 IADD3 R32, P1, R49, R36, RZ ;  /* 0x0000002431208210 */ /* 0x001fc80007f3e0ff */
[----:B------:R0:W5:Y:S01]  /*1f00*/  @!P2 LDG.E R34, desc[UR8][R50.64] ;  /* 0x000000083222a981 */ /* 0x000162000c1e1900 */
[----:B--2---:R-:W-:Y:S01]  /*1f10*/  @!P0 IADD3 R38, P2, R49, R38, RZ ;  /* 0x0000002631268210 */ /* 0x004fe20007f5e0ff */
[----:B------:R-:W-:Y:S02]  /*1f20*/  IMAD.MOV.U32 R49, RZ, RZ, 0x437c0000 ;  /* 0x437c0000ff317424 */ /* 0x000fe400078e00ff */
[----:B-----5:R-:W-:Y:S01]  /*1f30*/  FFMA.SAT R0, -R25, R0, 0.5 ;  /* 0x3f00000019007423 */ /* 0x020fe20000002100 */
[----:B------:R-:W-:Y:S02]  /*1f40*/  @!P0 IMAD.X R33, R52, 0x1, R37, P1 ;  /* 0x0000000134218824 */ /* 0x000fe400008e0625 */
[----:B------:R-:W-:Y:S02]  /*1f50*/  IMAD.MOV.U32 R36, RZ, RZ, RZ ;  /* 0x000000ffff247224 */ /* 0x000fe400078e00ff */
[----:B------:R-:W-:Y:S01]  /*1f60*/  FFMA.RM R49, R0, R49, 12582913 ;  /* 0x4b40000100317423 */ /* 0x000fe20000004031 */
[----:B------:R-:W-:Y:S01]  /*1f70*/  VIADD R37, R10, 0x1 ;  /* 0x000000010a257836 */ /* 0x000fe20000000000 */
[----:B------:R-:W5:Y:S01]  /*1f80*/  @!P0 LDG.E R35, desc[UR8][R32.64] ;  /* 0x0000000820238981 */ /* 0x000f62000c1e1900 */
[----:B------:R-:W-:-:S02]  /*1f90*/  @!P0 IMAD.X R39, R52, 0x1, R39, P2 ;  /* 0x0000000134278824 */ /* 0x000fc400010e0627 */
[----:B------:R-:W-:-:S04]  /*1fa0*/  FADD R0, R49, -12583039 ;  /* 0xcb40007f31007421 */ /* 0x000fc80000000000 */
[C---:B------:R-:W-:Y:S01]  /*1fb0*/  FFMA R48, -R25.reuse, 1.4426950216293334961, -R0 ;  /* 0x3fb8aa3b19307823 */ /* 0x040fe20000000900 */
[----:B------:R1:W5:Y:S03]  /*1fc0*/  @!P0 LDG.E R36, desc[UR8][R38.64] ;  /* 0x0000000826248981 */ /* 0x000366000c1e1900 */
[----:B0-----:R-:W-:-:S06]  /*1fd0*/  FFMA R50, -R25, 1.925963033500011079e-08, R48 ;  /* 0x32a5706019327823 */ /* 0x001fcc0000000130 */
[----:B------:R-:W1:Y:S01]  /*1fe0*/  MUFU.EX2 R50, R50 ;  /* 0x0000003200327308 */ /* 0x000e620000000800 */
[----:B------:R-:W-:Y:S01]  /*1ff0*/  FADD R0, RZ, R43 ;  /* 0x0000002bff007221 */ /* 0x000fe20000000000 */
[----:B------:R-:W-:Y:S02]  /*2000*/  SHF.L.U32 R49, R49, 0x17, RZ ;  /* 0x0000001731317819 */ /* 0x000fe400000006ff */
[----:B------:R-:W-:Y:S01]  /*2010*/  LOP3.LUT R48, R37, 0x1f, RZ, 0xc0, !PT ;  /* 0x0000001f25307812 */ /* 0x000fe200078ec0ff */
[----:B------:R-:W-:-:S05]  /*2020*/  FADD R51, R0, R53 ;  /* 0x0000003500337221 */ /* 0x000fca0000000000 */
[----:B------:R-:W0:Y:S01]  /*2030*/  SHFL.IDX PT, R48, R51, R48, 0x1f ;  /* 0x00001f3033307589 */ /* 0x000e2200000e0000 */
[----:B-1----:R-:W-:-:S04]  /*2040*/  FFMA R38, R49, R50, 1 ;  /* 0x3f80000031267423 */ /* 0x002fc80000000032 */
[----:B------:R-:W-:Y:S01]  /*2050*/  VIADD R0, R38, 0x1800000 ;  /* 0x0180000026007836 */ /* 0x000fe20000000000 */
[C---:B------:R-:W-:Y:S01]  /*2060*/  SHF.L.U64.HI R33, R28.reuse, 0x1, R29 ;  /* 0x000000011c217819 */ /* 0x040fe2000001021d */
[----:B------:R-:W-:-:S03]  /*2070*/  IMAD.SHL.U32 R32, R28, 0x2, RZ ;  /* 0x000000021c207824 */ /* 0x000fc600078e00ff */
[----:B------:R-:W-:Y:S01]  /*2080*/  LOP3.LUT R0, R0, 0x7f800000, RZ, 0xc0, !PT ;  /* 0x7f80000000007812 */ /* 0x000fe200078ec0ff */
[----:B------:R-:W-:-:S03]  /*2090*/  IMAD R39, R23, UR4, RZ ;  /* 0x0000000417277c24 */ /* 0x000fc6000f8e02ff */
[----:B------:R-:W-:Y:S01]  /*20a0*/  ISETP.GT.U32.AND P1, PT, R0, 0x1ffffff, PT ;  /* 0x01ffffff0000780c */ /* 0x000fe20003f24070 */
[----:B------:R-:W-:Y:S01]  /*20b0*/  IMAD.WIDE.U32 R32, R24, UR4, R32 ;  /* 0x0000000418207c25 */ /* 0x000fe2000f8e0020 */
[----:B------:R-:W-:-:S03]  /*20c0*/  FMNMX R42, R42, |R43|, !PT ;  /* 0x4000002b2a2a7209 */ /* 0x000fc60007800000 */
[----:B------:R-:W-:Y:S01]  /*20d0*/  IMAD R39, R24, UR5, R39 ;  /* 0x0000000518277c24 */ /* 0x000fe2000f8e0227 */
[----:B------:R-:W-:Y:S01]  /*20e0*/  ULDC.64 UR4, c[0x0][0x228] ;  /* 0x00008a0000047ab9 */ /* 0x000fe20000000a00 */
[----:B------:R-:W-:Y:S02]  /*20f0*/  FMNMX R37, |R53|, R42, !PT ;  /* 0x0000002a35257209 */ /* 0x000fe40007800200 */
[----:B------:R-:W-:Y:S01]  /*2100*/  IMAD.IADD R43, R33, 0x1, R39 ;  /* 0x00000001212b7824 */ /* 0x000fe200078e0227 */
[----:B------:R-:W-:Y:S01]  /*2110*/  LEA R42, P2, R32, UR4, 0x6 ;  /* 0x00000004202a7c11 */ /* 0x000fe2000f8430ff */
[----:B---3--:R-:W-:Y:S01]  /*2120*/  FADD R41, RZ, R41 ;  /* 0x00000029ff297221 */ /* 0x008fe20000000000 */
[----:B------:R-:W-:Y:S01]  /*2130*/  IADD3 R50, P3, R12, R5, RZ ;  /* 0x000000050c327210 */ /* 0x000fe20007f7e0ff */
[----:B------:R-:W-:Y:S01]  /*2140*/  BSSY B0, `(.L_x_16252) ;  /* 0x0000010000007945 */ /* 0x000fe20003800000 */
[----:B------:R-:W-:Y:S02]  /*2150*/  IADD3 R54, R47, 0x1e, -R14 ;  /* 0x0000001e2f367810 */ /* 0x000fe40007ffe80e */
[----:B------:R-:W-:Y:S01]  /*2160*/  LEA.HI.X R43, R32, UR5, R43, 0x6, P2 ;  /* 0x00000005202b7c11 */ /* 0x000fe200090f342b */
[----:B0-----:R-:W-:Y:S01]  /*2170*/  FADD R41, R48, R41 ;  /* 0x0000002930297221 */ /* 0x001fe20000000000 */
[----:B------:R-:W-:Y:S01]  /*2180*/  LOP3.LUT R49, R14, 0x2, RZ, 0xfc, !PT ;  /* 0x000000020e317812 */ /* 0x000fe200078efcff */
[----:B------:R-:W-:Y:S01]  /*2190*/  IMAD.X R52, RZ, RZ, R3, P3 ;  /* 0x000000ffff347224 */ /* 0x000fe200018e0603 */
[----:B------:R-:W-:Y:S01]  /*21a0*/  LOP3.LUT R54, R54, 0x1f, RZ, 0xc0, !PT ;  /* 0x0000001f36367812 */ /* 0x000fe200078ec0ff */
[----:B------:R-:W-:Y:S06]  /*21b0*/  @P1 BRA `(.L_x_16253) ;  /* 0x0000000000101947 */ /* 0x000fec0003800000 */
[----:B------:R-:W-:Y:S01]  /*21c0*/  IMAD.MOV.U32 R0, RZ, RZ, R38 ;  /* 0x000000ffff007224 */ /* 0x000fe200078e0026 */
[----:B------:R-:W-:-:S07]  /*21d0*/  MOV R32, 0x21f0 ;  /* 0x000021f000207802 */ /* 0x000fce0000000f00 */
[----:B-----5:R-:W-:Y:S05]  /*21e0*/  CALL.REL.NOINC `($__internal_415_$__cuda_sm20_rcp_rn_f32_slowpath) ;  /* 0x0000001c00507944 */ /* 0x020fea0003c00000 */
[----:B------:R-:W-:Y:S05]  /*21f0*/  BRA `(.L_x_16254) ;  /* 0x0000000000107947 */ /* 0x000fea0003800000 */
.L_x_16253:
[----:B------:R-:W0:Y:S02]  /*2200*/  MUFU.RCP R39, R38 ;  /* 0x0000002600277308 */ /* 0x000e240000001000 */
[----:B0-----:R-:W-:-:S04]  /*2210*/  FFMA R0, R38, R39, -1 ;  /* 0xbf80000026007423 */ /* 0x001fc80000000027 */
[----:B------:R-:W-:-:S04]  /*2220*/  FADD.FTZ R0, -R0, -RZ ;  /* 0x800000ff00007221 */ /* 0x000fc80000010100 */
[----:B------:R-:W-:-:S07]  /*2230*/  FFMA R39, R39, R0, R39 ;  /* 0x0000000027277223 */ /* 0x000fce0000000027 */
.L_x_16254:
[----:B------:R-:W-:Y:S05]  /*2240*/  BSYNC B0 ;  /* 0x0000000000007941 */ /* 0x000fea0003800000 */
.L_x_16252:
        /* <DEDUP_REMOVED lines=21> */
[----:B-----5:R-:W-:Y:S05]  /*23a0*/  CALL.REL.NOINC `($__internal_415_$__cuda_sm20_rcp_rn_f32_slowpath) ;  /* 0x0000001800e07944 */ /* 0x020fea0003c00000 */
[----:B------:R-:W-:Y:S01]  /*23b0*/  IMAD.MOV.U32 R0, RZ, RZ, R39 ;  /* 0x000000ffff007224 */ /* 0x000fe200078e0027 */
[----:B------:R-:W-:Y:S06]  /*23c0*/  BRA `(.L_x_16257) ;  /* 0x0000000000107947 */ /* 0x000fec0003800000 */
.L_x_16256:
[----:B------:R-:W0:Y:S02]  /*23d0*/  MUFU.RCP R0, R33 ;  /* 0x0000002100007308 */ /* 0x000e240000001000 */
[----:B0-----:R-:W-:-:S04]  /*23e0*/  FFMA R25, R33, R0, -1 ;  /* 0xbf80000021197423 */ /* 0x001fc80000000000 */
[----:B------:R-:W-:-:S04]  /*23f0*/  FADD.FTZ R25, -R25, -RZ ;  /* 0x800000ff19197221 */ /* 0x000fc80000010100 */
[----:B------:R-:W-:-:S07]  /*2400*/  FFMA R0, R0, R25, R0 ;  /* 0x0000001900007223 */ /* 0x000fce0000000000 */
.L_x_16257:
[----:B------:R-:W-:Y:S05]  /*2410*/  BSYNC B0 ;  /* 0x0000000000007941 */ /* 0x000fea0003800000 */
.L_x_16255:
[----:B------:R-:W-:Y:S01]  /*2420*/  FADD R33, -R0, 1 ;  /* 0x3f80000000217421 */ /* 0x000fe20000000100 */
[----:B------:R-:W-:Y:S01]  /*2430*/  ISETP.GE.U32.AND P1, PT, R49, R20, PT ;  /* 0x000000143100720c */ /* 0x000fe20003f26070 */
[----:B------:R-:W-:Y:S01]  /*2440*/  IMAD.MOV.U32 R47, RZ, RZ, 0x3bbb989d ;  /* 0x3bbb989dff2f7424 */ /* 0x000fe200078e00ff */
[----:B------:R-:W-:Y:S01]  /*2450*/  MOV R49, 0x437c0000 ;  /* 0x437c000000317802 */ /* 0x000fe20000000f00 */
[----:B------:R-:W-:Y:S01]  /*2460*/  FMUL R33, R33, R0 ;  /* 0x0000000021217220 */ /* 0x000fe20000400000 */
[----:B------:R-:W-:Y:S01]  /*2470*/  ISETP.GE.U32.OR P1, PT, R54, R19, P1 ;  /* 0x000000133600720c */ /* 0x000fe20000f26470 */
[----:B------:R-:W-:Y:S01]  /*2480*/  FMUL R25, R40, R18 ;  /* 0x0000001228197220 */ /* 0x000fe20000400000 */
[----:B------:R-:W-:Y:S01]  /*2490*/  BSSY B0, `(.L_x_16258) ;  /* 0x000002f000007945 */ /* 0x000fe20003800000 */
[----:B------:R-:W-:Y:S01]  /*24a0*/  FFMA R27, R33, R27, R0 ;  /* 0x0000001b211b7223 */ /* 0x000fe20000000000 */
[----:B------:R-:W-:Y:S02]  /*24b0*/  FFMA.SAT R0, -R34, R47, 0.5 ;  /* 0x3f00000022007423 */ /* 0x000fe4000000212f */
[----:B------:R-:W-:Y:S01]  /*24c0*/  F2FP.BF16.F32.PACK_AB R32, RZ, R25 ;  /* 0x00000019ff20723e */ /* 0x000fe200000010ff */
[----:B------:R-:W-:Y:S01]  /*24d0*/  FMUL R27, R27, R6 ;  /* 0x000000061b1b7220 */ /* 0x000fe20000400000 */
[----:B------:R-:W-:Y:S01]  /*24e0*/  FFMA.RM R0, R0, R49, 12582913 ;  /* 0x4b40000100007423 */ /* 0x000fe20000004031 */
[----:B------:R-:W-:Y:S01]  /*24f0*/  VIADD R6, R10, 0x2 ;  /* 0x000000020a067836 */ /* 0x000fe20000000000 */
[----:B------:R-:W-:-:S02]  /*2500*/  PRMT R48, R32, 0x7610, R48 ;  /* 0x0000761020307816 */ /* 0x000fc40000000030 */
[----:B------:R-:W-:Y:S01]  /*2510*/  FADD R47, R0, -12583039 ;  /* 0xcb40007f002f7421 */ /* 0x000fe20000000000 */
[----:B------:R-:W0:Y:S01]  /*2520*/  @!P1 LDC.64 R32, c[0x0][0x258] ;  /* 0x00009600ff209b82 */ /* 0x000e220000000a00 */
[----:B------:R-:W-:Y:S01]  /*2530*/  @!P1 LEA R38, P2, R50, R11, 0x1 ;  /* 0x0000000b32269211 */ /* 0x000fe200078408ff */
[----:B------:R-:W-:Y:S02]  /*2540*/  IMAD.SHL.U32 R0, R0, 0x800000, RZ ;  /* 0x0080000000007824 */ /* 0x000fe400078e00ff */
[----:B------:R-:W-:Y:S01]  /*2550*/  FFMA R47, -R34, 1.4426950216293334961, -R47 ;  /* 0x3fb8aa3b222f7823 */ /* 0x000fe2000000092f */
[----:B------:R-:W-:-:S03]  /*2560*/  @!P1 LEA.HI.X R39, R50, R9, R52, 0x1, P2 ;  /* 0x0000000932279211 */ /* 0x000fc600010f0c34 */
[----:B------:R-:W-:Y:S02]  /*2570*/  FFMA R47, -R34, 1.925963033500011079e-08, R47 ;  /* 0x32a57060222f7823 */ /* 0x000fe4000000012f */
[----:B------:R1:W-:Y:S04]  /*2580*/  @!P1 STG.E.U16 desc[UR8][R38.64], R48 ;  /* 0x0000003026009986 */ /* 0x0003e8000c101508 */
[----:B------:R-:W2:Y:S01]  /*2590*/  MUFU.EX2 R47, R47 ;  /* 0x0000002f002f7308 */ /* 0x000ea20000000800 */
[----:B-1----:R-:W-:Y:S01]  /*25a0*/  LOP3.LUT R38, R6, 0x1f, RZ, 0xc0, !PT ;  /* 0x0000001f06267812 */ /* 0x002fe200078ec0ff */
[----:B------:R-:W-:Y:S01]  /*25b0*/  FADD R48, RZ, R40 ;  /* 0x00000028ff307221 */ /* 0x000fe20000000000 */
[----:B------:R-:W-:Y:S01]  /*25c0*/  FMUL R6, R27, R18 ;  /* 0x000000121b067220 */ /* 0x000fe20000400000 */
[----:B0-----:R-:W-:-:S02]  /*25d0*/  @!P1 IADD3 R50, P2, R50, R32, RZ ;  /* 0x0000002032329210 */ /* 0x001fc40007f5e0ff */
[----:B------:R-:W-:Y:S02]  /*25e0*/  FADD R39, R27, R48 ;  /* 0x000000301b277221 */ /* 0x000fe40000000000 */
[----:B------:R-:W-:Y:S01]  /*25f0*/  F2FP.BF16.F32.PACK_AB R48, RZ, R6 ;  /* 0x00000006ff30723e */ /* 0x000fe200000010ff */
[----:B------:R-:W-:Y:S01]  /*2600*/  @!P1 IMAD.X R33, R52, 0x1, R33, P2 ;  /* 0x0000000134219824 */ /* 0x000fe200010e0621 */
[----:B------:R-:W-:Y:S01]  /*2610*/  @!P1 LEA R32, P2, R50, R11, 0x1 ;  /* 0x0000000b32209211 */ /* 0x000fe200078408ff */
[----:B------:R-:W0:Y:S01]  /*2620*/  SHFL.IDX PT, R38, R39, R38, 0x1f ;  /* 0x00001f2627267589 */ /* 0x000e2200000e0000 */
[----:B------:R-:W-:Y:S01]  /*2630*/  PRMT R49, R48, 0x7610, R49 ;  /* 0x0000761030317816 */ /* 0x000fe20000000031 */
[----:B--2---:R-:W-:Y:S01]  /*2640*/  FFMA R48, R0, R47, 1 ;  /* 0x3f80000000307423 */ /* 0x004fe2000000002f */
[----:B------:R-:W-:Y:S02]  /*2650*/  @!P1 LEA.HI.X R33, R50, R9, R33, 0x1, P2 ;  /* 0x0000000932219211 */ /* 0x000fe400010f0c21 */
[----:B------:R-:W-:Y:S01]  /*2660*/  IADD3 R2, P2, P3, R2, R5, R30 ;  /* 0x0000000502027210 */ /* 0x000fe20007b5e01e */
[----:B------:R-:W-:-:S02]  /*2670*/  VIADD R0, R48, 0x1800000 ;  /* 0x0180000030007836 */ /* 0x000fc40000000000 */
[----:B------:R1:W-:Y:S03]  /*2680*/  @!P1 STG.E.U16 desc[UR8][R32.64], R49 ;  /* 0x0000003120009986 */ /* 0x0003e6000c101508 */
[----:B------:R-:W-:-:S04]  /*2690*/  LOP3.LUT R0, R0, 0x7f800000, RZ, 0xc0, !PT ;  /* 0x7f80000000007812 */ /* 0x000fc800078ec0ff */
[----:B------:R-:W-:Y:S02]  /*26a0*/  ISETP.GT.U32.AND P1, PT, R0, 0x1ffffff, PT ;  /* 0x01ffffff0000780c */ /* 0x000fe40003f24070 */
[----:B------:R-:W-:Y:S02]  /*26b0*/  FMNMX R0, R37, |R40|, !PT ;  /* 0x4000002825007209 */ /* 0x000fe40007800000 */
[----:B------:R-:W-:Y:S02]  /*26c0*/  IADD3.X R40, RZ, R3, R31, P2, P3 ;  /* 0x00000003ff287210 */ /* 0x000fe400017e641f */
[----:B------:R-:W-:Y:S01]  /*26d0*/  FMNMX R3, |R27|, R0, !PT ;  /* 0x000000001b037209 */ /* 0x000fe20007800200 */
[----:B0-----:R-:W-:-:S06]  /*26e0*/  FADD R41, R41, R38 ;  /* 0x0000002629297221 */ /* 0x001fcc0000000000 */
[----:B-1----:R-:W-:Y:S05]  /*26f0*/  @P1 BRA `(.L_x_16259) ;  /* 0x0000000000101947 */ /* 0x002fea0003800000 */
[----:B------:R-:W-:Y:S01]  /*2700*/  IMAD.MOV.U32 R0, RZ, RZ, R48 ;  /* 0x000000ffff007224 */ /* 0x000fe200078e0030 */
[----:B------:R-:W-:-:S07]  /*2710*/  MOV R32, 0x2730 ;  /* 0x0000273000207802 */ /* 0x000fce0000000f00 */
[----:B-----5:R-:W-:Y:S05]  /*2720*/  CALL.REL.NOINC `($__internal_415_$__cuda_sm20_rcp_rn_f32_slowpath) ;  /* 0x0000001800007944 */ /* 0x020fea0003c00000 */
[----:B------:R-:W-:Y:S05]  /*2730*/  BRA `(.L_x_16260) ;  /* 0x0000000000107947 */ /* 0x000fea0003800000 */
.L_x_16259:
[----:B------:R-:W0:Y:S02]  /*2740*/  MUFU.RCP R39, R48 ;  /* 0x0000003000277308 */ /* 0x000e240000001000 */
[----:B0-----:R-:W-:-:S04]  /*2750*/  FFMA R0, R48, R39, -1 ;  /* 0xbf80000030007423 */ /* 0x001fc80000000027 */
[----:B------:R-:W-:-:S04]  /*2760*/  FADD.FTZ R0, -R0, -RZ ;  /* 0x800000ff00007221 */ /* 0x000fc80000010100 */
[----:B------:R-:W-:-:S07]  /*2770*/  FFMA R39, R39, R0, R39 ;  /* 0x0000000027277223 */ /* 0x000fce0000000027 */
.L_x_16260:
[----:B------:R-:W-:Y:S05]  /*2780*/  BSYNC B0 ;  /* 0x0000000000007941 */ /* 0x000fea0003800000 */
.L_x_16258:
[----:B------:R-:W-:Y:S01]  /*2790*/  HFMA2.MMA R5, -RZ, RZ, 0.96630859375, -0.0022525787353515625 ;  /* 0x3bbb989dff057435 */ /* 0x000fe200000001ff */
[----:B------:R-:W-:Y:S01]  /*27a0*/  IMAD.MOV.U32 R27, RZ, RZ, 0x437c0000 ;  /* 0x437c0000ff1b7424 */ /* 0x000fe200078e00ff */
[----:B------:R-:W-:Y:S08]  /*27b0*/  BSSY B0, `(.L_x_16261) ;  /* 0x0000019000007945 */ /* 0x000ff00003800000 */
        /* <DEDUP_REMOVED lines=20> */
.L_x_16262:
[----:B------:R-:W0:Y:S02]  /*2900*/  MUFU.RCP R39, R30 ;  /* 0x0000001e00277308 */ /* 0x000e240000001000 */
[----:B0-----:R-:W-:-:S04]  /*2910*/  FFMA R0, R30, R39, -1 ;  /* 0xbf8000001e007423 */ /* 0x001fc80000000027 */
[----:B------:R-:W-:-:S04]  /*2920*/  FADD.FTZ R0, -R0, -RZ ;  /* 0x800000ff00007221 */ /* 0x000fc80000010100 */
[----:B------:R-:W-:-:S07]  /*2930*/  FFMA R39, R39, R0, R39 ;  /* 0x0000000027277223 */ /* 0x000fce0000000027 */
.L_x_16263:
[----:B------:R-:W-:Y:S05]  /*2940*/  BSYNC B0 ;  /* 0x0000000000007941 */ /* 0x000fea0003800000 */
.L_x_16261:
[----:B------:R-:W0:Y:S01]  /*2950*/  S2UR UR5, SR_CgaCtaId ;  /* 0x00000000000579c3 */ /* 0x000e220000008800 */
[----:B------:R-:W-:Y:S01]  /*2960*/  FADD R0, -R39, 1 ;  /* 0x3f80000027007421 */ /* 0x000fe20000000100 */
[----:B------:R-:W-:Y:S01]  /*2970*/  F2FP.BF16.F32.PACK_AB R25, R6, R25 ;  /* 0x000000190619723e */ /* 0x000fe200000010ff */
[----:B------:R-:W-:Y:S01]  /*2980*/  FMUL R27, R46, R18 ;  /* 0x000000122e1b7220 */ /* 0x000fe20000400000 */
[----:B------:R-:W-:Y:S01]  /*2990*/  UMOV UR4, 0x400 ;  /* 0x0000040000047882 */ /* 0x000fe20000000000 */
[----:B------:R-:W-:Y:S01]  /*29a0*/  FMUL R0, R0, R39 ;  /* 0x0000002700007220 */ /* 0x000fe20000400000 */
[----:B------:R-:W-:Y:S01]  /*29b0*/  @!P0 LEA R6, P1, R2, R11, 0x1 ;  /* 0x0000000b02068211 */ /* 0x000fe200078208ff */
[----:B------:R-:W-:Y:S01]  /*29c0*/  UIADD3 UR4, UR4, 0x20, URZ ;  /* 0x0000002004047890 */ /* 0x000fe2000fffe03f */
[----:B------:R-:W1:Y:S01]  /*29d0*/  @!P0 LDC.64 R30, c[0x0][0x258] ;  /* 0x00009600ff1e8b82 */ /* 0x000e620000000a00 */
[----:B------:R-:W-:Y:S01]  /*29e0*/  FFMA R0, R0, R36, R39 ;  /* 0x0000002400007223 */ /* 0x000fe20000000027 */
[----:B------:R-:W-:Y:S01]  /*29f0*/  F2FP.BF16.F32.PACK_AB R32, R8, R7 ;  /* 0x000000070820723e */ /* 0x000fe200000010ff */
[----:B------:R-:W-:Y:S01]  /*2a00*/  VIADD R10, R10, 0x3 ;  /* 0x000000030a0a7836 */ /* 0x000fe20000000000 */
[----:B------:R-:W-:Y:S01]  /*2a10*/  F2FP.BF16.F32.PACK_AB R33, RZ, R27 ;  /* 0x0000001bff21723e */ /* 0x000fe200000010ff */
[----:B------:R-:W-:Y:S01]  /*2a20*/  FMUL R35, R0, R35 ;  /* 0x0000002300237220 */ /* 0x000fe20000400000 */
[----:B------:R-:W-:Y:S01]  /*2a30*/  LOP3.LUT R0, R13, 0x1f, RZ, 0xc0, !PT ;  /* 0x0000001f0d007812 */ /* 0x000fe200078ec0ff */
[----:B------:R-:W-:Y:S01]  /*2a40*/  FADD R8, RZ, R46 ;  /* 0x0000002eff087221 */ /* 0x000fe20000000000 */
[----:B------:R-:W-:Y:S01]  /*2a50*/  @!P0 LEA.HI.X R7, R2, R9, R40, 0x1, P1 ;  /* 0x0000000902078211 */ /* 0x000fe200008f0c28 */
[----:B------:R-:W-:Y:S01]  /*2a60*/  IMAD R12, R17, 0x21, R12 ;  /* 0x00000021110c7824 */ /* 0x000fe200078e020c */
[----:B------:R-:W-:Y:S01]  /*2a70*/  PRMT R34, R33, 0x7610, R34 ;  /* 0x0000761021227816 */ /* 0x000fe20000000022 */
[----:B------:R-:W-:Y:S01]  /*2a80*/  IMAD R5, R17, 0x21, R0 ;  /* 0x0000002111057824 */ /* 0x000fe200078e0200 */
[----:B------:R-:W-:Y:S01]  /*2a90*/  IADD3 R0, R13, -0x1, RZ ;  /* 0xffffffff0d007810 */ /* 0x000fe20007ffe0ff */
[----:B------:R-:W-:Y:S01]  /*2aa0*/  FADD R33, R35, R8 ;  /* 0x0000000823217221 */ /* 0x000fe20000000000 */
[----:B------:R-:W-:Y:S01]  /*2ab0*/  LOP3.LUT R10, R10, 0x1f, RZ, 0xc0, !PT ;  /* 0x0000001f0a0a7812 */ /* 0x000fe200078ec0ff */
[----:B------:R-:W-:Y:S01]  /*2ac0*/  IMAD R8, R17, 0x21, R4 ;  /* 0x0000002111087824 */ /* 0x000fe200078e0204 */
[----:B0-----:R-:W-:Y:S01]  /*2ad0*/  ULEA UR4, UR5, UR4, 0x18 ;  /* 0x0000000405047291 */ /* 0x001fe2000f8ec03f */
[----:B------:R0:W-:Y:S01]  /*2ae0*/  @!P0 STG.E.U16 desc[UR8][R6.64], R34 ;  /* 0x0000002206008986 */ /* 0x0001e2000c101508 */
[----:B------:R-:W-:Y:S01]  /*2af0*/  F2FP.BF16.F32.PACK_AB R44, R45, R44 ;  /* 0x0000002c2d2c723e */ /* 0x000fe200000010ff */
[----:B------:R-:W-:Y:S02]  /*2b00*/  BSSY B0, `(.L_x_16264) ;  /* 0x000007f000007945 */ /* 0x000fe40003800000 */
[----:B------:R-:W2:Y:S01]  /*2b10*/  SHFL.IDX PT, R10, R33, R10, 0x1f ;  /* 0x00001f0a210a7589 */ /* 0x000ea200000e0000 */
[----:B------:R-:W-:-:S02]  /*2b20*/  LEA R5, R5, UR4, 0x2 ;  /* 0x0000000405057c11 */ /* 0x000fc4000f8e10ff */
[----:B-1----:R-:W-:Y:S02]  /*2b30*/  @!P0 IADD3 R30, P1, R2, R30, RZ ;  /* 0x0000001e021e8210 */ /* 0x002fe40007f3e0ff */
[----:B------:R-:W-:Y:S01]  /*2b40*/  LOP3.LUT R2, R0, 0x1f, RZ, 0xc0, !PT ;  /* 0x0000001f00027812 */ /* 0x000fe200078ec0ff */
[----:B------:R-:W-:Y:S01]  /*2b50*/  FMUL R0, R35, R18 ;  /* 0x0000001223007220 */ /* 0x000fe20000400000 */
[----:B------:R1:W-:Y:S01]  /*2b60*/  STS [R5], R32 ;  /* 0x0000002005007388 */ /* 0x0003e20000000800 */
[----:B------:R-:W-:Y:S01]  /*2b70*/  @!P0 IMAD.X R31, R40, 0x1, R31, P1 ;  /* 0x00000001281f8824 */ /* 0x000fe200008e061f */
[----:B------:R-:W-:Y:S01]  /*2b80*/  @!P0 LEA R4, P1, R30, R11, 0x1 ;  /* 0x0000000b1e048211 */ /* 0x000fe200078208ff */
[----:B------:R-:W-:Y:S01]  /*2b90*/  IMAD R2, R17, 0x21, R2 ;  /* 0x0000002111027824 */ /* 0x000fe200078e0202 */
[----:B------:R-:W-:Y:S02]  /*2ba0*/  F2FP.BF16.F32.PACK_AB R27, R0, R27 ;  /* 0x0000001b001b723e */ /* 0x000fe400000010ff */
[----:B------:R-:W-:-:S02]  /*2bb0*/  F2FP.BF16.F32.PACK_AB R0, RZ, R0 ;  /* 0x00000000ff00723e */ /* 0x000fc400000010ff */
[----:B0-----:R-:W-:Y:S02]  /*2bc0*/  LEA R7, R2, UR4, 0x2 ;  /* 0x0000000402077c11 */ /* 0x001fe4000f8e10ff */
[----:B-1----:R-:W-:Y:S02]  /*2bd0*/  @!P0 LEA.HI.X R5, R30, R9, R31, 0x1, P1 ;  /* 0x000000091e058211 */ /* 0x002fe400008f0c1f */
[----:B------:R-:W-:Y:S01]  /*2be0*/  PRMT R2, R0, 0x7610, R2 ;  /* 0x0000761000027816 */ /* 0x000fe20000000002 */
[----:B------:R0:W-:Y:S01]  /*2bf0*/  STS [R7], R44 ;  /* 0x0000002c07007388 */ /* 0x0001e20000000800 */
[----:B------:R-:W-:Y:S02]  /*2c00*/  LEA R12, R12, UR4, 0x2 ;  /* 0x000000040c0c7c11 */ /* 0x000fe4000f8e10ff */
[----:B------:R-:W-:Y:S01]  /*2c10*/  LEA R8, R8, UR4, 0x2 ;  /* 0x0000000408087c11 */ /* 0x000fe2000f8e10ff */
[----:B------:R0:W-:Y:S01]  /*2c20*/  @!P0 STG.E.U16 desc[UR8][R4.64], R2 ;  /* 0x0000000204008986 */ /* 0x0001e2000c101508 */
[----:B------:R-:W-:Y:S01]  /*2c30*/  ISETP.GE.U32.AND P0, PT, R14, R19, PT ;  /* 0x000000130e00720c */ /* 0x000fe20003f06070 */
[----:B--2---:R-:W-:Y:S01]  /*2c40*/  FADD R41, R41, R10 ;  /* 0x0000000a29297221 */ /* 0x004fe20000000000 */
[----:B------:R-:W-:Y:S01]  /*2c50*/  FMNMX R0, R3, |R46|, !PT ;  /* 0x4000002e03007209 */ /* 0x000fe20007800000 */
[----:B------:R0:W-:Y:S03]  /*2c60*/  STS [R12], R25 ;  /* 0x000000190c007388 */ /* 0x0001e60000000800 */
[----:B------:R-:W-:Y:S01]  /*2c70*/  FMNMX R0, |R35|, R0, !PT ;  /* 0x0000000023007209 */ /* 0x000fe20007800200 */
[----:B------:R0:W-:Y:S01]  /*2c80*/  STS [R8], R27 ;  /* 0x0000001b08007388 */ /* 0x0001e20000000800 */
[----:B------:R-:W-:Y:S06]  /*2c90*/  BAR.SYNC.DEFER_BLOCKING 0x0 ;  /* 0x0000000000007b1d */ /* 0x000fec0000010000 */
[----:B------:R-:W-:Y:S05]  /*2ca0*/  @P0 BRA `(.L_x_16265) ;  /* 0x0000000400900947 */ /* 0x000fea0003800000 */
[----:B0-----:R-:W-:Y:S01]  /*2cb0*/  LOP3.LUT R5, RZ, R22, RZ, 0x33, !PT ;  /* 0x00000016ff057212 */ /* 0x001fe200078e33ff */
[----:B------:R-:W-:Y:S01]  /*2cc0*/  BSSY B1, `(.L_x_16266) ;  /* 0x000004c000017945 */ /* 0x000fe20003800000 */
[----:B------:R-:W-:Y:S01]  /*2cd0*/  LOP3.LUT R21, RZ, R21, RZ, 0x33, !PT ;  /* 0x00000015ff157212 */ /* 0x000fe200078e33ff */
[----:B------:R-:W-:Y:S01]  /*2ce0*/  IMAD.MOV.U32 R7, RZ, RZ, RZ ;  /* 0x000000ffff077224 */ /* 0x000fe200078e00ff */
[----:B------:R-:W-:Y:S02]  /*2cf0*/  ISETP.GT.U32.AND P0, PT, R5, -0x21, PT ;  /* 0xffffffdf0500780c */ /* 0x000fe40003f04070 */
[----:B------:R-:W-:Y:S02]  /*2d00*/  MOV R12, R14 ;  /* 0x0000000e000c7202 */ /* 0x000fe40000000f00 */
        /* <DEDUP_REMOVED lines=13> */
[----:B------:R-:W0:Y:S01]  /*2de0*/  S2R R2, SR_TID.X ;  /* 0x0000000000027919 */ /* 0x000e220000002100 */
[----:B------:R-:W-:Y:S02]  /*2df0*/  IMAD.MOV.U32 R12, RZ, RZ, R14 ;  /* 0x000000ffff0c7224 */ /* 0x000fe400078e000e */
[----:B------:R-:W-:Y:S02]  /*2e00*/  IMAD.IADD R21, R21, 0x1, -R6 ;  /* 0x0000000115157824 */ /* 0x000fe400078e0a06 */
[----:B------:R-:W-:Y:S01]  /*2e10*/  IMAD.MOV.U32 R7, RZ, RZ, RZ ;  /* 0x000000ffff077224 */ /* 0x000fe200078e00ff */
[----:B0-----:R-:W-:Y:S01]  /*2e20*/  SHF.R.U32.HI R14, RZ, 0x3, R2 ;  /* 0x00000003ff0e7819 */ /* 0x001fe20000011602 */
[----:B------:R-:W-:-:S03]  /*2e30*/  IMAD.IADD R13, R2, 0x1, -R15 ;  /* 0x00000001020d7824 */ /* 0x000fc600078e0a0f */
[----:B------:R-:W-:-:S07]  /*2e40*/  LOP3.LUT R14, R14, 0x1c, RZ, 0xc0, !PT ;  /* 0x0000001c0e0e7812 */ /* 0x000fce00078ec0ff */
.L_x_16268:
        /* <DEDUP_REMOVED lines=18> */
[----:B------:R-:W-:Y:S01]  /*2f70*/  @!P4 IMAD.X R4, RZ, RZ, R30, P6 ;  /* 0x000000ffff04c224 */ /* 0x000fe200030e061e */
[----:B------:R-:W-:-:S02]  /*2f80*/  @!P4 LEA R2, P6, R3, R42, 0x2 ;  /* 0x0000002a0302c211 */ /* 0x000fc400078c10ff */
[----:B------:R-:W2:Y:S01]  /*2f90*/  @!P2 LDS R31, [R11+0x8] ;  /* 0x000008000b1fa984 */ /* 0x000ea20000000800 */
[----:B------:R-:W-:Y:S02]  /*2fa0*/  IADD3.X R30, R30, UR7, RZ, P5, !PT ;  /* 0x000000071e1e7c10 */ /* 0x000fe4000affe4ff */
[----:B------:R-:W-:Y:S02]  /*2fb0*/  @!P3 IADD3 R5, P5, R9, R22, RZ ;  /* 0x000000160905b210 */ /* 0x000fe40007fbe0ff */
[----:B------:R-:W-:Y:S01]  /*2fc0*/  @!P4 LEA.HI.X R3, R3, R43, R4, 0x2, P6 ;  /* 0x0000002b0303c211 */ /* 0x000fe200030f1404 */
[----:B------:R3:W4:Y:S01]  /*2fd0*/  @!P1 LDS R33, [R11+0xc] ;  /* 0x00000c000b219984 */ /* 0x0007220000000800 */
[----:B------:R-:W-:Y:S01]  /*2fe0*/  IADD3 R22, P6, R22, UR6, RZ ;  /* 0x0000000616167c10 */ /* 0x000fe2000ffde0ff */
[----:B------:R-:W-:Y:S01]  /*2ff0*/  @!P3 IMAD.X R8, RZ, RZ, R30, P5 ;  /* 0x000000ffff08b224 */ /* 0x000fe200028e061e */
[----:B------:R-:W-:Y:S02]  /*3000*/  @!P3 LEA R4, P5, R5, R42, 0x2 ;  /* 0x0000002a0504b211 */ /* 0x000fe400078a10ff */
[----:B------:R-:W-:-:S02]  /*3010*/  IADD3.X R30, R30, UR7, RZ, P6, !PT ;  /* 0x000000071e1e7c10 */ /* 0x000fc4000b7fe4ff */
[----:B------:R-:W-:Y:S02]  /*3020*/  @!P3 LEA.HI.X R5, R5, R43, R8, 0x2, P5 ;  /* 0x0000002b0505b211 */ /* 0x000fe400028f1408 */
[----:B------:R-:W-:Y:S01]  /*3030*/  @!P2 IADD3 R9, P5, R13, R22, RZ ;  /* 0x000000160d09a210 */ /* 0x000fe20007fbe0ff */
[----:B------:R-:W-:Y:S01]  /*3040*/  VIADD R13, R35, 0x1f ;  /* 0x0000001f230d7836 */ /* 0x000fe20000000000 */
[----:B------:R-:W-:Y:S02]  /*3050*/  IADD3 R22, P6, R22, UR6, RZ ;  /* 0x0000000616167c10 */ /* 0x000fe4000ffde0ff */
[----:B------:R-:W-:Y:S01]  /*3060*/  IADD3 R21, R21, -0x4, RZ ;  /* 0xfffffffc15157810 */ /* 0x000fe20007ffe0ff */
[----:B------:R-:W-:Y:S01]  /*3070*/  @!P2 IMAD.X R10, RZ, RZ, R30, P5 ;  /* 0x000000ffff0aa224 */ /* 0x000fe200028e061e */
[----:B------:R-:W-:Y:S02]  /*3080*/  @!P2 LEA R8, P5, R9, R42, 0x2 ;  /* 0x0000002a0908a211 */ /* 0x000fe400078a10ff */
[----:B------:R-:W-:-:S02]  /*3090*/  IADD3.X R30, R30, UR7, RZ, P6, !PT ;  /* 0x000000071e1e7c10 */ /* 0x000fc4000b7fe4ff */
[-C--:B------:R-:W-:Y:S02]  /*30a0*/  @!P2 LEA.HI.X R9, R9, R43.reuse, R10, 0x2, P5 ;  /* 0x0000002b0909a211 */ /* 0x080fe400028f140a */
        /* <DEDUP_REMOVED lines=13> */
.L_x_16267:
[----:B------:R-:W-:Y:S05]  /*3180*/  BSYNC B1 ;  /* 0x0000000000017941 */ /* 0x000fea0003800000 */
.L_x_16266:
[----:B------:R-:W-:Y:S05]  /*3190*/  @!P0 BRA `(.L_x_16265) ;  /* 0x0000000000548947 */ /* 0x000fea0003800000 */
.L_x_16271:
        /* <DEDUP_REMOVED lines=15> */
.L_x_16270:
[----:B------:R-:W-:Y:S05]  /*3290*/  BSYNC B1 ;  /* 0x0000000000017941 */ /* 0x000fea0003800000 */
.L_x_16269:
[----:B------:R-:W-:Y:S01]  /*32a0*/  IADD3 R22, P0, R22, UR6, RZ ;  /* 0x0000000616167c10 */ /* 0x000fe2000ff1e0ff */
[----:B------:R-:W-:Y:S02]  /*32b0*/  VIADD R13, R13, 0x1f ;  /* 0x0000001f0d0d7836 */ /* 0x000fe40000000000 */
[----:B------:R-:W-:Y:S01]  /*32c0*/  IMAD.IADD R12, R14, 0x1, R7 ;  /* 0x000000010e0c7824 */ /* 0x000fe200078e0207 */
[----:B------:R-:W-:Y:S01]  /*32d0*/  IADD3.X R30, R30, UR7, RZ, P0, !PT ;  /* 0x000000071e1e7c10 */ /* 0x000fe200087fe4ff */
[----:B------:R-:W-:Y:S08]  /*32e0*/  @P1 BRA `(.L_x_16271) ;  /* 0xfffffffc00ac1947 */ /* 0x000ff0000383ffff */
.L_x_16265:
[----:B------:R-:W-:Y:S05]  /*32f0*/  BSYNC B0 ;  /* 0x0000000000007941 */ /* 0x000fea0003800000 */
.L_x_16264:
        /* <DEDUP_REMOVED lines=37> */
.L_x_16273:
[----:B------:R-:W-:Y:S05]  /*3550*/  BSYNC B0 ;  /* 0x0000000000007941 */ /* 0x000fea0003800000 */
.L_x_16272:
        /* <DEDUP_REMOVED lines=8> */
[----:B-1----:R-:W-:Y:S02]  /*35e0*/  FMNMX R3, R0, R3, !PT ;  /* 0x0000000300037209 */ /* 0x002fe40007800000 */
[----:B------:R-:W-:-:S03]  /*35f0*/  @!P0 MOV R0, 0x400 ;  /* 0x0000040000008802 */ /* 0x000fc60000000f00 */
[----:B0-----:R-:W0:Y:S01]  /*3600*/  SHFL.DOWN PT, R4, R3, 0x8, 0x1f ;  /* 0x09001f0003047f89 */ /* 0x001e2200000e0000 */
[----:B--2---:R-:W-:-:S05]  /*3610*/  @!P0 LEA R0, R9, R0, 0x18 ;  /* 0x0000000009008211 */ /* 0x004fca00078ec0ff */
        /* <DEDUP_REMOVED lines=27> */
.L_x_16284:
[----:B-1----:R-:W-:-:S07]  /*37d0*/  FMNMX R3, R4, R5, !PT ;  /* 0x0000000504037209 */ /* 0x002fce0007800000 */
.L_x_16276:
[----:B------:R-:W-:Y:S05]  /*37e0*/  BSYNC B0 ;  /* 0x0000000000007941 */ /* 0x000fea0003800000 */
.L_x_16275:
[----:B------:R-:W-:Y:S01]  /*37f0*/  ISETP.NE.AND P0, PT, R2, RZ, PT ;  /* 0x000000ff0200720c */ /* 0x000fe20003f05270 */
[----:B------:R-:W-:-:S12]  /*3800*/  BSSY B0, `(.L_x_16274) ;  /* 0x0000004000007945 */ /* 0x000fd80003800000 */
[----:B------:R-:W-:Y:S05]  /*3810*/  @P0 BRA `(.L_x_16278) ;  /* 0x0000000000080947 */ /* 0x000fea0003800000 */
[----:B0-----:R-:W0:Y:S02]  /*3820*/  LDC.64 R4, c[0x0][0x238] ;  /* 0x00008e00ff047b82 */ /* 0x001e240000000a00 */
[----:B0-----:R1:W-:Y:S02]  /*3830*/  REDG.E.MAX.S32.STRONG.GPU desc[UR8][R4.64], R3 ;  /* 0x000000030400798e */ /* 0x0013e4000d10e388 */
.L_x_16278:
[----:B------:R-:W-:Y:S05]  /*3840*/  BSYNC B0 ;  /* 0x0000000000007941 */ /* 0x000fea0003800000 */
.L_x_16274:
        /* <DEDUP_REMOVED lines=12> */
[----:B01----:R-:W-:Y:S05]  /*3910*/  CALL.REL.NOINC `($__internal_415_$__cuda_sm20_rcp_rn_f32_slowpath) ;  /* 0x0000000400847944 */ /* 0x003fea0003c00000 */
[----:B------:R-:W-:Y:S05]  /*3920*/  BRA `(.L_x_16280) ;  /* 0x0000000000107947 */ /* 0x000fea0003800000 */
.L_x_16279:
[----:B------:R-:W2:Y:S02]  /*3930*/  MUFU.RCP R39, R18 ;  /* 0x0000001200277308 */ /* 0x000ea40000001000 */
[----:B--2---:R-:W-:-:S04]  /*3940*/  FFMA R0, R39, R18, -1 ;  /* 0xbf80000027007423 */ /* 0x004fc80000000012 */
[----:B------:R-:W-:-:S04]  /*3950*/  FADD.FTZ R0, -R0, -RZ ;  /* 0x800000ff00007221 */ /* 0x000fc80000010100 */
[----:B------:R-:W-:-:S07]  /*3960*/  FFMA R39, R39, R0, R39 ;  /* 0x0000000027277223 */ /* 0x000fce0000000027 */
.L_x_16280:
[----:B-1----:R-:W1:Y:S02]  /*3970*/  LDC.64 R2, c[0x0][0x240] ;  /* 0x00009000ff027b82 */ /* 0x002e640000000a00 */
[----:B-1----:R-:W-:Y:S01]  /*3980*/  STG.E desc[UR8][R2.64], R39 ;  /* 0x0000002702007986 */ /* 0x002fe2000c101908 */
[----:B------:R-:W-:Y:S05]  /*3990*/  EXIT ;  /* 0x000000000000794d */ /* 0x000fea0003800000 */
.L_x_16277:
[----:B------:R-:W-:Y:S01]  /*39a0*/  HFMA2.MMA R9, -RZ, RZ, 0, 1.847743988037109375e-06 ;  /* 0x0000001fff097435 */ /* 0x000fe200000001ff */
[----:B------:R-:W-:Y:S02]  /*39b0*/  IMAD.MOV.U32 R7, RZ, RZ, 0x4 ;  /* 0x00000004ff077424 */ /* 0x000fe400078e00ff */
[----:B------:R-:W-:-:S08]  /*39c0*/  IMAD.MOV.U32 R6, RZ, RZ, -0x1 ;  /* 0xffffffffff067424 */ /* 0x000fd000078e00ff */
[----:B01----:R-:W-:Y:S05]  /*39d0*/  WARPSYNC.COLLECTIVE R6, `(.L_x_16281) ;  /* 0x0000000006087348 */ /* 0x003fea0003c00000 */
[----:B-1----:R1:W2:Y:S02]  /*39e0*/  SHFL.DOWN P0, R5, R0, R7, R9 ;  /* 0x0800000700057389 */ /* 0x0022a40000000009 */
[----:B012---:R-:W-:Y:S01]  /*39f0*/  ENDCOLLECTIVE ;  /* 0x000000000000791b */ /* 0x007fe20003800000 */
.L_x_16281:
[----:B------:R-:W-:Y:S02]  /*3a00*/  IMAD.MOV.U32 R7, RZ, RZ, 0x2 ;  /* 0x00000002ff077424 */ /* 0x000fe400078e00ff */
[----:B------:R-:W-:-:S05]  /*3a10*/  IMAD.MOV.U32 R3, RZ, RZ, R5 ;  /* 0x000000ffff037224 */ /* 0x000fca00078e0005 */
[----:B------:R-:W-:-:S05]  /*3a20*/  FMNMX R3, R3, R0, !PT ;  /* 0x0000000003037209 */ /* 0x000fca0007800000 */
[----:B------:R-:W-:-:S07]  /*3a30*/  IMAD.MOV.U32 R0, RZ, RZ, R3 ;  /* 0x000000ffff007224 */ /* 0x000fce00078e0003 */
[----:B------:R-:W-:Y:S05]  /*3a40*/  WARPSYNC.COLLECTIVE R6, `(.L_x_16282) ;  /* 0x0000000006087348 */ /* 0x000fea0003c00000 */
[----:B------:R0:W1:Y:S02]  /*3a50*/  SHFL.DOWN P0, R5, R0, R7, R9 ;  /* 0x0800000700057389 */ /* 0x0000640000000009 */
[----:B01----:R-:W-:Y:S01]  /*3a60*/  ENDCOLLECTIVE ;  /* 0x000000000000791b */ /* 0x003fe20003800000 */
.L_x_16282:
[----:B------:R-:W-:Y:S02]  /*3a70*/  IMAD.MOV.U32 R7, RZ, RZ, 0x1 ;  /* 0x00000001ff077424 */ /* 0x000fe400078e00ff */
[----:B------:R-:W-:-:S05]  /*3a80*/  IMAD.MOV.U32 R4, RZ, RZ, R5 ;  /* 0x000000ffff047224 */ /* 0x000fca00078e0005 */
[----:B------:R-:W-:-:S04]  /*3a90*/  FMNMX R4, R3, R4, !PT ;  /* 0x0000000403047209 */ /* 0x000fc80007800000 */
[----:B------:R-:W-:-:S07]  /*3aa0*/  MOV R0, R4 ;  /* 0x0000000400007202 */ /* 0x000fce0000000f00 */
[----:B------:R-:W-:Y:S05]  /*3ab0*/  WARPSYNC.COLLECTIVE R6, `(.L_x_16283) ;  /* 0x0000000006087348 */ /* 0x000fea0003c00000 */
[----:B------:R0:W1:Y:S02]  /*3ac0*/  SHFL.DOWN P0, R5, R0, R7, R9 ;  /* 0x0800000700057389 */ /* 0x0000640000000009 */
[----:B01----:R-:W-:Y:S01]  /*3ad0*/  ENDCOLLECTIVE ;  /* 0x000000000000791b */ /* 0x003fe20003800000 */
.L_x_16283:
[----:B------:R-:W-:Y:S05]  /*3ae0*/  BRA `(.L_x_16284) ;  /* 0xfffffffc00387947 */ /* 0x000fea000383ffff */
        .weak           $__internal_414_$__cuda_sm20_div_u64
        .type           $__internal_414_$__cuda_sm20_div_u64,@function
        .size           $__internal_414_$__cuda_sm20_div_u64,($__internal_415_$__cuda_sm20_rcp_rn_f32_slowpath - $__internal_414_$__cuda_sm20_div_u64)
$__internal_414_$__cuda_sm20_div_u64:
        /* <DEDUP_REMOVED lines=56> */
[----:B------:R-:W-:Y:S01]  /*3e70*/  HFMA2.MMA R7, -RZ, RZ, 0, 0 ;  /* 0x00000000ff077435 */ /* 0x000fe200000001ff */
        /* <DEDUP_REMOVED lines=10> */
[----:B------:R-:W-:Y:S06]  /*3f20*/  RET.REL.NODEC R6 `(_ZN18transformer_engine6detail38cast_transpose_fused_kernel_notalignedILb1ELb1ELb0EfNS_16CTDBiasDActParamIff13__nv_bfloat16fEELi1ELi2ENS_5EmptyEXadL_ZNS_5dsiluIffEET_T0_RKS5_EEEEvT3_mmm) ;  /* 0xffffffc006347950 */ /* 0x000fec0003c3ffff */
        .weak           $__internal_415_$__cuda_sm20_rcp_rn_f32_slowpath
        .type           $__internal_415_$__cuda_sm20_rcp_rn_f32_slowpath,@function
        .size           $__internal_415_$__cuda_sm20_rcp_rn_f32_slowpath,(.L_x_34900 - $__internal_415_$__cuda_sm20_rcp_rn_f32_slowpath)
$__internal_415_$__cuda_sm20_rcp_rn_f32_slowpath:
        /* <DEDUP_REMOVED lines=15> */
.L_x_16286:
        /* <DEDUP_REMOVED lines=33> */
.L_x_16288:
[----:B------:R0:W1:Y:S02]  /*4230*/  MUFU.RCP R39, R0 ;  /* 0x0000000000277308 */ /* 0x0000640000001000 */
.L_x_16287:
[----:B------:R-:W-:Y:S05]  /*4240*/  BSYNC B1 ;  /* 0x0000000000017941 */ /* 0x000fea0003800000 */
.L_x_16285:
[----:B------:R-:W-:-:S04]  /*4250*/  IMAD.MOV.U32 R33, RZ, RZ, 0x0 ;  /* 0x00000000ff217424 */ /* 0x000fc800078e00ff */
[----:B01----:R-:W-:Y:S05]  /*4260*/  RET.REL.NODEC R32 `(_ZN18transformer_engine6detail38cast_transpose_fused_kernel_notalignedILb1ELb1ELb0EfNS_16CTDBiasDActParamIff13__nv_bfloat16fEELi1ELi2ENS_5EmptyEXadL_ZNS_5dsiluIffEET_T0_RKS5_EEEEvT3_mmm) ;  /* 0xffffffbc20647950 */ /* 0x003fea0003c3ffff */
.L_x_16289:
        /* <DEDUP_REMOVED lines=9> */
.L_x_34900:


//--------------------- .text._ZN18transformer_engine6detail38cast_transpose_fused_kernel_notalignedILb1ELb1ELb0EfNS_16CTDBiasDActParamIff6__halffEELi1ELi2ENS_5EmptyEXadL_ZNS_5dsiluIffEET_T0_RKS5_EEEEvT3_mmm --------------------------
	.section	.text._ZN18transformer_engine6detail38cast_transpose_fused_kernel_notalignedILb1ELb1ELb0EfNS_16CTDBiasDActParamIff6__halffEELi1ELi2ENS_5EmptyEXadL_ZNS_5dsiluIffEET_T0_RKS5_EEEEvT3_mmm,"ax",@progbits
	.align	128
        .global         _ZN18transformer_engine6detail38cast_transpose_fused_kernel_notalignedILb1ELb1ELb0EfNS_16CTDBiasDActParamIff6__halffEELi1ELi2ENS_5EmptyEXadL_ZNS_5dsiluIffEET_T0_RKS5_EEEEvT3_mmm
        .type           _ZN18transformer_engine6detail38cast_transpose_fused_kernel_notalignedILb1ELb1ELb0EfNS_16CTDBiasDActParamIff6__halffEELi1ELi2ENS_5EmptyEXadL_ZNS_5dsiluIffEET_T0_RKS5_EEEEvT3_mmm,@function
        .size           _ZN18transformer_engine6detail38cast_transpose_fused_kernel_notalignedILb1ELb1ELb0EfNS_16CTDBiasDActParamIff6__halffEELi1ELi2ENS_5EmptyEXadL_ZNS_5dsiluIffEET_T0_RKS5_EEEEvT3_mmm,(.L_x_34902 - _ZN18transformer_engine6detail38cast_transpose_fused_kernel_notalignedILb1ELb1ELb0EfNS_16CTDBiasDActParamIff6__halffEELi1ELi2ENS_5EmptyEXadL_ZNS_5dsiluIffEET_T0_RKS5_EEEEvT3_mmm)
        .other          _ZN18transformer_engine6detail38cast_transpose_fused_kernel_notalignedILb1ELb1ELb0EfNS_16CTDBiasDActParamIff6__halffEELi1ELi2ENS_5EmptyEXadL_ZNS_5dsiluIffEET_T0_RKS5_EEEEvT3_mmm,@"STO_CUDA_ENTRY STV_DEFAULT"
_ZN18transformer_engine6detail38cast_transpose_fused_kernel_notalignedILb1ELb1ELb0EfNS_16CTDBiasDActParamIff6__halffEELi1ELi2ENS_5EmptyEXadL_ZNS_5dsiluIffEET_T0_RKS5_EEEEvT3_mmm:
.text._ZN18transformer_engine6detail38cast_transpose_fused_kernel_notalignedILb1ELb1ELb0EfNS_16CTDBiasDActParamIff6__halffEELi1ELi2ENS_5EmptyEXadL_ZNS_5dsiluIffEET_T0_RKS5_EEEEvT3_mmm:
        /* <DEDUP_REMOVED lines=20> */
[----:B------:R-:W-:Y:S05]  /*0140*/  CALL.REL.NOINC `($__internal_416_$__cuda_sm20_div_u64) ;  /* 0x0000003800687944 */ /* 0x000fea0003c00000 */
        /* <DEDUP_REMOVED lines=8> */
.L_x_16290:
        /* <DEDUP_REMOVED lines=22> */
.L_x_16291:
        /* <DEDUP_REMOVED lines=134> */
.L_x_16293:
[----:B------:R-:W-:Y:S05]  /*0b90*/  BSYNC B0 ;  /* 0x0000000000007941 */ /* 0x000fea0003800000 */
.L_x_16292:
[----:B------:R-:W-:Y:S01]  /*0ba0*/  BSSY B0, `(.L_x_16294) ;  /* 0x000000b000007945 */ /* 0x000fe20003800000 */
[----:B------:R-:W-:-:S03]  /*0bb0*/  LOP3.LUT R17, R17, 0xffffffe0, R16, 0xe2, !PT ;  /* 0xffffffe011117812 */ /* 0x000fc600078ee210 */
[----:B------:R-:W-:Y:S05]  /*0bc0*/  @P0 BRA `(.L_x_16295) ;  /* 0x0000000000100947 */ /* 0x000fea0003800000 */
[----:B------:R-:W-:Y:S01]  /*0bd0*/  IMAD.MOV.U32 R0, RZ, RZ, R34 ;  /* 0x000000ffff007224 */ /* 0x000fe200078e0022 */
[----:B------:R-:W-:-:S07]  /*0be0*/  MOV R32, 0xc00 ;  /* 0x00000c0000207802 */ /* 0x000fce0000000f00 */
[----:B0----5:R-:W-:Y:S05]  /*0bf0*/  CALL.REL.NOINC `($__internal_417_$__cuda_sm20_rcp_rn_f32_slowpath) ;  /* 0x0000003000cc7944 */ /* 0x021fea0003c00000 */
[----:B------:R-:W-:Y:S05]  /*0c00*/  BRA `(.L_x_16296) ;  /* 0x0000000000107947 */ /* 0x000fea0003800000 */
.L_x_16295:
[----:B------:R-:W1:Y:S02]  /*0c10*/  MUFU.RCP R39, R34 ;  /* 0x0000002200277308 */ /* 0x000e640000001000 */
[----:B-1----:R-:W-:-:S04]  /*0c20*/  FFMA R0, R34, R39, -1 ;  /* 0xbf80000022007423 */ /* 0x002fc80000000027 */
[----:B------:R-:W-:-:S04]  /*0c30*/  FADD.FTZ R0, -R0, -RZ ;  /* 0x800000ff00007221 */ /* 0x000fc80000010100 */
[----:B------:R-:W-:-:S07]  /*0c40*/  FFMA R39, R39, R0, R39 ;  /* 0x0000000027277223 */ /* 0x000fce0000000027 */
.L_x_16296:
[----:B------:R-:W-:Y:S05]  /*0c50*/  BSYNC B0 ;  /* 0x0000000000007941 */ /* 0x000fea0003800000 */
.L_x_16294:
        /* <DEDUP_REMOVED lines=21> */
[----:B------:R-:W-:Y:S05]  /*0db0*/  CALL.REL.NOINC `($__internal_417_$__cuda_sm20_rcp_rn_f32_slowpath) ;  /* 0x00000030005c7944 */ /* 0x000fea0003c00000 */
[----:B------:R-:W-:Y:S05]  /*0dc0*/  BRA `(.L_x_16299) ;  /* 0x0000000000107947 */ /* 0x000fea0003800000 */
.L_x_16298:
[----:B------:R-:W0:Y:S02]  /*0dd0*/  MUFU.RCP R39, R14 ;  /* 0x0000000e00277308 */ /* 0x000e240000001000 */
[----:B0-----:R-:W-:-:S04]  /*0de0*/  FFMA R0, R14, R39, -1 ;  /* 0xbf8000000e007423 */ /* 0x001fc80000000027 */
[----:B------:R-:W-:-:S04]  /*0df0*/  FADD.FTZ R0, -R0, -RZ ;  /* 0x800000ff00007221 */ /* 0x000fc80000010100 */
[----:B------:R-:W-:-:S07]  /*0e00*/  FFMA R39, R39, R0, R39 ;  /* 0x0000000027277223 */ /* 0x000fce0000000027 */
.L_x_16299:
[----:B------:R-:W-:Y:S05]  /*0e10*/  BSYNC B0 ;  /* 0x0000000000007941 */ /* 0x000fea0003800000 */
.L_x_16297:
        /* <DEDUP_REMOVED lines=48> */
[----:B------:R-:W-:-:S03]  /*1120*/  F2FP.F16.F32.PACK_AB R6, RZ, R7 ;  /* 0x00000007ff06723e */ /* 0x000fc600000000ff */
[----:B------:R-:W-:-:S04]  /*1130*/  IMAD.WIDE.U32 R30, R25, UR4, R30 ;  /* 0x00000004191e7c25 */ /* 0x000fc8000f8e001e */
[----:B------:R-:W-:Y:S01]  /*1140*/  IMAD R25, R25, UR5, R31 ;  /* 0x0000000519197c24 */ /* 0x000fe2000f8e021f */
[----:B------:R-:W-:-:S04]  /*1150*/  LEA R32, P3, R30, R11, 0x1 ;  /* 0x0000000b1e207211 */ /* 0x000fc800078608ff */
[----:B------:R-:W-:-:S05]  /*1160*/  LEA.HI.X R33, R30, R9, R25, 0x1, P3 ;  /* 0x000000091e217211 */ /* 0x000fca00018f0c19 */
[----:B------:R0:W-:Y:S04]  /*1170*/  STG.E.U16 desc[UR8][R32.64], R6 ;  /* 0x0000000620007986 */ /* 0x0001e8000c101508 */
.L_x_16301:
[----:B------:R-:W-:Y:S05]  /*1180*/  BSYNC B0 ;  /* 0x0000000000007941 */ /* 0x000fea0003800000 */
.L_x_16300:
[----:B------:R-:W-:Y:S04]  /*1190*/  BSSY B0, `(.L_x_16302) ;  /* 0x0000012000007945 */ /* 0x000fe80003800000 */
[----:B------:R-:W-:Y:S05]  /*11a0*/  @P1 BRA `(.L_x_16303) ;  /* 0x0000000000401947 */ /* 0x000fea0003800000 */
[--C-:B0-----:R-:W-:Y:S01]  /*11b0*/  SHF.R.U32.HI R6, RZ, 0x3, R26.reuse ;  /* 0x00000003ff067819 */ /* 0x101fe2000001161a */
[----:B------:R-:W-:Y:S01]  /*11c0*/  IMAD.MOV.U32 R31, RZ, RZ, RZ ;  /* 0x000000ffff1f7224 */ /* 0x000fe200078e00ff */
[----:B------:R-:W-:Y:S01]  /*11d0*/  ULDC.64 UR4, c[0x0][0x258] ;  /* 0x0000960000047ab9 */ /* 0x000fe20000000a00 */
[----:B------:R-:W-:Y:S02]  /*11e0*/  F2FP.F16.F32.PACK_AB R27, RZ, R8 ;  /* 0x00000008ff1b723e */ /* 0x000fe400000000ff */
        /* <DEDUP_REMOVED lines=12> */
.L_x_16303:
[----:B------:R-:W-:Y:S05]  /*12b0*/  BSYNC B0 ;  /* 0x0000000000007941 */ /* 0x000fea0003800000 */
.L_x_16302:
        /* <DEDUP_REMOVED lines=31> */
.L_x_16305:
[----:B------:R-:W-:Y:S05]  /*14b0*/  BSYNC B0 ;  /* 0x0000000000007941 */ /* 0x000fea0003800000 */
.L_x_16304:
        /* <DEDUP_REMOVED lines=26> */
.L_x_16307:
[----:B------:R-:W-:Y:S05]  /*1660*/  BSYNC B0 ;  /* 0x0000000000007941 */ /* 0x000fea0003800000 */
.L_x_16306:
[----:B------:R-:W-:Y:S01]  /*1670*/  BSSY B0, `(.L_x_16308) ;  /* 0x000000b000007945 */ /* 0x000fe20003800000 */
[----:B------:R-:W-:Y:S02]  /*1680*/  FMNMX R42, |R35|, R42, !PT ;  /* 0x0000002a232a7209 */ /* 0x000fe40007800200 */
[----:B------:R-:W-:Y:S01]  /*1690*/  LOP3.LUT R44, R44, 0x1f, RZ, 0xc0, !PT ;  /* 0x0000001f2c2c7812 */ /* 0x000fe200078ec0ff */
[----:B------:R-:W-:Y:S06]  /*16a0*/  @P2 BRA `(.L_x_16309) ;  /* 0x00000000000c2947 */ /* 0x000fec0003800000 */
[----:B------:R-:W-:-:S07]  /*16b0*/  MOV R32, 0x16d0 ;  /* 0x000016d000207802 */ /* 0x000fce0000000f00 */
[----:B0123-5:R-:W-:Y:S05]  /*16c0*/  CALL.REL.NOINC `($__internal_417_$__cuda_sm20_rcp_rn_f32_slowpath) ;  /* 0x0000002800187944 */ /* 0x02ffea0003c00000 */
[----:B------:R-:W-:Y:S05]  /*16d0*/  BRA `(.L_x_16310) ;  /* 0x0000000000107947 */ /* 0x000fea0003800000 */
.L_x_16309:
[----:B------:R-:W0:Y:S02]  /*16e0*/  MUFU.RCP R39, R0 ;  /* 0x0000000000277308 */ /* 0x000e240000001000 */
[----:B012---:R-:W-:-:S04]  /*16f0*/  FFMA R4, R0, R39, -1 ;  /* 0xbf80000000047423 */ /* 0x007fc80000000027 */
[----:B------:R-:W-:-:S04]  /*1700*/  FADD.FTZ R4, -R4, -RZ ;  /* 0x800000ff04047221 */ /* 0x000fc80000010100 */
[----:B------:R-:W-:-:S07]  /*1710*/  FFMA R39, R39, R4, R39 ;  /* 0x0000000427277223 */ /* 0x000fce0000000027 */
.L_x_16310:
[----:B------:R-:W-:Y:S05]  /*1720*/  BSYNC B0 ;  /* 0x0000000000007941 */ /* 0x000fea0003800000 */
.L_x_16308:
        /* <DEDUP_REMOVED lines=21> */
[----:B---3-5:R-:W-:Y:S05]  /*1880*/  CALL.REL.NOINC `($__internal_417_$__cuda_sm20_rcp_rn_f32_slowpath) ;  /* 0x0000002400a87944 */ /* 0x028fea0003c00000 */
[----:B------:R-:W-:Y:S01]  /*1890*/  IMAD.MOV.U32 R3, RZ, RZ, R39 ;  /* 0x000000ffff037224 */ /* 0x000fe200078e0027 */
[----:B------:R-:W-:Y:S06]  /*18a0*/  BRA `(.L_x_16313) ;  /* 0x0000000000107947 */ /* 0x000fec0003800000 */
.L_x_16312:
[----:B------:R-:W0:Y:S02]  /*18b0*/  MUFU.RCP R3, R30 ;  /* 0x0000001e00037308 */ /* 0x000e240000001000 */
[----:B0-----:R-:W-:-:S04]  /*18c0*/  FFMA R0, R30, R3, -1 ;  /* 0xbf8000001e007423 */ /* 0x001fc80000000003 */
[----:B------:R-:W-:-:S04]  /*18d0*/  FADD.FTZ R0, -R0, -RZ ;  /* 0x800000ff00007221 */ /* 0x000fc80000010100 */
[----:B------:R-:W-:-:S07]  /*18e0*/  FFMA R3, R3, R0, R3 ;  /* 0x0000000003037223 */ /* 0x000fce0000000003 */
.L_x_16313:
[----:B------:R-:W-:Y:S05]  /*18f0*/  BSYNC B0 ;  /* 0x0000000000007941 */ /* 0x000fea0003800000 */
.L_x_16311:
        /* <DEDUP_REMOVED lines=40> */
[----:B------:R-:W-:Y:S01]  /*1b80*/  F2FP.F16.F32.PACK_AB R38, RZ, R44 ;  /* 0x0000002cff26723e */ /* 0x000fe200000000ff */
        /* <DEDUP_REMOVED lines=13> */
.L_x_16315:
[----:B------:R-:W-:Y:S05]  /*1c60*/  BSYNC B0 ;  /* 0x0000000000007941 */ /* 0x000fea0003800000 */
.L_x_16314:
[----:B------:R-:W-:Y:S04]  /*1c70*/  BSSY B0, `(.L_x_16316) ;  /* 0x0000013000007945 */ /* 0x000fe80003800000 */
[----:B------:R-:W-:Y:S05]  /*1c80*/  @P1 BRA `(.L_x_16317) ;  /* 0x0000000000441947 */ /* 0x000fea0003800000 */
[----:B------:R-:W-:Y:S01]  /*1c90*/  ULDC.64 UR4, c[0x0][0x258] ;  /* 0x0000960000047ab9 */ /* 0x000fe20000000a00 */
[----:B------:R-:W-:Y:S01]  /*1ca0*/  SHF.R.U32.HI R34, RZ, 0x2, R26 ;  /* 0x00000002ff227819 */ /* 0x000fe2000001161a */
[----:B------:R-:W-:Y:S01]  /*1cb0*/  USHF.L.U32 UR11, UR4, 0x1, URZ ;  /* 0x00000001040b7899 */ /* 0x000fe2000800063f */
[----:B0-----:R-:W-:Y:S01]  /*1cc0*/  F2FP.F16.F32.PACK_AB R38, RZ, R45 ;  /* 0x0000002dff26723e */ /* 0x001fe200000000ff */
        /* <DEDUP_REMOVED lines=13> */
.L_x_16317:
[----:B------:R-:W-:Y:S05]  /*1da0*/  BSYNC B0 ;  /* 0x0000000000007941 */ /* 0x000fea0003800000 */
.L_x_16316:
        /* <DEDUP_REMOVED lines=67> */
[----:B-----5:R-:W-:Y:S05]  /*21e0*/  CALL.REL.NOINC `($__internal_417_$__cuda_sm20_rcp_rn_f32_slowpath) ;  /* 0x0000001c00507944 */ /* 0x020fea0003c00000 */
[----:B------:R-:W-:Y:S05]  /*21f0*/  BRA `(.L_x_16320) ;  /* 0x0000000000107947 */ /* 0x000fea0003800000 */
.L_x_16319:
[----:B------:R-:W0:Y:S02]  /*2200*/  MUFU.RCP R39, R38 ;  /* 0x0000002600277308 */ /* 0x000e240000001000 */
[----:B0-----:R-:W-:-:S04]  /*2210*/  FFMA R0, R38, R39, -1 ;  /* 0xbf80000026007423 */ /* 0x001fc80000000027 */
[----:B------:R-:W-:-:S04]  /*2220*/  FADD.FTZ R0, -R0, -RZ ;  /* 0x800000ff00007221 */ /* 0x000fc80000010100 */
[----:B------:R-:W-:-:S07]  /*2230*/  FFMA R39, R39, R0, R39 ;  /* 0x0000000027277223 */ /* 0x000fce0000000027 */
.L_x_16320:
[----:B------:R-:W-:Y:S05]  /*2240*/  BSYNC B0 ;  /* 0x0000000000007941 */ /* 0x000fea0003800000 */
.L_x_16318:
        /* <DEDUP_REMOVED lines=21> */
[----:B-----5:R-:W-:Y:S05]  /*23a0*/  CALL.REL.NOINC `($__internal_417_$__cuda_sm20_rcp_rn_f32_slowpath) ;  /* 0x0000001800e07944 */ /* 0x020fea0003c00000 */
[----:B------:R-:W-:Y:S01]  /*23b0*/  IMAD.MOV.U32 R0, RZ, RZ, R39 ;  /* 0x000000ffff007224 */ /* 0x000fe200078e0027 */
[----:B------:R-:W-:Y:S06]  /*23c0*/  BRA `(.L_x_16323) ;  /* 0x0000000000107947 */ /* 0x000fec0003800000 */
.L_x_16322:
[----:B------:R-:W0:Y:S02]  /*23d0*/  MUFU.RCP R0, R33 ;  /* 0x0000002100007308 */ /* 0x000e240000001000 */
[----:B0-----:R-:W-:-:S04]  /*23e0*/  FFMA R25, R33, R0, -1 ;  /* 0xbf80000021197423 */ /* 0x001fc80000000000 */
[----:B------:R-:W-:-:S04]  /*23f0*/  FADD.FTZ R25, -R25, -RZ ;  /* 0x800000ff19197221 */ /* 0x000fc80000010100 */
[----:B------:R-:W-:-:S07]  /*2400*/  FFMA R0, R0, R25, R0 ;  /* 0x0000001900007223 */ /* 0x000fce0000000000 */
.L_x_16323:
[----:B------:R-:W-:Y:S05]  /*2410*/  BSYNC B0 ;  /* 0x0000000000007941 */ /* 0x000fea0003800000 */
.L_x_16321:
        /* <DEDUP_REMOVED lines=10> */
[----:B------:R-:W-:Y:S01]  /*24c0*/  F2FP.F16.F32.PACK_AB R32, RZ, R25 ;  /* 0x00000019ff20723e */ /* 0x000fe200000000ff */
        /* <DEDUP_REMOVED lines=18> */
[----:B------:R-:W-:Y:S01]  /*25f0*/  F2FP.F16.F32.PACK_AB R48, RZ, R6 ;  /* 0x00000006ff30723e */ /* 0x000fe200000000ff */
        /* <DEDUP_REMOVED lines=18> */
[----:B-----5:R-:W-:Y:S05]  /*2720*/  CALL.REL.NOINC `($__internal_417_$__cuda_sm20_rcp_rn_f32_slowpath) ;  /* 0x0000001800007944 */ /* 0x020fea0003c00000 */
[----:B------:R-:W-:Y:S05]  /*2730*/  BRA `(.L_x_16326) ;  /* 0x0000000000107947 */ /* 0x000fea0003800000 */
.L_x_16325:
[----:B------:R-:W0:Y:S02]  /*2740*/  MUFU.RCP R39, R48 ;  /* 0x0000003000277308 */ /* 0x000e240000001000 */
[----:B0-----:R-:W-:-:S04]  /*2750*/  FFMA R0, R48, R39, -1 ;  /* 0xbf80000030007423 */ /* 0x001fc80000000027 */
[----:B------:R-:W-:-:S04]  /*2760*/  FADD.FTZ R0, -R0, -RZ ;  /* 0x800000ff00007221 */ /* 0x000fc80000010100 */
[----:B------:R-:W-:-:S07]  /*2770*/  FFMA R39, R39, R0, R39 ;  /* 0x0000000027277223 */ /* 0x000fce0000000027 */
.L_x_16326:
[----:B------:R-:W-:Y:S05]  /*2780*/  BSYNC B0 ;  /* 0x0000000000007941 */ /* 0x000fea0003800000 */
.L_x_16324:
        /* <DEDUP_REMOVED lines=23> */
.L_x_16328:
[----:B------:R-:W0:Y:S02]  /*2900*/  MUFU.RCP R39, R30 ;  /* 0x0000001e00277308 */ /* 0x000e240000001000 */
[----:B0-----:R-:W-:-:S04]  /*2910*/  FFMA R0, R30, R39, -1 ;  /* 0xbf8000001e007423 */ /* 0x001fc80000000027 */
[----:B------:R-:W-:-:S04]  /*2920*/  FADD.FTZ R0, -R0, -RZ ;  /* 0x800000ff00007221 */ /* 0x000fc80000010100 */
[----:B------:R-:W-:-:S07]  /*2930*/  FFMA R39, R39, R0, R39 ;  /* 0x0000000027277223 */ /* 0x000fce0000000027 */
.L_x_16329:
[----:B------:R-:W-:Y:S05]  /*2940*/  BSYNC B0 ;  /* 0x0000000000007941 */ /* 0x000fea0003800000 */
.L_x_16327:
[----:B------:R-:W0:Y:S01]  /*2950*/  S2UR UR5, SR_CgaCtaId ;  /* 0x00000000000579c3 */ /* 0x000e220000008800 */
[----:B------:R-:W-:Y:S01]  /*2960*/  FADD R0, -R39, 1 ;  /* 0x3f80000027007421 */ /* 0x000fe20000000100 */
[----:B------:R-:W-:Y:S01]  /*2970*/  F2FP.F16.F32.PACK_AB R25, R6, R25 ;  /* 0x000000190619723e */ /* 0x000fe200000000ff */
[----:B------:R-:W-:Y:S01]  /*2980*/  FMUL R27, R46, R18 ;  /* 0x000000122e1b7220 */ /* 0x000fe20000400000 */
[----:B------:R-:W-:Y:S01]  /*2990*/  UMOV UR4, 0x400 ;  /* 0x0000040000047882 */ /* 0x000fe20000000000 */
[----:B------:R-:W-:Y:S01]  /*29a0*/  FMUL R0, R0, R39 ;  /* 0x0000002700007220 */ /* 0x000fe20000400000 */
[----:B------:R-:W-:Y:S01]  /*29b0*/  @!P0 LEA R6, P1, R2, R11, 0x1 ;  /* 0x0000000b02068211 */ /* 0x000fe200078208ff */
[----:B------:R-:W-:Y:S01]  /*29c0*/  UIADD3 UR4, UR4, 0x20, URZ ;  /* 0x0000002004047890 */ /* 0x000fe2000fffe03f */
[----:B------:R-:W1:Y:S01]  /*29d0*/  @!P0 LDC.64 R30, c[0x0][0x258] ;  /* 0x00009600ff1e8b82 */ /* 0x000e620000000a00 */
[----:B------:R-:W-:Y:S01]  /*29e0*/  FFMA R0, R0, R36, R39 ;  /* 0x0000002400007223 */ /* 0x000fe20000000027 */
[----:B------:R-:W-:Y:S01]  /*29f0*/  F2FP.F16.F32.PACK_AB R32, R8, R7 ;  /* 0x000000070820723e */ /* 0x000fe200000000ff */
[----:B------:R-:W-:Y:S01]  /*2a00*/  VIADD R10, R10, 0x3 ;  /* 0x000000030a0a7836 */ /* 0x000fe20000000000 */
[----:B------:R-:W-:Y:S01]  /*2a10*/  F2FP.F16.F32.PACK_AB R33, RZ, R27 ;  /* 0x0000001bff21723e */ /* 0x000fe200000000ff */
        /* <DEDUP_REMOVED lines=13> */
[----:B------:R-:W-:Y:S01]  /*2af0*/  F2FP.F16.F32.PACK_AB R44, R45, R44 ;  /* 0x0000002c2d2c723e */ /* 0x000fe200000000ff */
        /* <DEDUP_REMOVED lines=10> */
[----:B------:R-:W-:Y:S02]  /*2ba0*/  F2FP.F16.F32.PACK_AB R27, R0, R27 ;  /* 0x0000001b001b723e */ /* 0x000fe400000000ff */
[----:B------:R-:W-:-:S02]  /*2bb0*/  F2FP.F16.F32.PACK_AB R0, RZ, R0 ;  /* 0x00000000ff00723e */ /* 0x000fc400000000ff */
        /* <DEDUP_REMOVED lines=41> */
.L_x_16334:
        /* <DEDUP_REMOVED lines=51> */
.L_x_16333:
[----:B------:R-:W-:Y:S05]  /*3180*/  BSYNC B1 ;  /* 0x0000000000017941 */ /* 0x000fea0003800000 */
.L_x_16332:
[----:B------:R-:W-:Y:S05]  /*3190*/  @!P0 BRA `(.L_x_16331) ;  /* 0x0000000000548947 */ /* 0x000fea0003800000 */
.L_x_16337:
        /* <DEDUP_REMOVED lines=15> */
.L_x_16336:
[----:B------:R-:W-:Y:S05]  /*3290*/  BSYNC B1 ;  /* 0x0000000000017941 */ /* 0x000fea0003800000 */
.L_x_16335:
[----:B------:R-:W-:Y:S01]  /*32a0*/  IADD3 R22, P0, R22, UR6, RZ ;  /* 0x0000000616167c10 */ /* 0x000fe2000ff1e0ff */
[----:B------:R-:W-:Y:S02]  /*32b0*/  VIADD R13, R13, 0x1f ;  /* 0x0000001f0d0d7836 */ /* 0x000fe40000000000 */
[----:B------:R-:W-:Y:S01]  /*32c0*/  IMAD.IADD R12, R14, 0x1, R7 ;  /* 0x000000010e0c7824 */ /* 0x000fe200078e0207 */
[----:B------:R-:W-:Y:S01]  /*32d0*/  IADD3.X R30, R30, UR7, RZ, P0, !PT ;  /* 0x000000071e1e7c10 */ /* 0x000fe200087fe4ff */
[----:B------:R-:W-:Y:S08]  /*32e0*/  @P1 BRA `(.L_x_16337) ;  /* 0xfffffffc00ac1947 */ /* 0x000ff0000383ffff */
.L_x_16331:
[----:B------:R-:W-:Y:S05]  /*32f0*/  BSYNC B0 ;  /* 0x0000000000007941 */ /* 0x000fea0003800000 */
.L_x_16330:
        /* <DEDUP_REMOVED lines=37> */
.L_x_16339:
[----:B------:R-:W-:Y:S05]  /*3550*/  BSYNC B0 ;  /* 0x0000000000007941 */ /* 0x000fea0003800000 */
.L_x_16338:
        /* <DEDUP_REMOVED lines=39> */
.L_x_16350:
[----:B-1----:R-:W-:-:S07]  /*37d0*/  FMNMX R3, R4, R5, !PT ;  /* 0x0000000504037209 */ /* 0x002fce0007800000 */
.L_x_16342:
[----:B------:R-:W-:Y:S05]  /*37e0*/  BSYNC B0 ;  /* 0x0000000000007941 */ /* 0x000fea0003800000 */
.L_x_16341:
[----:B------:R-:W-:Y:S01]  /*37f0*/  ISETP.NE.AND P0, PT, R2, RZ, PT ;  /* 0x000000ff0200720c */ /* 0x000fe20003f05270 */
[----:B------:R-:W-:-:S12]  /*3800*/  BSSY B0, `(.L_x_16340) ;  /* 0x0000004000007945 */ /* 0x000fd80003800000 */
[----:B------:R-:W-:Y:S05]  /*3810*/  @P0 BRA `(.L_x_16344) ;  /* 0x0000000000080947 */ /* 0x000fea0003800000 */
[----:B0-----:R-:W0:Y:S02]  /*3820*/  LDC.64 R4, c[0x0][0x238] ;  /* 0x00008e00ff047b82 */ /* 0x001e240000000a00 */
[----:B0-----:R1:W-:Y:S02]  /*3830*/  REDG.E.MAX.S32.STRONG.GPU desc[UR8][R4.64], R3 ;  /* 0x000000030400798e */ /* 0x0013e4000d10e388 */
.L_x_16344:
[----:B------:R-:W-:Y:S05]  /*3840*/  BSYNC B0 ;  /* 0x0000000000007941 */ /* 0x000fea0003800000 */
.L_x_16340:
        /* <DEDUP_REMOVED lines=12> */
[----:B01----:R-:W-:Y:S05]  /*3910*/  CALL.REL.NOINC `($__internal_417_$__cuda_sm20_rcp_rn_f32_slowpath) ;  /* 0x0000000400847944 */ /* 0x003fea0003c00000 */
[----:B------:R-:W-:Y:S05]  /*3920*/  BRA `(.L_x_16346) ;  /* 0x0000000000107947 */ /* 0x000fea0003800000 */
.L_x_16345:
[----:B------:R-:W2:Y:S02]  /*3930*/  MUFU.RCP R39, R18 ;  /* 0x0000001200277308 */ /* 0x000ea40000001000 */
[----:B--2---:R-:W-:-:S04]  /*3940*/  FFMA R0, R39, R18, -1 ;  /* 0xbf80000027007423 */ /* 0x004fc80000000012 */
[----:B------:R-:W-:-:S04]  /*3950*/  FADD.FTZ R0, -R0, -RZ ;  /* 0x800000ff00007221 */ /* 0x000fc80000010100 */
[----:B------:R-:W-:-:S07]  /*3960*/  FFMA R39, R39, R0, R39 ;  /* 0x0000000027277223 */ /* 0x000fce0000000027 */
.L_x_16346:
[----:B-1----:R-:W1:Y:S02]  /*3970*/  LDC.64 R2, c[0x0][0x240] ;  /* 0x00009000ff027b82 */ /* 0x002e640000000a00 */
[----:B-1----:R-:W-:Y:S01]  /*3980*/  STG.E desc[UR8][R2.64], R39 ;  /* 0x0000002702007986 */ /* 0x002fe2000c101908 */
[----:B------:R-:W-:Y:S05]  /*3990*/  EXIT ;  /* 0x000000000000794d */ /* 0x000fea0003800000 */
.L_x_16343:
[----:B------:R-:W-:Y:S01]  /*39a0*/  HFMA2.MMA R9, -RZ, RZ, 0, 1.847743988037109375e-06 ;  /* 0x0000001fff097435 */ /* 0x000fe200000001ff */
[----:B------:R-:W-:Y:S02]  /*39b0*/  IMAD.MOV.U32 R7, RZ, RZ, 0x4 ;  /* 0x00000004ff077424 */ /* 0x000fe400078e00ff */
[----:B------:R-:W-:-:S08]  /*39c0*/  IMAD.MOV.U32 R6, RZ, RZ, -0x1 ;  /* 0xffffffffff067424 */ /* 0x000fd000078e00ff */
[----:B01----:R-:W-:Y:S05]  /*39d0*/  WARPSYNC.COLLECTIVE R6, `(.L_x_16347) ;  /* 0x0000000006087348 */ /* 0x003fea0003c00000 */
[----:B-1----:R1:W2:Y:S02]  /*39e0*/  SHFL.DOWN P0, R5, R0, R7, R9 ;  /* 0x0800000700057389 */ /* 0x0022a40000000009 */
[----:B012---:R-:W-:Y:S01]  /*39f0*/  ENDCOLLECTIVE ;  /* 0x000000000000791b */ /* 0x007fe20003800000 */
.L_x_16347:
[----:B------:R-:W-:Y:S02]  /*3a00*/  IMAD.MOV.U32 R7, RZ, RZ, 0x2 ;  /* 0x00000002ff077424 */ /* 0x000fe400078e00ff */
[----:B------:R-:W-:-:S05]  /*3a10*/  IMAD.MOV.U32 R3, RZ, RZ, R5 ;  /* 0x000000ffff037224 */ /* 0x000fca00078e0005 */
[----:B------:R-:W-:-:S05]  /*3a20*/  FMNMX R3, R3, R0, !PT ;  /* 0x0000000003037209 */ /* 0x000fca0007800000 */
[----:B------:R-:W-:-:S07]  /*3a30*/  IMAD.MOV.U32 R0, RZ, RZ, R3 ;  /* 0x000000ffff007224 */ /* 0x000fce00078e0003 */
[----:B------:R-:W-:Y:S05]  /*3a40*/  WARPSYNC.COLLECTIVE R6, `(.L_x_16348) ;  /* 0x0000000006087348 */ /* 0x000fea0003c00000 */
[----:B------:R0:W1:Y:S02]  /*3a50*/  SHFL.DOWN P0, R5, R0, R7, R9 ;  /* 0x0800000700057389 */ /* 0x0000640000000009 */
[----:B01----:R-:W-:Y:S01]  /*3a60*/  ENDCOLLECTIVE ;  /* 0x000000000000791b */ /* 0x003fe20003800000 */
.L_x_16348:
[----:B------:R-:W-:Y:S02]  /*3a70*/  IMAD.MOV.U32 R7, RZ, RZ, 0x1 ;  /* 0x00000001ff077424 */ /* 0x000fe400078e00ff */
[----:B------:R-:W-:-:S05]  /*3a80*/  IMAD.MOV.U32 R4, RZ, RZ, R5 ;  /* 0x000000ffff047224 */ /* 0x000fca00078e0005 */
[----:B------:R-:W-:-:S04]  /*3a90*/  FMNMX R4, R3, R4, !PT ;  /* 0x0000000403047209 */ /* 0x000fc80007800000 */
[----:B------:R-:W-:-:S07]  /*3aa0*/  MOV R0, R4 ;  /* 0x0000000400007202 */ /* 0x000fce0000000f00 */
[----:B------:R-:W-:Y:S05]  /*3ab0*/  WARPSYNC.COLLECTIVE R6, `(.L_x_16349) ;  /* 0x0000000006087348 */ /* 0x000fea0003c00000 */
[----:B------:R0:W1:Y:S02]  /*3ac0*/  SHFL.DOWN P0, R5, R0, R7, R9 ;  /* 0x0800000700057389 */ /* 0x0000640000000009 */
[----:B01----:R-:W-:Y:S01]  /*3ad0*/  ENDCOLLECTIVE ;  /* 0x000000000000791b */ /* 0x003fe20003800000 */
.L_x_16349:
[----:B------:R-:W-:Y:S05]  /*3ae0*/  BRA `(.L_x_16350) ;  /* 0xfffffffc00387947 */ /* 0x000fea000383ffff */
        .weak           $__internal_416_$__cuda_sm20_div_u64
        .type           $__internal_416_$__cuda_sm20_div_u64,@function
        .size           $__internal_416_$__cuda_sm20_div_u64,($__internal_417_$__cuda_sm20_rcp_rn_f32_slowpath - $__internal_416_$__cuda_sm20_div_u64)
$__internal_416_$__cuda_sm20_div_u64:
        /* <DEDUP_REMOVED lines=67> */
[----:B------:R-:W-:Y:S06]  /*3f20*/  RET.REL.NODEC R6 `(_ZN18transformer_engine6detail38cast_transpose_fused_kernel_notalignedILb1ELb1ELb0EfNS_16CTDBiasDActParamIff6__halffEELi1ELi2ENS_5EmptyEXadL_ZNS_5dsiluIffEET_T0_RKS5_EEEEvT3_mmm) ;  /* 0xffffffc006347950 */ /* 0x000fec0003c3ffff */
        .weak           $__internal_417_$__cuda_sm20_rcp_rn_f32_slowpath
        .type           $__internal_417_$__cuda_sm20_rcp_rn_f32_slowpath,@function
        .size           $__internal_417_$__cuda_sm20_rcp_rn_f32_slowpath,(.L_x_34902 - $__internal_417_$__cuda_sm20_rcp_rn_f32_slowpath)
$__internal_417_$__cuda_sm20_rcp_rn_f32_slowpath:
        /* <DEDUP_REMOVED lines=15> */
.L_x_16352:
        /* <DEDUP_REMOVED lines=33> */
.L_x_16354:
[----:B------:R0:W1:Y:S02]  /*4230*/  MUFU.RCP R39, R0 ;  /* 0x0000000000277308 */ /* 0x0000640000001000 */
.L_x_16353:
[----:B------:R-:W-:Y:S05]  /*4240*/  BSYNC B1 ;  /* 0x0000000000017941 */ /* 0x000fea0003800000 */
.L_x_16351:
[----:B------:R-:W-:-:S04]  /*4250*/  IMAD.MOV.U32 R33, RZ, RZ, 0x0 ;  /* 0x00000000ff217424 */ /* 0x000fc800078e00ff */
[----:B01----:R-:W-:Y:S05]  /*4260*/  RET.REL.NODEC R32 `(_ZN18transformer_engine6detail38cast_transpose_fused_kernel_notalignedILb1ELb1ELb0EfNS_16CTDBiasDActParamIff6__halffEELi1ELi2ENS_5EmptyEXadL_ZNS_5dsiluIffEET_T0_RKS5_EEEEvT3_mmm) ;  /* 0xffffffbc20647950 */ /* 0x003fea0003c3ffff */
.L_x_16355:
        /* <DEDUP_REMOVED lines=9> */
.L_x_34902:


//--------------------- .text._ZN18transformer_engine6detail38cast_transpose_fused_kernel_notalignedILb1ELb1ELb0EfNS_16CTDBiasDActParamIffffEELi1ELi1ENS_5EmptyEXadL_ZNS_5dsiluIffEET_T0_RKS4_EEEEvT3_mmm --------------------------
	.section	.text._ZN18transformer_engine6detail38cast_transpose_fused_kernel_notalignedILb1ELb1ELb0EfNS_16CTDBiasDActParamIffffEELi1ELi1ENS_5EmptyEXadL_ZNS_5dsiluIffEET_T0_RKS4_EEEEvT3_mmm,"ax",@progbits
	.align	128
        .global         _ZN18transformer_engine6detail38cast_transpose_fused_kernel_notalignedILb1ELb1ELb0EfNS_16CTDBiasDActParamIffffEELi1ELi1ENS_5EmptyEXadL_ZNS_5dsiluIffEET_T0_RKS4_EEEEvT3_mmm
        .type           _ZN18transformer_engine6detail38cast_transpose_fused_kernel_notalignedILb1ELb1ELb0EfNS_16CTDBiasDActParamIffffEELi1ELi1ENS_5EmptyEXadL_ZNS_5dsiluIffEET_T0_RKS4_EEEEvT3_mmm,@function
        .size           _ZN18transformer_engine6detail38cast_transpose_fused_kernel_notalignedILb1ELb1ELb0EfNS_16CTDBiasDActParamIffffEELi1ELi1ENS_5EmptyEXadL_ZNS_5dsiluIffEET_T0_RKS4_EEEEvT3_mmm,(.L_x_34904 - _ZN18transformer_engine6detail38cast_transpose_fused_kernel_notalignedILb1ELb1ELb0EfNS_16CTDBiasDActParamIffffEELi1ELi1ENS_5EmptyEXadL_ZNS_5dsiluIffEET_T0_RKS4_EEEEvT3_mmm)
        .other          _ZN18transformer_engine6detail38cast_transpose_fused_kernel_notalignedILb1ELb1ELb0EfNS_16CTDBiasDActParamIffffEELi1ELi1ENS_5EmptyEXadL_ZNS_5dsiluIffEET_T0_RKS4_EEEEvT3_mmm,@"STO_CUDA_ENTRY STV_DEFAULT"
_ZN18transformer_engine6detail38cast_transpose_fused_kernel_notalignedILb1ELb1ELb0EfNS_16CTDBiasDActParamIffffEELi1ELi1ENS_5EmptyEXadL_ZNS_5dsiluIffEET_T0_RKS4_EEEEvT3_mmm:
.text._ZN18transformer_engine6detail38cast_transpose_fused_kernel_notalignedILb1ELb1ELb0EfNS_16CTDBiasDActParamIffffEELi1ELi1ENS_5EmptyEXadL_ZNS_5dsiluIffEET_T0_RKS4_EEEEvT3_mmm:
        /* <DEDUP_REMOVED lines=19> */
[----:B------:R-:W-:Y:S05]  /*0130*/  CALL.REL.NOINC `($__internal_418_$__cuda_sm20_div_u64) ;  /* 0x0000002400507944 */ /* 0x000fea0003c00000 */
        /* <DEDUP_REMOVED lines=9> */
.L_x_16356:
        /* <DEDUP_REMOVED lines=22> */
.L_x_16357:
[----:B------:R-:W-:Y:S01]  /*0330*/  ULDC.64 UR4, c[0x0][0x260] ;  /* 0x0000980000047ab9 */ /* 0x000fe20000000a00 */
[----:B------:R-:W-:Y:S01]  /*0340*/  IMAD.SHL.U32 R14, R0, 0x20, RZ ;  /* 0x00000020000e7824 */ /* 0x000fe200078e00ff */
[C---:B------:R-:W-:Y:S01]  /*0350*/  SHF.L.U64.HI R2, R16.reuse, 0x5, R17 ;  /* 0x0000000510027819 */ /* 0x040fe20000010211 */
[----:B------:R-:W-:Y:S01]  /*0360*/  ULDC.64 UR10, c[0x0][0x258] ;  /* 0x00009600000a7ab9 */ /* 0x000fe20000000a00 */
[----:B------:R-:W-:Y:S01]  /*0370*/  LEA R9, P0, -R16, UR4, 0x5 ;  /* 0x0000000410097c11 */ /* 0x000fe2000f8029ff */
[----:B------:R-:W-:Y:S01]  /*0380*/  IMAD R21, R17, UR10, RZ ;  /* 0x0000000a11157c24 */ /* 0x000fe2000f8e02ff */
[----:B------:R-:W-:Y:S01]  /*0390*/  SHF.R.U32.HI R32, RZ, 0x3, R15 ;  /* 0x00000003ff207819 */ /* 0x000fe2000001160f */
[----:B------:R-:W-:Y:S01]  /*03a0*/  ULDC.64 UR6, c[0x0][0x208] ;  /* 0x0000820000067ab9 */ /* 0x000fe20000000a00 */
[----:B------:R-:W-:Y:S01]  /*03b0*/  SHF.L.U64.HI R19, R0, 0x5, R37 ;  /* 0x0000000500137819 */ /* 0x000fe20000010225 */
[----:B------:R-:W-:Y:S01]  /*03c0*/  IMAD R21, R16, UR11, R21 ;  /* 0x0000000b10157c24 */ /* 0x000fe2000f8e0215 */
[----:B------:R-:W-:Y:S01]  /*03d0*/  IADD3 R13, P2, -R14, UR10, RZ ;  /* 0x0000000a0e0d7c10 */ /* 0x000fe2000ff5e1ff */
[----:B------:R-:W-:Y:S01]  /*03e0*/  ULDC.64 UR8, c[0x0][0x230] ;  /* 0x00008c0000087ab9 */ /* 0x000fe20000000a00 */
[----:B------:R-:W-:-:S02]  /*03f0*/  IADD3.X R2, ~R2, UR5, RZ, P0, !PT ;  /* 0x0000000502027c10 */ /* 0x000fc400087fe5ff */
[----:B------:R-:W-:Y:S02]  /*0400*/  ISETP.LT.U32.AND P1, PT, R9, 0x20, PT ;  /* 0x000000200900780c */ /* 0x000fe40003f21070 */
[----:B------:R-:W-:Y:S02]  /*0410*/  LOP3.LUT R12, R32, 0x1ffffffc, RZ, 0xc0, !PT ;  /* 0x1ffffffc200c7812 */ /* 0x000fe400078ec0ff */
[----:B------:R-:W-:Y:S02]  /*0420*/  ISETP.LT.U32.AND P0, PT, R13, 0x20, PT ;  /* 0x000000200d00780c */ /* 0x000fe40003f01070 */
[----:B------:R-:W-:Y:S01]  /*0430*/  IADD3.X R11, ~R19, UR11, RZ, P2, !PT ;  /* 0x0000000b130b7c10 */ /* 0x000fe200097fe5ff */
[----:B------:R-:W-:Y:S01]  /*0440*/  IMAD.IADD R10, R15, 0x1, -R12 ;  /* 0x000000010f0a7824 */ /* 0x000fe200078e0a0c */
[----:B------:R-:W-:Y:S02]  /*0450*/  ISETP.LT.U32.AND.EX P1, PT, R2, RZ, PT, P1 ;  /* 0x000000ff0200720c */ /* 0x000fe40003f21110 */
[----:B------:R-:W-:-:S02]  /*0460*/  LOP3.LUT R32, R32, 0x1c, RZ, 0xc0, !PT ;  /* 0x0000001c20207812 */ /* 0x000fc400078ec0ff */
[----:B------:R-:W-:Y:S02]  /*0470*/  ISETP.LT.U32.AND.EX P0, PT, R11, RZ, PT, P0 ;  /* 0x000000ff0b00720c */ /* 0x000fe40003f01100 */
[----:B------:R-:W-:Y:S02]  /*0480*/  SEL R9, R9, 0x20, P1 ;  /* 0x0000002009097807 */ /* 0x000fe40000800000 */
[----:B------:R-:W-:Y:S02]  /*0490*/  LOP3.LUT R20, R10, 0x1f, RZ, 0xc0, !PT ;  /* 0x0000001f0a147812 */ /* 0x000fe400078ec0ff */
[----:B------:R-:W-:Y:S02]  /*04a0*/  SEL R7, R13, 0x20, P0 ;  /* 0x000000200d077807 */ /* 0x000fe40000000000 */
[----:B------:R-:W-:Y:S02]  /*04b0*/  ISETP.GE.U32.AND P1, PT, R32, R9, PT ;  /* 0x000000092000720c */ /* 0x000fe40003f26070 */
[----:B------:R-:W-:-:S02]  /*04c0*/  MOV R36, R0 ;  /* 0x0000000000247202 */ /* 0x000fc40000000f00 */
[----:B------:R-:W-:-:S03]  /*04d0*/  ISETP.LT.U32.AND P1, PT, R20, R7, !P1 ;  /* 0x000000071400720c */ /* 0x000fc60004f21070 */
[----:B------:R-:W-:-:S04]  /*04e0*/  IMAD.WIDE.U32 R4, R16, UR10, R36 ;  /* 0x0000000a10047c25 */ /* 0x000fc8000f8e0024 */
[----:B------:R-:W-:Y:S02]  /*04f0*/  IMAD.IADD R5, R5, 0x1, R21 ;  /* 0x0000000105057824 */ /* 0x000fe400078e0215 */
[----:B------:R-:W-:-:S03]  /*0500*/  IMAD.SHL.U32 R22, R4, 0x20, RZ ;  /* 0x0000002004167824 */ /* 0x000fc600078e00ff */
[----:B------:R-:W-:Y:S01]  /*0510*/  SHF.L.U64.HI R23, R4, 0x5, R5 ;  /* 0x0000000504177819 */ /* 0x000fe20000010205 */
[----:B------:R-:W0:Y:S01]  /*0520*/  @P1 LDC.64 R2, c[0x0][0x218] ;  /* 0x00008600ff021b82 */ /* 0x000e220000000a00 */
[----:B------:R-:W-:Y:S02]  /*0530*/  @P1 IMAD.MOV.U32 R21, RZ, RZ, RZ ;  /* 0x000000ffff151224 */ /* 0x000fe400078e00ff */
[----:B------:R-:W-:Y:S02]  /*0540*/  @!P1 IMAD.MOV.U32 R33, RZ, RZ, RZ ;  /* 0x000000ffff219224 */ /* 0x000fe400078e00ff */
[C---:B------:R-:W-:Y:S01]  /*0550*/  @P1 IMAD.WIDE.U32 R24, R32.reuse, UR10, R20 ;  /* 0x0000000a20181c25 */ /* 0x040fe2000f8e0014 */
[----:B------:R-:W-:Y:S02]  /*0560*/  ISETP.NE.U32.AND P2, PT, RZ, UR8, PT ;  /* 0x00000008ff007c0c */ /* 0x000fe4000bf45070 */
[----:B------:R-:W1:Y:S01]  /*0570*/  @P1 LDC.64 R28, c[0x0][0x210] ;  /* 0x00008400ff1c1b82 */ /* 0x000e620000000a00 */
[----:B------:R-:W-:Y:S01]  /*0580*/  @P1 IMAD R5, R32, UR11, R25 ;  /* 0x0000000b20051c24 */ /* 0x000fe2000f8e0219 */
[----:B------:R-:W-:-:S05]  /*0590*/  @P1 IADD3 R6, P0, R22, R24, RZ ;  /* 0x0000001816061210 */ /* 0x000fca0007f1e0ff */
[----:B------:R-:W-:Y:S02]  /*05a0*/  @P1 IMAD.X R5, R5, 0x1, R23, P0 ;  /* 0x0000000105051824 */ /* 0x000fe400000e0617 */
[----:B------:R-:W-:-:S03]  /*05b0*/  @P1 IMAD.SHL.U32 R35, R6, 0x4, RZ ;  /* 0x0000000406231824 */ /* 0x000fc600078e00ff */
[----:B------:R-:W-:Y:S02]  /*05c0*/  @P1 SHF.L.U64.HI R6, R6, 0x2, R5 ;  /* 0x0000000206061819 */ /* 0x000fe40000010205 */
[----:B0-----:R-:W-:-:S05]  /*05d0*/  @P1 IADD3 R2, P0, R35, R2, RZ ;  /* 0x0000000223021210 */ /* 0x001fca0007f1e0ff */
[----:B------:R-:W-:-:S05]  /*05e0*/  @P1 IMAD.X R3, R6, 0x1, R3, P0 ;  /* 0x0000000106031824 */ /* 0x000fca00000e0603 */
[----:B------:R0:W2:Y:S01]  /*05f0*/  @P1 LDG.E R33, desc[UR6][R2.64] ;  /* 0x0000000602211981 */ /* 0x0000a2000c1e1900 */
[----:B------:R-:W-:Y:S01]  /*0600*/  VIADD R8, R10, 0xffffffff ;  /* 0xffffffff0a087836 */ /* 0x000fe20000000000 */
[----:B------:R-:W-:Y:S01]  /*0610*/  IADD3 R4, R32, 0x1, RZ ;  /* 0x0000000120047810 */ /* 0x000fe20007ffe0ff */
[----:B------:R-:W-:Y:S01]  /*0620*/  @!P1 IMAD.MOV.U32 R36, RZ, RZ, RZ ;  /* 0x000000ffff249224 */ /* 0x000fe200078e00ff */
[----:B------:R-:W-:Y:S02]  /*0630*/  ISETP.NE.AND.EX P2, PT, RZ, UR9, PT, P2 ;  /* 0x00000009ff007c0c */ /* 0x000fe4000bf45320 */
[----:B------:R-:W-:Y:S02]  /*0640*/  LOP3.LUT R8, R8, 0x1f, RZ, 0xc0, !PT ;  /* 0x0000001f08087812 */ /* 0x000fe400078ec0ff */
[----:B------:R-:W-:Y:S02]  /*0650*/  ISETP.GE.U32.AND P0, PT, R4, R9, PT ;  /* 0x000000090400720c */ /* 0x000fe40003f06070 */
[----:B------:R-:W-:-:S02]  /*0660*/  IADD3 R24, P4, R22, UR10, RZ ;  /* 0x0000000a16187c10 */ /* 0x000fc4000ff9e0ff */
[----:B------:R-:W-:Y:S02]  /*0670*/  ISETP.GE.U32.OR P3, PT, R8, R7, P0 ;  /* 0x000000070800720c */ /* 0x000fe40000766470 */
[----:B------:R-:W-:Y:S02]  /*0680*/  IADD3.X R25, R23, UR11, RZ, P4, !PT ;  /* 0x0000000b17197c10 */ /* 0x000fe4000a7fe4ff */
[----:B-1----:R-:W-:Y:S01]  /*0690*/  @P1 IADD3 R28, P4, R35, R28, RZ ;  /* 0x0000001c231c1210 */ /* 0x002fe20007f9e0ff */
[----:B------:R-:W1:Y:S04]  /*06a0*/  @P2 LDC.64 R26, c[0x0][0x230] ;  /* 0x00008c00ff1a2b82 */ /* 0x000e680000000a00 */
[----:B------:R-:W-:-:S04]  /*06b0*/  @P1 IMAD.X R29, R6, 0x1, R29, P4 ;  /* 0x00000001061d1824 */ /* 0x000fc800020e061d */
[----:B0-----:R-:W0:Y:S01]  /*06c0*/  @!P3 LDC.64 R2, c[0x0][0x210] ;  /* 0x00008400ff02bb82 */ /* 0x001e220000000a00 */
[C---:B------:R-:W-:Y:S01]  /*06d0*/  @!P3 IMAD.WIDE.U32 R30, R32.reuse, UR10, R24 ;  /* 0x0000000a201ebc25 */ /* 0x040fe2000f8e0018 */
[----:B------:R-:W5:Y:S03]  /*06e0*/  @P1 LDG.E R36, desc[UR6][R28.64] ;  /* 0x000000061c241981 */ /* 0x000f66000c1e1900 */
[----:B------:R-:W-:Y:S01]  /*06f0*/  @!P3 IMAD R31, R32, UR11, R31 ;  /* 0x0000000b201fbc24 */ /* 0x000fe2000f8e021f */
[----:B------:R-:W-:Y:S02]  /*0700*/  @!P3 IADD3 R30, P5, R8, R30, RZ ;  /* 0x0000001e081eb210 */ /* 0x000fe40007fbe0ff */
[----:B------:R-:W3:Y:S03]  /*0710*/  @!P3 LDC.64 R4, c[0x0][0x218] ;  /* 0x00008600ff04bb82 */ /* 0x000ee60000000a00 */
[----:B------:R-:W-:-:S02]  /*0720*/  @!P3 IMAD.X R35, RZ, RZ, R31, P5 ;  /* 0x000000ffff23b224 */ /* 0x000fc400028e061f */
[----:B------:R-:W-:-:S03]  /*0730*/  @!P3 IMAD.SHL.U32 R31, R30, 0x4, RZ ;  /* 0x000000041e1fb824 */ /* 0x000fc600078e00ff */
[----:B------:R-:W-:Y:S02]  /*0740*/  @!P3 SHF.L.U64.HI R6, R30, 0x2, R35 ;  /* 0x000000021e06b819 */ /* 0x000fe40000010223 */
[C---:B0-----:R-:W-:Y:S02]  /*0750*/  @!P3 IADD3 R2, P4, R31.reuse, R2, RZ ;  /* 0x000000021f02b210 */ /* 0x041fe40007f9e0ff */
[----:B---3--:R-:W-:-:S03]  /*0760*/  @!P3 IADD3 R4, P5, R31, R4, RZ ;  /* 0x000000041f04b210 */ /* 0x008fc60007fbe0ff */
[C---:B------:R-:W-:Y:S02]  /*0770*/  @!P3 IMAD.X R3, R6.reuse, 0x1, R3, P4 ;  /* 0x000000010603b824 */ /* 0x040fe400020e0603 */
[----:B------:R-:W-:Y:S02]  /*0780*/  @!P3 IMAD.X R5, R6, 0x1, R5, P5 ;  /* 0x000000010605b824 */ /* 0x000fe400028e0605 */
[----:B------:R-:W-:-:S06]  /*0790*/  IMAD.MOV.U32 R6, RZ, RZ, 0x3f800000 ;  /* 0x3f800000ff067424 */ /* 0x000fcc00078e00ff */
[----:B-1----:R-:W5:Y:S01]  /*07a0*/  @P2 LDG.E R6, desc[UR6][R26.64] ;  /* 0x000000061a062981 */ /* 0x002f62000c1e1900 */
[----:B------:R-:W-:Y:S01]  /*07b0*/  HFMA2.MMA R30, -RZ, RZ, 0.96630859375, -0.0022525787353515625 ;  /* 0x3bbb989dff1e7435 */ /* 0x000fe200000001ff */
[----:B------:R-:W-:Y:S01]  /*07c0*/  IMAD.MOV.U32 R31, RZ, RZ, 0x437c0000 ;  /* 0x437c0000ff1f7424 */ /* 0x000fe200078e00ff */
[----:B------:R-:W-:-:S06]  /*07d0*/  CS2R R34, SRZ ;  /* 0x0000000000227805 */ /* 0x000fcc000001ff00 */
[----:B------:R-:W5:Y:S01]  /*07e0*/  @!P3 LDG.E R34, desc[UR6][R4.64] ;  /* 0x000000060422b981 */ /* 0x000f62000c1e1900 */
[----:B------:R-:W-:-:S03]  /*07f0*/  IMAD R37, R37, UR4, RZ ;  /* 0x0000000425257c24 */ /* 0x000fc6000f8e02ff */
[----:B------:R0:W5:Y:S01]  /*0800*/  @!P3 LDG.E R35, desc[UR6][R2.64] ;  /* 0x000000060223b981 */ /* 0x000162000c1e1900 */
[C---:B------:R-:W-:Y:S02]  /*0810*/  IMAD R37, R0.reuse, UR5, R37 ;  /* 0x0000000500257c24 */ /* 0x040fe4000f8e0225 */
[----:B0-----:R-:W-:Y:S02]  /*0820*/  IMAD.MOV.U32 R2, RZ, RZ, R16 ;  /* 0x000000ffff027224 */ /* 0x001fe400078e0010 */
[----:B------:R-:W-:Y:S02]  /*0830*/  IMAD.MOV.U32 R3, RZ, RZ, R17 ;  /* 0x000000ffff037224 */ /* 0x000fe400078e0011 */
[----:B------:R-:W-:Y:S01]  /*0840*/  IMAD.WIDE.U32 R2, R0, UR4, R2 ;  /* 0x0000000400027c25 */ /* 0x000fe2000f8e0002 */
[----:B------:R-:W-:-:S03]  /*0850*/  LOP3.LUT R5, R15, 0x1f, RZ, 0xc0, !PT ;  /* 0x0000001f0f057812 */ /* 0x000fc600078ec0ff */
[----:B------:R-:W-:Y:S02]  /*0860*/  IMAD.IADD R3, R3, 0x1, R37 ;  /* 0x0000000103037824 */ /* 0x000fe400078e0225 */
[----:B------:R-:W-:Y:S01]  /*0870*/  IMAD.SHL.U32 R0, R18, 0x20, RZ ;  /* 0x0000002012007824 */ /* 0x000fe200078e00ff */
[----:B------:R-:W-:Y:S01]  /*0880*/  BSSY B0, `(.L_x_16358) ;  /* 0x0000017000007945 */ /* 0x000fe20003800000 */
[----:B--2---:R-:W-:-:S04]  /*0890*/  FFMA.SAT R28, -R33, R30, 0.5 ;  /* 0x3f000000211c7423 */ /* 0x004fc8000000211e */
        /* <DEDUP_REMOVED lines=10> */
[C---:B------:R-:W-:Y:S02]  /*0940*/  SHF.L.U32 R4, R2.reuse, 0x5, RZ ;  /* 0x0000000502047819 */ /* 0x040fe400000006ff */
[----:B------:R-:W-:Y:S02]  /*0950*/  SHF.L.U64.HI R2, R2, 0x5, R3 ;  /* 0x0000000502027819 */ /* 0x000fe40000010203 */
[----:B------:R-:W-:-:S07]  /*0960*/  LOP3.LUT R3, R0, 0xffffffe0, R5, 0xe2, !PT ;  /* 0xffffffe000037812 */ /* 0x000fce00078ee205 */
[----:B------:R-:W-:Y:S05]  /*0970*/  @P1 BRA `(.L_x_16359) ;  /* 0x00000000000c1947 */ /* 0x000fea0003800000 */
[----:B------:R-:W-:-:S07]  /*0980*/  MOV R26, 0x9a0 ;  /* 0x000009a0001a7802 */ /* 0x000fce0000000f00 */
[----:B-----5:R-:W-:Y:S05]  /*0990*/  CALL.REL.NOINC `($__internal_419_$__cuda_sm20_rcp_rn_f32_slowpath) ;  /* 0x0000002000487944 */ /* 0x020fea0003c00000 */
[----:B------:R-:W-:Y:S05]  /*09a0*/  BRA `(.L_x_16360) ;  /* 0x0000000000107947 */ /* 0x000fea0003800000 */
.L_x_16359:
[----:B------:R-:W0:Y:S02]  /*09b0*/  MUFU.RCP R41, R43 ;  /* 0x0000002b00297308 */ /* 0x000e240000001000 */
[----:B0-----:R-:W-:-:S04]  /*09c0*/  FFMA R0, R43, R41, -1 ;  /* 0xbf8000002b007423 */ /* 0x001fc80000000029 */
[----:B------:R-:W-:-:S04]  /*09d0*/  FADD.FTZ R0, -R0, -RZ ;  /* 0x800000ff00007221 */ /* 0x000fc80000010100 */
[----:B------:R-:W-:-:S07]  /*09e0*/  FFMA R41, R41, R0, R41 ;  /* 0x0000000029297223 */ /* 0x000fce0000000029 */
.L_x_16360:
[----:B------:R-:W-:Y:S05]  /*09f0*/  BSYNC B0 ;  /* 0x0000000000007941 */ /* 0x000fea0003800000 */
.L_x_16358:
[----:B------:R-:W-:Y:S01]  /*0a00*/  VIADD R26, R32, 0x2 ;  /* 0x00000002201a7836 */ /* 0x000fe20000000000 */
[----:B------:R-:W-:Y:S01]  /*0a10*/  BSSY B0, `(.L_x_16361) ;  /* 0x0000026000007945 */ /* 0x000fe20003800000 */
[----:B------:R-:W-:-:S03]  /*0a20*/  VIADD R0, R10, 0x1e ;  /* 0x0000001e0a007836 */ /* 0x000fc60000000000 */
[----:B------:R-:W-:Y:S02]  /*0a30*/  ISETP.GE.U32.AND P1, PT, R26, R9, PT ;  /* 0x000000091a00720c */ /* 0x000fe40003f26070 */
[----:B------:R-:W-:-:S04]  /*0a40*/  LOP3.LUT R0, R0, 0x1f, RZ, 0xc0, !PT ;  /* 0x0000001f00007812 */ /* 0x000fc800078ec0ff */
[----:B------:R-:W-:-:S13]  /*0a50*/  ISETP.GE.U32.OR P1, PT, R0, R7, P1 ;  /* 0x000000070000720c */ /* 0x000fda0000f26470 */
[----:B------:R-:W0:Y:S08]  /*0a60*/  @!P1 LDC.64 R38, c[0x0][0x258] ;  /* 0x00009600ff269b82 */ /* 0x000e300000000a00 */
[----:B------:R-:W0:Y:S08]  /*0a70*/  @!P1 LDC.64 R26, c[0x0][0x258] ;  /* 0x00009600ff1a9b82 */ /* 0x000e300000000a00 */
[----:B------:R-:W1:Y:S08]  /*0a80*/  @!P1 LDC.64 R28, c[0x0][0x210] ;  /* 0x00008400ff1c9b82 */ /* 0x000e700000000a00 */
[----:B------:R-:W2:Y:S01]  /*0a90*/  @!P1 LDC.64 R30, c[0x0][0x218] ;  /* 0x00008600ff1e9b82 */ /* 0x000ea20000000a00 */
[----:B0-----:R-:W-:-:S04]  /*0aa0*/  @!P1 IMAD.WIDE.U32 R38, R32, R26, R38 ;  /* 0x0000001a20269225 */ /* 0x001fc800078e0026 */
[----:B------:R-:W-:Y:S01]  /*0ab0*/  FADD R26, -R41, 1 ;  /* 0x3f800000291a7421 */ /* 0x000fe20000000100 */
[----:B------:R-:W-:Y:S01]  /*0ac0*/  @!P1 IMAD R27, R32, R27, R39 ;  /* 0x0000001b201b9224 */ /* 0x000fe200078e0227 */
[----:B------:R-:W-:Y:S02]  /*0ad0*/  @!P1 IADD3 R38, P2, P3, R0, R24, R38 ;  /* 0x0000001800269210 */ /* 0x000fe40007b5e026 */
[----:B------:R-:W-:Y:S02]  /*0ae0*/  FMUL R26, R26, R41 ;  /* 0x000000291a1a7220 */ /* 0x000fe40000400000 */
[----:B------:R-:W-:Y:S01]  /*0af0*/  @!P1 IADD3.X R37, RZ, R25, R27, P2, P3 ;  /* 0x00000019ff259210 */ /* 0x000fe200017e641b */
[----:B------:R-:W-:Y:S01]  /*0b00*/  @!P1 IMAD.SHL.U32 R27, R38, 0x4, RZ ;  /* 0x00000004261b9824 */ /* 0x000fe200078e00ff */
[----:B------:R-:W-:Y:S01]  /*0b10*/  ISETP.GE.U32.AND P2, PT, R32, R9, PT ;  /* 0x000000092000720c */ /* 0x000fe20003f46070 */
[----:B------:R-:W-:Y:S01]  /*0b20*/  FFMA R39, R26, R33, R41 ;  /* 0x000000211a277223 */ /* 0x000fe20000000029 */
[----:B------:R-:W-:-:S02]  /*0b30*/  @!P1 SHF.L.U64.HI R38, R38, 0x2, R37 ;  /* 0x0000000226269819 */ /* 0x000fc40000010225 */
[----:B------:R-:W-:Y:S01]  /*0b40*/  ISETP.GE.U32.OR P2, PT, R20, R7, P2 ;  /* 0x000000071400720c */ /* 0x000fe20001746470 */
[----:B-----5:R-:W-:Y:S01]  /*0b50*/  FMUL R39, R39, R36 ;  /* 0x0000002427277220 */ /* 0x020fe20000400000 */
[C---:B-1----:R-:W-:Y:S01]  /*0b60*/  @!P1 IADD3 R28, P3, R27.reuse, R28, RZ ;  /* 0x0000001c1b1c9210 */ /* 0x042fe20007f7e0ff */
[----:B------:R-:W-:Y:S01]  /*0b70*/  IMAD.MOV.U32 R36, RZ, RZ, RZ ;  /* 0x000000ffff247224 */ /* 0x000fe200078e00ff */
[----:B--2---:R-:W-:Y:S01]  /*0b80*/  @!P1 IADD3 R26, P4, R27, R30, RZ ;  /* 0x0000001e1b1a9210 */ /* 0x004fe20007f9e0ff */
[----:B------:R-:W-:Y:S02]  /*0b90*/  FMUL R30, R39, R6 ;  /* 0x00000006271e7220 */ /* 0x000fe40000400000 */
[C---:B------:R-:W-:Y:S02]  /*0ba0*/  @!P1 IMAD.X R29, R38.reuse, 0x1, R29, P3 ;  /* 0x00000001261d9824 */ /* 0x040fe400018e061d */
[----:B------:R-:W-:Y:S02]  /*0bb0*/  @!P1 IMAD.X R27, R38, 0x1, R31, P4 ;  /* 0x00000001261b9824 */ /* 0x000fe400020e061f */
[----:B------:R-:W-:-:S02]  /*0bc0*/  IMAD.MOV.U32 R38, RZ, RZ, RZ ;  /* 0x000000ffff267224 */ /* 0x000fc400078e00ff */
[----:B------:R-:W-:Y:S05]  /*0bd0*/  @P2 BRA `(.L_x_16362) ;  /* 0x0000000000242947 */ /* 0x000fea0003800000 */
        /* <DEDUP_REMOVED lines=9> */
.L_x_16362:
[----:B------:R-:W-:Y:S05]  /*0c70*/  BSYNC B0 ;  /* 0x0000000000007941 */ /* 0x000fea0003800000 */
.L_x_16361:
[----:B------:R-:W-:Y:S01]  /*0c80*/  IMAD.MOV.U32 R31, RZ, RZ, 0x3bbb989d ;  /* 0x3bbb989dff1f7424 */ /* 0x000fe200078e00ff */
[----:B------:R1:W5:Y:S01]  /*0c90*/  @!P1 LDG.E R38, desc[UR6][R28.64] ;  /* 0x000000061c269981 */ /* 0x000362000c1e1900 */
[----:B0-----:R-:W-:Y:S02]  /*0ca0*/  IMAD.MOV.U32 R40, RZ, RZ, 0x437c0000 ;  /* 0x437c0000ff287424 */ /* 0x001fe400078e00ff */
[----:B------:R-:W-:Y:S01]  /*0cb0*/  FFMA.SAT R31, -R34, R31, 0.5 ;  /* 0x3f000000221f7423 */ /* 0x000fe2000000211f */
[----:B------:R0:W5:Y:S01]  /*0cc0*/  @!P1 LDG.E R36, desc[UR6][R26.64] ;  /* 0x000000061a249981 */ /* 0x000162000c1e1900 */
[----:B------:R-:W-:Y:S01]  /*0cd0*/  FADD R42, RZ, R39 ;  /* 0x00000027ff2a7221 */ /* 0x000fe20000000000 */
[----:B------:R-:W-:Y:S01]  /*0ce0*/  BSSY B0, `(.L_x_16363) ;  /* 0x0000017000007945 */ /* 0x000fe20003800000 */
[----:B------:R-:W-:Y:S01]  /*0cf0*/  FFMA.RM R31, R31, R40, 12582913 ;  /* 0x4b4000011f1f7423 */ /* 0x000fe20000004028 */
[----:B------:R-:W-:Y:S01]  /*0d00*/  IMAD.IADD R40, R32, 0x1, R15 ;  /* 0x0000000120287824 */ /* 0x000fe200078e020f */
[----:B------:R-:W-:-:S02]  /*0d10*/  FMNMX R39, RZ, |R39|, !PT ;  /* 0x40000027ff277209 */ /* 0x000fc40007800000 */
[C---:B------:R-:W-:Y:S01]  /*0d20*/  FADD R33, R31.reuse, -12583039 ;  /* 0xcb40007f1f217421 */ /* 0x040fe20000000000 */
[----:B-1----:R-:W-:Y:S01]  /*0d30*/  IMAD.SHL.U32 R28, R31, 0x800000, RZ ;  /* 0x008000001f1c7824 */ /* 0x002fe200078e00ff */
[----:B------:R-:W-:Y:S02]  /*0d40*/  LOP3.LUT R31, R40, 0x1f, RZ, 0xc0, !PT ;  /* 0x0000001f281f7812 */ /* 0x000fe400078ec0ff */
[----:B------:R-:W-:-:S04]  /*0d50*/  FFMA R33, -R34, 1.4426950216293334961, -R33 ;  /* 0x3fb8aa3b22217823 */ /* 0x000fc80000000921 */
[----:B------:R-:W-:Y:S01]  /*0d60*/  FFMA R33, -R34, 1.925963033500011079e-08, R33 ;  /* 0x32a5706022217823 */ /* 0x000fe20000000121 */
[----:B------:R1:W2:Y:S05]  /*0d70*/  SHFL.IDX PT, R31, R42, R31, 0x1f ;  /* 0x00001f1f2a1f7589 */ /* 0x0002aa00000e0000 */
[----:B------:R-:W3:Y:S02]  /*0d80*/  MUFU.EX2 R33, R33 ;  /* 0x0000002100217308 */ /* 0x000ee40000000800 */
[----:B---3--:R-:W-:-:S04]  /*0d90*/  FFMA R43, R28, R33, 1 ;  /* 0x3f8000001c2b7423 */ /* 0x008fc80000000021 */
[----:B0-----:R-:W-:-:S05]  /*0da0*/  VIADD R26, R43, 0x1800000 ;  /* 0x018000002b1a7836 */ /* 0x001fca0000000000 */
[----:B------:R-:W-:-:S04]  /*0db0*/  LOP3.LUT R26, R26, 0x7f800000, RZ, 0xc0, !PT ;  /* 0x7f8000001a1a7812 */ /* 0x000fc800078ec0ff */
[----:B------:R-:W-:-:S13]  /*0dc0*/  ISETP.GT.U32.AND P2, PT, R26, 0x1ffffff, PT ;  /* 0x01ffffff1a00780c */ /* 0x000fda0003f44070 */
[----:B-12---:R-:W-:Y:S05]  /*0dd0*/  @P2 BRA `(.L_x_16364) ;  /* 0x00000000000c2947 */ /* 0x006fea0003800000 */
[----:B------:R-:W-:-:S07]  /*0de0*/  MOV R26, 0xe00 ;  /* 0x00000e00001a7802 */ /* 0x000fce0000000f00 */
[----:B-----5:R-:W-:Y:S05]  /*0df0*/  CALL.REL.NOINC `($__internal_419_$__cuda_sm20_rcp_rn_f32_slowpath) ;  /* 0x0000001c00307944 */ /* 0x020fea0003c00000 */
[----:B------:R-:W-:Y:S05]  /*0e00*/  BRA `(.L_x_16365) ;  /* 0x0000000000107947 */ /* 0x000fea0003800000 */
.L_x_16364:
[----:B------:R-:W0:Y:S02]  /*0e10*/  MUFU.RCP R41, R43 ;  /* 0x0000002b00297308 */ /* 0x000e240000001000 */
[----:B0-----:R-:W-:-:S04]  /*0e20*/  FFMA R26, R43, R41, -1 ;  /* 0xbf8000002b1a7423 */ /* 0x001fc80000000029 */
[----:B------:R-:W-:-:S04]  /*0e30*/  FADD.FTZ R26, -R26, -RZ ;  /* 0x800000ff1a1a7221 */ /* 0x000fc80000010100 */
[----:B------:R-:W-:-:S07]  /*0e40*/  FFMA R41, R41, R26, R41 ;  /* 0x0000001a29297223 */ /* 0x000fce0000000029 */
.L_x_16365:
[----:B------:R-:W-:Y:S05]  /*0e50*/  BSYNC B0 ;  /* 0x0000000000007941 */ /* 0x000fea0003800000 */
.L_x_16363:
[----:B------:R-:W-:Y:S01]  /*0e60*/  IMAD.IADD R29, R15, 0x1, -R32 ;  /* 0x000000010f1d7824 */ /* 0x000fe200078e0a20 */
[----:B------:R-:W0:Y:S01]  /*0e70*/  LDC.64 R42, c[0x0][0x258] ;  /* 0x00009600ff2a7b82 */ /* 0x000e220000000a00 */
[----:B------:R-:W-:Y:S02]  /*0e80*/  VIADD R26, R32, 0x3 ;  /* 0x00000003201a7836 */ /* 0x000fe40000000000 */
[----:B------:R-:W-:Y:S01]  /*0e90*/  FADD R28, -R41, 1 ;  /* 0x3f800000291c7421 */ /* 0x000fe20000000100 */
[----:B------:R-:W-:Y:S01]  /*0ea0*/  BSSY B0, `(.L_x_16366) ;  /* 0x0000018000007945 */ /* 0x000fe20003800000 */
[C---:B------:R-:W-:Y:S01]  /*0eb0*/  IADD3 R33, R29.reuse, 0x1d, RZ ;  /* 0x0000001d1d217810 */ /* 0x040fe20007ffe0ff */
        /* <DEDUP_REMOVED lines=22> */
.L_x_16367:
[----:B------:R-:W-:Y:S05]  /*1020*/  BSYNC B0 ;  /* 0x0000000000007941 */ /* 0x000fea0003800000 */
.L_x_16366:
[----:B--2---:R-:W2:Y:S01]  /*1030*/  @!P2 LDC.64 R28, c[0x0][0x218] ;  /* 0x00008600ff1cab82 */ /* 0x004ea20000000a00 */
[----:B------:R-:W-:Y:S02]  /*1040*/  ULDC.64 UR4, c[0x0][0x258] ;  /* 0x0000960000047ab9 */ /* 0x000fe40000000a00 */
[----:B0-----:R-:W-:-:S04]  /*1050*/  IMAD.WIDE.U32 R42, R32, UR4, R42 ;  /* 0x00000004202a7c25 */ /* 0x001fc8000f8e002a */
[----:B------:R-:W-:Y:S01]  /*1060*/  IMAD R37, R32, UR5, R43 ;  /* 0x0000000520257c24 */ /* 0x000fe2000f8e022b */
[----:B------:R-:W-:-:S04]  /*1070*/  IADD3 R35, P0, R42, UR4, RZ ;  /* 0x000000042a237c10 */ /* 0x000fc8000ff1e0ff */
[----:B------:R-:W-:Y:S02]  /*1080*/  IADD3.X R37, R37, UR5, RZ, P0, !PT ;  /* 0x0000000525257c10 */ /* 0x000fe400087fe4ff */
[----:B------:R-:W-:-:S04]  /*1090*/  @!P2 IADD3 R32, P0, P3, R33, R24, R35 ;  /* 0x000000182120a210 */ /* 0x000fc80007b1e023 */
[----:B------:R-:W-:Y:S01]  /*10a0*/  @!P2 IADD3.X R45, RZ, R25, R37, P0, P3 ;  /* 0x00000019ff2da210 */ /* 0x000fe200007e6425 */
[----:B------:R-:W-:-:S03]  /*10b0*/  @!P2 IMAD.SHL.U32 R43, R32, 0x4, RZ ;  /* 0x00000004202ba824 */ /* 0x000fc600078e00ff */
[----:B------:R-:W-:Y:S02]  /*10c0*/  @!P2 SHF.L.U64.HI R32, R32, 0x2, R45 ;  /* 0x000000022020a819 */ /* 0x000fe4000001022d */
[C---:B-1----:R-:W-:Y:S02]  /*10d0*/  @!P2 IADD3 R42, P0, R43.reuse, R26, RZ ;  /* 0x0000001a2b2aa210 */ /* 0x042fe40007f1e0ff */
[----:B--2---:R-:W-:Y:S01]  /*10e0*/  @!P2 IADD3 R26, P3, R43, R28, RZ ;  /* 0x0000001c2b1aa210 */ /* 0x004fe20007f7e0ff */
[----:B------:R-:W-:Y:S02]  /*10f0*/  IMAD.MOV.U32 R45, RZ, RZ, 0x3bbb989d ;  /* 0x3bbb989dff2d7424 */ /* 0x000fe400078e00ff */
[C---:B------:R-:W-:Y:S02]  /*1100*/  @!P2 IMAD.X R43, R32.reuse, 0x1, R27, P0 ;  /* 0x00000001202ba824 */ /* 0x040fe400000e061b */
[----:B------:R-:W-:Y:S02]  /*1110*/  @!P2 IMAD.X R27, R32, 0x1, R29, P3 ;  /* 0x00000001201ba824 */ /* 0x000fe400018e061d */
[----:B-----5:R-:W-:Y:S01]  /*1120*/  FFMA.SAT R32, -R36, R45, 0.5 ;  /* 0x3f00000024207423 */ /* 0x020fe2000000212d */
[----:B------:R-:W-:Y:S01]  /*1130*/  IMAD.MOV.U32 R47, RZ, RZ, 0x437c0000 ;  /* 0x437c0000ff2f7424 */ /* 0x000fe200078e00ff */
[----:B------:R-:W-:-:S03]  /*1140*/  CS2R R28, SRZ ;  /* 0x00000000001c7805 */ /* 0x000fc6000001ff00 */
[----:B------:R-:W-:-:S03]  /*1150*/  FFMA.RM R32, R32, R47, 12582913 ;  /* 0x4b40000120207423 */ /* 0x000fc6000000402f */
[----:B------:R0:W5:Y:S01]  /*1160*/  @!P2 LDG.E R28, desc[UR6][R42.64] ;  /* 0x000000062a1ca981 */ /* 0x000162000c1e1900 */
[----:B------:R-:W-:-:S03]  /*1170*/  FADD R45, R32, -12583039 ;  /* 0xcb40007f202d7421 */ /* 0x000fc60000000000 */
[----:B------:R1:W5:Y:S01]  /*1180*/  @!P2 LDG.E R29, desc[UR6][R26.64] ;  /* 0x000000061a1da981 */ /* 0x000362000c1e1900 */
[----:B------:R-:W-:Y:S01]  /*1190*/  FFMA R45, -R36, 1.4426950216293334961, -R45 ;  /* 0x3fb8aa3b242d7823 */ /* 0x000fe2000000092d */
[----:B------:R-:W-:Y:S01]  /*11a0*/  VIADD R40, R40, 0x1 ;  /* 0x0000000128287836 */ /* 0x000fe20000000000 */
[----:B------:R-:W-:Y:S02]  /*11b0*/  BSSY B0, `(.L_x_16368) ;  /* 0x0000014000007945 */ /* 0x000fe40003800000 */
[----:B------:R-:W-:Y:S01]  /*11c0*/  FFMA R45, -R36, 1.925963033500011079e-08, R45 ;  /* 0x32a57060242d7823 */ /* 0x000fe2000000012d */
[----:B0-----:R-:W-:Y:S02]  /*11d0*/  SHF.L.U32 R42, R32, 0x17, RZ ;  /* 0x00000017202a7819 */ /* 0x001fe400000006ff */
[----:B------:R-:W-:Y:S01]  /*11e0*/  LOP3.LUT R32, R40, 0x1f, RZ, 0xc0, !PT ;  /* 0x0000001f28207812 */ /* 0x000fe200078ec0ff */
[----:B-1----:R-:W-:Y:S02]  /*11f0*/  FADD R27, RZ, R41 ;  /* 0x00000029ff1b7221 */ /* 0x002fe40000000000 */
[----:B------:R-:W0:Y:S01]  /*1200*/  MUFU.EX2 R45, R45 ;  /* 0x0000002d002d7308 */ /* 0x000e220000000800 */
[----:B------:R-:W-:-:S02]  /*1210*/  FMNMX R40, R39, |R41|, !PT ;  /* 0x4000002927287209 */ /* 0x000fc40007800000 */
[----:B------:R1:W2:Y:S01]  /*1220*/  SHFL.IDX PT, R32, R27, R32, 0x1f ;  /* 0x00001f201b207589 */ /* 0x0002a200000e0000 */
[----:B0-----:R-:W-:-:S04]  /*1230*/  FFMA R43, R42, R45, 1 ;  /* 0x3f8000002a2b7423 */ /* 0x001fc8000000002d */
[----:B------:R-:W-:-:S05]  /*1240*/  VIADD R26, R43, 0x1800000 ;  /* 0x018000002b1a7836 */ /* 0x000fca0000000000 */
[----:B------:R-:W-:-:S04]  /*1250*/  LOP3.LUT R26, R26, 0x7f800000, RZ, 0xc0, !PT ;  /* 0x7f8000001a1a7812 */ /* 0x000fc800078ec0ff */
[----:B------:R-:W-:-:S13]  /*1260*/  ISETP.GT.U32.AND P0, PT, R26, 0x1ffffff, PT ;  /* 0x01ffffff1a00780c */ /* 0x000fda0003f04070 */
[----:B-12---:R-:W-:Y:S05]  /*1270*/  @P0 BRA `(.L_x_16369) ;  /* 0x00000000000c0947 */ /* 0x006fea0003800000 */
[----:B------:R-:W-:-:S07]  /*1280*/  MOV R26, 0x12a0 ;  /* 0x000012a0001a7802 */ /* 0x000fce0000000f00 */
[----:B-----5:R-:W-:Y:S05]  /*1290*/  CALL.REL.NOINC `($__internal_419_$__cuda_sm20_rcp_rn_f32_slowpath) ;  /* 0x0000001800087944 */ /* 0x020fea0003c00000 */
[----:B------:R-:W-:Y:S05]  /*12a0*/  BRA `(.L_x_16370) ;  /* 0x0000000000107947 */ /* 0x000fea0003800000 */
.L_x_16369:
[----:B------:R-:W0:Y:S02]  /*12b0*/  MUFU.RCP R41, R43 ;  /* 0x0000002b00297308 */ /* 0x000e240000001000 */
[----:B0-----:R-:W-:-:S04]  /*12c0*/  FFMA R26, R43, R41, -1 ;  /* 0xbf8000002b1a7423 */ /* 0x001fc80000000029 */
[----:B------:R-:W-:-:S04]  /*12d0*/  FADD.FTZ R26, -R26, -RZ ;  /* 0x800000ff1a1a7221 */ /* 0x000fc80000010100 */
[----:B------:R-:W-:-:S07]  /*12e0*/  FFMA R41, R41, R26, R41 ;  /* 0x0000001a29297223 */ /* 0x000fce0000000029 */
.L_x_16370:
[----:B------:R-:W-:Y:S05]  /*12f0*/  BSYNC B0 ;  /* 0x0000000000007941 */ /* 0x000fea0003800000 */
.L_x_16368:
        /* <DEDUP_REMOVED lines=10> */
[----:B-----5:R-:W-:-:S04]  /*13a0*/  FFMA.SAT R41, -R29, R36, 0.5 ;  /* 0x3f0000001d297423 */ /* 0x020fc80000002124 */
[----:B------:R-:W-:-:S04]  /*13b0*/  FFMA.RM R41, R41, R42, 12582913 ;  /* 0x4b40000129297423 */ /* 0x000fc8000000402a */
[----:B------:R-:W-:Y:S01]  /*13c0*/  FADD R36, R41, -12583039 ;  /* 0xcb40007f29247421 */ /* 0x000fe20000000000 */
[----:B0-----:R-:W-:-:S03]  /*13d0*/  @!P1 LEA R26, P0, R22, R26, 0x2 ;  /* 0x0000001a161a9211 */ /* 0x001fc600078010ff */
[----:B------:R-:W-:Y:S01]  /*13e0*/  FFMA R36, -R29, 1.4426950216293334961, -R36 ;  /* 0x3fb8aa3b1d247823 */ /* 0x000fe20000000924 */
[----:B------:R-:W-:-:S03]  /*13f0*/  @!P1 LEA.HI.X R27, R22, R27, R23, 0x2, P0 ;  /* 0x0000001b161b9211 */ /* 0x000fc600000f1417 */
[----:B------:R-:W-:Y:S01]  /*1400*/  FFMA R22, -R29, 1.925963033500011079e-08, R36 ;  /* 0x32a570601d167823 */ /* 0x000fe20000000124 */
[----:B------:R-:W-:Y:S01]  /*1410*/  FMUL R23, R43, R38 ;  /* 0x000000262b177220 */ /* 0x000fe20000400000 */
[----:B------:R-:W-:Y:S01]  /*1420*/  IMAD.SHL.U32 R43, R41, 0x800000, RZ ;  /* 0x00800000292b7824 */ /* 0x000fe200078e00ff */
[----:B-1----:R-:W-:-:S03]  /*1430*/  SHF.R.U32.HI R36, RZ, 0x3, R39 ;  /* 0x00000003ff247819 */ /* 0x002fc60000011627 */
        /* <DEDUP_REMOVED lines=16> */
[----:B0-----:R-:W-:Y:S05]  /*1540*/  CALL.REL.NOINC `($__internal_419_$__cuda_sm20_rcp_rn_f32_slowpath) ;  /* 0x00000014005c7944 */ /* 0x001fea0003c00000 */
[----:B------:R-:W-:Y:S05]  /*1550*/  BRA `(.L_x_16373) ;  /* 0x0000000000107947 */ /* 0x000fea0003800000 */
.L_x_16372:
[----:B------:R-:W1:Y:S02]  /*1560*/  MUFU.RCP R22, R43 ;  /* 0x0000002b00167308 */ /* 0x000e640000001000 */
[----:B-1----:R-:W-:-:S04]  /*1570*/  FFMA R23, R43, R22, -1 ;  /* 0xbf8000002b177423 */ /* 0x002fc80000000016 */
[----:B------:R-:W-:-:S04]  /*1580*/  FADD.FTZ R23, -R23, -RZ ;  /* 0x800000ff17177221 */ /* 0x000fc80000010100 */
[----:B------:R-:W-:-:S07]  /*1590*/  FFMA R41, R22, R23, R22 ;  /* 0x0000001716297223 */ /* 0x000fce0000000016 */
.L_x_16373:
[----:B------:R-:W-:Y:S05]  /*15a0*/  BSYNC B0 ;  /* 0x0000000000007941 */ /* 0x000fea0003800000 */
.L_x_16371:
[----:B------:R-:W1:Y:S01]  /*15b0*/  S2UR UR5, SR_CgaCtaId ;  /* 0x00000000000579c3 */ /* 0x000e620000008800 */
[----:B------:R-:W-:Y:S01]  /*15c0*/  FADD R26, -R41, 1 ;  /* 0x3f800000291a7421 */ /* 0x000fe20000000100 */
[----:B------:R-:W-:Y:S01]  /*15d0*/  UMOV UR4, 0x400 ;  /* 0x0000040000047882 */ /* 0x000fe20000000000 */
[----:B------:R-:W-:Y:S01]  /*15e0*/  IADD3 R36, R36, 0x3, RZ ;  /* 0x0000000324247810 */ /* 0x000fe20007ffe0ff */
[----:B------:R-:W-:Y:S01]  /*15f0*/  UIADD3 UR4, UR4, 0x20, URZ ;  /* 0x0000002004047890 */ /* 0x000fe2000fffe03f */
[----:B------:R-:W-:Y:S01]  /*1600*/  FMUL R26, R26, R41 ;  /* 0x000000291a1a7220 */ /* 0x000fe20000400000 */
[----:B------:R-:W-:Y:S01]  /*1610*/  IMAD R20, R3, 0x21, R20 ;  /* 0x0000002103147824 */ /* 0x000fe200078e0214 */
[----:B------:R-:W-:Y:S01]  /*1620*/  LOP3.LUT R36, R36, 0x1f, RZ, 0xc0, !PT ;  /* 0x0000001f24247812 */ /* 0x000fe200078ec0ff */
[----:B------:R-:W2:Y:S01]  /*1630*/  @!P2 LDC.64 R22, c[0x0][0x220] ;  /* 0x00008800ff16ab82 */ /* 0x000ea20000000a00 */
[----:B------:R-:W-:Y:S01]  /*1640*/  FFMA R21, R26, R29, R41 ;  /* 0x0000001d1a157223 */ /* 0x000fe20000000029 */
[----:B------:R-:W-:Y:S01]  /*1650*/  @!P2 IADD3 R35, P0, P1, R33, R24, R35 ;  /* 0x000000182123a210 */ /* 0x000fe2000791e023 */
[----:B------:R-:W-:-:S02]  /*1660*/  IMAD R8, R3, 0x21, R8 ;  /* 0x0000002103087824 */ /* 0x000fc400078e0208 */
[----:B------:R-:W-:Y:S01]  /*1670*/  FADD R31, RZ, R31 ;  /* 0x0000001fff1f7221 */ /* 0x000fe20000000000 */
[----:B------:R-:W-:Y:S01]  /*1680*/  FMUL R21, R21, R28 ;  /* 0x0000001c15157220 */ /* 0x000fe20000400000 */
[----:B------:R-:W-:Y:S01]  /*1690*/  @!P2 IADD3.X R24, RZ, R25, R37, P0, P1 ;  /* 0x00000019ff18a210 */ /* 0x000fe200007e2425 */
[----:B------:R-:W-:Y:S02]  /*16a0*/  IMAD R33, R3, 0x21, R33 ;  /* 0x0000002103217824 */ /* 0x000fe400078e0221 */
[----:B------:R-:W-:Y:S01]  /*16b0*/  FADD R25, R32, R31 ;  /* 0x0000001f20197221 */ /* 0x000fe20000000000 */
[----:B------:R-:W-:Y:S01]  /*16c0*/  FADD R41, RZ, R21 ;  /* 0x00000015ff297221 */ /* 0x000fe20000000000 */
[----:B------:R-:W-:Y:S01]  /*16d0*/  ULDC.64 UR14, c[0x0][0x260] ;  /* 0x00009800000e7ab9 */ /* 0x000fe20000000a00 */
[----:B------:R-:W-:Y:S01]  /*16e0*/  ULDC.64 UR10, c[0x0][0x260] ;  /* 0x00009800000a7ab9 */ /* 0x000fe20000000a00 */
[----:B0-----:R-:W-:Y:S01]  /*16f0*/  FADD R25, R46, R25 ;  /* 0x000000192e197221 */ /* 0x001fe20000000000 */
[----:B------:R-:W-:Y:S01]  /*1700*/  ULDC.64 UR12, c[0x0][0x228] ;  /* 0x00008a00000c7ab9 */ /* 0x000fe20000000a00 */
[----:B------:R-:W-:Y:S01]  /*1710*/  BSSY B0, `(.L_x_16374) ;  /* 0x000007a000007945 */ /* 0x000fe20003800000 */
[----:B------:R-:W-:Y:S01]  /*1720*/  FMNMX R40, R40, |R21|, !PT ;  /* 0x4000001528287209 */ /* 0x000fe20007800000 */
[----:B-1----:R-:W-:-:S06]  /*1730*/  ULEA UR4, UR5, UR4, 0x18 ;  /* 0x0000000405047291 */ /* 0x002fcc000f8ec03f */
[----:B------:R-:W-:Y:S01]  /*1740*/  LEA R27, R20, UR4, 0x2 ;  /* 0x00000004141b7c11 */ /* 0x000fe2000f8e10ff */
[----:B------:R-:W-:Y:S01]  /*1750*/  IMAD R20, R3, 0x21, R0 ;  /* 0x0000002103147824 */ /* 0x000fe200078e0200 */
[----:B--2---:R-:W-:Y:S01]  /*1760*/  @!P2 LEA R22, P0, R35, R22, 0x2 ;  /* 0x000000162316a211 */ /* 0x004fe200078010ff */
[----:B------:R-:W0:Y:S01]  /*1770*/  SHFL.IDX PT, R0, R41, R36, 0x1f ;  /* 0x00001f2429007589 */ /* 0x000e2200000e0000 */
[----:B------:R-:W-:Y:S01]  /*1780*/  LEA R29, R8, UR4, 0x2 ;  /* 0x00000004081d7c11 */ /* 0x000fe2000f8e10ff */
[----:B------:R-:W-:Y:S01]  /*1790*/  FMUL R8, R21, R6 ;  /* 0x0000000615087220 */ /* 0x000fe20000400000 */
[----:B------:R-:W-:Y:S01]  /*17a0*/  @!P2 LEA.HI.X R23, R35, R23, R24, 0x2, P0 ;  /* 0x000000172317a211 */ /* 0x000fe200000f1418 */
[----:B------:R1:W-:Y:S01]  /*17b0*/  STS [R27], R30 ;  /* 0x0000001e1b007388 */ /* 0x0003e20000000800 */
[----:B------:R-:W-:Y:S02]  /*17c0*/  ISETP.GE.U32.AND P0, PT, R38, R7, PT ;  /* 0x000000072600720c */ /* 0x000fe40003f06070 */
[----:B------:R-:W-:Y:S01]  /*17d0*/  LEA R20, R20, UR4, 0x2 ;  /* 0x0000000414147c11 */ /* 0x000fe2000f8e10ff */
[----:B------:R1:W-:Y:S01]  /*17e0*/  STS [R29], R34 ;  /* 0x000000221d007388 */ /* 0x0003e20000000800 */
[----:B------:R-:W-:-:S03]  /*17f0*/  LEA R33, R33, UR4, 0x2 ;  /* 0x0000000421217c11 */ /* 0x000fc6000f8e10ff */
[----:B------:R1:W-:Y:S04]  /*1800*/  STS [R20], R47 ;  /* 0x0000002f14007388 */ /* 0x0003e80000000800 */
[----:B------:R1:W-:Y:S04]  /*1810*/  @!P2 STG.E desc[UR6][R22.64], R8 ;  /* 0x000000081600a986 */ /* 0x0003e8000c101906 */
[----:B------:R1:W-:Y:S01]  /*1820*/  STS [R33], R8 ;  /* 0x0000000821007388 */ /* 0x0003e20000000800 */
[----:B0-----:R-:W-:Y:S01]  /*1830*/  FADD R0, R0, R25 ;  /* 0x0000001900007221 */ /* 0x001fe20000000000 */
[----:B------:R-:W-:Y:S06]  /*1840*/  BAR.SYNC.DEFER_BLOCKING 0x0 ;  /* 0x0000000000007b1d */ /* 0x000fec0000010000 */
[----:B------:R-:W-:Y:S05]  /*1850*/  @P0 BRA `(.L_x_16375) ;  /* 0x0000000400940947 */ /* 0x000fea0003800000 */
[----:B------:R-:W-:Y:S01]  /*1860*/  LOP3.LUT R13, RZ, R13, RZ, 0x33, !PT ;  /* 0x0000000dff0d7212 */ /* 0x000fe200078e33ff */
[----:B------:R-:W-:Y:S01]  /*1870*/  ULDC.64 UR8, c[0x0][0x260] ;  /* 0x0000980000087ab9 */ /* 0x000fe20000000a00 */
[----:B------:R-:W-:Y:S01]  /*1880*/  LOP3.LUT R11, RZ, R11, RZ, 0x33, !PT ;  /* 0x0000000bff0b7212 */ /* 0x000fe200078e33ff */
[----:B-1----:R-:W-:Y:S01]  /*1890*/  IMAD.WIDE.U32 R20, R38, UR8, RZ ;  /* 0x0000000826147c25 */ /* 0x002fe2000f8e00ff */
[----:B------:R-:W-:Y:S01]  /*18a0*/  ISETP.GT.U32.AND P0, PT, R13, -0x21, PT ;  /* 0xffffffdf0d00780c */ /* 0x000fe20003f04070 */
[----:B------:R-:W-:Y:S02]  /*18b0*/  BSSY B1, `(.L_x_16376) ;  /* 0x0000049000017945 */ /* 0x000fe40003800000 */
[----:B------:R-:W-:Y:S01]  /*18c0*/  IMAD.MOV.U32 R43, RZ, RZ, R20 ;  /* 0x000000ffff2b7224 */ /* 0x000fe200078e0014 */
[----:B------:R-:W-:Y:S01]  /*18d0*/  ISETP.GT.U32.AND.EX P0, PT, R11, -0x1, PT, P0 ;  /* 0xffffffff0b00780c */ /* 0x000fe20003f04100 */
[----:B------:R-:W-:-:S03]  /*18e0*/  IMAD.MOV.U32 R30, RZ, RZ, R38 ;  /* 0x000000ffff1e7224 */ /* 0x000fc600078e0026 */
[----:B------:R-:W-:-:S04]  /*18f0*/  SEL R13, R13, 0xffffffdf, P0 ;  /* 0xffffffdf0d0d7807 */ /* 0x000fc80000000000 */
[----:B------:R-:W-:-:S05]  /*1900*/  LOP3.LUT R11, RZ, R13, RZ, 0x33, !PT ;  /* 0x0000000dff0b7212 */ /* 0x000fca00078e33ff */
[----:B------:R-:W-:Y:S01]  /*1910*/  IMAD.IADD R23, R11, 0x1, -R38 ;  /* 0x000000010b177824 */ /* 0x000fe200078e0a26 */
[----:B------:R-:W-:Y:S01]  /*1920*/  IADD3 R11, -R38, -0x2, -R13 ;  /* 0xfffffffe260b7810 */ /* 0x000fe20007ffe90d */
[----:B------:R-:W-:-:S03]  /*1930*/  IMAD.MOV.U32 R13, RZ, RZ, RZ ;  /* 0x000000ffff0d7224 */ /* 0x000fc600078e00ff */
[----:B------:R-:W-:Y:S01]  /*1940*/  ISETP.GE.U32.AND P1, PT, R11, 0x3, PT ;  /* 0x000000030b00780c */ /* 0x000fe20003f26070 */
[----:B------:R-:W-:Y:S01]  /*1950*/  IMAD R11, R38, UR9, R21 ;  /* 0x00000009260b7c24 */ /* 0x000fe2000f8e0215 */
[----:B------:R-:W-:-:S04]  /*1960*/  LOP3.LUT R8, R23, 0x3, RZ, 0xc0, !PT ;  /* 0x0000000317087812 */ /* 0x000fc800078ec0ff */
[----:B------:R-:W-:-:S07]  /*1970*/  ISETP.NE.AND P0, PT, R8, RZ, PT ;  /* 0x000000ff0800720c */ /* 0x000fce0003f05270 */
[----:B------:R-:W-:Y:S06]  /*1980*/  @!P1 BRA `(.L_x_16377) ;  /* 0x0000000000ec9947 */ /* 0x000fec0003800000 */
[----:B------:R-:W-:Y:S01]  /*1990*/  IMAD.IADD R28, R23, 0x1, -R8 ;  /* 0x00000001171c7824 */ /* 0x000fe200078e0a08 */
[----:B------:R-:W-:Y:S01]  /*19a0*/  MOV R30, R38 ;  /* 0x00000026001e7202 */ /* 0x000fe20000000f00 */
[----:B------:R-:W-:Y:S02]  /*19b0*/  IMAD.IADD R10, R39, 0x1, -R12 ;  /* 0x00000001270a7824 */ /* 0x000fe400078e0a0c */
[----:B------:R-:W-:-:S07]  /*19c0*/  IMAD.MOV.U32 R13, RZ, RZ, RZ ;  /* 0x000000ffff0d7224 */ /* 0x000fce00078e00ff */
.L_x_16378:
[C---:B------:R-:W-:Y:S01]  /*19d0*/  LOP3.LUT R32, R10.reuse, 0x1f, RZ, 0xc0, !PT ;  /* 0x0000001f0a207812 */ /* 0x040fe200078ec0ff */
[C---:B--2---:R-:W-:Y:S02]  /*19e0*/  VIADD R22, R10.reuse, 0xffffffff ;  /* 0xffffffff0a167836 */ /* 0x044fe40000000000 */
[----:B------:R-:W-:Y:S01]  /*19f0*/  VIADD R26, R10, 0x1e ;  /* 0x0000001e0a1a7836 */ /* 0x000fe20000000000 */
        /* <DEDUP_REMOVED lines=9> */
[----:B------:R-:W-:-:S03]  /*1a90*/  LOP3.LUT R29, R29, 0x1f, RZ, 0xc0, !PT ;  /* 0x0000001f1d1d7812 */ /* 0x000fc600078ec0ff */
[----:B------:R-:W0:Y:S01]  /*1aa0*/  @!P4 LDC.64 R20, c[0x0][0x228] ;  /* 0x00008a00ff14cb82 */ /* 0x000e220000000a00 */
[----:B------:R-:W-:Y:S02]  /*1ab0*/  @!P4 IADD3 R23, P5, P6, R32, R43, R4 ;  /* 0x0000002b2017c210 */ /* 0x000fe40007ebe004 */
[----:B------:R-:W-:Y:S02]  /*1ac0*/  LEA R32, R10, UR4, 0x2 ;  /* 0x000000040a207c11 */ /* 0x000fe4000f8e10ff */
[----:B------:R-:W-:Y:S02]  /*1ad0*/  ISETP.GE.U32.AND P1, PT, R29, R9, PT ;  /* 0x000000091d00720c */ /* 0x000fe40003f26070 */
[----:B------:R-:W-:Y:S01]  /*1ae0*/  @!P4 IADD3.X R10, RZ, R11, R2, P5, P6 ;  /* 0x0000000bff0ac210 */ /* 0x000fe20002fec402 */
[----:B------:R-:W1:Y:S01]  /*1af0*/  @!P3 LDC.64 R24, c[0x0][0x228] ;  /* 0x00008a00ff18bb82 */ /* 0x000e620000000a00 */
[----:B------:R-:W2:Y:S01]  /*1b00*/  @!P4 LDS R31, [R32] ;  /* 0x00000000201fc984 */ /* 0x000ea20000000800 */
[----:B------:R-:W-:-:S03]  /*1b10*/  IADD3 R43, P6, R43, UR10, RZ ;  /* 0x0000000a2b2b7c10 */ /* 0x000fc6000ffde0ff */
[----:B------:R-:W3:Y:S01]  /*1b20*/  @!P3 LDS R33, [R32+0x4] ;  /* 0x000004002021b984 */ /* 0x000ee20000000800 */
[----:B------:R-:W-:-:S03]  /*1b30*/  IADD3.X R41, R11, UR11, RZ, P6, !PT ;  /* 0x0000000b0b297c10 */ /* 0x000fc6000b7fe4ff */
[----:B------:R-:W4:Y:S04]  /*1b40*/  @!P2 LDS R37, [R32+0x8] ;  /* 0x000008002025a984 */ /* 0x000f280000000800 */
[----:B------:R5:W4:Y:S01]  /*1b50*/  @!P1 LDS R35, [R32+0xc] ;  /* 0x00000c0020239984 */ /* 0x000b220000000800 */
[----:B0-----:R-:W-:-:S04]  /*1b60*/  @!P4 LEA R20, P5, R23, R20, 0x2 ;  /* 0x000000141714c211 */ /* 0x001fc800078a10ff */
[----:B------:R-:W-:Y:S02]  /*1b70*/  @!P4 LEA.HI.X R21, R23, R21, R10, 0x2, P5 ;  /* 0x000000151715c211 */ /* 0x000fe400028f140a */
[----:B------:R-:W-:Y:S01]  /*1b80*/  @!P3 IADD3 R27, P5, P6, R22, R43, R4 ;  /* 0x0000002b161bb210 */ /* 0x000fe20007ebe004 */
[----:B------:R-:W0:Y:S03]  /*1b90*/  @!P2 LDC.64 R10, c[0x0][0x228] ;  /* 0x00008a00ff0aab82 */ /* 0x000e260000000a00 */
[----:B------:R-:W-:Y:S02]  /*1ba0*/  @!P3 IADD3.X R30, RZ, R41, R2, P5, P6 ;  /* 0x00000029ff1eb210 */ /* 0x000fe40002fec402 */
[----:B-1----:R-:W-:Y:S02]  /*1bb0*/  @!P3 LEA R24, P5, R27, R24, 0x2 ;  /* 0x000000181b18b211 */ /* 0x002fe400078a10ff */
[----:B------:R-:W-:Y:S01]  /*1bc0*/  IADD3 R45, P6, R43, UR10, RZ ;  /* 0x0000000a2b2d7c10 */ /* 0x000fe2000ffde0ff */
[----:B------:R-:W1:Y:S01]  /*1bd0*/  @!P1 LDC.64 R22, c[0x0][0x228] ;  /* 0x00008a00ff169b82 */ /* 0x000e620000000a00 */
[----:B------:R-:W-:-:S02]  /*1be0*/  @!P3 LEA.HI.X R25, R27, R25, R30, 0x2, P5 ;  /* 0x000000191b19b211 */ /* 0x000fc400028f141e */
[----:B------:R-:W-:Y:S02]  /*1bf0*/  IADD3.X R47, R41, UR11, RZ, P6, !PT ;  /* 0x0000000b292f7c10 */ /* 0x000fe4000b7fe4ff */
[----:B------:R-:W-:-:S04]  /*1c00*/  IADD3 R43, P5, R45, UR10, RZ ;  /* 0x0000000a2d2b7c10 */ /* 0x000fc8000ffbe0ff */
[----:B------:R-:W-:Y:S01]  /*1c10*/  IADD3.X R41, R47, UR11, RZ, P5, !PT ;  /* 0x0000000b2f297c10 */ /* 0x000fe2000affe4ff */
[----:B--2---:R2:W-:Y:S01]  /*1c20*/  @!P4 STG.E desc[UR6][R20.64], R31 ;  /* 0x0000001f1400c986 */ /* 0x0045e2000c101906 */
[----:B------:R-:W-:-:S03]  /*1c30*/  @!P2 IADD3 R27, P5, P6, R26, R45, R4 ;  /* 0x0000002d1a1ba210 */ /* 0x000fc60007ebe004 */
[----:B---3--:R2:W-:Y:S01]  /*1c40*/  @!P3 STG.E desc[UR6][R24.64], R33 ;  /* 0x000000211800b986 */ /* 0x0085e2000c101906 */
[----:B------:R-:W-:Y:S02]  /*1c50*/  @!P2 IADD3.X R34, RZ, R47, R2, P5, P6 ;  /* 0x0000002fff22a210 */ /* 0x000fe40002fec402 */
[----:B------:R-:W-:-:S04]  /*1c60*/  @!P1 IADD3 R30, P5, P6, R29, R43, R4 ;  /* 0x0000002b1d1e9210 */ /* 0x000fc80007ebe004 */
[----:B-----5:R-:W-:Y:S02]  /*1c70*/  @!P1 IADD3.X R32, RZ, R41, R2, P5, P6 ;  /* 0x00000029ff209210 */ /* 0x020fe40002fec402 */
[----:B0-----:R-:W-:Y:S01]  /*1c80*/  @!P2 LEA R26, P5, R27, R10, 0x2 ;  /* 0x0000000a1b1aa211 */ /* 0x001fe200078a10ff */
[----:B------:R-:W-:Y:S01]  /*1c90*/  VIADD R10, R29, 0x1f ;  /* 0x0000001f1d0a7836 */ /* 0x000fe20000000000 */
[C---:B-1----:R-:W-:Y:S02]  /*1ca0*/  @!P1 LEA R22, P6, R30.reuse, R22, 0x2 ;  /* 0x000000161e169211 */ /* 0x042fe400078c10ff */
        /* <DEDUP_REMOVED lines=9> */
.L_x_16377:
[----:B------:R-:W-:Y:S05]  /*1d40*/  BSYNC B1 ;  /* 0x0000000000017941 */ /* 0x000fea0003800000 */
.L_x_16376:
[----:B------:R-:W-:Y:S05]  /*1d50*/  @!P0 BRA `(.L_x_16375) ;  /* 0x0000000000548947 */ /* 0x000fea0003800000 */
.L_x_16381:
[----:B--2---:R-:W-:Y:S01]  /*1d60*/  LOP3.LUT R24, R10, 0x1f, RZ, 0xc0, !PT ;  /* 0x0000001f0a187812 */ /* 0x004fe200078ec0ff */
[----:B------:R-:W-:Y:S01]  /*1d70*/  BSSY B1, `(.L_x_16379) ;  /* 0x000000d000017945 */ /* 0x000fe20003800000 */
[----:B------:R-:W-:Y:S01]  /*1d80*/  IADD3 R13, R13, 0x1, RZ ;  /* 0x000000010d0d7810 */ /* 0x000fe20007ffe0ff */
[----:B------:R-:W-:Y:S01]  /*1d90*/  VIADD R8, R8, 0xffffffff ;  /* 0xffffffff08087836 */ /* 0x000fe20000000000 */
[----:B------:R-:W-:-:S13]  /*1da0*/  ISETP.GE.U32.AND P0, PT, R24, R9, PT ;  /* 0x000000091800720c */ /* 0x000fda0003f06070 */
        /* <DEDUP_REMOVED lines=9> */
.L_x_16380:
[----:B------:R-:W-:Y:S05]  /*1e40*/  BSYNC B1 ;  /* 0x0000000000017941 */ /* 0x000fea0003800000 */
.L_x_16379:
[----:B------:R-:W-:Y:S01]  /*1e50*/  ISETP.NE.AND P0, PT, R8, RZ, PT ;  /* 0x000000ff0800720c */ /* 0x000fe20003f05270 */
[----:B------:R-:W-:Y:S01]  /*1e60*/  VIADD R10, R24, 0x1f ;  /* 0x0000001f180a7836 */ /* 0x000fe20000000000 */
[----:B------:R-:W-:Y:S01]  /*1e70*/  IADD3 R43, P1, R43, UR14, RZ ;  /* 0x0000000e2b2b7c10 */ /* 0x000fe2000ff3e0ff */
[----:B------:R-:W-:-:S03]  /*1e80*/  IMAD.IADD R30, R38, 0x1, R13 ;  /* 0x00000001261e7824 */ /* 0x000fc600078e020d */
[----:B------:R-:W-:-:S07]  /*1e90*/  IADD3.X R11, R11, UR15, RZ, P1, !PT ;  /* 0x0000000f0b0b7c10 */ /* 0x000fce0008ffe4ff */
[----:B------:R-:W-:Y:S05]  /*1ea0*/  @P0 BRA `(.L_x_16381) ;  /* 0xfffffffc00ac0947 */ /* 0x000fea000383ffff */
.L_x_16375:
[----:B------:R-:W-:Y:S05]  /*1eb0*/  BSYNC B0 ;  /* 0x0000000000007941 */ /* 0x000fea0003800000 */
.L_x_16374:
[----:B------:R-:W-:Y:S01]  /*1ec0*/  BAR.SYNC.DEFER_BLOCKING 0x0 ;  /* 0x0000000000007b1d */ /* 0x000fe20000010000 */
[----:B------:R-:W-:Y:S02]  /*1ed0*/  SHF.R.U32.HI R4, RZ, 0x5, R39 ;  /* 0x00000005ff047819 */ /* 0x000fe40000011627 */
[----:B------:R-:W-:Y:S02]  /*1ee0*/  LEA R3, R39, UR4, 0x2 ;  /* 0x0000000427037c11 */ /* 0x000fe4000f8e10ff */
[----:B------:R-:W-:Y:S01]  /*1ef0*/  LOP3.LUT P0, RZ, R4, 0x7, RZ, 0xc0, !PT ;  /* 0x0000000704ff7812 */ /* 0x000fe2000780c0ff */
[----:B------:R-:W-:Y:S02]  /*1f00*/  BSSY B0, `(.L_x_16382) ;  /* 0x000001e000007945 */ /* 0x000fe40003800000 */
[----:B------:R3:W-:Y:S01]  /*1f10*/  STS [R3], R0 ;  /* 0x0000000003007388 */ /* 0x0007e20000000800 */
[----:B------:R-:W-:Y:S09]  /*1f20*/  BAR.SYNC.DEFER_BLOCKING 0x0 ;  /* 0x0000000000007b1d */ /* 0x000ff20000010000 */
[----:B---3--:R-:W-:Y:S05]  /*1f30*/  @P0 BRA `(.L_x_16383) ;  /* 0x0000000000680947 */ /* 0x008fea0003800000 */
[----:B------:R-:W3:Y:S01]  /*1f40*/  LDS R9, [R3+0x80] ;  /* 0x0000800003097984 */ /* 0x000ee20000000800 */
[----:B------:R-:W-:-:S03]  /*1f50*/  ISETP.GE.U32.AND P0, PT, R5, R7, PT ;  /* 0x000000070500720c */ /* 0x000fc60003f06070 */
[----:B------:R-:W4:Y:S04]  /*1f60*/  LDS R2, [R3+0x100] ;  /* 0x0001000003027984 */ /* 0x000f280000000800 */
[----:B------:R-:W5:Y:S04]  /*1f70*/  LDS R11, [R3+0x180] ;  /* 0x00018000030b7984 */ /* 0x000f680000000800 */
[----:B------:R-:W5:Y:S04]  /*1f80*/  LDS R13, [R3+0x200] ;  /* 0x00020000030d7984 */ /* 0x000f680000000800 */
[----:B0-2---:R-:W0:Y:S04]  /*1f90*/  LDS R21, [R3+0x280] ;  /* 0x0002800003157984 */ /* 0x005e280000000800 */
[----:B-1----:R-:W1:Y:S04]  /*1fa0*/  LDS R23, [R3+0x300] ;  /* 0x0003000003177984 */ /* 0x002e680000000800 */
[----:B------:R-:W2:Y:S01]  /*1fb0*/  LDS R25, [R3+0x380] ;  /* 0x0003800003197984 */ /* 0x000ea20000000800 */
[----:B---3--:R-:W-:-:S04]  /*1fc0*/  FADD R9, R0, R9 ;  /* 0x0000000900097221 */ /* 0x008fc80000000000 */
[----:B----4-:R-:W-:-:S04]  /*1fd0*/  FADD R2, R9, R2 ;  /* 0x0000000209027221 */ /* 0x010fc80000000000 */
[----:B-----5:R-:W-:-:S04]  /*1fe0*/  FADD R2, R2, R11 ;  /* 0x0000000b02027221 */ /* 0x020fc80000000000 */
[----:B------:R-:W-:-:S04]  /*1ff0*/  FADD R2, R2, R13 ;  /* 0x0000000d02027221 */ /* 0x000fc80000000000 */
[----:B0-----:R-:W-:-:S04]  /*2000*/  FADD R2, R2, R21 ;  /* 0x0000001502027221 */ /* 0x001fc80000000000 */
[----:B-1----:R-:W-:-:S04]  /*2010*/  FADD R2, R2, R23 ;  /* 0x0000001702027221 */ /* 0x002fc80000000000 */
[----:B--2---:R-:W-:Y:S01]  /*2020*/  FADD R25, R2, R25 ;  /* 0x0000001902197221 */ /* 0x004fe20000000000 */
        /* <DEDUP_REMOVED lines=11> */
.L_x_16383:
[----:B------:R-:W-:Y:S05]  /*20e0*/  BSYNC B0 ;  /* 0x0000000000007941 */ /* 0x000fea0003800000 */
.L_x_16382:
[----:B------:R-:W-:Y:S02]  /*20f0*/  ULDC.64 UR4, c[0x0][0x238] ;  /* 0x00008e0000047ab9 */ /* 0x000fe40000000a00 */
[----:B------:R-:W-:-:S04]  /*2100*/  ISETP.NE.U32.AND P0, PT, RZ, UR4, PT ;  /* 0x00000004ff007c0c */ /* 0x000fc8000bf05070 */
[----:B------:R-:W-:-:S13]  /*2110*/  ISETP.NE.AND.EX P0, PT, RZ, UR5, PT, P0 ;  /* 0x00000005ff007c0c */ /* 0x000fda000bf05300 */
[----:B------:R-:W-:Y:S05]  /*2120*/  @!P0 BRA `(.L_x_16384) ;  /* 0x0000000000ac8947 */ /* 0x000fea0003800000 */
[----:B---3--:R-:W3:Y:S01]  /*2130*/  SHFL.DOWN PT, R3, R40, 0x10, 0x1f ;  /* 0x0a001f0028037f89 */ /* 0x008ee200000e0000 */
[----:B------:R-:W-:Y:S01]  /*2140*/  ISETP.NE.AND P0, PT, R5, RZ, PT ;  /* 0x000000ff0500720c */ /* 0x000fe20003f05270 */
[----:B------:R-:W-:-:S12]  /*2150*/  BSSY B0, `(.L_x_16385) ;  /* 0x0000022000007945 */ /* 0x000fd80003800000 */
[----:B-1----:R-:W1:Y:S01]  /*2160*/  @!P0 S2R R8, SR_CgaCtaId ;  /* 0x0000000000088919 */ /* 0x002e620000008800 */
[----:B------:R-:W-:Y:S02]  /*2170*/  @!P0 MOV R9, 0x400 ;  /* 0x0000040000098802 */ /* 0x000fe40000000f00 */
[----:B---3--:R-:W-:-:S05]  /*2180*/  FMNMX R3, R40, R3, !PT ;  /* 0x0000000328037209 */ /* 0x008fca0007800000 */
[----:B------:R-:W3:Y:S01]  /*2190*/  SHFL.DOWN PT, R0, R3, 0x8, 0x1f ;  /* 0x09001f0003007f89 */ /* 0x000ee200000e0000 */
[----:B-1----:R-:W-:-:S05]  /*21a0*/  @!P0 LEA R9, R8, R9, 0x18 ;  /* 0x0000000908098211 */ /* 0x002fca00078ec0ff */
[----:B------:R-:W-:Y:S01]  /*21b0*/  @!P0 IMAD.IADD R9, R12, 0x1, R9 ;  /* 0x000000010c098824 */ /* 0x000fe200078e0209 */
[----:B---3--:R-:W-:-:S05]  /*21c0*/  FMNMX R0, R3, R0, !PT ;  /* 0x0000000003007209 */ /* 0x008fca0007800000 */
[----:B------:R-:W1:Y:S02]  /*21d0*/  SHFL.DOWN PT, R7, R0, 0x4, 0x1f ;  /* 0x08801f0000077f89 */ /* 0x000e6400000e0000 */
[----:B-1----:R-:W-:-:S05]  /*21e0*/  FMNMX R7, R0, R7, !PT ;  /* 0x0000000700077209 */ /* 0x002fca0007800000 */
[----:B------:R-:W1:Y:S02]  /*21f0*/  SHFL.DOWN PT, R2, R7, 0x2, 0x1f ;  /* 0x08401f0007027f89 */ /* 0x000e6400000e0000 */
[----:B-1----:R-:W-:-:S05]  /*2200*/  FMNMX R2, R7, R2, !PT ;  /* 0x0000000207027209 */ /* 0x002fca0007800000 */
[----:B------:R-:W1:Y:S02]  /*2210*/  SHFL.DOWN PT, R5, R2, 0x1, 0x1f ;  /* 0x08201f0002057f89 */ /* 0x000e6400000e0000 */
[----:B-1----:R-:W-:Y:S01]  /*2220*/  FMNMX R8, R2, R5, !PT ;  /* 0x0000000502087209 */ /* 0x002fe20007800000 */
[----:B------:R-:W-:-:S04]  /*2230*/  IMAD.MOV.U32 R5, RZ, RZ, RZ ;  /* 0x000000ffff057224 */ /* 0x000fc800078e00ff */
        /* <DEDUP_REMOVED lines=9> */
[----:B------:R-:W-:-:S03]  /*22d0*/  IMAD.MOV.U32 R0, RZ, RZ, RZ ;  /* 0x000000ffff007224 */ /* 0x000fc600078e00ff */
[----:B------:R-:W-:-:S05]  /*22e0*/  @!P0 LEA R2, R39, R2, 0x2 ;  /* 0x0000000227028211 */ /* 0x000fca00078e10ff */
[----:B------:R1:W3:Y:S01]  /*22f0*/  @!P0 LDS R0, [R2] ;  /* 0x0000000002008984 */ /* 0x0002e20000000800 */
[----:B------:R-:W-:Y:S05]  /*2300*/  BRA.DIV UR4, `(.L_x_16387) ;  /* 0x0000000204887947 */ /* 0x000fea000b800000 */
[----:B---3--:R-:W3:Y:S02]  /*2310*/  SHFL.DOWN PT, R3, R0, 0x4, 0x1f ;  /* 0x08801f0000037f89 */ /* 0x008ee400000e0000 */
[----:B---3--:R-:W-:-:S05]  /*2320*/  FMNMX R3, R3, R0, !PT ;  /* 0x0000000003037209 */ /* 0x008fca0007800000 */
[----:B-1----:R-:W1:Y:S02]  /*2330*/  SHFL.DOWN PT, R2, R3, 0x2, 0x1f ;  /* 0x08401f0003027f89 */ /* 0x002e6400000e0000 */
[----:B-1----:R-:W-:-:S05]  /*2340*/  FMNMX R2, R3, R2, !PT ;  /* 0x0000000203027209 */ /* 0x002fca0007800000 */
[----:B------:R1:W3:Y:S02]  /*2350*/  SHFL.DOWN PT, R5, R2, 0x1, 0x1f ;  /* 0x08201f0002057f89 */ /* 0x0002e400000e0000 */
.L_x_16394:
[----:B---3--:R-:W-:-:S07]  /*2360*/  FMNMX R5, R2, R5, !PT ;  /* 0x0000000502057209 */ /* 0x008fce0007800000 */
.L_x_16386:
[----:B------:R-:W-:Y:S05]  /*2370*/  BSYNC B0 ;  /* 0x0000000000007941 */ /* 0x000fea0003800000 */
.L_x_16385:
[----:B------:R-:W-:Y:S01]  /*2380*/  ISETP.NE.AND P0, PT, R39, RZ, PT ;  /* 0x000000ff2700720c */ /* 0x000fe20003f05270 */
[----:B------:R-:W-:-:S12]  /*2390*/  BSSY B0, `(.L_x_16384) ;  /* 0x0000004000007945 */ /* 0x000fd80003800000 */
[----:B------:R-:W-:Y:S05]  /*23a0*/  @P0 BRA `(.L_x_16388) ;  /* 0x0000000000080947 */ /* 0x000fea0003800000 */
[----:B-1----:R-:W1:Y:S02]  /*23b0*/  LDC.64 R2, c[0x0][0x238] ;  /* 0x00008e00ff027b82 */ /* 0x002e640000000a00 */
[----:B-1----:R3:W-:Y:S02]  /*23c0*/  REDG.E.MAX.S32.STRONG.GPU desc[UR6][R2.64], R5 ;  /* 0x000000050200798e */ /* 0x0027e4000d10e386 */
.L_x_16388:
[----:B------:R-:W-:Y:S05]  /*23d0*/  BSYNC B0 ;  /* 0x0000000000007941 */ /* 0x000fea0003800000 */
.L_x_16384:
        /* <DEDUP_REMOVED lines=12> */
[----:B01-3--:R-:W-:Y:S05]  /*24a0*/  CALL.REL.NOINC `($__internal_419_$__cuda_sm20_rcp_rn_f32_slowpath) ;  /* 0x0000000400847944 */ /* 0x00bfea0003c00000 */
[----:B------:R-:W-:Y:S05]  /*24b0*/  BRA `(.L_x_16390) ;  /* 0x0000000000107947 */ /* 0x000fea0003800000 */
.L_x_16389:
[----:B------:R-:W4:Y:S02]  /*24c0*/  MUFU.RCP R41, R6 ;  /* 0x0000000600297308 */ /* 0x000f240000001000 */
[----:B----4-:R-:W-:-:S04]  /*24d0*/  FFMA R0, R41, R6, -1 ;  /* 0xbf80000029007423 */ /* 0x010fc80000000006 */
[----:B------:R-:W-:-:S04]  /*24e0*/  FADD.FTZ R0, -R0, -RZ ;  /* 0x800000ff00007221 */ /* 0x000fc80000010100 */
[----:B------:R-:W-:-:S07]  /*24f0*/  FFMA R41, R41, R0, R41 ;  /* 0x0000000029297223 */ /* 0x000fce0000000029 */
.L_x_16390:
[----:B-1-3--:R-:W1:Y:S02]  /*2500*/  LDC.64 R2, c[0x0][0x240] ;  /* 0x00009000ff027b82 */ /* 0x00ae640000000a00 */
[----:B-1----:R-:W-:Y:S01]  /*2510*/  STG.E desc[UR6][R2.64], R41 ;  /* 0x0000002902007986 */ /* 0x002fe2000c101906 */
[----:B------:R-:W-:Y:S05]  /*2520*/  EXIT ;  /* 0x000000000000794d */ /* 0x000fea0003800000 */
.L_x_16387:
[----:B------:R-:W-:Y:S02]  /*2530*/  IMAD.MOV.U32 R7, RZ, RZ, 0x4 ;  /* 0x00000004ff077424 */ /* 0x000fe400078e00ff */
[----:B------:R-:W-:Y:S02]  /*2540*/  IMAD.MOV.U32 R9, RZ, RZ, 0x1f ;  /* 0x0000001fff097424 */ /* 0x000fe400078e00ff */
[----:B------:R-:W-:-:S07]  /*2550*/  IMAD.MOV.U32 R4, RZ, RZ, -0x1 ;  /* 0xffffffffff047424 */ /* 0x000fce00078e00ff */
[----:B0123--:R-:W-:Y:S05]  /*2560*/  WARPSYNC.COLLECTIVE R4, `(.L_x_16391) ;  /* 0x0000000004087348 */ /* 0x00ffea0003c00000 */
[----:B---3--:R3:W4:Y:S02]  /*2570*/  SHFL.DOWN P0, R5, R0, R7, R9 ;  /* 0x0800000700057389 */ /* 0x0087240000000009 */
[----:B01234-:R-:W-:Y:S01]  /*2580*/  ENDCOLLECTIVE ;  /* 0x000000000000791b */ /* 0x01ffe20003800000 */
.L_x_16391:
[----:B------:R-:W-:Y:S01]  /*2590*/  HFMA2.MMA R7, -RZ, RZ, 0, 1.1920928955078125e-07 ;  /* 0x00000002ff077435 */ /* 0x000fe200000001ff */
[----:B------:R-:W-:-:S05]  /*25a0*/  IMAD.MOV.U32 R3, RZ, RZ, R5 ;  /* 0x000000ffff037224 */ /* 0x000fca00078e0005 */
[----:B------:R-:W-:-:S05]  /*25b0*/  FMNMX R3, R3, R0, !PT ;  /* 0x0000000003037209 */ /* 0x000fca0007800000 */
[----:B------:R-:W-:-:S07]  /*25c0*/  IMAD.MOV.U32 R0, RZ, RZ, R3 ;  /* 0x000000ffff007224 */ /* 0x000fce00078e0003 */
[----:B------:R-:W-:Y:S05]  /*25d0*/  WARPSYNC.COLLECTIVE R4, `(.L_x_16392) ;  /* 0x0000000004087348 */ /* 0x000fea0003c00000 */
[----:B------:R0:W1:Y:S02]  /*25e0*/  SHFL.DOWN P0, R5, R0, R7, R9 ;  /* 0x0800000700057389 */ /* 0x0000640000000009 */
[----:B01----:R-:W-:Y:S01]  /*25f0*/  ENDCOLLECTIVE ;  /* 0x000000000000791b */ /* 0x003fe20003800000 */
.L_x_16392:
[----:B------:R-:W-:Y:S02]  /*2600*/  IMAD.MOV.U32 R7, RZ, RZ, 0x1 ;  /* 0x00000001ff077424 */ /* 0x000fe400078e00ff */
[----:B------:R-:W-:-:S05]  /*2610*/  IMAD.MOV.U32 R2, RZ, RZ, R5 ;  /* 0x000000ffff027224 */ /* 0x000fca00078e0005 */
[----:B------:R-:W-:-:S05]  /*2620*/  FMNMX R2, R3, R2, !PT ;  /* 0x0000000203027209 */ /* 0x000fca0007800000 */
[----:B------:R-:W-:-:S07]  /*2630*/  IMAD.MOV.U32 R0, RZ, RZ, R2 ;  /* 0x000000ffff007224 */ /* 0x000fce00078e0002 */
[----:B------:R-:W-:Y:S05]  /*2640*/  WARPSYNC.COLLECTIVE R4, `(.L_x_16393) ;  /* 0x0000000004087348 */ /* 0x000fea0003c00000 */
[----:B------:R0:W1:Y:S02]  /*2650*/  SHFL.DOWN P0, R5, R0, R7, R9 ;  /* 0x0800000700057389 */ /* 0x0000640000000009 */
[----:B01----:R-:W-:Y:S01]  /*2660*/  ENDCOLLECTIVE ;  /* 0x000000000000791b */ /* 0x003fe20003800000 */
.L_x_16393:
[----:B------:R-:W-:Y:S05]  /*2670*/  BRA `(.L_x_16394) ;  /* 0xfffffffc00387947 */ /* 0x000fea000383ffff */
        .weak           $__internal_418_$__cuda_sm20_div_u64
        .type           $__internal_418_$__cuda_sm20_div_u64,@function
        .size           $__internal_418_$__cuda_sm20_div_u64,($__internal_419_$__cuda_sm20_rcp_rn_f32_slowpath - $__internal_418_$__cuda_sm20_div_u64)
$__internal_418_$__cuda_sm20_div_u64:
        /* <DEDUP_REMOVED lines=67> */
[----:B------:R-:W-:Y:S06]  /*2ab0*/  RET.REL.NODEC R6 `(_ZN18transformer_engine6detail38cast_transpose_fused_kernel_notalignedILb1ELb1ELb0EfNS_16CTDBiasDActParamIffffEELi1ELi1ENS_5EmptyEXadL_ZNS_5dsiluIffEET_T0_RKS4_EEEEvT3_mmm) ;  /* 0xffffffd406507950 */ /* 0x000fec0003c3ffff */
        .weak           $__internal_419_$__cuda_sm20_rcp_rn_f32_slowpath
        .type           $__internal_419_$__cuda_sm20_rcp_rn_f32_slowpath,@function
        .size           $__internal_419_$__cuda_sm20_rcp_rn_f32_slowpath,(.L_x_34904 - $__internal_419_$__cuda_sm20_rcp_rn_f32_slowpath)
$__internal_419_$__cuda_sm20_rcp_rn_f32_slowpath:
        /* <DEDUP_REMOVED lines=15> */
.L_x_16396:
        /* <DEDUP_REMOVED lines=12> */
[----:B------:R-:W-:Y:S02]  /*2c70*/  LOP3.LUT R45, R42, 0x7fffff, RZ, 0xc0, !PT ;  /* 0x007fffff2a2d7812 */ /* 0x000fe400078ec0ff */
[----:B------:R-:W-:Y:S02]  /*2c80*/  SEL R42, RZ, 0xffffffff, !P3 ;  /* 0xffffffffff2a7807 */ /* 0x000fe40005800000 */
[----:B------:R-:W-:Y:S02]  /*2c90*/  SHF.L.U32 R44, R44, R41, RZ ;  /* 0x000000292c2c7219 */ /* 0x000fe400000006ff */
[----:B------:R-:W-:Y:S01]  /*2ca0*/  LOP3.LUT R45, R45, 0x800000, RZ, 0xfc, !PT ;  /* 0x008000002d2d7812 */ /* 0x000fe200078efcff */
[----:B------:R-:W-:-:S03]  /*2cb0*/  IMAD.MOV R42, RZ, RZ, -R42 ;  /* 0x000000ffff2a7224 */ /* 0x000fc600078e0a2a */
[----:B------:R-:W-:Y:S02]  /*2cc0*/  LOP3.LUT R44, R44, R45, RZ, 0xc0, !PT ;  /* 0x0000002d2c2c7212 */ /* 0x000fe400078ec0ff */
[-C--:B------:R-:W-:Y:S01]  /*2cd0*/  LOP3.LUT P4, RZ, R42, R41.reuse, R45, 0xf8, !PT ;  /* 0x000000292aff7212 */ /* 0x080fe2000788f82d */
[----:B------:R-:W-:Y:S01]  /*2ce0*/  VIADD R42, R27, 0xffffff04 ;  /* 0xffffff041b2a7836 */ /* 0x000fe20000000000 */
[----:B------:R-:W-:-:S04]  /*2cf0*/  SHF.R.U32.HI R44, RZ, R41, R44 ;  /* 0x00000029ff2c7219 */ /* 0x000fc8000001162c */
[C---:B------:R-:W-:Y:S02]  /*2d00*/  LOP3.LUT P3, RZ, R44.reuse, 0x1, RZ, 0xc0, !PT ;  /* 0x000000012cff7812 */ /* 0x040fe4000786c0ff */
        /* <DEDUP_REMOVED lines=11> */
.L_x_16398:
[----:B------:R0:W1:Y:S02]  /*2dc0*/  MUFU.RCP R41, R43 ;  /* 0x0000002b00297308 */ /* 0x0000640000001000 */
.L_x_16397:
[----:B------:R-:W-:Y:S05]  /*2dd0*/  BSYNC B1 ;  /* 0x0000000000017941 */ /* 0x000fea0003800000 */
.L_x_16395:
[----:B------:R-:W-:-:S04]  /*2de0*/  IMAD.MOV.U32 R27, RZ, RZ, 0x0 ;  /* 0x00000000ff1b7424 */ /* 0x000fc800078e00ff */
[----:B01----:R-:W-:Y:S05]  /*2df0*/  RET.REL.NODEC R26 `(_ZN18transformer_engine6detail38cast_transpose_fused_kernel_notalignedILb1ELb1ELb0EfNS_16CTDBiasDActParamIffffEELi1ELi1ENS_5EmptyEXadL_ZNS_5dsiluIffEET_T0_RKS4_EEEEvT3_mmm) ;  /* 0xffffffd01a807950 */ /* 0x003fea0003c3ffff */
.L_x_16399:
        /* <DEDUP_REMOVED lines=16> */
.L_x_34904:


//--------------------- .text._ZN18transformer_engine6detail38cast_transpose_fused_kernel_notalignedILb1ELb1ELb0EfNS_16CTDBiasDActParamI13__nv_bfloat16S3_13__nv_fp8_e4m3fEELi2ELi4ENS_5EmptyEXadL_ZNS_5dgeluIffEET_T0_RKS6_EEEEvT3_mmm --------------------------
	.section	.text._ZN18transformer_engine6detail38cast_transpose_fused_kernel_notalignedILb1ELb1ELb0EfNS_16CTDBiasDActParamI13__nv_bfloat16S3_13__nv_fp8_e4m3fEELi2ELi4ENS_5EmptyEXadL_ZNS_5dgeluIffEET_T0_RKS6_EEEEvT3_mmm,"ax",@progbits
	.align	128
        .global         _ZN18transformer_engine6detail38cast_transpose_fused_kernel_notalignedILb1ELb1ELb0EfNS_16CTDBiasDActParamI13__nv_bfloat16S3_13__nv_fp8_e4m3fEELi2ELi4ENS_5EmptyEXadL_ZNS_5dgeluIffEET_T0_RKS6_EEEEvT3_mmm
        .type           _ZN18transformer_engine6detail38cast_transpose_fused_kernel_notalignedILb1ELb1ELb0EfNS_16CTDBiasDActParamI13__nv_bfloat16S3_13__nv_fp8_e4m3fEELi2ELi4ENS_5EmptyEXadL_ZNS_5dgeluIffEET_T0_RKS6_EEEEvT3_mmm,@function
        .size           _ZN18transformer_engine6detail38cast_transpose_fused_kernel_notalignedILb1ELb1ELb0EfNS_16CTDBiasDActParamI13__nv_bfloat16S3_13__nv_fp8_e4m3fEELi2ELi4ENS_5EmptyEXadL_ZNS_5dgeluIffEET_T0_RKS6_EEEEvT3_mmm,(.L_x_34906 - _ZN18transformer_engine6detail38cast_transpose_fused_kernel_notalignedILb1ELb1ELb0EfNS_16CTDBiasDActParamI13__nv_bfloat16S3_13__nv_fp8_e4m3fEELi2ELi4ENS_5EmptyEXadL_ZNS_5dgeluIffEET_T0_RKS6_EEEEvT3_mmm)
        .other          _ZN18transformer_engine6detail38cast_transpose_fused_kernel_notalignedILb1ELb1ELb0EfNS_16CTDBiasDActParamI13__nv_bfloat16S3_13__nv_fp8_e4m3fEELi2ELi4ENS_5EmptyEXadL_ZNS_5dgeluIffEET_T0_RKS6_EEEEvT3_mmm,@"STO_CUDA_ENTRY STV_DEFAULT"
_ZN18transformer_engine6detail38cast_transpose_fused_kernel_notalignedILb1ELb1ELb0EfNS_16CTDBiasDActParamI13__nv_bfloat16S3_13__nv_fp8_e4m3fEELi2ELi4ENS_5EmptyEXadL_ZNS_5dgeluIffEET_T0_RKS6_EEEEvT3_mmm:
.text._ZN18transformer_engine6detail38cast_transpose_fused_kernel_notalignedILb1ELb1ELb0EfNS_16CTDBiasDActParamI13__nv_bfloat16S3_13__nv_fp8_e4m3fEELi2ELi4ENS_5EmptyEXadL_ZNS_5dgeluIffEET_T0_RKS6_EEEEvT3_mmm:
        /* <DEDUP_REMOVED lines=19> */
[----:B------:R-:W-:Y:S05]  /*0130*/  CALL.REL.NOINC `($__internal_420_$__cuda_sm20_div_u64) ;  /* 0x0000008400947944 */ /* 0x000fea0003c00000 */
[----:B------:R-:W-:Y:S01]  /*0140*/  IADD3 R6, P0, RZ, -R60, RZ ;  /* 0x8000003cff067210 */ /* 0x000fe20007f1e0ff */
[----:B------:R-:W-:-:S03]  /*0150*/  IMAD.MOV.U32 R33, RZ, RZ, RZ ;  /* 0x000000ffff217224 */ /* 0x000fc600078e00ff */
[----:B------:R-:W-:-:S05]  /*0160*/  IADD3.X R4, RZ, ~R61, RZ, P0, !PT ;  /* 0x8000003dff047210 */ /* 0x000fca00007fe4ff */
[----:B------:R-:W-:Y:S02]  /*0170*/  IMAD R3, R4, R5, RZ ;  /* 0x0000000504037224 */ /* 0x000fe400078e02ff */
[----:B------:R-:W-:-:S04]  /*0180*/  IMAD.WIDE.U32 R4, R5, R6, R32 ;  /* 0x0000000605047225 */ /* 0x000fc800078e0020 */
[----:B------:R-:W-:-:S05]  /*0190*/  IMAD R3, R0, R6, R3 ;  /* 0x0000000600037224 */ /* 0x000fca00078e0203 */
[----:B------:R-:W-:Y:S01]  /*01a0*/  IADD3 R3, R5, R3, RZ ;  /* 0x0000000305037210 */ /* 0x000fe20007ffe0ff */
[----:B------:R-:W-:Y:S06]  /*01b0*/  BRA `(.L_x_16401) ;  /* 0x0000000000587947 */ /* 0x000fec0003800000 */
.L_x_16400:
[----:B------:R-:W0:Y:S01]  /*01c0*/  I2F.U32.RP R0, R5 ;  /* 0x0000000500007306 */ /* 0x000e220000209000 */
[----:B------:R-:W-:Y:S01]  /*01d0*/  ISETP.NE.U32.AND P2, PT, R5, RZ, PT ;  /* 0x000000ff0500720c */ /* 0x000fe20003f45070 */
[----:B------:R-:W-:-:S06]  /*01e0*/  HFMA2.MMA R61, -RZ, RZ, 0, 0 ;  /* 0x00000000ff3d7435 */ /* 0x000fcc00000001ff */
[----:B0-----:R-:W0:Y:S02]  /*01f0*/  MUFU.RCP R0, R0 ;  /* 0x0000000000007308 */ /* 0x001e240000001000 */
[----:B0-----:R-:W-:-:S06]  /*0200*/  IADD3 R6, R0, 0xffffffe, RZ ;  /* 0x0ffffffe00067810 */ /* 0x001fcc0007ffe0ff */
[----:B------:R0:W1:Y:S02]  /*0210*/  F2I.FTZ.U32.TRUNC.NTZ R7, R6 ;  /* 0x0000000600077305 */ /* 0x000064000021f000 */
[----:B0-----:R-:W-:Y:S01]  /*0220*/  HFMA2.MMA R6, -RZ, RZ, 0, 0 ;  /* 0x00000000ff067435 */ /* 0x001fe200000001ff */
[----:B-1----:R-:W-:-:S04]  /*0230*/  IMAD.MOV R4, RZ, RZ, -R7 ;  /* 0x000000ffff047224 */ /* 0x002fc800078e0a07 */
[----:B------:R-:W-:-:S05]  /*0240*/  IMAD R3, R4, R5, RZ ;  /* 0x0000000504037224 */ /* 0x000fca00078e02ff */
[----:B------:R-:W-:Y:S01]  /*0250*/  IMAD.HI.U32 R7, R7, R3, R6 ;  /* 0x0000000307077227 */ /* 0x000fe200078e0006 */
[----:B------:R-:W-:-:S05]  /*0260*/  MOV R3, RZ ;  /* 0x000000ff00037202 */ /* 0x000fca0000000f00 */
        /* <DEDUP_REMOVED lines=8> */
[----:B------:R-:W-:-:S05]  /*02f0*/  @!P2 LOP3.LUT R60, RZ, R5, RZ, 0x33, !PT ;  /* 0x00000005ff3ca212 */ /* 0x000fca00078e33ff */
[----:B------:R-:W-:-:S04]  /*0300*/  IMAD.MOV R4, RZ, RZ, -R60 ;  /* 0x000000ffff047224 */ /* 0x000fc800078e0a3c */
[----:B------:R-:W-:-:S07]  /*0310*/  IMAD R4, R5, R4, R32 ;  /* 0x0000000405047224 */ /* 0x000fce00078e0220 */
.L_x_16401:
        /* <DEDUP_REMOVED lines=8> */
[----:B------:R-:W-:Y:S01]  /*03a0*/  SHF.L.U32 R13, R4, 0x1, RZ ;  /* 0x00000001040d7819 */ /* 0x000fe200000006ff */
[----:B------:R-:W-:Y:S01]  /*03b0*/  ULDC.64 UR10, c[0x0][0x210] ;  /* 0x00008400000a7ab9 */ /* 0x000fe20000000a00 */
[----:B------:R-:W-:-:S02]  /*03c0*/  LEA R8, P1, -R60, UR6, 0x5 ;  /* 0x000000063c087c11 */ /* 0x000fc4000f8229ff */
[----:B------:R-:W-:Y:S02]  /*03d0*/  SHF.L.U32 R46, R7, 0x2, RZ ;  /* 0x00000002072e7819 */ /* 0x000fe400000006ff */
[----:B------:R-:W-:Y:S02]  /*03e0*/  IADD3.X R0, ~R0, UR7, RZ, P1, !PT ;  /* 0x0000000700007c10 */ /* 0x000fe40008ffe5ff */
[----:B------:R-:W-:Y:S02]  /*03f0*/  ISETP.LT.U32.AND P1, PT, R8, 0x20, PT ;  /* 0x000000200800780c */ /* 0x000fe40003f21070 */
[----:B------:R-:W-:Y:S02]  /*0400*/  LOP3.LUT R46, R46, 0x1c, RZ, 0xe2, !PT ;  /* 0x0000001c2e2e7812 */ /* 0x000fe400078ee2ff */
[----:B------:R-:W-:Y:S02]  /*0410*/  ISETP.LT.U32.AND.EX P1, PT, R0, RZ, PT, P1 ;  /* 0x000000ff0000720c */ /* 0x000fe40003f21110 */
[----:B------:R-:W-:-:S02]  /*0420*/  SHF.R.U32.HI R0, RZ, 0x1, R2 ;  /* 0x00000001ff007819 */ /* 0x000fc40000011602 */
[--C-:B0-----:R-:W-:Y:S01]  /*0430*/  SHF.R.U64 R5, R30, 0x1, R31.reuse ;  /* 0x000000011e057819 */ /* 0x101fe2000000121f */
[-C--:B------:R-:W-:Y:S01]  /*0440*/  IMAD R14, R61, R30.reuse, RZ ;  /* 0x0000001e3d0e7224 */ /* 0x080fe200078e02ff */
[----:B------:R-:W-:Y:S01]  /*0450*/  SHF.R.U32.HI R6, RZ, 0x1, R31 ;  /* 0x00000001ff067819 */ /* 0x000fe2000001161f */
[----:B------:R-:W-:Y:S01]  /*0460*/  IMAD.WIDE.U32 R10, R60, R30, RZ ;  /* 0x0000001e3c0a7225 */ /* 0x000fe200078e00ff */
[----:B------:R-:W-:Y:S02]  /*0470*/  LEA R12, P0, -R4, R5, 0x5 ;  /* 0x00000005040c7211 */ /* 0x000fe400078029ff */
[----:B------:R-:W-:Y:S01]  /*0480*/  LOP3.LUT R0, R0, 0x70, RZ, 0xc0, !PT ;  /* 0x0000007000007812 */ /* 0x000fe200078ec0ff */
[----:B------:R-:W-:Y:S01]  /*0490*/  IMAD R15, R60, R31, R14 ;  /* 0x0000001f3c0f7224 */ /* 0x000fe200078e020e */
[----:B------:R-:W-:Y:S01]  /*04a0*/  SHF.L.U64.HI R37, R4, 0x1, R3 ;  /* 0x0000000104257819 */ /* 0x000fe20000010203 */
[----:B------:R-:W-:Y:S01]  /*04b0*/  IMAD.X R9, R6, 0x1, ~R9, P0 ;  /* 0x0000000106097824 */ /* 0x000fe200000e0e09 */
[----:B------:R-:W-:Y:S01]  /*04c0*/  ISETP.LT.U32.AND P0, PT, R12, 0x20, PT ;  /* 0x000000200c00780c */ /* 0x000fe20003f01070 */
[----:B------:R-:W-:-:S02]  /*04d0*/  IMAD R23, R6, R0, RZ ;  /* 0x0000000006177224 */ /* 0x000fc400078e02ff */
[----:B------:R-:W-:Y:S01]  /*04e0*/  IMAD.WIDE.U32 R18, R5, R0, RZ ;  /* 0x0000000005127225 */ /* 0x000fe200078e00ff */
[----:B------:R-:W-:-:S03]  /*04f0*/  ISETP.LT.U32.AND.EX P0, PT, R9, RZ, PT, P0 ;  /* 0x000000ff0900720c */ /* 0x000fc60003f01100 */
[----:B------:R-:W-:Y:S01]  /*0500*/  IMAD R9, R7, -0x4, R2 ;  /* 0xfffffffc07097824 */ /* 0x000fe200078e0202 */
[----:B------:R-:W-:Y:S01]  /*0510*/  SEL R7, R8, 0x20, P1 ;  /* 0x0000002008077807 */ /* 0x000fe20000800000 */
[----:B------:R-:W-:Y:S01]  /*0520*/  IMAD.IADD R11, R11, 0x1, R15 ;  /* 0x000000010b0b7824 */ /* 0x000fe200078e020f */
[----:B------:R-:W-:Y:S02]  /*0530*/  SEL R8, R12, 0x20, P0 ;  /* 0x000000200c087807 */ /* 0x000fe40000000000 */
[----:B------:R-:W-:Y:S02]  /*0540*/  LOP3.LUT R29, R9, 0x1f, RZ, 0xc0, !PT ;  /* 0x0000001f091d7812 */ /* 0x000fe400078ec0ff */
[----:B------:R-:W-:Y:S02]  /*0550*/  ISETP.GE.U32.AND P0, PT, R46, R7, PT ;  /* 0x000000072e00720c */ /* 0x000fe40003f06070 */
[----:B------:R-:W-:Y:S02]  /*0560*/  LEA R12, P1, R10, R13, 0x2 ;  /* 0x0000000d0a0c7211 */ /* 0x000fe400078210ff */
[----:B------:R-:W-:-:S02]  /*0570*/  ISETP.LT.U32.AND P0, PT, R29, R8, !P0 ;  /* 0x000000081d00720c */ /* 0x000fc40004701070 */
[----:B------:R-:W-:Y:S02]  /*0580*/  IADD3 R23, R19, R23, RZ ;  /* 0x0000001713177210 */ /* 0x000fe40007ffe0ff */
[----:B------:R-:W-:Y:S02]  /*0590*/  IADD3 R28, P2, R29, R18, RZ ;  /* 0x000000121d1c7210 */ /* 0x000fe40007f5e0ff */
[----:B------:R-:W-:Y:S02]  /*05a0*/  LEA.HI.X R37, R10, R37, R11, 0x2, P1 ;  /* 0x000000250a257211 */ /* 0x000fe400008f140b */
[C---:B------:R-:W-:Y:S01]  /*05b0*/  SHF.L.U32 R48, R12.reuse, 0x6, RZ ;  /* 0x000000060c307819 */ /* 0x040fe200000006ff */
[----:B------:R-:W-:Y:S01]  /*05c0*/  IMAD.X R29, RZ, RZ, R23, P2 ;  /* 0x000000ffff1d7224 */ /* 0x000fe200010e0617 */
[----:B------:R-:W-:Y:S02]  /*05d0*/  SHF.L.U64.HI R49, R12, 0x6, R37 ;  /* 0x000000060c317819 */ /* 0x000fe40000010225 */
[----:B------:R-:W-:Y:S01]  /*05e0*/  IADD3 R54, P1, R48, UR8, RZ ;  /* 0x0000000830367c10 */ /* 0x000fe2000ff3e0ff */
[----:B------:R-:W-:Y:S01]  /*05f0*/  @!P0 IMAD.MOV.U32 R47, RZ, RZ, RZ ;  /* 0x000000ffff2f8224 */ /* 0x000fe200078e00ff */
[----:B------:R-:W-:-:S02]  /*0600*/  @P0 SHF.L.U32 R21, R28, 0x2, RZ ;  /* 0x000000021c150819 */ /* 0x000fc400000006ff */
[----:B------:R-:W-:Y:S01]  /*0610*/  IADD3.X R51, R49, UR9, RZ, P1, !PT ;  /* 0x0000000931337c10 */ /* 0x000fe20008ffe4ff */
[----:B------:R-:W-:Y:S01]  /*0620*/  ULDC.64 UR8, c[0x0][0x208] ;  /* 0x0000820000087ab9 */ /* 0x000fe20000000a00 */
[----:B------:R-:W-:Y:S02]  /*0630*/  @P0 SHF.L.U64.HI R14, R28, 0x2, R29 ;  /* 0x000000021c0e0819 */ /* 0x000fe4000001021d */
[----:B------:R-:W-:-:S04]  /*0640*/  @P0 IADD3 R10, P1, R21, R54, RZ ;  /* 0x00000036150a0210 */ /* 0x000fc80007f3e0ff */
[----:B------:R-:W-:-:S05]  /*0650*/  @P0 IADD3.X R11, R14, R51, RZ, P1, !PT ;  /* 0x000000330e0b0210 */ /* 0x000fca0000ffe4ff */
[----:B------:R0:W2:Y:S01]  /*0660*/  @P0 LDG.E R47, desc[UR8][R10.64] ;  /* 0x000000080a2f0981 */ /* 0x0000a2000c1e1900 */
[----:B------:R-:W-:Y:S02]  /*0670*/  @P0 LOP3.LUT R13, R30, 0xfffffffe, RZ, 0xc0, !PT ;  /* 0xfffffffe1e0d0812 */ /* 0x000fe400078ec0ff */
[----:B------:R-:W-:Y:S02]  /*0680*/  @P0 LOP3.LUT R15, R31, 0x3fffffff, RZ, 0xc0, !PT ;  /* 0x3fffffff1f0f0812 */ /* 0x000fe400078ec0ff */
[----:B------:R-:W-:Y:S02]  /*0690*/  @P0 IADD3 R20, P1, R13, R28, RZ ;  /* 0x0000001c0d140210 */ /* 0x000fe40007f3e0ff */
[----:B------:R-:W-:Y:S02]  /*06a0*/  @!P0 MOV R43, RZ ;  /* 0x000000ff002b8202 */ /* 0x000fe40000000f00 */
[----:B------:R-:W-:Y:S02]  /*06b0*/  @P0 IADD3.X R13, R15, R29, RZ, P1, !PT ;  /* 0x0000001d0f0d0210 */ /* 0x000fe40000ffe4ff */
[----:B------:R-:W-:-:S02]  /*06c0*/  @P0 SHF.L.U32 R45, R20, 0x2, RZ ;  /* 0x00000002142d0819 */ /* 0x000fc400000006ff */
[----:B------:R-:W-:Y:S02]  /*06d0*/  @P0 SHF.L.U64.HI R20, R20, 0x2, R13 ;  /* 0x0000000214140819 */ /* 0x000fe4000001020d */
[----:B------:R-:W-:-:S05]  /*06e0*/  @P0 IADD3 R26, P1, R45, R54, RZ ;  /* 0x000000362d1a0210 */ /* 0x000fca0007f3e0ff */
[----:B------:R-:W-:-:S05]  /*06f0*/  @P0 IMAD.X R27, R20, 0x1, R51, P1 ;  /* 0x00000001141b0824 */ /* 0x000fca00008e0633 */
[----:B------:R1:W3:Y:S01]  /*0700*/  @P0 LDG.E R43, desc[UR8][R26.64] ;  /* 0x000000081a2b0981 */ /* 0x0002e2000c1e1900 */
[----:B------:R-:W-:Y:S02]  /*0710*/  @P0 IADD3 R0, P1, R28, R5, RZ ;  /* 0x000000051c000210 */ /* 0x000fe40007f3e0ff */
[----:B------:R-:W-:Y:S02]  /*0720*/  @!P0 CS2R R34, SRZ ;  /* 0x0000000000228805 */ /* 0x000fe4000001ff00 */
[----:B0-----:R-:W-:Y:S01]  /*0730*/  @P0 IADD3.X R11, R29, R6, RZ, P1, !PT ;  /* 0x000000061d0b0210 */ /* 0x001fe20000ffe4ff */
[----:B------:R-:W-:-:S03]  /*0740*/  @P0 IMAD.SHL.U32 R17, R0, 0x4, RZ ;  /* 0x0000000400110824 */ /* 0x000fc600078e00ff */
[----:B------:R-:W-:Y:S02]  /*0750*/  @P0 SHF.L.U64.HI R0, R0, 0x2, R11 ;  /* 0x0000000200000819 */ /* 0x000fe4000001020b */
[----:B------:R-:W-:-:S04]  /*0760*/  @P0 IADD3 R24, P1, R17, R54, RZ ;  /* 0x0000003611180210 */ /* 0x000fc80007f3e0ff */
[----:B------:R-:W-:-:S05]  /*0770*/  @P0 IADD3.X R25, R0, R51, RZ, P1, !PT ;  /* 0x0000003300190210 */ /* 0x000fca0000ffe4ff */
[----:B------:R0:W4:Y:S01]  /*0780*/  @P0 LDG.E R35, desc[UR8][R24.64] ;  /* 0x0000000818230981 */ /* 0x000122000c1e1900 */
[----:B------:R-:W-:Y:S02]  /*0790*/  @P0 IMAD R13, R6, 0x3, RZ ;  /* 0x00000003060d0824 */ /* 0x000fe400078e02ff */
[----:B------:R-:W-:-:S04]  /*07a0*/  @P0 IMAD.WIDE.U32 R10, R5, 0x3, R28 ;  /* 0x00000003050a0825 */ /* 0x000fc800078e001c */
[----:B-1----:R-:W-:Y:S01]  /*07b0*/  @P0 IMAD.SHL.U32 R27, R10, 0x4, RZ ;  /* 0x000000040a1b0824 */ /* 0x002fe200078e00ff */
[----:B------:R-:W-:-:S04]  /*07c0*/  @P0 IADD3 R11, R11, R13, RZ ;  /* 0x0000000d0b0b0210 */ /* 0x000fc80007ffe0ff */
[----:B------:R-:W-:Y:S02]  /*07d0*/  @P0 SHF.L.U64.HI R16, R10, 0x2, R11 ;  /* 0x000000020a100819 */ /* 0x000fe4000001020b */
[----:B------:R-:W-:-:S04]  /*07e0*/  @P0 IADD3 R10, P1, R27, R54, RZ ;  /* 0x000000361b0a0210 */ /* 0x000fc80007f3e0ff */
[----:B------:R-:W-:Y:S02]  /*07f0*/  @P0 IADD3.X R11, R16, R51, RZ, P1, !PT ;  /* 0x00000033100b0210 */ /* 0x000fe40000ffe4ff */
[----:B------:R-:W-:-:S03]  /*0800*/  IADD3 R48, P1, R48, UR10, RZ ;  /* 0x0000000a30307c10 */ /* 0x000fc6000ff3e0ff */
[----:B------:R1:W4:Y:S01]  /*0810*/  @P0 LDG.E R34, desc[UR8][R10.64] ;  /* 0x000000080a220981 */ /* 0x000322000c1e1900 */
[----:B------:R-:W-:Y:S01]  /*0820*/  IADD3.X R49, R49, UR11, RZ, P1, !PT ;  /* 0x0000000b31317c10 */ /* 0x000fe20008ffe4ff */
[----:B------:R-:W-:Y:S01]  /*0830*/  VIADD R9, R9, 0xffffffff ;  /* 0xffffffff09097836 */ /* 0x000fe20000000000 */
[----:B0-----:R-:W-:Y:S01]  /*0840*/  @P0 IADD3 R24, P2, R21, R48, RZ ;  /* 0x0000003015180210 */ /* 0x001fe20007f5e0ff */
[----:B------:R-:W-:Y:S01]  /*0850*/  ULDC.64 UR10, c[0x0][0x230] ;  /* 0x00008c00000a7ab9 */ /* 0x000fe20000000a00 */
[----:B------:R-:W-:Y:S02]  /*0860*/  @!P0 MOV R41, RZ ;  /* 0x000000ff00298202 */ /* 0x000fe40000000f00 */
[----:B------:R-:W-:Y:S02]  /*0870*/  @P0 IADD3.X R25, R14, R49, RZ, P2, !PT ;  /* 0x000000310e190210 */ /* 0x000fe400017fe4ff */
[----:B------:R-:W-:Y:S02]  /*0880*/  IADD3 R22, R46, 0x1, RZ ;  /* 0x000000012e167810 */ /* 0x000fe40007ffe0ff */
[----:B------:R-:W-:Y:S01]  /*0890*/  LOP3.LUT R9, R9, 0x1f, RZ, 0xc0, !PT ;  /* 0x0000001f09097812 */ /* 0x000fe200078ec0ff */
[----:B------:R0:W4:Y:S01]  /*08a0*/  @P0 LDG.E R41, desc[UR8][R24.64] ;  /* 0x0000000818290981 */ /* 0x000122000c1e1900 */
[----:B------:R-:W-:-:S04]  /*08b0*/  ISETP.GE.U32.AND P1, PT, R22, R7, PT ;  /* 0x000000071600720c */ /* 0x000fc80003f26070 */
[C---:B------:R-:W-:Y:S02]  /*08c0*/  ISETP.LT.U32.AND P1, PT, R9.reuse, R8, !P1 ;  /* 0x000000080900720c */ /* 0x040fe40004f21070 */
[----:B-1----:R-:W-:-:S05]  /*08d0*/  IADD3 R10, P2, R9, R18, RZ ;  /* 0x00000012090a7210 */ /* 0x002fca0007f5e0ff */
[----:B------:R-:W-:-:S06]  /*08e0*/  IMAD.X R11, RZ, RZ, R23, P2 ;  /* 0x000000ffff0b7224 */ /* 0x000fcc00010e0617 */
[-C--:B------:R-:W-:Y:S02]  /*08f0*/  @P1 MOV R52, R10.reuse ;  /* 0x0000000a00341202 */ /* 0x080fe40000000f00 */
[----:B------:R-:W-:Y:S01]  /*0900*/  @P1 MOV R53, R11 ;  /* 0x0000000b00351202 */ /* 0x000fe20000000f00 */
[----:B------:R-:W-:Y:S02]  /*0910*/  @P1 IMAD R13, R6, 0x5, RZ ;  /* 0x00000005060d1824 */ /* 0x000fe400078e02ff */
[C---:B------:R-:W-:Y:S01]  /*0920*/  @P1 IMAD.WIDE.U32 R14, R5.reuse, 0x5, R10 ;  /* 0x00000005050e1825 */ /* 0x040fe200078e000a */
[----:B------:R-:W-:-:S03]  /*0930*/  @P1 LEA R21, P2, R5, R10, 0x2 ;  /* 0x0000000a05151211 */ /* 0x000fc600078410ff */
[----:B------:R-:W-:Y:S02]  /*0940*/  @P1 IMAD R9, R6, 0x6, RZ ;  /* 0x0000000606091824 */ /* 0x000fe400078e02ff */
[----:B------:R-:W-:-:S04]  /*0950*/  @P1 IMAD.WIDE.U32 R52, R5, 0x6, R52 ;  /* 0x0000000605341825 */ /* 0x000fc800078e0034 */
[----:B------:R-:W-:Y:S01]  /*0960*/  @P1 IMAD.IADD R13, R15, 0x1, R13 ;  /* 0x000000010f0d1824 */ /* 0x000fe200078e020d */
[----:B------:R-:W-:Y:S02]  /*0970*/  @P1 IADD3 R15, R53, R9, RZ ;  /* 0x00000009350f1210 */ /* 0x000fe40007ffe0ff */
[----:B------:R-:W-:Y:S02]  /*0980*/  @P1 LEA.HI.X R26, R5, R11, R6, 0x2, P2 ;  /* 0x0000000b051a1211 */ /* 0x000fe400010f1406 */
[C---:B------:R-:W-:Y:S02]  /*0990*/  @P1 SHF.L.U32 R9, R14.reuse, 0x2, RZ ;  /* 0x000000020e091819 */ /* 0x040fe400000006ff */
[----:B------:R-:W-:Y:S02]  /*09a0*/  @P1 SHF.L.U64.HI R50, R14, 0x2, R13 ;  /* 0x000000020e321819 */ /* 0x000fe4000001020d */
[----:B------:R-:W-:Y:S01]  /*09b0*/  @P0 IADD3 R14, P2, R17, R48, RZ ;  /* 0x00000030110e0210 */ /* 0x000fe20007f5e0ff */
[C---:B------:R-:W-:Y:S01]  /*09c0*/  @P1 IMAD.SHL.U32 R13, R52.reuse, 0x4, RZ ;  /* 0x00000004340d1824 */ /* 0x040fe200078e00ff */
[----:B------:R-:W-:-:S02]  /*09d0*/  @P1 SHF.L.U64.HI R52, R52, 0x2, R15 ;  /* 0x0000000234341819 */ /* 0x000fc4000001020f */
[----:B------:R-:W-:Y:S02]  /*09e0*/  @!P0 MOV R38, RZ ;  /* 0x000000ff00268202 */ /* 0x000fe40000000f00 */
[----:B------:R-:W-:Y:S01]  /*09f0*/  @P0 IADD3.X R15, R0, R49, RZ, P2, !PT ;  /* 0x00000031000f0210 */ /* 0x000fe200017fe4ff */
[----:B------:R-:W-:Y:S02]  /*0a00*/  @P1 IMAD R39, R6, 0x7, RZ ;  /* 0x0000000706271824 */ /* 0x000fe400078e02ff */
[----:B------:R-:W-:Y:S02]  /*0a10*/  @P1 IMAD.WIDE.U32 R10, R5, 0x7, R10 ;  /* 0x00000007050a1825 */ /* 0x000fe400078e000a */
[----:B------:R-:W4:Y:S01]  /*0a20*/  @P0 LDG.E R38, desc[UR8][R14.64] ;  /* 0x000000080e260981 */ /* 0x000f22000c1e1900 */
[----:B------:R-:W-:Y:S02]  /*0a30*/  ISETP.NE.U32.AND P2, PT, RZ, UR10, PT ;  /* 0x0000000aff007c0c */ /* 0x000fe4000bf45070 */
[----:B------:R-:W-:-:S02]  /*0a40*/  @P1 IADD3 R11, R11, R39, RZ ;  /* 0x000000270b0b1210 */ /* 0x000fc40007ffe0ff */
[C---:B0-----:R-:W-:Y:S02]  /*0a50*/  @P1 SHF.L.U32 R25, R21.reuse, 0x2, RZ ;  /* 0x0000000215191819 */ /* 0x041fe400000006ff */
[----:B------:R-:W-:Y:S02]  /*0a60*/  ISETP.NE.AND.EX P2, PT, RZ, UR11, PT, P2 ;  /* 0x0000000bff007c0c */ /* 0x000fe4000bf45320 */
[----:B------:R-:W-:Y:S01]  /*0a70*/  @P1 SHF.L.U64.HI R26, R21, 0x2, R26 ;  /* 0x00000002151a1819 */ /* 0x000fe2000001021a */
[C---:B------:R-:W-:Y:S01]  /*0a80*/  @P1 IMAD.SHL.U32 R21, R10.reuse, 0x4, RZ ;  /* 0x000000040a151824 */ /* 0x040fe200078e00ff */
[----:B------:R-:W-:Y:S01]  /*0a90*/  @P1 SHF.L.U64.HI R22, R10, 0x2, R11 ;  /* 0x000000020a161819 */ /* 0x000fe2000001020b */
[----:B------:R-:W-:Y:S01]  /*0aa0*/  @!P1 IMAD.MOV.U32 R42, RZ, RZ, RZ ;  /* 0x000000ffff2a9224 */ /* 0x000fe200078e00ff */
[----:B------:R-:W-:Y:S02]  /*0ab0*/  @P1 IADD3 R10, P3, R25, R48, RZ ;  /* 0x00000030190a1210 */ /* 0x000fe40007f7e0ff */
[----:B------:R-:W-:Y:S01]  /*0ac0*/  @!P0 MOV R0, RZ ;  /* 0x000000ff00008202 */ /* 0x000fe20000000f00 */
[----:B------:R-:W-:Y:S01]  /*0ad0*/  @!P1 IMAD.MOV.U32 R39, RZ, RZ, RZ ;  /* 0x000000ffff279224 */ /* 0x000fe200078e00ff */
[----:B------:R-:W-:-:S02]  /*0ae0*/  @P1 IADD3.X R11, R26, R49, RZ, P3, !PT ;  /* 0x000000311a0b1210 */ /* 0x000fc40001ffe4ff */
[----:B------:R-:W-:Y:S01]  /*0af0*/  @!P1 MOV R36, RZ ;  /* 0x000000ff00249202 */ /* 0x000fe20000000f00 */
[----:B------:R-:W-:Y:S01]  /*0b00*/  @!P1 IMAD.MOV.U32 R40, RZ, RZ, RZ ;  /* 0x000000ffff289224 */ /* 0x000fe200078e00ff */
[----:B------:R-:W-:Y:S01]  /*0b10*/  @P1 IADD3 R24, P4, R25, R54, RZ ;  /* 0x0000003619181210 */ /* 0x000fe20007f9e0ff */
[----:B------:R0:W4:Y:S01]  /*0b20*/  @P1 LDG.E R42, desc[UR8][R10.64] ;  /* 0x000000080a2a1981 */ /* 0x000122000c1e1900 */
[-C--:B------:R-:W-:Y:S01]  /*0b30*/  @P0 IADD3 R44, P3, R45, R48.reuse, RZ ;  /* 0x000000302d2c0210 */ /* 0x080fe20007f7e0ff */
[----:B------:R-:W-:Y:S01]  /*0b40*/  ULDC.64 UR10, c[0x0][0x220] ;  /* 0x00008800000a7ab9 */ /* 0x000fe20000000a00 */
[----:B------:R-:W-:Y:S02]  /*0b50*/  @P1 IADD3.X R25, R26, R51, RZ, P4, !PT ;  /* 0x000000331a191210 */ /* 0x000fe400027fe4ff */
[-C--:B------:R-:W-:Y:S01]  /*0b60*/  @P0 IADD3 R26, P4, R27, R48.reuse, RZ ;  /* 0x000000301b1a0210 */ /* 0x080fe20007f9e0ff */
[----:B0-----:R-:W0:Y:S01]  /*0b70*/  @P2 LDC.64 R10, c[0x0][0x230] ;  /* 0x00008c00ff0a2b82 */ /* 0x001e220000000a00 */
[-C--:B------:R-:W-:Y:S01]  /*0b80*/  @P0 IADD3.X R45, R20, R49.reuse, RZ, P3, !PT ;  /* 0x00000031142d0210 */ /* 0x080fe20001ffe4ff */
[----:B------:R-:W-:Y:S01]  /*0b90*/  @!P0 IMAD.MOV.U32 R20, RZ, RZ, RZ ;  /* 0x000000ffff148224 */ /* 0x000fe200078e00ff */
[----:B------:R-:W-:Y:S01]  /*0ba0*/  @P0 IADD3.X R27, R16, R49, RZ, P4, !PT ;  /* 0x00000031101b0210 */ /* 0x000fe200027fe4ff */
[----:B------:R1:W4:Y:S01]  /*0bb0*/  @P1 LDG.E R39, desc[UR8][R24.64] ;  /* 0x0000000818271981 */ /* 0x000322000c1e1900 */
[----:B------:R-:W-:-:S03]  /*0bc0*/  @P1 IADD3 R16, P3, R9, R48, RZ ;  /* 0x0000003009101210 */ /* 0x000fc60007f7e0ff */
[----:B------:R-:W4:Y:S04]  /*0bd0*/  @P0 LDG.E R0, desc[UR8][R44.64] ;  /* 0x000000082c000981 */ /* 0x000f28000c1e1900 */
[----:B------:R-:W4:Y:S01]  /*0be0*/  @P0 LDG.E R20, desc[UR8][R26.64] ;  /* 0x000000081a140981 */ /* 0x000f22000c1e1900 */
[----:B------:R-:W-:Y:S01]  /*0bf0*/  @P1 IADD3 R14, P0, R9, R54, RZ ;  /* 0x00000036090e1210 */ /* 0x000fe20007f1e0ff */
[----:B------:R-:W-:Y:S01]  /*0c00*/  IMAD.MOV.U32 R9, RZ, RZ, 0x3f800000 ;  /* 0x3f800000ff097424 */ /* 0x000fe200078e00ff */
[C---:B------:R-:W-:Y:S02]  /*0c10*/  @P1 IADD3.X R17, R50.reuse, R49, RZ, P3, !PT ;  /* 0x0000003132111210 */ /* 0x040fe40001ffe4ff */
[----:B------:R-:W-:Y:S02]  /*0c20*/  @P1 IADD3.X R15, R50, R51, RZ, P0, !PT ;  /* 0x00000033320f1210 */ /* 0x000fe400007fe4ff */
[----:B-1----:R-:W-:Y:S01]  /*0c30*/  @P1 IADD3 R24, P0, R13, R48, RZ ;  /* 0x000000300d181210 */ /* 0x002fe20007f1e0ff */
[----:B------:R-:W4:Y:S04]  /*0c40*/  @P1 LDG.E R40, desc[UR8][R16.64] ;  /* 0x0000000810281981 */ /* 0x000f28000c1e1900 */
[----:B0-----:R-:W4:Y:S01]  /*0c50*/  @P2 LDG.E R9, desc[UR8][R10.64] ;  /* 0x000000080a092981 */ /* 0x001f22000c1e1900 */
[----:B------:R-:W-:-:S03]  /*0c60*/  @P1 IADD3.X R25, R52, R49, RZ, P0, !PT ;  /* 0x0000003134191210 */ /* 0x000fc600007fe4ff */
[----:B------:R0:W4:Y:S02]  /*0c70*/  @P1 LDG.E R36, desc[UR8][R14.64] ;  /* 0x000000080e241981 */ /* 0x000124000c1e1900 */
[----:B0-----:R-:W-:-:S05]  /*0c80*/  @P1 IADD3 R14, P0, R13, R54, RZ ;  /* 0x000000360d0e1210 */ /* 0x001fca0007f1e0ff */
[----:B------:R-:W-:Y:S01]  /*0c90*/  @P1 IMAD.X R15, R52, 0x1, R51, P0 ;  /* 0x00000001340f1824 */ /* 0x000fe200000e0633 */
[----:B------:R-:W-:Y:S02]  /*0ca0*/  @!P1 MOV R27, RZ ;  /* 0x000000ff001b9202 */ /* 0x000fe40000000f00 */
[----:B------:R-:W-:-:S04]  /*0cb0*/  @!P1 MOV R13, RZ ;  /* 0x000000ff000d9202 */ /* 0x000fc80000000f00 */
[----:B------:R3:W5:Y:S01]  /*0cc0*/  @P1 LDG.E R27, desc[UR8][R24.64] ;  /* 0x00000008181b1981 */ /* 0x000762000c1e1900 */
[----:B------:R-:W-:-:S03]  /*0cd0*/  @P1 IADD3 R16, P2, R21, R48, RZ ;  /* 0x0000003015101210 */ /* 0x000fc60007f5e0ff */
[----:B------:R0:W4:Y:S01]  /*0ce0*/  @P1 LDG.E R13, desc[UR8][R14.64] ;  /* 0x000000080e0d1981 */ /* 0x000122000c1e1900 */
[----:B------:R-:W-:Y:S01]  /*0cf0*/  @P1 IADD3.X R17, R22, R49, RZ, P2, !PT ;  /* 0x0000003116111210 */ /* 0x000fe200017fe4ff */
[----:B--2---:R-:W-:-:S04]  /*0d00*/  IMAD.U32 R50, R47, 0x10000, RZ ;  /* 0x000100002f327824 */ /* 0x004fc800078e00ff */
[C---:B------:R-:W-:Y:S01]  /*0d10*/  FMUL R45, R50.reuse, 0.044714998453855514526 ;  /* 0x3d372713322d7820 */ /* 0x040fe20000400000 */
[----:B------:R-:W-:-:S03]  /*0d20*/  FMUL R26, R50, 0.79788458347320556641 ;  /* 0x3f4c422a321a7820 */ /* 0x000fc60000400000 */
[----:B------:R-:W-:Y:S01]  /*0d30*/  FFMA R45, R50, R45, 1 ;  /* 0x3f800000322d7423 */ /* 0x000fe2000000002d */
[----:B------:R-:W-:-:S03]  /*0d40*/  PRMT R44, R47, 0x7632, R44 ;  /* 0x000076322f2c7816 */ /* 0x000fc6000000002c */
[----:B------:R-:W-:Y:S01]  /*0d50*/  FMUL R26, R26, R45 ;  /* 0x0000002d1a1a7220 */ /* 0x000fe20000400000 */
[----:B------:R-:W-:-:S03]  /*0d60*/  SHF.L.U32 R44, R44, 0x10, RZ ;  /* 0x000000102c2c7819 */ /* 0x000fc600000006ff */
[----:B------:R-:W-:Y:S02]  /*0d70*/  FMUL R52, |R26|, 2.8853900432586669922 ;  /* 0x4038aa3b1a347820 */ /* 0x000fe40000400200 */
[C---:B------:R-:W-:Y:S01]  /*0d80*/  FMUL R47, R44.reuse, 0.044714998453855514526 ;  /* 0x3d3727132c2f7820 */ /* 0x040fe20000400000 */
[----:B------:R-:W-:-:S03]  /*0d90*/  FMUL R45, R44, 0.79788458347320556641 ;  /* 0x3f4c422a2c2d7820 */ /* 0x000fc60000400000 */
[----:B------:R-:W1:Y:S01]  /*0da0*/  MUFU.EX2 R52, R52 ;  /* 0x0000003400347308 */ /* 0x000e620000000800 */
[----:B------:R-:W-:-:S04]  /*0db0*/  FFMA R10, R44, R47, 1 ;  /* 0x3f8000002c0a7423 */ /* 0x000fc8000000002f */
[----:B------:R-:W-:Y:S01]  /*0dc0*/  FMUL R45, R45, R10 ;  /* 0x0000000a2d2d7220 */ /* 0x000fe20000400000 */
[----:B---3--:R-:W-:-:S03]  /*0dd0*/  IMAD.U32 R24, R43, 0x10000, RZ ;  /* 0x000100002b187824 */ /* 0x008fc600078e00ff */
[----:B------:R-:W-:Y:S01]  /*0de0*/  FMUL R25, |R45|, 2.8853900432586669922 ;  /* 0x4038aa3b2d197820 */ /* 0x000fe20000400200 */
[C---:B------:R-:W-:Y:S01]  /*0df0*/  FMUL R53, R24.reuse, 0.044714998453855514526 ;  /* 0x3d37271318357820 */ /* 0x040fe20000400000 */
[----:B------:R-:W-:Y:S01]  /*0e00*/  @!P1 MOV R47, RZ ;  /* 0x000000ff002f9202 */ /* 0x000fe20000000f00 */
[----:B------:R-:W-:-:S03]  /*0e10*/  FMUL R55, R24, 0.79788458347320556641 ;  /* 0x3f4c422a18377820 */ /* 0x000fc60000400000 */
[----:B------:R-:W2:Y:S01]  /*0e20*/  MUFU.EX2 R25, R25 ;  /* 0x0000001900197308 */ /* 0x000ea20000000800 */
[----:B-1----:R-:W-:Y:S01]  /*0e30*/  FADD R52, R52, 1 ;  /* 0x3f80000034347421 */ /* 0x002fe20000000000 */
[----:B0-----:R-:W-:Y:S01]  /*0e40*/  FFMA R14, R24, R53, 1 ;  /* 0x3f800000180e7423 */ /* 0x001fe20000000035 */
[----:B------:R-:W-:Y:S01]  /*0e50*/  @P1 IADD3 R10, P0, R21, R54, RZ ;  /* 0x00000036150a1210 */ /* 0x000fe20007f1e0ff */
[----:B------:R0:W5:Y:S01]  /*0e60*/  @P1 LDG.E R47, desc[UR8][R16.64] ;  /* 0x00000008102f1981 */ /* 0x000162000c1e1900 */
[----:B------:R-:W-:Y:S01]  /*0e70*/  MOV R21, 0x3c80f082 ;  /* 0x3c80f08200157802 */ /* 0x000fe20000000f00 */
[----:B------:R-:W-:Y:S02]  /*0e80*/  FMUL R53, R26, R26 ;  /* 0x0000001a1a357220 */ /* 0x000fe40000400000 */
[----:B------:R-:W1:Y:S01]  /*0e90*/  MUFU.RCP R52, R52 ;  /* 0x0000003400347308 */ /* 0x000e620000001000 */
[----:B0-----:R-:W-:Y:S01]  /*0ea0*/  FMUL R17, R55, R14 ;  /* 0x0000000e37117220 */ /* 0x001fe20000400000 */
[----:B------:R-:W-:-:S03]  /*0eb0*/  FFMA R14, R53, R21, -0.052303962409496307373 ;  /* 0xbd563cae350e7423 */ /* 0x000fc60000000015 */
[----:B------:R-:W-:Y:S01]  /*0ec0*/  FMUL R15, |R17|, 2.8853900432586669922 ;  /* 0x4038aa3b110f7820 */ /* 0x000fe20000400200 */
[----:B------:R-:W-:Y:S01]  /*0ed0*/  @P1 IADD3.X R11, R22, R51, RZ, P0, !PT ;  /* 0x00000033160b1210 */ /* 0x000fe200007fe4ff */
[----:B------:R-:W-:Y:S01]  /*0ee0*/  FFMA R14, R53, R14, 0.1331529766321182251 ;  /* 0x3e085941350e7423 */ /* 0x000fe2000000000e */
[----:B------:R-:W-:Y:S01]  /*0ef0*/  @!P1 IMAD.MOV.U32 R22, RZ, RZ, RZ ;  /* 0x000000ffff169224 */ /* 0x000fe200078e00ff */
[----:B------:R-:W-:Y:S01]  /*0f00*/  PRMT R16, R43, 0x7632, R16 ;  /* 0x000076322b107816 */ /* 0x000fe20000000010 */
[----:B--2---:R-:W-:Y:S01]  /*0f10*/  FADD R55, R25, 1 ;  /* 0x3f80000019377421 */ /* 0x004fe20000000000 */
[----:B------:R-:W0:Y:S01]  /*0f20*/  MUFU.EX2 R15, R15 ;  /* 0x0000000f000f7308 */ /* 0x000e220000000800 */
[----:B------:R-:W-:Y:S01]  /*0f30*/  MOV R25, 0x3f800000 ;  /* 0x3f80000000197802 */ /* 0x000fe20000000f00 */
[----:B------:R-:W-:Y:S01]  /*0f40*/  FFMA R14, R53, R14, -0.33332768082618713379 ;  /* 0xbeaaa9ed350e7423 */ /* 0x000fe2000000000e */
[----:B------:R-:W-:Y:S01]  /*0f50*/  SHF.L.U32 R16, R16, 0x10, RZ ;  /* 0x0000001010107819 */ /* 0x000fe200000006ff */
[----:B------:R2:W3:Y:S01]  /*0f60*/  @P1 LDG.E R22, desc[UR8][R10.64] ;  /* 0x000000080a161981 */ /* 0x0004e2000c1e1900 */
[----:B------:R-:W-:Y:S01]  /*0f70*/  FMUL R56, R45, R45 ;  /* 0x0000002d2d387220 */ /* 0x000fe20000400000 */
[----:B-1----:R-:W-:Y:S01]  /*0f80*/  FFMA R52, R52, -2, R25 ;  /* 0xc000000034347823 */ /* 0x002fe20000000019 */
[C---:B------:R-:W-:Y:S01]  /*0f90*/  FSETP.GE.AND P1, PT, |R26|.reuse, 0.60000002384185791016, PT ;  /* 0x3f19999a1a00780b */ /* 0x040fe20003f26200 */
[----:B------:R-:W-:Y:S01]  /*0fa0*/  FFMA R53, R53, R14, RZ ;  /* 0x0000000e35357223 */ /* 0x000fe200000000ff */
[----:B------:R-:W-:Y:S01]  /*0fb0*/  FSETP.GE.AND P0, PT, |R26|, 9.010913848876953125, PT ;  /* 0x41102cb41a00780b */ /* 0x000fe20003f06200 */
[----:B------:R-:W1:Y:S01]  /*0fc0*/  MUFU.RCP R14, R55 ;  /* 0x00000037000e7308 */ /* 0x000e620000001000 */
[----:B------:R-:W-:Y:S01]  /*0fd0*/  FMUL R43, R16, 0.044714998453855514526 ;  /* 0x3d372713102b7820 */ /* 0x000fe20000400000 */
[----:B------:R-:W-:Y:S01]  /*0fe0*/  FFMA R57, R56, R21, -0.052303962409496307373 ;  /* 0xbd563cae38397423 */ /* 0x000fe20000000015 */
[----:B--2---:R-:W-:-:S02]  /*0ff0*/  FSEL R11, R52, 1, !P0 ;  /* 0x3f800000340b7808 */ /* 0x004fc40004000000 */
[C---:B------:R-:W-:Y:S01]  /*1000*/  FFMA R43, R16.reuse, R43, 1 ;  /* 0x3f800000102b7423 */ /* 0x040fe2000000002b */
[----:B------:R-:W-:Y:S01]  /*1010*/  FMUL R52, R16, 0.79788458347320556641 ;  /* 0x3f4c422a10347820 */ /* 0x000fe20000400000 */
[----:B------:R-:W-:Y:S01]  /*1020*/  FFMA R57, R56, R57, 0.1331529766321182251 ;  /* 0x3e08594138397423 */ /* 0x000fe20000000039 */
[----:B0-----:R-:W-:Y:S02]  /*1030*/  FADD R58, R15, 1 ;  /* 0x3f8000000f3a7421 */ /* 0x001fe40000000000 */
[----:B------:R-:W-:Y:S01]  /*1040*/  FMUL R52, R52, R43 ;  /* 0x0000002b34347220 */ /* 0x000fe20000400000 */
[----:B------:R-:W-:Y:S01]  /*1050*/  FFMA R10, R56, R57, -0.33332768082618713379 ;  /* 0xbeaaa9ed380a7423 */ /* 0x000fe20000000039 */
[--C-:B------:R-:W-:Y:S01]  /*1060*/  LOP3.LUT R15, R11, 0x80000000, R26.reuse, 0xb8, !PT ;  /* 0x800000000b0f7812 */ /* 0x100fe200078eb81a */
[----:B------:R-:W-:Y:S01]  /*1070*/  @!P1 FFMA R15, R26, R53, R26 ;  /* 0x000000351a0f9223 */ /* 0x000fe2000000001a */
[----:B------:R-:W-:Y:S01]  /*1080*/  FMUL R26, |R52|, 2.8853900432586669922 ;  /* 0x4038aa3b341a7820 */ /* 0x000fe20000400200 */
[----:B------:R-:W-:Y:S01]  /*1090*/  FFMA R56, R56, R10, RZ ;  /* 0x0000000a38387223 */ /* 0x000fe200000000ff */
[----:B------:R-:W-:Y:S01]  /*10a0*/  FSETP.GE.AND P0, PT, |R45|, 0.60000002384185791016, PT ;  /* 0x3f19999a2d00780b */ /* 0x000fe20003f06200 */
[----:B------:R-:W-:Y:S01]  /*10b0*/  FMUL R10, R17, R17 ;  /* 0x00000011110a7220 */ /* 0x000fe20000400000 */
[----:B-1----:R-:W-:Y:S01]  /*10c0*/  FFMA R14, R14, -2, R25 ;  /* 0xc00000000e0e7823 */ /* 0x002fe20000000019 */
[----:B------:R-:W-:Y:S01]  /*10d0*/  FSETP.GE.AND P2, PT, |R45|, 9.010913848876953125, PT ;  /* 0x41102cb42d00780b */ /* 0x000fe20003f46200 */
[----:B------:R-:W0:Y:S01]  /*10e0*/  MUFU.EX2 R26, R26 ;  /* 0x0000001a001a7308 */ /* 0x000e220000000800 */
[----:B------:R-:W-:-:S02]  /*10f0*/  FFMA R11, R10, R21, -0.052303962409496307373 ;  /* 0xbd563cae0a0b7423 */ /* 0x000fc40000000015 */
[----:B------:R-:W-:-:S05]  /*1100*/  FSEL R14, R14, 1, !P2 ;  /* 0x3f8000000e0e7808 */ /* 0x000fca0005000000 */
[----:B------:R-:W1:Y:S01]  /*1110*/  MUFU.RCP R58, R58 ;  /* 0x0000003a003a7308 */ /* 0x000e620000001000 */
[----:B------:R-:W-:Y:S01]  /*1120*/  FFMA R43, R10, R11, 0.1331529766321182251 ;  /* 0x3e0859410a2b7423 */ /* 0x000fe2000000000b */
[----:B----4-:R-:W-:Y:S01]  /*1130*/  IMAD.U32 R11, R35, 0x10000, RZ ;  /* 0x00010000230b7824 */ /* 0x010fe200078e00ff */
[--C-:B------:R-:W-:Y:S01]  /*1140*/  LOP3.LUT R14, R14, 0x80000000, R45.reuse, 0xb8, !PT ;  /* 0x800000000e0e7812 */ /* 0x100fe200078eb82d */
[----:B------:R-:W-:Y:S02]  /*1150*/  @!P0 FFMA R14, R45, R56, R45 ;  /* 0x000000382d0e8223 */ /* 0x000fe4000000002d */
[C---:B------:R-:W-:Y:S01]  /*1160*/  FMUL R56, R11.reuse, 0.044714998453855514526 ;  /* 0x3d3727130b387820 */ /* 0x040fe20000400000 */
[----:B------:R-:W-:Y:S01]  /*1170*/  FMUL R45, R11, 0.79788458347320556641 ;  /* 0x3f4c422a0b2d7820 */ /* 0x000fe20000400000 */
[----:B------:R-:W-:Y:S02]  /*1180*/  FSETP.GE.AND P1, PT, |R17|, 0.60000002384185791016, PT ;  /* 0x3f19999a1100780b */ /* 0x000fe40003f26200 */
[----:B------:R-:W-:Y:S01]  /*1190*/  FFMA R56, R11, R56, 1 ;  /* 0x3f8000000b387423 */ /* 0x000fe20000000038 */
[----:B0-----:R-:W-:Y:S01]  /*11a0*/  FADD R55, R26, 1 ;  /* 0x3f8000001a377421 */ /* 0x001fe20000000000 */
[----:B------:R-:W-:-:S02]  /*11b0*/  FSETP.GE.AND P0, PT, |R17|, 9.010913848876953125, PT ;  /* 0x41102cb41100780b */ /* 0x000fc40003f06200 */
[----:B------:R-:W-:Y:S01]  /*11c0*/  FMUL R26, R45, R56 ;  /* 0x000000382d1a7220 */ /* 0x000fe20000400000 */
[----:B------:R-:W-:Y:S01]  /*11d0*/  FFMA R43, R10, R43, -0.33332768082618713379 ;  /* 0xbeaaa9ed0a2b7423 */ /* 0x000fe2000000002b */
[----:B-1----:R-:W-:Y:S01]  /*11e0*/  FFMA R58, R58, -2, R25 ;  /* 0xc00000003a3a7823 */ /* 0x002fe20000000019 */
[----:B------:R-:W0:Y:S01]  /*11f0*/  MUFU.RCP R56, R55 ;  /* 0x0000003700387308 */ /* 0x000e220000001000 */
[----:B------:R-:W-:Y:S01]  /*1200*/  FMUL R53, |R26|, 2.8853900432586669922 ;  /* 0x4038aa3b1a357820 */ /* 0x000fe20000400200 */
[----:B------:R-:W-:Y:S02]  /*1210*/  FFMA R10, R10, R43, RZ ;  /* 0x0000002b0a0a7223 */ /* 0x000fe400000000ff */
[----:B------:R-:W-:Y:S01]  /*1220*/  FSEL R58, R58, 1, !P0 ;  /* 0x3f8000003a3a7808 */ /* 0x000fe20004000000 */
[----:B------:R-:W-:-:S03]  /*1230*/  FMUL R45, R52, R52 ;  /* 0x00000034342d7220 */ /* 0x000fc60000400000 */
[--C-:B------:R-:W-:Y:S01]  /*1240*/  LOP3.LUT R43, R58, 0x80000000, R17.reuse, 0xb8, !PT ;  /* 0x800000003a2b7812 */ /* 0x100fe200078eb811 */
[--C-:B------:R-:W-:Y:S01]  /*1250*/  @!P1 FFMA R43, R17, R10, R17.reuse ;  /* 0x0000000a112b9223 */ /* 0x100fe20000000011 */
[----:B------:R-:W1:Y:S01]  /*1260*/  MUFU.EX2 R53, R53 ;  /* 0x0000003500357308 */ /* 0x000e620000000800 */
[----:B------:R-:W-:Y:S01]  /*1270*/  FFMA R10, R45, R21, -0.052303962409496307373 ;  /* 0xbd563cae2d0a7423 */ /* 0x000fe20000000015 */
[----:B------:R-:W-:-:S03]  /*1280*/  PRMT R17, R35, 0x7632, R17 ;  /* 0x0000763223117816 */ /* 0x000fc60000000011 */
[----:B------:R-:W-:Y:S01]  /*1290*/  FFMA R10, R45, R10, 0.1331529766321182251 ;  /* 0x3e0859412d0a7423 */ /* 0x000fe2000000000a */
[----:B------:R-:W-:Y:S01]  /*12a0*/  SHF.L.U32 R17, R17, 0x10, RZ ;  /* 0x0000001011117819 */ /* 0x000fe200000006ff */
[----:B0-----:R-:W-:Y:S02]  /*12b0*/  FFMA R56, R56, -2, R25 ;  /* 0xc000000038387823 */ /* 0x001fe40000000019 */
[C---:B------:R-:W-:Y:S01]  /*12c0*/  FFMA R10, R45.reuse, R10, -0.33332768082618713379 ;  /* 0xbeaaa9ed2d0a7423 */ /* 0x040fe2000000000a */
[C---:B------:R-:W-:Y:S02]  /*12d0*/  FSETP.GE.AND P0, PT, |R52|.reuse, 9.010913848876953125, PT ;  /* 0x41102cb43400780b */ /* 0x040fe40003f06200 */
[----:B------:R-:W-:Y:S01]  /*12e0*/  FSETP.GE.AND P1, PT, |R52|, 0.60000002384185791016, PT ;  /* 0x3f19999a3400780b */ /* 0x000fe20003f26200 */
[----:B------:R-:W-:Y:S01]  /*12f0*/  FFMA R45, R45, R10, RZ ;  /* 0x0000000a2d2d7223 */ /* 0x000fe200000000ff */
[----:B------:R-:W-:Y:S01]  /*1300*/  FMUL R10, R17, 0.044714998453855514526 ;  /* 0x3d372713110a7820 */ /* 0x000fe20000400000 */
[----:B------:R-:W-:Y:S01]  /*1310*/  FSEL R35, R56, 1, !P0 ;  /* 0x3f80000038237808 */ /* 0x000fe20004000000 */
[----:B-1----:R-:W-:-:S02]  /*1320*/  FADD R56, R53, 1 ;  /* 0x3f80000035387421 */ /* 0x002fc40000000000 */
[C---:B------:R-:W-:Y:S01]  /*1330*/  FFMA R10, R17.reuse, R10, 1 ;  /* 0x3f800000110a7423 */ /* 0x040fe2000000000a */
[----:B------:R-:W-:Y:S01]  /*1340*/  FMUL R53, R17, 0.79788458347320556641 ;  /* 0x3f4c422a11357820 */ /* 0x000fe20000400000 */
[----:B------:R-:W-:-:S03]  /*1350*/  LOP3.LUT R35, R35, 0x80000000, R52, 0xb8, !PT ;  /* 0x8000000023237812 */ /* 0x000fc600078eb834 */
[----:B------:R-:W-:Y:S02]  /*1360*/  FMUL R53, R53, R10 ;  /* 0x0000000a35357220 */ /* 0x000fe40000400000 */
[----:B------:R-:W-:Y:S02]  /*1370*/  @!P1 FFMA R35, R52, R45, R52 ;  /* 0x0000002d34239223 */ /* 0x000fe40000000034 */
[----:B------:R-:W-:Y:S01]  /*1380*/  FMUL R52, |R53|, 2.8853900432586669922 ;  /* 0x4038aa3b35347820 */ /* 0x000fe20000400200 */
[----:B------:R-:W0:Y:S01]  /*1390*/  MUFU.RCP R56, R56 ;  /* 0x0000003800387308 */ /* 0x000e220000001000 */
[----:B------:R-:W-:-:S04]  /*13a0*/  FMUL R45, R26, R26 ;  /* 0x0000001a1a2d7220 */ /* 0x000fc80000400000 */
[----:B------:R-:W-:-:S03]  /*13b0*/  FFMA R10, R45, R21, -0.052303962409496307373 ;  /* 0xbd563cae2d0a7423 */ /* 0x000fc60000000015 */
[----:B------:R-:W1:Y:S01]  /*13c0*/  MUFU.EX2 R52, R52 ;  /* 0x0000003400347308 */ /* 0x000e620000000800 */
[----:B------:R-:W-:-:S04]  /*13d0*/  FFMA R10, R45, R10, 0.1331529766321182251 ;  /* 0x3e0859412d0a7423 */ /* 0x000fc8000000000a */
[----:B------:R-:W-:-:S04]  /*13e0*/  FFMA R10, R45, R10, -0.33332768082618713379 ;  /* 0xbeaaa9ed2d0a7423 */ /* 0x000fc8000000000a */
[----:B------:R-:W-:Y:S01]  /*13f0*/  FFMA R55, R45, R10, RZ ;  /* 0x0000000a2d377223 */ /* 0x000fe200000000ff */
[----:B0-----:R-:W-:Y:S01]  /*1400*/  FFMA R10, R56, -2, R25 ;  /* 0xc0000000380a7823 */ /* 0x001fe20000000019 */
[----:B------:R-:W-:Y:S01]  /*1410*/  FSETP.GE.AND P1, PT, |R26|, 0.60000002384185791016, PT ;  /* 0x3f19999a1a00780b */ /* 0x000fe20003f26200 */
[----:B-1----:R-:W-:Y:S01]  /*1420*/  FADD R56, R52, 1 ;  /* 0x3f80000034387421 */ /* 0x002fe20000000000 */
[----:B------:R-:W-:-:S05]  /*1430*/  FSETP.GE.AND P0, PT, |R26|, 9.010913848876953125, PT ;  /* 0x41102cb41a00780b */ /* 0x000fca0003f06200 */
[----:B------:R-:W0:Y:S01]  /*1440*/  MUFU.RCP R56, R56 ;  /* 0x0000003800387308 */ /* 0x000e220000001000 */
[----:B------:R-:W-:Y:S01]  /*1450*/  FSEL R45, R10, 1, !P0 ;  /* 0x3f8000000a2d7808 */ /* 0x000fe20004000000 */
[----:B------:R-:W-:-:S03]  /*1460*/  FMUL R52, R53, R53 ;  /* 0x0000003535347220 */ /* 0x000fc60000400000 */
[--C-:B------:R-:W-:Y:S01]  /*1470*/  LOP3.LUT R45, R45, 0x80000000, R26.reuse, 0xb8, !PT ;  /* 0x800000002d2d7812 */ /* 0x100fe200078eb81a */
[----:B------:R-:W-:Y:S01]  /*1480*/  @!P1 FFMA R45, R26, R55, R26 ;  /* 0x000000371a2d9223 */ /* 0x000fe2000000001a */
[----:B------:R-:W-:Y:S01]  /*1490*/  FFMA R55, R52, R21, -0.052303962409496307373 ;  /* 0xbd563cae34377423 */ /* 0x000fe20000000015 */
[----:B------:R-:W-:-:S03]  /*14a0*/  FSETP.GE.AND P1, PT, |R53|, 0.60000002384185791016, PT ;  /* 0x3f19999a3500780b */ /* 0x000fc60003f26200 */
[----:B------:R-:W-:Y:S01]  /*14b0*/  FFMA R55, R52, R55, 0.1331529766321182251 ;  /* 0x3e08594134377423 */ /* 0x000fe20000000037 */
[----:B------:R-:W-:-:S03]  /*14c0*/  FSETP.GE.AND P0, PT, |R53|, 9.010913848876953125, PT ;  /* 0x41102cb43500780b */ /* 0x000fc60003f06200 */
[----:B------:R-:W-:Y:S01]  /*14d0*/  FFMA R10, R52, R55, -0.33332768082618713379 ;  /* 0xbeaaa9ed340a7423 */ /* 0x000fe20000000037 */
[----:B0-----:R-:W-:Y:S01]  /*14e0*/  FFMA R26, R56, -2, R25 ;  /* 0xc0000000381a7823 */ /* 0x001fe20000000019 */
[----:B------:R-:W-:Y:S02]  /*14f0*/  FMUL R55, R50, 0.10703222453594207764 ;  /* 0x3ddb33b632377820 */ /* 0x000fe40000400000 */
[----:B------:R-:W-:Y:S02]  /*1500*/  FFMA R10, R52, R10, RZ ;  /* 0x0000000a340a7223 */ /* 0x000fe400000000ff */
[----:B------:R-:W-:Y:S01]  /*1510*/  FSEL R26, R26, 1, !P0 ;  /* 0x3f8000001a1a7808 */ /* 0x000fe20004000000 */
[----:B------:R-:W-:-:S03]  /*1520*/  FFMA R55, R50, R55, 0.79788458347320556641 ;  /* 0x3f4c422a32377423 */ /* 0x000fc60000000037 */
[--C-:B------:R-:W-:Y:S01]  /*1530*/  LOP3.LUT R52, R26, 0x80000000, R53.reuse, 0xb8, !PT ;  /* 0x800000001a347812 */ /* 0x100fe200078eb835 */
[----:B------:R-:W-:Y:S01]  /*1540*/  @!P1 FFMA R52, R53, R10, R53 ;  /* 0x0000000a35349223 */ /* 0x000fe20000000035 */
[C---:B------:R-:W-:Y:S01]  /*1550*/  FFMA R10, -R15.reuse, R15, 1 ;  /* 0x3f8000000f0a7423 */ /* 0x040fe2000000010f */
[----:B------:R-:W-:Y:S01]  /*1560*/  FMUL R50, R50, 0.5 ;  /* 0x3f00000032327820 */ /* 0x000fe20000400000 */
[----:B------:R-:W-:Y:S01]  /*1570*/  FMUL R53, R44, 0.10703222453594207764 ;  /* 0x3ddb33b62c357820 */ /* 0x000fe20000400000 */
[----:B------:R-:W-:Y:S01]  /*1580*/  SHF.L.U32 R26, R34, 0x10, RZ ;  /* 0x00000010221a7819 */ /* 0x000fe200000006ff */
[----:B------:R-:W-:Y:S01]  /*1590*/  FMUL R55, R10, R55 ;  /* 0x000000370a377220 */ /* 0x000fe20000400000 */
[----:B------:R-:W-:Y:S01]  /*15a0*/  FFMA R10, -R14, R14, 1 ;  /* 0x3f8000000e0a7423 */ /* 0x000fe2000000010e */
[----:B------:R-:W-:Y:S01]  /*15b0*/  FFMA R53, R44, R53, 0.79788458347320556641 ;  /* 0x3f4c422a2c357423 */ /* 0x000fe20000000035 */
[----:B------:R-:W-:Y:S01]  /*15c0*/  FADD R15, R15, 1 ;  /* 0x3f8000000f0f7421 */ /* 0x000fe20000000000 */
[----:B------:R-:W-:Y:S01]  /*15d0*/  FMUL R50, R50, R55 ;  /* 0x0000003732327220 */ /* 0x000fe20000400000 */
[----:B------:R-:W-:Y:S01]  /*15e0*/  FMUL R55, R26, 0.044714998453855514526 ;  /* 0x3d3727131a377820 */ /* 0x000fe20000400000 */
[----:B------:R-:W-:-:S02]  /*15f0*/  FMUL R53, R10, R53 ;  /* 0x000000350a357220 */ /* 0x000fc40000400000 */
[----:B------:R-:W-:Y:S01]  /*1600*/  FFMA R58, R15, 0.5, R50 ;  /* 0x3f0000000f3a7823 */ /* 0x000fe20000000032 */
[C---:B------:R-:W-:Y:S01]  /*1610*/  FMUL R15, R26.reuse, 0.79788458347320556641 ;  /* 0x3f4c422a1a0f7820 */ /* 0x040fe20000400000 */
[----:B------:R-:W-:Y:S01]  /*1620*/  FFMA R10, R26, R55, 1 ;  /* 0x3f8000001a0a7423 */ /* 0x000fe20000000037 */
[----:B------:R-:W-:-:S03]  /*1630*/  FMUL R44, R44, 0.5 ;  /* 0x3f0000002c2c7820 */ /* 0x000fc60000400000 */
[----:B------:R-:W-:Y:S01]  /*1640*/  FMUL R15, R15, R10 ;  /* 0x0000000a0f0f7220 */ /* 0x000fe20000400000 */
[----:B------:R-:W-:-:S03]  /*1650*/  FMUL R44, R44, R53 ;  /* 0x000000352c2c7220 */ /* 0x000fc60000400000 */
[----:B------:R-:W-:Y:S01]  /*1660*/  FMUL R10, |R15|, 2.8853900432586669922 ;  /* 0x4038aa3b0f0a7820 */ /* 0x000fe20000400200 */
[C---:B------:R-:W-:Y:S02]  /*1670*/  IMAD.U32 R53, R41.reuse, 0x10000, RZ ;  /* 0x0001000029357824 */ /* 0x040fe400078e00ff */
[C---:B------:R-:W-:Y:S01]  /*1680*/  FMUL R55, R24.reuse, 0.10703222453594207764 ;  /* 0x3ddb33b618377820 */ /* 0x040fe20000400000 */
[----:B------:R-:W-:Y:S02]  /*1690*/  PRMT R41, R41, 0x7632, R41 ;  /* 0x0000763229297816 */ /* 0x000fe40000000029 */
[----:B------:R-:W0:Y:S01]  /*16a0*/  MUFU.EX2 R10, R10 ;  /* 0x0000000a000a7308 */ /* 0x000e220000000800 */
[----:B------:R-:W-:Y:S01]  /*16b0*/  FMUL R58, R53, R58 ;  /* 0x0000003a353a7220 */ /* 0x000fe20000400000 */
[----:B------:R-:W-:Y:S01]  /*16c0*/  FFMA R55, R24, R55, 0.79788458347320556641 ;  /* 0x3f4c422a18377423 */ /* 0x000fe20000000037 */
[----:B------:R-:W-:Y:S01]  /*16d0*/  FFMA R50, -R43, R43, 1 ;  /* 0x3f8000002b327423 */ /* 0x000fe2000000012b */
[----:B------:R-:W-:Y:S01]  /*16e0*/  FADD R53, R14, 1 ;  /* 0x3f8000000e357421 */ /* 0x000fe20000000000 */
[----:B------:R-:W-:Y:S01]  /*16f0*/  SHF.L.U32 R41, R41, 0x10, RZ ;  /* 0x0000001029297819 */ /* 0x000fe200000006ff */
[----:B------:R-:W-:Y:S01]  /*1700*/  FMUL R14, R11, 0.10703222453594207764 ;  /* 0x3ddb33b60b0e7820 */ /* 0x000fe20000400000 */
[----:B------:R-:W-:Y:S01]  /*1710*/  FMUL R50, R50, R55 ;  /* 0x0000003732327220 */ /* 0x000fe20000400000 */
[----:B------:R-:W-:Y:S01]  /*1720*/  FFMA R44, R53, 0.5, R44 ;  /* 0x3f000000352c7823 */ /* 0x000fe2000000002c */
[----:B------:R-:W-:Y:S01]  /*1730*/  FMUL R55, R24, 0.5 ;  /* 0x3f00000018377820 */ /* 0x000fe20000400000 */
[----:B------:R-:W-:-:S02]  /*1740*/  FADD R43, R43, 1 ;  /* 0x3f8000002b2b7421 */ /* 0x000fc40000000000 */
[----:B------:R-:W-:Y:S01]  /*1750*/  FMUL R62, R41, R44 ;  /* 0x0000002c293e7220 */ /* 0x000fe20000400000 */
[----:B------:R-:W-:Y:S01]  /*1760*/  FMUL R50, R55, R50 ;  /* 0x0000003237327220 */ /* 0x000fe20000400000 */
[----:B------:R-:W-:Y:S01]  /*1770*/  FFMA R41, R11, R14, 0.79788458347320556641 ;  /* 0x3f4c422a0b297423 */ /* 0x000fe2000000000e */
[----:B------:R-:W-:Y:S01]  /*1780*/  FFMA R14, -R45, R45, 1 ;  /* 0x3f8000002d0e7423 */ /* 0x000fe2000000012d */
[----:B------:R-:W-:Y:S01]  /*1790*/  FMUL R24, R17, 0.10703222453594207764 ;  /* 0x3ddb33b611187820 */ /* 0x000fe20000400000 */
[----:B------:R-:W-:Y:S01]  /*17a0*/  FFMA R44, R43, 0.5, R50 ;  /* 0x3f0000002b2c7823 */ /* 0x000fe20000000032 */
[----:B0-----:R-:W-:Y:S01]  /*17b0*/  FADD R43, R10, 1 ;  /* 0x3f8000000a2b7421 */ /* 0x001fe20000000000 */
[----:B------:R-:W-:Y:S01]  /*17c0*/  FMUL R14, R14, R41 ;  /* 0x000000290e0e7220 */ /* 0x000fe20000400000 */
[----:B------:R-:W-:Y:S01]  /*17d0*/  FFMA R41, R17, R24, 0.79788458347320556641 ;  /* 0x3f4c422a11297423 */ /* 0x000fe20000000018 */
[----:B------:R-:W-:Y:S01]  /*17e0*/  FFMA R10, -R52, R52, 1 ;  /* 0x3f800000340a7423 */ /* 0x000fe20000000134 */
[----:B------:R-:W-:Y:S01]  /*17f0*/  FMUL R11, R11, 0.5 ;  /* 0x3f0000000b0b7820 */ /* 0x000fe20000400000 */
[----:B------:R-:W-:-:S02]  /*1800*/  PRMT R34, R34, 0x7632, R34 ;  /* 0x0000763222227816 */ /* 0x000fc40000000022 */
[----:B------:R-:W-:Y:S01]  /*1810*/  FMUL R24, R10, R41 ;  /* 0x000000290a187220 */ /* 0x000fe20000400000 */
[----:B------:R-:W-:Y:S01]  /*1820*/  FMUL R10, R15, R15 ;  /* 0x0000000f0f0a7220 */ /* 0x000fe20000400000 */
[----:B------:R-:W-:Y:S01]  /*1830*/  FMUL R11, R11, R14 ;  /* 0x0000000e0b0b7220 */ /* 0x000fe20000400000 */
[----:B------:R-:W-:Y:S01]  /*1840*/  FMUL R17, R17, 0.5 ;  /* 0x3f00000011117820 */ /* 0x000fe20000400000 */
[----:B------:R-:W-:Y:S01]  /*1850*/  SHF.L.U32 R34, R34, 0x10, RZ ;  /* 0x0000001022227819 */ /* 0x000fe200000006ff */
[----:B------:R-:W-:Y:S01]  /*1860*/  FADD R64, R45, 1 ;  /* 0x3f8000002d407421 */ /* 0x000fe20000000000 */
[----:B------:R-:W-:Y:S01]  /*1870*/  FFMA R41, R10, R21, -0.052303962409496307373 ;  /* 0xbd563cae0a297423 */ /* 0x000fe20000000015 */
[----:B------:R-:W-:Y:S01]  /*1880*/  FMUL R17, R17, R24 ;  /* 0x0000001811117220 */ /* 0x000fe20000400000 */
[----:B------:R-:W-:Y:S01]  /*1890*/  FADD R50, R52, 1 ;  /* 0x3f80000034327421 */ /* 0x000fe20000000000 */
[----:B------:R-:W-:Y:S01]  /*18a0*/  FFMA R64, R64, 0.5, R11 ;  /* 0x3f00000040407823 */ /* 0x000fe2000000000b */
[----:B------:R-:W-:Y:S01]  /*18b0*/  FMUL R11, R34, 0.044714998453855514526 ;  /* 0x3d372713220b7820 */ /* 0x000fe20000400000 */
[----:B------:R0:W1:Y:S01]  /*18c0*/  MUFU.RCP R14, R43 ;  /* 0x0000002b000e7308 */ /* 0x0000620000001000 */
[----:B------:R-:W-:Y:S01]  /*18d0*/  FFMA R41, R10, R41, 0.1331529766321182251 ;  /* 0x3e0859410a297423 */ /* 0x000fe20000000029 */
[----:B------:R-:W-:Y:S01]  /*18e0*/  FFMA R50, R50, 0.5, R17 ;  /* 0x3f00000032327823 */ /* 0x000fe20000000011 */
[C---:B------:R-:W-:Y:S01]  /*18f0*/  FMUL R17, R34.reuse, 0.79788458347320556641 ;  /* 0x3f4c422a22117820 */ /* 0x040fe20000400000 */
[----:B------:R-:W-:Y:S01]  /*1900*/  FFMA R24, R34, R11, 1 ;  /* 0x3f80000022187423 */ /* 0x000fe2000000000b */
[----:B------:R-:W-:-:S03]  /*1910*/  FFMA R41, R10, R41, -0.33332768082618713379 ;  /* 0xbeaaa9ed0a297423 */ /* 0x000fc60000000029 */
[----:B------:R-:W-:Y:S01]  /*1920*/  FMUL R17, R17, R24 ;  /* 0x0000001811117220 */ /* 0x000fe20000400000 */
[----:B------:R-:W-:Y:S01]  /*1930*/  FFMA R10, R10, R41, RZ ;  /* 0x000000290a0a7223 */ /* 0x000fe200000000ff */
[----:B------:R-:W-:Y:S02]  /*1940*/  IMAD.U32 R41, R38, 0x10000, RZ ;  /* 0x0001000026297824 */ /* 0x000fe400078e00ff */
[----:B0-----:R-:W-:Y:S02]  /*1950*/  FMUL R43, |R17|, 2.8853900432586669922 ;  /* 0x4038aa3b112b7820 */ /* 0x001fe40000400200 */
[----:B------:R-:W-:Y:S02]  /*1960*/  FMUL R64, R41, R64 ;  /* 0x0000004029407220 */ /* 0x000fe40000400000 */
[----:B------:R-:W0:Y:S01]  /*1970*/  MUFU.EX2 R41, R43 ;  /* 0x0000002b00297308 */ /* 0x000e220000000800 */
[----:B-1----:R-:W-:Y:S01]  /*1980*/  FFMA R14, R14, -2, R25 ;  /* 0xc00000000e0e7823 */ /* 0x002fe20000000019 */
[----:B------:R-:W-:-:S02]  /*1990*/  FSETP.GE.AND P0, PT, |R15|, 9.010913848876953125, PT ;  /* 0x41102cb40f00780b */ /* 0x000fc40003f06200 */
[----:B------:R-:W-:Y:S02]  /*19a0*/  FSETP.GE.AND P1, PT, |R15|, 0.60000002384185791016, PT ;  /* 0x3f19999a0f00780b */ /* 0x000fe40003f26200 */
[----:B------:R-:W-:Y:S02]  /*19b0*/  SHF.R.U32.HI R11, RZ, 0x3, R2 ;  /* 0x00000003ff0b7819 */ /* 0x000fe40000011602 */
[----:B------:R-:W-:Y:S02]  /*19c0*/  FSEL R14, R14, 1, !P0 ;  /* 0x3f8000000e0e7808 */ /* 0x000fe40004000000 */
[----:B------:R-:W-:Y:S02]  /*19d0*/  LOP3.LUT R11, R11, 0x1c, RZ, 0xc0, !PT ;  /* 0x0000001c0b0b7812 */ /* 0x000fe400078ec0ff */
[----:B------:R-:W-:Y:S01]  /*19e0*/  LOP3.LUT R24, R14, 0x80000000, R15, 0xb8, !PT ;  /* 0x800000000e187812 */ /* 0x000fe200078eb80f */
[----:B------:R-:W-:Y:S01]  /*19f0*/  FMUL R14, R17, R17 ;  /* 0x00000011110e7220 */ /* 0x000fe20000400000 */
[----:B------:R-:W-:-:S02]  /*1a00*/  IADD3 R52, -R11, R2, RZ ;  /* 0x000000020b347210 */ /* 0x000fc40007ffe1ff */
[----:B------:R-:W-:Y:S01]  /*1a10*/  PRMT R38, R38, 0x7632, R38 ;  /* 0x0000763226267816 */ /* 0x000fe20000000026 */
[----:B------:R-:W-:Y:S01]  /*1a20*/  FFMA R45, R14, R21, -0.052303962409496307373 ;  /* 0xbd563cae0e2d7423 */ /* 0x000fe20000000015 */
[----:B------:R-:W-:Y:S01]  /*1a30*/  LOP3.LUT R53, R52, 0x1f, RZ, 0xc0, !PT ;  /* 0x0000001f34357812 */ /* 0x000fe200078ec0ff */
[----:B0-----:R-:W-:Y:S01]  /*1a40*/  FADD R41, R41, 1 ;  /* 0x3f80000029297421 */ /* 0x001fe20000000000 */
[----:B------:R-:W-:Y:S01]  /*1a50*/  ISETP.GE.U32.AND P0, PT, R46, R7, PT ;  /* 0x000000072e00720c */ /* 0x000fe20003f06070 */
[----:B------:R-:W-:Y:S01]  /*1a60*/  @!P1 FFMA R24, R15, R10, R15 ;  /* 0x0000000a0f189223 */ /* 0x000fe2000000000f */
[----:B------:R-:W-:Y:S01]  /*1a70*/  SHF.L.U32 R15, R38, 0x10, RZ ;  /* 0x00000010260f7819 */ /* 0x000fe200000006ff */
[C---:B------:R-:W-:Y:S01]  /*1a80*/  FFMA R45, R14.reuse, R45, 0.1331529766321182251 ;  /* 0x3e0859410e2d7423 */ /* 0x040fe2000000002d */
[----:B------:R-:W-:Y:S01]  /*1a90*/  ISETP.GE.U32.OR P0, PT, R53, R8, P0 ;  /* 0x000000083500720c */ /* 0x000fe20000706470 */
[----:B------:R-:W0:Y:S02]  /*1aa0*/  MUFU.RCP R66, R41 ;  /* 0x0000002900427308 */ /* 0x000e240000001000 */
[----:B------:R-:W-:Y:S01]  /*1ab0*/  FMUL R50, R15, R50 ;  /* 0x000000320f327220 */ /* 0x000fe20000400000 */
[----:B------:R-:W-:Y:S01]  /*1ac0*/  FFMA R45, R14, R45, -0.33332768082618713379 ;  /* 0xbeaaa9ed0e2d7423 */ /* 0x000fe2000000002d */
[----:B------:R-:W-:Y:S01]  /*1ad0*/  FMUL R15, R16, 0.10703222453594207764 ;  /* 0x3ddb33b6100f7820 */ /* 0x000fe20000400000 */
[----:B------:R-:W-:Y:S01]  /*1ae0*/  LEA R10, P1, R12, UR10, 0x5 ;  /* 0x0000000a0c0a7c11 */ /* 0x000fe2000f8228ff */
[----:B------:R-:W-:Y:S01]  /*1af0*/  FFMA R43, -R35, R35, 1 ;  /* 0x3f800000232b7423 */ /* 0x000fe20000000123 */
[----:B------:R-:W-:Y:S01]  /*1b00*/  FFMA R56, R14, R45, RZ ;  /* 0x0000002d0e387223 */ /* 0x000fe200000000ff */
[----:B------:R-:W-:Y:S01]  /*1b10*/  FFMA R14, R16, R15, 0.79788458347320556641 ;  /* 0x3f4c422a100e7423 */ /* 0x000fe2000000000f */
[----:B------:R-:W-:-:S03]  /*1b20*/  LEA.HI.X R12, R12, UR11, R37, 0x5, P1 ;  /* 0x0000000b0c0c7c11 */ /* 0x000fc600088f2c25 */
[----:B------:R-:W-:Y:S01]  /*1b30*/  FMUL R43, R43, R14 ;  /* 0x0000000e2b2b7220 */ /* 0x000fe20000400000 */
[----:B------:R-:W-:Y:S02]  /*1b40*/  @!P0 LEA R14, P1, R28, R10, 0x1 ;  /* 0x0000000a1c0e8211 */ /* 0x000fe400078208ff */
[C---:B------:R-:W-:Y:S01]  /*1b50*/  FSETP.GE.AND P2, PT, |R17|.reuse, 0.60000002384185791016, PT ;  /* 0x3f19999a1100780b */ /* 0x040fe20003f46200 */
[-C--:B------:R-:W-:Y:S01]  /*1b60*/  FMUL R53, R58, R9.reuse ;  /* 0x000000093a357220 */ /* 0x080fe20000400000 */
[----:B------:R-:W-:Y:S01]  /*1b70*/  FMUL R38, R62, R9 ;  /* 0x000000093e267220 */ /* 0x000fe20000400000 */
[----:B------:R-:W-:Y:S01]  /*1b80*/  @!P0 LEA.HI.X R15, R28, R12, R29, 0x1, P1 ;  /* 0x0000000c1c0f8211 */ /* 0x000fe200008f0c1d */
[----:B0-----:R-:W-:Y:S01]  /*1b90*/  FFMA R66, R66, -2, R25 ;  /* 0xc000000042427823 */ /* 0x001fe20000000019 */
[----:B------:R-:W-:Y:S02]  /*1ba0*/  FSETP.GE.AND P1, PT, |R17|, 9.010913848876953125, PT ;  /* 0x41102cb41100780b */ /* 0x000fe40003f26200 */
[----:B------:R-:W-:-:S02]  /*1bb0*/  F2FP.SATFINITE.E4M3.F32.PACK_AB_MERGE_C R53, RZ, R53, RZ ;  /* 0x00000035ff35723e */ /* 0x000fc400048070ff */
[----:B------:R-:W-:Y:S02]  /*1bc0*/  F2FP.SATFINITE.E4M3.F32.PACK_AB_MERGE_C R38, RZ, R38, RZ ;  /* 0x00000026ff26723e */ /* 0x000fe400048070ff */
[----:B------:R-:W-:Y:S02]  /*1bd0*/  FSEL R66, R66, 1, !P1 ;  /* 0x3f80000042427808 */ /* 0x000fe40004800000 */
[----:B------:R-:W-:Y:S02]  /*1be0*/  SHF.L.U32 R55, R39, 0x10, RZ ;  /* 0x0000001027377819 */ /* 0x000fe400000006ff */
[----:B------:R-:W-:Y:S02]  /*1bf0*/  @!P0 PRMT R45, R38, 0x7604, R53 ;  /* 0x00007604262d8816 */ /* 0x000fe40000000035 */
[--C-:B------:R-:W-:Y:S01]  /*1c00*/  LOP3.LUT R37, R66, 0x80000000, R17.reuse, 0xb8, !PT ;  /* 0x8000000042257812 */ /* 0x100fe200078eb811 */
[----:B------:R-:W-:Y:S01]  /*1c10*/  @!P2 FFMA R37, R17, R56, R17 ;  /* 0x000000381125a223 */ /* 0x000fe20000000011 */
[C---:B------:R-:W-:Y:S01]  /*1c20*/  FMUL R56, R55.reuse, 0.044714998453855514526 ;  /* 0x3d37271337387820 */ /* 0x040fe20000400000 */
[----:B------:R0:W-:Y:S03]  /*1c30*/  @!P0 STG.E.U16 desc[UR8][R14.64], R45 ;  /* 0x0000002d0e008986 */ /* 0x0001e6000c101508 */
[C---:B------:R-:W-:Y:S01]  /*1c40*/  FFMA R56, R55.reuse, R56, 1 ;  /* 0x3f80000037387423 */ /* 0x040fe20000000038 */
[----:B0-----:R-:W-:-:S04]  /*1c50*/  FMUL R45, R55, 0.79788458347320556641 ;  /* 0x3f4c422a372d7820 */ /* 0x001fc80000400000 */
[----:B------:R-:W-:-:S04]  /*1c60*/  FMUL R45, R45, R56 ;  /* 0x000000382d2d7220 */ /* 0x000fc80000400000 */
[----:B------:R-:W-:-:S06]  /*1c70*/  FMUL R57, |R45|, 2.8853900432586669922 ;  /* 0x4038aa3b2d397820 */ /* 0x000fcc0000400200 */
[----:B------:R-:W0:Y:S01]  /*1c80*/  MUFU.EX2 R57, R57 ;  /* 0x0000003900397308 */ /* 0x000e220000000800 */
[----:B------:R-:W-:Y:S01]  /*1c90*/  FMUL R16, R16, 0.5 ;  /* 0x3f00000010107820 */ /* 0x000fe20000400000 */
[----:B------:R-:W-:-:S03]  /*1ca0*/  @!P0 IADD3 R15, P1, R28, R5, RZ ;  /* 0x000000051c0f8210 */ /* 0x000fc60007f3e0ff */
[----:B------:R-:W-:Y:S01]  /*1cb0*/  FMUL R43, R16, R43 ;  /* 0x0000002b102b7220 */ /* 0x000fe20000400000 */
[-C--:B------:R-:W-:Y:S01]  /*1cc0*/  FMUL R16, R50, R9.reuse ;  /* 0x0000000932107220 */ /* 0x080fe20000400000 */
[----:B------:R-:W-:Y:S01]  /*1cd0*/  FMUL R41, R64, R9 ;  /* 0x0000000940297220 */ /* 0x000fe20000400000 */
[----:B------:R-:W-:-:S03]  /*1ce0*/  @!P0 IMAD.X R17, R29, 0x1, R6, P1 ;  /* 0x000000011d118824 */ /* 0x000fc600008e0606 */
[----:B------:R-:W-:Y:S02]  /*1cf0*/  F2FP.SATFINITE.E4M3.F32.PACK_AB_MERGE_C R14, RZ, R16, RZ ;  /* 0x00000010ff0e723e */ /* 0x000fe400048070ff */
[----:B------:R-:W-:Y:S01]  /*1d00*/  @!P0 LEA R16, P1, R15, R10, 0x1 ;  /* 0x0000000a0f108211 */ /* 0x000fe200078208ff */
[----:B0-----:R-:W-:Y:S01]  /*1d10*/  FADD R59, R57, 1 ;  /* 0x3f800000393b7421 */ /* 0x001fe20000000000 */
[----:B------:R-:W-:-:S03]  /*1d20*/  F2FP.SATFINITE.E4M3.F32.PACK_AB_MERGE_C R41, RZ, R41, RZ ;  /* 0x00000029ff29723e */ /* 0x000fc600048070ff */
[----:B------:R-:W0:Y:S01]  /*1d30*/  MUFU.RCP R56, R59 ;  /* 0x0000003b00387308 */ /* 0x000e220000001000 */
[----:B------:R-:W-:Y:S02]  /*1d40*/  @!P0 LEA.HI.X R17, R15, R12, R17, 0x1, P1 ;  /* 0x0000000c0f118211 */ /* 0x000fe400008f0c11 */
[----:B------:R-:W-:Y:S01]  /*1d50*/  @!P0 PRMT R15, R14, 0x7604, R41 ;  /* 0x000076040e0f8816 */ /* 0x000fe20000000029 */
[----:B------:R-:W-:-:S04]  /*1d60*/  FMUL R66, R45, R45 ;  /* 0x0000002d2d427220 */ /* 0x000fc80000400000 */
[----:B------:R1:W-:Y:S01]  /*1d70*/  @!P0 STG.E.U16 desc[UR8][R16.64], R15 ;  /* 0x0000000f10008986 */ /* 0x0003e2000c101508 */
[C---:B------:R-:W-:Y:S02]  /*1d80*/  FSETP.GE.AND P2, PT, |R45|.reuse, 0.60000002384185791016, PT ;  /* 0x3f19999a2d00780b */ /* 0x040fe40003f46200 */
[----:B------:R-:W-:Y:S01]  /*1d90*/  FSETP.GE.AND P1, PT, |R45|, 9.010913848876953125, PT ;  /* 0x41102cb42d00780b */ /* 0x000fe20003f26200 */
[----:B-1----:R-:W-:Y:S01]  /*1da0*/  FFMA R15, R66, R21, -0.052303962409496307373 ;  /* 0xbd563cae420f7423 */ /* 0x002fe20000000015 */
[----:B0-----:R-:W-:-:S03]  /*1db0*/  FFMA R56, R56, -2, R25 ;  /* 0xc000000038387823 */ /* 0x001fc60000000019 */
[----:B------:R-:W-:-:S04]  /*1dc0*/  FFMA R15, R66, R15, 0.1331529766321182251 ;  /* 0x3e085941420f7423 */ /* 0x000fc8000000000f */
[----:B------:R-:W-:Y:S01]  /*1dd0*/  FFMA R15, R66, R15, -0.33332768082618713379 ;  /* 0xbeaaa9ed420f7423 */ /* 0x000fe2000000000f */
[----:B------:R-:W-:-:S03]  /*1de0*/  FSEL R56, R56, 1, !P1 ;  /* 0x3f80000038387808 */ /* 0x000fc60004800000 */
[----:B------:R-:W-:Y:S01]  /*1df0*/  FFMA R16, R66, R15, RZ ;  /* 0x0000000f42107223 */ /* 0x000fe200000000ff */
[----:B------:R-:W-:-:S03]  /*1e00*/  LOP3.LUT R56, R56, 0x80000000, R45, 0xb8, !PT ;  /* 0x8000000038387812 */ /* 0x000fc600078eb82d */
        /* <DEDUP_REMOVED lines=19> */
[----:B------:R-:W-:Y:S02]  /*1f40*/  PRMT R15, R0, 0x7632, R15 ;  /* 0x00007632000f7816 */ /* 0x000fe4000000000f */
[----:B------:R-:W-:-:S04]  /*1f50*/  FSEL R16, R16, 1, !P1 ;  /* 0x3f80000010107808 */ /* 0x000fc80004800000 */
[--C-:B------:R-:W-:Y:S01]  /*1f60*/  LOP3.LUT R16, R16, 0x80000000, R17.reuse, 0xb8, !PT ;  /* 0x8000000010107812 */ /* 0x100fe200078eb811 */
[----:B------:R-:W-:Y:S01]  /*1f70*/  @!P2 FFMA R16, R17, R66, R17 ;  /* 0x000000421110a223 */ /* 0x000fe20000000011 */
[----:B------:R-:W-:Y:S01]  /*1f80*/  IMAD.U32 R17, R0, 0x10000, RZ ;  /* 0x0001000000117824 */ /* 0x000fe200078e00ff */
[----:B------:R-:W-:Y:S02]  /*1f90*/  SHF.L.U32 R0, R15, 0x10, RZ ;  /* 0x000000100f007819 */ /* 0x000fe400000006ff */
[----:B------:R-:W-:Y:S01]  /*1fa0*/  FMNMX R15, RZ, |R58|, !PT ;  /* 0x4000003aff0f7209 */ /* 0x000fe20007800000 */
[----:B------:R-:W-:-:S03]  /*1fb0*/  FADD R66, R35, 1 ;  /* 0x3f80000023427421 */ /* 0x000fc60000000000 */
[----:B------:R-:W-:Y:S01]  /*1fc0*/  FMNMX R15, |R62|, R15, !PT ;  /* 0x0000000f3e0f7209 */ /* 0x000fe20007800200 */
[----:B------:R-:W-:-:S03]  /*1fd0*/  FADD R35, RZ, R62 ;  /* 0x0000003eff237221 */ /* 0x000fc60000000000 */
[----:B------:R-:W-:Y:S01]  /*1fe0*/  FMNMX R39, |R64|, R15, !PT ;  /* 0x0000000f40277209 */ /* 0x000fe20007800200 */
[----:B------:R-:W-:Y:S01]  /*1ff0*/  FMUL R15, R26, 0.10703222453594207764 ;  /* 0x3ddb33b61a0f7820 */ /* 0x000fe20000400000 */
[C---:B------:R-:W-:Y:S02]  /*2000*/  FADD R35, R50.reuse, R35 ;  /* 0x0000002332237221 */ /* 0x040fe40000000000 */
[----:B------:R-:W-:Y:S01]  /*2010*/  FMNMX R39, |R50|, R39, !PT ;  /* 0x0000002732277209 */ /* 0x000fe20007800200 */
[----:B------:R-:W-:Y:S01]  /*2020*/  FFMA R50, R26, R15, 0.79788458347320556641 ;  /* 0x3f4c422a1a327423 */ /* 0x000fe2000000000f */
[----:B------:R-:W-:-:S04]  /*2030*/  FFMA R15, -R24, R24, 1 ;  /* 0x3f800000180f7423 */ /* 0x000fc80000000118 */
[----:B------:R-:W-:Y:S01]  /*2040*/  FMUL R50, R15, R50 ;  /* 0x000000320f327220 */ /* 0x000fe20000400000 */
[----:B------:R-:W-:Y:S01]  /*2050*/  SHF.L.U32 R15, R36, 0x10, RZ ;  /* 0x00000010240f7819 */ /* 0x000fe200000006ff */
[----:B------:R-:W-:Y:S01]  /*2060*/  FFMA R43, R66, 0.5, R43 ;  /* 0x3f000000422b7823 */ /* 0x000fe2000000002b */
[----:B------:R-:W-:-:S03]  /*2070*/  FMUL R57, R26, 0.5 ;  /* 0x3f0000001a397820 */ /* 0x000fc60000400000 */
[C---:B------:R-:W-:Y:S01]  /*2080*/  FMUL R26, R15.reuse, 0.044714998453855514526 ;  /* 0x3d3727130f1a7820 */ /* 0x040fe20000400000 */
[----:B------:R-:W-:Y:S01]  /*2090*/  FMUL R0, R0, R43 ;  /* 0x0000002b00007220 */ /* 0x000fe20000400000 */
[C---:B------:R-:W-:Y:S01]  /*20a0*/  FMUL R59, R34.reuse, 0.10703222453594207764 ;  /* 0x3ddb33b6223b7820 */ /* 0x040fe20000400000 */
[C---:B------:R-:W-:Y:S01]  /*20b0*/  FMUL R43, R15.reuse, 0.79788458347320556641 ;  /* 0x3f4c422a0f2b7820 */ /* 0x040fe20000400000 */
[----:B------:R-:W-:Y:S01]  /*20c0*/  FFMA R26, R15, R26, 1 ;  /* 0x3f8000000f1a7423 */ /* 0x000fe2000000001a */
[----:B------:R-:W-:Y:S01]  /*20d0*/  FMUL R57, R57, R50 ;  /* 0x0000003239397220 */ /* 0x000fe20000400000 */
[----:B------:R-:W-:Y:S01]  /*20e0*/  FFMA R59, R34, R59, 0.79788458347320556641 ;  /* 0x3f4c422a223b7423 */ /* 0x000fe2000000003b */
[----:B------:R-:W-:Y:S01]  /*20f0*/  FFMA R50, -R37, R37, 1 ;  /* 0x3f80000025327423 */ /* 0x000fe20000000125 */
[----:B------:R-:W-:-:S03]  /*2100*/  FMUL R43, R43, R26 ;  /* 0x0000001a2b2b7220 */ /* 0x000fc60000400000 */
[----:B------:R-:W-:Y:S01]  /*2110*/  FMUL R50, R50, R59 ;  /* 0x0000003b32327220 */ /* 0x000fe20000400000 */
[----:B------:R-:W-:-:S06]  /*2120*/  FMUL R59, |R43|, 2.8853900432586669922 ;  /* 0x4038aa3b2b3b7820 */ /* 0x000fcc0000400200 */
[----:B------:R-:W0:Y:S01]  /*2130*/  MUFU.EX2 R59, R59 ;  /* 0x0000003b003b7308 */ /* 0x000e220000000800 */
[----:B------:R-:W-:Y:S01]  /*2140*/  FMUL R44, R17, R44 ;  /* 0x0000002c112c7220 */ /* 0x000fe20000400000 */
[----:B------:R-:W-:Y:S01]  /*2150*/  FADD R17, RZ, R58 ;  /* 0x0000003aff117221 */ /* 0x000fe20000000000 */
[----:B------:R-:W-:-:S04]  /*2160*/  FMUL R62, R43, R43 ;  /* 0x0000002b2b3e7220 */ /* 0x000fc80000400000 */
[----:B------:R-:W-:Y:S01]  /*2170*/  FFMA R63, R62, R21, -0.052303962409496307373 ;  /* 0xbd563cae3e3f7423 */ /* 0x000fe20000000015 */
[----:B0-----:R-:W-:-:S06]  /*2180*/  FADD R58, R59, 1 ;  /* 0x3f8000003b3a7421 */ /* 0x001fcc0000000000 */
[----:B------:R-:W0:Y:S01]  /*2190*/  MUFU.RCP R58, R58 ;  /* 0x0000003a003a7308 */ /* 0x000e220000001000 */
[----:B------:R-:W-:Y:S01]  /*21a0*/  FFMA R63, R62, R63, 0.1331529766321182251 ;  /* 0x3e0859413e3f7423 */ /* 0x000fe2000000003f */
[----:B------:R-:W-:-:S03]  /*21b0*/  FSETP.GE.AND P2, PT, |R43|, 0.60000002384185791016, PT ;  /* 0x3f19999a2b00780b */ /* 0x000fc60003f46200 */
[----:B------:R-:W-:Y:S01]  /*21c0*/  FFMA R26, R62, R63, -0.33332768082618713379 ;  /* 0xbeaaa9ed3e1a7423 */ /* 0x000fe2000000003f */
[----:B------:R-:W-:-:S03]  /*21d0*/  FSETP.GE.AND P1, PT, |R43|, 9.010913848876953125, PT ;  /* 0x41102cb42b00780b */ /* 0x000fc60003f26200 */
[----:B------:R-:W-:Y:S01]  /*21e0*/  FFMA R62, R62, R26, RZ ;  /* 0x0000001a3e3e7223 */ /* 0x000fe200000000ff */
[----:B0-----:R-:W-:-:S05]  /*21f0*/  FFMA R26, R58, -2, R25 ;  /* 0xc00000003a1a7823 */ /* 0x001fca0000000019 */
[----:B------:R-:W-:-:S04]  /*2200*/  FSEL R26, R26, 1, !P1 ;  /* 0x3f8000001a1a7808 */ /* 0x000fc80004800000 */
[--C-:B------:R-:W-:Y:S01]  /*2210*/  LOP3.LUT R26, R26, 0x80000000, R43.reuse, 0xb8, !PT ;  /* 0x800000001a1a7812 */ /* 0x100fe200078eb82b */
[--C-:B------:R-:W-:Y:S01]  /*2220*/  @!P2 FFMA R26, R43, R62, R43.reuse ;  /* 0x0000003e2b1aa223 */ /* 0x100fe2000000002b */
[----:B------:R-:W-:Y:S01]  /*2230*/  PRMT R43, R36, 0x7632, R43 ;  /* 0x00007632242b7816 */ /* 0x000fe2000000002b */
[----:B------:R-:W-:Y:S01]  /*2240*/  FADD R24, R24, 1 ;  /* 0x3f80000018187421 */ /* 0x000fe20000000000 */
[----:B------:R-:W-:-:S03]  /*2250*/  FMUL R59, R34, 0.5 ;  /* 0x3f000000223b7820 */ /* 0x000fc60000400000 */
[----:B------:R-:W-:Y:S02]  /*2260*/  IMAD.U32 R43, R43, 0x10000, RZ ;  /* 0x000100002b2b7824 */ /* 0x000fe400078e00ff */
[----:B------:R-:W-:Y:S02]  /*2270*/  FFMA R57, R24, 0.5, R57 ;  /* 0x3f00000018397823 */ /* 0x000fe40000000039 */
[----:B------:R-:W-:Y:S01]  /*2280*/  FMUL R24, R43, 0.044714998453855514526 ;  /* 0x3d3727132b187820 */ /* 0x000fe20000400000 */
[----:B------:R-:W-:Y:S01]  /*2290*/  FMUL R58, R59, R50 ;  /* 0x000000323b3a7220 */ /* 0x000fe20000400000 */
[C---:B------:R-:W-:Y:S02]  /*22a0*/  FMUL R36, R43.reuse, 0.79788458347320556641 ;  /* 0x3f4c422a2b247820 */ /* 0x040fe40000400000 */
[----:B------:R-:W-:-:S04]  /*22b0*/  FFMA R59, R43, R24, 1 ;  /* 0x3f8000002b3b7423 */ /* 0x000fc80000000018 */
[----:B------:R-:W-:-:S04]  /*22c0*/  FMUL R36, R36, R59 ;  /* 0x0000003b24247220 */ /* 0x000fc80000400000 */
[----:B------:R-:W-:-:S06]  /*22d0*/  FMUL R62, |R36|, 2.8853900432586669922 ;  /* 0x4038aa3b243e7820 */ /* 0x000fcc0000400200 */
[----:B------:R-:W0:Y:S01]  /*22e0*/  MUFU.EX2 R62, R62 ;  /* 0x0000003e003e7308 */ /* 0x000e220000000800 */
        /* <DEDUP_REMOVED lines=15> */
[----:B------:R-:W-:Y:S01]  /*23e0*/  FADD R37, R37, 1 ;  /* 0x3f80000025257421 */ /* 0x000fe20000000000 */
[----:B------:R-:W-:Y:S02]  /*23f0*/  FMUL R55, R55, 0.5 ;  /* 0x3f00000037377820 */ /* 0x000fe40000400000 */
[--C-:B------:R-:W-:Y:S01]  /*2400*/  LOP3.LUT R50, R65, 0x80000000, R36.reuse, 0xb8, !PT ;  /* 0x8000000041327812 */ /* 0x100fe200078eb824 */
[----:B------:R-:W-:Y:S01]  /*2410*/  @!P2 FFMA R50, R36, R59, R36 ;  /* 0x0000003b2432a223 */ /* 0x000fe20000000024 */
[----:B------:R-:W-:Y:S01]  /*2420*/  SHF.L.U32 R36, R13, 0x10, RZ ;  /* 0x000000100d247819 */ /* 0x000fe200000006ff */
[----:B------:R-:W-:Y:S01]  /*2430*/  FFMA R58, R37, 0.5, R58 ;  /* 0x3f000000253a7823 */ /* 0x000fe2000000003a */
[----:B------:R-:W-:Y:S01]  /*2440*/  FMUL R55, R55, R34 ;  /* 0x0000002237377220 */ /* 0x000fe20000400000 */
[----:B------:R-:W-:-:S02]  /*2450*/  FADD R56, R56, 1 ;  /* 0x3f80000038387421 */ /* 0x000fc40000000000 */
[----:B------:R-:W-:Y:S02]  /*2460*/  FMUL R37, R36, 0.044714998453855514526 ;  /* 0x3d37271324257820 */ /* 0x000fe40000400000 */
[----:B------:R-:W-:Y:S01]  /*2470*/  FFMA R55, R56, 0.5, R55 ;  /* 0x3f00000038377823 */ /* 0x000fe20000000037 */
[C---:B------:R-:W-:Y:S01]  /*2480*/  FMUL R56, R36.reuse, 0.79788458347320556641 ;  /* 0x3f4c422a24387820 */ /* 0x040fe20000400000 */
[----:B------:R-:W-:Y:S01]  /*2490*/  FFMA R37, R36, R37, 1 ;  /* 0x3f80000024257423 */ /* 0x000fe20000000025 */
[C---:B------:R-:W-:Y:S01]  /*24a0*/  FMUL R24, R45.reuse, 0.10703222453594207764 ;  /* 0x3ddb33b62d187820 */ /* 0x040fe20000400000 */
[----:B------:R-:W-:Y:S02]  /*24b0*/  FFMA R34, -R16, R16, 1 ;  /* 0x3f80000010227423 */ /* 0x000fe40000000110 */
[----:B------:R-:W-:Y:S01]  /*24c0*/  FMUL R56, R56, R37 ;  /* 0x0000002538387220 */ /* 0x000fe20000400000 */
[----:B------:R-:W-:-:S04]  /*24d0*/  FFMA R37, R45, R24, 0.79788458347320556641 ;  /* 0x3f4c422a2d257423 */ /* 0x000fc80000000018 */
[----:B------:R-:W-:Y:S01]  /*24e0*/  FMUL R34, R34, R37 ;  /* 0x0000002522227220 */ /* 0x000fe20000400000 */
[----:B------:R-:W-:-:S06]  /*24f0*/  FMUL R37, |R56|, 2.8853900432586669922 ;  /* 0x4038aa3b38257820 */ /* 0x000fcc0000400200 */
[----:B------:R-:W0:Y:S01]  /*2500*/  MUFU.EX2 R37, R37 ;  /* 0x0000002500257308 */ /* 0x000e220000000800 */
[----:B------:R-:W-:-:S04]  /*2510*/  FMUL R59, R56, R56 ;  /* 0x00000038383b7220 */ /* 0x000fc80000400000 */
[----:B------:R-:W-:Y:S01]  /*2520*/  FFMA R24, R59, R21, -0.052303962409496307373 ;  /* 0xbd563cae3b187423 */ /* 0x000fe20000000015 */
[----:B0-----:R-:W-:-:S06]  /*2530*/  FADD R62, R37, 1 ;  /* 0x3f800000253e7421 */ /* 0x001fcc0000000000 */
[----:B------:R-:W0:Y:S01]  /*2540*/  MUFU.RCP R62, R62 ;  /* 0x0000003e003e7308 */ /* 0x000e220000001000 */
[----:B------:R-:W-:Y:S01]  /*2550*/  FFMA R24, R59, R24, 0.1331529766321182251 ;  /* 0x3e0859413b187423 */ /* 0x000fe20000000018 */
[----:B------:R-:W-:-:S03]  /*2560*/  FSETP.GE.AND P2, PT, |R56|, 0.60000002384185791016, PT ;  /* 0x3f19999a3800780b */ /* 0x000fc60003f46200 */
[----:B------:R-:W-:Y:S01]  /*2570*/  FFMA R24, R59, R24, -0.33332768082618713379 ;  /* 0xbeaaa9ed3b187423 */ /* 0x000fe20000000018 */
[----:B------:R-:W-:-:S03]  /*2580*/  PRMT R13, R13, 0x7632, R13 ;  /* 0x000076320d0d7816 */ /* 0x000fc6000000000d */
[----:B------:R-:W-:Y:S01]  /*2590*/  FFMA R59, R59, R24, RZ ;  /* 0x000000183b3b7223 */ /* 0x000fe200000000ff */
[----:B------:R-:W-:Y:S02]  /*25a0*/  FSETP.GE.AND P1, PT, |R56|, 9.010913848876953125, PT ;  /* 0x41102cb43800780b */ /* 0x000fe40003f26200 */
[----:B------:R-:W-:Y:S01]  /*25b0*/  SHF.L.U32 R13, R13, 0x10, RZ ;  /* 0x000000100d0d7819 */ /* 0x000fe200000006ff */
[----:B0-----:R-:W-:-:S05]  /*25c0*/  FFMA R24, R62, -2, R25 ;  /* 0xc00000003e187823 */ /* 0x001fca0000000019 */
[----:B------:R-:W-:Y:S01]  /*25d0*/  FSEL R37, R24, 1, !P1 ;  /* 0x3f80000018257808 */ /* 0x000fe20004800000 */
[----:B------:R-:W-:-:S03]  /*25e0*/  FMUL R24, R13, 0.044714998453855514526 ;  /* 0x3d3727130d187820 */ /* 0x000fc60000400000 */
[--C-:B------:R-:W-:Y:S01]  /*25f0*/  LOP3.LUT R37, R37, 0x80000000, R56.reuse, 0xb8, !PT ;  /* 0x8000000025257812 */ /* 0x100fe200078eb838 */
[----:B------:R-:W-:Y:S01]  /*2600*/  @!P2 FFMA R37, R56, R59, R56 ;  /* 0x0000003b3825a223 */ /* 0x000fe20000000038 */
[C---:B------:R-:W-:Y:S01]  /*2610*/  FFMA R59, R13.reuse, R24, 1 ;  /* 0x3f8000000d3b7423 */ /* 0x040fe20000000018 */
[----:B------:R-:W-:-:S04]  /*2620*/  FMUL R56, R13, 0.79788458347320556641 ;  /* 0x3f4c422a0d387820 */ /* 0x000fc80000400000 */
        /* <DEDUP_REMOVED lines=16> */
[----:B------:R-:W-:Y:S01]  /*2730*/  FADD R16, R16, 1 ;  /* 0x3f80000010107421 */ /* 0x000fe20000000000 */
[C---:B------:R-:W-:Y:S01]  /*2740*/  IMAD.U32 R24, R20.reuse, 0x10000, RZ ;  /* 0x0001000014187824 */ /* 0x040fe200078e00ff */
[----:B------:R-:W-:Y:S02]  /*2750*/  PRMT R20, R20, 0x7632, R20 ;  /* 0x0000763214147816 */ /* 0x000fe40000000014 */
[--C-:B------:R-:W-:Y:S01]  /*2760*/  LOP3.LUT R34, R65, 0x80000000, R56.reuse, 0xb8, !PT ;  /* 0x8000000041227812 */ /* 0x100fe200078eb838 */
[--C-:B------:R-:W-:Y:S01]  /*2770*/  @!P2 FFMA R34, R56, R59, R56.reuse ;  /* 0x0000003b3822a223 */ /* 0x100fe20000000038 */
[----:B------:R-:W-:Y:S01]  /*2780*/  PRMT R56, R42, 0x7632, R56 ;  /* 0x000076322a387816 */ /* 0x000fe20000000038 */
[----:B------:R-:W-:Y:S01]  /*2790*/  FFMA R16, R16, 0.5, R45 ;  /* 0x3f00000010107823 */ /* 0x000fe2000000002d */
[----:B------:R-:W-:Y:S01]  /*27a0*/  FMUL R24, R24, R57 ;  /* 0x0000003918187220 */ /* 0x000fe20000400000 */
[----:B------:R-:W-:-:S02]  /*27b0*/  SHF.L.U32 R45, R20, 0x10, RZ ;  /* 0x00000010142d7819 */ /* 0x000fc400000006ff */
[----:B------:R-:W-:Y:S01]  /*27c0*/  SHF.L.U32 R57, R56, 0x10, RZ ;  /* 0x0000001038397819 */ /* 0x000fe200000006ff */
[----:B------:R-:W-:Y:S02]  /*27d0*/  FMUL R56, R15, 0.10703222453594207764 ;  /* 0x3ddb33b60f387820 */ /* 0x000fe40000400000 */
[----:B------:R-:W-:Y:S01]  /*27e0*/  FMUL R20, R45, R58 ;  /* 0x0000003a2d147220 */ /* 0x000fe20000400000 */
[----:B------:R-:W-:Y:S01]  /*27f0*/  FFMA R45, -R26, R26, 1 ;  /* 0x3f8000001a2d7423 */ /* 0x000fe2000000011a */
[C---:B------:R-:W-:Y:S01]  /*2800*/  FFMA R56, R15.reuse, R56, 0.79788458347320556641 ;  /* 0x3f4c422a0f387423 */ /* 0x040fe20000000038 */
[----:B------:R-:W-:Y:S01]  /*2810*/  FMUL R58, R15, 0.5 ;  /* 0x3f0000000f3a7820 */ /* 0x000fe20000400000 */
[----:B---3--:R-:W-:Y:S01]  /*2820*/  IMAD.U32 R15, R22, 0x10000, RZ ;  /* 0x00010000160f7824 */ /* 0x008fe200078e00ff */
[----:B------:R-:W-:Y:S01]  /*2830*/  SHF.L.U32 R42, R42, 0x10, RZ ;  /* 0x000000102a2a7819 */ /* 0x000fe200000006ff */
[----:B------:R-:W-:Y:S02]  /*2840*/  FMUL R45, R45, R56 ;  /* 0x000000382d2d7220 */ /* 0x000fe40000400000 */
[----:B------:R-:W-:-:S02]  /*2850*/  FMUL R56, R15, 0.044714998453855514526 ;  /* 0x3d3727130f387820 */ /* 0x000fc40000400000 */
[----:B------:R-:W-:Y:S01]  /*2860*/  FMUL R42, R42, R55 ;  /* 0x000000372a2a7220 */ /* 0x000fe20000400000 */
[C---:B------:R-:W-:Y:S01]  /*2870*/  FMUL R55, R15.reuse, 0.79788458347320556641 ;  /* 0x3f4c422a0f377820 */ /* 0x040fe20000400000 */
[----:B------:R-:W-:-:S04]  /*2880*/  FFMA R56, R15, R56, 1 ;  /* 0x3f8000000f387423 */ /* 0x000fc80000000038 */
[----:B------:R-:W-:-:S04]  /*2890*/  FMUL R55, R55, R56 ;  /* 0x0000003837377220 */ /* 0x000fc80000400000 */
[----:B------:R-:W-:-:S06]  /*28a0*/  FMUL R59, |R55|, 2.8853900432586669922 ;  /* 0x4038aa3b373b7820 */ /* 0x000fcc0000400200 */
[----:B------:R-:W0:Y:S01]  /*28b0*/  MUFU.EX2 R59, R59 ;  /* 0x0000003b003b7308 */ /* 0x000e220000000800 */
[----:B------:R-:W-:Y:S01]  /*28c0*/  FMUL R56, R43, 0.10703222453594207764 ;  /* 0x3ddb33b62b387820 */ /* 0x000fe20000400000 */
[----:B------:R-:W-:Y:S01]  /*28d0*/  FMUL R16, R57, R16 ;  /* 0x0000001039107220 */ /* 0x000fe20000400000 */
[----:B------:R-:W-:Y:S02]  /*28e0*/  FFMA R57, -R50, R50, 1 ;  /* 0x3f80000032397423 */ /* 0x000fe40000000132 */
[----:B------:R-:W-:-:S04]  /*28f0*/  FFMA R56, R43, R56, 0.79788458347320556641 ;  /* 0x3f4c422a2b387423 */ /* 0x000fc80000000038 */
[----:B------:R-:W-:Y:S01]  /*2900*/  FMUL R57, R57, R56 ;  /* 0x0000003839397220 */ /* 0x000fe20000400000 */
[----:B0-----:R-:W-:-:S04]  /*2910*/  FADD R63, R59, 1 ;  /* 0x3f8000003b3f7421 */ /* 0x001fc80000000000 */
        /* <DEDUP_REMOVED lines=15> */
[----:B------:R-:W-:-:S04]  /*2a10*/  FMUL R22, R55, 0.044714998453855514526 ;  /* 0x3d37271337167820 */ /* 0x000fc80000400000 */
[C---:B------:R-:W-:Y:S01]  /*2a20*/  FFMA R45, R55.reuse, R22, 1 ;  /* 0x3f800000372d7423 */ /* 0x040fe20000000016 */
[----:B------:R-:W-:-:S04]  /*2a30*/  FMUL R22, R55, 0.79788458347320556641 ;  /* 0x3f4c422a37167820 */ /* 0x000fc80000400000 */
[----:B------:R-:W-:-:S04]  /*2a40*/  FMUL R22, R22, R45 ;  /* 0x0000002d16167220 */ /* 0x000fc80000400000 */
[----:B------:R-:W-:-:S06]  /*2a50*/  FMUL R45, |R22|, 2.8853900432586669922 ;  /* 0x4038aa3b162d7820 */ /* 0x000fcc0000400200 */
[----:B------:R-:W0:Y:S01]  /*2a60*/  MUFU.EX2 R45, R45 ;  /* 0x0000002d002d7308 */ /* 0x000e220000000800 */
[----:B------:R-:W-:Y:S01]  /*2a70*/  FADD R17, R64, R17 ;  /* 0x0000001140117221 */ /* 0x000fe20000000000 */
        /* <DEDUP_REMOVED lines=13> */
[----:B------:R-:W-:Y:S01]  /*2b50*/  FADD R21, R26, 1 ;  /* 0x3f8000001a157421 */ /* 0x000fe20000000000 */
[----:B------:R-:W-:Y:S01]  /*2b60*/  FMUL R22, R43, 0.5 ;  /* 0x3f0000002b167820 */ /* 0x000fe20000400000 */
[----:B------:R-:W-:Y:S02]  /*2b70*/  FMNMX R39, |R44|, R39, !PT ;  /* 0x000000272c277209 */ /* 0x000fe40007800200 */
[----:B------:R-:W-:Y:S01]  /*2b80*/  FFMA R58, R21, 0.5, R58 ;  /* 0x3f000000153a7823 */ /* 0x000fe2000000003a */
[----:B------:R-:W-:Y:S01]  /*2b90*/  FMUL R22, R22, R57 ;  /* 0x0000003916167220 */ /* 0x000fe20000400000 */
[----:B------:R-:W-:Y:S01]  /*2ba0*/  FADD R21, R50, 1 ;  /* 0x3f80000032157421 */ /* 0x000fe20000000000 */
[----:B------:R-:W-:-:S03]  /*2bb0*/  FADD R17, R44, R17 ;  /* 0x000000112c117221 */ /* 0x000fc60000000000 */
[----:B------:R-:W-:Y:S01]  /*2bc0*/  FFMA R26, R21, 0.5, R22 ;  /* 0x3f000000151a7823 */ /* 0x000fe20000000016 */
[----:B------:R-:W-:Y:S01]  /*2bd0*/  FMNMX R21, |R0|, R39, !PT ;  /* 0x0000002700157209 */ /* 0x000fe20007800200 */
[----:B------:R-:W-:Y:S01]  /*2be0*/  FADD R43, R24, R17 ;  /* 0x00000011182b7221 */ /* 0x000fe20000000000 */
[----:B------:R-:W-:Y:S02]  /*2bf0*/  FADD R57, R0, R35 ;  /* 0x0000002300397221 */ /* 0x000fe40000000000 */
[----:B------:R-:W-:Y:S01]  /*2c00*/  FMNMX R17, |R24|, R21, !PT ;  /* 0x0000001518117209 */ /* 0x000fe20007800200 */
[-C--:B------:R-:W-:Y:S01]  /*2c10*/  FMUL R39, R44, R9.reuse ;  /* 0x000000092c277220 */ /* 0x080fe20000400000 */
[----:B------:R-:W-:Y:S01]  /*2c20*/  FADD R22, R20, R57 ;  /* 0x0000003914167221 */ /* 0x000fe20000000000 */
[----:B------:R-:W-:Y:S01]  /*2c30*/  FMUL R35, R24, R9 ;  /* 0x0000000918237220 */ /* 0x000fe20000400000 */
[C---:B------:R-:W-:Y:S01]  /*2c40*/  FMNMX R17, |R20|.reuse, R17, !PT ;  /* 0x0000001114117209 */ /* 0x040fe20007800200 */
[-C--:B------:R-:W-:Y:S01]  /*2c50*/  FMUL R20, R20, R9.reuse ;  /* 0x0000000914147220 */ /* 0x080fe20000400000 */
[----:B------:R-:W-:Y:S01]  /*2c60*/  SHF.L.U32 R21, R40, 0x10, RZ ;  /* 0x0000001028157819 */ /* 0x000fe200000006ff */
[----:B------:R-:W-:Y:S01]  /*2c70*/  FMUL R44, R0, R9 ;  /* 0x00000009002c7220 */ /* 0x000fe20000400000 */
[----:B------:R-:W-:Y:S01]  /*2c80*/  BSSY B0, `(.L_x_16402) ;  /* 0x000000f000007945 */ /* 0x000fe20003800000 */
[----:B------:R-:W-:-:S02]  /*2c90*/  F2FP.SATFINITE.E4M3.F32.PACK_AB_MERGE_C R39, RZ, R39, RZ ;  /* 0x00000027ff27723e */ /* 0x000fc400048070ff */
[----:B------:R-:W-:Y:S01]  /*2ca0*/  FMUL R24, R21, R58 ;  /* 0x0000003a15187220 */ /* 0x000fe20000400000 */
[----:B------:R-:W-:Y:S02]  /*2cb0*/  F2FP.SATFINITE.E4M3.F32.PACK_AB_MERGE_C R35, RZ, R35, RZ ;  /* 0x00000023ff23723e */ /* 0x000fe400048070ff */
[----:B------:R-:W-:Y:S02]  /*2cc0*/  F2FP.SATFINITE.E4M3.F32.PACK_AB_MERGE_C R0, RZ, R20, RZ ;  /* 0x00000014ff00723e */ /* 0x000fe400048070ff */
[----:B------:R-:W-:Y:S01]  /*2cd0*/  F2FP.SATFINITE.E4M3.F32.PACK_AB_MERGE_C R44, RZ, R44, RZ ;  /* 0x0000002cff2c723e */ /* 0x000fe200048070ff */
[----:B------:R-:W-:Y:S06]  /*2ce0*/  @P0 BRA `(.L_x_16403) ;  /* 0x0000000000200947 */ /* 0x000fec0003800000 */
[----:B------:R-:W-:-:S04]  /*2cf0*/  LOP3.LUT R21, R30, 0xfffffffe, RZ, 0xc0, !PT ;  /* 0xfffffffe1e157812 */ /* 0x000fc800078ec0ff */
[----:B------:R-:W-:Y:S02]  /*2d00*/  IADD3 R57, P1, R21, R28, RZ ;  /* 0x0000001c15397210 */ /* 0x000fe40007f3e0ff */
[----:B------:R-:W-:-:S04]  /*2d10*/  LOP3.LUT R21, R31, 0x7fffffff, RZ, 0xc0, !PT ;  /* 0x7fffffff1f157812 */ /* 0x000fc800078ec0ff */
[----:B------:R-:W-:Y:S02]  /*2d20*/  IADD3.X R21, R21, R29, RZ, P1, !PT ;  /* 0x0000001d15157210 */ /* 0x000fe40000ffe4ff */
[----:B------:R-:W-:-:S04]  /*2d30*/  LEA R20, P1, R57, R10, 0x1 ;  /* 0x0000000a39147211 */ /* 0x000fc800078208ff */
[----:B------:R-:W-:Y:S02]  /*2d40*/  LEA.HI.X R21, R57, R12, R21, 0x1, P1 ;  /* 0x0000000c39157211 */ /* 0x000fe400008f0c15 */
[----:B------:R-:W-:-:S05]  /*2d50*/  PRMT R57, R44, 0x7604, R39 ;  /* 0x000076042c397816 */ /* 0x000fca0000000027 */
[----:B------:R0:W-:Y:S02]  /*2d60*/  STG.E.U16 desc[UR8][R20.64], R57 ;  /* 0x0000003914007986 */ /* 0x0001e4000c101508 */
.L_x_16403:
[----:B------:R-:W-:Y:S05]  /*2d70*/  BSYNC B0 ;  /* 0x0000000000007941 */ /* 0x000fea0003800000 */
.L_x_16402:
        /* <DEDUP_REMOVED lines=11> */
.L_x_16405:
[----:B------:R-:W-:Y:S05]  /*2e30*/  BSYNC B0 ;  /* 0x0000000000007941 */ /* 0x000fea0003800000 */
.L_x_16404:
[----:B------:R-:W-:Y:S01]  /*2e40*/  PRMT R40, R40, 0x7632, R40 ;  /* 0x0000763228287816 */ /* 0x000fe20000000028 */
[----:B-1----:R-:W-:Y:S01]  /*2e50*/  FMUL R29, R36, 0.10703222453594207764 ;  /* 0x3ddb33b6241d7820 */ /* 0x002fe20000400000 */
[----:B0-----:R-:W-:Y:S01]  /*2e60*/  IADD3 R21, R52, 0x1e, RZ ;  /* 0x0000001e34157810 */ /* 0x001fe20007ffe0ff */
[----:B------:R-:W-:Y:S01]  /*2e70*/  FFMA R28, -R37, R37, 1 ;  /* 0x3f800000251c7423 */ /* 0x000fe20000000125 */
[----:B------:R-:W-:Y:S01]  /*2e80*/  LOP3.LUT R50, R11, 0x2, RZ, 0xfc, !PT ;  /* 0x000000020b327812 */ /* 0x000fe200078efcff */
[----:B------:R-:W-:Y:S01]  /*2e90*/  IMAD.U32 R19, R40, 0x10000, RZ ;  /* 0x0001000028137824 */ /* 0x000fe200078e00ff */
[----:B------:R-:W-:Y:S01]  /*2ea0*/  LOP3.LUT R21, R21, 0x1f, RZ, 0xc0, !PT ;  /* 0x0000001f15157812 */ /* 0x000fe200078ec0ff */
[----:B------:R-:W-:Y:S01]  /*2eb0*/  FFMA R29, R36, R29, 0.79788458347320556641 ;  /* 0x3f4c422a241d7423 */ /* 0x000fe2000000001d */
[----:B------:R-:W-:Y:S01]  /*2ec0*/  ISETP.GE.U32.AND P2, PT, R50, R7, PT ;  /* 0x000000073200720c */ /* 0x000fe20003f46070 */
[----:B------:R-:W-:Y:S01]  /*2ed0*/  FMUL R20, R19, R26 ;  /* 0x0000001a13147220 */ /* 0x000fe20000400000 */
[----:B------:R-:W-:Y:S01]  /*2ee0*/  SHF.L.U32 R19, R5, 0x2, RZ ;  /* 0x0000000205137819 */ /* 0x000fe200000006ff */
[----:B------:R-:W-:Y:S01]  /*2ef0*/  FMUL R40, R28, R29 ;  /* 0x0000001d1c287220 */ /* 0x000fe20000400000 */
[----:B------:R-:W-:Y:S01]  /*2f00*/  ISETP.LT.U32.AND P2, PT, R21, R8, !P2 ;  /* 0x000000081500720c */ /* 0x000fe20005741070 */
[----:B------:R-:W-:Y:S01]  /*2f10*/  FMUL R57, R36, 0.5 ;  /* 0x3f00000024397820 */ /* 0x000fe20000400000 */
[----:B------:R-:W-:Y:S01]  /*2f20*/  IADD3 R26, P0, R19, R18, RZ ;  /* 0x00000012131a7210 */ /* 0x000fe20007f1e0ff */
[----:B------:R-:W-:Y:S01]  /*2f30*/  FMUL R36, R13, 0.10703222453594207764 ;  /* 0x3ddb33b60d247820 */ /* 0x000fe20000400000 */
[----:B------:R-:W-:Y:S01]  /*2f40*/  SHF.L.U64.HI R28, R5, 0x2, R6 ;  /* 0x00000002051c7819 */ /* 0x000fe20000010206 */
[----:B------:R-:W-:Y:S01]  /*2f50*/  FMUL R57, R57, R40 ;  /* 0x0000002839397220 */ /* 0x000fe20000400000 */
[----:B------:R-:W-:Y:S01]  /*2f60*/  IADD3 R18, P1, R21, R26, RZ ;  /* 0x0000001a15127210 */ /* 0x000fe20007f3e0ff */
[----:B------:R-:W-:Y:S01]  /*2f70*/  FFMA R29, R13, R36, 0.79788458347320556641 ;  /* 0x3f4c422a0d1d7423 */ /* 0x000fe20000000024 */
[----:B------:R-:W-:-:S05]  /*2f80*/  IADD3.X R23, R28, R23, RZ, P0, !PT ;  /* 0x000000171c177210 */ /* 0x000fca00007fe4ff */
[----:B------:R-:W-:Y:S02]  /*2f90*/  @P2 IADD3 R21, P0, R18, R19, RZ ;  /* 0x0000001312152210 */ /* 0x000fe40007f1e0ff */
[----:B------:R-:W-:Y:S02]  /*2fa0*/  IADD3.X R19, RZ, R23, RZ, P1, !PT ;  /* 0x00000017ff137210 */ /* 0x000fe40000ffe4ff */
[----:B------:R-:W-:-:S03]  /*2fb0*/  @P2 SHF.L.U32 R59, R21, 0x2, RZ ;  /* 0x00000002153b2819 */ /* 0x000fc600000006ff */
[----:B------:R-:W-:Y:S02]  /*2fc0*/  @P2 IMAD.X R40, R19, 0x1, R28, P0 ;  /* 0x0000000113282824 */ /* 0x000fe400000e061c */
[----:B------:R-:W-:Y:S01]  /*2fd0*/  FFMA R28, -R34, R34, 1 ;  /* 0x3f800000221c7423 */ /* 0x000fe20000000122 */
[----:B------:R-:W-:-:S03]  /*2fe0*/  @P2 IADD3 R62, P0, R59, R48, RZ ;  /* 0x000000303b3e2210 */ /* 0x000fc60007f1e0ff */
[----:B------:R-:W-:Y:S01]  /*2ff0*/  FMUL R29, R28, R29 ;  /* 0x0000001d1c1d7220 */ /* 0x000fe20000400000 */
[----:B------:R-:W-:Y:S01]  /*3000*/  @P2 SHF.L.U64.HI R28, R21, 0x2, R40 ;  /* 0x00000002151c2819 */ /* 0x000fe20000010228 */
[----:B------:R-:W-:Y:S01]  /*3010*/  FMUL R40, R13, 0.5 ;  /* 0x3f0000000d287820 */ /* 0x000fe20000400000 */
[----:B------:R-:W-:Y:S01]  /*3020*/  @P2 IMAD R65, R6, 0x5, RZ ;  /* 0x0000000506412824 */ /* 0x000fe200078e02ff */
[----:B------:R-:W-:Y:S02]  /*3030*/  @!P2 MOV R21, RZ ;  /* 0x000000ff0015a202 */ /* 0x000fe40000000f00 */
[----:B------:R-:W-:Y:S01]  /*3040*/  @P2 IADD3.X R63, R28, R49, RZ, P0, !PT ;  /* 0x000000311c3f2210 */ /* 0x000fe200007fe4ff */
[----:B------:R-:W-:Y:S01]  /*3050*/  FMUL R40, R40, R29 ;  /* 0x0000001d28287220 */ /* 0x000fe20000400000 */
[----:B------:R-:W-:Y:S02]  /*3060*/  @P2 IADD3 R58, P0, R59, R54, RZ ;  /* 0x000000363b3a2210 */ /* 0x000fe40007f1e0ff */
[----:B------:R-:W-:Y:S01]  /*3070*/  @!P2 MOV R13, RZ ;  /* 0x000000ff000da202 */ /* 0x000fe20000000f00 */
[----:B------:R-:W2:Y:S02]  /*3080*/  @P2 LDG.E R21, desc[UR8][R62.64] ;  /* 0x000000083e152981 */ /* 0x000ea4000c1e1900 */
[----:B------:R-:W-:-:S05]  /*3090*/  @P2 IMAD.X R59, R28, 0x1, R51, P0 ;  /* 0x000000011c3b2824 */ /* 0x000fca00000e0633 */
[----:B------:R0:W3:Y:S01]  /*30a0*/  @P2 LDG.E R13, desc[UR8][R58.64] ;  /* 0x000000083a0d2981 */ /* 0x0000e2000c1e1900 */
[----:B------:R-:W-:-:S05]  /*30b0*/  @P2 IMAD.WIDE.U32 R28, R5, 0x5, R18 ;  /* 0x00000005051c2825 */ /* 0x000fca00078e0012 */
[----:B------:R-:W-:-:S04]  /*30c0*/  @P2 IADD3 R29, R65, R29, RZ ;  /* 0x0000001d411d2210 */ /* 0x000fc80007ffe0ff */
[C---:B------:R-:W-:Y:S01]  /*30d0*/  @P2 SHF.L.U64.HI R36, R28.reuse, 0x2, R29 ;  /* 0x000000021c242819 */ /* 0x040fe2000001021d */
[----:B0-----:R-:W-:Y:S01]  /*30e0*/  FMUL R58, R15, 0.5 ;  /* 0x3f0000000f3a7820 */ /* 0x001fe20000400000 */
[----:B------:R-:W-:Y:S01]  /*30f0*/  @P2 SHF.L.U32 R29, R28, 0x2, RZ ;  /* 0x000000021c1d2819 */ /* 0x000fe200000006ff */
[----:B------:R-:W-:Y:S01]  /*3100*/  FADD R28, R37, 1 ;  /* 0x3f800000251c7421 */ /* 0x000fe20000000000 */
[----:B------:R-:W-:Y:S01]  /*3110*/  FADD R37, R34, 1 ;  /* 0x3f80000022257421 */ /* 0x000fe20000000000 */
[C---:B-----5:R-:W-:Y:S01]  /*3120*/  IMAD.U32 R34, R27.reuse, 0x10000, RZ ;  /* 0x000100001b227824 */ /* 0x060fe200078e00ff */
[----:B------:R-:W-:Y:S01]  /*3130*/  PRMT R27, R27, 0x7632, R27 ;  /* 0x000076321b1b7816 */ /* 0x000fe2000000001b */
[----:B------:R-:W-:Y:S01]  /*3140*/  FFMA R57, R28, 0.5, R57 ;  /* 0x3f0000001c397823 */ /* 0x000fe20000000039 */
[----:B------:R-:W-:Y:S01]  /*3150*/  FMUL R28, R15, 0.10703222453594207764 ;  /* 0x3ddb33b60f1c7820 */ /* 0x000fe20000400000 */
[----:B------:R-:W-:Y:S01]  /*3160*/  FFMA R40, R37, 0.5, R40 ;  /* 0x3f00000025287823 */ /* 0x000fe20000000028 */
[----:B------:R-:W-:Y:S01]  /*3170*/  @P2 IADD3 R62, P0, R29, R48, RZ ;  /* 0x000000301d3e2210 */ /* 0x000fe20007f1e0ff */
[----:B------:R-:W-:Y:S01]  /*3180*/  FMUL R34, R34, R57 ;  /* 0x0000003922227220 */ /* 0x000fe20000400000 */
[----:B------:R-:W-:Y:S01]  /*3190*/  FFMA R37, R15, R28, 0.79788458347320556641 ;  /* 0x3f4c422a0f257423 */ /* 0x000fe2000000001c */
[----:B------:R-:W-:Y:S01]  /*31a0*/  FFMA R28, -R56, R56, 1 ;  /* 0x3f800000381c7423 */ /* 0x000fe20000000138 */
[----:B------:R-:W-:Y:S01]  /*31b0*/  FFMA R57, -R45, R45, 1 ;  /* 0x3f8000002d397423 */ /* 0x000fe2000000012d */
[----:B------:R-:W-:-:S02]  /*31c0*/  SHF.L.U32 R27, R27, 0x10, RZ ;  /* 0x000000101b1b7819 */ /* 0x000fc400000006ff */
[----:B------:R-:W-:Y:S01]  /*31d0*/  FMUL R37, R28, R37 ;  /* 0x000000251c257220 */ /* 0x000fe20000400000 */
[----:B------:R-:W-:Y:S01]  /*31e0*/  FMUL R28, R55, 0.10703222453594207764 ;  /* 0x3ddb33b6371c7820 */ /* 0x000fe20000400000 */
[----:B------:R-:W-:Y:S01]  /*31f0*/  @P2 IADD3.X R63, R36, R49, RZ, P0, !PT ;  /* 0x00000031243f2210 */ /* 0x000fe200007fe4ff */
[----:B------:R-:W-:Y:S01]  /*3200*/  FMUL R40, R27, R40 ;  /* 0x000000281b287220 */ /* 0x000fe20000400000 */
[----:B------:R-:W-:Y:S01]  /*3210*/  FMUL R58, R58, R37 ;  /* 0x000000253a3a7220 */ /* 0x000fe20000400000 */
[----:B------:R-:W-:Y:S01]  /*3220*/  FFMA R28, R55, R28, 0.79788458347320556641 ;  /* 0x3f4c422a371c7423 */ /* 0x000fe2000000001c */
[----:B------:R-:W-:Y:S01]  /*3230*/  @P2 IMAD R59, R6, 0x6, RZ ;  /* 0x00000006063b2824 */ /* 0x000fe200078e02ff */
[----:B------:R-:W-:Y:S02]  /*3240*/  @!P2 MOV R15, RZ ;  /* 0x000000ff000fa202 */ /* 0x000fe40000000f00 */
[----:B------:R-:W-:Y:S01]  /*3250*/  FMUL R57, R57, R28 ;  /* 0x0000001c39397220 */ /* 0x000fe20000400000 */
[----:B------:R-:W-:-:S02]  /*3260*/  @P2 IADD3 R28, P0, R29, R54, RZ ;  /* 0x000000361d1c2210 */ /* 0x000fc40007f1e0ff */
[----:B------:R-:W-:Y:S01]  /*3270*/  @!P2 MOV R27, RZ ;  /* 0x000000ff001ba202 */ /* 0x000fe20000000f00 */
[----:B------:R0:W4:Y:S02]  /*3280*/  @P2 LDG.E R15, desc[UR8][R62.64] ;  /* 0x000000083e0f2981 */ /* 0x000124000c1e1900 */
[----:B------:R-:W-:-:S05]  /*3290*/  @P2 IMAD.X R29, R36, 0x1, R51, P0 ;  /* 0x00000001241d2824 */ /* 0x000fca00000e0633 */
[----:B------:R1:W2:Y:S01]  /*32a0*/  @P2 LDG.E R27, desc[UR8][R28.64] ;  /* 0x000000081c1b2981 */ /* 0x0002a2000c1e1900 */
[----:B------:R-:W-:Y:S02]  /*32b0*/  @P2 MOV R36, R18 ;  /* 0x0000001200242202 */ /* 0x000fe40000000f00 */
[----:B------:R-:W-:-:S03]  /*32c0*/  @P2 MOV R37, R19 ;  /* 0x0000001300252202 */ /* 0x000fc60000000f00 */
[----:B------:R-:W-:Y:S01]  /*32d0*/  @P2 IMAD.WIDE.U32 R36, R5, 0x6, R36 ;  /* 0x0000000605242825 */ /* 0x000fe200078e0024 */
[----:B------:R-:W-:-:S03]  /*32e0*/  @!P2 MOV R28, RZ ;  /* 0x000000ff001ca202 */ /* 0x000fc60000000f00 */
[----:B------:R-:W-:Y:S02]  /*32f0*/  @P2 IMAD.IADD R37, R59, 0x1, R37 ;  /* 0x000000013b252824 */ /* 0x000fe400078e0225 */
[----:B------:R-:W-:-:S03]  /*3300*/  FADD R59, R56, 1 ;  /* 0x3f800000383b7421 */ /* 0x000fc60000000000 */
[----:B------:R-:W-:Y:S01]  /*3310*/  @P2 SHF.L.U64.HI R64, R36, 0x2, R37 ;  /* 0x0000000224402819 */ /* 0x000fe20000010225 */
[----:B------:R-:W-:Y:S01]  /*3320*/  VIADD R52, R52, 0xffffffff ;  /* 0xffffffff34347836 */ /* 0x000fe20000000000 */
[----:B------:R-:W-:Y:S01]  /*3330*/  @P2 SHF.L.U32 R37, R36, 0x2, RZ ;  /* 0x0000000224252819 */ /* 0x000fe200000006ff */
[----:B------:R-:W-:Y:S01]  /*3340*/  FMUL R36, R55, 0.5 ;  /* 0x3f00000037247820 */ /* 0x000fe20000400000 */
[----:B0-----:R-:W-:Y:S01]  /*3350*/  LOP3.LUT R62, R11, 0x1, RZ, 0xfc, !PT ;  /* 0x000000010b3e7812 */ /* 0x001fe200078efcff */
[----:B------:R-:W-:Y:S01]  /*3360*/  @P2 IMAD.WIDE.U32 R18, R5, 0x7, R18 ;  /* 0x0000000705122825 */ /* 0x000fe200078e0012 */
[----:B------:R-:W-:-:S03]  /*3370*/  @P2 IADD3 R56, P0, R37, R54, RZ ;  /* 0x0000003625382210 */ /* 0x000fc60007f1e0ff */
[----:B------:R-:W-:Y:S01]  /*3380*/  FMUL R36, R36, R57 ;  /* 0x0000003924247220 */ /* 0x000fe20000400000 */
[----:B------:R-:W-:Y:S01]  /*3390*/  FADD R45, R45, 1 ;  /* 0x3f8000002d2d7421 */ /* 0x000fe20000000000 */
[----:B------:R-:W-:Y:S01]  /*33a0*/  LOP3.LUT R53, R53, 0xff, RZ, 0xc0, !PT ;  /* 0x000000ff35357812 */ /* 0x000fe200078ec0ff */
[----:B------:R-:W-:Y:S01]  /*33b0*/  FFMA R58, R59, 0.5, R58 ;  /* 0x3f0000003b3a7823 */ /* 0x000fe2000000003a */
[----:B------:R-:W-:-:S05]  /*33c0*/  @P2 IADD3.X R57, R64, R51, RZ, P0, !PT ;  /* 0x0000003340392210 */ /* 0x000fca00007fe4ff */
[----:B------:R0:W4:Y:S01]  /*33d0*/  @P2 LDG.E R28, desc[UR8][R56.64] ;  /* 0x00000008381c2981 */ /* 0x000122000c1e1900 */
[----:B------:R-:W-:Y:S01]  /*33e0*/  ISETP.GE.U32.AND P1, PT, R62, R7, PT ;  /* 0x000000073e00720c */ /* 0x000fe20003f26070 */
[----:B------:R-:W-:Y:S01]  /*33f0*/  @P2 IMAD R55, R6, 0x7, RZ ;  /* 0x0000000706372824 */ /* 0x000fe200078e02ff */
[----:B-1----:R-:W-:Y:S02]  /*3400*/  LOP3.LUT R29, R52, 0x1f, RZ, 0xc0, !PT ;  /* 0x0000001f341d7812 */ /* 0x002fe400078ec0ff */
[----:B------:R-:W-:Y:S02]  /*3410*/  LOP3.LUT R52, R41, 0xffff, RZ, 0xc0, !PT ;  /* 0x0000ffff29347812 */ /* 0x000fe400078ec0ff */
[----:B------:R-:W-:Y:S02]  /*3420*/  ISETP.GE.U32.OR P1, PT, R29, R8, P1 ;  /* 0x000000081d00720c */ /* 0x000fe40000f26470 */
[----:B------:R-:W-:Y:S01]  /*3430*/  @P2 IADD3 R55, R55, R19, RZ ;  /* 0x0000001337372210 */ /* 0x000fe20007ffe0ff */
[----:B------:R-:W-:Y:S01]  /*3440*/  FFMA R19, R45, 0.5, R36 ;  /* 0x3f0000002d137823 */ /* 0x000fe20000000024 */
[----:B------:R-:W-:-:S02]  /*3450*/  PRMT R29, R47, 0x7632, R29 ;  /* 0x000076322f1d7816 */ /* 0x000fc4000000001d */
[C---:B------:R-:W-:Y:S02]  /*3460*/  @P2 SHF.L.U64.HI R36, R18.reuse, 0x2, R55 ;  /* 0x0000000212242819 */ /* 0x040fe40000010237 */
[----:B------:R-:W-:Y:S01]  /*3470*/  @P2 SHF.L.U32 R45, R18, 0x2, RZ ;  /* 0x00000002122d2819 */ /* 0x000fe200000006ff */
[----:B------:R-:W-:Y:S01]  /*3480*/  IMAD.U32 R18, R29, 0x10000, RZ ;  /* 0x000100001d127824 */ /* 0x000fe200078e00ff */
[----:B------:R-:W-:Y:S02]  /*3490*/  PRMT R52, R52, 0x7604, R53 ;  /* 0x0000760434347816 */ /* 0x000fe40000000035 */
[----:B------:R-:W-:Y:S01]  /*34a0*/  SHF.L.U32 R47, R47, 0x10, RZ ;  /* 0x000000102f2f7819 */ /* 0x000fe200000006ff */
[----:B------:R-:W-:Y:S01]  /*34b0*/  FMUL R18, R18, R19 ;  /* 0x0000001312127220 */ /* 0x000fe20000400000 */
[----:B0-----:R-:W-:Y:S02]  /*34c0*/  LOP3.LUT R56, R52, 0xffff, RZ, 0xc0, !PT ;  /* 0x0000ffff34387812 */ /* 0x001fe400078ec0ff */
[----:B------:R-:W-:Y:S01]  /*34d0*/  ISETP.GE.U32.AND P0, PT, R50, R7, PT ;  /* 0x000000073200720c */ /* 0x000fe20003f06070 */
[----:B------:R-:W-:Y:S01]  /*34e0*/  FMUL R50, R47, R58 ;  /* 0x0000003a2f327220 */ /* 0x000fe20000400000 */
[----:B------:R-:W-:-:S02]  /*34f0*/  @P2 IADD3 R58, P3, R37, R48, RZ ;  /* 0x00000030253a2210 */ /* 0x000fc40007f7e0ff */
[----:B------:R-:W-:Y:S02]  /*3500*/  LOP3.LUT R38, R38, 0xff, RZ, 0xc0, !PT ;  /* 0x000000ff26267812 */ /* 0x000fe400078ec0ff */
[----:B------:R-:W-:Y:S02]  /*3510*/  SHF.L.U32 R39, R39, 0x10, RZ ;  /* 0x0000001027277819 */ /* 0x000fe400000006ff */
[----:B------:R-:W-:Y:S02]  /*3520*/  @P2 IADD3.X R59, R64, R49, RZ, P3, !PT ;  /* 0x00000031403b2210 */ /* 0x000fe40001ffe4ff */
[----:B------:R-:W-:Y:S02]  /*3530*/  IADD3 R46, R46, R2, RZ ;  /* 0x000000022e2e7210 */ /* 0x000fe40007ffe0ff */
[C---:B---3--:R-:W-:Y:S02]  /*3540*/  SHF.L.U32 R19, R13.reuse, 0x10, RZ ;  /* 0x000000100d137819 */ /* 0x048fe400000006ff */
[----:B------:R-:W-:-:S02]  /*3550*/  PRMT R29, R13, 0x7632, R29 ;  /* 0x000076320d1d7816 */ /* 0x000fc4000000001d */
[----:B------:R-:W-:Y:S01]  /*3560*/  LOP3.LUT R13, R14, 0xffff, RZ, 0xc0, !PT ;  /* 0x0000ffff0e0d7812 */ /* 0x000fe200078ec0ff */
[----:B------:R-:W-:Y:S01]  /*3570*/  FMUL R14, R19, 0.044714998453855514526 ;  /* 0x3d372713130e7820 */ /* 0x000fe20000400000 */
[----:B------:R-:W-:Y:S01]  /*3580*/  SHF.L.U32 R29, R29, 0x10, RZ ;  /* 0x000000101d1d7819 */ /* 0x000fe200000006ff */
[----:B------:R-:W-:Y:S01]  /*3590*/  FMUL R41, R19, 0.79788458347320556641 ;  /* 0x3f4c422a13297820 */ /* 0x000fe20000400000 */
[----:B------:R-:W-:Y:S01]  /*35a0*/  PRMT R38, R13, 0x7604, R38 ;  /* 0x000076040d267816 */ /* 0x000fe20000000026 */
[----:B------:R-:W-:Y:S01]  /*35b0*/  FFMA R14, R19, R14, 1 ;  /* 0x3f800000130e7423 */ /* 0x000fe2000000000e */
[----:B------:R-:W-:Y:S01]  /*35c0*/  LOP3.LUT R13, R56, 0xff0000, R39, 0xf8, !PT ;  /* 0x00ff0000380d7812 */ /* 0x000fe200078ef827 */
[C---:B------:R-:W-:Y:S01]  /*35d0*/  FMUL R52, R29.reuse, 0.044714998453855514526 ;  /* 0x3d3727131d347820 */ /* 0x040fe20000400000 */
[----:B------:R-:W-:Y:S01]  /*35e0*/  FMUL R47, R29, 0.79788458347320556641 ;  /* 0x3f4c422a1d2f7820 */ /* 0x000fe20000400000 */
[----:B------:R-:W-:Y:S01]  /*35f0*/  FMUL R41, R41, R14 ;  /* 0x0000000e29297220 */ /* 0x000fe20000400000 */
[----:B------:R-:W-:-:S02]  /*3600*/  IMAD.U32 R14, R44, 0x10000, RZ ;  /* 0x000100002c0e7824 */ /* 0x000fc400078e00ff */
[----:B------:R-:W-:Y:S01]  /*3610*/  FFMA R52, R29, R52, 1 ;  /* 0x3f8000001d347423 */ /* 0x000fe20000000034 */
[----:B------:R-:W-:Y:S01]  /*3620*/  LOP3.LUT R39, R38, 0xffff, RZ, 0xc0, !PT ;  /* 0x0000ffff26277812 */ /* 0x000fe200078ec0ff */
[----:B------:R-:W-:Y:S01]  /*3630*/  FMUL R44, |R41|, 2.8853900432586669922 ;  /* 0x4038aa3b292c7820 */ /* 0x000fe20000400200 */
[----:B------:R-:W-:Y:S01]  /*3640*/  @P2 IADD3 R56, P3, R45, R48, RZ ;  /* 0x000000302d382210 */ /* 0x000fe20007f7e0ff */
[----:B------:R-:W-:Y:S01]  /*3650*/  FMUL R47, R47, R52 ;  /* 0x000000342f2f7220 */ /* 0x000fe20000400000 */
[----:B------:R-:W-:Y:S02]  /*3660*/  LOP3.LUT R52, R35, 0xffff, RZ, 0xc0, !PT ;  /* 0x0000ffff23347812 */ /* 0x000fe400078ec0ff */
[----:B------:R-:W-:Y:S01]  /*3670*/  LOP3.LUT R14, R39, 0xff0000, R14, 0xf8, !PT ;  /* 0x00ff0000270e7812 */ /* 0x000fe200078ef80e */
[----:B------:R-:W0:Y:S01]  /*3680*/  MUFU.EX2 R44, R44 ;  /* 0x0000002c002c7308 */ /* 0x000e220000000800 */
[----:B------:R-:W-:Y:S01]  /*3690*/  FMUL R37, |R47|, 2.8853900432586669922 ;  /* 0x4038aa3b2f257820 */ /* 0x000fe20000400200 */
[----:B------:R-:W-:-:S02]  /*36a0*/  LEA R13, R52, R13, 0x18 ;  /* 0x0000000d340d7211 */ /* 0x000fc400078ec0ff */
[----:B------:R-:W-:-:S04]  /*36b0*/  @!P2 CS2R R38, SRZ ;  /* 0x000000000026a805 */ /* 0x000fc8000001ff00 */
[----:B------:R-:W1:Y:S01]  /*36c0*/  MUFU.EX2 R37, R37 ;  /* 0x0000002500257308 */ /* 0x000e620000000800 */
[----:B------:R-:W-:Y:S01]  /*36d0*/  @P2 IADD3 R52, P4, R45, R54, RZ ;  /* 0x000000362d342210 */ /* 0x000fe20007f9e0ff */
[----:B------:R1:W5:Y:S01]  /*36e0*/  @P2 LDG.E R38, desc[UR8][R58.64] ;  /* 0x000000083a262981 */ /* 0x000362000c1e1900 */
[C---:B------:R-:W-:Y:S02]  /*36f0*/  @P2 IADD3.X R57, R36.reuse, R49, RZ, P3, !PT ;  /* 0x0000003124392210 */ /* 0x040fe40001ffe4ff */
[----:B------:R-:W-:Y:S02]  /*3700*/  @P2 IADD3.X R53, R36, R51, RZ, P4, !PT ;  /* 0x0000003324352210 */ /* 0x000fe400027fe4ff */
[----:B------:R-:W-:Y:S01]  /*3710*/  LOP3.LUT R35, R0, 0xffff, RZ, 0xc0, !PT ;  /* 0x0000ffff00237812 */ /* 0x000fe200078ec0ff */
[----:B------:R3:W5:Y:S01]  /*3720*/  @P2 LDG.E R39, desc[UR8][R56.64] ;  /* 0x0000000838272981 */ /* 0x000762000c1e1900 */
[----:B0-----:R-:W-:Y:S01]  /*3730*/  FADD R36, R44, 1 ;  /* 0x3f8000002c247421 */ /* 0x001fe20000000000 */
[----:B------:R-:W-:-:S02]  /*3740*/  HFMA2.MMA R0, -RZ, RZ, 1.125, -9232 ;  /* 0x3c80f082ff007435 */ /* 0x000fc400000001ff */
[----:B------:R-:W-:-:S03]  /*3750*/  IMAD R14, R35, 0x1000000, R14 ;  /* 0x01000000230e7824 */ /* 0x000fc600078e020e */
[----:B------:R-:W0:Y:S01]  /*3760*/  MUFU.RCP R36, R36 ;  /* 0x0000002400247308 */ /* 0x000e220000001000 */
[----:B-1----:R-:W-:Y:S01]  /*3770*/  FADD R58, R37, 1 ;  /* 0x3f800000253a7421 */ /* 0x002fe20000000000 */
[----:B------:R-:W-:Y:S01]  /*3780*/  FMUL R37, R47, R47 ;  /* 0x0000002f2f257220 */ /* 0x000fe20000400000 */
[----:B------:R-:W-:-:S05]  /*3790*/  FMUL R35, R41, R41 ;  /* 0x0000002929237220 */ /* 0x000fca0000400000 */
[----:B------:R-:W1:Y:S01]  /*37a0*/  MUFU.RCP R58, R58 ;  /* 0x0000003a003a7308 */ /* 0x000e620000001000 */
[-C--:B------:R-:W-:Y:S01]  /*37b0*/  FFMA R64, R37, R0.reuse, -0.052303962409496307373 ;  /* 0xbd563cae25407423 */ /* 0x080fe20000000000 */
[----:B------:R-:W-:Y:S01]  /*37c0*/  FFMA R62, R35, R0, -0.052303962409496307373 ;  /* 0xbd563cae233e7423 */ /* 0x000fe20000000000 */
[----:B------:R-:W-:Y:S02]  /*37d0*/  @!P2 MOV R44, RZ ;  /* 0x000000ff002ca202 */ /* 0x000fe40000000f00 */
[----:B------:R-:W-:Y:S01]  /*37e0*/  FFMA R64, R37, R64, 0.1331529766321182251 ;  /* 0x3e08594125407423 */ /* 0x000fe20000000040 */
[----:B------:R-:W-:Y:S01]  /*37f0*/  FFMA R62, R35, R62, 0.1331529766321182251 ;  /* 0x3e085941233e7423 */ /* 0x000fe2000000003e */
[----:B------:R-:W-:Y:S01]  /*3800*/  FSETP.GE.AND P3, PT, |R41|, 0.60000002384185791016, PT ;  /* 0x3f19999a2900780b */ /* 0x000fe20003f66200 */
[----:B0-----:R-:W-:Y:S01]  /*3810*/  FFMA R45, R36, -2, R25 ;  /* 0xc0000000242d7823 */ /* 0x001fe20000000019 */
[----:B------:R0:W5:Y:S01]  /*3820*/  @P2 LDG.E R44, desc[UR8][R52.64] ;  /* 0x00000008342c2981 */ /* 0x000162000c1e1900 */
[----:B------:R-:W-:Y:S01]  /*3830*/  FFMA R36, R37, R64, -0.33332768082618713379 ;  /* 0xbeaaa9ed25247423 */ /* 0x000fe20000000040 */
[----:B------:R-:W-:Y:S01]  /*3840*/  FSETP.GE.AND P2, PT, |R41|, 9.010913848876953125, PT ;  /* 0x41102cb42900780b */ /* 0x000fe20003f46200 */
[----:B---3--:R-:W-:Y:S01]  /*3850*/  FFMA R56, R35, R62, -0.33332768082618713379 ;  /* 0xbeaaa9ed23387423 */ /* 0x008fe2000000003e */
[----:B------:R-:W-:-:S03]  /*3860*/  FSETP.GE.AND P4, PT, |R47|, 0.60000002384185791016, PT ;  /* 0x3f19999a2f00780b */ /* 0x000fc60003f86200 */
[----:B------:R-:W-:Y:S01]  /*3870*/  FFMA R56, R35, R56, RZ ;  /* 0x0000003823387223 */ /* 0x000fe200000000ff */
[----:B-1----:R-:W-:Y:S01]  /*3880*/  FFMA R58, R58, -2, R25 ;  /* 0xc00000003a3a7823 */ /* 0x002fe20000000019 */
[----:B0-----:R-:W-:Y:S01]  /*3890*/  FFMA R52, R37, R36, RZ ;  /* 0x0000002425347223 */ /* 0x001fe200000000ff */
[----:B------:R-:W-:Y:S01]  /*38a0*/  FSEL R36, R45, 1, !P2 ;  /* 0x3f8000002d247808 */ /* 0x000fe20005000000 */
[----:B--2---:R-:W-:Y:S01]  /*38b0*/  IMAD.U32 R35, R27, 0x10000, RZ ;  /* 0x000100001b237824 */ /* 0x004fe200078e00ff */
[----:B------:R-:W-:Y:S02]  /*38c0*/  FSETP.GE.AND P2, PT, |R47|, 9.010913848876953125, PT ;  /* 0x41102cb42f00780b */ /* 0x000fe40003f46200 */
[----:B------:R-:W-:Y:S02]  /*38d0*/  PRMT R27, R27, 0x7632, R27 ;  /* 0x000076321b1b7816 */ /* 0x000fe4000000001b */
[--C-:B------:R-:W-:Y:S01]  /*38e0*/  LOP3.LUT R36, R36, 0x80000000, R41.reuse, 0xb8, !PT ;  /* 0x8000000024247812 */ /* 0x100fe200078eb829 */
[----:B------:R-:W-:Y:S01]  /*38f0*/  @!P3 FFMA R36, R41, R56, R41 ;  /* 0x000000382924b223 */ /* 0x000fe20000000029 */
[----:B------:R-:W-:Y:S01]  /*3900*/  FSEL R58, R58, 1, !P2 ;  /* 0x3f8000003a3a7808 */ /* 0x000fe20005000000 */
[----:B------:R-:W-:Y:S01]  /*3910*/  FMUL R56, R35, 0.044714998453855514526 ;  /* 0x3d37271323387820 */ /* 0x000fe20000400000 */
[----:B------:R-:W-:Y:S01]  /*3920*/  SHF.L.U32 R27, R27, 0x10, RZ ;  /* 0x000000101b1b7819 */ /* 0x000fe200000006ff */
[C---:B------:R-:W-:Y:S01]  /*3930*/  FMUL R37, R35.reuse, 0.79788458347320556641 ;  /* 0x3f4c422a23257820 */ /* 0x040fe20000400000 */
[--C-:B------:R-:W-:Y:S01]  /*3940*/  LOP3.LUT R45, R58, 0x80000000, R47.reuse, 0xb8, !PT ;  /* 0x800000003a2d7812 */ /* 0x100fe200078eb82f */
[----:B------:R-:W-:Y:S01]  /*3950*/  FFMA R56, R35, R56, 1 ;  /* 0x3f80000023387423 */ /* 0x000fe20000000038 */
[----:B------:R-:W-:Y:S01]  /*3960*/  @!P4 FFMA R45, R47, R52, R47 ;  /* 0x000000342f2dc223 */ /* 0x000fe2000000002f */
[C---:B------:R-:W-:Y:S01]  /*3970*/  FMUL R52, R27.reuse, 0.044714998453855514526 ;  /* 0x3d3727131b347820 */ /* 0x040fe20000400000 */
[----:B------:R-:W-:Y:S01]  /*3980*/  FMUL R41, R27, 0.79788458347320556641 ;  /* 0x3f4c422a1b297820 */ /* 0x000fe20000400000 */
[----:B------:R-:W-:-:S02]  /*3990*/  FMUL R37, R37, R56 ;  /* 0x0000003825257220 */ /* 0x000fc40000400000 */
[----:B------:R-:W-:Y:S01]  /*39a0*/  FFMA R56, R27, R52, 1 ;  /* 0x3f8000001b387423 */ /* 0x000fe20000000034 */
[----:B------:R-:W-:Y:S01]  /*39b0*/  FMUL R52, R19, 0.10703222453594207764 ;  /* 0x3ddb33b613347820 */ /* 0x000fe20000400000 */
[----:B------:R-:W-:Y:S02]  /*39c0*/  FMUL R57, |R37|, 2.8853900432586669922 ;  /* 0x4038aa3b25397820 */ /* 0x000fe40000400200 */
[----:B------:R-:W-:Y:S01]  /*39d0*/  FMUL R41, R41, R56 ;  /* 0x0000003829297220 */ /* 0x000fe20000400000 */
[----:B------:R-:W-:Y:S01]  /*39e0*/  LOP3.LUT R53, R46, 0x1f, RZ, 0xc0, !PT ;  /* 0x0000001f2e357812 */ /* 0x000fe200078ec0ff */
[----:B------:R-:W-:Y:S01]  /*39f0*/  FFMA R47, R19, R52, 0.79788458347320556641 ;  /* 0x3f4c422a132f7423 */ /* 0x000fe20000000034 */
[----:B------:R-:W0:Y:S01]  /*3a00*/  MUFU.EX2 R46, R57 ;  /* 0x00000039002e7308 */ /* 0x000e220000000800 */
[----:B------:R-:W-:Y:S01]  /*3a10*/  FFMA R52, -R36, R36, 1 ;  /* 0x3f80000024347423 */ /* 0x000fe20000000124 */
[----:B------:R-:W-:Y:S01]  /*3a20*/  FMUL R58, |R41|, 2.8853900432586669922 ;  /* 0x4038aa3b293a7820 */ /* 0x000fe20000400200 */
[----:B------:R-:W-:-:S02]  /*3a30*/  FMUL R56, R29, 0.10703222453594207764 ;  /* 0x3ddb33b61d387820 */ /* 0x000fc40000400000 */
[----:B------:R-:W-:-:S03]  /*3a40*/  FMUL R52, R52, R47 ;  /* 0x0000002f34347220 */ /* 0x000fc60000400000 */
[----:B------:R-:W1:Y:S01]  /*3a50*/  MUFU.EX2 R47, R58 ;  /* 0x0000003a002f7308 */ /* 0x000e620000000800 */
[----:B------:R-:W-:Y:S01]  /*3a60*/  FFMA R56, R29, R56, 0.79788458347320556641 ;  /* 0x3f4c422a1d387423 */ /* 0x000fe20000000038 */
[----:B------:R-:W-:Y:S01]  /*3a70*/  FFMA R55, -R45, R45, 1 ;  /* 0x3f8000002d377423 */ /* 0x000fe2000000012d */
[----:B------:R-:W-:-:S03]  /*3a80*/  FMUL R29, R29, 0.5 ;  /* 0x3f0000001d1d7820 */ /* 0x000fc60000400000 */
[----:B------:R-:W-:Y:S01]  /*3a90*/  FMUL R56, R55, R56 ;  /* 0x0000003837387220 */ /* 0x000fe20000400000 */
[----:B------:R-:W2:Y:S01]  /*3aa0*/  SHFL.IDX PT, R43, R43, R53, 0x1f ;  /* 0x00001f352b2b7589 */ /* 0x000ea200000e0000 */
[----:B0-----:R-:W-:-:S03]  /*3ab0*/  FADD R46, R46, 1 ;  /* 0x3f8000002e2e7421 */ /* 0x001fc60000000000 */
[----:B------:R0:W3:Y:S01]  /*3ac0*/  SHFL.IDX PT, R22, R22, R53, 0x1f ;  /* 0x00001f3516167589 */ /* 0x0000e200000e0000 */
[----:B------:R-:W-:Y:S02]  /*3ad0*/  FMUL R19, R19, 0.5 ;  /* 0x3f00000013137820 */ /* 0x000fe40000400000 */
[----:B------:R-:W4:Y:S01]  /*3ae0*/  MUFU.RCP R46, R46 ;  /* 0x0000002e002e7308 */ /* 0x000f220000001000 */
[----:B-1----:R-:W-:Y:S01]  /*3af0*/  FADD R58, R47, 1 ;  /* 0x3f8000002f3a7421 */ /* 0x002fe20000000000 */
[----:B0-----:R-:W-:Y:S01]  /*3b00*/  FMUL R53, R29, R56 ;  /* 0x000000381d357220 */ /* 0x001fe20000400000 */
[----:B------:R-:W-:-:S04]  /*3b10*/  FMUL R29, R37, R37 ;  /* 0x00000025251d7220 */ /* 0x000fc80000400000 */
[----:B------:R-:W-:Y:S01]  /*3b20*/  FFMA R56, R29, R0, -0.052303962409496307373 ;  /* 0xbd563cae1d387423 */ /* 0x000fe20000000000 */
[----:B------:R-:W-:Y:S01]  /*3b30*/  FMUL R52, R19, R52 ;  /* 0x0000003413347220 */ /* 0x000fe20000400000 */
[----:B------:R-:W0:Y:S01]  /*3b40*/  MUFU.RCP R58, R58 ;  /* 0x0000003a003a7308 */ /* 0x000e220000001000 */
[----:B------:R-:W-:Y:S01]  /*3b50*/  FADD R47, R36, 1 ;  /* 0x3f800000242f7421 */ /* 0x000fe20000000000 */
[----:B------:R-:W-:Y:S01]  /*3b60*/  FFMA R56, R29, R56, 0.1331529766321182251 ;  /* 0x3e0859411d387423 */ /* 0x000fe20000000038 */
[----:B------:R-:W-:-:S03]  /*3b70*/  FADD R36, R45, 1 ;  /* 0x3f8000002d247421 */ /* 0x000fc60000000000 */
[----:B------:R-:W-:Y:S01]  /*3b80*/  FFMA R19, R29, R56, -0.33332768082618713379 ;  /* 0xbeaaa9ed1d137423 */ /* 0x000fe20000000038 */
[----:B------:R-:W-:Y:S01]  /*3b90*/  FFMA R56, R47, 0.5, R52 ;  /* 0x3f0000002f387823 */ /* 0x000fe20000000034 */
[----:B------:R-:W-:Y:S01]  /*3ba0*/  FFMA R52, R36, 0.5, R53 ;  /* 0x3f00000024347823 */ /* 0x000fe20000000035 */
[----:B------:R-:W-:Y:S01]  /*3bb0*/  FMUL R36, R41, R41 ;  /* 0x0000002929247220 */ /* 0x000fe20000400000 */
[----:B------:R-:W-:Y:S01]  /*3bc0*/  FFMA R62, R29, R19, RZ ;  /* 0x000000131d3e7223 */ /* 0x000fe200000000ff */
[--C-:B----4-:R-:W-:Y:S02]  /*3bd0*/  FFMA R46, R46, -2, R25.reuse ;  /* 0xc00000002e2e7823 */ /* 0x110fe40000000019 */
[C---:B------:R-:W-:Y:S01]  /*3be0*/  FFMA R19, R36.reuse, R0, -0.052303962409496307373 ;  /* 0xbd563cae24137423 */ /* 0x040fe20000000000 */
[----:B------:R-:W-:Y:S02]  /*3bf0*/  FSETP.GE.AND P2, PT, |R37|, 9.010913848876953125, PT ;  /* 0x41102cb42500780b */ /* 0x000fe40003f46200 */
[----:B------:R-:W-:Y:S01]  /*3c00*/  FSETP.GE.AND P5, PT, |R41|, 0.60000002384185791016, PT ;  /* 0x3f19999a2900780b */ /* 0x000fe20003fa6200 */
[----:B------:R-:W-:Y:S01]  /*3c10*/  FFMA R19, R36, R19, 0.1331529766321182251 ;  /* 0x3e08594124137423 */ /* 0x000fe20000000013 */
[----:B0-----:R-:W-:Y:S01]  /*3c20*/  FFMA R58, R58, -2, R25 ;  /* 0xc00000003a3a7823 */ /* 0x001fe20000000019 */
[----:B------:R-:W-:-:S02]  /*3c30*/  FSEL R46, R46, 1, !P2 ;  /* 0x3f8000002e2e7808 */ /* 0x000fc40005000000 */
[----:B------:R-:W-:Y:S01]  /*3c40*/  FSETP.GE.AND P3, PT, |R37|, 0.60000002384185791016, PT ;  /* 0x3f19999a2500780b */ /* 0x000fe20003f66200 */
[----:B------:R-:W-:Y:S01]  /*3c50*/  FFMA R19, R36, R19, -0.33332768082618713379 ;  /* 0xbeaaa9ed24137423 */ /* 0x000fe20000000013 */
[C---:B------:R-:W-:Y:S02]  /*3c60*/  FSETP.GE.AND P4, PT, |R41|.reuse, 9.010913848876953125, PT ;  /* 0x41102cb42900780b */ /* 0x040fe40003f86200 */
[----:B------:R-:W-:Y:S01]  /*3c70*/  LOP3.LUT R29, R46, 0x80000000, R37, 0xb8, !PT ;  /* 0x800000002e1d7812 */ /* 0x000fe200078eb825 */
[----:B------:R-:W-:Y:S01]  /*3c80*/  FFMA R46, R36, R19, RZ ;  /* 0x00000013242e7223 */ /* 0x000fe200000000ff */
[----:B------:R-:W-:Y:S02]  /*3c90*/  FSEL R58, R58, 1, !P4 ;  /* 0x3f8000003a3a7808 */ /* 0x000fe40006000000 */
[----:B------:R-:W-:Y:S02]  /*3ca0*/  SHF.L.U32 R36, R28, 0x10, RZ ;  /* 0x000000101c247819 */ /* 0x000fe400000006ff */
[--C-:B------:R-:W-:Y:S01]  /*3cb0*/  LOP3.LUT R45, R58, 0x80000000, R41.reuse, 0xb8, !PT ;  /* 0x800000003a2d7812 */ /* 0x100fe200078eb829 */
[----:B------:R-:W-:Y:S01]  /*3cc0*/  @!P5 FFMA R45, R41, R46, R41 ;  /* 0x0000002e292dd223 */ /* 0x000fe20000000029 */
[----:B------:R-:W-:Y:S01]  /*3cd0*/  PRMT R28, R28, 0x7632, R28 ;  /* 0x000076321c1c7816 */ /* 0x000fe2000000001c */
[C---:B------:R-:W-:Y:S01]  /*3ce0*/  FMUL R41, R36.reuse, 0.044714998453855514526 ;  /* 0x3d37271324297820 */ /* 0x040fe20000400000 */
[----:B------:R-:W-:Y:S01]  /*3cf0*/  @!P3 FFMA R29, R37, R62, R37 ;  /* 0x0000003e251db223 */ /* 0x000fe20000000025 */
[C---:B------:R-:W-:Y:S01]  /*3d00*/  FMUL R37, R36.reuse, 0.79788458347320556641 ;  /* 0x3f4c422a24257820 */ /* 0x040fe20000400000 */
[----:B------:R-:W-:Y:S01]  /*3d10*/  FMUL R46, R35, 0.10703222453594207764 ;  /* 0x3ddb33b6232e7820 */ /* 0x000fe20000400000 */
[----:B------:R-:W-:Y:S01]  /*3d20*/  FFMA R58, R36, R41, 1 ;  /* 0x3f800000243a7423 */ /* 0x000fe20000000029 */
[----:B------:R-:W-:Y:S01]  /*3d30*/  SHF.L.U32 R28, R28, 0x10, RZ ;  /* 0x000000101c1c7819 */ /* 0x000fe200000006ff */
[----:B------:R-:W-:-:S02]  /*3d40*/  IMAD.U32 R19, R21, 0x10000, RZ ;  /* 0x0001000015137824 */ /* 0x000fc400078e00ff */
[----:B------:R-:W-:Y:S01]  /*3d50*/  FFMA R46, R35, R46, 0.79788458347320556641 ;  /* 0x3f4c422a232e7423 */ /* 0x000fe2000000002e */
[----:B------:R-:W-:Y:S01]  /*3d60*/  FMUL R37, R37, R58 ;  /* 0x0000003a25257220 */ /* 0x000fe20000400000 */
[----:B------:R-:W-:Y:S01]  /*3d70*/  FFMA R41, -R29, R29, 1 ;  /* 0x3f8000001d297423 */ /* 0x000fe2000000011d */
[C---:B------:R-:W-:Y:S01]  /*3d80*/  FMUL R47, R28.reuse, 0.044714998453855514526 ;  /* 0x3d3727131c2f7820 */ /* 0x040fe20000400000 */
[----:B------:R-:W-:Y:S01]  /*3d90*/  FMUL R56, R19, R56 ;  /* 0x0000003813387220 */ /* 0x000fe20000400000 */
[----:B------:R-:W-:Y:S01]  /*3da0*/  FMUL R19, |R37|, 2.8853900432586669922 ;  /* 0x4038aa3b25137820 */ /* 0x000fe20000400200 */
[----:B------:R-:W-:Y:S01]  /*3db0*/  FMUL R41, R41, R46 ;  /* 0x0000002e29297220 */ /* 0x000fe20000400000 */
[----:B------:R-:W-:Y:S01]  /*3dc0*/  PRMT R21, R21, 0x7632, R21 ;  /* 0x0000763215157816 */ /* 0x000fe20000000015 */
[C---:B------:R-:W-:Y:S01]  /*3dd0*/  FFMA R53, R28.reuse, R47, 1 ;  /* 0x3f8000001c357423 */ /* 0x040fe2000000002f */
[----:B------:R-:W-:Y:S02]  /*3de0*/  FMUL R46, R28, 0.79788458347320556641 ;  /* 0x3f4c422a1c2e7820 */ /* 0x000fe40000400000 */
[----:B------:R-:W-:Y:S01]  /*3df0*/  SHF.L.U32 R47, R21, 0x10, RZ ;  /* 0x00000010152f7819 */ /* 0x000fe200000006ff */
[----:B------:R-:W0:Y:S01]  /*3e00*/  MUFU.EX2 R19, R19 ;  /* 0x0000001300137308 */ /* 0x000e220000000800 */
[----:B------:R-:W-:Y:S01]  /*3e10*/  FMUL R21, R46, R53 ;  /* 0x000000352e157220 */ /* 0x000fe20000400000 */
[----:B------:R-:W-:Y:S01]  /*3e20*/  FMUL R46, R35, 0.5 ;  /* 0x3f000000232e7820 */ /* 0x000fe20000400000 */
[----:B------:R-:W-:-:S03]  /*3e30*/  FMUL R58, R27, 0.10703222453594207764 ;  /* 0x3ddb33b61b3a7820 */ /* 0x000fc60000400000 */
[----:B------:R-:W-:Y:S01]  /*3e40*/  FMUL R41, R46, R41 ;  /* 0x000000292e297220 */ /* 0x000fe20000400000 */
[----:B------:R-:W-:Y:S01]  /*3e50*/  FMUL R46, |R21|, 2.8853900432586669922 ;  /* 0x4038aa3b152e7820 */ /* 0x000fe20000400200 */
[----:B------:R-:W-:Y:S01]  /*3e60*/  FFMA R58, R27, R58, 0.79788458347320556641 ;  /* 0x3f4c422a1b3a7423 */ /* 0x000fe2000000003a */
[----:B------:R-:W-:-:S04]  /*3e70*/  FFMA R35, -R45, R45, 1 ;  /* 0x3f8000002d237423 */ /* 0x000fc8000000012d */
[----:B------:R-:W1:Y:S01]  /*3e80*/  MUFU.EX2 R46, R46 ;  /* 0x0000002e002e7308 */ /* 0x000e620000000800 */
[----:B------:R-:W-:Y:S01]  /*3e90*/  FMUL R62, R35, R58 ;  /* 0x0000003a233e7220 */ /* 0x000fe20000400000 */
[----:B------:R-:W-:Y:S01]  /*3ea0*/  FMUL R35, R27, 0.5 ;  /* 0x3f0000001b237820 */ /* 0x000fe20000400000 */
[----:B0-----:R-:W-:-:S03]  /*3eb0*/  FADD R27, R19, 1 ;  /* 0x3f800000131b7421 */ /* 0x001fc60000000000 */
[----:B------:R-:W-:Y:S02]  /*3ec0*/  FMUL R35, R35, R62 ;  /* 0x0000003e23237220 */ /* 0x000fe40000400000 */
[----:B------:R-:W0:Y:S01]  /*3ed0*/  MUFU.RCP R62, R27 ;  /* 0x0000001b003e7308 */ /* 0x000e220000001000 */
[----:B------:R-:W-:Y:S01]  /*3ee0*/  FMUL R58, R37, R37 ;  /* 0x00000025253a7220 */ /* 0x000fe20000400000 */
[----:B------:R-:W-:-:S03]  /*3ef0*/  FMNMX R17, R17, |R42|, !PT ;  /* 0x4000002a11117209 */ /* 0x000fc60007800000 */
[----:B------:R-:W-:Y:S01]  /*3f00*/  FFMA R19, R58, R0, -0.052303962409496307373 ;  /* 0xbd563cae3a137423 */ /* 0x000fe20000000000 */
[----:B-1----:R-:W-:Y:S01]  /*3f10*/  FADD R46, R46, 1 ;  /* 0x3f8000002e2e7421 */ /* 0x002fe20000000000 */
[----:B------:R-:W-:Y:S02]  /*3f20*/  FSETP.GE.AND P3, PT, |R37|, 0.60000002384185791016, PT ;  /* 0x3f19999a2500780b */ /* 0x000fe40003f66200 */
[----:B------:R-:W-:Y:S01]  /*3f30*/  FFMA R19, R58, R19, 0.1331529766321182251 ;  /* 0x3e0859413a137423 */ /* 0x000fe20000000013 */
[----:B------:R-:W-:Y:S01]  /*3f40*/  FADD R66, R45, 1 ;  /* 0x3f8000002d427421 */ /* 0x000fe20000000000 */
[----:B------:R-:W-:Y:S01]  /*3f50*/  FMNMX R17, |R16|, R17, !PT ;  /* 0x0000001110117209 */ /* 0x000fe20007800200 */
[----:B------:R-:W1:Y:S01]  /*3f60*/  MUFU.RCP R46, R46 ;  /* 0x0000002e002e7308 */ /* 0x000e620000001000 */
[----:B------:R-:W-:Y:S01]  /*3f70*/  FADD R45, RZ, R42 ;  /* 0x0000002aff2d7221 */ /* 0x000fe20000000000 */
[----:B0-----:R-:W-:Y:S01]  /*3f80*/  FFMA R62, R62, -2, R25 ;  /* 0xc00000003e3e7823 */ /* 0x001fe20000000019 */
[----:B------:R-:W-:Y:S01]  /*3f90*/  FMUL R52, R47, R52 ;  /* 0x000000342f347220 */ /* 0x000fe20000400000 */
[----:B------:R-:W-:Y:S01]  /*3fa0*/  FSETP.GE.AND P2, PT, |R37|, 9.010913848876953125, PT ;  /* 0x41102cb42500780b */ /* 0x000fe20003f46200 */
[----:B------:R-:W-:Y:S01]  /*3fb0*/  FFMA R19, R58, R19, -0.33332768082618713379 ;  /* 0xbeaaa9ed3a137423 */ /* 0x000fe20000000013 */
[C---:B------:R-:W-:Y:S01]  /*3fc0*/  FMNMX R47, |R24|.reuse, R17, !PT ;  /* 0x00000011182f7209 */ /* 0x040fe20007800200 */
[C---:B------:R-:W-:Y:S01]  /*3fd0*/  FADD R45, R24.reuse, R45 ;  /* 0x0000002d182d7221 */ /* 0x040fe20000000000 */
[----:B------:R-:W-:Y:S01]  /*3fe0*/  FMUL R17, R24, R9 ;  /* 0x0000000918117220 */ /* 0x000fe20000400000 */
[----:B------:R-:W-:Y:S01]  /*3ff0*/  FMUL R24, R21, R21 ;  /* 0x0000001515187220 */ /* 0x000fe20000400000 */
[----:B------:R-:W-:Y:S01]  /*4000*/  FSEL R62, R62, 1, !P2 ;  /* 0x3f8000003e3e7808 */ /* 0x000fe20005000000 */
[----:B------:R-:W-:Y:S01]  /*4010*/  FFMA R58, R58, R19, RZ ;  /* 0x000000133a3a7223 */ /* 0x000fe200000000ff */
[----:B------:R-:W-:Y:S01]  /*4020*/  FADD R64, R29, 1 ;  /* 0x3f8000001d407421 */ /* 0x000fe20000000000 */
[----:B------:R-:W-:Y:S01]  /*4030*/  FFMA R19, R24, R0, -0.052303962409496307373 ;  /* 0xbd563cae18137423 */ /* 0x000fe20000000000 */
[--C-:B------:R-:W-:Y:S01]  /*4040*/  LOP3.LUT R29, R62, 0x80000000, R37.reuse, 0xb8, !PT ;  /* 0x800000003e1d7812 */ /* 0x100fe200078eb825 */
[----:B------:R-:W-:Y:S01]  /*4050*/  @!P3 FFMA R29, R37, R58, R37 ;  /* 0x0000003a251db223 */ /* 0x000fe20000000025 */
[C---:B------:R-:W-:Y:S01]  /*4060*/  FSETP.GE.AND P3, PT, |R21|.reuse, 0.60000002384185791016, PT ;  /* 0x3f19999a1500780b */ /* 0x040fe20003f66200 */
[----:B------:R-:W-:Y:S01]  /*4070*/  FFMA R19, R24, R19, 0.1331529766321182251 ;  /* 0x3e08594118137423 */ /* 0x000fe20000000013 */
[----:B-1----:R-:W-:Y:S01]  /*4080*/  FFMA R46, R46, -2, R25 ;  /* 0xc00000002e2e7823 */ /* 0x002fe20000000019 */
[----:B------:R-:W-:Y:S01]  /*4090*/  FSETP.GE.AND P2, PT, |R21|, 9.010913848876953125, PT ;  /* 0x41102cb41500780b */ /* 0x000fe20003f46200 */
[----:B------:R-:W-:Y:S01]  /*40a0*/  FMUL R27, R42, R9 ;  /* 0x000000092a1b7220 */ /* 0x000fe20000400000 */
[----:B------:R-:W-:-:S02]  /*40b0*/  FFMA R19, R24, R19, -0.33332768082618713379 ;  /* 0xbeaaa9ed18137423 */ /* 0x000fc40000000013 */
[----:B------:R-:W-:Y:S02]  /*40c0*/  FSEL R46, R46, 1, !P2 ;  /* 0x3f8000002e2e7808 */ /* 0x000fe40005000000 */
[----:B------:R-:W-:Y:S01]  /*40d0*/  FFMA R58, R24, R19, RZ ;  /* 0x00000013183a7223 */ /* 0x000fe200000000ff */
[----:B------:R-:W-:Y:S02]  /*40e0*/  F2FP.SATFINITE.E4M3.F32.PACK_AB_MERGE_C R27, RZ, R27, RZ ;  /* 0x0000001bff1b723e */ /* 0x000fe400048070ff */
[----:B------:R-:W-:Y:S02]  /*40f0*/  F2FP.SATFINITE.E4M3.F32.PACK_AB_MERGE_C R17, RZ, R17, RZ ;  /* 0x00000011ff11723e */ /* 0x000fe400048070ff */
[--C-:B------:R-:W-:Y:S01]  /*4100*/  LOP3.LUT R24, R46, 0x80000000, R21.reuse, 0xb8, !PT ;  /* 0x800000002e187812 */ /* 0x100fe200078eb815 */
[----:B------:R-:W-:Y:S01]  /*4110*/  @!P3 FFMA R24, R21, R58, R21 ;  /* 0x0000003a1518b223 */ /* 0x000fe20000000015 */
[-C--:B------:R-:W-:Y:S01]  /*4120*/  FMUL R62, R16, R9.reuse ;  /* 0x00000009103e7220 */ /* 0x080fe20000400000 */
[----:B------:R-:W-:Y:S01]  /*4130*/  FMUL R58, R20, R9 ;  /* 0x00000009143a7220 */ /* 0x000fe20000400000 */
[----:B------:R-:W-:-:S02]  /*4140*/  LOP3.LUT R42, R27, 0xff, RZ, 0xc0, !PT ;  /* 0x000000ff1b2a7812 */ /* 0x000fc400078ec0ff */
[----:B------:R-:W-:Y:S01]  /*4150*/  LOP3.LUT R37, R17, 0xffff, RZ, 0xc0, !PT ;  /* 0x0000ffff11257812 */ /* 0x000fe200078ec0ff */
[----:B------:R-:W-:Y:S01]  /*4160*/  FADD R53, RZ, R16 ;  /* 0x00000010ff357221 */ /* 0x000fe20000000000 */
[----:B------:R-:W-:Y:S01]  /*4170*/  FMNMX R47, |R20|, R47, !PT ;  /* 0x0000002f142f7209 */ /* 0x000fe20007800200 */
[----:B------:R-:W-:Y:S01]  /*4180*/  FADD R19, R34, R45 ;  /* 0x0000002d22137221 */ /* 0x000fe20000000000 */
[----:B------:R-:W-:Y:S02]  /*4190*/  PRMT R42, R37, 0x7604, R42 ;  /* 0x00007604252a7816 */ /* 0x000fe4000000002a */
[----:B------:R-:W-:Y:S02]  /*41a0*/  F2FP.SATFINITE.E4M3.F32.PACK_AB_MERGE_C R62, RZ, R62, RZ ;  /* 0x0000003eff3e723e */ /* 0x000fe400048070ff */
[----:B------:R-:W-:Y:S01]  /*41b0*/  F2FP.SATFINITE.E4M3.F32.PACK_AB_MERGE_C R58, RZ, R58, RZ ;  /* 0x0000003aff3a723e */ /* 0x000fe200048070ff */
[----:B------:R-:W-:Y:S01]  /*41c0*/  FADD R21, R20, R53 ;  /* 0x0000003514157221 */ /* 0x000fe20000000000 */
[C---:B------:R-:W-:Y:S01]  /*41d0*/  FMNMX R45, |R34|.reuse, R47, !PT ;  /* 0x0000002f222d7209 */ /* 0x040fe20007800200 */
[----:B------:R-:W-:Y:S01]  /*41e0*/  FMUL R37, R34, R9 ;  /* 0x0000000922257220 */ /* 0x000fe20000400000 */
[----:B------:R-:W-:Y:S01]  /*41f0*/  LOP3.LUT R34, R62, 0xff, RZ, 0xc0, !PT ;  /* 0x000000ff3e227812 */ /* 0x000fe200078ec0ff */
[----:B------:R-:W-:Y:S01]  /*4200*/  FFMA R41, R64, 0.5, R41 ;  /* 0x3f00000040297823 */ /* 0x000fe20000000029 */
[----:B------:R-:W-:Y:S01]  /*4210*/  LOP3.LUT R53, R42, 0xffff, RZ, 0xc0, !PT ;  /* 0x0000ffff2a357812 */ /* 0x000fe200078ec0ff */
[----:B------:R-:W-:Y:S01]  /*4220*/  IMAD.U32 R42, R15, 0x10000, RZ ;  /* 0x000100000f2a7824 */ /* 0x000fe200078e00ff */
[----:B------:R-:W-:Y:S01]  /*4230*/  LOP3.LUT R47, R58, 0xffff, RZ, 0xc0, !PT ;  /* 0x0000ffff3a2f7812 */ /* 0x000fe200078ec0ff */
[C---:B------:R-:W-:Y:S01]  /*4240*/  FADD R21, R40.reuse, R21 ;  /* 0x0000001528157221 */ /* 0x040fe20000000000 */
[C---:B------:R-:W-:Y:S01]  /*4250*/  FMNMX R45, |R40|.reuse, R45, !PT ;  /* 0x0000002d282d7209 */ /* 0x040fe20007800200 */
[-C--:B------:R-:W-:Y:S01]  /*4260*/  FMUL R46, R40, R9.reuse ;  /* 0x00000009282e7220 */ /* 0x080fe20000400000 */
[----:B------:R-:W-:Y:S01]  /*4270*/  FMUL R40, R50, R9 ;  /* 0x0000000932287220 */ /* 0x000fe20000400000 */
[----:B------:R-:W-:Y:S01]  /*4280*/  F2FP.SATFINITE.E4M3.F32.PACK_AB_MERGE_C R37, RZ, R37, RZ ;  /* 0x00000025ff25723e */ /* 0x000fe200048070ff */
[----:B------:R-:W-:Y:S01]  /*4290*/  FMUL R42, R42, R41 ;  /* 0x000000292a2a7220 */ /* 0x000fe20000400000 */
[----:B------:R-:W-:Y:S01]  /*42a0*/  PRMT R34, R47, 0x7604, R34 ;  /* 0x000076042f227816 */ /* 0x000fe20000000022 */
[----:B------:R-:W-:Y:S01]  /*42b0*/  FADD R20, R50, R19 ;  /* 0x0000001332147221 */ /* 0x000fe20000000000 */
[----:B------:R-:W-:-:S02]  /*42c0*/  SHF.R.U32.HI R41, RZ, 0x3, R2 ;  /* 0x00000003ff297819 */ /* 0x000fc40000011602 */
[----:B------:R-:W-:Y:S02]  /*42d0*/  FMNMX R45, |R50|, R45, !PT ;  /* 0x0000002d322d7209 */ /* 0x000fe40007800200 */
[----:B------:R-:W-:Y:S02]  /*42e0*/  SHF.L.U32 R16, R37, 0x10, RZ ;  /* 0x0000001025107819 */ /* 0x000fe400000006ff */
[----:B------:R-:W-:Y:S02]  /*42f0*/  LOP3.LUT R50, R34, 0xffff, RZ, 0xc0, !PT ;  /* 0x0000ffff22327812 */ /* 0x000fe400078ec0ff */
[----:B------:R-:W-:Y:S02]  /*4300*/  F2FP.SATFINITE.E4M3.F32.PACK_AB_MERGE_C R40, RZ, R40, RZ ;  /* 0x00000028ff28723e */ /* 0x000fe400048070ff */
[----:B------:R-:W-:Y:S02]  /*4310*/  F2FP.SATFINITE.E4M3.F32.PACK_AB_MERGE_C R46, RZ, R46, RZ ;  /* 0x0000002eff2e723e */ /* 0x000fe400048070ff */
[----:B------:R-:W-:-:S02]  /*4320*/  PRMT R34, R15, 0x7632, R34 ;  /* 0x000076320f227816 */ /* 0x000fc40000000022 */
[----:B------:R-:W-:Y:S02]  /*4330*/  LOP3.LUT R15, R41, 0x1ffffffc, RZ, 0xc0, !PT ;  /* 0x1ffffffc290f7812 */ /* 0x000fe400078ec0ff */
[----:B------:R-:W-:Y:S02]  /*4340*/  LOP3.LUT R16, R53, 0xff0000, R16, 0xf8, !PT ;  /* 0x00ff000035107812 */ /* 0x000fe400078ef810 */
[----:B------:R-:W-:Y:S01]  /*4350*/  LOP3.LUT R41, R40, 0xffff, RZ, 0xc0, !PT ;  /* 0x0000ffff28297812 */ /* 0x000fe200078ec0ff */
[----:B------:R-:W-:Y:S01]  /*4360*/  FFMA R35, R66, 0.5, R35 ;  /* 0x3f00000042237823 */ /* 0x000fe20000000023 */
[----:B------:R-:W-:Y:S02]  /*4370*/  SHF.L.U32 R19, R46, 0x10, RZ ;  /* 0x000000102e137819 */ /* 0x000fe400000006ff */
[----:B------:R-:W-:Y:S01]  /*4380*/  SHF.L.U32 R34, R34, 0x10, RZ ;  /* 0x0000001022227819 */ /* 0x000fe200000006ff */
[----:B------:R-:W-:Y:S01]  /*4390*/  BSSY B0, `(.L_x_16406) ;  /* 0x0000010000007945 */ /* 0x000fe20003800000 */
[----:B------:R-:W-:Y:S01]  /*43a0*/  IADD3 R15, -R15, R2, RZ ;  /* 0x000000020f0f7210 */ /* 0x000fe20007ffe1ff */
[----:B------:R-:W-:Y:S01]  /*43b0*/  IMAD R16, R41, 0x1000000, R16 ;  /* 0x0100000029107824 */ /* 0x000fe200078e0210 */
[----:B------:R-:W-:Y:S01]  /*43c0*/  LOP3.LUT R19, R50, 0xff0000, R19, 0xf8, !PT ;  /* 0x00ff000032137812 */ /* 0x000fe200078ef813 */
[----:B------:R-:W-:Y:S01]  /*43d0*/  FMUL R50, R34, R35 ;  /* 0x0000002322327220 */ /* 0x000fe20000400000 */
[----:B------:R-:W-:-:S02]  /*43e0*/  IADD3 R41, R15, 0x1d, RZ ;  /* 0x0000001d0f297810 */ /* 0x000fc40007ffe0ff */
[----:B------:R-:W-:Y:S01]  /*43f0*/  FMNMX R45, |R18|, R45, !PT ;  /* 0x0000002d122d7209 */ /* 0x000fe20007800200 */
[----:B--23--:R-:W-:Y:S06]  /*4400*/  @P1 BRA `(.L_x_16407) ;  /* 0x0000000000201947 */ /* 0x00cfec0003800000 */
[----:B------:R-:W-:Y:S02]  /*4410*/  IADD3 R34, R2, -0x1, -R11 ;  /* 0xffffffff02227810 */ /* 0x000fe40007ffe80b */
[----:B------:R-:W-:Y:S02]  /*4420*/  PRMT R27, R62, 0x7604, R27 ;  /* 0x000076043e1b7816 */ /* 0x000fe4000000001b */
[----:B------:R-:W-:-:S04]  /*4430*/  LOP3.LUT R35, R34, 0x1f, RZ, 0xc0, !PT ;  /* 0x0000001f22237812 */ /* 0x000fc800078ec0ff */
[----:B------:R-:W-:-:S04]  /*4440*/  IADD3 R35, P2, R35, R26, RZ ;  /* 0x0000001a23237210 */ /* 0x000fc80007f5e0ff */
[----:B------:R-:W-:Y:S02]  /*4450*/  IADD3.X R47, RZ, R23, RZ, P2, !PT ;  /* 0x00000017ff2f7210 */ /* 0x000fe400017fe4ff */
[----:B------:R-:W-:-:S04]  /*4460*/  LEA R34, P2, R35, R10, 0x1 ;  /* 0x0000000a23227211 */ /* 0x000fc800078408ff */
[----:B------:R-:W-:-:S05]  /*4470*/  LEA.HI.X R35, R35, R12, R47, 0x1, P2 ;  /* 0x0000000c23237211 */ /* 0x000fca00010f0c2f */
[----:B------:R0:W-:Y:S04]  /*4480*/  STG.E.U16 desc[UR8][R34.64], R27 ;  /* 0x0000001b22007986 */ /* 0x0001e8000c101508 */
.L_x_16407:
[----:B------:R-:W-:Y:S05]  /*4490*/  BSYNC B0 ;  /* 0x0000000000007941 */ /* 0x000fea0003800000 */
.L_x_16406:
[----:B------:R-:W-:Y:S04]  /*44a0*/  BSSY B0, `(.L_x_16408) ;  /* 0x000000a000007945 */ /* 0x000fe80003800000 */
[----:B------:R-:W-:Y:S05]  /*44b0*/  @P1 BRA `(.L_x_16409) ;  /* 0x0000000000201947 */ /* 0x000fea0003800000 */
[----:B0-----:R-:W-:Y:S02]  /*44c0*/  IADD3 R27, R2, -0x1, -R11 ;  /* 0xffffffff021b7810 */ /* 0x001fe40007ffe80b */
[----:B------:R-:W-:Y:S02]  /*44d0*/  PRMT R17, R58, 0x7604, R17 ;  /* 0x000076043a117816 */ /* 0x000fe40000000011 */
[----:B------:R-:W-:-:S04]  /*44e0*/  LOP3.LUT R27, R27, 0x1f, RZ, 0xc0, !PT ;  /* 0x0000001f1b1b7812 */ /* 0x000fc800078ec0ff */
[----:B------:R-:W-:-:S04]  /*44f0*/  IADD3 R27, P2, P3, R5, R26, R27 ;  /* 0x0000001a051b7210 */ /* 0x000fc80007b5e01b */
[----:B------:R-:W-:Y:S02]  /*4500*/  IADD3.X R35, R6, R23, RZ, P2, P3 ;  /* 0x0000001706237210 */ /* 0x000fe400017e64ff */
[----:B------:R-:W-:-:S04]  /*4510*/  LEA R34, P2, R27, R10, 0x1 ;  /* 0x0000000a1b227211 */ /* 0x000fc800078408ff */
[----:B------:R-:W-:-:S05]  /*4520*/  LEA.HI.X R35, R27, R12, R35, 0x1, P2 ;  /* 0x0000000c1b237211 */ /* 0x000fca00010f0c23 */
[----:B------:R1:W-:Y:S04]  /*4530*/  STG.E.U16 desc[UR8][R34.64], R17 ;  /* 0x0000001122007986 */ /* 0x0003e8000c101508 */
.L_x_16409:
[----:B------:R-:W-:Y:S05]  /*4540*/  BSYNC B0 ;  /* 0x0000000000007941 */ /* 0x000fea0003800000 */
.L_x_16408:
[----:B------:R-:W-:Y:S04]  /*4550*/  BSSY B0, `(.L_x_16410) ;  /* 0x000000c000007945 */ /* 0x000fe80003800000 */
[----:B------:R-:W-:Y:S05]  /*4560*/  @P1 BRA `(.L_x_16411) ;  /* 0x0000000000281947 */ /* 0x000fea0003800000 */
[----:B-1----:R-:W-:Y:S02]  /*4570*/  IADD3 R17, R2, -0x1, -R11 ;  /* 0xffffffff02117810 */ /* 0x002fe40007ffe80b */
[----:B0-----:R-:W-:Y:S02]  /*4580*/  LOP3.LUT R27, R30, 0xfffffffe, RZ, 0xc0, !PT ;  /* 0xfffffffe1e1b7812 */ /* 0x001fe400078ec0ff */
[----:B------:R-:W-:Y:S02]  /*4590*/  LOP3.LUT R17, R17, 0x1f, RZ, 0xc0, !PT ;  /* 0x0000001f11117812 */ /* 0x000fe400078ec0ff */
[----:B------:R-:W-:Y:S02]  /*45a0*/  LOP3.LUT R34, R31, 0x7fffffff, RZ, 0xc0, !PT ;  /* 0x7fffffff1f227812 */ /* 0x000fe400078ec0ff */
[----:B------:R-:W-:Y:S02]  /*45b0*/  IADD3 R17, P2, P3, R27, R26, R17 ;  /* 0x0000001a1b117210 */ /* 0x000fe40007b5e011 */
[----:B------:R-:W-:-:S02]  /*45c0*/  PRMT R37, R46, 0x7604, R37 ;  /* 0x000076042e257816 */ /* 0x000fc40000000025 */
[----:B------:R-:W-:Y:S02]  /*45d0*/  IADD3.X R27, R34, R23, RZ, P2, P3 ;  /* 0x00000017221b7210 */ /* 0x000fe400017e64ff */
[----:B------:R-:W-:-:S04]  /*45e0*/  LEA R34, P2, R17, R10, 0x1 ;  /* 0x0000000a11227211 */ /* 0x000fc800078408ff */
[----:B------:R-:W-:-:S05]  /*45f0*/  LEA.HI.X R35, R17, R12, R27, 0x1, P2 ;  /* 0x0000000c11237211 */ /* 0x000fca00010f0c1b */
[----:B------:R2:W-:Y:S04]  /*4600*/  STG.E.U16 desc[UR8][R34.64], R37 ;  /* 0x0000002522007986 */ /* 0x0005e8000c101508 */
.L_x_16411:
[----:B------:R-:W-:Y:S05]  /*4610*/  BSYNC B0 ;  /* 0x0000000000007941 */ /* 0x000fea0003800000 */
.L_x_16410:
[----:B------:R-:W-:Y:S01]  /*4620*/  FMNMX R45, R45, |R56|, !PT ;  /* 0x400000382d2d7209 */ /* 0x000fe20007800000 */
[-C--:B------:R-:W-:Y:S01]  /*4630*/  FMUL R53, R18, R9.reuse ;  /* 0x0000000912357220 */ /* 0x080fe20000400000 */
[-C--:B--2---:R-:W-:Y:S01]  /*4640*/  FMUL R37, R56, R9.reuse ;  /* 0x0000000938257220 */ /* 0x084fe20000400000 */
[----:B------:R-:W-:Y:S01]  /*4650*/  FMUL R47, R42, R9 ;  /* 0x000000092a2f7220 */ /* 0x000fe20000400000 */
[----:B-1----:R-:W-:Y:S01]  /*4660*/  LOP3.LUT R17, R41, 0x1f, RZ, 0xc0, !PT ;  /* 0x0000001f29117812 */ /* 0x002fe200078ec0ff */
[----:B------:R-:W-:Y:S01]  /*4670*/  FADD R41, RZ, R56 ;  /* 0x00000038ff297221 */ /* 0x000fe20000000000 */
[----:B------:R-:W-:Y:S01]  /*4680*/  FMNMX R45, |R52|, R45, !PT ;  /* 0x0000002d342d7209 */ /* 0x000fe20007800200 */
[----:B------:R-:W-:Y:S01]  /*4690*/  FADD R46, R18, R21 ;  /* 0x00000015122e7221 */ /* 0x000fe20000000000 */
[----:B------:R-:W-:Y:S01]  /*46a0*/  LOP3.LUT R58, R11, 0x3, RZ, 0xfc, !PT ;  /* 0x000000030b3a7812 */ /* 0x000fe200078efcff */
[----:B------:R-:W-:Y:S01]  /*46b0*/  FADD R41, R42, R41 ;  /* 0x000000292a297221 */ /* 0x000fe20000000000 */
[----:B------:R-:W-:Y:S01]  /*46c0*/  F2FP.SATFINITE.E4M3.F32.PACK_AB_MERGE_C R53, RZ, R53, RZ ;  /* 0x00000035ff35723e */ /* 0x000fe200048070ff */
[----:B------:R-:W-:Y:S01]  /*46d0*/  BSSY B0, `(.L_x_16412) ;  /* 0x000001a000007945 */ /* 0x000fe20003800000 */
[----:B------:R-:W-:-:S02]  /*46e0*/  F2FP.SATFINITE.E4M3.F32.PACK_AB_MERGE_C R37, RZ, R37, RZ ;  /* 0x00000025ff25723e */ /* 0x000fc400048070ff */
[----:B------:R-:W-:Y:S02]  /*46f0*/  F2FP.SATFINITE.E4M3.F32.PACK_AB_MERGE_C R47, RZ, R47, RZ ;  /* 0x0000002fff2f723e */ /* 0x000fe400048070ff */
[----:B------:R-:W-:Y:S02]  /*4700*/  FMNMX R45, |R42|, R45, !PT ;  /* 0x0000002d2a2d7209 */ /* 0x000fe40007800200 */
[----:B------:R-:W-:Y:S02]  /*4710*/  ISETP.GE.U32.AND P2, PT, R58, R7, PT ;  /* 0x000000073a00720c */ /* 0x000fe40003f46070 */
[----:B0-----:R-:W-:Y:S02]  /*4720*/  LOP3.LUT R34, R53, 0xffff, RZ, 0xc0, !PT ;  /* 0x0000ffff35227812 */ /* 0x001fe400078ec0ff */
[----:B------:R-:W-:Y:S02]  /*4730*/  LOP3.LUT R42, R37, 0xff, RZ, 0xc0, !PT ;  /* 0x000000ff252a7812 */ /* 0x000fe400078ec0ff */
[----:B------:R-:W-:-:S02]  /*4740*/  LOP3.LUT R27, R47, 0xffff, RZ, 0xc0, !PT ;  /* 0x0000ffff2f1b7812 */ /* 0x000fc400078ec0ff */
[----:B------:R-:W-:Y:S02]  /*4750*/  IADD3 R21, R2, 0x1e, -R11 ;  /* 0x0000001e02157810 */ /* 0x000fe40007ffe80b */
[----:B------:R-:W-:Y:S02]  /*4760*/  LEA R18, P3, R5, R26, 0x2 ;  /* 0x0000001a05127211 */ /* 0x000fe400078610ff */
[----:B------:R-:W-:Y:S02]  /*4770*/  ISETP.LT.U32.AND P2, PT, R17, R8, !P2 ;  /* 0x000000081100720c */ /* 0x000fe40005741070 */
[----:B------:R-:W-:Y:S02]  /*4780*/  LEA R19, R34, R19, 0x18 ;  /* 0x0000001322137211 */ /* 0x000fe400078ec0ff */
[----:B------:R-:W-:Y:S02]  /*4790*/  PRMT R42, R27, 0x7604, R42 ;  /* 0x000076041b2a7816 */ /* 0x000fe4000000002a */
[----:B------:R-:W-:Y:S01]  /*47a0*/  LOP3.LUT R21, R21, 0x1f, RZ, 0xc0, !PT ;  /* 0x0000001f15157812 */ /* 0x000fe200078ec0ff */
[----:B------:R-:W-:Y:S06]  /*47b0*/  @P1 BRA `(.L_x_16413) ;  /* 0x00000000002c1947 */ /* 0x000fec0003800000 */
[----:B------:R-:W-:Y:S02]  /*47c0*/  IADD3 R27, R2, -0x1, -R11 ;  /* 0xffffffff021b7810 */ /* 0x000fe40007ffe80b */
[----:B------:R-:W-:Y:S02]  /*47d0*/  PRMT R53, R53, 0x7604, R40 ;  /* 0x0000760435357816 */ /* 0x000fe40000000028 */
[----:B------:R-:W-:-:S04]  /*47e0*/  LOP3.LUT R27, R27, 0x1f, RZ, 0xc0, !PT ;  /* 0x0000001f1b1b7812 */ /* 0x000fc800078ec0ff */
[----:B------:R-:W-:Y:S01]  /*47f0*/  IADD3 R34, P1, R27, R26, RZ ;  /* 0x0000001a1b227210 */ /* 0x000fe20007f3e0ff */
[----:B------:R-:W-:-:S04]  /*4800*/  IMAD R27, R6, 0x3, RZ ;  /* 0x00000003061b7824 */ /* 0x000fc800078e02ff */
[----:B------:R-:W-:Y:S02]  /*4810*/  IMAD.X R35, RZ, RZ, R23, P1 ;  /* 0x000000ffff237224 */ /* 0x000fe400008e0617 */
[----:B------:R-:W-:-:S05]  /*4820*/  IMAD.WIDE.U32 R34, R5, 0x3, R34 ;  /* 0x0000000305227825 */ /* 0x000fca00078e0022 */
[----:B------:R-:W-:Y:S02]  /*4830*/  IADD3 R27, R27, R35, RZ ;  /* 0x000000231b1b7210 */ /* 0x000fe40007ffe0ff */
[----:B------:R-:W-:-:S04]  /*4840*/  LEA R26, P1, R34, R10, 0x1 ;  /* 0x0000000a221a7211 */ /* 0x000fc800078208ff */
[----:B------:R-:W-:-:S05]  /*4850*/  LEA.HI.X R27, R34, R12, R27, 0x1, P1 ;  /* 0x0000000c221b7211 */ /* 0x000fca00008f0c1b */
[----:B------:R0:W-:Y:S04]  /*4860*/  STG.E.U16 desc[UR8][R26.64], R53 ;  /* 0x000000351a007986 */ /* 0x0001e8000c101508 */
.L_x_16413:
[----:B------:R-:W-:Y:S05]  /*4870*/  BSYNC B0 ;  /* 0x0000000000007941 */ /* 0x000fea0003800000 */
.L_x_16412:
[----:B------:R-:W-:Y:S01]  /*4880*/  ISETP.GE.U32.OR P0, PT, R21, R8, P0 ;  /* 0x000000081500720c */ /* 0x000fe20000706470 */
[----:B0-----:R-:W-:Y:S01]  /*4890*/  FADD R27, RZ, R52 ;  /* 0x00000034ff1b7221 */ /* 0x001fe20000000000 */
[----:B------:R-:W-:Y:S01]  /*48a0*/  @P2 SHF.L.U32 R63, R30, 0x1, RZ ;  /* 0x000000011e3f2819 */ /* 0x000fe200000006ff */
[----:B------:R-:W-:Y:S01]  /*48b0*/  FMUL R52, R52, R9 ;  /* 0x0000000934347220 */ /* 0x000fe20000400000 */
[C---:B------:R-:W-:Y:S01]  /*48c0*/  FMNMX R45, |R50|.reuse, R45, !PT ;  /* 0x0000002d322d7209 */ /* 0x040fe20007800200 */
[C---:B------:R-:W-:Y:S01]  /*48d0*/  FADD R40, R50.reuse, R27 ;  /* 0x0000001b32287221 */ /* 0x040fe20000000000 */
[----:B------:R-:W-:Y:S01]  /*48e0*/  LEA.HI.X R23, R5, R23, R6, 0x2, P3 ;  /* 0x0000001705177211 */ /* 0x000fe200018f1406 */
[----:B------:R-:W-:Y:S01]  /*48f0*/  FMUL R50, R50, R9 ;  /* 0x0000000932327220 */ /* 0x000fe20000400000 */
[----:B------:R-:W-:Y:S02]  /*4900*/  IADD3 RZ, P1, R17, R18, RZ ;  /* 0x0000001211ff7210 */ /* 0x000fe40007f3e0ff */
[----:B------:R-:W-:-:S02]  /*4910*/  @P2 SHF.L.U64.HI R26, R30, 0x1, R31 ;  /* 0x000000011e1a2819 */ /* 0x000fc4000001021f */
[----:B------:R-:W-:Y:S01]  /*4920*/  IADD3 R34, R17, R18, RZ ;  /* 0x0000001211227210 */ /* 0x000fe20007ffe0ff */
[----:B------:R-:W-:Y:S01]  /*4930*/  IMAD.X R35, RZ, RZ, R23, P1 ;  /* 0x000000ffff237224 */ /* 0x000fe200008e0617 */
[----:B------:R-:W-:Y:S02]  /*4940*/  @P2 LOP3.LUT R63, R63, 0xfffffffc, RZ, 0xc0, !PT ;  /* 0xfffffffc3f3f2812 */ /* 0x000fe400078ec0ff */
[----:B------:R-:W-:Y:S02]  /*4950*/  F2FP.SATFINITE.E4M3.F32.PACK_AB_MERGE_C R52, RZ, R52, RZ ;  /* 0x00000034ff34723e */ /* 0x000fe400048070ff */
[----:B------:R-:W-:Y:S02]  /*4960*/  @P2 LOP3.LUT R27, R26, 0x3fffffff, RZ, 0xc0, !PT ;  /* 0x3fffffff1a1b2812 */ /* 0x000fe400078ec0ff */
[----:B------:R-:W-:Y:S02]  /*4970*/  F2FP.SATFINITE.E4M3.F32.PACK_AB_MERGE_C R26, RZ, R50, RZ ;  /* 0x00000032ff1a723e */ /* 0x000fe400048070ff */
[----:B------:R-:W-:-:S02]  /*4980*/  @P2 IADD3 R63, P3, R63, R34, RZ ;  /* 0x000000223f3f2210 */ /* 0x000fc40007f7e0ff */
[----:B------:R-:W-:Y:S02]  /*4990*/  @!P0 PRMT R33, R52, 0x7604, R37 ;  /* 0x0000760434218816 */ /* 0x000fe40000000025 */
[C---:B------:R-:W-:Y:S02]  /*49a0*/  @!P0 PRMT R47, R26.reuse, 0x7604, R47 ;  /* 0x000076041a2f8816 */ /* 0x040fe4000000002f */
[----:B------:R-:W-:Y:S02]  /*49b0*/  LOP3.LUT R37, R26, 0xffff, RZ, 0xc0, !PT ;  /* 0x0000ffff1a257812 */ /* 0x000fe400078ec0ff */
[----:B------:R-:W-:Y:S02]  /*49c0*/  LOP3.LUT R50, R52, 0xff, RZ, 0xc0, !PT ;  /* 0x000000ff34327812 */ /* 0x000fe400078ec0ff */
[----:B------:R-:W-:Y:S01]  /*49d0*/  @P2 IADD3.X R26, R27, R35, RZ, P3, !PT ;  /* 0x000000231b1a2210 */ /* 0x000fe20001ffe4ff */
[C---:B------:R-:W-:Y:S01]  /*49e0*/  FMUL R27, R36.reuse, 0.10703222453594207764 ;  /* 0x3ddb33b6241b7820 */ /* 0x040fe20000400000 */
[----:B------:R-:W-:Y:S01]  /*49f0*/  PRMT R50, R37, 0x7604, R50 ;  /* 0x0000760425327816 */ /* 0x000fe20000000032 */
[----:B------:R-:W-:Y:S01]  /*4a00*/  FFMA R37, -R29, R29, 1 ;  /* 0x3f8000001d257423 */ /* 0x000fe2000000011d */
[C---:B------:R-:W-:Y:S01]  /*4a10*/  @P2 SHF.L.U64.HI R26, R63.reuse, 0x2, R26 ;  /* 0x000000023f1a2819 */ /* 0x040fe2000001021a */
[C---:B------:R-:W-:Y:S01]  /*4a20*/  FFMA R52, R36.reuse, R27, 0.79788458347320556641 ;  /* 0x3f4c422a24347423 */ /* 0x040fe2000000001b */
[----:B------:R-:W-:Y:S01]  /*4a30*/  @P2 SHF.L.U32 R63, R63, 0x2, RZ ;  /* 0x000000023f3f2819 */ /* 0x000fe200000006ff */
[----:B------:R-:W-:Y:S01]  /*4a40*/  FMUL R36, R36, 0.5 ;  /* 0x3f00000024247820 */ /* 0x000fe20000400000 */
[----:B------:R-:W-:-:S02]  /*4a50*/  @!P2 IMAD.MOV.U32 R27, RZ, RZ, RZ ;  /* 0x000000ffff1ba224 */ /* 0x000fc400078e00ff */
[----:B------:R-:W-:Y:S01]  /*4a60*/  FMUL R37, R37, R52 ;  /* 0x0000003425257220 */ /* 0x000fe20000400000 */
[----:B------:R-:W-:-:S04]  /*4a70*/  @P2 IADD3 R52, P1, R63, R48, RZ ;  /* 0x000000303f342210 */ /* 0x000fc80007f3e0ff */
[----:B------:R-:W-:Y:S02]  /*4a80*/  @P2 IADD3.X R53, R26, R49, RZ, P1, !PT ;  /* 0x000000311a352210 */ /* 0x000fe40000ffe4ff */
[----:B------:R-:W-:Y:S01]  /*4a90*/  @P2 IADD3 R62, P1, R63, R54, RZ ;  /* 0x000000363f3e2210 */ /* 0x000fe20007f3e0ff */
[----:B------:R-:W-:Y:S01]  /*4aa0*/  FMUL R36, R36, R37 ;  /* 0x0000002524247220 */ /* 0x000fe20000400000 */
[----:B------:R-:W-:Y:S01]  /*4ab0*/  FADD R29, R29, 1 ;  /* 0x3f8000001d1d7421 */ /* 0x000fe20000000000 */
[----:B------:R0:W2:Y:S01]  /*4ac0*/  @P2 LDG.E R27, desc[UR8][R52.64] ;  /* 0x00000008341b2981 */ /* 0x0000a2000c1e1900 */
[----:B------:R-:W-:Y:S02]  /*4ad0*/  @P2 IADD3.X R63, R26, R51, RZ, P1, !PT ;  /* 0x000000331a3f2210 */ /* 0x000fe40000ffe4ff */
[----:B------:R-:W-:-:S06]  /*4ae0*/  @!P2 MOV R26, RZ ;  /* 0x000000ff001aa202 */ /* 0x000fcc0000000f00 */
[----:B------:R1:W3:Y:S01]  /*4af0*/  @P2 LDG.E R26, desc[UR8][R62.64] ;  /* 0x000000083e1a2981 */ /* 0x0002e2000c1e1900 */
[----:B------:R-:W-:Y:S01]  /*4b00*/  FFMA R56, R29, 0.5, R36 ;  /* 0x3f0000001d387823 */ /* 0x000fe20000000024 */
[----:B0-----:R-:W-:-:S04]  /*4b10*/  @P2 IMAD.WIDE.U32 R52, R5, 0x5, R34 ;  /* 0x0000000505342825 */ /* 0x001fc800078e0022 */
[----:B------:R-:W-:Y:S01]  /*4b20*/  FMUL R37, R28, 0.10703222453594207764 ;  /* 0x3ddb33b61c257820 */ /* 0x000fe20000400000 */
[----:B------:R-:W-:Y:S01]  /*4b30*/  FFMA R57, -R24, R24, 1 ;  /* 0x3f80000018397423 */ /* 0x000fe20000000118 */
[----:B------:R-:W-:Y:S01]  /*4b40*/  IADD3 R55, R11, 0x1, R2 ;  /* 0x000000010b377810 */ /* 0x000fe20007ffe002 */
[----:B------:R-:W-:Y:S02]  /*4b50*/  @P2 IMAD R29, R6, 0x5, RZ ;  /* 0x00000005061d2824 */ /* 0x000fe400078e02ff */
[C---:B------:R-:W-:Y:S01]  /*4b60*/  FFMA R36, R28.reuse, R37, 0.79788458347320556641 ;  /* 0x3f4c422a1c247423 */ /* 0x040fe20000000025 */
[----:B------:R-:W-:Y:S01]  /*4b70*/  FMUL R28, R28, 0.5 ;  /* 0x3f0000001c1c7820 */ /* 0x000fe20000400000 */
[----:B------:R-:W-:Y:S02]  /*4b80*/  LOP3.LUT R55, R55, 0x1f, RZ, 0xc0, !PT ;  /* 0x0000001f37377812 */ /* 0x000fe400078ec0ff */
[----:B------:R-:W-:Y:S01]  /*4b90*/  @P2 IADD3 R29, R29, R53, RZ ;  /* 0x000000351d1d2210 */ /* 0x000fe20007ffe0ff */
[----:B------:R-:W-:-:S02]  /*4ba0*/  @P2 IMAD.SHL.U32 R53, R52, 0x4, RZ ;  /* 0x0000000434352824 */ /* 0x000fc400078e00ff */
[----:B------:R-:W-:Y:S01]  /*4bb0*/  FMUL R57, R57, R36 ;  /* 0x0000002439397220 */ /* 0x000fe20000400000 */
[----:B------:R-:W-:Y:S01]  /*4bc0*/  SHFL.IDX PT, R20, R20, R55, 0x1f ;  /* 0x00001f3714147589 */ /* 0x000fe200000e0000 */
[----:B------:R-:W-:Y:S02]  /*4bd0*/  @P2 SHF.L.U64.HI R36, R52, 0x2, R29 ;  /* 0x0000000234242819 */ /* 0x000fe4000001021d */
[C---:B-1----:R-:W-:Y:S01]  /*4be0*/  @P2 IADD3 R62, P1, R53.reuse, R48, RZ ;  /* 0x00000030353e2210 */ /* 0x042fe20007f3e0ff */
[----:B------:R-:W-:Y:S01]  /*4bf0*/  FMUL R57, R28, R57 ;  /* 0x000000391c397220 */ /* 0x000fe20000400000 */
[----:B------:R-:W-:Y:S01]  /*4c00*/  @!P2 CS2R R28, SRZ ;  /* 0x00000000001ca805 */ /* 0x000fe2000001ff00 */
[----:B------:R-:W-:Y:S01]  /*4c10*/  @P2 IMAD.MOV.U32 R37, RZ, RZ, R35 ;  /* 0x000000ffff252224 */ /* 0x000fe200078e0023 */
[----:B------:R-:W-:Y:S01]  /*4c20*/  @P2 IADD3.X R63, R36, R49, RZ, P1, !PT ;  /* 0x00000031243f2210 */ /* 0x000fe20000ffe4ff */
[----:B------:R0:W1:Y:S01]  /*4c30*/  SHFL.IDX PT, R46, R46, R55, 0x1f ;  /* 0x00001f372e2e7589 */ /* 0x00006200000e0000 */
[----:B------:R-:W-:Y:S01]  /*4c40*/  @P2 IADD3 R52, P1, R53, R54, RZ ;  /* 0x0000003635342210 */ /* 0x000fe20007f3e0ff */
[----:B------:R-:W-:-:S02]  /*4c50*/  FADD R64, R24, 1 ;  /* 0x3f80000018407421 */ /* 0x000fc40000000000 */
[----:B------:R-:W4:Y:S01]  /*4c60*/  @P2 LDG.E R28, desc[UR8][R62.64] ;  /* 0x000000083e1c2981 */ /* 0x000f22000c1e1900 */
[----:B------:R-:W-:-:S05]  /*4c70*/  @P2 IADD3.X R53, R36, R51, RZ, P1, !PT ;  /* 0x0000003324352210 */ /* 0x000fca0000ffe4ff */
[----:B------:R1:W2:Y:S01]  /*4c80*/  @P2 LDG.E R29, desc[UR8][R52.64] ;  /* 0x00000008341d2981 */ /* 0x0002a2000c1e1900 */
[----:B------:R-:W-:Y:S01]  /*4c90*/  @P2 MOV R36, R34 ;  /* 0x0000002200242202 */ /* 0x000fe20000000f00 */
[----:B0-----:R-:W-:Y:S02]  /*4ca0*/  @P2 IMAD R55, R6, 0x6, RZ ;  /* 0x0000000606372824 */ /* 0x001fe400078e02ff */
[----:B------:R-:W-:Y:S02]  /*4cb0*/  FFMA R57, R64, 0.5, R57 ;  /* 0x3f00000040397823 */ /* 0x000fe40000000039 */
[----:B------:R-:W-:-:S04]  /*4cc0*/  @P2 IMAD.WIDE.U32 R36, R5, 0x6, R36 ;  /* 0x0000000605242825 */ /* 0x000fc800078e0024 */
[----:B-1----:R-:W-:Y:S01]  /*4cd0*/  FADD R53, RZ, R22 ;  /* 0x00000016ff357221 */ /* 0x002fe20000000000 */
[----:B------:R-:W-:Y:S02]  /*4ce0*/  @P2 IADD3 R37, R55, R37, RZ ;  /* 0x0000002537252210 */ /* 0x000fe40007ffe0ff */
[C---:B------:R-:W-:Y:S01]  /*4cf0*/  @P2 SHF.L.U32 R55, R36.reuse, 0x2, RZ ;  /* 0x0000000224372819 */ /* 0x040fe200000006ff */
[----:B------:R-:W-:Y:S01]  /*4d00*/  FADD R22, R53, R46 ;  /* 0x0000002e35167221 */ /* 0x000fe20000000000 */
[----:B------:R-:W-:Y:S02]  /*4d10*/  @P2 SHF.L.U64.HI R24, R36, 0x2, R37 ;  /* 0x0000000224182819 */ /* 0x000fe40000010225 */
[C---:B-----5:R-:W-:Y:S02]  /*4d20*/  SHF.L.U32 R37, R38.reuse, 0x10, RZ ;  /* 0x0000001026257819 */ /* 0x060fe400000006ff */
[----:B------:R-:W-:-:S03]  /*4d30*/  PRMT R36, R38, 0x7632, R36 ;  /* 0x0000763226247816 */ /* 0x000fc60000000024 */
[----:B------:R-:W-:Y:S01]  /*4d40*/  FMUL R38, R37, R56 ;  /* 0x0000003825267220 */ /* 0x000fe20000400000 */
[----:B------:R-:W-:Y:S01]  /*4d50*/  FADD R37, RZ, R43 ;  /* 0x0000002bff257221 */ /* 0x000fe20000000000 */
[----:B------:R-:W-:-:S03]  /*4d60*/  IMAD.U32 R36, R36, 0x10000, RZ ;  /* 0x0001000024247824 */ /* 0x000fc600078e00ff */
[----:B------:R-:W-:Y:S01]  /*4d70*/  FADD R20, R37, R20 ;  /* 0x0000001425147221 */ /* 0x000fe20000000000 */
[----:B------:R-:W-:Y:S01]  /*4d80*/  @!P0 IADD3 R37, P1, R21, R18, RZ ;  /* 0x0000001215258210 */ /* 0x000fe20007f3e0ff */
[----:B------:R-:W-:-:S03]  /*4d90*/  FMUL R43, R36, R57 ;  /* 0x00000039242b7220 */ /* 0x000fc60000400000 */
[----:B------:R-:W-:Y:S02]  /*4da0*/  @!P0 IADD3.X R46, RZ, R23, RZ, P1, !PT ;  /* 0x00000017ff2e8210 */ /* 0x000fe40000ffe4ff */
[----:B------:R-:W-:Y:S01]  /*4db0*/  @!P0 LEA R36, P1, R37, R10, 0x1 ;  /* 0x0000000a25248211 */ /* 0x000fe200078208ff */
[----:B------:R-:W-:-:S03]  /*4dc0*/  @P2 IMAD.WIDE.U32 R34, R5, 0x7, R34 ;  /* 0x0000000705222825 */ /* 0x000fc600078e0022 */
[----:B------:R-:W-:Y:S01]  /*4dd0*/  @!P0 LEA.HI.X R37, R37, R12, R46, 0x1, P1 ;  /* 0x0000000c25258211 */ /* 0x000fe200008f0c2e */
[----:B------:R-:W-:Y:S01]  /*4de0*/  @P2 IMAD R53, R6, 0x7, RZ ;  /* 0x0000000706352824 */ /* 0x000fe200078e02ff */
[----:B------:R-:W-:Y:S02]  /*4df0*/  @P2 IADD3 R62, P1, R55, R48, RZ ;  /* 0x00000030373e2210 */ /* 0x000fe40007f3e0ff */
[----:B------:R-:W-:Y:S01]  /*4e00*/  @!P2 MOV R46, RZ ;  /* 0x000000ff002ea202 */ /* 0x000fe20000000f00 */
[----:B------:R-:W-:Y:S01]  /*4e10*/  @P2 IMAD.IADD R35, R53, 0x1, R35 ;  /* 0x0000000135232824 */ /* 0x000fe200078e0223 */
[----:B------:R-:W-:Y:S02]  /*4e20*/  @P2 IADD3.X R63, R24, R49, RZ, P1, !PT ;  /* 0x00000031183f2210 */ /* 0x000fe40000ffe4ff */
[----:B------:R-:W-:Y:S02]  /*4e30*/  @P2 IADD3 R52, P1, R55, R54, RZ ;  /* 0x0000003637342210 */ /* 0x000fe40007f3e0ff */
[C---:B------:R-:W-:Y:S01]  /*4e40*/  @P2 SHF.L.U64.HI R56, R34.reuse, 0x2, R35 ;  /* 0x0000000222382819 */ /* 0x040fe20000010223 */
[----:B------:R0:W4:Y:S01]  /*4e50*/  @P2 LDG.E R46, desc[UR8][R62.64] ;  /* 0x000000083e2e2981 */ /* 0x000122000c1e1900 */
[----:B------:R-:W-:-:S02]  /*4e60*/  @P2 SHF.L.U32 R55, R34, 0x2, RZ ;  /* 0x0000000222372819 */ /* 0x000fc400000006ff */
[----:B------:R-:W-:Y:S02]  /*4e70*/  @!P2 MOV R34, RZ ;  /* 0x000000ff0022a202 */ /* 0x000fe40000000f00 */
[----:B------:R-:W-:-:S05]  /*4e80*/  @P2 IADD3.X R53, R24, R51, RZ, P1, !PT ;  /* 0x0000003318352210 */ /* 0x000fca0000ffe4ff */
[----:B------:R1:W4:Y:S01]  /*4e90*/  @P2 LDG.E R34, desc[UR8][R52.64] ;  /* 0x0000000834222981 */ /* 0x000322000c1e1900 */
[C---:B------:R-:W-:Y:S02]  /*4ea0*/  @P2 IADD3 R48, P1, R55.reuse, R48, RZ ;  /* 0x0000003037302210 */ /* 0x040fe40007f3e0ff */
[----:B------:R-:W-:Y:S01]  /*4eb0*/  SHF.L.U32 R35, R44, 0x10, RZ ;  /* 0x000000102c237819 */ /* 0x000fe200000006ff */
[----:B------:R-:W-:Y:S01]  /*4ec0*/  @!P2 IMAD.MOV.U32 R59, RZ, RZ, RZ ;  /* 0x000000ffff3ba224 */ /* 0x000fe200078e00ff */
[----:B------:R-:W-:Y:S01]  /*4ed0*/  @!P2 MOV R24, RZ ;  /* 0x000000ff0018a202 */ /* 0x000fe20000000f00 */
[----:B------:R-:W-:Y:S01]  /*4ee0*/  @P2 IMAD.X R49, R56, 0x1, R49, P1 ;  /* 0x0000000138312824 */ /* 0x000fe200008e0631 */
[----:B------:R-:W-:Y:S01]  /*4ef0*/  @P2 IADD3 R54, P1, R55, R54, RZ ;  /* 0x0000003637362210 */ /* 0x000fe20007f3e0ff */
[----:B0-----:R-:W-:-:S03]  /*4f00*/  FMUL R62, R35, 0.044714998453855514526 ;  /* 0x3d372713233e7820 */ /* 0x001fc60000400000 */
[----:B------:R-:W-:Y:S01]  /*4f10*/  @P2 IADD3.X R55, R56, R51, RZ, P1, !PT ;  /* 0x0000003338372210 */ /* 0x000fe20000ffe4ff */
[C---:B------:R-:W-:Y:S01]  /*4f20*/  FFMA R62, R35.reuse, R62, 1 ;  /* 0x3f800000233e7423 */ /* 0x040fe2000000003e */
[----:B------:R-:W-:Y:S01]  /*4f30*/  FMUL R51, R35, 0.79788458347320556641 ;  /* 0x3f4c422a23337820 */ /* 0x000fe20000400000 */
[----:B------:R-:W-:Y:S01]  /*4f40*/  PRMT R44, R44, 0x7632, R44 ;  /* 0x000076322c2c7816 */ /* 0x000fe2000000002c */
[----:B------:R0:W5:Y:S02]  /*4f50*/  @P2 LDG.E R24, desc[UR8][R48.64] ;  /* 0x0000000830182981 */ /* 0x000164000c1e1900 */
[----:B------:R-:W-:Y:S02]  /*4f60*/  FMUL R51, R51, R62 ;  /* 0x0000003e33337220 */ /* 0x000fe40000400000 */
[----:B------:R0:W4:Y:S01]  /*4f70*/  @P2 LDG.E R59, desc[UR8][R54.64] ;  /* 0x00000008363b2981 */ /* 0x000122000c1e1900 */
[----:B------:R-:W-:Y:S01]  /*4f80*/  SHF.L.U32 R44, R44, 0x10, RZ ;  /* 0x000000102c2c7819 */ /* 0x000fe200000006ff */
[----:B-1----:R-:W-:Y:S01]  /*4f90*/  FMUL R52, |R51|, 2.8853900432586669922 ;  /* 0x4038aa3b33347820 */ /* 0x002fe20000400200 */
[----:B------:R-:W-:Y:S01]  /*4fa0*/  LOP3.LUT R50, R50, 0xffff, RZ, 0xc0, !PT ;  /* 0x0000ffff32327812 */ /* 0x000fe200078ec0ff */
[----:B------:R1:W-:Y:S01]  /*4fb0*/  @!P0 STG.E.U16 desc[UR8][R36.64], R33 ;  /* 0x0000002124008986 */ /* 0x0003e2000c101508 */
[----:B------:R-:W-:Y:S01]  /*4fc0*/  BSSY B0, `(.L_x_16414) ;  /* 0x0000191000007945 */ /* 0x000fe20003800000 */
[----:B0-----:R-:W-:Y:S01]  /*4fd0*/  @!P0 IADD3 R49, P1, P2, R5, R18, R21 ;  /* 0x0000001205318210 */ /* 0x001fe20007a3e015 */
[----:B------:R-:W-:Y:S01]  /*4fe0*/  FMUL R53, R44, 0.044714998453855514526 ;  /* 0x3d3727132c357820 */ /* 0x000fe20000400000 */
[----:B------:R-:W0:Y:S02]  /*4ff0*/  MUFU.EX2 R52, R52 ;  /* 0x0000003400347308 */ /* 0x000e240000000800 */
[----:B------:R-:W-:-:S02]  /*5000*/  @!P0 IADD3.X R56, R6, R23, RZ, P1, P2 ;  /* 0x0000001706388210 */ /* 0x000fc40000fe44ff */
[----:B------:R-:W-:Y:S02]  /*5010*/  @!P0 LEA R48, P1, R49, R10, 0x1 ;  /* 0x0000000a31308211 */ /* 0x000fe400078208ff */
[----:B------:R-:W-:Y:S02]  /*5020*/  FSETP.GE.AND P2, PT, |R51|, 0.60000002384185791016, PT ;  /* 0x3f19999a3300780b */ /* 0x000fe40003f46200 */
[----:B------:R-:W-:Y:S01]  /*5030*/  @!P0 LEA.HI.X R49, R49, R12, R56, 0x1, P1 ;  /* 0x0000000c31318211 */ /* 0x000fe200008f0c38 */
[C---:B------:R-:W-:Y:S01]  /*5040*/  FFMA R56, R44.reuse, R53, 1 ;  /* 0x3f8000002c387423 */ /* 0x040fe20000000035 */
[----:B------:R-:W-:Y:S01]  /*5050*/  FMUL R53, R44, 0.79788458347320556641 ;  /* 0x3f4c422a2c357820 */ /* 0x000fe20000400000 */
[----:B------:R-:W-:Y:S02]  /*5060*/  FSETP.GE.AND P1, PT, |R51|, 9.010913848876953125, PT ;  /* 0x41102cb43300780b */ /* 0x000fe40003f26200 */
[----:B------:R1:W-:Y:S01]  /*5070*/  @!P0 STG.E.U16 desc[UR8][R48.64], R47 ;  /* 0x0000002f30008986 */ /* 0x0003e2000c101508 */
[----:B0-----:R-:W-:Y:S01]  /*5080*/  FADD R54, R52, 1 ;  /* 0x3f80000034367421 */ /* 0x001fe20000000000 */
[----:B------:R-:W-:Y:S01]  /*5090*/  FMUL R52, R53, R56 ;  /* 0x0000003835347220 */ /* 0x000fe20000400000 */
[----:B------:R-:W-:-:S03]  /*50a0*/  FMUL R56, R51, R51 ;  /* 0x0000003333387220 */ /* 0x000fc60000400000 */
[----:B-1----:R-:W-:Y:S01]  /*50b0*/  FMUL R37, |R52|, 2.8853900432586669922 ;  /* 0x4038aa3b34257820 */ /* 0x002fe20000400200 */
[----:B------:R-:W0:Y:S01]  /*50c0*/  MUFU.RCP R54, R54 ;  /* 0x0000003600367308 */ /* 0x000e220000001000 */
[----:B------:R-:W-:-:S04]  /*50d0*/  FFMA R33, R56, R0, -0.052303962409496307373 ;  /* 0xbd563cae38217423 */ /* 0x000fc80000000000 */
[----:B------:R-:W-:-:S03]  /*50e0*/  FFMA R33, R56, R33, 0.1331529766321182251 ;  /* 0x3e08594138217423 */ /* 0x000fc60000000021 */
[----:B------:R-:W1:Y:S01]  /*50f0*/  MUFU.EX2 R37, R37 ;  /* 0x0000002500257308 */ /* 0x000e620000000800 */
        /* <DEDUP_REMOVED lines=8> */
[----:B------:R-:W-:Y:S01]  /*5180*/  FSETP.GE.AND P2, PT, |R52|, 0.60000002384185791016, PT ;  /* 0x3f19999a3400780b */ /* 0x000fe20003f46200 */
[----:B------:R-:W0:Y:S02]  /*5190*/  MUFU.RCP R54, R49 ;  /* 0x0000003100367308 */ /* 0x000e240000001000 */
[----:B0-----:R-:W-:Y:S01]  /*51a0*/  FFMA R54, R54, -2, R25 ;  /* 0xc000000036367823 */ /* 0x001fe20000000019 */
[----:B---3--:R-:W-:-:S02]  /*51b0*/  SHF.L.U32 R36, R26, 0x10, RZ ;  /* 0x000000101a247819 */ /* 0x008fc400000006ff */
[----:B------:R-:W-:-:S03]  /*51c0*/  PRMT R56, R26, 0x7632, R56 ;  /* 0x000076321a387816 */ /* 0x000fc60000000038 */
[C---:B------:R-:W-:Y:S01]  /*51d0*/  FMUL R33, R36.reuse, 0.044714998453855514526 ;  /* 0x3d37271324217820 */ /* 0x040fe20000400000 */
[----:B------:R-:W-:Y:S01]  /*51e0*/  FMUL R47, R36, 0.79788458347320556641 ;  /* 0x3f4c422a242f7820 */ /* 0x000fe20000400000 */
[----:B------:R-:W-:Y:S02]  /*51f0*/  SHF.L.U32 R56, R56, 0x10, RZ ;  /* 0x0000001038387819 */ /* 0x000fe400000006ff */
[----:B------:R-:W-:Y:S01]  /*5200*/  FFMA R62, R36, R33, 1 ;  /* 0x3f800000243e7423 */ /* 0x000fe20000000021 */
[----:B------:R-:W-:-:S03]  /*5210*/  FMUL R33, R52, R52 ;  /* 0x0000003434217220 */ /* 0x000fc60000400000 */
[----:B------:R-:W-:Y:S01]  /*5220*/  FMUL R47, R47, R62 ;  /* 0x0000003e2f2f7220 */ /* 0x000fe20000400000 */
[----:B------:R-:W-:-:S03]  /*5230*/  FFMA R0, R33, R0, -0.052303962409496307373 ;  /* 0xbd563cae21007423 */ /* 0x000fc60000000000 */
[----:B------:R-:W-:Y:S01]  /*5240*/  FMUL R37, |R47|, 2.8853900432586669922 ;  /* 0x4038aa3b2f257820 */ /* 0x000fe20000400200 */
[----:B------:R-:W-:Y:S01]  /*5250*/  FFMA R0, R33, R0, 0.1331529766321182251 ;  /* 0x3e08594121007423 */ /* 0x000fe20000000000 */
[----:B------:R-:W-:-:S03]  /*5260*/  FMUL R51, R47, R47 ;  /* 0x0000002f2f337220 */ /* 0x000fc60000400000 */
[C---:B------:R-:W-:Y:S01]  /*5270*/  FFMA R0, R33.reuse, R0, -0.33332768082618713379 ;  /* 0xbeaaa9ed21007423 */ /* 0x040fe20000000000 */
[----:B------:R-:W0:Y:S03]  /*5280*/  MUFU.EX2 R37, R37 ;  /* 0x0000002500257308 */ /* 0x000e260000000800 */
[----:B------:R-:W-:Y:S01]  /*5290*/  FFMA R49, R33, R0, RZ ;  /* 0x0000000021317223 */ /* 0x000fe200000000ff */
[----:B------:R-:W-:Y:S01]  /*52a0*/  FSEL R33, R54, 1, !P1 ;  /* 0x3f80000036217808 */ /* 0x000fe20004800000 */
[----:B------:R-:W-:Y:S01]  /*52b0*/  IMAD.MOV.U32 R0, RZ, RZ, 0x3c80f082 ;  /* 0x3c80f082ff007424 */ /* 0x000fe200078e00ff */
[----:B------:R-:W-:Y:S01]  /*52c0*/  FSETP.GE.AND P1, PT, |R47|, 9.010913848876953125, PT ;  /* 0x41102cb42f00780b */ /* 0x000fe20003f26200 */
[----:B0-----:R-:W-:Y:S01]  /*52d0*/  FADD R26, R37, 1 ;  /* 0x3f800000251a7421 */ /* 0x001fe20000000000 */
[--C-:B------:R-:W-:Y:S01]  /*52e0*/  LOP3.LUT R37, R33, 0x80000000, R52.reuse, 0xb8, !PT ;  /* 0x8000000021257812 */ /* 0x100fe200078eb834 */
[----:B------:R-:W-:Y:S01]  /*52f0*/  FMUL R33, R56, 0.044714998453855514526 ;  /* 0x3d37271338217820 */ /* 0x000fe20000400000 */
[----:B------:R-:W-:Y:S01]  /*5300*/  @!P2 FFMA R37, R52, R49, R52 ;  /* 0x000000313425a223 */ /* 0x000fe20000000034 */
[----:B------:R-:W-:-:S02]  /*5310*/  FSETP.GE.AND P2, PT, |R47|, 0.60000002384185791016, PT ;  /* 0x3f19999a2f00780b */ /* 0x000fc40003f46200 */
[----:B------:R-:W0:Y:S01]  /*5320*/  MUFU.RCP R26, R26 ;  /* 0x0000001a001a7308 */ /* 0x000e220000001000 */
[C---:B------:R-:W-:Y:S01]  /*5330*/  FFMA R52, R56.reuse, R33, 1 ;  /* 0x3f80000038347423 */ /* 0x040fe20000000021 */
[----:B------:R-:W-:-:S04]  /*5340*/  FMUL R33, R56, 0.79788458347320556641 ;  /* 0x3f4c422a38217820 */ /* 0x000fc80000400000 */
        /* <DEDUP_REMOVED lines=9> */
[C---:B------:R-:W-:Y:S01]  /*53e0*/  FMUL R51, R33.reuse, R33 ;  /* 0x0000002121337220 */ /* 0x040fe20000400000 */
[----:B------:R-:W-:Y:S02]  /*53f0*/  FSETP.GE.AND P1, PT, |R33|, 9.010913848876953125, PT ;  /* 0x41102cb42100780b */ /* 0x000fe40003f26200 */
[--C-:B------:R-:W-:Y:S01]  /*5400*/  LOP3.LUT R57, R52, 0x80000000, R47.reuse, 0xb8, !PT ;  /* 0x8000000034397812 */ /* 0x100fe200078eb82f */
[----:B------:R-:W-:Y:S01]  /*5410*/  @!P2 FFMA R57, R47, R26, R47 ;  /* 0x0000001a2f39a223 */ /* 0x000fe2000000002f */
[----:B--2---:R-:W-:Y:S01]  /*5420*/  SHF.L.U32 R47, R29, 0x10, RZ ;  /* 0x000000101d2f7819 */ /* 0x004fe200000006ff */
[----:B------:R-:W-:Y:S01]  /*5430*/  FFMA R26, R51, R0, -0.052303962409496307373 ;  /* 0xbd563cae331a7423 */ /* 0x000fe20000000000 */
[----:B------:R-:W-:Y:S01]  /*5440*/  FSETP.GE.AND P2, PT, |R33|, 0.60000002384185791016, PT ;  /* 0x3f19999a2100780b */ /* 0x000fe20003f46200 */
[----:B------:R-:W-:Y:S01]  /*5450*/  FFMA R55, -R57, R57, 1 ;  /* 0x3f80000039377423 */ /* 0x000fe20000000139 */
[----:B-1----:R-:W-:Y:S01]  /*5460*/  FADD R52, R49, 1 ;  /* 0x3f80000031347421 */ /* 0x002fe20000000000 */
[----:B------:R-:W-:Y:S01]  /*5470*/  FMUL R54, R47, 0.044714998453855514526 ;  /* 0x3d3727132f367820 */ /* 0x000fe20000400000 */
[----:B------:R-:W-:Y:S01]  /*5480*/  FFMA R26, R51, R26, 0.1331529766321182251 ;  /* 0x3e085941331a7423 */ /* 0x000fe2000000001a */
[----:B------:R-:W-:-:S02]  /*5490*/  PRMT R29, R29, 0x7632, R29 ;  /* 0x000076321d1d7816 */ /* 0x000fc4000000001d */
[C---:B------:R-:W-:Y:S01]  /*54a0*/  FFMA R49, R47.reuse, R54, 1 ;  /* 0x3f8000002f317423 */ /* 0x040fe20000000036 */
[----:B------:R-:W-:Y:S01]  /*54b0*/  FMUL R54, R47, 0.79788458347320556641 ;  /* 0x3f4c422a2f367820 */ /* 0x000fe20000400000 */
[----:B------:R-:W0:Y:S01]  /*54c0*/  MUFU.RCP R52, R52 ;  /* 0x0000003400347308 */ /* 0x000e220000001000 */
[C---:B------:R-:W-:Y:S02]  /*54d0*/  FFMA R26, R51.reuse, R26, -0.33332768082618713379 ;  /* 0xbeaaa9ed331a7423 */ /* 0x040fe4000000001a */
[----:B------:R-:W-:Y:S02]  /*54e0*/  FMUL R49, R54, R49 ;  /* 0x0000003136317220 */ /* 0x000fe40000400000 */
[----:B------:R-:W-:Y:S02]  /*54f0*/  FFMA R54, R51, R26, RZ ;  /* 0x0000001a33367223 */ /* 0x000fe400000000ff */
        /* <DEDUP_REMOVED lines=10> */
[----:B------:R-:W-:-:S04]  /*55a0*/  FFMA R33, R54, R0, -0.052303962409496307373 ;  /* 0xbd563cae36217423 */ /* 0x000fc80000000000 */
[----:B------:R-:W0:Y:S01]  /*55b0*/  MUFU.RCP R52, R52 ;  /* 0x0000003400347308 */ /* 0x000e220000001000 */
[----:B------:R-:W-:-:S04]  /*55c0*/  FFMA R33, R54, R33, 0.1331529766321182251 ;  /* 0x3e08594136217423 */ /* 0x000fc80000000021 */
[----:B------:R-:W-:-:S04]  /*55d0*/  FFMA R33, R54, R33, -0.33332768082618713379 ;  /* 0xbeaaa9ed36217423 */ /* 0x000fc80000000021 */
[----:B------:R-:W-:Y:S01]  /*55e0*/  FFMA R54, R54, R33, RZ ;  /* 0x0000002136367223 */ /* 0x000fe200000000ff */
[----:B------:R-:W-:-:S05]  /*55f0*/  SHF.L.U32 R33, R29, 0x10, RZ ;  /* 0x000000101d217819 */ /* 0x000fca00000006ff */
[C---:B------:R-:W-:Y:S01]  /*5600*/  FMUL R62, R33.reuse, 0.044714998453855514526 ;  /* 0x3d372713213e7820 */ /* 0x040fe20000400000 */
[C---:B------:R-:W-:Y:S01]  /*5610*/  FMUL R51, R33.reuse, 0.79788458347320556641 ;  /* 0x3f4c422a21337820 */ /* 0x040fe20000400000 */
[----:B0-----:R-:W-:Y:S02]  /*5620*/  FFMA R29, R52, -2, R25 ;  /* 0xc0000000341d7823 */ /* 0x001fe40000000019 */
[----:B------:R-:W-:-:S03]  /*5630*/  FFMA R62, R33, R62, 1 ;  /* 0x3f800000213e7423 */ /* 0x000fc6000000003e */
[----:B------:R-:W-:Y:S01]  /*5640*/  FSEL R52, R29, 1, !P1 ;  /* 0x3f8000001d347808 */ /* 0x000fe20004800000 */
[----:B------:R-:W-:-:S03]  /*5650*/  FMUL R51, R51, R62 ;  /* 0x0000003e33337220 */ /* 0x000fc60000400000 */
[--C-:B------:R-:W-:Y:S01]  /*5660*/  LOP3.LUT R52, R52, 0x80000000, R49.reuse, 0xb8, !PT ;  /* 0x8000000034347812 */ /* 0x100fe200078eb831 */
        /* <DEDUP_REMOVED lines=14> */
[C---:B------:R-:W-:Y:S01]  /*5750*/  FFMA R29, -R48.reuse, R48, 1 ;  /* 0x3f800000301d7423 */ /* 0x040fe20000000130 */
[----:B------:R-:W-:Y:S02]  /*5760*/  FADD R48, R48, 1 ;  /* 0x3f80000030307421 */ /* 0x000fe40000000000 */
[--C-:B------:R-:W-:Y:S01]  /*5770*/  LOP3.LUT R53, R64, 0x80000000, R51.reuse, 0xb8, !PT ;  /* 0x8000000040357812 */ /* 0x100fe200078eb833 */
[----:B------:R-:W-:Y:S01]  /*5780*/  @!P2 FFMA R53, R51, R54, R51 ;  /* 0x000000363335a223 */ /* 0x000fe20000000033 */
[----:B------:R-:W-:-:S04]  /*5790*/  FMUL R54, R35, 0.10703222453594207764 ;  /* 0x3ddb33b623367820 */ /* 0x000fc80000400000 */
[----:B------:R-:W-:-:S04]  /*57a0*/  FFMA R54, R35, R54, 0.79788458347320556641 ;  /* 0x3f4c422a23367423 */ /* 0x000fc80000000036 */
[----:B------:R-:W-:Y:S01]  /*57b0*/  FMUL R54, R29, R54 ;  /* 0x000000361d367220 */ /* 0x000fe20000400000 */
[----:B------:R-:W-:Y:S01]  /*57c0*/  FMUL R29, R35, 0.5 ;  /* 0x3f000000231d7820 */ /* 0x000fe20000400000 */
[----:B------:R-:W-:-:S03]  /*57d0*/  FMUL R35, R44, 0.10703222453594207764 ;  /* 0x3ddb33b62c237820 */ /* 0x000fc60000400000 */
[----:B------:R-:W-:Y:S01]  /*57e0*/  FMUL R29, R29, R54 ;  /* 0x000000361d1d7220 */ /* 0x000fe20000400000 */
[----:B------:R-:W-:Y:S01]  /*57f0*/  FFMA R54, R44, R35, 0.79788458347320556641 ;  /* 0x3f4c422a2c367423 */ /* 0x000fe20000000023 */
[C---:B------:R-:W-:Y:S01]  /*5800*/  FFMA R35, -R37.reuse, R37, 1 ;  /* 0x3f80000025237423 */ /* 0x040fe20000000125 */
[----:B------:R-:W-:Y:S01]  /*5810*/  FADD R37, R37, 1 ;  /* 0x3f80000025257421 */ /* 0x000fe20000000000 */
[----:B------:R-:W-:Y:S01]  /*5820*/  FFMA R48, R48, 0.5, R29 ;  /* 0x3f00000030307823 */ /* 0x000fe2000000001d */
[----:B------:R-:W-:Y:S01]  /*5830*/  FMUL R29, R36, 0.10703222453594207764 ;  /* 0x3ddb33b6241d7820 */ /* 0x000fe20000400000 */
[----:B------:R-:W-:Y:S01]  /*5840*/  FMUL R35, R35, R54 ;  /* 0x0000003623237220 */ /* 0x000fe20000400000 */
[----:B------:R-:W-:Y:S02]  /*5850*/  FMUL R54, R44, 0.5 ;  /* 0x3f0000002c367820 */ /* 0x000fe40000400000 */
[----:B------:R-:W-:Y:S01]  /*5860*/  FFMA R44, R36, R29, 0.79788458347320556641 ;  /* 0x3f4c422a242c7423 */ /* 0x000fe2000000001d */
[----:B----4-:R-:W-:Y:S01]  /*5870*/  SHF.L.U32 R29, R34, 0x10, RZ ;  /* 0x00000010221d7819 */ /* 0x010fe200000006ff */
[----:B------:R-:W-:Y:S01]  /*5880*/  FMUL R54, R54, R35 ;  /* 0x0000002336367220 */ /* 0x000fe20000400000 */
[----:B------:R-:W-:Y:S01]  /*5890*/  PRMT R34, R34, 0x7632, R34 ;  /* 0x0000763222227816 */ /* 0x000fe20000000022 */
[----:B------:R-:W-:Y:S01]  /*58a0*/  FMUL R55, R55, R44 ;  /* 0x0000002c37377220 */ /* 0x000fe20000400000 */
[----:B------:R-:W-:Y:S01]  /*58b0*/  FMUL R36, R36, 0.5 ;  /* 0x3f00000024247820 */ /* 0x000fe20000400000 */
[----:B------:R-:W-:Y:S01]  /*58c0*/  FMUL R44, R29, 0.044714998453855514526 ;  /* 0x3d3727131d2c7820 */ /* 0x000fe20000400000 */
[----:B------:R-:W-:Y:S01]  /*58d0*/  FFMA R54, R37, 0.5, R54 ;  /* 0x3f00000025367823 */ /* 0x000fe20000000036 */
[----:B------:R-:W-:-:S02]  /*58e0*/  IMAD.U32 R34, R34, 0x10000, RZ ;  /* 0x0001000022227824 */ /* 0x000fc400078e00ff */
[----:B------:R-:W-:Y:S01]  /*58f0*/  FMUL R37, R56, 0.10703222453594207764 ;  /* 0x3ddb33b638257820 */ /* 0x000fe20000400000 */
[C---:B------:R-:W-:Y:S01]  /*5900*/  FFMA R35, R29.reuse, R44, 1 ;  /* 0x3f8000001d237423 */ /* 0x040fe2000000002c */
[----:B------:R-:W-:Y:S01]  /*5910*/  FMUL R44, R29, 0.79788458347320556641 ;  /* 0x3f4c422a1d2c7820 */ /* 0x000fe20000400000 */
[----:B------:R-:W-:Y:S01]  /*5920*/  FMUL R55, R36, R55 ;  /* 0x0000003724377220 */ /* 0x000fe20000400000 */
[----:B------:R-:W-:Y:S01]  /*5930*/  FFMA R37, R56, R37, 0.79788458347320556641 ;  /* 0x3f4c422a38257423 */ /* 0x000fe20000000025 */
[----:B------:R-:W-:Y:S01]  /*5940*/  SHF.L.U32 R36, R59, 0x10, RZ ;  /* 0x000000103b247819 */ /* 0x000fe200000006ff */
        /* <DEDUP_REMOVED lines=33> */
[----:B------:R-:W-:Y:S02]  /*5b60*/  ISETP.GE.U32.AND P1, PT, R58, R7, PT ;  /* 0x000000073a00720c */ /* 0x000fe40003f26070 */
[--C-:B------:R-:W-:Y:S01]  /*5b70*/  LOP3.LUT R49, R49, 0x80000000, R44.reuse, 0xb8, !PT ;  /* 0x8000000031317812 */ /* 0x100fe200078eb82c */
[----:B------:R-:W-:Y:S01]  /*5b80*/  @!P2 FFMA R49, R44, R51, R44 ;  /* 0x000000332c31a223 */ /* 0x000fe2000000002c */
[----:B------:R-:W-:Y:S01]  /*5b90*/  FFMA R44, -R26, R26, 1 ;  /* 0x3f8000001a2c7423 */ /* 0x000fe2000000011a */
[----:B------:R-:W-:-:S03]  /*5ba0*/  FMUL R51, R36, 0.79788458347320556641 ;  /* 0x3f4c422a24337820 */ /* 0x000fc60000400000 */
[----:B------:R-:W-:Y:S01]  /*5bb0*/  FMUL R44, R44, R37 ;  /* 0x000000252c2c7220 */ /* 0x000fe20000400000 */
[----:B------:R-:W-:-:S04]  /*5bc0*/  FMUL R37, R36, 0.044714998453855514526 ;  /* 0x3d37271324257820 */ /* 0x000fc80000400000 */
        /* <DEDUP_REMOVED lines=32> */
[----:B------:R-:W-:Y:S02]  /*5dd0*/  FSEL R25, R25, 1, !P2 ;  /* 0x3f80000019197808 */ /* 0x000fe40005000000 */
[----:B------:R-:W-:Y:S01]  /*5de0*/  IADD3 R63, P2, R30, 0x3f, RZ ;  /* 0x0000003f1e3f7810 */ /* 0x000fe20007f5e0ff */
[----:B------:R-:W-:Y:S01]  /*5df0*/  FFMA R0, R59, R0, 0.1331529766321182251 ;  /* 0x3e0859413b007423 */ /* 0x000fe20000000000 */
[----:B------:R-:W-:-:S03]  /*5e00*/  LOP3.LUT R25, R25, 0x80000000, R58, 0xb8, !PT ;  /* 0x8000000019197812 */ /* 0x000fc600078eb83a */
[----:B------:R-:W-:-:S04]  /*5e10*/  FFMA R0, R59, R0, -0.33332768082618713379 ;  /* 0xbeaaa9ed3b007423 */ /* 0x000fc80000000000 */
[----:B------:R-:W-:-:S04]  /*5e20*/  FFMA R0, R59, R0, RZ ;  /* 0x000000003b007223 */ /* 0x000fc800000000ff */
[----:B------:R-:W-:Y:S01]  /*5e30*/  @!P3 FFMA R25, R58, R0, R58 ;  /* 0x000000003a19b223 */ /* 0x000fe2000000003a */
[----:B------:R-:W-:-:S04]  /*5e40*/  IADD3.X R0, RZ, R31, RZ, P2, !PT ;  /* 0x0000001fff007210 */ /* 0x000fc800017fe4ff */
[--C-:B------:R-:W-:Y:S02]  /*5e50*/  SHF.R.U32.HI R59, RZ, 0x6, R0.reuse ;  /* 0x00000006ff3b7819 */ /* 0x100fe40000011600 */
[----:B------:R-:W-:-:S03]  /*5e60*/  SHF.R.U64 R63, R63, 0x6, R0 ;  /* 0x000000063f3f7819 */ /* 0x000fc60000001200 */
[----:B------:R-:W-:-:S04]  /*5e70*/  IMAD R59, R59, R60, RZ ;  /* 0x0000003c3b3b7224 */ /* 0x000fc800078e02ff */
[----:B------:R-:W-:Y:S02]  /*5e80*/  IMAD R59, R61, R63, R59 ;  /* 0x0000003f3d3b7224 */ /* 0x000fe400078e023b */
[----:B------:R-:W-:-:S04]  /*5e90*/  IMAD.WIDE.U32 R62, R63, R60, RZ ;  /* 0x0000003c3f3e7225 */ /* 0x000fc800078e00ff */
[----:B------:R-:W-:Y:S01]  /*5ea0*/  IMAD.IADD R59, R63, 0x1, R59 ;  /* 0x000000013f3b7824 */ /* 0x000fe200078e023b */
[----:B------:R-:W-:-:S04]  /*5eb0*/  LEA R0, P2, R62, R5, 0x5 ;  /* 0x000000053e007211 */ /* 0x000fc800078428ff */
[----:B------:R-:W-:Y:S02]  /*5ec0*/  LEA.HI.X R59, R62, R6, R59, 0x5, P2 ;  /* 0x000000063e3b7211 */ /* 0x000fe400010f2c3b */
[----:B------:R-:W-:Y:S02]  /*5ed0*/  LOP3.LUT R63, RZ, R0, RZ, 0x33, !PT ;  /* 0x00000000ff3f7212 */ /* 0x000fe400078e33ff */
[----:B------:R-:W-:Y:S01]  /*5ee0*/  LOP3.LUT R0, RZ, R59, RZ, 0x33, !PT ;  /* 0x0000003bff007212 */ /* 0x000fe200078e33ff */
[----:B------:R-:W-:Y:S01]  /*5ef0*/  FADD R59, R26, 1 ;  /* 0x3f8000001a3b7421 */ /* 0x000fe20000000000 */
[----:B------:R-:W-:-:S04]  /*5f00*/  LEA R32, P3, R32, R63, 0x5 ;  /* 0x0000003f20207211 */ /* 0x000fc800078628ff */
[----:B------:R-:W-:Y:S02]  /*5f10*/  ISETP.GT.U32.AND P2, PT, R32, -0x21, PT ;  /* 0xffffffdf2000780c */ /* 0x000fe40003f44070 */
[----:B------:R-:W-:-:S04]  /*5f20*/  IADD3.X R0, RZ, R0, RZ, P3, !PT ;  /* 0x00000000ff007210 */ /* 0x000fc80001ffe4ff */
[----:B------:R-:W-:Y:S01]  /*5f30*/  ISETP.GT.U32.AND.EX P2, PT, R0, -0x1, PT, P2 ;  /* 0xffffffff0000780c */ /* 0x000fe20003f44120 */
[----:B------:R-:W-:Y:S01]  /*5f40*/  FADD R0, R57, 1 ;  /* 0x3f80000039007421 */ /* 0x000fe20000000000 */
[----:B------:R-:W-:-:S03]  /*5f50*/  FMUL R57, R56, 0.5 ;  /* 0x3f00000038397820 */ /* 0x000fc60000400000 */
[----:B------:R-:W-:Y:S01]  /*5f60*/  FFMA R0, R0, 0.5, R55 ;  /* 0x3f00000000007823 */ /* 0x000fe20000000037 */
[----:B------:R-:W-:Y:S01]  /*5f70*/  FMUL R44, R57, R44 ;  /* 0x0000002c392c7220 */ /* 0x000fe20000400000 */
[----:B------:R-:W-:Y:S02]  /*5f80*/  IMAD R55, R3, UR4, RZ ;  /* 0x0000000403377c24 */ /* 0x000fe4000f8e02ff */
[----:B------:R-:W-:-:S04]  /*5f90*/  IMAD.WIDE.U32 R56, R4, UR4, RZ ;  /* 0x0000000404387c25 */ /* 0x000fc8000f8e00ff */
[--C-:B------:R-:W-:Y:S01]  /*5fa0*/  FFMA R26, R59, 0.5, R44.reuse ;  /* 0x3f0000003b1a7823 */ /* 0x100fe2000000002c */
[----:B------:R-:W-:Y:S01]  /*5fb0*/  PRMT R44, R27, 0x7632, R44 ;  /* 0x000076321b2c7816 */ /* 0x000fe2000000002c */
[----:B------:R-:W-:Y:S01]  /*5fc0*/  IMAD.U32 R59, R39, 0x10000, RZ ;  /* 0x00010000273b7824 */ /* 0x000fe200078e00ff */
[----:B------:R-:W-:Y:S01]  /*5fd0*/  SHF.L.U32 R27, R27, 0x10, RZ ;  /* 0x000000101b1b7819 */ /* 0x000fe200000006ff */
[----:B------:R-:W-:Y:S01]  /*5fe0*/  IMAD R55, R4, UR5, R55 ;  /* 0x0000000504377c24 */ /* 0x000fe2000f8e0237 */
[----:B------:R-:W-:Y:S01]  /*5ff0*/  PRMT R39, R39, 0x7632, R39 ;  /* 0x0000763227277816 */ /* 0x000fe20000000027 */
[----:B------:R-:W-:Y:S01]  /*6000*/  FMUL R48, R59, R48 ;  /* 0x000000303b307220 */ /* 0x000fe20000400000 */
[----:B------:R-:W-:Y:S01]  /*6010*/  SHF.L.U32 R59, R44, 0x10, RZ ;  /* 0x000000102c3b7819 */ /* 0x000fe200000006ff */
[----:B------:R-:W-:Y:S01]  /*6020*/  FMUL R44, R47, 0.10703222453594207764 ;  /* 0x3ddb33b62f2c7820 */ /* 0x000fe20000400000 */
[----:B------:R-:W-:Y:S01]  /*6030*/  FMUL R0, R27, R0 ;  /* 0x000000001b007220 */ /* 0x000fe20000400000 */
[C---:B------:R-:W-:Y:S01]  /*6040*/  FFMA R27, -R52.reuse, R52, 1 ;  /* 0x3f800000341b7423 */ /* 0x040fe20000000134 */
[----:B------:R-:W-:Y:S01]  /*6050*/  SHF.L.U32 R39, R39, 0x10, RZ ;  /* 0x0000001027277819 */ /* 0x000fe200000006ff */
[----:B------:R-:W-:Y:S01]  /*6060*/  FFMA R44, R47, R44, 0.79788458347320556641 ;  /* 0x3f4c422a2f2c7423 */ /* 0x000fe2000000002c */
[----:B------:R-:W-:Y:S01]  /*6070*/  IADD3 R55, R57, R55, RZ ;  /* 0x0000003739377210 */ /* 0x000fe20007ffe0ff */
[----:B------:R-:W-:Y:S01]  /*6080*/  FADD R52, R52, 1 ;  /* 0x3f80000034347421 */ /* 0x000fe20000000000 */
[C---:B------:R-:W-:Y:S01]  /*6090*/  SHF.L.U32 R57, R56.reuse, 0x1, RZ ;  /* 0x0000000138397819 */ /* 0x040fe200000006ff */
[----:B------:R-:W-:Y:S01]  /*60a0*/  FMUL R27, R27, R44 ;  /* 0x0000002c1b1b7220 */ /* 0x000fe20000400000 */
[----:B------:R-:W-:Y:S01]  /*60b0*/  FMUL R44, R33, 0.10703222453594207764 ;  /* 0x3ddb33b6212c7820 */ /* 0x000fe20000400000 */
[----:B------:R-:W-:Y:S01]  /*60c0*/  FMUL R54, R39, R54 ;  /* 0x0000003627367220 */ /* 0x000fe20000400000 */
[----:B------:R-:W-:Y:S01]  /*60d0*/  FFMA R39, -R53, R53, 1 ;  /* 0x3f80000035277423 */ /* 0x000fe20000000135 */
[----:B------:R-:W-:Y:S01]  /*60e0*/  SHF.L.U64.HI R55, R56, 0x1, R55 ;  /* 0x0000000138377819 */ /* 0x000fe20000010237 */
[C---:B------:R-:W-:Y:S01]  /*60f0*/  FFMA R44, R33.reuse, R44, 0.79788458347320556641 ;  /* 0x3f4c422a212c7423 */ /* 0x040fe2000000002c */
[----:B------:R-:W-:Y:S01]  /*6100*/  FMUL R33, R33, 0.5 ;  /* 0x3f00000021217820 */ /* 0x000fe20000400000 */
[----:B------:R-:W-:-:S02]  /*6110*/  FMUL R26, R59, R26 ;  /* 0x0000001a3b1a7220 */ /* 0x000fc40000400000 */
[----:B------:R-:W-:Y:S01]  /*6120*/  FMUL R56, R39, R44 ;  /* 0x0000002c27387220 */ /* 0x000fe20000400000 */
[----:B------:R-:W-:-:S03]  /*6130*/  FMUL R44, R47, 0.5 ;  /* 0x3f0000002f2c7820 */ /* 0x000fc60000400000 */
[----:B------:R-:W-:Y:S01]  /*6140*/  FMUL R33, R33, R56 ;  /* 0x0000003821217220 */ /* 0x000fe20000400000 */
[----:B------:R-:W-:Y:S01]  /*6150*/  FMUL R27, R44, R27 ;  /* 0x0000001b2c1b7220 */ /* 0x000fe20000400000 */
[----:B------:R-:W-:Y:S01]  /*6160*/  FMNMX R44, |R38|, R45, !PT ;  /* 0x0000002d262c7209 */ /* 0x000fe20007800200 */
[----:B------:R-:W-:Y:S01]  /*6170*/  FADD R56, R53, 1 ;  /* 0x3f80000035387421 */ /* 0x000fe20000000000 */
[----:B------:R-:W-:Y:S01]  /*6180*/  FADD R53, RZ, R26 ;  /* 0x0000001aff357221 */ /* 0x000fe20000000000 */
[----:B------:R-:W-:Y:S01]  /*6190*/  FFMA R39, R52, 0.5, R27 ;  /* 0x3f00000034277823 */ /* 0x000fe2000000001b */
[----:B------:R-:W-:Y:S01]  /*61a0*/  FMNMX R47, |R43|, R44, !PT ;  /* 0x0000002c2b2f7209 */ /* 0x000fe20007800200 */
[--C-:B------:R-:W-:Y:S01]  /*61b0*/  FFMA R45, R56, 0.5, R33.reuse ;  /* 0x3f000000382d7823 */ /* 0x100fe20000000021 */
[C---:B------:R-:W-:Y:S01]  /*61c0*/  PRMT R33, R28.reuse, 0x7632, R33 ;  /* 0x000076321c217816 */ /* 0x040fe20000000021 */
[----:B------:R-:W-:Y:S01]  /*61d0*/  IMAD.U32 R44, R28, 0x10000, RZ ;  /* 0x000100001c2c7824 */ /* 0x000fe200078e00ff */
[----:B------:R-:W-:Y:S01]  /*61e0*/  FMNMX R27, |R48|, R47, !PT ;  /* 0x0000002f301b7209 */ /* 0x000fe20007800200 */
[----:B------:R-:W-:Y:S01]  /*61f0*/  FADD R47, RZ, R0 ;  /* 0x00000000ff2f7221 */ /* 0x000fe20000000000 */
[----:B------:R-:W-:Y:S01]  /*6200*/  SHF.L.U32 R28, R33, 0x10, RZ ;  /* 0x00000010211c7819 */ /* 0x000fe200000006ff */
[----:B------:R-:W-:Y:S01]  /*6210*/  FMUL R44, R44, R39 ;  /* 0x000000272c2c7220 */ /* 0x000fe20000400000 */
[----:B------:R-:W-:Y:S01]  /*6220*/  FMNMX R27, |R54|, R27, !PT ;  /* 0x0000001b361b7209 */ /* 0x000fe20007800200 */
[----:B------:R-:W-:-:S02]  /*6230*/  FMUL R39, R0, R9 ;  /* 0x0000000900277220 */ /* 0x000fc40000400000 */
[----:B------:R-:W-:Y:S01]  /*6240*/  FMUL R28, R28, R45 ;  /* 0x0000002d1c1c7220 */ /* 0x000fe20000400000 */
[----:B------:R-:W-:Y:S01]  /*6250*/  FMNMX R33, R27, |R0|, !PT ;  /* 0x400000001b217209 */ /* 0x000fe20007800000 */
[----:B------:R-:W-:Y:S01]  /*6260*/  FADD R47, R44, R47 ;  /* 0x0000002f2c2f7221 */ /* 0x000fe20000000000 */
[----:B------:R-:W-:Y:S02]  /*6270*/  IADD3 R27, R2, 0x1d, -R11 ;  /* 0x0000001d021b7810 */ /* 0x000fe40007ffe80b */
[C---:B------:R-:W-:Y:S01]  /*6280*/  FMNMX R33, |R26|.reuse, R33, !PT ;  /* 0x000000211a217209 */ /* 0x040fe20007800200 */
[----:B------:R-:W-:Y:S01]  /*6290*/  FMUL R26, R26, R9 ;  /* 0x000000091a1a7220 */ /* 0x000fe20000400000 */
[----:B------:R-:W-:Y:S02]  /*62a0*/  LOP3.LUT R27, R27, 0x1f, RZ, 0xc0, !PT ;  /* 0x0000001f1b1b7812 */ /* 0x000fe400078ec0ff */
[C---:B------:R-:W-:Y:S01]  /*62b0*/  FMNMX R45, |R44|.reuse, R33, !PT ;  /* 0x000000212c2d7209 */ /* 0x040fe20007800200 */
[----:B------:R-:W-:Y:S01]  /*62c0*/  FMUL R33, R44, R9 ;  /* 0x000000092c217220 */ /* 0x000fe20000400000 */
[----:B------:R-:W-:Y:S01]  /*62d0*/  ISETP.GE.U32.OR P1, PT, R27, R8, P1 ;  /* 0x000000081b00720c */ /* 0x000fe20000f26470 */
[C---:B------:R-:W-:Y:S01]  /*62e0*/  FADD R44, R28.reuse, R53 ;  /* 0x000000351c2c7221 */ /* 0x040fe20000000000 */
[C---:B------:R-:W-:Y:S01]  /*62f0*/  FMNMX R52, |R28|.reuse, R45, !PT ;  /* 0x0000002d1c347209 */ /* 0x040fe20007800200 */
[----:B------:R-:W-:Y:S01]  /*6300*/  FMUL R28, R28, R9 ;  /* 0x000000091c1c7220 */ /* 0x000fe20000400000 */
[----:B------:R-:W-:-:S02]  /*6310*/  F2FP.SATFINITE.E4M3.F32.PACK_AB_MERGE_C R39, RZ, R39, RZ ;  /* 0x00000027ff27723e */ /* 0x000fc400048070ff */
[----:B------:R-:W-:Y:S02]  /*6320*/  F2FP.SATFINITE.E4M3.F32.PACK_AB_MERGE_C R33, RZ, R33, RZ ;  /* 0x00000021ff21723e */ /* 0x000fe400048070ff */
[----:B------:R-:W-:Y:S02]  /*6330*/  LOP3.LUT R53, R39, 0xff, RZ, 0xc0, !PT ;  /* 0x000000ff27357812 */ /* 0x000fe400078ec0ff */
[----:B------:R-:W-:Y:S02]  /*6340*/  LOP3.LUT R0, R33, 0xffff, RZ, 0xc0, !PT ;  /* 0x0000ffff21007812 */ /* 0x000fe400078ec0ff */
[----:B------:R-:W-:Y:S02]  /*6350*/  F2FP.SATFINITE.E4M3.F32.PACK_AB_MERGE_C R26, RZ, R26, RZ ;  /* 0x0000001aff1a723e */ /* 0x000fe400048070ff */
[----:B------:R-:W-:Y:S02]  /*6360*/  F2FP.SATFINITE.E4M3.F32.PACK_AB_MERGE_C R28, RZ, R28, RZ ;  /* 0x0000001cff1c723e */ /* 0x000fe400048070ff */
[----:B------:R-:W-:-:S02]  /*6370*/  PRMT R53, R0, 0x7604, R53 ;  /* 0x0000760400357816 */ /* 0x000fc40000000035 */
[C---:B------:R-:W-:Y:S02]  /*6380*/  @!P1 PRMT R39, R26.reuse, 0x7604, R39 ;  /* 0x000076041a279816 */ /* 0x040fe40000000027 */
[----:B------:R-:W-:Y:S01]  /*6390*/  LOP3.LUT R0, R26, 0xff, RZ, 0xc0, !PT ;  /* 0x000000ff1a007812 */ /* 0x000fe200078ec0ff */
[----:B------:R-:W-:Y:S01]  /*63a0*/  FMUL R26, R29, 0.10703222453594207764 ;  /* 0x3ddb33b61d1a7820 */ /* 0x000fe20000400000 */
[C---:B------:R-:W-:Y:S02]  /*63b0*/  LOP3.LUT R45, R28.reuse, 0xffff, RZ, 0xc0, !PT ;  /* 0x0000ffff1c2d7812 */ /* 0x040fe400078ec0ff */
[----:B------:R-:W-:Y:S01]  /*63c0*/  @!P1 PRMT R33, R28, 0x7604, R33 ;  /* 0x000076041c219816 */ /* 0x000fe20000000021 */
[----:B------:R-:W-:Y:S01]  /*63d0*/  FFMA R28, -R49, R49, 1 ;  /* 0x3f800000311c7423 */ /* 0x000fe20000000131 */
[----:B------:R-:W-:Y:S01]  /*63e0*/  PRMT R0, R45, 0x7604, R0 ;  /* 0x000076042d007816 */ /* 0x000fe20000000000 */
[----:B------:R-:W-:Y:S01]  /*63f0*/  FFMA R45, R29, R26, 0.79788458347320556641 ;  /* 0x3f4c422a1d2d7423 */ /* 0x000fe2000000001a */
[----:B------:R-:W-:Y:S01]  /*6400*/  FFMA R26, -R35, R35, 1 ;  /* 0x3f800000231a7423 */ /* 0x000fe20000000123 */
[----:B------:R-:W-:Y:S01]  /*6410*/  FMUL R29, R29, 0.5 ;  /* 0x3f0000001d1d7820 */ /* 0x000fe20000400000 */
[----:B------:R-:W-:Y:S01]  /*6420*/  FADD R35, R35, 1 ;  /* 0x3f80000023237421 */ /* 0x000fe20000000000 */
[----:B------:R-:W-:Y:S01]  /*6430*/  FADD R49, R49, 1 ;  /* 0x3f80000031317421 */ /* 0x000fe20000000000 */
[----:B------:R-:W-:Y:S01]  /*6440*/  FMUL R26, R26, R45 ;  /* 0x0000002d1a1a7220 */ /* 0x000fe20000400000 */
[----:B------:R-:W-:-:S03]  /*6450*/  FMUL R45, R34, 0.10703222453594207764 ;  /* 0x3ddb33b6222d7820 */ /* 0x000fc60000400000 */
[----:B------:R-:W-:Y:S01]  /*6460*/  FMUL R26, R29, R26 ;  /* 0x0000001a1d1a7220 */ /* 0x000fe20000400000 */
[C---:B------:R-:W-:Y:S01]  /*6470*/  FFMA R45, R34.reuse, R45, 0.79788458347320556641 ;  /* 0x3f4c422a222d7423 */ /* 0x040fe2000000002d */
[----:B------:R-:W-:Y:S01]  /*6480*/  FMUL R34, R34, 0.5 ;  /* 0x3f00000022227820 */ /* 0x000fe20000400000 */
[----:B------:R-:W-:Y:S01]  /*6490*/  FMUL R29, R36, 0.10703222453594207764 ;  /* 0x3ddb33b6241d7820 */ /* 0x000fe20000400000 */
[----:B------:R-:W-:Y:S01]  /*64a0*/  FFMA R35, R35, 0.5, R26 ;  /* 0x3f00000023237823 */ /* 0x000fe2000000001a */
[----:B------:R-:W-:Y:S01]  /*64b0*/  FMUL R45, R28, R45 ;  /* 0x0000002d1c2d7220 */ /* 0x000fe20000400000 */
[C---:B------:R-:W-:Y:S01]  /*64c0*/  FFMA R28, -R37.reuse, R37, 1 ;  /* 0x3f800000251c7423 */ /* 0x040fe20000000125 */
[C---:B------:R-:W-:Y:S01]  /*64d0*/  FFMA R29, R36.reuse, R29, 0.79788458347320556641 ;  /* 0x3f4c422a241d7423 */ /* 0x040fe2000000001d */
[----:B------:R-:W-:Y:S01]  /*64e0*/  FMUL R36, R36, 0.5 ;  /* 0x3f00000024247820 */ /* 0x000fe20000400000 */
[----:B------:R-:W-:Y:S01]  /*64f0*/  FMUL R34, R34, R45 ;  /* 0x0000002d22227220 */ /* 0x000fe20000400000 */
[----:B------:R-:W-:Y:S01]  /*6500*/  FADD R37, R37, 1 ;  /* 0x3f80000025257421 */ /* 0x000fe20000000000 */
[----:B------:R-:W-:Y:S01]  /*6510*/  FMUL R29, R28, R29 ;  /* 0x0000001d1c1d7220 */ /* 0x000fe20000400000 */
[----:B------:R-:W-:Y:S01]  /*6520*/  FMUL R28, R51, 0.10703222453594207764 ;  /* 0x3ddb33b6331c7820 */ /* 0x000fe20000400000 */
[----:B------:R-:W-:Y:S01]  /*6530*/  FFMA R26, R49, 0.5, R34 ;  /* 0x3f000000311a7823 */ /* 0x000fe20000000022 */
[----:B------:R-:W-:Y:S01]  /*6540*/  SHF.L.U32 R34, R46, 0x10, RZ ;  /* 0x000000102e227819 */ /* 0x000fe200000006ff */
[----:B------:R-:W-:Y:S01]  /*6550*/  FMUL R36, R36, R29 ;  /* 0x0000001d24247220 */ /* 0x000fe20000400000 */
[----:B------:R-:W-:Y:S01]  /*6560*/  PRMT R46, R46, 0x7632, R46 ;  /* 0x000076322e2e7816 */ /* 0x000fe2000000002e */
[C---:B------:R-:W-:Y:S01]  /*6570*/  FFMA R28, R51.reuse, R28, 0.79788458347320556641 ;  /* 0x3f4c422a331c7423 */ /* 0x040fe2000000001c */
[----:B------:R-:W-:Y:S01]  /*6580*/  FMUL R51, R51, 0.5 ;  /* 0x3f00000033337820 */ /* 0x000fe20000400000 */
[----:B------:R-:W-:Y:S01]  /*6590*/  FMUL R34, R34, R35 ;  /* 0x0000002322227220 */ /* 0x000fe20000400000 */
[----:B------:R-:W-:Y:S01]  /*65a0*/  SHF.L.U32 R45, R46, 0x10, RZ ;  /* 0x000000102e2d7819 */ /* 0x000fe200000006ff */
[C---:B------:R-:W-:Y:S01]  /*65b0*/  FADD R35, R43.reuse, R40 ;  /* 0x000000282b237221 */ /* 0x040fe20000000000 */
[-C--:B------:R-:W-:Y:S01]  /*65c0*/  FMUL R43, R43, R9.reuse ;  /* 0x000000092b2b7220 */ /* 0x080fe20000400000 */
[C---:B------:R-:W-:Y:S01]  /*65d0*/  FMUL R46, R38.reuse, R9 ;  /* 0x00000009262e7220 */ /* 0x040fe20000400000 */
[----:B------:R-:W-:Y:S01]  /*65e0*/  FFMA R36, R37, 0.5, R36 ;  /* 0x3f00000025247823 */ /* 0x000fe20000000024 */
[----:B------:R-:W-:Y:S01]  /*65f0*/  FMUL R45, R45, R26 ;  /* 0x0000001a2d2d7220 */ /* 0x000fe20000400000 */
[----:B------:R-:W-:Y:S01]  /*6600*/  IADD3 R26, P3, R27, R18, RZ ;  /* 0x000000121b1a7210 */ /* 0x000fe20007f7e0ff */
[----:B------:R-:W-:Y:S01]  /*6610*/  FFMA R27, -R25, R25, 1 ;  /* 0x3f800000191b7423 */ /* 0x000fe20000000119 */
[----:B------:R-:W-:Y:S01]  /*6620*/  F2FP.SATFINITE.E4M3.F32.PACK_AB_MERGE_C R43, RZ, R43, RZ ;  /* 0x0000002bff2b723e */ /* 0x000fe200048070ff */
[----:B------:R-:W-:Y:S01]  /*6630*/  FADD R37, R38, R41 ;  /* 0x0000002926257221 */ /* 0x000fe20000000000 */
[----:B------:R-:W-:Y:S01]  /*6640*/  LEA R26, P4, R5, R26, 0x2 ;  /* 0x0000001a051a7211 */ /* 0x000fe200078810ff */
[----:B------:R-:W-:-:S02]  /*6650*/  IMAD.X R29, RZ, RZ, R23, P3 ;  /* 0x000000ffff1d7224 */ /* 0x000fc400018e0617 */
[----:B------:R-:W-:Y:S01]  /*6660*/  FMUL R28, R27, R28 ;  /* 0x0000001c1b1c7220 */ /* 0x000fe20000400000 */
[----:B------:R-:W-:Y:S01]  /*6670*/  FMUL R41, R48, R9 ;  /* 0x0000000930297220 */ /* 0x000fe20000400000 */
[C---:B------:R-:W-:Y:S01]  /*6680*/  FADD R40, R54.reuse, R35 ;  /* 0x0000002336287221 */ /* 0x040fe20000000000 */
[----:B------:R-:W-:Y:S01]  /*6690*/  F2FP.SATFINITE.E4M3.F32.PACK_AB_MERGE_C R46, RZ, R46, RZ ;  /* 0x0000002eff2e723e */ /* 0x000fe200048070ff */
[----:B------:R-:W-:Y:S01]  /*66a0*/  FMUL R38, R51, R28 ;  /* 0x0000001c33267220 */ /* 0x000fe20000400000 */
[----:B------:R-:W-:Y:S01]  /*66b0*/  LEA.HI.X R27, R5, R29, R6, 0x2, P4 ;  /* 0x0000001d051b7211 */ /* 0x000fe200020f1406 */
[----:B------:R-:W-:Y:S01]  /*66c0*/  FMUL R54, R54, R9 ;  /* 0x0000000936367220 */ /* 0x000fe20000400000 */
[----:B------:R-:W-:Y:S01]  /*66d0*/  @!P1 IADD3 R29, P3, R26, R5, RZ ;  /* 0x000000051a1d9210 */ /* 0x000fe20007f7e0ff */
[----:B------:R-:W-:Y:S01]  /*66e0*/  FADD R37, R48, R37 ;  /* 0x0000002530257221 */ /* 0x000fe20000000000 */
[----:B------:R-:W-:Y:S01]  /*66f0*/  LOP3.LUT R51, R42, 0xffff, RZ, 0xc0, !PT ;  /* 0x0000ffff2a337812 */ /* 0x000fe200078ec0ff */
[C---:B------:R-:W-:Y:S01]  /*6700*/  FMUL R42, R34.reuse, R9 ;  /* 0x00000009222a7220 */ /* 0x040fe20000400000 */
[----:B------:R-:W-:Y:S01]  /*6710*/  SHF.L.U32 R35, R43, 0x10, RZ ;  /* 0x000000102b237819 */ /* 0x000fe200000006ff */
[----:B------:R-:W-:Y:S01]  /*6720*/  FADD R47, R34, R47 ;  /* 0x0000002f222f7221 */ /* 0x000fe20000000000 */
[----:B------:R-:W-:-:S02]  /*6730*/  @!P1 IADD3.X R49, R27, R6, RZ, P3, !PT ;  /* 0x000000061b319210 */ /* 0x000fc40001ffe4ff */
[----:B------:R-:W-:Y:S02]  /*6740*/  FMNMX R52, |R34|, R52, !PT ;  /* 0x0000003422347209 */ /* 0x000fe40007800200 */
[----:B------:R-:W-:Y:S02]  /*6750*/  @!P1 LEA R28, P3, R29, R10, 0x1 ;  /* 0x0000000a1d1c9211 */ /* 0x000fe400078608ff */
[----:B------:R-:W-:Y:S02]  /*6760*/  SHF.L.U32 R48, R46, 0x10, RZ ;  /* 0x000000102e307819 */ /* 0x000fe400000006ff */
[----:B------:R-:W-:Y:S02]  /*6770*/  F2FP.SATFINITE.E4M3.F32.PACK_AB_MERGE_C R41, RZ, R41, RZ ;  /* 0x00000029ff29723e */ /* 0x000fe400048070ff */
[----:B------:R-:W-:Y:S02]  /*6780*/  LOP3.LUT R34, R50, 0xff0000, R35, 0xf8, !PT ;  /* 0x00ff000032227812 */ /* 0x000fe400078ef823 */
[----:B------:R-:W-:-:S02]  /*6790*/  F2FP.SATFINITE.E4M3.F32.PACK_AB_MERGE_C R50, RZ, R54, RZ ;  /* 0x00000036ff32723e */ /* 0x000fc400048070ff */
[----:B------:R-:W-:Y:S02]  /*67a0*/  F2FP.SATFINITE.E4M3.F32.PACK_AB_MERGE_C R42, RZ, R42, RZ ;  /* 0x0000002aff2a723e */ /* 0x000fe400048070ff */
[----:B------:R-:W-:Y:S02]  /*67b0*/  @!P1 LEA.HI.X R29, R29, R12, R49, 0x1, P3 ;  /* 0x0000000c1d1d9211 */ /* 0x000fe400018f0c31 */
[----:B------:R-:W-:Y:S02]  /*67c0*/  LOP3.LUT R48, R51, 0xff0000, R48, 0xf8, !PT ;  /* 0x00ff000033307812 */ /* 0x000fe400078ef830 */
[----:B------:R-:W-:Y:S02]  /*67d0*/  LOP3.LUT R35, R41, 0xffff, RZ, 0xc0, !PT ;  /* 0x0000ffff29237812 */ /* 0x000fe400078ec0ff */
[----:B------:R-:W-:Y:S02]  /*67e0*/  LOP3.LUT R54, R53, 0xffff, RZ, 0xc0, !PT ;  /* 0x0000ffff35367812 */ /* 0x000fe400078ec0ff */
[----:B------:R-:W-:Y:S01]  /*67f0*/  LOP3.LUT R49, R50, 0xffff, RZ, 0xc0, !PT ;  /* 0x0000ffff32317812 */ /* 0x000fe200078ec0ff */
[----:B------:R-:W-:Y:S01]  /*6800*/  IMAD R48, R35, 0x1000000, R48 ;  /* 0x0100000023307824 */ /* 0x000fe200078e0230 */
[----:B------:R-:W-:-:S02]  /*6810*/  SHF.L.U32 R51, R42, 0x10, RZ ;  /* 0x000000102a337819 */ /* 0x000fc400000006ff */
[----:B------:R-:W-:Y:S02]  /*6820*/  LEA R49, R49, R34, 0x18 ;  /* 0x0000002231317211 */ /* 0x000fe400078ec0ff */
[----:B------:R-:W-:Y:S01]  /*6830*/  LOP3.LUT R51, R54, 0xff0000, R51, 0xf8, !PT ;  /* 0x00ff000036337812 */ /* 0x000fe200078ef833 */
[----:B------:R-:W-:Y:S06]  /*6840*/  @P0 BRA `(.L_x_16415) ;  /* 0x0000000000200947 */ /* 0x000fec0003800000 */
        /* <DEDUP_REMOVED lines=8> */
.L_x_16415:
[----:B------:R-:W-:Y:S05]  /*68d0*/  BSYNC B0 ;  /* 0x0000000000007941 */ /* 0x000fea0003800000 */
.L_x_16414:
[----:B------:R-:W-:Y:S04]  /*68e0*/  BSSY B0, `(.L_x_16416) ;  /* 0x000000b000007945 */ /* 0x000fe80003800000 */
[----:B------:R-:W-:Y:S05]  /*68f0*/  @P0 BRA `(.L_x_16417) ;  /* 0x0000000000240947 */ /* 0x000fea0003800000 */
[----:B0-----:R-:W-:Y:S01]  /*6900*/  IADD3 R34, P0, R21, R18, RZ ;  /* 0x0000001215227210 */ /* 0x001fe20007f1e0ff */
[----:B------:R-:W-:Y:S01]  /*6910*/  IMAD R21, R6, 0x3, RZ ;  /* 0x0000000306157824 */ /* 0x000fe200078e02ff */
[----:B------:R-:W-:Y:S02]  /*6920*/  PRMT R41, R50, 0x7604, R41 ;  /* 0x0000760432297816 */ /* 0x000fe40000000029 */
[----:B------:R-:W-:-:S03]  /*6930*/  IADD3.X R35, RZ, R23, RZ, P0, !PT ;  /* 0x00000017ff237210 */ /* 0x000fc600007fe4ff */
[----:B------:R-:W-:-:S04]  /*6940*/  IMAD.WIDE.U32 R58, R5, 0x3, R34 ;  /* 0x00000003053a7825 */ /* 0x000fc800078e0022 */
[----:B------:R-:W-:Y:S01]  /*6950*/  IMAD.IADD R21, R21, 0x1, R59 ;  /* 0x0000000115157824 */ /* 0x000fe200078e023b */
[----:B------:R-:W-:-:S04]  /*6960*/  LEA R34, P0, R58, R10, 0x1 ;  /* 0x0000000a3a227211 */ /* 0x000fc800078008ff */
[----:B------:R-:W-:-:S05]  /*6970*/  LEA.HI.X R35, R58, R12, R21, 0x1, P0 ;  /* 0x0000000c3a237211 */ /* 0x000fca00000f0c15 */
[----:B------:R1:W-:Y:S04]  /*6980*/  STG.E.U16 desc[UR8][R34.64], R41 ;  /* 0x0000002922007986 */ /* 0x0003e8000c101508 */
.L_x_16417:
[----:B------:R-:W-:Y:S05]  /*6990*/  BSYNC B0 ;  /* 0x0000000000007941 */ /* 0x000fea0003800000 */
.L_x_16416:
[----:B01----:R-:W-:Y:S01]  /*69a0*/  FADD R35, R25, 1 ;  /* 0x3f80000019237421 */ /* 0x003fe20000000000 */
[C---:B------:R-:W-:Y:S01]  /*69b0*/  @!P1 LEA R34, P0, R26.reuse, R10, 0x1 ;  /* 0x0000000a1a229211 */ /* 0x040fe200078008ff */
[----:B------:R-:W-:Y:S01]  /*69c0*/  BSSY B0, `(.L_x_16418) ;  /* 0x000001b000007945 */ /* 0x000fe20003800000 */
[----:B------:R-:W-:Y:S01]  /*69d0*/  IADD3 R18, R11, 0x2, R2 ;  /* 0x000000020b127810 */ /* 0x000fe20007ffe002 */
[----:B------:R-:W-:Y:S01]  /*69e0*/  FFMA R41, R35, 0.5, R38 ;  /* 0x3f00000023297823 */ /* 0x000fe20000000026 */
[----:B------:R-:W-:Y:S02]  /*69f0*/  @!P1 LEA.HI.X R35, R26, R12, R27, 0x1, P0 ;  /* 0x0000000c1a239211 */ /* 0x000fe400000f0c1b */
[----:B-----5:R-:W-:Y:S02]  /*6a00*/  PRMT R21, R24, 0x7632, R21 ;  /* 0x0000763218157816 */ /* 0x020fe40000000015 */
[----:B------:R-:W-:Y:S01]  /*6a10*/  LOP3.LUT R23, R18, 0x1f, RZ, 0xc0, !PT ;  /* 0x0000001f12177812 */ /* 0x000fe200078ec0ff */
[----:B------:R0:W-:Y:S01]  /*6a20*/  @!P1 STG.E.U16 desc[UR8][R34.64], R39 ;  /* 0x0000002722009986 */ /* 0x0001e2000c101508 */
[----:B------:R-:W-:Y:S01]  /*6a30*/  SHF.L.U32 R25, R24, 0x10, RZ ;  /* 0x0000001018197819 */ /* 0x000fe200000006ff */
[----:B------:R-:W-:Y:S01]  /*6a40*/  FMUL R24, R45, R9 ;  /* 0x000000092d187220 */ /* 0x000fe20000400000 */
[----:B------:R-:W-:Y:S01]  /*6a50*/  SHF.L.U32 R18, R21, 0x10, RZ ;  /* 0x0000001015127819 */ /* 0x000fe200000006ff */
[----:B------:R0:W-:Y:S02]  /*6a60*/  @!P1 STG.E.U16 desc[UR8][R28.64], R33 ;  /* 0x000000211c009986 */ /* 0x0001e4000c101508 */
[----:B------:R-:W-:Y:S01]  /*6a70*/  FMUL R36, R25, R36 ;  /* 0x0000002419247220 */ /* 0x000fe20000400000 */
[----:B------:R-:W-:Y:S01]  /*6a80*/  F2FP.SATFINITE.E4M3.F32.PACK_AB_MERGE_C R43, RZ, R24, RZ ;  /* 0x00000018ff2b723e */ /* 0x000fe200048070ff */
[----:B------:R-:W-:Y:S01]  /*6a90*/  FMUL R18, R18, R41 ;  /* 0x0000002912127220 */ /* 0x000fe20000400000 */
[----:B------:R0:W1:Y:S01]  /*6aa0*/  SHFL.IDX PT, R37, R37, R23, 0x1f ;  /* 0x00001f1725257589 */ /* 0x00006200000e0000 */
[----:B------:R-:W-:-:S02]  /*6ab0*/  FMUL R38, R36, R9 ;  /* 0x0000000924267220 */ /* 0x000fc40000400000 */
[----:B------:R-:W-:Y:S01]  /*6ac0*/  FMUL R41, R18, R9 ;  /* 0x0000000912297220 */ /* 0x000fe20000400000 */
[----:B------:R0:W2:Y:S01]  /*6ad0*/  SHFL.IDX PT, R21, R40, R23, 0x1f ;  /* 0x00001f1728157589 */ /* 0x0000a200000e0000 */
[----:B------:R-:W-:Y:S05]  /*6ae0*/  @P1 BRA `(.L_x_16419) ;  /* 0x0000000000201947 */ /* 0x000fea0003800000 */
[----:B0-----:R-:W-:Y:S02]  /*6af0*/  LOP3.LUT R23, R30, 0xfffffffe, RZ, 0xc0, !PT ;  /* 0xfffffffe1e177812 */ /* 0x001fe400078ec0ff */
[----:B------:R-:W-:Y:S02]  /*6b00*/  LOP3.LUT R25, R31, 0x7fffffff, RZ, 0xc0, !PT ;  /* 0x7fffffff1f197812 */ /* 0x000fe400078ec0ff */
[----:B------:R-:W-:-:S04]  /*6b10*/  IADD3 R23, P0, R26, R23, RZ ;  /* 0x000000171a177210 */ /* 0x000fc80007f1e0ff */
[----:B------:R-:W-:Y:S02]  /*6b20*/  IADD3.X R25, R27, R25, RZ, P0, !PT ;  /* 0x000000191b197210 */ /* 0x000fe400007fe4ff */
[----:B------:R-:W-:-:S04]  /*6b30*/  LEA R24, P0, R23, R10, 0x1 ;  /* 0x0000000a17187211 */ /* 0x000fc800078008ff */
[----:B------:R-:W-:Y:S02]  /*6b40*/  LEA.HI.X R25, R23, R12, R25, 0x1, P0 ;  /* 0x0000000c17197211 */ /* 0x000fe400000f0c19 */
[----:B------:R-:W-:-:S05]  /*6b50*/  PRMT R23, R43, 0x7604, R42 ;  /* 0x000076042b177816 */ /* 0x000fca000000002a */
[----:B------:R3:W-:Y:S02]  /*6b60*/  STG.E.U16 desc[UR8][R24.64], R23 ;  /* 0x0000001718007986 */ /* 0x0007e4000c101508 */
.L_x_16419:
[----:B------:R-:W-:Y:S05]  /*6b70*/  BSYNC B0 ;  /* 0x0000000000007941 */ /* 0x000fea0003800000 */
.L_x_16418:
[----:B------:R-:W-:Y:S01]  /*6b80*/  BSSY B0, `(.L_x_16420) ;  /* 0x000000b000007945 */ /* 0x000fe20003800000 */
[----:B------:R-:W-:Y:S02]  /*6b90*/  F2FP.SATFINITE.E4M3.F32.PACK_AB_MERGE_C R38, RZ, R38, RZ ;  /* 0x00000026ff26723e */ /* 0x000fe400048070ff */
[----:B0--3--:R-:W-:Y:S01]  /*6ba0*/  F2FP.SATFINITE.E4M3.F32.PACK_AB_MERGE_C R23, RZ, R41, RZ ;  /* 0x00000029ff17723e */ /* 0x009fe200048070ff */
        /* <DEDUP_REMOVED lines=8> */
.L_x_16421:
[----:B------:R-:W-:Y:S05]  /*6c30*/  BSYNC B0 ;  /* 0x0000000000007941 */ /* 0x000fea0003800000 */
.L_x_16420:
[----:B------:R-:W-:Y:S01]  /*6c40*/  SHF.L.U32 R31, R43, 0x10, RZ ;  /* 0x000000102b1f7819 */ /* 0x000fe200000006ff */
[----:B------:R-:W3:Y:S01]  /*6c50*/  S2UR UR5, SR_CgaCtaId ;  /* 0x00000000000579c3 */ /* 0x000ee20000008800 */
[----:B------:R-:W-:Y:S01]  /*6c60*/  LOP3.LUT R0, R0, 0xffff, RZ, 0xc0, !PT ;  /* 0x0000ffff00007812 */ /* 0x000fe200078ec0ff */
[----:B-1----:R-:W-:Y:S01]  /*6c70*/  FADD R12, R20, R37 ;  /* 0x00000025140c7221 */ /* 0x002fe20000000000 */
[----:B0-----:R-:W-:Y:S01]  /*6c80*/  SHF.R.U32.HI R5, RZ, 0x3, R2 ;  /* 0x00000003ff057819 */ /* 0x001fe20000011602 */
[----:B------:R-:W-:Y:S01]  /*6c90*/  FADD R33, R45, R44 ;  /* 0x0000002c2d217221 */ /* 0x000fe20000000000 */
[----:B------:R-:W-:Y:S01]  /*6ca0*/  LOP3.LUT R31, R0, 0xff0000, R31, 0xf8, !PT ;  /* 0x00ff0000001f7812 */ /* 0x000fe200078ef81f */
[----:B------:R-:W-:Y:S01]  /*6cb0*/  FADD R47, R36, R47 ;  /* 0x0000002f242f7221 */ /* 0x000fe20000000000 */
[--C-:B------:R-:W-:Y:S01]  /*6cc0*/  SHF.R.U32.HI R0, RZ, 0x8, R2.reuse ;  /* 0x00000008ff007819 */ /* 0x100fe20000011602 */
[----:B------:R-:W-:Y:S01]  /*6cd0*/  FADD R33, R18, R33 ;  /* 0x0000002112217221 */ /* 0x000fe20000000000 */
[----:B------:R-:W-:Y:S01]  /*6ce0*/  LOP3.LUT R5, R5, 0x1ffffffc, RZ, 0xc0, !PT ;  /* 0x1ffffffc05057812 */ /* 0x000fe200078ec0ff */
[----:B------:R-:W-:Y:S01]  /*6cf0*/  UMOV UR4, 0x400 ;  /* 0x0000040000047882 */ /* 0x000fe20000000000 */
[----:B------:R-:W-:Y:S01]  /*6d00*/  LOP3.LUT R6, R38, 0xffff, RZ, 0xc0, !PT ;  /* 0x0000ffff26067812 */ /* 0x000fe200078ec0ff */
[----:B------:R-:W-:Y:S01]  /*6d10*/  UIADD3 UR4, UR4, 0x20, URZ ;  /* 0x0000002004047890 */ /* 0x000fe2000fffe03f */
[----:B------:R-:W-:Y:S01]  /*6d20*/  LOP3.LUT R27, R2, 0x1f, RZ, 0xc0, !PT ;  /* 0x0000001f021b7812 */ /* 0x000fe200078ec0ff */
[----:B------:R-:W-:Y:S01]  /*6d30*/  ULDC.64 UR10, c[0x0][0x228] ;  /* 0x00008a00000a7ab9 */ /* 0x000fe20000000a00 */
[----:B------:R-:W-:Y:S01]  /*6d40*/  SHF.L.U32 R0, R0, 0x5, RZ ;  /* 0x0000000500007819 */ /* 0x000fe200000006ff */
[----:B------:R-:W-:Y:S01]  /*6d50*/  IMAD R51, R6, 0x1000000, R51 ;  /* 0x0100000006337824 */ /* 0x000fe200078e0233 */
[----:B------:R-:W-:Y:S01]  /*6d60*/  IADD3 R20, -R5, R2, RZ ;  /* 0x0000000205147210 */ /* 0x000fe20007ffe1ff */
[----:B--2---:R-:W-:Y:S01]  /*6d70*/  FADD R22, R22, R21 ;  /* 0x0000001516167221 */ /* 0x004fe20000000000 */
[----:B------:R-:W-:Y:S01]  /*6d80*/  IADD3 R10, R11, 0x3, R2 ;  /* 0x000000030b0a7810 */ /* 0x000fe20007ffe002 */
[----:B------:R-:W-:Y:S01]  /*6d90*/  BSSY B0, `(.L_x_16422) ;  /* 0x000009a000007945 */ /* 0x000fe20003800000 */
[----:B------:R-:W-:-:S02]  /*6da0*/  LOP3.LUT R0, R0, 0xffffffe0, R27, 0xe2, !PT ;  /* 0xffffffe000007812 */ /* 0x000fc400078ee21b */
[----:B------:R-:W-:Y:S01]  /*6db0*/  LOP3.LUT R25, R20, 0x1f, RZ, 0xc0, !PT ;  /* 0x0000001f14197812 */ /* 0x000fe200078ec0ff */
[----:B---3--:R-:W-:Y:S01]  /*6dc0*/  ULEA UR4, UR5, UR4, 0x18 ;  /* 0x0000000405047291 */ /* 0x008fe2000f8ec03f */
[----:B------:R-:W-:Y:S01]  /*6dd0*/  LOP3.LUT R6, R10, 0x1f, RZ, 0xc0, !PT ;  /* 0x0000001f0a067812 */ /* 0x000fe200078ec0ff */
[----:B------:R-:W-:Y:S01]  /*6de0*/  USHF.L.U32 UR5, UR6, 0x1, URZ ;  /* 0x0000000106057899 */ /* 0x000fe2000800063f */
[----:B------:R-:W-:Y:S01]  /*6df0*/  IADD3 R10, R20, -0x1, RZ ;  /* 0xffffffff140a7810 */ /* 0x000fe20007ffe0ff */
[----:B------:R-:W-:Y:S01]  /*6e00*/  IMAD R26, R0, 0x21, R25 ;  /* 0x00000021001a7824 */ /* 0x000fe200078e0219 */
[----:B------:R-:W-:Y:S02]  /*6e10*/  IADD3 R24, R20, 0x1e, RZ ;  /* 0x0000001e14187810 */ /* 0x000fe40007ffe0ff */
[----:B------:R-:W-:Y:S02]  /*6e20*/  LOP3.LUT R25, R10, 0x1f, RZ, 0xc0, !PT ;  /* 0x0000001f0a197812 */ /* 0x000fe400078ec0ff */
[----:B------:R-:W-:Y:S01]  /*6e30*/  LOP3.LUT R29, R24, 0x1f, RZ, 0xc0, !PT ;  /* 0x0000001f181d7812 */ /* 0x000fe200078ec0ff */
[----:B------:R-:W-:Y:S01]  /*6e40*/  IMAD R24, R0, 0x21, R17 ;  /* 0x0000002100187824 */ /* 0x000fe200078e0211 */
[----:B------:R-:W-:Y:S01]  /*6e50*/  LEA R57, P0, R60, R57, 0x2 ;  /* 0x000000393c397211 */ /* 0x000fe200078010ff */
[C---:B------:R-:W-:Y:S01]  /*6e60*/  IMAD R28, R0.reuse, 0x21, R25 ;  /* 0x00000021001c7824 */ /* 0x040fe200078e0219 */
[----:B------:R-:W0:Y:S01]  /*6e70*/  SHFL.IDX PT, R17, R47, R6, 0x1f ;  /* 0x00001f062f117589 */ /* 0x000e2200000e0000 */
[----:B------:R-:W-:Y:S01]  /*6e80*/  IMAD R10, R0, 0x21, R29 ;  /* 0x00000021000a7824 */ /* 0x000fe200078e021d */
[----:B------:R-:W-:-:S02]  /*6e90*/  LEA.HI.X R30, R60, R55, R61, 0x2, P0 ;  /* 0x000000373c1e7211 */ /* 0x000fc400000f143d */
[----:B------:R1:W2:Y:S01]  /*6ea0*/  SHFL.IDX PT, R25, R33, R6, 0x1f ;  /* 0x00001f0621197589 */ /* 0x0002a200000e0000 */
[----:B------:R-:W-:Y:S02]  /*6eb0*/  LEA R29, R26, UR4, 0x2 ;  /* 0x000000041a1d7c11 */ /* 0x000fe4000f8e10ff */
[----:B------:R-:W-:Y:S02]  /*6ec0*/  LEA R28, R28, UR4, 0x2 ;  /* 0x000000041c1c7c11 */ /* 0x000fe4000f8e10ff */
[----:B------:R-:W-:Y:S01]  /*6ed0*/  LEA R26, R10, UR4, 0x2 ;  /* 0x000000040a1a7c11 */ /* 0x000fe2000f8e10ff */
[----:B------:R2:W-:Y:S01]  /*6ee0*/  STS [R29], R13 ;  /* 0x0000000d1d007388 */ /* 0x0005e20000000800 */
[----:B------:R-:W-:Y:S02]  /*6ef0*/  LEA R10, R24, UR4, 0x2 ;  /* 0x00000004180a7c11 */ /* 0x000fe4000f8e10ff */
[----:B------:R-:W-:Y:S01]  /*6f00*/  SEL R32, R32, 0xffffffdf, P2 ;  /* 0xffffffdf20207807 */ /* 0x000fe20001000000 */
[----:B------:R3:W-:Y:S01]  /*6f10*/  STS [R28], R16 ;  /* 0x000000101c007388 */ /* 0x0007e20000000800 */
[----:B-1----:R-:W-:Y:S01]  /*6f20*/  LEA R6, P0, R57, UR10, 0x5 ;  /* 0x0000000a39067c11 */ /* 0x002fe2000f8028ff */
[----:B------:R-:W-:Y:S01]  /*6f30*/  USHF.L.U64.HI UR10, UR6, 0x1, UR7 ;  /* 0x00000001060a7899 */ /* 0x000fe20008010207 */
[----:B------:R-:W-:Y:S01]  /*6f40*/  FMNMX R45, |R45|, R52, !PT ;  /* 0x000000342d2d7209 */ /* 0x000fe20007800200 */
[----:B------:R3:W-:Y:S01]  /*6f50*/  STS [R26], R48 ;  /* 0x000000301a007388 */ /* 0x0007e20000000800 */
[----:B------:R-:W-:-:S02]  /*6f60*/  LEA.HI.X R30, R57, UR11, R30, 0x5, P0 ;  /* 0x0000000b391e7c11 */ /* 0x000fc400080f2c1e */
[----:B------:R-:W-:Y:S01]  /*6f70*/  ISETP.GE.U32.AND P0, PT, R11, R8, PT ;  /* 0x000000080b00720c */ /* 0x000fe20003f06070 */
[----:B------:R3:W-:Y:S01]  /*6f80*/  STS [R10], R51 ;  /* 0x000000330a007388 */ /* 0x0007e20000000800 */
[----:B------:R-:W-:Y:S01]  /*6f90*/  LOP3.LUT R32, RZ, R32, RZ, 0x33, !PT ;  /* 0x00000020ff207212 */ /* 0x000fe200078e33ff */
[----:B0-----:R-:W-:Y:S01]  /*6fa0*/  FADD R12, R12, R17 ;  /* 0x000000110c0c7221 */ /* 0x001fe20000000000 */
[----:B------:R-:W-:Y:S02]  /*6fb0*/  FMNMX R45, |R36|, R45, !PT ;  /* 0x0000002d242d7209 */ /* 0x000fe40007800200 */
[----:B------:R-:W-:Y:S01]  /*6fc0*/  LOP3.LUT R24, R23, 0xffff, RZ, 0xc0, !PT ;  /* 0x0000ffff17187812 */ /* 0x000fe200078ec0ff */
[----:B--2---:R-:W-:Y:S01]  /*6fd0*/  FADD R13, R22, R25 ;  /* 0x00000019160d7221 */ /* 0x004fe20000000000 */
[----:B------:R-:W-:Y:S01]  /*6fe0*/  SHF.R.U32.HI R33, RZ, 0x2, R2 ;  /* 0x00000002ff217819 */ /* 0x000fe20000011602 */
[----:B------:R-:W-:Y:S01]  /*6ff0*/  IMAD.IADD R32, R32, 0x1, -R11 ;  /* 0x0000000120207824 */ /* 0x000fe200078e0a0b */
[----:B------:R-:W-:-:S02]  /*7000*/  LEA R31, R24, R31, 0x18 ;  /* 0x0000001f181f7211 */ /* 0x000fc400078ec0ff */
[----:B------:R-:W-:Y:S02]  /*7010*/  FMNMX R18, |R18|, R45, !PT ;  /* 0x0000002d12127209 */ /* 0x000fe40007800200 */
[----:B------:R-:W-:Y:S01]  /*7020*/  LOP3.LUT R33, R33, 0x38, RZ, 0xc0, !PT ;  /* 0x0000003821217812 */ /* 0x000fe200078ec0ff */
[----:B------:R-:W-:Y:S06]  /*7030*/  BAR.SYNC.DEFER_BLOCKING 0x0 ;  /* 0x0000000000007b1d */ /* 0x000fec0000010000 */
[----:B---3--:R-:W-:Y:S05]  /*7040*/  @P0 BRA `(.L_x_16423) ;  /* 0x0000000400b80947 */ /* 0x008fea0003800000 */
[C---:B------:R-:W-:Y:S01]  /*7050*/  IADD3 R22, R32.reuse, -0x1, RZ ;  /* 0xffffffff20167810 */ /* 0x040fe20007ffe0ff */
[C---:B------:R-:W-:Y:S01]  /*7060*/  IMAD R21, R33.reuse, UR7, RZ ;  /* 0x0000000721157c24 */ /* 0x040fe2000f8e02ff */
[----:B------:R-:W-:Y:S01]  /*7070*/  LOP3.LUT R35, R32, 0x3, RZ, 0xc0, !PT ;  /* 0x0000000320237812 */ /* 0x000fe200078ec0ff */
[----:B------:R-:W-:Y:S01]  /*7080*/  IMAD.WIDE.U32 R16, R33, UR6, RZ ;  /* 0x0000000621107c25 */ /* 0x000fe2000f8e00ff */
[----:B------:R-:W-:Y:S01]  /*7090*/  ISETP.GE.U32.AND P2, PT, R22, 0x3, PT ;  /* 0x000000031600780c */ /* 0x000fe20003f46070 */
[----:B------:R-:W-:Y:S01]  /*70a0*/  BSSY B1, `(.L_x_16424) ;  /* 0x000003d000017945 */ /* 0x000fe20003800000 */
[----:B------:R-:W-:Y:S01]  /*70b0*/  HFMA2.MMA R34, -RZ, RZ, 0, 0 ;  /* 0x00000000ff227435 */ /* 0x000fe200000001ff */
[----:B------:R-:W-:Y:S01]  /*70c0*/  ISETP.NE.AND P1, PT, R35, RZ, PT ;  /* 0x000000ff2300720c */ /* 0x000fe20003f25270 */
[----:B------:R-:W-:Y:S01]  /*70d0*/  IMAD.MOV.U32 R37, RZ, RZ, R11 ;  /* 0x000000ffff257224 */ /* 0x000fe200078e000b */
[----:B------:R-:W-:Y:S02]  /*70e0*/  IADD3 R42, R17, R21, RZ ;  /* 0x00000015112a7210 */ /* 0x000fe40007ffe0ff */
[----:B------:R-:W-:-:S06]  /*70f0*/  MOV R40, R16 ;  /* 0x0000001000287202 */ /* 0x000fcc0000000f00 */
[----:B------:R-:W-:Y:S05]  /*7100*/  @!P2 BRA `(.L_x_16425) ;  /* 0x0000000000d8a947 */ /* 0x000fea0003800000 */
[----:B------:R-:W-:Y:S01]  /*7110*/  IADD3 R36, R32, -R35, RZ ;  /* 0x8000002320247210 */ /* 0x000fe20007ffe0ff */
[----:B------:R-:W-:Y:S01]  /*7120*/  IMAD.MOV.U32 R34, RZ, RZ, RZ ;  /* 0x000000ffff227224 */ /* 0x000fe200078e00ff */
[----:B------:R-:W-:-:S07]  /*7130*/  MOV R37, R11 ;  /* 0x0000000b00257202 */ /* 0x000fce0000000f00 */
.L_x_16426:
[----:B------:R-:W-:Y:S01]  /*7140*/  LOP3.LUT R17, R20, 0x1f, RZ, 0xc0, !PT ;  /* 0x0000001f14117812 */ /* 0x000fe200078ec0ff */
[----:B------:R-:W-:Y:S01]  /*7150*/  VIADD R36, R36, 0xfffffffc ;  /* 0xfffffffc24247836 */ /* 0x000fe20000000000 */
[C---:B------:R-:W-:Y:S02]  /*7160*/  IADD3 R16, R20.reuse, -0x1, RZ ;  /* 0xffffffff14107810 */ /* 0x040fe40007ffe0ff */
[----:B------:R-:W-:Y:S02]  /*7170*/  ISETP.GE.U32.AND P2, PT, R17, R7, PT ;  /* 0x000000071100720c */ /* 0x000fe40003f46070 */
[C---:B------:R-:W-:Y:S02]  /*7180*/  IADD3 R38, R20.reuse, 0x1d, RZ ;  /* 0x0000001d14267810 */ /* 0x040fe40007ffe0ff */
[----:B------:R-:W-:Y:S02]  /*7190*/  IADD3 R20, R20, 0x1e, RZ ;  /* 0x0000001e14147810 */ /* 0x000fe40007ffe0ff */
[----:B-1----:R-:W-:-:S02]  /*71a0*/  LOP3.LUT R22, R16, 0x1f, RZ, 0xc0, !PT ;  /* 0x0000001f10167812 */ /* 0x002fc400078ec0ff */
[----:B------:R-:W-:Y:S01]  /*71b0*/  LOP3.LUT R23, R20, 0x1f, RZ, 0xc0, !PT ;  /* 0x0000001f14177812 */ /* 0x000fe200078ec0ff */
[----:B------:R-:W-:Y:S01]  /*71c0*/  IMAD R20, R0, 0x21, R37 ;  /* 0x0000002100147824 */ /* 0x000fe200078e0225 */
[-C--:B------:R-:W-:Y:S02]  /*71d0*/  ISETP.GE.U32.AND P3, PT, R22, R7.reuse, PT ;  /* 0x000000071600720c */ /* 0x080fe40003f66070 */
[----:B------:R-:W-:Y:S02]  /*71e0*/  LOP3.LUT R38, R38, 0x1f, RZ, 0xc0, !PT ;  /* 0x0000001f26267812 */ /* 0x000fe400078ec0ff */
[----:B------:R-:W-:Y:S02]  /*71f0*/  @!P2 IADD3 R17, P4, R17, R40, RZ ;  /* 0x000000281111a210 */ /* 0x000fe40007f9e0ff */
[----:B------:R-:W-:Y:S02]  /*7200*/  ISETP.GE.U32.AND P5, PT, R23, R7, PT ;  /* 0x000000071700720c */ /* 0x000fe40003fa6070 */
[----:B------:R-:W-:Y:S01]  /*7210*/  IADD3 R40, P6, R40, UR5, RZ ;  /* 0x0000000528287c10 */ /* 0x000fe2000ffde0ff */
[----:B------:R-:W-:Y:S01]  /*7220*/  @!P2 IMAD.X R21, RZ, RZ, R42, P4 ;  /* 0x000000ffff15a224 */ /* 0x000fe200020e062a */
[----:B------:R-:W-:-:S02]  /*7230*/  @!P2 LEA R16, P4, R17, R6, 0x2 ;  /* 0x000000061110a211 */ /* 0x000fc400078810ff */
[----:B------:R-:W-:Y:S02]  /*7240*/  LEA R37, R20, UR4, 0x2 ;  /* 0x0000000414257c11 */ /* 0x000fe4000f8e10ff */
[----:B------:R-:W-:Y:S02]  /*7250*/  @!P2 LEA.HI.X R17, R17, R30, R21, 0x2, P4 ;  /* 0x0000001e1111a211 */ /* 0x000fe400020f1415 */
[----:B------:R-:W-:Y:S01]  /*7260*/  ISETP.GE.U32.AND P4, PT, R38, R7, PT ;  /* 0x000000072600720c */ /* 0x000fe20003f86070 */
[----:B------:R-:W0:Y:S01]  /*7270*/  @!P2 LDS R39, [R37] ;  /* 0x000000002527a984 */ /* 0x000e220000000800 */
[----:B------:R-:W-:Y:S02]  /*7280*/  IADD3.X R42, R42, UR10, RZ, P6, !PT ;  /* 0x0000000a2a2a7c10 */ /* 0x000fe4000b7fe4ff */
[----:B------:R-:W-:Y:S01]  /*7290*/  @!P3 IADD3 R21, P6, R22, R40, RZ ;  /* 0x000000281615b210 */ /* 0x000fe20007fde0ff */
[----:B------:R-:W1:Y:S01]  /*72a0*/  @!P3 LDS R41, [R37+0x4] ;  /* 0x000004002529b984 */ /* 0x000e620000000800 */
[----:B------:R-:W-:-:S02]  /*72b0*/  IADD3 R34, R34, 0x4, RZ ;  /* 0x0000000422227810 */ /* 0x000fc40007ffe0ff */
[----:B------:R-:W-:Y:S01]  /*72c0*/  @!P3 IADD3.X R22, RZ, R42, RZ, P6, !PT ;  /* 0x0000002aff16b210 */ /* 0x000fe200037fe4ff */
[----:B------:R-:W2:Y:S01]  /*72d0*/  @!P5 LDS R43, [R37+0x8] ;  /* 0x00000800252bd984 */ /* 0x000ea20000000800 */
[----:B------:R-:W-:-:S03]  /*72e0*/  @!P3 LEA R20, P6, R21, R6, 0x2 ;  /* 0x000000061514b211 */ /* 0x000fc600078c10ff */
[----:B------:R3:W4:Y:S01]  /*72f0*/  @!P4 LDS R45, [R37+0xc] ;  /* 0x00000c00252dc984 */ /* 0x0007220000000800 */
        /* <DEDUP_REMOVED lines=10> */
[----:B0-----:R-:W-:Y:S01]  /*73a0*/  @!P2 STG.E desc[UR8][R16.64], R39 ;  /* 0x000000271000a986 */ /* 0x001fe2000c101908 */
[----:B------:R-:W-:Y:S02]  /*73b0*/  IADD3 R40, P2, R47, UR5, RZ ;  /* 0x000000052f287c10 */ /* 0x000fe4000ff5e0ff */
[----:B---3--:R-:W-:Y:S01]  /*73c0*/  @!P4 IADD3.X R37, RZ, R42, RZ, P6, !PT ;  /* 0x0000002aff25c210 */ /* 0x008fe200037fe4ff */
[----:B-1----:R0:W-:Y:S01]  /*73d0*/  @!P3 STG.E desc[UR8][R20.64], R41 ;  /* 0x000000291400b986 */ /* 0x0021e2000c101908 */
[C---:B------:R-:W-:Y:S02]  /*73e0*/  @!P4 LEA R24, P6, R25.reuse, R6, 0x2 ;  /* 0x000000061918c211 */ /* 0x040fe400078c10ff */
[----:B------:R-:W-:Y:S01]  /*73f0*/  ISETP.NE.AND P3, PT, R36, RZ, PT ;  /* 0x000000ff2400720c */ /* 0x000fe20003f65270 */
[----:B--2---:R1:W-:Y:S01]  /*7400*/  @!P5 STG.E desc[UR8][R22.64], R43 ;  /* 0x0000002b1600d986 */ /* 0x0043e2000c101908 */
[----:B------:R-:W-:-:S02]  /*7410*/  @!P4 LEA.HI.X R25, R25, R30, R37, 0x2, P6 ;  /* 0x0000001e1919c211 */ /* 0x000fc400030f1425 */
[----:B------:R-:W-:Y:S02]  /*7420*/  IADD3 R37, R11, R34, RZ ;  /* 0x000000220b257210 */ /* 0x000fe40007ffe0ff */
[----:B------:R-:W-:Y:S01]  /*7430*/  IADD3.X R42, R42, UR10, RZ, P2, !PT ;  /* 0x0000000a2a2a7c10 */ /* 0x000fe200097fe4ff */
[----:B----4-:R1:W-:Y:S01]  /*7440*/  @!P4 STG.E desc[UR8][R24.64], R45 ;  /* 0x0000002d1800c986 */ /* 0x0103e2000c101908 */
[----:B0-----:R-:W-:-:S05]  /*7450*/  IADD3 R20, R38, 0x1f, RZ ;  /* 0x0000001f26147810 */ /* 0x001fca0007ffe0ff */
[----:B------:R-:W-:Y:S05]  /*7460*/  @P3 BRA `(.L_x_16426) ;  /* 0xfffffffc00343947 */ /* 0x000fea000383ffff */
.L_x_16425:
[----:B------:R-:W-:Y:S05]  /*7470*/  BSYNC B1 ;  /* 0x0000000000017941 */ /* 0x000fea0003800000 */
.L_x_16424:
        /* <DEDUP_REMOVED lines=15> */
.L_x_16428:
[----:B------:R-:W-:Y:S05]  /*7570*/  BSYNC B1 ;  /* 0x0000000000017941 */ /* 0x000fea0003800000 */
.L_x_16427:
[----:B------:R-:W-:Y:S01]  /*7580*/  IADD3.X R42, R42, UR10, RZ, P3, !PT ;  /* 0x0000000a2a2a7c10 */ /* 0x000fe20009ffe4ff */
[----:B------:R-:W-:Y:S06]  /*7590*/  @!P2 BRA `(.L_x_16423) ;  /* 0x000000000064a947 */ /* 0x000fec0003800000 */
[----:B------:R-:W-:Y:S01]  /*75a0*/  IADD3 R11, R20, -0x1, RZ ;  /* 0xffffffff140b7810 */ /* 0x000fe20007ffe0ff */
[----:B------:R-:W-:Y:S01]  /*75b0*/  IMAD R34, R0, 0x21, R34 ;  /* 0x0000002100227824 */ /* 0x000fe200078e0222 */
[----:B0-----:R-:W-:Y:S02]  /*75c0*/  SHF.R.U32.HI R17, RZ, 0x3, R2 ;  /* 0x00000003ff117819 */ /* 0x001fe40000011602 */
[----:B------:R-:W-:Y:S02]  /*75d0*/  LOP3.LUT R16, R11, 0x1f, RZ, 0xc0, !PT ;  /* 0x0000001f0b107812 */ /* 0x000fe400078ec0ff */
[----:B------:R-:W-:Y:S02]  /*75e0*/  LOP3.LUT R11, R17, 0x1c, RZ, 0xc0, !PT ;  /* 0x0000001c110b7812 */ /* 0x000fe400078ec0ff */
        /* <DEDUP_REMOVED lines=20> */
.L_x_16423:
[----:B------:R-:W-:Y:S05]  /*7730*/  BSYNC B0 ;  /* 0x0000000000007941 */ /* 0x000fea0003800000 */
.L_x_16422:
        /* <DEDUP_REMOVED lines=12> */
[----:B---3--:R-:W-:Y:S01]  /*7800*/  IADD3.X R10, RZ, RZ, RZ, P1, !PT ;  /* 0x000000ffff0a7210 */ /* 0x008fe20000ffe4ff */
[----:B0-2---:R-:W-:-:S04]  /*7810*/  IMAD.WIDE.U32 R20, R33, UR6, RZ ;  /* 0x0000000621147c25 */ /* 0x005fc8000f8e00ff */
[----:B------:R-:W-:-:S04]  /*7820*/  IMAD R10, R10, UR6, RZ ;  /* 0x000000060a0a7c24 */ /* 0x000fc8000f8e02ff */
[----:B------:R-:W-:Y:S01]  /*7830*/  IMAD R33, R33, UR7, R10 ;  /* 0x0000000721217c24 */ /* 0x000fe2000f8e020a */
[----:B------:R-:W-:Y:S06]  /*7840*/  @P0 BRA `(.L_x_16430) ;  /* 0x0000000400b40947 */ /* 0x000fec0003800000 */
[C---:B------:R-:W-:Y:S01]  /*7850*/  IADD3 R10, R32.reuse, -0x1, RZ ;  /* 0xffffffff200a7810 */ /* 0x040fe20007ffe0ff */
[----:B------:R-:W-:Y:S01]  /*7860*/  BSSY B1, `(.L_x_16431) ;  /* 0x0000040000017945 */ /* 0x000fe20003800000 */
[----:B------:R-:W-:Y:S01]  /*7870*/  LOP3.LUT R17, R32, 0x3, RZ, 0xc0, !PT ;  /* 0x0000000320117812 */ /* 0x000fe200078ec0ff */
[----:B------:R-:W-:Y:S01]  /*7880*/  IMAD.MOV.U32 R16, RZ, RZ, R20 ;  /* 0x000000ffff107224 */ /* 0x000fe200078e0014 */
[----:B------:R-:W-:Y:S02]  /*7890*/  ISETP.GE.U32.AND P1, PT, R10, 0x3, PT ;  /* 0x000000030a00780c */ /* 0x000fe40003f26070 */
[----:B------:R-:W-:Y:S02]  /*78a0*/  ISETP.NE.AND P0, PT, R17, RZ, PT ;  /* 0x000000ff1100720c */ /* 0x000fe40003f05270 */
[----:B------:R-:W-:Y:S02]  /*78b0*/  IADD3 R26, R21, R33, RZ ;  /* 0x00000021151a7210 */ /* 0x000fe40007ffe0ff */
[----:B------:R-:W-:-:S07]  /*78c0*/  MOV R19, RZ ;  /* 0x000000ff00137202 */ /* 0x000fce0000000f00 */
[----:B------:R-:W-:Y:S05]  /*78d0*/  @!P1 BRA `(.L_x_16432) ;  /* 0x0000000000e09947 */ /* 0x000fea0003800000 */
[----:B------:R-:W-:Y:S01]  /*78e0*/  SHF.R.U32.HI R10, RZ, 0x3, R2 ;  /* 0x00000003ff0a7819 */ /* 0x000fe20000011602 */
[----:B------:R-:W-:Y:S01]  /*78f0*/  IMAD.MOV.U32 R19, RZ, RZ, RZ ;  /* 0x000000ffff137224 */ /* 0x000fe200078e00ff */
[----:B------:R-:W-:Y:S02]  /*7900*/  IADD3 R32, R32, -R17, RZ ;  /* 0x8000001120207210 */ /* 0x000fe40007ffe0ff */
[----:B------:R-:W-:Y:S02]  /*7910*/  IADD3 R15, -R5, R2, RZ ;  /* 0x00000002050f7210 */ /* 0x000fe40007ffe1ff */
[----:B------:R-:W-:-:S07]  /*7920*/  LOP3.LUT R34, R10, 0x1c, RZ, 0xc0, !PT ;  /* 0x0000001c0a227812 */ /* 0x000fce00078ec0ff */
.L_x_16433:
[C---:B---3--:R-:W-:Y:S01]  /*7930*/  LOP3.LUT R20, R15.reuse, 0x1f, RZ, 0xc0, !PT ;  /* 0x0000001f0f147812 */ /* 0x048fe200078ec0ff */
[----:B------:R-:W-:Y:S01]  /*7940*/  IMAD R11, R0, 0x21, R11 ;  /* 0x00000021000b7824 */ /* 0x000fe200078e020b */
[C---:B------:R-:W-:Y:S01]  /*7950*/  IADD3 R10, R15.reuse, -0x1, RZ ;  /* 0xffffffff0f0a7810 */ /* 0x040fe20007ffe0ff */
[----:B------:R-:W-:Y:S01]  /*7960*/  VIADD R32, R32, 0xfffffffc ;  /* 0xfffffffc20207836 */ /* 0x000fe20000000000 */
[C---:B------:R-:W-:Y:S02]  /*7970*/  IADD3 R14, R15.reuse, 0x1d, RZ ;  /* 0x0000001d0f0e7810 */ /* 0x040fe40007ffe0ff */
[----:B------:R-:W-:Y:S02]  /*7980*/  IADD3 R15, R15, 0x1e, RZ ;  /* 0x0000001e0f0f7810 */ /* 0x000fe40007ffe0ff */
[----:B------:R-:W-:Y:S02]  /*7990*/  LOP3.LUT R21, R10, 0x1f, RZ, 0xc0, !PT ;  /* 0x0000001f0a157812 */ /* 0x000fe400078ec0ff */
[----:B-1----:R-:W-:-:S02]  /*79a0*/  LOP3.LUT R22, R15, 0x1f, RZ, 0xc0, !PT ;  /* 0x0000001f0f167812 */ /* 0x002fc400078ec0ff */
[-C--:B------:R-:W-:Y:S02]  /*79b0*/  ISETP.GE.U32.AND P4, PT, R20, R7.reuse, PT ;  /* 0x000000071400720c */ /* 0x080fe40003f86070 */
[-C--:B------:R-:W-:Y:S02]  /*79c0*/  ISETP.GE.U32.AND P3, PT, R21, R7.reuse, PT ;  /* 0x000000071500720c */ /* 0x080fe40003f66070 */
[----:B------:R-:W-:Y:S02]  /*79d0*/  ISETP.GE.U32.AND P2, PT, R22, R7, PT ;  /* 0x000000071600720c */ /* 0x000fe40003f46070 */
[----:B------:R-:W-:Y:S02]  /*79e0*/  LEA R24, R11, UR4, 0x2 ;  /* 0x000000040b187c11 */ /* 0x000fe4000f8e10ff */
[----:B------:R-:W-:Y:S02]  /*79f0*/  LOP3.LUT R28, R14, 0x1f, RZ, 0xc0, !PT ;  /* 0x0000001f0e1c7812 */ /* 0x000fe400078ec0ff */
[----:B------:R-:W-:-:S02]  /*7a00*/  IADD3 R19, R19, 0x4, RZ ;  /* 0x0000000413137810 */ /* 0x000fc40007ffe0ff */
        /* <DEDUP_REMOVED lines=9> */
[----:B------:R-:W-:Y:S01]  /*7aa0*/  @!P4 LEA.HI.X R11, R15, R30, R11, 0x2, P6 ;  /* 0x0000001e0f0bc211 */ /* 0x000fe200030f140b */
[----:B------:R3:W4:Y:S01]  /*7ab0*/  @!P1 LDS R35, [R24+0xc] ;  /* 0x00000c0018239984 */ /* 0x0007220000000800 */
[----:B------:R-:W-:Y:S02]  /*7ac0*/  @!P3 IADD3 R15, P5, R21, R16, RZ ;  /* 0x00000010150fb210 */ /* 0x000fe40007fbe0ff */
[----:B------:R-:W-:Y:S02]  /*7ad0*/  IADD3 R16, P6, R16, UR5, RZ ;  /* 0x0000000510107c10 */ /* 0x000fe4000ffde0ff */
[----:B------:R-:W-:Y:S02]  /*7ae0*/  @!P3 IADD3.X R14, RZ, R26, RZ, P5, !PT ;  /* 0x0000001aff0eb210 */ /* 0x000fe40002ffe4ff */
[----:B------:R-:W-:Y:S02]  /*7af0*/  @!P3 LEA R20, P5, R15, R6, 0x2 ;  /* 0x000000060f14b211 */ /* 0x000fe400078a10ff */
[----:B------:R-:W-:-:S02]  /*7b00*/  IADD3.X R26, R26, UR10, RZ, P6, !PT ;  /* 0x0000000a1a1a7c10 */ /* 0x000fc4000b7fe4ff */
[----:B------:R-:W-:Y:S02]  /*7b10*/  @!P3 LEA.HI.X R21, R15, R30, R14, 0x2, P5 ;  /* 0x0000001e0f15b211 */ /* 0x000fe400028f140e */
[----:B------:R-:W-:Y:S02]  /*7b20*/  @!P2 IADD3 R15, P5, R22, R16, RZ ;  /* 0x00000010160fa210 */ /* 0x000fe40007fbe0ff */
[----:B------:R-:W-:Y:S02]  /*7b30*/  IADD3 R16, P6, R16, UR5, RZ ;  /* 0x0000000510107c10 */ /* 0x000fe4000ffde0ff */
[----:B------:R-:W-:Y:S02]  /*7b40*/  @!P2 IADD3.X R14, RZ, R26, RZ, P5, !PT ;  /* 0x0000001aff0ea210 */ /* 0x000fe40002ffe4ff */
[----:B------:R-:W-:Y:S02]  /*7b50*/  @!P2 LEA R22, P5, R15, R6, 0x2 ;  /* 0x000000060f16a211 */ /* 0x000fe400078a10ff */
[----:B------:R-:W-:-:S02]  /*7b60*/  IADD3.X R26, R26, UR10, RZ, P6, !PT ;  /* 0x0000000a1a1a7c10 */ /* 0x000fc4000b7fe4ff */
        /* <DEDUP_REMOVED lines=8> */
[----:B------:R-:W-:-:S02]  /*7bf0*/  ISETP.NE.AND P2, PT, R32, RZ, PT ;  /* 0x000000ff2000720c */ /* 0x000fc40003f45270 */
[----:B------:R-:W-:Y:S01]  /*7c00*/  IADD3 R15, R28, 0x1f, RZ ;  /* 0x0000001f1c0f7810 */ /* 0x000fe20007ffe0ff */
[----:B----4-:R3:W-:Y:S01]  /*7c10*/  @!P1 STG.E desc[UR8][R24.64], R35 ;  /* 0x0000002318009986 */ /* 0x0107e2000c101908 */
[----:B------:R-:W-:Y:S02]  /*7c20*/  IADD3 R16, P1, R16, UR5, RZ ;  /* 0x0000000510107c10 */ /* 0x000fe4000ff3e0ff */
[----:B0-----:R-:W-:Y:S02]  /*7c30*/  IADD3 R11, R34, R19, RZ ;  /* 0x00000013220b7210 */ /* 0x001fe40007ffe0ff */
[----:B------:R-:W-:-:S05]  /*7c40*/  IADD3.X R26, R26, UR10, RZ, P1, !PT ;  /* 0x0000000a1a1a7c10 */ /* 0x000fca0008ffe4ff */
[----:B------:R-:W-:Y:S05]  /*7c50*/  @P2 BRA `(.L_x_16433) ;  /* 0xfffffffc00342947 */ /* 0x000fea000383ffff */
.L_x_16432:
[----:B------:R-:W-:Y:S05]  /*7c60*/  BSYNC B1 ;  /* 0x0000000000017941 */ /* 0x000fea0003800000 */
.L_x_16431:
[----:B------:R-:W-:Y:S05]  /*7c70*/  @!P0 BRA `(.L_x_16430) ;  /* 0x0000000000a88947 */ /* 0x000fea0003800000 */
[----:B------:R-:W-:Y:S01]  /*7c80*/  LOP3.LUT R10, R15, 0x1f, RZ, 0xc0, !PT ;  /* 0x0000001f0f0a7812 */ /* 0x000fe200078ec0ff */
[----:B------:R-:W-:Y:S01]  /*7c90*/  BSSY B1, `(.L_x_16434) ;  /* 0x000000d000017945 */ /* 0x000fe20003800000 */
[----:B------:R-:W-:Y:S02]  /*7ca0*/  ISETP.NE.AND P1, PT, R17, 0x1, PT ;  /* 0x000000011100780c */ /* 0x000fe40003f25270 */
[----:B------:R-:W-:Y:S02]  /*7cb0*/  ISETP.GE.U32.AND P0, PT, R10, R7, PT ;  /* 0x000000070a00720c */ /* 0x000fe40003f06070 */
[----:B---3--:R-:W-:-:S11]  /*7cc0*/  IADD3 R20, P2, R16, UR5, RZ ;  /* 0x0000000510147c10 */ /* 0x008fd6000ff5e0ff */
[----:B------:R-:W-:Y:S05]  /*7cd0*/  @P0 BRA `(.L_x_16435) ;  /* 0x0000000000200947 */ /* 0x000fea0003800000 */
[----:B------:R-:W-:-:S05]  /*7ce0*/  IMAD R11, R0, 0x21, R11 ;  /* 0x00000021000b7824 */ /* 0x000fca00078e020b */
[----:B------:R-:W-:Y:S02]  /*7cf0*/  LEA R14, R11, UR4, 0x2 ;  /* 0x000000040b0e7c11 */ /* 0x000fe4000f8e10ff */
[----:B------:R-:W-:-:S03]  /*7d00*/  IADD3 R11, P0, R10, R16, RZ ;  /* 0x000000100a0b7210 */ /* 0x000fc60007f1e0ff */
[----:B------:R-:W0:Y:S02]  /*7d10*/  LDS R21, [R14] ;  /* 0x000000000e157984 */ /* 0x000e240000000800 */
[----:B------:R-:W-:Y:S01]  /*7d20*/  IMAD.X R16, RZ, RZ, R26, P0 ;  /* 0x000000ffff107224 */ /* 0x000fe200000e061a */
[----:B------:R-:W-:-:S04]  /*7d30*/  LEA R10, P0, R11, R6, 0x2 ;  /* 0x000000060b0a7211 */ /* 0x000fc800078010ff */
[----:B------:R-:W-:-:S05]  /*7d40*/  LEA.HI.X R11, R11, R30, R16, 0x2, P0 ;  /* 0x0000001e0b0b7211 */ /* 0x000fca00000f1410 */
[----:B0-----:R0:W-:Y:S04]  /*7d50*/  STG.E desc[UR8][R10.64], R21 ;  /* 0x000000150a007986 */ /* 0x0011e8000c101908 */
.L_x_16435:
[----:B------:R-:W-:Y:S05]  /*7d60*/  BSYNC B1 ;  /* 0x0000000000017941 */ /* 0x000fea0003800000 */
.L_x_16434:
        /* <DEDUP_REMOVED lines=27> */
.L_x_16430:
[----:B------:R-:W-:Y:S05]  /*7f20*/  BSYNC B0 ;  /* 0x0000000000007941 */ /* 0x000fea0003800000 */
.L_x_16429:
[----:B------:R-:W-:Y:S01]  /*7f30*/  BAR.SYNC.DEFER_BLOCKING 0x0 ;  /* 0x0000000000007b1d */ /* 0x000fe20000010000 */
[----:B---3--:R-:W-:Y:S02]  /*7f40*/  SHF.R.U32.HI R26, RZ, 0x5, R2 ;  /* 0x00000005ff1a7819 */ /* 0x008fe40000011602 */
        /* <DEDUP_REMOVED lines=9> */
[----:B------:R-:W4:Y:S04]  /*7fe0*/  LDS.64 R24, [R0+UR4+0x200] ;  /* 0x0002000400187984 */ /* 0x000f280008000a00 */
[----:B------:R-:W5:Y:S04]  /*7ff0*/  LDS.64 R28, [R0+UR4+0x300] ;  /* 0x00030004001c7984 */ /* 0x000f680008000a00 */
[----:B0-2---:R-:W0:Y:S02]  /*8000*/  LDS.64 R20, [R0+UR4+0x400] ;  /* 0x0004000400147984 */ /* 0x005e240008000a00 */
[----:B------:R-:W2:Y:S02]  /*8010*/  @!P0 LDC.64 R14, c[0x0][0x248] ;  /* 0x00009200ff0e8b82 */ /* 0x000ea40000000a00 */
[----:B------:R-:W2:Y:S04]  /*8020*/  LDS.64 R16, [R0+UR4+0x500] ;  /* 0x0005000400107984 */ /* 0x000ea80008000a00 */
[----:B------:R-:W2:Y:S04]  /*8030*/  LDS.64 R6, [R0+UR4+0x600] ;  /* 0x0006000400067984 */ /* 0x000ea80008000a00 */
[----:B------:R3:W2:Y:S02]  /*8040*/  LDS.64 R10, [R0+UR4+0x700] ;  /* 0x00070004000a7984 */ /* 0x0006a40008000a00 */
[----:B---3--:R-:W-:Y:S01]  /*8050*/  @!P0 LOP3.LUT R0, R0, 0xf8, RZ, 0xc0, !PT ;  /* 0x000000f800008812 */ /* 0x008fe200078ec0ff */
[----:B-1----:R-:W-:Y:S01]  /*8060*/  FADD R19, R12, R22 ;  /* 0x000000160c137221 */ /* 0x002fe20000000000 */
[----:B------:R-:W-:Y:S01]  /*8070*/  FADD R8, R13, R23 ;  /* 0x000000170d087221 */ /* 0x000fe20000000000 */
[C---:B------:R-:W-:Y:S01]  /*8080*/  SHF.L.U64.HI R13, R4.reuse, 0x6, R3 ;  /* 0x00000006040d7819 */ /* 0x040fe20000010203 */
[----:B------:R-:W-:Y:S01]  /*8090*/  IMAD R3, R61, UR6, RZ ;  /* 0x000000063d037c24 */ /* 0x000fe2000f8e02ff */
[----:B------:R-:W-:Y:S01]  /*80a0*/  SHF.L.U32 R12, R4, 0x6, RZ ;  /* 0x00000006040c7819 */ /* 0x000fe200000006ff */
[----:B----4-:R-:W-:Y:S01]  /*80b0*/  FADD R19, R19, R24 ;  /* 0x0000001813137221 */ /* 0x010fe20000000000 */
[----:B------:R-:W-:Y:S01]  /*80c0*/  FADD R8, R8, R25 ;  /* 0x0000001908087221 */ /* 0x000fe20000000000 */
[----:B------:R-:W-:-:S02]  /*80d0*/  IMAD R3, R60, UR7, R3 ;  /* 0x000000073c037c24 */ /* 0x000fc4000f8e0203 */
[----:B------:R-:W-:-:S04]  /*80e0*/  IMAD.WIDE.U32 R12, R60, UR6, R12 ;  /* 0x000000063c0c7c25 */ /* 0x000fc8000f8e000c */
[----:B-----5:R-:W-:Y:S01]  /*80f0*/  FADD R19, R19, R28 ;  /* 0x0000001c13137221 */ /* 0x020fe20000000000 */
[----:B------:R-:W-:-:S03]  /*8100*/  FADD R8, R8, R29 ;  /* 0x0000001d08087221 */ /* 0x000fc60000000000 */
[----:B0-----:R-:W-:Y:S01]  /*8110*/  FADD R19, R19, R20 ;  /* 0x0000001413137221 */ /* 0x001fe20000000000 */
[----:B------:R-:W-:Y:S01]  /*8120*/  FADD R8, R8, R21 ;  /* 0x0000001508087221 */ /* 0x000fe20000000000 */
[----:B------:R-:W-:Y:S02]  /*8130*/  IADD3 R3, R3, R13, RZ ;  /* 0x0000000d03037210 */ /* 0x000fe40007ffe0ff */
[----:B--2---:R-:W-:Y:S01]  /*8140*/  @!P0 LEA R13, P1, R12, R14, 0x2 ;  /* 0x0000000e0c0d8211 */ /* 0x004fe200078210ff */
[----:B------:R-:W-:Y:S01]  /*8150*/  FADD R19, R19, R16 ;  /* 0x0000001013137221 */ /* 0x000fe20000000000 */
        /* <DEDUP_REMOVED lines=9> */
.L_x_16437:
[----:B------:R-:W-:Y:S05]  /*81f0*/  BSYNC B0 ;  /* 0x0000000000007941 */ /* 0x000fea0003800000 */
.L_x_16436:
[----:B------:R-:W-:Y:S02]  /*8200*/  ULDC.64 UR4, c[0x0][0x238] ;  /* 0x00008e0000047ab9 */ /* 0x000fe40000000a00 */
[----:B------:R-:W-:-:S04]  /*8210*/  ISETP.NE.U32.AND P0, PT, RZ, UR4, PT ;  /* 0x00000004ff007c0c */ /* 0x000fc8000bf05070 */
[----:B------:R-:W-:-:S13]  /*8220*/  ISETP.NE.AND.EX P0, PT, RZ, UR5, PT, P0 ;  /* 0x00000005ff007c0c */ /* 0x000fda000bf05300 */
[----:B------:R-:W-:Y:S05]  /*8230*/  @!P0 BRA `(.L_x_16438) ;  /* 0x0000000000ac8947 */ /* 0x000fea0003800000 */
[----:B------:R-:W5:Y:S01]  /*8240*/  SHFL.DOWN PT, R3, R18, 0x10, 0x1f ;  /* 0x0a001f0012037f89 */ /* 0x000f6200000e0000 */
[----:B------:R-:W-:Y:S01]  /*8250*/  ISETP.NE.AND P0, PT, R27, RZ, PT ;  /* 0x000000ff1b00720c */ /* 0x000fe20003f05270 */
[----:B------:R-:W-:-:S12]  /*8260*/  BSSY B0, `(.L_x_16439) ;  /* 0x0000022000007945 */ /* 0x000fd80003800000 */
[----:B---34-:R-:W3:Y:S01]  /*8270*/  @!P0 S2R R13, SR_CgaCtaId ;  /* 0x00000000000d8919 */ /* 0x018ee20000008800 */
[----:B--2---:R-:W-:Y:S02]  /*8280*/  @!P0 MOV R6, 0x400 ;  /* 0x0000040000068802 */ /* 0x004fe40000000f00 */
[----:B-----5:R-:W-:-:S05]  /*8290*/  FMNMX R3, R18, R3, !PT ;  /* 0x0000000312037209 */ /* 0x020fca0007800000 */
[----:B------:R-:W2:Y:S01]  /*82a0*/  SHFL.DOWN PT, R0, R3, 0x8, 0x1f ;  /* 0x09001f0003007f89 */ /* 0x000ea200000e0000 */
[----:B---3--:R-:W-:-:S04]  /*82b0*/  @!P0 LEA R6, R13, R6, 0x18 ;  /* 0x000000060d068211 */ /* 0x008fc800078ec0ff */
[----:B------:R-:W-:Y:S02]  /*82c0*/  @!P0 IADD3 R6, R5, R6, RZ ;  /* 0x0000000605068210 */ /* 0x000fe40007ffe0ff */
[----:B--2---:R-:W-:Y:S01]  /*82d0*/  FMNMX R0, R3, R0, !PT ;  /* 0x0000000003007209 */ /* 0x004fe20007800000 */
[----:B------:R-:W-:-:S04]  /*82e0*/  HFMA2.MMA R3, -RZ, RZ, 0, 0 ;  /* 0x00000000ff037435 */ /* 0x000fc800000001ff */
[----:B------:R-:W2:Y:S02]  /*82f0*/  SHFL.DOWN PT, R7, R0, 0x4, 0x1f ;  /* 0x08801f0000077f89 */ /* 0x000ea400000e0000 */
[----:B--2---:R-:W-:-:S05]  /*8300*/  FMNMX R7, R0, R7, !PT ;  /* 0x0000000700077209 */ /* 0x004fca0007800000 */
[----:B------:R-:W2:Y:S02]  /*8310*/  SHFL.DOWN PT, R4, R7, 0x2, 0x1f ;  /* 0x08401f0007047f89 */ /* 0x000ea400000e0000 */
[----:B--2---:R-:W-:-:S05]  /*8320*/  FMNMX R4, R7, R4, !PT ;  /* 0x0000000407047209 */ /* 0x004fca0007800000 */
[----:B0-----:R-:W0:Y:S02]  /*8330*/  SHFL.DOWN PT, R11, R4, 0x1, 0x1f ;  /* 0x08201f00040b7f89 */ /* 0x001e2400000e0000 */
        /* <DEDUP_REMOVED lines=19> */
.L_x_16448:
[----:B--2---:R-:W-:-:S07]  /*8470*/  FMNMX R3, R4, R5, !PT ;  /* 0x0000000504037209 */ /* 0x004fce0007800000 */
.L_x_16440:
[----:B------:R-:W-:Y:S05]  /*8480*/  BSYNC B0 ;  /* 0x0000000000007941 */ /* 0x000fea0003800000 */
.L_x_16439:
[----:B------:R-:W-:Y:S01]  /*8490*/  ISETP.NE.AND P0, PT, R2, RZ, PT ;  /* 0x000000ff0200720c */ /* 0x000fe20003f05270 */
[----:B------:R-:W-:-:S12]  /*84a0*/  BSSY B0, `(.L_x_16438) ;  /* 0x0000004000007945 */ /* 0x000fd80003800000 */
[----:B------:R-:W-:Y:S05]  /*84b0*/  @P0 BRA `(.L_x_16442) ;  /* 0x0000000000080947 */ /* 0x000fea0003800000 */
[----:B0-----:R-:W0:Y:S02]  /*84c0*/  LDC.64 R4, c[0x0][0x238] ;  /* 0x00008e00ff047b82 */ /* 0x001e240000000a00 */
[----:B0-----:R2:W-:Y:S02]  /*84d0*/  REDG.E.MAX.S32.STRONG.GPU desc[UR8][R4.64], R3 ;  /* 0x000000030400798e */ /* 0x0015e4000d10e388 */
.L_x_16442:
[----:B------:R-:W-:Y:S05]  /*84e0*/  BSYNC B0 ;  /* 0x0000000000007941 */ /* 0x000fea0003800000 */
.L_x_16438:
[----:B------:R-:W5:Y:S01]  /*84f0*/  S2UR UR6, SR_CTAID.X ;  /* 0x00000000000679c3 */ /* 0x000f620000002500 */
[----:B------:R-:W-:Y:S02]  /*8500*/  ULDC.64 UR4, c[0x0][0x240] ;  /* 0x0000900000047ab9 */ /* 0x000fe40000000a00 */
[----:B------:R-:W-:Y:S02]  /*8510*/  ISETP.EQ.U32.AND P1, PT, RZ, UR4, PT ;  /* 0x00000004ff007c0c */ /* 0x000fe4000bf22070 */
[----:B-----5:R-:W-:-:S04]  /*8520*/  LOP3.LUT P0, RZ, R2, UR6, RZ, 0xfc, !PT ;  /* 0x0000000602ff7c12 */ /* 0x020fc8000f80fcff */
[----:B------:R-:W-:-:S13]  /*8530*/  ISETP.EQ.OR.EX P0, PT, RZ, UR5, P0, P1 ;  /* 0x00000005ff007c0c */ /* 0x000fda0008702710 */
[----:B------:R-:W-:Y:S05]  /*8540*/  @P0 EXIT ;  /* 0x000000000000094d */ /* 0x000fea0003800000 */
[----:B---3--:R-:W-:-:S04]  /*8550*/  IADD3 R0, R9, 0x1800000, RZ ;  /* 0x0180000009007810 */ /* 0x008fc80007ffe0ff */
[----:B------:R-:W-:-:S04]  /*8560*/  LOP3.LUT R0, R0, 0x7f800000, RZ, 0xc0, !PT ;  /* 0x7f80000000007812 */ /* 0x000fc800078ec0ff */
[----:B------:R-:W-:-:S13]  /*8570*/  ISETP.GT.U32.AND P0, PT, R0, 0x1ffffff, PT ;  /* 0x01ffffff0000780c */ /* 0x000fda0003f04070 */
[----:B------:R-:W-:Y:S05]  /*8580*/  @P0 BRA `(.L_x_16443) ;  /* 0x0000000000100947 */ /* 0x000fea0003800000 */
[----:B--2---:R-:W-:-:S07]  /*8590*/  MOV R6, 0x85b0 ;  /* 0x000085b000067802 */ /* 0x004fce0000000f00 */
[----:B01--4-:R-:W-:Y:S05]  /*85a0*/  CALL.REL.NOINC `($__internal_421_$__cuda_sm20_rcp_rn_f32_slowpath) ;  /* 0x0000000400887944 */ /* 0x013fea0003c00000 */
[----:B------:R-:W-:Y:S01]  /*85b0*/  MOV R5, R0 ;  /* 0x0000000000057202 */ /* 0x000fe20000000f00 */
[----:B------:R-:W-:Y:S06]  /*85c0*/  BRA `(.L_x_16444) ;  /* 0x0000000000107947 */ /* 0x000fec0003800000 */
.L_x_16443:
[----:B------:R-:W3:Y:S02]  /*85d0*/  MUFU.RCP R0, R9 ;  /* 0x0000000900007308 */ /* 0x000ee40000001000 */
[----:B---3--:R-:W-:-:S04]  /*85e0*/  FFMA R2, R0, R9, -1 ;  /* 0xbf80000000027423 */ /* 0x008fc80000000009 */
[----:B--2---:R-:W-:-:S04]  /*85f0*/  FADD.FTZ R5, -R2, -RZ ;  /* 0x800000ff02057221 */ /* 0x004fc80000010100 */
[----:B------:R-:W-:-:S07]  /*8600*/  FFMA R5, R0, R5, R0 ;  /* 0x0000000500057223 */ /* 0x000fce0000000000 */
.L_x_16444:
[----:B------:R-:W2:Y:S02]  /*8610*/  LDC.64 R2, c[0x0][0x240] ;  /* 0x00009000ff027b82 */ /* 0x000ea40000000a00 */
[----:B--2---:R-:W-:Y:S01]  /*8620*/  STG.E desc[UR8][R2.64], R5 ;  /* 0x0000000502007986 */ /* 0x004fe2000c101908 */
[----:B------:R-:W-:Y:S05]  /*8630*/  EXIT ;  /* 0x000000000000794d */ /* 0x000fea0003800000 */
.L_x_16441:
[----:B------:R-:W-:Y:S01]  /*8640*/  HFMA2.MMA R7, -RZ, RZ, 0, 2.384185791015625e-07 ;  /* 0x00000004ff077435 */ /* 0x000fe200000001ff */
[----:B------:R-:W-:Y:S01]  /*8650*/  IMAD.MOV.U32 R11, RZ, RZ, 0x1f ;  /* 0x0000001fff0b7424 */ /* 0x000fe200078e00ff */
[----:B------:R-:W-:-:S09]  /*8660*/  MOV R6, 0xffffffff ;  /* 0xffffffff00067802 */ /* 0x000fd20000000f00 */
[----:B012---:R-:W-:Y:S05]  /*8670*/  WARPSYNC.COLLECTIVE R6, `(.L_x_16445) ;  /* 0x0000000006087348 */ /* 0x007fea0003c00000 */
[----:B--2---:R2:W3:Y:S02]  /*8680*/  SHFL.DOWN P0, R5, R0, R7, R11 ;  /* 0x0800000700057389 */ /* 0x0044e4000000000b */
[----:B0123--:R-:W-:Y:S01]  /*8690*/  ENDCOLLECTIVE ;  /* 0x000000000000791b */ /* 0x00ffe20003800000 */
.L_x_16445:
[----:B------:R-:W-:Y:S01]  /*86a0*/  IMAD.MOV.U32 R7, RZ, RZ, 0x2 ;  /* 0x00000002ff077424 */ /* 0x000fe200078e00ff */
[----:B------:R-:W-:-:S04]  /*86b0*/  MOV R3, R5 ;  /* 0x0000000500037202 */ /* 0x000fc80000000f00 */
[----:B------:R-:W-:-:S04]  /*86c0*/  FMNMX R3, R3, R0, !PT ;  /* 0x0000000003037209 */ /* 0x000fc80007800000 */
[----:B------:R-:W-:-:S07]  /*86d0*/  MOV R0, R3 ;  /* 0x0000000300007202 */ /* 0x000fce0000000f00 */
[----:B------:R-:W-:Y:S05]  /*86e0*/  WARPSYNC.COLLECTIVE R6, `(.L_x_16446) ;  /* 0x0000000006087348 */ /* 0x000fea0003c00000 */
[----:B------:R0:W1:Y:S02]  /*86f0*/  SHFL.DOWN P0, R5, R0, R7, R11 ;  /* 0x0800000700057389 */ /* 0x000064000000000b */
[----:B01----:R-:W-:Y:S01]  /*8700*/  ENDCOLLECTIVE ;  /* 0x000000000000791b */ /* 0x003fe20003800000 */
.L_x_16446:
[----:B------:R-:W-:Y:S01]  /*8710*/  HFMA2.MMA R7, -RZ, RZ, 0, 5.9604644775390625e-08 ;  /* 0x00000001ff077435 */ /* 0x000fe200000001ff */
[----:B------:R-:W-:-:S04]  /*8720*/  MOV R4, R5 ;  /* 0x0000000500047202 */ /* 0x000fc80000000f00 */
[----:B------:R-:W-:-:S04]  /*8730*/  FMNMX R4, R3, R4, !PT ;  /* 0x0000000403047209 */ /* 0x000fc80007800000 */
[----:B------:R-:W-:-:S07]  /*8740*/  MOV R0, R4 ;  /* 0x0000000400007202 */ /* 0x000fce0000000f00 */
[----:B------:R-:W-:Y:S05]  /*8750*/  WARPSYNC.COLLECTIVE R6, `(.L_x_16447) ;  /* 0x0000000006087348 */ /* 0x000fea0003c00000 */
[----:B------:R0:W1:Y:S02]  /*8760*/  SHFL.DOWN P0, R5, R0, R7, R11 ;  /* 0x0800000700057389 */ /* 0x000064000000000b */
[----:B01----:R-:W-:Y:S01]  /*8770*/  ENDCOLLECTIVE ;  /* 0x000000000000791b */ /* 0x003fe20003800000 */
.L_x_16447:
[----:B------:R-:W-:Y:S05]  /*8780*/  BRA `(.L_x_16448) ;  /* 0xfffffffc00387947 */ /* 0x000fea000383ffff */
        .weak           $__internal_420_$__cuda_sm20_div_u64
        .type           $__internal_420_$__cuda_sm20_div_u64,@function
        .size           $__internal_420_$__cuda_sm20_div_u64,($__internal_421_$__cuda_sm20_rcp_rn_f32_slowpath - $__internal_420_$__cuda_sm20_div_u64)
$__internal_420_$__cuda_sm20_div_u64:
        /* <DEDUP_REMOVED lines=57> */
[----:B------:R-:W-:Y:S02]  /*8b20*/  ISETP.NE.U32.AND P1, PT, R5, RZ, PT ;  /* 0x000000ff0500720c */ /* 0x000fe40003f25070 */
[----:B------:R-:W-:Y:S01]  /*8b30*/  ISETP.GE.U32.AND.EX P0, PT, R7, R0, PT, P0 ;  /* 0x000000000700720c */ /* 0x000fe20003f06100 */
[----:B------:R-:W-:Y:S01]  /*8b40*/  IMAD.MOV.U32 R7, RZ, RZ, 0x0 ;  /* 0x00000000ff077424 */ /* 0x000fe200078e00ff */
[----:B------:R-:W-:-:S02]  /*8b50*/  IADD3.X R61, RZ, R8, RZ, P2, !PT ;  /* 0x00000008ff3d7210 */ /* 0x000fc400017fe4ff */
[----:B------:R-:W-:Y:S02]  /*8b60*/  MOV R6, R4 ;  /* 0x0000000400067202 */ /* 0x000fe40000000f00 */
[----:B------:R-:W-:Y:S02]  /*8b70*/  ISETP.NE.AND.EX P1, PT, R0, RZ, PT, P1 ;  /* 0x000000ff0000720c */ /* 0x000fe40003f25310 */
[----:B------:R-:W-:Y:S02]  /*8b80*/  SEL R60, R60, R9, P0 ;  /* 0x000000093c3c7207 */ /* 0x000fe40000000000 */
[----:B------:R-:W-:Y:S02]  /*8b90*/  SEL R61, R61, R8, P0 ;  /* 0x000000083d3d7207 */ /* 0x000fe40000000000 */
[----:B------:R-:W-:Y:S02]  /*8ba0*/  SEL R60, R60, 0xffffffff, P1 ;  /* 0xffffffff3c3c7807 */ /* 0x000fe40000800000 */
[----:B------:R-:W-:Y:S01]  /*8bb0*/  SEL R61, R61, 0xffffffff, P1 ;  /* 0xffffffff3d3d7807 */ /* 0x000fe20000800000 */
[----:B------:R-:W-:Y:S06]  /*8bc0*/  RET.REL.NODEC R6 `(_ZN18transformer_engine6detail38cast_transpose_fused_kernel_notalignedILb1ELb1ELb0EfNS_16CTDBiasDActParamI13__nv_bfloat16S3_13__nv_fp8_e4m3fEELi2ELi4ENS_5EmptyEXadL_ZNS_5dgeluIffEET_T0_RKS6_EEEEvT3_mmm) ;  /* 0xffffff74060c7950 */ /* 0x000fec0003c3ffff */
        .weak           $__internal_421_$__cuda_sm20_rcp_rn_f32_slowpath
        .type           $__internal_421_$__cuda_sm20_rcp_rn_f32_slowpath,@function
        .size           $__internal_421_$__cuda_sm20_rcp_rn_f32_slowpath,(.L_x_34906 - $__internal_421_$__cuda_sm20_rcp_rn_f32_slowpath)
$__internal_421_$__cuda_sm20_rcp_rn_f32_slowpath:
        /* <DEDUP_REMOVED lines=15> */
.L_x_16449:
        /* <DEDUP_REMOVED lines=21> */
[----:B------:R-:W-:Y:S02]  /*8e10*/  LOP3.LUT P2, RZ, R5, 0x2, RZ, 0xc0, !PT ;  /* 0x0000000205ff7812 */ /* 0x000fe4000784c0ff */
[----:B------:R-:W-:Y:S02]  /*8e20*/  IADD3 R3, R7, -0xfc, RZ ;  /* 0xffffff0407037810 */ /* 0x000fe40007ffe0ff */
[----:B------:R-:W-:-:S02]  /*8e30*/  PLOP3.LUT P0, PT, P0, P1, P2, 0xe0, 0x0 ;  /* 0x000000000000781c */ /* 0x000fc40000703c20 */
[----:B------:R-:W-:Y:S02]  /*8e40*/  LOP3.LUT P1, RZ, R9, 0x7fffff, RZ, 0xc0, !PT ;  /* 0x007fffff09ff7812 */ /* 0x000fe4000782c0ff */
[----:B------:R-:W-:-:S04]  /*8e50*/  SEL R0, RZ, 0x1, !P0 ;  /* 0x00000001ff007807 */ /* 0x000fc80004000000 */
[----:B------:R-:W-:-:S04]  /*8e60*/  IADD3 R0, -R0, RZ, RZ ;  /* 0x000000ff00007210 */ /* 0x000fc80007ffe1ff */
[----:B------:R-:W-:Y:S02]  /*8e70*/  ISETP.GE.AND P0, PT, R0, RZ, PT ;  /* 0x000000ff0000720c */ /* 0x000fe40003f06270 */
[----:B------:R-:W-:-:S11]  /*8e80*/  SHF.R.U32.HI R0, RZ, R3, R2 ;  /* 0x00000003ff007219 */ /* 0x000fd60000011602 */
[----:B------:R-:W-:-:S05]  /*8e90*/  @!P0 VIADD R0, R0, 0x1 ;  /* 0x0000000100008836 */ /* 0x000fca0000000000 */
[----:B------:R-:W-:-:S04]  /*8ea0*/  @!P1 SHF.L.U32 R0, R0, 0x1, RZ ;  /* 0x0000000100009819 */ /* 0x000fc800000006ff */
[----:B------:R-:W-:Y:S01]  /*8eb0*/  LOP3.LUT R0, R0, 0x80000000, R9, 0xf8, !PT ;  /* 0x8000000000007812 */ /* 0x000fe200078ef809 */
[----:B------:R-:W-:Y:S06]  /*8ec0*/  BRA `(.L_x_16450) ;  /* 0x0000000000047947 */ /* 0x000fec0003800000 */
.L_x_16451:
[----:B------:R2:W3:Y:S02]  /*8ed0*/  MUFU.RCP R0, R9 ;  /* 0x0000000900007308 */ /* 0x0004e40000001000 */
.L_x_16450:
[----:B------:R-:W-:Y:S01]  /*8ee0*/  HFMA2.MMA R3, -RZ, RZ, 0, 0 ;  /* 0x00000000ff037435 */ /* 0x000fe200000001ff */
[----:B------:R-:W-:-:S05]  /*8ef0*/  MOV R2, R6 ;  /* 0x0000000600027202 */ /* 0x000fca0000000f00 */
[----:B0123--:R-:W-:Y:S05]  /*8f00*/  RET.REL.NODEC R2 `(_ZN18transformer_engine6detail38cast_transpose_fused_kernel_notalignedILb1ELb1ELb0EfNS_16CTDBiasDActParamI13__nv_bfloat16S3_13__nv_fp8_e4m3fEELi2ELi4ENS_5EmptyEXadL_ZNS_5dgeluIffEET_T0_RKS6_EEEEvT3_mmm) ;  /* 0xffffff70023c7950 */ /* 0x00ffea0003c3ffff */
.L_x_16452:
        /* <DEDUP_REMOVED lines=15> */
.L_x_34906:


//--------------------- .text._ZN18transformer_engine6detail38cast_transpose_fused_kernel_notalignedILb1ELb1ELb0EfNS_16CTDBiasDActParamI13__nv_bfloat16S3_13__nv_fp8_e5m2fEELi2ELi4ENS_5EmptyEXadL_ZNS_5dgeluIffEET_T0_RKS6_EEEEvT3_mmm --------------------------
	.section	.text._ZN18transformer_engine6detail38cast_transpose_fused_kernel_notalignedILb1ELb1ELb0EfNS_16CTDBiasDActParamI13__nv_bfloat16S3_13__nv_fp8_e5m2fEELi2ELi4ENS_5EmptyEXadL_ZNS_5dgeluIffEET_T0_RKS6_EEEEvT3_mmm,"ax",@progbits
	.align	128
        .global         _ZN18transformer_engine6detail38cast_transpose_fused_kernel_notalignedILb1ELb1ELb0EfNS_16CTDBiasDActParamI13__nv_bfloat16S3_13__nv_fp8_e5m2fEELi2ELi4ENS_5EmptyEXadL_ZNS_5dgeluIffEET_T0_RKS6_EEEEvT3_mmm
        .type           _ZN18transformer_engine6detail38cast_transpose_fused_kernel_notalignedILb1ELb1ELb0EfNS_16CTDBiasDActParamI13__nv_bfloat16S3_13__nv_fp8_e5m2fEELi2ELi4ENS_5EmptyEXadL_ZNS_5dgeluIffEET_T0_RKS6_EEEEvT3_mmm,@function
        .size           _ZN18transformer_engine6detail38cast_transpose_fused_kernel_notalignedILb1ELb1ELb0EfNS_16CTDBiasDActParamI13__nv_bfloat16S3_13__nv_fp8_e5m2fEELi2ELi4ENS_5EmptyEXadL_ZNS_5dgeluIffEET_T0_RKS6_EEEEvT3_mmm,(.L_x_34908 - _ZN18transformer_engine6detail38cast_transpose_fused_kernel_notalignedILb1ELb1ELb0EfNS_16CTDBiasDActParamI13__nv_bfloat16S3_13__nv_fp8_e5m2fEELi2ELi4ENS_5EmptyEXadL_ZNS_5dgeluIffEET_T0_RKS6_EEEEvT3_mmm)
        .other          _ZN18transformer_engine6detail38cast_transpose_fused_kernel_notalignedILb1ELb1ELb0EfNS_16CTDBiasDActParamI13__nv_bfloat16S3_13__nv_fp8_e5m2fEELi2ELi4ENS_5EmptyEXadL_ZNS_5dgeluIffEET_T0_RKS6_EEEEvT3_mmm,@"STO_CUDA_ENTRY STV_DEFAULT"
_ZN18transformer_engine6detail38cast_transpose_fused_kernel_notalignedILb1ELb1ELb0EfNS_16CTDBiasDActParamI13__nv_bfloat16S3_13__nv_fp8_e5m2fEELi2ELi4ENS_5EmptyEXadL_ZNS_5dgeluIffEET_T0_RKS6_EEEEvT3_mmm:
.text._ZN18transformer_engine6detail38cast_transpose_fused_kernel_notalignedILb1ELb1ELb0EfNS_16CTDBiasDActParamI13__nv_bfloat16S3_13__nv_fp8_e5m2fEELi2ELi4ENS_5EmptyEXadL_ZNS_5dgeluIffEET_T0_RKS6_EEEEvT3_mmm:
        /* <DEDUP_REMOVED lines=19> */
[----:B------:R-:W-:Y:S05]  /*0130*/  CALL.REL.NOINC `($__internal_422_$__cuda_sm20_div_u64) ;  /* 0x0000008400947944 */ /* 0x000fea0003c00000 */
        /* <DEDUP_REMOVED lines=8> */
.L_x_16453:
        /* <DEDUP_REMOVED lines=22> */
.L_x_16454:
        /* <DEDUP_REMOVED lines=393> */
[----:B------:R-:W-:-:S02]  /*1bb0*/  F2FP.SATFINITE.E5M2.F32.PACK_AB_MERGE_C R53, RZ, R53, RZ ;  /* 0x00000035ff35723e */ /* 0x000fc400048060ff */
[----:B------:R-:W-:Y:S02]  /*1bc0*/  F2FP.SATFINITE.E5M2.F32.PACK_AB_MERGE_C R38, RZ, R38, RZ ;  /* 0x00000026ff26723e */ /* 0x000fe400048060ff */
        /* <DEDUP_REMOVED lines=18> */
[----:B------:R-:W-:Y:S02]  /*1cf0*/  F2FP.SATFINITE.E5M2.F32.PACK_AB_MERGE_C R14, RZ, R16, RZ ;  /* 0x00000010ff0e723e */ /* 0x000fe400048060ff */
[----:B------:R-:W-:Y:S01]  /*1d00*/  @!P0 LEA R16, P1, R15, R10, 0x1 ;  /* 0x0000000a0f108211 */ /* 0x000fe200078208ff */
[----:B0-----:R-:W-:Y:S01]  /*1d10*/  FADD R59, R57, 1 ;  /* 0x3f800000393b7421 */ /* 0x001fe20000000000 */
[----:B------:R-:W-:-:S03]  /*1d20*/  F2FP.SATFINITE.E5M2.F32.PACK_AB_MERGE_C R41, RZ, R41, RZ ;  /* 0x00000029ff29723e */ /* 0x000fc600048060ff */
        /* <DEDUP_REMOVED lines=246> */
[----:B------:R-:W-:-:S02]  /*2c90*/  F2FP.SATFINITE.E5M2.F32.PACK_AB_MERGE_C R39, RZ, R39, RZ ;  /* 0x00000027ff27723e */ /* 0x000fc400048060ff */
[----:B------:R-:W-:Y:S01]  /*2ca0*/  FMUL R24, R21, R58 ;  /* 0x0000003a15187220 */ /* 0x000fe20000400000 */
[----:B------:R-:W-:Y:S02]  /*2cb0*/  F2FP.SATFINITE.E5M2.F32.PACK_AB_MERGE_C R35, RZ, R35, RZ ;  /* 0x00000023ff23723e */ /* 0x000fe400048060ff */
[----:B------:R-:W-:Y:S02]  /*2cc0*/  F2FP.SATFINITE.E5M2.F32.PACK_AB_MERGE_C R0, RZ, R20, RZ ;  /* 0x00000014ff00723e */ /* 0x000fe400048060ff */
[----:B------:R-:W-:Y:S01]  /*2cd0*/  F2FP.SATFINITE.E5M2.F32.PACK_AB_MERGE_C R44, RZ, R44, RZ ;  /* 0x0000002cff2c723e */ /* 0x000fe200048060ff */
        /* <DEDUP_REMOVED lines=9> */
.L_x_16456:
[----:B------:R-:W-:Y:S05]  /*2d70*/  BSYNC B0 ;  /* 0x0000000000007941 */ /* 0x000fea0003800000 */
.L_x_16455:
        /* <DEDUP_REMOVED lines=11> */
.L_x_16458:
[----:B------:R-:W-:Y:S05]  /*2e30*/  BSYNC B0 ;  /* 0x0000000000007941 */ /* 0x000fea0003800000 */
.L_x_16457:
        /* <DEDUP_REMOVED lines=298> */
[----:B------:R-:W-:Y:S02]  /*40e0*/  F2FP.SATFINITE.E5M2.F32.PACK_AB_MERGE_C R27, RZ, R27, RZ ;  /* 0x0000001bff1b723e */ /* 0x000fe400048060ff */
[----:B------:R-:W-:Y:S02]  /*40f0*/  F2FP.SATFINITE.E5M2.F32.PACK_AB_MERGE_C R17, RZ, R17, RZ ;  /* 0x00000011ff11723e */ /* 0x000fe400048060ff */
        /* <DEDUP_REMOVED lines=10> */
[----:B------:R-:W-:Y:S02]  /*41a0*/  F2FP.SATFINITE.E5M2.F32.PACK_AB_MERGE_C R62, RZ, R62, RZ ;  /* 0x0000003eff3e723e */ /* 0x000fe400048060ff */
[----:B------:R-:W-:Y:S01]  /*41b0*/  F2FP.SATFINITE.E5M2.F32.PACK_AB_MERGE_C R58, RZ, R58, RZ ;  /* 0x0000003aff3a723e */ /* 0x000fe200048060ff */
        /* <DEDUP_REMOVED lines=12> */
[----:B------:R-:W-:Y:S01]  /*4280*/  F2FP.SATFINITE.E5M2.F32.PACK_AB_MERGE_C R37, RZ, R37, RZ ;  /* 0x00000025ff25723e */ /* 0x000fe200048060ff */
[----:B------:R-:W-:Y:S01]  /*4290*/  FMUL R42, R42, R41 ;  /* 0x000000292a2a7220 */ /* 0x000fe20000400000 */
[----:B------:R-:W-:Y:S01]  /*42a0*/  PRMT R34, R47, 0x7604, R34 ;  /* 0x000076042f227816 */ /* 0x000fe20000000022 */
[----:B------:R-:W-:Y:S01]  /*42b0*/  FADD R20, R50, R19 ;  /* 0x0000001332147221 */ /* 0x000fe20000000000 */
[----:B------:R-:W-:-:S02]  /*42c0*/  SHF.R.U32.HI R41, RZ, 0x3, R2 ;  /* 0x00000003ff297819 */ /* 0x000fc40000011602 */
[----:B------:R-:W-:Y:S02]  /*42d0*/  FMNMX R45, |R50|, R45, !PT ;  /* 0x0000002d322d7209 */ /* 0x000fe40007800200 */
[----:B------:R-:W-:Y:S02]  /*42e0*/  SHF.L.U32 R16, R37, 0x10, RZ ;  /* 0x0000001025107819 */ /* 0x000fe400000006ff */
[----:B------:R-:W-:Y:S02]  /*42f0*/  LOP3.LUT R50, R34, 0xffff, RZ, 0xc0, !PT ;  /* 0x0000ffff22327812 */ /* 0x000fe400078ec0ff */
[----:B------:R-:W-:Y:S02]  /*4300*/  F2FP.SATFINITE.E5M2.F32.PACK_AB_MERGE_C R40, RZ, R40, RZ ;  /* 0x00000028ff28723e */ /* 0x000fe400048060ff */
[----:B------:R-:W-:Y:S02]  /*4310*/  F2FP.SATFINITE.E5M2.F32.PACK_AB_MERGE_C R46, RZ, R46, RZ ;  /* 0x0000002eff2e723e */ /* 0x000fe400048060ff */
        /* <DEDUP_REMOVED lines=23> */
.L_x_16460:
[----:B------:R-:W-:Y:S05]  /*4490*/  BSYNC B0 ;  /* 0x0000000000007941 */ /* 0x000fea0003800000 */
.L_x_16459:
        /* <DEDUP_REMOVED lines=10> */
.L_x_16462:
[----:B------:R-:W-:Y:S05]  /*4540*/  BSYNC B0 ;  /* 0x0000000000007941 */ /* 0x000fea0003800000 */
.L_x_16461:
        /* <DEDUP_REMOVED lines=12> */
.L_x_16464:
[----:B------:R-:W-:Y:S05]  /*4610*/  BSYNC B0 ;  /* 0x0000000000007941 */ /* 0x000fea0003800000 */
.L_x_16463:
        /* <DEDUP_REMOVED lines=10> */
[----:B------:R-:W-:Y:S01]  /*46c0*/  F2FP.SATFINITE.E5M2.F32.PACK_AB_MERGE_C R53, RZ, R53, RZ ;  /* 0x00000035ff35723e */ /* 0x000fe200048060ff */
[----:B------:R-:W-:Y:S01]  /*46d0*/  BSSY B0, `(.L_x_16465) ;  /* 0x000001a000007945 */ /* 0x000fe20003800000 */
[----:B------:R-:W-:-:S02]  /*46e0*/  F2FP.SATFINITE.E5M2.F32.PACK_AB_MERGE_C R37, RZ, R37, RZ ;  /* 0x00000025ff25723e */ /* 0x000fc400048060ff */
[----:B------:R-:W-:Y:S02]  /*46f0*/  F2FP.SATFINITE.E5M2.F32.PACK_AB_MERGE_C R47, RZ, R47, RZ ;  /* 0x0000002fff2f723e */ /* 0x000fe400048060ff */
        /* <DEDUP_REMOVED lines=23> */
.L_x_16466:
[----:B------:R-:W-:Y:S05]  /*4870*/  BSYNC B0 ;  /* 0x0000000000007941 */ /* 0x000fea0003800000 */
.L_x_16465:
        /* <DEDUP_REMOVED lines=13> */
[----:B------:R-:W-:Y:S02]  /*4950*/  F2FP.SATFINITE.E5M2.F32.PACK_AB_MERGE_C R52, RZ, R52, RZ ;  /* 0x00000034ff34723e */ /* 0x000fe400048060ff */
[----:B------:R-:W-:Y:S02]  /*4960*/  @P2 LOP3.LUT R27, R26, 0x3fffffff, RZ, 0xc0, !PT ;  /* 0x3fffffff1a1b2812 */ /* 0x000fe400078ec0ff */
[----:B------:R-:W-:Y:S02]  /*4970*/  F2FP.SATFINITE.E5M2.F32.PACK_AB_MERGE_C R26, RZ, R50, RZ ;  /* 0x00000032ff1a723e */ /* 0x000fe400048060ff */
        /* <DEDUP_REMOVED lines=409> */
[----:B------:R-:W-:-:S02]  /*6310*/  F2FP.SATFINITE.E5M2.F32.PACK_AB_MERGE_C R39, RZ, R39, RZ ;  /* 0x00000027ff27723e */ /* 0x000fc400048060ff */
[----:B------:R-:W-:Y:S02]  /*6320*/  F2FP.SATFINITE.E5M2.F32.PACK_AB_MERGE_C R33, RZ, R33, RZ ;  /* 0x00000021ff21723e */ /* 0x000fe400048060ff */
[----:B------:R-:W-:Y:S02]  /*6330*/  LOP3.LUT R53, R39, 0xff, RZ, 0xc0, !PT ;  /* 0x000000ff27357812 */ /* 0x000fe400078ec0ff */
[----:B------:R-:W-:Y:S02]  /*6340*/  LOP3.LUT R0, R33, 0xffff, RZ, 0xc0, !PT ;  /* 0x0000ffff21007812 */ /* 0x000fe400078ec0ff */
[----:B------:R-:W-:Y:S02]  /*6350*/  F2FP.SATFINITE.E5M2.F32.PACK_AB_MERGE_C R26, RZ, R26, RZ ;  /* 0x0000001aff1a723e */ /* 0x000fe400048060ff */
[----:B------:R-:W-:Y:S02]  /*6360*/  F2FP.SATFINITE.E5M2.F32.PACK_AB_MERGE_C R28, RZ, R28, RZ ;  /* 0x0000001cff1c723e */ /* 0x000fe400048060ff */
        /* <DEDUP_REMOVED lines=43> */
[----:B------:R-:W-:Y:S01]  /*6620*/  F2FP.SATFINITE.E5M2.F32.PACK_AB_MERGE_C R43, RZ, R43, RZ ;  /* 0x0000002bff2b723e */ /* 0x000fe200048060ff */
[----:B------:R-:W-:Y:S01]  /*6630*/  FADD R37, R38, R41 ;  /* 0x0000002926257221 */ /* 0x000fe20000000000 */
[----:B------:R-:W-:Y:S01]  /*6640*/  LEA R26, P4, R5, R26, 0x2 ;  /* 0x0000001a051a7211 */ /* 0x000fe200078810ff */
[----:B------:R-:W-:-:S02]  /*6650*/  IMAD.X R29, RZ, RZ, R23, P3 ;  /* 0x000000ffff1d7224 */ /* 0x000fc400018e0617 */
[----:B------:R-:W-:Y:S01]  /*6660*/  FMUL R28, R27, R28 ;  /* 0x0000001c1b1c7220 */ /* 0x000fe20000400000 */
[----:B------:R-:W-:Y:S01]  /*6670*/  FMUL R41, R48, R9 ;  /* 0x0000000930297220 */ /* 0x000fe20000400000 */
[C---:B------:R-:W-:Y:S01]  /*6680*/  FADD R40, R54.reuse, R35 ;  /* 0x0000002336287221 */ /* 0x040fe20000000000 */
[----:B------:R-:W-:Y:S01]  /*6690*/  F2FP.SATFINITE.E5M2.F32.PACK_AB_MERGE_C R46, RZ, R46, RZ ;  /* 0x0000002eff2e723e */ /* 0x000fe200048060ff */
        /* <DEDUP_REMOVED lines=13> */
[----:B------:R-:W-:Y:S02]  /*6770*/  F2FP.SATFINITE.E5M2.F32.PACK_AB_MERGE_C R41, RZ, R41, RZ ;  /* 0x00000029ff29723e */ /* 0x000fe400048060ff */
[----:B------:R-:W-:Y:S02]  /*6780*/  LOP3.LUT R34, R50, 0xff0000, R35, 0xf8, !PT ;  /* 0x00ff000032227812 */ /* 0x000fe400078ef823 */
[----:B------:R-:W-:-:S02]  /*6790*/  F2FP.SATFINITE.E5M2.F32.PACK_AB_MERGE_C R50, RZ, R54, RZ ;  /* 0x00000036ff32723e */ /* 0x000fc400048060ff */
[----:B------:R-:W-:Y:S02]  /*67a0*/  F2FP.SATFINITE.E5M2.F32.PACK_AB_MERGE_C R42, RZ, R42, RZ ;  /* 0x0000002aff2a723e */ /* 0x000fe400048060ff */
        /* <DEDUP_REMOVED lines=18> */
.L_x_16468:
[----:B------:R-:W-:Y:S05]  /*68d0*/  BSYNC B0 ;  /* 0x0000000000007941 */ /* 0x000fea0003800000 */
.L_x_16467:
        /* <DEDUP_REMOVED lines=11> */
.L_x_16470:
[----:B------:R-:W-:Y:S05]  /*6990*/  BSYNC B0 ;  /* 0x0000000000007941 */ /* 0x000fea0003800000 */
.L_x_16469:
        /* <DEDUP_REMOVED lines=14> */
[----:B------:R-:W-:Y:S01]  /*6a80*/  F2FP.SATFINITE.E5M2.F32.PACK_AB_MERGE_C R43, RZ, R24, RZ ;  /* 0x00000018ff2b723e */ /* 0x000fe200048060ff */
        /* <DEDUP_REMOVED lines=14> */
.L_x_16472:
[----:B------:R-:W-:Y:S05]  /*6b70*/  BSYNC B0 ;  /* 0x0000000000007941 */ /* 0x000fea0003800000 */
.L_x_16471:
[----:B------:R-:W-:Y:S01]  /*6b80*/  BSSY B0, `(.L_x_16473) ;  /* 0x000000b000007945 */ /* 0x000fe20003800000 */
[----:B------:R-:W-:Y:S02]  /*6b90*/  F2FP.SATFINITE.E5M2.F32.PACK_AB_MERGE_C R38, RZ, R38, RZ ;  /* 0x00000026ff26723e */ /* 0x000fe400048060ff */
[----:B0--3--:R-:W-:Y:S01]  /*6ba0*/  F2FP.SATFINITE.E5M2.F32.PACK_AB_MERGE_C R23, RZ, R41, RZ ;  /* 0x00000029ff17723e */ /* 0x009fe200048060ff */
        /* <DEDUP_REMOVED lines=8> */
.L_x_16474:
[----:B------:R-:W-:Y:S05]  /*6c30*/  BSYNC B0 ;  /* 0x0000000000007941 */ /* 0x000fea0003800000 */
.L_x_16473:
        /* <DEDUP_REMOVED lines=80> */
.L_x_16479:
        /* <DEDUP_REMOVED lines=51> */
.L_x_16478:
[----:B------:R-:W-:Y:S05]  /*7470*/  BSYNC B1 ;  /* 0x0000000000017941 */ /* 0x000fea0003800000 */
.L_x_16477:
        /* <DEDUP_REMOVED lines=15> */
.L_x_16481:
[----:B------:R-:W-:Y:S05]  /*7570*/  BSYNC B1 ;  /* 0x0000000000017941 */ /* 0x000fea0003800000 */
.L_x_16480:
        /* <DEDUP_REMOVED lines=27> */
.L_x_16476:
[----:B------:R-:W-:Y:S05]  /*7730*/  BSYNC B0 ;  /* 0x0000000000007941 */ /* 0x000fea0003800000 */
.L_x_16475:
        /* <DEDUP_REMOVED lines=31> */
.L_x_16486:
        /* <DEDUP_REMOVED lines=51> */
.L_x_16485:
[----:B------:R-:W-:Y:S05]  /*7c60*/  BSYNC B1 ;  /* 0x0000000000017941 */ /* 0x000fea0003800000 */
.L_x_16484:
        /* <DEDUP_REMOVED lines=15> */
.L_x_16488:
[----:B------:R-:W-:Y:S05]  /*7d60*/  BSYNC B1 ;  /* 0x0000000000017941 */ /* 0x000fea0003800000 */
.L_x_16487:
        /* <DEDUP_REMOVED lines=27> */
.L_x_16483:
[----:B------:R-:W-:Y:S05]  /*7f20*/  BSYNC B0 ;  /* 0x0000000000007941 */ /* 0x000fea0003800000 */
.L_x_16482:
        /* <DEDUP_REMOVED lines=44> */
.L_x_16490:
[----:B------:R-:W-:Y:S05]  /*81f0*/  BSYNC B0 ;  /* 0x0000000000007941 */ /* 0x000fea0003800000 */
.L_x_16489:
        /* <DEDUP_REMOVED lines=39> */
.L_x_16501:
[----:B--2---:R-:W-:-:S07]  /*8470*/  FMNMX R3, R4, R5, !PT ;  /* 0x0000000504037209 */ /* 0x004fce0007800000 */
.L_x_16493:
[----:B------:R-:W-:Y:S05]  /*8480*/  BSYNC B0 ;  /* 0x0000000000007941 */ /* 0x000fea0003800000 */
.L_x_16492:
[----:B------:R-:W-:Y:S01]  /*8490*/  ISETP.NE.AND P0, PT, R2, RZ, PT ;  /* 0x000000ff0200720c */ /* 0x000fe20003f05270 */
[----:B------:R-:W-:-:S12]  /*84a0*/  BSSY B0, `(.L_x_16491) ;  /* 0x0000004000007945 */ /* 0x000fd80003800000 */
[----:B------:R-:W-:Y:S05]  /*84b0*/  @P0 BRA `(.L_x_16495) ;  /* 0x0000000000080947 */ /* 0x000fea0003800000 */
[----:B0-----:R-:W0:Y:S02]  /*84c0*/  LDC.64 R4, c[0x0][0x238] ;  /* 0x00008e00ff047b82 */ /* 0x001e240000000a00 */
[----:B0-----:R2:W-:Y:S02]  /*84d0*/  REDG.E.MAX.S32.STRONG.GPU desc[UR8][R4.64], R3 ;  /* 0x000000030400798e */ /* 0x0015e4000d10e388 */
.L_x_16495:
[----:B------:R-:W-:Y:S05]  /*84e0*/  BSYNC B0 ;  /* 0x0000000000007941 */ /* 0x000fea0003800000 */
.L_x_16491:
        /* <DEDUP_REMOVED lines=11> */
[----:B01--4-:R-:W-:Y:S05]  /*85a0*/  CALL.REL.NOINC `($__internal_423_$__cuda_sm20_rcp_rn_f32_slowpath) ;  /* 0x0000000400887944 */ /* 0x013fea0003c00000 */
[----:B------:R-:W-:Y:S01]  /*85b0*/  MOV R5, R0 ;  /* 0x0000000000057202 */ /* 0x000fe20000000f00 */
[----:B------:R-:W-:Y:S06]  /*85c0*/  BRA `(.L_x_16497) ;  /* 0x0000000000107947 */ /* 0x000fec0003800000 */
.L_x_16496:
[----:B------:R-:W3:Y:S02]  /*85d0*/  MUFU.RCP R0, R9 ;  /* 0x0000000900007308 */ /* 0x000ee40000001000 */
[----:B---3--:R-:W-:-:S04]  /*85e0*/  FFMA R2, R0, R9, -1 ;  /* 0xbf80000000027423 */ /* 0x008fc80000000009 */
[----:B--2---:R-:W-:-:S04]  /*85f0*/  FADD.FTZ R5, -R2, -RZ ;  /* 0x800000ff02057221 */ /* 0x004fc80000010100 */
[----:B------:R-:W-:-:S07]  /*8600*/  FFMA R5, R0, R5, R0 ;  /* 0x0000000500057223 */ /* 0x000fce0000000000 */
.L_x_16497:
[----:B------:R-:W2:Y:S02]  /*8610*/  LDC.64 R2, c[0x0][0x240] ;  /* 0x00009000ff027b82 */ /* 0x000ea40000000a00 */
[----:B--2---:R-:W-:Y:S01]  /*8620*/  STG.E desc[UR8][R2.64], R5 ;  /* 0x0000000502007986 */ /* 0x004fe2000c101908 */
[----:B------:R-:W-:Y:S05]  /*8630*/  EXIT ;  /* 0x000000000000794d */ /* 0x000fea0003800000 */
.L_x_16494:
[----:B------:R-:W-:Y:S01]  /*8640*/  HFMA2.MMA R7, -RZ, RZ, 0, 2.384185791015625e-07 ;  /* 0x00000004ff077435 */ /* 0x000fe200000001ff */
[----:B------:R-:W-:Y:S01]  /*8650*/  IMAD.MOV.U32 R11, RZ, RZ, 0x1f ;  /* 0x0000001fff0b7424 */ /* 0x000fe200078e00ff */
[----:B------:R-:W-:-:S09]  /*8660*/  MOV R6, 0xffffffff ;  /* 0xffffffff00067802 */ /* 0x000fd20000000f00 */
[----:B012---:R-:W-:Y:S05]  /*8670*/  WARPSYNC.COLLECTIVE R6, `(.L_x_16498) ;  /* 0x0000000006087348 */ /* 0x007fea0003c00000 */
[----:B--2---:R2:W3:Y:S02]  /*8680*/  SHFL.DOWN P0, R5, R0, R7, R11 ;  /* 0x0800000700057389 */ /* 0x0044e4000000000b */
[----:B0123--:R-:W-:Y:S01]  /*8690*/  ENDCOLLECTIVE ;  /* 0x000000000000791b */ /* 0x00ffe20003800000 */
.L_x_16498:
[----:B------:R-:W-:Y:S01]  /*86a0*/  IMAD.MOV.U32 R7, RZ, RZ, 0x2 ;  /* 0x00000002ff077424 */ /* 0x000fe200078e00ff */
[----:B------:R-:W-:-:S04]  /*86b0*/  MOV R3, R5 ;  /* 0x0000000500037202 */ /* 0x000fc80000000f00 */
[----:B------:R-:W-:-:S04]  /*86c0*/  FMNMX R3, R3, R0, !PT ;  /* 0x0000000003037209 */ /* 0x000fc80007800000 */
[----:B------:R-:W-:-:S07]  /*86d0*/  MOV R0, R3 ;  /* 0x0000000300007202 */ /* 0x000fce0000000f00 */
[----:B------:R-:W-:Y:S05]  /*86e0*/  WARPSYNC.COLLECTIVE R6, `(.L_x_16499) ;  /* 0x0000000006087348 */ /* 0x000fea0003c00000 */
[----:B------:R0:W1:Y:S02]  /*86f0*/  SHFL.DOWN P0, R5, R0, R7, R11 ;  /* 0x0800000700057389 */ /* 0x000064000000000b */
[----:B01----:R-:W-:Y:S01]  /*8700*/  ENDCOLLECTIVE ;  /* 0x000000000000791b */ /* 0x003fe20003800000 */
.L_x_16499:
[----:B------:R-:W-:Y:S01]  /*8710*/  HFMA2.MMA R7, -RZ, RZ, 0, 5.9604644775390625e-08 ;  /* 0x00000001ff077435 */ /* 0x000fe200000001ff */
[----:B------:R-:W-:-:S04]  /*8720*/  MOV R4, R5 ;  /* 0x0000000500047202 */ /* 0x000fc80000000f00 */
[----:B------:R-:W-:-:S04]  /*8730*/  FMNMX R4, R3, R4, !PT ;  /* 0x0000000403047209 */ /* 0x000fc80007800000 */
[----:B------:R-:W-:-:S07]  /*8740*/  MOV R0, R4 ;  /* 0x0000000400007202 */ /* 0x000fce0000000f00 */
[----:B------:R-:W-:Y:S05]  /*8750*/  WARPSYNC.COLLECTIVE R6, `(.L_x_16500) ;  /* 0x0000000006087348 */ /* 0x000fea0003c00000 */
[----:B------:R0:W1:Y:S02]  /*8760*/  SHFL.DOWN P0, R5, R0, R7, R11 ;  /* 0x0800000700057389 */ /* 0x000064000000000b */
[----:B01----:R-:W-:Y:S01]  /*8770*/  ENDCOLLECTIVE ;  /* 0x000000000000791b */ /* 0x003fe20003800000 */
.L_x_16500:
[----:B------:R-:W-:Y:S05]  /*8780*/  BRA `(.L_x_16501) ;  /* 0xfffffffc00387947 */ /* 0x000fea000383ffff */
        .weak           $__internal_422_$__cuda_sm20_div_u64
        .type           $__internal_422_$__cuda_sm20_div_u64,@function
        .size           $__internal_422_$__cuda_sm20_div_u64,($__internal_423_$__cuda_sm20_rcp_rn_f32_slowpath - $__internal_422_$__cuda_sm20_div_u64)
$__internal_422_$__cuda_sm20_div_u64:
        /* <DEDUP_REMOVED lines=67> */
[----:B------:R-:W-:Y:S06]  /*8bc0*/  RET.REL.NODEC R6 `(_ZN18transformer_engine6detail38cast_transpose_fused_kernel_notalignedILb1ELb1ELb0EfNS_16CTDBiasDActParamI13__nv_bfloat16S3_13__nv_fp8_e5m2fEELi2ELi4ENS_5EmptyEXadL_ZNS_5dgeluIffEET_T0_RKS6_EEEEvT3_mmm) ;  /* 0xffffff74060c7950 */ /* 0x000fec0003c3ffff */
        .weak           $__internal_423_$__cuda_sm20_rcp_rn_f32_slowpath
        .type           $__internal_423_$__cuda_sm20_rcp_rn_f32_slowpath,@function
        .size           $__internal_423_$__cuda_sm20_rcp_rn_f32_slowpath,(.L_x_34908 - $__internal_423_$__cuda_sm20_rcp_rn_f32_slowpath)
$__internal_423_$__cuda_sm20_rcp_rn_f32_slowpath:
        /* <DEDUP_REMOVED lines=15> */
.L_x_16502:
        /* <DEDUP_REMOVED lines=33> */
.L_x_16504:
[----:B------:R2:W3:Y:S02]  /*8ed0*/  MUFU.RCP R0, R9 ;  /* 0x0000000900007308 */ /* 0x0004e40000001000 */
.L_x_16503:
[----:B------:R-:W-:Y:S01]  /*8ee0*/  HFMA2.MMA R3, -RZ, RZ, 0, 0 ;  /* 0x00000000ff037435 */ /* 0x000fe200000001ff */
[----:B------:R-:W-:-:S05]  /*8ef0*/  MOV R2, R6 ;  /* 0x0000000600027202 */ /* 0x000fca0000000f00 */
[----:B0123--:R-:W-:Y:S05]  /*8f00*/  RET.REL.NODEC R2 `(_ZN18transformer_engine6detail38cast_transpose_fused_kernel_notalignedILb1ELb1ELb0EfNS_16CTDBiasDActParamI13__nv_bfloat16S3_13__nv_fp8_e5m2fEELi2ELi4ENS_5EmptyEXadL_ZNS_5dgeluIffEET_T0_RKS6_EEEEvT3_mmm) ;  /* 0xffffff70023c7950 */ /* 0x00ffea0003c3ffff */
.L_x_16505:
        /* <DEDUP_REMOVED lines=15> */
.L_x_34908:


//--------------------- .text._ZN18transformer_engine6detail38cast_transpose_fused_kernel_notalignedILb1ELb1ELb0EfNS_16CTDBiasDActParamI13__nv_bfloat16S3_S3_fEELi2ELi2ENS_5EmptyEXadL_ZNS_5dgeluIffEET_T0_RKS5_EEEEvT3_mmm --------------------------
	.section	.text._ZN18transformer_engine6detail38cast_transpose_fused_kernel_notalignedILb1ELb1ELb0EfNS_16CTDBiasDActParamI13__nv_bfloat16S3_S3_fEELi2ELi2ENS_5EmptyEXadL_ZNS_5dgeluIffEET_T0_RKS5_EEEEvT3_mmm,"ax",@progbits
	.align	128
        .global         _ZN18transformer_engine6detail38cast_transpose_fused_kernel_notalignedILb1ELb1ELb0EfNS_16CTDBiasDActParamI13__nv_bfloat16S3_S3_fEELi2ELi2ENS_5EmptyEXadL_ZNS_5dgeluIffEET_T0_RKS5_EEEEvT3_mmm
        .type           _ZN18transformer_engine6detail38cast_transpose_fused_kernel_notalignedILb1ELb1ELb0EfNS_16CTDBiasDActParamI13__nv_bfloat16S3_S3_fEELi2ELi2ENS_5EmptyEXadL_ZNS_5dgeluIffEET_T0_RKS5_EEEEvT3_mmm,@function
        .size           _ZN18transformer_engine6detail38cast_transpose_fused_kernel_notalignedILb1ELb1ELb0EfNS_16CTDBiasDActParamI13__nv_bfloat16S3_S3_fEELi2ELi2ENS_5EmptyEXadL_ZNS_5dgeluIffEET_T0_RKS5_EEEEvT3_mmm,(.L_x_34910 - _ZN18transformer_engine6detail38cast_transpose_fused_kernel_notalignedILb1ELb1ELb0EfNS_16CTDBiasDActParamI13__nv_bfloat16S3_S3_fEELi2ELi2ENS_5EmptyEXadL_ZNS_5dgeluIffEET_T0_RKS5_EEEEvT3_mmm)
        .other          _ZN18transformer_engine6detail38cast_transpose_fused_kernel_notalignedILb1ELb1ELb0EfNS_16CTDBiasDActParamI13__nv_bfloat16S3_S3_fEELi2ELi2ENS_5EmptyEXadL_ZNS_5dgeluIffEET_T0_RKS5_EEEEvT3_mmm,@"STO_CUDA_ENTRY STV_DEFAULT"
_ZN18transformer_engine6detail38cast_transpose_fused_kernel_notalignedILb1ELb1ELb0EfNS_16CTDBiasDActParamI13__nv_bfloat16S3_S3_fEELi2ELi2ENS_5EmptyEXadL_ZNS_5dgeluIffEET_T0_RKS5_EEEEvT3_mmm:
.text._ZN18transformer_engine6detail38cast_transpose_fused_kernel_notalignedILb1ELb1ELb0EfNS_16CTDBiasDActParamI13__nv_bfloat16S3_S3_fEELi2ELi2ENS_5EmptyEXadL_ZNS_5dgeluIffEET_T0_RKS5_EEEEvT3_mmm:
        /* <DEDUP_REMOVED lines=19> */
[----:B------:R-:W-:Y:S05]  /*0130*/  CALL.REL.NOINC `($__internal_424_$__cuda_sm20_div_u64) ;  /* 0x0000005000c07944 */ /* 0x000fea0003c00000 */
[----:B------:R-:W-:Y:S01]  /*0140*/  IADD3 R2, P0, RZ, -R8, RZ ;  /* 0x80000008ff027210 */ /* 0x000fe20007f1e0ff */
[----:B------:R-:W-:-:S04]  /*0150*/  HFMA2.MMA R5, -RZ, RZ, 0, 0 ;  /* 0x00000000ff057435 */ /* 0x000fc800000001ff */
[----:B------:R-:W-:-:S04]  /*0160*/  IMAD.X R6, RZ, RZ, ~R9, P0 ;  /* 0x000000ffff067224 */ /* 0x000fc800000e0e09 */
[----:B------:R-:W-:Y:S02]  /*0170*/  IMAD R7, R6, R3, RZ ;  /* 0x0000000306077224 */ /* 0x000fe400078e02ff */
[----:B------:R-:W-:-:S04]  /*0180*/  IMAD.WIDE.U32 R32, R3, R2, R4 ;  /* 0x0000000203207225 */ /* 0x000fc800078e0004 */
[----:B------:R-:W-:Y:S01]  /*0190*/  IMAD R7, R0, R2, R7 ;  /* 0x0000000200077224 */ /* 0x000fe200078e0207 */
[----:B------:R-:W-:Y:S01]  /*01a0*/  MOV R2, R8 ;  /* 0x0000000800027202 */ /* 0x000fe20000000f00 */
[----:B------:R-:W-:Y:S02]  /*01b0*/  IMAD.MOV.U32 R3, RZ, RZ, R9 ;  /* 0x000000ffff037224 */ /* 0x000fe400078e0009 */
[----:B------:R-:W-:Y:S01]  /*01c0*/  IMAD.IADD R11, R33, 0x1, R7 ;  /* 0x00000001210b7824 */ /* 0x000fe200078e0207 */
[----:B------:R-:W-:Y:S06]  /*01d0*/  BRA `(.L_x_16507) ;  /* 0x0000000000587947 */ /* 0x000fec0003800000 */
.L_x_16506:
[----:B------:R-:W0:Y:S01]  /*01e0*/  I2F.U32.RP R0, R3 ;  /* 0x0000000300007306 */ /* 0x000e220000209000 */
[----:B------:R-:W-:Y:S02]  /*01f0*/  ISETP.NE.U32.AND P2, PT, R3, RZ, PT ;  /* 0x000000ff0300720c */ /* 0x000fe40003f45070 */
        /* <DEDUP_REMOVED lines=18> */
[----:B------:R-:W-:Y:S02]  /*0320*/  IMAD R32, R3, R32, R4 ;  /* 0x0000002003207224 */ /* 0x000fe400078e0204 */
[----:B------:R-:W-:-:S07]  /*0330*/  IMAD.MOV.U32 R3, RZ, RZ, RZ ;  /* 0x000000ffff037224 */ /* 0x000fce00078e00ff */
.L_x_16507:
[----:B------:R-:W-:Y:S01]  /*0340*/  ULDC.64 UR6, c[0x0][0x260] ;  /* 0x0000980000067ab9 */ /* 0x000fe20000000a00 */
[----:B------:R-:W-:Y:S01]  /*0350*/  ULDC.64 UR4, c[0x0][0x258] ;  /* 0x0000960000047ab9 */ /* 0x000fe20000000a00 */
[----:B------:R-:W-:Y:S01]  /*0360*/  IMAD.U32 R13, RZ, RZ, UR6 ;  /* 0x00000006ff0d7e24 */ /* 0x000fe2000f8e00ff */
[----:B------:R-:W-:Y:S01]  /*0370*/  MOV R10, UR7 ;  /* 0x00000007000a7c02 */ /* 0x000fe20008000f00 */
[----:B------:R-:W-:Y:S01]  /*0380*/  USHF.R.U64 UR11, UR4, 0x1, UR5 ;  /* 0x00000001040b7899 */ /* 0x000fe20008001205 */
[C---:B------:R-:W-:Y:S01]  /*0390*/  SHF.L.U64.HI R9, R2.reuse, 0x5, R3 ;  /* 0x0000000502097819 */ /* 0x040fe20000010203 */
[----:B------:R-:W-:Y:S01]  /*03a0*/  USHF.R.U32.HI UR12, URZ, 0x1, UR5 ;  /* 0x000000013f0c7899 */ /* 0x000fe20008011605 */
[----:B------:R-:W-:Y:S01]  /*03b0*/  SHF.R.U64 R13, R13, 0x1, R10 ;  /* 0x000000010d0d7819 */ /* 0x000fe2000000120a */
[----:B------:R-:W-:Y:S01]  /*03c0*/  IMAD R21, R3, UR4, RZ ;  /* 0x0000000403157c24 */ /* 0x000fe2000f8e02ff */
[----:B------:R-:W-:Y:S01]  /*03d0*/  SHF.R.U32.HI R7, RZ, 0x5, R26 ;  /* 0x00000005ff077819 */ /* 0x000fe2000001161a */
[----:B------:R-:W-:Y:S01]  /*03e0*/  ULOP3.LUT UR10, UR4, 0xfffffffe, URZ, 0xc0, !UPT ;  /* 0xfffffffe040a7892 */ /* 0x000fe2000f8ec03f */
[----:B------:R-:W-:Y:S01]  /*03f0*/  SHF.R.U32.HI R12, RZ, 0x1, R10 ;  /* 0x00000001ff0c7819 */ /* 0x000fe2000001160a */
[C---:B------:R-:W-:Y:S01]  /*0400*/  IMAD R21, R2.reuse, UR5, R21 ;  /* 0x0000000502157c24 */ /* 0x040fe2000f8e0215 */
[----:B------:R-:W-:Y:S01]  /*0410*/  LEA R15, P1, -R2, R13, 0x5 ;  /* 0x0000000d020f7211 */ /* 0x000fe200078229ff */
[C---:B------:R-:W-:Y:S01]  /*0420*/  IMAD R24, R7.reuse, -0x4, R26 ;  /* 0xfffffffc07187824 */ /* 0x040fe200078e021a */
[C---:B------:R-:W-:Y:S01]  /*0430*/  SHF.L.U64.HI R6, R32.reuse, 0x5, R11 ;  /* 0x0000000520067819 */ /* 0x040fe2000001020b */
[----:B------:R-:W-:Y:S01]  /*0440*/  ULDC.64 UR8, c[0x0][0x218] ;  /* 0x0000860000087ab9 */ /* 0x000fe20000000a00 */
[----:B------:R-:W-:Y:S01]  /*0450*/  LEA R17, P0, -R32, UR11, 0x5 ;  /* 0x0000000b20117c11 */ /* 0x000fe2000f8029ff */
[----:B------:R-:W-:Y:S01]  /*0460*/  IMAD.X R0, R12, 0x1, ~R9, P1 ;  /* 0x000000010c007824 */ /* 0x000fe200008e0e09 */
[----:B------:R-:W-:Y:S01]  /*0470*/  SHF.L.U32 R14, R7, 0x2, RZ ;  /* 0x00000002070e7819 */ /* 0x000fe200000006ff */
[----:B------:R-:W-:Y:S01]  /*0480*/  ULDC.64 UR14, c[0x0][0x210] ;  /* 0x00008400000e7ab9 */ /* 0x000fe20000000a00 */
[----:B------:R-:W-:-:S02]  /*0490*/  ISETP.LT.U32.AND P1, PT, R15, 0x20, PT ;  /* 0x000000200f00780c */ /* 0x000fc40003f21070 */
[----:B------:R-:W-:Y:S02]  /*04a0*/  IADD3.X R6, ~R6, UR12, RZ, P0, !PT ;  /* 0x0000000c06067c10 */ /* 0x000fe400087fe5ff */
[----:B------:R-:W-:Y:S02]  /*04b0*/  ISETP.LT.U32.AND P0, PT, R17, 0x20, PT ;  /* 0x000000201100780c */ /* 0x000fe40003f01070 */
[----:B------:R-:W-:Y:S02]  /*04c0*/  LOP3.LUT R14, R14, 0x1c, RZ, 0xe2, !PT ;  /* 0x0000001c0e0e7812 */ /* 0x000fe400078ee2ff */
[----:B------:R-:W-:Y:S02]  /*04d0*/  ISETP.LT.U32.AND.EX P1, PT, R0, RZ, PT, P1 ;  /* 0x000000ff0000720c */ /* 0x000fe40003f21110 */
[----:B------:R-:W-:Y:S01]  /*04e0*/  ISETP.LT.U32.AND.EX P0, PT, R6, RZ, PT, P0 ;  /* 0x000000ff0600720c */ /* 0x000fe20003f01100 */
[----:B------:R-:W-:Y:S01]  /*04f0*/  VIADD R6, R14, 0x1 ;  /* 0x000000010e067836 */ /* 0x000fe20000000000 */
[----:B------:R-:W-:-:S02]  /*0500*/  IADD3 R0, R24, -0x1, RZ ;  /* 0xffffffff18007810 */ /* 0x000fc40007ffe0ff */
[----:B------:R-:W-:Y:S02]  /*0510*/  SEL R15, R15, 0x20, P1 ;  /* 0x000000200f0f7807 */ /* 0x000fe40000800000 */
[----:B------:R-:W-:Y:S02]  /*0520*/  SEL R17, R17, 0x20, P0 ;  /* 0x0000002011117807 */ /* 0x000fe40000000000 */
[----:B------:R-:W-:Y:S02]  /*0530*/  LOP3.LUT R0, R0, 0x1f, RZ, 0xc0, !PT ;  /* 0x0000001f00007812 */ /* 0x000fe400078ec0ff */
[----:B------:R-:W-:Y:S02]  /*0540*/  ISETP.GE.U32.AND P0, PT, R6, R15, PT ;  /* 0x0000000f0600720c */ /* 0x000fe40003f06070 */
[----:B------:R-:W-:Y:S02]  /*0550*/  SHF.R.U32.HI R16, RZ, 0x2, R26 ;  /* 0x00000002ff107819 */ /* 0x000fe4000001161a */
[----:B------:R-:W-:-:S02]  /*0560*/  ISETP.LT.U32.AND P0, PT, R0, R17, !P0 ;  /* 0x000000110000720c */ /* 0x000fc40004701070 */
[----:B------:R-:W-:Y:S02]  /*0570*/  LOP3.LUT R16, R16, 0x38, RZ, 0xc0, !PT ;  /* 0x0000003810107812 */ /* 0x000fe400078ec0ff */
[----:B------:R-:W-:-:S03]  /*0580*/  MOV R33, R11 ;  /* 0x0000000b00217202 */ /* 0x000fc60000000f00 */
[----:B------:R-:W-:-:S04]  /*0590*/  IMAD.WIDE.U32 R6, R16, UR11, RZ ;  /* 0x0000000b10067c25 */ /* 0x000fc8000f8e00ff */
[----:B------:R-:W-:Y:S01]  /*05a0*/  IMAD R19, R16, UR12, RZ ;  /* 0x0000000c10137c24 */ /* 0x000fe2000f8e02ff */
[----:B------:R-:W-:Y:S01]  /*05b0*/  IADD3 R18, P1, R0, R6, RZ ;  /* 0x0000000600127210 */ /* 0x000fe20007f3e0ff */
[----:B------:R-:W-:Y:S01]  /*05c0*/  VOTEU.ANY UP0, P0 ;  /* 0x00000000003f7886 */ /* 0x000fe20000000100 */
[----:B------:R-:W-:Y:S02]  /*05d0*/  IMAD.WIDE.U32 R8, R2, UR4, R32 ;  /* 0x0000000402087c25 */ /* 0x000fe4000f8e0020 */
[----:B------:R-:W-:Y:S02]  /*05e0*/  IADD3 R28, R7, R19, RZ ;  /* 0x00000013071c7210 */ /* 0x000fe40007ffe0ff */
[----:B------:R-:W-:Y:S01]  /*05f0*/  IMAD.SHL.U32 R29, R8, 0x80, RZ ;  /* 0x00000080081d7824 */ /* 0x000fe200078e00ff */
[----:B------:R-:W-:Y:S01]  /*0600*/  @UP0 ULOP3.LUT UR7, UR5, 0x3fffffff, URZ, 0xc0, !UPT ;  /* 0x3fffffff05070892 */ /* 0x000fe2000f8ec03f */
[----:B------:R-:W-:Y:S01]  /*0610*/  IMAD.IADD R9, R9, 0x1, R21 ;  /* 0x0000000109097824 */ /* 0x000fe200078e0215 */
[----:B------:R-:W-:-:S02]  /*0620*/  @P0 IADD3 R39, P2, R18, UR10, RZ ;  /* 0x0000000a12270c10 */ /* 0x000fc4000ff5e0ff */
[----:B------:R-:W-:Y:S02]  /*0630*/  IADD3.X R19, RZ, R28, RZ, P1, !PT ;  /* 0x0000001cff137210 */ /* 0x000fe40000ffe4ff */
[----:B------:R-:W-:Y:S01]  /*0640*/  IADD3 R21, P1, R29, UR8, RZ ;  /* 0x000000081d157c10 */ /* 0x000fe2000ff3e0ff */
[----:B------:R-:W-:Y:S01]  /*0650*/  @P0 IMAD.SHL.U32 R34, R39, 0x4, RZ ;  /* 0x0000000427220824 */ /* 0x000fe200078e00ff */
[----:B------:R-:W-:Y:S02]  /*0660*/  SHF.L.U64.HI R38, R8, 0x7, R9 ;  /* 0x0000000708267819 */ /* 0x000fe40000010209 */
[----:B------:R-:W-:Y:S02]  /*0670*/  @P0 IADD3.X R0, R19, UR7, RZ, P2, !PT ;  /* 0x0000000713000c10 */ /* 0x000fe400097fe4ff */
[----:B------:R-:W-:Y:S01]  /*0680*/  IADD3.X R20, R38, UR9, RZ, P1, !PT ;  /* 0x0000000926147c10 */ /* 0x000fe20008ffe4ff */
[----:B------:R-:W-:Y:S01]  /*0690*/  ULDC.64 UR8, c[0x0][0x208] ;  /* 0x0000820000087ab9 */ /* 0x000fe20000000a00 */
[----:B------:R-:W-:-:S02]  /*06a0*/  @P0 IADD3 R22, P1, R34, R21, RZ ;  /* 0x0000001522160210 */ /* 0x000fc40007f3e0ff */
[----:B------:R-:W-:Y:S01]  /*06b0*/  @P0 SHF.L.U64.HI R39, R39, 0x2, R0 ;  /* 0x0000000227270819 */ /* 0x000fe20000010200 */
[----:B------:R-:W-:-:S03]  /*06c0*/  @!P0 IMAD.MOV.U32 R0, RZ, RZ, RZ ;  /* 0x000000ffff008224 */ /* 0x000fc600078e00ff */
[----:B------:R-:W-:-:S05]  /*06d0*/  @P0 IADD3.X R23, R39, R20, RZ, P1, !PT ;  /* 0x0000001427170210 */ /* 0x000fca0000ffe4ff */
[----:B------:R-:W2:Y:S01]  /*06e0*/  @P0 LDG.E R0, desc[UR8][R22.64] ;  /* 0x0000000816000981 */ /* 0x000ea2000c1e1900 */
[----:B------:R-:W-:Y:S01]  /*06f0*/  MOV R25, UR11 ;  /* 0x0000000b00197c02 */ /* 0x000fe20008000f00 */
[----:B------:R-:W-:Y:S01]  /*0700*/  @UP0 UIMAD UR7, UR12, 0x3, URZ ;  /* 0x000000030c0708a4 */ /* 0x000fe2000f8e023f */
[----:B------:R-:W-:-:S03]  /*0710*/  @!P0 MOV R35, RZ ;  /* 0x000000ff00238202 */ /* 0x000fc60000000f00 */
[----:B------:R-:W-:-:S04]  /*0720*/  @P0 IMAD.WIDE.U32 R18, R25, 0x3, R18 ;  /* 0x0000000319120825 */ /* 0x000fc800078e0012 */
[----:B------:R-:W-:Y:S01]  /*0730*/  @P0 VIADD R27, R19, UR7 ;  /* 0x00000007131b0c36 */ /* 0x000fe20008000000 */
[----:B------:R-:W-:-:S04]  /*0740*/  @P0 SHF.L.U32 R36, R18, 0x2, RZ ;  /* 0x0000000212240819 */ /* 0x000fc800000006ff */
[----:B------:R-:W-:Y:S02]  /*0750*/  @P0 SHF.L.U64.HI R27, R18, 0x2, R27 ;  /* 0x00000002121b0819 */ /* 0x000fe4000001021b */
[----:B------:R-:W-:-:S05]  /*0760*/  @P0 IADD3 R30, P1, R36, R21, RZ ;  /* 0x00000015241e0210 */ /* 0x000fca0007f3e0ff */
[----:B------:R-:W-:-:S05]  /*0770*/  @P0 IMAD.X R31, R27, 0x1, R20, P1 ;  /* 0x000000011b1f0824 */ /* 0x000fca00008e0614 */
[----:B------:R0:W3:Y:S01]  /*0780*/  @P0 LDG.E R35, desc[UR8][R30.64] ;  /* 0x000000081e230981 */ /* 0x0000e2000c1e1900 */
[----:B------:R-:W-:Y:S01]  /*0790*/  IADD3 R19, P1, R29, UR14, RZ ;  /* 0x0000000e1d137c10 */ /* 0x000fe2000ff3e0ff */
[----:B------:R-:W-:Y:S01]  /*07a0*/  @!P0 IMAD.MOV.U32 R29, RZ, RZ, RZ ;  /* 0x000000ffff1d8224 */ /* 0x000fe200078e00ff */
[----:B------:R-:W-:Y:S01]  /*07b0*/  LOP3.LUT R24, R24, 0x1f, RZ, 0xc0, !PT ;  /* 0x0000001f18187812 */ /* 0x000fe200078ec0ff */
[C---:B--2---:R-:W-:Y:S01]  /*07c0*/  IMAD.U32 R25, R0.reuse, 0x10000, RZ ;  /* 0x0001000000197824 */ /* 0x044fe200078e00ff */
[----:B------:R-:W-:-:S03]  /*07d0*/  PRMT R33, R0, 0x7632, R33 ;  /* 0x0000763200217816 */ /* 0x000fc60000000021 */
[C---:B------:R-:W-:Y:S01]  /*07e0*/  FMUL R18, R25.reuse, 0.044714998453855514526 ;  /* 0x3d37271319127820 */ /* 0x040fe20000400000 */
[----:B------:R-:W-:Y:S01]  /*07f0*/  FMUL R37, R25, 0.79788458347320556641 ;  /* 0x3f4c422a19257820 */ /* 0x000fe20000400000 */
[----:B------:R-:W-:Y:S02]  /*0800*/  SHF.L.U32 R33, R33, 0x10, RZ ;  /* 0x0000001021217819 */ /* 0x000fe400000006ff */
[----:B------:R-:W-:-:S03]  /*0810*/  FFMA R18, R25, R18, 1 ;  /* 0x3f80000019127423 */ /* 0x000fc60000000012 */
[----:B------:R-:W-:Y:S01]  /*0820*/  FMUL R0, R33, 0.044714998453855514526 ;  /* 0x3d37271321007820 */ /* 0x000fe20000400000 */
[----:B------:R-:W-:Y:S01]  /*0830*/  FMUL R37, R37, R18 ;  /* 0x0000001225257220 */ /* 0x000fe20000400000 */
[----:B------:R-:W-:Y:S01]  /*0840*/  IADD3.X R18, R38, UR15, RZ, P1, !PT ;  /* 0x0000000f26127c10 */ /* 0x000fe20008ffe4ff */
[----:B------:R-:W-:Y:S01]  /*0850*/  FMUL R40, R33, 0.79788458347320556641 ;  /* 0x3f4c422a21287820 */ /* 0x000fe20000400000 */
[----:B0-----:R-:W-:Y:S01]  /*0860*/  @P0 IADD3 R30, P1, R34, R19, RZ ;  /* 0x00000013221e0210 */ /* 0x001fe20007f3e0ff */
[----:B------:R-:W-:Y:S01]  /*0870*/  FMUL R22, |R37|, 2.8853900432586669922 ;  /* 0x4038aa3b25167820 */ /* 0x000fe20000400200 */
[----:B------:R-:W-:Y:S01]  /*0880*/  FFMA R23, R33, R0, 1 ;  /* 0x3f80000021177423 */ /* 0x000fe20000000000 */
[----:B------:R-:W-:Y:S01]  /*0890*/  IMAD.MOV.U32 R38, RZ, RZ, 0x3f800000 ;  /* 0x3f800000ff267424 */ /* 0x000fe200078e00ff */
[----:B------:R-:W-:Y:S01]  /*08a0*/  @P0 IADD3.X R31, R39, R18, RZ, P1, !PT ;  /* 0x00000012271f0210 */ /* 0x000fe20000ffe4ff */
[----:B------:R-:W-:Y:S02]  /*08b0*/  ULDC.64 UR14, c[0x0][0x230] ;  /* 0x00008c00000e7ab9 */ /* 0x000fe40000000a00 */
[----:B------:R-:W0:Y:S01]  /*08c0*/  MUFU.EX2 R22, R22 ;  /* 0x0000001600167308 */ /* 0x000e220000000800 */
[----:B------:R-:W-:Y:S01]  /*08d0*/  FMUL R40, R40, R23 ;  /* 0x0000001728287220 */ /* 0x000fe20000400000 */
[----:B------:R-:W-:Y:S01]  /*08e0*/  MOV R39, 0x3c80f082 ;  /* 0x3c80f08200277802 */ /* 0x000fe20000000f00 */
[----:B------:R-:W-:Y:S01]  /*08f0*/  FMUL R0, R37, R37 ;  /* 0x0000002525007220 */ /* 0x000fe20000400000 */
[----:B------:R-:W2:Y:S01]  /*0900*/  @P0 LDG.E R29, desc[UR8][R30.64] ;  /* 0x000000081e1d0981 */ /* 0x000ea2000c1e1900 */
[----:B0-----:R-:W-:Y:S01]  /*0910*/  FADD R34, R22, 1 ;  /* 0x3f80000016227421 */ /* 0x001fe20000000000 */
[----:B------:R-:W-:-:S03]  /*0920*/  @P0 IADD3 R22, P1, R36, R19, RZ ;  /* 0x0000001324160210 */ /* 0x000fc60007f3e0ff */
[----:B------:R3:W0:Y:S01]  /*0930*/  MUFU.RCP R41, R34 ;  /* 0x0000002200297308 */ /* 0x0006220000001000 */
[----:B------:R-:W-:Y:S01]  /*0940*/  @P0 IADD3.X R23, R27, R18, RZ, P1, !PT ;  /* 0x000000121b170210 */ /* 0x000fe20000ffe4ff */
[----:B------:R-:W-:Y:S01]  /*0950*/  FMUL R36, |R40|, 2.8853900432586669922 ;  /* 0x4038aa3b28247820 */ /* 0x000fe20000400200 */
[----:B------:R-:W-:Y:S02]  /*0960*/  @!P0 IMAD.MOV.U32 R27, RZ, RZ, RZ ;  /* 0x000000ffff1b8224 */ /* 0x000fe400078e00ff */
[C---:B------:R-:W-:Y:S01]  /*0970*/  FFMA R43, R0.reuse, R39, -0.052303962409496307373 ;  /* 0xbd563cae002b7423 */ /* 0x040fe20000000027 */
[----:B------:R-:W-:Y:S02]  /*0980*/  FSETP.GE.AND P1, PT, |R37|, 0.60000002384185791016, PT ;  /* 0x3f19999a2500780b */ /* 0x000fe40003f26200 */
[----:B------:R1:W4:Y:S01]  /*0990*/  MUFU.EX2 R42, R36 ;  /* 0x00000024002a7308 */ /* 0x0003220000000800 */
[C---:B---3--:R-:W-:Y:S01]  /*09a0*/  IMAD.U32 R34, R35.reuse, 0x10000, RZ ;  /* 0x0001000023227824 */ /* 0x048fe200078e00ff */
[----:B------:R3:W2:Y:S01]  /*09b0*/  @P0 LDG.E R27, desc[UR8][R22.64] ;  /* 0x00000008161b0981 */ /* 0x0006a2000c1e1900 */
[----:B------:R-:W-:Y:S01]  /*09c0*/  FFMA R43, R0, R43, 0.1331529766321182251 ;  /* 0x3e085941002b7423 */ /* 0x000fe2000000002b */
[----:B------:R-:W-:-:S02]  /*09d0*/  PRMT R35, R35, 0x7632, R35 ;  /* 0x0000763223237816 */ /* 0x000fc40000000023 */
[----:B------:R-:W-:Y:S01]  /*09e0*/  FSETP.GE.AND P0, PT, |R37|, 9.010913848876953125, PT ;  /* 0x41102cb42500780b */ /* 0x000fe20003f06200 */
[----:B------:R-:W-:Y:S01]  /*09f0*/  FFMA R43, R0, R43, -0.33332768082618713379 ;  /* 0xbeaaa9ed002b7423 */ /* 0x000fe2000000002b */
[----:B0-----:R-:W-:Y:S01]  /*0a00*/  FFMA R41, R41, -2, R38 ;  /* 0xc000000029297823 */ /* 0x001fe20000000026 */
[C---:B---3--:R-:W-:Y:S01]  /*0a10*/  FMUL R23, R34.reuse, 0.044714998453855514526 ;  /* 0x3d37271322177820 */ /* 0x048fe20000400000 */
[C---:B------:R-:W-:Y:S01]  /*0a20*/  FMUL R22, R34.reuse, 0.79788458347320556641 ;  /* 0x3f4c422a22167820 */ /* 0x040fe20000400000 */
[----:B-1----:R-:W-:Y:S02]  /*0a30*/  SHF.L.U32 R36, R35, 0x10, RZ ;  /* 0x0000001023247819 */ /* 0x002fe400000006ff */
[----:B------:R-:W-:Y:S01]  /*0a40*/  FFMA R23, R34, R23, 1 ;  /* 0x3f80000022177423 */ /* 0x000fe20000000017 */
[----:B------:R-:W-:Y:S01]  /*0a50*/  FSEL R30, R41, 1, !P0 ;  /* 0x3f800000291e7808 */ /* 0x000fe20004000000 */
[----:B------:R-:W-:Y:S02]  /*0a60*/  FFMA R0, R0, R43, RZ ;  /* 0x0000002b00007223 */ /* 0x000fe400000000ff */
[----:B------:R-:W-:Y:S01]  /*0a70*/  FMUL R22, R22, R23 ;  /* 0x0000001716167220 */ /* 0x000fe20000400000 */
[--C-:B------:R-:W-:Y:S01]  /*0a80*/  LOP3.LUT R31, R30, 0x80000000, R37.reuse, 0xb8, !PT ;  /* 0x800000001e1f7812 */ /* 0x100fe200078eb825 */
[----:B------:R-:W-:Y:S01]  /*0a90*/  FMUL R35, R36, 0.044714998453855514526 ;  /* 0x3d37271324237820 */ /* 0x000fe20000400000 */
[----:B------:R-:W-:Y:S01]  /*0aa0*/  @!P1 FFMA R31, R37, R0, R37 ;  /* 0x00000000251f9223 */ /* 0x000fe20000000025 */
[----:B------:R-:W-:Y:S01]  /*0ab0*/  FMUL R37, |R22|, 2.8853900432586669922 ;  /* 0x4038aa3b16257820 */ /* 0x000fe20000400200 */
[----:B----4-:R-:W-:Y:S01]  /*0ac0*/  FADD R42, R42, 1 ;  /* 0x3f8000002a2a7421 */ /* 0x010fe20000000000 */
[C---:B------:R-:W-:Y:S01]  /*0ad0*/  FMUL R43, R36.reuse, 0.79788458347320556641 ;  /* 0x3f4c422a242b7820 */ /* 0x040fe20000400000 */
[----:B------:R-:W-:Y:S01]  /*0ae0*/  FFMA R0, R36, R35, 1 ;  /* 0x3f80000024007423 */ /* 0x000fe20000000023 */
[----:B------:R-:W-:Y:S01]  /*0af0*/  FMUL R30, R40, R40 ;  /* 0x00000028281e7220 */ /* 0x000fe20000400000 */
[----:B------:R-:W0:Y:S02]  /*0b00*/  MUFU.RCP R23, R42 ;  /* 0x0000002a00177308 */ /* 0x000e240000001000 */
[----:B------:R-:W-:Y:S01]  /*0b10*/  FMUL R43, R43, R0 ;  /* 0x000000002b2b7220 */ /* 0x000fe20000400000 */
[----:B------:R-:W-:-:S05]  /*0b20*/  FFMA R35, R30, R39, -0.052303962409496307373 ;  /* 0xbd563cae1e237423 */ /* 0x000fca0000000027 */
[----:B------:R-:W1:Y:S01]  /*0b30*/  MUFU.EX2 R37, R37 ;  /* 0x0000002500257308 */ /* 0x000e620000000800 */
[----:B------:R-:W-:Y:S01]  /*0b40*/  FMUL R44, |R43|, 2.8853900432586669922 ;  /* 0x4038aa3b2b2c7820 */ /* 0x000fe20000400200 */
[----:B------:R-:W-:Y:S01]  /*0b50*/  FFMA R35, R30, R35, 0.1331529766321182251 ;  /* 0x3e0859411e237423 */ /* 0x000fe20000000023 */
[----:B------:R-:W-:-:S03]  /*0b60*/  FSETP.GE.AND P1, PT, |R40|, 0.60000002384185791016, PT ;  /* 0x3f19999a2800780b */ /* 0x000fc60003f26200 */
[C---:B------:R-:W-:Y:S02]  /*0b70*/  FFMA R0, R30.reuse, R35, -0.33332768082618713379 ;  /* 0xbeaaa9ed1e007423 */ /* 0x040fe40000000023 */
[----:B------:R-:W3:Y:S01]  /*0b80*/  MUFU.EX2 R44, R44 ;  /* 0x0000002c002c7308 */ /* 0x000ee20000000800 */
[----:B0-----:R-:W-:Y:S01]  /*0b90*/  FFMA R23, R23, -2, R38 ;  /* 0xc000000017177823 */ /* 0x001fe20000000026 */
[----:B------:R-:W-:Y:S01]  /*0ba0*/  FFMA R35, R30, R0, RZ ;  /* 0x000000001e237223 */ /* 0x000fe200000000ff */
[----:B------:R-:W-:Y:S01]  /*0bb0*/  FSETP.GE.AND P0, PT, |R40|, 9.010913848876953125, PT ;  /* 0x41102cb42800780b */ /* 0x000fe20003f06200 */
[----:B-1----:R-:W-:-:S03]  /*0bc0*/  FADD R30, R37, 1 ;  /* 0x3f800000251e7421 */ /* 0x002fc60000000000 */
[----:B------:R-:W-:Y:S01]  /*0bd0*/  FSEL R23, R23, 1, !P0 ;  /* 0x3f80000017177808 */ /* 0x000fe20004000000 */
[----:B------:R-:W0:Y:S03]  /*0be0*/  MUFU.RCP R41, R30 ;  /* 0x0000001e00297308 */ /* 0x000e260000001000 */
[--C-:B------:R-:W-:Y:S01]  /*0bf0*/  LOP3.LUT R37, R23, 0x80000000, R40.reuse, 0xb8, !PT ;  /* 0x8000000017257812 */ /* 0x100fe200078eb828 */
[----:B------:R-:W-:Y:S01]  /*0c00*/  @!P1 FFMA R37, R40, R35, R40 ;  /* 0x0000002328259223 */ /* 0x000fe20000000028 */
[----:B------:R-:W-:Y:S01]  /*0c10*/  FMUL R35, R22, R22 ;  /* 0x0000001616237220 */ /* 0x000fe20000400000 */
[----:B---3--:R-:W-:Y:S01]  /*0c20*/  FADD R42, R44, 1 ;  /* 0x3f8000002c2a7421 */ /* 0x008fe20000000000 */
[----:B------:R-:W-:Y:S02]  /*0c30*/  FMUL R0, R25, 0.10703222453594207764 ;  /* 0x3ddb33b619007820 */ /* 0x000fe40000400000 */
[----:B------:R-:W-:Y:S01]  /*0c40*/  FFMA R40, R35, R39, -0.052303962409496307373 ;  /* 0xbd563cae23287423 */ /* 0x000fe20000000027 */
[----:B------:R-:W1:Y:S01]  /*0c50*/  MUFU.RCP R45, R42 ;  /* 0x0000002a002d7308 */ /* 0x000e620000001000 */
[----:B------:R-:W-:Y:S01]  /*0c60*/  FFMA R23, R25, R0, 0.79788458347320556641 ;  /* 0x3f4c422a19177423 */ /* 0x000fe20000000000 */
[----:B------:R-:W-:Y:S01]  /*0c70*/  ISETP.GE.U32.AND P0, PT, R14, R15, PT ;  /* 0x0000000f0e00720c */ /* 0x000fe20003f06070 */
[----:B------:R-:W-:Y:S01]  /*0c80*/  FFMA R0, -R31, R31, 1 ;  /* 0x3f8000001f007423 */ /* 0x000fe2000000011f */
[----:B------:R-:W-:Y:S01]  /*0c90*/  FFMA R40, R35, R40, 0.1331529766321182251 ;  /* 0x3e08594123287423 */ /* 0x000fe20000000028 */
[----:B------:R-:W-:Y:S01]  /*0ca0*/  FSETP.GE.AND P2, PT, |R22|, 0.60000002384185791016, PT ;  /* 0x3f19999a1600780b */ /* 0x000fe20003f46200 */
[----:B------:R-:W-:Y:S01]  /*0cb0*/  FMUL R44, R25, 0.5 ;  /* 0x3f000000192c7820 */ /* 0x000fe20000400000 */
[----:B------:R-:W-:Y:S01]  /*0cc0*/  ISETP.LT.U32.AND P0, PT, R24, R17, !P0 ;  /* 0x000000111800720c */ /* 0x000fe20004701070 */
[----:B------:R-:W-:Y:S01]  /*0cd0*/  FMUL R23, R0, R23 ;  /* 0x0000001700177220 */ /* 0x000fe20000400000 */
[----:B0-----:R-:W-:Y:S01]  /*0ce0*/  FFMA R41, R41, -2, R38 ;  /* 0xc000000029297823 */ /* 0x001fe20000000026 */
[----:B------:R-:W-:Y:S01]  /*0cf0*/  FFMA R0, R35, R40, -0.33332768082618713379 ;  /* 0xbeaaa9ed23007423 */ /* 0x000fe20000000028 */
[----:B------:R-:W-:Y:S01]  /*0d00*/  FSETP.GE.AND P1, PT, |R22|, 9.010913848876953125, PT ;  /* 0x41102cb41600780b */ /* 0x000fe20003f26200 */
[----:B------:R-:W-:Y:S01]  /*0d10*/  FMUL R44, R44, R23 ;  /* 0x000000172c2c7220 */ /* 0x000fe20000400000 */
[----:B------:R-:W-:Y:S01]  /*0d20*/  FMUL R25, R43, R43 ;  /* 0x0000002b2b197220 */ /* 0x000fe20000400000 */
[----:B------:R-:W-:Y:S01]  /*0d30*/  FFMA R23, R35, R0, RZ ;  /* 0x0000000023177223 */ /* 0x000fe200000000ff */
[----:B------:R-:W-:-:S02]  /*0d40*/  FSEL R41, R41, 1, !P1 ;  /* 0x3f80000029297808 */ /* 0x000fc40004800000 */
[----:B------:R-:W-:Y:S01]  /*0d50*/  IADD3 R35, P1, R24, R6, RZ ;  /* 0x0000000618237210 */ /* 0x000fe20007f3e0ff */
[----:B------:R-:W-:Y:S01]  /*0d60*/  FFMA R0, R25, R39, -0.052303962409496307373 ;  /* 0xbd563cae19007423 */ /* 0x000fe20000000027 */
[----:B-1----:R-:W-:Y:S01]  /*0d70*/  FFMA R45, R45, -2, R38 ;  /* 0xc00000002d2d7823 */ /* 0x002fe20000000026 */
[--C-:B------:R-:W-:Y:S01]  /*0d80*/  LOP3.LUT R42, R41, 0x80000000, R22.reuse, 0xb8, !PT ;  /* 0x80000000292a7812 */ /* 0x100fe200078eb816 */
[----:B------:R-:W-:Y:S01]  /*0d90*/  @!P2 FFMA R42, R22, R23, R22 ;  /* 0x00000017162aa223 */ /* 0x000fe20000000016 */
[----:B------:R-:W-:Y:S02]  /*0da0*/  IMAD.X R38, RZ, RZ, R28, P1 ;  /* 0x000000ffff267224 */ /* 0x000fe400008e061c */
[----:B------:R-:W-:Y:S01]  /*0db0*/  FFMA R0, R25, R0, 0.1331529766321182251 ;  /* 0x3e08594119007423 */ /* 0x000fe20000000000 */
[----:B------:R-:W-:-:S03]  /*0dc0*/  @P0 SHF.L.U32 R22, R35, 0x2, RZ ;  /* 0x0000000223160819 */ /* 0x000fc600000006ff */
[----:B------:R-:W-:Y:S01]  /*0dd0*/  FFMA R0, R25, R0, -0.33332768082618713379 ;  /* 0xbeaaa9ed19007423 */ /* 0x000fe20000000000 */
[----:B------:R-:W-:Y:S02]  /*0de0*/  @P0 SHF.L.U64.HI R23, R35, 0x2, R38 ;  /* 0x0000000223170819 */ /* 0x000fe40000010226 */
[----:B------:R-:W-:Y:S01]  /*0df0*/  @P0 IADD3 R24, P1, R22, R19, RZ ;  /* 0x0000001316180210 */ /* 0x000fe20007f3e0ff */
[----:B------:R-:W-:-:S04]  /*0e00*/  FFMA R46, R25, R0, RZ ;  /* 0x00000000192e7223 */ /* 0x000fc800000000ff */
[----:B------:R-:W-:Y:S01]  /*0e10*/  @P0 IMAD.X R25, R23, 0x1, R18, P1 ;  /* 0x0000000117190824 */ /* 0x000fe200008e0612 */
[----:B------:R-:W-:Y:S02]  /*0e20*/  @P0 IADD3 R22, P1, R22, R21, RZ ;  /* 0x0000001516160210 */ /* 0x000fe40007f3e0ff */
[----:B------:R-:W-:-:S03]  /*0e30*/  @!P0 MOV R40, RZ ;  /* 0x000000ff00288202 */ /* 0x000fc60000000f00 */
[----:B------:R-:W-:-:S05]  /*0e40*/  @P0 IMAD.X R23, R23, 0x1, R20, P1 ;  /* 0x0000000117170824 */ /* 0x000fca00008e0614 */
[----:B------:R0:W3:Y:S01]  /*0e50*/  @P0 LDG.E R40, desc[UR8][R22.64] ;  /* 0x0000000816280981 */ /* 0x0000e2000c1e1900 */
[C---:B------:R-:W-:Y:S02]  /*0e60*/  FSETP.GE.AND P2, PT, |R43|.reuse, 0.60000002384185791016, PT ;  /* 0x3f19999a2b00780b */ /* 0x040fe40003f46200 */
[----:B------:R-:W-:Y:S02]  /*0e70*/  FSETP.GE.AND P1, PT, |R43|, 9.010913848876953125, PT ;  /* 0x41102cb42b00780b */ /* 0x000fe40003f26200 */
[----:B------:R-:W-:Y:S02]  /*0e80*/  @!P0 MOV R30, RZ ;  /* 0x000000ff001e8202 */ /* 0x000fe40000000f00 */
[----:B------:R-:W-:Y:S01]  /*0e90*/  FSEL R0, R45, 1, !P1 ;  /* 0x3f8000002d007808 */ /* 0x000fe20004800000 */
[----:B------:R-:W-:Y:S01]  /*0ea0*/  FADD R31, R31, 1 ;  /* 0x3f8000001f1f7421 */ /* 0x000fe20000000000 */
[----:B------:R-:W-:Y:S02]  /*0eb0*/  @P0 IADD3 R39, P1, R35, UR11, RZ ;  /* 0x0000000b23270c10 */ /* 0x000fe4000ff3e0ff */
[--C-:B------:R-:W-:Y:S01]  /*0ec0*/  LOP3.LUT R41, R0, 0x80000000, R43.reuse, 0xb8, !PT ;  /* 0x8000000000297812 */ /* 0x100fe200078eb82b */
[----:B------:R1:W4:Y:S01]  /*0ed0*/  @P0 LDG.E R30, desc[UR8][R24.64] ;  /* 0x00000008181e0981 */ /* 0x000322000c1e1900 */
[----:B------:R-:W-:Y:S01]  /*0ee0*/  FFMA R0, R31, 0.5, R44 ;  /* 0x3f0000001f007823 */ /* 0x000fe2000000002c */
[----:B------:R-:W-:Y:S01]  /*0ef0*/  @!P2 FFMA R41, R43, R46, R43 ;  /* 0x0000002e2b29a223 */ /* 0x000fe2000000002b */
[----:B------:R-:W-:Y:S01]  /*0f00*/  @P0 IMAD.SHL.U32 R46, R39, 0x4, RZ ;  /* 0x00000004272e0824 */ /* 0x000fe200078e00ff */
[----:B------:R-:W-:Y:S01]  /*0f10*/  @P0 IADD3.X R44, R38, UR12, RZ, P1, !PT ;  /* 0x0000000c262c0c10 */ /* 0x000fe20008ffe4ff */
[----:B0-----:R-:W-:Y:S01]  /*0f20*/  FFMA R23, -R37, R37, 1 ;  /* 0x3f80000025177423 */ /* 0x001fe20000000125 */
[----:B-1----:R-:W-:-:S02]  /*0f30*/  FMUL R24, R33, 0.10703222453594207764 ;  /* 0x3ddb33b621187820 */ /* 0x002fc40000400000 */
[----:B------:R-:W-:Y:S02]  /*0f40*/  @P0 SHF.L.U64.HI R25, R39, 0x2, R44 ;  /* 0x0000000227190819 */ /* 0x000fe4000001022c */
[----:B------:R-:W-:Y:S01]  /*0f50*/  @P0 IADD3 R22, P1, R46, R19, RZ ;  /* 0x000000132e160210 */ /* 0x000fe20007f3e0ff */
[----:B------:R-:W-:-:S04]  /*0f60*/  FFMA R24, R33, R24, 0.79788458347320556641 ;  /* 0x3f4c422a21187423 */ /* 0x000fc80000000018 */
[----:B------:R-:W-:Y:S01]  /*0f70*/  FMUL R44, R23, R24 ;  /* 0x00000018172c7220 */ /* 0x000fe20000400000 */
[----:B------:R-:W-:Y:S02]  /*0f80*/  @P0 IADD3.X R23, R25, R18, RZ, P1, !PT ;  /* 0x0000001219170210 */ /* 0x000fe40000ffe4ff */
[----:B------:R-:W-:Y:S01]  /*0f90*/  @P0 IADD3 R24, P1, R46, R21, RZ ;  /* 0x000000152e180210 */ /* 0x000fe20007f3e0ff */
[----:B------:R-:W-:-:S03]  /*0fa0*/  @!P0 IMAD.MOV.U32 R39, RZ, RZ, RZ ;  /* 0x000000ffff278224 */ /* 0x000fc600078e00ff */
[----:B------:R-:W-:-:S05]  /*0fb0*/  @P0 IADD3.X R25, R25, R20, RZ, P1, !PT ;  /* 0x0000001419190210 */ /* 0x000fca0000ffe4ff */
[----:B------:R0:W4:Y:S01]  /*0fc0*/  @P0 LDG.E R39, desc[UR8][R24.64] ;  /* 0x0000000818270981 */ /* 0x000122000c1e1900 */
[----:B------:R-:W-:-:S04]  /*0fd0*/  FMUL R33, R33, 0.5 ;  /* 0x3f00000021217820 */ /* 0x000fc80000400000 */
[----:B------:R-:W-:Y:S01]  /*0fe0*/  FMUL R45, R33, R44 ;  /* 0x0000002c212d7220 */ /* 0x000fe20000400000 */
[----:B------:R-:W-:-:S06]  /*0ff0*/  @!P0 IMAD.MOV.U32 R31, RZ, RZ, RZ ;  /* 0x000000ffff1f8224 */ /* 0x000fcc00078e00ff */
[----:B------:R1:W4:Y:S01]  /*1000*/  @P0 LDG.E R31, desc[UR8][R22.64] ;  /* 0x00000008161f0981 */ /* 0x000322000c1e1900 */
[----:B0-----:R-:W-:Y:S01]  /*1010*/  FMUL R25, R36, 0.10703222453594207764 ;  /* 0x3ddb33b624197820 */ /* 0x001fe20000400000 */
[----:B-1----:R-:W-:Y:S01]  /*1020*/  FMUL R23, R34, 0.10703222453594207764 ;  /* 0x3ddb33b622177820 */ /* 0x002fe20000400000 */
[----:B------:R-:W-:-:S03]  /*1030*/  FADD R22, R37, 1 ;  /* 0x3f80000025167421 */ /* 0x000fc60000000000 */
[----:B------:R-:W-:Y:S01]  /*1040*/  FFMA R24, R34, R23, 0.79788458347320556641 ;  /* 0x3f4c422a22187423 */ /* 0x000fe20000000017 */
[----:B------:R-:W-:Y:S01]  /*1050*/  FFMA R23, -R42, R42, 1 ;  /* 0x3f8000002a177423 */ /* 0x000fe2000000012a */
[----:B------:R-:W-:-:S03]  /*1060*/  FFMA R22, R22, 0.5, R45 ;  /* 0x3f00000016167823 */ /* 0x000fc6000000002d */
[----:B------:R-:W-:Y:S01]  /*1070*/  FMUL R24, R23, R24 ;  /* 0x0000001817187220 */ /* 0x000fe20000400000 */
[----:B------:R-:W-:Y:S01]  /*1080*/  FMUL R23, R34, 0.5 ;  /* 0x3f00000022177820 */ /* 0x000fe20000400000 */
[----:B------:R-:W-:-:S03]  /*1090*/  FFMA R25, R36, R25, 0.79788458347320556641 ;  /* 0x3f4c422a24197423 */ /* 0x000fc60000000019 */
[----:B------:R-:W-:Y:S01]  /*10a0*/  FMUL R23, R23, R24 ;  /* 0x0000001817177220 */ /* 0x000fe20000400000 */
[----:B------:R-:W-:Y:S01]  /*10b0*/  FMUL R46, R36, 0.5 ;  /* 0x3f000000242e7820 */ /* 0x000fe20000400000 */
[----:B------:R-:W-:-:S04]  /*10c0*/  FADD R36, R42, 1 ;  /* 0x3f8000002a247421 */ /* 0x000fc80000000000 */
[----:B------:R-:W-:Y:S01]  /*10d0*/  FFMA R36, R36, 0.5, R23 ;  /* 0x3f00000024247823 */ /* 0x000fe20000000017 */
[----:B------:R-:W-:Y:S01]  /*10e0*/  IMAD.MOV.U32 R23, RZ, RZ, 0x3c80f082 ;  /* 0x3c80f082ff177424 */ /* 0x000fe200078e00ff */
[----:B---3--:R-:W-:-:S05]  /*10f0*/  SHF.L.U32 R43, R40, 0x10, RZ ;  /* 0x00000010282b7819 */ /* 0x008fca00000006ff */
[----:B------:R-:W-:-:S04]  /*1100*/  FMUL R44, R43, 0.044714998453855514526 ;  /* 0x3d3727132b2c7820 */ /* 0x000fc80000400000 */
[C---:B------:R-:W-:Y:S01]  /*1110*/  FFMA R33, R43.reuse, R44, 1 ;  /* 0x3f8000002b217423 */ /* 0x040fe2000000002c */
[----:B------:R-:W-:-:S04]  /*1120*/  FMUL R44, R43, 0.79788458347320556641 ;  /* 0x3f4c422a2b2c7820 */ /* 0x000fc80000400000 */
[----:B------:R-:W-:Y:S01]  /*1130*/  FMUL R44, R44, R33 ;  /* 0x000000212c2c7220 */ /* 0x000fe20000400000 */
[----:B--2---:R-:W-:-:S04]  /*1140*/  IMAD.U32 R33, R29, 0x10000, RZ ;  /* 0x000100001d217824 */ /* 0x004fc800078e00ff */
[----:B------:R-:W-:Y:S01]  /*1150*/  FMUL R33, R33, R0 ;  /* 0x0000000021217220 */ /* 0x000fe20000400000 */
[----:B------:R-:W-:-:S06]  /*1160*/  FMUL R0, |R44|, 2.8853900432586669922 ;  /* 0x4038aa3b2c007820 */ /* 0x000fcc0000400200 */
[----:B------:R-:W0:Y:S01]  /*1170*/  MUFU.EX2 R0, R0 ;  /* 0x0000000000007308 */ /* 0x000e220000000800 */
[----:B------:R-:W-:-:S04]  /*1180*/  PRMT R29, R29, 0x7632, R29 ;  /* 0x000076321d1d7816 */ /* 0x000fc8000000001d */
[----:B------:R-:W-:-:S05]  /*1190*/  SHF.L.U32 R29, R29, 0x10, RZ ;  /* 0x000000101d1d7819 */ /* 0x000fca00000006ff */
[----:B------:R-:W-:Y:S01]  /*11a0*/  FMUL R34, R29, R22 ;  /* 0x000000161d227220 */ /* 0x000fe20000400000 */
[----:B------:R-:W-:Y:S01]  /*11b0*/  FFMA R22, -R41, R41, 1 ;  /* 0x3f80000029167423 */ /* 0x000fe20000000129 */
[----:B0-----:R-:W-:-:S03]  /*11c0*/  FADD R24, R0, 1 ;  /* 0x3f80000000187421 */ /* 0x001fc60000000000 */
[----:B------:R-:W-:Y:S02]  /*11d0*/  FMUL R29, R22, R25 ;  /* 0x00000019161d7220 */ /* 0x000fe40000400000 */
[----:B------:R-:W0:Y:S02]  /*11e0*/  MUFU.RCP R25, R24 ;  /* 0x0000001800197308 */ /* 0x000e240000001000 */
[----:B------:R-:W-:Y:S01]  /*11f0*/  FMUL R46, R46, R29 ;  /* 0x0000001d2e2e7220 */ /* 0x000fe20000400000 */
[----:B------:R-:W-:Y:S01]  /*1200*/  FMUL R29, R44, R44 ;  /* 0x0000002c2c1d7220 */ /* 0x000fe20000400000 */
[----:B------:R-:W-:-:S03]  /*1210*/  MOV R22, 0x3f800000 ;  /* 0x3f80000000167802 */ /* 0x000fc60000000f00 */
[C---:B------:R-:W-:Y:S01]  /*1220*/  FFMA R0, R29.reuse, R23, -0.052303962409496307373 ;  /* 0xbd563cae1d007423 */ /* 0x040fe20000000017 */
[C---:B------:R-:W-:Y:S02]  /*1230*/  FSETP.GE.AND P0, PT, |R44|.reuse, 9.010913848876953125, PT ;  /* 0x41102cb42c00780b */ /* 0x040fe40003f06200 */
[----:B------:R-:W-:Y:S01]  /*1240*/  FSETP.GE.AND P1, PT, |R44|, 0.60000002384185791016, PT ;  /* 0x3f19999a2c00780b */ /* 0x000fe20003f26200 */
[----:B------:R-:W-:Y:S01]  /*1250*/  FFMA R0, R29, R0, 0.1331529766321182251 ;  /* 0x3e0859411d007423 */ /* 0x000fe20000000000 */
[----:B0-----:R-:W-:-:S03]  /*1260*/  FFMA R25, R25, -2, R22 ;  /* 0xc000000019197823 */ /* 0x001fc60000000016 */
[----:B------:R-:W-:Y:S02]  /*1270*/  FFMA R0, R29, R0, -0.33332768082618713379 ;  /* 0xbeaaa9ed1d007423 */ /* 0x000fe40000000000 */
[----:B------:R-:W-:Y:S02]  /*1280*/  FSEL R25, R25, 1, !P0 ;  /* 0x3f80000019197808 */ /* 0x000fe40004000000 */
[----:B------:R-:W-:Y:S02]  /*1290*/  FFMA R29, R29, R0, RZ ;  /* 0x000000001d1d7223 */ /* 0x000fe400000000ff */
[--C-:B------:R-:W-:Y:S02]  /*12a0*/  LOP3.LUT R24, R25, 0x80000000, R44.reuse, 0xb8, !PT ;  /* 0x8000000019187812 */ /* 0x100fe400078eb82c */
[----:B------:R-:W-:Y:S01]  /*12b0*/  PRMT R25, R40, 0x7632, R25 ;  /* 0x0000763228197816 */ /* 0x000fe20000000019 */
[----:B------:R-:W-:Y:S01]  /*12c0*/  FMUL R0, R43, 0.10703222453594207764 ;  /* 0x3ddb33b62b007820 */ /* 0x000fe20000400000 */
[----:B------:R-:W-:-:S03]  /*12d0*/  @!P1 FFMA R24, R44, R29, R44 ;  /* 0x0000001d2c189223 */ /* 0x000fc6000000002c */
[----:B------:R-:W-:Y:S02]  /*12e0*/  IMAD.U32 R25, R25, 0x10000, RZ ;  /* 0x0001000019197824 */ /* 0x000fe400078e00ff */
[----:B------:R-:W-:Y:S01]  /*12f0*/  FFMA R29, R43, R0, 0.79788458347320556641 ;  /* 0x3f4c422a2b1d7423 */ /* 0x000fe20000000000 */
[----:B------:R-:W-:Y:S01]  /*1300*/  FFMA R0, -R24, R24, 1 ;  /* 0x3f80000018007423 */ /* 0x000fe20000000118 */
[----:B------:R-:W-:-:S03]  /*1310*/  FMUL R40, R25, 0.044714998453855514526 ;  /* 0x3d37271319287820 */ /* 0x000fc60000400000 */
[----:B------:R-:W-:Y:S01]  /*1320*/  FMUL R0, R0, R29 ;  /* 0x0000001d00007220 */ /* 0x000fe20000400000 */
[C---:B------:R-:W-:Y:S01]  /*1330*/  FMUL R29, R25.reuse, 0.79788458347320556641 ;  /* 0x3f4c422a191d7820 */ /* 0x040fe20000400000 */
[----:B------:R-:W-:-:S04]  /*1340*/  FFMA R40, R25, R40, 1 ;  /* 0x3f80000019287423 */ /* 0x000fc80000000028 */
[----:B------:R-:W-:-:S04]  /*1350*/  FMUL R29, R29, R40 ;  /* 0x000000281d1d7220 */ /* 0x000fc80000400000 */
[----:B------:R-:W-:-:S06]  /*1360*/  FMUL R37, |R29|, 2.8853900432586669922 ;  /* 0x4038aa3b1d257820 */ /* 0x000fcc0000400200 */
[----:B------:R-:W0:Y:S01]  /*1370*/  MUFU.EX2 R37, R37 ;  /* 0x0000002500257308 */ /* 0x000e220000000800 */
[----:B------:R-:W-:Y:S01]  /*1380*/  FADD R41, R41, 1 ;  /* 0x3f80000029297421 */ /* 0x000fe20000000000 */
[----:B------:R-:W-:-:S03]  /*1390*/  FMUL R43, R43, 0.5 ;  /* 0x3f0000002b2b7820 */ /* 0x000fc60000400000 */
[----:B------:R-:W-:Y:S01]  /*13a0*/  FFMA R46, R41, 0.5, R46 ;  /* 0x3f000000292e7823 */ /* 0x000fe2000000002e */
        /* <DEDUP_REMOVED lines=14> */
[----:B------:R-:W-:Y:S01]  /*1490*/  FMUL R0, R25, 0.10703222453594207764 ;  /* 0x3ddb33b619007820 */ /* 0x000fe20000400000 */
[----:B----4-:R-:W-:-:S03]  /*14a0*/  SHF.L.U32 R29, R39, 0x10, RZ ;  /* 0x00000010271d7819 */ /* 0x010fc600000006ff */
[----:B------:R-:W-:Y:S01]  /*14b0*/  FFMA R37, R25, R0, 0.79788458347320556641 ;  /* 0x3f4c422a19257423 */ /* 0x000fe20000000000 */
[----:B------:R-:W-:Y:S01]  /*14c0*/  FFMA R0, -R40, R40, 1 ;  /* 0x3f80000028007423 */ /* 0x000fe20000000128 */
[----:B------:R-:W-:-:S03]  /*14d0*/  FMUL R42, R29, 0.044714998453855514526 ;  /* 0x3d3727131d2a7820 */ /* 0x000fc60000400000 */
[----:B------:R-:W-:Y:S01]  /*14e0*/  FMUL R0, R0, R37 ;  /* 0x0000002500007220 */ /* 0x000fe20000400000 */
[C---:B------:R-:W-:Y:S01]  /*14f0*/  FFMA R42, R29.reuse, R42, 1 ;  /* 0x3f8000001d2a7423 */ /* 0x040fe2000000002a */
[----:B------:R-:W-:-:S04]  /*1500*/  FMUL R37, R29, 0.79788458347320556641 ;  /* 0x3f4c422a1d257820 */ /* 0x000fc80000400000 */
[----:B------:R-:W-:-:S04]  /*1510*/  FMUL R42, R37, R42 ;  /* 0x0000002a252a7220 */ /* 0x000fc80000400000 */
[----:B------:R-:W-:-:S06]  /*1520*/  FMUL R37, |R42|, 2.8853900432586669922 ;  /* 0x4038aa3b2a257820 */ /* 0x000fcc0000400200 */
[----:B------:R-:W0:Y:S01]  /*1530*/  MUFU.EX2 R37, R37 ;  /* 0x0000002500257308 */ /* 0x000e220000000800 */
[----:B------:R-:W-:Y:S01]  /*1540*/  FMUL R25, R25, 0.5 ;  /* 0x3f00000019197820 */ /* 0x000fe20000400000 */
[----:B------:R-:W-:Y:S01]  /*1550*/  FADD R24, R24, 1 ;  /* 0x3f80000018187421 */ /* 0x000fe20000000000 */
[----:B------:R-:W-:Y:S02]  /*1560*/  FADD R40, R40, 1 ;  /* 0x3f80000028287421 */ /* 0x000fe40000000000 */
[----:B------:R-:W-:Y:S01]  /*1570*/  FMUL R25, R25, R0 ;  /* 0x0000000019197220 */ /* 0x000fe20000400000 */
[----:B------:R-:W-:Y:S01]  /*1580*/  FFMA R24, R24, 0.5, R43 ;  /* 0x3f00000018187823 */ /* 0x000fe2000000002b */
[----:B0-----:R-:W-:-:S06]  /*1590*/  FADD R41, R37, 1 ;  /* 0x3f80000025297421 */ /* 0x001fcc0000000000 */
[----:B------:R-:W0:Y:S01]  /*15a0*/  MUFU.RCP R41, R41 ;  /* 0x0000002900297308 */ /* 0x000e220000001000 */
[----:B------:R-:W-:Y:S01]  /*15b0*/  FFMA R25, R40, 0.5, R25 ;  /* 0x3f00000028197823 */ /* 0x000fe20000000019 */
[----:B------:R-:W-:Y:S02]  /*15c0*/  IMAD.U32 R43, R27, 0x10000, RZ ;  /* 0x000100001b2b7824 */ /* 0x000fe400078e00ff */
[----:B------:R-:W-:Y:S02]  /*15d0*/  FMUL R40, R42, R42 ;  /* 0x0000002a2a287220 */ /* 0x000fe40000400000 */
[----:B------:R-:W-:Y:S02]  /*15e0*/  FMUL R36, R43, R36 ;  /* 0x000000242b247220 */ /* 0x000fe40000400000 */
[----:B------:R-:W-:Y:S01]  /*15f0*/  FFMA R43, R40, R23, -0.052303962409496307373 ;  /* 0xbd563cae282b7423 */ /* 0x000fe20000000017 */
[----:B------:R-:W-:-:S03]  /*1600*/  FSETP.GE.AND P1, PT, |R42|, 0.60000002384185791016, PT ;  /* 0x3f19999a2a00780b */ /* 0x000fc60003f26200 */
[----:B------:R-:W-:Y:S01]  /*1610*/  FFMA R43, R40, R43, 0.1331529766321182251 ;  /* 0x3e085941282b7423 */ /* 0x000fe2000000002b */
[----:B------:R-:W-:-:S03]  /*1620*/  FSETP.GE.AND P0, PT, |R42|, 9.010913848876953125, PT ;  /* 0x41102cb42a00780b */ /* 0x000fc60003f06200 */
[C---:B------:R-:W-:Y:S01]  /*1630*/  FFMA R0, R40.reuse, R43, -0.33332768082618713379 ;  /* 0xbeaaa9ed28007423 */ /* 0x040fe2000000002b */
[----:B0-----:R-:W-:Y:S01]  /*1640*/  FFMA R37, R41, -2, R22 ;  /* 0xc000000029257823 */ /* 0x001fe20000000016 */
[----:B------:R-:W-:Y:S02]  /*1650*/  PRMT R39, R39, 0x7632, R39 ;  /* 0x0000763227277816 */ /* 0x000fe40000000027 */
[----:B------:R-:W-:Y:S02]  /*1660*/  FFMA R41, R40, R0, RZ ;  /* 0x0000000028297223 */ /* 0x000fe400000000ff */
[----:B------:R-:W-:Y:S01]  /*1670*/  FSEL R37, R37, 1, !P0 ;  /* 0x3f80000025257808 */ /* 0x000fe20004000000 */
[----:B------:R-:W-:Y:S01]  /*1680*/  FMUL R0, R29, 0.10703222453594207764 ;  /* 0x3ddb33b61d007820 */ /* 0x000fe20000400000 */
[----:B------:R-:W-:Y:S02]  /*1690*/  SHF.L.U32 R39, R39, 0x10, RZ ;  /* 0x0000001027277819 */ /* 0x000fe400000006ff */
[--C-:B------:R-:W-:Y:S01]  /*16a0*/  LOP3.LUT R37, R37, 0x80000000, R42.reuse, 0xb8, !PT ;  /* 0x8000000025257812 */ /* 0x100fe200078eb82a */
[----:B------:R-:W-:Y:S01]  /*16b0*/  @!P1 FFMA R37, R42, R41, R42 ;  /* 0x000000292a259223 */ /* 0x000fe2000000002a */
[----:B------:R-:W-:Y:S01]  /*16c0*/  FFMA R41, R29, R0, 0.79788458347320556641 ;  /* 0x3f4c422a1d297423 */ /* 0x000fe20000000000 */
[----:B------:R-:W-:-:S02]  /*16d0*/  FMUL R0, R39, 0.044714998453855514526 ;  /* 0x3d37271327007820 */ /* 0x000fc40000400000 */
[----:B------:R-:W-:-:S04]  /*16e0*/  FFMA R40, -R37, R37, 1 ;  /* 0x3f80000025287423 */ /* 0x000fc80000000125 */
[----:B------:R-:W-:Y:S01]  /*16f0*/  FMUL R40, R40, R41 ;  /* 0x0000002928287220 */ /* 0x000fe20000400000 */
[C---:B------:R-:W-:Y:S01]  /*1700*/  FFMA R41, R39.reuse, R0, 1 ;  /* 0x3f80000027297423 */ /* 0x040fe20000000000 */
[----:B------:R-:W-:-:S04]  /*1710*/  FMUL R0, R39, 0.79788458347320556641 ;  /* 0x3f4c422a27007820 */ /* 0x000fc80000400000 */
[----:B------:R-:W-:-:S04]  /*1720*/  FMUL R42, R0, R41 ;  /* 0x00000029002a7220 */ /* 0x000fc80000400000 */
[----:B------:R-:W-:-:S06]  /*1730*/  FMUL R0, |R42|, 2.8853900432586669922 ;  /* 0x4038aa3b2a007820 */ /* 0x000fcc0000400200 */
[----:B------:R-:W0:Y:S01]  /*1740*/  MUFU.EX2 R0, R0 ;  /* 0x0000000000007308 */ /* 0x000e220000000800 */
[----:B------:R-:W-:Y:S01]  /*1750*/  ISETP.NE.U32.AND P1, PT, RZ, UR14, PT ;  /* 0x0000000eff007c0c */ /* 0x000fe2000bf25070 */
[----:B0-----:R-:W-:-:S06]  /*1760*/  FADD R41, R0, 1 ;  /* 0x3f80000000297421 */ /* 0x001fcc0000000000 */
[----:B------:R-:W0:Y:S01]  /*1770*/  MUFU.RCP R41, R41 ;  /* 0x0000002900297308 */ /* 0x000e220000001000 */
[----:B------:R-:W-:Y:S01]  /*1780*/  ISETP.NE.AND.EX P1, PT, RZ, UR15, PT, P1 ;  /* 0x0000000fff007c0c */ /* 0x000fe2000bf25310 */
[C---:B------:R-:W-:Y:S01]  /*1790*/  FMUL R43, R42.reuse, R42 ;  /* 0x0000002a2a2b7220 */ /* 0x040fe20000400000 */
[C---:B------:R-:W-:Y:S01]  /*17a0*/  FSETP.GE.AND P0, PT, |R42|.reuse, 9.010913848876953125, PT ;  /* 0x41102cb42a00780b */ /* 0x040fe20003f06200 */
[----:B------:R-:W-:Y:S01]  /*17b0*/  UMOV UR7, 0x3f800000 ;  /* 0x3f80000000077882 */ /* 0x000fe20000000000 */
[----:B------:R-:W-:Y:S01]  /*17c0*/  FSETP.GE.AND P2, PT, |R42|, 0.60000002384185791016, PT ;  /* 0x3f19999a2a00780b */ /* 0x000fe20003f46200 */
[----:B------:R-:W-:Y:S01]  /*17d0*/  FFMA R44, R43, R23, -0.052303962409496307373 ;  /* 0xbd563cae2b2c7423 */ /* 0x000fe20000000017 */
[----:B------:R-:W-:Y:S01]  /*17e0*/  ULDC.64 UR14, c[0x0][0x220] ;  /* 0x00008800000e7ab9 */ /* 0x000fe20000000a00 */
[----:B0-----:R-:W-:-:S05]  /*17f0*/  FFMA R22, R41, -2, R22 ;  /* 0xc000000029167823 */ /* 0x001fca0000000016 */
[----:B------:R-:W-:Y:S02]  /*1800*/  FSEL R41, R22, 1, !P0 ;  /* 0x3f80000016297808 */ /* 0x000fe40004000000 */
[----:B------:R-:W0:Y:S02]  /*1810*/  @P1 LDC.64 R22, c[0x0][0x230] ;  /* 0x00008c00ff161b82 */ /* 0x000e240000000a00 */
[----:B0-----:R0:W2:Y:S01]  /*1820*/  @P1 LDG.E R22, desc[UR8][R22.64] ;  /* 0x0000000816161981 */ /* 0x0010a2000c1e1900 */
[----:B------:R-:W-:-:S04]  /*1830*/  FFMA R44, R43, R44, 0.1331529766321182251 ;  /* 0x3e0859412b2c7423 */ /* 0x000fc8000000002c */
[----:B------:R-:W-:Y:S01]  /*1840*/  FFMA R0, R43, R44, -0.33332768082618713379 ;  /* 0xbeaaa9ed2b007423 */ /* 0x000fe2000000002c */
[----:B------:R-:W-:-:S03]  /*1850*/  LOP3.LUT R41, R41, 0x80000000, R42, 0xb8, !PT ;  /* 0x8000000029297812 */ /* 0x000fc600078eb82a */
[----:B------:R-:W-:-:S04]  /*1860*/  FFMA R43, R43, R0, RZ ;  /* 0x000000002b2b7223 */ /* 0x000fc800000000ff */
[----:B------:R-:W-:Y:S01]  /*1870*/  @!P2 FFMA R41, R42, R43, R42 ;  /* 0x0000002b2a29a223 */ /* 0x000fe2000000002a */
[----:B------:R-:W-:Y:S01]  /*1880*/  FMUL R43, R29, 0.5 ;  /* 0x3f0000001d2b7820 */ /* 0x000fe20000400000 */
[----:B------:R-:W-:-:S04]  /*1890*/  IMAD.U32 R29, R30, 0x10000, RZ ;  /* 0x000100001e1d7824 */ /* 0x000fc800078e00ff */
[----:B------:R-:W-:Y:S01]  /*18a0*/  FMUL R0, R29, R24 ;  /* 0x000000181d007220 */ /* 0x000fe20000400000 */
[----:B------:R-:W-:Y:S01]  /*18b0*/  SHF.R.U32.HI R29, RZ, 0x3, R26 ;  /* 0x00000003ff1d7819 */ /* 0x000fe2000001161a */
[----:B------:R-:W-:Y:S01]  /*18c0*/  FMUL R24, R39, 0.10703222453594207764 ;  /* 0x3ddb33b627187820 */ /* 0x000fe20000400000 */
[----:B------:R-:W-:Y:S02]  /*18d0*/  FMUL R40, R43, R40 ;  /* 0x000000282b287220 */ /* 0x000fe40000400000 */
[----:B------:R-:W-:Y:S01]  /*18e0*/  LOP3.LUT R29, R29, 0x1c, RZ, 0xc0, !PT ;  /* 0x0000001c1d1d7812 */ /* 0x000fe200078ec0ff */
[----:B------:R-:W-:Y:S01]  /*18f0*/  FFMA R43, R39, R24, 0.79788458347320556641 ;  /* 0x3f4c422a272b7423 */ /* 0x000fe20000000018 */
[----:B------:R-:W-:Y:S02]  /*1900*/  FFMA R24, -R41, R41, 1 ;  /* 0x3f80000029187423 */ /* 0x000fe40000000129 */
[----:B0-----:R-:W-:Y:S01]  /*1910*/  IADD3 R23, -R29, R26, RZ ;  /* 0x0000001a1d177210 */ /* 0x001fe20007ffe1ff */
[----:B------:R-:W-:Y:S01]  /*1920*/  FMUL R39, R39, 0.5 ;  /* 0x3f00000027277820 */ /* 0x000fe20000400000 */
[----:B------:R-:W-:Y:S01]  /*1930*/  FMUL R24, R24, R43 ;  /* 0x0000002b18187220 */ /* 0x000fe20000400000 */
[----:B------:R-:W-:-:S02]  /*1940*/  ISETP.GE.U32.AND P0, PT, R14, R15, PT ;  /* 0x0000000f0e00720c */ /* 0x000fc40003f06070 */
[----:B------:R-:W-:Y:S01]  /*1950*/  LOP3.LUT R42, R23, 0x1f, RZ, 0xc0, !PT ;  /* 0x0000001f172a7812 */ /* 0x000fe200078ec0ff */
[----:B------:R-:W-:Y:S01]  /*1960*/  FMUL R24, R39, R24 ;  /* 0x0000001827187220 */ /* 0x000fe20000400000 */
[----:B------:R-:W-:Y:S01]  /*1970*/  PRMT R30, R30, 0x7632, R30 ;  /* 0x000076321e1e7816 */ /* 0x000fe2000000001e */
[----:B------:R-:W-:Y:S01]  /*1980*/  FADD R41, R41, 1 ;  /* 0x3f80000029297421 */ /* 0x000fe20000000000 */
[----:B------:R-:W-:-:S03]  /*1990*/  ISETP.GE.U32.OR P0, PT, R42, R17, P0 ;  /* 0x000000112a00720c */ /* 0x000fc60000706470 */
[----:B------:R-:W-:Y:S02]  /*19a0*/  IMAD.U32 R30, R30, 0x10000, RZ ;  /* 0x000100001e1e7824 */ /* 0x000fe400078e00ff */
[----:B------:R-:W-:Y:S01]  /*19b0*/  FFMA R41, R41, 0.5, R24 ;  /* 0x3f00000029297823 */ /* 0x000fe20000000018 */
[----:B------:R-:W-:Y:S01]  /*19c0*/  SHF.L.U32 R24, R8, 0x6, RZ ;  /* 0x0000000608187819 */ /* 0x000fe200000006ff */
[----:B------:R-:W-:Y:S01]  /*19d0*/  FADD R23, R37, 1 ;  /* 0x3f80000025177421 */ /* 0x000fe20000000000 */
[----:B------:R-:W-:Y:S01]  /*19e0*/  FMUL R37, R30, R25 ;  /* 0x000000191e257220 */ /* 0x000fe20000400000 */
[----:B------:R-:W-:Y:S02]  /*19f0*/  IMAD.U32 R43, R31, 0x10000, RZ ;  /* 0x000100001f2b7824 */ /* 0x000fe400078e00ff */
[----:B------:R-:W-:-:S04]  /*1a00*/  FFMA R40, R23, 0.5, R40 ;  /* 0x3f00000017287823 */ /* 0x000fc80000000028 */
[----:B------:R-:W-:Y:S01]  /*1a10*/  FMUL R43, R43, R40 ;  /* 0x000000282b2b7220 */ /* 0x000fe20000400000 */
[----:B------:R-:W-:Y:S01]  /*1a20*/  PRMT R27, R27, 0x7632, R27 ;  /* 0x000076321b1b7816 */ /* 0x000fe2000000001b */
[----:B------:R-:W-:-:S04]  /*1a30*/  IMAD.IADD R26, R14, 0x1, R26 ;  /* 0x000000010e1a7824 */ /* 0x000fc800078e021a */
[----:B------:R-:W-:-:S04]  /*1a40*/  IMAD.U32 R27, R27, 0x10000, RZ ;  /* 0x000100001b1b7824 */ /* 0x000fc800078e00ff */
[----:B------:R-:W-:Y:S01]  /*1a50*/  FMUL R46, R27, R46 ;  /* 0x0000002e1b2e7220 */ /* 0x000fe20000400000 */
[----:B------:R-:W-:Y:S01]  /*1a60*/  MOV R47, UR11 ;  /* 0x0000000b002f7c02 */ /* 0x000fe20008000f00 */
[----:B------:R-:W-:Y:S01]  /*1a70*/  BSSY B0, `(.L_x_16508) ;  /* 0x0000069000007945 */ /* 0x000fe20003800000 */
[----:B--2---:R-:W-:Y:S02]  /*1a80*/  @P1 R2UR UR7, R22 ;  /* 0x00000000160712ca */ /* 0x004fe400000e0000 */
[----:B------:R-:W-:Y:S02]  /*1a90*/  PRMT R22, R31, 0x7632, R22 ;  /* 0x000076321f167816 */ /* 0x000fe40000000016 */
[----:B------:R-:W-:Y:S02]  /*1aa0*/  LEA R30, P1, R24, UR14, 0x1 ;  /* 0x0000000e181e7c11 */ /* 0x000fe4000f8208ff */
[----:B------:R-:W-:-:S04]  /*1ab0*/  SHF.L.U64.HI R31, R8, 0x6, R9 ;  /* 0x00000006081f7819 */ /* 0x000fc80000010209 */
[----:B------:R-:W-:Y:S01]  /*1ac0*/  LEA.HI.X R31, R24, UR15, R31, 0x1, P1 ;  /* 0x0000000f181f7c11 */ /* 0x000fe200088f0c1f */
[----:B------:R-:W-:Y:S01]  /*1ad0*/  ULDC.64 UR14, c[0x0][0x228] ;  /* 0x00008a00000e7ab9 */ /* 0x000fe20000000a00 */
[C---:B------:R-:W-:Y:S02]  /*1ae0*/  @!P0 LEA R24, P1, R35.reuse, R30, 0x2 ;  /* 0x0000001e23188211 */ /* 0x040fe400078210ff */
[----:B------:R-:W-:Y:S02]  /*1af0*/  SHF.L.U32 R22, R22, 0x10, RZ ;  /* 0x0000001016167819 */ /* 0x000fe400000006ff */
[C---:B------:R-:W-:Y:S02]  /*1b00*/  @!P0 LEA.HI.X R25, R35.reuse, R31, R38, 0x2, P1 ;  /* 0x0000001f23198211 */ /* 0x040fe400008f1426 */
[----:B------:R-:W-:Y:S01]  /*1b10*/  @!P0 IADD3 R35, P1, R35, UR11, RZ ;  /* 0x0000000b23238c10 */ /* 0x000fe2000ff3e0ff */
[----:B------:R-:W-:-:S03]  /*1b20*/  FMUL R48, R22, R41 ;  /* 0x0000002916307220 */ /* 0x000fc60000400000 */
[----:B------:R-:W-:Y:S02]  /*1b30*/  @!P0 IADD3.X R38, R38, UR12, RZ, P1, !PT ;  /* 0x0000000c26268c10 */ /* 0x000fe40008ffe4ff */
[----:B------:R-:W-:-:S04]  /*1b40*/  @!P0 LEA R22, P1, R35, R30, 0x2 ;  /* 0x0000001e23168211 */ /* 0x000fc800078210ff */
[----:B------:R-:W-:Y:S02]  /*1b50*/  @!P0 LEA.HI.X R23, R35, R31, R38, 0x2, P1 ;  /* 0x0000001f23178211 */ /* 0x000fe400008f1426 */
[----:B------:R-:W0:Y:S01]  /*1b60*/  S2R R38, SR_TID.X ;  /* 0x0000000000267919 */ /* 0x000e220000002100 */
[----:B------:R-:W-:Y:S01]  /*1b70*/  FMUL R39, R0, UR7 ;  /* 0x0000000700277c20 */ /* 0x000fe20008400000 */
[----:B------:R-:W-:Y:S01]  /*1b80*/  FMUL R40, R37, UR7 ;  /* 0x0000000725287c20 */ /* 0x000fe20008400000 */
[----:B------:R-:W-:-:S04]  /*1b90*/  FMUL R42, R43, UR7 ;  /* 0x000000072b2a7c20 */ /* 0x000fc80008400000 */
[----:B------:R-:W-:Y:S01]  /*1ba0*/  @!P0 F2FP.BF16.F32.PACK_AB R45, R40, R39 ;  /* 0x00000027282d823e */ /* 0x000fe200000010ff */
[----:B------:R-:W-:-:S04]  /*1bb0*/  FMUL R41, R48, UR7 ;  /* 0x0000000730297c20 */ /* 0x000fc80008400000 */
[----:B------:R1:W-:Y:S01]  /*1bc0*/  @!P0 STG.E desc[UR8][R24.64], R45 ;  /* 0x0000002d18008986 */ /* 0x0003e2000c101908 */
[----:B------:R-:W-:-:S05]  /*1bd0*/  @!P0 F2FP.BF16.F32.PACK_AB R35, R41, R42 ;  /* 0x0000002a2923823e */ /* 0x000fca00000010ff */
[----:B------:R2:W-:Y:S01]  /*1be0*/  @!P0 STG.E desc[UR8][R22.64], R35 ;  /* 0x0000002316008986 */ /* 0x0005e2000c101908 */
[----:B-1----:R-:W-:Y:S01]  /*1bf0*/  IADD3 R24, R14, 0x2, RZ ;  /* 0x000000020e187810 */ /* 0x002fe20007ffe0ff */
[----:B0-----:R-:W-:-:S03]  /*1c00*/  IMAD.IADD R45, R38, 0x1, -R29 ;  /* 0x00000001262d7824 */ /* 0x001fc600078e0a1d */
[----:B------:R-:W-:Y:S02]  /*1c10*/  ISETP.GE.U32.AND P0, PT, R24, R15, PT ;  /* 0x0000000f1800720c */ /* 0x000fe40003f06070 */
[----:B------:R-:W-:-:S04]  /*1c20*/  IADD3 R25, R45, 0x1e, RZ ;  /* 0x0000001e2d197810 */ /* 0x000fc80007ffe0ff */
[----:B--2---:R-:W-:Y:S02]  /*1c30*/  LOP3.LUT R22, R25, 0x1f, RZ, 0xc0, !PT ;  /* 0x0000001f19167812 */ /* 0x004fe400078ec0ff */
[----:B------:R-:W-:Y:S02]  /*1c40*/  FMNMX R24, RZ, |R0|, !PT ;  /* 0x40000000ff187209 */ /* 0x000fe40007800000 */
[----:B------:R-:W-:Y:S02]  /*1c50*/  ISETP.LT.U32.AND P0, PT, R22, R17, !P0 ;  /* 0x000000111600720c */ /* 0x000fe40004701070 */
[----:B------:R-:W-:Y:S02]  /*1c60*/  FMNMX R24, |R37|, R24, !PT ;  /* 0x0000001825187209 */ /* 0x000fe40007800200 */
[----:B------:R-:W-:Y:S01]  /*1c70*/  IADD3 R25, P1, R6, UR10, RZ ;  /* 0x0000000a06197c10 */ /* 0x000fe2000ff3e0ff */
[----:B------:R-:W-:Y:S01]  /*1c80*/  FADD R0, RZ, R0 ;  /* 0x00000000ff007221 */ /* 0x000fe20000000000 */
[----:B------:R-:W-:Y:S01]  /*1c90*/  FADD R37, RZ, R37 ;  /* 0x00000025ff257221 */ /* 0x000fe20000000000 */
[----:B------:R-:W-:-:S02]  /*1ca0*/  FMNMX R23, |R43|, R24, !PT ;  /* 0x000000182b177209 */ /* 0x000fc40007800200 */
[----:B------:R-:W-:Y:S01]  /*1cb0*/  IADD3 R22, P2, R22, R25, RZ ;  /* 0x0000001916167210 */ /* 0x000fe20007f5e0ff */
[----:B------:R-:W-:Y:S01]  /*1cc0*/  FADD R38, R43, R0 ;  /* 0x000000002b267221 */ /* 0x000fe20000000000 */
[----:B------:R-:W-:Y:S01]  /*1cd0*/  IADD3.X R35, R28, UR5, RZ, P1, !PT ;  /* 0x000000051c237c10 */ /* 0x000fe20008ffe4ff */
[C---:B------:R-:W-:Y:S01]  /*1ce0*/  FADD R0, R48.reuse, R37 ;  /* 0x0000002530007221 */ /* 0x040fe20000000000 */
[----:B------:R-:W-:Y:S02]  /*1cf0*/  FMNMX R48, |R48|, R23, !PT ;  /* 0x0000001730307209 */ /* 0x000fe40007800200 */
[----:B------:R-:W-:Y:S02]  /*1d00*/  @P0 IADD3 R27, P1, R22, UR10, RZ ;  /* 0x0000000a161b0c10 */ /* 0x000fe4000ff3e0ff */
[----:B------:R-:W-:Y:S02]  /*1d10*/  IADD3.X R23, RZ, R35, RZ, P2, !PT ;  /* 0x00000023ff177210 */ /* 0x000fe400017fe4ff */
[----:B------:R-:W-:Y:S01]  /*1d20*/  LOP3.LUT R43, R26, 0x1f, RZ, 0xc0, !PT ;  /* 0x0000001f1a2b7812 */ /* 0x000fe200078ec0ff */
[----:B------:R-:W-:Y:S01]  /*1d30*/  @P0 IMAD.SHL.U32 R26, R27, 0x4, RZ ;  /* 0x000000041b1a0824 */ /* 0x000fe200078e00ff */
[----:B------:R-:W-:Y:S01]  /*1d40*/  @P0 IADD3.X R24, R23, UR5, RZ, P1, !PT ;  /* 0x0000000517180c10 */ /* 0x000fe20008ffe4ff */
[----:B------:R-:W-:-:S03]  /*1d50*/  VOTEU.ANY UP0, P0 ;  /* 0x00000000003f7886 */ /* 0x000fc60000000100 */
[----:B------:R-:W-:Y:S02]  /*1d60*/  @P0 SHF.L.U64.HI R27, R27, 0x2, R24 ;  /* 0x000000021b1b0819 */ /* 0x000fe40000010218 */
[C---:B------:R-:W-:Y:S01]  /*1d70*/  @P0 IADD3 R24, P1, R26.reuse, R19, RZ ;  /* 0x000000131a180210 */ /* 0x040fe20007f3e0ff */
[----:B------:R-:W-:Y:S01]  /*1d80*/  @UP0 UIMAD UR13, UR12, 0x3, URZ ;  /* 0x000000030c0d08a4 */ /* 0x000fe2000f8e023f */
[----:B------:R-:W-:Y:S02]  /*1d90*/  @!P0 IMAD.MOV.U32 R37, RZ, RZ, RZ ;  /* 0x000000ffff258224 */ /* 0x000fe400078e00ff */
[----:B------:R-:W-:Y:S01]  /*1da0*/  @P0 IADD3.X R25, R27, R18, RZ, P1, !PT ;  /* 0x000000121b190210 */ /* 0x000fe20000ffe4ff */
[----:B------:R-:W-:Y:S01]  /*1db0*/  @P0 IMAD.WIDE.U32 R22, R47, 0x3, R22 ;  /* 0x000000032f160825 */ /* 0x000fe200078e0016 */
[----:B------:R-:W-:-:S03]  /*1dc0*/  @P0 IADD3 R26, P1, R26, R21, RZ ;  /* 0x000000151a1a0210 */ /* 0x000fc60007f3e0ff */
[----:B------:R-:W-:Y:S01]  /*1dd0*/  @P0 VIADD R47, R23, UR13 ;  /* 0x0000000d172f0c36 */ /* 0x000fe20008000000 */
[----:B------:R0:W5:Y:S01]  /*1de0*/  @P0 LDG.E R37, desc[UR8][R24.64] ;  /* 0x0000000818250981 */ /* 0x000162000c1e1900 */
[----:B------:R-:W-:-:S03]  /*1df0*/  @P0 IADD3.X R27, R27, R20, RZ, P1, !PT ;  /* 0x000000141b1b0210 */ /* 0x000fc60000ffe4ff */
[C---:B------:R-:W-:Y:S01]  /*1e00*/  @P0 SHF.L.U64.HI R47, R22.reuse, 0x2, R47 ;  /* 0x00000002162f0819 */ /* 0x040fe2000001022f */
[----:B------:R-:W1:Y:S01]  /*1e10*/  SHFL.IDX PT, R38, R38, R43, 0x1f ;  /* 0x00001f2b26267589 */ /* 0x000e6200000e0000 */
[----:B0-----:R-:W-:-:S03]  /*1e20*/  @P0 SHF.L.U32 R24, R22, 0x2, RZ ;  /* 0x0000000216180819 */ /* 0x001fc600000006ff */
[----:B------:R0:W2:Y:S01]  /*1e30*/  SHFL.IDX PT, R0, R0, R43, 0x1f ;  /* 0x00001f2b00007589 */ /* 0x0000a200000e0000 */
[----:B------:R-:W-:Y:S01]  /*1e40*/  @P0 IADD3 R22, P1, R24, R19, RZ ;  /* 0x0000001318160210 */ /* 0x000fe20007f3e0ff */
[----:B0-----:R-:W-:-:S04]  /*1e50*/  @!P0 IMAD.MOV.U32 R43, RZ, RZ, RZ ;  /* 0x000000ffff2b8224 */ /* 0x001fc800078e00ff */
[----:B------:R-:W-:Y:S01]  /*1e60*/  @P0 IMAD.X R23, R47, 0x1, R18, P1 ;  /* 0x000000012f170824 */ /* 0x000fe200008e0612 */
[----:B------:R-:W-:Y:S01]  /*1e70*/  @P0 IADD3 R24, P1, R24, R21, RZ ;  /* 0x0000001518180210 */ /* 0x000fe20007f3e0ff */
[----:B------:R0:W5:Y:S01]  /*1e80*/  @P0 LDG.E R43, desc[UR8][R26.64] ;  /* 0x000000081a2b0981 */ /* 0x000162000c1e1900 */
[----:B------:R-:W-:-:S03]  /*1e90*/  @!P0 MOV R44, RZ ;  /* 0x000000ff002c8202 */ /* 0x000fc60000000f00 */
[----:B------:R-:W-:Y:S01]  /*1ea0*/  @P0 IMAD.X R25, R47, 0x1, R20, P1 ;  /* 0x000000012f190824 */ /* 0x000fe200008e0614 */
[----:B------:R-:W-:Y:S01]  /*1eb0*/  @!P0 MOV R47, RZ ;  /* 0x000000ff002f8202 */ /* 0x000fe20000000f00 */
[----:B------:R-:W-:Y:S01]  /*1ec0*/  VIADD R45, R45, 0xffffffff ;  /* 0xffffffff2d2d7836 */ /* 0x000fe20000000000 */
[----:B------:R3:W5:Y:S01]  /*1ed0*/  @P0 LDG.E R44, desc[UR8][R22.64] ;  /* 0x00000008162c0981 */ /* 0x000762000c1e1900 */
[----:B0-----:R-:W-:-:S03]  /*1ee0*/  IMAD R27, R11, UR6, RZ ;  /* 0x000000060b1b7c24 */ /* 0x001fc6000f8e02ff */
[----:B------:R0:W5:Y:S01]  /*1ef0*/  @P0 LDG.E R47, desc[UR8][R24.64] ;  /* 0x00000008182f0981 */ /* 0x000162000c1e1900 */
[C---:B------:R-:W-:Y:S02]  /*1f00*/  IMAD R49, R32.reuse, R10, R27 ;  /* 0x0000000a20317224 */ /* 0x040fe400078e021b */
[----:B------:R-:W-:Y:S01]  /*1f10*/  IMAD.WIDE.U32 R26, R32, UR6, R2 ;  /* 0x00000006201a7c25 */ /* 0x000fe2000f8e0002 */
[----:B---3--:R-:W-:-:S03]  /*1f20*/  IADD3 R22, R14, 0x1, RZ ;  /* 0x000000010e167810 */ /* 0x008fc60007ffe0ff */
[----:B------:R-:W-:Y:S01]  /*1f30*/  IMAD.IADD R23, R27, 0x1, R49 ;  /* 0x000000011b177824 */ /* 0x000fe200078e0231 */
[C---:B------:R-:W-:Y:S02]  /*1f40*/  LEA R27, P0, R26.reuse, UR14, 0x7 ;  /* 0x0000000e1a1b7c11 */ /* 0x040fe4000f8038ff */
[----:B------:R-:W-:Y:S02]  /*1f50*/  LOP3.LUT R45, R45, 0x1f, RZ, 0xc0, !PT ;  /* 0x0000001f2d2d7812 */ /* 0x000fe400078ec0ff */
[----:B------:R-:W-:Y:S02]  /*1f60*/  LEA.HI.X R26, R26, UR15, R23, 0x7, P0 ;  /* 0x0000000f1a1a7c11 */ /* 0x000fe400080f3c17 */
[----:B------:R-:W-:-:S04]  /*1f70*/  ISETP.GE.U32.AND P0, PT, R22, R15, PT ;  /* 0x0000000f1600720c */ /* 0x000fc80003f06070 */
[----:B------:R-:W-:Y:S02]  /*1f80*/  ISETP.GE.U32.OR P0, PT, R45, R17, P0 ;  /* 0x000000112d00720c */ /* 0x000fe40000706470 */
[----:B------:R-:W-:Y:S01]  /*1f90*/  FMNMX R23, R48, |R33|, !PT ;  /* 0x4000002130177209 */ /* 0x000fe20007800000 */
[----:B0-----:R-:W-:-:S03]  /*1fa0*/  FADD R25, RZ, R33 ;  /* 0x00000021ff197221 */ /* 0x001fc60000000000 */
[----:B------:R-:W-:Y:S01]  /*1fb0*/  FMNMX R23, |R34|, R23, !PT ;  /* 0x0000001722177209 */ /* 0x000fe20007800200 */
[----:B------:R-:W-:Y:S01]  /*1fc0*/  FADD R49, RZ, R34 ;  /* 0x00000022ff317221 */ /* 0x000fe20000000000 */
[----:B------:R-:W-:Y:S01]  /*1fd0*/  F2FP.BF16.F32.PACK_AB R40, R41, R40 ;  /* 0x000000282928723e */ /* 0x000fe200000010ff */
[----:B------:R-:W-:Y:S01]  /*1fe0*/  FMUL R41, R33, UR7 ;  /* 0x0000000721297c20 */ /* 0x000fe20008400000 */
[C---:B------:R-:W-:Y:S01]  /*1ff0*/  FMNMX R23, |R36|.reuse, R23, !PT ;  /* 0x0000001724177209 */ /* 0x040fe20007800200 */
[----:B------:R-:W-:Y:S01]  /*2000*/  FADD R33, R36, R25 ;  /* 0x0000001924217221 */ /* 0x000fe20000000000 */
[----:B------:R-:W-:Y:S01]  /*2010*/  F2FP.BF16.F32.PACK_AB R39, R42, R39 ;  /* 0x000000272a27723e */ /* 0x000fe200000010ff */
[----:B------:R-:W-:Y:S01]  /*2020*/  FMUL R42, R36, UR7 ;  /* 0x00000007242a7c20 */ /* 0x000fe20008400000 */
[----:B------:R-:W-:Y:S01]  /*2030*/  FADD R36, R46, R49 ;  /* 0x000000312e247221 */ /* 0x000fe20000000000 */
[----:B------:R-:W-:Y:S01]  /*2040*/  IMAD.WIDE.U32 R8, R32, 0x3f, R8 ;  /* 0x0000003f20087825 */ /* 0x000fe200078e0008 */
[----:B------:R-:W-:-:S03]  /*2050*/  FMNMX R24, |R46|, R23, !PT ;  /* 0x000000172e187209 */ /* 0x000fc60007800200 */
[----:B------:R-:W-:Y:S01]  /*2060*/  FMUL R49, R46, UR7 ;  /* 0x000000072e317c20 */ /* 0x000fe20008400000 */
[----:B------:R-:W-:Y:S01]  /*2070*/  FMUL R34, R34, UR7 ;  /* 0x0000000722227c20 */ /* 0x000fe20008400000 */
[----:B-12---:R-:W-:Y:S06]  /*2080*/  @P0 BRA `(.L_x_16509) ;  /* 0x00000000001c0947 */ /* 0x006fec0003800000 */
[----:B------:R-:W-:Y:S01]  /*2090*/  ULOP3.LUT UR13, UR5, 0x3fffffff, URZ, 0xc0, !UPT ;  /* 0x3fffffff050d7892 */ /* 0x000fe2000f8ec03f */
[----:B------:R-:W-:Y:S02]  /*20a0*/  IADD3 R23, P1, P2, R45, UR10, R6 ;  /* 0x0000000a2d177c10 */ /* 0x000fe4000fa3e006 */
[----:B------:R-:W-:-:S03]  /*20b0*/  F2FP.BF16.F32.PACK_AB R25, R34, R41 ;  /* 0x000000292219723e */ /* 0x000fc600000010ff */
[----:B------:R-:W-:Y:S02]  /*20c0*/  IADD3.X R32, RZ, UR13, R28, P1, P2 ;  /* 0x0000000dff207c10 */ /* 0x000fe40008fe441c */
[----:B------:R-:W-:-:S04]  /*20d0*/  LEA R22, P1, R23, R30, 0x2 ;  /* 0x0000001e17167211 */ /* 0x000fc800078210ff */
[----:B------:R-:W-:-:S05]  /*20e0*/  LEA.HI.X R23, R23, R31, R32, 0x2, P1 ;  /* 0x0000001f17177211 */ /* 0x000fca00008f1420 */
[----:B------:R0:W-:Y:S04]  /*20f0*/  STG.E desc[UR8][R22.64], R25 ;  /* 0x0000001916007986 */ /* 0x0001e8000c101908 */
.L_x_16509:
[----:B------:R-:W-:Y:S05]  /*2100*/  BSYNC B0 ;  /* 0x0000000000007941 */ /* 0x000fea0003800000 */
.L_x_16508:
[----:B------:R-:W-:Y:S01]  /*2110*/  BSSY B0, `(.L_x_16510) ;  /* 0x000000d000007945 */ /* 0x000fe20003800000 */
[----:B0-----:R-:W-:Y:S02]  /*2120*/  F2FP.BF16.F32.PACK_AB R23, R42, R41 ;  /* 0x000000292a17723e */ /* 0x001fe400000010ff */
[----:B------:R-:W-:Y:S01]  /*2130*/  F2FP.BF16.F32.PACK_AB R22, R49, R34 ;  /* 0x000000223116723e */ /* 0x000fe200000010ff */
[----:B------:R-:W-:Y:S06]  /*2140*/  @P0 BRA `(.L_x_16511) ;  /* 0x0000000000240947 */ /* 0x000fec0003800000 */
        /* <DEDUP_REMOVED lines=9> */
.L_x_16511:
[----:B------:R-:W-:Y:S05]  /*21e0*/  BSYNC B0 ;  /* 0x0000000000007941 */ /* 0x000fea0003800000 */
.L_x_16510:
[----:B0-----:R-:W0:Y:S01]  /*21f0*/  S2R R7, SR_TID.X ;  /* 0x0000000000077919 */ /* 0x001e220000002100 */
[----:B-----5:R-:W-:Y:S01]  /*2200*/  SHF.L.U32 R6, R43, 0x10, RZ ;  /* 0x000000102b067819 */ /* 0x020fe200000006ff */
[----:B------:R-:W-:Y:S01]  /*2210*/  FADD R0, RZ, R0 ;  /* 0x00000000ff007221 */ /* 0x000fe20000000000 */
[----:B------:R-:W-:Y:S02]  /*2220*/  IMAD.MOV.U32 R28, RZ, RZ, 0x3c80f082 ;  /* 0x3c80f082ff1c7424 */ /* 0x000fe400078e00ff */
[----:B------:R-:W-:Y:S01]  /*2230*/  FADD R38, RZ, R38 ;  /* 0x00000026ff267221 */ /* 0x000fe20000000000 */
[C---:B------:R-:W-:Y:S01]  /*2240*/  FMUL R5, R6.reuse, 0.044714998453855514526 ;  /* 0x3d37271306057820 */ /* 0x040fe20000400000 */
[----:B------:R-:W-:-:S03]  /*2250*/  FMUL R34, R6, 0.79788458347320556641 ;  /* 0x3f4c422a06227820 */ /* 0x000fc60000400000 */
[----:B------:R-:W-:-:S04]  /*2260*/  FFMA R5, R6, R5, 1 ;  /* 0x3f80000006057423 */ /* 0x000fc80000000005 */
[----:B------:R-:W-:-:S04]  /*2270*/  FMUL R34, R34, R5 ;  /* 0x0000000522227220 */ /* 0x000fc80000400000 */
[C---:B------:R-:W-:Y:S01]  /*2280*/  FMUL R32, |R34|.reuse, 2.8853900432586669922 ;  /* 0x4038aa3b22207820 */ /* 0x040fe20000400200 */
[C---:B------:R-:W-:Y:S01]  /*2290*/  FMUL R49, R34.reuse, R34 ;  /* 0x0000002222317220 */ /* 0x040fe20000400000 */
[C---:B------:R-:W-:Y:S02]  /*22a0*/  FSETP.GE.AND P1, PT, |R34|.reuse, 0.60000002384185791016, PT ;  /* 0x3f19999a2200780b */ /* 0x040fe40003f26200 */
[----:B------:R-:W-:Y:S02]  /*22b0*/  FSETP.GE.AND P0, PT, |R34|, 9.010913848876953125, PT ;  /* 0x41102cb42200780b */ /* 0x000fe40003f06200 */
[----:B------:R-:W1:Y:S01]  /*22c0*/  MUFU.EX2 R32, R32 ;  /* 0x0000002000207308 */ /* 0x000e620000000800 */
[----:B0-----:R-:W-:-:S04]  /*22d0*/  IADD3 R5, R14, 0x1, R7 ;  /* 0x000000010e057810 */ /* 0x001fc80007ffe007 */
[----:B------:R-:W-:-:S05]  /*22e0*/  LOP3.LUT R41, R5, 0x1f, RZ, 0xc0, !PT ;  /* 0x0000001f05297812 */ /* 0x000fca00078ec0ff */
[----:B------:R-:W0:Y:S01]  /*22f0*/  SHFL.IDX PT, R25, R36, R41, 0x1f ;  /* 0x00001f2924197589 */ /* 0x000e2200000e0000 */
[----:B-1----:R-:W-:Y:S01]  /*2300*/  FADD R42, R32, 1 ;  /* 0x3f800000202a7421 */ /* 0x002fe20000000000 */
[----:B------:R-:W-:Y:S02]  /*2310*/  HFMA2.MMA R32, -RZ, RZ, 1.875, 0 ;  /* 0x3f800000ff207435 */ /* 0x000fe400000001ff */
[----:B------:R1:W2:Y:S01]  /*2320*/  SHFL.IDX PT, R5, R33, R41, 0x1f ;  /* 0x00001f2921057589 */ /* 0x0002a200000e0000 */
[----:B------:R-:W3:Y:S01]  /*2330*/  MUFU.RCP R45, R42 ;  /* 0x0000002a002d7308 */ /* 0x000ee20000001000 */
[----:B-1----:R-:W-:Y:S01]  /*2340*/  PRMT R33, R43, 0x7632, R33 ;  /* 0x000076322b217816 */ /* 0x002fe20000000021 */
[----:B------:R-:W-:-:S04]  /*2350*/  FMUL R41, R6, 0.10703222453594207764 ;  /* 0x3ddb33b606297820 */ /* 0x000fc80000400000 */
[C---:B------:R-:W-:Y:S01]  /*2360*/  FFMA R41, R6.reuse, R41, 0.79788458347320556641 ;  /* 0x3f4c422a06297423 */ /* 0x040fe20000000029 */
[----:B------:R-:W-:Y:S02]  /*2370*/  IMAD.U32 R33, R33, 0x10000, RZ ;  /* 0x0001000021217824 */ /* 0x000fe400078e00ff */
[----:B------:R-:W-:Y:S01]  /*2380*/  FMUL R6, R6, 0.5 ;  /* 0x3f00000006067820 */ /* 0x000fe20000400000 */
[----:B---3--:R-:W-:Y:S01]  /*2390*/  FFMA R45, R45, -2, R32 ;  /* 0xc00000002d2d7823 */ /* 0x008fe20000000020 */
[----:B0-----:R-:W-:Y:S01]  /*23a0*/  FADD R25, R0, R25 ;  /* 0x0000001900197221 */ /* 0x001fe20000000000 */
[----:B------:R-:W-:-:S03]  /*23b0*/  FFMA R0, R49, R28, -0.052303962409496307373 ;  /* 0xbd563cae31007423 */ /* 0x000fc6000000001c */
[----:B------:R-:W-:Y:S01]  /*23c0*/  FSEL R45, R45, 1, !P0 ;  /* 0x3f8000002d2d7808 */ /* 0x000fe20004000000 */
[----:B--2---:R-:W-:Y:S01]  /*23d0*/  FADD R5, R38, R5 ;  /* 0x0000000526057221 */ /* 0x004fe20000000000 */
[----:B------:R-:W-:Y:S02]  /*23e0*/  FFMA R0, R49, R0, 0.1331529766321182251 ;  /* 0x3e08594131007423 */ /* 0x000fe40000000000 */
[----:B------:R-:W-:Y:S02]  /*23f0*/  LOP3.LUT R45, R45, 0x80000000, R34, 0xb8, !PT ;  /* 0x800000002d2d7812 */ /* 0x000fe400078eb822 */
[----:B------:R-:W-:-:S04]  /*2400*/  FFMA R0, R49, R0, -0.33332768082618713379 ;  /* 0xbeaaa9ed31007423 */ /* 0x000fc80000000000 */
[----:B------:R-:W-:-:S04]  /*2410*/  FFMA R49, R49, R0, RZ ;  /* 0x0000000031317223 */ /* 0x000fc800000000ff */
[----:B------:R-:W-:-:S04]  /*2420*/  @!P1 FFMA R45, R34, R49, R34 ;  /* 0x00000031222d9223 */ /* 0x000fc80000000022 */
[C---:B------:R-:W-:Y:S01]  /*2430*/  FFMA R0, -R45.reuse, R45, 1 ;  /* 0x3f8000002d007423 */ /* 0x040fe2000000012d */
[----:B------:R-:W-:-:S03]  /*2440*/  FADD R45, R45, 1 ;  /* 0x3f8000002d2d7421 */ /* 0x000fc60000000000 */
[----:B------:R-:W-:Y:S01]  /*2450*/  FMUL R41, R0, R41 ;  /* 0x0000002900297220 */ /* 0x000fe20000400000 */
[----:B------:R-:W-:-:S03]  /*2460*/  FMUL R0, R33, 0.044714998453855514526 ;  /* 0x3d37271321007820 */ /* 0x000fc60000400000 */
[----:B------:R-:W-:Y:S01]  /*2470*/  FMUL R6, R6, R41 ;  /* 0x0000002906067220 */ /* 0x000fe20000400000 */
[C---:B------:R-:W-:Y:S01]  /*2480*/  FFMA R43, R33.reuse, R0, 1 ;  /* 0x3f800000212b7423 */ /* 0x040fe20000000000 */
[----:B------:R-:W-:Y:S02]  /*2490*/  FMUL R0, R33, 0.79788458347320556641 ;  /* 0x3f4c422a21007820 */ /* 0x000fe40000400000 */
[----:B------:R-:W-:Y:S02]  /*24a0*/  FFMA R45, R45, 0.5, R6 ;  /* 0x3f0000002d2d7823 */ /* 0x000fe40000000006 */
        /* <DEDUP_REMOVED lines=15> */
[----:B------:R-:W-:Y:S01]  /*25a0*/  FMUL R6, R33, 0.10703222453594207764 ;  /* 0x3ddb33b621067820 */ /* 0x000fe20000400000 */
[----:B------:R-:W-:-:S03]  /*25b0*/  @!P1 FFMA R0, R43, R34, R43 ;  /* 0x000000222b009223 */ /* 0x000fc6000000002b */
[C---:B------:R-:W-:Y:S01]  /*25c0*/  FFMA R41, R33.reuse, R6, 0.79788458347320556641 ;  /* 0x3f4c422a21297423 */ /* 0x040fe20000000006 */
[C---:B------:R-:W-:Y:S01]  /*25d0*/  FFMA R6, -R0.reuse, R0, 1 ;  /* 0x3f80000000067423 */ /* 0x040fe20000000100 */
[----:B------:R-:W-:Y:S01]  /*25e0*/  FMUL R33, R33, 0.5 ;  /* 0x3f00000021217820 */ /* 0x000fe20000400000 */
[----:B------:R-:W-:Y:S02]  /*25f0*/  FADD R0, R0, 1 ;  /* 0x3f80000000007421 */ /* 0x000fe40000000000 */
[----:B------:R-:W-:Y:S01]  /*2600*/  FMUL R34, R6, R41 ;  /* 0x0000002906227220 */ /* 0x000fe20000400000 */
[----:B------:R-:W-:-:S03]  /*2610*/  SHF.L.U32 R6, R47, 0x10, RZ ;  /* 0x000000102f067819 */ /* 0x000fc600000006ff */
[----:B------:R-:W-:Y:S02]  /*2620*/  FMUL R33, R33, R34 ;  /* 0x0000002221217220 */ /* 0x000fe40000400000 */
[C---:B------:R-:W-:Y:S01]  /*2630*/  FMUL R41, R6.reuse, 0.044714998453855514526 ;  /* 0x3d37271306297820 */ /* 0x040fe20000400000 */
[----:B------:R-:W-:Y:S01]  /*2640*/  FMUL R34, R6, 0.79788458347320556641 ;  /* 0x3f4c422a06227820 */ /* 0x000fe20000400000 */
[----:B------:R-:W-:Y:S01]  /*2650*/  FFMA R33, R0, 0.5, R33 ;  /* 0x3f00000000217823 */ /* 0x000fe20000000021 */
[----:B------:R-:W-:Y:S01]  /*2660*/  PRMT R0, R37, 0x7632, R0 ;  /* 0x0000763225007816 */ /* 0x000fe20000000000 */
[----:B------:R-:W-:-:S03]  /*2670*/  FFMA R41, R6, R41, 1 ;  /* 0x3f80000006297423 */ /* 0x000fc60000000029 */
[----:B------:R-:W-:Y:S01]  /*2680*/  SHF.L.U32 R0, R0, 0x10, RZ ;  /* 0x0000001000007819 */ /* 0x000fe200000006ff */
[----:B------:R-:W-:Y:S01]  /*2690*/  FMUL R41, R34, R41 ;  /* 0x0000002922297220 */ /* 0x000fe20000400000 */
[----:B------:R-:W-:Y:S02]  /*26a0*/  IMAD.U32 R34, R37, 0x10000, RZ ;  /* 0x0001000025227824 */ /* 0x000fe400078e00ff */
[----:B------:R-:W-:Y:S01]  /*26b0*/  FMUL R37, R6, 0.10703222453594207764 ;  /* 0x3ddb33b606257820 */ /* 0x000fe20000400000 */
[C---:B------:R-:W-:Y:S01]  /*26c0*/  FMUL R36, |R41|.reuse, 2.8853900432586669922 ;  /* 0x4038aa3b29247820 */ /* 0x040fe20000400200 */
[----:B------:R-:W-:Y:S01]  /*26d0*/  FMUL R43, R0, R33 ;  /* 0x00000021002b7220 */ /* 0x000fe20000400000 */
[C---:B------:R-:W-:Y:S01]  /*26e0*/  FMUL R33, R41.reuse, R41 ;  /* 0x0000002929217220 */ /* 0x040fe20000400000 */
[C---:B------:R-:W-:Y:S01]  /*26f0*/  FSETP.GE.AND P1, PT, |R41|.reuse, 0.60000002384185791016, PT ;  /* 0x3f19999a2900780b */ /* 0x040fe20003f26200 */
[----:B------:R-:W-:Y:S01]  /*2700*/  FMUL R45, R34, R45 ;  /* 0x0000002d222d7220 */ /* 0x000fe20000400000 */
[----:B------:R-:W-:Y:S01]  /*2710*/  FSETP.GE.AND P0, PT, |R41|, 9.010913848876953125, PT ;  /* 0x41102cb42900780b */ /* 0x000fe20003f06200 */
[----:B------:R-:W0:Y:S01]  /*2720*/  MUFU.EX2 R36, R36 ;  /* 0x0000002400247308 */ /* 0x000e220000000800 */
[----:B------:R-:W-:Y:S01]  /*2730*/  FFMA R0, R33, R28, -0.052303962409496307373 ;  /* 0xbd563cae21007423 */ /* 0x000fe2000000001c */
[----:B------:R-:W-:-:S03]  /*2740*/  FFMA R37, R6, R37, 0.79788458347320556641 ;  /* 0x3f4c422a06257423 */ /* 0x000fc60000000025 */
        /* <DEDUP_REMOVED lines=9> */
[----:B------:R-:W-:-:S03]  /*27e0*/  PRMT R34, R47, 0x7632, R34 ;  /* 0x000076322f227816 */ /* 0x000fc60000000022 */
[----:B------:R-:W-:Y:S02]  /*27f0*/  FFMA R36, -R33, R33, 1 ;  /* 0x3f80000021247423 */ /* 0x000fe40000000121 */
[----:B------:R-:W-:Y:S02]  /*2800*/  IMAD.U32 R34, R34, 0x10000, RZ ;  /* 0x0001000022227824 */ /* 0x000fe400078e00ff */
[----:B------:R-:W-:Y:S02]  /*2810*/  FMUL R36, R36, R37 ;  /* 0x0000002524247220 */ /* 0x000fe40000400000 */
        /* <DEDUP_REMOVED lines=10> */
[C---:B------:R-:W-:Y:S02]  /*28c0*/  FFMA R0, R47.reuse, R28, 0.1331529766321182251 ;  /* 0x3e0859412f007423 */ /* 0x040fe4000000001c */
[----:B------:R-:W1:Y:S02]  /*28d0*/  S2R R28, SR_TID.X ;  /* 0x00000000001c7919 */ /* 0x000e640000002100 */
[----:B------:R-:W-:-:S04]  /*28e0*/  FFMA R0, R47, R0, -0.33332768082618713379 ;  /* 0xbeaaa9ed2f007423 */ /* 0x000fc80000000000 */
[----:B------:R-:W-:Y:S01]  /*28f0*/  FFMA R0, R47, R0, RZ ;  /* 0x000000002f007223 */ /* 0x000fe200000000ff */
[C---:B------:R-:W-:Y:S02]  /*2900*/  SHF.L.U32 R47, R44.reuse, 0x10, RZ ;  /* 0x000000102c2f7819 */ /* 0x040fe400000006ff */
[----:B------:R-:W-:Y:S01]  /*2910*/  PRMT R44, R44, 0x7632, R44 ;  /* 0x000076322c2c7816 */ /* 0x000fe2000000002c */
[----:B0-----:R-:W-:-:S06]  /*2920*/  FADD R41, R38, 1 ;  /* 0x3f80000026297421 */ /* 0x001fcc0000000000 */
[----:B------:R-:W0:Y:S02]  /*2930*/  MUFU.RCP R41, R41 ;  /* 0x0000002900297308 */ /* 0x000e240000001000 */
[----:B0-----:R-:W-:-:S05]  /*2940*/  FFMA R32, R41, -2, R32 ;  /* 0xc000000029207823 */ /* 0x001fca0000000020 */
[----:B------:R-:W-:-:S04]  /*2950*/  FSEL R32, R32, 1, !P0 ;  /* 0x3f80000020207808 */ /* 0x000fc80004000000 */
[--C-:B------:R-:W-:Y:S01]  /*2960*/  LOP3.LUT R32, R32, 0x80000000, R37.reuse, 0xb8, !PT ;  /* 0x8000000020207812 */ /* 0x100fe200078eb825 */
[----:B------:R-:W-:Y:S01]  /*2970*/  @!P1 FFMA R32, R37, R0, R37 ;  /* 0x0000000025209223 */ /* 0x000fe20000000025 */
[----:B-1----:R-:W-:Y:S01]  /*2980*/  IADD3 R0, -R29, R28, RZ ;  /* 0x0000001c1d007210 */ /* 0x002fe20007ffe1ff */
[----:B------:R-:W-:Y:S01]  /*2990*/  FMUL R37, R34, 0.10703222453594207764 ;  /* 0x3ddb33b622257820 */ /* 0x000fe20000400000 */
[----:B------:R-:W-:-:S03]  /*29a0*/  SHF.R.U32.HI R28, RZ, 0x3, R28 ;  /* 0x00000003ff1c7819 */ /* 0x000fc6000001161c */
[----:B------:R-:W-:Y:S01]  /*29b0*/  VIADD R0, R0, 0x1e ;  /* 0x0000001e00007836 */ /* 0x000fe20000000000 */
[----:B------:R-:W-:Y:S01]  /*29c0*/  LOP3.LUT R28, R28, 0x1ffffffc, RZ, 0xc0, !PT ;  /* 0x1ffffffc1c1c7812 */ /* 0x000fe200078ec0ff */
[C---:B------:R-:W-:Y:S01]  /*29d0*/  FFMA R37, R34.reuse, R37, 0.79788458347320556641 ;  /* 0x3f4c422a22257423 */ /* 0x040fe20000000025 */
[----:B------:R-:W-:Y:S02]  /*29e0*/  FMUL R34, R34, 0.5 ;  /* 0x3f00000022227820 */ /* 0x000fe40000400000 */
[----:B------:R-:W-:Y:S02]  /*29f0*/  LOP3.LUT R0, R0, 0x1f, RZ, 0xc0, !PT ;  /* 0x0000001f00007812 */ /* 0x000fe400078ec0ff */
[----:B------:R-:W-:Y:S01]  /*2a00*/  IADD3 R28, -R28, R7, RZ ;  /* 0x000000071c1c7210 */ /* 0x000fe20007ffe1ff */
[----:B------:R-:W-:Y:S01]  /*2a10*/  FMUL R7, R6, 0.5 ;  /* 0x3f00000006077820 */ /* 0x000fe20000400000 */
[----:B------:R-:W-:Y:S01]  /*2a20*/  ISETP.GE.U32.AND P1, PT, R0, R17, PT ;  /* 0x000000110000720c */ /* 0x000fe20003f26070 */
[----:B------:R-:W-:Y:S01]  /*2a30*/  VIADD R0, R14, 0x3 ;  /* 0x000000030e007836 */ /* 0x000fe20000000000 */
[----:B------:R-:W-:Y:S01]  /*2a40*/  IADD3 R38, R28, 0x1d, RZ ;  /* 0x0000001d1c267810 */ /* 0x000fe20007ffe0ff */
[----:B------:R-:W-:Y:S01]  /*2a50*/  FFMA R6, -R32, R32, 1 ;  /* 0x3f80000020067423 */ /* 0x000fe20000000120 */
[----:B------:R-:W-:-:S02]  /*2a60*/  FMUL R7, R7, R36 ;  /* 0x0000002407077220 */ /* 0x000fc40000400000 */
[----:B------:R-:W-:Y:S01]  /*2a70*/  ISETP.GE.U32.AND P0, PT, R0, R15, PT ;  /* 0x0000000f0000720c */ /* 0x000fe20003f06070 */
[----:B------:R-:W-:Y:S01]  /*2a80*/  FMUL R37, R6, R37 ;  /* 0x0000002506257220 */ /* 0x000fe20000400000 */
[----:B------:R-:W-:Y:S01]  /*2a90*/  LOP3.LUT R38, R38, 0x1f, RZ, 0xc0, !PT ;  /* 0x0000001f26267812 */ /* 0x000fe200078ec0ff */
[----:B------:R-:W-:Y:S02]  /*2aa0*/  IMAD R6, R16, UR11, RZ ;  /* 0x0000000b10067c24 */ /* 0x000fe4000f8e02ff */
[----:B------:R-:W-:Y:S01]  /*2ab0*/  FADD R0, R33, 1 ;  /* 0x3f80000021007421 */ /* 0x000fe20000000000 */
[----:B------:R-:W-:Y:S01]  /*2ac0*/  FMUL R34, R34, R37 ;  /* 0x0000002522227220 */ /* 0x000fe20000400000 */
[----:B------:R-:W-:Y:S01]  /*2ad0*/  ISETP.LT.U32.AND P0, PT, R38, R17, !P0 ;  /* 0x000000112600720c */ /* 0x000fe20004701070 */
[----:B------:R-:W-:Y:S02]  /*2ae0*/  VIADD R6, R6, UR10 ;  /* 0x0000000a06067c36 */ /* 0x000fe40008000000 */
[----:B------:R-:W-:Y:S01]  /*2af0*/  FFMA R0, R0, 0.5, R7 ;  /* 0x3f00000000007823 */ /* 0x000fe20000000007 */
[----:B------:R-:W-:-:S02]  /*2b00*/  FADD R33, R32, 1 ;  /* 0x3f80000020217421 */ /* 0x000fc40000000000 */
[----:B------:R-:W-:Y:S02]  /*2b10*/  IADD3 R41, P2, R6, UR10, RZ ;  /* 0x0000000a06297c10 */ /* 0x000fe4000ff5e0ff */
[----:B------:R-:W-:Y:S01]  /*2b20*/  FFMA R33, R33, 0.5, R34 ;  /* 0x3f00000021217823 */ /* 0x000fe20000000022 */
[----:B------:R-:W-:Y:S01]  /*2b30*/  FMUL R47, R47, R0 ;  /* 0x000000002f2f7220 */ /* 0x000fe20000400000 */
[----:B------:R-:W-:Y:S01]  /*2b40*/  IMAD.U32 R0, R44, 0x10000, RZ ;  /* 0x000100002c007824 */ /* 0x000fe200078e00ff */
[----:B------:R-:W-:Y:S02]  /*2b50*/  IADD3.X R42, R35, UR5, RZ, P2, !PT ;  /* 0x00000005232a7c10 */ /* 0x000fe400097fe4ff */
[----:B------:R-:W-:Y:S01]  /*2b60*/  IADD3 R6, P2, R38, R41, RZ ;  /* 0x0000002926067210 */ /* 0x000fe20007f5e0ff */
[----:B------:R-:W-:Y:S01]  /*2b70*/  VOTEU.ANY UP0, P0 ;  /* 0x00000000003f7886 */ /* 0x000fe20000000100 */
[----:B------:R-:W-:Y:S01]  /*2b80*/  FMUL R0, R0, R33 ;  /* 0x0000002100007220 */ /* 0x000fe20000400000 */
[----:B------:R-:W-:Y:S01]  /*2b90*/  @!P0 MOV R46, RZ ;  /* 0x000000ff002e8202 */ /* 0x000fe20000000f00 */
[----:B------:R-:W-:Y:S01]  /*2ba0*/  @!P0 IMAD.MOV.U32 R44, RZ, RZ, RZ ;  /* 0x000000ffff2c8224 */ /* 0x000fe200078e00ff */
[----:B------:R-:W-:Y:S01]  /*2bb0*/  IADD3.X R7, RZ, R42, RZ, P2, !PT ;  /* 0x0000002aff077210 */ /* 0x000fe200017fe4ff */
[----:B------:R-:W-:Y:S01]  /*2bc0*/  @UP0 ULOP3.LUT UR13, UR5, 0x3fffffff, URZ, 0xc0, !UPT ;  /* 0x3fffffff050d0892 */ /* 0x000fe2000f8ec03f */
[----:B------:R-:W-:-:S02]  /*2bd0*/  @P0 IADD3 R37, P2, R6, UR10, RZ ;  /* 0x0000000a06250c10 */ /* 0x000fc4000ff5e0ff */
[----:B------:R-:W-:-:S03]  /*2be0*/  MOV R35, UR11 ;  /* 0x0000000b00237c02 */ /* 0x000fc60008000f00 */
[----:B------:R-:W-:Y:S01]  /*2bf0*/  @P0 IADD3.X R32, R7, UR13, RZ, P2, !PT ;  /* 0x0000000d07200c10 */ /* 0x000fe200097fe4ff */
[----:B------:R-:W-:Y:S01]  /*2c00*/  @UP0 UIMAD UR13, UR12, 0x3, URZ ;  /* 0x000000030c0d08a4 */ /* 0x000fe2000f8e023f */
[----:B------:R-:W-:Y:S02]  /*2c10*/  @P0 IMAD.SHL.U32 R34, R37, 0x4, RZ ;  /* 0x0000000425220824 */ /* 0x000fe400078e00ff */
[----:B------:R-:W-:Y:S01]  /*2c20*/  @P0 IMAD.WIDE.U32 R6, R35, 0x3, R6 ;  /* 0x0000000323060825 */ /* 0x000fe200078e0006 */
[----:B------:R-:W-:Y:S02]  /*2c30*/  @P0 SHF.L.U64.HI R37, R37, 0x2, R32 ;  /* 0x0000000225250819 */ /* 0x000fe40000010220 */
[----:B------:R-:W-:Y:S01]  /*2c40*/  @P0 IADD3 R32, P2, R34, R19, RZ ;  /* 0x0000001322200210 */ /* 0x000fe20007f5e0ff */
[----:B------:R-:W-:Y:S01]  /*2c50*/  @P0 VIADD R35, R7, UR13 ;  /* 0x0000000d07230c36 */ /* 0x000fe20008000000 */
[----:B------:R-:W-:Y:S02]  /*2c60*/  @P0 SHF.L.U32 R36, R6, 0x2, RZ ;  /* 0x0000000206240819 */ /* 0x000fe400000006ff */
[----:B------:R-:W-:-:S02]  /*2c70*/  @P0 IADD3.X R33, R37, R18, RZ, P2, !PT ;  /* 0x0000001225210210 */ /* 0x000fc400017fe4ff */
[----:B------:R-:W-:Y:S02]  /*2c80*/  @P0 SHF.L.U64.HI R35, R6, 0x2, R35 ;  /* 0x0000000206230819 */ /* 0x000fe40000010223 */
[----:B------:R-:W-:Y:S01]  /*2c90*/  @P0 IADD3 R6, P2, R34, R21, RZ ;  /* 0x0000001522060210 */ /* 0x000fe20007f5e0ff */
[----:B------:R-:W2:Y:S01]  /*2ca0*/  @P0 LDG.E R44, desc[UR8][R32.64] ;  /* 0x00000008202c0981 */ /* 0x000ea2000c1e1900 */
[C---:B------:R-:W-:Y:S02]  /*2cb0*/  @P0 IADD3 R34, P3, R36.reuse, R19, RZ ;  /* 0x0000001324220210 */ /* 0x040fe40007f7e0ff */
[----:B------:R-:W-:Y:S01]  /*2cc0*/  @P0 IADD3 R36, P4, R36, R21, RZ ;  /* 0x0000001524240210 */ /* 0x000fe20007f9e0ff */
[----:B------:R-:W-:-:S05]  /*2cd0*/  @P0 IMAD.X R7, R37, 0x1, R20, P2 ;  /* 0x0000000125070824 */ /* 0x000fca00010e0614 */
[----:B------:R0:W3:Y:S01]  /*2ce0*/  @P0 LDG.E R46, desc[UR8][R6.64] ;  /* 0x00000008062e0981 */ /* 0x0000e2000c1e1900 */
[----:B------:R-:W-:Y:S01]  /*2cf0*/  @!P0 CS2R R32, SRZ ;  /* 0x0000000000208805 */ /* 0x000fe2000001ff00 */
[----:B------:R-:W-:-:S05]  /*2d00*/  @P0 IMAD.X R37, R35, 0x1, R20, P4 ;  /* 0x0000000123250824 */ /* 0x000fca00020e0614 */
[----:B------:R1:W4:Y:S01]  /*2d10*/  @P0 LDG.E R32, desc[UR8][R36.64] ;  /* 0x0000000824200981 */ /* 0x000322000c1e1900 */
[----:B------:R-:W-:Y:S01]  /*2d20*/  IADD3 R20, R14, 0x2, RZ ;  /* 0x000000020e147810 */ /* 0x000fe20007ffe0ff */
[----:B------:R-:W-:Y:S01]  /*2d30*/  @P0 IMAD.X R35, R35, 0x1, R18, P3 ;  /* 0x0000000123230824 */ /* 0x000fe200018e0612 */
[----:B------:R-:W-:Y:S02]  /*2d40*/  LOP3.LUT R18, R29, 0x2, RZ, 0xfc, !PT ;  /* 0x000000021d127812 */ /* 0x000fe400078efcff */
[----:B------:R-:W-:Y:S02]  /*2d50*/  ISETP.GE.U32.OR P2, PT, R20, R15, P1 ;  /* 0x0000000f1400720c */ /* 0x000fe40000f46470 */
[----:B------:R-:W-:Y:S01]  /*2d60*/  FMNMX R24, R24, |R45|, !PT ;  /* 0x4000002d18187209 */ /* 0x000fe20007800000 */
[----:B0-----:R-:W-:Y:S01]  /*2d70*/  FADD R6, RZ, R45 ;  /* 0x0000002dff067221 */ /* 0x001fe20000000000 */
[----:B------:R-:W-:Y:S01]  /*2d80*/  ISETP.GE.U32.OR P1, PT, R18, R15, P1 ;  /* 0x0000000f1200720c */ /* 0x000fe20000f26470 */
[----:B------:R0:W4:Y:S01]  /*2d90*/  @P0 LDG.E R33, desc[UR8][R34.64] ;  /* 0x0000000822210981 */ /* 0x000122000c1e1900 */
[----:B------:R-:W-:Y:S01]  /*2da0*/  FMNMX R24, |R43|, R24, !PT ;  /* 0x000000182b187209 */ /* 0x000fe20007800200 */
[----:B-1----:R-:W-:Y:S01]  /*2db0*/  FADD R36, R47, R6 ;  /* 0x000000062f247221 */ /* 0x002fe20000000000 */
[----:B------:R-:W-:Y:S01]  /*2dc0*/  FMUL R45, R45, UR7 ;  /* 0x000000072d2d7c20 */ /* 0x000fe20008400000 */
[C---:B------:R-:W-:Y:S01]  /*2dd0*/  FMUL R6, R47.reuse, UR7 ;  /* 0x000000072f067c20 */ /* 0x040fe20008400000 */
[----:B------:R-:W-:Y:S01]  /*2de0*/  FMNMX R7, |R47|, R24, !PT ;  /* 0x000000182f077209 */ /* 0x000fe20007800200 */
[----:B------:R-:W-:Y:S01]  /*2df0*/  FMUL R20, R43, UR7 ;  /* 0x000000072b147c20 */ /* 0x000fe20008400000 */
[----:B------:R-:W-:Y:S01]  /*2e00*/  FMUL R47, R0, UR7 ;  /* 0x00000007002f7c20 */ /* 0x000fe20008400000 */
[----:B------:R-:W-:Y:S01]  /*2e10*/  FADD R43, RZ, R43 ;  /* 0x0000002bff2b7221 */ /* 0x000fe20000000000 */
[-C--:B------:R-:W-:Y:S01]  /*2e20*/  F2FP.BF16.F32.PACK_AB R21, R6, R45.reuse ;  /* 0x0000002d0615723e */ /* 0x080fe200000010ff */
[----:B------:R-:W-:Y:S01]  /*2e30*/  UIADD3 UR4, UP0, UR4, 0x3f, URZ ;  /* 0x0000003f04047890 */ /* 0x000fe2000ff1e03f */
[----:B------:R-:W-:Y:S01]  /*2e40*/  @!P2 F2FP.BF16.F32.PACK_AB R45, R20, R45 ;  /* 0x0000002d142da23e */ /* 0x000fe200000010ff */
[----:B0-----:R-:W-:Y:S01]  /*2e50*/  FADD R34, R0, R43 ;  /* 0x0000002b00227221 */ /* 0x001fe20000000000 */
[----:B------:R-:W-:Y:S01]  /*2e60*/  F2FP.BF16.F32.PACK_AB R20, R47, R20 ;  /* 0x000000142f14723e */ /* 0x000fe200000010ff */
[----:B------:R-:W-:Y:S01]  /*2e70*/  IMAD R11, R11, 0x3f, RZ ;  /* 0x0000003f0b0b7824 */ /* 0x000fe200078e02ff */
[----:B------:R-:W-:Y:S01]  /*2e80*/  @!P1 F2FP.BF16.F32.PACK_AB R47, R47, R6 ;  /* 0x000000062f2f923e */ /* 0x000fe200000010ff */
[----:B------:R-:W-:Y:S01]  /*2e90*/  BSSY B0, `(.L_x_16512) ;  /* 0x0000158000007945 */ /* 0x000fe20003800000 */
[----:B------:R-:W-:-:S02]  /*2ea0*/  IADD3 R6, R28, 0x1e, RZ ;  /* 0x0000001e1c067810 */ /* 0x000fc40007ffe0ff */
[----:B------:R-:W-:Y:S02]  /*2eb0*/  FMNMX R24, |R0|, R7, !PT ;  /* 0x0000000700187209 */ /* 0x000fe40007800200 */
[----:B------:R-:W-:Y:S02]  /*2ec0*/  LOP3.LUT R6, R6, 0x1f, RZ, 0xc0, !PT ;  /* 0x0000001f06067812 */ /* 0x000fe400078ec0ff */
[----:B------:R-:W-:Y:S02]  /*2ed0*/  IADD3 R11, R9, R11, RZ ;  /* 0x0000000b090b7210 */ /* 0x000fe40007ffe0ff */
[----:B------:R-:W-:-:S05]  /*2ee0*/  IADD3 R18, P0, R6, R41, RZ ;  /* 0x0000002906127210 */ /* 0x000fca0007f1e0ff */
[----:B------:R-:W-:Y:S01]  /*2ef0*/  IMAD.X R19, RZ, RZ, R42, P0 ;  /* 0x000000ffff137224 */ /* 0x000fe200000e062a */
[----:B------:R-:W-:-:S04]  /*2f00*/  @!P2 LEA R6, P0, R18, R30, 0x2 ;  /* 0x0000001e1206a211 */ /* 0x000fc800078010ff */
[C---:B------:R-:W-:Y:S02]  /*2f10*/  @!P2 LEA.HI.X R7, R18.reuse, R31, R19, 0x2, P0 ;  /* 0x0000001f1207a211 */ /* 0x040fe400000f1413 */
[----:B------:R-:W-:-:S03]  /*2f20*/  @!P1 IADD3 R0, P0, R18, UR11, RZ ;  /* 0x0000000b12009c10 */ /* 0x000fc6000ff1e0ff */
[----:B------:R0:W-:Y:S01]  /*2f30*/  @!P2 STG.E desc[UR8][R6.64], R45 ;  /* 0x0000002d0600a986 */ /* 0x0001e2000c101908 */
[----:B------:R-:W-:Y:S02]  /*2f40*/  @!P1 IADD3.X R19, R19, UR12, RZ, P0, !PT ;  /* 0x0000000c13139c10 */ /* 0x000fe400087fe4ff */
[----:B------:R-:W-:-:S04]  /*2f50*/  @!P1 LEA R18, P0, R0, R30, 0x2 ;  /* 0x0000001e00129211 */ /* 0x000fc800078010ff */
[----:B------:R-:W-:Y:S01]  /*2f60*/  @!P1 LEA.HI.X R19, R0, R31, R19, 0x2, P0 ;  /* 0x0000001f00139211 */ /* 0x000fe200000f1413 */
[----:B0-----:R-:W-:-:S04]  /*2f70*/  IMAD.MOV.U32 R6, RZ, RZ, 0x3c80f082 ;  /* 0x3c80f082ff067424 */ /* 0x001fc800078e00ff */
[----:B------:R0:W-:Y:S01]  /*2f80*/  @!P1 STG.E desc[UR8][R18.64], R47 ;  /* 0x0000002f12009986 */ /* 0x0001e2000c101908 */
[C---:B---3--:R-:W-:Y:S02]  /*2f90*/  SHF.L.U32 R35, R46.reuse, 0x10, RZ ;  /* 0x000000102e237819 */ /* 0x048fe400000006ff */
[----:B0-----:R-:W-:-:S03]  /*2fa0*/  PRMT R18, R46, 0x7632, R18 ;  /* 0x000076322e127816 */ /* 0x001fc60000000012 */
[C---:B------:R-:W-:Y:S02]  /*2fb0*/  FMUL R0, R35.reuse, 0.044714998453855514526 ;  /* 0x3d37271323007820 */ /* 0x040fe40000400000 */
[----:B------:R-:W-:Y:S02]  /*2fc0*/  IMAD.U32 R18, R18, 0x10000, RZ ;  /* 0x0001000012127824 */ /* 0x000fe400078e00ff */
        /* <DEDUP_REMOVED lines=12> */
[----:B------:R-:W-:Y:S01]  /*3090*/  HFMA2.MMA R7, -RZ, RZ, 1.875, 0 ;  /* 0x3f800000ff077435 */ /* 0x000fe200000001ff */
[----:B0-----:R-:W-:-:S04]  /*30a0*/  FADD R45, R43, 1 ;  /* 0x3f8000002b2d7421 */ /* 0x001fc80000000000 */
[----:B------:R-:W0:Y:S05]  /*30b0*/  MUFU.RCP R48, R45 ;  /* 0x0000002d00307308 */ /* 0x000e2a0000001000 */
[----:B0-----:R-:W-:-:S05]  /*30c0*/  FFMA R48, R48, -2, R7 ;  /* 0xc000000030307823 */ /* 0x001fca0000000007 */
[----:B------:R-:W-:-:S04]  /*30d0*/  FSEL R48, R48, 1, !P0 ;  /* 0x3f80000030307808 */ /* 0x000fc80004000000 */
[--C-:B------:R-:W-:Y:S01]  /*30e0*/  LOP3.LUT R48, R48, 0x80000000, R37.reuse, 0xb8, !PT ;  /* 0x8000000030307812 */ /* 0x100fe200078eb825 */
[----:B------:R-:W-:Y:S01]  /*30f0*/  @!P1 FFMA R48, R37, R0, R37 ;  /* 0x0000000025309223 */ /* 0x000fe20000000025 */
[----:B------:R-:W-:-:S04]  /*3100*/  FMUL R0, R35, 0.10703222453594207764 ;  /* 0x3ddb33b623007820 */ /* 0x000fc80000400000 */
[C---:B------:R-:W-:Y:S01]  /*3110*/  FFMA R19, R35.reuse, R0, 0.79788458347320556641 ;  /* 0x3f4c422a23137423 */ /* 0x040fe20000000000 */
[----:B------:R-:W-:Y:S01]  /*3120*/  FFMA R0, -R48, R48, 1 ;  /* 0x3f80000030007423 */ /* 0x000fe20000000130 */
[----:B------:R-:W-:-:S03]  /*3130*/  FMUL R35, R35, 0.5 ;  /* 0x3f00000023237820 */ /* 0x000fc60000400000 */
[----:B------:R-:W-:Y:S01]  /*3140*/  FMUL R0, R0, R19 ;  /* 0x0000001300007220 */ /* 0x000fe20000400000 */
[----:B------:R-:W-:Y:S02]  /*3150*/  FADD R19, R48, 1 ;  /* 0x3f80000030137421 */ /* 0x000fe40000000000 */
[----:B------:R-:W0:Y:S01]  /*3160*/  S2R R48, SR_TID.X ;  /* 0x0000000000307919 */ /* 0x000e220000002100 */
[----:B------:R-:W-:Y:S01]  /*3170*/  FMUL R0, R35, R0 ;  /* 0x0000000023007220 */ /* 0x000fe20000400000 */
[----:B------:R-:W-:-:S03]  /*3180*/  FMUL R35, R18, 0.044714998453855514526 ;  /* 0x3d37271312237820 */ /* 0x000fc60000400000 */
[----:B------:R-:W-:Y:S01]  /*3190*/  FFMA R19, R19, 0.5, R0 ;  /* 0x3f00000013137823 */ /* 0x000fe20000000000 */
        /* <DEDUP_REMOVED lines=8> */
[----:B------:R-:W1:Y:S03]  /*3220*/  MUFU.EX2 R37, R37 ;  /* 0x0000002500257308 */ /* 0x000e660000000800 */
[----:B------:R-:W-:-:S04]  /*3230*/  FFMA R0, R45, R0, 0.1331529766321182251 ;  /* 0x3e0859412d007423 */ /* 0x000fc80000000000 */
[----:B------:R-:W-:-:S04]  /*3240*/  FFMA R0, R45, R0, -0.33332768082618713379 ;  /* 0xbeaaa9ed2d007423 */ /* 0x000fc80000000000 */
[----:B------:R-:W-:Y:S01]  /*3250*/  FFMA R0, R45, R0, RZ ;  /* 0x000000002d007223 */ /* 0x000fe200000000ff */
[----:B-1----:R-:W-:-:S04]  /*3260*/  FADD R43, R37, 1 ;  /* 0x3f800000252b7421 */ /* 0x002fc80000000000 */
[----:B------:R-:W1:Y:S02]  /*3270*/  MUFU.RCP R46, R43 ;  /* 0x0000002b002e7308 */ /* 0x000e640000001000 */
[----:B-1----:R-:W-:-:S05]  /*3280*/  FFMA R46, R46, -2, R7 ;  /* 0xc00000002e2e7823 */ /* 0x002fca0000000007 */
[----:B------:R-:W-:-:S04]  /*3290*/  FSEL R46, R46, 1, !P0 ;  /* 0x3f8000002e2e7808 */ /* 0x000fc80004000000 */
[--C-:B------:R-:W-:Y:S01]  /*32a0*/  LOP3.LUT R46, R46, 0x80000000, R35.reuse, 0xb8, !PT ;  /* 0x800000002e2e7812 */ /* 0x100fe200078eb823 */
[----:B------:R-:W-:Y:S01]  /*32b0*/  @!P1 FFMA R46, R35, R0, R35 ;  /* 0x00000000232e9223 */ /* 0x000fe20000000023 */
[----:B------:R-:W-:-:S03]  /*32c0*/  FMUL R35, R18, 0.10703222453594207764 ;  /* 0x3ddb33b612237820 */ /* 0x000fc60000400000 */
[----:B------:R-:W-:Y:S01]  /*32d0*/  FFMA R0, -R46, R46, 1 ;  /* 0x3f8000002e007423 */ /* 0x000fe2000000012e */
[C---:B------:R-:W-:Y:S01]  /*32e0*/  FFMA R35, R18.reuse, R35, 0.79788458347320556641 ;  /* 0x3f4c422a12237423 */ /* 0x040fe20000000023 */
[----:B------:R-:W-:-:S03]  /*32f0*/  FMUL R18, R18, 0.5 ;  /* 0x3f00000012127820 */ /* 0x000fc60000400000 */
[----:B------:R-:W-:Y:S01]  /*3300*/  FMUL R35, R0, R35 ;  /* 0x0000002300237220 */ /* 0x000fe20000400000 */
[C---:B--2---:R-:W-:Y:S02]  /*3310*/  SHF.L.U32 R0, R44.reuse, 0x10, RZ ;  /* 0x000000102c007819 */ /* 0x044fe400000006ff */
[----:B------:R-:W-:Y:S01]  /*3320*/  PRMT R44, R44, 0x7632, R44 ;  /* 0x000076322c2c7816 */ /* 0x000fe2000000002c */
[----:B------:R-:W-:Y:S01]  /*3330*/  FMUL R18, R18, R35 ;  /* 0x0000002312127220 */ /* 0x000fe20000400000 */
[----:B------:R-:W-:Y:S01]  /*3340*/  FADD R35, R46, 1 ;  /* 0x3f8000002e237421 */ /* 0x000fe20000000000 */
[----:B------:R-:W-:-:S03]  /*3350*/  FMUL R19, R0, R19 ;  /* 0x0000001300137220 */ /* 0x000fc60000400000 */
[----:B------:R-:W-:Y:S01]  /*3360*/  FFMA R37, R35, 0.5, R18 ;  /* 0x3f00000023257823 */ /* 0x000fe20000000012 */
[----:B----4-:R-:W-:Y:S01]  /*3370*/  SHF.L.U32 R35, R32, 0x10, RZ ;  /* 0x0000001020237819 */ /* 0x010fe200000006ff */
[----:B------:R-:W-:-:S04]  /*3380*/  IMAD.U32 R18, R44, 0x10000, RZ ;  /* 0x000100002c127824 */ /* 0x000fc800078e00ff */
[----:B------:R-:W-:Y:S01]  /*3390*/  FMUL R0, R35, 0.044714998453855514526 ;  /* 0x3d37271323007820 */ /* 0x000fe20000400000 */
[----:B------:R-:W-:-:S03]  /*33a0*/  FMUL R18, R18, R37 ;  /* 0x0000002512127220 */ /* 0x000fc60000400000 */
        /* <DEDUP_REMOVED lines=12> */
[----:B-1----:R-:W-:-:S06]  /*3470*/  FADD R44, R43, 1 ;  /* 0x3f8000002b2c7421 */ /* 0x002fcc0000000000 */
[----:B------:R-:W1:Y:S02]  /*3480*/  MUFU.RCP R44, R44 ;  /* 0x0000002c002c7308 */ /* 0x000e640000001000 */
[----:B-1----:R-:W-:Y:S01]  /*3490*/  FFMA R0, R44, -2, R7 ;  /* 0xc00000002c007823 */ /* 0x002fe20000000007 */
[----:B------:R-:W-:-:S04]  /*34a0*/  FMUL R44, R35, 0.10703222453594207764 ;  /* 0x3ddb33b6232c7820 */ /* 0x000fc80000400000 */
[----:B------:R-:W-:Y:S01]  /*34b0*/  FSEL R0, R0, 1, !P0 ;  /* 0x3f80000000007808 */ /* 0x000fe20004000000 */
[----:B------:R-:W-:-:S03]  /*34c0*/  FFMA R44, R35, R44, 0.79788458347320556641 ;  /* 0x3f4c422a232c7423 */ /* 0x000fc6000000002c */
[--C-:B------:R-:W-:Y:S01]  /*34d0*/  LOP3.LUT R0, R0, 0x80000000, R37.reuse, 0xb8, !PT ;  /* 0x8000000000007812 */ /* 0x100fe200078eb825 */
[----:B------:R-:W-:-:S04]  /*34e0*/  @!P1 FFMA R0, R37, R46, R37 ;  /* 0x0000002e25009223 */ /* 0x000fc80000000025 */
[----:B------:R-:W-:-:S04]  /*34f0*/  FFMA R37, -R0, R0, 1 ;  /* 0x3f80000000257423 */ /* 0x000fc80000000100 */
[----:B------:R-:W-:Y:S01]  /*3500*/  FMUL R44, R37, R44 ;  /* 0x0000002c252c7220 */ /* 0x000fe20000400000 */
[----:B------:R-:W-:Y:S01]  /*3510*/  FMUL R37, R35, 0.5 ;  /* 0x3f00000023257820 */ /* 0x000fe20000400000 */
[----:B------:R-:W-:-:S03]  /*3520*/  PRMT R35, R32, 0x7632, R35 ;  /* 0x0000763220237816 */ /* 0x000fc60000000023 */
[----:B------:R-:W-:Y:S01]  /*3530*/  FMUL R32, R37, R44 ;  /* 0x0000002c25207220 */ /* 0x000fe20000400000 */
[----:B------:R-:W-:Y:S01]  /*3540*/  FADD R37, R0, 1 ;  /* 0x3f80000000257421 */ /* 0x000fe20000000000 */
[----:B------:R-:W-:-:S03]  /*3550*/  IMAD.U32 R35, R35, 0x10000, RZ ;  /* 0x0001000023237824 */ /* 0x000fc600078e00ff */
[----:B------:R-:W-:Y:S01]  /*3560*/  FFMA R32, R37, 0.5, R32 ;  /* 0x3f00000025207823 */ /* 0x000fe20000000020 */
        /* <DEDUP_REMOVED lines=16> */
[----:B------:R-:W-:-:S04]  /*3670*/  LOP3.LUT R44, R29, 0x3, RZ, 0xfc, !PT ;  /* 0x000000031d2c7812 */ /* 0x000fc800078efcff */
[----:B------:R-:W-:Y:S02]  /*3680*/  FSEL R0, R7, 1, !P0 ;  /* 0x3f80000007007808 */ /* 0x000fe40004000000 */
[----:B------:R-:W-:Y:S02]  /*3690*/  ISETP.GE.U32.AND P0, PT, R44, R15, PT ;  /* 0x0000000f2c00720c */ /* 0x000fe40003f06070 */
[--C-:B------:R-:W-:Y:S01]  /*36a0*/  LOP3.LUT R6, R0, 0x80000000, R37.reuse, 0xb8, !PT ;  /* 0x8000000000067812 */ /* 0x100fe200078eb825 */
[----:B------:R-:W-:Y:S01]  /*36b0*/  FMUL R0, R35, 0.10703222453594207764 ;  /* 0x3ddb33b623007820 */ /* 0x000fe20000400000 */
[----:B------:R-:W-:-:S03]  /*36c0*/  @!P1 FFMA R6, R37, R46, R37 ;  /* 0x0000002e25069223 */ /* 0x000fc60000000025 */
[C---:B------:R-:W-:Y:S01]  /*36d0*/  FFMA R7, R35.reuse, R0, 0.79788458347320556641 ;  /* 0x3f4c422a23077423 */ /* 0x040fe20000000000 */
[C---:B------:R-:W-:Y:S01]  /*36e0*/  FFMA R0, -R6.reuse, R6, 1 ;  /* 0x3f80000006007423 */ /* 0x040fe20000000106 */
[----:B------:R-:W-:Y:S01]  /*36f0*/  FMUL R35, R35, 0.5 ;  /* 0x3f00000023237820 */ /* 0x000fe20000400000 */
[----:B------:R-:W-:Y:S02]  /*3700*/  FADD R6, R6, 1 ;  /* 0x3f80000006067421 */ /* 0x000fe40000000000 */
[----:B------:R-:W-:-:S04]  /*3710*/  FMUL R0, R0, R7 ;  /* 0x0000000700007220 */ /* 0x000fc80000400000 */
[----:B------:R-:W-:Y:S01]  /*3720*/  FMUL R7, R35, R0 ;  /* 0x0000000023077220 */ /* 0x000fe20000400000 */
[----:B0-----:R-:W-:-:S03]  /*3730*/  IADD3 R35, R29, R48, RZ ;  /* 0x000000301d237210 */ /* 0x001fc60007ffe0ff */
[----:B------:R-:W-:Y:S02]  /*3740*/  FFMA R7, R6, 0.5, R7 ;  /* 0x3f00000006077823 */ /* 0x000fe40000000007 */
[C---:B------:R-:W-:Y:S01]  /*3750*/  VIADD R0, R35.reuse, 0x2 ;  /* 0x0000000223007836 */ /* 0x040fe20000000000 */
[----:B------:R-:W-:-:S04]  /*3760*/  IADD3 R35, R35, 0x3, RZ ;  /* 0x0000000323237810 */ /* 0x000fc80007ffe0ff */
[----:B------:R-:W-:Y:S02]  /*3770*/  LOP3.LUT R43, R0, 0x1f, RZ, 0xc0, !PT ;  /* 0x0000001f002b7812 */ /* 0x000fe400078ec0ff */
[----:B------:R-:W-:Y:S02]  /*3780*/  IADD3 R0, R48, 0x1d, -R29 ;  /* 0x0000001d30007810 */ /* 0x000fe40007ffe81d */
[----:B------:R-:W-:Y:S01]  /*3790*/  LOP3.LUT R35, R35, 0x1f, RZ, 0xc0, !PT ;  /* 0x0000001f23237812 */ /* 0x000fe200078ec0ff */
[----:B------:R-:W0:Y:S01]  /*37a0*/  SHFL.IDX PT, R36, R36, R43, 0x1f ;  /* 0x00001f2b24247589 */ /* 0x000e2200000e0000 */
[----:B------:R-:W-:-:S03]  /*37b0*/  LOP3.LUT R0, R0, 0x1f, RZ, 0xc0, !PT ;  /* 0x0000001f00007812 */ /* 0x000fc600078ec0ff */
[----:B------:R1:W2:Y:S01]  /*37c0*/  SHFL.IDX PT, R34, R34, R43, 0x1f ;  /* 0x00001f2b22227589 */ /* 0x0002a200000e0000 */
[--C-:B------:R-:W-:Y:S01]  /*37d0*/  IADD3 R44, P1, P2, R41, UR10, R0.reuse ;  /* 0x0000000a292c7c10 */ /* 0x100fe2000fa3e000 */
[----:B------:R-:W-:Y:S01]  /*37e0*/  FMUL R41, R18, UR7 ;  /* 0x0000000712297c20 */ /* 0x000fe20008400000 */
[----:B------:R-:W-:Y:S02]  /*37f0*/  ISETP.GE.U32.OR P0, PT, R0, R17, P0 ;  /* 0x000000110000720c */ /* 0x000fe40000706470 */
[C---:B------:R-:W-:Y:S02]  /*3800*/  PRMT R0, R33.reuse, 0x7632, R0 ;  /* 0x0000763221007816 */ /* 0x040fe40000000000 */
[----:B------:R-:W-:Y:S02]  /*3810*/  SHF.L.U32 R33, R33, 0x10, RZ ;  /* 0x0000001021217819 */ /* 0x000fe400000006ff */
[----:B------:R-:W-:Y:S01]  /*3820*/  IADD3.X R45, R42, UR5, RZ, P1, P2 ;  /* 0x000000052a2d7c10 */ /* 0x000fe20008fe44ff */
[----:B------:R-:W-:Y:S01]  /*3830*/  IMAD.U32 R0, R0, 0x10000, RZ ;  /* 0x0001000000007824 */ /* 0x000fe200078e00ff */
[----:B------:R-:W-:Y:S01]  /*3840*/  UIADD3.X UR5, URZ, UR5, URZ, UP0, !UPT ;  /* 0x000000053f057290 */ /* 0x000fe200087fe43f */
[----:B------:R-:W-:-:S03]  /*3850*/  FMUL R42, R19, UR7 ;  /* 0x00000007132a7c20 */ /* 0x000fc60008400000 */
[----:B------:R-:W-:Y:S01]  /*3860*/  USHF.R.U32.HI UR10, URZ, 0x6, UR5 ;  /* 0x000000063f0a7899 */ /* 0x000fe20008011605 */
[----:B------:R-:W-:Y:S01]  /*3870*/  @!P0 LEA R6, P1, R44, R30, 0x2 ;  /* 0x0000001e2c068211 */ /* 0x000fe200078210ff */
[----:B------:R-:W-:Y:S01]  /*3880*/  USHF.R.U64 UR4, UR4, 0x6, UR5 ;  /* 0x0000000604047899 */ /* 0x000fe20008001205 */
[----:B0-----:R-:W-:Y:S01]  /*3890*/  FADD R37, R5, R36 ;  /* 0x0000002405257221 */ /* 0x001fe20000000000 */
[----:B------:R-:W-:Y:S01]  /*38a0*/  FMUL R36, R33, R32 ;  /* 0x0000002021247220 */ /* 0x000fe20000400000 */
[----:B------:R-:W-:Y:S01]  /*38b0*/  FMUL R33, R0, R7 ;  /* 0x0000000700217220 */ /* 0x000fe20000400000 */
[CC--:B------:R-:W-:Y:S01]  /*38c0*/  @!P0 LEA.HI.X R7, R44.reuse, R31.reuse, R45, 0x2, P1 ;  /* 0x0000001f2c078211 */ /* 0x0c0fe200008f142d */
[----:B------:R-:W0:Y:S01]  /*38d0*/  S2R R0, SR_TID.X ;  /* 0x0000000000007919 */ /* 0x000e220000002100 */
[----:B------:R-:W-:Y:S01]  /*38e0*/  @!P0 IADD3 R32, P1, R44, UR11, RZ ;  /* 0x0000000b2c208c10 */ /* 0x000fe2000ff3e0ff */
[----:B------:R-:W3:Y:S01]  /*38f0*/  S2UR UR5, SR_CgaCtaId ;  /* 0x00000000000579c3 */ /* 0x000ee20000008800 */
[----:B------:R-:W-:Y:S01]  /*3900*/  @!P0 F2FP.BF16.F32.PACK_AB R5, R41, R42 ;  /* 0x0000002a2905823e */ /* 0x000fe200000010ff */
[----:B------:R-:W-:Y:S01]  /*3910*/  FMUL R46, R33, UR7 ;  /* 0x00000007212e7c20 */ /* 0x000fe20008400000 */
[----:B-1----:R-:W-:Y:S01]  /*3920*/  @!P0 IADD3.X R43, R45, UR12, RZ, P1, !PT ;  /* 0x0000000c2d2b8c10 */ /* 0x002fe20008ffe4ff */
[----:B------:R-:W-:Y:S01]  /*3930*/  IMAD R45, R2, UR10, RZ ;  /* 0x0000000a022d7c24 */ /* 0x000fe2000f8e02ff */
[C---:B------:R-:W-:Y:S01]  /*3940*/  @!P0 LEA R30, P1, R32.reuse, R30, 0x2 ;  /* 0x0000001e201e8211 */ /* 0x040fe200078210ff */
[----:B------:R1:W-:Y:S01]  /*3950*/  @!P0 STG.E desc[UR8][R6.64], R5 ;  /* 0x0000000506008986 */ /* 0x0003e2000c101908 */
[----:B--2---:R-:W-:Y:S01]  /*3960*/  FADD R34, R25, R34 ;  /* 0x0000002219227221 */ /* 0x004fe20000000000 */
[----:B------:R-:W-:Y:S01]  /*3970*/  IMAD R45, R3, UR4, R45 ;  /* 0x00000004032d7c24 */ /* 0x000fe2000f8e022d */
[----:B------:R-:W-:Y:S01]  /*3980*/  @!P0 LEA.HI.X R31, R32, R31, R43, 0x2, P1 ;  /* 0x0000001f201f8211 */ /* 0x000fe200008f142b */
[----:B------:R-:W-:Y:S01]  /*3990*/  IMAD.WIDE.U32 R2, R2, UR4, RZ ;  /* 0x0000000402027c25 */ /* 0x000fe2000f8e00ff */
[----:B------:R-:W-:-:S02]  /*39a0*/  UMOV UR4, 0x400 ;  /* 0x0000040000047882 */ /* 0x000fc40000000000 */
[----:B------:R-:W-:Y:S02]  /*39b0*/  UIADD3 UR4, UR4, 0x20, URZ ;  /* 0x0000002004047890 */ /* 0x000fe4000fffe03f */
[----:B------:R-:W-:Y:S02]  /*39c0*/  IADD3 R3, R3, R45, RZ ;  /* 0x0000002d03037210 */ /* 0x000fe40007ffe0ff */
[----:B------:R-:W-:Y:S01]  /*39d0*/  LEA R43, P1, R2, UR11, 0x5 ;  /* 0x0000000b022b7c11 */ /* 0x000fe2000f8228ff */
[C---:B-1----:R-:W-:Y:S01]  /*39e0*/  VIADD R7, R28.reuse, 0x1e ;  /* 0x0000001e1c077836 */ /* 0x042fe20000000000 */
[----:B------:R-:W-:Y:S02]  /*39f0*/  LOP3.LUT R6, R28, 0x1f, RZ, 0xc0, !PT ;  /* 0x0000001f1c067812 */ /* 0x000fe400078ec0ff */
[----:B------:R-:W-:Y:S02]  /*3a00*/  LEA.HI.X R2, R2, UR12, R3, 0x5, P1 ;  /* 0x0000000c02027c11 */ /* 0x000fe400088f2c03 */
[----:B------:R-:W-:Y:S01]  /*3a10*/  LOP3.LUT R43, RZ, R43, RZ, 0x33, !PT ;  /* 0x0000002bff2b7212 */ /* 0x000fe200078e33ff */
[----:B---3--:R-:W-:Y:S01]  /*3a20*/  ULEA UR4, UR5, UR4, 0x18 ;  /* 0x0000000405047291 */ /* 0x008fe2000f8ec03f */
[----:B------:R-:W-:Y:S01]  /*3a30*/  LOP3.LUT R44, R7, 0x1f, RZ, 0xc0, !PT ;  /* 0x0000001f072c7812 */ /* 0x000fe200078ec0ff */
[----:B------:R-:W-:Y:S01]  /*3a40*/  ULOP3.LUT UR5, UR6, 0xfffffffe, URZ, 0xc0, !UPT ;  /* 0xfffffffe06057892 */ /* 0x000fe2000f8ec03f */
[----:B------:R-:W-:Y:S01]  /*3a50*/  LEA R43, P1, R4, R43, 0x5 ;  /* 0x0000002b042b7211 */ /* 0x000fe200078228ff */
[----:B------:R-:W-:Y:S01]  /*3a60*/  FADD R4, RZ, R18 ;  /* 0x00000012ff047221 */ /* 0x000fe20000000000 */
[----:B------:R-:W-:-:S02]  /*3a70*/  LOP3.LUT R2, RZ, R2, RZ, 0x33, !PT ;  /* 0x00000002ff027212 */ /* 0x000fc400078e33ff */
[----:B0-----:R-:W-:-:S03]  /*3a80*/  SHF.R.U32.HI R3, RZ, 0x8, R0 ;  /* 0x00000008ff037819 */ /* 0x001fc60000011600 */
[----:B------:R-:W-:Y:S02]  /*3a90*/  IMAD.X R2, RZ, RZ, R2, P1 ;  /* 0x000000ffff027224 */ /* 0x000fe400008e0602 */
[----:B------:R-:W-:-:S05]  /*3aa0*/  IMAD.SHL.U32 R3, R3, 0x20, RZ ;  /* 0x0000002003037824 */ /* 0x000fca00078e00ff */
[----:B------:R-:W-:Y:S02]  /*3ab0*/  LOP3.LUT R5, R3, 0xffffffe0, R0, 0xe2, !PT ;  /* 0xffffffe003057812 */ /* 0x000fe400078ee200 */
[----:B------:R-:W-:-:S03]  /*3ac0*/  IADD3 R3, R28, -0x1, RZ ;  /* 0xffffffff1c037810 */ /* 0x000fc60007ffe0ff */
[----:B------:R-:W-:Y:S01]  /*3ad0*/  IMAD R6, R5, 0x21, R6 ;  /* 0x0000002105067824 */ /* 0x000fe200078e0206 */
[----:B------:R-:W-:Y:S01]  /*3ae0*/  LOP3.LUT R32, R3, 0x1f, RZ, 0xc0, !PT ;  /* 0x0000001f03207812 */ /* 0x000fe200078ec0ff */
[C---:B------:R-:W-:Y:S01]  /*3af0*/  IMAD R7, R5.reuse, 0x21, R44 ;  /* 0x0000002105077824 */ /* 0x040fe200078e022c */
[----:B------:R-:W-:Y:S01]  /*3b00*/  FMNMX R3, R24, |R19|, !PT ;  /* 0x4000001318037209 */ /* 0x000fe20007800000 */
[----:B------:R-:W-:Y:S01]  /*3b10*/  FADD R19, RZ, R19 ;  /* 0x00000013ff137221 */ /* 0x000fe20000000000 */
[----:B------:R-:W-:Y:S01]  /*3b20*/  LEA R6, R6, UR4, 0x2 ;  /* 0x0000000406067c11 */ /* 0x000fe2000f8e10ff */
[----:B------:R-:W-:Y:S02]  /*3b30*/  IMAD R32, R5, 0x21, R32 ;  /* 0x0000002105207824 */ /* 0x000fe400078e0220 */
[----:B------:R-:W-:Y:S01]  /*3b40*/  FADD R44, R33, R4 ;  /* 0x00000004212c7221 */ /* 0x000fe20000000000 */
[----:B------:R-:W-:Y:S01]  /*3b50*/  FADD R24, R36, R19 ;  /* 0x0000001324187221 */ /* 0x000fe20000000000 */
[----:B------:R-:W-:Y:S01]  /*3b60*/  IMAD R4, R5, 0x21, R38 ;  /* 0x0000002105047824 */ /* 0x000fe200078e0226 */
[----:B------:R0:W-:Y:S01]  /*3b70*/  STS [R6], R39 ;  /* 0x0000002706007388 */ /* 0x0001e20000000800 */
[----:B------:R-:W-:-:S02]  /*3b80*/  LEA R32, R32, UR4, 0x2 ;  /* 0x0000000420207c11 */ /* 0x000fc4000f8e10ff */
[----:B------:R-:W-:Y:S01]  /*3b90*/  LEA R7, R7, UR4, 0x2 ;  /* 0x0000000407077c11 */ /* 0x000fe2000f8e10ff */
[----:B------:R1:W2:Y:S04]  /*3ba0*/  SHFL.IDX PT, R38, R24, R35, 0x1f ;  /* 0x00001f2318267589 */ /* 0x0002a800000e0000 */
[----:B------:R3:W-:Y:S01]  /*3bb0*/  STS [R32], R23 ;  /* 0x0000001720007388 */ /* 0x0007e20000000800 */
[----:B0-----:R-:W-:-:S03]  /*3bc0*/  FMUL R39, R36, UR7 ;  /* 0x0000000724277c20 */ /* 0x001fc60008400000 */
[----:B------:R-:W0:Y:S01]  /*3bd0*/  SHFL.IDX PT, R19, R44, R35, 0x1f ;  /* 0x00001f232c137589 */ /* 0x000e2200000e0000 */
[----:B-1----:R-:W-:-:S03]  /*3be0*/  F2FP.BF16.F32.PACK_AB R24, R46, R41 ;  /* 0x000000292e18723e */ /* 0x002fc600000010ff */
[----:B------:R1:W-:Y:S01]  /*3bf0*/  STS [R7], R21 ;  /* 0x0000001507007388 */ /* 0x0003e20000000800 */
[----:B------:R-:W-:Y:S02]  /*3c00*/  F2FP.BF16.F32.PACK_AB R42, R39, R42 ;  /* 0x0000002a272a723e */ /* 0x000fe400000010ff */
[----:B---3--:R-:W-:Y:S02]  /*3c10*/  FMNMX R23, |R18|, R3, !PT ;  /* 0x0000000312177209 */ /* 0x008fe40007800200 */
[----:B------:R-:W-:-:S05]  /*3c20*/  @!P0 F2FP.BF16.F32.PACK_AB R3, R46, R39 ;  /* 0x000000272e03823e */ /* 0x000fca00000010ff */
[----:B------:R0:W-:Y:S01]  /*3c30*/  @!P0 STG.E desc[UR8][R30.64], R3 ;  /* 0x000000031e008986 */ /* 0x0001e2000c101908 */
[----:B------:R-:W-:Y:S02]  /*3c40*/  ISETP.GT.U32.AND P0, PT, R43, -0x21, PT ;  /* 0xffffffdf2b00780c */ /* 0x000fe40003f04070 */
[----:B-1----:R-:W-:Y:S02]  /*3c50*/  LEA R21, R4, UR4, 0x2 ;  /* 0x0000000404157c11 */ /* 0x002fe4000f8e10ff */
[----:B------:R-:W-:Y:S01]  /*3c60*/  ISETP.GT.U32.AND.EX P0, PT, R2, -0x1, PT, P0 ;  /* 0xffffffff0200780c */ /* 0x000fe20003f04100 */
[----:B--2---:R-:W-:Y:S01]  /*3c70*/  FADD R2, R37, R38 ;  /* 0x0000002625027221 */ /* 0x004fe20000000000 */
[----:B------:R-:W-:Y:S01]  /*3c80*/  FMNMX R4, |R36|, R23, !PT ;  /* 0x0000001724047209 */ /* 0x000fe20007800200 */
[----:B------:R1:W-:Y:S01]  /*3c90*/  STS [R21], R42 ;  /* 0x0000002a15007388 */ /* 0x0003e20000000800 */
[----:B------:R-:W-:Y:S01]  /*3ca0*/  SEL R23, R43, 0xffffffdf, P0 ;  /* 0xffffffdf2b177807 */ /* 0x000fe20000000000 */
[----:B------:R-:W-:Y:S01]  /*3cb0*/  BAR.SYNC.DEFER_BLOCKING 0x0 ;  /* 0x0000000000007b1d */ /* 0x000fe20000010000 */
[----:B------:R-:W-:Y:S01]  /*3cc0*/  ISETP.GE.U32.AND P0, PT, R14, R17, PT ;  /* 0x000000110e00720c */ /* 0x000fe20003f06070 */
[----:B0-----:R-:W-:Y:S01]  /*3cd0*/  FADD R3, R34, R19 ;  /* 0x0000001322037221 */ /* 0x001fe20000000000 */
[----:B------:R-:W-:-:S02]  /*3ce0*/  LOP3.LUT R23, RZ, R23, RZ, 0x33, !PT ;  /* 0x00000017ff177212 */ /* 0x000fc400078e33ff */
[----:B------:R-:W-:-:S03]  /*3cf0*/  FMNMX R4, |R33|, R4, !PT ;  /* 0x0000000421047209 */ /* 0x000fc60007800200 */
[----:B------:R-:W-:-:S06]  /*3d00*/  IMAD.IADD R23, R23, 0x1, -R14 ;  /* 0x0000000117177824 */ /* 0x000fcc00078e0a0e */
[----:B-1----:R-:W-:Y:S05]  /*3d10*/  @P0 BRA `(.L_x_16513) ;  /* 0x0000000400bc0947 */ /* 0x002fea0003800000 */
[C---:B------:R-:W-:Y:S01]  /*3d20*/  IADD3 R18, R23.reuse, -0x1, RZ ;  /* 0xffffffff17127810 */ /* 0x040fe20007ffe0ff */
[-C--:B------:R-:W-:Y:S01]  /*3d30*/  IMAD R31, R12, R16.reuse, RZ ;  /* 0x000000100c1f7224 */ /* 0x080fe200078e02ff */
[----:B------:R-:W-:Y:S01]  /*3d40*/  LOP3.LUT R34, R23, 0x3, RZ, 0xc0, !PT ;  /* 0x0000000317227812 */ /* 0x000fe200078ec0ff */
[----:B------:R-:W-:Y:S01]  /*3d50*/  IMAD.WIDE.U32 R12, R13, R16, RZ ;  /* 0x000000100d0c7225 */ /* 0x000fe200078e00ff */
[----:B------:R-:W-:Y:S01]  /*3d60*/  ISETP.GE.U32.AND P2, PT, R18, 0x3, PT ;  /* 0x000000031200780c */ /* 0x000fe20003f46070 */
[----:B------:R-:W-:Y:S01]  /*3d70*/  BSSY B1, `(.L_x_16514) ;  /* 0x0000040000017945 */ /* 0x000fe20003800000 */
[----:B------:R-:W-:Y:S01]  /*3d80*/  ISETP.NE.AND P1, PT, R34, RZ, PT ;  /* 0x000000ff2200720c */ /* 0x000fe20003f25270 */
[----:B------:R-:W-:Y:S01]  /*3d90*/  IMAD.IADD R31, R13, 0x1, R31 ;  /* 0x000000010d1f7824 */ /* 0x000fe200078e021f */
[----:B------:R-:W-:Y:S01]  /*3da0*/  MOV R38, R12 ;  /* 0x0000000c00267202 */ /* 0x000fe20000000f00 */
[----:B------:R-:W-:Y:S01]  /*3db0*/  IMAD.MOV.U32 R36, RZ, RZ, R28 ;  /* 0x000000ffff247224 */ /* 0x000fe200078e001c */
[----:B------:R-:W-:Y:S01]  /*3dc0*/  MOV R25, RZ ;  /* 0x000000ff00197202 */ /* 0x000fe20000000f00 */
[----:B------:R-:W-:-:S06]  /*3dd0*/  IMAD.MOV.U32 R30, RZ, RZ, R14 ;  /* 0x000000ffff1e7224 */ /* 0x000fcc00078e000e */
[----:B------:R-:W-:Y:S05]  /*3de0*/  @!P2 BRA `(.L_x_16515) ;  /* 0x0000000000e0a947 */ /* 0x000fea0003800000 */
[----:B------:R-:W0:Y:S01]  /*3df0*/  LDC R10, c[0x0][0x264] ;  /* 0x00009900ff0a7b82 */ /* 0x000e220000000800 */
[----:B------:R-:W-:Y:S01]  /*3e00*/  HFMA2.MMA R25, -RZ, RZ, 0, 0 ;  /* 0x00000000ff197435 */ /* 0x000fe200000001ff */
[----:B------:R-:W-:Y:S01]  /*3e10*/  MOV R36, R28 ;  /* 0x0000001c00247202 */ /* 0x000fe20000000f00 */
[----:B------:R-:W-:Y:S02]  /*3e20*/  IMAD.IADD R33, R23, 0x1, -R34 ;  /* 0x0000000117217824 */ /* 0x000fe400078e0a22 */
[----:B------:R-:W-:-:S07]  /*3e30*/  IMAD.MOV.U32 R30, RZ, RZ, R14 ;  /* 0x000000ffff1e7224 */ /* 0x000fce00078e000e */
.L_x_16516:
[C---:B-1----:R-:W-:Y:S01]  /*3e40*/  LOP3.LUT R18, R36.reuse, 0x1f, RZ, 0xc0, !PT ;  /* 0x0000001f24127812 */ /* 0x042fe200078ec0ff */
[----:B------:R-:W-:Y:S01]  /*3e50*/  IMAD R12, R5, 0x21, R30 ;  /* 0x00000021050c7824 */ /* 0x000fe200078e021e */
[----:B------:R-:W-:Y:S01]  /*3e60*/  IADD3 R33, R33, -0x4, RZ ;  /* 0xfffffffc21217810 */ /* 0x000fe20007ffe0ff */
[----:B------:R-:W-:Y:S01]  /*3e70*/  VIADD R13, R36, 0x1d ;  /* 0x0000001d240d7836 */ /* 0x000fe20000000000 */
[----:B------:R-:W-:Y:S01]  /*3e80*/  ISETP.GE.U32.AND P5, PT, R18, R15, PT ;  /* 0x0000000f1200720c */ /* 0x000fe20003fa6070 */
[----:B------:R-:W-:Y:S01]  /*3e90*/  VIADD R25, R25, 0x4 ;  /* 0x0000000419197836 */ /* 0x000fe20000000000 */
[----:B------:R-:W-:Y:S02]  /*3ea0*/  LEA R41, R12, UR4, 0x2 ;  /* 0x000000040c297c11 */ /* 0x000fe4000f8e10ff */
[----:B------:R-:W-:-:S04]  /*3eb0*/  IADD3 R12, R36, -0x1, RZ ;  /* 0xffffffff240c7810 */ /* 0x000fc80007ffe0ff */
[----:B------:R-:W-:Y:S02]  /*3ec0*/  LOP3.LUT R30, R12, 0x1f, RZ, 0xc0, !PT ;  /* 0x0000001f0c1e7812 */ /* 0x000fe400078ec0ff */
[----:B------:R-:W-:Y:S02]  /*3ed0*/  IADD3 R12, R36, 0x1e, RZ ;  /* 0x0000001e240c7810 */ /* 0x000fe40007ffe0ff */
[-C--:B------:R-:W-:Y:S01]  /*3ee0*/  ISETP.GE.U32.AND P4, PT, R30, R15.reuse, PT ;  /* 0x0000000f1e00720c */ /* 0x080fe20003f86070 */
[----:B------:R-:W1:Y:S01]  /*3ef0*/  @!P5 LDS R19, [R41] ;  /* 0x000000002913d984 */ /* 0x000e620000000800 */
[----:B------:R-:W-:Y:S02]  /*3f00*/  LOP3.LUT R42, R12, 0x1f, RZ, 0xc0, !PT ;  /* 0x0000001f0c2a7812 */ /* 0x000fe400078ec0ff */
[----:B------:R-:W-:Y:S02]  /*3f10*/  LOP3.LUT R36, R13, 0x1f, RZ, 0xc0, !PT ;  /* 0x0000001f0d247812 */ /* 0x000fe400078ec0ff */
[----:B------:R-:W-:-:S02]  /*3f20*/  ISETP.GE.U32.AND P3, PT, R42, R15, PT ;  /* 0x0000000f2a00720c */ /* 0x000fc40003f66070 */
[----:B------:R-:W-:Y:S02]  /*3f30*/  @!P5 IADD3 R13, P6, R18, R38, RZ ;  /* 0x00000026120dd210 */ /* 0x000fe40007fde0ff */
[----:B------:R-:W-:-:S03]  /*3f40*/  ISETP.GE.U32.AND P2, PT, R36, R15, PT ;  /* 0x0000000f2400720c */ /* 0x000fc60003f46070 */
[----:B------:R-:W2:Y:S01]  /*3f50*/  @!P4 LDS R35, [R41+0x4] ;  /* 0x000004002923c984 */ /* 0x000ea20000000800 */
[----:B------:R-:W-:Y:S01]  /*3f60*/  @!P5 IMAD.X R18, RZ, RZ, R31, P6 ;  /* 0x000000ffff12d224 */ /* 0x000fe200030e061f */
[----:B------:R-:W-:-:S04]  /*3f70*/  @!P5 LEA R12, P6, R13, R27, 0x2 ;  /* 0x0000001b0d0cd211 */ /* 0x000fc800078c10ff */
[----:B------:R-:W-:Y:S01]  /*3f80*/  @!P5 LEA.HI.X R13, R13, R26, R18, 0x2, P6 ;  /* 0x0000001a0d0dd211 */ /* 0x000fe200030f1412 */
[----:B------:R-:W3:Y:S04]  /*3f90*/  @!P3 LDS R37, [R41+0x8] ;  /* 0x000008002925b984 */ /* 0x000ee80000000800 */
[----:B------:R-:W4:Y:S04]  /*3fa0*/  @!P2 LDS R39, [R41+0xc] ;  /* 0x00000c002927a984 */ /* 0x000f280000000800 */
[----:B-1----:R1:W-:Y:S01]  /*3fb0*/  @!P5 STG.E desc[UR8][R12.64], R19 ;  /* 0x000000130c00d986 */ /* 0x0023e2000c101908 */
[----:B------:R-:W-:-:S04]  /*3fc0*/  IADD3 R38, P5, R38, UR5, RZ ;  /* 0x0000000526267c10 */ /* 0x000fc8000ffbe0ff */
[----:B0-----:R-:W-:Y:S02]  /*3fd0*/  IADD3.X R43, R31, R10, RZ, P5, !PT ;  /* 0x0000000a1f2b7210 */ /* 0x001fe40002ffe4ff */
[----:B------:R-:W-:Y:S02]  /*3fe0*/  @!P4 IADD3 R18, P5, R30, R38, RZ ;  /* 0x000000261e12c210 */ /* 0x000fe40007fbe0ff */
[----:B------:R-:W-:-:S03]  /*3ff0*/  IADD3 R38, P6, R38, UR5, RZ ;  /* 0x0000000526267c10 */ /* 0x000fc6000ffde0ff */
[----:B------:R-:W-:Y:S01]  /*4000*/  @!P4 IMAD.X R31, RZ, RZ, R43, P5 ;  /* 0x000000ffff1fc224 */ /* 0x000fe200028e062b */
[C---:B------:R-:W-:Y:S02]  /*4010*/  @!P4 LEA R30, P5, R18.reuse, R27, 0x2 ;  /* 0x0000001b121ec211 */ /* 0x040fe400078a10ff */
[----:B------:R-:W-:Y:S02]  /*4020*/  IADD3.X R43, R43, R10, RZ, P6, !PT ;  /* 0x0000000a2b2b7210 */ /* 0x000fe400037fe4ff */
[----:B------:R-:W-:Y:S02]  /*4030*/  @!P4 LEA.HI.X R31, R18, R26, R31, 0x2, P5 ;  /* 0x0000001a121fc211 */ /* 0x000fe400028f141f */
[----:B------:R-:W-:-:S03]  /*4040*/  IADD3 R45, P5, R38, UR5, RZ ;  /* 0x00000005262d7c10 */ /* 0x000fc6000ffbe0ff */
[----:B--2---:R0:W-:Y:S01]  /*4050*/  @!P4 STG.E desc[UR8][R30.64], R35 ;  /* 0x000000231e00c986 */ /* 0x0041e2000c101908 */
[----:B-1----:R-:W-:Y:S01]  /*4060*/  @!P3 IADD3 R13, P4, R42, R38, RZ ;  /* 0x000000262a0db210 */ /* 0x002fe20007f9e0ff */
[----:B------:R-:W-:Y:S01]  /*4070*/  IMAD.X R47, R43, 0x1, R10, P5 ;  /* 0x000000012b2f7824 */ /* 0x000fe200028e060a */
[C---:B------:R-:W-:Y:S01]  /*4080*/  @!P2 IADD3 R19, P5, R36.reuse, R45, RZ ;  /* 0x0000002d2413a210 */ /* 0x040fe20007fbe0ff */
[----:B------:R-:W-:Y:S01]  /*4090*/  VIADD R36, R36, 0x1f ;  /* 0x0000001f24247836 */ /* 0x000fe20000000000 */
[----:B------:R-:W-:Y:S02]  /*40a0*/  @!P3 IADD3.X R41, RZ, R43, RZ, P4, !PT ;  /* 0x0000002bff29b210 */ /* 0x000fe400027fe4ff */
[-C--:B------:R-:W-:Y:S01]  /*40b0*/  @!P3 LEA R12, P4, R13, R27.reuse, 0x2 ;  /* 0x0000001b0d0cb211 */ /* 0x080fe200078810ff */
[----:B------:R-:W-:Y:S01]  /*40c0*/  @!P2 IMAD.X R38, RZ, RZ, R47, P5 ;  /* 0x000000ffff26a224 */ /* 0x000fe200028e062f */
[----:B------:R-:W-:Y:S02]  /*40d0*/  @!P2 LEA R18, P5, R19, R27, 0x2 ;  /* 0x0000001b1312a211 */ /* 0x000fe400078a10ff */
[----:B------:R-:W-:-:S02]  /*40e0*/  @!P3 LEA.HI.X R13, R13, R26, R41, 0x2, P4 ;  /* 0x0000001a0d0db211 */ /* 0x000fc400020f1429 */
[----:B------:R-:W-:Y:S02]  /*40f0*/  @!P2 LEA.HI.X R19, R19, R26, R38, 0x2, P5 ;  /* 0x0000001a1313a211 */ /* 0x000fe400028f1426 */
[----:B0-----:R-:W-:Y:S01]  /*4100*/  IADD3 R30, R14, R25, RZ ;  /* 0x000000190e1e7210 */ /* 0x001fe20007ffe0ff */
[----:B---3--:R1:W-:Y:S01]  /*4110*/  @!P3 STG.E desc[UR8][R12.64], R37 ;  /* 0x000000250c00b986 */ /* 0x0083e2000c101908 */
[----:B------:R-:W-:-:S03]  /*4120*/  ISETP.NE.AND P3, PT, R33, RZ, PT ;  /* 0x000000ff2100720c */ /* 0x000fc60003f65270 */
[----:B----4-:R1:W-:Y:S01]  /*4130*/  @!P2 STG.E desc[UR8][R18.64], R39 ;  /* 0x000000271200a986 */ /* 0x0103e2000c101908 */
[----:B------:R-:W-:-:S04]  /*4140*/  IADD3 R38, P2, R45, UR5, RZ ;  /* 0x000000052d267c10 */ /* 0x000fc8000ff5e0ff */
[----:B------:R-:W-:-:S05]  /*4150*/  IADD3.X R31, R47, R10, RZ, P2, !PT ;  /* 0x0000000a2f1f7210 */ /* 0x000fca00017fe4ff */
[----:B------:R-:W-:Y:S05]  /*4160*/  @P3 BRA `(.L_x_16516) ;  /* 0xfffffffc00343947 */ /* 0x000fea000383ffff */
.L_x_16515:
[----:B------:R-:W-:Y:S05]  /*4170*/  BSYNC B1 ;  /* 0x0000000000017941 */ /* 0x000fea0003800000 */
.L_x_16514:
        /* <DEDUP_REMOVED lines=15> */
.L_x_16518:
[----:B------:R-:W-:Y:S05]  /*4270*/  BSYNC B1 ;  /* 0x0000000000017941 */ /* 0x000fea0003800000 */
.L_x_16517:
[----:B------:R-:W-:Y:S01]  /*4280*/  IADD3.X R31, R31, R10, RZ, P3, !PT ;  /* 0x0000000a1f1f7210 */ /* 0x000fe20001ffe4ff */
        /* <DEDUP_REMOVED lines=24> */
.L_x_16513:
[----:B------:R-:W-:Y:S05]  /*4410*/  BSYNC B0 ;  /* 0x0000000000007941 */ /* 0x000fea0003800000 */
.L_x_16512:
[----:B------:R-:W-:Y:S01]  /*4420*/  BAR.SYNC.DEFER_BLOCKING 0x0 ;  /* 0x0000000000007b1d */ /* 0x000fe20000010000 */
[----:B-1----:R-:W-:Y:S02]  /*4430*/  LOP3.LUT R37, R16, 0x1, RZ, 0xfc, !PT ;  /* 0x0000000110257812 */ /* 0x002fe400078efcff */
[----:B0-2---:R-:W-:Y:S02]  /*4440*/  SHF.R.U32.HI R12, RZ, 0x1, R10 ;  /* 0x00000001ff0c7819 */ /* 0x005fe4000001160a */
[----:B------:R-:W-:Y:S01]  /*4450*/  SHF.R.U32.HI R0, RZ, 0x3, R0 ;  /* 0x00000003ff007819 */ /* 0x000fe20000011600 */
[----:B------:R-:W-:Y:S01]  /*4460*/  ULDC UR6, c[0x0][0x260] ;  /* 0x0000980000067ab9 */ /* 0x000fe20000000800 */
[----:B------:R-:W-:Y:S01]  /*4470*/  BSSY B0, `(.L_x_16519) ;  /* 0x0000079000007945 */ /* 0x000fe20003800000 */
[----:B------:R-:W-:Y:S01]  /*4480*/  IMAD.U32 R13, RZ, RZ, UR6 ;  /* 0x00000006ff0d7e24 */ /* 0x000fe2000f8e00ff */
[----:B------:R-:W-:-:S04]  /*4490*/  LOP3.LUT R0, R0, 0x1ffffffc, RZ, 0xc0, !PT ;  /* 0x1ffffffc00007812 */ /* 0x000fc800078ec0ff */
        /* <DEDUP_REMOVED lines=24> */
.L_x_16523:
[C---:B------:R-:W-:Y:S01]  /*4620*/  LOP3.LUT R10, R28.reuse, 0x1f, RZ, 0xc0, !PT ;  /* 0x0000001f1c0a7812 */ /* 0x040fe200078ec0ff */
[C---:B0-----:R-:W-:Y:S01]  /*4630*/  VIADD R7, R28.reuse, 0x1d ;  /* 0x0000001d1c077836 */ /* 0x041fe20000000000 */
[----:B------:R-:W-:Y:S01]  /*4640*/  IADD3 R6, R28, -0x1, RZ ;  /* 0xffffffff1c067810 */ /* 0x000fe20007ffe0ff */
        /* <DEDUP_REMOVED lines=13> */
[----:B------:R-:W-:Y:S01]  /*4720*/  @!P4 IADD3 R7, P6, R10, R30, RZ ;  /* 0x0000001e0a07c210 */ /* 0x000fe20007fde0ff */
[----:B-1----:R-:W-:Y:S01]  /*4730*/  IMAD.MOV.U32 R10, RZ, RZ, R34 ;  /* 0x000000ffff0a7224 */ /* 0x002fe200078e0022 */
[----:B------:R-:W-:Y:S01]  /*4740*/  IADD3 R30, P5, R30, UR5, RZ ;  /* 0x000000051e1e7c10 */ /* 0x000fe2000ffbe0ff */
[----:B------:R-:W1:Y:S01]  /*4750*/  @!P3 LDS R31, [R22+0x4] ;  /* 0x00000400161fb984 */ /* 0x000e620000000800 */
[----:B------:R-:W-:-:S02]  /*4760*/  @!P4 IADD3.X R16, RZ, R37, RZ, P6, !PT ;  /* 0x00000025ff10c210 */ /* 0x000fc400037fe4ff */
[----:B------:R-:W-:Y:S01]  /*4770*/  @!P4 LEA R6, P6, R7, R27, 0x2 ;  /* 0x0000001b0706c211 */ /* 0x000fe200078c10ff */
[----:B------:R-:W2:Y:S01]  /*4780*/  @!P2 LDS R33, [R22+0x8] ;  /* 0x000008001621a984 */ /* 0x000ea20000000800 */
[----:B------:R-:W-:Y:S02]  /*4790*/  IMAD.X R37, R37, 0x1, R10, P5 ;  /* 0x0000000125257824 */ /* 0x000fe400028e060a */
[----:B------:R-:W-:Y:S01]  /*47a0*/  @!P4 LEA.HI.X R7, R7, R26, R16, 0x2, P6 ;  /* 0x0000001a0707c211 */ /* 0x000fe200030f1410 */
[----:B------:R3:W4:Y:S01]  /*47b0*/  @!P1 LDS R35, [R22+0xc] ;  /* 0x00000c0016239984 */ /* 0x0007220000000800 */
[----:B------:R-:W-:Y:S02]  /*47c0*/  @!P3 IADD3 R16, P5, R18, R30, RZ ;  /* 0x0000001e1210b210 */ /* 0x000fe40007fbe0ff */
[----:B------:R-:W-:Y:S02]  /*47d0*/  IADD3 R30, P6, R30, UR5, RZ ;  /* 0x000000051e1e7c10 */ /* 0x000fe4000ffde0ff */
[----:B------:R-:W-:-:S02]  /*47e0*/  @!P3 IADD3.X R19, RZ, R37, RZ, P5, !PT ;  /* 0x00000025ff13b210 */ /* 0x000fc40002ffe4ff */
[----:B------:R-:W-:Y:S01]  /*47f0*/  @!P3 LEA R18, P5, R16, R27, 0x2 ;  /* 0x0000001b1012b211 */ /* 0x000fe200078a10ff */
[----:B------:R-:W-:-:S03]  /*4800*/  IMAD.X R37, R37, 0x1, R10, P6 ;  /* 0x0000000125257824 */ /* 0x000fc600030e060a */
[----:B------:R-:W-:Y:S02]  /*4810*/  @!P3 LEA.HI.X R19, R16, R26, R19, 0x2, P5 ;  /* 0x0000001a1013b211 */ /* 0x000fe400028f1413 */
[----:B------:R-:W-:Y:S02]  /*4820*/  @!P2 IADD3 R16, P5, R28, R30, RZ ;  /* 0x0000001e1c10a210 */ /* 0x000fe40007fbe0ff */
[----:B------:R-:W-:Y:S02]  /*4830*/  IADD3 R30, P6, R30, UR5, RZ ;  /* 0x000000051e1e7c10 */ /* 0x000fe4000ffde0ff */
[----:B------:R-:W-:Y:S02]  /*4840*/  @!P2 IADD3.X R21, RZ, R37, RZ, P5, !PT ;  /* 0x00000025ff15a210 */ /* 0x000fe40002ffe4ff */
[----:B------:R-:W-:Y:S01]  /*4850*/  @!P2 LEA R20, P5, R16, R27, 0x2 ;  /* 0x0000001b1014a211 */ /* 0x000fe200078a10ff */
[----:B------:R-:W-:Y:S01]  /*4860*/  IMAD.X R37, R37, 0x1, R10, P6 ;  /* 0x0000000125257824 */ /* 0x000fe200030e060a */
[----:B------:R-:W-:-:S02]  /*4870*/  IADD3 R28, R32, 0x1f, RZ ;  /* 0x0000001f201c7810 */ /* 0x000fc40007ffe0ff */
        /* <DEDUP_REMOVED lines=9> */
[----:B------:R-:W-:-:S02]  /*4910*/  IMAD.IADD R16, R14, 0x1, R13 ;  /* 0x000000010e107824 */ /* 0x000fc400078e020d */
[----:B----4-:R0:W-:Y:S01]  /*4920*/  @!P1 STG.E desc[UR8][R22.64], R35 ;  /* 0x0000002316009986 */ /* 0x0101e2000c101908 */
[----:B------:R-:W-:-:S05]  /*4930*/  IADD3 R30, P1, R30, UR5, RZ ;  /* 0x000000051e1e7c10 */ /* 0x000fca000ff3e0ff */
[----:B------:R-:W-:-:S04]  /*4940*/  IMAD.X R37, R37, 0x1, R10, P1 ;  /* 0x0000000125257824 */ /* 0x000fc800008e060a */
[----:B------:R-:W-:Y:S05]  /*4950*/  @P2 BRA `(.L_x_16523) ;  /* 0xfffffffc00302947 */ /* 0x000fea000383ffff */
.L_x_16522:
[----:B------:R-:W-:Y:S05]  /*4960*/  BSYNC B1 ;  /* 0x0000000000017941 */ /* 0x000fea0003800000 */
.L_x_16521:
        /* <DEDUP_REMOVED lines=15> */
.L_x_16525:
[----:B------:R-:W-:Y:S05]  /*4a60*/  BSYNC B1 ;  /* 0x0000000000017941 */ /* 0x000fea0003800000 */
.L_x_16524:
[----:B------:R-:W-:Y:S01]  /*4a70*/  IMAD.X R37, R37, 0x1, R10, P2 ;  /* 0x0000000125257824 */ /* 0x000fe200010e060a */
[----:B------:R-:W-:Y:S06]  /*4a80*/  @!P1 BRA `(.L_x_16520) ;  /* 0x00000000005c9947 */ /* 0x000fec0003800000 */
[----:B0-----:R-:W-:-:S04]  /*4a90*/  IADD3 R6, R28, -0x1, RZ ;  /* 0xffffffff1c067810 */ /* 0x001fc80007ffe0ff */
        /* <DEDUP_REMOVED lines=22> */
.L_x_16520:
[----:B------:R-:W-:Y:S05]  /*4c00*/  BSYNC B0 ;  /* 0x0000000000007941 */ /* 0x000fea0003800000 */
.L_x_16519:
[----:B-1----:R-:W1:Y:S01]  /*4c10*/  S2R R5, SR_TID.X ;  /* 0x0000000000057919 */ /* 0x002e620000002100 */
        /* <DEDUP_REMOVED lines=8> */
[----:B------:R-:W2:Y:S01]  /*4ca0*/  LDS.64 R14, [R10+UR4+0x100] ;  /* 0x000100040a0e7984 */ /* 0x000ea20008000a00 */
[----:B0-----:R-:W-:-:S03]  /*4cb0*/  LOP3.LUT R6, R5, 0x1f, RZ, 0xc0, !PT ;  /* 0x0000001f05067812 */ /* 0x001fc600078ec0ff */
[----:B------:R-:W0:Y:S01]  /*4cc0*/  LDS.64 R18, [R10+UR4+0x200] ;  /* 0x000200040a127984 */ /* 0x000e220008000a00 */
[----:B------:R-:W-:-:S03]  /*4cd0*/  ISETP.GE.U32.AND P0, PT, R6, R17, PT ;  /* 0x000000110600720c */ /* 0x000fc60003f06070 */
[----:B------:R-:W3:Y:S04]  /*4ce0*/  LDS.64 R20, [R10+UR4+0x300] ;  /* 0x000300040a147984 */ /* 0x000ee80008000a00 */
[----:B------:R-:W4:Y:S04]  /*4cf0*/  LDS.64 R22, [R10+UR4+0x400] ;  /* 0x000400040a167984 */ /* 0x000f280008000a00 */
[----:B------:R-:W5:Y:S02]  /*4d00*/  LDS.64 R24, [R10+UR4+0x500] ;  /* 0x000500040a187984 */ /* 0x000f640008000a00 */
[----:B------:R-:W0:Y:S02]  /*4d10*/  @!P0 LDC.64 R16, c[0x0][0x248] ;  /* 0x00009200ff108b82 */ /* 0x000e240000000a00 */
[----:B------:R-:W5:Y:S04]  /*4d20*/  LDS.64 R12, [R10+UR4+0x600] ;  /* 0x000600040a0c7984 */ /* 0x000f680008000a00 */
[----:B------:R5:W5:Y:S01]  /*4d30*/  LDS.64 R6, [R10+UR4+0x700] ;  /* 0x000700040a067984 */ /* 0x000b620008000a00 */
[----:B--2---:R-:W-:Y:S01]  /*4d40*/  FADD R9, R2, R14 ;  /* 0x0000000e02097221 */ /* 0x004fe20000000000 */
[----:B-1----:R-:W-:Y:S01]  /*4d50*/  FADD R2, R3, R15 ;  /* 0x0000000f03027221 */ /* 0x002fe20000000000 */
[----:B0-----:R-:W-:-:S02]  /*4d60*/  @!P0 LEA R14, P1, R8, R16, 0x2 ;  /* 0x00000010080e8211 */ /* 0x001fc400078210ff */
[----:B------:R-:W-:Y:S01]  /*4d70*/  FADD R9, R9, R18 ;  /* 0x0000001209097221 */ /* 0x000fe20000000000 */
[----:B------:R-:W-:Y:S01]  /*4d80*/  FADD R2, R2, R19 ;  /* 0x0000001302027221 */ /* 0x000fe20000000000 */
[----:B------:R-:W-:Y:S02]  /*4d90*/  @!P0 LOP3.LUT R3, R10, 0xf8, RZ, 0xc0, !PT ;  /* 0x000000f80a038812 */ /* 0x000fe400078ec0ff */
[----:B---3--:R-:W-:Y:S01]  /*4da0*/  FADD R9, R9, R20 ;  /* 0x0000001409097221 */ /* 0x008fe20000000000 */
[----:B------:R-:W-:Y:S01]  /*4db0*/  FADD R2, R2, R21 ;  /* 0x0000001502027221 */ /* 0x000fe20000000000 */
[----:B------:R-:W-:Y:S02]  /*4dc0*/  @!P0 LEA.HI.X R11, R8, R17, R11, 0x2, P1 ;  /* 0x00000011080b8211 */ /* 0x000fe400008f140b */
        /* <DEDUP_REMOVED lines=11> */
.L_x_16527:
[----:B------:R-:W-:Y:S05]  /*4e80*/  BSYNC B0 ;  /* 0x0000000000007941 */ /* 0x000fea0003800000 */
.L_x_16526:
[----:B------:R-:W-:Y:S02]  /*4e90*/  ULDC.64 UR4, c[0x0][0x238] ;  /* 0x00008e0000047ab9 */ /* 0x000fe40000000a00 */
[----:B------:R-:W-:-:S04]  /*4ea0*/  ISETP.NE.U32.AND P0, PT, RZ, UR4, PT ;  /* 0x00000004ff007c0c */ /* 0x000fc8000bf05070 */
[----:B------:R-:W-:-:S13]  /*4eb0*/  ISETP.NE.AND.EX P0, PT, RZ, UR5, PT, P0 ;  /* 0x00000005ff007c0c */ /* 0x000fda000bf05300 */
[----:B------:R-:W-:Y:S05]  /*4ec0*/  @!P0 BRA `(.L_x_16528) ;  /* 0x0000000000ac8947 */ /* 0x000fea0003800000 */
[----:B-12---:R-:W1:Y:S01]  /*4ed0*/  SHFL.DOWN PT, R3, R4, 0x10, 0x1f ;  /* 0x0a001f0004037f89 */ /* 0x006e6200000e0000 */
[----:B------:R-:W-:Y:S01]  /*4ee0*/  LOP3.LUT P0, RZ, R5, 0x1f, RZ, 0xc0, !PT ;  /* 0x0000001f05ff7812 */ /* 0x000fe2000780c0ff */
[----:B------:R-:W-:-:S12]  /*4ef0*/  BSSY B0, `(.L_x_16529) ;  /* 0x0000022000007945 */ /* 0x000fd80003800000 */
[----:B------:R-:W2:Y:S01]  /*4f00*/  @!P0 S2R R8, SR_CgaCtaId ;  /* 0x0000000000088919 */ /* 0x000ea20000008800 */
[----:B------:R-:W-:Y:S02]  /*4f10*/  @!P0 MOV R11, 0x400 ;  /* 0x00000400000b8802 */ /* 0x000fe40000000f00 */
[----:B-1----:R-:W-:-:S05]  /*4f20*/  FMNMX R3, R4, R3, !PT ;  /* 0x0000000304037209 */ /* 0x002fca0007800000 */
[----:B------:R-:W1:Y:S01]  /*4f30*/  SHFL.DOWN PT, R2, R3, 0x8, 0x1f ;  /* 0x09001f0003027f89 */ /* 0x000e6200000e0000 */
[----:B--2---:R-:W-:-:S04]  /*4f40*/  @!P0 LEA R11, R8, R11, 0x18 ;  /* 0x0000000b080b8211 */ /* 0x004fc800078ec0ff */
[----:B------:R-:W-:Y:S02]  /*4f50*/  @!P0 IADD3 R11, R0, R11, RZ ;  /* 0x0000000b000b8210 */ /* 0x000fe40007ffe0ff */
[----:B-1----:R-:W-:-:S05]  /*4f60*/  FMNMX R2, R3, R2, !PT ;  /* 0x0000000203027209 */ /* 0x002fca0007800000 */
[----:B0-----:R-:W0:Y:S02]  /*4f70*/  SHFL.DOWN PT, R7, R2, 0x4, 0x1f ;  /* 0x08801f0002077f89 */ /* 0x001e2400000e0000 */
        /* <DEDUP_REMOVED lines=24> */
.L_x_16538:
[----:B-1----:R-:W-:-:S07]  /*5100*/  FMNMX R7, R2, R7, !PT ;  /* 0x0000000702077209 */ /* 0x002fce0007800000 */
.L_x_16530:
[----:B------:R-:W-:Y:S05]  /*5110*/  BSYNC B0 ;  /* 0x0000000000007941 */ /* 0x000fea0003800000 */
.L_x_16529:
[----:B------:R-:W-:Y:S01]  /*5120*/  ISETP.NE.AND P0, PT, R5, RZ, PT ;  /* 0x000000ff0500720c */ /* 0x000fe20003f05270 */
[----:B------:R-:W-:-:S12]  /*5130*/  BSSY B0, `(.L_x_16528) ;  /* 0x0000004000007945 */ /* 0x000fd80003800000 */
[----:B------:R-:W-:Y:S05]  /*5140*/  @P0 BRA `(.L_x_16532) ;  /* 0x0000000000080947 */ /* 0x000fea0003800000 */
[----:B0-----:R-:W0:Y:S02]  /*5150*/  LDC.64 R2, c[0x0][0x238] ;  /* 0x00008e00ff027b82 */ /* 0x001e240000000a00 */
[----:B0-----:R1:W-:Y:S02]  /*5160*/  REDG.E.MAX.S32.STRONG.GPU desc[UR8][R2.64], R7 ;  /* 0x000000070200798e */ /* 0x0013e4000d10e388 */
.L_x_16532:
[----:B------:R-:W-:Y:S05]  /*5170*/  BSYNC B0 ;  /* 0x0000000000007941 */ /* 0x000fea0003800000 */
.L_x_16528:
        /* <DEDUP_REMOVED lines=12> */
[----:B012---:R-:W-:-:S07]  /*5240*/  MOV R7, 0x5260 ;  /* 0x0000526000077802 */ /* 0x007fce0000000f00 */
[----:B------:R-:W-:Y:S05]  /*5250*/  CALL.REL.NOINC `($__internal_425_$__cuda_sm20_rcp_rn_f32_slowpath) ;  /* 0x0000000400887944 */ /* 0x000fea0003c00000 */
[----:B------:R-:W-:Y:S05]  /*5260*/  BRA `(.L_x_16534) ;  /* 0x0000000000147947 */ /* 0x000fea0003800000 */
.L_x_16533:
[----:B------:R-:W3:Y:S01]  /*5270*/  MUFU.RCP R5, UR7 ;  /* 0x0000000700057d08 */ /* 0x000ee20008001000 */
[----:B------:R-:W-:-:S04]  /*5280*/  IMAD.U32 R0, RZ, RZ, UR7 ;  /* 0x00000007ff007e24 */ /* 0x000fc8000f8e00ff */
[----:B---3--:R-:W-:-:S04]  /*5290*/  FFMA R0, R5, R0, -1 ;  /* 0xbf80000005007423 */ /* 0x008fc80000000000 */
[----:B------:R-:W-:-:S04]  /*52a0*/  FADD.FTZ R0, -R0, -RZ ;  /* 0x800000ff00007221 */ /* 0x000fc80000010100 */
[----:B------:R-:W-:-:S07]  /*52b0*/  FFMA R5, R5, R0, R5 ;  /* 0x0000000005057223 */ /* 0x000fce0000000005 */
.L_x_16534:
[----:B012---:R-:W0:Y:S02]  /*52c0*/  LDC.64 R2, c[0x0][0x240] ;  /* 0x00009000ff027b82 */ /* 0x007e240000000a00 */
[----:B0-----:R-:W-:Y:S01]  /*52d0*/  STG.E desc[UR8][R2.64], R5 ;  /* 0x0000000502007986 */ /* 0x001fe2000c101908 */
[----:B------:R-:W-:Y:S05]  /*52e0*/  EXIT ;  /* 0x000000000000794d */ /* 0x000fea0003800000 */
.L_x_16531:
[----:B------:R-:W-:Y:S01]  /*52f0*/  MOV R9, 0x4 ;  /* 0x0000000400097802 */ /* 0x000fe20000000f00 */
[----:B------:R-:W-:Y:S01]  /*5300*/  IMAD.MOV.U32 R11, RZ, RZ, 0x1f ;  /* 0x0000001fff0b7424 */ /* 0x000fe200078e00ff */
[----:B------:R-:W-:-:S07]  /*5310*/  MOV R4, 0xffffffff ;  /* 0xffffffff00047802 */ /* 0x000fce0000000f00 */
[----:B01----:R-:W-:Y:S05]  /*5320*/  WARPSYNC.COLLECTIVE R4, `(.L_x_16535) ;  /* 0x0000000004087348 */ /* 0x003fea0003c00000 */
[----:B-1----:R1:W2:Y:S02]  /*5330*/  SHFL.DOWN P0, R7, R0, R9, R11 ;  /* 0x0800000900077389 */ /* 0x0022a4000000000b */
[----:B012---:R-:W-:Y:S01]  /*5340*/  ENDCOLLECTIVE ;  /* 0x000000000000791b */ /* 0x007fe20003800000 */
.L_x_16535:
[----:B------:R-:W-:Y:S02]  /*5350*/  IMAD.MOV.U32 R9, RZ, RZ, 0x2 ;  /* 0x00000002ff097424 */ /* 0x000fe400078e00ff */
[----:B------:R-:W-:-:S05]  /*5360*/  IMAD.MOV.U32 R3, RZ, RZ, R7 ;  /* 0x000000ffff037224 */ /* 0x000fca00078e0007 */
[----:B------:R-:W-:-:S04]  /*5370*/  FMNMX R3, R3, R0, !PT ;  /* 0x0000000003037209 */ /* 0x000fc80007800000 */
[----:B------:R-:W-:-:S07]  /*5380*/  MOV R0, R3 ;  /* 0x0000000300007202 */ /* 0x000fce0000000f00 */
[----:B------:R-:W-:Y:S05]  /*5390*/  WARPSYNC.COLLECTIVE R4, `(.L_x_16536) ;  /* 0x0000000004087348 */ /* 0x000fea0003c00000 */
[----:B------:R0:W1:Y:S02]  /*53a0*/  SHFL.DOWN P0, R7, R0, R9, R11 ;  /* 0x0800000900077389 */ /* 0x000064000000000b */
[----:B01----:R-:W-:Y:S01]  /*53b0*/  ENDCOLLECTIVE ;  /* 0x000000000000791b */ /* 0x003fe20003800000 */
.L_x_16536:
[----:B------:R-:W-:Y:S01]  /*53c0*/  IMAD.MOV.U32 R9, RZ, RZ, 0x1 ;  /* 0x00000001ff097424 */ /* 0x000fe200078e00ff */
[----:B------:R-:W-:-:S04]  /*53d0*/  MOV R2, R7 ;  /* 0x0000000700027202 */ /* 0x000fc80000000f00 */
[----:B------:R-:W-:-:S04]  /*53e0*/  FMNMX R2, R3, R2, !PT ;  /* 0x0000000203027209 */ /* 0x000fc80007800000 */
[----:B------:R-:W-:-:S07]  /*53f0*/  MOV R0, R2 ;  /* 0x0000000200007202 */ /* 0x000fce0000000f00 */
[----:B------:R-:W-:Y:S05]  /*5400*/  WARPSYNC.COLLECTIVE R4, `(.L_x_16537) ;  /* 0x0000000004087348 */ /* 0x000fea0003c00000 */
[----:B------:R0:W1:Y:S02]  /*5410*/  SHFL.DOWN P0, R7, R0, R9, R11 ;  /* 0x0800000900077389 */ /* 0x000064000000000b */
[----:B01----:R-:W-:Y:S01]  /*5420*/  ENDCOLLECTIVE ;  /* 0x000000000000791b */ /* 0x003fe20003800000 */
.L_x_16537:
[----:B------:R-:W-:Y:S05]  /*5430*/  BRA `(.L_x_16538) ;  /* 0xfffffffc00307947 */ /* 0x000fea000383ffff */
        .weak           $__internal_424_$__cuda_sm20_div_u64
        .type           $__internal_424_$__cuda_sm20_div_u64,@function
        .size           $__internal_424_$__cuda_sm20_div_u64,($__internal_425_$__cuda_sm20_rcp_rn_f32_slowpath - $__internal_424_$__cuda_sm20_div_u64)
$__internal_424_$__cuda_sm20_div_u64:
        /* <DEDUP_REMOVED lines=45> */
[----:B------:R-:W-:Y:S02]  /*5710*/  ISETP.GE.U32.AND P0, PT, R14, R3, PT ;  /* 0x000000030e00720c */ /* 0x000fe40003f06070 */
[----:B------:R-:W-:Y:S01]  /*5720*/  IADD3.X R11, RZ, R8, RZ, P2, !PT ;  /* 0x00000008ff0b7210 */ /* 0x000fe200017fe4ff */
[----:B------:R-:W-:Y:S01]  /*5730*/  IMAD.X R13, RZ, RZ, ~R7, P1 ;  /* 0x000000ffff0d7224 */ /* 0x000fe200008e0e07 */
[----:B------:R-:W-:-:S04]  /*5740*/  IADD3 R10, P1, -R3, R14, RZ ;  /* 0x0000000e030a7210 */ /* 0x000fc80007f3e1ff */
        /* <DEDUP_REMOVED lines=15> */
[----:B------:R-:W-:Y:S02]  /*5840*/  MOV R6, R2 ;  /* 0x0000000200067202 */ /* 0x000fe40000000f00 */
[----:B------:R-:W-:Y:S02]  /*5850*/  SEL R8, R8, 0xffffffff, P1 ;  /* 0xffffffff08087807 */ /* 0x000fe40000800000 */
[----:B------:R-:W-:Y:S01]  /*5860*/  SEL R9, R9, 0xffffffff, P1 ;  /* 0xffffffff09097807 */ /* 0x000fe20000800000 */
[----:B------:R-:W-:Y:S06]  /*5870*/  RET.REL.NODEC R6 `(_ZN18transformer_engine6detail38cast_transpose_fused_kernel_notalignedILb1ELb1ELb0EfNS_16CTDBiasDActParamI13__nv_bfloat16S3_S3_fEELi2ELi2ENS_5EmptyEXadL_ZNS_5dgeluIffEET_T0_RKS5_EEEEvT3_mmm) ;  /* 0xffffffa406e07950 */ /* 0x000fec0003c3ffff */
        .weak           $__internal_425_$__cuda_sm20_rcp_rn_f32_slowpath
        .type           $__internal_425_$__cuda_sm20_rcp_rn_f32_slowpath,@function
        .size           $__internal_425_$__cuda_sm20_rcp_rn_f32_slowpath,(.L_x_34910 - $__internal_425_$__cuda_sm20_rcp_rn_f32_slowpath)
$__internal_425_$__cuda_sm20_rcp_rn_f32_slowpath:
        /* <DEDUP_REMOVED lines=15> */
.L_x_16539:
        /* <DEDUP_REMOVED lines=33> */
.L_x_16541:
[----:B------:R2:W3:Y:S02]  /*5b80*/  MUFU.RCP R2, R0 ;  /* 0x0000000000027308 */ /* 0x0004e40000001000 */
.L_x_16540:
[----:B------:R-:W-:Y:S01]  /*5b90*/  HFMA2.MMA R3, -RZ, RZ, 0, 0 ;  /* 0x00000000ff037435 */ /* 0x000fe200000001ff */
[----:B-1-3--:R-:W-:Y:S01]  /*5ba0*/  IMAD.MOV.U32 R5, RZ, RZ, R2 ;  /* 0x000000ffff057224 */ /* 0x00afe200078e0002 */
[----:B------:R-:W-:-:S04]  /*5bb0*/  MOV R2, R7 ;  /* 0x0000000700027202 */ /* 0x000fc80000000f00 */
[----:B0-2---:R-:W-:Y:S05]  /*5bc0*/  RET.REL.NODEC R2 `(_ZN18transformer_engine6detail38cast_transpose_fused_kernel_notalignedILb1ELb1ELb0EfNS_16CTDBiasDActParamI13__nv_bfloat16S3_S3_fEELi2ELi2ENS_5EmptyEXadL_ZNS_5dgeluIffEET_T0_RKS5_EEEEvT3_mmm) ;  /* 0xffffffa4020c7950 */ /* 0x005fea0003c3ffff */
.L_x_16542:
        /* <DEDUP_REMOVED lines=11> */
.L_x_34910:


//--------------------- .text._ZN18transformer_engine6detail38cast_transpose_fused_kernel_notalignedILb1ELb1ELb0EfNS_16CTDBiasDActParamI13__nv_bfloat16S3_6__halffEELi2ELi2ENS_5EmptyEXadL_ZNS_5dgeluIffEET_T0_RKS6_EEEEvT3_mmm --------------------------
	.section	.text._ZN18transformer_engine6detail38cast_transpose_fused_kernel_notalignedILb1ELb1ELb0EfNS_16CTDBiasDActParamI13__nv_bfloat16S3_6__halffEELi2ELi2ENS_5EmptyEXadL_ZNS_5dgeluIffEET_T0_RKS6_EEEEvT3_mmm,"ax",@progbits
	.align	128
        .global         _ZN18transformer_engine6detail38cast_transpose_fused_kernel_notalignedILb1ELb1ELb0EfNS_16CTDBiasDActParamI13__nv_bfloat16S3_6__halffEELi2ELi2ENS_5EmptyEXadL_ZNS_5dgeluIffEET_T0_RKS6_EEEEvT3_mmm
        .type           _ZN18transformer_engine6detail38cast_transpose_fused_kernel_notalignedILb1ELb1ELb0EfNS_16CTDBiasDActParamI13__nv_bfloat16S3_6__halffEELi2ELi2ENS_5EmptyEXadL_ZNS_5dgeluIffEET_T0_RKS6_EEEEvT3_mmm,@function
        .size           _ZN18transformer_engine6detail38cast_transpose_fused_kernel_notalignedILb1ELb1ELb0EfNS_16CTDBiasDActParamI13__nv_bfloat16S3_6__halffEELi2ELi2ENS_5EmptyEXadL_ZNS_5dgeluIffEET_T0_RKS6_EEEEvT3_mmm,(.L_x_34912 - _ZN18transformer_engine6detail38cast_transpose_fused_kernel_notalignedILb1ELb1ELb0EfNS_16CTDBiasDActParamI13__nv_bfloat16S3_6__halffEELi2ELi2ENS_5EmptyEXadL_ZNS_5dgeluIffEET_T0_RKS6_EEEEvT3_mmm)
        .other          _ZN18transformer_engine6detail38cast_transpose_fused_kernel_notalignedILb1ELb1ELb0EfNS_16CTDBiasDActParamI13__nv_bfloat16S3_6__halffEELi2ELi2ENS_5EmptyEXadL_ZNS_5dgeluIffEET_T0_RKS6_EEEEvT3_mmm,@"STO_CUDA_ENTRY STV_DEFAULT"
_ZN18transformer_engine6detail38cast_transpose_fused_kernel_notalignedILb1ELb1ELb0EfNS_16CTDBiasDActParamI13__nv_bfloat16S3_6__halffEELi2ELi2ENS_5EmptyEXadL_ZNS_5dgeluIffEET_T0_RKS6_EEEEvT3_mmm:
.text._ZN18transformer_engine6detail38cast_transpose_fused_kernel_notalignedILb1ELb1ELb0EfNS_16CTDBiasDActParamI13__nv_bfloat16S3_6__halffEELi2ELi2ENS_5EmptyEXadL_ZNS_5dgeluIffEET_T0_RKS6_EEEEvT3_mmm:
        /* <DEDUP_REMOVED lines=19> */
[----:B------:R-:W-:Y:S05]  /*0130*/  CALL.REL.NOINC `($__internal_426_$__cuda_sm20_div_u64) ;  /* 0x0000005000c07944 */ /* 0x000fea0003c00000 */
        /* <DEDUP_REMOVED lines=10> */
.L_x_16543:
        /* <DEDUP_REMOVED lines=22> */
.L_x_16544:
        /* <DEDUP_REMOVED lines=390> */
[----:B------:R-:W-:Y:S01]  /*1ba0*/  @!P0 F2FP.F16.F32.PACK_AB R45, R40, R39 ;  /* 0x00000027282d823e */ /* 0x000fe200000000ff */
[----:B------:R-:W-:-:S04]  /*1bb0*/  FMUL R41, R48, UR7 ;  /* 0x0000000730297c20 */ /* 0x000fc80008400000 */
[----:B------:R1:W-:Y:S01]  /*1bc0*/  @!P0 STG.E desc[UR8][R24.64], R45 ;  /* 0x0000002d18008986 */ /* 0x0003e2000c101908 */
[----:B------:R-:W-:-:S05]  /*1bd0*/  @!P0 F2FP.F16.F32.PACK_AB R35, R41, R42 ;  /* 0x0000002a2923823e */ /* 0x000fca00000000ff */
        /* <DEDUP_REMOVED lines=63> */
[----:B------:R-:W-:Y:S01]  /*1fd0*/  F2FP.F16.F32.PACK_AB R40, R41, R40 ;  /* 0x000000282928723e */ /* 0x000fe200000000ff */
[----:B------:R-:W-:Y:S01]  /*1fe0*/  FMUL R41, R33, UR7 ;  /* 0x0000000721297c20 */ /* 0x000fe20008400000 */
[C---:B------:R-:W-:Y:S01]  /*1ff0*/  FMNMX R23, |R36|.reuse, R23, !PT ;  /* 0x0000001724177209 */ /* 0x040fe20007800200 */
[----:B------:R-:W-:Y:S01]  /*2000*/  FADD R33, R36, R25 ;  /* 0x0000001924217221 */ /* 0x000fe20000000000 */
[----:B------:R-:W-:Y:S01]  /*2010*/  F2FP.F16.F32.PACK_AB R39, R42, R39 ;  /* 0x000000272a27723e */ /* 0x000fe200000000ff */
        /* <DEDUP_REMOVED lines=9> */
[----:B------:R-:W-:-:S03]  /*20b0*/  F2FP.F16.F32.PACK_AB R25, R34, R41 ;  /* 0x000000292219723e */ /* 0x000fc600000000ff */
[----:B------:R-:W-:Y:S02]  /*20c0*/  IADD3.X R32, RZ, UR13, R28, P1, P2 ;  /* 0x0000000dff207c10 */ /* 0x000fe40008fe441c */
[----:B------:R-:W-:-:S04]  /*20d0*/  LEA R22, P1, R23, R30, 0x2 ;  /* 0x0000001e17167211 */ /* 0x000fc800078210ff */
[----:B------:R-:W-:-:S05]  /*20e0*/  LEA.HI.X R23, R23, R31, R32, 0x2, P1 ;  /* 0x0000001f17177211 */ /* 0x000fca00008f1420 */
[----:B------:R0:W-:Y:S04]  /*20f0*/  STG.E desc[UR8][R22.64], R25 ;  /* 0x0000001916007986 */ /* 0x0001e8000c101908 */
.L_x_16546:
[----:B------:R-:W-:Y:S05]  /*2100*/  BSYNC B0 ;  /* 0x0000000000007941 */ /* 0x000fea0003800000 */
.L_x_16545:
[----:B------:R-:W-:Y:S01]  /*2110*/  BSSY B0, `(.L_x_16547) ;  /* 0x000000d000007945 */ /* 0x000fe20003800000 */
[----:B0-----:R-:W-:Y:S02]  /*2120*/  F2FP.F16.F32.PACK_AB R23, R42, R41 ;  /* 0x000000292a17723e */ /* 0x001fe400000000ff */
[----:B------:R-:W-:Y:S01]  /*2130*/  F2FP.F16.F32.PACK_AB R22, R49, R34 ;  /* 0x000000223116723e */ /* 0x000fe200000000ff */
[----:B------:R-:W-:Y:S06]  /*2140*/  @P0 BRA `(.L_x_16548) ;  /* 0x0000000000240947 */ /* 0x000fec0003800000 */
        /* <DEDUP_REMOVED lines=9> */
.L_x_16548:
[----:B------:R-:W-:Y:S05]  /*21e0*/  BSYNC B0 ;  /* 0x0000000000007941 */ /* 0x000fea0003800000 */
.L_x_16547:
        /* <DEDUP_REMOVED lines=195> */
[-C--:B------:R-:W-:Y:S01]  /*2e20*/  F2FP.F16.F32.PACK_AB R21, R6, R45.reuse ;  /* 0x0000002d0615723e */ /* 0x080fe200000000ff */
[----:B------:R-:W-:Y:S01]  /*2e30*/  UIADD3 UR4, UP0, UR4, 0x3f, URZ ;  /* 0x0000003f04047890 */ /* 0x000fe2000ff1e03f */
[----:B------:R-:W-:Y:S01]  /*2e40*/  @!P2 F2FP.F16.F32.PACK_AB R45, R20, R45 ;  /* 0x0000002d142da23e */ /* 0x000fe200000000ff */
[----:B0-----:R-:W-:Y:S01]  /*2e50*/  FADD R34, R0, R43 ;  /* 0x0000002b00227221 */ /* 0x001fe20000000000 */
[----:B------:R-:W-:Y:S01]  /*2e60*/  F2FP.F16.F32.PACK_AB R20, R47, R20 ;  /* 0x000000142f14723e */ /* 0x000fe200000000ff */
[----:B------:R-:W-:Y:S01]  /*2e70*/  IMAD R11, R11, 0x3f, RZ ;  /* 0x0000003f0b0b7824 */ /* 0x000fe200078e02ff */
[----:B------:R-:W-:Y:S01]  /*2e80*/  @!P1 F2FP.F16.F32.PACK_AB R47, R47, R6 ;  /* 0x000000062f2f923e */ /* 0x000fe200000000ff */
        /* <DEDUP_REMOVED lines=167> */
[----:B------:R-:W-:Y:S01]  /*3900*/  @!P0 F2FP.F16.F32.PACK_AB R5, R41, R42 ;  /* 0x0000002a2905823e */ /* 0x000fe200000000ff */
        /* <DEDUP_REMOVED lines=45> */
[----:B-1----:R-:W-:-:S03]  /*3be0*/  F2FP.F16.F32.PACK_AB R24, R46, R41 ;  /* 0x000000292e18723e */ /* 0x002fc600000000ff */
[----:B------:R1:W-:Y:S01]  /*3bf0*/  STS [R7], R21 ;  /* 0x0000001507007388 */ /* 0x0003e20000000800 */
[----:B------:R-:W-:Y:S02]  /*3c00*/  F2FP.F16.F32.PACK_AB R42, R39, R42 ;  /* 0x0000002a272a723e */ /* 0x000fe400000000ff */
[----:B---3--:R-:W-:Y:S02]  /*3c10*/  FMNMX R23, |R18|, R3, !PT ;  /* 0x0000000312177209 */ /* 0x008fe40007800200 */
[----:B------:R-:W-:-:S05]  /*3c20*/  @!P0 F2FP.F16.F32.PACK_AB R3, R46, R39 ;  /* 0x000000272e03823e */ /* 0x000fca00000000ff */
        /* <DEDUP_REMOVED lines=33> */
.L_x_16553:
        /* <DEDUP_REMOVED lines=51> */
.L_x_16552:
[----:B------:R-:W-:Y:S05]  /*4170*/  BSYNC B1 ;  /* 0x0000000000017941 */ /* 0x000fea0003800000 */
.L_x_16551:
        /* <DEDUP_REMOVED lines=15> */
.L_x_16555:
[----:B------:R-:W-:Y:S05]  /*4270*/  BSYNC B1 ;  /* 0x0000000000017941 */ /* 0x000fea0003800000 */
.L_x_16554:
        /* <DEDUP_REMOVED lines=25> */
.L_x_16550:
[----:B------:R-:W-:Y:S05]  /*4410*/  BSYNC B0 ;  /* 0x0000000000007941 */ /* 0x000fea0003800000 */
.L_x_16549:
        /* <DEDUP_REMOVED lines=32> */
.L_x_16560:
        /* <DEDUP_REMOVED lines=52> */
.L_x_16559:
[----:B------:R-:W-:Y:S05]  /*4960*/  BSYNC B1 ;  /* 0x0000000000017941 */ /* 0x000fea0003800000 */
.L_x_16558:
        /* <DEDUP_REMOVED lines=15> */
.L_x_16562:
[----:B------:R-:W-:Y:S05]  /*4a60*/  BSYNC B1 ;  /* 0x0000000000017941 */ /* 0x000fea0003800000 */
.L_x_16561:
        /* <DEDUP_REMOVED lines=25> */
.L_x_16557:
[----:B------:R-:W-:Y:S05]  /*4c00*/  BSYNC B0 ;  /* 0x0000000000007941 */ /* 0x000fea0003800000 */
.L_x_16556:
        /* <DEDUP_REMOVED lines=39> */
.L_x_16564:
[----:B------:R-:W-:Y:S05]  /*4e80*/  BSYNC B0 ;  /* 0x0000000000007941 */ /* 0x000fea0003800000 */
.L_x_16563:
        /* <DEDUP_REMOVED lines=39> */
.L_x_16575:
[----:B-1----:R-:W-:-:S07]  /*5100*/  FMNMX R7, R2, R7, !PT ;  /* 0x0000000702077209 */ /* 0x002fce0007800000 */
.L_x_16567:
[----:B------:R-:W-:Y:S05]  /*5110*/  BSYNC B0 ;  /* 0x0000000000007941 */ /* 0x000fea0003800000 */
.L_x_16566:
[----:B------:R-:W-:Y:S01]  /*5120*/  ISETP.NE.AND P0, PT, R5, RZ, PT ;  /* 0x000000ff0500720c */ /* 0x000fe20003f05270 */
[----:B------:R-:W-:-:S12]  /*5130*/  BSSY B0, `(.L_x_16565) ;  /* 0x0000004000007945 */ /* 0x000fd80003800000 */
[----:B------:R-:W-:Y:S05]  /*5140*/  @P0 BRA `(.L_x_16569) ;  /* 0x0000000000080947 */ /* 0x000fea0003800000 */
[----:B0-----:R-:W0:Y:S02]  /*5150*/  LDC.64 R2, c[0x0][0x238] ;  /* 0x00008e00ff027b82 */ /* 0x001e240000000a00 */
[----:B0-----:R1:W-:Y:S02]  /*5160*/  REDG.E.MAX.S32.STRONG.GPU desc[UR8][R2.64], R7 ;  /* 0x000000070200798e */ /* 0x0013e4000d10e388 */
.L_x_16569:
[----:B------:R-:W-:Y:S05]  /*5170*/  BSYNC B0 ;  /* 0x0000000000007941 */ /* 0x000fea0003800000 */
.L_x_16565:
        /* <DEDUP_REMOVED lines=13> */
[----:B------:R-:W-:Y:S05]  /*5250*/  CALL.REL.NOINC `($__internal_427_$__cuda_sm20_rcp_rn_f32_slowpath) ;  /* 0x0000000400887944 */ /* 0x000fea0003c00000 */
[----:B------:R-:W-:Y:S05]  /*5260*/  BRA `(.L_x_16571) ;  /* 0x0000000000147947 */ /* 0x000fea0003800000 */
.L_x_16570:
[----:B------:R-:W3:Y:S01]  /*5270*/  MUFU.RCP R5, UR7 ;  /* 0x0000000700057d08 */ /* 0x000ee20008001000 */
[----:B------:R-:W-:-:S04]  /*5280*/  IMAD.U32 R0, RZ, RZ, UR7 ;  /* 0x00000007ff007e24 */ /* 0x000fc8000f8e00ff */
[----:B---3--:R-:W-:-:S04]  /*5290*/  FFMA R0, R5, R0, -1 ;  /* 0xbf80000005007423 */ /* 0x008fc80000000000 */
[----:B------:R-:W-:-:S04]  /*52a0*/  FADD.FTZ R0, -R0, -RZ ;  /* 0x800000ff00007221 */ /* 0x000fc80000010100 */
[----:B------:R-:W-:-:S07]  /*52b0*/  FFMA R5, R5, R0, R5 ;  /* 0x0000000005057223 */ /* 0x000fce0000000005 */
.L_x_16571:
[----:B012---:R-:W0:Y:S02]  /*52c0*/  LDC.64 R2, c[0x0][0x240] ;  /* 0x00009000ff027b82 */ /* 0x007e240000000a00 */
[----:B0-----:R-:W-:Y:S01]  /*52d0*/  STG.E desc[UR8][R2.64], R5 ;  /* 0x0000000502007986 */ /* 0x001fe2000c101908 */
[----:B------:R-:W-:Y:S05]  /*52e0*/  EXIT ;  /* 0x000000000000794d */ /* 0x000fea0003800000 */
.L_x_16568:
[----:B------:R-:W-:Y:S01]  /*52f0*/  MOV R9, 0x4 ;  /* 0x0000000400097802 */ /* 0x000fe20000000f00 */
[----:B------:R-:W-:Y:S01]  /*5300*/  IMAD.MOV.U32 R11, RZ, RZ, 0x1f ;  /* 0x0000001fff0b7424 */ /* 0x000fe200078e00ff */
[----:B------:R-:W-:-:S07]  /*5310*/  MOV R4, 0xffffffff ;  /* 0xffffffff00047802 */ /* 0x000fce0000000f00 */
[----:B01----:R-:W-:Y:S05]  /*5320*/  WARPSYNC.COLLECTIVE R4, `(.L_x_16572) ;  /* 0x0000000004087348 */ /* 0x003fea0003c00000 */
[----:B-1----:R1:W2:Y:S02]  /*5330*/  SHFL.DOWN P0, R7, R0, R9, R11 ;  /* 0x0800000900077389 */ /* 0x0022a4000000000b */
[----:B012---:R-:W-:Y:S01]  /*5340*/  ENDCOLLECTIVE ;  /* 0x000000000000791b */ /* 0x007fe20003800000 */
.L_x_16572:
[----:B------:R-:W-:Y:S02]  /*5350*/  IMAD.MOV.U32 R9, RZ, RZ, 0x2 ;  /* 0x00000002ff097424 */ /* 0x000fe400078e00ff */
[----:B------:R-:W-:-:S05]  /*5360*/  IMAD.MOV.U32 R3, RZ, RZ, R7 ;  /* 0x000000ffff037224 */ /* 0x000fca00078e0007 */
[----:B------:R-:W-:-:S04]  /*5370*/  FMNMX R3, R3, R0, !PT ;  /* 0x0000000003037209 */ /* 0x000fc80007800000 */
[----:B------:R-:W-:-:S07]  /*5380*/  MOV R0, R3 ;  /* 0x0000000300007202 */ /* 0x000fce0000000f00 */
[----:B------:R-:W-:Y:S05]  /*5390*/  WARPSYNC.COLLECTIVE R4, `(.L_x_16573) ;  /* 0x0000000004087348 */ /* 0x000fea0003c00000 */
[----:B------:R0:W1:Y:S02]  /*53a0*/  SHFL.DOWN P0, R7, R0, R9, R11 ;  /* 0x0800000900077389 */ /* 0x000064000000000b */
[----:B01----:R-:W-:Y:S01]  /*53b0*/  ENDCOLLECTIVE ;  /* 0x000000000000791b */ /* 0x003fe20003800000 */
.L_x_16573:
[----:B------:R-:W-:Y:S01]  /*53c0*/  IMAD.MOV.U32 R9, RZ, RZ, 0x1 ;  /* 0x00000001ff097424 */ /* 0x000fe200078e00ff */
[----:B------:R-:W-:-:S04]  /*53d0*/  MOV R2, R7 ;  /* 0x0000000700027202 */ /* 0x000fc80000000f00 */
[----:B------:R-:W-:-:S04]  /*53e0*/  FMNMX R2, R3, R2, !PT ;  /* 0x0000000203027209 */ /* 0x000fc80007800000 */
[----:B------:R-:W-:-:S07]  /*53f0*/  MOV R0, R2 ;  /* 0x0000000200007202 */ /* 0x000fce0000000f00 */
[----:B------:R-:W-:Y:S05]  /*5400*/  WARPSYNC.COLLECTIVE R4, `(.L_x_16574) ;  /* 0x0000000004087348 */ /* 0x000fea0003c00000 */
[----:B------:R0:W1:Y:S02]  /*5410*/  SHFL.DOWN P0, R7, R0, R9, R11 ;  /* 0x0800000900077389 */ /* 0x000064000000000b */
[----:B01----:R-:W-:Y:S01]  /*5420*/  ENDCOLLECTIVE ;  /* 0x000000000000791b */ /* 0x003fe20003800000 */
.L_x_16574:
[----:B------:R-:W-:Y:S05]  /*5430*/  BRA `(.L_x_16575) ;  /* 0xfffffffc00307947 */ /* 0x000fea000383ffff */
        .weak           $__internal_426_$__cuda_sm20_div_u64
        .type           $__internal_426_$__cuda_sm20_div_u64,@function
        .size           $__internal_426_$__cuda_sm20_div_u64,($__internal_427_$__cuda_sm20_rcp_rn_f32_slowpath - $__internal_426_$__cuda_sm20_div_u64)
$__internal_426_$__cuda_sm20_div_u64:
        /* <DEDUP_REMOVED lines=67> */
[----:B------:R-:W-:Y:S06]  /*5870*/  RET.REL.NODEC R6 `(_ZN18transformer_engine6detail38cast_transpose_fused_kernel_notalignedILb1ELb1ELb0EfNS_16CTDBiasDActParamI13__nv_bfloat16S3_6__halffEELi2ELi2ENS_5EmptyEXadL_ZNS_5dgeluIffEET_T0_RKS6_EEEEvT3_mmm) ;  /* 0xffffffa406e07950 */ /* 0x000fec0003c3ffff */
        .weak           $__internal_427_$__cuda_sm20_rcp_rn_f32_slowpath
        .type           $__internal_427_$__cuda_sm20_rcp_rn_f32_slowpath,@function
        .size           $__internal_427_$__cuda_sm20_rcp_rn_f32_slowpath,(.L_x_34912 - $__internal_427_$__cuda_sm20_rcp_rn_f32_slowpath)
$__internal_427_$__cuda_sm20_rcp_rn_f32_slowpath:
        /* <DEDUP_REMOVED lines=15> */
.L_x_16576:
        /* <DEDUP_REMOVED lines=33> */
.L_x_16578:
[----:B------:R2:W3:Y:S02]  /*5b80*/  MUFU.RCP R2, R0 ;  /* 0x0000000000027308 */ /* 0x0004e40000001000 */
.L_x_16577:
[----:B------:R-:W-:Y:S01]  /*5b90*/  HFMA2.MMA R3, -RZ, RZ, 0, 0 ;  /* 0x00000000ff037435 */ /* 0x000fe200000001ff */
[----:B-1-3--:R-:W-:Y:S01]  /*5ba0*/  IMAD.MOV.U32 R5, RZ, RZ, R2 ;  /* 0x000000ffff057224 */ /* 0x00afe200078e0002 */
[----:B------:R-:W-:-:S04]  /*5bb0*/  MOV R2, R7 ;  /* 0x0000000700027202 */ /* 0x000fc80000000f00 */
[----:B0-2---:R-:W-:Y:S05]  /*5bc0*/  RET.REL.NODEC R2 `(_ZN18transformer_engine6detail38cast_transpose_fused_kernel_notalignedILb1ELb1ELb0EfNS_16CTDBiasDActParamI13__nv_bfloat16S3_6__halffEELi2ELi2ENS_5EmptyEXadL_ZNS_5dgeluIffEET_T0_RKS6_EEEEvT3_mmm) ;  /* 0xffffffa4020c7950 */ /* 0x005fea0003c3ffff */
.L_x_16579:
        /* <DEDUP_REMOVED lines=11> */
.L_x_34912:


//--------------------- .text._ZN18transformer_engine6detail38cast_transpose_fused_kernel_notalignedILb1ELb1ELb0EfNS_16CTDBiasDActParamI13__nv_bfloat16S3_ffEELi2ELi1ENS_5EmptyEXadL_ZNS_5dgeluIffEET_T0_RKS5_EEEEvT3_mmm --------------------------
	.section	.text._ZN18transformer_engine6detail38cast_transpose_fused_kernel_notalignedILb1ELb1ELb0EfNS_16CTDBiasDActParamI13__nv_bfloat16S3_ffEELi2ELi1ENS_5EmptyEXadL_ZNS_5dgeluIffEET_T0_RKS5_EEEEvT3_mmm,"ax",@progbits
	.align	128
        .global         _ZN18transformer_engine6detail38cast_transpose_fused_kernel_notalignedILb1ELb1ELb0EfNS_16CTDBiasDActParamI13__nv_bfloat16S3_ffEELi2ELi1ENS_5EmptyEXadL_ZNS_5dgeluIffEET_T0_RKS5_EEEEvT3_mmm
        .type           _ZN18transformer_engine6detail38cast_transpose_fused_kernel_notalignedILb1ELb1ELb0EfNS_16CTDBiasDActParamI13__nv_bfloat16S3_ffEELi2ELi1ENS_5EmptyEXadL_ZNS_5dgeluIffEET_T0_RKS5_EEEEvT3_mmm,@function
        .size           _ZN18transformer_engine6detail38cast_transpose_fused_kernel_notalignedILb1ELb1ELb0EfNS_16CTDBiasDActParamI13__nv_bfloat16S3_ffEELi2ELi1ENS_5EmptyEXadL_ZNS_5dgeluIffEET_T0_RKS5_EEEEvT3_mmm,(.L_x_34914 - _ZN18transformer_engine6detail38cast_transpose_fused_kernel_notalignedILb1ELb1ELb0EfNS_16CTDBiasDActParamI13__nv_bfloat16S3_ffEELi2ELi1ENS_5EmptyEXadL_ZNS_5dgeluIffEET_T0_RKS5_EEEEvT3_mmm)
        .other          _ZN18transformer_engine6detail38cast_transpose_fused_kernel_notalignedILb1ELb1ELb0EfNS_16CTDBiasDActParamI13__nv_bfloat16S3_ffEELi2ELi1ENS_5EmptyEXadL_ZNS_5dgeluIffEET_T0_RKS5_EEEEvT3_mmm,@"STO_CUDA_ENTRY STV_DEFAULT"
_ZN18transformer_engine6detail38cast_transpose_fused_kernel_notalignedILb1ELb1ELb0EfNS_16CTDBiasDActParamI13__nv_bfloat16S3_ffEELi2ELi1ENS_5EmptyEXadL_ZNS_5dgeluIffEET_T0_RKS5_EEEEvT3_mmm:
.text._ZN18transformer_engine6detail38cast_transpose_fused_kernel_notalignedILb1ELb1ELb0EfNS_16CTDBiasDActParamI13__nv_bfloat16S3_ffEELi2ELi1ENS_5EmptyEXadL_ZNS_5dgeluIffEET_T0_RKS5_EEEEvT3_mmm:
        /* <DEDUP_REMOVED lines=19> */
[----:B------:R-:W-:Y:S05]  /*0130*/  CALL.REL.NOINC `($__internal_428_$__cuda_sm20_div_u64) ;  /* 0x0000003800847944 */ /* 0x000fea0003c00000 */
        /* <DEDUP_REMOVED lines=8> */
.L_x_16580:
        /* <DEDUP_REMOVED lines=22> */
.L_x_16581:
[----:B------:R-:W-:Y:S01]  /*0320*/  ULDC.64 UR4, c[0x0][0x258] ;  /* 0x0000960000047ab9 */ /* 0x000fe20000000a00 */
[----:B------:R-:W-:Y:S01]  /*0330*/  ULDC.64 UR14, c[0x0][0x260] ;  /* 0x00009800000e7ab9 */ /* 0x000fe20000000a00 */
[----:B------:R-:W-:Y:S01]  /*0340*/  USHF.R.U64 UR9, UR4, 0x1, UR5 ;  /* 0x0000000104097899 */ /* 0x000fe20008001205 */
[C---:B------:R-:W-:Y:S01]  /*0350*/  SHF.L.U64.HI R0, R18.reuse, 0x5, R19 ;  /* 0x0000000512007819 */ /* 0x040fe20000010213 */
[----:B------:R-:W-:Y:S01]  /*0360*/  USHF.R.U32.HI UR10, URZ, 0x1, UR5 ;  /* 0x000000013f0a7899 */ /* 0x000fe20008011605 */
[----:B------:R-:W-:Y:S01]  /*0370*/  LEA R2, P1, -R18, UR14, 0x5 ;  /* 0x0000000e12027c11 */ /* 0x000fe2000f8229ff */
[----:B------:R-:W-:Y:S01]  /*0380*/  IMAD R13, R19, UR4, RZ ;  /* 0x00000004130d7c24 */ /* 0x000fe2000f8e02ff */
[C---:B------:R-:W-:Y:S01]  /*0390*/  SHF.L.U64.HI R4, R34.reuse, 0x5, R5 ;  /* 0x0000000522047819 */ /* 0x040fe20000010205 */
[C---:B------:R-:W-:Y:S01]  /*03a0*/  IMAD.SHL.U32 R24, R34.reuse, 0x2, RZ ;  /* 0x0000000222187824 */ /* 0x040fe200078e00ff */
[----:B------:R-:W-:Y:S01]  /*03b0*/  LEA R9, P0, -R34, UR9, 0x5 ;  /* 0x0000000922097c11 */ /* 0x000fe2000f8029ff */
[----:B------:R-:W-:Y:S01]  /*03c0*/  IMAD R15, R18, UR5, R13 ;  /* 0x00000005120f7c24 */ /* 0x000fe2000f8e020d */
[----:B------:R-:W-:Y:S01]  /*03d0*/  SHF.R.U32.HI R7, RZ, 0x5, R8 ;  /* 0x00000005ff077819 */ /* 0x000fe20000011608 */
[----:B------:R-:W-:Y:S01]  /*03e0*/  ULDC.64 UR6, c[0x0][0x218] ;  /* 0x0000860000067ab9 */ /* 0x000fe20000000a00 */
[----:B------:R-:W-:Y:S01]  /*03f0*/  IADD3.X R0, ~R0, UR15, RZ, P1, !PT ;  /* 0x0000000f00007c10 */ /* 0x000fe20008ffe5ff */
[----:B------:R-:W-:Y:S01]  /*0400*/  ULDC.64 UR16, c[0x0][0x210] ;  /* 0x0000840000107ab9 */ /* 0x000fe20000000a00 */
[----:B------:R-:W-:Y:S01]  /*0410*/  ISETP.LT.U32.AND P1, PT, R2, 0x20, PT ;  /* 0x000000200200780c */ /* 0x000fe20003f21070 */
[----:B------:R-:W-:Y:S01]  /*0420*/  ULDC.64 UR12, c[0x0][0x230] ;  /* 0x00008c00000c7ab9 */ /* 0x000fe20000000a00 */
[----:B------:R-:W-:-:S02]  /*0430*/  IADD3.X R4, ~R4, UR10, RZ, P0, !PT ;  /* 0x0000000a04047c10 */ /* 0x000fc400087fe5ff */
[----:B------:R-:W-:Y:S02]  /*0440*/  ISETP.LT.U32.AND P0, PT, R9, 0x20, PT ;  /* 0x000000200900780c */ /* 0x000fe40003f01070 */
[----:B------:R-:W-:Y:S02]  /*0450*/  SHF.L.U32 R3, R7, 0x2, RZ ;  /* 0x0000000207037819 */ /* 0x000fe400000006ff */
[----:B------:R-:W-:Y:S02]  /*0460*/  ISETP.LT.U32.AND.EX P1, PT, R0, RZ, PT, P1 ;  /* 0x000000ff0000720c */ /* 0x000fe40003f21110 */
[----:B------:R-:W-:Y:S01]  /*0470*/  ISETP.LT.U32.AND.EX P0, PT, R4, RZ, PT, P0 ;  /* 0x000000ff0400720c */ /* 0x000fe20003f01100 */
[----:B------:R-:W-:Y:S01]  /*0480*/  IMAD.IADD R4, R8, 0x1, -R3 ;  /* 0x0000000108047824 */ /* 0x000fe200078e0a03 */
[----:B------:R-:W-:Y:S02]  /*0490*/  LOP3.LUT R3, R3, 0x1c, RZ, 0xc0, !PT ;  /* 0x0000001c03037812 */ /* 0x000fe400078ec0ff */
[----:B------:R-:W-:-:S02]  /*04a0*/  SEL R2, R2, 0x20, P1 ;  /* 0x0000002002027807 */ /* 0x000fc40000800000 */
[----:B------:R-:W-:Y:S01]  /*04b0*/  LOP3.LUT R11, R4, 0x1f, RZ, 0xc0, !PT ;  /* 0x0000001f040b7812 */ /* 0x000fe200078ec0ff */
[----:B------:R-:W-:Y:S01]  /*04c0*/  IMAD.WIDE.U32 R12, R3, UR9, RZ ;  /* 0x00000009030c7c25 */ /* 0x000fe2000f8e00ff */
[----:B------:R-:W-:Y:S02]  /*04d0*/  SEL R0, R9, 0x20, P0 ;  /* 0x0000002009007807 */ /* 0x000fe40000000000 */
[C---:B------:R-:W-:Y:S01]  /*04e0*/  ISETP.GE.U32.AND P1, PT, R3.reuse, R2, PT ;  /* 0x000000020300720c */ /* 0x040fe20003f26070 */
[----:B------:R-:W-:Y:S01]  /*04f0*/  IMAD R9, R3, UR10, RZ ;  /* 0x0000000a03097c24 */ /* 0x000fe2000f8e02ff */
[----:B------:R-:W-:Y:S02]  /*0500*/  SHF.L.U64.HI R25, R34, 0x1, R5 ;  /* 0x0000000122197819 */ /* 0x000fe40000010205 */
[----:B------:R-:W-:Y:S02]  /*0510*/  ISETP.LT.U32.AND P1, PT, R11, R0, !P1 ;  /* 0x000000000b00720c */ /* 0x000fe40004f21070 */
[----:B------:R-:W-:Y:S01]  /*0520*/  IADD3 R9, R13, R9, RZ ;  /* 0x000000090d097210 */ /* 0x000fe20007ffe0ff */
[----:B------:R-:W-:Y:S01]  /*0530*/  IMAD.WIDE.U32 R24, R18, UR4, R24 ;  /* 0x0000000412187c25 */ /* 0x000fe2000f8e0018 */
[----:B------:R-:W-:-:S03]  /*0540*/  IADD3 R21, P2, R11, R12, RZ ;  /* 0x0000000c0b157210 */ /* 0x000fc60007f5e0ff */
[----:B------:R-:W-:Y:S02]  /*0550*/  IMAD.IADD R25, R25, 0x1, R15 ;  /* 0x0000000119197824 */ /* 0x000fe400078e020f */
[C---:B------:R-:W-:Y:S02]  /*0560*/  IMAD.SHL.U32 R14, R24.reuse, 0x40, RZ ;  /* 0x00000040180e7824 */ /* 0x040fe400078e00ff */
[----:B------:R-:W-:Y:S01]  /*0570*/  IMAD.X R16, RZ, RZ, R9, P2 ;  /* 0x000000ffff107224 */ /* 0x000fe200010e0609 */
[----:B------:R-:W-:Y:S01]  /*0580*/  SHF.L.U64.HI R28, R24, 0x6, R25 ;  /* 0x00000006181c7819 */ /* 0x000fe20000010219 */
[C---:B------:R-:W-:Y:S01]  /*0590*/  @P1 IMAD.SHL.U32 R31, R21.reuse, 0x4, RZ ;  /* 0x00000004151f1824 */ /* 0x040fe200078e00ff */
[----:B------:R-:W-:Y:S01]  /*05a0*/  IADD3 R10, P0, R14, UR6, RZ ;  /* 0x000000060e0a7c10 */ /* 0x000fe2000ff1e0ff */
[----:B------:R-:W-:Y:S01]  /*05b0*/  @!P1 IMAD.MOV.U32 R15, RZ, RZ, RZ ;  /* 0x000000ffff0f9224 */ /* 0x000fe200078e00ff */
[----:B------:R-:W-:Y:S02]  /*05c0*/  @P1 SHF.L.U64.HI R21, R21, 0x2, R16 ;  /* 0x0000000215151819 */ /* 0x000fe40000010210 */
[----:B------:R-:W-:Y:S01]  /*05d0*/  IADD3.X R11, R28, UR7, RZ, P0, !PT ;  /* 0x000000071c0b7c10 */ /* 0x000fe200087fe4ff */
[----:B------:R-:W-:Y:S01]  /*05e0*/  ULDC.64 UR6, c[0x0][0x208] ;  /* 0x0000820000067ab9 */ /* 0x000fe20000000a00 */
[----:B------:R-:W-:-:S05]  /*05f0*/  @P1 IADD3 R26, P0, R31, R10, RZ ;  /* 0x0000000a1f1a1210 */ /* 0x000fca0007f1e0ff */
[----:B------:R-:W-:-:S05]  /*0600*/  @P1 IMAD.X R27, R21, 0x1, R11, P0 ;  /* 0x00000001151b1824 */ /* 0x000fca00000e060b */
[----:B------:R-:W2:Y:S01]  /*0610*/  @P1 LDG.E R15, desc[UR6][R26.64] ;  /* 0x000000061a0f1981 */ /* 0x000ea2000c1e1900 */
[----:B------:R-:W-:Y:S01]  /*0620*/  VIADD R17, R3, 0x1 ;  /* 0x0000000103117836 */ /* 0x000fe20000000000 */
[----:B------:R-:W-:-:S04]  /*0630*/  IADD3 R13, R4, -0x1, RZ ;  /* 0xffffffff040d7810 */ /* 0x000fc80007ffe0ff */
[----:B------:R-:W-:Y:S02]  /*0640*/  LOP3.LUT R13, R13, 0x1f, RZ, 0xc0, !PT ;  /* 0x0000001f0d0d7812 */ /* 0x000fe400078ec0ff */
[----:B------:R-:W-:-:S04]  /*0650*/  ISETP.GE.U32.AND P2, PT, R17, R2, PT ;  /* 0x000000021100720c */ /* 0x000fc80003f46070 */
[----:B------:R-:W-:-:S13]  /*0660*/  ISETP.LT.U32.AND P2, PT, R13, R0, !P2 ;  /* 0x000000000d00720c */ /* 0x000fda0005741070 */
[----:B------:R-:W-:Y:S01]  /*0670*/  @P2 IADD3 R12, P0, P3, R13, UR9, R12 ;  /* 0x000000090d0c2c10 */ /* 0x000fe2000fb1e00c */
[----:B------:R-:W-:-:S03]  /*0680*/  @!P2 IMAD.MOV.U32 R17, RZ, RZ, RZ ;  /* 0x000000ffff11a224 */ /* 0x000fc600078e00ff */
[----:B------:R-:W-:Y:S01]  /*0690*/  @P2 IADD3.X R29, RZ, UR10, R9, P0, P3 ;  /* 0x0000000aff1d2c10 */ /* 0x000fe200087e6409 */
[----:B------:R-:W-:-:S03]  /*06a0*/  @P2 IMAD.SHL.U32 R37, R12, 0x4, RZ ;  /* 0x000000040c252824 */ /* 0x000fc600078e00ff */
[----:B------:R-:W-:Y:S02]  /*06b0*/  @P2 SHF.L.U64.HI R29, R12, 0x2, R29 ;  /* 0x000000020c1d2819 */ /* 0x000fe4000001021d */
[----:B------:R-:W-:-:S05]  /*06c0*/  @P2 IADD3 R22, P0, R37, R10, RZ ;  /* 0x0000000a25162210 */ /* 0x000fca0007f1e0ff */
[----:B------:R-:W-:-:S05]  /*06d0*/  @P2 IMAD.X R23, R29, 0x1, R11, P0 ;  /* 0x000000011d172824 */ /* 0x000fca00000e060b */
[----:B------:R-:W3:Y:S01]  /*06e0*/  @P2 LDG.E R17, desc[UR6][R22.64] ;  /* 0x0000000616112981 */ /* 0x000ee2000c1e1900 */
[----:B------:R-:W-:-:S04]  /*06f0*/  IADD3 R12, P0, R14, UR16, RZ ;  /* 0x000000100e0c7c10 */ /* 0x000fc8000ff1e0ff */
[----:B------:R-:W-:Y:S02]  /*0700*/  IADD3.X R14, R28, UR17, RZ, P0, !PT ;  /* 0x000000111c0e7c10 */ /* 0x000fe400087fe4ff */
[----:B------:R-:W-:Y:S02]  /*0710*/  ISETP.NE.U32.AND P0, PT, RZ, UR12, PT ;  /* 0x0000000cff007c0c */ /* 0x000fe4000bf05070 */
[----:B------:R-:W-:Y:S02]  /*0720*/  @P1 IADD3 R30, P3, R31, R12, RZ ;  /* 0x0000000c1f1e1210 */ /* 0x000fe40007f7e0ff */
[----:B------:R-:W-:Y:S02]  /*0730*/  ISETP.NE.AND.EX P0, PT, RZ, UR13, PT, P0 ;  /* 0x0000000dff007c0c */ /* 0x000fe4000bf05300 */
[----:B------:R-:W-:Y:S01]  /*0740*/  @P1 IADD3.X R31, R21, R14, RZ, P3, !PT ;  /* 0x0000000e151f1210 */ /* 0x000fe20001ffe4ff */
[----:B------:R-:W-:-:S06]  /*0750*/  @!P1 IMAD.MOV.U32 R21, RZ, RZ, RZ ;  /* 0x000000ffff159224 */ /* 0x000fcc00078e00ff */
[----:B------:R0:W4:Y:S04]  /*0760*/  @P1 LDG.E R21, desc[UR6][R30.64] ;  /* 0x000000061e151981 */ /* 0x000128000c1e1900 */
[----:B------:R-:W1:Y:S02]  /*0770*/  @P0 LDC.64 R32, c[0x0][0x230] ;  /* 0x00008c00ff200b82 */ /* 0x000e640000000a00 */
[----:B-1----:R1:W5:Y:S01]  /*0780*/  @P0 LDG.E R26, desc[UR6][R32.64] ;  /* 0x00000006201a0981 */ /* 0x002362000c1e1900 */
[----:B0-----:R-:W-:Y:S01]  /*0790*/  IMAD.MOV.U32 R31, RZ, RZ, 0x3c80f082 ;  /* 0x3c80f082ff1f7424 */ /* 0x001fe200078e00ff */
[----:B------:R-:W-:-:S04]  /*07a0*/  UIADD3 UR4, UP0, UR4, 0x3f, URZ ;  /* 0x0000003f04047890 */ /* 0x000fc8000ff1e03f */
[----:B------:R-:W-:Y:S02]  /*07b0*/  UIADD3.X UR5, URZ, UR5, URZ, UP0, !UPT ;  /* 0x000000053f057290 */ /* 0x000fe400087fe43f */
[----:B------:R-:W-:Y:S02]  /*07c0*/  USHF.L.U64.HI UR12, UR14, 0x1, UR15 ;  /* 0x000000010e0c7899 */ /* 0x000fe4000801020f */
[----:B------:R-:W-:Y:S02]  /*07d0*/  USHF.R.U32.HI UR8, URZ, 0x6, UR5 ;  /* 0x000000063f087899 */ /* 0x000fe40008011605 */
[----:B------:R-:W-:Y:S02]  /*07e0*/  USHF.L.U32 UR11, UR14, 0x1, URZ ;  /* 0x000000010e0b7899 */ /* 0x000fe4000800063f */
[----:B------:R-:W-:Y:S01]  /*07f0*/  USHF.R.U64 UR4, UR4, 0x6, UR5 ;  /* 0x0000000604047899 */ /* 0x000fe20008001205 */
[----:B------:R-:W-:-:S04]  /*0800*/  IMAD R38, R34, UR12, RZ ;  /* 0x0000000c22267c24 */ /* 0x000fc8000f8e02ff */
[----:B------:R-:W-:Y:S02]  /*0810*/  IMAD R39, R5, UR11, R38 ;  /* 0x0000000b05277c24 */ /* 0x000fe4000f8e0226 */
[C---:B--2---:R-:W-:Y:S01]  /*0820*/  IMAD.U32 R27, R15.reuse, 0x10000, RZ ;  /* 0x000100000f1b7824 */ /* 0x044fe200078e00ff */
[----:B------:R-:W-:-:S03]  /*0830*/  PRMT R28, R15, 0x7632, R28 ;  /* 0x000076320f1c7816 */ /* 0x000fc6000000001c */
[C---:B------:R-:W-:Y:S01]  /*0840*/  FMUL R22, R27.reuse, 0.044714998453855514526 ;  /* 0x3d3727131b167820 */ /* 0x040fe20000400000 */
[C---:B------:R-:W-:Y:S01]  /*0850*/  FMUL R35, R27.reuse, 0.79788458347320556641 ;  /* 0x3f4c422a1b237820 */ /* 0x040fe20000400000 */
[----:B------:R-:W-:Y:S02]  /*0860*/  IMAD.U32 R28, R28, 0x10000, RZ ;  /* 0x000100001c1c7824 */ /* 0x000fe400078e00ff */
[----:B------:R-:W-:Y:S02]  /*0870*/  FFMA R22, R27, R22, 1 ;  /* 0x3f8000001b167423 */ /* 0x000fe40000000016 */
[C---:B------:R-:W-:Y:S02]  /*0880*/  FMUL R15, R28.reuse, 0.044714998453855514526 ;  /* 0x3d3727131c0f7820 */ /* 0x040fe40000400000 */
[----:B------:R-:W-:Y:S01]  /*0890*/  FMUL R35, R35, R22 ;  /* 0x0000001623237220 */ /* 0x000fe20000400000 */
[----:B------:R-:W-:Y:S01]  /*08a0*/  @P2 IADD3 R22, P1, R37, R12, RZ ;  /* 0x0000000c25162210 */ /* 0x000fe20007f3e0ff */
[----:B-1----:R-:W-:Y:S01]  /*08b0*/  FFMA R32, R28, R15, 1 ;  /* 0x3f8000001c207423 */ /* 0x002fe2000000000f */
[----:B------:R-:W-:Y:S01]  /*08c0*/  @!P2 MOV R15, RZ ;  /* 0x000000ff000fa202 */ /* 0x000fe20000000f00 */
[----:B------:R-:W-:-:S02]  /*08d0*/  FMUL R30, |R35|, 2.8853900432586669922 ;  /* 0x4038aa3b231e7820 */ /* 0x000fc40000400200 */
[----:B------:R-:W-:Y:S02]  /*08e0*/  @P2 IMAD.X R23, R29, 0x1, R14, P1 ;  /* 0x000000011d172824 */ /* 0x000fe400008e060e */
[----:B------:R-:W-:Y:S02]  /*08f0*/  FMUL R29, R28, 0.79788458347320556641 ;  /* 0x3f4c422a1c1d7820 */ /* 0x000fe40000400000 */
[----:B------:R-:W0:Y:S01]  /*0900*/  MUFU.EX2 R30, R30 ;  /* 0x0000001e001e7308 */ /* 0x000e220000000800 */
[----:B------:R1:W2:Y:S01]  /*0910*/  @P2 LDG.E R15, desc[UR6][R22.64] ;  /* 0x00000006160f2981 */ /* 0x0002a2000c1e1900 */
[----:B------:R-:W-:-:S04]  /*0920*/  FMUL R29, R29, R32 ;  /* 0x000000201d1d7220 */ /* 0x000fc80000400000 */
[----:B------:R-:W-:Y:S01]  /*0930*/  FMUL R32, |R29|, 2.8853900432586669922 ;  /* 0x4038aa3b1d207820 */ /* 0x000fe20000400200 */
[----:B------:R-:W-:-:S05]  /*0940*/  FMUL R36, R35, R35 ;  /* 0x0000002323247220 */ /* 0x000fca0000400000 */
[----:B------:R-:W3:Y:S01]  /*0950*/  MUFU.EX2 R32, R32 ;  /* 0x0000002000207308 */ /* 0x000ee20000000800 */
[----:B0-----:R-:W-:Y:S01]  /*0960*/  FADD R37, R30, 1 ;  /* 0x3f8000001e257421 */ /* 0x001fe20000000000 */
[----:B------:R-:W-:-:S06]  /*0970*/  FFMA R33, R36, R31, -0.052303962409496307373 ;  /* 0xbd563cae24217423 */ /* 0x000fcc000000001f */
[----:B------:R-:W0:Y:S01]  /*0980*/  MUFU.RCP R37, R37 ;  /* 0x0000002500257308 */ /* 0x000e220000001000 */
[----:B------:R-:W-:Y:S01]  /*0990*/  FFMA R33, R36, R33, 0.1331529766321182251 ;  /* 0x3e08594124217423 */ /* 0x000fe20000000021 */
[----:B------:R-:W-:-:S03]  /*09a0*/  IMAD.MOV.U32 R30, RZ, RZ, 0x3f800000 ;  /* 0x3f800000ff1e7424 */ /* 0x000fc600078e00ff */
[----:B-1----:R-:W-:Y:S01]  /*09b0*/  FFMA R22, R36, R33, -0.33332768082618713379 ;  /* 0xbeaaa9ed24167423 */ /* 0x002fe20000000021 */
[----:B------:R-:W-:Y:S02]  /*09c0*/  IMAD.MOV.U32 R23, RZ, RZ, R19 ;  /* 0x000000ffff177224 */ /* 0x000fe400078e0013 */
[----:B---3--:R-:W-:Y:S01]  /*09d0*/  FADD R40, R32, 1 ;  /* 0x3f80000020287421 */ /* 0x008fe20000000000 */
[----:B------:R-:W-:Y:S01]  /*09e0*/  FFMA R36, R36, R22, RZ ;  /* 0x0000001624247223 */ /* 0x000fe200000000ff */
[----:B------:R-:W-:Y:S02]  /*09f0*/  IMAD.MOV.U32 R22, RZ, RZ, R18 ;  /* 0x000000ffff167224 */ /* 0x000fe400078e0012 */
[----:B------:R-:W-:Y:S01]  /*0a00*/  IMAD R33, R18, UR8, RZ ;  /* 0x0000000812217c24 */ /* 0x000fe2000f8e02ff */
[----:B------:R-:W-:Y:S01]  /*0a10*/  FSETP.GE.AND P1, PT, |R35|, 9.010913848876953125, PT ;  /* 0x41102cb42300780b */ /* 0x000fe20003f26200 */
[----:B------:R-:W-:-:S04]  /*0a20*/  IMAD.WIDE.U32 R22, R34, UR11, R22 ;  /* 0x0000000b22167c25 */ /* 0x000fc8000f8e0016 */
[----:B0-----:R-:W-:Y:S01]  /*0a30*/  FFMA R32, R37, -2, R30 ;  /* 0xc000000025207823 */ /* 0x001fe2000000001e */
[----:B------:R-:W-:Y:S01]  /*0a40*/  IMAD R33, R19, UR4, R33 ;  /* 0x0000000413217c24 */ /* 0x000fe2000f8e0221 */
[----:B------:R-:W-:Y:S01]  /*0a50*/  FSETP.GE.AND P2, PT, |R35|, 0.60000002384185791016, PT ;  /* 0x3f19999a2300780b */ /* 0x000fe20003f46200 */
[----:B------:R-:W0:Y:S01]  /*0a60*/  MUFU.RCP R37, R40 ;  /* 0x0000002800257308 */ /* 0x000e220000001000 */
[----:B------:R-:W-:Y:S01]  /*0a70*/  IMAD.WIDE.U32 R18, R18, UR4, RZ ;  /* 0x0000000412127c25 */ /* 0x000fe2000f8e00ff */
[----:B------:R-:W-:Y:S01]  /*0a80*/  FSEL R38, R32, 1, !P1 ;  /* 0x3f80000020267808 */ /* 0x000fe20004800000 */
[----:B------:R-:W-:Y:S01]  /*0a90*/  UMOV UR8, 0x3f800000 ;  /* 0x3f80000000087882 */ /* 0x000fe20000000000 */
[----:B------:R-:W-:Y:S01]  /*0aa0*/  IADD3 R41, R23, R39, RZ ;  /* 0x0000002717297210 */ /* 0x000fe20007ffe0ff */
[----:B------:R-:W-:Y:S01]  /*0ab0*/  IMAD.IADD R39, R19, 0x1, R33 ;  /* 0x0000000113277824 */ /* 0x000fe200078e0221 */
[----:B------:R-:W-:Y:S01]  /*0ac0*/  LEA R32, P1, R18, UR9, 0x5 ;  /* 0x0000000912207c11 */ /* 0x000fe2000f8228ff */
[----:B------:R-:W-:Y:S01]  /*0ad0*/  ULDC.64 UR4, c[0x0][0x220] ;  /* 0x0000880000047ab9 */ /* 0x000fe20000000a00 */
[----:B------:R-:W-:Y:S01]  /*0ae0*/  LOP3.LUT R23, R38, 0x80000000, R35, 0xb8, !PT ;  /* 0x8000000026177812 */ /* 0x000fe200078eb823 */
[----:B------:R-:W-:Y:S01]  /*0af0*/  FMUL R38, R29, R29 ;  /* 0x0000001d1d267220 */ /* 0x000fe20000400000 */
[----:B------:R-:W-:Y:S01]  /*0b00*/  LEA.HI.X R18, R18, UR10, R39, 0x5, P1 ;  /* 0x0000000a12127c11 */ /* 0x000fe200088f2c27 */
[----:B------:R-:W-:-:S02]  /*0b10*/  IMAD.SHL.U32 R33, R22, 0x20, RZ ;  /* 0x0000002016217824 */ /* 0x000fc400078e00ff */
[----:B------:R-:W-:Y:S01]  /*0b20*/  FFMA R39, R38, R31, -0.052303962409496307373 ;  /* 0xbd563cae26277423 */ /* 0x000fe2000000001f */
[----:B------:R-:W-:Y:S01]  /*0b30*/  SHF.L.U64.HI R19, R22, 0x5, R41 ;  /* 0x0000000516137819 */ /* 0x000fe20000010229 */
[----:B------:R-:W-:Y:S01]  /*0b40*/  @!P2 FFMA R23, R35, R36, R35 ;  /* 0x000000242317a223 */ /* 0x000fe20000000023 */
[----:B------:R-:W-:Y:S01]  /*0b50*/  FMUL R22, R27, 0.10703222453594207764 ;  /* 0x3ddb33b61b167820 */ /* 0x000fe20000400000 */
[----:B------:R-:W-:Y:S01]  /*0b60*/  FSETP.GE.AND P2, PT, |R29|, 0.60000002384185791016, PT ;  /* 0x3f19999a1d00780b */ /* 0x000fe20003f46200 */
[C---:B------:R-:W-:Y:S01]  /*0b70*/  FFMA R41, R38.reuse, R39, 0.1331529766321182251 ;  /* 0x3e08594126297423 */ /* 0x040fe20000000027 */
[----:B0-----:R-:W-:Y:S01]  /*0b80*/  FFMA R39, R37, -2, R30 ;  /* 0xc000000025277823 */ /* 0x001fe2000000001e */
[----:B------:R-:W-:Y:S01]  /*0b90*/  FSETP.GE.AND P1, PT, |R29|, 9.010913848876953125, PT ;  /* 0x41102cb41d00780b */ /* 0x000fe20003f26200 */
[----:B------:R-:W-:Y:S01]  /*0ba0*/  FFMA R37, R27, R22, 0.79788458347320556641 ;  /* 0x3f4c422a1b257423 */ /* 0x000fe20000000016 */
[----:B------:R-:W-:Y:S01]  /*0bb0*/  FFMA R22, R38, R41, -0.33332768082618713379 ;  /* 0xbeaaa9ed26167423 */ /* 0x000fe20000000029 */
[C---:B------:R-:W-:Y:S01]  /*0bc0*/  IMAD.SHL.U32 R35, R24.reuse, 0x20, RZ ;  /* 0x0000002018237824 */ /* 0x040fe200078e00ff */
[--C-:B------:R-:W-:Y:S01]  /*0bd0*/  SHF.L.U64.HI R36, R24, 0x5, R25.reuse ;  /* 0x0000000518247819 */ /* 0x100fe20000010219 */
[----:B------:R-:W-:Y:S01]  /*0be0*/  IMAD.WIDE.U32 R24, R34, 0x3e, R24 ;  /* 0x0000003e22187825 */ /* 0x000fe200078e0018 */
[----:B------:R-:W-:-:S03]  /*0bf0*/  FSEL R40, R39, 1, !P1 ;  /* 0x3f80000027287808 */ /* 0x000fc60004800000 */
[----:B------:R-:W-:Y:S01]  /*0c00*/  FFMA R34, -R23, R23, 1 ;  /* 0x3f80000017227423 */ /* 0x000fe20000000117 */
[----:B------:R-:W-:Y:S01]  /*0c10*/  FFMA R38, R38, R22, RZ ;  /* 0x0000001626267223 */ /* 0x000fe200000000ff */
[----:B------:R-:W-:Y:S01]  /*0c20*/  FMUL R27, R27, 0.5 ;  /* 0x3f0000001b1b7820 */ /* 0x000fe20000400000 */
[--C-:B------:R-:W-:Y:S01]  /*0c30*/  LOP3.LUT R22, R40, 0x80000000, R29.reuse, 0xb8, !PT ;  /* 0x8000000028167812 */ /* 0x100fe200078eb81d */
[----:B------:R-:W-:Y:S01]  /*0c40*/  FMUL R34, R34, R37 ;  /* 0x0000002522227220 */ /* 0x000fe20000400000 */
[----:B------:R-:W-:Y:S01]  /*0c50*/  @!P2 FFMA R22, R29, R38, R29 ;  /* 0x000000261d16a223 */ /* 0x000fe2000000001d */
[C---:B------:R-:W-:Y:S01]  /*0c60*/  FMUL R29, R28.reuse, 0.10703222453594207764 ;  /* 0x3ddb33b61c1d7820 */ /* 0x040fe20000400000 */
[C---:B------:R-:W-:Y:S01]  /*0c70*/  PRMT R39, R17.reuse, 0x7632, R39 ;  /* 0x0000763211277816 */ /* 0x040fe20000000027 */
[----:B------:R-:W-:Y:S02]  /*0c80*/  IMAD.U32 R37, R17, 0x10000, RZ ;  /* 0x0001000011257824 */ /* 0x000fe400078e00ff */
[----:B------:R-:W-:Y:S01]  /*0c90*/  FMUL R17, R27, R34 ;  /* 0x000000221b117220 */ /* 0x000fe20000400000 */
[----:B------:R-:W-:Y:S01]  /*0ca0*/  FFMA R34, R28, R29, 0.79788458347320556641 ;  /* 0x3f4c422a1c227423 */ /* 0x000fe2000000001d */
[----:B------:R-:W-:Y:S01]  /*0cb0*/  SHF.L.U32 R27, R39, 0x10, RZ ;  /* 0x00000010271b7819 */ /* 0x000fe200000006ff */
[C---:B------:R-:W-:Y:S01]  /*0cc0*/  FMUL R38, R37.reuse, 0.044714998453855514526 ;  /* 0x3d37271325267820 */ /* 0x040fe20000400000 */
[----:B------:R-:W-:Y:S01]  /*0cd0*/  FFMA R29, -R22, R22, 1 ;  /* 0x3f800000161d7423 */ /* 0x000fe20000000116 */
[----:B------:R-:W-:-:S02]  /*0ce0*/  FMUL R39, R37, 0.79788458347320556641 ;  /* 0x3f4c422a25277820 */ /* 0x000fc40000400000 */
[----:B------:R-:W-:Y:S01]  /*0cf0*/  FFMA R38, R37, R38, 1 ;  /* 0x3f80000025267423 */ /* 0x000fe20000000026 */
[----:B------:R-:W-:Y:S01]  /*0d00*/  FMUL R29, R29, R34 ;  /* 0x000000221d1d7220 */ /* 0x000fe20000400000 */
[----:B------:R-:W-:Y:S01]  /*0d10*/  FMUL R34, R27, 0.044714998453855514526 ;  /* 0x3d3727131b227820 */ /* 0x000fe20000400000 */
[----:B------:R-:W-:Y:S01]  /*0d20*/  FMUL R28, R28, 0.5 ;  /* 0x3f0000001c1c7820 */ /* 0x000fe20000400000 */
[----:B------:R-:W-:Y:S01]  /*0d30*/  FMUL R39, R39, R38 ;  /* 0x0000002627277220 */ /* 0x000fe20000400000 */
[C---:B------:R-:W-:Y:S01]  /*0d40*/  FMUL R38, R27.reuse, 0.79788458347320556641 ;  /* 0x3f4c422a1b267820 */ /* 0x040fe20000400000 */
[----:B------:R-:W-:Y:S01]  /*0d50*/  FFMA R41, R27, R34, 1 ;  /* 0x3f8000001b297423 */ /* 0x000fe20000000022 */
[----:B------:R-:W-:Y:S01]  /*0d60*/  FADD R34, R23, 1 ;  /* 0x3f80000017227421 */ /* 0x000fe20000000000 */
[----:B------:R-:W-:Y:S01]  /*0d70*/  FMUL R28, R28, R29 ;  /* 0x0000001d1c1c7220 */ /* 0x000fe20000400000 */
[----:B------:R-:W-:Y:S01]  /*0d80*/  FMUL R40, |R39|, 2.8853900432586669922 ;  /* 0x4038aa3b27287820 */ /* 0x000fe20000400200 */
[----:B------:R-:W-:Y:S01]  /*0d90*/  FADD R23, R22, 1 ;  /* 0x3f80000016177421 */ /* 0x000fe20000000000 */
[----:B------:R-:W-:-:S02]  /*0da0*/  FMUL R38, R38, R41 ;  /* 0x0000002926267220 */ /* 0x000fc40000400000 */
[----:B------:R-:W0:Y:S01]  /*0db0*/  MUFU.EX2 R22, R40 ;  /* 0x0000002800167308 */ /* 0x000e220000000800 */
[----:B------:R-:W-:Y:S01]  /*0dc0*/  FFMA R28, R23, 0.5, R28 ;  /* 0x3f000000171c7823 */ /* 0x000fe2000000001c */
[----:B------:R-:W-:Y:S01]  /*0dd0*/  FMUL R23, |R38|, 2.8853900432586669922 ;  /* 0x4038aa3b26177820 */ /* 0x000fe20000400200 */
[----:B------:R-:W-:Y:S01]  /*0de0*/  FMUL R44, R39, R39 ;  /* 0x00000027272c7220 */ /* 0x000fe20000400000 */
[----:B----4-:R-:W-:-:S04]  /*0df0*/  PRMT R29, R21, 0x7632, R29 ;  /* 0x00007632151d7816 */ /* 0x010fc8000000001d */
[----:B------:R-:W1:Y:S01]  /*0e00*/  MUFU.EX2 R23, R23 ;  /* 0x0000001700177308 */ /* 0x000e620000000800 */
[----:B------:R-:W-:Y:S01]  /*0e10*/  FFMA R41, R44, R31, -0.052303962409496307373 ;  /* 0xbd563cae2c297423 */ /* 0x000fe2000000001f */
[----:B------:R-:W-:Y:S01]  /*0e20*/  FFMA R17, R34, 0.5, R17 ;  /* 0x3f00000022117823 */ /* 0x000fe20000000011 */
[----:B------:R-:W-:Y:S02]  /*0e30*/  IMAD.U32 R34, R21, 0x10000, RZ ;  /* 0x0001000015227824 */ /* 0x000fe400078e00ff */
[----:B------:R-:W-:Y:S02]  /*0e40*/  IMAD.U32 R29, R29, 0x10000, RZ ;  /* 0x000100001d1d7824 */ /* 0x000fe400078e00ff */
[----:B------:R-:W-:Y:S01]  /*0e50*/  FFMA R41, R44, R41, 0.1331529766321182251 ;  /* 0x3e0859412c297423 */ /* 0x000fe20000000029 */
[----:B------:R-:W-:Y:S01]  /*0e60*/  FMUL R21, R34, R17 ;  /* 0x0000001122157220 */ /* 0x000fe20000400000 */
[----:B0-----:R-:W-:Y:S02]  /*0e70*/  FADD R22, R22, 1 ;  /* 0x3f80000016167421 */ /* 0x001fe40000000000 */
[----:B------:R-:W-:Y:S01]  /*0e80*/  FFMA R17, R44, R41, -0.33332768082618713379 ;  /* 0xbeaaa9ed2c117423 */ /* 0x000fe20000000029 */
[----:B------:R-:W-:Y:S01]  /*0e90*/  FMUL R28, R29, R28 ;  /* 0x0000001c1d1c7220 */ /* 0x000fe20000400000 */
[----:B------:R-:W-:Y:S01]  /*0ea0*/  FMUL R34, R38, R38 ;  /* 0x0000002626227220 */ /* 0x000fe20000400000 */
[----:B------:R-:W0:Y:S01]  /*0eb0*/  MUFU.RCP R29, R22 ;  /* 0x00000016001d7308 */ /* 0x000e220000001000 */
[----:B------:R-:W-:Y:S01]  /*0ec0*/  FFMA R44, R44, R17, RZ ;  /* 0x000000112c2c7223 */ /* 0x000fe200000000ff */
[----:B------:R-:W-:Y:S01]  /*0ed0*/  SHF.R.U32.HI R40, RZ, 0x5, R8 ;  /* 0x00000005ff287819 */ /* 0x000fe20000011608 */
[----:B------:R-:W-:Y:S01]  /*0ee0*/  FFMA R17, R34, R31, -0.052303962409496307373 ;  /* 0xbd563cae22117423 */ /* 0x000fe2000000001f */
[----:B-1----:R-:W-:-:S03]  /*0ef0*/  FADD R23, R23, 1 ;  /* 0x3f80000017177421 */ /* 0x002fc60000000000 */
[----:B------:R-:W-:Y:S02]  /*0f00*/  IMAD.SHL.U32 R41, R40, 0x4, RZ ;  /* 0x0000000428297824 */ /* 0x000fe400078e00ff */
[C---:B------:R-:W-:Y:S01]  /*0f10*/  FFMA R17, R34.reuse, R17, 0.1331529766321182251 ;  /* 0x3e08594122117423 */ /* 0x040fe20000000011 */
[----:B------:R-:W1:Y:S03]  /*0f20*/  MUFU.RCP R23, R23 ;  /* 0x0000001700177308 */ /* 0x000e660000001000 */
[C---:B------:R-:W-:Y:S01]  /*0f30*/  FFMA R17, R34.reuse, R17, -0.33332768082618713379 ;  /* 0xbeaaa9ed22117423 */ /* 0x040fe20000000011 */
[----:B------:R-:W-:Y:S02]  /*0f40*/  IADD3 R40, -R41, R8, RZ ;  /* 0x0000000829287210 */ /* 0x000fe40007ffe1ff */
[----:B------:R-:W-:Y:S01]  /*0f50*/  FSETP.GE.AND P2, PT, |R39|, 0.60000002384185791016, PT ;  /* 0x3f19999a2700780b */ /* 0x000fe20003f46200 */
[----:B------:R-:W-:Y:S01]  /*0f60*/  FFMA R41, R34, R17, RZ ;  /* 0x0000001122297223 */ /* 0x000fe200000000ff */
[----:B------:R-:W-:Y:S01]  /*0f70*/  LOP3.LUT R17, R40, 0x1f, RZ, 0xc0, !PT ;  /* 0x0000001f28117812 */ /* 0x000fe200078ec0ff */
[----:B0-----:R-:W-:Y:S01]  /*0f80*/  FFMA R29, R29, -2, R30 ;  /* 0xc00000001d1d7823 */ /* 0x001fe2000000001e */
[----:B------:R-:W-:-:S02]  /*0f90*/  ISETP.GE.U32.AND P1, PT, R3, R2, PT ;  /* 0x000000020300720c */ /* 0x000fc40003f26070 */
[----:B-----5:R-:W-:Y:S02]  /*0fa0*/  @P0 R2UR UR8, R26 ;  /* 0x000000001a0802ca */ /* 0x020fe400000e0000 */
[----:B------:R-:W-:Y:S02]  /*0fb0*/  FSETP.GE.AND P0, PT, |R39|, 9.010913848876953125, PT ;  /* 0x41102cb42700780b */ /* 0x000fe40003f06200 */
[----:B------:R-:W-:Y:S02]  /*0fc0*/  ISETP.GE.U32.OR P1, PT, R17, R0, P1 ;  /* 0x000000001100720c */ /* 0x000fe40000f26470 */
[----:B------:R-:W-:Y:S02]  /*0fd0*/  FSEL R42, R29, 1, !P0 ;  /* 0x3f8000001d2a7808 */ /* 0x000fe40004000000 */
[C---:B------:R-:W-:Y:S01]  /*0fe0*/  FSETP.GE.AND P0, PT, |R38|.reuse, 0.60000002384185791016, PT ;  /* 0x3f19999a2600780b */ /* 0x040fe20003f06200 */
[----:B------:R-:W-:Y:S01]  /*0ff0*/  IMAD R40, R3, UR9, RZ ;  /* 0x0000000903287c24 */ /* 0x000fe2000f8e02ff */
[----:B------:R-:W-:Y:S01]  /*1000*/  LEA R34, P4, R35, UR4, 0x2 ;  /* 0x0000000423227c11 */ /* 0x000fe2000f8810ff */
[----:B-1----:R-:W-:Y:S01]  /*1010*/  FFMA R23, R23, -2, R30 ;  /* 0xc000000017177823 */ /* 0x002fe2000000001e */
[----:B------:R-:W-:-:S02]  /*1020*/  FSETP.GE.AND P3, PT, |R38|, 9.010913848876953125, PT ;  /* 0x41102cb42600780b */ /* 0x000fc40003f66200 */
[--C-:B------:R-:W-:Y:S01]  /*1030*/  LOP3.LUT R42, R42, 0x80000000, R39.reuse, 0xb8, !PT ;  /* 0x800000002a2a7812 */ /* 0x100fe200078eb827 */
[----:B------:R-:W-:Y:S01]  /*1040*/  @!P2 FFMA R42, R39, R44, R39 ;  /* 0x0000002c272aa223 */ /* 0x000fe20000000027 */
[----:B------:R-:W-:Y:S01]  /*1050*/  LEA.HI.X R29, R35, UR5, R36, 0x2, P4 ;  /* 0x00000005231d7c11 */ /* 0x000fe2000a0f1424 */
[----:B------:R-:W-:Y:S02]  /*1060*/  IMAD.IADD R17, R17, 0x1, R40 ;  /* 0x0000000111117824 */ /* 0x000fe400078e0228 */
[----:B------:R-:W-:Y:S02]  /*1070*/  VIADD R36, R4, 0x1e ;  /* 0x0000001e04247836 */ /* 0x000fe40000000000 */
[----:B------:R-:W-:Y:S01]  /*1080*/  VIADD R39, R3, 0x2 ;  /* 0x0000000203277836 */ /* 0x000fe20000000000 */
[----:B------:R-:W-:Y:S02]  /*1090*/  FSEL R23, R23, 1, !P3 ;  /* 0x3f80000017177808 */ /* 0x000fe40005800000 */
[----:B------:R-:W-:-:S02]  /*10a0*/  IADD3 R35, R3, 0x1, RZ ;  /* 0x0000000103237810 */ /* 0x000fc40007ffe0ff */
[----:B------:R-:W-:Y:S02]  /*10b0*/  @!P1 LEA R22, P3, R17, R34, 0x3 ;  /* 0x0000002211169211 */ /* 0x000fe400078618ff */
[----:B------:R-:W-:Y:S02]  /*10c0*/  LOP3.LUT R36, R36, 0x1f, RZ, 0xc0, !PT ;  /* 0x0000001f24247812 */ /* 0x000fe400078ec0ff */
[-C--:B------:R-:W-:Y:S02]  /*10d0*/  ISETP.GE.U32.AND P2, PT, R39, R2.reuse, PT ;  /* 0x000000022700720c */ /* 0x080fe40003f46070 */
[--C-:B------:R-:W-:Y:S01]  /*10e0*/  LOP3.LUT R26, R23, 0x80000000, R38.reuse, 0xb8, !PT ;  /* 0x80000000171a7812 */ /* 0x100fe200078eb826 */
[----:B------:R-:W-:Y:S01]  /*10f0*/  @!P0 FFMA R26, R38, R41, R38 ;  /* 0x00000029261a8223 */ /* 0x000fe20000000026 */
[----:B------:R-:W-:Y:S01]  /*1100*/  FMUL R38, R37, 0.10703222453594207764 ;  /* 0x3ddb33b625267820 */ /* 0x000fe20000400000 */
[----:B------:R-:W-:Y:S02]  /*1110*/  ISETP.GE.U32.AND P0, PT, R35, R2, PT ;  /* 0x000000022300720c */ /* 0x000fe40003f06070 */
[----:B------:R-:W-:Y:S01]  /*1120*/  @!P1 LEA.HI.X R23, R17, R29, R16, 0x3, P3 ;  /* 0x0000001d11179211 */ /* 0x000fe200018f1c10 */
[----:B------:R-:W-:Y:S01]  /*1130*/  FMUL R16, R21, UR8 ;  /* 0x0000000815107c20 */ /* 0x000fe20008400000 */
[----:B------:R-:W-:Y:S01]  /*1140*/  ISETP.LT.U32.AND P2, PT, R36, R0, !P2 ;  /* 0x000000002400720c */ /* 0x000fe20005741070 */
[----:B------:R-:W-:Y:S01]  /*1150*/  FMUL R17, R28, UR8 ;  /* 0x000000081c117c20 */ /* 0x000fe20008400000 */
[----:B------:R-:W-:Y:S01]  /*1160*/  FFMA R38, R37, R38, 0.79788458347320556641 ;  /* 0x3f4c422a25267423 */ /* 0x000fe20000000026 */
[----:B------:R-:W-:Y:S01]  /*1170*/  FFMA R35, -R42, R42, 1 ;  /* 0x3f8000002a237423 */ /* 0x000fe2000000012a */
[----:B------:R-:W-:Y:S01]  /*1180*/  IMAD.U32 R41, RZ, RZ, UR9 ;  /* 0x00000009ff297e24 */ /* 0x000fe2000f8e00ff */
[----:B------:R-:W-:Y:S01]  /*1190*/  ISETP.GE.U32.OR P0, PT, R13, R0, P0 ;  /* 0x000000000d00720c */ /* 0x000fe20000706470 */
[----:B------:R0:W-:Y:S01]  /*11a0*/  @!P1 STG.E.64 desc[UR6][R22.64], R16 ;  /* 0x0000001016009986 */ /* 0x0001e2000c101b06 */
[----:B------:R-:W-:Y:S01]  /*11b0*/  FMUL R38, R35, R38 ;  /* 0x0000002623267220 */ /* 0x000fe20000400000 */
[----:B------:R-:W-:Y:S01]  /*11c0*/  FMUL R37, R37, 0.5 ;  /* 0x3f00000025257820 */ /* 0x000fe20000400000 */
[----:B------:R-:W-:-:S02]  /*11d0*/  IADD3 R35, P3, P4, R41, UR9, R40 ;  /* 0x0000000929237c10 */ /* 0x000fc4000fc7e028 */
[----:B------:R-:W-:Y:S01]  /*11e0*/  ISETP.GE.U32.AND P1, PT, R39, R2, PT ;  /* 0x000000022700720c */ /* 0x000fe20003f26070 */
[----:B------:R-:W-:Y:S01]  /*11f0*/  FMUL R38, R37, R38 ;  /* 0x0000002625267220 */ /* 0x000fe20000400000 */
[----:B0-----:R-:W-:Y:S02]  /*1200*/  IMAD.U32 R22, RZ, RZ, UR10 ;  /* 0x0000000aff167e24 */ /* 0x001fe4000f8e00ff */
[----:B------:R-:W-:-:S03]  /*1210*/  FADD R23, R42, 1 ;  /* 0x3f8000002a177421 */ /* 0x000fc60000000000 */
[----:B------:R-:W-:Y:S02]  /*1220*/  IADD3.X R37, R22, UR10, R9, P3, P4 ;  /* 0x0000000a16257c10 */ /* 0x000fe40009fe8409 */
[----:B------:R-:W-:Y:S02]  /*1230*/  @P2 IADD3 R39, P3, R36, R35, RZ ;  /* 0x0000002324272210 */ /* 0x000fe40007f7e0ff */
[----:B------:R-:W-:Y:S01]  /*1240*/  @!P0 IADD3 R41, P4, P5, R13, UR9, R40 ;  /* 0x000000090d298c10 */ /* 0x000fe2000fd9e028 */
[----:B------:R-:W-:Y:S02]  /*1250*/  FFMA R13, R23, 0.5, R38 ;  /* 0x3f000000170d7823 */ /* 0x000fe40000000026 */
[----:B------:R-:W-:Y:S02]  /*1260*/  @P2 IMAD.X R38, RZ, RZ, R37, P3 ;  /* 0x000000ffff262224 */ /* 0x000fe400018e0625 */
[----:B------:R-:W-:Y:S01]  /*1270*/  FMUL R22, R27, 0.10703222453594207764 ;  /* 0x3ddb33b61b167820 */ /* 0x000fe20000400000 */
[C---:B------:R-:W-:Y:S01]  /*1280*/  @P2 SHF.L.U32 R43, R39.reuse, 0x2, RZ ;  /* 0x00000002272b2819 */ /* 0x040fe200000006ff */
[----:B------:R-:W-:Y:S01]  /*1290*/  FFMA R23, -R26, R26, 1 ;  /* 0x3f8000001a177423 */ /* 0x000fe2000000011a */
[----:B------:R-:W-:Y:S01]  /*12a0*/  @P2 SHF.L.U64.HI R39, R39, 0x2, R38 ;  /* 0x0000000227272819 */ /* 0x000fe20000010226 */
[----:B------:R-:W-:Y:S01]  /*12b0*/  FFMA R38, R27, R22, 0.79788458347320556641 ;  /* 0x3f4c422a1b267423 */ /* 0x000fe20000000016 */
[----:B------:R-:W-:-:S03]  /*12c0*/  @P2 IADD3 R22, P3, R43, R10, RZ ;  /* 0x0000000a2b162210 */ /* 0x000fc60007f7e0ff */
[----:B------:R-:W-:Y:S01]  /*12d0*/  FMUL R40, R23, R38 ;  /* 0x0000002617287220 */ /* 0x000fe20000400000 */
[----:B------:R-:W-:Y:S02]  /*12e0*/  @!P2 IMAD.MOV.U32 R38, RZ, RZ, RZ ;  /* 0x000000ffff26a224 */ /* 0x000fe400078e00ff */
[----:B------:R-:W-:-:S05]  /*12f0*/  @P2 IMAD.X R23, R39, 0x1, R11, P3 ;  /* 0x0000000127172824 */ /* 0x000fca00018e060b */
[----:B------:R0:W3:Y:S01]  /*1300*/  @P2 LDG.E R38, desc[UR6][R22.64] ;  /* 0x0000000616262981 */ /* 0x0000e2000c1e1900 */
[----:B------:R-:W-:Y:S01]  /*1310*/  FMUL R27, R27, 0.5 ;  /* 0x3f0000001b1b7820 */ /* 0x000fe20000400000 */
[----:B------:R-:W-:Y:S01]  /*1320*/  FADD R42, R26, 1 ;  /* 0x3f8000001a2a7421 */ /* 0x000fe20000000000 */
[----:B------:R-:W-:Y:S02]  /*1330*/  @P2 IADD3 R26, P6, R43, R12, RZ ;  /* 0x0000000c2b1a2210 */ /* 0x000fe40007fde0ff */
[----:B------:R-:W-:Y:S01]  /*1340*/  FMUL R27, R27, R40 ;  /* 0x000000281b1b7220 */ /* 0x000fe20000400000 */
[----:B------:R-:W-:-:S03]  /*1350*/  VIADD R45, R3, 0x3 ;  /* 0x00000003032d7836 */ /* 0x000fc60000000000 */
[----:B------:R-:W-:Y:S01]  /*1360*/  FFMA R42, R42, 0.5, R27 ;  /* 0x3f0000002a2a7823 */ /* 0x000fe2000000001b */
[----:B------:R-:W-:Y:S01]  /*1370*/  @P2 IMAD.X R27, R39, 0x1, R14, P6 ;  /* 0x00000001271b2824 */ /* 0x000fe200030e060e */
[----:B------:R-:W-:Y:S01]  /*1380*/  @!P0 IADD3.X R44, RZ, UR10, R9, P4, P5 ;  /* 0x0000000aff2c8c10 */ /* 0x000fe2000a7ea409 */
[----:B------:R-:W-:Y:S02]  /*1390*/  @!P2 IMAD.MOV.U32 R39, RZ, RZ, RZ ;  /* 0x000000ffff27a224 */ /* 0x000fe400078e00ff */
[----:B0-----:R-:W-:Y:S01]  /*13a0*/  VIADD R23, R4, 0x1d ;  /* 0x0000001d04177836 */ /* 0x001fe20000000000 */
[----:B------:R-:W-:-:S03]  /*13b0*/  ISETP.GE.U32.AND P3, PT, R45, R2, PT ;  /* 0x000000022d00720c */ /* 0x000fc60003f66070 */
[----:B------:R0:W4:Y:S01]  /*13c0*/  @P2 LDG.E R39, desc[UR6][R26.64] ;  /* 0x000000061a272981 */ /* 0x000122000c1e1900 */
[----:B------:R-:W-:Y:S01]  /*13d0*/  @!P0 LEA R22, P2, R41, R34, 0x3 ;  /* 0x0000002229168211 */ /* 0x000fe200078418ff */
[----:B------:R-:W-:Y:S01]  /*13e0*/  IMAD.SHL.U32 R43, R6, 0x20, RZ ;  /* 0x00000020062b7824 */ /* 0x000fe200078e00ff */
[----:B------:R-:W-:-:S04]  /*13f0*/  LOP3.LUT R6, R8, 0x1f, RZ, 0xc0, !PT ;  /* 0x0000001f08067812 */ /* 0x000fc800078ec0ff */
[----:B------:R-:W-:Y:S01]  /*1400*/  LOP3.LUT R6, R43, 0xffffffe0, R6, 0xe2, !PT ;  /* 0xffffffe02b067812 */ /* 0x000fe200078ee206 */
[----:B------:R-:W-:Y:S01]  /*1410*/  IMAD.IADD R43, R3, 0x1, R8 ;  /* 0x00000001032b7824 */ /* 0x000fe200078e0208 */
[C---:B--2---:R-:W-:Y:S02]  /*1420*/  SHF.L.U32 R40, R15.reuse, 0x10, RZ ;  /* 0x000000100f287819 */ /* 0x044fe400000006ff */
[----:B------:R-:W-:-:S04]  /*1430*/  PRMT R15, R15, 0x7632, R15 ;  /* 0x000076320f0f7816 */ /* 0x000fc8000000000f */
[----:B------:R-:W-:Y:S02]  /*1440*/  SHF.L.U32 R9, R15, 0x10, RZ ;  /* 0x000000100f097819 */ /* 0x000fe400000006ff */
[----:B------:R-:W-:Y:S01]  /*1450*/  LOP3.LUT R15, R23, 0x1f, RZ, 0xc0, !PT ;  /* 0x0000001f170f7812 */ /* 0x000fe200078ec0ff */
[----:B------:R-:W-:Y:S02]  /*1460*/  FMUL R13, R40, R13 ;  /* 0x0000000d280d7220 */ /* 0x000fe40000400000 */
[----:B------:R-:W-:Y:S01]  /*1470*/  FMUL R9, R9, R42 ;  /* 0x0000002a09097220 */ /* 0x000fe20000400000 */
[----:B------:R-:W-:Y:S01]  /*1480*/  ISETP.LT.U32.AND P3, PT, R15, R0, !P3 ;  /* 0x000000000f00720c */ /* 0x000fe20005f61070 */
[----:B0-----:R-:W-:Y:S01]  /*1490*/  FMUL R26, R13, UR8 ;  /* 0x000000080d1a7c20 */ /* 0x001fe20008400000 */
[----:B------:R-:W-:Y:S01]  /*14a0*/  @!P0 LEA.HI.X R23, R41, R29, R44, 0x3, P2 ;  /* 0x0000001d29178211 */ /* 0x000fe200010f1c2c */
[----:B------:R-:W-:Y:S01]  /*14b0*/  FMUL R27, R9, UR8 ;  /* 0x00000008091b7c20 */ /* 0x000fe20008400000 */
[----:B------:R-:W-:-:S04]  /*14c0*/  LOP3.LUT R41, RZ, R32, RZ, 0x33, !PT ;  /* 0x00000020ff297212 */ /* 0x000fc800078e33ff */
[----:B------:R0:W-:Y:S01]  /*14d0*/  @!P0 STG.E.64 desc[UR6][R22.64], R26 ;  /* 0x0000001a16008986 */ /* 0x0001e2000c101b06 */
[----:B------:R-:W-:Y:S02]  /*14e0*/  IADD3 R32, P0, P4, R15, UR9, R35 ;  /* 0x000000090f207c10 */ /* 0x000fe4000fc1e023 */
[----:B------:R-:W-:-:S03]  /*14f0*/  LEA R20, P2, R20, R41, 0x5 ;  /* 0x0000002914147211 */ /* 0x000fc600078428ff */
[----:B------:R-:W-:-:S05]  /*1500*/  @P3 IMAD.SHL.U32 R41, R32, 0x4, RZ ;  /* 0x0000000420293824 */ /* 0x000fca00078e00ff */
[C---:B------:R-:W-:Y:S02]  /*1510*/  @P3 IADD3 R12, P5, R41.reuse, R12, RZ ;  /* 0x0000000c290c3210 */ /* 0x040fe40007fbe0ff */
[----:B------:R-:W-:Y:S02]  /*1520*/  @P3 IADD3 R10, P6, R41, R10, RZ ;  /* 0x0000000a290a3210 */ /* 0x000fe40007fde0ff */
[----:B------:R-:W-:Y:S01]  /*1530*/  FMNMX R41, RZ, |R21|, !PT ;  /* 0x40000015ff297209 */ /* 0x000fe20007800000 */
[----:B0-----:R-:W-:-:S03]  /*1540*/  FADD R22, RZ, R21 ;  /* 0x00000015ff167221 */ /* 0x001fc60000000000 */
[----:B------:R-:W-:Y:S02]  /*1550*/  FMNMX R8, |R28|, R41, !PT ;  /* 0x000000291c087209 */ /* 0x000fe40007800200 */
[----:B------:R-:W-:Y:S01]  /*1560*/  IADD3.X R41, RZ, UR10, R37, P0, P4 ;  /* 0x0000000aff297c10 */ /* 0x000fe200087e8425 */
[----:B------:R-:W-:Y:S01]  /*1570*/  FADD R21, RZ, R28 ;  /* 0x0000001cff157221 */ /* 0x000fe20000000000 */
[----:B------:R-:W-:Y:S01]  /*1580*/  FMNMX R8, R8, |R13|, !PT ;  /* 0x4000000d08087209 */ /* 0x000fe20007800000 */
[----:B------:R-:W-:Y:S01]  /*1590*/  FADD R28, RZ, R13 ;  /* 0x0000000dff1c7221 */ /* 0x000fe20000000000 */
[----:B------:R-:W-:Y:S01]  /*15a0*/  @P3 SHF.L.U64.HI R13, R32, 0x2, R41 ;  /* 0x00000002200d3819 */ /* 0x000fe20000010229 */
[----:B------:R-:W-:-:S03]  /*15b0*/  @!P3 IMAD.MOV.U32 R42, RZ, RZ, RZ ;  /* 0x000000ffff2ab224 */ /* 0x000fc600078e00ff */
[----:B------:R-:W-:-:S05]  /*15c0*/  @P3 IADD3.X R11, R13, R11, RZ, P6, !PT ;  /* 0x0000000b0d0b3210 */ /* 0x000fca00037fe4ff */
[----:B------:R0:W2:Y:S01]  /*15d0*/  @P3 LDG.E R42, desc[UR6][R10.64] ;  /* 0x000000060a2a3981 */ /* 0x0000a2000c1e1900 */
[----:B------:R-:W1:Y:S01]  /*15e0*/  S2R R40, SR_TID.X ;  /* 0x0000000000287919 */ /* 0x000e620000002100 */
[----:B------:R-:W-:-:S05]  /*15f0*/  LOP3.LUT R43, R43, 0x1f, RZ, 0xc0, !PT ;  /* 0x0000001f2b2b7812 */ /* 0x000fca00078ec0ff */
[----:B------:R-:W-:Y:S04]  /*1600*/  SHFL.IDX PT, R22, R22, R43, 0x1f ;  /* 0x00001f2b16167589 */ /* 0x000fe800000e0000 */
[----:B------:R3:W5:Y:S01]  /*1610*/  SHFL.IDX PT, R21, R21, R43, 0x1f ;  /* 0x00001f2b15157589 */ /* 0x00076200000e0000 */
[----:B------:R-:W-:Y:S01]  /*1620*/  FADD R23, RZ, R9 ;  /* 0x00000009ff177221 */ /* 0x000fe20000000000 */
[----:B-1----:R-:W-:-:S04]  /*1630*/  IADD3 R44, R3, 0x1, R40 ;  /* 0x00000001032c7810 */ /* 0x002fc80007ffe028 */
[----:B------:R-:W-:-:S05]  /*1640*/  LOP3.LUT R44, R44, 0x1f, RZ, 0xc0, !PT ;  /* 0x0000001f2c2c7812 */ /* 0x000fca00078ec0ff */
[----:B------:R-:W-:Y:S04]  /*1650*/  SHFL.IDX PT, R28, R28, R44, 0x1f ;  /* 0x00001f2c1c1c7589 */ /* 0x000fe800000e0000 */
[----:B------:R1:W5:Y:S01]  /*1660*/  SHFL.IDX PT, R23, R23, R44, 0x1f ;  /* 0x00001f2c17177589 */ /* 0x00036200000e0000 */
[----:B------:R-:W-:Y:S02]  /*1670*/  @P3 IMAD.X R13, R13, 0x1, R14, P5 ;  /* 0x000000010d0d3824 */ /* 0x000fe400028e060e */
[----:B------:R-:W-:-:S06]  /*1680*/  @!P3 IMAD.MOV.U32 R14, RZ, RZ, RZ ;  /* 0x000000ffff0eb224 */ /* 0x000fcc00078e00ff */
[----:B------:R5:W4:Y:S01]  /*1690*/  @P3 LDG.E R14, desc[UR6][R12.64] ;  /* 0x000000060c0e3981 */ /* 0x000b22000c1e1900 */
[----:B---3--:R-:W-:-:S05]  /*16a0*/  SHF.L.U32 R43, R38, 0x10, RZ ;  /* 0x00000010262b7819 */ /* 0x008fca00000006ff */
[----:B------:R-:W-:-:S04]  /*16b0*/  FMUL R45, R43, 0.044714998453855514526 ;  /* 0x3d3727132b2d7820 */ /* 0x000fc80000400000 */
[C---:B0-----:R-:W-:Y:S01]  /*16c0*/  FFMA R10, R43.reuse, R45, 1 ;  /* 0x3f8000002b0a7423 */ /* 0x041fe2000000002d */
[----:B------:R-:W-:-:S04]  /*16d0*/  FMUL R45, R43, 0.79788458347320556641 ;  /* 0x3f4c422a2b2d7820 */ /* 0x000fc80000400000 */
[----:B------:R-:W-:-:S04]  /*16e0*/  FMUL R45, R45, R10 ;  /* 0x0000000a2d2d7220 */ /* 0x000fc80000400000 */
[----:B------:R-:W-:-:S04]  /*16f0*/  FMUL R10, |R45|, 2.8853900432586669922 ;  /* 0x4038aa3b2d0a7820 */ /* 0x000fc80000400200 */
[----:B-1----:R-:W0:Y:S02]  /*1700*/  MUFU.EX2 R44, R10 ;  /* 0x0000000a002c7308 */ /* 0x002e240000000800 */
[----:B0-----:R-:W-:-:S06]  /*1710*/  FADD R11, R44, 1 ;  /* 0x3f8000002c0b7421 */ /* 0x001fcc0000000000 */
[----:B------:R-:W5:Y:S01]  /*1720*/  MUFU.RCP R11, R11 ;  /* 0x0000000b000b7308 */ /* 0x000f620000001000 */
[----:B------:R-:W-:Y:S01]  /*1730*/  FMNMX R44, |R9|, R8, !PT ;  /* 0x00000008092c7209 */ /* 0x000fe20007800200 */
[C---:B------:R-:W-:Y:S01]  /*1740*/  FMUL R9, R45.reuse, R45 ;  /* 0x0000002d2d097220 */ /* 0x040fe20000400000 */
[----:B------:R-:W-:-:S03]  /*1750*/  FSETP.GE.AND P3, PT, |R45|, 0.60000002384185791016, PT ;  /* 0x3f19999a2d00780b */ /* 0x000fc60003f66200 */
[----:B------:R-:W-:Y:S01]  /*1760*/  FFMA R8, R9, R31, -0.052303962409496307373 ;  /* 0xbd563cae09087423 */ /* 0x000fe2000000001f */
[----:B------:R-:W-:-:S03]  /*1770*/  FSETP.GE.AND P0, PT, |R45|, 9.010913848876953125, PT ;  /* 0x41102cb42d00780b */ /* 0x000fc60003f06200 */
[----:B------:R-:W-:-:S04]  /*1780*/  FFMA R8, R9, R8, 0.1331529766321182251 ;  /* 0x3e08594109087423 */ /* 0x000fc80000000008 */
[----:B------:R-:W-:Y:S01]  /*1790*/  FFMA R8, R9, R8, -0.33332768082618713379 ;  /* 0xbeaaa9ed09087423 */ /* 0x000fe20000000008 */
[----:B-----5:R-:W-:-:S03]  /*17a0*/  FFMA R12, R11, -2, R30 ;  /* 0xc00000000b0c7823 */ /* 0x020fc6000000001e */
[----:B------:R-:W-:Y:S02]  /*17b0*/  FFMA R10, R9, R8, RZ ;  /* 0x00000008090a7223 */ /* 0x000fe400000000ff */
[----:B------:R-:W-:Y:S02]  /*17c0*/  FSEL R12, R12, 1, !P0 ;  /* 0x3f8000000c0c7808 */ /* 0x000fe40004000000 */
[----:B------:R-:W-:Y:S02]  /*17d0*/  PRMT R9, R38, 0x7632, R9 ;  /* 0x0000763226097816 */ /* 0x000fe40000000009 */
[--C-:B------:R-:W-:Y:S01]  /*17e0*/  LOP3.LUT R8, R12, 0x80000000, R45.reuse, 0xb8, !PT ;  /* 0x800000000c087812 */ /* 0x100fe200078eb82d */
[----:B------:R-:W-:Y:S01]  /*17f0*/  @!P3 FFMA R8, R45, R10, R45 ;  /* 0x0000000a2d08b223 */ /* 0x000fe2000000002d */
[----:B------:R-:W-:Y:S01]  /*1800*/  FMUL R10, R43, 0.10703222453594207764 ;  /* 0x3ddb33b62b0a7820 */ /* 0x000fe20000400000 */
[----:B------:R-:W-:Y:S02]  /*1810*/  IMAD.U32 R9, R9, 0x10000, RZ ;  /* 0x0001000009097824 */ /* 0x000fe400078e00ff */
[----:B------:R-:W-:Y:S01]  /*1820*/  FFMA R11, -R8, R8, 1 ;  /* 0x3f800000080b7423 */ /* 0x000fe20000000108 */
[----:B------:R-:W-:-:S04]  /*1830*/  FFMA R10, R43, R10, 0.79788458347320556641 ;  /* 0x3f4c422a2b0a7423 */ /* 0x000fc8000000000a */
[----:B------:R-:W-:Y:S01]  /*1840*/  FMUL R11, R11, R10 ;  /* 0x0000000a0b0b7220 */ /* 0x000fe20000400000 */
[----:B------:R-:W-:-:S04]  /*1850*/  FMUL R10, R9, 0.044714998453855514526 ;  /* 0x3d372713090a7820 */ /* 0x000fc80000400000 */
[C---:B------:R-:W-:Y:S01]  /*1860*/  FFMA R13, R9.reuse, R10, 1 ;  /* 0x3f800000090d7423 */ /* 0x040fe2000000000a */
[----:B------:R-:W-:-:S04]  /*1870*/  FMUL R10, R9, 0.79788458347320556641 ;  /* 0x3f4c422a090a7820 */ /* 0x000fc80000400000 */
        /* <DEDUP_REMOVED lines=25> */
[----:B------:R-:W-:Y:S01]  /*1a10*/  FADD R12, R8, 1 ;  /* 0x3f800000080c7421 */ /* 0x000fe20000000000 */
[----:B--2---:R-:W-:Y:S02]  /*1a20*/  IMAD.U32 R38, R42, 0x10000, RZ ;  /* 0x000100002a267824 */ /* 0x004fe400078e00ff */
[----:B------:R-:W-:Y:S01]  /*1a30*/  FMUL R9, R9, R10 ;  /* 0x0000000a09097220 */ /* 0x000fe20000400000 */
[----:B------:R-:W-:-:S03]  /*1a40*/  ISETP.GE.U32.OR P1, PT, R36, R0, P1 ;  /* 0x000000002400720c */ /* 0x000fc60000f26470 */
[----:B------:R-:W-:Y:S01]  /*1a50*/  FFMA R12, R12, 0.5, R9 ;  /* 0x3f0000000c0c7823 */ /* 0x000fe20000000009 */
[C---:B------:R-:W-:Y:S01]  /*1a60*/  FMUL R9, R38.reuse, 0.044714998453855514526 ;  /* 0x3d37271326097820 */ /* 0x040fe20000400000 */
[----:B------:R-:W-:-:S03]  /*1a70*/  FMUL R43, R38, 0.79788458347320556641 ;  /* 0x3f4c422a262b7820 */ /* 0x000fc60000400000 */
[----:B------:R-:W-:Y:S01]  /*1a80*/  FFMA R10, R38, R9, 1 ;  /* 0x3f800000260a7423 */ /* 0x000fe20000000009 */
[----:B----4-:R-:W-:-:S03]  /*1a90*/  IMAD.U32 R8, R39, 0x10000, RZ ;  /* 0x0001000027087824 */ /* 0x010fc600078e00ff */
[----:B------:R-:W-:Y:S01]  /*1aa0*/  FMUL R43, R43, R10 ;  /* 0x0000000a2b2b7220 */ /* 0x000fe20000400000 */
[----:B------:R-:W-:-:S03]  /*1ab0*/  FMUL R13, R8, R13 ;  /* 0x0000000d080d7220 */ /* 0x000fc60000400000 */
[----:B------:R-:W-:Y:S01]  /*1ac0*/  FMUL R45, |R43|, 2.8853900432586669922 ;  /* 0x4038aa3b2b2d7820 */ /* 0x000fe20000400200 */
[----:B------:R-:W-:-:S03]  /*1ad0*/  @!P1 IADD3 R8, P0, R36, R35, RZ ;  /* 0x0000002324089210 */ /* 0x000fc60007f1e0ff */
[----:B------:R-:W0:Y:S01]  /*1ae0*/  MUFU.EX2 R35, R45 ;  /* 0x0000002d00237308 */ /* 0x000e220000000800 */
[----:B------:R-:W-:Y:S01]  /*1af0*/  PRMT R39, R39, 0x7632, R39 ;  /* 0x0000763227277816 */ /* 0x000fe20000000027 */
[----:B------:R-:W-:-:S03]  /*1b00*/  @!P1 IMAD.X R37, RZ, RZ, R37, P0 ;  /* 0x000000ffff259224 */ /* 0x000fc600000e0625 */
[----:B------:R-:W-:Y:S02]  /*1b10*/  SHF.L.U32 R39, R39, 0x10, RZ ;  /* 0x0000001027277819 */ /* 0x000fe400000006ff */
[----:B------:R-:W-:-:S03]  /*1b20*/  @!P1 LEA R10, P0, R8, R34, 0x3 ;  /* 0x00000022080a9211 */ /* 0x000fc600078018ff */
[----:B------:R-:W-:Y:S01]  /*1b30*/  FMUL R12, R39, R12 ;  /* 0x0000000c270c7220 */ /* 0x000fe20000400000 */
[----:B------:R-:W-:Y:S01]  /*1b40*/  @!P1 LEA.HI.X R11, R8, R29, R37, 0x3, P0 ;  /* 0x0000001d080b9211 */ /* 0x000fe200000f1c25 */
[----:B0-----:R-:W-:Y:S01]  /*1b50*/  FADD R35, R35, 1 ;  /* 0x3f80000023237421 */ /* 0x001fe20000000000 */
[----:B------:R-:W-:Y:S01]  /*1b60*/  FMUL R8, R13, UR8 ;  /* 0x000000080d087c20 */ /* 0x000fe20008400000 */
[----:B------:R-:W-:-:S04]  /*1b70*/  FMUL R9, R12, UR8 ;  /* 0x000000080c097c20 */ /* 0x000fc80008400000 */
[----:B------:R-:W0:Y:S01]  /*1b80*/  MUFU.RCP R35, R35 ;  /* 0x0000002300237308 */ /* 0x000e220000001000 */
[----:B------:R1:W-:Y:S01]  /*1b90*/  @!P1 STG.E.64 desc[UR6][R10.64], R8 ;  /* 0x000000080a009986 */ /* 0x0003e2000c101b06 */
[----:B------:R-:W-:Y:S02]  /*1ba0*/  FSETP.GE.AND P1, PT, |R43|, 0.60000002384185791016, PT ;  /* 0x3f19999a2b00780b */ /* 0x000fe40003f26200 */
[----:B------:R-:W-:Y:S01]  /*1bb0*/  IADD3 R39, R3, 0x2, R40 ;  /* 0x0000000203277810 */ /* 0x000fe20007ffe028 */
[----:B-1----:R-:W-:-:S04]  /*1bc0*/  FMUL R11, R43, R43 ;  /* 0x0000002b2b0b7220 */ /* 0x002fc80000400000 */
[----:B------:R-:W-:Y:S01]  /*1bd0*/  FFMA R10, R11, R31, -0.052303962409496307373 ;  /* 0xbd563cae0b0a7423 */ /* 0x000fe2000000001f */
[----:B0-----:R-:W-:-:S03]  /*1be0*/  FFMA R35, R35, -2, R30 ;  /* 0xc000000023237823 */ /* 0x001fc6000000001e */
[----:B------:R-:W-:Y:S01]  /*1bf0*/  FFMA R10, R11, R10, 0.1331529766321182251 ;  /* 0x3e0859410b0a7423 */ /* 0x000fe2000000000a */
[----:B------:R-:W-:Y:S01]  /*1c00*/  FMNMX R37, R44, |R13|, !PT ;  /* 0x4000000d2c257209 */ /* 0x000fe20007800000 */
[----:B------:R-:W-:Y:S01]  /*1c10*/  FADD R13, RZ, R13 ;  /* 0x0000000dff0d7221 */ /* 0x000fe20000000000 */
[----:B------:R-:W-:Y:S01]  /*1c20*/  FSETP.GE.AND P0, PT, |R43|, 9.010913848876953125, PT ;  /* 0x41102cb42b00780b */ /* 0x000fe20003f06200 */
[----:B------:R-:W-:Y:S01]  /*1c30*/  FFMA R10, R11, R10, -0.33332768082618713379 ;  /* 0xbeaaa9ed0b0a7423 */ /* 0x000fe2000000000a */
[----:B------:R-:W-:Y:S01]  /*1c40*/  LOP3.LUT R39, R39, 0x1f, RZ, 0xc0, !PT ;  /* 0x0000001f27277812 */ /* 0x000fe200078ec0ff */
[----:B------:R-:W-:Y:S01]  /*1c50*/  FADD R44, RZ, R12 ;  /* 0x0000000cff2c7221 */ /* 0x000fe20000000000 */
[----:B------:R-:W-:Y:S01]  /*1c60*/  FSEL R35, R35, 1, !P0 ;  /* 0x3f80000023237808 */ /* 0x000fe20004000000 */
[----:B------:R-:W-:Y:S01]  /*1c70*/  FFMA R10, R11, R10, RZ ;  /* 0x0000000a0b0a7223 */ /* 0x000fe200000000ff */
[----:B------:R-:W-:Y:S01]  /*1c80*/  FMNMX R12, |R12|, R37, !PT ;  /* 0x000000250c0c7209 */ /* 0x000fe20007800200 */
[----:B------:R-:W-:Y:S01]  /*1c90*/  SHFL.IDX PT, R13, R13, R39, 0x1f ;  /* 0x00001f270d0d7589 */ /* 0x000fe200000e0000 */
[--C-:B------:R-:W-:Y:S01]  /*1ca0*/  LOP3.LUT R35, R35, 0x80000000, R43.reuse, 0xb8, !PT ;  /* 0x8000000023237812 */ /* 0x100fe200078eb82b */
[----:B------:R-:W-:-:S02]  /*1cb0*/  @!P1 FFMA R35, R43, R10, R43 ;  /* 0x0000000a2b239223 */ /* 0x000fc4000000002b */
[----:B------:R0:W1:Y:S01]  /*1cc0*/  SHFL.IDX PT, R37, R44, R39, 0x1f ;  /* 0x00001f272c257589 */ /* 0x00006200000e0000 */
[----:B------:R-:W-:Y:S01]  /*1cd0*/  PRMT R11, R42, 0x7632, R11 ;  /* 0x000076322a0b7816 */ /* 0x000fe2000000000b */
[----:B0-----:R-:W-:-:S04]  /*1ce0*/  FMUL R39, R38, 0.10703222453594207764 ;  /* 0x3ddb33b626277820 */ /* 0x001fc80000400000 */
[----:B------:R-:W-:Y:S02]  /*1cf0*/  IMAD.U32 R11, R11, 0x10000, RZ ;  /* 0x000100000b0b7824 */ /* 0x000fe400078e00ff */
[----:B------:R-:W-:Y:S01]  /*1d00*/  FFMA R10, R38, R39, 0.79788458347320556641 ;  /* 0x3f4c422a260a7423 */ /* 0x000fe20000000027 */
[----:B------:R-:W-:-:S04]  /*1d10*/  FFMA R39, -R35, R35, 1 ;  /* 0x3f80000023277423 */ /* 0x000fc80000000123 */
[----:B------:R-:W-:Y:S01]  /*1d20*/  FMUL R39, R39, R10 ;  /* 0x0000000a27277220 */ /* 0x000fe20000400000 */
[C---:B------:R-:W-:Y:S01]  /*1d30*/  FMUL R10, R11.reuse, 0.044714998453855514526 ;  /* 0x3d3727130b0a7820 */ /* 0x040fe20000400000 */
[----:B------:R-:W-:-:S03]  /*1d40*/  FMUL R42, R11, 0.79788458347320556641 ;  /* 0x3f4c422a0b2a7820 */ /* 0x000fc60000400000 */
[----:B------:R-:W-:-:S04]  /*1d50*/  FFMA R43, R11, R10, 1 ;  /* 0x3f8000000b2b7423 */ /* 0x000fc8000000000a */
[----:B------:R-:W-:-:S04]  /*1d60*/  FMUL R42, R42, R43 ;  /* 0x0000002b2a2a7220 */ /* 0x000fc80000400000 */
[----:B------:R-:W-:-:S06]  /*1d70*/  FMUL R43, |R42|, 2.8853900432586669922 ;  /* 0x4038aa3b2a2b7820 */ /* 0x000fcc0000400200 */
[----:B------:R-:W0:Y:S02]  /*1d80*/  MUFU.EX2 R43, R43 ;  /* 0x0000002b002b7308 */ /* 0x000e240000000800 */
[----:B0-----:R-:W-:-:S06]  /*1d90*/  FADD R44, R43, 1 ;  /* 0x3f8000002b2c7421 */ /* 0x001fcc0000000000 */
[----:B------:R-:W0:Y:S01]  /*1da0*/  MUFU.RCP R45, R44 ;  /* 0x0000002c002d7308 */ /* 0x000e220000001000 */
[C---:B------:R-:W-:Y:S02]  /*1db0*/  FSETP.GE.AND P1, PT, |R42|.reuse, 0.60000002384185791016, PT ;  /* 0x3f19999a2a00780b */ /* 0x040fe40003f26200 */
[C---:B------:R-:W-:Y:S01]  /*1dc0*/  FSETP.GE.AND P0, PT, |R42|.reuse, 9.010913848876953125, PT ;  /* 0x41102cb42a00780b */ /* 0x040fe20003f06200 */
[----:B0-----:R-:W-:Y:S01]  /*1dd0*/  FFMA R45, R45, -2, R30 ;  /* 0xc00000002d2d7823 */ /* 0x001fe2000000001e */
[----:B------:R-:W-:-:S04]  /*1de0*/  FMUL R30, R42, R42 ;  /* 0x0000002a2a1e7220 */ /* 0x000fc80000400000 */
[----:B------:R-:W-:-:S04]  /*1df0*/  FFMA R31, R30, R31, -0.052303962409496307373 ;  /* 0xbd563cae1e1f7423 */ /* 0x000fc8000000001f */
[----:B------:R-:W-:Y:S01]  /*1e00*/  FFMA R31, R30, R31, 0.1331529766321182251 ;  /* 0x3e0859411e1f7423 */ /* 0x000fe2000000001f */
[----:B------:R-:W-:-:S03]  /*1e10*/  FSEL R45, R45, 1, !P0 ;  /* 0x3f8000002d2d7808 */ /* 0x000fc60004000000 */
[----:B------:R-:W-:-:S04]  /*1e20*/  FFMA R10, R30, R31, -0.33332768082618713379 ;  /* 0xbeaaa9ed1e0a7423 */ /* 0x000fc8000000001f */
[----:B------:R-:W-:Y:S01]  /*1e30*/  FFMA R31, R30, R10, RZ ;  /* 0x0000000a1e1f7223 */ /* 0x000fe200000000ff */
[--C-:B------:R-:W-:Y:S01]  /*1e40*/  LOP3.LUT R10, R45, 0x80000000, R42.reuse, 0xb8, !PT ;  /* 0x800000002d0a7812 */ /* 0x100fe200078eb82a */
[----:B------:R-:W-:Y:S01]  /*1e50*/  FMUL R38, R38, 0.5 ;  /* 0x3f00000026267820 */ /* 0x000fe20000400000 */
[C---:B------:R-:W-:Y:S01]  /*1e60*/  FMUL R30, R11.reuse, 0.10703222453594207764 ;  /* 0x3ddb33b60b1e7820 */ /* 0x040fe20000400000 */
[----:B------:R-:W-:Y:S02]  /*1e70*/  @!P1 FFMA R10, R42, R31, R42 ;  /* 0x0000001f2a0a9223 */ /* 0x000fe4000000002a */
[----:B------:R-:W-:Y:S01]  /*1e80*/  FMUL R38, R38, R39 ;  /* 0x0000002726267220 */ /* 0x000fe20000400000 */
[----:B------:R-:W-:Y:S01]  /*1e90*/  FFMA R31, R11, R30, 0.79788458347320556641 ;  /* 0x3f4c422a0b1f7423 */ /* 0x000fe2000000001e */
[----:B------:R-:W-:Y:S01]  /*1ea0*/  FFMA R42, -R10, R10, 1 ;  /* 0x3f8000000a2a7423 */ /* 0x000fe2000000010a */
[----:B------:R-:W-:Y:S01]  /*1eb0*/  SHF.R.U32.HI R39, RZ, 0x3, R40 ;  /* 0x00000003ff277819 */ /* 0x000fe20000011628 */
[----:B------:R-:W-:-:S02]  /*1ec0*/  FADD R35, R35, 1 ;  /* 0x3f80000023237421 */ /* 0x000fc40000000000 */
[----:B------:R-:W-:Y:S01]  /*1ed0*/  FMUL R42, R42, R31 ;  /* 0x0000001f2a2a7220 */ /* 0x000fe20000400000 */
[----:B------:R-:W-:Y:S01]  /*1ee0*/  LOP3.LUT R31, R39, 0x1ffffffc, RZ, 0xc0, !PT ;  /* 0x1ffffffc271f7812 */ /* 0x000fe200078ec0ff */
[----:B------:R-:W-:-:S04]  /*1ef0*/  FFMA R38, R35, 0.5, R38 ;  /* 0x3f00000023267823 */ /* 0x000fc80000000026 */
[----:B------:R-:W-:Y:S01]  /*1f00*/  IMAD.IADD R35, R40, 0x1, -R31 ;  /* 0x0000000128237824 */ /* 0x000fe200078e0a1f */
[----:B------:R-:W-:-:S04]  /*1f10*/  LOP3.LUT R39, R39, 0x1c, RZ, 0xc0, !PT ;  /* 0x0000001c27277812 */ /* 0x000fc800078ec0ff */
[----:B------:R-:W-:Y:S01]  /*1f20*/  LOP3.LUT R43, R35, 0x1f, RZ, 0xc0, !PT ;  /* 0x0000001f232b7812 */ /* 0x000fe200078ec0ff */
[----:B------:R-:W0:Y:S04]  /*1f30*/  S2UR UR5, SR_CgaCtaId ;  /* 0x00000000000579c3 */ /* 0x000e280000008800 */
[----:B------:R-:W-:Y:S01]  /*1f40*/  IMAD R30, R6, 0x21, R43 ;  /* 0x00000021061e7824 */ /* 0x000fe200078e022b */
[----:B------:R-:W-:-:S04]  /*1f50*/  LOP3.LUT R43, R39, 0x3, RZ, 0xfc, !PT ;  /* 0x00000003272b7812 */ /* 0x000fc800078efcff */
[----:B------:R-:W-:-:S04]  /*1f60*/  ISETP.GE.U32.AND P0, PT, R43, R2, PT ;  /* 0x000000022b00720c */ /* 0x000fc80003f06070 */
[----:B------:R-:W-:Y:S01]  /*1f70*/  ISETP.GE.U32.OR P0, PT, R15, R0, P0 ;  /* 0x000000000f00720c */ /* 0x000fe20000706470 */
[----:B------:R-:W-:Y:S01]  /*1f80*/  UMOV UR4, 0x400 ;  /* 0x0000040000047882 */ /* 0x000fe20000000000 */
[----:B------:R-:W-:Y:S01]  /*1f90*/  IADD3 R35, R35, -0x1, RZ ;  /* 0xffffffff23237810 */ /* 0x000fe20007ffe0ff */
[----:B------:R-:W-:Y:S01]  /*1fa0*/  FMUL R11, R11, 0.5 ;  /* 0x3f0000000b0b7820 */ /* 0x000fe20000400000 */
[----:B------:R-:W-:Y:S02]  /*1fb0*/  UIADD3 UR4, UR4, 0x20, URZ ;  /* 0x0000002004047890 */ /* 0x000fe4000fffe03f */
[----:B------:R-:W-:Y:S01]  /*1fc0*/  LOP3.LUT R43, R35, 0x1f, RZ, 0xc0, !PT ;  /* 0x0000001f232b7812 */ /* 0x000fe200078ec0ff */
[----:B------:R-:W-:Y:S01]  /*1fd0*/  FMUL R42, R11, R42 ;  /* 0x0000002a0b2a7220 */ /* 0x000fe20000400000 */
[----:B------:R-:W-:-:S05]  /*1fe0*/  PRMT R11, R14, 0x7632, R11 ;  /* 0x000076320e0b7816 */ /* 0x000fca000000000b */
[----:B------:R-:W-:Y:S01]  /*1ff0*/  @!P0 LEA R34, P1, R32, R34, 0x3 ;  /* 0x0000002220228211 */ /* 0x000fe200078218ff */
[----:B0-----:R-:W-:-:S03]  /*2000*/  ULEA UR4, UR5, UR4, 0x18 ;  /* 0x0000000405047291 */ /* 0x001fc6000f8ec03f */
[----:B------:R-:W-:Y:S01]  /*2010*/  @!P0 LEA.HI.X R35, R32, R29, R41, 0x3, P1 ;  /* 0x0000001d20238211 */ /* 0x000fe200008f1c29 */
[----:B------:R-:W-:Y:S01]  /*2020*/  FADD R41, R10, 1 ;  /* 0x3f8000000a297421 */ /* 0x000fe20000000000 */
[----:B------:R-:W-:Y:S01]  /*2030*/  IMAD.U32 R29, R14, 0x10000, RZ ;  /* 0x000100000e1d7824 */ /* 0x000fe200078e00ff */
[----:B------:R-:W-:Y:S01]  /*2040*/  LEA R30, R30, UR4, 0x2 ;  /* 0x000000041e1e7c11 */ /* 0x000fe2000f8e10ff */
[----:B------:R-:W-:Y:S02]  /*2050*/  IMAD.U32 R11, R11, 0x10000, RZ ;  /* 0x000100000b0b7824 */ /* 0x000fe400078e00ff */
[----:B------:R-:W-:Y:S01]  /*2060*/  FFMA R32, R41, 0.5, R42 ;  /* 0x3f00000029207823 */ /* 0x000fe2000000002a */
[----:B------:R-:W-:Y:S02]  /*2070*/  IMAD R43, R6, 0x21, R43 ;  /* 0x00000021062b7824 */ /* 0x000fe400078e022b */
[----:B------:R-:W-:Y:S01]  /*2080*/  FMUL R29, R29, R38 ;  /* 0x000000261d1d7220 */ /* 0x000fe20000400000 */
[----:B------:R-:W-:Y:S01]  /*2090*/  IADD3 R39, R39, 0x3, R40 ;  /* 0x0000000327277810 */ /* 0x000fe20007ffe028 */
[----:B------:R-:W-:Y:S01]  /*20a0*/  FMUL R32, R11, R32 ;  /* 0x000000200b207220 */ /* 0x000fe20000400000 */
[----:B------:R0:W-:Y:S01]  /*20b0*/  STS [R30], R16 ;  /* 0x000000101e007388 */ /* 0x0001e20000000800 */
[----:B------:R-:W-:Y:S01]  /*20c0*/  FMUL R10, R29, UR8 ;  /* 0x000000081d0a7c20 */ /* 0x000fe20008400000 */
[----:B------:R-:W-:Y:S01]  /*20d0*/  LOP3.LUT R38, R39, 0x1f, RZ, 0xc0, !PT ;  /* 0x0000001f27267812 */ /* 0x000fe200078ec0ff */
[----:B------:R-:W-:Y:S01]  /*20e0*/  FMUL R11, R32, UR8 ;  /* 0x00000008200b7c20 */ /* 0x000fe20008400000 */
[----:B------:R-:W-:Y:S01]  /*20f0*/  LOP3.LUT R41, RZ, R18, RZ, 0x33, !PT ;  /* 0x00000012ff297212 */ /* 0x000fe200078e33ff */
[----:B------:R-:W-:Y:S01]  /*2100*/  FADD R45, RZ, R32 ;  /* 0x00000020ff2d7221 */ /* 0x000fe20000000000 */
[----:B0-----:R-:W-:Y:S01]  /*2110*/  LEA R16, R43, UR4, 0x2 ;  /* 0x000000042b107c11 */ /* 0x001fe2000f8e10ff */
[----:B------:R-:W-:Y:S01]  /*2120*/  FADD R43, RZ, R29 ;  /* 0x0000001dff2b7221 */ /* 0x000fe20000000000 */
[----:B------:R-:W-:-:S02]  /*2130*/  IMAD R14, R6, 0x21, R36 ;  /* 0x00000021060e7824 */ /* 0x000fc400078e0224 */
[----:B------:R-:W-:Y:S01]  /*2140*/  FADD R18, RZ, R21 ;  /* 0x00000015ff127221 */ /* 0x000fe20000000000 */
[----:B------:R-:W-:Y:S01]  /*2150*/  @!P0 STG.E.64 desc[UR6][R34.64], R10 ;  /* 0x0000000a22008986 */ /* 0x000fe2000c101b06 */
[----:B------:R-:W-:Y:S01]  /*2160*/  IMAD.X R21, RZ, RZ, R41, P2 ;  /* 0x000000ffff157224 */ /* 0x000fe200010e0629 */
[----:B------:R-:W-:Y:S02]  /*2170*/  ISETP.GT.U32.AND P0, PT, R20, -0x21, PT ;  /* 0xffffffdf1400780c */ /* 0x000fe40003f04070 */
[----:B------:R-:W-:Y:S04]  /*2180*/  STS [R16], R26 ;  /* 0x0000001a10007388 */ /* 0x000fe80000000800 */
[----:B------:R-:W0:Y:S01]  /*2190*/  SHFL.IDX PT, R36, R43, R38, 0x1f ;  /* 0x00001f262b247589 */ /* 0x000e2200000e0000 */
[----:B------:R-:W-:-:S03]  /*21a0*/  FADD R18, R23, R18 ;  /* 0x0000001217127221 */ /* 0x000fc60000000000 */
[----:B------:R-:W2:Y:S01]  /*21b0*/  SHFL.IDX PT, R26, R45, R38, 0x1f ;  /* 0x00001f262d1a7589 */ /* 0x000ea200000e0000 */
[----:B------:R-:W-:Y:S01]  /*21c0*/  ISETP.GT.U32.AND.EX P0, PT, R21, -0x1, PT, P0 ;  /* 0xffffffff1500780c */ /* 0x000fe20003f04100 */
[----:B-1----:R-:W-:Y:S01]  /*21d0*/  FADD R37, R18, R37 ;  /* 0x0000002512257221 */ /* 0x002fe20000000000 */
[----:B------:R-:W-:Y:S02]  /*21e0*/  IMAD R15, R6, 0x21, R15 ;  /* 0x00000021060f7824 */ /* 0x000fe400078e020f */
[----:B------:R-:W-:Y:S02]  /*21f0*/  SEL R18, R20, 0xffffffdf, P0 ;  /* 0xffffffdf14127807 */ /* 0x000fe40000000000 */
[----:B------:R-:W-:Y:S01]  /*2200*/  ISETP.GE.U32.AND P0, PT, R3, R0, PT ;  /* 0x000000000300720c */ /* 0x000fe20003f06070 */
[----:B------:R-:W-:Y:S01]  /*2210*/  FADD R39, RZ, R22 ;  /* 0x00000016ff277221 */ /* 0x000fe20000000000 */
[----:B------:R-:W-:Y:S02]  /*2220*/  LEA R14, R14, UR4, 0x2 ;  /* 0x000000040e0e7c11 */ /* 0x000fe4000f8e10ff */
[----:B------:R-:W-:Y:S01]  /*2230*/  LEA R15, R15, UR4, 0x2 ;  /* 0x000000040f0f7c11 */ /* 0x000fe2000f8e10ff */
[----:B------:R-:W-:Y:S01]  /*2240*/  FADD R28, R28, R39 ;  /* 0x000000271c1c7221 */ /* 0x000fe20000000000 */
[----:B------:R-:W-:Y:S01]  /*2250*/  LOP3.LUT R18, RZ, R18, RZ, 0x33, !PT ;  /* 0x00000012ff127212 */ /* 0x000fe200078e33ff */
[----:B------:R1:W-:Y:S01]  /*2260*/  STS [R14], R8 ;  /* 0x000000080e007388 */ /* 0x0003e20000000800 */
[----:B------:R-:W-:Y:S01]  /*2270*/  FMNMX R29, R12, |R29|, !PT ;  /* 0x4000001d0c1d7209 */ /* 0x000fe20007800000 */
[----:B------:R-:W-:Y:S01]  /*2280*/  FADD R13, R28, R13 ;  /* 0x0000000d1c0d7221 */ /* 0x000fe20000000000 */
[----:B------:R-:W-:Y:S01]  /*2290*/  IMAD R21, R5, 0x3e, RZ ;  /* 0x0000003e05157824 */ /* 0x000fe200078e02ff */
[----:B------:R3:W-:Y:S01]  /*22a0*/  STS [R15], R10 ;  /* 0x0000000a0f007388 */ /* 0x0007e20000000800 */
[----:B------:R-:W-:Y:S01]  /*22b0*/  LOP3.LUT R7, R7, 0x7, RZ, 0xc0, !PT ;  /* 0x0000000707077812 */ /* 0x000fe200078ec0ff */
[----:B------:R-:W-:Y:S01]  /*22c0*/  BSSY B0, `(.L_x_16582) ;  /* 0x0000080000007945 */ /* 0x000fe20003800000 */
[----:B0-----:R-:W-:Y:S01]  /*22d0*/  FADD R12, R13, R36 ;  /* 0x000000240d0c7221 */ /* 0x001fe20000000000 */
[----:B------:R-:W-:Y:S01]  /*22e0*/  IMAD.IADD R18, R18, 0x1, -R3 ;  /* 0x0000000112127824 */ /* 0x000fe200078e0a03 */
[----:B------:R-:W-:Y:S01]  /*22f0*/  SHF.L.U32 R5, R7, 0x3, RZ ;  /* 0x0000000307057819 */ /* 0x000fe200000006ff */
[----:B--2---:R-:W-:Y:S01]  /*2300*/  FADD R13, R37, R26 ;  /* 0x0000001a250d7221 */ /* 0x004fe20000000000 */
[----:B-1----:R-:W-:Y:S01]  /*2310*/  FMNMX R8, |R32|, R29, !PT ;  /* 0x0000001d20087209 */ /* 0x002fe20007800200 */
[----:B---3--:R-:W-:Y:S01]  /*2320*/  IMAD.IADD R10, R25, 0x1, R21 ;  /* 0x00000001190a7824 */ /* 0x008fe200078e0215 */
[----:B------:R-:W-:Y:S06]  /*2330*/  BAR.SYNC.DEFER_BLOCKING 0x0 ;  /* 0x0000000000007b1d */ /* 0x000fec0000010000 */
[----:B------:R-:W-:Y:S05]  /*2340*/  @P0 BRA `(.L_x_16583) ;  /* 0x0000000400dc0947 */ /* 0x000fea0003800000 */
[C---:B------:R-:W-:Y:S01]  /*2350*/  VIADD R22, R18.reuse, 0xffffffff ;  /* 0xffffffff12167836 */ /* 0x040fe20000000000 */
[----:B------:R-:W-:Y:S01]  /*2360*/  LOP3.LUT R35, R18, 0x3, RZ, 0xc0, !PT ;  /* 0x0000000312237812 */ /* 0x000fe200078ec0ff */
[C---:B------:R-:W-:Y:S01]  /*2370*/  IMAD.WIDE.U32 R20, R5.reuse, UR14, RZ ;  /* 0x0000000e05147c25 */ /* 0x040fe2000f8e00ff */
[----:B------:R-:W-:Y:S02]  /*2380*/  BSSY B1, `(.L_x_16584) ;  /* 0x0000044000017945 */ /* 0x000fe40003800000 */
[----:B------:R-:W-:Y:S01]  /*2390*/  ISETP.GE.U32.AND P2, PT, R22, 0x3, PT ;  /* 0x000000031600780c */ /* 0x000fe20003f46070 */
[----:B------:R-:W-:Y:S01]  /*23a0*/  IMAD R44, R5, UR15, R21 ;  /* 0x0000000f052c7c24 */ /* 0x000fe2000f8e0215 */
[----:B------:R-:W-:Y:S01]  /*23b0*/  ISETP.NE.AND P1, PT, R35, RZ, PT ;  /* 0x000000ff2300720c */ /* 0x000fe20003f25270 */
[----:B------:R-:W-:Y:S01]  /*23c0*/  IMAD.MOV.U32 R26, RZ, RZ, RZ ;  /* 0x000000ffff1a7224 */ /* 0x000fe200078e00ff */
[----:B------:R-:W-:Y:S01]  /*23d0*/  MOV R42, R20 ;  /* 0x00000014002a7202 */ /* 0x000fe20000000f00 */
[----:B------:R-:W-:-:S02]  /*23e0*/  IMAD.MOV.U32 R29, RZ, RZ, R3 ;  /* 0x000000ffff1d7224 */ /* 0x000fc400078e0003 */
[----:B------:R-:W-:-:S06]  /*23f0*/  IMAD.MOV.U32 R34, RZ, RZ, R4 ;  /* 0x000000ffff227224 */ /* 0x000fcc00078e0004 */
[----:B------:R-:W-:Y:S05]  /*2400*/  @!P2 BRA `(.L_x_16585) ;  /* 0x0000000000eca947 */ /* 0x000fea0003800000 */
[----:B------:R-:W-:Y:S01]  /*2410*/  IADD3 R32, R18, -R35, RZ ;  /* 0x8000002312207210 */ /* 0x000fe20007ffe0ff */
[----:B------:R-:W-:Y:S02]  /*2420*/  IMAD.MOV.U32 R26, RZ, RZ, RZ ;  /* 0x000000ffff1a7224 */ /* 0x000fe400078e00ff */
[----:B------:R-:W-:Y:S02]  /*2430*/  IMAD.MOV.U32 R29, RZ, RZ, R3 ;  /* 0x000000ffff1d7224 */ /* 0x000fe400078e0003 */
[----:B------:R-:W-:-:S07]  /*2440*/  IMAD.MOV.U32 R34, RZ, RZ, R4 ;  /* 0x000000ffff227224 */ /* 0x000fce00078e0004 */
.L_x_16586:
[----:B------:R-:W-:Y:S01]  /*2450*/  LOP3.LUT R39, R34, 0x1f, RZ, 0xc0, !PT ;  /* 0x0000001f22277812 */ /* 0x000fe200078ec0ff */
[----:B------:R-:W-:Y:S01]  /*2460*/  IMAD R36, R6, 0x21, R29 ;  /* 0x0000002106247824 */ /* 0x000fe200078e021d */
[C---:B0-----:R-:W-:Y:S01]  /*2470*/  IADD3 R23, R34.reuse, -0x1, RZ ;  /* 0xffffffff22177810 */ /* 0x041fe20007ffe0ff */
[C---:B------:R-:W-:Y:S01]  /*2480*/  VIADD R38, R34.reuse, 0x1e ;  /* 0x0000001e22267836 */ /* 0x040fe20000000000 */
[----:B------:R-:W-:Y:S01]  /*2490*/  ISETP.GE.U32.AND P2, PT, R39, R2, PT ;  /* 0x000000022700720c */ /* 0x000fe20003f46070 */
[----:B------:R-:W-:Y:S01]  /*24a0*/  VIADD R34, R34, 0x1d ;  /* 0x0000001d22227836 */ /* 0x000fe20000000000 */
[----:B------:R-:W-:Y:S01]  /*24b0*/  LEA R36, R36, UR4, 0x2 ;  /* 0x0000000424247c11 */ /* 0x000fe2000f8e10ff */
[----:B------:R-:W-:Y:S01]  /*24c0*/  VIADD R32, R32, 0xfffffffc ;  /* 0xfffffffc20207836 */ /* 0x000fe20000000000 */
[----:B------:R-:W-:Y:S02]  /*24d0*/  LOP3.LUT R23, R23, 0x1f, RZ, 0xc0, !PT ;  /* 0x0000001f17177812 */ /* 0x000fe400078ec0ff */
[----:B------:R-:W-:-:S02]  /*24e0*/  LOP3.LUT R38, R38, 0x1f, RZ, 0xc0, !PT ;  /* 0x0000001f26267812 */ /* 0x000fc400078ec0ff */
[----:B------:R-:W-:Y:S02]  /*24f0*/  ISETP.GE.U32.AND P4, PT, R23, R2, PT ;  /* 0x000000021700720c */ /* 0x000fe40003f86070 */
[----:B------:R-:W-:Y:S02]  /*2500*/  LOP3.LUT R34, R34, 0x1f, RZ, 0xc0, !PT ;  /* 0x0000001f22227812 */ /* 0x000fe400078ec0ff */
[----:B------:R-:W-:Y:S01]  /*2510*/  IADD3 R26, R26, 0x4, RZ ;  /* 0x000000041a1a7810 */ /* 0x000fe20007ffe0ff */
[----:B------:R-:W0:Y:S01]  /*2520*/  @!P2 LDS R37, [R36] ;  /* 0x000000002425a984 */ /* 0x000e220000000800 */
[----:B------:R-:W1:Y:S01]  /*2530*/  @!P2 LDC.64 R20, c[0x0][0x228] ;  /* 0x00008a00ff14ab82 */ /* 0x000e620000000a00 */
[----:B------:R-:W-:-:S04]  /*2540*/  @!P2 IADD3 R22, P3, P5, R39, R42, R33 ;  /* 0x0000002a2716a210 */ /* 0x000fc80007d7e021 */
[----:B------:R-:W-:Y:S02]  /*2550*/  @!P2 IADD3.X R28, RZ, R44, R19, P3, P5 ;  /* 0x0000002cff1ca210 */ /* 0x000fe40001fea413 */
[----:B------:R-:W2:Y:S01]  /*2560*/  @!P4 LDS R39, [R36+0x4] ;  /* 0x000004002427c984 */ /* 0x000ea20000000800 */
[----:B-1----:R-:W-:-:S04]  /*2570*/  @!P2 LEA R20, P3, R22, R20, 0x2 ;  /* 0x000000141614a211 */ /* 0x002fc800078610ff */
[----:B------:R-:W-:Y:S02]  /*2580*/  @!P2 LEA.HI.X R21, R22, R21, R28, 0x2, P3 ;  /* 0x000000151615a211 */ /* 0x000fe400018f141c */
[----:B------:R-:W-:Y:S01]  /*2590*/  ISETP.GE.U32.AND P3, PT, R38, R2, PT ;  /* 0x000000022600720c */ /* 0x000fe20003f66070 */
[----:B------:R-:W1:Y:S02]  /*25a0*/  @!P4 LDC.64 R28, c[0x0][0x228] ;  /* 0x00008a00ff1ccb82 */ /* 0x000e640000000a00 */
[----:B0-----:R0:W-:Y:S01]  /*25b0*/  @!P2 STG.E desc[UR6][R20.64], R37 ;  /* 0x000000251400a986 */ /* 0x0011e2000c101906 */
[----:B------:R-:W-:-:S09]  /*25c0*/  IADD3 R42, P2, R42, UR11, RZ ;  /* 0x0000000b2a2a7c10 */ /* 0x000fd2000ff5e0ff */
[----:B------:R-:W3:Y:S01]  /*25d0*/  @!P3 LDS R37, [R36+0x8] ;  /* 0x000008002425b984 */ /* 0x000ee20000000800 */
[----:B------:R-:W-:Y:S02]  /*25e0*/  IADD3.X R44, R44, UR12, RZ, P2, !PT ;  /* 0x0000000c2c2c7c10 */ /* 0x000fe400097fe4ff */
[----:B------:R-:W-:Y:S02]  /*25f0*/  ISETP.GE.U32.AND P2, PT, R34, R2, PT ;  /* 0x000000022200720c */ /* 0x000fe40003f46070 */
[----:B------:R-:W-:Y:S01]  /*2600*/  @!P4 IADD3 R23, P5, P6, R23, R42, R33 ;  /* 0x0000002a1717c210 */ /* 0x000fe20007ebe021 */
[----:B0-----:R-:W0:Y:S03]  /*2610*/  @!P3 LDC.64 R20, c[0x0][0x228] ;  /* 0x00008a00ff14bb82 */ /* 0x001e260000000a00 */
[----:B------:R-:W-:Y:S02]  /*2620*/  @!P4 IADD3.X R22, RZ, R44, R19, P5, P6 ;  /* 0x0000002cff16c210 */ /* 0x000fe40002fec413 */
[----:B-1----:R-:W-:-:S05]  /*2630*/  @!P4 LEA R28, P5, R23, R28, 0x2 ;  /* 0x0000001c171cc211 */ /* 0x002fca00078a10ff */
[----:B------:R-:W1:Y:S01]  /*2640*/  @!P2 LDS R41, [R36+0xc] ;  /* 0x00000c002429a984 */ /* 0x000e620000000800 */
[----:B------:R-:W-:Y:S02]  /*2650*/  @!P4 LEA.HI.X R29, R23, R29, R22, 0x2, P5 ;  /* 0x0000001d171dc211 */ /* 0x000fe400028f1416 */
[----:B------:R-:W4:Y:S03]  /*2660*/  @!P2 LDC.64 R22, c[0x0][0x228] ;  /* 0x00008a00ff16ab82 */ /* 0x000f260000000a00 */
[----:B--2---:R2:W-:Y:S01]  /*2670*/  @!P4 STG.E desc[UR6][R28.64], R39 ;  /* 0x000000271c00c986 */ /* 0x0045e2000c101906 */
[----:B------:R-:W-:-:S04]  /*2680*/  IADD3 R42, P4, R42, UR11, RZ ;  /* 0x0000000b2a2a7c10 */ /* 0x000fc8000ff9e0ff */
[----:B------:R-:W-:Y:S02]  /*2690*/  @!P3 IADD3 R38, P5, P6, R38, R42, R33 ;  /* 0x0000002a2626b210 */ /* 0x000fe40007ebe021 */
[----:B------:R-:W-:Y:S02]  /*26a0*/  IADD3.X R44, R44, UR12, RZ, P4, !PT ;  /* 0x0000000c2c2c7c10 */ /* 0x000fe4000a7fe4ff */
[----:B0-----:R-:W-:Y:S02]  /*26b0*/  @!P3 LEA R20, P4, R38, R20, 0x2 ;  /* 0x000000142614b211 */ /* 0x001fe400078810ff */
[----:B------:R-:W-:Y:S01]  /*26c0*/  @!P3 IADD3.X R43, RZ, R44, R19, P5, P6 ;  /* 0x0000002cff2bb210 */ /* 0x000fe20002fec413 */
[----:B--2---:R-:W-:Y:S01]  /*26d0*/  IMAD.IADD R29, R3, 0x1, R26 ;  /* 0x00000001031d7824 */ /* 0x004fe200078e021a */
[----:B------:R-:W-:Y:S02]  /*26e0*/  IADD3 R42, P5, R42, UR11, RZ ;  /* 0x0000000b2a2a7c10 */ /* 0x000fe4000ffbe0ff */
[----:B------:R-:W-:-:S02]  /*26f0*/  @!P3 LEA.HI.X R21, R38, R21, R43, 0x2, P4 ;  /* 0x000000152615b211 */ /* 0x000fc400020f142b */
[C---:B------:R-:W-:Y:S01]  /*2700*/  @!P2 IADD3 R38, P4, P6, R34.reuse, R42, R33 ;  /* 0x0000002a2226a210 */ /* 0x040fe20007e9e021 */
[----:B------:R-:W-:Y:S01]  /*2710*/  VIADD R34, R34, 0x1f ;  /* 0x0000001f22227836 */ /* 0x000fe20000000000 */
[----:B------:R-:W-:Y:S01]  /*2720*/  IADD3.X R44, R44, UR12, RZ, P5, !PT ;  /* 0x0000000c2c2c7c10 */ /* 0x000fe2000affe4ff */
[----:B---3--:R0:W-:Y:S01]  /*2730*/  @!P3 STG.E desc[UR6][R20.64], R37 ;  /* 0x000000251400b986 */ /* 0x0081e2000c101906 */
[----:B------:R-:W-:Y:S02]  /*2740*/  ISETP.NE.AND P3, PT, R32, RZ, PT ;  /* 0x000000ff2000720c */ /* 0x000fe40003f65270 */
[----:B----4-:R-:W-:Y:S02]  /*2750*/  @!P2 LEA R22, P5, R38, R22, 0x2 ;  /* 0x000000162616a211 */ /* 0x010fe400078a10ff */
[----:B------:R-:W-:-:S04]  /*2760*/  @!P2 IADD3.X R28, RZ, R44, R19, P4, P6 ;  /* 0x0000002cff1ca210 */ /* 0x000fc800027ec413 */
[----:B------:R-:W-:-:S05]  /*2770*/  @!P2 LEA.HI.X R23, R38, R23, R28, 0x2, P5 ;  /* 0x000000172617a211 */ /* 0x000fca00028f141c */
[----:B-1----:R0:W-:Y:S01]  /*2780*/  @!P2 STG.E desc[UR6][R22.64], R41 ;  /* 0x000000291600a986 */ /* 0x0021e2000c101906 */
[----:B------:R-:W-:-:S04]  /*2790*/  IADD3 R42, P2, R42, UR11, RZ ;  /* 0x0000000b2a2a7c10 */ /* 0x000fc8000ff5e0ff */
[----:B------:R-:W-:Y:S01]  /*27a0*/  IADD3.X R44, R44, UR12, RZ, P2, !PT ;  /* 0x0000000c2c2c7c10 */ /* 0x000fe200097fe4ff */
[----:B------:R-:W-:Y:S08]  /*27b0*/  @P3 BRA `(.L_x_16586) ;  /* 0xfffffffc00243947 */ /* 0x000ff0000383ffff */
.L_x_16585:
[----:B------:R-:W-:Y:S05]  /*27c0*/  BSYNC B1 ;  /* 0x0000000000017941 */ /* 0x000fea0003800000 */
.L_x_16584:
        /* <DEDUP_REMOVED lines=16> */
.L_x_16588:
[----:B------:R-:W-:Y:S05]  /*28d0*/  BSYNC B1 ;  /* 0x0000000000017941 */ /* 0x000fea0003800000 */
.L_x_16587:
        /* <DEDUP_REMOVED lines=30> */
.L_x_16583:
[----:B------:R-:W-:Y:S05]  /*2ac0*/  BSYNC B0 ;  /* 0x0000000000007941 */ /* 0x000fea0003800000 */
.L_x_16582:
        /* <DEDUP_REMOVED lines=11> */
[----:B------:R-:W-:-:S04]  /*2b80*/  IMAD.WIDE.U32 R14, R5, UR14, RZ ;  /* 0x0000000e050e7c25 */ /* 0x000fc8000f8e00ff */
        /* <DEDUP_REMOVED lines=13> */
[----:B------:R-:W-:Y:S01]  /*2c60*/  IADD3 R18, R18, -R9, RZ ;  /* 0x8000000912127210 */ /* 0x000fe20007ffe0ff */
[----:B------:R-:W-:Y:S02]  /*2c70*/  IMAD.MOV.U32 R26, RZ, RZ, RZ ;  /* 0x000000ffff1a7224 */ /* 0x000fe400078e00ff */
[----:B------:R-:W-:-:S07]  /*2c80*/  IMAD.MOV.U32 R5, RZ, RZ, R3 ;  /* 0x000000ffff057224 */ /* 0x000fce00078e0003 */
.L_x_16593:
[C---:B---3--:R-:W-:Y:S01]  /*2c90*/  LOP3.LUT R17, R4.reuse, 0x1f, RZ, 0xc0, !PT ;  /* 0x0000001f04117812 */ /* 0x048fe200078ec0ff */
[C---:B------:R-:W-:Y:S01]  /*2ca0*/  VIADD R11, R4.reuse, 0xffffffff ;  /* 0xffffffff040b7836 */ /* 0x040fe20000000000 */
[----:B0-----:R-:W-:Y:S01]  /*2cb0*/  IADD3 R22, R4, 0x1e, RZ ;  /* 0x0000001e04167810 */ /* 0x001fe20007ffe0ff */
[----:B------:R-:W-:Y:S01]  /*2cc0*/  VIADD R18, R18, 0xfffffffc ;  /* 0xfffffffc12127836 */ /* 0x000fe20000000000 */
[-C--:B------:R-:W-:Y:S01]  /*2cd0*/  ISETP.GE.U32.AND P4, PT, R17, R2.reuse, PT ;  /* 0x000000021100720c */ /* 0x080fe20003f86070 */
[----:B------:R-:W-:Y:S01]  /*2ce0*/  VIADD R26, R26, 0x4 ;  /* 0x000000041a1a7836 */ /* 0x000fe20000000000 */
[----:B-1----:R-:W-:Y:S01]  /*2cf0*/  LOP3.LUT R23, R11, 0x1f, RZ, 0xc0, !PT ;  /* 0x0000001f0b177812 */ /* 0x002fe200078ec0ff */
[----:B------:R-:W-:Y:S01]  /*2d00*/  VIADD R11, R4, 0x1d ;  /* 0x0000001d040b7836 */ /* 0x000fe20000000000 */
        /* <DEDUP_REMOVED lines=17> */
[----:B------:R-:W4:Y:S01]  /*2e20*/  @!P1 LDC.64 R16, c[0x0][0x228] ;  /* 0x00008a00ff109b82 */ /* 0x000f220000000a00 */
[----:B0-----:R-:W-:-:S04]  /*2e30*/  @!P4 LEA R14, P5, R5, R14, 0x2 ;  /* 0x0000000e050ec211 */ /* 0x001fc800078a10ff */
[----:B------:R-:W-:Y:S02]  /*2e40*/  @!P4 LEA.HI.X R15, R5, R15, R4, 0x2, P5 ;  /* 0x0000000f050fc211 */ /* 0x000fe400028f1404 */
[----:B------:R-:W-:Y:S01]  /*2e50*/  @!P3 IADD3 R23, P5, P6, R23, R30, R33 ;  /* 0x0000001e1717b210 */ /* 0x000fe20007ebe021 */
[----:B------:R-:W0:Y:S03]  /*2e60*/  @!P2 LDC.64 R4, c[0x0][0x228] ;  /* 0x00008a00ff04ab82 */ /* 0x000e260000000a00 */
        /* <DEDUP_REMOVED lines=15> */
[C---:B----4-:R-:W-:Y:S02]  /*2f60*/  @!P1 LEA R16, P6, R30.reuse, R16, 0x2 ;  /* 0x000000101e109211 */ /* 0x050fe400078c10ff */
[----:B------:R-:W-:Y:S02]  /*2f70*/  @!P2 LEA.HI.X R23, R23, R5, R34, 0x2, P5 ;  /* 0x000000051717a211 */ /* 0x000fe400028f1422 */
[----:B------:R-:W-:Y:S02]  /*2f80*/  @!P1 LEA.HI.X R17, R30, R17, R32, 0x2, P6 ;  /* 0x000000111e119211 */ /* 0x000fe400030f1420 */
[----:B------:R-:W-:Y:S01]  /*2f90*/  IADD3 R5, R3, R26, RZ ;  /* 0x0000001a03057210 */ /* 0x000fe20007ffe0ff */
[----:B------:R3:W-:Y:S01]  /*2fa0*/  @!P2 STG.E desc[UR6][R22.64], R35 ;  /* 0x000000231600a986 */ /* 0x0007e2000c101906 */
[----:B------:R-:W-:-:S03]  /*2fb0*/  ISETP.NE.AND P2, PT, R18, RZ, PT ;  /* 0x000000ff1200720c */ /* 0x000fc60003f45270 */
[----:B------:R3:W-:Y:S01]  /*2fc0*/  @!P1 STG.E desc[UR6][R16.64], R37 ;  /* 0x0000002510009986 */ /* 0x0007e2000c101906 */
[----:B------:R-:W-:-:S04]  /*2fd0*/  IADD3 R30, P1, R36, UR11, RZ ;  /* 0x0000000b241e7c10 */ /* 0x000fc8000ff3e0ff */
[----:B------:R-:W-:-:S05]  /*2fe0*/  IADD3.X R28, R28, UR12, RZ, P1, !PT ;  /* 0x0000000c1c1c7c10 */ /* 0x000fca0008ffe4ff */
[----:B------:R-:W-:Y:S05]  /*2ff0*/  @P2 BRA `(.L_x_16593) ;  /* 0xfffffffc00242947 */ /* 0x000fea000383ffff */
.L_x_16592:
[----:B------:R-:W-:Y:S05]  /*3000*/  BSYNC B1 ;  /* 0x0000000000017941 */ /* 0x000fea0003800000 */
.L_x_16591:
[----:B------:R-:W-:Y:S05]  /*3010*/  @!P0 BRA `(.L_x_16590) ;  /* 0x0000000000b88947 */ /* 0x000fea0003800000 */
[----:B------:R-:W-:Y:S01]  /*3020*/  LOP3.LUT R11, R4, 0x1f, RZ, 0xc0, !PT ;  /* 0x0000001f040b7812 */ /* 0x000fe200078ec0ff */
[----:B------:R-:W-:Y:S01]  /*3030*/  BSSY B1, `(.L_x_16594) ;  /* 0x000000e000017945 */ /* 0x000fe20003800000 */
[----:B------:R-:W-:Y:S02]  /*3040*/  ISETP.NE.AND P1, PT, R9, 0x1, PT ;  /* 0x000000010900780c */ /* 0x000fe40003f25270 */
[----:B------:R-:W-:Y:S02]  /*3050*/  ISETP.GE.U32.AND P0, PT, R11, R2, PT ;  /* 0x000000020b00720c */ /* 0x000fe40003f06070 */
[----:B---3--:R-:W-:-:S11]  /*3060*/  IADD3 R14, P3, R30, UR11, RZ ;  /* 0x0000000b1e0e7c10 */ /* 0x008fd6000ff7e0ff */
[----:B------:R-:W-:Y:S05]  /*3070*/  @P0 BRA `(.L_x_16595) ;  /* 0x0000000000240947 */ /* 0x000fea0003800000 */
[----:B------:R-:W-:Y:S01]  /*3080*/  IMAD R5, R6, 0x21, R5 ;  /* 0x0000002106057824 */ /* 0x000fe200078e0205 */
[----:B------:R-:W-:Y:S01]  /*3090*/  IADD3 R11, P0, P2, R11, R30, R33 ;  /* 0x0000001e0b0b7210 */ /* 0x000fe20007a1e021 */
[----:B------:R-:W-:-:S03]  /*30a0*/  ULDC.64 UR14, c[0x0][0x228] ;  /* 0x00008a00000e7ab9 */ /* 0x000fc60000000a00 */
[----:B------:R-:W-:Y:S02]  /*30b0*/  LEA R5, R5, UR4, 0x2 ;  /* 0x0000000405057c11 */ /* 0x000fe4000f8e10ff */
[----:B------:R-:W-:Y:S02]  /*30c0*/  IADD3.X R18, RZ, R28, R19, P0, P2 ;  /* 0x0000001cff127210 */ /* 0x000fe400007e4413 */
[C---:B------:R-:W-:Y:S02]  /*30d0*/  LEA R16, P0, R11.reuse, UR14, 0x2 ;  /* 0x0000000e0b107c11 */ /* 0x040fe4000f8010ff */
[----:B------:R-:W2:Y:S02]  /*30e0*/  LDS R5, [R5] ;  /* 0x0000000005057984 */ /* 0x000ea40000000800 */
[----:B------:R-:W-:-:S05]  /*30f0*/  LEA.HI.X R17, R11, UR15, R18, 0x2, P0 ;  /* 0x0000000f0b117c11 */ /* 0x000fca00080f1412 */
[----:B--2---:R2:W-:Y:S04]  /*3100*/  STG.E desc[UR6][R16.64], R5 ;  /* 0x0000000510007986 */ /* 0x0045e8000c101906 */
.L_x_16595:
[----:B------:R-:W-:Y:S05]  /*3110*/  BSYNC B1 ;  /* 0x0000000000017941 */ /* 0x000fea0003800000 */
.L_x_16594:
[----:B--2---:R-:W-:Y:S02]  /*3120*/  IADD3 R5, R26, 0x1, R3 ;  /* 0x000000011a057810 */ /* 0x004fe40007ffe003 */
[----:B------:R-:W-:Y:S01]  /*3130*/  IADD3.X R28, R28, UR12, RZ, P3, !PT ;  /* 0x0000000c1c1c7c10 */ /* 0x000fe20009ffe4ff */
[----:B------:R-:W-:Y:S06]  /*3140*/  @!P1 BRA `(.L_x_16590) ;  /* 0x00000000006c9947 */ /* 0x000fec0003800000 */
[----:B------:R-:W-:Y:S02]  /*3150*/  VIADD R3, R4, 0xffffffff ;  /* 0xffffffff04037836 */ /* 0x000fe40000000000 */
[----:B------:R-:W-:-:S03]  /*3160*/  IMAD R6, R6, 0x21, R5 ;  /* 0x0000002106067824 */ /* 0x000fc600078e0205 */
[----:B------:R-:W-:Y:S02]  /*3170*/  LOP3.LUT R11, R3, 0x1f, RZ, 0xc0, !PT ;  /* 0x0000001f030b7812 */ /* 0x000fe400078ec0ff */
[----:B------:R-:W-:Y:S02]  /*3180*/  LEA R15, R6, UR4, 0x2 ;  /* 0x00000004060f7c11 */ /* 0x000fe4000f8e10ff */
[----:B------:R-:W-:-:S13]  /*3190*/  ISETP.GE.U32.AND P0, PT, R11, R2, PT ;  /* 0x000000020b00720c */ /* 0x000fda0003f06070 */
[----:B------:R-:W2:Y:S01]  /*31a0*/  @!P0 LDS R3, [R15] ;  /* 0x000000000f038984 */ /* 0x000ea20000000800 */
[----:B------:R-:W3:Y:S01]  /*31b0*/  @!P0 LDC.64 R16, c[0x0][0x228] ;  /* 0x00008a00ff108b82 */ /* 0x000ee20000000a00 */
[----:B------:R-:W-:-:S04]  /*31c0*/  @!P0 IADD3 R5, P1, P2, R11, R14, R33 ;  /* 0x0000000e0b058210 */ /* 0x000fc80007a3e021 */
[----:B------:R-:W-:Y:S02]  /*31d0*/  @!P0 IADD3.X R6, RZ, R28, R19, P1, P2 ;  /* 0x0000001cff068210 */ /* 0x000fe40000fe4413 */
[----:B---3--:R-:W-:-:S04]  /*31e0*/  @!P0 LEA R16, P1, R5, R16, 0x2 ;  /* 0x0000001005108211 */ /* 0x008fc800078210ff */
[----:B------:R-:W-:-:S05]  /*31f0*/  @!P0 LEA.HI.X R17, R5, R17, R6, 0x2, P1 ;  /* 0x0000001105118211 */ /* 0x000fca00008f1406 */
[----:B--2---:R2:W-:Y:S01]  /*3200*/  @!P0 STG.E desc[UR6][R16.64], R3 ;  /* 0x0000000310008986 */ /* 0x0045e2000c101906 */
[----:B------:R-:W-:-:S13]  /*3210*/  ISETP.NE.AND P0, PT, R9, 0x2, PT ;  /* 0x000000020900780c */ /* 0x000fda0003f05270 */
[----:B--2---:R-:W-:Y:S05]  /*3220*/  @!P0 BRA `(.L_x_16590) ;  /* 0x0000000000348947 */ /* 0x004fea0003800000 */
[----:B------:R-:W-:-:S05]  /*3230*/  VIADD R4, R4, 0x1e ;  /* 0x0000001e04047836 */ /* 0x000fca0000000000 */
[----:B------:R-:W-:-:S04]  /*3240*/  LOP3.LUT R6, R4, 0x1f, RZ, 0xc0, !PT ;  /* 0x0000001f04067812 */ /* 0x000fc800078ec0ff */
[----:B------:R-:W-:-:S13]  /*3250*/  ISETP.GE.U32.AND P0, PT, R6, R2, PT ;  /* 0x000000020600720c */ /* 0x000fda0003f06070 */
[----:B------:R-:W-:Y:S05]  /*3260*/  @P0 BRA `(.L_x_16590) ;  /* 0x0000000000240947 */ /* 0x000fea0003800000 */
[----:B------:R-:W2:Y:S01]  /*3270*/  LDS R5, [R15+0x4] ;  /* 0x000004000f057984 */ /* 0x000ea20000000800 */
[----:B------:R-:W-:Y:S01]  /*3280*/  IADD3 R3, P0, P1, R33, UR11, R14 ;  /* 0x0000000b21037c10 */ /* 0x000fe2000f91e00e */
[----:B------:R-:W-:-:S03]  /*3290*/  ULDC.64 UR14, c[0x0][0x228] ;  /* 0x00008a00000e7ab9 */ /* 0x000fc60000000a00 */
[----:B------:R-:W-:Y:S02]  /*32a0*/  IADD3.X R4, R19, UR12, R28, P0, P1 ;  /* 0x0000000c13047c10 */ /* 0x000fe400087e241c */
[----:B------:R-:W-:-:S04]  /*32b0*/  IADD3 R3, P0, R6, R3, RZ ;  /* 0x0000000306037210 */ /* 0x000fc80007f1e0ff */
[----:B------:R-:W-:Y:S02]  /*32c0*/  IADD3.X R4, RZ, R4, RZ, P0, !PT ;  /* 0x00000004ff047210 */ /* 0x000fe400007fe4ff */
[----:B------:R-:W-:-:S04]  /*32d0*/  LEA R2, P0, R3, UR14, 0x2 ;  /* 0x0000000e03027c11 */ /* 0x000fc8000f8010ff */
[----:B------:R-:W-:-:S05]  /*32e0*/  LEA.HI.X R3, R3, UR15, R4, 0x2, P0 ;  /* 0x0000000f03037c11 */ /* 0x000fca00080f1404 */
[----:B--2---:R2:W-:Y:S04]  /*32f0*/  STG.E desc[UR6][R2.64], R5 ;  /* 0x0000000502007986 */ /* 0x0045e8000c101906 */
.L_x_16590:
[----:B------:R-:W-:Y:S05]  /*3300*/  BSYNC B0 ;  /* 0x0000000000007941 */ /* 0x000fea0003800000 */
.L_x_16589:
[----:B--2---:R-:W2:Y:S01]  /*3310*/  S2R R9, SR_TID.X ;  /* 0x0000000000097919 */ /* 0x004ea20000002100 */
[----:B------:R-:W-:Y:S01]  /*3320*/  BAR.SYNC.DEFER_BLOCKING 0x0 ;  /* 0x0000000000007b1d */ /* 0x000fe20000010000 */
[----:B------:R-:W-:Y:S01]  /*3330*/  ISETP.NE.AND P0, PT, R7, RZ, PT ;  /* 0x000000ff0700720c */ /* 0x000fe20003f05270 */
[----:B------:R-:W-:-:S04]  /*3340*/  IMAD.SHL.U32 R11, R40, 0x8, RZ ;  /* 0x00000008280b7824 */ /* 0x000fc800078e00ff */
[----:B------:R-:W-:Y:S01]  /*3350*/  BSSY B0, `(.L_x_16596) ;  /* 0x0000022000007945 */ /* 0x000fe20003800000 */
[----:B------:R4:W-:Y:S01]  /*3360*/  STS.64 [R11+UR4], R12 ;  /* 0x0000000c0b007988 */ /* 0x0009e20008000a04 */
[----:B--2---:R-:W-:Y:S01]  /*3370*/  LOP3.LUT R9, R9, 0x1f, RZ, 0xc0, !PT ;  /* 0x0000001f09097812 */ /* 0x004fe200078ec0ff */
[----:B------:R-:W-:Y:S06]  /*3380*/  BAR.SYNC.DEFER_BLOCKING 0x0 ;  /* 0x0000000000007b1d */ /* 0x000fec0000010000 */
[----:B----4-:R-:W-:Y:S05]  /*3390*/  @P0 BRA `(.L_x_16597) ;  /* 0x0000000000740947 */ /* 0x010fea0003800000 */
[----:B------:R-:W2:Y:S01]  /*33a0*/  LDS.64 R18, [R11+UR4+0x100] ;  /* 0x000100040b127984 */ /* 0x000ea20008000a00 */
[----:B------:R-:W-:-:S03]  /*33b0*/  ISETP.GE.U32.AND P0, PT, R9, R0, PT ;  /* 0x000000000900720c */ /* 0x000fc60003f06070 */
[----:B01-3--:R-:W0:Y:S04]  /*33c0*/  LDS.64 R22, [R11+UR4+0x200] ;  /* 0x000200040b167984 */ /* 0x00be280008000a00 */
[----:B------:R-:W1:Y:S04]  /*33d0*/  LDS.64 R26, [R11+UR4+0x300] ;  /* 0x000300040b1a7984 */ /* 0x000e680008000a00 */
[----:B------:R-:W3:Y:S02]  /*33e0*/  LDS.64 R14, [R11+UR4+0x400] ;  /* 0x000400040b0e7984 */ /* 0x000ee40008000a00 */
[----:B------:R-:W4:Y:S02]  /*33f0*/  @!P0 LDC.64 R16, c[0x0][0x248] ;  /* 0x00009200ff108b82 */ /* 0x000f240000000a00 */
[----:B------:R-:W5:Y:S04]  /*3400*/  LDS.64 R6, [R11+UR4+0x500] ;  /* 0x000500040b067984 */ /* 0x000f680008000a00 */
[----:B------:R-:W5:Y:S04]  /*3410*/  LDS.64 R2, [R11+UR4+0x600] ;  /* 0x000600040b027984 */ /* 0x000f680008000a00 */
[----:B------:R2:W5:Y:S02]  /*3420*/  LDS.64 R4, [R11+UR4+0x700] ;  /* 0x000700040b047984 */ /* 0x0005640008000a00 */
[----:B--2---:R-:W-:-:S02]  /*3430*/  @!P0 LOP3.LUT R11, R11, 0xf8, RZ, 0xc0, !PT ;  /* 0x000000f80b0b8812 */ /* 0x004fc400078ec0ff */
[----:B----4-:R-:W-:Y:S01]  /*3440*/  @!P0 LEA R16, P1, R24, R16, 0x2 ;  /* 0x0000001018108211 */ /* 0x010fe200078210ff */
[----:B------:R-:W-:Y:S01]  /*3450*/  FADD R21, R12, R18 ;  /* 0x000000120c157221 */ /* 0x000fe20000000000 */
[----:B------:R-:W-:Y:S02]  /*3460*/  FADD R0, R13, R19 ;  /* 0x000000130d007221 */ /* 0x000fe40000000000 */
[----:B------:R-:W-:Y:S01]  /*3470*/  @!P0 LEA.HI.X R10, R24, R17, R10, 0x2, P1 ;  /* 0x00000011180a8211 */ /* 0x000fe200008f140a */
[----:B0-----:R-:W-:Y:S01]  /*3480*/  FADD R21, R21, R22 ;  /* 0x0000001615157221 */ /* 0x001fe20000000000 */
[----:B------:R-:W-:-:S03]  /*3490*/  FADD R0, R0, R23 ;  /* 0x0000001700007221 */ /* 0x000fc60000000000 */
[----:B-1----:R-:W-:Y:S01]  /*34a0*/  FADD R21, R21, R26 ;  /* 0x0000001a15157221 */ /* 0x002fe20000000000 */
[----:B------:R-:W-:-:S03]  /*34b0*/  FADD R0, R0, R27 ;  /* 0x0000001b00007221 */ /* 0x000fc60000000000 */
[----:B---3--:R-:W-:Y:S01]  /*34c0*/  FADD R21, R21, R14 ;  /* 0x0000000e15157221 */ /* 0x008fe20000000000 */
        /* <DEDUP_REMOVED lines=10> */
.L_x_16597:
[----:B------:R-:W-:Y:S05]  /*3570*/  BSYNC B0 ;  /* 0x0000000000007941 */ /* 0x000fea0003800000 */
.L_x_16596:
[----:B------:R-:W-:Y:S02]  /*3580*/  ULDC.64 UR4, c[0x0][0x238] ;  /* 0x00008e0000047ab9 */ /* 0x000fe40000000a00 */
[----:B------:R-:W-:-:S04]  /*3590*/  ISETP.NE.U32.AND P0, PT, RZ, UR4, PT ;  /* 0x00000004ff007c0c */ /* 0x000fc8000bf05070 */
[----:B------:R-:W-:-:S13]  /*35a0*/  ISETP.NE.AND.EX P0, PT, RZ, UR5, PT, P0 ;  /* 0x00000005ff007c0c */ /* 0x000fda000bf05300 */
[----:B------:R-:W-:Y:S05]  /*35b0*/  @!P0 BRA `(.L_x_16598) ;  /* 0x0000000000b48947 */ /* 0x000fea0003800000 */
[----:B------:R-:W4:Y:S01]  /*35c0*/  SHFL.DOWN PT, R3, R8, 0x10, 0x1f ;  /* 0x0a001f0008037f89 */ /* 0x000f2200000e0000 */
[----:B------:R-:W-:Y:S01]  /*35d0*/  ISETP.NE.AND P0, PT, R9, RZ, PT ;  /* 0x000000ff0900720c */ /* 0x000fe20003f05270 */
[----:B------:R-:W-:Y:S01]  /*35e0*/  BSSY B0, `(.L_x_16599) ;  /* 0x0000024000007945 */ /* 0x000fe20003800000 */
[----:B------:R-:W5:Y:S11]  /*35f0*/  S2R R40, SR_TID.X ;  /* 0x0000000000287919 */ /* 0x000f760000002100 */
[----:B------:R-:W0:Y:S01]  /*3600*/  @!P0 S2R R9, SR_CgaCtaId ;  /* 0x0000000000098919 */ /* 0x000e220000008800 */
[----:B--2---:R-:W-:-:S02]  /*3610*/  @!P0 MOV R4, 0x400 ;  /* 0x0000040000048802 */ /* 0x004fc40000000f00 */
[----:B----4-:R-:W-:-:S05]  /*3620*/  FMNMX R3, R8, R3, !PT ;  /* 0x0000000308037209 */ /* 0x010fca0007800000 */
[----:B------:R-:W2:Y:S01]  /*3630*/  SHFL.DOWN PT, R0, R3, 0x8, 0x1f ;  /* 0x09001f0003007f89 */ /* 0x000ea200000e0000 */
[----:B0-----:R-:W-:-:S05]  /*3640*/  @!P0 LEA R4, R9, R4, 0x18 ;  /* 0x0000000409048211 */ /* 0x001fca00078ec0ff */
[----:B------:R-:W-:Y:S01]  /*3650*/  @!P0 IMAD.IADD R4, R31, 0x1, R4 ;  /* 0x000000011f048824 */ /* 0x000fe200078e0204 */
[----:B--2---:R-:W-:-:S05]  /*3660*/  FMNMX R0, R3, R0, !PT ;  /* 0x0000000003007209 */ /* 0x004fca0007800000 */
[----:B------:R-:W0:Y:S02]  /*3670*/  SHFL.DOWN PT, R5, R0, 0x4, 0x1f ;  /* 0x08801f0000057f89 */ /* 0x000e2400000e0000 */
[----:B0-----:R-:W-:Y:S02]  /*3680*/  FMNMX R5, R0, R5, !PT ;  /* 0x0000000500057209 */ /* 0x001fe40007800000 */
[----:B-----5:R-:W-:-:S03]  /*3690*/  SHF.R.U32.HI R0, RZ, 0x5, R40 ;  /* 0x00000005ff007819 */ /* 0x020fc60000011628 */
        /* <DEDUP_REMOVED lines=23> */
.L_x_16608:
[----:B--2---:R-:W-:-:S07]  /*3810*/  FMNMX R5, R2, R5, !PT ;  /* 0x0000000502057209 */ /* 0x004fce0007800000 */
.L_x_16600:
[----:B------:R-:W-:Y:S05]  /*3820*/  BSYNC B0 ;  /* 0x0000000000007941 */ /* 0x000fea0003800000 */
.L_x_16599:
[----:B------:R-:W-:Y:S01]  /*3830*/  ISETP.NE.AND P0, PT, R40, RZ, PT ;  /* 0x000000ff2800720c */ /* 0x000fe20003f05270 */
[----:B------:R-:W-:-:S12]  /*3840*/  BSSY B0, `(.L_x_16598) ;  /* 0x0000004000007945 */ /* 0x000fd80003800000 */
[----:B------:R-:W-:Y:S05]  /*3850*/  @P0 BRA `(.L_x_16602) ;  /* 0x0000000000080947 */ /* 0x000fea0003800000 */
[----:B0-----:R-:W0:Y:S02]  /*3860*/  LDC.64 R2, c[0x0][0x238] ;  /* 0x00008e00ff027b82 */ /* 0x001e240000000a00 */
[----:B0-----:R2:W-:Y:S02]  /*3870*/  REDG.E.MAX.S32.STRONG.GPU desc[UR6][R2.64], R5 ;  /* 0x000000050200798e */ /* 0x0015e4000d10e386 */
.L_x_16602:
[----:B------:R-:W-:Y:S05]  /*3880*/  BSYNC B0 ;  /* 0x0000000000007941 */ /* 0x000fea0003800000 */
.L_x_16598:
        /* <DEDUP_REMOVED lines=12> */
[----:B--2---:R-:W-:-:S07]  /*3950*/  MOV R7, 0x3970 ;  /* 0x0000397000077802 */ /* 0x004fce0000000f00 */
[----:B01-3--:R-:W-:Y:S05]  /*3960*/  CALL.REL.NOINC `($__internal_429_$__cuda_sm20_rcp_rn_f32_slowpath) ;  /* 0x0000000400887944 */ /* 0x00bfea0003c00000 */
[----:B------:R-:W-:Y:S05]  /*3970*/  BRA `(.L_x_16604) ;  /* 0x0000000000147947 */ /* 0x000fea0003800000 */
.L_x_16603:
[----:B--2---:R-:W2:Y:S01]  /*3980*/  MUFU.RCP R5, UR8 ;  /* 0x0000000800057d08 */ /* 0x004ea20008001000 */
[----:B------:R-:W-:-:S05]  /*3990*/  MOV R0, UR8 ;  /* 0x0000000800007c02 */ /* 0x000fca0008000f00 */
[----:B--2---:R-:W-:-:S04]  /*39a0*/  FFMA R0, R5, R0, -1 ;  /* 0xbf80000005007423 */ /* 0x004fc80000000000 */
[----:B------:R-:W-:-:S04]  /*39b0*/  FADD.FTZ R0, -R0, -RZ ;  /* 0x800000ff00007221 */ /* 0x000fc80000010100 */
[----:B------:R-:W-:-:S07]  /*39c0*/  FFMA R5, R5, R0, R5 ;  /* 0x0000000005057223 */ /* 0x000fce0000000005 */
.L_x_16604:
[----:B0-----:R-:W0:Y:S02]  /*39d0*/  LDC.64 R2, c[0x0][0x240] ;  /* 0x00009000ff027b82 */ /* 0x001e240000000a00 */
[----:B0-----:R-:W-:Y:S01]  /*39e0*/  STG.E desc[UR6][R2.64], R5 ;  /* 0x0000000502007986 */ /* 0x001fe2000c101906 */
[----:B------:R-:W-:Y:S05]  /*39f0*/  EXIT ;  /* 0x000000000000794d */ /* 0x000fea0003800000 */
.L_x_16601:
[----:B------:R-:W-:Y:S02]  /*3a00*/  IMAD.MOV.U32 R7, RZ, RZ, 0x4 ;  /* 0x00000004ff077424 */ /* 0x000fe400078e00ff */
[----:B------:R-:W-:Y:S02]  /*3a10*/  IMAD.MOV.U32 R9, RZ, RZ, 0x1f ;  /* 0x0000001fff097424 */ /* 0x000fe400078e00ff */
[----:B------:R-:W-:-:S07]  /*3a20*/  IMAD.MOV.U32 R4, RZ, RZ, -0x1 ;  /* 0xffffffffff047424 */ /* 0x000fce00078e00ff */
[----:B0123--:R-:W-:Y:S05]  /*3a30*/  WARPSYNC.COLLECTIVE R4, `(.L_x_16605) ;  /* 0x0000000004087348 */ /* 0x00ffea0003c00000 */
[----:B--2---:R2:W4:Y:S02]  /*3a40*/  SHFL.DOWN P0, R5, R0, R7, R9 ;  /* 0x0800000700057389 */ /* 0x0045240000000009 */
[----:B01234-:R-:W-:Y:S01]  /*3a50*/  ENDCOLLECTIVE ;  /* 0x000000000000791b */ /* 0x01ffe20003800000 */
.L_x_16605:
[----:B------:R-:W-:Y:S01]  /*3a60*/  IMAD.MOV.U32 R7, RZ, RZ, 0x2 ;  /* 0x00000002ff077424 */ /* 0x000fe200078e00ff */
[----:B------:R-:W-:-:S04]  /*3a70*/  MOV R3, R5 ;  /* 0x0000000500037202 */ /* 0x000fc80000000f00 */
[----:B------:R-:W-:-:S05]  /*3a80*/  FMNMX R3, R3, R0, !PT ;  /* 0x0000000003037209 */ /* 0x000fca0007800000 */
[----:B------:R-:W-:-:S07]  /*3a90*/  IMAD.MOV.U32 R0, RZ, RZ, R3 ;  /* 0x000000ffff007224 */ /* 0x000fce00078e0003 */
[----:B------:R-:W-:Y:S05]  /*3aa0*/  WARPSYNC.COLLECTIVE R4, `(.L_x_16606) ;  /* 0x0000000004087348 */ /* 0x000fea0003c00000 */
[----:B------:R0:W1:Y:S02]  /*3ab0*/  SHFL.DOWN P0, R5, R0, R7, R9 ;  /* 0x0800000700057389 */ /* 0x0000640000000009 */
[----:B01----:R-:W-:Y:S01]  /*3ac0*/  ENDCOLLECTIVE ;  /* 0x000000000000791b */ /* 0x003fe20003800000 */
.L_x_16606:
[----:B------:R-:W-:Y:S02]  /*3ad0*/  IMAD.MOV.U32 R7, RZ, RZ, 0x1 ;  /* 0x00000001ff077424 */ /* 0x000fe400078e00ff */
[----:B------:R-:W-:-:S05]  /*3ae0*/  IMAD.MOV.U32 R2, RZ, RZ, R5 ;  /* 0x000000ffff027224 */ /* 0x000fca00078e0005 */
[----:B------:R-:W-:-:S04]  /*3af0*/  FMNMX R2, R3, R2, !PT ;  /* 0x0000000203027209 */ /* 0x000fc80007800000 */
[----:B------:R-:W-:-:S07]  /*3b00*/  MOV R0, R2 ;  /* 0x0000000200007202 */ /* 0x000fce0000000f00 */
[----:B------:R-:W-:Y:S05]  /*3b10*/  WARPSYNC.COLLECTIVE R4, `(.L_x_16607) ;  /* 0x0000000004087348 */ /* 0x000fea0003c00000 */
[----:B------:R0:W1:Y:S02]  /*3b20*/  SHFL.DOWN P0, R5, R0, R7, R9 ;  /* 0x0800000700057389 */ /* 0x0000640000000009 */
[----:B01----:R-:W-:Y:S01]  /*3b30*/  ENDCOLLECTIVE ;  /* 0x000000000000791b */ /* 0x003fe20003800000 */
.L_x_16607:
[----:B------:R-:W-:Y:S05]  /*3b40*/  BRA `(.L_x_16608) ;  /* 0xfffffffc00307947 */ /* 0x000fea000383ffff */
        .weak           $__internal_428_$__cuda_sm20_div_u64
        .type           $__internal_428_$__cuda_sm20_div_u64,@function
        .size           $__internal_428_$__cuda_sm20_div_u64,($__internal_429_$__cuda_sm20_rcp_rn_f32_slowpath - $__internal_428_$__cuda_sm20_div_u64)
$__internal_428_$__cuda_sm20_div_u64:
        /* <DEDUP_REMOVED lines=67> */
[----:B------:R-:W-:Y:S06]  /*3f80*/  RET.REL.NODEC R4 `(_ZN18transformer_engine6detail38cast_transpose_fused_kernel_notalignedILb1ELb1ELb0EfNS_16CTDBiasDActParamI13__nv_bfloat16S3_ffEELi2ELi1ENS_5EmptyEXadL_ZNS_5dgeluIffEET_T0_RKS5_EEEEvT3_mmm) ;  /* 0xffffffc0041c7950 */ /* 0x000fec0003c3ffff */
        .weak           $__internal_429_$__cuda_sm20_rcp_rn_f32_slowpath
        .type           $__internal_429_$__cuda_sm20_rcp_rn_f32_slowpath,@function
        .size           $__internal_429_$__cuda_sm20_rcp_rn_f32_slowpath,(.L_x_34914 - $__internal_429_$__cuda_sm20_rcp_rn_f32_slowpath)
$__internal_429_$__cuda_sm20_rcp_rn_f32_slowpath:
        /* <DEDUP_REMOVED lines=15> */
.L_x_16609:
        /* <DEDUP_REMOVED lines=33> */
.L_x_16611:
[----:B------:R0:W1:Y:S02]  /*4290*/  MUFU.RCP R2, R0 ;  /* 0x0000000000027308 */ /* 0x0000640000001000 */
.L_x_16610:
[----:B-1-3--:R-:W-:Y:S01]  /*42a0*/  MOV R5, R2 ;  /* 0x0000000200057202 */ /* 0x00afe20000000f00 */
[----:B------:R-:W-:Y:S02]  /*42b0*/  IMAD.MOV.U32 R2, RZ, RZ, R7 ;  /* 0x000000ffff027224 */ /* 0x000fe400078e0007 */
[----:B------:R-:W-:-:S04]  /*42c0*/  IMAD.MOV.U32 R3, RZ, RZ, 0x0 ;  /* 0x00000000ff037424 */ /* 0x000fc800078e00ff */
[----:B0-2---:R-:W-:Y:S05]  /*42d0*/  RET.REL.NODEC R2 `(_ZN18transformer_engine6detail38cast_transpose_fused_kernel_notalignedILb1ELb1ELb0EfNS_16CTDBiasDActParamI13__nv_bfloat16S3_ffEELi2ELi1ENS_5EmptyEXadL_ZNS_5dgeluIffEET_T0_RKS5_EEEEvT3_mmm) ;  /* 0xffffffbc02487950 */ /* 0x005fea0003c3ffff */
.L_x_16612:
        /* <DEDUP_REMOVED lines=10> */
.L_x_34914:


//--------------------- .text._ZN18transformer_engine6detail38cast_transpose_fused_kernel_notalignedILb1ELb1ELb0EfNS_16CTDBiasDActParamI6__halfS3_13__nv_fp8_e4m3fEELi2ELi4ENS_5EmptyEXadL_ZNS_5dgeluIffEET_T0_RKS6_EEEEvT3_mmm --------------------------
	.section	.text._ZN18transformer_engine6detail38cast_transpose_fused_kernel_notalignedILb1ELb1ELb0EfNS_16CTDBiasDActParamI6__halfS3_13__nv_fp8_e4m3fEELi2ELi4ENS_5EmptyEXadL_ZNS_5dgeluIffEET_T0_RKS6_EEEEvT3_mmm,"ax",@progbits
	.align	128
        .global         _ZN18transformer_engine6detail38cast_transpose_fused_kernel_notalignedILb1ELb1ELb0EfNS_16CTDBiasDActParamI6__halfS3_13__nv_fp8_e4m3fEELi2ELi4ENS_5EmptyEXadL_ZNS_5dgeluIffEET_T0_RKS6_EEEEvT3_mmm
        .type           _ZN18transformer_engine6detail38cast_transpose_fused_kernel_notalignedILb1ELb1ELb0EfNS_16CTDBiasDActParamI6__halfS3_13__nv_fp8_e4m3fEELi2ELi4ENS_5EmptyEXadL_ZNS_5dgeluIffEET_T0_RKS6_EEEEvT3_mmm,@function
        .size           _ZN18transformer_engine6detail38cast_transpose_fused_kernel_notalignedILb1ELb1ELb0EfNS_16CTDBiasDActParamI6__halfS3_13__nv_fp8_e4m3fEELi2ELi4ENS_5EmptyEXadL_ZNS_5dgeluIffEET_T0_RKS6_EEEEvT3_mmm,(.L_x_34916 - _ZN18transformer_engine6detail38cast_transpose_fused_kernel_notalignedILb1ELb1ELb0EfNS_16CTDBiasDActParamI6__halfS3_13__nv_fp8_e4m3fEELi2ELi4ENS_5EmptyEXadL_ZNS_5dgeluIffEET_T0_RKS6_EEEEvT3_mmm)
        .other          _ZN18transformer_engine6detail38cast_transpose_fused_kernel_notalignedILb1ELb1ELb0EfNS_16CTDBiasDActParamI6__halfS3_13__nv_fp8_e4m3fEELi2ELi4ENS_5EmptyEXadL_ZNS_5dgeluIffEET_T0_RKS6_EEEEvT3_mmm,@"STO_CUDA_ENTRY STV_DEFAULT"
_ZN18transformer_engine6detail38cast_transpose_fused_kernel_notalignedILb1ELb1ELb0EfNS_16CTDBiasDActParamI6__halfS3_13__nv_fp8_e4m3fEELi2ELi4ENS_5EmptyEXadL_ZNS_5dgeluIffEET_T0_RKS6_EEEEvT3_mmm:
.text._ZN18transformer_engine6detail38cast_transpose_fused_kernel_notalignedILb1ELb1ELb0EfNS_16CTDBiasDActParamI6__halfS3_13__nv_fp8_e4m3fEELi2ELi4ENS_5EmptyEXadL_ZNS_5dgeluIffEET_T0_RKS6_EEEEvT3_mmm:
        /* <DEDUP_REMOVED lines=19> */
[----:B------:R-:W-:Y:S05]  /*0130*/  CALL.REL.NOINC `($__internal_430_$__cuda_sm20_div_u64) ;  /* 0x0000008400287944 */ /* 0x000fea0003c00000 */
[----:B------:R-:W-:Y:S01]  /*0140*/  IADD3 R2, P0, RZ, -R4, RZ ;  /* 0x80000004ff027210 */ /* 0x000fe20007f1e0ff */
[----:B------:R-:W-:-:S03]  /*0150*/  HFMA2.MMA R9, -RZ, RZ, 0, 0 ;  /* 0x00000000ff097435 */ /* 0x000fc600000001ff */
[----:B------:R-:W-:-:S05]  /*0160*/  IADD3.X R6, RZ, ~R11, RZ, P0, !PT ;  /* 0x8000000bff067210 */ /* 0x000fca00007fe4ff */
[----:B------:R-:W-:Y:S02]  /*0170*/  IMAD R7, R6, R5, RZ ;  /* 0x0000000506077224 */ /* 0x000fe400078e02ff */
[----:B------:R-:W-:Y:S01]  /*0180*/  IMAD.WIDE.U32 R14, R5, R2, R8 ;  /* 0x00000002050e7225 */ /* 0x000fe200078e0008 */
[----:B------:R-:W-:-:S03]  /*0190*/  MOV R5, R11 ;  /* 0x0000000b00057202 */ /* 0x000fc60000000f00 */
[----:B------:R-:W-:-:S05]  /*01a0*/  IMAD R7, R0, R2, R7 ;  /* 0x0000000200077224 */ /* 0x000fca00078e0207 */
[----:B------:R-:W-:Y:S01]  /*01b0*/  IADD3 R15, R15, R7, RZ ;  /* 0x000000070f0f7210 */ /* 0x000fe20007ffe0ff */
[----:B------:R-:W-:Y:S06]  /*01c0*/  BRA `(.L_x_16614) ;  /* 0x0000000000587947 */ /* 0x000fec0003800000 */
.L_x_16613:
[----:B------:R-:W0:Y:S01]  /*01d0*/  I2F.U32.RP R0, R5 ;  /* 0x0000000500007306 */ /* 0x000e220000209000 */
[----:B------:R-:W-:Y:S02]  /*01e0*/  ISETP.NE.U32.AND P2, PT, R5, RZ, PT ;  /* 0x000000ff0500720c */ /* 0x000fe40003f45070 */
        /* <DEDUP_REMOVED lines=18> */
[----:B------:R-:W-:Y:S01]  /*0310*/  IMAD R14, R5, R14, R8 ;  /* 0x0000000e050e7224 */ /* 0x000fe200078e0208 */
[----:B------:R-:W-:-:S11]  /*0320*/  HFMA2.MMA R5, -RZ, RZ, 0, 0 ;  /* 0x00000000ff057435 */ /* 0x000fd600000001ff */
.L_x_16614:
[----:B------:R-:W0:Y:S01]  /*0330*/  LDC.64 R6, c[0x0][0x258] ;  /* 0x00009600ff067b82 */ /* 0x000e220000000a00 */
[----:B------:R-:W-:Y:S01]  /*0340*/  ULDC.64 UR4, c[0x0][0x260] ;  /* 0x0000980000047ab9 */ /* 0x000fe20000000a00 */
[----:B------:R-:W-:Y:S01]  /*0350*/  SHF.L.U64.HI R2, R4, 0x5, R5 ;  /* 0x0000000504027819 */ /* 0x000fe20000010205 */
[----:B------:R-:W-:Y:S01]  /*0360*/  USHF.R.U64 UR6, UR4, 0x2, UR5 ;  /* 0x0000000204067899 */ /* 0x000fe20008001205 */
[C---:B------:R-:W-:Y:S01]  /*0370*/  SHF.L.U64.HI R11, R14.reuse, 0x5, R15 ;  /* 0x000000050e0b7819 */ /* 0x040fe2000001020f */
[----:B------:R-:W-:Y:S01]  /*0380*/  USHF.R.U32.HI UR7, URZ, 0x2, UR5 ;  /* 0x000000023f077899 */ /* 0x000fe20008011605 */
[--C-:B------:R-:W-:Y:S01]  /*0390*/  SHF.R.U32.HI R0, RZ, 0x5, R3.reuse ;  /* 0x00000005ff007819 */ /* 0x100fe20000011603 */
[----:B------:R-:W-:Y:S01]  /*03a0*/  ULDC.64 UR8, c[0x0][0x218] ;  /* 0x0000860000087ab9 */ /* 0x000fe20000000a00 */
[----:B------:R-:W-:Y:S01]  /*03b0*/  SHF.L.U32 R25, R14, 0x1, RZ ;  /* 0x000000010e197819 */ /* 0x000fe200000006ff */
[----:B------:R-:W-:Y:S01]  /*03c0*/  ULDC.64 UR10, c[0x0][0x210] ;  /* 0x00008400000a7ab9 */ /* 0x000fe20000000a00 */
[----:B------:R-:W-:Y:S01]  /*03d0*/  LEA R18, P1, -R4, UR6, 0x5 ;  /* 0x0000000604127c11 */ /* 0x000fe2000f8229ff */
[C---:B------:R-:W-:Y:S01]  /*03e0*/  IMAD R20, R0.reuse, -0x4, R3 ;  /* 0xfffffffc00147824 */ /* 0x040fe200078e0203 */
[----:B------:R-:W-:-:S02]  /*03f0*/  SHF.L.U32 R29, R0, 0x2, RZ ;  /* 0x00000002001d7819 */ /* 0x000fc400000006ff */
[----:B------:R-:W-:Y:S02]  /*0400*/  IADD3.X R2, ~R2, UR7, RZ, P1, !PT ;  /* 0x0000000702027c10 */ /* 0x000fe40008ffe5ff */
[----:B------:R-:W-:Y:S02]  /*0410*/  ISETP.LT.U32.AND P1, PT, R18, 0x20, PT ;  /* 0x000000201200780c */ /* 0x000fe40003f21070 */
[----:B------:R-:W-:Y:S02]  /*0420*/  LOP3.LUT R29, R29, 0x1c, RZ, 0xe2, !PT ;  /* 0x0000001c1d1d7812 */ /* 0x000fe400078ee2ff */
[----:B------:R-:W-:Y:S02]  /*0430*/  ISETP.LT.U32.AND.EX P1, PT, R2, RZ, PT, P1 ;  /* 0x000000ff0200720c */ /* 0x000fe40003f21110 */
[----:B------:R-:W-:Y:S02]  /*0440*/  SHF.R.U32.HI R2, RZ, 0x1, R3 ;  /* 0x00000001ff027819 */ /* 0x000fe40000011603 */
[--C-:B0-----:R-:W-:Y:S01]  /*0450*/  SHF.R.U64 R17, R6, 0x1, R7.reuse ;  /* 0x0000000106117819 */ /* 0x101fe20000001207 */
[-C--:B------:R-:W-:Y:S01]  /*0460*/  IMAD R0, R5, R6.reuse, RZ ;  /* 0x0000000605007224 */ /* 0x080fe200078e02ff */
[----:B------:R-:W-:Y:S01]  /*0470*/  SHF.R.U32.HI R16, RZ, 0x1, R7 ;  /* 0x00000001ff107819 */ /* 0x000fe20000011607 */
[----:B------:R-:W-:Y:S01]  /*0480*/  IMAD.WIDE.U32 R36, R4, R6, RZ ;  /* 0x0000000604247225 */ /* 0x000fe200078e00ff */
[----:B------:R-:W-:-:S02]  /*0490*/  LEA R19, P0, -R14, R17, 0x5 ;  /* 0x000000110e137211 */ /* 0x000fc400078029ff */
[----:B------:R-:W-:Y:S02]  /*04a0*/  SEL R18, R18, 0x20, P1 ;  /* 0x0000002012127807 */ /* 0x000fe40000800000 */
[----:B------:R-:W-:Y:S01]  /*04b0*/  IADD3.X R10, R16, ~R11, RZ, P0, !PT ;  /* 0x8000000b100a7210 */ /* 0x000fe200007fe4ff */
[----:B------:R-:W-:Y:S01]  /*04c0*/  IMAD R11, R4, R7, R0 ;  /* 0x00000007040b7224 */ /* 0x000fe200078e0200 */
[----:B------:R-:W-:Y:S02]  /*04d0*/  ISETP.LT.U32.AND P0, PT, R19, 0x20, PT ;  /* 0x000000201300780c */ /* 0x000fe40003f01070 */
[----:B------:R-:W-:Y:S01]  /*04e0*/  LOP3.LUT R12, R20, 0x1f, RZ, 0xc0, !PT ;  /* 0x0000001f140c7812 */ /* 0x000fe200078ec0ff */
[----:B------:R-:W-:Y:S01]  /*04f0*/  IMAD.IADD R0, R37, 0x1, R11 ;  /* 0x0000000125007824 */ /* 0x000fe200078e020b */
[----:B------:R-:W-:Y:S02]  /*0500*/  ISETP.LT.U32.AND.EX P0, PT, R10, RZ, PT, P0 ;  /* 0x000000ff0a00720c */ /* 0x000fe40003f01100 */
[----:B------:R-:W-:-:S02]  /*0510*/  LOP3.LUT R2, R2, 0x70, RZ, 0xc0, !PT ;  /* 0x0000007002027812 */ /* 0x000fc400078ec0ff */
[----:B------:R-:W-:Y:S02]  /*0520*/  SEL R19, R19, 0x20, P0 ;  /* 0x0000002013137807 */ /* 0x000fe40000000000 */
[----:B------:R-:W-:Y:S01]  /*0530*/  ISETP.GE.U32.AND P0, PT, R29, R18, PT ;  /* 0x000000121d00720c */ /* 0x000fe20003f06070 */
[-C--:B------:R-:W-:Y:S01]  /*0540*/  IMAD R53, R16, R2.reuse, RZ ;  /* 0x0000000210357224 */ /* 0x080fe200078e02ff */
[----:B------:R-:W-:Y:S01]  /*0550*/  SHF.L.U64.HI R13, R14, 0x1, R15 ;  /* 0x000000010e0d7819 */ /* 0x000fe2000001020f */
[----:B------:R-:W-:Y:S01]  /*0560*/  IMAD.WIDE.U32 R10, R17, R2, RZ ;  /* 0x00000002110a7225 */ /* 0x000fe200078e00ff */
[----:B------:R-:W-:Y:S02]  /*0570*/  ISETP.LT.U32.AND P0, PT, R12, R19, !P0 ;  /* 0x000000130c00720c */ /* 0x000fe40004701070 */
[----:B------:R-:W-:Y:S02]  /*0580*/  LEA R25, P1, R36, R25, 0x2 ;  /* 0x0000001924197211 */ /* 0x000fe400078210ff */
[----:B------:R-:W-:-:S02]  /*0590*/  IADD3 R53, R11, R53, RZ ;  /* 0x000000350b357210 */ /* 0x000fc40007ffe0ff */
[----:B------:R-:W-:Y:S02]  /*05a0*/  LEA.HI.X R36, R36, R13, R0, 0x2, P1 ;  /* 0x0000000d24247211 */ /* 0x000fe400008f1400 */
[----:B------:R-:W-:Y:S02]  /*05b0*/  SHF.L.U32 R27, R25, 0x6, RZ ;  /* 0x00000006191b7819 */ /* 0x000fe400000006ff */
[----:B------:R-:W-:Y:S02]  /*05c0*/  IADD3 R12, P2, R12, R10, RZ ;  /* 0x0000000a0c0c7210 */ /* 0x000fe40007f5e0ff */
[----:B------:R-:W-:Y:S02]  /*05d0*/  IADD3 R24, P1, R27, UR8, RZ ;  /* 0x000000081b187c10 */ /* 0x000fe4000ff3e0ff */
[----:B------:R-:W-:Y:S02]  /*05e0*/  SHF.L.U64.HI R28, R25, 0x6, R36 ;  /* 0x00000006191c7819 */ /* 0x000fe40000010224 */
[----:B------:R-:W-:-:S02]  /*05f0*/  IADD3.X R13, RZ, R53, RZ, P2, !PT ;  /* 0x00000035ff0d7210 */ /* 0x000fc400017fe4ff */
[----:B------:R-:W-:Y:S02]  /*0600*/  @P0 SHF.L.U32 R34, R12, 0x2, RZ ;  /* 0x000000020c220819 */ /* 0x000fe400000006ff */
[----:B------:R-:W-:Y:S01]  /*0610*/  IADD3.X R26, R28, UR9, RZ, P1, !PT ;  /* 0x000000091c1a7c10 */ /* 0x000fe20008ffe4ff */
[----:B------:R-:W-:Y:S01]  /*0620*/  ULDC.64 UR8, c[0x0][0x208] ;  /* 0x0000820000087ab9 */ /* 0x000fe20000000a00 */
[----:B------:R-:W-:Y:S02]  /*0630*/  @P0 SHF.L.U64.HI R37, R12, 0x2, R13 ;  /* 0x000000020c250819 */ /* 0x000fe4000001020d */
[----:B------:R-:W-:Y:S02]  /*0640*/  @P0 IADD3 R22, P1, R34, R24, RZ ;  /* 0x0000001822160210 */ /* 0x000fe40007f3e0ff */
[----:B------:R-:W-:Y:S02]  /*0650*/  @!P0 MOV R0, RZ ;  /* 0x000000ff00008202 */ /* 0x000fe40000000f00 */
        /* <DEDUP_REMOVED lines=9> */
[----:B------:R-:W-:-:S04]  /*06f0*/  @P0 IADD3 R32, P1, R21, R24, RZ ;  /* 0x0000001815200210 */ /* 0x000fc80007f3e0ff */
[----:B------:R-:W-:-:S05]  /*0700*/  @P0 IADD3.X R33, R35, R26, RZ, P1, !PT ;  /* 0x0000001a23210210 */ /* 0x000fca0000ffe4ff */
[----:B------:R1:W3:Y:S01]  /*0710*/  @P0 LDG.E R50, desc[UR8][R32.64] ;  /* 0x0000000820320981 */ /* 0x0002e2000c1e1900 */
[----:B------:R-:W-:Y:S02]  /*0720*/  @P0 IADD3 R41, P1, R12, R17, RZ ;  /* 0x000000110c290210 */ /* 0x000fe40007f3e0ff */
[----:B------:R-:W-:Y:S02]  /*0730*/  @!P0 MOV R38, RZ ;  /* 0x000000ff00268202 */ /* 0x000fe40000000f00 */
[----:B------:R-:W-:Y:S02]  /*0740*/  @P0 IADD3.X R2, R13, R16, RZ, P1, !PT ;  /* 0x000000100d020210 */ /* 0x000fe40000ffe4ff */
[C---:B------:R-:W-:Y:S02]  /*0750*/  @P0 SHF.L.U32 R42, R41.reuse, 0x2, RZ ;  /* 0x00000002292a0819 */ /* 0x040fe400000006ff */
[----:B------:R-:W-:Y:S02]  /*0760*/  @P0 SHF.L.U64.HI R41, R41, 0x2, R2 ;  /* 0x0000000229290819 */ /* 0x000fe40000010202 */
[----:B------:R-:W-:-:S04]  /*0770*/  @P0 IADD3 R30, P1, R42, R24, RZ ;  /* 0x000000182a1e0210 */ /* 0x000fc80007f3e0ff */
[----:B------:R-:W-:-:S05]  /*0780*/  @P0 IADD3.X R31, R41, R26, RZ, P1, !PT ;  /* 0x0000001a291f0210 */ /* 0x000fca0000ffe4ff */
[----:B------:R4:W3:Y:S01]  /*0790*/  @P0 LDG.E R38, desc[UR8][R30.64] ;  /* 0x000000081e260981 */ /* 0x0008e2000c1e1900 */
[----:B------:R-:W-:Y:S02]  /*07a0*/  IADD3 R27, P1, R27, UR10, RZ ;  /* 0x0000000a1b1b7c10 */ /* 0x000fe4000ff3e0ff */
[----:B------:R-:W-:Y:S02]  /*07b0*/  @!P0 MOV R2, RZ ;  /* 0x000000ff00028202 */ /* 0x000fe40000000f00 */
[----:B------:R-:W-:Y:S01]  /*07c0*/  IADD3.X R28, R28, UR11, RZ, P1, !PT ;  /* 0x0000000b1c1c7c10 */ /* 0x000fe20008ffe4ff */
[----:B------:R-:W-:Y:S01]  /*07d0*/  @P0 IMAD R39, R16, 0x3, RZ ;  /* 0x0000000310270824 */ /* 0x000fe200078e02ff */
[----:B0-----:R-:W-:Y:S01]  /*07e0*/  @P0 IADD3 R22, P1, R34, R27, RZ ;  /* 0x0000001b22160210 */ /* 0x001fe20007f3e0ff */
[----:B-1----:R-:W-:Y:S01]  /*07f0*/  @P0 IMAD.WIDE.U32 R32, R17, 0x3, R12 ;  /* 0x0000000311200825 */ /* 0x002fe200078e000c */
[----:B------:R-:W-:Y:S02]  /*0800*/  ULDC.64 UR10, c[0x0][0x230] ;  /* 0x00008c00000a7ab9 */ /* 0x000fe40000000a00 */
[----:B------:R-:W-:-:S05]  /*0810*/  @P0 IADD3.X R23, R37, R28, RZ, P1, !PT ;  /* 0x0000001c25170210 */ /* 0x000fca0000ffe4ff */
[----:B------:R0:W3:Y:S01]  /*0820*/  @P0 LDG.E R2, desc[UR8][R22.64] ;  /* 0x0000000816020981 */ /* 0x0000e2000c1e1900 */
[----:B------:R-:W-:Y:S01]  /*0830*/  @P0 IADD3 R39, R33, R39, RZ ;  /* 0x0000002721270210 */ /* 0x000fe20007ffe0ff */
[C---:B------:R-:W-:Y:S01]  /*0840*/  @P0 IMAD.SHL.U32 R40, R32.reuse, 0x4, RZ ;  /* 0x0000000420280824 */ /* 0x040fe200078e00ff */
[----:B------:R-:W-:Y:S02]  /*0850*/  @!P0 MOV R37, RZ ;  /* 0x000000ff00258202 */ /* 0x000fe40000000f00 */
[----:B------:R-:W-:Y:S02]  /*0860*/  @P0 SHF.L.U64.HI R39, R32, 0x2, R39 ;  /* 0x0000000220270819 */ /* 0x000fe40000010227 */
[----:B------:R-:W-:-:S04]  /*0870*/  @P0 IADD3 R32, P1, R40, R24, RZ ;  /* 0x0000001828200210 */ /* 0x000fc80007f3e0ff */
[----:B------:R-:W-:-:S05]  /*0880*/  @P0 IADD3.X R33, R39, R26, RZ, P1, !PT ;  /* 0x0000001a27210210 */ /* 0x000fca0000ffe4ff */
[----:B------:R-:W3:Y:S01]  /*0890*/  @P0 LDG.E R37, desc[UR8][R32.64] ;  /* 0x0000000820250981 */ /* 0x000ee2000c1e1900 */
[----:B----4-:R-:W-:-:S04]  /*08a0*/  @P0 IADD3 R30, P1, R21, R27, RZ ;  /* 0x0000001b151e0210 */ /* 0x010fc80007f3e0ff */
[----:B------:R-:W-:Y:S02]  /*08b0*/  @P0 IADD3.X R31, R35, R28, RZ, P1, !PT ;  /* 0x0000001c231f0210 */ /* 0x000fe40000ffe4ff */
[----:B------:R-:W-:-:S06]  /*08c0*/  @!P0 CS2R R34, SRZ ;  /* 0x0000000000228805 */ /* 0x000fcc000001ff00 */
[----:B------:R1:W4:Y:S01]  /*08d0*/  @P0 LDG.E R35, desc[UR8][R30.64] ;  /* 0x000000081e230981 */ /* 0x000322000c1e1900 */
[----:B------:R-:W-:Y:S02]  /*08e0*/  ISETP.NE.U32.AND P2, PT, RZ, UR10, PT ;  /* 0x0000000aff007c0c */ /* 0x000fe4000bf45070 */
[----:B------:R-:W-:Y:S02]  /*08f0*/  IADD3 R21, R29, 0x1, RZ ;  /* 0x000000011d157810 */ /* 0x000fe40007ffe0ff */
[----:B------:R-:W-:Y:S02]  /*0900*/  IADD3 R20, R20, -0x1, RZ ;  /* 0xffffffff14147810 */ /* 0x000fe40007ffe0ff */
[----:B------:R-:W-:Y:S01]  /*0910*/  ISETP.NE.AND.EX P2, PT, RZ, UR11, PT, P2 ;  /* 0x0000000bff007c0c */ /* 0x000fe2000bf45320 */
[----:B------:R-:W-:Y:S01]  /*0920*/  ULDC.64 UR10, c[0x0][0x220] ;  /* 0x00008800000a7ab9 */ /* 0x000fe20000000a00 */
[----:B------:R-:W-:Y:S02]  /*0930*/  ISETP.GE.U32.AND P1, PT, R21, R18, PT ;  /* 0x000000121500720c */ /* 0x000fe40003f26070 */
[----:B------:R-:W-:-:S04]  /*0940*/  LOP3.LUT R20, R20, 0x1f, RZ, 0xc0, !PT ;  /* 0x0000001f14147812 */ /* 0x000fc800078ec0ff */
[C---:B------:R-:W-:Y:S02]  /*0950*/  ISETP.LT.U32.AND P1, PT, R20.reuse, R19, !P1 ;  /* 0x000000131400720c */ /* 0x040fe40004f21070 */
[----:B------:R-:W-:-:S03]  /*0960*/  IADD3 R20, P3, R20, R10, RZ ;  /* 0x0000000a14147210 */ /* 0x000fc60007f7e0ff */
[----:B0-----:R-:W0:Y:S01]  /*0970*/  @P2 LDC.64 R22, c[0x0][0x230] ;  /* 0x00008c00ff162b82 */ /* 0x001e220000000a00 */
[----:B------:R-:W-:Y:S02]  /*0980*/  IADD3.X R21, RZ, R53, RZ, P3, !PT ;  /* 0x00000035ff157210 */ /* 0x000fe40001ffe4ff */
[----:B------:R-:W-:-:S04]  /*0990*/  @P0 IADD3 R42, P3, R42, R27, RZ ;  /* 0x0000001b2a2a0210 */ /* 0x000fc80007f7e0ff */
[----:B------:R-:W-:Y:S01]  /*09a0*/  @P0 IADD3.X R43, R41, R28, RZ, P3, !PT ;  /* 0x0000001c292b0210 */ /* 0x000fe20001ffe4ff */
[----:B------:R-:W-:Y:S02]  /*09b0*/  @P1 IMAD R51, R16, 0x5, RZ ;  /* 0x0000000510331824 */ /* 0x000fe400078e02ff */
[----:B-1----:R-:W-:Y:S02]  /*09c0*/  @P1 IMAD.WIDE.U32 R30, R17, 0x5, R20 ;  /* 0x00000005111e1825 */ /* 0x002fe400078e0014 */
[----:B------:R1:W4:Y:S03]  /*09d0*/  @P0 LDG.E R34, desc[UR8][R42.64] ;  /* 0x000000082a220981 */ /* 0x000326000c1e1900 */
[----:B------:R-:W-:Y:S02]  /*09e0*/  @P1 IADD3 R51, R31, R51, RZ ;  /* 0x000000331f331210 */ /* 0x000fe40007ffe0ff */
[----:B------:R-:W-:-:S02]  /*09f0*/  @P1 SHF.L.U32 R46, R30, 0x2, RZ ;  /* 0x000000021e2e1819 */ /* 0x000fc400000006ff */
[----:B------:R-:W-:Y:S02]  /*0a00*/  @P1 SHF.L.U64.HI R51, R30, 0x2, R51 ;  /* 0x000000021e331819 */ /* 0x000fe40000010233 */
[-C--:B------:R-:W-:Y:S02]  /*0a10*/  @P1 LEA R54, P3, R17, R20.reuse, 0x2 ;  /* 0x0000001411361211 */ /* 0x080fe400078610ff */
[-C--:B------:R-:W-:Y:S02]  /*0a20*/  @P1 MOV R32, R20.reuse ;  /* 0x0000001400201202 */ /* 0x080fe40000000f00 */
[----:B------:R-:W-:Y:S02]  /*0a30*/  @P1 MOV R30, R20 ;  /* 0x00000014001e1202 */ /* 0x000fe40000000f00 */
[----:B------:R-:W-:-:S06]  /*0a40*/  MOV R20, 0x3f800000 ;  /* 0x3f80000000147802 */ /* 0x000fcc0000000f00 */
[----:B0-----:R0:W4:Y:S01]  /*0a50*/  @P2 LDG.E R20, desc[UR8][R22.64] ;  /* 0x0000000816142981 */ /* 0x001122000c1e1900 */
[CC--:B------:R-:W-:Y:S02]  /*0a60*/  @P1 LEA.HI.X R41, R17.reuse, R21.reuse, R16, 0x2, P3 ;  /* 0x0000001511291211 */ /* 0x0c0fe400018f1410 */
[-C--:B------:R-:W-:Y:S02]  /*0a70*/  @P1 MOV R31, R21.reuse ;  /* 0x00000015001f1202 */ /* 0x080fe40000000f00 */
[C---:B------:R-:W-:Y:S02]  /*0a80*/  @P1 SHF.L.U64.HI R41, R54.reuse, 0x2, R41 ;  /* 0x0000000236291819 */ /* 0x040fe40000010229 */
[----:B------:R-:W-:Y:S01]  /*0a90*/  @P1 SHF.L.U32 R54, R54, 0x2, RZ ;  /* 0x0000000236361819 */ /* 0x000fe200000006ff */
[----:B------:R-:W-:Y:S01]  /*0aa0*/  @P1 IMAD.WIDE.U32 R30, R17, 0x7, R30 ;  /* 0x00000007111e1825 */ /* 0x000fe200078e001e */
[----:B------:R-:W-:Y:S02]  /*0ab0*/  @P1 MOV R33, R21 ;  /* 0x0000001500211202 */ /* 0x000fe40000000f00 */
[----:B------:R-:W-:Y:S01]  /*0ac0*/  @P1 IADD3 R48, P3, R54, R27, RZ ;  /* 0x0000001b36301210 */ /* 0x000fe20007f7e0ff */
[----:B------:R-:W-:Y:S01]  /*0ad0*/  @P1 IMAD R21, R16, 0x7, RZ ;  /* 0x0000000710151824 */ /* 0x000fe200078e02ff */
[----:B------:R-:W-:-:S02]  /*0ae0*/  @P1 IADD3 R54, P4, R54, R24, RZ ;  /* 0x0000001836361210 */ /* 0x000fc40007f9e0ff */
[----:B------:R-:W-:Y:S02]  /*0af0*/  @P0 IADD3 R40, P2, R40, R27, RZ ;  /* 0x0000001b28280210 */ /* 0x000fe40007f5e0ff */
[----:B------:R-:W-:Y:S02]  /*0b00*/  @P1 IADD3 R21, R31, R21, RZ ;  /* 0x000000151f151210 */ /* 0x000fe40007ffe0ff */
[C---:B------:R-:W-:Y:S02]  /*0b10*/  @P1 IADD3.X R49, R41.reuse, R28, RZ, P3, !PT ;  /* 0x0000001c29311210 */ /* 0x040fe40001ffe4ff */
[----:B------:R-:W-:Y:S02]  /*0b20*/  @P1 IADD3.X R55, R41, R26, RZ, P4, !PT ;  /* 0x0000001a29371210 */ /* 0x000fe400027fe4ff */
[----:B------:R-:W-:Y:S02]  /*0b30*/  @!P0 MOV R31, RZ ;  /* 0x000000ff001f8202 */ /* 0x000fe40000000f00 */
[----:B------:R-:W-:Y:S01]  /*0b40*/  @P0 IADD3.X R41, R39, R28, RZ, P2, !PT ;  /* 0x0000001c27290210 */ /* 0x000fe200017fe4ff */
[----:B------:R-:W-:-:S04]  /*0b50*/  @P1 IMAD R45, R16, 0x6, RZ ;  /* 0x00000006102d1824 */ /* 0x000fc800078e02ff */
[----:B------:R0:W4:Y:S01]  /*0b60*/  @P0 LDG.E R31, desc[UR8][R40.64] ;  /* 0x00000008281f0981 */ /* 0x000122000c1e1900 */
[----:B------:R-:W-:Y:S01]  /*0b70*/  @P1 IMAD.WIDE.U32 R32, R17, 0x6, R32 ;  /* 0x0000000611201825 */ /* 0x000fe200078e0020 */
[----:B------:R-:W-:Y:S02]  /*0b80*/  @!P1 MOV R47, RZ ;  /* 0x000000ff002f9202 */ /* 0x000fe40000000f00 */
[C---:B------:R-:W-:Y:S02]  /*0b90*/  @P1 SHF.L.U32 R44, R30.reuse, 0x2, RZ ;  /* 0x000000021e2c1819 */ /* 0x040fe400000006ff */
[----:B-1----:R-:W-:Y:S02]  /*0ba0*/  @P1 IADD3 R43, R33, R45, RZ ;  /* 0x0000002d212b1210 */ /* 0x002fe40007ffe0ff */
[----:B------:R-:W-:Y:S01]  /*0bb0*/  @P1 SHF.L.U64.HI R21, R30, 0x2, R21 ;  /* 0x000000021e151819 */ /* 0x000fe20000010215 */
[C---:B------:R-:W-:Y:S01]  /*0bc0*/  @P1 IMAD.SHL.U32 R56, R32.reuse, 0x4, RZ ;  /* 0x0000000420381824 */ /* 0x040fe200078e00ff */
[----:B------:R-:W-:Y:S01]  /*0bd0*/  @P1 SHF.L.U64.HI R43, R32, 0x2, R43 ;  /* 0x00000002202b1819 */ /* 0x000fe2000001022b */
[----:B------:R-:W4:Y:S01]  /*0be0*/  @P1 LDG.E R47, desc[UR8][R54.64] ;  /* 0x00000008362f1981 */ /* 0x000f22000c1e1900 */
[----:B0-----:R-:W-:-:S02]  /*0bf0*/  @P1 IADD3 R22, P2, R46, R27, RZ ;  /* 0x0000001b2e161210 */ /* 0x001fc40007f5e0ff */
[----:B------:R-:W-:Y:S02]  /*0c00*/  @P1 IADD3 R32, P0, R46, R24, RZ ;  /* 0x000000182e201210 */ /* 0x000fe40007f1e0ff */
[C---:B------:R-:W-:Y:S02]  /*0c10*/  @P1 IADD3.X R23, R51.reuse, R28, RZ, P2, !PT ;  /* 0x0000001c33171210 */ /* 0x040fe400017fe4ff */
[----:B------:R-:W-:Y:S02]  /*0c20*/  @P1 IADD3.X R33, R51, R26, RZ, P0, !PT ;  /* 0x0000001a33211210 */ /* 0x000fe400007fe4ff */
[----:B------:R-:W-:Y:S02]  /*0c30*/  @!P1 MOV R45, RZ ;  /* 0x000000ff002d9202 */ /* 0x000fe40000000f00 */
[----:B------:R-:W-:-:S04]  /*0c40*/  @P1 IADD3 R40, P0, R56, R27, RZ ;  /* 0x0000001b38281210 */ /* 0x000fc80007f1e0ff */
[----:B------:R0:W5:Y:S01]  /*0c50*/  @P1 LDG.E R45, desc[UR8][R48.64] ;  /* 0x00000008302d1981 */ /* 0x000162000c1e1900 */
[----:B------:R-:W-:Y:S02]  /*0c60*/  @!P1 MOV R42, RZ ;  /* 0x000000ff002a9202 */ /* 0x000fe40000000f00 */
[----:B------:R-:W-:Y:S02]  /*0c70*/  @P1 IADD3.X R41, R43, R28, RZ, P0, !PT ;  /* 0x0000001c2b291210 */ /* 0x000fe400007fe4ff */
[----:B------:R-:W-:Y:S02]  /*0c80*/  @!P1 MOV R46, RZ ;  /* 0x000000ff002e9202 */ /* 0x000fe40000000f00 */
[----:B------:R1:W5:Y:S01]  /*0c90*/  @P1 LDG.E R42, desc[UR8][R22.64] ;  /* 0x00000008162a1981 */ /* 0x000362000c1e1900 */
[----:B0-----:R-:W-:-:S04]  /*0ca0*/  @P1 IADD3 R48, P2, R56, R24, RZ ;  /* 0x0000001838301210 */ /* 0x001fc80007f5e0ff */
[----:B------:R-:W-:Y:S02]  /*0cb0*/  @P1 IADD3.X R49, R43, R26, RZ, P2, !PT ;  /* 0x0000001a2b311210 */ /* 0x000fe400017fe4ff */
[----:B------:R-:W-:Y:S02]  /*0cc0*/  MOV R43, 0x3c80f082 ;  /* 0x3c80f082002b7802 */ /* 0x000fe40000000f00 */
[----:B------:R-:W-:Y:S01]  /*0cd0*/  @!P1 MOV R56, RZ ;  /* 0x000000ff00389202 */ /* 0x000fe20000000f00 */
[----:B------:R-:W5:Y:S01]  /*0ce0*/  @P1 LDG.E R46, desc[UR8][R48.64] ;  /* 0x00000008302e1981 */ /* 0x000f62000c1e1900 */
[----:B------:R-:W-:-:S04]  /*0cf0*/  @!P1 MOV R39, RZ ;  /* 0x000000ff00279202 */ /* 0x000fc80000000f00 */
[----:B------:R-:W5:Y:S04]  /*0d00*/  @P1 LDG.E R56, desc[UR8][R40.64] ;  /* 0x0000000828381981 */ /* 0x000f68000c1e1900 */
[----:B------:R0:W5:Y:S01]  /*0d10*/  @P1 LDG.E R39, desc[UR8][R32.64] ;  /* 0x0000000820271981 */ /* 0x000162000c1e1900 */
[C---:B-1----:R-:W-:Y:S02]  /*0d20*/  @P1 IADD3 R22, P2, R44.reuse, R24, RZ ;  /* 0x000000182c161210 */ /* 0x042fe40007f5e0ff */
[----:B0-----:R-:W-:-:S05]  /*0d30*/  @P1 IADD3 R32, P0, R44, R27, RZ ;  /* 0x0000001b2c201210 */ /* 0x001fca0007f1e0ff */
[----:B------:R-:W-:Y:S01]  /*0d40*/  @P1 IMAD.X R33, R21, 0x1, R28, P0 ;  /* 0x0000000115211824 */ /* 0x000fe200000e061c */
[----:B------:R-:W-:Y:S01]  /*0d50*/  @!P1 MOV R44, RZ ;  /* 0x000000ff002c9202 */ /* 0x000fe20000000f00 */
[----:B--2---:R-:W-:-:S05]  /*0d60*/  HADD2.F32 R52, -RZ, R0.H0_H0 ;  /* 0x20000000ff347230 */ /* 0x004fca0000004100 */
[C---:B------:R-:W-:Y:S01]  /*0d70*/  FMUL R57, R52.reuse, 0.044714998453855514526 ;  /* 0x3d37271334397820 */ /* 0x040fe20000400000 */
[----:B------:R-:W-:-:S03]  /*0d80*/  FMUL R30, R52, 0.79788458347320556641 ;  /* 0x3f4c422a341e7820 */ /* 0x000fc60000400000 */
[----:B------:R-:W-:Y:S01]  /*0d90*/  FFMA R57, R52, R57, 1 ;  /* 0x3f80000034397423 */ /* 0x000fe20000000039 */
[----:B------:R-:W-:-:S03]  /*0da0*/  HADD2.F32 R51, -RZ, R0.H1_H1 ;  /* 0x30000000ff337230 */ /* 0x000fc60000004100 */
[----:B------:R-:W-:-:S04]  /*0db0*/  FMUL R54, R30, R57 ;  /* 0x000000391e367220 */ /* 0x000fc80000400000 */
[----:B------:R-:W-:Y:S01]  /*0dc0*/  FMUL R0, |R54|, 2.8853900432586669922 ;  /* 0x4038aa3b36007820 */ /* 0x000fe20000400200 */
[C---:B------:R-:W-:Y:S01]  /*0dd0*/  FMUL R30, R51.reuse, 0.044714998453855514526 ;  /* 0x3d372713331e7820 */ /* 0x040fe20000400000 */
[----:B------:R-:W-:-:S04]  /*0de0*/  FMUL R55, R51, 0.79788458347320556641 ;  /* 0x3f4c422a33377820 */ /* 0x000fc80000400000 */
[----:B------:R-:W0:Y:S01]  /*0df0*/  MUFU.EX2 R0, R0 ;  /* 0x0000000000007308 */ /* 0x000e220000000800 */
[----:B------:R-:W-:-:S04]  /*0e00*/  FFMA R30, R51, R30, 1 ;  /* 0x3f800000331e7423 */ /* 0x000fc8000000001e */
[----:B------:R-:W-:-:S04]  /*0e10*/  FMUL R55, R55, R30 ;  /* 0x0000001e37377220 */ /* 0x000fc80000400000 */
[----:B------:R-:W-:Y:S01]  /*0e20*/  FMUL R59, |R55|, 2.8853900432586669922 ;  /* 0x4038aa3b373b7820 */ /* 0x000fe20000400200 */
[----:B------:R-:W-:-:S05]  /*0e30*/  FMUL R58, R54, R54 ;  /* 0x00000036363a7220 */ /* 0x000fca0000400000 */
[----:B------:R-:W1:Y:S01]  /*0e40*/  MUFU.EX2 R59, R59 ;  /* 0x0000003b003b7308 */ /* 0x000e620000000800 */
[----:B------:R-:W-:Y:S01]  /*0e50*/  FFMA R23, R58, R43, -0.052303962409496307373 ;  /* 0xbd563cae3a177423 */ /* 0x000fe2000000002b */
[----:B0-----:R-:W-:Y:S01]  /*0e60*/  FADD R57, R0, 1 ;  /* 0x3f80000000397421 */ /* 0x001fe20000000000 */
[----:B---3--:R-:W-:Y:S02]  /*0e70*/  HADD2.F32 R40, -RZ, R50.H0_H0 ;  /* 0x20000032ff287230 */ /* 0x008fe40000004100 */
[----:B------:R-:W-:-:S03]  /*0e80*/  FFMA R41, R58, R23, 0.1331529766321182251 ;  /* 0x3e0859413a297423 */ /* 0x000fc60000000017 */
[----:B------:R-:W0:Y:S01]  /*0e90*/  MUFU.RCP R48, R57 ;  /* 0x0000003900307308 */ /* 0x000e220000001000 */
[----:B------:R-:W-:Y:S01]  /*0ea0*/  FFMA R0, R58, R41, -0.33332768082618713379 ;  /* 0xbeaaa9ed3a007423 */ /* 0x000fe20000000029 */
[----:B------:R-:W-:Y:S01]  /*0eb0*/  FMUL R41, R40, 0.044714998453855514526 ;  /* 0x3d37271328297820 */ /* 0x000fe20000400000 */
[----:B------:R-:W-:Y:S02]  /*0ec0*/  @!P1 MOV R30, RZ ;  /* 0x000000ff001e9202 */ /* 0x000fe40000000f00 */
[----:B------:R-:W-:Y:S01]  /*0ed0*/  FFMA R49, R58, R0, RZ ;  /* 0x000000003a317223 */ /* 0x000fe200000000ff */
[C---:B------:R-:W-:Y:S01]  /*0ee0*/  FMUL R0, R40.reuse, 0.79788458347320556641 ;  /* 0x3f4c422a28007820 */ /* 0x040fe20000400000 */
[----:B------:R-:W-:Y:S01]  /*0ef0*/  @P1 IADD3.X R23, R21, R26, RZ, P2, !PT ;  /* 0x0000001a15171210 */ /* 0x000fe200017fe4ff */
[----:B------:R-:W-:Y:S01]  /*0f00*/  FFMA R41, R40, R41, 1 ;  /* 0x3f80000028297423 */ /* 0x000fe20000000029 */
[----:B------:R-:W-:Y:S01]  /*0f10*/  MOV R21, 0x3f800000 ;  /* 0x3f80000000157802 */ /* 0x000fe20000000f00 */
[----:B-1----:R-:W-:Y:S01]  /*0f20*/  FADD R59, R59, 1 ;  /* 0x3f8000003b3b7421 */ /* 0x002fe20000000000 */
[----:B------:R1:W5:Y:S01]  /*0f30*/  @P1 LDG.E R30, desc[UR8][R32.64] ;  /* 0x00000008201e1981 */ /* 0x000362000c1e1900 */
[----:B------:R-:W-:Y:S01]  /*0f40*/  HADD2.F32 R50, -RZ, R50.H1_H1 ;  /* 0x30000032ff327230 */ /* 0x000fe20000004100 */
[----:B------:R-:W-:-:S02]  /*0f50*/  FSETP.GE.AND P0, PT, |R54|, 9.010913848876953125, PT ;  /* 0x41102cb43600780b */ /* 0x000fc40003f06200 */
[----:B------:R2:W5:Y:S01]  /*0f60*/  @P1 LDG.E R44, desc[UR8][R22.64] ;  /* 0x00000008162c1981 */ /* 0x000562000c1e1900 */
[----:B0-----:R-:W-:Y:S01]  /*0f70*/  FFMA R48, R48, -2, R21 ;  /* 0xc000000030307823 */ /* 0x001fe20000000015 */
[----:B-1----:R-:W-:Y:S02]  /*0f80*/  FMUL R33, R0, R41 ;  /* 0x0000002900217220 */ /* 0x002fe40000400000 */
[----:B------:R-:W0:Y:S01]  /*0f90*/  MUFU.RCP R0, R59 ;  /* 0x0000003b00007308 */ /* 0x000e220000001000 */
[----:B------:R-:W-:Y:S01]  /*0fa0*/  FSETP.GE.AND P1, PT, |R54|, 0.60000002384185791016, PT ;  /* 0x3f19999a3600780b */ /* 0x000fe20003f26200 */
[----:B------:R-:W-:Y:S01]  /*0fb0*/  FMUL R57, R50, 0.044714998453855514526 ;  /* 0x3d37271332397820 */ /* 0x000fe20000400000 */
[----:B--2---:R-:W-:Y:S01]  /*0fc0*/  FSEL R23, R48, 1, !P0 ;  /* 0x3f80000030177808 */ /* 0x004fe20004000000 */
[C---:B------:R-:W-:Y:S02]  /*0fd0*/  FMUL R41, R50.reuse, 0.79788458347320556641 ;  /* 0x3f4c422a32297820 */ /* 0x040fe40000400000 */
[----:B------:R-:W-:Y:S01]  /*0fe0*/  FFMA R32, R50, R57, 1 ;  /* 0x3f80000032207423 */ /* 0x000fe20000000039 */
[----:B------:R-:W-:Y:S01]  /*0ff0*/  LOP3.LUT R22, R23, 0x80000000, R54, 0xb8, !PT ;  /* 0x8000000017167812 */ /* 0x000fe200078eb836 */
[----:B------:R-:W-:Y:S01]  /*1000*/  FMUL R23, R55, R55 ;  /* 0x0000003737177220 */ /* 0x000fe20000400000 */
[----:B------:R-:W-:Y:S01]  /*1010*/  FMUL R57, |R33|, 2.8853900432586669922 ;  /* 0x4038aa3b21397820 */ /* 0x000fe20000400200 */
[----:B------:R-:W-:-:S02]  /*1020*/  FMUL R41, R41, R32 ;  /* 0x0000002029297220 */ /* 0x000fc40000400000 */
[----:B------:R-:W-:Y:S01]  /*1030*/  FFMA R32, R23, R43, -0.052303962409496307373 ;  /* 0xbd563cae17207423 */ /* 0x000fe2000000002b */
[----:B------:R-:W-:Y:S01]  /*1040*/  FSETP.GE.AND P0, PT, |R55|, 9.010913848876953125, PT ;  /* 0x41102cb43700780b */ /* 0x000fe20003f06200 */
[----:B------:R-:W-:Y:S01]  /*1050*/  @!P1 FFMA R22, R54, R49, R54 ;  /* 0x0000003136169223 */ /* 0x000fe20000000036 */
[----:B------:R-:W-:Y:S01]  /*1060*/  FMUL R49, |R41|, 2.8853900432586669922 ;  /* 0x4038aa3b29317820 */ /* 0x000fe20000400200 */
[----:B------:R-:W-:Y:S01]  /*1070*/  FSETP.GE.AND P1, PT, |R55|, 0.60000002384185791016, PT ;  /* 0x3f19999a3700780b */ /* 0x000fe20003f26200 */
[----:B0-----:R-:W-:Y:S01]  /*1080*/  FFMA R0, R0, -2, R21 ;  /* 0xc000000000007823 */ /* 0x001fe20000000015 */
[----:B------:R-:W0:Y:S01]  /*1090*/  MUFU.EX2 R57, R57 ;  /* 0x0000003900397308 */ /* 0x000e220000000800 */
[----:B------:R-:W-:-:S03]  /*10a0*/  FFMA R48, R23, R32, 0.1331529766321182251 ;  /* 0x3e08594117307423 */ /* 0x000fc60000000020 */
[----:B------:R-:W-:Y:S01]  /*10b0*/  FSEL R32, R0, 1, !P0 ;  /* 0x3f80000000207808 */ /* 0x000fe20004000000 */
[----:B------:R-:W-:-:S03]  /*10c0*/  FFMA R0, R23, R48, -0.33332768082618713379 ;  /* 0xbeaaa9ed17007423 */ /* 0x000fc60000000030 */
[----:B------:R-:W1:Y:S01]  /*10d0*/  MUFU.EX2 R49, R49 ;  /* 0x0000003100317308 */ /* 0x000e620000000800 */
[----:B------:R-:W-:Y:S01]  /*10e0*/  FFMA R0, R23, R0, RZ ;  /* 0x0000000017007223 */ /* 0x000fe200000000ff */
[--C-:B------:R-:W-:Y:S01]  /*10f0*/  LOP3.LUT R32, R32, 0x80000000, R55.reuse, 0xb8, !PT ;  /* 0x8000000020207812 */ /* 0x100fe200078eb837 */
[C---:B------:R-:W-:Y:S02]  /*1100*/  FMUL R23, R52.reuse, 0.10703222453594207764 ;  /* 0x3ddb33b634177820 */ /* 0x040fe40000400000 */
[----:B------:R-:W-:Y:S01]  /*1110*/  @!P1 FFMA R32, R55, R0, R55 ;  /* 0x0000000037209223 */ /* 0x000fe20000000037 */
[----:B------:R-:W-:Y:S01]  /*1120*/  FMUL R55, R33, R33 ;  /* 0x0000002121377220 */ /* 0x000fe20000400000 */
[----:B------:R-:W-:Y:S01]  /*1130*/  FFMA R23, R52, R23, 0.79788458347320556641 ;  /* 0x3f4c422a34177423 */ /* 0x000fe20000000017 */
[----:B------:R-:W-:Y:S01]  /*1140*/  FFMA R0, -R22, R22, 1 ;  /* 0x3f80000016007423 */ /* 0x000fe20000000116 */
[----:B0-----:R-:W-:Y:S01]  /*1150*/  FADD R57, R57, 1 ;  /* 0x3f80000039397421 */ /* 0x001fe20000000000 */
[----:B------:R-:W-:-:S02]  /*1160*/  FFMA R58, R55, R43, -0.052303962409496307373 ;  /* 0xbd563cae373a7423 */ /* 0x000fc4000000002b */
[----:B------:R-:W-:Y:S01]  /*1170*/  FMUL R48, R0, R23 ;  /* 0x0000001700307220 */ /* 0x000fe20000400000 */
[----:B------:R-:W0:Y:S01]  /*1180*/  MUFU.RCP R54, R57 ;  /* 0x0000003900367308 */ /* 0x000e220000001000 */
[----:B------:R-:W-:Y:S01]  /*1190*/  FFMA R0, R55, R58, 0.1331529766321182251 ;  /* 0x3e08594137007423 */ /* 0x000fe2000000003a */
[----:B-1----:R-:W-:-:S03]  /*11a0*/  FADD R59, R49, 1 ;  /* 0x3f800000313b7421 */ /* 0x002fc60000000000 */
[----:B------:R-:W-:Y:S01]  /*11b0*/  FFMA R0, R55, R0, -0.33332768082618713379 ;  /* 0xbeaaa9ed37007423 */ /* 0x000fe20000000000 */
[----:B------:R-:W-:Y:S02]  /*11c0*/  FMUL R23, R41, R41 ;  /* 0x0000002929177220 */ /* 0x000fe40000400000 */
[----:B------:R-:W1:Y:S01]  /*11d0*/  MUFU.RCP R60, R59 ;  /* 0x0000003b003c7308 */ /* 0x000e620000001000 */
[----:B------:R-:W-:Y:S01]  /*11e0*/  FMUL R49, R52, 0.5 ;  /* 0x3f00000034317820 */ /* 0x000fe20000400000 */
[----:B------:R-:W-:Y:S01]  /*11f0*/  FFMA R52, R55, R0, RZ ;  /* 0x0000000037347223 */ /* 0x000fe200000000ff */
[----:B------:R-:W-:Y:S01]  /*1200*/  FFMA R0, R23, R43, -0.052303962409496307373 ;  /* 0xbd563cae17007423 */ /* 0x000fe2000000002b */
[----:B------:R-:W-:-:S03]  /*1210*/  FSETP.GE.AND P1, PT, |R33|, 0.60000002384185791016, PT ;  /* 0x3f19999a2100780b */ /* 0x000fc60003f26200 */
[----:B------:R-:W-:Y:S01]  /*1220*/  FFMA R0, R23, R0, 0.1331529766321182251 ;  /* 0x3e08594117007423 */ /* 0x000fe20000000000 */
[----:B------:R-:W-:Y:S01]  /*1230*/  FSETP.GE.AND P0, PT, |R33|, 9.010913848876953125, PT ;  /* 0x41102cb42100780b */ /* 0x000fe20003f06200 */
[--C-:B0-----:R-:W-:Y:S02]  /*1240*/  FFMA R54, R54, -2, R21.reuse ;  /* 0xc000000036367823 */ /* 0x101fe40000000015 */
[----:B------:R-:W-:Y:S01]  /*1250*/  FFMA R0, R23, R0, -0.33332768082618713379 ;  /* 0xbeaaa9ed17007423 */ /* 0x000fe20000000000 */
[----:B------:R-:W-:Y:S02]  /*1260*/  FSETP.GE.AND P3, PT, |R41|, 0.60000002384185791016, PT ;  /* 0x3f19999a2900780b */ /* 0x000fe40003f66200 */
[----:B------:R-:W-:Y:S01]  /*1270*/  FSEL R54, R54, 1, !P0 ;  /* 0x3f80000036367808 */ /* 0x000fe20004000000 */
[----:B------:R-:W-:Y:S01]  /*1280*/  FFMA R58, R23, R0, RZ ;  /* 0x00000000173a7223 */ /* 0x000fe200000000ff */
[--C-:B------:R-:W-:Y:S02]  /*1290*/  HADD2.F32 R23, -RZ, R38.reuse.H0_H0 ;  /* 0x20000026ff177230 */ /* 0x100fe40000004100 */
[----:B-1----:R-:W-:Y:S01]  /*12a0*/  FFMA R60, R60, -2, R21 ;  /* 0xc00000003c3c7823 */ /* 0x002fe20000000015 */
[----:B------:R-:W-:Y:S01]  /*12b0*/  FSETP.GE.AND P2, PT, |R41|, 9.010913848876953125, PT ;  /* 0x41102cb42900780b */ /* 0x000fe20003f46200 */
[----:B------:R-:W-:-:S02]  /*12c0*/  HADD2.F32 R38, -RZ, R38.H1_H1 ;  /* 0x30000026ff267230 */ /* 0x000fc40000004100 */
[----:B------:R-:W-:Y:S01]  /*12d0*/  FMUL R49, R49, R48 ;  /* 0x0000003031317220 */ /* 0x000fe20000400000 */
[--C-:B------:R-:W-:Y:S01]  /*12e0*/  LOP3.LUT R48, R54, 0x80000000, R33.reuse, 0xb8, !PT ;  /* 0x8000000036307812 */ /* 0x100fe200078eb821 */
[----:B------:R-:W-:Y:S01]  /*12f0*/  FMUL R54, R23, 0.044714998453855514526 ;  /* 0x3d37271317367820 */ /* 0x000fe20000400000 */
[----:B------:R-:W-:Y:S01]  /*1300*/  FSEL R60, R60, 1, !P2 ;  /* 0x3f8000003c3c7808 */ /* 0x000fe20005000000 */
[----:B------:R-:W-:Y:S01]  /*1310*/  @!P1 FFMA R48, R33, R52, R33 ;  /* 0x0000003421309223 */ /* 0x000fe20000000021 */
[----:B------:R-:W-:Y:S01]  /*1320*/  FMUL R52, R51, 0.10703222453594207764 ;  /* 0x3ddb33b633347820 */ /* 0x000fe20000400000 */
[----:B------:R-:W-:Y:S01]  /*1330*/  FMUL R55, R38, 0.044714998453855514526 ;  /* 0x3d37271326377820 */ /* 0x000fe20000400000 */
[--C-:B------:R-:W-:Y:S01]  /*1340*/  LOP3.LUT R0, R60, 0x80000000, R41.reuse, 0xb8, !PT ;  /* 0x800000003c007812 */ /* 0x100fe200078eb829 */
[C---:B------:R-:W-:Y:S01]  /*1350*/  FMUL R33, R23.reuse, 0.79788458347320556641 ;  /* 0x3f4c422a17217820 */ /* 0x040fe20000400000 */
[----:B------:R-:W-:Y:S01]  /*1360*/  FFMA R54, R23, R54, 1 ;  /* 0x3f80000017367423 */ /* 0x000fe20000000036 */
[----:B------:R-:W-:Y:S01]  /*1370*/  @!P3 FFMA R0, R41, R58, R41 ;  /* 0x0000003a2900b223 */ /* 0x000fe20000000029 */
[----:B------:R-:W-:Y:S01]  /*1380*/  FFMA R52, R51, R52, 0.79788458347320556641 ;  /* 0x3f4c422a33347423 */ /* 0x000fe20000000034 */
[----:B------:R-:W-:Y:S01]  /*1390*/  FFMA R41, -R32, R32, 1 ;  /* 0x3f80000020297423 */ /* 0x000fe20000000120 */
[C---:B------:R-:W-:Y:S01]  /*13a0*/  FFMA R58, R38.reuse, R55, 1 ;  /* 0x3f800000263a7423 */ /* 0x040fe20000000037 */
[----:B------:R-:W-:Y:S01]  /*13b0*/  FMUL R55, R38, 0.79788458347320556641 ;  /* 0x3f4c422a26377820 */ /* 0x000fe20000400000 */
[----:B------:R-:W-:Y:S01]  /*13c0*/  FMUL R33, R33, R54 ;  /* 0x0000003621217220 */ /* 0x000fe20000400000 */
[----:B------:R-:W-:Y:S01]  /*13d0*/  FMUL R52, R41, R52 ;  /* 0x0000003429347220 */ /* 0x000fe20000400000 */
[----:B------:R-:W-:Y:S01]  /*13e0*/  FMUL R51, R51, 0.5 ;  /* 0x3f00000033337820 */ /* 0x000fe20000400000 */
[----:B------:R-:W-:Y:S01]  /*13f0*/  FMUL R41, R55, R58 ;  /* 0x0000003a37297220 */ /* 0x000fe20000400000 */
[----:B------:R-:W-:-:S02]  /*1400*/  FMUL R54, |R33|, 2.8853900432586669922 ;  /* 0x4038aa3b21367820 */ /* 0x000fc40000400200 */
[----:B------:R-:W-:Y:S01]  /*1410*/  FMUL R51, R51, R52 ;  /* 0x0000003433337220 */ /* 0x000fe20000400000 */
[----:B------:R-:W-:-:S03]  /*1420*/  FMUL R52, |R41|, 2.8853900432586669922 ;  /* 0x4038aa3b29347820 */ /* 0x000fc60000400200 */
[----:B------:R-:W0:Y:S01]  /*1430*/  MUFU.EX2 R54, R54 ;  /* 0x0000003600367308 */ /* 0x000e220000000800 */
[----:B------:R-:W-:-:S07]  /*1440*/  FADD R22, R22, 1 ;  /* 0x3f80000016167421 */ /* 0x000fce0000000000 */
[----:B------:R-:W1:Y:S01]  /*1450*/  MUFU.EX2 R52, R52 ;  /* 0x0000003400347308 */ /* 0x000e620000000800 */
[----:B------:R-:W-:Y:S01]  /*1460*/  FMUL R55, R40, 0.10703222453594207764 ;  /* 0x3ddb33b628377820 */ /* 0x000fe20000400000 */
[----:B------:R-:W-:Y:S01]  /*1470*/  FFMA R22, R22, 0.5, R49 ;  /* 0x3f00000016167823 */ /* 0x000fe20000000031 */
[----:B------:R-:W-:Y:S01]  /*1480*/  FADD R32, R32, 1 ;  /* 0x3f80000020207421 */ /* 0x000fe20000000000 */
[--C-:B------:R-:W-:Y:S02]  /*1490*/  HADD2.F32 R49, -RZ, R2.reuse.H0_H0 ;  /* 0x20000002ff317230 */ /* 0x100fe40000004100 */
[----:B------:R-:W-:Y:S01]  /*14a0*/  FFMA R58, R40, R55, 0.79788458347320556641 ;  /* 0x3f4c422a283a7423 */ /* 0x000fe20000000037 */
[----:B------:R-:W-:Y:S01]  /*14b0*/  FMUL R55, R50, 0.10703222453594207764 ;  /* 0x3ddb33b632377820 */ /* 0x000fe20000400000 */
[----:B------:R-:W-:Y:S01]  /*14c0*/  FFMA R32, R32, 0.5, R51 ;  /* 0x3f00000020207823 */ /* 0x000fe20000000033 */
[----:B------:R-:W-:Y:S01]  /*14d0*/  FFMA R51, -R48, R48, 1 ;  /* 0x3f80000030337423 */ /* 0x000fe20000000130 */
[----:B0-----:R-:W-:Y:S01]  /*14e0*/  FADD R54, R54, 1 ;  /* 0x3f80000036367421 */ /* 0x001fe20000000000 */
[----:B------:R-:W-:Y:S01]  /*14f0*/  FMUL R49, R49, R22 ;  /* 0x0000001631317220 */ /* 0x000fe20000400000 */
[----:B------:R-:W-:Y:S01]  /*1500*/  FFMA R55, R50, R55, 0.79788458347320556641 ;  /* 0x3f4c422a32377423 */ /* 0x000fe20000000037 */
[----:B------:R-:W-:Y:S01]  /*1510*/  FFMA R22, -R0, R0, 1 ;  /* 0x3f80000000167423 */ /* 0x000fe20000000100 */
[----:B------:R-:W-:Y:S01]  /*1520*/  FMUL R51, R51, R58 ;  /* 0x0000003a33337220 */ /* 0x000fe20000400000 */
[----:B------:R-:W-:Y:S01]  /*1530*/  FMUL R40, R40, 0.5 ;  /* 0x3f00000028287820 */ /* 0x000fe20000400000 */
[----:B-1----:R-:W-:Y:S01]  /*1540*/  FADD R52, R52, 1 ;  /* 0x3f80000034347421 */ /* 0x002fe20000000000 */
[----:B------:R-:W0:Y:S01]  /*1550*/  MUFU.RCP R54, R54 ;  /* 0x0000003600367308 */ /* 0x000e220000001000 */
[----:B------:R-:W-:Y:S01]  /*1560*/  FMUL R55, R22, R55 ;  /* 0x0000003716377220 */ /* 0x000fe20000400000 */
[----:B------:R-:W-:Y:S01]  /*1570*/  FMUL R50, R50, 0.5 ;  /* 0x3f00000032327820 */ /* 0x000fe20000400000 */
[----:B------:R-:W-:Y:S01]  /*1580*/  FMUL R40, R40, R51 ;  /* 0x0000003328287220 */ /* 0x000fe20000400000 */
[----:B------:R-:W-:-:S02]  /*1590*/  HADD2.F32 R51, -RZ, R2.H1_H1 ;  /* 0x30000002ff337230 */ /* 0x000fc40000004100 */
[----:B------:R-:W-:Y:S01]  /*15a0*/  FADD R2, R0, 1 ;  /* 0x3f80000000027421 */ /* 0x000fe20000000000 */
[----:B------:R-:W-:Y:S01]  /*15b0*/  FMUL R55, R50, R55 ;  /* 0x0000003732377220 */ /* 0x000fe20000400000 */
[----:B------:R-:W1:Y:S01]  /*15c0*/  MUFU.RCP R52, R52 ;  /* 0x0000003400347308 */ /* 0x000e620000001000 */
[----:B------:R-:W-:Y:S02]  /*15d0*/  FMUL R0, R33, R33 ;  /* 0x0000002121007220 */ /* 0x000fe40000400000 */
[----:B------:R-:W-:Y:S01]  /*15e0*/  FFMA R55, R2, 0.5, R55 ;  /* 0x3f00000002377823 */ /* 0x000fe20000000037 */
[----:B------:R-:W-:Y:S01]  /*15f0*/  FMUL R2, R41, R41 ;  /* 0x0000002929027220 */ /* 0x000fe20000400000 */
[-C--:B------:R-:W-:Y:S01]  /*1600*/  FFMA R59, R0, R43.reuse, -0.052303962409496307373 ;  /* 0xbd563cae003b7423 */ /* 0x080fe2000000002b */
[----:B------:R-:W-:Y:S02]  /*1610*/  FADD R57, R48, 1 ;  /* 0x3f80000030397421 */ /* 0x000fe40000000000 */
[----:B------:R-:W-:Y:S01]  /*1620*/  FFMA R61, R2, R43, -0.052303962409496307373 ;  /* 0xbd563cae023d7423 */ /* 0x000fe2000000002b */
[----:B------:R-:W-:Y:S01]  /*1630*/  FSETP.GE.AND P1, PT, |R33|, 0.60000002384185791016, PT ;  /* 0x3f19999a2100780b */ /* 0x000fe20003f26200 */
[----:B------:R-:W-:Y:S01]  /*1640*/  FFMA R59, R0, R59, 0.1331529766321182251 ;  /* 0x3e085941003b7423 */ /* 0x000fe2000000003b */
[----:B------:R-:W-:Y:S01]  /*1650*/  FFMA R57, R57, 0.5, R40 ;  /* 0x3f00000039397823 */ /* 0x000fe20000000028 */
[----:B------:R-:W-:Y:S01]  /*1660*/  FFMA R61, R2, R61, 0.1331529766321182251 ;  /* 0x3e085941023d7423 */ /* 0x000fe2000000003d */
[--C-:B0-----:R-:W-:Y:S01]  /*1670*/  FFMA R54, R54, -2, R21.reuse ;  /* 0xc000000036367823 */ /* 0x101fe20000000015 */
[----:B------:R-:W-:Y:S01]  /*1680*/  FSETP.GE.AND P3, PT, |R41|, 0.60000002384185791016, PT ;  /* 0x3f19999a2900780b */ /* 0x000fe20003f66200 */
[--C-:B------:R-:W-:Y:S01]  /*1690*/  HADD2.F32 R40, -RZ, R37.reuse.H0_H0 ;  /* 0x20000025ff287230 */ /* 0x100fe20000004100 */
[----:B------:R-:W-:Y:S01]  /*16a0*/  FSETP.GE.AND P0, PT, |R33|, 9.010913848876953125, PT ;  /* 0x41102cb42100780b */ /* 0x000fe20003f06200 */
[----:B------:R-:W-:Y:S01]  /*16b0*/  FFMA R59, R0, R59, -0.33332768082618713379 ;  /* 0xbeaaa9ed003b7423 */ /* 0x000fe2000000003b */
[----:B-1----:R-:W-:Y:S01]  /*16c0*/  FFMA R52, R52, -2, R21 ;  /* 0xc000000034347823 */ /* 0x002fe20000000015 */
[----:B------:R-:W-:Y:S01]  /*16d0*/  FSETP.GE.AND P2, PT, |R41|, 9.010913848876953125, PT ;  /* 0x41102cb42900780b */ /* 0x000fe20003f46200 */
[----:B------:R-:W-:Y:S01]  /*16e0*/  FFMA R61, R2, R61, -0.33332768082618713379 ;  /* 0xbeaaa9ed023d7423 */ /* 0x000fe2000000003d */
[----:B------:R-:W-:Y:S01]  /*16f0*/  FFMA R22, R0, R59, RZ ;  /* 0x0000003b00167223 */ /* 0x000fe200000000ff */
[----:B------:R-:W-:Y:S01]  /*1700*/  FSEL R54, R54, 1, !P0 ;  /* 0x3f80000036367808 */ /* 0x000fe20004000000 */
[----:B------:R-:W-:Y:S01]  /*1710*/  FMUL R59, R40, 0.044714998453855514526 ;  /* 0x3d372713283b7820 */ /* 0x000fe20000400000 */
[----:B------:R-:W-:-:S02]  /*1720*/  HADD2.F32 R37, -RZ, R37.H1_H1 ;  /* 0x30000025ff257230 */ /* 0x000fc40000004100 */
[----:B------:R-:W-:Y:S01]  /*1730*/  FMUL R51, R51, R32 ;  /* 0x0000002033337220 */ /* 0x000fe20000400000 */
[----:B------:R-:W-:Y:S01]  /*1740*/  FSEL R52, R52, 1, !P2 ;  /* 0x3f80000034347808 */ /* 0x000fe20005000000 */
[----:B------:R-:W-:Y:S01]  /*1750*/  FFMA R32, R2, R61, RZ ;  /* 0x0000003d02207223 */ /* 0x000fe200000000ff */
[--C-:B------:R-:W-:Y:S01]  /*1760*/  LOP3.LUT R2, R54, 0x80000000, R33.reuse, 0xb8, !PT ;  /* 0x8000000036027812 */ /* 0x100fe200078eb821 */
[C---:B------:R-:W-:Y:S01]  /*1770*/  FMUL R48, R40.reuse, 0.79788458347320556641 ;  /* 0x3f4c422a28307820 */ /* 0x040fe20000400000 */
[----:B------:R-:W-:Y:S01]  /*1780*/  FFMA R59, R40, R59, 1 ;  /* 0x3f800000283b7423 */ /* 0x000fe2000000003b */
[----:B------:R-:W-:Y:S01]  /*1790*/  @!P1 FFMA R2, R33, R22, R33 ;  /* 0x0000001621029223 */ /* 0x000fe20000000021 */
[----:B------:R-:W-:Y:S01]  /*17a0*/  FMUL R22, R37, 0.044714998453855514526 ;  /* 0x3d37271325167820 */ /* 0x000fe20000400000 */
[--C-:B------:R-:W-:Y:S01]  /*17b0*/  LOP3.LUT R0, R52, 0x80000000, R41.reuse, 0xb8, !PT ;  /* 0x8000000034007812 */ /* 0x100fe200078eb829 */
[----:B------:R-:W-:Y:S01]  /*17c0*/  @!P3 FFMA R0, R41, R32, R41 ;  /* 0x000000202900b223 */ /* 0x000fe20000000029 */
[----:B------:R-:W-:Y:S01]  /*17d0*/  FMUL R41, R48, R59 ;  /* 0x0000003b30297220 */ /* 0x000fe20000400000 */
[C---:B------:R-:W-:Y:S01]  /*17e0*/  FMUL R33, R37.reuse, 0.79788458347320556641 ;  /* 0x3f4c422a25217820 */ /* 0x040fe20000400000 */
[----:B------:R-:W-:-:S02]  /*17f0*/  FFMA R48, R37, R22, 1 ;  /* 0x3f80000025307423 */ /* 0x000fc40000000016 */
[----:B------:R-:W-:Y:S02]  /*1800*/  FMUL R50, |R41|, 2.8853900432586669922 ;  /* 0x4038aa3b29327820 */ /* 0x000fe40000400200 */
[----:B------:R-:W-:-:S04]  /*1810*/  FMUL R33, R33, R48 ;  /* 0x0000003021217220 */ /* 0x000fc80000400000 */
[----:B------:R-:W-:Y:S01]  /*1820*/  FMUL R52, |R33|, 2.8853900432586669922 ;  /* 0x4038aa3b21347820 */ /* 0x000fe20000400200 */
[----:B------:R-:W0:Y:S01]  /*1830*/  MUFU.EX2 R50, R50 ;  /* 0x0000003200327308 */ /* 0x000e220000000800 */
[----:B------:R-:W-:Y:S01]  /*1840*/  FMUL R22, R23, 0.10703222453594207764 ;  /* 0x3ddb33b617167820 */ /* 0x000fe20000400000 */
[----:B----4-:R-:W-:-:S06]  /*1850*/  HADD2.F32 R32, -RZ, R35.H0_H0 ;  /* 0x20000023ff207230 */ /* 0x010fcc0000004100 */
[----:B------:R-:W1:Y:S01]  /*1860*/  MUFU.EX2 R52, R52 ;  /* 0x0000003400347308 */ /* 0x000e620000000800 */
[C---:B------:R-:W-:Y:S01]  /*1870*/  FFMA R59, R23.reuse, R22, 0.79788458347320556641 ;  /* 0x3f4c422a173b7423 */ /* 0x040fe20000000016 */
[----:B------:R-:W-:Y:S01]  /*1880*/  FFMA R22, -R2, R2, 1 ;  /* 0x3f80000002167423 */ /* 0x000fe20000000102 */
[----:B------:R-:W-:Y:S01]  /*1890*/  FMUL R61, R38, 0.10703222453594207764 ;  /* 0x3ddb33b6263d7820 */ /* 0x000fe20000400000 */
[----:B------:R-:W-:Y:S01]  /*18a0*/  FMUL R57, R32, R57 ;  /* 0x0000003920397220 */ /* 0x000fe20000400000 */
[----:B------:R-:W-:Y:S01]  /*18b0*/  FMUL R23, R23, 0.5 ;  /* 0x3f00000017177820 */ /* 0x000fe20000400000 */
[----:B------:R-:W-:Y:S01]  /*18c0*/  FMUL R22, R22, R59 ;  /* 0x0000003b16167220 */ /* 0x000fe20000400000 */
[----:B------:R-:W-:Y:S01]  /*18d0*/  FFMA R61, R38, R61, 0.79788458347320556641 ;  /* 0x3f4c422a263d7423 */ /* 0x000fe2000000003d */
[----:B------:R-:W-:Y:S01]  /*18e0*/  FFMA R32, -R0, R0, 1 ;  /* 0x3f80000000207423 */ /* 0x000fe20000000100 */
[----:B0-----:R-:W-:Y:S01]  /*18f0*/  FADD R50, R50, 1 ;  /* 0x3f80000032327421 */ /* 0x001fe20000000000 */
[----:B------:R-:W-:Y:S01]  /*1900*/  FMUL R22, R23, R22 ;  /* 0x0000001617167220 */ /* 0x000fe20000400000 */
[----:B------:R-:W-:Y:S01]  /*1910*/  FMUL R38, R38, 0.5 ;  /* 0x3f00000026267820 */ /* 0x000fe20000400000 */
[----:B------:R-:W-:Y:S01]  /*1920*/  FMUL R61, R32, R61 ;  /* 0x0000003d203d7220 */ /* 0x000fe20000400000 */
[----:B------:R-:W-:Y:S01]  /*1930*/  FADD R23, R2, 1 ;  /* 0x3f80000002177421 */ /* 0x000fe20000000000 */
[----:B------:R-:W-:Y:S01]  /*1940*/  FADD R2, R0, 1 ;  /* 0x3f80000000027421 */ /* 0x000fe20000000000 */
[----:B------:R-:W-:Y:S01]  /*1950*/  FMUL R0, R41, R41 ;  /* 0x0000002929007220 */ /* 0x000fe20000400000 */
[----:B-1----:R-:W-:Y:S01]  /*1960*/  FADD R52, R52, 1 ;  /* 0x3f80000034347421 */ /* 0x002fe20000000000 */
[----:B------:R-:W-:Y:S01]  /*1970*/  FMUL R61, R38, R61 ;  /* 0x0000003d263d7220 */ /* 0x000fe20000400000 */
[----:B------:R-:W-:Y:S01]  /*1980*/  FFMA R38, R23, 0.5, R22 ;  /* 0x3f00000017267823 */ /* 0x000fe20000000016 */
[----:B------:R-:W0:Y:S01]  /*1990*/  MUFU.RCP R50, R50 ;  /* 0x0000003200327308 */ /* 0x000e220000001000 */
[----:B------:R-:W-:Y:S01]  /*19a0*/  FFMA R23, R0, R43, -0.052303962409496307373 ;  /* 0xbd563cae00177423 */ /* 0x000fe2000000002b */
[----:B------:R-:W-:-:S03]  /*19b0*/  HADD2.F32 R48, -RZ, R35.H1_H1 ;  /* 0x30000023ff307230 */ /* 0x000fc60000004100 */
[----:B------:R-:W-:-:S03]  /*19c0*/  FFMA R35, R0, R23, 0.1331529766321182251 ;  /* 0x3e08594100237423 */ /* 0x000fc60000000017 */
[----:B------:R-:W1:Y:S01]  /*19d0*/  MUFU.RCP R52, R52 ;  /* 0x0000003400347308 */ /* 0x000e620000001000 */
[----:B------:R-:W-:Y:S01]  /*19e0*/  LEA R23, P1, R25, UR10, 0x5 ;  /* 0x0000000a19177c11 */ /* 0x000fe2000f8228ff */
[----:B------:R-:W-:Y:S01]  /*19f0*/  FFMA R65, R2, 0.5, R61 ;  /* 0x3f00000002417823 */ /* 0x000fe2000000003d */
[C---:B------:R-:W-:Y:S01]  /*1a00*/  FFMA R35, R0.reuse, R35, -0.33332768082618713379 ;  /* 0xbeaaa9ed00237423 */ /* 0x040fe20000000023 */
[----:B------:R-:W-:Y:S01]  /*1a10*/  SHF.R.U32.HI R22, RZ, 0x3, R3 ;  /* 0x00000003ff167819 */ /* 0x000fe20000011603 */
[----:B------:R-:W-:Y:S01]  /*1a20*/  FMUL R2, R33, R33 ;  /* 0x0000002121027220 */ /* 0x000fe20000400000 */
[----:B------:R-:W-:Y:S01]  /*1a30*/  LEA.HI.X R25, R25, UR11, R36, 0x5, P1 ;  /* 0x0000000b19197c11 */ /* 0x000fe200088f2c24 */
[----:B------:R-:W-:Y:S01]  /*1a40*/  FFMA R36, R0, R35, RZ ;  /* 0x0000002300247223 */ /* 0x000fe200000000ff */
[----:B------:R-:W-:Y:S01]  /*1a50*/  LOP3.LUT R22, R22, 0x1c, RZ, 0xc0, !PT ;  /* 0x0000001c16167812 */ /* 0x000fe200078ec0ff */
[----:B------:R-:W-:Y:S01]  /*1a60*/  FFMA R35, R2, R43, -0.052303962409496307373 ;  /* 0xbd563cae02237423 */ /* 0x000fe2000000002b */
[----:B------:R-:W-:Y:S01]  /*1a70*/  FSETP.GE.AND P2, PT, |R41|, 0.60000002384185791016, PT ;  /* 0x3f19999a2900780b */ /* 0x000fe20003f46200 */
[----:B0-----:R-:W-:Y:S01]  /*1a80*/  FFMA R50, R50, -2, R21 ;  /* 0xc000000032327823 */ /* 0x001fe20000000015 */
[----:B------:R-:W-:Y:S01]  /*1a90*/  FSETP.GE.AND P4, PT, |R33|, 0.60000002384185791016, PT ;  /* 0x3f19999a2100780b */ /* 0x000fe20003f86200 */
[----:B------:R-:W-:Y:S01]  /*1aa0*/  FFMA R35, R2, R35, 0.1331529766321182251 ;  /* 0x3e08594102237423 */ /* 0x000fe20000000023 */
[----:B------:R-:W-:-:S02]  /*1ab0*/  IADD3 R32, -R22, R3, RZ ;  /* 0x0000000316207210 */ /* 0x000fc40007ffe1ff */
[----:B------:R-:W-:Y:S01]  /*1ac0*/  FSETP.GE.AND P1, PT, |R41|, 9.010913848876953125, PT ;  /* 0x41102cb42900780b */ /* 0x000fe20003f26200 */
[----:B-1----:R-:W-:Y:S01]  /*1ad0*/  FFMA R52, R52, -2, R21 ;  /* 0xc000000034347823 */ /* 0x002fe20000000015 */
[----:B------:R-:W-:Y:S01]  /*1ae0*/  FMUL R55, R48, R55 ;  /* 0x0000003730377220 */ /* 0x000fe20000400000 */
[----:B------:R-:W-:Y:S01]  /*1af0*/  FSETP.GE.AND P3, PT, |R33|, 9.010913848876953125, PT ;  /* 0x41102cb42100780b */ /* 0x000fe20003f66200 */
[----:B------:R-:W-:Y:S01]  /*1b00*/  FFMA R35, R2, R35, -0.33332768082618713379 ;  /* 0xbeaaa9ed02237423 */ /* 0x000fe20000000023 */
[----:B------:R-:W-:Y:S01]  /*1b10*/  ISETP.GE.U32.AND P0, PT, R29, R18, PT ;  /* 0x000000121d00720c */ /* 0x000fe20003f06070 */
[----:B------:R-:W-:Y:S01]  /*1b20*/  HADD2.F32 R59, -RZ, R34.H0_H0 ;  /* 0x20000022ff3b7230 */ /* 0x000fe20000004100 */
[----:B------:R-:W-:Y:S02]  /*1b30*/  LOP3.LUT R48, R32, 0x1f, RZ, 0xc0, !PT ;  /* 0x0000001f20307812 */ /* 0x000fe400078ec0ff */
[----:B------:R-:W-:Y:S01]  /*1b40*/  FSEL R50, R50, 1, !P1 ;  /* 0x3f80000032327808 */ /* 0x000fe20004800000 */
[----:B------:R-:W-:Y:S01]  /*1b50*/  FFMA R2, R2, R35, RZ ;  /* 0x0000002302027223 */ /* 0x000fe200000000ff */
[----:B------:R-:W-:Y:S01]  /*1b60*/  FSEL R52, R52, 1, !P3 ;  /* 0x3f80000034347808 */ /* 0x000fe20005800000 */
[----:B------:R-:W-:Y:S01]  /*1b70*/  FMUL R35, R40, 0.10703222453594207764 ;  /* 0x3ddb33b628237820 */ /* 0x000fe20000400000 */
[----:B------:R-:W-:-:S02]  /*1b80*/  ISETP.GE.U32.OR P0, PT, R48, R19, P0 ;  /* 0x000000133000720c */ /* 0x000fc40000706470 */
[--C-:B------:R-:W-:Y:S01]  /*1b90*/  LOP3.LUT R0, R50, 0x80000000, R41.reuse, 0xb8, !PT ;  /* 0x8000000032007812 */ /* 0x100fe200078eb829 */
[----:B------:R-:W-:Y:S01]  /*1ba0*/  @!P2 FFMA R0, R41, R36, R41 ;  /* 0x000000242900a223 */ /* 0x000fe20000000029 */
[----:B------:R-:W-:Y:S01]  /*1bb0*/  FMUL R59, R59, R38 ;  /* 0x000000263b3b7220 */ /* 0x000fe20000400000 */
[--C-:B------:R-:W-:Y:S01]  /*1bc0*/  LOP3.LUT R38, R52, 0x80000000, R33.reuse, 0xb8, !PT ;  /* 0x8000000034267812 */ /* 0x100fe200078eb821 */
[----:B------:R-:W-:Y:S01]  /*1bd0*/  @!P4 FFMA R38, R33, R2, R33 ;  /* 0x000000022126c223 */ /* 0x000fe20000000021 */
[C---:B------:R-:W-:Y:S01]  /*1be0*/  FMUL R36, R37.reuse, 0.10703222453594207764 ;  /* 0x3ddb33b625247820 */ /* 0x040fe20000400000 */
[----:B------:R-:W-:Y:S01]  /*1bf0*/  FFMA R35, R40, R35, 0.79788458347320556641 ;  /* 0x3f4c422a28237423 */ /* 0x000fe20000000023 */
[----:B------:R-:W-:Y:S01]  /*1c00*/  FFMA R2, -R0, R0, 1 ;  /* 0x3f80000000027423 */ /* 0x000fe20000000100 */
[----:B------:R-:W-:Y:S02]  /*1c10*/  HADD2.F32 R34, -RZ, R34.H1_H1 ;  /* 0x30000022ff227230 */ /* 0x000fe40000004100 */
[----:B------:R-:W-:Y:S01]  /*1c20*/  FFMA R36, R37, R36, 0.79788458347320556641 ;  /* 0x3f4c422a25247423 */ /* 0x000fe20000000024 */
[----:B------:R-:W-:Y:S01]  /*1c30*/  FFMA R33, -R38, R38, 1 ;  /* 0x3f80000026217423 */ /* 0x000fe20000000126 */
[----:B------:R-:W-:Y:S01]  /*1c40*/  FMUL R35, R2, R35 ;  /* 0x0000002302237220 */ /* 0x000fe20000400000 */
[----:B------:R-:W-:Y:S01]  /*1c50*/  FMUL R2, R49, R20 ;  /* 0x0000001431027220 */ /* 0x000fe20000400000 */
[----:B------:R-:W-:Y:S01]  /*1c60*/  FMUL R65, R34, R65 ;  /* 0x0000004122417220 */ /* 0x000fe20000400000 */
[----:B------:R-:W-:Y:S01]  /*1c70*/  FMUL R40, R40, 0.5 ;  /* 0x3f00000028287820 */ /* 0x000fe20000400000 */
[----:B------:R-:W-:Y:S01]  /*1c80*/  FMUL R48, R33, R36 ;  /* 0x0000002421307220 */ /* 0x000fe20000400000 */
[----:B------:R-:W-:Y:S01]  /*1c90*/  @!P0 LEA R34, P1, R12, R23, 0x1 ;  /* 0x000000170c228211 */ /* 0x000fe200078208ff */
[----:B------:R-:W-:Y:S01]  /*1ca0*/  FMUL R37, R37, 0.5 ;  /* 0x3f00000025257820 */ /* 0x000fe20000400000 */
[----:B------:R-:W-:Y:S01]  /*1cb0*/  F2FP.SATFINITE.E4M3.F32.PACK_AB_MERGE_C R33, RZ, R2, RZ ;  /* 0x00000002ff21723e */ /* 0x000fe200048070ff */
[----:B------:R-:W-:Y:S01]  /*1cc0*/  FMUL R41, R51, R20 ;  /* 0x0000001433297220 */ /* 0x000fe20000400000 */
[----:B------:R-:W-:Y:S01]  /*1cd0*/  FMUL R2, R40, R35 ;  /* 0x0000002328027220 */ /* 0x000fe20000400000 */
[C---:B------:R-:W-:Y:S01]  /*1ce0*/  @!P0 LEA.HI.X R35, R12.reuse, R25, R13, 0x1, P1 ;  /* 0x000000190c238211 */ /* 0x040fe200008f0c0d */
[----:B------:R-:W-:Y:S01]  /*1cf0*/  FMUL R48, R37, R48 ;  /* 0x0000003025307220 */ /* 0x000fe20000400000 */
[----:B------:R-:W-:Y:S01]  /*1d00*/  @!P0 IADD3 R54, P1, R12, R17, RZ ;  /* 0x000000110c368210 */ /* 0x000fe20007f3e0ff */
[----:B------:R-:W-:Y:S01]  /*1d10*/  FADD R37, R0, 1 ;  /* 0x3f80000000257421 */ /* 0x000fe20000000000 */
[-C--:B------:R-:W-:Y:S01]  /*1d20*/  FMUL R50, R59, R20.reuse ;  /* 0x000000143b327220 */ /* 0x080fe20000400000 */
[----:B------:R-:W-:Y:S01]  /*1d30*/  FMUL R52, R65, R20 ;  /* 0x0000001441347220 */ /* 0x000fe20000400000 */
[----:B------:R-:W-:Y:S01]  /*1d40*/  F2FP.SATFINITE.E4M3.F32.PACK_AB_MERGE_C R36, RZ, R41, RZ ;  /* 0x00000029ff24723e */ /* 0x000fe200048070ff */
[----:B------:R-:W-:Y:S01]  /*1d50*/  FFMA R0, R37, 0.5, R2 ;  /* 0x3f00000025007823 */ /* 0x000fe20000000002 */
[----:B------:R-:W-:Y:S01]  /*1d60*/  @!P0 IADD3.X R41, R13, R16, RZ, P1, !PT ;  /* 0x000000100d298210 */ /* 0x000fe20000ffe4ff */
[----:B------:R-:W-:Y:S01]  /*1d70*/  FADD R67, R38, 1 ;  /* 0x3f80000026437421 */ /* 0x000fe20000000000 */
[----:B------:R-:W-:-:S02]  /*1d80*/  @!P0 LEA R40, P1, R54, R23, 0x1 ;  /* 0x0000001736288211 */ /* 0x000fc400078208ff */
[----:B------:R-:W-:Y:S02]  /*1d90*/  F2FP.SATFINITE.E4M3.F32.PACK_AB_MERGE_C R2, RZ, R50, RZ ;  /* 0x00000032ff02723e */ /* 0x000fe400048070ff */
[----:B------:R-:W-:Y:S01]  /*1da0*/  F2FP.SATFINITE.E4M3.F32.PACK_AB_MERGE_C R37, RZ, R52, RZ ;  /* 0x00000034ff25723e */ /* 0x000fe200048070ff */
[----:B------:R-:W-:Y:S01]  /*1db0*/  FFMA R48, R67, 0.5, R48 ;  /* 0x3f00000043307823 */ /* 0x000fe20000000030 */
[----:B------:R-:W-:Y:S02]  /*1dc0*/  @!P0 PRMT R61, R36, 0x7604, R33 ;  /* 0x00007604243d8816 */ /* 0x000fe40000000021 */
[----:B------:R-:W-:Y:S02]  /*1dd0*/  @!P0 LEA.HI.X R41, R54, R25, R41, 0x1, P1 ;  /* 0x0000001936298211 */ /* 0x000fe400008f0c29 */
[----:B------:R-:W-:Y:S01]  /*1de0*/  @!P0 PRMT R67, R37, 0x7604, R2 ;  /* 0x0000760425438816 */ /* 0x000fe20000000002 */
[----:B------:R0:W-:Y:S04]  /*1df0*/  @!P0 STG.E.U16 desc[UR8][R34.64], R61 ;  /* 0x0000003d22008986 */ /* 0x0001e8000c101508 */
[----:B------:R1:W-:Y:S01]  /*1e00*/  @!P0 STG.E.U16 desc[UR8][R40.64], R67 ;  /* 0x0000004328008986 */ /* 0x0003e2000c101508 */
[----:B------:R-:W-:-:S02]  /*1e10*/  HADD2.F32 R63, -RZ, R31.H0_H0 ;  /* 0x2000001fff3f7230 */ /* 0x000fc40000004100 */
[----:B0-----:R-:W-:-:S03]  /*1e20*/  HADD2.F32 R61, -RZ, R31.H1_H1 ;  /* 0x3000001fff3d7230 */ /* 0x001fc60000004100 */
[----:B------:R-:W-:Y:S02]  /*1e30*/  FMUL R63, R63, R0 ;  /* 0x000000003f3f7220 */ /* 0x000fe40000400000 */
[----:B------:R-:W-:Y:S01]  /*1e40*/  FMUL R61, R61, R48 ;  /* 0x000000303d3d7220 */ /* 0x000fe20000400000 */
[-C--:B------:R-:W-:Y:S01]  /*1e50*/  FMUL R38, R57, R20.reuse ;  /* 0x0000001439267220 */ /* 0x080fe20000400000 */
[-C--:B------:R-:W-:Y:S01]  /*1e60*/  FMUL R34, R63, R20.reuse ;  /* 0x000000143f227220 */ /* 0x080fe20000400000 */
[-C--:B------:R-:W-:Y:S01]  /*1e70*/  FMUL R35, R55, R20.reuse ;  /* 0x0000001437237220 */ /* 0x080fe20000400000 */
[----:B------:R-:W-:Y:S01]  /*1e80*/  FMUL R31, R61, R20 ;  /* 0x000000143d1f7220 */ /* 0x000fe20000400000 */
[----:B------:R-:W-:Y:S01]  /*1e90*/  BSSY B0, `(.L_x_16615) ;  /* 0x000000f000007945 */ /* 0x000fe20003800000 */
[----:B------:R-:W-:Y:S01]  /*1ea0*/  HADD2.F32 R48, -RZ, R47.H0_H0 ;  /* 0x2000002fff307230 */ /* 0x000fe20000004100 */
[----:B------:R-:W-:Y:S02]  /*1eb0*/  F2FP.SATFINITE.E4M3.F32.PACK_AB_MERGE_C R38, RZ, R38, RZ ;  /* 0x00000026ff26723e */ /* 0x000fe400048070ff */
[----:B------:R-:W-:-:S02]  /*1ec0*/  F2FP.SATFINITE.E4M3.F32.PACK_AB_MERGE_C R34, RZ, R34, RZ ;  /* 0x00000022ff22723e */ /* 0x000fc400048070ff */
[----:B------:R-:W-:Y:S02]  /*1ed0*/  F2FP.SATFINITE.E4M3.F32.PACK_AB_MERGE_C R31, RZ, R31, RZ ;  /* 0x0000001fff1f723e */ /* 0x000fe400048070ff */
[----:B------:R-:W-:Y:S01]  /*1ee0*/  F2FP.SATFINITE.E4M3.F32.PACK_AB_MERGE_C R35, RZ, R35, RZ ;  /* 0x00000023ff23723e */ /* 0x000fe200048070ff */
[----:B-1----:R-:W-:Y:S06]  /*1ef0*/  @P0 BRA `(.L_x_16616) ;  /* 0x0000000000200947 */ /* 0x002fec0003800000 */
[----:B------:R-:W-:Y:S02]  /*1f00*/  LOP3.LUT R41, R6, 0xfffffffe, RZ, 0xc0, !PT ;  /* 0xfffffffe06297812 */ /* 0x000fe400078ec0ff */
[----:B------:R-:W-:Y:S02]  /*1f10*/  PRMT R67, R35, 0x7604, R38 ;  /* 0x0000760423437816 */ /* 0x000fe40000000026 */
[----:B------:R-:W-:Y:S02]  /*1f20*/  IADD3 R50, P1, R41, R12, RZ ;  /* 0x0000000c29327210 */ /* 0x000fe40007f3e0ff */
[----:B------:R-:W-:-:S04]  /*1f30*/  LOP3.LUT R41, R7, 0x7fffffff, RZ, 0xc0, !PT ;  /* 0x7fffffff07297812 */ /* 0x000fc800078ec0ff */
[----:B------:R-:W-:Y:S02]  /*1f40*/  IADD3.X R0, R41, R13, RZ, P1, !PT ;  /* 0x0000000d29007210 */ /* 0x000fe40000ffe4ff */
[----:B------:R-:W-:-:S04]  /*1f50*/  LEA R40, P1, R50, R23, 0x1 ;  /* 0x0000001732287211 */ /* 0x000fc800078208ff */
[----:B------:R-:W-:-:S05]  /*1f60*/  LEA.HI.X R41, R50, R25, R0, 0x1, P1 ;  /* 0x0000001932297211 */ /* 0x000fca00008f0c00 */
[----:B------:R0:W-:Y:S04]  /*1f70*/  STG.E.U16 desc[UR8][R40.64], R67 ;  /* 0x0000004328007986 */ /* 0x0001e8000c101508 */
.L_x_16616:
[----:B------:R-:W-:Y:S05]  /*1f80*/  BSYNC B0 ;  /* 0x0000000000007941 */ /* 0x000fea0003800000 */
.L_x_16615:
[----:B------:R-:W-:Y:S04]  /*1f90*/  BSSY B0, `(.L_x_16617) ;  /* 0x0000009000007945 */ /* 0x000fe80003800000 */
[----:B------:R-:W-:Y:S05]  /*1fa0*/  @P0 BRA `(.L_x_16618) ;  /* 0x00000000001c0947 */ /* 0x000fea0003800000 */
[----:B------:R-:W-:-:S04]  /*1fb0*/  IMAD.WIDE.U32 R12, R17, 0x3, R12 ;  /* 0x00000003110c7825 */ /* 0x000fc800078e000c */
[----:B0-----:R-:W-:Y:S01]  /*1fc0*/  IMAD R41, R16, 0x3, RZ ;  /* 0x0000000310297824 */ /* 0x001fe200078e02ff */
[----:B------:R-:W-:-:S04]  /*1fd0*/  LEA R40, P0, R12, R23, 0x1 ;  /* 0x000000170c287211 */ /* 0x000fc800078008ff */
[----:B------:R-:W-:Y:S02]  /*1fe0*/  IADD3 R41, R13, R41, RZ ;  /* 0x000000290d297210 */ /* 0x000fe40007ffe0ff */
[----:B------:R-:W-:Y:S02]  /*1ff0*/  PRMT R13, R31, 0x7604, R34 ;  /* 0x000076041f0d7816 */ /* 0x000fe40000000022 */
[----:B------:R-:W-:-:S05]  /*2000*/  LEA.HI.X R41, R12, R25, R41, 0x1, P0 ;  /* 0x000000190c297211 */ /* 0x000fca00000f0c29 */
[----:B------:R1:W-:Y:S02]  /*2010*/  STG.E.U16 desc[UR8][R40.64], R13 ;  /* 0x0000000d28007986 */ /* 0x0003e4000c101508 */
.L_x_16618:
[----:B------:R-:W-:Y:S05]  /*2020*/  BSYNC B0 ;  /* 0x0000000000007941 */ /* 0x000fea0003800000 */
.L_x_16617:
[C---:B------:R-:W-:Y:S01]  /*2030*/  FMUL R11, R48.reuse, 0.044714998453855514526 ;  /* 0x3d372713300b7820 */ /* 0x040fe20000400000 */
[C---:B------:R-:W-:Y:S01]  /*2040*/  FMUL R0, R48.reuse, 0.79788458347320556641 ;  /* 0x3f4c422a30007820 */ /* 0x040fe20000400000 */
[----:B------:R-:W-:Y:S02]  /*2050*/  HADD2.F32 R52, -RZ, R47.H1_H1 ;  /* 0x3000002fff347230 */ /* 0x000fe40000004100 */
[----:B------:R-:W-:Y:S01]  /*2060*/  FADD R58, RZ, R51 ;  /* 0x00000033ff3a7221 */ /* 0x000fe20000000000 */
[----:B------:R-:W-:-:S04]  /*2070*/  FFMA R11, R48, R11, 1 ;  /* 0x3f800000300b7423 */ /* 0x000fc8000000000b */
[----:B------:R-:W-:Y:S01]  /*2080*/  FMUL R12, R0, R11 ;  /* 0x0000000b000c7220 */ /* 0x000fe20000400000 */
[----:B------:R-:W-:-:S03]  /*2090*/  FMUL R11, R52, 0.044714998453855514526 ;  /* 0x3d372713340b7820 */ /* 0x000fc60000400000 */
[----:B------:R-:W-:Y:S01]  /*20a0*/  FMUL R0, |R12|, 2.8853900432586669922 ;  /* 0x4038aa3b0c007820 */ /* 0x000fe20000400200 */
[C---:B01----:R-:W-:Y:S01]  /*20b0*/  FFMA R40, R52.reuse, R11, 1 ;  /* 0x3f80000034287423 */ /* 0x043fe2000000000b */
[----:B------:R-:W-:Y:S01]  /*20c0*/  FMUL R11, R52, 0.79788458347320556641 ;  /* 0x3f4c422a340b7820 */ /* 0x000fe20000400000 */
[C---:B------:R-:W-:Y:S01]  /*20d0*/  FMUL R41, R12.reuse, R12 ;  /* 0x0000000c0c297220 */ /* 0x040fe20000400000 */
[C---:B------:R-:W-:Y:S02]  /*20e0*/  FSETP.GE.AND P0, PT, |R12|.reuse, 9.010913848876953125, PT ;  /* 0x41102cb40c00780b */ /* 0x040fe40003f06200 */
[----:B------:R-:W0:Y:S01]  /*20f0*/  MUFU.EX2 R0, R0 ;  /* 0x0000000000007308 */ /* 0x000e220000000800 */
[----:B------:R-:W-:Y:S01]  /*2100*/  FMUL R11, R11, R40 ;  /* 0x000000280b0b7220 */ /* 0x000fe20000400000 */
[----:B------:R-:W-:-:S03]  /*2110*/  FSETP.GE.AND P1, PT, |R12|, 0.60000002384185791016, PT ;  /* 0x3f19999a0c00780b */ /* 0x000fc60003f26200 */
[----:B------:R-:W-:-:S06]  /*2120*/  FMUL R47, |R11|, 2.8853900432586669922 ;  /* 0x4038aa3b0b2f7820 */ /* 0x000fcc0000400200 */
[----:B------:R-:W1:Y:S01]  /*2130*/  MUFU.EX2 R47, R47 ;  /* 0x0000002f002f7308 */ /* 0x000e620000000800 */
[----:B0-----:R-:W-:Y:S01]  /*2140*/  FADD R13, R0, 1 ;  /* 0x3f800000000d7421 */ /* 0x001fe20000000000 */
[----:B------:R-:W-:-:S06]  /*2150*/  FFMA R0, R41, R43, -0.052303962409496307373 ;  /* 0xbd563cae29007423 */ /* 0x000fcc000000002b */
[----:B------:R-:W0:Y:S01]  /*2160*/  MUFU.RCP R40, R13 ;  /* 0x0000000d00287308 */ /* 0x000e220000001000 */
[----:B------:R-:W-:-:S04]  /*2170*/  FFMA R0, R41, R0, 0.1331529766321182251 ;  /* 0x3e08594129007423 */ /* 0x000fc80000000000 */
[----:B------:R-:W-:Y:S01]  /*2180*/  FFMA R0, R41, R0, -0.33332768082618713379 ;  /* 0xbeaaa9ed29007423 */ /* 0x000fe20000000000 */
[----:B-1----:R-:W-:Y:S01]  /*2190*/  FADD R54, R47, 1 ;  /* 0x3f8000002f367421 */ /* 0x002fe20000000000 */
[----:B-----5:R-:W-:Y:S02]  /*21a0*/  HADD2.F32 R47, -RZ, R39.H0_H0 ;  /* 0x20000027ff2f7230 */ /* 0x020fe40000004100 */
[----:B------:R-:W-:-:S03]  /*21b0*/  FFMA R41, R41, R0, RZ ;  /* 0x0000000029297223 */ /* 0x000fc600000000ff */
[----:B------:R-:W1:Y:S01]  /*21c0*/  MUFU.RCP R54, R54 ;  /* 0x0000003600367308 */ /* 0x000e620000001000 */
[----:B0-----:R-:W-:-:S05]  /*21d0*/  FFMA R40, R40, -2, R21 ;  /* 0xc000000028287823 */ /* 0x001fca0000000015 */
[----:B------:R-:W-:Y:S02]  /*21e0*/  FSEL R13, R40, 1, !P0 ;  /* 0x3f800000280d7808 */ /* 0x000fe40004000000 */
[----:B------:R-:W-:Y:S02]  /*21f0*/  FSETP.GE.AND P0, PT, |R11|, 9.010913848876953125, PT ;  /* 0x41102cb40b00780b */ /* 0x000fe40003f06200 */
[--C-:B------:R-:W-:Y:S01]  /*2200*/  LOP3.LUT R50, R13, 0x80000000, R12.reuse, 0xb8, !PT ;  /* 0x800000000d327812 */ /* 0x100fe200078eb80c */
[C---:B------:R-:W-:Y:S01]  /*2210*/  FMUL R13, R11.reuse, R11 ;  /* 0x0000000b0b0d7220 */ /* 0x040fe20000400000 */
[----:B------:R-:W-:Y:S01]  /*2220*/  @!P1 FFMA R50, R12, R41, R12 ;  /* 0x000000290c329223 */ /* 0x000fe2000000000c */
[----:B------:R-:W-:Y:S01]  /*2230*/  FSETP.GE.AND P1, PT, |R11|, 0.60000002384185791016, PT ;  /* 0x3f19999a0b00780b */ /* 0x000fe20003f26200 */
[----:B-1----:R-:W-:Y:S01]  /*2240*/  FFMA R12, R54, -2, R21 ;  /* 0xc0000000360c7823 */ /* 0x002fe20000000015 */
[----:B------:R-:W-:Y:S01]  /*2250*/  FFMA R0, R13, R43, -0.052303962409496307373 ;  /* 0xbd563cae0d007423 */ /* 0x000fe2000000002b */
[----:B------:R-:W-:-:S03]  /*2260*/  HADD2.F32 R41, -RZ, R39.H1_H1 ;  /* 0x30000027ff297230 */ /* 0x000fc60000004100 */
[----:B------:R-:W-:Y:S01]  /*2270*/  FFMA R0, R13, R0, 0.1331529766321182251 ;  /* 0x3e0859410d007423 */ /* 0x000fe20000000000 */
[----:B------:R-:W-:-:S03]  /*2280*/  FSEL R12, R12, 1, !P0 ;  /* 0x3f8000000c0c7808 */ /* 0x000fc60004000000 */
[C---:B------:R-:W-:Y:S01]  /*2290*/  FFMA R0, R13.reuse, R0, -0.33332768082618713379 ;  /* 0xbeaaa9ed0d007423 */ /* 0x040fe20000000000 */
[----:B------:R-:W-:Y:S01]  /*22a0*/  LOP3.LUT R54, R12, 0x80000000, R11, 0xb8, !PT ;  /* 0x800000000c367812 */ /* 0x000fe200078eb80b */
[----:B------:R-:W-:Y:S02]  /*22b0*/  FADD R12, RZ, R49 ;  /* 0x00000031ff0c7221 */ /* 0x000fe40000000000 */
[----:B------:R-:W-:Y:S02]  /*22c0*/  FFMA R0, R13, R0, RZ ;  /* 0x000000000d007223 */ /* 0x000fe400000000ff */
[----:B------:R-:W-:Y:S01]  /*22d0*/  FADD R62, R59, R12 ;  /* 0x0000000c3b3e7221 */ /* 0x000fe20000000000 */
[----:B------:R-:W-:Y:S01]  /*22e0*/  FADD R12, R65, R58 ;  /* 0x0000003a410c7221 */ /* 0x000fe20000000000 */
[----:B------:R-:W-:Y:S01]  /*22f0*/  @!P1 FFMA R54, R11, R0, R11 ;  /* 0x000000000b369223 */ /* 0x000fe2000000000b */
[----:B------:R-:W-:Y:S01]  /*2300*/  FMUL R0, R47, 0.044714998453855514526 ;  /* 0x3d3727132f007820 */ /* 0x000fe20000400000 */
[----:B------:R-:W-:-:S03]  /*2310*/  FADD R64, R57, R62 ;  /* 0x0000003e39407221 */ /* 0x000fc60000000000 */
[C---:B------:R-:W-:Y:S01]  /*2320*/  FFMA R11, R47.reuse, R0, 1 ;  /* 0x3f8000002f0b7423 */ /* 0x040fe20000000000 */
[----:B------:R-:W-:-:S04]  /*2330*/  FMUL R0, R47, 0.79788458347320556641 ;  /* 0x3f4c422a2f007820 */ /* 0x000fc80000400000 */
[----:B------:R-:W-:Y:S01]  /*2340*/  FMUL R11, R0, R11 ;  /* 0x0000000b000b7220 */ /* 0x000fe20000400000 */
[----:B------:R-:W-:-:S03]  /*2350*/  FMNMX R0, RZ, |R49|, !PT ;  /* 0x40000031ff007209 */ /* 0x000fc60007800000 */
[----:B------:R-:W-:Y:S01]  /*2360*/  FMUL R13, |R11|, 2.8853900432586669922 ;  /* 0x4038aa3b0b0d7820 */ /* 0x000fe20000400200 */
[----:B------:R-:W-:Y:S02]  /*2370*/  FMNMX R0, |R51|, R0, !PT ;  /* 0x0000000033007209 */ /* 0x000fe40007800200 */
[----:B------:R-:W-:Y:S02]  /*2380*/  FSETP.GE.AND P1, PT, |R11|, 0.60000002384185791016, PT ;  /* 0x3f19999a0b00780b */ /* 0x000fe40003f26200 */
[----:B------:R-:W-:Y:S01]  /*2390*/  FMNMX R0, |R59|, R0, !PT ;  /* 0x000000003b007209 */ /* 0x000fe20007800200 */
[----:B------:R-:W0:Y:S01]  /*23a0*/  MUFU.EX2 R13, R13 ;  /* 0x0000000d000d7308 */ /* 0x000e220000000800 */
[----:B------:R-:W-:Y:S02]  /*23b0*/  FSETP.GE.AND P0, PT, |R11|, 9.010913848876953125, PT ;  /* 0x41102cb40b00780b */ /* 0x000fe40003f06200 */
[----:B------:R-:W-:-:S04]  /*23c0*/  FMNMX R58, |R65|, R0, !PT ;  /* 0x00000000413a7209 */ /* 0x000fc80007800200 */
[----:B------:R-:W-:Y:S01]  /*23d0*/  FMNMX R58, |R57|, R58, !PT ;  /* 0x0000003a393a7209 */ /* 0x000fe20007800200 */
        /* <DEDUP_REMOVED lines=24> */
[----:B------:R-:W-:Y:S01]  /*2560*/  HADD2.F32 R62, -RZ, R46.H1_H1 ;  /* 0x3000002eff3e7230 */ /* 0x000fe20000004100 */
[----:B------:R0:W1:Y:S02]  /*2570*/  MUFU.RCP R60, R13 ;  /* 0x0000000d003c7308 */ /* 0x0000640000001000 */
[----:B------:R-:W-:Y:S01]  /*2580*/  FFMA R0, R39, R0, RZ ;  /* 0x0000000027007223 */ /* 0x000fe200000000ff */
[----:B------:R-:W-:Y:S01]  /*2590*/  FADD R39, R63, R64 ;  /* 0x000000403f277221 */ /* 0x000fe20000000000 */
[----:B0-----:R-:W-:-:S04]  /*25a0*/  FMUL R13, R48, 0.10703222453594207764 ;  /* 0x3ddb33b6300d7820 */ /* 0x001fc80000400000 */
[C---:B------:R-:W-:Y:S01]  /*25b0*/  FFMA R13, R48.reuse, R13, 0.79788458347320556641 ;  /* 0x3f4c422a300d7423 */ /* 0x040fe2000000000d */
[----:B------:R-:W-:Y:S01]  /*25c0*/  FMUL R48, R48, 0.5 ;  /* 0x3f00000030307820 */ /* 0x000fe20000400000 */
[----:B-1----:R-:W-:-:S05]  /*25d0*/  FFMA R60, R60, -2, R21 ;  /* 0xc00000003c3c7823 */ /* 0x002fca0000000015 */
[----:B------:R-:W-:-:S04]  /*25e0*/  FSEL R60, R60, 1, !P0 ;  /* 0x3f8000003c3c7808 */ /* 0x000fc80004000000 */
[--C-:B------:R-:W-:Y:S01]  /*25f0*/  LOP3.LUT R49, R60, 0x80000000, R11.reuse, 0xb8, !PT ;  /* 0x800000003c317812 */ /* 0x100fe200078eb80b */
[----:B------:R-:W-:Y:S01]  /*2600*/  @!P1 FFMA R49, R11, R0, R11 ;  /* 0x000000000b319223 */ /* 0x000fe2000000000b */
[----:B------:R-:W-:Y:S02]  /*2610*/  HADD2.F32 R11, -RZ, R46.H0_H0 ;  /* 0x2000002eff0b7230 */ /* 0x000fe40000004100 */
[----:B------:R-:W-:-:S03]  /*2620*/  HADD2.F32 R60, -RZ, R44.H0_H0 ;  /* 0x2000002cff3c7230 */ /* 0x000fc60000004100 */
[C---:B------:R-:W-:Y:S01]  /*2630*/  FMUL R0, R11.reuse, 0.044714998453855514526 ;  /* 0x3d3727130b007820 */ /* 0x040fe20000400000 */
[----:B------:R-:W-:-:S03]  /*2640*/  FMUL R51, R11, 0.79788458347320556641 ;  /* 0x3f4c422a0b337820 */ /* 0x000fc60000400000 */
[----:B------:R-:W-:-:S04]  /*2650*/  FFMA R0, R11, R0, 1 ;  /* 0x3f8000000b007423 */ /* 0x000fc80000000000 */
[----:B------:R-:W-:Y:S01]  /*2660*/  FMUL R51, R51, R0 ;  /* 0x0000000033337220 */ /* 0x000fe20000400000 */
[C---:B------:R-:W-:Y:S01]  /*2670*/  FMNMX R0, |R55|.reuse, R58, !PT ;  /* 0x0000003a37007209 */ /* 0x040fe20007800200 */
[----:B------:R-:W-:Y:S01]  /*2680*/  FADD R58, R55, R12 ;  /* 0x0000000c373a7221 */ /* 0x000fe20000000000 */
[----:B------:R-:W-:Y:S01]  /*2690*/  FFMA R12, -R50, R50, 1 ;  /* 0x3f800000320c7423 */ /* 0x000fe20000000132 */
[----:B------:R-:W-:Y:S01]  /*26a0*/  FMUL R57, |R51|, 2.8853900432586669922 ;  /* 0x4038aa3b33397820 */ /* 0x000fe20000400200 */
[----:B------:R-:W-:Y:S01]  /*26b0*/  FMNMX R0, |R63|, R0, !PT ;  /* 0x000000003f007209 */ /* 0x000fe20007800200 */
[----:B------:R-:W-:Y:S01]  /*26c0*/  FMUL R59, R51, R51 ;  /* 0x00000033333b7220 */ /* 0x000fe20000400000 */
[----:B------:R-:W-:Y:S01]  /*26d0*/  FMUL R55, R12, R13 ;  /* 0x0000000d0c377220 */ /* 0x000fe20000400000 */
[C---:B------:R-:W-:Y:S01]  /*26e0*/  FADD R12, R61.reuse, R58 ;  /* 0x0000003a3d0c7221 */ /* 0x040fe20000000000 */
[----:B------:R-:W-:Y:S01]  /*26f0*/  FMNMX R13, |R61|, R0, !PT ;  /* 0x000000003d0d7209 */ /* 0x000fe20007800200 */
[----:B------:R-:W0:Y:S01]  /*2700*/  MUFU.EX2 R57, R57 ;  /* 0x0000003900397308 */ /* 0x000e220000000800 */
[----:B------:R-:W-:Y:S01]  /*2710*/  FMUL R48, R48, R55 ;  /* 0x0000003730307220 */ /* 0x000fe20000400000 */
[----:B------:R-:W-:Y:S01]  /*2720*/  FMUL R55, R52, 0.10703222453594207764 ;  /* 0x3ddb33b634377820 */ /* 0x000fe20000400000 */
[----:B------:R-:W-:Y:S01]  /*2730*/  FFMA R0, -R54, R54, 1 ;  /* 0x3f80000036007423 */ /* 0x000fe20000000136 */
[----:B------:R-:W-:-:S02]  /*2740*/  FSETP.GE.AND P1, PT, |R51|, 0.60000002384185791016, PT ;  /* 0x3f19999a3300780b */ /* 0x000fc40003f26200 */
[C---:B------:R-:W-:Y:S01]  /*2750*/  FFMA R55, R52.reuse, R55, 0.79788458347320556641 ;  /* 0x3f4c422a34377423 */ /* 0x040fe20000000037 */
[----:B------:R-:W-:Y:S01]  /*2760*/  FSETP.GE.AND P0, PT, |R51|, 9.010913848876953125, PT ;  /* 0x41102cb43300780b */ /* 0x000fe20003f06200 */
[----:B------:R-:W-:Y:S02]  /*2770*/  FMUL R52, R52, 0.5 ;  /* 0x3f00000034347820 */ /* 0x000fe40000400000 */
[----:B------:R-:W-:Y:S01]  /*2780*/  FMUL R55, R0, R55 ;  /* 0x0000003700377220 */ /* 0x000fe20000400000 */
[----:B------:R-:W-:-:S03]  /*2790*/  FFMA R0, R59, R43, -0.052303962409496307373 ;  /* 0xbd563cae3b007423 */ /* 0x000fc6000000002b */
        /* <DEDUP_REMOVED lines=25> */
[----:B0-----:R-:W-:Y:S01]  /*2930*/  FFMA R55, R46, -2, R21 ;  /* 0xc00000002e377823 */ /* 0x001fe20000000015 */
[--C-:B------:R-:W-:Y:S02]  /*2940*/  HADD2.F32 R46, -RZ, R45.reuse.H0_H0 ;  /* 0x2000002dff2e7230 */ /* 0x100fe40000004100 */
[----:B------:R-:W-:Y:S02]  /*2950*/  HADD2.F32 R45, -RZ, R45.H1_H1 ;  /* 0x3000002dff2d7230 */ /* 0x000fe40000004100 */
[----:B------:R-:W-:Y:S01]  /*2960*/  FSEL R58, R55, 1, !P0 ;  /* 0x3f800000373a7808 */ /* 0x000fe20004000000 */
[----:B------:R-:W-:-:S03]  /*2970*/  FADD R55, R54, 1 ;  /* 0x3f80000036377421 */ /* 0x000fc60000000000 */
[--C-:B------:R-:W-:Y:S01]  /*2980*/  LOP3.LUT R59, R58, 0x80000000, R51.reuse, 0xb8, !PT ;  /* 0x800000003a3b7812 */ /* 0x100fe200078eb833 */
[----:B------:R-:W-:Y:S01]  /*2990*/  @!P1 FFMA R59, R51, R0, R51 ;  /* 0x00000000333b9223 */ /* 0x000fe20000000033 */
[----:B------:R-:W-:Y:S01]  /*29a0*/  FADD R51, R50, 1 ;  /* 0x3f80000032337421 */ /* 0x000fe20000000000 */
[----:B------:R-:W-:Y:S01]  /*29b0*/  FFMA R52, R55, 0.5, R52 ;  /* 0x3f00000037347823 */ /* 0x000fe20000000034 */
[C---:B------:R-:W-:Y:S01]  /*29c0*/  FMUL R55, R60.reuse, 0.044714998453855514526 ;  /* 0x3d3727133c377820 */ /* 0x040fe20000400000 */
[----:B------:R-:W-:Y:S01]  /*29d0*/  FMUL R0, R47, 0.10703222453594207764 ;  /* 0x3ddb33b62f007820 */ /* 0x000fe20000400000 */
[----:B------:R-:W-:Y:S01]  /*29e0*/  FFMA R51, R51, 0.5, R48 ;  /* 0x3f00000033337823 */ /* 0x000fe20000000030 */
[C---:B------:R-:W-:Y:S01]  /*29f0*/  FMUL R48, R60.reuse, 0.79788458347320556641 ;  /* 0x3f4c422a3c307820 */ /* 0x040fe20000400000 */
[----:B------:R-:W-:Y:S02]  /*2a00*/  FFMA R55, R60, R55, 1 ;  /* 0x3f8000003c377423 */ /* 0x000fe40000000037 */
[----:B------:R-:W-:Y:S01]  /*2a10*/  FMUL R46, R46, R51 ;  /* 0x000000332e2e7220 */ /* 0x000fe20000400000 */
[----:B------:R-:W-:Y:S01]  /*2a20*/  FFMA R51, R47, R0, 0.79788458347320556641 ;  /* 0x3f4c422a2f337423 */ /* 0x000fe20000000000 */
[----:B------:R-:W-:Y:S01]  /*2a30*/  FMUL R48, R48, R55 ;  /* 0x0000003730307220 */ /* 0x000fe20000400000 */
[C---:B------:R-:W-:Y:S01]  /*2a40*/  FFMA R0, -R40.reuse, R40, 1 ;  /* 0x3f80000028007423 */ /* 0x040fe20000000128 */
[----:B------:R-:W-:-:S02]  /*2a50*/  FADD R40, R40, 1 ;  /* 0x3f80000028287421 */ /* 0x000fc40000000000 */
[----:B------:R-:W-:Y:S01]  /*2a60*/  FMUL R50, |R48|, 2.8853900432586669922 ;  /* 0x4038aa3b30327820 */ /* 0x000fe20000400200 */
[----:B------:R-:W-:Y:S01]  /*2a70*/  FMUL R51, R0, R51 ;  /* 0x0000003300337220 */ /* 0x000fe20000400000 */
[----:B------:R-:W-:Y:S01]  /*2a80*/  FMUL R0, R47, 0.5 ;  /* 0x3f0000002f007820 */ /* 0x000fe20000400000 */
[----:B------:R-:W-:Y:S01]  /*2a90*/  FMUL R47, R45, R52 ;  /* 0x000000342d2f7220 */ /* 0x000fe20000400000 */
[C---:B------:R-:W-:Y:S01]  /*2aa0*/  FMUL R54, R48.reuse, R48 ;  /* 0x0000003030367220 */ /* 0x040fe20000400000 */
[----:B------:R-:W-:Y:S01]  /*2ab0*/  FSETP.GE.AND P1, PT, |R48|, 0.60000002384185791016, PT ;  /* 0x3f19999a3000780b */ /* 0x000fe20003f26200 */
[----:B------:R-:W0:Y:S01]  /*2ac0*/  MUFU.EX2 R50, R50 ;  /* 0x0000003200327308 */ /* 0x000e220000000800 */
[----:B------:R-:W-:Y:S01]  /*2ad0*/  FMUL R45, R0, R51 ;  /* 0x00000033002d7220 */ /* 0x000fe20000400000 */
[----:B------:R-:W-:Y:S01]  /*2ae0*/  FMUL R0, R41, 0.10703222453594207764 ;  /* 0x3ddb33b629007820 */ /* 0x000fe20000400000 */
[----:B------:R-:W-:Y:S01]  /*2af0*/  FFMA R55, R54, R43, -0.052303962409496307373 ;  /* 0xbd563cae36377423 */ /* 0x000fe2000000002b */
[----:B------:R-:W-:Y:S01]  /*2b00*/  FFMA R51, -R49, R49, 1 ;  /* 0x3f80000031337423 */ /* 0x000fe20000000131 */
[----:B------:R-:W-:Y:S01]  /*2b10*/  FSETP.GE.AND P0, PT, |R48|, 9.010913848876953125, PT ;  /* 0x41102cb43000780b */ /* 0x000fe20003f06200 */
[----:B------:R-:W-:Y:S01]  /*2b20*/  FFMA R0, R41, R0, 0.79788458347320556641 ;  /* 0x3f4c422a29007423 */ /* 0x000fe20000000000 */
[----:B------:R-:W-:Y:S01]  /*2b30*/  FFMA R55, R54, R55, 0.1331529766321182251 ;  /* 0x3e08594136377423 */ /* 0x000fe20000000037 */
[----:B------:R-:W-:-:S02]  /*2b40*/  FFMA R40, R40, 0.5, R45 ;  /* 0x3f00000028287823 */ /* 0x000fc4000000002d */
[----:B------:R-:W-:Y:S01]  /*2b50*/  FMUL R51, R51, R0 ;  /* 0x0000000033337220 */ /* 0x000fe20000400000 */
        /* <DEDUP_REMOVED lines=29> */
[----:B------:R-:W-:Y:S01]  /*2d30*/  FMUL R0, R41, 0.5 ;  /* 0x3f00000029007820 */ /* 0x000fe20000400000 */
[----:B------:R-:W-:Y:S01]  /*2d40*/  FADD R41, R49, 1 ;  /* 0x3f80000031297421 */ /* 0x000fe20000000000 */
[----:B------:R-:W-:Y:S01]  /*2d50*/  LOP3.LUT R55, R22, 0x2, RZ, 0xfc, !PT ;  /* 0x0000000216377812 */ /* 0x000fe200078efcff */
[--C-:B------:R-:W-:Y:S02]  /*2d60*/  HADD2.F32 R49, -RZ, R42.reuse.H0_H0 ;  /* 0x2000002aff317230 */ /* 0x100fe40000004100 */
[----:B------:R-:W-:Y:S01]  /*2d70*/  FMUL R0, R0, R51 ;  /* 0x0000003300007220 */ /* 0x000fe20000400000 */
[----:B------:R-:W-:Y:S01]  /*2d80*/  HADD2.F32 R51, -RZ, R42.H1_H1 ;  /* 0x3000002aff337230 */ /* 0x000fe20000004100 */
[----:B------:R-:W-:-:S02]  /*2d90*/  ISETP.GE.U32.AND P0, PT, R55, R18, PT ;  /* 0x000000123700720c */ /* 0x000fc40003f06070 */
[----:B------:R-:W-:Y:S01]  /*2da0*/  FFMA R44, R41, 0.5, R0 ;  /* 0x3f000000292c7823 */ /* 0x000fe20000000000 */
[----:B------:R-:W-:Y:S01]  /*2db0*/  IADD3 R0, R32, 0x1e, RZ ;  /* 0x0000001e20007810 */ /* 0x000fe20007ffe0ff */
[----:B------:R-:W-:Y:S01]  /*2dc0*/  FMUL R49, R49, R40 ;  /* 0x0000002831317220 */ /* 0x000fe20000400000 */
[----:B------:R-:W-:Y:S01]  /*2dd0*/  FMUL R40, R11, 0.10703222453594207764 ;  /* 0x3ddb33b60b287820 */ /* 0x000fe20000400000 */
[----:B------:R-:W-:Y:S01]  /*2de0*/  FMUL R51, R51, R44 ;  /* 0x0000002c33337220 */ /* 0x000fe20000400000 */
[----:B------:R-:W-:Y:S02]  /*2df0*/  LOP3.LUT R0, R0, 0x1f, RZ, 0xc0, !PT ;  /* 0x0000001f00007812 */ /* 0x000fe400078ec0ff */
[----:B------:R-:W-:Y:S01]  /*2e00*/  FFMA R41, R11, R40, 0.79788458347320556641 ;  /* 0x3f4c422a0b297423 */ /* 0x000fe20000000028 */
[----:B------:R-:W-:Y:S01]  /*2e10*/  FFMA R40, -R57, R57, 1 ;  /* 0x3f80000039287423 */ /* 0x000fe20000000139 */
[----:B------:R-:W-:Y:S01]  /*2e20*/  ISETP.LT.U32.AND P0, PT, R0, R19, !P0 ;  /* 0x000000130000720c */ /* 0x000fe20004701070 */
[----:B------:R-:W-:Y:S01]  /*2e30*/  FMUL R11, R11, 0.5 ;  /* 0x3f0000000b0b7820 */ /* 0x000fe20000400000 */
[----:B------:R-:W-:Y:S01]  /*2e40*/  IADD3 R48, P1, R43, R10, RZ ;  /* 0x0000000a2b307210 */ /* 0x000fe20007f3e0ff */
[----:B------:R-:W-:Y:S01]  /*2e50*/  FMUL R40, R40, R41 ;  /* 0x0000002928287220 */ /* 0x000fe20000400000 */
[----:B------:R-:W-:Y:S01]  /*2e60*/  SHF.L.U64.HI R44, R17, 0x2, R16 ;  /* 0x00000002112c7819 */ /* 0x000fe20000010210 */
[----:B------:R-:W-:Y:S01]  /*2e70*/  FMUL R41, R62, 0.10703222453594207764 ;  /* 0x3ddb33b63e297820 */ /* 0x000fe20000400000 */
[----:B------:R-:W-:Y:S01]  /*2e80*/  IADD3 R10, P2, R0, R48, RZ ;  /* 0x00000030000a7210 */ /* 0x000fe20007f5e0ff */
[----:B------:R-:W-:Y:S01]  /*2e90*/  FMUL R0, R11, R40 ;  /* 0x000000280b007220 */ /* 0x000fe20000400000 */
[----:B------:R-:W-:Y:S01]  /*2ea0*/  IADD3.X R53, R44, R53, RZ, P1, !PT ;  /* 0x000000352c357210 */ /* 0x000fe20000ffe4ff */
[C---:B------:R-:W-:Y:S01]  /*2eb0*/  FFMA R41, R62.reuse, R41, 0.79788458347320556641 ;  /* 0x3f4c422a3e297423 */ /* 0x040fe20000000029 */
[----:B------:R-:W-:Y:S01]  /*2ec0*/  FFMA R40, -R59, R59, 1 ;  /* 0x3f8000003b287423 */ /* 0x000fe2000000013b */
[----:B------:R-:W-:Y:S01]  /*2ed0*/  FMUL R62, R62, 0.5 ;  /* 0x3f0000003e3e7820 */ /* 0x000fe20000400000 */
[----:B------:R-:W-:-:S02]  /*2ee0*/  IADD3.X R11, RZ, R53, RZ, P2, !PT ;  /* 0x00000035ff0b7210 */ /* 0x000fc400017fe4ff */
[----:B------:R-:W-:Y:S01]  /*2ef0*/  @P0 IADD3 R42, P1, R10, R43, RZ ;  /* 0x0000002b0a2a0210 */ /* 0x000fe20007f3e0ff */
[----:B------:R-:W-:Y:S01]  /*2f00*/  FMUL R41, R40, R41 ;  /* 0x0000002928297220 */ /* 0x000fe20000400000 */
[----:B------:R-:W-:Y:S02]  /*2f10*/  @!P0 MOV R54, RZ ;  /* 0x000000ff00368202 */ /* 0x000fe40000000f00 */
[----:B------:R-:W-:Y:S01]  /*2f20*/  @P0 IADD3.X R43, R11, R44, RZ, P1, !PT ;  /* 0x0000002c0b2b0210 */ /* 0x000fe20000ffe4ff */
[----:B------:R-:W-:Y:S01]  /*2f30*/  FMUL R62, R62, R41 ;  /* 0x000000293e3e7220 */ /* 0x000fe20000400000 */
[----:B------:R-:W-:Y:S02]  /*2f40*/  @!P0 MOV R52, RZ ;  /* 0x000000ff00348202 */ /* 0x000fe40000000f00 */
[C---:B------:R-:W-:Y:S02]  /*2f50*/  @P0 SHF.L.U64.HI R43, R42.reuse, 0x2, R43 ;  /* 0x000000022a2b0819 */ /* 0x040fe4000001022b */
[----:B------:R-:W-:-:S04]  /*2f60*/  @P0 SHF.L.U32 R42, R42, 0x2, RZ ;  /* 0x000000022a2a0819 */ /* 0x000fc800000006ff */
[----:B------:R-:W-:-:S04]  /*2f70*/  @P0 IADD3 R40, P1, R42, R27, RZ ;  /* 0x0000001b2a280210 */ /* 0x000fc80007f3e0ff */
[----:B------:R-:W-:Y:S02]  /*2f80*/  @P0 IADD3.X R41, R43, R28, RZ, P1, !PT ;  /* 0x0000001c2b290210 */ /* 0x000fe40000ffe4ff */
[----:B------:R-:W-:Y:S01]  /*2f90*/  @P0 IADD3 R42, P1, R42, R24, RZ ;  /* 0x000000182a2a0210 */ /* 0x000fe20007f3e0ff */
[----:B------:R-:W-:Y:S02]  /*2fa0*/  FADD R57, R57, 1 ;  /* 0x3f80000039397421 */ /* 0x000fe40000000000 */
[----:B------:R0:W2:Y:S01]  /*2fb0*/  @P0 LDG.E R52, desc[UR8][R40.64] ;  /* 0x0000000828340981 */ /* 0x0000a2000c1e1900 */
[----:B------:R-:W-:-:S05]  /*2fc0*/  @P0 IADD3.X R43, R43, R26, RZ, P1, !PT ;  /* 0x0000001a2b2b0210 */ /* 0x000fca0000ffe4ff */
[----:B------:R1:W3:Y:S01]  /*2fd0*/  @P0 LDG.E R54, desc[UR8][R42.64] ;  /* 0x000000082a360981 */ /* 0x0002e2000c1e1900 */
[----:B------:R-:W-:Y:S01]  /*2fe0*/  FFMA R0, R57, 0.5, R0 ;  /* 0x3f00000039007823 */ /* 0x000fe20000000000 */
[----:B------:R-:W-:Y:S02]  /*2ff0*/  HADD2.F32 R57, -RZ, R56.H0_H0 ;  /* 0x20000038ff397230 */ /* 0x000fe40000004100 */
[----:B------:R-:W-:Y:S01]  /*3000*/  FADD R59, R59, 1 ;  /* 0x3f8000003b3b7421 */ /* 0x000fe20000000000 */
[----:B0-----:R-:W-:Y:S01]  /*3010*/  FMUL R41, R60, 0.10703222453594207764 ;  /* 0x3ddb33b63c297820 */ /* 0x001fe20000400000 */
[----:B------:R-:W-:-:S04]  /*3020*/  @P0 IMAD.WIDE.U32 R44, R17, 0x5, R10 ;  /* 0x00000005112c0825 */ /* 0x000fc800078e000a */
[----:B------:R-:W-:Y:S01]  /*3030*/  FMUL R57, R57, R0 ;  /* 0x0000000039397220 */ /* 0x000fe20000400000 */
[----:B------:R-:W-:Y:S01]  /*3040*/  FFMA R41, R60, R41, 0.79788458347320556641 ;  /* 0x3f4c422a3c297423 */ /* 0x000fe20000000029 */
[----:B------:R-:W-:Y:S02]  /*3050*/  @P0 IMAD R63, R16, 0x5, RZ ;  /* 0x00000005103f0824 */ /* 0x000fe400078e02ff */
[----:B------:R-:W-:Y:S01]  /*3060*/  FFMA R0, -R58, R58, 1 ;  /* 0x3f8000003a007423 */ /* 0x000fe2000000013a */
[----:B------:R-:W-:Y:S01]  /*3070*/  FFMA R62, R59, 0.5, R62 ;  /* 0x3f0000003b3e7823 */ /* 0x000fe2000000003e */
[----:B------:R-:W-:Y:S02]  /*3080*/  HADD2.F32 R59, -RZ, R56.H1_H1 ;  /* 0x30000038ff3b7230 */ /* 0x000fe40000004100 */
[----:B------:R-:W-:Y:S01]  /*3090*/  FMUL R60, R60, 0.5 ;  /* 0x3f0000003c3c7820 */ /* 0x000fe20000400000 */
[----:B------:R-:W-:Y:S02]  /*30a0*/  @P0 IMAD.IADD R45, R63, 0x1, R45 ;  /* 0x000000013f2d0824 */ /* 0x000fe400078e022d */
[----:B------:R-:W-:Y:S01]  /*30b0*/  FMUL R41, R0, R41 ;  /* 0x0000002900297220 */ /* 0x000fe20000400000 */
[----:B------:R-:W-:Y:S01]  /*30c0*/  FMUL R0, R61, 0.10703222453594207764 ;  /* 0x3ddb33b63d007820 */ /* 0x000fe20000400000 */
[----:B------:R-:W-:Y:S01]  /*30d0*/  FMUL R59, R59, R62 ;  /* 0x0000003e3b3b7220 */ /* 0x000fe20000400000 */
[----:B------:R-:W-:Y:S01]  /*30e0*/  @P0 IMAD R65, R16, 0x6, RZ ;  /* 0x0000000610410824 */ /* 0x000fe200078e02ff */
[----:B------:R-:W-:Y:S01]  /*30f0*/  @P0 SHF.L.U64.HI R45, R44, 0x2, R45 ;  /* 0x000000022c2d0819 */ /* 0x000fe2000001022d */
[----:B------:R-:W-:Y:S01]  /*3100*/  FMUL R62, R60, R41 ;  /* 0x000000293c3e7220 */ /* 0x000fe20000400000 */
[----:B------:R-:W-:Y:S01]  /*3110*/  @P0 SHF.L.U32 R44, R44, 0x2, RZ ;  /* 0x000000022c2c0819 */ /* 0x000fe200000006ff */
[----:B------:R-:W-:Y:S01]  /*3120*/  FFMA R41, R61, R0, 0.79788458347320556641 ;  /* 0x3f4c422a3d297423 */ /* 0x000fe20000000000 */
[----:B------:R-:W-:Y:S01]  /*3130*/  FFMA R0, -R50, R50, 1 ;  /* 0x3f80000032007423 */ /* 0x000fe20000000132 */
[----:B------:R-:W-:-:S02]  /*3140*/  @!P0 MOV R56, RZ ;  /* 0x000000ff00388202 */ /* 0x000fc40000000f00 */
[----:B------:R-:W-:Y:S01]  /*3150*/  @P0 IADD3 R40, P1, R44, R27, RZ ;  /* 0x0000001b2c280210 */ /* 0x000fe20007f3e0ff */
[----:B------:R-:W-:-:S03]  /*3160*/  FMUL R63, R0, R41 ;  /* 0x00000029003f7220 */ /* 0x000fc60000400000 */
[C---:B------:R-:W-:Y:S02]  /*3170*/  @P0 IADD3.X R41, R45.reuse, R28, RZ, P1, !PT ;  /* 0x0000001c2d290210 */ /* 0x040fe40000ffe4ff */
[----:B-1----:R-:W-:Y:S02]  /*3180*/  @P0 IADD3 R42, P1, R44, R24, RZ ;  /* 0x000000182c2a0210 */ /* 0x002fe40007f3e0ff */
[----:B------:R-:W-:Y:S01]  /*3190*/  @!P0 MOV R60, RZ ;  /* 0x000000ff003c8202 */ /* 0x000fe20000000f00 */
[----:B------:R0:W4:Y:S01]  /*31a0*/  @P0 LDG.E R56, desc[UR8][R40.64] ;  /* 0x0000000828380981 */ /* 0x000122000c1e1900 */
[----:B------:R-:W-:-:S05]  /*31b0*/  @P0 IADD3.X R43, R45, R26, RZ, P1, !PT ;  /* 0x0000001a2d2b0210 */ /* 0x000fca0000ffe4ff */
[----:B------:R1:W2:Y:S01]  /*31c0*/  @P0 LDG.E R60, desc[UR8][R42.64] ;  /* 0x000000082a3c0981 */ /* 0x0002a2000c1e1900 */
[----:B------:R-:W-:Y:S01]  /*31d0*/  @P0 MOV R44, R10 ;  /* 0x0000000a002c0202 */ /* 0x000fe20000000f00 */
[----:B------:R-:W-:Y:S01]  /*31e0*/  FMUL R64, R61, 0.5 ;  /* 0x3f0000003d407820 */ /* 0x000fe20000400000 */
[----:B------:R-:W-:Y:S01]  /*31f0*/  @P0 MOV R45, R11 ;  /* 0x0000000b002d0202 */ /* 0x000fe20000000f00 */
[----:B0-----:R-:W-:Y:S01]  /*3200*/  FADD R41, R58, 1 ;  /* 0x3f8000003a297421 */ /* 0x001fe20000000000 */
[----:B------:R-:W-:Y:S01]  /*3210*/  @!P0 MOV R61, RZ ;  /* 0x000000ff003d8202 */ /* 0x000fe20000000f00 */
[----:B------:R-:W-:Y:S01]  /*3220*/  FMUL R64, R64, R63 ;  /* 0x0000003f40407220 */ /* 0x000fe20000400000 */
[----:B------:R-:W-:-:S04]  /*3230*/  @P0 IMAD.WIDE.U32 R44, R17, 0x6, R44 ;  /* 0x00000006112c0825 */ /* 0x000fc800078e002c */
[----:B------:R-:W-:Y:S01]  /*3240*/  FFMA R62, R41, 0.5, R62 ;  /* 0x3f000000293e7823 */ /* 0x000fe2000000003e */
[----:B------:R-:W-:Y:S02]  /*3250*/  @P0 IADD3 R65, R65, R45, RZ ;  /* 0x0000002d41410210 */ /* 0x000fe40007ffe0ff */
[C---:B------:R-:W-:Y:S02]  /*3260*/  @P0 SHF.L.U32 R45, R44.reuse, 0x2, RZ ;  /* 0x000000022c2d0819 */ /* 0x040fe400000006ff */
[----:B------:R-:W-:Y:S02]  /*3270*/  @P0 SHF.L.U64.HI R65, R44, 0x2, R65 ;  /* 0x000000022c410819 */ /* 0x000fe40000010241 */
[----:B------:R-:W-:Y:S01]  /*3280*/  @P0 IADD3 R40, P1, R45, R27, RZ ;  /* 0x0000001b2d280210 */ /* 0x000fe20007f3e0ff */
[----:B------:R-:W-:Y:S01]  /*3290*/  @P0 IMAD.WIDE.U32 R10, R17, 0x7, R10 ;  /* 0x00000007110a0825 */ /* 0x000fe200078e000a */
[----:B------:R-:W-:Y:S02]  /*32a0*/  @!P0 MOV R44, RZ ;  /* 0x000000ff002c8202 */ /* 0x000fe40000000f00 */
[----:B------:R-:W-:-:S02]  /*32b0*/  @P0 IADD3.X R41, R65, R28, RZ, P1, !PT ;  /* 0x0000001c41290210 */ /* 0x000fc40000ffe4ff */
[----:B-1----:R-:W-:Y:S01]  /*32c0*/  @P0 IADD3 R42, P1, R45, R24, RZ ;  /* 0x000000182d2a0210 */ /* 0x002fe20007f3e0ff */
[----:B------:R-:W-:Y:S01]  /*32d0*/  @P0 IMAD R63, R16, 0x7, RZ ;  /* 0x00000007103f0824 */ /* 0x000fe200078e02ff */
[----:B------:R-:W-:Y:S01]  /*32e0*/  @P0 SHF.L.U32 R0, R10, 0x2, RZ ;  /* 0x000000020a000819 */ /* 0x000fe200000006ff */
[----:B------:R0:W5:Y:S01]  /*32f0*/  @P0 LDG.E R44, desc[UR8][R40.64] ;  /* 0x00000008282c0981 */ /* 0x000162000c1e1900 */
[----:B------:R-:W-:Y:S02]  /*3300*/  @P0 IADD3.X R43, R65, R26, RZ, P1, !PT ;  /* 0x0000001a412b0210 */ /* 0x000fe40000ffe4ff */
[----:B------:R-:W-:-:S03]  /*3310*/  @P0 IADD3 R63, R63, R11, RZ ;  /* 0x0000000b3f3f0210 */ /* 0x000fc60007ffe0ff */
[----:B------:R-:W4:Y:S01]  /*3320*/  @P0 LDG.E R61, desc[UR8][R42.64] ;  /* 0x000000082a3d0981 */ /* 0x000f22000c1e1900 */
[----:B------:R-:W-:Y:S02]  /*3330*/  @P0 SHF.L.U64.HI R63, R10, 0x2, R63 ;  /* 0x000000020a3f0819 */ /* 0x000fe4000001023f */
[----:B------:R-:W-:-:S04]  /*3340*/  @P0 IADD3 R10, P1, R0, R27, RZ ;  /* 0x0000001b000a0210 */ /* 0x000fc80007f3e0ff */
[----:B------:R-:W-:Y:S02]  /*3350*/  @P0 IADD3.X R11, R63, R28, RZ, P1, !PT ;  /* 0x0000001c3f0b0210 */ /* 0x000fe40000ffe4ff */
[----:B0-----:R-:W-:-:S05]  /*3360*/  @P0 IADD3 R40, P1, R0, R24, RZ ;  /* 0x0000001800280210 */ /* 0x001fca0007f3e0ff */
[----:B------:R-:W-:Y:S01]  /*3370*/  @P0 IMAD.X R41, R63, 0x1, R26, P1 ;  /* 0x000000013f290824 */ /* 0x000fe200008e061a */
[----:B------:R-:W-:-:S06]  /*3380*/  @!P0 MOV R45, RZ ;  /* 0x000000ff002d8202 */ /* 0x000fcc0000000f00 */
[----:B------:R0:W5:Y:S01]  /*3390*/  @P0 LDG.E R45, desc[UR8][R10.64] ;  /* 0x000000080a2d0981 */ /* 0x000162000c1e1900 */
[----:B------:R-:W-:-:S06]  /*33a0*/  @!P0 MOV R58, RZ ;  /* 0x000000ff003a8202 */ /* 0x000fcc0000000f00 */
[----:B------:R1:W5:Y:S01]  /*33b0*/  @P0 LDG.E R58, desc[UR8][R40.64] ;  /* 0x00000008283a0981 */ /* 0x000362000c1e1900 */
[----:B0-----:R-:W-:Y:S01]  /*33c0*/  HFMA2.MMA R11, -RZ, RZ, 1.125, -9232 ;  /* 0x3c80f082ff0b7435 */ /* 0x001fe200000001ff */
[----:B------:R-:W-:-:S04]  /*33d0*/  IADD3 R32, R32, -0x1, RZ ;  /* 0xffffffff20207810 */ /* 0x000fc80007ffe0ff */
[----:B------:R-:W-:Y:S01]  /*33e0*/  LOP3.LUT R32, R32, 0x1f, RZ, 0xc0, !PT ;  /* 0x0000001f20207812 */ /* 0x000fe200078ec0ff */
        /* <DEDUP_REMOVED lines=8> */
[----:B------:R-:W-:Y:S01]  /*3470*/  ISETP.GE.U32.AND P0, PT, R43, R18, PT ;  /* 0x000000122b00720c */ /* 0x000fe20003f06070 */
[----:B-1----:R-:W-:Y:S01]  /*3480*/  FMUL R41, R42, R42 ;  /* 0x0000002a2a297220 */ /* 0x002fe20000400000 */
[----:B0-----:R-:W-:-:S04]  /*3490*/  FADD R43, R10, 1 ;  /* 0x3f8000000a2b7421 */ /* 0x001fc80000000000 */
[----:B------:R-:W0:Y:S01]  /*34a0*/  MUFU.RCP R40, R43 ;  /* 0x0000002b00287308 */ /* 0x000e220000001000 */
[----:B------:R-:W-:-:S04]  /*34b0*/  FFMA R0, R41, R11, -0.052303962409496307373 ;  /* 0xbd563cae29007423 */ /* 0x000fc8000000000b */
[----:B------:R-:W-:Y:S01]  /*34c0*/  FFMA R0, R41, R0, 0.1331529766321182251 ;  /* 0x3e08594129007423 */ /* 0x000fe20000000000 */
[----:B------:R-:W-:-:S03]  /*34d0*/  FSETP.GE.AND P1, PT, |R42|, 9.010913848876953125, PT ;  /* 0x41102cb42a00780b */ /* 0x000fc60003f26200 */
[----:B------:R-:W-:Y:S01]  /*34e0*/  FFMA R0, R41, R0, -0.33332768082618713379 ;  /* 0xbeaaa9ed29007423 */ /* 0x000fe20000000000 */
[----:B------:R-:W-:-:S03]  /*34f0*/  HADD2.F32 R54, -RZ, R54.H1_H1 ;  /* 0x30000036ff367230 */ /* 0x000fc60000004100 */
[----:B------:R-:W-:Y:S01]  /*3500*/  FFMA R65, R41, R0, RZ ;  /* 0x0000000029417223 */ /* 0x000fe200000000ff */
[----:B0-----:R-:W-:-:S05]  /*3510*/  FFMA R40, R40, -2, R21 ;  /* 0xc000000028287823 */ /* 0x001fca0000000015 */
[----:B------:R-:W-:-:S04]  /*3520*/  FSEL R41, R40, 1, !P1 ;  /* 0x3f80000028297808 */ /* 0x000fc80004800000 */
[----:B------:R-:W-:Y:S01]  /*3530*/  LOP3.LUT R40, R41, 0x80000000, R42, 0xb8, !PT ;  /* 0x8000000029287812 */ /* 0x000fe200078eb82a */
[C---:B------:R-:W-:Y:S01]  /*3540*/  FMUL R41, R54.reuse, 0.044714998453855514526 ;  /* 0x3d37271336297820 */ /* 0x040fe20000400000 */
[----:B------:R-:W-:-:S03]  /*3550*/  FMUL R0, R54, 0.79788458347320556641 ;  /* 0x3f4c422a36007820 */ /* 0x000fc60000400000 */
[----:B------:R-:W-:-:S04]  /*3560*/  FFMA R41, R54, R41, 1 ;  /* 0x3f80000036297423 */ /* 0x000fc80000000029 */
[----:B------:R-:W-:-:S04]  /*3570*/  FMUL R41, R0, R41 ;  /* 0x0000002900297220 */ /* 0x000fc80000400000 */
[----:B------:R-:W-:-:S06]  /*3580*/  FMUL R10, |R41|, 2.8853900432586669922 ;  /* 0x4038aa3b290a7820 */ /* 0x000fcc0000400200 */
[----:B------:R-:W0:Y:S01]  /*3590*/  MUFU.EX2 R10, R10 ;  /* 0x0000000a000a7308 */ /* 0x000e220000000800 */
[----:B------:R-:W-:Y:S02]  /*35a0*/  FSETP.GE.AND P2, PT, |R42|, 0.60000002384185791016, PT ;  /* 0x3f19999a2a00780b */ /* 0x000fe40003f46200 */
[----:B------:R-:W-:Y:S01]  /*35b0*/  ISETP.GE.U32.OR P0, PT, R32, R19, P0 ;  /* 0x000000132000720c */ /* 0x000fe20000706470 */
[----:B0-----:R-:W-:-:S10]  /*35c0*/  FADD R32, R10, 1 ;  /* 0x3f8000000a207421 */ /* 0x001fd40000000000 */
[----:B------:R-:W-:Y:S01]  /*35d0*/  @!P2 FFMA R40, R42, R65, R42 ;  /* 0x000000412a28a223 */ /* 0x000fe2000000002a */
[----:B------:R-:W-:Y:S01]  /*35e0*/  FMUL R42, R41, R41 ;  /* 0x00000029292a7220 */ /* 0x000fe20000400000 */
[----:B------:R-:W0:Y:S03]  /*35f0*/  MUFU.RCP R32, R32 ;  /* 0x0000002000207308 */ /* 0x000e260000001000 */
[----:B------:R-:W-:-:S04]  /*3600*/  FFMA R43, R42, R11, -0.052303962409496307373 ;  /* 0xbd563cae2a2b7423 */ /* 0x000fc8000000000b */
[----:B------:R-:W-:-:S04]  /*3610*/  FFMA R43, R42, R43, 0.1331529766321182251 ;  /* 0x3e0859412a2b7423 */ /* 0x000fc8000000002b */
[----:B------:R-:W-:Y:S01]  /*3620*/  FFMA R0, R42, R43, -0.33332768082618713379 ;  /* 0xbeaaa9ed2a007423 */ /* 0x000fe2000000002b */
[----:B------:R-:W-:-:S03]  /*3630*/  FSETP.GE.AND P1, PT, |R41|, 9.010913848876953125, PT ;  /* 0x41102cb42900780b */ /* 0x000fc60003f26200 */
[----:B------:R-:W-:Y:S01]  /*3640*/  FFMA R42, R42, R0, RZ ;  /* 0x000000002a2a7223 */ /* 0x000fe200000000ff */
[----:B0-----:R-:W-:Y:S01]  /*3650*/  FFMA R0, R32, -2, R21 ;  /* 0xc000000020007823 */ /* 0x001fe20000000015 */
[----:B--2---:R-:W-:-:S04]  /*3660*/  HADD2.F32 R32, -RZ, R60.H0_H0 ;  /* 0x2000003cff207230 */ /* 0x004fc80000004100 */
[----:B------:R-:W-:Y:S01]  /*3670*/  FSEL R0, R0, 1, !P1 ;  /* 0x3f80000000007808 */ /* 0x000fe20004800000 */
[----:B------:R-:W-:-:S03]  /*3680*/  FMUL R65, R32, 0.044714998453855514526 ;  /* 0x3d37271320417820 */ /* 0x000fc60000400000 */
[----:B------:R-:W-:Y:S01]  /*3690*/  LOP3.LUT R43, R0, 0x80000000, R41, 0xb8, !PT ;  /* 0x80000000002b7812 */ /* 0x000fe200078eb829 */
[C---:B------:R-:W-:Y:S01]  /*36a0*/  FFMA R65, R32.reuse, R65, 1 ;  /* 0x3f80000020417423 */ /* 0x040fe20000000041 */
[----:B------:R-:W-:-:S04]  /*36b0*/  FMUL R0, R32, 0.79788458347320556641 ;  /* 0x3f4c422a20007820 */ /* 0x000fc80000400000 */
[----:B------:R-:W-:Y:S01]  /*36c0*/  FMUL R65, R0, R65 ;  /* 0x0000004100417220 */ /* 0x000fe20000400000 */
[----:B------:R-:W-:-:S03]  /*36d0*/  FSETP.GE.AND P2, PT, |R41|, 0.60000002384185791016, PT ;  /* 0x3f19999a2900780b */ /* 0x000fc60003f46200 */
[----:B------:R-:W-:-:S04]  /*36e0*/  FMUL R10, R65, R65 ;  /* 0x00000041410a7220 */ /* 0x000fc80000400000 */
[----:B------:R-:W-:-:S04]  /*36f0*/  FFMA R67, R10, R11, -0.052303962409496307373 ;  /* 0xbd563cae0a437423 */ /* 0x000fc8000000000b */
[C---:B------:R-:W-:Y:S02]  /*3700*/  FFMA R67, R10.reuse, R67, 0.1331529766321182251 ;  /* 0x3e0859410a437423 */ /* 0x040fe40000000043 */
[----:B------:R-:W-:Y:S02]  /*3710*/  @!P2 FFMA R43, R41, R42, R41 ;  /* 0x0000002a292ba223 */ /* 0x000fe40000000029 */
[----:B------:R-:W-:Y:S01]  /*3720*/  FFMA R0, R10, R67, -0.33332768082618713379 ;  /* 0xbeaaa9ed0a007423 */ /* 0x000fe20000000043 */
[----:B------:R-:W-:-:S03]  /*3730*/  FADD R41, R50, 1 ;  /* 0x3f80000032297421 */ /* 0x000fc60000000000 */
[----:B------:R-:W-:Y:S01]  /*3740*/  FFMA R50, R10, R0, RZ ;  /* 0x000000000a327223 */ /* 0x000fe200000000ff */
[----:B------:R-:W-:-:S06]  /*3750*/  FMUL R0, |R65|, 2.8853900432586669922 ;  /* 0x4038aa3b41007820 */ /* 0x000fcc0000400200 */
[----:B------:R-:W0:Y:S02]  /*3760*/  MUFU.EX2 R0, R0 ;  /* 0x0000000000007308 */ /* 0x000e240000000800 */
[----:B0-----:R-:W-:-:S06]  /*3770*/  FADD R10, R0, 1 ;  /* 0x3f800000000a7421 */ /* 0x001fcc0000000000 */
[----:B------:R-:W0:Y:S01]  /*3780*/  MUFU.RCP R10, R10 ;  /* 0x0000000a000a7308 */ /* 0x000e220000001000 */
[----:B------:R-:W-:Y:S01]  /*3790*/  LOP3.LUT R36, R36, 0xff, RZ, 0xc0, !PT ;  /* 0x000000ff24247812 */ /* 0x000fe200078ec0ff */
[----:B------:R-:W-:Y:S01]  /*37a0*/  HADD2.F32 R60, -RZ, R60.H1_H1 ;  /* 0x3000003cff3c7230 */ /* 0x000fe20000004100 */
[----:B------:R-:W-:Y:S02]  /*37b0*/  LOP3.LUT R37, R37, 0xffff, RZ, 0xc0, !PT ;  /* 0x0000ffff25257812 */ /* 0x000fe400078ec0ff */
[----:B------:R-:W-:Y:S02]  /*37c0*/  FSETP.GE.AND P1, PT, |R65|, 9.010913848876953125, PT ;  /* 0x41102cb44100780b */ /* 0x000fe40003f26200 */
[----:B------:R-:W-:Y:S01]  /*37d0*/  PRMT R36, R37, 0x7604, R36 ;  /* 0x0000760425247816 */ /* 0x000fe20000000024 */
[----:B------:R-:W-:Y:S01]  /*37e0*/  FMUL R37, R60, 0.044714998453855514526 ;  /* 0x3d3727133c257820 */ /* 0x000fe20000400000 */
[----:B0-----:R-:W-:-:S03]  /*37f0*/  FFMA R42, R10, -2, R21 ;  /* 0xc00000000a2a7823 */ /* 0x001fc60000000015 */
[----:B------:R-:W-:Y:S02]  /*3800*/  FFMA R37, R60, R37, 1 ;  /* 0x3f8000003c257423 */ /* 0x000fe40000000025 */
[----:B------:R-:W-:Y:S02]  /*3810*/  FSEL R42, R42, 1, !P1 ;  /* 0x3f8000002a2a7808 */ /* 0x000fe40004800000 */
[----:B------:R-:W-:Y:S02]  /*3820*/  ISETP.GE.U32.AND P1, PT, R55, R18, PT ;  /* 0x000000123700720c */ /* 0x000fe40003f26070 */
[----:B------:R-:W-:Y:S01]  /*3830*/  LOP3.LUT R55, R2, 0xffff, RZ, 0xc0, !PT ;  /* 0x0000ffff02377812 */ /* 0x000fe200078ec0ff */
[----:B------:R-:W-:Y:S01]  /*3840*/  FMUL R2, R60, 0.79788458347320556641 ;  /* 0x3f4c422a3c027820 */ /* 0x000fe20000400000 */
[----:B------:R-:W-:Y:S02]  /*3850*/  FSETP.GE.AND P2, PT, |R65|, 0.60000002384185791016, PT ;  /* 0x3f19999a4100780b */ /* 0x000fe40003f46200 */
[----:B------:R-:W-:Y:S01]  /*3860*/  SHF.L.U32 R35, R35, 0x10, RZ ;  /* 0x0000001023237819 */ /* 0x000fe200000006ff */
[----:B------:R-:W-:Y:S01]  /*3870*/  FMUL R2, R2, R37 ;  /* 0x0000002502027220 */ /* 0x000fe20000400000 */
[----:B------:R-:W-:-:S02]  /*3880*/  LOP3.LUT R36, R36, 0xffff, RZ, 0xc0, !PT ;  /* 0x0000ffff24247812 */ /* 0x000fc400078ec0ff */
[----:B------:R-:W-:Y:S02]  /*3890*/  LOP3.LUT R0, R33, 0xff, RZ, 0xc0, !PT ;  /* 0x000000ff21007812 */ /* 0x000fe400078ec0ff */
[----:B------:R-:W-:Y:S01]  /*38a0*/  LOP3.LUT R37, R36, 0xff0000, R35, 0xf8, !PT ;  /* 0x00ff000024257812 */ /* 0x000fe200078ef823 */
[----:B------:R-:W-:Y:S01]  /*38b0*/  FMUL R35, |R2|, 2.8853900432586669922 ;  /* 0x4038aa3b02237820 */ /* 0x000fe20000400200 */
[----:B------:R-:W-:Y:S01]  /*38c0*/  PRMT R0, R55, 0x7604, R0 ;  /* 0x0000760437007816 */ /* 0x000fe20000000000 */
[----:B------:R-:W-:Y:S01]  /*38d0*/  FFMA R64, R41, 0.5, R64 ;  /* 0x3f00000029407823 */ /* 0x000fe20000000040 */
[--C-:B------:R-:W-:Y:S02]  /*38e0*/  LOP3.LUT R42, R42, 0x80000000, R65.reuse, 0xb8, !PT ;  /* 0x800000002a2a7812 */ /* 0x100fe400078eb841 */
[----:B------:R-:W-:Y:S01]  /*38f0*/  LOP3.LUT R55, R0, 0xffff, RZ, 0xc0, !PT ;  /* 0x0000ffff00377812 */ /* 0x000fe200078ec0ff */
[----:B------:R-:W0:Y:S01]  /*3900*/  MUFU.EX2 R35, R35 ;  /* 0x0000002300237308 */ /* 0x000e220000000800 */
[----:B------:R-:W-:Y:S01]  /*3910*/  FMUL R0, R63, 0.10703222453594207764 ;  /* 0x3ddb33b63f007820 */ /* 0x000fe20000400000 */
[----:B------:R-:W-:Y:S01]  /*3920*/  @!P2 FFMA R42, R65, R50, R65 ;  /* 0x00000032412aa223 */ /* 0x000fe20000000041 */
[----:B------:R-:W-:-:S02]  /*3930*/  HADD2.F32 R41, -RZ, R30.H0_H0 ;  /* 0x2000001eff297230 */ /* 0x000fc40000004100 */
[----:B------:R-:W-:Y:S01]  /*3940*/  HADD2.F32 R65, -RZ, R30.H1_H1 ;  /* 0x3000001eff417230 */ /* 0x000fe20000004100 */
[----:B------:R-:W-:Y:S01]  /*3950*/  LOP3.LUT R30, R31, 0xffff, RZ, 0xc0, !PT ;  /* 0x0000ffff1f1e7812 */ /* 0x000fe200078ec0ff */
[----:B------:R-:W-:Y:S01]  /*3960*/  FFMA R31, R63, R0, 0.79788458347320556641 ;  /* 0x3f4c422a3f1f7423 */ /* 0x000fe20000000000 */
[----:B------:R-:W-:-:S04]  /*3970*/  FFMA R0, -R40, R40, 1 ;  /* 0x3f80000028007423 */ /* 0x000fc80000000128 */
[----:B------:R-:W-:Y:S01]  /*3980*/  FMUL R0, R0, R31 ;  /* 0x0000001f00007220 */ /* 0x000fe20000400000 */
[----:B------:R-:W-:Y:S01]  /*3990*/  FMUL R31, R54, 0.10703222453594207764 ;  /* 0x3ddb33b6361f7820 */ /* 0x000fe20000400000 */
[----:B------:R-:W-:Y:S02]  /*39a0*/  LOP3.LUT R10, R34, 0xffff, RZ, 0xc0, !PT ;  /* 0x0000ffff220a7812 */ /* 0x000fe400078ec0ff */
[----:B------:R-:W-:Y:S01]  /*39b0*/  LEA R30, R30, R37, 0x18 ;  /* 0x000000251e1e7211 */ /* 0x000fe200078ec0ff */
[----:B------:R-:W-:Y:S01]  /*39c0*/  FFMA R34, R54, R31, 0.79788458347320556641 ;  /* 0x3f4c422a36227423 */ /* 0x000fe2000000001f */
[----:B------:R-:W-:Y:S01]  /*39d0*/  FFMA R31, -R43, R43, 1 ;  /* 0x3f8000002b1f7423 */ /* 0x000fe2000000012b */
[----:B0-----:R-:W-:Y:S01]  /*39e0*/  FADD R37, R35, 1 ;  /* 0x3f80000023257421 */ /* 0x001fe20000000000 */
[----:B------:R-:W-:Y:S01]  /*39f0*/  FMUL R35, R2, R2 ;  /* 0x0000000202237220 */ /* 0x000fe20000400000 */
[----:B------:R-:W-:Y:S01]  /*3a00*/  FMUL R54, R54, 0.5 ;  /* 0x3f00000036367820 */ /* 0x000fe20000400000 */
[----:B------:R-:W-:Y:S01]  /*3a10*/  FMUL R31, R31, R34 ;  /* 0x000000221f1f7220 */ /* 0x000fe20000400000 */
[----:B------:R-:W-:Y:S01]  /*3a20*/  FMUL R63, R63, 0.5 ;  /* 0x3f0000003f3f7820 */ /* 0x000fe20000400000 */
[----:B------:R-:W-:Y:S01]  /*3a30*/  FFMA R36, R35, R11, -0.052303962409496307373 ;  /* 0xbd563cae23247423 */ /* 0x000fe2000000000b */
[----:B------:R-:W-:Y:S01]  /*3a40*/  SHF.L.U32 R38, R38, 0x10, RZ ;  /* 0x0000001026267819 */ /* 0x000fe200000006ff */
[----:B------:R-:W-:Y:S01]  /*3a50*/  FMUL R54, R54, R31 ;  /* 0x0000001f36367220 */ /* 0x000fe20000400000 */
[----:B------:R-:W-:Y:S01]  /*3a60*/  FMUL R0, R63, R0 ;  /* 0x000000003f007220 */ /* 0x000fe20000400000 */
[----:B------:R-:W-:Y:S01]  /*3a70*/  FADD R31, R40, 1 ;  /* 0x3f800000281f7421 */ /* 0x000fe20000000000 */
[----:B------:R-:W-:Y:S01]  /*3a80*/  FFMA R36, R35, R36, 0.1331529766321182251 ;  /* 0x3e08594123247423 */ /* 0x000fe20000000024 */
[----:B------:R-:W-:-:S02]  /*3a90*/  LOP3.LUT R55, R55, 0xff0000, R38, 0xf8, !PT ;  /* 0x00ff000037377812 */ /* 0x000fc400078ef826 */
[----:B------:R-:W-:Y:S01]  /*3aa0*/  FFMA R38, R31, 0.5, R0 ;  /* 0x3f0000001f267823 */ /* 0x000fe20000000000 */
[----:B------:R-:W-:Y:S01]  /*3ab0*/  FFMA R0, R35, R36, -0.33332768082618713379 ;  /* 0xbeaaa9ed23007423 */ /* 0x000fe20000000024 */
[----:B----4-:R-:W-:Y:S01]  /*3ac0*/  HADD2.F32 R36, -RZ, R61.H0_H0 ;  /* 0x2000003dff247230 */ /* 0x010fe20000004100 */
[----:B------:R0:W1:Y:S01]  /*3ad0*/  MUFU.RCP R34, R37 ;  /* 0x0000002500227308 */ /* 0x0000620000001000 */
[----:B------:R-:W-:-:S03]  /*3ae0*/  LEA R10, R10, R55, 0x18 ;  /* 0x000000370a0a7211 */ /* 0x000fc600078ec0ff */
[----:B------:R-:W-:Y:S01]  /*3af0*/  FMUL R31, R36, 0.044714998453855514526 ;  /* 0x3d372713241f7820 */ /* 0x000fe20000400000 */
[----:B------:R-:W-:-:S03]  /*3b00*/  FFMA R55, R35, R0, RZ ;  /* 0x0000000023377223 */ /* 0x000fc600000000ff */
[C---:B------:R-:W-:Y:S01]  /*3b10*/  FFMA R0, R36.reuse, R31, 1 ;  /* 0x3f80000024007423 */ /* 0x040fe2000000001f */
[----:B0-----:R-:W-:Y:S01]  /*3b20*/  FMUL R37, R36, 0.79788458347320556641 ;  /* 0x3f4c422a24257820 */ /* 0x001fe20000400000 */
[----:B------:R-:W-:-:S03]  /*3b30*/  HADD2.F32 R31, -RZ, R52.H0_H0 ;  /* 0x20000034ff1f7230 */ /* 0x000fc60000004100 */
[----:B------:R-:W-:Y:S02]  /*3b40*/  FMUL R37, R37, R0 ;  /* 0x0000000025257220 */ /* 0x000fe40000400000 */
[----:B------:R-:W-:Y:S02]  /*3b50*/  FMUL R31, R31, R38 ;  /* 0x000000261f1f7220 */ /* 0x000fe40000400000 */
[----:B------:R-:W-:Y:S01]  /*3b60*/  FMUL R38, |R37|, 2.8853900432586669922 ;  /* 0x4038aa3b25267820 */ /* 0x000fe20000400200 */
[----:B-1----:R-:W-:Y:S01]  /*3b70*/  FFMA R34, R34, -2, R21 ;  /* 0xc000000022227823 */ /* 0x002fe20000000015 */
[----:B------:R-:W-:-:S04]  /*3b80*/  FSETP.GE.AND P2, PT, |R2|, 9.010913848876953125, PT ;  /* 0x41102cb40200780b */ /* 0x000fc80003f46200 */
[----:B------:R-:W-:Y:S01]  /*3b90*/  FSEL R35, R34, 1, !P2 ;  /* 0x3f80000022237808 */ /* 0x000fe20005000000 */
[----:B------:R-:W0:Y:S01]  /*3ba0*/  MUFU.EX2 R38, R38 ;  /* 0x0000002600267308 */ /* 0x000e220000000800 */
[----:B------:R-:W-:Y:S02]  /*3bb0*/  FSETP.GE.AND P3, PT, |R2|, 0.60000002384185791016, PT ;  /* 0x3f19999a0200780b */ /* 0x000fe40003f66200 */
[----:B------:R-:W-:Y:S01]  /*3bc0*/  LOP3.LUT R34, R35, 0x80000000, R2, 0xb8, !PT ;  /* 0x8000000023227812 */ /* 0x000fe200078eb802 */
[----:B------:R-:W-:Y:S01]  /*3bd0*/  FMUL R35, R32, 0.10703222453594207764 ;  /* 0x3ddb33b620237820 */ /* 0x000fe20000400000 */
[----:B------:R-:W-:-:S03]  /*3be0*/  FFMA R0, -R42, R42, 1 ;  /* 0x3f8000002a007423 */ /* 0x000fc6000000012a */
[C---:B------:R-:W-:Y:S01]  /*3bf0*/  FFMA R35, R32.reuse, R35, 0.79788458347320556641 ;  /* 0x3f4c422a20237423 */ /* 0x040fe20000000023 */
[----:B------:R-:W-:-:S03]  /*3c00*/  FMUL R32, R32, 0.5 ;  /* 0x3f00000020207820 */ /* 0x000fc60000400000 */
[----:B------:R-:W-:Y:S01]  /*3c10*/  FMUL R35, R0, R35 ;  /* 0x0000002300237220 */ /* 0x000fe20000400000 */
[----:B------:R-:W-:Y:S01]  /*3c20*/  FMUL R0, R37, R37 ;  /* 0x0000002525007220 */ /* 0x000fe20000400000 */
[----:B------:R-:W-:Y:S02]  /*3c30*/  @!P3 FFMA R34, R2, R55, R2 ;  /* 0x000000370222b223 */ /* 0x000fe40000000002 */
[----:B------:R-:W-:Y:S01]  /*3c40*/  FMUL R32, R32, R35 ;  /* 0x0000002320207220 */ /* 0x000fe20000400000 */
[----:B0-----:R-:W-:Y:S01]  /*3c50*/  FADD R38, R38, 1 ;  /* 0x3f80000026267421 */ /* 0x001fe20000000000 */
[----:B------:R-:W-:Y:S01]  /*3c60*/  FFMA R35, R0, R11, -0.052303962409496307373 ;  /* 0xbd563cae00237423 */ /* 0x000fe2000000000b */
[----:B------:R-:W-:Y:S01]  /*3c70*/  FMUL R55, R60, 0.10703222453594207764 ;  /* 0x3ddb33b63c377820 */ /* 0x000fe20000400000 */
[----:B------:R-:W-:Y:S02]  /*3c80*/  FFMA R2, -R34, R34, 1 ;  /* 0x3f80000022027423 */ /* 0x000fe40000000122 */
[----:B------:R-:W-:Y:S01]  /*3c90*/  FFMA R63, R0, R35, 0.1331529766321182251 ;  /* 0x3e085941003f7423 */ /* 0x000fe20000000023 */
[----:B------:R-:W-:Y:S01]  /*3ca0*/  FFMA R55, R60, R55, 0.79788458347320556641 ;  /* 0x3f4c422a3c377423 */ /* 0x000fe20000000037 */
[----:B------:R-:W0:Y:S01]  /*3cb0*/  MUFU.RCP R38, R38 ;  /* 0x0000002600267308 */ /* 0x000e220000001000 */
[----:B------:R-:W-:Y:S01]  /*3cc0*/  FADD R35, R42, 1 ;  /* 0x3f8000002a237421 */ /* 0x000fe20000000000 */
[----:B------:R-:W-:Y:S01]  /*3cd0*/  FFMA R63, R0, R63, -0.33332768082618713379 ;  /* 0xbeaaa9ed003f7423 */ /* 0x000fe2000000003f */
[----:B------:R-:W-:Y:S01]  /*3ce0*/  FMUL R55, R2, R55 ;  /* 0x0000003702377220 */ /* 0x000fe20000400000 */
[----:B------:R-:W-:Y:S01]  /*3cf0*/  FMNMX R2, R13, |R46|, !PT ;  /* 0x4000002e0d027209 */ /* 0x000fe20007800000 */
[----:B------:R-:W-:Y:S01]  /*3d00*/  FFMA R40, R35, 0.5, R32 ;  /* 0x3f00000023287823 */ /* 0x000fe20000000020 */
[----:B------:R-:W-:Y:S01]  /*3d10*/  FFMA R50, R0, R63, RZ ;  /* 0x0000003f00327223 */ /* 0x000fe200000000ff */
[----:B------:R-:W-:Y:S01]  /*3d20*/  FADD R0, RZ, R46 ;  /* 0x0000002eff007221 */ /* 0x000fe20000000000 */
[----:B------:R-:W-:Y:S01]  /*3d30*/  FMNMX R32, |R47|, R2, !PT ;  /* 0x000000022f207209 */ /* 0x000fe20007800200 */
[----:B------:R-:W-:Y:S01]  /*3d40*/  FMUL R2, R46, R20 ;  /* 0x000000142e027220 */ /* 0x000fe20000400000 */
[----:B------:R-:W-:Y:S01]  /*3d50*/  FADD R43, R43, 1 ;  /* 0x3f8000002b2b7421 */ /* 0x000fe20000000000 */
[C---:B------:R-:W-:Y:S01]  /*3d60*/  FADD R46, R49.reuse, R0 ;  /* 0x00000000312e7221 */ /* 0x040fe20000000000 */
[C---:B------:R-:W-:Y:S01]  /*3d70*/  FMNMX R0, |R49|.reuse, R32, !PT ;  /* 0x0000002031007209 */ /* 0x040fe20007800200 */
[----:B------:R-:W-:Y:S01]  /*3d80*/  FMUL R32, R49, R20 ;  /* 0x0000001431207220 */ /* 0x000fe20000400000 */
[----:B------:R-:W-:Y:S01]  /*3d90*/  FSETP.GE.AND P3, PT, |R37|, 0.60000002384185791016, PT ;  /* 0x3f19999a2500780b */ /* 0x000fe20003f66200 */
[----:B------:R-:W-:Y:S01]  /*3da0*/  FFMA R54, R43, 0.5, R54 ;  /* 0x3f0000002b367823 */ /* 0x000fe20000000036 */
[----:B------:R-:W-:-:S02]  /*3db0*/  HADD2.F32 R43, -RZ, R52.H1_H1 ;  /* 0x30000034ff2b7230 */ /* 0x000fc40000004100 */
[----:B0-----:R-:W-:Y:S01]  /*3dc0*/  FFMA R38, R38, -2, R21 ;  /* 0xc000000026267823 */ /* 0x001fe20000000015 */
[----:B------:R-:W-:Y:S01]  /*3dd0*/  FADD R42, RZ, R47 ;  /* 0x0000002fff2a7221 */ /* 0x000fe20000000000 */
[----:B------:R-:W-:Y:S01]  /*3de0*/  FMNMX R52, |R51|, R0, !PT ;  /* 0x0000000033347209 */ /* 0x000fe20007800200 */
[-C--:B------:R-:W-:Y:S01]  /*3df0*/  FMUL R47, R47, R20.reuse ;  /* 0x000000142f2f7220 */ /* 0x080fe20000400000 */
[----:B------:R-:W-:Y:S01]  /*3e00*/  FSETP.GE.AND P2, PT, |R37|, 9.010913848876953125, PT ;  /* 0x41102cb42500780b */ /* 0x000fe20003f46200 */
[----:B------:R-:W-:Y:S01]  /*3e10*/  FMUL R35, R51, R20 ;  /* 0x0000001433237220 */ /* 0x000fe20000400000 */
[----:B------:R-:W-:Y:S02]  /*3e20*/  F2FP.SATFINITE.E4M3.F32.PACK_AB_MERGE_C R2, RZ, R2, RZ ;  /* 0x00000002ff02723e */ /* 0x000fe400048070ff */
[----:B------:R-:W-:Y:S01]  /*3e30*/  F2FP.SATFINITE.E4M3.F32.PACK_AB_MERGE_C R32, RZ, R32, RZ ;  /* 0x00000020ff20723e */ /* 0x000fe200048070ff */
[----:B------:R-:W-:Y:S01]  /*3e40*/  FADD R46, R57, R46 ;  /* 0x0000002e392e7221 */ /* 0x000fe20000000000 */
[----:B------:R-:W-:Y:S01]  /*3e50*/  FSEL R38, R38, 1, !P2 ;  /* 0x3f80000026267808 */ /* 0x000fe20005000000 */
[----:B------:R-:W-:Y:S01]  /*3e60*/  FADD R42, R51, R42 ;  /* 0x0000002a332a7221 */ /* 0x000fe20000000000 */
[C---:B------:R-:W-:Y:S01]  /*3e70*/  FMNMX R52, |R57|.reuse, R52, !PT ;  /* 0x0000003439347209 */ /* 0x040fe20007800200 */
[----:B------:R-:W-:Y:S01]  /*3e80*/  FMUL R57, R57, R20 ;  /* 0x0000001439397220 */ /* 0x000fe20000400000 */
[----:B------:R-:W-:-:S02]  /*3e90*/  LOP3.LUT R0, R2, 0xff, RZ, 0xc0, !PT ;  /* 0x000000ff02007812 */ /* 0x000fc400078ec0ff */
[----:B------:R-:W-:Y:S01]  /*3ea0*/  LOP3.LUT R13, R32, 0xffff, RZ, 0xc0, !PT ;  /* 0x0000ffff200d7812 */ /* 0x000fe200078ec0ff */
[----:B------:R-:W-:Y:S01]  /*3eb0*/  FMUL R43, R43, R54 ;  /* 0x000000362b2b7220 */ /* 0x000fe20000400000 */
[----:B------:R-:W-:Y:S02]  /*3ec0*/  F2FP.SATFINITE.E4M3.F32.PACK_AB_MERGE_C R51, RZ, R47, RZ ;  /* 0x0000002fff33723e */ /* 0x000fe400048070ff */
[----:B------:R-:W-:Y:S01]  /*3ed0*/  F2FP.SATFINITE.E4M3.F32.PACK_AB_MERGE_C R35, RZ, R35, RZ ;  /* 0x00000023ff23723e */ /* 0x000fe200048070ff */
[----:B------:R-:W-:Y:S01]  /*3ee0*/  FMUL R60, R60, 0.5 ;  /* 0x3f0000003c3c7820 */ /* 0x000fe20000400000 */
[--C-:B------:R-:W-:Y:S01]  /*3ef0*/  LOP3.LUT R54, R38, 0x80000000, R37.reuse, 0xb8, !PT ;  /* 0x8000000026367812 */ /* 0x100fe200078eb825 */
[----:B------:R-:W-:Y:S01]  /*3f00*/  @!P3 FFMA R54, R37, R50, R37 ;  /* 0x000000322536b223 */ /* 0x000fe20000000025 */
[----:B------:R-:W-:Y:S01]  /*3f10*/  PRMT R13, R13, 0x7604, R0 ;  /* 0x000076040d0d7816 */ /* 0x000fe20000000000 */
[----:B------:R-:W-:Y:S01]  /*3f20*/  HADD2.F32 R38, -RZ, R61.H1_H1 ;  /* 0x3000003dff267230 */ /* 0x000fe20000004100 */
[----:B------:R-:W-:-:S02]  /*3f30*/  F2FP.SATFINITE.E4M3.F32.PACK_AB_MERGE_C R0, RZ, R57, RZ ;  /* 0x00000039ff00723e */ /* 0x000fc400048070ff */
[----:B------:R-:W-:Y:S02]  /*3f40*/  LOP3.LUT R37, R51, 0xff, RZ, 0xc0, !PT ;  /* 0x000000ff33257812 */ /* 0x000fe400078ec0ff */
[----:B------:R-:W-:Y:S01]  /*3f50*/  LOP3.LUT R50, R35, 0xffff, RZ, 0xc0, !PT ;  /* 0x0000ffff23327812 */ /* 0x000fe200078ec0ff */
[----:B------:R-:W-:Y:S01]  /*3f60*/  FMUL R55, R60, R55 ;  /* 0x000000373c377220 */ /* 0x000fe20000400000 */
[----:B------:R-:W-:Y:S02]  /*3f70*/  LOP3.LUT R60, R13, 0xffff, RZ, 0xc0, !PT ;  /* 0x0000ffff0d3c7812 */ /* 0x000fe400078ec0ff */
[----:B------:R-:W-:Y:S02]  /*3f80*/  SHF.L.U32 R13, R0, 0x10, RZ ;  /* 0x00000010000d7819 */ /* 0x000fe400000006ff */
[----:B------:R-:W-:Y:S01]  /*3f90*/  PRMT R50, R50, 0x7604, R37 ;  /* 0x0000760432327816 */ /* 0x000fe20000000025 */
[----:B------:R-:W-:Y:S01]  /*3fa0*/  FMUL R37, R38, 0.044714998453855514526 ;  /* 0x3d37271326257820 */ /* 0x000fe20000400000 */
[----:B------:R-:W-:Y:S01]  /*3fb0*/  LOP3.LUT R13, R60, 0xff0000, R13, 0xf8, !PT ;  /* 0x00ff00003c0d7812 */ /* 0x000fe200078ef80d */
[----:B------:R-:W-:-:S02]  /*3fc0*/  FMUL R41, R41, R62 ;  /* 0x0000003e29297220 */ /* 0x000fc40000400000 */
[C---:B------:R-:W-:Y:S01]  /*3fd0*/  FFMA R60, R38.reuse, R37, 1 ;  /* 0x3f800000263c7423 */ /* 0x040fe20000000025 */
[----:B------:R-:W-:Y:S01]  /*3fe0*/  FMUL R37, R38, 0.79788458347320556641 ;  /* 0x3f4c422a26257820 */ /* 0x000fe20000400000 */
[----:B------:R-:W-:Y:S01]  /*3ff0*/  FMNMX R52, |R59|, R52, !PT ;  /* 0x000000343b347209 */ /* 0x000fe20007800200 */
[----:B------:R-:W-:Y:S01]  /*4000*/  FADD R34, R34, 1 ;  /* 0x3f80000022227421 */ /* 0x000fe20000000000 */
[--C-:B------:R-:W-:Y:S02]  /*4010*/  HADD2.F32 R61, -RZ, R56.reuse.H0_H0 ;  /* 0x20000038ff3d7230 */ /* 0x100fe40000004100 */
[----:B------:R-:W-:Y:S01]  /*4020*/  FMUL R37, R37, R60 ;  /* 0x0000003c25257220 */ /* 0x000fe20000400000 */
[----:B------:R-:W-:Y:S02]  /*4030*/  HADD2.F32 R47, -RZ, R56.H1_H1 ;  /* 0x30000038ff2f7230 */ /* 0x000fe40000004100 */
[C---:B------:R-:W-:Y:S01]  /*4040*/  FADD R56, R41.reuse, R46 ;  /* 0x0000002e29387221 */ /* 0x040fe20000000000 */
[C---:B------:R-:W-:Y:S01]  /*4050*/  FMNMX R52, |R41|.reuse, R52, !PT ;  /* 0x0000003429347209 */ /* 0x040fe20007800200 */
[----:B------:R-:W-:Y:S01]  /*4060*/  FFMA R34, R34, 0.5, R55 ;  /* 0x3f00000022227823 */ /* 0x000fe20000000037 */
[-C--:B------:R-:W-:Y:S01]  /*4070*/  FMUL R41, R41, R20.reuse ;  /* 0x0000001429297220 */ /* 0x080fe20000400000 */
[----:B------:R-:W-:Y:S01]  /*4080*/  FMUL R57, |R37|, 2.8853900432586669922 ;  /* 0x4038aa3b25397820 */ /* 0x000fe20000400200 */
[----:B------:R-:W-:Y:S01]  /*4090*/  FMUL R49, R59, R20 ;  /* 0x000000143b317220 */ /* 0x000fe20000400000 */
[----:B------:R-:W-:Y:S01]  /*40a0*/  FMUL R47, R47, R34 ;  /* 0x000000222f2f7220 */ /* 0x000fe20000400000 */
[----:B------:R-:W-:-:S02]  /*40b0*/  IADD3 R29, R29, R3, RZ ;  /* 0x000000031d1d7210 */ /* 0x000fc40007ffe0ff */
[----:B------:R-:W-:Y:S02]  /*40c0*/  F2FP.SATFINITE.E4M3.F32.PACK_AB_MERGE_C R34, RZ, R41, RZ ;  /* 0x00000029ff22723e */ /* 0x000fe400048070ff */
[----:B------:R0:W1:Y:S01]  /*40d0*/  MUFU.EX2 R41, R57 ;  /* 0x0000003900297308 */ /* 0x0000620000000800 */
[----:B------:R-:W-:Y:S01]  /*40e0*/  F2FP.SATFINITE.E4M3.F32.PACK_AB_MERGE_C R49, RZ, R49, RZ ;  /* 0x00000031ff31723e */ /* 0x000fe200048070ff */
[----:B------:R-:W-:Y:S01]  /*40f0*/  FMUL R61, R61, R40 ;  /* 0x000000283d3d7220 */ /* 0x000fe20000400000 */
[----:B------:R-:W-:Y:S01]  /*4100*/  LOP3.LUT R46, R29, 0x1f, RZ, 0xc0, !PT ;  /* 0x0000001f1d2e7812 */ /* 0x000fe200078ec0ff */
[----:B------:R-:W-:Y:S01]  /*4110*/  FADD R40, R59, R42 ;  /* 0x0000002a3b287221 */ /* 0x000fe20000000000 */
[----:B------:R-:W-:Y:S01]  /*4120*/  FMUL R33, R65, R64 ;  /* 0x0000004041217220 */ /* 0x000fe20000400000 */
[----:B------:R-:W-:Y:S02]  /*4130*/  LOP3.LUT R29, R50, 0xffff, RZ, 0xc0, !PT ;  /* 0x0000ffff321d7812 */ /* 0x000fe400078ec0ff */
[----:B------:R-:W-:Y:S01]  /*4140*/  SHF.L.U32 R42, R49, 0x10, RZ ;  /* 0x00000010312a7819 */ /* 0x000fe200000006ff */
[----:B------:R0:W2:Y:S01]  /*4150*/  SHFL.IDX PT, R55, R39, R46, 0x1f ;  /* 0x00001f2e27377589 */ /* 0x0000a200000e0000 */
[----:B------:R-:W-:Y:S01]  /*4160*/  LOP3.LUT R50, R34, 0xffff, RZ, 0xc0, !PT ;  /* 0x0000ffff22327812 */ /* 0x000fe200078ec0ff */
[----:B------:R-:W-:Y:S02]  /*4170*/  BSSY B0, `(.L_x_16619) ;  /* 0x000000e000007945 */ /* 0x000fe40003800000 */
[----:B------:R0:W3:Y:S01]  /*4180*/  SHFL.IDX PT, R59, R12, R46, 0x1f ;  /* 0x00001f2e0c3b7589 */ /* 0x0000e200000e0000 */
[----:B------:R-:W-:-:S02]  /*4190*/  LOP3.LUT R42, R29, 0xff0000, R42, 0xf8, !PT ;  /* 0x00ff00001d2a7812 */ /* 0x000fc400078ef82a */
[----:B------:R-:W-:Y:S02]  /*41a0*/  LEA R29, R50, R13, 0x18 ;  /* 0x0000000d321d7211 */ /* 0x000fe400078ec0ff */
[----:B------:R-:W-:Y:S01]  /*41b0*/  FMNMX R52, |R33|, R52, !PT ;  /* 0x0000003421347209 */ /* 0x000fe20007800200 */
[----:B-1----:R-:W-:Y:S06]  /*41c0*/  @P0 BRA `(.L_x_16620) ;  /* 0x0000000000200947 */ /* 0x002fec0003800000 */
[----:B0-----:R-:W-:Y:S02]  /*41d0*/  IADD3 R12, R3, -0x1, -R22 ;  /* 0xffffffff030c7810 */ /* 0x001fe40007ffe816 */
[----:B------:R-:W-:Y:S02]  /*41e0*/  PRMT R51, R51, 0x7604, R2 ;  /* 0x0000760433337816 */ /* 0x000fe40000000002 */
[----:B------:R-:W-:-:S04]  /*41f0*/  LOP3.LUT R13, R12, 0x1f, RZ, 0xc0, !PT ;  /* 0x0000001f0c0d7812 */ /* 0x000fc800078ec0ff */
[----:B------:R-:W-:-:S04]  /*4200*/  IADD3 R46, P2, R13, R48, RZ ;  /* 0x000000300d2e7210 */ /* 0x000fc80007f5e0ff */
[----:B------:R-:W-:Y:S02]  /*4210*/  IADD3.X R13, RZ, R53, RZ, P2, !PT ;  /* 0x00000035ff0d7210 */ /* 0x000fe400017fe4ff */
[----:B------:R-:W-:-:S04]  /*4220*/  LEA R12, P2, R46, R23, 0x1 ;  /* 0x000000172e0c7211 */ /* 0x000fc800078408ff */
[----:B------:R-:W-:-:S05]  /*4230*/  LEA.HI.X R13, R46, R25, R13, 0x1, P2 ;  /* 0x000000192e0d7211 */ /* 0x000fca00010f0c0d */
[----:B------:R1:W-:Y:S04]  /*4240*/  STG.E.U16 desc[UR8][R12.64], R51 ;  /* 0x000000330c007986 */ /* 0x0003e8000c101508 */
.L_x_16620:
[----:B------:R-:W-:Y:S05]  /*4250*/  BSYNC B0 ;  /* 0x0000000000007941 */ /* 0x000fea0003800000 */
.L_x_16619:
[----:B------:R-:W-:Y:S04]  /*4260*/  BSSY B0, `(.L_x_16621) ;  /* 0x000000a000007945 */ /* 0x000fe80003800000 */
[----:B------:R-:W-:Y:S05]  /*4270*/  @P0 BRA `(.L_x_16622) ;  /* 0x0000000000200947 */ /* 0x000fea0003800000 */
[----:B------:R-:W-:Y:S02]  /*4280*/  IADD3 R2, R3, -0x1, -R22 ;  /* 0xffffffff03027810 */ /* 0x000fe40007ffe816 */
[----:B------:R-:W-:Y:S02]  /*4290*/  PRMT R35, R35, 0x7604, R32 ;  /* 0x0000760423237816 */ /* 0x000fe40000000020 */
[----:B------:R-:W-:-:S04]  /*42a0*/  LOP3.LUT R2, R2, 0x1f, RZ, 0xc0, !PT ;  /* 0x0000001f02027812 */ /* 0x000fc800078ec0ff */
[----:B------:R-:W-:-:S04]  /*42b0*/  IADD3 R2, P2, P3, R17, R48, R2 ;  /* 0x0000003011027210 */ /* 0x000fc80007b5e002 */
[----:B-1----:R-:W-:Y:S02]  /*42c0*/  IADD3.X R13, R16, R53, RZ, P2, P3 ;  /* 0x00000035100d7210 */ /* 0x002fe400017e64ff */
[----:B0-----:R-:W-:-:S04]  /*42d0*/  LEA R12, P2, R2, R23, 0x1 ;  /* 0x00000017020c7211 */ /* 0x001fc800078408ff */
[----:B------:R-:W-:-:S05]  /*42e0*/  LEA.HI.X R13, R2, R25, R13, 0x1, P2 ;  /* 0x00000019020d7211 */ /* 0x000fca00010f0c0d */
[----:B------:R4:W-:Y:S04]  /*42f0*/  STG.E.U16 desc[UR8][R12.64], R35 ;  /* 0x000000230c007986 */ /* 0x0009e8000c101508 */
.L_x_16622:
[----:B------:R-:W-:Y:S05]  /*4300*/  BSYNC B0 ;  /* 0x0000000000007941 */ /* 0x000fea0003800000 */
.L_x_16621:
[----:B------:R-:W-:Y:S01]  /*4310*/  FMNMX R2, R52, |R31|, !PT ;  /* 0x4000001f34027209 */ /* 0x000fe20007800000 */
[----:B------:R-:W-:Y:S01]  /*4320*/  FADD R50, R41, 1 ;  /* 0x3f80000029327421 */ /* 0x000fe20000000000 */
[C---:B0-----:R-:W-:Y:S01]  /*4330*/  FADD R57, R33.reuse, R40 ;  /* 0x0000002821397221 */ /* 0x041fe20000000000 */
[----:B------:R-:W-:Y:S01]  /*4340*/  FMUL R33, R33, R20 ;  /* 0x0000001421217220 */ /* 0x000fe20000400000 */
[----:B------:R-:W-:Y:S01]  /*4350*/  FMNMX R2, |R43|, R2, !PT ;  /* 0x000000022b027209 */ /* 0x000fe20007800200 */
[----:B-1--4-:R-:W-:Y:S01]  /*4360*/  FADD R12, RZ, R31 ;  /* 0x0000001fff0c7221 */ /* 0x012fe20000000000 */
[-C--:B------:R-:W-:Y:S01]  /*4370*/  FMUL R51, R31, R20.reuse ;  /* 0x000000141f337220 */ /* 0x080fe20000400000 */
[C---:B------:R-:W-:Y:S01]  /*4380*/  FMUL R39, R61.reuse, R20 ;  /* 0x000000143d277220 */ /* 0x040fe20000400000 */
[C---:B------:R-:W-:Y:S01]  /*4390*/  FMNMX R46, |R61|.reuse, R2, !PT ;  /* 0x000000023d2e7209 */ /* 0x040fe20007800200 */
[----:B------:R-:W0:Y:S01]  /*43a0*/  MUFU.RCP R50, R50 ;  /* 0x0000003200327308 */ /* 0x000e220000001000 */
[----:B------:R-:W-:Y:S01]  /*43b0*/  SHF.R.U32.HI R2, RZ, 0x3, R3 ;  /* 0x00000003ff027819 */ /* 0x000fe20000011603 */
[----:B------:R-:W-:Y:S01]  /*43c0*/  FADD R41, R61, R12 ;  /* 0x0000000c3d297221 */ /* 0x000fe20000000000 */
[----:B------:R-:W-:Y:S01]  /*43d0*/  F2FP.SATFINITE.E4M3.F32.PACK_AB_MERGE_C R61, RZ, R33, RZ ;  /* 0x00000021ff3d723e */ /* 0x000fe200048070ff */
[----:B------:R-:W-:Y:S01]  /*43e0*/  BSSY B0, `(.L_x_16623) ;  /* 0x0000018000007945 */ /* 0x000fe20003800000 */
[----:B------:R-:W-:-:S02]  /*43f0*/  F2FP.SATFINITE.E4M3.F32.PACK_AB_MERGE_C R51, RZ, R51, RZ ;  /* 0x00000033ff33723e */ /* 0x000fc400048070ff */
[----:B------:R-:W-:Y:S02]  /*4400*/  F2FP.SATFINITE.E4M3.F32.PACK_AB_MERGE_C R39, RZ, R39, RZ ;  /* 0x00000027ff27723e */ /* 0x000fe400048070ff */
[----:B------:R-:W-:Y:S02]  /*4410*/  LOP3.LUT R2, R2, 0x1ffffffc, RZ, 0xc0, !PT ;  /* 0x1ffffffc02027812 */ /* 0x000fe400078ec0ff */
[----:B------:R-:W-:Y:S02]  /*4420*/  LOP3.LUT R31, R61, 0xffff, RZ, 0xc0, !PT ;  /* 0x0000ffff3d1f7812 */ /* 0x000fe400078ec0ff */
[----:B------:R-:W-:Y:S02]  /*4430*/  LOP3.LUT R40, R51, 0xff, RZ, 0xc0, !PT ;  /* 0x000000ff33287812 */ /* 0x000fe400078ec0ff */
[----:B------:R-:W-:Y:S02]  /*4440*/  LOP3.LUT R13, R39, 0xffff, RZ, 0xc0, !PT ;  /* 0x0000ffff270d7812 */ /* 0x000fe400078ec0ff */
[----:B------:R-:W-:-:S02]  /*4450*/  IADD3 R12, R3, 0x1e, -R22 ;  /* 0x0000001e030c7810 */ /* 0x000fc40007ffe816 */
[----:B------:R-:W-:Y:S02]  /*4460*/  IADD3 R35, -R2, R3, RZ ;  /* 0x0000000302237210 */ /* 0x000fe40007ffe1ff */
[----:B------:R-:W-:Y:S02]  /*4470*/  LEA R31, R31, R42, 0x18 ;  /* 0x0000002a1f1f7211 */ /* 0x000fe400078ec0ff */
[----:B------:R-:W-:Y:S02]  /*4480*/  PRMT R40, R13, 0x7604, R40 ;  /* 0x000076040d287816 */ /* 0x000fe40000000028 */
[----:B------:R-:W-:Y:S02]  /*4490*/  LOP3.LUT R2, R12, 0x1f, RZ, 0xc0, !PT ;  /* 0x0000001f0c027812 */ /* 0x000fe400078ec0ff */
[----:B------:R-:W-:Y:S01]  /*44a0*/  IADD3 R42, R35, 0x1d, RZ ;  /* 0x0000001d232a7810 */ /* 0x000fe20007ffe0ff */
[----:B0-----:R-:W-:Y:S06]  /*44b0*/  @P0 BRA `(.L_x_16624) ;  /* 0x0000000000280947 */ /* 0x001fec0003800000 */
[----:B------:R-:W-:Y:S02]  /*44c0*/  IADD3 R12, R3, -0x1, -R22 ;  /* 0xffffffff030c7810 */ /* 0x000fe40007ffe816 */
[----:B------:R-:W-:Y:S02]  /*44d0*/  LOP3.LUT R32, R6, 0xfffffffe, RZ, 0xc0, !PT ;  /* 0xfffffffe06207812 */ /* 0x000fe400078ec0ff */
        /* <DEDUP_REMOVED lines=8> */
.L_x_16624:
[----:B------:R-:W-:Y:S05]  /*4560*/  BSYNC B0 ;  /* 0x0000000000007941 */ /* 0x000fea0003800000 */
.L_x_16623:
[----:B------:R-:W-:Y:S04]  /*4570*/  BSSY B0, `(.L_x_16625) ;  /* 0x000000d000007945 */ /* 0x000fe80003800000 */
[----:B------:R-:W-:Y:S05]  /*4580*/  @P0 BRA `(.L_x_16626) ;  /* 0x00000000002c0947 */ /* 0x000fea0003800000 */
[----:B------:R-:W-:Y:S01]  /*4590*/  IADD3 R0, R3, -0x1, -R22 ;  /* 0xffffffff03007810 */ /* 0x000fe20007ffe816 */
[----:B------:R-:W-:Y:S01]  /*45a0*/  IMAD R33, R16, 0x3, RZ ;  /* 0x0000000310217824 */ /* 0x000fe200078e02ff */
[----:B------:R-:W-:Y:S02]  /*45b0*/  PRMT R61, R61, 0x7604, R34 ;  /* 0x000076043d3d7816 */ /* 0x000fe40000000022 */
[----:B0-----:R-:W-:-:S04]  /*45c0*/  LOP3.LUT R13, R0, 0x1f, RZ, 0xc0, !PT ;  /* 0x0000001f000d7812 */ /* 0x001fc800078ec0ff */
[----:B------:R-:W-:-:S04]  /*45d0*/  IADD3 R12, P0, R13, R48, RZ ;  /* 0x000000300d0c7210 */ /* 0x000fc80007f1e0ff */
[----:B------:R-:W-:-:S03]  /*45e0*/  IADD3.X R13, RZ, R53, RZ, P0, !PT ;  /* 0x00000035ff0d7210 */ /* 0x000fc600007fe4ff */
[----:B------:R-:W-:-:S05]  /*45f0*/  IMAD.WIDE.U32 R12, R17, 0x3, R12 ;  /* 0x00000003110c7825 */ /* 0x000fca00078e000c */
[----:B------:R-:W-:Y:S02]  /*4600*/  IADD3 R0, R33, R13, RZ ;  /* 0x0000000d21007210 */ /* 0x000fe40007ffe0ff */
[----:B------:R-:W-:-:S04]  /*4610*/  LEA R32, P0, R12, R23, 0x1 ;  /* 0x000000170c207211 */ /* 0x000fc800078008ff */
[----:B------:R-:W-:-:S05]  /*4620*/  LEA.HI.X R33, R12, R25, R0, 0x1, P0 ;  /* 0x000000190c217211 */ /* 0x000fca00000f0c00 */
[----:B------:R1:W-:Y:S04]  /*4630*/  STG.E.U16 desc[UR8][R32.64], R61 ;  /* 0x0000003d20007986 */ /* 0x0003e8000c101508 */
.L_x_16626:
[----:B------:R-:W-:Y:S05]  /*4640*/  BSYNC B0 ;  /* 0x0000000000007941 */ /* 0x000fea0003800000 */
.L_x_16625:
[----:B0-----:R-:W-:Y:S01]  /*4650*/  LOP3.LUT R49, R22, 0x3, RZ, 0xfc, !PT ;  /* 0x0000000316317812 */ /* 0x001fe200078efcff */
[----:B------:R-:W-:Y:S01]  /*4660*/  FADD R0, RZ, R43 ;  /* 0x0000002bff007221 */ /* 0x000fe20000000000 */
[----:B------:R-:W-:Y:S01]  /*4670*/  ISETP.GE.U32.OR P0, PT, R2, R19, P1 ;  /* 0x000000130200720c */ /* 0x000fe20000f06470 */
[----:B------:R-:W-:Y:S01]  /*4680*/  FMUL R12, R37, R37 ;  /* 0x00000025250c7220 */ /* 0x000fe20000400000 */
[----:B------:R-:W-:Y:S01]  /*4690*/  LOP3.LUT R34, R42, 0x1f, RZ, 0xc0, !PT ;  /* 0x0000001f2a227812 */ /* 0x000fe200078ec0ff */
[----:B------:R-:W-:Y:S01]  /*46a0*/  FMUL R43, R43, R20 ;  /* 0x000000142b2b7220 */ /* 0x000fe20000400000 */
[----:B------:R-:W-:Y:S01]  /*46b0*/  ISETP.GE.U32.AND P1, PT, R49, R18, PT ;  /* 0x000000123100720c */ /* 0x000fe20003f26070 */
[C---:B------:R-:W-:Y:S01]  /*46c0*/  FADD R9, R47.reuse, R0 ;  /* 0x000000002f097221 */ /* 0x040fe20000000000 */
[C---:B------:R-:W-:Y:S01]  /*46d0*/  FMNMX R42, |R47|.reuse, R46, !PT ;  /* 0x0000002e2f2a7209 */ /* 0x040fe20007800200 */
[----:B------:R-:W-:Y:S01]  /*46e0*/  FMUL R47, R47, R20 ;  /* 0x000000142f2f7220 */ /* 0x000fe20000400000 */
[----:B------:R-:W-:Y:S01]  /*46f0*/  FFMA R13, R12, R11, -0.052303962409496307373 ;  /* 0xbd563cae0c0d7423 */ /* 0x000fe2000000000b */
[----:B------:R-:W-:Y:S01]  /*4700*/  ISETP.LT.U32.AND P1, PT, R34, R19, !P1 ;  /* 0x000000132200720c */ /* 0x000fe20004f21070 */
[----:B------:R-:W-:Y:S01]  /*4710*/  FFMA R0, R50, -2, R21 ;  /* 0xc000000032007823 */ /* 0x000fe20000000015 */
[C---:B------:R-:W-:Y:S01]  /*4720*/  FSETP.GE.AND P2, PT, |R37|.reuse, 9.010913848876953125, PT ;  /* 0x41102cb42500780b */ /* 0x040fe20003f46200 */
[----:B------:R-:W-:Y:S01]  /*4730*/  FFMA R13, R12, R13, 0.1331529766321182251 ;  /* 0x3e0859410c0d7423 */ /* 0x000fe2000000000d */
[----:B------:R-:W-:-:S02]  /*4740*/  FSETP.GE.AND P3, PT, |R37|, 0.60000002384185791016, PT ;  /* 0x3f19999a2500780b */ /* 0x000fc40003f66200 */
[----:B-1----:R-:W-:Y:S02]  /*4750*/  F2FP.SATFINITE.E4M3.F32.PACK_AB_MERGE_C R32, RZ, R43, RZ ;  /* 0x0000002bff20723e */ /* 0x002fe400048070ff */
[----:B------:R-:W-:Y:S02]  /*4760*/  F2FP.SATFINITE.E4M3.F32.PACK_AB_MERGE_C R46, RZ, R47, RZ ;  /* 0x0000002fff2e723e */ /* 0x000fe400048070ff */
[----:B------:R-:W-:Y:S01]  /*4770*/  FSEL R60, R0, 1, !P2 ;  /* 0x3f800000003c7808 */ /* 0x000fe20005000000 */
[----:B------:R-:W-:Y:S01]  /*4780*/  FFMA R0, R12, R13, -0.33332768082618713379 ;  /* 0xbeaaa9ed0c007423 */ /* 0x000fe2000000000d */
[----:B------:R-:W-:Y:S01]  /*4790*/  @!P0 PRMT R51, R32, 0x7604, R51 ;  /* 0x0000760420338816 */ /* 0x000fe20000000033 */
[----:B------:R-:W-:Y:S01]  /*47a0*/  FMUL R13, R36, 0.10703222453594207764 ;  /* 0x3ddb33b6240d7820 */ /* 0x000fe20000400000 */
[----:B------:R-:W-:Y:S01]  /*47b0*/  LOP3.LUT R43, R32, 0xff, RZ, 0xc0, !PT ;  /* 0x000000ff202b7812 */ /* 0x000fe200078ec0ff */
[----:B------:R-:W-:Y:S01]  /*47c0*/  FFMA R12, R12, R0, RZ ;  /* 0x000000000c0c7223 */ /* 0x000fe200000000ff */
[----:B------:R-:W-:Y:S01]  /*47d0*/  LOP3.LUT R32, R46, 0xffff, RZ, 0xc0, !PT ;  /* 0x0000ffff2e207812 */ /* 0x000fe200078ec0ff */
[----:B------:R-:W-:Y:S01]  /*47e0*/  FFMA R13, R36, R13, 0.79788458347320556641 ;  /* 0x3f4c422a240d7423 */ /* 0x000fe2000000000d */
[----:B------:R-:W-:Y:S01]  /*47f0*/  LEA R47, P2, R17, R48, 0x2 ;  /* 0x00000030112f7211 */ /* 0x000fe200078410ff */
[----:B------:R-:W-:Y:S01]  /*4800*/  FFMA R0, -R54, R54, 1 ;  /* 0x3f80000036007423 */ /* 0x000fe20000000136 */
[----:B------:R-:W-:Y:S01]  /*4810*/  PRMT R43, R32, 0x7604, R43 ;  /* 0x00007604202b7816 */ /* 0x000fe2000000002b */
[----:B------:R-:W-:Y:S01]  /*4820*/  FMUL R48, R36, 0.5 ;  /* 0x3f00000024307820 */ /* 0x000fe20000400000 */
[----:B------:R-:W-:Y:S01]  /*4830*/  @P1 SHF.L.U32 R32, R6, 0x1, RZ ;  /* 0x0000000106201819 */ /* 0x000fe200000006ff */
[----:B------:R-:W-:Y:S01]  /*4840*/  FMUL R33, R0, R13 ;  /* 0x0000000d00217220 */ /* 0x000fe20000400000 */
[--C-:B------:R-:W-:Y:S01]  /*4850*/  LOP3.LUT R60, R60, 0x80000000, R37.reuse, 0xb8, !PT ;  /* 0x800000003c3c7812 */ /* 0x100fe200078eb825 */
[----:B------:R-:W-:Y:S01]  /*4860*/  @!P3 FFMA R60, R37, R12, R37 ;  /* 0x0000000c253cb223 */ /* 0x000fe20000000025 */
[----:B------:R-:W-:Y:S01]  /*4870*/  IMAD.IADD R12, R34, 0x1, R47 ;  /* 0x00000001220c7824 */ /* 0x000fe200078e022f */
[----:B------:R-:W-:Y:S01]  /*4880*/  @P1 LOP3.LUT R13, R32, 0xfffffffc, RZ, 0xc0, !PT ;  /* 0xfffffffc200d1812 */ /* 0x000fe200078ec0ff */
[----:B------:R-:W-:Y:S01]  /*4890*/  FMUL R48, R48, R33 ;  /* 0x0000002130307220 */ /* 0x000fe20000400000 */
[----:B------:R-:W-:Y:S01]  /*48a0*/  LEA.HI.X R53, R17, R53, R16, 0x2, P2 ;  /* 0x0000003511357211 */ /* 0x000fe200010f1410 */
[----:B------:R-:W-:Y:S01]  /*48b0*/  FMUL R33, R38, 0.10703222453594207764 ;  /* 0x3ddb33b626217820 */ /* 0x000fe20000400000 */
[----:B------:R-:W-:-:S02]  /*48c0*/  @P1 SHF.L.U64.HI R37, R6, 0x1, R7 ;  /* 0x0000000106251819 */ /* 0x000fc40000010207 */
[----:B------:R-:W-:Y:S01]  /*48d0*/  IADD3 RZ, P2, R34, R47, RZ ;  /* 0x0000002f22ff7210 */ /* 0x000fe20007f5e0ff */
[----:B------:R-:W-:Y:S01]  /*48e0*/  FFMA R33, R38, R33, 0.79788458347320556641 ;  /* 0x3f4c422a26217423 */ /* 0x000fe20000000021 */
[----:B------:R-:W-:Y:S02]  /*48f0*/  @P1 IADD3 R0, P3, R13, R12, RZ ;  /* 0x0000000c0d001210 */ /* 0x000fe40007f7e0ff */
[----:B------:R-:W-:Y:S02]  /*4900*/  @P1 LOP3.LUT R37, R37, 0x3fffffff, RZ, 0xc0, !PT ;  /* 0x3fffffff25251812 */ /* 0x000fe400078ec0ff */
[----:B------:R-:W-:Y:S02]  /*4910*/  IADD3.X R13, RZ, R53, RZ, P2, !PT ;  /* 0x00000035ff0d7210 */ /* 0x000fe400017fe4ff */
[----:B------:R-:W-:Y:S02]  /*4920*/  @P1 SHF.L.U32 R36, R0, 0x2, RZ ;  /* 0x0000000200241819 */ /* 0x000fe400000006ff */
[----:B------:R-:W-:-:S02]  /*4930*/  @P1 IADD3.X R37, R37, R13, RZ, P3, !PT ;  /* 0x0000000d25251210 */ /* 0x000fc40001ffe4ff */
[----:B------:R-:W-:Y:S02]  /*4940*/  @P1 IADD3 R32, P2, R36, R27, RZ ;  /* 0x0000001b24201210 */ /* 0x000fe40007f5e0ff */
[----:B------:R-:W-:Y:S01]  /*4950*/  @P1 SHF.L.U64.HI R37, R0, 0x2, R37 ;  /* 0x0000000200251819 */ /* 0x000fe20000010225 */
[----:B------:R-:W-:Y:S01]  /*4960*/  FFMA R0, -R60, R60, 1 ;  /* 0x3f8000003c007423 */ /* 0x000fe2000000013c */
[----:B------:R-:W-:Y:S02]  /*4970*/  @!P0 PRMT R50, R46, 0x7604, R39 ;  /* 0x000076042e328816 */ /* 0x000fe40000000027 */
[----:B------:R-:W-:Y:S01]  /*4980*/  @!P1 MOV R52, RZ ;  /* 0x000000ff00349202 */ /* 0x000fe20000000f00 */
[----:B------:R-:W-:Y:S01]  /*4990*/  FMUL R39, R0, R33 ;  /* 0x0000002100277220 */ /* 0x000fe20000400000 */
[----:B------:R-:W-:Y:S02]  /*49a0*/  @P1 IADD3.X R33, R37, R28, RZ, P2, !PT ;  /* 0x0000001c25211210 */ /* 0x000fe400017fe4ff */
[----:B------:R-:W-:Y:S01]  /*49b0*/  @P1 IADD3 R36, P2, R36, R24, RZ ;  /* 0x0000001824241210 */ /* 0x000fe20007f5e0ff */
[----:B------:R-:W-:Y:S01]  /*49c0*/  @P1 IMAD R63, R16, 0x5, RZ ;  /* 0x00000005103f1824 */ /* 0x000fe200078e02ff */
[----:B------:R-:W-:-:S02]  /*49d0*/  @!P1 MOV R46, RZ ;  /* 0x000000ff002e9202 */ /* 0x000fc40000000f00 */
[----:B------:R-:W-:Y:S01]  /*49e0*/  @P1 IADD3.X R37, R37, R26, RZ, P2, !PT ;  /* 0x0000001a25251210 */ /* 0x000fe200017fe4ff */
[----:B------:R-:W-:-:S03]  /*49f0*/  FMUL R0, R38, 0.5 ;  /* 0x3f00000026007820 */ /* 0x000fc60000400000 */
[----:B------:R0:W4:Y:S04]  /*4a00*/  @P1 LDG.E R46, desc[UR8][R32.64] ;  /* 0x00000008202e1981 */ /* 0x000128000c1e1900 */
[----:B------:R1:W4:Y:S01]  /*4a10*/  @P1 LDG.E R52, desc[UR8][R36.64] ;  /* 0x0000000824341981 */ /* 0x000322000c1e1900 */
[----:B------:R-:W-:Y:S01]  /*4a20*/  FMUL R0, R0, R39 ;  /* 0x0000002700007220 */ /* 0x000fe20000400000 */
[----:B------:R-:W-:Y:S01]  /*4a30*/  @P1 IMAD.WIDE.U32 R38, R17, 0x5, R12 ;  /* 0x0000000511261825 */ /* 0x000fe200078e000c */
[----:B------:R-:W-:-:S03]  /*4a40*/  IADD3 R61, R22, 0x1, R3 ;  /* 0x00000001163d7810 */ /* 0x000fc60007ffe003 */
[----:B0-----:R-:W-:Y:S01]  /*4a50*/  FADD R33, R54, 1 ;  /* 0x3f80000036217421 */ /* 0x001fe20000000000 */
[----:B------:R-:W-:Y:S02]  /*4a60*/  @P1 IADD3 R39, R63, R39, RZ ;  /* 0x000000273f271210 */ /* 0x000fe40007ffe0ff */
[----:B------:R-:W-:Y:S01]  /*4a70*/  @!P1 MOV R54, RZ ;  /* 0x000000ff00369202 */ /* 0x000fe20000000f00 */
[----:B------:R-:W-:Y:S01]  /*4a80*/  FFMA R64, R33, 0.5, R48 ;  /* 0x3f00000021407823 */ /* 0x000fe20000000030 */
[C---:B------:R-:W-:Y:S02]  /*4a90*/  @P1 SHF.L.U64.HI R39, R38.reuse, 0x2, R39 ;  /* 0x0000000226271819 */ /* 0x040fe40000010227 */
[----:B------:R-:W-:Y:S02]  /*4aa0*/  @P1 SHF.L.U32 R38, R38, 0x2, RZ ;  /* 0x0000000226261819 */ /* 0x000fe400000006ff */
[----:B------:R-:W-:Y:S02]  /*4ab0*/  LOP3.LUT R63, R61, 0x1f, RZ, 0xc0, !PT ;  /* 0x0000001f3d3f7812 */ /* 0x000fe400078ec0ff */
[----:B------:R-:W-:-:S02]  /*4ac0*/  @P1 IADD3 R32, P2, R38, R27, RZ ;  /* 0x0000001b26201210 */ /* 0x000fc40007f5e0ff */
[----:B------:R-:W-:Y:S01]  /*4ad0*/  @!P1 MOV R48, RZ ;  /* 0x000000ff00309202 */ /* 0x000fe20000000f00 */
[----:B------:R0:W-:Y:S01]  /*4ae0*/  SHFL.IDX PT, R61, R57, R63, 0x1f ;  /* 0x00001f3f393d7589 */ /* 0x0001e200000e0000 */
[C---:B------:R-:W-:Y:S02]  /*4af0*/  @P1 IADD3.X R33, R39.reuse, R28, RZ, P2, !PT ;  /* 0x0000001c27211210 */ /* 0x040fe400017fe4ff */
[----:B-1----:R-:W-:Y:S01]  /*4b00*/  @P1 IADD3 R36, P2, R38, R24, RZ ;  /* 0x0000001826241210 */ /* 0x002fe20007f5e0ff */
[----:B------:R1:W3:Y:S03]  /*4b10*/  SHFL.IDX PT, R62, R56, R63, 0x1f ;  /* 0x00001f3f383e7589 */ /* 0x0002e600000e0000 */
[----:B------:R-:W-:Y:S01]  /*4b20*/  @P1 IADD3.X R37, R39, R26, RZ, P2, !PT ;  /* 0x0000001a27251210 */ /* 0x000fe200017fe4ff */
[----:B------:R3:W4:Y:S04]  /*4b30*/  @P1 LDG.E R48, desc[UR8][R32.64] ;  /* 0x0000000820301981 */ /* 0x000728000c1e1900 */
[----:B------:R3:W4:Y:S01]  /*4b40*/  @P1 LDG.E R54, desc[UR8][R36.64] ;  /* 0x0000000824361981 */ /* 0x000722000c1e1900 */
[----:B------:R-:W-:Y:S01]  /*4b50*/  @P1 MOV R38, R12 ;  /* 0x0000000c00261202 */ /* 0x000fe20000000f00 */
[----:B0-----:R-:W-:Y:S01]  /*4b60*/  @P1 IMAD R57, R16, 0x6, RZ ;  /* 0x0000000610391824 */ /* 0x001fe200078e02ff */
[----:B------:R-:W-:Y:S01]  /*4b70*/  @P1 MOV R39, R13 ;  /* 0x0000000d00271202 */ /* 0x000fe20000000f00 */
[----:B-1---5:R-:W-:-:S02]  /*4b80*/  HADD2.F32 R56, -RZ, R44.H1_H1 ;  /* 0x3000002cff387230 */ /* 0x022fc40000004100 */
[----:B--2---:R-:W-:Y:S01]  /*4b90*/  FADD R55, RZ, R55 ;  /* 0x00000037ff377221 */ /* 0x004fe20000000000 */
[----:B------:R-:W-:-:S05]  /*4ba0*/  @P1 IMAD.WIDE.U32 R38, R17, 0x6, R38 ;  /* 0x0000000611261825 */ /* 0x000fca00078e0026 */
[----:B------:R-:W-:Y:S01]  /*4bb0*/  @P1 IADD3 R39, R57, R39, RZ ;  /* 0x0000002739271210 */ /* 0x000fe20007ffe0ff */
[----:B------:R-:W-:Y:S01]  /*4bc0*/  FADD R57, R60, 1 ;  /* 0x3f8000003c397421 */ /* 0x000fe20000000000 */
[----:B------:R-:W-:-:S04]  /*4bd0*/  @P1 IMAD.WIDE.U32 R12, R17, 0x7, R12 ;  /* 0x00000007110c1825 */ /* 0x000fc800078e000c */
[----:B---3--:R-:W-:Y:S01]  /*4be0*/  FADD R55, R55, R62 ;  /* 0x0000003e37377221 */ /* 0x008fe20000000000 */
[----:B------:R-:W-:Y:S01]  /*4bf0*/  @P1 SHF.L.U64.HI R39, R38, 0x2, R39 ;  /* 0x0000000226271819 */ /* 0x000fe20000010227 */
[----:B------:R-:W-:Y:S01]  /*4c00*/  FFMA R33, R57, 0.5, R0 ;  /* 0x3f00000039217823 */ /* 0x000fe20000000000 */
[----:B------:R-:W-:Y:S01]  /*4c10*/  @!P0 IADD3 R0, P2, R2, R47, RZ ;  /* 0x0000002f02008210 */ /* 0x000fe20007f5e0ff */
[----:B------:R-:W-:Y:S01]  /*4c20*/  @P1 IMAD R63, R16, 0x7, RZ ;  /* 0x00000007103f1824 */ /* 0x000fe200078e02ff */
[----:B------:R-:W-:Y:S01]  /*4c30*/  @P1 SHF.L.U32 R38, R38, 0x2, RZ ;  /* 0x0000000226261819 */ /* 0x000fe200000006ff */
[----:B------:R-:W-:Y:S01]  /*4c40*/  FMUL R56, R56, R33 ;  /* 0x0000002138387220 */ /* 0x000fe20000400000 */
[----:B------:R-:W-:Y:S01]  /*4c50*/  @!P0 IADD3.X R33, RZ, R53, RZ, P2, !PT ;  /* 0x00000035ff218210 */ /* 0x000fe200017fe4ff */
[----:B------:R-:W-:Y:S01]  /*4c60*/  HADD2.F32 R57, -RZ, R44.H0_H0 ;  /* 0x2000002cff397230 */ /* 0x000fe20000004100 */
[----:B------:R-:W-:Y:S01]  /*4c70*/  @!P0 LEA R32, P2, R0, R23, 0x1 ;  /* 0x0000001700208211 */ /* 0x000fe200078408ff */
[----:B------:R-:W-:Y:S01]  /*4c80*/  FADD R44, RZ, R59 ;  /* 0x0000003bff2c7221 */ /* 0x000fe20000000000 */
[----:B------:R-:W-:-:S02]  /*4c90*/  @!P1 MOV R60, RZ ;  /* 0x000000ff003c9202 */ /* 0x000fc40000000f00 */
[----:B------:R-:W-:Y:S01]  /*4ca0*/  @!P0 LEA.HI.X R33, R0, R25, R33, 0x1, P2 ;  /* 0x0000001900218211 */ /* 0x000fe200010f0c21 */
[----:B------:R-:W-:Y:S01]  /*4cb0*/  FADD R44, R44, R61 ;  /* 0x0000003d2c2c7221 */ /* 0x000fe20000000000 */
[C---:B------:R-:W-:Y:S01]  /*4cc0*/  @P1 IADD3 R36, P2, R38.reuse, R27, RZ ;  /* 0x0000001b26241210 */ /* 0x040fe20007f5e0ff */
[----:B------:R-:W-:Y:S01]  /*4cd0*/  FMUL R57, R57, R64 ;  /* 0x0000004039397220 */ /* 0x000fe20000400000 */
[----:B------:R-:W-:Y:S02]  /*4ce0*/  @P1 IADD3 R63, R63, R13, RZ ;  /* 0x0000000d3f3f1210 */ /* 0x000fe40007ffe0ff */
[----:B------:R-:W-:Y:S01]  /*4cf0*/  @!P1 MOV R59, RZ ;  /* 0x000000ff003b9202 */ /* 0x000fe20000000f00 */
[----:B------:R-:W-:Y:S01]  /*4d00*/  @P1 IMAD.X R37, R39, 0x1, R28, P2 ;  /* 0x0000000127251824 */ /* 0x000fe200010e061c */
[----:B------:R-:W-:-:S04]  /*4d10*/  @P1 IADD3 R38, P2, R38, R24, RZ ;  /* 0x0000001826261210 */ /* 0x000fc80007f5e0ff */
[----:B------:R-:W-:Y:S01]  /*4d20*/  @P1 IADD3.X R39, R39, R26, RZ, P2, !PT ;  /* 0x0000001a27271210 */ /* 0x000fe200017fe4ff */
[----:B------:R0:W5:Y:S01]  /*4d30*/  @P1 LDG.E R59, desc[UR8][R36.64] ;  /* 0x00000008243b1981 */ /* 0x000162000c1e1900 */
[C---:B------:R-:W-:Y:S02]  /*4d40*/  @P1 SHF.L.U32 R0, R12.reuse, 0x2, RZ ;  /* 0x000000020c001819 */ /* 0x040fe400000006ff */
[----:B------:R-:W-:Y:S01]  /*4d50*/  @P1 SHF.L.U64.HI R63, R12, 0x2, R63 ;  /* 0x000000020c3f1819 */ /* 0x000fe2000001023f */
[----:B------:R-:W2:Y:S01]  /*4d60*/  @P1 LDG.E R60, desc[UR8][R38.64] ;  /* 0x00000008263c1981 */ /* 0x000ea2000c1e1900 */
[C---:B------:R-:W-:Y:S02]  /*4d70*/  @P1 IADD3 R12, P2, R0.reuse, R27, RZ ;  /* 0x0000001b000c1210 */ /* 0x040fe40007f5e0ff */
[----:B------:R-:W-:Y:S02]  /*4d80*/  @!P1 MOV R27, RZ ;  /* 0x000000ff001b9202 */ /* 0x000fe40000000f00 */
[----:B------:R-:W-:Y:S01]  /*4d90*/  @P1 IADD3.X R13, R63, R28, RZ, P2, !PT ;  /* 0x0000001c3f0d1210 */ /* 0x000fe200017fe4ff */
[----:B------:R-:W-:Y:S01]  /*4da0*/  HADD2.F32 R28, -RZ, R58.H0_H0 ;  /* 0x2000003aff1c7230 */ /* 0x000fe20000004100 */
[----:B0-----:R-:W-:-:S03]  /*4db0*/  @P1 IADD3 R36, P2, R0, R24, RZ ;  /* 0x0000001800241210 */ /* 0x001fc60007f5e0ff */
[----:B------:R0:W5:Y:S01]  /*4dc0*/  @P1 LDG.E R27, desc[UR8][R12.64] ;  /* 0x000000080c1b1981 */ /* 0x000162000c1e1900 */
[C---:B------:R-:W-:Y:S01]  /*4dd0*/  FMUL R37, R28.reuse, 0.044714998453855514526 ;  /* 0x3d3727131c257820 */ /* 0x040fe20000400000 */
[C---:B------:R-:W-:Y:S01]  /*4de0*/  FMUL R61, R28.reuse, 0.79788458347320556641 ;  /* 0x3f4c422a1c3d7820 */ /* 0x040fe20000400000 */
[----:B------:R-:W-:Y:S02]  /*4df0*/  @!P1 MOV R24, RZ ;  /* 0x000000ff00189202 */ /* 0x000fe40000000f00 */
[----:B------:R-:W-:Y:S01]  /*4e00*/  FFMA R0, R28, R37, 1 ;  /* 0x3f8000001c007423 */ /* 0x000fe20000000025 */
[----:B------:R-:W-:-:S03]  /*4e10*/  @P1 IADD3.X R37, R63, R26, RZ, P2, !PT ;  /* 0x0000001a3f251210 */ /* 0x000fc600017fe4ff */
[----:B------:R-:W-:Y:S02]  /*4e20*/  FMUL R61, R61, R0 ;  /* 0x000000003d3d7220 */ /* 0x000fe40000400000 */
[----:B------:R1:W3:Y:S02]  /*4e30*/  @P1 LDG.E R24, desc[UR8][R36.64] ;  /* 0x0000000824181981 */ /* 0x0002e4000c1e1900 */
[----:B------:R-:W-:Y:S01]  /*4e40*/  FMUL R0, |R61|, 2.8853900432586669922 ;  /* 0x4038aa3b3d007820 */ /* 0x000fe20000400200 */
[----:B------:R-:W-:Y:S01]  /*4e50*/  @!P0 IADD3 R26, P1, P2, R17, R47, R2 ;  /* 0x0000002f111a8210 */ /* 0x000fe20007a3e002 */
[----:B------:R-:W-:-:S04]  /*4e60*/  HADD2.F32 R58, -RZ, R58.H1_H1 ;  /* 0x3000003aff3a7230 */ /* 0x000fc80000004100 */
[----:B------:R-:W1:Y:S01]  /*4e70*/  MUFU.EX2 R0, R0 ;  /* 0x0000000000007308 */ /* 0x000e620000000800 */
[----:B0-----:R-:W-:Y:S01]  /*4e80*/  @!P0 IADD3.X R13, R16, R53, RZ, P1, P2 ;  /* 0x00000035100d8210 */ /* 0x001fe20000fe44ff */
[----:B------:R-:W-:Y:S01]  /*4e90*/  FMUL R39, R58, 0.044714998453855514526 ;  /* 0x3d3727133a277820 */ /* 0x000fe20000400000 */
[----:B------:R-:W-:-:S03]  /*4ea0*/  @!P0 LEA R12, P1, R26, R23, 0x1 ;  /* 0x000000171a0c8211 */ /* 0x000fc600078208ff */
[----:B------:R-:W-:Y:S01]  /*4eb0*/  FFMA R39, R58, R39, 1 ;  /* 0x3f8000003a277423 */ /* 0x000fe20000000027 */
[----:B------:R-:W-:Y:S01]  /*4ec0*/  @!P0 LEA.HI.X R13, R26, R25, R13, 0x1, P1 ;  /* 0x000000191a0d8211 */ /* 0x000fe200008f0c0d */
[----:B------:R-:W-:-:S04]  /*4ed0*/  FMUL R26, R58, 0.79788458347320556641 ;  /* 0x3f4c422a3a1a7820 */ /* 0x000fc80000400000 */
[----:B------:R-:W-:-:S04]  /*4ee0*/  FMUL R26, R26, R39 ;  /* 0x000000271a1a7220 */ /* 0x000fc80000400000 */
[----:B-1----:R-:W-:Y:S01]  /*4ef0*/  FMUL R37, |R26|, 2.8853900432586669922 ;  /* 0x4038aa3b1a257820 */ /* 0x002fe20000400200 */
[----:B------:R-:W-:Y:S01]  /*4f00*/  FADD R38, R0, 1 ;  /* 0x3f80000000267421 */ /* 0x000fe20000000000 */
[----:B------:R-:W-:-:S04]  /*4f10*/  FMUL R36, R61, R61 ;  /* 0x0000003d3d247220 */ /* 0x000fc80000400000 */
[----:B------:R-:W-:Y:S01]  /*4f20*/  MUFU.EX2 R37, R37 ;  /* 0x0000002500257308 */ /* 0x000fe20000000800 */
[----:B------:R0:W-:Y:S07]  /*4f30*/  @!P0 STG.E.U16 desc[UR8][R32.64], R51 ;  /* 0x0000003320008986 */ /* 0x0001ee000c101508 */
[----:B------:R-:W1:Y:S01]  /*4f40*/  MUFU.RCP R38, R38 ;  /* 0x0000002600267308 */ /* 0x000e620000001000 */
[----:B0-----:R-:W-:-:S04]  /*4f50*/  FFMA R33, R36, R11, -0.052303962409496307373 ;  /* 0xbd563cae24217423 */ /* 0x001fc8000000000b */
[C---:B------:R-:W-:Y:S01]  /*4f60*/  FFMA R33, R36.reuse, R33, 0.1331529766321182251 ;  /* 0x3e08594124217423 */ /* 0x040fe20000000021 */
[----:B------:R0:W-:Y:S01]  /*4f70*/  @!P0 STG.E.U16 desc[UR8][R12.64], R50 ;  /* 0x000000320c008986 */ /* 0x0001e2000c101508 */
[C---:B------:R-:W-:Y:S02]  /*4f80*/  FSETP.GE.AND P2, PT, |R61|.reuse, 0.60000002384185791016, PT ;  /* 0x3f19999a3d00780b */ /* 0x040fe40003f46200 */
[----:B------:R-:W-:Y:S01]  /*4f90*/  FFMA R0, R36, R33, -0.33332768082618713379 ;  /* 0xbeaaa9ed24007423 */ /* 0x000fe20000000021 */
[----:B------:R-:W-:Y:S01]  /*4fa0*/  FSETP.GE.AND P1, PT, |R61|, 9.010913848876953125, PT ;  /* 0x41102cb43d00780b */ /* 0x000fe20003f26200 */
[----:B-1----:R-:W-:Y:S02]  /*4fb0*/  FFMA R38, R38, -2, R21 ;  /* 0xc000000026267823 */ /* 0x002fe40000000015 */
[----:B------:R-:W-:Y:S01]  /*4fc0*/  FFMA R0, R36, R0, RZ ;  /* 0x0000000024007223 */ /* 0x000fe200000000ff */
[----:B0-----:R-:W-:Y:S02]  /*4fd0*/  FADD R13, R37, 1 ;  /* 0x3f800000250d7421 */ /* 0x001fe40000000000 */
[----:B------:R-:W-:-:S02]  /*4fe0*/  FSEL R38, R38, 1, !P1 ;  /* 0x3f80000026267808 */ /* 0x000fc40004800000 */
[----:B------:R-:W0:Y:S01]  /*4ff0*/  MUFU.RCP R36, R13 ;  /* 0x0000000d00247308 */ /* 0x000e220000001000 */
[----:B------:R-:W-:Y:S01]  /*5000*/  FSETP.GE.AND P1, PT, |R26|, 9.010913848876953125, PT ;  /* 0x41102cb41a00780b */ /* 0x000fe20003f26200 */
[----:B0-----:R-:W-:Y:S01]  /*5010*/  FFMA R36, R36, -2, R21 ;  /* 0xc000000024247823 */ /* 0x001fe20000000015 */
[----:B----4-:R-:W-:-:S05]  /*5020*/  HADD2.F32 R32, -RZ, R52.H0_H0 ;  /* 0x20000034ff207230 */ /* 0x010fca0000004100 */
[C---:B------:R-:W-:Y:S01]  /*5030*/  FMUL R33, R32.reuse, 0.044714998453855514526 ;  /* 0x3d37271320217820 */ /* 0x040fe20000400000 */
[----:B------:R-:W-:-:S03]  /*5040*/  FMUL R12, R32, 0.79788458347320556641 ;  /* 0x3f4c422a200c7820 */ /* 0x000fc60000400000 */
[----:B------:R-:W-:Y:S01]  /*5050*/  FFMA R37, R32, R33, 1 ;  /* 0x3f80000020257423 */ /* 0x000fe20000000021 */
[----:B------:R-:W-:-:S03]  /*5060*/  LOP3.LUT R33, R38, 0x80000000, R61, 0xb8, !PT ;  /* 0x8000000026217812 */ /* 0x000fc600078eb83d */
[----:B------:R-:W-:Y:S01]  /*5070*/  FMUL R12, R12, R37 ;  /* 0x000000250c0c7220 */ /* 0x000fe20000400000 */
[----:B------:R-:W-:Y:S01]  /*5080*/  FMUL R37, R26, R26 ;  /* 0x0000001a1a257220 */ /* 0x000fe20000400000 */
[----:B------:R-:W-:Y:S02]  /*5090*/  @!P2 FFMA R33, R61, R0, R61 ;  /* 0x000000003d21a223 */ /* 0x000fe4000000003d */
[----:B------:R-:W-:Y:S01]  /*50a0*/  FMUL R38, |R12|, 2.8853900432586669922 ;  /* 0x4038aa3b0c267820 */ /* 0x000fe20000400200 */
[----:B------:R-:W-:Y:S01]  /*50b0*/  FFMA R0, R37, R11, -0.052303962409496307373 ;  /* 0xbd563cae25007423 */ /* 0x000fe2000000000b */
[----:B------:R-:W-:-:S03]  /*50c0*/  FSETP.GE.AND P2, PT, |R26|, 0.60000002384185791016, PT ;  /* 0x3f19999a1a00780b */ /* 0x000fc60003f46200 */
[C---:B------:R-:W-:Y:S01]  /*50d0*/  FFMA R0, R37.reuse, R0, 0.1331529766321182251 ;  /* 0x3e08594125007423 */ /* 0x040fe20000000000 */
[----:B------:R-:W0:Y:S01]  /*50e0*/  MUFU.EX2 R38, R38 ;  /* 0x0000002600267308 */ /* 0x000e220000000800 */
[----:B------:R-:W-:Y:S02]  /*50f0*/  HADD2.F32 R52, -RZ, R52.H1_H1 ;  /* 0x30000034ff347230 */ /* 0x000fe40000004100 */
[----:B------:R-:W-:-:S04]  /*5100*/  FFMA R0, R37, R0, -0.33332768082618713379 ;  /* 0xbeaaa9ed25007423 */ /* 0x000fc80000000000 */
[----:B------:R-:W-:Y:S01]  /*5110*/  FFMA R11, R37, R0, RZ ;  /* 0x00000000250b7223 */ /* 0x000fe200000000ff */
[----:B------:R-:W-:Y:S01]  /*5120*/  FSEL R37, R36, 1, !P1 ;  /* 0x3f80000024257808 */ /* 0x000fe20004800000 */
[----:B------:R-:W-:-:S03]  /*5130*/  FMUL R13, R52, 0.044714998453855514526 ;  /* 0x3d372713340d7820 */ /* 0x000fc60000400000 */
[--C-:B------:R-:W-:Y:S01]  /*5140*/  LOP3.LUT R37, R37, 0x80000000, R26.reuse, 0xb8, !PT ;  /* 0x8000000025257812 */ /* 0x100fe200078eb81a */
[----:B------:R-:W-:Y:S01]  /*5150*/  @!P2 FFMA R37, R26, R11, R26 ;  /* 0x0000000b1a25a223 */ /* 0x000fe2000000001a */
[C---:B------:R-:W-:Y:S01]  /*5160*/  FFMA R26, R52.reuse, R13, 1 ;  /* 0x3f800000341a7423 */ /* 0x040fe2000000000d */
[----:B------:R-:W-:Y:S01]  /*5170*/  FMUL R13, R52, 0.79788458347320556641 ;  /* 0x3f4c422a340d7820 */ /* 0x000fe20000400000 */
[----:B0-----:R-:W-:-:S03]  /*5180*/  FADD R0, R38, 1 ;  /* 0x3f80000026007421 */ /* 0x001fc60000000000 */
[----:B------:R-:W-:Y:S01]  /*5190*/  FMUL R13, R13, R26 ;  /* 0x0000001a0d0d7220 */ /* 0x000fe20000400000 */
[----:B------:R-:W-:Y:S02]  /*51a0*/  HFMA2.MMA R11, -RZ, RZ, 1.125, -9232 ;  /* 0x3c80f082ff0b7435 */ /* 0x000fe400000001ff */
[----:B------:R-:W0:Y:S01]  /*51b0*/  MUFU.RCP R0, R0 ;  /* 0x0000000000007308 */ /* 0x000e220000001000 */
[----:B------:R-:W-:Y:S01]  /*51c0*/  FMUL R50, |R13|, 2.8853900432586669922 ;  /* 0x4038aa3b0d327820 */ /* 0x000fe20000400200 */
[----:B------:R-:W-:-:S06]  /*51d0*/  FMUL R36, R12, R12 ;  /* 0x0000000c0c247220 */ /* 0x000fcc0000400000 */
[----:B------:R-:W1:Y:S01]  /*51e0*/  MUFU.EX2 R50, R50 ;  /* 0x0000003200327308 */ /* 0x000e620000000800 */
[----:B------:R-:W-:Y:S01]  /*51f0*/  FFMA R39, R36, R11, -0.052303962409496307373 ;  /* 0xbd563cae24277423 */ /* 0x000fe2000000000b */
[----:B------:R-:W-:-:S03]  /*5200*/  FSETP.GE.AND P2, PT, |R12|, 0.60000002384185791016, PT ;  /* 0x3f19999a0c00780b */ /* 0x000fc60003f46200 */
[----:B------:R-:W-:Y:S01]  /*5210*/  FFMA R39, R36, R39, 0.1331529766321182251 ;  /* 0x3e08594124277423 */ /* 0x000fe20000000027 */
[----:B------:R-:W-:Y:S01]  /*5220*/  FSETP.GE.AND P1, PT, |R12|, 9.010913848876953125, PT ;  /* 0x41102cb40c00780b */ /* 0x000fe20003f26200 */
[----:B------:R-:W-:Y:S02]  /*5230*/  HADD2.F32 R38, -RZ, R54.H0_H0 ;  /* 0x20000036ff267230 */ /* 0x000fe40000004100 */
[----:B0-----:R-:W-:Y:S01]  /*5240*/  FFMA R26, R0, -2, R21 ;  /* 0xc0000000001a7823 */ /* 0x001fe20000000015 */
[----:B------:R-:W-:Y:S02]  /*5250*/  FFMA R0, R36, R39, -0.33332768082618713379 ;  /* 0xbeaaa9ed24007423 */ /* 0x000fe40000000027 */
[----:B------:R-:W-:Y:S02]  /*5260*/  FMUL R61, R38, 0.044714998453855514526 ;  /* 0x3d372713263d7820 */ /* 0x000fe40000400000 */
[----:B------:R-:W-:Y:S01]  /*5270*/  FSEL R39, R26, 1, !P1 ;  /* 0x3f8000001a277808 */ /* 0x000fe20004800000 */
[----:B------:R-:W-:Y:S01]  /*5280*/  FFMA R51, R36, R0, RZ ;  /* 0x0000000024337223 */ /* 0x000fe200000000ff */
[----:B-1----:R-:W-:-:S02]  /*5290*/  FADD R26, R50, 1 ;  /* 0x3f800000321a7421 */ /* 0x002fc40000000000 */
[--C-:B------:R-:W-:Y:S01]  /*52a0*/  LOP3.LUT R39, R39, 0x80000000, R12.reuse, 0xb8, !PT ;  /* 0x8000000027277812 */ /* 0x100fe200078eb80c */
[----:B------:R-:W-:Y:S01]  /*52b0*/  @!P2 FFMA R39, R12, R51, R12 ;  /* 0x000000330c27a223 */ /* 0x000fe2000000000c */
[C---:B------:R-:W-:Y:S01]  /*52c0*/  FFMA R61, R38.reuse, R61, 1 ;  /* 0x3f800000263d7423 */ /* 0x040fe2000000003d */
[----:B------:R-:W-:Y:S01]  /*52d0*/  FMUL R12, R38, 0.79788458347320556641 ;  /* 0x3f4c422a260c7820 */ /* 0x000fe20000400000 */
[----:B------:R-:W-:Y:S01]  /*52e0*/  FMUL R36, R13, R13 ;  /* 0x0000000d0d247220 */ /* 0x000fe20000400000 */
[----:B------:R-:W0:Y:S02]  /*52f0*/  MUFU.RCP R26, R26 ;  /* 0x0000001a001a7308 */ /* 0x000e240000001000 */
[----:B------:R-:W-:Y:S01]  /*5300*/  FMUL R12, R12, R61 ;  /* 0x0000003d0c0c7220 */ /* 0x000fe20000400000 */
[----:B------:R-:W-:-:S03]  /*5310*/  FFMA R51, R36, R11, -0.052303962409496307373 ;  /* 0xbd563cae24337423 */ /* 0x000fc6000000000b */
[----:B------:R-:W-:Y:S01]  /*5320*/  FMUL R50, |R12|, 2.8853900432586669922 ;  /* 0x4038aa3b0c327820 */ /* 0x000fe20000400200 */
[----:B------:R-:W-:Y:S01]  /*5330*/  FFMA R51, R36, R51, 0.1331529766321182251 ;  /* 0x3e08594124337423 */ /* 0x000fe20000000033 */
[----:B------:R-:W-:-:S03]  /*5340*/  FSETP.GE.AND P2, PT, |R13|, 0.60000002384185791016, PT ;  /* 0x3f19999a0d00780b */ /* 0x000fc60003f46200 */
[C---:B------:R-:W-:Y:S01]  /*5350*/  FFMA R0, R36.reuse, R51, -0.33332768082618713379 ;  /* 0xbeaaa9ed24007423 */ /* 0x040fe20000000033 */
[----:B------:R-:W1:Y:S01]  /*5360*/  MUFU.EX2 R50, R50 ;  /* 0x0000003200327308 */ /* 0x000e620000000800 */
[----:B------:R-:W-:Y:S02]  /*5370*/  FSETP.GE.AND P1, PT, |R13|, 9.010913848876953125, PT ;  /* 0x41102cb40d00780b */ /* 0x000fe40003f26200 */
[----:B------:R-:W-:Y:S01]  /*5380*/  FFMA R36, R36, R0, RZ ;  /* 0x0000000024247223 */ /* 0x000fe200000000ff */
[----:B0-----:R-:W-:-:S05]  /*5390*/  FFMA R0, R26, -2, R21 ;  /* 0xc00000001a007823 */ /* 0x001fca0000000015 */
[----:B------:R-:W-:-:S04]  /*53a0*/  FSEL R0, R0, 1, !P1 ;  /* 0x3f80000000007808 */ /* 0x000fc80004800000 */
[--C-:B------:R-:W-:Y:S01]  /*53b0*/  LOP3.LUT R51, R0, 0x80000000, R13.reuse, 0xb8, !PT ;  /* 0x8000000000337812 */ /* 0x100fe200078eb80d */
[----:B------:R-:W-:Y:S01]  /*53c0*/  @!P2 FFMA R51, R13, R36, R13 ;  /* 0x000000240d33a223 */ /* 0x000fe2000000000d */
[----:B-1----:R-:W-:Y:S01]  /*53d0*/  FADD R13, R50, 1 ;  /* 0x3f800000320d7421 */ /* 0x002fe20000000000 */
[----:B------:R-:W-:-:S03]  /*53e0*/  FMUL R36, R12, R12 ;  /* 0x0000000c0c247220 */ /* 0x000fc60000400000 */
[----:B------:R-:W0:Y:S01]  /*53f0*/  MUFU.RCP R26, R13 ;  /* 0x0000000d001a7308 */ /* 0x000e220000001000 */
[----:B------:R-:W-:Y:S01]  /*5400*/  FFMA R61, R36, R11, -0.052303962409496307373 ;  /* 0xbd563cae243d7423 */ /* 0x000fe2000000000b */
[----:B------:R-:W-:-:S03]  /*5410*/  HADD2.F32 R54, -RZ, R54.H1_H1 ;  /* 0x30000036ff367230 */ /* 0x000fc60000004100 */
[----:B------:R-:W-:Y:S01]  /*5420*/  FFMA R61, R36, R61, 0.1331529766321182251 ;  /* 0x3e085941243d7423 */ /* 0x000fe2000000003d */
[----:B------:R-:W-:Y:S01]  /*5430*/  FSETP.GE.AND P2, PT, |R12|, 0.60000002384185791016, PT ;  /* 0x3f19999a0c00780b */ /* 0x000fe20003f46200 */
[----:B------:R-:W-:Y:S02]  /*5440*/  FMUL R65, R54, 0.044714998453855514526 ;  /* 0x3d37271336417820 */ /* 0x000fe40000400000 */
[----:B------:R-:W-:Y:S01]  /*5450*/  FFMA R0, R36, R61, -0.33332768082618713379 ;  /* 0xbeaaa9ed24007423 */ /* 0x000fe2000000003d */
[----:B------:R-:W-:Y:S01]  /*5460*/  FSETP.GE.AND P1, PT, |R12|, 9.010913848876953125, PT ;  /* 0x41102cb40c00780b */ /* 0x000fe20003f26200 */
[----:B------:R-:W-:Y:S02]  /*5470*/  FFMA R65, R54, R65, 1 ;  /* 0x3f80000036417423 */ /* 0x000fe40000000041 */
[----:B------:R-:W-:Y:S01]  /*5480*/  FFMA R63, R36, R0, RZ ;  /* 0x00000000243f7223 */ /* 0x000fe200000000ff */
[----:B------:R-:W-:Y:S01]  /*5490*/  FMUL R0, R54, 0.79788458347320556641 ;  /* 0x3f4c422a36007820 */ /* 0x000fe20000400000 */
[----:B0-----:R-:W-:-:S03]  /*54a0*/  FFMA R26, R26, -2, R21 ;  /* 0xc00000001a1a7823 */ /* 0x001fc60000000015 */
[----:B------:R-:W-:Y:S02]  /*54b0*/  FMUL R65, R0, R65 ;  /* 0x0000004100417220 */ /* 0x000fe40000400000 */
[----:B------:R-:W-:-:S04]  /*54c0*/  FSEL R61, R26, 1, !P1 ;  /* 0x3f8000001a3d7808 */ /* 0x000fc80004800000 */
[--C-:B------:R-:W-:Y:S01]  /*54d0*/  LOP3.LUT R50, R61, 0x80000000, R12.reuse, 0xb8, !PT ;  /* 0x800000003d327812 */ /* 0x100fe200078eb80c */
[----:B------:R-:W-:Y:S01]  /*54e0*/  @!P2 FFMA R50, R12, R63, R12 ;  /* 0x0000003f0c32a223 */ /* 0x000fe2000000000c */
[----:B------:R-:W-:-:S06]  /*54f0*/  FMUL R12, |R65|, 2.8853900432586669922 ;  /* 0x4038aa3b410c7820 */ /* 0x000fcc0000400200 */
[----:B------:R-:W0:Y:S01]  /*5500*/  MUFU.EX2 R12, R12 ;  /* 0x0000000c000c7308 */ /* 0x000e220000000800 */
[----:B------:R-:W-:Y:S01]  /*5510*/  FMUL R36, R65, R65 ;  /* 0x0000004141247220 */ /* 0x000fe20000400000 */
[----:B0-----:R-:W-:-:S06]  /*5520*/  FADD R13, R12, 1 ;  /* 0x3f8000000c0d7421 */ /* 0x001fcc0000000000 */
[----:B------:R0:W1:Y:S01]  /*5530*/  MUFU.RCP R26, R13 ;  /* 0x0000000d001a7308 */ /* 0x0000620000001000 */
[----:B------:R-:W-:Y:S01]  /*5540*/  FFMA R61, R36, R11, -0.052303962409496307373 ;  /* 0xbd563cae243d7423 */ /* 0x000fe2000000000b */
[----:B------:R-:W-:-:S03]  /*5550*/  FSETP.GE.AND P2, PT, |R65|, 0.60000002384185791016, PT ;  /* 0x3f19999a4100780b */ /* 0x000fc60003f46200 */
[----:B------:R-:W-:Y:S01]  /*5560*/  FFMA R61, R36, R61, 0.1331529766321182251 ;  /* 0x3e085941243d7423 */ /* 0x000fe2000000003d */
[----:B------:R-:W-:-:S03]  /*5570*/  FSETP.GE.AND P1, PT, |R65|, 9.010913848876953125, PT ;  /* 0x41102cb44100780b */ /* 0x000fc60003f26200 */
[----:B------:R-:W-:Y:S01]  /*5580*/  FFMA R0, R36, R61, -0.33332768082618713379 ;  /* 0xbeaaa9ed24007423 */ /* 0x000fe2000000003d */
[----:B0-----:R-:W-:Y:S01]  /*5590*/  FMUL R13, R28, 0.10703222453594207764 ;  /* 0x3ddb33b61c0d7820 */ /* 0x001fe20000400000 */
[----:B-1----:R-:W-:Y:S02]  /*55a0*/  FFMA R26, R26, -2, R21 ;  /* 0xc00000001a1a7823 */ /* 0x002fe40000000015 */
[----:B------:R-:W-:-:S03]  /*55b0*/  FFMA R0, R36, R0, RZ ;  /* 0x0000000024007223 */ /* 0x000fc600000000ff */
[----:B------:R-:W-:Y:S01]  /*55c0*/  FSEL R26, R26, 1, !P1 ;  /* 0x3f8000001a1a7808 */ /* 0x000fe20004800000 */
[----:B------:R-:W-:-:S03]  /*55d0*/  FFMA R13, R28, R13, 0.79788458347320556641 ;  /* 0x3f4c422a1c0d7423 */ /* 0x000fc6000000000d */
[--C-:B------:R-:W-:Y:S01]  /*55e0*/  LOP3.LUT R61, R26, 0x80000000, R65.reuse, 0xb8, !PT ;  /* 0x800000001a3d7812 */ /* 0x100fe200078eb841 */
[----:B------:R-:W-:Y:S01]  /*55f0*/  @!P2 FFMA R61, R65, R0, R65 ;  /* 0x00000000413da223 */ /* 0x000fe20000000041 */
[----:B------:R-:W-:Y:S01]  /*5600*/  FFMA R0, -R33, R33, 1 ;  /* 0x3f80000021007423 */ /* 0x000fe20000000121 */
[----:B------:R-:W-:-:S03]  /*5610*/  FMUL R62, R28, 0.5 ;  /* 0x3f0000001c3e7820 */ /* 0x000fc60000400000 */
[----:B------:R-:W-:Y:S01]  /*5620*/  FMUL R13, R0, R13 ;  /* 0x0000000d000d7220 */ /* 0x000fe20000400000 */
[----:B--2---:R-:W-:-:S03]  /*5630*/  HADD2.F32 R36, -RZ, R60.H0_H0 ;  /* 0x2000003cff247230 */ /* 0x004fc60000004100 */
[----:B------:R-:W-:Y:S01]  /*5640*/  FMUL R62, R62, R13 ;  /* 0x0000000d3e3e7220 */ /* 0x000fe20000400000 */
[----:B------:R-:W-:Y:S01]  /*5650*/  FMUL R13, R58, 0.10703222453594207764 ;  /* 0x3ddb33b63a0d7820 */ /* 0x000fe20000400000 */
[----:B------:R-:W-:-:S03]  /*5660*/  FFMA R63, -R37, R37, 1 ;  /* 0x3f800000253f7423 */ /* 0x000fc60000000125 */
[----:B------:R-:W-:Y:S01]  /*5670*/  FFMA R0, R58, R13, 0.79788458347320556641 ;  /* 0x3f4c422a3a007423 */ /* 0x000fe2000000000d */
[----:B------:R-:W-:-:S03]  /*5680*/  FMUL R13, R36, 0.044714998453855514526 ;  /* 0x3d372713240d7820 */ /* 0x000fc60000400000 */
[----:B------:R-:W-:Y:S01]  /*5690*/  FMUL R63, R63, R0 ;  /* 0x000000003f3f7220 */ /* 0x000fe20000400000 */
[C---:B------:R-:W-:Y:S01]  /*56a0*/  FFMA R13, R36.reuse, R13, 1 ;  /* 0x3f800000240d7423 */ /* 0x040fe2000000000d */
[----:B------:R-:W-:-:S04]  /*56b0*/  FMUL R0, R36, 0.79788458347320556641 ;  /* 0x3f4c422a24007820 */ /* 0x000fc80000400000 */
[----:B------:R-:W-:-:S04]  /*56c0*/  FMUL R13, R0, R13 ;  /* 0x0000000d000d7220 */ /* 0x000fc80000400000 */
[----:B------:R-:W-:-:S04]  /*56d0*/  FMUL R12, R13, R13 ;  /* 0x0000000d0d0c7220 */ /* 0x000fc80000400000 */
[----:B------:R-:W-:-:S04]  /*56e0*/  FFMA R65, R12, R11, -0.052303962409496307373 ;  /* 0xbd563cae0c417423 */ /* 0x000fc8000000000b */
[----:B------:R-:W-:-:S04]  /*56f0*/  FFMA R65, R12, R65, 0.1331529766321182251 ;  /* 0x3e0859410c417423 */ /* 0x000fc80000000041 */
[----:B------:R-:W-:-:S04]  /*5700*/  FFMA R0, R12, R65, -0.33332768082618713379 ;  /* 0xbeaaa9ed0c007423 */ /* 0x000fc80000000041 */
[----:B------:R-:W-:Y:S01]  /*5710*/  FFMA R64, R12, R0, RZ ;  /* 0x000000000c407223 */ /* 0x000fe200000000ff */
[----:B------:R-:W-:-:S06]  /*5720*/  FMUL R0, |R13|, 2.8853900432586669922 ;  /* 0x4038aa3b0d007820 */ /* 0x000fcc0000400200 */
[----:B------:R-:W0:Y:S02]  /*5730*/  MUFU.EX2 R0, R0 ;  /* 0x0000000000007308 */ /* 0x000e240000000800 */
[----:B0-----:R-:W-:-:S06]  /*5740*/  FADD R12, R0, 1 ;  /* 0x3f800000000c7421 */ /* 0x001fcc0000000000 */
[----:B------:R-:W0:Y:S01]  /*5750*/  MUFU.RCP R12, R12 ;  /* 0x0000000c000c7308 */ /* 0x000e220000001000 */
[C---:B------:R-:W-:Y:S02]  /*5760*/  FSETP.GE.AND P2, PT, |R13|.reuse, 0.60000002384185791016, PT ;  /* 0x3f19999a0d00780b */ /* 0x040fe40003f46200 */
[----:B------:R-:W-:Y:S01]  /*5770*/  FSETP.GE.AND P1, PT, |R13|, 9.010913848876953125, PT ;  /* 0x41102cb40d00780b */ /* 0x000fe20003f26200 */
[----:B0-----:R-:W-:-:S05]  /*5780*/  FFMA R26, R12, -2, R21 ;  /* 0xc00000000c1a7823 */ /* 0x001fca0000000015 */
[----:B------:R-:W-:-:S04]  /*5790*/  FSEL R26, R26, 1, !P1 ;  /* 0x3f8000001a1a7808 */ /* 0x000fc80004800000 */
[--C-:B------:R-:W-:Y:S01]  /*57a0*/  LOP3.LUT R28, R26, 0x80000000, R13.reuse, 0xb8, !PT ;  /* 0x800000001a1c7812 */ /* 0x100fe200078eb80d */
[----:B------:R-:W-:Y:S01]  /*57b0*/  @!P2 FFMA R28, R13, R64, R13 ;  /* 0x000000400d1ca223 */ /* 0x000fe2000000000d */
[----:B------:R-:W-:-:S04]  /*57c0*/  IADD3 R13, P1, R6, 0x3f, RZ ;  /* 0x0000003f060d7810 */ /* 0x000fc80007f3e0ff */
[----:B------:R-:W-:-:S04]  /*57d0*/  IADD3.X R0, RZ, R7, RZ, P1, !PT ;  /* 0x00000007ff007210 */ /* 0x000fc80000ffe4ff */
[--C-:B------:R-:W-:Y:S02]  /*57e0*/  SHF.R.U64 R65, R13, 0x6, R0.reuse ;  /* 0x000000060d417819 */ /* 0x100fe40000001200 */
[----:B------:R-:W-:Y:S02]  /*57f0*/  SHF.R.U32.HI R13, RZ, 0x6, R0 ;  /* 0x00000006ff0d7819 */ /* 0x000fe40000011600 */
[----:B------:R-:W-:-:S03]  /*5800*/  ISETP.GE.U32.AND P2, PT, R49, R18, PT ;  /* 0x000000123100720c */ /* 0x000fc60003f46070 */
[----:B------:R-:W-:-:S04]  /*5810*/  IMAD R13, R13, R4, RZ ;  /* 0x000000040d0d7224 */ /* 0x000fc800078e02ff */
[----:B------:R-:W-:Y:S02]  /*5820*/  IMAD R49, R5, R65, R13 ;  /* 0x0000004105317224 */ /* 0x000fe400078e020d */
[----:B------:R-:W-:-:S05]  /*5830*/  IMAD.WIDE.U32 R12, R65, R4, RZ ;  /* 0x00000004410c7225 */ /* 0x000fca00078e00ff */
[----:B------:R-:W-:Y:S02]  /*5840*/  IADD3 R49, R13, R49, RZ ;  /* 0x000000310d317210 */ /* 0x000fe40007ffe0ff */
[----:B------:R-:W-:-:S04]  /*5850*/  LEA R13, P1, R12, R17, 0x5 ;  /* 0x000000110c0d7211 */ /* 0x000fc800078228ff */
[----:B------:R-:W-:Y:S02]  /*5860*/  LEA.HI.X R0, R12, R16, R49, 0x5, P1 ;  /* 0x000000100c007211 */ /* 0x000fe400008f2c31 */
[----:B------:R-:W-:Y:S02]  /*5870*/  LOP3.LUT R13, RZ, R13, RZ, 0x33, !PT ;  /* 0x0000000dff0d7212 */ /* 0x000fe400078e33ff */
[----:B------:R-:W-:Y:S02]  /*5880*/  LOP3.LUT R0, RZ, R0, RZ, 0x33, !PT ;  /* 0x00000000ff007212 */ /* 0x000fe400078e33ff */
[----:B------:R-:W-:Y:S01]  /*5890*/  LEA R26, P3, R8, R13, 0x5 ;  /* 0x0000000d081a7211 */ /* 0x000fe200078628ff */
[----:B------:R-:W-:-:S03]  /*58a0*/  FMUL R13, R32, 0.10703222453594207764 ;  /* 0x3ddb33b6200d7820 */ /* 0x000fc60000400000 */
[----:B------:R-:W-:Y:S02]  /*58b0*/  ISETP.GT.U32.AND P1, PT, R26, -0x21, PT ;  /* 0xffffffdf1a00780c */ /* 0x000fe40003f24070 */
[----:B------:R-:W-:Y:S01]  /*58c0*/  IADD3.X R0, RZ, R0, RZ, P3, !PT ;  /* 0x00000000ff007210 */ /* 0x000fe20001ffe4ff */
[----:B------:R-:W-:Y:S01]  /*58d0*/  FMUL R58, R58, 0.5 ;  /* 0x3f0000003a3a7820 */ /* 0x000fe20000400000 */
[----:B------:R-:W-:Y:S02]  /*58e0*/  FFMA R13, R32, R13, 0.79788458347320556641 ;  /* 0x3f4c422a200d7423 */ /* 0x000fe4000000000d */
[----:B------:R-:W-:Y:S01]  /*58f0*/  ISETP.GT.U32.AND.EX P1, PT, R0, -0x1, PT, P1 ;  /* 0xffffffff0000780c */ /* 0x000fe20003f24110 */
[----:B------:R-:W-:Y:S01]  /*5900*/  FFMA R0, -R39, R39, 1 ;  /* 0x3f80000027007423 */ /* 0x000fe20000000127 */
[----:B------:R-:W-:Y:S01]  /*5910*/  FMUL R58, R58, R63 ;  /* 0x0000003f3a3a7220 */ /* 0x000fe20000400000 */
[----:B------:R-:W-:Y:S02]  /*5920*/  FADD R33, R33, 1 ;  /* 0x3f80000021217421 */ /* 0x000fe40000000000 */
[----:B------:R-:W-:Y:S01]  /*5930*/  FMUL R63, R0, R13 ;  /* 0x0000000d003f7220 */ /* 0x000fe20000400000 */
[----:B------:R-:W-:-:S02]  /*5940*/  IMAD R13, R15, UR4, RZ ;  /* 0x000000040f0d7c24 */ /* 0x000fc4000f8e02ff */
[----:B------:R-:W-:Y:S02]  /*5950*/  FFMA R62, R33, 0.5, R62 ;  /* 0x3f000000213e7823 */ /* 0x000fe4000000003e */
[C---:B------:R-:W-:Y:S02]  /*5960*/  IMAD R33, R14.reuse, UR5, R13 ;  /* 0x000000050e217c24 */ /* 0x040fe4000f8e020d */
[----:B------:R-:W-:-:S04]  /*5970*/  IMAD.WIDE.U32 R12, R14, UR4, RZ ;  /* 0x000000040e0c7c25 */ /* 0x000fc8000f8e00ff */
[--C-:B------:R-:W-:Y:S01]  /*5980*/  HADD2.F32 R49, -RZ, R45.reuse.H0_H0 ;  /* 0x2000002dff317230 */ /* 0x100fe20000004100 */
[----:B------:R-:W-:Y:S01]  /*5990*/  IADD3 R33, R13, R33, RZ ;  /* 0x000000210d217210 */ /* 0x000fe20007ffe0ff */
[----:B------:R-:W-:Y:S02]  /*59a0*/  HADD2.F32 R13, -RZ, R45.H1_H1 ;  /* 0x3000002dff0d7230 */ /* 0x000fe40000004100 */
[----:B------:R-:W-:Y:S01]  /*59b0*/  FMUL R45, R52, 0.10703222453594207764 ;  /* 0x3ddb33b6342d7820 */ /* 0x000fe20000400000 */
[----:B------:R-:W-:-:S03]  /*59c0*/  FFMA R0, -R51, R51, 1 ;  /* 0x3f80000033007423 */ /* 0x000fc60000000133 */
[C---:B------:R-:W-:Y:S01]  /*59d0*/  FFMA R45, R52.reuse, R45, 0.79788458347320556641 ;  /* 0x3f4c422a342d7423 */ /* 0x040fe2000000002d */
[----:B------:R-:W-:-:S03]  /*59e0*/  FMUL R52, R52, 0.5 ;  /* 0x3f00000034347820 */ /* 0x000fc60000400000 */
[----:B------:R-:W-:Y:S01]  /*59f0*/  FMUL R45, R0, R45 ;  /* 0x0000002d002d7220 */ /* 0x000fe20000400000 */
[----:B------:R-:W-:-:S03]  /*5a00*/  FADD R0, R51, 1 ;  /* 0x3f80000033007421 */ /* 0x000fc60000000000 */
[----:B------:R-:W-:-:S04]  /*5a10*/  FMUL R45, R52, R45 ;  /* 0x0000002d342d7220 */ /* 0x000fc80000400000 */
[----:B------:R-:W-:Y:S01]  /*5a20*/  FFMA R0, R0, 0.5, R45 ;  /* 0x3f00000000007823 */ /* 0x000fe2000000002d */
[----:B------:R-:W-:Y:S01]  /*5a30*/  FMUL R45, R38, 0.10703222453594207764 ;  /* 0x3ddb33b6262d7820 */ /* 0x000fe20000400000 */
[----:B------:R-:W-:Y:S02]  /*5a40*/  HADD2.F32 R60, -RZ, R60.H1_H1 ;  /* 0x3000003cff3c7230 */ /* 0x000fe40000004100 */
[----:B------:R-:W-:Y:S01]  /*5a50*/  FFMA R8, -R50, R50, 1 ;  /* 0x3f80000032087423 */ /* 0x000fe20000000132 */
[----:B------:R-:W-:Y:S01]  /*5a60*/  FFMA R45, R38, R45, 0.79788458347320556641 ;  /* 0x3f4c422a262d7423 */ /* 0x000fe2000000002d */
[----:B------:R-:W-:Y:S01]  /*5a70*/  FMUL R32, R32, 0.5 ;  /* 0x3f00000020207820 */ /* 0x000fe20000400000 */
[----:B------:R-:W-:Y:S02]  /*5a80*/  FADD R39, R39, 1 ;  /* 0x3f80000027277421 */ /* 0x000fe40000000000 */
[----:B------:R-:W-:Y:S01]  /*5a90*/  FMUL R51, R8, R45 ;  /* 0x0000002d08337220 */ /* 0x000fe20000400000 */
[----:B------:R-:W-:Y:S01]  /*5aa0*/  FMUL R45, R60, 0.044714998453855514526 ;  /* 0x3d3727133c2d7820 */ /* 0x000fe20000400000 */
[----:B------:R-:W-:Y:S01]  /*5ab0*/  FMUL R32, R32, R63 ;  /* 0x0000003f20207220 */ /* 0x000fe20000400000 */
[----:B------:R-:W-:-:S02]  /*5ac0*/  FMUL R8, R60, 0.79788458347320556641 ;  /* 0x3f4c422a3c087820 */ /* 0x000fc40000400000 */
[----:B------:R-:W-:Y:S01]  /*5ad0*/  FFMA R45, R60, R45, 1 ;  /* 0x3f8000003c2d7423 */ /* 0x000fe2000000002d */
[----:B------:R-:W-:Y:S01]  /*5ae0*/  FFMA R32, R39, 0.5, R32 ;  /* 0x3f00000027207823 */ /* 0x000fe20000000020 */
[----:B------:R-:W-:Y:S02]  /*5af0*/  HADD2.F32 R39, -RZ, R46.H0_H0 ;  /* 0x2000002eff277230 */ /* 0x000fe40000004100 */
[----:B------:R-:W-:-:S03]  /*5b00*/  FMUL R8, R8, R45 ;  /* 0x0000002d08087220 */ /* 0x000fc60000400000 */
[----:B------:R-:W-:Y:S01]  /*5b10*/  FMUL R39, R39, R32 ;  /* 0x0000002027277220 */ /* 0x000fe20000400000 */
[----:B------:R-:W-:Y:S01]  /*5b20*/  FMUL R32, |R8|, 2.8853900432586669922 ;  /* 0x4038aa3b08207820 */ /* 0x000fe20000400200 */
[----:B------:R-:W-:Y:S01]  /*5b30*/  FMUL R38, R38, 0.5 ;  /* 0x3f00000026267820 */ /* 0x000fe20000400000 */
[----:B------:R-:W-:-:S04]  /*5b40*/  HADD2.F32 R45, -RZ, R46.H1_H1 ;  /* 0x3000002eff2d7230 */ /* 0x000fc80000004100 */
[----:B------:R-:W0:Y:S01]  /*5b50*/  MUFU.EX2 R32, R32 ;  /* 0x0000002000207308 */ /* 0x000e220000000800 */
[----:B------:R-:W-:Y:S01]  /*5b60*/  FMUL R38, R38, R51 ;  /* 0x0000003326267220 */ /* 0x000fe20000400000 */
[C---:B------:R-:W-:Y:S01]  /*5b70*/  FMUL R51, R54.reuse, 0.10703222453594207764 ;  /* 0x3ddb33b636337820 */ /* 0x040fe20000400000 */
[----:B------:R-:W-:Y:S01]  /*5b80*/  FMUL R45, R45, R0 ;  /* 0x000000002d2d7220 */ /* 0x000fe20000400000 */
[----:B------:R-:W-:Y:S02]  /*5b90*/  FFMA R0, -R61, R61, 1 ;  /* 0x3f8000003d007423 */ /* 0x000fe4000000013d */
[----:B------:R-:W-:-:S04]  /*5ba0*/  FFMA R51, R54, R51, 0.79788458347320556641 ;  /* 0x3f4c422a36337423 */ /* 0x000fc80000000033 */
[----:B------:R-:W-:Y:S01]  /*5bb0*/  FMUL R63, R0, R51 ;  /* 0x00000033003f7220 */ /* 0x000fe20000400000 */
[----:B------:R-:W-:-:S04]  /*5bc0*/  FADD R51, R50, 1 ;  /* 0x3f80000032337421 */ /* 0x000fc80000000000 */
[----:B------:R-:W-:Y:S01]  /*5bd0*/  FFMA R50, R51, 0.5, R38 ;  /* 0x3f00000033327823 */ /* 0x000fe20000000026 */
[----:B0-----:R-:W-:Y:S01]  /*5be0*/  FADD R38, R32, 1 ;  /* 0x3f80000020267421 */ /* 0x001fe20000000000 */
[----:B------:R-:W-:-:S05]  /*5bf0*/  FMUL R46, R8, R8 ;  /* 0x00000008082e7220 */ /* 0x000fca0000400000 */
[----:B------:R-:W0:Y:S01]  /*5c00*/  MUFU.RCP R38, R38 ;  /* 0x0000002600267308 */ /* 0x000e220000001000 */
[----:B------:R-:W-:-:S04]  /*5c10*/  FFMA R51, R46, R11, -0.052303962409496307373 ;  /* 0xbd563cae2e337423 */ /* 0x000fc8000000000b */
[----:B------:R-:W-:-:S04]  /*5c20*/  FFMA R51, R46, R51, 0.1331529766321182251 ;  /* 0x3e0859412e337423 */ /* 0x000fc80000000033 */
[C---:B------:R-:W-:Y:S01]  /*5c30*/  FFMA R0, R46.reuse, R51, -0.33332768082618713379 ;  /* 0xbeaaa9ed2e007423 */ /* 0x040fe20000000033 */
[C---:B------:R-:W-:Y:S01]  /*5c40*/  FADD R32, R57.reuse, R41 ;  /* 0x0000002939207221 */ /* 0x040fe20000000000 */
[C---:B------:R-:W-:Y:S02]  /*5c50*/  FMNMX R41, |R57|.reuse, R42, !PT ;  /* 0x0000002a39297209 */ /* 0x040fe40007800200 */
[----:B------:R-:W-:Y:S01]  /*5c60*/  FFMA R51, R46, R0, RZ ;  /* 0x000000002e337223 */ /* 0x000fe200000000ff */
[----:B------:R-:W-:Y:S01]  /*5c70*/  FSETP.GE.AND P3, PT, |R8|, 9.010913848876953125, PT ;  /* 0x41102cb40800780b */ /* 0x000fe20003f66200 */
[----:B------:R-:W-:Y:S01]  /*5c80*/  FMUL R42, R57, R20 ;  /* 0x00000014392a7220 */ /* 0x000fe20000400000 */
[----:B0-----:R-:W-:Y:S01]  /*5c90*/  FFMA R0, R38, -2, R21 ;  /* 0xc000000026007823 */ /* 0x001fe20000000015 */
[----:B------:R-:W-:Y:S01]  /*5ca0*/  FADD R37, R37, 1 ;  /* 0x3f80000025257421 */ /* 0x000fe20000000000 */
[----:B------:R-:W-:Y:S01]  /*5cb0*/  FADD R38, R56, R9 ;  /* 0x0000000938267221 */ /* 0x000fe20000000000 */
[----:B------:R-:W-:-:S02]  /*5cc0*/  FSETP.GE.AND P4, PT, |R8|, 0.60000002384185791016, PT ;  /* 0x3f19999a0800780b */ /* 0x000fc40003f86200 */
[----:B------:R-:W-:Y:S01]  /*5cd0*/  FSEL R9, R0, 1, !P3 ;  /* 0x3f80000000097808 */ /* 0x000fe20005800000 */
[----:B------:R-:W-:Y:S01]  /*5ce0*/  FFMA R58, R37, 0.5, R58 ;  /* 0x3f000000253a7823 */ /* 0x000fe2000000003a */
[----:B------:R-:W-:Y:S01]  /*5cf0*/  F2FP.SATFINITE.E4M3.F32.PACK_AB_MERGE_C R42, RZ, R42, RZ ;  /* 0x0000002aff2a723e */ /* 0x000fe200048070ff */
[----:B------:R-:W-:Y:S01]  /*5d00*/  FMUL R49, R49, R62 ;  /* 0x0000003e31317220 */ /* 0x000fe20000400000 */
[C---:B------:R-:W-:Y:S01]  /*5d10*/  FMNMX R52, |R56|.reuse, R41, !PT ;  /* 0x0000002938347209 */ /* 0x040fe20007800200 */
[----:B------:R-:W-:Y:S01]  /*5d20*/  FMUL R56, R56, R20 ;  /* 0x0000001438387220 */ /* 0x000fe20000400000 */
[----:B------:R-:W-:Y:S01]  /*5d30*/  LOP3.LUT R0, R9, 0x80000000, R8, 0xb8, !PT ;  /* 0x8000000009007812 */ /* 0x000fe200078eb808 */
[----:B------:R-:W-:Y:S01]  /*5d40*/  FMUL R13, R13, R58 ;  /* 0x0000003a0d0d7220 */ /* 0x000fe20000400000 */
[----:B------:R-:W-:Y:S02]  /*5d50*/  LOP3.LUT R40, R40, 0xffff, RZ, 0xc0, !PT ;  /* 0x0000ffff28287812 */ /* 0x000fe400078ec0ff */
[----:B------:R-:W-:Y:S01]  /*5d60*/  SHF.L.U32 R9, R42, 0x10, RZ ;  /* 0x000000102a097819 */ /* 0x000fe200000006ff */
[----:B------:R-:W-:Y:S01]  /*5d70*/  FMUL R54, R54, 0.5 ;  /* 0x3f00000036367820 */ /* 0x000fe20000400000 */
[C---:B------:R-:W-:Y:S01]  /*5d80*/  FADD R32, R49.reuse, R32 ;  /* 0x0000002031207221 */ /* 0x040fe20000000000 */
[C---:B------:R-:W-:Y:S01]  /*5d90*/  FMNMX R52, |R49|.reuse, R52, !PT ;  /* 0x0000003431347209 */ /* 0x040fe20007800200 */
[-C--:B------:R-:W-:Y:S01]  /*5da0*/  FMUL R46, R49, R20.reuse ;  /* 0x00000014312e7220 */ /* 0x080fe20000400000 */
[----:B------:R-:W-:Y:S01]  /*5db0*/  LOP3.LUT R41, R40, 0xff0000, R9, 0xf8, !PT ;  /* 0x00ff000028297812 */ /* 0x000fe200078ef809 */
[----:B------:R-:W-:Y:S01]  /*5dc0*/  FMUL R57, R13, R20 ;  /* 0x000000140d397220 */ /* 0x000fe20000400000 */
[----:B------:R-:W-:Y:S01]  /*5dd0*/  F2FP.SATFINITE.E4M3.F32.PACK_AB_MERGE_C R49, RZ, R56, RZ ;  /* 0x00000038ff31723e */ /* 0x000fe200048070ff */
[----:B------:R-:W-:Y:S01]  /*5de0*/  FMUL R9, R36, 0.10703222453594207764 ;  /* 0x3ddb33b624097820 */ /* 0x000fe20000400000 */
[C---:B------:R-:W-:Y:S01]  /*5df0*/  SHF.L.U64.HI R33, R12.reuse, 0x1, R33 ;  /* 0x000000010c217819 */ /* 0x040fe20000010221 */
[----:B------:R-:W-:Y:S01]  /*5e00*/  FADD R61, R61, 1 ;  /* 0x3f8000003d3d7421 */ /* 0x000fe20000000000 */
[----:B------:R-:W-:Y:S01]  /*5e10*/  SHF.L.U32 R37, R12, 0x1, RZ ;  /* 0x000000010c257819 */ /* 0x000fe200000006ff */
[----:B------:R-:W-:Y:S01]  /*5e20*/  FMUL R12, R54, R63 ;  /* 0x0000003f360c7220 */ /* 0x000fe20000400000 */
[----:B------:R-:W-:Y:S01]  /*5e30*/  @!P4 FFMA R0, R8, R51, R8 ;  /* 0x000000330800c223 */ /* 0x000fe20000000008 */
[----:B------:R-:W-:Y:S01]  /*5e40*/  SHF.L.U32 R8, R49, 0x10, RZ ;  /* 0x0000001031087819 */ /* 0x000fe200000006ff */
[----:B------:R-:W-:Y:S01]  /*5e50*/  FFMA R54, R36, R9, 0.79788458347320556641 ;  /* 0x3f4c422a24367423 */ /* 0x000fe20000000009 */
[----:B------:R-:W-:Y:S01]  /*5e60*/  LOP3.LUT R43, R43, 0xffff, RZ, 0xc0, !PT ;  /* 0x0000ffff2b2b7812 */ /* 0x000fe200078ec0ff */
[----:B------:R-:W-:Y:S01]  /*5e70*/  FFMA R9, -R28, R28, 1 ;  /* 0x3f8000001c097423 */ /* 0x000fe2000000011c */
[----:B------:R-:W-:-:S02]  /*5e80*/  F2FP.SATFINITE.E4M3.F32.PACK_AB_MERGE_C R46, RZ, R46, RZ ;  /* 0x0000002eff2e723e */ /* 0x000fc400048070ff */
[----:B------:R-:W-:Y:S01]  /*5e90*/  F2FP.SATFINITE.E4M3.F32.PACK_AB_MERGE_C R57, RZ, R57, RZ ;  /* 0x00000039ff39723e */ /* 0x000fe200048070ff */
[----:B------:R-:W-:Y:S01]  /*5ea0*/  FFMA R12, R61, 0.5, R12 ;  /* 0x3f0000003d0c7823 */ /* 0x000fe2000000000c */
[C---:B------:R-:W-:Y:S01]  /*5eb0*/  FADD R40, R13.reuse, R38 ;  /* 0x000000260d287221 */ /* 0x040fe20000000000 */
[----:B------:R-:W-:Y:S01]  /*5ec0*/  FMNMX R52, |R13|, R52, !PT ;  /* 0x000000340d347209 */ /* 0x000fe20007800200 */
[--C-:B------:R-:W-:Y:S01]  /*5ed0*/  HADD2.F32 R51, -RZ, R48.reuse.H0_H0 ;  /* 0x20000030ff337230 */ /* 0x100fe20000004100 */
[----:B------:R-:W-:Y:S01]  /*5ee0*/  LOP3.LUT R61, R43, 0xff0000, R8, 0xf8, !PT ;  /* 0x00ff00002b3d7812 */ /* 0x000fe200078ef808 */
[----:B------:R-:W-:Y:S01]  /*5ef0*/  HADD2.F32 R43, -RZ, R48.H1_H1 ;  /* 0x30000030ff2b7230 */ /* 0x000fe20000004100 */
[----:B------:R-:W-:Y:S01]  /*5f00*/  LOP3.LUT R38, R46, 0xffff, RZ, 0xc0, !PT ;  /* 0x0000ffff2e267812 */ /* 0x000fe200078ec0ff */
[----:B------:R-:W-:Y:S01]  /*5f10*/  FMUL R13, R9, R54 ;  /* 0x00000036090d7220 */ /* 0x000fe20000400000 */
[----:B------:R-:W-:Y:S01]  /*5f20*/  LOP3.LUT R8, R57, 0xffff, RZ, 0xc0, !PT ;  /* 0x0000ffff39087812 */ /* 0x000fe200078ec0ff */
[----:B------:R-:W-:Y:S01]  /*5f30*/  FMUL R48, R36, 0.5 ;  /* 0x3f00000024307820 */ /* 0x000fe20000400000 */
[----:B------:R-:W-:Y:S01]  /*5f40*/  IADD3 R9, R3, 0x1d, -R22 ;  /* 0x0000001d03097810 */ /* 0x000fe20007ffe816 */
[----:B------:R-:W-:Y:S01]  /*5f50*/  BSSY B0, `(.L_x_16627) ;  /* 0x0000011000007945 */ /* 0x000fe20003800000 */
[----:B------:R-:W-:Y:S01]  /*5f60*/  LEA R38, R38, R41, 0x18 ;  /* 0x0000002926267211 */ /* 0x000fe200078ec0ff */
[----:B------:R-:W-:Y:S01]  /*5f70*/  FMUL R51, R51, R50 ;  /* 0x0000003233337220 */ /* 0x000fe20000400000 */
[----:B------:R-:W-:-:S02]  /*5f80*/  IMAD R36, R8, 0x1000000, R61 ;  /* 0x0100000008247824 */ /* 0x000fc400078e023d */
[----:B------:R-:W-:Y:S01]  /*5f90*/  FMUL R43, R43, R12 ;  /* 0x0000000c2b2b7220 */ /* 0x000fe20000400000 */
[----:B------:R-:W-:Y:S01]  /*5fa0*/  FMUL R48, R48, R13 ;  /* 0x0000000d30307220 */ /* 0x000fe20000400000 */
[----:B------:R-:W-:Y:S01]  /*5fb0*/  LOP3.LUT R50, R9, 0x1f, RZ, 0xc0, !PT ;  /* 0x0000001f09327812 */ /* 0x000fe200078ec0ff */
[----:B---3--:R-:W-:Y:S01]  /*5fc0*/  HADD2.F32 R41, -RZ, R24.H0_H0 ;  /* 0x20000018ff297230 */ /* 0x008fe20000004100 */
        /* <DEDUP_REMOVED lines=9> */
.L_x_16628:
[----:B------:R-:W-:Y:S05]  /*6060*/  BSYNC B0 ;  /* 0x0000000000007941 */ /* 0x000fea0003800000 */
.L_x_16627:
[----:B0-----:R-:W-:Y:S01]  /*6070*/  FMUL R9, R60, 0.10703222453594207764 ;  /* 0x3ddb33b63c097820 */ /* 0x001fe20000400000 */
[C---:B------:R-:W-:Y:S01]  /*6080*/  FMUL R12, R41.reuse, 0.044714998453855514526 ;  /* 0x3d372713290c7820 */ /* 0x040fe20000400000 */
[----:B------:R-:W-:Y:S01]  /*6090*/  FFMA R49, -R0, R0, 1 ;  /* 0x3f80000000317423 */ /* 0x000fe20000000100 */
[C---:B------:R-:W-:Y:S01]  /*60a0*/  FMUL R42, R41.reuse, 0.79788458347320556641 ;  /* 0x3f4c422a292a7820 */ /* 0x040fe20000400000 */
[----:B------:R-:W-:Y:S01]  /*60b0*/  FFMA R8, R60, R9, 0.79788458347320556641 ;  /* 0x3f4c422a3c087423 */ /* 0x000fe20000000009 */
[----:B------:R-:W-:Y:S01]  /*60c0*/  FFMA R9, R41, R12, 1 ;  /* 0x3f80000029097423 */ /* 0x000fe2000000000c */
[----:B------:R-:W-:Y:S01]  /*60d0*/  BSSY B0, `(.L_x_16629) ;  /* 0x0000010000007945 */ /* 0x000fe20003800000 */
[C---:B------:R-:W-:Y:S01]  /*60e0*/  ISETP.GE.U32.OR P2, PT, R50.reuse, R19, P2 ;  /* 0x000000133200720c */ /* 0x040fe20001746470 */
[----:B------:R-:W-:Y:S01]  /*60f0*/  FMUL R49, R49, R8 ;  /* 0x0000000831317220 */ /* 0x000fe20000400000 */
[----:B------:R-:W-:Y:S01]  /*6100*/  IADD3 R50, P3, R50, R47, RZ ;  /* 0x0000002f32327210 */ /* 0x000fe20007f7e0ff */
[----:B------:R-:W-:Y:S01]  /*6110*/  FMUL R42, R42, R9 ;  /* 0x000000092a2a7220 */ /* 0x000fe20000400000 */
[----:B------:R-:W-:Y:S01]  /*6120*/  FMNMX R52, R52, |R39|, !PT ;  /* 0x4000002734347209 */ /* 0x000fe20007800000 */
[----:B------:R-:W-:Y:S10]  /*6130*/  @P0 BRA `(.L_x_16630) ;  /* 0x0000000000240947 */ /* 0x000ff40003800000 */
[----:B------:R-:W-:Y:S01]  /*6140*/  IADD3 R8, P0, R2, R47, RZ ;  /* 0x0000002f02087210 */ /* 0x000fe20007f1e0ff */
[----:B------:R-:W-:Y:S01]  /*6150*/  IMAD R13, R16, 0x3, RZ ;  /* 0x00000003100d7824 */ /* 0x000fe200078e02ff */
[----:B------:R-:W-:Y:S02]  /*6160*/  PRMT R57, R57, 0x7604, R46 ;  /* 0x0000760439397816 */ /* 0x000fe4000000002e */
[----:B------:R-:W-:-:S03]  /*6170*/  IADD3.X R9, RZ, R53, RZ, P0, !PT ;  /* 0x00000035ff097210 */ /* 0x000fc600007fe4ff */
[----:B------:R-:W-:-:S05]  /*6180*/  IMAD.WIDE.U32 R8, R17, 0x3, R8 ;  /* 0x0000000311087825 */ /* 0x000fca00078e0008 */
[----:B------:R-:W-:Y:S02]  /*6190*/  IADD3 R2, R13, R9, RZ ;  /* 0x000000090d027210 */ /* 0x000fe40007ffe0ff */
[----:B------:R-:W-:-:S04]  /*61a0*/  LEA R12, P0, R8, R23, 0x1 ;  /* 0x00000017080c7211 */ /* 0x000fc800078008ff */
[----:B------:R-:W-:-:S05]  /*61b0*/  LEA.HI.X R13, R8, R25, R2, 0x1, P0 ;  /* 0x00000019080d7211 */ /* 0x000fca00000f0c02 */
[----:B------:R0:W-:Y:S04]  /*61c0*/  STG.E.U16 desc[UR8][R12.64], R57 ;  /* 0x000000390c007986 */ /* 0x0001e8000c101508 */
.L_x_16630:
[----:B------:R-:W-:Y:S05]  /*61d0*/  BSYNC B0 ;  /* 0x0000000000007941 */ /* 0x000fea0003800000 */
.L_x_16629:
[----:B------:R-:W-:Y:S02]  /*61e0*/  HADD2.F32 R46, -RZ, R24.H1_H1 ;  /* 0x30000018ff2e7230 */ /* 0x000fe40000004100 */
[----:B------:R-:W-:Y:S01]  /*61f0*/  FADD R2, RZ, R39 ;  /* 0x00000027ff027221 */ /* 0x000fe20000000000 */
[----:B0-----:R-:W-:Y:S01]  /*6200*/  FMUL R12, R39, R20 ;  /* 0x00000014270c7220 */ /* 0x001fe20000400000 */
[----:B------:R-:W-:Y:S01]  /*6210*/  FMUL R8, |R42|, 2.8853900432586669922 ;  /* 0x4038aa3b2a087820 */ /* 0x000fe20000400200 */
[----:B------:R-:W-:Y:S01]  /*6220*/  FMNMX R52, |R45|, R52, !PT ;  /* 0x000000342d347209 */ /* 0x000fe20007800200 */
[C---:B------:R-:W-:Y:S01]  /*6230*/  FMUL R9, R46.reuse, 0.044714998453855514526 ;  /* 0x3d3727132e097820 */ /* 0x040fe20000400000 */
[C---:B------:R-:W-:Y:S01]  /*6240*/  FMUL R39, R46.reuse, 0.79788458347320556641 ;  /* 0x3f4c422a2e277820 */ /* 0x040fe20000400000 */
[----:B------:R0:W1:Y:S01]  /*6250*/  MUFU.EX2 R24, R8 ;  /* 0x0000000800187308 */ /* 0x0000620000000800 */
[C---:B------:R-:W-:Y:S01]  /*6260*/  FMNMX R52, |R51|.reuse, R52, !PT ;  /* 0x0000003433347209 */ /* 0x040fe20007800200 */
[----:B------:R-:W-:Y:S01]  /*6270*/  FFMA R54, R46, R9, 1 ;  /* 0x3f8000002e367423 */ /* 0x000fe20000000009 */
[----:B------:R-:W-:Y:S01]  /*6280*/  FADD R9, R28, 1 ;  /* 0x3f8000001c097421 */ /* 0x000fe20000000000 */
[----:B------:R-:W-:Y:S01]  /*6290*/  IADD3.X R28, RZ, R53, RZ, P3, !PT ;  /* 0x00000035ff1c7210 */ /* 0x000fe20001ffe4ff */
[----:B------:R-:W-:Y:S01]  /*62a0*/  FADD R2, R51, R2 ;  /* 0x0000000233027221 */ /* 0x000fe20000000000 */
[----:B------:R-:W-:Y:S01]  /*62b0*/  FMUL R39, R39, R54 ;  /* 0x0000003627277220 */ /* 0x000fe20000400000 */
[----:B------:R-:W-:Y:S01]  /*62c0*/  FFMA R48, R9, 0.5, R48 ;  /* 0x3f00000009307823 */ /* 0x000fe20000000030 */
[--C-:B-----5:R-:W-:Y:S01]  /*62d0*/  HADD2.F32 R9, -RZ, R59.reuse.H0_H0 ;  /* 0x2000003bff097230 */ /* 0x120fe20000004100 */
[----:B0-----:R-:W-:Y:S01]  /*62e0*/  LEA R8, P0, R17, R50, 0x2 ;  /* 0x0000003211087211 */ /* 0x001fe200078010ff */
[----:B------:R-:W-:Y:S01]  /*62f0*/  FMUL R47, |R39|, 2.8853900432586669922 ;  /* 0x4038aa3b272f7820 */ /* 0x000fe20000400200 */
[----:B------:R-:W-:Y:S01]  /*6300*/  FMUL R60, R60, 0.5 ;  /* 0x3f0000003c3c7820 */ /* 0x000fe20000400000 */
[----:B------:R-:W-:Y:S01]  /*6310*/  FMNMX R58, |R43|, R52, !PT ;  /* 0x000000342b3a7209 */ /* 0x000fe20007800200 */
[----:B------:R-:W-:Y:S01]  /*6320*/  FMUL R53, R9, R48 ;  /* 0x0000003009357220 */ /* 0x000fe20000400000 */
[----:B------:R0:W2:Y:S01]  /*6330*/  MUFU.EX2 R54, R47 ;  /* 0x0000002f00367308 */ /* 0x0000a20000000800 */
[----:B------:R-:W-:Y:S01]  /*6340*/  FADD R48, RZ, R45 ;  /* 0x0000002dff307221 */ /* 0x000fe20000000000 */
[----:B------:R-:W-:Y:S01]  /*6350*/  LEA.HI.X R9, R17, R28, R16, 0x2, P0 ;  /* 0x0000001c11097211 */ /* 0x000fe200000f1410 */
[----:B-1----:R-:W-:Y:S01]  /*6360*/  FADD R28, R24, 1 ;  /* 0x3f800000181c7421 */ /* 0x002fe20000000000 */
[-C--:B------:R-:W-:Y:S01]  /*6370*/  FMUL R45, R45, R20.reuse ;  /* 0x000000142d2d7220 */ /* 0x080fe20000400000 */
[----:B------:R-:W-:Y:S01]  /*6380*/  FADD R24, R43, R48 ;  /* 0x000000302b187221 */ /* 0x000fe20000000000 */
[-C--:B------:R-:W-:Y:S01]  /*6390*/  FMUL R51, R51, R20.reuse ;  /* 0x0000001433337220 */ /* 0x080fe20000400000 */
[----:B------:R-:W-:Y:S01]  /*63a0*/  FMUL R43, R43, R20 ;  /* 0x000000142b2b7220 */ /* 0x000fe20000400000 */
[----:B------:R-:W-:Y:S01]  /*63b0*/  FMUL R49, R60, R49 ;  /* 0x000000313c317220 */ /* 0x000fe20000400000 */
[----:B------:R-:W-:Y:S01]  /*63c0*/  FADD R0, R0, 1 ;  /* 0x3f80000000007421 */ /* 0x000fe20000000000 */
[----:B------:R-:W-:Y:S01]  /*63d0*/  F2FP.SATFINITE.E4M3.F32.PACK_AB_MERGE_C R12, RZ, R12, RZ ;  /* 0x0000000cff0c723e */ /* 0x000fe200048070ff */
[----:B------:R1:W3:Y:S01]  /*63e0*/  MUFU.RCP R52, R28 ;  /* 0x0000001c00347308 */ /* 0x0002e20000001000 */
[----:B------:R-:W-:Y:S01]  /*63f0*/  F2FP.SATFINITE.E4M3.F32.PACK_AB_MERGE_C R45, RZ, R45, RZ ;  /* 0x0000002dff2d723e */ /* 0x000fe200048070ff */
[----:B------:R-:W-:Y:S01]  /*6400*/  FFMA R0, R0, 0.5, R49 ;  /* 0x3f00000000007823 */ /* 0x000fe20000000031 */
[----:B------:R-:W-:Y:S01]  /*6410*/  F2FP.SATFINITE.E4M3.F32.PACK_AB_MERGE_C R51, RZ, R51, RZ ;  /* 0x00000033ff33723e */ /* 0x000fe200048070ff */
[----:B0-----:R-:W-:Y:S01]  /*6420*/  HADD2.F32 R47, -RZ, R59.H1_H1 ;  /* 0x3000003bff2f7230 */ /* 0x001fe20000004100 */
[----:B------:R-:W-:Y:S01]  /*6430*/  F2FP.SATFINITE.E4M3.F32.PACK_AB_MERGE_C R50, RZ, R43, RZ ;  /* 0x0000002bff32723e */ /* 0x000fe200048070ff */
[----:B--2---:R-:W-:Y:S01]  /*6440*/  FADD R54, R54, 1 ;  /* 0x3f80000036367421 */ /* 0x004fe20000000000 */
[----:B------:R-:W-:Y:S01]  /*6450*/  LOP3.LUT R13, R12, 0xff, RZ, 0xc0, !PT ;  /* 0x000000ff0c0d7812 */ /* 0x000fe200078ec0ff */
[----:B------:R-:W-:Y:S01]  /*6460*/  BSSY B0, `(.L_x_16631) ;  /* 0x0000057000007945 */ /* 0x000fe20003800000 */
[----:B------:R-:W-:Y:S01]  /*6470*/  @!P2 PRMT R49, R45, 0x7604, R12 ;  /* 0x000076042d31a816 */ /* 0x000fe2000000000c */
[----:B------:R-:W-:Y:S01]  /*6480*/  FMUL R47, R47, R0 ;  /* 0x000000002f2f7220 */ /* 0x000fe20000400000 */
[----:B------:R-:W-:Y:S01]  /*6490*/  LOP3.LUT R56, R51, 0xffff, RZ, 0xc0, !PT ;  /* 0x0000ffff33387812 */ /* 0x000fe200078ec0ff */
[----:B------:R-:W0:Y:S01]  /*64a0*/  MUFU.RCP R54, R54 ;  /* 0x0000003600367308 */ /* 0x000e220000001000 */
[----:B------:R-:W-:Y:S01]  /*64b0*/  @!P2 IADD3 R48, P0, R8, R17, RZ ;  /* 0x000000110830a210 */ /* 0x000fe20007f1e0ff */
[----:B-1----:R-:W-:Y:S01]  /*64c0*/  FADD R28, R53, R2 ;  /* 0x00000002351c7221 */ /* 0x002fe20000000000 */
[----:B------:R-:W-:Y:S01]  /*64d0*/  LOP3.LUT R43, R45, 0xff, RZ, 0xc0, !PT ;  /* 0x000000ff2d2b7812 */ /* 0x000fe200078ec0ff */
[----:B------:R-:W-:Y:S01]  /*64e0*/  FMUL R2, R39, R39 ;  /* 0x0000002727027220 */ /* 0x000fe20000400000 */
[----:B------:R-:W-:Y:S01]  /*64f0*/  LOP3.LUT R12, R50, 0xffff, RZ, 0xc0, !PT ;  /* 0x0000ffff320c7812 */ /* 0x000fe200078ec0ff */
[----:B---3--:R-:W-:Y:S01]  /*6500*/  FFMA R52, R52, -2, R21 ;  /* 0xc000000034347823 */ /* 0x008fe20000000015 */
[----:B------:R-:W-:-:S02]  /*6510*/  PRMT R13, R56, 0x7604, R13 ;  /* 0x00007604380d7816 */ /* 0x000fc4000000000d */
[----:B------:R-:W-:Y:S02]  /*6520*/  PRMT R43, R12, 0x7604, R43 ;  /* 0x000076040c2b7816 */ /* 0x000fe4000000002b */
[----:B------:R-:W-:Y:S02]  /*6530*/  @!P2 IADD3.X R0, R9, R16, RZ, P0, !PT ;  /* 0x000000100900a210 */ /* 0x000fe400007fe4ff */
[C---:B------:R-:W-:Y:S02]  /*6540*/  @!P2 LEA R12, P0, R48.reuse, R23, 0x1 ;  /* 0x00000017300ca211 */ /* 0x040fe400078008ff */
[----:B------:R-:W-:Y:S02]  /*6550*/  LOP3.LUT R56, R13, 0xffff, RZ, 0xc0, !PT ;  /* 0x0000ffff0d387812 */ /* 0x000fe400078ec0ff */
[----:B------:R-:W-:Y:S01]  /*6560*/  @!P2 LEA.HI.X R13, R48, R25, R0, 0x1, P0 ;  /* 0x00000019300da211 */ /* 0x000fe200000f0c00 */
[----:B------:R-:W-:Y:S01]  /*6570*/  FMUL R0, R42, R42 ;  /* 0x0000002a2a007220 */ /* 0x000fe20000400000 */
[----:B0-----:R-:W-:Y:S01]  /*6580*/  FFMA R54, R54, -2, R21 ;  /* 0xc000000036367823 */ /* 0x001fe20000000015 */
[----:B------:R-:W-:-:S02]  /*6590*/  FSETP.GE.AND P0, PT, |R42|, 9.010913848876953125, PT ;  /* 0x41102cb42a00780b */ /* 0x000fc40003f06200 */
[-C--:B------:R-:W-:Y:S01]  /*65a0*/  FFMA R21, R0, R11.reuse, -0.052303962409496307373 ;  /* 0xbd563cae00157423 */ /* 0x080fe2000000000b */
[----:B------:R-:W-:Y:S01]  /*65b0*/  FFMA R11, R2, R11, -0.052303962409496307373 ;  /* 0xbd563cae020b7423 */ /* 0x000fe2000000000b */
[----:B------:R-:W-:Y:S02]  /*65c0*/  FSETP.GE.AND P3, PT, |R42|, 0.60000002384185791016, PT ;  /* 0x3f19999a2a00780b */ /* 0x000fe40003f66200 */
[----:B------:R-:W-:Y:S01]  /*65d0*/  @!P2 PRMT R51, R50, 0x7604, R51 ;  /* 0x000076043233a816 */ /* 0x000fe20000000033 */
[----:B------:R-:W-:Y:S01]  /*65e0*/  FFMA R21, R0, R21, 0.1331529766321182251 ;  /* 0x3e08594100157423 */ /* 0x000fe20000000015 */
[C---:B------:R-:W-:Y:S01]  /*65f0*/  FMUL R50, R53.reuse, R20 ;  /* 0x0000001435327220 */ /* 0x040fe20000400000 */
[----:B------:R-:W-:Y:S01]  /*6600*/  FMNMX R48, |R53|, R58, !PT ;  /* 0x0000003a35307209 */ /* 0x000fe20007800200 */
[----:B------:R-:W-:Y:S01]  /*6610*/  FFMA R53, R2, R11, 0.1331529766321182251 ;  /* 0x3e08594102357423 */ /* 0x000fe2000000000b */
[C---:B------:R-:W-:Y:S01]  /*6620*/  FSETP.GE.AND P5, PT, |R39|.reuse, 0.60000002384185791016, PT ;  /* 0x3f19999a2700780b */ /* 0x040fe20003fa6200 */
[----:B------:R-:W-:Y:S01]  /*6630*/  FFMA R21, R0, R21, -0.33332768082618713379 ;  /* 0xbeaaa9ed00157423 */ /* 0x000fe20000000015 */
[----:B------:R-:W-:Y:S01]  /*6640*/  FSEL R11, R52, 1, !P0 ;  /* 0x3f800000340b7808 */ /* 0x000fe20004000000 */
[----:B------:R-:W-:Y:S01]  /*6650*/  FFMA R53, R2, R53, -0.33332768082618713379 ;  /* 0xbeaaa9ed02357423 */ /* 0x000fe20000000035 */
[----:B------:R-:W-:Y:S01]  /*6660*/  FSETP.GE.AND P4, PT, |R39|, 9.010913848876953125, PT ;  /* 0x41102cb42700780b */ /* 0x000fe20003f86200 */
[----:B------:R-:W-:Y:S01]  /*6670*/  FFMA R21, R0, R21, RZ ;  /* 0x0000001500157223 */ /* 0x000fe200000000ff */
[--C-:B------:R-:W-:Y:S01]  /*6680*/  LOP3.LUT R52, R11, 0x80000000, R42.reuse, 0xb8, !PT ;  /* 0x800000000b347812 */ /* 0x100fe200078eb82a */
[----:B------:R-:W-:Y:S01]  /*6690*/  FMUL R11, R47, R20 ;  /* 0x000000142f0b7220 */ /* 0x000fe20000400000 */
[----:B------:R-:W-:Y:S01]  /*66a0*/  FSEL R54, R54, 1, !P4 ;  /* 0x3f80000036367808 */ /* 0x000fe20006000000 */
[C---:B------:R-:W-:Y:S01]  /*66b0*/  FMUL R0, R41.reuse, 0.10703222453594207764 ;  /* 0x3ddb33b629007820 */ /* 0x040fe20000400000 */
[----:B------:R-:W-:Y:S01]  /*66c0*/  FFMA R2, R2, R53, RZ ;  /* 0x0000003502027223 */ /* 0x000fe200000000ff */
[----:B------:R-:W-:Y:S01]  /*66d0*/  @!P3 FFMA R52, R42, R21, R42 ;  /* 0x000000152a34b223 */ /* 0x000fe2000000002a */
[----:B------:R-:W-:Y:S01]  /*66e0*/  F2FP.SATFINITE.E4M3.F32.PACK_AB_MERGE_C R21, RZ, R11, RZ ;  /* 0x0000000bff15723e */ /* 0x000fe200048070ff */
[----:B------:R-:W-:Y:S01]  /*66f0*/  FFMA R11, R41, R0, 0.79788458347320556641 ;  /* 0x3f4c422a290b7423 */ /* 0x000fe20000000000 */
[--C-:B------:R-:W-:Y:S01]  /*6700*/  LOP3.LUT R54, R54, 0x80000000, R39.reuse, 0xb8, !PT ;  /* 0x8000000036367812 */ /* 0x100fe200078eb827 */
[----:B------:R-:W-:Y:S01]  /*6710*/  @!P5 FFMA R54, R39, R2, R39 ;  /* 0x000000022736d223 */ /* 0x000fe20000000027 */
[----:B------:R-:W-:Y:S01]  /*6720*/  FFMA R0, -R52, R52, 1 ;  /* 0x3f80000034007423 */ /* 0x000fe20000000134 */
[----:B------:R-:W-:Y:S01]  /*6730*/  SHF.L.U32 R39, R21, 0x10, RZ ;  /* 0x0000001015277819 */ /* 0x000fe200000006ff */
[----:B------:R-:W-:Y:S01]  /*6740*/  FMUL R53, R46, 0.10703222453594207764 ;  /* 0x3ddb33b62e357820 */ /* 0x000fe20000400000 */
[----:B------:R-:W-:Y:S01]  /*6750*/  LOP3.LUT R42, R43, 0xffff, RZ, 0xc0, !PT ;  /* 0x0000ffff2b2a7812 */ /* 0x000fe200078ec0ff */
[----:B------:R-:W-:Y:S01]  /*6760*/  FMUL R0, R0, R11 ;  /* 0x0000000b00007220 */ /* 0x000fe20000400000 */
[----:B------:R-:W-:Y:S01]  /*6770*/  FFMA R2, -R54, R54, 1 ;  /* 0x3f80000036027423 */ /* 0x000fe20000000136 */
[----:B------:R-:W-:Y:S01]  /*6780*/  FFMA R53, R46, R53, 0.79788458347320556641 ;  /* 0x3f4c422a2e357423 */ /* 0x000fe20000000035 */
[----:B------:R-:W-:Y:S01]  /*6790*/  LOP3.LUT R11, R42, 0xff0000, R39, 0xf8, !PT ;  /* 0x00ff00002a0b7812 */ /* 0x000fe200078ef827 */
[----:B------:R-:W-:Y:S01]  /*67a0*/  FMUL R41, R41, 0.5 ;  /* 0x3f00000029297820 */ /* 0x000fe20000400000 */
[----:B------:R-:W-:Y:S01]  /*67b0*/  @!P2 LEA R42, P0, R8, R23, 0x1 ;  /* 0x00000017082aa211 */ /* 0x000fe200078008ff */
[----:B------:R-:W-:Y:S01]  /*67c0*/  FMUL R53, R2, R53 ;  /* 0x0000003502357220 */ /* 0x000fe20000400000 */
[----:B------:R-:W-:Y:S01]  /*67d0*/  FMUL R46, R46, 0.5 ;  /* 0x3f0000002e2e7820 */ /* 0x000fe20000400000 */
[----:B------:R-:W-:Y:S01]  /*67e0*/  FMUL R41, R41, R0 ;  /* 0x0000000029297220 */ /* 0x000fe20000400000 */
[----:B------:R-:W-:Y:S01]  /*67f0*/  @!P2 LEA.HI.X R43, R8, R25, R9, 0x1, P0 ;  /* 0x00000019082ba211 */ /* 0x000fe200000f0c09 */
[----:B------:R-:W-:Y:S01]  /*6800*/  FADD R52, R52, 1 ;  /* 0x3f80000034347421 */ /* 0x000fe20000000000 */
[----:B------:R-:W-:Y:S01]  /*6810*/  FMUL R46, R46, R53 ;  /* 0x000000352e2e7220 */ /* 0x000fe20000400000 */
[----:B------:R-:W-:Y:S01]  /*6820*/  FADD R39, R54, 1 ;  /* 0x3f80000036277421 */ /* 0x000fe20000000000 */
[----:B------:R-:W-:Y:S01]  /*6830*/  IADD3 R0, R22, 0x2, R3 ;  /* 0x0000000216007810 */ /* 0x000fe20007ffe003 */
[----:B------:R0:W-:Y:S01]  /*6840*/  @!P2 STG.E.U16 desc[UR8][R42.64], R49 ;  /* 0x000000312a00a986 */ /* 0x0001e2000c101508 */
[----:B------:R-:W-:Y:S01]  /*6850*/  FFMA R52, R52, 0.5, R41 ;  /* 0x3f00000034347823 */ /* 0x000fe20000000029 */
[----:B------:R-:W-:Y:S01]  /*6860*/  FFMA R46, R39, 0.5, R46 ;  /* 0x3f000000272e7823 */ /* 0x000fe2000000002e */
[--C-:B------:R-:W-:Y:S01]  /*6870*/  HADD2.F32 R41, -RZ, R27.reuse.H0_H0 ;  /* 0x2000001bff297230 */ /* 0x100fe20000004100 */
[----:B------:R0:W-:Y:S01]  /*6880*/  @!P2 STG.E.U16 desc[UR8][R12.64], R51 ;  /* 0x000000330c00a986 */ /* 0x0001e2000c101508 */
[----:B------:R-:W-:Y:S01]  /*6890*/  HADD2.F32 R39, -RZ, R27.H1_H1 ;  /* 0x3000001bff277230 */ /* 0x000fe20000004100 */
[----:B------:R-:W-:-:S02]  /*68a0*/  F2FP.SATFINITE.E4M3.F32.PACK_AB_MERGE_C R50, RZ, R50, RZ ;  /* 0x00000032ff32723e */ /* 0x000fc400048070ff */
[----:B------:R-:W-:Y:S01]  /*68b0*/  LOP3.LUT R53, R0, 0x1f, RZ, 0xc0, !PT ;  /* 0x0000001f00357812 */ /* 0x000fe200078ec0ff */
[----:B------:R-:W-:Y:S01]  /*68c0*/  FMUL R41, R41, R52 ;  /* 0x0000003429297220 */ /* 0x000fe20000400000 */
[----:B------:R-:W-:Y:S01]  /*68d0*/  SHF.L.U32 R45, R50, 0x10, RZ ;  /* 0x00000010322d7819 */ /* 0x000fe200000006ff */
[----:B------:R-:W-:Y:S02]  /*68e0*/  FMUL R39, R39, R46 ;  /* 0x0000002e27277220 */ /* 0x000fe40000400000 */
[----:B------:R0:W1:Y:S01]  /*68f0*/  SHFL.IDX PT, R32, R32, R53, 0x1f ;  /* 0x00001f3520207589 */ /* 0x00006200000e0000 */
[----:B------:R-:W-:Y:S01]  /*6900*/  LOP3.LUT R45, R56, 0xff0000, R45, 0xf8, !PT ;  /* 0x00ff0000382d7812 */ /* 0x000fe200078ef82d */
[-C--:B------:R-:W-:Y:S01]  /*6910*/  FMUL R0, R41, R20.reuse ;  /* 0x0000001429007220 */ /* 0x080fe20000400000 */
[----:B------:R-:W-:Y:S01]  /*6920*/  FMUL R2, R39, R20 ;  /* 0x0000001427027220 */ /* 0x000fe20000400000 */
[----:B------:R0:W2:Y:S01]  /*6930*/  SHFL.IDX PT, R27, R40, R53, 0x1f ;  /* 0x00001f35281b7589 */ /* 0x0000a200000e0000 */
[----:B------:R-:W-:Y:S05]  /*6940*/  @P2 BRA `(.L_x_16632) ;  /* 0x0000000000202947 */ /* 0x000fea0003800000 */
[----:B0-----:R-:W-:Y:S02]  /*6950*/  LOP3.LUT R13, R6, 0xfffffffe, RZ, 0xc0, !PT ;  /* 0xfffffffe060d7812 */ /* 0x001fe400078ec0ff */
[----:B------:R-:W-:Y:S02]  /*6960*/  LOP3.LUT R7, R7, 0x7fffffff, RZ, 0xc0, !PT ;  /* 0x7fffffff07077812 */ /* 0x000fe400078ec0ff */
[----:B------:R-:W-:Y:S02]  /*6970*/  IADD3 R12, P0, R8, R13, RZ ;  /* 0x0000000d080c7210 */ /* 0x000fe40007f1e0ff */
[----:B------:R-:W-:Y:S02]  /*6980*/  PRMT R21, R21, 0x7604, R50 ;  /* 0x0000760415157816 */ /* 0x000fe40000000032 */
[----:B------:R-:W-:Y:S02]  /*6990*/  IADD3.X R7, R9, R7, RZ, P0, !PT ;  /* 0x0000000709077210 */ /* 0x000fe400007fe4ff */
[----:B------:R-:W-:-:S04]  /*69a0*/  LEA R6, P0, R12, R23, 0x1 ;  /* 0x000000170c067211 */ /* 0x000fc800078008ff */
[----:B------:R-:W-:-:S05]  /*69b0*/  LEA.HI.X R7, R12, R25, R7, 0x1, P0 ;  /* 0x000000190c077211 */ /* 0x000fca00000f0c07 */
[----:B------:R3:W-:Y:S04]  /*69c0*/  STG.E.U16 desc[UR8][R6.64], R21 ;  /* 0x0000001506007986 */ /* 0x0007e8000c101508 */
.L_x_16632:
[----:B------:R-:W-:Y:S05]  /*69d0*/  BSYNC B0 ;  /* 0x0000000000007941 */ /* 0x000fea0003800000 */
.L_x_16631:
[----:B------:R-:W-:Y:S01]  /*69e0*/  BSSY B0, `(.L_x_16633) ;  /* 0x000000b000007945 */ /* 0x000fe20003800000 */
[----:B0-----:R-:W-:Y:S02]  /*69f0*/  F2FP.SATFINITE.E4M3.F32.PACK_AB_MERGE_C R42, RZ, R0, RZ ;  /* 0x00000000ff2a723e */ /* 0x001fe400048070ff */
[----:B------:R-:W-:Y:S01]  /*6a00*/  F2FP.SATFINITE.E4M3.F32.PACK_AB_MERGE_C R13, RZ, R2, RZ ;  /* 0x00000002ff0d723e */ /* 0x000fe200048070ff */
[----:B------:R-:W-:Y:S06]  /*6a10*/  @P2 BRA `(.L_x_16634) ;  /* 0x00000000001c2947 */ /* 0x000fec0003800000 */
[----:B------:R-:W-:-:S04]  /*6a20*/  IMAD.WIDE.U32 R8, R17, 0x3, R8 ;  /* 0x0000000311087825 */ /* 0x000fc800078e0008 */
[----:B---3--:R-:W-:Y:S01]  /*6a30*/  IMAD R7, R16, 0x3, RZ ;  /* 0x0000000310077824 */ /* 0x008fe200078e02ff */
[----:B------:R-:W-:-:S04]  /*6a40*/  LEA R6, P0, R8, R23, 0x1 ;  /* 0x0000001708067211 */ /* 0x000fc800078008ff */
[----:B------:R-:W-:Y:S02]  /*6a50*/  IADD3 R0, R7, R9, RZ ;  /* 0x0000000907007210 */ /* 0x000fe40007ffe0ff */
[----:B------:R-:W-:Y:S02]  /*6a60*/  PRMT R9, R13, 0x7604, R42 ;  /* 0x000076040d097816 */ /* 0x000fe4000000002a */
[----:B------:R-:W-:-:S05]  /*6a70*/  LEA.HI.X R7, R8, R25, R0, 0x1, P0 ;  /* 0x0000001908077211 */ /* 0x000fca00000f0c00 */
[----:B------:R0:W-:Y:S02]  /*6a80*/  STG.E.U16 desc[UR8][R6.64], R9 ;  /* 0x0000000906007986 */ /* 0x0001e4000c101508 */
.L_x_16634:
[----:B------:R-:W-:Y:S05]  /*6a90*/  BSYNC B0 ;  /* 0x0000000000007941 */ /* 0x000fea0003800000 */
.L_x_16633:
[----:B------:R-:W4:Y:S01]  /*6aa0*/  S2UR UR5, SR_CgaCtaId ;  /* 0x00000000000579c3 */ /* 0x000f220000008800 */
[--C-:B------:R-:W-:Y:S01]  /*6ab0*/  SHF.R.U32.HI R0, RZ, 0x3, R3.reuse ;  /* 0x00000003ff007819 */ /* 0x100fe20000011603 */
[----:B------:R-:W-:Y:S01]  /*6ac0*/  UMOV UR4, 0x400 ;  /* 0x0000040000047882 */ /* 0x000fe20000000000 */
[--C-:B0--3--:R-:W-:Y:S01]  /*6ad0*/  SHF.R.U32.HI R6, RZ, 0x8, R3.reuse ;  /* 0x00000008ff067819 */ /* 0x109fe20000011603 */
[----:B------:R-:W-:Y:S01]  /*6ae0*/  FADD R24, R47, R24 ;  /* 0x000000182f187221 */ /* 0x000fe20000000000 */
[----:B------:R-:W-:Y:S01]  /*6af0*/  LOP3.LUT R0, R0, 0x1ffffffc, RZ, 0xc0, !PT ;  /* 0x1ffffffc00007812 */ /* 0x000fe200078ec0ff */
[----:B-1----:R-:W-:Y:S01]  /*6b00*/  FADD R40, R55, R32 ;  /* 0x0000002037287221 */ /* 0x002fe20000000000 */
[----:B------:R-:W-:Y:S01]  /*6b10*/  LOP3.LUT R2, R3, 0x1f, RZ, 0xc0, !PT ;  /* 0x0000001f03027812 */ /* 0x000fe200078ec0ff */
[----:B------:R-:W-:Y:S01]  /*6b20*/  UIADD3 UR4, UR4, 0x20, URZ ;  /* 0x0000002004047890 */ /* 0x000fe2000fffe03f */
[----:B------:R-:W-:Y:S01]  /*6b30*/  IADD3 R12, -R0, R3, RZ ;  /* 0x00000003000c7210 */ /* 0x000fe20007ffe1ff */
[----:B------:R-:W-:Y:S01]  /*6b40*/  FADD R32, R41, R28 ;  /* 0x0000001c29207221 */ /* 0x000fe20000000000 */
[----:B------:R-:W-:Y:S01]  /*6b50*/  SHF.L.U32 R9, R6, 0x5, RZ ;  /* 0x0000000506097819 */ /* 0x000fe200000006ff */
[----:B------:R-:W-:Y:S01]  /*6b60*/  FADD R24, R39, R24 ;  /* 0x0000001827187221 */ /* 0x000fe20000000000 */
[----:B------:R-:W-:Y:S01]  /*6b70*/  IADD3 R7, R22, 0x3, R3 ;  /* 0x0000000316077810 */ /* 0x000fe20007ffe003 */
[----:B------:R-:W-:Y:S01]  /*6b80*/  ULDC.64 UR10, c[0x0][0x228] ;  /* 0x00008a00000a7ab9 */ /* 0x000fe20000000a00 */
[----:B------:R-:W-:Y:S01]  /*6b90*/  IADD3 R8, R12, 0x1e, RZ ;  /* 0x0000001e0c087810 */ /* 0x000fe20007ffe0ff */
[----:B------:R-:W-:Y:S01]  /*6ba0*/  BSSY B0, `(.L_x_16635) ;  /* 0x000009e000007945 */ /* 0x000fe20003800000 */
[----:B------:R-:W-:-:S02]  /*6bb0*/  LOP3.LUT R9, R9, 0xffffffe0, R2, 0xe2, !PT ;  /* 0xffffffe009097812 */ /* 0x000fc400078ee202 */
[----:B------:R-:W-:Y:S02]  /*6bc0*/  LOP3.LUT R16, R12, 0x1f, RZ, 0xc0, !PT ;  /* 0x0000001f0c107812 */ /* 0x000fe400078ec0ff */
[----:B------:R-:W-:Y:S01]  /*6bd0*/  LOP3.LUT R7, R7, 0x1f, RZ, 0xc0, !PT ;  /* 0x0000001f07077812 */ /* 0x000fe200078ec0ff */
[C---:B------:R-:W-:Y:S01]  /*6be0*/  IMAD R23, R9.reuse, 0x21, R34 ;  /* 0x0000002109177824 */ /* 0x040fe200078e0222 */
[----:B------:R-:W-:Y:S01]  /*6bf0*/  LOP3.LUT R8, R8, 0x1f, RZ, 0xc0, !PT ;  /* 0x0000001f08087812 */ /* 0x000fe200078ec0ff */
[----:B----4-:R-:W-:Y:S01]  /*6c00*/  ULEA UR4, UR5, UR4, 0x18 ;  /* 0x0000000405047291 */ /* 0x010fe2000f8ec03f */
[----:B------:R-:W-:Y:S01]  /*6c10*/  LOP3.LUT R6, R42, 0xffff, RZ, 0xc0, !PT ;  /* 0x0000ffff2a067812 */ /* 0x000fe200078ec0ff */
[C---:B------:R-:W-:Y:S01]  /*6c20*/  IMAD R16, R9.reuse, 0x21, R16 ;  /* 0x0000002109107824 */ /* 0x040fe200078e0210 */
[----:B------:R0:W-:Y:S01]  /*6c30*/  SHFL.IDX PT, R25, R32, R7, 0x1f ;  /* 0x00001f0720197589 */ /* 0x0001e200000e0000 */
[----:B------:R-:W-:Y:S01]  /*6c40*/  IMAD R8, R9, 0x21, R8 ;  /* 0x0000002109087824 */ /* 0x000fe200078e0208 */
[----:B------:R-:W-:Y:S01]  /*6c50*/  LEA R42, R6, R45, 0x18 ;  /* 0x0000002d062a7211 */ /* 0x000fe200078ec0ff */
[----:B------:R-:W-:Y:S01]  /*6c60*/  USHF.L.U32 UR5, UR6, 0x1, URZ ;  /* 0x0000000106057899 */ /* 0x000fe2000800063f */
[----:B------:R-:W-:Y:S01]  /*6c70*/  IADD3 R6, R12, -0x1, RZ ;  /* 0xffffffff0c067810 */ /* 0x000fe20007ffe0ff */
[----:B------:R2:W1:Y:S01]  /*6c80*/  SHFL.IDX PT, R28, R24, R7, 0x1f ;  /* 0x00001f07181c7589 */ /* 0x00046200000e0000 */
[----:B------:R-:W-:-:S02]  /*6c90*/  LEA R37, P0, R4, R37, 0x2 ;  /* 0x0000002504257211 */ /* 0x000fc400078010ff */
[----:B------:R-:W-:Y:S02]  /*6ca0*/  LEA R17, R16, UR4, 0x2 ;  /* 0x0000000410117c11 */ /* 0x000fe4000f8e10ff */
[----:B------:R-:W-:Y:S02]  /*6cb0*/  LOP3.LUT R6, R6, 0x1f, RZ, 0xc0, !PT ;  /* 0x0000001f06067812 */ /* 0x000fe400078ec0ff */
[----:B------:R-:W-:Y:S01]  /*6cc0*/  LEA R21, R8, UR4, 0x2 ;  /* 0x0000000408157c11 */ /* 0x000fe2000f8e10ff */
[----:B------:R3:W-:Y:S01]  /*6cd0*/  STS [R17], R10 ;  /* 0x0000000a11007388 */ /* 0x0007e20000000800 */
[----:B0-----:R-:W-:Y:S01]  /*6ce0*/  LEA.HI.X R32, R4, R33, R5, 0x2, P0 ;  /* 0x0000002104207211 */ /* 0x001fe200000f1405 */
[----:B------:R-:W-:Y:S01]  /*6cf0*/  IMAD R6, R9, 0x21, R6 ;  /* 0x0000002109067824 */ /* 0x000fe200078e0206 */
[----:B------:R-:W-:Y:S01]  /*6d00*/  LEA R8, P0, R37, UR10, 0x5 ;  /* 0x0000000a25087c11 */ /* 0x000fe2000f8028ff */
[----:B--2---:R-:W-:Y:S01]  /*6d10*/  FADD R7, R44, R27 ;  /* 0x0000001b2c077221 */ /* 0x004fe20000000000 */
[----:B------:R-:W-:Y:S01]  /*6d20*/  FMNMX R48, |R47|, R48, !PT ;  /* 0x000000302f307209 */ /* 0x000fe20007800200 */
[----:B------:R-:W-:Y:S01]  /*6d30*/  USHF.L.U64.HI UR10, UR6, 0x1, UR7 ;  /* 0x00000001060a7899 */ /* 0x000fe20008010207 */
[----:B------:R-:W-:-:S02]  /*6d40*/  LEA R16, R6, UR4, 0x2 ;  /* 0x0000000406107c11 */ /* 0x000fc4000f8e10ff */
[----:B------:R-:W-:Y:S02]  /*6d50*/  LOP3.LUT R24, R13, 0xffff, RZ, 0xc0, !PT ;  /* 0x0000ffff0d187812 */ /* 0x000fe400078ec0ff */
[----:B---3--:R-:W-:Y:S01]  /*6d60*/  LEA.HI.X R10, R37, UR11, R32, 0x5, P0 ;  /* 0x0000000b250a7c11 */ /* 0x008fe200080f2c20 */
[----:B------:R0:W-:Y:S01]  /*6d70*/  STS [R16], R29 ;  /* 0x0000001d10007388 */ /* 0x0001e20000000800 */
[----:B------:R-:W-:Y:S02]  /*6d80*/  ISETP.GE.U32.AND P0, PT, R22, R19, PT ;  /* 0x000000131600720c */ /* 0x000fe40003f06070 */
[----:B------:R-:W-:Y:S01]  /*6d90*/  LEA R23, R23, UR4, 0x2 ;  /* 0x0000000417177c11 */ /* 0x000fe2000f8e10ff */
[----:B------:R0:W-:Y:S01]  /*6da0*/  STS [R21], R38 ;  /* 0x0000002615007388 */ /* 0x0001e20000000800 */
[----:B------:R-:W-:Y:S01]  /*6db0*/  SEL R13, R26, 0xffffffdf, P1 ;  /* 0xffffffdf1a0d7807 */ /* 0x000fe20000800000 */
[----:B-1----:R-:W-:Y:S01]  /*6dc0*/  FADD R7, R7, R28 ;  /* 0x0000001c07077221 */ /* 0x002fe20000000000 */
[----:B------:R-:W-:Y:S01]  /*6dd0*/  FMNMX R6, |R41|, R48, !PT ;  /* 0x0000003029067209 */ /* 0x000fe20007800200 */
[----:B------:R0:W-:Y:S01]  /*6de0*/  STS [R23], R42 ;  /* 0x0000002a17007388 */ /* 0x0001e20000000800 */
[----:B------:R-:W-:-:S02]  /*6df0*/  LEA R24, R24, R11, 0x18 ;  /* 0x0000000b18187211 */ /* 0x000fc400078ec0ff */
[----:B------:R-:W-:Y:S02]  /*6e00*/  SHF.R.U32.HI R11, RZ, 0x2, R3 ;  /* 0x00000002ff0b7819 */ /* 0x000fe40000011603 */
[----:B------:R-:W-:Y:S02]  /*6e10*/  LOP3.LUT R13, RZ, R13, RZ, 0x33, !PT ;  /* 0x0000000dff0d7212 */ /* 0x000fe400078e33ff */
[----:B------:R-:W-:Y:S01]  /*6e20*/  FMNMX R39, |R39|, R6, !PT ;  /* 0x0000000627277209 */ /* 0x000fe20007800200 */
[----:B------:R-:W-:Y:S01]  /*6e30*/  FADD R6, R40, R25 ;  /* 0x0000001928067221 */ /* 0x000fe20000000000 */
[----:B------:R-:W-:Y:S02]  /*6e40*/  LOP3.LUT R25, R11, 0x38, RZ, 0xc0, !PT ;  /* 0x000000380b197812 */ /* 0x000fe400078ec0ff */
[----:B------:R-:W-:Y:S01]  /*6e50*/  IADD3 R11, -R22, R13, RZ ;  /* 0x0000000d160b7210 */ /* 0x000fe20007ffe1ff */
[----:B------:R-:W-:Y:S06]  /*6e60*/  BAR.SYNC.DEFER_BLOCKING 0x0 ;  /* 0x0000000000007b1d */ /* 0x000fec0000010000 */
[----:B0-----:R-:W-:Y:S05]  /*6e70*/  @P0 BRA `(.L_x_16636) ;  /* 0x0000000400c00947 */ /* 0x001fea0003800000 */
[----:B------:R-:W-:Y:S01]  /*6e80*/  IADD3 R28, R11, -0x1, RZ ;  /* 0xffffffff0b1c7810 */ /* 0x000fe20007ffe0ff */
[----:B------:R-:W-:Y:S01]  /*6e90*/  IMAD R13, R25, UR7, RZ ;  /* 0x00000007190d7c24 */ /* 0x000fe2000f8e02ff */
        /* <DEDUP_REMOVED lines=8> */
[----:B------:R-:W-:-:S02]  /*6f20*/  MOV R42, R26 ;  /* 0x0000001a002a7202 */ /* 0x000fc40000000f00 */
[----:B------:R-:W-:-:S04]  /*6f30*/  MOV R40, R12 ;  /* 0x0000000c00287202 */ /* 0x000fc80000000f00 */
[----:B------:R-:W-:Y:S05]  /*6f40*/  @!P2 BRA `(.L_x_16638) ;  /* 0x0000000000dca947 */ /* 0x000fea0003800000 */
[----:B------:R-:W-:Y:S02]  /*6f50*/  MOV R40, R12 ;  /* 0x0000000c00287202 */ /* 0x000fe40000000f00 */
[----:B------:R-:W-:Y:S02]  /*6f60*/  IADD3 R41, R11, -R34, RZ ;  /* 0x800000220b297210 */ /* 0x000fe40007ffe0ff */
[----:B------:R-:W-:Y:S02]  /*6f70*/  MOV R38, R22 ;  /* 0x0000001600267202 */ /* 0x000fe40000000f00 */
[----:B------:R-:W-:-:S07]  /*6f80*/  MOV R37, RZ ;  /* 0x000000ff00257202 */ /* 0x000fce0000000f00 */
.L_x_16639:
[C---:B0-----:R-:W-:Y:S01]  /*6f90*/  LOP3.LUT R27, R40.reuse, 0x1f, RZ, 0xc0, !PT ;  /* 0x0000001f281b7812 */ /* 0x041fe200078ec0ff */
[----:B------:R-:W-:Y:S01]  /*6fa0*/  IMAD R26, R9, 0x21, R38 ;  /* 0x00000021091a7824 */ /* 0x000fe200078e0226 */
[C---:B------:R-:W-:Y:S02]  /*6fb0*/  IADD3 R12, R40.reuse, -0x1, RZ ;  /* 0xffffffff280c7810 */ /* 0x040fe40007ffe0ff */
[----:B------:R-:W-:Y:S02]  /*6fc0*/  ISETP.GE.U32.AND P2, PT, R27, R18, PT ;  /* 0x000000121b00720c */ /* 0x000fe40003f46070 */
[C---:B------:R-:W-:Y:S02]  /*6fd0*/  IADD3 R13, R40.reuse, 0x1d, RZ ;  /* 0x0000001d280d7810 */ /* 0x040fe40007ffe0ff */
[----:B------:R-:W-:Y:S02]  /*6fe0*/  IADD3 R40, R40, 0x1e, RZ ;  /* 0x0000001e28287810 */ /* 0x000fe40007ffe0ff */
[----:B------:R-:W-:-:S02]  /*6ff0*/  LOP3.LUT R29, R12, 0x1f, RZ, 0xc0, !PT ;  /* 0x0000001f0c1d7812 */ /* 0x000fc400078ec0ff */
[----:B------:R-:W-:Y:S02]  /*7000*/  LOP3.LUT R33, R40, 0x1f, RZ, 0xc0, !PT ;  /* 0x0000001f28217812 */ /* 0x000fe400078ec0ff */
[----:B------:R-:W-:Y:S02]  /*7010*/  ISETP.GE.U32.AND P3, PT, R29, R18, PT ;  /* 0x000000121d00720c */ /* 0x000fe40003f66070 */
        /* <DEDUP_REMOVED lines=15> */
[----:B------:R-:W-:Y:S02]  /*7110*/  @!P3 LEA R28, P6, R27, R8, 0x2 ;  /* 0x000000081b1cb211 */ /* 0x000fe400078c10ff */
[----:B------:R-:W-:Y:S01]  /*7120*/  IADD3 R37, R37, 0x4, RZ ;  /* 0x0000000425257810 */ /* 0x000fe20007ffe0ff */
[----:B------:R-:W2:Y:S01]  /*7130*/  @!P5 LDS R47, [R38+0x8] ;  /* 0x00000800262fd984 */ /* 0x000ea20000000800 */
[----:B------:R-:W-:-:S02]  /*7140*/  @!P3 LEA.HI.X R29, R27, R10, R26, 0x2, P6 ;  /* 0x0000000a1b1db211 */ /* 0x000fc400030f141a */
[----:B------:R-:W-:Y:S01]  /*7150*/  IADD3 R42, P6, R42, UR5, RZ ;  /* 0x000000052a2a7c10 */ /* 0x000fe2000ffde0ff */
[----:B------:R3:W4:Y:S01]  /*7160*/  @!P4 LDS R49, [R38+0xc] ;  /* 0x00000c002631c984 */ /* 0x0007220000000800 */
[----:B------:R-:W-:Y:S02]  /*7170*/  IADD3 R40, R51, 0x1f, RZ ;  /* 0x0000001f33287810 */ /* 0x000fe40007ffe0ff */
        /* <DEDUP_REMOVED lines=8> */
[----:B---3--:R-:W-:Y:S01]  /*7200*/  @!P4 IADD3.X R38, RZ, R44, RZ, P6, !PT ;  /* 0x0000002cff26c210 */ /* 0x008fe200037fe4ff */
[----:B0-----:R0:W-:Y:S01]  /*7210*/  @!P2 STG.E desc[UR8][R12.64], R43 ;  /* 0x0000002b0c00a986 */ /* 0x0011e2000c101908 */
[C---:B------:R-:W-:Y:S02]  /*7220*/  @!P4 LEA R32, P6, R33.reuse, R8, 0x2 ;  /* 0x000000082120c211 */ /* 0x040fe400078c10ff */
[----:B------:R-:W-:Y:S01]  /*7230*/  IADD3 R42, P2, R42, UR5, RZ ;  /* 0x000000052a2a7c10 */ /* 0x000fe2000ff5e0ff */
[----:B-1----:R0:W-:Y:S01]  /*7240*/  @!P3 STG.E desc[UR8][R28.64], R45 ;  /* 0x0000002d1c00b986 */ /* 0x0021e2000c101908 */
[----:B------:R-:W-:Y:S02]  /*7250*/  @!P4 LEA.HI.X R33, R33, R10, R38, 0x2, P6 ;  /* 0x0000000a2121c211 */ /* 0x000fe400030f1426 */
[----:B------:R-:W-:Y:S01]  /*7260*/  ISETP.NE.AND P3, PT, R41, RZ, PT ;  /* 0x000000ff2900720c */ /* 0x000fe20003f65270 */
[----:B--2---:R0:W-:Y:S01]  /*7270*/  @!P5 STG.E desc[UR8][R26.64], R47 ;  /* 0x0000002f1a00d986 */ /* 0x0041e2000c101908 */
[----:B------:R-:W-:-:S02]  /*7280*/  IADD3 R38, R22, R37, RZ ;  /* 0x0000002516267210 */ /* 0x000fc40007ffe0ff */
[----:B------:R-:W-:Y:S01]  /*7290*/  IADD3.X R44, R44, UR10, RZ, P2, !PT ;  /* 0x0000000a2c2c7c10 */ /* 0x000fe200097fe4ff */
[----:B----4-:R0:W-:Y:S08]  /*72a0*/  @!P4 STG.E desc[UR8][R32.64], R49 ;  /* 0x000000312000c986 */ /* 0x0101f0000c101908 */
[----:B------:R-:W-:Y:S05]  /*72b0*/  @P3 BRA `(.L_x_16639) ;  /* 0xfffffffc00343947 */ /* 0x000fea000383ffff */
.L_x_16638:
[----:B------:R-:W-:Y:S05]  /*72c0*/  BSYNC B1 ;  /* 0x0000000000017941 */ /* 0x000fea0003800000 */
.L_x_16637:
        /* <DEDUP_REMOVED lines=15> */
.L_x_16641:
[----:B------:R-:W-:Y:S05]  /*73c0*/  BSYNC B1 ;  /* 0x0000000000017941 */ /* 0x000fea0003800000 */
.L_x_16640:
        /* <DEDUP_REMOVED lines=27> */
.L_x_16636:
[----:B------:R-:W-:Y:S05]  /*7580*/  BSYNC B0 ;  /* 0x0000000000007941 */ /* 0x000fea0003800000 */
.L_x_16635:
        /* <DEDUP_REMOVED lines=12> */
[----:B01----:R-:W-:-:S05]  /*7650*/  IADD3.X R12, RZ, RZ, RZ, P1, !PT ;  /* 0x000000ffff0c7210 */ /* 0x003fca0000ffe4ff */
[----:B--2---:R-:W-:Y:S02]  /*7660*/  IMAD R16, R12, UR6, RZ ;  /* 0x000000060c107c24 */ /* 0x004fe4000f8e02ff */
[----:B------:R-:W-:-:S04]  /*7670*/  IMAD.WIDE.U32 R12, R25, UR6, RZ ;  /* 0x00000006190c7c25 */ /* 0x000fc8000f8e00ff */
[----:B------:R-:W-:Y:S01]  /*7680*/  IMAD R25, R25, UR7, R16 ;  /* 0x0000000719197c24 */ /* 0x000fe2000f8e0210 */
[----:B------:R-:W-:Y:S06]  /*7690*/  @P0 BRA `(.L_x_16643) ;  /* 0x0000000400b40947 */ /* 0x000fec0003800000 */
[C---:B------:R-:W-:Y:S01]  /*76a0*/  IADD3 R17, R11.reuse, -0x1, RZ ;  /* 0xffffffff0b117810 */ /* 0x040fe20007ffe0ff */
[----:B------:R-:W-:Y:S01]  /*76b0*/  BSSY B1, `(.L_x_16644) ;  /* 0x0000040000017945 */ /* 0x000fe20003800000 */
[----:B------:R-:W-:Y:S01]  /*76c0*/  LOP3.LUT R16, R11, 0x3, RZ, 0xc0, !PT ;  /* 0x000000030b107812 */ /* 0x000fe200078ec0ff */
[----:B------:R-:W-:Y:S01]  /*76d0*/  HFMA2.MMA R28, -RZ, RZ, 0, 0 ;  /* 0x00000000ff1c7435 */ /* 0x000fe200000001ff */
[----:B------:R-:W-:Y:S02]  /*76e0*/  ISETP.GE.U32.AND P1, PT, R17, 0x3, PT ;  /* 0x000000031100780c */ /* 0x000fe40003f26070 */
[----:B------:R-:W-:Y:S02]  /*76f0*/  ISETP.NE.AND P0, PT, R16, RZ, PT ;  /* 0x000000ff1000720c */ /* 0x000fe40003f05270 */
[----:B------:R-:W-:Y:S02]  /*7700*/  IADD3 R32, R13, R25, RZ ;  /* 0x000000190d207210 */ /* 0x000fe40007ffe0ff */
[----:B------:R-:W-:-:S07]  /*7710*/  MOV R30, R12 ;  /* 0x0000000c001e7202 */ /* 0x000fce0000000f00 */
[----:B------:R-:W-:Y:S05]  /*7720*/  @!P1 BRA `(.L_x_16645) ;  /* 0x0000000000e09947 */ /* 0x000fea0003800000 */
[----:B------:R-:W-:Y:S02]  /*7730*/  SHF.R.U32.HI R12, RZ, 0x3, R3 ;  /* 0x00000003ff0c7819 */ /* 0x000fe40000011603 */
[----:B------:R-:W-:Y:S02]  /*7740*/  IADD3 R11, R11, -R16, RZ ;  /* 0x800000100b0b7210 */ /* 0x000fe40007ffe0ff */
[----:B------:R-:W-:Y:S02]  /*7750*/  IADD3 R35, -R0, R3, RZ ;  /* 0x0000000300237210 */ /* 0x000fe40007ffe1ff */
[----:B------:R-:W-:Y:S02]  /*7760*/  MOV R28, RZ ;  /* 0x000000ff001c7202 */ /* 0x000fe40000000f00 */
[----:B------:R-:W-:-:S07]  /*7770*/  LOP3.LUT R37, R12, 0x1c, RZ, 0xc0, !PT ;  /* 0x0000001c0c257812 */ /* 0x000fce00078ec0ff */
.L_x_16646:
[----:B------:R-:W-:Y:S01]  /*7780*/  LOP3.LUT R17, R35, 0x1f, RZ, 0xc0, !PT ;  /* 0x0000001f23117812 */ /* 0x000fe200078ec0ff */
[----:B------:R-:W-:Y:S01]  /*7790*/  IMAD R22, R9, 0x21, R22 ;  /* 0x0000002109167824 */ /* 0x000fe200078e0216 */
[----:B------:R-:W-:Y:S01]  /*77a0*/  IADD3 R12, R35, -0x1, RZ ;  /* 0xffffffff230c7810 */ /* 0x000fe20007ffe0ff */
[----:B------:R-:W-:Y:S01]  /*77b0*/  VIADD R11, R11, 0xfffffffc ;  /* 0xfffffffc0b0b7836 */ /* 0x000fe20000000000 */
[C---:B------:R-:W-:Y:S02]  /*77c0*/  IADD3 R13, R35.reuse, 0x1d, RZ ;  /* 0x0000001d230d7810 */ /* 0x040fe40007ffe0ff */
[----:B------:R-:W-:Y:S02]  /*77d0*/  IADD3 R35, R35, 0x1e, RZ ;  /* 0x0000001e23237810 */ /* 0x000fe40007ffe0ff */
[----:B------:R-:W-:Y:S02]  /*77e0*/  LOP3.LUT R23, R12, 0x1f, RZ, 0xc0, !PT ;  /* 0x0000001f0c177812 */ /* 0x000fe400078ec0ff */
[----:B------:R-:W-:-:S02]  /*77f0*/  LOP3.LUT R35, R35, 0x1f, RZ, 0xc0, !PT ;  /* 0x0000001f23237812 */ /* 0x000fc400078ec0ff */
[-C--:B------:R-:W-:Y:S02]  /*7800*/  ISETP.GE.U32.AND P4, PT, R17, R18.reuse, PT ;  /* 0x000000121100720c */ /* 0x080fe40003f86070 */
[-C--:B------:R-:W-:Y:S02]  /*7810*/  ISETP.GE.U32.AND P3, PT, R23, R18.reuse, PT ;  /* 0x000000121700720c */ /* 0x080fe40003f66070 */
[----:B------:R-:W-:Y:S02]  /*7820*/  ISETP.GE.U32.AND P2, PT, R35, R18, PT ;  /* 0x000000122300720c */ /* 0x000fe40003f46070 */
[----:B-1----:R-:W-:Y:S02]  /*7830*/  LEA R27, R22, UR4, 0x2 ;  /* 0x00000004161b7c11 */ /* 0x002fe4000f8e10ff */
[----:B------:R-:W-:Y:S02]  /*7840*/  LOP3.LUT R34, R13, 0x1f, RZ, 0xc0, !PT ;  /* 0x0000001f0d227812 */ /* 0x000fe400078ec0ff */
[----:B------:R-:W-:-:S02]  /*7850*/  IADD3 R28, R28, 0x4, RZ ;  /* 0x000000041c1c7810 */ /* 0x000fc40007ffe0ff */
[----:B------:R-:W-:Y:S02]  /*7860*/  ISETP.GE.U32.AND P1, PT, R34, R18, PT ;  /* 0x000000122200720c */ /* 0x000fe40003f26070 */
[----:B------:R-:W-:Y:S01]  /*7870*/  @!P4 IADD3 R13, P6, R17, R30, RZ ;  /* 0x0000001e110dc210 */ /* 0x000fe20007fde0ff */
[----:B------:R-:W-:Y:S01]  /*7880*/  @!P3 LDS R21, [R27+0x4] ;  /* 0x000004001b15b984 */ /* 0x000fe20000000800 */
[----:B------:R-:W-:Y:S02]  /*7890*/  IADD3 R30, P5, R30, UR5, RZ ;  /* 0x000000051e1e7c10 */ /* 0x000fe4000ffbe0ff */
[----:B------:R-:W-:Y:S01]  /*78a0*/  @!P4 IADD3.X R22, RZ, R32, RZ, P6, !PT ;  /* 0x00000020ff16c210 */ /* 0x000fe200037fe4ff */
[----:B------:R-:W0:Y:S01]  /*78b0*/  @!P4 LDS R17, [R27] ;  /* 0x000000001b11c984 */ /* 0x000e220000000800 */
[----:B------:R-:W-:Y:S02]  /*78c0*/  IADD3.X R32, R32, UR10, RZ, P5, !PT ;  /* 0x0000000a20207c10 */ /* 0x000fe4000affe4ff */
[----:B------:R-:W-:Y:S01]  /*78d0*/  @!P4 LEA R12, P6, R13, R8, 0x2 ;  /* 0x000000080d0cc211 */ /* 0x000fe200078c10ff */
[----:B------:R-:W1:Y:S01]  /*78e0*/  @!P2 LDS R29, [R27+0x8] ;  /* 0x000008001b1da984 */ /* 0x000e620000000800 */
[----:B------:R-:W-:-:S02]  /*78f0*/  @!P3 IADD3 R23, P5, R23, R30, RZ ;  /* 0x0000001e1717b210 */ /* 0x000fc40007fbe0ff */
[----:B------:R-:W-:Y:S01]  /*7900*/  @!P4 LEA.HI.X R13, R13, R10, R22, 0x2, P6 ;  /* 0x0000000a0d0dc211 */ /* 0x000fe200030f1416 */
[----:B------:R2:W3:Y:S01]  /*7910*/  @!P1 LDS R31, [R27+0xc] ;  /* 0x00000c001b1f9984 */ /* 0x0004e20000000800 */
[----:B------:R-:W-:Y:S02]  /*7920*/  @!P3 IADD3.X R24, RZ, R32, RZ, P5, !PT ;  /* 0x00000020ff18b210 */ /* 0x000fe40002ffe4ff */
[C---:B------:R-:W-:Y:S02]  /*7930*/  @!P3 LEA R22, P5, R23.reuse, R8, 0x2 ;  /* 0x000000081716b211 */ /* 0x040fe400078a10ff */
[----:B------:R-:W-:Y:S02]  /*7940*/  IADD3 R30, P6, R30, UR5, RZ ;  /* 0x000000051e1e7c10 */ /* 0x000fe4000ffde0ff */
[----:B------:R-:W-:Y:S02]  /*7950*/  @!P3 LEA.HI.X R23, R23, R10, R24, 0x2, P5 ;  /* 0x0000000a1717b211 */ /* 0x000fe400028f1418 */
[----:B------:R-:W-:-:S02]  /*7960*/  IADD3.X R32, R32, UR10, RZ, P6, !PT ;  /* 0x0000000a20207c10 */ /* 0x000fc4000b7fe4ff */
[----:B------:R-:W-:Y:S02]  /*7970*/  @!P2 IADD3 R25, P5, R35, R30, RZ ;  /* 0x0000001e2319a210 */ /* 0x000fe40007fbe0ff */
[----:B------:R-:W-:Y:S02]  /*7980*/  IADD3 R33, P6, R30, UR5, RZ ;  /* 0x000000051e217c10 */ /* 0x000fe4000ffde0ff */
[----:B------:R-:W-:Y:S02]  /*7990*/  @!P2 IADD3.X R26, RZ, R32, RZ, P5, !PT ;  /* 0x00000020ff1aa210 */ /* 0x000fe40002ffe4ff */
[C---:B------:R-:W-:Y:S02]  /*79a0*/  @!P2 LEA R24, P5, R25.reuse, R8, 0x2 ;  /* 0x000000081918a211 */ /* 0x040fe400078a10ff */
[----:B------:R-:W-:Y:S02]  /*79b0*/  IADD3.X R32, R32, UR10, RZ, P6, !PT ;  /* 0x0000000a20207c10 */ /* 0x000fe4000b7fe4ff */
[----:B------:R-:W-:-:S02]  /*79c0*/  @!P2 LEA.HI.X R25, R25, R10, R26, 0x2, P5 ;  /* 0x0000000a1919a211 */ /* 0x000fc400028f141a */
[C---:B--2---:R-:W-:Y:S02]  /*79d0*/  @!P1 IADD3 R27, P5, R34.reuse, R33, RZ ;  /* 0x00000021221b9210 */ /* 0x044fe40007fbe0ff */
[----:B------:R-:W-:Y:S02]  /*79e0*/  IADD3 R35, R34, 0x1f, RZ ;  /* 0x0000001f22237810 */ /* 0x000fe40007ffe0ff */
[----:B------:R-:W-:Y:S02]  /*79f0*/  @!P1 IADD3.X R30, RZ, R32, RZ, P5, !PT ;  /* 0x00000020ff1e9210 */ /* 0x000fe40002ffe4ff */
[C---:B------:R-:W-:Y:S01]  /*7a00*/  @!P1 LEA R26, P5, R27.reuse, R8, 0x2 ;  /* 0x000000081b1a9211 */ /* 0x040fe200078a10ff */
[----:B0-----:R-:W-:Y:S03]  /*7a10*/  @!P4 STG.E desc[UR8][R12.64], R17 ;  /* 0x000000110c00c986 */ /* 0x001fe6000c101908 */
[----:B------:R-:W-:Y:S01]  /*7a20*/  @!P1 LEA.HI.X R27, R27, R10, R30, 0x2, P5 ;  /* 0x0000000a1b1b9211 */ /* 0x000fe200028f141e */
[----:B------:R0:W-:Y:S04]  /*7a30*/  @!P3 STG.E desc[UR8][R22.64], R21 ;  /* 0x000000151600b986 */ /* 0x0001e8000c101908 */
[----:B-1----:R1:W-:Y:S01]  /*7a40*/  @!P2 STG.E desc[UR8][R24.64], R29 ;  /* 0x0000001d1800a986 */ /* 0x0023e2000c101908 */
[----:B------:R-:W-:-:S03]  /*7a50*/  ISETP.NE.AND P2, PT, R11, RZ, PT ;  /* 0x000000ff0b00720c */ /* 0x000fc60003f45270 */
[----:B---3--:R1:W-:Y:S01]  /*7a60*/  @!P1 STG.E desc[UR8][R26.64], R31 ;  /* 0x0000001f1a009986 */ /* 0x0083e2000c101908 */
[----:B------:R-:W-:Y:S02]  /*7a70*/  IADD3 R30, P1, R33, UR5, RZ ;  /* 0x00000005211e7c10 */ /* 0x000fe4000ff3e0ff */
[----:B0-----:R-:W-:Y:S02]  /*7a80*/  IADD3 R22, R37, R28, RZ ;  /* 0x0000001c25167210 */ /* 0x001fe40007ffe0ff */
[----:B------:R-:W-:-:S05]  /*7a90*/  IADD3.X R32, R32, UR10, RZ, P1, !PT ;  /* 0x0000000a20207c10 */ /* 0x000fca0008ffe4ff */
[----:B------:R-:W-:Y:S05]  /*7aa0*/  @P2 BRA `(.L_x_16646) ;  /* 0xfffffffc00342947 */ /* 0x000fea000383ffff */
.L_x_16645:
[----:B------:R-:W-:Y:S05]  /*7ab0*/  BSYNC B1 ;  /* 0x0000000000017941 */ /* 0x000fea0003800000 */
.L_x_16644:
        /* <DEDUP_REMOVED lines=15> */
.L_x_16648:
[----:B------:R-:W-:Y:S05]  /*7bb0*/  BSYNC B1 ;  /* 0x0000000000017941 */ /* 0x000fea0003800000 */
.L_x_16647:
        /* <DEDUP_REMOVED lines=27> */
.L_x_16643:
[----:B------:R-:W-:Y:S05]  /*7d70*/  BSYNC B0 ;  /* 0x0000000000007941 */ /* 0x000fea0003800000 */
.L_x_16642:
[----:B------:R-:W-:Y:S01]  /*7d80*/  BAR.SYNC.DEFER_BLOCKING 0x0 ;  /* 0x0000000000007b1d */ /* 0x000fe20000010000 */
[----:B--2---:R-:W-:Y:S02]  /*7d90*/  SHF.R.U32.HI R21, RZ, 0x5, R3 ;  /* 0x00000005ff157819 */ /* 0x004fe40000011603 */
[----:B01----:R-:W-:Y:S02]  /*7da0*/  SHF.L.U32 R12, R3, 0x3, RZ ;  /* 0x00000003030c7819 */ /* 0x003fe400000006ff */
[----:B------:R-:W-:Y:S01]  /*7db0*/  LOP3.LUT P0, RZ, R21, 0x7, RZ, 0xc0, !PT ;  /* 0x0000000715ff7812 */ /* 0x000fe2000780c0ff */
[----:B------:R-:W-:Y:S02]  /*7dc0*/  BSSY B0, `(.L_x_16649) ;  /* 0x0000028000007945 */ /* 0x000fe40003800000 */
[----:B------:R0:W-:Y:S01]  /*7dd0*/  STS.64 [R12+UR4], R6 ;  /* 0x000000060c007988 */ /* 0x0001e20008000a04 */
[----:B------:R-:W-:Y:S09]  /*7de0*/  BAR.SYNC.DEFER_BLOCKING 0x0 ;  /* 0x0000000000007b1d */ /* 0x000ff20000010000 */
[----:B------:R-:W-:Y:S05]  /*7df0*/  @P0 BRA `(.L_x_16650) ;  /* 0x0000000000900947 */ /* 0x000fea0003800000 */
[----:B------:R-:W1:Y:S01]  /*7e00*/  LDS.64 R16, [R12+UR4+0x100] ;  /* 0x000100040c107984 */ /* 0x000e620008000a00 */
[----:B------:R-:W-:Y:S01]  /*7e10*/  ISETP.GE.U32.AND P0, PT, R2, R19, PT ;  /* 0x000000130200720c */ /* 0x000fe20003f06070 */
[----:B------:R-:W-:Y:S02]  /*7e20*/  ULDC.64 UR6, c[0x0][0x258] ;  /* 0x0000960000067ab9 */ /* 0x000fe40000000a00 */
[----:B------:R-:W2:Y:S01]  /*7e30*/  LDS.64 R22, [R12+UR4+0x200] ;  /* 0x000200040c167984 */ /* 0x000ea20008000a00 */
[----:B------:R-:W-:-:S03]  /*7e40*/  IMAD R5, R5, UR6, RZ ;  /* 0x0000000605057c24 */ /* 0x000fc6000f8e02ff */
[----:B------:R-:W3:Y:S01]  /*7e50*/  LDS.64 R24, [R12+UR4+0x300] ;  /* 0x000300040c187984 */ /* 0x000ee20008000a00 */
[----:B------:R-:W-:-:S03]  /*7e60*/  IMAD R5, R4, UR7, R5 ;  /* 0x0000000704057c24 */ /* 0x000fc6000f8e0205 */
[----:B------:R-:W4:Y:S02]  /*7e70*/  LDS.64 R26, [R12+UR4+0x400] ;  /* 0x000400040c1a7984 */ /* 0x000f240008000a00 */
[----:B------:R-:W5:Y:S02]  /*7e80*/  @!P0 LDC.64 R18, c[0x0][0x248] ;  /* 0x00009200ff128b82 */ /* 0x000f640000000a00 */
[----:B------:R-:W4:Y:S04]  /*7e90*/  LDS.64 R28, [R12+UR4+0x500] ;  /* 0x000500040c1c7984 */ /* 0x000f280008000a00 */
[----:B------:R-:W5:Y:S04]  /*7ea0*/  LDS.64 R10, [R12+UR4+0x600] ;  /* 0x000600040c0a7984 */ /* 0x000f680008000a00 */
[----:B------:R-:W5:Y:S01]  /*7eb0*/  LDS.64 R8, [R12+UR4+0x700] ;  /* 0x000700040c087984 */ /* 0x000f620008000a00 */
[----:B-1----:R-:W-:Y:S01]  /*7ec0*/  FADD R13, R6, R16 ;  /* 0x00000010060d7221 */ /* 0x002fe20000000000 */
[----:B------:R-:W-:Y:S01]  /*7ed0*/  FADD R16, R7, R17 ;  /* 0x0000001107107221 */ /* 0x000fe20000000000 */
[----:B0-----:R-:W-:-:S02]  /*7ee0*/  SHF.L.U64.HI R7, R14, 0x6, R15 ;  /* 0x000000060e077819 */ /* 0x001fc4000001020f */
[----:B------:R-:W-:Y:S01]  /*7ef0*/  SHF.L.U32 R6, R14, 0x6, RZ ;  /* 0x000000060e067819 */ /* 0x000fe200000006ff */
[----:B--2---:R-:W-:Y:S01]  /*7f00*/  FADD R13, R13, R22 ;  /* 0x000000160d0d7221 */ /* 0x004fe20000000000 */
[----:B------:R-:W-:-:S03]  /*7f10*/  FADD R16, R16, R23 ;  /* 0x0000001710107221 */ /* 0x000fc60000000000 */
[----:B---3--:R-:W-:Y:S01]  /*7f20*/  FADD R13, R13, R24 ;  /* 0x000000180d0d7221 */ /* 0x008fe20000000000 */
[----:B------:R-:W-:Y:S01]  /*7f30*/  FADD R16, R16, R25 ;  /* 0x0000001910107221 */ /* 0x000fe20000000000 */
[----:B------:R-:W-:Y:S01]  /*7f40*/  IMAD.WIDE.U32 R6, R4, UR6, R6 ;  /* 0x0000000604067c25 */ /* 0x000fe2000f8e0006 */
[----:B------:R-:W-:-:S03]  /*7f50*/  @!P0 LOP3.LUT R4, R12, 0xf8, RZ, 0xc0, !PT ;  /* 0x000000f80c048812 */ /* 0x000fc600078ec0ff */
[----:B----4-:R-:W-:Y:S01]  /*7f60*/  FADD R13, R13, R26 ;  /* 0x0000001a0d0d7221 */ /* 0x010fe20000000000 */
[----:B------:R-:W-:Y:S01]  /*7f70*/  FADD R16, R16, R27 ;  /* 0x0000001b10107221 */ /* 0x000fe20000000000 */
[----:B------:R-:W-:Y:S02]  /*7f80*/  IADD3 R7, R5, R7, RZ ;  /* 0x0000000705077210 */ /* 0x000fe40007ffe0ff */
[----:B------:R-:W-:Y:S01]  /*7f90*/  FADD R13, R13, R28 ;  /* 0x0000001c0d0d7221 */ /* 0x000fe20000000000 */
[----:B-----5:R-:W-:Y:S01]  /*7fa0*/  @!P0 LEA R5, P1, R6, R18, 0x2 ;  /* 0x0000001206058211 */ /* 0x020fe200078210ff */
[----:B------:R-:W-:Y:S02]  /*7fb0*/  FADD R16, R16, R29 ;  /* 0x0000001d10107221 */ /* 0x000fe40000000000 */
[----:B------:R-:W-:Y:S01]  /*7fc0*/  FADD R13, R13, R10 ;  /* 0x0000000a0d0d7221 */ /* 0x000fe20000000000 */
[----:B------:R-:W-:Y:S01]  /*7fd0*/  @!P0 LEA.HI.X R6, R6, R19, R7, 0x2, P1 ;  /* 0x0000001306068211 */ /* 0x000fe200008f1407 */
[----:B------:R-:W-:Y:S01]  /*7fe0*/  FADD R16, R16, R11 ;  /* 0x0000000b10107221 */ /* 0x000fe20000000000 */
[----:B------:R-:W-:Y:S01]  /*7ff0*/  @!P0 IADD3 R4, P1, R4, R5, RZ ;  /* 0x0000000504048210 */ /* 0x000fe20007f3e0ff */
[----:B------:R-:W-:-:S02]  /*8000*/  FADD R8, R13, R8 ;  /* 0x000000080d087221 */ /* 0x000fc40000000000 */
[----:B------:R-:W-:Y:S01]  /*8010*/  FADD R9, R16, R9 ;  /* 0x0000000910097221 */ /* 0x000fe20000000000 */
[----:B------:R-:W-:-:S05]  /*8020*/  @!P0 IADD3.X R5, RZ, R6, RZ, P1, !PT ;  /* 0x00000006ff058210 */ /* 0x000fca0000ffe4ff */
[----:B------:R1:W-:Y:S04]  /*8030*/  @!P0 STG.E.64 desc[UR8][R4.64], R8 ;  /* 0x0000000804008986 */ /* 0x0003e8000c101b08 */
.L_x_16650:
[----:B------:R-:W-:Y:S05]  /*8040*/  BSYNC B0 ;  /* 0x0000000000007941 */ /* 0x000fea0003800000 */
.L_x_16649:
[----:B------:R-:W-:Y:S02]  /*8050*/  ULDC.64 UR4, c[0x0][0x238] ;  /* 0x00008e0000047ab9 */ /* 0x000fe40000000a00 */
[----:B------:R-:W-:-:S04]  /*8060*/  ISETP.NE.U32.AND P0, PT, RZ, UR4, PT ;  /* 0x00000004ff007c0c */ /* 0x000fc8000bf05070 */
[----:B------:R-:W-:-:S13]  /*8070*/  ISETP.NE.AND.EX P0, PT, RZ, UR5, PT, P0 ;  /* 0x00000005ff007c0c */ /* 0x000fda000bf05300 */
[----:B------:R-:W-:Y:S05]  /*8080*/  @!P0 BRA `(.L_x_16651) ;  /* 0x0000000000ac8947 */ /* 0x000fea0003800000 */
[----:B-1----:R-:W1:Y:S01]  /*8090*/  SHFL.DOWN PT, R4, R39, 0x10, 0x1f ;  /* 0x0a001f0027047f89 */ /* 0x002e6200000e0000 */
[----:B------:R-:W-:Y:S01]  /*80a0*/  ISETP.NE.AND P0, PT, R2, RZ, PT ;  /* 0x000000ff0200720c */ /* 0x000fe20003f05270 */
[----:B------:R-:W-:Y:S01]  /*80b0*/  BSSY B0, `(.L_x_16652) ;  /* 0x0000022000007945 */ /* 0x000fe20003800000 */
[----:B------:R-:W-:-:S11]  /*80c0*/  MOV R11, RZ ;  /* 0x000000ff000b7202 */ /* 0x000fd60000000f00 */
        /* <DEDUP_REMOVED lines=22> */
[----:B------:R-:W-:-:S03]  /*8230*/  HFMA2.MMA R0, -RZ, RZ, 0, 0 ;  /* 0x00000000ff007435 */ /* 0x000fc600000001ff */
[----:B------:R-:W-:-:S07]  /*8240*/  @!P0 LEA R2, R3, R2, 0x2 ;  /* 0x0000000203028211 */ /* 0x000fce00078e10ff */
[----:B------:R0:W1:Y:S01]  /*8250*/  @!P0 LDS R0, [R2] ;  /* 0x0000000002008984 */ /* 0x0000620000000800 */
[----:B------:R-:W-:Y:S05]  /*8260*/  BRA.DIV UR4, `(.L_x_16654) ;  /* 0x0000000204887947 */ /* 0x000fea000b800000 */
[----:B-1----:R-:W1:Y:S02]  /*8270*/  SHFL.DOWN PT, R5, R0, 0x4, 0x1f ;  /* 0x08801f0000057f89 */ /* 0x002e6400000e0000 */
[----:B-1----:R-:W-:-:S05]  /*8280*/  FMNMX R5, R5, R0, !PT ;  /* 0x0000000005057209 */ /* 0x002fca0007800000 */
[----:B0-----:R-:W0:Y:S02]  /*8290*/  SHFL.DOWN PT, R2, R5, 0x2, 0x1f ;  /* 0x08401f0005027f89 */ /* 0x001e2400000e0000 */
[----:B0-----:R-:W-:-:S05]  /*82a0*/  FMNMX R2, R5, R2, !PT ;  /* 0x0000000205027209 */ /* 0x001fca0007800000 */
[----:B------:R0:W1:Y:S02]  /*82b0*/  SHFL.DOWN PT, R11, R2, 0x1, 0x1f ;  /* 0x08201f00020b7f89 */ /* 0x00006400000e0000 */
.L_x_16661:
[----:B-1----:R-:W-:-:S07]  /*82c0*/  FMNMX R11, R2, R11, !PT ;  /* 0x0000000b020b7209 */ /* 0x002fce0007800000 */
.L_x_16653:
[----:B------:R-:W-:Y:S05]  /*82d0*/  BSYNC B0 ;  /* 0x0000000000007941 */ /* 0x000fea0003800000 */
.L_x_16652:
[----:B------:R-:W-:Y:S01]  /*82e0*/  ISETP.NE.AND P0, PT, R3, RZ, PT ;  /* 0x000000ff0300720c */ /* 0x000fe20003f05270 */
[----:B------:R-:W-:-:S12]  /*82f0*/  BSSY B0, `(.L_x_16651) ;  /* 0x0000004000007945 */ /* 0x000fd80003800000 */
[----:B------:R-:W-:Y:S05]  /*8300*/  @P0 BRA `(.L_x_16655) ;  /* 0x0000000000080947 */ /* 0x000fea0003800000 */
[----:B------:R-:W1:Y:S02]  /*8310*/  LDC.64 R4, c[0x0][0x238] ;  /* 0x00008e00ff047b82 */ /* 0x000e640000000a00 */
[----:B-1----:R1:W-:Y:S02]  /*8320*/  REDG.E.MAX.S32.STRONG.GPU desc[UR8][R4.64], R11 ;  /* 0x0000000b0400798e */ /* 0x0023e4000d10e388 */
.L_x_16655:
[----:B------:R-:W-:Y:S05]  /*8330*/  BSYNC B0 ;  /* 0x0000000000007941 */ /* 0x000fea0003800000 */
.L_x_16651:
        /* <DEDUP_REMOVED lines=12> */
[----:B-1----:R-:W-:Y:S05]  /*8400*/  CALL.REL.NOINC `($__internal_431_$__cuda_sm20_rcp_rn_f32_slowpath) ;  /* 0x0000000400847944 */ /* 0x002fea0003c00000 */
[----:B------:R-:W-:Y:S05]  /*8410*/  BRA `(.L_x_16657) ;  /* 0x0000000000107947 */ /* 0x000fea0003800000 */
.L_x_16656:
[----:B-1----:R-:W1:Y:S02]  /*8420*/  MUFU.RCP R5, R20 ;  /* 0x0000001400057308 */ /* 0x002e640000001000 */
[----:B-1----:R-:W-:-:S04]  /*8430*/  FFMA R0, R5, R20, -1 ;  /* 0xbf80000005007423 */ /* 0x002fc80000000014 */
[----:B------:R-:W-:-:S04]  /*8440*/  FADD.FTZ R0, -R0, -RZ ;  /* 0x800000ff00007221 */ /* 0x000fc80000010100 */
[----:B------:R-:W-:-:S07]  /*8450*/  FFMA R5, R5, R0, R5 ;  /* 0x0000000005057223 */ /* 0x000fce0000000005 */
.L_x_16657:
[----:B0-----:R-:W0:Y:S02]  /*8460*/  LDC.64 R2, c[0x0][0x240] ;  /* 0x00009000ff027b82 */ /* 0x001e240000000a00 */
[----:B0-----:R-:W-:Y:S01]  /*8470*/  STG.E desc[UR8][R2.64], R5 ;  /* 0x0000000502007986 */ /* 0x001fe2000c101908 */
[----:B------:R-:W-:Y:S05]  /*8480*/  EXIT ;  /* 0x000000000000794d */ /* 0x000fea0003800000 */
.L_x_16654:
[----:B------:R-:W-:Y:S01]  /*8490*/  IMAD.MOV.U32 R7, RZ, RZ, 0x4 ;  /* 0x00000004ff077424 */ /* 0x000fe200078e00ff */
[----:B------:R-:W-:Y:S02]  /*84a0*/  MOV R9, 0x1f ;  /* 0x0000001f00097802 */ /* 0x000fe40000000f00 */
[----:B------:R-:W-:-:S07]  /*84b0*/  MOV R4, 0xffffffff ;  /* 0xffffffff00047802 */ /* 0x000fce0000000f00 */
[----:B01----:R-:W-:Y:S05]  /*84c0*/  WARPSYNC.COLLECTIVE R4, `(.L_x_16658) ;  /* 0x0000000004087348 */ /* 0x003fea0003c00000 */
[----:B-1----:R1:W2:Y:S02]  /*84d0*/  SHFL.DOWN P0, R11, R0, R7, R9 ;  /* 0x08000007000b7389 */ /* 0x0022a40000000009 */
[----:B012---:R-:W-:Y:S01]  /*84e0*/  ENDCOLLECTIVE ;  /* 0x000000000000791b */ /* 0x007fe20003800000 */
.L_x_16658:
[----:B------:R-:W-:Y:S02]  /*84f0*/  MOV R7, 0x2 ;  /* 0x0000000200077802 */ /* 0x000fe40000000f00 */
[----:B------:R-:W-:-:S04]  /*8500*/  MOV R5, R11 ;  /* 0x0000000b00057202 */ /* 0x000fc80000000f00 */
[----:B------:R-:W-:-:S04]  /*8510*/  FMNMX R5, R5, R0, !PT ;  /* 0x0000000005057209 */ /* 0x000fc80007800000 */
[----:B------:R-:W-:-:S07]  /*8520*/  MOV R0, R5 ;  /* 0x0000000500007202 */ /* 0x000fce0000000f00 */
[----:B------:R-:W-:Y:S05]  /*8530*/  WARPSYNC.COLLECTIVE R4, `(.L_x_16659) ;  /* 0x0000000004087348 */ /* 0x000fea0003c00000 */
[----:B------:R0:W1:Y:S02]  /*8540*/  SHFL.DOWN P0, R11, R0, R7, R9 ;  /* 0x08000007000b7389 */ /* 0x0000640000000009 */
[----:B01----:R-:W-:Y:S01]  /*8550*/  ENDCOLLECTIVE ;  /* 0x000000000000791b */ /* 0x003fe20003800000 */
.L_x_16659:
[----:B------:R-:W-:Y:S02]  /*8560*/  MOV R7, 0x1 ;  /* 0x0000000100077802 */ /* 0x000fe40000000f00 */
[----:B------:R-:W-:-:S04]  /*8570*/  MOV R2, R11 ;  /* 0x0000000b00027202 */ /* 0x000fc80000000f00 */
[----:B------:R-:W-:-:S04]  /*8580*/  FMNMX R2, R5, R2, !PT ;  /* 0x0000000205027209 */ /* 0x000fc80007800000 */
[----:B------:R-:W-:-:S07]  /*8590*/  MOV R0, R2 ;  /* 0x0000000200007202 */ /* 0x000fce0000000f00 */
[----:B------:R-:W-:Y:S05]  /*85a0*/  WARPSYNC.COLLECTIVE R4, `(.L_x_16660) ;  /* 0x0000000004087348 */ /* 0x000fea0003c00000 */
[----:B------:R0:W1:Y:S02]  /*85b0*/  SHFL.DOWN P0, R11, R0, R7, R9 ;  /* 0x08000007000b7389 */ /* 0x0000640000000009 */
[----:B01----:R-:W-:Y:S01]  /*85c0*/  ENDCOLLECTIVE ;  /* 0x000000000000791b */ /* 0x003fe20003800000 */
.L_x_16660:
[----:B------:R-:W-:Y:S05]  /*85d0*/  BRA `(.L_x_16661) ;  /* 0xfffffffc00387947 */ /* 0x000fea000383ffff */
        .weak           $__internal_430_$__cuda_sm20_div_u64
        .type           $__internal_430_$__cuda_sm20_div_u64,@function
        .size           $__internal_430_$__cuda_sm20_div_u64,($__internal_431_$__cuda_sm20_rcp_rn_f32_slowpath - $__internal_430_$__cuda_sm20_div_u64)
$__internal_430_$__cuda_sm20_div_u64:
        /* <DEDUP_REMOVED lines=42> */
[----:B------:R-:W-:-:S03]  /*8880*/  IMAD R4, R11, R0, R7 ;  /* 0x000000000b047224 */ /* 0x000fc600078e0207 */
[-C--:B------:R-:W-:Y:S01]  /*8890*/  ISETP.GE.U32.AND P0, PT, R12, R5.reuse, PT ;  /* 0x000000050c00720c */ /* 0x080fe20003f06070 */
[----:B------:R-:W-:-:S05]  /*88a0*/  IMAD R4, R2, R5, R4 ;  /* 0x0000000502047224 */ /* 0x000fca00078e0204 */
[----:B------:R-:W-:Y:S02]  /*88b0*/  IADD3.X R15, RZ, ~R4, RZ, P1, !PT ;  /* 0x80000004ff0f7210 */ /* 0x000fe40000ffe4ff */
[----:B------:R-:W-:Y:S02]  /*88c0*/  IADD3 R6, P1, -R5, R12, RZ ;  /* 0x0000000c05067210 */ /* 0x000fe40007f3e1ff */
[----:B------:R-:W-:Y:S02]  /*88d0*/  IADD3 R4, P2, R11, 0x1, RZ ;  /* 0x000000010b047810 */ /* 0x000fe40007f5e0ff */
[----:B------:R-:W-:Y:S02]  /*88e0*/  ISETP.GE.U32.AND.EX P0, PT, R15, R0, PT, P0 ;  /* 0x000000000f00720c */ /* 0x000fe40003f06100 */
[----:B------:R-:W-:Y:S02]  /*88f0*/  IADD3.X R10, ~R0, R15, RZ, P1, !PT ;  /* 0x0000000f000a7210 */ /* 0x000fe40000ffe5ff */
[----:B------:R-:W-:-:S02]  /*8900*/  IADD3.X R13, RZ, R2, RZ, P2, !PT ;  /* 0x00000002ff0d7210 */ /* 0x000fc400017fe4ff */
        /* <DEDUP_REMOVED lines=8> */
[----:B------:R-:W-:Y:S01]  /*8990*/  SEL R4, R4, R7, P0 ;  /* 0x0000000704047207 */ /* 0x000fe20000000000 */
[----:B------:R-:W-:Y:S01]  /*89a0*/  HFMA2.MMA R7, -RZ, RZ, 0, 0 ;  /* 0x00000000ff077435 */ /* 0x000fe200000001ff */
[----:B------:R-:W-:Y:S02]  /*89b0*/  IADD3.X R11, RZ, R2, RZ, P2, !PT ;  /* 0x00000002ff0b7210 */ /* 0x000fe400017fe4ff */
[----:B------:R-:W-:Y:S02]  /*89c0*/  MOV R6, R14 ;  /* 0x0000000e00067202 */ /* 0x000fe40000000f00 */
[----:B------:R-:W-:-:S02]  /*89d0*/  ISETP.NE.AND.EX P1, PT, R0, RZ, PT, P1 ;  /* 0x000000ff0000720c */ /* 0x000fc40003f25310 */
[----:B------:R-:W-:Y:S02]  /*89e0*/  SEL R11, R11, R2, P0 ;  /* 0x000000020b0b7207 */ /* 0x000fe40000000000 */
[----:B------:R-:W-:Y:S02]  /*89f0*/  SEL R4, R4, 0xffffffff, P1 ;  /* 0xffffffff04047807 */ /* 0x000fe40000800000 */
[----:B------:R-:W-:Y:S01]  /*8a00*/  SEL R11, R11, 0xffffffff, P1 ;  /* 0xffffffff0b0b7807 */ /* 0x000fe20000800000 */
[----:B------:R-:W-:Y:S06]  /*8a10*/  RET.REL.NODEC R6 `(_ZN18transformer_engine6detail38cast_transpose_fused_kernel_notalignedILb1ELb1ELb0EfNS_16CTDBiasDActParamI6__halfS3_13__nv_fp8_e4m3fEELi2ELi4ENS_5EmptyEXadL_ZNS_5dgeluIffEET_T0_RKS6_EEEEvT3_mmm) ;  /* 0xffffff7406787950 */ /* 0x000fec0003c3ffff */
        .weak           $__internal_431_$__cuda_sm20_rcp_rn_f32_slowpath
        .type           $__internal_431_$__cuda_sm20_rcp_rn_f32_slowpath,@function
        .size           $__internal_431_$__cuda_sm20_rcp_rn_f32_slowpath,(.L_x_34916 - $__internal_431_$__cuda_sm20_rcp_rn_f32_slowpath)
$__internal_431_$__cuda_sm20_rcp_rn_f32_slowpath:
        /* <DEDUP_REMOVED lines=15> */
.L_x_16662:
        /* <DEDUP_REMOVED lines=33> */
.L_x_16664:
[----:B------:R2:W3:Y:S02]  /*8d20*/  MUFU.RCP R2, R0 ;  /* 0x0000000000027308 */ /* 0x0004e40000001000 */
.L_x_16663:
[----:B------:R-:W-:Y:S01]  /*8d30*/  HFMA2.MMA R3, -RZ, RZ, 0, 0 ;  /* 0x00000000ff037435 */ /* 0x000fe200000001ff */
[----:B-1-3--:R-:W-:Y:S02]  /*8d40*/  MOV R5, R2 ;  /* 0x0000000200057202 */ /* 0x00afe40000000f00 */
[----:B------:R-:W-:-:S04]  /*8d50*/  MOV R2, R7 ;  /* 0x0000000700027202 */ /* 0x000fc80000000f00 */
[----:B0-2---:R-:W-:Y:S05]  /*8d60*/  RET.REL.NODEC R2 `(_ZN18transformer_engine6detail38cast_transpose_fused_kernel_notalignedILb1ELb1ELb0EfNS_16CTDBiasDActParamI6__halfS3_13__nv_fp8_e4m3fEELi2ELi4ENS_5EmptyEXadL_ZNS_5dgeluIffEET_T0_RKS6_EEEEvT3_mmm) ;  /* 0xffffff7002a47950 */ /* 0x005fea0003c3ffff */
.L_x_16665:
        /* <DEDUP_REMOVED lines=9> */
.L_x_34916:


//--------------------- .text._ZN18transformer_engine6detail38cast_transpose_fused_kernel_notalignedILb1ELb1ELb0EfNS_16CTDBiasDActParamI6__halfS3_13__nv_fp8_e5m2fEELi2ELi4ENS_5EmptyEXadL_ZNS_5dgeluIffEET_T0_RKS6_EEEEvT3_mmm --------------------------
	.section	.text._ZN18transformer_engine6detail38cast_transpose_fused_kernel_notalignedILb1ELb1ELb0EfNS_16CTDBiasDActParamI6__halfS3_13__nv_fp8_e5m2fEELi2ELi4ENS_5EmptyEXadL_ZNS_5dgeluIffEET_T0_RKS6_EEEEvT3_mmm,"ax",@progbits
	.align	128
        .global         _ZN18transformer_engine6detail38cast_transpose_fused_kernel_notalignedILb1ELb1ELb0EfNS_16CTDBiasDActParamI6__halfS3_13__nv_fp8_e5m2fEELi2ELi4ENS_5EmptyEXadL_ZNS_5dgeluIffEET_T0_RKS6_EEEEvT3_mmm
        .type           _ZN18transformer_engine6detail38cast_transpose_fused_kernel_notalignedILb1ELb1ELb0EfNS_16CTDBiasDActParamI6__halfS3_13__nv_fp8_e5m2fEELi2ELi4ENS_5EmptyEXadL_ZNS_5dgeluIffEET_T0_RKS6_EEEEvT3_mmm,@function
        .size           _ZN18transformer_engine6detail38cast_transpose_fused_kernel_notalignedILb1ELb1ELb0EfNS_16CTDBiasDActParamI6__halfS3_13__nv_fp8_e5m2fEELi2ELi4ENS_5EmptyEXadL_ZNS_5dgeluIffEET_T0_RKS6_EEEEvT3_mmm,(.L_x_34918 - _ZN18transformer_engine6detail38cast_transpose_fused_kernel_notalignedILb1ELb1ELb0EfNS_16CTDBiasDActParamI6__halfS3_13__nv_fp8_e5m2fEELi2ELi4ENS_5EmptyEXadL_ZNS_5dgeluIffEET_T0_RKS6_EEEEvT3_mmm)
        .other          _ZN18transformer_engine6detail38cast_transpose_fused_kernel_notalignedILb1ELb1ELb0EfNS_16CTDBiasDActParamI6__halfS3_13__nv_fp8_e5m2fEELi2ELi4ENS_5EmptyEXadL_ZNS_5dgeluIffEET_T0_RKS6_EEEEvT3_mmm,@"STO_CUDA_ENTRY STV_DEFAULT"
_ZN18transformer_engine6detail38cast_transpose_fused_kernel_notalignedILb1ELb1ELb0EfNS_16CTDBiasDActParamI6__halfS3_13__nv_fp8_e5m2fEELi2ELi4ENS_5EmptyEXadL_ZNS_5dgeluIffEET_T0_RKS6_EEEEvT3_mmm:
.text._ZN18transformer_engine6detail38cast_transpose_fused_kernel_notalignedILb1ELb1ELb0EfNS_16CTDBiasDActParamI6__halfS3_13__nv_fp8_e5m2fEELi2ELi4ENS_5EmptyEXadL_ZNS_5dgeluIffEET_T0_RKS6_EEEEvT3_mmm:
        /* <DEDUP_REMOVED lines=19> */
[----:B------:R-:W-:Y:S05]  /*0130*/  CALL.REL.NOINC `($__internal_432_$__cuda_sm20_div_u64) ;  /* 0x0000008400287944 */ /* 0x000fea0003c00000 */
        /* <DEDUP_REMOVED lines=9> */
.L_x_16666:
        /* <DEDUP_REMOVED lines=22> */
.L_x_16667:
        /* <DEDUP_REMOVED lines=408> */
[----:B------:R-:W-:Y:S01]  /*1cb0*/  F2FP.SATFINITE.E5M2.F32.PACK_AB_MERGE_C R33, RZ, R2, RZ ;  /* 0x00000002ff21723e */ /* 0x000fe200048060ff */
        /* <DEDUP_REMOVED lines=8> */
[----:B------:R-:W-:Y:S01]  /*1d40*/  F2FP.SATFINITE.E5M2.F32.PACK_AB_MERGE_C R36, RZ, R41, RZ ;  /* 0x00000029ff24723e */ /* 0x000fe200048060ff */
[----:B------:R-:W-:Y:S01]  /*1d50*/  FFMA R0, R37, 0.5, R2 ;  /* 0x3f00000025007823 */ /* 0x000fe20000000002 */
[----:B------:R-:W-:Y:S01]  /*1d60*/  @!P0 IADD3.X R41, R13, R16, RZ, P1, !PT ;  /* 0x000000100d298210 */ /* 0x000fe20000ffe4ff */
[----:B------:R-:W-:Y:S01]  /*1d70*/  FADD R67, R38, 1 ;  /* 0x3f80000026437421 */ /* 0x000fe20000000000 */
[----:B------:R-:W-:-:S02]  /*1d80*/  @!P0 LEA R40, P1, R54, R23, 0x1 ;  /* 0x0000001736288211 */ /* 0x000fc400078208ff */
[----:B------:R-:W-:Y:S02]  /*1d90*/  F2FP.SATFINITE.E5M2.F32.PACK_AB_MERGE_C R2, RZ, R50, RZ ;  /* 0x00000032ff02723e */ /* 0x000fe400048060ff */
[----:B------:R-:W-:Y:S01]  /*1da0*/  F2FP.SATFINITE.E5M2.F32.PACK_AB_MERGE_C R37, RZ, R52, RZ ;  /* 0x00000034ff25723e */ /* 0x000fe200048060ff */
        /* <DEDUP_REMOVED lines=16> */
[----:B------:R-:W-:Y:S02]  /*1eb0*/  F2FP.SATFINITE.E5M2.F32.PACK_AB_MERGE_C R38, RZ, R38, RZ ;  /* 0x00000026ff26723e */ /* 0x000fe400048060ff */
[----:B------:R-:W-:-:S02]  /*1ec0*/  F2FP.SATFINITE.E5M2.F32.PACK_AB_MERGE_C R34, RZ, R34, RZ ;  /* 0x00000022ff22723e */ /* 0x000fc400048060ff */
[----:B------:R-:W-:Y:S02]  /*1ed0*/  F2FP.SATFINITE.E5M2.F32.PACK_AB_MERGE_C R31, RZ, R31, RZ ;  /* 0x0000001fff1f723e */ /* 0x000fe400048060ff */
[----:B------:R-:W-:Y:S01]  /*1ee0*/  F2FP.SATFINITE.E5M2.F32.PACK_AB_MERGE_C R35, RZ, R35, RZ ;  /* 0x00000023ff23723e */ /* 0x000fe200048060ff */
        /* <DEDUP_REMOVED lines=9> */
.L_x_16669:
[----:B------:R-:W-:Y:S05]  /*1f80*/  BSYNC B0 ;  /* 0x0000000000007941 */ /* 0x000fea0003800000 */
.L_x_16668:
        /* <DEDUP_REMOVED lines=9> */
.L_x_16671:
[----:B------:R-:W-:Y:S05]  /*2020*/  BSYNC B0 ;  /* 0x0000000000007941 */ /* 0x000fea0003800000 */
.L_x_16670:
        /* <DEDUP_REMOVED lines=479> */
[----:B------:R-:W-:Y:S02]  /*3e20*/  F2FP.SATFINITE.E5M2.F32.PACK_AB_MERGE_C R2, RZ, R2, RZ ;  /* 0x00000002ff02723e */ /* 0x000fe400048060ff */
[----:B------:R-:W-:Y:S01]  /*3e30*/  F2FP.SATFINITE.E5M2.F32.PACK_AB_MERGE_C R32, RZ, R32, RZ ;  /* 0x00000020ff20723e */ /* 0x000fe200048060ff */
        /* <DEDUP_REMOVED lines=8> */
[----:B------:R-:W-:Y:S02]  /*3ec0*/  F2FP.SATFINITE.E5M2.F32.PACK_AB_MERGE_C R51, RZ, R47, RZ ;  /* 0x0000002fff33723e */ /* 0x000fe400048060ff */
[----:B------:R-:W-:Y:S01]  /*3ed0*/  F2FP.SATFINITE.E5M2.F32.PACK_AB_MERGE_C R35, RZ, R35, RZ ;  /* 0x00000023ff23723e */ /* 0x000fe200048060ff */
[----:B------:R-:W-:Y:S01]  /*3ee0*/  FMUL R60, R60, 0.5 ;  /* 0x3f0000003c3c7820 */ /* 0x000fe20000400000 */
[--C-:B------:R-:W-:Y:S01]  /*3ef0*/  LOP3.LUT R54, R38, 0x80000000, R37.reuse, 0xb8, !PT ;  /* 0x8000000026367812 */ /* 0x100fe200078eb825 */
[----:B------:R-:W-:Y:S01]  /*3f00*/  @!P3 FFMA R54, R37, R50, R37 ;  /* 0x000000322536b223 */ /* 0x000fe20000000025 */
[----:B------:R-:W-:Y:S01]  /*3f10*/  PRMT R13, R13, 0x7604, R0 ;  /* 0x000076040d0d7816 */ /* 0x000fe20000000000 */
[----:B------:R-:W-:Y:S01]  /*3f20*/  HADD2.F32 R38, -RZ, R61.H1_H1 ;  /* 0x3000003dff267230 */ /* 0x000fe20000004100 */
[----:B------:R-:W-:-:S02]  /*3f30*/  F2FP.SATFINITE.E5M2.F32.PACK_AB_MERGE_C R0, RZ, R57, RZ ;  /* 0x00000039ff00723e */ /* 0x000fc400048060ff */
        /* <DEDUP_REMOVED lines=24> */
[----:B------:R-:W-:Y:S02]  /*40c0*/  F2FP.SATFINITE.E5M2.F32.PACK_AB_MERGE_C R34, RZ, R41, RZ ;  /* 0x00000029ff22723e */ /* 0x000fe400048060ff */
[----:B------:R0:W1:Y:S01]  /*40d0*/  MUFU.EX2 R41, R57 ;  /* 0x0000003900297308 */ /* 0x0000620000000800 */
[----:B------:R-:W-:Y:S01]  /*40e0*/  F2FP.SATFINITE.E5M2.F32.PACK_AB_MERGE_C R49, RZ, R49, RZ ;  /* 0x00000031ff31723e */ /* 0x000fe200048060ff */
        /* <DEDUP_REMOVED lines=22> */
.L_x_16673:
[----:B------:R-:W-:Y:S05]  /*4250*/  BSYNC B0 ;  /* 0x0000000000007941 */ /* 0x000fea0003800000 */
.L_x_16672:
        /* <DEDUP_REMOVED lines=10> */
.L_x_16675:
[----:B------:R-:W-:Y:S05]  /*4300*/  BSYNC B0 ;  /* 0x0000000000007941 */ /* 0x000fea0003800000 */
.L_x_16674:
        /* <DEDUP_REMOVED lines=12> */
[----:B------:R-:W-:Y:S01]  /*43d0*/  F2FP.SATFINITE.E5M2.F32.PACK_AB_MERGE_C R61, RZ, R33, RZ ;  /* 0x00000021ff3d723e */ /* 0x000fe200048060ff */
[----:B------:R-:W-:Y:S01]  /*43e0*/  BSSY B0, `(.L_x_16676) ;  /* 0x0000018000007945 */ /* 0x000fe20003800000 */
[----:B------:R-:W-:-:S02]  /*43f0*/  F2FP.SATFINITE.E5M2.F32.PACK_AB_MERGE_C R51, RZ, R51, RZ ;  /* 0x00000033ff33723e */ /* 0x000fc400048060ff */
[----:B------:R-:W-:Y:S02]  /*4400*/  F2FP.SATFINITE.E5M2.F32.PACK_AB_MERGE_C R39, RZ, R39, RZ ;  /* 0x00000027ff27723e */ /* 0x000fe400048060ff */
        /* <DEDUP_REMOVED lines=21> */
.L_x_16677:
[----:B------:R-:W-:Y:S05]  /*4560*/  BSYNC B0 ;  /* 0x0000000000007941 */ /* 0x000fea0003800000 */
.L_x_16676:
        /* <DEDUP_REMOVED lines=13> */
.L_x_16679:
[----:B------:R-:W-:Y:S05]  /*4640*/  BSYNC B0 ;  /* 0x0000000000007941 */ /* 0x000fea0003800000 */
.L_x_16678:
        /* <DEDUP_REMOVED lines=16> */
[----:B-1----:R-:W-:Y:S02]  /*4750*/  F2FP.SATFINITE.E5M2.F32.PACK_AB_MERGE_C R32, RZ, R43, RZ ;  /* 0x0000002bff20723e */ /* 0x002fe400048060ff */
[----:B------:R-:W-:Y:S02]  /*4760*/  F2FP.SATFINITE.E5M2.F32.PACK_AB_MERGE_C R46, RZ, R47, RZ ;  /* 0x0000002fff2e723e */ /* 0x000fe400048060ff */
        /* <DEDUP_REMOVED lines=344> */
[----:B------:R-:W-:Y:S01]  /*5cf0*/  F2FP.SATFINITE.E5M2.F32.PACK_AB_MERGE_C R42, RZ, R42, RZ ;  /* 0x0000002aff2a723e */ /* 0x000fe200048060ff */
        /* <DEDUP_REMOVED lines=13> */
[----:B------:R-:W-:Y:S01]  /*5dd0*/  F2FP.SATFINITE.E5M2.F32.PACK_AB_MERGE_C R49, RZ, R56, RZ ;  /* 0x00000038ff31723e */ /* 0x000fe200048060ff */
        /* <DEDUP_REMOVED lines=10> */
[----:B------:R-:W-:-:S02]  /*5e80*/  F2FP.SATFINITE.E5M2.F32.PACK_AB_MERGE_C R46, RZ, R46, RZ ;  /* 0x0000002eff2e723e */ /* 0x000fc400048060ff */
[----:B------:R-:W-:Y:S01]  /*5e90*/  F2FP.SATFINITE.E5M2.F32.PACK_AB_MERGE_C R57, RZ, R57, RZ ;  /* 0x00000039ff39723e */ /* 0x000fe200048060ff */
        /* <DEDUP_REMOVED lines=28> */
.L_x_16681:
[----:B------:R-:W-:Y:S05]  /*6060*/  BSYNC B0 ;  /* 0x0000000000007941 */ /* 0x000fea0003800000 */
.L_x_16680:
        /* <DEDUP_REMOVED lines=22> */
.L_x_16683:
[----:B------:R-:W-:Y:S05]  /*61d0*/  BSYNC B0 ;  /* 0x0000000000007941 */ /* 0x000fea0003800000 */
.L_x_16682:
        /* <DEDUP_REMOVED lines=31> */
[----:B------:R-:W-:Y:S01]  /*63d0*/  F2FP.SATFINITE.E5M2.F32.PACK_AB_MERGE_C R12, RZ, R12, RZ ;  /* 0x0000000cff0c723e */ /* 0x000fe200048060ff */
[----:B------:R1:W3:Y:S01]  /*63e0*/  MUFU.RCP R52, R28 ;  /* 0x0000001c00347308 */ /* 0x0002e20000001000 */
[----:B------:R-:W-:Y:S01]  /*63f0*/  F2FP.SATFINITE.E5M2.F32.PACK_AB_MERGE_C R45, RZ, R45, RZ ;  /* 0x0000002dff2d723e */ /* 0x000fe200048060ff */
[----:B------:R-:W-:Y:S01]  /*6400*/  FFMA R0, R0, 0.5, R49 ;  /* 0x3f00000000007823 */ /* 0x000fe20000000031 */
[----:B------:R-:W-:Y:S01]  /*6410*/  F2FP.SATFINITE.E5M2.F32.PACK_AB_MERGE_C R51, RZ, R51, RZ ;  /* 0x00000033ff33723e */ /* 0x000fe200048060ff */
[----:B0-----:R-:W-:Y:S01]  /*6420*/  HADD2.F32 R47, -RZ, R59.H1_H1 ;  /* 0x3000003bff2f7230 */ /* 0x001fe20000004100 */
[----:B------:R-:W-:Y:S01]  /*6430*/  F2FP.SATFINITE.E5M2.F32.PACK_AB_MERGE_C R50, RZ, R43, RZ ;  /* 0x0000002bff32723e */ /* 0x000fe200048060ff */
        /* <DEDUP_REMOVED lines=42> */
[----:B------:R-:W-:Y:S01]  /*66e0*/  F2FP.SATFINITE.E5M2.F32.PACK_AB_MERGE_C R21, RZ, R11, RZ ;  /* 0x0000000bff15723e */ /* 0x000fe200048060ff */
        /* <DEDUP_REMOVED lines=27> */
[----:B------:R-:W-:-:S02]  /*68a0*/  F2FP.SATFINITE.E5M2.F32.PACK_AB_MERGE_C R50, RZ, R50, RZ ;  /* 0x00000032ff32723e */ /* 0x000fc400048060ff */
        /* <DEDUP_REMOVED lines=18> */
.L_x_16685:
[----:B------:R-:W-:Y:S05]  /*69d0*/  BSYNC B0 ;  /* 0x0000000000007941 */ /* 0x000fea0003800000 */
.L_x_16684:
[----:B------:R-:W-:Y:S01]  /*69e0*/  BSSY B0, `(.L_x_16686) ;  /* 0x000000b000007945 */ /* 0x000fe20003800000 */
[----:B0-----:R-:W-:Y:S02]  /*69f0*/  F2FP.SATFINITE.E5M2.F32.PACK_AB_MERGE_C R42, RZ, R0, RZ ;  /* 0x00000000ff2a723e */ /* 0x001fe400048060ff */
[----:B------:R-:W-:Y:S01]  /*6a00*/  F2FP.SATFINITE.E5M2.F32.PACK_AB_MERGE_C R13, RZ, R2, RZ ;  /* 0x00000002ff0d723e */ /* 0x000fe200048060ff */
        /* <DEDUP_REMOVED lines=8> */
.L_x_16687:
[----:B------:R-:W-:Y:S05]  /*6a90*/  BSYNC B0 ;  /* 0x0000000000007941 */ /* 0x000fea0003800000 */
.L_x_16686:
        /* <DEDUP_REMOVED lines=79> */
.L_x_16692:
        /* <DEDUP_REMOVED lines=51> */
.L_x_16691:
[----:B------:R-:W-:Y:S05]  /*72c0*/  BSYNC B1 ;  /* 0x0000000000017941 */ /* 0x000fea0003800000 */
.L_x_16690:
        /* <DEDUP_REMOVED lines=15> */
.L_x_16694:
[----:B------:R-:W-:Y:S05]  /*73c0*/  BSYNC B1 ;  /* 0x0000000000017941 */ /* 0x000fea0003800000 */
.L_x_16693:
        /* <DEDUP_REMOVED lines=27> */
.L_x_16689:
[----:B------:R-:W-:Y:S05]  /*7580*/  BSYNC B0 ;  /* 0x0000000000007941 */ /* 0x000fea0003800000 */
.L_x_16688:
        /* <DEDUP_REMOVED lines=31> */
.L_x_16699:
        /* <DEDUP_REMOVED lines=51> */
.L_x_16698:
[----:B------:R-:W-:Y:S05]  /*7ab0*/  BSYNC B1 ;  /* 0x0000000000017941 */ /* 0x000fea0003800000 */
.L_x_16697:
        /* <DEDUP_REMOVED lines=15> */
.L_x_16701:
[----:B------:R-:W-:Y:S05]  /*7bb0*/  BSYNC B1 ;  /* 0x0000000000017941 */ /* 0x000fea0003800000 */
.L_x_16700:
        /* <DEDUP_REMOVED lines=27> */
.L_x_16696:
[----:B------:R-:W-:Y:S05]  /*7d70*/  BSYNC B0 ;  /* 0x0000000000007941 */ /* 0x000fea0003800000 */
.L_x_16695:
        /* <DEDUP_REMOVED lines=44> */
.L_x_16703:
[----:B------:R-:W-:Y:S05]  /*8040*/  BSYNC B0 ;  /* 0x0000000000007941 */ /* 0x000fea0003800000 */
.L_x_16702:
        /* <DEDUP_REMOVED lines=39> */
.L_x_16714:
[----:B-1----:R-:W-:-:S07]  /*82c0*/  FMNMX R11, R2, R11, !PT ;  /* 0x0000000b020b7209 */ /* 0x002fce0007800000 */
.L_x_16706:
[----:B------:R-:W-:Y:S05]  /*82d0*/  BSYNC B0 ;  /* 0x0000000000007941 */ /* 0x000fea0003800000 */
.L_x_16705:
[----:B------:R-:W-:Y:S01]  /*82e0*/  ISETP.NE.AND P0, PT, R3, RZ, PT ;  /* 0x000000ff0300720c */ /* 0x000fe20003f05270 */
[----:B------:R-:W-:-:S12]  /*82f0*/  BSSY B0, `(.L_x_16704) ;  /* 0x0000004000007945 */ /* 0x000fd80003800000 */
[----:B------:R-:W-:Y:S05]  /*8300*/  @P0 BRA `(.L_x_16708) ;  /* 0x0000000000080947 */ /* 0x000fea0003800000 */
[----:B------:R-:W1:Y:S02]  /*8310*/  LDC.64 R4, c[0x0][0x238] ;  /* 0x00008e00ff047b82 */ /* 0x000e640000000a00 */
[----:B-1----:R1:W-:Y:S02]  /*8320*/  REDG.E.MAX.S32.STRONG.GPU desc[UR8][R4.64], R11 ;  /* 0x0000000b0400798e */ /* 0x0023e4000d10e388 */
.L_x_16708:
[----:B------:R-:W-:Y:S05]  /*8330*/  BSYNC B0 ;  /* 0x0000000000007941 */ /* 0x000fea0003800000 */
.L_x_16704:
        /* <DEDUP_REMOVED lines=12> */
[----:B-1----:R-:W-:Y:S05]  /*8400*/  CALL.REL.NOINC `($__internal_433_$__cuda_sm20_rcp_rn_f32_slowpath) ;  /* 0x0000000400847944 */ /* 0x002fea0003c00000 */
[----:B------:R-:W-:Y:S05]  /*8410*/  BRA `(.L_x_16710) ;  /* 0x0000000000107947 */ /* 0x000fea0003800000 */
.L_x_16709:
[----:B-1----:R-:W1:Y:S02]  /*8420*/  MUFU.RCP R5, R20 ;  /* 0x0000001400057308 */ /* 0x002e640000001000 */
[----:B-1----:R-:W-:-:S04]  /*8430*/  FFMA R0, R5, R20, -1 ;  /* 0xbf80000005007423 */ /* 0x002fc80000000014 */
[----:B------:R-:W-:-:S04]  /*8440*/  FADD.FTZ R0, -R0, -RZ ;  /* 0x800000ff00007221 */ /* 0x000fc80000010100 */
[----:B------:R-:W-:-:S07]  /*8450*/  FFMA R5, R5, R0, R5 ;  /* 0x0000000005057223 */ /* 0x000fce0000000005 */
.L_x_16710:
[----:B0-----:R-:W0:Y:S02]  /*8460*/  LDC.64 R2, c[0x0][0x240] ;  /* 0x00009000ff027b82 */ /* 0x001e240000000a00 */
[----:B0-----:R-:W-:Y:S01]  /*8470*/  STG.E desc[UR8][R2.64], R5 ;  /* 0x0000000502007986 */ /* 0x001fe2000c101908 */
[----:B------:R-:W-:Y:S05]  /*8480*/  EXIT ;  /* 0x000000000000794d */ /* 0x000fea0003800000 */
.L_x_16707:
[----:B------:R-:W-:Y:S01]  /*8490*/  IMAD.MOV.U32 R7, RZ, RZ, 0x4 ;  /* 0x00000004ff077424 */ /* 0x000fe200078e00ff */
[----:B------:R-:W-:Y:S02]  /*84a0*/  MOV R9, 0x1f ;  /* 0x0000001f00097802 */ /* 0x000fe40000000f00 */
[----:B------:R-:W-:-:S07]  /*84b0*/  MOV R4, 0xffffffff ;  /* 0xffffffff00047802 */ /* 0x000fce0000000f00 */
[----:B01----:R-:W-:Y:S05]  /*84c0*/  WARPSYNC.COLLECTIVE R4, `(.L_x_16711) ;  /* 0x0000000004087348 */ /* 0x003fea0003c00000 */
[----:B-1----:R1:W2:Y:S02]  /*84d0*/  SHFL.DOWN P0, R11, R0, R7, R9 ;  /* 0x08000007000b7389 */ /* 0x0022a40000000009 */
[----:B012---:R-:W-:Y:S01]  /*84e0*/  ENDCOLLECTIVE ;  /* 0x000000000000791b */ /* 0x007fe20003800000 */
.L_x_16711:
[----:B------:R-:W-:Y:S02]  /*84f0*/  MOV R7, 0x2 ;  /* 0x0000000200077802 */ /* 0x000fe40000000f00 */
[----:B------:R-:W-:-:S04]  /*8500*/  MOV R5, R11 ;  /* 0x0000000b00057202 */ /* 0x000fc80000000f00 */
[----:B------:R-:W-:-:S04]  /*8510*/  FMNMX R5, R5, R0, !PT ;  /* 0x0000000005057209 */ /* 0x000fc80007800000 */
[----:B------:R-:W-:-:S07]  /*8520*/  MOV R0, R5 ;  /* 0x0000000500007202 */ /* 0x000fce0000000f00 */
[----:B------:R-:W-:Y:S05]  /*8530*/  WARPSYNC.COLLECTIVE R4, `(.L_x_16712) ;  /* 0x0000000004087348 */ /* 0x000fea0003c00000 */
[----:B------:R0:W1:Y:S02]  /*8540*/  SHFL.DOWN P0, R11, R0, R7, R9 ;  /* 0x08000007000b7389 */ /* 0x0000640000000009 */
[----:B01----:R-:W-:Y:S01]  /*8550*/  ENDCOLLECTIVE ;  /* 0x000000000000791b */ /* 0x003fe20003800000 */
.L_x_16712:
[----:B------:R-:W-:Y:S02]  /*8560*/  MOV R7, 0x1 ;  /* 0x0000000100077802 */ /* 0x000fe40000000f00 */
[----:B------:R-:W-:-:S04]  /*8570*/  MOV R2, R11 ;  /* 0x0000000b00027202 */ /* 0x000fc80000000f00 */
[----:B------:R-:W-:-:S04]  /*8580*/  FMNMX R2, R5, R2, !PT ;  /* 0x0000000205027209 */ /* 0x000fc80007800000 */
[----:B------:R-:W-:-:S07]  /*8590*/  MOV R0, R2 ;  /* 0x0000000200007202 */ /* 0x000fce0000000f00 */
[----:B------:R-:W-:Y:S05]  /*85a0*/  WARPSYNC.COLLECTIVE R4, `(.L_x_16713) ;  /* 0x0000000004087348 */ /* 0x000fea0003c00000 */
[----:B------:R0:W1:Y:S02]  /*85b0*/  SHFL.DOWN P0, R11, R0, R7, R9 ;  /* 0x08000007000b7389 */ /* 0x0000640000000009 */
[----:B01----:R-:W-:Y:S01]  /*85c0*/  ENDCOLLECTIVE ;  /* 0x000000000000791b */ /* 0x003fe20003800000 */
.L_x_16713:
[----:B------:R-:W-:Y:S05]  /*85d0*/  BRA `(.L_x_16714) ;  /* 0xfffffffc00387947 */ /* 0x000fea000383ffff */
        .weak           $__internal_432_$__cuda_sm20_div_u64
        .type           $__internal_432_$__cuda_sm20_div_u64,@function
        .size           $__internal_432_$__cuda_sm20_div_u64,($__internal_433_$__cuda_sm20_rcp_rn_f32_slowpath - $__internal_432_$__cuda_sm20_div_u64)
$__internal_432_$__cuda_sm20_div_u64:
        /* <DEDUP_REMOVED lines=67> */
[----:B------:R-:W-:Y:S06]  /*8a10*/  RET.REL.NODEC R6 `(_ZN18transformer_engine6detail38cast_transpose_fused_kernel_notalignedILb1ELb1ELb0EfNS_16CTDBiasDActParamI6__halfS3_13__nv_fp8_e5m2fEELi2ELi4ENS_5EmptyEXadL_ZNS_5dgeluIffEET_T0_RKS6_EEEEvT3_mmm) ;  /* 0xffffff7406787950 */ /* 0x000fec0003c3ffff */
        .weak           $__internal_433_$__cuda_sm20_rcp_rn_f32_slowpath
        .type           $__internal_433_$__cuda_sm20_rcp_rn_f32_slowpath,@function
        .size           $__internal_433_$__cuda_sm20_rcp_rn_f32_slowpath,(.L_x_34918 - $__internal_433_$__cuda_sm20_rcp_rn_f32_slowpath)
$__internal_433_$__cuda_sm20_rcp_rn_f32_slowpath:
        /* <DEDUP_REMOVED lines=15> */
.L_x_16715:
        /* <DEDUP_REMOVED lines=33> */
.L_x_16717:
[----:B------:R2:W3:Y:S02]  /*8d20*/  MUFU.RCP R2, R0 ;  /* 0x0000000000027308 */ /* 0x0004e40000001000 */
.L_x_16716:
[----:B------:R-:W-:Y:S01]  /*8d30*/  HFMA2.MMA R3, -RZ, RZ, 0, 0 ;  /* 0x00000000ff037435 */ /* 0x000fe200000001ff */
[----:B-1-3--:R-:W-:Y:S02]  /*8d40*/  MOV R5, R2 ;  /* 0x0000000200057202 */ /* 0x00afe40000000f00 */
[----:B------:R-:W-:-:S04]  /*8d50*/  MOV R2, R7 ;  /* 0x0000000700027202 */ /* 0x000fc80000000f00 */
[----:B0-2---:R-:W-:Y:S05]  /*8d60*/  RET.REL.NODEC R2 `(_ZN18transformer_engine6detail38cast_transpose_fused_kernel_notalignedILb1ELb1ELb0EfNS_16CTDBiasDActParamI6__halfS3_13__nv_fp8_e5m2fEELi2ELi4ENS_5EmptyEXadL_ZNS_5dgeluIffEET_T0_RKS6_EEEEvT3_mmm) ;  /* 0xffffff7002a47950 */ /* 0x005fea0003c3ffff */
.L_x_16718:
        /* <DEDUP_REMOVED lines=9> */
.L_x_34918:


//--------------------- .text._ZN18transformer_engine6detail38cast_transpose_fused_kernel_notalignedILb1ELb1ELb0EfNS_16CTDBiasDActParamI6__halfS3_13__nv_bfloat16fEELi2ELi2ENS_5EmptyEXadL_ZNS_5dgeluIffEET_T0_RKS6_EEEEvT3_mmm --------------------------
	.section	.text._ZN18transformer_engine6detail38cast_transpose_fused_kernel_notalignedILb1ELb1ELb0EfNS_16CTDBiasDActParamI6__halfS3_13__nv_bfloat16fEELi2ELi2ENS_5EmptyEXadL_ZNS_5dgeluIffEET_T0_RKS6_EEEEvT3_mmm,"ax",@progbits
	.align	128
        .global         _ZN18transformer_engine6detail38cast_transpose_fused_kernel_notalignedILb1ELb1ELb0EfNS_16CTDBiasDActParamI6__halfS3_13__nv_bfloat16fEELi2ELi2ENS_5EmptyEXadL_ZNS_5dgeluIffEET_T0_RKS6_EEEEvT3_mmm
        .type           _ZN18transformer_engine6detail38cast_transpose_fused_kernel_notalignedILb1ELb1ELb0EfNS_16CTDBiasDActParamI6__halfS3_13__nv_bfloat16fEELi2ELi2ENS_5EmptyEXadL_ZNS_5dgeluIffEET_T0_RKS6_EEEEvT3_mmm,@function
        .size           _ZN18transformer_engine6detail38cast_transpose_fused_kernel_notalignedILb1ELb1ELb0EfNS_16CTDBiasDActParamI6__halfS3_13__nv_bfloat16fEELi2ELi2ENS_5EmptyEXadL_ZNS_5dgeluIffEET_T0_RKS6_EEEEvT3_mmm,(.L_x_34920 - _ZN18transformer_engine6detail38cast_transpose_fused_kernel_notalignedILb1ELb1ELb0EfNS_16CTDBiasDActParamI6__halfS3_13__nv_bfloat16fEELi2ELi2ENS_5EmptyEXadL_ZNS_5dgeluIffEET_T0_RKS6_EEEEvT3_mmm)
        .other          _ZN18transformer_engine6detail38cast_transpose_fused_kernel_notalignedILb1ELb1ELb0EfNS_16CTDBiasDActParamI6__halfS3_13__nv_bfloat16fEELi2ELi2ENS_5EmptyEXadL_ZNS_5dgeluIffEET_T0_RKS6_EEEEvT3_mmm,@"STO_CUDA_ENTRY STV_DEFAULT"
_ZN18transformer_engine6detail38cast_transpose_fused_kernel_notalignedILb1ELb1ELb0EfNS_16CTDBiasDActParamI6__halfS3_13__nv_bfloat16fEELi2ELi2ENS_5EmptyEXadL_ZNS_5dgeluIffEET_T0_RKS6_EEEEvT3_mmm:
.text._ZN18transformer_engine6detail38cast_transpose_fused_kernel_notalignedILb1ELb1ELb0EfNS_16CTDBiasDActParamI6__halfS3_13__nv_bfloat16fEELi2ELi2ENS_5EmptyEXadL_ZNS_5dgeluIffEET_T0_RKS6_EEEEvT3_mmm:
        /* <DEDUP_REMOVED lines=19> */
[----:B------:R-:W-:Y:S05]  /*0130*/  CALL.REL.NOINC `($__internal_434_$__cuda_sm20_div_u64) ;  /* 0x0000005000807944 */ /* 0x000fea0003c00000 */
        /* <DEDUP_REMOVED lines=10> */
.L_x_16719:
        /* <DEDUP_REMOVED lines=22> */
.L_x_16720:
        /* <DEDUP_REMOVED lines=46> */
[----:B------:R-:W-:Y:S01]  /*0620*/  @P0 IADD3 R37, P2, R18, UR10, RZ ;  /* 0x0000000a12250c10 */ /* 0x000fe2000ff5e0ff */
[----:B------:R-:W-:Y:S01]  /*0630*/  @!P0 IMAD.MOV.U32 R39, RZ, RZ, RZ ;  /* 0x000000ffff278224 */ /* 0x000fe200078e00ff */
[----:B------:R-:W-:-:S02]  /*0640*/  IADD3.X R19, RZ, R28, RZ, P1, !PT ;  /* 0x0000001cff137210 */ /* 0x000fc40000ffe4ff */
[----:B------:R-:W-:Y:S01]  /*0650*/  IADD3 R21, P1, R29, UR8, RZ ;  /* 0x000000081d157c10 */ /* 0x000fe2000ff3e0ff */
[----:B------:R-:W-:Y:S01]  /*0660*/  @P0 IMAD.SHL.U32 R36, R37, 0x4, RZ ;  /* 0x0000000425240824 */ /* 0x000fe200078e00ff */
[----:B------:R-:W-:Y:S02]  /*0670*/  SHF.L.U64.HI R33, R8, 0x7, R9 ;  /* 0x0000000708217819 */ /* 0x000fe40000010209 */
[----:B------:R-:W-:Y:S02]  /*0680*/  @P0 IADD3.X R0, R19, UR7, RZ, P2, !PT ;  /* 0x0000000713000c10 */ /* 0x000fe400097fe4ff */
[----:B------:R-:W-:Y:S01]  /*0690*/  IADD3.X R20, R33, UR9, RZ, P1, !PT ;  /* 0x0000000921147c10 */ /* 0x000fe20008ffe4ff */
[----:B------:R-:W-:Y:S01]  /*06a0*/  ULDC.64 UR8, c[0x0][0x208] ;  /* 0x0000820000087ab9 */ /* 0x000fe20000000a00 */
[----:B------:R-:W-:Y:S02]  /*06b0*/  @P0 IADD3 R22, P1, R36, R21, RZ ;  /* 0x0000001524160210 */ /* 0x000fe40007f3e0ff */
[----:B------:R-:W-:-:S04]  /*06c0*/  @P0 SHF.L.U64.HI R37, R37, 0x2, R0 ;  /* 0x0000000225250819 */ /* 0x000fc80000010200 */
[----:B------:R-:W-:-:S05]  /*06d0*/  @P0 IADD3.X R23, R37, R20, RZ, P1, !PT ;  /* 0x0000001425170210 */ /* 0x000fca0000ffe4ff */
[----:B------:R-:W2:Y:S01]  /*06e0*/  @P0 LDG.E R39, desc[UR8][R22.64] ;  /* 0x0000000816270981 */ /* 0x000ea2000c1e1900 */
[----:B------:R-:W-:Y:S01]  /*06f0*/  MOV R25, UR11 ;  /* 0x0000000b00197c02 */ /* 0x000fe20008000f00 */
[----:B------:R-:W-:-:S04]  /*0700*/  @UP0 UIMAD UR7, UR12, 0x3, URZ ;  /* 0x000000030c0708a4 */ /* 0x000fc8000f8e023f */
[----:B------:R-:W-:Y:S01]  /*0710*/  @P0 IMAD.WIDE.U32 R18, R25, 0x3, R18 ;  /* 0x0000000319120825 */ /* 0x000fe200078e0012 */
[----:B------:R-:W-:-:S03]  /*0720*/  @!P0 MOV R25, RZ ;  /* 0x000000ff00198202 */ /* 0x000fc60000000f00 */
[----:B------:R-:W-:Y:S01]  /*0730*/  @P0 VIADD R27, R19, UR7 ;  /* 0x00000007131b0c36 */ /* 0x000fe20008000000 */
[----:B------:R-:W-:-:S04]  /*0740*/  @P0 SHF.L.U32 R30, R18, 0x2, RZ ;  /* 0x00000002121e0819 */ /* 0x000fc800000006ff */
[----:B------:R-:W-:Y:S02]  /*0750*/  @P0 SHF.L.U64.HI R27, R18, 0x2, R27 ;  /* 0x00000002121b0819 */ /* 0x000fe4000001021b */
[----:B------:R-:W-:-:S05]  /*0760*/  @P0 IADD3 R34, P1, R30, R21, RZ ;  /* 0x000000151e220210 */ /* 0x000fca0007f3e0ff */
[----:B------:R-:W-:-:S05]  /*0770*/  @P0 IMAD.X R35, R27, 0x1, R20, P1 ;  /* 0x000000011b230824 */ /* 0x000fca00008e0614 */
[----:B------:R0:W3:Y:S01]  /*0780*/  @P0 LDG.E R25, desc[UR8][R34.64] ;  /* 0x0000000822190981 */ /* 0x0000e2000c1e1900 */
[----:B------:R-:W-:Y:S01]  /*0790*/  LOP3.LUT R24, R24, 0x1f, RZ, 0xc0, !PT ;  /* 0x0000001f18187812 */ /* 0x000fe200078ec0ff */
[--C-:B--2---:R-:W-:Y:S02]  /*07a0*/  HADD2.F32 R31, -RZ, R39.reuse.H0_H0 ;  /* 0x20000027ff1f7230 */ /* 0x104fe40000004100 */
[----:B------:R-:W-:-:S03]  /*07b0*/  HADD2.F32 R39, -RZ, R39.H1_H1 ;  /* 0x30000027ff277230 */ /* 0x000fc60000004100 */
[C---:B------:R-:W-:Y:S01]  /*07c0*/  FMUL R0, R31.reuse, 0.044714998453855514526 ;  /* 0x3d3727131f007820 */ /* 0x040fe20000400000 */
[----:B------:R-:W-:Y:S01]  /*07d0*/  FMUL R40, R31, 0.79788458347320556641 ;  /* 0x3f4c422a1f287820 */ /* 0x000fe20000400000 */
[C---:B------:R-:W-:Y:S01]  /*07e0*/  FMUL R22, R39.reuse, 0.044714998453855514526 ;  /* 0x3d37271327167820 */ /* 0x040fe20000400000 */
[----:B------:R-:W-:Y:S01]  /*07f0*/  FMUL R38, R39, 0.79788458347320556641 ;  /* 0x3f4c422a27267820 */ /* 0x000fe20000400000 */
[----:B------:R-:W-:Y:S02]  /*0800*/  FFMA R19, R31, R0, 1 ;  /* 0x3f8000001f137423 */ /* 0x000fe40000000000 */
[----:B------:R-:W-:Y:S02]  /*0810*/  FFMA R23, R39, R22, 1 ;  /* 0x3f80000027177423 */ /* 0x000fe40000000016 */
[----:B------:R-:W-:Y:S01]  /*0820*/  FMUL R40, R40, R19 ;  /* 0x0000001328287220 */ /* 0x000fe20000400000 */
[----:B------:R-:W-:Y:S01]  /*0830*/  IADD3 R19, P1, R29, UR14, RZ ;  /* 0x0000000e1d137c10 */ /* 0x000fe2000ff3e0ff */
[----:B------:R-:W-:Y:S01]  /*0840*/  FMUL R38, R38, R23 ;  /* 0x0000001726267220 */ /* 0x000fe20000400000 */
[----:B------:R-:W-:-:S02]  /*0850*/  @!P0 IMAD.MOV.U32 R29, RZ, RZ, RZ ;  /* 0x000000ffff1d8224 */ /* 0x000fc400078e00ff */
[----:B------:R-:W-:Y:S01]  /*0860*/  FMUL R0, |R40|, 2.8853900432586669922 ;  /* 0x4038aa3b28007820 */ /* 0x000fe20000400200 */
[----:B------:R-:W-:Y:S01]  /*0870*/  IADD3.X R18, R33, UR15, RZ, P1, !PT ;  /* 0x0000000f21127c10 */ /* 0x000fe20008ffe4ff */
[----:B------:R-:W-:Y:S01]  /*0880*/  FMUL R42, |R38|, 2.8853900432586669922 ;  /* 0x4038aa3b262a7820 */ /* 0x000fe20000400200 */
[-C--:B0-----:R-:W-:Y:S01]  /*0890*/  @P0 IADD3 R34, P1, R36, R19.reuse, RZ ;  /* 0x0000001324220210 */ /* 0x081fe20007f3e0ff */
[----:B------:R-:W-:Y:S01]  /*08a0*/  FMUL R41, R40, R40 ;  /* 0x0000002828297220 */ /* 0x000fe20000400000 */
[----:B------:R-:W-:Y:S01]  /*08b0*/  ULDC.64 UR14, c[0x0][0x230] ;  /* 0x00008c00000e7ab9 */ /* 0x000fe20000000a00 */
[----:B------:R-:W0:Y:S01]  /*08c0*/  MUFU.EX2 R0, R0 ;  /* 0x0000000000007308 */ /* 0x000e220000000800 */
[----:B------:R-:W-:Y:S02]  /*08d0*/  @P0 IADD3.X R35, R37, R18, RZ, P1, !PT ;  /* 0x0000001225230210 */ /* 0x000fe40000ffe4ff */
[----:B------:R-:W-:Y:S02]  /*08e0*/  MOV R37, 0x3c80f082 ;  /* 0x3c80f08200257802 */ /* 0x000fe40000000f00 */
[----:B------:R-:W-:Y:S01]  /*08f0*/  @P0 IADD3 R22, P1, R30, R19, RZ ;  /* 0x000000131e160210 */ /* 0x000fe20007f3e0ff */
[----:B0-----:R-:W-:-:S02]  /*0900*/  FADD R33, R0, 1 ;  /* 0x3f80000000217421 */ /* 0x001fc40000000000 */
[----:B------:R-:W-:Y:S01]  /*0910*/  MUFU.EX2 R42, R42 ;  /* 0x0000002a002a7308 */ /* 0x000fe20000000800 */
[----:B---3--:R-:W-:Y:S01]  /*0920*/  HADD2.F32 R36, -RZ, R25.H0_H0 ;  /* 0x20000019ff247230 */ /* 0x008fe20000004100 */
[----:B------:R0:W2:Y:S06]  /*0930*/  @P0 LDG.E R29, desc[UR8][R34.64] ;  /* 0x00000008221d0981 */ /* 0x0000ac000c1e1900 */
[----:B------:R-:W1:Y:S01]  /*0940*/  MUFU.RCP R33, R33 ;  /* 0x0000002100217308 */ /* 0x000e620000001000 */
[----:B------:R-:W-:Y:S01]  /*0950*/  @P0 IADD3.X R23, R27, R18, RZ, P1, !PT ;  /* 0x000000121b170210 */ /* 0x000fe20000ffe4ff */
[----:B------:R-:W-:Y:S01]  /*0960*/  FFMA R0, R41, R37, -0.052303962409496307373 ;  /* 0xbd563cae29007423 */ /* 0x000fe20000000025 */
[----:B------:R-:W-:Y:S01]  /*0970*/  @!P0 IMAD.MOV.U32 R27, RZ, RZ, RZ ;  /* 0x000000ffff1b8224 */ /* 0x000fe200078e00ff */
[----:B------:R-:W-:Y:S01]  /*0980*/  FSETP.GE.AND P1, PT, |R40|, 0.60000002384185791016, PT ;  /* 0x3f19999a2800780b */ /* 0x000fe20003f26200 */
[----:B------:R-:W-:-:S02]  /*0990*/  IMAD.MOV.U32 R30, RZ, RZ, 0x3f800000 ;  /* 0x3f800000ff1e7424 */ /* 0x000fc400078e00ff */
[C---:B------:R-:W-:Y:S01]  /*09a0*/  FFMA R0, R41.reuse, R0, 0.1331529766321182251 ;  /* 0x3e08594129007423 */ /* 0x040fe20000000000 */
[----:B0-----:R-:W-:Y:S01]  /*09b0*/  FMUL R35, R36, 0.044714998453855514526 ;  /* 0x3d37271324237820 */ /* 0x001fe20000400000 */
[----:B------:R0:W3:Y:S01]  /*09c0*/  @P0 LDG.E R27, desc[UR8][R22.64] ;  /* 0x00000008161b0981 */ /* 0x0000e2000c1e1900 */
[----:B------:R-:W-:Y:S01]  /*09d0*/  FSETP.GE.AND P0, PT, |R40|, 9.010913848876953125, PT ;  /* 0x41102cb42800780b */ /* 0x000fe20003f06200 */
[----:B------:R-:W-:Y:S01]  /*09e0*/  FFMA R0, R41, R0, -0.33332768082618713379 ;  /* 0xbeaaa9ed29007423 */ /* 0x000fe20000000000 */
[----:B------:R-:W-:Y:S02]  /*09f0*/  HADD2.F32 R34, -RZ, R25.H1_H1 ;  /* 0x30000019ff227230 */ /* 0x000fe40000004100 */
[----:B-1----:R-:W-:Y:S01]  /*0a00*/  FFMA R33, R33, -2, R30 ;  /* 0xc000000021217823 */ /* 0x002fe2000000001e */
[----:B------:R-:W-:Y:S01]  /*0a10*/  FFMA R41, R41, R0, RZ ;  /* 0x0000000029297223 */ /* 0x000fe200000000ff */
[C---:B0-----:R-:W-:Y:S01]  /*0a20*/  FMUL R23, R36.reuse, 0.79788458347320556641 ;  /* 0x3f4c422a24177820 */ /* 0x041fe20000400000 */
[----:B------:R-:W-:-:S02]  /*0a30*/  FFMA R0, R36, R35, 1 ;  /* 0x3f80000024007423 */ /* 0x000fc40000000023 */
[----:B------:R-:W-:Y:S01]  /*0a40*/  FSEL R33, R33, 1, !P0 ;  /* 0x3f80000021217808 */ /* 0x000fe20004000000 */
[----:B------:R-:W-:Y:S01]  /*0a50*/  FMUL R35, R34, 0.044714998453855514526 ;  /* 0x3d37271322237820 */ /* 0x000fe20000400000 */
[----:B------:R-:W-:Y:S01]  /*0a60*/  FADD R42, R42, 1 ;  /* 0x3f8000002a2a7421 */ /* 0x000fe20000000000 */
[----:B------:R-:W-:Y:S01]  /*0a70*/  FMUL R23, R23, R0 ;  /* 0x0000000017177220 */ /* 0x000fe20000400000 */
[--C-:B------:R-:W-:Y:S01]  /*0a80*/  LOP3.LUT R33, R33, 0x80000000, R40.reuse, 0xb8, !PT ;  /* 0x8000000021217812 */ /* 0x100fe200078eb828 */
[----:B------:R-:W-:Y:S01]  /*0a90*/  @!P1 FFMA R33, R40, R41, R40 ;  /* 0x0000002928219223 */ /* 0x000fe20000000028 */
[C---:B------:R-:W-:Y:S01]  /*0aa0*/  FMUL R22, R34.reuse, 0.79788458347320556641 ;  /* 0x3f4c422a22167820 */ /* 0x040fe20000400000 */
[----:B------:R-:W-:Y:S01]  /*0ab0*/  FFMA R41, R34, R35, 1 ;  /* 0x3f80000022297423 */ /* 0x000fe20000000023 */
[----:B------:R-:W0:Y:S01]  /*0ac0*/  MUFU.RCP R25, R42 ;  /* 0x0000002a00197308 */ /* 0x000e220000001000 */
[----:B------:R-:W-:Y:S02]  /*0ad0*/  FMUL R40, |R23|, 2.8853900432586669922 ;  /* 0x4038aa3b17287820 */ /* 0x000fe40000400200 */
[----:B------:R-:W-:Y:S01]  /*0ae0*/  FMUL R22, R22, R41 ;  /* 0x0000002916167220 */ /* 0x000fe20000400000 */
[----:B------:R-:W-:-:S03]  /*0af0*/  FMUL R35, R38, R38 ;  /* 0x0000002626237220 */ /* 0x000fc60000400000 */
[----:B------:R-:W-:Y:S01]  /*0b00*/  FMUL R43, |R22|, 2.8853900432586669922 ;  /* 0x4038aa3b162b7820 */ /* 0x000fe20000400200 */
[----:B------:R-:W1:Y:S01]  /*0b10*/  MUFU.EX2 R40, R40 ;  /* 0x0000002800287308 */ /* 0x000e620000000800 */
[----:B------:R-:W-:Y:S01]  /*0b20*/  FFMA R0, R35, R37, -0.052303962409496307373 ;  /* 0xbd563cae23007423 */ /* 0x000fe20000000025 */
[----:B------:R-:W-:-:S06]  /*0b30*/  FSETP.GE.AND P1, PT, |R38|, 0.60000002384185791016, PT ;  /* 0x3f19999a2600780b */ /* 0x000fcc0003f26200 */
[----:B------:R-:W4:Y:S01]  /*0b40*/  MUFU.EX2 R43, R43 ;  /* 0x0000002b002b7308 */ /* 0x000f220000000800 */
[----:B------:R-:W-:Y:S01]  /*0b50*/  FFMA R0, R35, R0, 0.1331529766321182251 ;  /* 0x3e08594123007423 */ /* 0x000fe20000000000 */
[----:B0-----:R-:W-:Y:S01]  /*0b60*/  FFMA R25, R25, -2, R30 ;  /* 0xc000000019197823 */ /* 0x001fe2000000001e */
[----:B------:R-:W-:Y:S02]  /*0b70*/  FSETP.GE.AND P0, PT, |R38|, 9.010913848876953125, PT ;  /* 0x41102cb42600780b */ /* 0x000fe40003f06200 */
[----:B------:R-:W-:Y:S02]  /*0b80*/  FFMA R0, R35, R0, -0.33332768082618713379 ;  /* 0xbeaaa9ed23007423 */ /* 0x000fe40000000000 */
[----:B------:R-:W-:Y:S02]  /*0b90*/  FSEL R25, R25, 1, !P0 ;  /* 0x3f80000019197808 */ /* 0x000fe40004000000 */
[----:B------:R-:W-:Y:S01]  /*0ba0*/  FFMA R35, R35, R0, RZ ;  /* 0x0000000023237223 */ /* 0x000fe200000000ff */
[----:B-1----:R-:W-:Y:S01]  /*0bb0*/  FADD R41, R40, 1 ;  /* 0x3f80000028297421 */ /* 0x002fe20000000000 */
[----:B------:R-:W-:-:S02]  /*0bc0*/  LOP3.LUT R40, R25, 0x80000000, R38, 0xb8, !PT ;  /* 0x8000000019287812 */ /* 0x000fc400078eb826 */
[----:B------:R-:W-:Y:S01]  /*0bd0*/  @!P1 FFMA R40, R38, R35, R38 ;  /* 0x0000002326289223 */ /* 0x000fe20000000026 */
[----:B------:R-:W-:Y:S02]  /*0be0*/  FMUL R25, R23, R23 ;  /* 0x0000001717197220 */ /* 0x000fe40000400000 */
[----:B------:R-:W0:Y:S01]  /*0bf0*/  MUFU.RCP R41, R41 ;  /* 0x0000002900297308 */ /* 0x000e220000001000 */
[----:B----4-:R-:W-:Y:S01]  /*0c00*/  FADD R35, R43, 1 ;  /* 0x3f8000002b237421 */ /* 0x010fe20000000000 */
[----:B------:R-:W-:Y:S01]  /*0c10*/  FFMA R0, R25, R37, -0.052303962409496307373 ;  /* 0xbd563cae19007423 */ /* 0x000fe20000000025 */
[----:B------:R-:W-:-:S05]  /*0c20*/  FMUL R38, R22, R22 ;  /* 0x0000001616267220 */ /* 0x000fca0000400000 */
[----:B------:R-:W1:Y:S01]  /*0c30*/  MUFU.RCP R35, R35 ;  /* 0x0000002300237308 */ /* 0x000e620000001000 */
[C---:B------:R-:W-:Y:S01]  /*0c40*/  FFMA R0, R25.reuse, R0, 0.1331529766321182251 ;  /* 0x3e08594119007423 */ /* 0x040fe20000000000 */
[----:B------:R-:W-:Y:S01]  /*0c50*/  FFMA R37, R38, R37, -0.052303962409496307373 ;  /* 0xbd563cae26257423 */ /* 0x000fe20000000025 */
[----:B------:R-:W-:Y:S02]  /*0c60*/  ISETP.GE.U32.AND P0, PT, R14, R15, PT ;  /* 0x0000000f0e00720c */ /* 0x000fe40003f06070 */
[C---:B------:R-:W-:Y:S01]  /*0c70*/  FFMA R0, R25.reuse, R0, -0.33332768082618713379 ;  /* 0xbeaaa9ed19007423 */ /* 0x040fe20000000000 */
[----:B------:R-:W-:Y:S01]  /*0c80*/  FFMA R37, R38, R37, 0.1331529766321182251 ;  /* 0x3e08594126257423 */ /* 0x000fe20000000025 */
[----:B------:R-:W-:Y:S02]  /*0c90*/  ISETP.LT.U32.AND P0, PT, R24, R17, !P0 ;  /* 0x000000111800720c */ /* 0x000fe40004701070 */
[----:B------:R-:W-:Y:S01]  /*0ca0*/  FFMA R44, R25, R0, RZ ;  /* 0x00000000192c7223 */ /* 0x000fe200000000ff */
[----:B------:R-:W-:Y:S01]  /*0cb0*/  FFMA R0, R38, R37, -0.33332768082618713379 ;  /* 0xbeaaa9ed26007423 */ /* 0x000fe20000000025 */
[----:B0-----:R-:W-:Y:S01]  /*0cc0*/  FFMA R41, R41, -2, R30 ;  /* 0xc000000029297823 */ /* 0x001fe2000000001e */
[----:B------:R-:W-:-:S02]  /*0cd0*/  FSETP.GE.AND P1, PT, |R23|, 9.010913848876953125, PT ;  /* 0x41102cb41700780b */ /* 0x000fc40003f26200 */
[----:B------:R-:W-:Y:S02]  /*0ce0*/  FSETP.GE.AND P2, PT, |R23|, 0.60000002384185791016, PT ;  /* 0x3f19999a1700780b */ /* 0x000fe40003f46200 */
[----:B------:R-:W-:Y:S01]  /*0cf0*/  FSETP.GE.AND P4, PT, |R22|, 0.60000002384185791016, PT ;  /* 0x3f19999a1600780b */ /* 0x000fe20003f86200 */
[----:B------:R-:W-:Y:S01]  /*0d00*/  FFMA R43, R38, R0, RZ ;  /* 0x00000000262b7223 */ /* 0x000fe200000000ff */
[----:B-1----:R-:W-:Y:S01]  /*0d10*/  FFMA R25, R35, -2, R30 ;  /* 0xc000000023197823 */ /* 0x002fe2000000001e */
[----:B------:R-:W-:Y:S01]  /*0d20*/  FSEL R38, R41, 1, !P1 ;  /* 0x3f80000029267808 */ /* 0x000fe20004800000 */
[C---:B------:R-:W-:Y:S01]  /*0d30*/  FMUL R0, R31.reuse, 0.10703222453594207764 ;  /* 0x3ddb33b61f007820 */ /* 0x040fe20000400000 */
[----:B------:R-:W-:Y:S02]  /*0d40*/  FSETP.GE.AND P3, PT, |R22|, 9.010913848876953125, PT ;  /* 0x41102cb41600780b */ /* 0x000fe40003f66200 */
[----:B------:R-:W-:Y:S01]  /*0d50*/  IADD3 R35, P1, R24, R6, RZ ;  /* 0x0000000618237210 */ /* 0x000fe20007f3e0ff */
[----:B------:R-:W-:Y:S01]  /*0d60*/  FFMA R30, R31, R0, 0.79788458347320556641 ;  /* 0x3f4c422a1f1e7423 */ /* 0x000fe20000000000 */
[----:B------:R-:W-:Y:S01]  /*0d70*/  FSEL R41, R25, 1, !P3 ;  /* 0x3f80000019297808 */ /* 0x000fe20005800000 */
[----:B------:R-:W-:Y:S01]  /*0d80*/  FFMA R25, -R33, R33, 1 ;  /* 0x3f80000021197423 */ /* 0x000fe20000000121 */
[----:B------:R-:W-:Y:S01]  /*0d90*/  LOP3.LUT R37, R38, 0x80000000, R23, 0xb8, !PT ;  /* 0x8000000026257812 */ /* 0x000fe200078eb817 */
[----:B------:R-:W-:-:S02]  /*0da0*/  IMAD.X R38, RZ, RZ, R28, P1 ;  /* 0x000000ffff267224 */ /* 0x000fc400008e061c */
[----:B------:R-:W-:Y:S01]  /*0db0*/  FMUL R24, R39, 0.10703222453594207764 ;  /* 0x3ddb33b627187820 */ /* 0x000fe20000400000 */
[----:B------:R-:W-:Y:S01]  /*0dc0*/  @P0 SHF.L.U32 R46, R35, 0x2, RZ ;  /* 0x00000002232e0819 */ /* 0x000fe200000006ff */
[----:B------:R-:W-:Y:S01]  /*0dd0*/  @!P2 FFMA R37, R23, R44, R23 ;  /* 0x0000002c1725a223 */ /* 0x000fe20000000017 */
[--C-:B------:R-:W-:Y:S01]  /*0de0*/  LOP3.LUT R0, R41, 0x80000000, R22.reuse, 0xb8, !PT ;  /* 0x8000000029007812 */ /* 0x100fe200078eb816 */
[----:B------:R-:W-:Y:S01]  /*0df0*/  FMUL R42, R25, R30 ;  /* 0x0000001e192a7220 */ /* 0x000fe20000400000 */
[----:B------:R-:W-:Y:S01]  /*0e00*/  @!P4 FFMA R0, R22, R43, R22 ;  /* 0x0000002b1600c223 */ /* 0x000fe20000000016 */
[----:B------:R-:W-:Y:S01]  /*0e10*/  FFMA R24, R39, R24, 0.79788458347320556641 ;  /* 0x3f4c422a27187423 */ /* 0x000fe20000000018 */
[----:B------:R-:W-:Y:S01]  /*0e20*/  FFMA R23, -R40, R40, 1 ;  /* 0x3f80000028177423 */ /* 0x000fe20000000128 */
[----:B------:R-:W-:Y:S02]  /*0e30*/  @P0 SHF.L.U64.HI R25, R35, 0x2, R38 ;  /* 0x0000000223190819 */ /* 0x000fe40000010226 */
[----:B------:R-:W-:Y:S01]  /*0e40*/  @P0 IADD3 R22, P1, R46, R19, RZ ;  /* 0x000000132e160210 */ /* 0x000fe20007f3e0ff */
[----:B------:R-:W-:-:S03]  /*0e50*/  FMUL R44, R23, R24 ;  /* 0x00000018172c7220 */ /* 0x000fc60000400000 */
[C---:B------:R-:W-:Y:S02]  /*0e60*/  @P0 IADD3.X R23, R25.reuse, R18, RZ, P1, !PT ;  /* 0x0000001219170210 */ /* 0x040fe40000ffe4ff */
[----:B------:R-:W-:Y:S02]  /*0e70*/  @P0 IADD3 R24, P1, R46, R21, RZ ;  /* 0x000000152e180210 */ /* 0x000fe40007f3e0ff */
[----:B------:R-:W-:Y:S02]  /*0e80*/  @!P0 MOV R41, RZ ;  /* 0x000000ff00298202 */ /* 0x000fe40000000f00 */
[----:B------:R-:W-:-:S05]  /*0e90*/  @P0 IADD3.X R25, R25, R20, RZ, P1, !PT ;  /* 0x0000001419190210 */ /* 0x000fca0000ffe4ff */
[----:B------:R-:W4:Y:S01]  /*0ea0*/  @P0 LDG.E R41, desc[UR8][R24.64] ;  /* 0x0000000818290981 */ /* 0x000f22000c1e1900 */
[----:B------:R-:W-:Y:S01]  /*0eb0*/  FMUL R31, R31, 0.5 ;  /* 0x3f0000001f1f7820 */ /* 0x000fe20000400000 */
[----:B------:R-:W-:Y:S01]  /*0ec0*/  @P0 IADD3 R46, P1, R35, UR11, RZ ;  /* 0x0000000b232e0c10 */ /* 0x000fe2000ff3e0ff */
[----:B------:R-:W-:Y:S01]  /*0ed0*/  FMUL R39, R39, 0.5 ;  /* 0x3f00000027277820 */ /* 0x000fe20000400000 */
[----:B------:R-:W-:Y:S02]  /*0ee0*/  @!P0 IMAD.MOV.U32 R30, RZ, RZ, RZ ;  /* 0x000000ffff1e8224 */ /* 0x000fe400078e00ff */
[----:B------:R-:W-:Y:S01]  /*0ef0*/  FMUL R43, R31, R42 ;  /* 0x0000002a1f2b7220 */ /* 0x000fe20000400000 */
[----:B------:R-:W-:Y:S01]  /*0f00*/  FMUL R45, R39, R44 ;  /* 0x0000002c272d7220 */ /* 0x000fe20000400000 */
[----:B------:R-:W-:Y:S01]  /*0f10*/  @P0 IMAD.SHL.U32 R42, R46, 0x4, RZ ;  /* 0x000000042e2a0824 */ /* 0x000fe200078e00ff */
[----:B------:R-:W-:Y:S01]  /*0f20*/  @P0 IADD3.X R39, R38, UR12, RZ, P1, !PT ;  /* 0x0000000c26270c10 */ /* 0x000fe20008ffe4ff */
[----:B------:R0:W3:Y:S03]  /*0f30*/  @P0 LDG.E R30, desc[UR8][R22.64] ;  /* 0x00000008161e0981 */ /* 0x0000e6000c1e1900 */
[----:B------:R-:W-:-:S02]  /*0f40*/  @P0 SHF.L.U64.HI R39, R46, 0x2, R39 ;  /* 0x000000022e270819 */ /* 0x000fc40000010227 */
[----:B0-----:R-:W-:-:S04]  /*0f50*/  @P0 IADD3 R22, P1, R42, R19, RZ ;  /* 0x000000132a160210 */ /* 0x001fc80007f3e0ff */
[----:B------:R-:W-:Y:S02]  /*0f60*/  @P0 IADD3.X R23, R39, R18, RZ, P1, !PT ;  /* 0x0000001227170210 */ /* 0x000fe40000ffe4ff */
[----:B------:R-:W-:-:S05]  /*0f70*/  @P0 IADD3 R24, P1, R42, R21, RZ ;  /* 0x000000152a180210 */ /* 0x000fca0007f3e0ff */
[----:B------:R-:W-:Y:S01]  /*0f80*/  @P0 IMAD.X R25, R39, 0x1, R20, P1 ;  /* 0x0000000127190824 */ /* 0x000fe200008e0614 */
[----:B------:R-:W-:-:S06]  /*0f90*/  @!P0 MOV R39, RZ ;  /* 0x000000ff00278202 */ /* 0x000fcc0000000f00 */
[----:B------:R-:W3:Y:S01]  /*0fa0*/  @P0 LDG.E R39, desc[UR8][R24.64] ;  /* 0x0000000818270981 */ /* 0x000ee2000c1e1900 */
[----:B------:R-:W-:Y:S01]  /*0fb0*/  FADD R44, R33, 1 ;  /* 0x3f800000212c7421 */ /* 0x000fe20000000000 */
[----:B------:R-:W-:-:S03]  /*0fc0*/  @!P0 MOV R31, RZ ;  /* 0x000000ff001f8202 */ /* 0x000fc60000000f00 */
[----:B------:R-:W-:-:S03]  /*0fd0*/  FFMA R46, R44, 0.5, R43 ;  /* 0x3f0000002c2e7823 */ /* 0x000fc6000000002b */
[----:B------:R0:W3:Y:S02]  /*0fe0*/  @P0 LDG.E R31, desc[UR8][R22.64] ;  /* 0x00000008161f0981 */ /* 0x0000e4000c1e1900 */
[----:B0-----:R-:W-:-:S04]  /*0ff0*/  FMUL R23, R34, 0.10703222453594207764 ;  /* 0x3ddb33b622177820 */ /* 0x001fc80000400000 */
[----:B------:R-:W-:Y:S01]  /*1000*/  FFMA R24, R34, R23, 0.79788458347320556641 ;  /* 0x3f4c422a22187423 */ /* 0x000fe20000000017 */
[----:B------:R-:W-:-:S04]  /*1010*/  FFMA R23, -R0, R0, 1 ;  /* 0x3f80000000177423 */ /* 0x000fc80000000100 */
[----:B------:R-:W-:Y:S01]  /*1020*/  FMUL R24, R23, R24 ;  /* 0x0000001817187220 */ /* 0x000fe20000400000 */
[----:B------:R-:W-:Y:S01]  /*1030*/  FMUL R23, R34, 0.5 ;  /* 0x3f00000022177820 */ /* 0x000fe20000400000 */
[----:B------:R-:W-:-:S03]  /*1040*/  FADD R40, R40, 1 ;  /* 0x3f80000028287421 */ /* 0x000fc60000000000 */
[----:B------:R-:W-:Y:S01]  /*1050*/  FMUL R25, R23, R24 ;  /* 0x0000001817197220 */ /* 0x000fe20000400000 */
[----:B------:R-:W-:Y:S01]  /*1060*/  FFMA R40, R40, 0.5, R45 ;  /* 0x3f00000028287823 */ /* 0x000fe2000000002d */
[C---:B------:R-:W-:Y:S01]  /*1070*/  FMUL R23, R36.reuse, 0.10703222453594207764 ;  /* 0x3ddb33b624177820 */ /* 0x040fe20000400000 */
[----:B------:R-:W-:Y:S01]  /*1080*/  FMUL R45, R36, 0.5 ;  /* 0x3f000000242d7820 */ /* 0x000fe20000400000 */
[----:B----4-:R-:W-:-:S05]  /*1090*/  HADD2.F32 R42, -RZ, R41.H0_H0 ;  /* 0x20000029ff2a7230 */ /* 0x010fca0000004100 */
[C---:B------:R-:W-:Y:S01]  /*10a0*/  FMUL R33, R42.reuse, 0.044714998453855514526 ;  /* 0x3d3727132a217820 */ /* 0x040fe20000400000 */
[----:B------:R-:W-:-:S03]  /*10b0*/  FMUL R43, R42, 0.79788458347320556641 ;  /* 0x3f4c422a2a2b7820 */ /* 0x000fc60000400000 */
[----:B------:R-:W-:-:S04]  /*10c0*/  FFMA R44, R42, R33, 1 ;  /* 0x3f8000002a2c7423 */ /* 0x000fc80000000021 */
[----:B------:R-:W-:-:S04]  /*10d0*/  FMUL R43, R43, R44 ;  /* 0x0000002c2b2b7220 */ /* 0x000fc80000400000 */
[----:B------:R-:W-:-:S06]  /*10e0*/  FMUL R22, |R43|, 2.8853900432586669922 ;  /* 0x4038aa3b2b167820 */ /* 0x000fcc0000400200 */
[----:B------:R-:W0:Y:S01]  /*10f0*/  MUFU.EX2 R22, R22 ;  /* 0x0000001600167308 */ /* 0x000e220000000800 */
[--C-:B--2---:R-:W-:Y:S02]  /*1100*/  HADD2.F32 R33, -RZ, R29.reuse.H0_H0 ;  /* 0x2000001dff217230 */ /* 0x104fe40000004100 */
[----:B------:R-:W-:-:S05]  /*1110*/  HADD2.F32 R29, -RZ, R29.H1_H1 ;  /* 0x3000001dff1d7230 */ /* 0x000fca0000004100 */
[----:B------:R-:W-:Y:S01]  /*1120*/  FMUL R34, R29, R40 ;  /* 0x000000281d227220 */ /* 0x000fe20000400000 */
[----:B------:R-:W-:Y:S01]  /*1130*/  FFMA R40, R36, R23, 0.79788458347320556641 ;  /* 0x3f4c422a24287423 */ /* 0x000fe20000000017 */
[----:B0-----:R-:W-:Y:S01]  /*1140*/  FADD R24, R22, 1 ;  /* 0x3f80000016187421 */ /* 0x001fe20000000000 */
[----:B------:R-:W-:-:S05]  /*1150*/  FADD R36, R0, 1 ;  /* 0x3f80000000247421 */ /* 0x000fca0000000000 */
[----:B------:R-:W0:Y:S01]  /*1160*/  MUFU.RCP R24, R24 ;  /* 0x0000001800187308 */ /* 0x000e220000001000 */
[----:B------:R-:W-:Y:S01]  /*1170*/  FFMA R36, R36, 0.5, R25 ;  /* 0x3f00000024247823 */ /* 0x000fe20000000019 */
[----:B------:R-:W-:Y:S01]  /*1180*/  MOV R22, 0x3c80f082 ;  /* 0x3c80f08200167802 */ /* 0x000fe20000000f00 */
[----:B------:R-:W-:Y:S01]  /*1190*/  FMUL R25, R43, R43 ;  /* 0x0000002b2b197220 */ /* 0x000fe20000400000 */
[----:B------:R-:W-:-:S03]  /*11a0*/  FFMA R23, -R37, R37, 1 ;  /* 0x3f80000025177423 */ /* 0x000fc60000000125 */
[----:B------:R-:W-:Y:S01]  /*11b0*/  FFMA R0, R25, R22, -0.052303962409496307373 ;  /* 0xbd563cae19007423 */ /* 0x000fe20000000016 */
[----:B------:R-:W-:Y:S01]  /*11c0*/  FMUL R40, R23, R40 ;  /* 0x0000002817287220 */ /* 0x000fe20000400000 */
[----:B------:R-:W-:Y:S01]  /*11d0*/  IMAD.MOV.U32 R23, RZ, RZ, 0x3f800000 ;  /* 0x3f800000ff177424 */ /* 0x000fe200078e00ff */
[----:B------:R-:W-:Y:S01]  /*11e0*/  FSETP.GE.AND P1, PT, |R43|, 0.60000002384185791016, PT ;  /* 0x3f19999a2b00780b */ /* 0x000fe20003f26200 */
[----:B------:R-:W-:Y:S01]  /*11f0*/  FFMA R0, R25, R0, 0.1331529766321182251 ;  /* 0x3e08594119007423 */ /* 0x000fe20000000000 */
[----:B------:R-:W-:-:S03]  /*1200*/  FSETP.GE.AND P0, PT, |R43|, 9.010913848876953125, PT ;  /* 0x41102cb42b00780b */ /* 0x000fc60003f06200 */
[----:B------:R-:W-:Y:S01]  /*1210*/  FFMA R0, R25, R0, -0.33332768082618713379 ;  /* 0xbeaaa9ed19007423 */ /* 0x000fe20000000000 */
[----:B0-----:R-:W-:-:S03]  /*1220*/  FFMA R24, R24, -2, R23 ;  /* 0xc000000018187823 */ /* 0x001fc60000000017 */
[----:B------:R-:W-:Y:S02]  /*1230*/  FFMA R0, R25, R0, RZ ;  /* 0x0000000019007223 */ /* 0x000fe400000000ff */
[----:B------:R-:W-:Y:S01]  /*1240*/  FSEL R24, R24, 1, !P0 ;  /* 0x3f80000018187808 */ /* 0x000fe20004000000 */
[----:B------:R-:W-:Y:S01]  /*1250*/  FMUL R25, R42, 0.10703222453594207764 ;  /* 0x3ddb33b62a197820 */ /* 0x000fe20000400000 */
[----:B------:R-:W-:Y:S02]  /*1260*/  HADD2.F32 R41, -RZ, R41.H1_H1 ;  /* 0x30000029ff297230 */ /* 0x000fe40000004100 */
[--C-:B------:R-:W-:Y:S01]  /*1270*/  LOP3.LUT R24, R24, 0x80000000, R43.reuse, 0xb8, !PT ;  /* 0x8000000018187812 */ /* 0x100fe200078eb82b */
[----:B------:R-:W-:Y:S01]  /*1280*/  @!P1 FFMA R24, R43, R0, R43 ;  /* 0x000000002b189223 */ /* 0x000fe2000000002b */
[----:B------:R-:W-:Y:S01]  /*1290*/  FMUL R45, R45, R40 ;  /* 0x000000282d2d7220 */ /* 0x000fe20000400000 */
[----:B------:R-:W-:Y:S01]  /*12a0*/  FFMA R25, R42, R25, 0.79788458347320556641 ;  /* 0x3f4c422a2a197423 */ /* 0x000fe20000000019 */
[----:B------:R-:W-:Y:S01]  /*12b0*/  FMUL R40, R41, 0.044714998453855514526 ;  /* 0x3d37271329287820 */ /* 0x000fe20000400000 */
[----:B------:R-:W-:-:S03]  /*12c0*/  FFMA R0, -R24, R24, 1 ;  /* 0x3f80000018007423 */ /* 0x000fc60000000118 */
[C---:B------:R-:W-:Y:S01]  /*12d0*/  FFMA R40, R41.reuse, R40, 1 ;  /* 0x3f80000029287423 */ /* 0x040fe20000000028 */
[----:B------:R-:W-:Y:S01]  /*12e0*/  FMUL R0, R0, R25 ;  /* 0x0000001900007220 */ /* 0x000fe20000400000 */
[----:B------:R-:W-:-:S04]  /*12f0*/  FMUL R25, R41, 0.79788458347320556641 ;  /* 0x3f4c422a29197820 */ /* 0x000fc80000400000 */
[----:B------:R-:W-:-:S04]  /*1300*/  FMUL R25, R25, R40 ;  /* 0x0000002819197220 */ /* 0x000fc80000400000 */
[----:B------:R-:W-:-:S06]  /*1310*/  FMUL R40, |R25|, 2.8853900432586669922 ;  /* 0x4038aa3b19287820 */ /* 0x000fcc0000400200 */
[----:B------:R-:W0:Y:S01]  /*1320*/  MUFU.EX2 R40, R40 ;  /* 0x0000002800287308 */ /* 0x000e220000000800 */
[----:B------:R-:W-:Y:S01]  /*1330*/  FMUL R33, R33, R46 ;  /* 0x0000002e21217220 */ /* 0x000fe20000400000 */
[----:B------:R-:W-:Y:S01]  /*1340*/  FADD R46, R37, 1 ;  /* 0x3f800000252e7421 */ /* 0x000fe20000000000 */
[----:B------:R-:W-:Y:S01]  /*1350*/  FMUL R29, R42, 0.5 ;  /* 0x3f0000002a1d7820 */ /* 0x000fe20000400000 */
        /* <DEDUP_REMOVED lines=18> */
[----:B---3--:R-:W-:Y:S02]  /*1480*/  HADD2.F32 R25, -RZ, R39.H0_H0 ;  /* 0x20000027ff197230 */ /* 0x008fe40000004100 */
[----:B------:R-:W-:-:S03]  /*1490*/  FMUL R41, R41, 0.5 ;  /* 0x3f00000029297820 */ /* 0x000fc60000400000 */
[C---:B------:R-:W-:Y:S01]  /*14a0*/  FMUL R40, R25.reuse, 0.044714998453855514526 ;  /* 0x3d37271319287820 */ /* 0x040fe20000400000 */
[----:B------:R-:W-:-:S03]  /*14b0*/  FMUL R37, R25, 0.79788458347320556641 ;  /* 0x3f4c422a19257820 */ /* 0x000fc60000400000 */
[----:B------:R-:W-:Y:S01]  /*14c0*/  FFMA R40, R25, R40, 1 ;  /* 0x3f80000019287423 */ /* 0x000fe20000000028 */
[----:B------:R-:W-:-:S03]  /*14d0*/  FMUL R0, R41, R0 ;  /* 0x0000000029007220 */ /* 0x000fc60000400000 */
[----:B------:R-:W-:-:S04]  /*14e0*/  FMUL R41, R37, R40 ;  /* 0x0000002825297220 */ /* 0x000fc80000400000 */
[----:B------:R-:W-:-:S06]  /*14f0*/  FMUL R40, |R41|, 2.8853900432586669922 ;  /* 0x4038aa3b29287820 */ /* 0x000fcc0000400200 */
[----:B------:R-:W0:Y:S01]  /*1500*/  MUFU.EX2 R40, R40 ;  /* 0x0000002800287308 */ /* 0x000e220000000800 */
[----:B------:R-:W-:Y:S01]  /*1510*/  FADD R24, R24, 1 ;  /* 0x3f80000018187421 */ /* 0x000fe20000000000 */
[----:B------:R-:W-:-:S03]  /*1520*/  FADD R37, R44, 1 ;  /* 0x3f8000002c257421 */ /* 0x000fc60000000000 */
[----:B------:R-:W-:Y:S01]  /*1530*/  FFMA R24, R24, 0.5, R29 ;  /* 0x3f00000018187823 */ /* 0x000fe2000000001d */
[----:B------:R-:W-:Y:S01]  /*1540*/  FFMA R37, R37, 0.5, R0 ;  /* 0x3f00000025257823 */ /* 0x000fe20000000000 */
[----:B------:R-:W-:Y:S02]  /*1550*/  HADD2.F32 R43, -RZ, R27.H1_H1 ;  /* 0x3000001bff2b7230 */ /* 0x000fe40000004100 */
[----:B0-----:R-:W-:-:S04]  /*1560*/  FADD R29, R40, 1 ;  /* 0x3f800000281d7421 */ /* 0x001fc80000000000 */
[----:B------:R-:W0:Y:S01]  /*1570*/  MUFU.RCP R0, R29 ;  /* 0x0000001d00007308 */ /* 0x000e220000001000 */
        /* <DEDUP_REMOVED lines=13> */
[----:B------:R-:W-:-:S02]  /*1650*/  HADD2.F32 R39, -RZ, R39.H1_H1 ;  /* 0x30000027ff277230 */ /* 0x000fc40000004100 */
        /* <DEDUP_REMOVED lines=9> */
[----:B------:R-:W-:Y:S01]  /*16f0*/  ISETP.NE.U32.AND P1, PT, RZ, UR14, PT ;  /* 0x0000000eff007c0c */ /* 0x000fe2000bf25070 */
[----:B------:R-:W-:Y:S01]  /*1700*/  FMUL R43, R29, R29 ;  /* 0x0000001d1d2b7220 */ /* 0x000fe20000400000 */
[----:B0-----:R-:W-:-:S06]  /*1710*/  FADD R42, R0, 1 ;  /* 0x3f800000002a7421 */ /* 0x001fcc0000000000 */
[----:B------:R-:W0:Y:S01]  /*1720*/  MUFU.RCP R42, R42 ;  /* 0x0000002a002a7308 */ /* 0x000e220000001000 */
[----:B------:R-:W-:Y:S01]  /*1730*/  ISETP.NE.AND.EX P1, PT, RZ, UR15, PT, P1 ;  /* 0x0000000fff007c0c */ /* 0x000fe2000bf25310 */
[----:B------:R-:W-:Y:S01]  /*1740*/  FFMA R22, R43, R22, -0.052303962409496307373 ;  /* 0xbd563cae2b167423 */ /* 0x000fe20000000016 */
[C---:B------:R-:W-:Y:S01]  /*1750*/  FSETP.GE.AND P0, PT, |R29|.reuse, 9.010913848876953125, PT ;  /* 0x41102cb41d00780b */ /* 0x040fe20003f06200 */
[----:B------:R-:W-:Y:S01]  /*1760*/  FFMA R45, R46, 0.5, R45 ;  /* 0x3f0000002e2d7823 */ /* 0x000fe2000000002d */
[----:B------:R-:W-:Y:S01]  /*1770*/  FSETP.GE.AND P2, PT, |R29|, 0.60000002384185791016, PT ;  /* 0x3f19999a1d00780b */ /* 0x000fe20003f46200 */
[C---:B------:R-:W-:Y:S01]  /*1780*/  FFMA R22, R43.reuse, R22, 0.1331529766321182251 ;  /* 0x3e0859412b167423 */ /* 0x040fe20000000016 */
[----:B------:R-:W-:Y:S01]  /*1790*/  UMOV UR7, 0x3f800000 ;  /* 0x3f80000000077882 */ /* 0x000fe20000000000 */
[----:B------:R-:W-:Y:S02]  /*17a0*/  ULDC.64 UR14, c[0x0][0x220] ;  /* 0x00008800000e7ab9 */ /* 0x000fe40000000a00 */
[----:B------:R-:W-:Y:S01]  /*17b0*/  FFMA R0, R43, R22, -0.33332768082618713379 ;  /* 0xbeaaa9ed2b007423 */ /* 0x000fe20000000016 */
[----:B0-----:R-:W-:-:S05]  /*17c0*/  FFMA R23, R42, -2, R23 ;  /* 0xc00000002a177823 */ /* 0x001fca0000000017 */
[----:B------:R-:W-:Y:S02]  /*17d0*/  FSEL R42, R23, 1, !P0 ;  /* 0x3f800000172a7808 */ /* 0x000fe40004000000 */
[----:B------:R-:W0:Y:S02]  /*17e0*/  @P1 LDC.64 R22, c[0x0][0x230] ;  /* 0x00008c00ff161b82 */ /* 0x000e240000000a00 */
[----:B0-----:R0:W2:Y:S01]  /*17f0*/  @P1 LDG.E R22, desc[UR8][R22.64] ;  /* 0x0000000816161981 */ /* 0x0010a2000c1e1900 */
[----:B------:R-:W-:Y:S01]  /*1800*/  FFMA R0, R43, R0, RZ ;  /* 0x000000002b007223 */ /* 0x000fe200000000ff */
[----:B------:R-:W-:-:S03]  /*1810*/  LOP3.LUT R42, R42, 0x80000000, R29, 0xb8, !PT ;  /* 0x800000002a2a7812 */ /* 0x000fc600078eb81d */
[----:B------:R-:W-:Y:S01]  /*1820*/  @!P2 FFMA R42, R29, R0, R29 ;  /* 0x000000001d2aa223 */ /* 0x000fe2000000001d */
[----:B------:R-:W-:Y:S01]  /*1830*/  SHF.R.U32.HI R29, RZ, 0x3, R26 ;  /* 0x00000003ff1d7819 */ /* 0x000fe2000001161a */
[----:B------:R-:W-:-:S03]  /*1840*/  HADD2.F32 R43, -RZ, R30.H0_H0 ;  /* 0x2000001eff2b7230 */ /* 0x000fc60000004100 */
[----:B------:R-:W-:Y:S01]  /*1850*/  LOP3.LUT R29, R29, 0x1c, RZ, 0xc0, !PT ;  /* 0x0000001c1d1d7812 */ /* 0x000fe200078ec0ff */
[----:B------:R-:W-:Y:S02]  /*1860*/  HADD2.F32 R30, -RZ, R30.H1_H1 ;  /* 0x3000001eff1e7230 */ /* 0x000fe40000004100 */
[----:B------:R-:W-:Y:S01]  /*1870*/  FMUL R0, R43, R24 ;  /* 0x000000182b007220 */ /* 0x000fe20000400000 */
[----:B------:R-:W-:Y:S02]  /*1880*/  IADD3 R24, -R29, R26, RZ ;  /* 0x0000001a1d187210 */ /* 0x000fe40007ffe1ff */
[----:B------:R-:W-:Y:S01]  /*1890*/  FMUL R37, R30, R37 ;  /* 0x000000251e257220 */ /* 0x000fe20000400000 */
[----:B------:R-:W-:Y:S01]  /*18a0*/  ISETP.GE.U32.AND P0, PT, R14, R15, PT ;  /* 0x0000000f0e00720c */ /* 0x000fe20003f06070 */
[----:B------:R-:W-:Y:S01]  /*18b0*/  FMUL R30, R39, 0.10703222453594207764 ;  /* 0x3ddb33b6271e7820 */ /* 0x000fe20000400000 */
[----:B------:R-:W-:Y:S01]  /*18c0*/  LOP3.LUT R24, R24, 0x1f, RZ, 0xc0, !PT ;  /* 0x0000001f18187812 */ /* 0x000fe200078ec0ff */
[----:B0-----:R-:W-:-:S02]  /*18d0*/  FFMA R23, -R42, R42, 1 ;  /* 0x3f8000002a177423 */ /* 0x001fc4000000012a */
[----:B------:R-:W-:Y:S01]  /*18e0*/  FFMA R30, R39, R30, 0.79788458347320556641 ;  /* 0x3f4c422a271e7423 */ /* 0x000fe2000000001e */
[----:B------:R-:W-:Y:S01]  /*18f0*/  ISETP.GE.U32.OR P0, PT, R24, R17, P0 ;  /* 0x000000111800720c */ /* 0x000fe20000706470 */
[----:B------:R-:W-:Y:S02]  /*1900*/  FMUL R24, R25, 0.5 ;  /* 0x3f00000019187820 */ /* 0x000fe40000400000 */
[----:B------:R-:W-:Y:S01]  /*1910*/  FMUL R30, R23, R30 ;  /* 0x0000001e171e7220 */ /* 0x000fe20000400000 */
[----:B------:R-:W-:Y:S01]  /*1920*/  FADD R23, R40, 1 ;  /* 0x3f80000028177421 */ /* 0x000fe20000000000 */
[----:B------:R-:W-:Y:S01]  /*1930*/  FMUL R24, R24, R41 ;  /* 0x0000002918187220 */ /* 0x000fe20000400000 */
[----:B------:R-:W-:Y:S01]  /*1940*/  FMUL R39, R39, 0.5 ;  /* 0x3f00000027277820 */ /* 0x000fe20000400000 */
[----:B------:R-:W0:Y:S02]  /*1950*/  S2R R46, SR_TID.X ;  /* 0x00000000002e7919 */ /* 0x000e240000002100 */
[----:B------:R-:W-:Y:S01]  /*1960*/  FFMA R24, R23, 0.5, R24 ;  /* 0x3f00000017187823 */ /* 0x000fe20000000018 */
[----:B------:R-:W-:Y:S01]  /*1970*/  FMUL R30, R39, R30 ;  /* 0x0000001e271e7220 */ /* 0x000fe20000400000 */
[----:B------:R-:W-:Y:S01]  /*1980*/  FADD R23, R42, 1 ;  /* 0x3f8000002a177421 */ /* 0x000fe20000000000 */
[----:B------:R-:W-:Y:S01]  /*1990*/  SHF.L.U32 R25, R8, 0x6, RZ ;  /* 0x0000000608197819 */ /* 0x000fe200000006ff */
[----:B------:R-:W-:-:S02]  /*19a0*/  HADD2.F32 R43, -RZ, R31.H0_H0 ;  /* 0x2000001fff2b7230 */ /* 0x000fc40000004100 */
[----:B------:R-:W-:Y:S01]  /*19b0*/  FFMA R23, R23, 0.5, R30 ;  /* 0x3f00000017177823 */ /* 0x000fe2000000001e */
[----:B------:R-:W-:Y:S02]  /*19c0*/  HADD2.F32 R48, -RZ, R31.H1_H1 ;  /* 0x3000001fff307230 */ /* 0x000fe40000004100 */
[----:B------:R-:W-:-:S03]  /*19d0*/  FMUL R43, R43, R24 ;  /* 0x000000182b2b7220 */ /* 0x000fc60000400000 */
[----:B------:R-:W-:Y:S01]  /*19e0*/  FMUL R48, R48, R23 ;  /* 0x0000001730307220 */ /* 0x000fe20000400000 */
[----:B0-----:R-:W-:Y:S01]  /*19f0*/  IADD3 R46, -R29, R46, RZ ;  /* 0x0000002e1d2e7210 */ /* 0x001fe20007ffe1ff */
[----:B------:R-:W-:-:S05]  /*1a00*/  IMAD.IADD R26, R14, 0x1, R26 ;  /* 0x000000010e1a7824 */ /* 0x000fca00078e021a */
[----:B------:R-:W-:Y:S01]  /*1a10*/  LOP3.LUT R26, R26, 0x1f, RZ, 0xc0, !PT ;  /* 0x0000001f1a1a7812 */ /* 0x000fe200078ec0ff */
[----:B------:R-:W-:Y:S01]  /*1a20*/  BSSY B0, `(.L_x_16721) ;  /* 0x0000066000007945 */ /* 0x000fe20003800000 */
[----:B--2---:R-:W-:Y:S02]  /*1a30*/  @P1 R2UR UR7, R22 ;  /* 0x00000000160712ca */ /* 0x004fe400000e0000 */
[----:B------:R-:W-:Y:S02]  /*1a40*/  LEA R30, P1, R25, UR14, 0x1 ;  /* 0x0000000e191e7c11 */ /* 0x000fe4000f8208ff */
[----:B------:R-:W-:-:S04]  /*1a50*/  SHF.L.U64.HI R22, R8, 0x6, R9 ;  /* 0x0000000608167819 */ /* 0x000fc80000010209 */
[----:B------:R-:W-:Y:S01]  /*1a60*/  LEA.HI.X R31, R25, UR15, R22, 0x1, P1 ;  /* 0x0000000f191f7c11 */ /* 0x000fe200088f0c16 */
[----:B------:R-:W-:Y:S01]  /*1a70*/  ULDC.64 UR14, c[0x0][0x228] ;  /* 0x00008a00000e7ab9 */ /* 0x000fe20000000a00 */
[----:B------:R-:W-:-:S04]  /*1a80*/  @!P0 LEA R24, P1, R35, R30, 0x2 ;  /* 0x0000001e23188211 */ /* 0x000fc800078210ff */
[C---:B------:R-:W-:Y:S02]  /*1a90*/  @!P0 LEA.HI.X R25, R35.reuse, R31, R38, 0x2, P1 ;  /* 0x0000001f23198211 */ /* 0x040fe400008f1426 */
[----:B------:R-:W-:Y:S01]  /*1aa0*/  @!P0 IADD3 R35, P1, R35, UR11, RZ ;  /* 0x0000000b23238c10 */ /* 0x000fe2000ff3e0ff */
[----:B------:R-:W-:Y:S01]  /*1ab0*/  FMUL R39, R0, UR7 ;  /* 0x0000000700277c20 */ /* 0x000fe20008400000 */
[----:B------:R-:W-:Y:S02]  /*1ac0*/  FMUL R40, R37, UR7 ;  /* 0x0000000725287c20 */ /* 0x000fe40008400000 */
[----:B------:R-:W-:Y:S02]  /*1ad0*/  @!P0 IADD3.X R38, R38, UR12, RZ, P1, !PT ;  /* 0x0000000c26268c10 */ /* 0x000fe40008ffe4ff */
[----:B------:R-:W-:Y:S01]  /*1ae0*/  @!P0 LEA R22, P1, R35, R30, 0x2 ;  /* 0x0000001e23168211 */ /* 0x000fe200078210ff */
[----:B------:R-:W-:Y:S01]  /*1af0*/  FMUL R42, R43, UR7 ;  /* 0x000000072b2a7c20 */ /* 0x000fe20008400000 */
[----:B------:R-:W-:-:S02]  /*1b00*/  FMUL R41, R48, UR7 ;  /* 0x0000000730297c20 */ /* 0x000fc40008400000 */
[----:B------:R-:W-:Y:S01]  /*1b10*/  @!P0 LEA.HI.X R23, R35, R31, R38, 0x2, P1 ;  /* 0x0000001f23178211 */ /* 0x000fe200008f1426 */
[----:B------:R-:W-:Y:S01]  /*1b20*/  HADD2.F32 R38, -RZ, R27.H0_H0 ;  /* 0x2000001bff267230 */ /* 0x000fe20000004100 */
[----:B------:R-:W-:Y:S02]  /*1b30*/  @!P0 F2FP.BF16.F32.PACK_AB R47, R40, R39 ;  /* 0x00000027282f823e */ /* 0x000fe400000010ff */
[----:B------:R-:W-:Y:S02]  /*1b40*/  @!P0 F2FP.BF16.F32.PACK_AB R35, R41, R42 ;  /* 0x0000002a2923823e */ /* 0x000fe400000010ff */
[----:B------:R-:W-:Y:S01]  /*1b50*/  FMUL R45, R38, R45 ;  /* 0x0000002d262d7220 */ /* 0x000fe20000400000 */
[----:B------:R0:W-:Y:S01]  /*1b60*/  @!P0 STG.E desc[UR8][R24.64], R47 ;  /* 0x0000002f18008986 */ /* 0x0001e2000c101908 */
[----:B------:R-:W-:-:S03]  /*1b70*/  VIADD R38, R14, 0x2 ;  /* 0x000000020e267836 */ /* 0x000fc60000000000 */
[----:B------:R1:W-:Y:S02]  /*1b80*/  @!P0 STG.E desc[UR8][R22.64], R35 ;  /* 0x0000002316008986 */ /* 0x0003e4000c101908 */
[----:B------:R-:W-:Y:S02]  /*1b90*/  ISETP.GE.U32.AND P0, PT, R38, R15, PT ;  /* 0x0000000f2600720c */ /* 0x000fe40003f06070 */
[----:B0-----:R-:W-:-:S04]  /*1ba0*/  IADD3 R25, R46, 0x1e, RZ ;  /* 0x0000001e2e197810 */ /* 0x001fc80007ffe0ff */
[----:B-1----:R-:W-:-:S04]  /*1bb0*/  LOP3.LUT R22, R25, 0x1f, RZ, 0xc0, !PT ;  /* 0x0000001f19167812 */ /* 0x002fc800078ec0ff */
[----:B------:R-:W-:Y:S02]  /*1bc0*/  ISETP.LT.U32.AND P0, PT, R22, R17, !P0 ;  /* 0x000000111600720c */ /* 0x000fe40004701070 */
[----:B------:R-:W-:Y:S02]  /*1bd0*/  IADD3 R23, P1, R6, UR10, RZ ;  /* 0x0000000a06177c10 */ /* 0x000fe4000ff3e0ff */
[----:B------:R-:W-:Y:S02]  /*1be0*/  FMNMX R24, RZ, |R0|, !PT ;  /* 0x40000000ff187209 */ /* 0x000fe40007800000 */
[----:B------:R-:W-:Y:S02]  /*1bf0*/  IADD3 R22, P2, R22, R23, RZ ;  /* 0x0000001716167210 */ /* 0x000fe40007f5e0ff */
[----:B------:R-:W-:Y:S01]  /*1c00*/  IADD3.X R35, R28, UR5, RZ, P1, !PT ;  /* 0x000000051c237c10 */ /* 0x000fe20008ffe4ff */
[----:B------:R-:W-:Y:S01]  /*1c10*/  FADD R0, RZ, R0 ;  /* 0x00000000ff007221 */ /* 0x000fe20000000000 */
[----:B------:R-:W-:-:S02]  /*1c20*/  FMNMX R24, |R37|, R24, !PT ;  /* 0x0000001825187209 */ /* 0x000fc40007800200 */
[----:B------:R-:W-:Y:S02]  /*1c30*/  IADD3.X R23, RZ, R35, RZ, P2, !PT ;  /* 0x00000023ff177210 */ /* 0x000fe400017fe4ff */
[----:B------:R-:W-:Y:S01]  /*1c40*/  @P0 IADD3 R27, P1, R22, UR10, RZ ;  /* 0x0000000a161b0c10 */ /* 0x000fe2000ff3e0ff */
[C---:B------:R-:W-:Y:S01]  /*1c50*/  FADD R47, R43.reuse, R0 ;  /* 0x000000002b2f7221 */ /* 0x040fe20000000000 */
[----:B------:R-:W-:Y:S02]  /*1c60*/  FMNMX R43, |R43|, R24, !PT ;  /* 0x000000182b2b7209 */ /* 0x000fe40007800200 */
[----:B------:R-:W-:Y:S02]  /*1c70*/  @P0 IADD3.X R24, R23, UR5, RZ, P1, !PT ;  /* 0x0000000517180c10 */ /* 0x000fe40008ffe4ff */
[C---:B------:R-:W-:Y:S01]  /*1c80*/  @P0 SHF.L.U32 R44, R27.reuse, 0x2, RZ ;  /* 0x000000021b2c0819 */ /* 0x040fe200000006ff */
[----:B------:R-:W-:Y:S01]  /*1c90*/  FADD R37, RZ, R37 ;  /* 0x00000025ff257221 */ /* 0x000fe20000000000 */
[----:B------:R-:W-:Y:S01]  /*1ca0*/  @P0 SHF.L.U64.HI R27, R27, 0x2, R24 ;  /* 0x000000021b1b0819 */ /* 0x000fe20000010218 */
[----:B------:R0:W1:Y:S01]  /*1cb0*/  SHFL.IDX PT, R38, R47, R26, 0x1f ;  /* 0x00001f1a2f267589 */ /* 0x00006200000e0000 */
[----:B------:R-:W-:Y:S01]  /*1cc0*/  @P0 IADD3 R24, P1, R44, R19, RZ ;  /* 0x000000132c180210 */ /* 0x000fe20007f3e0ff */
[----:B------:R-:W-:Y:S01]  /*1cd0*/  VOTEU.ANY UP0, P0 ;  /* 0x00000000003f7886 */ /* 0x000fe20000000100 */
[----:B------:R-:W-:Y:S01]  /*1ce0*/  FADD R49, R48, R37 ;  /* 0x0000002530317221 */ /* 0x000fe20000000000 */
[----:B------:R-:W-:-:S02]  /*1cf0*/  @!P0 MOV R37, RZ ;  /* 0x000000ff00258202 */ /* 0x000fc40000000f00 */
[----:B------:R-:W-:Y:S01]  /*1d00*/  @P0 IMAD.X R25, R27, 0x1, R18, P1 ;  /* 0x000000011b190824 */ /* 0x000fe200008e0612 */
[----:B0-----:R-:W-:Y:S01]  /*1d10*/  MOV R47, UR11 ;  /* 0x0000000b002f7c02 */ /* 0x001fe20008000f00 */
[----:B------:R-:W-:Y:S01]  /*1d20*/  @UP0 UIMAD UR13, UR12, 0x3, URZ ;  /* 0x000000030c0d08a4 */ /* 0x000fe2000f8e023f */
[----:B------:R0:W2:Y:S03]  /*1d30*/  SHFL.IDX PT, R0, R49, R26, 0x1f ;  /* 0x00001f1a31007589 */ /* 0x0000a600000e0000 */
[----:B------:R-:W-:Y:S01]  /*1d40*/  @P0 IMAD.WIDE.U32 R22, R47, 0x3, R22 ;  /* 0x000000032f160825 */ /* 0x000fe200078e0016 */
[----:B------:R3:W5:Y:S04]  /*1d50*/  @P0 LDG.E R37, desc[UR8][R24.64] ;  /* 0x0000000818250981 */ /* 0x000768000c1e1900 */
[----:B------:R-:W-:-:S02]  /*1d60*/  @P0 IADD3 R47, R23, UR13, RZ ;  /* 0x0000000d172f0c10 */ /* 0x000fc4000fffe0ff */
[----:B0-----:R-:W-:Y:S01]  /*1d70*/  @P0 IADD3 R26, P1, R44, R21, RZ ;  /* 0x000000152c1a0210 */ /* 0x001fe20007f3e0ff */
[----:B---3--:R-:W-:Y:S01]  /*1d80*/  @P0 IMAD.SHL.U32 R24, R22, 0x4, RZ ;  /* 0x0000000416180824 */ /* 0x008fe200078e00ff */
[----:B------:R-:W-:Y:S01]  /*1d90*/  FMNMX R48, |R48|, R43, !PT ;  /* 0x0000002b30307209 */ /* 0x000fe20007800200 */
[----:B------:R-:W-:Y:S01]  /*1da0*/  @!P0 IMAD.MOV.U32 R43, RZ, RZ, RZ ;  /* 0x000000ffff2b8224 */ /* 0x000fe200078e00ff */
[----:B------:R-:W-:Y:S02]  /*1db0*/  @P0 IADD3.X R27, R27, R20, RZ, P1, !PT ;  /* 0x000000141b1b0210 */ /* 0x000fe40000ffe4ff */
[----:B------:R-:W-:Y:S02]  /*1dc0*/  @P0 SHF.L.U64.HI R47, R22, 0x2, R47 ;  /* 0x00000002162f0819 */ /* 0x000fe4000001022f */
[----:B------:R-:W-:Y:S01]  /*1dd0*/  @P0 IADD3 R22, P1, R24, R19, RZ ;  /* 0x0000001318160210 */ /* 0x000fe20007f3e0ff */
[----:B------:R0:W5:Y:S03]  /*1de0*/  @P0 LDG.E R43, desc[UR8][R26.64] ;  /* 0x000000081a2b0981 */ /* 0x000166000c1e1900 */
[----:B------:R-:W-:-:S02]  /*1df0*/  @P0 IADD3.X R23, R47, R18, RZ, P1, !PT ;  /* 0x000000122f170210 */ /* 0x000fc40000ffe4ff */
[----:B------:R-:W-:Y:S02]  /*1e00*/  @P0 IADD3 R24, P1, R24, R21, RZ ;  /* 0x0000001518180210 */ /* 0x000fe40007f3e0ff */
[----:B------:R-:W-:Y:S01]  /*1e10*/  @!P0 MOV R44, RZ ;  /* 0x000000ff002c8202 */ /* 0x000fe20000000f00 */
[----:B0-----:R-:W-:Y:S02]  /*1e20*/  IMAD R27, R11, UR6, RZ ;  /* 0x000000060b1b7c24 */ /* 0x001fe4000f8e02ff */
[----:B------:R-:W-:Y:S01]  /*1e30*/  @P0 IMAD.X R25, R47, 0x1, R20, P1 ;  /* 0x000000012f190824 */ /* 0x000fe200008e0614 */
[----:B------:R-:W-:Y:S01]  /*1e40*/  @!P0 MOV R47, RZ ;  /* 0x000000ff002f8202 */ /* 0x000fe20000000f00 */
[C---:B------:R-:W-:Y:S01]  /*1e50*/  IMAD R49, R32.reuse, R10, R27 ;  /* 0x0000000a20317224 */ /* 0x040fe200078e021b */
[----:B------:R0:W5:Y:S01]  /*1e60*/  @P0 LDG.E R44, desc[UR8][R22.64] ;  /* 0x00000008162c0981 */ /* 0x000162000c1e1900 */
[----:B------:R-:W-:Y:S01]  /*1e70*/  IMAD.WIDE.U32 R26, R32, UR6, R2 ;  /* 0x00000006201a7c25 */ /* 0x000fe2000f8e0002 */
[----:B------:R-:W-:-:S02]  /*1e80*/  IADD3 R46, R46, -0x1, RZ ;  /* 0xffffffff2e2e7810 */ /* 0x000fc40007ffe0ff */
[----:B------:R3:W5:Y:S02]  /*1e90*/  @P0 LDG.E R47, desc[UR8][R24.64] ;  /* 0x00000008182f0981 */ /* 0x000764000c1e1900 */
[----:B0-----:R-:W-:Y:S01]  /*1ea0*/  IADD3 R23, R27, R49, RZ ;  /* 0x000000311b177210 */ /* 0x001fe20007ffe0ff */
[----:B------:R-:W-:Y:S01]  /*1eb0*/  VIADD R22, R14, 0x1 ;  /* 0x000000010e167836 */ /* 0x000fe20000000000 */
[----:B------:R-:W-:Y:S02]  /*1ec0*/  LEA R27, P0, R26, UR14, 0x7 ;  /* 0x0000000e1a1b7c11 */ /* 0x000fe4000f8038ff */
[----:B---3--:R-:W-:Y:S02]  /*1ed0*/  LOP3.LUT R25, R46, 0x1f, RZ, 0xc0, !PT ;  /* 0x0000001f2e197812 */ /* 0x008fe400078ec0ff */
[----:B------:R-:W-:Y:S02]  /*1ee0*/  LEA.HI.X R26, R26, UR15, R23, 0x7, P0 ;  /* 0x0000000f1a1a7c11 */ /* 0x000fe400080f3c17 */
[----:B------:R-:W-:-:S02]  /*1ef0*/  ISETP.GE.U32.AND P0, PT, R22, R15, PT ;  /* 0x0000000f1600720c */ /* 0x000fc40003f06070 */
[----:B------:R-:W-:Y:S02]  /*1f00*/  FMNMX R23, R48, |R33|, !PT ;  /* 0x4000002130177209 */ /* 0x000fe40007800000 */
[----:B------:R-:W-:Y:S02]  /*1f10*/  ISETP.GE.U32.OR P0, PT, R25, R17, P0 ;  /* 0x000000111900720c */ /* 0x000fe40000706470 */
[----:B------:R-:W-:Y:S02]  /*1f20*/  FMNMX R24, |R34|, R23, !PT ;  /* 0x0000001722187209 */ /* 0x000fe40007800200 */
[----:B------:R-:W-:Y:S01]  /*1f30*/  F2FP.BF16.F32.PACK_AB R40, R41, R40 ;  /* 0x000000282928723e */ /* 0x000fe200000010ff */
[----:B------:R-:W-:Y:S01]  /*1f40*/  FADD R41, RZ, R34 ;  /* 0x00000022ff297221 */ /* 0x000fe20000000000 */
[----:B------:R-:W-:Y:S01]  /*1f50*/  FMNMX R23, |R45|, R24, !PT ;  /* 0x000000182d177209 */ /* 0x000fe20007800200 */
[----:B------:R-:W-:Y:S01]  /*1f60*/  FADD R22, RZ, R33 ;  /* 0x00000021ff167221 */ /* 0x000fe20000000000 */
[----:B------:R-:W-:Y:S01]  /*1f70*/  F2FP.BF16.F32.PACK_AB R39, R42, R39 ;  /* 0x000000272a27723e */ /* 0x000fe200000010ff */
[----:B------:R-:W-:Y:S01]  /*1f80*/  FMUL R42, R33, UR7 ;  /* 0x00000007212a7c20 */ /* 0x000fe20008400000 */
[C---:B------:R-:W-:Y:S01]  /*1f90*/  FADD R41, R36.reuse, R41 ;  /* 0x0000002924297221 */ /* 0x040fe20000000000 */
[----:B------:R-:W-:Y:S01]  /*1fa0*/  FMNMX R24, |R36|, R23, !PT ;  /* 0x0000001724187209 */ /* 0x000fe20007800200 */
[----:B------:R-:W-:-:S04]  /*1fb0*/  IMAD.WIDE.U32 R8, R32, 0x3f, R8 ;  /* 0x0000003f20087825 */ /* 0x000fc800078e0008 */
[C---:B------:R-:W-:Y:S01]  /*1fc0*/  FADD R33, R45.reuse, R22 ;  /* 0x000000162d217221 */ /* 0x040fe20000000000 */
[----:B------:R-:W-:Y:S01]  /*1fd0*/  FMUL R51, R45, UR7 ;  /* 0x000000072d337c20 */ /* 0x000fe20008400000 */
        /* <DEDUP_REMOVED lines=10> */
.L_x_16722:
[----:B------:R-:W-:Y:S05]  /*2080*/  BSYNC B0 ;  /* 0x0000000000007941 */ /* 0x000fea0003800000 */
.L_x_16721:
        /* <DEDUP_REMOVED lines=13> */
.L_x_16724:
[----:B------:R-:W-:Y:S05]  /*2160*/  BSYNC B0 ;  /* 0x0000000000007941 */ /* 0x000fea0003800000 */
.L_x_16723:
[----:B0-----:R-:W0:Y:S01]  /*2170*/  S2R R7, SR_TID.X ;  /* 0x0000000000077919 */ /* 0x001e220000002100 */
[--C-:B-----5:R-:W-:Y:S01]  /*2180*/  HADD2.F32 R6, -RZ, R43.reuse.H0_H0 ;  /* 0x2000002bff067230 */ /* 0x120fe20000004100 */
[----:B------:R-:W-:Y:S01]  /*2190*/  HFMA2.MMA R28, -RZ, RZ, 1.125, -9232 ;  /* 0x3c80f082ff1c7435 */ /* 0x000fe200000001ff */
[----:B------:R-:W-:Y:S01]  /*21a0*/  FADD R0, RZ, R0 ;  /* 0x00000000ff007221 */ /* 0x000fe20000000000 */
[----:B------:R-:W-:Y:S02]  /*21b0*/  HADD2.F32 R43, -RZ, R43.H1_H1 ;  /* 0x3000002bff2b7230 */ /* 0x000fe40000004100 */
[----:B------:R-:W-:Y:S01]  /*21c0*/  FADD R38, RZ, R38 ;  /* 0x00000026ff267221 */ /* 0x000fe20000000000 */
[C---:B------:R-:W-:Y:S01]  /*21d0*/  FMUL R5, R6.reuse, 0.044714998453855514526 ;  /* 0x3d37271306057820 */ /* 0x040fe20000400000 */
[C---:B------:R-:W-:Y:S01]  /*21e0*/  FMUL R34, R6.reuse, 0.79788458347320556641 ;  /* 0x3f4c422a06227820 */ /* 0x040fe20000400000 */
[----:B------:R-:W-:Y:S02]  /*21f0*/  HADD2.F32 R46, -RZ, R44.H1_H1 ;  /* 0x3000002cff2e7230 */ /* 0x000fe40000004100 */
        /* <DEDUP_REMOVED lines=11> */
[----:B------:R-:W-:Y:S02]  /*22b0*/  IMAD.MOV.U32 R32, RZ, RZ, 0x3f800000 ;  /* 0x3f800000ff207424 */ /* 0x000fe400078e00ff */
[----:B------:R1:W2:Y:S01]  /*22c0*/  SHFL.IDX PT, R25, R33, R36, 0x1f ;  /* 0x00001f2421197589 */ /* 0x0002a200000e0000 */
[----:B------:R3:W4:Y:S01]  /*22d0*/  MUFU.RCP R45, R42 ;  /* 0x0000002a002d7308 */ /* 0x0007220000001000 */
[C---:B-1----:R-:W-:Y:S01]  /*22e0*/  FMUL R33, R6.reuse, 0.10703222453594207764 ;  /* 0x3ddb33b606217820 */ /* 0x042fe20000400000 */
[----:B---3--:R-:W1:Y:S03]  /*22f0*/  S2R R42, SR_TID.X ;  /* 0x00000000002a7919 */ /* 0x008e660000002100 */
[C---:B------:R-:W-:Y:S01]  /*2300*/  FFMA R33, R6.reuse, R33, 0.79788458347320556641 ;  /* 0x3f4c422a06217423 */ /* 0x040fe20000000021 */
[----:B------:R-:W-:Y:S01]  /*2310*/  FMUL R6, R6, 0.5 ;  /* 0x3f00000006067820 */ /* 0x000fe20000400000 */
[----:B----4-:R-:W-:Y:S01]  /*2320*/  FFMA R45, R45, -2, R32 ;  /* 0xc00000002d2d7823 */ /* 0x010fe20000000020 */
        /* <DEDUP_REMOVED lines=27> */
[----:B------:R0:W2:Y:S03]  /*24e0*/  MUFU.RCP R33, R34 ;  /* 0x0000002200217308 */ /* 0x0000a60000001000 */
[----:B0-----:R-:W-:Y:S01]  /*24f0*/  FFMA R34, R45, R0, RZ ;  /* 0x000000002d227223 */ /* 0x001fe200000000ff */
[----:B------:R-:W-:Y:S02]  /*2500*/  HADD2.F32 R45, -RZ, R37.H1_H1 ;  /* 0x30000025ff2d7230 */ /* 0x000fe40000004100 */
[----:B--2---:R-:W-:-:S05]  /*2510*/  FFMA R33, R33, -2, R32 ;  /* 0xc000000021217823 */ /* 0x004fca0000000020 */
[----:B------:R-:W-:-:S04]  /*2520*/  FSEL R6, R33, 1, !P0 ;  /* 0x3f80000021067808 */ /* 0x000fc80004000000 */
[--C-:B------:R-:W-:Y:S01]  /*2530*/  LOP3.LUT R0, R6, 0x80000000, R41.reuse, 0xb8, !PT ;  /* 0x8000000006007812 */ /* 0x100fe200078eb829 */
[----:B------:R-:W-:Y:S01]  /*2540*/  FMUL R6, R43, 0.10703222453594207764 ;  /* 0x3ddb33b62b067820 */ /* 0x000fe20000400000 */
[----:B------:R-:W-:-:S03]  /*2550*/  @!P1 FFMA R0, R41, R34, R41 ;  /* 0x0000002229009223 */ /* 0x000fc60000000029 */
[C---:B------:R-:W-:Y:S01]  /*2560*/  FFMA R33, R43.reuse, R6, 0.79788458347320556641 ;  /* 0x3f4c422a2b217423 */ /* 0x040fe20000000006 */
[----:B------:R-:W-:Y:S01]  /*2570*/  FFMA R6, -R0, R0, 1 ;  /* 0x3f80000000067423 */ /* 0x000fe20000000100 */
[----:B------:R-:W-:-:S03]  /*2580*/  FMUL R43, R43, 0.5 ;  /* 0x3f0000002b2b7820 */ /* 0x000fc60000400000 */
[----:B------:R-:W-:Y:S01]  /*2590*/  FMUL R34, R6, R33 ;  /* 0x0000002106227220 */ /* 0x000fe20000400000 */
[--C-:B------:R-:W-:Y:S02]  /*25a0*/  HADD2.F32 R6, -RZ, R47.reuse.H0_H0 ;  /* 0x2000002fff067230 */ /* 0x100fe40000004100 */
[----:B------:R-:W-:Y:S02]  /*25b0*/  HADD2.F32 R47, -RZ, R47.H1_H1 ;  /* 0x3000002fff2f7230 */ /* 0x000fe40000004100 */
[----:B------:R-:W-:Y:S01]  /*25c0*/  FMUL R34, R43, R34 ;  /* 0x000000222b227220 */ /* 0x000fe20000400000 */
[----:B------:R-:W-:-:S04]  /*25d0*/  FMUL R33, R6, 0.044714998453855514526 ;  /* 0x3d37271306217820 */ /* 0x000fc80000400000 */
[C---:B------:R-:W-:Y:S01]  /*25e0*/  FFMA R36, R6.reuse, R33, 1 ;  /* 0x3f80000006247423 */ /* 0x040fe20000000021 */
[----:B------:R-:W-:-:S04]  /*25f0*/  FMUL R33, R6, 0.79788458347320556641 ;  /* 0x3f4c422a06217820 */ /* 0x000fc80000400000 */
[----:B------:R-:W-:Y:S01]  /*2600*/  FMUL R36, R33, R36 ;  /* 0x0000002421247220 */ /* 0x000fe20000400000 */
[----:B------:R-:W-:Y:S01]  /*2610*/  FADD R33, R0, 1 ;  /* 0x3f80000000217421 */ /* 0x000fe20000000000 */
[----:B------:R-:W-:Y:S02]  /*2620*/  HADD2.F32 R0, -RZ, R37.H0_H0 ;  /* 0x20000025ff007230 */ /* 0x000fe40000004100 */
[C---:B------:R-:W-:Y:S01]  /*2630*/  FMUL R38, |R36|.reuse, 2.8853900432586669922 ;  /* 0x4038aa3b24267820 */ /* 0x040fe20000400200 */
[C---:B------:R-:W-:Y:S01]  /*2640*/  FMUL R37, R36.reuse, R36 ;  /* 0x0000002424257220 */ /* 0x040fe20000400000 */
[----:B------:R-:W-:Y:S01]  /*2650*/  FSETP.GE.AND P1, PT, |R36|, 0.60000002384185791016, PT ;  /* 0x3f19999a2400780b */ /* 0x000fe20003f26200 */
[----:B------:R-:W-:Y:S01]  /*2660*/  FMUL R49, R0, R49 ;  /* 0x0000003100317220 */ /* 0x000fe20000400000 */
[----:B------:R-:W-:Y:S01]  /*2670*/  FFMA R34, R33, 0.5, R34 ;  /* 0x3f00000021227823 */ /* 0x000fe20000000022 */
[----:B------:R-:W-:Y:S01]  /*2680*/  FFMA R0, R37, R28, -0.052303962409496307373 ;  /* 0xbd563cae25007423 */ /* 0x000fe2000000001c */
[----:B------:R-:W0:Y:S01]  /*2690*/  MUFU.EX2 R38, R38 ;  /* 0x0000002600267308 */ /* 0x000e220000000800 */
[----:B------:R-:W-:Y:S01]  /*26a0*/  FSETP.GE.AND P0, PT, |R36|, 9.010913848876953125, PT ;  /* 0x41102cb42400780b */ /* 0x000fe20003f06200 */
[----:B------:R-:W-:Y:S01]  /*26b0*/  FMUL R45, R45, R34 ;  /* 0x000000222d2d7220 */ /* 0x000fe20000400000 */
[----:B------:R-:W-:-:S04]  /*26c0*/  FFMA R0, R37, R0, 0.1331529766321182251 ;  /* 0x3e08594125007423 */ /* 0x000fc80000000000 */
[----:B------:R-:W-:-:S04]  /*26d0*/  FFMA R0, R37, R0, -0.33332768082618713379 ;  /* 0xbeaaa9ed25007423 */ /* 0x000fc80000000000 */
[----:B------:R-:W-:Y:S01]  /*26e0*/  FFMA R37, R37, R0, RZ ;  /* 0x0000000025257223 */ /* 0x000fe200000000ff */
[----:B------:R-:W-:Y:S01]  /*26f0*/  FMUL R0, R47, 0.044714998453855514526 ;  /* 0x3d3727132f007820 */ /* 0x000fe20000400000 */
[----:B0-----:R-:W-:-:S06]  /*2700*/  FADD R41, R38, 1 ;  /* 0x3f80000026297421 */ /* 0x001fcc0000000000 */
        /* <DEDUP_REMOVED lines=22> */
[----:B-1----:R-:W-:-:S03]  /*2870*/  IADD3 R36, -R29, R42, RZ ;  /* 0x0000002a1d247210 */ /* 0x002fc60007ffe1ff */
[----:B------:R-:W0:Y:S01]  /*2880*/  MUFU.RCP R41, R38 ;  /* 0x0000002600297308 */ /* 0x000e220000001000 */
[----:B------:R-:W-:-:S04]  /*2890*/  IADD3 R36, R36, 0x1e, RZ ;  /* 0x0000001e24247810 */ /* 0x000fc80007ffe0ff */
[----:B------:R-:W-:Y:S01]  /*28a0*/  LOP3.LUT R36, R36, 0x1f, RZ, 0xc0, !PT ;  /* 0x0000001f24247812 */ /* 0x000fe200078ec0ff */
[----:B0-----:R-:W-:-:S05]  /*28b0*/  FFMA R41, R41, -2, R32 ;  /* 0xc000000029297823 */ /* 0x001fca0000000020 */
[----:B------:R-:W-:-:S04]  /*28c0*/  FSEL R0, R41, 1, !P0 ;  /* 0x3f80000029007808 */ /* 0x000fc80004000000 */
[--C-:B------:R-:W-:Y:S01]  /*28d0*/  LOP3.LUT R0, R0, 0x80000000, R37.reuse, 0xb8, !PT ;  /* 0x8000000000007812 */ /* 0x100fe200078eb825 */
[----:B------:R-:W-:Y:S01]  /*28e0*/  @!P1 FFMA R0, R37, R28, R37 ;  /* 0x0000001c25009223 */ /* 0x000fe20000000025 */
[----:B------:R-:W-:Y:S01]  /*28f0*/  FMUL R28, R47, 0.10703222453594207764 ;  /* 0x3ddb33b62f1c7820 */ /* 0x000fe20000400000 */
[----:B------:R-:W-:-:S03]  /*2900*/  ISETP.GE.U32.AND P1, PT, R36, R17, PT ;  /* 0x000000112400720c */ /* 0x000fc60003f26070 */
[C---:B------:R-:W-:Y:S01]  /*2910*/  FFMA R37, R47.reuse, R28, 0.79788458347320556641 ;  /* 0x3f4c422a2f257423 */ /* 0x040fe2000000001c */
[----:B------:R-:W-:Y:S01]  /*2920*/  FFMA R28, -R0, R0, 1 ;  /* 0x3f800000001c7423 */ /* 0x000fe20000000100 */
[----:B------:R-:W-:-:S03]  /*2930*/  FMUL R47, R47, 0.5 ;  /* 0x3f0000002f2f7820 */ /* 0x000fc60000400000 */
[----:B------:R-:W-:Y:S01]  /*2940*/  FMUL R32, R28, R37 ;  /* 0x000000251c207220 */ /* 0x000fe20000400000 */
[----:B------:R-:W-:-:S03]  /*2950*/  SHF.R.U32.HI R28, RZ, 0x3, R42 ;  /* 0x00000003ff1c7819 */ /* 0x000fc6000001162a */
[----:B------:R-:W-:Y:S01]  /*2960*/  FMUL R32, R47, R32 ;  /* 0x000000202f207220 */ /* 0x000fe20000400000 */
[----:B------:R-:W-:-:S05]  /*2970*/  LOP3.LUT R28, R28, 0x1ffffffc, RZ, 0xc0, !PT ;  /* 0x1ffffffc1c1c7812 */ /* 0x000fca00078ec0ff */
[----:B------:R-:W-:Y:S02]  /*2980*/  IMAD.IADD R28, R7, 0x1, -R28 ;  /* 0x00000001071c7824 */ /* 0x000fe400078e0a1c */
[----:B------:R-:W-:Y:S01]  /*2990*/  FMUL R7, R6, 0.5 ;  /* 0x3f00000006077820 */ /* 0x000fe20000400000 */
[----:B------:R-:W-:Y:S02]  /*29a0*/  IADD3 R6, R14, 0x3, RZ ;  /* 0x000000030e067810 */ /* 0x000fe40007ffe0ff */
[----:B------:R-:W-:Y:S01]  /*29b0*/  IADD3 R38, R28, 0x1d, RZ ;  /* 0x0000001d1c267810 */ /* 0x000fe20007ffe0ff */
[----:B------:R-:W-:Y:S01]  /*29c0*/  FMUL R7, R7, R34 ;  /* 0x0000002207077220 */ /* 0x000fe20000400000 */
[----:B------:R-:W-:Y:S01]  /*29d0*/  ISETP.GE.U32.AND P0, PT, R6, R15, PT ;  /* 0x0000000f0600720c */ /* 0x000fe20003f06070 */
[----:B------:R-:W-:Y:S01]  /*29e0*/  FADD R6, R33, 1 ;  /* 0x3f80000021067421 */ /* 0x000fe20000000000 */
[----:B------:R-:W-:Y:S01]  /*29f0*/  LOP3.LUT R38, R38, 0x1f, RZ, 0xc0, !PT ;  /* 0x0000001f26267812 */ /* 0x000fe200078ec0ff */
[----:B------:R-:W-:-:S02]  /*2a00*/  IMAD R33, R16, UR11, RZ ;  /* 0x0000000b10217c24 */ /* 0x000fc4000f8e02ff */
[----:B------:R-:W-:Y:S01]  /*2a10*/  FFMA R7, R6, 0.5, R7 ;  /* 0x3f00000006077823 */ /* 0x000fe20000000007 */
[----:B------:R-:W-:Y:S01]  /*2a20*/  ISETP.LT.U32.AND P0, PT, R38, R17, !P0 ;  /* 0x000000112600720c */ /* 0x000fe20004701070 */
[----:B------:R-:W-:Y:S02]  /*2a30*/  VIADD R41, R33, UR10 ;  /* 0x0000000a21297c36 */ /* 0x000fe40008000000 */
[----:B------:R-:W-:Y:S01]  /*2a40*/  FADD R33, R0, 1 ;  /* 0x3f80000000217421 */ /* 0x000fe20000000000 */
[----:B------:R-:W-:Y:S02]  /*2a50*/  HADD2.F32 R0, -RZ, R44.H0_H0 ;  /* 0x2000002cff007230 */ /* 0x000fe40000004100 */
[----:B------:R-:W-:Y:S01]  /*2a60*/  IADD3 R41, P2, R41, UR10, RZ ;  /* 0x0000000a29297c10 */ /* 0x000fe2000ff5e0ff */
[----:B------:R-:W-:Y:S02]  /*2a70*/  FFMA R33, R33, 0.5, R32 ;  /* 0x3f00000021217823 */ /* 0x000fe40000000020 */
[----:B------:R-:W-:Y:S01]  /*2a80*/  FMUL R0, R0, R7 ;  /* 0x0000000700007220 */ /* 0x000fe20000400000 */
[----:B------:R-:W-:Y:S01]  /*2a90*/  IADD3.X R42, R35, UR5, RZ, P2, !PT ;  /* 0x00000005232a7c10 */ /* 0x000fe200097fe4ff */
[----:B------:R-:W-:Y:S01]  /*2aa0*/  FMUL R46, R46, R33 ;  /* 0x000000212e2e7220 */ /* 0x000fe20000400000 */
[----:B------:R-:W-:Y:S01]  /*2ab0*/  IADD3 R6, P2, R38, R41, RZ ;  /* 0x0000002926067210 */ /* 0x000fe20007f5e0ff */
[----:B------:R-:W-:Y:S01]  /*2ac0*/  VOTEU.ANY UP0, P0 ;  /* 0x00000000003f7886 */ /* 0x000fe20000000100 */
[----:B------:R-:W-:-:S02]  /*2ad0*/  @!P0 MOV R43, RZ ;  /* 0x000000ff002b8202 */ /* 0x000fc40000000f00 */
[----:B------:R-:W-:Y:S02]  /*2ae0*/  IADD3.X R7, RZ, R42, RZ, P2, !PT ;  /* 0x0000002aff077210 */ /* 0x000fe400017fe4ff */
[----:B------:R-:W-:Y:S01]  /*2af0*/  @UP0 ULOP3.LUT UR13, UR5, 0x3fffffff, URZ, 0xc0, !UPT ;  /* 0x3fffffff050d0892 */ /* 0x000fe2000f8ec03f */
[----:B------:R-:W-:Y:S02]  /*2b00*/  @P0 IADD3 R37, P2, R6, UR10, RZ ;  /* 0x0000000a06250c10 */ /* 0x000fe4000ff5e0ff */
[----:B------:R-:W-:Y:S02]  /*2b10*/  MOV R35, UR11 ;  /* 0x0000000b00237c02 */ /* 0x000fe40008000f00 */
[----:B------:R-:W-:Y:S02]  /*2b20*/  @P0 SHF.L.U32 R34, R37, 0x2, RZ ;  /* 0x0000000225220819 */ /* 0x000fe400000006ff */
[----:B------:R-:W-:Y:S01]  /*2b30*/  @P0 IADD3.X R32, R7, UR13, RZ, P2, !PT ;  /* 0x0000000d07200c10 */ /* 0x000fe200097fe4ff */
[----:B------:R-:W-:Y:S01]  /*2b40*/  @UP0 UIMAD UR13, UR12, 0x3, URZ ;  /* 0x000000030c0d08a4 */ /* 0x000fe2000f8e023f */
[----:B------:R-:W-:-:S02]  /*2b50*/  @P0 IMAD.WIDE.U32 R6, R35, 0x3, R6 ;  /* 0x0000000323060825 */ /* 0x000fc400078e0006 */
[----:B------:R-:W-:Y:S02]  /*2b60*/  @P0 SHF.L.U64.HI R37, R37, 0x2, R32 ;  /* 0x0000000225250819 */ /* 0x000fe40000010220 */
[----:B------:R-:W-:Y:S01]  /*2b70*/  @P0 IADD3 R32, P2, R34, R19, RZ ;  /* 0x0000001322200210 */ /* 0x000fe20007f5e0ff */
[----:B------:R-:W-:Y:S01]  /*2b80*/  @P0 VIADD R35, R7, UR13 ;  /* 0x0000000d07230c36 */ /* 0x000fe20008000000 */
[----:B------:R-:W-:-:S03]  /*2b90*/  @P0 SHF.L.U32 R36, R6, 0x2, RZ ;  /* 0x0000000206240819 */ /* 0x000fc600000006ff */
[C---:B------:R-:W-:Y:S01]  /*2ba0*/  @P0 IMAD.X R33, R37.reuse, 0x1, R18, P2 ;  /* 0x0000000125210824 */ /* 0x040fe200010e0612 */
[----:B------:R-:W-:Y:S02]  /*2bb0*/  @P0 SHF.L.U64.HI R35, R6, 0x2, R35 ;  /* 0x0000000206230819 */ /* 0x000fe40000010223 */
[----:B------:R-:W-:Y:S01]  /*2bc0*/  @P0 IADD3 R6, P2, R34, R21, RZ ;  /* 0x0000001522060210 */ /* 0x000fe20007f5e0ff */
[----:B------:R-:W-:Y:S01]  /*2bd0*/  @!P0 IMAD.MOV.U32 R44, RZ, RZ, RZ ;  /* 0x000000ffff2c8224 */ /* 0x000fe200078e00ff */
[----:B------:R-:W2:Y:S01]  /*2be0*/  @P0 LDG.E R43, desc[UR8][R32.64] ;  /* 0x00000008202b0981 */ /* 0x000ea2000c1e1900 */
[C---:B------:R-:W-:Y:S02]  /*2bf0*/  @P0 IADD3 R34, P3, R36.reuse, R19, RZ ;  /* 0x0000001324220210 */ /* 0x040fe40007f7e0ff */
[----:B------:R-:W-:Y:S02]  /*2c00*/  @P0 IADD3.X R7, R37, R20, RZ, P2, !PT ;  /* 0x0000001425070210 */ /* 0x000fe400017fe4ff */
[----:B------:R-:W-:-:S03]  /*2c10*/  @P0 IADD3 R36, P4, R36, R21, RZ ;  /* 0x0000001524240210 */ /* 0x000fc60007f9e0ff */
[----:B------:R0:W3:Y:S01]  /*2c20*/  @P0 LDG.E R44, desc[UR8][R6.64] ;  /* 0x00000008062c0981 */ /* 0x0000e2000c1e1900 */
[----:B------:R-:W-:Y:S02]  /*2c30*/  @P0 IADD3.X R37, R35, R20, RZ, P4, !PT ;  /* 0x0000001423250210 */ /* 0x000fe400027fe4ff */
[----:B------:R-:W-:-:S06]  /*2c40*/  @!P0 CS2R R32, SRZ ;  /* 0x0000000000208805 */ /* 0x000fcc000001ff00 */
[----:B------:R-:W4:Y:S01]  /*2c50*/  @P0 LDG.E R32, desc[UR8][R36.64] ;  /* 0x0000000824200981 */ /* 0x000f22000c1e1900 */
[----:B------:R-:W-:Y:S01]  /*2c60*/  FMNMX R24, R24, |R49|, !PT ;  /* 0x4000003118187209 */ /* 0x000fe20007800000 */
[----:B------:R-:W-:Y:S01]  /*2c70*/  @P0 IMAD.X R35, R35, 0x1, R18, P3 ;  /* 0x0000000123230824 */ /* 0x000fe200018e0612 */
[----:B------:R-:W-:Y:S01]  /*2c80*/  IADD3 R20, R14, 0x2, RZ ;  /* 0x000000020e147810 */ /* 0x000fe20007ffe0ff */
[----:B------:R-:W-:Y:S01]  /*2c90*/  FMUL R21, R49, UR7 ;  /* 0x0000000731157c20 */ /* 0x000fe20008400000 */
[----:B------:R-:W-:Y:S01]  /*2ca0*/  LOP3.LUT R18, R29, 0x2, RZ, 0xfc, !PT ;  /* 0x000000021d127812 */ /* 0x000fe200078efcff */
[----:B------:R-:W-:Y:S01]  /*2cb0*/  FADD R49, RZ, R49 ;  /* 0x00000031ff317221 */ /* 0x000fe20000000000 */
[----:B0-----:R-:W-:Y:S01]  /*2cc0*/  FMNMX R7, |R45|, R24, !PT ;  /* 0x000000182d077209 */ /* 0x001fe20007800200 */
[----:B------:R0:W4:Y:S01]  /*2cd0*/  @P0 LDG.E R33, desc[UR8][R34.64] ;  /* 0x0000000822210981 */ /* 0x000122000c1e1900 */
[-C--:B------:R-:W-:Y:S01]  /*2ce0*/  ISETP.GE.U32.OR P2, PT, R20, R15.reuse, P1 ;  /* 0x0000000f1400720c */ /* 0x080fe20000f46470 */
[----:B------:R-:W-:Y:S01]  /*2cf0*/  FMUL R6, R0, UR7 ;  /* 0x0000000700067c20 */ /* 0x000fe20008400000 */
[----:B------:R-:W-:-:S02]  /*2d00*/  ISETP.GE.U32.OR P1, PT, R18, R15, P1 ;  /* 0x0000000f1200720c */ /* 0x000fc40000f26470 */
[C---:B------:R-:W-:Y:S01]  /*2d10*/  FMNMX R7, |R0|.reuse, R7, !PT ;  /* 0x0000000700077209 */ /* 0x040fe20007800200 */
[----:B0-----:R-:W-:Y:S01]  /*2d20*/  FADD R34, R0, R49 ;  /* 0x0000003100227221 */ /* 0x001fe20000000000 */
[----:B------:R-:W-:Y:S01]  /*2d30*/  IADD3 R0, R28, 0x1e, RZ ;  /* 0x0000001e1c007810 */ /* 0x000fe20007ffe0ff */
[----:B------:R-:W-:Y:S01]  /*2d40*/  FMUL R20, R45, UR7 ;  /* 0x000000072d147c20 */ /* 0x000fe20008400000 */
[----:B------:R-:W-:Y:S02]  /*2d50*/  FMUL R51, R46, UR7 ;  /* 0x000000072e337c20 */ /* 0x000fe40008400000 */
[----:B------:R-:W-:-:S03]  /*2d60*/  LOP3.LUT R0, R0, 0x1f, RZ, 0xc0, !PT ;  /* 0x0000001f00007812 */ /* 0x000fc600078ec0ff */
[----:B------:R-:W-:Y:S02]  /*2d70*/  @!P2 F2FP.BF16.F32.PACK_AB R47, R20, R21 ;  /* 0x00000015142fa23e */ /* 0x000fe400000010ff */
[----:B------:R-:W-:Y:S02]  /*2d80*/  IADD3 R0, P0, R0, R41, RZ ;  /* 0x0000002900007210 */ /* 0x000fe40007f1e0ff */
[C---:B------:R-:W-:Y:S02]  /*2d90*/  F2FP.BF16.F32.PACK_AB R20, R51.reuse, R20 ;  /* 0x000000143314723e */ /* 0x040fe400000010ff */
[----:B------:R-:W-:Y:S02]  /*2da0*/  F2FP.BF16.F32.PACK_AB R21, R6, R21 ;  /* 0x000000150615723e */ /* 0x000fe400000010ff */
[----:B------:R-:W-:Y:S02]  /*2db0*/  @!P1 F2FP.BF16.F32.PACK_AB R51, R51, R6 ;  /* 0x000000063333923e */ /* 0x000fe400000010ff */
[----:B------:R-:W-:-:S02]  /*2dc0*/  IADD3.X R19, RZ, R42, RZ, P0, !PT ;  /* 0x0000002aff137210 */ /* 0x000fc400007fe4ff */
[----:B------:R-:W-:Y:S02]  /*2dd0*/  @!P2 LEA R6, P0, R0, R30, 0x2 ;  /* 0x0000001e0006a211 */ /* 0x000fe400078010ff */
[----:B------:R-:W-:Y:S02]  /*2de0*/  FMNMX R24, |R46|, R7, !PT ;  /* 0x000000072e187209 */ /* 0x000fe40007800200 */
[C---:B------:R-:W-:Y:S02]  /*2df0*/  @!P2 LEA.HI.X R7, R0.reuse, R31, R19, 0x2, P0 ;  /* 0x0000001f0007a211 */ /* 0x040fe400000f1413 */
[----:B------:R-:W-:-:S04]  /*2e00*/  @!P1 IADD3 R0, P0, R0, UR11, RZ ;  /* 0x0000000b00009c10 */ /* 0x000fc8000ff1e0ff */
[----:B------:R-:W-:Y:S02]  /*2e10*/  @!P1 IADD3.X R19, R19, UR12, RZ, P0, !PT ;  /* 0x0000000c13139c10 */ /* 0x000fe400087fe4ff */
[----:B------:R-:W-:-:S04]  /*2e20*/  @!P1 LEA R18, P0, R0, R30, 0x2 ;  /* 0x0000001e00129211 */ /* 0x000fc800078010ff */
[----:B------:R-:W-:Y:S01]  /*2e30*/  @!P1 LEA.HI.X R19, R0, R31, R19, 0x2, P0 ;  /* 0x0000001f00139211 */ /* 0x000fe200000f1413 */
[----:B------:R-:W-:Y:S01]  /*2e40*/  FADD R35, RZ, R45 ;  /* 0x0000002dff237221 */ /* 0x000fe20000000000 */
[----:B------:R0:W-:Y:S03]  /*2e50*/  @!P2 STG.E desc[UR8][R6.64], R47 ;  /* 0x0000002f0600a986 */ /* 0x0001e6000c101908 */
[----:B------:R-:W-:Y:S01]  /*2e60*/  FADD R35, R46, R35 ;  /* 0x000000232e237221 */ /* 0x000fe20000000000 */
[----:B0-----:R-:W-:Y:S01]  /*2e70*/  IMAD.MOV.U32 R6, RZ, RZ, 0x3c80f082 ;  /* 0x3c80f082ff067424 */ /* 0x001fe200078e00ff */
[----:B------:R0:W-:Y:S01]  /*2e80*/  @!P1 STG.E desc[UR8][R18.64], R51 ;  /* 0x0000003312009986 */ /* 0x0001e2000c101908 */
[----:B---3--:R-:W-:-:S05]  /*2e90*/  HADD2.F32 R36, -RZ, R44.H0_H0 ;  /* 0x2000002cff247230 */ /* 0x008fca0000004100 */
[C---:B------:R-:W-:Y:S01]  /*2ea0*/  FMUL R37, R36.reuse, 0.044714998453855514526 ;  /* 0x3d37271324257820 */ /* 0x040fe20000400000 */
[----:B------:R-:W-:-:S03]  /*2eb0*/  FMUL R0, R36, 0.79788458347320556641 ;  /* 0x3f4c422a24007820 */ /* 0x000fc60000400000 */
[----:B------:R-:W-:-:S04]  /*2ec0*/  FFMA R37, R36, R37, 1 ;  /* 0x3f80000024257423 */ /* 0x000fc80000000025 */
[----:B------:R-:W-:-:S04]  /*2ed0*/  FMUL R37, R0, R37 ;  /* 0x0000002500257220 */ /* 0x000fc80000400000 */
[----:B------:R-:W-:-:S06]  /*2ee0*/  FMUL R45, |R37|, 2.8853900432586669922 ;  /* 0x4038aa3b252d7820 */ /* 0x000fcc0000400200 */
[----:B------:R-:W1:Y:S01]  /*2ef0*/  MUFU.EX2 R45, R45 ;  /* 0x0000002d002d7308 */ /* 0x000e620000000800 */
[----:B------:R-:W-:-:S04]  /*2f00*/  FMUL R7, R37, R37 ;  /* 0x0000002525077220 */ /* 0x000fc80000400000 */
[----:B------:R-:W-:-:S04]  /*2f10*/  FFMA R0, R7, R6, -0.052303962409496307373 ;  /* 0xbd563cae07007423 */ /* 0x000fc80000000006 */
[----:B------:R-:W-:Y:S01]  /*2f20*/  FFMA R0, R7, R0, 0.1331529766321182251 ;  /* 0x3e08594107007423 */ /* 0x000fe20000000000 */
[----:B-1----:R-:W-:-:S03]  /*2f30*/  FADD R46, R45, 1 ;  /* 0x3f8000002d2e7421 */ /* 0x002fc60000000000 */
[----:B------:R-:W-:-:S03]  /*2f40*/  FFMA R0, R7, R0, -0.33332768082618713379 ;  /* 0xbeaaa9ed07007423 */ /* 0x000fc60000000000 */
[----:B------:R-:W1:Y:S01]  /*2f50*/  MUFU.RCP R46, R46 ;  /* 0x0000002e002e7308 */ /* 0x000e620000001000 */
[----:B0-----:R-:W-:Y:S01]  /*2f60*/  FFMA R18, R7, R0, RZ ;  /* 0x0000000007127223 */ /* 0x001fe200000000ff */
[----:B------:R-:W-:Y:S01]  /*2f70*/  HFMA2.MMA R7, -RZ, RZ, 1.875, 0 ;  /* 0x3f800000ff077435 */ /* 0x000fe200000001ff */
[C---:B------:R-:W-:Y:S02]  /*2f80*/  FSETP.GE.AND P1, PT, |R37|.reuse, 0.60000002384185791016, PT ;  /* 0x3f19999a2500780b */ /* 0x040fe40003f26200 */
[----:B------:R-:W-:Y:S01]  /*2f90*/  FSETP.GE.AND P0, PT, |R37|, 9.010913848876953125, PT ;  /* 0x41102cb42500780b */ /* 0x000fe20003f06200 */
[----:B------:R-:W-:-:S06]  /*2fa0*/  FMUL R19, R36, 0.10703222453594207764 ;  /* 0x3ddb33b624137820 */ /* 0x000fcc0000400000 */
[----:B-1----:R-:W-:-:S05]  /*2fb0*/  FFMA R0, R46, -2, R7 ;  /* 0xc00000002e007823 */ /* 0x002fca0000000007 */
[----:B------:R-:W-:-:S04]  /*2fc0*/  FSEL R0, R0, 1, !P0 ;  /* 0x3f80000000007808 */ /* 0x000fc80004000000 */
[--C-:B------:R-:W-:Y:S01]  /*2fd0*/  LOP3.LUT R0, R0, 0x80000000, R37.reuse, 0xb8, !PT ;  /* 0x8000000000007812 */ /* 0x100fe200078eb825 */
[----:B------:R-:W-:Y:S01]  /*2fe0*/  @!P1 FFMA R0, R37, R18, R37 ;  /* 0x0000001225009223 */ /* 0x000fe20000000025 */
[----:B------:R-:W-:-:S03]  /*2ff0*/  FFMA R19, R36, R19, 0.79788458347320556641 ;  /* 0x3f4c422a24137423 */ /* 0x000fc60000000013 */
[----:B------:R-:W-:Y:S01]  /*3000*/  FFMA R18, -R0, R0, 1 ;  /* 0x3f80000000127423 */ /* 0x000fe20000000100 */
[----:B------:R-:W-:Y:S01]  /*3010*/  FMUL R36, R36, 0.5 ;  /* 0x3f00000024247820 */ /* 0x000fe20000400000 */
[----:B------:R-:W-:Y:S02]  /*3020*/  HADD2.F32 R44, -RZ, R44.H1_H1 ;  /* 0x3000002cff2c7230 */ /* 0x000fe40000004100 */
[----:B------:R-:W-:Y:S01]  /*3030*/  FMUL R19, R18, R19 ;  /* 0x0000001312137220 */ /* 0x000fe20000400000 */
[----:B------:R-:W-:Y:S02]  /*3040*/  FADD R0, R0, 1 ;  /* 0x3f80000000007421 */ /* 0x000fe40000000000 */
[----:B------:R-:W-:Y:S01]  /*3050*/  FMUL R37, R44, 0.044714998453855514526 ;  /* 0x3d3727132c257820 */ /* 0x000fe20000400000 */
[----:B------:R-:W-:-:S03]  /*3060*/  FMUL R19, R36, R19 ;  /* 0x0000001324137220 */ /* 0x000fc60000400000 */
[----:B------:R-:W-:Y:S01]  /*3070*/  FFMA R37, R44, R37, 1 ;  /* 0x3f8000002c257423 */ /* 0x000fe20000000025 */
[----:B------:R-:W-:Y:S01]  /*3080*/  FFMA R19, R0, 0.5, R19 ;  /* 0x3f00000000137823 */ /* 0x000fe20000000013 */
[----:B------:R-:W-:-:S04]  /*3090*/  FMUL R0, R44, 0.79788458347320556641 ;  /* 0x3f4c422a2c007820 */ /* 0x000fc80000400000 */
[----:B------:R-:W-:-:S04]  /*30a0*/  FMUL R37, R0, R37 ;  /* 0x0000002500257220 */ /* 0x000fc80000400000 */
        /* <DEDUP_REMOVED lines=20> */
[----:B------:R-:W-:-:S03]  /*31f0*/  FADD R0, R0, 1 ;  /* 0x3f80000000007421 */ /* 0x000fc60000000000 */
[----:B------:R-:W-:Y:S01]  /*3200*/  FMUL R37, R44, R37 ;  /* 0x000000252c257220 */ /* 0x000fe20000400000 */
[--C-:B--2---:R-:W-:Y:S02]  /*3210*/  HADD2.F32 R18, -RZ, R43.reuse.H1_H1 ;  /* 0x3000002bff127230 */ /* 0x104fe40000004100 */
[----:B----4-:R-:W-:Y:S02]  /*3220*/  HADD2.F32 R36, -RZ, R32.H0_H0 ;  /* 0x20000020ff247230 */ /* 0x010fe40000004100 */
[----:B------:R-:W-:Y:S01]  /*3230*/  FFMA R37, R0, 0.5, R37 ;  /* 0x3f00000000257823 */ /* 0x000fe20000000025 */
[----:B------:R-:W-:-:S03]  /*3240*/  HADD2.F32 R0, -RZ, R43.H0_H0 ;  /* 0x2000002bff007230 */ /* 0x000fc60000004100 */
[----:B------:R-:W-:Y:S01]  /*3250*/  FMUL R18, R18, R37 ;  /* 0x0000002512127220 */ /* 0x000fe20000400000 */
[----:B------:R-:W-:Y:S01]  /*3260*/  FMUL R37, R36, 0.044714998453855514526 ;  /* 0x3d37271324257820 */ /* 0x000fe20000400000 */
[----:B------:R-:W-:Y:S01]  /*3270*/  FMUL R19, R0, R19 ;  /* 0x0000001300137220 */ /* 0x000fe20000400000 */
[C---:B------:R-:W-:Y:S02]  /*3280*/  FMUL R0, R36.reuse, 0.79788458347320556641 ;  /* 0x3f4c422a24007820 */ /* 0x040fe40000400000 */
[----:B------:R-:W-:-:S04]  /*3290*/  FFMA R37, R36, R37, 1 ;  /* 0x3f80000024257423 */ /* 0x000fc80000000025 */
        /* <DEDUP_REMOVED lines=19> */
[----:B------:R-:W-:-:S03]  /*33d0*/  FMUL R36, R36, 0.5 ;  /* 0x3f00000024247820 */ /* 0x000fc60000400000 */
[----:B------:R-:W-:-:S04]  /*33e0*/  FMUL R37, R37, R44 ;  /* 0x0000002c25257220 */ /* 0x000fc80000400000 */
[----:B------:R-:W-:Y:S01]  /*33f0*/  FMUL R37, R36, R37 ;  /* 0x0000002524257220 */ /* 0x000fe20000400000 */
[----:B------:R-:W-:Y:S02]  /*3400*/  HADD2.F32 R36, -RZ, R32.H1_H1 ;  /* 0x30000020ff247230 */ /* 0x000fe40000004100 */
[----:B------:R-:W-:-:S04]  /*3410*/  FADD R32, R0, 1 ;  /* 0x3f80000000207421 */ /* 0x000fc80000000000 */
[----:B------:R-:W-:Y:S01]  /*3420*/  FFMA R32, R32, 0.5, R37 ;  /* 0x3f00000020207823 */ /* 0x000fe20000000025 */
[C---:B------:R-:W-:Y:S01]  /*3430*/  FMUL R37, R36.reuse, 0.044714998453855514526 ;  /* 0x3d37271324257820 */ /* 0x040fe20000400000 */
[----:B------:R-:W-:-:S03]  /*3440*/  FMUL R0, R36, 0.79788458347320556641 ;  /* 0x3f4c422a24007820 */ /* 0x000fc60000400000 */
[----:B------:R-:W-:-:S04]  /*3450*/  FFMA R37, R36, R37, 1 ;  /* 0x3f80000024257423 */ /* 0x000fc80000000025 */
[----:B------:R-:W-:-:S04]  /*3460*/  FMUL R37, R0, R37 ;  /* 0x0000002500257220 */ /* 0x000fc80000400000 */
[----:B------:R-:W-:-:S06]  /*3470*/  FMUL R43, |R37|, 2.8853900432586669922 ;  /* 0x4038aa3b252b7820 */ /* 0x000fcc0000400200 */
[----:B------:R-:W0:Y:S01]  /*3480*/  MUFU.EX2 R43, R43 ;  /* 0x0000002b002b7308 */ /* 0x000e220000000800 */
[----:B------:R-:W-:Y:S01]  /*3490*/  FMUL R45, R37, R37 ;  /* 0x00000025252d7220 */ /* 0x000fe20000400000 */
[----:B------:R-:W1:Y:S01]  /*34a0*/  S2R R46, SR_TID.X ;  /* 0x00000000002e7919 */ /* 0x000e620000002100 */
        /* <DEDUP_REMOVED lines=16> */
[----:B------:R-:W-:-:S04]  /*35b0*/  FMUL R37, R0, R37 ;  /* 0x0000002500257220 */ /* 0x000fc80000400000 */
[----:B------:R-:W-:Y:S01]  /*35c0*/  FMUL R37, R36, R37 ;  /* 0x0000002524257220 */ /* 0x000fe20000400000 */
[----:B-1----:R-:W-:-:S05]  /*35d0*/  IADD3 R36, R29, R46, RZ ;  /* 0x0000002e1d247210 */ /* 0x002fca0007ffe0ff */
[----:B------:R-:W-:-:S05]  /*35e0*/  VIADD R0, R36, 0x2 ;  /* 0x0000000224007836 */ /* 0x000fca0000000000 */
[----:B------:R-:W-:-:S05]  /*35f0*/  LOP3.LUT R0, R0, 0x1f, RZ, 0xc0, !PT ;  /* 0x0000001f00007812 */ /* 0x000fca00078ec0ff */
[----:B------:R-:W0:Y:S01]  /*3600*/  SHFL.IDX PT, R34, R34, R0, 0x1f ;  /* 0x00001f0022227589 */ /* 0x000e2200000e0000 */
[----:B------:R-:W-:Y:S02]  /*3610*/  IADD3 R6, R46, 0x1d, -R29 ;  /* 0x0000001d2e067810 */ /* 0x000fe40007ffe81d */
[----:B------:R-:W-:Y:S02]  /*3620*/  LOP3.LUT R46, R29, 0x3, RZ, 0xfc, !PT ;  /* 0x000000031d2e7812 */ /* 0x000fe400078efcff */
[----:B------:R-:W-:Y:S02]  /*3630*/  LOP3.LUT R6, R6, 0x1f, RZ, 0xc0, !PT ;  /* 0x0000001f06067812 */ /* 0x000fe400078ec0ff */
[----:B------:R-:W-:Y:S01]  /*3640*/  ISETP.GE.U32.AND P0, PT, R46, R15, PT ;  /* 0x0000000f2e00720c */ /* 0x000fe20003f06070 */
[----:B------:R1:W2:Y:S01]  /*3650*/  SHFL.IDX PT, R44, R35, R0, 0x1f ;  /* 0x00001f00232c7589 */ /* 0x0002a200000e0000 */
[----:B------:R-:W-:Y:S02]  /*3660*/  FADD R46, R7, 1 ;  /* 0x3f800000072e7421 */ /* 0x000fe40000000000 */
[----:B------:R-:W-:Y:S01]  /*3670*/  ISETP.GE.U32.OR P0, PT, R6, R17, P0 ;  /* 0x000000110600720c */ /* 0x000fe20000706470 */
[----:B------:R-:W-:Y:S01]  /*3680*/  UIADD3 UR4, UP0, UR4, 0x3f, URZ ;  /* 0x0000003f04047890 */ /* 0x000fe2000ff1e03f */
[----:B------:R-:W-:Y:S01]  /*3690*/  IADD3 R41, P1, P2, R41, UR10, R6 ;  /* 0x0000000a29297c10 */ /* 0x000fe2000fa3e006 */
[----:B-1----:R-:W1:Y:S01]  /*36a0*/  S2R R0, SR_TID.X ;  /* 0x0000000000007919 */ /* 0x002e620000002100 */
[----:B------:R-:W-:Y:S01]  /*36b0*/  FFMA R37, R46, 0.5, R37 ;  /* 0x3f0000002e257823 */ /* 0x000fe20000000025 */
[--C-:B------:R-:W-:Y:S01]  /*36c0*/  HADD2.F32 R6, -RZ, R33.reuse.H1_H1 ;  /* 0x30000021ff067230 */ /* 0x100fe20000004100 */
[----:B------:R-:W-:Y:S01]  /*36d0*/  IADD3.X R46, R42, UR5, RZ, P1, P2 ;  /* 0x000000052a2e7c10 */ /* 0x000fe20008fe44ff */
[----:B------:R-:W-:Y:S01]  /*36e0*/  UIADD3.X UR5, URZ, UR5, URZ, UP0, !UPT ;  /* 0x000000053f057290 */ /* 0x000fe200087fe43f */
[----:B------:R-:W-:-:S02]  /*36f0*/  HADD2.F32 R7, -RZ, R33.H0_H0 ;  /* 0x20000021ff077230 */ /* 0x000fc40000004100 */
[----:B0-----:R-:W-:Y:S01]  /*3700*/  FADD R33, R25, R34 ;  /* 0x0000002219217221 */ /* 0x001fe20000000000 */
[----:B------:R-:W-:Y:S01]  /*3710*/  FMUL R34, R6, R37 ;  /* 0x0000002506227220 */ /* 0x000fe20000400000 */
[----:B------:R-:W-:Y:S01]  /*3720*/  USHF.R.U32.HI UR10, URZ, 0x6, UR5 ;  /* 0x000000063f0a7899 */ /* 0x000fe20008011605 */
[----:B------:R-:W-:Y:S01]  /*3730*/  @!P0 LEA R6, P1, R41, R30, 0x2 ;  /* 0x0000001e29068211 */ /* 0x000fe200078210ff */
[----:B------:R-:W-:Y:S01]  /*3740*/  FMUL R35, R7, R32 ;  /* 0x0000002007237220 */ /* 0x000fe20000400000 */
[----:B------:R-:W-:Y:S02]  /*3750*/  USHF.R.U64 UR4, UR4, 0x6, UR5 ;  /* 0x0000000604047899 */ /* 0x000fe40008001205 */
[C---:B------:R-:W-:Y:S01]  /*3760*/  @!P0 LEA.HI.X R7, R41.reuse, R31, R46, 0x2, P1 ;  /* 0x0000001f29078211 */ /* 0x040fe200008f142e */
[----:B------:R-:W-:Y:S01]  /*3770*/  IMAD R43, R2, UR10, RZ ;  /* 0x0000000a022b7c24 */ /* 0x000fe2000f8e02ff */
[----:B------:R-:W-:-:S03]  /*3780*/  @!P0 IADD3 R32, P1, R41, UR11, RZ ;  /* 0x0000000b29208c10 */ /* 0x000fc6000ff3e0ff */
[----:B------:R-:W-:Y:S01]  /*3790*/  IMAD R43, R3, UR4, R43 ;  /* 0x00000004032b7c24 */ /* 0x000fe2000f8e022b */
[----:B------:R-:W-:Y:S01]  /*37a0*/  @!P0 IADD3.X R41, R46, UR12, RZ, P1, !PT ;  /* 0x0000000c2e298c10 */ /* 0x000fe20008ffe4ff */
[----:B------:R-:W-:Y:S01]  /*37b0*/  IMAD.WIDE.U32 R2, R2, UR4, RZ ;  /* 0x0000000402027c25 */ /* 0x000fe2000f8e00ff */
[C---:B------:R-:W-:Y:S01]  /*37c0*/  @!P0 LEA R30, P1, R32.reuse, R30, 0x2 ;  /* 0x0000001e201e8211 */ /* 0x040fe200078210ff */
[----:B------:R-:W0:Y:S03]  /*37d0*/  S2UR UR5, SR_CgaCtaId ;  /* 0x00000000000579c3 */ /* 0x000e260000008800 */
[----:B------:R-:W-:Y:S02]  /*37e0*/  @!P0 LEA.HI.X R31, R32, R31, R41, 0x2, P1 ;  /* 0x0000001f201f8211 */ /* 0x000fe400008f1429 */
[----:B------:R-:W-:Y:S02]  /*37f0*/  IADD3 R3, R3, R43, RZ ;  /* 0x0000002b03037210 */ /* 0x000fe40007ffe0ff */
[----:B------:R-:W-:Y:S01]  /*3800*/  LEA R41, P1, R2, UR11, 0x5 ;  /* 0x0000000b02297c11 */ /* 0x000fe2000f8228ff */
[----:B------:R-:W-:Y:S01]  /*3810*/  FMUL R42, R19, UR7 ;  /* 0x00000007132a7c20 */ /* 0x000fe20008400000 */
[----:B------:R-:W-:-:S02]  /*3820*/  FMUL R37, R18, UR7 ;  /* 0x0000000712257c20 */ /* 0x000fc40008400000 */
[----:B------:R-:W-:Y:S02]  /*3830*/  LEA.HI.X R2, R2, UR12, R3, 0x5, P1 ;  /* 0x0000000c02027c11 */ /* 0x000fe400088f2c03 */
[----:B-1----:R-:W-:Y:S02]  /*3840*/  SHF.R.U32.HI R3, RZ, 0x8, R0 ;  /* 0x00000008ff037819 */ /* 0x002fe40000011600 */
[----:B------:R-:W-:Y:S02]  /*3850*/  @!P0 F2FP.BF16.F32.PACK_AB R25, R37, R42 ;  /* 0x0000002a2519823e */ /* 0x000fe400000010ff */
[----:B------:R-:W-:-:S03]  /*3860*/  SHF.L.U32 R3, R3, 0x5, RZ ;  /* 0x0000000503037819 */ /* 0x000fc600000006ff */
[----:B------:R1:W-:Y:S01]  /*3870*/  @!P0 STG.E desc[UR8][R6.64], R25 ;  /* 0x0000001906008986 */ /* 0x0003e2000c101908 */
[----:B------:R-:W-:Y:S02]  /*3880*/  UMOV UR4, 0x400 ;  /* 0x0000040000047882 */ /* 0x000fe40000000000 */
[----:B------:R-:W-:Y:S01]  /*3890*/  UIADD3 UR4, UR4, 0x20, URZ ;  /* 0x0000002004047890 */ /* 0x000fe2000fffe03f */
[----:B-1----:R-:W-:Y:S01]  /*38a0*/  LOP3.LUT R7, R3, 0xffffffe0, R0, 0xe2, !PT ;  /* 0xffffffe003077812 */ /* 0x002fe200078ee200 */
[C---:B------:R-:W-:Y:S01]  /*38b0*/  VIADD R3, R28.reuse, 0xffffffff ;  /* 0xffffffff1c037836 */ /* 0x040fe20000000000 */
[----:B------:R-:W-:Y:S01]  /*38c0*/  LOP3.LUT R6, R28, 0x1f, RZ, 0xc0, !PT ;  /* 0x0000001f1c067812 */ /* 0x000fe200078ec0ff */
[----:B0-----:R-:W-:-:S03]  /*38d0*/  ULEA UR4, UR5, UR4, 0x18 ;  /* 0x0000000405047291 */ /* 0x001fc6000f8ec03f */
[----:B------:R-:W-:Y:S01]  /*38e0*/  LOP3.LUT R32, R3, 0x1f, RZ, 0xc0, !PT ;  /* 0x0000001f03207812 */ /* 0x000fe200078ec0ff */
[----:B------:R-:W-:Y:S01]  /*38f0*/  IMAD R6, R7, 0x21, R6 ;  /* 0x0000002107067824 */ /* 0x000fe200078e0206 */
[----:B------:R-:W-:-:S03]  /*3900*/  IADD3 R25, R28, 0x1e, RZ ;  /* 0x0000001e1c197810 */ /* 0x000fc60007ffe0ff */
[----:B------:R-:W-:Y:S01]  /*3910*/  IMAD R32, R7, 0x21, R32 ;  /* 0x0000002107207824 */ /* 0x000fe200078e0220 */
[----:B------:R-:W-:Y:S02]  /*3920*/  LEA R6, R6, UR4, 0x2 ;  /* 0x0000000406067c11 */ /* 0x000fe4000f8e10ff */
[----:B------:R-:W-:Y:S02]  /*3930*/  LOP3.LUT R46, R25, 0x1f, RZ, 0xc0, !PT ;  /* 0x0000001f192e7812 */ /* 0x000fe400078ec0ff */
[----:B------:R-:W-:Y:S02]  /*3940*/  LEA R32, R32, UR4, 0x2 ;  /* 0x0000000420207c11 */ /* 0x000fe4000f8e10ff */
[----:B------:R-:W-:Y:S01]  /*3950*/  LOP3.LUT R41, RZ, R41, RZ, 0x33, !PT ;  /* 0x00000029ff297212 */ /* 0x000fe200078e33ff */
[----:B------:R-:W-:Y:S01]  /*3960*/  STS [R6], R39 ;  /* 0x0000002706007388 */ /* 0x000fe20000000800 */
[----:B------:R-:W-:Y:S01]  /*3970*/  IMAD R25, R7, 0x21, R46 ;  /* 0x0000002107197824 */ /* 0x000fe200078e022e */
[----:B------:R-:W-:Y:S01]  /*3980*/  FMNMX R3, R24, |R19|, !PT ;  /* 0x4000001318037209 */ /* 0x000fe20007800000 */
[----:B------:R-:W-:Y:S01]  /*3990*/  FMUL R24, R34, UR7 ;  /* 0x0000000722187c20 */ /* 0x000fe20008400000 */
[----:B------:R0:W-:Y:S01]  /*39a0*/  STS [R32], R23 ;  /* 0x0000001720007388 */ /* 0x0001e20000000800 */
[----:B------:R-:W-:Y:S01]  /*39b0*/  LEA R41, P1, R4, R41, 0x5 ;  /* 0x0000002904297211 */ /* 0x000fe200078228ff */
[----:B------:R-:W-:Y:S01]  /*39c0*/  FADD R4, RZ, R19 ;  /* 0x00000013ff047221 */ /* 0x000fe20000000000 */
[----:B------:R-:W-:Y:S01]  /*39d0*/  IADD3 R36, R36, 0x3, RZ ;  /* 0x0000000324247810 */ /* 0x000fe20007ffe0ff */
[----:B------:R-:W-:Y:S01]  /*39e0*/  FADD R19, RZ, R18 ;  /* 0x00000012ff137221 */ /* 0x000fe20000000000 */
[----:B------:R-:W-:Y:S01]  /*39f0*/  LEA R25, R25, UR4, 0x2 ;  /* 0x0000000419197c11 */ /* 0x000fe2000f8e10ff */
[C---:B0-----:R-:W-:Y:S01]  /*3a00*/  FMUL R23, R35.reuse, UR7 ;  /* 0x0000000723177c20 */ /* 0x041fe20008400000 */
[----:B------:R-:W-:Y:S01]  /*3a10*/  FMNMX R18, |R18|, R3, !PT ;  /* 0x0000000312127209 */ /* 0x000fe20007800200 */
[----:B------:R-:W-:Y:S01]  /*3a20*/  FADD R43, R34, R19 ;  /* 0x00000013222b7221 */ /* 0x000fe20000000000 */
[----:B------:R-:W-:Y:S01]  /*3a30*/  LOP3.LUT R36, R36, 0x1f, RZ, 0xc0, !PT ;  /* 0x0000001f24247812 */ /* 0x000fe200078ec0ff */
[----:B------:R-:W-:Y:S01]  /*3a40*/  FADD R39, R35, R4 ;  /* 0x0000000423277221 */ /* 0x000fe20000000000 */
[----:B------:R-:W-:-:S02]  /*3a50*/  @!P0 F2FP.BF16.F32.PACK_AB R3, R24, R23 ;  /* 0x000000171803823e */ /* 0x000fc400000010ff */
[----:B------:R-:W-:Y:S01]  /*3a60*/  LOP3.LUT R2, RZ, R2, RZ, 0x33, !PT ;  /* 0x00000002ff027212 */ /* 0x000fe200078e33ff */
[----:B------:R-:W-:Y:S04]  /*3a70*/  STS [R25], R21 ;  /* 0x0000001519007388 */ /* 0x000fe80000000800 */
[----:B------:R-:W0:Y:S01]  /*3a80*/  SHFL.IDX PT, R21, R43, R36, 0x1f ;  /* 0x00001f242b157589 */ /* 0x000e2200000e0000 */
[----:B------:R-:W-:-:S03]  /*3a90*/  IMAD.X R2, RZ, RZ, R2, P1 ;  /* 0x000000ffff027224 */ /* 0x000fc600008e0602 */
[----:B------:R0:W-:Y:S01]  /*3aa0*/  @!P0 STG.E desc[UR8][R30.64], R3 ;  /* 0x000000031e008986 */ /* 0x0001e2000c101908 */
[----:B------:R-:W-:-:S03]  /*3ab0*/  ISETP.GT.U32.AND P0, PT, R41, -0x21, PT ;  /* 0xffffffdf2900780c */ /* 0x000fc60003f04070 */
[----:B------:R-:W1:Y:S01]  /*3ac0*/  SHFL.IDX PT, R4, R39, R36, 0x1f ;  /* 0x00001f2427047589 */ /* 0x000e6200000e0000 */
[----:B------:R-:W-:Y:S01]  /*3ad0*/  ISETP.GT.U32.AND.EX P0, PT, R2, -0x1, PT, P0 ;  /* 0xffffffff0200780c */ /* 0x000fe20003f04100 */
[----:B--2---:R-:W-:Y:S01]  /*3ae0*/  FADD R44, R5, R44 ;  /* 0x0000002c052c7221 */ /* 0x004fe20000000000 */
[----:B------:R-:W-:Y:S02]  /*3af0*/  IMAD R19, R7, 0x21, R38 ;  /* 0x0000002107137824 */ /* 0x000fe400078e0226 */
[----:B------:R-:W-:Y:S02]  /*3b00*/  SEL R5, R41, 0xffffffdf, P0 ;  /* 0xffffffdf29057807 */ /* 0x000fe40000000000 */
[----:B------:R-:W-:Y:S02]  /*3b10*/  ISETP.GE.U32.AND P0, PT, R14, R17, PT ;  /* 0x000000110e00720c */ /* 0x000fe40003f06070 */
[----:B------:R-:W-:Y:S02]  /*3b20*/  LEA R19, R19, UR4, 0x2 ;  /* 0x0000000413137c11 */ /* 0x000fe4000f8e10ff */
[----:B------:R-:W-:Y:S01]  /*3b30*/  F2FP.BF16.F32.PACK_AB R42, R23, R42 ;  /* 0x0000002a172a723e */ /* 0x000fe200000010ff */
[----:B------:R-:W-:Y:S01]  /*3b40*/  IMAD R11, R11, 0x3f, RZ ;  /* 0x0000003f0b0b7824 */ /* 0x000fe200078e02ff */
[----:B------:R-:W-:Y:S01]  /*3b50*/  FMNMX R35, |R35|, R18, !PT ;  /* 0x0000001223237209 */ /* 0x000fe20007800200 */
[----:B------:R-:W-:Y:S01]  /*3b60*/  ULOP3.LUT UR5, UR6, 0xfffffffe, URZ, 0xc0, !UPT ;  /* 0xfffffffe06057892 */ /* 0x000fe2000f8ec03f */
[----:B------:R-:W-:Y:S01]  /*3b70*/  LOP3.LUT R5, RZ, R5, RZ, 0x33, !PT ;  /* 0x00000005ff057212 */ /* 0x000fe200078e33ff */
[----:B------:R2:W-:Y:S01]  /*3b80*/  STS [R19], R42 ;  /* 0x0000002a13007388 */ /* 0x0005e20000000800 */
[----:B------:R-:W-:Y:S01]  /*3b90*/  BSSY B0, `(.L_x_16725) ;  /* 0x0000078000007945 */ /* 0x000fe20003800000 */
[----:B0-----:R-:W-:Y:S01]  /*3ba0*/  FADD R3, R44, R21 ;  /* 0x000000152c037221 */ /* 0x001fe20000000000 */
[----:B------:R-:W-:-:S02]  /*3bb0*/  F2FP.BF16.F32.PACK_AB R24, R24, R37 ;  /* 0x000000251818723e */ /* 0x000fc400000010ff */
[----:B------:R-:W-:Y:S02]  /*3bc0*/  FMNMX R18, |R34|, R35, !PT ;  /* 0x0000002322127209 */ /* 0x000fe40007800200 */
[----:B------:R-:W-:Y:S01]  /*3bd0*/  IADD3 R11, R9, R11, RZ ;  /* 0x0000000b090b7210 */ /* 0x000fe20007ffe0ff */
[----:B-1----:R-:W-:Y:S01]  /*3be0*/  FADD R2, R33, R4 ;  /* 0x0000000421027221 */ /* 0x002fe20000000000 */
[----:B------:R-:W-:Y:S01]  /*3bf0*/  IADD3 R21, -R14, R5, RZ ;  /* 0x000000050e157210 */ /* 0x000fe20007ffe1ff */
[----:B------:R-:W-:Y:S06]  /*3c00*/  BAR.SYNC.DEFER_BLOCKING 0x0 ;  /* 0x0000000000007b1d */ /* 0x000fec0000010000 */
[----:B--2---:R-:W-:Y:S05]  /*3c10*/  @P0 BRA `(.L_x_16726) ;  /* 0x0000000400bc0947 */ /* 0x004fea0003800000 */
[C---:B------:R-:W-:Y:S01]  /*3c20*/  VIADD R23, R21.reuse, 0xffffffff ;  /* 0xffffffff15177836 */ /* 0x040fe20000000000 */
[----:B------:R-:W-:Y:S01]  /*3c30*/  LOP3.LUT R34, R21, 0x3, RZ, 0xc0, !PT ;  /* 0x0000000315227812 */ /* 0x000fe200078ec0ff */
[-C--:B------:R-:W-:Y:S01]  /*3c40*/  IMAD R31, R12, R16.reuse, RZ ;  /* 0x000000100c1f7224 */ /* 0x080fe200078e02ff */
[----:B------:R-:W-:Y:S01]  /*3c50*/  BSSY B1, `(.L_x_16727) ;  /* 0x0000042000017945 */ /* 0x000fe20003800000 */
[----:B------:R-:W-:Y:S01]  /*3c60*/  IMAD.WIDE.U32 R4, R13, R16, RZ ;  /* 0x000000100d047225 */ /* 0x000fe200078e00ff */
[----:B------:R-:W-:Y:S02]  /*3c70*/  ISETP.GE.U32.AND P2, PT, R23, 0x3, PT ;  /* 0x000000031700780c */ /* 0x000fe40003f46070 */
[----:B------:R-:W-:Y:S01]  /*3c80*/  ISETP.NE.AND P1, PT, R34, RZ, PT ;  /* 0x000000ff2200720c */ /* 0x000fe20003f25270 */
[----:B------:R-:W-:Y:S01]  /*3c90*/  IMAD.MOV.U32 R36, RZ, RZ, R28 ;  /* 0x000000ffff247224 */ /* 0x000fe200078e001c */
[----:B------:R-:W-:Y:S02]  /*3ca0*/  IADD3 R31, R5, R31, RZ ;  /* 0x0000001f051f7210 */ /* 0x000fe40007ffe0ff */
[----:B------:R-:W-:-:S02]  /*3cb0*/  MOV R38, R4 ;  /* 0x0000000400267202 */ /* 0x000fc40000000f00 */
[----:B------:R-:W-:Y:S02]  /*3cc0*/  MOV R23, RZ ;  /* 0x000000ff00177202 */ /* 0x000fe40000000f00 */
[----:B------:R-:W-:-:S03]  /*3cd0*/  MOV R30, R14 ;  /* 0x0000000e001e7202 */ /* 0x000fc60000000f00 */
[----:B------:R-:W-:Y:S05]  /*3ce0*/  @!P2 BRA `(.L_x_16728) ;  /* 0x0000000000e0a947 */ /* 0x000fea0003800000 */
[----:B------:R-:W0:Y:S01]  /*3cf0*/  LDC R10, c[0x0][0x264] ;  /* 0x00009900ff0a7b82 */ /* 0x000e220000000800 */
[----:B------:R-:W-:Y:S01]  /*3d00*/  IMAD.MOV.U32 R36, RZ, RZ, R28 ;  /* 0x000000ffff247224 */ /* 0x000fe200078e001c */
[----:B------:R-:W-:Y:S01]  /*3d10*/  IADD3 R33, R21, -R34, RZ ;  /* 0x8000002215217210 */ /* 0x000fe20007ffe0ff */
[----:B------:R-:W-:Y:S01]  /*3d20*/  IMAD.MOV.U32 R30, RZ, RZ, R14 ;  /* 0x000000ffff1e7224 */ /* 0x000fe200078e000e */
[----:B------:R-:W-:-:S07]  /*3d30*/  MOV R23, RZ ;  /* 0x000000ff00177202 */ /* 0x000fce0000000f00 */
.L_x_16729:
[C---:B-1----:R-:W-:Y:S01]  /*3d40*/  LOP3.LUT R12, R36.reuse, 0x1f, RZ, 0xc0, !PT ;  /* 0x0000001f240c7812 */ /* 0x042fe200078ec0ff */
[----:B------:R-:W-:Y:S01]  /*3d50*/  IMAD R4, R7, 0x21, R30 ;  /* 0x0000002107047824 */ /* 0x000fe200078e021e */
[----:B------:R-:W-:Y:S01]  /*3d60*/  IADD3 R5, R36, 0x1d, RZ ;  /* 0x0000001d24057810 */ /* 0x000fe20007ffe0ff */
[----:B------:R-:W-:Y:S01]  /*3d70*/  VIADD R23, R23, 0x4 ;  /* 0x0000000417177836 */ /* 0x000fe20000000000 */
[----:B------:R-:W-:Y:S02]  /*3d80*/  ISETP.GE.U32.AND P5, PT, R12, R15, PT ;  /* 0x0000000f0c00720c */ /* 0x000fe40003fa6070 */
[----:B------:R-:W-:Y:S02]  /*3d90*/  LEA R41, R4, UR4, 0x2 ;  /* 0x0000000404297c11 */ /* 0x000fe4000f8e10ff */
[----:B------:R-:W-:Y:S02]  /*3da0*/  IADD3 R4, R36, -0x1, RZ ;  /* 0xffffffff24047810 */ /* 0x000fe40007ffe0ff */
[----:B------:R-:W-:-:S02]  /*3db0*/  IADD3 R33, R33, -0x4, RZ ;  /* 0xfffffffc21217810 */ /* 0x000fc40007ffe0ff */
[----:B------:R-:W-:Y:S01]  /*3dc0*/  LOP3.LUT R30, R4, 0x1f, RZ, 0xc0, !PT ;  /* 0x0000001f041e7812 */ /* 0x000fe200078ec0ff */
[----:B------:R-:W-:Y:S01]  /*3dd0*/  VIADD R4, R36, 0x1e ;  /* 0x0000001e24047836 */ /* 0x000fe20000000000 */
[----:B------:R-:W-:Y:S02]  /*3de0*/  LOP3.LUT R36, R5, 0x1f, RZ, 0xc0, !PT ;  /* 0x0000001f05247812 */ /* 0x000fe400078ec0ff */
[-C--:B------:R-:W-:Y:S01]  /*3df0*/  ISETP.GE.U32.AND P4, PT, R30, R15.reuse, PT ;  /* 0x0000000f1e00720c */ /* 0x080fe20003f86070 */
[----:B------:R-:W1:Y:S01]  /*3e00*/  @!P5 LDS R13, [R41] ;  /* 0x00000000290dd984 */ /* 0x000e620000000800 */
[----:B------:R-:W-:Y:S02]  /*3e10*/  LOP3.LUT R42, R4, 0x1f, RZ, 0xc0, !PT ;  /* 0x0000001f042a7812 */ /* 0x000fe400078ec0ff */
[----:B------:R-:W-:Y:S02]  /*3e20*/  @!P5 IADD3 R5, P6, R12, R38, RZ ;  /* 0x000000260c05d210 */ /* 0x000fe40007fde0ff */
[----:B------:R-:W-:-:S02]  /*3e30*/  ISETP.GE.U32.AND P3, PT, R42, R15, PT ;  /* 0x0000000f2a00720c */ /* 0x000fc40003f66070 */
[----:B------:R-:W-:Y:S02]  /*3e40*/  @!P5 IADD3.X R12, RZ, R31, RZ, P6, !PT ;  /* 0x0000001fff0cd210 */ /* 0x000fe400037fe4ff */
[C---:B------:R-:W-:Y:S02]  /*3e50*/  @!P5 LEA R4, P6, R5.reuse, R27, 0x2 ;  /* 0x0000001b0504d211 */ /* 0x040fe400078c10ff */
[----:B------:R-:W-:Y:S01]  /*3e60*/  ISETP.GE.U32.AND P2, PT, R36, R15, PT ;  /* 0x0000000f2400720c */ /* 0x000fe20003f46070 */
[----:B------:R-:W2:Y:S01]  /*3e70*/  @!P4 LDS R35, [R41+0x4] ;  /* 0x000004002923c984 */ /* 0x000ea20000000800 */
[----:B------:R-:W-:-:S05]  /*3e80*/  @!P5 LEA.HI.X R5, R5, R26, R12, 0x2, P6 ;  /* 0x0000001a0505d211 */ /* 0x000fca00030f140c */
[----:B------:R-:W3:Y:S06]  /*3e90*/  @!P3 LDS R37, [R41+0x8] ;  /* 0x000008002925b984 */ /* 0x000eec0000000800 */
        /* <DEDUP_REMOVED lines=12> */
[----:B-1----:R-:W-:Y:S02]  /*3f60*/  @!P3 IADD3 R5, P4, R42, R38, RZ ;  /* 0x000000262a05b210 */ /* 0x002fe40007f9e0ff */
[----:B------:R-:W-:Y:S02]  /*3f70*/  IADD3.X R47, R43, R10, RZ, P5, !PT ;  /* 0x0000000a2b2f7210 */ /* 0x000fe40002ffe4ff */
[----:B------:R-:W-:Y:S01]  /*3f80*/  @!P2 IADD3 R13, P5, R36, R45, RZ ;  /* 0x0000002d240da210 */ /* 0x000fe20007fbe0ff */
[----:B------:R-:W-:Y:S01]  /*3f90*/  @!P3 IMAD.X R41, RZ, RZ, R43, P4 ;  /* 0x000000ffff29b224 */ /* 0x000fe200020e062b */
[C---:B------:R-:W-:Y:S02]  /*3fa0*/  @!P3 LEA R4, P4, R5.reuse, R27, 0x2 ;  /* 0x0000001b0504b211 */ /* 0x040fe400078810ff */
[----:B------:R-:W-:Y:S02]  /*3fb0*/  @!P2 IADD3.X R38, RZ, R47, RZ, P5, !PT ;  /* 0x0000002fff26a210 */ /* 0x000fe40002ffe4ff */
[----:B------:R-:W-:-:S02]  /*3fc0*/  @!P3 LEA.HI.X R5, R5, R26, R41, 0x2, P4 ;  /* 0x0000001a0505b211 */ /* 0x000fc400020f1429 */
[----:B------:R-:W-:Y:S02]  /*3fd0*/  @!P2 LEA R12, P5, R13, R27, 0x2 ;  /* 0x0000001b0d0ca211 */ /* 0x000fe400078a10ff */
[----:B0-----:R-:W-:Y:S01]  /*3fe0*/  IADD3 R30, R14, R23, RZ ;  /* 0x000000170e1e7210 */ /* 0x001fe20007ffe0ff */
[----:B---3--:R1:W-:Y:S01]  /*3ff0*/  @!P3 STG.E desc[UR8][R4.64], R37 ;  /* 0x000000250400b986 */ /* 0x0083e2000c101908 */
[----:B------:R-:W-:Y:S02]  /*4000*/  ISETP.NE.AND P3, PT, R33, RZ, PT ;  /* 0x000000ff2100720c */ /* 0x000fe40003f65270 */
[----:B------:R-:W-:Y:S02]  /*4010*/  @!P2 LEA.HI.X R13, R13, R26, R38, 0x2, P5 ;  /* 0x0000001a0d0da211 */ /* 0x000fe400028f1426 */
[----:B------:R-:W-:-:S03]  /*4020*/  IADD3 R36, R36, 0x1f, RZ ;  /* 0x0000001f24247810 */ /* 0x000fc60007ffe0ff */
[----:B----4-:R1:W-:Y:S01]  /*4030*/  @!P2 STG.E desc[UR8][R12.64], R39 ;  /* 0x000000270c00a986 */ /* 0x0103e2000c101908 */
[----:B------:R-:W-:-:S05]  /*4040*/  IADD3 R38, P2, R45, UR5, RZ ;  /* 0x000000052d267c10 */ /* 0x000fca000ff5e0ff */
[----:B------:R-:W-:Y:S01]  /*4050*/  IMAD.X R31, R47, 0x1, R10, P2 ;  /* 0x000000012f1f7824 */ /* 0x000fe200010e060a */
[----:B------:R-:W-:Y:S07]  /*4060*/  @P3 BRA `(.L_x_16729) ;  /* 0xfffffffc00343947 */ /* 0x000fee000383ffff */
.L_x_16728:
[----:B------:R-:W-:Y:S05]  /*4070*/  BSYNC B1 ;  /* 0x0000000000017941 */ /* 0x000fea0003800000 */
.L_x_16727:
        /* <DEDUP_REMOVED lines=15> */
.L_x_16731:
[----:B------:R-:W-:Y:S05]  /*4170*/  BSYNC B1 ;  /* 0x0000000000017941 */ /* 0x000fea0003800000 */
.L_x_16730:
        /* <DEDUP_REMOVED lines=25> */
.L_x_16726:
[----:B------:R-:W-:Y:S05]  /*4310*/  BSYNC B0 ;  /* 0x0000000000007941 */ /* 0x000fea0003800000 */
.L_x_16725:
[----:B------:R-:W-:Y:S01]  /*4320*/  BAR.SYNC.DEFER_BLOCKING 0x0 ;  /* 0x0000000000007b1d */ /* 0x000fe20000010000 */
[----:B-1----:R-:W-:Y:S02]  /*4330*/  LOP3.LUT R37, R16, 0x1, RZ, 0xfc, !PT ;  /* 0x0000000110257812 */ /* 0x002fe400078efcff */
[----:B------:R-:W-:Y:S02]  /*4340*/  SHF.R.U32.HI R12, RZ, 0x1, R10 ;  /* 0x00000001ff0c7819 */ /* 0x000fe4000001160a */
[----:B------:R-:W-:Y:S01]  /*4350*/  SHF.R.U32.HI R0, RZ, 0x3, R0 ;  /* 0x00000003ff007819 */ /* 0x000fe20000011600 */
[----:B------:R-:W-:Y:S01]  /*4360*/  ULDC UR6, c[0x0][0x260] ;  /* 0x0000980000067ab9 */ /* 0x000fe20000000800 */
[----:B------:R-:W-:Y:S01]  /*4370*/  BSSY B0, `(.L_x_16732) ;  /* 0x0000079000007945 */ /* 0x000fe20003800000 */
[----:B0-2---:R-:W-:Y:S02]  /*4380*/  MOV R5, UR6 ;  /* 0x0000000600057c02 */ /* 0x005fe40008000f00 */
[----:B------:R-:W-:-:S02]  /*4390*/  LOP3.LUT R0, R0, 0x1ffffffc, RZ, 0xc0, !PT ;  /* 0x1ffffffc00007812 */ /* 0x000fc400078ec0ff */
        /* <DEDUP_REMOVED lines=20> */
[----:B------:R-:W-:Y:S01]  /*44e0*/  IMAD.IADD R19, R21, 0x1, -R6 ;  /* 0x0000000115137824 */ /* 0x000fe200078e0a06 */
[----:B------:R-:W-:Y:S02]  /*44f0*/  MOV R16, RZ ;  /* 0x000000ff00107202 */ /* 0x000fe40000000f00 */
[----:B------:R-:W-:Y:S01]  /*4500*/  MOV R24, R14 ;  /* 0x0000000e00187202 */ /* 0x000fe20000000f00 */
[----:B0-----:R-:W-:-:S07]  /*4510*/  IMAD.IADD R28, R5, 0x1, -R0 ;  /* 0x00000001051c7824 */ /* 0x001fce00078e0a00 */
.L_x_16736:
[C---:B------:R-:W-:Y:S01]  /*4520*/  LOP3.LUT R10, R28.reuse, 0x1f, RZ, 0xc0, !PT ;  /* 0x0000001f1c0a7812 */ /* 0x040fe200078ec0ff */
[----:B------:R-:W-:Y:S01]  /*4530*/  VIADD R19, R19, 0xfffffffc ;  /* 0xfffffffc13137836 */ /* 0x000fe20000000000 */
[C---:B0-----:R-:W-:Y:S02]  /*4540*/  IADD3 R4, R28.reuse, -0x1, RZ ;  /* 0xffffffff1c047810 */ /* 0x041fe40007ffe0ff */
[C---:B------:R-:W-:Y:S01]  /*4550*/  IADD3 R5, R28.reuse, 0x1d, RZ ;  /* 0x0000001d1c057810 */ /* 0x040fe20007ffe0ff */
[----:B------:R-:W-:Y:S01]  /*4560*/  VIADD R28, R28, 0x1e ;  /* 0x0000001e1c1c7836 */ /* 0x000fe20000000000 */
[----:B------:R-:W-:Y:S01]  /*4570*/  LOP3.LUT R13, R4, 0x1f, RZ, 0xc0, !PT ;  /* 0x0000001f040d7812 */ /* 0x000fe200078ec0ff */
[----:B------:R-:W-:Y:S01]  /*4580*/  IMAD R4, R7, 0x21, R24 ;  /* 0x0000002107047824 */ /* 0x000fe200078e0218 */
[----:B------:R-:W-:Y:S02]  /*4590*/  ISETP.GE.U32.AND P4, PT, R10, R15, PT ;  /* 0x0000000f0a00720c */ /* 0x000fe40003f86070 */
[----:B------:R-:W-:-:S02]  /*45a0*/  LOP3.LUT R28, R28, 0x1f, RZ, 0xc0, !PT ;  /* 0x0000001f1c1c7812 */ /* 0x000fc400078ec0ff */
[-C--:B------:R-:W-:Y:S02]  /*45b0*/  ISETP.GE.U32.AND P3, PT, R13, R15.reuse, PT ;  /* 0x0000000f0d00720c */ /* 0x080fe40003f66070 */
[-C--:B------:R-:W-:Y:S02]  /*45c0*/  ISETP.GE.U32.AND P2, PT, R28, R15.reuse, PT ;  /* 0x0000000f1c00720c */ /* 0x080fe40003f46070 */
[----:B------:R-:W-:Y:S02]  /*45d0*/  LEA R23, R4, UR4, 0x2 ;  /* 0x0000000404177c11 */ /* 0x000fe4000f8e10ff */
[----:B------:R-:W-:Y:S02]  /*45e0*/  LOP3.LUT R32, R5, 0x1f, RZ, 0xc0, !PT ;  /* 0x0000001f05207812 */ /* 0x000fe400078ec0ff */
[----:B------:R-:W-:Y:S01]  /*45f0*/  IADD3 R16, R16, 0x4, RZ ;  /* 0x0000000410107810 */ /* 0x000fe20007ffe0ff */
[----:B------:R-:W0:Y:S01]  /*4600*/  @!P4 LDS R25, [R23] ;  /* 0x000000001719c984 */ /* 0x000e220000000800 */
[----:B------:R-:W-:-:S02]  /*4610*/  ISETP.GE.U32.AND P1, PT, R32, R15, PT ;  /* 0x0000000f2000720c */ /* 0x000fc40003f26070 */
[----:B------:R-:W-:Y:S01]  /*4620*/  @!P4 IADD3 R5, P6, R10, R30, RZ ;  /* 0x0000001e0a05c210 */ /* 0x000fe20007fde0ff */
[----:B------:R-:W2:Y:S01]  /*4630*/  @!P3 LDS R31, [R23+0x4] ;  /* 0x00000400171fb984 */ /* 0x000ea20000000800 */
[----:B------:R-:W-:Y:S02]  /*4640*/  IADD3 R30, P5, R30, UR5, RZ ;  /* 0x000000051e1e7c10 */ /* 0x000fe4000ffbe0ff */
[----:B-1----:R-:W-:Y:S01]  /*4650*/  MOV R10, R34 ;  /* 0x00000022000a7202 */ /* 0x002fe20000000f00 */
[----:B------:R-:W1:Y:S01]  /*4660*/  @!P2 LDS R33, [R23+0x8] ;  /* 0x000008001721a984 */ /* 0x000e620000000800 */
[----:B------:R-:W-:Y:S02]  /*4670*/  @!P4 IADD3.X R12, RZ, R37, RZ, P6, !PT ;  /* 0x00000025ff0cc210 */ /* 0x000fe400037fe4ff */
[----:B------:R-:W-:Y:S01]  /*4680*/  @!P4 LEA R4, P6, R5, R27, 0x2 ;  /* 0x0000001b0504c211 */ /* 0x000fe200078c10ff */
[----:B------:R-:W-:Y:S01]  /*4690*/  IMAD.X R37, R37, 0x1, R10, P5 ;  /* 0x0000000125257824 */ /* 0x000fe200028e060a */
[----:B------:R-:W-:Y:S01]  /*46a0*/  @!P3 IADD3 R13, P5, R13, R30, RZ ;  /* 0x0000001e0d0db210 */ /* 0x000fe20007fbe0ff */
[----:B------:R3:W4:Y:S01]  /*46b0*/  @!P1 LDS R35, [R23+0xc] ;  /* 0x00000c0017239984 */ /* 0x0007220000000800 */
[----:B------:R-:W-:-:S02]  /*46c0*/  @!P4 LEA.HI.X R5, R5, R26, R12, 0x2, P6 ;  /* 0x0000001a0505c211 */ /* 0x000fc400030f140c */
[----:B------:R-:W-:Y:S02]  /*46d0*/  @!P3 IADD3.X R20, RZ, R37, RZ, P5, !PT ;  /* 0x00000025ff14b210 */ /* 0x000fe40002ffe4ff */
        /* <DEDUP_REMOVED lines=11> */
[----:B---3--:R-:W-:Y:S01]  /*4790*/  @!P1 IADD3 R23, P5, R32, R30, RZ ;  /* 0x0000001e20179210 */ /* 0x008fe20007fbe0ff */
[----:B0-----:R0:W-:Y:S03]  /*47a0*/  @!P4 STG.E desc[UR8][R4.64], R25 ;  /* 0x000000190400c986 */ /* 0x0011e6000c101908 */
[----:B------:R-:W-:Y:S01]  /*47b0*/  @!P1 IADD3.X R24, RZ, R37, RZ, P5, !PT ;  /* 0x00000025ff189210 */ /* 0x000fe20002ffe4ff */
[----:B--2---:R0:W-:Y:S01]  /*47c0*/  @!P3 STG.E desc[UR8][R12.64], R31 ;  /* 0x0000001f0c00b986 */ /* 0x0041e2000c101908 */
[----:B------:R-:W-:-:S03]  /*47d0*/  @!P1 LEA R22, P5, R23, R27, 0x2 ;  /* 0x0000001b17169211 */ /* 0x000fc600078a10ff */
[----:B-1----:R0:W-:Y:S01]  /*47e0*/  @!P2 STG.E desc[UR8][R20.64], R33 ;  /* 0x000000211400a986 */ /* 0x0021e2000c101908 */
[----:B------:R-:W-:Y:S02]  /*47f0*/  ISETP.NE.AND P2, PT, R19, RZ, PT ;  /* 0x000000ff1300720c */ /* 0x000fe40003f45270 */
[----:B------:R-:W-:Y:S02]  /*4800*/  @!P1 LEA.HI.X R23, R23, R26, R24, 0x2, P5 ;  /* 0x0000001a17179211 */ /* 0x000fe400028f1418 */
[----:B------:R-:W-:-:S03]  /*4810*/  IADD3 R24, R14, R16, RZ ;  /* 0x000000100e187210 */ /* 0x000fc60007ffe0ff */
[----:B----4-:R0:W-:Y:S01]  /*4820*/  @!P1 STG.E desc[UR8][R22.64], R35 ;  /* 0x0000002316009986 */ /* 0x0101e2000c101908 */
[----:B------:R-:W-:-:S04]  /*4830*/  IADD3 R30, P1, R30, UR5, RZ ;  /* 0x000000051e1e7c10 */ /* 0x000fc8000ff3e0ff */
[----:B------:R-:W-:Y:S01]  /*4840*/  IADD3.X R37, R37, R10, RZ, P1, !PT ;  /* 0x0000000a25257210 */ /* 0x000fe20000ffe4ff */
[----:B------:R-:W-:Y:S08]  /*4850*/  @P2 BRA `(.L_x_16736) ;  /* 0xfffffffc00302947 */ /* 0x000ff0000383ffff */
.L_x_16735:
[----:B------:R-:W-:Y:S05]  /*4860*/  BSYNC B1 ;  /* 0x0000000000017941 */ /* 0x000fea0003800000 */
.L_x_16734:
        /* <DEDUP_REMOVED lines=15> */
.L_x_16738:
[----:B------:R-:W-:Y:S05]  /*4960*/  BSYNC B1 ;  /* 0x0000000000017941 */ /* 0x000fea0003800000 */
.L_x_16737:
[----:B------:R-:W-:Y:S01]  /*4970*/  IMAD.X R37, R37, 0x1, R10, P2 ;  /* 0x0000000125257824 */ /* 0x000fe200010e060a */
        /* <DEDUP_REMOVED lines=24> */
.L_x_16733:
[----:B------:R-:W-:Y:S05]  /*4b00*/  BSYNC B0 ;  /* 0x0000000000007941 */ /* 0x000fea0003800000 */
.L_x_16732:
[----:B01----:R-:W0:Y:S01]  /*4b10*/  S2R R4, SR_TID.X ;  /* 0x0000000000047919 */ /* 0x003e220000002100 */
        /* <DEDUP_REMOVED lines=17> */
[----:B------:R-:W5:Y:S01]  /*4c30*/  LDS.64 R6, [R5+UR4+0x700] ;  /* 0x0007000405067984 */ /* 0x000f620008000a00 */
[----:B-1----:R-:W-:Y:S01]  /*4c40*/  FADD R9, R2, R14 ;  /* 0x0000000e02097221 */ /* 0x002fe20000000000 */
[----:B0-----:R-:W-:Y:S01]  /*4c50*/  FADD R2, R3, R15 ;  /* 0x0000000f03027221 */ /* 0x001fe20000000000 */
[----:B--2---:R-:W-:-:S02]  /*4c60*/  @!P0 LEA R14, P1, R8, R16, 0x2 ;  /* 0x00000010080e8211 */ /* 0x004fc400078210ff */
        /* <DEDUP_REMOVED lines=17> */
.L_x_16740:
[----:B------:R-:W-:Y:S05]  /*4d80*/  BSYNC B0 ;  /* 0x0000000000007941 */ /* 0x000fea0003800000 */
.L_x_16739:
[----:B------:R-:W-:Y:S02]  /*4d90*/  ULDC.64 UR4, c[0x0][0x238] ;  /* 0x00008e0000047ab9 */ /* 0x000fe40000000a00 */
        /* <DEDUP_REMOVED lines=8> */
[----:B0-----:R-:W-:-:S05]  /*4e20*/  FMNMX R3, R18, R3, !PT ;  /* 0x0000000312037209 */ /* 0x001fca0007800000 */
[----:B------:R-:W0:Y:S01]  /*4e30*/  SHFL.DOWN PT, R2, R3, 0x8, 0x1f ;  /* 0x09001f0003027f89 */ /* 0x000e2200000e0000 */
[----:B-1----:R-:W-:-:S04]  /*4e40*/  @!P0 LEA R9, R8, R9, 0x18 ;  /* 0x0000000908098211 */ /* 0x002fc800078ec0ff */
[----:B------:R-:W-:Y:S02]  /*4e50*/  @!P0 IADD3 R9, R0, R9, RZ ;  /* 0x0000000900098210 */ /* 0x000fe40007ffe0ff */
        /* <DEDUP_REMOVED lines=26> */
.L_x_16751:
[----:B-1----:R-:W-:-:S07]  /*5000*/  FMNMX R5, R2, R5, !PT ;  /* 0x0000000502057209 */ /* 0x002fce0007800000 */
.L_x_16743:
[----:B------:R-:W-:Y:S05]  /*5010*/  BSYNC B0 ;  /* 0x0000000000007941 */ /* 0x000fea0003800000 */
.L_x_16742:
[----:B------:R-:W-:Y:S01]  /*5020*/  ISETP.NE.AND P0, PT, R4, RZ, PT ;  /* 0x000000ff0400720c */ /* 0x000fe20003f05270 */
[----:B------:R-:W-:-:S12]  /*5030*/  BSSY B0, `(.L_x_16741) ;  /* 0x0000004000007945 */ /* 0x000fd80003800000 */
[----:B------:R-:W-:Y:S05]  /*5040*/  @P0 BRA `(.L_x_16745) ;  /* 0x0000000000080947 */ /* 0x000fea0003800000 */
[----:B0-----:R-:W0:Y:S02]  /*5050*/  LDC.64 R2, c[0x0][0x238] ;  /* 0x00008e00ff027b82 */ /* 0x001e240000000a00 */
[----:B0-----:R1:W-:Y:S02]  /*5060*/  REDG.E.MAX.S32.STRONG.GPU desc[UR8][R2.64], R5 ;  /* 0x000000050200798e */ /* 0x0013e4000d10e388 */
.L_x_16745:
[----:B------:R-:W-:Y:S05]  /*5070*/  BSYNC B0 ;  /* 0x0000000000007941 */ /* 0x000fea0003800000 */
.L_x_16741:
        /* <DEDUP_REMOVED lines=13> */
[----:B0-----:R-:W-:Y:S05]  /*5150*/  CALL.REL.NOINC `($__internal_435_$__cuda_sm20_rcp_rn_f32_slowpath) ;  /* 0x0000000400887944 */ /* 0x001fea0003c00000 */
[----:B------:R-:W-:Y:S05]  /*5160*/  BRA `(.L_x_16747) ;  /* 0x0000000000147947 */ /* 0x000fea0003800000 */
.L_x_16746:
[----:B01----:R-:W0:Y:S01]  /*5170*/  MUFU.RCP R5, UR7 ;  /* 0x0000000700057d08 */ /* 0x003e220008001000 */
[----:B------:R-:W-:-:S04]  /*5180*/  IMAD.U32 R0, RZ, RZ, UR7 ;  /* 0x00000007ff007e24 */ /* 0x000fc8000f8e00ff */
[----:B0-----:R-:W-:-:S04]  /*5190*/  FFMA R0, R5, R0, -1 ;  /* 0xbf80000005007423 */ /* 0x001fc80000000000 */
[----:B------:R-:W-:-:S04]  /*51a0*/  FADD.FTZ R0, -R0, -RZ ;  /* 0x800000ff00007221 */ /* 0x000fc80000010100 */
[----:B------:R-:W-:-:S07]  /*51b0*/  FFMA R5, R5, R0, R5 ;  /* 0x0000000005057223 */ /* 0x000fce0000000005 */
.L_x_16747:
[----:B------:R-:W0:Y:S02]  /*51c0*/  LDC.64 R2, c[0x0][0x240] ;  /* 0x00009000ff027b82 */ /* 0x000e240000000a00 */
[----:B0-----:R-:W-:Y:S01]  /*51d0*/  STG.E desc[UR8][R2.64], R5 ;  /* 0x0000000502007986 */ /* 0x001fe2000c101908 */
[----:B------:R-:W-:Y:S05]  /*51e0*/  EXIT ;  /* 0x000000000000794d */ /* 0x000fea0003800000 */
.L_x_16744:
[----:B------:R-:W-:Y:S01]  /*51f0*/  HFMA2.MMA R7, -RZ, RZ, 0, 2.384185791015625e-07 ;  /* 0x00000004ff077435 */ /* 0x000fe200000001ff */
[----:B------:R-:W-:Y:S01]  /*5200*/  MOV R9, 0x1f ;  /* 0x0000001f00097802 */ /* 0x000fe20000000f00 */
[----:B------:R-:W-:-:S09]  /*5210*/  IMAD.MOV.U32 R6, RZ, RZ, -0x1 ;  /* 0xffffffffff067424 */ /* 0x000fd200078e00ff */
[----:B01----:R-:W-:Y:S05]  /*5220*/  WARPSYNC.COLLECTIVE R6, `(.L_x_16748) ;  /* 0x0000000006087348 */ /* 0x003fea0003c00000 */
[----:B-1----:R1:W2:Y:S02]  /*5230*/  SHFL.DOWN P0, R5, R0, R7, R9 ;  /* 0x0800000700057389 */ /* 0x0022a40000000009 */
[----:B012---:R-:W-:Y:S01]  /*5240*/  ENDCOLLECTIVE ;  /* 0x000000000000791b */ /* 0x007fe20003800000 */
.L_x_16748:
[----:B------:R-:W-:Y:S01]  /*5250*/  IMAD.MOV.U32 R7, RZ, RZ, 0x2 ;  /* 0x00000002ff077424 */ /* 0x000fe200078e00ff */
[----:B------:R-:W-:-:S04]  /*5260*/  MOV R3, R5 ;  /* 0x0000000500037202 */ /* 0x000fc80000000f00 */
[----:B------:R-:W-:-:S04]  /*5270*/  FMNMX R3, R3, R0, !PT ;  /* 0x0000000003037209 */ /* 0x000fc80007800000 */
[----:B------:R-:W-:-:S07]  /*5280*/  MOV R0, R3 ;  /* 0x0000000300007202 */ /* 0x000fce0000000f00 */
[----:B------:R-:W-:Y:S05]  /*5290*/  WARPSYNC.COLLECTIVE R6, `(.L_x_16749) ;  /* 0x0000000006087348 */ /* 0x000fea0003c00000 */
[----:B------:R0:W1:Y:S02]  /*52a0*/  SHFL.DOWN P0, R5, R0, R7, R9 ;  /* 0x0800000700057389 */ /* 0x0000640000000009 */
[----:B01----:R-:W-:Y:S01]  /*52b0*/  ENDCOLLECTIVE ;  /* 0x000000000000791b */ /* 0x003fe20003800000 */
.L_x_16749:
[----:B------:R-:W-:Y:S01]  /*52c0*/  IMAD.MOV.U32 R7, RZ, RZ, 0x1 ;  /* 0x00000001ff077424 */ /* 0x000fe200078e00ff */
[----:B------:R-:W-:-:S04]  /*52d0*/  MOV R2, R5 ;  /* 0x0000000500027202 */ /* 0x000fc80000000f00 */
[----:B------:R-:W-:-:S04]  /*52e0*/  FMNMX R2, R3, R2, !PT ;  /* 0x0000000203027209 */ /* 0x000fc80007800000 */
[----:B------:R-:W-:-:S07]  /*52f0*/  MOV R0, R2 ;  /* 0x0000000200007202 */ /* 0x000fce0000000f00 */
[----:B------:R-:W-:Y:S05]  /*5300*/  WARPSYNC.COLLECTIVE R6, `(.L_x_16750) ;  /* 0x0000000006087348 */ /* 0x000fea0003c00000 */
[----:B------:R0:W1:Y:S02]  /*5310*/  SHFL.DOWN P0, R5, R0, R7, R9 ;  /* 0x0800000700057389 */ /* 0x0000640000000009 */
[----:B01----:R-:W-:Y:S01]  /*5320*/  ENDCOLLECTIVE ;  /* 0x000000000000791b */ /* 0x003fe20003800000 */
.L_x_16750:
[----:B------:R-:W-:Y:S05]  /*5330*/  BRA `(.L_x_16751) ;  /* 0xfffffffc00307947 */ /* 0x000fea000383ffff */
        .weak           $__internal_434_$__cuda_sm20_div_u64
        .type           $__internal_434_$__cuda_sm20_div_u64,@function
        .size           $__internal_434_$__cuda_sm20_div_u64,($__internal_435_$__cuda_sm20_rcp_rn_f32_slowpath - $__internal_434_$__cuda_sm20_div_u64)
$__internal_434_$__cuda_sm20_div_u64:
        /* <DEDUP_REMOVED lines=67> */
[----:B------:R-:W-:Y:S06]  /*5770*/  RET.REL.NODEC R6 `(_ZN18transformer_engine6detail38cast_transpose_fused_kernel_notalignedILb1ELb1ELb0EfNS_16CTDBiasDActParamI6__halfS3_13__nv_bfloat16fEELi2ELi2ENS_5EmptyEXadL_ZNS_5dgeluIffEET_T0_RKS6_EEEEvT3_mmm) ;  /* 0xffffffa806207950 */ /* 0x000fec0003c3ffff */
        .weak           $__internal_435_$__cuda_sm20_rcp_rn_f32_slowpath
        .type           $__internal_435_$__cuda_sm20_rcp_rn_f32_slowpath,@function
        .size           $__internal_435_$__cuda_sm20_rcp_rn_f32_slowpath,(.L_x_34920 - $__internal_435_$__cuda_sm20_rcp_rn_f32_slowpath)
$__internal_435_$__cuda_sm20_rcp_rn_f32_slowpath:
        /* <DEDUP_REMOVED lines=15> */
.L_x_16752:
        /* <DEDUP_REMOVED lines=33> */
.L_x_16754:
[----:B------:R2:W3:Y:S02]  /*5a80*/  MUFU.RCP R2, R0 ;  /* 0x0000000000027308 */ /* 0x0004e40000001000 */
.L_x_16753:
[----:B------:R-:W-:Y:S01]  /*5a90*/  HFMA2.MMA R3, -RZ, RZ, 0, 0 ;  /* 0x00000000ff037435 */ /* 0x000fe200000001ff */
[----:B-1-3--:R-:W-:Y:S01]  /*5aa0*/  IMAD.MOV.U32 R5, RZ, RZ, R2 ;  /* 0x000000ffff057224 */ /* 0x00afe200078e0002 */
[----:B------:R-:W-:-:S04]  /*5ab0*/  MOV R2, R7 ;  /* 0x0000000700027202 */ /* 0x000fc80000000f00 */
[----:B0-2---:R-:W-:Y:S05]  /*5ac0*/  RET.REL.NODEC R2 `(_ZN18transformer_engine6detail38cast_transpose_fused_kernel_notalignedILb1ELb1ELb0EfNS_16CTDBiasDActParamI6__halfS3_13__nv_bfloat16fEELi2ELi2ENS_5EmptyEXadL_ZNS_5dgeluIffEET_T0_RKS6_EEEEvT3_mmm) ;  /* 0xffffffa4024c7950 */ /* 0x005fea0003c3ffff */
.L_x_16755:
        /* <DEDUP_REMOVED lines=11> */
.L_x_34920:


//--------------------- .text._ZN18transformer_engine6detail38cast_transpose_fused_kernel_notalignedILb1ELb1ELb0EfNS_16CTDBiasDActParamI6__halfS3_S3_fEELi2ELi2ENS_5EmptyEXadL_ZNS_5dgeluIffEET_T0_RKS5_EEEEvT3_mmm --------------------------
	.section	.text._ZN18transformer_engine6detail38cast_transpose_fused_kernel_notalignedILb1ELb1ELb0EfNS_16CTDBiasDActParamI6__halfS3_S3_fEELi2ELi2ENS_5EmptyEXadL_ZNS_5dgeluIffEET_T0_RKS5_EEEEvT3_mmm,"ax",@progbits
	.align	128
        .global         _ZN18transformer_engine6detail38cast_transpose_fused_kernel_notalignedILb1ELb1ELb0EfNS_16CTDBiasDActParamI6__halfS3_S3_fEELi2ELi2ENS_5EmptyEXadL_ZNS_5dgeluIffEET_T0_RKS5_EEEEvT3_mmm
        .type           _ZN18transformer_engine6detail38cast_transpose_fused_kernel_notalignedILb1ELb1ELb0EfNS_16CTDBiasDActParamI6__halfS3_S3_fEELi2ELi2ENS_5EmptyEXadL_ZNS_5dgeluIffEET_T0_RKS5_EEEEvT3_mmm,@function
        .size           _ZN18transformer_engine6detail38cast_transpose_fused_kernel_notalignedILb1ELb1ELb0EfNS_16CTDBiasDActParamI6__halfS3_S3_fEELi2ELi2ENS_5EmptyEXadL_ZNS_5dgeluIffEET_T0_RKS5_EEEEvT3_mmm,(.L_x_34922 - _ZN18transformer_engine6detail38cast_transpose_fused_kernel_notalignedILb1ELb1ELb0EfNS_16CTDBiasDActParamI6__halfS3_S3_fEELi2ELi2ENS_5EmptyEXadL_ZNS_5dgeluIffEET_T0_RKS5_EEEEvT3_mmm)
        .other          _ZN18transformer_engine6detail38cast_transpose_fused_kernel_notalignedILb1ELb1ELb0EfNS_16CTDBiasDActParamI6__halfS3_S3_fEELi2ELi2ENS_5EmptyEXadL_ZNS_5dgeluIffEET_T0_RKS5_EEEEvT3_mmm,@"STO_CUDA_ENTRY STV_DEFAULT"
_ZN18transformer_engine6detail38cast_transpose_fused_kernel_notalignedILb1ELb1ELb0EfNS_16CTDBiasDActParamI6__halfS3_S3_fEELi2ELi2ENS_5EmptyEXadL_ZNS_5dgeluIffEET_T0_RKS5_EEEEvT3_mmm:
.text._ZN18transformer_engine6detail38cast_transpose_fused_kernel_notalignedILb1ELb1ELb0EfNS_16CTDBiasDActParamI6__halfS3_S3_fEELi2ELi2ENS_5EmptyEXadL_ZNS_5dgeluIffEET_T0_RKS5_EEEEvT3_mmm:
        /* <DEDUP_REMOVED lines=19> */
[----:B------:R-:W-:Y:S05]  /*0130*/  CALL.REL.NOINC `($__internal_436_$__cuda_sm20_div_u64) ;  /* 0x0000005000807944 */ /* 0x000fea0003c00000 */
        /* <DEDUP_REMOVED lines=10> */
.L_x_16756:
        /* <DEDUP_REMOVED lines=22> */
.L_x_16757:
        /* <DEDUP_REMOVED lines=383> */
[----:B------:R-:W-:Y:S02]  /*1b30*/  @!P0 F2FP.F16.F32.PACK_AB R47, R40, R39 ;  /* 0x00000027282f823e */ /* 0x000fe400000000ff */
[----:B------:R-:W-:Y:S02]  /*1b40*/  @!P0 F2FP.F16.F32.PACK_AB R35, R41, R42 ;  /* 0x0000002a2923823e */ /* 0x000fe400000000ff */
        /* <DEDUP_REMOVED lines=62> */
[----:B------:R-:W-:Y:S01]  /*1f30*/  F2FP.F16.F32.PACK_AB R40, R41, R40 ;  /* 0x000000282928723e */ /* 0x000fe200000000ff */
[----:B------:R-:W-:Y:S01]  /*1f40*/  FADD R41, RZ, R34 ;  /* 0x00000022ff297221 */ /* 0x000fe20000000000 */
[----:B------:R-:W-:Y:S01]  /*1f50*/  FMNMX R23, |R45|, R24, !PT ;  /* 0x000000182d177209 */ /* 0x000fe20007800200 */
[----:B------:R-:W-:Y:S01]  /*1f60*/  FADD R22, RZ, R33 ;  /* 0x00000021ff167221 */ /* 0x000fe20000000000 */
[----:B------:R-:W-:Y:S01]  /*1f70*/  F2FP.F16.F32.PACK_AB R39, R42, R39 ;  /* 0x000000272a27723e */ /* 0x000fe200000000ff */
        /* <DEDUP_REMOVED lines=16> */
.L_x_16759:
[----:B------:R-:W-:Y:S05]  /*2080*/  BSYNC B0 ;  /* 0x0000000000007941 */ /* 0x000fea0003800000 */
.L_x_16758:
        /* <DEDUP_REMOVED lines=13> */
.L_x_16761:
[----:B------:R-:W-:Y:S05]  /*2160*/  BSYNC B0 ;  /* 0x0000000000007941 */ /* 0x000fea0003800000 */
.L_x_16760:
        /* <DEDUP_REMOVED lines=192> */
[----:B------:R-:W-:Y:S02]  /*2d70*/  @!P2 F2FP.F16.F32.PACK_AB R47, R20, R21 ;  /* 0x00000015142fa23e */ /* 0x000fe400000000ff */
[----:B------:R-:W-:Y:S02]  /*2d80*/  IADD3 R0, P0, R0, R41, RZ ;  /* 0x0000002900007210 */ /* 0x000fe40007f1e0ff */
[C---:B------:R-:W-:Y:S02]  /*2d90*/  F2FP.F16.F32.PACK_AB R20, R51.reuse, R20 ;  /* 0x000000143314723e */ /* 0x040fe400000000ff */
[----:B------:R-:W-:Y:S02]  /*2da0*/  F2FP.F16.F32.PACK_AB R21, R6, R21 ;  /* 0x000000150615723e */ /* 0x000fe400000000ff */
[----:B------:R-:W-:Y:S02]  /*2db0*/  @!P1 F2FP.F16.F32.PACK_AB R51, R51, R6 ;  /* 0x000000063333923e */ /* 0x000fe400000000ff */
        /* <DEDUP_REMOVED lines=169> */
[----:B------:R-:W-:Y:S02]  /*3850*/  @!P0 F2FP.F16.F32.PACK_AB R25, R37, R42 ;  /* 0x0000002a2519823e */ /* 0x000fe400000000ff */
        /* <DEDUP_REMOVED lines=31> */
[----:B------:R-:W-:-:S02]  /*3a50*/  @!P0 F2FP.F16.F32.PACK_AB R3, R24, R23 ;  /* 0x000000171803823e */ /* 0x000fc400000000ff */
        /* <DEDUP_REMOVED lines=13> */
[----:B------:R-:W-:Y:S01]  /*3b30*/  F2FP.F16.F32.PACK_AB R42, R23, R42 ;  /* 0x0000002a172a723e */ /* 0x000fe200000000ff */
[----:B------:R-:W-:Y:S01]  /*3b40*/  IMAD R11, R11, 0x3f, RZ ;  /* 0x0000003f0b0b7824 */ /* 0x000fe200078e02ff */
[----:B------:R-:W-:Y:S01]  /*3b50*/  FMNMX R35, |R35|, R18, !PT ;  /* 0x0000001223237209 */ /* 0x000fe20007800200 */
[----:B------:R-:W-:Y:S01]  /*3b60*/  ULOP3.LUT UR5, UR6, 0xfffffffe, URZ, 0xc0, !UPT ;  /* 0xfffffffe06057892 */ /* 0x000fe2000f8ec03f */
[----:B------:R-:W-:Y:S01]  /*3b70*/  LOP3.LUT R5, RZ, R5, RZ, 0x33, !PT ;  /* 0x00000005ff057212 */ /* 0x000fe200078e33ff */
[----:B------:R2:W-:Y:S01]  /*3b80*/  STS [R19], R42 ;  /* 0x0000002a13007388 */ /* 0x0005e20000000800 */
[----:B------:R-:W-:Y:S01]  /*3b90*/  BSSY B0, `(.L_x_16762) ;  /* 0x0000078000007945 */ /* 0x000fe20003800000 */
[----:B0-----:R-:W-:Y:S01]  /*3ba0*/  FADD R3, R44, R21 ;  /* 0x000000152c037221 */ /* 0x001fe20000000000 */
[----:B------:R-:W-:-:S02]  /*3bb0*/  F2FP.F16.F32.PACK_AB R24, R24, R37 ;  /* 0x000000251818723e */ /* 0x000fc400000000ff */
        /* <DEDUP_REMOVED lines=24> */
.L_x_16766:
        /* <DEDUP_REMOVED lines=51> */
.L_x_16765:
[----:B------:R-:W-:Y:S05]  /*4070*/  BSYNC B1 ;  /* 0x0000000000017941 */ /* 0x000fea0003800000 */
.L_x_16764:
        /* <DEDUP_REMOVED lines=15> */
.L_x_16768:
[----:B------:R-:W-:Y:S05]  /*4170*/  BSYNC B1 ;  /* 0x0000000000017941 */ /* 0x000fea0003800000 */
.L_x_16767:
        /* <DEDUP_REMOVED lines=25> */
.L_x_16763:
[----:B------:R-:W-:Y:S05]  /*4310*/  BSYNC B0 ;  /* 0x0000000000007941 */ /* 0x000fea0003800000 */
.L_x_16762:
        /* <DEDUP_REMOVED lines=32> */
.L_x_16773:
        /* <DEDUP_REMOVED lines=52> */
.L_x_16772:
[----:B------:R-:W-:Y:S05]  /*4860*/  BSYNC B1 ;  /* 0x0000000000017941 */ /* 0x000fea0003800000 */
.L_x_16771:
        /* <DEDUP_REMOVED lines=15> */
.L_x_16775:
[----:B------:R-:W-:Y:S05]  /*4960*/  BSYNC B1 ;  /* 0x0000000000017941 */ /* 0x000fea0003800000 */
.L_x_16774:
        /* <DEDUP_REMOVED lines=25> */
.L_x_16770:
[----:B------:R-:W-:Y:S05]  /*4b00*/  BSYNC B0 ;  /* 0x0000000000007941 */ /* 0x000fea0003800000 */
.L_x_16769:
        /* <DEDUP_REMOVED lines=39> */
.L_x_16777:
[----:B------:R-:W-:Y:S05]  /*4d80*/  BSYNC B0 ;  /* 0x0000000000007941 */ /* 0x000fea0003800000 */
.L_x_16776:
        /* <DEDUP_REMOVED lines=39> */
.L_x_16788:
[----:B-1----:R-:W-:-:S07]  /*5000*/  FMNMX R5, R2, R5, !PT ;  /* 0x0000000502057209 */ /* 0x002fce0007800000 */
.L_x_16780:
[----:B------:R-:W-:Y:S05]  /*5010*/  BSYNC B0 ;  /* 0x0000000000007941 */ /* 0x000fea0003800000 */
.L_x_16779:
[----:B------:R-:W-:Y:S01]  /*5020*/  ISETP.NE.AND P0, PT, R4, RZ, PT ;  /* 0x000000ff0400720c */ /* 0x000fe20003f05270 */
[----:B------:R-:W-:-:S12]  /*5030*/  BSSY B0, `(.L_x_16778) ;  /* 0x0000004000007945 */ /* 0x000fd80003800000 */
[----:B------:R-:W-:Y:S05]  /*5040*/  @P0 BRA `(.L_x_16782) ;  /* 0x0000000000080947 */ /* 0x000fea0003800000 */
[----:B0-----:R-:W0:Y:S02]  /*5050*/  LDC.64 R2, c[0x0][0x238] ;  /* 0x00008e00ff027b82 */ /* 0x001e240000000a00 */
[----:B0-----:R1:W-:Y:S02]  /*5060*/  REDG.E.MAX.S32.STRONG.GPU desc[UR8][R2.64], R5 ;  /* 0x000000050200798e */ /* 0x0013e4000d10e388 */
.L_x_16782:
[----:B------:R-:W-:Y:S05]  /*5070*/  BSYNC B0 ;  /* 0x0000000000007941 */ /* 0x000fea0003800000 */
.L_x_16778:
        /* <DEDUP_REMOVED lines=13> */
[----:B0-----:R-:W-:Y:S05]  /*5150*/  CALL.REL.NOINC `($__internal_437_$__cuda_sm20_rcp_rn_f32_slowpath) ;  /* 0x0000000400887944 */ /* 0x001fea0003c00000 */
[----:B------:R-:W-:Y:S05]  /*5160*/  BRA `(.L_x_16784) ;  /* 0x0000000000147947 */ /* 0x000fea0003800000 */
.L_x_16783:
[----:B01----:R-:W0:Y:S01]  /*5170*/  MUFU.RCP R5, UR7 ;  /* 0x0000000700057d08 */ /* 0x003e220008001000 */
[----:B------:R-:W-:-:S04]  /*5180*/  IMAD.U32 R0, RZ, RZ, UR7 ;  /* 0x00000007ff007e24 */ /* 0x000fc8000f8e00ff */
[----:B0-----:R-:W-:-:S04]  /*5190*/  FFMA R0, R5, R0, -1 ;  /* 0xbf80000005007423 */ /* 0x001fc80000000000 */
[----:B------:R-:W-:-:S04]  /*51a0*/  FADD.FTZ R0, -R0, -RZ ;  /* 0x800000ff00007221 */ /* 0x000fc80000010100 */
[----:B------:R-:W-:-:S07]  /*51b0*/  FFMA R5, R5, R0, R5 ;  /* 0x0000000005057223 */ /* 0x000fce0000000005 */
.L_x_16784:
[----:B------:R-:W0:Y:S02]  /*51c0*/  LDC.64 R2, c[0x0][0x240] ;  /* 0x00009000ff027b82 */ /* 0x000e240000000a00 */
[----:B0-----:R-:W-:Y:S01]  /*51d0*/  STG.E desc[UR8][R2.64], R5 ;  /* 0x0000000502007986 */ /* 0x001fe2000c101908 */
[----:B------:R-:W-:Y:S05]  /*51e0*/  EXIT ;  /* 0x000000000000794d */ /* 0x000fea0003800000 */
.L_x_16781:
[----:B------:R-:W-:Y:S01]  /*51f0*/  HFMA2.MMA R7, -RZ, RZ, 0, 2.384185791015625e-07 ;  /* 0x00000004ff077435 */ /* 0x000fe200000001ff */
[----:B------:R-:W-:Y:S01]  /*5200*/  MOV R9, 0x1f ;  /* 0x0000001f00097802 */ /* 0x000fe20000000f00 */
[----:B------:R-:W-:-:S09]  /*5210*/  IMAD.MOV.U32 R6, RZ, RZ, -0x1 ;  /* 0xffffffffff067424 */ /* 0x000fd200078e00ff */
[----:B01----:R-:W-:Y:S05]  /*5220*/  WARPSYNC.COLLECTIVE R6, `(.L_x_16785) ;  /* 0x0000000006087348 */ /* 0x003fea0003c00000 */
[----:B-1----:R1:W2:Y:S02]  /*5230*/  SHFL.DOWN P0, R5, R0, R7, R9 ;  /* 0x0800000700057389 */ /* 0x0022a40000000009 */
[----:B012---:R-:W-:Y:S01]  /*5240*/  ENDCOLLECTIVE ;  /* 0x000000000000791b */ /* 0x007fe20003800000 */
.L_x_16785:
[----:B------:R-:W-:Y:S01]  /*5250*/  IMAD.MOV.U32 R7, RZ, RZ, 0x2 ;  /* 0x00000002ff077424 */ /* 0x000fe200078e00ff */
[----:B------:R-:W-:-:S04]  /*5260*/  MOV R3, R5 ;  /* 0x0000000500037202 */ /* 0x000fc80000000f00 */
[----:B------:R-:W-:-:S04]  /*5270*/  FMNMX R3, R3, R0, !PT ;  /* 0x0000000003037209 */ /* 0x000fc80007800000 */
[----:B------:R-:W-:-:S07]  /*5280*/  MOV R0, R3 ;  /* 0x0000000300007202 */ /* 0x000fce0000000f00 */
[----:B------:R-:W-:Y:S05]  /*5290*/  WARPSYNC.COLLECTIVE R6, `(.L_x_16786) ;  /* 0x0000000006087348 */ /* 0x000fea0003c00000 */
[----:B------:R0:W1:Y:S02]  /*52a0*/  SHFL.DOWN P0, R5, R0, R7, R9 ;  /* 0x0800000700057389 */ /* 0x0000640000000009 */
[----:B01----:R-:W-:Y:S01]  /*52b0*/  ENDCOLLECTIVE ;  /* 0x000000000000791b */ /* 0x003fe20003800000 */
.L_x_16786:
[----:B------:R-:W-:Y:S01]  /*52c0*/  IMAD.MOV.U32 R7, RZ, RZ, 0x1 ;  /* 0x00000001ff077424 */ /* 0x000fe200078e00ff */
[----:B------:R-:W-:-:S04]  /*52d0*/  MOV R2, R5 ;  /* 0x0000000500027202 */ /* 0x000fc80000000f00 */
[----:B------:R-:W-:-:S04]  /*52e0*/  FMNMX R2, R3, R2, !PT ;  /* 0x0000000203027209 */ /* 0x000fc80007800000 */
[----:B------:R-:W-:-:S07]  /*52f0*/  MOV R0, R2 ;  /* 0x0000000200007202 */ /* 0x000fce0000000f00 */
[----:B------:R-:W-:Y:S05]  /*5300*/  WARPSYNC.COLLECTIVE R6, `(.L_x_16787) ;  /* 0x0000000006087348 */ /* 0x000fea0003c00000 */
[----:B------:R0:W1:Y:S02]  /*5310*/  SHFL.DOWN P0, R5, R0, R7, R9 ;  /* 0x0800000700057389 */ /* 0x0000640000000009 */
[----:B01----:R-:W-:Y:S01]  /*5320*/  ENDCOLLECTIVE ;  /* 0x000000000000791b */ /* 0x003fe20003800000 */
.L_x_16787:
[----:B------:R-:W-:Y:S05]  /*5330*/  BRA `(.L_x_16788) ;  /* 0xfffffffc00307947 */ /* 0x000fea000383ffff */
        .weak           $__internal_436_$__cuda_sm20_div_u64
        .type           $__internal_436_$__cuda_sm20_div_u64,@function
        .size           $__internal_436_$__cuda_sm20_div_u64,($__internal_437_$__cuda_sm20_rcp_rn_f32_slowpath - $__internal_436_$__cuda_sm20_div_u64)
$__internal_436_$__cuda_sm20_div_u64:
        /* <DEDUP_REMOVED lines=67> */
[----:B------:R-:W-:Y:S06]  /*5770*/  RET.REL.NODEC R6 `(_ZN18transformer_engine6detail38cast_transpose_fused_kernel_notalignedILb1ELb1ELb0EfNS_16CTDBiasDActParamI6__halfS3_S3_fEELi2ELi2ENS_5EmptyEXadL_ZNS_5dgeluIffEET_T0_RKS5_EEEEvT3_mmm) ;  /* 0xffffffa806207950 */ /* 0x000fec0003c3ffff */
        .weak           $__internal_437_$__cuda_sm20_rcp_rn_f32_slowpath
        .type           $__internal_437_$__cuda_sm20_rcp_rn_f32_slowpath,@function
        .size           $__internal_437_$__cuda_sm20_rcp_rn_f32_slowpath,(.L_x_34922 - $__internal_437_$__cuda_sm20_rcp_rn_f32_slowpath)
$__internal_437_$__cuda_sm20_rcp_rn_f32_slowpath:
        /* <DEDUP_REMOVED lines=15> */
.L_x_16789:
        /* <DEDUP_REMOVED lines=33> */
.L_x_16791:
[----:B------:R2:W3:Y:S02]  /*5a80*/  MUFU.RCP R2, R0 ;  /* 0x0000000000027308 */ /* 0x0004e40000001000 */
.L_x_16790:
[----:B------:R-:W-:Y:S01]  /*5a90*/  HFMA2.MMA R3, -RZ, RZ, 0, 0 ;  /* 0x00000000ff037435 */ /* 0x000fe200000001ff */
[----:B-1-3--:R-:W-:Y:S01]  /*5aa0*/  IMAD.MOV.U32 R5, RZ, RZ, R2 ;  /* 0x000000ffff057224 */ /* 0x00afe200078e0002 */
[----:B------:R-:W-:-:S04]  /*5ab0*/  MOV R2, R7 ;  /* 0x0000000700027202 */ /* 0x000fc80000000f00 */
[----:B0-2---:R-:W-:Y:S05]  /*5ac0*/  RET.REL.NODEC R2 `(_ZN18transformer_engine6detail38cast_transpose_fused_kernel_notalignedILb1ELb1ELb0EfNS_16CTDBiasDActParamI6__halfS3_S3_fEELi2ELi2ENS_5EmptyEXadL_ZNS_5dgeluIffEET_T0_RKS5_EEEEvT3_mmm) ;  /* 0xffffffa4024c7950 */ /* 0x005fea0003c3ffff */
.L_x_16792:
        /* <DEDUP_REMOVED lines=11> */
.L_x_34922:


//--------------------- .text._ZN18transformer_engine6detail38cast_transpose_fused_kernel_notalignedILb1ELb1ELb0EfNS_16CTDBiasDActParamI6__halfS3_ffEELi2ELi1ENS_5EmptyEXadL_ZNS_5dgeluIffEET_T0_RKS5_EEEEvT3_mmm --------------------------
	.section	.text._ZN18transformer_engine6detail38cast_transpose_fused_kernel_notalignedILb1ELb1ELb0EfNS_16CTDBiasDActParamI6__halfS3_ffEELi2ELi1ENS_5EmptyEXadL_ZNS_5dgeluIffEET_T0_RKS5_EEEEvT3_mmm,"ax",@progbits
	.align	128
        .global         _ZN18transformer_engine6detail38cast_transpose_fused_kernel_notalignedILb1ELb1ELb0EfNS_16CTDBiasDActParamI6__halfS3_ffEELi2ELi1ENS_5EmptyEXadL_ZNS_5dgeluIffEET_T0_RKS5_EEEEvT3_mmm
        .type           _ZN18transformer_engine6detail38cast_transpose_fused_kernel_notalignedILb1ELb1ELb0EfNS_16CTDBiasDActParamI6__halfS3_ffEELi2ELi1ENS_5EmptyEXadL_ZNS_5dgeluIffEET_T0_RKS5_EEEEvT3_mmm,@function
        .size           _ZN18transformer_engine6detail38cast_transpose_fused_kernel_notalignedILb1ELb1ELb0EfNS_16CTDBiasDActParamI6__halfS3_ffEELi2ELi1ENS_5EmptyEXadL_ZNS_5dgeluIffEET_T0_RKS5_EEEEvT3_mmm,(.L_x_34924 - _ZN18transformer_engine6detail38cast_transpose_fused_kernel_notalignedILb1ELb1ELb0EfNS_16CTDBiasDActParamI6__halfS3_ffEELi2ELi1ENS_5EmptyEXadL_ZNS_5dgeluIffEET_T0_RKS5_EEEEvT3_mmm)
        .other          _ZN18transformer_engine6detail38cast_transpose_fused_kernel_notalignedILb1ELb1ELb0EfNS_16CTDBiasDActParamI6__halfS3_ffEELi2ELi1ENS_5EmptyEXadL_ZNS_5dgeluIffEET_T0_RKS5_EEEEvT3_mmm,@"STO_CUDA_ENTRY STV_DEFAULT"
_ZN18transformer_engine6detail38cast_transpose_fused_kernel_notalignedILb1ELb1ELb0EfNS_16CTDBiasDActParamI6__halfS3_ffEELi2ELi1ENS_5EmptyEXadL_ZNS_5dgeluIffEET_T0_RKS5_EEEEvT3_mmm:
.text._ZN18transformer_engine6detail38cast_transpose_fused_kernel_notalignedILb1ELb1ELb0EfNS_16CTDBiasDActParamI6__halfS3_ffEELi2ELi1ENS_5EmptyEXadL_ZNS_5dgeluIffEET_T0_RKS5_EEEEvT3_mmm:
        /* <DEDUP_REMOVED lines=19> */
[----:B------:R-:W-:Y:S05]  /*0130*/  CALL.REL.NOINC `($__internal_438_$__cuda_sm20_div_u64) ;  /* 0x00000038005c7944 */ /* 0x000fea0003c00000 */
        /* <DEDUP_REMOVED lines=8> */
.L_x_16793:
        /* <DEDUP_REMOVED lines=22> */
.L_x_16794:
[----:B------:R-:W-:Y:S01]  /*0320*/  ULDC.64 UR4, c[0x0][0x258] ;  /* 0x0000960000047ab9 */ /* 0x000fe20000000a00 */
[----:B------:R-:W-:Y:S01]  /*0330*/  ULDC.64 UR14, c[0x0][0x260] ;  /* 0x00009800000e7ab9 */ /* 0x000fe20000000a00 */
[----:B------:R-:W-:Y:S01]  /*0340*/  USHF.R.U64 UR9, UR4, 0x1, UR5 ;  /* 0x0000000104097899 */ /* 0x000fe20008001205 */
[C---:B------:R-:W-:Y:S01]  /*0350*/  SHF.L.U64.HI R0, R6.reuse, 0x5, R7 ;  /* 0x0000000506007819 */ /* 0x040fe20000010207 */
[----:B------:R-:W-:Y:S01]  /*0360*/  USHF.R.U32.HI UR10, URZ, 0x1, UR5 ;  /* 0x000000013f0a7899 */ /* 0x000fe20008011605 */
[----:B------:R-:W-:Y:S01]  /*0370*/  LEA R3, P1, -R6, UR14, 0x5 ;  /* 0x0000000e06037c11 */ /* 0x000fe2000f8229ff */
[----:B------:R-:W-:Y:S01]  /*0380*/  IMAD R9, R7, UR4, RZ ;  /* 0x0000000407097c24 */ /* 0x000fe2000f8e02ff */
[----:B------:R-:W-:Y:S01]  /*0390*/  SHF.R.U32.HI R13, RZ, 0x5, R35 ;  /* 0x00000005ff0d7819 */ /* 0x000fe20000011623 */
[----:B------:R-:W-:Y:S01]  /*03a0*/  ULDC.64 UR6, c[0x0][0x218] ;  /* 0x0000860000067ab9 */ /* 0x000fe20000000a00 */
[----:B------:R-:W-:Y:S01]  /*03b0*/  SHF.L.U64.HI R4, R32, 0x5, R11 ;  /* 0x0000000520047819 */ /* 0x000fe2000001020b */
[----:B------:R-:W-:Y:S01]  /*03c0*/  IMAD R17, R6, UR5, R9 ;  /* 0x0000000506117c24 */ /* 0x000fe2000f8e0209 */
[----:B------:R-:W-:Y:S01]  /*03d0*/  LEA R5, P0, -R32, UR9, 0x5 ;  /* 0x0000000920057c11 */ /* 0x000fe2000f8029ff */
[----:B------:R-:W-:Y:S01]  /*03e0*/  IMAD.SHL.U32 R2, R13, 0x4, RZ ;  /* 0x000000040d027824 */ /* 0x000fe200078e00ff */
[----:B------:R-:W-:Y:S01]  /*03f0*/  IADD3.X R0, ~R0, UR15, RZ, P1, !PT ;  /* 0x0000000f00007c10 */ /* 0x000fe20008ffe5ff */
[----:B------:R-:W-:Y:S01]  /*0400*/  ULDC.64 UR12, c[0x0][0x230] ;  /* 0x00008c00000c7ab9 */ /* 0x000fe20000000a00 */
[----:B------:R-:W-:-:S02]  /*0410*/  ISETP.LT.U32.AND P1, PT, R3, 0x20, PT ;  /* 0x000000200300780c */ /* 0x000fc40003f21070 */
[----:B------:R-:W-:Y:S02]  /*0420*/  IADD3.X R4, ~R4, UR10, RZ, P0, !PT ;  /* 0x0000000a04047c10 */ /* 0x000fe400087fe5ff */
[----:B------:R-:W-:Y:S02]  /*0430*/  ISETP.LT.U32.AND P0, PT, R5, 0x20, PT ;  /* 0x000000200500780c */ /* 0x000fe40003f01070 */
[----:B------:R-:W-:Y:S01]  /*0440*/  ISETP.LT.U32.AND.EX P1, PT, R0, RZ, PT, P1 ;  /* 0x000000ff0000720c */ /* 0x000fe20003f21110 */
[----:B------:R-:W-:Y:S01]  /*0450*/  IMAD.IADD R0, R35, 0x1, -R2 ;  /* 0x0000000123007824 */ /* 0x000fe200078e0a02 */
[----:B------:R-:W-:Y:S02]  /*0460*/  ISETP.LT.U32.AND.EX P0, PT, R4, RZ, PT, P0 ;  /* 0x000000ff0400720c */ /* 0x000fe40003f01100 */
[----:B------:R-:W-:Y:S01]  /*0470*/  LOP3.LUT R2, R2, 0x1c, RZ, 0xc0, !PT ;  /* 0x0000001c02027812 */ /* 0x000fe200078ec0ff */
[----:B------:R-:W-:Y:S01]  /*0480*/  VIADD R40, R0, 0xffffffff ;  /* 0xffffffff00287836 */ /* 0x000fe20000000000 */
[----:B------:R-:W-:-:S02]  /*0490*/  SEL R3, R3, 0x20, P1 ;  /* 0x0000002003037807 */ /* 0x000fc40000800000 */
[----:B------:R-:W-:Y:S01]  /*04a0*/  LOP3.LUT R4, R0, 0x1f, RZ, 0xc0, !PT ;  /* 0x0000001f00047812 */ /* 0x000fe200078ec0ff */
[C---:B------:R-:W-:Y:S01]  /*04b0*/  IMAD R15, R2.reuse, UR10, RZ ;  /* 0x0000000a020f7c24 */ /* 0x040fe2000f8e02ff */
[----:B------:R-:W-:Y:S01]  /*04c0*/  SEL R5, R5, 0x20, P0 ;  /* 0x0000002005057807 */ /* 0x000fe20000000000 */
[C---:B------:R-:W-:Y:S01]  /*04d0*/  IMAD.WIDE.U32 R8, R2.reuse, UR9, RZ ;  /* 0x0000000902087c25 */ /* 0x040fe2000f8e00ff */
[----:B------:R-:W-:Y:S02]  /*04e0*/  ISETP.GE.U32.AND P1, PT, R2, R3, PT ;  /* 0x000000030200720c */ /* 0x000fe40003f26070 */
[C---:B------:R-:W-:Y:S02]  /*04f0*/  SHF.L.U64.HI R19, R32.reuse, 0x1, R11 ;  /* 0x0000000120137819 */ /* 0x040fe4000001020b */
[----:B------:R-:W-:Y:S02]  /*0500*/  SHF.L.U32 R18, R32, 0x1, RZ ;  /* 0x0000000120127819 */ /* 0x000fe400000006ff */
[----:B------:R-:W-:-:S02]  /*0510*/  ISETP.LT.U32.AND P1, PT, R4, R5, !P1 ;  /* 0x000000050400720c */ /* 0x000fc40004f21070 */
[----:B------:R-:W-:Y:S01]  /*0520*/  IADD3 R26, R9, R15, RZ ;  /* 0x0000000f091a7210 */ /* 0x000fe20007ffe0ff */
[----:B------:R-:W-:Y:S01]  /*0530*/  IMAD.WIDE.U32 R18, R6, UR4, R18 ;  /* 0x0000000406127c25 */ /* 0x000fe2000f8e0012 */
[----:B------:R-:W-:Y:S02]  /*0540*/  IADD3 R9, P2, R4, R8, RZ ;  /* 0x0000000804097210 */ /* 0x000fe40007f5e0ff */
[----:B------:R-:W-:Y:S01]  /*0550*/  LOP3.LUT R40, R40, 0x1f, RZ, 0xc0, !PT ;  /* 0x0000001f28287812 */ /* 0x000fe200078ec0ff */
[----:B------:R-:W-:Y:S02]  /*0560*/  VIADD R4, R2, 0x1 ;  /* 0x0000000102047836 */ /* 0x000fe40000000000 */
[----:B------:R-:W-:Y:S02]  /*0570*/  IMAD.IADD R19, R19, 0x1, R17 ;  /* 0x0000000113137824 */ /* 0x000fe400078e0211 */
[----:B------:R-:W-:Y:S02]  /*0580*/  IMAD.SHL.U32 R36, R18, 0x40, RZ ;  /* 0x0000004012247824 */ /* 0x000fe400078e00ff */
[----:B------:R-:W-:Y:S01]  /*0590*/  IMAD.X R16, RZ, RZ, R26, P2 ;  /* 0x000000ffff107224 */ /* 0x000fe200010e061a */
[----:B------:R-:W-:Y:S01]  /*05a0*/  ISETP.GE.U32.AND P2, PT, R4, R3, PT ;  /* 0x000000030400720c */ /* 0x000fe20003f46070 */
[----:B------:R-:W-:Y:S01]  /*05b0*/  @P1 IMAD.SHL.U32 R23, R9, 0x4, RZ ;  /* 0x0000000409171824 */ /* 0x000fe200078e00ff */
[----:B------:R-:W-:Y:S01]  /*05c0*/  SHF.L.U64.HI R17, R18, 0x6, R19 ;  /* 0x0000000612117819 */ /* 0x000fe20000010213 */
[----:B------:R-:W-:Y:S01]  /*05d0*/  @!P1 IMAD.MOV.U32 R21, RZ, RZ, RZ ;  /* 0x000000ffff159224 */ /* 0x000fe200078e00ff */
[----:B------:R-:W-:-:S02]  /*05e0*/  IADD3 R30, P0, R36, UR6, RZ ;  /* 0x00000006241e7c10 */ /* 0x000fc4000ff1e0ff */
[----:B------:R-:W-:Y:S02]  /*05f0*/  ISETP.LT.U32.AND P2, PT, R40, R5, !P2 ;  /* 0x000000052800720c */ /* 0x000fe40005741070 */
[----:B------:R-:W-:Y:S01]  /*0600*/  IADD3.X R10, R17, UR7, RZ, P0, !PT ;  /* 0x00000007110a7c10 */ /* 0x000fe200087fe4ff */
[----:B------:R-:W-:Y:S01]  /*0610*/  ULDC.64 UR6, c[0x0][0x208] ;  /* 0x0000820000067ab9 */ /* 0x000fe20000000a00 */
[----:B------:R-:W-:Y:S02]  /*0620*/  @P1 SHF.L.U64.HI R12, R9, 0x2, R16 ;  /* 0x00000002090c1819 */ /* 0x000fe40000010210 */
[----:B------:R-:W-:-:S04]  /*0630*/  @P1 IADD3 R14, P0, R23, R30, RZ ;  /* 0x0000001e170e1210 */ /* 0x000fc80007f1e0ff */
[----:B------:R-:W-:-:S03]  /*0640*/  @P1 IADD3.X R15, R12, R10, RZ, P0, !PT ;  /* 0x0000000a0c0f1210 */ /* 0x000fc600007fe4ff */
[----:B------:R-:W-:Y:S02]  /*0650*/  @P2 IADD3 R4, P0, P3, R40, UR9, R8 ;  /* 0x0000000928042c10 */ /* 0x000fe4000fb1e008 */
[----:B------:R-:W2:Y:S01]  /*0660*/  @P1 LDG.E R21, desc[UR6][R14.64] ;  /* 0x000000060e151981 */ /* 0x000ea2000c1e1900 */
[----:B------:R-:W-:Y:S01]  /*0670*/  @!P2 IMAD.MOV.U32 R33, RZ, RZ, RZ ;  /* 0x000000ffff21a224 */ /* 0x000fe200078e00ff */
[----:B------:R-:W-:Y:S01]  /*0680*/  @P2 IADD3.X R9, RZ, UR10, R26, P0, P3 ;  /* 0x0000000aff092c10 */ /* 0x000fe200087e641a */
[----:B------:R-:W-:-:S03]  /*0690*/  @P2 IMAD.SHL.U32 R43, R4, 0x4, RZ ;  /* 0x00000004042b2824 */ /* 0x000fc600078e00ff */
[----:B------:R-:W-:Y:S02]  /*06a0*/  @P2 SHF.L.U64.HI R4, R4, 0x2, R9 ;  /* 0x0000000204042819 */ /* 0x000fe40000010209 */
[----:B------:R-:W-:-:S04]  /*06b0*/  @P2 IADD3 R8, P0, R43, R30, RZ ;  /* 0x0000001e2b082210 */ /* 0x000fc80007f1e0ff */
[----:B------:R-:W-:-:S05]  /*06c0*/  @P2 IADD3.X R9, R4, R10, RZ, P0, !PT ;  /* 0x0000000a04092210 */ /* 0x000fca00007fe4ff */
[----:B------:R-:W3:Y:S01]  /*06d0*/  @P2 LDG.E R33, desc[UR6][R8.64] ;  /* 0x0000000608212981 */ /* 0x000ee2000c1e1900 */
[----:B------:R-:W-:Y:S01]  /*06e0*/  ISETP.NE.U32.AND P0, PT, RZ, UR12, PT ;  /* 0x0000000cff007c0c */ /* 0x000fe2000bf05070 */
[----:B------:R-:W-:-:S03]  /*06f0*/  @!P1 IMAD.MOV.U32 R15, RZ, RZ, RZ ;  /* 0x000000ffff0f9224 */ /* 0x000fc600078e00ff */
[----:B------:R-:W-:Y:S01]  /*0700*/  ISETP.NE.AND.EX P0, PT, RZ, UR13, PT, P0 ;  /* 0x0000000dff007c0c */ /* 0x000fe2000bf05300 */
[----:B------:R-:W-:Y:S02]  /*0710*/  ULDC.64 UR12, c[0x0][0x210] ;  /* 0x00008400000c7ab9 */ /* 0x000fe40000000a00 */
[----:B------:R-:W-:-:S04]  /*0720*/  IADD3 R36, P3, R36, UR12, RZ ;  /* 0x0000000c24247c10 */ /* 0x000fc8000ff7e0ff */
[----:B------:R-:W-:Y:S02]  /*0730*/  IADD3.X R17, R17, UR13, RZ, P3, !PT ;  /* 0x0000000d11117c10 */ /* 0x000fe40009ffe4ff */
[----:B------:R-:W-:-:S04]  /*0740*/  @P1 IADD3 R22, P3, R23, R36, RZ ;  /* 0x0000002417161210 */ /* 0x000fc80007f7e0ff */
[----:B------:R-:W0:Y:S01]  /*0750*/  @P0 LDC.64 R28, c[0x0][0x230] ;  /* 0x00008c00ff1c0b82 */ /* 0x000e220000000a00 */
[----:B------:R-:W-:-:S05]  /*0760*/  @P1 IMAD.X R23, R12, 0x1, R17, P3 ;  /* 0x000000010c171824 */ /* 0x000fca00018e0611 */
[----:B------:R-:W4:Y:S04]  /*0770*/  @P1 LDG.E R15, desc[UR6][R22.64] ;  /* 0x00000006160f1981 */ /* 0x000f28000c1e1900 */
[----:B0-----:R0:W5:Y:S01]  /*0780*/  @P0 LDG.E R20, desc[UR6][R28.64] ;  /* 0x000000061c140981 */ /* 0x001162000c1e1900 */
[----:B------:R-:W-:-:S04]  /*0790*/  UIADD3 UR4, UP0, UR4, 0x3f, URZ ;  /* 0x0000003f04047890 */ /* 0x000fc8000ff1e03f */
[----:B------:R-:W-:-:S04]  /*07a0*/  UIADD3.X UR5, URZ, UR5, URZ, UP0, !UPT ;  /* 0x000000053f057290 */ /* 0x000fc800087fe43f */
[----:B------:R-:W-:Y:S02]  /*07b0*/  USHF.R.U32.HI UR8, URZ, 0x6, UR5 ;  /* 0x000000063f087899 */ /* 0x000fe40008011605 */
[----:B------:R-:W-:Y:S01]  /*07c0*/  USHF.R.U64 UR4, UR4, 0x6, UR5 ;  /* 0x0000000604047899 */ /* 0x000fe20008001205 */
[----:B------:R-:W-:-:S03]  /*07d0*/  @P2 IADD3 R42, P1, R43, R36, RZ ;  /* 0x000000242b2a2210 */ /* 0x000fc60007f3e0ff */
[----:B0-----:R-:W-:Y:S01]  /*07e0*/  IMAD R29, R6, UR8, RZ ;  /* 0x00000008061d7c24 */ /* 0x001fe2000f8e02ff */
[----:B------:R-:W-:Y:S01]  /*07f0*/  @P2 IADD3.X R43, R4, R17, RZ, P1, !PT ;  /* 0x00000011042b2210 */ /* 0x000fe20000ffe4ff */
[----:B------:R-:W-:Y:S02]  /*0800*/  @!P2 IMAD.MOV.U32 R27, RZ, RZ, RZ ;  /* 0x000000ffff1ba224 */ /* 0x000fe400078e00ff */
[----:B------:R-:W-:-:S04]  /*0810*/  IMAD R29, R7, UR4, R29 ;  /* 0x00000004071d7c24 */ /* 0x000fc8000f8e021d */
[----:B------:R0:W4:Y:S01]  /*0820*/  @P2 LDG.E R27, desc[UR6][R42.64] ;  /* 0x000000062a1b2981 */ /* 0x000122000c1e1900 */
[----:B------:R-:W-:Y:S02]  /*0830*/  USHF.L.U64.HI UR12, UR14, 0x1, UR15 ;  /* 0x000000010e0c7899 */ /* 0x000fe4000801020f */
[----:B------:R-:W-:Y:S01]  /*0840*/  USHF.L.U32 UR11, UR14, 0x1, URZ ;  /* 0x000000010e0b7899 */ /* 0x000fe2000800063f */
[----:B------:R-:W-:Y:S01]  /*0850*/  UMOV UR8, 0x3f800000 ;  /* 0x3f80000000087882 */ /* 0x000fe20000000000 */
[----:B------:R-:W-:Y:S02]  /*0860*/  VIADD R44, R2, 0x1 ;  /* 0x00000001022c7836 */ /* 0x000fe40000000000 */
[--C-:B--2---:R-:W-:Y:S02]  /*0870*/  HADD2.F32 R8, -RZ, R21.reuse.H0_H0 ;  /* 0x20000015ff087230 */ /* 0x104fe40000004100 */
[----:B------:R-:W-:-:S03]  /*0880*/  HADD2.F32 R21, -RZ, R21.H1_H1 ;  /* 0x30000015ff157230 */ /* 0x000fc60000004100 */
[C---:B------:R-:W-:Y:S02]  /*0890*/  FMUL R9, R8.reuse, 0.044714998453855514526 ;  /* 0x3d37271308097820 */ /* 0x040fe40000400000 */
[C---:B------:R-:W-:Y:S01]  /*08a0*/  FMUL R14, R21.reuse, 0.044714998453855514526 ;  /* 0x3d372713150e7820 */ /* 0x040fe20000400000 */
[C---:B------:R-:W-:Y:S01]  /*08b0*/  FMUL R31, R8.reuse, 0.79788458347320556641 ;  /* 0x3f4c422a081f7820 */ /* 0x040fe20000400000 */
[----:B------:R-:W-:Y:S01]  /*08c0*/  FFMA R12, R8, R9, 1 ;  /* 0x3f800000080c7423 */ /* 0x000fe20000000009 */
[C---:B------:R-:W-:Y:S01]  /*08d0*/  FMUL R28, R21.reuse, 0.79788458347320556641 ;  /* 0x3f4c422a151c7820 */ /* 0x040fe20000400000 */
[----:B------:R-:W-:Y:S02]  /*08e0*/  FFMA R23, R21, R14, 1 ;  /* 0x3f80000015177423 */ /* 0x000fe4000000000e */
[----:B------:R-:W-:Y:S02]  /*08f0*/  FMUL R31, R31, R12 ;  /* 0x0000000c1f1f7220 */ /* 0x000fe40000400000 */
[----:B------:R-:W-:Y:S01]  /*0900*/  FMUL R28, R28, R23 ;  /* 0x000000171c1c7220 */ /* 0x000fe20000400000 */
[----:B------:R-:W-:-:S04]  /*0910*/  IMAD.WIDE.U32 R22, R6, UR4, RZ ;  /* 0x0000000406167c25 */ /* 0x000fc8000f8e00ff */
[----:B------:R-:W-:Y:S01]  /*0920*/  FMUL R9, |R31|, 2.8853900432586669922 ;  /* 0x4038aa3b1f097820 */ /* 0x000fe20000400200 */
[----:B------:R-:W-:Y:S02]  /*0930*/  IMAD.MOV.U32 R14, RZ, RZ, 0x3c80f082 ;  /* 0x3c80f082ff0e7424 */ /* 0x000fe400078e00ff */
[C---:B------:R-:W-:Y:S01]  /*0940*/  FMUL R25, |R28|.reuse, 2.8853900432586669922 ;  /* 0x4038aa3b1c197820 */ /* 0x040fe20000400200 */
[----:B------:R-:W-:Y:S02]  /*0950*/  IMAD.IADD R23, R23, 0x1, R29 ;  /* 0x0000000117177824 */ /* 0x000fe400078e021d */
[----:B------:R-:W-:Y:S01]  /*0960*/  FMUL R37, R28, R28 ;  /* 0x0000001c1c257220 */ /* 0x000fe20000400000 */
[----:B---3--:R-:W-:Y:S01]  /*0970*/  HADD2.F32 R29, -RZ, R33.H0_H0 ;  /* 0x20000021ff1d7230 */ /* 0x008fe20000004100 */
[----:B------:R-:W1:Y:S01]  /*0980*/  MUFU.EX2 R9, R9 ;  /* 0x0000000900097308 */ /* 0x000e620000000800 */
[C---:B------:R-:W-:Y:S01]  /*0990*/  FMUL R41, R31.reuse, R31 ;  /* 0x0000001f1f297220 */ /* 0x040fe20000400000 */
[----:B------:R-:W-:-:S02]  /*09a0*/  FSETP.GE.AND P2, PT, |R31|, 0.60000002384185791016, PT ;  /* 0x3f19999a1f00780b */ /* 0x000fc40003f46200 */
[C---:B------:R-:W-:Y:S01]  /*09b0*/  FSETP.GE.AND P4, PT, |R28|.reuse, 0.60000002384185791016, PT ;  /* 0x3f19999a1c00780b */ /* 0x040fe20003f86200 */
[C---:B------:R-:W-:Y:S01]  /*09c0*/  FMUL R38, R29.reuse, 0.044714998453855514526 ;  /* 0x3d3727131d267820 */ /* 0x040fe20000400000 */
[----:B------:R-:W-:Y:S01]  /*09d0*/  FSETP.GE.AND P3, PT, |R28|, 9.010913848876953125, PT ;  /* 0x41102cb41c00780b */ /* 0x000fe20003f66200 */
[----:B------:R-:W-:Y:S01]  /*09e0*/  IMAD.WIDE.U32 R6, R32, UR11, R6 ;  /* 0x0000000b20067c25 */ /* 0x000fe2000f8e0006 */
[----:B------:R2:W0:Y:S03]  /*09f0*/  MUFU.EX2 R4, R25 ;  /* 0x0000001900047308 */ /* 0x0004260000000800 */
[C---:B------:R-:W-:Y:S01]  /*0a00*/  FFMA R38, R29.reuse, R38, 1 ;  /* 0x3f8000001d267423 */ /* 0x040fe20000000026 */
[----:B------:R-:W-:Y:S01]  /*0a10*/  LEA R39, P1, R22, UR9, 0x5 ;  /* 0x0000000916277c11 */ /* 0x000fe2000f8228ff */
[----:B------:R-:W-:Y:S01]  /*0a20*/  ULDC.64 UR4, c[0x0][0x220] ;  /* 0x0000880000047ab9 */ /* 0x000fe20000000a00 */
[----:B--2---:R-:W-:-:S02]  /*0a30*/  FMUL R25, R29, 0.79788458347320556641 ;  /* 0x3f4c422a1d197820 */ /* 0x004fc40000400000 */
[----:B------:R-:W-:Y:S02]  /*0a40*/  LEA.HI.X R12, R22, UR10, R23, 0x5, P1 ;  /* 0x0000000a160c7c11 */ /* 0x000fe400088f2c17 */
[----:B------:R-:W-:Y:S01]  /*0a50*/  FMUL R25, R25, R38 ;  /* 0x0000002619197220 */ /* 0x000fe20000400000 */
[----:B------:R-:W-:-:S03]  /*0a60*/  FFMA R38, R37, R14, -0.052303962409496307373 ;  /* 0xbd563cae25267423 */ /* 0x000fc6000000000e */
[----:B------:R-:W-:Y:S01]  /*0a70*/  FMUL R23, |R25|, 2.8853900432586669922 ;  /* 0x4038aa3b19177820 */ /* 0x000fe20000400200 */
[----:B-1----:R-:W-:Y:S01]  /*0a80*/  FADD R9, R9, 1 ;  /* 0x3f80000009097421 */ /* 0x002fe20000000000 */
[----:B0-----:R-:W-:Y:S01]  /*0a90*/  FADD R42, R4, 1 ;  /* 0x3f800000042a7421 */ /* 0x001fe20000000000 */
[----:B------:R-:W-:-:S03]  /*0aa0*/  FFMA R38, R37, R38, 0.1331529766321182251 ;  /* 0x3e08594125267423 */ /* 0x000fc60000000026 */
[----:B------:R-:W0:Y:S01]  /*0ab0*/  MUFU.EX2 R23, R23 ;  /* 0x0000001700177308 */ /* 0x000e220000000800 */
[----:B------:R-:W-:-:S07]  /*0ac0*/  FFMA R4, R41, R14, -0.052303962409496307373 ;  /* 0xbd563cae29047423 */ /* 0x000fce000000000e */
[----:B------:R1:W2:Y:S01]  /*0ad0*/  MUFU.RCP R22, R9 ;  /* 0x0000000900167308 */ /* 0x0002a20000001000 */
[----:B------:R-:W-:Y:S01]  /*0ae0*/  FFMA R4, R41, R4, 0.1331529766321182251 ;  /* 0x3e08594129047423 */ /* 0x000fe20000000004 */
[----:B-1----:R-:W-:-:S06]  /*0af0*/  FFMA R9, R37, R38, -0.33332768082618713379 ;  /* 0xbeaaa9ed25097423 */ /* 0x002fcc0000000026 */
[----:B------:R-:W1:Y:S01]  /*0b00*/  MUFU.RCP R42, R42 ;  /* 0x0000002a002a7308 */ /* 0x000e620000001000 */
[----:B------:R-:W-:Y:S01]  /*0b10*/  FFMA R37, R37, R9, RZ ;  /* 0x0000000925257223 */ /* 0x000fe200000000ff */
[----:B------:R-:W-:Y:S01]  /*0b20*/  HFMA2.MMA R9, -RZ, RZ, 1.875, 0 ;  /* 0x3f800000ff097435 */ /* 0x000fe200000001ff */
[----:B------:R-:W-:-:S04]  /*0b30*/  FFMA R4, R41, R4, -0.33332768082618713379 ;  /* 0xbeaaa9ed29047423 */ /* 0x000fc80000000004 */
[----:B------:R-:W-:Y:S01]  /*0b40*/  FFMA R38, R41, R4, RZ ;  /* 0x0000000429267223 */ /* 0x000fe200000000ff */
[----:B0-----:R-:W-:Y:S01]  /*0b50*/  FADD R4, R23, 1 ;  /* 0x3f80000017047421 */ /* 0x001fe20000000000 */
[----:B------:R-:W-:-:S03]  /*0b60*/  FSETP.GE.AND P1, PT, |R31|, 9.010913848876953125, PT ;  /* 0x41102cb41f00780b */ /* 0x000fc60003f26200 */
[--C-:B--2---:R-:W-:Y:S02]  /*0b70*/  FFMA R22, R22, -2, R9.reuse ;  /* 0xc000000016167823 */ /* 0x104fe40000000009 */
[----:B------:R-:W0:Y:S01]  /*0b80*/  MUFU.RCP R4, R4 ;  /* 0x0000000400047308 */ /* 0x000e220000001000 */
[----:B-1----:R-:W-:Y:S02]  /*0b90*/  FFMA R42, R42, -2, R9 ;  /* 0xc00000002a2a7823 */ /* 0x002fe40000000009 */
[----:B------:R-:W-:-:S03]  /*0ba0*/  FSEL R22, R22, 1, !P1 ;  /* 0x3f80000016167808 */ /* 0x000fc60004800000 */
[----:B------:R-:W-:Y:S02]  /*0bb0*/  FSEL R23, R42, 1, !P3 ;  /* 0x3f8000002a177808 */ /* 0x000fe40005800000 */
[--C-:B------:R-:W-:Y:S01]  /*0bc0*/  LOP3.LUT R22, R22, 0x80000000, R31.reuse, 0xb8, !PT ;  /* 0x8000000016167812 */ /* 0x100fe200078eb81f */
[----:B------:R-:W-:Y:S01]  /*0bd0*/  @!P2 FFMA R22, R31, R38, R31 ;  /* 0x000000261f16a223 */ /* 0x000fe2000000001f */
[----:B------:R-:W-:Y:S01]  /*0be0*/  FMUL R31, R25, R25 ;  /* 0x00000019191f7220 */ /* 0x000fe20000400000 */
[--C-:B------:R-:W-:Y:S01]  /*0bf0*/  LOP3.LUT R23, R23, 0x80000000, R28.reuse, 0xb8, !PT ;  /* 0x8000000017177812 */ /* 0x100fe200078eb81c */
[----:B------:R-:W-:Y:S02]  /*0c00*/  @!P4 FFMA R23, R28, R37, R28 ;  /* 0x000000251c17c223 */ /* 0x000fe4000000001c */
[----:B------:R-:W-:Y:S01]  /*0c10*/  FFMA R28, R31, R14, -0.052303962409496307373 ;  /* 0xbd563cae1f1c7423 */ /* 0x000fe2000000000e */
[----:B------:R-:W-:Y:S01]  /*0c20*/  FSETP.GE.AND P2, PT, |R25|, 0.60000002384185791016, PT ;  /* 0x3f19999a1900780b */ /* 0x000fe20003f46200 */
[----:B------:R-:W-:-:S02]  /*0c30*/  IMAD R42, R32, UR12, RZ ;  /* 0x0000000c202a7c24 */ /* 0x000fc4000f8e02ff */
[----:B------:R-:W-:Y:S01]  /*0c40*/  FFMA R38, R31, R28, 0.1331529766321182251 ;  /* 0x3e0859411f267423 */ /* 0x000fe2000000001c */
[----:B0-----:R-:W-:Y:S01]  /*0c50*/  FFMA R28, R4, -2, R9 ;  /* 0xc0000000041c7823 */ /* 0x001fe20000000009 */
[----:B------:R-:W-:Y:S01]  /*0c60*/  FSETP.GE.AND P1, PT, |R25|, 9.010913848876953125, PT ;  /* 0x41102cb41900780b */ /* 0x000fe20003f26200 */
[----:B------:R-:W-:Y:S02]  /*0c70*/  IMAD R37, R11, UR11, R42 ;  /* 0x0000000b0b257c24 */ /* 0x000fe4000f8e022a */
[----:B------:R-:W-:Y:S01]  /*0c80*/  FFMA R4, R31, R38, -0.33332768082618713379 ;  /* 0xbeaaa9ed1f047423 */ /* 0x000fe20000000026 */
[----:B------:R-:W-:Y:S01]  /*0c90*/  HADD2.F32 R33, -RZ, R33.H1_H1 ;  /* 0x30000021ff217230 */ /* 0x000fe20000004100 */
[----:B------:R-:W-:Y:S01]  /*0ca0*/  FSEL R28, R28, 1, !P1 ;  /* 0x3f8000001c1c7808 */ /* 0x000fe20004800000 */
[----:B------:R-:W-:Y:S02]  /*0cb0*/  IMAD.IADD R7, R7, 0x1, R37 ;  /* 0x0000000107077824 */ /* 0x000fe400078e0225 */
[----:B------:R-:W-:Y:S01]  /*0cc0*/  FFMA R38, R31, R4, RZ ;  /* 0x000000041f267223 */ /* 0x000fe200000000ff */
[----:B------:R-:W-:Y:S01]  /*0cd0*/  LOP3.LUT R28, R28, 0x80000000, R25, 0xb8, !PT ;  /* 0x800000001c1c7812 */ /* 0x000fe200078eb819 */
[----:B------:R-:W-:-:S02]  /*0ce0*/  FMUL R42, R33, 0.044714998453855514526 ;  /* 0x3d372713212a7820 */ /* 0x000fc40000400000 */
[----:B------:R-:W-:Y:S01]  /*0cf0*/  @!P2 FFMA R28, R25, R38, R25 ;  /* 0x00000026191ca223 */ /* 0x000fe20000000019 */
[----:B------:R-:W-:Y:S01]  /*0d00*/  FMUL R25, R8, 0.10703222453594207764 ;  /* 0x3ddb33b608197820 */ /* 0x000fe20000400000 */
[----:B------:R-:W-:Y:S01]  /*0d10*/  SHF.L.U64.HI R4, R6, 0x5, R7 ;  /* 0x0000000506047819 */ /* 0x000fe20000010207 */
[C---:B------:R-:W-:Y:S01]  /*0d20*/  IMAD.SHL.U32 R38, R18.reuse, 0x20, RZ ;  /* 0x0000002012267824 */ /* 0x040fe200078e00ff */
[--C-:B------:R-:W-:Y:S01]  /*0d30*/  SHF.L.U64.HI R7, R18, 0x5, R19.reuse ;  /* 0x0000000512077819 */ /* 0x100fe20000010213 */
[C---:B------:R-:W-:Y:S01]  /*0d40*/  FMUL R31, R33.reuse, 0.79788458347320556641 ;  /* 0x3f4c422a211f7820 */ /* 0x040fe20000400000 */
[----:B------:R-:W-:Y:S01]  /*0d50*/  FFMA R42, R33, R42, 1 ;  /* 0x3f800000212a7423 */ /* 0x000fe2000000002a */
[----:B------:R-:W-:-:S04]  /*0d60*/  IMAD.WIDE.U32 R18, R32, 0x3e, R18 ;  /* 0x0000003e20127825 */ /* 0x000fc800078e0012 */
[----:B------:R-:W-:Y:S01]  /*0d70*/  FFMA R32, R8, R25, 0.79788458347320556641 ;  /* 0x3f4c422a08207423 */ /* 0x000fe20000000019 */
[----:B------:R-:W-:Y:S01]  /*0d80*/  FFMA R25, -R22, R22, 1 ;  /* 0x3f80000016197423 */ /* 0x000fe20000000116 */
[----:B------:R-:W-:-:S03]  /*0d90*/  FMUL R31, R31, R42 ;  /* 0x0000002a1f1f7220 */ /* 0x000fc60000400000 */
[----:B------:R-:W-:Y:S01]  /*0da0*/  FMUL R25, R25, R32 ;  /* 0x0000002019197220 */ /* 0x000fe20000400000 */
[----:B------:R-:W-:Y:S01]  /*0db0*/  FMUL R32, |R31|, 2.8853900432586669922 ;  /* 0x4038aa3b1f207820 */ /* 0x000fe20000400200 */
[----:B------:R-:W-:Y:S01]  /*0dc0*/  FMUL R42, R21, 0.10703222453594207764 ;  /* 0x3ddb33b6152a7820 */ /* 0x000fe20000400000 */
[----:B------:R-:W-:-:S04]  /*0dd0*/  FFMA R37, -R23, R23, 1 ;  /* 0x3f80000017257423 */ /* 0x000fc80000000117 */
[----:B------:R-:W0:Y:S01]  /*0de0*/  MUFU.EX2 R32, R32 ;  /* 0x0000002000207308 */ /* 0x000e220000000800 */
[----:B------:R-:W-:Y:S01]  /*0df0*/  FFMA R42, R21, R42, 0.79788458347320556641 ;  /* 0x3f4c422a152a7423 */ /* 0x000fe2000000002a */
[----:B------:R-:W-:-:S03]  /*0e00*/  FMUL R8, R8, 0.5 ;  /* 0x3f00000008087820 */ /* 0x000fc60000400000 */
[----:B------:R-:W-:Y:S01]  /*0e10*/  FMUL R37, R37, R42 ;  /* 0x0000002a25257220 */ /* 0x000fe20000400000 */
[----:B------:R-:W-:Y:S01]  /*0e20*/  FMUL R42, R21, 0.5 ;  /* 0x3f000000152a7820 */ /* 0x000fe20000400000 */
[----:B------:R-:W-:Y:S01]  /*0e30*/  FMUL R8, R8, R25 ;  /* 0x0000001908087220 */ /* 0x000fe20000400000 */
[----:B------:R-:W-:Y:S01]  /*0e40*/  FADD R21, R22, 1 ;  /* 0x3f80000016157421 */ /* 0x000fe20000000000 */
[----:B------:R-:W-:Y:S01]  /*0e50*/  FADD R22, R23, 1 ;  /* 0x3f80000017167421 */ /* 0x000fe20000000000 */
[----:B------:R-:W-:Y:S01]  /*0e60*/  FMUL R25, R42, R37 ;  /* 0x000000252a197220 */ /* 0x000fe20000400000 */
[----:B------:R-:W-:-:S03]  /*0e70*/  SHF.R.U32.HI R37, RZ, 0x5, R35 ;  /* 0x00000005ff257819 */ /* 0x000fc60000011623 */
[----:B------:R-:W-:Y:S01]  /*0e80*/  FFMA R25, R22, 0.5, R25 ;  /* 0x3f00000016197823 */ /* 0x000fe20000000019 */
[----:B------:R-:W-:Y:S01]  /*0e90*/  SHF.L.U32 R42, R37, 0x2, RZ ;  /* 0x00000002252a7819 */ /* 0x000fe200000006ff */
[----:B0-----:R-:W-:Y:S01]  /*0ea0*/  FADD R22, R32, 1 ;  /* 0x3f80000020167421 */ /* 0x001fe20000000000 */
[----:B------:R-:W-:Y:S01]  /*0eb0*/  FMUL R23, R31, R31 ;  /* 0x0000001f1f177220 */ /* 0x000fe20000400000 */
[----:B------:R-:W-:Y:S02]  /*0ec0*/  FFMA R21, R21, 0.5, R8 ;  /* 0x3f00000015157823 */ /* 0x000fe40000000008 */
[----:B------:R-:W-:Y:S02]  /*0ed0*/  IMAD.IADD R42, R35, 0x1, -R42 ;  /* 0x00000001232a7824 */ /* 0x000fe400078e0a2a */
[----:B------:R-:W-:Y:S01]  /*0ee0*/  FFMA R8, R23, R14, -0.052303962409496307373 ;  /* 0xbd563cae17087423 */ /* 0x000fe2000000000e */
[----:B------:R-:W0:Y:S01]  /*0ef0*/  MUFU.RCP R22, R22 ;  /* 0x0000001600167308 */ /* 0x000e220000001000 */
[----:B------:R-:W-:-:S02]  /*0f00*/  ISETP.GE.U32.AND P2, PT, R2, R3, PT ;  /* 0x000000030200720c */ /* 0x000fc40003f46070 */
[----:B------:R-:W-:Y:S01]  /*0f10*/  FFMA R8, R23, R8, 0.1331529766321182251 ;  /* 0x3e08594117087423 */ /* 0x000fe20000000008 */
[----:B------:R-:W-:-:S03]  /*0f20*/  LOP3.LUT R42, R42, 0x1f, RZ, 0xc0, !PT ;  /* 0x0000001f2a2a7812 */ /* 0x000fc600078ec0ff */
[C---:B------:R-:W-:Y:S01]  /*0f30*/  FFMA R8, R23.reuse, R8, -0.33332768082618713379 ;  /* 0xbeaaa9ed17087423 */ /* 0x040fe20000000008 */
[----:B------:R-:W-:Y:S01]  /*0f40*/  ISETP.GE.U32.OR P2, PT, R42, R5, P2 ;  /* 0x000000052a00720c */ /* 0x000fe20001746470 */
[----:B------:R-:W-:Y:S02]  /*0f50*/  IMAD R41, R2, UR9, RZ ;  /* 0x0000000902297c24 */ /* 0x000fe4000f8e02ff */
[----:B------:R-:W-:Y:S01]  /*0f60*/  FFMA R32, R23, R8, RZ ;  /* 0x0000000817207223 */ /* 0x000fe200000000ff */
[----:B------:R-:W-:Y:S01]  /*0f70*/  LEA R8, P3, R38, UR4, 0x2 ;  /* 0x0000000426087c11 */ /* 0x000fe2000f8610ff */
[----:B------:R-:W-:Y:S01]  /*0f80*/  IMAD.IADD R23, R42, 0x1, R41 ;  /* 0x000000012a177824 */ /* 0x000fe200078e0229 */
[----:B-----5:R-:W-:Y:S02]  /*0f90*/  @P0 R2UR UR8, R20 ;  /* 0x00000000140802ca */ /* 0x020fe400000e0000 */
[----:B------:R-:W-:Y:S01]  /*0fa0*/  LEA.HI.X R7, R38, UR5, R7, 0x2, P3 ;  /* 0x0000000526077c11 */ /* 0x000fe200098f1407 */
[----:B0-----:R-:W-:Y:S01]  /*0fb0*/  FFMA R37, R22, -2, R9 ;  /* 0xc000000016257823 */ /* 0x001fe20000000009 */
[----:B------:R-:W-:-:S02]  /*0fc0*/  FSETP.GE.AND P3, PT, |R31|, 9.010913848876953125, PT ;  /* 0x41102cb41f00780b */ /* 0x000fc40003f66200 */
[----:B------:R-:W-:Y:S01]  /*0fd0*/  FSETP.GE.AND P4, PT, |R31|, 0.60000002384185791016, PT ;  /* 0x3f19999a1f00780b */ /* 0x000fe20003f86200 */
[--C-:B----4-:R-:W-:Y:S01]  /*0fe0*/  HADD2.F32 R20, -RZ, R15.reuse.H0_H0 ;  /* 0x2000000fff147230 */ /* 0x110fe20000004100 */
[----:B------:R-:W-:Y:S01]  /*0ff0*/  @!P2 LEA R22, P0, R23, R8, 0x3 ;  /* 0x000000081716a211 */ /* 0x000fe200078018ff */
[----:B------:R-:W-:Y:S01]  /*1000*/  HADD2.F32 R38, -RZ, R15.H1_H1 ;  /* 0x3000000fff267230 */ /* 0x000fe20000004100 */
[----:B------:R-:W-:Y:S02]  /*1010*/  FSEL R42, R37, 1, !P3 ;  /* 0x3f800000252a7808 */ /* 0x000fe40005800000 */
[----:B------:R-:W-:Y:S01]  /*1020*/  ISETP.GE.U32.AND P1, PT, R44, R3, PT ;  /* 0x000000032c00720c */ /* 0x000fe20003f26070 */
[----:B------:R-:W-:Y:S01]  /*1030*/  FMUL R15, R20, R21 ;  /* 0x00000015140f7220 */ /* 0x000fe20000400000 */
[----:B------:R-:W-:Y:S01]  /*1040*/  @!P2 LEA.HI.X R23, R23, R7, R16, 0x3, P0 ;  /* 0x000000071717a211 */ /* 0x000fe200000f1c10 */
[----:B------:R-:W-:Y:S01]  /*1050*/  FMUL R25, R38, R25 ;  /* 0x0000001926197220 */ /* 0x000fe20000400000 */
[----:B------:R-:W-:Y:S01]  /*1060*/  LOP3.LUT R37, R42, 0x80000000, R31, 0xb8, !PT ;  /* 0x800000002a257812 */ /* 0x000fe200078eb81f */
[----:B------:R-:W-:Y:S01]  /*1070*/  VIADD R16, R0, 0x1e ;  /* 0x0000001e00107836 */ /* 0x000fe20000000000 */
[----:B------:R-:W-:-:S02]  /*1080*/  IADD3 R42, R2, 0x2, RZ ;  /* 0x00000002022a7810 */ /* 0x000fc40007ffe0ff */
[----:B------:R-:W-:Y:S01]  /*1090*/  ISETP.GE.U32.OR P1, PT, R40, R5, P1 ;  /* 0x000000052800720c */ /* 0x000fe20000f26470 */
[----:B------:R-:W-:Y:S01]  /*10a0*/  FMUL R20, R15, UR8 ;  /* 0x000000080f147c20 */ /* 0x000fe20008400000 */
[----:B------:R-:W-:Y:S01]  /*10b0*/  FMUL R21, R25, UR8 ;  /* 0x0000000819157c20 */ /* 0x000fe20008400000 */
[----:B------:R-:W-:Y:S01]  /*10c0*/  @!P4 FFMA R37, R31, R32, R31 ;  /* 0x000000201f25c223 */ /* 0x000fe2000000001f */
[-C--:B------:R-:W-:Y:S01]  /*10d0*/  ISETP.GE.U32.AND P3, PT, R42, R3.reuse, PT ;  /* 0x000000032a00720c */ /* 0x080fe20003f66070 */
[C---:B------:R-:W-:Y:S01]  /*10e0*/  FMUL R32, R29.reuse, 0.10703222453594207764 ;  /* 0x3ddb33b61d207820 */ /* 0x040fe20000400000 */
[----:B------:R-:W-:Y:S01]  /*10f0*/  LOP3.LUT R16, R16, 0x1f, RZ, 0xc0, !PT ;  /* 0x0000001f10107812 */ /* 0x000fe200078ec0ff */
[----:B------:R0:W-:Y:S01]  /*1100*/  @!P2 STG.E.64 desc[UR6][R22.64], R20 ;  /* 0x000000141600a986 */ /* 0x0001e2000c101b06 */
[----:B------:R-:W-:Y:S01]  /*1110*/  ISETP.GE.U32.AND P0, PT, R42, R3, PT ;  /* 0x000000032a00720c */ /* 0x000fe20003f06070 */
[----:B------:R-:W-:Y:S01]  /*1120*/  IMAD.U32 R42, RZ, RZ, UR9 ;  /* 0x00000009ff2a7e24 */ /* 0x000fe2000f8e00ff */
[----:B------:R-:W-:Y:S01]  /*1130*/  ISETP.LT.U32.AND P2, PT, R16, R5, !P3 ;  /* 0x000000051000720c */ /* 0x000fe20005f41070 */
[----:B------:R-:W-:Y:S01]  /*1140*/  FFMA R43, R29, R32, 0.79788458347320556641 ;  /* 0x3f4c422a1d2b7423 */ /* 0x000fe20000000020 */
[----:B------:R-:W-:Y:S01]  /*1150*/  FMUL R32, R33, 0.10703222453594207764 ;  /* 0x3ddb33b621207820 */ /* 0x000fe20000400000 */
[----:B------:R-:W-:-:S02]  /*1160*/  @!P1 IADD3 R40, P4, P5, R40, UR9, R41 ;  /* 0x0000000928289c10 */ /* 0x000fc4000fd9e029 */
[----:B------:R-:W-:Y:S01]  /*1170*/  IADD3 R31, P3, P6, R42, UR9, R41 ;  /* 0x000000092a1f7c10 */ /* 0x000fe2000fe7e029 */
[----:B------:R-:W-:Y:S01]  /*1180*/  FFMA R41, R33, R32, 0.79788458347320556641 ;  /* 0x3f4c422a21297423 */ /* 0x000fe20000000020 */
[----:B------:R-:W-:Y:S01]  /*1190*/  FFMA R32, -R37, R37, 1 ;  /* 0x3f80000025207423 */ /* 0x000fe20000000125 */
[----:B------:R-:W-:Y:S01]  /*11a0*/  FFMA R38, -R28, R28, 1 ;  /* 0x3f8000001c267423 */ /* 0x000fe2000000011c */
[----:B0-----:R-:W-:Y:S02]  /*11b0*/  IMAD.U32 R23, RZ, RZ, UR10 ;  /* 0x0000000aff177e24 */ /* 0x001fe4000f8e00ff */
[----:B------:R-:W-:Y:S01]  /*11c0*/  FMUL R22, R32, R41 ;  /* 0x0000002920167220 */ /* 0x000fe20000400000 */
[----:B------:R-:W-:Y:S01]  /*11d0*/  FMUL R38, R38, R43 ;  /* 0x0000002b26267220 */ /* 0x000fe20000400000 */
[----:B------:R-:W-:Y:S01]  /*11e0*/  FMUL R43, R33, 0.5 ;  /* 0x3f000000212b7820 */ /* 0x000fe20000400000 */
[----:B------:R-:W-:Y:S02]  /*11f0*/  IADD3.X R32, R23, UR10, R26, P3, P6 ;  /* 0x0000000a17207c10 */ /* 0x000fe40009fec41a */
[----:B------:R-:W-:Y:S01]  /*1200*/  @P2 IADD3 R23, P3, R16, R31, RZ ;  /* 0x0000001f10172210 */ /* 0x000fe20007f7e0ff */
[----:B------:R-:W-:Y:S01]  /*1210*/  FMUL R29, R29, 0.5 ;  /* 0x3f0000001d1d7820 */ /* 0x000fe20000400000 */
[----:B------:R-:W-:-:S02]  /*1220*/  FMUL R43, R43, R22 ;  /* 0x000000162b2b7220 */ /* 0x000fc40000400000 */
[----:B------:R-:W-:Y:S01]  /*1230*/  @P2 IADD3.X R22, RZ, R32, RZ, P3, !PT ;  /* 0x00000020ff162210 */ /* 0x000fe20001ffe4ff */
[----:B------:R-:W-:Y:S02]  /*1240*/  @P2 IMAD.SHL.U32 R41, R23, 0x4, RZ ;  /* 0x0000000417292824 */ /* 0x000fe400078e00ff */
[----:B------:R-:W-:Y:S01]  /*1250*/  FMUL R38, R29, R38 ;  /* 0x000000261d267220 */ /* 0x000fe20000400000 */
[----:B------:R-:W-:Y:S02]  /*1260*/  @P2 SHF.L.U64.HI R29, R23, 0x2, R22 ;  /* 0x00000002171d2819 */ /* 0x000fe40000010216 */
[----:B------:R-:W-:Y:S01]  /*1270*/  @P2 IADD3 R22, P3, R41, R30, RZ ;  /* 0x0000001e29162210 */ /* 0x000fe20007f7e0ff */
[----:B------:R-:W-:-:S04]  /*1280*/  @!P2 IMAD.MOV.U32 R33, RZ, RZ, RZ ;  /* 0x000000ffff21a224 */ /* 0x000fc800078e00ff */
[----:B------:R-:W-:-:S05]  /*1290*/  @P2 IMAD.X R23, R29, 0x1, R10, P3 ;  /* 0x000000011d172824 */ /* 0x000fca00018e060a */
[----:B------:R0:W2:Y:S01]  /*12a0*/  @P2 LDG.E R33, desc[UR6][R22.64] ;  /* 0x0000000616212981 */ /* 0x0000a2000c1e1900 */
[----:B------:R-:W-:Y:S01]  /*12b0*/  FADD R45, R28, 1 ;  /* 0x3f8000001c2d7421 */ /* 0x000fe20000000000 */
[----:B------:R-:W-:Y:S01]  /*12c0*/  @P2 IADD3 R28, P6, R41, R36, RZ ;  /* 0x00000024291c2210 */ /* 0x000fe20007fde0ff */
[----:B------:R-:W-:Y:S01]  /*12d0*/  FADD R42, R37, 1 ;  /* 0x3f800000252a7421 */ /* 0x000fe20000000000 */
[----:B------:R-:W-:-:S03]  /*12e0*/  @!P2 IMAD.MOV.U32 R37, RZ, RZ, RZ ;  /* 0x000000ffff25a224 */ /* 0x000fc600078e00ff */
[----:B------:R-:W-:Y:S02]  /*12f0*/  @P2 IMAD.X R29, R29, 0x1, R17, P6 ;  /* 0x000000011d1d2824 */ /* 0x000fe400030e0611 */
[----:B------:R-:W-:Y:S01]  /*1300*/  FFMA R43, R42, 0.5, R43 ;  /* 0x3f0000002a2b7823 */ /* 0x000fe2000000002b */
[----:B------:R-:W-:Y:S01]  /*1310*/  VIADD R42, R0, 0x1d ;  /* 0x0000001d002a7836 */ /* 0x000fe20000000000 */
[----:B------:R-:W-:Y:S01]  /*1320*/  IADD3 R44, R2, 0x3, RZ ;  /* 0x00000003022c7810 */ /* 0x000fe20007ffe0ff */
[--C-:B------:R-:W-:Y:S01]  /*1330*/  HADD2.F32 R41, -RZ, R27.reuse.H0_H0 ;  /* 0x2000001bff297230 */ /* 0x100fe20000004100 */
[----:B------:R1:W3:Y:S01]  /*1340*/  @P2 LDG.E R37, desc[UR6][R28.64] ;  /* 0x000000061c252981 */ /* 0x0002e2000c1e1900 */
[----:B0-----:R-:W-:Y:S01]  /*1350*/  @!P1 IADD3.X R23, RZ, UR10, R26, P4, P5 ;  /* 0x0000000aff179c10 */ /* 0x001fe2000a7ea41a */
[----:B------:R-:W-:Y:S01]  /*1360*/  HADD2.F32 R22, -RZ, R27.H1_H1 ;  /* 0x3000001bff167230 */ /* 0x000fe20000004100 */
[----:B------:R-:W-:Y:S01]  /*1370*/  @!P1 LEA R26, P2, R40, R8, 0x3 ;  /* 0x00000008281a9211 */ /* 0x000fe200078418ff */
[----:B------:R-:W-:Y:S01]  /*1380*/  FFMA R38, R45, 0.5, R38 ;  /* 0x3f0000002d267823 */ /* 0x000fe20000000026 */
[----:B------:R-:W-:-:S02]  /*1390*/  ISETP.GE.U32.AND P3, PT, R44, R3, PT ;  /* 0x000000032c00720c */ /* 0x000fc40003f66070 */
[----:B------:R-:W-:Y:S01]  /*13a0*/  LOP3.LUT R42, R42, 0x1f, RZ, 0xc0, !PT ;  /* 0x0000001f2a2a7812 */ /* 0x000fe200078ec0ff */
[----:B------:R-:W-:Y:S01]  /*13b0*/  FMUL R38, R41, R38 ;  /* 0x0000002629267220 */ /* 0x000fe20000400000 */
[----:B------:R-:W-:Y:S01]  /*13c0*/  @!P1 LEA.HI.X R27, R40, R7, R23, 0x3, P2 ;  /* 0x00000007281b9211 */ /* 0x000fe200010f1c17 */
[----:B------:R-:W-:Y:S01]  /*13d0*/  FMUL R40, R22, R43 ;  /* 0x0000002b16287220 */ /* 0x000fe20000400000 */
[----:B------:R-:W-:Y:S01]  /*13e0*/  ISETP.LT.U32.AND P3, PT, R42, R5, !P3 ;  /* 0x000000052a00720c */ /* 0x000fe20005f61070 */
[----:B------:R-:W-:Y:S02]  /*13f0*/  FMUL R22, R38, UR8 ;  /* 0x0000000826167c20 */ /* 0x000fe40008400000 */
[----:B------:R-:W-:-:S05]  /*1400*/  FMUL R23, R40, UR8 ;  /* 0x0000000828177c20 */ /* 0x000fca0008400000 */
[----:B------:R0:W-:Y:S01]  /*1410*/  @!P1 STG.E.64 desc[UR6][R26.64], R22 ;  /* 0x000000161a009986 */ /* 0x0001e2000c101b06 */
[----:B------:R-:W-:Y:S02]  /*1420*/  IADD3 R43, P1, P4, R42, UR9, R31 ;  /* 0x000000092a2b7c10 */ /* 0x000fe4000fc3e01f */
[----:B------:R-:W-:Y:S02]  /*1430*/  LOP3.LUT R39, RZ, R39, RZ, 0x33, !PT ;  /* 0x00000027ff277212 */ /* 0x000fe400078e33ff */
[----:B------:R-:W-:Y:S01]  /*1440*/  SHF.L.U32 R34, R34, 0x5, RZ ;  /* 0x0000000522227819 */ /* 0x000fe200000006ff */
[----:B-1----:R-:W-:Y:S01]  /*1450*/  @P3 IMAD.SHL.U32 R29, R43, 0x4, RZ ;  /* 0x000000042b1d3824 */ /* 0x002fe200078e00ff */
[----:B------:R-:W-:Y:S02]  /*1460*/  LOP3.LUT R45, R35, 0x1f, RZ, 0xc0, !PT ;  /* 0x0000001f232d7812 */ /* 0x000fe400078ec0ff */
[----:B------:R-:W-:Y:S02]  /*1470*/  LEA R39, P2, R24, R39, 0x5 ;  /* 0x0000002718277211 */ /* 0x000fe400078428ff */
[----:B------:R-:W-:-:S02]  /*1480*/  LOP3.LUT R45, R34, 0xffffffe0, R45, 0xe2, !PT ;  /* 0xffffffe0222d7812 */ /* 0x000fc400078ee22d */
[C---:B------:R-:W-:Y:S02]  /*1490*/  @P3 IADD3 R24, P5, R29.reuse, R36, RZ ;  /* 0x000000241d183210 */ /* 0x040fe40007fbe0ff */
[----:B------:R-:W-:Y:S02]  /*14a0*/  FMNMX R34, RZ, |R15|, !PT ;  /* 0x4000000fff227209 */ /* 0x000fe40007800000 */
[----:B------:R-:W-:Y:S02]  /*14b0*/  IADD3.X R36, RZ, UR10, R32, P1, P4 ;  /* 0x0000000aff247c10 */ /* 0x000fe40008fe8420 */
[----:B------:R-:W-:Y:S01]  /*14c0*/  @P3 IADD3 R28, P6, R29, R30, RZ ;  /* 0x0000001e1d1c3210 */ /* 0x000fe20007fde0ff */
[----:B------:R-:W-:Y:S01]  /*14d0*/  FADD R30, RZ, R15 ;  /* 0x0000000fff1e7221 */ /* 0x000fe20000000000 */
[----:B0-----:R-:W-:Y:S01]  /*14e0*/  FMNMX R27, |R25|, R34, !PT ;  /* 0x00000022191b7209 */ /* 0x001fe20007800200 */
[----:B------:R-:W-:Y:S01]  /*14f0*/  FADD R15, RZ, R25 ;  /* 0x00000019ff0f7221 */ /* 0x000fe20000000000 */
[----:B------:R-:W-:-:S05]  /*1500*/  @P3 SHF.L.U64.HI R25, R43, 0x2, R36 ;  /* 0x000000022b193819 */ /* 0x000fca0000010224 */
[----:B------:R-:W-:Y:S01]  /*1510*/  @P3 IMAD.X R29, R25, 0x1, R10, P6 ;  /* 0x00000001191d3824 */ /* 0x000fe200030e060a */
[----:B------:R-:W-:-:S06]  /*1520*/  @!P3 MOV R10, RZ ;  /* 0x000000ff000ab202 */ /* 0x000fcc0000000f00 */
[----:B------:R0:W4:Y:S01]  /*1530*/  @P3 LDG.E R10, desc[UR6][R28.64] ;  /* 0x000000061c0a3981 */ /* 0x000122000c1e1900 */
[----:B------:R-:W1:Y:S01]  /*1540*/  S2R R41, SR_TID.X ;  /* 0x0000000000297919 */ /* 0x000e620000002100 */
[----:B------:R-:W-:Y:S02]  /*1550*/  IMAD.IADD R44, R2, 0x1, R35 ;  /* 0x00000001022c7824 */ /* 0x000fe400078e0223 */
[----:B------:R-:W-:Y:S01]  /*1560*/  FADD R35, RZ, R38 ;  /* 0x00000026ff237221 */ /* 0x000fe20000000000 */
[----:B------:R-:W-:Y:S02]  /*1570*/  FMNMX R27, R27, |R38|, !PT ;  /* 0x400000261b1b7209 */ /* 0x000fe40007800000 */
[----:B------:R-:W-:Y:S01]  /*1580*/  LOP3.LUT R44, R44, 0x1f, RZ, 0xc0, !PT ;  /* 0x0000001f2c2c7812 */ /* 0x000fe200078ec0ff */
[----:B------:R-:W-:-:S04]  /*1590*/  FADD R38, RZ, R40 ;  /* 0x00000028ff267221 */ /* 0x000fc80000000000 */
[----:B------:R-:W-:Y:S04]  /*15a0*/  SHFL.IDX PT, R30, R30, R44, 0x1f ;  /* 0x00001f2c1e1e7589 */ /* 0x000fe800000e0000 */
[----:B------:R5:W3:Y:S01]  /*15b0*/  SHFL.IDX PT, R15, R15, R44, 0x1f ;  /* 0x00001f2c0f0f7589 */ /* 0x000ae200000e0000 */
[----:B-1----:R-:W-:-:S04]  /*15c0*/  IADD3 R34, R2, 0x1, R41 ;  /* 0x0000000102227810 */ /* 0x002fc80007ffe029 */
[----:B------:R-:W-:-:S05]  /*15d0*/  LOP3.LUT R34, R34, 0x1f, RZ, 0xc0, !PT ;  /* 0x0000001f22227812 */ /* 0x000fca00078ec0ff */
[----:B------:R-:W-:Y:S04]  /*15e0*/  SHFL.IDX PT, R35, R35, R34, 0x1f ;  /* 0x00001f2223237589 */ /* 0x000fe800000e0000 */
[----:B------:R1:W3:Y:S01]  /*15f0*/  SHFL.IDX PT, R34, R38, R34, 0x1f ;  /* 0x00001f2226227589 */ /* 0x0002e200000e0000 */
[----:B------:R-:W-:Y:S02]  /*1600*/  @P3 IMAD.X R25, R25, 0x1, R17, P5 ;  /* 0x0000000119193824 */ /* 0x000fe400028e0611 */
[----:B------:R-:W-:-:S06]  /*1610*/  @!P3 IMAD.MOV.U32 R17, RZ, RZ, RZ ;  /* 0x000000ffff11b224 */ /* 0x000fcc00078e00ff */
[----:B------:R0:W3:Y:S01]  /*1620*/  @P3 LDG.E R17, desc[UR6][R24.64] ;  /* 0x0000000618113981 */ /* 0x0000e2000c1e1900 */
[----:B------:R-:W-:Y:S02]  /*1630*/  FMNMX R40, |R40|, R27, !PT ;  /* 0x0000001b28287209 */ /* 0x000fe40007800200 */
[----:B------:R-:W-:Y:S01]  /*1640*/  ISETP.GE.U32.OR P0, PT, R16, R5, P0 ;  /* 0x000000051000720c */ /* 0x000fe20000706470 */
[----:B--2---:R-:W-:-:S05]  /*1650*/  HADD2.F32 R26, -RZ, R33.H0_H0 ;  /* 0x20000021ff1a7230 */ /* 0x004fca0000004100 */
[C---:B-----5:R-:W-:Y:S01]  /*1660*/  FMUL R44, R26.reuse, 0.044714998453855514526 ;  /* 0x3d3727131a2c7820 */ /* 0x060fe20000400000 */
[----:B-1----:R-:W-:-:S03]  /*1670*/  FMUL R38, R26, 0.79788458347320556641 ;  /* 0x3f4c422a1a267820 */ /* 0x002fc60000400000 */
        /* <DEDUP_REMOVED lines=18> */
[----:B------:R-:W-:Y:S02]  /*17a0*/  HADD2.F32 R33, -RZ, R33.H1_H1 ;  /* 0x30000021ff217230 */ /* 0x000fe40000004100 */
[----:B------:R-:W-:Y:S01]  /*17b0*/  FFMA R27, -R24, R24, 1 ;  /* 0x3f800000181b7423 */ /* 0x000fe20000000118 */
[----:B------:R-:W-:-:S04]  /*17c0*/  FFMA R28, R26, R25, 0.79788458347320556641 ;  /* 0x3f4c422a1a1c7423 */ /* 0x000fc80000000019 */
[----:B------:R-:W-:Y:S01]  /*17d0*/  FMUL R27, R27, R28 ;  /* 0x0000001c1b1b7220 */ /* 0x000fe20000400000 */
[C---:B------:R-:W-:Y:S01]  /*17e0*/  FMUL R28, R33.reuse, 0.044714998453855514526 ;  /* 0x3d372713211c7820 */ /* 0x040fe20000400000 */
[----:B------:R-:W-:-:S03]  /*17f0*/  FMUL R25, R33, 0.79788458347320556641 ;  /* 0x3f4c422a21197820 */ /* 0x000fc60000400000 */
[----:B------:R-:W-:-:S04]  /*1800*/  FFMA R28, R33, R28, 1 ;  /* 0x3f800000211c7423 */ /* 0x000fc8000000001c */
[----:B------:R-:W-:-:S04]  /*1810*/  FMUL R25, R25, R28 ;  /* 0x0000001c19197220 */ /* 0x000fc80000400000 */
[----:B------:R-:W-:-:S06]  /*1820*/  FMUL R28, |R25|, 2.8853900432586669922 ;  /* 0x4038aa3b191c7820 */ /* 0x000fcc0000400200 */
[----:B------:R-:W0:Y:S01]  /*1830*/  MUFU.EX2 R28, R28 ;  /* 0x0000001c001c7308 */ /* 0x000e220000000800 */
[----:B------:R-:W-:Y:S01]  /*1840*/  FMUL R26, R26, 0.5 ;  /* 0x3f0000001a1a7820 */ /* 0x000fe20000400000 */
[----:B------:R-:W-:-:S03]  /*1850*/  FADD R24, R24, 1 ;  /* 0x3f80000018187421 */ /* 0x000fc60000000000 */
[----:B------:R-:W-:Y:S01]  /*1860*/  FMUL R27, R26, R27 ;  /* 0x0000001b1a1b7220 */ /* 0x000fe20000400000 */
[----:B0-----:R-:W-:-:S04]  /*1870*/  FADD R38, R28, 1 ;  /* 0x3f8000001c267421 */ /* 0x001fc80000000000 */
        /* <DEDUP_REMOVED lines=19> */
[----:B----4-:R-:W-:Y:S02]  /*19b0*/  HADD2.F32 R33, -RZ, R10.H0_H0 ;  /* 0x2000000aff217230 */ /* 0x010fe40000004100 */
[----:B------:R-:W-:-:S03]  /*19c0*/  FADD R25, R24, 1 ;  /* 0x3f80000018197421 */ /* 0x000fc60000000000 */
[----:B------:R-:W-:Y:S01]  /*19d0*/  FMUL R24, R33, 0.044714998453855514526 ;  /* 0x3d37271321187820 */ /* 0x000fe20000400000 */
[----:B------:R-:W-:Y:S01]  /*19e0*/  FFMA R28, R25, 0.5, R26 ;  /* 0x3f000000191c7823 */ /* 0x000fe2000000001a */
[C---:B------:R-:W-:Y:S02]  /*19f0*/  FMUL R38, R33.reuse, 0.79788458347320556641 ;  /* 0x3f4c422a21267820 */ /* 0x040fe40000400000 */
[----:B------:R-:W-:Y:S01]  /*1a00*/  FFMA R25, R33, R24, 1 ;  /* 0x3f80000021197423 */ /* 0x000fe20000000018 */
[----:B---3--:R-:W-:-:S03]  /*1a10*/  HADD2.F32 R24, -RZ, R37.H0_H0 ;  /* 0x20000025ff187230 */ /* 0x008fc60000004100 */
[----:B------:R-:W-:Y:S02]  /*1a20*/  FMUL R38, R38, R25 ;  /* 0x0000001926267220 */ /* 0x000fe40000400000 */
[----:B------:R-:W-:Y:S02]  /*1a30*/  FMUL R29, R24, R29 ;  /* 0x0000001d181d7220 */ /* 0x000fe40000400000 */
[----:B------:R-:W-:Y:S01]  /*1a40*/  FMUL R44, |R38|, 2.8853900432586669922 ;  /* 0x4038aa3b262c7820 */ /* 0x000fe20000400200 */
[----:B------:R-:W-:-:S03]  /*1a50*/  @!P0 IADD3 R24, P1, R16, R31, RZ ;  /* 0x0000001f10188210 */ /* 0x000fc60007f3e0ff */
[----:B------:R-:W0:Y:S02]  /*1a60*/  MUFU.EX2 R31, R44 ;  /* 0x0000002c001f7308 */ /* 0x000e240000000800 */
[----:B------:R-:W-:Y:S01]  /*1a70*/  @!P0 IMAD.X R32, RZ, RZ, R32, P1 ;  /* 0x000000ffff208224 */ /* 0x000fe200008e0620 */
[----:B------:R-:W-:Y:S01]  /*1a80*/  @!P0 LEA R26, P1, R24, R8, 0x3 ;  /* 0x00000008181a8211 */ /* 0x000fe200078218ff */
[----:B------:R-:W-:-:S03]  /*1a90*/  HADD2.F32 R37, -RZ, R37.H1_H1 ;  /* 0x30000025ff257230 */ /* 0x000fc60000004100 */
[----:B------:R-:W-:Y:S02]  /*1aa0*/  @!P0 LEA.HI.X R27, R24, R7, R32, 0x3, P1 ;  /* 0x00000007181b8211 */ /* 0x000fe400008f1c20 */
[----:B------:R-:W-:Y:S01]  /*1ab0*/  FMUL R28, R37, R28 ;  /* 0x0000001c251c7220 */ /* 0x000fe20000400000 */
[----:B0-----:R-:W-:Y:S01]  /*1ac0*/  FADD R32, R31, 1 ;  /* 0x3f8000001f207421 */ /* 0x001fe20000000000 */
[----:B------:R-:W-:Y:S02]  /*1ad0*/  FMUL R24, R29, UR8 ;  /* 0x000000081d187c20 */ /* 0x000fe40008400000 */
[----:B------:R-:W-:-:S03]  /*1ae0*/  FMUL R25, R28, UR8 ;  /* 0x000000081c197c20 */ /* 0x000fc60008400000 */
[----:B------:R-:W0:Y:S02]  /*1af0*/  MUFU.RCP R32, R32 ;  /* 0x0000002000207308 */ /* 0x000e240000001000 */
[----:B------:R1:W-:Y:S01]  /*1b00*/  @!P0 STG.E.64 desc[UR6][R26.64], R24 ;  /* 0x000000181a008986 */ /* 0x0003e2000c101b06 */
[C---:B------:R-:W-:Y:S02]  /*1b10*/  FSETP.GE.AND P1, PT, |R38|.reuse, 0.60000002384185791016, PT ;  /* 0x3f19999a2600780b */ /* 0x040fe40003f26200 */
[C---:B------:R-:W-:Y:S01]  /*1b20*/  FSETP.GE.AND P0, PT, |R38|.reuse, 9.010913848876953125, PT ;  /* 0x41102cb42600780b */ /* 0x040fe20003f06200 */
[----:B-1----:R-:W-:-:S04]  /*1b30*/  FMUL R27, R38, R38 ;  /* 0x00000026261b7220 */ /* 0x002fc80000400000 */
[----:B------:R-:W-:Y:S01]  /*1b40*/  FFMA R26, R27, R14, -0.052303962409496307373 ;  /* 0xbd563cae1b1a7423 */ /* 0x000fe2000000000e */
[----:B0-----:R-:W-:-:S03]  /*1b50*/  FFMA R32, R32, -2, R9 ;  /* 0xc000000020207823 */ /* 0x001fc60000000009 */
[C---:B------:R-:W-:Y:S02]  /*1b60*/  FFMA R26, R27.reuse, R26, 0.1331529766321182251 ;  /* 0x3e0859411b1a7423 */ /* 0x040fe4000000001a */
[----:B------:R-:W-:Y:S02]  /*1b70*/  FSEL R32, R32, 1, !P0 ;  /* 0x3f80000020207808 */ /* 0x000fe40004000000 */
[----:B------:R-:W-:-:S04]  /*1b80*/  FFMA R26, R27, R26, -0.33332768082618713379 ;  /* 0xbeaaa9ed1b1a7423 */ /* 0x000fc8000000001a */
[----:B------:R-:W-:Y:S01]  /*1b90*/  FFMA R27, R27, R26, RZ ;  /* 0x0000001a1b1b7223 */ /* 0x000fe200000000ff */
[--C-:B------:R-:W-:Y:S01]  /*1ba0*/  LOP3.LUT R26, R32, 0x80000000, R38.reuse, 0xb8, !PT ;  /* 0x80000000201a7812 */ /* 0x100fe200078eb826 */
[C---:B------:R-:W-:Y:S02]  /*1bb0*/  FMUL R32, R33.reuse, 0.10703222453594207764 ;  /* 0x3ddb33b621207820 */ /* 0x040fe40000400000 */
[----:B------:R-:W-:Y:S01]  /*1bc0*/  @!P1 FFMA R26, R38, R27, R38 ;  /* 0x0000001b261a9223 */ /* 0x000fe20000000026 */
[----:B------:R-:W-:Y:S01]  /*1bd0*/  IADD3 R37, R2, 0x2, R41 ;  /* 0x0000000202257810 */ /* 0x000fe20007ffe029 */
[----:B------:R-:W-:Y:S01]  /*1be0*/  FFMA R27, R33, R32, 0.79788458347320556641 ;  /* 0x3f4c422a211b7423 */ /* 0x000fe20000000020 */
[----:B------:R-:W-:Y:S02]  /*1bf0*/  HADD2.F32 R10, -RZ, R10.H1_H1 ;  /* 0x3000000aff0a7230 */ /* 0x000fe40000004100 */
[----:B------:R-:W-:Y:S01]  /*1c00*/  FFMA R32, -R26, R26, 1 ;  /* 0x3f8000001a207423 */ /* 0x000fe2000000011a */
[----:B------:R-:W-:Y:S01]  /*1c10*/  FMNMX R31, R40, |R29|, !PT ;  /* 0x4000001d281f7209 */ /* 0x000fe20007800000 */
[----:B------:R-:W-:Y:S01]  /*1c20*/  FADD R44, RZ, R29 ;  /* 0x0000001dff2c7221 */ /* 0x000fe20000000000 */
[----:B------:R-:W-:Y:S01]  /*1c30*/  LOP3.LUT R37, R37, 0x1f, RZ, 0xc0, !PT ;  /* 0x0000001f25257812 */ /* 0x000fe200078ec0ff */
[----:B------:R-:W-:Y:S01]  /*1c40*/  FADD R40, RZ, R28 ;  /* 0x0000001cff287221 */ /* 0x000fe20000000000 */
[----:B------:R-:W-:Y:S01]  /*1c50*/  FMUL R32, R32, R27 ;  /* 0x0000001b20207220 */ /* 0x000fe20000400000 */
[----:B------:R-:W-:Y:S01]  /*1c60*/  FMUL R27, R10, 0.044714998453855514526 ;  /* 0x3d3727130a1b7820 */ /* 0x000fe20000400000 */
[----:B------:R-:W-:Y:S01]  /*1c70*/  FMNMX R28, |R28|, R31, !PT ;  /* 0x0000001f1c1c7209 */ /* 0x000fe20007800200 */
[----:B------:R-:W0:Y:S02]  /*1c80*/  SHFL.IDX PT, R29, R44, R37, 0x1f ;  /* 0x00001f252c1d7589 */ /* 0x000e2400000e0000 */
[----:B------:R-:W-:-:S02]  /*1c90*/  FFMA R38, R10, R27, 1 ;  /* 0x3f8000000a267423 */ /* 0x000fc4000000001b */
[----:B------:R1:W2:Y:S02]  /*1ca0*/  SHFL.IDX PT, R31, R40, R37, 0x1f ;  /* 0x00001f25281f7589 */ /* 0x0002a400000e0000 */
[----:B-1----:R-:W-:-:S04]  /*1cb0*/  FMUL R37, R10, 0.79788458347320556641 ;  /* 0x3f4c422a0a257820 */ /* 0x002fc80000400000 */
[----:B------:R-:W-:-:S04]  /*1cc0*/  FMUL R37, R37, R38 ;  /* 0x0000002625257220 */ /* 0x000fc80000400000 */
[----:B------:R-:W-:-:S06]  /*1cd0*/  FMUL R38, |R37|, 2.8853900432586669922 ;  /* 0x4038aa3b25267820 */ /* 0x000fcc0000400200 */
[----:B------:R-:W1:Y:S01]  /*1ce0*/  MUFU.EX2 R38, R38 ;  /* 0x0000002600267308 */ /* 0x000e620000000800 */
[----:B------:R-:W-:Y:S01]  /*1cf0*/  FMUL R27, R37, R37 ;  /* 0x00000025251b7220 */ /* 0x000fe20000400000 */
[----:B-1----:R-:W-:-:S06]  /*1d00*/  FADD R40, R38, 1 ;  /* 0x3f80000026287421 */ /* 0x002fcc0000000000 */
[----:B------:R-:W1:Y:S01]  /*1d10*/  MUFU.RCP R40, R40 ;  /* 0x0000002800287308 */ /* 0x000e620000001000 */
[----:B------:R-:W-:Y:S01]  /*1d20*/  FFMA R14, R27, R14, -0.052303962409496307373 ;  /* 0xbd563cae1b0e7423 */ /* 0x000fe2000000000e */
[----:B------:R-:W-:-:S03]  /*1d30*/  FSETP.GE.AND P1, PT, |R37|, 0.60000002384185791016, PT ;  /* 0x3f19999a2500780b */ /* 0x000fc60003f26200 */
[----:B------:R-:W-:Y:S01]  /*1d40*/  FFMA R14, R27, R14, 0.1331529766321182251 ;  /* 0x3e0859411b0e7423 */ /* 0x000fe2000000000e */
[----:B------:R-:W-:Y:S01]  /*1d50*/  FSETP.GE.AND P0, PT, |R37|, 9.010913848876953125, PT ;  /* 0x41102cb42500780b */ /* 0x000fe20003f06200 */
[----:B------:R-:W3:Y:S01]  /*1d60*/  S2UR UR5, SR_CgaCtaId ;  /* 0x00000000000579c3 */ /* 0x000ee20000008800 */
[----:B------:R-:W-:Y:S01]  /*1d70*/  FMUL R33, R33, 0.5 ;  /* 0x3f00000021217820 */ /* 0x000fe20000400000 */
[----:B-1----:R-:W-:Y:S01]  /*1d80*/  FFMA R44, R40, -2, R9 ;  /* 0xc0000000282c7823 */ /* 0x002fe20000000009 */
[----:B------:R-:W-:-:S04]  /*1d90*/  FFMA R9, R27, R14, -0.33332768082618713379 ;  /* 0xbeaaa9ed1b097423 */ /* 0x000fc8000000000e */
[----:B------:R-:W-:Y:S01]  /*1da0*/  FSEL R44, R44, 1, !P0 ;  /* 0x3f8000002c2c7808 */ /* 0x000fe20004000000 */
[----:B------:R-:W-:Y:S01]  /*1db0*/  FFMA R14, R27, R9, RZ ;  /* 0x000000091b0e7223 */ /* 0x000fe200000000ff */
[----:B------:R-:W-:Y:S02]  /*1dc0*/  FMUL R9, R10, 0.10703222453594207764 ;  /* 0x3ddb33b60a097820 */ /* 0x000fe40000400000 */
[--C-:B------:R-:W-:Y:S01]  /*1dd0*/  LOP3.LUT R27, R44, 0x80000000, R37.reuse, 0xb8, !PT ;  /* 0x800000002c1b7812 */ /* 0x100fe200078eb825 */
[----:B------:R-:W-:Y:S01]  /*1de0*/  @!P1 FFMA R27, R37, R14, R37 ;  /* 0x0000000e251b9223 */ /* 0x000fe20000000025 */
[----:B------:R-:W-:Y:S01]  /*1df0*/  SHF.R.U32.HI R38, RZ, 0x3, R41 ;  /* 0x00000003ff267819 */ /* 0x000fe20000011629 */
[----:B------:R-:W-:Y:S01]  /*1e00*/  FMUL R32, R33, R32 ;  /* 0x0000002021207220 */ /* 0x000fe20000400000 */
[C---:B------:R-:W-:Y:S01]  /*1e10*/  FFMA R14, R10.reuse, R9, 0.79788458347320556641 ;  /* 0x3f4c422a0a0e7423 */ /* 0x040fe20000000009 */
[----:B------:R-:W-:Y:S01]  /*1e20*/  FFMA R9, -R27, R27, 1 ;  /* 0x3f8000001b097423 */ /* 0x000fe2000000011b */
[----:B------:R-:W-:Y:S01]  /*1e30*/  FMUL R33, R10, 0.5 ;  /* 0x3f0000000a217820 */ /* 0x000fe20000400000 */
[----:B------:R-:W-:-:S02]  /*1e40*/  LOP3.LUT R10, R38, 0x1ffffffc, RZ, 0xc0, !PT ;  /* 0x1ffffffc260a7812 */ /* 0x000fc400078ec0ff */
[----:B------:R-:W-:Y:S02]  /*1e50*/  FMUL R14, R9, R14 ;  /* 0x0000000e090e7220 */ /* 0x000fe40000400000 */
[----:B------:R-:W-:Y:S01]  /*1e60*/  IADD3 R9, -R10, R41, RZ ;  /* 0x000000290a097210 */ /* 0x000fe20007ffe1ff */
[----:B------:R-:W-:Y:S01]  /*1e70*/  UMOV UR4, 0x400 ;  /* 0x0000040000047882 */ /* 0x000fe20000000000 */
[----:B------:R-:W-:Y:S01]  /*1e80*/  FMUL R33, R33, R14 ;  /* 0x0000000e21217220 */ /* 0x000fe20000400000 */
[----:B------:R-:W-:Y:S01]  /*1e90*/  LOP3.LUT R38, R38, 0x1c, RZ, 0xc0, !PT ;  /* 0x0000001c26267812 */ /* 0x000fe200078ec0ff */
[----:B------:R-:W-:Y:S01]  /*1ea0*/  UIADD3 UR4, UR4, 0x20, URZ ;  /* 0x0000002004047890 */ /* 0x000fe2000fffe03f */
[----:B------:R-:W-:Y:S02]  /*1eb0*/  LOP3.LUT R14, R9, 0x1f, RZ, 0xc0, !PT ;  /* 0x0000001f090e7812 */ /* 0x000fe400078ec0ff */
[----:B------:R-:W-:Y:S01]  /*1ec0*/  LOP3.LUT R40, R38, 0x3, RZ, 0xfc, !PT ;  /* 0x0000000326287812 */ /* 0x000fe200078efcff */
[----:B---3--:R-:W-:-:S02]  /*1ed0*/  ULEA UR4, UR5, UR4, 0x18 ;  /* 0x0000000405047291 */ /* 0x008fc4000f8ec03f */
[----:B------:R-:W-:Y:S01]  /*1ee0*/  IMAD R14, R45, 0x21, R14 ;  /* 0x000000212d0e7824 */ /* 0x000fe200078e020e */
[----:B------:R-:W-:-:S04]  /*1ef0*/  ISETP.GE.U32.AND P0, PT, R40, R3, PT ;  /* 0x000000032800720c */ /* 0x000fc80003f06070 */
[----:B------:R-:W-:Y:S02]  /*1f00*/  LEA R14, R14, UR4, 0x2 ;  /* 0x000000040e0e7c11 */ /* 0x000fe4000f8e10ff */
[----:B------:R-:W-:Y:S01]  /*1f10*/  ISETP.GE.U32.OR P0, PT, R42, R5, P0 ;  /* 0x000000052a00720c */ /* 0x000fe20000706470 */
[----:B------:R-:W-:Y:S02]  /*1f20*/  FADD R37, R26, 1 ;  /* 0x3f8000001a257421 */ /* 0x000fe40000000000 */
[----:B------:R1:W-:Y:S01]  /*1f30*/  STS [R14], R20 ;  /* 0x000000140e007388 */ /* 0x0003e20000000800 */
[--C-:B------:R-:W-:Y:S02]  /*1f40*/  HADD2.F32 R26, -RZ, R17.reuse.H1_H1 ;  /* 0x30000011ff1a7230 */ /* 0x100fe40000004100 */
[----:B------:R-:W-:Y:S01]  /*1f50*/  FFMA R32, R37, 0.5, R32 ;  /* 0x3f00000025207823 */ /* 0x000fe20000000020 */
[----:B------:R-:W-:Y:S02]  /*1f60*/  VIADD R9, R9, 0xffffffff ;  /* 0xffffffff09097836 */ /* 0x000fe40000000000 */
[----:B-1----:R-:W-:Y:S01]  /*1f70*/  FADD R20, R27, 1 ;  /* 0x3f8000001b147421 */ /* 0x002fe20000000000 */
[----:B------:R-:W-:-:S03]  /*1f80*/  HADD2.F32 R27, -RZ, R17.H0_H0 ;  /* 0x20000011ff1b7230 */ /* 0x000fc60000004100 */
[----:B------:R-:W-:Y:S01]  /*1f90*/  FFMA R33, R20, 0.5, R33 ;  /* 0x3f00000014217823 */ /* 0x000fe20000000021 */
[----:B------:R-:W-:Y:S01]  /*1fa0*/  @!P0 LEA R8, P1, R43, R8, 0x3 ;  /* 0x000000082b088211 */ /* 0x000fe200078218ff */
[----:B------:R-:W-:Y:S01]  /*1fb0*/  FMUL R27, R27, R32 ;  /* 0x000000201b1b7220 */ /* 0x000fe20000400000 */
[----:B------:R-:W-:Y:S01]  /*1fc0*/  IADD3 R38, R38, 0x3, R41 ;  /* 0x0000000326267810 */ /* 0x000fe20007ffe029 */
[----:B------:R-:W-:Y:S01]  /*1fd0*/  FMUL R26, R26, R33 ;  /* 0x000000211a1a7220 */ /* 0x000fe20000400000 */
[----:B------:R-:W-:Y:S01]  /*1fe0*/  LOP3.LUT R40, R9, 0x1f, RZ, 0xc0, !PT ;  /* 0x0000001f09287812 */ /* 0x000fe200078ec0ff */
[----:B------:R-:W-:Y:S01]  /*1ff0*/  IMAD R20, R45, 0x21, R16 ;  /* 0x000000212d147824 */ /* 0x000fe200078e0210 */
[----:B------:R-:W-:Y:S01]  /*2000*/  @!P0 LEA.HI.X R9, R43, R7, R36, 0x3, P1 ;  /* 0x000000072b098211 */ /* 0x000fe200008f1c24 */
[----:B------:R-:W-:Y:S01]  /*2010*/  FADD R33, RZ, R26 ;  /* 0x0000001aff217221 */ /* 0x000fe20000000000 */
[----:B------:R-:W-:Y:S01]  /*2020*/  FMUL R16, R27, UR8 ;  /* 0x000000081b107c20 */ /* 0x000fe20008400000 */
[----:B------:R-:W-:Y:S01]  /*2030*/  FMUL R17, R26, UR8 ;  /* 0x000000081a117c20 */ /* 0x000fe20008400000 */
[----:B------:R-:W-:Y:S01]  /*2040*/  LOP3.LUT R12, RZ, R12, RZ, 0x33, !PT ;  /* 0x0000000cff0c7212 */ /* 0x000fe200078e33ff */
[----:B------:R-:W-:Y:S01]  /*2050*/  FADD R37, RZ, R27 ;  /* 0x0000001bff257221 */ /* 0x000fe20000000000 */
[----:B------:R-:W-:-:S02]  /*2060*/  LOP3.LUT R38, R38, 0x1f, RZ, 0xc0, !PT ;  /* 0x0000001f26267812 */ /* 0x000fc400078ec0ff */
[----:B------:R-:W-:Y:S01]  /*2070*/  @!P0 STG.E.64 desc[UR6][R8.64], R16 ;  /* 0x0000001008008986 */ /* 0x000fe2000c101b06 */
[----:B------:R-:W-:Y:S01]  /*2080*/  IMAD.X R12, RZ, RZ, R12, P2 ;  /* 0x000000ffff0c7224 */ /* 0x000fe200010e060c */
[----:B------:R-:W-:Y:S02]  /*2090*/  ISETP.GT.U32.AND P0, PT, R39, -0x21, PT ;  /* 0xffffffdf2700780c */ /* 0x000fe40003f04070 */
[----:B------:R-:W1:Y:S04]  /*20a0*/  SHFL.IDX PT, R32, R37, R38, 0x1f ;  /* 0x00001f2625207589 */ /* 0x000e6800000e0000 */
[----:B------:R-:W3:Y:S01]  /*20b0*/  SHFL.IDX PT, R33, R33, R38, 0x1f ;  /* 0x00001f2621217589 */ /* 0x000ee200000e0000 */
[C---:B------:R-:W-:Y:S01]  /*20c0*/  IMAD R7, R45.reuse, 0x21, R40 ;  /* 0x000000212d077824 */ /* 0x040fe200078e0228 */
[----:B------:R-:W-:Y:S01]  /*20d0*/  ISETP.GT.U32.AND.EX P0, PT, R12, -0x1, PT, P0 ;  /* 0xffffffff0c00780c */ /* 0x000fe20003f04100 */
[----:B------:R-:W-:-:S03]  /*20e0*/  IMAD R42, R45, 0x21, R42 ;  /* 0x000000212d2a7824 */ /* 0x000fc600078e022a */
[----:B------:R-:W-:Y:S02]  /*20f0*/  SEL R39, R39, 0xffffffdf, P0 ;  /* 0xffffffdf27277807 */ /* 0x000fe40000000000 */
[----:B------:R-:W-:Y:S02]  /*2100*/  LEA R7, R7, UR4, 0x2 ;  /* 0x0000000407077c11 */ /* 0x000fe4000f8e10ff */
[----:B------:R-:W-:Y:S01]  /*2110*/  ISETP.GE.U32.AND P0, PT, R2, R5, PT ;  /* 0x000000050200720c */ /* 0x000fe20003f06070 */
[----:B------:R-:W-:Y:S01]  /*2120*/  FADD R15, RZ, R15 ;  /* 0x0000000fff0f7221 */ /* 0x000fe20000000000 */
[----:B------:R-:W-:Y:S01]  /*2130*/  FADD R30, RZ, R30 ;  /* 0x0000001eff1e7221 */ /* 0x000fe20000000000 */
[----:B------:R4:W-:Y:S01]  /*2140*/  STS [R7], R22 ;  /* 0x0000001607007388 */ /* 0x0009e20000000800 */
[----:B------:R-:W-:Y:S01]  /*2150*/  LEA R20, R20, UR4, 0x2 ;  /* 0x0000000414147c11 */ /* 0x000fe2000f8e10ff */
[----:B------:R-:W-:Y:S01]  /*2160*/  FADD R34, R34, R15 ;  /* 0x0000000f22227221 */ /* 0x000fe20000000000 */
[----:B------:R-:W-:Y:S01]  /*2170*/  FADD R30, R35, R30 ;  /* 0x0000001e231e7221 */ /* 0x000fe20000000000 */
[----:B------:R-:W-:Y:S01]  /*2180*/  FMNMX R15, R28, |R27|, !PT ;  /* 0x4000001b1c0f7209 */ /* 0x000fe20007800000 */
[----:B------:R-:W-:Y:S01]  /*2190*/  IMAD R27, R11, 0x3e, RZ ;  /* 0x0000003e0b1b7824 */ /* 0x000fe200078e02ff */
[----:B------:R-:W-:-:S02]  /*21a0*/  LOP3.LUT R11, R13, 0x7, RZ, 0xc0, !PT ;  /* 0x000000070d0b7812 */ /* 0x000fc400078ec0ff */
[----:B----4-:R-:W-:Y:S01]  /*21b0*/  LEA R22, R42, UR4, 0x2 ;  /* 0x000000042a167c11 */ /* 0x010fe2000f8e10ff */
[----:B------:R4:W-:Y:S01]  /*21c0*/  STS [R20], R24 ;  /* 0x0000001814007388 */ /* 0x0009e20000000800 */
[----:B------:R-:W-:Y:S01]  /*21d0*/  LOP3.LUT R13, RZ, R39, RZ, 0x33, !PT ;  /* 0x00000027ff0d7212 */ /* 0x000fe200078e33ff */
[----:B0-----:R-:W-:Y:S01]  /*21e0*/  FADD R29, R30, R29 ;  /* 0x0000001d1e1d7221 */ /* 0x001fe20000000000 */
[----:B--2---:R-:W-:Y:S01]  /*21f0*/  FADD R34, R34, R31 ;  /* 0x0000001f22227221 */ /* 0x004fe20000000000 */
[----:B------:R0:W-:Y:S01]  /*2200*/  STS [R22], R16 ;  /* 0x0000001016007388 */ /* 0x0001e20000000800 */
[----:B------:R-:W-:Y:S01]  /*2210*/  BSSY B0, `(.L_x_16795) ;  /* 0x0000081000007945 */ /* 0x000fe20003800000 */
[----:B------:R-:W-:Y:S01]  /*2220*/  IMAD.SHL.U32 R6, R6, 0x20, RZ ;  /* 0x0000002006067824 */ /* 0x000fe200078e00ff */
[----:B------:R-:W-:Y:S01]  /*2230*/  FMNMX R15, |R26|, R15, !PT ;  /* 0x0000000f1a0f7209 */ /* 0x000fe20007800200 */
[----:B-1----:R-:W-:Y:S01]  /*2240*/  FADD R8, R29, R32 ;  /* 0x000000201d087221 */ /* 0x002fe20000000000 */
[----:B---3--:R-:W-:Y:S01]  /*2250*/  FADD R9, R34, R33 ;  /* 0x0000002122097221 */ /* 0x008fe20000000000 */
[----:B----4-:R-:W-:Y:S01]  /*2260*/  IADD3 R24, R19, R27, RZ ;  /* 0x0000001b13187210 */ /* 0x010fe20007ffe0ff */
[----:B------:R-:W-:-:S02]  /*2270*/  IMAD.IADD R30, R13, 0x1, -R2 ;  /* 0x000000010d1e7824 */ /* 0x000fc400078e0a02 */
[----:B0-----:R-:W-:Y:S01]  /*2280*/  IMAD.SHL.U32 R16, R11, 0x8, RZ ;  /* 0x000000080b107824 */ /* 0x001fe200078e00ff */
[----:B------:R-:W-:Y:S06]  /*2290*/  BAR.SYNC.DEFER_BLOCKING 0x0 ;  /* 0x0000000000007b1d */ /* 0x000fec0000010000 */
[----:B------:R-:W-:Y:S05]  /*22a0*/  @P0 BRA `(.L_x_16796) ;  /* 0x0000000400dc0947 */ /* 0x000fea0003800000 */
[C---:B------:R-:W-:Y:S01]  /*22b0*/  VIADD R26, R30.reuse, 0xffffffff ;  /* 0xffffffff1e1a7836 */ /* 0x040fe20000000000 */
[----:B------:R-:W-:Y:S01]  /*22c0*/  LOP3.LUT R31, R30, 0x3, RZ, 0xc0, !PT ;  /* 0x000000031e1f7812 */ /* 0x000fe200078ec0ff */
[----:B------:R-:W-:Y:S01]  /*22d0*/  IMAD.WIDE.U32 R12, R16, UR14, RZ ;  /* 0x0000000e100c7c25 */ /* 0x000fe2000f8e00ff */
[----:B------:R-:W-:Y:S01]  /*22e0*/  BSSY B1, `(.L_x_16797) ;  /* 0x0000044000017945 */ /* 0x000fe20003800000 */
[----:B------:R-:W-:Y:S02]  /*22f0*/  MOV R33, RZ ;  /* 0x000000ff00217202 */ /* 0x000fe40000000f00 */
[----:B------:R-:W-:Y:S01]  /*2300*/  ISETP.GE.U32.AND P2, PT, R26, 0x3, PT ;  /* 0x000000031a00780c */ /* 0x000fe20003f46070 */
[----:B------:R-:W-:Y:S01]  /*2310*/  IMAD R40, R16, UR15, R13 ;  /* 0x0000000f10287c24 */ /* 0x000fe2000f8e020d */
[----:B------:R-:W-:Y:S01]  /*2320*/  ISETP.NE.AND P1, PT, R31, RZ, PT ;  /* 0x000000ff1f00720c */ /* 0x000fe20003f25270 */
[----:B------:R-:W-:Y:S02]  /*2330*/  IMAD.MOV.U32 R43, RZ, RZ, R12 ;  /* 0x000000ffff2b7224 */ /* 0x000fe400078e000c */
[----:B------:R-:W-:-:S02]  /*2340*/  IMAD.MOV.U32 R28, RZ, RZ, R2 ;  /* 0x000000ffff1c7224 */ /* 0x000fc400078e0002 */
[----:B------:R-:W-:-:S06]  /*2350*/  IMAD.MOV.U32 R34, RZ, RZ, R0 ;  /* 0x000000ffff227224 */ /* 0x000fcc00078e0000 */
[----:B------:R-:W-:Y:S05]  /*2360*/  @!P2 BRA `(.L_x_16798) ;  /* 0x0000000000eca947 */ /* 0x000fea0003800000 */
[----:B------:R-:W-:Y:S01]  /*2370*/  HFMA2.MMA R33, -RZ, RZ, 0, 0 ;  /* 0x00000000ff217435 */ /* 0x000fe200000001ff */
[----:B------:R-:W-:Y:S02]  /*2380*/  IMAD.IADD R32, R30, 0x1, -R31 ;  /* 0x000000011e207824 */ /* 0x000fe400078e0a1f */
[----:B------:R-:W-:Y:S02]  /*2390*/  IMAD.MOV.U32 R28, RZ, RZ, R2 ;  /* 0x000000ffff1c7224 */ /* 0x000fe400078e0002 */
[----:B------:R-:W-:-:S07]  /*23a0*/  IMAD.MOV.U32 R34, RZ, RZ, R0 ;  /* 0x000000ffff227224 */ /* 0x000fce00078e0000 */
.L_x_16799:
[C---:B------:R-:W-:Y:S01]  /*23b0*/  LOP3.LUT R36, R34.reuse, 0x1f, RZ, 0xc0, !PT ;  /* 0x0000001f22247812 */ /* 0x040fe200078ec0ff */
[----:B------:R-:W-:Y:S02]  /*23c0*/  IMAD R35, R45, 0x21, R28 ;  /* 0x000000212d237824 */ /* 0x000fe400078e021c */
[----:B0-----:R-:W-:Y:S01]  /*23d0*/  VIADD R26, R34, 0xffffffff ;  /* 0xffffffff221a7836 */ /* 0x001fe20000000000 */
        /* <DEDUP_REMOVED lines=8> */
[----:B------:R-:W-:Y:S02]  /*2460*/  @!P2 IADD3 R28, P3, P5, R36, R43, R6 ;  /* 0x0000002b241ca210 */ /* 0x000fe40007d7e006 */
[C---:B------:R-:W-:Y:S01]  /*2470*/  IADD3 R36, R34.reuse, 0x1e, RZ ;  /* 0x0000001e22247810 */ /* 0x040fe20007ffe0ff */
[----:B------:R-:W-:Y:S01]  /*2480*/  VIADD R34, R34, 0x1d ;  /* 0x0000001d22227836 */ /* 0x000fe20000000000 */
[----:B------:R-:W-:Y:S02]  /*2490*/  @!P2 IADD3.X R29, RZ, R40, R4, P3, P5 ;  /* 0x00000028ff1da210 */ /* 0x000fe40001fea404 */
[----:B------:R-:W2:Y:S01]  /*24a0*/  @!P4 LDS R39, [R35+0x4] ;  /* 0x000004002327c984 */ /* 0x000ea20000000800 */
[----:B------:R-:W-:Y:S02]  /*24b0*/  LOP3.LUT R36, R36, 0x1f, RZ, 0xc0, !PT ;  /* 0x0000001f24247812 */ /* 0x000fe400078ec0ff */
[----:B------:R-:W-:-:S02]  /*24c0*/  LOP3.LUT R34, R34, 0x1f, RZ, 0xc0, !PT ;  /* 0x0000001f22227812 */ /* 0x000fc400078ec0ff */
[----:B0-----:R-:W-:-:S04]  /*24d0*/  @!P2 LEA R12, P3, R28, R12, 0x2 ;  /* 0x0000000c1c0ca211 */ /* 0x001fc800078610ff */
[----:B------:R-:W-:Y:S02]  /*24e0*/  @!P2 LEA.HI.X R13, R28, R13, R29, 0x2, P3 ;  /* 0x0000000d1c0da211 */ /* 0x000fe400018f141d */
[----:B------:R-:W0:Y:S01]  /*24f0*/  @!P4 LDC.64 R28, c[0x0][0x228] ;  /* 0x00008a00ff1ccb82 */ /* 0x000e220000000a00 */
[----:B------:R-:W-:Y:S02]  /*2500*/  ISETP.GE.U32.AND P3, PT, R36, R3, PT ;  /* 0x000000032400720c */ /* 0x000fe40003f66070 */
[----:B-1----:R1:W-:Y:S01]  /*2510*/  @!P2 STG.E desc[UR6][R12.64], R27 ;  /* 0x0000001b0c00a986 */ /* 0x0023e2000c101906 */
[----:B------:R-:W-:-:S04]  /*2520*/  IADD3 R43, P2, R43, UR11, RZ ;  /* 0x0000000b2b2b7c10 */ /* 0x000fc8000ff5e0ff */
[----:B------:R-:W-:Y:S02]  /*2530*/  IADD3.X R40, R40, UR12, RZ, P2, !PT ;  /* 0x0000000c28287c10 */ /* 0x000fe400097fe4ff */
[----:B------:R-:W-:Y:S02]  /*2540*/  @!P4 IADD3 R26, P5, P6, R26, R43, R6 ;  /* 0x0000002b1a1ac210 */ /* 0x000fe40007ebe006 */
[----:B------:R-:W-:Y:S02]  /*2550*/  ISETP.GE.U32.AND P2, PT, R34, R3, PT ;  /* 0x000000032200720c */ /* 0x000fe40003f46070 */
[----:B------:R-:W-:Y:S01]  /*2560*/  @!P4 IADD3.X R37, RZ, R40, R4, P5, P6 ;  /* 0x00000028ff25c210 */ /* 0x000fe20002fec404 */
[----:B-1----:R-:W1:Y:S01]  /*2570*/  @!P3 LDC.64 R12, c[0x0][0x228] ;  /* 0x00008a00ff0cbb82 */ /* 0x002e620000000a00 */
[----:B0-----:R-:W-:-:S04]  /*2580*/  @!P4 LEA R28, P5, R26, R28, 0x2 ;  /* 0x0000001c1a1cc211 */ /* 0x001fc800078a10ff */
[----:B------:R-:W-:Y:S02]  /*2590*/  @!P4 LEA.HI.X R29, R26, R29, R37, 0x2, P5 ;  /* 0x0000001d1a1dc211 */ /* 0x000fe400028f1425 */
[----:B------:R-:W0:Y:S03]  /*25a0*/  @!P3 LDS R37, [R35+0x8] ;  /* 0x000008002325b984 */ /* 0x000e260000000800 */
[----:B------:R-:W3:Y:S01]  /*25b0*/  @!P2 LDC.64 R26, c[0x0][0x228] ;  /* 0x00008a00ff1aab82 */ /* 0x000ee20000000a00 */
[----:B------:R4:W5:Y:S04]  /*25c0*/  @!P2 LDS R38, [R35+0xc] ;  /* 0x00000c002326a984 */ /* 0x0009680000000800 */
[----:B--2---:R2:W-:Y:S01]  /*25d0*/  @!P4 STG.E desc[UR6][R28.64], R39 ;  /* 0x000000271c00c986 */ /* 0x0045e2000c101906 */
[----:B------:R-:W-:-:S04]  /*25e0*/  IADD3 R43, P4, R43, UR11, RZ ;  /* 0x0000000b2b2b7c10 */ /* 0x000fc8000ff9e0ff */
[----:B------:R-:W-:Y:S02]  /*25f0*/  @!P3 IADD3 R36, P5, P6, R36, R43, R6 ;  /* 0x0000002b2424b210 */ /* 0x000fe40007ebe006 */
[----:B------:R-:W-:Y:S02]  /*2600*/  IADD3.X R42, R40, UR12, RZ, P4, !PT ;  /* 0x0000000c282a7c10 */ /* 0x000fe4000a7fe4ff */
[C---:B-1----:R-:W-:Y:S02]  /*2610*/  @!P3 LEA R12, P4, R36.reuse, R12, 0x2 ;  /* 0x0000000c240cb211 */ /* 0x042fe400078810ff */
[----:B------:R-:W-:Y:S02]  /*2620*/  @!P3 IADD3.X R40, RZ, R42, R4, P5, P6 ;  /* 0x0000002aff28b210 */ /* 0x000fe40002fec404 */
[----:B------:R-:W-:Y:S02]  /*2630*/  IADD3 R43, P5, R43, UR11, RZ ;  /* 0x0000000b2b2b7c10 */ /* 0x000fe4000ffbe0ff */
[----:B------:R-:W-:-:S02]  /*2640*/  @!P3 LEA.HI.X R13, R36, R13, R40, 0x2, P4 ;  /* 0x0000000d240db211 */ /* 0x000fc400020f1428 */
[C---:B------:R-:W-:Y:S01]  /*2650*/  @!P2 IADD3 R36, P4, P6, R34.reuse, R43, R6 ;  /* 0x0000002b2224a210 */ /* 0x040fe20007e9e006 */
[----:B------:R-:W-:Y:S01]  /*2660*/  VIADD R34, R34, 0x1f ;  /* 0x0000001f22227836 */ /* 0x000fe20000000000 */
[----:B----4-:R-:W-:Y:S02]  /*2670*/  IADD3.X R35, R42, UR12, RZ, P5, !PT ;  /* 0x0000000c2a237c10 */ /* 0x010fe4000affe4ff */
[----:B---3--:R-:W-:Y:S02]  /*2680*/  @!P2 LEA R26, P5, R36, R26, 0x2 ;  /* 0x0000001a241aa211 */ /* 0x008fe400078a10ff */
[----:B--2---:R-:W-:-:S04]  /*2690*/  @!P2 IADD3.X R28, RZ, R35, R4, P4, P6 ;  /* 0x00000023ff1ca210 */ /* 0x004fc800027ec404 */
[----:B------:R-:W-:Y:S02]  /*26a0*/  @!P2 LEA.HI.X R27, R36, R27, R28, 0x2, P5 ;  /* 0x0000001b241ba211 */ /* 0x000fe400028f141c */
[----:B------:R-:W-:Y:S01]  /*26b0*/  IADD3 R28, R2, R33, RZ ;  /* 0x00000021021c7210 */ /* 0x000fe20007ffe0ff */
[----:B0-----:R0:W-:Y:S01]  /*26c0*/  @!P3 STG.E desc[UR6][R12.64], R37 ;  /* 0x000000250c00b986 */ /* 0x0011e2000c101906 */
[----:B------:R-:W-:-:S03]  /*26d0*/  ISETP.NE.AND P3, PT, R32, RZ, PT ;  /* 0x000000ff2000720c */ /* 0x000fc60003f65270 */
[----:B-----5:R0:W-:Y:S01]  /*26e0*/  @!P2 STG.E desc[UR6][R26.64], R38 ;  /* 0x000000261a00a986 */ /* 0x0201e2000c101906 */
[----:B------:R-:W-:-:S04]  /*26f0*/  IADD3 R43, P2, R43, UR11, RZ ;  /* 0x0000000b2b2b7c10 */ /* 0x000fc8000ff5e0ff */
[----:B------:R-:W-:-:S05]  /*2700*/  IADD3.X R40, R35, UR12, RZ, P2, !PT ;  /* 0x0000000c23287c10 */ /* 0x000fca00097fe4ff */
[----:B------:R-:W-:Y:S05]  /*2710*/  @P3 BRA `(.L_x_16799) ;  /* 0xfffffffc00243947 */ /* 0x000fea000383ffff */
.L_x_16798:
[----:B------:R-:W-:Y:S05]  /*2720*/  BSYNC B1 ;  /* 0x0000000000017941 */ /* 0x000fea0003800000 */
.L_x_16797:
        /* <DEDUP_REMOVED lines=16> */
.L_x_16801:
[----:B------:R-:W-:Y:S05]  /*2830*/  BSYNC B1 ;  /* 0x0000000000017941 */ /* 0x000fea0003800000 */
.L_x_16800:
[----:B0-----:R-:W-:Y:S01]  /*2840*/  IADD3.X R29, R40, UR12, RZ, P4, !PT ;  /* 0x0000000c281d7c10 */ /* 0x001fe2000a7fe4ff */
[----:B------:R-:W-:Y:S06]  /*2850*/  @!P2 BRA `(.L_x_16796) ;  /* 0x000000000070a947 */ /* 0x000fec0003800000 */
[----:B------:R-:W-:-:S05]  /*2860*/  VIADD R12, R34, 0xffffffff ;  /* 0xffffffff220c7836 */ /* 0x000fca0000000000 */
[----:B------:R-:W-:Y:S02]  /*2870*/  LOP3.LUT R26, R12, 0x1f, RZ, 0xc0, !PT ;  /* 0x0000001f0c1a7812 */ /* 0x000fe400078ec0ff */
[----:B------:R-:W-:Y:S02]  /*2880*/  IADD3 R12, R33, 0x1, R2 ;  /* 0x00000001210c7810 */ /* 0x000fe40007ffe002 */
[----:B------:R-:W-:-:S03]  /*2890*/  ISETP.GE.U32.AND P1, PT, R26, R3, PT ;  /* 0x000000031a00720c */ /* 0x000fc60003f26070 */
[----:B------:R-:W-:-:S05]  /*28a0*/  IMAD R12, R45, 0x21, R12 ;  /* 0x000000212d0c7824 */ /* 0x000fca00078e020c */
[----:B------:R-:W-:-:S05]  /*28b0*/  LEA R32, R12, UR4, 0x2 ;  /* 0x000000040c207c11 */ /* 0x000fca000f8e10ff */
        /* <DEDUP_REMOVED lines=18> */
[----:B------:R-:W-:Y:S02]  /*29e0*/  LEA R12, P1, R13, UR16, 0x2 ;  /* 0x000000100d0c7c11 */ /* 0x000fe4000f8210ff */
[----:B------:R-:W-:-:S04]  /*29f0*/  IADD3.X R26, RZ, R26, RZ, P3, !PT ;  /* 0x0000001aff1a7210 */ /* 0x000fc80001ffe4ff */
[----:B------:R-:W-:-:S05]  /*2a00*/  LEA.HI.X R13, R13, UR17, R26, 0x2, P1 ;  /* 0x000000110d0d7c11 */ /* 0x000fca00088f141a */
[----:B0-----:R1:W-:Y:S02]  /*2a10*/  STG.E desc[UR6][R12.64], R31 ;  /* 0x0000001f0c007986 */ /* 0x0013e4000c101906 */
.L_x_16796:
[----:B------:R-:W-:Y:S05]  /*2a20*/  BSYNC B0 ;  /* 0x0000000000007941 */ /* 0x000fea0003800000 */
.L_x_16795:
        /* <DEDUP_REMOVED lines=18> */
[----:B------:R-:W-:Y:S01]  /*2b50*/  IMAD.IADD R27, R13, 0x1, R27 ;  /* 0x000000010d1b7824 */ /* 0x000fe200078e021b */
[----:B------:R-:W-:Y:S01]  /*2b60*/  MOV R37, R12 ;  /* 0x0000000c00257202 */ /* 0x000fe20000000f00 */
[----:B------:R-:W-:Y:S01]  /*2b70*/  IMAD.MOV.U32 R25, RZ, RZ, RZ ;  /* 0x000000ffff197224 */ /* 0x000fe200078e00ff */
[----:B------:R-:W-:Y:S01]  /*2b80*/  ISETP.GE.U32.AND P1, PT, R14, 0x3, PT ;  /* 0x000000030e00780c */ /* 0x000fe20003f26070 */
[----:B------:R-:W-:Y:S01]  /*2b90*/  IMAD.MOV.U32 R26, RZ, RZ, R2 ;  /* 0x000000ffff1a7224 */ /* 0x000fe200078e0002 */
[----:B------:R-:W-:-:S11]  /*2ba0*/  ISETP.NE.AND P0, PT, R7, RZ, PT ;  /* 0x000000ff0700720c */ /* 0x000fd60003f05270 */
[----:B------:R-:W-:Y:S05]  /*2bb0*/  @!P1 BRA `(.L_x_16805) ;  /* 0x0000000000e89947 */ /* 0x000fea0003800000 */
[----:B------:R-:W-:Y:S01]  /*2bc0*/  IADD3 R30, R30, -R7, RZ ;  /* 0x800000071e1e7210 */ /* 0x000fe20007ffe0ff */
[----:B------:R-:W-:Y:S02]  /*2bd0*/  IMAD.MOV.U32 R25, RZ, RZ, RZ ;  /* 0x000000ffff197224 */ /* 0x000fe400078e00ff */
[----:B------:R-:W-:-:S07]  /*2be0*/  IMAD.MOV.U32 R26, RZ, RZ, R2 ;  /* 0x000000ffff1a7224 */ /* 0x000fce00078e0002 */
.L_x_16806:
[C---:B-1----:R-:W-:Y:S01]  /*2bf0*/  LOP3.LUT R20, R0.reuse, 0x1f, RZ, 0xc0, !PT ;  /* 0x0000001f00147812 */ /* 0x042fe200078ec0ff */
[C---:B------:R-:W-:Y:S01]  /*2c00*/  VIADD R14, R0.reuse, 0x1e ;  /* 0x0000001e000e7836 */ /* 0x040fe20000000000 */
[----:B------:R-:W-:Y:S01]  /*2c10*/  IADD3 R12, R0, -0x1, RZ ;  /* 0xffffffff000c7810 */ /* 0x000fe20007ffe0ff */
[----:B------:R-:W-:Y:S01]  /*2c20*/  IMAD R16, R45, 0x21, R26 ;  /* 0x000000212d107824 */ /* 0x000fe200078e021a */
[-C--:B------:R-:W-:Y:S01]  /*2c30*/  ISETP.GE.U32.AND P4, PT, R20, R3.reuse, PT ;  /* 0x000000031400720c */ /* 0x080fe20003f86070 */
[----:B------:R-:W-:Y:S01]  /*2c40*/  VIADD R0, R0, 0x1d ;  /* 0x0000001d00007836 */ /* 0x000fe20000000000 */
        /* <DEDUP_REMOVED lines=14> */
[----:B------:R-:W3:Y:S01]  /*2d30*/  @!P3 LDC.64 R22, c[0x0][0x228] ;  /* 0x00008a00ff16bb82 */ /* 0x000ee20000000a00 */
[----:B------:R-:W-:Y:S01]  /*2d40*/  IADD3 R30, R30, -0x4, RZ ;  /* 0xfffffffc1e1e7810 */ /* 0x000fe20007ffe0ff */
        /* <DEDUP_REMOVED lines=17> */
[----:B-----5:R-:W-:-:S04]  /*2e60*/  @!P2 IADD3 R28, P5, P6, R14, R37, R6 ;  /* 0x000000250e1ca210 */ /* 0x020fc80007ebe006 */
[----:B------:R-:W-:Y:S02]  /*2e70*/  @!P2 IADD3.X R32, RZ, R39, R4, P5, P6 ;  /* 0x00000027ff20a210 */ /* 0x000fe40002fec404 */
[C---:B------:R-:W-:Y:S02]  /*2e80*/  @!P1 IADD3 R14, P5, P6, R0.reuse, R43, R6 ;  /* 0x0000002b000e9210 */ /* 0x040fe40007ebe006 */
[----:B------:R-:W-:Y:S02]  /*2e90*/  IADD3 R0, R0, 0x1f, RZ ;  /* 0x0000001f00007810 */ /* 0x000fe40007ffe0ff */
[----:B------:R-:W-:Y:S02]  /*2ea0*/  @!P1 IADD3.X R26, RZ, R27, R4, P5, P6 ;  /* 0x0000001bff1a9210 */ /* 0x000fe40002fec404 */
[----:B0-----:R-:W-:Y:S02]  /*2eb0*/  @!P2 LEA R16, P5, R28, R16, 0x2 ;  /* 0x000000101c10a211 */ /* 0x001fe400078a10ff */
[----:B----4-:R-:W-:-:S02]  /*2ec0*/  @!P1 LEA R20, P6, R14, R20, 0x2 ;  /* 0x000000140e149211 */ /* 0x010fc400078c10ff */
        /* <DEDUP_REMOVED lines=9> */
.L_x_16805:
[----:B------:R-:W-:Y:S05]  /*2f60*/  BSYNC B1 ;  /* 0x0000000000017941 */ /* 0x000fea0003800000 */
.L_x_16804:
        /* <DEDUP_REMOVED lines=16> */
.L_x_16808:
[----:B------:R-:W-:Y:S05]  /*3070*/  BSYNC B1 ;  /* 0x0000000000017941 */ /* 0x000fea0003800000 */
.L_x_16807:
[----:B------:R-:W-:Y:S02]  /*3080*/  IADD3 R12, R25, 0x1, R2 ;  /* 0x00000001190c7810 */ /* 0x000fe40007ffe002 */
        /* <DEDUP_REMOVED lines=29> */
.L_x_16803:
[----:B------:R-:W-:Y:S05]  /*3260*/  BSYNC B0 ;  /* 0x0000000000007941 */ /* 0x000fea0003800000 */
.L_x_16802:
[----:B------:R-:W3:Y:S01]  /*3270*/  S2R R0, SR_TID.X ;  /* 0x0000000000007919 */ /* 0x000ee20000002100 */
[----:B------:R-:W-:Y:S01]  /*3280*/  BAR.SYNC.DEFER_BLOCKING 0x0 ;  /* 0x0000000000007b1d */ /* 0x000fe20000010000 */
[----:B------:R-:W-:Y:S01]  /*3290*/  ISETP.NE.AND P0, PT, R11, RZ, PT ;  /* 0x000000ff0b00720c */ /* 0x000fe20003f05270 */
[----:B------:R-:W-:-:S04]  /*32a0*/  IMAD.SHL.U32 R11, R41, 0x8, RZ ;  /* 0x00000008290b7824 */ /* 0x000fc800078e00ff */
[----:B------:R-:W-:Y:S01]  /*32b0*/  BSSY B0, `(.L_x_16809) ;  /* 0x0000022000007945 */ /* 0x000fe20003800000 */
[----:B------:R4:W-:Y:S01]  /*32c0*/  STS.64 [R11+UR4], R8 ;  /* 0x000000080b007988 */ /* 0x0009e20008000a04 */
[----:B---3--:R-:W-:Y:S01]  /*32d0*/  LOP3.LUT R0, R0, 0x1f, RZ, 0xc0, !PT ;  /* 0x0000001f00007812 */ /* 0x008fe200078ec0ff */
[----:B------:R-:W-:Y:S06]  /*32e0*/  BAR.SYNC.DEFER_BLOCKING 0x0 ;  /* 0x0000000000007b1d */ /* 0x000fec0000010000 */
[----:B----4-:R-:W-:Y:S05]  /*32f0*/  @P0 BRA `(.L_x_16810) ;  /* 0x0000000000740947 */ /* 0x010fea0003800000 */
[----:B012---:R-:W0:Y:S01]  /*3300*/  LDS.64 R20, [R11+UR4+0x100] ;  /* 0x000100040b147984 */ /* 0x007e220008000a00 */
[----:B------:R-:W-:-:S03]  /*3310*/  ISETP.GE.U32.AND P0, PT, R0, R5, PT ;  /* 0x000000050000720c */ /* 0x000fc60003f06070 */
[----:B------:R-:W1:Y:S04]  /*3320*/  LDS.64 R22, [R11+UR4+0x200] ;  /* 0x000200040b167984 */ /* 0x000e680008000a00 */
[----:B------:R-:W2:Y:S04]  /*3330*/  LDS.64 R26, [R11+UR4+0x300] ;  /* 0x000300040b1a7984 */ /* 0x000ea80008000a00 */
[----:B------:R-:W3:Y:S02]  /*3340*/  LDS.64 R12, [R11+UR4+0x400] ;  /* 0x000400040b0c7984 */ /* 0x000ee40008000a00 */
[----:B------:R-:W4:Y:S02]  /*3350*/  @!P0 LDC.64 R16, c[0x0][0x248] ;  /* 0x00009200ff108b82 */ /* 0x000f240000000a00 */
[----:B------:R-:W5:Y:S04]  /*3360*/  LDS.64 R6, [R11+UR4+0x500] ;  /* 0x000500040b067984 */ /* 0x000f680008000a00 */
[----:B------:R-:W5:Y:S04]  /*3370*/  LDS.64 R2, [R11+UR4+0x600] ;  /* 0x000600040b027984 */ /* 0x000f680008000a00 */
[----:B------:R0:W5:Y:S02]  /*3380*/  LDS.64 R4, [R11+UR4+0x700] ;  /* 0x000700040b047984 */ /* 0x0001640008000a00 */
[----:B0-----:R-:W-:-:S02]  /*3390*/  @!P0 LOP3.LUT R11, R11, 0xf8, RZ, 0xc0, !PT ;  /* 0x000000f80b0b8812 */ /* 0x001fc400078ec0ff */
[----:B----4-:R-:W-:Y:S01]  /*33a0*/  @!P0 LEA R16, P1, R18, R16, 0x2 ;  /* 0x0000001012108211 */ /* 0x010fe200078210ff */
[----:B------:R-:W-:Y:S01]  /*33b0*/  FADD R19, R8, R20 ;  /* 0x0000001408137221 */ /* 0x000fe20000000000 */
[----:B------:R-:W-:Y:S02]  /*33c0*/  FADD R8, R9, R21 ;  /* 0x0000001509087221 */ /* 0x000fe40000000000 */
[----:B------:R-:W-:Y:S01]  /*33d0*/  @!P0 LEA.HI.X R17, R18, R17, R24, 0x2, P1 ;  /* 0x0000001112118211 */ /* 0x000fe200008f1418 */
[----:B-1----:R-:W-:Y:S01]  /*33e0*/  FADD R19, R19, R22 ;  /* 0x0000001613137221 */ /* 0x002fe20000000000 */
[----:B------:R-:W-:-:S03]  /*33f0*/  FADD R8, R8, R23 ;  /* 0x0000001708087221 */ /* 0x000fc60000000000 */
[----:B--2---:R-:W-:Y:S01]  /*3400*/  FADD R19, R19, R26 ;  /* 0x0000001a13137221 */ /* 0x004fe20000000000 */
        /* <DEDUP_REMOVED lines=12> */
.L_x_16810:
[----:B------:R-:W-:Y:S05]  /*34d0*/  BSYNC B0 ;  /* 0x0000000000007941 */ /* 0x000fea0003800000 */
.L_x_16809:
[----:B------:R-:W-:Y:S02]  /*34e0*/  ULDC.64 UR4, c[0x0][0x238] ;  /* 0x00008e0000047ab9 */ /* 0x000fe40000000a00 */
[----:B------:R-:W-:-:S04]  /*34f0*/  ISETP.NE.U32.AND P0, PT, RZ, UR4, PT ;  /* 0x00000004ff007c0c */ /* 0x000fc8000bf05070 */
[----:B------:R-:W-:-:S13]  /*3500*/  ISETP.NE.AND.EX P0, PT, RZ, UR5, PT, P0 ;  /* 0x00000005ff007c0c */ /* 0x000fda000bf05300 */
[----:B------:R-:W-:Y:S05]  /*3510*/  @!P0 BRA `(.L_x_16811) ;  /* 0x0000000000b48947 */ /* 0x000fea0003800000 */
[----:B--2---:R-:W2:Y:S01]  /*3520*/  SHFL.DOWN PT, R2, R15, 0x10, 0x1f ;  /* 0x0a001f000f027f89 */ /* 0x004ea200000e0000 */
[----:B------:R-:W-:Y:S01]  /*3530*/  ISETP.NE.AND P0, PT, R0, RZ, PT ;  /* 0x000000ff0000720c */ /* 0x000fe20003f05270 */
[----:B------:R-:W-:Y:S01]  /*3540*/  BSSY B0, `(.L_x_16812) ;  /* 0x0000024000007945 */ /* 0x000fe20003800000 */
[----:B------:R-:W-:Y:S01]  /*3550*/  IMAD.MOV.U32 R9, RZ, RZ, RZ ;  /* 0x000000ffff097224 */ /* 0x000fe200078e00ff */
[----:B------:R-:W4:Y:S10]  /*3560*/  S2R R41, SR_TID.X ;  /* 0x0000000000297919 */ /* 0x000f340000002100 */
[----:B---3--:R-:W3:Y:S01]  /*3570*/  @!P0 S2R R6, SR_CgaCtaId ;  /* 0x0000000000068919 */ /* 0x008ee20000008800 */
[----:B------:R-:W-:-:S02]  /*3580*/  @!P0 MOV R7, 0x400 ;  /* 0x0000040000078802 */ /* 0x000fc40000000f00 */
[----:B--2---:R-:W-:-:S05]  /*3590*/  FMNMX R2, R15, R2, !PT ;  /* 0x000000020f027209 */ /* 0x004fca0007800000 */
[----:B------:R-:W2:Y:S01]  /*35a0*/  SHFL.DOWN PT, R3, R2, 0x8, 0x1f ;  /* 0x09001f0002037f89 */ /* 0x000ea200000e0000 */
[----:B---3--:R-:W-:-:S04]  /*35b0*/  @!P0 LEA R7, R6, R7, 0x18 ;  /* 0x0000000706078211 */ /* 0x008fc800078ec0ff */
[----:B------:R-:W-:Y:S02]  /*35c0*/  @!P0 IADD3 R7, R10, R7, RZ ;  /* 0x000000070a078210 */ /* 0x000fe40007ffe0ff */
[----:B--2---:R-:W-:Y:S02]  /*35d0*/  FMNMX R3, R2, R3, !PT ;  /* 0x0000000302037209 */ /* 0x004fe40007800000 */
[----:B----4-:R-:W-:-:S03]  /*35e0*/  SHF.R.U32.HI R2, RZ, 0x5, R41 ;  /* 0x00000005ff027819 */ /* 0x010fc60000011629 */
[----:B------:R-:W2:Y:S02]  /*35f0*/  SHFL.DOWN PT, R4, R3, 0x4, 0x1f ;  /* 0x08801f0003047f89 */ /* 0x000ea400000e0000 */
[----:B--2---:R-:W-:-:S05]  /*3600*/  FMNMX R4, R3, R4, !PT ;  /* 0x0000000403047209 */ /* 0x004fca0007800000 */
[----:B------:R-:W2:Y:S02]  /*3610*/  SHFL.DOWN PT, R5, R4, 0x2, 0x1f ;  /* 0x08401f0004057f89 */ /* 0x000ea400000e0000 */
[----:B--2---:R-:W-:-:S05]  /*3620*/  FMNMX R5, R4, R5, !PT ;  /* 0x0000000504057209 */ /* 0x004fca0007800000 */
        /* <DEDUP_REMOVED lines=11> */
[----:B------:R-:W-:-:S03]  /*36e0*/  IMAD.MOV.U32 R0, RZ, RZ, RZ ;  /* 0x000000ffff007224 */ /* 0x000fc600078e00ff */
[----:B------:R-:W-:-:S05]  /*36f0*/  @!P0 LEA R2, R41, R2, 0x2 ;  /* 0x0000000229028211 */ /* 0x000fca00078e10ff */
[----:B------:R2:W3:Y:S01]  /*3700*/  @!P0 LDS R0, [R2] ;  /* 0x0000000002008984 */ /* 0x0004e20000000800 */
[----:B------:R-:W-:Y:S05]  /*3710*/  BRA.DIV UR4, `(.L_x_16814) ;  /* 0x0000000204907947 */ /* 0x000fea000b800000 */
[----:B---3--:R-:W3:Y:S02]  /*3720*/  SHFL.DOWN PT, R3, R0, 0x4, 0x1f ;  /* 0x08801f0000037f89 */ /* 0x008ee400000e0000 */
[----:B---3--:R-:W-:-:S05]  /*3730*/  FMNMX R3, R3, R0, !PT ;  /* 0x0000000003037209 */ /* 0x008fca0007800000 */
[----:B--2---:R-:W2:Y:S02]  /*3740*/  SHFL.DOWN PT, R2, R3, 0x2, 0x1f ;  /* 0x08401f0003027f89 */ /* 0x004ea400000e0000 */
[----:B--2---:R-:W-:-:S05]  /*3750*/  FMNMX R2, R3, R2, !PT ;  /* 0x0000000203027209 */ /* 0x004fca0007800000 */
[----:B------:R2:W3:Y:S02]  /*3760*/  SHFL.DOWN PT, R9, R2, 0x1, 0x1f ;  /* 0x08201f0002097f89 */ /* 0x0004e400000e0000 */
.L_x_16821:
[----:B---3--:R-:W-:-:S07]  /*3770*/  FMNMX R9, R2, R9, !PT ;  /* 0x0000000902097209 */ /* 0x008fce0007800000 */
.L_x_16813:
[----:B------:R-:W-:Y:S05]  /*3780*/  BSYNC B0 ;  /* 0x0000000000007941 */ /* 0x000fea0003800000 */
.L_x_16812:
[----:B------:R-:W-:Y:S01]  /*3790*/  ISETP.NE.AND P0, PT, R41, RZ, PT ;  /* 0x000000ff2900720c */ /* 0x000fe20003f05270 */
[----:B------:R-:W-:-:S12]  /*37a0*/  BSSY B0, `(.L_x_16811) ;  /* 0x0000004000007945 */ /* 0x000fd80003800000 */
[----:B------:R-:W-:Y:S05]  /*37b0*/  @P0 BRA `(.L_x_16815) ;  /* 0x0000000000080947 */ /* 0x000fea0003800000 */
[----:B--2---:R-:W2:Y:S02]  /*37c0*/  LDC.64 R2, c[0x0][0x238] ;  /* 0x00008e00ff027b82 */ /* 0x004ea40000000a00 */
[----:B--2---:R3:W-:Y:S02]  /*37d0*/  REDG.E.MAX.S32.STRONG.GPU desc[UR6][R2.64], R9 ;  /* 0x000000090200798e */ /* 0x0047e4000d10e386 */
.L_x_16815:
[----:B------:R-:W-:Y:S05]  /*37e0*/  BSYNC B0 ;  /* 0x0000000000007941 */ /* 0x000fea0003800000 */
.L_x_16811:
        /* <DEDUP_REMOVED lines=12> */
[----:B--23--:R-:W-:-:S07]  /*38b0*/  MOV R7, 0x38d0 ;  /* 0x000038d000077802 */ /* 0x00cfce0000000f00 */
[----:B01----:R-:W-:Y:S05]  /*38c0*/  CALL.REL.NOINC `($__internal_439_$__cuda_sm20_rcp_rn_f32_slowpath) ;  /* 0x0000000400887944 */ /* 0x003fea0003c00000 */
[----:B------:R-:W-:Y:S05]  /*38d0*/  BRA `(.L_x_16817) ;  /* 0x0000000000147947 */ /* 0x000fea0003800000 */
.L_x_16816:
[----:B---3--:R-:W3:Y:S01]  /*38e0*/  MUFU.RCP R5, UR8 ;  /* 0x0000000800057d08 */ /* 0x008ee20008001000 */
[----:B------:R-:W-:-:S04]  /*38f0*/  IMAD.U32 R0, RZ, RZ, UR8 ;  /* 0x00000008ff007e24 */ /* 0x000fc8000f8e00ff */
[----:B---3--:R-:W-:-:S04]  /*3900*/  FFMA R0, R5, R0, -1 ;  /* 0xbf80000005007423 */ /* 0x008fc80000000000 */
[----:B------:R-:W-:-:S04]  /*3910*/  FADD.FTZ R0, -R0, -RZ ;  /* 0x800000ff00007221 */ /* 0x000fc80000010100 */
[----:B------:R-:W-:-:S07]  /*3920*/  FFMA R5, R5, R0, R5 ;  /* 0x0000000005057223 */ /* 0x000fce0000000005 */
.L_x_16817:
[----:B--2---:R-:W2:Y:S02]  /*3930*/  LDC.64 R2, c[0x0][0x240] ;  /* 0x00009000ff027b82 */ /* 0x004ea40000000a00 */
[----:B--2---:R-:W-:Y:S01]  /*3940*/  STG.E desc[UR6][R2.64], R5 ;  /* 0x0000000502007986 */ /* 0x004fe2000c101906 */
[----:B------:R-:W-:Y:S05]  /*3950*/  EXIT ;  /* 0x000000000000794d */ /* 0x000fea0003800000 */
.L_x_16814:
[----:B------:R-:W-:Y:S01]  /*3960*/  HFMA2.MMA R5, -RZ, RZ, 0, 2.384185791015625e-07 ;  /* 0x00000004ff057435 */ /* 0x000fe200000001ff */
[----:B------:R-:W-:Y:S02]  /*3970*/  IMAD.MOV.U32 R7, RZ, RZ, 0x1f ;  /* 0x0000001fff077424 */ /* 0x000fe400078e00ff */
[----:B------:R-:W-:-:S08]  /*3980*/  IMAD.MOV.U32 R4, RZ, RZ, -0x1 ;  /* 0xffffffffff047424 */ /* 0x000fd000078e00ff */
[----:B0123--:R-:W-:Y:S05]  /*3990*/  WARPSYNC.COLLECTIVE R4, `(.L_x_16818) ;  /* 0x0000000004087348 */ /* 0x00ffea0003c00000 */
[----:B---3--:R3:W4:Y:S02]  /*39a0*/  SHFL.DOWN P0, R9, R0, R5, R7 ;  /* 0x0800000500097389 */ /* 0x0087240000000007 */
[----:B01234-:R-:W-:Y:S01]  /*39b0*/  ENDCOLLECTIVE ;  /* 0x000000000000791b */ /* 0x01ffe20003800000 */
.L_x_16818:
[----:B------:R-:W-:Y:S01]  /*39c0*/  IMAD.MOV.U32 R5, RZ, RZ, 0x2 ;  /* 0x00000002ff057424 */ /* 0x000fe200078e00ff */
[----:B------:R-:W-:-:S04]  /*39d0*/  MOV R3, R9 ;  /* 0x0000000900037202 */ /* 0x000fc80000000f00 */
[----:B------:R-:W-:-:S05]  /*39e0*/  FMNMX R3, R3, R0, !PT ;  /* 0x0000000003037209 */ /* 0x000fca0007800000 */
[----:B------:R-:W-:-:S07]  /*39f0*/  IMAD.MOV.U32 R0, RZ, RZ, R3 ;  /* 0x000000ffff007224 */ /* 0x000fce00078e0003 */
[----:B------:R-:W-:Y:S05]  /*3a00*/  WARPSYNC.COLLECTIVE R4, `(.L_x_16819) ;  /* 0x0000000004087348 */ /* 0x000fea0003c00000 */
[----:B------:R0:W1:Y:S02]  /*3a10*/  SHFL.DOWN P0, R9, R0, R5, R7 ;  /* 0x0800000500097389 */ /* 0x0000640000000007 */
[----:B01----:R-:W-:Y:S01]  /*3a20*/  ENDCOLLECTIVE ;  /* 0x000000000000791b */ /* 0x003fe20003800000 */
.L_x_16819:
[----:B------:R-:W-:Y:S01]  /*3a30*/  IMAD.MOV.U32 R5, RZ, RZ, 0x1 ;  /* 0x00000001ff057424 */ /* 0x000fe200078e00ff */
[----:B------:R-:W-:-:S04]  /*3a40*/  MOV R2, R9 ;  /* 0x0000000900027202 */ /* 0x000fc80000000f00 */
[----:B------:R-:W-:-:S05]  /*3a50*/  FMNMX R2, R3, R2, !PT ;  /* 0x0000000203027209 */ /* 0x000fca0007800000 */
[----:B------:R-:W-:-:S07]  /*3a60*/  IMAD.MOV.U32 R0, RZ, RZ, R2 ;  /* 0x000000ffff007224 */ /* 0x000fce00078e0002 */
[----:B------:R-:W-:Y:S05]  /*3a70*/  WARPSYNC.COLLECTIVE R4, `(.L_x_16820) ;  /* 0x0000000004087348 */ /* 0x000fea0003c00000 */
[----:B------:R0:W1:Y:S02]  /*3a80*/  SHFL.DOWN P0, R9, R0, R5, R7 ;  /* 0x0800000500097389 */ /* 0x0000640000000007 */
[----:B01----:R-:W-:Y:S01]  /*3a90*/  ENDCOLLECTIVE ;  /* 0x000000000000791b */ /* 0x003fe20003800000 */
.L_x_16820:
[----:B------:R-:W-:Y:S05]  /*3aa0*/  BRA `(.L_x_16821) ;  /* 0xfffffffc00307947 */ /* 0x000fea000383ffff */
        .weak           $__internal_438_$__cuda_sm20_div_u64
        .type           $__internal_438_$__cuda_sm20_div_u64,@function
        .size           $__internal_438_$__cuda_sm20_div_u64,($__internal_439_$__cuda_sm20_rcp_rn_f32_slowpath - $__internal_438_$__cuda_sm20_div_u64)
$__internal_438_$__cuda_sm20_div_u64:
[----:B------:R-:W-:Y:S01]  /*3ab0*/  MOV R8, R3 ;  /* 0x0000000300087202 */ /* 0x000fe20000000f00 */
[----:B------:R-:W-:-:S05]  /*3ac0*/  IMAD.MOV.U32 R9, RZ, RZ, R0 ;  /* 0x000000ffff097224 */ /* 0x000fca00078e0000 */
        /* <DEDUP_REMOVED lines=59> */
[----:B------:R-:W-:Y:S01]  /*3e80*/  IMAD.MOV.U32 R5, RZ, RZ, 0x0 ;  /* 0x00000000ff057424 */ /* 0x000fe200078e00ff */
[----:B------:R-:W-:-:S02]  /*3e90*/  ISETP.NE.AND.EX P1, PT, R0, RZ, PT, P1 ;  /* 0x000000ff0000720c */ /* 0x000fc40003f25310 */
[----:B------:R-:W-:Y:S02]  /*3ea0*/  SEL R7, R7, R4, P0 ;  /* 0x0000000407077207 */ /* 0x000fe40000000000 */
[----:B------:R-:W-:Y:S02]  /*3eb0*/  MOV R4, R2 ;  /* 0x0000000200047202 */ /* 0x000fe40000000f00 */
[----:B------:R-:W-:Y:S02]  /*3ec0*/  SEL R6, R6, 0xffffffff, P1 ;  /* 0xffffffff06067807 */ /* 0x000fe40000800000 */
[----:B------:R-:W-:Y:S01]  /*3ed0*/  SEL R7, R7, 0xffffffff, P1 ;  /* 0xffffffff07077807 */ /* 0x000fe20000800000 */
[----:B------:R-:W-:Y:S06]  /*3ee0*/  RET.REL.NODEC R4 `(_ZN18transformer_engine6detail38cast_transpose_fused_kernel_notalignedILb1ELb1ELb0EfNS_16CTDBiasDActParamI6__halfS3_ffEELi2ELi1ENS_5EmptyEXadL_ZNS_5dgeluIffEET_T0_RKS5_EEEEvT3_mmm) ;  /* 0xffffffc004447950 */ /* 0x000fec0003c3ffff */
        .weak           $__internal_439_$__cuda_sm20_rcp_rn_f32_slowpath
        .type           $__internal_439_$__cuda_sm20_rcp_rn_f32_slowpath,@function
        .size           $__internal_439_$__cuda_sm20_rcp_rn_f32_slowpath,(.L_x_34924 - $__internal_439_$__cuda_sm20_rcp_rn_f32_slowpath)
$__internal_439_$__cuda_sm20_rcp_rn_f32_slowpath:
        /* <DEDUP_REMOVED lines=15> */
.L_x_16822:
        /* <DEDUP_REMOVED lines=33> */
.L_x_16824:
[----:B------:R0:W1:Y:S02]  /*41f0*/  MUFU.RCP R2, R0 ;  /* 0x0000000000027308 */ /* 0x0000640000001000 */
.L_x_16823:
[----:B-1-3--:R-:W-:Y:S01]  /*4200*/  IMAD.MOV.U32 R5, RZ, RZ, R2 ;  /* 0x000000ffff057224 */ /* 0x00afe200078e0002 */
[----:B------:R-:W-:Y:S01]  /*4210*/  MOV R2, R7 ;  /* 0x0000000700027202 */ /* 0x000fe20000000f00 */
[----:B------:R-:W-:-:S04]  /*4220*/  IMAD.MOV.U32 R3, RZ, RZ, 0x0 ;  /* 0x00000000ff037424 */ /* 0x000fc800078e00ff */
[----:B0-2---:R-:W-:Y:S05]  /*4230*/  RET.REL.NODEC R2 `(_ZN18transformer_engine6detail38cast_transpose_fused_kernel_notalignedILb1ELb1ELb0EfNS_16CTDBiasDActParamI6__halfS3_ffEELi2ELi1ENS_5EmptyEXadL_ZNS_5dgeluIffEET_T0_RKS5_EEEEvT3_mmm) ;  /* 0xffffffbc02707950 */ /* 0x005fea0003c3ffff */
.L_x_16825:
        /* <DEDUP_REMOVED lines=12> */
.L_x_34924:


//--------------------- .text._ZN18transformer_engine6detail38cast_transpose_fused_kernel_notalignedILb1ELb1ELb0EfNS_16CTDBiasDActParamIff13__nv_fp8_e4m3fEELi1ELi4ENS_5EmptyEXadL_ZNS_5dgeluIffEET_T0_RKS5_EEEEvT3_mmm --------------------------
	.section	.text._ZN18transformer_engine6detail38cast_transpose_fused_kernel_notalignedILb1ELb1ELb0EfNS_16CTDBiasDActParamIff13__nv_fp8_e4m3fEELi1ELi4ENS_5EmptyEXadL_ZNS_5dgeluIffEET_T0_RKS5_EEEEvT3_mmm,"ax",@progbits
	.align	128
        .global         _ZN18transformer_engine6detail38cast_transpose_fused_kernel_notalignedILb1ELb1ELb0EfNS_16CTDBiasDActParamIff13__nv_fp8_e4m3fEELi1ELi4ENS_5EmptyEXadL_ZNS_5dgeluIffEET_T0_RKS5_EEEEvT3_mmm
        .type           _ZN18transformer_engine6detail38cast_transpose_fused_kernel_notalignedILb1ELb1ELb0EfNS_16CTDBiasDActParamIff13__nv_fp8_e4m3fEELi1ELi4ENS_5EmptyEXadL_ZNS_5dgeluIffEET_T0_RKS5_EEEEvT3_mmm,@function
        .size           _ZN18transformer_engine6detail38cast_transpose_fused_kernel_notalignedILb1ELb1ELb0EfNS_16CTDBiasDActParamIff13__nv_fp8_e4m3fEELi1ELi4ENS_5EmptyEXadL_ZNS_5dgeluIffEET_T0_RKS5_EEEEvT3_mmm,(.L_x_34926 - _ZN18transformer_engine6detail38cast_transpose_fused_kernel_notalignedILb1ELb1ELb0EfNS_16CTDBiasDActParamIff13__nv_fp8_e4m3fEELi1ELi4ENS_5EmptyEXadL_ZNS_5dgeluIffEET_T0_RKS5_EEEEvT3_mmm)
        .other          _ZN18transformer_engine6detail38cast_transpose_fused_kernel_notalignedILb1ELb1ELb0EfNS_16CTDBiasDActParamIff13__nv_fp8_e4m3fEELi1ELi4ENS_5EmptyEXadL_ZNS_5dgeluIffEET_T0_RKS5_EEEEvT3_mmm,@"STO_CUDA_ENTRY STV_DEFAULT"
_ZN18transformer_engine6detail38cast_transpose_fused_kernel_notalignedILb1ELb1ELb0EfNS_16CTDBiasDActParamIff13__nv_fp8_e4m3fEELi1ELi4ENS_5EmptyEXadL_ZNS_5dgeluIffEET_T0_RKS5_EEEEvT3_mmm:
.text._ZN18transformer_engine6detail38cast_transpose_fused_kernel_notalignedILb1ELb1ELb0EfNS_16CTDBiasDActParamIff13__nv_fp8_e4m3fEELi1ELi4ENS_5EmptyEXadL_ZNS_5dgeluIffEET_T0_RKS5_EEEEvT3_mmm:
        /* <DEDUP_REMOVED lines=19> */
[----:B------:R-:W-:Y:S05]  /*0130*/  CALL.REL.NOINC `($__internal_440_$__cuda_sm20_div_u64) ;  /* 0x0000004c00c47944 */ /* 0x000fea0003c00000 */
        /* <DEDUP_REMOVED lines=9> */
.L_x_16826:
[----:B------:R-:W0:Y:S01]  /*01d0*/  I2F.U32.RP R0, R5 ;  /* 0x0000000500007306 */ /* 0x000e220000209000 */
[----:B------:R-:W-:Y:S02]  /*01e0*/  ISETP.NE.U32.AND P2, PT, R5, RZ, PT ;  /* 0x000000ff0500720c */ /* 0x000fe40003f45070 */
[----:B------:R-:W-:-:S05]  /*01f0*/  MOV R25, RZ ;  /* 0x000000ff00197202 */ /* 0x000fca0000000f00 */
[----:B0-----:R-:W0:Y:S02]  /*0200*/  MUFU.RCP R0, R0 ;  /* 0x0000000000007308 */ /* 0x001e240000001000 */
[----:B0-----:R-:W-:-:S06]  /*0210*/  VIADD R6, R0, 0xffffffe ;  /* 0x0ffffffe00067836 */ /* 0x001fcc0000000000 */
[----:B------:R0:W1:Y:S02]  /*0220*/  F2I.FTZ.U32.TRUNC.NTZ R7, R6 ;  /* 0x0000000600077305 */ /* 0x000064000021f000 */
[----:B0-----:R-:W-:Y:S01]  /*0230*/  IMAD.MOV.U32 R6, RZ, RZ, RZ ;  /* 0x000000ffff067224 */ /* 0x001fe200078e00ff */
        /* <DEDUP_REMOVED lines=15> */
.L_x_16827:
        /* <DEDUP_REMOVED lines=9> */
[----:B------:R-:W-:Y:S01]  /*03c0*/  MOV R36, RZ ;  /* 0x000000ff00247202 */ /* 0x000fe20000000f00 */
[C---:B------:R-:W-:Y:S01]  /*03d0*/  IMAD.SHL.U32 R9, R5.reuse, 0x4, RZ ;  /* 0x0000000405097824 */ /* 0x040fe200078e00ff */
[----:B------:R-:W-:Y:S01]  /*03e0*/  LEA R7, P1, -R24, UR8, 0x5 ;  /* 0x0000000818077c11 */ /* 0x000fe2000f8229ff */
[----:B------:R-:W-:Y:S01]  /*03f0*/  IMAD R5, R5, -0x4, R8 ;  /* 0xfffffffc05057824 */ /* 0x000fe200078e0208 */
[----:B------:R-:W-:-:S02]  /*0400*/  LOP3.LUT R31, R31, 0x70, RZ, 0xc0, !PT ;  /* 0x000000701f1f7812 */ /* 0x000fc400078ec0ff */
[----:B------:R-:W-:Y:S02]  /*0410*/  CS2R R34, SRZ ;  /* 0x0000000000227805 */ /* 0x000fe4000001ff00 */
[----:B------:R-:W-:Y:S01]  /*0420*/  IADD3.X R6, ~R6, UR9, RZ, P1, !PT ;  /* 0x0000000906067c10 */ /* 0x000fe20008ffe5ff */
[----:B------:R-:W-:Y:S01]  /*0430*/  IMAD.MOV.U32 R30, RZ, RZ, RZ ;  /* 0x000000ffff1e7224 */ /* 0x000fe200078e00ff */
[----:B------:R-:W-:Y:S01]  /*0440*/  ISETP.LT.U32.AND P1, PT, R7, 0x20, PT ;  /* 0x000000200700780c */ /* 0x000fe20003f21070 */
[----:B------:R-:W-:Y:S01]  /*0450*/  ULDC.64 UR4, c[0x0][0x230] ;  /* 0x00008c0000047ab9 */ /* 0x000fe20000000a00 */
[----:B------:R-:W-:Y:S02]  /*0460*/  LOP3.LUT R12, R5, 0x1f, RZ, 0xc0, !PT ;  /* 0x0000001f050c7812 */ /* 0x000fe400078ec0ff */
[----:B------:R-:W-:Y:S02]  /*0470*/  ISETP.LT.U32.AND.EX P1, PT, R6, RZ, PT, P1 ;  /* 0x000000ff0600720c */ /* 0x000fe40003f21110 */
[-C--:B0-----:R-:W-:Y:S01]  /*0480*/  LEA R2, P0, -R0, R28.reuse, 0x5 ;  /* 0x0000001c00027211 */ /* 0x081fe200078029ff */
[-C--:B------:R-:W-:Y:S01]  /*0490*/  IMAD R13, R25, R28.reuse, RZ ;  /* 0x0000001c190d7224 */ /* 0x080fe200078e02ff */
[----:B------:R-:W-:Y:S01]  /*04a0*/  LOP3.LUT R6, R9, 0x1c, RZ, 0xe2, !PT ;  /* 0x0000001c09067812 */ /* 0x000fe200078ee2ff */
[----:B------:R-:W-:Y:S01]  /*04b0*/  IMAD.WIDE.U32 R10, R24, R28, RZ ;  /* 0x0000001c180a7225 */ /* 0x000fe200078e00ff */
[----:B------:R-:W-:-:S02]  /*04c0*/  IADD3.X R4, ~R4, R29, RZ, P0, !PT ;  /* 0x0000001d04047210 */ /* 0x000fc400007fe5ff */
[----:B------:R-:W-:Y:S01]  /*04d0*/  ISETP.LT.U32.AND P0, PT, R2, 0x20, PT ;  /* 0x000000200200780c */ /* 0x000fe20003f01070 */
[-C--:B------:R-:W-:Y:S01]  /*04e0*/  IMAD R13, R24, R29.reuse, R13 ;  /* 0x0000001d180d7224 */ /* 0x080fe200078e020d */
[----:B------:R-:W-:Y:S02]  /*04f0*/  SEL R7, R7, 0x20, P1 ;  /* 0x0000002007077807 */ /* 0x000fe40000800000 */
[----:B------:R-:W-:Y:S01]  /*0500*/  ISETP.LT.U32.AND.EX P0, PT, R4, RZ, PT, P0 ;  /* 0x000000ff0400720c */ /* 0x000fe20003f01100 */
[----:B------:R-:W-:Y:S01]  /*0510*/  IMAD.IADD R15, R11, 0x1, R13 ;  /* 0x000000010b0f7824 */ /* 0x000fe200078e020d */
[----:B------:R-:W-:Y:S01]  /*0520*/  LEA R8, P1, R10, R0, 0x2 ;  /* 0x000000000a087211 */ /* 0x000fe200078210ff */
[----:B------:R-:W-:Y:S01]  /*0530*/  IMAD R11, R31, R29, RZ ;  /* 0x0000001d1f0b7224 */ /* 0x000fe200078e02ff */
[----:B------:R-:W-:Y:S02]  /*0540*/  SEL R9, R2, 0x20, P0 ;  /* 0x0000002002097807 */ /* 0x000fe40000000000 */
[----:B------:R-:W-:Y:S01]  /*0550*/  ISETP.GE.U32.AND P0, PT, R6, R7, PT ;  /* 0x000000070600720c */ /* 0x000fe20003f06070 */
[----:B------:R-:W-:Y:S01]  /*0560*/  IMAD.SHL.U32 R26, R8, 0x20, RZ ;  /* 0x00000020081a7824 */ /* 0x000fe200078e00ff */
[----:B------:R-:W-:-:S02]  /*0570*/  MOV R13, RZ ;  /* 0x000000ff000d7202 */ /* 0x000fc40000000f00 */
[----:B------:R-:W-:Y:S02]  /*0580*/  ISETP.LT.U32.AND P0, PT, R12, R9, !P0 ;  /* 0x000000090c00720c */ /* 0x000fe40004701070 */
[----:B------:R-:W-:Y:S01]  /*0590*/  LEA.HI.X R15, R10, R3, R15, 0x2, P1 ;  /* 0x000000030a0f7211 */ /* 0x000fe200008f140f */
[----:B------:R-:W-:-:S03]  /*05a0*/  IMAD.WIDE.U32 R20, R31, R28, R12 ;  /* 0x0000001c1f147225 */ /* 0x000fc600078e000c */
[----:B------:R-:W-:Y:S02]  /*05b0*/  SHF.L.U64.HI R27, R8, 0x5, R15 ;  /* 0x00000005081b7819 */ /* 0x000fe4000001020f */
[----:B------:R-:W-:Y:S02]  /*05c0*/  IADD3 R21, R21, R11, RZ ;  /* 0x0000000b15157210 */ /* 0x000fe40007ffe0ff */
[----:B------:R-:W-:-:S03]  /*05d0*/  IADD3 R16, P1, R26, R20, RZ ;  /* 0x000000141a107210 */ /* 0x000fc60007f3e0ff */
[----:B------:R-:W0:Y:S01]  /*05e0*/  @P0 LDC.64 R18, c[0x0][0x218] ;  /* 0x00008600ff120b82 */ /* 0x000e220000000a00 */
[----:B------:R-:W-:Y:S01]  /*05f0*/  @P0 SHF.L.U32 R23, R16, 0x2, RZ ;  /* 0x0000000210170819 */ /* 0x000fe200000006ff */
[----:B------:R-:W-:-:S05]  /*0600*/  IMAD.X R17, R21, 0x1, R27, P1 ;  /* 0x0000000115117824 */ /* 0x000fca00008e061b */
[----:B------:R-:W-:Y:S01]  /*0610*/  @P0 SHF.L.U64.HI R32, R16, 0x2, R17 ;  /* 0x0000000210200819 */ /* 0x000fe20000010211 */
[----:B------:R-:W1:Y:S01]  /*0620*/  @P0 LDC.64 R38, c[0x0][0x218] ;  /* 0x00008600ff260b82 */ /* 0x000e620000000a00 */
[----:B0-----:R-:W-:-:S05]  /*0630*/  @P0 IADD3 R14, P1, R23, R18, RZ ;  /* 0x00000012170e0210 */ /* 0x001fca0007f3e0ff */
[----:B------:R-:W-:Y:S02]  /*0640*/  @P0 IMAD.X R15, R32, 0x1, R19, P1 ;  /* 0x00000001200f0824 */ /* 0x000fe400008e0613 */
[----:B------:R-:W0:Y:S03]  /*0650*/  @P0 LDC.64 R18, c[0x0][0x218] ;  /* 0x00008600ff120b82 */ /* 0x000e260000000a00 */
[----:B------:R2:W3:Y:S01]  /*0660*/  @P0 LDG.E R36, desc[UR6][R14.64] ;  /* 0x000000060e240981 */ /* 0x0004e2000c1e1900 */
[----:B------:R-:W-:Y:S01]  /*0670*/  @P0 IADD3 R8, P1, R16, R28, RZ ;  /* 0x0000001c10080210 */ /* 0x000fe20007f3e0ff */
[----:B------:R-:W-:-:S03]  /*0680*/  IMAD.WIDE.U32 R40, R28, 0x2, RZ ;  /* 0x000000021c287825 */ /* 0x000fc600078e00ff */
[----:B------:R-:W-:Y:S01]  /*0690*/  @P0 SHF.L.U32 R33, R8, 0x2, RZ ;  /* 0x0000000208210819 */ /* 0x000fe200000006ff */
[----:B------:R-:W-:-:S03]  /*06a0*/  @P0 IMAD.X R13, R17, 0x1, R29, P1 ;  /* 0x00000001110d0824 */ /* 0x000fc600008e061d */
[----:B-1----:R-:W-:Y:S01]  /*06b0*/  @P0 IADD3 R38, P1, R33, R38, RZ ;  /* 0x0000002621260210 */ /* 0x002fe20007f3e0ff */
[----:B--2---:R-:W1:Y:S01]  /*06c0*/  @P0 LDC.64 R14, c[0x0][0x218] ;  /* 0x00008600ff0e0b82 */ /* 0x004e620000000a00 */
[----:B------:R-:W-:Y:S02]  /*06d0*/  @P0 SHF.L.U64.HI R8, R8, 0x2, R13 ;  /* 0x0000000208080819 */ /* 0x000fe4000001020d */
[----:B------:R-:W-:-:S03]  /*06e0*/  SHF.L.U32 R13, R29, 0x1, RZ ;  /* 0x000000011d0d7819 */ /* 0x000fc600000006ff */
[----:B------:R-:W-:Y:S01]  /*06f0*/  @P0 IMAD.X R39, R8, 0x1, R39, P1 ;  /* 0x0000000108270824 */ /* 0x000fe200008e0627 */
[----:B------:R-:W-:-:S04]  /*0700*/  @P0 IADD3 R10, P1, R16, R40, RZ ;  /* 0x00000028100a0210 */ /* 0x000fc80007f3e0ff */
[----:B------:R-:W-:Y:S01]  /*0710*/  @P0 IADD3.X R41, R17, R41, R13, P1, !PT ;  /* 0x0000002911290210 */ /* 0x000fe20000ffe40d */
[C---:B------:R-:W-:Y:S01]  /*0720*/  @P0 IMAD.SHL.U32 R13, R10.reuse, 0x4, RZ ;  /* 0x000000040a0d0824 */ /* 0x040fe200078e00ff */
[----:B------:R2:W4:Y:S01]  /*0730*/  @P0 LDG.E R35, desc[UR6][R38.64] ;  /* 0x0000000626230981 */ /* 0x000522000c1e1900 */
[----:B------:R-:W-:Y:S01]  /*0740*/  @P0 IMAD R37, R29, 0x3, RZ ;  /* 0x000000031d250824 */ /* 0x000fe200078e02ff */
[----:B------:R-:W-:Y:S01]  /*0750*/  @P0 SHF.L.U64.HI R10, R10, 0x2, R41 ;  /* 0x000000020a0a0819 */ /* 0x000fe20000010229 */
[----:B------:R-:W-:Y:S01]  /*0760*/  @P0 IMAD.WIDE.U32 R16, R28, 0x3, R16 ;  /* 0x000000031c100825 */ /* 0x000fe200078e0010 */
[----:B0-----:R-:W-:-:S04]  /*0770*/  @P0 IADD3 R18, P1, R13, R18, RZ ;  /* 0x000000120d120210 */ /* 0x001fc80007f3e0ff */
[----:B------:R-:W-:Y:S02]  /*0780*/  @P0 IADD3.X R19, R10, R19, RZ, P1, !PT ;  /* 0x000000130a130210 */ /* 0x000fe40000ffe4ff */
[----:B------:R-:W-:Y:S01]  /*0790*/  @P0 IADD3 R17, R17, R37, RZ ;  /* 0x0000002511110210 */ /* 0x000fe20007ffe0ff */
[C---:B------:R-:W-:Y:S01]  /*07a0*/  @P0 IMAD.SHL.U32 R37, R16.reuse, 0x4, RZ ;  /* 0x0000000410250824 */ /* 0x040fe200078e00ff */
[----:B--2---:R-:W0:Y:S01]  /*07b0*/  @P0 LDC.64 R38, c[0x0][0x210] ;  /* 0x00008400ff260b82 */ /* 0x004e220000000a00 */
[----:B------:R2:W5:Y:S01]  /*07c0*/  @P0 LDG.E R30, desc[UR6][R18.64] ;  /* 0x00000006121e0981 */ /* 0x000562000c1e1900 */
[----:B------:R-:W-:Y:S02]  /*07d0*/  @P0 SHF.L.U64.HI R22, R16, 0x2, R17 ;  /* 0x0000000210160819 */ /* 0x000fe40000010211 */
[----:B-1----:R-:W-:-:S04]  /*07e0*/  @P0 IADD3 R40, P1, R37, R14, RZ ;  /* 0x0000000e25280210 */ /* 0x002fc80007f3e0ff */
[----:B------:R-:W-:Y:S01]  /*07f0*/  @P0 IADD3.X R41, R22, R15, RZ, P1, !PT ;  /* 0x0000000f16290210 */ /* 0x000fe20000ffe4ff */
[----:B------:R-:W1:Y:S04]  /*0800*/  @P0 LDC.64 R16, c[0x0][0x210] ;  /* 0x00008400ff100b82 */ /* 0x000e680000000a00 */
[----:B------:R-:W5:Y:S01]  /*0810*/  @P0 LDG.E R34, desc[UR6][R40.64] ;  /* 0x0000000628220981 */ /* 0x000f62000c1e1900 */
[----:B------:R-:W-:-:S03]  /*0820*/  ISETP.NE.U32.AND P1, PT, RZ, UR4, PT ;  /* 0x00000004ff007c0c */ /* 0x000fc6000bf25070 */
[----:B------:R-:W0:Y:S01]  /*0830*/  @P0 LDC.64 R14, c[0x0][0x210] ;  /* 0x00008400ff0e0b82 */ /* 0x000e220000000a00 */
[----:B------:R-:W-:Y:S02]  /*0840*/  ISETP.NE.AND.EX P1, PT, RZ, UR5, PT, P1 ;  /* 0x00000005ff007c0c */ /* 0x000fe4000bf25310 */
[----:B------:R-:W-:Y:S02]  /*0850*/  CS2R R44, SRZ ;  /* 0x00000000002c7805 */ /* 0x000fe4000001ff00 */
[----:B------:R-:W-:Y:S01]  /*0860*/  MOV R43, RZ ;  /* 0x000000ff002b7202 */ /* 0x000fe20000000f00 */
[----:B------:R-:W-:-:S08]  /*0870*/  ULDC.64 UR4, c[0x0][0x220] ;  /* 0x0000880000047ab9 */ /* 0x000fd00000000a00 */
[----:B--2---:R-:W2:Y:S01]  /*0880*/  @P1 LDC.64 R18, c[0x0][0x230] ;  /* 0x00008c00ff121b82 */ /* 0x004ea20000000a00 */
[----:B-1----:R-:W-:Y:S02]  /*0890*/  @P0 IADD3 R16, P2, R23, R16, RZ ;  /* 0x0000001017100210 */ /* 0x002fe40007f5e0ff */
[----:B------:R-:W-:-:S03]  /*08a0*/  MOV R23, RZ ;  /* 0x000000ff00177202 */ /* 0x000fc60000000f00 */
[----:B------:R-:W-:Y:S01]  /*08b0*/  @P0 IMAD.X R17, R32, 0x1, R17, P2 ;  /* 0x0000000120110824 */ /* 0x000fe200010e0611 */
[----:B0-----:R-:W-:Y:S02]  /*08c0*/  @P0 IADD3 R38, P2, R33, R38, RZ ;  /* 0x0000002621260210 */ /* 0x001fe40007f5e0ff */
[----:B------:R-:W0:Y:S02]  /*08d0*/  @P0 LDC.64 R32, c[0x0][0x210] ;  /* 0x00008400ff200b82 */ /* 0x000e240000000a00 */
[----:B------:R1:W5:Y:S01]  /*08e0*/  @P0 LDG.E R23, desc[UR6][R16.64] ;  /* 0x0000000610170981 */ /* 0x000362000c1e1900 */
[----:B------:R-:W-:Y:S01]  /*08f0*/  @P0 IMAD.X R39, R8, 0x1, R39, P2 ;  /* 0x0000000108270824 */ /* 0x000fe200010e0627 */
[----:B------:R-:W-:Y:S02]  /*0900*/  @P0 IADD3 R14, P2, R13, R14, RZ ;  /* 0x0000000e0d0e0210 */ /* 0x000fe40007f5e0ff */
[----:B------:R-:W-:Y:S02]  /*0910*/  MOV R8, 0x3f800000 ;  /* 0x3f80000000087802 */ /* 0x000fe40000000f00 */
[----:B------:R0:W5:Y:S01]  /*0920*/  @P0 LDG.E R45, desc[UR6][R38.64] ;  /* 0x00000006262d0981 */ /* 0x000162000c1e1900 */
[----:B------:R-:W-:Y:S01]  /*0930*/  @P0 IMAD.X R15, R10, 0x1, R15, P2 ;  /* 0x000000010a0f0824 */ /* 0x000fe200010e060f */
[----:B-1----:R-:W-:-:S02]  /*0940*/  MOV R17, RZ ;  /* 0x000000ff00117202 */ /* 0x002fc40000000f00 */
[----:B--2---:R1:W2:Y:S01]  /*0950*/  @P1 LDG.E R8, desc[UR6][R18.64] ;  /* 0x0000000612081981 */ /* 0x0042a2000c1e1900 */
[----:B------:R-:W-:Y:S01]  /*0960*/  VIADD R10, R5, 0xffffffff ;  /* 0xffffffff050a7836 */ /* 0x000fe20000000000 */
[----:B------:R-:W-:Y:S02]  /*0970*/  IADD3 R40, R6, 0x1, RZ ;  /* 0x0000000106287810 */ /* 0x000fe40007ffe0ff */
[----:B------:R-:W2:Y:S02]  /*0980*/  @P0 LDG.E R17, desc[UR6][R14.64] ;  /* 0x000000060e110981 */ /* 0x000ea4000c1e1900 */
[----:B------:R-:W-:Y:S02]  /*0990*/  ISETP.GE.U32.AND P1, PT, R40, R7, PT ;  /* 0x000000072800720c */ /* 0x000fe40003f26070 */
[----:B------:R-:W-:Y:S02]  /*09a0*/  LOP3.LUT R10, R10, 0x1f, RZ, 0xc0, !PT ;  /* 0x0000001f0a0a7812 */ /* 0x000fe400078ec0ff */
[----:B0-----:R-:W-:-:S05]  /*09b0*/  @P0 IADD3 R32, P2, R37, R32, RZ ;  /* 0x0000002025200210 */ /* 0x001fca0007f5e0ff */
[----:B------:R-:W-:-:S05]  /*09c0*/  @P0 IMAD.X R33, R22, 0x1, R33, P2 ;  /* 0x0000000116210824 */ /* 0x000fca00010e0621 */
[----:B------:R0:W2:Y:S01]  /*09d0*/  @P0 LDG.E R43, desc[UR6][R32.64] ;  /* 0x00000006202b0981 */ /* 0x0000a2000c1e1900 */
[----:B------:R-:W-:Y:S01]  /*09e0*/  ISETP.LT.U32.AND P1, PT, R10, R9, !P1 ;  /* 0x000000090a00720c */ /* 0x000fe20004f21070 */
[----:B------:R-:W-:-:S04]  /*09f0*/  IMAD.WIDE.U32 R38, R31, R28, R26 ;  /* 0x0000001c1f267225 */ /* 0x000fc800078e001a */
[----:B-1----:R-:W-:Y:S01]  /*0a00*/  IMAD.WIDE.U32 R18, R28, 0x4, RZ ;  /* 0x000000041c127825 */ /* 0x002fe200078e00ff */
[----:B------:R-:W-:Y:S02]  /*0a10*/  IADD3 R40, P0, R10, R38, RZ ;  /* 0x000000260a287210 */ /* 0x000fe40007f1e0ff */
[----:B------:R-:W-:-:S03]  /*0a20*/  SHF.L.U32 R13, R29, 0x2, RZ ;  /* 0x000000021d0d7819 */ /* 0x000fc600000006ff */
[----:B------:R-:W-:Y:S02]  /*0a30*/  IMAD.X R41, R11, 0x1, R39, P0 ;  /* 0x000000010b297824 */ /* 0x000fe400000e0627 */
[----:B------:R-:W1:Y:S01]  /*0a40*/  @P1 LDC.64 R48, c[0x0][0x210] ;  /* 0x00008400ff301b82 */ /* 0x000e620000000a00 */
[----:B------:R-:W-:-:S04]  /*0a50*/  @P1 IADD3 R10, P0, R40, R18, RZ ;  /* 0x00000012280a1210 */ /* 0x000fc80007f1e0ff */
[----:B------:R-:W-:-:S03]  /*0a60*/  @P1 IADD3.X R19, R41, R19, R13, P0, !PT ;  /* 0x0000001329131210 */ /* 0x000fc600007fe40d */
[----:B------:R-:W1:Y:S01]  /*0a70*/  @P1 LDC.64 R38, c[0x0][0x218] ;  /* 0x00008600ff261b82 */ /* 0x000e620000000a00 */
[C---:B------:R-:W-:Y:S01]  /*0a80*/  @P1 IMAD.SHL.U32 R51, R10.reuse, 0x4, RZ ;  /* 0x000000040a331824 */ /* 0x040fe200078e00ff */
[----:B------:R-:W-:-:S06]  /*0a90*/  @P1 SHF.L.U64.HI R10, R10, 0x2, R19 ;  /* 0x000000020a0a1819 */ /* 0x000fcc0000010213 */
[----:B------:R-:W1:Y:S08]  /*0aa0*/  @P1 LDC.64 R18, c[0x0][0x218] ;  /* 0x00008600ff121b82 */ /* 0x000e700000000a00 */
[----:B0-----:R-:W0:Y:S01]  /*0ab0*/  @P1 LDC.64 R32, c[0x0][0x210] ;  /* 0x00008400ff201b82 */ /* 0x001e220000000a00 */
[----:B------:R-:W-:Y:S01]  /*0ac0*/  @P1 IMAD R37, R29, 0x5, RZ ;  /* 0x000000051d251824 */ /* 0x000fe200078e02ff */
[----:B------:R-:W-:Y:S01]  /*0ad0*/  @P1 MOV R47, R41 ;  /* 0x00000029002f1202 */ /* 0x000fe20000000f00 */
[----:B------:R-:W-:Y:S01]  /*0ae0*/  @P1 IMAD.WIDE.U32 R14, R28, 0x5, R40 ;  /* 0x000000051c0e1825 */ /* 0x000fe200078e0028 */
[----:B-1----:R-:W-:-:S03]  /*0af0*/  @P1 IADD3 R48, P0, R51, R48, RZ ;  /* 0x0000003033301210 */ /* 0x002fc60007f1e0ff */
[----:B------:R-:W-:Y:S01]  /*0b00*/  @P1 IMAD.MOV.U32 R46, RZ, RZ, R40 ;  /* 0x000000ffff2e1224 */ /* 0x000fe200078e0028 */
[----:B------:R-:W-:Y:S01]  /*0b10*/  @P1 IADD3 R15, R15, R37, RZ ;  /* 0x000000250f0f1210 */ /* 0x000fe20007ffe0ff */
[----:B------:R-:W-:Y:S02]  /*0b20*/  @P1 IMAD R37, R29, 0x6, RZ ;  /* 0x000000061d251824 */ /* 0x000fe400078e02ff */
[----:B------:R-:W-:Y:S01]  /*0b30*/  @P1 IMAD.WIDE.U32 R46, R28, 0x6, R46 ;  /* 0x000000061c2e1825 */ /* 0x000fe200078e002e */
[----:B------:R-:W-:Y:S02]  /*0b40*/  @P1 IADD3.X R49, R10, R49, RZ, P0, !PT ;  /* 0x000000310a311210 */ /* 0x000fe400007fe4ff */
[----:B------:R-:W-:Y:S01]  /*0b50*/  @P1 IADD3 R50, P0, R51, R38, RZ ;  /* 0x0000002633321210 */ /* 0x000fe20007f1e0ff */
[C---:B------:R-:W-:Y:S01]  /*0b60*/  @P1 IMAD.SHL.U32 R53, R14.reuse, 0x4, RZ ;  /* 0x000000040e351824 */ /* 0x040fe200078e00ff */
[----:B------:R-:W-:Y:S02]  /*0b70*/  @P1 IADD3 R37, R47, R37, RZ ;  /* 0x000000252f251210 */ /* 0x000fe40007ffe0ff */
[----:B------:R-:W-:-:S02]  /*0b80*/  @P1 SHF.L.U64.HI R22, R14, 0x2, R15 ;  /* 0x000000020e161819 */ /* 0x000fc4000001020f */
[----:B------:R-:W-:Y:S01]  /*0b90*/  @P1 IADD3.X R51, R10, R39, RZ, P0, !PT ;  /* 0x000000270a331210 */ /* 0x000fe200007fe4ff */
[----:B------:R-:W1:Y:S01]  /*0ba0*/  @P1 LDC.64 R14, c[0x0][0x210] ;  /* 0x00008400ff0e1b82 */ /* 0x000e620000000a00 */
[C---:B------:R-:W-:Y:S02]  /*0bb0*/  @P1 IADD3 R38, P0, R53.reuse, R18, RZ ;  /* 0x0000001235261210 */ /* 0x040fe40007f1e0ff */
[----:B------:R-:W-:Y:S02]  /*0bc0*/  @P1 SHF.L.U64.HI R16, R46, 0x2, R37 ;  /* 0x000000022e101819 */ /* 0x000fe40000010225 */
[----:B0-----:R-:W-:Y:S01]  /*0bd0*/  @P1 IADD3 R32, P2, R53, R32, RZ ;  /* 0x0000002035201210 */ /* 0x001fe20007f5e0ff */
[C---:B------:R-:W-:Y:S02]  /*0be0*/  @P1 IMAD.X R39, R22.reuse, 0x1, R19, P0 ;  /* 0x0000000116271824 */ /* 0x040fe400000e0613 */
[----:B------:R-:W-:Y:S01]  /*0bf0*/  IMAD.MOV.U32 R10, RZ, RZ, RZ ;  /* 0x000000ffff0a7224 */ /* 0x000fe200078e00ff */
[----:B------:R-:W-:Y:S01]  /*0c00*/  @P1 IADD3.X R33, R22, R33, RZ, P2, !PT ;  /* 0x0000002116211210 */ /* 0x000fe200017fe4ff */
[----:B------:R-:W-:Y:S01]  /*0c10*/  IMAD.MOV.U32 R13, RZ, RZ, RZ ;  /* 0x000000ffff0d7224 */ /* 0x000fe200078e00ff */
[----:B------:R-:W0:Y:S01]  /*0c20*/  @P1 LDC.64 R18, c[0x0][0x218] ;  /* 0x00008600ff121b82 */ /* 0x000e220000000a00 */
[----:B------:R-:W-:-:S02]  /*0c30*/  @P1 IMAD.SHL.U32 R47, R46, 0x4, RZ ;  /* 0x000000042e2f1824 */ /* 0x000fc400078e00ff */
[----:B------:R-:W2:Y:S04]  /*0c40*/  @P1 LDG.E R10, desc[UR6][R50.64] ;  /* 0x00000006320a1981 */ /* 0x000ea8000c1e1900 */
[----:B------:R1:W2:Y:S04]  /*0c50*/  @P1 LDG.E R13, desc[UR6][R48.64] ;  /* 0x00000006300d1981 */ /* 0x0002a8000c1e1900 */
[----:B------:R1:W2:Y:S02]  /*0c60*/  @P1 LDG.E R44, desc[UR6][R32.64] ;  /* 0x00000006202c1981 */ /* 0x0002a4000c1e1900 */
[----:B-1----:R-:W-:Y:S01]  /*0c70*/  @P1 IADD3 R48, P0, R47, R14, RZ ;  /* 0x0000000e2f301210 */ /* 0x002fe20007f1e0ff */
[----:B------:R-:W1:Y:S04]  /*0c80*/  @P1 LDC.64 R32, c[0x0][0x210] ;  /* 0x00008400ff201b82 */ /* 0x000e680000000a00 */
[----:B------:R-:W-:Y:S01]  /*0c90*/  @P1 IMAD.X R49, R16, 0x1, R15, P0 ;  /* 0x0000000110311824 */ /* 0x000fe200000e060f */
[----:B------:R-:W-:-:S03]  /*0ca0*/  MOV R46, RZ ;  /* 0x000000ff002e7202 */ /* 0x000fc60000000f00 */
[----:B------:R-:W3:Y:S01]  /*0cb0*/  @P1 LDC.64 R14, c[0x0][0x218] ;  /* 0x00008600ff0e1b82 */ /* 0x000ee20000000a00 */
[----:B------:R-:W-:Y:S02]  /*0cc0*/  @P1 IMAD R53, R29, 0x7, RZ ;  /* 0x000000071d351824 */ /* 0x000fe400078e02ff */
[----:B------:R0:W2:Y:S01]  /*0cd0*/  @P1 LDG.E R46, desc[UR6][R38.64] ;  /* 0x00000006262e1981 */ /* 0x0000a2000c1e1900 */
[----:B------:R-:W-:-:S04]  /*0ce0*/  @P1 IMAD.WIDE.U32 R40, R28, 0x7, R40 ;  /* 0x000000071c281825 */ /* 0x000fc800078e0028 */
[----:B0-----:R-:W-:Y:S01]  /*0cf0*/  @P1 IMAD.IADD R39, R41, 0x1, R53 ;  /* 0x0000000129271824 */ /* 0x001fe200078e0235 */
[----:B------:R-:W-:Y:S02]  /*0d00*/  @P1 IADD3 R38, P0, R47, R18, RZ ;  /* 0x000000122f261210 */ /* 0x000fe40007f1e0ff */
[C---:B------:R-:W-:Y:S02]  /*0d10*/  @P1 SHF.L.U32 R47, R40.reuse, 0x2, RZ ;  /* 0x00000002282f1819 */ /* 0x040fe400000006ff */
[----:B------:R-:W-:Y:S02]  /*0d20*/  @P1 SHF.L.U64.HI R50, R40, 0x2, R39 ;  /* 0x0000000228321819 */ /* 0x000fe40000010227 */
[----:B------:R-:W-:Y:S02]  /*0d30*/  @P1 IADD3.X R39, R16, R19, RZ, P0, !PT ;  /* 0x0000001310271210 */ /* 0x000fe400007fe4ff */
[----:B------:R-:W-:Y:S02]  /*0d40*/  MOV R19, 0x3c80f082 ;  /* 0x3c80f08200137802 */ /* 0x000fe40000000f00 */
[----:B-1----:R-:W-:Y:S01]  /*0d50*/  @P1 IADD3 R32, P0, R47, R32, RZ ;  /* 0x000000202f201210 */ /* 0x002fe20007f1e0ff */
[----:B------:R-:W-:Y:S01]  /*0d60*/  IMAD.MOV.U32 R16, RZ, RZ, RZ ;  /* 0x000000ffff107224 */ /* 0x000fe200078e00ff */
[----:B------:R-:W-:-:S02]  /*0d70*/  MOV R18, 0x3f800000 ;  /* 0x3f80000000127802 */ /* 0x000fc40000000f00 */
[----:B------:R-:W-:Y:S02]  /*0d80*/  @P1 IADD3.X R33, R50, R33, RZ, P0, !PT ;  /* 0x0000002132211210 */ /* 0x000fe400007fe4ff */
[----:B---3--:R-:W-:-:S03]  /*0d90*/  @P1 IADD3 R14, P0, R47, R14, RZ ;  /* 0x0000000e2f0e1210 */ /* 0x008fc60007f1e0ff */
[----:B------:R-:W3:Y:S01]  /*0da0*/  @P1 LDG.E R16, desc[UR6][R32.64] ;  /* 0x0000000620101981 */ /* 0x000ee2000c1e1900 */
[----:B------:R-:W-:Y:S01]  /*0db0*/  @P1 IADD3.X R15, R50, R15, RZ, P0, !PT ;  /* 0x0000000f320f1210 */ /* 0x000fe200007fe4ff */
[C---:B------:R-:W-:Y:S01]  /*0dc0*/  FMUL R37, R36.reuse, 0.044714998453855514526 ;  /* 0x3d37271324257820 */ /* 0x040fe20000400000 */
[----:B------:R-:W-:-:S03]  /*0dd0*/  FMUL R22, R36, 0.79788458347320556641 ;  /* 0x3f4c422a24167820 */ /* 0x000fc60000400000 */
[----:B------:R-:W-:-:S04]  /*0de0*/  FFMA R37, R37, R36, 1 ;  /* 0x3f80000025257423 */ /* 0x000fc80000000024 */
[----:B------:R-:W-:-:S04]  /*0df0*/  FMUL R37, R37, R22 ;  /* 0x0000001625257220 */ /* 0x000fc80000400000 */
[----:B------:R-:W-:-:S04]  /*0e00*/  FMUL R42, |R37|, 2.8853900432586669922 ;  /* 0x4038aa3b252a7820 */ /* 0x000fc80000400200 */
[----:B------:R-:W0:Y:S01]  /*0e10*/  MUFU.EX2 R51, R42 ;  /* 0x0000002a00337308 */ /* 0x000e220000000800 */
[----:B------:R-:W-:Y:S01]  /*0e20*/  FMUL R40, R37, R37 ;  /* 0x0000002525287220 */ /* 0x000fe20000400000 */
[----:B0-----:R-:W-:-:S06]  /*0e30*/  FADD R51, R51, 1 ;  /* 0x3f80000033337421 */ /* 0x001fcc0000000000 */
[----:B------:R-:W0:Y:S01]  /*0e40*/  MUFU.RCP R51, R51 ;  /* 0x0000003300337308 */ /* 0x000e220000001000 */
[----:B------:R-:W-:Y:S02]  /*0e50*/  IMAD.MOV.U32 R42, RZ, RZ, RZ ;  /* 0x000000ffff2a7224 */ /* 0x000fe400078e00ff */
[C---:B------:R-:W-:Y:S01]  /*0e60*/  FFMA R41, R40.reuse, R19, -0.052303962409496307373 ;  /* 0xbd563cae28297423 */ /* 0x040fe20000000013 */
[C---:B------:R-:W-:Y:S02]  /*0e70*/  FSETP.GE.AND P2, PT, |R37|.reuse, 0.60000002384185791016, PT ;  /* 0x3f19999a2500780b */ /* 0x040fe40003f46200 */
[----:B------:R-:W-:Y:S01]  /*0e80*/  MOV R22, RZ ;  /* 0x000000ff00167202 */ /* 0x000fe20000000f00 */
[C---:B------:R-:W-:Y:S01]  /*0e90*/  FFMA R41, R40.reuse, R41, 0.1331529766321182251 ;  /* 0x3e08594128297423 */ /* 0x040fe20000000029 */
[----:B------:R4:W3:Y:S01]  /*0ea0*/  @P1 LDG.E R42, desc[UR6][R38.64] ;  /* 0x00000006262a1981 */ /* 0x0008e2000c1e1900 */
[----:B------:R-:W-:Y:S02]  /*0eb0*/  FSETP.GE.AND P0, PT, |R37|, 9.010913848876953125, PT ;  /* 0x41102cb42500780b */ /* 0x000fe40003f06200 */
[----:B------:R-:W-:Y:S01]  /*0ec0*/  FFMA R41, R40, R41, -0.33332768082618713379 ;  /* 0xbeaaa9ed28297423 */ /* 0x000fe20000000029 */
[----:B------:R1:W3:Y:S01]  /*0ed0*/  @P1 LDG.E R22, desc[UR6][R48.64] ;  /* 0x0000000630161981 */ /* 0x0002e2000c1e1900 */
[----:B----4-:R-:W-:Y:S01]  /*0ee0*/  FMUL R38, R35, 0.044714998453855514526 ;  /* 0x3d37271323267820 */ /* 0x010fe20000400000 */
[----:B0-----:R-:W-:Y:S01]  /*0ef0*/  FFMA R51, R51, -2, R18 ;  /* 0xc000000033337823 */ /* 0x001fe20000000012 */
[----:B------:R-:W-:-:S02]  /*0f00*/  FMUL R39, R35, 0.79788458347320556641 ;  /* 0x3f4c422a23277820 */ /* 0x000fc40000400000 */
[----:B------:R-:W-:Y:S01]  /*0f10*/  FFMA R32, R38, R35, 1 ;  /* 0x3f80000026207423 */ /* 0x000fe20000000023 */
[----:B-----5:R-:W-:Y:S01]  /*0f20*/  FMUL R33, R30, 0.044714998453855514526 ;  /* 0x3d3727131e217820 */ /* 0x020fe20000400000 */
[----:B------:R-:W-:Y:S01]  /*0f30*/  FSEL R38, R51, 1, !P0 ;  /* 0x3f80000033267808 */ /* 0x000fe20004000000 */
[----:B-1----:R-:W-:Y:S01]  /*0f40*/  FFMA R48, R40, R41, RZ ;  /* 0x0000002928307223 */ /* 0x002fe200000000ff */
[----:B------:R-:W-:Y:S01]  /*0f50*/  FMUL R32, R32, R39 ;  /* 0x0000002720207220 */ /* 0x000fe20000400000 */
[----:B------:R-:W-:Y:S01]  /*0f60*/  FMUL R50, R30, 0.79788458347320556641 ;  /* 0x3f4c422a1e327820 */ /* 0x000fe20000400000 */
[--C-:B------:R-:W-:Y:S01]  /*0f70*/  LOP3.LUT R38, R38, 0x80000000, R37.reuse, 0xb8, !PT ;  /* 0x8000000026267812 */ /* 0x100fe200078eb825 */
[----:B------:R-:W-:Y:S01]  /*0f80*/  FFMA R33, R33, R30, 1 ;  /* 0x3f80000021217423 */ /* 0x000fe2000000001e */
[----:B------:R-:W-:Y:S01]  /*0f90*/  @!P2 FFMA R38, R37, R48, R37 ;  /* 0x000000302526a223 */ /* 0x000fe20000000025 */
[C---:B------:R-:W-:Y:S01]  /*0fa0*/  FMUL R37, |R32|.reuse, 2.8853900432586669922 ;  /* 0x4038aa3b20257820 */ /* 0x040fe20000400200 */
[----:B------:R-:W-:Y:S01]  /*0fb0*/  FMUL R41, R32, R32 ;  /* 0x0000002020297220 */ /* 0x000fe20000400000 */
[----:B------:R-:W-:Y:S01]  /*0fc0*/  FMUL R33, R33, R50 ;  /* 0x0000003221217220 */ /* 0x000fe20000400000 */
[----:B------:R-:W-:-:S02]  /*0fd0*/  IMAD.MOV.U32 R40, RZ, RZ, RZ ;  /* 0x000000ffff287224 */ /* 0x000fc400078e00ff */
[----:B------:R-:W-:Y:S01]  /*0fe0*/  FFMA R48, R41, R19, -0.052303962409496307373 ;  /* 0xbd563cae29307423 */ /* 0x000fe20000000013 */
[----:B------:R-:W0:Y:S01]  /*0ff0*/  MUFU.EX2 R37, R37 ;  /* 0x0000002500257308 */ /* 0x000e220000000800 */
[----:B------:R-:W-:Y:S02]  /*1000*/  FMUL R47, |R33|, 2.8853900432586669922 ;  /* 0x4038aa3b212f7820 */ /* 0x000fe40000400200 */
[C---:B------:R-:W-:Y:S01]  /*1010*/  FFMA R48, R41.reuse, R48, 0.1331529766321182251 ;  /* 0x3e08594129307423 */ /* 0x040fe20000000030 */
[----:B------:R1:W4:Y:S04]  /*1020*/  @P1 LDG.E R40, desc[UR6][R14.64] ;  /* 0x000000060e281981 */ /* 0x000328000c1e1900 */
[----:B------:R-:W5:Y:S01]  /*1030*/  MUFU.EX2 R47, R47 ;  /* 0x0000002f002f7308 */ /* 0x000f620000000800 */
[----:B-1----:R-:W-:Y:S01]  /*1040*/  FFMA R14, R41, R48, -0.33332768082618713379 ;  /* 0xbeaaa9ed290e7423 */ /* 0x002fe20000000030 */
[----:B------:R-:W-:-:S03]  /*1050*/  FMUL R15, R34, 0.044714998453855514526 ;  /* 0x3d372713220f7820 */ /* 0x000fc60000400000 */
[----:B------:R-:W-:Y:S01]  /*1060*/  FFMA R41, R41, R14, RZ ;  /* 0x0000000e29297223 */ /* 0x000fe200000000ff */
[----:B------:R-:W-:Y:S01]  /*1070*/  FFMA R15, R15, R34, 1 ;  /* 0x3f8000000f0f7423 */ /* 0x000fe20000000022 */
[----:B------:R-:W-:Y:S01]  /*1080*/  FMUL R14, R34, 0.79788458347320556641 ;  /* 0x3f4c422a220e7820 */ /* 0x000fe20000400000 */
[----:B------:R-:W-:-:S03]  /*1090*/  FMUL R48, R33, R33 ;  /* 0x0000002121307220 */ /* 0x000fc60000400000 */
[----:B------:R-:W-:Y:S01]  /*10a0*/  FMUL R39, R15, R14 ;  /* 0x0000000e0f277220 */ /* 0x000fe20000400000 */
[----:B0-----:R-:W-:Y:S01]  /*10b0*/  FADD R15, R37, 1 ;  /* 0x3f800000250f7421 */ /* 0x001fe20000000000 */
[----:B------:R-:W-:-:S04]  /*10c0*/  FFMA R37, R48, R19, -0.052303962409496307373 ;  /* 0xbd563cae30257423 */ /* 0x000fc80000000013 */
[C---:B------:R-:W-:Y:S01]  /*10d0*/  FFMA R49, R48.reuse, R37, 0.1331529766321182251 ;  /* 0x3e08594130317423 */ /* 0x040fe20000000025 */
[----:B-----5:R-:W-:Y:S01]  /*10e0*/  FADD R37, R47, 1 ;  /* 0x3f8000002f257421 */ /* 0x020fe20000000000 */
[----:B------:R-:W-:Y:S01]  /*10f0*/  FMUL R47, |R39|, 2.8853900432586669922 ;  /* 0x4038aa3b272f7820 */ /* 0x000fe20000400200 */
[----:B------:R-:W0:Y:S08]  /*1100*/  MUFU.RCP R15, R15 ;  /* 0x0000000f000f7308 */ /* 0x000e300000001000 */
[----:B------:R-:W1:Y:S08]  /*1110*/  MUFU.EX2 R47, R47 ;  /* 0x0000002f002f7308 */ /* 0x000e700000000800 */
[----:B------:R-:W5:Y:S01]  /*1120*/  MUFU.RCP R37, R37 ;  /* 0x0000002500257308 */ /* 0x000f620000001000 */
[----:B------:R-:W-:Y:S01]  /*1130*/  FFMA R14, R48, R49, -0.33332768082618713379 ;  /* 0xbeaaa9ed300e7423 */ /* 0x000fe20000000031 */
[C---:B------:R-:W-:Y:S01]  /*1140*/  FSETP.GE.AND P1, PT, |R32|.reuse, 0.60000002384185791016, PT ;  /* 0x3f19999a2000780b */ /* 0x040fe20003f26200 */
[----:B0-----:R-:W-:Y:S01]  /*1150*/  FFMA R15, R15, -2, R18 ;  /* 0xc00000000f0f7823 */ /* 0x001fe20000000012 */
[----:B------:R-:W-:-:S02]  /*1160*/  FSETP.GE.AND P0, PT, |R32|, 9.010913848876953125, PT ;  /* 0x41102cb42000780b */ /* 0x000fc40003f06200 */
[----:B------:R-:W-:Y:S01]  /*1170*/  FSETP.GE.AND P3, PT, |R33|, 0.60000002384185791016, PT ;  /* 0x3f19999a2100780b */ /* 0x000fe20003f66200 */
[----:B-1----:R-:W-:Y:S01]  /*1180*/  FADD R49, R47, 1 ;  /* 0x3f8000002f317421 */ /* 0x002fe20000000000 */
[----:B------:R-:W-:Y:S01]  /*1190*/  FFMA R48, R48, R14, RZ ;  /* 0x0000000e30307223 */ /* 0x000fe200000000ff */
[----:B------:R-:W-:Y:S02]  /*11a0*/  FSETP.GE.AND P2, PT, |R33|, 9.010913848876953125, PT ;  /* 0x41102cb42100780b */ /* 0x000fe40003f46200 */
[----:B------:R-:W-:Y:S02]  /*11b0*/  FSEL R15, R15, 1, !P0 ;  /* 0x3f8000000f0f7808 */ /* 0x000fe40004000000 */
[----:B------:R-:W0:Y:S01]  /*11c0*/  MUFU.RCP R49, R49 ;  /* 0x0000003100317308 */ /* 0x000e220000001000 */
[----:B-----5:R-:W-:Y:S01]  /*11d0*/  FFMA R14, R37, -2, R18 ;  /* 0xc0000000250e7823 */ /* 0x020fe20000000012 */
[--C-:B------:R-:W-:Y:S01]  /*11e0*/  LOP3.LUT R15, R15, 0x80000000, R32.reuse, 0xb8, !PT ;  /* 0x800000000f0f7812 */ /* 0x100fe200078eb820 */
[----:B------:R-:W-:Y:S01]  /*11f0*/  @!P1 FFMA R15, R32, R41, R32 ;  /* 0x00000029200f9223 */ /* 0x000fe20000000020 */
[----:B------:R-:W-:-:S02]  /*1200*/  FMUL R32, R39, R39 ;  /* 0x0000002727207220 */ /* 0x000fc40000400000 */
[----:B------:R-:W-:Y:S02]  /*1210*/  FSEL R14, R14, 1, !P2 ;  /* 0x3f8000000e0e7808 */ /* 0x000fe40005000000 */
[----:B------:R-:W-:Y:S02]  /*1220*/  ISETP.GE.U32.AND P0, PT, R6, R7, PT ;  /* 0x000000070600720c */ /* 0x000fe40003f06070 */
[--C-:B------:R-:W-:Y:S01]  /*1230*/  LOP3.LUT R37, R14, 0x80000000, R33.reuse, 0xb8, !PT ;  /* 0x800000000e257812 */ /* 0x100fe200078eb821 */
[----:B------:R-:W-:Y:S01]  /*1240*/  @!P3 FFMA R37, R33, R48, R33 ;  /* 0x000000302125b223 */ /* 0x000fe20000000021 */
[----:B------:R-:W-:Y:S01]  /*1250*/  FFMA R33, R32, R19, -0.052303962409496307373 ;  /* 0xbd563cae20217423 */ /* 0x000fe20000000013 */
[----:B------:R-:W-:Y:S02]  /*1260*/  ISETP.GE.U32.OR P0, PT, R12, R9, P0 ;  /* 0x000000090c00720c */ /* 0x000fe40000706470 */
[----:B------:R-:W-:Y:S01]  /*1270*/  FSETP.GE.AND P2, PT, |R39|, 0.60000002384185791016, PT ;  /* 0x3f19999a2700780b */ /* 0x000fe20003f46200 */
[----:B------:R-:W-:Y:S01]  /*1280*/  FFMA R33, R32, R33, 0.1331529766321182251 ;  /* 0x3e08594120217423 */ /* 0x000fe20000000021 */
[----:B0-----:R-:W-:Y:S01]  /*1290*/  FFMA R49, R49, -2, R18 ;  /* 0xc000000031317823 */ /* 0x001fe20000000012 */
[----:B------:R-:W-:-:S02]  /*12a0*/  FSETP.GE.AND P1, PT, |R39|, 9.010913848876953125, PT ;  /* 0x41102cb42700780b */ /* 0x000fc40003f26200 */
[C---:B------:R-:W-:Y:S02]  /*12b0*/  FFMA R12, R32.reuse, R33, -0.33332768082618713379 ;  /* 0xbeaaa9ed200c7423 */ /* 0x040fe40000000021 */
[----:B------:R-:W-:Y:S02]  /*12c0*/  FSEL R14, R49, 1, !P1 ;  /* 0x3f800000310e7808 */ /* 0x000fe40004800000 */
[----:B------:R-:W-:Y:S01]  /*12d0*/  FFMA R48, R32, R12, RZ ;  /* 0x0000000c20307223 */ /* 0x000fe200000000ff */
[----:B------:R-:W-:Y:S01]  /*12e0*/  IADD3 R41, P1, R26, UR4, RZ ;  /* 0x000000041a297c10 */ /* 0x000fe2000ff3e0ff */
[----:B------:R-:W-:Y:S01]  /*12f0*/  @!P0 IMAD.WIDE.U32 R32, R28, 0x3, R20 ;  /* 0x000000031c208825 */ /* 0x000fe200078e0014 */
[----:B------:R-:W-:-:S03]  /*1300*/  LOP3.LUT R12, R14, 0x80000000, R39, 0xb8, !PT ;  /* 0x800000000e0c7812 */ /* 0x000fc600078eb827 */
[----:B------:R-:W-:Y:S01]  /*1310*/  @!P2 FFMA R12, R39, R48, R39 ;  /* 0x00000030270ca223 */ /* 0x000fe20000000027 */
[----:B------:R-:W-:Y:S01]  /*1320*/  FMUL R39, R36, 0.10703222453594207764 ;  /* 0x3ddb33b624277820 */ /* 0x000fe20000400000 */
[----:B------:R-:W-:Y:S01]  /*1330*/  IADD3.X R14, R27, UR5, RZ, P1, !PT ;  /* 0x000000051b0e7c10 */ /* 0x000fe20008ffe4ff */
[----:B------:R-:W-:Y:S01]  /*1340*/  @!P0 IMAD R47, R29, 0x3, RZ ;  /* 0x000000031d2f8824 */ /* 0x000fe200078e02ff */
[----:B------:R-:W-:Y:S01]  /*1350*/  @!P0 IADD3 R50, P1, R41, R32, RZ ;  /* 0x0000002029328210 */ /* 0x000fe20007f3e0ff */
[----:B------:R-:W-:Y:S01]  /*1360*/  FFMA R39, R39, R36, 0.79788458347320556641 ;  /* 0x3f4c422a27277423 */ /* 0x000fe20000000024 */
[----:B------:R-:W-:Y:S02]  /*1370*/  FFMA R26, -R38, R38, 1 ;  /* 0x3f800000261a7423 */ /* 0x000fe40000000126 */
[----:B------:R-:W-:Y:S01]  /*1380*/  @!P0 IADD3.X R51, R14, R47, R33, P1, !PT ;  /* 0x0000002f0e338210 */ /* 0x000fe20000ffe421 */
[----:B------:R-:W-:Y:S01]  /*1390*/  FMUL R33, R36, 0.5 ;  /* 0x3f00000024217820 */ /* 0x000fe20000400000 */
[----:B------:R-:W-:Y:S01]  /*13a0*/  FMUL R26, R26, R39 ;  /* 0x000000271a1a7220 */ /* 0x000fe20000400000 */
[----:B------:R-:W-:-:S02]  /*13b0*/  @!P0 IADD3 R32, P2, R41, R20, RZ ;  /* 0x0000001429208210 */ /* 0x000fc40007f5e0ff */
[----:B------:R-:W-:Y:S01]  /*13c0*/  @!P0 IADD3 R48, P3, P4, R41, R28, R20 ;  /* 0x0000001c29308210 */ /* 0x000fe20007c7e014 */
[----:B------:R-:W-:Y:S01]  /*13d0*/  FMUL R26, R26, R33 ;  /* 0x000000211a1a7220 */ /* 0x000fe20000400000 */
[----:B------:R-:W-:Y:S01]  /*13e0*/  @!P0 LEA R36, P5, R28, R20, 0x1 ;  /* 0x000000141c248211 */ /* 0x000fe200078a08ff */
[----:B------:R-:W-:Y:S01]  /*13f0*/  FADD R33, R38, 1 ;  /* 0x3f80000026217421 */ /* 0x000fe20000000000 */
[----:B------:R-:W-:-:S03]  /*1400*/  FMUL R20, R35, 0.10703222453594207764 ;  /* 0x3ddb33b623147820 */ /* 0x000fc60000400000 */
[----:B------:R-:W-:Y:S01]  /*1410*/  FFMA R26, R33, 0.5, R26 ;  /* 0x3f000000211a7823 */ /* 0x000fe2000000001a */
[----:B------:R-:W-:Y:S01]  /*1420*/  FFMA R33, R20, R35, 0.79788458347320556641 ;  /* 0x3f4c422a14217423 */ /* 0x000fe20000000023 */
[----:B------:R-:W-:Y:S01]  /*1430*/  FFMA R20, -R15, R15, 1 ;  /* 0x3f8000000f147423 */ /* 0x000fe2000000010f */
[----:B------:R-:W-:-:S03]  /*1440*/  FMUL R35, R35, 0.5 ;  /* 0x3f00000023237820 */ /* 0x000fc60000400000 */
[----:B------:R-:W-:Y:S01]  /*1450*/  FMUL R20, R20, R33 ;  /* 0x0000002114147220 */ /* 0x000fe20000400000 */
[----:B------:R-:W-:Y:S01]  /*1460*/  FMUL R33, R30, 0.10703222453594207764 ;  /* 0x3ddb33b61e217820 */ /* 0x000fe20000400000 */
[----:B------:R-:W-:Y:S01]  /*1470*/  FMUL R23, R26, R23 ;  /* 0x000000171a177220 */ /* 0x000fe20000400000 */
[----:B------:R-:W-:Y:S01]  /*1480*/  FADD R15, R15, 1 ;  /* 0x3f8000000f0f7421 */ /* 0x000fe20000000000 */
[----:B------:R-:W-:Y:S01]  /*1490*/  FMUL R20, R20, R35 ;  /* 0x0000002314147220 */ /* 0x000fe20000400000 */
[----:B------:R-:W-:Y:S01]  /*14a0*/  FFMA R33, R33, R30, 0.79788458347320556641 ;  /* 0x3f4c422a21217423 */ /* 0x000fe2000000001e */
[----:B------:R-:W-:Y:S02]  /*14b0*/  FFMA R26, -R37, R37, 1 ;  /* 0x3f800000251a7423 */ /* 0x000fe40000000125 */
[----:B------:R-:W-:Y:S01]  /*14c0*/  FFMA R20, R15, 0.5, R20 ;  /* 0x3f0000000f147823 */ /* 0x000fe20000000014 */
[----:B------:R-:W-:Y:S01]  /*14d0*/  FMUL R15, R30, 0.5 ;  /* 0x3f0000001e0f7820 */ /* 0x000fe20000400000 */
[----:B------:R-:W-:-:S04]  /*14e0*/  FMUL R26, R26, R33 ;  /* 0x000000211a1a7220 */ /* 0x000fc80000400000 */
[----:B------:R-:W-:Y:S01]  /*14f0*/  FMUL R15, R26, R15 ;  /* 0x0000000f1a0f7220 */ /* 0x000fe20000400000 */
[----:B------:R-:W-:Y:S01]  /*1500*/  FADD R26, R37, 1 ;  /* 0x3f800000251a7421 */ /* 0x000fe20000000000 */
[----:B------:R-:W-:-:S03]  /*1510*/  FMUL R35, R34, 0.10703222453594207764 ;  /* 0x3ddb33b622237820 */ /* 0x000fc60000400000 */
[----:B------:R-:W-:Y:S01]  /*1520*/  FFMA R26, R26, 0.5, R15 ;  /* 0x3f0000001a1a7823 */ /* 0x000fe2000000000f */
[----:B------:R-:W-:Y:S01]  /*1530*/  IADD3 R38, R6, 0x2, RZ ;  /* 0x0000000206267810 */ /* 0x000fe20007ffe0ff */
[----:B------:R-:W-:Y:S02]  /*1540*/  FFMA R35, R35, R34, 0.79788458347320556641 ;  /* 0x3f4c422a23237423 */ /* 0x000fe40000000022 */
[----:B--2---:R-:W-:Y:S01]  /*1550*/  FMUL R17, R26, R17 ;  /* 0x000000111a117220 */ /* 0x004fe20000400000 */
[----:B------:R-:W-:Y:S02]  /*1560*/  VIADD R26, R5, 0x1e ;  /* 0x0000001e051a7836 */ /* 0x000fe40000000000 */
[----:B------:R-:W-:Y:S01]  /*1570*/  FFMA R30, -R12, R12, 1 ;  /* 0x3f8000000c1e7423 */ /* 0x000fe2000000010c */
[----:B------:R-:W-:Y:S01]  /*1580*/  FMUL R45, R20, R45 ;  /* 0x0000002d142d7220 */ /* 0x000fe20000400000 */
[----:B------:R-:W-:Y:S01]  /*1590*/  ISETP.GE.U32.AND P1, PT, R38, R7, PT ;  /* 0x000000072600720c */ /* 0x000fe20003f26070 */
[----:B------:R-:W-:Y:S01]  /*15a0*/  FMUL R33, R34, 0.5 ;  /* 0x3f00000022217820 */ /* 0x000fe20000400000 */
[----:B------:R-:W-:Y:S01]  /*15b0*/  FMUL R30, R30, R35 ;  /* 0x000000231e1e7220 */ /* 0x000fe20000400000 */
[----:B------:R-:W-:Y:S01]  /*15c0*/  FMUL R20, R23, R8 ;  /* 0x0000000817147220 */ /* 0x000fe20000400000 */
[----:B------:R-:W-:-:S02]  /*15d0*/  LOP3.LUT R26, R26, 0x1f, RZ, 0xc0, !PT ;  /* 0x0000001f1a1a7812 */ /* 0x000fc400078ec0ff */
[----:B------:R-:W-:Y:S01]  /*15e0*/  FMUL R30, R30, R33 ;  /* 0x000000211e1e7220 */ /* 0x000fe20000400000 */
[----:B------:R-:W-:Y:S02]  /*15f0*/  @!P0 IADD3.X R33, R14, R21, RZ, P2, !PT ;  /* 0x000000150e218210 */ /* 0x000fe400017fe4ff */
[----:B------:R-:W-:Y:S01]  /*1600*/  ISETP.LT.U32.AND P1, PT, R26, R9, !P1 ;  /* 0x000000091a00720c */ /* 0x000fe20004f21070 */
[----:B------:R-:W-:Y:S01]  /*1610*/  IMAD R37, R24, R28, RZ ;  /* 0x0000001c18257224 */ /* 0x000fe200078e02ff */
[----:B------:R-:W-:Y:S01]  /*1620*/  F2FP.SATFINITE.E4M3.F32.PACK_AB_MERGE_C R20, RZ, R20, RZ ;  /* 0x00000014ff14723e */ /* 0x000fe200048070ff */
[----:B------:R-:W-:Y:S01]  /*1630*/  FADD R15, R12, 1 ;  /* 0x3f8000000c0f7421 */ /* 0x000fe20000000000 */
[C---:B------:R-:W-:Y:S02]  /*1640*/  SHF.L.U64.HI R35, R28.reuse, 0x2, R29 ;  /* 0x000000021c237819 */ /* 0x040fe4000001021d */
[----:B------:R-:W-:Y:S01]  /*1650*/  SHF.L.U32 R34, R28, 0x2, RZ ;  /* 0x000000021c227819 */ /* 0x000fe200000006ff */
[----:B------:R0:W-:Y:S01]  /*1660*/  @!P0 STG.E.U8 desc[UR6][R32.64], R20 ;  /* 0x0000001420008986 */ /* 0x0001e2000c101106 */
[----:B------:R-:W-:Y:S01]  /*1670*/  FFMA R12, R15, 0.5, R30 ;  /* 0x3f0000000f0c7823 */ /* 0x000fe2000000001e */
[----:B------:R-:W-:-:S02]  /*1680*/  @!P0 IADD3.X R49, R14, R29, R21, P3, P4 ;  /* 0x0000001d0e318210 */ /* 0x000fc40001fe8415 */
[----:B------:R-:W-:Y:S01]  /*1690*/  IMAD.WIDE.U32 R30, R31, R28, R34 ;  /* 0x0000001c1f1e7225 */ /* 0x000fe200078e0022 */
[----:B------:R-:W-:Y:S02]  /*16a0*/  @!P0 LEA.HI.X R21, R28, R21, R29, 0x1, P5 ;  /* 0x000000151c158211 */ /* 0x000fe400028f0c1d */
[----:B------:R-:W-:Y:S02]  /*16b0*/  @!P0 IADD3 R38, P2, R36, R41, RZ ;  /* 0x0000002924268210 */ /* 0x000fe40007f5e0ff */
[----:B0-----:R-:W-:Y:S02]  /*16c0*/  LEA R32, R37, R0, 0x2 ;  /* 0x0000000025207211 */ /* 0x001fe400078e10ff */
[----:B------:R-:W0:Y:S03]  /*16d0*/  @P1 LDC.64 R36, c[0x0][0x210] ;  /* 0x00008400ff241b82 */ /* 0x000e260000000a00 */
[----:B------:R-:W-:Y:S01]  /*16e0*/  IMAD.SHL.U32 R33, R32, 0x20, RZ ;  /* 0x0000002020217824 */ /* 0x000fe200078e00ff */
[----:B------:R-:W-:-:S02]  /*16f0*/  @!P0 IADD3.X R39, R21, R14, RZ, P2, !PT ;  /* 0x0000000e15278210 */ /* 0x000fc400017fe4ff */
[----:B------:R-:W-:Y:S02]  /*1700*/  IADD3 R11, R11, R31, RZ ;  /* 0x0000001f0b0b7210 */ /* 0x000fe40007ffe0ff */
[----:B------:R-:W-:Y:S01]  /*1710*/  IADD3 R32, P2, P3, R26, R30, R33 ;  /* 0x0000001e1a207210 */ /* 0x000fe20007b5e021 */
[----:B------:R-:W-:-:S03]  /*1720*/  FMUL R43, R12, R43 ;  /* 0x0000002b0c2b7220 */ /* 0x000fc60000400000 */
[----:B------:R-:W-:Y:S02]  /*1730*/  IADD3.X R33, RZ, R11, R27, P2, P3 ;  /* 0x0000000bff217210 */ /* 0x000fe400017e641b */
[----:B------:R-:W-:Y:S01]  /*1740*/  @P1 IADD3 R55, P2, R32, R34, RZ ;  /* 0x0000002220371210 */ /* 0x000fe20007f5e0ff */
[-C--:B------:R-:W-:Y:S01]  /*1750*/  FMUL R15, R45, R8.reuse ;  /* 0x000000082d0f7220 */ /* 0x080fe20000400000 */
[-C--:B------:R-:W-:Y:S01]  /*1760*/  FMUL R12, R17, R8.reuse ;  /* 0x00000008110c7220 */ /* 0x080fe20000400000 */
[----:B------:R-:W-:Y:S02]  /*1770*/  FMUL R21, R43, R8 ;  /* 0x000000082b157220 */ /* 0x000fe40000400000 */
[----:B------:R-:W-:Y:S01]  /*1780*/  @P1 IMAD.X R56, R33, 0x1, R35, P2 ;  /* 0x0000000121381824 */ /* 0x000fe200010e0623 */
[----:B------:R-:W-:Y:S01]  /*1790*/  F2FP.SATFINITE.E4M3.F32.PACK_AB_MERGE_C R15, RZ, R15, RZ ;  /* 0x0000000fff0f723e */ /* 0x000fe200048070ff */
[----:B------:R-:W1:Y:S01]  /*17a0*/  @P1 LDC.64 R34, c[0x0][0x218] ;  /* 0x00008600ff221b82 */ /* 0x000e620000000a00 */
[----:B------:R-:W-:-:S02]  /*17b0*/  F2FP.SATFINITE.E4M3.F32.PACK_AB_MERGE_C R12, RZ, R12, RZ ;  /* 0x0000000cff0c723e */ /* 0x000fc400048070ff */
[----:B------:R-:W-:Y:S02]  /*17c0*/  F2FP.SATFINITE.E4M3.F32.PACK_AB_MERGE_C R21, RZ, R21, RZ ;  /* 0x00000015ff15723e */ /* 0x000fe400048070ff */
[C---:B------:R-:W-:Y:S01]  /*17d0*/  @P1 SHF.L.U64.HI R56, R55.reuse, 0x2, R56 ;  /* 0x0000000237381819 */ /* 0x040fe20000010238 */
[----:B------:R0:W-:Y:S01]  /*17e0*/  @!P0 STG.E.U8 desc[UR6][R48.64], R15 ;  /* 0x0000000f30008986 */ /* 0x0001e2000c101106 */
[----:B------:R-:W-:-:S03]  /*17f0*/  @P1 SHF.L.U32 R55, R55, 0x2, RZ ;  /* 0x0000000237371819 */ /* 0x000fc600000006ff */
[----:B------:R2:W-:Y:S04]  /*1800*/  @!P0 STG.E.U8 desc[UR6][R38.64], R12 ;  /* 0x0000000c26008986 */ /* 0x0005e8000c101106 */
[----:B------:R5:W-:Y:S01]  /*1810*/  @!P0 STG.E.U8 desc[UR6][R50.64], R21 ;  /* 0x0000001532008986 */ /* 0x000be2000c101106 */
[----:B0-----:R-:W-:-:S04]  /*1820*/  @P1 IADD3 R48, P0, R55, R36, RZ ;  /* 0x0000002437301210 */ /* 0x001fc80007f1e0ff */
[----:B------:R-:W-:Y:S02]  /*1830*/  @P1 IADD3.X R49, R56, R37, RZ, P0, !PT ;  /* 0x0000002538311210 */ /* 0x000fe400007fe4ff */
[----:B------:R-:W0:Y:S01]  /*1840*/  @P1 LDC.64 R36, c[0x0][0x210] ;  /* 0x00008400ff241b82 */ /* 0x000e220000000a00 */
[----:B--2---:R-:W-:-:S04]  /*1850*/  @P1 IMAD.WIDE.U32 R38, R28, 0x5, R32 ;  /* 0x000000051c261825 */ /* 0x004fc800078e0020 */
[----:B------:R-:W-:Y:S01]  /*1860*/  @P1 IMAD R47, R29, 0x5, RZ ;  /* 0x000000051d2f1824 */ /* 0x000fe200078e02ff */
[----:B-1----:R-:W-:Y:S02]  /*1870*/  @P1 IADD3 R54, P0, R55, R34, RZ ;  /* 0x0000002237361210 */ /* 0x002fe40007f1e0ff */
[----:B------:R-:W-:Y:S02]  /*1880*/  @P1 SHF.L.U32 R53, R38, 0x2, RZ ;  /* 0x0000000226351819 */ /* 0x000fe400000006ff */
[----:B------:R-:W-:Y:S01]  /*1890*/  @P1 IADD3 R39, R47, R39, RZ ;  /* 0x000000272f271210 */ /* 0x000fe20007ffe0ff */
[----:B------:R-:W-:Y:S02]  /*18a0*/  @P1 IMAD.X R55, R56, 0x1, R35, P0 ;  /* 0x0000000138371824 */ /* 0x000fe400000e0623 */
[----:B------:R-:W-:Y:S01]  /*18b0*/  IMAD.MOV.U32 R31, RZ, RZ, RZ ;  /* 0x000000ffff1f7224 */ /* 0x000fe200078e00ff */
[----:B------:R-:W-:Y:S01]  /*18c0*/  @P1 SHF.L.U64.HI R52, R38, 0x2, R39 ;  /* 0x0000000226341819 */ /* 0x000fe20000010227 */
[----:B------:R-:W1:Y:S04]  /*18d0*/  @P1 LDC.64 R34, c[0x0][0x218] ;  /* 0x00008600ff221b82 */ /* 0x000e680000000a00 */
[----:B------:R2:W4:Y:S01]  /*18e0*/  @P1 LDG.E R31, desc[UR6][R48.64] ;  /* 0x00000006301f1981 */ /* 0x000522000c1e1900 */
[----:B0-----:R-:W-:-:S02]  /*18f0*/  @P1 IADD3 R38, P0, R53, R36, RZ ;  /* 0x0000002435261210 */ /* 0x001fc40007f1e0ff */
[----:B------:R-:W-:Y:S02]  /*1900*/  @P1 MOV R36, R32 ;  /* 0x0000002000241202 */ /* 0x000fe40000000f00 */
[----:B------:R-:W-:Y:S02]  /*1910*/  @P1 IADD3.X R39, R52, R37, RZ, P0, !PT ;  /* 0x0000002534271210 */ /* 0x000fe400007fe4ff */
[----:B------:R-:W-:Y:S01]  /*1920*/  @P1 MOV R37, R33 ;  /* 0x0000002100251202 */ /* 0x000fe20000000f00 */
[----:B--2---:R-:W-:Y:S02]  /*1930*/  @P1 IMAD R49, R29, 0x6, RZ ;  /* 0x000000061d311824 */ /* 0x004fe400078e02ff */
[----:B------:R-:W-:-:S04]  /*1940*/  @P1 IMAD.WIDE.U32 R36, R28, 0x6, R36 ;  /* 0x000000061c241825 */ /* 0x000fc800078e0024 */
[----:B------:R-:W-:Y:S01]  /*1950*/  @P1 IMAD.IADD R37, R49, 0x1, R37 ;  /* 0x0000000131251824 */ /* 0x000fe200078e0225 */
[----:B-----5:R-:W-:Y:S01]  /*1960*/  @P1 SHF.L.U32 R51, R36, 0x2, RZ ;  /* 0x0000000224331819 */ /* 0x020fe200000006ff */
[----:B------:R-:W-:-:S03]  /*1970*/  IMAD.MOV.U32 R48, RZ, RZ, RZ ;  /* 0x000000ffff307224 */ /* 0x000fc600078e00ff */
[----:B------:R-:W-:Y:S02]  /*1980*/  @P1 SHF.L.U64.HI R50, R36, 0x2, R37 ;  /* 0x0000000224321819 */ /* 0x000fe40000010225 */
[----:B------:R-:W0:Y:S01]  /*1990*/  @P1 LDC.64 R36, c[0x0][0x210] ;  /* 0x00008400ff241b82 */ /* 0x000e220000000a00 */
[----:B------:R2:W5:Y:S01]  /*19a0*/  @P1 LDG.E R48, desc[UR6][R38.64] ;  /* 0x0000000626301981 */ /* 0x000562000c1e1900 */
[----:B-1----:R-:W-:Y:S01]  /*19b0*/  @P1 IADD3 R34, P0, R53, R34, RZ ;  /* 0x0000002235221210 */ /* 0x002fe20007f1e0ff */
[----:B------:R-:W-:Y:S01]  /*19c0*/  @P1 IMAD.WIDE.U32 R32, R28, 0x7, R32 ;  /* 0x000000071c201825 */ /* 0x000fe200078e0020 */
[----:B------:R-:W-:-:S03]  /*19d0*/  MOV R47, RZ ;  /* 0x000000ff002f7202 */ /* 0x000fc60000000f00 */
[----:B------:R-:W-:-:S03]  /*19e0*/  @P1 IMAD R53, R29, 0x7, RZ ;  /* 0x000000071d351824 */ /* 0x000fc600078e02ff */
[----:B------:R1:W5:Y:S01]  /*19f0*/  @P1 LDG.E R47, desc[UR6][R54.64] ;  /* 0x00000006362f1981 */ /* 0x000362000c1e1900 */
[----:B--2---:R-:W2:Y:S01]  /*1a00*/  @P1 LDC.64 R38, c[0x0][0x218] ;  /* 0x00008600ff261b82 */ /* 0x004ea20000000a00 */
[----:B------:R-:W-:Y:S01]  /*1a10*/  @P1 IMAD.IADD R33, R53, 0x1, R33 ;  /* 0x0000000135211824 */ /* 0x000fe200078e0221 */
[----:B------:R-:W-:Y:S02]  /*1a20*/  @P1 SHF.L.U32 R53, R32, 0x2, RZ ;  /* 0x0000000220351819 */ /* 0x000fe400000006ff */
[----:B------:R-:W-:Y:S02]  /*1a30*/  @P1 IADD3.X R35, R52, R35, RZ, P0, !PT ;  /* 0x0000002334231210 */ /* 0x000fe400007fe4ff */
[----:B-1----:R-:W-:Y:S02]  /*1a40*/  @P1 SHF.L.U64.HI R54, R32, 0x2, R33 ;  /* 0x0000000220361819 */ /* 0x002fe40000010221 */
[----:B------:R-:W1:Y:S01]  /*1a50*/  @P1 LDC.64 R32, c[0x0][0x210] ;  /* 0x00008400ff201b82 */ /* 0x000e620000000a00 */
[----:B0-----:R-:W-:-:S02]  /*1a60*/  @P1 IADD3 R36, P0, R51, R36, RZ ;  /* 0x0000002433241210 */ /* 0x001fc40007f1e0ff */
[----:B------:R-:W-:Y:S02]  /*1a70*/  MOV R52, RZ ;  /* 0x000000ff00347202 */ /* 0x000fe40000000f00 */
[----:B------:R-:W-:Y:S01]  /*1a80*/  @P1 IADD3.X R37, R50, R37, RZ, P0, !PT ;  /* 0x0000002532251210 */ /* 0x000fe200007fe4ff */
[----:B------:R-:W-:-:S04]  /*1a90*/  IMAD.MOV.U32 R49, RZ, RZ, RZ ;  /* 0x000000ffff317224 */ /* 0x000fc800078e00ff */
[----:B------:R0:W5:Y:S01]  /*1aa0*/  @P1 LDG.E R52, desc[UR6][R36.64] ;  /* 0x0000000624341981 */ /* 0x000162000c1e1900 */
[----:B--2---:R-:W-:Y:S01]  /*1ab0*/  @P1 IADD3 R38, P0, R51, R38, RZ ;  /* 0x0000002633261210 */ /* 0x004fe20007f1e0ff */
[----:B------:R-:W-:Y:S02]  /*1ac0*/  FMUL R51, R10, 0.044714998453855514526 ;  /* 0x3d3727130a337820 */ /* 0x000fe40000400000 */
[----:B------:R1:W2:Y:S01]  /*1ad0*/  @P1 LDG.E R49, desc[UR6][R34.64] ;  /* 0x0000000622311981 */ /* 0x0002a2000c1e1900 */
[----:B------:R-:W-:Y:S01]  /*1ae0*/  @P1 IADD3.X R39, R50, R39, RZ, P0, !PT ;  /* 0x0000002732271210 */ /* 0x000fe200007fe4ff */
[----:B------:R-:W-:Y:S01]  /*1af0*/  FFMA R51, R51, R10, 1 ;  /* 0x3f80000033337423 */ /* 0x000fe2000000000a */
[----:B------:R-:W-:Y:S01]  /*1b00*/  FMUL R50, R10, 0.79788458347320556641 ;  /* 0x3f4c422a0a327820 */ /* 0x000fe20000400000 */
[----:B0-----:R-:W-:-:S03]  /*1b10*/  CS2R R36, SRZ ;  /* 0x0000000000247805 */ /* 0x001fc6000001ff00 */
[----:B------:R-:W-:Y:S01]  /*1b20*/  FMUL R51, R51, R50 ;  /* 0x0000003233337220 */ /* 0x000fe20000400000 */
[----:B-1----:R-:W-:Y:S02]  /*1b30*/  @P1 IADD3 R34, P0, R53, R32, RZ ;  /* 0x0000002035221210 */ /* 0x002fe40007f1e0ff */
[----:B------:R0:W2:Y:S03]  /*1b40*/  @P1 LDG.E R36, desc[UR6][R38.64] ;  /* 0x0000000626241981 */ /* 0x0000a6000c1e1900 */
[----:B------:R-:W-:Y:S02]  /*1b50*/  @P1 IMAD.X R35, R54, 0x1, R33, P0 ;  /* 0x0000000136231824 */ /* 0x000fe400000e0621 */
[----:B------:R-:W1:Y:S03]  /*1b60*/  @P1 LDC.64 R32, c[0x0][0x218] ;  /* 0x00008600ff201b82 */ /* 0x000e660000000a00 */
[----:B------:R3:W2:Y:S01]  /*1b70*/  @P1 LDG.E R37, desc[UR6][R34.64] ;  /* 0x0000000622251981 */ /* 0x0006a2000c1e1900 */
[----:B0-----:R-:W-:-:S06]  /*1b80*/  FMUL R39, |R51|, 2.8853900432586669922 ;  /* 0x4038aa3b33277820 */ /* 0x001fcc0000400200 */
[----:B------:R-:W3:Y:S01]  /*1b90*/  MUFU.EX2 R39, R39 ;  /* 0x0000002700277308 */ /* 0x000ee20000000800 */
[----:B------:R-:W-:Y:S01]  /*1ba0*/  MOV R38, RZ ;  /* 0x000000ff00267202 */ /* 0x000fe20000000f00 */
[----:B------:R-:W-:Y:S01]  /*1bb0*/  FMUL R56, R51, R51 ;  /* 0x0000003333387220 */ /* 0x000fe20000400000 */
[----:B------:R-:W-:Y:S01]  /*1bc0*/  FADD R50, RZ, R23 ;  /* 0x00000017ff327221 */ /* 0x000fe20000000000 */
[----:B---3--:R-:W-:-:S04]  /*1bd0*/  FADD R34, R39, 1 ;  /* 0x3f80000027227421 */ /* 0x008fc80000000000 */
[----:B------:R-:W0:Y:S01]  /*1be0*/  MUFU.RCP R35, R34 ;  /* 0x0000002200237308 */ /* 0x000e220000001000 */
[----:B-1----:R-:W-:-:S04]  /*1bf0*/  @P1 IADD3 R32, P0, R53, R32, RZ ;  /* 0x0000002035201210 */ /* 0x002fc80007f1e0ff */
[----:B------:R-:W-:Y:S02]  /*1c00*/  @P1 IADD3.X R33, R54, R33, RZ, P0, !PT ;  /* 0x0000002136211210 */ /* 0x000fe400007fe4ff */
[----:B------:R-:W-:Y:S01]  /*1c10*/  FMNMX R54, RZ, |R23|, !PT ;  /* 0x40000017ff367209 */ /* 0x000fe20007800000 */
[C---:B------:R-:W-:Y:S02]  /*1c20*/  FFMA R23, R56.reuse, R19, -0.052303962409496307373 ;  /* 0xbd563cae38177423 */ /* 0x040fe40000000013 */
[----:B------:R1:W3:Y:S01]  /*1c30*/  @P1 LDG.E R38, desc[UR6][R32.64] ;  /* 0x0000000620261981 */ /* 0x0002e2000c1e1900 */
[C---:B------:R-:W-:Y:S01]  /*1c40*/  FSETP.GE.AND P1, PT, |R51|.reuse, 0.60000002384185791016, PT ;  /* 0x3f19999a3300780b */ /* 0x040fe20003f26200 */
[C---:B------:R-:W-:Y:S01]  /*1c50*/  FFMA R23, R56.reuse, R23, 0.1331529766321182251 ;  /* 0x3e08594138177423 */ /* 0x040fe20000000017 */
[----:B------:R-:W-:Y:S01]  /*1c60*/  FSETP.GE.AND P0, PT, |R51|, 9.010913848876953125, PT ;  /* 0x41102cb43300780b */ /* 0x000fe20003f06200 */
[----:B0-----:R-:W-:Y:S02]  /*1c70*/  FFMA R35, R35, -2, R18 ;  /* 0xc000000023237823 */ /* 0x001fe40000000012 */
[----:B------:R-:W-:-:S03]  /*1c80*/  FFMA R23, R56, R23, -0.33332768082618713379 ;  /* 0xbeaaa9ed38177423 */ /* 0x000fc60000000017 */
[----:B-1----:R-:W-:Y:S01]  /*1c90*/  FSEL R32, R35, 1, !P0 ;  /* 0x3f80000023207808 */ /* 0x002fe20004000000 */
[----:B------:R-:W-:Y:S01]  /*1ca0*/  FFMA R56, R56, R23, RZ ;  /* 0x0000001738387223 */ /* 0x000fe200000000ff */
[----:B------:R-:W-:Y:S02]  /*1cb0*/  FMUL R33, R10, 0.10703222453594207764 ;  /* 0x3ddb33b60a217820 */ /* 0x000fe40000400000 */
[--C-:B------:R-:W-:Y:S01]  /*1cc0*/  LOP3.LUT R23, R32, 0x80000000, R51.reuse, 0xb8, !PT ;  /* 0x8000000020177812 */ /* 0x100fe200078eb833 */
[----:B------:R-:W-:Y:S01]  /*1cd0*/  @!P1 FFMA R23, R51, R56, R51 ;  /* 0x0000003833179223 */ /* 0x000fe20000000033 */
[----:B------:R-:W-:Y:S01]  /*1ce0*/  FFMA R33, R33, R10, 0.79788458347320556641 ;  /* 0x3f4c422a21217423 */ /* 0x000fe2000000000a */
[----:B------:R-:W-:Y:S02]  /*1cf0*/  FMUL R35, R46, 0.044714998453855514526 ;  /* 0x3d3727132e237820 */ /* 0x000fe40000400000 */
[----:B------:R-:W-:-:S04]  /*1d00*/  FFMA R32, -R23, R23, 1 ;  /* 0x3f80000017207423 */ /* 0x000fc80000000117 */
[----:B------:R-:W-:Y:S01]  /*1d10*/  FMUL R33, R32, R33 ;  /* 0x0000002120217220 */ /* 0x000fe20000400000 */
[----:B------:R-:W-:Y:S01]  /*1d20*/  FFMA R32, R35, R46, 1 ;  /* 0x3f80000023207423 */ /* 0x000fe2000000002e */
[----:B------:R-:W-:-:S04]  /*1d30*/  FMUL R35, R46, 0.79788458347320556641 ;  /* 0x3f4c422a2e237820 */ /* 0x000fc80000400000 */
[----:B------:R-:W-:-:S04]  /*1d40*/  FMUL R32, R32, R35 ;  /* 0x0000002320207220 */ /* 0x000fc80000400000 */
[----:B------:R-:W-:-:S06]  /*1d50*/  FMUL R35, |R32|, 2.8853900432586669922 ;  /* 0x4038aa3b20237820 */ /* 0x000fcc0000400200 */
[----:B------:R-:W0:Y:S01]  /*1d60*/  MUFU.EX2 R35, R35 ;  /* 0x0000002300237308 */ /* 0x000e220000000800 */
[----:B------:R-:W-:Y:S01]  /*1d70*/  FMUL R10, R10, 0.5 ;  /* 0x3f0000000a0a7820 */ /* 0x000fe20000400000 */
[----:B------:R-:W-:Y:S01]  /*1d80*/  FADD R23, R23, 1 ;  /* 0x3f80000017177421 */ /* 0x000fe20000000000 */
[----:B0-----:R-:W-:-:S06]  /*1d90*/  FADD R39, R35, 1 ;  /* 0x3f80000023277421 */ /* 0x001fcc0000000000 */
[----:B------:R-:W0:Y:S01]  /*1da0*/  MUFU.RCP R39, R39 ;  /* 0x0000002700277308 */ /* 0x000e220000001000 */
[----:B------:R-:W-:Y:S01]  /*1db0*/  FMUL R10, R33, R10 ;  /* 0x0000000a210a7220 */ /* 0x000fe20000400000 */
[----:B------:R-:W-:-:S03]  /*1dc0*/  FMUL R33, R32, R32 ;  /* 0x0000002020217220 */ /* 0x000fc60000400000 */
        /* <DEDUP_REMOVED lines=10> */
[----:B------:R-:W-:Y:S01]  /*1e70*/  FMUL R23, R46, 0.10703222453594207764 ;  /* 0x3ddb33b62e177820 */ /* 0x000fe20000400000 */
[----:B------:R-:W-:-:S03]  /*1e80*/  @!P1 FFMA R10, R32, R33, R32 ;  /* 0x00000021200a9223 */ /* 0x000fc60000000020 */
        /* <DEDUP_REMOVED lines=8> */
[----:B------:R-:W0:Y:S01]  /*1f10*/  MUFU.EX2 R35, R35 ;  /* 0x0000002300237308 */ /* 0x000e220000000800 */
[----:B------:R-:W-:-:S04]  /*1f20*/  FMUL R33, R46, 0.5 ;  /* 0x3f0000002e217820 */ /* 0x000fc80000400000 */
[----:B------:R-:W-:Y:S01]  /*1f30*/  FMUL R32, R32, R33 ;  /* 0x0000002120207220 */ /* 0x000fe20000400000 */
[----:B0-----:R-:W-:-:S06]  /*1f40*/  FADD R39, R35, 1 ;  /* 0x3f80000023277421 */ /* 0x001fcc0000000000 */
[----:B------:R-:W0:Y:S01]  /*1f50*/  MUFU.RCP R39, R39 ;  /* 0x0000002700277308 */ /* 0x000e220000001000 */
[----:B------:R-:W-:Y:S01]  /*1f60*/  FMUL R33, R23, R23 ;  /* 0x0000001717217220 */ /* 0x000fe20000400000 */
[----:B------:R-:W-:-:S03]  /*1f70*/  FADD R51, R10, 1 ;  /* 0x3f8000000a337421 */ /* 0x000fc60000000000 */
[----:B------:R-:W-:Y:S01]  /*1f80*/  FFMA R10, R33, R19, -0.052303962409496307373 ;  /* 0xbd563cae210a7423 */ /* 0x000fe20000000013 */
[----:B------:R-:W-:Y:S01]  /*1f90*/  FSETP.GE.AND P1, PT, |R23|, 0.60000002384185791016, PT ;  /* 0x3f19999a1700780b */ /* 0x000fe20003f26200 */
[----:B------:R-:W-:Y:S02]  /*1fa0*/  FFMA R51, R51, 0.5, R32 ;  /* 0x3f00000033337823 */ /* 0x000fe40000000020 */
        /* <DEDUP_REMOVED lines=14> */
[C---:B------:R-:W-:Y:S01]  /*2090*/  FADD R50, R45.reuse, R50 ;  /* 0x000000322d327221 */ /* 0x040fe20000000000 */
[----:B------:R-:W-:Y:S01]  /*20a0*/  FMNMX R54, |R45|, R54, !PT ;  /* 0x000000362d367209 */ /* 0x000fe20007800200 */
[----:B------:R-:W-:Y:S01]  /*20b0*/  FMUL R45, R34, R13 ;  /* 0x0000000d222d7220 */ /* 0x000fe20000400000 */
[----:B------:R-:W-:Y:S01]  /*20c0*/  FMUL R13, R42, 0.10703222453594207764 ;  /* 0x3ddb33b62a0d7820 */ /* 0x000fe20000400000 */
[----:B------:R-:W-:Y:S01]  /*20d0*/  FFMA R10, -R32, R32, 1 ;  /* 0x3f800000200a7423 */ /* 0x000fe20000000120 */
[----:B------:R-:W-:Y:S01]  /*20e0*/  FMUL R39, R23, R23 ;  /* 0x0000001717277220 */ /* 0x000fe20000400000 */
[----:B0-----:R-:W-:-:S04]  /*20f0*/  FADD R34, R33, 1 ;  /* 0x3f80000021227421 */ /* 0x001fc80000000000 */
[----:B------:R-:W0:Y:S01]  /*2100*/  MUFU.RCP R35, R34 ;  /* 0x0000002200237308 */ /* 0x000e220000001000 */
[----:B------:R-:W-:-:S04]  /*2110*/  FFMA R13, R13, R42, 0.79788458347320556641 ;  /* 0x3f4c422a0d0d7423 */ /* 0x000fc8000000002a */
[----:B------:R-:W-:Y:S01]  /*2120*/  FMUL R13, R10, R13 ;  /* 0x0000000d0a0d7220 */ /* 0x000fe20000400000 */
[----:B------:R-:W-:Y:S01]  /*2130*/  FFMA R10, R39, R19, -0.052303962409496307373 ;  /* 0xbd563cae270a7423 */ /* 0x000fe20000000013 */
[----:B------:R-:W-:-:S03]  /*2140*/  FSETP.GE.AND P1, PT, |R23|, 0.60000002384185791016, PT ;  /* 0x3f19999a1700780b */ /* 0x000fc60003f26200 */
[----:B------:R-:W-:Y:S01]  /*2150*/  FFMA R10, R39, R10, 0.1331529766321182251 ;  /* 0x3e085941270a7423 */ /* 0x000fe2000000000a */
[----:B------:R-:W-:-:S03]  /*2160*/  FSETP.GE.AND P0, PT, |R23|, 9.010913848876953125, PT ;  /* 0x41102cb41700780b */ /* 0x000fc60003f06200 */
[----:B------:R-:W-:Y:S01]  /*2170*/  FFMA R10, R39, R10, -0.33332768082618713379 ;  /* 0xbeaaa9ed270a7423 */ /* 0x000fe2000000000a */
[----:B0-----:R-:W-:Y:S01]  /*2180*/  FFMA R35, R35, -2, R18 ;  /* 0xc000000023237823 */ /* 0x001fe20000000012 */
[----:B------:R-:W-:Y:S02]  /*2190*/  FMUL R51, R51, R44 ;  /* 0x0000002c33337220 */ /* 0x000fe40000400000 */
[----:B------:R-:W-:Y:S02]  /*21a0*/  FFMA R44, R39, R10, RZ ;  /* 0x0000000a272c7223 */ /* 0x000fe400000000ff */
[----:B------:R-:W-:-:S04]  /*21b0*/  FSEL R34, R35, 1, !P0 ;  /* 0x3f80000023227808 */ /* 0x000fc80004000000 */
[--C-:B------:R-:W-:Y:S01]  /*21c0*/  LOP3.LUT R10, R34, 0x80000000, R23.reuse, 0xb8, !PT ;  /* 0x80000000220a7812 */ /* 0x100fe200078eb817 */
[----:B------:R-:W-:Y:S01]  /*21d0*/  @!P1 FFMA R10, R23, R44, R23 ;  /* 0x0000002c170a9223 */ /* 0x000fe20000000017 */
[----:B------:R-:W-:Y:S01]  /*21e0*/  VIADD R34, R6, 0x1 ;  /* 0x0000000106227836 */ /* 0x000fe20000000000 */
[----:B------:R-:W-:Y:S01]  /*21f0*/  IADD3 R23, R5, -0x1, RZ ;  /* 0xffffffff05177810 */ /* 0x000fe20007ffe0ff */
[----:B------:R-:W-:-:S03]  /*2200*/  FMUL R42, R42, 0.5 ;  /* 0x3f0000002a2a7820 */ /* 0x000fc60000400000 */
[----:B------:R-:W-:Y:S02]  /*2210*/  ISETP.GE.U32.AND P0, PT, R34, R7, PT ;  /* 0x000000072200720c */ /* 0x000fe40003f06070 */
[----:B------:R-:W-:Y:S01]  /*2220*/  LOP3.LUT R33, R23, 0x1f, RZ, 0xc0, !PT ;  /* 0x0000001f17217812 */ /* 0x000fe200078ec0ff */
[----:B------:R-:W-:Y:S01]  /*2230*/  FMUL R13, R13, R42 ;  /* 0x0000002a0d0d7220 */ /* 0x000fe20000400000 */
[----:B------:R-:W-:Y:S02]  /*2240*/  FADD R32, R32, 1 ;  /* 0x3f80000020207421 */ /* 0x000fe40000000000 */
[----:B------:R-:W-:Y:S02]  /*2250*/  ISETP.GE.U32.OR P0, PT, R33, R9, P0 ;  /* 0x000000092100720c */ /* 0x000fe40000706470 */
[----:B------:R-:W-:Y:S01]  /*2260*/  FFMA R13, R32, 0.5, R13 ;  /* 0x3f000000200d7823 */ /* 0x000fe2000000000d */
[----:B------:R-:W-:-:S03]  /*2270*/  FMUL R23, R40, 0.10703222453594207764 ;  /* 0x3ddb33b628177820 */ /* 0x000fc60000400000 */
[----:B------:R-:W-:Y:S01]  /*2280*/  FMUL R55, R13, R22 ;  /* 0x000000160d377220 */ /* 0x000fe20000400000 */
[----:B------:R-:W-:Y:S01]  /*2290*/  IADD3 R22, P1, R33, R30, RZ ;  /* 0x0000001e21167210 */ /* 0x000fe20007f3e0ff */
[----:B------:R-:W-:Y:S01]  /*22a0*/  FFMA R32, R23, R40, 0.79788458347320556641 ;  /* 0x3f4c422a17207423 */ /* 0x000fe20000000028 */
[----:B------:R-:W-:Y:S02]  /*22b0*/  FFMA R13, -R10, R10, 1 ;  /* 0x3f8000000a0d7423 */ /* 0x000fe4000000010a */
[----:B------:R-:W-:Y:S02]  /*22c0*/  IADD3.X R23, RZ, R11, RZ, P1, !PT ;  /* 0x0000000bff177210 */ /* 0x000fe40000ffe4ff */
[----:B------:R-:W-:Y:S01]  /*22d0*/  @!P0 IADD3 R56, P1, R22, R41, RZ ;  /* 0x0000002916388210 */ /* 0x000fe20007f3e0ff */
[----:B------:R-:W-:Y:S01]  /*22e0*/  FMUL R32, R13, R32 ;  /* 0x000000200d207220 */ /* 0x000fe20000400000 */
[----:B------:R-:W-:-:S03]  /*22f0*/  FMUL R33, R40, 0.5 ;  /* 0x3f00000028217820 */ /* 0x000fc60000400000 */
[----:B------:R-:W-:Y:S01]  /*2300*/  @!P0 IMAD.X R57, R23, 0x1, R14, P1 ;  /* 0x0000000117398824 */ /* 0x000fe200008e060e */
[----:B------:R-:W-:Y:S01]  /*2310*/  @!P0 IADD3 R34, P1, P2, R41, R28, R22 ;  /* 0x0000001c29228210 */ /* 0x000fe20007a3e016 */
[-C--:B------:R-:W-:Y:S01]  /*2320*/  FMUL R13, R45, R8.reuse ;  /* 0x000000082d0d7220 */ /* 0x080fe20000400000 */
[----:B------:R-:W-:Y:S01]  /*2330*/  FMUL R33, R32, R33 ;  /* 0x0000002120217220 */ /* 0x000fe20000400000 */
[----:B------:R-:W-:Y:S01]  /*2340*/  FADD R10, R10, 1 ;  /* 0x3f8000000a0a7421 */ /* 0x000fe20000000000 */
[----:B------:R-:W-:Y:S01]  /*2350*/  FMUL R32, R51, R8 ;  /* 0x0000000833207220 */ /* 0x000fe20000400000 */
[----:B------:R-:W-:Y:S02]  /*2360*/  @!P0 IADD3.X R35, R14, R29, R23, P1, P2 ;  /* 0x0000001d0e238210 */ /* 0x000fe40000fe4417 */
[----:B------:R-:W-:Y:S01]  /*2370*/  @!P0 LEA R58, P1, R28, R22, 0x1 ;  /* 0x000000161c3a8211 */ /* 0x000fe200078208ff */
[----:B------:R-:W-:Y:S01]  /*2380*/  FFMA R53, R10, 0.5, R33 ;  /* 0x3f0000000a357823 */ /* 0x000fe20000000021 */
[----:B------:R-:W-:-:S02]  /*2390*/  F2FP.SATFINITE.E4M3.F32.PACK_AB_MERGE_C R13, RZ, R13, RZ ;  /* 0x0000000dff0d723e */ /* 0x000fc400048070ff */
[----:B------:R-:W-:Y:S01]  /*23a0*/  F2FP.SATFINITE.E4M3.F32.PACK_AB_MERGE_C R32, RZ, R32, RZ ;  /* 0x00000020ff20723e */ /* 0x000fe200048070ff */
[----:B------:R-:W-:Y:S01]  /*23b0*/  FMUL R53, R53, R16 ;  /* 0x0000001035357220 */ /* 0x000fe20000400000 */
[C---:B------:R-:W-:Y:S01]  /*23c0*/  @!P0 LEA.HI.X R39, R28.reuse, R23, R29, 0x1, P1 ;  /* 0x000000171c278211 */ /* 0x040fe200008f0c1d */
[----:B------:R-:W-:Y:S01]  /*23d0*/  @!P0 IMAD.WIDE.U32 R22, R28, 0x3, R22 ;  /* 0x000000031c168825 */ /* 0x000fe200078e0016 */
[----:B------:R0:W-:Y:S03]  /*23e0*/  @!P0 STG.E.U8 desc[UR6][R56.64], R13 ;  /* 0x0000000d38008986 */ /* 0x0001e6000c101106 */
[----:B------:R-:W-:Y:S01]  /*23f0*/  FMUL R33, R55, R8 ;  /* 0x0000000837217220 */ /* 0x000fe20000400000 */
[----:B------:R-:W-:Y:S01]  /*2400*/  @!P0 IADD3 R58, P2, R58, R41, RZ ;  /* 0x000000293a3a8210 */ /* 0x000fe20007f5e0ff */
[----:B------:R1:W-:Y:S03]  /*2410*/  @!P0 STG.E.U8 desc[UR6][R34.64], R32 ;  /* 0x0000002022008986 */ /* 0x0003e6000c101106 */
[----:B------:R-:W-:-:S02]  /*2420*/  @!P0 IADD3.X R59, R39, R14, RZ, P2, !PT ;  /* 0x0000000e273b8210 */ /* 0x000fc400017fe4ff */
[----:B------:R-:W-:Y:S02]  /*2430*/  F2FP.SATFINITE.E4M3.F32.PACK_AB_MERGE_C R33, RZ, R33, RZ ;  /* 0x00000021ff21723e */ /* 0x000fe400048070ff */
[----:B0-----:R-:W-:Y:S01]  /*2440*/  @!P0 IADD3 R56, P1, R41, R22, RZ ;  /* 0x0000001629388210 */ /* 0x001fe20007f3e0ff */
[----:B-1----:R-:W-:Y:S02]  /*2450*/  @!P0 IMAD R35, R29, 0x3, RZ ;  /* 0x000000031d238824 */ /* 0x002fe400078e02ff */
[----:B------:R-:W-:Y:S01]  /*2460*/  FMUL R34, R53, R8 ;  /* 0x0000000835227220 */ /* 0x000fe20000400000 */
[----:B------:R-:W-:Y:S01]  /*2470*/  VIADD R40, R5, 0x1d ;  /* 0x0000001d05287836 */ /* 0x000fe20000000000 */
[----:B------:R-:W-:Y:S02]  /*2480*/  IADD3 R10, R6, 0x3, RZ ;  /* 0x00000003060a7810 */ /* 0x000fe40007ffe0ff */
[----:B------:R-:W-:Y:S02]  /*2490*/  @!P0 IADD3.X R57, R14, R35, R23, P1, !PT ;  /* 0x000000230e398210 */ /* 0x000fe40000ffe417 */
[----:B------:R-:W-:Y:S01]  /*24a0*/  F2FP.SATFINITE.E4M3.F32.PACK_AB_MERGE_C R34, RZ, R34, RZ ;  /* 0x00000022ff22723e */ /* 0x000fe200048070ff */
[----:B------:R-:W-:Y:S01]  /*24b0*/  @!P0 STG.E.U8 desc[UR6][R58.64], R33 ;  /* 0x000000213a008986 */ /* 0x000fe2000c101106 */
[----:B------:R-:W-:-:S03]  /*24c0*/  LOP3.LUT R40, R40, 0x1f, RZ, 0xc0, !PT ;  /* 0x0000001f28287812 */ /* 0x000fc600078ec0ff */
[----:B------:R0:W-:Y:S01]  /*24d0*/  @!P0 STG.E.U8 desc[UR6][R56.64], R34 ;  /* 0x0000002238008986 */ /* 0x0001e2000c101106 */
[----:B------:R-:W-:Y:S01]  /*24e0*/  ISETP.GE.U32.AND P0, PT, R10, R7, PT ;  /* 0x000000070a00720c */ /* 0x000fe20003f06070 */
[----:B------:R-:W-:-:S03]  /*24f0*/  IMAD R23, R24, R28, RZ ;  /* 0x0000001c18177224 */ /* 0x000fc600078e02ff */
[----:B------:R-:W-:Y:S02]  /*2500*/  ISETP.LT.U32.AND P0, PT, R40, R9, !P0 ;  /* 0x000000092800720c */ /* 0x000fe40004701070 */
[----:B------:R-:W-:Y:S02]  /*2510*/  LEA R23, R23, R0, 0x2 ;  /* 0x0000000017177211 */ /* 0x000fe400078e10ff */
[C---:B------:R-:W-:Y:S02]  /*2520*/  LEA R35, P1, R28.reuse, R30, 0x2 ;  /* 0x0000001e1c237211 */ /* 0x040fe400078210ff */
[----:B------:R-:W-:Y:S01]  /*2530*/  SHF.L.U32 R10, R23, 0x5, RZ ;  /* 0x00000005170a7819 */ /* 0x000fe200000006ff */
[----:B------:R-:W-:Y:S01]  /*2540*/  FADD R50, R17, R50 ;  /* 0x0000003211327221 */ /* 0x000fe20000000000 */
[----:B------:R-:W-:-:S05]  /*2550*/  LEA.HI.X R39, R28, R11, R29, 0x2, P1 ;  /* 0x0000000b1c277211 */ /* 0x000fca00008f141d */
[----:B------:R-:W1:Y:S01]  /*2560*/  @P0 LDC.64 R22, c[0x0][0x210] ;  /* 0x00008400ff160b82 */ /* 0x000e620000000a00 */
[----:B------:R-:W-:Y:S02]  /*2570*/  FMNMX R54, |R17|, R54, !PT ;  /* 0x0000003611367209 */ /* 0x000fe40007800200 */
[----:B------:R-:W-:-:S05]  /*2580*/  IADD3 R10, P1, P2, R40, R35, R10 ;  /* 0x00000023280a7210 */ /* 0x000fca0007a3e00a */
[----:B------:R-:W4:Y:S01]  /*2590*/  @P0 LDC.64 R16, c[0x0][0x218] ;  /* 0x00008600ff100b82 */ /* 0x000f220000000a00 */
[----:B------:R-:W-:Y:S02]  /*25a0*/  IADD3.X R11, RZ, R39, R27, P1, P2 ;  /* 0x00000027ff0b7210 */ /* 0x000fe40000fe441b */
[----:B0-----:R-:W-:-:S04]  /*25b0*/  @P0 LEA R57, P1, R28, R10, 0x2 ;  /* 0x0000000a1c390211 */ /* 0x001fc800078210ff */
[----:B------:R-:W-:-:S04]  /*25c0*/  @P0 LEA.HI.X R30, R28, R11, R29, 0x2, P1 ;  /* 0x0000000b1c1e0211 */ /* 0x000fc800008f141d */
[C---:B------:R-:W-:Y:S01]  /*25d0*/  @P0 SHF.L.U64.HI R30, R57.reuse, 0x2, R30 ;  /* 0x00000002391e0819 */ /* 0x040fe2000001021e */
[----:B------:R-:W-:Y:S01]  /*25e0*/  @P0 IMAD.SHL.U32 R57, R57, 0x4, RZ ;  /* 0x0000000439390824 */ /* 0x000fe200078e00ff */
[----:B------:R-:W-:-:S04]  /*25f0*/  FMNMX R44, |R43|, R54, !PT ;  /* 0x000000362b2c7209 */ /* 0x000fc80007800200 */
[----:B-1----:R-:W-:Y:S01]  /*2600*/  @P0 IADD3 R42, P1, R57, R22, RZ ;  /* 0x00000016392a0210 */ /* 0x002fe20007f3e0ff */
[----:B------:R-:W-:-:S03]  /*2610*/  FADD R22, R43, R50 ;  /* 0x000000322b167221 */ /* 0x000fc60000000000 */
[----:B------:R-:W-:Y:S02]  /*2620*/  @P0 IADD3.X R43, R30, R23, RZ, P1, !PT ;  /* 0x000000171e2b0210 */ /* 0x000fe40000ffe4ff */
[----:B----4-:R-:W-:Y:S01]  /*2630*/  @P0 IADD3 R56, P1, R57, R16, RZ ;  /* 0x0000001039380210 */ /* 0x010fe20007f3e0ff */
[----:B------:R-:W-:-:S04]  /*2640*/  @P0 IMAD R59, R29, 0x5, RZ ;  /* 0x000000051d3b0824 */ /* 0x000fc800078e02ff */
[----:B------:R-:W-:Y:S02]  /*2650*/  @P0 IMAD.X R57, R30, 0x1, R17, P1 ;  /* 0x000000011e390824 */ /* 0x000fe400008e0611 */
[----:B------:R-:W-:Y:S01]  /*2660*/  @P0 IMAD.WIDE.U32 R16, R28, 0x5, R10 ;  /* 0x000000051c100825 */ /* 0x000fe200078e000a */
[----:B------:R-:W-:-:S04]  /*2670*/  MOV R23, RZ ;  /* 0x000000ff00177202 */ /* 0x000fc80000000f00 */
[----:B------:R-:W-:Y:S02]  /*2680*/  @P0 IADD3 R17, R59, R17, RZ ;  /* 0x000000113b110210 */ /* 0x000fe40007ffe0ff */
[----:B------:R0:W4:Y:S02]  /*2690*/  @P0 LDG.E R23, desc[UR6][R42.64] ;  /* 0x000000062a170981 */ /* 0x000124000c1e1900 */
[C---:B------:R-:W-:Y:S01]  /*26a0*/  @P0 SHF.L.U64.HI R46, R16.reuse, 0x2, R17 ;  /* 0x00000002102e0819 */ /* 0x040fe20000010211 */
[----:B0-----:R-:W-:Y:S02]  /*26b0*/  @P0 IMAD.SHL.U32 R43, R16, 0x4, RZ ;  /* 0x00000004102b0824 */ /* 0x001fe400078e00ff */
[----:B------:R-:W0:Y:S01]  /*26c0*/  @P0 LDC.64 R16, c[0x0][0x210] ;  /* 0x00008400ff100b82 */ /* 0x000e220000000a00 */
[----:B------:R-:W-:-:S04]  /*26d0*/  FMNMX R44, R44, |R45|, !PT ;  /* 0x4000002d2c2c7209 */ /* 0x000fc80007800000 */
[----:B------:R-:W-:Y:S01]  /*26e0*/  FMNMX R42, |R51|, R44, !PT ;  /* 0x0000002c332a7209 */ /* 0x000fe20007800200 */
[----:B------:R-:W-:Y:S01]  /*26f0*/  FADD R30, RZ, R45 ;  /* 0x0000002dff1e7221 */ /* 0x000fe20000000000 */
[----:B0-----:R-:W-:-:S04]  /*2700*/  @P0 IADD3 R44, P1, R43, R16, RZ ;  /* 0x000000102b2c0210 */ /* 0x001fc80007f3e0ff */
[----:B------:R-:W-:Y:S02]  /*2710*/  @P0 IADD3.X R45, R46, R17, RZ, P1, !PT ;  /* 0x000000112e2d0210 */ /* 0x000fe40000ffe4ff */
[----:B------:R-:W0:Y:S01]  /*2720*/  @P0 LDC.64 R16, c[0x0][0x218] ;  /* 0x00008600ff100b82 */ /* 0x000e220000000a00 */
[----:B------:R-:W-:-:S06]  /*2730*/  MOV R27, RZ ;  /* 0x000000ff001b7202 */ /* 0x000fcc0000000f00 */
[----:B------:R1:W4:Y:S02]  /*2740*/  @P0 LDG.E R27, desc[UR6][R56.64] ;  /* 0x00000006381b0981 */ /* 0x000324000c1e1900 */
[----:B-1----:R-:W-:Y:S02]  /*2750*/  FMNMX R56, |R55|, R42, !PT ;  /* 0x0000002a37387209 */ /* 0x002fe40007800200 */
[----:B0-----:R-:W-:Y:S02]  /*2760*/  @P0 IADD3 R42, P1, R43, R16, RZ ;  /* 0x000000102b2a0210 */ /* 0x001fe40007f3e0ff */
[----:B------:R-:W-:-:S03]  /*2770*/  @P0 MOV R16, R10 ;  /* 0x0000000a00100202 */ /* 0x000fc60000000f00 */
[----:B------:R-:W-:Y:S02]  /*2780*/  @P0 IMAD.X R43, R46, 0x1, R17, P1 ;  /* 0x000000012e2b0824 */ /* 0x000fe400008e0611 */
[----:B------:R-:W-:Y:S02]  /*2790*/  @P0 IMAD.MOV.U32 R17, RZ, RZ, R11 ;  /* 0x000000ffff110224 */ /* 0x000fe400078e000b */
[----:B------:R-:W-:Y:S01]  /*27a0*/  FADD R30, R51, R30 ;  /* 0x0000001e331e7221 */ /* 0x000fe20000000000 */
[----:B------:R-:W-:Y:S02]  /*27b0*/  @P0 IMAD R51, R29, 0x6, RZ ;  /* 0x000000061d330824 */ /* 0x000fe400078e02ff */
[----:B------:R-:W-:-:S05]  /*27c0*/  @P0 IMAD.WIDE.U32 R16, R28, 0x6, R16 ;  /* 0x000000061c100825 */ /* 0x000fca00078e0010 */
[----:B------:R-:W-:Y:S02]  /*27d0*/  @P0 IADD3 R17, R51, R17, RZ ;  /* 0x0000001133110210 */ /* 0x000fe40007ffe0ff */
[C---:B------:R-:W-:Y:S02]  /*27e0*/  @P0 SHF.L.U32 R51, R16.reuse, 0x2, RZ ;  /* 0x0000000210330819 */ /* 0x040fe400000006ff */
[----:B------:R-:W-:Y:S02]  /*27f0*/  @P0 SHF.L.U64.HI R54, R16, 0x2, R17 ;  /* 0x0000000210360819 */ /* 0x000fe40000010211 */
[----:B------:R-:W0:Y:S01]  /*2800*/  @P0 LDC.64 R16, c[0x0][0x210] ;  /* 0x00008400ff100b82 */ /* 0x000e220000000a00 */
[----:B------:R-:W-:Y:S01]  /*2810*/  FADD R50, R55, R30 ;  /* 0x0000001e37327221 */ /* 0x000fe20000000000 */
[----:B------:R-:W-:-:S06]  /*2820*/  MOV R30, RZ ;  /* 0x000000ff001e7202 */ /* 0x000fcc0000000f00 */
[----:B------:R0:W4:Y:S02]  /*2830*/  @P0 LDG.E R30, desc[UR6][R44.64] ;  /* 0x000000062c1e0981 */ /* 0x000124000c1e1900 */
[----:B0-----:R-:W-:-:S05]  /*2840*/  @P0 IADD3 R44, P1, R51, R16, RZ ;  /* 0x00000010332c0210 */ /* 0x001fca0007f3e0ff */
[----:B------:R-:W-:Y:S02]  /*2850*/  @P0 IMAD.X R45, R54, 0x1, R17, P1 ;  /* 0x00000001362d0824 */ /* 0x000fe400008e0611 */
[----:B------:R-:W0:Y:S01]  /*2860*/  @P0 LDC.64 R16, c[0x0][0x218] ;  /* 0x00008600ff100b82 */ /* 0x000e220000000a00 */
[----:B------:R-:W-:Y:S02]  /*2870*/  MOV R46, RZ ;  /* 0x000000ff002e7202 */ /* 0x000fe40000000f00 */
[----:B------:R-:W-:Y:S02]  /*2880*/  LOP3.LUT R20, R20, 0xff, RZ, 0xc0, !PT ;  /* 0x000000ff14147812 */ /* 0x000fe400078ec0ff */
[----:B------:R-:W-:Y:S01]  /*2890*/  LOP3.LUT R15, R15, 0xffff, RZ, 0xc0, !PT ;  /* 0x0000ffff0f0f7812 */ /* 0x000fe200078ec0ff */
[----:B------:R-:W-:Y:S01]  /*28a0*/  @P0 IMAD.WIDE.U32 R10, R28, 0x7, R10 ;  /* 0x000000071c0a0825 */ /* 0x000fe200078e000a */
[----:B------:R0:W4:Y:S03]  /*28b0*/  @P0 LDG.E R46, desc[UR6][R42.64] ;  /* 0x000000062a2e0981 */ /* 0x000126000c1e1900 */
[----:B------:R-:W-:Y:S01]  /*28c0*/  @P0 IMAD R55, R29, 0x7, RZ ;  /* 0x000000071d370824 */ /* 0x000fe200078e02ff */
[----:B------:R-:W-:-:S02]  /*28d0*/  PRMT R15, R15, 0x7604, R20 ;  /* 0x000076040f0f7816 */ /* 0x000fc40000000014 */
[----:B------:R-:W-:Y:S02]  /*28e0*/  MOV R20, RZ ;  /* 0x000000ff00147202 */ /* 0x000fe40000000f00 */
[----:B------:R-:W-:-:S04]  /*28f0*/  @P0 IADD3 R11, R55, R11, RZ ;  /* 0x0000000b370b0210 */ /* 0x000fc80007ffe0ff */
[----:B------:R1:W4:Y:S01]  /*2900*/  @P0 LDG.E R20, desc[UR6][R44.64] ;  /* 0x000000062c140981 */ /* 0x000322000c1e1900 */
[----:B0-----:R-:W-:-:S04]  /*2910*/  @P0 IADD3 R42, P1, R51, R16, RZ ;  /* 0x00000010332a0210 */ /* 0x001fc80007f3e0ff */
[----:B------:R-:W-:Y:S02]  /*2920*/  @P0 IADD3.X R43, R54, R17, RZ, P1, !PT ;  /* 0x00000011362b0210 */ /* 0x000fe40000ffe4ff */
[----:B------:R-:W0:Y:S01]  /*2930*/  @P0 LDC.64 R16, c[0x0][0x210] ;  /* 0x00008400ff100b82 */ /* 0x000e220000000a00 */
[C---:B------:R-:W-:Y:S02]  /*2940*/  @P0 SHF.L.U64.HI R54, R10.reuse, 0x2, R11 ;  /* 0x000000020a360819 */ /* 0x040fe4000001020b */
[----:B-1----:R-:W-:-:S05]  /*2950*/  @P0 SHF.L.U32 R45, R10, 0x2, RZ ;  /* 0x000000020a2d0819 */ /* 0x002fca00000006ff */
[----:B------:R-:W1:Y:S01]  /*2960*/  @P0 LDC.64 R10, c[0x0][0x218] ;  /* 0x00008600ff0a0b82 */ /* 0x000e620000000a00 */
[----:B------:R-:W-:-:S06]  /*2970*/  IMAD.MOV.U32 R51, RZ, RZ, RZ ;  /* 0x000000ffff337224 */ /* 0x000fcc00078e00ff */
[----:B------:R2:W4:Y:S01]  /*2980*/  @P0 LDG.E R51, desc[UR6][R42.64] ;  /* 0x000000062a330981 */ /* 0x000522000c1e1900 */
[----:B0-----:R-:W-:-:S05]  /*2990*/  @P0 IADD3 R16, P1, R45, R16, RZ ;  /* 0x000000102d100210 */ /* 0x001fca0007f3e0ff */
[----:B------:R-:W-:Y:S01]  /*29a0*/  @P0 IMAD.X R17, R54, 0x1, R17, P1 ;  /* 0x0000000136110824 */ /* 0x000fe200008e0611 */
[----:B-1----:R-:W-:-:S04]  /*29b0*/  @P0 IADD3 R10, P1, R45, R10, RZ ;  /* 0x0000000a2d0a0210 */ /* 0x002fc80007f3e0ff */
[----:B------:R-:W-:Y:S01]  /*29c0*/  @P0 IADD3.X R11, R54, R11, RZ, P1, !PT ;  /* 0x0000000b360b0210 */ /* 0x000fe20000ffe4ff */
[----:B-----5:R-:W-:-:S04]  /*29d0*/  FMUL R54, R47, 0.044714998453855514526 ;  /* 0x3d3727132f367820 */ /* 0x020fc80000400000 */
[----:B--2---:R-:W-:Y:S01]  /*29e0*/  FFMA R43, R54, R47, 1 ;  /* 0x3f800000362b7423 */ /* 0x004fe2000000002f */
[----:B------:R-:W-:-:S04]  /*29f0*/  FMUL R54, R47, 0.79788458347320556641 ;  /* 0x3f4c422a2f367820 */ /* 0x000fc80000400000 */
[----:B------:R-:W-:-:S04]  /*2a00*/  FMUL R43, R43, R54 ;  /* 0x000000362b2b7220 */ /* 0x000fc80000400000 */
[----:B------:R-:W-:-:S06]  /*2a10*/  FMUL R45, |R43|, 2.8853900432586669922 ;  /* 0x4038aa3b2b2d7820 */ /* 0x000fcc0000400200 */
[----:B------:R-:W0:Y:S01]  /*2a20*/  MUFU.EX2 R45, R45 ;  /* 0x0000002d002d7308 */ /* 0x000e220000000800 */
[----:B------:R-:W-:Y:S01]  /*2a30*/  MOV R44, RZ ;  /* 0x000000ff002c7202 */ /* 0x000fe20000000f00 */
[----:B------:R-:W-:-:S05]  /*2a40*/  IMAD.MOV.U32 R42, RZ, RZ, RZ ;  /* 0x000000ffff2a7224 */ /* 0x000fca00078e00ff */
[----:B------:R0:W2:Y:S04]  /*2a50*/  @P0 LDG.E R44, desc[UR6][R16.64] ;  /* 0x00000006102c0981 */ /* 0x0000a8000c1e1900 */
[----:B------:R1:W5:Y:S01]  /*2a60*/  @P0 LDG.E R42, desc[UR6][R10.64] ;  /* 0x000000060a2a0981 */ /* 0x000362000c1e1900 */
[----:B0-----:R-:W-:-:S04]  /*2a70*/  FADD R16, R45, 1 ;  /* 0x3f8000002d107421 */ /* 0x001fc80000000000 */
[----:B------:R-:W0:Y:S01]  /*2a80*/  MUFU.RCP R17, R16 ;  /* 0x0000001000117308 */ /* 0x000e220000001000 */
[C---:B-1----:R-:W-:Y:S01]  /*2a90*/  FMUL R11, R43.reuse, R43 ;  /* 0x0000002b2b0b7220 */ /* 0x042fe20000400000 */
[----:B------:R-:W-:-:S03]  /*2aa0*/  FSETP.GE.AND P1, PT, |R43|, 0.60000002384185791016, PT ;  /* 0x3f19999a2b00780b */ /* 0x000fc60003f26200 */
[----:B------:R-:W-:Y:S01]  /*2ab0*/  FFMA R10, R11, R19, -0.052303962409496307373 ;  /* 0xbd563cae0b0a7423 */ /* 0x000fe20000000013 */
[----:B------:R-:W-:-:S03]  /*2ac0*/  SHF.L.U32 R12, R12, 0x10, RZ ;  /* 0x000000100c0c7819 */ /* 0x000fc600000006ff */
[----:B------:R-:W-:Y:S01]  /*2ad0*/  FFMA R10, R11, R10, 0.1331529766321182251 ;  /* 0x3e0859410b0a7423 */ /* 0x000fe2000000000a */
[----:B------:R-:W-:Y:S02]  /*2ae0*/  LOP3.LUT R15, R15, 0xffff, RZ, 0xc0, !PT ;  /* 0x0000ffff0f0f7812 */ /* 0x000fe400078ec0ff */
[----:B------:R-:W-:Y:S01]  /*2af0*/  FSETP.GE.AND P0, PT, |R43|, 9.010913848876953125, PT ;  /* 0x41102cb42b00780b */ /* 0x000fe20003f06200 */
[----:B------:R-:W-:Y:S01]  /*2b00*/  FFMA R10, R11, R10, -0.33332768082618713379 ;  /* 0xbeaaa9ed0b0a7423 */ /* 0x000fe2000000000a */
[----:B0-----:R-:W-:Y:S01]  /*2b10*/  FFMA R17, R17, -2, R18 ;  /* 0xc000000011117823 */ /* 0x001fe20000000012 */
[----:B------:R-:W-:Y:S02]  /*2b20*/  LOP3.LUT R15, R15, 0xff0000, R12, 0xf8, !PT ;  /* 0x00ff00000f0f7812 */ /* 0x000fe400078ef80c */
        /* <DEDUP_REMOVED lines=10> */
[----:B------:R-:W-:Y:S02]  /*2bd0*/  LOP3.LUT R13, R13, 0xff, RZ, 0xc0, !PT ;  /* 0x000000ff0d0d7812 */ /* 0x000fe400078ec0ff */
[----:B------:R-:W-:Y:S01]  /*2be0*/  LOP3.LUT R32, R32, 0xffff, RZ, 0xc0, !PT ;  /* 0x0000ffff20207812 */ /* 0x000fe200078ec0ff */
[----:B0-----:R-:W-:-:S06]  /*2bf0*/  FADD R11, R10, 1 ;  /* 0x3f8000000a0b7421 */ /* 0x001fcc0000000000 */
[----:B------:R-:W0:Y:S01]  /*2c00*/  MUFU.RCP R11, R11 ;  /* 0x0000000b000b7308 */ /* 0x000e220000001000 */
[----:B------:R-:W-:Y:S01]  /*2c10*/  PRMT R13, R32, 0x7604, R13 ;  /* 0x00007604200d7816 */ /* 0x000fe2000000000d */
[----:B------:R-:W-:-:S04]  /*2c20*/  FMUL R32, R16, R16 ;  /* 0x0000001010207220 */ /* 0x000fc80000400000 */
        /* <DEDUP_REMOVED lines=9> */
[----:B------:R-:W-:Y:S01]  /*2cc0*/  FMUL R17, R36, 0.044714998453855514526 ;  /* 0x3d37271324117820 */ /* 0x000fe20000400000 */
[----:B------:R-:W-:-:S03]  /*2cd0*/  @!P1 FFMA R11, R16, R43, R16 ;  /* 0x0000002b100b9223 */ /* 0x000fc60000000010 */
[----:B------:R-:W-:Y:S01]  /*2ce0*/  FFMA R16, R17, R36, 1 ;  /* 0x3f80000011107423 */ /* 0x000fe20000000024 */
[----:B------:R-:W-:-:S04]  /*2cf0*/  FMUL R17, R36, 0.79788458347320556641 ;  /* 0x3f4c422a24117820 */ /* 0x000fc80000400000 */
[----:B------:R-:W-:-:S04]  /*2d00*/  FMUL R16, R16, R17 ;  /* 0x0000001110107220 */ /* 0x000fc80000400000 */
[----:B------:R-:W-:-:S06]  /*2d10*/  FMUL R17, |R16|, 2.8853900432586669922 ;  /* 0x4038aa3b10117820 */ /* 0x000fcc0000400200 */
[----:B------:R-:W0:Y:S01]  /*2d20*/  MUFU.EX2 R17, R17 ;  /* 0x0000001100117308 */ /* 0x000e220000000800 */
[----:B------:R-:W-:Y:S02]  /*2d30*/  LOP3.LUT R10, R13, 0xffff, RZ, 0xc0, !PT ;  /* 0x0000ffff0d0a7812 */ /* 0x000fe400078ec0ff */
[----:B------:R-:W-:Y:S02]  /*2d40*/  LOP3.LUT R32, R21, 0xffff, RZ, 0xc0, !PT ;  /* 0x0000ffff15207812 */ /* 0x000fe400078ec0ff */
[----:B------:R-:W-:Y:S01]  /*2d50*/  SHF.L.U32 R21, R33, 0x10, RZ ;  /* 0x0000001021157819 */ /* 0x000fe200000006ff */
[----:B0-----:R-:W-:-:S03]  /*2d60*/  FADD R13, R17, 1 ;  /* 0x3f800000110d7421 */ /* 0x001fc60000000000 */
[----:B------:R-:W-:-:S03]  /*2d70*/  LOP3.LUT R21, R10, 0xff0000, R21, 0xf8, !PT ;  /* 0x00ff00000a157812 */ /* 0x000fc600078ef815 */
[----:B------:R-:W0:Y:S01]  /*2d80*/  MUFU.RCP R13, R13 ;  /* 0x0000000d000d7308 */ /* 0x000e220000001000 */
[----:B------:R-:W-:Y:S01]  /*2d90*/  FMUL R10, R47, 0.10703222453594207764 ;  /* 0x3ddb33b62f0a7820 */ /* 0x000fe20000400000 */
[----:B------:R-:W-:Y:S02]  /*2da0*/  IMAD R32, R32, 0x1000000, R15 ;  /* 0x0100000020207824 */ /* 0x000fe400078e020f */
[----:B------:R-:W-:Y:S01]  /*2db0*/  FFMA R15, -R12, R12, 1 ;  /* 0x3f8000000c0f7423 */ /* 0x000fe2000000010c */
[----:B------:R-:W-:Y:S01]  /*2dc0*/  FMUL R33, R16, R16 ;  /* 0x0000001010217220 */ /* 0x000fe20000400000 */
[----:B------:R-:W-:-:S04]  /*2dd0*/  FFMA R10, R10, R47, 0.79788458347320556641 ;  /* 0x3f4c422a0a0a7423 */ /* 0x000fc8000000002f */
[----:B------:R-:W-:Y:S01]  /*2de0*/  FMUL R15, R15, R10 ;  /* 0x0000000a0f0f7220 */ /* 0x000fe20000400000 */
[C---:B------:R-:W-:Y:S01]  /*2df0*/  FFMA R10, R33.reuse, R19, -0.052303962409496307373 ;  /* 0xbd563cae210a7423 */ /* 0x040fe20000000013 */
[C---:B------:R-:W-:Y:S02]  /*2e00*/  FSETP.GE.AND P1, PT, |R16|.reuse, 0.60000002384185791016, PT ;  /* 0x3f19999a1000780b */ /* 0x040fe40003f26200 */
[----:B------:R-:W-:Y:S01]  /*2e10*/  FSETP.GE.AND P0, PT, |R16|, 9.010913848876953125, PT ;  /* 0x41102cb41000780b */ /* 0x000fe20003f06200 */
[----:B------:R-:W-:Y:S01]  /*2e20*/  FFMA R10, R33, R10, 0.1331529766321182251 ;  /* 0x3e085941210a7423 */ /* 0x000fe2000000000a */
[----:B0-----:R-:W-:-:S03]  /*2e30*/  FFMA R17, R13, -2, R18 ;  /* 0xc00000000d117823 */ /* 0x001fc60000000012 */
[----:B------:R-:W-:Y:S02]  /*2e40*/  FFMA R10, R33, R10, -0.33332768082618713379 ;  /* 0xbeaaa9ed210a7423 */ /* 0x000fe4000000000a */
[----:B------:R-:W-:Y:S02]  /*2e50*/  FSEL R17, R17, 1, !P0 ;  /* 0x3f80000011117808 */ /* 0x000fe40004000000 */
[----:B------:R-:W-:Y:S02]  /*2e60*/  FFMA R33, R33, R10, RZ ;  /* 0x0000000a21217223 */ /* 0x000fe400000000ff */
[--C-:B------:R-:W-:Y:S01]  /*2e70*/  LOP3.LUT R13, R17, 0x80000000, R16.reuse, 0xb8, !PT ;  /* 0x80000000110d7812 */ /* 0x100fe200078eb810 */
[----:B---3--:R-:W-:Y:S01]  /*2e80*/  FMUL R17, R38, 0.044714998453855514526 ;  /* 0x3d37271326117820 */ /* 0x008fe20000400000 */
[----:B------:R-:W-:-:S03]  /*2e90*/  @!P1 FFMA R13, R16, R33, R16 ;  /* 0x00000021100d9223 */ /* 0x000fc60000000010 */
[----:B------:R-:W-:Y:S01]  /*2ea0*/  FFMA R16, R17, R38, 1 ;  /* 0x3f80000011107423 */ /* 0x000fe20000000026 */
[----:B------:R-:W-:-:S04]  /*2eb0*/  FMUL R17, R38, 0.79788458347320556641 ;  /* 0x3f4c422a26117820 */ /* 0x000fc80000400000 */
[----:B------:R-:W-:-:S04]  /*2ec0*/  FMUL R16, R16, R17 ;  /* 0x0000001110107220 */ /* 0x000fc80000400000 */
[----:B------:R-:W-:-:S06]  /*2ed0*/  FMUL R33, |R16|, 2.8853900432586669922 ;  /* 0x4038aa3b10217820 */ /* 0x000fcc0000400200 */
[----:B------:R-:W0:Y:S01]  /*2ee0*/  MUFU.EX2 R33, R33 ;  /* 0x0000002100217308 */ /* 0x000e220000000800 */
[----:B------:R-:W-:-:S04]  /*2ef0*/  FMUL R10, R47, 0.5 ;  /* 0x3f0000002f0a7820 */ /* 0x000fc80000400000 */
[----:B------:R-:W-:Y:S01]  /*2f00*/  FMUL R17, R15, R10 ;  /* 0x0000000a0f117220 */ /* 0x000fe20000400000 */
[----:B------:R-:W-:Y:S01]  /*2f10*/  FMUL R15, R16, R16 ;  /* 0x00000010100f7220 */ /* 0x000fe20000400000 */
[----:B0-----:R-:W-:Y:S02]  /*2f20*/  FADD R43, R33, 1 ;  /* 0x3f800000212b7421 */ /* 0x001fe40000000000 */
[----:B------:R-:W0:Y:S04]  /*2f30*/  S2R R33, SR_TID.X ;  /* 0x0000000000217919 */ /* 0x000e280000002100 */
[----:B------:R-:W1:Y:S01]  /*2f40*/  MUFU.RCP R43, R43 ;  /* 0x0000002b002b7308 */ /* 0x000e620000001000 */
[----:B------:R-:W-:-:S04]  /*2f50*/  FFMA R10, R15, R19, -0.052303962409496307373 ;  /* 0xbd563cae0f0a7423 */ /* 0x000fc80000000013 */
[----:B------:R-:W-:Y:S01]  /*2f60*/  FFMA R10, R15, R10, 0.1331529766321182251 ;  /* 0x3e0859410f0a7423 */ /* 0x000fe2000000000a */
[----:B------:R-:W-:-:S03]  /*2f70*/  FSETP.GE.AND P1, PT, |R16|, 0.60000002384185791016, PT ;  /* 0x3f19999a1000780b */ /* 0x000fc60003f26200 */
[----:B------:R-:W-:Y:S01]  /*2f80*/  FFMA R10, R15, R10, -0.33332768082618713379 ;  /* 0xbeaaa9ed0f0a7423 */ /* 0x000fe2000000000a */
[----:B------:R-:W-:-:S03]  /*2f90*/  FSETP.GE.AND P0, PT, |R16|, 9.010913848876953125, PT ;  /* 0x41102cb41000780b */ /* 0x000fc60003f06200 */
[----:B------:R-:W-:Y:S01]  /*2fa0*/  FFMA R45, R15, R10, RZ ;  /* 0x0000000a0f2d7223 */ /* 0x000fe200000000ff */
[----:B------:R-:W-:Y:S01]  /*2fb0*/  FADD R12, R12, 1 ;  /* 0x3f8000000c0c7421 */ /* 0x000fe20000000000 */
[----:B-1----:R-:W-:-:S03]  /*2fc0*/  FFMA R10, R43, -2, R18 ;  /* 0xc00000002b0a7823 */ /* 0x002fc60000000012 */
[----:B------:R-:W-:Y:S02]  /*2fd0*/  FFMA R12, R12, 0.5, R17 ;  /* 0x3f0000000c0c7823 */ /* 0x000fe40000000011 */
[----:B------:R-:W-:Y:S01]  /*2fe0*/  FSEL R15, R10, 1, !P0 ;  /* 0x3f8000000a0f7808 */ /* 0x000fe20004000000 */
[----:B------:R-:W-:Y:S01]  /*2ff0*/  FMUL R10, R49, 0.10703222453594207764 ;  /* 0x3ddb33b6310a7820 */ /* 0x000fe20000400000 */
[----:B------:R-:W-:Y:S02]  /*3000*/  LOP3.LUT R34, R34, 0xffff, RZ, 0xc0, !PT ;  /* 0x0000ffff22227812 */ /* 0x000fe400078ec0ff */
[--C-:B------:R-:W-:Y:S01]  /*3010*/  LOP3.LUT R15, R15, 0x80000000, R16.reuse, 0xb8, !PT ;  /* 0x800000000f0f7812 */ /* 0x100fe200078eb810 */
[----:B------:R-:W-:Y:S01]  /*3020*/  @!P1 FFMA R15, R16, R45, R16 ;  /* 0x0000002d100f9223 */ /* 0x000fe20000000010 */
[----:B------:R-:W-:Y:S01]  /*3030*/  FMUL R16, R12, R31 ;  /* 0x0000001f0c107220 */ /* 0x000fe20000400000 */
[----:B0-----:R-:W-:Y:S01]  /*3040*/  SHF.R.U32.HI R31, RZ, 0x3, R33 ;  /* 0x00000003ff1f7819 */ /* 0x001fe20000011621 */
[----:B------:R-:W-:Y:S01]  /*3050*/  FFMA R17, R10, R49, 0.79788458347320556641 ;  /* 0x3f4c422a0a117423 */ /* 0x000fe20000000031 */
[----:B------:R-:W-:Y:S01]  /*3060*/  LEA R21, R34, R21, 0x18 ;  /* 0x0000001522157211 */ /* 0x000fe200078ec0ff */
[----:B------:R-:W-:Y:S01]  /*3070*/  FFMA R10, -R11, R11, 1 ;  /* 0x3f8000000b0a7423 */ /* 0x000fe2000000010b */
[----:B------:R-:W-:-:S03]  /*3080*/  LOP3.LUT R34, R31, 0x1c, RZ, 0xc0, !PT ;  /* 0x0000001c1f227812 */ /* 0x000fc600078ec0ff */
[----:B------:R-:W-:Y:S01]  /*3090*/  FMUL R10, R10, R17 ;  /* 0x000000110a0a7220 */ /* 0x000fe20000400000 */
[----:B------:R-:W-:Y:S01]  /*30a0*/  LOP3.LUT R12, R34, 0x2, RZ, 0xfc, !PT ;  /* 0x00000002220c7812 */ /* 0x000fe200078efcff */
[----:B------:R-:W-:Y:S01]  /*30b0*/  FMUL R17, R36, 0.10703222453594207764 ;  /* 0x3ddb33b624117820 */ /* 0x000fe20000400000 */
[----:B------:R-:W-:Y:S02]  /*30c0*/  FMUL R49, R49, 0.5 ;  /* 0x3f00000031317820 */ /* 0x000fe40000400000 */
[----:B------:R-:W-:Y:S01]  /*30d0*/  ISETP.GE.U32.AND P0, PT, R12, R7, PT ;  /* 0x000000070c00720c */ /* 0x000fe20003f06070 */
[----:B------:R-:W-:Y:S01]  /*30e0*/  FFMA R17, R17, R36, 0.79788458347320556641 ;  /* 0x3f4c422a11117423 */ /* 0x000fe20000000024 */
[----:B------:R-:W-:Y:S01]  /*30f0*/  FFMA R12, -R13, R13, 1 ;  /* 0x3f8000000d0c7423 */ /* 0x000fe2000000010d */
[----:B------:R-:W-:Y:S01]  /*3100*/  FMUL R10, R10, R49 ;  /* 0x000000310a0a7220 */ /* 0x000fe20000400000 */
[----:B------:R-:W-:Y:S02]  /*3110*/  FADD R11, R11, 1 ;  /* 0x3f8000000b0b7421 */ /* 0x000fe40000000000 */
[----:B------:R-:W-:Y:S01]  /*3120*/  FMUL R12, R12, R17 ;  /* 0x000000110c0c7220 */ /* 0x000fe20000400000 */
[----:B------:R-:W-:Y:S01]  /*3130*/  FMUL R17, R36, 0.5 ;  /* 0x3f00000024117820 */ /* 0x000fe20000400000 */
[----:B------:R-:W-:Y:S01]  /*3140*/  ISETP.GE.U32.OR P0, PT, R26, R9, P0 ;  /* 0x000000091a00720c */ /* 0x000fe20000706470 */
[----:B------:R-:W-:Y:S01]  /*3150*/  FFMA R11, R11, 0.5, R10 ;  /* 0x3f0000000b0b7823 */ /* 0x000fe2000000000a */
[----:B------:R-:W-:Y:S01]  /*3160*/  FADD R47, R13, 1 ;  /* 0x3f8000000d2f7421 */ /* 0x000fe20000000000 */
[----:B------:R-:W-:Y:S01]  /*3170*/  FMUL R12, R12, R17 ;  /* 0x000000110c0c7220 */ /* 0x000fe20000400000 */
[----:B------:R-:W-:Y:S01]  /*3180*/  FMUL R13, R38, 0.10703222453594207764 ;  /* 0x3ddb33b6260d7820 */ /* 0x000fe20000400000 */
[----:B------:R-:W-:Y:S01]  /*3190*/  FMUL R49, R11, R48 ;  /* 0x000000300b317220 */ /* 0x000fe20000400000 */
[----:B------:R-:W-:Y:S01]  /*31a0*/  FFMA R11, -R15, R15, 1 ;  /* 0x3f8000000f0b7423 */ /* 0x000fe2000000010f */
[----:B------:R-:W-:Y:S01]  /*31b0*/  FFMA R47, R47, 0.5, R12 ;  /* 0x3f0000002f2f7823 */ /* 0x000fe2000000000c */
[----:B------:R-:W-:Y:S01]  /*31c0*/  FFMA R12, R13, R38, 0.79788458347320556641 ;  /* 0x3f4c422a0d0c7423 */ /* 0x000fe20000000026 */
[----:B------:R-:W-:Y:S01]  /*31d0*/  FADD R50, R53, R50 ;  /* 0x0000003235327221 */ /* 0x000fe20000000000 */
[----:B------:R-:W-:-:S02]  /*31e0*/  IADD3 R10, P1, R26, R35, RZ ;  /* 0x000000231a0a7210 */ /* 0x000fc40007f3e0ff */
[----:B------:R-:W-:Y:S01]  /*31f0*/  FMNMX R53, |R53|, R56, !PT ;  /* 0x0000003835357209 */ /* 0x000fe20007800200 */
[----:B------:R-:W-:Y:S01]  /*3200*/  FMUL R48, R11, R12 ;  /* 0x0000000c0b307220 */ /* 0x000fe20000400000 */
[----:B------:R-:W-:Y:S01]  /*3210*/  IADD3.X R11, RZ, R39, RZ, P1, !PT ;  /* 0x00000027ff0b7210 */ /* 0x000fe20000ffe4ff */
[----:B------:R-:W-:Y:S01]  /*3220*/  FADD R36, RZ, R16 ;  /* 0x00000010ff247221 */ /* 0x000fe20000000000 */
[----:B------:R-:W-:Y:S02]  /*3230*/  @!P0 IADD3 R12, P1, R10, R41, RZ ;  /* 0x000000290a0c8210 */ /* 0x000fe40007f3e0ff */
[----:B------:R-:W-:Y:S01]  /*3240*/  FMNMX R45, R53, |R16|, !PT ;  /* 0x40000010352d7209 */ /* 0x000fe20007800000 */
[-C--:B------:R-:W-:Y:S01]  /*3250*/  FMUL R43, R16, R8.reuse ;  /* 0x00000008102b7220 */ /* 0x080fe20000400000 */
[----:B------:R-:W-:Y:S01]  /*3260*/  FADD R36, R49, R36 ;  /* 0x0000002431247221 */ /* 0x000fe20000000000 */
[----:B------:R-:W-:Y:S01]  /*3270*/  @!P0 IMAD.X R13, R11, 0x1, R14, P1 ;  /* 0x000000010b0d8824 */ /* 0x000fe200008e060e */
[C---:B------:R-:W-:Y:S01]  /*3280*/  FMNMX R45, |R49|.reuse, R45, !PT ;  /* 0x0000002d312d7209 */ /* 0x040fe20007800200 */
[----:B------:R-:W-:Y:S01]  /*3290*/  FMUL R49, R49, R8 ;  /* 0x0000000831317220 */ /* 0x000fe20000400000 */
[----:B------:R-:W-:-:S02]  /*32a0*/  @!P0 IADD3 R16, P1, P2, R41, R28, R10 ;  /* 0x0000001c29108210 */ /* 0x000fc40007a3e00a */
[----:B------:R-:W-:Y:S02]  /*32b0*/  F2FP.SATFINITE.E4M3.F32.PACK_AB_MERGE_C R43, RZ, R43, RZ ;  /* 0x0000002bff2b723e */ /* 0x000fe400048070ff */
[----:B------:R-:W-:Y:S02]  /*32c0*/  F2FP.SATFINITE.E4M3.F32.PACK_AB_MERGE_C R49, RZ, R49, RZ ;  /* 0x00000031ff31723e */ /* 0x000fe400048070ff */
[----:B------:R-:W-:Y:S01]  /*32d0*/  @!P0 IADD3.X R17, R14, R29, R11, P1, P2 ;  /* 0x0000001d0e118210 */ /* 0x000fe20000fe440b */
[----:B------:R-:W-:Y:S04]  /*32e0*/  @!P0 STG.E.U8 desc[UR6][R12.64], R43 ;  /* 0x0000002b0c008986 */ /* 0x000fe8000c101106 */
[----:B------:R4:W-:Y:S01]  /*32f0*/  @!P0 STG.E.U8 desc[UR6][R16.64], R49 ;  /* 0x0000003110008986 */ /* 0x0009e2000c101106 */
[----:B------:R-:W-:Y:S01]  /*3300*/  FMUL R53, R38, 0.5 ;  /* 0x3f00000026357820 */ /* 0x000fe20000400000 */
[----:B------:R-:W-:Y:S01]  /*3310*/  IADD3 R38, R6, R33, RZ ;  /* 0x0000002106267210 */ /* 0x000fe20007ffe0ff */
[C---:B----4-:R-:W-:Y:S01]  /*3320*/  FMUL R16, R27.reuse, 0.044714998453855514526 ;  /* 0x3d3727131b107820 */ /* 0x050fe20000400000 */
[----:B------:R-:W-:-:S03]  /*3330*/  FMUL R17, R27, 0.79788458347320556641 ;  /* 0x3f4c422a1b117820 */ /* 0x000fc60000400000 */
[----:B------:R-:W-:-:S04]  /*3340*/  FFMA R16, R16, R27, 1 ;  /* 0x3f80000010107423 */ /* 0x000fc8000000001b */
[----:B------:R-:W-:Y:S01]  /*3350*/  FMUL R16, R16, R17 ;  /* 0x0000001110107220 */ /* 0x000fe20000400000 */
[----:B------:R-:W-:Y:S01]  /*3360*/  IADD3 R17, R38, 0x2, RZ ;  /* 0x0000000226117810 */ /* 0x000fe20007ffe0ff */
[----:B------:R-:W-:Y:S02]  /*3370*/  FMUL R47, R47, R52 ;  /* 0x000000342f2f7220 */ /* 0x000fe40000400000 */
[----:B------:R-:W-:Y:S01]  /*3380*/  FMUL R54, |R16|, 2.8853900432586669922 ;  /* 0x4038aa3b10367820 */ /* 0x000fe20000400200 */
[----:B------:R-:W-:-:S03]  /*3390*/  LOP3.LUT R52, R17, 0x1f, RZ, 0xc0, !PT ;  /* 0x0000001f11347812 */ /* 0x000fc600078ec0ff */
[----:B------:R-:W0:Y:S01]  /*33a0*/  MUFU.EX2 R17, R54 ;  /* 0x0000003600117308 */ /* 0x000e220000000800 */
[----:B------:R-:W-:Y:S01]  /*33b0*/  FMUL R48, R48, R53 ;  /* 0x0000003530307220 */ /* 0x000fe20000400000 */
[----:B------:R-:W-:Y:S01]  /*33c0*/  FADD R15, R15, 1 ;  /* 0x3f8000000f0f7421 */ /* 0x000fe20000000000 */
[----:B------:R-:W-:-:S04]  /*33d0*/  @!P0 IMAD.WIDE.U32 R12, R28, 0x3, R10 ;  /* 0x000000031c0c8825 */ /* 0x000fc800078e000a */
[----:B------:R-:W-:Y:S01]  /*33e0*/  FFMA R48, R15, 0.5, R48 ;  /* 0x3f0000000f307823 */ /* 0x000fe20000000030 */
[----:B------:R-:W-:Y:S01]  /*33f0*/  @!P0 IMAD R15, R29, 0x3, RZ ;  /* 0x000000031d0f8824 */ /* 0x000fe200078e02ff */
[----:B------:R-:W-:-:S04]  /*3400*/  @!P0 IADD3 R12, P1, R41, R12, RZ ;  /* 0x0000000c290c8210 */ /* 0x000fc80007f3e0ff */
[----:B------:R-:W-:Y:S02]  /*3410*/  @!P0 IADD3.X R13, R14, R15, R13, P1, !PT ;  /* 0x0000000f0e0d8210 */ /* 0x000fe40000ffe40d */
[----:B------:R-:W-:Y:S02]  /*3420*/  IADD3 R15, R6, 0x1, R33 ;  /* 0x00000001060f7810 */ /* 0x000fe40007ffe021 */
[----:B------:R-:W-:Y:S01]  /*3430*/  FMNMX R56, |R47|, R45, !PT ;  /* 0x0000002d2f387209 */ /* 0x000fe20007800200 */
[----:B0-----:R-:W-:Y:S01]  /*3440*/  FADD R17, R17, 1 ;  /* 0x3f80000011117421 */ /* 0x001fe20000000000 */
[----:B------:R-:W-:Y:S01]  /*3450*/  LOP3.LUT R53, R15, 0x1f, RZ, 0xc0, !PT ;  /* 0x0000001f0f357812 */ /* 0x000fe200078ec0ff */
[C---:B------:R-:W-:Y:S01]  /*3460*/  FMUL R45, R47.reuse, R8 ;  /* 0x000000082f2d7220 */ /* 0x040fe20000400000 */
[----:B------:R-:W-:Y:S01]  /*3470*/  FMUL R15, R48, R37 ;  /* 0x00000025300f7220 */ /* 0x000fe20000400000 */
[----:B------:R-:W-:Y:S01]  /*3480*/  FADD R48, R47, R36 ;  /* 0x000000242f307221 */ /* 0x000fe20000000000 */
[----:B------:R-:W-:-:S02]  /*3490*/  LOP3.LUT R43, R43, 0xff, RZ, 0xc0, !PT ;  /* 0x000000ff2b2b7812 */ /* 0x000fc400078ec0ff */
[----:B------:R-:W-:Y:S01]  /*34a0*/  LOP3.LUT R36, R49, 0xffff, RZ, 0xc0, !PT ;  /* 0x0000ffff31247812 */ /* 0x000fe200078ec0ff */
[----:B------:R0:W-:Y:S01]  /*34b0*/  SHFL.IDX PT, R50, R50, R53, 0x1f ;  /* 0x00001f3532327589 */ /* 0x0001e200000e0000 */
[----:B------:R-:W-:Y:S01]  /*34c0*/  F2FP.SATFINITE.E4M3.F32.PACK_AB_MERGE_C R45, RZ, R45, RZ ;  /* 0x0000002dff2d723e */ /* 0x000fe200048070ff */
[----:B------:R-:W1:Y:S01]  /*34d0*/  MUFU.RCP R17, R17 ;  /* 0x0000001100117308 */ /* 0x000e620000001000 */
[C---:B------:R-:W-:Y:S01]  /*34e0*/  FMNMX R37, |R15|.reuse, R56, !PT ;  /* 0x000000380f257209 */ /* 0x040fe20007800200 */
[C---:B0-----:R-:W-:Y:S01]  /*34f0*/  FADD R53, R15.reuse, R48 ;  /* 0x000000300f357221 */ /* 0x041fe20000000000 */
[----:B------:R-:W-:Y:S01]  /*3500*/  PRMT R48, R36, 0x7604, R43 ;  /* 0x0000760424307816 */ /* 0x000fe2000000002b */
[----:B------:R-:W-:Y:S01]  /*3510*/  FMUL R43, R15, R8 ;  /* 0x000000080f2b7220 */ /* 0x000fe20000400000 */
[----:B------:R-:W-:Y:S02]  /*3520*/  IMAD.U32 R15, R45, 0x10000, RZ ;  /* 0x000100002d0f7824 */ /* 0x000fe400078e00ff */
[----:B------:R0:W-:Y:S01]  /*3530*/  SHFL.IDX PT, R36, R53, R52, 0x1f ;  /* 0x00001f3435247589 */ /* 0x0001e200000e0000 */
[----:B------:R-:W-:-:S02]  /*3540*/  LOP3.LUT R48, R48, 0xffff, RZ, 0xc0, !PT ;  /* 0x0000ffff30307812 */ /* 0x000fc400078ec0ff */
[----:B------:R-:W-:Y:S02]  /*3550*/  F2FP.SATFINITE.E4M3.F32.PACK_AB_MERGE_C R43, RZ, R43, RZ ;  /* 0x0000002bff2b723e */ /* 0x000fe400048070ff */
[----:B------:R-:W-:Y:S01]  /*3560*/  LOP3.LUT R48, R48, 0xff0000, R15, 0xf8, !PT ;  /* 0x00ff000030307812 */ /* 0x000fe200078ef80f */
[----:B0-----:R-:W-:Y:S01]  /*3570*/  FMUL R52, R16, R16 ;  /* 0x0000001010347220 */ /* 0x001fe20000400000 */
[----:B------:R-:W-:-:S03]  /*3580*/  LOP3.LUT R47, R43, 0xffff, RZ, 0xc0, !PT ;  /* 0x0000ffff2b2f7812 */ /* 0x000fc600078ec0ff */
[----:B------:R-:W-:Y:S01]  /*3590*/  FFMA R15, R52, R19, -0.052303962409496307373 ;  /* 0xbd563cae340f7423 */ /* 0x000fe20000000013 */
[----:B------:R-:W-:Y:S02]  /*35a0*/  FSETP.GE.AND P2, PT, |R16|, 0.60000002384185791016, PT ;  /* 0x3f19999a1000780b */ /* 0x000fe40003f46200 */
[----:B------:R-:W-:Y:S01]  /*35b0*/  LEA R47, R47, R48, 0x18 ;  /* 0x000000302f2f7211 */ /* 0x000fe200078ec0ff */
[----:B------:R-:W-:Y:S01]  /*35c0*/  FFMA R15, R52, R15, 0.1331529766321182251 ;  /* 0x3e085941340f7423 */ /* 0x000fe2000000000f */
[----:B------:R-:W-:Y:S01]  /*35d0*/  LOP3.LUT R49, R38, 0x1f, RZ, 0xc0, !PT ;  /* 0x0000001f26317812 */ /* 0x000fe200078ec0ff */
[----:B-1----:R-:W-:Y:S01]  /*35e0*/  FFMA R48, R17, -2, R18 ;  /* 0xc000000011307823 */ /* 0x002fe20000000012 */
[----:B------:R-:W-:Y:S01]  /*35f0*/  FSETP.GE.AND P1, PT, |R16|, 9.010913848876953125, PT ;  /* 0x41102cb41000780b */ /* 0x000fe20003f26200 */
[----:B------:R-:W-:Y:S02]  /*3600*/  FFMA R15, R52, R15, -0.33332768082618713379 ;  /* 0xbeaaa9ed340f7423 */ /* 0x000fe4000000000f */
[----:B------:R0:W1:Y:S01]  /*3610*/  SHFL.IDX PT, R22, R22, R49, 0x1f ;  /* 0x00001f3116167589 */ /* 0x00006200000e0000 */
[----:B------:R-:W-:Y:S01]  /*3620*/  FSEL R17, R48, 1, !P1 ;  /* 0x3f80000030117808 */ /* 0x000fe20004800000 */
[----:B0-----:R-:W-:-:S03]  /*3630*/  FFMA R49, R52, R15, RZ ;  /* 0x0000000f34317223 */ /* 0x001fc600000000ff */
[--C-:B------:R-:W-:Y:S01]  /*3640*/  LOP3.LUT R15, R17, 0x80000000, R16.reuse, 0xb8, !PT ;  /* 0x80000000110f7812 */ /* 0x100fe200078eb810 */
[----:B------:R-:W-:Y:S01]  /*3650*/  @!P2 FFMA R15, R16, R49, R16 ;  /* 0x00000031100fa223 */ /* 0x000fe20000000010 */
[----:B------:R-:W-:Y:S01]  /*3660*/  FMUL R16, R27, 0.10703222453594207764 ;  /* 0x3ddb33b61b107820 */ /* 0x000fe20000400000 */
[----:B------:R-:W-:-:S03]  /*3670*/  FMUL R49, R46, 0.044714998453855514526 ;  /* 0x3d3727132e317820 */ /* 0x000fc60000400000 */
[----:B------:R-:W-:Y:S01]  /*3680*/  FFMA R17, R16, R27, 0.79788458347320556641 ;  /* 0x3f4c422a10117423 */ /* 0x000fe2000000001b */
        /* <DEDUP_REMOVED lines=30> */
[----:B------:R-:W-:Y:S01]  /*3870*/  FMUL R15, R46, 0.10703222453594207764 ;  /* 0x3ddb33b62e0f7820 */ /* 0x000fe20000400000 */
[----:B------:R-:W-:-:S03]  /*3880*/  FMUL R23, R48, R23 ;  /* 0x0000001730177220 */ /* 0x000fc60000400000 */
        /* <DEDUP_REMOVED lines=14> */
[----:B------:R-:W-:Y:S01]  /*3970*/  FFMA R15, R46, R15, RZ ;  /* 0x0000000f2e0f7223 */ /* 0x000fe200000000ff */
[----:B------:R-:W0:Y:S01]  /*3980*/  S2R R49, SR_TID.X ;  /* 0x0000000000317919 */ /* 0x000e220000002100 */
        /* <DEDUP_REMOVED lines=8> */
[----:B------:R-:W3:Y:S01]  /*3a10*/  MUFU.EX2 R15, R15 ;  /* 0x0000000f000f7308 */ /* 0x000ee20000000800 */
[----:B0-----:R-:W-:-:S04]  /*3a20*/  SHF.R.U32.HI R16, RZ, 0x8, R49 ;  /* 0x00000008ff107819 */ /* 0x001fc80000011631 */
[----:B------:R-:W-:Y:S01]  /*3a30*/  SHF.L.U32 R16, R16, 0x5, RZ ;  /* 0x0000000510107819 */ /* 0x000fe200000006ff */
[----:B------:R-:W0:Y:S03]  /*3a40*/  S2UR UR5, SR_CgaCtaId ;  /* 0x00000000000579c3 */ /* 0x000e260000008800 */
[----:B------:R-:W-:Y:S01]  /*3a50*/  LOP3.LUT R49, R16, 0xffffffe0, R49, 0xe2, !PT ;  /* 0xffffffe010317812 */ /* 0x000fe200078ee231 */
[----:B---3--:R-:W-:Y:S01]  /*3a60*/  FADD R16, R15, 1 ;  /* 0x3f8000000f107421 */ /* 0x008fe20000000000 */
[----:B------:R-:W-:-:S03]  /*3a70*/  LOP3.LUT R34, R34, 0x3, RZ, 0xfc, !PT ;  /* 0x0000000322227812 */ /* 0x000fc600078efcff */
[----:B------:R-:W3:Y:S01]  /*3a80*/  MUFU.RCP R17, R16 ;  /* 0x0000001000117308 */ /* 0x000ee20000001000 */
[----:B------:R-:W-:Y:S02]  /*3a90*/  ISETP.GE.U32.AND P1, PT, R34, R7, PT ;  /* 0x000000072200720c */ /* 0x000fe40003f26070 */
[----:B------:R-:W-:Y:S01]  /*3aa0*/  LOP3.LUT R34, R31, 0x1ffffffc, RZ, 0xc0, !PT ;  /* 0x1ffffffc1f227812 */ /* 0x000fe200078ec0ff */
[----:B------:R-:W-:-:S04]  /*3ab0*/  UMOV UR4, 0x400 ;  /* 0x0000040000047882 */ /* 0x000fc80000000000 */
[----:B------:R-:W-:Y:S01]  /*3ac0*/  IMAD.IADD R33, R33, 0x1, -R34 ;  /* 0x0000000121217824 */ /* 0x000fe200078e0a22 */
[----:B------:R-:W-:-:S04]  /*3ad0*/  UIADD3 UR4, UR4, 0x20, URZ ;  /* 0x0000002004047890 */ /* 0x000fc8000fffe03f */
[----:B------:R-:W-:Y:S01]  /*3ae0*/  LOP3.LUT R54, R33, 0x1f, RZ, 0xc0, !PT ;  /* 0x0000001f21367812 */ /* 0x000fe200078ec0ff */
[----:B---3--:R-:W-:Y:S01]  /*3af0*/  FFMA R17, R17, -2, R18 ;  /* 0xc000000011117823 */ /* 0x008fe20000000012 */
[----:B------:R-:W-:Y:S01]  /*3b00*/  FMUL R18, R52, R52 ;  /* 0x0000003434127220 */ /* 0x000fe20000400000 */
[----:B0-----:R-:W-:Y:S02]  /*3b10*/  ULEA UR4, UR5, UR4, 0x18 ;  /* 0x0000000405047291 */ /* 0x001fe4000f8ec03f */
[----:B------:R-:W-:Y:S02]  /*3b20*/  IMAD R54, R49, 0x21, R54 ;  /* 0x0000002131367824 */ /* 0x000fe400078e0236 */
[----:B------:R-:W-:Y:S01]  /*3b30*/  FFMA R19, R18, R19, -0.052303962409496307373 ;  /* 0xbd563cae12137423 */ /* 0x000fe20000000013 */
[C---:B------:R-:W-:Y:S02]  /*3b40*/  FSETP.GE.AND P2, PT, |R52|.reuse, 9.010913848876953125, PT ;  /* 0x41102cb43400780b */ /* 0x040fe40003f46200 */
[----:B------:R-:W-:Y:S01]  /*3b50*/  FSETP.GE.AND P3, PT, |R52|, 0.60000002384185791016, PT ;  /* 0x3f19999a3400780b */ /* 0x000fe20003f66200 */
[----:B------:R-:W-:Y:S01]  /*3b60*/  FFMA R15, R18, R19, 0.1331529766321182251 ;  /* 0x3e085941120f7423 */ /* 0x000fe20000000013 */
[----:B------:R-:W-:-:S02]  /*3b70*/  LEA R31, R54, UR4, 0x2 ;  /* 0x00000004361f7c11 */ /* 0x000fc4000f8e10ff */
[----:B------:R-:W-:Y:S02]  /*3b80*/  LEA R35, P4, R28, R35, 0x2 ;  /* 0x000000231c237211 */ /* 0x000fe400078810ff */
[----:B------:R-:W-:Y:S01]  /*3b90*/  ISETP.GE.U32.OR P1, PT, R40, R9, P1 ;  /* 0x000000092800720c */ /* 0x000fe20000f26470 */
[----:B------:R-:W-:Y:S01]  /*3ba0*/  FFMA R15, R18, R15, -0.33332768082618713379 ;  /* 0xbeaaa9ed120f7423 */ /* 0x000fe2000000000f */
[----:B------:R-:W-:Y:S01]  /*3bb0*/  FSEL R17, R17, 1, !P2 ;  /* 0x3f80000011117808 */ /* 0x000fe20005000000 */
[----:B------:R0:W-:Y:S01]  /*3bc0*/  STS [R31], R32 ;  /* 0x000000201f007388 */ /* 0x0001e20000000800 */
[----:B------:R-:W-:Y:S02]  /*3bd0*/  LEA.HI.X R39, R28, R39, R29, 0x2, P4 ;  /* 0x000000271c277211 */ /* 0x000fe400020f141d */
[----:B------:R-:W-:Y:S01]  /*3be0*/  IADD3 R16, P2, R40, R35, RZ ;  /* 0x0000002328107210 */ /* 0x000fe20007f5e0ff */
[----:B------:R-:W-:Y:S01]  /*3bf0*/  FFMA R19, R18, R15, RZ ;  /* 0x0000000f12137223 */ /* 0x000fe200000000ff */
[----:B------:R-:W-:-:S02]  /*3c00*/  LOP3.LUT R15, R17, 0x80000000, R52, 0xb8, !PT ;  /* 0x80000000110f7812 */ /* 0x000fc400078eb834 */
[----:B------:R-:W-:Y:S01]  /*3c10*/  IADD3.X R17, RZ, R39, RZ, P2, !PT ;  /* 0x00000027ff117210 */ /* 0x000fe200017fe4ff */
[----:B0-----:R-:W-:Y:S01]  /*3c20*/  FMUL R32, R51, 0.10703222453594207764 ;  /* 0x3ddb33b633207820 */ /* 0x001fe20000400000 */
[----:B------:R-:W-:Y:S01]  /*3c30*/  FFMA R31, -R46, R46, 1 ;  /* 0x3f8000002e1f7423 */ /* 0x000fe2000000012e */
[----:B------:R-:W-:Y:S02]  /*3c40*/  @!P3 FFMA R15, R52, R19, R52 ;  /* 0x00000013340fb223 */ /* 0x000fe40000000034 */
[----:B------:R-:W-:Y:S01]  /*3c50*/  FFMA R32, R32, R51, 0.79788458347320556641 ;  /* 0x3f4c422a20207423 */ /* 0x000fe20000000033 */
[----:B------:R-:W-:-:S04]  /*3c60*/  @!P1 IMAD.WIDE.U32 R18, R28, 0x3, R16 ;  /* 0x000000031c129825 */ /* 0x000fc800078e0010 */
[----:B------:R-:W-:Y:S01]  /*3c70*/  FADD R27, R27, 1 ;  /* 0x3f8000001b1b7421 */ /* 0x000fe20000000000 */
[----:B------:R-:W-:Y:S01]  /*3c80*/  FMUL R31, R31, R32 ;  /* 0x000000201f1f7220 */ /* 0x000fe20000400000 */
[----:B------:R-:W-:Y:S01]  /*3c90*/  FMUL R32, R51, 0.5 ;  /* 0x3f00000033207820 */ /* 0x000fe20000400000 */
[----:B------:R-:W-:Y:S01]  /*3ca0*/  @!P1 IMAD R35, R29, 0x3, RZ ;  /* 0x000000031d239824 */ /* 0x000fe200078e02ff */
[----:B------:R-:W-:Y:S01]  /*3cb0*/  @!P1 IADD3 R18, P2, R41, R18, RZ ;  /* 0x0000001229129210 */ /* 0x000fe20007f5e0ff */
[----:B------:R-:W-:Y:S01]  /*3cc0*/  FADD R46, R46, 1 ;  /* 0x3f8000002e2e7421 */ /* 0x000fe20000000000 */
[----:B------:R-:W-:Y:S01]  /*3cd0*/  FMUL R31, R31, R32 ;  /* 0x000000201f1f7220 */ /* 0x000fe20000400000 */
[----:B------:R-:W-:Y:S01]  /*3ce0*/  FMUL R39, R42, 0.10703222453594207764 ;  /* 0x3ddb33b62a277820 */ /* 0x000fe20000400000 */
[----:B------:R-:W-:Y:S01]  /*3cf0*/  FFMA R27, R27, 0.5, R48 ;  /* 0x3f0000001b1b7823 */ /* 0x000fe20000000030 */
[----:B------:R-:W-:Y:S01]  /*3d00*/  @!P1 IADD3.X R19, R14, R35, R19, P2, !PT ;  /* 0x000000230e139210 */ /* 0x000fe200017fe413 */
[----:B------:R-:W-:Y:S01]  /*3d10*/  FFMA R35, R46, 0.5, R31 ;  /* 0x3f0000002e237823 */ /* 0x000fe2000000001f */
[----:B------:R-:W-:Y:S01]  /*3d20*/  FFMA R39, R39, R42, 0.79788458347320556641 ;  /* 0x3f4c422a27277423 */ /* 0x000fe2000000002a */
[----:B------:R-:W-:Y:S01]  /*3d30*/  FFMA R32, -R15, R15, 1 ;  /* 0x3f8000000f207423 */ /* 0x000fe2000000010f */
[----:B------:R-:W-:Y:S01]  /*3d40*/  FMUL R31, R27, R30 ;  /* 0x0000001e1b1f7220 */ /* 0x000fe20000400000 */
[----:B------:R-:W-:Y:S01]  /*3d50*/  FMUL R27, R42, 0.5 ;  /* 0x3f0000002a1b7820 */ /* 0x000fe20000400000 */
[-C--:B------:R-:W-:Y:S01]  /*3d60*/  FMUL R30, R23, R8.reuse ;  /* 0x00000008171e7220 */ /* 0x080fe20000400000 */
[----:B------:R-:W-:Y:S01]  /*3d70*/  FMUL R32, R32, R39 ;  /* 0x0000002720207220 */ /* 0x000fe20000400000 */
[----:B------:R-:W-:Y:S01]  /*3d80*/  FMUL R39, R31, R8 ;  /* 0x000000081f277220 */ /* 0x000fe20000400000 */
[----:B------:R-:W-:Y:S01]  /*3d90*/  FMUL R35, R35, R20 ;  /* 0x0000001423237220 */ /* 0x000fe20000400000 */
[----:B------:R-:W-:Y:S01]  /*3da0*/  FADD R20, R15, 1 ;  /* 0x3f8000000f147421 */ /* 0x000fe20000000000 */
[----:B------:R-:W-:Y:S01]  /*3db0*/  FMUL R27, R32, R27 ;  /* 0x0000001b201b7220 */ /* 0x000fe20000400000 */
[----:B------:R-:W-:Y:S01]  /*3dc0*/  F2FP.SATFINITE.E4M3.F32.PACK_AB_MERGE_C R15, RZ, R30, RZ ;  /* 0x0000001eff0f723e */ /* 0x000fe200048070ff */
[----:B------:R-:W-:Y:S01]  /*3dd0*/  FMUL R51, R35, R8 ;  /* 0x0000000823337220 */ /* 0x000fe20000400000 */
[----:B------:R-:W-:Y:S01]  /*3de0*/  F2FP.SATFINITE.E4M3.F32.PACK_AB_MERGE_C R39, RZ, R39, RZ ;  /* 0x00000027ff27723e */ /* 0x000fe200048070ff */
[----:B------:R-:W-:Y:S01]  /*3df0*/  FFMA R27, R20, 0.5, R27 ;  /* 0x3f000000141b7823 */ /* 0x000fe2000000001b */
[----:B------:R-:W-:-:S02]  /*3e00*/  LOP3.LUT R20, R15, 0xff, RZ, 0xc0, !PT ;  /* 0x000000ff0f147812 */ /* 0x000fc400078ec0ff */
[----:B------:R-:W-:Y:S02]  /*3e10*/  LOP3.LUT R53, R39, 0xffff, RZ, 0xc0, !PT ;  /* 0x0000ffff27357812 */ /* 0x000fe400078ec0ff */
[----:B------:R-:W-:Y:S02]  /*3e20*/  F2FP.SATFINITE.E4M3.F32.PACK_AB_MERGE_C R51, RZ, R51, RZ ;  /* 0x00000033ff33723e */ /* 0x000fe400048070ff */
[----:B------:R-:W-:Y:S02]  /*3e30*/  PRMT R53, R53, 0x7604, R20 ;  /* 0x0000760435357816 */ /* 0x000fe40000000014 */
[----:B------:R-:W-:Y:S02]  /*3e40*/  LOP3.LUT R20, R51, 0xff, RZ, 0xc0, !PT ;  /* 0x000000ff33147812 */ /* 0x000fe400078ec0ff */
[C---:B------:R-:W-:Y:S02]  /*3e50*/  @!P0 LEA R42, P2, R28.reuse, R10, 0x1 ;  /* 0x0000000a1c2a8211 */ /* 0x040fe400078408ff */
[----:B------:R-:W-:-:S02]  /*3e60*/  @!P1 LEA R32, P5, R28, R16, 0x1 ;  /* 0x000000101c209211 */ /* 0x000fc400078a08ff */
[----:B------:R-:W-:Y:S02]  /*3e70*/  PRMT R20, R53, 0x5410, R20 ;  /* 0x0000541035147816 */ /* 0x000fe40000000014 */
[C-C-:B------:R-:W-:Y:S02]  /*3e80*/  @!P0 LEA.HI.X R55, R28.reuse, R11, R29.reuse, 0x1, P2 ;  /* 0x0000000b1c378211 */ /* 0x140fe400010f0c1d */
[----:B------:R-:W-:Y:S02]  /*3e90*/  @!P1 IADD3 R10, P3, P4, R41, R28, R16 ;  /* 0x0000001c290a9210 */ /* 0x000fe40007c7e010 */
[----:B------:R-:W-:Y:S02]  /*3ea0*/  @!P1 LEA.HI.X R53, R28, R17, R29, 0x1, P5 ;  /* 0x000000111c359211 */ /* 0x000fe400028f0c1d */
[----:B------:R-:W-:Y:S01]  /*3eb0*/  @!P0 IADD3 R28, P5, R42, R41, RZ ;  /* 0x000000292a1c8210 */ /* 0x000fe20007fbe0ff */
[----:B------:R-:W-:Y:S01]  /*3ec0*/  FADD R42, RZ, R23 ;  /* 0x00000017ff2a7221 */ /* 0x000fe20000000000 */
[----:B------:R-:W-:Y:S01]  /*3ed0*/  IADD3 R33, R33, -0x1, RZ ;  /* 0xffffffff21217810 */ /* 0x000fe20007ffe0ff */
[----:B------:R-:W-:Y:S01]  /*3ee0*/  VIADD R38, R38, 0x3 ;  /* 0x0000000326267836 */ /* 0x000fe20000000000 */
[----:B------:R-:W-:Y:S01]  /*3ef0*/  @!P1 IADD3.X R11, R14, R29, R17, P3, P4 ;  /* 0x0000001d0e0b9210 */ /* 0x000fe20001fe8411 */
[----:B------:R-:W-:Y:S01]  /*3f00*/  FADD R42, R31, R42 ;  /* 0x0000002a1f2a7221 */ /* 0x000fe20000000000 */
[----:B------:R-:W-:Y:S01]  /*3f10*/  LOP3.LUT R30, R33, 0x1f, RZ, 0xc0, !PT ;  /* 0x0000001f211e7812 */ /* 0x000fe200078ec0ff */
[----:B--2---:R-:W-:Y:S01]  /*3f20*/  FMUL R33, R27, R44 ;  /* 0x0000002c1b217220 */ /* 0x004fe20000400000 */
[----:B------:R-:W-:-:S02]  /*3f30*/  @!P0 IMAD.X R29, R55, 0x1, R14, P5 ;  /* 0x00000001371d8824 */ /* 0x000fc400028e060e */
[----:B------:R-:W-:Y:S01]  /*3f40*/  FADD R42, R35, R42 ;  /* 0x0000002a232a7221 */ /* 0x000fe20000000000 */
[----:B------:R-:W-:Y:S01]  /*3f50*/  IMAD R27, R49, 0x21, R26 ;  /* 0x00000021311b7824 */ /* 0x000fe200078e021a */
[-C--:B------:R-:W-:Y:S02]  /*3f60*/  @!P1 IADD3 R26, P2, R16, R41.reuse, RZ ;  /* 0x00000029101a9210 */ /* 0x080fe40007f5e0ff */
[----:B------:R-:W-:Y:S01]  /*3f70*/  @!P1 IADD3 R16, P6, R32, R41, RZ ;  /* 0x0000002920109210 */ /* 0x000fe20007fde0ff */
[----:B------:R0:W-:Y:S01]  /*3f80*/  @!P0 STG.E.U8 desc[UR6][R28.64], R45 ;  /* 0x0000002d1c008986 */ /* 0x0001e2000c101106 */
[----:B------:R-:W-:Y:S02]  /*3f90*/  LOP3.LUT R38, R38, 0x1f, RZ, 0xc0, !PT ;  /* 0x0000001f26267812 */ /* 0x000fe400078ec0ff */
[----:B------:R-:W-:Y:S02]  /*3fa0*/  LEA R32, R27, UR4, 0x2 ;  /* 0x000000041b207c11 */ /* 0x000fe4000f8e10ff */
[----:B------:R-:W-:-:S02]  /*3fb0*/  @!P1 IADD3.X R27, R17, R14, RZ, P2, !PT ;  /* 0x0000000e111b9210 */ /* 0x000fc400017fe4ff */
[----:B------:R-:W-:Y:S01]  /*3fc0*/  @!P1 IADD3.X R17, R53, R14, RZ, P6, !PT ;  /* 0x0000000e35119210 */ /* 0x000fe200037fe4ff */
[C---:B------:R-:W-:Y:S01]  /*3fd0*/  FMUL R14, R33.reuse, R8 ;  /* 0x00000008210e7220 */ /* 0x040fe20000400000 */
[----:B0-----:R-:W-:Y:S01]  /*3fe0*/  FADD R29, R33, R42 ;  /* 0x0000002a211d7221 */ /* 0x001fe20000000000 */
[----:B------:R-:W-:-:S03]  /*3ff0*/  IMAD R30, R49, 0x21, R30 ;  /* 0x00000021311e7824 */ /* 0x000fc600078e021e */
[----:B------:R-:W-:Y:S01]  /*4000*/  F2FP.SATFINITE.E4M3.F32.PACK_AB_MERGE_C R41, RZ, R14, RZ ;  /* 0x0000000eff29723e */ /* 0x000fe200048070ff */
[----:B------:R-:W0:Y:S01]  /*4010*/  SHFL.IDX PT, R38, R29, R38, 0x1f ;  /* 0x00001f261d267589 */ /* 0x000e2200000e0000 */
[----:B------:R-:W-:Y:S02]  /*4020*/  LEA R30, R30, UR4, 0x2 ;  /* 0x000000041e1e7c11 */ /* 0x000fe4000f8e10ff */
[----:B------:R-:W-:Y:S01]  /*4030*/  LOP3.LUT R14, R41, 0xffff, RZ, 0xc0, !PT ;  /* 0x0000ffff290e7812 */ /* 0x000fe200078ec0ff */
[----:B------:R2:W-:Y:S01]  /*4040*/  @!P0 STG.E.U8 desc[UR6][R12.64], R43 ;  /* 0x0000002b0c008986 */ /* 0x0005e2000c101106 */
[----:B------:R-:W-:Y:S01]  /*4050*/  ISETP.GE.U32.AND P0, PT, R6, R9, PT ;  /* 0x000000090600720c */ /* 0x000fe20003f06070 */
[----:B------:R-:W-:Y:S02]  /*4060*/  IMAD R40, R49, 0x21, R40 ;  /* 0x0000002131287824 */ /* 0x000fe400078e0228 */
[----:B------:R3:W-:Y:S03]  /*4070*/  STS [R30], R21 ;  /* 0x000000151e007388 */ /* 0x0007e60000000800 */
[----:B------:R-:W-:-:S02]  /*4080*/  LEA R40, R40, UR4, 0x2 ;  /* 0x0000000428287c11 */ /* 0x000fc4000f8e10ff */
[----:B--2---:R-:W-:Y:S01]  /*4090*/  FMNMX R12, R37, |R23|, !PT ;  /* 0x40000017250c7209 */ /* 0x004fe20007800000 */
[----:B-1----:R-:W-:Y:S01]  /*40a0*/  FADD R13, RZ, R22 ;  /* 0x00000016ff0d7221 */ /* 0x002fe20000000000 */
[----:B---3--:R-:W-:Y:S01]  /*40b0*/  SHF.L.U32 R21, R14, 0x18, RZ ;  /* 0x000000180e157819 */ /* 0x008fe200000006ff */
[----:B------:R-:W-:Y:S01]  /*40c0*/  @!P1 STG.E.U8 desc[UR6][R26.64], R15 ;  /* 0x0000000f1a009986 */ /* 0x000fe2000c101106 */
[----:B------:R-:W-:Y:S01]  /*40d0*/  FMNMX R12, |R31|, R12, !PT ;  /* 0x0000000c1f0c7209 */ /* 0x000fe20007800200 */
[----:B------:R-:W-:Y:S01]  /*40e0*/  FADD R13, R50, R13 ;  /* 0x0000000d320d7221 */ /* 0x000fe20000000000 */
[----:B------:R-:W-:Y:S01]  /*40f0*/  LOP3.LUT R21, R20, R21, RZ, 0xfc, !PT ;  /* 0x0000001514157212 */ /* 0x000fe200078efcff */
[----:B------:R0:W-:Y:S01]  /*4100*/  @!P1 STG.E.U8 desc[UR6][R10.64], R39 ;  /* 0x000000270a009986 */ /* 0x0001e2000c101106 */
[----:B------:R-:W-:Y:S01]  /*4110*/  FMNMX R12, |R35|, R12, !PT ;  /* 0x0000000c230c7209 */ /* 0x000fe20007800200 */
[----:B------:R-:W-:Y:S02]  /*4120*/  FADD R13, R13, R36 ;  /* 0x000000240d0d7221 */ /* 0x000fe40000000000 */
[----:B------:R1:W-:Y:S01]  /*4130*/  STS [R32], R47 ;  /* 0x0000002f20007388 */ /* 0x0003e20000000800 */
[----:B------:R-:W-:Y:S03]  /*4140*/  BSSY B0, `(.L_x_16828) ;  /* 0x0000071000007945 */ /* 0x000fe60003800000 */
[----:B------:R1:W-:Y:S04]  /*4150*/  @!P1 STG.E.U8 desc[UR6][R16.64], R51 ;  /* 0x0000003310009986 */ /* 0x0003e8000c101106 */
[----:B------:R1:W-:Y:S04]  /*4160*/  @!P1 STG.E.U8 desc[UR6][R18.64], R41 ;  /* 0x0000002912009986 */ /* 0x0003e8000c101106 */
[----:B------:R1:W-:Y:S01]  /*4170*/  STS [R40], R21 ;  /* 0x0000001528007388 */ /* 0x0003e20000000800 */
[----:B------:R-:W-:Y:S01]  /*4180*/  FMNMX R33, |R33|, R12, !PT ;  /* 0x0000000c21217209 */ /* 0x000fe20007800200 */
[----:B0-----:R-:W-:Y:S01]  /*4190*/  FADD R10, R13, R38 ;  /* 0x000000260d0a7221 */ /* 0x001fe20000000000 */
[----:B------:R-:W-:Y:S06]  /*41a0*/  BAR.SYNC.DEFER_BLOCKING 0x0 ;  /* 0x0000000000007b1d */ /* 0x000fec0000010000 */
[----:B------:R-:W-:Y:S05]  /*41b0*/  @P0 BRA `(.L_x_16829) ;  /* 0x0000000400a40947 */ /* 0x000fea0003800000 */
[----:B------:R-:W-:Y:S01]  /*41c0*/  LOP3.LUT R2, RZ, R2, RZ, 0x33, !PT ;  /* 0x00000002ff027212 */ /* 0x000fe200078e33ff */
[----:B------:R-:W-:Y:S01]  /*41d0*/  IMAD R13, R3, UR10, RZ ;  /* 0x0000000a030d7c24 */ /* 0x000fe2000f8e02ff */
[----:B------:R-:W-:Y:S01]  /*41e0*/  LOP3.LUT R4, RZ, R4, RZ, 0x33, !PT ;  /* 0x00000004ff047212 */ /* 0x000fe200078e33ff */
[----:B------:R-:W-:Y:S01]  /*41f0*/  ULDC.64 UR12, c[0x0][0x228] ;  /* 0x00008a00000c7ab9 */ /* 0x000fe20000000a00 */
[----:B------:R-:W-:Y:S01]  /*4200*/  ISETP.GT.U32.AND P0, PT, R2, -0x21, PT ;  /* 0xffffffdf0200780c */ /* 0x000fe20003f04070 */
[----:B-1----:R-:W-:Y:S01]  /*4210*/  IMAD R19, R0, UR11, R13 ;  /* 0x0000000b00137c24 */ /* 0x002fe2000f8e020d */
[----:B------:R-:W-:Y:S01]  /*4220*/  SHF.L.U64.HI R15, R24, 0x2, R25 ;  /* 0x00000002180f7819 */ /* 0x000fe20000010219 */
[----:B------:R-:W-:Y:S01]  /*4230*/  IMAD R17, R6, UR9, RZ ;  /* 0x0000000906117c24 */ /* 0x000fe2000f8e02ff */
[----:B------:R-:W-:Y:S01]  /*4240*/  ISETP.GT.U32.AND.EX P0, PT, R4, -0x1, PT, P0 ;  /* 0xffffffff0400780c */ /* 0x000fe20003f04100 */
[----:B------:R-:W-:Y:S01]  /*4250*/  IMAD.WIDE.U32 R12, R6, UR8, RZ ;  /* 0x00000008060c7c25 */ /* 0x000fe2000f8e00ff */
[----:B------:R-:W-:Y:S01]  /*4260*/  SHF.L.U32 R14, R24, 0x2, RZ ;  /* 0x00000002180e7819 */ /* 0x000fe200000006ff */
[----:B------:R-:W-:Y:S01]  /*4270*/  BSSY B1, `(.L_x_16830) ;  /* 0x0000047000017945 */ /* 0x000fe20003800000 */
[----:B------:R-:W-:Y:S01]  /*4280*/  SEL R11, R2, 0xffffffdf, P0 ;  /* 0xffffffdf020b7807 */ /* 0x000fe20000000000 */
[----:B------:R-:W-:Y:S01]  /*4290*/  IMAD.MOV.U32 R22, RZ, RZ, R12 ;  /* 0x000000ffff167224 */ /* 0x000fe200078e000c */
[----:B------:R-:W-:Y:S01]  /*42a0*/  IADD3 R26, R13, R17, RZ ;  /* 0x000000110d1a7210 */ /* 0x000fe20007ffe0ff */
[----:B------:R-:W-:Y:S01]  /*42b0*/  IMAD.WIDE.U32 R14, R0, UR10, R14 ;  /* 0x0000000a000e7c25 */ /* 0x000fe2000f8e000e */
[----:B------:R-:W-:-:S02]  /*42c0*/  IADD3 R2, -R6, -0x2, -R11 ;  /* 0xfffffffe06027810 */ /* 0x000fc40007ffe90b */
[----:B------:R-:W-:Y:S02]  /*42d0*/  LOP3.LUT R11, RZ, R11, RZ, 0x33, !PT ;  /* 0x0000000bff0b7212 */ /* 0x000fe400078e33ff */
[----:B------:R-:W-:Y:S02]  /*42e0*/  ISETP.GE.U32.AND P1, PT, R2, 0x3, PT ;  /* 0x000000030200780c */ /* 0x000fe40003f26070 */
[----:B------:R-:W-:Y:S01]  /*42f0*/  IADD3 R15, R15, R19, RZ ;  /* 0x000000130f0f7210 */ /* 0x000fe20007ffe0ff */
[----:B------:R-:W-:Y:S01]  /*4300*/  IMAD.IADD R21, R11, 0x1, -R6 ;  /* 0x000000010b157824 */ /* 0x000fe200078e0a06 */
[----:B------:R-:W-:Y:S02]  /*4310*/  LEA R11, P2, R14, UR12, 0x5 ;  /* 0x0000000c0e0b7c11 */ /* 0x000fe4000f8428ff */
[----:B------:R-:W-:Y:S02]  /*4320*/  MOV R20, R6 ;  /* 0x0000000600147202 */ /* 0x000fe40000000f00 */
[----:B------:R-:W-:-:S02]  /*4330*/  LOP3.LUT R2, R21, 0x3, RZ, 0xc0, !PT ;  /* 0x0000000315027812 */ /* 0x000fc400078ec0ff */
[----:B------:R-:W-:Y:S01]  /*4340*/  LEA.HI.X R14, R14, UR13, R15, 0x5, P2 ;  /* 0x0000000d0e0e7c11 */ /* 0x000fe200090f2c0f */
[----:B------:R-:W-:Y:S01]  /*4350*/  HFMA2.MMA R15, -RZ, RZ, 0, 0 ;  /* 0x00000000ff0f7435 */ /* 0x000fe200000001ff */
[----:B------:R-:W-:Y:S01]  /*4360*/  ISETP.NE.AND P0, PT, R2, RZ, PT ;  /* 0x000000ff0200720c */ /* 0x000fe20003f05270 */
[----:B------:R-:W-:-:S12]  /*4370*/  @!P1 BRA `(.L_x_16831) ;  /* 0x0000000000d89947 */ /* 0x000fd80003800000 */
[----:B------:R-:W-:Y:S01]  /*4380*/  IMAD.IADD R21, R21, 0x1, -R2 ;  /* 0x0000000115157824 */ /* 0x000fe200078e0a02 */
[----:B------:R-:W-:Y:S02]  /*4390*/  MOV R15, RZ ;  /* 0x000000ff000f7202 */ /* 0x000fe40000000f00 */
[----:B------:R-:W-:-:S07]  /*43a0*/  MOV R20, R6 ;  /* 0x0000000600147202 */ /* 0x000fce0000000f00 */
.L_x_16832:
[C---:B------:R-:W-:Y:S01]  /*43b0*/  VIADD R4, R5.reuse, 0xffffffff ;  /* 0xffffffff05047836 */ /* 0x040fe20000000000 */
[C---:B-1----:R-:W-:Y:S02]  /*43c0*/  LOP3.LUT R13, R5.reuse, 0x1f, RZ, 0xc0, !PT ;  /* 0x0000001f050d7812 */ /* 0x042fe400078ec0ff */
        /* <DEDUP_REMOVED lines=16> */
[----:B------:R-:W-:Y:S01]  /*44d0*/  IADD3 R15, R15, 0x4, RZ ;  /* 0x000000040f0f7810 */ /* 0x000fe20007ffe0ff */
[----:B------:R-:W-:Y:S01]  /*44e0*/  @!P4 IMAD.X R12, RZ, RZ, R26, P6 ;  /* 0x000000ffff0cc224 */ /* 0x000fe200030e061a */
[----:B------:R-:W-:Y:S01]  /*44f0*/  IADD3.X R26, R26, UR9, RZ, P5, !PT ;  /* 0x000000091a1a7c10 */ /* 0x000fe2000affe4ff */
[----:B------:R-:W2:Y:S01]  /*4500*/  @!P2 LDS R29, [R19+0x8] ;  /* 0x00000800131da984 */ /* 0x000ea20000000800 */
[C---:B------:R-:W-:Y:S02]  /*4510*/  @!P4 LEA R4, P6, R5.reuse, R11, 0x2 ;  /* 0x0000000b0504c211 */ /* 0x040fe400078c10ff */
[----:B------:R-:W-:Y:S01]  /*4520*/  @!P3 IADD3 R13, P5, R16, R22, RZ ;  /* 0x00000016100db210 */ /* 0x000fe20007fbe0ff */
[----:B------:R3:W4:Y:S01]  /*4530*/  @!P1 LDS R31, [R19+0xc] ;  /* 0x00000c00131f9984 */ /* 0x0007220000000800 */
[----:B------:R-:W-:-:S02]  /*4540*/  @!P4 LEA.HI.X R5, R5, R14, R12, 0x2, P6 ;  /* 0x0000000e0505c211 */ /* 0x000fc400030f140c */
[----:B------:R-:W-:Y:S02]  /*4550*/  @!P3 IADD3.X R16, RZ, R26, RZ, P5, !PT ;  /* 0x0000001aff10b210 */ /* 0x000fe40002ffe4ff */
[C---:B------:R-:W-:Y:S02]  /*4560*/  @!P3 LEA R12, P5, R13.reuse, R11, 0x2 ;  /* 0x0000000b0d0cb211 */ /* 0x040fe400078a10ff */
[----:B------:R-:W-:Y:S02]  /*4570*/  IADD3 R22, P6, R22, UR8, RZ ;  /* 0x0000000816167c10 */ /* 0x000fe4000ffde0ff */
[----:B------:R-:W-:Y:S02]  /*4580*/  @!P3 LEA.HI.X R13, R13, R14, R16, 0x2, P5 ;  /* 0x0000000e0d0db211 */ /* 0x000fe400028f1410 */
[----:B------:R-:W-:Y:S02]  /*4590*/  IADD3.X R26, R26, UR9, RZ, P6, !PT ;  /* 0x000000091a1a7c10 */ /* 0x000fe4000b7fe4ff */
[----:B------:R-:W-:-:S02]  /*45a0*/  @!P2 IADD3 R17, P5, R17, R22, RZ ;  /* 0x000000161111a210 */ /* 0x000fc40007fbe0ff */
[----:B------:R-:W-:Y:S02]  /*45b0*/  IADD3 R22, P6, R22, UR8, RZ ;  /* 0x0000000816167c10 */ /* 0x000fe4000ffde0ff */
[----:B------:R-:W-:Y:S02]  /*45c0*/  @!P2 IADD3.X R18, RZ, R26, RZ, P5, !PT ;  /* 0x0000001aff12a210 */ /* 0x000fe40002ffe4ff */
        /* <DEDUP_REMOVED lines=13> */
[----:B------:R-:W-:Y:S02]  /*46a0*/  IADD3 R22, P1, R22, UR8, RZ ;  /* 0x0000000816167c10 */ /* 0x000fe4000ff3e0ff */
[----:B0-----:R-:W-:Y:S02]  /*46b0*/  IADD3 R5, R28, 0x1f, RZ ;  /* 0x0000001f1c057810 */ /* 0x001fe40007ffe0ff */
[----:B------:R-:W-:-:S05]  /*46c0*/  IADD3.X R26, R26, UR9, RZ, P1, !PT ;  /* 0x000000091a1a7c10 */ /* 0x000fca0008ffe4ff */
[----:B------:R-:W-:Y:S05]  /*46d0*/  @P2 BRA `(.L_x_16832) ;  /* 0xfffffffc00342947 */ /* 0x000fea000383ffff */
.L_x_16831:
[----:B------:R-:W-:Y:S05]  /*46e0*/  BSYNC B1 ;  /* 0x0000000000017941 */ /* 0x000fea0003800000 */
.L_x_16830:
[----:B------:R-:W-:Y:S05]  /*46f0*/  @!P0 BRA `(.L_x_16829) ;  /* 0x0000000000548947 */ /* 0x000fea0003800000 */
.L_x_16835:
[----:B-1----:R-:W-:Y:S01]  /*4700*/  LOP3.LUT R17, R5, 0x1f, RZ, 0xc0, !PT ;  /* 0x0000001f05117812 */ /* 0x002fe200078ec0ff */
[----:B------:R-:W-:Y:S01]  /*4710*/  BSSY B1, `(.L_x_16833) ;  /* 0x000000d000017945 */ /* 0x000fe20003800000 */
[----:B------:R-:W-:Y:S01]  /*4720*/  IADD3 R15, R15, 0x1, RZ ;  /* 0x000000010f0f7810 */ /* 0x000fe20007ffe0ff */
[----:B------:R-:W-:Y:S01]  /*4730*/  VIADD R2, R2, 0xffffffff ;  /* 0xffffffff02027836 */ /* 0x000fe20000000000 */
[----:B------:R-:W-:-:S13]  /*4740*/  ISETP.GE.U32.AND P0, PT, R17, R7, PT ;  /* 0x000000071100720c */ /* 0x000fda0003f06070 */
        /* <DEDUP_REMOVED lines=9> */
.L_x_16834:
[----:B------:R-:W-:Y:S05]  /*47e0*/  BSYNC B1 ;  /* 0x0000000000017941 */ /* 0x000fea0003800000 */
.L_x_16833:
[----:B------:R-:W-:Y:S01]  /*47f0*/  ISETP.NE.AND P0, PT, R2, RZ, PT ;  /* 0x000000ff0200720c */ /* 0x000fe20003f05270 */
[----:B------:R-:W-:Y:S01]  /*4800*/  IMAD.IADD R20, R6, 0x1, R15 ;  /* 0x0000000106147824 */ /* 0x000fe200078e020f */
[----:B------:R-:W-:Y:S02]  /*4810*/  IADD3 R22, P1, R22, UR8, RZ ;  /* 0x0000000816167c10 */ /* 0x000fe4000ff3e0ff */
[----:B0-----:R-:W-:Y:S02]  /*4820*/  IADD3 R5, R17, 0x1f, RZ ;  /* 0x0000001f11057810 */ /* 0x001fe40007ffe0ff */
[----:B------:R-:W-:-:S07]  /*4830*/  IADD3.X R26, R26, UR9, RZ, P1, !PT ;  /* 0x000000091a1a7c10 */ /* 0x000fce0008ffe4ff */
[----:B------:R-:W-:Y:S05]  /*4840*/  @P0 BRA `(.L_x_16835) ;  /* 0xfffffffc00ac0947 */ /* 0x000fea000383ffff */
.L_x_16829:
[----:B------:R-:W-:Y:S05]  /*4850*/  BSYNC B0 ;  /* 0x0000000000007941 */ /* 0x000fea0003800000 */
.L_x_16828:
[----:B------:R-:W1:Y:S01]  /*4860*/  S2R R2, SR_TID.X ;  /* 0x0000000000027919 */ /* 0x000e620000002100 */
[----:B------:R-:W-:Y:S01]  /*4870*/  BSSY B0, `(.L_x_16836) ;  /* 0x0000024000007945 */ /* 0x000fe20003800000 */
[----:B------:R-:W-:Y:S01]  /*4880*/  BAR.SYNC.DEFER_BLOCKING 0x0 ;  /* 0x0000000000007b1d */ /* 0x000fe20000010000 */
[----:B-1----:R-:W-:Y:S02]  /*4890*/  SHF.R.U32.HI R12, RZ, 0x5, R2 ;  /* 0x00000005ff0c7819 */ /* 0x002fe40000011602 */
        /* <DEDUP_REMOVED lines=23> */
[----:B------:R-:W-:-:S03]  /*4a10*/  ULDC.64 UR4, c[0x0][0x258] ;  /* 0x0000960000047ab9 */ /* 0x000fc60000000a00 */
[----:B------:R-:W-:Y:S01]  /*4a20*/  LEA.HI.X R5, R0, RZ, R3, 0x5, P0 ;  /* 0x000000ff00057211 */ /* 0x000fe200000f2c03 */
[----:B------:R-:W-:-:S04]  /*4a30*/  IMAD R3, R25, UR4, RZ ;  /* 0x0000000419037c24 */ /* 0x000fc8000f8e02ff */
[C---:B------:R-:W-:Y:S02]  /*4a40*/  IMAD R3, R24.reuse, UR5, R3 ;  /* 0x0000000518037c24 */ /* 0x040fe4000f8e0203 */
[----:B------:R-:W-:Y:S01]  /*4a50*/  IMAD.WIDE.U32 R24, R24, UR4, R4 ;  /* 0x0000000418187c25 */ /* 0x000fe2000f8e0004 */
[----:B------:R-:W-:-:S04]  /*4a60*/  ULDC.64 UR4, c[0x0][0x248] ;  /* 0x0000920000047ab9 */ /* 0x000fc80000000a00 */
[----:B------:R-:W-:Y:S02]  /*4a70*/  IADD3 R3, R3, R25, RZ ;  /* 0x0000001903037210 */ /* 0x000fe40007ffe0ff */
[----:B------:R-:W-:-:S04]  /*4a80*/  LEA R4, P0, R24, UR4, 0x2 ;  /* 0x0000000418047c11 */ /* 0x000fc8000f8010ff */
[----:B------:R-:W-:-:S05]  /*4a90*/  LEA.HI.X R5, R24, UR5, R3, 0x2, P0 ;  /* 0x0000000518057c11 */ /* 0x000fca00080f1403 */
[----:B------:R0:W-:Y:S04]  /*4aa0*/  STG.E desc[UR6][R4.64], R17 ;  /* 0x0000001104007986 */ /* 0x0001e8000c101906 */
.L_x_16837:
[----:B------:R-:W-:Y:S05]  /*4ab0*/  BSYNC B0 ;  /* 0x0000000000007941 */ /* 0x000fea0003800000 */
.L_x_16836:
        /* <DEDUP_REMOVED lines=34> */
[----:B01----:R-:W0:Y:S02]  /*4ce0*/  SHFL.DOWN PT, R3, R0, 0x4, 0x1f ;  /* 0x08801f0000037f89 */ /* 0x003e2400000e0000 */
[----:B0-----:R-:W-:-:S05]  /*4cf0*/  FMNMX R3, R3, R0, !PT ;  /* 0x0000000003037209 */ /* 0x001fca0007800000 */
[----:B------:R-:W0:Y:S02]  /*4d00*/  SHFL.DOWN PT, R4, R3, 0x2, 0x1f ;  /* 0x08401f0003047f89 */ /* 0x000e2400000e0000 */
[----:B0-----:R-:W-:-:S05]  /*4d10*/  FMNMX R4, R3, R4, !PT ;  /* 0x0000000403047209 */ /* 0x001fca0007800000 */
[----:B------:R0:W1:Y:S02]  /*4d20*/  SHFL.DOWN PT, R5, R4, 0x1, 0x1f ;  /* 0x08201f0004057f89 */ /* 0x00006400000e0000 */
.L_x_16848:
[----:B-1----:R-:W-:-:S07]  /*4d30*/  FMNMX R3, R4, R5, !PT ;  /* 0x0000000504037209 */ /* 0x002fce0007800000 */
.L_x_16840:
[----:B------:R-:W-:Y:S05]  /*4d40*/  BSYNC B0 ;  /* 0x0000000000007941 */ /* 0x000fea0003800000 */
.L_x_16839:
[----:B------:R-:W-:Y:S01]  /*4d50*/  ISETP.NE.AND P0, PT, R2, RZ, PT ;  /* 0x000000ff0200720c */ /* 0x000fe20003f05270 */
[----:B------:R-:W-:-:S12]  /*4d60*/  BSSY B0, `(.L_x_16838) ;  /* 0x0000004000007945 */ /* 0x000fd80003800000 */
[----:B------:R-:W-:Y:S05]  /*4d70*/  @P0 BRA `(.L_x_16842) ;  /* 0x0000000000080947 */ /* 0x000fea0003800000 */
[----:B0-----:R-:W0:Y:S02]  /*4d80*/  LDC.64 R4, c[0x0][0x238] ;  /* 0x00008e00ff047b82 */ /* 0x001e240000000a00 */
[----:B0-----:R1:W-:Y:S02]  /*4d90*/  REDG.E.MAX.S32.STRONG.GPU desc[UR6][R4.64], R3 ;  /* 0x000000030400798e */ /* 0x0013e4000d10e386 */
.L_x_16842:
[----:B------:R-:W-:Y:S05]  /*4da0*/  BSYNC B0 ;  /* 0x0000000000007941 */ /* 0x000fea0003800000 */
.L_x_16838:
        /* <DEDUP_REMOVED lines=11> */
[----:B01----:R-:W-:Y:S05]  /*4e60*/  CALL.REL.NOINC `($__internal_441_$__cuda_sm20_rcp_rn_f32_slowpath) ;  /* 0x0000000400887944 */ /* 0x003fea0003c00000 */
[----:B------:R-:W-:Y:S01]  /*4e70*/  MOV R5, R0 ;  /* 0x0000000000057202 */ /* 0x000fe20000000f00 */
[----:B------:R-:W-:Y:S06]  /*4e80*/  BRA `(.L_x_16844) ;  /* 0x0000000000107947 */ /* 0x000fec0003800000 */
.L_x_16843:
[----:B01----:R-:W0:Y:S02]  /*4e90*/  MUFU.RCP R5, R8 ;  /* 0x0000000800057308 */ /* 0x003e240000001000 */
[----:B0-----:R-:W-:-:S04]  /*4ea0*/  FFMA R0, R5, R8, -1 ;  /* 0xbf80000005007423 */ /* 0x001fc80000000008 */
[----:B------:R-:W-:-:S04]  /*4eb0*/  FADD.FTZ R0, -R0, -RZ ;  /* 0x800000ff00007221 */ /* 0x000fc80000010100 */
[----:B------:R-:W-:-:S07]  /*4ec0*/  FFMA R5, R5, R0, R5 ;  /* 0x0000000005057223 */ /* 0x000fce0000000005 */
.L_x_16844:
[----:B------:R-:W0:Y:S02]  /*4ed0*/  LDC.64 R2, c[0x0][0x240] ;  /* 0x00009000ff027b82 */ /* 0x000e240000000a00 */
[----:B0-----:R-:W-:Y:S01]  /*4ee0*/  STG.E desc[UR6][R2.64], R5 ;  /* 0x0000000502007986 */ /* 0x001fe2000c101906 */
[----:B------:R-:W-:Y:S05]  /*4ef0*/  EXIT ;  /* 0x000000000000794d */ /* 0x000fea0003800000 */
.L_x_16841:
[----:B------:R-:W-:Y:S01]  /*4f00*/  MOV R7, 0x4 ;  /* 0x0000000400077802 */ /* 0x000fe20000000f00 */
[----:B------:R-:W-:Y:S01]  /*4f10*/  IMAD.MOV.U32 R9, RZ, RZ, 0x1f ;  /* 0x0000001fff097424 */ /* 0x000fe200078e00ff */
[----:B------:R-:W-:-:S07]  /*4f20*/  MOV R6, 0xffffffff ;  /* 0xffffffff00067802 */ /* 0x000fce0000000f00 */
[----:B01----:R-:W-:Y:S05]  /*4f30*/  WARPSYNC.COLLECTIVE R6, `(.L_x_16845) ;  /* 0x0000000006087348 */ /* 0x003fea0003c00000 */
[----:B-1----:R1:W2:Y:S02]  /*4f40*/  SHFL.DOWN P0, R5, R0, R7, R9 ;  /* 0x0800000700057389 */ /* 0x0022a40000000009 */
[----:B012---:R-:W-:Y:S01]  /*4f50*/  ENDCOLLECTIVE ;  /* 0x000000000000791b */ /* 0x007fe20003800000 */
.L_x_16845:
[----:B------:R-:W-:Y:S02]  /*4f60*/  MOV R7, 0x2 ;  /* 0x0000000200077802 */ /* 0x000fe40000000f00 */
[----:B------:R-:W-:-:S04]  /*4f70*/  MOV R3, R5 ;  /* 0x0000000500037202 */ /* 0x000fc80000000f00 */
[----:B------:R-:W-:-:S05]  /*4f80*/  FMNMX R3, R3, R0, !PT ;  /* 0x0000000003037209 */ /* 0x000fca0007800000 */
[----:B------:R-:W-:-:S07]  /*4f90*/  IMAD.MOV.U32 R0, RZ, RZ, R3 ;  /* 0x000000ffff007224 */ /* 0x000fce00078e0003 */
[----:B------:R-:W-:Y:S05]  /*4fa0*/  WARPSYNC.COLLECTIVE R6, `(.L_x_16846) ;  /* 0x0000000006087348 */ /* 0x000fea0003c00000 */
[----:B------:R0:W1:Y:S02]  /*4fb0*/  SHFL.DOWN P0, R5, R0, R7, R9 ;  /* 0x0800000700057389 */ /* 0x0000640000000009 */
[----:B01----:R-:W-:Y:S01]  /*4fc0*/  ENDCOLLECTIVE ;  /* 0x000000000000791b */ /* 0x003fe20003800000 */
.L_x_16846:
[----:B------:R-:W-:Y:S02]  /*4fd0*/  MOV R7, 0x1 ;  /* 0x0000000100077802 */ /* 0x000fe40000000f00 */
[----:B------:R-:W-:-:S04]  /*4fe0*/  MOV R4, R5 ;  /* 0x0000000500047202 */ /* 0x000fc80000000f00 */
[----:B------:R-:W-:-:S05]  /*4ff0*/  FMNMX R4, R3, R4, !PT ;  /* 0x0000000403047209 */ /* 0x000fca0007800000 */
[----:B------:R-:W-:-:S07]  /*5000*/  IMAD.MOV.U32 R0, RZ, RZ, R4 ;  /* 0x000000ffff007224 */ /* 0x000fce00078e0004 */
[----:B------:R-:W-:Y:S05]  /*5010*/  WARPSYNC.COLLECTIVE R6, `(.L_x_16847) ;  /* 0x0000000006087348 */ /* 0x000fea0003c00000 */
[----:B------:R0:W1:Y:S02]  /*5020*/  SHFL.DOWN P0, R5, R0, R7, R9 ;  /* 0x0800000700057389 */ /* 0x0000640000000009 */
[----:B01----:R-:W-:Y:S01]  /*5030*/  ENDCOLLECTIVE ;  /* 0x000000000000791b */ /* 0x003fe20003800000 */
.L_x_16847:
[----:B------:R-:W-:Y:S05]  /*5040*/  BRA `(.L_x_16848) ;  /* 0xfffffffc00387947 */ /* 0x000fea000383ffff */
        .weak           $__internal_440_$__cuda_sm20_div_u64
        .type           $__internal_440_$__cuda_sm20_div_u64,@function
        .size           $__internal_440_$__cuda_sm20_div_u64,($__internal_441_$__cuda_sm20_rcp_rn_f32_slowpath - $__internal_440_$__cuda_sm20_div_u64)
$__internal_440_$__cuda_sm20_div_u64:
        /* <DEDUP_REMOVED lines=67> */
[----:B------:R-:W-:Y:S06]  /*5480*/  RET.REL.NODEC R6 `(_ZN18transformer_engine6detail38cast_transpose_fused_kernel_notalignedILb1ELb1ELb0EfNS_16CTDBiasDActParamIff13__nv_fp8_e4m3fEELi1ELi4ENS_5EmptyEXadL_ZNS_5dgeluIffEET_T0_RKS5_EEEEvT3_mmm) ;  /* 0xffffffa806dc7950 */ /* 0x000fec0003c3ffff */
        .weak           $__internal_441_$__cuda_sm20_rcp_rn_f32_slowpath
        .type           $__internal_441_$__cuda_sm20_rcp_rn_f32_slowpath,@function
        .size           $__internal_441_$__cuda_sm20_rcp_rn_f32_slowpath,(.L_x_34926 - $__internal_441_$__cuda_sm20_rcp_rn_f32_slowpath)
$__internal_441_$__cuda_sm20_rcp_rn_f32_slowpath:
        /* <DEDUP_REMOVED lines=15> */
.L_x_16849:
        /* <DEDUP_REMOVED lines=25> */
[----:B------:R-:W-:Y:S02]  /*5710*/  SEL R0, RZ, 0x1, !P0 ;  /* 0x00000001ff007807 */ /* 0x000fe40004000000 */
[----:B------:R-:W-:-:S03]  /*5720*/  SHF.R.U32.HI R3, RZ, R3, R2 ;  /* 0x00000003ff037219 */ /* 0x000fc60000011602 */
[----:B------:R-:W-:-:S05]  /*5730*/  IMAD.MOV R0, RZ, RZ, -R0 ;  /* 0x000000ffff007224 */ /* 0x000fca00078e0a00 */
[----:B------:R-:W-:-:S13]  /*5740*/  ISETP.GE.AND P0, PT, R0, RZ, PT ;  /* 0x000000ff0000720c */ /* 0x000fda0003f06270 */
[----:B------:R-:W-:-:S05]  /*5750*/  @!P0 IADD3 R3, R3, 0x1, RZ ;  /* 0x0000000103038810 */ /* 0x000fca0007ffe0ff */
[----:B------:R-:W-:-:S05]  /*5760*/  @!P1 IMAD.SHL.U32 R3, R3, 0x2, RZ ;  /* 0x0000000203039824 */ /* 0x000fca00078e00ff */
[----:B------:R-:W-:Y:S01]  /*5770*/  LOP3.LUT R0, R3, 0x80000000, R8, 0xf8, !PT ;  /* 0x8000000003007812 */ /* 0x000fe200078ef808 */
[----:B------:R-:W-:Y:S06]  /*5780*/  BRA `(.L_x_16850) ;  /* 0x0000000000047947 */ /* 0x000fec0003800000 */
.L_x_16851:
[----:B------:R0:W1:Y:S02]  /*5790*/  MUFU.RCP R0, R8 ;  /* 0x0000000800007308 */ /* 0x0000640000001000 */
.L_x_16850:
[----:B------:R-:W-:Y:S02]  /*57a0*/  MOV R2, R6 ;  /* 0x0000000600027202 */ /* 0x000fe40000000f00 */
[----:B------:R-:W-:-:S04]  /*57b0*/  MOV R3, 0x0 ;  /* 0x0000000000037802 */ /* 0x000fc80000000f00 */
[----:B0123--:R-:W-:Y:S05]  /*57c0*/  RET.REL.NODEC R2 `(_ZN18transformer_engine6detail38cast_transpose_fused_kernel_notalignedILb1ELb1ELb0EfNS_16CTDBiasDActParamIff13__nv_fp8_e4m3fEELi1ELi4ENS_5EmptyEXadL_ZNS_5dgeluIffEET_T0_RKS5_EEEEvT3_mmm) ;  /* 0xffffffa8020c7950 */ /* 0x00ffea0003c3ffff */
.L_x_16852:
        /* <DEDUP_REMOVED lines=11> */
.L_x_34926:


//--------------------- .text._ZN18transformer_engine6detail38cast_transpose_fused_kernel_notalignedILb1ELb1ELb0EfNS_16CTDBiasDActParamIff13__nv_fp8_e5m2fEELi1ELi4ENS_5EmptyEXadL_ZNS_5dgeluIffEET_T0_RKS5_EEEEvT3_mmm --------------------------
	.section	.text._ZN18transformer_engine6detail38cast_transpose_fused_kernel_notalignedILb1ELb1ELb0EfNS_16CTDBiasDActParamIff13__nv_fp8_e5m2fEELi1ELi4ENS_5EmptyEXadL_ZNS_5dgeluIffEET_T0_RKS5_EEEEvT3_mmm,"ax",@progbits
	.align	128
        .global         _ZN18transformer_engine6detail38cast_transpose_fused_kernel_notalignedILb1ELb1ELb0EfNS_16CTDBiasDActParamIff13__nv_fp8_e5m2fEELi1ELi4ENS_5EmptyEXadL_ZNS_5dgeluIffEET_T0_RKS5_EEEEvT3_mmm
        .type           _ZN18transformer_engine6detail38cast_transpose_fused_kernel_notalignedILb1ELb1ELb0EfNS_16CTDBiasDActParamIff13__nv_fp8_e5m2fEELi1ELi4ENS_5EmptyEXadL_ZNS_5dgeluIffEET_T0_RKS5_EEEEvT3_mmm,@function
        .size           _ZN18transformer_engine6detail38cast_transpose_fused_kernel_notalignedILb1ELb1ELb0EfNS_16CTDBiasDActParamIff13__nv_fp8_e5m2fEELi1ELi4ENS_5EmptyEXadL_ZNS_5dgeluIffEET_T0_RKS5_EEEEvT3_mmm,(.L_x_34928 - _ZN18transformer_engine6detail38cast_transpose_fused_kernel_notalignedILb1ELb1ELb0EfNS_16CTDBiasDActParamIff13__nv_fp8_e5m2fEELi1ELi4ENS_5EmptyEXadL_ZNS_5dgeluIffEET_T0_RKS5_EEEEvT3_mmm)
        .other          _ZN18transformer_engine6detail38cast_transpose_fused_kernel_notalignedILb1ELb1ELb0EfNS_16CTDBiasDActParamIff13__nv_fp8_e5m2fEELi1ELi4ENS_5EmptyEXadL_ZNS_5dgeluIffEET_T0_RKS5_EEEEvT3_mmm,@"STO_CUDA_ENTRY STV_DEFAULT"
_ZN18transformer_engine6detail38cast_transpose_fused_kernel_notalignedILb1ELb1ELb0EfNS_16CTDBiasDActParamIff13__nv_fp8_e5m2fEELi1ELi4ENS_5EmptyEXadL_ZNS_5dgeluIffEET_T0_RKS5_EEEEvT3_mmm:
.text._ZN18transformer_engine6detail38cast_transpose_fused_kernel_notalignedILb1ELb1ELb0EfNS_16CTDBiasDActParamIff13__nv_fp8_e5m2fEELi1ELi4ENS_5EmptyEXadL_ZNS_5dgeluIffEET_T0_RKS5_EEEEvT3_mmm:
        /* <DEDUP_REMOVED lines=19> */
[----:B------:R-:W-:Y:S05]  /*0130*/  CALL.REL.NOINC `($__internal_442_$__cuda_sm20_div_u64) ;  /* 0x0000004c00c47944 */ /* 0x000fea0003c00000 */
        /* <DEDUP_REMOVED lines=9> */
.L_x_16853:
        /* <DEDUP_REMOVED lines=22> */
.L_x_16854:
        /* <DEDUP_REMOVED lines=303> */
[----:B------:R-:W-:Y:S01]  /*1620*/  F2FP.SATFINITE.E5M2.F32.PACK_AB_MERGE_C R20, RZ, R20, RZ ;  /* 0x00000014ff14723e */ /* 0x000fe200048060ff */
        /* <DEDUP_REMOVED lines=22> */
[----:B------:R-:W-:Y:S01]  /*1790*/  F2FP.SATFINITE.E5M2.F32.PACK_AB_MERGE_C R15, RZ, R15, RZ ;  /* 0x0000000fff0f723e */ /* 0x000fe200048060ff */
[----:B------:R-:W1:Y:S01]  /*17a0*/  @P1 LDC.64 R34, c[0x0][0x218] ;  /* 0x00008600ff221b82 */ /* 0x000e620000000a00 */
[----:B------:R-:W-:-:S02]  /*17b0*/  F2FP.SATFINITE.E5M2.F32.PACK_AB_MERGE_C R12, RZ, R12, RZ ;  /* 0x0000000cff0c723e */ /* 0x000fc400048060ff */
[----:B------:R-:W-:Y:S02]  /*17c0*/  F2FP.SATFINITE.E5M2.F32.PACK_AB_MERGE_C R21, RZ, R21, RZ ;  /* 0x00000015ff15723e */ /* 0x000fe400048060ff */
        /* <DEDUP_REMOVED lines=188> */
[----:B------:R-:W-:-:S02]  /*2390*/  F2FP.SATFINITE.E5M2.F32.PACK_AB_MERGE_C R13, RZ, R13, RZ ;  /* 0x0000000dff0d723e */ /* 0x000fc400048060ff */
[----:B------:R-:W-:Y:S01]  /*23a0*/  F2FP.SATFINITE.E5M2.F32.PACK_AB_MERGE_C R32, RZ, R32, RZ ;  /* 0x00000020ff20723e */ /* 0x000fe200048060ff */
        /* <DEDUP_REMOVED lines=8> */
[----:B------:R-:W-:Y:S02]  /*2430*/  F2FP.SATFINITE.E5M2.F32.PACK_AB_MERGE_C R33, RZ, R33, RZ ;  /* 0x00000021ff21723e */ /* 0x000fe400048060ff */
[----:B0-----:R-:W-:Y:S01]  /*2440*/  @!P0 IADD3 R56, P1, R41, R22, RZ ;  /* 0x0000001629388210 */ /* 0x001fe20007f3e0ff */
[----:B-1----:R-:W-:Y:S02]  /*2450*/  @!P0 IMAD R35, R29, 0x3, RZ ;  /* 0x000000031d238824 */ /* 0x002fe400078e02ff */
[----:B------:R-:W-:Y:S01]  /*2460*/  FMUL R34, R53, R8 ;  /* 0x0000000835227220 */ /* 0x000fe20000400000 */
[----:B------:R-:W-:Y:S01]  /*2470*/  VIADD R40, R5, 0x1d ;  /* 0x0000001d05287836 */ /* 0x000fe20000000000 */
[----:B------:R-:W-:Y:S02]  /*2480*/  IADD3 R10, R6, 0x3, RZ ;  /* 0x00000003060a7810 */ /* 0x000fe40007ffe0ff */
[----:B------:R-:W-:Y:S02]  /*2490*/  @!P0 IADD3.X R57, R14, R35, R23, P1, !PT ;  /* 0x000000230e398210 */ /* 0x000fe40000ffe417 */
[----:B------:R-:W-:Y:S01]  /*24a0*/  F2FP.SATFINITE.E5M2.F32.PACK_AB_MERGE_C R34, RZ, R34, RZ ;  /* 0x00000022ff22723e */ /* 0x000fe200048060ff */
        /* <DEDUP_REMOVED lines=224> */
[----:B------:R-:W-:Y:S02]  /*32b0*/  F2FP.SATFINITE.E5M2.F32.PACK_AB_MERGE_C R43, RZ, R43, RZ ;  /* 0x0000002bff2b723e */ /* 0x000fe400048060ff */
[----:B------:R-:W-:Y:S02]  /*32c0*/  F2FP.SATFINITE.E5M2.F32.PACK_AB_MERGE_C R49, RZ, R49, RZ ;  /* 0x00000031ff31723e */ /* 0x000fe400048060ff */
        /* <DEDUP_REMOVED lines=31> */
[----:B------:R-:W-:Y:S01]  /*34c0*/  F2FP.SATFINITE.E5M2.F32.PACK_AB_MERGE_C R45, RZ, R45, RZ ;  /* 0x0000002dff2d723e */ /* 0x000fe200048060ff */
        /* <DEDUP_REMOVED lines=8> */
[----:B------:R-:W-:Y:S02]  /*3550*/  F2FP.SATFINITE.E5M2.F32.PACK_AB_MERGE_C R43, RZ, R43, RZ ;  /* 0x0000002bff2b723e */ /* 0x000fe400048060ff */
        /* <DEDUP_REMOVED lines=134> */
[----:B------:R-:W-:Y:S01]  /*3dc0*/  F2FP.SATFINITE.E5M2.F32.PACK_AB_MERGE_C R15, RZ, R30, RZ ;  /* 0x0000001eff0f723e */ /* 0x000fe200048060ff */
[----:B------:R-:W-:Y:S01]  /*3dd0*/  FMUL R51, R35, R8 ;  /* 0x0000000823337220 */ /* 0x000fe20000400000 */
[----:B------:R-:W-:Y:S01]  /*3de0*/  F2FP.SATFINITE.E5M2.F32.PACK_AB_MERGE_C R39, RZ, R39, RZ ;  /* 0x00000027ff27723e */ /* 0x000fe200048060ff */
[----:B------:R-:W-:Y:S01]  /*3df0*/  FFMA R27, R20, 0.5, R27 ;  /* 0x3f000000141b7823 */ /* 0x000fe2000000001b */
[----:B------:R-:W-:-:S02]  /*3e00*/  LOP3.LUT R20, R15, 0xff, RZ, 0xc0, !PT ;  /* 0x000000ff0f147812 */ /* 0x000fc400078ec0ff */
[----:B------:R-:W-:Y:S02]  /*3e10*/  LOP3.LUT R53, R39, 0xffff, RZ, 0xc0, !PT ;  /* 0x0000ffff27357812 */ /* 0x000fe400078ec0ff */
[----:B------:R-:W-:Y:S02]  /*3e20*/  F2FP.SATFINITE.E5M2.F32.PACK_AB_MERGE_C R51, RZ, R51, RZ ;  /* 0x00000033ff33723e */ /* 0x000fe400048060ff */
        /* <DEDUP_REMOVED lines=29> */
[----:B------:R-:W-:Y:S01]  /*4000*/  F2FP.SATFINITE.E5M2.F32.PACK_AB_MERGE_C R41, RZ, R14, RZ ;  /* 0x0000000eff29723e */ /* 0x000fe200048060ff */
        /* <DEDUP_REMOVED lines=58> */
.L_x_16859:
        /* <DEDUP_REMOVED lines=51> */
.L_x_16858:
[----:B------:R-:W-:Y:S05]  /*46e0*/  BSYNC B1 ;  /* 0x0000000000017941 */ /* 0x000fea0003800000 */
.L_x_16857:
[----:B------:R-:W-:Y:S05]  /*46f0*/  @!P0 BRA `(.L_x_16856) ;  /* 0x0000000000548947 */ /* 0x000fea0003800000 */
.L_x_16862:
        /* <DEDUP_REMOVED lines=14> */
.L_x_16861:
[----:B------:R-:W-:Y:S05]  /*47e0*/  BSYNC B1 ;  /* 0x0000000000017941 */ /* 0x000fea0003800000 */
.L_x_16860:
[----:B------:R-:W-:Y:S01]  /*47f0*/  ISETP.NE.AND P0, PT, R2, RZ, PT ;  /* 0x000000ff0200720c */ /* 0x000fe20003f05270 */
[----:B------:R-:W-:Y:S01]  /*4800*/  IMAD.IADD R20, R6, 0x1, R15 ;  /* 0x0000000106147824 */ /* 0x000fe200078e020f */
[----:B------:R-:W-:Y:S02]  /*4810*/  IADD3 R22, P1, R22, UR8, RZ ;  /* 0x0000000816167c10 */ /* 0x000fe4000ff3e0ff */
[----:B0-----:R-:W-:Y:S02]  /*4820*/  IADD3 R5, R17, 0x1f, RZ ;  /* 0x0000001f11057810 */ /* 0x001fe40007ffe0ff */
[----:B------:R-:W-:-:S07]  /*4830*/  IADD3.X R26, R26, UR9, RZ, P1, !PT ;  /* 0x000000091a1a7c10 */ /* 0x000fce0008ffe4ff */
[----:B------:R-:W-:Y:S05]  /*4840*/  @P0 BRA `(.L_x_16862) ;  /* 0xfffffffc00ac0947 */ /* 0x000fea000383ffff */
.L_x_16856:
[----:B------:R-:W-:Y:S05]  /*4850*/  BSYNC B0 ;  /* 0x0000000000007941 */ /* 0x000fea0003800000 */
.L_x_16855:
        /* <DEDUP_REMOVED lines=37> */
.L_x_16864:
[----:B------:R-:W-:Y:S05]  /*4ab0*/  BSYNC B0 ;  /* 0x0000000000007941 */ /* 0x000fea0003800000 */
.L_x_16863:
        /* <DEDUP_REMOVED lines=39> */
.L_x_16875:
[----:B-1----:R-:W-:-:S07]  /*4d30*/  FMNMX R3, R4, R5, !PT ;  /* 0x0000000504037209 */ /* 0x002fce0007800000 */
.L_x_16867:
[----:B------:R-:W-:Y:S05]  /*4d40*/  BSYNC B0 ;  /* 0x0000000000007941 */ /* 0x000fea0003800000 */
.L_x_16866:
[----:B------:R-:W-:Y:S01]  /*4d50*/  ISETP.NE.AND P0, PT, R2, RZ, PT ;  /* 0x000000ff0200720c */ /* 0x000fe20003f05270 */
[----:B------:R-:W-:-:S12]  /*4d60*/  BSSY B0, `(.L_x_16865) ;  /* 0x0000004000007945 */ /* 0x000fd80003800000 */
[----:B------:R-:W-:Y:S05]  /*4d70*/  @P0 BRA `(.L_x_16869) ;  /* 0x0000000000080947 */ /* 0x000fea0003800000 */
[----:B0-----:R-:W0:Y:S02]  /*4d80*/  LDC.64 R4, c[0x0][0x238] ;  /* 0x00008e00ff047b82 */ /* 0x001e240000000a00 */
[----:B0-----:R1:W-:Y:S02]  /*4d90*/  REDG.E.MAX.S32.STRONG.GPU desc[UR6][R4.64], R3 ;  /* 0x000000030400798e */ /* 0x0013e4000d10e386 */
.L_x_16869:
[----:B------:R-:W-:Y:S05]  /*4da0*/  BSYNC B0 ;  /* 0x0000000000007941 */ /* 0x000fea0003800000 */
.L_x_16865:
        /* <DEDUP_REMOVED lines=11> */
[----:B01----:R-:W-:Y:S05]  /*4e60*/  CALL.REL.NOINC `($__internal_443_$__cuda_sm20_rcp_rn_f32_slowpath) ;  /* 0x0000000400887944 */ /* 0x003fea0003c00000 */
[----:B------:R-:W-:Y:S01]  /*4e70*/  MOV R5, R0 ;  /* 0x0000000000057202 */ /* 0x000fe20000000f00 */
[----:B------:R-:W-:Y:S06]  /*4e80*/  BRA `(.L_x_16871) ;  /* 0x0000000000107947 */ /* 0x000fec0003800000 */
.L_x_16870:
[----:B01----:R-:W0:Y:S02]  /*4e90*/  MUFU.RCP R5, R8 ;  /* 0x0000000800057308 */ /* 0x003e240000001000 */
[----:B0-----:R-:W-:-:S04]  /*4ea0*/  FFMA R0, R5, R8, -1 ;  /* 0xbf80000005007423 */ /* 0x001fc80000000008 */
[----:B------:R-:W-:-:S04]  /*4eb0*/  FADD.FTZ R0, -R0, -RZ ;  /* 0x800000ff00007221 */ /* 0x000fc80000010100 */
[----:B------:R-:W-:-:S07]  /*4ec0*/  FFMA R5, R5, R0, R5 ;  /* 0x0000000005057223 */ /* 0x000fce0000000005 */
.L_x_16871:
[----:B------:R-:W0:Y:S02]  /*4ed0*/  LDC.64 R2, c[0x0][0x240] ;  /* 0x00009000ff027b82 */ /* 0x000e240000000a00 */
[----:B0-----:R-:W-:Y:S01]  /*4ee0*/  STG.E desc[UR6][R2.64], R5 ;  /* 0x0000000502007986 */ /* 0x001fe2000c101906 */
[----:B------:R-:W-:Y:S05]  /*4ef0*/  EXIT ;  /* 0x000000000000794d */ /* 0x000fea0003800000 */
.L_x_16868:
[----:B------:R-:W-:Y:S01]  /*4f00*/  MOV R7, 0x4 ;  /* 0x0000000400077802 */ /* 0x000fe20000000f00 */
[----:B------:R-:W-:Y:S01]  /*4f10*/  IMAD.MOV.U32 R9, RZ, RZ, 0x1f ;  /* 0x0000001fff097424 */ /* 0x000fe200078e00ff */
[----:B------:R-:W-:-:S07]  /*4f20*/  MOV R6, 0xffffffff ;  /* 0xffffffff00067802 */ /* 0x000fce0000000f00 */
[----:B01----:R-:W-:Y:S05]  /*4f30*/  WARPSYNC.COLLECTIVE R6, `(.L_x_16872) ;  /* 0x0000000006087348 */ /* 0x003fea0003c00000 */
[----:B-1----:R1:W2:Y:S02]  /*4f40*/  SHFL.DOWN P0, R5, R0, R7, R9 ;  /* 0x0800000700057389 */ /* 0x0022a40000000009 */
[----:B012---:R-:W-:Y:S01]  /*4f50*/  ENDCOLLECTIVE ;  /* 0x000000000000791b */ /* 0x007fe20003800000 */
.L_x_16872:
[----:B------:R-:W-:Y:S02]  /*4f60*/  MOV R7, 0x2 ;  /* 0x0000000200077802 */ /* 0x000fe40000000f00 */
[----:B------:R-:W-:-:S04]  /*4f70*/  MOV R3, R5 ;  /* 0x0000000500037202 */ /* 0x000fc80000000f00 */
[----:B------:R-:W-:-:S05]  /*4f80*/  FMNMX R3, R3, R0, !PT ;  /* 0x0000000003037209 */ /* 0x000fca0007800000 */
[----:B------:R-:W-:-:S07]  /*4f90*/  IMAD.MOV.U32 R0, RZ, RZ, R3 ;  /* 0x000000ffff007224 */ /* 0x000fce00078e0003 */
[----:B------:R-:W-:Y:S05]  /*4fa0*/  WARPSYNC.COLLECTIVE R6, `(.L_x_16873) ;  /* 0x0000000006087348 */ /* 0x000fea0003c00000 */
[----:B------:R0:W1:Y:S02]  /*4fb0*/  SHFL.DOWN P0, R5, R0, R7, R9 ;  /* 0x0800000700057389 */ /* 0x0000640000000009 */
[----:B01----:R-:W-:Y:S01]  /*4fc0*/  ENDCOLLECTIVE ;  /* 0x000000000000791b */ /* 0x003fe20003800000 */
.L_x_16873:
[----:B------:R-:W-:Y:S02]  /*4fd0*/  MOV R7, 0x1 ;  /* 0x0000000100077802 */ /* 0x000fe40000000f00 */
[----:B------:R-:W-:-:S04]  /*4fe0*/  MOV R4, R5 ;  /* 0x0000000500047202 */ /* 0x000fc80000000f00 */
[----:B------:R-:W-:-:S05]  /*4ff0*/  FMNMX R4, R3, R4, !PT ;  /* 0x0000000403047209 */ /* 0x000fca0007800000 */
[----:B------:R-:W-:-:S07]  /*5000*/  IMAD.MOV.U32 R0, RZ, RZ, R4 ;  /* 0x000000ffff007224 */ /* 0x000fce00078e0004 */
[----:B------:R-:W-:Y:S05]  /*5010*/  WARPSYNC.COLLECTIVE R6, `(.L_x_16874) ;  /* 0x0000000006087348 */ /* 0x000fea0003c00000 */
[----:B------:R0:W1:Y:S02]  /*5020*/  SHFL.DOWN P0, R5, R0, R7, R9 ;  /* 0x0800000700057389 */ /* 0x0000640000000009 */
[----:B01----:R-:W-:Y:S01]  /*5030*/  ENDCOLLECTIVE ;  /* 0x000000000000791b */ /* 0x003fe20003800000 */
.L_x_16874:
[----:B------:R-:W-:Y:S05]  /*5040*/  BRA `(.L_x_16875) ;  /* 0xfffffffc00387947 */ /* 0x000fea000383ffff */
        .weak           $__internal_442_$__cuda_sm20_div_u64
        .type           $__internal_442_$__cuda_sm20_div_u64,@function
        .size           $__internal_442_$__cuda_sm20_div_u64,($__internal_443_$__cuda_sm20_rcp_rn_f32_slowpath - $__internal_442_$__cuda_sm20_div_u64)
$__internal_442_$__cuda_sm20_div_u64:
        /* <DEDUP_REMOVED lines=67> */
[----:B------:R-:W-:Y:S06]  /*5480*/  RET.REL.NODEC R6 `(_ZN18transformer_engine6detail38cast_transpose_fused_kernel_notalignedILb1ELb1ELb0EfNS_16CTDBiasDActParamIff13__nv_fp8_e5m2fEELi1ELi4ENS_5EmptyEXadL_ZNS_5dgeluIffEET_T0_RKS5_EEEEvT3_mmm) ;  /* 0xffffffa806dc7950 */ /* 0x000fec0003c3ffff */
        .weak           $__internal_443_$__cuda_sm20_rcp_rn_f32_slowpath
        .type           $__internal_443_$__cuda_sm20_rcp_rn_f32_slowpath,@function
        .size           $__internal_443_$__cuda_sm20_rcp_rn_f32_slowpath,(.L_x_34928 - $__internal_443_$__cuda_sm20_rcp_rn_f32_slowpath)
$__internal_443_$__cuda_sm20_rcp_rn_f32_slowpath:
        /* <DEDUP_REMOVED lines=15> */
.L_x_16876:
        /* <DEDUP_REMOVED lines=33> */
.L_x_16878:
[----:B------:R0:W1:Y:S02]  /*5790*/  MUFU.RCP R0, R8 ;  /* 0x0000000800007308 */ /* 0x0000640000001000 */
.L_x_16877:
[----:B------:R-:W-:Y:S02]  /*57a0*/  MOV R2, R6 ;  /* 0x0000000600027202 */ /* 0x000fe40000000f00 */
[----:B------:R-:W-:-:S04]  /*57b0*/  MOV R3, 0x0 ;  /* 0x0000000000037802 */ /* 0x000fc80000000f00 */
[----:B0123--:R-:W-:Y:S05]  /*57c0*/  RET.REL.NODEC R2 `(_ZN18transformer_engine6detail38cast_transpose_fused_kernel_notalignedILb1ELb1ELb0EfNS_16CTDBiasDActParamIff13__nv_fp8_e5m2fEELi1ELi4ENS_5EmptyEXadL_ZNS_5dgeluIffEET_T0_RKS5_EEEEvT3_mmm) ;  /* 0xffffffa8020c7950 */ /* 0x00ffea0003c3ffff */
.L_x_16879:
        /* <DEDUP_REMOVED lines=11> */
.L_x_34928:


//--------------------- .text._ZN18transformer_engine6detail38cast_transpose_fused_kernel_notalignedILb1ELb1ELb0EfNS_16CTDBiasDActParamIff13__nv_bfloat16fEELi1ELi2ENS_5EmptyEXadL_ZNS_5dgeluIffEET_T0_RKS5_EEEEvT3_mmm --------------------------
	.section	.text._ZN18transformer_engine6detail38cast_transpose_fused_kernel_notalignedILb1ELb1ELb0EfNS_16CTDBiasDActParamIff13__nv_bfloat16fEELi1ELi2ENS_5EmptyEXadL_ZNS_5dgeluIffEET_T0_RKS5_EEEEvT3_mmm,"ax",@progbits
	.align	128
        .global         _ZN18transformer_engine6detail38cast_transpose_fused_kernel_notalignedILb1ELb1ELb0EfNS_16CTDBiasDActParamIff13__nv_bfloat16fEELi1ELi2ENS_5EmptyEXadL_ZNS_5dgeluIffEET_T0_RKS5_EEEEvT3_mmm
        .type           _ZN18transformer_engine6detail38cast_transpose_fused_kernel_notalignedILb1ELb1ELb0EfNS_16CTDBiasDActParamIff13__nv_bfloat16fEELi1ELi2ENS_5EmptyEXadL_ZNS_5dgeluIffEET_T0_RKS5_EEEEvT3_mmm,@function
        .size           _ZN18transformer_engine6detail38cast_transpose_fused_kernel_notalignedILb1ELb1ELb0EfNS_16CTDBiasDActParamIff13__nv_bfloat16fEELi1ELi2ENS_5EmptyEXadL_ZNS_5dgeluIffEET_T0_RKS5_EEEEvT3_mmm,(.L_x_34930 - _ZN18transformer_engine6detail38cast_transpose_fused_kernel_notalignedILb1ELb1ELb0EfNS_16CTDBiasDActParamIff13__nv_bfloat16fEELi1ELi2ENS_5EmptyEXadL_ZNS_5dgeluIffEET_T0_RKS5_EEEEvT3_mmm)
        .other          _ZN18transformer_engine6detail38cast_transpose_fused_kernel_notalignedILb1ELb1ELb0EfNS_16CTDBiasDActParamIff13__nv_bfloat16fEELi1ELi2ENS_5EmptyEXadL_ZNS_5dgeluIffEET_T0_RKS5_EEEEvT3_mmm,@"STO_CUDA_ENTRY STV_DEFAULT"
_ZN18transformer_engine6detail38cast_transpose_fused_kernel_notalignedILb1ELb1ELb0EfNS_16CTDBiasDActParamIff13__nv_bfloat16fEELi1ELi2ENS_5EmptyEXadL_ZNS_5dgeluIffEET_T0_RKS5_EEEEvT3_mmm:
.text._ZN18transformer_engine6detail38cast_transpose_fused_kernel_notalignedILb1ELb1ELb0EfNS_16CTDBiasDActParamIff13__nv_bfloat16fEELi1ELi2ENS_5EmptyEXadL_ZNS_5dgeluIffEET_T0_RKS5_EEEEvT3_mmm:
        /* <DEDUP_REMOVED lines=19> */
[----:B------:R-:W-:Y:S05]  /*0130*/  CALL.REL.NOINC `($__internal_444_$__cuda_sm20_div_u64) ;  /* 0x0000003400107944 */ /* 0x000fea0003c00000 */
[----:B------:R-:W-:Y:S01]  /*0140*/  IADD3 R4, P0, RZ, -R38, RZ ;  /* 0x80000026ff047210 */ /* 0x000fe20007f1e0ff */
[----:B------:R-:W-:-:S04]  /*0150*/  IMAD.MOV.U32 R3, RZ, RZ, RZ ;  /* 0x000000ffff037224 */ /* 0x000fc800078e00ff */
[----:B------:R-:W-:Y:S02]  /*0160*/  IMAD.X R6, RZ, RZ, ~R39, P0 ;  /* 0x000000ffff067224 */ /* 0x000fe400000e0e27 */
[----:B------:R-:W-:-:S04]  /*0170*/  IMAD.WIDE.U32 R2, R5, R4, R2 ;  /* 0x0000000405027225 */ /* 0x000fc800078e0002 */
[----:B------:R-:W-:-:S04]  /*0180*/  IMAD R7, R6, R5, RZ ;  /* 0x0000000506077224 */ /* 0x000fc800078e02ff */
[----:B------:R-:W-:Y:S01]  /*0190*/  IMAD R7, R0, R4, R7 ;  /* 0x0000000400077224 */ /* 0x000fe200078e0207 */
[----:B------:R-:W-:-:S03]  /*01a0*/  MOV R0, R2 ;  /* 0x0000000200007202 */ /* 0x000fc60000000f00 */
[----:B------:R-:W-:Y:S01]  /*01b0*/  IMAD.IADD R3, R3, 0x1, R7 ;  /* 0x0000000103037824 */ /* 0x000fe200078e0207 */
[----:B------:R-:W-:Y:S06]  /*01c0*/  BRA `(.L_x_16881) ;  /* 0x0000000000587947 */ /* 0x000fec0003800000 */
.L_x_16880:
[----:B------:R-:W0:Y:S01]  /*01d0*/  I2F.U32.RP R0, R5 ;  /* 0x0000000500007306 */ /* 0x000e220000209000 */
[----:B------:R-:W-:Y:S01]  /*01e0*/  ISETP.NE.U32.AND P2, PT, R5, RZ, PT ;  /* 0x000000ff0500720c */ /* 0x000fe20003f45070 */
[----:B------:R-:W-:-:S06]  /*01f0*/  IMAD.MOV.U32 R39, RZ, RZ, RZ ;  /* 0x000000ffff277224 */ /* 0x000fcc00078e00ff */
        /* <DEDUP_REMOVED lines=19> */
.L_x_16881:
[----:B------:R-:W-:Y:S01]  /*0330*/  ULDC.64 UR12, c[0x0][0x260] ;  /* 0x00009800000c7ab9 */ /* 0x000fe20000000a00 */
[----:B------:R-:W-:Y:S01]  /*0340*/  SHF.L.U64.HI R5, R38, 0x5, R39 ;  /* 0x0000000526057819 */ /* 0x000fe20000010227 */
[----:B------:R-:W-:Y:S01]  /*0350*/  USHF.R.U64 UR7, UR12, 0x1, UR13 ;  /* 0x000000010c077899 */ /* 0x000fe2000800120d */
[----:B------:R-:W-:Y:S01]  /*0360*/  SHF.L.U64.HI R4, R0, 0x5, R3 ;  /* 0x0000000500047819 */ /* 0x000fe20000010203 */
[----:B------:R-:W-:Y:S01]  /*0370*/  USHF.R.U32.HI UR10, URZ, 0x1, UR13 ;  /* 0x000000013f0a7899 */ /* 0x000fe2000801160d */
[--C-:B------:R-:W-:Y:S01]  /*0380*/  SHF.R.U32.HI R6, RZ, 0x5, R11.reuse ;  /* 0x00000005ff067819 */ /* 0x100fe2000001160b */
[----:B------:R-:W-:Y:S01]  /*0390*/  ULDC.64 UR16, c[0x0][0x258] ;  /* 0x0000960000107ab9 */ /* 0x000fe20000000a00 */
[----:B------:R-:W-:Y:S01]  /*03a0*/  SHF.R.U32.HI R29, RZ, 0x2, R11 ;  /* 0x00000002ff1d7819 */ /* 0x000fe2000001160b */
[----:B------:R-:W-:Y:S01]  /*03b0*/  IMAD R15, R39, UR16, RZ ;  /* 0x00000010270f7c24 */ /* 0x000fe2000f8e02ff */
[C---:B------:R-:W-:Y:S01]  /*03c0*/  LEA R7, P1, -R38.reuse, UR7, 0x5 ;  /* 0x0000000726077c11 */ /* 0x040fe2000f8229ff */
[----:B------:R-:W-:Y:S01]  /*03d0*/  IMAD.WIDE.U32 R12, R38, UR16, RZ ;  /* 0x00000010260c7c25 */ /* 0x000fe2000f8e00ff */
[----:B------:R-:W-:Y:S01]  /*03e0*/  LEA R2, P0, -R0, UR16, 0x5 ;  /* 0x0000001000027c11 */ /* 0x000fe2000f8029ff */
[----:B------:R-:W-:Y:S01]  /*03f0*/  ULDC.64 UR8, c[0x0][0x208] ;  /* 0x0000820000087ab9 */ /* 0x000fe20000000a00 */
[----:B------:R-:W-:Y:S01]  /*0400*/  IADD3.X R5, ~R5, UR10, RZ, P1, !PT ;  /* 0x0000000a05057c10 */ /* 0x000fe20008ffe5ff */
[----:B------:R-:W-:Y:S01]  /*0410*/  IMAD R15, R38, UR17, R15 ;  /* 0x00000011260f7c24 */ /* 0x000fe2000f8e020f */
[----:B------:R-:W-:Y:S01]  /*0420*/  ISETP.LT.U32.AND P1, PT, R7, 0x20, PT ;  /* 0x000000200700780c */ /* 0x000fe20003f21070 */
[----:B------:R-:W-:Y:S01]  /*0430*/  IMAD.MOV.U32 R21, RZ, RZ, RZ ;  /* 0x000000ffff157224 */ /* 0x000fe200078e00ff */
[----:B------:R-:W-:Y:S01]  /*0440*/  IADD3.X R4, ~R4, UR17, RZ, P0, !PT ;  /* 0x0000001104047c10 */ /* 0x000fe200087fe5ff */
[----:B------:R-:W-:Y:S01]  /*0450*/  IMAD.IADD R13, R13, 0x1, R15 ;  /* 0x000000010d0d7824 */ /* 0x000fe200078e020f */
[----:B------:R-:W-:Y:S01]  /*0460*/  SHF.L.U32 R8, R6, 0x2, RZ ;  /* 0x0000000206087819 */ /* 0x000fe200000006ff */
[----:B------:R-:W-:Y:S01]  /*0470*/  IMAD.MOV.U32 R10, RZ, RZ, RZ ;  /* 0x000000ffff0a7224 */ /* 0x000fe200078e00ff */
[----:B------:R-:W-:Y:S01]  /*0480*/  ISETP.LT.U32.AND P0, PT, R2, 0x20, PT ;  /* 0x000000200200780c */ /* 0x000fe20003f01070 */
[----:B------:R-:W-:Y:S01]  /*0490*/  ULDC.64 UR4, c[0x0][0x230] ;  /* 0x00008c0000047ab9 */ /* 0x000fe20000000a00 */
[----:B------:R-:W-:Y:S01]  /*04a0*/  ISETP.LT.U32.AND.EX P1, PT, R5, RZ, PT, P1 ;  /* 0x000000ff0500720c */ /* 0x000fe20003f21110 */
[----:B------:R-:W-:Y:S01]  /*04b0*/  IMAD R5, R6, -0x4, R11 ;  /* 0xfffffffc06057824 */ /* 0x000fe200078e020b */
[----:B------:R-:W-:Y:S01]  /*04c0*/  LOP3.LUT R6, R8, 0x1c, RZ, 0xe2, !PT ;  /* 0x0000001c08067812 */ /* 0x000fe200078ee2ff */
[----:B------:R-:W-:Y:S01]  /*04d0*/  IMAD.MOV.U32 R34, RZ, RZ, RZ ;  /* 0x000000ffff227224 */ /* 0x000fe200078e00ff */
[----:B------:R-:W-:Y:S01]  /*04e0*/  ISETP.LT.U32.AND.EX P0, PT, R4, RZ, PT, P0 ;  /* 0x000000ff0400720c */ /* 0x000fe20003f01100 */
[----:B------:R-:W-:Y:S01]  /*04f0*/  ULDC.64 UR14, c[0x0][0x220] ;  /* 0x00008800000e7ab9 */ /* 0x000fe20000000a00 */
[----:B------:R-:W-:-:S02]  /*0500*/  SEL R7, R7, 0x20, P1 ;  /* 0x0000002007077807 */ /* 0x000fc40000800000 */
[----:B------:R-:W-:Y:S02]  /*0510*/  LOP3.LUT R20, R5, 0x1f, RZ, 0xc0, !PT ;  /* 0x0000001f05147812 */ /* 0x000fe400078ec0ff */
[----:B------:R-:W-:Y:S02]  /*0520*/  SEL R9, R2, 0x20, P0 ;  /* 0x0000002002097807 */ /* 0x000fe40000000000 */
[----:B------:R-:W-:Y:S02]  /*0530*/  ISETP.GE.U32.AND P1, PT, R6, R7, PT ;  /* 0x000000070600720c */ /* 0x000fe40003f26070 */
[----:B------:R-:W-:Y:S02]  /*0540*/  LOP3.LUT R29, R29, 0x38, RZ, 0xc0, !PT ;  /* 0x000000381d1d7812 */ /* 0x000fe400078ec0ff */
[----:B------:R-:W-:Y:S02]  /*0550*/  ISETP.LT.U32.AND P1, PT, R20, R9, !P1 ;  /* 0x000000091400720c */ /* 0x000fe40004f21070 */
[----:B------:R-:W-:Y:S01]  /*0560*/  LEA R8, P0, R12, R0, 0x1 ;  /* 0x000000000c087211 */ /* 0x000fe200078008ff */
[----:B------:R-:W-:-:S03]  /*0570*/  IMAD.WIDE.U32 R22, R29, UR16, R20 ;  /* 0x000000101d167c25 */ /* 0x000fc6000f8e0014 */
[----:B------:R-:W-:Y:S01]  /*0580*/  LEA.HI.X R13, R12, R3, R13, 0x1, P0 ;  /* 0x000000030c0d7211 */ /* 0x000fe200000f0c0d */
[----:B------:R-:W-:Y:S01]  /*0590*/  IMAD R25, R29, UR17, RZ ;  /* 0x000000111d197c24 */ /* 0x000fe2000f8e02ff */
[C---:B------:R-:W-:Y:S02]  /*05a0*/  SHF.L.U32 R14, R8.reuse, 0x5, RZ ;  /* 0x00000005080e7819 */ /* 0x040fe400000006ff */
[----:B------:R-:W-:Y:S01]  /*05b0*/  SHF.L.U64.HI R15, R8, 0x5, R13 ;  /* 0x00000005080f7819 */ /* 0x000fe2000001020d */
[----:B------:R-:W-:Y:S01]  /*05c0*/  IMAD.IADD R21, R23, 0x1, R25 ;  /* 0x0000000117157824 */ /* 0x000fe200078e0219 */
[----:B------:R-:W-:Y:S01]  /*05d0*/  IADD3 R26, P0, R14, R22, RZ ;  /* 0x000000160e1a7210 */ /* 0x000fe20007f1e0ff */
[----:B------:R-:W0:Y:S01]  /*05e0*/  @P1 LDC.64 R18, c[0x0][0x218] ;  /* 0x00008600ff121b82 */ /* 0x000e220000000a00 */
[----:B------:R-:W-:Y:S02]  /*05f0*/  HFMA2.MMA R23, -RZ, RZ, 0, 0 ;  /* 0x00000000ff177435 */ /* 0x000fe400000001ff */
[C---:B------:R-:W-:Y:S01]  /*0600*/  @P1 SHF.L.U32 R35, R26.reuse, 0x2, RZ ;  /* 0x000000021a231819 */ /* 0x040fe200000006ff */
[----:B------:R-:W-:Y:S01]  /*0610*/  IMAD.X R13, R21, 0x1, R15, P0 ;  /* 0x00000001150d7824 */ /* 0x000fe200000e060f */
[----:B------:R-:W-:-:S03]  /*0620*/  @P1 IADD3 R24, P0, R26, UR16, RZ ;  /* 0x000000101a181c10 */ /* 0x000fc6000ff1e0ff */
[----:B------:R-:W1:Y:S01]  /*0630*/  @P1 LDC.64 R16, c[0x0][0x218] ;  /* 0x00008600ff101b82 */ /* 0x000e620000000a00 */
[----:B------:R-:W-:Y:S01]  /*0640*/  @P1 SHF.L.U64.HI R26, R26, 0x2, R13 ;  /* 0x000000021a1a1819 */ /* 0x000fe2000001020d */
[----:B------:R-:W-:Y:S01]  /*0650*/  @P1 IMAD.SHL.U32 R27, R24, 0x4, RZ ;  /* 0x00000004181b1824 */ /* 0x000fe200078e00ff */
[----:B------:R-:W-:-:S04]  /*0660*/  @P1 IADD3.X R13, R13, UR17, RZ, P0, !PT ;  /* 0x000000110d0d1c10 */ /* 0x000fc800087fe4ff */
[----:B------:R-:W-:Y:S01]  /*0670*/  @P1 SHF.L.U64.HI R24, R24, 0x2, R13 ;  /* 0x0000000218181819 */ /* 0x000fe2000001020d */
[----:B------:R-:W2:Y:S01]  /*0680*/  @P1 LDC.64 R30, c[0x0][0x210] ;  /* 0x00008400ff1e1b82 */ /* 0x000ea20000000a00 */
[----:B0-----:R-:W-:-:S07]  /*0690*/  @P1 IADD3 R18, P0, R35, R18, RZ ;  /* 0x0000001223121210 */ /* 0x001fce0007f1e0ff */
[----:B------:R-:W0:Y:S01]  /*06a0*/  @P1 LDC.64 R12, c[0x0][0x210] ;  /* 0x00008400ff0c1b82 */ /* 0x000e220000000a00 */
[----:B------:R-:W-:Y:S01]  /*06b0*/  @P1 IMAD.X R19, R26, 0x1, R19, P0 ;  /* 0x000000011a131824 */ /* 0x000fe200000e0613 */
[----:B-1----:R-:W-:-:S04]  /*06c0*/  @P1 IADD3 R16, P2, R27, R16, RZ ;  /* 0x000000101b101210 */ /* 0x002fc80007f5e0ff */
[----:B------:R-:W3:Y:S01]  /*06d0*/  @P1 LDG.E R23, desc[UR8][R18.64] ;  /* 0x0000000812171981 */ /* 0x000ee2000c1e1900 */
[----:B------:R-:W-:-:S05]  /*06e0*/  @P1 IMAD.X R17, R24, 0x1, R17, P2 ;  /* 0x0000000118111824 */ /* 0x000fca00010e0611 */
[----:B------:R1:W4:Y:S01]  /*06f0*/  @P1 LDG.E R10, desc[UR8][R16.64] ;  /* 0x00000008100a1981 */ /* 0x000322000c1e1900 */
[----:B------:R-:W-:-:S04]  /*0700*/  ISETP.NE.U32.AND P0, PT, RZ, UR4, PT ;  /* 0x00000004ff007c0c */ /* 0x000fc8000bf05070 */
[----:B------:R-:W-:-:S13]  /*0710*/  ISETP.NE.AND.EX P0, PT, RZ, UR5, PT, P0 ;  /* 0x00000005ff007c0c */ /* 0x000fda000bf05300 */
[----:B------:R-:W5:Y:S01]  /*0720*/  @P0 LDC.64 R32, c[0x0][0x230] ;  /* 0x00008c00ff200b82 */ /* 0x000f620000000a00 */
[----:B--2---:R-:W-:Y:S01]  /*0730*/  @P1 IADD3 R30, P2, R35, R30, RZ ;  /* 0x0000001e231e1210 */ /* 0x004fe20007f5e0ff */
[----:B-1----:R-:W-:Y:S01]  /*0740*/  VIADD R16, R5, 0xffffffff ;  /* 0xffffffff05107836 */ /* 0x002fe20000000000 */
[----:B------:R-:W-:-:S03]  /*0750*/  IADD3 R18, R6, 0x1, RZ ;  /* 0x0000000106127810 */ /* 0x000fc60007ffe0ff */
[----:B------:R-:W-:Y:S01]  /*0760*/  @P1 IMAD.X R31, R26, 0x1, R31, P2 ;  /* 0x000000011a1f1824 */ /* 0x000fe200010e061f */
[----:B------:R-:W-:Y:S02]  /*0770*/  ISETP.GE.U32.AND P2, PT, R18, R7, PT ;  /* 0x000000071200720c */ /* 0x000fe40003f46070 */
[----:B------:R-:W-:Y:S01]  /*0780*/  LOP3.LUT R16, R16, 0x1f, RZ, 0xc0, !PT ;  /* 0x0000001f10107812 */ /* 0x000fe200078ec0ff */
[----:B------:R-:W-:-:S03]  /*0790*/  HFMA2.MMA R19, -RZ, RZ, 0, 0 ;  /* 0x00000000ff137435 */ /* 0x000fc600000001ff */
[----:B------:R-:W-:Y:S02]  /*07a0*/  ISETP.LT.U32.AND P2, PT, R16, R9, !P2 ;  /* 0x000000091000720c */ /* 0x000fe40005741070 */
[----:B0-----:R-:W-:Y:S01]  /*07b0*/  @P1 IADD3 R26, P3, R27, R12, RZ ;  /* 0x0000000c1b1a1210 */ /* 0x001fe20007f7e0ff */
[----:B-----5:R0:W2:Y:S01]  /*07c0*/  @P0 LDG.E R8, desc[UR8][R32.64] ;  /* 0x0000000820080981 */ /* 0x0200a2000c1e1900 */
[----:B------:R-:W-:-:S03]  /*07d0*/  IMAD.MOV.U32 R18, RZ, RZ, RZ ;  /* 0x000000ffff127224 */ /* 0x000fc600078e00ff */
[----:B------:R-:W-:Y:S01]  /*07e0*/  @P1 IMAD.X R27, R24, 0x1, R13, P3 ;  /* 0x00000001181b1824 */ /* 0x000fe200018e060d */
[----:B------:R-:W5:Y:S05]  /*07f0*/  @P1 LDG.E R19, desc[UR8][R30.64] ;  /* 0x000000081e131981 */ /* 0x000f6a000c1e1900 */
[----:B------:R-:W1:Y:S01]  /*0800*/  @P2 LDC.64 R12, c[0x0][0x218] ;  /* 0x00008600ff0c2b82 */ /* 0x000e620000000a00 */
[----:B------:R-:W-:Y:S01]  /*0810*/  IMAD.WIDE.U32 R14, R29, UR16, R14 ;  /* 0x000000101d0e7c25 */ /* 0x000fe2000f8e000e */
[----:B------:R1:W5:Y:S01]  /*0820*/  @P1 LDG.E R18, desc[UR8][R26.64] ;  /* 0x000000081a121981 */ /* 0x000362000c1e1900 */
[----:B------:R-:W-:Y:S02]  /*0830*/  UIMAD.WIDE.U32 UR4, UR16, 0x2, URZ ;  /* 0x00000002100478a5 */ /* 0x000fe4000f8e003f */
[----:B------:R-:W-:Y:S01]  /*0840*/  USHF.L.U32 UR6, UR17, 0x1, URZ ;  /* 0x0000000111067899 */ /* 0x000fe2000800063f */
[----:B------:R-:W-:-:S04]  /*0850*/  IADD3 R14, P1, R16, R14, RZ ;  /* 0x0000000e100e7210 */ /* 0x000fc80007f3e0ff */
[----:B------:R-:W-:Y:S01]  /*0860*/  IADD3.X R15, R25, R15, RZ, P1, !PT ;  /* 0x0000000f190f7210 */ /* 0x000fe20000ffe4ff */
[----:B------:R-:W-:Y:S01]  /*0870*/  IMAD.U32 R17, RZ, RZ, UR6 ;  /* 0x00000006ff117e24 */ /* 0x000fe2000f8e00ff */
[----:B------:R-:W-:-:S04]  /*0880*/  @P2 IADD3 R24, P1, R14, UR4, RZ ;  /* 0x000000040e182c10 */ /* 0x000fc8000ff3e0ff */
[----:B------:R-:W-:Y:S01]  /*0890*/  @P2 IADD3.X R17, R15, UR5, R17, P1, !PT ;  /* 0x000000050f112c10 */ /* 0x000fe20008ffe411 */
[----:B0-----:R-:W-:-:S03]  /*08a0*/  @P2 IMAD.SHL.U32 R33, R24, 0x4, RZ ;  /* 0x0000000418212824 */ /* 0x001fc600078e00ff */
[----:B------:R-:W-:Y:S02]  /*08b0*/  @P2 SHF.L.U64.HI R24, R24, 0x2, R17 ;  /* 0x0000000218182819 */ /* 0x000fe40000010211 */
[----:B-1----:R-:W-:Y:S01]  /*08c0*/  @P2 IADD3 R26, P1, R33, R12, RZ ;  /* 0x0000000c211a2210 */ /* 0x002fe20007f3e0ff */
[----:B------:R-:W-:-:S03]  /*08d0*/  IMAD.MOV.U32 R31, RZ, RZ, RZ ;  /* 0x000000ffff1f7224 */ /* 0x000fc600078e00ff */
[----:B------:R-:W-:Y:S02]  /*08e0*/  @P2 IADD3.X R27, R24, R13, RZ, P1, !PT ;  /* 0x0000000d181b2210 */ /* 0x000fe40000ffe4ff */
[----:B------:R-:W0:Y:S03]  /*08f0*/  @P2 LDC.64 R12, c[0x0][0x218] ;  /* 0x00008600ff0c2b82 */ /* 0x000e260000000a00 */
[----:B------:R-:W5:Y:S01]  /*0900*/  @P2 LDG.E R31, desc[UR8][R26.64] ;  /* 0x000000081a1f2981 */ /* 0x000f62000c1e1900 */
[----:B------:R-:W-:Y:S01]  /*0910*/  VOTEU.ANY UP0, P2 ;  /* 0x00000000003f7886 */ /* 0x000fe20001000100 */
[----:B------:R-:W-:-:S04]  /*0920*/  IMAD.U32 R17, RZ, RZ, UR16 ;  /* 0x00000010ff117e24 */ /* 0x000fc8000f8e00ff */
[----:B------:R-:W-:Y:S01]  /*0930*/  @UP0 UIMAD UR4, UR17, 0x3, URZ ;  /* 0x00000003110408a4 */ /* 0x000fe2000f8e023f */
[----:B------:R-:W-:-:S04]  /*0940*/  @P2 IMAD.WIDE.U32 R14, R17, 0x3, R14 ;  /* 0x00000003110e2825 */ /* 0x000fc800078e000e */
[----:B------:R-:W-:Y:S01]  /*0950*/  @P2 IMAD.SHL.U32 R17, R14, 0x4, RZ ;  /* 0x000000040e112824 */ /* 0x000fe200078e00ff */
[----:B------:R-:W-:-:S04]  /*0960*/  @P2 IADD3 R15, R15, UR4, RZ ;  /* 0x000000040f0f2c10 */ /* 0x000fc8000fffe0ff */
[----:B------:R-:W-:Y:S02]  /*0970*/  @P2 SHF.L.U64.HI R28, R14, 0x2, R15 ;  /* 0x000000020e1c2819 */ /* 0x000fe4000001020f */
[----:B------:R-:W-:Y:S01]  /*0980*/  MOV R32, RZ ;  /* 0x000000ff00207202 */ /* 0x000fe20000000f00 */
[----:B------:R-:W1:Y:S01]  /*0990*/  @P2 LDC.64 R14, c[0x0][0x210] ;  /* 0x00008400ff0e2b82 */ /* 0x000e620000000a00 */
[----:B0-----:R-:W-:-:S05]  /*09a0*/  @P2 IADD3 R12, P1, R17, R12, RZ ;  /* 0x0000000c110c2210 */ /* 0x001fca0007f3e0ff */
[----:B------:R-:W-:-:S05]  /*09b0*/  @P2 IMAD.X R13, R28, 0x1, R13, P1 ;  /* 0x000000011c0d2824 */ /* 0x000fca00008e060d */
[----:B------:R0:W5:Y:S02]  /*09c0*/  @P2 LDG.E R32, desc[UR8][R12.64] ;  /* 0x000000080c202981 */ /* 0x000164000c1e1900 */
[----:B0-----:R-:W0:Y:S01]  /*09d0*/  @P2 LDC.64 R12, c[0x0][0x210] ;  /* 0x00008400ff0c2b82 */ /* 0x001e220000000a00 */
[----:B-1----:R-:W-:-:S05]  /*09e0*/  @P2 IADD3 R14, P1, R33, R14, RZ ;  /* 0x0000000e210e2210 */ /* 0x002fca0007f3e0ff */
[----:B------:R-:W-:-:S05]  /*09f0*/  @P2 IMAD.X R15, R24, 0x1, R15, P1 ;  /* 0x00000001180f2824 */ /* 0x000fca00008e060f */
[----:B------:R1:W5:Y:S01]  /*0a00*/  @P2 LDG.E R34, desc[UR8][R14.64] ;  /* 0x000000080e222981 */ /* 0x000362000c1e1900 */
[----:B0-----:R-:W-:-:S05]  /*0a10*/  @P2 IADD3 R12, P1, R17, R12, RZ ;  /* 0x0000000c110c2210 */ /* 0x001fca0007f3e0ff */
[----:B------:R-:W-:Y:S01]  /*0a20*/  @P2 IMAD.X R13, R28, 0x1, R13, P1 ;  /* 0x000000011c0d2824 */ /* 0x000fe200008e060d */
[----:B------:R-:W-:Y:S01]  /*0a30*/  HFMA2.MMA R17, -RZ, RZ, 1.125, -9232 ;  /* 0x3c80f082ff117435 */ /* 0x000fe200000001ff */
[----:B------:R-:W-:Y:S01]  /*0a40*/  MOV R28, 0x3f800000 ;  /* 0x3f800000001c7802 */ /* 0x000fe20000000f00 */
[----:B------:R-:W-:Y:S01]  /*0a50*/  UMOV UR6, 0x3f800000 ;  /* 0x3f80000000067882 */ /* 0x000fe20000000000 */
[C---:B---3--:R-:W-:Y:S01]  /*0a60*/  FMUL R26, R23.reuse, 0.044714998453855514526 ;  /* 0x3d372713171a7820 */ /* 0x048fe20000400000 */
[----:B------:R-:W-:-:S03]  /*0a70*/  FMUL R27, R23, 0.79788458347320556641 ;  /* 0x3f4c422a171b7820 */ /* 0x000fc60000400000 */
[----:B------:R-:W-:Y:S01]  /*0a80*/  FFMA R26, R26, R23, 1 ;  /* 0x3f8000001a1a7423 */ /* 0x000fe20000000017 */
[----:B----4-:R-:W-:-:S03]  /*0a90*/  FMUL R33, R10, 0.044714998453855514526 ;  /* 0x3d3727130a217820 */ /* 0x010fc60000400000 */
[----:B------:R-:W-:Y:S01]  /*0aa0*/  FMUL R26, R26, R27 ;  /* 0x0000001b1a1a7220 */ /* 0x000fe20000400000 */
[----:B------:R-:W-:-:S03]  /*0ab0*/  FFMA R27, R33, R10, 1 ;  /* 0x3f800000211b7423 */ /* 0x000fc6000000000a */
[----:B------:R-:W-:-:S06]  /*0ac0*/  FMUL R33, |R26|, 2.8853900432586669922 ;  /* 0x4038aa3b1a217820 */ /* 0x000fcc0000400200 */
[----:B------:R-:W0:Y:S02]  /*0ad0*/  MUFU.EX2 R33, R33 ;  /* 0x0000002100217308 */ /* 0x000e240000000800 */
[----:B0-----:R-:W-:Y:S01]  /*0ae0*/  FADD R30, R33, 1 ;  /* 0x3f800000211e7421 */ /* 0x001fe20000000000 */
[----:B------:R-:W-:-:S06]  /*0af0*/  IMAD.MOV.U32 R33, RZ, RZ, RZ ;  /* 0x000000ffff217224 */ /* 0x000fcc00078e00ff */
[----:B------:R0:W3:Y:S01]  /*0b00*/  @P2 LDG.E R33, desc[UR8][R12.64] ;  /* 0x000000080c212981 */ /* 0x0000e2000c1e1900 */
[----:B------:R-:W-:-:S04]  /*0b10*/  FMUL R24, R10, 0.79788458347320556641 ;  /* 0x3f4c422a0a187820 */ /* 0x000fc80000400000 */
[----:B------:R-:W-:-:S04]  /*0b20*/  FMUL R27, R27, R24 ;  /* 0x000000181b1b7220 */ /* 0x000fc80000400000 */
[----:B------:R-:W-:-:S06]  /*0b30*/  FMUL R36, |R27|, 2.8853900432586669922 ;  /* 0x4038aa3b1b247820 */ /* 0x000fcc0000400200 */
[----:B------:R-:W4:Y:S01]  /*0b40*/  MUFU.EX2 R36, R36 ;  /* 0x0000002400247308 */ /* 0x000f220000000800 */
[----:B------:R-:W-:-:S07]  /*0b50*/  FMUL R24, R26, R26 ;  /* 0x0000001a1a187220 */ /* 0x000fce0000400000 */
[----:B------:R-:W0:Y:S01]  /*0b60*/  MUFU.RCP R30, R30 ;  /* 0x0000001e001e7308 */ /* 0x000e220000001000 */
[----:B------:R-:W-:Y:S01]  /*0b70*/  FFMA R35, R24, R17, -0.052303962409496307373 ;  /* 0xbd563cae18237423 */ /* 0x000fe20000000011 */
[----:B----4-:R-:W-:-:S06]  /*0b80*/  FADD R37, R36, 1 ;  /* 0x3f80000024257421 */ /* 0x010fcc0000000000 */
[----:B-1----:R1:W4:Y:S01]  /*0b90*/  MUFU.RCP R15, R37 ;  /* 0x00000025000f7308 */ /* 0x0023220000001000 */
[----:B------:R-:W-:Y:S01]  /*0ba0*/  FFMA R35, R24, R35, 0.1331529766321182251 ;  /* 0x3e08594118237423 */ /* 0x000fe20000000023 */
[----:B------:R-:W-:Y:S01]  /*0bb0*/  FSETP.GE.AND P2, PT, |R26|, 0.60000002384185791016, PT ;  /* 0x3f19999a1a00780b */ /* 0x000fe20003f46200 */
[C---:B------:R-:W-:Y:S01]  /*0bc0*/  FMUL R14, R27.reuse, R27 ;  /* 0x0000001b1b0e7220 */ /* 0x040fe20000400000 */
[----:B0-----:R-:W-:Y:S01]  /*0bd0*/  FFMA R30, R30, -2, R28 ;  /* 0xc00000001e1e7823 */ /* 0x001fe2000000001c */
[----:B------:R-:W-:Y:S01]  /*0be0*/  FFMA R35, R24, R35, -0.33332768082618713379 ;  /* 0xbeaaa9ed18237423 */ /* 0x000fe20000000023 */
[----:B------:R-:W-:Y:S01]  /*0bf0*/  FSETP.GE.AND P1, PT, |R26|, 9.010913848876953125, PT ;  /* 0x41102cb41a00780b */ /* 0x000fe20003f26200 */
[----:B------:R-:W-:Y:S01]  /*0c00*/  FFMA R41, R14, R17, -0.052303962409496307373 ;  /* 0xbd563cae0e297423 */ /* 0x000fe20000000011 */
[C---:B------:R-:W-:Y:S01]  /*0c10*/  FSETP.GE.AND P3, PT, |R27|.reuse, 0.60000002384185791016, PT ;  /* 0x3f19999a1b00780b */ /* 0x040fe20003f66200 */
[----:B-1----:R-:W-:Y:S01]  /*0c20*/  FFMA R37, R24, R35, RZ ;  /* 0x0000002318257223 */ /* 0x002fe200000000ff */
[----:B------:R-:W-:Y:S01]  /*0c30*/  FSEL R35, R30, 1, !P1 ;  /* 0x3f8000001e237808 */ /* 0x000fe20004800000 */
[----:B------:R-:W-:Y:S01]  /*0c40*/  FFMA R41, R14, R41, 0.1331529766321182251 ;  /* 0x3e0859410e297423 */ /* 0x000fe20000000029 */
[----:B------:R-:W-:Y:S01]  /*0c50*/  FSETP.GE.AND P1, PT, |R27|, 9.010913848876953125, PT ;  /* 0x41102cb41b00780b */ /* 0x000fe20003f26200 */
[----:B------:R-:W-:-:S02]  /*0c60*/  FMUL R12, R23, 0.10703222453594207764 ;  /* 0x3ddb33b6170c7820 */ /* 0x000fc40000400000 */
[----:B------:R-:W-:Y:S01]  /*0c70*/  FFMA R41, R14, R41, -0.33332768082618713379 ;  /* 0xbeaaa9ed0e297423 */ /* 0x000fe20000000029 */
[----:B----4-:R-:W-:Y:S01]  /*0c80*/  FFMA R24, R15, -2, R28 ;  /* 0xc00000000f187823 */ /* 0x010fe2000000001c */
[--C-:B------:R-:W-:Y:S01]  /*0c90*/  LOP3.LUT R15, R35, 0x80000000, R26.reuse, 0xb8, !PT ;  /* 0x80000000230f7812 */ /* 0x100fe200078eb81a */
[----:B------:R-:W-:Y:S01]  /*0ca0*/  @!P2 FFMA R15, R26, R37, R26 ;  /* 0x000000251a0fa223 */ /* 0x000fe2000000001a */
[----:B------:R-:W-:Y:S01]  /*0cb0*/  FFMA R13, R12, R23, 0.79788458347320556641 ;  /* 0x3f4c422a0c0d7423 */ /* 0x000fe20000000017 */
[----:B------:R-:W-:Y:S01]  /*0cc0*/  FFMA R26, R14, R41, RZ ;  /* 0x000000290e1a7223 */ /* 0x000fe200000000ff */
[----:B------:R-:W-:Y:S01]  /*0cd0*/  FSEL R24, R24, 1, !P1 ;  /* 0x3f80000018187808 */ /* 0x000fe20004800000 */
[----:B------:R-:W-:Y:S01]  /*0ce0*/  FFMA R12, -R15, R15, 1 ;  /* 0x3f8000000f0c7423 */ /* 0x000fe2000000010f */
[----:B------:R-:W-:Y:S02]  /*0cf0*/  IMAD R35, R39, UR16, RZ ;  /* 0x0000001027237c24 */ /* 0x000fe4000f8e02ff */
[----:B------:R-:W-:Y:S01]  /*0d00*/  FMUL R23, R23, 0.5 ;  /* 0x3f00000017177820 */ /* 0x000fe20000400000 */
[--C-:B------:R-:W-:Y:S01]  /*0d10*/  LOP3.LUT R24, R24, 0x80000000, R27.reuse, 0xb8, !PT ;  /* 0x8000000018187812 */ /* 0x100fe200078eb81b */
[----:B------:R-:W-:Y:S01]  /*0d20*/  FMUL R14, R12, R13 ;  /* 0x0000000d0c0e7220 */ /* 0x000fe20000400000 */
[----:B------:R-:W-:Y:S01]  /*0d30*/  @!P3 FFMA R24, R27, R26, R27 ;  /* 0x0000001a1b18b223 */ /* 0x000fe2000000001b */
[----:B------:R-:W-:Y:S01]  /*0d40*/  FMUL R27, R10, 0.10703222453594207764 ;  /* 0x3ddb33b60a1b7820 */ /* 0x000fe20000400000 */
[----:B------:R-:W-:-:S04]  /*0d50*/  IMAD.WIDE.U32 R12, R38, UR16, RZ ;  /* 0x00000010260c7c25 */ /* 0x000fc8000f8e00ff */
[----:B------:R-:W-:Y:S01]  /*0d60*/  FMUL R14, R14, R23 ;  /* 0x000000170e0e7220 */ /* 0x000fe20000400000 */
[----:B------:R-:W-:Y:S02]  /*0d70*/  IMAD R35, R38, UR17, R35 ;  /* 0x0000001126237c24 */ /* 0x000fe4000f8e0223 */
[----:B------:R-:W-:Y:S01]  /*0d80*/  FFMA R26, R27, R10, 0.79788458347320556641 ;  /* 0x3f4c422a1b1a7423 */ /* 0x000fe2000000000a */
[----:B------:R-:W-:Y:S01]  /*0d90*/  FFMA R23, -R24, R24, 1 ;  /* 0x3f80000018177423 */ /* 0x000fe20000000118 */
[----:B------:R-:W-:Y:S01]  /*0da0*/  LEA R27, P1, R12, R0, 0x1 ;  /* 0x000000000c1b7211 */ /* 0x000fe200078208ff */
[----:B------:R-:W-:Y:S02]  /*0db0*/  IMAD.IADD R35, R13, 0x1, R35 ;  /* 0x000000010d237824 */ /* 0x000fe400078e0223 */
[----:B------:R-:W-:Y:S01]  /*0dc0*/  FADD R15, R15, 1 ;  /* 0x3f8000000f0f7421 */ /* 0x000fe20000000000 */
[----:B------:R-:W-:Y:S01]  /*0dd0*/  FMUL R23, R23, R26 ;  /* 0x0000001a17177220 */ /* 0x000fe20000400000 */
[----:B------:R-:W-:Y:S01]  /*0de0*/  FMUL R26, R10, 0.5 ;  /* 0x3f0000000a1a7820 */ /* 0x000fe20000400000 */
[----:B------:R-:W-:Y:S01]  /*0df0*/  LEA.HI.X R28, R12, R3, R35, 0x1, P1 ;  /* 0x000000030c1c7211 */ /* 0x000fe200008f0c23 */
[----:B------:R-:W-:Y:S01]  /*0e00*/  FFMA R10, R15, 0.5, R14 ;  /* 0x3f0000000f0a7823 */ /* 0x000fe2000000000e */
[C---:B------:R-:W-:Y:S01]  /*0e10*/  ISETP.GE.U32.AND P1, PT, R6.reuse, R7, PT ;  /* 0x000000070600720c */ /* 0x040fe20003f26070 */
[----:B------:R-:W-:Y:S01]  /*0e20*/  VIADD R14, R6, 0x2 ;  /* 0x00000002060e7836 */ /* 0x000fe20000000000 */
[----:B------:R-:W-:-:S02]  /*0e30*/  IADD3 R12, R5, 0x1e, RZ ;  /* 0x0000001e050c7810 */ /* 0x000fc40007ffe0ff */
[----:B--2---:R-:W-:Y:S01]  /*0e40*/  @P0 R2UR UR6, R8 ;  /* 0x00000000080602ca */ /* 0x004fe200000e0000 */
[----:B------:R-:W-:Y:S01]  /*0e50*/  FMUL R23, R23, R26 ;  /* 0x0000001a17177220 */ /* 0x000fe20000400000 */
[----:B------:R-:W-:Y:S02]  /*0e60*/  ISETP.GE.U32.OR P1, PT, R20, R9, P1 ;  /* 0x000000091400720c */ /* 0x000fe40000f26470 */
[C---:B------:R-:W-:Y:S01]  /*0e70*/  SHF.L.U64.HI R26, R27.reuse, 0x5, R28 ;  /* 0x000000051b1a7819 */ /* 0x040fe2000001021c */
[----:B------:R-:W-:Y:S01]  /*0e80*/  IMAD.SHL.U32 R27, R27, 0x20, RZ ;  /* 0x000000201b1b7824 */ /* 0x000fe200078e00ff */
[----:B------:R-:W-:Y:S02]  /*0e90*/  LOP3.LUT R12, R12, 0x1f, RZ, 0xc0, !PT ;  /* 0x0000001f0c0c7812 */ /* 0x000fe400078ec0ff */
[----:B------:R-:W-:Y:S01]  /*0ea0*/  ISETP.GE.U32.AND P0, PT, R14, R7, PT ;  /* 0x000000070e00720c */ /* 0x000fe20003f06070 */
[----:B------:R-:W-:Y:S01]  /*0eb0*/  USHF.L.U64.HI UR5, UR16, 0x1, UR17 ;  /* 0x0000000110057899 */ /* 0x000fe20008010211 */
[----:B------:R-:W-:Y:S01]  /*0ec0*/  FADD R24, R24, 1 ;  /* 0x3f80000018187421 */ /* 0x000fe20000000000 */
[----:B------:R-:W-:Y:S01]  /*0ed0*/  USHF.L.U32 UR4, UR16, 0x1, URZ ;  /* 0x0000000110047899 */ /* 0x000fe2000800063f */
[----:B------:R-:W-:Y:S01]  /*0ee0*/  ISETP.LT.U32.AND P0, PT, R12, R9, !P0 ;  /* 0x000000090c00720c */ /* 0x000fe20004701070 */
[----:B-----5:R-:W-:Y:S01]  /*0ef0*/  FMUL R19, R10, R19 ;  /* 0x000000130a137220 */ /* 0x020fe20000400000 */
[C---:B------:R-:W-:Y:S01]  /*0f00*/  LEA R15, P2, R27.reuse, UR14, 0x1 ;  /* 0x0000000e1b0f7c11 */ /* 0x040fe2000f8408ff */
[----:B------:R-:W-:Y:S01]  /*0f10*/  FFMA R23, R24, 0.5, R23 ;  /* 0x3f00000018177823 */ /* 0x000fe20000000017 */
[----:B------:R-:W-:Y:S01]  /*0f20*/  MOV R41, UR5 ;  /* 0x0000000500297c02 */ /* 0x000fe20008000f00 */
[----:B------:R-:W-:Y:S01]  /*0f30*/  IMAD.U32 R40, RZ, RZ, UR4 ;  /* 0x00000004ff287e24 */ /* 0x000fe2000f8e00ff */
[----:B------:R-:W-:Y:S01]  /*0f40*/  LEA.HI.X R8, R27, UR15, R26, 0x1, P2 ;  /* 0x0000000f1b087c11 */ /* 0x000fe200090f0c1a */
[----:B------:R-:W-:Y:S01]  /*0f50*/  FMUL R10, R19, UR6 ;  /* 0x00000006130a7c20 */ /* 0x000fe20008400000 */
[C---:B------:R-:W-:Y:S01]  /*0f60*/  @!P1 LEA R28, P2, R22.reuse, R15, 0x1 ;  /* 0x0000000f161c9211 */ /* 0x040fe200078408ff */
[----:B------:R-:W-:Y:S01]  /*0f70*/  FMUL R18, R23, R18 ;  /* 0x0000001217127220 */ /* 0x000fe20000400000 */
[C---:B------:R-:W-:Y:S01]  /*0f80*/  @!P1 IADD3 R24, P3, R22.reuse, UR16, RZ ;  /* 0x0000001016189c10 */ /* 0x040fe2000ff7e0ff */
[----:B------:R-:W-:Y:S01]  /*0f90*/  IMAD.WIDE.U32 R40, R29, UR16, R40 ;  /* 0x000000101d287c25 */ /* 0x000fe2000f8e0028 */
[----:B------:R-:W-:-:S03]  /*0fa0*/  @!P1 LEA.HI.X R29, R22, R8, R21, 0x1, P2 ;  /* 0x00000008161d9211 */ /* 0x000fc600010f0c15 */
[----:B------:R-:W-:Y:S01]  /*0fb0*/  FMUL R13, R18, UR6 ;  /* 0x00000006120d7c20 */ /* 0x000fe20008400000 */
[----:B------:R-:W-:Y:S01]  /*0fc0*/  F2FP.BF16.F32.PACK_AB R30, RZ, R10 ;  /* 0x0000000aff1e723e */ /* 0x000fe200000010ff */
[----:B------:R-:W0:Y:S01]  /*0fd0*/  @P0 LDC.64 R22, c[0x0][0x210] ;  /* 0x00008400ff160b82 */ /* 0x000e220000000a00 */
[----:B------:R-:W-:Y:S02]  /*0fe0*/  @!P1 IADD3.X R21, R21, UR17, RZ, P3, !PT ;  /* 0x0000001115159c10 */ /* 0x000fe40009ffe4ff */
[----:B------:R-:W-:Y:S02]  /*0ff0*/  @!P1 LEA R44, P2, R24, R15, 0x1 ;  /* 0x0000000f182c9211 */ /* 0x000fe400078408ff */
[----:B------:R-:W-:Y:S02]  /*1000*/  PRMT R37, R30, 0x7610, R37 ;  /* 0x000076101e257816 */ /* 0x000fe40000000025 */
[----:B------:R-:W-:Y:S01]  /*1010*/  @!P1 LEA.HI.X R45, R24, R8, R21, 0x1, P2 ;  /* 0x00000008182d9211 */ /* 0x000fe200010f0c15 */
[----:B------:R-:W-:Y:S01]  /*1020*/  IMAD.IADD R21, R25, 0x1, R41 ;  /* 0x0000000119157824 */ /* 0x000fe200078e0229 */
[----:B------:R-:W-:Y:S01]  /*1030*/  F2FP.BF16.F32.PACK_AB R30, RZ, R13 ;  /* 0x0000000dff1e723e */ /* 0x000fe200000010ff */
[----:B------:R-:W1:Y:S01]  /*1040*/  @P0 LDC.64 R24, c[0x0][0x218] ;  /* 0x00008600ff180b82 */ /* 0x000e620000000a00 */
[----:B------:R2:W-:Y:S01]  /*1050*/  @!P1 STG.E.U16 desc[UR8][R28.64], R37 ;  /* 0x000000251c009986 */ /* 0x0005e2000c101508 */
[----:B------:R-:W-:-:S02]  /*1060*/  IADD3 R36, P2, P3, R12, R40, R27 ;  /* 0x000000280c247210 */ /* 0x000fc40007b5e01b */
[----:B--2---:R-:W-:Y:S02]  /*1070*/  PRMT R29, R30, 0x7610, R29 ;  /* 0x000076101e1d7816 */ /* 0x004fe4000000001d */
[----:B------:R-:W-:-:S03]  /*1080*/  IADD3.X R37, RZ, R21, R26, P2, P3 ;  /* 0x00000015ff257210 */ /* 0x000fc600017e641a */
[----:B------:R1:W-:Y:S01]  /*1090*/  @!P1 STG.E.U16 desc[UR8][R44.64], R29 ;  /* 0x0000001d2c009986 */ /* 0x0003e2000c101508 */
[----:B------:R-:W-:-:S04]  /*10a0*/  @P0 IADD3 R30, P1, R36, UR4, RZ ;  /* 0x00000004241e0c10 */ /* 0x000fc8000ff3e0ff */
[----:B------:R-:W-:Y:S01]  /*10b0*/  @P0 IADD3.X R41, R37, UR5, RZ, P1, !PT ;  /* 0x0000000525290c10 */ /* 0x000fe20008ffe4ff */
[----:B------:R-:W-:-:S03]  /*10c0*/  @P0 IMAD.SHL.U32 R35, R30, 0x4, RZ ;  /* 0x000000041e230824 */ /* 0x000fc600078e00ff */
[----:B------:R-:W-:Y:S02]  /*10d0*/  @P0 SHF.L.U64.HI R30, R30, 0x2, R41 ;  /* 0x000000021e1e0819 */ /* 0x000fe40000010229 */
[----:B0-----:R-:W-:Y:S01]  /*10e0*/  @P0 IADD3 R42, P1, R35, R22, RZ ;  /* 0x00000016232a0210 */ /* 0x001fe20007f3e0ff */
[----:B------:R-:W-:-:S03]  /*10f0*/  FMUL R22, R31, 0.044714998453855514526 ;  /* 0x3d3727131f167820 */ /* 0x000fc60000400000 */
[----:B------:R-:W-:Y:S01]  /*1100*/  @P0 IADD3.X R43, R30, R23, RZ, P1, !PT ;  /* 0x000000171e2b0210 */ /* 0x000fe20000ffe4ff */
[----:B------:R-:W-:Y:S01]  /*1110*/  FFMA R22, R22, R31, 1 ;  /* 0x3f80000016167423 */ /* 0x000fe2000000001f */
[----:B-1----:R-:W-:Y:S01]  /*1120*/  @P0 IADD3 R44, P1, R35, R24, RZ ;  /* 0x00000018232c0210 */ /* 0x002fe20007f3e0ff */
[----:B------:R-:W-:Y:S01]  /*1130*/  FMUL R35, R31, 0.79788458347320556641 ;  /* 0x3f4c422a1f237820 */ /* 0x000fe20000400000 */
[----:B------:R-:W-:-:S03]  /*1140*/  CS2R R28, SRZ ;  /* 0x00000000001c7805 */ /* 0x000fc6000001ff00 */
[----:B------:R-:W-:Y:S02]  /*1150*/  FMUL R35, R22, R35 ;  /* 0x0000002316237220 */ /* 0x000fe40000400000 */
[----:B------:R-:W0:Y:S01]  /*1160*/  @P0 LDC.64 R22, c[0x0][0x210] ;  /* 0x00008400ff160b82 */ /* 0x000e220000000a00 */
[----:B------:R-:W-:Y:S01]  /*1170*/  @P0 IMAD.X R45, R30, 0x1, R25, P1 ;  /* 0x000000011e2d0824 */ /* 0x000fe200008e0619 */
[----:B------:R-:W-:Y:S01]  /*1180*/  VOTEU.ANY UP0, P0 ;  /* 0x00000000003f7886 */ /* 0x000fe20000000100 */
[----:B------:R-:W-:Y:S01]  /*1190*/  FMUL R30, |R35|, 2.8853900432586669922 ;  /* 0x4038aa3b231e7820 */ /* 0x000fe20000400200 */
[----:B------:R1:W2:Y:S03]  /*11a0*/  @P0 LDG.E R28, desc[UR8][R42.64] ;  /* 0x000000082a1c0981 */ /* 0x0002a6000c1e1900 */
[----:B------:R-:W-:Y:S01]  /*11b0*/  @UP0 UIMAD UR11, UR17, 0x3, URZ ;  /* 0x00000003110b08a4 */ /* 0x000fe2000f8e023f */
[----:B------:R-:W4:Y:S01]  /*11c0*/  @P0 LDC.64 R24, c[0x0][0x218] ;  /* 0x00008600ff180b82 */ /* 0x000f220000000a00 */
[----:B------:R-:W5:Y:S01]  /*11d0*/  MUFU.EX2 R30, R30 ;  /* 0x0000001e001e7308 */ /* 0x000f620000000800 */
[----:B------:R0:W2:Y:S01]  /*11e0*/  @P0 LDG.E R29, desc[UR8][R44.64] ;  /* 0x000000082c1d0981 */ /* 0x0000a2000c1e1900 */
[----:B-1----:R-:W-:-:S04]  /*11f0*/  IMAD.U32 R43, RZ, RZ, UR16 ;  /* 0x00000010ff2b7e24 */ /* 0x002fc8000f8e00ff */
[----:B------:R-:W-:-:S05]  /*1200*/  @P0 IMAD.WIDE.U32 R42, R43, 0x3, R36 ;  /* 0x000000032b2a0825 */ /* 0x000fca00078e0024 */
[----:B------:R-:W-:-:S04]  /*1210*/  @P0 IADD3 R37, R43, UR11, RZ ;  /* 0x0000000b2b250c10 */ /* 0x000fc8000fffe0ff */
[C---:B------:R-:W-:Y:S01]  /*1220*/  @P0 SHF.L.U64.HI R36, R42.reuse, 0x2, R37 ;  /* 0x000000022a240819 */ /* 0x040fe20000010225 */
[----:B------:R-:W-:Y:S02]  /*1230*/  @P0 IMAD.SHL.U32 R37, R42, 0x4, RZ ;  /* 0x000000042a250824 */ /* 0x000fe400078e00ff */
[----:B-----5:R-:W-:-:S03]  /*1240*/  FADD R41, R30, 1 ;  /* 0x3f8000001e297421 */ /* 0x020fc60000000000 */
[----:B0-----:R-:W-:-:S05]  /*1250*/  @P0 IADD3 R42, P1, R37, R22, RZ ;  /* 0x00000016252a0210 */ /* 0x001fca0007f3e0ff */
[----:B------:R-:W-:Y:S02]  /*1260*/  @P0 IMAD.X R43, R36, 0x1, R23, P1 ;  /* 0x00000001242b0824 */ /* 0x000fe400008e0617 */
[----:B------:R-:W0:Y:S01]  /*1270*/  MUFU.RCP R23, R41 ;  /* 0x0000002900177308 */ /* 0x000e220000001000 */
[----:B------:R-:W-:Y:S01]  /*1280*/  FMUL R44, R35, R35 ;  /* 0x00000023232c7220 */ /* 0x000fe20000400000 */
[----:B----4-:R-:W-:Y:S01]  /*1290*/  @P0 IADD3 R22, P3, R37, R24, RZ ;  /* 0x0000001825160210 */ /* 0x010fe20007f7e0ff */
[----:B------:R-:W-:Y:S02]  /*12a0*/  IMAD.MOV.U32 R24, RZ, RZ, 0x3f800000 ;  /* 0x3f800000ff187424 */ /* 0x000fe400078e00ff */
[C---:B------:R-:W-:Y:S01]  /*12b0*/  FFMA R37, R44.reuse, R17, -0.052303962409496307373 ;  /* 0xbd563cae2c257423 */ /* 0x040fe20000000011 */
[C---:B------:R-:W-:Y:S01]  /*12c0*/  FSETP.GE.AND P2, PT, |R35|.reuse, 0.60000002384185791016, PT ;  /* 0x3f19999a2300780b */ /* 0x040fe20003f46200 */
[----:B------:R-:W-:Y:S02]  /*12d0*/  HFMA2.MMA R30, -RZ, RZ, 0, 0 ;  /* 0x00000000ff1e7435 */ /* 0x000fe400000001ff */
[----:B------:R-:W-:Y:S01]  /*12e0*/  FFMA R45, R44, R37, 0.1331529766321182251 ;  /* 0x3e0859412c2d7423 */ /* 0x000fe20000000025 */
[----:B------:R-:W-:Y:S01]  /*12f0*/  FSETP.GE.AND P1, PT, |R35|, 9.010913848876953125, PT ;  /* 0x41102cb42300780b */ /* 0x000fe20003f26200 */
[----:B0-----:R-:W-:-:S02]  /*1300*/  FFMA R37, R23, -2, R24 ;  /* 0xc000000017257823 */ /* 0x001fc40000000018 */
[----:B------:R-:W-:-:S04]  /*1310*/  FFMA R23, R44, R45, -0.33332768082618713379 ;  /* 0xbeaaa9ed2c177423 */ /* 0x000fc8000000002d */
[----:B------:R0:W4:Y:S01]  /*1320*/  @P0 LDG.E R30, desc[UR8][R42.64] ;  /* 0x000000082a1e0981 */ /* 0x000122000c1e1900 */
[----:B------:R-:W-:Y:S01]  /*1330*/  FSEL R37, R37, 1, !P1 ;  /* 0x3f80000025257808 */ /* 0x000fe20004800000 */
[----:B------:R-:W-:-:S03]  /*1340*/  FFMA R44, R44, R23, RZ ;  /* 0x000000172c2c7223 */ /* 0x000fc600000000ff */
[--C-:B------:R-:W-:Y:S01]  /*1350*/  LOP3.LUT R23, R37, 0x80000000, R35.reuse, 0xb8, !PT ;  /* 0x8000000025177812 */ /* 0x100fe200078eb823 */
[----:B------:R-:W-:Y:S01]  /*1360*/  @!P2 FFMA R23, R35, R44, R35 ;  /* 0x0000002c2317a223 */ /* 0x000fe20000000023 */
[----:B0-----:R-:W-:Y:S01]  /*1370*/  FMUL R42, R31, 0.10703222453594207764 ;  /* 0x3ddb33b61f2a7820 */ /* 0x001fe20000400000 */
[----:B------:R-:W-:Y:S02]  /*1380*/  FMUL R37, R32, 0.044714998453855514526 ;  /* 0x3d37271320257820 */ /* 0x000fe40000400000 */
[----:B------:R-:W-:Y:S01]  /*1390*/  FFMA R35, -R23, R23, 1 ;  /* 0x3f80000017237423 */ /* 0x000fe20000000117 */
[----:B------:R-:W-:Y:S01]  /*13a0*/  FFMA R42, R42, R31, 0.79788458347320556641 ;  /* 0x3f4c422a2a2a7423 */ /* 0x000fe2000000001f */
[----:B------:R-:W-:-:S03]  /*13b0*/  FFMA R37, R37, R32, 1 ;  /* 0x3f80000025257423 */ /* 0x000fc60000000020 */
[----:B------:R-:W-:Y:S01]  /*13c0*/  FMUL R35, R35, R42 ;  /* 0x0000002a23237220 */ /* 0x000fe20000400000 */
[----:B------:R-:W-:-:S04]  /*13d0*/  FMUL R42, R32, 0.79788458347320556641 ;  /* 0x3f4c422a202a7820 */ /* 0x000fc80000400000 */
        /* <DEDUP_REMOVED lines=17> */
[----:B------:R-:W-:Y:S01]  /*14f0*/  FMUL R31, R41, R34 ;  /* 0x00000022291f7220 */ /* 0x000fe20000400000 */
[----:B------:R-:W-:Y:S01]  /*1500*/  FSEL R44, R35, 1, !P1 ;  /* 0x3f800000232c7808 */ /* 0x000fe20004800000 */
[----:B------:R-:W-:-:S03]  /*1510*/  VIADD R34, R6, 0x1 ;  /* 0x0000000106227836 */ /* 0x000fc60000000000 */
[--C-:B------:R-:W-:Y:S01]  /*1520*/  LOP3.LUT R35, R44, 0x80000000, R37.reuse, 0xb8, !PT ;  /* 0x800000002c237812 */ /* 0x100fe200078eb825 */
[----:B------:R-:W-:Y:S01]  /*1530*/  @!P2 FFMA R35, R37, R42, R37 ;  /* 0x0000002a2523a223 */ /* 0x000fe20000000025 */
[----:B------:R-:W-:Y:S01]  /*1540*/  FMUL R37, R32, 0.10703222453594207764 ;  /* 0x3ddb33b620257820 */ /* 0x000fe20000400000 */
[----:B------:R-:W-:Y:S02]  /*1550*/  ISETP.GE.U32.AND P1, PT, R34, R7, PT ;  /* 0x000000072200720c */ /* 0x000fe40003f26070 */
[----:B------:R-:W-:Y:S01]  /*1560*/  @P0 IADD3.X R23, R36, R25, RZ, P3, !PT ;  /* 0x0000001924170210 */ /* 0x000fe20001ffe4ff */
[----:B------:R-:W-:Y:S01]  /*1570*/  FFMA R37, R37, R32, 0.79788458347320556641 ;  /* 0x3f4c422a25257423 */ /* 0x000fe20000000020 */
[C---:B------:R-:W-:Y:S01]  /*1580*/  FFMA R34, -R35.reuse, R35, 1 ;  /* 0x3f80000023227423 */ /* 0x040fe20000000123 */
[----:B------:R-:W-:Y:S01]  /*1590*/  IMAD.MOV.U32 R25, RZ, RZ, RZ ;  /* 0x000000ffff197224 */ /* 0x000fe200078e00ff */
[----:B------:R-:W-:Y:S01]  /*15a0*/  ISETP.GE.U32.OR P1, PT, R16, R9, P1 ;  /* 0x000000091000720c */ /* 0x000fe20000f26470 */
[----:B------:R-:W-:Y:S01]  /*15b0*/  FMUL R41, R32, 0.5 ;  /* 0x3f00000020297820 */ /* 0x000fe20000400000 */
[----:B------:R-:W-:Y:S01]  /*15c0*/  FMUL R34, R34, R37 ;  /* 0x0000002522227220 */ /* 0x000fe20000400000 */
[----:B------:R-:W-:-:S02]  /*15d0*/  FADD R35, R35, 1 ;  /* 0x3f80000023237421 */ /* 0x000fc40000000000 */
[----:B------:R0:W5:Y:S01]  /*15e0*/  @P0 LDG.E R25, desc[UR8][R22.64] ;  /* 0x0000000816190981 */ /* 0x000162000c1e1900 */
[----:B------:R-:W-:Y:S01]  /*15f0*/  FMUL R34, R34, R41 ;  /* 0x0000002922227220 */ /* 0x000fe20000400000 */
[----:B------:R-:W-:-:S03]  /*1600*/  IADD3 R37, P0, R16, R40, RZ ;  /* 0x0000002810257210 */ /* 0x000fc60007f1e0ff */
[----:B------:R-:W-:Y:S02]  /*1610*/  FFMA R34, R35, 0.5, R34 ;  /* 0x3f00000023227823 */ /* 0x000fe40000000022 */
[----:B------:R-:W-:Y:S01]  /*1620*/  IMAD.X R41, RZ, RZ, R21, P0 ;  /* 0x000000ffff297224 */ /* 0x000fe200000e0615 */
[----:B------:R-:W-:Y:S01]  /*1630*/  @!P1 LEA R42, P0, R37, R15, 0x1 ;  /* 0x0000000f252a9211 */ /* 0x000fe200078008ff */
[----:B---3--:R-:W-:Y:S01]  /*1640*/  FMUL R33, R34, R33 ;  /* 0x0000002122217220 */ /* 0x008fe20000400000 */
[----:B------:R-:W-:Y:S01]  /*1650*/  VIADD R34, R6, 0x3 ;  /* 0x0000000306227836 */ /* 0x000fe20000000000 */
[----:B------:R-:W-:Y:S02]  /*1660*/  IADD3 R36, R5, 0x1d, RZ ;  /* 0x0000001d05247810 */ /* 0x000fe40007ffe0ff */
[----:B------:R-:W-:Y:S02]  /*1670*/  @!P1 LEA.HI.X R43, R37, R8, R41, 0x1, P0 ;  /* 0x00000008252b9211 */ /* 0x000fe400000f0c29 */
[----:B------:R-:W-:-:S02]  /*1680*/  LOP3.LUT R36, R36, 0x1f, RZ, 0xc0, !PT ;  /* 0x0000001f24247812 */ /* 0x000fc400078ec0ff */
[----:B------:R-:W-:Y:S02]  /*1690*/  ISETP.GE.U32.AND P0, PT, R34, R7, PT ;  /* 0x000000072200720c */ /* 0x000fe40003f06070 */
[----:B------:R-:W-:Y:S01]  /*16a0*/  @!P1 IADD3 R37, P2, R37, UR16, RZ ;  /* 0x0000001025259c10 */ /* 0x000fe2000ff5e0ff */
[----:B------:R-:W-:Y:S01]  /*16b0*/  FMUL R32, R31, UR6 ;  /* 0x000000061f207c20 */ /* 0x000fe20008400000 */
[----:B------:R-:W-:Y:S01]  /*16c0*/  ISETP.LT.U32.AND P0, PT, R36, R9, !P0 ;  /* 0x000000092400720c */ /* 0x000fe20004701070 */
[----:B------:R-:W-:Y:S01]  /*16d0*/  FMUL R35, R33, UR6 ;  /* 0x0000000621237c20 */ /* 0x000fe20008400000 */
[----:B------:R-:W-:Y:S02]  /*16e0*/  @!P1 IADD3.X R41, R41, UR17, RZ, P2, !PT ;  /* 0x0000001129299c10 */ /* 0x000fe400097fe4ff */
[----:B------:R-:W-:Y:S02]  /*16f0*/  @!P1 LEA R44, P2, R37, R15, 0x1 ;  /* 0x0000000f252c9211 */ /* 0x000fe400078408ff */
[----:B0-----:R-:W-:-:S02]  /*1700*/  F2FP.BF16.F32.PACK_AB R23, RZ, R32 ;  /* 0x00000020ff17723e */ /* 0x001fc400000010ff */
[----:B------:R-:W-:Y:S02]  /*1710*/  F2FP.BF16.F32.PACK_AB R22, RZ, R35 ;  /* 0x00000023ff16723e */ /* 0x000fe400000010ff */
[----:B------:R-:W-:Y:S01]  /*1720*/  @!P1 LEA.HI.X R45, R37, R8, R41, 0x1, P2 ;  /* 0x00000008252d9211 */ /* 0x000fe200010f0c29 */
[----:B------:R-:W-:Y:S04]  /*1730*/  @!P1 STG.E.U16 desc[UR8][R42.64], R23 ;  /* 0x000000172a009986 */ /* 0x000fe8000c101508 */
[----:B------:R0:W-:Y:S01]  /*1740*/  @!P1 STG.E.U16 desc[UR8][R44.64], R22 ;  /* 0x000000162c009986 */ /* 0x0001e2000c101508 */
[----:B------:R-:W-:-:S04]  /*1750*/  IADD3 R37, P1, R40, UR4, RZ ;  /* 0x0000000428257c10 */ /* 0x000fc8000ff3e0ff */
[----:B------:R-:W-:Y:S01]  /*1760*/  IADD3.X R21, R21, UR5, RZ, P1, !PT ;  /* 0x0000000515157c10 */ /* 0x000fe20008ffe4ff */
[----:B0-----:R-:W0:Y:S01]  /*1770*/  @P0 LDC.64 R22, c[0x0][0x210] ;  /* 0x00008400ff160b82 */ /* 0x001e220000000a00 */
[----:B------:R-:W-:-:S04]  /*1780*/  IADD3 R42, P1, P2, R36, R37, R27 ;  /* 0x00000025242a7210 */ /* 0x000fc80007a3e01b */
[----:B------:R-:W-:Y:S02]  /*1790*/  IADD3.X R43, RZ, R21, R26, P1, P2 ;  /* 0x00000015ff2b7210 */ /* 0x000fe40000fe441a */
[----:B------:R-:W-:-:S04]  /*17a0*/  @P0 IADD3 R27, P1, R42, UR4, RZ ;  /* 0x000000042a1b0c10 */ /* 0x000fc8000ff3e0ff */
[----:B------:R-:W-:Y:S01]  /*17b0*/  @P0 IADD3.X R40, R43, UR5, RZ, P1, !PT ;  /* 0x000000052b280c10 */ /* 0x000fe20008ffe4ff */
[----:B------:R-:W-:Y:S01]  /*17c0*/  FADD R41, RZ, R19 ;  /* 0x00000013ff297221 */ /* 0x000fe20000000000 */
[----:B------:R-:W-:Y:S02]  /*17d0*/  FMNMX R19, RZ, |R19|, !PT ;  /* 0x40000013ff137209 */ /* 0x000fe40007800000 */
[C---:B------:R-:W-:Y:S01]  /*17e0*/  @P0 SHF.L.U64.HI R40, R27.reuse, 0x2, R40 ;  /* 0x000000021b280819 */ /* 0x040fe20000010228 */
[----:B------:R-:W-:Y:S01]  /*17f0*/  @P0 IMAD.SHL.U32 R27, R27, 0x4, RZ ;  /* 0x000000041b1b0824 */ /* 0x000fe200078e00ff */
[----:B------:R-:W-:-:S04]  /*1800*/  FMNMX R26, |R18|, R19, !PT ;  /* 0x00000013121a7209 */ /* 0x000fc80007800200 */
[----:B0-----:R-:W-:Y:S01]  /*1810*/  @P0 IADD3 R44, P1, R27, R22, RZ ;  /* 0x000000161b2c0210 */ /* 0x001fe20007f3e0ff */
[----:B------:R-:W-:Y:S02]  /*1820*/  FADD R22, R41, R18 ;  /* 0x0000001229167221 */ /* 0x000fe40000000000 */
[----:B------:R-:W0:Y:S01]  /*1830*/  @P0 LDC.64 R18, c[0x0][0x218] ;  /* 0x00008600ff120b82 */ /* 0x000e220000000a00 */
[----:B------:R-:W-:Y:S01]  /*1840*/  @P0 IADD3.X R45, R40, R23, RZ, P1, !PT ;  /* 0x00000017282d0210 */ /* 0x000fe20000ffe4ff */
[----:B------:R-:W-:Y:S01]  /*1850*/  VOTEU.ANY UP0, P0 ;  /* 0x00000000003f7886 */ /* 0x000fe20000000100 */
[----:B------:R-:W-:Y:S01]  /*1860*/  IMAD.U32 R41, RZ, RZ, UR16 ;  /* 0x00000010ff297e24 */ /* 0x000fe2000f8e00ff */
[----:B0-----:R-:W-:Y:S02]  /*1870*/  @P0 IADD3 R18, P1, R27, R18, RZ ;  /* 0x000000121b120210 */ /* 0x001fe40007f3e0ff */
[----:B------:R-:W-:-:S03]  /*1880*/  MOV R27, RZ ;  /* 0x000000ff001b7202 */ /* 0x000fc60000000f00 */
[----:B------:R-:W-:-:S05]  /*1890*/  @P0 IMAD.X R19, R40, 0x1, R19, P1 ;  /* 0x0000000128130824 */ /* 0x000fca00008e0613 */
[----:B------:R0:W3:Y:S01]  /*18a0*/  @P0 LDG.E R27, desc[UR8][R18.64] ;  /* 0x00000008121b0981 */ /* 0x0000e2000c1e1900 */
[----:B------:R-:W-:Y:S01]  /*18b0*/  @UP0 UIMAD UR4, UR17, 0x3, URZ ;  /* 0x00000003110408a4 */ /* 0x000fe2000f8e023f */
[----:B0-----:R-:W0:Y:S01]  /*18c0*/  @P0 LDC.64 R18, c[0x0][0x210] ;  /* 0x00008400ff120b82 */ /* 0x001e220000000a00 */
[----:B------:R-:W-:-:S04]  /*18d0*/  @P0 IMAD.WIDE.U32 R42, R41, 0x3, R42 ;  /* 0x00000003292a0825 */ /* 0x000fc800078e002a */
[----:B------:R-:W-:-:S05]  /*18e0*/  @P0 VIADD R41, R43, UR4 ;  /* 0x000000042b290c36 */ /* 0x000fca0008000000 */
[C---:B------:R-:W-:Y:S02]  /*18f0*/  @P0 SHF.L.U64.HI R40, R42.reuse, 0x2, R41 ;  /* 0x000000022a280819 */ /* 0x040fe40000010229 */
[----:B------:R-:W-:-:S04]  /*1900*/  @P0 SHF.L.U32 R41, R42, 0x2, RZ ;  /* 0x000000022a290819 */ /* 0x000fc800000006ff */
[----:B0-----:R-:W-:-:S05]  /*1910*/  @P0 IADD3 R42, P1, R41, R18, RZ ;  /* 0x00000012292a0210 */ /* 0x001fca0007f3e0ff */
[----:B------:R-:W-:Y:S02]  /*1920*/  @P0 IMAD.X R43, R40, 0x1, R19, P1 ;  /* 0x00000001282b0824 */ /* 0x000fe400008e0613 */
[----:B------:R-:W0:Y:S02]  /*1930*/  @P0 LDC.64 R18, c[0x0][0x218] ;  /* 0x00008600ff120b82 */ /* 0x000e240000000a00 */
[----:B0-----:R-:W-:-:S04]  /*1940*/  @P0 IADD3 R18, P1, R41, R18, RZ ;  /* 0x0000001229120210 */ /* 0x001fc80007f3e0ff */
[----:B------:R-:W-:Y:S01]  /*1950*/  @P0 IADD3.X R19, R40, R19, RZ, P1, !PT ;  /* 0x0000001328130210 */ /* 0x000fe20000ffe4ff */
[----:B------:R-:W-:-:S06]  /*1960*/  IMAD.MOV.U32 R40, RZ, RZ, RZ ;  /* 0x000000ffff287224 */ /* 0x000fcc00078e00ff */
[----:B------:R-:W4:Y:S01]  /*1970*/  @P0 LDG.E R40, desc[UR8][R18.64] ;  /* 0x0000000812280981 */ /* 0x000f22000c1e1900 */
[----:B------:R-:W-:Y:S02]  /*1980*/  IMAD.MOV.U32 R23, RZ, RZ, RZ ;  /* 0x000000ffff177224 */ /* 0x000fe400078e00ff */
[----:B--2---:R-:W-:-:S04]  /*1990*/  FMUL R41, R29, 0.044714998453855514526 ;  /* 0x3d3727131d297820 */ /* 0x004fc80000400000 */
[----:B------:R-:W-:Y:S01]  /*19a0*/  FFMA R41, R41, R29, 1 ;  /* 0x3f80000029297423 */ /* 0x000fe2000000001d */
[----:B------:R0:W2:Y:S02]  /*19b0*/  @P0 LDG.E R23, desc[UR8][R44.64] ;  /* 0x000000082c170981 */ /* 0x0000a4000c1e1900 */
[----:B0-----:R-:W-:-:S04]  /*19c0*/  FMUL R45, R29, 0.79788458347320556641 ;  /* 0x3f4c422a1d2d7820 */ /* 0x001fc80000400000 */
[----:B------:R-:W-:-:S04]  /*19d0*/  FMUL R41, R41, R45 ;  /* 0x0000002d29297220 */ /* 0x000fc80000400000 */
[----:B------:R-:W-:Y:S01]  /*19e0*/  FMUL R45, |R41|, 2.8853900432586669922 ;  /* 0x4038aa3b292d7820 */ /* 0x000fe20000400200 */
[----:B------:R-:W-:-:S05]  /*19f0*/  IMAD.MOV.U32 R44, RZ, RZ, RZ ;  /* 0x000000ffff2c7224 */ /* 0x000fca00078e00ff */
[----:B------:R-:W0:Y:S01]  /*1a00*/  MUFU.EX2 R45, R45 ;  /* 0x0000002d002d7308 */ /* 0x000e220000000800 */
[----:B------:R0:W2:Y:S01]  /*1a10*/  @P0 LDG.E R44, desc[UR8][R42.64] ;  /* 0x000000082a2c0981 */ /* 0x0000a2000c1e1900 */
[----:B------:R-:W-:Y:S01]  /*1a20*/  FMUL R19, R41, R41 ;  /* 0x0000002929137220 */ /* 0x000fe20000400000 */
[----:B0-----:R-:W-:-:S06]  /*1a30*/  FADD R43, R45, 1 ;  /* 0x3f8000002d2b7421 */ /* 0x001fcc0000000000 */
[----:B------:R-:W0:Y:S01]  /*1a40*/  MUFU.RCP R43, R43 ;  /* 0x0000002b002b7308 */ /* 0x000e220000001000 */
[----:B------:R-:W-:Y:S01]  /*1a50*/  FFMA R18, R19, R17, -0.052303962409496307373 ;  /* 0xbd563cae13127423 */ /* 0x000fe20000000011 */
[----:B------:R-:W-:Y:S02]  /*1a60*/  FSETP.GE.AND P1, PT, |R41|, 0.60000002384185791016, PT ;  /* 0x3f19999a2900780b */ /* 0x000fe40003f26200 */
[----:B------:R-:W-:Y:S01]  /*1a70*/  FMNMX R42, R26, |R31|, !PT ;  /* 0x4000001f1a2a7209 */ /* 0x000fe20007800000 */
[----:B------:R-:W-:Y:S01]  /*1a80*/  FFMA R18, R19, R18, 0.1331529766321182251 ;  /* 0x3e08594113127423 */ /* 0x000fe20000000012 */
[----:B------:R-:W-:Y:S01]  /*1a90*/  FADD R26, RZ, R31 ;  /* 0x0000001fff1a7221 */ /* 0x000fe20000000000 */
[----:B------:R-:W-:Y:S02]  /*1aa0*/  FSETP.GE.AND P0, PT, |R41|, 9.010913848876953125, PT ;  /* 0x41102cb42900780b */ /* 0x000fe40003f06200 */
[----:B------:R-:W-:Y:S01]  /*1ab0*/  FFMA R18, R19, R18, -0.33332768082618713379 ;  /* 0xbeaaa9ed13127423 */ /* 0x000fe20000000012 */
[----:B------:R-:W-:Y:S01]  /*1ac0*/  FADD R26, R26, R33 ;  /* 0x000000211a1a7221 */ /* 0x000fe20000000000 */
[----:B------:R-:W-:Y:S01]  /*1ad0*/  FMNMX R33, |R33|, R42, !PT ;  /* 0x0000002a21217209 */ /* 0x000fe20007800200 */
[----:B0-----:R-:W-:Y:S01]  /*1ae0*/  FFMA R31, R43, -2, R24 ;  /* 0xc00000002b1f7823 */ /* 0x001fe20000000018 */
[----:B------:R-:W-:-:S04]  /*1af0*/  FFMA R18, R19, R18, RZ ;  /* 0x0000001213127223 */ /* 0x000fc800000000ff */
[----:B------:R-:W-:-:S04]  /*1b00*/  FSEL R42, R31, 1, !P0 ;  /* 0x3f8000001f2a7808 */ /* 0x000fc80004000000 */
[--C-:B------:R-:W-:Y:S01]  /*1b10*/  LOP3.LUT R19, R42, 0x80000000, R41.reuse, 0xb8, !PT ;  /* 0x800000002a137812 */ /* 0x100fe200078eb829 */
[----:B------:R-:W-:Y:S01]  /*1b20*/  @!P1 FFMA R19, R41, R18, R41 ;  /* 0x0000001229139223 */ /* 0x000fe20000000029 */
[----:B------:R-:W-:-:S04]  /*1b30*/  FMUL R18, R29, 0.10703222453594207764 ;  /* 0x3ddb33b61d127820 */ /* 0x000fc80000400000 */
[----:B------:R-:W-:Y:S01]  /*1b40*/  FFMA R31, R18, R29, 0.79788458347320556641 ;  /* 0x3f4c422a121f7423 */ /* 0x000fe2000000001d */
[----:B------:R-:W-:-:S04]  /*1b50*/  FFMA R18, -R19, R19, 1 ;  /* 0x3f80000013127423 */ /* 0x000fc80000000113 */
[----:B------:R-:W-:Y:S01]  /*1b60*/  FMUL R18, R18, R31 ;  /* 0x0000001f12127220 */ /* 0x000fe20000400000 */
[----:B-----5:R-:W-:-:S04]  /*1b70*/  FMUL R42, R25, 0.044714998453855514526 ;  /* 0x3d372713192a7820 */ /* 0x020fc80000400000 */
[----:B------:R-:W-:Y:S01]  /*1b80*/  FFMA R31, R42, R25, 1 ;  /* 0x3f8000002a1f7423 */ /* 0x000fe20000000019 */
[----:B------:R-:W-:-:S04]  /*1b90*/  FMUL R42, R25, 0.79788458347320556641 ;  /* 0x3f4c422a192a7820 */ /* 0x000fc80000400000 */
[----:B------:R-:W-:-:S04]  /*1ba0*/  FMUL R31, R31, R42 ;  /* 0x0000002a1f1f7220 */ /* 0x000fc80000400000 */
[----:B------:R-:W-:-:S06]  /*1bb0*/  FMUL R42, |R31|, 2.8853900432586669922 ;  /* 0x4038aa3b1f2a7820 */ /* 0x000fcc0000400200 */
[----:B------:R-:W0:Y:S02]  /*1bc0*/  MUFU.EX2 R42, R42 ;  /* 0x0000002a002a7308 */ /* 0x000e240000000800 */
[----:B0-----:R-:W-:-:S06]  /*1bd0*/  FADD R43, R42, 1 ;  /* 0x3f8000002a2b7421 */ /* 0x001fcc0000000000 */
[----:B------:R-:W0:Y:S01]  /*1be0*/  MUFU.RCP R43, R43 ;  /* 0x0000002b002b7308 */ /* 0x000e220000001000 */
[----:B------:R-:W-:Y:S01]  /*1bf0*/  FMUL R41, R29, 0.5 ;  /* 0x3f0000001d297820 */ /* 0x000fe20000400000 */
[C---:B------:R-:W-:Y:S02]  /*1c00*/  FSETP.GE.AND P1, PT, |R31|.reuse, 0.60000002384185791016, PT ;  /* 0x3f19999a1f00780b */ /* 0x040fe40003f26200 */
[----:B------:R-:W-:Y:S01]  /*1c10*/  FSETP.GE.AND P0, PT, |R31|, 9.010913848876953125, PT ;  /* 0x41102cb41f00780b */ /* 0x000fe20003f06200 */
[----:B------:R-:W-:Y:S01]  /*1c20*/  FMUL R41, R18, R41 ;  /* 0x0000002912297220 */ /* 0x000fe20000400000 */
[----:B0-----:R-:W-:Y:S01]  /*1c30*/  FFMA R29, R43, -2, R24 ;  /* 0xc00000002b1d7823 */ /* 0x001fe20000000018 */
[----:B------:R-:W-:-:S04]  /*1c40*/  FMUL R24, R31, R31 ;  /* 0x0000001f1f187220 */ /* 0x000fc80000400000 */
[----:B------:R-:W-:-:S04]  /*1c50*/  FFMA R45, R24, R17, -0.052303962409496307373 ;  /* 0xbd563cae182d7423 */ /* 0x000fc80000000011 */
[----:B------:R-:W-:Y:S01]  /*1c60*/  FFMA R45, R24, R45, 0.1331529766321182251 ;  /* 0x3e085941182d7423 */ /* 0x000fe2000000002d */
[----:B------:R-:W-:-:S03]  /*1c70*/  FSEL R42, R29, 1, !P0 ;  /* 0x3f8000001d2a7808 */ /* 0x000fc60004000000 */
[----:B------:R-:W-:Y:S01]  /*1c80*/  FFMA R18, R24, R45, -0.33332768082618713379 ;  /* 0xbeaaa9ed18127423 */ /* 0x000fe2000000002d */
[----:B------:R-:W-:-:S03]  /*1c90*/  ISETP.GE.U32.AND P0, PT, R14, R7, PT ;  /* 0x000000070e00720c */ /* 0x000fc60003f06070 */
[----:B------:R-:W-:Y:S01]  /*1ca0*/  FFMA R18, R24, R18, RZ ;  /* 0x0000001218127223 */ /* 0x000fe200000000ff */
[--C-:B------:R-:W-:Y:S01]  /*1cb0*/  LOP3.LUT R29, R42, 0x80000000, R31.reuse, 0xb8, !PT ;  /* 0x800000002a1d7812 */ /* 0x100fe200078eb81f */
[----:B------:R-:W-:Y:S02]  /*1cc0*/  FMUL R14, R25, 0.10703222453594207764 ;  /* 0x3ddb33b6190e7820 */ /* 0x000fe40000400000 */
[----:B------:R-:W-:Y:S01]  /*1cd0*/  @!P1 FFMA R29, R31, R18, R31 ;  /* 0x000000121f1d9223 */ /* 0x000fe2000000001f */
[----:B------:R-:W-:Y:S01]  /*1ce0*/  FADD R18, R19, 1 ;  /* 0x3f80000013127421 */ /* 0x000fe20000000000 */
[----:B------:R-:W-:Y:S02]  /*1cf0*/  FFMA R19, R14, R25, 0.79788458347320556641 ;  /* 0x3f4c422a0e137423 */ /* 0x000fe40000000019 */
[----:B------:R-:W-:Y:S01]  /*1d00*/  FFMA R14, -R29, R29, 1 ;  /* 0x3f8000001d0e7423 */ /* 0x000fe2000000011d */
[----:B------:R-:W-:Y:S01]  /*1d10*/  FFMA R41, R18, 0.5, R41 ;  /* 0x3f00000012297823 */ /* 0x000fe20000000029 */
[----:B------:R-:W-:-:S02]  /*1d20*/  FMUL R18, R25, 0.5 ;  /* 0x3f00000019127820 */ /* 0x000fc40000400000 */
[----:B------:R-:W-:Y:S01]  /*1d30*/  FMUL R19, R14, R19 ;  /* 0x000000130e137220 */ /* 0x000fe20000400000 */
[----:B------:R-:W-:-:S03]  /*1d40*/  FADD R42, R29, 1 ;  /* 0x3f8000001d2a7421 */ /* 0x000fc60000000000 */
[----:B------:R-:W-:-:S04]  /*1d50*/  FMUL R25, R19, R18 ;  /* 0x0000001213197220 */ /* 0x000fc80000400000 */
[----:B------:R-:W-:Y:S01]  /*1d60*/  FFMA R25, R42, 0.5, R25 ;  /* 0x3f0000002a197823 */ /* 0x000fe20000000019 */
[----:B------:R-:W-:Y:S01]  /*1d70*/  ISETP.GE.U32.OR P0, PT, R12, R9, P0 ;  /* 0x000000090c00720c */ /* 0x000fe20000706470 */
[----:B------:R-:W-:Y:S01]  /*1d80*/  FMUL R28, R41, R28 ;  /* 0x0000001c291c7220 */ /* 0x000fe20000400000 */
[C---:B---3--:R-:W-:Y:S01]  /*1d90*/  FMUL R29, R27.reuse, 0.044714998453855514526 ;  /* 0x3d3727131b1d7820 */ /* 0x048fe20000400000 */
[----:B------:R-:W-:-:S03]  /*1da0*/  FMUL R42, R27, 0.79788458347320556641 ;  /* 0x3f4c422a1b2a7820 */ /* 0x000fc60000400000 */
[----:B------:R-:W-:-:S04]  /*1db0*/  FFMA R29, R29, R27, 1 ;  /* 0x3f8000001d1d7423 */ /* 0x000fc8000000001b */
[----:B------:R-:W-:Y:S01]  /*1dc0*/  FMUL R31, R29, R42 ;  /* 0x0000002a1d1f7220 */ /* 0x000fe20000400000 */
[----:B------:R-:W-:Y:S01]  /*1dd0*/  FMUL R24, R28, UR6 ;  /* 0x000000061c187c20 */ /* 0x000fe20008400000 */
[----:B------:R-:W-:Y:S02]  /*1de0*/  IADD3 R14, P1, R12, R37, RZ ;  /* 0x000000250c0e7210 */ /* 0x000fe40007f3e0ff */
[----:B------:R-:W-:Y:S02]  /*1df0*/  FMUL R29, |R31|, 2.8853900432586669922 ;  /* 0x4038aa3b1f1d7820 */ /* 0x000fe40000400200 */
[----:B------:R-:W-:Y:S01]  /*1e00*/  F2FP.BF16.F32.PACK_AB R19, RZ, R24 ;  /* 0x00000018ff13723e */ /* 0x000fe200000010ff */
[----:B------:R-:W-:Y:S01]  /*1e10*/  IMAD.X R41, RZ, RZ, R21, P1 ;  /* 0x000000ffff297224 */ /* 0x000fe200008e0615 */
[----:B------:R-:W-:Y:S02]  /*1e20*/  @!P0 LEA R18, P1, R14, R15, 0x1 ;  /* 0x0000000f0e128211 */ /* 0x000fe400078208ff */
[----:B------:R-:W0:Y:S01]  /*1e30*/  MUFU.EX2 R29, R29 ;  /* 0x0000001d001d7308 */ /* 0x000e220000000800 */
[----:B------:R-:W-:-:S02]  /*1e40*/  PRMT R43, R19, 0x7610, R43 ;  /* 0x00007610132b7816 */ /* 0x000fc4000000002b */
[C---:B------:R-:W-:Y:S02]  /*1e50*/  @!P0 LEA.HI.X R19, R14.reuse, R8, R41, 0x1, P1 ;  /* 0x000000080e138211 */ /* 0x040fe400008f0c29 */
[----:B------:R-:W-:Y:S01]  /*1e60*/  @!P0 IADD3 R14, P1, R14, UR16, RZ ;  /* 0x000000100e0e8c10 */ /* 0x000fe2000ff3e0ff */
[----:B----4-:R-:W-:Y:S02]  /*1e70*/  FMUL R30, R25, R30 ;  /* 0x0000001e191e7220 */ /* 0x010fe40000400000 */
[----:B------:R1:W-:Y:S01]  /*1e80*/  @!P0 STG.E.U16 desc[UR8][R18.64], R43 ;  /* 0x0000002b12008986 */ /* 0x0003e2000c101508 */
[----:B------:R-:W-:Y:S01]  /*1e90*/  @!P0 IADD3.X R41, R41, UR17, RZ, P1, !PT ;  /* 0x0000001129298c10 */ /* 0x000fe20008ffe4ff */
[----:B------:R-:W-:Y:S01]  /*1ea0*/  FMUL R25, R30, UR6 ;  /* 0x000000061e197c20 */ /* 0x000fe20008400000 */
[----:B-1----:R-:W-:-:S04]  /*1eb0*/  @!P0 LEA R18, P1, R14, R15, 0x1 ;  /* 0x0000000f0e128211 */ /* 0x002fc800078208ff */
[----:B------:R-:W-:Y:S01]  /*1ec0*/  @!P0 LEA.HI.X R19, R14, R8, R41, 0x1, P1 ;  /* 0x000000080e138211 */ /* 0x000fe200008f0c29 */
[----:B0-----:R-:W-:Y:S01]  /*1ed0*/  FADD R14, R29, 1 ;  /* 0x3f8000001d0e7421 */ /* 0x001fe20000000000 */
[----:B------:R-:W-:-:S04]  /*1ee0*/  F2FP.BF16.F32.PACK_AB R42, RZ, R25 ;  /* 0x00000019ff2a723e */ /* 0x000fc800000010ff */
[----:B------:R-:W-:Y:S01]  /*1ef0*/  PRMT R43, R42, 0x7610, R43 ;  /* 0x000076102a2b7816 */ /* 0x000fe2000000002b */
[----:B------:R-:W0:Y:S01]  /*1f00*/  MUFU.RCP R14, R14 ;  /* 0x0000000e000e7308 */ /* 0x000e220000001000 */
[----:B------:R-:W-:Y:S01]  /*1f10*/  MOV R42, UR16 ;  /* 0x00000010002a7c02 */ /* 0x000fe20008000f00 */
[----:B------:R-:W-:Y:S02]  /*1f20*/  IMAD.U32 R41, RZ, RZ, UR17 ;  /* 0x00000011ff297e24 */ /* 0x000fe4000f8e00ff */
[----:B------:R0:W-:Y:S01]  /*1f30*/  @!P0 STG.E.U16 desc[UR8][R18.64], R43 ;  /* 0x0000002b12008986 */ /* 0x0001e2000c101508 */
[----:B------:R-:W-:Y:S01]  /*1f40*/  LEA R37, P0, R42, R37, 0x1 ;  /* 0x000000252a257211 */ /* 0x000fe200078008ff */
[----:B------:R-:W-:-:S03]  /*1f50*/  FMUL R29, R31, R31 ;  /* 0x0000001f1f1d7220 */ /* 0x000fc60000400000 */
[----:B------:R-:W-:Y:S01]  /*1f60*/  LEA.HI.X R41, R42, R21, R41, 0x1, P0 ;  /* 0x000000152a297211 */ /* 0x000fe200000f0c29 */
[----:B------:R-:W-:Y:S01]  /*1f70*/  FFMA R42, R29, R17, -0.052303962409496307373 ;  /* 0xbd563cae1d2a7423 */ /* 0x000fe20000000011 */
[----:B------:R-:W-:Y:S01]  /*1f80*/  IMAD.MOV.U32 R21, RZ, RZ, 0x3f800000 ;  /* 0x3f800000ff157424 */ /* 0x000fe200078e00ff */
[----:B------:R-:W-:Y:S02]  /*1f90*/  FSETP.GE.AND P1, PT, |R31|, 0.60000002384185791016, PT ;  /* 0x3f19999a1f00780b */ /* 0x000fe40003f26200 */
[----:B------:R-:W-:Y:S01]  /*1fa0*/  FFMA R42, R29, R42, 0.1331529766321182251 ;  /* 0x3e0859411d2a7423 */ /* 0x000fe2000000002a */
[----:B------:R-:W-:Y:S01]  /*1fb0*/  FSETP.GE.AND P0, PT, |R31|, 9.010913848876953125, PT ;  /* 0x41102cb41f00780b */ /* 0x000fe20003f06200 */
[----:B0-----:R-:W-:Y:S02]  /*1fc0*/  FFMA R18, R14, -2, R21 ;  /* 0xc00000000e127823 */ /* 0x001fe40000000015 */
[----:B------:R-:W-:-:S03]  /*1fd0*/  FFMA R14, R29, R42, -0.33332768082618713379 ;  /* 0xbeaaa9ed1d0e7423 */ /* 0x000fc6000000002a */
[----:B------:R-:W-:Y:S01]  /*1fe0*/  FSEL R18, R18, 1, !P0 ;  /* 0x3f80000012127808 */ /* 0x000fe20004000000 */
[----:B------:R-:W-:Y:S01]  /*1ff0*/  FFMA R14, R29, R14, RZ ;  /* 0x0000000e1d0e7223 */ /* 0x000fe200000000ff */
[----:B------:R-:W-:Y:S02]  /*2000*/  FMUL R19, R40, 0.044714998453855514526 ;  /* 0x3d37271328137820 */ /* 0x000fe40000400000 */
[--C-:B------:R-:W-:Y:S01]  /*2010*/  LOP3.LUT R29, R18, 0x80000000, R31.reuse, 0xb8, !PT ;  /* 0x80000000121d7812 */ /* 0x100fe200078eb81f */
[----:B------:R-:W-:Y:S01]  /*2020*/  @!P1 FFMA R29, R31, R14, R31 ;  /* 0x0000000e1f1d9223 */ /* 0x000fe2000000001f */
[----:B------:R-:W-:Y:S01]  /*2030*/  FMUL R14, R40, 0.79788458347320556641 ;  /* 0x3f4c422a280e7820 */ /* 0x000fe20000400000 */
[----:B------:R-:W-:Y:S01]  /*2040*/  FFMA R19, R19, R40, 1 ;  /* 0x3f80000013137423 */ /* 0x000fe20000000028 */
[----:B------:R-:W-:-:S03]  /*2050*/  IADD3 R11, R6, R11, RZ ;  /* 0x0000000b060b7210 */ /* 0x000fc60007ffe0ff */
[----:B------:R-:W-:Y:S01]  /*2060*/  FMUL R31, R19, R14 ;  /* 0x0000000e131f7220 */ /* 0x000fe20000400000 */
[----:B------:R-:W-:Y:S01]  /*2070*/  ISETP.GE.U32.AND P0, PT, R34, R7, PT ;  /* 0x000000072200720c */ /* 0x000fe20003f06070 */
[----:B------:R-:W-:Y:S02]  /*2080*/  VIADD R14, R11, 0x1 ;  /* 0x000000010b0e7836 */ /* 0x000fe40000000000 */
[----:B------:R-:W-:Y:S01]  /*2090*/  FMUL R34, |R31|, 2.8853900432586669922 ;  /* 0x4038aa3b1f227820 */ /* 0x000fe20000400200 */
[----:B------:R-:W-:Y:S02]  /*20a0*/  ISETP.GE.U32.OR P0, PT, R36, R9, P0 ;  /* 0x000000092400720c */ /* 0x000fe40000706470 */
[----:B------:R-:W-:Y:S02]  /*20b0*/  LOP3.LUT R43, R14, 0x1f, RZ, 0xc0, !PT ;  /* 0x0000001f0e2b7812 */ /* 0x000fe400078ec0ff */
[----:B------:R-:W0:Y:S01]  /*20c0*/  MUFU.EX2 R14, R34 ;  /* 0x00000022000e7308 */ /* 0x000e220000000800 */
[----:B------:R-:W-:Y:S01]  /*20d0*/  FMUL R18, R27, 0.10703222453594207764 ;  /* 0x3ddb33b61b127820 */ /* 0x000fe20000400000 */
[----:B------:R-:W-:Y:S01]  /*20e0*/  IADD3 R19, P1, R36, R37, RZ ;  /* 0x0000002524137210 */ /* 0x000fe20007f3e0ff */
[----:B------:R-:W-:-:S02]  /*20f0*/  FFMA R37, -R29, R29, 1 ;  /* 0x3f8000001d257423 */ /* 0x000fc4000000011d */
[----:B------:R-:W-:Y:S02]  /*2100*/  FFMA R18, R18, R27, 0.79788458347320556641 ;  /* 0x3f4c422a12127423 */ /* 0x000fe4000000001b */
[----:B------:R-:W-:Y:S02]  /*2110*/  IMAD.X R42, RZ, RZ, R41, P1 ;  /* 0x000000ffff2a7224 */ /* 0x000fe400008e0629 */
[----:B------:R-:W-:Y:S01]  /*2120*/  FMUL R37, R37, R18 ;  /* 0x0000001225257220 */ /* 0x000fe20000400000 */
[CC--:B------:R-:W-:Y:S02]  /*2130*/  @!P0 LEA R18, P1, R19.reuse, R15.reuse, 0x1 ;  /* 0x0000000f13128211 */ /* 0x0c0fe400078208ff */
[C---:B------:R-:W-:Y:S02]  /*2140*/  @!P0 IADD3 R41, P2, R19.reuse, UR16, RZ ;  /* 0x0000001013298c10 */ /* 0x040fe4000ff5e0ff */
[----:B------:R-:W-:Y:S02]  /*2150*/  @!P0 LEA.HI.X R19, R19, R8, R42, 0x1, P1 ;  /* 0x0000000813138211 */ /* 0x000fe400008f0c2a */
[----:B------:R-:W-:Y:S01]  /*2160*/  @!P0 IADD3.X R42, R42, UR17, RZ, P2, !PT ;  /* 0x000000112a2a8c10 */ /* 0x000fe200097fe4ff */
[----:B0-----:R-:W-:Y:S01]  /*2170*/  FADD R45, R14, 1 ;  /* 0x3f8000000e2d7421 */ /* 0x001fe20000000000 */
[----:B------:R-:W-:-:S04]  /*2180*/  @!P0 LEA R14, P1, R41, R15, 0x1 ;  /* 0x0000000f290e8211 */ /* 0x000fc800078208ff */
[----:B------:R-:W-:Y:S02]  /*2190*/  @!P0 LEA.HI.X R15, R41, R8, R42, 0x1, P1 ;  /* 0x00000008290f8211 */ /* 0x000fe400008f0c2a */
[----:B------:R-:W0:Y:S01]  /*21a0*/  S2R R41, SR_TID.X ;  /* 0x0000000000297919 */ /* 0x000e220000002100 */
[----:B------:R-:W1:Y:S01]  /*21b0*/  MUFU.RCP R34, R45 ;  /* 0x0000002d00227308 */ /* 0x000e620000001000 */
[----:B------:R-:W-:-:S04]  /*21c0*/  FMUL R8, R27, 0.5 ;  /* 0x3f0000001b087820 */ /* 0x000fc80000400000 */
[----:B------:R-:W-:Y:S01]  /*21d0*/  FMUL R37, R37, R8 ;  /* 0x0000000825257220 */ /* 0x000fe20000400000 */
[C---:B------:R-:W-:Y:S01]  /*21e0*/  FMUL R8, R31.reuse, R31 ;  /* 0x0000001f1f087220 */ /* 0x040fe20000400000 */
[----:B------:R-:W-:-:S03]  /*21f0*/  FSETP.GE.AND P2, PT, |R31|, 0.60000002384185791016, PT ;  /* 0x3f19999a1f00780b */ /* 0x000fc60003f46200 */
[C---:B------:R-:W-:Y:S01]  /*2200*/  FFMA R17, R8.reuse, R17, -0.052303962409496307373 ;  /* 0xbd563cae08117423 */ /* 0x040fe20000000011 */
[----:B------:R-:W3:Y:S03]  /*2210*/  S2UR UR5, SR_CgaCtaId ;  /* 0x00000000000579c3 */ /* 0x000ee60000008800 */
[----:B------:R-:W-:Y:S01]  /*2220*/  FFMA R17, R8, R17, 0.1331529766321182251 ;  /* 0x3e08594108117423 */ /* 0x000fe20000000011 */
[----:B------:R-:W-:Y:S01]  /*2230*/  FSETP.GE.AND P1, PT, |R31|, 9.010913848876953125, PT ;  /* 0x41102cb41f00780b */ /* 0x000fe20003f26200 */
[----:B-1----:R-:W-:Y:S02]  /*2240*/  FFMA R34, R34, -2, R21 ;  /* 0xc000000022227823 */ /* 0x002fe40000000015 */
[C---:B------:R-:W-:Y:S01]  /*2250*/  FFMA R21, R8.reuse, R17, -0.33332768082618713379 ;  /* 0xbeaaa9ed08157423 */ /* 0x040fe20000000011 */
[----:B------:R-:W-:Y:S02]  /*2260*/  F2FP.BF16.F32.PACK_AB R10, R13, R10 ;  /* 0x0000000a0d0a723e */ /* 0x000fe400000010ff */
[----:B------:R-:W-:Y:S01]  /*2270*/  LOP3.LUT R13, R11, 0x1f, RZ, 0xc0, !PT ;  /* 0x0000001f0b0d7812 */ /* 0x000fe200078ec0ff */
[----:B------:R-:W-:Y:S01]  /*2280*/  FFMA R8, R8, R21, RZ ;  /* 0x0000001508087223 */ /* 0x000fe200000000ff */
[----:B------:R-:W-:Y:S01]  /*2290*/  FSEL R34, R34, 1, !P1 ;  /* 0x3f80000022227808 */ /* 0x000fe20004800000 */
[----:B------:R-:W-:-:S03]  /*22a0*/  FMUL R21, R40, 0.10703222453594207764 ;  /* 0x3ddb33b628157820 */ /* 0x000fc60000400000 */
[--C-:B------:R-:W-:Y:S01]  /*22b0*/  LOP3.LUT R17, R34, 0x80000000, R31.reuse, 0xb8, !PT ;  /* 0x8000000022117812 */ /* 0x100fe200078eb81f */
[----:B------:R-:W-:Y:S01]  /*22c0*/  @!P2 FFMA R17, R31, R8, R31 ;  /* 0x000000081f11a223 */ /* 0x000fe2000000001f */
[----:B------:R1:W4:Y:S01]  /*22d0*/  SHFL.IDX PT, R22, R22, R13, 0x1f ;  /* 0x00001f0d16167589 */ /* 0x00032200000e0000 */
[----:B------:R-:W-:Y:S01]  /*22e0*/  FFMA R42, R21, R40, 0.79788458347320556641 ;  /* 0x3f4c422a152a7423 */ /* 0x000fe20000000028 */
[----:B0-----:R-:W-:Y:S01]  /*22f0*/  LOP3.LUT R8, R41, 0x1f, RZ, 0xc0, !PT ;  /* 0x0000001f29087812 */ /* 0x001fe200078ec0ff */
[----:B------:R-:W-:Y:S01]  /*2300*/  FFMA R21, -R17, R17, 1 ;  /* 0x3f80000011157423 */ /* 0x000fe20000000111 */
[----:B------:R-:W-:Y:S01]  /*2310*/  UMOV UR4, 0x400 ;  /* 0x0000040000047882 */ /* 0x000fe20000000000 */
[----:B-1----:R-:W-:Y:S01]  /*2320*/  SHF.R.U32.HI R13, RZ, 0x8, R41 ;  /* 0x00000008ff0d7819 */ /* 0x002fe20000011629 */
[----:B------:R-:W-:Y:S01]  /*2330*/  UIADD3 UR4, UR4, 0x20, URZ ;  /* 0x0000002004047890 */ /* 0x000fe2000fffe03f */
[----:B------:R-:W-:Y:S02]  /*2340*/  FMUL R21, R21, R42 ;  /* 0x0000002a15157220 */ /* 0x000fe40000400000 */
[----:B------:R-:W-:Y:S01]  /*2350*/  LEA R13, R13, R8, 0x5 ;  /* 0x000000080d0d7211 */ /* 0x000fe200078e28ff */
[----:B------:R-:W-:Y:S01]  /*2360*/  FMUL R40, R40, 0.5 ;  /* 0x3f00000028287820 */ /* 0x000fe20000400000 */
[----:B------:R-:W-:Y:S01]  /*2370*/  FADD R34, R29, 1 ;  /* 0x3f8000001d227421 */ /* 0x000fe20000000000 */
[----:B---3--:R-:W-:-:S02]  /*2380*/  ULEA UR4, UR5, UR4, 0x18 ;  /* 0x0000000405047291 */ /* 0x008fc4000f8ec03f */
[----:B------:R-:W-:Y:S02]  /*2390*/  IMAD R29, R13, 0x21, R12 ;  /* 0x000000210d1d7824 */ /* 0x000fe400078e020c */
[----:B------:R-:W-:Y:S01]  /*23a0*/  FMUL R21, R21, R40 ;  /* 0x0000002815157220 */ /* 0x000fe20000400000 */
[----:B------:R-:W-:Y:S01]  /*23b0*/  FADD R12, R17, 1 ;  /* 0x3f800000110c7421 */ /* 0x000fe20000000000 */
[C---:B------:R-:W-:Y:S02]  /*23c0*/  IMAD R20, R13.reuse, 0x21, R20 ;  /* 0x000000210d147824 */ /* 0x040fe400078e0214 */
[----:B------:R-:W-:Y:S02]  /*23d0*/  IMAD R16, R13, 0x21, R16 ;  /* 0x000000210d107824 */ /* 0x000fe400078e0210 */
[----:B------:R-:W-:Y:S01]  /*23e0*/  FFMA R34, R34, 0.5, R37 ;  /* 0x3f00000022227823 */ /* 0x000fe20000000025 */
[----:B------:R-:W-:Y:S01]  /*23f0*/  FFMA R21, R12, 0.5, R21 ;  /* 0x3f0000000c157823 */ /* 0x000fe20000000015 */
[----:B------:R-:W-:Y:S01]  /*2400*/  F2FP.BF16.F32.PACK_AB R24, R25, R24 ;  /* 0x000000181918723e */ /* 0x000fe200000010ff */
[C---:B------:R-:W-:Y:S01]  /*2410*/  VIADD R17, R11.reuse, 0x3 ;  /* 0x000000030b117836 */ /* 0x040fe20000000000 */
[----:B------:R-:W-:Y:S01]  /*2420*/  LEA R25, R20, UR4, 0x2 ;  /* 0x0000000414197c11 */ /* 0x000fe2000f8e10ff */
[----:B--2---:R-:W-:Y:S01]  /*2430*/  FMUL R23, R34, R23 ;  /* 0x0000001722177220 */ /* 0x004fe20000400000 */
[----:B------:R-:W-:Y:S01]  /*2440*/  LEA R27, R16, UR4, 0x2 ;  /* 0x00000004101b7c11 */ /* 0x000fe2000f8e10ff */
[----:B------:R-:W-:-:S02]  /*2450*/  VIADD R16, R11, 0x2 ;  /* 0x000000020b107836 */ /* 0x000fc40000000000 */
[----:B------:R-:W-:Y:S01]  /*2460*/  FMUL R44, R21, R44 ;  /* 0x0000002c152c7220 */ /* 0x000fe20000400000 */
[----:B------:R-:W-:Y:S01]  /*2470*/  FADD R11, RZ, R28 ;  /* 0x0000001cff0b7221 */ /* 0x000fe20000000000 */
[----:B------:R-:W-:Y:S01]  /*2480*/  F2FP.BF16.F32.PACK_AB R32, R35, R32 ;  /* 0x000000202320723e */ /* 0x000fe200000010ff */
[----:B------:R-:W-:Y:S01]  /*2490*/  FMUL R12, R23, UR6 ;  /* 0x00000006170c7c20 */ /* 0x000fe20008400000 */
[----:B------:R-:W-:Y:S01]  /*24a0*/  LEA R29, R29, UR4, 0x2 ;  /* 0x000000041d1d7c11 */ /* 0x000fe2000f8e10ff */
[----:B------:R0:W-:Y:S01]  /*24b0*/  STS [R25], R10 ;  /* 0x0000000a19007388 */ /* 0x0001e20000000800 */
[----:B------:R-:W-:Y:S01]  /*24c0*/  FMUL R31, R44, UR6 ;  /* 0x000000062c1f7c20 */ /* 0x000fe20008400000 */
[----:B------:R-:W-:Y:S02]  /*24d0*/  LOP3.LUT R16, R16, 0x1f, RZ, 0xc0, !PT ;  /* 0x0000001f10107812 */ /* 0x000fe400078ec0ff */
[----:B------:R-:W1:Y:S01]  /*24e0*/  SHFL.IDX PT, R26, R26, R43, 0x1f ;  /* 0x00001f2b1a1a7589 */ /* 0x000e6200000e0000 */
[----:B------:R-:W-:Y:S01]  /*24f0*/  F2FP.BF16.F32.PACK_AB R20, RZ, R12 ;  /* 0x0000000cff14723e */ /* 0x000fe200000010ff */
[----:B0-----:R-:W-:Y:S01]  /*2500*/  FADD R25, R11, R30 ;  /* 0x0000001e0b197221 */ /* 0x001fe20000000000 */
[----:B------:R-:W-:Y:S01]  /*2510*/  FADD R11, RZ, R23 ;  /* 0x00000017ff0b7221 */ /* 0x000fe20000000000 */
[----:B------:R-:W-:Y:S01]  /*2520*/  STS [R27], R32 ;  /* 0x000000201b007388 */ /* 0x000fe20000000800 */
[----:B------:R-:W-:-:S02]  /*2530*/  LOP3.LUT R17, R17, 0x1f, RZ, 0xc0, !PT ;  /* 0x0000001f11117812 */ /* 0x000fc400078ec0ff */
[----:B------:R-:W-:Y:S01]  /*2540*/  F2FP.BF16.F32.PACK_AB R21, R31, R12 ;  /* 0x0000000c1f15723e */ /* 0x000fe200000010ff */
[----:B------:R0:W-:Y:S04]  /*2550*/  STS [R29], R24 ;  /* 0x000000181d007388 */ /* 0x0001e80000000800 */
[----:B------:R4:W2:Y:S01]  /*2560*/  SHFL.IDX PT, R12, R25, R16, 0x1f ;  /* 0x00001f10190c7589 */ /* 0x0008a200000e0000 */
[--C-:B0-----:R-:W-:Y:S01]  /*2570*/  FADD R24, R44, R11.reuse ;  /* 0x0000000b2c187221 */ /* 0x101fe20000000000 */
[----:B------:R-:W-:-:S04]  /*2580*/  PRMT R11, R20, 0x7610, R11 ;  /* 0x00007610140b7816 */ /* 0x000fc8000000000b */
[----:B------:R-:W0:Y:S01]  /*2590*/  SHFL.IDX PT, R20, R24, R17, 0x1f ;  /* 0x00001f1118147589 */ /* 0x000e2200000e0000 */
[----:B------:R-:W-:Y:S01]  /*25a0*/  F2FP.BF16.F32.PACK_AB R31, RZ, R31 ;  /* 0x0000001fff1f723e */ /* 0x000fe200000010ff */
[----:B------:R-:W-:Y:S01]  /*25b0*/  IMAD R27, R3, UR12, RZ ;  /* 0x0000000c031b7c24 */ /* 0x000fe2000f8e02ff */
[----:B------:R-:W-:Y:S01]  /*25c0*/  SHF.L.U32 R10, R38, 0x1, RZ ;  /* 0x00000001260a7819 */ /* 0x000fe200000006ff */
[----:B------:R3:W-:Y:S01]  /*25d0*/  @!P0 STG.E.U16 desc[UR8][R18.64], R11 ;  /* 0x0000000b12008986 */ /* 0x0007e2000c101508 */
[----:B------:R-:W-:-:S03]  /*25e0*/  IMAD R36, R13, 0x21, R36 ;  /* 0x000000210d247824 */ /* 0x000fc600078e0224 */
[----:B------:R0:W-:Y:S01]  /*25f0*/  @!P0 STG.E.U16 desc[UR8][R14.64], R31 ;  /* 0x0000001f0e008986 */ /* 0x0001e2000c101508 */
[----:B------:R-:W-:Y:S01]  /*2600*/  ISETP.GE.U32.AND P0, PT, R6, R9, PT ;  /* 0x000000090600720c */ /* 0x000fe20003f06070 */
[----:B----4-:R-:W-:Y:S01]  /*2610*/  FADD R25, RZ, R22 ;  /* 0x00000016ff197221 */ /* 0x010fe20000000000 */
[----:B------:R-:W-:Y:S02]  /*2620*/  FMNMX R33, R33, |R28|, !PT ;  /* 0x4000001c21217209 */ /* 0x000fe40007800000 */
[----:B---3--:R-:W-:Y:S01]  /*2630*/  SHF.L.U64.HI R11, R38, 0x1, R39 ;  /* 0x00000001260b7819 */ /* 0x008fe20000010227 */
[----:B------:R-:W-:Y:S01]  /*2640*/  IMAD R27, R0, UR13, R27 ;  /* 0x0000000d001b7c24 */ /* 0x000fe2000f8e021b */
[----:B------:R-:W-:Y:S01]  /*2650*/  LEA R36, R36, UR4, 0x2 ;  /* 0x0000000424247c11 */ /* 0x000fe2000f8e10ff */
[----:B------:R-:W-:Y:S01]  /*2660*/  IMAD.WIDE.U32 R10, R0, UR12, R10 ;  /* 0x0000000c000a7c25 */ /* 0x000fe2000f8e000a */
[----:B------:R-:W-:-:S03]  /*2670*/  ULDC.64 UR12, c[0x0][0x228] ;  /* 0x00008a00000c7ab9 */ /* 0x000fc60000000a00 */
[----:B-1----:R-:W-:Y:S01]  /*2680*/  FADD R25, R26, R25 ;  /* 0x000000191a197221 */ /* 0x002fe20000000000 */
[----:B------:R-:W-:Y:S01]  /*2690*/  FMNMX R30, |R30|, R33, !PT ;  /* 0x000000211e1e7209 */ /* 0x000fe20007800200 */
[----:B------:R-:W-:Y:S01]  /*26a0*/  IMAD.IADD R17, R11, 0x1, R27 ;  /* 0x000000010b117824 */ /* 0x000fe200078e021b */
[----:B------:R-:W-:Y:S01]  /*26b0*/  LEA R16, P1, R10, UR12, 0x6 ;  /* 0x0000000c0a107c11 */ /* 0x000fe2000f8230ff */
[----:B------:R1:W-:Y:S01]  /*26c0*/  STS [R36], R21 ;  /* 0x0000001524007388 */ /* 0x0003e20000000800 */
[----:B------:R-:W-:Y:S01]  /*26d0*/  FMNMX R23, R30, |R23|, !PT ;  /* 0x400000171e177209 */ /* 0x000fe20007800000 */
[----:B--2---:R-:W-:Y:S01]  /*26e0*/  FADD R25, R12, R25 ;  /* 0x000000190c197221 */ /* 0x004fe20000000000 */
[----:B------:R-:W-:Y:S01]  /*26f0*/  LEA.HI.X R17, R10, UR13, R17, 0x6, P1 ;  /* 0x0000000d0a117c11 */ /* 0x000fe200088f3411 */
[----:B------:R-:W-:Y:S01]  /*2700*/  BSSY B0, `(.L_x_16882) ;  /* 0x0000065000007945 */ /* 0x000fe20003800000 */
[----:B------:R-:W-:Y:S01]  /*2710*/  FMNMX R12, |R44|, R23, !PT ;  /* 0x000000172c0c7209 */ /* 0x000fe20007800200 */
[----:B0-----:R-:W-:Y:S01]  /*2720*/  FADD R22, R25, R20 ;  /* 0x0000001419167221 */ /* 0x001fe20000000000 */
[----:B------:R-:W-:Y:S06]  /*2730*/  BAR.SYNC.DEFER_BLOCKING 0x0 ;  /* 0x0000000000007b1d */ /* 0x000fec0000010000 */
[----:B------:R-:W-:Y:S05]  /*2740*/  @P0 BRA `(.L_x_16883) ;  /* 0x0000000400800947 */ /* 0x000fea0003800000 */
[----:B------:R-:W-:Y:S01]  /*2750*/  LOP3.LUT R2, RZ, R2, RZ, 0x33, !PT ;  /* 0x00000002ff027212 */ /* 0x000fe200078e33ff */
[----:B------:R-:W-:Y:S01]  /*2760*/  IMAD R25, R6, UR10, RZ ;  /* 0x0000000a06197c24 */ /* 0x000fe2000f8e02ff */
[----:B------:R-:W-:Y:S01]  /*2770*/  LOP3.LUT R4, RZ, R4, RZ, 0x33, !PT ;  /* 0x00000004ff047212 */ /* 0x000fe200078e33ff */
[----:B------:R-:W-:Y:S01]  /*2780*/  BSSY B1, `(.L_x_16884) ;  /* 0x0000046000017945 */ /* 0x000fe20003800000 */
[----:B------:R-:W-:Y:S01]  /*2790*/  ISETP.GT.U32.AND P0, PT, R2, -0x21, PT ;  /* 0xffffffdf0200780c */ /* 0x000fe20003f04070 */
[----:B------:R-:W-:Y:S01]  /*27a0*/  IMAD.MOV.U32 R23, RZ, RZ, RZ ;  /* 0x000000ffff177224 */ /* 0x000fe200078e00ff */
[----:B------:R-:W-:Y:S02]  /*27b0*/  MOV R26, R6 ;  /* 0x00000006001a7202 */ /* 0x000fe40000000f00 */
[----:B------:R-:W-:-:S04]  /*27c0*/  ISETP.GT.U32.AND.EX P0, PT, R4, -0x1, PT, P0 ;  /* 0xffffffff0400780c */ /* 0x000fc80003f04100 */
[----:B------:R-:W-:-:S04]  /*27d0*/  SEL R15, R2, 0xffffffdf, P0 ;  /* 0xffffffdf020f7807 */ /* 0x000fc80000000000 */
[----:B------:R-:W-:Y:S02]  /*27e0*/  IADD3 R4, -R6, -0x2, -R15 ;  /* 0xfffffffe06047810 */ /* 0x000fe40007ffe90f */
[----:B------:R-:W-:Y:S02]  /*27f0*/  LOP3.LUT R11, RZ, R15, RZ, 0x33, !PT ;  /* 0x0000000fff0b7212 */ /* 0x000fe400078e33ff */
[----:B------:R-:W-:-:S03]  /*2800*/  ISETP.GE.U32.AND P1, PT, R4, 0x3, PT ;  /* 0x000000030400780c */ /* 0x000fc60003f26070 */
[----:B------:R-:W-:Y:S02]  /*2810*/  IMAD.IADD R19, R11, 0x1, -R6 ;  /* 0x000000010b137824 */ /* 0x000fe400078e0a06 */
[----:B------:R-:W-:-:S03]  /*2820*/  IMAD.WIDE.U32 R10, R6, UR7, RZ ;  /* 0x00000007060a7c25 */ /* 0x000fc6000f8e00ff */
[----:B------:R-:W-:Y:S01]  /*2830*/  LOP3.LUT R2, R19, 0x3, RZ, 0xc0, !PT ;  /* 0x0000000313027812 */ /* 0x000fe200078ec0ff */
[----:B------:R-:W-:Y:S01]  /*2840*/  IMAD.MOV.U32 R28, RZ, RZ, R10 ;  /* 0x000000ffff1c7224 */ /* 0x000fe200078e000a */
[----:B------:R-:W-:Y:S02]  /*2850*/  IADD3 R25, R11, R25, RZ ;  /* 0x000000190b197210 */ /* 0x000fe40007ffe0ff */
[----:B------:R-:W-:Y:S01]  /*2860*/  ISETP.NE.AND P0, PT, R2, RZ, PT ;  /* 0x000000ff0200720c */ /* 0x000fe20003f05270 */
[----:B------:R-:W-:-:S12]  /*2870*/  @!P1 BRA `(.L_x_16885) ;  /* 0x0000000000d89947 */ /* 0x000fd80003800000 */
[----:B------:R-:W-:Y:S01]  /*2880*/  IMAD.IADD R4, R19, 0x1, -R2 ;  /* 0x0000000113047824 */ /* 0x000fe200078e0a02 */
[----:B------:R-:W-:Y:S01]  /*2890*/  MOV R26, R6 ;  /* 0x00000006001a7202 */ /* 0x000fe20000000f00 */
[----:B------:R-:W-:-:S07]  /*28a0*/  IMAD.MOV.U32 R23, RZ, RZ, RZ ;  /* 0x000000ffff177224 */ /* 0x000fce00078e00ff */
.L_x_16886:
[C---:B0-----:R-:W-:Y:S01]  /*28b0*/  VIADD R10, R5.reuse, 0xffffffff ;  /* 0xffffffff050a7836 */ /* 0x041fe20000000000 */
[C---:B------:R-:W-:Y:S01]  /*28c0*/  LOP3.LUT R11, R5.reuse, 0x1f, RZ, 0xc0, !PT ;  /* 0x0000001f050b7812 */ /* 0x040fe200078ec0ff */
[C---:B------:R-:W-:Y:S01]  /*28d0*/  VIADD R24, R5.reuse, 0x1d ;  /* 0x0000001d05187836 */ /* 0x040fe20000000000 */
[----:B------:R-:W-:Y:S01]  /*28e0*/  IADD3 R5, R5, 0x1e, RZ ;  /* 0x0000001e05057810 */ /* 0x000fe20007ffe0ff */
[----:B------:R-:W-:Y:S01]  /*28f0*/  VIADD R4, R4, 0xfffffffc ;  /* 0xfffffffc04047836 */ /* 0x000fe20000000000 */
[----:B------:R-:W-:Y:S02]  /*2900*/  LOP3.LUT R15, R10, 0x1f, RZ, 0xc0, !PT ;  /* 0x0000001f0a0f7812 */ /* 0x000fe400078ec0ff */
[----:B------:R-:W-:Y:S01]  /*2910*/  LOP3.LUT R19, R5, 0x1f, RZ, 0xc0, !PT ;  /* 0x0000001f05137812 */ /* 0x000fe200078ec0ff */
[----:B------:R-:W-:Y:S01]  /*2920*/  IMAD R5, R13, 0x21, R26 ;  /* 0x000000210d057824 */ /* 0x000fe200078e021a */
[-C--:B------:R-:W-:Y:S02]  /*2930*/  ISETP.GE.U32.AND P4, PT, R11, R7.reuse, PT ;  /* 0x000000070b00720c */ /* 0x080fe40003f86070 */
[----:B------:R-:W-:-:S02]  /*2940*/  ISETP.GE.U32.AND P3, PT, R15, R7, PT ;  /* 0x000000070f00720c */ /* 0x000fc40003f66070 */
[-C--:B------:R-:W-:Y:S02]  /*2950*/  ISETP.GE.U32.AND P2, PT, R19, R7.reuse, PT ;  /* 0x000000071300720c */ /* 0x080fe40003f46070 */
[----:B-1----:R-:W-:Y:S02]  /*2960*/  LEA R21, R5, UR4, 0x2 ;  /* 0x0000000405157c11 */ /* 0x002fe4000f8e10ff */
[----:B------:R-:W-:Y:S02]  /*2970*/  LOP3.LUT R24, R24, 0x1f, RZ, 0xc0, !PT ;  /* 0x0000001f18187812 */ /* 0x000fe400078ec0ff */
[----:B------:R-:W-:Y:S02]  /*2980*/  IADD3 R23, R23, 0x4, RZ ;  /* 0x0000000417177810 */ /* 0x000fe40007ffe0ff */
[----:B------:R-:W-:Y:S01]  /*2990*/  ISETP.GE.U32.AND P1, PT, R24, R7, PT ;  /* 0x000000071800720c */ /* 0x000fe20003f26070 */
[----:B------:R-:W0:Y:S01]  /*29a0*/  @!P4 LDS R27, [R21] ;  /* 0x00000000151bc984 */ /* 0x000e220000000800 */
[----:B------:R-:W-:-:S02]  /*29b0*/  @!P4 IADD3 R11, P6, R11, R28, RZ ;  /* 0x0000001c0b0bc210 */ /* 0x000fc40007fde0ff */
[----:B------:R-:W-:Y:S01]  /*29c0*/  IADD3 R28, P5, R28, UR7, RZ ;  /* 0x000000071c1c7c10 */ /* 0x000fe2000ffbe0ff */
[----:B------:R-:W1:Y:S02]  /*29d0*/  @!P3 LDS R29, [R21+0x4] ;  /* 0x00000400151db984 */ /* 0x000e640000000800 */
[----:B------:R-:W-:Y:S01]  /*29e0*/  @!P4 IMAD.X R14, RZ, RZ, R25, P6 ;  /* 0x000000ffff0ec224 */ /* 0x000fe200030e0619 */
[----:B------:R-:W-:Y:S01]  /*29f0*/  IADD3.X R25, R25, UR10, RZ, P5, !PT ;  /* 0x0000000a19197c10 */ /* 0x000fe2000affe4ff */
        /* <DEDUP_REMOVED lines=11> */
[----:B------:R-:W-:-:S02]  /*2ab0*/  IADD3 R35, P6, R28, UR7, RZ ;  /* 0x000000071c237c10 */ /* 0x000fc4000ffde0ff */
[----:B------:R-:W-:Y:S02]  /*2ac0*/  @!P2 IADD3.X R20, RZ, R25, RZ, P5, !PT ;  /* 0x00000019ff14a210 */ /* 0x000fe40002ffe4ff */
[-C--:B------:R-:W-:Y:S02]  /*2ad0*/  @!P2 LEA R18, P5, R5, R16.reuse, 0x2 ;  /* 0x000000100512a211 */ /* 0x080fe400078a10ff */
        /* <DEDUP_REMOVED lines=16> */
.L_x_16885:
[----:B------:R-:W-:Y:S05]  /*2be0*/  BSYNC B1 ;  /* 0x0000000000017941 */ /* 0x000fea0003800000 */
.L_x_16884:
[----:B------:R-:W-:Y:S05]  /*2bf0*/  @!P0 BRA `(.L_x_16883) ;  /* 0x0000000000548947 */ /* 0x000fea0003800000 */
.L_x_16889:
        /* <DEDUP_REMOVED lines=15> */
.L_x_16888:
[----:B------:R-:W-:Y:S05]  /*2cf0*/  BSYNC B1 ;  /* 0x0000000000017941 */ /* 0x000fea0003800000 */
.L_x_16887:
[----:B------:R-:W-:Y:S01]  /*2d00*/  IADD3 R28, P0, R28, UR7, RZ ;  /* 0x000000071c1c7c10 */ /* 0x000fe2000ff1e0ff */
[----:B------:R-:W-:Y:S01]  /*2d10*/  IMAD.IADD R26, R6, 0x1, R23 ;  /* 0x00000001061a7824 */ /* 0x000fe200078e0217 */
[----:B0-----:R-:W-:Y:S02]  /*2d20*/  IADD3 R5, R15, 0x1f, RZ ;  /* 0x0000001f0f057810 */ /* 0x001fe40007ffe0ff */
[----:B------:R-:W-:Y:S01]  /*2d30*/  IADD3.X R25, R25, UR10, RZ, P0, !PT ;  /* 0x0000000a19197c10 */ /* 0x000fe200087fe4ff */
[----:B------:R-:W-:Y:S08]  /*2d40*/  @P1 BRA `(.L_x_16889) ;  /* 0xfffffffc00ac1947 */ /* 0x000ff0000383ffff */
.L_x_16883:
[----:B------:R-:W-:Y:S05]  /*2d50*/  BSYNC B0 ;  /* 0x0000000000007941 */ /* 0x000fea0003800000 */
.L_x_16882:
        /* <DEDUP_REMOVED lines=15> */
[----:B------:R-:W1:Y:S04]  /*2e50*/  LDS R17, [R5+0x300] ;  /* 0x0003000005117984 */ /* 0x000e680000000800 */
[----:B------:R-:W1:Y:S01]  /*2e60*/  LDS R19, [R5+0x380] ;  /* 0x0003800005137984 */ /* 0x000e620000000800 */
[----:B0-----:R-:W-:-:S04]  /*2e70*/  FADD R7, R22, R7 ;  /* 0x0000000716077221 */ /* 0x001fc80000000000 */
[----:B--2---:R-:W-:-:S04]  /*2e80*/  FADD R4, R7, R4 ;  /* 0x0000000407047221 */ /* 0x004fc80000000000 */
[----:B---3--:R-:W-:-:S04]  /*2e90*/  FADD R4, R4, R11 ;  /* 0x0000000b04047221 */ /* 0x008fc80000000000 */
[----:B----4-:R-:W-:-:S04]  /*2ea0*/  FADD R4, R4, R13 ;  /* 0x0000000d04047221 */ /* 0x010fc80000000000 */
[----:B-----5:R-:W-:-:S04]  /*2eb0*/  FADD R4, R4, R15 ;  /* 0x0000000f04047221 */ /* 0x020fc80000000000 */
[----:B-1----:R-:W-:-:S04]  /*2ec0*/  FADD R4, R4, R17 ;  /* 0x0000001104047221 */ /* 0x002fc80000000000 */
        /* <DEDUP_REMOVED lines=13> */
.L_x_16891:
[----:B------:R-:W-:Y:S05]  /*2fa0*/  BSYNC B0 ;  /* 0x0000000000007941 */ /* 0x000fea0003800000 */
.L_x_16890:
        /* <DEDUP_REMOVED lines=9> */
[----:B------:R-:W-:-:S04]  /*3040*/  @!P0 SHF.R.U32.HI R6, RZ, 0x3, R2 ;  /* 0x00000003ff068819 */ /* 0x000fc80000011602 */
[----:B------:R-:W-:Y:S02]  /*3050*/  @!P0 LOP3.LUT R6, R6, 0x1ffffffc, RZ, 0xc0, !PT ;  /* 0x1ffffffc06068812 */ /* 0x000fe400078ec0ff */
[----:B--2---:R-:W-:-:S05]  /*3060*/  FMNMX R3, R12, R3, !PT ;  /* 0x000000030c037209 */ /* 0x004fca0007800000 */
[----:B------:R-:W2:Y:S02]  /*3070*/  SHFL.DOWN PT, R0, R3, 0x8, 0x1f ;  /* 0x09001f0003007f89 */ /* 0x000ea400000e0000 */
[----:B--2---:R-:W-:Y:S02]  /*3080*/  FMNMX R0, R3, R0, !PT ;  /* 0x0000000003007209 */ /* 0x004fe40007800000 */
[----:B---3--:R-:W-:-:S03]  /*3090*/  @!P0 LEA R3, R9, R8, 0x18 ;  /* 0x0000000809038211 */ /* 0x008fc600078ec0ff */
[----:B0-----:R-:W0:Y:S01]  /*30a0*/  SHFL.DOWN PT, R5, R0, 0x4, 0x1f ;  /* 0x08801f0000057f89 */ /* 0x001e2200000e0000 */
[----:B------:R-:W-:Y:S02]  /*30b0*/  @!P0 IADD3 R3, R6, R3, RZ ;  /* 0x0000000306038210 */ /* 0x000fe40007ffe0ff */
[----:B0-----:R-:W-:-:S05]  /*30c0*/  FMNMX R5, R0, R5, !PT ;  /* 0x0000000500057209 */ /* 0x001fca0007800000 */
[----:B------:R-:W0:Y:S02]  /*30d0*/  SHFL.DOWN PT, R4, R5, 0x2, 0x1f ;  /* 0x08401f0005047f89 */ /* 0x000e2400000e0000 */
[----:B0-----:R-:W-:-:S05]  /*30e0*/  FMNMX R4, R5, R4, !PT ;  /* 0x0000000405047209 */ /* 0x001fca0007800000 */
        /* <DEDUP_REMOVED lines=16> */
[----:B0-2---:R-:W0:Y:S02]  /*31f0*/  SHFL.DOWN PT, R3, R0, 0x4, 0x1f ;  /* 0x08801f0000037f89 */ /* 0x005e2400000e0000 */
[----:B0-----:R-:W-:-:S05]  /*3200*/  FMNMX R3, R3, R0, !PT ;  /* 0x0000000003037209 */ /* 0x001fca0007800000 */
[----:B------:R-:W0:Y:S02]  /*3210*/  SHFL.DOWN PT, R4, R3, 0x2, 0x1f ;  /* 0x08401f0003047f89 */ /* 0x000e2400000e0000 */
[----:B0-----:R-:W-:-:S05]  /*3220*/  FMNMX R4, R3, R4, !PT ;  /* 0x0000000403047209 */ /* 0x001fca0007800000 */
[----:B------:R0:W2:Y:S02]  /*3230*/  SHFL.DOWN PT, R7, R4, 0x1, 0x1f ;  /* 0x08201f0004077f89 */ /* 0x0000a400000e0000 */
.L_x_16902:
[----:B--2---:R-:W-:-:S07]  /*3240*/  FMNMX R7, R4, R7, !PT ;  /* 0x0000000704077209 */ /* 0x004fce0007800000 */
.L_x_16894:
[----:B------:R-:W-:Y:S05]  /*3250*/  BSYNC B0 ;  /* 0x0000000000007941 */ /* 0x000fea0003800000 */
.L_x_16893:
[----:B------:R-:W-:Y:S01]  /*3260*/  ISETP.NE.AND P0, PT, R2, RZ, PT ;  /* 0x000000ff0200720c */ /* 0x000fe20003f05270 */
[----:B------:R-:W-:-:S12]  /*3270*/  BSSY B0, `(.L_x_16892) ;  /* 0x0000004000007945 */ /* 0x000fd80003800000 */
[----:B------:R-:W-:Y:S05]  /*3280*/  @P0 BRA `(.L_x_16896) ;  /* 0x0000000000080947 */ /* 0x000fea0003800000 */
[----:B0-----:R-:W0:Y:S02]  /*3290*/  LDC.64 R4, c[0x0][0x238] ;  /* 0x00008e00ff047b82 */ /* 0x001e240000000a00 */
[----:B0-----:R2:W-:Y:S02]  /*32a0*/  REDG.E.MAX.S32.STRONG.GPU desc[UR8][R4.64], R7 ;  /* 0x000000070400798e */ /* 0x0015e4000d10e388 */
.L_x_16896:
[----:B------:R-:W-:Y:S05]  /*32b0*/  BSYNC B0 ;  /* 0x0000000000007941 */ /* 0x000fea0003800000 */
.L_x_16892:
        /* <DEDUP_REMOVED lines=13> */
[----:B01----:R-:W-:Y:S05]  /*3390*/  CALL.REL.NOINC `($__internal_445_$__cuda_sm20_rcp_rn_f32_slowpath) ;  /* 0x0000000400887944 */ /* 0x003fea0003c00000 */
[----:B------:R-:W-:Y:S05]  /*33a0*/  BRA `(.L_x_16898) ;  /* 0x0000000000147947 */ /* 0x000fea0003800000 */
.L_x_16897:
[----:B0-2---:R-:W0:Y:S01]  /*33b0*/  MUFU.RCP R5, UR6 ;  /* 0x0000000600057d08 */ /* 0x005e220008001000 */
[----:B------:R-:W-:-:S04]  /*33c0*/  IMAD.U32 R0, RZ, RZ, UR6 ;  /* 0x00000006ff007e24 */ /* 0x000fc8000f8e00ff */
[----:B0-----:R-:W-:-:S04]  /*33d0*/  FFMA R0, R5, R0, -1 ;  /* 0xbf80000005007423 */ /* 0x001fc80000000000 */
[----:B------:R-:W-:-:S04]  /*33e0*/  FADD.FTZ R0, -R0, -RZ ;  /* 0x800000ff00007221 */ /* 0x000fc80000010100 */
[----:B------:R-:W-:-:S07]  /*33f0*/  FFMA R5, R5, R0, R5 ;  /* 0x0000000005057223 */ /* 0x000fce0000000005 */
.L_x_16898:
[----:B------:R-:W0:Y:S02]  /*3400*/  LDC.64 R2, c[0x0][0x240] ;  /* 0x00009000ff027b82 */ /* 0x000e240000000a00 */
[----:B0-----:R-:W-:Y:S01]  /*3410*/  STG.E desc[UR8][R2.64], R5 ;  /* 0x0000000502007986 */ /* 0x001fe2000c101908 */
[----:B------:R-:W-:Y:S05]  /*3420*/  EXIT ;  /* 0x000000000000794d */ /* 0x000fea0003800000 */
.L_x_16895:
[----:B------:R-:W-:Y:S01]  /*3430*/  HFMA2.MMA R6, -RZ, RZ, 0, 2.384185791015625e-07 ;  /* 0x00000004ff067435 */ /* 0x000fe200000001ff */
[----:B------:R-:W-:Y:S02]  /*3440*/  IMAD.MOV.U32 R9, RZ, RZ, 0x1f ;  /* 0x0000001fff097424 */ /* 0x000fe400078e00ff */
[----:B------:R-:W-:-:S08]  /*3450*/  IMAD.MOV.U32 R5, RZ, RZ, -0x1 ;  /* 0xffffffffff057424 */ /* 0x000fd000078e00ff */
[----:B012---:R-:W-:Y:S05]  /*3460*/  WARPSYNC.COLLECTIVE R5, `(.L_x_16899) ;  /* 0x0000000005087348 */ /* 0x007fea0003c00000 */
[----:B--2---:R2:W3:Y:S02]  /*3470*/  SHFL.DOWN P0, R7, R0, R6, R9 ;  /* 0x0800000600077389 */ /* 0x0044e40000000009 */
[----:B0123--:R-:W-:Y:S01]  /*3480*/  ENDCOLLECTIVE ;  /* 0x000000000000791b */ /* 0x00ffe20003800000 */
.L_x_16899:
[----:B------:R-:W-:Y:S01]  /*3490*/  IMAD.MOV.U32 R6, RZ, RZ, 0x2 ;  /* 0x00000002ff067424 */ /* 0x000fe200078e00ff */
[----:B------:R-:W-:-:S04]  /*34a0*/  MOV R3, R7 ;  /* 0x0000000700037202 */ /* 0x000fc80000000f00 */
[----:B------:R-:W-:-:S05]  /*34b0*/  FMNMX R3, R3, R0, !PT ;  /* 0x0000000003037209 */ /* 0x000fca0007800000 */
[----:B------:R-:W-:-:S07]  /*34c0*/  IMAD.MOV.U32 R0, RZ, RZ, R3 ;  /* 0x000000ffff007224 */ /* 0x000fce00078e0003 */
[----:B------:R-:W-:Y:S05]  /*34d0*/  WARPSYNC.COLLECTIVE R5, `(.L_x_16900) ;  /* 0x0000000005087348 */ /* 0x000fea0003c00000 */
[----:B------:R0:W1:Y:S02]  /*34e0*/  SHFL.DOWN P0, R7, R0, R6, R9 ;  /* 0x0800000600077389 */ /* 0x0000640000000009 */
[----:B01----:R-:W-:Y:S01]  /*34f0*/  ENDCOLLECTIVE ;  /* 0x000000000000791b */ /* 0x003fe20003800000 */
.L_x_16900:
[----:B------:R-:W-:Y:S01]  /*3500*/  IMAD.MOV.U32 R6, RZ, RZ, 0x1 ;  /* 0x00000001ff067424 */ /* 0x000fe200078e00ff */
[----:B------:R-:W-:-:S04]  /*3510*/  MOV R4, R7 ;  /* 0x0000000700047202 */ /* 0x000fc80000000f00 */
[----:B------:R-:W-:-:S05]  /*3520*/  FMNMX R4, R3, R4, !PT ;  /* 0x0000000403047209 */ /* 0x000fca0007800000 */
[----:B------:R-:W-:-:S07]  /*3530*/  IMAD.MOV.U32 R0, RZ, RZ, R4 ;  /* 0x000000ffff007224 */ /* 0x000fce00078e0004 */
[----:B------:R-:W-:Y:S05]  /*3540*/  WARPSYNC.COLLECTIVE R5, `(.L_x_16901) ;  /* 0x0000000005087348 */ /* 0x000fea0003c00000 */
[----:B------:R0:W1:Y:S02]  /*3550*/  SHFL.DOWN P0, R7, R0, R6, R9 ;  /* 0x0800000600077389 */ /* 0x0000640000000009 */
[----:B01----:R-:W-:Y:S01]  /*3560*/  ENDCOLLECTIVE ;  /* 0x000000000000791b */ /* 0x003fe20003800000 */
.L_x_16901:
[----:B------:R-:W-:Y:S05]  /*3570*/  BRA `(.L_x_16902) ;  /* 0xfffffffc00307947 */ /* 0x000fea000383ffff */
        .weak           $__internal_444_$__cuda_sm20_div_u64
        .type           $__internal_444_$__cuda_sm20_div_u64,@function
        .size           $__internal_444_$__cuda_sm20_div_u64,($__internal_445_$__cuda_sm20_rcp_rn_f32_slowpath - $__internal_444_$__cuda_sm20_div_u64)
$__internal_444_$__cuda_sm20_div_u64:
        /* <DEDUP_REMOVED lines=61> */
[----:B------:R-:W-:Y:S02]  /*3950*/  MOV R6, R4 ;  /* 0x0000000400067202 */ /* 0x000fe40000000f00 */
[----:B------:R-:W-:-:S02]  /*3960*/  ISETP.NE.AND.EX P1, PT, R0, RZ, PT, P1 ;  /* 0x000000ff0000720c */ /* 0x000fc40003f25310 */
[----:B------:R-:W-:Y:S02]  /*3970*/  SEL R38, R38, R9, P0 ;  /* 0x0000000926267207 */ /* 0x000fe40000000000 */
[----:B------:R-:W-:Y:S02]  /*3980*/  SEL R39, R39, R8, P0 ;  /* 0x0000000827277207 */ /* 0x000fe40000000000 */
[----:B------:R-:W-:Y:S02]  /*3990*/  SEL R38, R38, 0xffffffff, P1 ;  /* 0xffffffff26267807 */ /* 0x000fe40000800000 */
[----:B------:R-:W-:Y:S01]  /*39a0*/  SEL R39, R39, 0xffffffff, P1 ;  /* 0xffffffff27277807 */ /* 0x000fe20000800000 */
[----:B------:R-:W-:Y:S06]  /*39b0*/  RET.REL.NODEC R6 `(_ZN18transformer_engine6detail38cast_transpose_fused_kernel_notalignedILb1ELb1ELb0EfNS_16CTDBiasDActParamIff13__nv_bfloat16fEELi1ELi2ENS_5EmptyEXadL_ZNS_5dgeluIffEET_T0_RKS5_EEEEvT3_mmm) ;  /* 0xffffffc406907950 */ /* 0x000fec0003c3ffff */
        .weak           $__internal_445_$__cuda_sm20_rcp_rn_f32_slowpath
        .type           $__internal_445_$__cuda_sm20_rcp_rn_f32_slowpath,@function
        .size           $__internal_445_$__cuda_sm20_rcp_rn_f32_slowpath,(.L_x_34930 - $__internal_445_$__cuda_sm20_rcp_rn_f32_slowpath)
$__internal_445_$__cuda_sm20_rcp_rn_f32_slowpath:
        /* <DEDUP_REMOVED lines=15> */
.L_x_16903:
        /* <DEDUP_REMOVED lines=33> */
.L_x_16905:
[----:B------:R0:W1:Y:S02]  /*3cc0*/  MUFU.RCP R2, R0 ;  /* 0x0000000000027308 */ /* 0x0000640000001000 */
.L_x_16904:
[----:B-1-3--:R-:W-:Y:S01]  /*3cd0*/  IMAD.MOV.U32 R5, RZ, RZ, R2 ;  /* 0x000000ffff057224 */ /* 0x00afe200078e0002 */
[----:B------:R-:W-:Y:S01]  /*3ce0*/  MOV R2, R7 ;  /* 0x0000000700027202 */ /* 0x000fe20000000f00 */
[----:B------:R-:W-:-:S04]  /*3cf0*/  IMAD.MOV.U32 R3, RZ, RZ, 0x0 ;  /* 0x00000000ff037424 */ /* 0x000fc800078e00ff */
[----:B0-2---:R-:W-:Y:S05]  /*3d00*/  RET.REL.NODEC R2 `(_ZN18transformer_engine6detail38cast_transpose_fused_kernel_notalignedILb1ELb1ELb0EfNS_16CTDBiasDActParamIff13__nv_bfloat16fEELi1ELi2ENS_5EmptyEXadL_ZNS_5dgeluIffEET_T0_RKS5_EEEEvT3_mmm) ;  /* 0xffffffc002bc7950 */ /* 0x005fea0003c3ffff */
.L_x_16906:
        /* <DEDUP_REMOVED lines=15> */
.L_x_34930:


//--------------------- .text._ZN18transformer_engine6detail38cast_transpose_fused_kernel_notalignedILb1ELb1ELb0EfNS_16CTDBiasDActParamIff6__halffEELi1ELi2ENS_5EmptyEXadL_ZNS_5dgeluIffEET_T0_RKS5_EEEEvT3_mmm --------------------------
	.section	.text._ZN18transformer_engine6detail38cast_transpose_fused_kernel_notalignedILb1ELb1ELb0EfNS_16CTDBiasDActParamIff6__halffEELi1ELi2ENS_5EmptyEXadL_ZNS_5dgeluIffEET_T0_RKS5_EEEEvT3_mmm,"ax",@progbits
	.align	128
        .global         _ZN18transformer_engine6detail38cast_transpose_fused_kernel_notalignedILb1ELb1ELb0EfNS_16CTDBiasDActParamIff6__halffEELi1ELi2ENS_5EmptyEXadL_ZNS_5dgeluIffEET_T0_RKS5_EEEEvT3_mmm
        .type           _ZN18transformer_engine6detail38cast_transpose_fused_kernel_notalignedILb1ELb1ELb0EfNS_16CTDBiasDActParamIff6__halffEELi1ELi2ENS_5EmptyEXadL_ZNS_5dgeluIffEET_T0_RKS5_EEEEvT3_mmm,@function
        .size           _ZN18transformer_engine6detail38cast_transpose_fused_kernel_notalignedILb1ELb1ELb0EfNS_16CTDBiasDActParamIff6__halffEELi1ELi2ENS_5EmptyEXadL_ZNS_5dgeluIffEET_T0_RKS5_EEEEvT3_mmm,(.L_x_34932 - _ZN18transformer_engine6detail38cast_transpose_fused_kernel_notalignedILb1ELb1ELb0EfNS_16CTDBiasDActParamIff6__halffEELi1ELi2ENS_5EmptyEXadL_ZNS_5dgeluIffEET_T0_RKS5_EEEEvT3_mmm)
        .other          _ZN18transformer_engine6detail38cast_transpose_fused_kernel_notalignedILb1ELb1ELb0EfNS_16CTDBiasDActParamIff6__halffEELi1ELi2ENS_5EmptyEXadL_ZNS_5dgeluIffEET_T0_RKS5_EEEEvT3_mmm,@"STO_CUDA_ENTRY STV_DEFAULT"
_ZN18transformer_engine6detail38cast_transpose_fused_kernel_notalignedILb1ELb1ELb0EfNS_16CTDBiasDActParamIff6__halffEELi1ELi2ENS_5EmptyEXadL_ZNS_5dgeluIffEET_T0_RKS5_EEEEvT3_mmm:
.text._ZN18transformer_engine6detail38cast_transpose_fused_kernel_notalignedILb1ELb1ELb0EfNS_16CTDBiasDActParamIff6__halffEELi1ELi2ENS_5EmptyEXadL_ZNS_5dgeluIffEET_T0_RKS5_EEEEvT3_mmm:
        /* <DEDUP_REMOVED lines=19> */
[----:B------:R-:W-:Y:S05]  /*0130*/  CALL.REL.NOINC `($__internal_446_$__cuda_sm20_div_u64) ;  /* 0x0000003400107944 */ /* 0x000fea0003c00000 */
        /* <DEDUP_REMOVED lines=9> */
.L_x_16907:
        /* <DEDUP_REMOVED lines=22> */
.L_x_16908:
        /* <DEDUP_REMOVED lines=201> */
[----:B------:R-:W-:Y:S01]  /*0fc0*/  F2FP.F16.F32.PACK_AB R30, RZ, R10 ;  /* 0x0000000aff1e723e */ /* 0x000fe200000000ff */
[----:B------:R-:W0:Y:S01]  /*0fd0*/  @P0 LDC.64 R22, c[0x0][0x210] ;  /* 0x00008400ff160b82 */ /* 0x000e220000000a00 */
[----:B------:R-:W-:Y:S02]  /*0fe0*/  @!P1 IADD3.X R21, R21, UR17, RZ, P3, !PT ;  /* 0x0000001115159c10 */ /* 0x000fe40009ffe4ff */
[----:B------:R-:W-:Y:S02]  /*0ff0*/  @!P1 LEA R44, P2, R24, R15, 0x1 ;  /* 0x0000000f182c9211 */ /* 0x000fe400078408ff */
[----:B------:R-:W-:Y:S02]  /*1000*/  PRMT R37, R30, 0x7610, R37 ;  /* 0x000076101e257816 */ /* 0x000fe40000000025 */
[----:B------:R-:W-:Y:S01]  /*1010*/  @!P1 LEA.HI.X R45, R24, R8, R21, 0x1, P2 ;  /* 0x00000008182d9211 */ /* 0x000fe200010f0c15 */
[----:B------:R-:W-:Y:S01]  /*1020*/  IMAD.IADD R21, R25, 0x1, R41 ;  /* 0x0000000119157824 */ /* 0x000fe200078e0229 */
[----:B------:R-:W-:Y:S01]  /*1030*/  F2FP.F16.F32.PACK_AB R30, RZ, R13 ;  /* 0x0000000dff1e723e */ /* 0x000fe200000000ff */
        /* <DEDUP_REMOVED lines=108> */
[----:B0-----:R-:W-:-:S02]  /*1700*/  F2FP.F16.F32.PACK_AB R23, RZ, R32 ;  /* 0x00000020ff17723e */ /* 0x001fc400000000ff */
[----:B------:R-:W-:Y:S02]  /*1710*/  F2FP.F16.F32.PACK_AB R22, RZ, R35 ;  /* 0x00000023ff16723e */ /* 0x000fe400000000ff */
        /* <DEDUP_REMOVED lines=110> */
[----:B------:R-:W-:Y:S01]  /*1e00*/  F2FP.F16.F32.PACK_AB R19, RZ, R24 ;  /* 0x00000018ff13723e */ /* 0x000fe200000000ff */
        /* <DEDUP_REMOVED lines=13> */
[----:B------:R-:W-:-:S04]  /*1ee0*/  F2FP.F16.F32.PACK_AB R42, RZ, R25 ;  /* 0x00000019ff2a723e */ /* 0x000fc800000000ff */
        /* <DEDUP_REMOVED lines=55> */
[----:B------:R-:W-:Y:S02]  /*2260*/  F2FP.F16.F32.PACK_AB R10, R13, R10 ;  /* 0x0000000a0d0a723e */ /* 0x000fe400000000ff */
        /* <DEDUP_REMOVED lines=25> */
[----:B------:R-:W-:Y:S01]  /*2400*/  F2FP.F16.F32.PACK_AB R24, R25, R24 ;  /* 0x000000181918723e */ /* 0x000fe200000000ff */
[C---:B------:R-:W-:Y:S01]  /*2410*/  VIADD R17, R11.reuse, 0x3 ;  /* 0x000000030b117836 */ /* 0x040fe20000000000 */
[----:B------:R-:W-:Y:S01]  /*2420*/  LEA R25, R20, UR4, 0x2 ;  /* 0x0000000414197c11 */ /* 0x000fe2000f8e10ff */
[----:B--2---:R-:W-:Y:S01]  /*2430*/  FMUL R23, R34, R23 ;  /* 0x0000001722177220 */ /* 0x004fe20000400000 */
[----:B------:R-:W-:Y:S01]  /*2440*/  LEA R27, R16, UR4, 0x2 ;  /* 0x00000004101b7c11 */ /* 0x000fe2000f8e10ff */
[----:B------:R-:W-:-:S02]  /*2450*/  VIADD R16, R11, 0x2 ;  /* 0x000000020b107836 */ /* 0x000fc40000000000 */
[----:B------:R-:W-:Y:S01]  /*2460*/  FMUL R44, R21, R44 ;  /* 0x0000002c152c7220 */ /* 0x000fe20000400000 */
[----:B------:R-:W-:Y:S01]  /*2470*/  FADD R11, RZ, R28 ;  /* 0x0000001cff0b7221 */ /* 0x000fe20000000000 */
[----:B------:R-:W-:Y:S01]  /*2480*/  F2FP.F16.F32.PACK_AB R32, R35, R32 ;  /* 0x000000202320723e */ /* 0x000fe200000000ff */
[----:B------:R-:W-:Y:S01]  /*2490*/  FMUL R12, R23, UR6 ;  /* 0x00000006170c7c20 */ /* 0x000fe20008400000 */
[----:B------:R-:W-:Y:S01]  /*24a0*/  LEA R29, R29, UR4, 0x2 ;  /* 0x000000041d1d7c11 */ /* 0x000fe2000f8e10ff */
[----:B------:R0:W-:Y:S01]  /*24b0*/  STS [R25], R10 ;  /* 0x0000000a19007388 */ /* 0x0001e20000000800 */
[----:B------:R-:W-:Y:S01]  /*24c0*/  FMUL R31, R44, UR6 ;  /* 0x000000062c1f7c20 */ /* 0x000fe20008400000 */
[----:B------:R-:W-:Y:S02]  /*24d0*/  LOP3.LUT R16, R16, 0x1f, RZ, 0xc0, !PT ;  /* 0x0000001f10107812 */ /* 0x000fe400078ec0ff */
[----:B------:R-:W1:Y:S01]  /*24e0*/  SHFL.IDX PT, R26, R26, R43, 0x1f ;  /* 0x00001f2b1a1a7589 */ /* 0x000e6200000e0000 */
[----:B------:R-:W-:Y:S01]  /*24f0*/  F2FP.F16.F32.PACK_AB R20, RZ, R12 ;  /* 0x0000000cff14723e */ /* 0x000fe200000000ff */
[----:B0-----:R-:W-:Y:S01]  /*2500*/  FADD R25, R11, R30 ;  /* 0x0000001e0b197221 */ /* 0x001fe20000000000 */
[----:B------:R-:W-:Y:S01]  /*2510*/  FADD R11, RZ, R23 ;  /* 0x00000017ff0b7221 */ /* 0x000fe20000000000 */
[----:B------:R-:W-:Y:S01]  /*2520*/  STS [R27], R32 ;  /* 0x000000201b007388 */ /* 0x000fe20000000800 */
[----:B------:R-:W-:-:S02]  /*2530*/  LOP3.LUT R17, R17, 0x1f, RZ, 0xc0, !PT ;  /* 0x0000001f11117812 */ /* 0x000fc400078ec0ff */
[----:B------:R-:W-:Y:S01]  /*2540*/  F2FP.F16.F32.PACK_AB R21, R31, R12 ;  /* 0x0000000c1f15723e */ /* 0x000fe200000000ff */
[----:B------:R0:W-:Y:S04]  /*2550*/  STS [R29], R24 ;  /* 0x000000181d007388 */ /* 0x0001e80000000800 */
[----:B------:R4:W2:Y:S01]  /*2560*/  SHFL.IDX PT, R12, R25, R16, 0x1f ;  /* 0x00001f10190c7589 */ /* 0x0008a200000e0000 */
[--C-:B0-----:R-:W-:Y:S01]  /*2570*/  FADD R24, R44, R11.reuse ;  /* 0x0000000b2c187221 */ /* 0x101fe20000000000 */
[----:B------:R-:W-:-:S04]  /*2580*/  PRMT R11, R20, 0x7610, R11 ;  /* 0x00007610140b7816 */ /* 0x000fc8000000000b */
[----:B------:R-:W0:Y:S01]  /*2590*/  SHFL.IDX PT, R20, R24, R17, 0x1f ;  /* 0x00001f1118147589 */ /* 0x000e2200000e0000 */
[----:B------:R-:W-:Y:S01]  /*25a0*/  F2FP.F16.F32.PACK_AB R31, RZ, R31 ;  /* 0x0000001fff1f723e */ /* 0x000fe200000000ff */
        /* <DEDUP_REMOVED lines=48> */
.L_x_16913:
        /* <DEDUP_REMOVED lines=51> */
.L_x_16912:
[----:B------:R-:W-:Y:S05]  /*2be0*/  BSYNC B1 ;  /* 0x0000000000017941 */ /* 0x000fea0003800000 */
.L_x_16911:
[----:B------:R-:W-:Y:S05]  /*2bf0*/  @!P0 BRA `(.L_x_16910) ;  /* 0x0000000000548947 */ /* 0x000fea0003800000 */
.L_x_16916:
        /* <DEDUP_REMOVED lines=15> */
.L_x_16915:
[----:B------:R-:W-:Y:S05]  /*2cf0*/  BSYNC B1 ;  /* 0x0000000000017941 */ /* 0x000fea0003800000 */
.L_x_16914:
[----:B------:R-:W-:Y:S01]  /*2d00*/  IADD3 R28, P0, R28, UR7, RZ ;  /* 0x000000071c1c7c10 */ /* 0x000fe2000ff1e0ff */
[----:B------:R-:W-:Y:S01]  /*2d10*/  IMAD.IADD R26, R6, 0x1, R23 ;  /* 0x00000001061a7824 */ /* 0x000fe200078e0217 */
[----:B0-----:R-:W-:Y:S02]  /*2d20*/  IADD3 R5, R15, 0x1f, RZ ;  /* 0x0000001f0f057810 */ /* 0x001fe40007ffe0ff */
[----:B------:R-:W-:Y:S01]  /*2d30*/  IADD3.X R25, R25, UR10, RZ, P0, !PT ;  /* 0x0000000a19197c10 */ /* 0x000fe200087fe4ff */
[----:B------:R-:W-:Y:S08]  /*2d40*/  @P1 BRA `(.L_x_16916) ;  /* 0xfffffffc00ac1947 */ /* 0x000ff0000383ffff */
.L_x_16910:
[----:B------:R-:W-:Y:S05]  /*2d50*/  BSYNC B0 ;  /* 0x0000000000007941 */ /* 0x000fea0003800000 */
.L_x_16909:
        /* <DEDUP_REMOVED lines=36> */
.L_x_16918:
[----:B------:R-:W-:Y:S05]  /*2fa0*/  BSYNC B0 ;  /* 0x0000000000007941 */ /* 0x000fea0003800000 */
.L_x_16917:
        /* <DEDUP_REMOVED lines=41> */
.L_x_16929:
[----:B--2---:R-:W-:-:S07]  /*3240*/  FMNMX R7, R4, R7, !PT ;  /* 0x0000000704077209 */ /* 0x004fce0007800000 */
.L_x_16921:
[----:B------:R-:W-:Y:S05]  /*3250*/  BSYNC B0 ;  /* 0x0000000000007941 */ /* 0x000fea0003800000 */
.L_x_16920:
[----:B------:R-:W-:Y:S01]  /*3260*/  ISETP.NE.AND P0, PT, R2, RZ, PT ;  /* 0x000000ff0200720c */ /* 0x000fe20003f05270 */
[----:B------:R-:W-:-:S12]  /*3270*/  BSSY B0, `(.L_x_16919) ;  /* 0x0000004000007945 */ /* 0x000fd80003800000 */
[----:B------:R-:W-:Y:S05]  /*3280*/  @P0 BRA `(.L_x_16923) ;  /* 0x0000000000080947 */ /* 0x000fea0003800000 */
[----:B0-----:R-:W0:Y:S02]  /*3290*/  LDC.64 R4, c[0x0][0x238] ;  /* 0x00008e00ff047b82 */ /* 0x001e240000000a00 */
[----:B0-----:R2:W-:Y:S02]  /*32a0*/  REDG.E.MAX.S32.STRONG.GPU desc[UR8][R4.64], R7 ;  /* 0x000000070400798e */ /* 0x0015e4000d10e388 */
.L_x_16923:
[----:B------:R-:W-:Y:S05]  /*32b0*/  BSYNC B0 ;  /* 0x0000000000007941 */ /* 0x000fea0003800000 */
.L_x_16919:
        /* <DEDUP_REMOVED lines=13> */
[----:B01----:R-:W-:Y:S05]  /*3390*/  CALL.REL.NOINC `($__internal_447_$__cuda_sm20_rcp_rn_f32_slowpath) ;  /* 0x0000000400887944 */ /* 0x003fea0003c00000 */
[----:B------:R-:W-:Y:S05]  /*33a0*/  BRA `(.L_x_16925) ;  /* 0x0000000000147947 */ /* 0x000fea0003800000 */
.L_x_16924:
[----:B0-2---:R-:W0:Y:S01]  /*33b0*/  MUFU.RCP R5, UR6 ;  /* 0x0000000600057d08 */ /* 0x005e220008001000 */
[----:B------:R-:W-:-:S04]  /*33c0*/  IMAD.U32 R0, RZ, RZ, UR6 ;  /* 0x00000006ff007e24 */ /* 0x000fc8000f8e00ff */
[----:B0-----:R-:W-:-:S04]  /*33d0*/  FFMA R0, R5, R0, -1 ;  /* 0xbf80000005007423 */ /* 0x001fc80000000000 */
[----:B------:R-:W-:-:S04]  /*33e0*/  FADD.FTZ R0, -R0, -RZ ;  /* 0x800000ff00007221 */ /* 0x000fc80000010100 */
[----:B------:R-:W-:-:S07]  /*33f0*/  FFMA R5, R5, R0, R5 ;  /* 0x0000000005057223 */ /* 0x000fce0000000005 */
.L_x_16925:
[----:B------:R-:W0:Y:S02]  /*3400*/  LDC.64 R2, c[0x0][0x240] ;  /* 0x00009000ff027b82 */ /* 0x000e240000000a00 */
[----:B0-----:R-:W-:Y:S01]  /*3410*/  STG.E desc[UR8][R2.64], R5 ;  /* 0x0000000502007986 */ /* 0x001fe2000c101908 */
[----:B------:R-:W-:Y:S05]  /*3420*/  EXIT ;  /* 0x000000000000794d */ /* 0x000fea0003800000 */
.L_x_16922:
[----:B------:R-:W-:Y:S01]  /*3430*/  HFMA2.MMA R6, -RZ, RZ, 0, 2.384185791015625e-07 ;  /* 0x00000004ff067435 */ /* 0x000fe200000001ff */
[----:B------:R-:W-:Y:S02]  /*3440*/  IMAD.MOV.U32 R9, RZ, RZ, 0x1f ;  /* 0x0000001fff097424 */ /* 0x000fe400078e00ff */
[----:B------:R-:W-:-:S08]  /*3450*/  IMAD.MOV.U32 R5, RZ, RZ, -0x1 ;  /* 0xffffffffff057424 */ /* 0x000fd000078e00ff */
[----:B012---:R-:W-:Y:S05]  /*3460*/  WARPSYNC.COLLECTIVE R5, `(.L_x_16926) ;  /* 0x0000000005087348 */ /* 0x007fea0003c00000 */
[----:B--2---:R2:W3:Y:S02]  /*3470*/  SHFL.DOWN P0, R7, R0, R6, R9 ;  /* 0x0800000600077389 */ /* 0x0044e40000000009 */
[----:B0123--:R-:W-:Y:S01]  /*3480*/  ENDCOLLECTIVE ;  /* 0x000000000000791b */ /* 0x00ffe20003800000 */
.L_x_16926:
[----:B------:R-:W-:Y:S01]  /*3490*/  IMAD.MOV.U32 R6, RZ, RZ, 0x2 ;  /* 0x00000002ff067424 */ /* 0x000fe200078e00ff */
[----:B------:R-:W-:-:S04]  /*34a0*/  MOV R3, R7 ;  /* 0x0000000700037202 */ /* 0x000fc80000000f00 */
[----:B------:R-:W-:-:S05]  /*34b0*/  FMNMX R3, R3, R0, !PT ;  /* 0x0000000003037209 */ /* 0x000fca0007800000 */
[----:B------:R-:W-:-:S07]  /*34c0*/  IMAD.MOV.U32 R0, RZ, RZ, R3 ;  /* 0x000000ffff007224 */ /* 0x000fce00078e0003 */
[----:B------:R-:W-:Y:S05]  /*34d0*/  WARPSYNC.COLLECTIVE R5, `(.L_x_16927) ;  /* 0x0000000005087348 */ /* 0x000fea0003c00000 */
[----:B------:R0:W1:Y:S02]  /*34e0*/  SHFL.DOWN P0, R7, R0, R6, R9 ;  /* 0x0800000600077389 */ /* 0x0000640000000009 */
[----:B01----:R-:W-:Y:S01]  /*34f0*/  ENDCOLLECTIVE ;  /* 0x000000000000791b */ /* 0x003fe20003800000 */
.L_x_16927:
[----:B------:R-:W-:Y:S01]  /*3500*/  IMAD.MOV.U32 R6, RZ, RZ, 0x1 ;  /* 0x00000001ff067424 */ /* 0x000fe200078e00ff */
[----:B------:R-:W-:-:S04]  /*3510*/  MOV R4, R7 ;  /* 0x0000000700047202 */ /* 0x000fc80000000f00 */
[----:B------:R-:W-:-:S05]  /*3520*/  FMNMX R4, R3, R4, !PT ;  /* 0x0000000403047209 */ /* 0x000fca0007800000 */
[----:B------:R-:W-:-:S07]  /*3530*/  IMAD.MOV.U32 R0, RZ, RZ, R4 ;  /* 0x000000ffff007224 */ /* 0x000fce00078e0004 */
[----:B------:R-:W-:Y:S05]  /*3540*/  WARPSYNC.COLLECTIVE R5, `(.L_x_16928) ;  /* 0x0000000005087348 */ /* 0x000fea0003c00000 */
[----:B------:R0:W1:Y:S02]  /*3550*/  SHFL.DOWN P0, R7, R0, R6, R9 ;  /* 0x0800000600077389 */ /* 0x0000640000000009 */
[----:B01----:R-:W-:Y:S01]  /*3560*/  ENDCOLLECTIVE ;  /* 0x000000000000791b */ /* 0x003fe20003800000 */
.L_x_16928:
[----:B------:R-:W-:Y:S05]  /*3570*/  BRA `(.L_x_16929) ;  /* 0xfffffffc00307947 */ /* 0x000fea000383ffff */
        .weak           $__internal_446_$__cuda_sm20_div_u64
        .type           $__internal_446_$__cuda_sm20_div_u64,@function
        .size           $__internal_446_$__cuda_sm20_div_u64,($__internal_447_$__cuda_sm20_rcp_rn_f32_slowpath - $__internal_446_$__cuda_sm20_div_u64)
$__internal_446_$__cuda_sm20_div_u64:
        /* <DEDUP_REMOVED lines=67> */
[----:B------:R-:W-:Y:S06]  /*39b0*/  RET.REL.NODEC R6 `(_ZN18transformer_engine6detail38cast_transpose_fused_kernel_notalignedILb1ELb1ELb0EfNS_16CTDBiasDActParamIff6__halffEELi1ELi2ENS_5EmptyEXadL_ZNS_5dgeluIffEET_T0_RKS5_EEEEvT3_mmm) ;  /* 0xffffffc406907950 */ /* 0x000fec0003c3ffff */
        .weak           $__internal_447_$__cuda_sm20_rcp_rn_f32_slowpath
        .type           $__internal_447_$__cuda_sm20_rcp_rn_f32_slowpath,@function
        .size           $__internal_447_$__cuda_sm20_rcp_rn_f32_slowpath,(.L_x_34932 - $__internal_447_$__cuda_sm20_rcp_rn_f32_slowpath)
$__internal_447_$__cuda_sm20_rcp_rn_f32_slowpath:
        /* <DEDUP_REMOVED lines=15> */
.L_x_16930:
        /* <DEDUP_REMOVED lines=33> */
.L_x_16932:
[----:B------:R0:W1:Y:S02]  /*3cc0*/  MUFU.RCP R2, R0 ;  /* 0x0000000000027308 */ /* 0x0000640000001000 */
.L_x_16931:
[----:B-1-3--:R-:W-:Y:S01]  /*3cd0*/  IMAD.MOV.U32 R5, RZ, RZ, R2 ;  /* 0x000000ffff057224 */ /* 0x00afe200078e0002 */
[----:B------:R-:W-:Y:S01]  /*3ce0*/  MOV R2, R7 ;  /* 0x0000000700027202 */ /* 0x000fe20000000f00 */
[----:B------:R-:W-:-:S04]  /*3cf0*/  IMAD.MOV.U32 R3, RZ, RZ, 0x0 ;  /* 0x00000000ff037424 */ /* 0x000fc800078e00ff */
[----:B0-2---:R-:W-:Y:S05]  /*3d00*/  RET.REL.NODEC R2 `(_ZN18transformer_engine6detail38cast_transpose_fused_kernel_notalignedILb1ELb1ELb0EfNS_16CTDBiasDActParamIff6__halffEELi1ELi2ENS_5EmptyEXadL_ZNS_5dgeluIffEET_T0_RKS5_EEEEvT3_mmm) ;  /* 0xffffffc002bc7950 */ /* 0x005fea0003c3ffff */
.L_x_16933:
        /* <DEDUP_REMOVED lines=15> */
.L_x_34932:


//--------------------- .text._ZN18transformer_engine6detail38cast_transpose_fused_kernel_notalignedILb1ELb1ELb0EfNS_16CTDBiasDActParamIffffEELi1ELi1ENS_5EmptyEXadL_ZNS_5dgeluIffEET_T0_RKS4_EEEEvT3_mmm --------------------------
	.section	.text._ZN18transformer_engine6detail38cast_transpose_fused_kernel_notalignedILb1ELb1ELb0EfNS_16CTDBiasDActParamIffffEELi1ELi1ENS_5EmptyEXadL_ZNS_5dgeluIffEET_T0_RKS4_EEEEvT3_mmm,"ax",@progbits
	.align	128
        .global         _ZN18transformer_engine6detail38cast_transpose_fused_kernel_notalignedILb1ELb1ELb0EfNS_16CTDBiasDActParamIffffEELi1ELi1ENS_5EmptyEXadL_ZNS_5dgeluIffEET_T0_RKS4_EEEEvT3_mmm
        .type           _ZN18transformer_engine6detail38cast_transpose_fused_kernel_notalignedILb1ELb1ELb0EfNS_16CTDBiasDActParamIffffEELi1ELi1ENS_5EmptyEXadL_ZNS_5dgeluIffEET_T0_RKS4_EEEEvT3_mmm,@function
        .size           _ZN18transformer_engine6detail38cast_transpose_fused_kernel_notalignedILb1ELb1ELb0EfNS_16CTDBiasDActParamIffffEELi1ELi1ENS_5EmptyEXadL_ZNS_5dgeluIffEET_T0_RKS4_EEEEvT3_mmm,(.L_x_34934 - _ZN18transformer_engine6detail38cast_transpose_fused_kernel_notalignedILb1ELb1ELb0EfNS_16CTDBiasDActParamIffffEELi1ELi1ENS_5EmptyEXadL_ZNS_5dgeluIffEET_T0_RKS4_EEEEvT3_mmm)
        .other          _ZN18transformer_engine6detail38cast_transpose_fused_kernel_notalignedILb1ELb1ELb0EfNS_16CTDBiasDActParamIffffEELi1ELi1ENS_5EmptyEXadL_ZNS_5dgeluIffEET_T0_RKS4_EEEEvT3_mmm,@"STO_CUDA_ENTRY STV_DEFAULT"
_ZN18transformer_engine6detail38cast_transpose_fused_kernel_notalignedILb1ELb1ELb0EfNS_16CTDBiasDActParamIffffEELi1ELi1ENS_5EmptyEXadL_ZNS_5dgeluIffEET_T0_RKS4_EEEEvT3_mmm:
.text._ZN18transformer_engine6detail38cast_transpose_fused_kernel_notalignedILb1ELb1ELb0EfNS_16CTDBiasDActParamIffffEELi1ELi1ENS_5EmptyEXadL_ZNS_5dgeluIffEET_T0_RKS4_EEEEvT3_mmm:
        /* <DEDUP_REMOVED lines=19> */
[----:B------:R-:W-:Y:S05]  /*0130*/  CALL.REL.NOINC `($__internal_448_$__cuda_sm20_div_u64) ;  /* 0x00000024007c7944 */ /* 0x000fea0003c00000 */
        /* <DEDUP_REMOVED lines=9> */
.L_x_16934:
[----:B------:R-:W0:Y:S01]  /*01d0*/  I2F.U32.RP R3, R9 ;  /* 0x0000000900037306 */ /* 0x000e220000209000 */
[----:B------:R-:W-:Y:S01]  /*01e0*/  ISETP.NE.U32.AND P2, PT, R9, RZ, PT ;  /* 0x000000ff0900720c */ /* 0x000fe20003f45070 */
[----:B------:R-:W-:Y:S02]  /*01f0*/  IMAD.MOV.U32 R10, RZ, RZ, RZ ;  /* 0x000000ffff0a7224 */ /* 0x000fe400078e00ff */
[----:B------:R-:W-:-:S04]  /*0200*/  IMAD.MOV.U32 R15, RZ, RZ, RZ ;  /* 0x000000ffff0f7224 */ /* 0x000fc800078e00ff */
        /* <DEDUP_REMOVED lines=18> */
.L_x_16935:
[----:B------:R-:W-:Y:S01]  /*0330*/  ULDC.64 UR8, c[0x0][0x260] ;  /* 0x0000980000087ab9 */ /* 0x000fe20000000a00 */
[C---:B------:R-:W-:Y:S01]  /*0340*/  SHF.L.U64.HI R7, R14.reuse, 0x5, R15 ;  /* 0x000000050e077819 */ /* 0x040fe2000001020f */
[----:B------:R-:W-:Y:S01]  /*0350*/  ULDC.64 UR10, c[0x0][0x258] ;  /* 0x00009600000a7ab9 */ /* 0x000fe20000000a00 */
[----:B------:R-:W-:Y:S01]  /*0360*/  SHF.L.U32 R2, R9, 0x5, RZ ;  /* 0x0000000509027819 */ /* 0x000fe200000006ff */
[----:B------:R-:W-:Y:S01]  /*0370*/  IMAD R11, R15, UR10, RZ ;  /* 0x0000000a0f0b7c24 */ /* 0x000fe2000f8e02ff */
[C---:B------:R-:W-:Y:S01]  /*0380*/  LEA R6, P0, -R14.reuse, UR8, 0x5 ;  /* 0x000000080e067c11 */ /* 0x040fe2000f8029ff */
[----:B------:R-:W-:Y:S01]  /*0390*/  IMAD.MOV.U32 R12, RZ, RZ, R9 ;  /* 0x000000ffff0c7224 */ /* 0x000fe200078e0009 */
[----:B------:R-:W-:Y:S01]  /*03a0*/  SHF.R.U32.HI R26, RZ, 0x3, R0 ;  /* 0x00000003ff1a7819 */ /* 0x000fe20000011600 */
[--C-:B------:R-:W-:Y:S01]  /*03b0*/  IMAD.MOV.U32 R13, RZ, RZ, R10.reuse ;  /* 0x000000ffff0d7224 */ /* 0x100fe200078e000a */
[----:B------:R-:W-:Y:S01]  /*03c0*/  SHF.L.U64.HI R17, R9, 0x5, R10 ;  /* 0x0000000509117819 */ /* 0x000fe2000001020a */
[----:B------:R-:W-:Y:S01]  /*03d0*/  IMAD R11, R14, UR11, R11 ;  /* 0x0000000b0e0b7c24 */ /* 0x000fe2000f8e020b */
[----:B------:R-:W-:Y:S01]  /*03e0*/  IADD3 R3, P2, -R2, UR10, RZ ;  /* 0x0000000a02037c10 */ /* 0x000fe2000ff5e1ff */
[----:B------:R-:W-:Y:S01]  /*03f0*/  IMAD.WIDE.U32 R22, R14, UR10, R12 ;  /* 0x0000000a0e167c25 */ /* 0x000fe2000f8e000c */
[----:B------:R-:W-:Y:S01]  /*0400*/  IADD3.X R7, ~R7, UR9, RZ, P0, !PT ;  /* 0x0000000907077c10 */ /* 0x000fe200087fe5ff */
[----:B------:R-:W-:Y:S01]  /*0410*/  ULDC.64 UR6, c[0x0][0x208] ;  /* 0x0000820000067ab9 */ /* 0x000fe20000000a00 */
[----:B------:R-:W-:Y:S01]  /*0420*/  ISETP.LT.U32.AND P1, PT, R6, 0x20, PT ;  /* 0x000000200600780c */ /* 0x000fe20003f21070 */
[----:B------:R-:W-:Y:S01]  /*0430*/  IMAD.IADD R11, R23, 0x1, R11 ;  /* 0x00000001170b7824 */ /* 0x000fe200078e020b */
[----:B------:R-:W-:Y:S01]  /*0440*/  LOP3.LUT R5, R26, 0x1ffffffc, RZ, 0xc0, !PT ;  /* 0x1ffffffc1a057812 */ /* 0x000fe200078ec0ff */
[----:B------:R-:W-:Y:S01]  /*0450*/  IMAD.SHL.U32 R20, R22, 0x20, RZ ;  /* 0x0000002016147824 */ /* 0x000fe200078e00ff */
[----:B------:R-:W-:Y:S01]  /*0460*/  ISETP.LT.U32.AND P0, PT, R3, 0x20, PT ;  /* 0x000000200300780c */ /* 0x000fe20003f01070 */
[----:B------:R-:W-:Y:S01]  /*0470*/  ULDC.64 UR4, c[0x0][0x230] ;  /* 0x00008c0000047ab9 */ /* 0x000fe20000000a00 */
[----:B------:R-:W-:Y:S01]  /*0480*/  IADD3.X R4, ~R17, UR11, RZ, P2, !PT ;  /* 0x0000000b11047c10 */ /* 0x000fe200097fe5ff */
[----:B------:R-:W-:Y:S01]  /*0490*/  IMAD.IADD R5, R0, 0x1, -R5 ;  /* 0x0000000100057824 */ /* 0x000fe200078e0a05 */
[----:B------:R-:W-:-:S02]  /*04a0*/  ISETP.LT.U32.AND.EX P1, PT, R7, RZ, PT, P1 ;  /* 0x000000ff0700720c */ /* 0x000fc40003f21110 */
[----:B------:R-:W-:Y:S02]  /*04b0*/  LOP3.LUT R26, R26, 0x1c, RZ, 0xc0, !PT ;  /* 0x0000001c1a1a7812 */ /* 0x000fe400078ec0ff */
[----:B------:R-:W-:Y:S02]  /*04c0*/  ISETP.LT.U32.AND.EX P0, PT, R4, RZ, PT, P0 ;  /* 0x000000ff0400720c */ /* 0x000fe40003f01100 */
[----:B------:R-:W-:Y:S02]  /*04d0*/  SEL R6, R6, 0x20, P1 ;  /* 0x0000002006067807 */ /* 0x000fe40000800000 */
[----:B------:R-:W-:Y:S02]  /*04e0*/  LOP3.LUT R34, R5, 0x1f, RZ, 0xc0, !PT ;  /* 0x0000001f05227812 */ /* 0x000fe400078ec0ff */
[----:B------:R-:W-:Y:S02]  /*04f0*/  SEL R7, R3, 0x20, P0 ;  /* 0x0000002003077807 */ /* 0x000fe40000000000 */
[----:B------:R-:W-:-:S02]  /*0500*/  ISETP.GE.U32.AND P1, PT, R26, R6, PT ;  /* 0x000000061a00720c */ /* 0x000fc40003f26070 */
[----:B------:R-:W-:Y:S02]  /*0510*/  SHF.L.U64.HI R21, R22, 0x5, R11 ;  /* 0x0000000516157819 */ /* 0x000fe4000001020b */
[----:B------:R-:W-:-:S13]  /*0520*/  ISETP.LT.U32.AND P1, PT, R34, R7, !P1 ;  /* 0x000000072200720c */ /* 0x000fda0004f21070 */
[----:B------:R-:W0:Y:S01]  /*0530*/  @P1 LDC.64 R18, c[0x0][0x218] ;  /* 0x00008600ff121b82 */ /* 0x000e220000000a00 */
[----:B------:R-:W-:Y:S02]  /*0540*/  @P1 IMAD.MOV.U32 R35, RZ, RZ, RZ ;  /* 0x000000ffff231224 */ /* 0x000fe400078e00ff */
[----:B------:R-:W-:Y:S02]  /*0550*/  @!P1 IMAD.MOV.U32 R27, RZ, RZ, RZ ;  /* 0x000000ffff1b9224 */ /* 0x000fe400078e00ff */
[----:B------:R-:W-:-:S04]  /*0560*/  @P1 IMAD.WIDE.U32 R12, R26, UR10, R34 ;  /* 0x0000000a1a0c1c25 */ /* 0x000fc8000f8e0022 */
[----:B------:R-:W-:Y:S01]  /*0570*/  @P1 IMAD R13, R26, UR11, R13 ;  /* 0x0000000b1a0d1c24 */ /* 0x000fe2000f8e020d */
[----:B------:R-:W-:Y:S01]  /*0580*/  @P1 IADD3 R11, P0, R20, R12, RZ ;  /* 0x0000000c140b1210 */ /* 0x000fe20007f1e0ff */
[----:B------:R-:W-:-:S03]  /*0590*/  VIADD R12, R5, 0xffffffff ;  /* 0xffffffff050c7836 */ /* 0x000fc60000000000 */
[----:B------:R-:W-:Y:S01]  /*05a0*/  @P1 IADD3.X R22, R13, R21, RZ, P0, !PT ;  /* 0x000000150d161210 */ /* 0x000fe200007fe4ff */
[C---:B------:R-:W-:Y:S01]  /*05b0*/  @P1 IMAD.SHL.U32 R8, R11.reuse, 0x4, RZ ;  /* 0x000000040b081824 */ /* 0x040fe200078e00ff */
[----:B------:R-:W-:Y:S01]  /*05c0*/  LOP3.LUT R12, R12, 0x1f, RZ, 0xc0, !PT ;  /* 0x0000001f0c0c7812 */ /* 0x000fe200078ec0ff */
[----:B------:R-:W-:Y:S01]  /*05d0*/  VIADD R13, R26, 0x1 ;  /* 0x000000011a0d7836 */ /* 0x000fe20000000000 */
[----:B------:R-:W-:Y:S02]  /*05e0*/  @P1 SHF.L.U64.HI R11, R11, 0x2, R22 ;  /* 0x000000020b0b1819 */ /* 0x000fe40000010216 */
[----:B------:R-:W-:Y:S02]  /*05f0*/  ISETP.GE.U32.AND P0, PT, R12, R7, PT ;  /* 0x000000070c00720c */ /* 0x000fe40003f06070 */
[----:B0-----:R-:W-:Y:S02]  /*0600*/  @P1 IADD3 R30, P2, R8, R18, RZ ;  /* 0x00000012081e1210 */ /* 0x001fe40007f5e0ff */
[----:B------:R-:W-:-:S03]  /*0610*/  ISETP.GE.U32.OR P3, PT, R13, R6, P0 ;  /* 0x000000060d00720c */ /* 0x000fc60000766470 */
[----:B------:R-:W-:-:S05]  /*0620*/  @P1 IMAD.X R31, R11, 0x1, R19, P2 ;  /* 0x000000010b1f1824 */ /* 0x000fca00010e0613 */
[----:B------:R-:W2:Y:S01]  /*0630*/  @P1 LDG.E R27, desc[UR6][R30.64] ;  /* 0x000000061e1b1981 */ /* 0x000ea2000c1e1900 */
[----:B------:R-:W-:-:S04]  /*0640*/  IADD3 R18, P2, R20, UR10, RZ ;  /* 0x0000000a14127c10 */ /* 0x000fc8000ff5e0ff */
[----:B------:R-:W0:Y:S01]  /*0650*/  @!P3 LDC.64 R22, c[0x0][0x218] ;  /* 0x00008600ff16bb82 */ /* 0x000e220000000a00 */
[----:B------:R-:W-:-:S03]  /*0660*/  IADD3.X R19, R21, UR11, RZ, P2, !PT ;  /* 0x0000000b15137c10 */ /* 0x000fc600097fe4ff */
[----:B------:R-:W-:-:S04]  /*0670*/  @!P3 IMAD.WIDE.U32 R24, R26, UR10, R18 ;  /* 0x0000000a1a18bc25 */ /* 0x000fc8000f8e0012 */
[----:B------:R-:W-:Y:S01]  /*0680*/  @!P3 IMAD R13, R26, UR11, R25 ;  /* 0x0000000b1a0dbc24 */ /* 0x000fe2000f8e0219 */
[----:B------:R-:W-:Y:S01]  /*0690*/  @!P3 IADD3 R24, P2, R12, R24, RZ ;  /* 0x000000180c18b210 */ /* 0x000fe20007f5e0ff */
[----:B------:R-:W-:-:S03]  /*06a0*/  IMAD.MOV.U32 R25, RZ, RZ, RZ ;  /* 0x000000ffff197224 */ /* 0x000fc600078e00ff */
[----:B------:R-:W-:Y:S01]  /*06b0*/  @!P3 SHF.L.U32 R28, R24, 0x2, RZ ;  /* 0x00000002181cb819 */ /* 0x000fe200000006ff */
[----:B------:R-:W-:-:S05]  /*06c0*/  @!P3 IMAD.X R13, RZ, RZ, R13, P2 ;  /* 0x000000ffff0db224 */ /* 0x000fca00010e060d */
[----:B------:R-:W-:Y:S02]  /*06d0*/  @!P3 SHF.L.U64.HI R24, R24, 0x2, R13 ;  /* 0x000000021818b819 */ /* 0x000fe4000001020d */
[----:B0-----:R-:W-:-:S05]  /*06e0*/  @!P3 IADD3 R22, P2, R28, R22, RZ ;  /* 0x000000161c16b210 */ /* 0x001fca0007f5e0ff */
[----:B------:R-:W-:-:S05]  /*06f0*/  @!P3 IMAD.X R23, R24, 0x1, R23, P2 ;  /* 0x000000011817b824 */ /* 0x000fca00010e0617 */
[----:B------:R0:W3:Y:S01]  /*0700*/  @!P3 LDG.E R25, desc[UR6][R22.64] ;  /* 0x000000061619b981 */ /* 0x0000e2000c1e1900 */
[----:B------:R-:W-:Y:S01]  /*0710*/  ISETP.NE.U32.AND P2, PT, RZ, UR4, PT ;  /* 0x00000004ff007c0c */ /* 0x000fe2000bf45070 */
[----:B------:R-:W-:-:S03]  /*0720*/  @!P1 IMAD.MOV.U32 R29, RZ, RZ, RZ ;  /* 0x000000ffff1d9224 */ /* 0x000fc600078e00ff */
[----:B------:R-:W-:Y:S01]  /*0730*/  ISETP.NE.AND.EX P2, PT, RZ, UR5, PT, P2 ;  /* 0x00000005ff007c0c */ /* 0x000fe2000bf45320 */
[----:B0-----:R-:W0:Y:S02]  /*0740*/  @P1 LDC.64 R22, c[0x0][0x210] ;  /* 0x00008400ff161b82 */ /* 0x001e240000000a00 */
[----:B0-----:R-:W-:-:S05]  /*0750*/  @P1 IADD3 R22, P4, R8, R22, RZ ;  /* 0x0000001608161210 */ /* 0x001fca0007f9e0ff */
[----:B------:R-:W-:-:S05]  /*0760*/  @P1 IMAD.X R23, R11, 0x1, R23, P4 ;  /* 0x000000010b171824 */ /* 0x000fca00020e0617 */
[----:B------:R0:W4:Y:S01]  /*0770*/  @P1 LDG.E R29, desc[UR6][R22.64] ;  /* 0x00000006161d1981 */ /* 0x000122000c1e1900 */
[----:B------:R-:W-:Y:S01]  /*0780*/  IMAD.MOV.U32 R8, RZ, RZ, 0x3f800000 ;  /* 0x3f800000ff087424 */ /* 0x000fe200078e00ff */
[----:B0-----:R-:W0:Y:S05]  /*0790*/  @P2 LDC.64 R22, c[0x0][0x230] ;  /* 0x00008c00ff162b82 */ /* 0x001e2a0000000a00 */
[----:B0-----:R0:W4:Y:S01]  /*07a0*/  @P2 LDG.E R8, desc[UR6][R22.64] ;  /* 0x0000000616082981 */ /* 0x001122000c1e1900 */
[----:B------:R-:W-:Y:S01]  /*07b0*/  IMAD.MOV.U32 R11, RZ, RZ, 0x3c80f082 ;  /* 0x3c80f082ff0b7424 */ /* 0x000fe200078e00ff */
[----:B------:R-:W-:Y:S01]  /*07c0*/  MOV R36, 0x3f800000 ;  /* 0x3f80000000247802 */ /* 0x000fe20000000f00 */
[----:B------:R-:W-:Y:S01]  /*07d0*/  IMAD R10, R10, UR8, RZ ;  /* 0x000000080a0a7c24 */ /* 0x000fe2000f8e02ff */
[----:B------:R-:W-:Y:S01]  /*07e0*/  BSSY B0, `(.L_x_16936) ;  /* 0x000004e000007945 */ /* 0x000fe20003800000 */
[C---:B--2---:R-:W-:Y:S01]  /*07f0*/  FMUL R30, R27.reuse, 0.044714998453855514526 ;  /* 0x3d3727131b1e7820 */ /* 0x044fe20000400000 */
[----:B------:R-:W-:-:S03]  /*0800*/  FMUL R31, R27, 0.79788458347320556641 ;  /* 0x3f4c422a1b1f7820 */ /* 0x000fc60000400000 */
[----:B------:R-:W-:-:S04]  /*0810*/  FFMA R30, R30, R27, 1 ;  /* 0x3f8000001e1e7423 */ /* 0x000fc8000000001b */
[----:B------:R-:W-:-:S04]  /*0820*/  FMUL R31, R30, R31 ;  /* 0x0000001f1e1f7220 */ /* 0x000fc80000400000 */
[C---:B------:R-:W-:Y:S01]  /*0830*/  FMUL R13, |R31|.reuse, 2.8853900432586669922 ;  /* 0x4038aa3b1f0d7820 */ /* 0x040fe20000400200 */
[C---:B------:R-:W-:Y:S01]  /*0840*/  FMUL R30, R31.reuse, R31 ;  /* 0x0000001f1f1e7220 */ /* 0x040fe20000400000 */
[C---:B------:R-:W-:Y:S02]  /*0850*/  FSETP.GE.AND P1, PT, |R31|.reuse, 9.010913848876953125, PT ;  /* 0x41102cb41f00780b */ /* 0x040fe40003f26200 */
[----:B------:R-:W-:Y:S01]  /*0860*/  FSETP.GE.AND P2, PT, |R31|, 0.60000002384185791016, PT ;  /* 0x3f19999a1f00780b */ /* 0x000fe20003f46200 */
[C---:B0-----:R-:W-:Y:S01]  /*0870*/  FFMA R23, R30.reuse, R11, -0.052303962409496307373 ;  /* 0xbd563cae1e177423 */ /* 0x041fe2000000000b */
[----:B------:R-:W0:Y:S03]  /*0880*/  MUFU.EX2 R13, R13 ;  /* 0x0000000d000d7308 */ /* 0x000e260000000800 */
[----:B------:R-:W-:Y:S01]  /*0890*/  FFMA R33, R30, R23, 0.1331529766321182251 ;  /* 0x3e0859411e217423 */ /* 0x000fe20000000017 */
[----:B0-----:R-:W-:Y:S01]  /*08a0*/  FADD R32, R13, 1 ;  /* 0x3f8000000d207421 */ /* 0x001fe20000000000 */
[C---:B---3--:R-:W-:Y:S01]  /*08b0*/  FMUL R22, R25.reuse, 0.044714998453855514526 ;  /* 0x3d37271319167820 */ /* 0x048fe20000400000 */
[----:B------:R-:W-:-:S04]  /*08c0*/  FMUL R37, R25, 0.79788458347320556641 ;  /* 0x3f4c422a19257820 */ /* 0x000fc80000400000 */
[----:B------:R-:W0:Y:S01]  /*08d0*/  MUFU.RCP R32, R32 ;  /* 0x0000002000207308 */ /* 0x000e220000001000 */
[----:B------:R-:W-:-:S04]  /*08e0*/  FFMA R22, R22, R25, 1 ;  /* 0x3f80000016167423 */ /* 0x000fc80000000019 */
[----:B------:R-:W-:Y:S01]  /*08f0*/  FMUL R13, R22, R37 ;  /* 0x00000025160d7220 */ /* 0x000fe20000400000 */
[----:B------:R-:W-:-:S03]  /*0900*/  FFMA R22, R30, R33, -0.33332768082618713379 ;  /* 0xbeaaa9ed1e167423 */ /* 0x000fc60000000021 */
[----:B------:R-:W-:Y:S01]  /*0910*/  FMUL R33, |R13|, 2.8853900432586669922 ;  /* 0x4038aa3b0d217820 */ /* 0x000fe20000400200 */
[----:B0-----:R-:W-:Y:S01]  /*0920*/  FFMA R23, R32, -2, R36 ;  /* 0xc000000020177823 */ /* 0x001fe20000000024 */
[----:B------:R-:W-:Y:S02]  /*0930*/  FFMA R36, R30, R22, RZ ;  /* 0x000000161e247223 */ /* 0x000fe400000000ff */
[----:B------:R-:W0:Y:S02]  /*0940*/  MUFU.EX2 R32, R33 ;  /* 0x0000002100207308 */ /* 0x000e240000000800 */
[----:B------:R-:W-:Y:S02]  /*0950*/  FSEL R30, R23, 1, !P1 ;  /* 0x3f800000171e7808 */ /* 0x000fe40004800000 */
[----:B------:R-:W1:Y:S02]  /*0960*/  @!P3 LDC.64 R22, c[0x0][0x210] ;  /* 0x00008400ff16bb82 */ /* 0x000e640000000a00 */
[--C-:B------:R-:W-:Y:S01]  /*0970*/  LOP3.LUT R30, R30, 0x80000000, R31.reuse, 0xb8, !PT ;  /* 0x800000001e1e7812 */ /* 0x100fe200078eb81f */
[----:B------:R-:W-:Y:S01]  /*0980*/  @!P2 FFMA R30, R31, R36, R31 ;  /* 0x000000241f1ea223 */ /* 0x000fe2000000001f */
[----:B------:R-:W-:-:S03]  /*0990*/  FMUL R36, R27, 0.10703222453594207764 ;  /* 0x3ddb33b61b247820 */ /* 0x000fc60000400000 */
[----:B------:R-:W-:Y:S01]  /*09a0*/  FFMA R31, -R30, R30, 1 ;  /* 0x3f8000001e1f7423 */ /* 0x000fe2000000011e */
[----:B------:R-:W-:Y:S01]  /*09b0*/  FFMA R36, R36, R27, 0.79788458347320556641 ;  /* 0x3f4c422a24247423 */ /* 0x000fe2000000001b */
[----:B------:R-:W-:Y:S01]  /*09c0*/  FADD R30, R30, 1 ;  /* 0x3f8000001e1e7421 */ /* 0x000fe20000000000 */
[----:B0-----:R-:W-:Y:S02]  /*09d0*/  FADD R32, R32, 1 ;  /* 0x3f80000020207421 */ /* 0x001fe40000000000 */
[----:B------:R-:W-:Y:S01]  /*09e0*/  FMUL R31, R31, R36 ;  /* 0x000000241f1f7220 */ /* 0x000fe20000400000 */
[----:B------:R-:W-:Y:S01]  /*09f0*/  FMUL R36, R27, 0.5 ;  /* 0x3f0000001b247820 */ /* 0x000fe20000400000 */
[----:B------:R-:W-:Y:S01]  /*0a00*/  IMAD.MOV.U32 R33, RZ, RZ, 0x3f800000 ;  /* 0x3f800000ff217424 */ /* 0x000fe200078e00ff */
[----:B------:R-:W-:Y:S01]  /*0a10*/  FSETP.GE.AND P4, PT, |R13|, 0.60000002384185791016, PT ;  /* 0x3f19999a0d00780b */ /* 0x000fe20003f86200 */
[----:B------:R-:W-:Y:S01]  /*0a20*/  IMAD.MOV.U32 R27, RZ, RZ, RZ ;  /* 0x000000ffff1b7224 */ /* 0x000fe200078e00ff */
[----:B------:R-:W0:Y:S01]  /*0a30*/  MUFU.RCP R32, R32 ;  /* 0x0000002000207308 */ /* 0x000e220000001000 */
[----:B------:R-:W-:-:S02]  /*0a40*/  FMUL R31, R31, R36 ;  /* 0x000000241f1f7220 */ /* 0x000fc40000400000 */
[----:B------:R-:W2:Y:S02]  /*0a50*/  LDC.64 R36, c[0x0][0x258] ;  /* 0x00009600ff247b82 */ /* 0x000ea40000000a00 */
[----:B------:R-:W-:Y:S01]  /*0a60*/  FFMA R30, R30, 0.5, R31 ;  /* 0x3f0000001e1e7823 */ /* 0x000fe2000000001f */
[----:B-1----:R-:W-:Y:S01]  /*0a70*/  @!P3 IADD3 R22, P1, R28, R22, RZ ;  /* 0x000000161c16b210 */ /* 0x002fe20007f3e0ff */
[----:B------:R-:W-:-:S04]  /*0a80*/  FMUL R28, R13, R13 ;  /* 0x0000000d0d1c7220 */ /* 0x000fc80000400000 */
[----:B------:R-:W-:Y:S01]  /*0a90*/  FFMA R31, R28, R11, -0.052303962409496307373 ;  /* 0xbd563cae1c1f7423 */ /* 0x000fe2000000000b */
[----:B------:R-:W-:-:S03]  /*0aa0*/  @!P3 IMAD.X R23, R24, 0x1, R23, P1 ;  /* 0x000000011817b824 */ /* 0x000fc600008e0617 */
[----:B------:R-:W-:Y:S01]  /*0ab0*/  FFMA R31, R28, R31, 0.1331529766321182251 ;  /* 0x3e0859411c1f7423 */ /* 0x000fe2000000001f */
[----:B------:R-:W-:Y:S01]  /*0ac0*/  FSETP.GE.AND P1, PT, |R13|, 9.010913848876953125, PT ;  /* 0x41102cb40d00780b */ /* 0x000fe20003f26200 */
[----:B0-----:R-:W-:Y:S01]  /*0ad0*/  FFMA R33, R32, -2, R33 ;  /* 0xc000000020217823 */ /* 0x001fe20000000021 */
[----:B------:R-:W-:Y:S01]  /*0ae0*/  SHF.R.U32.HI R24, RZ, 0x3, R0 ;  /* 0x00000003ff187819 */ /* 0x000fe20000011600 */
[----:B------:R-:W-:Y:S01]  /*0af0*/  FFMA R31, R28, R31, -0.33332768082618713379 ;  /* 0xbeaaa9ed1c1f7423 */ /* 0x000fe2000000001f */
[----:B----4-:R-:W-:Y:S01]  /*0b00*/  FMUL R29, R30, R29 ;  /* 0x0000001d1e1d7220 */ /* 0x010fe20000400000 */
[----:B------:R0:W5:Y:S01]  /*0b10*/  @!P3 LDG.E R27, desc[UR6][R22.64] ;  /* 0x00000006161bb981 */ /* 0x000162000c1e1900 */
[----:B------:R-:W-:Y:S01]  /*0b20*/  LOP3.LUT R30, R24, 0x1c, RZ, 0xc0, !PT ;  /* 0x0000001c181e7812 */ /* 0x000fe200078ec0ff */
[----:B------:R-:W-:Y:S01]  /*0b30*/  FFMA R32, R28, R31, RZ ;  /* 0x0000001f1c207223 */ /* 0x000fe200000000ff */
[----:B------:R-:W-:Y:S01]  /*0b40*/  FSEL R28, R33, 1, !P1 ;  /* 0x3f800000211c7808 */ /* 0x000fe20004800000 */
[----:B------:R-:W-:Y:S01]  /*0b50*/  VIADD R24, R5, 0x1e ;  /* 0x0000001e05187836 */ /* 0x000fe20000000000 */
[----:B------:R-:W-:-:S02]  /*0b60*/  ISETP.GE.U32.AND P1, PT, R26, R6, PT ;  /* 0x000000061a00720c */ /* 0x000fc40003f26070 */
[----:B------:R-:W-:Y:S02]  /*0b70*/  LOP3.LUT R31, R30, 0x2, RZ, 0xfc, !PT ;  /* 0x000000021e1f7812 */ /* 0x000fe400078efcff */
[-C--:B------:R-:W-:Y:S01]  /*0b80*/  ISETP.GE.U32.OR P2, PT, R34, R7.reuse, P1 ;  /* 0x000000072200720c */ /* 0x080fe20000f46470 */
[----:B0-----:R-:W-:Y:S01]  /*0b90*/  IMAD.MOV.U32 R22, RZ, RZ, R14 ;  /* 0x000000ffff167224 */ /* 0x001fe200078e000e */
[----:B------:R-:W-:Y:S01]  /*0ba0*/  ISETP.GE.U32.AND P3, PT, R31, R6, PT ;  /* 0x000000061f00720c */ /* 0x000fe20003f66070 */
[----:B------:R-:W-:Y:S01]  /*0bb0*/  IMAD.MOV.U32 R23, RZ, RZ, R15 ;  /* 0x000000ffff177224 */ /* 0x000fe200078e000f */
[----:B------:R-:W-:Y:S02]  /*0bc0*/  LOP3.LUT R24, R24, 0x1f, RZ, 0xc0, !PT ;  /* 0x0000001f18187812 */ /* 0x000fe400078ec0ff */
[--C-:B------:R-:W-:Y:S01]  /*0bd0*/  LOP3.LUT R28, R28, 0x80000000, R13.reuse, 0xb8, !PT ;  /* 0x800000001c1c7812 */ /* 0x100fe200078eb80d */
[----:B------:R-:W-:Y:S01]  /*0be0*/  @!P4 FFMA R28, R13, R32, R13 ;  /* 0x000000200d1cc223 */ /* 0x000fe2000000000d */
[----:B------:R-:W-:Y:S01]  /*0bf0*/  IMAD.WIDE.U32 R22, R9, UR8, R22 ;  /* 0x0000000809167c25 */ /* 0x000fe2000f8e0016 */
[----:B------:R-:W-:-:S03]  /*0c00*/  ISETP.GE.U32.OR P1, PT, R24, R7, P3 ;  /* 0x000000071800720c */ /* 0x000fc60001f26470 */
[----:B------:R-:W-:Y:S01]  /*0c10*/  FMUL R13, R29, R8 ;  /* 0x000000081d0d7220 */ /* 0x000fe20000400000 */
[----:B------:R-:W-:Y:S01]  /*0c20*/  IMAD R9, R9, UR9, R10 ;  /* 0x0000000909097c24 */ /* 0x000fe2000f8e020a */
[----:B--2---:R-:W-:Y:S08]  /*0c30*/  @P2 BRA `(.L_x_16937) ;  /* 0x0000000000202947 */ /* 0x004ff00003800000 */
[----:B------:R-:W-:Y:S01]  /*0c40*/  IMAD.WIDE.U32 R32, R26, UR10, R20 ;  /* 0x0000000a1a207c25 */ /* 0x000fe2000f8e0014 */
[----:B------:R-:W-:-:S03]  /*0c50*/  ULDC.64 UR4, c[0x0][0x220] ;  /* 0x0000880000047ab9 */ /* 0x000fc60000000a00 */
[----:B------:R-:W-:Y:S01]  /*0c60*/  IMAD R31, R26, UR11, R33 ;  /* 0x0000000b1a1f7c24 */ /* 0x000fe2000f8e0221 */
[----:B------:R-:W-:-:S04]  /*0c70*/  IADD3 R34, P2, R34, R32, RZ ;  /* 0x0000002022227210 */ /* 0x000fc80007f5e0ff */
[----:B------:R-:W-:Y:S02]  /*0c80*/  IADD3.X R31, RZ, R31, RZ, P2, !PT ;  /* 0x0000001fff1f7210 */ /* 0x000fe400017fe4ff */
[----:B------:R-:W-:-:S04]  /*0c90*/  LEA R32, P2, R34, UR4, 0x2 ;  /* 0x0000000422207c11 */ /* 0x000fc8000f8410ff */
[----:B------:R-:W-:-:S05]  /*0ca0*/  LEA.HI.X R33, R34, UR5, R31, 0x2, P2 ;  /* 0x0000000522217c11 */ /* 0x000fca00090f141f */
[----:B------:R0:W-:Y:S04]  /*0cb0*/  STG.E desc[UR6][R32.64], R13 ;  /* 0x0000000d20007986 */ /* 0x0001e8000c101906 */
.L_x_16937:
[----:B------:R-:W-:Y:S05]  /*0cc0*/  BSYNC B0 ;  /* 0x0000000000007941 */ /* 0x000fea0003800000 */
.L_x_16936:
[----:B------:R-:W-:Y:S01]  /*0cd0*/  FMUL R10, R25, 0.10703222453594207764 ;  /* 0x3ddb33b6190a7820 */ /* 0x000fe20000400000 */
[----:B------:R-:W-:Y:S02]  /*0ce0*/  IMAD.IADD R9, R23, 0x1, R9 ;  /* 0x0000000117097824 */ /* 0x000fe400078e0209 */
[----:B0-----:R-:W-:Y:S01]  /*0cf0*/  FFMA R32, -R28, R28, 1 ;  /* 0x3f8000001c207423 */ /* 0x001fe2000000011c */
[----:B------:R-:W-:Y:S01]  /*0d00*/  @!P1 IADD3 R31, R0, 0x1e, -R30 ;  /* 0x0000001e001f9810 */ /* 0x000fe20007ffe81e */
[----:B------:R-:W-:Y:S01]  /*0d10*/  FFMA R23, R10, R25, 0.79788458347320556641 ;  /* 0x3f4c422a0a177423 */ /* 0x000fe20000000019 */
[C---:B------:R-:W-:Y:S01]  /*0d20*/  IMAD.SHL.U32 R10, R22.reuse, 0x20, RZ ;  /* 0x00000020160a7824 */ /* 0x040fe200078e00ff */
[----:B------:R-:W-:Y:S01]  /*0d30*/  SHF.L.U64.HI R9, R22, 0x5, R9 ;  /* 0x0000000516097819 */ /* 0x000fe20000010209 */
[----:B------:R-:W-:Y:S01]  /*0d40*/  FMUL R25, R25, 0.5 ;  /* 0x3f00000019197820 */ /* 0x000fe20000400000 */
[----:B------:R-:W-:Y:S01]  /*0d50*/  FMUL R32, R32, R23 ;  /* 0x0000001720207220 */ /* 0x000fe20000400000 */
[----:B------:R-:W-:Y:S01]  /*0d60*/  IMAD.WIDE.U32 R36, R30, UR10, R36 ;  /* 0x0000000a1e247c25 */ /* 0x000fe2000f8e0024 */
[----:B------:R-:W0:Y:S01]  /*0d70*/  @!P1 LDC.64 R22, c[0x0][0x210] ;  /* 0x00008400ff169b82 */ /* 0x000e220000000a00 */
[----:B------:R-:W-:-:S02]  /*0d80*/  @!P1 LOP3.LUT R31, R31, 0x1f, RZ, 0xc0, !PT ;  /* 0x0000001f1f1f9812 */ /* 0x000fc400078ec0ff */
[----:B------:R-:W-:Y:S01]  /*0d90*/  FMUL R32, R32, R25 ;  /* 0x0000001920207220 */ /* 0x000fe20000400000 */
[----:B------:R-:W-:Y:S02]  /*0da0*/  IMAD R25, R30, UR11, R37 ;  /* 0x0000000b1e197c24 */ /* 0x000fe4000f8e0225 */
[----:B------:R-:W-:Y:S01]  /*0db0*/  FADD R35, R28, 1 ;  /* 0x3f8000001c237421 */ /* 0x000fe20000000000 */
[----:B------:R-:W-:Y:S01]  /*0dc0*/  @!P1 IADD3 R33, P2, P3, R31, R18, R36 ;  /* 0x000000121f219210 */ /* 0x000fe20007b5e024 */
[----:B------:R-:W1:Y:S03]  /*0dd0*/  S2UR UR5, SR_CgaCtaId ;  /* 0x00000000000579c3 */ /* 0x000e660000008800 */
[----:B------:R-:W-:Y:S01]  /*0de0*/  @!P1 IADD3.X R34, RZ, R19, R25, P2, P3 ;  /* 0x00000013ff229210 */ /* 0x000fe200017e6419 */
[----:B------:R-:W-:Y:S01]  /*0df0*/  FFMA R28, R35, 0.5, R32 ;  /* 0x3f000000231c7823 */ /* 0x000fe20000000020 */
[----:B------:R-:W-:Y:S01]  /*0e00*/  IMAD.MOV.U32 R32, RZ, RZ, RZ ;  /* 0x000000ffff207224 */ /* 0x000fe200078e00ff */
[----:B------:R-:W-:Y:S01]  /*0e10*/  UMOV UR4, 0x400 ;  /* 0x0000040000047882 */ /* 0x000fe20000000000 */
[C---:B------:R-:W-:Y:S01]  /*0e20*/  @!P1 SHF.L.U64.HI R31, R33.reuse, 0x2, R34 ;  /* 0x00000002211f9819 */ /* 0x040fe20000010222 */
[----:B------:R-:W-:Y:S01]  /*0e30*/  @!P1 IMAD.SHL.U32 R33, R33, 0x4, RZ ;  /* 0x0000000421219824 */ /* 0x000fe200078e00ff */
[----:B------:R-:W-:Y:S01]  /*0e40*/  ULDC.64 UR14, c[0x0][0x260] ;  /* 0x00009800000e7ab9 */ /* 0x000fe20000000a00 */
[----:B------:R-:W-:-:S03]  /*0e50*/  ULDC.64 UR12, c[0x0][0x228] ;  /* 0x00008a00000c7ab9 */ /* 0x000fc60000000a00 */
[----:B0-----:R-:W-:-:S05]  /*0e60*/  @!P1 IADD3 R22, P2, R33, R22, RZ ;  /* 0x0000001621169210 */ /* 0x001fca0007f5e0ff */
[----:B------:R-:W-:-:S05]  /*0e70*/  @!P1 IMAD.X R23, R31, 0x1, R23, P2 ;  /* 0x000000011f179824 */ /* 0x000fca00010e0617 */
[----:B------:R0:W2:Y:S02]  /*0e80*/  @!P1 LDG.E R32, desc[UR6][R22.64] ;  /* 0x0000000616209981 */ /* 0x0000a4000c1e1900 */
[----:B0-----:R-:W0:Y:S02]  /*0e90*/  @!P1 LDC.64 R22, c[0x0][0x218] ;  /* 0x00008600ff169b82 */ /* 0x001e240000000a00 */
[----:B0-----:R-:W-:-:S05]  /*0ea0*/  @!P1 IADD3 R22, P2, R33, R22, RZ ;  /* 0x0000001621169210 */ /* 0x001fca0007f5e0ff */
[----:B------:R-:W-:Y:S01]  /*0eb0*/  @!P1 IMAD.X R23, R31, 0x1, R23, P2 ;  /* 0x000000011f179824 */ /* 0x000fe200010e0617 */
[----:B------:R-:W-:-:S06]  /*0ec0*/  MOV R31, RZ ;  /* 0x000000ff001f7202 */ /* 0x000fcc0000000f00 */
[----:B------:R0:W3:Y:S01]  /*0ed0*/  @!P1 LDG.E R31, desc[UR6][R22.64] ;  /* 0x00000006161f9981 */ /* 0x0000e2000c1e1900 */
[----:B------:R-:W-:Y:S01]  /*0ee0*/  LOP3.LUT R33, R30, 0x1, RZ, 0xfc, !PT ;  /* 0x000000011e217812 */ /* 0x000fe200078efcff */
[----:B-----5:R-:W-:Y:S01]  /*0ef0*/  FMUL R34, R28, R27 ;  /* 0x0000001b1c227220 */ /* 0x020fe20000400000 */
[----:B------:R-:W-:Y:S02]  /*0f00*/  FADD R37, RZ, R29 ;  /* 0x0000001dff257221 */ /* 0x000fe40000000000 */
[----:B------:R-:W-:Y:S02]  /*0f10*/  ISETP.GE.U32.OR P1, PT, R33, R6, P0 ;  /* 0x000000062100720c */ /* 0x000fe40000726470 */
[----:B------:R-:W-:-:S04]  /*0f20*/  LOP3.LUT R33, R30, 0x3, RZ, 0xfc, !PT ;  /* 0x000000031e217812 */ /* 0x000fc800078efcff */
[----:B------:R-:W-:-:S07]  /*0f30*/  ISETP.GE.U32.AND P0, PT, R33, R6, PT ;  /* 0x000000062100720c */ /* 0x000fce0003f06070 */
[----:B0-----:R-:W0:Y:S01]  /*0f40*/  @!P1 LDC.64 R22, c[0x0][0x220] ;  /* 0x00008800ff169b82 */ /* 0x001e220000000a00 */
[----:B------:R-:W-:-:S04]  /*0f50*/  @!P1 IADD3 R30, P2, P3, R12, R36, R20 ;  /* 0x000000240c1e9210 */ /* 0x000fc80007b5e014 */
[----:B------:R-:W-:Y:S02]  /*0f60*/  @!P1 IADD3.X R33, RZ, R25, R21, P2, P3 ;  /* 0x00000019ff219210 */ /* 0x000fe400017e6415 */
[----:B------:R-:W-:Y:S01]  /*0f70*/  IADD3 R27, P3, R36, UR10, RZ ;  /* 0x0000000a241b7c10 */ /* 0x000fe2000ff7e0ff */
[----:B------:R-:W-:Y:S02]  /*0f80*/  IMAD.IADD R36, R26, 0x1, R0 ;  /* 0x000000011a247824 */ /* 0x000fe400078e0200 */
[----:B------:R-:W-:Y:S01]  /*0f90*/  FMUL R26, R34, R8 ;  /* 0x00000008221a7220 */ /* 0x000fe20000400000 */
[----:B------:R-:W-:Y:S01]  /*0fa0*/  IADD3.X R25, R25, UR11, RZ, P3, !PT ;  /* 0x0000000b19197c10 */ /* 0x000fe20009ffe4ff */
[----:B------:R-:W-:Y:S01]  /*0fb0*/  UIADD3 UR4, UR4, 0x20, URZ ;  /* 0x0000002004047890 */ /* 0x000fe2000fffe03f */
[----:B------:R-:W-:Y:S01]  /*0fc0*/  BSSY B0, `(.L_x_16938) ;  /* 0x00000fb000007945 */ /* 0x000fe20003800000 */
[----:B------:R-:W-:Y:S01]  /*0fd0*/  ULDC.64 UR10, c[0x0][0x260] ;  /* 0x00009800000a7ab9 */ /* 0x000fe20000000a00 */
[----:B0-----:R-:W-:-:S04]  /*0fe0*/  @!P1 LEA R22, P4, R30, R22, 0x2 ;  /* 0x000000161e169211 */ /* 0x001fc800078810ff */
[----:B------:R-:W-:-:S05]  /*0ff0*/  @!P1 LEA.HI.X R23, R30, R23, R33, 0x2, P4 ;  /* 0x000000171e179211 */ /* 0x000fca00020f1421 */
[----:B------:R0:W-:Y:S01]  /*1000*/  @!P1 STG.E desc[UR6][R22.64], R26 ;  /* 0x0000001a16009986 */ /* 0x0001e2000c101906 */
[C---:B---3--:R-:W-:Y:S01]  /*1010*/  FMUL R30, R31.reuse, 0.044714998453855514526 ;  /* 0x3d3727131f1e7820 */ /* 0x048fe20000400000 */
[C---:B------:R-:W-:Y:S01]  /*1020*/  FMUL R33, R31.reuse, 0.79788458347320556641 ;  /* 0x3f4c422a1f217820 */ /* 0x040fe20000400000 */
[----:B0-----:R-:W-:Y:S02]  /*1030*/  FMUL R22, R31, 0.10703222453594207764 ;  /* 0x3ddb33b61f167820 */ /* 0x001fe40000400000 */
[-C--:B------:R-:W-:Y:S02]  /*1040*/  FFMA R30, R30, R31.reuse, 1 ;  /* 0x3f8000001e1e7423 */ /* 0x080fe4000000001f */
[----:B------:R-:W-:Y:S02]  /*1050*/  FFMA R23, R22, R31, 0.79788458347320556641 ;  /* 0x3f4c422a16177423 */ /* 0x000fe4000000001f */
[----:B------:R-:W-:Y:S01]  /*1060*/  FMUL R33, R30, R33 ;  /* 0x000000211e217220 */ /* 0x000fe20000400000 */
[C---:B------:R-:W-:Y:S01]  /*1070*/  LOP3.LUT R30, R36.reuse, 0x1f, RZ, 0xc0, !PT ;  /* 0x0000001f241e7812 */ /* 0x040fe200078ec0ff */
[----:B------:R-:W-:-:S02]  /*1080*/  VIADD R36, R36, 0x1 ;  /* 0x0000000124247836 */ /* 0x000fc40000000000 */
[C---:B------:R-:W-:Y:S01]  /*1090*/  FMUL R35, |R33|.reuse, 2.8853900432586669922 ;  /* 0x4038aa3b21237820 */ /* 0x040fe20000400200 */
[C---:B------:R-:W-:Y:S02]  /*10a0*/  FSETP.GE.AND P2, PT, |R33|.reuse, 0.60000002384185791016, PT ;  /* 0x3f19999a2100780b */ /* 0x040fe40003f46200 */
[----:B------:R0:W3:Y:S01]  /*10b0*/  SHFL.IDX PT, R30, R37, R30, 0x1f ;  /* 0x00001f1e251e7589 */ /* 0x0000e200000e0000 */
[----:B------:R-:W-:Y:S02]  /*10c0*/  FSETP.GE.AND P1, PT, |R33|, 9.010913848876953125, PT ;  /* 0x41102cb42100780b */ /* 0x000fe40003f26200 */
[----:B------:R-:W4:Y:S02]  /*10d0*/  MUFU.EX2 R35, R35 ;  /* 0x0000002300237308 */ /* 0x000f240000000800 */
[----:B----4-:R-:W-:Y:S01]  /*10e0*/  FADD R28, R35, 1 ;  /* 0x3f800000231c7421 */ /* 0x010fe20000000000 */
[----:B------:R-:W-:-:S05]  /*10f0*/  IMAD.MOV.U32 R35, RZ, RZ, 0x3f800000 ;  /* 0x3f800000ff237424 */ /* 0x000fca00078e00ff */
[----:B------:R-:W0:Y:S02]  /*1100*/  MUFU.RCP R28, R28 ;  /* 0x0000001c001c7308 */ /* 0x000e240000001000 */
[----:B0-----:R-:W-:Y:S01]  /*1110*/  FFMA R37, R28, -2, R35 ;  /* 0xc00000001c257823 */ /* 0x001fe20000000023 */
[----:B------:R-:W-:-:S04]  /*1120*/  FMUL R35, R33, R33 ;  /* 0x0000002121237220 */ /* 0x000fc80000400000 */
[----:B------:R-:W-:Y:S01]  /*1130*/  FFMA R28, R35, R11, -0.052303962409496307373 ;  /* 0xbd563cae231c7423 */ /* 0x000fe2000000000b */
[----:B------:R-:W-:-:S03]  /*1140*/  FSEL R37, R37, 1, !P1 ;  /* 0x3f80000025257808 */ /* 0x000fc60004800000 */
[----:B------:R-:W-:-:S04]  /*1150*/  FFMA R28, R35, R28, 0.1331529766321182251 ;  /* 0x3e085941231c7423 */ /* 0x000fc8000000001c */
[----:B------:R-:W-:-:S04]  /*1160*/  FFMA R28, R35, R28, -0.33332768082618713379 ;  /* 0xbeaaa9ed231c7423 */ /* 0x000fc8000000001c */
[----:B------:R-:W-:Y:S01]  /*1170*/  FFMA R28, R35, R28, RZ ;  /* 0x0000001c231c7223 */ /* 0x000fe200000000ff */
[----:B------:R-:W-:-:S03]  /*1180*/  LOP3.LUT R35, R37, 0x80000000, R33, 0xb8, !PT ;  /* 0x8000000025237812 */ /* 0x000fc600078eb821 */
[----:B------:R-:W-:Y:S01]  /*1190*/  @!P2 FFMA R35, R33, R28, R33 ;  /* 0x0000001c2123a223 */ /* 0x000fe20000000021 */
[----:B------:R-:W-:Y:S02]  /*11a0*/  VIADD R28, R5, 0x1d ;  /* 0x0000001d051c7836 */ /* 0x000fe40000000000 */
[----:B------:R-:W-:Y:S01]  /*11b0*/  FMUL R33, R31, 0.5 ;  /* 0x3f0000001f217820 */ /* 0x000fe20000400000 */
[----:B------:R-:W-:Y:S01]  /*11c0*/  FMNMX R31, RZ, |R29|, !PT ;  /* 0x4000001dff1f7209 */ /* 0x000fe20007800000 */
[----:B------:R-:W-:Y:S01]  /*11d0*/  FFMA R22, -R35, R35, 1 ;  /* 0x3f80000023167423 */ /* 0x000fe20000000123 */
[----:B------:R-:W-:Y:S01]  /*11e0*/  LOP3.LUT R29, R36, 0x1f, RZ, 0xc0, !PT ;  /* 0x0000001f241d7812 */ /* 0x000fe200078ec0ff */
[----:B------:R-:W-:Y:S01]  /*11f0*/  FADD R36, RZ, R34 ;  /* 0x00000022ff247221 */ /* 0x000fe20000000000 */
[----:B------:R-:W-:Y:S01]  /*1200*/  LOP3.LUT R28, R28, 0x1f, RZ, 0xc0, !PT ;  /* 0x0000001f1c1c7812 */ /* 0x000fe200078ec0ff */
[----:B------:R-:W-:Y:S01]  /*1210*/  FMUL R22, R22, R23 ;  /* 0x0000001716167220 */ /* 0x000fe20000400000 */
[----:B------:R-:W-:Y:S01]  /*1220*/  FMNMX R31, R31, |R34|, !PT ;  /* 0x400000221f1f7209 */ /* 0x000fe20007800000 */
[----:B------:R-:W-:Y:S01]  /*1230*/  FADD R34, R35, 1 ;  /* 0x3f80000023227421 */ /* 0x000fe20000000000 */
[----:B------:R-:W-:Y:S01]  /*1240*/  ISETP.GE.U32.OR P0, PT, R28, R7, P0 ;  /* 0x000000071c00720c */ /* 0x000fe20000706470 */
[----:B------:R-:W-:Y:S01]  /*1250*/  FMUL R33, R22, R33 ;  /* 0x0000002116217220 */ /* 0x000fe20000400000 */
[----:B------:R0:W4:Y:S03]  /*1260*/  SHFL.IDX PT, R29, R36, R29, 0x1f ;  /* 0x00001f1d241d7589 */ /* 0x00012600000e0000 */
[----:B------:R-:W-:-:S04]  /*1270*/  FFMA R35, R34, 0.5, R33 ;  /* 0x3f00000022237823 */ /* 0x000fc80000000021 */
[----:B--2---:R-:W-:Y:S01]  /*1280*/  FMUL R32, R35, R32 ;  /* 0x0000002023207220 */ /* 0x004fe20000400000 */
[----:B------:R-:W-:-:S03]  /*1290*/  HFMA2.MMA R35, -RZ, RZ, 0, 0 ;  /* 0x00000000ff237435 */ /* 0x000fc600000001ff */
[----:B------:R-:W2:Y:S01]  /*12a0*/  @!P0 LDC.64 R22, c[0x0][0x210] ;  /* 0x00008400ff168b82 */ /* 0x000ea20000000a00 */
[----:B------:R-:W-:-:S04]  /*12b0*/  @!P0 IADD3 R33, P1, P2, R28, R18, R27 ;  /* 0x000000121c218210 */ /* 0x000fc80007a3e01b */
[----:B------:R-:W-:-:S04]  /*12c0*/  @!P0 IADD3.X R34, RZ, R19, R25, P1, P2 ;  /* 0x00000013ff228210 */ /* 0x000fc80000fe4419 */
[C---:B------:R-:W-:Y:S01]  /*12d0*/  @!P0 SHF.L.U64.HI R34, R33.reuse, 0x2, R34 ;  /* 0x0000000221228819 */ /* 0x040fe20000010222 */
[----:B------:R-:W-:-:S05]  /*12e0*/  @!P0 IMAD.SHL.U32 R33, R33, 0x4, RZ ;  /* 0x0000000421218824 */ /* 0x000fca00078e00ff */
[----:B--2---:R-:W-:-:S05]  /*12f0*/  @!P0 IADD3 R22, P1, R33, R22, RZ ;  /* 0x0000001621168210 */ /* 0x004fca0007f3e0ff */
[----:B------:R-:W-:-:S05]  /*1300*/  @!P0 IMAD.X R23, R34, 0x1, R23, P1 ;  /* 0x0000000122178824 */ /* 0x000fca00008e0617 */
[----:B------:R2:W4:Y:S01]  /*1310*/  @!P0 LDG.E R35, desc[UR6][R22.64] ;  /* 0x0000000616238981 */ /* 0x000522000c1e1900 */
[----:B0-----:R-:W-:Y:S01]  /*1320*/  IMAD.MOV.U32 R36, RZ, RZ, RZ ;  /* 0x000000ffff247224 */ /* 0x001fe200078e00ff */
[----:B--2---:R-:W0:Y:S02]  /*1330*/  @!P0 LDC.64 R22, c[0x0][0x218] ;  /* 0x00008600ff168b82 */ /* 0x004e240000000a00 */
[----:B0-----:R-:W-:-:S05]  /*1340*/  @!P0 IADD3 R22, P1, R33, R22, RZ ;  /* 0x0000001621168210 */ /* 0x001fca0007f3e0ff */
[----:B------:R-:W-:-:S05]  /*1350*/  @!P0 IMAD.X R23, R34, 0x1, R23, P1 ;  /* 0x0000000122178824 */ /* 0x000fca00008e0617 */
[----:B------:R0:W2:Y:S01]  /*1360*/  @!P0 LDG.E R36, desc[UR6][R22.64] ;  /* 0x0000000616248981 */ /* 0x0000a2000c1e1900 */
[----:B------:R-:W-:Y:S01]  /*1370*/  SHF.R.U32.HI R33, RZ, 0x5, R0 ;  /* 0x00000005ff217819 */ /* 0x000fe20000011600 */
[----:B-1----:R-:W-:Y:S01]  /*1380*/  ULEA UR4, UR5, UR4, 0x18 ;  /* 0x0000000405047291 */ /* 0x002fe2000f8ec03f */
[----:B------:R-:W-:Y:S01]  /*1390*/  FMNMX R31, R31, |R32|, !PT ;  /* 0x400000201f1f7209 */ /* 0x000fe20007800000 */
[----:B---3--:R-:W-:Y:S02]  /*13a0*/  FADD R30, RZ, R30 ;  /* 0x0000001eff1e7221 */ /* 0x008fe40000000000 */
[----:B------:R-:W-:Y:S02]  /*13b0*/  IMAD.SHL.U32 R34, R33, 0x4, RZ ;  /* 0x0000000421227824 */ /* 0x000fe400078e00ff */
[----:B----4-:R-:W-:-:S03]  /*13c0*/  FADD R30, R29, R30 ;  /* 0x0000001e1d1e7221 */ /* 0x010fc60000000000 */
[----:B------:R-:W-:-:S04]  /*13d0*/  LOP3.LUT R37, R34, 0x1c, RZ, 0xc0, !PT ;  /* 0x0000001c22257812 */ /* 0x000fc800078ec0ff */
[----:B------:R-:W-:-:S04]  /*13e0*/  LOP3.LUT R37, R37, 0x2, RZ, 0xfc, !PT ;  /* 0x0000000225257812 */ /* 0x000fc800078efcff */
[----:B------:R-:W-:Y:S02]  /*13f0*/  ISETP.GE.U32.AND P1, PT, R37, R6, PT ;  /* 0x000000062500720c */ /* 0x000fe40003f26070 */
[----:B------:R-:W-:-:S04]  /*1400*/  IADD3 R37, R0, 0x1e, -R34 ;  /* 0x0000001e00257810 */ /* 0x000fc80007ffe822 */
[----:B------:R-:W-:-:S04]  /*1410*/  LOP3.LUT R37, R37, 0x1f, RZ, 0xc0, !PT ;  /* 0x0000001f25257812 */ /* 0x000fc800078ec0ff */
[----:B------:R-:W-:-:S13]  /*1420*/  ISETP.GE.U32.OR P1, PT, R37, R7, P1 ;  /* 0x000000072500720c */ /* 0x000fda0000f26470 */
[----:B0-----:R-:W0:Y:S01]  /*1430*/  @!P1 LDC.64 R22, c[0x0][0x220] ;  /* 0x00008800ff169b82 */ /* 0x001e220000000a00 */
[----:B------:R-:W-:-:S04]  /*1440*/  @!P1 IADD3 R20, P2, P3, R24, R27, R20 ;  /* 0x0000001b18149210 */ /* 0x000fc80007b5e014 */
[----:B------:R-:W-:Y:S02]  /*1450*/  @!P1 IADD3.X R21, RZ, R25, R21, P2, P3 ;  /* 0x00000019ff159210 */ /* 0x000fe400017e6415 */
[----:B0-----:R-:W-:-:S04]  /*1460*/  @!P1 LEA R22, P2, R20, R22, 0x2 ;  /* 0x0000001614169211 */ /* 0x001fc800078410ff */
[----:B------:R-:W-:Y:S01]  /*1470*/  @!P1 LEA.HI.X R23, R20, R23, R21, 0x2, P2 ;  /* 0x0000001714179211 */ /* 0x000fe200010f1415 */
[----:B------:R-:W-:-:S05]  /*1480*/  FMUL R20, R32, R8 ;  /* 0x0000000820147220 */ /* 0x000fca0000400000 */
[----:B------:R0:W-:Y:S01]  /*1490*/  @!P1 STG.E desc[UR6][R22.64], R20 ;  /* 0x0000001416009986 */ /* 0x0001e2000c101906 */
[C---:B--2---:R-:W-:Y:S01]  /*14a0*/  FMUL R21, R36.reuse, 0.044714998453855514526 ;  /* 0x3d37271324157820 */ /* 0x044fe20000400000 */
[----:B------:R-:W-:-:S03]  /*14b0*/  FMUL R37, R36, 0.79788458347320556641 ;  /* 0x3f4c422a24257820 */ /* 0x000fc60000400000 */
[----:B------:R-:W-:-:S04]  /*14c0*/  FFMA R21, R21, R36, 1 ;  /* 0x3f80000015157423 */ /* 0x000fc80000000024 */
[----:B------:R-:W-:-:S04]  /*14d0*/  FMUL R37, R21, R37 ;  /* 0x0000002515257220 */ /* 0x000fc80000400000 */
[C---:B0-----:R-:W-:Y:S01]  /*14e0*/  FMUL R22, |R37|.reuse, 2.8853900432586669922 ;  /* 0x4038aa3b25167820 */ /* 0x041fe20000400200 */
[C---:B------:R-:W-:Y:S02]  /*14f0*/  FSETP.GE.AND P2, PT, |R37|.reuse, 0.60000002384185791016, PT ;  /* 0x3f19999a2500780b */ /* 0x040fe40003f46200 */
[C---:B------:R-:W-:Y:S01]  /*1500*/  FSETP.GE.AND P1, PT, |R37|.reuse, 9.010913848876953125, PT ;  /* 0x41102cb42500780b */ /* 0x040fe20003f26200 */
[----:B------:R0:W1:Y:S02]  /*1510*/  MUFU.EX2 R21, R22 ;  /* 0x0000001600157308 */ /* 0x0000640000000800 */
[----:B0-----:R-:W-:-:S04]  /*1520*/  FMUL R22, R37, R37 ;  /* 0x0000002525167220 */ /* 0x001fc80000400000 */
[----:B------:R-:W-:Y:S01]  /*1530*/  FFMA R11, R22, R11, -0.052303962409496307373 ;  /* 0xbd563cae160b7423 */ /* 0x000fe2000000000b */
[----:B-1----:R-:W-:Y:S01]  /*1540*/  FADD R23, R21, 1 ;  /* 0x3f80000015177421 */ /* 0x002fe20000000000 */
[----:B------:R-:W-:Y:S02]  /*1550*/  IADD3 R21, R34, 0x2, R0 ;  /* 0x0000000222157810 */ /* 0x000fe40007ffe000 */
[C---:B------:R-:W-:Y:S01]  /*1560*/  FFMA R11, R22.reuse, R11, 0.1331529766321182251 ;  /* 0x3e085941160b7423 */ /* 0x040fe2000000000b */
[----:B------:R0:W1:Y:S03]  /*1570*/  MUFU.RCP R34, R23 ;  /* 0x0000001700227308 */ /* 0x0000660000001000 */
[----:B------:R-:W-:Y:S01]  /*1580*/  FFMA R11, R22, R11, -0.33332768082618713379 ;  /* 0xbeaaa9ed160b7423 */ /* 0x000fe2000000000b */
[----:B0-----:R-:W-:Y:S01]  /*1590*/  LOP3.LUT R23, R21, 0x1f, RZ, 0xc0, !PT ;  /* 0x0000001f15177812 */ /* 0x001fe200078ec0ff */
[----:B------:R-:W-:Y:S01]  /*15a0*/  FADD R21, RZ, R32 ;  /* 0x00000020ff157221 */ /* 0x000fe20000000000 */
[----:B------:R-:W-:-:S05]  /*15b0*/  IMAD.MOV.U32 R32, RZ, RZ, 0x3f800000 ;  /* 0x3f800000ff207424 */ /* 0x000fca00078e00ff */
[----:B------:R0:W2:Y:S01]  /*15c0*/  SHFL.IDX PT, R21, R21, R23, 0x1f ;  /* 0x00001f1715157589 */ /* 0x0000a200000e0000 */
[----:B-1----:R-:W-:Y:S01]  /*15d0*/  FFMA R34, R34, -2, R32 ;  /* 0xc000000022227823 */ /* 0x002fe20000000020 */
[----:B------:R-:W-:Y:S02]  /*15e0*/  FFMA R32, R22, R11, RZ ;  /* 0x0000000b16207223 */ /* 0x000fe400000000ff */
[----:B------:R-:W1:Y:S02]  /*15f0*/  S2R R22, SR_TID.X ;  /* 0x0000000000167919 */ /* 0x000e640000002100 */
[----:B------:R-:W-:-:S04]  /*1600*/  FSEL R34, R34, 1, !P1 ;  /* 0x3f80000022227808 */ /* 0x000fc80004800000 */
[--C-:B------:R-:W-:Y:S01]  /*1610*/  LOP3.LUT R11, R34, 0x80000000, R37.reuse, 0xb8, !PT ;  /* 0x80000000220b7812 */ /* 0x100fe200078eb825 */
[----:B0-----:R-:W-:Y:S01]  /*1620*/  FMUL R23, R36, 0.10703222453594207764 ;  /* 0x3ddb33b624177820 */ /* 0x001fe20000400000 */
[----:B------:R-:W-:Y:S01]  /*1630*/  @!P2 FFMA R11, R37, R32, R37 ;  /* 0x00000020250ba223 */ /* 0x000fe20000000025 */
[----:B------:R-:W-:Y:S02]  /*1640*/  @!P0 IADD3 R27, P1, P2, R28, R18, R27 ;  /* 0x000000121c1b8210 */ /* 0x000fe40007a3e01b */
[----:B------:R-:W-:Y:S01]  /*1650*/  FFMA R32, R23, R36, 0.79788458347320556641 ;  /* 0x3f4c422a17207423 */ /* 0x000fe20000000024 */
[C---:B------:R-:W-:Y:S01]  /*1660*/  FFMA R23, -R11.reuse, R11, 1 ;  /* 0x3f8000000b177423 */ /* 0x040fe2000000010b */
[----:B------:R-:W-:Y:S01]  /*1670*/  FMUL R36, R36, 0.5 ;  /* 0x3f00000024247820 */ /* 0x000fe20000400000 */
[----:B------:R-:W-:Y:S02]  /*1680*/  FADD R18, R11, 1 ;  /* 0x3f8000000b127421 */ /* 0x000fe40000000000 */
[----:B------:R-:W-:Y:S01]  /*1690*/  FMUL R23, R23, R32 ;  /* 0x0000002017177220 */ /* 0x000fe20000400000 */
[----:B------:R-:W-:-:S02]  /*16a0*/  @!P0 IADD3.X R32, RZ, R19, R25, P1, P2 ;  /* 0x00000013ff208210 */ /* 0x000fc40000fe4419 */
[----:B------:R-:W-:Y:S01]  /*16b0*/  SHF.R.U32.HI R19, RZ, 0x8, R0 ;  /* 0x00000008ff137819 */ /* 0x000fe20000011600 */
[----:B------:R-:W-:Y:S01]  /*16c0*/  FMUL R23, R23, R36 ;  /* 0x0000002417177220 */ /* 0x000fe20000400000 */
[----:B--2---:R-:W-:-:S03]  /*16d0*/  FADD R21, R21, R30 ;  /* 0x0000001e15157221 */ /* 0x004fc60000000000 */
[----:B------:R-:W-:Y:S01]  /*16e0*/  FFMA R23, R18, 0.5, R23 ;  /* 0x3f00000012177823 */ /* 0x000fe20000000017 */
[----:B------:R-:W-:-:S03]  /*16f0*/  IMAD.SHL.U32 R37, R19, 0x20, RZ ;  /* 0x0000002013257824 */ /* 0x000fc600078e00ff */
[----:B------:R-:W-:Y:S01]  /*1700*/  FMUL R23, R23, R35 ;  /* 0x0000002317177220 */ /* 0x000fe20000400000 */
[----:B-1----:R-:W-:Y:S02]  /*1710*/  SHF.R.U32.HI R25, RZ, 0x3, R22 ;  /* 0x00000003ff197819 */ /* 0x002fe40000011616 */
[----:B------:R-:W-:Y:S02]  /*1720*/  LOP3.LUT R18, R22, 0x1f, RZ, 0xc0, !PT ;  /* 0x0000001f16127812 */ /* 0x000fe400078ec0ff */
[----:B------:R-:W-:Y:S02]  /*1730*/  LOP3.LUT R11, R25, 0x1ffffffc, RZ, 0xc0, !PT ;  /* 0x1ffffffc190b7812 */ /* 0x000fe400078ec0ff */
[----:B------:R-:W-:Y:S02]  /*1740*/  LOP3.LUT R22, R37, 0xffffffe0, R18, 0xe2, !PT ;  /* 0xffffffe025167812 */ /* 0x000fe400078ee212 */
[----:B------:R-:W-:Y:S01]  /*1750*/  LOP3.LUT R25, R25, 0x1c, RZ, 0xc0, !PT ;  /* 0x0000001c19197812 */ /* 0x000fe200078ec0ff */
[----:B------:R-:W-:Y:S01]  /*1760*/  IMAD.IADD R19, R0, 0x1, -R11 ;  /* 0x0000000100137824 */ /* 0x000fe200078e0a0b */
[----:B------:R-:W-:Y:S01]  /*1770*/  FMNMX R31, R31, |R23|, !PT ;  /* 0x400000171f1f7209 */ /* 0x000fe20007800000 */
[----:B------:R-:W-:-:S02]  /*1780*/  IMAD R12, R22, 0x21, R12 ;  /* 0x00000021160c7824 */ /* 0x000fc400078e020c */
[----:B------:R-:W-:Y:S01]  /*1790*/  IMAD R28, R22, 0x21, R28 ;  /* 0x00000021161c7824 */ /* 0x000fe200078e021c */
[----:B------:R-:W-:-:S04]  /*17a0*/  LOP3.LUT R37, R19, 0x1f, RZ, 0xc0, !PT ;  /* 0x0000001f13257812 */ /* 0x000fc800078ec0ff */
[----:B------:R-:W-:Y:S01]  /*17b0*/  LEA R28, R28, UR4, 0x2 ;  /* 0x000000041c1c7c11 */ /* 0x000fe2000f8e10ff */
[----:B------:R-:W-:Y:S01]  /*17c0*/  IMAD R34, R22, 0x21, R37 ;  /* 0x0000002116227824 */ /* 0x000fe200078e0225 */
[----:B------:R-:W-:-:S04]  /*17d0*/  LEA R37, R12, UR4, 0x2 ;  /* 0x000000040c257c11 */ /* 0x000fc8000f8e10ff */
[----:B------:R-:W-:-:S05]  /*17e0*/  LEA R34, R34, UR4, 0x2 ;  /* 0x0000000422227c11 */ /* 0x000fca000f8e10ff */
[----:B------:R0:W-:Y:S04]  /*17f0*/  STS [R34], R13 ;  /* 0x0000000d22007388 */ /* 0x0001e80000000800 */
[----:B------:R1:W-:Y:S01]  /*1800*/  STS [R37], R26 ;  /* 0x0000001a25007388 */ /* 0x0003e20000000800 */
[----:B0-----:R-:W0:Y:S01]  /*1810*/  @!P0 LDC.64 R12, c[0x0][0x220] ;  /* 0x00008800ff0c8b82 */ /* 0x001e220000000a00 */
[----:B------:R-:W-:Y:S01]  /*1820*/  FADD R34, RZ, R23 ;  /* 0x00000017ff227221 */ /* 0x000fe20000000000 */
[----:B-1----:R-:W1:Y:S01]  /*1830*/  S2R R26, SR_TID.X ;  /* 0x00000000001a7919 */ /* 0x002e620000002100 */
[----:B------:R-:W-:Y:S01]  /*1840*/  FMUL R37, R23, R8 ;  /* 0x0000000817257220 */ /* 0x000fe20000400000 */
[----:B0-----:R-:W-:-:S04]  /*1850*/  @!P0 LEA R12, P1, R27, R12, 0x2 ;  /* 0x0000000c1b0c8211 */ /* 0x001fc800078210ff */
[----:B------:R-:W-:Y:S01]  /*1860*/  @!P0 LEA.HI.X R13, R27, R13, R32, 0x2, P1 ;  /* 0x0000000d1b0d8211 */ /* 0x000fe200008f1420 */
[----:B------:R-:W-:-:S04]  /*1870*/  IMAD R32, R22, 0x21, R24 ;  /* 0x0000002116207824 */ /* 0x000fc800078e0218 */
[----:B------:R-:W-:Y:S01]  /*1880*/  @!P0 STG.E desc[UR6][R12.64], R37 ;  /* 0x000000250c008986 */ /* 0x000fe2000c101906 */
[C---:B------:R-:W-:Y:S02]  /*1890*/  ISETP.GE.U32.AND P0, PT, R25.reuse, R7, PT ;  /* 0x000000071900720c */ /* 0x040fe40003f06070 */
[----:B-1----:R-:W-:Y:S02]  /*18a0*/  IADD3 R27, R25, 0x3, R26 ;  /* 0x00000003191b7810 */ /* 0x002fe40007ffe01a */
[----:B------:R-:W-:Y:S02]  /*18b0*/  LEA R35, R32, UR4, 0x2 ;  /* 0x0000000420237c11 */ /* 0x000fe4000f8e10ff */
[----:B------:R-:W-:-:S03]  /*18c0*/  LOP3.LUT R27, R27, 0x1f, RZ, 0xc0, !PT ;  /* 0x0000001f1b1b7812 */ /* 0x000fc600078ec0ff */
[----:B------:R-:W-:Y:S04]  /*18d0*/  STS [R35], R20 ;  /* 0x0000001423007388 */ /* 0x000fe80000000800 */
[----:B------:R-:W0:Y:S04]  /*18e0*/  SHFL.IDX PT, R24, R34, R27, 0x1f ;  /* 0x00001f1b22187589 */ /* 0x000e2800000e0000 */
[----:B------:R1:W-:Y:S01]  /*18f0*/  STS [R28], R37 ;  /* 0x000000251c007388 */ /* 0x0003e20000000800 */
[----:B0-----:R-:W-:Y:S01]  /*1900*/  FADD R20, R24, R21 ;  /* 0x0000001518147221 */ /* 0x001fe20000000000 */
[----:B------:R-:W-:Y:S06]  /*1910*/  BAR.SYNC.DEFER_BLOCKING 0x0 ;  /* 0x0000000000007b1d */ /* 0x000fec0000010000 */
[----:B-1----:R-:W-:Y:S05]  /*1920*/  @P0 BRA `(.L_x_16939) ;  /* 0x0000000400900947 */ /* 0x002fea0003800000 */
        /* <DEDUP_REMOVED lines=8> */
[----:B------:R-:W-:-:S04]  /*19b0*/  LOP3.LUT R4, RZ, R12, RZ, 0x33, !PT ;  /* 0x0000000cff047212 */ /* 0x000fc800078e33ff */
[C---:B------:R-:W-:Y:S02]  /*19c0*/  IADD3 R28, -R25.reuse, R4, RZ ;  /* 0x00000004191c7210 */ /* 0x040fe40007ffe1ff */
[C---:B------:R-:W-:Y:S01]  /*19d0*/  IADD3 R4, -R25.reuse, -0x2, -R12 ;  /* 0xfffffffe19047810 */ /* 0x040fe20007ffe90c */
[C---:B------:R-:W-:Y:S01]  /*19e0*/  IMAD.WIDE.U32 R12, R25.reuse, UR8, RZ ;  /* 0x00000008190c7c25 */ /* 0x040fe2000f8e00ff */
[----:B------:R-:W-:Y:S02]  /*19f0*/  LOP3.LUT R3, R28, 0x3, RZ, 0xc0, !PT ;  /* 0x000000031c037812 */ /* 0x000fe400078ec0ff */
[----:B------:R-:W-:Y:S01]  /*1a00*/  ISETP.GE.U32.AND P1, PT, R4, 0x3, PT ;  /* 0x000000030400780c */ /* 0x000fe20003f26070 */
[----:B------:R-:W-:Y:S01]  /*1a10*/  IMAD R30, R25, UR9, R13 ;  /* 0x00000009191e7c24 */ /* 0x000fe2000f8e020d */
[----:B------:R-:W-:Y:S01]  /*1a20*/  ISETP.NE.AND P0, PT, R3, RZ, PT ;  /* 0x000000ff0300720c */ /* 0x000fe20003f05270 */
[----:B------:R-:W-:-:S10]  /*1a30*/  IMAD.MOV.U32 R24, RZ, RZ, R12 ;  /* 0x000000ffff187224 */ /* 0x000fd400078e000c */
[----:B------:R-:W-:Y:S05]  /*1a40*/  @!P1 BRA `(.L_x_16941) ;  /* 0x0000000000ec9947 */ /* 0x000fea0003800000 */
[----:B------:R-:W-:Y:S01]  /*1a50*/  IMAD.IADD R23, R28, 0x1, -R3 ;  /* 0x000000011c177824 */ /* 0x000fe200078e0a03 */
[----:B------:R-:W-:Y:S01]  /*1a60*/  MOV R21, RZ ;  /* 0x000000ff00157202 */ /* 0x000fe20000000f00 */
[----:B------:R-:W-:Y:S02]  /*1a70*/  IMAD.MOV.U32 R5, RZ, RZ, R19 ;  /* 0x000000ffff057224 */ /* 0x000fe400078e0013 */
[----:B------:R-:W-:-:S07]  /*1a80*/  IMAD.MOV.U32 R29, RZ, RZ, R25 ;  /* 0x000000ffff1d7224 */ /* 0x000fce00078e0019 */
.L_x_16942:
[C---:B------:R-:W-:Y:S01]  /*1a90*/  LOP3.LUT R19, R5.reuse, 0x1f, RZ, 0xc0, !PT ;  /* 0x0000001f05137812 */ /* 0x040fe200078ec0ff */
[----:B0-----:R-:W-:Y:S02]  /*1aa0*/  IMAD R27, R22, 0x21, R29 ;  /* 0x00000021161b7824 */ /* 0x001fe400078e021d */
[----:B------:R-:W-:Y:S01]  /*1ab0*/  VIADD R4, R5, 0xffffffff ;  /* 0xffffffff05047836 */ /* 0x000fe20000000000 */
[----:B------:R-:W-:Y:S01]  /*1ac0*/  ISETP.GE.U32.AND P1, PT, R19, R6, PT ;  /* 0x000000061300720c */ /* 0x000fe20003f26070 */
[----:B------:R-:W-:Y:S01]  /*1ad0*/  VIADD R23, R23, 0xfffffffc ;  /* 0xfffffffc17177836 */ /* 0x000fe20000000000 */
[----:B------:R-:W-:Y:S01]  /*1ae0*/  LEA R27, R27, UR4, 0x2 ;  /* 0x000000041b1b7c11 */ /* 0x000fe2000f8e10ff */
[----:B------:R-:W-:Y:S01]  /*1af0*/  VIADD R21, R21, 0x4 ;  /* 0x0000000415157836 */ /* 0x000fe20000000000 */
[----:B------:R-:W-:-:S04]  /*1b00*/  LOP3.LUT R4, R4, 0x1f, RZ, 0xc0, !PT ;  /* 0x0000001f04047812 */ /* 0x000fc800078ec0ff */
[----:B------:R-:W-:-:S05]  /*1b10*/  ISETP.GE.U32.AND P3, PT, R4, R6, PT ;  /* 0x000000060400720c */ /* 0x000fca0003f66070 */
[----:B------:R-:W0:Y:S01]  /*1b20*/  @!P1 LDS R35, [R27] ;  /* 0x000000001b239984 */ /* 0x000e220000000800 */
[----:B------:R-:W1:Y:S01]  /*1b30*/  @!P1 LDC.64 R12, c[0x0][0x228] ;  /* 0x00008a00ff0c9b82 */ /* 0x000e620000000a00 */
[----:B------:R-:W-:-:S04]  /*1b40*/  @!P1 IADD3 R19, P2, P4, R19, R24, R10 ;  /* 0x0000001813139210 */ /* 0x000fc80007c5e00a */
[----:B------:R-:W-:Y:S02]  /*1b50*/  @!P1 IADD3.X R32, RZ, R30, R9, P2, P4 ;  /* 0x0000001eff209210 */ /* 0x000fe400017e8409 */
[----:B-1----:R-:W-:-:S04]  /*1b60*/  @!P1 LEA R28, P2, R19, R12, 0x2 ;  /* 0x0000000c131c9211 */ /* 0x002fc800078410ff */
[----:B------:R-:W-:Y:S01]  /*1b70*/  @!P1 LEA.HI.X R29, R19, R13, R32, 0x2, P2 ;  /* 0x0000000d131d9211 */ /* 0x000fe200010f1420 */
[----:B------:R-:W-:Y:S01]  /*1b80*/  VIADD R19, R5, 0x1e ;  /* 0x0000001e05137836 */ /* 0x000fe20000000000 */
[----:B------:R-:W1:Y:S01]  /*1b90*/  @!P3 LDS R32, [R27+0x4] ;  /* 0x000004001b20b984 */ /* 0x000e620000000800 */
[----:B------:R-:W2:Y:S03]  /*1ba0*/  @!P3 LDC.64 R12, c[0x0][0x228] ;  /* 0x00008a00ff0cbb82 */ /* 0x000ea60000000a00 */
[----:B0-----:R0:W-:Y:S02]  /*1bb0*/  @!P1 STG.E desc[UR6][R28.64], R35 ;  /* 0x000000231c009986 */ /* 0x0011e4000c101906 */
[----:B0-----:R-:W-:Y:S01]  /*1bc0*/  LOP3.LUT R29, R19, 0x1f, RZ, 0xc0, !PT ;  /* 0x0000001f131d7812 */ /* 0x001fe200078ec0ff */
[----:B------:R-:W-:Y:S01]  /*1bd0*/  VIADD R19, R5, 0x1d ;  /* 0x0000001d05137836 */ /* 0x000fe20000000000 */
[----:B------:R-:W-:-:S02]  /*1be0*/  IADD3 R28, P1, R24, UR10, RZ ;  /* 0x0000000a181c7c10 */ /* 0x000fc4000ff3e0ff */
[----:B------:R-:W-:Y:S02]  /*1bf0*/  ISETP.GE.U32.AND P2, PT, R29, R6, PT ;  /* 0x000000061d00720c */ /* 0x000fe40003f46070 */
[----:B------:R-:W-:Y:S02]  /*1c00*/  LOP3.LUT R19, R19, 0x1f, RZ, 0xc0, !PT ;  /* 0x0000001f13137812 */ /* 0x000fe400078ec0ff */
[----:B------:R-:W-:Y:S02]  /*1c10*/  IADD3.X R30, R30, UR11, RZ, P1, !PT ;  /* 0x0000000b1e1e7c10 */ /* 0x000fe40008ffe4ff */
[----:B------:R-:W-:Y:S02]  /*1c20*/  @!P3 IADD3 R4, P4, P5, R4, R28, R10 ;  /* 0x0000001c0404b210 */ /* 0x000fe40007d9e00a */
[----:B------:R-:W-:Y:S02]  /*1c30*/  ISETP.GE.U32.AND P1, PT, R19, R6, PT ;  /* 0x000000061300720c */ /* 0x000fe40003f26070 */
[----:B------:R-:W-:-:S02]  /*1c40*/  @!P3 IADD3.X R5, RZ, R30, R9, P4, P5 ;  /* 0x0000001eff05b210 */ /* 0x000fc400027ea409 */
[C---:B--2---:R-:W-:Y:S01]  /*1c50*/  @!P3 LEA R12, P4, R4.reuse, R12, 0x2 ;  /* 0x0000000c040cb211 */ /* 0x044fe200078810ff */
[----:B------:R-:W0:Y:S03]  /*1c60*/  @!P2 LDS R24, [R27+0x8] ;  /* 0x000008001b18a984 */ /* 0x000e260000000800 */
[----:B------:R-:W-:Y:S02]  /*1c70*/  @!P3 LEA.HI.X R13, R4, R13, R5, 0x2, P4 ;  /* 0x0000000d040db211 */ /* 0x000fe400020f1405 */
[----:B------:R-:W2:Y:S03]  /*1c80*/  @!P2 LDC.64 R4, c[0x0][0x228] ;  /* 0x00008a00ff04ab82 */ /* 0x000ea60000000a00 */
[----:B------:R-:W3:Y:S04]  /*1c90*/  @!P1 LDS R27, [R27+0xc] ;  /* 0x00000c001b1b9984 */ /* 0x000ee80000000800 */
[----:B-1----:R1:W-:Y:S01]  /*1ca0*/  @!P3 STG.E desc[UR6][R12.64], R32 ;  /* 0x000000200c00b986 */ /* 0x0023e2000c101906 */
[----:B------:R-:W-:-:S04]  /*1cb0*/  IADD3 R28, P3, R28, UR10, RZ ;  /* 0x0000000a1c1c7c10 */ /* 0x000fc8000ff7e0ff */
[----:B------:R-:W-:Y:S02]  /*1cc0*/  @!P2 IADD3 R29, P4, P5, R29, R28, R10 ;  /* 0x0000001c1d1da210 */ /* 0x000fe40007d9e00a */
[----:B------:R-:W-:-:S04]  /*1cd0*/  IADD3.X R34, R30, UR11, RZ, P3, !PT ;  /* 0x0000000b1e227c10 */ /* 0x000fc80009ffe4ff */
[----:B------:R-:W-:Y:S01]  /*1ce0*/  @!P2 IADD3.X R30, RZ, R34, R9, P4, P5 ;  /* 0x00000022ff1ea210 */ /* 0x000fe200027ea409 */
[----:B-1----:R-:W1:Y:S01]  /*1cf0*/  @!P1 LDC.64 R12, c[0x0][0x228] ;  /* 0x00008a00ff0c9b82 */ /* 0x002e620000000a00 */
[----:B------:R-:W-:Y:S02]  /*1d00*/  IADD3 R28, P4, R28, UR10, RZ ;  /* 0x0000000a1c1c7c10 */ /* 0x000fe4000ff9e0ff */
[----:B--2---:R-:W-:-:S04]  /*1d10*/  @!P2 LEA R4, P3, R29, R4, 0x2 ;  /* 0x000000041d04a211 */ /* 0x004fc800078610ff */
[----:B------:R-:W-:Y:S02]  /*1d20*/  @!P2 LEA.HI.X R5, R29, R5, R30, 0x2, P3 ;  /* 0x000000051d05a211 */ /* 0x000fe400018f141e */
[----:B------:R-:W-:Y:S02]  /*1d30*/  @!P1 IADD3 R29, P3, P5, R19, R28, R10 ;  /* 0x0000001c131d9210 */ /* 0x000fe40007d7e00a */
[----:B------:R-:W-:Y:S01]  /*1d40*/  IADD3.X R30, R34, UR11, RZ, P4, !PT ;  /* 0x0000000b221e7c10 */ /* 0x000fe2000a7fe4ff */
[----:B0-----:R0:W-:Y:S01]  /*1d50*/  @!P2 STG.E desc[UR6][R4.64], R24 ;  /* 0x000000180400a986 */ /* 0x0011e2000c101906 */
[----:B------:R-:W-:Y:S02]  /*1d60*/  ISETP.NE.AND P2, PT, R23, RZ, PT ;  /* 0x000000ff1700720c */ /* 0x000fe40003f45270 */
[----:B------:R-:W-:Y:S02]  /*1d70*/  @!P1 IADD3.X R32, RZ, R30, R9, P3, P5 ;  /* 0x0000001eff209210 */ /* 0x000fe40001fea409 */
[----:B-1----:R-:W-:-:S04]  /*1d80*/  @!P1 LEA R12, P4, R29, R12, 0x2 ;  /* 0x0000000c1d0c9211 */ /* 0x002fc800078810ff */
[----:B------:R-:W-:Y:S01]  /*1d90*/  @!P1 LEA.HI.X R13, R29, R13, R32, 0x2, P4 ;  /* 0x0000000d1d0d9211 */ /* 0x000fe200020f1420 */
[----:B------:R-:W-:Y:S01]  /*1da0*/  IMAD.IADD R29, R25, 0x1, R21 ;  /* 0x00000001191d7824 */ /* 0x000fe200078e0215 */
[----:B0-----:R-:W-:-:S03]  /*1db0*/  IADD3 R5, R19, 0x1f, RZ ;  /* 0x0000001f13057810 */ /* 0x001fc60007ffe0ff */
[----:B---3--:R0:W-:Y:S01]  /*1dc0*/  @!P1 STG.E desc[UR6][R12.64], R27 ;  /* 0x0000001b0c009986 */ /* 0x0081e2000c101906 */
[----:B------:R-:W-:-:S04]  /*1dd0*/  IADD3 R24, P1, R28, UR10, RZ ;  /* 0x0000000a1c187c10 */ /* 0x000fc8000ff3e0ff */
[----:B------:R-:W-:Y:S01]  /*1de0*/  IADD3.X R30, R30, UR11, RZ, P1, !PT ;  /* 0x0000000b1e1e7c10 */ /* 0x000fe20008ffe4ff */
[----:B------:R-:W-:Y:S08]  /*1df0*/  @P2 BRA `(.L_x_16942) ;  /* 0xfffffffc00242947 */ /* 0x000ff0000383ffff */
.L_x_16941:
[----:B------:R-:W-:Y:S05]  /*1e00*/  BSYNC B1 ;  /* 0x0000000000017941 */ /* 0x000fea0003800000 */
.L_x_16940:
[----:B------:R-:W-:Y:S05]  /*1e10*/  @!P0 BRA `(.L_x_16939) ;  /* 0x0000000000548947 */ /* 0x000fea0003800000 */
.L_x_16945:
[----:B------:R-:W-:Y:S01]  /*1e20*/  LOP3.LUT R19, R5, 0x1f, RZ, 0xc0, !PT ;  /* 0x0000001f05137812 */ /* 0x000fe200078ec0ff */
[----:B------:R-:W-:Y:S01]  /*1e30*/  BSSY B1, `(.L_x_16943) ;  /* 0x000000d000017945 */ /* 0x000fe20003800000 */
[----:B------:R-:W-:Y:S02]  /*1e40*/  VIADD R21, R21, 0x1 ;  /* 0x0000000115157836 */ /* 0x000fe40000000000 */
[----:B------:R-:W-:Y:S01]  /*1e50*/  ISETP.GE.U32.AND P0, PT, R19, R6, PT ;  /* 0x000000061300720c */ /* 0x000fe20003f06070 */
[----:B------:R-:W-:-:S12]  /*1e60*/  VIADD R3, R3, 0xffffffff ;  /* 0xffffffff03037836 */ /* 0x000fd80000000000 */
[----:B------:R-:W-:Y:S05]  /*1e70*/  @P0 BRA `(.L_x_16944) ;  /* 0x0000000000200947 */ /* 0x000fea0003800000 */
[----:B------:R-:W-:Y:S01]  /*1e80*/  IMAD R4, R22, 0x21, R29 ;  /* 0x0000002116047824 */ /* 0x000fe200078e021d */
[----:B------:R-:W-:-:S04]  /*1e90*/  IADD3 R5, P0, P1, R19, R24, R10 ;  /* 0x0000001813057210 */ /* 0x000fc8000791e00a */
[----:B0-----:R-:W-:Y:S02]  /*1ea0*/  LEA R12, R4, UR4, 0x2 ;  /* 0x00000004040c7c11 */ /* 0x001fe4000f8e10ff */
[----:B------:R-:W-:Y:S02]  /*1eb0*/  IADD3.X R28, RZ, R30, R9, P0, P1 ;  /* 0x0000001eff1c7210 */ /* 0x000fe400007e2409 */
[C---:B------:R-:W-:Y:S01]  /*1ec0*/  LEA R4, P0, R5.reuse, UR12, 0x2 ;  /* 0x0000000c05047c11 */ /* 0x040fe2000f8010ff */
[----:B------:R-:W0:Y:S03]  /*1ed0*/  LDS R13, [R12] ;  /* 0x000000000c0d7984 */ /* 0x000e260000000800 */
[----:B------:R-:W-:-:S05]  /*1ee0*/  LEA.HI.X R5, R5, UR13, R28, 0x2, P0 ;  /* 0x0000000d05057c11 */ /* 0x000fca00080f141c */
[----:B0-----:R1:W-:Y:S04]  /*1ef0*/  STG.E desc[UR6][R4.64], R13 ;  /* 0x0000000d04007986 */ /* 0x0013e8000c101906 */
.L_x_16944:
[----:B------:R-:W-:Y:S05]  /*1f00*/  BSYNC B1 ;  /* 0x0000000000017941 */ /* 0x000fea0003800000 */
.L_x_16943:
[----:B------:R-:W-:Y:S01]  /*1f10*/  ISETP.NE.AND P0, PT, R3, RZ, PT ;  /* 0x000000ff0300720c */ /* 0x000fe20003f05270 */
[----:B-1----:R-:W-:Y:S01]  /*1f20*/  VIADD R5, R19, 0x1f ;  /* 0x0000001f13057836 */ /* 0x002fe20000000000 */
[----:B------:R-:W-:Y:S01]  /*1f30*/  IADD3 R24, P1, R24, UR14, RZ ;  /* 0x0000000e18187c10 */ /* 0x000fe2000ff3e0ff */
[----:B------:R-:W-:-:S03]  /*1f40*/  IMAD.IADD R29, R25, 0x1, R21 ;  /* 0x00000001191d7824 */ /* 0x000fc600078e0215 */
[----:B------:R-:W-:-:S07]  /*1f50*/  IADD3.X R30, R30, UR15, RZ, P1, !PT ;  /* 0x0000000f1e1e7c10 */ /* 0x000fce0008ffe4ff */
[----:B------:R-:W-:Y:S05]  /*1f60*/  @P0 BRA `(.L_x_16945) ;  /* 0xfffffffc00ac0947 */ /* 0x000fea000383ffff */
.L_x_16939:
[----:B------:R-:W-:Y:S05]  /*1f70*/  BSYNC B0 ;  /* 0x0000000000007941 */ /* 0x000fea0003800000 */
.L_x_16938:
[----:B------:R-:W-:Y:S01]  /*1f80*/  BAR.SYNC.DEFER_BLOCKING 0x0 ;  /* 0x0000000000007b1d */ /* 0x000fe20000010000 */
[----:B------:R-:W-:Y:S02]  /*1f90*/  LOP3.LUT P0, RZ, R33, 0x7, RZ, 0xc0, !PT ;  /* 0x0000000721ff7812 */ /* 0x000fe4000780c0ff */
[----:B------:R-:W-:-:S03]  /*1fa0*/  LEA R3, R26, UR4, 0x2 ;  /* 0x000000041a037c11 */ /* 0x000fc6000f8e10ff */
[----:B------:R-:W-:Y:S02]  /*1fb0*/  BSSY B0, `(.L_x_16946) ;  /* 0x000001e000007945 */ /* 0x000fe40003800000 */
[----:B------:R1:W-:Y:S01]  /*1fc0*/  STS [R3], R20 ;  /* 0x0000001403007388 */ /* 0x0003e20000000800 */
[----:B------:R-:W-:Y:S06]  /*1fd0*/  BAR.SYNC.DEFER_BLOCKING 0x0 ;  /* 0x0000000000007b1d */ /* 0x000fec0000010000 */
[----:B------:R-:W-:Y:S05]  /*1fe0*/  @P0 BRA `(.L_x_16947) ;  /* 0x0000000000680947 */ /* 0x000fea0003800000 */
[----:B------:R-:W2:Y:S01]  /*1ff0*/  LDS R5, [R3+0x80] ;  /* 0x0000800003057984 */ /* 0x000ea20000000800 */
[----:B------:R-:W-:-:S03]  /*2000*/  ISETP.GE.U32.AND P0, PT, R18, R7, PT ;  /* 0x000000071200720c */ /* 0x000fc60003f06070 */
[----:B------:R-:W3:Y:S04]  /*2010*/  LDS R4, [R3+0x100] ;  /* 0x0001000003047984 */ /* 0x000ee80000000800 */
[----:B------:R-:W4:Y:S04]  /*2020*/  LDS R9, [R3+0x180] ;  /* 0x0001800003097984 */ /* 0x000f280000000800 */
[----:B0-----:R-:W0:Y:S04]  /*2030*/  LDS R13, [R3+0x200] ;  /* 0x00020000030d7984 */ /* 0x001e280000000800 */
[----:B------:R-:W5:Y:S04]  /*2040*/  LDS R19, [R3+0x280] ;  /* 0x0002800003137984 */ /* 0x000f680000000800 */
[----:B------:R-:W1:Y:S04]  /*2050*/  LDS R21, [R3+0x300] ;  /* 0x0003000003157984 */ /* 0x000e680000000800 */
[----:B------:R-:W1:Y:S01]  /*2060*/  LDS R23, [R3+0x380] ;  /* 0x0003800003177984 */ /* 0x000e620000000800 */
[----:B--2---:R-:W-:-:S04]  /*2070*/  FADD R5, R20, R5 ;  /* 0x0000000514057221 */ /* 0x004fc80000000000 */
[----:B---3--:R-:W-:-:S04]  /*2080*/  FADD R4, R5, R4 ;  /* 0x0000000405047221 */ /* 0x008fc80000000000 */
[----:B----4-:R-:W-:-:S04]  /*2090*/  FADD R4, R4, R9 ;  /* 0x0000000904047221 */ /* 0x010fc80000000000 */
[----:B0-----:R-:W-:-:S04]  /*20a0*/  FADD R4, R4, R13 ;  /* 0x0000000d04047221 */ /* 0x001fc80000000000 */
[----:B-----5:R-:W-:-:S04]  /*20b0*/  FADD R4, R4, R19 ;  /* 0x0000001304047221 */ /* 0x020fc80000000000 */
[----:B-1----:R-:W-:-:S04]  /*20c0*/  FADD R4, R4, R21 ;  /* 0x0000001504047221 */ /* 0x002fc80000000000 */
        /* <DEDUP_REMOVED lines=12> */
.L_x_16947:
[----:B------:R-:W-:Y:S05]  /*2190*/  BSYNC B0 ;  /* 0x0000000000007941 */ /* 0x000fea0003800000 */
.L_x_16946:
[----:B------:R-:W-:Y:S02]  /*21a0*/  ULDC.64 UR4, c[0x0][0x238] ;  /* 0x00008e0000047ab9 */ /* 0x000fe40000000a00 */
[----:B------:R-:W-:-:S04]  /*21b0*/  ISETP.NE.U32.AND P0, PT, RZ, UR4, PT ;  /* 0x00000004ff007c0c */ /* 0x000fc8000bf05070 */
[----:B------:R-:W-:-:S13]  /*21c0*/  ISETP.NE.AND.EX P0, PT, RZ, UR5, PT, P0 ;  /* 0x00000005ff007c0c */ /* 0x000fda000bf05300 */
[----:B------:R-:W-:Y:S05]  /*21d0*/  @!P0 BRA `(.L_x_16948) ;  /* 0x0000000000ac8947 */ /* 0x000fea0003800000 */
[----:B------:R-:W3:Y:S01]  /*21e0*/  SHFL.DOWN PT, R0, R31, 0x10, 0x1f ;  /* 0x0a001f001f007f89 */ /* 0x000ee200000e0000 */
[----:B------:R-:W-:Y:S01]  /*21f0*/  ISETP.NE.AND P0, PT, R18, RZ, PT ;  /* 0x000000ff1200720c */ /* 0x000fe20003f05270 */
[----:B------:R-:W-:-:S12]  /*2200*/  BSSY B0, `(.L_x_16949) ;  /* 0x0000022000007945 */ /* 0x000fd80003800000 */
[----:B------:R-:W4:Y:S01]  /*2210*/  @!P0 S2R R7, SR_CgaCtaId ;  /* 0x0000000000078919 */ /* 0x000f220000008800 */
[----:B------:R-:W-:Y:S02]  /*2220*/  @!P0 MOV R6, 0x400 ;  /* 0x0000040000068802 */ /* 0x000fe40000000f00 */
[----:B---3--:R-:W-:-:S05]  /*2230*/  FMNMX R0, R31, R0, !PT ;  /* 0x000000001f007209 */ /* 0x008fca0007800000 */
[----:B-12---:R-:W1:Y:S01]  /*2240*/  SHFL.DOWN PT, R3, R0, 0x8, 0x1f ;  /* 0x09001f0000037f89 */ /* 0x006e6200000e0000 */
[----:B----4-:R-:W-:Y:S01]  /*2250*/  @!P0 LEA R6, R7, R6, 0x18 ;  /* 0x0000000607068211 */ /* 0x010fe200078ec0ff */
[----:B------:R-:W-:-:S04]  /*2260*/  HFMA2.MMA R7, -RZ, RZ, 0, 0 ;  /* 0x00000000ff077435 */ /* 0x000fc800000001ff */
        /* <DEDUP_REMOVED lines=26> */
.L_x_16958:
[----:B--2---:R-:W-:-:S07]  /*2410*/  FMNMX R7, R2, R7, !PT ;  /* 0x0000000702077209 */ /* 0x004fce0007800000 */
.L_x_16950:
[----:B------:R-:W-:Y:S05]  /*2420*/  BSYNC B0 ;  /* 0x0000000000007941 */ /* 0x000fea0003800000 */
.L_x_16949:
[----:B------:R-:W-:Y:S01]  /*2430*/  ISETP.NE.AND P0, PT, R26, RZ, PT ;  /* 0x000000ff1a00720c */ /* 0x000fe20003f05270 */
[----:B------:R-:W-:-:S12]  /*2440*/  BSSY B0, `(.L_x_16948) ;  /* 0x0000004000007945 */ /* 0x000fd80003800000 */
[----:B------:R-:W-:Y:S05]  /*2450*/  @P0 BRA `(.L_x_16952) ;  /* 0x0000000000080947 */ /* 0x000fea0003800000 */
[----:B-1----:R-:W1:Y:S02]  /*2460*/  LDC.64 R2, c[0x0][0x238] ;  /* 0x00008e00ff027b82 */ /* 0x002e640000000a00 */
[----:B-1----:R2:W-:Y:S02]  /*2470*/  REDG.E.MAX.S32.STRONG.GPU desc[UR6][R2.64], R7 ;  /* 0x000000070200798e */ /* 0x0025e4000d10e386 */
.L_x_16952:
[----:B------:R-:W-:Y:S05]  /*2480*/  BSYNC B0 ;  /* 0x0000000000007941 */ /* 0x000fea0003800000 */
.L_x_16948:
        /* <DEDUP_REMOVED lines=11> */
[----:B012---:R-:W-:Y:S05]  /*2540*/  CALL.REL.NOINC `($__internal_449_$__cuda_sm20_rcp_rn_f32_slowpath) ;  /* 0x0000000400847944 */ /* 0x007fea0003c00000 */
[----:B------:R-:W-:Y:S01]  /*2550*/  IMAD.MOV.U32 R5, RZ, RZ, R0 ;  /* 0x000000ffff057224 */ /* 0x000fe200078e0000 */
[----:B------:R-:W-:Y:S06]  /*2560*/  BRA `(.L_x_16954) ;  /* 0x0000000000107947 */ /* 0x000fec0003800000 */
.L_x_16953:
[----:B------:R-:W3:Y:S02]  /*2570*/  MUFU.RCP R5, R8 ;  /* 0x0000000800057308 */ /* 0x000ee40000001000 */
[----:B---3--:R-:W-:-:S04]  /*2580*/  FFMA R0, R5, R8, -1 ;  /* 0xbf80000005007423 */ /* 0x008fc80000000008 */
[----:B------:R-:W-:-:S04]  /*2590*/  FADD.FTZ R0, -R0, -RZ ;  /* 0x800000ff00007221 */ /* 0x000fc80000010100 */
[----:B------:R-:W-:-:S07]  /*25a0*/  FFMA R5, R5, R0, R5 ;  /* 0x0000000005057223 */ /* 0x000fce0000000005 */
.L_x_16954:
[----:B-12---:R-:W1:Y:S02]  /*25b0*/  LDC.64 R2, c[0x0][0x240] ;  /* 0x00009000ff027b82 */ /* 0x006e640000000a00 */
[----:B-1----:R-:W-:Y:S01]  /*25c0*/  STG.E desc[UR6][R2.64], R5 ;  /* 0x0000000502007986 */ /* 0x002fe2000c101906 */
[----:B------:R-:W-:Y:S05]  /*25d0*/  EXIT ;  /* 0x000000000000794d */ /* 0x000fea0003800000 */
.L_x_16951:
[----:B------:R-:W-:Y:S01]  /*25e0*/  IMAD.MOV.U32 R5, RZ, RZ, 0x4 ;  /* 0x00000004ff057424 */ /* 0x000fe200078e00ff */
[----:B------:R-:W-:Y:S01]  /*25f0*/  MOV R4, 0xffffffff ;  /* 0xffffffff00047802 */ /* 0x000fe20000000f00 */
[----:B------:R-:W-:-:S07]  /*2600*/  IMAD.MOV.U32 R9, RZ, RZ, 0x1f ;  /* 0x0000001fff097424 */ /* 0x000fce00078e00ff */
[----:B012---:R-:W-:Y:S05]  /*2610*/  WARPSYNC.COLLECTIVE R4, `(.L_x_16955) ;  /* 0x0000000004087348 */ /* 0x007fea0003c00000 */
[----:B--2---:R2:W3:Y:S02]  /*2620*/  SHFL.DOWN P0, R7, R0, R5, R9 ;  /* 0x0800000500077389 */ /* 0x0044e40000000009 */
[----:B0123--:R-:W-:Y:S01]  /*2630*/  ENDCOLLECTIVE ;  /* 0x000000000000791b */ /* 0x00ffe20003800000 */
.L_x_16955:
[----:B------:R-:W-:Y:S02]  /*2640*/  IMAD.MOV.U32 R5, RZ, RZ, 0x2 ;  /* 0x00000002ff057424 */ /* 0x000fe400078e00ff */
[----:B------:R-:W-:-:S05]  /*2650*/  IMAD.MOV.U32 R3, RZ, RZ, R7 ;  /* 0x000000ffff037224 */ /* 0x000fca00078e0007 */
[----:B------:R-:W-:-:S05]  /*2660*/  FMNMX R3, R3, R0, !PT ;  /* 0x0000000003037209 */ /* 0x000fca0007800000 */
[----:B------:R-:W-:-:S07]  /*2670*/  IMAD.MOV.U32 R0, RZ, RZ, R3 ;  /* 0x000000ffff007224 */ /* 0x000fce00078e0003 */
[----:B------:R-:W-:Y:S05]  /*2680*/  WARPSYNC.COLLECTIVE R4, `(.L_x_16956) ;  /* 0x0000000004087348 */ /* 0x000fea0003c00000 */
[----:B------:R0:W1:Y:S02]  /*2690*/  SHFL.DOWN P0, R7, R0, R5, R9 ;  /* 0x0800000500077389 */ /* 0x0000640000000009 */
[----:B01----:R-:W-:Y:S01]  /*26a0*/  ENDCOLLECTIVE ;  /* 0x000000000000791b */ /* 0x003fe20003800000 */
.L_x_16956:
[----:B------:R-:W-:Y:S02]  /*26b0*/  IMAD.MOV.U32 R5, RZ, RZ, 0x1 ;  /* 0x00000001ff057424 */ /* 0x000fe400078e00ff */
[----:B------:R-:W-:-:S05]  /*26c0*/  IMAD.MOV.U32 R2, RZ, RZ, R7 ;  /* 0x000000ffff027224 */ /* 0x000fca00078e0007 */
[----:B------:R-:W-:-:S05]  /*26d0*/  FMNMX R2, R3, R2, !PT ;  /* 0x0000000203027209 */ /* 0x000fca0007800000 */
[----:B------:R-:W-:-:S07]  /*26e0*/  IMAD.MOV.U32 R0, RZ, RZ, R2 ;  /* 0x000000ffff007224 */ /* 0x000fce00078e0002 */
[----:B------:R-:W-:Y:S05]  /*26f0*/  WARPSYNC.COLLECTIVE R4, `(.L_x_16957) ;  /* 0x0000000004087348 */ /* 0x000fea0003c00000 */
[----:B------:R0:W1:Y:S02]  /*2700*/  SHFL.DOWN P0, R7, R0, R5, R9 ;  /* 0x0800000500077389 */ /* 0x0000640000000009 */
[----:B01----:R-:W-:Y:S01]  /*2710*/  ENDCOLLECTIVE ;  /* 0x000000000000791b */ /* 0x003fe20003800000 */
.L_x_16957:
[----:B------:R-:W-:Y:S05]  /*2720*/  BRA `(.L_x_16958) ;  /* 0xfffffffc00387947 */ /* 0x000fea000383ffff */
        .weak           $__internal_448_$__cuda_sm20_div_u64
        .type           $__internal_448_$__cuda_sm20_div_u64,@function
        .size           $__internal_448_$__cuda_sm20_div_u64,($__internal_449_$__cuda_sm20_rcp_rn_f32_slowpath - $__internal_448_$__cuda_sm20_div_u64)
$__internal_448_$__cuda_sm20_div_u64:
        /* <DEDUP_REMOVED lines=66> */
[----:B------:R-:W-:Y:S06]  /*2b50*/  RET.REL.NODEC R6 `(_ZN18transformer_engine6detail38cast_transpose_fused_kernel_notalignedILb1ELb1ELb0EfNS_16CTDBiasDActParamIffffEELi1ELi1ENS_5EmptyEXadL_ZNS_5dgeluIffEET_T0_RKS4_EEEEvT3_mmm) ;  /* 0xffffffd406287950 */ /* 0x000fec0003c3ffff */
        .weak           $__internal_449_$__cuda_sm20_rcp_rn_f32_slowpath
        .type           $__internal_449_$__cuda_sm20_rcp_rn_f32_slowpath,@function
        .size           $__internal_449_$__cuda_sm20_rcp_rn_f32_slowpath,(.L_x_34934 - $__internal_449_$__cuda_sm20_rcp_rn_f32_slowpath)
$__internal_449_$__cuda_sm20_rcp_rn_f32_slowpath:
        /* <DEDUP_REMOVED lines=15> */
.L_x_16959:
        /* <DEDUP_REMOVED lines=26> */
[----:B------:R-:W-:-:S04]  /*2df0*/  SEL R0, RZ, 0x1, !P0 ;  /* 0x00000001ff007807 */ /* 0x000fc80004000000 */
[----:B------:R-:W-:-:S04]  /*2e00*/  IADD3 R0, -R0, RZ, RZ ;  /* 0x000000ff00007210 */ /* 0x000fc80007ffe1ff */
[----:B------:R-:W-:-:S13]  /*2e10*/  ISETP.GE.AND P0, PT, R0, RZ, PT ;  /* 0x000000ff0000720c */ /* 0x000fda0003f06270 */
[----:B------:R-:W-:-:S04]  /*2e20*/  @!P0 VIADD R3, R3, 0x1 ;  /* 0x0000000103038836 */ /* 0x000fc80000000000 */
[----:B------:R-:W-:-:S05]  /*2e30*/  @!P1 IMAD.SHL.U32 R3, R3, 0x2, RZ ;  /* 0x0000000203039824 */ /* 0x000fca00078e00ff */
[----:B------:R-:W-:Y:S01]  /*2e40*/  LOP3.LUT R0, R3, 0x80000000, R8, 0xf8, !PT ;  /* 0x8000000003007812 */ /* 0x000fe200078ef808 */
[----:B------:R-:W-:Y:S06]  /*2e50*/  BRA `(.L_x_16960) ;  /* 0x0000000000047947 */ /* 0x000fec0003800000 */
.L_x_16961:
[----:B------:R0:W1:Y:S02]  /*2e60*/  MUFU.RCP R0, R8 ;  /* 0x0000000800007308 */ /* 0x0000640000001000 */
.L_x_16960:
[----:B------:R-:W-:Y:S02]  /*2e70*/  IMAD.MOV.U32 R2, RZ, RZ, R6 ;  /* 0x000000ffff027224 */ /* 0x000fe400078e0006 */
[----:B------:R-:W-:-:S04]  /*2e80*/  IMAD.MOV.U32 R3, RZ, RZ, 0x0 ;  /* 0x00000000ff037424 */ /* 0x000fc800078e00ff */
[----:B0123--:R-:W-:Y:S05]  /*2e90*/  RET.REL.NODEC R2 `(_ZN18transformer_engine6detail38cast_transpose_fused_kernel_notalignedILb1ELb1ELb0EfNS_16CTDBiasDActParamIffffEELi1ELi1ENS_5EmptyEXadL_ZNS_5dgeluIffEET_T0_RKS4_EEEEvT3_mmm) ;  /* 0xffffffd002587950 */ /* 0x00ffea0003c3ffff */
.L_x_16962:
        /* <DEDUP_REMOVED lines=14> */
.L_x_34934:


//--------------------- .text._ZN18transformer_engine6detail38cast_transpose_fused_kernel_notalignedILb0ELb1ELb0EfNS_16CTDBiasDActParamI13__nv_bfloat16S3_13__nv_fp8_e4m3fEELi2ELi4ENS_5EmptyEXadL_ZNS_5dsiluIffEET_T0_RKS6_EEEEvT3_mmm --------------------------
	.section	.text._ZN18transformer_engine6detail38cast_transpose_fused_kernel_notalignedILb0ELb1ELb0EfNS_16CTDBiasDActParamI13__nv_bfloat16S3_13__nv_fp8_e4m3fEELi2ELi4ENS_5EmptyEXadL_ZNS_5dsiluIffEET_T0_RKS6_EEEEvT3_mmm,"ax",@progbits
	.align	128
        .global         _ZN18transformer_engine6detail38cast_transpose_fused_kernel_notalignedILb0ELb1ELb0EfNS_16CTDBiasDActParamI13__nv_bfloat16S3_13__nv_fp8_e4m3fEELi2ELi4ENS_5EmptyEXadL_ZNS_5dsiluIffEET_T0_RKS6_EEEEvT3_mmm
        .type           _ZN18transformer_engine6detail38cast_transpose_fused_kernel_notalignedILb0ELb1ELb0EfNS_16CTDBiasDActParamI13__nv_bfloat16S3_13__nv_fp8_e4m3fEELi2ELi4ENS_5EmptyEXadL_ZNS_5dsiluIffEET_T0_RKS6_EEEEvT3_mmm,@function
        .size           _ZN18transformer_engine6detail38cast_transpose_fused_kernel_notalignedILb0ELb1ELb0EfNS_16CTDBiasDActParamI13__nv_bfloat16S3_13__nv_fp8_e4m3fEELi2ELi4ENS_5EmptyEXadL_ZNS_5dsiluIffEET_T0_RKS6_EEEEvT3_mmm,(.L_x_34936 - _ZN18transformer_engine6detail38cast_transpose_fused_kernel_notalignedILb0ELb1ELb0EfNS_16CTDBiasDActParamI13__nv_bfloat16S3_13__nv_fp8_e4m3fEELi2ELi4ENS_5EmptyEXadL_ZNS_5dsiluIffEET_T0_RKS6_EEEEvT3_mmm)
        .other          _ZN18transformer_engine6detail38cast_transpose_fused_kernel_notalignedILb0ELb1ELb0EfNS_16CTDBiasDActParamI13__nv_bfloat16S3_13__nv_fp8_e4m3fEELi2ELi4ENS_5EmptyEXadL_ZNS_5dsiluIffEET_T0_RKS6_EEEEvT3_mmm,@"STO_CUDA_ENTRY STV_DEFAULT"
_ZN18transformer_engine6detail38cast_transpose_fused_kernel_notalignedILb0ELb1ELb0EfNS_16CTDBiasDActParamI13__nv_bfloat16S3_13__nv_fp8_e4m3fEELi2ELi4ENS_5EmptyEXadL_ZNS_5dsiluIffEET_T0_RKS6_EEEEvT3_mmm:
.text._ZN18transformer_engine6detail38cast_transpose_fused_kernel_notalignedILb0ELb1ELb0EfNS_16CTDBiasDActParamI13__nv_bfloat16S3_13__nv_fp8_e4m3fEELi2ELi4ENS_5EmptyEXadL_ZNS_5dsiluIffEET_T0_RKS6_EEEEvT3_mmm:
        /* <DEDUP_REMOVED lines=19> */
[----:B------:R-:W-:Y:S05]  /*0130*/  CALL.REL.NOINC `($__internal_450_$__cuda_sm20_div_u64) ;  /* 0x0000008000587944 */ /* 0x000fea0003c00000 */
        /* <DEDUP_REMOVED lines=8> */
.L_x_16963:
        /* <DEDUP_REMOVED lines=22> */
.L_x_16964:
[----:B------:R-:W0:Y:S01]  /*0320*/  LDC.64 R6, c[0x0][0x260] ;  /* 0x00009800ff067b82 */ /* 0x000e220000000a00 */
[----:B------:R-:W-:Y:S01]  /*0330*/  SHF.L.U64.HI R4, R30, 0x5, R31 ;  /* 0x000000051e047819 */ /* 0x000fe2000001021f */
[----:B------:R-:W-:Y:S01]  /*0340*/  IMAD.SHL.U32 R11, R2, 0x2, RZ ;  /* 0x00000002020b7824 */ /* 0x000fe200078e00ff */
[----:B------:R-:W-:Y:S01]  /*0350*/  SHF.R.U32.HI R0, RZ, 0x5, R13 ;  /* 0x00000005ff007819 */ /* 0x000fe2000001160d */
[----:B------:R-:W-:Y:S01]  /*0360*/  ULDC.64 UR4, c[0x0][0x210] ;  /* 0x0000840000047ab9 */ /* 0x000fe20000000a00 */
[----:B------:R-:W-:Y:S01]  /*0370*/  ULDC.64 UR6, c[0x0][0x218] ;  /* 0x0000860000067ab9 */ /* 0x000fe20000000a00 */
[----:B------:R-:W-:Y:S02]  /*0380*/  ULDC.64 UR10, c[0x0][0x208] ;  /* 0x00008200000a7ab9 */ /* 0x000fe40000000a00 */
[----:B------:R-:W1:Y:S01]  /*0390*/  LDC.64 R16, c[0x0][0x258] ;  /* 0x00009600ff107b82 */ /* 0x000e620000000a00 */
[----:B0-----:R-:W-:Y:S02]  /*03a0*/  SHF.R.U64 R5, R6, 0x2, R7 ;  /* 0x0000000206057819 */ /* 0x001fe40000001207 */
[----:B------:R-:W-:-:S02]  /*03b0*/  SHF.R.U32.HI R6, RZ, 0x1, R13 ;  /* 0x00000001ff067819 */ /* 0x000fc4000001160d */
[----:B------:R-:W-:Y:S02]  /*03c0*/  LEA R5, P0, -R30, R5, 0x5 ;  /* 0x000000051e057211 */ /* 0x000fe400078029ff */
[----:B------:R-:W-:Y:S02]  /*03d0*/  LOP3.LUT R6, R6, 0x70, RZ, 0xc0, !PT ;  /* 0x0000007006067812 */ /* 0x000fe400078ec0ff */
[----:B------:R-:W-:Y:S02]  /*03e0*/  LEA.HI.X R4, R7, ~R4, RZ, 0x1e, P0 ;  /* 0x8000000407047211 */ /* 0x000fe400000ff4ff */
[----:B------:R-:W-:Y:S02]  /*03f0*/  ISETP.LT.U32.AND P0, PT, R5, 0x20, PT ;  /* 0x000000200500780c */ /* 0x000fe40003f01070 */
[----:B-1----:R-:W-:Y:S02]  /*0400*/  SHF.R.U64 R35, R16, 0x1, R17 ;  /* 0x0000000110237819 */ /* 0x002fe40000001211 */
[----:B------:R-:W-:-:S02]  /*0410*/  ISETP.LT.U32.AND.EX P0, PT, R4, RZ, PT, P0 ;  /* 0x000000ff0400720c */ /* 0x000fc40003f01100 */
[----:B------:R-:W-:Y:S01]  /*0420*/  SHF.L.U64.HI R7, R2, 0x5, R3 ;  /* 0x0000000502077819 */ /* 0x000fe20000010203 */
[-C--:B------:R-:W-:Y:S01]  /*0430*/  IMAD.WIDE.U32 R56, R35, R6.reuse, RZ ;  /* 0x0000000623387225 */ /* 0x080fe200078e00ff */
[C---:B------:R-:W-:Y:S02]  /*0440*/  SHF.L.U32 R4, R0.reuse, 0x2, RZ ;  /* 0x0000000200047819 */ /* 0x040fe400000006ff */
[----:B------:R-:W-:Y:S01]  /*0450*/  SHF.R.U32.HI R48, RZ, 0x1, R17 ;  /* 0x00000001ff307819 */ /* 0x000fe20000011611 */
[----:B------:R-:W-:Y:S01]  /*0460*/  IMAD R0, R0, -0x4, R13 ;  /* 0xfffffffc00007824 */ /* 0x000fe200078e020d */
[----:B------:R-:W-:Y:S02]  /*0470*/  LEA R9, P1, -R2, R35, 0x5 ;  /* 0x0000002302097211 */ /* 0x000fe400078229ff */
[----:B------:R-:W-:Y:S01]  /*0480*/  LOP3.LUT R4, R4, 0x1c, RZ, 0xe2, !PT ;  /* 0x0000001c04047812 */ /* 0x000fe200078ee2ff */
[C---:B------:R-:W-:Y:S01]  /*0490*/  IMAD R19, R48.reuse, R6, RZ ;  /* 0x0000000630137224 */ /* 0x040fe200078e02ff */
[----:B------:R-:W-:Y:S01]  /*04a0*/  SEL R5, R5, 0x20, P0 ;  /* 0x0000002005057807 */ /* 0x000fe20000000000 */
[----:B------:R-:W-:Y:S01]  /*04b0*/  IMAD.X R10, R48, 0x1, ~R7, P1 ;  /* 0x00000001300a7824 */ /* 0x000fe200008e0e07 */
[----:B------:R-:W-:Y:S01]  /*04c0*/  ISETP.LT.U32.AND P1, PT, R9, 0x20, PT ;  /* 0x000000200900780c */ /* 0x000fe20003f21070 */
[----:B------:R-:W-:Y:S01]  /*04d0*/  VIADD R8, R4, 0x1 ;  /* 0x0000000104087836 */ /* 0x000fe20000000000 */
[----:B------:R-:W-:Y:S01]  /*04e0*/  IADD3 R7, R0, -0x1, RZ ;  /* 0xffffffff00077810 */ /* 0x000fe20007ffe0ff */
[----:B------:R-:W-:Y:S01]  /*04f0*/  IMAD R6, R31, R16, RZ ;  /* 0x000000101f067224 */ /* 0x000fe200078e02ff */
[----:B------:R-:W-:Y:S01]  /*0500*/  ISETP.LT.U32.AND.EX P1, PT, R10, RZ, PT, P1 ;  /* 0x000000ff0a00720c */ /* 0x000fe20003f21110 */
[----:B------:R-:W-:Y:S01]  /*0510*/  IMAD.IADD R19, R57, 0x1, R19 ;  /* 0x0000000139137824 */ /* 0x000fe200078e0213 */
[----:B------:R-:W-:Y:S01]  /*0520*/  LOP3.LUT R22, R7, 0x1f, RZ, 0xc0, !PT ;  /* 0x0000001f07167812 */ /* 0x000fe200078ec0ff */
[----:B------:R-:W-:Y:S01]  /*0530*/  IMAD R15, R30, R17, R6 ;  /* 0x000000111e0f7224 */ /* 0x000fe200078e0206 */
[----:B------:R-:W-:-:S02]  /*0540*/  ISETP.GE.U32.AND P0, PT, R8, R5, PT ;  /* 0x000000050800720c */ /* 0x000fc40003f06070 */
[----:B------:R-:W-:Y:S01]  /*0550*/  SEL R7, R9, 0x20, P1 ;  /* 0x0000002009077807 */ /* 0x000fe20000800000 */
[----:B------:R-:W-:Y:S01]  /*0560*/  IMAD.WIDE.U32 R8, R30, R16, RZ ;  /* 0x000000101e087225 */ /* 0x000fe200078e00ff */
[----:B------:R-:W-:Y:S02]  /*0570*/  SHF.L.U64.HI R6, R2, 0x1, R3 ;  /* 0x0000000102067819 */ /* 0x000fe40000010203 */
[C---:B------:R-:W-:Y:S01]  /*0580*/  ISETP.LT.U32.AND P0, PT, R22.reuse, R7, !P0 ;  /* 0x000000071600720c */ /* 0x040fe20004701070 */
[----:B------:R-:W-:Y:S01]  /*0590*/  IMAD.IADD R15, R9, 0x1, R15 ;  /* 0x00000001090f7824 */ /* 0x000fe200078e020f */
[----:B------:R-:W-:Y:S02]  /*05a0*/  IADD3 R22, P1, R22, R56, RZ ;  /* 0x0000003816167210 */ /* 0x000fe40007f3e0ff */
[----:B------:R-:W-:Y:S02]  /*05b0*/  LEA R34, P2, R8, R11, 0x2 ;  /* 0x0000000b08227211 */ /* 0x000fe400078410ff */
[----:B------:R-:W-:-:S02]  /*05c0*/  IADD3.X R23, RZ, R19, RZ, P1, !PT ;  /* 0x00000013ff177210 */ /* 0x000fc40000ffe4ff */
[----:B------:R-:W-:Y:S02]  /*05d0*/  LOP3.LUT R0, R0, 0x1f, RZ, 0xc0, !PT ;  /* 0x0000001f00007812 */ /* 0x000fe400078ec0ff */
[----:B------:R-:W-:Y:S02]  /*05e0*/  ISETP.GE.U32.AND P1, PT, R4, R5, PT ;  /* 0x000000050400720c */ /* 0x000fe40003f26070 */
        /* <DEDUP_REMOVED lines=9> */
[----:B------:R-:W-:Y:S01]  /*0680*/  SHF.L.U64.HI R18, R34, 0x6, R15 ;  /* 0x0000000622127819 */ /* 0x000fe2000001020f */
[----:B------:R-:W-:Y:S01]  /*0690*/  @P0 IMAD R21, R48, 0x6, RZ ;  /* 0x0000000630150824 */ /* 0x000fe200078e02ff */
[----:B------:R-:W-:Y:S01]  /*06a0*/  IADD3.X R61, RZ, R19, RZ, P2, !PT ;  /* 0x00000013ff3d7210 */ /* 0x000fe200017fe4ff */
[----:B------:R-:W-:-:S04]  /*06b0*/  @P0 IMAD.WIDE.U32 R8, R35, 0x6, R8 ;  /* 0x0000000623080825 */ /* 0x000fc800078e0008 */
[----:B------:R-:W-:Y:S01]  /*06c0*/  @P0 IMAD.MOV.U32 R24, RZ, RZ, R22 ;  /* 0x000000ffff180224 */ /* 0x000fe200078e0016 */
[----:B------:R-:W-:Y:S01]  /*06d0*/  @P1 SHF.L.U64.HI R20, R60, 0x2, R61 ;  /* 0x000000023c141819 */ /* 0x000fe2000001023d */
[C---:B------:R-:W-:Y:S01]  /*06e0*/  @P0 IMAD.SHL.U32 R43, R26.reuse, 0x4, RZ ;  /* 0x000000041a2b0824 */ /* 0x040fe200078e00ff */
[----:B------:R-:W-:Y:S01]  /*06f0*/  @P0 SHF.L.U64.HI R26, R26, 0x2, R11 ;  /* 0x000000021a1a0819 */ /* 0x000fe2000001020b */
[----:B------:R-:W-:Y:S01]  /*0700*/  @P0 IMAD R11, R48, 0x7, RZ ;  /* 0x00000007300b0824 */ /* 0x000fe200078e02ff */
[----:B------:R-:W-:Y:S01]  /*0710*/  @!P1 MOV R33, RZ ;  /* 0x000000ff00219202 */ /* 0x000fe20000000f00 */
[----:B------:R-:W-:Y:S02]  /*0720*/  @P0 IMAD.IADD R21, R9, 0x1, R21 ;  /* 0x0000000109150824 */ /* 0x000fe400078e0215 */
[----:B------:R-:W-:-:S03]  /*0730*/  @P0 IMAD.WIDE.U32 R24, R35, 0x7, R24 ;  /* 0x0000000723180825 */ /* 0x000fc600078e0018 */
[C---:B------:R-:W-:Y:S01]  /*0740*/  @P0 SHF.L.U64.HI R21, R8.reuse, 0x2, R21 ;  /* 0x0000000208150819 */ /* 0x040fe20000010215 */
[----:B------:R-:W-:Y:S01]  /*0750*/  @P0 IMAD.SHL.U32 R41, R8, 0x4, RZ ;  /* 0x0000000408290824 */ /* 0x000fe200078e00ff */
[----:B------:R-:W-:Y:S01]  /*0760*/  @P0 IADD3 R9, R25, R11, RZ ;  /* 0x0000000b19090210 */ /* 0x000fe20007ffe0ff */
[----:B------:R-:W-:Y:S02]  /*0770*/  IMAD.SHL.U32 R8, R34, 0x40, RZ ;  /* 0x0000004022087824 */ /* 0x000fe400078e00ff */
[----:B------:R-:W-:Y:S01]  /*0780*/  @P1 IMAD R27, R48, 0x3, RZ ;  /* 0x00000003301b1824 */ /* 0x000fe200078e02ff */
[----:B------:R-:W-:Y:S01]  /*0790*/  @P0 SHF.L.U64.HI R14, R24, 0x2, R9 ;  /* 0x00000002180e0819 */ /* 0x000fe20000010209 */
[----:B------:R-:W-:Y:S01]  /*07a0*/  @P1 IMAD.WIDE.U32 R10, R35, 0x3, R60 ;  /* 0x00000003230a1825 */ /* 0x000fe200078e003c */
[C---:B------:R-:W-:Y:S02]  /*07b0*/  IADD3 R6, P2, R8.reuse, UR4, RZ ;  /* 0x0000000408067c10 */ /* 0x040fe4000ff5e0ff */
[----:B------:R-:W-:Y:S01]  /*07c0*/  IADD3 R8, P3, R8, UR6, RZ ;  /* 0x0000000608087c10 */ /* 0x000fe2000ff7e0ff */
[----:B------:R-:W-:Y:S01]  /*07d0*/  @P1 IMAD.IADD R9, R11, 0x1, R27 ;  /* 0x000000010b091824 */ /* 0x000fe200078e021b */
[----:B------:R-:W-:Y:S01]  /*07e0*/  @P1 SHF.L.U32 R11, R10, 0x2, RZ ;  /* 0x000000020a0b1819 */ /* 0x000fe200000006ff */
[----:B------:R-:W-:Y:S01]  /*07f0*/  @P1 IMAD.SHL.U32 R25, R60, 0x4, RZ ;  /* 0x000000043c191824 */ /* 0x000fe200078e00ff */
[----:B------:R-:W-:Y:S01]  /*0800*/  @!P0 MOV R40, RZ ;  /* 0x000000ff00288202 */ /* 0x000fe20000000f00 */
[----:B------:R-:W-:Y:S01]  /*0810*/  @P0 IMAD.SHL.U32 R55, R24, 0x4, RZ ;  /* 0x0000000418370824 */ /* 0x000fe200078e00ff */
[----:B------:R-:W-:Y:S01]  /*0820*/  @P1 SHF.L.U64.HI R0, R10, 0x2, R9 ;  /* 0x000000020a001819 */ /* 0x000fe20000010209 */
[----:B------:R-:W-:Y:S01]  /*0830*/  @!P1 IMAD.MOV.U32 R27, RZ, RZ, RZ ;  /* 0x000000ffff1b9224 */ /* 0x000fe200078e00ff */
[----:B------:R-:W-:-:S02]  /*0840*/  IADD3.X R10, R18, UR7, RZ, P3, !PT ;  /* 0x00000007120a7c10 */ /* 0x000fc40009ffe4ff */
[C---:B------:R-:W-:Y:S02]  /*0850*/  @P0 LEA R37, P3, R35.reuse, R22, 0x2 ;  /* 0x0000001623250211 */ /* 0x040fe400078610ff */
[----:B------:R-:W-:Y:S01]  /*0860*/  IADD3.X R9, R18, UR5, RZ, P2, !PT ;  /* 0x0000000512097c10 */ /* 0x000fe200097fe4ff */
[----:B------:R-:W-:Y:S01]  /*0870*/  @!P0 IMAD.MOV.U32 R45, RZ, RZ, RZ ;  /* 0x000000ffff2d8224 */ /* 0x000fe200078e00ff */
[----:B------:R-:W-:Y:S01]  /*0880*/  @P0 LEA.HI.X R18, R35, R23, R48, 0x2, P3 ;  /* 0x0000001723120211 */ /* 0x000fe200018f1430 */
[----:B------:R-:W-:Y:S01]  /*0890*/  ULDC.64 UR4, c[0x0][0x230] ;  /* 0x00008c0000047ab9 */ /* 0x000fe20000000a00 */
[C---:B------:R-:W-:Y:S02]  /*08a0*/  @P1 IADD3 R22, P3, R25.reuse, R8, RZ ;  /* 0x0000000819161210 */ /* 0x040fe40007f7e0ff */
[----:B------:R-:W-:Y:S02]  /*08b0*/  @P1 IADD3 R38, P2, R25, R6, RZ ;  /* 0x0000000619261210 */ /* 0x000fe40007f5e0ff */
[----:B------:R-:W-:-:S02]  /*08c0*/  @P1 IADD3.X R23, R20, R10, RZ, P3, !PT ;  /* 0x0000000a14171210 */ /* 0x000fc40001ffe4ff */
[C---:B------:R-:W-:Y:S01]  /*08d0*/  @P0 SHF.L.U64.HI R18, R37.reuse, 0x2, R18 ;  /* 0x0000000225120819 */ /* 0x040fe20000010212 */
[----:B------:R-:W-:Y:S01]  /*08e0*/  @P1 IMAD.X R39, R20, 0x1, R9, P2 ;  /* 0x0000000114271824 */ /* 0x000fe200010e0609 */
[----:B------:R-:W-:Y:S01]  /*08f0*/  @P1 IADD3 R25, P2, R60, R35, RZ ;  /* 0x000000233c191210 */ /* 0x000fe20007f5e0ff */
[----:B------:R0:W2:Y:S01]  /*0900*/  @P1 LDG.E R33, desc[UR10][R22.64] ;  /* 0x0000000a16211981 */ /* 0x0000a2000c1e1900 */
[----:B------:R-:W-:-:S03]  /*0910*/  @P0 IMAD.SHL.U32 R37, R37, 0x4, RZ ;  /* 0x0000000425250824 */ /* 0x000fc600078e00ff */
[----:B------:R-:W-:Y:S01]  /*0920*/  @P1 IMAD.X R42, R61, 0x1, R48, P2 ;  /* 0x000000013d2a1824 */ /* 0x000fe200010e0630 */
[----:B------:R-:W-:Y:S01]  /*0930*/  @P1 LOP3.LUT R51, R16, 0xfffffffe, RZ, 0xc0, !PT ;  /* 0xfffffffe10331812 */ /* 0x000fe200078ec0ff */
[----:B------:R-:W-:Y:S01]  /*0940*/  @!P1 IMAD.MOV.U32 R20, RZ, RZ, RZ ;  /* 0x000000ffff149224 */ /* 0x000fe200078e00ff */
[----:B------:R-:W-:Y:S01]  /*0950*/  @P0 IADD3 R28, P3, R37, R6, RZ ;  /* 0x00000006251c0210 */ /* 0x000fe20007f7e0ff */
[----:B------:R-:W3:Y:S01]  /*0960*/  @P1 LDG.E R27, desc[UR10][R38.64] ;  /* 0x0000000a261b1981 */ /* 0x000ee2000c1e1900 */
[C---:B------:R-:W-:Y:S01]  /*0970*/  @P1 SHF.L.U64.HI R42, R25.reuse, 0x2, R42 ;  /* 0x00000002192a1819 */ /* 0x040fe2000001022a */
[----:B------:R-:W-:Y:S02]  /*0980*/  @P1 IMAD.SHL.U32 R25, R25, 0x4, RZ ;  /* 0x0000000419191824 */ /* 0x000fe400078e00ff */
[----:B------:R-:W-:Y:S01]  /*0990*/  @P0 IMAD.X R29, R18, 0x1, R9, P3 ;  /* 0x00000001121d0824 */ /* 0x000fe200018e0609 */
[----:B------:R-:W-:Y:S02]  /*09a0*/  @P0 IADD3 R36, P3, R37, R8, RZ ;  /* 0x0000000825240210 */ /* 0x000fe40007f7e0ff */
[----:B------:R-:W-:-:S02]  /*09b0*/  @P1 IADD3 R24, P2, R25, R6, RZ ;  /* 0x0000000619181210 */ /* 0x000fc40007f5e0ff */
[----:B------:R1:W5:Y:S01]  /*09c0*/  @P0 LDG.E R40, desc[UR10][R28.64] ;  /* 0x0000000a1c280981 */ /* 0x000362000c1e1900 */
[----:B------:R-:W-:Y:S01]  /*09d0*/  @P0 IMAD.X R37, R18, 0x1, R10, P3 ;  /* 0x0000000112250824 */ /* 0x000fe200018e060a */
[----:B0-----:R-:W-:Y:S01]  /*09e0*/  @P1 IADD3 R22, P3, R25, R8, RZ ;  /* 0x0000000819161210 */ /* 0x001fe20007f7e0ff */
[----:B------:R-:W-:-:S03]  /*09f0*/  @P1 IMAD.X R25, R42, 0x1, R9, P2 ;  /* 0x000000012a191824 */ /* 0x000fc600010e0609 */
[----:B------:R-:W-:Y:S01]  /*0a00*/  @P1 IADD3.X R23, R42, R10, RZ, P3, !PT ;  /* 0x0000000a2a171210 */ /* 0x000fe20001ffe4ff */
[----:B------:R-:W-:Y:S01]  /*0a10*/  @!P1 IMAD.MOV.U32 R18, RZ, RZ, RZ ;  /* 0x000000ffff129224 */ /* 0x000fe200078e00ff */
[----:B------:R0:W5:Y:S01]  /*0a20*/  @P1 LDG.E R20, desc[UR10][R24.64] ;  /* 0x0000000a18141981 */ /* 0x000162000c1e1900 */
[C---:B-1----:R-:W-:Y:S02]  /*0a30*/  @P0 IADD3 R28, P3, R43.reuse, R8, RZ ;  /* 0x000000082b1c0210 */ /* 0x042fe40007f7e0ff */
[----:B------:R-:W-:Y:S02]  /*0a40*/  @P0 IADD3 R42, P2, R43, R6, RZ ;  /* 0x000000062b2a0210 */ /* 0x000fe40007f5e0ff */
[----:B------:R1:W5:Y:S01]  /*0a50*/  @P1 LDG.E R18, desc[UR10][R22.64] ;  /* 0x0000000a16121981 */ /* 0x000362000c1e1900 */
[----:B------:R-:W-:Y:S02]  /*0a60*/  @P0 IADD3.X R29, R26, R10, RZ, P3, !PT ;  /* 0x0000000a1a1d0210 */ /* 0x000fe40001ffe4ff */
[----:B0-----:R-:W-:-:S02]  /*0a70*/  @P0 IADD3 R24, P3, R41, R6, RZ ;  /* 0x0000000629180210 */ /* 0x001fc40007f7e0ff */
[----:B------:R-:W-:-:S03]  /*0a80*/  @P1 LOP3.LUT R17, R17, 0x3fffffff, RZ, 0xc0, !PT ;  /* 0x3fffffff11111812 */ /* 0x000fc600078ec0ff */
[--C-:B------:R-:W-:Y:S01]  /*0a90*/  @P0 IMAD.X R25, R21, 0x1, R9.reuse, P3 ;  /* 0x0000000115190824 */ /* 0x100fe200018e0609 */
[----:B-1----:R-:W-:Y:S02]  /*0aa0*/  @P0 IADD3 R22, P4, R41, R8, RZ ;  /* 0x0000000829160210 */ /* 0x002fe40007f9e0ff */
[----:B------:R-:W-:Y:S01]  /*0ab0*/  @P1 IADD3 R51, P3, R51, R60, RZ ;  /* 0x0000003c33331210 */ /* 0x000fe20007f7e0ff */
[----:B------:R-:W-:Y:S02]  /*0ac0*/  @P0 IMAD.X R43, R26, 0x1, R9, P2 ;  /* 0x000000011a2b0824 */ /* 0x000fe400010e0609 */
[----:B------:R-:W-:Y:S01]  /*0ad0*/  @P0 IMAD.X R23, R21, 0x1, R10, P4 ;  /* 0x0000000115170824 */ /* 0x000fe200020e060a */
[----:B------:R-:W-:Y:S01]  /*0ae0*/  @P0 IADD3 R16, P4, R55, R6, RZ ;  /* 0x0000000637100210 */ /* 0x000fe20007f9e0ff */
[----:B------:R-:W-:-:S03]  /*0af0*/  @P1 IMAD.X R26, R17, 0x1, R61, P3 ;  /* 0x00000001111a1824 */ /* 0x000fc600018e063d */
[C---:B------:R-:W-:Y:S02]  /*0b00*/  @P0 IADD3.X R17, R14.reuse, R9, RZ, P4, !PT ;  /* 0x000000090e110210 */ /* 0x040fe400027fe4ff */
[C---:B------:R-:W-:Y:S01]  /*0b10*/  @P1 SHF.L.U64.HI R21, R51.reuse, 0x2, R26 ;  /* 0x0000000233151819 */ /* 0x040fe2000001021a */
[----:B------:R-:W-:Y:S01]  /*0b20*/  @P1 IMAD.SHL.U32 R51, R51, 0x4, RZ ;  /* 0x0000000433331824 */ /* 0x000fe200078e00ff */
[----:B------:R-:W-:Y:S02]  /*0b30*/  @P0 IADD3 R54, P4, R55, R8, RZ ;  /* 0x0000000837360210 */ /* 0x000fe40007f9e0ff */
[----:B------:R-:W-:Y:S02]  /*0b40*/  @!P0 MOV R47, RZ ;  /* 0x000000ff002f8202 */ /* 0x000fe40000000f00 */
[----:B------:R-:W-:Y:S02]  /*0b50*/  @P0 IADD3.X R55, R14, R10, RZ, P4, !PT ;  /* 0x0000000a0e370210 */ /* 0x000fe400027fe4ff */
[----:B------:R-:W-:-:S02]  /*0b60*/  @P1 IADD3 R50, P4, R51, R8, RZ ;  /* 0x0000000833321210 */ /* 0x000fc40007f9e0ff */
[----:B------:R-:W-:Y:S01]  /*0b70*/  @P1 IADD3 R52, P3, R51, R6, RZ ;  /* 0x0000000633341210 */ /* 0x000fe20007f7e0ff */
[----:B------:R0:W5:Y:S01]  /*0b80*/  @P0 LDG.E R47, desc[UR10][R22.64] ;  /* 0x0000000a162f0981 */ /* 0x000162000c1e1900 */
[----:B------:R-:W-:Y:S02]  /*0b90*/  @!P1 IMAD.MOV.U32 R26, RZ, RZ, RZ ;  /* 0x000000ffff1a9224 */ /* 0x000fe400078e00ff */
[C---:B------:R-:W-:Y:S01]  /*0ba0*/  @P1 IADD3.X R53, R21.reuse, R9, RZ, P3, !PT ;  /* 0x0000000915351210 */ /* 0x040fe20001ffe4ff */
[----:B------:R-:W-:Y:S01]  /*0bb0*/  @P1 IMAD.X R51, R21, 0x1, R10, P4 ;  /* 0x0000000115331824 */ /* 0x000fe200020e060a */
[----:B------:R-:W-:Y:S02]  /*0bc0*/  @!P0 MOV R32, RZ ;  /* 0x000000ff00208202 */ /* 0x000fe40000000f00 */
[----:B------:R-:W-:Y:S01]  /*0bd0*/  @!P0 CS2R R38, SRZ ;  /* 0x0000000000268805 */ /* 0x000fe2000001ff00 */
[----:B------:R-:W-:Y:S01]  /*0be0*/  @!P0 IMAD.MOV.U32 R41, RZ, RZ, RZ ;  /* 0x000000ffff298224 */ /* 0x000fe200078e00ff */
[----:B------:R-:W5:Y:S01]  /*0bf0*/  @P1 LDG.E R26, desc[UR10][R52.64] ;  /* 0x0000000a341a1981 */ /* 0x000f62000c1e1900 */
[----:B0-----:R-:W-:-:S03]  /*0c00*/  @!P1 IMAD.MOV.U32 R22, RZ, RZ, RZ ;  /* 0x000000ffff169224 */ /* 0x001fc600078e00ff */
[----:B------:R-:W5:Y:S04]  /*0c10*/  @P0 LDG.E R32, desc[UR10][R36.64] ;  /* 0x0000000a24200981 */ /* 0x000f68000c1e1900 */
[----:B------:R-:W5:Y:S01]  /*0c20*/  @P1 LDG.E R22, desc[UR10][R50.64] ;  /* 0x0000000a32161981 */ /* 0x000f62000c1e1900 */
[----:B------:R-:W-:-:S03]  /*0c30*/  IMAD.MOV.U32 R23, RZ, RZ, 0x3bbb989d ;  /* 0x3bbb989dff177424 */ /* 0x000fc600078e00ff */
[----:B------:R0:W5:Y:S01]  /*0c40*/  @P0 LDG.E R39, desc[UR10][R24.64] ;  /* 0x0000000a18270981 */ /* 0x000162000c1e1900 */
[----:B------:R-:W-:-:S03]  /*0c50*/  @!P0 IMAD.MOV.U32 R36, RZ, RZ, RZ ;  /* 0x000000ffff248224 */ /* 0x000fc600078e00ff */
[----:B------:R-:W5:Y:S01]  /*0c60*/  @P0 LDG.E R38, desc[UR10][R42.64] ;  /* 0x0000000a2a260981 */ /* 0x000f62000c1e1900 */
[----:B------:R-:W-:-:S03]  /*0c70*/  ISETP.NE.U32.AND P2, PT, RZ, UR4, PT ;  /* 0x00000004ff007c0c */ /* 0x000fc6000bf45070 */
[----:B------:R1:W5:Y:S01]  /*0c80*/  @P0 LDG.E R36, desc[UR10][R28.64] ;  /* 0x0000000a1c240981 */ /* 0x000362000c1e1900 */
[----:B0-----:R-:W-:-:S03]  /*0c90*/  @P1 IADD3 R24, P3, R11, R8, RZ ;  /* 0x000000080b181210 */ /* 0x001fc60007f7e0ff */
[----:B------:R0:W5:Y:S04]  /*0ca0*/  @P0 LDG.E R41, desc[UR10][R16.64] ;  /* 0x0000000a10290981 */ /* 0x000168000c1e1900 */
[----:B------:R-:W5:Y:S01]  /*0cb0*/  @P0 LDG.E R45, desc[UR10][R54.64] ;  /* 0x0000000a362d0981 */ /* 0x000f62000c1e1900 */
[----:B-1----:R-:W-:Y:S01]  /*0cc0*/  @P1 IADD3 R28, P0, R11, R6, RZ ;  /* 0x000000060b1c1210 */ /* 0x002fe20007f1e0ff */
[C---:B------:R-:W-:Y:S01]  /*0cd0*/  @P1 IMAD.X R25, R0.reuse, 0x1, R10, P3 ;  /* 0x0000000100191824 */ /* 0x040fe200018e060a */
[----:B------:R-:W-:Y:S01]  /*0ce0*/  ISETP.NE.AND.EX P2, PT, RZ, UR5, PT, P2 ;  /* 0x00000005ff007c0c */ /* 0x000fe2000bf45320 */
[----:B------:R-:W-:Y:S01]  /*0cf0*/  IMAD.MOV.U32 R37, RZ, RZ, 0x437c0000 ;  /* 0x437c0000ff257424 */ /* 0x000fe200078e00ff */
[----:B------:R-:W-:-:S11]  /*0d00*/  @P1 IADD3.X R29, R0, R9, RZ, P0, !PT ;  /* 0x00000009001d1210 */ /* 0x000fd600007fe4ff */
[----:B------:R-:W1:Y:S01]  /*0d10*/  @P2 LDC.64 R42, c[0x0][0x230] ;  /* 0x00008c00ff2a2b82 */ /* 0x000e620000000a00 */
[----:B------:R-:W-:Y:S01]  /*0d20*/  IMAD.MOV.U32 R11, RZ, RZ, 0x3f800000 ;  /* 0x3f800000ff0b7424 */ /* 0x000fe200078e00ff */
[----:B------:R-:W-:Y:S01]  /*0d30*/  @!P1 MOV R21, RZ ;  /* 0x000000ff00159202 */ /* 0x000fe20000000f00 */
[----:B0-----:R-:W-:Y:S02]  /*0d40*/  @!P1 IMAD.MOV.U32 R17, RZ, RZ, RZ ;  /* 0x000000ffff119224 */ /* 0x001fe400078e00ff */
[----:B------:R-:W-:Y:S01]  /*0d50*/  IMAD.SHL.U32 R12, R12, 0x20, RZ ;  /* 0x000000200c0c7824 */ /* 0x000fe200078e00ff */
[----:B------:R-:W-:Y:S02]  /*0d60*/  BSSY B1, `(.L_x_16965) ;  /* 0x000001d000017945 */ /* 0x000fe40003800000 */
[----:B------:R-:W5:Y:S04]  /*0d70*/  @P1 LDG.E R21, desc[UR10][R24.64] ;  /* 0x0000000a18151981 */ /* 0x000f68000c1e1900 */
[----:B-1----:R0:W5:Y:S01]  /*0d80*/  @P2 LDG.E R11, desc[UR10][R42.64] ;  /* 0x0000000a2a0b2981 */ /* 0x002162000c1e1900 */
[----:B------:R-:W-:-:S03]  /*0d90*/  LOP3.LUT R12, R12, 0xffffffe0, R13, 0xe2, !PT ;  /* 0xffffffe00c0c7812 */ /* 0x000fc600078ee20d */
[----:B------:R3:W5:Y:S01]  /*0da0*/  @P1 LDG.E R17, desc[UR10][R28.64] ;  /* 0x0000000a1c111981 */ /* 0x000762000c1e1900 */
[----:B--2---:R-:W-:-:S05]  /*0db0*/  SHF.L.U32 R14, R33, 0x10, RZ ;  /* 0x00000010210e7819 */ /* 0x004fca00000006ff */
        /* <DEDUP_REMOVED lines=10> */
[----:B------:R-:W-:Y:S01]  /*0e60*/  ISETP.GT.U32.AND P0, PT, R0, 0x1ffffff, PT ;  /* 0x01ffffff0000780c */ /* 0x000fe20003f04070 */
[C---:B---3--:R-:W-:Y:S01]  /*0e70*/  IMAD.U32 R28, R27.reuse, 0x10000, RZ ;  /* 0x000100001b1c7824 */ /* 0x048fe200078e00ff */
[----:B------:R-:W-:Y:S02]  /*0e80*/  PRMT R24, R27, 0x7632, R24 ;  /* 0x000076321b187816 */ /* 0x000fe40000000018 */
[----:B------:R-:W-:-:S09]  /*0e90*/  PRMT R16, R33, 0x7632, R16 ;  /* 0x0000763221107816 */ /* 0x000fd20000000010 */
[----:B------:R-:W-:Y:S05]  /*0ea0*/  @P0 BRA `(.L_x_16966) ;  /* 0x0000000000100947 */ /* 0x000fea0003800000 */
[----:B------:R-:W-:Y:S02]  /*0eb0*/  MOV R0, R42 ;  /* 0x0000002a00007202 */ /* 0x000fe40000000f00 */
[----:B------:R-:W-:-:S07]  /*0ec0*/  MOV R50, 0xee0 ;  /* 0x00000ee000327802 */ /* 0x000fce0000000f00 */
[----:B-----5:R-:W-:Y:S05]  /*0ed0*/  CALL.REL.NOINC `($__internal_451_$__cuda_sm20_rcp_rn_f32_slowpath) ;  /* 0x0000007800007944 */ /* 0x020fea0003c00000 */
[----:B------:R-:W-:Y:S05]  /*0ee0*/  BRA `(.L_x_16967) ;  /* 0x0000000000107947 */ /* 0x000fea0003800000 */
.L_x_16966:
[----:B------:R-:W0:Y:S02]  /*0ef0*/  MUFU.RCP R43, R42 ;  /* 0x0000002a002b7308 */ /* 0x000e240000001000 */
[----:B0-----:R-:W-:-:S04]  /*0f00*/  FFMA R0, R42, R43, -1 ;  /* 0xbf8000002a007423 */ /* 0x001fc8000000002b */
[----:B------:R-:W-:-:S04]  /*0f10*/  FADD.FTZ R0, -R0, -RZ ;  /* 0x800000ff00007221 */ /* 0x000fc80000010100 */
[----:B------:R-:W-:-:S07]  /*0f20*/  FFMA R43, R43, R0, R43 ;  /* 0x000000002b2b7223 */ /* 0x000fce000000002b */
.L_x_16967:
[----:B------:R-:W-:Y:S05]  /*0f30*/  BSYNC B1 ;  /* 0x0000000000017941 */ /* 0x000fea0003800000 */
.L_x_16965:
        /* <DEDUP_REMOVED lines=23> */
[----:B-----5:R-:W-:Y:S05]  /*10b0*/  CALL.REL.NOINC `($__internal_451_$__cuda_sm20_rcp_rn_f32_slowpath) ;  /* 0x0000007400887944 */ /* 0x020fea0003c00000 */
[----:B------:R-:W-:Y:S05]  /*10c0*/  BRA `(.L_x_16970) ;  /* 0x0000000000107947 */ /* 0x000fea0003800000 */
.L_x_16969:
[----:B------:R-:W0:Y:S02]  /*10d0*/  MUFU.RCP R43, R42 ;  /* 0x0000002a002b7308 */ /* 0x000e240000001000 */
[----:B0-----:R-:W-:-:S04]  /*10e0*/  FFMA R0, R42, R43, -1 ;  /* 0xbf8000002a007423 */ /* 0x001fc8000000002b */
[----:B------:R-:W-:-:S04]  /*10f0*/  FADD.FTZ R0, -R0, -RZ ;  /* 0x800000ff00007221 */ /* 0x000fc80000010100 */
[----:B------:R-:W-:-:S07]  /*1100*/  FFMA R43, R43, R0, R43 ;  /* 0x000000002b2b7223 */ /* 0x000fce000000002b */
.L_x_16970:
[----:B------:R-:W-:Y:S05]  /*1110*/  BSYNC B1 ;  /* 0x0000000000017941 */ /* 0x000fea0003800000 */
.L_x_16968:
[----:B------:R-:W-:Y:S01]  /*1120*/  MOV R23, 0x3bbb989d ;  /* 0x3bbb989d00177802 */ /* 0x000fe20000000f00 */
[----:B-----5:R-:W-:Y:S01]  /*1130*/  IMAD.U32 R14, R18, 0x10000, RZ ;  /* 0x00010000120e7824 */ /* 0x020fe200078e00ff */
        /* <DEDUP_REMOVED lines=19> */
[----:B------:R-:W-:-:S11]  /*1270*/  PRMT R20, R20, 0x7632, R20 ;  /* 0x0000763214147816 */ /* 0x000fd60000000014 */
[----:B------:R-:W-:Y:S05]  /*1280*/  @P0 BRA `(.L_x_16972) ;  /* 0x0000000000100947 */ /* 0x000fea0003800000 */
[----:B------:R-:W-:Y:S01]  /*1290*/  IMAD.MOV.U32 R0, RZ, RZ, R42 ;  /* 0x000000ffff007224 */ /* 0x000fe200078e002a */
[----:B------:R-:W-:-:S07]  /*12a0*/  MOV R50, 0x12c0 ;  /* 0x000012c000327802 */ /* 0x000fce0000000f00 */
[----:B------:R-:W-:Y:S05]  /*12b0*/  CALL.REL.NOINC `($__internal_451_$__cuda_sm20_rcp_rn_f32_slowpath) ;  /* 0x0000007400087944 */ /* 0x000fea0003c00000 */
[----:B------:R-:W-:Y:S05]  /*12c0*/  BRA `(.L_x_16973) ;  /* 0x0000000000107947 */ /* 0x000fea0003800000 */
.L_x_16972:
[----:B------:R-:W0:Y:S02]  /*12d0*/  MUFU.RCP R43, R42 ;  /* 0x0000002a002b7308 */ /* 0x000e240000001000 */
[----:B0-----:R-:W-:-:S04]  /*12e0*/  FFMA R0, R42, R43, -1 ;  /* 0xbf8000002a007423 */ /* 0x001fc8000000002b */
[----:B------:R-:W-:-:S04]  /*12f0*/  FADD.FTZ R0, -R0, -RZ ;  /* 0x800000ff00007221 */ /* 0x000fc80000010100 */
[----:B------:R-:W-:-:S07]  /*1300*/  FFMA R43, R43, R0, R43 ;  /* 0x000000002b2b7223 */ /* 0x000fce000000002b */
.L_x_16973:
[----:B------:R-:W-:Y:S05]  /*1310*/  BSYNC B1 ;  /* 0x0000000000017941 */ /* 0x000fea0003800000 */
.L_x_16971:
        /* <DEDUP_REMOVED lines=23> */
[----:B------:R-:W-:Y:S05]  /*1490*/  CALL.REL.NOINC `($__internal_451_$__cuda_sm20_rcp_rn_f32_slowpath) ;  /* 0x0000007000907944 */ /* 0x000fea0003c00000 */
[----:B------:R-:W-:Y:S05]  /*14a0*/  BRA `(.L_x_16976) ;  /* 0x0000000000107947 */ /* 0x000fea0003800000 */
.L_x_16975:
[----:B------:R-:W0:Y:S02]  /*14b0*/  MUFU.RCP R43, R42 ;  /* 0x0000002a002b7308 */ /* 0x000e240000001000 */
[----:B0-----:R-:W-:-:S04]  /*14c0*/  FFMA R0, R42, R43, -1 ;  /* 0xbf8000002a007423 */ /* 0x001fc8000000002b */
[----:B------:R-:W-:-:S04]  /*14d0*/  FADD.FTZ R0, -R0, -RZ ;  /* 0x800000ff00007221 */ /* 0x000fc80000010100 */
[----:B------:R-:W-:-:S07]  /*14e0*/  FFMA R43, R43, R0, R43 ;  /* 0x000000002b2b7223 */ /* 0x000fce000000002b */
.L_x_16976:
[----:B------:R-:W-:Y:S05]  /*14f0*/  BSYNC B1 ;  /* 0x0000000000017941 */ /* 0x000fea0003800000 */
.L_x_16974:
        /* <DEDUP_REMOVED lines=25> */
[----:B------:R-:W-:Y:S05]  /*1690*/  CALL.REL.NOINC `($__internal_451_$__cuda_sm20_rcp_rn_f32_slowpath) ;  /* 0x0000007000107944 */ /* 0x000fea0003c00000 */
[----:B------:R-:W-:Y:S05]  /*16a0*/  BRA `(.L_x_16979) ;  /* 0x0000000000107947 */ /* 0x000fea0003800000 */
.L_x_16978:
[----:B------:R-:W0:Y:S02]  /*16b0*/  MUFU.RCP R43, R42 ;  /* 0x0000002a002b7308 */ /* 0x000e240000001000 */
[----:B0-----:R-:W-:-:S04]  /*16c0*/  FFMA R0, R42, R43, -1 ;  /* 0xbf8000002a007423 */ /* 0x001fc8000000002b */
[----:B------:R-:W-:-:S04]  /*16d0*/  FADD.FTZ R0, -R0, -RZ ;  /* 0x800000ff00007221 */ /* 0x000fc80000010100 */
[----:B------:R-:W-:-:S07]  /*16e0*/  FFMA R43, R43, R0, R43 ;  /* 0x000000002b2b7223 */ /* 0x000fce000000002b */
.L_x_16979:
[----:B------:R-:W-:Y:S05]  /*16f0*/  BSYNC B1 ;  /* 0x0000000000017941 */ /* 0x000fea0003800000 */
.L_x_16977:
        /* <DEDUP_REMOVED lines=23> */
[----:B------:R-:W-:Y:S05]  /*1870*/  CALL.REL.NOINC `($__internal_451_$__cuda_sm20_rcp_rn_f32_slowpath) ;  /* 0x0000006c00987944 */ /* 0x000fea0003c00000 */
[----:B------:R-:W-:Y:S05]  /*1880*/  BRA `(.L_x_16982) ;  /* 0x0000000000107947 */ /* 0x000fea0003800000 */
.L_x_16981:
[----:B------:R-:W0:Y:S02]  /*1890*/  MUFU.RCP R43, R42 ;  /* 0x0000002a002b7308 */ /* 0x000e240000001000 */
[----:B0-----:R-:W-:-:S04]  /*18a0*/  FFMA R0, R42, R43, -1 ;  /* 0xbf8000002a007423 */ /* 0x001fc8000000002b */
[----:B------:R-:W-:-:S04]  /*18b0*/  FADD.FTZ R0, -R0, -RZ ;  /* 0x800000ff00007221 */ /* 0x000fc80000010100 */
[----:B------:R-:W-:-:S07]  /*18c0*/  FFMA R43, R43, R0, R43 ;  /* 0x000000002b2b7223 */ /* 0x000fce000000002b */
.L_x_16982:
[----:B------:R-:W-:Y:S05]  /*18d0*/  BSYNC B1 ;  /* 0x0000000000017941 */ /* 0x000fea0003800000 */
.L_x_16980:
[----:B------:R-:W-:Y:S01]  /*18e0*/  SHF.L.U32 R14, R21, 0x10, RZ ;  /* 0x00000010150e7819 */ /* 0x000fe200000006ff */
        /* <DEDUP_REMOVED lines=24> */
[----:B------:R-:W-:Y:S05]  /*1a70*/  CALL.REL.NOINC `($__internal_451_$__cuda_sm20_rcp_rn_f32_slowpath) ;  /* 0x0000006c00187944 */ /* 0x000fea0003c00000 */
[----:B------:R-:W-:Y:S05]  /*1a80*/  BRA `(.L_x_16985) ;  /* 0x0000000000107947 */ /* 0x000fea0003800000 */
.L_x_16984:
[----:B------:R-:W0:Y:S02]  /*1a90*/  MUFU.RCP R43, R44 ;  /* 0x0000002c002b7308 */ /* 0x000e240000001000 */
[----:B0-----:R-:W-:-:S04]  /*1aa0*/  FFMA R0, R44, R43, -1 ;  /* 0xbf8000002c007423 */ /* 0x001fc8000000002b */
[----:B------:R-:W-:-:S04]  /*1ab0*/  FADD.FTZ R0, -R0, -RZ ;  /* 0x800000ff00007221 */ /* 0x000fc80000010100 */
[----:B------:R-:W-:-:S07]  /*1ac0*/  FFMA R43, R43, R0, R43 ;  /* 0x000000002b2b7223 */ /* 0x000fce000000002b */
.L_x_16985:
[----:B------:R-:W-:Y:S05]  /*1ad0*/  BSYNC B1 ;  /* 0x0000000000017941 */ /* 0x000fea0003800000 */
.L_x_16983:
        /* <DEDUP_REMOVED lines=25> */
.L_x_16987:
[----:B------:R-:W0:Y:S02]  /*1c70*/  MUFU.RCP R43, R44 ;  /* 0x0000002c002b7308 */ /* 0x000e240000001000 */
[----:B0-----:R-:W-:-:S04]  /*1c80*/  FFMA R0, R44, R43, -1 ;  /* 0xbf8000002c007423 */ /* 0x001fc8000000002b */
[----:B------:R-:W-:-:S04]  /*1c90*/  FADD.FTZ R0, -R0, -RZ ;  /* 0x800000ff00007221 */ /* 0x000fc80000010100 */
[----:B------:R-:W-:-:S07]  /*1ca0*/  FFMA R43, R43, R0, R43 ;  /* 0x000000002b2b7223 */ /* 0x000fce000000002b */
.L_x_16988:
[----:B------:R-:W-:Y:S05]  /*1cb0*/  BSYNC B1 ;  /* 0x0000000000017941 */ /* 0x000fea0003800000 */
.L_x_16986:
[----:B------:R-:W-:Y:S01]  /*1cc0*/  SHF.R.U32.HI R23, RZ, 0x3, R13 ;  /* 0x00000003ff177819 */ /* 0x000fe2000001160d */
[----:B------:R-:W-:Y:S01]  /*1cd0*/  ULDC.64 UR4, c[0x0][0x220] ;  /* 0x0000880000047ab9 */ /* 0x000fe20000000a00 */
[----:B------:R-:W-:Y:S01]  /*1ce0*/  ISETP.GE.U32.AND P0, PT, R4, R5, PT ;  /* 0x000000050400720c */ /* 0x000fe20003f06070 */
[-C--:B------:R-:W-:Y:S01]  /*1cf0*/  FMUL R46, R28, R11.reuse ;  /* 0x0000000b1c2e7220 */ /* 0x080fe20000400000 */
[----:B------:R-:W-:Y:S01]  /*1d00*/  LOP3.LUT R0, R23, 0x1c, RZ, 0xc0, !PT ;  /* 0x0000001c17007812 */ /* 0x000fe200078ec0ff */
[-C--:B------:R-:W-:Y:S01]  /*1d10*/  FMUL R21, R24, R11.reuse ;  /* 0x0000000b18157220 */ /* 0x080fe20000400000 */
[----:B------:R-:W-:Y:S01]  /*1d20*/  LEA R14, P1, R34, UR4, 0x5 ;  /* 0x00000004220e7c11 */ /* 0x000fe2000f8228ff */
[-C--:B------:R-:W-:Y:S01]  /*1d30*/  FMUL R27, R20, R11.reuse ;  /* 0x0000000b141b7220 */ /* 0x080fe20000400000 */
[----:B------:R-:W-:Y:S01]  /*1d40*/  FMNMX R25, RZ, |R28|, !PT ;  /* 0x4000001cff197209 */ /* 0x000fe20007800000 */
[----:B------:R-:W-:Y:S01]  /*1d50*/  IMAD.IADD R13, R13, 0x1, -R0 ;  /* 0x000000010d0d7824 */ /* 0x000fe200078e0a00 */
[----:B------:R-:W-:Y:S01]  /*1d60*/  LEA.HI.X R15, R34, UR5, R15, 0x5, P1 ;  /* 0x00000005220f7c11 */ /* 0x000fe200088f2c0f */
[----:B------:R-:W-:Y:S01]  /*1d70*/  FMUL R28, R18, R11 ;  /* 0x0000000b121c7220 */ /* 0x000fe20000400000 */
[----:B------:R-:W-:Y:S01]  /*1d80*/  FMNMX R33, |R24|, R25, !PT ;  /* 0x0000001918217209 */ /* 0x000fe20007800200 */
[-C--:B------:R-:W-:Y:S01]  /*1d90*/  FMUL R34, R22, R11.reuse ;  /* 0x0000000b16227220 */ /* 0x080fe20000400000 */
[----:B------:R-:W-:Y:S01]  /*1da0*/  LOP3.LUT R0, R13, 0x1f, RZ, 0xc0, !PT ;  /* 0x0000001f0d007812 */ /* 0x000fe200078ec0ff */
[-C--:B------:R-:W-:Y:S01]  /*1db0*/  FMUL R44, R42, R11.reuse ;  /* 0x0000000b2a2c7220 */ /* 0x080fe20000400000 */
[----:B------:R-:W-:Y:S01]  /*1dc0*/  F2FP.SATFINITE.E4M3.F32.PACK_AB_MERGE_C R46, RZ, R46, RZ ;  /* 0x0000002eff2e723e */ /* 0x000fe200048070ff */
[----:B------:R-:W-:Y:S01]  /*1dd0*/  FMUL R37, R26, R11 ;  /* 0x0000000b1a257220 */ /* 0x000fe20000400000 */
[----:B------:R-:W-:Y:S01]  /*1de0*/  ISETP.GE.U32.OR P0, PT, R0, R7, P0 ;  /* 0x000000070000720c */ /* 0x000fe20000706470 */
[----:B------:R-:W-:Y:S01]  /*1df0*/  FADD R0, -R43, 1 ;  /* 0x3f8000002b007421 */ /* 0x000fe20000000100 */
[----:B------:R-:W-:Y:S01]  /*1e00*/  F2FP.SATFINITE.E4M3.F32.PACK_AB_MERGE_C R21, RZ, R21, RZ ;  /* 0x00000015ff15723e */ /* 0x000fe200048070ff */
[----:B------:R-:W-:Y:S01]  /*1e10*/  BSSY B0, `(.L_x_16989) ;  /* 0x0000020000007945 */ /* 0x000fe20003800000 */
[----:B------:R-:W-:Y:S01]  /*1e20*/  F2FP.SATFINITE.E4M3.F32.PACK_AB_MERGE_C R28, RZ, R28, RZ ;  /* 0x0000001cff1c723e */ /* 0x000fe200048070ff */
[----:B------:R-:W-:Y:S01]  /*1e30*/  FMUL R0, R0, R43 ;  /* 0x0000002b00007220 */ /* 0x000fe20000400000 */
[----:B------:R-:W-:-:S02]  /*1e40*/  F2FP.SATFINITE.E4M3.F32.PACK_AB_MERGE_C R27, RZ, R27, RZ ;  /* 0x0000001bff1b723e */ /* 0x000fc400048070ff */
[----:B------:R-:W-:Y:S01]  /*1e50*/  F2FP.SATFINITE.E4M3.F32.PACK_AB_MERGE_C R34, RZ, R34, RZ ;  /* 0x00000022ff22723e */ /* 0x000fe200048070ff */
[----:B------:R-:W-:Y:S01]  /*1e60*/  FFMA R0, R16, R0, R43 ;  /* 0x0000000010007223 */ /* 0x000fe2000000002b */
[----:B------:R-:W-:Y:S02]  /*1e70*/  F2FP.SATFINITE.E4M3.F32.PACK_AB_MERGE_C R44, RZ, R44, RZ ;  /* 0x0000002cff2c723e */ /* 0x000fe400048070ff */
[----:B------:R-:W-:Y:S01]  /*1e80*/  F2FP.SATFINITE.E4M3.F32.PACK_AB_MERGE_C R37, RZ, R37, RZ ;  /* 0x00000025ff25723e */ /* 0x000fe200048070ff */
[----:B------:R-:W-:Y:S01]  /*1e90*/  FMUL R0, R17, R0 ;  /* 0x0000000011007220 */ /* 0x000fe20000400000 */
[C---:B------:R-:W-:Y:S02]  /*1ea0*/  @!P0 LEA R50, P1, R60.reuse, R14, 0x1 ;  /* 0x0000000e3c328211 */ /* 0x040fe400078208ff */
[----:B------:R-:W-:Y:S02]  /*1eb0*/  @!P0 PRMT R29, R21, 0x7604, R46 ;  /* 0x00007604151d8816 */ /* 0x000fe4000000002e */
[----:B------:R-:W-:-:S02]  /*1ec0*/  @!P0 LEA.HI.X R51, R60, R15, R61, 0x1, P1 ;  /* 0x0000000f3c338211 */ /* 0x000fc400008f0c3d */
[----:B------:R-:W-:Y:S02]  /*1ed0*/  @!P0 IADD3 R16, P1, R60, R35, RZ ;  /* 0x000000233c108210 */ /* 0x000fe40007f3e0ff */
[----:B------:R-:W-:Y:S01]  /*1ee0*/  @!P0 PRMT R43, R27, 0x7604, R28 ;  /* 0x000076041b2b8816 */ /* 0x000fe2000000001c */
[----:B------:R0:W-:Y:S01]  /*1ef0*/  @!P0 STG.E.U16 desc[UR10][R50.64], R29 ;  /* 0x0000001d32008986 */ /* 0x0001e2000c10150a */
[----:B------:R-:W-:Y:S02]  /*1f00*/  @!P0 IADD3.X R25, R61, R48, RZ, P1, !PT ;  /* 0x000000303d198210 */ /* 0x000fe40000ffe4ff */
[----:B------:R-:W-:-:S04]  /*1f10*/  @!P0 LEA R24, P1, R16, R14, 0x1 ;  /* 0x0000000e10188211 */ /* 0x000fc800078208ff */
[----:B------:R-:W-:-:S05]  /*1f20*/  @!P0 LEA.HI.X R25, R16, R15, R25, 0x1, P1 ;  /* 0x0000000f10198211 */ /* 0x000fca00008f0c19 */
[----:B------:R1:W-:Y:S01]  /*1f30*/  @!P0 STG.E.U16 desc[UR10][R24.64], R43 ;  /* 0x0000002b18008986 */ /* 0x0003e2000c10150a */
[----:B0-----:R-:W-:Y:S01]  /*1f40*/  FMNMX R29, |R18|, R33, !PT ;  /* 0x00000021121d7209 */ /* 0x001fe20007800200 */
[----:B------:R-:W-:-:S05]  /*1f50*/  FMUL R33, R0, R11 ;  /* 0x0000000b00217220 */ /* 0x000fca0000400000 */
[----:B------:R-:W-:Y:S01]  /*1f60*/  F2FP.SATFINITE.E4M3.F32.PACK_AB_MERGE_C R33, RZ, R33, RZ ;  /* 0x00000021ff21723e */ /* 0x000fe200048070ff */
[----:B------:R-:W-:Y:S06]  /*1f70*/  @P0 BRA `(.L_x_16990) ;  /* 0x0000000000240947 */ /* 0x000fec0003800000 */
[----:B------:R-:W-:Y:S01]  /*1f80*/  ULDC.64 UR4, c[0x0][0x258] ;  /* 0x0000960000047ab9 */ /* 0x000fe20000000a00 */
[----:B-1----:R-:W-:Y:S01]  /*1f90*/  PRMT R25, R37, 0x7604, R34 ;  /* 0x0000760425197816 */ /* 0x002fe20000000022 */
[----:B------:R-:W-:Y:S02]  /*1fa0*/  ULOP3.LUT UR6, UR4, 0xfffffffe, URZ, 0xc0, !UPT ;  /* 0xfffffffe04067892 */ /* 0x000fe4000f8ec03f */
[----:B------:R-:W-:-:S04]  /*1fb0*/  ULOP3.LUT UR4, UR5, 0x7fffffff, URZ, 0xc0, !UPT ;  /* 0x7fffffff05047892 */ /* 0x000fc8000f8ec03f */
[----:B------:R-:W-:-:S04]  /*1fc0*/  IADD3 R17, P1, R60, UR6, RZ ;  /* 0x000000063c117c10 */ /* 0x000fc8000ff3e0ff */
[----:B------:R-:W-:Y:S02]  /*1fd0*/  IADD3.X R18, R61, UR4, RZ, P1, !PT ;  /* 0x000000043d127c10 */ /* 0x000fe40008ffe4ff */
[----:B------:R-:W-:-:S04]  /*1fe0*/  LEA R16, P1, R17, R14, 0x1 ;  /* 0x0000000e11107211 */ /* 0x000fc800078208ff */
[----:B------:R-:W-:-:S05]  /*1ff0*/  LEA.HI.X R17, R17, R15, R18, 0x1, P1 ;  /* 0x0000000f11117211 */ /* 0x000fca00008f0c12 */
[----:B------:R0:W-:Y:S04]  /*2000*/  STG.E.U16 desc[UR10][R16.64], R25 ;  /* 0x0000001910007986 */ /* 0x0001e8000c10150a */
.L_x_16990:
[----:B------:R-:W-:Y:S05]  /*2010*/  BSYNC B0 ;  /* 0x0000000000007941 */ /* 0x000fea0003800000 */
.L_x_16989:
[----:B------:R-:W-:Y:S04]  /*2020*/  BSSY B0, `(.L_x_16991) ;  /* 0x000000b000007945 */ /* 0x000fe80003800000 */
[----:B------:R-:W-:Y:S05]  /*2030*/  @P0 BRA `(.L_x_16992) ;  /* 0x0000000000240947 */ /* 0x000fea0003800000 */
[----:B0-----:R-:W-:Y:S02]  /*2040*/  IMAD.MOV.U32 R16, RZ, RZ, R60 ;  /* 0x000000ffff107224 */ /* 0x001fe400078e003c */
[----:B------:R-:W-:Y:S02]  /*2050*/  IMAD.MOV.U32 R17, RZ, RZ, R61 ;  /* 0x000000ffff117224 */ /* 0x000fe400078e003d */
[----:B-1----:R-:W-:Y:S02]  /*2060*/  IMAD R25, R48, 0x3, RZ ;  /* 0x0000000330197824 */ /* 0x002fe400078e02ff */
[----:B------:R-:W-:-:S05]  /*2070*/  IMAD.WIDE.U32 R16, R35, 0x3, R16 ;  /* 0x0000000323107825 */ /* 0x000fca00078e0010 */
[----:B------:R-:W-:Y:S02]  /*2080*/  IADD3 R25, R17, R25, RZ ;  /* 0x0000001911197210 */ /* 0x000fe40007ffe0ff */
[C---:B------:R-:W-:Y:S02]  /*2090*/  LEA R24, P0, R16.reuse, R14, 0x1 ;  /* 0x0000000e10187211 */ /* 0x040fe400078008ff */
[----:B------:R-:W-:Y:S02]  /*20a0*/  PRMT R17, R33, 0x7604, R44 ;  /* 0x0000760421117816 */ /* 0x000fe4000000002c */
[----:B------:R-:W-:-:S05]  /*20b0*/  LEA.HI.X R25, R16, R15, R25, 0x1, P0 ;  /* 0x0000000f10197211 */ /* 0x000fca00000f0c19 */
[----:B------:R2:W-:Y:S04]  /*20c0*/  STG.E.U16 desc[UR10][R24.64], R17 ;  /* 0x0000001118007986 */ /* 0x0005e8000c10150a */
.L_x_16992:
[----:B------:R-:W-:Y:S05]  /*20d0*/  BSYNC B0 ;  /* 0x0000000000007941 */ /* 0x000fea0003800000 */
.L_x_16991:
[----:B------:R-:W3:Y:S01]  /*20e0*/  S2R R54, SR_TID.X ;  /* 0x0000000000367919 */ /* 0x000ee20000002100 */
[----:B------:R-:W-:Y:S01]  /*20f0*/  LOP3.LUT R23, R23, 0x1ffffffc, RZ, 0xc0, !PT ;  /* 0x1ffffffc17177812 */ /* 0x000fe200078ec0ff */
[----:B------:R-:W-:Y:S01]  /*2100*/  VIADD R18, R4, 0x2 ;  /* 0x0000000204127836 */ /* 0x000fe20000000000 */
[----:B------:R-:W-:Y:S01]  /*2110*/  LOP3.LUT R46, R46, 0xff, RZ, 0xc0, !PT ;  /* 0x000000ff2e2e7812 */ /* 0x000fe200078ec0ff */
[----:B012---:R-:W-:Y:S01]  /*2120*/  IMAD.SHL.U32 R25, R35, 0x4, RZ ;  /* 0x0000000423197824 */ /* 0x007fe200078e00ff */
[----:B------:R-:W-:Y:S02]  /*2130*/  LOP3.LUT R17, R28, 0xffff, RZ, 0xc0, !PT ;  /* 0x0000ffff1c117812 */ /* 0x000fe400078ec0ff */
[----:B------:R-:W-:Y:S02]  /*2140*/  ISETP.GE.U32.AND P0, PT, R18, R5, PT ;  /* 0x000000051200720c */ /* 0x000fe40003f06070 */
[----:B------:R-:W-:Y:S02]  /*2150*/  PRMT R46, R17, 0x7604, R46 ;  /* 0x00007604112e7816 */ /* 0x000fe4000000002e */
[----:B------:R-:W-:-:S02]  /*2160*/  IADD3 R17, P1, R25, R56, RZ ;  /* 0x0000003819117210 */ /* 0x000fc40007f3e0ff */
[----:B------:R-:W-:Y:S02]  /*2170*/  SHF.L.U64.HI R24, R35, 0x2, R48 ;  /* 0x0000000223187819 */ /* 0x000fe40000010230 */
[----:B------:R-:W-:Y:S02]  /*2180*/  FMNMX R49, |R20|, R29, !PT ;  /* 0x0000001d14317209 */ /* 0x000fe40007800200 */
[----:B------:R-:W-:Y:S01]  /*2190*/  LOP3.LUT R43, R21, 0xff, RZ, 0xc0, !PT ;  /* 0x000000ff152b7812 */ /* 0x000fe200078ec0ff */
[----:B------:R-:W-:Y:S01]  /*21a0*/  IMAD.X R19, R24, 0x1, R19, P1 ;  /* 0x0000000118137824 */ /* 0x000fe200008e0613 */
[----:B------:R-:W-:-:S04]  /*21b0*/  LOP3.LUT R20, R27, 0xffff, RZ, 0xc0, !PT ;  /* 0x0000ffff1b147812 */ /* 0x000fc800078ec0ff */
[----:B------:R-:W-:Y:S01]  /*21c0*/  PRMT R43, R20, 0x7604, R43 ;  /* 0x00007604142b7816 */ /* 0x000fe2000000002b */
[----:B---3--:R-:W-:-:S05]  /*21d0*/  IMAD.IADD R16, R54, 0x1, -R23 ;  /* 0x0000000136107824 */ /* 0x008fca00078e0a17 */
[----:B------:R-:W-:-:S04]  /*21e0*/  IADD3 R18, R16, 0x1e, RZ ;  /* 0x0000001e10127810 */ /* 0x000fc80007ffe0ff */
[----:B------:R-:W-:-:S04]  /*21f0*/  LOP3.LUT R18, R18, 0x1f, RZ, 0xc0, !PT ;  /* 0x0000001f12127812 */ /* 0x000fc800078ec0ff */
[C---:B------:R-:W-:Y:S02]  /*2200*/  ISETP.LT.U32.AND P0, PT, R18.reuse, R7, !P0 ;  /* 0x000000071200720c */ /* 0x040fe40004701070 */
[----:B------:R-:W-:-:S04]  /*2210*/  IADD3 R28, P2, R18, R17, RZ ;  /* 0x00000011121c7210 */ /* 0x000fc80007f5e0ff */
[----:B------:R-:W-:-:S07]  /*2220*/  IADD3.X R29, RZ, R19, RZ, P2, !PT ;  /* 0x00000013ff1d7210 */ /* 0x000fce00017fe4ff */
[----:B------:R-:W-:-:S05]  /*2230*/  @P0 IADD3 R21, P1, R28, R25, RZ ;  /* 0x000000191c150210 */ /* 0x000fca0007f3e0ff */
[----:B------:R-:W-:Y:S02]  /*2240*/  @P0 IMAD.X R20, R29, 0x1, R24, P1 ;  /* 0x000000011d140824 */ /* 0x000fe400008e0618 */
[----:B------:R-:W-:-:S03]  /*2250*/  @P0 IMAD.SHL.U32 R51, R21, 0x4, RZ ;  /* 0x0000000415330824 */ /* 0x000fc600078e00ff */
[----:B------:R-:W-:Y:S01]  /*2260*/  @P0 SHF.L.U64.HI R21, R21, 0x2, R20 ;  /* 0x0000000215150819 */ /* 0x000fe20000010214 */
[----:B------:R-:W-:Y:S01]  /*2270*/  @P0 IMAD.WIDE.U32 R24, R35, 0x5, R28 ;  /* 0x0000000523180825 */ /* 0x000fe200078e001c */
[----:B------:R-:W-:-:S03]  /*2280*/  @P0 IADD3 R52, P1, R51, R6, RZ ;  /* 0x0000000633340210 */ /* 0x000fc60007f3e0ff */
[----:B------:R-:W-:Y:S01]  /*2290*/  @P0 IMAD R27, R48, 0x5, RZ ;  /* 0x00000005301b0824 */ /* 0x000fe200078e02ff */
[----:B------:R-:W-:Y:S01]  /*22a0*/  @P0 IADD3.X R53, R21, R9, RZ, P1, !PT ;  /* 0x0000000915350210 */ /* 0x000fe20000ffe4ff */
[----:B------:R-:W-:Y:S01]  /*22b0*/  @!P0 IMAD.MOV.U32 R20, RZ, RZ, RZ ;  /* 0x000000ffff148224 */ /* 0x000fe200078e00ff */
[----:B------:R-:W-:Y:S01]  /*22c0*/  @P0 IADD3 R50, P1, R51, R8, RZ ;  /* 0x0000000833320210 */ /* 0x000fe20007f3e0ff */
[----:B------:R-:W-:Y:S02]  /*22d0*/  @P0 IMAD.IADD R27, R27, 0x1, R25 ;  /* 0x000000011b1b0824 */ /* 0x000fe400078e0219 */
[C---:B------:R-:W-:Y:S02]  /*22e0*/  @P0 IMAD.SHL.U32 R25, R24.reuse, 0x4, RZ ;  /* 0x0000000418190824 */ /* 0x040fe400078e00ff */
[----:B------:R-:W-:Y:S01]  /*22f0*/  @P0 IMAD.X R51, R21, 0x1, R10, P1 ;  /* 0x0000000115330824 */ /* 0x000fe200008e060a */
[----:B------:R-:W-:Y:S01]  /*2300*/  @!P0 MOV R21, RZ ;  /* 0x000000ff00158202 */ /* 0x000fe20000000f00 */
[----:B------:R0:W5:Y:S01]  /*2310*/  @P0 LDG.E R20, desc[UR10][R52.64] ;  /* 0x0000000a34140981 */ /* 0x000162000c1e1900 */
[----:B------:R-:W-:-:S02]  /*2320*/  @P0 SHF.L.U64.HI R27, R24, 0x2, R27 ;  /* 0x00000002181b0819 */ /* 0x000fc4000001021b */
[----:B------:R-:W-:Y:S02]  /*2330*/  @P0 IADD3 R54, R54, 0x1e, -R23 ;  /* 0x0000001e36360810 */ /* 0x000fe40007ffe817 */
[----:B------:R1:W5:Y:S01]  /*2340*/  @P0 LDG.E R21, desc[UR10][R50.64] ;  /* 0x0000000a32150981 */ /* 0x000362000c1e1900 */
[----:B------:R-:W-:Y:S01]  /*2350*/  IMAD.U32 R34, R34, 0x10000, RZ ;  /* 0x0001000022227824 */ /* 0x000fe200078e00ff */
[----:B------:R-:W-:Y:S02]  /*2360*/  FMNMX R49, |R22|, R49, !PT ;  /* 0x0000003116317209 */ /* 0x000fe40007800200 */
[----:B------:R-:W-:Y:S02]  /*2370*/  @!P0 CS2R R22, SRZ ;  /* 0x0000000000168805 */ /* 0x000fe4000001ff00 */
[----:B0-----:R-:W-:-:S04]  /*2380*/  @P0 IADD3 R52, P1, R25, R6, RZ ;  /* 0x0000000619340210 */ /* 0x001fc80007f3e0ff */
[----:B------:R-:W-:Y:S02]  /*2390*/  @P0 IADD3.X R53, R27, R9, RZ, P1, !PT ;  /* 0x000000091b350210 */ /* 0x000fe40000ffe4ff */
[----:B-1----:R-:W-:Y:S02]  /*23a0*/  @P0 IADD3 R50, P1, R25, R8, RZ ;  /* 0x0000000819320210 */ /* 0x002fe40007f3e0ff */
[----:B------:R-:W-:Y:S01]  /*23b0*/  @P0 LOP3.LUT R54, R54, 0x1f, RZ, 0xc0, !PT ;  /* 0x0000001f36360812 */ /* 0x000fe200078ec0ff */
[----:B------:R-:W-:Y:S01]  /*23c0*/  @P0 IMAD.WIDE.U32 R28, R35, 0x6, R28 ;  /* 0x00000006231c0825 */ /* 0x000fe200078e001c */
[----:B------:R-:W5:Y:S03]  /*23d0*/  @P0 LDG.E R22, desc[UR10][R52.64] ;  /* 0x0000000a34160981 */ /* 0x000f66000c1e1900 */
[----:B------:R-:W-:Y:S01]  /*23e0*/  @P0 IMAD.X R51, R27, 0x1, R10, P1 ;  /* 0x000000011b330824 */ /* 0x000fe200008e060a */
[----:B------:R-:W-:Y:S01]  /*23f0*/  @P0 IADD3 R24, P1, R54, R17, RZ ;  /* 0x0000001136180210 */ /* 0x000fe20007f3e0ff */
[----:B------:R-:W-:-:S03]  /*2400*/  @P0 IMAD R27, R48, 0x7, RZ ;  /* 0x00000007301b0824 */ /* 0x000fc600078e02ff */
[----:B------:R0:W5:Y:S01]  /*2410*/  @P0 LDG.E R23, desc[UR10][R50.64] ;  /* 0x0000000a32170981 */ /* 0x000162000c1e1900 */
[----:B------:R-:W-:Y:S02]  /*2420*/  @P0 IMAD.X R25, RZ, RZ, R19, P1 ;  /* 0x000000ffff190224 */ /* 0x000fe400008e0613 */
[----:B------:R-:W-:-:S04]  /*2430*/  @P0 IMAD.WIDE.U32 R24, R35, 0x7, R24 ;  /* 0x0000000723180825 */ /* 0x000fc800078e0018 */
[----:B------:R-:W-:Y:S01]  /*2440*/  @P0 IMAD.SHL.U32 R55, R24, 0x4, RZ ;  /* 0x0000000418370824 */ /* 0x000fe200078e00ff */
[----:B------:R-:W-:Y:S02]  /*2450*/  @P0 IADD3 R27, R27, R25, RZ ;  /* 0x000000191b1b0210 */ /* 0x000fe40007ffe0ff */
[----:B------:R-:W-:Y:S02]  /*2460*/  LOP3.LUT R25, R46, 0xffff, RZ, 0xc0, !PT ;  /* 0x0000ffff2e197812 */ /* 0x000fe400078ec0ff */
[----:B------:R-:W-:Y:S01]  /*2470*/  @P0 SHF.L.U64.HI R27, R24, 0x2, R27 ;  /* 0x00000002181b0819 */ /* 0x000fe2000001021b */
[----:B------:R-:W-:Y:S01]  /*2480*/  @!P0 IMAD.MOV.U32 R24, RZ, RZ, RZ ;  /* 0x000000ffff188224 */ /* 0x000fe200078e00ff */
[----:B------:R-:W-:Y:S01]  /*2490*/  LOP3.LUT R46, R25, 0xff0000, R34, 0xf8, !PT ;  /* 0x00ff0000192e7812 */ /* 0x000fe200078ef822 */
[----:B------:R-:W-:Y:S01]  /*24a0*/  @P0 IMAD R25, R48, 0x6, RZ ;  /* 0x0000000630190824 */ /* 0x000fe200078e02ff */
[----:B0-----:R-:W-:-:S03]  /*24b0*/  @P0 IADD3 R50, P1, R55, R8, RZ ;  /* 0x0000000837320210 */ /* 0x001fc60007f3e0ff */
[----:B------:R-:W-:Y:S01]  /*24c0*/  @P0 IMAD.IADD R25, R25, 0x1, R29 ;  /* 0x0000000119190824 */ /* 0x000fe200078e021d */
[C---:B------:R-:W-:Y:S02]  /*24d0*/  @P0 SHF.L.U32 R29, R28.reuse, 0x2, RZ ;  /* 0x000000021c1d0819 */ /* 0x040fe400000006ff */
[----:B------:R-:W-:Y:S02]  /*24e0*/  @P0 IADD3.X R51, R27, R10, RZ, P1, !PT ;  /* 0x0000000a1b330210 */ /* 0x000fe40000ffe4ff */
[----:B------:R-:W-:Y:S02]  /*24f0*/  @P0 SHF.L.U64.HI R28, R28, 0x2, R25 ;  /* 0x000000021c1c0819 */ /* 0x000fe40000010219 */
[----:B------:R-:W-:Y:S01]  /*2500*/  @P0 IADD3 R52, P1, R29, R6, RZ ;  /* 0x000000061d340210 */ /* 0x000fe20007f3e0ff */
[----:B------:R-:W-:Y:S01]  /*2510*/  @!P0 IMAD.MOV.U32 R25, RZ, RZ, RZ ;  /* 0x000000ffff198224 */ /* 0x000fe200078e00ff */
[----:B------:R0:W5:Y:S01]  /*2520*/  @P0 LDG.E R24, desc[UR10][R50.64] ;  /* 0x0000000a32180981 */ /* 0x000162000c1e1900 */
[----:B------:R-:W-:-:S02]  /*2530*/  FMNMX R49, |R26|, R49, !PT ;  /* 0x000000311a317209 */ /* 0x000fc40007800200 */
[----:B------:R-:W-:Y:S02]  /*2540*/  @P0 IMAD.X R53, R28, 0x1, R9, P1 ;  /* 0x000000011c350824 */ /* 0x000fe400008e0609 */
[----:B------:R-:W-:-:S03]  /*2550*/  IMAD.U32 R34, R32, 0x10000, RZ ;  /* 0x0001000020227824 */ /* 0x000fc600078e00ff */
[----:B------:R1:W5:Y:S01]  /*2560*/  @P0 LDG.E R25, desc[UR10][R52.64] ;  /* 0x0000000a34190981 */ /* 0x000362000c1e1900 */
[----:B------:R-:W-:Y:S01]  /*2570*/  @!P0 IMAD.MOV.U32 R26, RZ, RZ, RZ ;  /* 0x000000ffff1a8224 */ /* 0x000fe200078e00ff */
[----:B0-----:R-:W-:-:S04]  /*2580*/  @P0 IADD3 R50, P1, R29, R8, RZ ;  /* 0x000000081d320210 */ /* 0x001fc80007f3e0ff */
[----:B------:R-:W-:Y:S02]  /*2590*/  @P0 IADD3.X R51, R28, R10, RZ, P1, !PT ;  /* 0x0000000a1c330210 */ /* 0x000fe40000ffe4ff */
[----:B------:R-:W-:Y:S01]  /*25a0*/  @P0 IADD3 R28, P1, R55, R6, RZ ;  /* 0x00000006371c0210 */ /* 0x000fe20007f3e0ff */
[----:B-1----:R-:W-:Y:S01]  /*25b0*/  HFMA2.MMA R53, -RZ, RZ, 3.7421875, 0 ;  /* 0x437c0000ff357435 */ /* 0x002fe200000001ff */
[----:B------:R-:W-:Y:S01]  /*25c0*/  IMAD.MOV.U32 R55, RZ, RZ, 0x3bbb989d ;  /* 0x3bbb989dff377424 */ /* 0x000fe200078e00ff */
[----:B------:R0:W5:Y:S02]  /*25d0*/  @P0 LDG.E R26, desc[UR10][R50.64] ;  /* 0x0000000a321a0981 */ /* 0x000164000c1e1900 */
[----:B------:R-:W-:Y:S01]  /*25e0*/  @P0 IMAD.X R29, R27, 0x1, R9, P1 ;  /* 0x000000011b1d0824 */ /* 0x000fe200008e0609 */
[----:B------:R-:W-:Y:S01]  /*25f0*/  @!P0 MOV R27, RZ ;  /* 0x000000ff001b8202 */ /* 0x000fe20000000f00 */
[----:B------:R-:W-:-:S04]  /*2600*/  FFMA.SAT R52, -R34, R55, 0.5 ;  /* 0x3f00000022347423 */ /* 0x000fc80000002137 */
[----:B------:R-:W-:Y:S01]  /*2610*/  FFMA.RM R52, R52, R53, 12582913 ;  /* 0x4b40000134347423 */ /* 0x000fe20000004035 */
[----:B------:R1:W5:Y:S01]  /*2620*/  @P0 LDG.E R27, desc[UR10][R28.64] ;  /* 0x0000000a1c1b0981 */ /* 0x000362000c1e1900 */
[----:B------:R-:W-:Y:S01]  /*2630*/  IMAD.U32 R37, R37, 0x10000, RZ ;  /* 0x0001000025257824 */ /* 0x000fe200078e00ff */
[----:B------:R-:W-:Y:S01]  /*2640*/  FMNMX R49, |R42|, R49, !PT ;  /* 0x000000312a317209 */ /* 0x000fe20007800200 */
[C---:B------:R-:W-:Y:S01]  /*2650*/  FADD R53, R52.reuse, -12583039 ;  /* 0xcb40007f34357421 */ /* 0x040fe20000000000 */
[----:B0-----:R-:W-:Y:S01]  /*2660*/  IMAD.SHL.U32 R50, R52, 0x800000, RZ ;  /* 0x0080000034327824 */ /* 0x001fe200078e00ff */
[----:B------:R-:W-:Y:S01]  /*2670*/  BSSY B1, `(.L_x_16993) ;  /* 0x000001e000017945 */ /* 0x000fe20003800000 */
[----:B------:R-:W-:Y:S02]  /*2680*/  IMAD.U32 R42, R40, 0x10000, RZ ;  /* 0x00010000282a7824 */ /* 0x000fe400078e00ff */
[----:B------:R-:W-:Y:S01]  /*2690*/  FFMA R53, -R34, 1.4426950216293334961, -R53 ;  /* 0x3fb8aa3b22357823 */ /* 0x000fe20000000935 */
[----:B------:R-:W-:-:S02]  /*26a0*/  PRMT R32, R32, 0x7632, R32 ;  /* 0x0000763220207816 */ /* 0x000fc40000000020 */
[----:B-1----:R-:W-:Y:S01]  /*26b0*/  LOP3.LUT R28, R43, 0xffff, RZ, 0xc0, !PT ;  /* 0x0000ffff2b1c7812 */ /* 0x002fe200078ec0ff */
[----:B------:R-:W-:Y:S01]  /*26c0*/  FFMA R53, -R34, 1.925963033500011079e-08, R53 ;  /* 0x32a5706022357823 */ /* 0x000fe20000000135 */
[----:B------:R-:W-:Y:S02]  /*26d0*/  LOP3.LUT R29, R44, 0xffff, RZ, 0xc0, !PT ;  /* 0x0000ffff2c1d7812 */ /* 0x000fe400078ec0ff */
[----:B------:R-:W-:Y:S02]  /*26e0*/  LOP3.LUT R44, R28, 0xff0000, R37, 0xf8, !PT ;  /* 0x00ff00001c2c7812 */ /* 0x000fe400078ef825 */
[----:B------:R-:W-:Y:S01]  /*26f0*/  LEA R28, R29, R46, 0x18 ;  /* 0x0000002e1d1c7211 */ /* 0x000fe200078ec0ff */
[----:B------:R-:W0:Y:S01]  /*2700*/  MUFU.EX2 R53, R53 ;  /* 0x0000003500357308 */ /* 0x000e220000000800 */
[----:B------:R-:W-:Y:S01]  /*2710*/  LOP3.LUT R29, R33, 0xffff, RZ, 0xc0, !PT ;  /* 0x0000ffff211d7812 */ /* 0x000fe200078ec0ff */
[----:B------:R-:W-:Y:S01]  /*2720*/  VIADD R46, R4, 0x1 ;  /* 0x00000001042e7836 */ /* 0x000fe20000000000 */
[----:B------:R-:W-:-:S02]  /*2730*/  FMNMX R33, |R0|, R49, !PT ;  /* 0x0000003100217209 */ /* 0x000fc40007800200 */
[----:B------:R-:W-:Y:S01]  /*2740*/  PRMT R40, R40, 0x7632, R40 ;  /* 0x0000763228287816 */ /* 0x000fe20000000028 */
[----:B------:R-:W-:Y:S01]  /*2750*/  IMAD R29, R29, 0x1000000, R44 ;  /* 0x010000001d1d7824 */ /* 0x000fe200078e022c */
[----:B------:R-:W-:-:S04]  /*2760*/  IADD3 R44, R13, -0x1, RZ ;  /* 0xffffffff0d2c7810 */ /* 0x000fc80007ffe0ff */
[----:B------:R-:W-:Y:S01]  /*2770*/  LOP3.LUT R44, R44, 0x1f, RZ, 0xc0, !PT ;  /* 0x0000001f2c2c7812 */ /* 0x000fe200078ec0ff */
[----:B0-----:R-:W-:-:S04]  /*2780*/  FFMA R50, R50, R53, 1 ;  /* 0x3f80000032327423 */ /* 0x001fc80000000035 */
[----:B------:R-:W-:-:S05]  /*2790*/  VIADD R37, R50, 0x1800000 ;  /* 0x0180000032257836 */ /* 0x000fca0000000000 */
[----:B------:R-:W-:-:S04]  /*27a0*/  LOP3.LUT R37, R37, 0x7f800000, RZ, 0xc0, !PT ;  /* 0x7f80000025257812 */ /* 0x000fc800078ec0ff */
[----:B------:R-:W-:-:S13]  /*27b0*/  ISETP.GT.U32.AND P0, PT, R37, 0x1ffffff, PT ;  /* 0x01ffffff2500780c */ /* 0x000fda0003f04070 */
[----:B------:R-:W-:Y:S05]  /*27c0*/  @P0 BRA `(.L_x_16994) ;  /* 0x0000000000100947 */ /* 0x000fea0003800000 */
[----:B------:R-:W-:Y:S02]  /*27d0*/  MOV R0, R50 ;  /* 0x0000003200007202 */ /* 0x000fe40000000f00 */
[----:B------:R-:W-:-:S07]  /*27e0*/  MOV R50, 0x2800 ;  /* 0x0000280000327802 */ /* 0x000fce0000000f00 */
[----:B-----5:R-:W-:Y:S05]  /*27f0*/  CALL.REL.NOINC `($__internal_451_$__cuda_sm20_rcp_rn_f32_slowpath) ;  /* 0x0000005c00b87944 */ /* 0x020fea0003c00000 */
[----:B------:R-:W-:Y:S05]  /*2800*/  BRA `(.L_x_16995) ;  /* 0x0000000000107947 */ /* 0x000fea0003800000 */
.L_x_16994:
[----:B------:R-:W0:Y:S02]  /*2810*/  MUFU.RCP R43, R50 ;  /* 0x00000032002b7308 */ /* 0x000e240000001000 */
[----:B0-----:R-:W-:-:S04]  /*2820*/  FFMA R0, R50, R43, -1 ;  /* 0xbf80000032007423 */ /* 0x001fc8000000002b */
[----:B------:R-:W-:-:S04]  /*2830*/  FADD.FTZ R0, -R0, -RZ ;  /* 0x800000ff00007221 */ /* 0x000fc80000010100 */
[----:B------:R-:W-:-:S07]  /*2840*/  FFMA R43, R43, R0, R43 ;  /* 0x000000002b2b7223 */ /* 0x000fce000000002b */
.L_x_16995:
[----:B------:R-:W-:Y:S05]  /*2850*/  BSYNC B1 ;  /* 0x0000000000017941 */ /* 0x000fea0003800000 */
.L_x_16993:
[----:B------:R-:W-:Y:S01]  /*2860*/  IMAD.U32 R32, R32, 0x10000, RZ ;  /* 0x0001000020207824 */ /* 0x000fe200078e00ff */
[----:B------:R-:W-:Y:S01]  /*2870*/  BSSY B1, `(.L_x_16996) ;  /* 0x000001c000017945 */ /* 0x000fe20003800000 */
[----:B------:R-:W-:Y:S01]  /*2880*/  IMAD.MOV.U32 R37, RZ, RZ, 0x3bbb989d ;  /* 0x3bbb989dff257424 */ /* 0x000fe200078e00ff */
[----:B------:R-:W-:-:S03]  /*2890*/  SHF.L.U32 R40, R40, 0x10, RZ ;  /* 0x0000001028287819 */ /* 0x000fc600000006ff */
        /* <DEDUP_REMOVED lines=19> */
[----:B-----5:R-:W-:Y:S05]  /*29d0*/  CALL.REL.NOINC `($__internal_451_$__cuda_sm20_rcp_rn_f32_slowpath) ;  /* 0x0000005c00407944 */ /* 0x020fea0003c00000 */
[----:B------:R-:W-:Y:S05]  /*29e0*/  BRA `(.L_x_16998) ;  /* 0x0000000000107947 */ /* 0x000fea0003800000 */
.L_x_16997:
[----:B------:R-:W0:Y:S02]  /*29f0*/  MUFU.RCP R43, R50 ;  /* 0x00000032002b7308 */ /* 0x000e240000001000 */
[----:B0-----:R-:W-:-:S04]  /*2a00*/  FFMA R0, R50, R43, -1 ;  /* 0xbf80000032007423 */ /* 0x001fc8000000002b */
[----:B------:R-:W-:-:S04]  /*2a10*/  FADD.FTZ R0, -R0, -RZ ;  /* 0x800000ff00007221 */ /* 0x000fc80000010100 */
[----:B------:R-:W-:-:S07]  /*2a20*/  FFMA R43, R43, R0, R43 ;  /* 0x000000002b2b7223 */ /* 0x000fce000000002b */
.L_x_16998:
[----:B------:R-:W-:Y:S05]  /*2a30*/  BSYNC B1 ;  /* 0x0000000000017941 */ /* 0x000fea0003800000 */
.L_x_16996:
[----:B------:R-:W-:Y:S01]  /*2a40*/  HFMA2.MMA R37, -RZ, RZ, 0.96630859375, -0.0022525787353515625 ;  /* 0x3bbb989dff257435 */ /* 0x000fe200000001ff */
[C---:B------:R-:W-:Y:S01]  /*2a50*/  IMAD.U32 R34, R36.reuse, 0x10000, RZ ;  /* 0x0001000024227824 */ /* 0x040fe200078e00ff */
[----:B------:R-:W-:Y:S01]  /*2a60*/  BSSY B1, `(.L_x_16999) ;  /* 0x000001d000017945 */ /* 0x000fe20003800000 */
[----:B------:R-:W-:-:S07]  /*2a70*/  PRMT R36, R36, 0x7632, R36 ;  /* 0x0000763224247816 */ /* 0x000fce0000000024 */
        /* <DEDUP_REMOVED lines=13> */
[C---:B------:R-:W-:Y:S01]  /*2b50*/  IMAD.U32 R32, R38.reuse, 0x10000, RZ ;  /* 0x0001000026207824 */ /* 0x040fe200078e00ff */
[----:B------:R-:W-:Y:S01]  /*2b60*/  PRMT R38, R38, 0x7632, R38 ;  /* 0x0000763226267816 */ /* 0x000fe20000000026 */
[----:B------:R-:W-:Y:S01]  /*2b70*/  FMUL R40, R40, R43 ;  /* 0x0000002b28287220 */ /* 0x000fe20000400000 */
[----:B------:R-:W-:-:S04]  /*2b80*/  LOP3.LUT R0, R0, 0x7f800000, RZ, 0xc0, !PT ;  /* 0x7f80000000007812 */ /* 0x000fc800078ec0ff */
[----:B------:R-:W-:-:S13]  /*2b90*/  ISETP.GT.U32.AND P0, PT, R0, 0x1ffffff, PT ;  /* 0x01ffffff0000780c */ /* 0x000fda0003f04070 */
[----:B------:R-:W-:Y:S05]  /*2ba0*/  @P0 BRA `(.L_x_17000) ;  /* 0x0000000000100947 */ /* 0x000fea0003800000 */
[----:B------:R-:W-:Y:S01]  /*2bb0*/  IMAD.MOV.U32 R0, RZ, RZ, R50 ;  /* 0x000000ffff007224 */ /* 0x000fe200078e0032 */
[----:B------:R-:W-:-:S07]  /*2bc0*/  MOV R50, 0x2be0 ;  /* 0x00002be000327802 */ /* 0x000fce0000000f00 */
[----:B-----5:R-:W-:Y:S05]  /*2bd0*/  CALL.REL.NOINC `($__internal_451_$__cuda_sm20_rcp_rn_f32_slowpath) ;  /* 0x0000005800c07944 */ /* 0x020fea0003c00000 */
[----:B------:R-:W-:Y:S05]  /*2be0*/  BRA `(.L_x_17001) ;  /* 0x0000000000107947 */ /* 0x000fea0003800000 */
.L_x_17000:
[----:B------:R-:W0:Y:S02]  /*2bf0*/  MUFU.RCP R43, R50 ;  /* 0x00000032002b7308 */ /* 0x000e240000001000 */
[----:B0-----:R-:W-:-:S04]  /*2c00*/  FFMA R0, R50, R43, -1 ;  /* 0xbf80000032007423 */ /* 0x001fc8000000002b */
[----:B------:R-:W-:-:S04]  /*2c10*/  FADD.FTZ R0, -R0, -RZ ;  /* 0x800000ff00007221 */ /* 0x000fc80000010100 */
[----:B------:R-:W-:-:S07]  /*2c20*/  FFMA R43, R43, R0, R43 ;  /* 0x000000002b2b7223 */ /* 0x000fce000000002b */
.L_x_17001:
[----:B------:R-:W-:Y:S05]  /*2c30*/  BSYNC B1 ;  /* 0x0000000000017941 */ /* 0x000fea0003800000 */
.L_x_16999:
        /* <DEDUP_REMOVED lines=23> */
[----:B-----5:R-:W-:Y:S05]  /*2db0*/  CALL.REL.NOINC `($__internal_451_$__cuda_sm20_rcp_rn_f32_slowpath) ;  /* 0x0000005800487944 */ /* 0x020fea0003c00000 */
[----:B------:R-:W-:Y:S05]  /*2dc0*/  BRA `(.L_x_17004) ;  /* 0x0000000000107947 */ /* 0x000fea0003800000 */
.L_x_17003:
[----:B------:R-:W0:Y:S02]  /*2dd0*/  MUFU.RCP R43, R50 ;  /* 0x00000032002b7308 */ /* 0x000e240000001000 */
[----:B0-----:R-:W-:-:S04]  /*2de0*/  FFMA R0, R50, R43, -1 ;  /* 0xbf80000032007423 */ /* 0x001fc8000000002b */
[----:B------:R-:W-:-:S04]  /*2df0*/  FADD.FTZ R0, -R0, -RZ ;  /* 0x800000ff00007221 */ /* 0x000fc80000010100 */
[----:B------:R-:W-:-:S07]  /*2e00*/  FFMA R43, R43, R0, R43 ;  /* 0x000000002b2b7223 */ /* 0x000fce000000002b */
.L_x_17004:
[----:B------:R-:W-:Y:S05]  /*2e10*/  BSYNC B1 ;  /* 0x0000000000017941 */ /* 0x000fea0003800000 */
.L_x_17002:
        /* <DEDUP_REMOVED lines=16> */
[----:B------:R-:W-:Y:S01]  /*2f20*/  VIADD R0, R50, 0x1800000 ;  /* 0x0180000032007836 */ /* 0x000fe20000000000 */
[C---:B------:R-:W-:Y:S02]  /*2f30*/  SHF.L.U32 R36, R39.reuse, 0x10, RZ ;  /* 0x0000001027247819 */ /* 0x040fe400000006ff */
[----:B------:R-:W-:Y:S01]  /*2f40*/  FMUL R34, R34, R43 ;  /* 0x0000002b22227220 */ /* 0x000fe20000400000 */
[----:B------:R-:W-:Y:S02]  /*2f50*/  PRMT R39, R39, 0x7632, R39 ;  /* 0x0000763227277816 */ /* 0x000fe40000000027 */
[----:B------:R-:W-:-:S04]  /*2f60*/  LOP3.LUT R0, R0, 0x7f800000, RZ, 0xc0, !PT ;  /* 0x7f80000000007812 */ /* 0x000fc800078ec0ff */
[----:B------:R-:W-:-:S13]  /*2f70*/  ISETP.GT.U32.AND P0, PT, R0, 0x1ffffff, PT ;  /* 0x01ffffff0000780c */ /* 0x000fda0003f04070 */
[----:B------:R-:W-:Y:S05]  /*2f80*/  @P0 BRA `(.L_x_17006) ;  /* 0x0000000000100947 */ /* 0x000fea0003800000 */
[----:B------:R-:W-:Y:S01]  /*2f90*/  IMAD.MOV.U32 R0, RZ, RZ, R50 ;  /* 0x000000ffff007224 */ /* 0x000fe200078e0032 */
[----:B------:R-:W-:-:S07]  /*2fa0*/  MOV R50, 0x2fc0 ;  /* 0x00002fc000327802 */ /* 0x000fce0000000f00 */
[----:B-----5:R-:W-:Y:S05]  /*2fb0*/  CALL.REL.NOINC `($__internal_451_$__cuda_sm20_rcp_rn_f32_slowpath) ;  /* 0x0000005400c87944 */ /* 0x020fea0003c00000 */
[----:B------:R-:W-:Y:S05]  /*2fc0*/  BRA `(.L_x_17007) ;  /* 0x0000000000107947 */ /* 0x000fea0003800000 */
.L_x_17006:
[----:B------:R-:W0:Y:S02]  /*2fd0*/  MUFU.RCP R43, R50 ;  /* 0x00000032002b7308 */ /* 0x000e240000001000 */
[----:B0-----:R-:W-:-:S04]  /*2fe0*/  FFMA R0, R50, R43, -1 ;  /* 0xbf80000032007423 */ /* 0x001fc8000000002b */
[----:B------:R-:W-:-:S04]  /*2ff0*/  FADD.FTZ R0, -R0, -RZ ;  /* 0x800000ff00007221 */ /* 0x000fc80000010100 */
[----:B------:R-:W-:-:S07]  /*3000*/  FFMA R43, R43, R0, R43 ;  /* 0x000000002b2b7223 */ /* 0x000fce000000002b */
.L_x_17007:
[----:B------:R-:W-:Y:S05]  /*3010*/  BSYNC B1 ;  /* 0x0000000000017941 */ /* 0x000fea0003800000 */
.L_x_17005:
        /* <DEDUP_REMOVED lines=23> */
[----:B-----5:R-:W-:Y:S05]  /*3190*/  CALL.REL.NOINC `($__internal_451_$__cuda_sm20_rcp_rn_f32_slowpath) ;  /* 0x0000005400507944 */ /* 0x020fea0003c00000 */
[----:B------:R-:W-:Y:S05]  /*31a0*/  BRA `(.L_x_17010) ;  /* 0x0000000000107947 */ /* 0x000fea0003800000 */
.L_x_17009:
[----:B------:R-:W0:Y:S02]  /*31b0*/  MUFU.RCP R43, R52 ;  /* 0x00000034002b7308 */ /* 0x000e240000001000 */
[----:B0-----:R-:W-:-:S04]  /*31c0*/  FFMA R0, R52, R43, -1 ;  /* 0xbf80000034007423 */ /* 0x001fc8000000002b */
[----:B------:R-:W-:-:S04]  /*31d0*/  FADD.FTZ R0, -R0, -RZ ;  /* 0x800000ff00007221 */ /* 0x000fc80000010100 */
[----:B------:R-:W-:-:S07]  /*31e0*/  FFMA R43, R43, R0, R43 ;  /* 0x000000002b2b7223 */ /* 0x000fce000000002b */
.L_x_17010:
[----:B------:R-:W-:Y:S05]  /*31f0*/  BSYNC B1 ;  /* 0x0000000000017941 */ /* 0x000fea0003800000 */
.L_x_17008:
        /* <DEDUP_REMOVED lines=25> */
[----:B-----5:R-:W-:Y:S05]  /*3390*/  CALL.REL.NOINC `($__internal_451_$__cuda_sm20_rcp_rn_f32_slowpath) ;  /* 0x0000005000d07944 */ /* 0x020fea0003c00000 */
[----:B------:R-:W-:Y:S05]  /*33a0*/  BRA `(.L_x_17013) ;  /* 0x0000000000107947 */ /* 0x000fea0003800000 */
.L_x_17012:
[----:B------:R-:W0:Y:S02]  /*33b0*/  MUFU.RCP R43, R52 ;  /* 0x00000034002b7308 */ /* 0x000e240000001000 */
[----:B0-----:R-:W-:-:S04]  /*33c0*/  FFMA R0, R52, R43, -1 ;  /* 0xbf80000034007423 */ /* 0x001fc8000000002b */
[----:B------:R-:W-:-:S04]  /*33d0*/  FADD.FTZ R0, -R0, -RZ ;  /* 0x800000ff00007221 */ /* 0x000fc80000010100 */
[----:B------:R-:W-:-:S07]  /*33e0*/  FFMA R43, R43, R0, R43 ;  /* 0x000000002b2b7223 */ /* 0x000fce000000002b */
.L_x_17013:
[----:B------:R-:W-:Y:S05]  /*33f0*/  BSYNC B1 ;  /* 0x0000000000017941 */ /* 0x000fea0003800000 */
.L_x_17011:
        /* <DEDUP_REMOVED lines=25> */
.L_x_17015:
[----:B------:R-:W0:Y:S02]  /*3590*/  MUFU.RCP R43, R52 ;  /* 0x00000034002b7308 */ /* 0x000e240000001000 */
[----:B0-----:R-:W-:-:S04]  /*35a0*/  FFMA R0, R52, R43, -1 ;  /* 0xbf80000034007423 */ /* 0x001fc8000000002b */
[----:B------:R-:W-:-:S04]  /*35b0*/  FADD.FTZ R0, -R0, -RZ ;  /* 0x800000ff00007221 */ /* 0x000fc80000010100 */
[----:B------:R-:W-:-:S07]  /*35c0*/  FFMA R43, R43, R0, R43 ;  /* 0x000000002b2b7223 */ /* 0x000fce000000002b */
.L_x_17016:
[----:B------:R-:W-:Y:S05]  /*35d0*/  BSYNC B1 ;  /* 0x0000000000017941 */ /* 0x000fea0003800000 */
.L_x_17014:
[----:B------:R-:W-:Y:S01]  /*35e0*/  ISETP.GE.U32.AND P0, PT, R46, R5, PT ;  /* 0x000000052e00720c */ /* 0x000fe20003f06070 */
[-C--:B------:R-:W-:Y:S01]  /*35f0*/  FMUL R52, R42, R11.reuse ;  /* 0x0000000b2a347220 */ /* 0x080fe20000400000 */
[-C--:B------:R-:W-:Y:S01]  /*3600*/  FMUL R39, R40, R11.reuse ;  /* 0x0000000b28277220 */ /* 0x080fe20000400000 */
[----:B------:R-:W-:Y:S01]  /*3610*/  FMUL R54, R32, R11 ;  /* 0x0000000b20367220 */ /* 0x000fe20000400000 */
[----:B------:R-:W-:Y:S01]  /*3620*/  ISETP.GE.U32.OR P0, PT, R44, R7, P0 ;  /* 0x000000072c00720c */ /* 0x000fe20000706470 */
[----:B------:R-:W-:Y:S01]  /*3630*/  FMUL R49, R34, R11 ;  /* 0x0000000b22317220 */ /* 0x000fe20000400000 */
[----:B------:R-:W-:Y:S01]  /*3640*/  F2FP.SATFINITE.E4M3.F32.PACK_AB_MERGE_C R52, RZ, R52, RZ ;  /* 0x00000034ff34723e */ /* 0x000fe200048070ff */
[----:B------:R-:W-:Y:S01]  /*3650*/  BSSY B0, `(.L_x_17017) ;  /* 0x0000026000007945 */ /* 0x000fe20003800000 */
[----:B------:R-:W-:Y:S02]  /*3660*/  F2FP.SATFINITE.E4M3.F32.PACK_AB_MERGE_C R39, RZ, R39, RZ ;  /* 0x00000027ff27723e */ /* 0x000fe400048070ff */
[----:B------:R-:W-:-:S02]  /*3670*/  FMNMX R33, R33, |R42|, !PT ;  /* 0x4000002a21217209 */ /* 0x000fc40007800000 */
[----:B------:R-:W-:Y:S02]  /*3680*/  F2FP.SATFINITE.E4M3.F32.PACK_AB_MERGE_C R54, RZ, R54, RZ ;  /* 0x00000036ff36723e */ /* 0x000fe400048070ff */
[----:B------:R-:W-:Y:S02]  /*3690*/  F2FP.SATFINITE.E4M3.F32.PACK_AB_MERGE_C R49, RZ, R49, RZ ;  /* 0x00000031ff31723e */ /* 0x000fe400048070ff */
[----:B------:R-:W-:Y:S02]  /*36a0*/  FMNMX R33, |R40|, R33, !PT ;  /* 0x0000002128217209 */ /* 0x000fe40007800200 */
[----:B------:R-:W-:Y:S02]  /*36b0*/  @!P0 IADD3 R0, P1, R44, R17, RZ ;  /* 0x000000112c008210 */ /* 0x000fe40007f3e0ff */
[----:B------:R-:W-:-:S03]  /*36c0*/  FMNMX R51, |R32|, R33, !PT ;  /* 0x0000002120337209 */ /* 0x000fc60007800200 */
[----:B------:R-:W-:Y:S01]  /*36d0*/  @!P0 IMAD.X R37, RZ, RZ, R19, P1 ;  /* 0x000000ffff258224 */ /* 0x000fe200008e0613 */
[----:B------:R-:W-:-:S04]  /*36e0*/  @!P0 LEA R46, P1, R0, R14, 0x1 ;  /* 0x0000000e002e8211 */ /* 0x000fc800078208ff */
[----:B------:R-:W-:Y:S01]  /*36f0*/  @!P0 LEA.HI.X R47, R0, R15, R37, 0x1, P1 ;  /* 0x0000000f002f8211 */ /* 0x000fe200008f0c25 */
[----:B------:R-:W-:Y:S01]  /*3700*/  FADD R0, -R43, 1 ;  /* 0x3f8000002b007421 */ /* 0x000fe20000000100 */
[----:B------:R-:W-:-:S03]  /*3710*/  @!P0 PRMT R37, R39, 0x7604, R52 ;  /* 0x0000760427258816 */ /* 0x000fc60000000034 */
[----:B------:R-:W-:Y:S02]  /*3720*/  FMUL R0, R0, R43 ;  /* 0x0000002b00007220 */ /* 0x000fe40000400000 */
[----:B------:R0:W-:Y:S02]  /*3730*/  @!P0 STG.E.U16 desc[UR10][R46.64], R37 ;  /* 0x000000252e008986 */ /* 0x0001e4000c10150a */
[----:B------:R-:W-:Y:S01]  /*3740*/  FFMA R0, R45, R0, R43 ;  /* 0x000000002d007223 */ /* 0x000fe2000000002b */
[----:B------:R-:W-:Y:S02]  /*3750*/  @!P0 IADD3 R43, P1, P2, R35, R17, R44 ;  /* 0x00000011232b8210 */ /* 0x000fe40007a3e02c */
[----:B------:R-:W-:Y:S01]  /*3760*/  @!P0 PRMT R45, R49, 0x7604, R54 ;  /* 0x00007604312d8816 */ /* 0x000fe20000000036 */
[----:B------:R-:W-:Y:S01]  /*3770*/  FMUL R0, R41, R0 ;  /* 0x0000000029007220 */ /* 0x000fe20000400000 */
[----:B------:R-:W-:Y:S02]  /*3780*/  @!P0 IADD3.X R50, R48, R19, RZ, P1, P2 ;  /* 0x0000001330328210 */ /* 0x000fe40000fe44ff */
[----:B------:R-:W-:Y:S01]  /*3790*/  @!P0 LEA R42, P1, R43, R14, 0x1 ;  /* 0x0000000e2b2a8211 */ /* 0x000fe200078208ff */
[----:B0-----:R-:W-:-:S03]  /*37a0*/  FMUL R47, R38, R11 ;  /* 0x0000000b262f7220 */ /* 0x001fc60000400000 */
[----:B------:R-:W-:Y:S01]  /*37b0*/  @!P0 LEA.HI.X R43, R43, R15, R50, 0x1, P1 ;  /* 0x0000000f2b2b8211 */ /* 0x000fe200008f0c32 */
[-C--:B------:R-:W-:Y:S01]  /*37c0*/  FMUL R50, R36, R11.reuse ;  /* 0x0000000b24327220 */ /* 0x080fe20000400000 */
[----:B------:R-:W-:Y:S01]  /*37d0*/  FMUL R37, R56, R11 ;  /* 0x0000000b38257220 */ /* 0x000fe20000400000 */
[----:B------:R-:W-:Y:S02]  /*37e0*/  F2FP.SATFINITE.E4M3.F32.PACK_AB_MERGE_C R47, RZ, R47, RZ ;  /* 0x0000002fff2f723e */ /* 0x000fe400048070ff */
[----:B------:R0:W-:Y:S01]  /*37f0*/  @!P0 STG.E.U16 desc[UR10][R42.64], R45 ;  /* 0x0000002d2a008986 */ /* 0x0001e2000c10150a */
[----:B------:R-:W-:Y:S01]  /*3800*/  F2FP.SATFINITE.E4M3.F32.PACK_AB_MERGE_C R50, RZ, R50, RZ ;  /* 0x00000032ff32723e */ /* 0x000fe200048070ff */
[----:B------:R-:W-:Y:S06]  /*3810*/  @P0 BRA `(.L_x_17018) ;  /* 0x0000000000240947 */ /* 0x000fec0003800000 */
[----:B------:R-:W-:Y:S01]  /*3820*/  ULDC.64 UR4, c[0x0][0x258] ;  /* 0x0000960000047ab9 */ /* 0x000fe20000000a00 */
[----:B------:R-:W-:Y:S01]  /*3830*/  PRMT R41, R47, 0x7604, R50 ;  /* 0x000076042f297816 */ /* 0x000fe20000000032 */
[----:B------:R-:W-:Y:S02]  /*3840*/  ULOP3.LUT UR4, UR4, 0xfffffffe, URZ, 0xc0, !UPT ;  /* 0xfffffffe04047892 */ /* 0x000fe4000f8ec03f */
[----:B------:R-:W-:-:S04]  /*3850*/  ULOP3.LUT UR5, UR5, 0x7fffffff, URZ, 0xc0, !UPT ;  /* 0x7fffffff05057892 */ /* 0x000fc8000f8ec03f */
[----:B------:R-:W-:-:S04]  /*3860*/  IADD3 R33, P1, P2, R17, UR4, R44 ;  /* 0x0000000411217c10 */ /* 0x000fc8000fa3e02c */
[----:B------:R-:W-:Y:S02]  /*3870*/  IADD3.X R40, R19, UR5, RZ, P1, P2 ;  /* 0x0000000513287c10 */ /* 0x000fe40008fe44ff */
[----:B------:R-:W-:-:S04]  /*3880*/  LEA R32, P1, R33, R14, 0x1 ;  /* 0x0000000e21207211 */ /* 0x000fc800078208ff */
[----:B------:R-:W-:-:S05]  /*3890*/  LEA.HI.X R33, R33, R15, R40, 0x1, P1 ;  /* 0x0000000f21217211 */ /* 0x000fca00008f0c28 */
[----:B------:R1:W-:Y:S04]  /*38a0*/  STG.E.U16 desc[UR10][R32.64], R41 ;  /* 0x0000002920007986 */ /* 0x0003e8000c10150a */
.L_x_17018:
[----:B------:R-:W-:Y:S05]  /*38b0*/  BSYNC B0 ;  /* 0x0000000000007941 */ /* 0x000fea0003800000 */
.L_x_17017:
[----:B------:R-:W-:Y:S01]  /*38c0*/  FMUL R46, R0, R11 ;  /* 0x0000000b002e7220 */ /* 0x000fe20000400000 */
[----:B------:R-:W-:Y:S01]  /*38d0*/  BSSY B0, `(.L_x_17019) ;  /* 0x000000d000007945 */ /* 0x000fe20003800000 */
[----:B------:R-:W-:-:S03]  /*38e0*/  F2FP.SATFINITE.E4M3.F32.PACK_AB_MERGE_C R37, RZ, R37, RZ ;  /* 0x00000025ff25723e */ /* 0x000fc600048070ff */
[----:B------:R-:W-:Y:S01]  /*38f0*/  F2FP.SATFINITE.E4M3.F32.PACK_AB_MERGE_C R46, RZ, R46, RZ ;  /* 0x0000002eff2e723e */ /* 0x000fe200048070ff */
[----:B------:R-:W-:Y:S06]  /*3900*/  @P0 BRA `(.L_x_17020) ;  /* 0x0000000000240947 */ /* 0x000fec0003800000 */
[----:B------:R-:W-:Y:S01]  /*3910*/  IADD3 R44, P0, R44, R17, RZ ;  /* 0x000000112c2c7210 */ /* 0x000fe20007f1e0ff */
[----:B-1----:R-:W-:-:S03]  /*3920*/  IMAD R33, R48, 0x3, RZ ;  /* 0x0000000330217824 */ /* 0x002fc600078e02ff */
[----:B0-----:R-:W-:-:S03]  /*3930*/  IADD3.X R45, RZ, R19, RZ, P0, !PT ;  /* 0x00000013ff2d7210 */ /* 0x001fc600007fe4ff */
[----:B------:R-:W-:Y:S01]  /*3940*/  IMAD.WIDE.U32 R44, R35, 0x3, R44 ;  /* 0x00000003232c7825 */ /* 0x000fe200078e002c */
[----:B------:R-:W-:-:S03]  /*3950*/  PRMT R35, R46, 0x7604, R37 ;  /* 0x000076042e237816 */ /* 0x000fc60000000025 */
[----:B------:R-:W-:Y:S01]  /*3960*/  IMAD.IADD R33, R33, 0x1, R45 ;  /* 0x0000000121217824 */ /* 0x000fe200078e022d */
[----:B------:R-:W-:-:S04]  /*3970*/  LEA R32, P0, R44, R14, 0x1 ;  /* 0x0000000e2c207211 */ /* 0x000fc800078008ff */
[----:B------:R-:W-:-:S05]  /*3980*/  LEA.HI.X R33, R44, R15, R33, 0x1, P0 ;  /* 0x0000000f2c217211 */ /* 0x000fca00000f0c21 */
[----:B------:R2:W-:Y:S04]  /*3990*/  STG.E.U16 desc[UR10][R32.64], R35 ;  /* 0x0000002320007986 */ /* 0x0005e8000c10150a */
.L_x_17020:
[----:B------:R-:W-:Y:S05]  /*39a0*/  BSYNC B0 ;  /* 0x0000000000007941 */ /* 0x000fea0003800000 */
.L_x_17019:
[----:B-12---:R-:W1:Y:S01]  /*39b0*/  LDC.64 R32, c[0x0][0x258] ;  /* 0x00009600ff207b82 */ /* 0x006e620000000a00 */
[----:B------:R-:W-:Y:S01]  /*39c0*/  VIADD R40, R4, 0x3 ;  /* 0x0000000304287836 */ /* 0x000fe20000000000 */
[----:B------:R-:W-:Y:S02]  /*39d0*/  IADD3 R16, R16, 0x1d, RZ ;  /* 0x0000001d10107810 */ /* 0x000fe40007ffe0ff */
[----:B------:R-:W-:Y:S02]  /*39e0*/  FMNMX R55, |R34|, R51, !PT ;  /* 0x0000003322377209 */ /* 0x000fe40007800200 */
[----:B------:R-:W-:Y:S02]  /*39f0*/  ISETP.GE.U32.AND P0, PT, R40, R5, PT ;  /* 0x000000052800720c */ /* 0x000fe40003f06070 */
[----:B------:R-:W-:Y:S02]  /*3a00*/  LOP3.LUT R40, R16, 0x1f, RZ, 0xc0, !PT ;  /* 0x0000001f10287812 */ /* 0x000fe400078ec0ff */
[----:B------:R-:W-:-:S02]  /*3a10*/  LOP3.LUT R35, R52, 0xff, RZ, 0xc0, !PT ;  /* 0x000000ff34237812 */ /* 0x000fc400078ec0ff */
[----:B------:R-:W-:Y:S02]  /*3a20*/  ISETP.LT.U32.AND P0, PT, R40, R7, !P0 ;  /* 0x000000072800720c */ /* 0x000fe40004701070 */
[----:B------:R-:W-:-:S04]  /*3a30*/  LOP3.LUT R54, R54, 0xffff, RZ, 0xc0, !PT ;  /* 0x0000ffff36367812 */ /* 0x000fc800078ec0ff */
[----:B------:R-:W-:Y:S02]  /*3a40*/  PRMT R35, R54, 0x7604, R35 ;  /* 0x0000760436237816 */ /* 0x000fe40000000023 */
[----:B-1----:R-:W-:-:S05]  /*3a50*/  SHF.R.U64 R16, R32, 0x1, R33 ;  /* 0x0000000120107819 */ /* 0x002fca0000001221 */
[C---:B------:R-:W-:Y:S01]  /*3a60*/  @P0 IMAD.SHL.U32 R41, R32.reuse, 0x2, RZ ;  /* 0x0000000220290824 */ /* 0x040fe200078e00ff */
[--C-:B0-----:R-:W-:Y:S02]  /*3a70*/  @P0 SHF.L.U64.HI R43, R32, 0x1, R33.reuse ;  /* 0x00000001202b0819 */ /* 0x101fe40000010221 */
[----:B------:R-:W-:Y:S02]  /*3a80*/  LEA R17, P1, R16, R17, 0x2 ;  /* 0x0000001110117211 */ /* 0x000fe400078210ff */
[----:B------:R-:W-:Y:S02]  /*3a90*/  SHF.R.U32.HI R33, RZ, 0x1, R33 ;  /* 0x00000001ff217819 */ /* 0x000fe40000011621 */
[----:B------:R-:W-:Y:S02]  /*3aa0*/  IADD3 R40, P2, R40, R17, RZ ;  /* 0x0000001128287210 */ /* 0x000fe40007f5e0ff */
[----:B------:R-:W-:Y:S02]  /*3ab0*/  @P0 LOP3.LUT R41, R41, 0xfffffffc, RZ, 0xc0, !PT ;  /* 0xfffffffc29290812 */ /* 0x000fe400078ec0ff */
[----:B------:R-:W-:-:S02]  /*3ac0*/  LEA.HI.X R19, R16, R19, R33, 0x2, P1 ;  /* 0x0000001310137211 */ /* 0x000fc400008f1421 */
[----:B------:R-:W-:Y:S02]  /*3ad0*/  @P0 IADD3 R32, P1, R41, R40, RZ ;  /* 0x0000002829200210 */ /* 0x000fe40007f3e0ff */
[----:B------:R-:W-:Y:S01]  /*3ae0*/  @P0 LOP3.LUT R43, R43, 0x3fffffff, RZ, 0xc0, !PT ;  /* 0x3fffffff2b2b0812 */ /* 0x000fe200078ec0ff */
[----:B------:R-:W-:Y:S01]  /*3af0*/  IMAD.X R41, RZ, RZ, R19, P2 ;  /* 0x000000ffff297224 */ /* 0x000fe200010e0613 */
[----:B------:R-:W-:Y:S01]  /*3b00*/  @!P0 MOV R34, RZ ;  /* 0x000000ff00228202 */ /* 0x000fe20000000f00 */
[----:B------:R-:W-:-:S03]  /*3b10*/  @P0 IMAD.SHL.U32 R45, R32, 0x4, RZ ;  /* 0x00000004202d0824 */ /* 0x000fc600078e00ff */
[----:B------:R-:W-:Y:S01]  /*3b20*/  @P0 IADD3.X R43, R43, R41, RZ, P1, !PT ;  /* 0x000000292b2b0210 */ /* 0x000fe20000ffe4ff */
[----:B------:R-:W-:Y:S01]  /*3b30*/  @P0 IMAD R51, R33, 0x5, RZ ;  /* 0x0000000521330824 */ /* 0x000fe200078e02ff */
[----:B------:R-:W-:Y:S02]  /*3b40*/  @P0 IADD3 R52, P1, R45, R6, RZ ;  /* 0x000000062d340210 */ /* 0x000fe40007f3e0ff */
[----:B------:R-:W-:Y:S01]  /*3b50*/  @P0 SHF.L.U64.HI R32, R32, 0x2, R43 ;  /* 0x0000000220200819 */ /* 0x000fe2000001022b */
[----:B------:R-:W-:-:S04]  /*3b60*/  @P0 IMAD.WIDE.U32 R42, R16, 0x5, R40 ;  /* 0x00000005102a0825 */ /* 0x000fc800078e0028 */
[----:B------:R-:W-:Y:S01]  /*3b70*/  @P0 IMAD.X R53, R32, 0x1, R9, P1 ;  /* 0x0000000120350824 */ /* 0x000fe200008e0609 */
[----:B------:R-:W-:Y:S02]  /*3b80*/  @P0 IADD3 R43, R51, R43, RZ ;  /* 0x0000002b332b0210 */ /* 0x000fe40007ffe0ff */
[----:B------:R-:W-:Y:S02]  /*3b90*/  @P0 IADD3 R44, P1, R45, R8, RZ ;  /* 0x000000082d2c0210 */ /* 0x000fe40007f3e0ff */
[C---:B------:R-:W-:Y:S01]  /*3ba0*/  @P0 SHF.L.U64.HI R48, R42.reuse, 0x2, R43 ;  /* 0x000000022a300819 */ /* 0x040fe2000001022b */
[----:B------:R-:W-:Y:S01]  /*3bb0*/  @P0 IMAD.SHL.U32 R43, R42, 0x4, RZ ;  /* 0x000000042a2b0824 */ /* 0x000fe200078e00ff */
[----:B------:R0:W5:Y:S01]  /*3bc0*/  @P0 LDG.E R34, desc[UR10][R52.64] ;  /* 0x0000000a34220981 */ /* 0x000162000c1e1900 */
[----:B------:R-:W-:Y:S02]  /*3bd0*/  @P0 IMAD.X R45, R32, 0x1, R10, P1 ;  /* 0x00000001202d0824 */ /* 0x000fe400008e060a */
[----:B------:R-:W-:Y:S01]  /*3be0*/  @!P0 IMAD.MOV.U32 R32, RZ, RZ, RZ ;  /* 0x000000ffff208224 */ /* 0x000fe200078e00ff */
[----:B------:R-:W-:-:S02]  /*3bf0*/  LOP3.LUT R51, R39, 0xff, RZ, 0xc0, !PT ;  /* 0x000000ff27337812 */ /* 0x000fc400078ec0ff */
[----:B------:R-:W-:-:S03]  /*3c00*/  LOP3.LUT R42, R49, 0xffff, RZ, 0xc0, !PT ;  /* 0x0000ffff312a7812 */ /* 0x000fc600078ec0ff */
[----:B------:R1:W5:Y:S01]  /*3c10*/  @P0 LDG.E R32, desc[UR10][R44.64] ;  /* 0x0000000a2c200981 */ /* 0x000362000c1e1900 */
[----:B0-----:R-:W-:Y:S02]  /*3c20*/  @P0 IADD3 R52, P1, R43, R6, RZ ;  /* 0x000000062b340210 */ /* 0x001fe40007f3e0ff */
[----:B------:R-:W-:Y:S02]  /*3c30*/  PRMT R51, R42, 0x7604, R51 ;  /* 0x000076042a337816 */ /* 0x000fe40000000033 */
[----:B------:R-:W-:Y:S01]  /*3c40*/  @!P0 MOV R39, RZ ;  /* 0x000000ff00278202 */ /* 0x000fe20000000f00 */
[----:B------:R-:W-:Y:S01]  /*3c50*/  @P0 IMAD.X R53, R48, 0x1, R9, P1 ;  /* 0x0000000130350824 */ /* 0x000fe200008e0609 */
[----:B------:R-:W-:Y:S02]  /*3c60*/  LOP3.LUT R35, R35, 0xffff, RZ, 0xc0, !PT ;  /* 0x0000ffff23237812 */ /* 0x000fe400078ec0ff */
[----:B------:R-:W-:Y:S02]  /*3c70*/  FMNMX R49, |R36|, R55, !PT ;  /* 0x0000003724317209 */ /* 0x000fe40007800200 */
[----:B-1----:R-:W-:Y:S01]  /*3c80*/  @P0 IADD3 R44, P1, R43, R8, RZ ;  /* 0x000000082b2c0210 */ /* 0x002fe20007f3e0ff */
[----:B------:R-:W-:Y:S01]  /*3c90*/  @P0 IMAD.MOV.U32 R43, RZ, RZ, R41 ;  /* 0x000000ffff2b0224 */ /* 0x000fe200078e0029 */
[----:B------:R-:W-:Y:S01]  /*3ca0*/  @P0 MOV R42, R40 ;  /* 0x00000028002a0202 */ /* 0x000fe20000000f00 */
[----:B------:R0:W5:Y:S01]  /*3cb0*/  @P0 LDG.E R39, desc[UR10][R52.64] ;  /* 0x0000000a34270981 */ /* 0x000162000c1e1900 */
[----:B------:R-:W-:-:S02]  /*3cc0*/  IMAD.U32 R47, R47, 0x10000, RZ ;  /* 0x000100002f2f7824 */ /* 0x000fc400078e00ff */
[----:B------:R-:W-:Y:S02]  /*3cd0*/  @P0 IMAD.X R45, R48, 0x1, R10, P1 ;  /* 0x00000001302d0824 */ /* 0x000fe400008e060a */
[----:B------:R-:W-:Y:S02]  /*3ce0*/  IMAD.U32 R48, R50, 0x10000, RZ ;  /* 0x0001000032307824 */ /* 0x000fe400078e00ff */
[----:B------:R-:W-:-:S04]  /*3cf0*/  @P0 IMAD.WIDE.U32 R42, R16, 0x7, R42 ;  /* 0x00000007102a0825 */ /* 0x000fc800078e002a */
[----:B------:R-:W-:Y:S01]  /*3d00*/  @P0 IMAD R55, R33, 0x7, RZ ;  /* 0x0000000721370824 */ /* 0x000fe200078e02ff */
[----:B------:R-:W-:Y:S01]  /*3d10*/  LOP3.LUT R48, R35, 0xff0000, R48, 0xf8, !PT ;  /* 0x00ff000023307812 */ /* 0x000fe200078ef830 */
[----:B------:R-:W-:-:S04]  /*3d20*/  @P0 IMAD.WIDE.U32 R40, R16, 0x6, R40 ;  /* 0x0000000610280825 */ /* 0x000fc800078e0028 */
[----:B------:R-:W-:Y:S01]  /*3d30*/  @P0 IMAD R35, R33, 0x6, RZ ;  /* 0x0000000621230824 */ /* 0x000fe200078e02ff */
[----:B------:R-:W-:Y:S01]  /*3d40*/  @P0 IADD3 R43, R55, R43, RZ ;  /* 0x0000002b372b0210 */ /* 0x000fe20007ffe0ff */
[C---:B0-----:R-:W-:Y:S02]  /*3d50*/  @P0 IMAD.SHL.U32 R53, R42.reuse, 0x4, RZ ;  /* 0x000000042a350824 */ /* 0x041fe400078e00ff */
[----:B------:R-:W-:Y:S01]  /*3d60*/  @!P0 IMAD.MOV.U32 R36, RZ, RZ, RZ ;  /* 0x000000ffff248224 */ /* 0x000fe200078e00ff */
[----:B------:R-:W-:Y:S02]  /*3d70*/  @P0 IADD3 R35, R35, R41, RZ ;  /* 0x0000002923230210 */ /* 0x000fe40007ffe0ff */
[----:B------:R-:W-:Y:S02]  /*3d80*/  @P0 SHF.L.U64.HI R43, R42, 0x2, R43 ;  /* 0x000000022a2b0819 */ /* 0x000fe4000001022b */
[----:B------:R-:W-:Y:S01]  /*3d90*/  @P0 IADD3 R50, P1, R53, R8, RZ ;  /* 0x0000000835320210 */ /* 0x000fe20007f3e0ff */
[----:B------:R0:W5:Y:S01]  /*3da0*/  @P0 LDG.E R36, desc[UR10][R44.64] ;  /* 0x0000000a2c240981 */ /* 0x000162000c1e1900 */
[----:B------:R-:W-:Y:S01]  /*3db0*/  LOP3.LUT R42, R51, 0xffff, RZ, 0xc0, !PT ;  /* 0x0000ffff332a7812 */ /* 0x000fe200078ec0ff */
[C---:B------:R-:W-:Y:S01]  /*3dc0*/  @P0 IMAD.SHL.U32 R41, R40.reuse, 0x4, RZ ;  /* 0x0000000428290824 */ /* 0x040fe200078e00ff */
[----:B------:R-:W-:Y:S01]  /*3dd0*/  @P0 SHF.L.U64.HI R52, R40, 0x2, R35 ;  /* 0x0000000228340819 */ /* 0x000fe20000010223 */
[----:B------:R-:W-:Y:S01]  /*3de0*/  @P0 IMAD.X R51, R43, 0x1, R10, P1 ;  /* 0x000000012b330824 */ /* 0x000fe200008e060a */
[----:B------:R-:W-:-:S02]  /*3df0*/  @!P0 MOV R35, RZ ;  /* 0x000000ff00238202 */ /* 0x000fc40000000f00 */
[----:B------:R-:W-:Y:S02]  /*3e00*/  LOP3.LUT R47, R42, 0xff0000, R47, 0xf8, !PT ;  /* 0x00ff00002a2f7812 */ /* 0x000fe400078ef82f */
[----:B------:R-:W-:Y:S01]  /*3e10*/  @P0 IADD3 R42, P3, R53, R6, RZ ;  /* 0x00000006352a0210 */ /* 0x000fe20007f7e0ff */
[----:B------:R-:W-:Y:S01]  /*3e20*/  HFMA2.MMA R53, -RZ, RZ, 3.7421875, 0 ;  /* 0x437c0000ff357435 */ /* 0x000fe200000001ff */
[----:B------:R1:W5:Y:S01]  /*3e30*/  @P0 LDG.E R35, desc[UR10][R50.64] ;  /* 0x0000000a32230981 */ /* 0x000362000c1e1900 */
[----:B------:R-:W-:Y:S01]  /*3e40*/  @P0 IADD3 R40, P2, R41, R8, RZ ;  /* 0x0000000829280210 */ /* 0x000fe20007f5e0ff */
[----:B-----5:R-:W-:Y:S01]  /*3e50*/  IMAD.U32 R8, R21, 0x10000, RZ ;  /* 0x0001000015087824 */ /* 0x020fe200078e00ff */
[----:B0-----:R-:W-:Y:S01]  /*3e60*/  @P0 IADD3 R44, P1, R41, R6, RZ ;  /* 0x00000006292c0210 */ /* 0x001fe20007f3e0ff */
[----:B------:R-:W-:-:S04]  /*3e70*/  @!P0 IMAD.MOV.U32 R6, RZ, RZ, RZ ;  /* 0x000000ffff068224 */ /* 0x000fc800078e00ff */
[----:B------:R-:W-:Y:S02]  /*3e80*/  @P0 IMAD.X R45, R52, 0x1, R9, P1 ;  /* 0x00000001342d0824 */ /* 0x000fe400008e0609 */
[----:B-1----:R-:W-:-:S03]  /*3e90*/  IMAD.MOV.U32 R51, RZ, RZ, 0x3bbb989d ;  /* 0x3bbb989dff337424 */ /* 0x002fc600078e00ff */
[----:B------:R0:W5:Y:S01]  /*3ea0*/  @P0 LDG.E R6, desc[UR10][R44.64] ;  /* 0x0000000a2c060981 */ /* 0x000162000c1e1900 */
[----:B------:R-:W-:Y:S01]  /*3eb0*/  FFMA.SAT R50, -R8, R51, 0.5 ;  /* 0x3f00000008327423 */ /* 0x000fe20000002133 */
[----:B------:R-:W-:Y:S01]  /*3ec0*/  @P0 IMAD.X R43, R43, 0x1, R9, P3 ;  /* 0x000000012b2b0824 */ /* 0x000fe200018e0609 */
[----:B------:R-:W-:Y:S02]  /*3ed0*/  @!P0 MOV R9, RZ ;  /* 0x000000ff00098202 */ /* 0x000fe40000000f00 */
[----:B------:R-:W-:Y:S01]  /*3ee0*/  FFMA.RM R50, R50, R53, 12582913 ;  /* 0x4b40000132327423 */ /* 0x000fe20000004035 */
[----:B------:R-:W-:Y:S02]  /*3ef0*/  FMNMX R49, |R38|, R49, !PT ;  /* 0x0000003126317209 */ /* 0x000fe40007800200 */
[----:B------:R-:W-:Y:S01]  /*3f00*/  @P0 IADD3.X R41, R52, R10, RZ, P2, !PT ;  /* 0x0000000a34290210 */ /* 0x000fe200017fe4ff */
[----:B------:R1:W5:Y:S01]  /*3f10*/  @P0 LDG.E R9, desc[UR10][R42.64] ;  /* 0x0000000a2a090981 */ /* 0x000362000c1e1900 */
[----:B0-----:R-:W-:Y:S01]  /*3f20*/  FADD R45, R50, -12583039 ;  /* 0xcb40007f322d7421 */ /* 0x001fe20000000000 */
[----:B------:R-:W-:-:S03]  /*3f30*/  @!P0 IMAD.MOV.U32 R10, RZ, RZ, RZ ;  /* 0x000000ffff0a8224 */ /* 0x000fc600078e00ff */
[----:B------:R-:W-:Y:S01]  /*3f40*/  FFMA R45, -R8, 1.4426950216293334961, -R45 ;  /* 0x3fb8aa3b082d7823 */ /* 0x000fe2000000092d */
[----:B------:R-:W-:Y:S02]  /*3f50*/  IMAD.SHL.U32 R50, R50, 0x800000, RZ ;  /* 0x0080000032327824 */ /* 0x000fe400078e00ff */
[----:B------:R0:W5:Y:S01]  /*3f60*/  @P0 LDG.E R10, desc[UR10][R40.64] ;  /* 0x0000000a280a0981 */ /* 0x000162000c1e1900 */
[----:B------:R-:W-:-:S06]  /*3f70*/  FFMA R45, -R8, 1.925963033500011079e-08, R45 ;  /* 0x32a57060082d7823 */ /* 0x000fcc000000012d */
[----:B------:R-:W1:Y:S02]  /*3f80*/  MUFU.EX2 R45, R45 ;  /* 0x0000002d002d7308 */ /* 0x000e640000000800 */
[----:B-1----:R-:W-:-:S04]  /*3f90*/  FFMA R43, R50, R45, 1 ;  /* 0x3f800000322b7423 */ /* 0x002fc8000000002d */
[----:B------:R-:W-:-:S05]  /*3fa0*/  VIADD R38, R43, 0x1800000 ;  /* 0x018000002b267836 */ /* 0x000fca0000000000 */
[----:B------:R-:W-:-:S04]  /*3fb0*/  LOP3.LUT R42, R38, 0x7f800000, RZ, 0xc0, !PT ;  /* 0x7f800000262a7812 */ /* 0x000fc800078ec0ff */
[----:B------:R-:W-:Y:S01]  /*3fc0*/  ISETP.GT.U32.AND P0, PT, R42, 0x1ffffff, PT ;  /* 0x01ffffff2a00780c */ /* 0x000fe20003f04070 */
[----:B------:R-:W-:Y:S01]  /*3fd0*/  VIADD R42, R13, 0x1e ;  /* 0x0000001e0d2a7836 */ /* 0x000fe20000000000 */
[----:B0-----:R-:W-:Y:S02]  /*3fe0*/  LOP3.LUT R41, R37, 0xffff, RZ, 0xc0, !PT ;  /* 0x0000ffff25297812 */ /* 0x001fe400078ec0ff */
[----:B------:R-:W-:Y:S02]  /*3ff0*/  LOP3.LUT R40, R46, 0xffff, RZ, 0xc0, !PT ;  /* 0x0000ffff2e287812 */ /* 0x000fe400078ec0ff */
[----:B------:R-:W-:Y:S01]  /*4000*/  IADD3 R44, P1, R18, R17, RZ ;  /* 0x00000011122c7210 */ /* 0x000fe20007f3e0ff */
[----:B------:R-:W-:Y:S01]  /*4010*/  BSSY B1, `(.L_x_17021) ;  /* 0x0000014000017945 */ /* 0x000fe20003800000 */
[----:B------:R-:W-:Y:S01]  /*4020*/  FMNMX R37, |R56|, R49, !PT ;  /* 0x0000003138257209 */ /* 0x000fe20007800200 */
[----:B------:R-:W-:Y:S01]  /*4030*/  IMAD R40, R40, 0x1000000, R47 ;  /* 0x0100000028287824 */ /* 0x000fe200078e022f */
[----:B------:R-:W-:Y:S01]  /*4040*/  SHF.L.U32 R13, R20, 0x10, RZ ;  /* 0x00000010140d7819 */ /* 0x000fe200000006ff */
[----:B------:R-:W-:Y:S01]  /*4050*/  VIADD R18, R4, 0x2 ;  /* 0x0000000204127836 */ /* 0x000fe20000000000 */
[----:B------:R-:W-:Y:S01]  /*4060*/  LEA R41, R41, R48, 0x18 ;  /* 0x0000003029297211 */ /* 0x000fe200078ec0ff */
[----:B------:R-:W-:Y:S01]  /*4070*/  IMAD.X R45, RZ, RZ, R19, P1 ;  /* 0x000000ffff2d7224 */ /* 0x000fe200008e0613 */
[----:B------:R-:W-:-:S02]  /*4080*/  FMNMX R38, |R0|, R37, !PT ;  /* 0x0000002500267209 */ /* 0x000fc40007800200 */
[----:B------:R-:W-:Y:S02]  /*4090*/  PRMT R21, R21, 0x7632, R21 ;  /* 0x0000763215157816 */ /* 0x000fe40000000015 */
[----:B------:R-:W-:Y:S02]  /*40a0*/  PRMT R20, R20, 0x7632, R20 ;  /* 0x0000763214147816 */ /* 0x000fe40000000014 */
[----:B------:R-:W-:Y:S01]  /*40b0*/  LOP3.LUT R42, R42, 0x1f, RZ, 0xc0, !PT ;  /* 0x0000001f2a2a7812 */ /* 0x000fe200078ec0ff */
[----:B------:R-:W-:Y:S06]  /*40c0*/  @P0 BRA `(.L_x_17022) ;  /* 0x0000000000100947 */ /* 0x000fec0003800000 */
[----:B------:R-:W-:Y:S02]  /*40d0*/  MOV R0, R43 ;  /* 0x0000002b00007202 */ /* 0x000fe40000000f00 */
[----:B------:R-:W-:-:S07]  /*40e0*/  MOV R50, 0x4100 ;  /* 0x0000410000327802 */ /* 0x000fce0000000f00 */
[----:B-----5:R-:W-:Y:S05]  /*40f0*/  CALL.REL.NOINC `($__internal_451_$__cuda_sm20_rcp_rn_f32_slowpath) ;  /* 0x0000004400787944 */ /* 0x020fea0003c00000 */
[----:B------:R-:W-:Y:S05]  /*4100*/  BRA `(.L_x_17023) ;  /* 0x0000000000107947 */ /* 0x000fea0003800000 */
.L_x_17022:
[----:B------:R-:W0:Y:S02]  /*4110*/  MUFU.RCP R0, R43 ;  /* 0x0000002b00007308 */ /* 0x000e240000001000 */
[----:B0-----:R-:W-:-:S04]  /*4120*/  FFMA R37, R43, R0, -1 ;  /* 0xbf8000002b257423 */ /* 0x001fc80000000000 */
[----:B------:R-:W-:-:S04]  /*4130*/  FADD.FTZ R37, -R37, -RZ ;  /* 0x800000ff25257221 */ /* 0x000fc80000010100 */
[----:B------:R-:W-:-:S07]  /*4140*/  FFMA R43, R0, R37, R0 ;  /* 0x00000025002b7223 */ /* 0x000fce0000000000 */
.L_x_17023:
[----:B------:R-:W-:Y:S05]  /*4150*/  BSYNC B1 ;  /* 0x0000000000017941 */ /* 0x000fea0003800000 */
.L_x_17021:
        /* <DEDUP_REMOVED lines=25> */
.L_x_17025:
[----:B------:R-:W0:Y:S02]  /*42f0*/  MUFU.RCP R43, R48 ;  /* 0x00000030002b7308 */ /* 0x000e240000001000 */
[----:B0-----:R-:W-:-:S04]  /*4300*/  FFMA R0, R48, R43, -1 ;  /* 0xbf80000030007423 */ /* 0x001fc8000000002b */
[----:B------:R-:W-:-:S04]  /*4310*/  FADD.FTZ R0, -R0, -RZ ;  /* 0x800000ff00007221 */ /* 0x000fc80000010100 */
[----:B------:R-:W-:-:S07]  /*4320*/  FFMA R43, R43, R0, R43 ;  /* 0x000000002b2b7223 */ /* 0x000fce000000002b */
.L_x_17026:
[----:B------:R-:W-:Y:S05]  /*4330*/  BSYNC B1 ;  /* 0x0000000000017941 */ /* 0x000fea0003800000 */
.L_x_17024:
        /* <DEDUP_REMOVED lines=25> */
[----:B-----5:R-:W-:Y:S05]  /*44d0*/  CALL.REL.NOINC `($__internal_451_$__cuda_sm20_rcp_rn_f32_slowpath) ;  /* 0x0000004000807944 */ /* 0x020fea0003c00000 */
[----:B------:R-:W-:Y:S05]  /*44e0*/  BRA `(.L_x_17029) ;  /* 0x0000000000107947 */ /* 0x000fea0003800000 */
.L_x_17028:
[----:B------:R-:W0:Y:S02]  /*44f0*/  MUFU.RCP R43, R48 ;  /* 0x00000030002b7308 */ /* 0x000e240000001000 */
[----:B0-----:R-:W-:-:S04]  /*4500*/  FFMA R0, R48, R43, -1 ;  /* 0xbf80000030007423 */ /* 0x001fc8000000002b */
[----:B------:R-:W-:-:S04]  /*4510*/  FADD.FTZ R0, -R0, -RZ ;  /* 0x800000ff00007221 */ /* 0x000fc80000010100 */
[----:B------:R-:W-:-:S07]  /*4520*/  FFMA R43, R43, R0, R43 ;  /* 0x000000002b2b7223 */ /* 0x000fce000000002b */
.L_x_17029:
[----:B------:R-:W-:Y:S05]  /*4530*/  BSYNC B1 ;  /* 0x0000000000017941 */ /* 0x000fea0003800000 */
.L_x_17027:
        /* <DEDUP_REMOVED lines=23> */
[----:B-----5:R-:W-:Y:S05]  /*46b0*/  CALL.REL.NOINC `($__internal_451_$__cuda_sm20_rcp_rn_f32_slowpath) ;  /* 0x0000004000087944 */ /* 0x020fea0003c00000 */
[----:B------:R-:W-:Y:S05]  /*46c0*/  BRA `(.L_x_17032) ;  /* 0x0000000000107947 */ /* 0x000fea0003800000 */
.L_x_17031:
[----:B------:R-:W0:Y:S02]  /*46d0*/  MUFU.RCP R43, R50 ;  /* 0x00000032002b7308 */ /* 0x000e240000001000 */
[----:B0-----:R-:W-:-:S04]  /*46e0*/  FFMA R0, R50, R43, -1 ;  /* 0xbf80000032007423 */ /* 0x001fc8000000002b */
[----:B------:R-:W-:-:S04]  /*46f0*/  FADD.FTZ R0, -R0, -RZ ;  /* 0x800000ff00007221 */ /* 0x000fc80000010100 */
[----:B------:R-:W-:-:S07]  /*4700*/  FFMA R43, R43, R0, R43 ;  /* 0x000000002b2b7223 */ /* 0x000fce000000002b */
.L_x_17032:
[----:B------:R-:W-:Y:S05]  /*4710*/  BSYNC B1 ;  /* 0x0000000000017941 */ /* 0x000fea0003800000 */
.L_x_17030:
        /* <DEDUP_REMOVED lines=27> */
.L_x_17034:
[----:B------:R-:W0:Y:S02]  /*48d0*/  MUFU.RCP R43, R48 ;  /* 0x00000030002b7308 */ /* 0x000e240000001000 */
[----:B0-----:R-:W-:-:S04]  /*48e0*/  FFMA R0, R48, R43, -1 ;  /* 0xbf80000030007423 */ /* 0x001fc8000000002b */
[----:B------:R-:W-:-:S04]  /*48f0*/  FADD.FTZ R0, -R0, -RZ ;  /* 0x800000ff00007221 */ /* 0x000fc80000010100 */
[----:B------:R-:W-:-:S07]  /*4900*/  FFMA R43, R43, R0, R43 ;  /* 0x000000002b2b7223 */ /* 0x000fce000000002b */
.L_x_17035:
[----:B------:R-:W-:Y:S05]  /*4910*/  BSYNC B1 ;  /* 0x0000000000017941 */ /* 0x000fea0003800000 */
.L_x_17033:
        /* <DEDUP_REMOVED lines=25> */
.L_x_17037:
[----:B------:R-:W0:Y:S02]  /*4ab0*/  MUFU.RCP R43, R50 ;  /* 0x00000032002b7308 */ /* 0x000e240000001000 */
[----:B0-----:R-:W-:-:S04]  /*4ac0*/  FFMA R0, R50, R43, -1 ;  /* 0xbf80000032007423 */ /* 0x001fc8000000002b */
[----:B------:R-:W-:-:S04]  /*4ad0*/  FADD.FTZ R0, -R0, -RZ ;  /* 0x800000ff00007221 */ /* 0x000fc80000010100 */
[----:B------:R-:W-:-:S07]  /*4ae0*/  FFMA R43, R43, R0, R43 ;  /* 0x000000002b2b7223 */ /* 0x000fce000000002b */
.L_x_17038:
[----:B------:R-:W-:Y:S05]  /*4af0*/  BSYNC B1 ;  /* 0x0000000000017941 */ /* 0x000fea0003800000 */
.L_x_17036:
        /* <DEDUP_REMOVED lines=14> */
[C---:B------:R-:W-:Y:S01]  /*4be0*/  IMAD.U32 R21, R27.reuse, 0x10000, RZ ;  /* 0x000100001b157824 */ /* 0x040fe200078e00ff */
[----:B------:R-:W-:Y:S01]  /*4bf0*/  PRMT R27, R27, 0x7632, R27 ;  /* 0x000076321b1b7816 */ /* 0x000fe2000000001b */
        /* <DEDUP_REMOVED lines=11> */
.L_x_17040:
[----:B------:R-:W0:Y:S02]  /*4cb0*/  MUFU.RCP R43, R50 ;  /* 0x00000032002b7308 */ /* 0x000e240000001000 */
[----:B0-----:R-:W-:-:S04]  /*4cc0*/  FFMA R0, R50, R43, -1 ;  /* 0xbf80000032007423 */ /* 0x001fc8000000002b */
[----:B------:R-:W-:-:S04]  /*4cd0*/  FADD.FTZ R0, -R0, -RZ ;  /* 0x800000ff00007221 */ /* 0x000fc80000010100 */
[----:B------:R-:W-:-:S07]  /*4ce0*/  FFMA R43, R43, R0, R43 ;  /* 0x000000002b2b7223 */ /* 0x000fce000000002b */
.L_x_17041:
[----:B------:R-:W-:Y:S05]  /*4cf0*/  BSYNC B1 ;  /* 0x0000000000017941 */ /* 0x000fea0003800000 */
.L_x_17039:
        /* <DEDUP_REMOVED lines=25> */
.L_x_17043:
[----:B------:R-:W0:Y:S02]  /*4e90*/  MUFU.RCP R43, R50 ;  /* 0x00000032002b7308 */ /* 0x000e240000001000 */
[----:B0-----:R-:W-:-:S04]  /*4ea0*/  FFMA R0, R50, R43, -1 ;  /* 0xbf80000032007423 */ /* 0x001fc8000000002b */
[----:B------:R-:W-:-:S04]  /*4eb0*/  FADD.FTZ R0, -R0, -RZ ;  /* 0x800000ff00007221 */ /* 0x000fc80000010100 */
[----:B------:R-:W-:-:S07]  /*4ec0*/  FFMA R43, R43, R0, R43 ;  /* 0x000000002b2b7223 */ /* 0x000fce000000002b */
.L_x_17044:
[----:B------:R-:W-:Y:S05]  /*4ed0*/  BSYNC B1 ;  /* 0x0000000000017941 */ /* 0x000fea0003800000 */
.L_x_17042:
[----:B------:R-:W0:Y:S01]  /*4ee0*/  S2R R0, SR_TID.X ;  /* 0x0000000000007919 */ /* 0x000e220000002100 */
[----:B------:R-:W-:Y:S01]  /*4ef0*/  FMNMX R21, R38, |R13|, !PT ;  /* 0x4000000d26157209 */ /* 0x000fe20007800000 */
[----:B------:R-:W-:Y:S01]  /*4f00*/  FADD R50, -R43, 1 ;  /* 0x3f8000002b327421 */ /* 0x000fe20000000100 */
[----:B------:R-:W-:Y:S01]  /*4f10*/  ISETP.GE.U32.AND P0, PT, R18, R5, PT ;  /* 0x000000051200720c */ /* 0x000fe20003f06070 */
[----:B------:R-:W-:Y:S01]  /*4f20*/  FMUL R18, R13, R11 ;  /* 0x0000000b0d127220 */ /* 0x000fe20000400000 */
[----:B------:R-:W-:Y:S01]  /*4f30*/  FMNMX R21, |R46|, R21, !PT ;  /* 0x000000152e157209 */ /* 0x000fe20007800200 */
[----:B------:R-:W-:Y:S01]  /*4f40*/  FMUL R50, R50, R43 ;  /* 0x0000002b32327220 */ /* 0x000fe20000400000 */
[----:B------:R-:W-:Y:S01]  /*4f50*/  ISETP.GE.U32.OR P0, PT, R42, R7, P0 ;  /* 0x000000072a00720c */ /* 0x000fe20000706470 */
[----:B------:R-:W-:Y:S01]  /*4f60*/  IMAD.U32 R13, R32, 0x10000, RZ ;  /* 0x00010000200d7824 */ /* 0x000fe200078e00ff */
[C---:B------:R-:W-:Y:S01]  /*4f70*/  FMNMX R37, |R20|.reuse, R21, !PT ;  /* 0x0000001514257209 */ /* 0x040fe20007800200 */
[-C--:B------:R-:W-:Y:S01]  /*4f80*/  FMUL R20, R20, R11.reuse ;  /* 0x0000000b14147220 */ /* 0x080fe20000400000 */
[-C--:B------:R-:W-:Y:S01]  /*4f90*/  FMUL R21, R22, R11.reuse ;  /* 0x0000000b16157220 */ /* 0x080fe20000400000 */
[----:B------:R-:W-:Y:S01]  /*4fa0*/  FFMA R38, R24, R50, R43 ;  /* 0x0000003218267223 */ /* 0x000fe2000000002b */
[----:B------:R-:W-:Y:S01]  /*4fb0*/  MOV R24, 0x3bbb989d ;  /* 0x3bbb989d00187802 */ /* 0x000fe20000000f00 */
[----:B------:R-:W-:Y:S01]  /*4fc0*/  IMAD.MOV.U32 R47, RZ, RZ, 0x437c0000 ;  /* 0x437c0000ff2f7424 */ /* 0x000fe200078e00ff */
[----:B------:R-:W-:Y:S01]  /*4fd0*/  F2FP.SATFINITE.E4M3.F32.PACK_AB_MERGE_C R43, RZ, R18, RZ ;  /* 0x00000012ff2b723e */ /* 0x000fe200048070ff */
[----:B------:R-:W-:Y:S01]  /*4fe0*/  FMUL R46, R46, R11 ;  /* 0x0000000b2e2e7220 */ /* 0x000fe20000400000 */
[----:B------:R-:W-:Y:S01]  /*4ff0*/  F2FP.SATFINITE.E4M3.F32.PACK_AB_MERGE_C R23, RZ, R20, RZ ;  /* 0x00000014ff17723e */ /* 0x000fe200048070ff */
[----:B------:R-:W-:Y:S01]  /*5000*/  FFMA.SAT R18, -R13, R24, 0.5 ;  /* 0x3f0000000d127423 */ /* 0x000fe20000002118 */
[----:B------:R-:W-:Y:S01]  /*5010*/  F2FP.SATFINITE.E4M3.F32.PACK_AB_MERGE_C R42, RZ, R21, RZ ;  /* 0x00000015ff2a723e */ /* 0x000fe200048070ff */
[----:B------:R-:W-:Y:S01]  /*5020*/  FMUL R38, R27, R38 ;  /* 0x000000261b267220 */ /* 0x000fe20000400000 */
[----:B------:R-:W-:Y:S01]  /*5030*/  LOP3.LUT R25, R43, 0xff, RZ, 0xc0, !PT ;  /* 0x000000ff2b197812 */ /* 0x000fe200078ec0ff */
[----:B------:R-:W-:Y:S01]  /*5040*/  FFMA.RM R18, R18, R47, 12582913 ;  /* 0x4b40000112127423 */ /* 0x000fe2000000402f */
[----:B------:R-:W-:Y:S01]  /*5050*/  LOP3.LUT R20, R23, 0xffff, RZ, 0xc0, !PT ;  /* 0x0000ffff17147812 */ /* 0x000fe200078ec0ff */
[----:B------:R-:W-:Y:S01]  /*5060*/  BSSY B0, `(.L_x_17045) ;  /* 0x0000040000007945 */ /* 0x000fe20003800000 */
[----:B------:R-:W-:-:S02]  /*5070*/  F2FP.SATFINITE.E4M3.F32.PACK_AB_MERGE_C R46, RZ, R46, RZ ;  /* 0x0000002eff2e723e */ /* 0x000fc400048070ff */
[----:B------:R-:W-:Y:S02]  /*5080*/  PRMT R25, R20, 0x7604, R25 ;  /* 0x0000760414197816 */ /* 0x000fe40000000019 */
[----:B------:R-:W-:Y:S02]  /*5090*/  @!P0 LEA R20, P1, R44, R14, 0x1 ;  /* 0x0000000e2c148211 */ /* 0x000fe400078208ff */
[----:B------:R-:W-:Y:S02]  /*50a0*/  FMNMX R47, |R22|, R37, !PT ;  /* 0x00000025162f7209 */ /* 0x000fe40007800200 */
[----:B0-----:R-:W-:Y:S02]  /*50b0*/  SHF.R.U32.HI R21, RZ, 0x3, R0 ;  /* 0x00000003ff157819 */ /* 0x001fe40000011600 */
[----:B------:R-:W-:Y:S02]  /*50c0*/  @!P0 PRMT R43, R46, 0x7604, R43 ;  /* 0x000076042e2b8816 */ /* 0x000fe4000000002b */
[----:B------:R-:W-:-:S02]  /*50d0*/  LOP3.LUT R49, R21, 0x1c, RZ, 0xc0, !PT ;  /* 0x0000001c15317812 */ /* 0x000fc400078ec0ff */
[----:B------:R-:W-:Y:S02]  /*50e0*/  LOP3.LUT R24, R46, 0xff, RZ, 0xc0, !PT ;  /* 0x000000ff2e187812 */ /* 0x000fe400078ec0ff */
[----:B------:R-:W-:Y:S01]  /*50f0*/  IADD3 R22, R0, 0x1d, -R49 ;  /* 0x0000001d00167810 */ /* 0x000fe20007ffe831 */
[----:B------:R-:W-:Y:S01]  /*5100*/  FADD R0, R18, -12583039 ;  /* 0xcb40007f12007421 */ /* 0x000fe20000000000 */
[----:B------:R-:W-:Y:S01]  /*5110*/  LOP3.LUT R27, R42, 0xffff, RZ, 0xc0, !PT ;  /* 0x0000ffff2a1b7812 */ /* 0x000fe200078ec0ff */
[----:B------:R-:W-:Y:S01]  /*5120*/  IMAD.SHL.U32 R18, R18, 0x800000, RZ ;  /* 0x0080000012127824 */ /* 0x000fe200078e00ff */
[C---:B------:R-:W-:Y:S01]  /*5130*/  @!P0 LEA.HI.X R21, R44.reuse, R15, R45, 0x1, P1 ;  /* 0x0000000f2c158211 */ /* 0x040fe200008f0c2d */
[----:B------:R-:W-:Y:S01]  /*5140*/  FFMA R0, -R13, 1.4426950216293334961, -R0 ;  /* 0x3fb8aa3b0d007823 */ /* 0x000fe20000000900 */
[----:B------:R-:W-:Y:S02]  /*5150*/  @!P0 IADD3 R46, P1, R44, R16, RZ ;  /* 0x000000102c2e8210 */ /* 0x000fe40007f3e0ff */
[----:B------:R-:W-:Y:S01]  /*5160*/  PRMT R37, R27, 0x7604, R24 ;  /* 0x000076041b257816 */ /* 0x000fe20000000018 */
[----:B------:R0:W-:Y:S01]  /*5170*/  @!P0 STG.E.U16 desc[UR10][R20.64], R43 ;  /* 0x0000002b14008986 */ /* 0x0001e2000c10150a */
[----:B------:R-:W-:Y:S01]  /*5180*/  @!P0 PRMT R23, R42, 0x7604, R23 ;  /* 0x000076042a178816 */ /* 0x000fe20000000017 */
[----:B------:R-:W-:Y:S01]  /*5190*/  FFMA R42, -R13, 1.925963033500011079e-08, R0 ;  /* 0x32a570600d2a7823 */ /* 0x000fe20000000100 */
[----:B------:R-:W-:Y:S01]  /*51a0*/  FMNMX R27, |R48|, R47, !PT ;  /* 0x0000002f301b7209 */ /* 0x000fe20007800200 */
[----:B------:R-:W-:-:S02]  /*51b0*/  @!P0 IMAD.X R47, R45, 0x1, R33, P1 ;  /* 0x000000012d2f8824 */ /* 0x000fc400008e0621 */
[----:B------:R-:W-:Y:S01]  /*51c0*/  FMUL R48, R48, R11 ;  /* 0x0000000b30307220 */ /* 0x000fe20000400000 */
[----:B------:R-:W-:Y:S02]  /*51d0*/  @!P0 LEA R24, P1, R46, R14, 0x1 ;  /* 0x0000000e2e188211 */ /* 0x000fe400078208ff */
[C---:B------:R-:W-:Y:S01]  /*51e0*/  FMNMX R53, |R26|.reuse, R27, !PT ;  /* 0x0000001b1a357209 */ /* 0x040fe20007800200 */
[----:B------:R-:W-:Y:S01]  /*51f0*/  FMUL R27, R26, R11 ;  /* 0x0000000b1a1b7220 */ /* 0x000fe20000400000 */
[----:B------:R-:W-:Y:S01]  /*5200*/  LOP3.LUT R49, R25, 0xffff, RZ, 0xc0, !PT ;  /* 0x0000ffff19317812 */ /* 0x000fe200078ec0ff */
[----:B0-----:R0:W1:Y:S01]  /*5210*/  MUFU.EX2 R43, R42 ;  /* 0x0000002a002b7308 */ /* 0x0010620000000800 */
[----:B------:R-:W-:Y:S01]  /*5220*/  @!P0 LEA.HI.X R25, R46, R15, R47, 0x1, P1 ;  /* 0x0000000f2e198211 */ /* 0x000fe200008f0c2f */
[----:B------:R-:W2:Y:S01]  /*5230*/  LDC.64 R20, c[0x0][0x258] ;  /* 0x00009600ff147b82 */ /* 0x000ea20000000a00 */
[----:B------:R-:W-:Y:S02]  /*5240*/  F2FP.SATFINITE.E4M3.F32.PACK_AB_MERGE_C R26, RZ, R48, RZ ;  /* 0x00000030ff1a723e */ /* 0x000fe400048070ff */
[----:B------:R-:W-:Y:S01]  /*5250*/  F2FP.SATFINITE.E4M3.F32.PACK_AB_MERGE_C R27, RZ, R27, RZ ;  /* 0x0000001bff1b723e */ /* 0x000fe200048070ff */
[----:B------:R3:W-:Y:S01]  /*5260*/  @!P0 STG.E.U16 desc[UR10][R24.64], R23 ;  /* 0x0000001718008986 */ /* 0x0007e2000c10150a */
[----:B------:R-:W-:-:S02]  /*5270*/  SHF.L.U32 R0, R26, 0x10, RZ ;  /* 0x000000101a007819 */ /* 0x000fc400000006ff */
[----:B------:R-:W-:Y:S01]  /*5280*/  FMNMX R47, |R8|, R53, !PT ;  /* 0x00000035082f7209 */ /* 0x000fe20007800200 */
[-C--:B0-----:R-:W-:Y:S01]  /*5290*/  FMUL R42, R38, R11.reuse ;  /* 0x0000000b262a7220 */ /* 0x081fe20000400000 */
[----:B------:R-:W-:Y:S01]  /*52a0*/  LOP3.LUT R51, R49, 0xff0000, R0, 0xf8, !PT ;  /* 0x00ff000031337812 */ /* 0x000fe200078ef800 */
[----:B------:R-:W-:Y:S01]  /*52b0*/  IMAD.U32 R0, R27, 0x10000, RZ ;  /* 0x000100001b007824 */ /* 0x000fe200078e00ff */
[----:B------:R-:W-:Y:S01]  /*52c0*/  LOP3.LUT R49, R37, 0xffff, RZ, 0xc0, !PT ;  /* 0x0000ffff25317812 */ /* 0x000fe200078ec0ff */
[----:B------:R-:W-:Y:S01]  /*52d0*/  FMUL R8, R8, R11 ;  /* 0x0000000b08087220 */ /* 0x000fe20000400000 */
[----:B------:R-:W-:Y:S02]  /*52e0*/  F2FP.SATFINITE.E4M3.F32.PACK_AB_MERGE_C R42, RZ, R42, RZ ;  /* 0x0000002aff2a723e */ /* 0x000fe400048070ff */
[----:B------:R-:W-:Y:S01]  /*52f0*/  LOP3.LUT R49, R49, 0xff0000, R0, 0xf8, !PT ;  /* 0x00ff000031317812 */ /* 0x000fe200078ef800 */
[----:B-1----:R-:W-:Y:S01]  /*5300*/  FFMA R0, R18, R43, 1 ;  /* 0x3f80000012007423 */ /* 0x002fe2000000002b */
[----:B------:R-:W-:-:S02]  /*5310*/  F2FP.SATFINITE.E4M3.F32.PACK_AB_MERGE_C R37, RZ, R8, RZ ;  /* 0x00000008ff25723e */ /* 0x000fc400048070ff */
[----:B------:R-:W-:Y:S01]  /*5320*/  LOP3.LUT R18, R22, 0x1f, RZ, 0xc0, !PT ;  /* 0x0000001f16127812 */ /* 0x000fe200078ec0ff */
[----:B------:R-:W-:Y:S01]  /*5330*/  VIADD R46, R0, 0x1800000 ;  /* 0x01800000002e7836 */ /* 0x000fe20000000000 */
[----:B------:R-:W-:Y:S02]  /*5340*/  LOP3.LUT R22, R42, 0xffff, RZ, 0xc0, !PT ;  /* 0x0000ffff2a167812 */ /* 0x000fe400078ec0ff */
[----:B------:R-:W-:Y:S02]  /*5350*/  LOP3.LUT R8, R37, 0xffff, RZ, 0xc0, !PT ;  /* 0x0000ffff25087812 */ /* 0x000fe400078ec0ff */
[----:B------:R-:W-:Y:S01]  /*5360*/  IADD3 R43, P2, R18, R17, RZ ;  /* 0x00000011122b7210 */ /* 0x000fe20007f5e0ff */
[----:B------:R-:W-:Y:S01]  /*5370*/  IMAD R22, R22, 0x1000000, R49 ;  /* 0x0100000016167824 */ /* 0x000fe200078e0231 */
[----:B------:R-:W-:Y:S02]  /*5380*/  LEA R8, R8, R51, 0x18 ;  /* 0x0000003308087211 */ /* 0x000fe400078ec0ff */
[----:B------:R-:W-:-:S02]  /*5390*/  FMNMX R17, |R38|, R47, !PT ;  /* 0x0000002f26117209 */ /* 0x000fc40007800200 */
[----:B--2---:R-:W-:Y:S02]  /*53a0*/  SHF.R.U64 R20, R20, 0x1, R21 ;  /* 0x0000000114147819 */ /* 0x004fe40000001215 */
[----:B------:R-:W-:Y:S01]  /*53b0*/  LOP3.LUT R46, R46, 0x7f800000, RZ, 0xc0, !PT ;  /* 0x7f8000002e2e7812 */ /* 0x000fe200078ec0ff */
[----:B---3--:R-:W-:Y:S06]  /*53c0*/  @P0 BRA `(.L_x_17046) ;  /* 0x0000000000240947 */ /* 0x008fec0003800000 */
        /* <DEDUP_REMOVED lines=9> */
.L_x_17046:
[----:B------:R-:W-:Y:S05]  /*5460*/  BSYNC B0 ;  /* 0x0000000000007941 */ /* 0x000fea0003800000 */
.L_x_17045:
[----:B------:R-:W-:Y:S04]  /*5470*/  BSSY B0, `(.L_x_17047) ;  /* 0x0000009000007945 */ /* 0x000fe80003800000 */
[----:B------:R-:W-:Y:S05]  /*5480*/  @P0 BRA `(.L_x_17048) ;  /* 0x00000000001c0947 */ /* 0x000fea0003800000 */
[----:B------:R-:W-:Y:S01]  /*5490*/  IMAD R33, R33, 0x3, RZ ;  /* 0x0000000321217824 */ /* 0x000fe200078e02ff */
[----:B------:R-:W-:Y:S01]  /*54a0*/  PRMT R37, R42, 0x7604, R37 ;  /* 0x000076042a257816 */ /* 0x000fe20000000025 */
[----:B------:R-:W-:-:S05]  /*54b0*/  IMAD.WIDE.U32 R44, R16, 0x3, R44 ;  /* 0x00000003102c7825 */ /* 0x000fca00078e002c */
[----:B------:R-:W-:Y:S02]  /*54c0*/  IADD3 R16, R33, R45, RZ ;  /* 0x0000002d21107210 */ /* 0x000fe40007ffe0ff */
[----:B0-----:R-:W-:-:S04]  /*54d0*/  LEA R24, P0, R44, R14, 0x1 ;  /* 0x0000000e2c187211 */ /* 0x001fc800078008ff */
[----:B------:R-:W-:-:S05]  /*54e0*/  LEA.HI.X R25, R44, R15, R16, 0x1, P0 ;  /* 0x0000000f2c197211 */ /* 0x000fca00000f0c10 */
[----:B------:R1:W-:Y:S04]  /*54f0*/  STG.E.U16 desc[UR10][R24.64], R37 ;  /* 0x0000002518007986 */ /* 0x0003e8000c10150a */
.L_x_17048:
[----:B------:R-:W-:Y:S05]  /*5500*/  BSYNC B0 ;  /* 0x0000000000007941 */ /* 0x000fea0003800000 */
.L_x_17047:
[----:B------:R-:W-:Y:S01]  /*5510*/  ISETP.GT.U32.AND P0, PT, R46, 0x1ffffff, PT ;  /* 0x01ffffff2e00780c */ /* 0x000fe20003f04070 */
[----:B------:R-:W-:Y:S01]  /*5520*/  IMAD.X R19, RZ, RZ, R19, P2 ;  /* 0x000000ffff137224 */ /* 0x000fe200010e0613 */
[----:B01----:R-:W-:Y:S01]  /*5530*/  LEA R24, P1, R20, R43, 0x2 ;  /* 0x0000002b14187211 */ /* 0x003fe200078210ff */
[----:B------:R-:W-:Y:S01]  /*5540*/  BSSY B1, `(.L_x_17049) ;  /* 0x000000e000017945 */ /* 0x000fe20003800000 */
[----:B------:R-:W-:Y:S01]  /*5550*/  SHF.R.U32.HI R21, RZ, 0x1, R21 ;  /* 0x00000001ff157819 */ /* 0x000fe20000011615 */
[----:B------:R-:W-:Y:S01]  /*5560*/  IMAD.U32 R16, R34, 0x10000, RZ ;  /* 0x0001000022107824 */ /* 0x000fe200078e00ff */
[----:B------:R-:W-:Y:S02]  /*5570*/  PRMT R32, R32, 0x7632, R32 ;  /* 0x0000763220207816 */ /* 0x000fe40000000020 */
[----:B------:R-:W-:Y:S02]  /*5580*/  PRMT R34, R34, 0x7632, R34 ;  /* 0x0000763222227816 */ /* 0x000fe40000000022 */
[----:B------:R-:W-:-:S03]  /*5590*/  LEA.HI.X R25, R20, R19, R21, 0x2, P1 ;  /* 0x0000001314197211 */ /* 0x000fc600008f1415 */
[----:B------:R-:W-:Y:S05]  /*55a0*/  @P0 BRA `(.L_x_17050) ;  /* 0x00000000000c0947 */ /* 0x000fea0003800000 */
[----:B------:R-:W-:-:S07]  /*55b0*/  MOV R50, 0x55d0 ;  /* 0x000055d000327802 */ /* 0x000fce0000000f00 */
[----:B-----5:R-:W-:Y:S05]  /*55c0*/  CALL.REL.NOINC `($__internal_451_$__cuda_sm20_rcp_rn_f32_slowpath) ;  /* 0x0000003000447944 */ /* 0x020fea0003c00000 */
[----:B------:R-:W-:Y:S05]  /*55d0*/  BRA `(.L_x_17051) ;  /* 0x0000000000107947 */ /* 0x000fea0003800000 */
.L_x_17050:
[----:B------:R-:W0:Y:S02]  /*55e0*/  MUFU.RCP R43, R0 ;  /* 0x00000000002b7308 */ /* 0x000e240000001000 */
[----:B0-----:R-:W-:-:S04]  /*55f0*/  FFMA R19, R0, R43, -1 ;  /* 0xbf80000000137423 */ /* 0x001fc8000000002b */
[----:B------:R-:W-:-:S04]  /*5600*/  FADD.FTZ R26, -R19, -RZ ;  /* 0x800000ff131a7221 */ /* 0x000fc80000010100 */
[----:B------:R-:W-:-:S07]  /*5610*/  FFMA R43, R43, R26, R43 ;  /* 0x0000001a2b2b7223 */ /* 0x000fce000000002b */
.L_x_17051:
[----:B------:R-:W-:Y:S05]  /*5620*/  BSYNC B1 ;  /* 0x0000000000017941 */ /* 0x000fea0003800000 */
.L_x_17049:
        /* <DEDUP_REMOVED lines=25> */
.L_x_17053:
[----:B------:R-:W0:Y:S02]  /*57c0*/  MUFU.RCP R43, R26 ;  /* 0x0000001a002b7308 */ /* 0x000e240000001000 */
[----:B0-----:R-:W-:-:S04]  /*57d0*/  FFMA R0, R26, R43, -1 ;  /* 0xbf8000001a007423 */ /* 0x001fc8000000002b */
[----:B------:R-:W-:-:S04]  /*57e0*/  FADD.FTZ R0, -R0, -RZ ;  /* 0x800000ff00007221 */ /* 0x000fc80000010100 */
[----:B------:R-:W-:-:S07]  /*57f0*/  FFMA R43, R43, R0, R43 ;  /* 0x000000002b2b7223 */ /* 0x000fce000000002b */
.L_x_17054:
[----:B------:R-:W-:Y:S05]  /*5800*/  BSYNC B1 ;  /* 0x0000000000017941 */ /* 0x000fea0003800000 */
.L_x_17052:
        /* <DEDUP_REMOVED lines=25> */
[----:B-----5:R-:W-:Y:S05]  /*59a0*/  CALL.REL.NOINC `($__internal_451_$__cuda_sm20_rcp_rn_f32_slowpath) ;  /* 0x0000002c004c7944 */ /* 0x020fea0003c00000 */
[----:B------:R-:W-:Y:S05]  /*59b0*/  BRA `(.L_x_17057) ;  /* 0x0000000000107947 */ /* 0x000fea0003800000 */
.L_x_17056:
[----:B------:R-:W0:Y:S02]  /*59c0*/  MUFU.RCP R43, R38 ;  /* 0x00000026002b7308 */ /* 0x000e240000001000 */
[----:B0-----:R-:W-:-:S04]  /*59d0*/  FFMA R0, R38, R43, -1 ;  /* 0xbf80000026007423 */ /* 0x001fc8000000002b */
[----:B------:R-:W-:-:S04]  /*59e0*/  FADD.FTZ R0, -R0, -RZ ;  /* 0x800000ff00007221 */ /* 0x000fc80000010100 */
[----:B------:R-:W-:-:S07]  /*59f0*/  FFMA R43, R43, R0, R43 ;  /* 0x000000002b2b7223 */ /* 0x000fce000000002b */
.L_x_17057:
[----:B------:R-:W-:Y:S05]  /*5a00*/  BSYNC B1 ;  /* 0x0000000000017941 */ /* 0x000fea0003800000 */
.L_x_17055:
        /* <DEDUP_REMOVED lines=25> */
.L_x_17059:
[----:B------:R-:W0:Y:S02]  /*5ba0*/  MUFU.RCP R43, R32 ;  /* 0x00000020002b7308 */ /* 0x000e240000001000 */
[----:B0-----:R-:W-:-:S04]  /*5bb0*/  FFMA R0, R32, R43, -1 ;  /* 0xbf80000020007423 */ /* 0x001fc8000000002b */
[----:B------:R-:W-:-:S04]  /*5bc0*/  FADD.FTZ R0, -R0, -RZ ;  /* 0x800000ff00007221 */ /* 0x000fc80000010100 */
[----:B------:R-:W-:-:S07]  /*5bd0*/  FFMA R43, R43, R0, R43 ;  /* 0x000000002b2b7223 */ /* 0x000fce000000002b */
.L_x_17060:
[----:B------:R-:W-:Y:S05]  /*5be0*/  BSYNC B1 ;  /* 0x0000000000017941 */ /* 0x000fea0003800000 */
.L_x_17058:
        /* <DEDUP_REMOVED lines=27> */
.L_x_17062:
[----:B------:R-:W0:Y:S02]  /*5da0*/  MUFU.RCP R43, R38 ;  /* 0x00000026002b7308 */ /* 0x000e240000001000 */
[----:B0-----:R-:W-:-:S04]  /*5db0*/  FFMA R0, R38, R43, -1 ;  /* 0xbf80000026007423 */ /* 0x001fc8000000002b */
[----:B------:R-:W-:-:S04]  /*5dc0*/  FADD.FTZ R0, -R0, -RZ ;  /* 0x800000ff00007221 */ /* 0x000fc80000010100 */
[----:B------:R-:W-:-:S07]  /*5dd0*/  FFMA R43, R43, R0, R43 ;  /* 0x000000002b2b7223 */ /* 0x000fce000000002b */
.L_x_17063:
[----:B------:R-:W-:Y:S05]  /*5de0*/  BSYNC B1 ;  /* 0x0000000000017941 */ /* 0x000fea0003800000 */
.L_x_17061:
        /* <DEDUP_REMOVED lines=25> */
.L_x_17065:
[----:B------:R-:W0:Y:S02]  /*5f80*/  MUFU.RCP R43, R38 ;  /* 0x00000026002b7308 */ /* 0x000e240000001000 */
[----:B0-----:R-:W-:-:S04]  /*5f90*/  FFMA R0, R38, R43, -1 ;  /* 0xbf80000026007423 */ /* 0x001fc8000000002b */
[----:B------:R-:W-:-:S04]  /*5fa0*/  FADD.FTZ R0, -R0, -RZ ;  /* 0x800000ff00007221 */ /* 0x000fc80000010100 */
[----:B------:R-:W-:-:S07]  /*5fb0*/  FFMA R43, R43, R0, R43 ;  /* 0x000000002b2b7223 */ /* 0x000fce000000002b */
.L_x_17066:
[----:B------:R-:W-:Y:S05]  /*5fc0*/  BSYNC B1 ;  /* 0x0000000000017941 */ /* 0x000fea0003800000 */
.L_x_17064:
        /* <DEDUP_REMOVED lines=25> */
[----:B------:R-:W-:Y:S05]  /*6160*/  CALL.REL.NOINC `($__internal_451_$__cuda_sm20_rcp_rn_f32_slowpath) ;  /* 0x00000024005c7944 */ /* 0x000fea0003c00000 */
[----:B------:R-:W-:Y:S05]  /*6170*/  BRA `(.L_x_17069) ;  /* 0x0000000000107947 */ /* 0x000fea0003800000 */
.L_x_17068:
[----:B------:R-:W0:Y:S02]  /*6180*/  MUFU.RCP R43, R42 ;  /* 0x0000002a002b7308 */ /* 0x000e240000001000 */
[----:B0-----:R-:W-:-:S04]  /*6190*/  FFMA R0, R42, R43, -1 ;  /* 0xbf8000002a007423 */ /* 0x001fc8000000002b */
[----:B------:R-:W-:-:S04]  /*61a0*/  FADD.FTZ R0, -R0, -RZ ;  /* 0x800000ff00007221 */ /* 0x000fc80000010100 */
[----:B------:R-:W-:-:S07]  /*61b0*/  FFMA R43, R43, R0, R43 ;  /* 0x000000002b2b7223 */ /* 0x000fce000000002b */
.L_x_17069:
[----:B------:R-:W-:Y:S05]  /*61c0*/  BSYNC B1 ;  /* 0x0000000000017941 */ /* 0x000fea0003800000 */
.L_x_17067:
[----:B------:R-:W-:Y:S01]  /*61d0*/  SHF.L.U32 R35, R35, 0x10, RZ ;  /* 0x0000001023237819 */ /* 0x000fe200000006ff */
[----:B------:R-:W-:Y:S01]  /*61e0*/  IMAD.MOV.U32 R0, RZ, RZ, 0x3bbb989d ;  /* 0x3bbb989dff007424 */ /* 0x000fe200078e00ff */
[----:B------:R-:W0:Y:S01]  /*61f0*/  S2R R23, SR_TID.X ;  /* 0x0000000000177919 */ /* 0x000e220000002100 */
        /* <DEDUP_REMOVED lines=8> */
[----:B------:R-:W1:Y:S01]  /*6280*/  MUFU.EX2 R19, R38 ;  /* 0x0000002600137308 */ /* 0x000e620000000800 */
[----:B0-----:R-:W-:Y:S01]  /*6290*/  SHF.R.U32.HI R23, RZ, 0x3, R23 ;  /* 0x00000003ff177819 */ /* 0x001fe20000011617 */
[----:B-1----:R-:W-:Y:S01]  /*62a0*/  FFMA R42, R0, R19, 1 ;  /* 0x3f800000002a7423 */ /* 0x002fe20000000013 */
[----:B------:R-:W-:-:S03]  /*62b0*/  FADD R0, -R43, 1 ;  /* 0x3f8000002b007421 */ /* 0x000fc60000000100 */
[----:B------:R-:W-:Y:S02]  /*62c0*/  VIADD R19, R42, 0x1800000 ;  /* 0x018000002a137836 */ /* 0x000fe40000000000 */
[----:B------:R-:W-:-:S03]  /*62d0*/  FMUL R0, R0, R43 ;  /* 0x0000002b00007220 */ /* 0x000fc60000400000 */
[----:B------:R-:W-:Y:S01]  /*62e0*/  LOP3.LUT R19, R19, 0x7f800000, RZ, 0xc0, !PT ;  /* 0x7f80000013137812 */ /* 0x000fe200078ec0ff */
[----:B------:R-:W-:-:S03]  /*62f0*/  FFMA R13, R13, R0, R43 ;  /* 0x000000000d0d7223 */ /* 0x000fc6000000002b */
[----:B------:R-:W-:Y:S01]  /*6300*/  ISETP.GT.U32.AND P0, PT, R19, 0x1ffffff, PT ;  /* 0x01ffffff1300780c */ /* 0x000fe20003f04070 */
[----:B------:R-:W-:Y:S01]  /*6310*/  FMUL R6, R6, R13 ;  /* 0x0000000d06067220 */ /* 0x000fe20000400000 */
[----:B------:R-:W-:Y:S01]  /*6320*/  IMAD.U32 R13, R9, 0x10000, RZ ;  /* 0x00010000090d7824 */ /* 0x000fe200078e00ff */
[----:B------:R-:W-:-:S10]  /*6330*/  LOP3.LUT R9, R23, 0x1c, RZ, 0xc0, !PT ;  /* 0x0000001c17097812 */ /* 0x000fd400078ec0ff */
[----:B------:R-:W-:Y:S05]  /*6340*/  @P0 BRA `(.L_x_17071) ;  /* 0x0000000000100947 */ /* 0x000fea0003800000 */
[----:B------:R-:W-:Y:S02]  /*6350*/  MOV R0, R42 ;  /* 0x0000002a00007202 */ /* 0x000fe40000000f00 */
[----:B------:R-:W-:-:S07]  /*6360*/  MOV R50, 0x6380 ;  /* 0x0000638000327802 */ /* 0x000fce0000000f00 */
[----:B------:R-:W-:Y:S05]  /*6370*/  CALL.REL.NOINC `($__internal_451_$__cuda_sm20_rcp_rn_f32_slowpath) ;  /* 0x0000002000d87944 */ /* 0x000fea0003c00000 */
[----:B------:R-:W-:Y:S05]  /*6380*/  BRA `(.L_x_17072) ;  /* 0x0000000000107947 */ /* 0x000fea0003800000 */
.L_x_17071:
[----:B------:R-:W0:Y:S02]  /*6390*/  MUFU.RCP R43, R42 ;  /* 0x0000002a002b7308 */ /* 0x000e240000001000 */
[----:B0-----:R-:W-:-:S04]  /*63a0*/  FFMA R0, R42, R43, -1 ;  /* 0xbf8000002a007423 */ /* 0x001fc8000000002b */
[----:B------:R-:W-:-:S04]  /*63b0*/  FADD.FTZ R0, -R0, -RZ ;  /* 0x800000ff00007221 */ /* 0x000fc80000010100 */
[----:B------:R-:W-:-:S07]  /*63c0*/  FFMA R43, R43, R0, R43 ;  /* 0x000000002b2b7223 */ /* 0x000fce000000002b */
.L_x_17072:
[----:B------:R-:W-:Y:S05]  /*63d0*/  BSYNC B1 ;  /* 0x0000000000017941 */ /* 0x000fea0003800000 */
.L_x_17070:
[----:B------:R-:W-:Y:S01]  /*63e0*/  LOP3.LUT R38, R9, 0x3, RZ, 0xfc, !PT ;  /* 0x0000000309267812 */ /* 0x000fe200078efcff */
[----:B------:R-:W-:Y:S01]  /*63f0*/  FADD R0, -R43, 1 ;  /* 0x3f8000002b007421 */ /* 0x000fe20000000100 */
[----:B------:R-:W-:Y:S01]  /*6400*/  FMNMX R17, R17, |R16|, !PT ;  /* 0x4000001011117209 */ /* 0x000fe20007800000 */
[----:B------:R-:W-:Y:S01]  /*6410*/  FMUL R16, R16, R11 ;  /* 0x0000000b10107220 */ /* 0x000fe20000400000 */
[----:B------:R-:W-:Y:S01]  /*6420*/  ISETP.GE.U32.AND P0, PT, R38, R5, PT ;  /* 0x000000052600720c */ /* 0x000fe20003f06070 */
[----:B------:R-:W-:Y:S01]  /*6430*/  FMUL R0, R0, R43 ;  /* 0x0000002b00007220 */ /* 0x000fe20000400000 */
[C---:B------:R-:W-:Y:S01]  /*6440*/  FMNMX R17, |R34|.reuse, R17, !PT ;  /* 0x0000001122117209 */ /* 0x040fe20007800200 */
[----:B------:R-:W-:Y:S01]  /*6450*/  FMUL R34, R34, R11 ;  /* 0x0000000b22227220 */ /* 0x000fe20000400000 */
[----:B------:R-:W-:Y:S01]  /*6460*/  ISETP.GE.U32.OR P0, PT, R18, R7, P0 ;  /* 0x000000071200720c */ /* 0x000fe20000706470 */
[----:B------:R-:W-:Y:S01]  /*6470*/  FFMA R0, R35, R0, R43 ;  /* 0x0000000023007223 */ /* 0x000fe2000000002b */
[C---:B------:R-:W-:Y:S01]  /*6480*/  FMNMX R17, |R26|.reuse, R17, !PT ;  /* 0x000000111a117209 */ /* 0x040fe20007800200 */
[-C--:B------:R-:W-:Y:S01]  /*6490*/  FMUL R26, R26, R11.reuse ;  /* 0x0000000b1a1a7220 */ /* 0x080fe20000400000 */
[----:B------:R-:W-:Y:S01]  /*64a0*/  F2FP.SATFINITE.E4M3.F32.PACK_AB_MERGE_C R16, RZ, R16, RZ ;  /* 0x00000010ff10723e */ /* 0x000fe200048070ff */
[----:B------:R-:W-:Y:S01]  /*64b0*/  FMUL R18, R13, R0 ;  /* 0x000000000d127220 */ /* 0x000fe20000400000 */
[-C--:B------:R-:W-:Y:S01]  /*64c0*/  FMUL R0, R32, R11.reuse ;  /* 0x0000000b20007220 */ /* 0x080fe20000400000 */
[----:B------:R-:W-:Y:S01]  /*64d0*/  F2FP.SATFINITE.E4M3.F32.PACK_AB_MERGE_C R19, RZ, R34, RZ ;  /* 0x00000022ff13723e */ /* 0x000fe200048070ff */
[----:B------:R-:W-:Y:S01]  /*64e0*/  FMUL R23, R36, R11 ;  /* 0x0000000b24177220 */ /* 0x000fe20000400000 */
[----:B------:R-:W-:Y:S01]  /*64f0*/  F2FP.SATFINITE.E4M3.F32.PACK_AB_MERGE_C R35, RZ, R26, RZ ;  /* 0x0000001aff23723e */ /* 0x000fe200048070ff */
[----:B------:R-:W0:Y:S01]  /*6500*/  S2R R9, SR_CTAID.X ;  /* 0x0000000000097919 */ /* 0x000e220000002500 */
[----:B------:R-:W-:Y:S01]  /*6510*/  F2FP.SATFINITE.E4M3.F32.PACK_AB_MERGE_C R38, RZ, R0, RZ ;  /* 0x00000000ff26723e */ /* 0x000fe200048070ff */
[----:B------:R-:W-:Y:S01]  /*6520*/  BSSY B0, `(.L_x_17073) ;  /* 0x0000027000007945 */ /* 0x000fe20003800000 */
[----:B------:R-:W-:-:S02]  /*6530*/  LOP3.LUT R0, R16, 0xff, RZ, 0xc0, !PT ;  /* 0x000000ff10007812 */ /* 0x000fc400078ec0ff */
[----:B------:R-:W-:Y:S02]  /*6540*/  @!P0 PRMT R33, R19, 0x7604, R16 ;  /* 0x0000760413218816 */ /* 0x000fe40000000010 */
[----:B------:R-:W-:Y:S02]  /*6550*/  LOP3.LUT R13, R35, 0xffff, RZ, 0xc0, !PT ;  /* 0x0000ffff230d7812 */ /* 0x000fe400078ec0ff */
[----:B------:R-:W-:Y:S02]  /*6560*/  LOP3.LUT R16, R19, 0xff, RZ, 0xc0, !PT ;  /* 0x000000ff13107812 */ /* 0x000fe400078ec0ff */
[----:B------:R-:W-:Y:S02]  /*6570*/  LOP3.LUT R19, R38, 0xffff, RZ, 0xc0, !PT ;  /* 0x0000ffff26137812 */ /* 0x000fe400078ec0ff */
[----:B------:R-:W-:Y:S02]  /*6580*/  @!P0 IADD3 R27, P3, R24, R20, RZ ;  /* 0x00000014181b8210 */ /* 0x000fe40007f7e0ff */
[----:B------:R-:W-:-:S02]  /*6590*/  PRMT R13, R13, 0x7604, R0 ;  /* 0x000076040d0d7816 */ /* 0x000fc40000000000 */
[----:B------:R-:W-:Y:S02]  /*65a0*/  F2FP.SATFINITE.E4M3.F32.PACK_AB_MERGE_C R37, RZ, R23, RZ ;  /* 0x00000017ff25723e */ /* 0x000fe400048070ff */
[----:B------:R-:W-:Y:S01]  /*65b0*/  FMNMX R23, |R32|, R17, !PT ;  /* 0x0000001120177209 */ /* 0x000fe20007800200 */
[----:B------:R-:W-:Y:S01]  /*65c0*/  @!P0 IMAD.X R32, R25, 0x1, R21, P3 ;  /* 0x0000000119208824 */ /* 0x000fe200018e0615 */
[----:B------:R-:W-:Y:S01]  /*65d0*/  PRMT R0, R19, 0x7604, R16 ;  /* 0x0000760413007816 */ /* 0x000fe20000000010 */
[----:B------:R-:W-:Y:S01]  /*65e0*/  IMAD.U32 R19, R37, 0x10000, RZ ;  /* 0x0001000025137824 */ /* 0x000fe200078e00ff */
[CC--:B------:R-:W-:Y:S02]  /*65f0*/  @!P0 LEA R16, P2, R24.reuse, R14.reuse, 0x1 ;  /* 0x0000000e18108211 */ /* 0x0c0fe400078408ff */
[----:B------:R-:W-:Y:S02]  /*6600*/  @!P0 LEA R26, P3, R27, R14, 0x1 ;  /* 0x0000000e1b1a8211 */ /* 0x000fe400078608ff */
[----:B------:R-:W-:-:S02]  /*6610*/  @!P0 LEA.HI.X R17, R24, R15, R25, 0x1, P2 ;  /* 0x0000000f18118211 */ /* 0x000fc400010f0c19 */
[----:B------:R-:W-:Y:S02]  /*6620*/  @!P0 PRMT R35, R38, 0x7604, R35 ;  /* 0x0000760426238816 */ /* 0x000fe40000000023 */
[----:B------:R-:W-:Y:S01]  /*6630*/  @!P0 LEA.HI.X R27, R27, R15, R32, 0x1, P3 ;  /* 0x0000000f1b1b8211 */ /* 0x000fe200018f0c20 */
[----:B------:R1:W-:Y:S01]  /*6640*/  @!P0 STG.E.U16 desc[UR10][R16.64], R33 ;  /* 0x0000002110008986 */ /* 0x0003e2000c10150a */
[----:B------:R-:W-:Y:S01]  /*6650*/  ISETP.GE.U32.AND P1, PT, R4, R7, PT ;  /* 0x000000070400720c */ /* 0x000fe20003f26070 */
[-C--:B------:R-:W-:Y:S01]  /*6660*/  FMUL R32, R18, R11.reuse ;  /* 0x0000000b12207220 */ /* 0x080fe20000400000 */
[----:B------:R-:W-:Y:S01]  /*6670*/  LOP3.LUT R34, R13, 0xffff, RZ, 0xc0, !PT ;  /* 0x0000ffff0d227812 */ /* 0x000fe200078ec0ff */
[----:B------:R-:W2:Y:S01]  /*6680*/  S2R R7, SR_TID.X ;  /* 0x0000000000077919 */ /* 0x000ea20000002100 */
[----:B------:R-:W-:Y:S01]  /*6690*/  FMUL R13, R10, R11 ;  /* 0x0000000b0a0d7220 */ /* 0x000fe20000400000 */
[----:B------:R-:W-:Y:S01]  /*66a0*/  FMNMX R23, |R36|, R23, !PT ;  /* 0x0000001724177209 */ /* 0x000fe20007800200 */
[----:B------:R1:W-:Y:S01]  /*66b0*/  @!P0 STG.E.U16 desc[UR10][R26.64], R35 ;  /* 0x000000231a008986 */ /* 0x0003e2000c10150a */
[----:B------:R-:W-:Y:S01]  /*66c0*/  LOP3.LUT R39, R34, 0xff0000, R19, 0xf8, !PT ;  /* 0x00ff000022277812 */ /* 0x000fe200078ef813 */
[----:B------:R-:W-:Y:S01]  /*66d0*/  FMUL R19, R6, R11 ;  /* 0x0000000b06137220 */ /* 0x000fe20000400000 */
[----:B------:R-:W-:Y:S01]  /*66e0*/  F2FP.SATFINITE.E4M3.F32.PACK_AB_MERGE_C R34, RZ, R13, RZ ;  /* 0x0000000dff22723e */ /* 0x000fe200048070ff */
[----:B0-----:R-:W-:Y:S06]  /*66f0*/  @P0 BRA `(.L_x_17074) ;  /* 0x0000000000240947 */ /* 0x001fec0003800000 */
[----:B------:R-:W-:Y:S02]  /*6700*/  ULDC.64 UR4, c[0x0][0x258] ;  /* 0x0000960000047ab9 */ /* 0x000fe40000000a00 */
[----:B------:R-:W-:Y:S02]  /*6710*/  ULOP3.LUT UR4, UR4, 0xfffffffe, URZ, 0xc0, !UPT ;  /* 0xfffffffe04047892 */ /* 0x000fe4000f8ec03f */
[----:B------:R-:W-:-:S04]  /*6720*/  ULOP3.LUT UR5, UR5, 0x7fffffff, URZ, 0xc0, !UPT ;  /* 0x7fffffff05057892 */ /* 0x000fc8000f8ec03f */
[----:B------:R-:W-:-:S04]  /*6730*/  IADD3 R13, P2, R24, UR4, RZ ;  /* 0x00000004180d7c10 */ /* 0x000fc8000ff5e0ff */
[----:B-1----:R-:W-:Y:S02]  /*6740*/  IADD3.X R26, R25, UR5, RZ, P2, !PT ;  /* 0x00000005191a7c10 */ /* 0x002fe400097fe4ff */
[----:B------:R-:W-:-:S04]  /*6750*/  LEA R16, P2, R13, R14, 0x1 ;  /* 0x0000000e0d107211 */ /* 0x000fc800078408ff */
[----:B------:R-:W-:Y:S02]  /*6760*/  LEA.HI.X R17, R13, R15, R26, 0x1, P2 ;  /* 0x0000000f0d117211 */ /* 0x000fe400010f0c1a */
[----:B------:R-:W-:-:S05]  /*6770*/  PRMT R13, R34, 0x7604, R37 ;  /* 0x00007604220d7816 */ /* 0x000fca0000000025 */
[----:B------:R0:W-:Y:S02]  /*6780*/  STG.E.U16 desc[UR10][R16.64], R13 ;  /* 0x0000000d10007986 */ /* 0x0001e4000c10150a */
.L_x_17074:
[----:B------:R-:W-:Y:S05]  /*6790*/  BSYNC B0 ;  /* 0x0000000000007941 */ /* 0x000fea0003800000 */
.L_x_17073:
[----:B------:R-:W-:Y:S01]  /*67a0*/  BSSY B0, `(.L_x_17075) ;  /* 0x000000b000007945 */ /* 0x000fe20003800000 */
[----:B-1----:R-:W-:Y:S02]  /*67b0*/  F2FP.SATFINITE.E4M3.F32.PACK_AB_MERGE_C R26, RZ, R19, RZ ;  /* 0x00000013ff1a723e */ /* 0x002fe400048070ff */
[----:B0-----:R-:W-:Y:S01]  /*67c0*/  F2FP.SATFINITE.E4M3.F32.PACK_AB_MERGE_C R13, RZ, R32, RZ ;  /* 0x00000020ff0d723e */ /* 0x001fe200048070ff */
[----:B------:R-:W-:Y:S06]  /*67d0*/  @P0 BRA `(.L_x_17076) ;  /* 0x00000000001c0947 */ /* 0x000fec0003800000 */
[----:B------:R-:W-:-:S04]  /*67e0*/  IMAD.WIDE.U32 R24, R20, 0x3, R24 ;  /* 0x0000000314187825 */ /* 0x000fc800078e0018 */
[----:B------:R-:W-:Y:S01]  /*67f0*/  IMAD R17, R21, 0x3, RZ ;  /* 0x0000000315117824 */ /* 0x000fe200078e02ff */
[----:B------:R-:W-:-:S04]  /*6800*/  LEA R14, P0, R24, R14, 0x1 ;  /* 0x0000000e180e7211 */ /* 0x000fc800078008ff */
[----:B------:R-:W-:Y:S02]  /*6810*/  IADD3 R16, R17, R25, RZ ;  /* 0x0000001911107210 */ /* 0x000fe40007ffe0ff */
[----:B------:R-:W-:Y:S02]  /*6820*/  PRMT R17, R13, 0x7604, R26 ;  /* 0x000076040d117816 */ /* 0x000fe4000000001a */
[----:B------:R-:W-:-:S05]  /*6830*/  LEA.HI.X R15, R24, R15, R16, 0x1, P0 ;  /* 0x0000000f180f7211 */ /* 0x000fca00000f0c10 */
[----:B------:R0:W-:Y:S02]  /*6840*/  STG.E.U16 desc[UR10][R14.64], R17 ;  /* 0x000000110e007986 */ /* 0x0001e4000c10150a */
.L_x_17076:
[----:B------:R-:W-:Y:S05]  /*6850*/  BSYNC B0 ;  /* 0x0000000000007941 */ /* 0x000fea0003800000 */
.L_x_17075:
[----:B------:R-:W1:Y:S01]  /*6860*/  S2UR UR5, SR_CgaCtaId ;  /* 0x00000000000579c3 */ /* 0x000e620000008800 */
[----:B------:R-:W-:Y:S01]  /*6870*/  IMAD.U32 R19, R34, 0x10000, RZ ;  /* 0x0001000022137824 */ /* 0x000fe200078e00ff */
[----:B------:R-:W-:Y:S01]  /*6880*/  LOP3.LUT R0, R0, 0xffff, RZ, 0xc0, !PT ;  /* 0x0000ffff00007812 */ /* 0x000fe200078ec0ff */
[----:B------:R-:W-:Y:S01]  /*6890*/  ULDC.64 UR6, c[0x0][0x260] ;  /* 0x0000980000067ab9 */ /* 0x000fe20000000a00 */
[----:B--2---:R-:W-:Y:S01]  /*68a0*/  SHF.R.U32.HI R16, RZ, 0x3, R7 ;  /* 0x00000003ff107819 */ /* 0x004fe20000011607 */
[----:B------:R-:W-:Y:S01]  /*68b0*/  ULDC UR12, c[0x0][0x0] ;  /* 0x00000000000c7ab9 */ /* 0x000fe20000000800 */
[----:B0-----:R-:W-:Y:S01]  /*68c0*/  LOP3.LUT R14, R26, 0xffff, RZ, 0xc0, !PT ;  /* 0x0000ffff1a0e7812 */ /* 0x001fe200078ec0ff */
[----:B------:R-:W-:Y:S01]  /*68d0*/  IMAD R3, R3, UR6, RZ ;  /* 0x0000000603037c24 */ /* 0x000fe2000f8e02ff */
[----:B------:R-:W-:Y:S01]  /*68e0*/  FMNMX R15, |R10|, R23, !PT ;  /* 0x000000170a0f7209 */ /* 0x000fe20007800200 */
[----:B------:R-:W-:Y:S01]  /*68f0*/  ULDC.64 UR8, c[0x0][0x258] ;  /* 0x0000960000087ab9 */ /* 0x000fe20000000a00 */
[----:B------:R-:W-:Y:S01]  /*6900*/  LOP3.LUT R19, R0, 0xff0000, R19, 0xf8, !PT ;  /* 0x00ff000000137812 */ /* 0x000fe200078ef813 */
[----:B------:R-:W-:Y:S01]  /*6910*/  IMAD R39, R14, 0x1000000, R39 ;  /* 0x010000000e277824 */ /* 0x000fe200078e0227 */
[----:B------:R-:W-:Y:S01]  /*6920*/  LOP3.LUT R0, R16, 0x1ffffffc, RZ, 0xc0, !PT ;  /* 0x1ffffffc10007812 */ /* 0x000fe200078ec0ff */
[----:B------:R-:W-:Y:S01]  /*6930*/  IMAD R9, R9, UR12, RZ ;  /* 0x0000000c09097c24 */ /* 0x000fe2000f8e02ff */
[----:B------:R-:W-:Y:S01]  /*6940*/  FMNMX R15, |R6|, R15, !PT ;  /* 0x0000000f060f7209 */ /* 0x000fe20007800200 */
[----:B------:R-:W-:Y:S01]  /*6950*/  UIADD3 UR8, UP0, UR8, 0x3f, URZ ;  /* 0x0000003f08087890 */ /* 0x000fe2000ff1e03f */
[----:B------:R-:W-:Y:S01]  /*6960*/  SHF.R.U32.HI R6, RZ, 0x8, R7 ;  /* 0x00000008ff067819 */ /* 0x000fe20000011607 */
[----:B------:R-:W-:Y:S01]  /*6970*/  UMOV UR4, 0x400 ;  /* 0x0000040000047882 */ /* 0x000fe20000000000 */
[----:B------:R-:W-:Y:S01]  /*6980*/  IADD3 R14, -R0, R7, RZ ;  /* 0x00000007000e7210 */ /* 0x000fe20007ffe1ff */
[C---:B------:R-:W-:Y:S01]  /*6990*/  IMAD R27, R2.reuse, UR7, R3 ;  /* 0x00000007021b7c24 */ /* 0x040fe2000f8e0203 */
[----:B------:R-:W-:Y:S01]  /*69a0*/  UIADD3 UR4, UR4, 0x20, URZ ;  /* 0x0000002004047890 */ /* 0x000fe2000fffe03f */
[----:B------:R-:W-:Y:S01]  /*69b0*/  IMAD.WIDE.U32 R2, R2, UR6, RZ ;  /* 0x0000000602027c25 */ /* 0x000fe2000f8e00ff */
[----:B------:R-:W-:Y:S01]  /*69c0*/  LEA.HI R6, R9, R6, RZ, 0x18 ;  /* 0x0000000609067211 */ /* 0x000fe200078fc0ff */
[----:B------:R-:W-:Y:S01]  /*69d0*/  UIADD3.X UR9, URZ, UR9, URZ, UP0, !UPT ;  /* 0x000000093f097290 */ /* 0x000fe200087fe43f */
[C---:B------:R-:W-:Y:S01]  /*69e0*/  IADD3 R10, R14.reuse, 0x1e, RZ ;  /* 0x0000001e0e0a7810 */ /* 0x040fe20007ffe0ff */
[C---:B------:R-:W-:Y:S01]  /*69f0*/  VIADD R9, R14.reuse, 0xffffffff ;  /* 0xffffffff0e097836 */ /* 0x040fe20000000000 */
[----:B------:R-:W-:Y:S01]  /*6a00*/  LOP3.LUT R17, R14, 0x1f, RZ, 0xc0, !PT ;  /* 0x0000001f0e117812 */ /* 0x000fe200078ec0ff */
[----:B------:R-:W-:Y:S01]  /*6a10*/  IMAD.IADD R27, R3, 0x1, R27 ;  /* 0x00000001031b7824 */ /* 0x000fe200078e021b */
[----:B-1----:R-:W-:Y:S01]  /*6a20*/  ULEA UR4, UR5, UR4, 0x18 ;  /* 0x0000000405047291 */ /* 0x002fe2000f8ec03f */
[----:B------:R-:W-:Y:S01]  /*6a30*/  IADD3 R3, R7, 0x1d, -R0 ;  /* 0x0000001d07037810 */ /* 0x000fe20007ffe800 */
[----:B------:R-:W-:Y:S01]  /*6a40*/  USHF.R.U32.HI UR5, URZ, 0x6, UR9 ;  /* 0x000000063f057899 */ /* 0x000fe20008011609 */
[----:B------:R-:W-:Y:S01]  /*6a50*/  LOP3.LUT R9, R9, 0x1f, RZ, 0xc0, !PT ;  /* 0x0000001f09097812 */ /* 0x000fe200078ec0ff */
[----:B------:R-:W-:Y:S01]  /*6a60*/  IMAD R17, R12, 0x21, R17 ;  /* 0x000000210c117824 */ /* 0x000fe200078e0211 */
[----:B------:R-:W-:Y:S01]  /*6a70*/  LOP3.LUT R23, R10, 0x1f, RZ, 0xc0, !PT ;  /* 0x0000001f0a177812 */ /* 0x000fe200078ec0ff */
[----:B------:R-:W-:Y:S01]  /*6a80*/  USHF.R.U64 UR8, UR8, 0x6, UR9 ;  /* 0x0000000608087899 */ /* 0x000fe20008001209 */
[----:B------:R-:W-:Y:S01]  /*6a90*/  LOP3.LUT R3, R3, 0x1f, RZ, 0xc0, !PT ;  /* 0x0000001f03037812 */ /* 0x000fe200078ec0ff */
[----:B------:R-:W-:Y:S01]  /*6aa0*/  IMAD R9, R12, 0x21, R9 ;  /* 0x000000210c097824 */ /* 0x000fe200078e0209 */
[----:B------:R-:W-:Y:S01]  /*6ab0*/  SHF.L.U32 R25, R2, 0x1, RZ ;  /* 0x0000000102197819 */ /* 0x000fe200000006ff */
[----:B------:R-:W-:Y:S01]  /*6ac0*/  IMAD R33, R30, UR5, RZ ;  /* 0x000000051e217c24 */ /* 0x000fe2000f8e02ff */
[----:B------:R-:W-:Y:S01]  /*6ad0*/  SHF.L.U64.HI R27, R2, 0x1, R27 ;  /* 0x00000001021b7819 */ /* 0x000fe2000001021b */
[C---:B------:R-:W-:Y:S01]  /*6ae0*/  IMAD R10, R12.reuse, 0x21, R23 ;  /* 0x000000210c0a7824 */ /* 0x040fe200078e0217 */
[----:B------:R-:W-:Y:S01]  /*6af0*/  LEA R2, R17, UR4, 0x2 ;  /* 0x0000000411027c11 */ /* 0x000fe2000f8e10ff */
[----:B------:R-:W-:Y:S01]  /*6b00*/  IMAD R23, R12, 0x21, R3 ;  /* 0x000000210c177824 */ /* 0x000fe200078e0203 */
[----:B------:R-:W-:Y:S01]  /*6b10*/  LEA R3, R9, UR4, 0x2 ;  /* 0x0000000409037c11 */ /* 0x000fe2000f8e10ff */
[----:B------:R-:W-:Y:S01]  /*6b20*/  IMAD.WIDE.U32 R16, R30, UR8, RZ ;  /* 0x000000081e107c25 */ /* 0x000fe2000f8e00ff */
[----:B------:R-:W-:Y:S01]  /*6b30*/  LEA R9, R10, UR4, 0x2 ;  /* 0x000000040a097c11 */ /* 0x000fe2000f8e10ff */
[----:B------:R-:W-:Y:S01]  /*6b40*/  ULDC.64 UR12, c[0x0][0x228] ;  /* 0x00008a00000c7ab9 */ /* 0x000fe20000000a00 */
[----:B------:R-:W-:Y:S01]  /*6b50*/  LEA R10, R23, UR4, 0x2 ;  /* 0x00000004170a7c11 */ /* 0x000fe2000f8e10ff */
[----:B------:R-:W-:Y:S01]  /*6b60*/  IMAD R33, R31, UR8, R33 ;  /* 0x000000081f217c24 */ /* 0x000fe2000f8e0221 */
[----:B------:R-:W-:Y:S01]  /*6b70*/  LEA R20, P0, R16, R20, 0x5 ;  /* 0x0000001410147211 */ /* 0x000fe200078028ff */
[----:B------:R-:W-:Y:S01]  /*6b80*/  USHF.R.U64 UR6, UR6, 0x2, UR7 ;  /* 0x0000000206067899 */ /* 0x000fe20008001207 */
[----:B------:R-:W-:Y:S01]  /*6b90*/  STS [R2], R28 ;  /* 0x0000001c02007388 */ /* 0x000fe20000000800 */
[----:B------:R-:W-:Y:S01]  /*6ba0*/  IMAD.IADD R23, R17, 0x1, R33 ;  /* 0x0000000111177824 */ /* 0x000fe200078e0221 */
[----:B------:R-:W-:Y:S01]  /*6bb0*/  LOP3.LUT R17, RZ, R20, RZ, 0x33, !PT ;  /* 0x00000014ff117212 */ /* 0x000fe200078e33ff */
[----:B------:R-:W-:Y:S01]  /*6bc0*/  USHF.R.U32.HI UR7, URZ, 0x2, UR7 ;  /* 0x000000023f077899 */ /* 0x000fe20008011607 */
[----:B------:R-:W-:Y:S01]  /*6bd0*/  LEA R20, P2, R30, R25, 0x2 ;  /* 0x000000191e147211 */ /* 0x000fe200078410ff */
[----:B------:R-:W-:Y:S01]  /*6be0*/  STS [R3], R41 ;  /* 0x0000002903007388 */ /* 0x000fe20000000800 */
[----:B------:R-:W-:Y:S01]  /*6bf0*/  LEA.HI.X R16, R16, R21, R23, 0x5, P0 ;  /* 0x0000001510107211 */ /* 0x000fe200000f2c17 */
[----:B------:R-:W-:Y:S01]  /*6c00*/  USHF.L.U64.HI UR8, UR6, 0x1, UR7 ;  /* 0x0000000106087899 */ /* 0x000fe20008010207 */
[----:B------:R-:W-:Y:S01]  /*6c10*/  LEA R17, P3, R6, R17, 0x5 ;  /* 0x0000001106117211 */ /* 0x000fe200078628ff */
[----:B------:R0:W-:Y:S01]  /*6c20*/  STS [R9], R8 ;  /* 0x0000000809007388 */ /* 0x0001e20000000800 */
[----:B------:R-:W-:Y:S01]  /*6c30*/  LOP3.LUT R16, RZ, R16, RZ, 0x33, !PT ;  /* 0x00000010ff107212 */ /* 0x000fe200078e33ff */
[----:B------:R-:W-:Y:S01]  /*6c40*/  USHF.L.U32 UR5, UR6, 0x1, URZ ;  /* 0x0000000106057899 */ /* 0x000fe2000800063f */
[----:B------:R-:W-:Y:S01]  /*6c50*/  ISETP.GT.U32.AND P0, PT, R17, -0x21, PT ;  /* 0xffffffdf1100780c */ /* 0x000fe20003f04070 */
[----:B------:R1:W-:Y:S01]  /*6c60*/  STS [R10], R39 ;  /* 0x000000270a007388 */ /* 0x0003e20000000800 */
[----:B------:R-:W-:Y:S01]  /*6c70*/  IADD3.X R16, RZ, R16, RZ, P3, !PT ;  /* 0x00000010ff107210 */ /* 0x000fe20001ffe4ff */
[----:B------:R-:W-:Y:S01]  /*6c80*/  BSSY B0, `(.L_x_17077) ;  /* 0x0000080000007945 */ /* 0x000fe20003800000 */
[----:B------:R-:W-:Y:S01]  /*6c90*/  LOP3.LUT R6, R13, 0xffff, RZ, 0xc0, !PT ;  /* 0x0000ffff0d067812 */ /* 0x000fe200078ec0ff */
[----:B------:R-:W-:Y:S01]  /*6ca0*/  BAR.SYNC.DEFER_BLOCKING 0x0 ;  /* 0x0000000000007b1d */ /* 0x000fe20000010000 */
[----:B------:R-:W-:-:S02]  /*6cb0*/  ISETP.GT.U32.AND.EX P0, PT, R16, -0x1, PT, P0 ;  /* 0xffffffff1000780c */ /* 0x000fc40003f04100 */
[----:B------:R-:W-:Y:S01]  /*6cc0*/  LEA.HI.X R31, R30, R27, R31, 0x2, P2 ;  /* 0x0000001b1e1f7211 */ /* 0x000fe200010f141f */
[----:B------:R-:W-:Y:S01]  /*6cd0*/  IMAD R13, R6, 0x1000000, R19 ;  /* 0x01000000060d7824 */ /* 0x000fe200078e0213 */
[----:B------:R-:W-:Y:S02]  /*6ce0*/  SEL R17, R17, 0xffffffdf, P0 ;  /* 0xffffffdf11117807 */ /* 0x000fe40000000000 */
[C---:B------:R-:W-:Y:S02]  /*6cf0*/  LEA R6, P0, R20.reuse, UR12, 0x5 ;  /* 0x0000000c14067c11 */ /* 0x040fe4000f8028ff */
[----:B------:R-:W-:Y:S02]  /*6d00*/  SHF.R.U32.HI R16, RZ, 0x2, R7 ;  /* 0x00000002ff107819 */ /* 0x000fe40000011607 */
[----:B------:R-:W-:Y:S02]  /*6d10*/  LOP3.LUT R17, RZ, R17, RZ, 0x33, !PT ;  /* 0x00000011ff117212 */ /* 0x000fe400078e33ff */
[----:B------:R-:W-:-:S02]  /*6d20*/  LEA.HI.X R7, R20, UR13, R31, 0x5, P0 ;  /* 0x0000000d14077c11 */ /* 0x000fc400080f2c1f */
[----:B------:R-:W-:Y:S02]  /*6d30*/  FMNMX R18, |R18|, R15, !PT ;  /* 0x0000000f12127209 */ /* 0x000fe40007800200 */
[----:B------:R-:W-:Y:S02]  /*6d40*/  LOP3.LUT R16, R16, 0x38, RZ, 0xc0, !PT ;  /* 0x0000003810107812 */ /* 0x000fe400078ec0ff */
[----:B0-----:R-:W-:Y:S01]  /*6d50*/  IADD3 R8, -R4, R17, RZ ;  /* 0x0000001104087210 */ /* 0x001fe20007ffe1ff */
[----:B-1----:R-:W-:Y:S06]  /*6d60*/  @P1 BRA `(.L_x_17078) ;  /* 0x0000000400c41947 */ /* 0x002fec0003800000 */
        /* <DEDUP_REMOVED lines=10> */
[----:B------:R-:W-:-:S02]  /*6e10*/  MOV R23, R14 ;  /* 0x0000000e00177202 */ /* 0x000fc40000000f00 */
[----:B------:R-:W-:-:S05]  /*6e20*/  MOV R31, R4 ;  /* 0x00000004001f7202 */ /* 0x000fca0000000f00 */
[----:B------:R-:W-:Y:S05]  /*6e30*/  @!P2 BRA `(.L_x_17080) ;  /* 0x0000000000dca947 */ /* 0x000fea0003800000 */
[----:B------:R-:W-:Y:S01]  /*6e40*/  IMAD.MOV.U32 R23, RZ, RZ, R14 ;  /* 0x000000ffff177224 */ /* 0x000fe200078e000e */
[----:B------:R-:W-:Y:S01]  /*6e50*/  IADD3 R28, R8, -R17, RZ ;  /* 0x80000011081c7210 */ /* 0x000fe20007ffe0ff */
[----:B------:R-:W-:Y:S01]  /*6e60*/  IMAD.MOV.U32 R19, RZ, RZ, RZ ;  /* 0x000000ffff137224 */ /* 0x000fe200078e00ff */
[----:B------:R-:W-:-:S07]  /*6e70*/  MOV R31, R4 ;  /* 0x00000004001f7202 */ /* 0x000fce0000000f00 */
.L_x_17081:
        /* <DEDUP_REMOVED lines=33> */
[----:B------:R-:W-:-:S04]  /*7090*/  @!P5 LEA R20, P6, R21, R6, 0x2 ;  /* 0x000000061514d211 */ /* 0x000fc800078c10ff */
[----:B------:R-:W-:Y:S01]  /*70a0*/  @!P5 LEA.HI.X R21, R21, R7, R26, 0x2, P6 ;  /* 0x000000071515d211 */ /* 0x000fe200030f141a */
[----:B0-----:R0:W-:Y:S01]  /*70b0*/  @!P2 STG.E desc[UR10][R14.64], R33 ;  /* 0x000000210e00a986 */ /* 0x0011e2000c10190a */
[----:B------:R-:W-:-:S03]  /*70c0*/  IADD3 R31, P6, R30, UR5, RZ ;  /* 0x000000051e1f7c10 */ /* 0x000fc6000ffde0ff */
[----:B-1----:R0:W-:Y:S01]  /*70d0*/  @!P3 STG.E desc[UR10][R24.64], R35 ;  /* 0x000000231800b986 */ /* 0x0021e2000c10190a */
[----:B------:R-:W-:Y:S02]  /*70e0*/  IADD3.X R32, R32, UR8, RZ, P6, !PT ;  /* 0x0000000820207c10 */ /* 0x000fe4000b7fe4ff */
[----:B------:R-:W-:Y:S01]  /*70f0*/  @!P4 IADD3 R23, P6, R34, R31, RZ ;  /* 0x0000001f2217c210 */ /* 0x000fe20007fde0ff */
[----:B--2---:R0:W-:Y:S01]  /*7100*/  @!P5 STG.E desc[UR10][R20.64], R37 ;  /* 0x000000251400d986 */ /* 0x0041e2000c10190a */
[----:B------:R-:W-:-:S03]  /*7110*/  ISETP.NE.AND P3, PT, R28, RZ, PT ;  /* 0x000000ff1c00720c */ /* 0x000fc60003f65270 */
[----:B------:R-:W-:Y:S01]  /*7120*/  @!P4 IMAD.X R30, RZ, RZ, R32, P6 ;  /* 0x000000ffff1ec224 */ /* 0x000fe200030e0620 */
[----:B------:R-:W-:-:S04]  /*7130*/  @!P4 LEA R26, P6, R23, R6, 0x2 ;  /* 0x00000006171ac211 */ /* 0x000fc800078c10ff */
[----:B---3--:R-:W-:Y:S01]  /*7140*/  @!P4 LEA.HI.X R27, R23, R7, R30, 0x2, P6 ;  /* 0x00000007171bc211 */ /* 0x008fe200030f141e */
[----:B------:R-:W-:Y:S01]  /*7150*/  VIADD R23, R34, 0x1f ;  /* 0x0000001f22177836 */ /* 0x000fe20000000000 */
[----:B------:R-:W-:Y:S02]  /*7160*/  IADD3 R30, P2, R31, UR5, RZ ;  /* 0x000000051f1e7c10 */ /* 0x000fe4000ff5e0ff */
[----:B------:R-:W-:Y:S01]  /*7170*/  IADD3 R31, R4, R19, RZ ;  /* 0x00000013041f7210 */ /* 0x000fe20007ffe0ff */
[----:B----4-:R0:W-:Y:S01]  /*7180*/  @!P4 STG.E desc[UR10][R26.64], R39 ;  /* 0x000000271a00c986 */ /* 0x0101e2000c10190a */
[----:B------:R-:W-:Y:S01]  /*7190*/  IADD3.X R32, R32, UR8, RZ, P2, !PT ;  /* 0x0000000820207c10 */ /* 0x000fe200097fe4ff */
[----:B------:R-:W-:Y:S08]  /*71a0*/  @P3 BRA `(.L_x_17081) ;  /* 0xfffffffc00343947 */ /* 0x000ff0000383ffff */
.L_x_17080:
[----:B------:R-:W-:Y:S05]  /*71b0*/  BSYNC B1 ;  /* 0x0000000000017941 */ /* 0x000fea0003800000 */
.L_x_17079:
        /* <DEDUP_REMOVED lines=15> */
.L_x_17083:
[----:B------:R-:W-:Y:S05]  /*72b0*/  BSYNC B1 ;  /* 0x0000000000017941 */ /* 0x000fea0003800000 */
.L_x_17082:
[----:B------:R-:W-:Y:S01]  /*72c0*/  IADD3.X R32, R32, UR8, RZ, P3, !PT ;  /* 0x0000000820207c10 */ /* 0x000fe20009ffe4ff */
[----:B------:R-:W-:Y:S06]  /*72d0*/  @!P2 BRA `(.L_x_17078) ;  /* 0x000000000068a947 */ /* 0x000fec0003800000 */
[----:B0-----:R-:W0:Y:S01]  /*72e0*/  S2R R15, SR_TID.X ;  /* 0x00000000000f7919 */ /* 0x001e220000002100 */
[----:B------:R-:W-:Y:S02]  /*72f0*/  VIADD R14, R23, 0xffffffff ;  /* 0xffffffff170e7836 */ /* 0x000fe40000000000 */
[----:B------:R-:W-:-:S03]  /*7300*/  IMAD R19, R12, 0x21, R19 ;  /* 0x000000210c137824 */ /* 0x000fc600078e0213 */
[----:B------:R-:W-:-:S04]  /*7310*/  LOP3.LUT R14, R14, 0x1f, RZ, 0xc0, !PT ;  /* 0x0000001f0e0e7812 */ /* 0x000fc800078ec0ff */
[----:B------:R-:W-:Y:S02]  /*7320*/  ISETP.GE.U32.AND P0, PT, R14, R5, PT ;  /* 0x000000050e00720c */ /* 0x000fe40003f06070 */
[----:B0-----:R-:W-:-:S04]  /*7330*/  SHF.R.U32.HI R15, RZ, 0x3, R15 ;  /* 0x00000003ff0f7819 */ /* 0x001fc8000001160f */
[----:B------:R-:W-:-:S07]  /*7340*/  LOP3.LUT R20, R15, 0x1c, RZ, 0xc0, !PT ;  /* 0x0000001c0f147812 */ /* 0x000fce00078ec0ff */
[----:B------:R-:W-:Y:S02]  /*7350*/  @!P0 IADD3 R15, P2, R14, R25, RZ ;  /* 0x000000190e0f8210 */ /* 0x000fe40007f5e0ff */
[----:B------:R-:W-:-:S03]  /*7360*/  IADD3 R19, R20, R19, RZ ;  /* 0x0000001314137210 */ /* 0x000fc60007ffe0ff */
[----:B------:R-:W-:Y:S01]  /*7370*/  @!P0 IMAD.X R20, RZ, RZ, R32, P2 ;  /* 0x000000ffff148224 */ /* 0x000fe200010e0620 */
[----:B------:R-:W-:Y:S02]  /*7380*/  LEA R21, R19, UR4, 0x2 ;  /* 0x0000000413157c11 */ /* 0x000fe4000f8e10ff */
[----:B------:R-:W-:-:S03]  /*7390*/  @!P0 LEA R14, P2, R15, R6, 0x2 ;  /* 0x000000060f0e8211 */ /* 0x000fc600078410ff */
[----:B------:R-:W0:Y:S01]  /*73a0*/  @!P0 LDS R19, [R21+0x4] ;  /* 0x0000040015138984 */ /* 0x000e220000000800 */
        /* <DEDUP_REMOVED lines=13> */
.L_x_17078:
[----:B------:R-:W-:Y:S05]  /*7480*/  BSYNC B0 ;  /* 0x0000000000007941 */ /* 0x000fea0003800000 */
.L_x_17077:
        /* <DEDUP_REMOVED lines=12> */
[----:B--2---:R-:W-:-:S04]  /*7550*/  IMAD.X R2, RZ, RZ, RZ, P0 ;  /* 0x000000ffff027224 */ /* 0x004fc800000e06ff */
[----:B------:R-:W-:Y:S02]  /*7560*/  IMAD R9, R2, UR6, RZ ;  /* 0x0000000602097c24 */ /* 0x000fe4000f8e02ff */
[----:B------:R-:W-:-:S04]  /*7570*/  IMAD.WIDE.U32 R2, R16, UR6, RZ ;  /* 0x0000000610027c25 */ /* 0x000fc8000f8e00ff */
[----:B------:R-:W-:Y:S01]  /*7580*/  IMAD R9, R16, UR7, R9 ;  /* 0x0000000710097c24 */ /* 0x000fe2000f8e0209 */
[----:B------:R-:W-:Y:S06]  /*7590*/  @P1 BRA `(.L_x_17085) ;  /* 0x0000000400c81947 */ /* 0x000fec0003800000 */
[----:B------:R-:W2:Y:S01]  /*75a0*/  S2R R13, SR_TID.X ;  /* 0x00000000000d7919 */ /* 0x000ea20000002100 */
[----:B------:R-:W-:Y:S01]  /*75b0*/  IADD3 R10, R8, -0x1, RZ ;  /* 0xffffffff080a7810 */ /* 0x000fe20007ffe0ff */
[----:B0-----:R-:W-:Y:S01]  /*75c0*/  IMAD.IADD R24, R3, 0x1, R9 ;  /* 0x0000000103187824 */ /* 0x001fe200078e0209 */
[----:B------:R-:W-:Y:S01]  /*75d0*/  BSSY B1, `(.L_x_17086) ;  /* 0x0000044000017945 */ /* 0x000fe20003800000 */
[----:B------:R-:W-:Y:S01]  /*75e0*/  HFMA2.MMA R3, -RZ, RZ, 0, 5.9604644775390625e-08 ;  /* 0x00000001ff037435 */ /* 0x000fe200000001ff */
[----:B------:R-:W-:Y:S02]  /*75f0*/  ISETP.GE.U32.AND P0, PT, R10, 0x3, PT ;  /* 0x000000030a00780c */ /* 0x000fe40003f06070 */
[----:B------:R-:W-:Y:S02]  /*7600*/  MOV R22, R2 ;  /* 0x0000000200167202 */ /* 0x000fe40000000f00 */
[----:B------:R-:W-:Y:S02]  /*7610*/  LOP3.LUT R9, R8, 0x3, RZ, 0xc0, !PT ;  /* 0x0000000308097812 */ /* 0x000fe400078ec0ff */
[----:B--2---:R-:W-:-:S04]  /*7620*/  SHF.R.U32.HI R0, RZ, 0x3, R13 ;  /* 0x00000003ff007819 */ /* 0x004fc8000001160d */
[----:B------:R-:W-:-:S05]  /*7630*/  LOP3.LUT R0, R0, 0x1ffffffc, RZ, 0xc0, !PT ;  /* 0x1ffffffc00007812 */ /* 0x000fca00078ec0ff */
[----:B------:R-:W-:Y:S02]  /*7640*/  IMAD.IADD R10, R13, 0x1, -R0 ;  /* 0x000000010d0a7824 */ /* 0x000fe400078e0a00 */
[----:B------:R-:W-:Y:S01]  /*7650*/  IMAD.MOV.U32 R13, RZ, RZ, R4 ;  /* 0x000000ffff0d7224 */ /* 0x000fe200078e0004 */
[----:B------:R-:W-:Y:S06]  /*7660*/  @!P0 BRA `(.L_x_17087) ;  /* 0x0000000000e88947 */ /* 0x000fec0003800000 */
[----:B------:R-:W-:Y:S01]  /*7670*/  BSSY B2, `(.L_x_17088) ;  /* 0x0000038000027945 */ /* 0x000fe20003800000 */
[----:B------:R-:W-:Y:S01]  /*7680*/  IADD3 R8, R8, -R9, RZ ;  /* 0x8000000908087210 */ /* 0x000fe20007ffe0ff */
[----:B------:R-:W-:Y:S01]  /*7690*/  IMAD.MOV.U32 R19, RZ, RZ, RZ ;  /* 0x000000ffff137224 */ /* 0x000fe200078e00ff */
[----:B------:R-:W-:-:S07]  /*76a0*/  MOV R13, R4 ;  /* 0x00000004000d7202 */ /* 0x000fce0000000f00 */
.L_x_17089:
[C---:B0-----:R-:W-:Y:S01]  /*76b0*/  VIADD R2, R10.reuse, 0xffffffff ;  /* 0xffffffff0a027836 */ /* 0x041fe20000000000 */
[C---:B-1----:R-:W-:Y:S01]  /*76c0*/  LOP3.LUT R14, R10.reuse, 0x1f, RZ, 0xc0, !PT ;  /* 0x0000001f0a0e7812 */ /* 0x042fe200078ec0ff */
[----:B------:R-:W-:Y:S01]  /*76d0*/  IMAD.MOV.U32 R26, RZ, RZ, R19 ;  /* 0x000000ffff1a7224 */ /* 0x000fe200078e0013 */
[C---:B------:R-:W-:Y:S01]  /*76e0*/  IADD3 R3, R10.reuse, 0x1d, RZ ;  /* 0x0000001d0a037810 */ /* 0x040fe20007ffe0ff */
[----:B------:R-:W-:Y:S01]  /*76f0*/  VIADD R10, R10, 0x1e ;  /* 0x0000001e0a0a7836 */ /* 0x000fe20000000000 */
[----:B------:R-:W-:Y:S01]  /*7700*/  LOP3.LUT R15, R2, 0x1f, RZ, 0xc0, !PT ;  /* 0x0000001f020f7812 */ /* 0x000fe200078ec0ff */
[----:B------:R-:W-:Y:S01]  /*7710*/  IMAD R2, R12, 0x21, R13 ;  /* 0x000000210c027824 */ /* 0x000fe200078e020d */
[-C--:B------:R-:W-:Y:S02]  /*7720*/  ISETP.GE.U32.AND P3, PT, R14, R5.reuse, PT ;  /* 0x000000050e00720c */ /* 0x080fe40003f66070 */
[----:B------:R-:W-:Y:S02]  /*7730*/  LOP3.LUT R20, R10, 0x1f, RZ, 0xc0, !PT ;  /* 0x0000001f0a147812 */ /* 0x000fe400078ec0ff */
[----:B------:R-:W-:-:S02]  /*7740*/  ISETP.GE.U32.AND P2, PT, R15, R5, PT ;  /* 0x000000050f00720c */ /* 0x000fc40003f46070 */
[-C--:B------:R-:W-:Y:S02]  /*7750*/  ISETP.GE.U32.AND P1, PT, R20, R5.reuse, PT ;  /* 0x000000051400720c */ /* 0x080fe40003f26070 */
[----:B------:R-:W-:Y:S02]  /*7760*/  LEA R16, R2, UR4, 0x2 ;  /* 0x0000000402107c11 */ /* 0x000fe4000f8e10ff */
[----:B------:R-:W-:Y:S02]  /*7770*/  LOP3.LUT R30, R3, 0x1f, RZ, 0xc0, !PT ;  /* 0x0000001f031e7812 */ /* 0x000fe400078ec0ff */
[----:B------:R-:W-:Y:S01]  /*7780*/  IADD3 R8, R8, -0x4, RZ ;  /* 0xfffffffc08087810 */ /* 0x000fe20007ffe0ff */
[----:B------:R-:W0:Y:S01]  /*7790*/  @!P3 LDS R23, [R16] ;  /* 0x000000001017b984 */ /* 0x000e220000000800 */
[----:B------:R-:W-:Y:S02]  /*77a0*/  ISETP.GE.U32.AND P0, PT, R30, R5, PT ;  /* 0x000000051e00720c */ /* 0x000fe40003f06070 */
[----:B------:R-:W-:Y:S01]  /*77b0*/  @!P3 IADD3 R3, P4, R14, R22, RZ ;  /* 0x000000160e03b210 */ /* 0x000fe20007f9e0ff */
[----:B------:R-:W1:Y:S01]  /*77c0*/  @!P2 LDS R25, [R16+0x4] ;  /* 0x000004001019a984 */ /* 0x000e620000000800 */
[----:B------:R-:W-:-:S02]  /*77d0*/  IADD3 R22, P5, R22, UR5, RZ ;  /* 0x0000000516167c10 */ /* 0x000fc4000ffbe0ff */
[----:B------:R-:W-:Y:S01]  /*77e0*/  @!P3 IADD3.X R14, RZ, R24, RZ, P4, !PT ;  /* 0x00000018ff0eb210 */ /* 0x000fe200027fe4ff */
[----:B------:R-:W2:Y:S01]  /*77f0*/  @!P1 LDS R27, [R16+0x8] ;  /* 0x00000800101b9984 */ /* 0x000ea20000000800 */
[----:B------:R-:W-:Y:S02]  /*7800*/  IADD3.X R24, R24, UR8, RZ, P5, !PT ;  /* 0x0000000818187c10 */ /* 0x000fe4000affe4ff */
[----:B------:R-:W-:Y:S02]  /*7810*/  @!P2 IADD3 R10, P5, R15, R22, RZ ;  /* 0x000000160f0aa210 */ /* 0x000fe40007fbe0ff */
[C---:B------:R-:W-:Y:S01]  /*7820*/  @!P3 LEA R2, P4, R3.reuse, R6, 0x2 ;  /* 0x000000060302b211 */ /* 0x040fe200078810ff */
[----:B------:R3:W4:Y:S01]  /*7830*/  @!P0 LDS R29, [R16+0xc] ;  /* 0x00000c00101d8984 */ /* 0x0007220000000800 */
[----:B------:R-:W-:Y:S01]  /*7840*/  IADD3 R17, P6, R22, UR5, RZ ;  /* 0x0000000516117c10 */ /* 0x000fe2000ffde0ff */
[----:B------:R-:W-:Y:S01]  /*7850*/  @!P2 IMAD.X R13, RZ, RZ, R24, P5 ;  /* 0x000000ffff0da224 */ /* 0x000fe200028e0618 */
[----:B------:R-:W-:-:S02]  /*7860*/  @!P3 LEA.HI.X R3, R3, R7, R14, 0x2, P4 ;  /* 0x000000070303b211 */ /* 0x000fc400020f140e */
[----:B------:R-:W-:Y:S02]  /*7870*/  @!P2 LEA R14, P4, R10, R6, 0x2 ;  /* 0x000000060a0ea211 */ /* 0x000fe400078810ff */
[----:B------:R-:W-:Y:S02]  /*7880*/  IADD3.X R22, R24, UR8, RZ, P6, !PT ;  /* 0x0000000818167c10 */ /* 0x000fe4000b7fe4ff */
[----:B------:R-:W-:Y:S02]  /*7890*/  IADD3 R24, P5, R17, UR5, RZ ;  /* 0x0000000511187c10 */ /* 0x000fe4000ffbe0ff */
[----:B------:R-:W-:Y:S02]  /*78a0*/  @!P2 LEA.HI.X R15, R10, R7, R13, 0x2, P4 ;  /* 0x000000070a0fa211 */ /* 0x000fe400020f140d */
[----:B------:R-:W-:Y:S02]  /*78b0*/  @!P1 IADD3 R17, P4, R20, R17, RZ ;  /* 0x0000001114119210 */ /* 0x000fe40007f9e0ff */
[----:B------:R-:W-:-:S02]  /*78c0*/  IADD3.X R28, R22, UR8, RZ, P5, !PT ;  /* 0x00000008161c7c10 */ /* 0x000fc4000affe4ff */
[----:B------:R-:W-:Y:S02]  /*78d0*/  @!P1 IADD3.X R22, RZ, R22, RZ, P4, !PT ;  /* 0x00000016ff169210 */ /* 0x000fe400027fe4ff */
[C---:B---3--:R-:W-:Y:S02]  /*78e0*/  @!P1 LEA R16, P4, R17.reuse, R6, 0x2 ;  /* 0x0000000611109211 */ /* 0x048fe400078810ff */
[----:B------:R-:W-:Y:S02]  /*78f0*/  @!P0 IADD3 R10, P5, R30, R24, RZ ;  /* 0x000000181e0a8210 */ /* 0x000fe40007fbe0ff */
[----:B------:R-:W-:Y:S02]  /*7900*/  @!P1 LEA.HI.X R17, R17, R7, R22, 0x2, P4 ;  /* 0x0000000711119211 */ /* 0x000fe400020f1416 */
[----:B------:R-:W-:Y:S01]  /*7910*/  IADD3 R19, R19, 0x4, RZ ;  /* 0x0000000413137810 */ /* 0x000fe20007ffe0ff */
[----:B0-----:R0:W-:Y:S01]  /*7920*/  @!P3 STG.E desc[UR10][R2.64], R23 ;  /* 0x000000170200b986 */ /* 0x0011e2000c10190a */
[----:B------:R-:W-:Y:S01]  /*7930*/  @!P0 IMAD.X R13, RZ, RZ, R28, P5 ;  /* 0x000000ffff0d8224 */ /* 0x000fe200028e061c */
[----:B------:R-:W-:-:S02]  /*7940*/  @!P0 LEA R20, P5, R10, R6, 0x2 ;  /* 0x000000060a148211 */ /* 0x000fc400078a10ff */
[----:B-1----:R0:W-:Y:S02]  /*7950*/  @!P2 STG.E desc[UR10][R14.64], R25 ;  /* 0x000000190e00a986 */ /* 0x0021e4000c10190a */
[----:B------:R-:W-:Y:S01]  /*7960*/  @!P0 LEA.HI.X R21, R10, R7, R13, 0x2, P5 ;  /* 0x000000070a158211 */ /* 0x000fe200028f140d */
[----:B------:R-:W-:Y:S01]  /*7970*/  VIADD R10, R30, 0x1f ;  /* 0x0000001f1e0a7836 */ /* 0x000fe20000000000 */
        /* <DEDUP_REMOVED lines=8> */
.L_x_17088:
[----:B0-----:R-:W-:-:S07]  /*7a00*/  VIADD R3, R26, 0x5 ;  /* 0x000000051a037836 */ /* 0x001fce0000000000 */
.L_x_17087:
[----:B------:R-:W-:Y:S05]  /*7a10*/  BSYNC B1 ;  /* 0x0000000000017941 */ /* 0x000fea0003800000 */
.L_x_17086:
[----:B------:R-:W-:-:S13]  /*7a20*/  ISETP.NE.AND P0, PT, R9, RZ, PT ;  /* 0x000000ff0900720c */ /* 0x000fda0003f05270 */
[----:B------:R-:W-:Y:S05]  /*7a30*/  @!P0 BRA `(.L_x_17085) ;  /* 0x0000000000a08947 */ /* 0x000fea0003800000 */
[----:B------:R-:W-:Y:S01]  /*7a40*/  LOP3.LUT R2, R10, 0x1f, RZ, 0xc0, !PT ;  /* 0x0000001f0a027812 */ /* 0x000fe200078ec0ff */
[----:B------:R-:W-:Y:S01]  /*7a50*/  BSSY B1, `(.L_x_17090) ;  /* 0x000000e000017945 */ /* 0x000fe20003800000 */
[----:B------:R-:W-:Y:S02]  /*7a60*/  ISETP.NE.AND P1, PT, R9, 0x1, PT ;  /* 0x000000010900780c */ /* 0x000fe40003f25270 */
[----:B------:R-:W-:Y:S02]  /*7a70*/  ISETP.GE.U32.AND P0, PT, R2, R5, PT ;  /* 0x000000050200720c */ /* 0x000fe40003f06070 */
[----:B------:R-:W-:Y:S02]  /*7a80*/  IADD3 R8, P2, R22, UR5, RZ ;  /* 0x0000000516087c10 */ /* 0x000fe4000ff5e0ff */
[----:B-1----:R-:W-:-:S09]  /*7a90*/  IADD3 R15, R4, R3, RZ ;  /* 0x00000003040f7210 */ /* 0x002fd20007ffe0ff */
        /* <DEDUP_REMOVED lines=9> */
.L_x_17091:
[----:B------:R-:W-:Y:S05]  /*7b30*/  BSYNC B1 ;  /* 0x0000000000017941 */ /* 0x000fea0003800000 */
.L_x_17090:
[----:B------:R-:W-:Y:S01]  /*7b40*/  IADD3.X R24, R24, UR8, RZ, P2, !PT ;  /* 0x0000000818187c10 */ /* 0x000fe200097fe4ff */
[----:B------:R-:W-:Y:S06]  /*7b50*/  @!P1 BRA `(.L_x_17085) ;  /* 0x0000000000589947 */ /* 0x000fec0003800000 */
[----:B0-----:R-:W-:Y:S01]  /*7b60*/  IADD3 R2, R10, -0x1, RZ ;  /* 0xffffffff0a027810 */ /* 0x001fe20007ffe0ff */
        /* <DEDUP_REMOVED lines=21> */
.L_x_17085:
[----:B------:R-:W-:Y:S05]  /*7cc0*/  BSYNC B0 ;  /* 0x0000000000007941 */ /* 0x000fea0003800000 */
.L_x_17084:
        /* <DEDUP_REMOVED lines=9> */
[----:B------:R-:W0:Y:S01]  /*7d60*/  SHFL.DOWN PT, R2, R3, 0x8, 0x1f ;  /* 0x09001f0003027f89 */ /* 0x000e2200000e0000 */
[----:B--2---:R-:W-:-:S13]  /*7d70*/  LOP3.LUT P0, RZ, R6, 0x1f, RZ, 0xc0, !PT ;  /* 0x0000001f06ff7812 */ /* 0x004fda000780c0ff */
[----:B------:R-:W2:Y:S01]  /*7d80*/  @!P0 S2R R9, SR_CgaCtaId ;  /* 0x0000000000098919 */ /* 0x000ea20000008800 */
[----:B------:R-:W-:Y:S02]  /*7d90*/  @!P0 MOV R8, 0x400 ;  /* 0x0000040000088802 */ /* 0x000fe40000000f00 */
[----:B0-----:R-:W-:-:S05]  /*7da0*/  FMNMX R2, R3, R2, !PT ;  /* 0x0000000203027209 */ /* 0x001fca0007800000 */
[----:B------:R-:W0:Y:S01]  /*7db0*/  SHFL.DOWN PT, R5, R2, 0x4, 0x1f ;  /* 0x08801f0002057f89 */ /* 0x000e2200000e0000 */
[----:B--2---:R-:W-:Y:S02]  /*7dc0*/  @!P0 LEA R3, R9, R8, 0x18 ;  /* 0x0000000809038211 */ /* 0x004fe400078ec0ff */
[----:B0-----:R-:W-:Y:S02]  /*7dd0*/  FMNMX R5, R2, R5, !PT ;  /* 0x0000000502057209 */ /* 0x001fe40007800000 */
[----:B------:R-:W-:Y:S01]  /*7de0*/  SHF.R.U32.HI R2, RZ, 0x5, R6 ;  /* 0x00000005ff027819 */ /* 0x000fe20000011606 */
[----:B------:R-:W-:Y:S02]  /*7df0*/  @!P0 IMAD.IADD R3, R0, 0x1, R3 ;  /* 0x0000000100038824 */ /* 0x000fe400078e0203 */
[----:B------:R-:W0:Y:S02]  /*7e00*/  SHFL.DOWN PT, R4, R5, 0x2, 0x1f ;  /* 0x08401f0005047f89 */ /* 0x000e2400000e0000 */
[----:B0-----:R-:W-:-:S02]  /*7e10*/  FMNMX R4, R5, R4, !PT ;  /* 0x0000000405047209 */ /* 0x001fc40007800000 */
        /* <DEDUP_REMOVED lines=21> */
.L_x_17102:
[----:B--2---:R-:W-:-:S07]  /*7f70*/  FMNMX R5, R2, R5, !PT ;  /* 0x0000000502057209 */ /* 0x004fce0007800000 */
.L_x_17094:
[----:B------:R-:W-:Y:S05]  /*7f80*/  BSYNC B0 ;  /* 0x0000000000007941 */ /* 0x000fea0003800000 */
.L_x_17093:
[----:B------:R-:W-:Y:S01]  /*7f90*/  ISETP.NE.AND P0, PT, R6, RZ, PT ;  /* 0x000000ff0600720c */ /* 0x000fe20003f05270 */
[----:B------:R-:W-:-:S12]  /*7fa0*/  BSSY B0, `(.L_x_17092) ;  /* 0x0000004000007945 */ /* 0x000fd80003800000 */
[----:B------:R-:W-:Y:S05]  /*7fb0*/  @P0 BRA `(.L_x_17096) ;  /* 0x0000000000080947 */ /* 0x000fea0003800000 */
[----:B0-----:R-:W0:Y:S02]  /*7fc0*/  LDC.64 R2, c[0x0][0x238] ;  /* 0x00008e00ff027b82 */ /* 0x001e240000000a00 */
[----:B0-----:R2:W-:Y:S02]  /*7fd0*/  REDG.E.MAX.S32.STRONG.GPU desc[UR10][R2.64], R5 ;  /* 0x000000050200798e */ /* 0x0015e4000d10e38a */
.L_x_17096:
[----:B------:R-:W-:Y:S05]  /*7fe0*/  BSYNC B0 ;  /* 0x0000000000007941 */ /* 0x000fea0003800000 */
.L_x_17092:
        /* <DEDUP_REMOVED lines=13> */
[----:B012---:R-:W-:Y:S05]  /*80c0*/  CALL.REL.NOINC `($__internal_451_$__cuda_sm20_rcp_rn_f32_slowpath) ;  /* 0x0000000400847944 */ /* 0x007fea0003c00000 */
[----:B------:R-:W-:Y:S05]  /*80d0*/  BRA `(.L_x_17098) ;  /* 0x0000000000107947 */ /* 0x000fea0003800000 */
.L_x_17097:
[----:B------:R-:W0:Y:S02]  /*80e0*/  MUFU.RCP R0, R11 ;  /* 0x0000000b00007308 */ /* 0x000e240000001000 */
[----:B0-2---:R-:W-:-:S04]  /*80f0*/  FFMA R2, R0, R11, -1 ;  /* 0xbf80000000027423 */ /* 0x005fc8000000000b */
[----:B------:R-:W-:-:S04]  /*8100*/  FADD.FTZ R43, -R2, -RZ ;  /* 0x800000ff022b7221 */ /* 0x000fc80000010100 */
[----:B------:R-:W-:-:S07]  /*8110*/  FFMA R43, R0, R43, R0 ;  /* 0x0000002b002b7223 */ /* 0x000fce0000000000 */
.L_x_17098:
[----:B------:R-:W0:Y:S02]  /*8120*/  LDC.64 R2, c[0x0][0x240] ;  /* 0x00009000ff027b82 */ /* 0x000e240000000a00 */
[----:B0-----:R-:W-:Y:S01]  /*8130*/  STG.E desc[UR10][R2.64], R43 ;  /* 0x0000002b02007986 */ /* 0x001fe2000c10190a */
[----:B------:R-:W-:Y:S05]  /*8140*/  EXIT ;  /* 0x000000000000794d */ /* 0x000fea0003800000 */
.L_x_17095:
[----:B------:R-:W-:Y:S01]  /*8150*/  HFMA2.MMA R9, -RZ, RZ, 0, 1.847743988037109375e-06 ;  /* 0x0000001fff097435 */ /* 0x000fe200000001ff */
[----:B------:R-:W-:Y:S02]  /*8160*/  IMAD.MOV.U32 R7, RZ, RZ, 0x4 ;  /* 0x00000004ff077424 */ /* 0x000fe400078e00ff */
[----:B------:R-:W-:-:S08]  /*8170*/  IMAD.MOV.U32 R4, RZ, RZ, -0x1 ;  /* 0xffffffffff047424 */ /* 0x000fd000078e00ff */
[----:B012---:R-:W-:Y:S05]  /*8180*/  WARPSYNC.COLLECTIVE R4, `(.L_x_17099) ;  /* 0x0000000004087348 */ /* 0x007fea0003c00000 */
[----:B--2---:R2:W3:Y:S02]  /*8190*/  SHFL.DOWN P0, R5, R0, R7, R9 ;  /* 0x0800000700057389 */ /* 0x0044e40000000009 */
[----:B0123--:R-:W-:Y:S01]  /*81a0*/  ENDCOLLECTIVE ;  /* 0x000000000000791b */ /* 0x00ffe20003800000 */
.L_x_17099:
[----:B------:R-:W-:Y:S01]  /*81b0*/  HFMA2.MMA R7, -RZ, RZ, 0, 1.1920928955078125e-07 ;  /* 0x00000002ff077435 */ /* 0x000fe200000001ff */
[----:B------:R-:W-:-:S04]  /*81c0*/  MOV R3, R5 ;  /* 0x0000000500037202 */ /* 0x000fc80000000f00 */
[----:B------:R-:W-:-:S05]  /*81d0*/  FMNMX R3, R3, R0, !PT ;  /* 0x0000000003037209 */ /* 0x000fca0007800000 */
[----:B------:R-:W-:-:S07]  /*81e0*/  IMAD.MOV.U32 R0, RZ, RZ, R3 ;  /* 0x000000ffff007224 */ /* 0x000fce00078e0003 */
[----:B------:R-:W-:Y:S05]  /*81f0*/  WARPSYNC.COLLECTIVE R4, `(.L_x_17100) ;  /* 0x0000000004087348 */ /* 0x000fea0003c00000 */
[----:B------:R0:W1:Y:S02]  /*8200*/  SHFL.DOWN P0, R5, R0, R7, R9 ;  /* 0x0800000700057389 */ /* 0x0000640000000009 */
[----:B01----:R-:W-:Y:S01]  /*8210*/  ENDCOLLECTIVE ;  /* 0x000000000000791b */ /* 0x003fe20003800000 */
.L_x_17100:
[----:B------:R-:W-:Y:S02]  /*8220*/  IMAD.MOV.U32 R7, RZ, RZ, 0x1 ;  /* 0x00000001ff077424 */ /* 0x000fe400078e00ff */
[----:B------:R-:W-:-:S05]  /*8230*/  IMAD.MOV.U32 R2, RZ, RZ, R5 ;  /* 0x000000ffff027224 */ /* 0x000fca00078e0005 */
[----:B------:R-:W-:-:S04]  /*8240*/  FMNMX R2, R3, R2, !PT ;  /* 0x0000000203027209 */ /* 0x000fc80007800000 */
[----:B------:R-:W-:-:S07]  /*8250*/  MOV R0, R2 ;  /* 0x0000000200007202 */ /* 0x000fce0000000f00 */
[----:B------:R-:W-:Y:S05]  /*8260*/  WARPSYNC.COLLECTIVE R4, `(.L_x_17101) ;  /* 0x0000000004087348 */ /* 0x000fea0003c00000 */
[----:B------:R0:W1:Y:S02]  /*8270*/  SHFL.DOWN P0, R5, R0, R7, R9 ;  /* 0x0800000700057389 */ /* 0x0000640000000009 */
[----:B01----:R-:W-:Y:S01]  /*8280*/  ENDCOLLECTIVE ;  /* 0x000000000000791b */ /* 0x003fe20003800000 */
.L_x_17101:
[----:B------:R-:W-:Y:S05]  /*8290*/  BRA `(.L_x_17102) ;  /* 0xfffffffc00347947 */ /* 0x000fea000383ffff */
        .weak           $__internal_450_$__cuda_sm20_div_u64
        .type           $__internal_450_$__cuda_sm20_div_u64,@function
        .size           $__internal_450_$__cuda_sm20_div_u64,($__internal_451_$__cuda_sm20_rcp_rn_f32_slowpath - $__internal_450_$__cuda_sm20_div_u64)
$__internal_450_$__cuda_sm20_div_u64:
        /* <DEDUP_REMOVED lines=67> */
[----:B------:R-:W-:Y:S06]  /*86d0*/  RET.REL.NODEC R6 `(_ZN18transformer_engine6detail38cast_transpose_fused_kernel_notalignedILb0ELb1ELb0EfNS_16CTDBiasDActParamI13__nv_bfloat16S3_13__nv_fp8_e4m3fEELi2ELi4ENS_5EmptyEXadL_ZNS_5dsiluIffEET_T0_RKS6_EEEEvT3_mmm) ;  /* 0xffffff7806487950 */ /* 0x000fec0003c3ffff */
        .weak           $__internal_451_$__cuda_sm20_rcp_rn_f32_slowpath
        .type           $__internal_451_$__cuda_sm20_rcp_rn_f32_slowpath,@function
        .size           $__internal_451_$__cuda_sm20_rcp_rn_f32_slowpath,(.L_x_34936 - $__internal_451_$__cuda_sm20_rcp_rn_f32_slowpath)
$__internal_451_$__cuda_sm20_rcp_rn_f32_slowpath:
        /* <DEDUP_REMOVED lines=15> */
.L_x_17104:
        /* <DEDUP_REMOVED lines=11> */
[----:B------:R-:W-:Y:S01]  /*8880*/  FFMA.RP R52, R49, R52, R49 ;  /* 0x0000003431347223 */ /* 0x000fe20000008031 */
[----:B------:R-:W-:-:S04]  /*8890*/  SHF.L.U32 R49, R54, R37, RZ ;  /* 0x0000002536317219 */ /* 0x000fc800000006ff */
[C---:B------:R-:W-:Y:S02]  /*88a0*/  FSETP.NEU.FTZ.AND P0, PT, R51.reuse, R52, PT ;  /* 0x000000343300720b */ /* 0x040fe40003f1d000 */
[----:B------:R-:W-:-:S04]  /*88b0*/  LOP3.LUT R52, R51, 0x7fffff, RZ, 0xc0, !PT ;  /* 0x007fffff33347812 */ /* 0x000fc800078ec0ff */
        /* <DEDUP_REMOVED lines=18> */
.L_x_17106:
[----:B------:R0:W1:Y:S02]  /*89e0*/  MUFU.RCP R43, R0 ;  /* 0x00000000002b7308 */ /* 0x0000640000001000 */
.L_x_17105:
[----:B------:R-:W-:Y:S05]  /*89f0*/  BSYNC B0 ;  /* 0x0000000000007941 */ /* 0x000fea0003800000 */
.L_x_17103:
[----:B------:R-:W-:-:S04]  /*8a00*/  MOV R51, 0x0 ;  /* 0x0000000000337802 */ /* 0x000fc80000000f00 */
[----:B01----:R-:W-:Y:S05]  /*8a10*/  RET.REL.NODEC R50 `(_ZN18transformer_engine6detail38cast_transpose_fused_kernel_notalignedILb0ELb1ELb0EfNS_16CTDBiasDActParamI13__nv_bfloat16S3_13__nv_fp8_e4m3fEELi2ELi4ENS_5EmptyEXadL_ZNS_5dsiluIffEET_T0_RKS6_EEEEvT3_mmm) ;  /* 0xffffff7432787950 */ /* 0x003fea0003c3ffff */
.L_x_17107:
        /* <DEDUP_REMOVED lines=14> */
.L_x_34936:


//--------------------- .text._ZN18transformer_engine6detail38cast_transpose_fused_kernel_notalignedILb0ELb1ELb0EfNS_16CTDBiasDActParamI13__nv_bfloat16S3_13__nv_fp8_e5m2fEELi2ELi4ENS_5EmptyEXadL_ZNS_5dsiluIffEET_T0_RKS6_EEEEvT3_mmm --------------------------
	.section	.text._ZN18transformer_engine6detail38cast_transpose_fused_kernel_notalignedILb0ELb1ELb0EfNS_16CTDBiasDActParamI13__nv_bfloat16S3_13__nv_fp8_e5m2fEELi2ELi4ENS_5EmptyEXadL_ZNS_5dsiluIffEET_T0_RKS6_EEEEvT3_mmm,"ax",@progbits
	.align	128
        .global         _ZN18transformer_engine6detail38cast_transpose_fused_kernel_notalignedILb0ELb1ELb0EfNS_16CTDBiasDActParamI13__nv_bfloat16S3_13__nv_fp8_e5m2fEELi2ELi4ENS_5EmptyEXadL_ZNS_5dsiluIffEET_T0_RKS6_EEEEvT3_mmm
        .type           _ZN18transformer_engine6detail38cast_transpose_fused_kernel_notalignedILb0ELb1ELb0EfNS_16CTDBiasDActParamI13__nv_bfloat16S3_13__nv_fp8_e5m2fEELi2ELi4ENS_5EmptyEXadL_ZNS_5dsiluIffEET_T0_RKS6_EEEEvT3_mmm,@function
        .size           _ZN18transformer_engine6detail38cast_transpose_fused_kernel_notalignedILb0ELb1ELb0EfNS_16CTDBiasDActParamI13__nv_bfloat16S3_13__nv_fp8_e5m2fEELi2ELi4ENS_5EmptyEXadL_ZNS_5dsiluIffEET_T0_RKS6_EEEEvT3_mmm,(.L_x_34938 - _ZN18transformer_engine6detail38cast_transpose_fused_kernel_notalignedILb0ELb1ELb0EfNS_16CTDBiasDActParamI13__nv_bfloat16S3_13__nv_fp8_e5m2fEELi2ELi4ENS_5EmptyEXadL_ZNS_5dsiluIffEET_T0_RKS6_EEEEvT3_mmm)
        .other          _ZN18transformer_engine6detail38cast_transpose_fused_kernel_notalignedILb0ELb1ELb0EfNS_16CTDBiasDActParamI13__nv_bfloat16S3_13__nv_fp8_e5m2fEELi2ELi4ENS_5EmptyEXadL_ZNS_5dsiluIffEET_T0_RKS6_EEEEvT3_mmm,@"STO_CUDA_ENTRY STV_DEFAULT"
_ZN18transformer_engine6detail38cast_transpose_fused_kernel_notalignedILb0ELb1ELb0EfNS_16CTDBiasDActParamI13__nv_bfloat16S3_13__nv_fp8_e5m2fEELi2ELi4ENS_5EmptyEXadL_ZNS_5dsiluIffEET_T0_RKS6_EEEEvT3_mmm:
.text._ZN18transformer_engine6detail38cast_transpose_fused_kernel_notalignedILb0ELb1ELb0EfNS_16CTDBiasDActParamI13__nv_bfloat16S3_13__nv_fp8_e5m2fEELi2ELi4ENS_5EmptyEXadL_ZNS_5dsiluIffEET_T0_RKS6_EEEEvT3_mmm:
        /* <DEDUP_REMOVED lines=19> */
[----:B------:R-:W-:Y:S05]  /*0130*/  CALL.REL.NOINC `($__internal_452_$__cuda_sm20_div_u64) ;  /* 0x0000008000587944 */ /* 0x000fea0003c00000 */
        /* <DEDUP_REMOVED lines=8> */
.L_x_17108:
        /* <DEDUP_REMOVED lines=22> */
.L_x_17109:
        /* <DEDUP_REMOVED lines=187> */
[----:B-----5:R-:W-:Y:S05]  /*0ed0*/  CALL.REL.NOINC `($__internal_453_$__cuda_sm20_rcp_rn_f32_slowpath) ;  /* 0x0000007800007944 */ /* 0x020fea0003c00000 */
[----:B------:R-:W-:Y:S05]  /*0ee0*/  BRA `(.L_x_17112) ;  /* 0x0000000000107947 */ /* 0x000fea0003800000 */
.L_x_17111:
[----:B------:R-:W0:Y:S02]  /*0ef0*/  MUFU.RCP R43, R42 ;  /* 0x0000002a002b7308 */ /* 0x000e240000001000 */
[----:B0-----:R-:W-:-:S04]  /*0f00*/  FFMA R0, R42, R43, -1 ;  /* 0xbf8000002a007423 */ /* 0x001fc8000000002b */
[----:B------:R-:W-:-:S04]  /*0f10*/  FADD.FTZ R0, -R0, -RZ ;  /* 0x800000ff00007221 */ /* 0x000fc80000010100 */
[----:B------:R-:W-:-:S07]  /*0f20*/  FFMA R43, R43, R0, R43 ;  /* 0x000000002b2b7223 */ /* 0x000fce000000002b */
.L_x_17112:
[----:B------:R-:W-:Y:S05]  /*0f30*/  BSYNC B1 ;  /* 0x0000000000017941 */ /* 0x000fea0003800000 */
.L_x_17110:
        /* <DEDUP_REMOVED lines=23> */
[----:B-----5:R-:W-:Y:S05]  /*10b0*/  CALL.REL.NOINC `($__internal_453_$__cuda_sm20_rcp_rn_f32_slowpath) ;  /* 0x0000007400887944 */ /* 0x020fea0003c00000 */
[----:B------:R-:W-:Y:S05]  /*10c0*/  BRA `(.L_x_17115) ;  /* 0x0000000000107947 */ /* 0x000fea0003800000 */
.L_x_17114:
[----:B------:R-:W0:Y:S02]  /*10d0*/  MUFU.RCP R43, R42 ;  /* 0x0000002a002b7308 */ /* 0x000e240000001000 */
[----:B0-----:R-:W-:-:S04]  /*10e0*/  FFMA R0, R42, R43, -1 ;  /* 0xbf8000002a007423 */ /* 0x001fc8000000002b */
[----:B------:R-:W-:-:S04]  /*10f0*/  FADD.FTZ R0, -R0, -RZ ;  /* 0x800000ff00007221 */ /* 0x000fc80000010100 */
[----:B------:R-:W-:-:S07]  /*1100*/  FFMA R43, R43, R0, R43 ;  /* 0x000000002b2b7223 */ /* 0x000fce000000002b */
.L_x_17115:
[----:B------:R-:W-:Y:S05]  /*1110*/  BSYNC B1 ;  /* 0x0000000000017941 */ /* 0x000fea0003800000 */
.L_x_17113:
        /* <DEDUP_REMOVED lines=25> */
[----:B------:R-:W-:Y:S05]  /*12b0*/  CALL.REL.NOINC `($__internal_453_$__cuda_sm20_rcp_rn_f32_slowpath) ;  /* 0x0000007400087944 */ /* 0x000fea0003c00000 */
[----:B------:R-:W-:Y:S05]  /*12c0*/  BRA `(.L_x_17118) ;  /* 0x0000000000107947 */ /* 0x000fea0003800000 */
.L_x_17117:
[----:B------:R-:W0:Y:S02]  /*12d0*/  MUFU.RCP R43, R42 ;  /* 0x0000002a002b7308 */ /* 0x000e240000001000 */
[----:B0-----:R-:W-:-:S04]  /*12e0*/  FFMA R0, R42, R43, -1 ;  /* 0xbf8000002a007423 */ /* 0x001fc8000000002b */
[----:B------:R-:W-:-:S04]  /*12f0*/  FADD.FTZ R0, -R0, -RZ ;  /* 0x800000ff00007221 */ /* 0x000fc80000010100 */
[----:B------:R-:W-:-:S07]  /*1300*/  FFMA R43, R43, R0, R43 ;  /* 0x000000002b2b7223 */ /* 0x000fce000000002b */
.L_x_17118:
[----:B------:R-:W-:Y:S05]  /*1310*/  BSYNC B1 ;  /* 0x0000000000017941 */ /* 0x000fea0003800000 */
.L_x_17116:
        /* <DEDUP_REMOVED lines=23> */
[----:B------:R-:W-:Y:S05]  /*1490*/  CALL.REL.NOINC `($__internal_453_$__cuda_sm20_rcp_rn_f32_slowpath) ;  /* 0x0000007000907944 */ /* 0x000fea0003c00000 */
[----:B------:R-:W-:Y:S05]  /*14a0*/  BRA `(.L_x_17121) ;  /* 0x0000000000107947 */ /* 0x000fea0003800000 */
.L_x_17120:
[----:B------:R-:W0:Y:S02]  /*14b0*/  MUFU.RCP R43, R42 ;  /* 0x0000002a002b7308 */ /* 0x000e240000001000 */
[----:B0-----:R-:W-:-:S04]  /*14c0*/  FFMA R0, R42, R43, -1 ;  /* 0xbf8000002a007423 */ /* 0x001fc8000000002b */
[----:B------:R-:W-:-:S04]  /*14d0*/  FADD.FTZ R0, -R0, -RZ ;  /* 0x800000ff00007221 */ /* 0x000fc80000010100 */
[----:B------:R-:W-:-:S07]  /*14e0*/  FFMA R43, R43, R0, R43 ;  /* 0x000000002b2b7223 */ /* 0x000fce000000002b */
.L_x_17121:
[----:B------:R-:W-:Y:S05]  /*14f0*/  BSYNC B1 ;  /* 0x0000000000017941 */ /* 0x000fea0003800000 */
.L_x_17119:
        /* <DEDUP_REMOVED lines=25> */
[----:B------:R-:W-:Y:S05]  /*1690*/  CALL.REL.NOINC `($__internal_453_$__cuda_sm20_rcp_rn_f32_slowpath) ;  /* 0x0000007000107944 */ /* 0x000fea0003c00000 */
[----:B------:R-:W-:Y:S05]  /*16a0*/  BRA `(.L_x_17124) ;  /* 0x0000000000107947 */ /* 0x000fea0003800000 */
.L_x_17123:
[----:B------:R-:W0:Y:S02]  /*16b0*/  MUFU.RCP R43, R42 ;  /* 0x0000002a002b7308 */ /* 0x000e240000001000 */
[----:B0-----:R-:W-:-:S04]  /*16c0*/  FFMA R0, R42, R43, -1 ;  /* 0xbf8000002a007423 */ /* 0x001fc8000000002b */
[----:B------:R-:W-:-:S04]  /*16d0*/  FADD.FTZ R0, -R0, -RZ ;  /* 0x800000ff00007221 */ /* 0x000fc80000010100 */
[----:B------:R-:W-:-:S07]  /*16e0*/  FFMA R43, R43, R0, R43 ;  /* 0x000000002b2b7223 */ /* 0x000fce000000002b */
.L_x_17124:
[----:B------:R-:W-:Y:S05]  /*16f0*/  BSYNC B1 ;  /* 0x0000000000017941 */ /* 0x000fea0003800000 */
.L_x_17122:
        /* <DEDUP_REMOVED lines=23> */
[----:B------:R-:W-:Y:S05]  /*1870*/  CALL.REL.NOINC `($__internal_453_$__cuda_sm20_rcp_rn_f32_slowpath) ;  /* 0x0000006c00987944 */ /* 0x000fea0003c00000 */
[----:B------:R-:W-:Y:S05]  /*1880*/  BRA `(.L_x_17127) ;  /* 0x0000000000107947 */ /* 0x000fea0003800000 */
.L_x_17126:
[----:B------:R-:W0:Y:S02]  /*1890*/  MUFU.RCP R43, R42 ;  /* 0x0000002a002b7308 */ /* 0x000e240000001000 */
[----:B0-----:R-:W-:-:S04]  /*18a0*/  FFMA R0, R42, R43, -1 ;  /* 0xbf8000002a007423 */ /* 0x001fc8000000002b */
[----:B------:R-:W-:-:S04]  /*18b0*/  FADD.FTZ R0, -R0, -RZ ;  /* 0x800000ff00007221 */ /* 0x000fc80000010100 */
[----:B------:R-:W-:-:S07]  /*18c0*/  FFMA R43, R43, R0, R43 ;  /* 0x000000002b2b7223 */ /* 0x000fce000000002b */
.L_x_17127:
[----:B------:R-:W-:Y:S05]  /*18d0*/  BSYNC B1 ;  /* 0x0000000000017941 */ /* 0x000fea0003800000 */
.L_x_17125:
        /* <DEDUP_REMOVED lines=25> */
[----:B------:R-:W-:Y:S05]  /*1a70*/  CALL.REL.NOINC `($__internal_453_$__cuda_sm20_rcp_rn_f32_slowpath) ;  /* 0x0000006c00187944 */ /* 0x000fea0003c00000 */
[----:B------:R-:W-:Y:S05]  /*1a80*/  BRA `(.L_x_17130) ;  /* 0x0000000000107947 */ /* 0x000fea0003800000 */
.L_x_17129:
[----:B------:R-:W0:Y:S02]  /*1a90*/  MUFU.RCP R43, R44 ;  /* 0x0000002c002b7308 */ /* 0x000e240000001000 */
[----:B0-----:R-:W-:-:S04]  /*1aa0*/  FFMA R0, R44, R43, -1 ;  /* 0xbf8000002c007423 */ /* 0x001fc8000000002b */
[----:B------:R-:W-:-:S04]  /*1ab0*/  FADD.FTZ R0, -R0, -RZ ;  /* 0x800000ff00007221 */ /* 0x000fc80000010100 */
[----:B------:R-:W-:-:S07]  /*1ac0*/  FFMA R43, R43, R0, R43 ;  /* 0x000000002b2b7223 */ /* 0x000fce000000002b */
.L_x_17130:
[----:B------:R-:W-:Y:S05]  /*1ad0*/  BSYNC B1 ;  /* 0x0000000000017941 */ /* 0x000fea0003800000 */
.L_x_17128:
        /* <DEDUP_REMOVED lines=25> */
.L_x_17132:
[----:B------:R-:W0:Y:S02]  /*1c70*/  MUFU.RCP R43, R44 ;  /* 0x0000002c002b7308 */ /* 0x000e240000001000 */
[----:B0-----:R-:W-:-:S04]  /*1c80*/  FFMA R0, R44, R43, -1 ;  /* 0xbf8000002c007423 */ /* 0x001fc8000000002b */
[----:B------:R-:W-:-:S04]  /*1c90*/  FADD.FTZ R0, -R0, -RZ ;  /* 0x800000ff00007221 */ /* 0x000fc80000010100 */
[----:B------:R-:W-:-:S07]  /*1ca0*/  FFMA R43, R43, R0, R43 ;  /* 0x000000002b2b7223 */ /* 0x000fce000000002b */
.L_x_17133:
[----:B------:R-:W-:Y:S05]  /*1cb0*/  BSYNC B1 ;  /* 0x0000000000017941 */ /* 0x000fea0003800000 */
.L_x_17131:
        /* <DEDUP_REMOVED lines=16> */
[----:B------:R-:W-:Y:S01]  /*1dc0*/  F2FP.SATFINITE.E5M2.F32.PACK_AB_MERGE_C R46, RZ, R46, RZ ;  /* 0x0000002eff2e723e */ /* 0x000fe200048060ff */
[----:B------:R-:W-:Y:S01]  /*1dd0*/  FMUL R37, R26, R11 ;  /* 0x0000000b1a257220 */ /* 0x000fe20000400000 */
[----:B------:R-:W-:Y:S01]  /*1de0*/  ISETP.GE.U32.OR P0, PT, R0, R7, P0 ;  /* 0x000000070000720c */ /* 0x000fe20000706470 */
[----:B------:R-:W-:Y:S01]  /*1df0*/  FADD R0, -R43, 1 ;  /* 0x3f8000002b007421 */ /* 0x000fe20000000100 */
[----:B------:R-:W-:Y:S01]  /*1e00*/  F2FP.SATFINITE.E5M2.F32.PACK_AB_MERGE_C R21, RZ, R21, RZ ;  /* 0x00000015ff15723e */ /* 0x000fe200048060ff */
[----:B------:R-:W-:Y:S01]  /*1e10*/  BSSY B0, `(.L_x_17134) ;  /* 0x0000020000007945 */ /* 0x000fe20003800000 */
[----:B------:R-:W-:Y:S01]  /*1e20*/  F2FP.SATFINITE.E5M2.F32.PACK_AB_MERGE_C R28, RZ, R28, RZ ;  /* 0x0000001cff1c723e */ /* 0x000fe200048060ff */
[----:B------:R-:W-:Y:S01]  /*1e30*/  FMUL R0, R0, R43 ;  /* 0x0000002b00007220 */ /* 0x000fe20000400000 */
[----:B------:R-:W-:-:S02]  /*1e40*/  F2FP.SATFINITE.E5M2.F32.PACK_AB_MERGE_C R27, RZ, R27, RZ ;  /* 0x0000001bff1b723e */ /* 0x000fc400048060ff */
[----:B------:R-:W-:Y:S01]  /*1e50*/  F2FP.SATFINITE.E5M2.F32.PACK_AB_MERGE_C R34, RZ, R34, RZ ;  /* 0x00000022ff22723e */ /* 0x000fe200048060ff */
[----:B------:R-:W-:Y:S01]  /*1e60*/  FFMA R0, R16, R0, R43 ;  /* 0x0000000010007223 */ /* 0x000fe2000000002b */
[----:B------:R-:W-:Y:S02]  /*1e70*/  F2FP.SATFINITE.E5M2.F32.PACK_AB_MERGE_C R44, RZ, R44, RZ ;  /* 0x0000002cff2c723e */ /* 0x000fe400048060ff */
[----:B------:R-:W-:Y:S01]  /*1e80*/  F2FP.SATFINITE.E5M2.F32.PACK_AB_MERGE_C R37, RZ, R37, RZ ;  /* 0x00000025ff25723e */ /* 0x000fe200048060ff */
        /* <DEDUP_REMOVED lines=13> */
[----:B------:R-:W-:Y:S01]  /*1f60*/  F2FP.SATFINITE.E5M2.F32.PACK_AB_MERGE_C R33, RZ, R33, RZ ;  /* 0x00000021ff21723e */ /* 0x000fe200048060ff */
        /* <DEDUP_REMOVED lines=10> */
.L_x_17135:
[----:B------:R-:W-:Y:S05]  /*2010*/  BSYNC B0 ;  /* 0x0000000000007941 */ /* 0x000fea0003800000 */
.L_x_17134:
        /* <DEDUP_REMOVED lines=11> */
.L_x_17137:
[----:B------:R-:W-:Y:S05]  /*20d0*/  BSYNC B0 ;  /* 0x0000000000007941 */ /* 0x000fea0003800000 */
.L_x_17136:
        /* <DEDUP_REMOVED lines=113> */
[----:B-----5:R-:W-:Y:S05]  /*27f0*/  CALL.REL.NOINC `($__internal_453_$__cuda_sm20_rcp_rn_f32_slowpath) ;  /* 0x0000005c00b87944 */ /* 0x020fea0003c00000 */
[----:B------:R-:W-:Y:S05]  /*2800*/  BRA `(.L_x_17140) ;  /* 0x0000000000107947 */ /* 0x000fea0003800000 */
.L_x_17139:
[----:B------:R-:W0:Y:S02]  /*2810*/  MUFU.RCP R43, R50 ;  /* 0x00000032002b7308 */ /* 0x000e240000001000 */
[----:B0-----:R-:W-:-:S04]  /*2820*/  FFMA R0, R50, R43, -1 ;  /* 0xbf80000032007423 */ /* 0x001fc8000000002b */
[----:B------:R-:W-:-:S04]  /*2830*/  FADD.FTZ R0, -R0, -RZ ;  /* 0x800000ff00007221 */ /* 0x000fc80000010100 */
[----:B------:R-:W-:-:S07]  /*2840*/  FFMA R43, R43, R0, R43 ;  /* 0x000000002b2b7223 */ /* 0x000fce000000002b */
.L_x_17140:
[----:B------:R-:W-:Y:S05]  /*2850*/  BSYNC B1 ;  /* 0x0000000000017941 */ /* 0x000fea0003800000 */
.L_x_17138:
        /* <DEDUP_REMOVED lines=23> */
[----:B-----5:R-:W-:Y:S05]  /*29d0*/  CALL.REL.NOINC `($__internal_453_$__cuda_sm20_rcp_rn_f32_slowpath) ;  /* 0x0000005c00407944 */ /* 0x020fea0003c00000 */
[----:B------:R-:W-:Y:S05]  /*29e0*/  BRA `(.L_x_17143) ;  /* 0x0000000000107947 */ /* 0x000fea0003800000 */
.L_x_17142:
[----:B------:R-:W0:Y:S02]  /*29f0*/  MUFU.RCP R43, R50 ;  /* 0x00000032002b7308 */ /* 0x000e240000001000 */
[----:B0-----:R-:W-:-:S04]  /*2a00*/  FFMA R0, R50, R43, -1 ;  /* 0xbf80000032007423 */ /* 0x001fc8000000002b */
[----:B------:R-:W-:-:S04]  /*2a10*/  FADD.FTZ R0, -R0, -RZ ;  /* 0x800000ff00007221 */ /* 0x000fc80000010100 */
[----:B------:R-:W-:-:S07]  /*2a20*/  FFMA R43, R43, R0, R43 ;  /* 0x000000002b2b7223 */ /* 0x000fce000000002b */
.L_x_17143:
[----:B------:R-:W-:Y:S05]  /*2a30*/  BSYNC B1 ;  /* 0x0000000000017941 */ /* 0x000fea0003800000 */
.L_x_17141:
        /* <DEDUP_REMOVED lines=25> */
[----:B-----5:R-:W-:Y:S05]  /*2bd0*/  CALL.REL.NOINC `($__internal_453_$__cuda_sm20_rcp_rn_f32_slowpath) ;  /* 0x0000005800c07944 */ /* 0x020fea0003c00000 */
[----:B------:R-:W-:Y:S05]  /*2be0*/  BRA `(.L_x_17146) ;  /* 0x0000000000107947 */ /* 0x000fea0003800000 */
.L_x_17145:
[----:B------:R-:W0:Y:S02]  /*2bf0*/  MUFU.RCP R43, R50 ;  /* 0x00000032002b7308 */ /* 0x000e240000001000 */
[----:B0-----:R-:W-:-:S04]  /*2c00*/  FFMA R0, R50, R43, -1 ;  /* 0xbf80000032007423 */ /* 0x001fc8000000002b */
[----:B------:R-:W-:-:S04]  /*2c10*/  FADD.FTZ R0, -R0, -RZ ;  /* 0x800000ff00007221 */ /* 0x000fc80000010100 */
[----:B------:R-:W-:-:S07]  /*2c20*/  FFMA R43, R43, R0, R43 ;  /* 0x000000002b2b7223 */ /* 0x000fce000000002b */
.L_x_17146:
[----:B------:R-:W-:Y:S05]  /*2c30*/  BSYNC B1 ;  /* 0x0000000000017941 */ /* 0x000fea0003800000 */
.L_x_17144:
        /* <DEDUP_REMOVED lines=23> */
[----:B-----5:R-:W-:Y:S05]  /*2db0*/  CALL.REL.NOINC `($__internal_453_$__cuda_sm20_rcp_rn_f32_slowpath) ;  /* 0x0000005800487944 */ /* 0x020fea0003c00000 */
[----:B------:R-:W-:Y:S05]  /*2dc0*/  BRA `(.L_x_17149) ;  /* 0x0000000000107947 */ /* 0x000fea0003800000 */
.L_x_17148:
[----:B------:R-:W0:Y:S02]  /*2dd0*/  MUFU.RCP R43, R50 ;  /* 0x00000032002b7308 */ /* 0x000e240000001000 */
[----:B0-----:R-:W-:-:S04]  /*2de0*/  FFMA R0, R50, R43, -1 ;  /* 0xbf80000032007423 */ /* 0x001fc8000000002b */
[----:B------:R-:W-:-:S04]  /*2df0*/  FADD.FTZ R0, -R0, -RZ ;  /* 0x800000ff00007221 */ /* 0x000fc80000010100 */
[----:B------:R-:W-:-:S07]  /*2e00*/  FFMA R43, R43, R0, R43 ;  /* 0x000000002b2b7223 */ /* 0x000fce000000002b */
.L_x_17149:
[----:B------:R-:W-:Y:S05]  /*2e10*/  BSYNC B1 ;  /* 0x0000000000017941 */ /* 0x000fea0003800000 */
.L_x_17147:
        /* <DEDUP_REMOVED lines=25> */
[----:B-----5:R-:W-:Y:S05]  /*2fb0*/  CALL.REL.NOINC `($__internal_453_$__cuda_sm20_rcp_rn_f32_slowpath) ;  /* 0x0000005400c87944 */ /* 0x020fea0003c00000 */
[----:B------:R-:W-:Y:S05]  /*2fc0*/  BRA `(.L_x_17152) ;  /* 0x0000000000107947 */ /* 0x000fea0003800000 */
.L_x_17151:
[----:B------:R-:W0:Y:S02]  /*2fd0*/  MUFU.RCP R43, R50 ;  /* 0x00000032002b7308 */ /* 0x000e240000001000 */
[----:B0-----:R-:W-:-:S04]  /*2fe0*/  FFMA R0, R50, R43, -1 ;  /* 0xbf80000032007423 */ /* 0x001fc8000000002b */
[----:B------:R-:W-:-:S04]  /*2ff0*/  FADD.FTZ R0, -R0, -RZ ;  /* 0x800000ff00007221 */ /* 0x000fc80000010100 */
[----:B------:R-:W-:-:S07]  /*3000*/  FFMA R43, R43, R0, R43 ;  /* 0x000000002b2b7223 */ /* 0x000fce000000002b */
.L_x_17152:
[----:B------:R-:W-:Y:S05]  /*3010*/  BSYNC B1 ;  /* 0x0000000000017941 */ /* 0x000fea0003800000 */
.L_x_17150:
        /* <DEDUP_REMOVED lines=23> */
[----:B-----5:R-:W-:Y:S05]  /*3190*/  CALL.REL.NOINC `($__internal_453_$__cuda_sm20_rcp_rn_f32_slowpath) ;  /* 0x0000005400507944 */ /* 0x020fea0003c00000 */
[----:B------:R-:W-:Y:S05]  /*31a0*/  BRA `(.L_x_17155) ;  /* 0x0000000000107947 */ /* 0x000fea0003800000 */
.L_x_17154:
[----:B------:R-:W0:Y:S02]  /*31b0*/  MUFU.RCP R43, R52 ;  /* 0x00000034002b7308 */ /* 0x000e240000001000 */
[----:B0-----:R-:W-:-:S04]  /*31c0*/  FFMA R0, R52, R43, -1 ;  /* 0xbf80000034007423 */ /* 0x001fc8000000002b */
[----:B------:R-:W-:-:S04]  /*31d0*/  FADD.FTZ R0, -R0, -RZ ;  /* 0x800000ff00007221 */ /* 0x000fc80000010100 */
[----:B------:R-:W-:-:S07]  /*31e0*/  FFMA R43, R43, R0, R43 ;  /* 0x000000002b2b7223 */ /* 0x000fce000000002b */
.L_x_17155:
[----:B------:R-:W-:Y:S05]  /*31f0*/  BSYNC B1 ;  /* 0x0000000000017941 */ /* 0x000fea0003800000 */
.L_x_17153:
        /* <DEDUP_REMOVED lines=25> */
[----:B-----5:R-:W-:Y:S05]  /*3390*/  CALL.REL.NOINC `($__internal_453_$__cuda_sm20_rcp_rn_f32_slowpath) ;  /* 0x0000005000d07944 */ /* 0x020fea0003c00000 */
[----:B------:R-:W-:Y:S05]  /*33a0*/  BRA `(.L_x_17158) ;  /* 0x0000000000107947 */ /* 0x000fea0003800000 */
.L_x_17157:
[----:B------:R-:W0:Y:S02]  /*33b0*/  MUFU.RCP R43, R52 ;  /* 0x00000034002b7308 */ /* 0x000e240000001000 */
[----:B0-----:R-:W-:-:S04]  /*33c0*/  FFMA R0, R52, R43, -1 ;  /* 0xbf80000034007423 */ /* 0x001fc8000000002b */
[----:B------:R-:W-:-:S04]  /*33d0*/  FADD.FTZ R0, -R0, -RZ ;  /* 0x800000ff00007221 */ /* 0x000fc80000010100 */
[----:B------:R-:W-:-:S07]  /*33e0*/  FFMA R43, R43, R0, R43 ;  /* 0x000000002b2b7223 */ /* 0x000fce000000002b */
.L_x_17158:
[----:B------:R-:W-:Y:S05]  /*33f0*/  BSYNC B1 ;  /* 0x0000000000017941 */ /* 0x000fea0003800000 */
.L_x_17156:
        /* <DEDUP_REMOVED lines=25> */
.L_x_17160:
[----:B------:R-:W0:Y:S02]  /*3590*/  MUFU.RCP R43, R52 ;  /* 0x00000034002b7308 */ /* 0x000e240000001000 */
[----:B0-----:R-:W-:-:S04]  /*35a0*/  FFMA R0, R52, R43, -1 ;  /* 0xbf80000034007423 */ /* 0x001fc8000000002b */
[----:B------:R-:W-:-:S04]  /*35b0*/  FADD.FTZ R0, -R0, -RZ ;  /* 0x800000ff00007221 */ /* 0x000fc80000010100 */
[----:B------:R-:W-:-:S07]  /*35c0*/  FFMA R43, R43, R0, R43 ;  /* 0x000000002b2b7223 */ /* 0x000fce000000002b */
.L_x_17161:
[----:B------:R-:W-:Y:S05]  /*35d0*/  BSYNC B1 ;  /* 0x0000000000017941 */ /* 0x000fea0003800000 */
.L_x_17159:
[----:B------:R-:W-:Y:S01]  /*35e0*/  ISETP.GE.U32.AND P0, PT, R46, R5, PT ;  /* 0x000000052e00720c */ /* 0x000fe20003f06070 */
[-C--:B------:R-:W-:Y:S01]  /*35f0*/  FMUL R52, R42, R11.reuse ;  /* 0x0000000b2a347220 */ /* 0x080fe20000400000 */
[-C--:B------:R-:W-:Y:S01]  /*3600*/  FMUL R39, R40, R11.reuse ;  /* 0x0000000b28277220 */ /* 0x080fe20000400000 */
[----:B------:R-:W-:Y:S01]  /*3610*/  FMUL R54, R32, R11 ;  /* 0x0000000b20367220 */ /* 0x000fe20000400000 */
[----:B------:R-:W-:Y:S01]  /*3620*/  ISETP.GE.U32.OR P0, PT, R44, R7, P0 ;  /* 0x000000072c00720c */ /* 0x000fe20000706470 */
[----:B------:R-:W-:Y:S01]  /*3630*/  FMUL R49, R34, R11 ;  /* 0x0000000b22317220 */ /* 0x000fe20000400000 */
[----:B------:R-:W-:Y:S01]  /*3640*/  F2FP.SATFINITE.E5M2.F32.PACK_AB_MERGE_C R52, RZ, R52, RZ ;  /* 0x00000034ff34723e */ /* 0x000fe200048060ff */
[----:B------:R-:W-:Y:S01]  /*3650*/  BSSY B0, `(.L_x_17162) ;  /* 0x0000026000007945 */ /* 0x000fe20003800000 */
[----:B------:R-:W-:Y:S02]  /*3660*/  F2FP.SATFINITE.E5M2.F32.PACK_AB_MERGE_C R39, RZ, R39, RZ ;  /* 0x00000027ff27723e */ /* 0x000fe400048060ff */
[----:B------:R-:W-:-:S02]  /*3670*/  FMNMX R33, R33, |R42|, !PT ;  /* 0x4000002a21217209 */ /* 0x000fc40007800000 */
[----:B------:R-:W-:Y:S02]  /*3680*/  F2FP.SATFINITE.E5M2.F32.PACK_AB_MERGE_C R54, RZ, R54, RZ ;  /* 0x00000036ff36723e */ /* 0x000fe400048060ff */
[----:B------:R-:W-:Y:S02]  /*3690*/  F2FP.SATFINITE.E5M2.F32.PACK_AB_MERGE_C R49, RZ, R49, RZ ;  /* 0x00000031ff31723e */ /* 0x000fe400048060ff */
        /* <DEDUP_REMOVED lines=20> */
[----:B------:R-:W-:Y:S02]  /*37e0*/  F2FP.SATFINITE.E5M2.F32.PACK_AB_MERGE_C R47, RZ, R47, RZ ;  /* 0x0000002fff2f723e */ /* 0x000fe400048060ff */
[----:B------:R0:W-:Y:S01]  /*37f0*/  @!P0 STG.E.U16 desc[UR10][R42.64], R45 ;  /* 0x0000002d2a008986 */ /* 0x0001e2000c10150a */
[----:B------:R-:W-:Y:S01]  /*3800*/  F2FP.SATFINITE.E5M2.F32.PACK_AB_MERGE_C R50, RZ, R50, RZ ;  /* 0x00000032ff32723e */ /* 0x000fe200048060ff */
        /* <DEDUP_REMOVED lines=10> */
.L_x_17163:
[----:B------:R-:W-:Y:S05]  /*38b0*/  BSYNC B0 ;  /* 0x0000000000007941 */ /* 0x000fea0003800000 */
.L_x_17162:
[----:B------:R-:W-:Y:S01]  /*38c0*/  FMUL R46, R0, R11 ;  /* 0x0000000b002e7220 */ /* 0x000fe20000400000 */
[----:B------:R-:W-:Y:S01]  /*38d0*/  BSSY B0, `(.L_x_17164) ;  /* 0x000000d000007945 */ /* 0x000fe20003800000 */
[----:B------:R-:W-:-:S03]  /*38e0*/  F2FP.SATFINITE.E5M2.F32.PACK_AB_MERGE_C R37, RZ, R37, RZ ;  /* 0x00000025ff25723e */ /* 0x000fc600048060ff */
[----:B------:R-:W-:Y:S01]  /*38f0*/  F2FP.SATFINITE.E5M2.F32.PACK_AB_MERGE_C R46, RZ, R46, RZ ;  /* 0x0000002eff2e723e */ /* 0x000fe200048060ff */
        /* <DEDUP_REMOVED lines=10> */
.L_x_17165:
[----:B------:R-:W-:Y:S05]  /*39a0*/  BSYNC B0 ;  /* 0x0000000000007941 */ /* 0x000fea0003800000 */
.L_x_17164:
        /* <DEDUP_REMOVED lines=116> */
[----:B-----5:R-:W-:Y:S05]  /*40f0*/  CALL.REL.NOINC `($__internal_453_$__cuda_sm20_rcp_rn_f32_slowpath) ;  /* 0x0000004400787944 */ /* 0x020fea0003c00000 */
[----:B------:R-:W-:Y:S05]  /*4100*/  BRA `(.L_x_17168) ;  /* 0x0000000000107947 */ /* 0x000fea0003800000 */
.L_x_17167:
[----:B------:R-:W0:Y:S02]  /*4110*/  MUFU.RCP R0, R43 ;  /* 0x0000002b00007308 */ /* 0x000e240000001000 */
[----:B0-----:R-:W-:-:S04]  /*4120*/  FFMA R37, R43, R0, -1 ;  /* 0xbf8000002b257423 */ /* 0x001fc80000000000 */
[----:B------:R-:W-:-:S04]  /*4130*/  FADD.FTZ R37, -R37, -RZ ;  /* 0x800000ff25257221 */ /* 0x000fc80000010100 */
[----:B------:R-:W-:-:S07]  /*4140*/  FFMA R43, R0, R37, R0 ;  /* 0x00000025002b7223 */ /* 0x000fce0000000000 */
.L_x_17168:
[----:B------:R-:W-:Y:S05]  /*4150*/  BSYNC B1 ;  /* 0x0000000000017941 */ /* 0x000fea0003800000 */
.L_x_17166:
        /* <DEDUP_REMOVED lines=25> */
.L_x_17170:
[----:B------:R-:W0:Y:S02]  /*42f0*/  MUFU.RCP R43, R48 ;  /* 0x00000030002b7308 */ /* 0x000e240000001000 */
[----:B0-----:R-:W-:-:S04]  /*4300*/  FFMA R0, R48, R43, -1 ;  /* 0xbf80000030007423 */ /* 0x001fc8000000002b */
[----:B------:R-:W-:-:S04]  /*4310*/  FADD.FTZ R0, -R0, -RZ ;  /* 0x800000ff00007221 */ /* 0x000fc80000010100 */
[----:B------:R-:W-:-:S07]  /*4320*/  FFMA R43, R43, R0, R43 ;  /* 0x000000002b2b7223 */ /* 0x000fce000000002b */
.L_x_17171:
[----:B------:R-:W-:Y:S05]  /*4330*/  BSYNC B1 ;  /* 0x0000000000017941 */ /* 0x000fea0003800000 */
.L_x_17169:
        /* <DEDUP_REMOVED lines=25> */
[----:B-----5:R-:W-:Y:S05]  /*44d0*/  CALL.REL.NOINC `($__internal_453_$__cuda_sm20_rcp_rn_f32_slowpath) ;  /* 0x0000004000807944 */ /* 0x020fea0003c00000 */
[----:B------:R-:W-:Y:S05]  /*44e0*/  BRA `(.L_x_17174) ;  /* 0x0000000000107947 */ /* 0x000fea0003800000 */
.L_x_17173:
[----:B------:R-:W0:Y:S02]  /*44f0*/  MUFU.RCP R43, R48 ;  /* 0x00000030002b7308 */ /* 0x000e240000001000 */
[----:B0-----:R-:W-:-:S04]  /*4500*/  FFMA R0, R48, R43, -1 ;  /* 0xbf80000030007423 */ /* 0x001fc8000000002b */
[----:B------:R-:W-:-:S04]  /*4510*/  FADD.FTZ R0, -R0, -RZ ;  /* 0x800000ff00007221 */ /* 0x000fc80000010100 */
[----:B------:R-:W-:-:S07]  /*4520*/  FFMA R43, R43, R0, R43 ;  /* 0x000000002b2b7223 */ /* 0x000fce000000002b */
.L_x_17174:
[----:B------:R-:W-:Y:S05]  /*4530*/  BSYNC B1 ;  /* 0x0000000000017941 */ /* 0x000fea0003800000 */
.L_x_17172:
        /* <DEDUP_REMOVED lines=23> */
[----:B-----5:R-:W-:Y:S05]  /*46b0*/  CALL.REL.NOINC `($__internal_453_$__cuda_sm20_rcp_rn_f32_slowpath) ;  /* 0x0000004000087944 */ /* 0x020fea0003c00000 */
[----:B------:R-:W-:Y:S05]  /*46c0*/  BRA `(.L_x_17177) ;  /* 0x0000000000107947 */ /* 0x000fea0003800000 */
.L_x_17176:
[----:B------:R-:W0:Y:S02]  /*46d0*/  MUFU.RCP R43, R50 ;  /* 0x00000032002b7308 */ /* 0x000e240000001000 */
[----:B0-----:R-:W-:-:S04]  /*46e0*/  FFMA R0, R50, R43, -1 ;  /* 0xbf80000032007423 */ /* 0x001fc8000000002b */
[----:B------:R-:W-:-:S04]  /*46f0*/  FADD.FTZ R0, -R0, -RZ ;  /* 0x800000ff00007221 */ /* 0x000fc80000010100 */
[----:B------:R-:W-:-:S07]  /*4700*/  FFMA R43, R43, R0, R43 ;  /* 0x000000002b2b7223 */ /* 0x000fce000000002b */
.L_x_17177:
[----:B------:R-:W-:Y:S05]  /*4710*/  BSYNC B1 ;  /* 0x0000000000017941 */ /* 0x000fea0003800000 */
.L_x_17175:
        /* <DEDUP_REMOVED lines=27> */
.L_x_17179:
[----:B------:R-:W0:Y:S02]  /*48d0*/  MUFU.RCP R43, R48 ;  /* 0x00000030002b7308 */ /* 0x000e240000001000 */
[----:B0-----:R-:W-:-:S04]  /*48e0*/  FFMA R0, R48, R43, -1 ;  /* 0xbf80000030007423 */ /* 0x001fc8000000002b */
[----:B------:R-:W-:-:S04]  /*48f0*/  FADD.FTZ R0, -R0, -RZ ;  /* 0x800000ff00007221 */ /* 0x000fc80000010100 */
[----:B------:R-:W-:-:S07]  /*4900*/  FFMA R43, R43, R0, R43 ;  /* 0x000000002b2b7223 */ /* 0x000fce000000002b */
.L_x_17180:
[----:B------:R-:W-:Y:S05]  /*4910*/  BSYNC B1 ;  /* 0x0000000000017941 */ /* 0x000fea0003800000 */
.L_x_17178:
        /* <DEDUP_REMOVED lines=25> */
.L_x_17182:
[----:B------:R-:W0:Y:S02]  /*4ab0*/  MUFU.RCP R43, R50 ;  /* 0x00000032002b7308 */ /* 0x000e240000001000 */
[----:B0-----:R-:W-:-:S04]  /*4ac0*/  FFMA R0, R50, R43, -1 ;  /* 0xbf80000032007423 */ /* 0x001fc8000000002b */
[----:B------:R-:W-:-:S04]  /*4ad0*/  FADD.FTZ R0, -R0, -RZ ;  /* 0x800000ff00007221 */ /* 0x000fc80000010100 */
[----:B------:R-:W-:-:S07]  /*4ae0*/  FFMA R43, R43, R0, R43 ;  /* 0x000000002b2b7223 */ /* 0x000fce000000002b */
.L_x_17183:
[----:B------:R-:W-:Y:S05]  /*4af0*/  BSYNC B1 ;  /* 0x0000000000017941 */ /* 0x000fea0003800000 */
.L_x_17181:
        /* <DEDUP_REMOVED lines=27> */
.L_x_17185:
[----:B------:R-:W0:Y:S02]  /*4cb0*/  MUFU.RCP R43, R50 ;  /* 0x00000032002b7308 */ /* 0x000e240000001000 */
[----:B0-----:R-:W-:-:S04]  /*4cc0*/  FFMA R0, R50, R43, -1 ;  /* 0xbf80000032007423 */ /* 0x001fc8000000002b */
[----:B------:R-:W-:-:S04]  /*4cd0*/  FADD.FTZ R0, -R0, -RZ ;  /* 0x800000ff00007221 */ /* 0x000fc80000010100 */
[----:B------:R-:W-:-:S07]  /*4ce0*/  FFMA R43, R43, R0, R43 ;  /* 0x000000002b2b7223 */ /* 0x000fce000000002b */
.L_x_17186:
[----:B------:R-:W-:Y:S05]  /*4cf0*/  BSYNC B1 ;  /* 0x0000000000017941 */ /* 0x000fea0003800000 */
.L_x_17184:
        /* <DEDUP_REMOVED lines=25> */
.L_x_17188:
[----:B------:R-:W0:Y:S02]  /*4e90*/  MUFU.RCP R43, R50 ;  /* 0x00000032002b7308 */ /* 0x000e240000001000 */
[----:B0-----:R-:W-:-:S04]  /*4ea0*/  FFMA R0, R50, R43, -1 ;  /* 0xbf80000032007423 */ /* 0x001fc8000000002b */
[----:B------:R-:W-:-:S04]  /*4eb0*/  FADD.FTZ R0, -R0, -RZ ;  /* 0x800000ff00007221 */ /* 0x000fc80000010100 */
[----:B------:R-:W-:-:S07]  /*4ec0*/  FFMA R43, R43, R0, R43 ;  /* 0x000000002b2b7223 */ /* 0x000fce000000002b */
.L_x_17189:
[----:B------:R-:W-:Y:S05]  /*4ed0*/  BSYNC B1 ;  /* 0x0000000000017941 */ /* 0x000fea0003800000 */
.L_x_17187:
        /* <DEDUP_REMOVED lines=15> */
[----:B------:R-:W-:Y:S01]  /*4fd0*/  F2FP.SATFINITE.E5M2.F32.PACK_AB_MERGE_C R43, RZ, R18, RZ ;  /* 0x00000012ff2b723e */ /* 0x000fe200048060ff */
[----:B------:R-:W-:Y:S01]  /*4fe0*/  FMUL R46, R46, R11 ;  /* 0x0000000b2e2e7220 */ /* 0x000fe20000400000 */
[----:B------:R-:W-:Y:S01]  /*4ff0*/  F2FP.SATFINITE.E5M2.F32.PACK_AB_MERGE_C R23, RZ, R20, RZ ;  /* 0x00000014ff17723e */ /* 0x000fe200048060ff */
[----:B------:R-:W-:Y:S01]  /*5000*/  FFMA.SAT R18, -R13, R24, 0.5 ;  /* 0x3f0000000d127423 */ /* 0x000fe20000002118 */
[----:B------:R-:W-:Y:S01]  /*5010*/  F2FP.SATFINITE.E5M2.F32.PACK_AB_MERGE_C R42, RZ, R21, RZ ;  /* 0x00000015ff2a723e */ /* 0x000fe200048060ff */
[----:B------:R-:W-:Y:S01]  /*5020*/  FMUL R38, R27, R38 ;  /* 0x000000261b267220 */ /* 0x000fe20000400000 */
[----:B------:R-:W-:Y:S01]  /*5030*/  LOP3.LUT R25, R43, 0xff, RZ, 0xc0, !PT ;  /* 0x000000ff2b197812 */ /* 0x000fe200078ec0ff */
[----:B------:R-:W-:Y:S01]  /*5040*/  FFMA.RM R18, R18, R47, 12582913 ;  /* 0x4b40000112127423 */ /* 0x000fe2000000402f */
[----:B------:R-:W-:Y:S01]  /*5050*/  LOP3.LUT R20, R23, 0xffff, RZ, 0xc0, !PT ;  /* 0x0000ffff17147812 */ /* 0x000fe200078ec0ff */
[----:B------:R-:W-:Y:S01]  /*5060*/  BSSY B0, `(.L_x_17190) ;  /* 0x0000040000007945 */ /* 0x000fe20003800000 */
[----:B------:R-:W-:-:S02]  /*5070*/  F2FP.SATFINITE.E5M2.F32.PACK_AB_MERGE_C R46, RZ, R46, RZ ;  /* 0x0000002eff2e723e */ /* 0x000fc400048060ff */
        /* <DEDUP_REMOVED lines=28> */
[----:B------:R-:W-:Y:S02]  /*5240*/  F2FP.SATFINITE.E5M2.F32.PACK_AB_MERGE_C R26, RZ, R48, RZ ;  /* 0x00000030ff1a723e */ /* 0x000fe400048060ff */
[----:B------:R-:W-:Y:S01]  /*5250*/  F2FP.SATFINITE.E5M2.F32.PACK_AB_MERGE_C R27, RZ, R27, RZ ;  /* 0x0000001bff1b723e */ /* 0x000fe200048060ff */
        /* <DEDUP_REMOVED lines=8> */
[----:B------:R-:W-:Y:S02]  /*52e0*/  F2FP.SATFINITE.E5M2.F32.PACK_AB_MERGE_C R42, RZ, R42, RZ ;  /* 0x0000002aff2a723e */ /* 0x000fe400048060ff */
[----:B------:R-:W-:Y:S01]  /*52f0*/  LOP3.LUT R49, R49, 0xff0000, R0, 0xf8, !PT ;  /* 0x00ff000031317812 */ /* 0x000fe200078ef800 */
[----:B-1----:R-:W-:Y:S01]  /*5300*/  FFMA R0, R18, R43, 1 ;  /* 0x3f80000012007423 */ /* 0x002fe2000000002b */
[----:B------:R-:W-:-:S02]  /*5310*/  F2FP.SATFINITE.E5M2.F32.PACK_AB_MERGE_C R37, RZ, R8, RZ ;  /* 0x00000008ff25723e */ /* 0x000fc400048060ff */
        /* <DEDUP_REMOVED lines=20> */
.L_x_17191:
[----:B------:R-:W-:Y:S05]  /*5460*/  BSYNC B0 ;  /* 0x0000000000007941 */ /* 0x000fea0003800000 */
.L_x_17190:
        /* <DEDUP_REMOVED lines=9> */
.L_x_17193:
[----:B------:R-:W-:Y:S05]  /*5500*/  BSYNC B0 ;  /* 0x0000000000007941 */ /* 0x000fea0003800000 */
.L_x_17192:
        /* <DEDUP_REMOVED lines=11> */
[----:B-----5:R-:W-:Y:S05]  /*55c0*/  CALL.REL.NOINC `($__internal_453_$__cuda_sm20_rcp_rn_f32_slowpath) ;  /* 0x0000003000447944 */ /* 0x020fea0003c00000 */
[----:B------:R-:W-:Y:S05]  /*55d0*/  BRA `(.L_x_17196) ;  /* 0x0000000000107947 */ /* 0x000fea0003800000 */
.L_x_17195:
[----:B------:R-:W0:Y:S02]  /*55e0*/  MUFU.RCP R43, R0 ;  /* 0x00000000002b7308 */ /* 0x000e240000001000 */
[----:B0-----:R-:W-:-:S04]  /*55f0*/  FFMA R19, R0, R43, -1 ;  /* 0xbf80000000137423 */ /* 0x001fc8000000002b */
[----:B------:R-:W-:-:S04]  /*5600*/  FADD.FTZ R26, -R19, -RZ ;  /* 0x800000ff131a7221 */ /* 0x000fc80000010100 */
[----:B------:R-:W-:-:S07]  /*5610*/  FFMA R43, R43, R26, R43 ;  /* 0x0000001a2b2b7223 */ /* 0x000fce000000002b */
.L_x_17196:
[----:B------:R-:W-:Y:S05]  /*5620*/  BSYNC B1 ;  /* 0x0000000000017941 */ /* 0x000fea0003800000 */
.L_x_17194:
        /* <DEDUP_REMOVED lines=25> */
.L_x_17198:
[----:B------:R-:W0:Y:S02]  /*57c0*/  MUFU.RCP R43, R26 ;  /* 0x0000001a002b7308 */ /* 0x000e240000001000 */
[----:B0-----:R-:W-:-:S04]  /*57d0*/  FFMA R0, R26, R43, -1 ;  /* 0xbf8000001a007423 */ /* 0x001fc8000000002b */
[----:B------:R-:W-:-:S04]  /*57e0*/  FADD.FTZ R0, -R0, -RZ ;  /* 0x800000ff00007221 */ /* 0x000fc80000010100 */
[----:B------:R-:W-:-:S07]  /*57f0*/  FFMA R43, R43, R0, R43 ;  /* 0x000000002b2b7223 */ /* 0x000fce000000002b */
.L_x_17199:
[----:B------:R-:W-:Y:S05]  /*5800*/  BSYNC B1 ;  /* 0x0000000000017941 */ /* 0x000fea0003800000 */
.L_x_17197:
        /* <DEDUP_REMOVED lines=25> */
[----:B-----5:R-:W-:Y:S05]  /*59a0*/  CALL.REL.NOINC `($__internal_453_$__cuda_sm20_rcp_rn_f32_slowpath) ;  /* 0x0000002c004c7944 */ /* 0x020fea0003c00000 */
[----:B------:R-:W-:Y:S05]  /*59b0*/  BRA `(.L_x_17202) ;  /* 0x0000000000107947 */ /* 0x000fea0003800000 */
.L_x_17201:
[----:B------:R-:W0:Y:S02]  /*59c0*/  MUFU.RCP R43, R38 ;  /* 0x00000026002b7308 */ /* 0x000e240000001000 */
[----:B0-----:R-:W-:-:S04]  /*59d0*/  FFMA R0, R38, R43, -1 ;  /* 0xbf80000026007423 */ /* 0x001fc8000000002b */
[----:B------:R-:W-:-:S04]  /*59e0*/  FADD.FTZ R0, -R0, -RZ ;  /* 0x800000ff00007221 */ /* 0x000fc80000010100 */
[----:B------:R-:W-:-:S07]  /*59f0*/  FFMA R43, R43, R0, R43 ;  /* 0x000000002b2b7223 */ /* 0x000fce000000002b */
.L_x_17202:
[----:B------:R-:W-:Y:S05]  /*5a00*/  BSYNC B1 ;  /* 0x0000000000017941 */ /* 0x000fea0003800000 */
.L_x_17200:
        /* <DEDUP_REMOVED lines=25> */
.L_x_17204:
[----:B------:R-:W0:Y:S02]  /*5ba0*/  MUFU.RCP R43, R32 ;  /* 0x00000020002b7308 */ /* 0x000e240000001000 */
[----:B0-----:R-:W-:-:S04]  /*5bb0*/  FFMA R0, R32, R43, -1 ;  /* 0xbf80000020007423 */ /* 0x001fc8000000002b */
[----:B------:R-:W-:-:S04]  /*5bc0*/  FADD.FTZ R0, -R0, -RZ ;  /* 0x800000ff00007221 */ /* 0x000fc80000010100 */
[----:B------:R-:W-:-:S07]  /*5bd0*/  FFMA R43, R43, R0, R43 ;  /* 0x000000002b2b7223 */ /* 0x000fce000000002b */
.L_x_17205:
[----:B------:R-:W-:Y:S05]  /*5be0*/  BSYNC B1 ;  /* 0x0000000000017941 */ /* 0x000fea0003800000 */
.L_x_17203:
        /* <DEDUP_REMOVED lines=27> */
.L_x_17207:
[----:B------:R-:W0:Y:S02]  /*5da0*/  MUFU.RCP R43, R38 ;  /* 0x00000026002b7308 */ /* 0x000e240000001000 */
[----:B0-----:R-:W-:-:S04]  /*5db0*/  FFMA R0, R38, R43, -1 ;  /* 0xbf80000026007423 */ /* 0x001fc8000000002b */
[----:B------:R-:W-:-:S04]  /*5dc0*/  FADD.FTZ R0, -R0, -RZ ;  /* 0x800000ff00007221 */ /* 0x000fc80000010100 */
[----:B------:R-:W-:-:S07]  /*5dd0*/  FFMA R43, R43, R0, R43 ;  /* 0x000000002b2b7223 */ /* 0x000fce000000002b */
.L_x_17208:
[----:B------:R-:W-:Y:S05]  /*5de0*/  BSYNC B1 ;  /* 0x0000000000017941 */ /* 0x000fea0003800000 */
.L_x_17206:
        /* <DEDUP_REMOVED lines=25> */
.L_x_17210:
[----:B------:R-:W0:Y:S02]  /*5f80*/  MUFU.RCP R43, R38 ;  /* 0x00000026002b7308 */ /* 0x000e240000001000 */
[----:B0-----:R-:W-:-:S04]  /*5f90*/  FFMA R0, R38, R43, -1 ;  /* 0xbf80000026007423 */ /* 0x001fc8000000002b */
[----:B------:R-:W-:-:S04]  /*5fa0*/  FADD.FTZ R0, -R0, -RZ ;  /* 0x800000ff00007221 */ /* 0x000fc80000010100 */
[----:B------:R-:W-:-:S07]  /*5fb0*/  FFMA R43, R43, R0, R43 ;  /* 0x000000002b2b7223 */ /* 0x000fce000000002b */
.L_x_17211:
[----:B------:R-:W-:Y:S05]  /*5fc0*/  BSYNC B1 ;  /* 0x0000000000017941 */ /* 0x000fea0003800000 */
.L_x_17209:
        /* <DEDUP_REMOVED lines=25> */
[----:B------:R-:W-:Y:S05]  /*6160*/  CALL.REL.NOINC `($__internal_453_$__cuda_sm20_rcp_rn_f32_slowpath) ;  /* 0x00000024005c7944 */ /* 0x000fea0003c00000 */
[----:B------:R-:W-:Y:S05]  /*6170*/  BRA `(.L_x_17214) ;  /* 0x0000000000107947 */ /* 0x000fea0003800000 */
.L_x_17213:
[----:B------:R-:W0:Y:S02]  /*6180*/  MUFU.RCP R43, R42 ;  /* 0x0000002a002b7308 */ /* 0x000e240000001000 */
[----:B0-----:R-:W-:-:S04]  /*6190*/  FFMA R0, R42, R43, -1 ;  /* 0xbf8000002a007423 */ /* 0x001fc8000000002b */
[----:B------:R-:W-:-:S04]  /*61a0*/  FADD.FTZ R0, -R0, -RZ ;  /* 0x800000ff00007221 */ /* 0x000fc80000010100 */
[----:B------:R-:W-:-:S07]  /*61b0*/  FFMA R43, R43, R0, R43 ;  /* 0x000000002b2b7223 */ /* 0x000fce000000002b */
.L_x_17214:
[----:B------:R-:W-:Y:S05]  /*61c0*/  BSYNC B1 ;  /* 0x0000000000017941 */ /* 0x000fea0003800000 */
.L_x_17212:
        /* <DEDUP_REMOVED lines=26> */
[----:B------:R-:W-:Y:S05]  /*6370*/  CALL.REL.NOINC `($__internal_453_$__cuda_sm20_rcp_rn_f32_slowpath) ;  /* 0x0000002000d87944 */ /* 0x000fea0003c00000 */
[----:B------:R-:W-:Y:S05]  /*6380*/  BRA `(.L_x_17217) ;  /* 0x0000000000107947 */ /* 0x000fea0003800000 */
.L_x_17216:
[----:B------:R-:W0:Y:S02]  /*6390*/  MUFU.RCP R43, R42 ;  /* 0x0000002a002b7308 */ /* 0x000e240000001000 */
[----:B0-----:R-:W-:-:S04]  /*63a0*/  FFMA R0, R42, R43, -1 ;  /* 0xbf8000002a007423 */ /* 0x001fc8000000002b */
[----:B------:R-:W-:-:S04]  /*63b0*/  FADD.FTZ R0, -R0, -RZ ;  /* 0x800000ff00007221 */ /* 0x000fc80000010100 */
[----:B------:R-:W-:-:S07]  /*63c0*/  FFMA R43, R43, R0, R43 ;  /* 0x000000002b2b7223 */ /* 0x000fce000000002b */
.L_x_17217:
[----:B------:R-:W-:Y:S05]  /*63d0*/  BSYNC B1 ;  /* 0x0000000000017941 */ /* 0x000fea0003800000 */
.L_x_17215:
        /* <DEDUP_REMOVED lines=12> */
[----:B------:R-:W-:Y:S01]  /*64a0*/  F2FP.SATFINITE.E5M2.F32.PACK_AB_MERGE_C R16, RZ, R16, RZ ;  /* 0x00000010ff10723e */ /* 0x000fe200048060ff */
[----:B------:R-:W-:Y:S01]  /*64b0*/  FMUL R18, R13, R0 ;  /* 0x000000000d127220 */ /* 0x000fe20000400000 */
[-C--:B------:R-:W-:Y:S01]  /*64c0*/  FMUL R0, R32, R11.reuse ;  /* 0x0000000b20007220 */ /* 0x080fe20000400000 */
[----:B------:R-:W-:Y:S01]  /*64d0*/  F2FP.SATFINITE.E5M2.F32.PACK_AB_MERGE_C R19, RZ, R34, RZ ;  /* 0x00000022ff13723e */ /* 0x000fe200048060ff */
[----:B------:R-:W-:Y:S01]  /*64e0*/  FMUL R23, R36, R11 ;  /* 0x0000000b24177220 */ /* 0x000fe20000400000 */
[----:B------:R-:W-:Y:S01]  /*64f0*/  F2FP.SATFINITE.E5M2.F32.PACK_AB_MERGE_C R35, RZ, R26, RZ ;  /* 0x0000001aff23723e */ /* 0x000fe200048060ff */
[----:B------:R-:W0:Y:S01]  /*6500*/  S2R R9, SR_CTAID.X ;  /* 0x0000000000097919 */ /* 0x000e220000002500 */
[----:B------:R-:W-:Y:S01]  /*6510*/  F2FP.SATFINITE.E5M2.F32.PACK_AB_MERGE_C R38, RZ, R0, RZ ;  /* 0x00000000ff26723e */ /* 0x000fe200048060ff */
        /* <DEDUP_REMOVED lines=8> */
[----:B------:R-:W-:Y:S02]  /*65a0*/  F2FP.SATFINITE.E5M2.F32.PACK_AB_MERGE_C R37, RZ, R23, RZ ;  /* 0x00000017ff25723e */ /* 0x000fe400048060ff */
        /* <DEDUP_REMOVED lines=19> */
[----:B------:R-:W-:Y:S01]  /*66e0*/  F2FP.SATFINITE.E5M2.F32.PACK_AB_MERGE_C R34, RZ, R13, RZ ;  /* 0x0000000dff22723e */ /* 0x000fe200048060ff */
        /* <DEDUP_REMOVED lines=10> */
.L_x_17219:
[----:B------:R-:W-:Y:S05]  /*6790*/  BSYNC B0 ;  /* 0x0000000000007941 */ /* 0x000fea0003800000 */
.L_x_17218:
[----:B------:R-:W-:Y:S01]  /*67a0*/  BSSY B0, `(.L_x_17220) ;  /* 0x000000b000007945 */ /* 0x000fe20003800000 */
[----:B-1----:R-:W-:Y:S02]  /*67b0*/  F2FP.SATFINITE.E5M2.F32.PACK_AB_MERGE_C R26, RZ, R19, RZ ;  /* 0x00000013ff1a723e */ /* 0x002fe400048060ff */
[----:B0-----:R-:W-:Y:S01]  /*67c0*/  F2FP.SATFINITE.E5M2.F32.PACK_AB_MERGE_C R13, RZ, R32, RZ ;  /* 0x00000020ff0d723e */ /* 0x001fe200048060ff */
        /* <DEDUP_REMOVED lines=8> */
.L_x_17221:
[----:B------:R-:W-:Y:S05]  /*6850*/  BSYNC B0 ;  /* 0x0000000000007941 */ /* 0x000fea0003800000 */
.L_x_17220:
        /* <DEDUP_REMOVED lines=98> */
.L_x_17226:
        /* <DEDUP_REMOVED lines=51> */
.L_x_17225:
[----:B------:R-:W-:Y:S05]  /*71b0*/  BSYNC B1 ;  /* 0x0000000000017941 */ /* 0x000fea0003800000 */
.L_x_17224:
        /* <DEDUP_REMOVED lines=15> */
.L_x_17228:
[----:B------:R-:W-:Y:S05]  /*72b0*/  BSYNC B1 ;  /* 0x0000000000017941 */ /* 0x000fea0003800000 */
.L_x_17227:
        /* <DEDUP_REMOVED lines=28> */
.L_x_17223:
[----:B------:R-:W-:Y:S05]  /*7480*/  BSYNC B0 ;  /* 0x0000000000007941 */ /* 0x000fea0003800000 */
.L_x_17222:
        /* <DEDUP_REMOVED lines=34> */
.L_x_17234:
        /* <DEDUP_REMOVED lines=53> */
.L_x_17233:
[----:B0-----:R-:W-:-:S07]  /*7a00*/  VIADD R3, R26, 0x5 ;  /* 0x000000051a037836 */ /* 0x001fce0000000000 */
.L_x_17232:
[----:B------:R-:W-:Y:S05]  /*7a10*/  BSYNC B1 ;  /* 0x0000000000017941 */ /* 0x000fea0003800000 */
.L_x_17231:
        /* <DEDUP_REMOVED lines=17> */
.L_x_17236:
[----:B------:R-:W-:Y:S05]  /*7b30*/  BSYNC B1 ;  /* 0x0000000000017941 */ /* 0x000fea0003800000 */
.L_x_17235:
        /* <DEDUP_REMOVED lines=24> */
.L_x_17230:
[----:B------:R-:W-:Y:S05]  /*7cc0*/  BSYNC B0 ;  /* 0x0000000000007941 */ /* 0x000fea0003800000 */
.L_x_17229:
        /* <DEDUP_REMOVED lines=42> */
.L_x_17247:
[----:B--2---:R-:W-:-:S07]  /*7f70*/  FMNMX R5, R2, R5, !PT ;  /* 0x0000000502057209 */ /* 0x004fce0007800000 */
.L_x_17239:
[----:B------:R-:W-:Y:S05]  /*7f80*/  BSYNC B0 ;  /* 0x0000000000007941 */ /* 0x000fea0003800000 */
.L_x_17238:
[----:B------:R-:W-:Y:S01]  /*7f90*/  ISETP.NE.AND P0, PT, R6, RZ, PT ;  /* 0x000000ff0600720c */ /* 0x000fe20003f05270 */
[----:B------:R-:W-:-:S12]  /*7fa0*/  BSSY B0, `(.L_x_17237) ;  /* 0x0000004000007945 */ /* 0x000fd80003800000 */
[----:B------:R-:W-:Y:S05]  /*7fb0*/  @P0 BRA `(.L_x_17241) ;  /* 0x0000000000080947 */ /* 0x000fea0003800000 */
[----:B0-----:R-:W0:Y:S02]  /*7fc0*/  LDC.64 R2, c[0x0][0x238] ;  /* 0x00008e00ff027b82 */ /* 0x001e240000000a00 */
[----:B0-----:R2:W-:Y:S02]  /*7fd0*/  REDG.E.MAX.S32.STRONG.GPU desc[UR10][R2.64], R5 ;  /* 0x000000050200798e */ /* 0x0015e4000d10e38a */
.L_x_17241:
[----:B------:R-:W-:Y:S05]  /*7fe0*/  BSYNC B0 ;  /* 0x0000000000007941 */ /* 0x000fea0003800000 */
.L_x_17237:
        /* <DEDUP_REMOVED lines=13> */
[----:B012---:R-:W-:Y:S05]  /*80c0*/  CALL.REL.NOINC `($__internal_453_$__cuda_sm20_rcp_rn_f32_slowpath) ;  /* 0x0000000400847944 */ /* 0x007fea0003c00000 */
[----:B------:R-:W-:Y:S05]  /*80d0*/  BRA `(.L_x_17243) ;  /* 0x0000000000107947 */ /* 0x000fea0003800000 */
.L_x_17242:
[----:B------:R-:W0:Y:S02]  /*80e0*/  MUFU.RCP R0, R11 ;  /* 0x0000000b00007308 */ /* 0x000e240000001000 */
[----:B0-2---:R-:W-:-:S04]  /*80f0*/  FFMA R2, R0, R11, -1 ;  /* 0xbf80000000027423 */ /* 0x005fc8000000000b */
[----:B------:R-:W-:-:S04]  /*8100*/  FADD.FTZ R43, -R2, -RZ ;  /* 0x800000ff022b7221 */ /* 0x000fc80000010100 */
[----:B------:R-:W-:-:S07]  /*8110*/  FFMA R43, R0, R43, R0 ;  /* 0x0000002b002b7223 */ /* 0x000fce0000000000 */
.L_x_17243:
[----:B------:R-:W0:Y:S02]  /*8120*/  LDC.64 R2, c[0x0][0x240] ;  /* 0x00009000ff027b82 */ /* 0x000e240000000a00 */
[----:B0-----:R-:W-:Y:S01]  /*8130*/  STG.E desc[UR10][R2.64], R43 ;  /* 0x0000002b02007986 */ /* 0x001fe2000c10190a */
[----:B------:R-:W-:Y:S05]  /*8140*/  EXIT ;  /* 0x000000000000794d */ /* 0x000fea0003800000 */
.L_x_17240:
[----:B------:R-:W-:Y:S01]  /*8150*/  HFMA2.MMA R9, -RZ, RZ, 0, 1.847743988037109375e-06 ;  /* 0x0000001fff097435 */ /* 0x000fe200000001ff */
[----:B------:R-:W-:Y:S02]  /*8160*/  IMAD.MOV.U32 R7, RZ, RZ, 0x4 ;  /* 0x00000004ff077424 */ /* 0x000fe400078e00ff */
[----:B------:R-:W-:-:S08]  /*8170*/  IMAD.MOV.U32 R4, RZ, RZ, -0x1 ;  /* 0xffffffffff047424 */ /* 0x000fd000078e00ff */
[----:B012---:R-:W-:Y:S05]  /*8180*/  WARPSYNC.COLLECTIVE R4, `(.L_x_17244) ;  /* 0x0000000004087348 */ /* 0x007fea0003c00000 */
[----:B--2---:R2:W3:Y:S02]  /*8190*/  SHFL.DOWN P0, R5, R0, R7, R9 ;  /* 0x0800000700057389 */ /* 0x0044e40000000009 */
[----:B0123--:R-:W-:Y:S01]  /*81a0*/  ENDCOLLECTIVE ;  /* 0x000000000000791b */ /* 0x00ffe20003800000 */
.L_x_17244:
[----:B------:R-:W-:Y:S01]  /*81b0*/  HFMA2.MMA R7, -RZ, RZ, 0, 1.1920928955078125e-07 ;  /* 0x00000002ff077435 */ /* 0x000fe200000001ff */
[----:B------:R-:W-:-:S04]  /*81c0*/  MOV R3, R5 ;  /* 0x0000000500037202 */ /* 0x000fc80000000f00 */
[----:B------:R-:W-:-:S05]  /*81d0*/  FMNMX R3, R3, R0, !PT ;  /* 0x0000000003037209 */ /* 0x000fca0007800000 */
[----:B------:R-:W-:-:S07]  /*81e0*/  IMAD.MOV.U32 R0, RZ, RZ, R3 ;  /* 0x000000ffff007224 */ /* 0x000fce00078e0003 */
[----:B------:R-:W-:Y:S05]  /*81f0*/  WARPSYNC.COLLECTIVE R4, `(.L_x_17245) ;  /* 0x0000000004087348 */ /* 0x000fea0003c00000 */
[----:B------:R0:W1:Y:S02]  /*8200*/  SHFL.DOWN P0, R5, R0, R7, R9 ;  /* 0x0800000700057389 */ /* 0x0000640000000009 */
[----:B01----:R-:W-:Y:S01]  /*8210*/  ENDCOLLECTIVE ;  /* 0x000000000000791b */ /* 0x003fe20003800000 */
.L_x_17245:
[----:B------:R-:W-:Y:S02]  /*8220*/  IMAD.MOV.U32 R7, RZ, RZ, 0x1 ;  /* 0x00000001ff077424 */ /* 0x000fe400078e00ff */
[----:B------:R-:W-:-:S05]  /*8230*/  IMAD.MOV.U32 R2, RZ, RZ, R5 ;  /* 0x000000ffff027224 */ /* 0x000fca00078e0005 */
[----:B------:R-:W-:-:S04]  /*8240*/  FMNMX R2, R3, R2, !PT ;  /* 0x0000000203027209 */ /* 0x000fc80007800000 */
[----:B------:R-:W-:-:S07]  /*8250*/  MOV R0, R2 ;  /* 0x0000000200007202 */ /* 0x000fce0000000f00 */
[----:B------:R-:W-:Y:S05]  /*8260*/  WARPSYNC.COLLECTIVE R4, `(.L_x_17246) ;  /* 0x0000000004087348 */ /* 0x000fea0003c00000 */
[----:B------:R0:W1:Y:S02]  /*8270*/  SHFL.DOWN P0, R5, R0, R7, R9 ;  /* 0x0800000700057389 */ /* 0x0000640000000009 */
[----:B01----:R-:W-:Y:S01]  /*8280*/  ENDCOLLECTIVE ;  /* 0x000000000000791b */ /* 0x003fe20003800000 */
.L_x_17246:
[----:B------:R-:W-:Y:S05]  /*8290*/  BRA `(.L_x_17247) ;  /* 0xfffffffc00347947 */ /* 0x000fea000383ffff */
        .weak           $__internal_452_$__cuda_sm20_div_u64
        .type           $__internal_452_$__cuda_sm20_div_u64,@function
        .size           $__internal_452_$__cuda_sm20_div_u64,($__internal_453_$__cuda_sm20_rcp_rn_f32_slowpath - $__internal_452_$__cuda_sm20_div_u64)
$__internal_452_$__cuda_sm20_div_u64:
        /* <DEDUP_REMOVED lines=67> */
[----:B------:R-:W-:Y:S06]  /*86d0*/  RET.REL.NODEC R6 `(_ZN18transformer_engine6detail38cast_transpose_fused_kernel_notalignedILb0ELb1ELb0EfNS_16CTDBiasDActParamI13__nv_bfloat16S3_13__nv_fp8_e5m2fEELi2ELi4ENS_5EmptyEXadL_ZNS_5dsiluIffEET_T0_RKS6_EEEEvT3_mmm) ;  /* 0xffffff7806487950 */ /* 0x000fec0003c3ffff */
        .weak           $__internal_453_$__cuda_sm20_rcp_rn_f32_slowpath
        .type           $__internal_453_$__cuda_sm20_rcp_rn_f32_slowpath,@function
        .size           $__internal_453_$__cuda_sm20_rcp_rn_f32_slowpath,(.L_x_34938 - $__internal_453_$__cuda_sm20_rcp_rn_f32_slowpath)
$__internal_453_$__cuda_sm20_rcp_rn_f32_slowpath:
        /* <DEDUP_REMOVED lines=15> */
.L_x_17249:
        /* <DEDUP_REMOVED lines=33> */
.L_x_17251:
[----:B------:R0:W1:Y:S02]  /*89e0*/  MUFU.RCP R43, R0 ;  /* 0x00000000002b7308 */ /* 0x0000640000001000 */
.L_x_17250:
[----:B------:R-:W-:Y:S05]  /*89f0*/  BSYNC B0 ;  /* 0x0000000000007941 */ /* 0x000fea0003800000 */
.L_x_17248:
[----:B------:R-:W-:-:S04]  /*8a00*/  MOV R51, 0x0 ;  /* 0x0000000000337802 */ /* 0x000fc80000000f00 */
[----:B01----:R-:W-:Y:S05]  /*8a10*/  RET.REL.NODEC R50 `(_ZN18transformer_engine6detail38cast_transpose_fused_kernel_notalignedILb0ELb1ELb0EfNS_16CTDBiasDActParamI13__nv_bfloat16S3_13__nv_fp8_e5m2fEELi2ELi4ENS_5EmptyEXadL_ZNS_5dsiluIffEET_T0_RKS6_EEEEvT3_mmm) ;  /* 0xffffff7432787950 */ /* 0x003fea0003c3ffff */
.L_x_17252:
        /* <DEDUP_REMOVED lines=14> */
.L_x_34938:


//--------------------- .text._ZN18transformer_engine6detail38cast_transpose_fused_kernel_notalignedILb0ELb1ELb0EfNS_16CTDBiasDActParamI13__nv_bfloat16S3_S3_fEELi2ELi2ENS_5EmptyEXadL_ZNS_5dsiluIffEET_T0_RKS5_EEEEvT3_mmm --------------------------
	.section	.text._ZN18transformer_engine6detail38cast_transpose_fused_kernel_notalignedILb0ELb1ELb0EfNS_16CTDBiasDActParamI13__nv_bfloat16S3_S3_fEELi2ELi2ENS_5EmptyEXadL_ZNS_5dsiluIffEET_T0_RKS5_EEEEvT3_mmm,"ax",@progbits
	.align	128
        .global         _ZN18transformer_engine6detail38cast_transpose_fused_kernel_notalignedILb0ELb1ELb0EfNS_16CTDBiasDActParamI13__nv_bfloat16S3_S3_fEELi2ELi2ENS_5EmptyEXadL_ZNS_5dsiluIffEET_T0_RKS5_EEEEvT3_mmm
        .type           _ZN18transformer_engine6detail38cast_transpose_fused_kernel_notalignedILb0ELb1ELb0EfNS_16CTDBiasDActParamI13__nv_bfloat16S3_S3_fEELi2ELi2ENS_5EmptyEXadL_ZNS_5dsiluIffEET_T0_RKS5_EEEEvT3_mmm,@function
        .size           _ZN18transformer_engine6detail38cast_transpose_fused_kernel_notalignedILb0ELb1ELb0EfNS_16CTDBiasDActParamI13__nv_bfloat16S3_S3_fEELi2ELi2ENS_5EmptyEXadL_ZNS_5dsiluIffEET_T0_RKS5_EEEEvT3_mmm,(.L_x_34940 - _ZN18transformer_engine6detail38cast_transpose_fused_kernel_notalignedILb0ELb1ELb0EfNS_16CTDBiasDActParamI13__nv_bfloat16S3_S3_fEELi2ELi2ENS_5EmptyEXadL_ZNS_5dsiluIffEET_T0_RKS5_EEEEvT3_mmm)
        .other          _ZN18transformer_engine6detail38cast_transpose_fused_kernel_notalignedILb0ELb1ELb0EfNS_16CTDBiasDActParamI13__nv_bfloat16S3_S3_fEELi2ELi2ENS_5EmptyEXadL_ZNS_5dsiluIffEET_T0_RKS5_EEEEvT3_mmm,@"STO_CUDA_ENTRY STV_DEFAULT"
_ZN18transformer_engine6detail38cast_transpose_fused_kernel_notalignedILb0ELb1ELb0EfNS_16CTDBiasDActParamI13__nv_bfloat16S3_S3_fEELi2ELi2ENS_5EmptyEXadL_ZNS_5dsiluIffEET_T0_RKS5_EEEEvT3_mmm:
.text._ZN18transformer_engine6detail38cast_transpose_fused_kernel_notalignedILb0ELb1ELb0EfNS_16CTDBiasDActParamI13__nv_bfloat16S3_S3_fEELi2ELi2ENS_5EmptyEXadL_ZNS_5dsiluIffEET_T0_RKS5_EEEEvT3_mmm:
        /* <DEDUP_REMOVED lines=19> */
[----:B------:R-:W-:Y:S05]  /*0130*/  CALL.REL.NOINC `($__internal_454_$__cuda_sm20_div_u64) ;  /* 0x0000004800c07944 */ /* 0x000fea0003c00000 */
[----:B------:R-:W-:Y:S01]  /*0140*/  IADD3 R4, P0, RZ, -R30, RZ ;  /* 0x8000001eff047210 */ /* 0x000fe20007f1e0ff */
[----:B------:R-:W-:-:S04]  /*0150*/  IMAD.MOV.U32 R33, RZ, RZ, RZ ;  /* 0x000000ffff217224 */ /* 0x000fc800078e00ff */
[----:B------:R-:W-:-:S04]  /*0160*/  IMAD.X R2, RZ, RZ, ~R31, P0 ;  /* 0x000000ffff027224 */ /* 0x000fc800000e0e1f */
[----:B------:R-:W-:Y:S02]  /*0170*/  IMAD R5, R2, R11, RZ ;  /* 0x0000000b02057224 */ /* 0x000fe400078e02ff */
[----:B------:R-:W-:-:S04]  /*0180*/  IMAD.WIDE.U32 R2, R11, R4, R32 ;  /* 0x000000040b027225 */ /* 0x000fc800078e0020 */
[----:B------:R-:W-:Y:S01]  /*0190*/  IMAD R5, R0, R4, R5 ;  /* 0x0000000400057224 */ /* 0x000fe200078e0205 */
[----:B------:R-:W-:-:S03]  /*01a0*/  MOV R11, R2 ;  /* 0x00000002000b7202 */ /* 0x000fc60000000f00 */
[----:B------:R-:W-:Y:S01]  /*01b0*/  IMAD.IADD R46, R3, 0x1, R5 ;  /* 0x00000001032e7824 */ /* 0x000fe200078e0205 */
[----:B------:R-:W-:Y:S06]  /*01c0*/  BRA `(.L_x_17254) ;  /* 0x0000000000587947 */ /* 0x000fec0003800000 */
.L_x_17253:
        /* <DEDUP_REMOVED lines=22> */
.L_x_17254:
[----:B------:R-:W0:Y:S01]  /*0330*/  LDC.64 R2, c[0x0][0x258] ;  /* 0x00009600ff027b82 */ /* 0x000e220000000a00 */
[----:B------:R-:W-:Y:S01]  /*0340*/  ULDC.64 UR4, c[0x0][0x260] ;  /* 0x0000980000047ab9 */ /* 0x000fe20000000a00 */
[C---:B------:R-:W-:Y:S01]  /*0350*/  SHF.L.U64.HI R0, R30.reuse, 0x5, R31 ;  /* 0x000000051e007819 */ /* 0x040fe2000001021f */
        /* <DEDUP_REMOVED lines=20> */
[----:B------:R-:W-:Y:S01]  /*04a0*/  IMAD R0, R31, R2, RZ ;  /* 0x000000021f007224 */ /* 0x000fe200078e02ff */
[----:B------:R-:W-:Y:S02]  /*04b0*/  SHF.R.U32.HI R35, RZ, 0x1, R3 ;  /* 0x00000001ff237819 */ /* 0x000fe40000011603 */
[----:B------:R-:W-:Y:S01]  /*04c0*/  LEA R25, P0, -R11, R34, 0x5 ;  /* 0x000000220b197211 */ /* 0x000fe200078029ff */
[----:B------:R-:W-:Y:S01]  /*04d0*/  IMAD R7, R30, R3, R0 ;  /* 0x000000031e077224 */ /* 0x000fe200078e0200 */
[----:B------:R-:W-:Y:S01]  /*04e0*/  SEL R26, R26, 0x20, P1 ;  /* 0x000000201a1a7807 */ /* 0x000fe20000800000 */
[----:B------:R-:W-:Y:S01]  /*04f0*/  IMAD.WIDE.U32 R42, R34, R28, RZ ;  /* 0x0000001c222a7225 */ /* 0x000fe200078e00ff */
[----:B------:R-:W-:-:S02]  /*0500*/  IADD3.X R4, R35, ~R4, RZ, P0, !PT ;  /* 0x8000000423047210 */ /* 0x000fc400007fe4ff */
[----:B------:R-:W-:Y:S02]  /*0510*/  ISETP.LT.U32.AND P0, PT, R25, 0x20, PT ;  /* 0x000000201900780c */ /* 0x000fe40003f01070 */
[----:B------:R-:W-:Y:S02]  /*0520*/  LOP3.LUT R22, R22, 0x1f, RZ, 0xc0, !PT ;  /* 0x0000001f16167812 */ /* 0x000fe400078ec0ff */
[----:B------:R-:W-:Y:S01]  /*0530*/  ISETP.LT.U32.AND.EX P0, PT, R4, RZ, PT, P0 ;  /* 0x000000ff0400720c */ /* 0x000fe20003f01100 */
[----:B------:R-:W-:-:S03]  /*0540*/  IMAD.MOV.U32 R4, RZ, RZ, R11 ;  /* 0x000000ffff047224 */ /* 0x000fc600078e000b */
[----:B------:R-:W-:Y:S01]  /*0550*/  SEL R25, R25, 0x20, P0 ;  /* 0x0000002019197807 */ /* 0x000fe20000000000 */
[----:B------:R-:W-:Y:S01]  /*0560*/  IMAD.WIDE.U32 R14, R30, R2, R4 ;  /* 0x000000021e0e7225 */ /* 0x000fe200078e0004 */
[----:B------:R-:W-:-:S03]  /*0570*/  ISETP.GE.U32.AND P0, PT, R27, R26, PT ;  /* 0x0000001a1b00720c */ /* 0x000fc60003f06070 */
[----:B------:R-:W-:Y:S01]  /*0580*/  IMAD R5, R35, R28, RZ ;  /* 0x0000001c23057224 */ /* 0x000fe200078e02ff */
[C---:B------:R-:W-:Y:S01]  /*0590*/  ISETP.LT.U32.AND P0, PT, R24.reuse, R25, !P0 ;  /* 0x000000191800720c */ /* 0x040fe20004701070 */
[----:B------:R-:W-:Y:S01]  /*05a0*/  IMAD.IADD R15, R15, 0x1, R7 ;  /* 0x000000010f0f7824 */ /* 0x000fe200078e0207 */
[----:B------:R-:W-:Y:S01]  /*05b0*/  IADD3 R7, P2, R24, R42, RZ ;  /* 0x0000002a18077210 */ /* 0x000fe20007f5e0ff */
[----:B------:R-:W-:Y:S01]  /*05c0*/  IMAD.IADD R10, R43, 0x1, R5 ;  /* 0x000000012b0a7824 */ /* 0x000fe200078e0205 */
[C---:B------:R-:W-:Y:S01]  /*05d0*/  SHF.L.U32 R20, R14.reuse, 0x7, RZ ;  /* 0x000000070e147819 */ /* 0x040fe200000006ff */
[----:B------:R-:W-:Y:S01]  /*05e0*/  VIADD R5, R27, 0x1 ;  /* 0x000000011b057836 */ /* 0x000fe20000000000 */
[----:B------:R-:W-:Y:S01]  /*05f0*/  SHF.L.U64.HI R19, R14, 0x7, R15 ;  /* 0x000000070e137819 */ /* 0x000fe2000001020f */
[----:B------:R-:W-:Y:S01]  /*0600*/  IMAD.X R4, RZ, RZ, R10, P2 ;  /* 0x000000ffff047224 */ /* 0x000fe200010e060a */
[----:B------:R-:W-:-:S04]  /*0610*/  IADD3 R23, P1, R20, UR6, RZ ;  /* 0x0000000614177c10 */ /* 0x000fc8000ff3e0ff */
[----:B------:R-:W-:Y:S01]  /*0620*/  IADD3.X R21, R19, UR7, RZ, P1, !PT ;  /* 0x0000000713157c10 */ /* 0x000fe20008ffe4ff */
[----:B------:R-:W-:Y:S01]  /*0630*/  ULDC.64 UR6, c[0x0][0x230] ;  /* 0x00008c0000067ab9 */ /* 0x000fe20000000a00 */
[C---:B------:R-:W-:Y:S02]  /*0640*/  @P0 SHF.L.U32 R6, R7.reuse, 0x2, RZ ;  /* 0x0000000207060819 */ /* 0x040fe400000006ff */
[----:B------:R-:W-:Y:S02]  /*0650*/  @P0 SHF.L.U64.HI R8, R7, 0x2, R4 ;  /* 0x0000000207080819 */ /* 0x000fe40000010204 */
[----:B------:R-:W-:Y:S02]  /*0660*/  @P0 IADD3 R16, P2, R6, R23, RZ ;  /* 0x0000001706100210 */ /* 0x000fe40007f5e0ff */
[----:B------:R-:W-:Y:S02]  /*0670*/  @!P0 MOV R0, RZ ;  /* 0x000000ff00008202 */ /* 0x000fe40000000f00 */
[----:B------:R-:W-:Y:S01]  /*0680*/  ISETP.GE.U32.AND P1, PT, R5, R26, PT ;  /* 0x0000001a0500720c */ /* 0x000fe20003f26070 */
[----:B------:R-:W-:-:S03]  /*0690*/  @P0 IMAD.X R17, R8, 0x1, R21, P2 ;  /* 0x0000000108110824 */ /* 0x000fc600010e0615 */
[C---:B------:R-:W-:Y:S02]  /*06a0*/  ISETP.LT.U32.AND P1, PT, R22.reuse, R25, !P1 ;  /* 0x000000191600720c */ /* 0x040fe40004f21070 */
[----:B------:R0:W2:Y:S01]  /*06b0*/  @P0 LDG.E R0, desc[UR8][R16.64] ;  /* 0x0000000810000981 */ /* 0x0000a2000c1e1900 */
[----:B------:R-:W-:Y:S02]  /*06c0*/  IADD3 R12, P3, R22, R42, RZ ;  /* 0x0000002a160c7210 */ /* 0x000fe40007f7e0ff */
[----:B------:R-:W-:Y:S02]  /*06d0*/  @P0 IADD3 R50, P4, R7, R34, RZ ;  /* 0x0000002207320210 */ /* 0x000fe40007f9e0ff */
[----:B------:R-:W-:Y:S01]  /*06e0*/  ISETP.NE.U32.AND P2, PT, RZ, UR6, PT ;  /* 0x00000006ff007c0c */ /* 0x000fe2000bf45070 */
[----:B------:R-:W-:Y:S01]  /*06f0*/  IMAD.X R13, RZ, RZ, R10, P3 ;  /* 0x000000ffff0d7224 */ /* 0x000fe200018e060a */
[----:B------:R-:W-:Y:S02]  /*0700*/  IADD3 R20, P3, R20, UR12, RZ ;  /* 0x0000000c14147c10 */ /* 0x000fe4000ff7e0ff */
[----:B------:R-:W-:Y:S01]  /*0710*/  ISETP.NE.AND.EX P2, PT, RZ, UR7, PT, P2 ;  /* 0x00000007ff007c0c */ /* 0x000fe2000bf45320 */
[----:B------:R-:W-:Y:S01]  /*0720*/  IMAD R46, R46, UR4, RZ ;  /* 0x000000042e2e7c24 */ /* 0x000fe2000f8e02ff */
[----:B------:R-:W-:Y:S01]  /*0730*/  @P1 LOP3.LUT R5, R2, 0xfffffffe, RZ, 0xc0, !PT ;  /* 0xfffffffe02051812 */ /* 0x000fe200078ec0ff */
[----:B0-----:R-:W-:Y:S01]  /*0740*/  @P1 IMAD R17, R35, 0x3, RZ ;  /* 0x0000000323111824 */ /* 0x001fe200078e02ff */
[----:B------:R-:W-:Y:S01]  /*0750*/  @P1 LOP3.LUT R37, R3, 0x3fffffff, RZ, 0xc0, !PT ;  /* 0x3fffffff03251812 */ /* 0x000fe200078ec0ff */
[----:B------:R-:W-:Y:S01]  /*0760*/  @P1 IMAD.WIDE.U32 R2, R34, 0x3, R12 ;  /* 0x0000000322021825 */ /* 0x000fe200078e000c */
[----:B------:R-:W-:Y:S01]  /*0770*/  @P1 IADD3 R40, P5, R5, R12, RZ ;  /* 0x0000000c05281210 */ /* 0x000fe20007fbe0ff */
[----:B------:R-:W-:Y:S01]  /*0780*/  ULDC.64 UR6, c[0x0][0x228] ;  /* 0x00008a0000067ab9 */ /* 0x000fe20000000a00 */
[----:B------:R-:W-:Y:S01]  /*0790*/  IADD3.X R19, R19, UR13, RZ, P3, !PT ;  /* 0x0000000d13137c10 */ /* 0x000fe20009ffe4ff */
[----:B------:R-:W-:Y:S01]  /*07a0*/  @P0 IMAD.X R5, R4, 0x1, R35, P4 ;  /* 0x0000000104050824 */ /* 0x000fe200020e0623 */
[----:B------:R-:W-:Y:S01]  /*07b0*/  @P0 IADD3 R16, P3, R6, R20, RZ ;  /* 0x0000001406100210 */ /* 0x000fe20007f7e0ff */
[----:B------:R-:W-:Y:S01]  /*07c0*/  @P1 IMAD.IADD R3, R3, 0x1, R17 ;  /* 0x0000000103031824 */ /* 0x000fe200078e0211 */
[----:B------:R-:W-:Y:S01]  /*07d0*/  @P1 SHF.L.U32 R18, R2, 0x2, RZ ;  /* 0x0000000202121819 */ /* 0x000fe200000006ff */
[----:B------:R-:W-:Y:S01]  /*07e0*/  @P1 IMAD.X R37, R37, 0x1, R13, P5 ;  /* 0x0000000125251824 */ /* 0x000fe200028e060d */
[C---:B------:R-:W-:Y:S01]  /*07f0*/  @P0 SHF.L.U64.HI R6, R50.reuse, 0x2, R5 ;  /* 0x0000000232060819 */ /* 0x040fe20000010205 */
[----:B------:R-:W-:Y:S01]  /*0800*/  @!P0 IMAD.MOV.U32 R5, RZ, RZ, RZ ;  /* 0x000000ffff058224 */ /* 0x000fe200078e00ff */
[----:B------:R-:W-:Y:S01]  /*0810*/  @P0 SHF.L.U32 R50, R50, 0x2, RZ ;  /* 0x0000000232320819 */ /* 0x000fe200000006ff */
[----:B------:R-:W-:Y:S01]  /*0820*/  @P0 IMAD.X R17, R8, 0x1, R19, P3 ;  /* 0x0000000108110824 */ /* 0x000fe200018e0613 */
[----:B------:R-:W-:-:S02]  /*0830*/  @P1 SHF.L.U64.HI R52, R2, 0x2, R3 ;  /* 0x0000000202341819 */ /* 0x000fc40000010203 */
[----:B------:R-:W-:Y:S02]  /*0840*/  @P0 IADD3 R12, P3, R50, R20, RZ ;  /* 0x00000014320c0210 */ /* 0x000fe40007f7e0ff */
[----:B------:R-:W3:Y:S01]  /*0850*/  @P0 LDG.E R5, desc[UR8][R16.64] ;  /* 0x0000000810050981 */ /* 0x000ee2000c1e1900 */
[C---:B------:R-:W-:Y:S01]  /*0860*/  @P1 SHF.L.U64.HI R44, R40.reuse, 0x2, R37 ;  /* 0x00000002282c1819 */ /* 0x040fe20000010225 */
[----:B------:R-:W-:Y:S02]  /*0870*/  @P1 IMAD.SHL.U32 R40, R40, 0x4, RZ ;  /* 0x0000000428281824 */ /* 0x000fe400078e00ff */
[----:B------:R-:W-:Y:S01]  /*0880*/  @P0 IMAD.X R13, R6, 0x1, R19, P3 ;  /* 0x00000001060d0824 */ /* 0x000fe200018e0613 */
[----:B------:R-:W-:Y:S01]  /*0890*/  @P0 IADD3 R50, P3, R50, R23, RZ ;  /* 0x0000001732320210 */ /* 0x000fe20007f7e0ff */
[----:B------:R-:W-:Y:S01]  /*08a0*/  @!P1 IMAD.MOV.U32 R48, RZ, RZ, RZ ;  /* 0x000000ffff309224 */ /* 0x000fe200078e00ff */
[----:B------:R-:W-:Y:S01]  /*08b0*/  @!P1 MOV R47, RZ ;  /* 0x000000ff002f9202 */ /* 0x000fe20000000f00 */
[----:B------:R-:W-:Y:S01]  /*08c0*/  @!P0 IMAD.MOV.U32 R8, RZ, RZ, RZ ;  /* 0x000000ffff088224 */ /* 0x000fe200078e00ff */
[----:B------:R-:W-:-:S02]  /*08d0*/  @P0 IADD3.X R51, R6, R21, RZ, P3, !PT ;  /* 0x0000001506330210 */ /* 0x000fc40001ffe4ff */
[CC--:B------:R-:W-:Y:S02]  /*08e0*/  @P1 IADD3 R2, P3, R40.reuse, R20.reuse, RZ ;  /* 0x0000001428021210 */ /* 0x0c0fe40007f7e0ff */
[----:B------:R-:W-:Y:S01]  /*08f0*/  @P1 IADD3 R40, P4, R40, R23, RZ ;  /* 0x0000001728281210 */ /* 0x000fe20007f9e0ff */
[----:B------:R0:W5:Y:S01]  /*0900*/  @P0 LDG.E R8, desc[UR8][R12.64] ;  /* 0x000000080c080981 */ /* 0x000162000c1e1900 */
[----:B------:R-:W-:Y:S01]  /*0910*/  @!P0 IMAD.MOV.U32 R6, RZ, RZ, RZ ;  /* 0x000000ffff068224 */ /* 0x000fe200078e00ff */
[----:B------:R-:W1:Y:S01]  /*0920*/  @P2 LDC.64 R38, c[0x0][0x230] ;  /* 0x00008c00ff262b82 */ /* 0x000e620000000a00 */
[C---:B------:R-:W-:Y:S02]  /*0930*/  @P1 IMAD.X R3, R44.reuse, 0x1, R19, P3 ;  /* 0x000000012c031824 */ /* 0x040fe400018e0613 */
[----:B------:R-:W-:Y:S02]  /*0940*/  @P1 IMAD.X R41, R44, 0x1, R21, P4 ;  /* 0x000000012c291824 */ /* 0x000fe400020e0615 */
[----:B------:R-:W5:Y:S04]  /*0950*/  @P0 LDG.E R6, desc[UR8][R50.64] ;  /* 0x0000000832060981 */ /* 0x000f68000c1e1900 */
[----:B------:R4:W5:Y:S01]  /*0960*/  @P1 LDG.E R48, desc[UR8][R2.64] ;  /* 0x0000000802301981 */ /* 0x000962000c1e1900 */
[----:B0-----:R-:W-:-:S02]  /*0970*/  @P1 IADD3 R12, P0, R18, R20, RZ ;  /* 0x00000014120c1210 */ /* 0x001fc40007f1e0ff */
[----:B------:R-:W-:Y:S01]  /*0980*/  @P1 IADD3 R16, P3, R18, R23, RZ ;  /* 0x0000001712101210 */ /* 0x000fe20007f7e0ff */
[----:B------:R0:W5:Y:S01]  /*0990*/  @P1 LDG.E R47, desc[UR8][R40.64] ;  /* 0x00000008282f1981 */ /* 0x000162000c1e1900 */
[----:B------:R-:W-:Y:S01]  /*09a0*/  @!P1 CS2R R44, SRZ ;  /* 0x00000000002c9805 */ /* 0x000fe2000001ff00 */
[C---:B------:R-:W-:Y:S01]  /*09b0*/  @P1 IMAD.X R13, R52.reuse, 0x1, R19, P0 ;  /* 0x00000001340d1824 */ /* 0x040fe200000e0613 */
[----:B------:R-:W-:Y:S01]  /*09c0*/  MOV R18, 0x3f800000 ;  /* 0x3f80000000127802 */ /* 0x000fe20000000f00 */
[----:B------:R-:W-:Y:S02]  /*09d0*/  @P1 IMAD.X R17, R52, 0x1, R21, P3 ;  /* 0x0000000134111824 */ /* 0x000fe400018e0615 */
[----:B----4-:R-:W-:Y:S01]  /*09e0*/  IMAD.MOV.U32 R3, RZ, RZ, 0x3bbb989d ;  /* 0x3bbb989dff037424 */ /* 0x010fe200078e00ff */
[----:B------:R4:W5:Y:S01]  /*09f0*/  @P1 LDG.E R44, desc[UR8][R12.64] ;  /* 0x000000080c2c1981 */ /* 0x000962000c1e1900 */
[----:B0-----:R-:W-:-:S03]  /*0a00*/  IMAD.MOV.U32 R40, RZ, RZ, 0x437c0000 ;  /* 0x437c0000ff287424 */ /* 0x001fc600078e00ff */
[----:B-1----:R0:W5:Y:S04]  /*0a10*/  @P2 LDG.E R18, desc[UR8][R38.64] ;  /* 0x0000000826122981 */ /* 0x002168000c1e1900 */
[----:B------:R1:W5:Y:S01]  /*0a20*/  @P1 LDG.E R45, desc[UR8][R16.64] ;  /* 0x00000008102d1981 */ /* 0x000362000c1e1900 */
[----:B----4-:R-:W-:Y:S02]  /*0a30*/  IMAD.MOV.U32 R13, RZ, RZ, R31 ;  /* 0x000000ffff0d7224 */ /* 0x010fe400078e001f */
[C---:B0-----:R-:W-:Y:S01]  /*0a40*/  IMAD.SHL.U32 R39, R14.reuse, 0x40, RZ ;  /* 0x000000400e277824 */ /* 0x041fe200078e00ff */
[----:B------:R-:W-:Y:S01]  /*0a50*/  SHF.L.U64.HI R14, R14, 0x6, R15 ;  /* 0x000000060e0e7819 */ /* 0x000fe2000001020f */
        /* <DEDUP_REMOVED lines=10> */
[----:B------:R-:W-:Y:S01]  /*0b00*/  IADD3 R3, R38, 0x1800000, RZ ;  /* 0x0180000026037810 */ /* 0x000fe20007ffe0ff */
[----:B------:R-:W-:-:S03]  /*0b10*/  IMAD.MOV.U32 R12, RZ, RZ, R30 ;  /* 0x000000ffff0c7224 */ /* 0x000fc600078e001e */
[----:B------:R-:W-:Y:S01]  /*0b20*/  LOP3.LUT R3, R3, 0x7f800000, RZ, 0xc0, !PT ;  /* 0x7f80000003037812 */ /* 0x000fe200078ec0ff */
[----:B------:R-:W-:-:S03]  /*0b30*/  IMAD.WIDE.U32 R12, R11, UR4, R12 ;  /* 0x000000040b0c7c25 */ /* 0x000fc6000f8e000c */
[----:B------:R-:W-:Y:S01]  /*0b40*/  ISETP.GT.U32.AND P0, PT, R3, 0x1ffffff, PT ;  /* 0x01ffffff0300780c */ /* 0x000fe20003f04070 */
[----:B------:R-:W-:Y:S01]  /*0b50*/  IMAD R11, R11, UR5, R46 ;  /* 0x000000050b0b7c24 */ /* 0x000fe2000f8e022e */
[----:B------:R-:W-:Y:S01]  /*0b60*/  ULDC.64 UR4, c[0x0][0x220] ;  /* 0x0000880000047ab9 */ /* 0x000fe20000000a00 */
[----:B-1----:R-:W-:Y:S02]  /*0b70*/  LEA R17, P2, R12, UR6, 0x7 ;  /* 0x000000060c117c11 */ /* 0x002fe4000f8438ff */
[----:B------:R-:W-:Y:S01]  /*0b80*/  IMAD.IADD R15, R13, 0x1, R11 ;  /* 0x000000010d0f7824 */ /* 0x000fe200078e020b */
[----:B------:R-:W-:Y:S01]  /*0b90*/  LEA R16, P1, R39, UR4, 0x1 ;  /* 0x0000000427107c11 */ /* 0x000fe2000f8208ff */
[----:B------:R-:W-:-:S03]  /*0ba0*/  IMAD.SHL.U32 R13, R9, 0x20, RZ ;  /* 0x00000020090d7824 */ /* 0x000fc600078e00ff */
[----:B------:R-:W-:Y:S02]  /*0bb0*/  LEA.HI.X R15, R12, UR7, R15, 0x7, P2 ;  /* 0x000000070c0f7c11 */ /* 0x000fe400090f3c0f */
[----:B------:R-:W-:Y:S01]  /*0bc0*/  LEA.HI.X R14, R39, UR5, R14, 0x1, P1 ;  /* 0x00000005270e7c11 */ /* 0x000fe200088f0c0e */
[----:B---3--:R-:W-:Y:S01]  /*0bd0*/  IMAD.U32 R37, R5, 0x10000, RZ ;  /* 0x0001000005257824 */ /* 0x008fe200078e00ff */
[----:B------:R-:W-:Y:S02]  /*0be0*/  LOP3.LUT R13, R13, 0xffffffe0, R36, 0xe2, !PT ;  /* 0xffffffe00d0d7812 */ /* 0x000fe400078ee224 */
[----:B------:R-:W-:Y:S02]  /*0bf0*/  PRMT R5, R5, 0x7632, R5 ;  /* 0x0000763205057816 */ /* 0x000fe40000000005 */
[----:B------:R-:W-:Y:S01]  /*0c00*/  PRMT R3, R0, 0x7632, R3 ;  /* 0x0000763200037816 */ /* 0x000fe20000000003 */
[----:B------:R-:W-:Y:S06]  /*0c10*/  @P0 BRA `(.L_x_17256) ;  /* 0x0000000000100947 */ /* 0x000fec0003800000 */
[----:B------:R-:W-:Y:S02]  /*0c20*/  MOV R0, R38 ;  /* 0x0000002600007202 */ /* 0x000fe40000000f00 */
[----:B------:R-:W-:-:S07]  /*0c30*/  MOV R38, 0xc50 ;  /* 0x00000c5000267802 */ /* 0x000fce0000000f00 */
[----:B-----5:R-:W-:Y:S05]  /*0c40*/  CALL.REL.NOINC `($__internal_455_$__cuda_sm20_rcp_rn_f32_slowpath) ;  /* 0x0000004400087944 */ /* 0x020fea0003c00000 */
[----:B------:R-:W-:Y:S05]  /*0c50*/  BRA `(.L_x_17257) ;  /* 0x0000000000107947 */ /* 0x000fea0003800000 */
.L_x_17256:
[----:B------:R-:W0:Y:S02]  /*0c60*/  MUFU.RCP R41, R38 ;  /* 0x0000002600297308 */ /* 0x000e240000001000 */
[----:B0-----:R-:W-:-:S04]  /*0c70*/  FFMA R0, R38, R41, -1 ;  /* 0xbf80000026007423 */ /* 0x001fc80000000029 */
[----:B------:R-:W-:-:S04]  /*0c80*/  FADD.FTZ R0, -R0, -RZ ;  /* 0x800000ff00007221 */ /* 0x000fc80000010100 */
[----:B------:R-:W-:-:S07]  /*0c90*/  FFMA R41, R41, R0, R41 ;  /* 0x0000000029297223 */ /* 0x000fce0000000029 */
.L_x_17257:
[----:B------:R-:W-:Y:S05]  /*0ca0*/  BSYNC B1 ;  /* 0x0000000000017941 */ /* 0x000fea0003800000 */
.L_x_17255:
        /* <DEDUP_REMOVED lines=23> */
[----:B-----5:R-:W-:Y:S05]  /*0e20*/  CALL.REL.NOINC `($__internal_455_$__cuda_sm20_rcp_rn_f32_slowpath) ;  /* 0x0000004000907944 */ /* 0x020fea0003c00000 */
[----:B------:R-:W-:Y:S05]  /*0e30*/  BRA `(.L_x_17260) ;  /* 0x0000000000107947 */ /* 0x000fea0003800000 */
.L_x_17259:
[----:B------:R-:W0:Y:S02]  /*0e40*/  MUFU.RCP R41, R38 ;  /* 0x0000002600297308 */ /* 0x000e240000001000 */
[----:B0-----:R-:W-:-:S04]  /*0e50*/  FFMA R0, R38, R41, -1 ;  /* 0xbf80000026007423 */ /* 0x001fc80000000029 */
[----:B------:R-:W-:-:S04]  /*0e60*/  FADD.FTZ R0, -R0, -RZ ;  /* 0x800000ff00007221 */ /* 0x000fc80000010100 */
[----:B------:R-:W-:-:S07]  /*0e70*/  FFMA R41, R41, R0, R41 ;  /* 0x0000000029297223 */ /* 0x000fce0000000029 */
.L_x_17260:
[----:B------:R-:W-:Y:S05]  /*0e80*/  BSYNC B1 ;  /* 0x0000000000017941 */ /* 0x000fea0003800000 */
.L_x_17258:
        /* <DEDUP_REMOVED lines=18> */
[C---:B------:R-:W-:Y:S01]  /*0fb0*/  IMAD.U32 R3, R8.reuse, 0x10000, RZ ;  /* 0x0001000008037824 */ /* 0x040fe200078e00ff */
[----:B------:R-:W-:Y:S02]  /*0fc0*/  PRMT R8, R8, 0x7632, R8 ;  /* 0x0000763208087816 */ /* 0x000fe40000000008 */
[----:B------:R-:W-:Y:S01]  /*0fd0*/  ISETP.GT.U32.AND P0, PT, R11, 0x1ffffff, PT ;  /* 0x01ffffff0b00780c */ /* 0x000fe20003f04070 */
[----:B------:R-:W-:-:S12]  /*0fe0*/  FMUL R5, R5, R0 ;  /* 0x0000000005057220 */ /* 0x000fd80000400000 */
[----:B------:R-:W-:Y:S05]  /*0ff0*/  @P0 BRA `(.L_x_17262) ;  /* 0x0000000000100947 */ /* 0x000fea0003800000 */
[----:B------:R-:W-:Y:S01]  /*1000*/  IMAD.MOV.U32 R0, RZ, RZ, R12 ;  /* 0x000000ffff007224 */ /* 0x000fe200078e000c */
[----:B------:R-:W-:-:S07]  /*1010*/  MOV R38, 0x1030 ;  /* 0x0000103000267802 */ /* 0x000fce0000000f00 */
[----:B------:R-:W-:Y:S05]  /*1020*/  CALL.REL.NOINC `($__internal_455_$__cuda_sm20_rcp_rn_f32_slowpath) ;  /* 0x0000004000107944 */ /* 0x000fea0003c00000 */
[----:B------:R-:W-:Y:S05]  /*1030*/  BRA `(.L_x_17263) ;  /* 0x0000000000107947 */ /* 0x000fea0003800000 */
.L_x_17262:
[----:B------:R-:W0:Y:S02]  /*1040*/  MUFU.RCP R41, R12 ;  /* 0x0000000c00297308 */ /* 0x000e240000001000 */
[----:B0-----:R-:W-:-:S04]  /*1050*/  FFMA R0, R12, R41, -1 ;  /* 0xbf8000000c007423 */ /* 0x001fc80000000029 */
[----:B------:R-:W-:-:S04]  /*1060*/  FADD.FTZ R0, -R0, -RZ ;  /* 0x800000ff00007221 */ /* 0x000fc80000010100 */
[----:B------:R-:W-:-:S07]  /*1070*/  FFMA R41, R41, R0, R41 ;  /* 0x0000000029297223 */ /* 0x000fce0000000029 */
.L_x_17263:
[----:B------:R-:W-:Y:S05]  /*1080*/  BSYNC B1 ;  /* 0x0000000000017941 */ /* 0x000fea0003800000 */
.L_x_17261:
        /* <DEDUP_REMOVED lines=19> */
[----:B------:R-:W-:-:S12]  /*11c0*/  FMUL R3, R3, R0 ;  /* 0x0000000003037220 */ /* 0x000fd80000400000 */
[----:B------:R-:W-:Y:S05]  /*11d0*/  @P0 BRA `(.L_x_17265) ;  /* 0x0000000000100947 */ /* 0x000fea0003800000 */
[----:B------:R-:W-:Y:S01]  /*11e0*/  IMAD.MOV.U32 R0, RZ, RZ, R12 ;  /* 0x000000ffff007224 */ /* 0x000fe200078e000c */
[----:B------:R-:W-:-:S07]  /*11f0*/  MOV R38, 0x1210 ;  /* 0x0000121000267802 */ /* 0x000fce0000000f00 */
[----:B------:R-:W-:Y:S05]  /*1200*/  CALL.REL.NOINC `($__internal_455_$__cuda_sm20_rcp_rn_f32_slowpath) ;  /* 0x0000003c00987944 */ /* 0x000fea0003c00000 */
[----:B------:R-:W-:Y:S05]  /*1210*/  BRA `(.L_x_17266) ;  /* 0x0000000000107947 */ /* 0x000fea0003800000 */
.L_x_17265:
[----:B------:R-:W0:Y:S02]  /*1220*/  MUFU.RCP R41, R12 ;  /* 0x0000000c00297308 */ /* 0x000e240000001000 */
[----:B0-----:R-:W-:-:S04]  /*1230*/  FFMA R0, R12, R41, -1 ;  /* 0xbf8000000c007423 */ /* 0x001fc80000000029 */
[----:B------:R-:W-:-:S04]  /*1240*/  FADD.FTZ R0, -R0, -RZ ;  /* 0x800000ff00007221 */ /* 0x000fc80000010100 */
[----:B------:R-:W-:-:S07]  /*1250*/  FFMA R41, R41, R0, R41 ;  /* 0x0000000029297223 */ /* 0x000fce0000000029 */
.L_x_17266:
[----:B------:R-:W-:Y:S05]  /*1260*/  BSYNC B1 ;  /* 0x0000000000017941 */ /* 0x000fea0003800000 */
.L_x_17264:
[CC--:B------:R-:W-:Y:S01]  /*1270*/  ISETP.GE.U32.AND P0, PT, R27.reuse, R26.reuse, PT ;  /* 0x0000001a1b00720c */ /* 0x0c0fe20003f06070 */
[----:B------:R-:W-:Y:S02]  /*1280*/  VIADD R9, R27, 0x2 ;  /* 0x000000021b097836 */ /* 0x000fe40000000000 */
[----:B------:R-:W-:Y:S01]  /*1290*/  FADD R0, -R41, 1 ;  /* 0x3f80000029007421 */ /* 0x000fe20000000100 */
[----:B------:R-:W-:Y:S01]  /*12a0*/  VIADD R12, R29, 0x1e ;  /* 0x0000001e1d0c7836 */ /* 0x000fe20000000000 */
[----:B------:R-:W-:Y:S01]  /*12b0*/  ISETP.GE.U32.OR P0, PT, R24, R25, P0 ;  /* 0x000000191800720c */ /* 0x000fe20000706470 */
[----:B------:R-:W-:Y:S01]  /*12c0*/  ULDC.64 UR4, c[0x0][0x258] ;  /* 0x0000960000047ab9 */ /* 0x000fe20000000a00 */
[----:B------:R-:W-:Y:S01]  /*12d0*/  ISETP.GE.U32.AND P1, PT, R9, R26, PT ;  /* 0x0000001a0900720c */ /* 0x000fe20003f26070 */
[----:B------:R-:W-:Y:S01]  /*12e0*/  ULOP3.LUT UR4, UR4, 0xfffffffe, URZ, 0xc0, !UPT ;  /* 0xfffffffe04047892 */ /* 0x000fe2000f8ec03f */
[----:B------:R-:W-:Y:S01]  /*12f0*/  LOP3.LUT R12, R12, 0x1f, RZ, 0xc0, !PT ;  /* 0x0000001f0c0c7812 */ /* 0x000fe200078ec0ff */
[----:B------:R-:W-:Y:S01]  /*1300*/  FMUL R0, R0, R41 ;  /* 0x0000002900007220 */ /* 0x000fe20000400000 */
[----:B------:R-:W-:-:S02]  /*1310*/  FMUL R49, R37, R18 ;  /* 0x0000001225317220 */ /* 0x000fc40000400000 */
[----:B------:R-:W-:Y:S01]  /*1320*/  ISETP.LT.U32.AND P1, PT, R12, R25, !P1 ;  /* 0x000000190c00720c */ /* 0x000fe20004f21070 */
[----:B------:R-:W-:Y:S01]  /*1330*/  FFMA R43, R6, R0, R41 ;  /* 0x00000000062b7223 */ /* 0x000fe20000000029 */
[----:B------:R-:W-:Y:S01]  /*1340*/  IADD3 R11, P3, R42, UR4, RZ ;  /* 0x000000042a0b7c10 */ /* 0x000fe2000ff7e0ff */
[----:B------:R-:W-:Y:S02]  /*1350*/  FMUL R0, R3, R18 ;  /* 0x0000001203007220 */ /* 0x000fe40000400000 */
[C---:B------:R-:W-:Y:S01]  /*1360*/  @!P0 LEA R6, P2, R7.reuse, R16, 0x2 ;  /* 0x0000001007068211 */ /* 0x040fe200078410ff */
[----:B------:R-:W-:Y:S01]  /*1370*/  FMUL R43, R2, R43 ;  /* 0x0000002b022b7220 */ /* 0x000fe20000400000 */
[----:B------:R-:W-:Y:S01]  /*1380*/  @!P0 IADD3 R9, P4, R7, R34, RZ ;  /* 0x0000002207098210 */ /* 0x000fe20007f9e0ff */
[----:B------:R-:W-:Y:S01]  /*1390*/  FMUL R2, R5, R18 ;  /* 0x0000001205027220 */ /* 0x000fe20000400000 */
[----:B------:R-:W-:Y:S01]  /*13a0*/  @!P0 LEA.HI.X R7, R7, R14, R4, 0x2, P2 ;  /* 0x0000000e07078211 */ /* 0x000fe200010f1404 */
[----:B------:R-:W-:Y:S01]  /*13b0*/  FMUL R55, R43, R18 ;  /* 0x000000122b377220 */ /* 0x000fe20000400000 */
[----:B------:R-:W-:-:S02]  /*13c0*/  IADD3.X R10, R10, UR5, RZ, P3, !PT ;  /* 0x000000050a0a7c10 */ /* 0x000fc40009ffe4ff */
[----:B------:R-:W-:Y:S01]  /*13d0*/  @!P0 IADD3.X R4, R4, R35, RZ, P4, !PT ;  /* 0x0000002304048210 */ /* 0x000fe200027fe4ff */
[----:B------:R-:W-:Y:S01]  /*13e0*/  @P1 IMAD R53, R35, 0x3, RZ ;  /* 0x0000000323351824 */ /* 0x000fe200078e02ff */
[C---:B------:R-:W-:Y:S02]  /*13f0*/  @!P0 LEA R38, P2, R9.reuse, R16, 0x2 ;  /* 0x0000001009268211 */ /* 0x040fe400078410ff */
[----:B------:R-:W-:Y:S02]  /*1400*/  IADD3 R8, P3, R12, R11, RZ ;  /* 0x0000000b0c087210 */ /* 0x000fe40007f7e0ff */
[----:B------:R-:W-:Y:S02]  /*1410*/  @!P0 LEA.HI.X R39, R9, R14, R4, 0x2, P2 ;  /* 0x0000000e09278211 */ /* 0x000fe400010f1404 */
[----:B------:R-:W-:Y:S01]  /*1420*/  @P1 IADD3 R40, P2, R8, UR4, RZ ;  /* 0x0000000408281c10 */ /* 0x000fe2000ff5e0ff */
[----:B------:R-:W-:Y:S01]  /*1430*/  IMAD.X R9, RZ, RZ, R10, P3 ;  /* 0x000000ffff097224 */ /* 0x000fe200018e060a */
[----:B------:R-:W-:-:S02]  /*1440*/  @!P0 F2FP.BF16.F32.PACK_AB R41, R2, R49 ;  /* 0x000000310229823e */ /* 0x000fc400000010ff */
[----:B------:R-:W-:Y:S01]  /*1450*/  @!P0 F2FP.BF16.F32.PACK_AB R57, R55, R0 ;  /* 0x000000003739823e */ /* 0x000fe200000010ff */
[----:B------:R-:W-:Y:S01]  /*1460*/  @P1 IMAD.SHL.U32 R50, R40, 0x4, RZ ;  /* 0x0000000428321824 */ /* 0x000fe200078e00ff */
[----:B------:R-:W-:Y:S01]  /*1470*/  @P1 IADD3.X R51, R9, UR5, RZ, P2, !PT ;  /* 0x0000000509331c10 */ /* 0x000fe200097fe4ff */
[----:B------:R-:W-:Y:S01]  /*1480*/  @P1 IMAD.WIDE.U32 R8, R34, 0x3, R8 ;  /* 0x0000000322081825 */ /* 0x000fe200078e0008 */
[----:B------:R0:W-:Y:S02]  /*1490*/  @!P0 STG.E desc[UR8][R6.64], R41 ;  /* 0x0000002906008986 */ /* 0x0001e4000c101908 */
[----:B------:R-:W-:Y:S01]  /*14a0*/  @P1 SHF.L.U64.HI R40, R40, 0x2, R51 ;  /* 0x0000000228281819 */ /* 0x000fe20000010233 */
[----:B------:R-:W-:Y:S01]  /*14b0*/  @P1 IMAD.IADD R51, R53, 0x1, R9 ;  /* 0x0000000135331824 */ /* 0x000fe200078e0209 */
[----:B------:R1:W-:Y:S01]  /*14c0*/  @!P0 STG.E desc[UR8][R38.64], R57 ;  /* 0x0000003926008986 */ /* 0x0003e2000c101908 */
[----:B------:R-:W-:Y:S01]  /*14d0*/  @P1 IADD3 R52, P0, R50, R20, RZ ;  /* 0x0000001432341210 */ /* 0x000fe20007f1e0ff */
[----:B------:R-:W-:Y:S01]  /*14e0*/  @P1 IMAD.SHL.U32 R4, R8, 0x4, RZ ;  /* 0x0000000408041824 */ /* 0x000fe200078e00ff */
[----:B------:R-:W-:-:S02]  /*14f0*/  @P1 IADD3 R50, P2, R50, R23, RZ ;  /* 0x0000001732321210 */ /* 0x000fc40007f5e0ff */
[----:B------:R-:W-:Y:S02]  /*1500*/  @P1 IADD3.X R53, R40, R19, RZ, P0, !PT ;  /* 0x0000001328351210 */ /* 0x000fe400007fe4ff */
[----:B0-----:R-:W-:Y:S02]  /*1510*/  @P1 SHF.L.U64.HI R6, R8, 0x2, R51 ;  /* 0x0000000208061819 */ /* 0x001fe40000010233 */
[----:B------:R-:W-:Y:S01]  /*1520*/  @!P1 CS2R R8, SRZ ;  /* 0x0000000000089805 */ /* 0x000fe2000001ff00 */
[----:B------:R-:W-:Y:S02]  /*1530*/  IMAD.U32 R42, R47, 0x10000, RZ ;  /* 0x000100002f2a7824 */ /* 0x000fe400078e00ff */
[----:B------:R-:W-:-:S03]  /*1540*/  @P1 IMAD.X R51, R40, 0x1, R21, P2 ;  /* 0x0000000128331824 */ /* 0x000fc600010e0615 */
[----:B------:R0:W5:Y:S01]  /*1550*/  @P1 LDG.E R9, desc[UR8][R52.64] ;  /* 0x0000000834091981 */ /* 0x000162000c1e1900 */
[C---:B------:R-:W-:Y:S01]  /*1560*/  @P1 IADD3 R40, P0, R4.reuse, R20, RZ ;  /* 0x0000001404281210 */ /* 0x040fe20007f1e0ff */
[----:B-1----:R-:W-:Y:S01]  /*1570*/  IMAD.MOV.U32 R57, RZ, RZ, 0x437c0000 ;  /* 0x437c0000ff397424 */ /* 0x002fe200078e00ff */
[----:B------:R-:W-:Y:S01]  /*1580*/  @P1 IADD3 R38, P2, R4, R23, RZ ;  /* 0x0000001704261210 */ /* 0x000fe20007f5e0ff */
[----:B------:R1:W5:Y:S02]  /*1590*/  @P1 LDG.E R8, desc[UR8][R50.64] ;  /* 0x0000000832081981 */ /* 0x000364000c1e1900 */
[C---:B------:R-:W-:Y:S01]  /*15a0*/  @P1 IMAD.X R41, R6.reuse, 0x1, R19, P0 ;  /* 0x0000000106291824 */ /* 0x040fe200000e0613 */
[----:B------:R-:W-:Y:S02]  /*15b0*/  @P1 IADD3.X R39, R6, R21, RZ, P2, !PT ;  /* 0x0000001506271210 */ /* 0x000fe400017fe4ff */
[----:B------:R-:W-:Y:S01]  /*15c0*/  @!P1 CS2R R6, SRZ ;  /* 0x0000000000069805 */ /* 0x000fe2000001ff00 */
[----:B0-----:R-:W-:-:S04]  /*15d0*/  IMAD.MOV.U32 R53, RZ, RZ, 0x3bbb989d ;  /* 0x3bbb989dff357424 */ /* 0x001fc800078e00ff */
[----:B------:R-:W-:Y:S01]  /*15e0*/  FFMA.SAT R4, -R42, R53, 0.5 ;  /* 0x3f0000002a047423 */ /* 0x000fe20000002135 */
[----:B------:R0:W5:Y:S03]  /*15f0*/  @P1 LDG.E R6, desc[UR8][R38.64] ;  /* 0x0000000826061981 */ /* 0x000166000c1e1900 */
[----:B------:R-:W-:Y:S01]  /*1600*/  FFMA.RM R4, R4, R57, 12582913 ;  /* 0x4b40000104047423 */ /* 0x000fe20000004039 */
[----:B------:R2:W5:Y:S03]  /*1610*/  @P1 LDG.E R7, desc[UR8][R40.64] ;  /* 0x0000000828071981 */ /* 0x000566000c1e1900 */
[----:B-1----:R-:W-:-:S04]  /*1620*/  FADD R51, R4, -12583039 ;  /* 0xcb40007f04337421 */ /* 0x002fc80000000000 */
[----:B------:R-:W-:-:S04]  /*1630*/  FFMA R51, -R42, 1.4426950216293334961, -R51 ;  /* 0x3fb8aa3b2a337823 */ /* 0x000fc80000000933 */
[----:B------:R-:W-:-:S06]  /*1640*/  FFMA R51, -R42, 1.925963033500011079e-08, R51 ;  /* 0x32a570602a337823 */ /* 0x000fcc0000000133 */
[----:B------:R-:W0:Y:S01]  /*1650*/  MUFU.EX2 R51, R51 ;  /* 0x0000003300337308 */ /* 0x000e220000000800 */
[----:B------:R-:W-:-:S05]  /*1660*/  SHF.L.U32 R4, R4, 0x17, RZ ;  /* 0x0000001704047819 */ /* 0x000fca00000006ff */
[----:B0-----:R-:W-:Y:S01]  /*1670*/  FFMA R38, R4, R51, 1 ;  /* 0x3f80000004267423 */ /* 0x001fe20000000033 */
[----:B------:R-:W-:-:S04]  /*1680*/  FMNMX R4, RZ, |R37|, !PT ;  /* 0x40000025ff047209 */ /* 0x000fc80007800000 */
[----:B------:R-:W-:Y:S01]  /*1690*/  FMNMX R4, |R5|, R4, !PT ;  /* 0x0000000405047209 */ /* 0x000fe20007800200 */
[----:B------:R-:W-:-:S03]  /*16a0*/  VIADD R5, R38, 0x1800000 ;  /* 0x0180000026057836 */ /* 0x000fc60000000000 */
[----:B------:R-:W-:Y:S02]  /*16b0*/  FMNMX R4, |R3|, R4, !PT ;  /* 0x0000000403047209 */ /* 0x000fe40007800200 */
[----:B------:R-:W-:-:S04]  /*16c0*/  LOP3.LUT R3, R5, 0x7f800000, RZ, 0xc0, !PT ;  /* 0x7f80000005037812 */ /* 0x000fc800078ec0ff */
[----:B------:R-:W-:Y:S01]  /*16d0*/  ISETP.GT.U32.AND P0, PT, R3, 0x1ffffff, PT ;  /* 0x01ffffff0300780c */ /* 0x000fe20003f04070 */
[----:B------:R-:W-:Y:S01]  /*16e0*/  BSSY B1, `(.L_x_17267) ;  /* 0x0000013000017945 */ /* 0x000fe20003800000 */
[----:B------:R-:W-:Y:S02]  /*16f0*/  IADD3 R3, P1, R22, R11, RZ ;  /* 0x0000000b16037210 */ /* 0x000fe40007f3e0ff */
[----:B------:R-:W-:Y:S01]  /*1700*/  FMNMX R4, |R43|, R4, !PT ;  /* 0x000000042b047209 */ /* 0x000fe20007800200 */
[----:B------:R-:W-:Y:S01]  /*1710*/  IMAD.U32 R43, R48, 0x10000, RZ ;  /* 0x00010000302b7824 */ /* 0x000fe200078e00ff */
[----:B------:R-:W-:Y:S01]  /*1720*/  F2FP.BF16.F32.PACK_AB R5, R0, R49 ;  /* 0x000000310005723e */ /* 0x000fe200000010ff */
[----:B------:R-:W-:Y:S01]  /*1730*/  VIADD R37, R27, 0x1 ;  /* 0x000000011b257836 */ /* 0x000fe20000000000 */
[----:B------:R-:W-:Y:S02]  /*1740*/  F2FP.BF16.F32.PACK_AB R2, R55, R2 ;  /* 0x000000023702723e */ /* 0x000fe400000010ff */
[----:B------:R-:W-:-:S02]  /*1750*/  PRMT R47, R47, 0x7632, R47 ;  /* 0x000076322f2f7816 */ /* 0x000fc4000000002f */
[----:B------:R-:W-:Y:S02]  /*1760*/  PRMT R48, R48, 0x7632, R48 ;  /* 0x0000763230307816 */ /* 0x000fe40000000030 */
[----:B--2---:R-:W-:Y:S01]  /*1770*/  IADD3.X R40, RZ, R10, RZ, P1, !PT ;  /* 0x0000000aff287210 */ /* 0x004fe20000ffe4ff */
[----:B------:R-:W-:Y:S06]  /*1780*/  @P0 BRA `(.L_x_17268) ;  /* 0x0000000000100947 */ /* 0x000fec0003800000 */
[----:B------:R-:W-:Y:S01]  /*1790*/  IMAD.MOV.U32 R0, RZ, RZ, R38 ;  /* 0x000000ffff007224 */ /* 0x000fe200078e0026 */
[----:B------:R-:W-:-:S07]  /*17a0*/  MOV R38, 0x17c0 ;  /* 0x000017c000267802 */ /* 0x000fce0000000f00 */
[----:B-----5:R-:W-:Y:S05]  /*17b0*/  CALL.REL.NOINC `($__internal_455_$__cuda_sm20_rcp_rn_f32_slowpath) ;  /* 0x00000038002c7944 */ /* 0x020fea0003c00000 */
[----:B------:R-:W-:Y:S05]  /*17c0*/  BRA `(.L_x_17269) ;  /* 0x0000000000107947 */ /* 0x000fea0003800000 */
.L_x_17268:
[----:B------:R-:W0:Y:S02]  /*17d0*/  MUFU.RCP R41, R38 ;  /* 0x0000002600297308 */ /* 0x000e240000001000 */
[----:B0-----:R-:W-:-:S04]  /*17e0*/  FFMA R0, R38, R41, -1 ;  /* 0xbf80000026007423 */ /* 0x001fc80000000029 */
[----:B------:R-:W-:-:S04]  /*17f0*/  FADD.FTZ R0, -R0, -RZ ;  /* 0x800000ff00007221 */ /* 0x000fc80000010100 */
[----:B------:R-:W-:-:S07]  /*1800*/  FFMA R41, R41, R0, R41 ;  /* 0x0000000029297223 */ /* 0x000fce0000000029 */
.L_x_17269:
[----:B------:R-:W-:Y:S05]  /*1810*/  BSYNC B1 ;  /* 0x0000000000017941 */ /* 0x000fea0003800000 */
.L_x_17267:
[----:B------:R-:W-:Y:S01]  /*1820*/  IMAD.U32 R47, R47, 0x10000, RZ ;  /* 0x000100002f2f7824 */ /* 0x000fe200078e00ff */
[----:B------:R-:W-:Y:S01]  /*1830*/  MOV R39, 0x437c0000 ;  /* 0x437c000000277802 */ /* 0x000fe20000000f00 */
        /* <DEDUP_REMOVED lines=21> */
[----:B-----5:R-:W-:Y:S05]  /*1990*/  CALL.REL.NOINC `($__internal_455_$__cuda_sm20_rcp_rn_f32_slowpath) ;  /* 0x0000003400b47944 */ /* 0x020fea0003c00000 */
[----:B------:R-:W-:Y:S05]  /*19a0*/  BRA `(.L_x_17272) ;  /* 0x0000000000107947 */ /* 0x000fea0003800000 */
.L_x_17271:
[----:B------:R-:W0:Y:S02]  /*19b0*/  MUFU.RCP R41, R46 ;  /* 0x0000002e00297308 */ /* 0x000e240000001000 */
[----:B0-----:R-:W-:-:S04]  /*19c0*/  FFMA R0, R46, R41, -1 ;  /* 0xbf8000002e007423 */ /* 0x001fc80000000029 */
[----:B------:R-:W-:-:S04]  /*19d0*/  FADD.FTZ R0, -R0, -RZ ;  /* 0x800000ff00007221 */ /* 0x000fc80000010100 */
[----:B------:R-:W-:-:S07]  /*19e0*/  FFMA R41, R41, R0, R41 ;  /* 0x0000000029297223 */ /* 0x000fce0000000029 */
.L_x_17272:
[----:B------:R-:W-:Y:S05]  /*19f0*/  BSYNC B1 ;  /* 0x0000000000017941 */ /* 0x000fea0003800000 */
.L_x_17270:
[C---:B------:R-:W-:Y:S01]  /*1a00*/  IMAD.U32 R42, R45.reuse, 0x10000, RZ ;  /* 0x000100002d2a7824 */ /* 0x040fe200078e00ff */
[----:B------:R-:W-:Y:S01]  /*1a10*/  BSSY B1, `(.L_x_17273) ;  /* 0x000001e000017945 */ /* 0x000fe20003800000 */
[----:B------:R-:W-:Y:S01]  /*1a20*/  IMAD.MOV.U32 R39, RZ, RZ, 0x3bbb989d ;  /* 0x3bbb989dff277424 */ /* 0x000fe200078e00ff */
[----:B------:R-:W-:Y:S01]  /*1a30*/  PRMT R45, R45, 0x7632, R45 ;  /* 0x000076322d2d7816 */ /* 0x000fe2000000002d */
        /* <DEDUP_REMOVED lines=21> */
[----:B-----5:R-:W-:Y:S05]  /*1b90*/  CALL.REL.NOINC `($__internal_455_$__cuda_sm20_rcp_rn_f32_slowpath) ;  /* 0x0000003400347944 */ /* 0x020fea0003c00000 */
[----:B------:R-:W-:Y:S05]  /*1ba0*/  BRA `(.L_x_17275) ;  /* 0x0000000000107947 */ /* 0x000fea0003800000 */
.L_x_17274:
[----:B------:R-:W0:Y:S02]  /*1bb0*/  MUFU.RCP R41, R46 ;  /* 0x0000002e00297308 */ /* 0x000e240000001000 */
[----:B0-----:R-:W-:-:S04]  /*1bc0*/  FFMA R0, R46, R41, -1 ;  /* 0xbf8000002e007423 */ /* 0x001fc80000000029 */
[----:B------:R-:W-:-:S04]  /*1bd0*/  FADD.FTZ R0, -R0, -RZ ;  /* 0x800000ff00007221 */ /* 0x000fc80000010100 */
[----:B------:R-:W-:-:S07]  /*1be0*/  FFMA R41, R41, R0, R41 ;  /* 0x0000000029297223 */ /* 0x000fce0000000029 */
.L_x_17275:
[----:B------:R-:W-:Y:S05]  /*1bf0*/  BSYNC B1 ;  /* 0x0000000000017941 */ /* 0x000fea0003800000 */
.L_x_17273:
        /* <DEDUP_REMOVED lines=25> */
.L_x_17277:
[----:B------:R-:W0:Y:S02]  /*1d90*/  MUFU.RCP R41, R46 ;  /* 0x0000002e00297308 */ /* 0x000e240000001000 */
[----:B0-----:R-:W-:-:S04]  /*1da0*/  FFMA R0, R46, R41, -1 ;  /* 0xbf8000002e007423 */ /* 0x001fc80000000029 */
[----:B------:R-:W-:-:S04]  /*1db0*/  FADD.FTZ R0, -R0, -RZ ;  /* 0x800000ff00007221 */ /* 0x000fc80000010100 */
[----:B------:R-:W-:-:S07]  /*1dc0*/  FFMA R41, R41, R0, R41 ;  /* 0x0000000029297223 */ /* 0x000fce0000000029 */
.L_x_17278:
[----:B------:R-:W-:Y:S05]  /*1dd0*/  BSYNC B1 ;  /* 0x0000000000017941 */ /* 0x000fea0003800000 */
.L_x_17276:
[----:B------:R-:W-:Y:S01]  /*1de0*/  ISETP.GE.U32.AND P0, PT, R37, R26, PT ;  /* 0x0000001a2500720c */ /* 0x000fe20003f06070 */
[----:B------:R-:W0:Y:S01]  /*1df0*/  LDC R59, c[0x0][0x25c] ;  /* 0x00009700ff3b7b82 */ /* 0x000e220000000800 */
[----:B------:R-:W-:Y:S01]  /*1e00*/  FADD R0, -R41, 1 ;  /* 0x3f80000029007421 */ /* 0x000fe20000000100 */
[----:B------:R-:W-:Y:S01]  /*1e10*/  IADD3 R42, R29, 0x1d, RZ ;  /* 0x0000001d1d2a7810 */ /* 0x000fe20007ffe0ff */
[-C--:B------:R-:W-:Y:S01]  /*1e20*/  FMUL R37, R43, R18.reuse ;  /* 0x000000122b257220 */ /* 0x080fe20000400000 */
[----:B------:R-:W-:Y:S01]  /*1e30*/  ISETP.GE.U32.OR P0, PT, R22, R25, P0 ;  /* 0x000000191600720c */ /* 0x000fe20000706470 */
[----:B------:R-:W-:Y:S01]  /*1e40*/  FMUL R0, R0, R41 ;  /* 0x0000002900007220 */ /* 0x000fe20000400000 */
[----:B------:R-:W-:Y:S01]  /*1e50*/  LOP3.LUT R42, R42, 0x1f, RZ, 0xc0, !PT ;  /* 0x0000001f2a2a7812 */ /* 0x000fe200078ec0ff */
[----:B------:R-:W-:Y:S01]  /*1e60*/  FMUL R50, R47, R18 ;  /* 0x000000122f327220 */ /* 0x000fe20000400000 */
[----:B------:R-:W-:Y:S01]  /*1e70*/  IADD3 R55, P3, R11, UR4, RZ ;  /* 0x000000040b377c10 */ /* 0x000fe2000ff7e0ff */
[----:B------:R-:W-:Y:S01]  /*1e80*/  FFMA R53, R45, R0, R41 ;  /* 0x000000002d357223 */ /* 0x000fe20000000029 */
[----:B------:R-:W-:-:S02]  /*1e90*/  VIADD R41, R27, 0x3 ;  /* 0x000000031b297836 */ /* 0x000fc40000000000 */
[----:B------:R-:W-:Y:S01]  /*1ea0*/  FMUL R0, R51, R18 ;  /* 0x0000001233007220 */ /* 0x000fe20000400000 */
[----:B------:R-:W-:-:S04]  /*1eb0*/  FMUL R53, R44, R53 ;  /* 0x000000352c357220 */ /* 0x000fc80000400000 */
[----:B------:R-:W-:Y:S01]  /*1ec0*/  @!P0 LEA R38, P1, R3, R16, 0x2 ;  /* 0x0000001003268211 */ /* 0x000fe200078210ff */
[----:B------:R-:W-:Y:S01]  /*1ed0*/  FMUL R57, R53, R18 ;  /* 0x0000001235397220 */ /* 0x000fe20000400000 */
[----:B------:R-:W-:Y:S02]  /*1ee0*/  @!P0 F2FP.BF16.F32.PACK_AB R49, R0, R37 ;  /* 0x000000250031823e */ /* 0x000fe400000010ff */
[----:B------:R-:W-:Y:S02]  /*1ef0*/  @!P0 LEA.HI.X R39, R3, R14, R40, 0x2, P1 ;  /* 0x0000000e03278211 */ /* 0x000fe400008f1428 */
[----:B------:R-:W-:Y:S01]  /*1f00*/  ISETP.GE.U32.AND P1, PT, R41, R26, PT ;  /* 0x0000001a2900720c */ /* 0x000fe20003f26070 */
[----:B0-----:R-:W-:Y:S01]  /*1f10*/  IMAD.X R46, R10, 0x1, R59, P3 ;  /* 0x000000010a2e7824 */ /* 0x001fe200018e063b */
[----:B------:R-:W-:Y:S01]  /*1f20*/  @!P0 IADD3 R3, P2, R3, R34, RZ ;  /* 0x0000002203038210 */ /* 0x000fe20007f5e0ff */
[----:B------:R0:W-:Y:S01]  /*1f30*/  @!P0 STG.E desc[UR8][R38.64], R49 ;  /* 0x0000003126008986 */ /* 0x0001e2000c101908 */
[----:B------:R-:W-:-:S02]  /*1f40*/  ISETP.LT.U32.AND P1, PT, R42, R25, !P1 ;  /* 0x000000192a00720c */ /* 0x000fc40004f21070 */
[----:B------:R-:W-:Y:S01]  /*1f50*/  IADD3 R44, P3, R42, R55, RZ ;  /* 0x000000372a2c7210 */ /* 0x000fe20007f7e0ff */
[----:B------:R-:W-:Y:S01]  /*1f60*/  @!P0 IMAD.X R11, R40, 0x1, R35, P2 ;  /* 0x00000001280b8824 */ /* 0x000fe200010e0623 */
[----:B------:R-:W-:-:S03]  /*1f70*/  @!P0 LEA R40, P2, R3, R16, 0x2 ;  /* 0x0000001003288211 */ /* 0x000fc600078410ff */
[----:B------:R-:W-:Y:S01]  /*1f80*/  IMAD.X R45, RZ, RZ, R46, P3 ;  /* 0x000000ffff2d7224 */ /* 0x000fe200018e062e */
[----:B------:R-:W-:Y:S02]  /*1f90*/  @!P0 LEA.HI.X R41, R3, R14, R11, 0x2, P2 ;  /* 0x0000000e03298211 */ /* 0x000fe400010f140b */
[----:B------:R-:W-:-:S03]  /*1fa0*/  @!P0 F2FP.BF16.F32.PACK_AB R3, R57, R50 ;  /* 0x000000323903823e */ /* 0x000fc600000010ff */
[----:B------:R-:W1:Y:S01]  /*1fb0*/  @P1 LDC R54, c[0x0][0x258] ;  /* 0x00009600ff361b82 */ /* 0x000e620000000800 */
[----:B------:R-:W-:Y:S01]  /*1fc0*/  @P1 IMAD.WIDE.U32 R10, R34, 0x3, R44 ;  /* 0x00000003220a1825 */ /* 0x000fe200078e002c */
[----:B------:R2:W-:Y:S03]  /*1fd0*/  @!P0 STG.E desc[UR8][R40.64], R3 ;  /* 0x0000000328008986 */ /* 0x0005e6000c101908 */
[----:B0-----:R-:W-:-:S05]  /*1fe0*/  @P1 IMAD R39, R35, 0x3, RZ ;  /* 0x0000000323271824 */ /* 0x001fca00078e02ff */
[----:B------:R-:W-:-:S04]  /*1ff0*/  @P1 IADD3 R11, R39, R11, RZ ;  /* 0x0000000b270b1210 */ /* 0x000fc80007ffe0ff */
[C---:B------:R-:W-:Y:S01]  /*2000*/  @P1 SHF.L.U64.HI R52, R10.reuse, 0x2, R11 ;  /* 0x000000020a341819 */ /* 0x040fe2000001020b */
[----:B------:R-:W-:Y:S01]  /*2010*/  @P1 IMAD.SHL.U32 R11, R10, 0x4, RZ ;  /* 0x000000040a0b1824 */ /* 0x000fe200078e00ff */
[----:B--2---:R-:W-:Y:S01]  /*2020*/  @P1 LOP3.LUT R41, R59, 0x3fffffff, RZ, 0xc0, !PT ;  /* 0x3fffffff3b291812 */ /* 0x004fe200078ec0ff */
[----:B------:R-:W-:-:S03]  /*2030*/  @!P1 IMAD.MOV.U32 R10, RZ, RZ, RZ ;  /* 0x000000ffff0a9224 */ /* 0x000fc600078e00ff */
[----:B------:R-:W-:-:S05]  /*2040*/  @P1 IADD3 R38, P0, R11, R20, RZ ;  /* 0x000000140b261210 */ /* 0x000fca0007f1e0ff */
[----:B------:R-:W-:Y:S01]  /*2050*/  @P1 IMAD.X R39, R52, 0x1, R19, P0 ;  /* 0x0000000134271824 */ /* 0x000fe200000e0613 */
[----:B------:R-:W-:Y:S02]  /*2060*/  @P1 IADD3 R48, P0, R11, R23, RZ ;  /* 0x000000170b301210 */ /* 0x000fe40007f1e0ff */
[----:B-1----:R-:W-:Y:S02]  /*2070*/  @P1 LOP3.LUT R11, R54, 0xfffffffe, RZ, 0xc0, !PT ;  /* 0xfffffffe360b1812 */ /* 0x002fe400078ec0ff */
[----:B------:R-:W-:Y:S01]  /*2080*/  @P1 IADD3.X R49, R52, R21, RZ, P0, !PT ;  /* 0x0000001534311210 */ /* 0x000fe200007fe4ff */
[----:B------:R-:W-:Y:S01]  /*2090*/  @!P1 IMAD.MOV.U32 R3, RZ, RZ, RZ ;  /* 0x000000ffff039224 */ /* 0x000fe200078e00ff */
[----:B------:R-:W-:Y:S01]  /*20a0*/  @P1 IADD3 R52, P0, R44, R11, RZ ;  /* 0x0000000b2c341210 */ /* 0x000fe20007f1e0ff */
[----:B------:R0:W5:Y:S04]  /*20b0*/  @P1 LDG.E R10, desc[UR8][R38.64] ;  /* 0x00000008260a1981 */ /* 0x000168000c1e1900 */
[----:B------:R-:W-:Y:S01]  /*20c0*/  @P1 IMAD.X R41, R45, 0x1, R41, P0 ;  /* 0x000000012d291824 */ /* 0x000fe200000e0629 */
[----:B------:R1:W5:Y:S01]  /*20d0*/  @P1 LDG.E R3, desc[UR8][R48.64] ;  /* 0x0000000830031981 */ /* 0x000362000c1e1900 */
[----:B------:R-:W-:-:S03]  /*20e0*/  @P1 IMAD.SHL.U32 R11, R52, 0x4, RZ ;  /* 0x00000004340b1824 */ /* 0x000fc600078e00ff */
[----:B------:R-:W-:Y:S02]  /*20f0*/  @P1 SHF.L.U64.HI R52, R52, 0x2, R41 ;  /* 0x0000000234341819 */ /* 0x000fe40000010229 */
[C---:B------:R-:W-:Y:S02]  /*2100*/  @P1 IADD3 R40, P0, R11.reuse, R20, RZ ;  /* 0x000000140b281210 */ /* 0x040fe40007f1e0ff */
[----:B0-----:R-:W-:Y:S01]  /*2110*/  @P1 IADD3 R38, P2, R11, R23, RZ ;  /* 0x000000170b261210 */ /* 0x001fe20007f5e0ff */
[----:B-1----:R-:W-:Y:S01]  /*2120*/  IMAD.MOV.U32 R48, RZ, RZ, 0x3bbb989d ;  /* 0x3bbb989dff307424 */ /* 0x002fe200078e00ff */
[----:B------:R-:W-:Y:S01]  /*2130*/  @P1 IADD3.X R41, R52, R19, RZ, P0, !PT ;  /* 0x0000001334291210 */ /* 0x000fe200007fe4ff */
[----:B------:R-:W-:Y:S01]  /*2140*/  @!P1 IMAD.MOV.U32 R20, RZ, RZ, RZ ;  /* 0x000000ffff149224 */ /* 0x000fe200078e00ff */
[----:B-----5:R-:W-:Y:S01]  /*2150*/  SHF.L.U32 R19, R8, 0x10, RZ ;  /* 0x0000001008137819 */ /* 0x020fe200000006ff */
[----:B------:R-:W-:Y:S02]  /*2160*/  @P1 IMAD.X R39, R52, 0x1, R21, P2 ;  /* 0x0000000134271824 */ /* 0x000fe400010e0615 */
[----:B------:R-:W-:-:S02]  /*2170*/  IMAD.MOV.U32 R52, RZ, RZ, 0x437c0000 ;  /* 0x437c0000ff347424 */ /* 0x000fc400078e00ff */
[----:B------:R-:W-:Y:S01]  /*2180*/  FFMA.SAT R21, -R19, R48, 0.5 ;  /* 0x3f00000013157423 */ /* 0x000fe20000002130 */
[----:B------:R0:W5:Y:S01]  /*2190*/  @P1 LDG.E R20, desc[UR8][R38.64] ;  /* 0x0000000826141981 */ /* 0x000162000c1e1900 */
[----:B------:R-:W-:Y:S02]  /*21a0*/  @!P1 IMAD.MOV.U32 R11, RZ, RZ, RZ ;  /* 0x000000ffff0b9224 */ /* 0x000fe400078e00ff */
[----:B------:R-:W-:-:S04]  /*21b0*/  FFMA.RM R21, R21, R52, 12582913 ;  /* 0x4b40000115157423 */ /* 0x000fc80000004034 */
[----:B------:R-:W-:Y:S01]  /*21c0*/  FADD R48, R21, -12583039 ;  /* 0xcb40007f15307421 */ /* 0x000fe20000000000 */
[----:B------:R-:W-:Y:S01]  /*21d0*/  FMNMX R4, R4, |R43|, !PT ;  /* 0x4000002b04047209 */ /* 0x000fe20007800000 */
[----:B------:R1:W5:Y:S02]  /*21e0*/  @P1 LDG.E R11, desc[UR8][R40.64] ;  /* 0x00000008280b1981 */ /* 0x000364000c1e1900 */
        /* <DEDUP_REMOVED lines=8> */
[----:B------:R-:W-:Y:S02]  /*2270*/  FMNMX R4, |R51|, R4, !PT ;  /* 0x0000000433047209 */ /* 0x000fe40007800200 */
[----:B------:R-:W-:Y:S01]  /*2280*/  IADD3 R21, P1, R12, R55, RZ ;  /* 0x000000370c157210 */ /* 0x000fe20007f3e0ff */
[----:B------:R-:W-:Y:S01]  /*2290*/  BSSY B1, `(.L_x_17279) ;  /* 0x0000013000017945 */ /* 0x000fe20003800000 */
[----:B------:R-:W-:Y:S02]  /*22a0*/  FMNMX R4, |R47|, R4, !PT ;  /* 0x000000042f047209 */ /* 0x000fe40007800200 */
[----:B-1----:R-:W-:Y:S01]  /*22b0*/  PRMT R40, R8, 0x7632, R40 ;  /* 0x0000763208287816 */ /* 0x002fe20000000028 */
[C---:B------:R-:W-:Y:S01]  /*22c0*/  IMAD.U32 R8, R9.reuse, 0x10000, RZ ;  /* 0x0001000009087824 */ /* 0x040fe200078e00ff */
[----:B------:R-:W-:Y:S01]  /*22d0*/  PRMT R43, R9, 0x7632, R43 ;  /* 0x00007632092b7816 */ /* 0x000fe2000000002b */
[----:B------:R-:W-:Y:S01]  /*22e0*/  VIADD R9, R27, 0x2 ;  /* 0x000000021b097836 */ /* 0x000fe20000000000 */
[----:B------:R-:W-:Y:S01]  /*22f0*/  F2FP.BF16.F32.PACK_AB R37, R50, R37 ;  /* 0x000000253225723e */ /* 0x000fe200000010ff */
[----:B------:R-:W-:Y:S01]  /*2300*/  IMAD.X R48, RZ, RZ, R46, P1 ;  /* 0x000000ffff307224 */ /* 0x000fe200008e062e */
[----:B------:R-:W-:-:S02]  /*2310*/  FMNMX R4, |R53|, R4, !PT ;  /* 0x0000000435047209 */ /* 0x000fc40007800200 */
[----:B------:R-:W-:Y:S01]  /*2320*/  F2FP.BF16.F32.PACK_AB R23, R57, R0 ;  /* 0x000000003917723e */ /* 0x000fe200000010ff */
[----:B------:R-:W-:Y:S06]  /*2330*/  @P0 BRA `(.L_x_17280) ;  /* 0x0000000000100947 */ /* 0x000fec0003800000 */
[----:B------:R-:W-:Y:S02]  /*2340*/  MOV R0, R38 ;  /* 0x0000002600007202 */ /* 0x000fe40000000f00 */
[----:B------:R-:W-:-:S07]  /*2350*/  MOV R38, 0x2370 ;  /* 0x0000237000267802 */ /* 0x000fce0000000f00 */
[----:B-----5:R-:W-:Y:S05]  /*2360*/  CALL.REL.NOINC `($__internal_455_$__cuda_sm20_rcp_rn_f32_slowpath) ;  /* 0x0000002c00407944 */ /* 0x020fea0003c00000 */
[----:B------:R-:W-:Y:S05]  /*2370*/  BRA `(.L_x_17281) ;  /* 0x0000000000107947 */ /* 0x000fea0003800000 */
.L_x_17280:
[----:B------:R-:W0:Y:S02]  /*2380*/  MUFU.RCP R41, R38 ;  /* 0x0000002600297308 */ /* 0x000e240000001000 */
[----:B0-----:R-:W-:-:S04]  /*2390*/  FFMA R0, R38, R41, -1 ;  /* 0xbf80000026007423 */ /* 0x001fc80000000029 */
[----:B------:R-:W-:-:S04]  /*23a0*/  FADD.FTZ R0, -R0, -RZ ;  /* 0x800000ff00007221 */ /* 0x000fc80000010100 */
[----:B------:R-:W-:-:S07]  /*23b0*/  FFMA R41, R41, R0, R41 ;  /* 0x0000000029297223 */ /* 0x000fce0000000029 */
.L_x_17281:
[----:B------:R-:W-:Y:S05]  /*23c0*/  BSYNC B1 ;  /* 0x0000000000017941 */ /* 0x000fea0003800000 */
.L_x_17279:
        /* <DEDUP_REMOVED lines=25> */
.L_x_17283:
[----:B------:R-:W0:Y:S02]  /*2560*/  MUFU.RCP R41, R46 ;  /* 0x0000002e00297308 */ /* 0x000e240000001000 */
[----:B0-----:R-:W-:-:S04]  /*2570*/  FFMA R0, R46, R41, -1 ;  /* 0xbf8000002e007423 */ /* 0x001fc80000000029 */
[----:B------:R-:W-:-:S04]  /*2580*/  FADD.FTZ R0, -R0, -RZ ;  /* 0x800000ff00007221 */ /* 0x000fc80000010100 */
[----:B------:R-:W-:-:S07]  /*2590*/  FFMA R41, R41, R0, R41 ;  /* 0x0000000029297223 */ /* 0x000fce0000000029 */
.L_x_17284:
[----:B------:R-:W-:Y:S05]  /*25a0*/  BSYNC B1 ;  /* 0x0000000000017941 */ /* 0x000fea0003800000 */
.L_x_17282:
        /* <DEDUP_REMOVED lines=27> */
.L_x_17286:
[----:B------:R-:W0:Y:S02]  /*2760*/  MUFU.RCP R41, R46 ;  /* 0x0000002e00297308 */ /* 0x000e240000001000 */
[----:B0-----:R-:W-:-:S04]  /*2770*/  FFMA R0, R46, R41, -1 ;  /* 0xbf8000002e007423 */ /* 0x001fc80000000029 */
[----:B------:R-:W-:-:S04]  /*2780*/  FADD.FTZ R0, -R0, -RZ ;  /* 0x800000ff00007221 */ /* 0x000fc80000010100 */
[----:B------:R-:W-:-:S07]  /*2790*/  FFMA R41, R41, R0, R41 ;  /* 0x0000000029297223 */ /* 0x000fce0000000029 */
.L_x_17287:
[----:B------:R-:W-:Y:S05]  /*27a0*/  BSYNC B1 ;  /* 0x0000000000017941 */ /* 0x000fea0003800000 */
.L_x_17285:
        /* <DEDUP_REMOVED lines=24> */
[----:B------:R-:W-:Y:S01]  /*2930*/  IMAD.MOV.U32 R39, RZ, RZ, R41 ;  /* 0x000000ffff277224 */ /* 0x000fe200078e0029 */
[----:B------:R-:W-:Y:S06]  /*2940*/  BRA `(.L_x_17290) ;  /* 0x0000000000107947 */ /* 0x000fec0003800000 */
.L_x_17289:
[----:B------:R-:W0:Y:S02]  /*2950*/  MUFU.RCP R39, R46 ;  /* 0x0000002e00277308 */ /* 0x000e240000001000 */
[----:B0-----:R-:W-:-:S04]  /*2960*/  FFMA R0, R46, R39, -1 ;  /* 0xbf8000002e007423 */ /* 0x001fc80000000027 */
[----:B------:R-:W-:-:S04]  /*2970*/  FADD.FTZ R0, -R0, -RZ ;  /* 0x800000ff00007221 */ /* 0x000fc80000010100 */
[----:B------:R-:W-:-:S07]  /*2980*/  FFMA R39, R39, R0, R39 ;  /* 0x0000000027277223 */ /* 0x000fce0000000027 */
.L_x_17290:
[----:B------:R-:W-:Y:S05]  /*2990*/  BSYNC B1 ;  /* 0x0000000000017941 */ /* 0x000fea0003800000 */
.L_x_17288:
[----:B------:R-:W-:Y:S01]  /*29a0*/  HFMA2.MMA R41, -RZ, RZ, 0.96630859375, -0.0022525787353515625 ;  /* 0x3bbb989dff297435 */ /* 0x000fe200000001ff */
[----:B-----5:R-:W-:Y:S01]  /*29b0*/  IMAD.U32 R8, R20, 0x10000, RZ ;  /* 0x0001000014087824 */ /* 0x020fe200078e00ff */
[----:B------:R-:W-:Y:S01]  /*29c0*/  ISETP.GE.U32.AND P0, PT, R9, R26, PT ;  /* 0x0000001a0900720c */ /* 0x000fe20003f06070 */
[----:B------:R-:W-:Y:S01]  /*29d0*/  IMAD.MOV.U32 R0, RZ, RZ, 0x437c0000 ;  /* 0x437c0000ff007424 */ /* 0x000fe200078e00ff */
[----:B------:R-:W-:Y:S01]  /*29e0*/  FMNMX R4, R4, |R19|, !PT ;  /* 0x4000001304047209 */ /* 0x000fe20007800000 */
[----:B------:R-:W-:Y:S01]  /*29f0*/  FMUL R50, R47, R18 ;  /* 0x000000122f327220 */ /* 0x000fe20000400000 */
[----:B------:R-:W-:Y:S01]  /*2a00*/  ISETP.GE.U32.OR P0, PT, R12, R25, P0 ;  /* 0x000000190c00720c */ /* 0x000fe20000706470 */
[----:B------:R-:W-:Y:S01]  /*2a10*/  ULDC.64 UR4, c[0x0][0x258] ;  /* 0x0000960000047ab9 */ /* 0x000fe20000000a00 */
[----:B------:R-:W-:Y:S01]  /*2a20*/  BSSY B1, `(.L_x_17291) ;  /* 0x0000031000017945 */ /* 0x000fe20003800000 */
[----:B------:R-:W-:Y:S01]  /*2a30*/  ULOP3.LUT UR4, UR4, 0xfffffffe, URZ, 0xc0, !UPT ;  /* 0xfffffffe04047892 */ /* 0x000fe2000f8ec03f */
[----:B------:R-:W-:Y:S01]  /*2a40*/  FFMA.SAT R41, -R8, R41, 0.5 ;  /* 0x3f00000008297423 */ /* 0x000fe20000002129 */
[----:B------:R-:W-:-:S03]  /*2a50*/  PRMT R20, R20, 0x7632, R20 ;  /* 0x0000763214147816 */ /* 0x000fc60000000014 */
[----:B------:R-:W-:Y:S01]  /*2a60*/  FFMA.RM R41, R41, R0, 12582913 ;  /* 0x4b40000129297423 */ /* 0x000fe20000004000 */
[----:B------:R-:W-:-:S03]  /*2a70*/  FADD R0, -R39, 1 ;  /* 0x3f80000027007421 */ /* 0x000fc60000000100 */
[----:B------:R-:W-:Y:S01]  /*2a80*/  FADD R9, R41, -12583039 ;  /* 0xcb40007f29097421 */ /* 0x000fe20000000000 */
[----:B------:R-:W-:Y:S01]  /*2a90*/  FMUL R40, R0, R39 ;  /* 0x0000002700287220 */ /* 0x000fe20000400000 */
[----:B------:R-:W-:Y:S01]  /*2aa0*/  @!P0 LEA R38, P1, R21, R16, 0x2 ;  /* 0x0000001015268211 */ /* 0x000fe200078210ff */
[-C--:B------:R-:W-:Y:S01]  /*2ab0*/  FMUL R0, R43, R18.reuse ;  /* 0x000000122b007220 */ /* 0x080fe20000400000 */
[----:B------:R-:W-:Y:S01]  /*2ac0*/  FFMA R49, -R8, 1.4426950216293334961, -R9 ;  /* 0x3fb8aa3b08317823 */ /* 0x000fe20000000909 */
[----:B------:R-:W-:Y:S01]  /*2ad0*/  FMUL R9, R19, R18 ;  /* 0x0000001213097220 */ /* 0x000fe20000400000 */
[----:B------:R-:W-:Y:S01]  /*2ae0*/  FFMA R40, R6, R40, R39 ;  /* 0x0000002806287223 */ /* 0x000fe20000000027 */
[----:B------:R-:W-:Y:S01]  /*2af0*/  @!P0 LEA.HI.X R39, R21, R14, R48, 0x2, P1 ;  /* 0x0000000e15278211 */ /* 0x000fe200008f1430 */
[----:B------:R-:W-:Y:S01]  /*2b00*/  FFMA R46, -R8, 1.925963033500011079e-08, R49 ;  /* 0x32a57060082e7823 */ /* 0x000fe20000000131 */
[----:B------:R-:W-:Y:S01]  /*2b10*/  SHF.L.U32 R6, R41, 0x17, RZ ;  /* 0x0000001729067819 */ /* 0x000fe200000006ff */
[----:B------:R-:W-:Y:S01]  /*2b20*/  FMUL R49, R7, R40 ;  /* 0x0000002807317220 */ /* 0x000fe20000400000 */
[----:B------:R-:W-:Y:S01]  /*2b30*/  @!P0 IADD3 R21, P1, R21, R34, RZ ;  /* 0x0000002215158210 */ /* 0x000fe20007f3e0ff */
[----:B------:R-:W0:Y:S01]  /*2b40*/  MUFU.EX2 R51, R46 ;  /* 0x0000002e00337308 */ /* 0x000e220000000800 */
[-C--:B------:R-:W-:Y:S01]  /*2b50*/  @!P0 F2FP.BF16.F32.PACK_AB R53, R0, R9.reuse ;  /* 0x000000090035823e */ /* 0x080fe200000010ff */
[----:B------:R-:W-:Y:S01]  /*2b60*/  FMUL R55, R49, R18 ;  /* 0x0000001231377220 */ /* 0x000fe20000400000 */
[----:B------:R-:W-:Y:S01]  /*2b70*/  IMAD.U32 R19, R11, 0x10000, RZ ;  /* 0x000100000b137824 */ /* 0x000fe200078e00ff */
[----:B------:R-:W-:Y:S01]  /*2b80*/  F2FP.BF16.F32.PACK_AB R9, R50, R9 ;  /* 0x000000093209723e */ /* 0x000fe200000010ff */
[----:B------:R-:W-:Y:S01]  /*2b90*/  @!P0 IMAD.X R48, R48, 0x1, R35, P1 ;  /* 0x0000000130308824 */ /* 0x000fe200008e0623 */
[----:B------:R1:W-:Y:S01]  /*2ba0*/  @!P0 STG.E desc[UR8][R38.64], R53 ;  /* 0x0000003526008986 */ /* 0x0003e2000c101908 */
[----:B------:R-:W-:-:S02]  /*2bb0*/  @!P0 LEA R40, P1, R21, R16, 0x2 ;  /* 0x0000001015288211 */ /* 0x000fc400078210ff */
[----:B------:R-:W-:Y:S02]  /*2bc0*/  PRMT R11, R11, 0x7632, R11 ;  /* 0x000076320b0b7816 */ /* 0x000fe4000000000b */
[----:B------:R-:W-:Y:S02]  /*2bd0*/  @!P0 LEA.HI.X R41, R21, R14, R48, 0x2, P1 ;  /* 0x0000000e15298211 */ /* 0x000fe400008f1430 */
[----:B------:R-:W-:Y:S02]  /*2be0*/  @!P0 F2FP.BF16.F32.PACK_AB R21, R55, R50 ;  /* 0x000000323715823e */ /* 0x000fe400000010ff */
[----:B------:R-:W-:Y:S01]  /*2bf0*/  IADD3 R7, P1, R44, UR4, RZ ;  /* 0x000000042c077c10 */ /* 0x000fe2000ff3e0ff */
[----:B0-----:R-:W-:Y:S01]  /*2c00*/  FFMA R46, R6, R51, 1 ;  /* 0x3f800000062e7423 */ /* 0x001fe20000000033 */
[----:B-1----:R-:W-:Y:S01]  /*2c10*/  FMNMX R38, |R43|, R4, !PT ;  /* 0x000000042b267209 */ /* 0x002fe20007800200 */
[----:B------:R0:W-:Y:S01]  /*2c20*/  @!P0 STG.E desc[UR8][R40.64], R21 ;  /* 0x0000001528008986 */ /* 0x0001e2000c101908 */
[----:B------:R-:W-:Y:S01]  /*2c30*/  IADD3.X R44, R45, UR5, RZ, P1, !PT ;  /* 0x000000052d2c7c10 */ /* 0x000fe20008ffe4ff */
[----:B------:R-:W-:-:S05]  /*2c40*/  VIADD R4, R46, 0x1800000 ;  /* 0x018000002e047836 */ /* 0x000fca0000000000 */
[----:B------:R-:W-:Y:S02]  /*2c50*/  LOP3.LUT R6, R4, 0x7f800000, RZ, 0xc0, !PT ;  /* 0x7f80000004067812 */ /* 0x000fe400078ec0ff */
[----:B------:R-:W-:Y:S02]  /*2c60*/  FMNMX R4, |R47|, R38, !PT ;  /* 0x000000262f047209 */ /* 0x000fe40007800200 */
[----:B------:R-:W-:Y:S02]  /*2c70*/  ISETP.GT.U32.AND P0, PT, R6, 0x1ffffff, PT ;  /* 0x01ffffff0600780c */ /* 0x000fe40003f04070 */
[----:B------:R-:W-:Y:S02]  /*2c80*/  FMNMX R4, |R49|, R4, !PT ;  /* 0x0000000431047209 */ /* 0x000fe40007800200 */
[----:B------:R-:W-:-:S09]  /*2c90*/  F2FP.BF16.F32.PACK_AB R6, R55, R0 ;  /* 0x000000003706723e */ /* 0x000fd200000010ff */
[----:B0-----:R-:W-:Y:S05]  /*2ca0*/  @P0 BRA `(.L_x_17292) ;  /* 0x0000000000100947 */ /* 0x001fea0003800000 */
[----:B------:R-:W-:Y:S02]  /*2cb0*/  MOV R0, R46 ;  /* 0x0000002e00007202 */ /* 0x000fe40000000f00 */
[----:B------:R-:W-:-:S07]  /*2cc0*/  MOV R38, 0x2ce0 ;  /* 0x00002ce000267802 */ /* 0x000fce0000000f00 */
[----:B------:R-:W-:Y:S05]  /*2cd0*/  CALL.REL.NOINC `($__internal_455_$__cuda_sm20_rcp_rn_f32_slowpath) ;  /* 0x0000002000e47944 */ /* 0x000fea0003c00000 */
[----:B------:R-:W-:Y:S05]  /*2ce0*/  BRA `(.L_x_17293) ;  /* 0x0000000000107947 */ /* 0x000fea0003800000 */
.L_x_17292:
[----:B------:R-:W0:Y:S02]  /*2cf0*/  MUFU.RCP R41, R46 ;  /* 0x0000002e00297308 */ /* 0x000e240000001000 */
[----:B0-----:R-:W-:-:S04]  /*2d00*/  FFMA R0, R46, R41, -1 ;  /* 0xbf8000002e007423 */ /* 0x001fc80000000029 */
[----:B------:R-:W-:-:S04]  /*2d10*/  FADD.FTZ R0, -R0, -RZ ;  /* 0x800000ff00007221 */ /* 0x000fc80000010100 */
[----:B------:R-:W-:-:S07]  /*2d20*/  FFMA R41, R41, R0, R41 ;  /* 0x0000000029297223 */ /* 0x000fce0000000029 */
.L_x_17293:
[----:B------:R-:W-:Y:S05]  /*2d30*/  BSYNC B1 ;  /* 0x0000000000017941 */ /* 0x000fea0003800000 */
.L_x_17291:
        /* <DEDUP_REMOVED lines=23> */
[----:B------:R-:W-:Y:S05]  /*2eb0*/  CALL.REL.NOINC `($__internal_455_$__cuda_sm20_rcp_rn_f32_slowpath) ;  /* 0x00000020006c7944 */ /* 0x000fea0003c00000 */
[----:B------:R-:W-:Y:S05]  /*2ec0*/  BRA `(.L_x_17296) ;  /* 0x0000000000107947 */ /* 0x000fea0003800000 */
.L_x_17295:
[----:B------:R-:W0:Y:S02]  /*2ed0*/  MUFU.RCP R41, R40 ;  /* 0x0000002800297308 */ /* 0x000e240000001000 */
[----:B0-----:R-:W-:-:S04]  /*2ee0*/  FFMA R0, R40, R41, -1 ;  /* 0xbf80000028007423 */ /* 0x001fc80000000029 */
[----:B------:R-:W-:-:S04]  /*2ef0*/  FADD.FTZ R0, -R0, -RZ ;  /* 0x800000ff00007221 */ /* 0x000fc80000010100 */
[----:B------:R-:W-:-:S07]  /*2f00*/  FFMA R41, R41, R0, R41 ;  /* 0x0000000029297223 */ /* 0x000fce0000000029 */
.L_x_17296:
[----:B------:R-:W-:Y:S05]  /*2f10*/  BSYNC B1 ;  /* 0x0000000000017941 */ /* 0x000fea0003800000 */
.L_x_17294:
        /* <DEDUP_REMOVED lines=25> */
[----:B------:R-:W-:Y:S05]  /*30b0*/  CALL.REL.NOINC `($__internal_455_$__cuda_sm20_rcp_rn_f32_slowpath) ;  /* 0x0000001c00ec7944 */ /* 0x000fea0003c00000 */
[----:B------:R-:W-:Y:S05]  /*30c0*/  BRA `(.L_x_17299) ;  /* 0x0000000000107947 */ /* 0x000fea0003800000 */
.L_x_17298:
[----:B------:R-:W0:Y:S02]  /*30d0*/  MUFU.RCP R41, R40 ;  /* 0x0000002800297308 */ /* 0x000e240000001000 */
[----:B0-----:R-:W-:-:S04]  /*30e0*/  FFMA R0, R40, R41, -1 ;  /* 0xbf80000028007423 */ /* 0x001fc80000000029 */
[----:B------:R-:W-:-:S04]  /*30f0*/  FADD.FTZ R0, -R0, -RZ ;  /* 0x800000ff00007221 */ /* 0x000fc80000010100 */
[----:B------:R-:W-:-:S07]  /*3100*/  FFMA R41, R41, R0, R41 ;  /* 0x0000000029297223 */ /* 0x000fce0000000029 */
.L_x_17299:
[----:B------:R-:W-:Y:S05]  /*3110*/  BSYNC B1 ;  /* 0x0000000000017941 */ /* 0x000fea0003800000 */
.L_x_17297:
        /* <DEDUP_REMOVED lines=23> */
[----:B------:R-:W-:Y:S05]  /*3290*/  CALL.REL.NOINC `($__internal_455_$__cuda_sm20_rcp_rn_f32_slowpath) ;  /* 0x0000001c00747944 */ /* 0x000fea0003c00000 */
[----:B------:R-:W-:Y:S05]  /*32a0*/  BRA `(.L_x_17302) ;  /* 0x0000000000107947 */ /* 0x000fea0003800000 */
.L_x_17301:
[----:B------:R-:W0:Y:S02]  /*32b0*/  MUFU.RCP R41, R40 ;  /* 0x0000002800297308 */ /* 0x000e240000001000 */
[----:B0-----:R-:W-:-:S04]  /*32c0*/  FFMA R0, R40, R41, -1 ;  /* 0xbf80000028007423 */ /* 0x001fc80000000029 */
[----:B------:R-:W-:-:S04]  /*32d0*/  FADD.FTZ R0, -R0, -RZ ;  /* 0x800000ff00007221 */ /* 0x000fc80000010100 */
[----:B------:R-:W-:-:S07]  /*32e0*/  FFMA R41, R41, R0, R41 ;  /* 0x0000000029297223 */ /* 0x000fce0000000029 */
.L_x_17302:
[----:B------:R-:W-:Y:S05]  /*32f0*/  BSYNC B1 ;  /* 0x0000000000017941 */ /* 0x000fea0003800000 */
.L_x_17300:
[----:B------:R-:W0:Y:S01]  /*3300*/  S2UR UR5, SR_CgaCtaId ;  /* 0x00000000000579c3 */ /* 0x000e220000008800 */
[----:B------:R-:W-:Y:S01]  /*3310*/  SHF.R.U32.HI R0, RZ, 0x3, R36 ;  /* 0x00000003ff007819 */ /* 0x000fe20000011624 */
[----:B------:R-:W-:Y:S01]  /*3320*/  ULDC.64 UR6, c[0x0][0x258] ;  /* 0x0000960000067ab9 */ /* 0x000fe20000000a00 */
[----:B------:R-:W-:Y:S01]  /*3330*/  FADD R8, -R41, 1 ;  /* 0x3f80000029087421 */ /* 0x000fe20000000100 */
[----:B------:R-:W-:Y:S01]  /*3340*/  UIADD3 UR6, UP0, UR6, 0x3f, URZ ;  /* 0x0000003f06067890 */ /* 0x000fe2000ff1e03f */
[----:B------:R-:W-:Y:S01]  /*3350*/  LOP3.LUT R20, R0, 0x1c, RZ, 0xc0, !PT ;  /* 0x0000001c00147812 */ /* 0x000fe200078ec0ff */
[----:B------:R-:W-:Y:S01]  /*3360*/  UMOV UR4, 0x400 ;  /* 0x0000040000047882 */ /* 0x000fe20000000000 */
[----:B------:R-:W-:Y:S01]  /*3370*/  FMUL R8, R8, R41 ;  /* 0x0000002908087220 */ /* 0x000fe20000400000 */
[----:B------:R-:W-:Y:S01]  /*3380*/  UIADD3.X UR7, URZ, UR7, URZ, UP0, !UPT ;  /* 0x000000073f077290 */ /* 0x000fe200087fe43f */
[----:B------:R-:W-:Y:S01]  /*3390*/  LOP3.LUT R39, R20, 0x3, RZ, 0xfc, !PT ;  /* 0x0000000314277812 */ /* 0x000fe200078efcff */
[----:B------:R-:W-:Y:S01]  /*33a0*/  UIADD3 UR4, UR4, 0x20, URZ ;  /* 0x0000002004047890 */ /* 0x000fe2000fffe03f */
[----:B------:R-:W-:Y:S01]  /*33b0*/  FFMA R33, R3, R8, R41 ;  /* 0x0000000803217223 */ /* 0x000fe20000000029 */
[----:B------:R-:W-:Y:S01]  /*33c0*/  USHF.R.U64 UR6, UR6, 0x6, UR7 ;  /* 0x0000000606067899 */ /* 0x000fe20008001207 */
[----:B------:R-:W-:Y:S01]  /*33d0*/  ISETP.GE.U32.AND P0, PT, R39, R26, PT ;  /* 0x0000001a2700720c */ /* 0x000fe20003f06070 */
[----:B------:R-:W-:Y:S01]  /*33e0*/  USHF.R.U32.HI UR7, URZ, 0x6, UR7 ;  /* 0x000000063f077899 */ /* 0x000fe20008011607 */
[----:B------:R-:W-:-:S02]  /*33f0*/  IMAD R3, R13, 0x21, R24 ;  /* 0x000000210d037824 */ /* 0x000fc400078e0218 */
[----:B------:R-:W-:Y:S01]  /*3400*/  FMUL R33, R10, R33 ;  /* 0x000000210a217220 */ /* 0x000fe20000400000 */
[----:B------:R-:W-:Y:S01]  /*3410*/  ISETP.GE.U32.OR P0, PT, R42, R25, P0 ;  /* 0x000000192a00720c */ /* 0x000fe20000706470 */
[----:B------:R-:W-:Y:S02]  /*3420*/  IMAD R8, R13, 0x21, R22 ;  /* 0x000000210d087824 */ /* 0x000fe400078e0216 */
[-C--:B------:R-:W-:Y:S01]  /*3430*/  FMUL R20, R19, R18.reuse ;  /* 0x0000001213147220 */ /* 0x080fe20000400000 */
[----:B------:R-:W-:Y:S02]  /*3440*/  IMAD R39, R30, UR7, RZ ;  /* 0x000000071e277c24 */ /* 0x000fe4000f8e02ff */
[----:B------:R-:W-:Y:S01]  /*3450*/  FMUL R43, R11, R18 ;  /* 0x000000120b2b7220 */ /* 0x000fe20000400000 */
[----:B------:R-:W-:Y:S01]  /*3460*/  IMAD R12, R13, 0x21, R12 ;  /* 0x000000210d0c7824 */ /* 0x000fe200078e020c */
[----:B------:R-:W-:Y:S01]  /*3470*/  FMNMX R4, R4, |R19|, !PT ;  /* 0x4000001304047209 */ /* 0x000fe20007800000 */
[----:B0-----:R-:W-:Y:S01]  /*3480*/  ULEA UR4, UR5, UR4, 0x18 ;  /* 0x0000000405047291 */ /* 0x001fe2000f8ec03f */
[----:B------:R-:W-:Y:S01]  /*3490*/  IMAD R39, R31, UR6, R39 ;  /* 0x000000061f277c24 */ /* 0x000fe2000f8e0227 */
[----:B------:R-:W-:Y:S01]  /*34a0*/  F2FP.BF16.F32.PACK_AB R22, R43, R20 ;  /* 0x000000142b16723e */ /* 0x000fe200000010ff */
[----:B------:R-:W-:Y:S01]  /*34b0*/  IMAD.WIDE.U32 R30, R30, UR6, RZ ;  /* 0x000000061e1e7c25 */ /* 0x000fe2000f8e00ff */
[----:B------:R-:W-:Y:S01]  /*34c0*/  FMNMX R4, |R21|, R4, !PT ;  /* 0x0000000415047209 */ /* 0x000fe20007800200 */
[----:B------:R-:W-:Y:S01]  /*34d0*/  ULDC UR5, c[0x0][0x260] ;  /* 0x0000980000057ab9 */ /* 0x000fe20000000800 */
[----:B------:R-:W-:Y:S01]  /*34e0*/  LEA R3, R3, UR4, 0x2 ;  /* 0x0000000403037c11 */ /* 0x000fe2000f8e10ff */
[----:B------:R-:W-:Y:S01]  /*34f0*/  IMAD.IADD R10, R31, 0x1, R39 ;  /* 0x000000011f0a7824 */ /* 0x000fe200078e0227 */
[----:B------:R-:W-:Y:S01]  /*3500*/  @!P0 IADD3 R41, P2, R7, R34, RZ ;  /* 0x0000002207298210 */ /* 0x000fe20007f5e0ff */
[----:B------:R-:W-:Y:S01]  /*3510*/  IMAD R42, R13, 0x21, R42 ;  /* 0x000000210d2a7824 */ /* 0x000fe200078e022a */
[C---:B------:R-:W-:Y:S01]  /*3520*/  @!P0 LEA R38, P1, R7.reuse, R16, 0x2 ;  /* 0x0000001007268211 */ /* 0x040fe200078210ff */
[----:B------:R0:W-:Y:S01]  /*3530*/  STS [R3], R5 ;  /* 0x0000000503007388 */ /* 0x0001e20000000800 */
[----:B------:R-:W-:Y:S01]  /*3540*/  LEA R8, R8, UR4, 0x2 ;  /* 0x0000000408087c11 */ /* 0x000fe2000f8e10ff */
[----:B------:R-:W-:Y:S01]  /*3550*/  ULOP3.LUT UR5, UR5, 0xfffffffe, URZ, 0xc0, !UPT ;  /* 0xfffffffe05057892 */ /* 0x000fe2000f8ec03f */
[----:B------:R-:W-:Y:S01]  /*3560*/  LEA R12, R12, UR4, 0x2 ;  /* 0x000000040c0c7c11 */ /* 0x000fe2000f8e10ff */
[----:B------:R-:W-:Y:S01]  /*3570*/  ULDC UR6, c[0x0][0x264] ;  /* 0x0000990000067ab9 */ /* 0x000fe20000000800 */
[----:B------:R-:W-:Y:S01]  /*3580*/  LEA R34, P3, R30, R34, 0x5 ;  /* 0x000000221e227211 */ /* 0x000fe200078628ff */
[----:B------:R1:W-:Y:S01]  /*3590*/  STS [R8], R37 ;  /* 0x0000002508007388 */ /* 0x0003e20000000800 */
[----:B------:R-:W-:Y:S01]  /*35a0*/  @!P0 LEA.HI.X R39, R7, R14, R44, 0x2, P1 ;  /* 0x0000000e07278211 */ /* 0x000fe200008f142c */
[----:B------:R-:W-:Y:S01]  /*35b0*/  @!P0 IMAD.X R44, R44, 0x1, R35, P2 ;  /* 0x000000012c2c8824 */ /* 0x000fe200010e0623 */
[----:B------:R-:W-:Y:S01]  /*35c0*/  LEA.HI.X R35, R30, R35, R10, 0x5, P3 ;  /* 0x000000231e237211 */ /* 0x000fe200018f2c0a */
[----:B------:R2:W-:Y:S01]  /*35d0*/  STS [R12], R9 ;  /* 0x000000090c007388 */ /* 0x0005e20000000800 */
[----:B------:R-:W-:Y:S01]  /*35e0*/  @!P0 LEA R30, P1, R41, R16, 0x2 ;  /* 0x00000010291e8211 */ /* 0x000fe200078210ff */
[----:B------:R-:W-:Y:S01]  /*35f0*/  FMUL R16, R33, R18 ;  /* 0x0000001221107220 */ /* 0x000fe20000400000 */
[----:B0-----:R-:W-:Y:S01]  /*3600*/  LEA R5, R42, UR4, 0x2 ;  /* 0x000000042a057c11 */ /* 0x001fe2000f8e10ff */
[----:B------:R-:W-:Y:S01]  /*3610*/  BSSY B0, `(.L_x_17303) ;  /* 0x0000086000007945 */ /* 0x000fe20003800000 */
[----:B------:R-:W-:Y:S01]  /*3620*/  @!P0 LEA.HI.X R31, R41, R14, R44, 0x2, P1 ;  /* 0x0000000e291f8211 */ /* 0x000fe200008f142c */
[----:B-1----:R-:W-:Y:S01]  /*3630*/  FMUL R37, R21, R18 ;  /* 0x0000001215257220 */ /* 0x002fe20000400000 */
[----:B------:R-:W-:Y:S01]  /*3640*/  LOP3.LUT R14, RZ, R35, RZ, 0x33, !PT ;  /* 0x00000023ff0e7212 */ /* 0x000fe200078e33ff */
[----:B------:R-:W-:Y:S01]  /*3650*/  STS [R5], R22 ;  /* 0x0000001605007388 */ /* 0x000fe20000000800 */
[----:B------:R-:W-:-:S02]  /*3660*/  FMNMX R4, |R11|, R4, !PT ;  /* 0x000000040b047209 */ /* 0x000fc40007800200 */
[----:B--2---:R-:W-:Y:S02]  /*3670*/  LOP3.LUT R9, RZ, R34, RZ, 0x33, !PT ;  /* 0x00000022ff097212 */ /* 0x004fe400078e33ff */
[----:B------:R-:W-:Y:S02]  /*3680*/  @!P0 F2FP.BF16.F32.PACK_AB R7, R37, R20 ;  /* 0x000000142507823e */ /* 0x000fe400000010ff */
[----:B------:R-:W-:Y:S02]  /*3690*/  LEA R10, P1, R32, R9, 0x5 ;  /* 0x00000009200a7211 */ /* 0x000fe400078228ff */
[----:B------:R-:W-:Y:S01]  /*36a0*/  @!P0 F2FP.BF16.F32.PACK_AB R9, R16, R43 ;  /* 0x0000002b1009823e */ /* 0x000fe200000010ff */
[----:B------:R0:W-:Y:S01]  /*36b0*/  @!P0 STG.E desc[UR8][R38.64], R7 ;  /* 0x0000000726008986 */ /* 0x0001e2000c101908 */
[----:B------:R-:W-:Y:S02]  /*36c0*/  IADD3.X R14, RZ, R14, RZ, P1, !PT ;  /* 0x0000000eff0e7210 */ /* 0x000fe40000ffe4ff */
[----:B------:R-:W-:Y:S01]  /*36d0*/  ISETP.GE.U32.AND P1, PT, R27, R25, PT ;  /* 0x000000191b00720c */ /* 0x000fe20003f26070 */
[----:B------:R1:W-:Y:S01]  /*36e0*/  @!P0 STG.E desc[UR8][R30.64], R9 ;  /* 0x000000091e008986 */ /* 0x0003e2000c101908 */
[----:B------:R-:W-:Y:S01]  /*36f0*/  BAR.SYNC.DEFER_BLOCKING 0x0 ;  /* 0x0000000000007b1d */ /* 0x000fe20000010000 */
[----:B------:R-:W-:-:S02]  /*3700*/  ISETP.GT.U32.AND P0, PT, R10, -0x21, PT ;  /* 0xffffffdf0a00780c */ /* 0x000fc40003f04070 */
[----:B------:R-:W-:Y:S02]  /*3710*/  FMNMX R4, |R33|, R4, !PT ;  /* 0x0000000421047209 */ /* 0x000fe40007800200 */
[----:B------:R-:W-:Y:S02]  /*3720*/  ISETP.GT.U32.AND.EX P0, PT, R14, -0x1, PT, P0 ;  /* 0xffffffff0e00780c */ /* 0x000fe40003f04100 */
[----:B------:R-:W-:Y:S02]  /*3730*/  F2FP.BF16.F32.PACK_AB R14, R16, R37 ;  /* 0x00000025100e723e */ /* 0x000fe400000010ff */
[----:B------:R-:W-:-:S04]  /*3740*/  SEL R10, R10, 0xffffffdf, P0 ;  /* 0xffffffdf0a0a7807 */ /* 0x000fc80000000000 */
[----:B------:R-:W-:-:S05]  /*3750*/  LOP3.LUT R10, RZ, R10, RZ, 0x33, !PT ;  /* 0x0000000aff0a7212 */ /* 0x000fca00078e33ff */
[----:B0-----:R-:W-:Y:S01]  /*3760*/  IMAD.IADD R7, R10, 0x1, -R27 ;  /* 0x000000010a077824 */ /* 0x001fe200078e0a1b */
        /* <DEDUP_REMOVED lines=11> */
[----:B------:R-:W-:Y:S01]  /*3820*/  MOV R32, R27 ;  /* 0x0000001b00207202 */ /* 0x000fe20000000f00 */
[----:B------:R-:W-:-:S06]  /*3830*/  IMAD.MOV.U32 R19, RZ, RZ, R29 ;  /* 0x000000ffff137224 */ /* 0x000fcc00078e001d */
[----:B------:R-:W-:Y:S05]  /*3840*/  @!P2 BRA `(.L_x_17306) ;  /* 0x0000000000dca947 */ /* 0x000fea0003800000 */
[----:B------:R-:W-:Y:S01]  /*3850*/  HFMA2.MMA R22, -RZ, RZ, 0, 0 ;  /* 0x00000000ff167435 */ /* 0x000fe200000001ff */
[----:B------:R-:W-:Y:S02]  /*3860*/  IMAD.IADD R9, R7, 0x1, -R16 ;  /* 0x0000000107097824 */ /* 0x000fe400078e0a10 */
[----:B------:R-:W-:Y:S02]  /*3870*/  IMAD.MOV.U32 R32, RZ, RZ, R27 ;  /* 0x000000ffff207224 */ /* 0x000fe400078e001b */
[----:B------:R-:W-:-:S07]  /*3880*/  IMAD.MOV.U32 R19, RZ, RZ, R29 ;  /* 0x000000ffff137224 */ /* 0x000fce00078e001d */
.L_x_17307:
[C---:B0-----:R-:W-:Y:S01]  /*3890*/  LOP3.LUT R11, R19.reuse, 0x1f, RZ, 0xc0, !PT ;  /* 0x0000001f130b7812 */ /* 0x041fe200078ec0ff */
[C---:B------:R-:W-:Y:S01]  /*38a0*/  VIADD R20, R19.reuse, 0x1d ;  /* 0x0000001d13147836 */ /* 0x040fe20000000000 */
[----:B------:R-:W-:Y:S01]  /*38b0*/  IADD3 R10, R19, -0x1, RZ ;  /* 0xffffffff130a7810 */ /* 0x000fe20007ffe0ff */
[----:B------:R-:W-:Y:S01]  /*38c0*/  VIADD R9, R9, 0xfffffffc ;  /* 0xfffffffc09097836 */ /* 0x000fe20000000000 */
[-C--:B------:R-:W-:Y:S01]  /*38d0*/  ISETP.GE.U32.AND P2, PT, R11, R26.reuse, PT ;  /* 0x0000001a0b00720c */ /* 0x080fe20003f46070 */
[----:B------:R-:W-:Y:S01]  /*38e0*/  VIADD R22, R22, 0x4 ;  /* 0x0000000416167836 */ /* 0x000fe20000000000 */
[----:B------:R-:W-:Y:S02]  /*38f0*/  LOP3.LUT R25, R10, 0x1f, RZ, 0xc0, !PT ;  /* 0x0000001f0a197812 */ /* 0x000fe400078ec0ff */
[----:B------:R-:W-:Y:S02]  /*3900*/  LOP3.LUT R43, R20, 0x1f, RZ, 0xc0, !PT ;  /* 0x0000001f142b7812 */ /* 0x000fe400078ec0ff */
[----:B------:R-:W-:-:S07]  /*3910*/  ISETP.GE.U32.AND P3, PT, R25, R26, PT ;  /* 0x0000001a1900720c */ /* 0x000fce0003f66070 */
[----:B------:R-:W-:Y:S01]  /*3920*/  @!P2 IADD3 R24, P4, R11, R34, RZ ;  /* 0x000000220b18a210 */ /* 0x000fe20007f9e0ff */
[----:B------:R-:W-:Y:S01]  /*3930*/  VIADD R11, R19, 0x1e ;  /* 0x0000001e130b7836 */ /* 0x000fe20000000000 */
[----:B------:R-:W-:Y:S01]  /*3940*/  IADD3 R34, P6, R34, UR5, RZ ;  /* 0x0000000522227c10 */ /* 0x000fe2000ffde0ff */
[----:B------:R-:W-:Y:S01]  /*3950*/  IMAD R19, R13, 0x21, R32 ;  /* 0x000000210d137824 */ /* 0x000fe200078e0220 */
[----:B------:R-:W-:Y:S02]  /*3960*/  @!P2 IADD3.X R21, RZ, R38, RZ, P4, !PT ;  /* 0x00000026ff15a210 */ /* 0x000fe400027fe4ff */
[C---:B------:R-:W-:Y:S02]  /*3970*/  @!P2 LEA R10, P4, R24.reuse, R17, 0x2 ;  /* 0x00000011180aa211 */ /* 0x040fe400078810ff */
[----:B------:R-:W-:Y:S02]  /*3980*/  LOP3.LUT R41, R11, 0x1f, RZ, 0xc0, !PT ;  /* 0x0000001f0b297812 */ /* 0x000fe400078ec0ff */
[----:B------:R-:W-:-:S02]  /*3990*/  @!P2 LEA.HI.X R11, R24, R15, R21, 0x2, P4 ;  /* 0x0000000f180ba211 */ /* 0x000fc400020f1415 */
[-C--:B------:R-:W-:Y:S02]  /*39a0*/  ISETP.GE.U32.AND P5, PT, R41, R26.reuse, PT ;  /* 0x0000001a2900720c */ /* 0x080fe40003fa6070 */
[----:B------:R-:W-:Y:S02]  /*39b0*/  ISETP.GE.U32.AND P4, PT, R43, R26, PT ;  /* 0x0000001a2b00720c */ /* 0x000fe40003f86070 */
        /* <DEDUP_REMOVED lines=19> */
[----:B0-----:R0:W-:Y:S03]  /*3af0*/  @!P2 STG.E desc[UR8][R10.64], R33 ;  /* 0x000000210a00a986 */ /* 0x0011e6000c101908 */
[----:B------:R-:W-:Y:S02]  /*3b00*/  @!P4 IADD3.X R19, RZ, R38, RZ, P6, !PT ;  /* 0x00000026ff13c210 */ /* 0x000fe400037fe4ff */
[----:B------:R-:W-:Y:S01]  /*3b10*/  @!P4 LEA R30, P6, R32, R17, 0x2 ;  /* 0x00000011201ec211 */ /* 0x000fe200078c10ff */
[----:B-1----:R0:W-:Y:S01]  /*3b20*/  @!P3 STG.E desc[UR8][R20.64], R35 ;  /* 0x000000231400b986 */ /* 0x0021e2000c101908 */
[----:B------:R-:W-:-:S02]  /*3b30*/  ISETP.NE.AND P3, PT, R9, RZ, PT ;  /* 0x000000ff0900720c */ /* 0x000fc40003f65270 */
[----:B---3--:R-:W-:Y:S01]  /*3b40*/  @!P4 LEA.HI.X R31, R32, R15, R19, 0x2, P6 ;  /* 0x0000000f201fc211 */ /* 0x008fe200030f1413 */
[----:B--2---:R0:W-:Y:S01]  /*3b50*/  @!P5 STG.E desc[UR8][R24.64], R37 ;  /* 0x000000251800d986 */ /* 0x0041e2000c101908 */
[----:B------:R-:W-:Y:S01]  /*3b60*/  IADD3 R34, P2, R34, UR5, RZ ;  /* 0x0000000522227c10 */ /* 0x000fe2000ff5e0ff */
[----:B------:R-:W-:Y:S01]  /*3b70*/  VIADD R19, R43, 0x1f ;  /* 0x0000001f2b137836 */ /* 0x000fe20000000000 */
[----:B------:R-:W-:Y:S01]  /*3b80*/  IADD3 R32, R27, R22, RZ ;  /* 0x000000161b207210 */ /* 0x000fe20007ffe0ff */
[----:B----4-:R0:W-:Y:S01]  /*3b90*/  @!P4 STG.E desc[UR8][R30.64], R39 ;  /* 0x000000271e00c986 */ /* 0x0101e2000c101908 */
[----:B------:R-:W-:-:S05]  /*3ba0*/  IADD3.X R38, R38, UR6, RZ, P2, !PT ;  /* 0x0000000626267c10 */ /* 0x000fca00097fe4ff */
[----:B------:R-:W-:Y:S05]  /*3bb0*/  @P3 BRA `(.L_x_17307) ;  /* 0xfffffffc00343947 */ /* 0x000fea000383ffff */
.L_x_17306:
[----:B------:R-:W-:Y:S05]  /*3bc0*/  BSYNC B1 ;  /* 0x0000000000017941 */ /* 0x000fea0003800000 */
.L_x_17305:
[----:B------:R-:W-:Y:S05]  /*3bd0*/  @!P0 BRA `(.L_x_17304) ;  /* 0x0000000000a48947 */ /* 0x000fea0003800000 */
[----:B0-----:R-:W0:Y:S01]  /*3be0*/  LDC R25, c[0x0][0x264] ;  /* 0x00009900ff197b82 */ /* 0x001e220000000800 */
        /* <DEDUP_REMOVED lines=11> */
[----:B------:R-:W1:Y:S01]  /*3ca0*/  LDS R9, [R9] ;  /* 0x0000000009097984 */ /* 0x000e620000000800 */
[----:B------:R-:W-:-:S05]  /*3cb0*/  LEA.HI.X R11, R20, R15, R11, 0x2, P0 ;  /* 0x0000000f140b7211 */ /* 0x000fca00000f140b */
[----:B-1----:R1:W-:Y:S03]  /*3cc0*/  STG.E desc[UR8][R10.64], R9 ;  /* 0x000000090a007986 */ /* 0x0023e6000c101908 */
.L_x_17309:
[----:B------:R-:W-:Y:S05]  /*3cd0*/  BSYNC B1 ;  /* 0x0000000000017941 */ /* 0x000fea0003800000 */
.L_x_17308:
[----:B0-----:R-:W-:Y:S01]  /*3ce0*/  IADD3.X R38, R38, R25, RZ, P3, !PT ;  /* 0x0000001926267210 */ /* 0x001fe20001ffe4ff */
[----:B------:R-:W-:Y:S06]  /*3cf0*/  @!P2 BRA `(.L_x_17304) ;  /* 0x00000000005ca947 */ /* 0x000fec0003800000 */
[----:B-1----:R-:W-:Y:S02]  /*3d00*/  VIADD R9, R19, 0xffffffff ;  /* 0xffffffff13097836 */ /* 0x002fe40000000000 */
        /* <DEDUP_REMOVED lines=22> */
.L_x_17304:
[----:B------:R-:W-:Y:S05]  /*3e70*/  BSYNC B0 ;  /* 0x0000000000007941 */ /* 0x000fea0003800000 */
.L_x_17303:
        /* <DEDUP_REMOVED lines=8> */
[----:B------:R-:W-:Y:S01]  /*3f00*/  ULDC UR6, c[0x0][0x264] ;  /* 0x0000990000067ab9 */ /* 0x000fe20000000800 */
[----:B------:R-:W-:Y:S03]  /*3f10*/  BSSY B0, `(.L_x_17310) ;  /* 0x0000075000007945 */ /* 0x000fe60003800000 */
[----:B---3--:R-:W-:-:S04]  /*3f20*/  IMAD.X R2, RZ, RZ, RZ, P0 ;  /* 0x000000ffff027224 */ /* 0x008fc800000e06ff */
[----:B------:R-:W-:Y:S02]  /*3f30*/  IMAD R5, R2, UR10, RZ ;  /* 0x0000000a02057c24 */ /* 0x000fe4000f8e02ff */
[----:B------:R-:W-:-:S04]  /*3f40*/  IMAD.WIDE.U32 R2, R28, UR10, RZ ;  /* 0x0000000a1c027c25 */ /* 0x000fc8000f8e00ff */
[----:B------:R-:W-:Y:S01]  /*3f50*/  IMAD R5, R28, UR11, R5 ;  /* 0x0000000b1c057c24 */ /* 0x000fe2000f8e0205 */
[----:B------:R-:W-:Y:S06]  /*3f60*/  @P1 BRA `(.L_x_17311) ;  /* 0x0000000400bc1947 */ /* 0x000fec0003800000 */
[----:B------:R-:W-:Y:S01]  /*3f70*/  IADD3 R6, R7, -0x1, RZ ;  /* 0xffffffff07067810 */ /* 0x000fe20007ffe0ff */
[----:B------:R-:W-:Y:S01]  /*3f80*/  BSSY B1, `(.L_x_17312) ;  /* 0x0000042000017945 */ /* 0x000fe20003800000 */
[----:B------:R-:W-:Y:S01]  /*3f90*/  IMAD.MOV.U32 R16, RZ, RZ, R2 ;  /* 0x000000ffff107224 */ /* 0x000fe200078e0002 */
[----:B------:R-:W-:Y:S01]  /*3fa0*/  MOV R2, 0x1 ;  /* 0x0000000100027802 */ /* 0x000fe20000000f00 */
[----:B------:R-:W-:Y:S01]  /*3fb0*/  IMAD.IADD R22, R3, 0x1, R5 ;  /* 0x0000000103167824 */ /* 0x000fe200078e0205 */
[----:B------:R-:W-:Y:S01]  /*3fc0*/  ISETP.GE.U32.AND P0, PT, R6, 0x3, PT ;  /* 0x000000030600780c */ /* 0x000fe20003f06070 */
[----:B------:R-:W-:Y:S01]  /*3fd0*/  IMAD.MOV.U32 R12, RZ, RZ, R27 ;  /* 0x000000ffff0c7224 */ /* 0x000fe200078e001b */
[----:B------:R-:W-:-:S11]  /*3fe0*/  LOP3.LUT R6, R7, 0x3, RZ, 0xc0, !PT ;  /* 0x0000000307067812 */ /* 0x000fd600078ec0ff */
[----:B------:R-:W-:Y:S05]  /*3ff0*/  @!P0 BRA `(.L_x_17313) ;  /* 0x0000000000e88947 */ /* 0x000fea0003800000 */
[----:B------:R-:W-:Y:S01]  /*4000*/  HFMA2.MMA R14, -RZ, RZ, 0, 0 ;  /* 0x00000000ff0e7435 */ /* 0x000fe200000001ff */
[----:B------:R-:W-:Y:S01]  /*4010*/  BSSY B2, `(.L_x_17314) ;  /* 0x0000037000027945 */ /* 0x000fe20003800000 */
[----:B------:R-:W-:Y:S02]  /*4020*/  IMAD.IADD R7, R7, 0x1, -R6 ;  /* 0x0000000107077824 */ /* 0x000fe400078e0a06 */
[----:B------:R-:W-:-:S07]  /*4030*/  IMAD.MOV.U32 R12, RZ, RZ, R27 ;  /* 0x000000ffff0c7224 */ /* 0x000fce00078e001b */
.L_x_17315:
[C---:B---3--:R-:W-:Y:S01]  /*4040*/  VIADD R2, R29.reuse, 0xffffffff ;  /* 0xffffffff1d027836 */ /* 0x048fe20000000000 */
[C---:B-12---:R-:W-:Y:S01]  /*4050*/  LOP3.LUT R9, R29.reuse, 0x1f, RZ, 0xc0, !PT ;  /* 0x0000001f1d097812 */ /* 0x046fe200078ec0ff */
[----:B0-----:R-:W-:Y:S01]  /*4060*/  IMAD.MOV.U32 R24, RZ, RZ, R14 ;  /* 0x000000ffff187224 */ /* 0x001fe200078e000e */
[C---:B------:R-:W-:Y:S01]  /*4070*/  IADD3 R3, R29.reuse, 0x1d, RZ ;  /* 0x0000001d1d037810 */ /* 0x040fe20007ffe0ff */
        /* <DEDUP_REMOVED lines=15> */
[----:B------:R-:W-:-:S03]  /*4170*/  IADD3 R16, P5, R16, UR5, RZ ;  /* 0x0000000510107c10 */ /* 0x000fc6000ffbe0ff */
[----:B------:R-:W2:Y:S01]  /*4180*/  @!P1 LDS R23, [R11+0x8] ;  /* 0x000008000b179984 */ /* 0x000ea20000000800 */
[----:B------:R-:W-:Y:S01]  /*4190*/  @!P3 IMAD.X R3, RZ, RZ, R22, P4 ;  /* 0x000000ffff03b224 */ /* 0x000fe200020e0616 */
[----:B------:R-:W-:Y:S02]  /*41a0*/  @!P3 LEA R2, P4, R8, R17, 0x2 ;  /* 0x000000110802b211 */ /* 0x000fe400078810ff */
[----:B------:R-:W-:Y:S02]  /*41b0*/  IADD3.X R22, R22, UR6, RZ, P5, !PT ;  /* 0x0000000616167c10 */ /* 0x000fe4000affe4ff */
[----:B------:R3:W4:Y:S01]  /*41c0*/  @!P0 LDS R25, [R11+0xc] ;  /* 0x00000c000b198984 */ /* 0x0007220000000800 */
[----:B------:R-:W-:Y:S02]  /*41d0*/  @!P2 IADD3 R10, P5, R21, R16, RZ ;  /* 0x00000010150aa210 */ /* 0x000fe40007fbe0ff */
        /* <DEDUP_REMOVED lines=9> */
[C---:B------:R-:W-:Y:S01]  /*4270*/  @!P0 IADD3 R12, P5, R31.reuse, R28, RZ ;  /* 0x0000001c1f0c8210 */ /* 0x040fe20007fbe0ff */
[----:B------:R-:W-:Y:S01]  /*4280*/  @!P1 IMAD.X R11, RZ, RZ, R11, P4 ;  /* 0x000000ffff0b9224 */ /* 0x000fe200020e060b */
[C---:B------:R-:W-:Y:S02]  /*4290*/  @!P1 LEA R10, P4, R22.reuse, R17, 0x2 ;  /* 0x00000011160a9211 */ /* 0x040fe400078810ff */
[----:B------:R-:W-:Y:S01]  /*42a0*/  IADD3 R29, R31, 0x1f, RZ ;  /* 0x0000001f1f1d7810 */ /* 0x000fe20007ffe0ff */
[----:B0-----:R3:W-:Y:S01]  /*42b0*/  @!P3 STG.E desc[UR8][R2.64], R5 ;  /* 0x000000050200b986 */ /* 0x0017e2000c101908 */
[----:B------:R-:W-:Y:S01]  /*42c0*/  @!P1 LEA.HI.X R11, R22, R15, R11, 0x2, P4 ;  /* 0x0000000f160b9211 */ /* 0x000fe200020f140b */
        /* <DEDUP_REMOVED lines=11> */
[----:B------:R-:W-:Y:S05]  /*4380*/  BSYNC B2 ;  /* 0x0000000000027941 */ /* 0x000fea0003800000 */
.L_x_17314:
[----:B---3--:R-:W-:-:S07]  /*4390*/  VIADD R2, R24, 0x5 ;  /* 0x0000000518027836 */ /* 0x008fce0000000000 */
.L_x_17313:
[----:B------:R-:W-:Y:S05]  /*43a0*/  BSYNC B1 ;  /* 0x0000000000017941 */ /* 0x000fea0003800000 */
.L_x_17312:
[----:B------:R-:W-:-:S13]  /*43b0*/  ISETP.NE.AND P0, PT, R6, RZ, PT ;  /* 0x000000ff0600720c */ /* 0x000fda0003f05270 */
[----:B------:R-:W-:Y:S05]  /*43c0*/  @!P0 BRA `(.L_x_17311) ;  /* 0x0000000000a48947 */ /* 0x000fea0003800000 */
[----:B-12---:R-:W1:Y:S01]  /*43d0*/  LDC R9, c[0x0][0x264] ;  /* 0x00009900ff097b82 */ /* 0x006e620000000800 */
[----:B------:R-:W-:Y:S01]  /*43e0*/  LOP3.LUT R3, R29, 0x1f, RZ, 0xc0, !PT ;  /* 0x0000001f1d037812 */ /* 0x000fe200078ec0ff */
[----:B------:R-:W-:Y:S01]  /*43f0*/  BSSY B1, `(.L_x_17316) ;  /* 0x000000e000017945 */ /* 0x000fe20003800000 */
[----:B------:R-:W-:Y:S02]  /*4400*/  ISETP.NE.AND P1, PT, R6, 0x1, PT ;  /* 0x000000010600780c */ /* 0x000fe40003f25270 */
[----:B------:R-:W-:Y:S02]  /*4410*/  ISETP.GE.U32.AND P0, PT, R3, R26, PT ;  /* 0x0000001a0300720c */ /* 0x000fe40003f06070 */
[----:B------:R-:W-:Y:S02]  /*4420*/  IADD3 R7, P2, R16, UR5, RZ ;  /* 0x0000000510077c10 */ /* 0x000fe4000ff5e0ff */
[----:B0-----:R-:W-:-:S09]  /*4430*/  IADD3 R10, R27, R2, RZ ;  /* 0x000000021b0a7210 */ /* 0x001fd20007ffe0ff */
        /* <DEDUP_REMOVED lines=9> */
.L_x_17317:
[----:B------:R-:W-:Y:S05]  /*44d0*/  BSYNC B1 ;  /* 0x0000000000017941 */ /* 0x000fea0003800000 */
.L_x_17316:
[----:B-1----:R-:W-:Y:S01]  /*44e0*/  IMAD.X R22, R22, 0x1, R9, P2 ;  /* 0x0000000116167824 */ /* 0x002fe200010e0609 */
        /* <DEDUP_REMOVED lines=23> */
.L_x_17311:
[----:B------:R-:W-:Y:S05]  /*4660*/  BSYNC B0 ;  /* 0x0000000000007941 */ /* 0x000fea0003800000 */
.L_x_17310:
[----:B------:R-:W-:Y:S01]  /*4670*/  ULDC.64 UR4, c[0x0][0x238] ;  /* 0x00008e0000047ab9 */ /* 0x000fe20000000a00 */
[----:B------:R-:W-:Y:S01]  /*4680*/  BAR.SYNC.DEFER_BLOCKING 0x0 ;  /* 0x0000000000007b1d */ /* 0x000fe20000010000 */
[----:B------:R-:W-:-:S04]  /*4690*/  ISETP.NE.U32.AND P0, PT, RZ, UR4, PT ;  /* 0x00000004ff007c0c */ /* 0x000fc8000bf05070 */
[----:B------:R-:W-:-:S13]  /*46a0*/  ISETP.NE.AND.EX P0, PT, RZ, UR5, PT, P0 ;  /* 0x00000005ff007c0c */ /* 0x000fda000bf05300 */
[----:B------:R-:W-:Y:S05]  /*46b0*/  @!P0 BRA `(.L_x_17318) ;  /* 0x0000000000b88947 */ /* 0x000fea0003800000 */
[----:B0--3--:R-:W0:Y:S01]  /*46c0*/  SHFL.DOWN PT, R3, R4, 0x10, 0x1f ;  /* 0x0a001f0004037f89 */ /* 0x009e2200000e0000 */
[----:B------:R-:W-:Y:S01]  /*46d0*/  BSSY B0, `(.L_x_17319) ;  /* 0x0000026000007945 */ /* 0x000fe20003800000 */
[----:B------:R-:W3:Y:S01]  /*46e0*/  S2R R36, SR_TID.X ;  /* 0x0000000000247919 */ /* 0x000ee20000002100 */
[----:B0-----:R-:W-:-:S05]  /*46f0*/  FMNMX R3, R4, R3, !PT ;  /* 0x0000000304037209 */ /* 0x001fca0007800000 */
[----:B------:R-:W0:Y:S01]  /*4700*/  SHFL.DOWN PT, R2, R3, 0x8, 0x1f ;  /* 0x09001f0003027f89 */ /* 0x000e2200000e0000 */
[----:B---3--:R-:W-:-:S13]  /*4710*/  LOP3.LUT P0, RZ, R36, 0x1f, RZ, 0xc0, !PT ;  /* 0x0000001f24ff7812 */ /* 0x008fda000780c0ff */
[----:B-12---:R-:W1:Y:S01]  /*4720*/  @!P0 S2R R9, SR_CgaCtaId ;  /* 0x0000000000098919 */ /* 0x006e620000008800 */
[----:B------:R-:W-:Y:S02]  /*4730*/  @!P0 MOV R4, 0x400 ;  /* 0x0000040000048802 */ /* 0x000fe40000000f00 */
[----:B------:R-:W-:Y:S02]  /*4740*/  @!P0 LOP3.LUT R0, R0, 0x1ffffffc, RZ, 0xc0, !PT ;  /* 0x1ffffffc00008812 */ /* 0x000fe400078ec0ff */
        /* <DEDUP_REMOVED lines=29> */
.L_x_17328:
[----:B-1----:R-:W-:-:S07]  /*4920*/  FMNMX R5, R2, R5, !PT ;  /* 0x0000000502057209 */ /* 0x002fce0007800000 */
.L_x_17320:
[----:B------:R-:W-:Y:S05]  /*4930*/  BSYNC B0 ;  /* 0x0000000000007941 */ /* 0x000fea0003800000 */
.L_x_17319:
[----:B------:R-:W-:Y:S01]  /*4940*/  ISETP.NE.AND P0, PT, R36, RZ, PT ;  /* 0x000000ff2400720c */ /* 0x000fe20003f05270 */
[----:B------:R-:W-:-:S12]  /*4950*/  BSSY B0, `(.L_x_17318) ;  /* 0x0000004000007945 */ /* 0x000fd80003800000 */
[----:B------:R-:W-:Y:S05]  /*4960*/  @P0 BRA `(.L_x_17322) ;  /* 0x0000000000080947 */ /* 0x000fea0003800000 */
[----:B0-----:R-:W0:Y:S02]  /*4970*/  LDC.64 R2, c[0x0][0x238] ;  /* 0x00008e00ff027b82 */ /* 0x001e240000000a00 */
[----:B0-----:R1:W-:Y:S02]  /*4980*/  REDG.E.MAX.S32.STRONG.GPU desc[UR8][R2.64], R5 ;  /* 0x000000050200798e */ /* 0x0013e4000d10e388 */
.L_x_17322:
[----:B------:R-:W-:Y:S05]  /*4990*/  BSYNC B0 ;  /* 0x0000000000007941 */ /* 0x000fea0003800000 */
.L_x_17318:
        /* <DEDUP_REMOVED lines=12> */
[----:B0123--:R-:W-:Y:S05]  /*4a60*/  CALL.REL.NOINC `($__internal_455_$__cuda_sm20_rcp_rn_f32_slowpath) ;  /* 0x0000000400807944 */ /* 0x00ffea0003c00000 */
[----:B------:R-:W-:Y:S05]  /*4a70*/  BRA `(.L_x_17324) ;  /* 0x0000000000107947 */ /* 0x000fea0003800000 */
.L_x_17323:
[----:B------:R-:W4:Y:S02]  /*4a80*/  MUFU.RCP R41, R18 ;  /* 0x0000001200297308 */ /* 0x000f240000001000 */
[----:B----4-:R-:W-:-:S04]  /*4a90*/  FFMA R0, R41, R18, -1 ;  /* 0xbf80000029007423 */ /* 0x010fc80000000012 */
[----:B------:R-:W-:-:S04]  /*4aa0*/  FADD.FTZ R0, -R0, -RZ ;  /* 0x800000ff00007221 */ /* 0x000fc80000010100 */
[----:B------:R-:W-:-:S07]  /*4ab0*/  FFMA R41, R41, R0, R41 ;  /* 0x0000000029297223 */ /* 0x000fce0000000029 */
.L_x_17324:
[----:B01-3--:R-:W0:Y:S02]  /*4ac0*/  LDC.64 R2, c[0x0][0x240] ;  /* 0x00009000ff027b82 */ /* 0x00be240000000a00 */
[----:B0-----:R-:W-:Y:S01]  /*4ad0*/  STG.E desc[UR8][R2.64], R41 ;  /* 0x0000002902007986 */ /* 0x001fe2000c101908 */
[----:B------:R-:W-:Y:S05]  /*4ae0*/  EXIT ;  /* 0x000000000000794d */ /* 0x000fea0003800000 */
.L_x_17321:
[----:B------:R-:W-:Y:S01]  /*4af0*/  HFMA2.MMA R7, -RZ, RZ, 0, 2.384185791015625e-07 ;  /* 0x00000004ff077435 */ /* 0x000fe200000001ff */
[----:B------:R-:W-:Y:S02]  /*4b00*/  IMAD.MOV.U32 R9, RZ, RZ, 0x1f ;  /* 0x0000001fff097424 */ /* 0x000fe400078e00ff */
[----:B------:R-:W-:-:S08]  /*4b10*/  IMAD.MOV.U32 R4, RZ, RZ, -0x1 ;  /* 0xffffffffff047424 */ /* 0x000fd000078e00ff */
[----:B01----:R-:W-:Y:S05]  /*4b20*/  WARPSYNC.COLLECTIVE R4, `(.L_x_17325) ;  /* 0x0000000004087348 */ /* 0x003fea0003c00000 */
[----:B-1----:R1:W2:Y:S02]  /*4b30*/  SHFL.DOWN P0, R5, R0, R7, R9 ;  /* 0x0800000700057389 */ /* 0x0022a40000000009 */
[----:B012---:R-:W-:Y:S01]  /*4b40*/  ENDCOLLECTIVE ;  /* 0x000000000000791b */ /* 0x007fe20003800000 */
.L_x_17325:
[----:B------:R-:W-:Y:S01]  /*4b50*/  IMAD.MOV.U32 R7, RZ, RZ, 0x2 ;  /* 0x00000002ff077424 */ /* 0x000fe200078e00ff */
[----:B------:R-:W-:-:S04]  /*4b60*/  MOV R3, R5 ;  /* 0x0000000500037202 */ /* 0x000fc80000000f00 */
[----:B------:R-:W-:-:S05]  /*4b70*/  FMNMX R3, R3, R0, !PT ;  /* 0x0000000003037209 */ /* 0x000fca0007800000 */
[----:B------:R-:W-:-:S07]  /*4b80*/  IMAD.MOV.U32 R0, RZ, RZ, R3 ;  /* 0x000000ffff007224 */ /* 0x000fce00078e0003 */
[----:B------:R-:W-:Y:S05]  /*4b90*/  WARPSYNC.COLLECTIVE R4, `(.L_x_17326) ;  /* 0x0000000004087348 */ /* 0x000fea0003c00000 */
[----:B------:R0:W1:Y:S02]  /*4ba0*/  SHFL.DOWN P0, R5, R0, R7, R9 ;  /* 0x0800000700057389 */ /* 0x0000640000000009 */
[----:B01----:R-:W-:Y:S01]  /*4bb0*/  ENDCOLLECTIVE ;  /* 0x000000000000791b */ /* 0x003fe20003800000 */
.L_x_17326:
[----:B------:R-:W-:Y:S01]  /*4bc0*/  IMAD.MOV.U32 R7, RZ, RZ, 0x1 ;  /* 0x00000001ff077424 */ /* 0x000fe200078e00ff */
[----:B------:R-:W-:-:S04]  /*4bd0*/  MOV R2, R5 ;  /* 0x0000000500027202 */ /* 0x000fc80000000f00 */
[----:B------:R-:W-:-:S05]  /*4be0*/  FMNMX R2, R3, R2, !PT ;  /* 0x0000000203027209 */ /* 0x000fca0007800000 */
[----:B------:R-:W-:-:S07]  /*4bf0*/  IMAD.MOV.U32 R0, RZ, RZ, R2 ;  /* 0x000000ffff007224 */ /* 0x000fce00078e0002 */
[----:B------:R-:W-:Y:S05]  /*4c00*/  WARPSYNC.COLLECTIVE R4, `(.L_x_17327) ;  /* 0x0000000004087348 */ /* 0x000fea0003c00000 */
[----:B------:R0:W1:Y:S02]  /*4c10*/  SHFL.DOWN P0, R5, R0, R7, R9 ;  /* 0x0800000700057389 */ /* 0x0000640000000009 */
[----:B01----:R-:W-:Y:S01]  /*4c20*/  ENDCOLLECTIVE ;  /* 0x000000000000791b */ /* 0x003fe20003800000 */
.L_x_17327:
[----:B------:R-:W-:Y:S05]  /*4c30*/  BRA `(.L_x_17328) ;  /* 0xfffffffc00387947 */ /* 0x000fea000383ffff */
        .weak           $__internal_454_$__cuda_sm20_div_u64
        .type           $__internal_454_$__cuda_sm20_div_u64,@function
        .size           $__internal_454_$__cuda_sm20_div_u64,($__internal_455_$__cuda_sm20_rcp_rn_f32_slowpath - $__internal_454_$__cuda_sm20_div_u64)
$__internal_454_$__cuda_sm20_div_u64:
        /* <DEDUP_REMOVED lines=66> */
[----:B------:R-:W-:Y:S06]  /*5060*/  RET.REL.NODEC R2 `(_ZN18transformer_engine6detail38cast_transpose_fused_kernel_notalignedILb0ELb1ELb0EfNS_16CTDBiasDActParamI13__nv_bfloat16S3_S3_fEELi2ELi2ENS_5EmptyEXadL_ZNS_5dsiluIffEET_T0_RKS5_EEEEvT3_mmm) ;  /* 0xffffffac02e47950 */ /* 0x000fec0003c3ffff */
        .weak           $__internal_455_$__cuda_sm20_rcp_rn_f32_slowpath
        .type           $__internal_455_$__cuda_sm20_rcp_rn_f32_slowpath,@function
        .size           $__internal_455_$__cuda_sm20_rcp_rn_f32_slowpath,(.L_x_34940 - $__internal_455_$__cuda_sm20_rcp_rn_f32_slowpath)
$__internal_455_$__cuda_sm20_rcp_rn_f32_slowpath:
        /* <DEDUP_REMOVED lines=15> */
.L_x_17330:
        /* <DEDUP_REMOVED lines=13> */
[----:B------:R-:W-:-:S04]  /*5230*/  LOP3.LUT R49, R49, 0x7fffff, RZ, 0xc0, !PT ;  /* 0x007fffff31317812 */ /* 0x000fc800078ec0ff */
[----:B------:R-:W-:Y:S02]  /*5240*/  SHF.L.U32 R53, R46, R41, RZ ;  /* 0x000000292e357219 */ /* 0x000fe400000006ff */
        /* <DEDUP_REMOVED lines=18> */
.L_x_17332:
[----:B------:R0:W1:Y:S02]  /*5370*/  MUFU.RCP R41, R0 ;  /* 0x0000000000297308 */ /* 0x0000640000001000 */
.L_x_17331:
[----:B------:R-:W-:Y:S05]  /*5380*/  BSYNC B0 ;  /* 0x0000000000007941 */ /* 0x000fea0003800000 */
.L_x_17329:
[----:B------:R-:W-:-:S04]  /*5390*/  IMAD.MOV.U32 R39, RZ, RZ, 0x0 ;  /* 0x00000000ff277424 */ /* 0x000fc800078e00ff */
[----:B01----:R-:W-:Y:S05]  /*53a0*/  RET.REL.NODEC R38 `(_ZN18transformer_engine6detail38cast_transpose_fused_kernel_notalignedILb0ELb1ELb0EfNS_16CTDBiasDActParamI13__nv_bfloat16S3_S3_fEELi2ELi2ENS_5EmptyEXadL_ZNS_5dsiluIffEET_T0_RKS5_EEEEvT3_mmm) ;  /* 0xffffffac26147950 */ /* 0x003fea0003c3ffff */
.L_x_17333:
        /* <DEDUP_REMOVED lines=13> */
.L_x_34940:


//--------------------- .text._ZN18transformer_engine6detail38cast_transpose_fused_kernel_notalignedILb0ELb1ELb0EfNS_16CTDBiasDActParamI13__nv_bfloat16S3_6__halffEELi2ELi2ENS_5EmptyEXadL_ZNS_5dsiluIffEET_T0_RKS6_EEEEvT3_mmm --------------------------
	.section	.text._ZN18transformer_engine6detail38cast_transpose_fused_kernel_notalignedILb0ELb1ELb0EfNS_16CTDBiasDActParamI13__nv_bfloat16S3_6__halffEELi2ELi2ENS_5EmptyEXadL_ZNS_5dsiluIffEET_T0_RKS6_EEEEvT3_mmm,"ax",@progbits
	.align	128
        .global         _ZN18transformer_engine6detail38cast_transpose_fused_kernel_notalignedILb0ELb1ELb0EfNS_16CTDBiasDActParamI13__nv_bfloat16S3_6__halffEELi2ELi2ENS_5EmptyEXadL_ZNS_5dsiluIffEET_T0_RKS6_EEEEvT3_mmm
        .type           _ZN18transformer_engine6detail38cast_transpose_fused_kernel_notalignedILb0ELb1ELb0EfNS_16CTDBiasDActParamI13__nv_bfloat16S3_6__halffEELi2ELi2ENS_5EmptyEXadL_ZNS_5dsiluIffEET_T0_RKS6_EEEEvT3_mmm,@function
        .size           _ZN18transformer_engine6detail38cast_transpose_fused_kernel_notalignedILb0ELb1ELb0EfNS_16CTDBiasDActParamI13__nv_bfloat16S3_6__halffEELi2ELi2ENS_5EmptyEXadL_ZNS_5dsiluIffEET_T0_RKS6_EEEEvT3_mmm,(.L_x_34942 - _ZN18transformer_engine6detail38cast_transpose_fused_kernel_notalignedILb0ELb1ELb0EfNS_16CTDBiasDActParamI13__nv_bfloat16S3_6__halffEELi2ELi2ENS_5EmptyEXadL_ZNS_5dsiluIffEET_T0_RKS6_EEEEvT3_mmm)
        .other          _ZN18transformer_engine6detail38cast_transpose_fused_kernel_notalignedILb0ELb1ELb0EfNS_16CTDBiasDActParamI13__nv_bfloat16S3_6__halffEELi2ELi2ENS_5EmptyEXadL_ZNS_5dsiluIffEET_T0_RKS6_EEEEvT3_mmm,@"STO_CUDA_ENTRY STV_DEFAULT"
_ZN18transformer_engine6detail38cast_transpose_fused_kernel_notalignedILb0ELb1ELb0EfNS_16CTDBiasDActParamI13__nv_bfloat16S3_6__halffEELi2ELi2ENS_5EmptyEXadL_ZNS_5dsiluIffEET_T0_RKS6_EEEEvT3_mmm:
.text._ZN18transformer_engine6detail38cast_transpose_fused_kernel_notalignedILb0ELb1ELb0EfNS_16CTDBiasDActParamI13__nv_bfloat16S3_6__halffEELi2ELi2ENS_5EmptyEXadL_ZNS_5dsiluIffEET_T0_RKS6_EEEEvT3_mmm:
        /* <DEDUP_REMOVED lines=19> */
[----:B------:R-:W-:Y:S05]  /*0130*/  CALL.REL.NOINC `($__internal_456_$__cuda_sm20_div_u64) ;  /* 0x0000004800c07944 */ /* 0x000fea0003c00000 */
        /* <DEDUP_REMOVED lines=9> */
.L_x_17334:
        /* <DEDUP_REMOVED lines=22> */
.L_x_17335:
        /* <DEDUP_REMOVED lines=145> */
[----:B-----5:R-:W-:Y:S05]  /*0c40*/  CALL.REL.NOINC `($__internal_457_$__cuda_sm20_rcp_rn_f32_slowpath) ;  /* 0x0000004400087944 */ /* 0x020fea0003c00000 */
[----:B------:R-:W-:Y:S05]  /*0c50*/  BRA `(.L_x_17338) ;  /* 0x0000000000107947 */ /* 0x000fea0003800000 */
.L_x_17337:
[----:B------:R-:W0:Y:S02]  /*0c60*/  MUFU.RCP R41, R38 ;  /* 0x0000002600297308 */ /* 0x000e240000001000 */
[----:B0-----:R-:W-:-:S04]  /*0c70*/  FFMA R0, R38, R41, -1 ;  /* 0xbf80000026007423 */ /* 0x001fc80000000029 */
[----:B------:R-:W-:-:S04]  /*0c80*/  FADD.FTZ R0, -R0, -RZ ;  /* 0x800000ff00007221 */ /* 0x000fc80000010100 */
[----:B------:R-:W-:-:S07]  /*0c90*/  FFMA R41, R41, R0, R41 ;  /* 0x0000000029297223 */ /* 0x000fce0000000029 */
.L_x_17338:
[----:B------:R-:W-:Y:S05]  /*0ca0*/  BSYNC B1 ;  /* 0x0000000000017941 */ /* 0x000fea0003800000 */
.L_x_17336:
        /* <DEDUP_REMOVED lines=23> */
[----:B-----5:R-:W-:Y:S05]  /*0e20*/  CALL.REL.NOINC `($__internal_457_$__cuda_sm20_rcp_rn_f32_slowpath) ;  /* 0x0000004000907944 */ /* 0x020fea0003c00000 */
[----:B------:R-:W-:Y:S05]  /*0e30*/  BRA `(.L_x_17341) ;  /* 0x0000000000107947 */ /* 0x000fea0003800000 */
.L_x_17340:
[----:B------:R-:W0:Y:S02]  /*0e40*/  MUFU.RCP R41, R38 ;  /* 0x0000002600297308 */ /* 0x000e240000001000 */
[----:B0-----:R-:W-:-:S04]  /*0e50*/  FFMA R0, R38, R41, -1 ;  /* 0xbf80000026007423 */ /* 0x001fc80000000029 */
[----:B------:R-:W-:-:S04]  /*0e60*/  FADD.FTZ R0, -R0, -RZ ;  /* 0x800000ff00007221 */ /* 0x000fc80000010100 */
[----:B------:R-:W-:-:S07]  /*0e70*/  FFMA R41, R41, R0, R41 ;  /* 0x0000000029297223 */ /* 0x000fce0000000029 */
.L_x_17341:
[----:B------:R-:W-:Y:S05]  /*0e80*/  BSYNC B1 ;  /* 0x0000000000017941 */ /* 0x000fea0003800000 */
.L_x_17339:
        /* <DEDUP_REMOVED lines=25> */
[----:B------:R-:W-:Y:S05]  /*1020*/  CALL.REL.NOINC `($__internal_457_$__cuda_sm20_rcp_rn_f32_slowpath) ;  /* 0x0000004000107944 */ /* 0x000fea0003c00000 */
[----:B------:R-:W-:Y:S05]  /*1030*/  BRA `(.L_x_17344) ;  /* 0x0000000000107947 */ /* 0x000fea0003800000 */
.L_x_17343:
[----:B------:R-:W0:Y:S02]  /*1040*/  MUFU.RCP R41, R12 ;  /* 0x0000000c00297308 */ /* 0x000e240000001000 */
[----:B0-----:R-:W-:-:S04]  /*1050*/  FFMA R0, R12, R41, -1 ;  /* 0xbf8000000c007423 */ /* 0x001fc80000000029 */
[----:B------:R-:W-:-:S04]  /*1060*/  FADD.FTZ R0, -R0, -RZ ;  /* 0x800000ff00007221 */ /* 0x000fc80000010100 */
[----:B------:R-:W-:-:S07]  /*1070*/  FFMA R41, R41, R0, R41 ;  /* 0x0000000029297223 */ /* 0x000fce0000000029 */
.L_x_17344:
[----:B------:R-:W-:Y:S05]  /*1080*/  BSYNC B1 ;  /* 0x0000000000017941 */ /* 0x000fea0003800000 */
.L_x_17342:
        /* <DEDUP_REMOVED lines=23> */
[----:B------:R-:W-:Y:S05]  /*1200*/  CALL.REL.NOINC `($__internal_457_$__cuda_sm20_rcp_rn_f32_slowpath) ;  /* 0x0000003c00987944 */ /* 0x000fea0003c00000 */
[----:B------:R-:W-:Y:S05]  /*1210*/  BRA `(.L_x_17347) ;  /* 0x0000000000107947 */ /* 0x000fea0003800000 */
.L_x_17346:
[----:B------:R-:W0:Y:S02]  /*1220*/  MUFU.RCP R41, R12 ;  /* 0x0000000c00297308 */ /* 0x000e240000001000 */
[----:B0-----:R-:W-:-:S04]  /*1230*/  FFMA R0, R12, R41, -1 ;  /* 0xbf8000000c007423 */ /* 0x001fc80000000029 */
[----:B------:R-:W-:-:S04]  /*1240*/  FADD.FTZ R0, -R0, -RZ ;  /* 0x800000ff00007221 */ /* 0x000fc80000010100 */
[----:B------:R-:W-:-:S07]  /*1250*/  FFMA R41, R41, R0, R41 ;  /* 0x0000000029297223 */ /* 0x000fce0000000029 */
.L_x_17347:
[----:B------:R-:W-:Y:S05]  /*1260*/  BSYNC B1 ;  /* 0x0000000000017941 */ /* 0x000fea0003800000 */
.L_x_17345:
        /* <DEDUP_REMOVED lines=29> */
[----:B------:R-:W-:-:S02]  /*1440*/  @!P0 F2FP.F16.F32.PACK_AB R41, R2, R49 ;  /* 0x000000310229823e */ /* 0x000fc400000000ff */
[----:B------:R-:W-:Y:S01]  /*1450*/  @!P0 F2FP.F16.F32.PACK_AB R57, R55, R0 ;  /* 0x000000003739823e */ /* 0x000fe200000000ff */
        /* <DEDUP_REMOVED lines=44> */
[----:B------:R-:W-:Y:S01]  /*1720*/  F2FP.F16.F32.PACK_AB R5, R0, R49 ;  /* 0x000000310005723e */ /* 0x000fe200000000ff */
[----:B------:R-:W-:Y:S01]  /*1730*/  VIADD R37, R27, 0x1 ;  /* 0x000000011b257836 */ /* 0x000fe20000000000 */
[----:B------:R-:W-:Y:S02]  /*1740*/  F2FP.F16.F32.PACK_AB R2, R55, R2 ;  /* 0x000000023702723e */ /* 0x000fe400000000ff */
[----:B------:R-:W-:-:S02]  /*1750*/  PRMT R47, R47, 0x7632, R47 ;  /* 0x000076322f2f7816 */ /* 0x000fc4000000002f */
[----:B------:R-:W-:Y:S02]  /*1760*/  PRMT R48, R48, 0x7632, R48 ;  /* 0x0000763230307816 */ /* 0x000fe40000000030 */
[----:B--2---:R-:W-:Y:S01]  /*1770*/  IADD3.X R40, RZ, R10, RZ, P1, !PT ;  /* 0x0000000aff287210 */ /* 0x004fe20000ffe4ff */
[----:B------:R-:W-:Y:S06]  /*1780*/  @P0 BRA `(.L_x_17349) ;  /* 0x0000000000100947 */ /* 0x000fec0003800000 */
[----:B------:R-:W-:Y:S01]  /*1790*/  IMAD.MOV.U32 R0, RZ, RZ, R38 ;  /* 0x000000ffff007224 */ /* 0x000fe200078e0026 */
[----:B------:R-:W-:-:S07]  /*17a0*/  MOV R38, 0x17c0 ;  /* 0x000017c000267802 */ /* 0x000fce0000000f00 */
[----:B-----5:R-:W-:Y:S05]  /*17b0*/  CALL.REL.NOINC `($__internal_457_$__cuda_sm20_rcp_rn_f32_slowpath) ;  /* 0x00000038002c7944 */ /* 0x020fea0003c00000 */
[----:B------:R-:W-:Y:S05]  /*17c0*/  BRA `(.L_x_17350) ;  /* 0x0000000000107947 */ /* 0x000fea0003800000 */
.L_x_17349:
[----:B------:R-:W0:Y:S02]  /*17d0*/  MUFU.RCP R41, R38 ;  /* 0x0000002600297308 */ /* 0x000e240000001000 */
[----:B0-----:R-:W-:-:S04]  /*17e0*/  FFMA R0, R38, R41, -1 ;  /* 0xbf80000026007423 */ /* 0x001fc80000000029 */
[----:B------:R-:W-:-:S04]  /*17f0*/  FADD.FTZ R0, -R0, -RZ ;  /* 0x800000ff00007221 */ /* 0x000fc80000010100 */
[----:B------:R-:W-:-:S07]  /*1800*/  FFMA R41, R41, R0, R41 ;  /* 0x0000000029297223 */ /* 0x000fce0000000029 */
.L_x_17350:
[----:B------:R-:W-:Y:S05]  /*1810*/  BSYNC B1 ;  /* 0x0000000000017941 */ /* 0x000fea0003800000 */
.L_x_17348:
        /* <DEDUP_REMOVED lines=23> */
[----:B-----5:R-:W-:Y:S05]  /*1990*/  CALL.REL.NOINC `($__internal_457_$__cuda_sm20_rcp_rn_f32_slowpath) ;  /* 0x0000003400b47944 */ /* 0x020fea0003c00000 */
[----:B------:R-:W-:Y:S05]  /*19a0*/  BRA `(.L_x_17353) ;  /* 0x0000000000107947 */ /* 0x000fea0003800000 */
.L_x_17352:
[----:B------:R-:W0:Y:S02]  /*19b0*/  MUFU.RCP R41, R46 ;  /* 0x0000002e00297308 */ /* 0x000e240000001000 */
[----:B0-----:R-:W-:-:S04]  /*19c0*/  FFMA R0, R46, R41, -1 ;  /* 0xbf8000002e007423 */ /* 0x001fc80000000029 */
[----:B------:R-:W-:-:S04]  /*19d0*/  FADD.FTZ R0, -R0, -RZ ;  /* 0x800000ff00007221 */ /* 0x000fc80000010100 */
[----:B------:R-:W-:-:S07]  /*19e0*/  FFMA R41, R41, R0, R41 ;  /* 0x0000000029297223 */ /* 0x000fce0000000029 */
.L_x_17353:
[----:B------:R-:W-:Y:S05]  /*19f0*/  BSYNC B1 ;  /* 0x0000000000017941 */ /* 0x000fea0003800000 */
.L_x_17351:
        /* <DEDUP_REMOVED lines=25> */
[----:B-----5:R-:W-:Y:S05]  /*1b90*/  CALL.REL.NOINC `($__internal_457_$__cuda_sm20_rcp_rn_f32_slowpath) ;  /* 0x0000003400347944 */ /* 0x020fea0003c00000 */
[----:B------:R-:W-:Y:S05]  /*1ba0*/  BRA `(.L_x_17356) ;  /* 0x0000000000107947 */ /* 0x000fea0003800000 */
.L_x_17355:
[----:B------:R-:W0:Y:S02]  /*1bb0*/  MUFU.RCP R41, R46 ;  /* 0x0000002e00297308 */ /* 0x000e240000001000 */
[----:B0-----:R-:W-:-:S04]  /*1bc0*/  FFMA R0, R46, R41, -1 ;  /* 0xbf8000002e007423 */ /* 0x001fc80000000029 */
[----:B------:R-:W-:-:S04]  /*1bd0*/  FADD.FTZ R0, -R0, -RZ ;  /* 0x800000ff00007221 */ /* 0x000fc80000010100 */
[----:B------:R-:W-:-:S07]  /*1be0*/  FFMA R41, R41, R0, R41 ;  /* 0x0000000029297223 */ /* 0x000fce0000000029 */
.L_x_17356:
[----:B------:R-:W-:Y:S05]  /*1bf0*/  BSYNC B1 ;  /* 0x0000000000017941 */ /* 0x000fea0003800000 */
.L_x_17354:
        /* <DEDUP_REMOVED lines=25> */
.L_x_17358:
[----:B------:R-:W0:Y:S02]  /*1d90*/  MUFU.RCP R41, R46 ;  /* 0x0000002e00297308 */ /* 0x000e240000001000 */
[----:B0-----:R-:W-:-:S04]  /*1da0*/  FFMA R0, R46, R41, -1 ;  /* 0xbf8000002e007423 */ /* 0x001fc80000000029 */
[----:B------:R-:W-:-:S04]  /*1db0*/  FADD.FTZ R0, -R0, -RZ ;  /* 0x800000ff00007221 */ /* 0x000fc80000010100 */
[----:B------:R-:W-:-:S07]  /*1dc0*/  FFMA R41, R41, R0, R41 ;  /* 0x0000000029297223 */ /* 0x000fce0000000029 */
.L_x_17359:
[----:B------:R-:W-:Y:S05]  /*1dd0*/  BSYNC B1 ;  /* 0x0000000000017941 */ /* 0x000fea0003800000 */
.L_x_17357:
        /* <DEDUP_REMOVED lines=16> */
[----:B------:R-:W-:Y:S02]  /*1ee0*/  @!P0 F2FP.F16.F32.PACK_AB R49, R0, R37 ;  /* 0x000000250031823e */ /* 0x000fe400000000ff */
        /* <DEDUP_REMOVED lines=11> */
[----:B------:R-:W-:-:S03]  /*1fa0*/  @!P0 F2FP.F16.F32.PACK_AB R3, R57, R50 ;  /* 0x000000323903823e */ /* 0x000fc600000000ff */
        /* <DEDUP_REMOVED lines=52> */
[----:B------:R-:W-:Y:S01]  /*22f0*/  F2FP.F16.F32.PACK_AB R37, R50, R37 ;  /* 0x000000253225723e */ /* 0x000fe200000000ff */
[----:B------:R-:W-:Y:S01]  /*2300*/  IMAD.X R48, RZ, RZ, R46, P1 ;  /* 0x000000ffff307224 */ /* 0x000fe200008e062e */
[----:B------:R-:W-:-:S02]  /*2310*/  FMNMX R4, |R53|, R4, !PT ;  /* 0x0000000435047209 */ /* 0x000fc40007800200 */
[----:B------:R-:W-:Y:S01]  /*2320*/  F2FP.F16.F32.PACK_AB R23, R57, R0 ;  /* 0x000000003917723e */ /* 0x000fe200000000ff */
[----:B------:R-:W-:Y:S06]  /*2330*/  @P0 BRA `(.L_x_17361) ;  /* 0x0000000000100947 */ /* 0x000fec0003800000 */
[----:B------:R-:W-:Y:S02]  /*2340*/  MOV R0, R38 ;  /* 0x0000002600007202 */ /* 0x000fe40000000f00 */
[----:B------:R-:W-:-:S07]  /*2350*/  MOV R38, 0x2370 ;  /* 0x0000237000267802 */ /* 0x000fce0000000f00 */
[----:B-----5:R-:W-:Y:S05]  /*2360*/  CALL.REL.NOINC `($__internal_457_$__cuda_sm20_rcp_rn_f32_slowpath) ;  /* 0x0000002c00407944 */ /* 0x020fea0003c00000 */
[----:B------:R-:W-:Y:S05]  /*2370*/  BRA `(.L_x_17362) ;  /* 0x0000000000107947 */ /* 0x000fea0003800000 */
.L_x_17361:
[----:B------:R-:W0:Y:S02]  /*2380*/  MUFU.RCP R41, R38 ;  /* 0x0000002600297308 */ /* 0x000e240000001000 */
[----:B0-----:R-:W-:-:S04]  /*2390*/  FFMA R0, R38, R41, -1 ;  /* 0xbf80000026007423 */ /* 0x001fc80000000029 */
[----:B------:R-:W-:-:S04]  /*23a0*/  FADD.FTZ R0, -R0, -RZ ;  /* 0x800000ff00007221 */ /* 0x000fc80000010100 */
[----:B------:R-:W-:-:S07]  /*23b0*/  FFMA R41, R41, R0, R41 ;  /* 0x0000000029297223 */ /* 0x000fce0000000029 */
.L_x_17362:
[----:B------:R-:W-:Y:S05]  /*23c0*/  BSYNC B1 ;  /* 0x0000000000017941 */ /* 0x000fea0003800000 */
.L_x_17360:
        /* <DEDUP_REMOVED lines=25> */
.L_x_17364:
[----:B------:R-:W0:Y:S02]  /*2560*/  MUFU.RCP R41, R46 ;  /* 0x0000002e00297308 */ /* 0x000e240000001000 */
[----:B0-----:R-:W-:-:S04]  /*2570*/  FFMA R0, R46, R41, -1 ;  /* 0xbf8000002e007423 */ /* 0x001fc80000000029 */
[----:B------:R-:W-:-:S04]  /*2580*/  FADD.FTZ R0, -R0, -RZ ;  /* 0x800000ff00007221 */ /* 0x000fc80000010100 */
[----:B------:R-:W-:-:S07]  /*2590*/  FFMA R41, R41, R0, R41 ;  /* 0x0000000029297223 */ /* 0x000fce0000000029 */
.L_x_17365:
[----:B------:R-:W-:Y:S05]  /*25a0*/  BSYNC B1 ;  /* 0x0000000000017941 */ /* 0x000fea0003800000 */
.L_x_17363:
        /* <DEDUP_REMOVED lines=27> */
.L_x_17367:
[----:B------:R-:W0:Y:S02]  /*2760*/  MUFU.RCP R41, R46 ;  /* 0x0000002e00297308 */ /* 0x000e240000001000 */
[----:B0-----:R-:W-:-:S04]  /*2770*/  FFMA R0, R46, R41, -1 ;  /* 0xbf8000002e007423 */ /* 0x001fc80000000029 */
[----:B------:R-:W-:-:S04]  /*2780*/  FADD.FTZ R0, -R0, -RZ ;  /* 0x800000ff00007221 */ /* 0x000fc80000010100 */
[----:B------:R-:W-:-:S07]  /*2790*/  FFMA R41, R41, R0, R41 ;  /* 0x0000000029297223 */ /* 0x000fce0000000029 */
.L_x_17368:
[----:B------:R-:W-:Y:S05]  /*27a0*/  BSYNC B1 ;  /* 0x0000000000017941 */ /* 0x000fea0003800000 */
.L_x_17366:
        /* <DEDUP_REMOVED lines=24> */
[----:B------:R-:W-:Y:S01]  /*2930*/  IMAD.MOV.U32 R39, RZ, RZ, R41 ;  /* 0x000000ffff277224 */ /* 0x000fe200078e0029 */
[----:B------:R-:W-:Y:S06]  /*2940*/  BRA `(.L_x_17371) ;  /* 0x0000000000107947 */ /* 0x000fec0003800000 */
.L_x_17370:
[----:B------:R-:W0:Y:S02]  /*2950*/  MUFU.RCP R39, R46 ;  /* 0x0000002e00277308 */ /* 0x000e240000001000 */
[----:B0-----:R-:W-:-:S04]  /*2960*/  FFMA R0, R46, R39, -1 ;  /* 0xbf8000002e007423 */ /* 0x001fc80000000027 */
[----:B------:R-:W-:-:S04]  /*2970*/  FADD.FTZ R0, -R0, -RZ ;  /* 0x800000ff00007221 */ /* 0x000fc80000010100 */
[----:B------:R-:W-:-:S07]  /*2980*/  FFMA R39, R39, R0, R39 ;  /* 0x0000000027277223 */ /* 0x000fce0000000027 */
.L_x_17371:
[----:B------:R-:W-:Y:S05]  /*2990*/  BSYNC B1 ;  /* 0x0000000000017941 */ /* 0x000fea0003800000 */
.L_x_17369:
        /* <DEDUP_REMOVED lines=27> */
[-C--:B------:R-:W-:Y:S01]  /*2b50*/  @!P0 F2FP.F16.F32.PACK_AB R53, R0, R9.reuse ;  /* 0x000000090035823e */ /* 0x080fe200000000ff */
[----:B------:R-:W-:Y:S01]  /*2b60*/  FMUL R55, R49, R18 ;  /* 0x0000001231377220 */ /* 0x000fe20000400000 */
[----:B------:R-:W-:Y:S01]  /*2b70*/  IMAD.U32 R19, R11, 0x10000, RZ ;  /* 0x000100000b137824 */ /* 0x000fe200078e00ff */
[----:B------:R-:W-:Y:S01]  /*2b80*/  F2FP.F16.F32.PACK_AB R9, R50, R9 ;  /* 0x000000093209723e */ /* 0x000fe200000000ff */
[----:B------:R-:W-:Y:S01]  /*2b90*/  @!P0 IMAD.X R48, R48, 0x1, R35, P1 ;  /* 0x0000000130308824 */ /* 0x000fe200008e0623 */
[----:B------:R1:W-:Y:S01]  /*2ba0*/  @!P0 STG.E desc[UR8][R38.64], R53 ;  /* 0x0000003526008986 */ /* 0x0003e2000c101908 */
[----:B------:R-:W-:-:S02]  /*2bb0*/  @!P0 LEA R40, P1, R21, R16, 0x2 ;  /* 0x0000001015288211 */ /* 0x000fc400078210ff */
[----:B------:R-:W-:Y:S02]  /*2bc0*/  PRMT R11, R11, 0x7632, R11 ;  /* 0x000076320b0b7816 */ /* 0x000fe4000000000b */
[----:B------:R-:W-:Y:S02]  /*2bd0*/  @!P0 LEA.HI.X R41, R21, R14, R48, 0x2, P1 ;  /* 0x0000000e15298211 */ /* 0x000fe400008f1430 */
[----:B------:R-:W-:Y:S02]  /*2be0*/  @!P0 F2FP.F16.F32.PACK_AB R21, R55, R50 ;  /* 0x000000323715823e */ /* 0x000fe400000000ff */
        /* <DEDUP_REMOVED lines=10> */
[----:B------:R-:W-:-:S09]  /*2c90*/  F2FP.F16.F32.PACK_AB R6, R55, R0 ;  /* 0x000000003706723e */ /* 0x000fd200000000ff */
[----:B0-----:R-:W-:Y:S05]  /*2ca0*/  @P0 BRA `(.L_x_17373) ;  /* 0x0000000000100947 */ /* 0x001fea0003800000 */
[----:B------:R-:W-:Y:S02]  /*2cb0*/  MOV R0, R46 ;  /* 0x0000002e00007202 */ /* 0x000fe40000000f00 */
[----:B------:R-:W-:-:S07]  /*2cc0*/  MOV R38, 0x2ce0 ;  /* 0x00002ce000267802 */ /* 0x000fce0000000f00 */
[----:B------:R-:W-:Y:S05]  /*2cd0*/  CALL.REL.NOINC `($__internal_457_$__cuda_sm20_rcp_rn_f32_slowpath) ;  /* 0x0000002000e47944 */ /* 0x000fea0003c00000 */
[----:B------:R-:W-:Y:S05]  /*2ce0*/  BRA `(.L_x_17374) ;  /* 0x0000000000107947 */ /* 0x000fea0003800000 */
.L_x_17373:
[----:B------:R-:W0:Y:S02]  /*2cf0*/  MUFU.RCP R41, R46 ;  /* 0x0000002e00297308 */ /* 0x000e240000001000 */
[----:B0-----:R-:W-:-:S04]  /*2d00*/  FFMA R0, R46, R41, -1 ;  /* 0xbf8000002e007423 */ /* 0x001fc80000000029 */
[----:B------:R-:W-:-:S04]  /*2d10*/  FADD.FTZ R0, -R0, -RZ ;  /* 0x800000ff00007221 */ /* 0x000fc80000010100 */
[----:B------:R-:W-:-:S07]  /*2d20*/  FFMA R41, R41, R0, R41 ;  /* 0x0000000029297223 */ /* 0x000fce0000000029 */
.L_x_17374:
[----:B------:R-:W-:Y:S05]  /*2d30*/  BSYNC B1 ;  /* 0x0000000000017941 */ /* 0x000fea0003800000 */
.L_x_17372:
        /* <DEDUP_REMOVED lines=23> */
[----:B------:R-:W-:Y:S05]  /*2eb0*/  CALL.REL.NOINC `($__internal_457_$__cuda_sm20_rcp_rn_f32_slowpath) ;  /* 0x00000020006c7944 */ /* 0x000fea0003c00000 */
[----:B------:R-:W-:Y:S05]  /*2ec0*/  BRA `(.L_x_17377) ;  /* 0x0000000000107947 */ /* 0x000fea0003800000 */
.L_x_17376:
[----:B------:R-:W0:Y:S02]  /*2ed0*/  MUFU.RCP R41, R40 ;  /* 0x0000002800297308 */ /* 0x000e240000001000 */
[----:B0-----:R-:W-:-:S04]  /*2ee0*/  FFMA R0, R40, R41, -1 ;  /* 0xbf80000028007423 */ /* 0x001fc80000000029 */
[----:B------:R-:W-:-:S04]  /*2ef0*/  FADD.FTZ R0, -R0, -RZ ;  /* 0x800000ff00007221 */ /* 0x000fc80000010100 */
[----:B------:R-:W-:-:S07]  /*2f00*/  FFMA R41, R41, R0, R41 ;  /* 0x0000000029297223 */ /* 0x000fce0000000029 */
.L_x_17377:
[----:B------:R-:W-:Y:S05]  /*2f10*/  BSYNC B1 ;  /* 0x0000000000017941 */ /* 0x000fea0003800000 */
.L_x_17375:
        /* <DEDUP_REMOVED lines=25> */
[----:B------:R-:W-:Y:S05]  /*30b0*/  CALL.REL.NOINC `($__internal_457_$__cuda_sm20_rcp_rn_f32_slowpath) ;  /* 0x0000001c00ec7944 */ /* 0x000fea0003c00000 */
[----:B------:R-:W-:Y:S05]  /*30c0*/  BRA `(.L_x_17380) ;  /* 0x0000000000107947 */ /* 0x000fea0003800000 */
.L_x_17379:
[----:B------:R-:W0:Y:S02]  /*30d0*/  MUFU.RCP R41, R40 ;  /* 0x0000002800297308 */ /* 0x000e240000001000 */
[----:B0-----:R-:W-:-:S04]  /*30e0*/  FFMA R0, R40, R41, -1 ;  /* 0xbf80000028007423 */ /* 0x001fc80000000029 */
[----:B------:R-:W-:-:S04]  /*30f0*/  FADD.FTZ R0, -R0, -RZ ;  /* 0x800000ff00007221 */ /* 0x000fc80000010100 */
[----:B------:R-:W-:-:S07]  /*3100*/  FFMA R41, R41, R0, R41 ;  /* 0x0000000029297223 */ /* 0x000fce0000000029 */
.L_x_17380:
[----:B------:R-:W-:Y:S05]  /*3110*/  BSYNC B1 ;  /* 0x0000000000017941 */ /* 0x000fea0003800000 */
.L_x_17378:
        /* <DEDUP_REMOVED lines=23> */
[----:B------:R-:W-:Y:S05]  /*3290*/  CALL.REL.NOINC `($__internal_457_$__cuda_sm20_rcp_rn_f32_slowpath) ;  /* 0x0000001c00747944 */ /* 0x000fea0003c00000 */
[----:B------:R-:W-:Y:S05]  /*32a0*/  BRA `(.L_x_17383) ;  /* 0x0000000000107947 */ /* 0x000fea0003800000 */
.L_x_17382:
[----:B------:R-:W0:Y:S02]  /*32b0*/  MUFU.RCP R41, R40 ;  /* 0x0000002800297308 */ /* 0x000e240000001000 */
[----:B0-----:R-:W-:-:S04]  /*32c0*/  FFMA R0, R40, R41, -1 ;  /* 0xbf80000028007423 */ /* 0x001fc80000000029 */
[----:B------:R-:W-:-:S04]  /*32d0*/  FADD.FTZ R0, -R0, -RZ ;  /* 0x800000ff00007221 */ /* 0x000fc80000010100 */
[----:B------:R-:W-:-:S07]  /*32e0*/  FFMA R41, R41, R0, R41 ;  /* 0x0000000029297223 */ /* 0x000fce0000000029 */
.L_x_17383:
[----:B------:R-:W-:Y:S05]  /*32f0*/  BSYNC B1 ;  /* 0x0000000000017941 */ /* 0x000fea0003800000 */
.L_x_17381:
        /* <DEDUP_REMOVED lines=26> */
[----:B------:R-:W-:Y:S01]  /*34a0*/  F2FP.F16.F32.PACK_AB R22, R43, R20 ;  /* 0x000000142b16723e */ /* 0x000fe200000000ff */
        /* <DEDUP_REMOVED lines=29> */
[----:B------:R-:W-:Y:S02]  /*3680*/  @!P0 F2FP.F16.F32.PACK_AB R7, R37, R20 ;  /* 0x000000142507823e */ /* 0x000fe400000000ff */
[----:B------:R-:W-:Y:S02]  /*3690*/  LEA R10, P1, R32, R9, 0x5 ;  /* 0x00000009200a7211 */ /* 0x000fe400078228ff */
[----:B------:R-:W-:Y:S01]  /*36a0*/  @!P0 F2FP.F16.F32.PACK_AB R9, R16, R43 ;  /* 0x0000002b1009823e */ /* 0x000fe200000000ff */
        /* <DEDUP_REMOVED lines=8> */
[----:B------:R-:W-:Y:S02]  /*3730*/  F2FP.F16.F32.PACK_AB R14, R16, R37 ;  /* 0x00000025100e723e */ /* 0x000fe400000000ff */
        /* <DEDUP_REMOVED lines=21> */
.L_x_17388:
        /* <DEDUP_REMOVED lines=51> */
.L_x_17387:
[----:B------:R-:W-:Y:S05]  /*3bc0*/  BSYNC B1 ;  /* 0x0000000000017941 */ /* 0x000fea0003800000 */
.L_x_17386:
        /* <DEDUP_REMOVED lines=16> */
.L_x_17390:
[----:B------:R-:W-:Y:S05]  /*3cd0*/  BSYNC B1 ;  /* 0x0000000000017941 */ /* 0x000fea0003800000 */
.L_x_17389:
        /* <DEDUP_REMOVED lines=25> */
.L_x_17385:
[----:B------:R-:W-:Y:S05]  /*3e70*/  BSYNC B0 ;  /* 0x0000000000007941 */ /* 0x000fea0003800000 */
.L_x_17384:
        /* <DEDUP_REMOVED lines=28> */
.L_x_17396:
        /* <DEDUP_REMOVED lines=53> */
.L_x_17395:
[----:B---3--:R-:W-:-:S07]  /*4390*/  VIADD R2, R24, 0x5 ;  /* 0x0000000518027836 */ /* 0x008fce0000000000 */
.L_x_17394:
[----:B------:R-:W-:Y:S05]  /*43a0*/  BSYNC B1 ;  /* 0x0000000000017941 */ /* 0x000fea0003800000 */
.L_x_17393:
        /* <DEDUP_REMOVED lines=18> */
.L_x_17398:
[----:B------:R-:W-:Y:S05]  /*44d0*/  BSYNC B1 ;  /* 0x0000000000017941 */ /* 0x000fea0003800000 */
.L_x_17397:
        /* <DEDUP_REMOVED lines=24> */
.L_x_17392:
[----:B------:R-:W-:Y:S05]  /*4660*/  BSYNC B0 ;  /* 0x0000000000007941 */ /* 0x000fea0003800000 */
.L_x_17391:
        /* <DEDUP_REMOVED lines=43> */
.L_x_17409:
[----:B-1----:R-:W-:-:S07]  /*4920*/  FMNMX R5, R2, R5, !PT ;  /* 0x0000000502057209 */ /* 0x002fce0007800000 */
.L_x_17401:
[----:B------:R-:W-:Y:S05]  /*4930*/  BSYNC B0 ;  /* 0x0000000000007941 */ /* 0x000fea0003800000 */
.L_x_17400:
[----:B------:R-:W-:Y:S01]  /*4940*/  ISETP.NE.AND P0, PT, R36, RZ, PT ;  /* 0x000000ff2400720c */ /* 0x000fe20003f05270 */
[----:B------:R-:W-:-:S12]  /*4950*/  BSSY B0, `(.L_x_17399) ;  /* 0x0000004000007945 */ /* 0x000fd80003800000 */
[----:B------:R-:W-:Y:S05]  /*4960*/  @P0 BRA `(.L_x_17403) ;  /* 0x0000000000080947 */ /* 0x000fea0003800000 */
[----:B0-----:R-:W0:Y:S02]  /*4970*/  LDC.64 R2, c[0x0][0x238] ;  /* 0x00008e00ff027b82 */ /* 0x001e240000000a00 */
[----:B0-----:R1:W-:Y:S02]  /*4980*/  REDG.E.MAX.S32.STRONG.GPU desc[UR8][R2.64], R5 ;  /* 0x000000050200798e */ /* 0x0013e4000d10e388 */
.L_x_17403:
[----:B------:R-:W-:Y:S05]  /*4990*/  BSYNC B0 ;  /* 0x0000000000007941 */ /* 0x000fea0003800000 */
.L_x_17399:
        /* <DEDUP_REMOVED lines=12> */
[----:B0123--:R-:W-:Y:S05]  /*4a60*/  CALL.REL.NOINC `($__internal_457_$__cuda_sm20_rcp_rn_f32_slowpath) ;  /* 0x0000000400807944 */ /* 0x00ffea0003c00000 */
[----:B------:R-:W-:Y:S05]  /*4a70*/  BRA `(.L_x_17405) ;  /* 0x0000000000107947 */ /* 0x000fea0003800000 */
.L_x_17404:
[----:B------:R-:W4:Y:S02]  /*4a80*/  MUFU.RCP R41, R18 ;  /* 0x0000001200297308 */ /* 0x000f240000001000 */
[----:B----4-:R-:W-:-:S04]  /*4a90*/  FFMA R0, R41, R18, -1 ;  /* 0xbf80000029007423 */ /* 0x010fc80000000012 */
[----:B------:R-:W-:-:S04]  /*4aa0*/  FADD.FTZ R0, -R0, -RZ ;  /* 0x800000ff00007221 */ /* 0x000fc80000010100 */
[----:B------:R-:W-:-:S07]  /*4ab0*/  FFMA R41, R41, R0, R41 ;  /* 0x0000000029297223 */ /* 0x000fce0000000029 */
.L_x_17405:
[----:B01-3--:R-:W0:Y:S02]  /*4ac0*/  LDC.64 R2, c[0x0][0x240] ;  /* 0x00009000ff027b82 */ /* 0x00be240000000a00 */
[----:B0-----:R-:W-:Y:S01]  /*4ad0*/  STG.E desc[UR8][R2.64], R41 ;  /* 0x0000002902007986 */ /* 0x001fe2000c101908 */
[----:B------:R-:W-:Y:S05]  /*4ae0*/  EXIT ;  /* 0x000000000000794d */ /* 0x000fea0003800000 */
.L_x_17402:
[----:B------:R-:W-:Y:S01]  /*4af0*/  HFMA2.MMA R7, -RZ, RZ, 0, 2.384185791015625e-07 ;  /* 0x00000004ff077435 */ /* 0x000fe200000001ff */
[----:B------:R-:W-:Y:S02]  /*4b00*/  IMAD.MOV.U32 R9, RZ, RZ, 0x1f ;  /* 0x0000001fff097424 */ /* 0x000fe400078e00ff */
[----:B------:R-:W-:-:S08]  /*4b10*/  IMAD.MOV.U32 R4, RZ, RZ, -0x1 ;  /* 0xffffffffff047424 */ /* 0x000fd000078e00ff */
[----:B01----:R-:W-:Y:S05]  /*4b20*/  WARPSYNC.COLLECTIVE R4, `(.L_x_17406) ;  /* 0x0000000004087348 */ /* 0x003fea0003c00000 */
[----:B-1----:R1:W2:Y:S02]  /*4b30*/  SHFL.DOWN P0, R5, R0, R7, R9 ;  /* 0x0800000700057389 */ /* 0x0022a40000000009 */
[----:B012---:R-:W-:Y:S01]  /*4b40*/  ENDCOLLECTIVE ;  /* 0x000000000000791b */ /* 0x007fe20003800000 */
.L_x_17406:
[----:B------:R-:W-:Y:S01]  /*4b50*/  IMAD.MOV.U32 R7, RZ, RZ, 0x2 ;  /* 0x00000002ff077424 */ /* 0x000fe200078e00ff */
[----:B------:R-:W-:-:S04]  /*4b60*/  MOV R3, R5 ;  /* 0x0000000500037202 */ /* 0x000fc80000000f00 */
[----:B------:R-:W-:-:S05]  /*4b70*/  FMNMX R3, R3, R0, !PT ;  /* 0x0000000003037209 */ /* 0x000fca0007800000 */
[----:B------:R-:W-:-:S07]  /*4b80*/  IMAD.MOV.U32 R0, RZ, RZ, R3 ;  /* 0x000000ffff007224 */ /* 0x000fce00078e0003 */
[----:B------:R-:W-:Y:S05]  /*4b90*/  WARPSYNC.COLLECTIVE R4, `(.L_x_17407) ;  /* 0x0000000004087348 */ /* 0x000fea0003c00000 */
[----:B------:R0:W1:Y:S02]  /*4ba0*/  SHFL.DOWN P0, R5, R0, R7, R9 ;  /* 0x0800000700057389 */ /* 0x0000640000000009 */
[----:B01----:R-:W-:Y:S01]  /*4bb0*/  ENDCOLLECTIVE ;  /* 0x000000000000791b */ /* 0x003fe20003800000 */
.L_x_17407:
[----:B------:R-:W-:Y:S01]  /*4bc0*/  IMAD.MOV.U32 R7, RZ, RZ, 0x1 ;  /* 0x00000001ff077424 */ /* 0x000fe200078e00ff */
[----:B------:R-:W-:-:S04]  /*4bd0*/  MOV R2, R5 ;  /* 0x0000000500027202 */ /* 0x000fc80000000f00 */
[----:B------:R-:W-:-:S05]  /*4be0*/  FMNMX R2, R3, R2, !PT ;  /* 0x0000000203027209 */ /* 0x000fca0007800000 */
[----:B------:R-:W-:-:S07]  /*4bf0*/  IMAD.MOV.U32 R0, RZ, RZ, R2 ;  /* 0x000000ffff007224 */ /* 0x000fce00078e0002 */
[----:B------:R-:W-:Y:S05]  /*4c00*/  WARPSYNC.COLLECTIVE R4, `(.L_x_17408) ;  /* 0x0000000004087348 */ /* 0x000fea0003c00000 */
[----:B------:R0:W1:Y:S02]  /*4c10*/  SHFL.DOWN P0, R5, R0, R7, R9 ;  /* 0x0800000700057389 */ /* 0x0000640000000009 */
[----:B01----:R-:W-:Y:S01]  /*4c20*/  ENDCOLLECTIVE ;  /* 0x000000000000791b */ /* 0x003fe20003800000 */
.L_x_17408:
[----:B------:R-:W-:Y:S05]  /*4c30*/  BRA `(.L_x_17409) ;  /* 0xfffffffc00387947 */ /* 0x000fea000383ffff */
        .weak           $__internal_456_$__cuda_sm20_div_u64
        .type           $__internal_456_$__cuda_sm20_div_u64,@function
        .size           $__internal_456_$__cuda_sm20_div_u64,($__internal_457_$__cuda_sm20_rcp_rn_f32_slowpath - $__internal_456_$__cuda_sm20_div_u64)
$__internal_456_$__cuda_sm20_div_u64:
        /* <DEDUP_REMOVED lines=66> */
[----:B------:R-:W-:Y:S06]  /*5060*/  RET.REL.NODEC R2 `(_ZN18transformer_engine6detail38cast_transpose_fused_kernel_notalignedILb0ELb1ELb0EfNS_16CTDBiasDActParamI13__nv_bfloat16S3_6__halffEELi2ELi2ENS_5EmptyEXadL_ZNS_5dsiluIffEET_T0_RKS6_EEEEvT3_mmm) ;  /* 0xffffffac02e47950 */ /* 0x000fec0003c3ffff */
        .weak           $__internal_457_$__cuda_sm20_rcp_rn_f32_slowpath
        .type           $__internal_457_$__cuda_sm20_rcp_rn_f32_slowpath,@function
        .size           $__internal_457_$__cuda_sm20_rcp_rn_f32_slowpath,(.L_x_34942 - $__internal_457_$__cuda_sm20_rcp_rn_f32_slowpath)
$__internal_457_$__cuda_sm20_rcp_rn_f32_slowpath:
        /* <DEDUP_REMOVED lines=15> */
.L_x_17411:
        /* <DEDUP_REMOVED lines=33> */
.L_x_17413:
[----:B------:R0:W1:Y:S02]  /*5370*/  MUFU.RCP R41, R0 ;  /* 0x0000000000297308 */ /* 0x0000640000001000 */
.L_x_17412:
[----:B------:R-:W-:Y:S05]  /*5380*/  BSYNC B0 ;  /* 0x0000000000007941 */ /* 0x000fea0003800000 */
.L_x_17410:
[----:B------:R-:W-:-:S04]  /*5390*/  IMAD.MOV.U32 R39, RZ, RZ, 0x0 ;  /* 0x00000000ff277424 */ /* 0x000fc800078e00ff */
[----:B01----:R-:W-:Y:S05]  /*53a0*/  RET.REL.NODEC R38 `(_ZN18transformer_engine6detail38cast_transpose_fused_kernel_notalignedILb0ELb1ELb0EfNS_16CTDBiasDActParamI13__nv_bfloat16S3_6__halffEELi2ELi2ENS_5EmptyEXadL_ZNS_5dsiluIffEET_T0_RKS6_EEEEvT3_mmm) ;  /* 0xffffffac26147950 */ /* 0x003fea0003c3ffff */
.L_x_17414:
        /* <DEDUP_REMOVED lines=13> */
.L_x_34942:


//--------------------- .text._ZN18transformer_engine6detail38cast_transpose_fused_kernel_notalignedILb0ELb1ELb0EfNS_16CTDBiasDActParamI13__nv_bfloat16S3_ffEELi2ELi1ENS_5EmptyEXadL_ZNS_5dsiluIffEET_T0_RKS5_EEEEvT3_mmm --------------------------
	.section	.text._ZN18transformer_engine6detail38cast_transpose_fused_kernel_notalignedILb0ELb1ELb0EfNS_16CTDBiasDActParamI13__nv_bfloat16S3_ffEELi2ELi1ENS_5EmptyEXadL_ZNS_5dsiluIffEET_T0_RKS5_EEEEvT3_mmm,"ax",@progbits
	.align	128
        .global         _ZN18transformer_engine6detail38cast_transpose_fused_kernel_notalignedILb0ELb1ELb0EfNS_16CTDBiasDActParamI13__nv_bfloat16S3_ffEELi2ELi1ENS_5EmptyEXadL_ZNS_5dsiluIffEET_T0_RKS5_EEEEvT3_mmm
        .type           _ZN18transformer_engine6detail38cast_transpose_fused_kernel_notalignedILb0ELb1ELb0EfNS_16CTDBiasDActParamI13__nv_bfloat16S3_ffEELi2ELi1ENS_5EmptyEXadL_ZNS_5dsiluIffEET_T0_RKS5_EEEEvT3_mmm,@function
        .size           _ZN18transformer_engine6detail38cast_transpose_fused_kernel_notalignedILb0ELb1ELb0EfNS_16CTDBiasDActParamI13__nv_bfloat16S3_ffEELi2ELi1ENS_5EmptyEXadL_ZNS_5dsiluIffEET_T0_RKS5_EEEEvT3_mmm,(.L_x_34944 - _ZN18transformer_engine6detail38cast_transpose_fused_kernel_notalignedILb0ELb1ELb0EfNS_16CTDBiasDActParamI13__nv_bfloat16S3_ffEELi2ELi1ENS_5EmptyEXadL_ZNS_5dsiluIffEET_T0_RKS5_EEEEvT3_mmm)
        .other          _ZN18transformer_engine6detail38cast_transpose_fused_kernel_notalignedILb0ELb1ELb0EfNS_16CTDBiasDActParamI13__nv_bfloat16S3_ffEELi2ELi1ENS_5EmptyEXadL_ZNS_5dsiluIffEET_T0_RKS5_EEEEvT3_mmm,@"STO_CUDA_ENTRY STV_DEFAULT"
_ZN18transformer_engine6detail38cast_transpose_fused_kernel_notalignedILb0ELb1ELb0EfNS_16CTDBiasDActParamI13__nv_bfloat16S3_ffEELi2ELi1ENS_5EmptyEXadL_ZNS_5dsiluIffEET_T0_RKS5_EEEEvT3_mmm:
.text._ZN18transformer_engine6detail38cast_transpose_fused_kernel_notalignedILb0ELb1ELb0EfNS_16CTDBiasDActParamI13__nv_bfloat16S3_ffEELi2ELi1ENS_5EmptyEXadL_ZNS_5dsiluIffEET_T0_RKS5_EEEEvT3_mmm:
        /* <DEDUP_REMOVED lines=19> */
[----:B------:R-:W-:Y:S05]  /*0130*/  CALL.REL.NOINC `($__internal_458_$__cuda_sm20_div_u64) ;  /* 0x0000003400507944 */ /* 0x000fea0003c00000 */
        /* <DEDUP_REMOVED lines=9> */
.L_x_17415:
        /* <DEDUP_REMOVED lines=22> */
.L_x_17416:
[----:B------:R-:W-:Y:S01]  /*0330*/  ULDC.64 UR4, c[0x0][0x258] ;  /* 0x0000960000047ab9 */ /* 0x000fe20000000a00 */
[----:B------:R-:W-:Y:S01]  /*0340*/  ULDC.64 UR6, c[0x0][0x260] ;  /* 0x0000980000067ab9 */ /* 0x000fe20000000a00 */
[----:B------:R-:W-:Y:S01]  /*0350*/  USHF.R.U64 UR10, UR4, 0x1, UR5 ;  /* 0x00000001040a7899 */ /* 0x000fe20008001205 */
[C---:B------:R-:W-:Y:S01]  /*0360*/  SHF.L.U64.HI R0, R42.reuse, 0x5, R43 ;  /* 0x000000052a007819 */ /* 0x040fe2000001022b */
[----:B------:R-:W-:Y:S01]  /*0370*/  USHF.R.U32.HI UR11, URZ, 0x1, UR5 ;  /* 0x000000013f0b7899 */ /* 0x000fe20008011605 */
[C---:B------:R-:W-:Y:S01]  /*0380*/  LEA R9, P1, -R42.reuse, UR6, 0x5 ;  /* 0x000000062a097c11 */ /* 0x040fe2000f8229ff */
[----:B------:R-:W-:Y:S01]  /*0390*/  IMAD R5, R43, UR4, RZ ;  /* 0x000000042b057c24 */ /* 0x000fe2000f8e02ff */
[----:B------:R-:W-:Y:S01]  /*03a0*/  SHF.R.U32.HI R33, RZ, 0x3, R14 ;  /* 0x00000003ff217819 */ /* 0x000fe2000001160e */
[----:B------:R-:W-:Y:S01]  /*03b0*/  ULDC.64 UR8, c[0x0][0x208] ;  /* 0x0000820000087ab9 */ /* 0x000fe20000000a00 */
[C---:B------:R-:W-:Y:S01]  /*03c0*/  SHF.L.U64.HI R2, R19.reuse, 0x5, R6 ;  /* 0x0000000513027819 */ /* 0x040fe20000010206 */
[----:B------:R-:W-:Y:S01]  /*03d0*/  IMAD R5, R42, UR5, R5 ;  /* 0x000000052a057c24 */ /* 0x000fe2000f8e0205 */
[----:B------:R-:W-:-:S02]  /*03e0*/  LEA R8, P0, -R19, UR10, 0x5 ;  /* 0x0000000a13087c11 */ /* 0x000fc4000f8029ff */
[----:B------:R-:W-:Y:S02]  /*03f0*/  IADD3.X R0, ~R0, UR7, RZ, P1, !PT ;  /* 0x0000000700007c10 */ /* 0x000fe40008ffe5ff */
[----:B------:R-:W-:Y:S02]  /*0400*/  ISETP.LT.U32.AND P1, PT, R9, 0x20, PT ;  /* 0x000000200900780c */ /* 0x000fe40003f21070 */
[----:B------:R-:W-:Y:S02]  /*0410*/  LOP3.LUT R11, R33, 0x1ffffffc, RZ, 0xc0, !PT ;  /* 0x1ffffffc210b7812 */ /* 0x000fe400078ec0ff */
[----:B------:R-:W-:Y:S02]  /*0420*/  IADD3.X R2, ~R2, UR11, RZ, P0, !PT ;  /* 0x0000000b02027c10 */ /* 0x000fe400087fe5ff */
[----:B------:R-:W-:Y:S01]  /*0430*/  ISETP.LT.U32.AND P0, PT, R8, 0x20, PT ;  /* 0x000000200800780c */ /* 0x000fe20003f01070 */
[----:B------:R-:W-:Y:S01]  /*0440*/  IMAD.IADD R10, R14, 0x1, -R11 ;  /* 0x000000010e0a7824 */ /* 0x000fe200078e0a0b */
[----:B------:R-:W-:-:S02]  /*0450*/  ISETP.LT.U32.AND.EX P1, PT, R0, RZ, PT, P1 ;  /* 0x000000ff0000720c */ /* 0x000fc40003f21110 */
[----:B------:R-:W-:Y:S01]  /*0460*/  ISETP.LT.U32.AND.EX P0, PT, R2, RZ, PT, P0 ;  /* 0x000000ff0200720c */ /* 0x000fe20003f01100 */
[----:B------:R-:W-:Y:S01]  /*0470*/  IMAD.SHL.U32 R2, R19, 0x2, RZ ;  /* 0x0000000213027824 */ /* 0x000fe200078e00ff */
[----:B------:R-:W-:Y:S02]  /*0480*/  LOP3.LUT R17, R33, 0x1c, RZ, 0xc0, !PT ;  /* 0x0000001c21117812 */ /* 0x000fe400078ec0ff */
[----:B------:R-:W-:Y:S02]  /*0490*/  SEL R9, R9, 0x20, P1 ;  /* 0x0000002009097807 */ /* 0x000fe40000800000 */
[----:B------:R-:W-:Y:S01]  /*04a0*/  SEL R8, R8, 0x20, P0 ;  /* 0x0000002008087807 */ /* 0x000fe20000000000 */
[C---:B------:R-:W-:Y:S01]  /*04b0*/  IMAD.WIDE.U32 R40, R17.reuse, UR10, RZ ;  /* 0x0000000a11287c25 */ /* 0x040fe2000f8e00ff */
[----:B------:R-:W-:Y:S02]  /*04c0*/  LOP3.LUT R35, R10, 0x1f, RZ, 0xc0, !PT ;  /* 0x0000001f0a237812 */ /* 0x000fe400078ec0ff */
[C---:B------:R-:W-:Y:S01]  /*04d0*/  ISETP.GE.U32.AND P0, PT, R17.reuse, R9, PT ;  /* 0x000000091100720c */ /* 0x040fe20003f06070 */
[----:B------:R-:W-:Y:S01]  /*04e0*/  IMAD R25, R17, UR11, RZ ;  /* 0x0000000b11197c24 */ /* 0x000fe2000f8e02ff */
[----:B------:R-:W-:-:S02]  /*04f0*/  SHF.L.U64.HI R3, R19, 0x1, R6 ;  /* 0x0000000113037819 */ /* 0x000fc40000010206 */
[----:B------:R-:W-:Y:S01]  /*0500*/  ISETP.LT.U32.AND P0, PT, R35, R8, !P0 ;  /* 0x000000082300720c */ /* 0x000fe20004701070 */
[----:B------:R-:W-:Y:S02]  /*0510*/  IMAD.IADD R25, R41, 0x1, R25 ;  /* 0x0000000129197824 */ /* 0x000fe400078e0219 */
[----:B------:R-:W-:Y:S01]  /*0520*/  IMAD.WIDE.U32 R2, R42, UR4, R2 ;  /* 0x000000042a027c25 */ /* 0x000fe2000f8e0002 */
[----:B------:R-:W-:-:S03]  /*0530*/  ULDC.64 UR4, c[0x0][0x218] ;  /* 0x0000860000047ab9 */ /* 0x000fc60000000a00 */
[----:B------:R-:W-:Y:S02]  /*0540*/  IMAD.IADD R3, R3, 0x1, R5 ;  /* 0x0000000103037824 */ /* 0x000fe400078e0205 */
[----:B------:R-:W-:-:S03]  /*0550*/  IMAD.SHL.U32 R23, R2, 0x40, RZ ;  /* 0x0000004002177824 */ /* 0x000fc600078e00ff */
[----:B------:R-:W-:Y:S01]  /*0560*/  SHF.L.U64.HI R21, R2, 0x6, R3 ;  /* 0x0000000602157819 */ /* 0x000fe20000010203 */
[----:B------:R-:W-:Y:S01]  /*0570*/  @!P0 IMAD.MOV.U32 R34, RZ, RZ, RZ ;  /* 0x000000ffff228224 */ /* 0x000fe200078e00ff */
[----:B------:R-:W-:Y:S02]  /*0580*/  @P0 IADD3 R7, P2, R35, R40, RZ ;  /* 0x0000002823070210 */ /* 0x000fe40007f5e0ff */
[----:B------:R-:W-:-:S03]  /*0590*/  IADD3 R22, P1, R23, UR4, RZ ;  /* 0x0000000417167c10 */ /* 0x000fc6000ff3e0ff */
[----:B------:R-:W-:Y:S01]  /*05a0*/  @P0 IMAD.X R0, RZ, RZ, R25, P2 ;  /* 0x000000ffff000224 */ /* 0x000fe200010e0619 */
[----:B------:R-:W-:Y:S01]  /*05b0*/  IADD3.X R32, R21, UR5, RZ, P1, !PT ;  /* 0x0000000515207c10 */ /* 0x000fe20008ffe4ff */
[C---:B------:R-:W-:Y:S01]  /*05c0*/  @P0 IMAD.SHL.U32 R36, R7.reuse, 0x4, RZ ;  /* 0x0000000407240824 */ /* 0x040fe200078e00ff */
[----:B------:R-:W-:Y:S02]  /*05d0*/  ULDC.64 UR4, c[0x0][0x230] ;  /* 0x00008c0000047ab9 */ /* 0x000fe40000000a00 */
[----:B------:R-:W-:Y:S02]  /*05e0*/  @P0 SHF.L.U64.HI R7, R7, 0x2, R0 ;  /* 0x0000000207070819 */ /* 0x000fe40000010200 */
[----:B------:R-:W-:-:S04]  /*05f0*/  @P0 IADD3 R4, P1, R36, R22, RZ ;  /* 0x0000001624040210 */ /* 0x000fc80007f3e0ff */
[----:B------:R-:W-:-:S05]  /*0600*/  @P0 IADD3.X R5, R7, R32, RZ, P1, !PT ;  /* 0x0000002007050210 */ /* 0x000fca0000ffe4ff */
        /* <DEDUP_REMOVED lines=8> */
[----:B------:R-:W-:-:S02]  /*0690*/  LOP3.LUT R18, R18, 0x1f, RZ, 0xc0, !PT ;  /* 0x0000001f12127812 */ /* 0x000fc400078ec0ff */
[----:B------:R-:W-:Y:S01]  /*06a0*/  IADD3.X R21, R21, UR5, RZ, P3, !PT ;  /* 0x0000000515157c10 */ /* 0x000fe20009ffe4ff */
[----:B------:R-:W-:Y:S01]  /*06b0*/  IMAD.MOV.U32 R45, RZ, RZ, 0x3bbb989d ;  /* 0x3bbb989dff2d7424 */ /* 0x000fe200078e00ff */
[----:B------:R-:W-:Y:S01]  /*06c0*/  @P0 IADD3 R36, P3, R36, R23, RZ ;  /* 0x0000001724240210 */ /* 0x000fe20007f7e0ff */
[----:B------:R-:W-:Y:S01]  /*06d0*/  USHF.L.U64.HI UR7, UR6, 0x1, UR7 ;  /* 0x0000000106077899 */ /* 0x000fe20008010207 */
[----:B------:R-:W-:Y:S01]  /*06e0*/  ISETP.GE.U32.AND P2, PT, R16, R9, PT ;  /* 0x000000091000720c */ /* 0x000fe20003f46070 */
[----:B------:R-:W-:Y:S01]  /*06f0*/  ULDC.64 UR4, c[0x0][0x220] ;  /* 0x0000880000047ab9 */ /* 0x000fe20000000a00 */
[----:B------:R-:W1:Y:S01]  /*0700*/  @P1 LDC.64 R30, c[0x0][0x230] ;  /* 0x00008c00ff1e1b82 */ /* 0x000e620000000a00 */
[----:B------:R-:W-:Y:S01]  /*0710*/  @P0 IMAD.X R37, R7, 0x1, R21, P3 ;  /* 0x0000000107250824 */ /* 0x000fe200018e0615 */
[----:B------:R-:W-:-:S04]  /*0720*/  ISETP.LT.U32.AND P2, PT, R18, R8, !P2 ;  /* 0x000000081200720c */ /* 0x000fc80005741070 */
[----:B------:R3:W4:Y:S09]  /*0730*/  @P0 LDG.E R24, desc[UR8][R36.64] ;  /* 0x0000000824180981 */ /* 0x000732000c1e1900 */
[----:B------:R-:W-:-:S04]  /*0740*/  @P2 IADD3 R0, P4, P5, R18, UR10, R40 ;  /* 0x0000000a12002c10 */ /* 0x000fc8000fd9e028 */
[----:B0-----:R-:W-:Y:S01]  /*0750*/  @P2 IADD3.X R5, RZ, UR11, R25, P4, P5 ;  /* 0x0000000bff052c10 */ /* 0x001fe2000a7ea419 */
[----:B------:R-:W-:-:S03]  /*0760*/  @P2 IMAD.SHL.U32 R4, R0, 0x4, RZ ;  /* 0x0000000400042824 */ /* 0x000fc600078e00ff */
[----:B------:R-:W-:Y:S02]  /*0770*/  @P2 SHF.L.U64.HI R0, R0, 0x2, R5 ;  /* 0x0000000200002819 */ /* 0x000fe40000010205 */
[C---:B------:R-:W-:Y:S02]  /*0780*/  @P2 IADD3 R28, P3, R4.reuse, R23, RZ ;  /* 0x00000017041c2210 */ /* 0x040fe40007f7e0ff */
[----:B------:R-:W-:Y:S01]  /*0790*/  @P2 IADD3 R4, P4, R4, R22, RZ ;  /* 0x0000001604042210 */ /* 0x000fe20007f9e0ff */
[----:B---3--:R-:W-:Y:S02]  /*07a0*/  IMAD.MOV.U32 R37, RZ, RZ, 0x437c0000 ;  /* 0x437c0000ff257424 */ /* 0x008fe400078e00ff */
[C---:B------:R-:W-:Y:S02]  /*07b0*/  @P2 IMAD.X R29, R0.reuse, 0x1, R21, P3 ;  /* 0x00000001001d2824 */ /* 0x040fe400018e0615 */
[----:B------:R-:W-:Y:S02]  /*07c0*/  @P2 IMAD.X R5, R0, 0x1, R32, P4 ;  /* 0x0000000100052824 */ /* 0x000fe400020e0620 */
[----:B------:R-:W-:-:S02]  /*07d0*/  @!P2 IMAD.MOV.U32 R44, RZ, RZ, RZ ;  /* 0x000000ffff2ca224 */ /* 0x000fc400078e00ff */
[----:B------:R-:W-:-:S04]  /*07e0*/  @!P2 IMAD.MOV.U32 R39, RZ, RZ, RZ ;  /* 0x000000ffff27a224 */ /* 0x000fc800078e00ff */
[----:B------:R0:W5:Y:S01]  /*07f0*/  @P2 LDG.E R44, desc[UR8][R28.64] ;  /* 0x000000081c2c2981 */ /* 0x000162000c1e1900 */
[----:B------:R-:W-:-:S03]  /*0800*/  USHF.L.U32 UR6, UR6, 0x1, URZ ;  /* 0x0000000106067899 */ /* 0x000fc6000800063f */
[----:B------:R3:W5:Y:S01]  /*0810*/  @P2 LDG.E R39, desc[UR8][R4.64] ;  /* 0x0000000804272981 */ /* 0x000762000c1e1900 */
[----:B------:R-:W-:Y:S02]  /*0820*/  IMAD.MOV.U32 R7, RZ, RZ, 0x3f800000 ;  /* 0x3f800000ff077424 */ /* 0x000fe400078e00ff */
[----:B0-----:R-:W-:-:S04]  /*0830*/  IMAD R29, R19, UR7, RZ ;  /* 0x00000007131d7c24 */ /* 0x001fc8000f8e02ff */
[----:B-1----:R0:W5:Y:S01]  /*0840*/  @P1 LDG.E R7, desc[UR8][R30.64] ;  /* 0x000000081e071981 */ /* 0x002162000c1e1900 */
[----:B---3--:R-:W-:Y:S02]  /*0850*/  IMAD.MOV.U32 R4, RZ, RZ, R42 ;  /* 0x000000ffff047224 */ /* 0x008fe400078e002a */
[----:B------:R-:W-:Y:S02]  /*0860*/  IMAD.MOV.U32 R5, RZ, RZ, R43 ;  /* 0x000000ffff057224 */ /* 0x000fe400078e002b */
[----:B------:R-:W-:Y:S02]  /*0870*/  IMAD R29, R6, UR6, R29 ;  /* 0x00000006061d7c24 */ /* 0x000fe4000f8e021d */
[----:B------:R-:W-:-:S04]  /*0880*/  IMAD.WIDE.U32 R4, R19, UR6, R4 ;  /* 0x0000000613047c25 */ /* 0x000fc8000f8e0004 */
[C---:B------:R-:W-:Y:S01]  /*0890*/  IMAD.SHL.U32 R19, R2.reuse, 0x20, RZ ;  /* 0x0000002002137824 */ /* 0x040fe200078e00ff */
[----:B------:R-:W-:Y:S02]  /*08a0*/  SHF.L.U64.HI R2, R2, 0x5, R3 ;  /* 0x0000000502027819 */ /* 0x000fe40000010203 */
[----:B------:R-:W-:Y:S02]  /*08b0*/  IADD3 R3, R5, R29, RZ ;  /* 0x0000001d05037210 */ /* 0x000fe40007ffe0ff */
[----:B------:R-:W-:Y:S01]  /*08c0*/  LEA R6, P1, R19, UR4, 0x2 ;  /* 0x0000000413067c11 */ /* 0x000fe2000f8210ff */
[----:B------:R-:W-:Y:S02]  /*08d0*/  IMAD.SHL.U32 R15, R15, 0x20, RZ ;  /* 0x000000200f0f7824 */ /* 0x000fe400078e00ff */
[C---:B------:R-:W-:Y:S01]  /*08e0*/  IMAD.SHL.U32 R5, R4.reuse, 0x20, RZ ;  /* 0x0000002004057824 */ /* 0x040fe200078e00ff */
[----:B------:R-:W-:Y:S01]  /*08f0*/  SHF.L.U64.HI R4, R4, 0x5, R3 ;  /* 0x0000000504047819 */ /* 0x000fe20000010203 */
[----:B------:R-:W-:Y:S01]  /*0900*/  BSSY B0, `(.L_x_17417) ;  /* 0x000001b000007945 */ /* 0x000fe20003800000 */
[----:B------:R-:W-:-:S02]  /*0910*/  LEA.HI.X R3, R19, UR5, R2, 0x2, P1 ;  /* 0x0000000513037c11 */ /* 0x000fc400088f1402 */
[----:B------:R-:W-:Y:S01]  /*0920*/  LOP3.LUT R2, R15, 0xffffffe0, R14, 0xe2, !PT ;  /* 0xffffffe00f027812 */ /* 0x000fe200078ee20e */
[----:B--2---:R-:W-:-:S04]  /*0930*/  IMAD.U32 R20, R34, 0x10000, RZ ;  /* 0x0001000022147824 */ /* 0x004fc800078e00ff */
[----:B------:R-:W-:-:S04]  /*0940*/  FFMA.SAT R0, -R20, R45, 0.5 ;  /* 0x3f00000014007423 */ /* 0x000fc8000000212d */
[----:B------:R-:W-:-:S04]  /*0950*/  FFMA.RM R0, R0, R37, 12582913 ;  /* 0x4b40000100007423 */ /* 0x000fc80000004025 */
[----:B------:R-:W-:-:S04]  /*0960*/  FADD R37, R0, -12583039 ;  /* 0xcb40007f00257421 */ /* 0x000fc80000000000 */
[----:B------:R-:W-:-:S04]  /*0970*/  FFMA R37, -R20, 1.4426950216293334961, -R37 ;  /* 0x3fb8aa3b14257823 */ /* 0x000fc80000000925 */
[----:B------:R-:W-:-:S06]  /*0980*/  FFMA R37, -R20, 1.925963033500011079e-08, R37 ;  /* 0x32a5706014257823 */ /* 0x000fcc0000000125 */
[----:B------:R-:W1:Y:S01]  /*0990*/  MUFU.EX2 R37, R37 ;  /* 0x0000002500257308 */ /* 0x000e620000000800 */
[----:B------:R-:W-:-:S04]  /*09a0*/  IMAD.SHL.U32 R0, R0, 0x800000, RZ ;  /* 0x0080000000007824 */ /* 0x000fc800078e00ff */
[----:B-1----:R-:W-:-:S04]  /*09b0*/  FFMA R0, R0, R37, 1 ;  /* 0x3f80000000007423 */ /* 0x002fc80000000025 */
[----:B------:R-:W-:-:S05]  /*09c0*/  VIADD R28, R0, 0x1800000 ;  /* 0x01800000001c7836 */ /* 0x000fca0000000000 */
[----:B------:R-:W-:-:S04]  /*09d0*/  LOP3.LUT R28, R28, 0x7f800000, RZ, 0xc0, !PT ;  /* 0x7f8000001c1c7812 */ /* 0x000fc800078ec0ff */
[----:B------:R-:W-:Y:S01]  /*09e0*/  ISETP.GT.U32.AND P0, PT, R28, 0x1ffffff, PT ;  /* 0x01ffffff1c00780c */ /* 0x000fe20003f04070 */
[C---:B----4-:R-:W-:Y:S01]  /*09f0*/  IMAD.U32 R36, R24.reuse, 0x10000, RZ ;  /* 0x0001000018247824 */ /* 0x050fe200078e00ff */
[----:B------:R-:W-:Y:S02]  /*0a00*/  PRMT R24, R24, 0x7632, R24 ;  /* 0x0000763218187816 */ /* 0x000fe40000000018 */
[----:B------:R-:W-:-:S09]  /*0a10*/  PRMT R34, R34, 0x7632, R34 ;  /* 0x0000763222227816 */ /* 0x000fd20000000022 */
[----:B0-----:R-:W-:Y:S05]  /*0a20*/  @P0 BRA `(.L_x_17418) ;  /* 0x0000000000100947 */ /* 0x001fea0003800000 */
[----:B------:R-:W-:-:S07]  /*0a30*/  MOV R15, 0xa50 ;  /* 0x00000a50000f7802 */ /* 0x000fce0000000f00 */
[----:B-----5:R-:W-:Y:S05]  /*0a40*/  CALL.REL.NOINC `($__internal_459_$__cuda_sm20_rcp_rn_f32_slowpath) ;  /* 0x0000003000147944 */ /* 0x020fea0003c00000 */
[----:B------:R-:W-:Y:S01]  /*0a50*/  IMAD.MOV.U32 R15, RZ, RZ, R0 ;  /* 0x000000ffff0f7224 */ /* 0x000fe200078e0000 */
[----:B------:R-:W-:Y:S06]  /*0a60*/  BRA `(.L_x_17419) ;  /* 0x0000000000107947 */ /* 0x000fec0003800000 */
.L_x_17418:
[----:B------:R-:W0:Y:S02]  /*0a70*/  MUFU.RCP R15, R0 ;  /* 0x00000000000f7308 */ /* 0x000e240000001000 */
[----:B0-----:R-:W-:-:S04]  /*0a80*/  FFMA R19, R0, R15, -1 ;  /* 0xbf80000000137423 */ /* 0x001fc8000000000f */
[----:B------:R-:W-:-:S04]  /*0a90*/  FADD.FTZ R28, -R19, -RZ ;  /* 0x800000ff131c7221 */ /* 0x000fc80000010100 */
[----:B------:R-:W-:-:S07]  /*0aa0*/  FFMA R15, R15, R28, R15 ;  /* 0x0000001c0f0f7223 */ /* 0x000fce000000000f */
.L_x_17419:
[----:B------:R-:W-:Y:S05]  /*0ab0*/  BSYNC B0 ;  /* 0x0000000000007941 */ /* 0x000fea0003800000 */
.L_x_17417:
        /* <DEDUP_REMOVED lines=23> */
[----:B-----5:R-:W-:Y:S05]  /*0c30*/  CALL.REL.NOINC `($__internal_459_$__cuda_sm20_rcp_rn_f32_slowpath) ;  /* 0x0000002c00987944 */ /* 0x020fea0003c00000 */
[----:B------:R-:W-:Y:S05]  /*0c40*/  BRA `(.L_x_17422) ;  /* 0x0000000000107947 */ /* 0x000fea0003800000 */
.L_x_17421:
[----:B------:R-:W0:Y:S02]  /*0c50*/  MUFU.RCP R0, R29 ;  /* 0x0000001d00007308 */ /* 0x000e240000001000 */
[----:B0-----:R-:W-:-:S04]  /*0c60*/  FFMA R15, R29, R0, -1 ;  /* 0xbf8000001d0f7423 */ /* 0x001fc80000000000 */
[----:B------:R-:W-:-:S04]  /*0c70*/  FADD.FTZ R15, -R15, -RZ ;  /* 0x800000ff0f0f7221 */ /* 0x000fc80000010100 */
[----:B------:R-:W-:-:S07]  /*0c80*/  FFMA R0, R0, R15, R0 ;  /* 0x0000000f00007223 */ /* 0x000fce0000000000 */
.L_x_17422:
[----:B------:R-:W-:Y:S05]  /*0c90*/  BSYNC B0 ;  /* 0x0000000000007941 */ /* 0x000fea0003800000 */
.L_x_17420:
[CC--:B------:R-:W-:Y:S01]  /*0ca0*/  ISETP.GE.U32.AND P0, PT, R17.reuse, R9.reuse, PT ;  /* 0x000000091100720c */ /* 0x0c0fe20003f06070 */
[----:B------:R-:W-:Y:S02]  /*0cb0*/  VIADD R28, R17, 0x2 ;  /* 0x00000002111c7836 */ /* 0x000fe40000000000 */
[----:B------:R-:W-:Y:S01]  /*0cc0*/  FADD R15, -R0, 1 ;  /* 0x3f800000000f7421 */ /* 0x000fe20000000100 */
[----:B------:R-:W-:Y:S01]  /*0cd0*/  VIADD R20, R10, 0x1e ;  /* 0x0000001e0a147836 */ /* 0x000fe20000000000 */
[----:B------:R-:W-:Y:S02]  /*0ce0*/  ISETP.GE.U32.OR P0, PT, R35, R8, P0 ;  /* 0x000000082300720c */ /* 0x000fe40000706470 */
[----:B------:R-:W-:Y:S01]  /*0cf0*/  ISETP.GE.U32.AND P1, PT, R28, R9, PT ;  /* 0x000000091c00720c */ /* 0x000fe20003f26070 */
[----:B------:R-:W-:Y:S01]  /*0d00*/  FMUL R15, R15, R0 ;  /* 0x000000000f0f7220 */ /* 0x000fe20000400000 */
[----:B------:R-:W-:Y:S02]  /*0d10*/  LOP3.LUT R20, R20, 0x1f, RZ, 0xc0, !PT ;  /* 0x0000001f14147812 */ /* 0x000fe400078ec0ff */
[----:B------:R-:W-:Y:S01]  /*0d20*/  IADD3 R41, P2, R40, UR10, RZ ;  /* 0x0000000a28297c10 */ /* 0x000fe2000ff5e0ff */
[----:B------:R-:W-:Y:S01]  /*0d30*/  FFMA R15, R34, R15, R0 ;  /* 0x0000000f220f7223 */ /* 0x000fe20000000000 */
[----:B------:R-:W-:-:S02]  /*0d40*/  ISETP.LT.U32.AND P1, PT, R20, R8, !P1 ;  /* 0x000000081400720c */ /* 0x000fc40004f21070 */
[----:B------:R-:W-:Y:S01]  /*0d50*/  IADD3.X R38, R25, UR11, RZ, P2, !PT ;  /* 0x0000000b19267c10 */ /* 0x000fe200097fe4ff */
[----:B------:R-:W-:Y:S01]  /*0d60*/  FMUL R0, R24, R15 ;  /* 0x0000000f18007220 */ /* 0x000fe20000400000 */
[----:B-----5:R-:W-:Y:S01]  /*0d70*/  FMUL R24, R36, R7 ;  /* 0x0000000724187220 */ /* 0x020fe20000400000 */
[----:B------:R-:W-:-:S04]  /*0d80*/  @!P0 IADD3 R35, P3, R35, R40, RZ ;  /* 0x0000002823238210 */ /* 0x000fc80007f7e0ff */
[C---:B------:R-:W-:Y:S01]  /*0d90*/  @!P0 LEA R34, P2, R35.reuse, R6, 0x3 ;  /* 0x0000000623228211 */ /* 0x040fe200078418ff */
[----:B------:R-:W-:Y:S02]  /*0da0*/  @!P0 IMAD.X R28, RZ, RZ, R25, P3 ;  /* 0x000000ffff1c8224 */ /* 0x000fe400018e0619 */
[----:B------:R-:W-:Y:S01]  /*0db0*/  FMUL R25, R0, R7 ;  /* 0x0000000700197220 */ /* 0x000fe20000400000 */
[----:B------:R-:W-:Y:S02]  /*0dc0*/  @P1 IADD3 R19, P3, P4, R20, UR10, R41 ;  /* 0x0000000a14131c10 */ /* 0x000fe4000fc7e029 */
[----:B------:R-:W-:Y:S02]  /*0dd0*/  @!P0 LEA.HI.X R35, R35, R3, R28, 0x3, P2 ;  /* 0x0000000323238211 */ /* 0x000fe400010f1c1c */
[----:B------:R-:W-:Y:S01]  /*0de0*/  @P1 IADD3.X R30, RZ, UR11, R38, P3, P4 ;  /* 0x0000000bff1e1c10 */ /* 0x000fe20009fe8426 */
[C---:B------:R-:W-:Y:S02]  /*0df0*/  @P1 IMAD.SHL.U32 R28, R19.reuse, 0x4, RZ ;  /* 0x00000004131c1824 */ /* 0x040fe400078e00ff */
[----:B------:R0:W-:Y:S01]  /*0e00*/  @!P0 STG.E.64 desc[UR8][R34.64], R24 ;  /* 0x0000001822008986 */ /* 0x0001e2000c101b08 */
[----:B------:R-:W-:-:S02]  /*0e10*/  @P1 SHF.L.U64.HI R15, R19, 0x2, R30 ;  /* 0x00000002130f1819 */ /* 0x000fc4000001021e */
[C---:B------:R-:W-:Y:S02]  /*0e20*/  @P1 IADD3 R30, P2, R28.reuse, R23, RZ ;  /* 0x000000171c1e1210 */ /* 0x040fe40007f5e0ff */
[----:B------:R-:W-:-:S03]  /*0e30*/  @P1 IADD3 R28, P3, R28, R22, RZ ;  /* 0x000000161c1c1210 */ /* 0x000fc60007f7e0ff */
[C---:B------:R-:W-:Y:S01]  /*0e40*/  @P1 IMAD.X R31, R15.reuse, 0x1, R21, P2 ;  /* 0x000000010f1f1824 */ /* 0x040fe200010e0615 */
[----:B0-----:R-:W-:Y:S01]  /*0e50*/  @!P1 CS2R R34, SRZ ;  /* 0x0000000000229805 */ /* 0x001fe2000001ff00 */
[----:B------:R-:W-:Y:S01]  /*0e60*/  HFMA2.MMA R19, -RZ, RZ, 3.7421875, 0 ;  /* 0x437c0000ff137435 */ /* 0x000fe200000001ff */
[----:B------:R-:W-:-:S04]  /*0e70*/  @P1 IMAD.X R29, R15, 0x1, R32, P3 ;  /* 0x000000010f1d1824 */ /* 0x000fc800018e0620 */
[----:B------:R-:W5:Y:S01]  /*0e80*/  @P1 LDG.E R34, desc[UR8][R30.64] ;  /* 0x000000081e221981 */ /* 0x000f62000c1e1900 */
[C---:B------:R-:W-:Y:S02]  /*0e90*/  IMAD.U32 R40, R39.reuse, 0x10000, RZ ;  /* 0x0001000027287824 */ /* 0x040fe400078e00ff */
[----:B------:R-:W-:Y:S01]  /*0ea0*/  IMAD.MOV.U32 R15, RZ, RZ, 0x3bbb989d ;  /* 0x3bbb989dff0f7424 */ /* 0x000fe200078e00ff */
[----:B------:R0:W5:Y:S01]  /*0eb0*/  @P1 LDG.E R35, desc[UR8][R28.64] ;  /* 0x000000081c231981 */ /* 0x000162000c1e1900 */
[----:B------:R-:W-:Y:S01]  /*0ec0*/  BSSY B0, `(.L_x_17423) ;  /* 0x000001a000007945 */ /* 0x000fe20003800000 */
[----:B------:R-:W-:Y:S02]  /*0ed0*/  IMAD.U32 R37, R44, 0x10000, RZ ;  /* 0x000100002c257824 */ /* 0x000fe400078e00ff */
[----:B------:R-:W-:Y:S01]  /*0ee0*/  FFMA.SAT R15, -R40, R15, 0.5 ;  /* 0x3f000000280f7423 */ /* 0x000fe2000000210f */
[----:B------:R-:W-:Y:S02]  /*0ef0*/  PRMT R39, R39, 0x7632, R39 ;  /* 0x0000763227277816 */ /* 0x000fe40000000027 */
[----:B------:R-:W-:Y:S01]  /*0f00*/  PRMT R44, R44, 0x7632, R44 ;  /* 0x000076322c2c7816 */ /* 0x000fe2000000002c */
[----:B------:R-:W-:Y:S01]  /*0f10*/  FFMA.RM R15, R15, R19, 12582913 ;  /* 0x4b4000010f0f7423 */ /* 0x000fe20000004013 */
[----:B0-----:R-:W-:-:S03]  /*0f20*/  FMNMX R29, RZ, |R36|, !PT ;  /* 0x40000024ff1d7209 */ /* 0x001fc60007800000 */
[C---:B------:R-:W-:Y:S01]  /*0f30*/  FADD R19, R15.reuse, -12583039 ;  /* 0xcb40007f0f137421 */ /* 0x040fe20000000000 */
[----:B------:R-:W-:Y:S01]  /*0f40*/  IMAD.SHL.U32 R15, R15, 0x800000, RZ ;  /* 0x008000000f0f7824 */ /* 0x000fe200078e00ff */
[----:B------:R-:W-:Y:S02]  /*0f50*/  FMNMX R36, |R0|, R29, !PT ;  /* 0x0000001d00247209 */ /* 0x000fe40007800200 */
        /* <DEDUP_REMOVED lines=10> */
[----:B-----5:R-:W-:Y:S05]  /*1000*/  CALL.REL.NOINC `($__internal_459_$__cuda_sm20_rcp_rn_f32_slowpath) ;  /* 0x0000002800a47944 */ /* 0x020fea0003c00000 */
[----:B------:R-:W-:Y:S05]  /*1010*/  BRA `(.L_x_17425) ;  /* 0x0000000000107947 */ /* 0x000fea0003800000 */
.L_x_17424:
[----:B------:R-:W0:Y:S02]  /*1020*/  MUFU.RCP R0, R15 ;  /* 0x0000000f00007308 */ /* 0x000e240000001000 */
[----:B0-----:R-:W-:-:S04]  /*1030*/  FFMA R19, R15, R0, -1 ;  /* 0xbf8000000f137423 */ /* 0x001fc80000000000 */
[----:B------:R-:W-:-:S04]  /*1040*/  FADD.FTZ R19, -R19, -RZ ;  /* 0x800000ff13137221 */ /* 0x000fc80000010100 */
[----:B------:R-:W-:-:S07]  /*1050*/  FFMA R0, R0, R19, R0 ;  /* 0x0000001300007223 */ /* 0x000fce0000000000 */
.L_x_17425:
[----:B------:R-:W-:Y:S05]  /*1060*/  BSYNC B0 ;  /* 0x0000000000007941 */ /* 0x000fea0003800000 */
.L_x_17423:
[----:B------:R-:W-:Y:S02]  /*1070*/  IMAD.U32 R39, R39, 0x10000, RZ ;  /* 0x0001000027277824 */ /* 0x000fe400078e00ff */
[----:B------:R-:W-:Y:S01]  /*1080*/  FADD R19, -R0, 1 ;  /* 0x3f80000000137421 */ /* 0x000fe20000000100 */
[----:B------:R-:W-:Y:S01]  /*1090*/  IMAD.MOV.U32 R28, RZ, RZ, 0x3bbb989d ;  /* 0x3bbb989dff1c7424 */ /* 0x000fe200078e00ff */
[----:B------:R-:W-:Y:S01]  /*10a0*/  BSSY B0, `(.L_x_17426) ;  /* 0x000001a000007945 */ /* 0x000fe20003800000 */
[----:B------:R-:W-:Y:S02]  /*10b0*/  IMAD.MOV.U32 R30, RZ, RZ, 0x437c0000 ;  /* 0x437c0000ff1e7424 */ /* 0x000fe400078e00ff */
[----:B------:R-:W-:Y:S01]  /*10c0*/  FMUL R19, R19, R0 ;  /* 0x0000000013137220 */ /* 0x000fe20000400000 */
[----:B------:R-:W-:-:S03]  /*10d0*/  FFMA.SAT R15, -R39, R28, 0.5 ;  /* 0x3f000000270f7423 */ /* 0x000fc6000000211c */
[----:B------:R-:W-:Y:S01]  /*10e0*/  FFMA R0, R40, R19, R0 ;  /* 0x0000001328007223 */ /* 0x000fe20000000000 */
[----:B------:R-:W-:Y:S01]  /*10f0*/  FFMA.RM R15, R15, R30, 12582913 ;  /* 0x4b4000010f0f7423 */ /* 0x000fe2000000401e */
[----:B------:R-:W-:Y:S02]  /*1100*/  IMAD.U32 R40, R44, 0x10000, RZ ;  /* 0x000100002c287824 */ /* 0x000fe400078e00ff */
[----:B------:R-:W-:Y:S01]  /*1110*/  FMUL R37, R37, R0 ;  /* 0x0000000025257220 */ /* 0x000fe20000400000 */
        /* <DEDUP_REMOVED lines=14> */
.L_x_17427:
[----:B------:R-:W0:Y:S02]  /*1200*/  MUFU.RCP R0, R15 ;  /* 0x0000000f00007308 */ /* 0x000e240000001000 */
[----:B0-----:R-:W-:-:S04]  /*1210*/  FFMA R19, R15, R0, -1 ;  /* 0xbf8000000f137423 */ /* 0x001fc80000000000 */
[----:B------:R-:W-:-:S04]  /*1220*/  FADD.FTZ R19, -R19, -RZ ;  /* 0x800000ff13137221 */ /* 0x000fc80000010100 */
[----:B------:R-:W-:-:S07]  /*1230*/  FFMA R0, R0, R19, R0 ;  /* 0x0000001300007223 */ /* 0x000fce0000000000 */
.L_x_17428:
[----:B------:R-:W-:Y:S05]  /*1240*/  BSYNC B0 ;  /* 0x0000000000007941 */ /* 0x000fea0003800000 */
.L_x_17426:
[----:B------:R-:W-:Y:S01]  /*1250*/  VIADD R28, R17, 0x3 ;  /* 0x00000003111c7836 */ /* 0x000fe20000000000 */
[-C--:B------:R-:W-:Y:S01]  /*1260*/  ISETP.GE.U32.AND P0, PT, R16, R9.reuse, PT ;  /* 0x000000091000720c */ /* 0x080fe20003f06070 */
[----:B------:R-:W-:Y:S01]  /*1270*/  VIADD R15, R10, 0x1d ;  /* 0x0000001d0a0f7836 */ /* 0x000fe20000000000 */
[----:B------:R-:W-:Y:S02]  /*1280*/  IADD3 R17, P3, R41, UR10, RZ ;  /* 0x0000000a29117c10 */ /* 0x000fe4000ff7e0ff */
        /* <DEDUP_REMOVED lines=8> */
[----:B------:R-:W-:Y:S02]  /*1310*/  @!P0 IADD3 R41, P2, R18, R41, RZ ;  /* 0x0000002912298210 */ /* 0x000fe40007f5e0ff */
[----:B------:R-:W-:Y:S02]  /*1320*/  IADD3.X R18, R38, UR11, RZ, P3, !PT ;  /* 0x0000000b26127c10 */ /* 0x000fe40009ffe4ff */
[----:B------:R-:W-:Y:S01]  /*1330*/  @P1 IADD3 R15, P3, P4, R16, UR10, R17 ;  /* 0x0000000a100f1c10 */ /* 0x000fe2000fc7e011 */
[----:B------:R-:W-:Y:S01]  /*1340*/  @!P0 IMAD.X R38, RZ, RZ, R38, P2 ;  /* 0x000000ffff268224 */ /* 0x000fe200010e0626 */
[----:B------:R-:W-:Y:S02]  /*1350*/  @!P0 LEA R28, P2, R41, R6, 0x3 ;  /* 0x00000006291c8211 */ /* 0x000fe400078418ff */
[----:B------:R-:W-:Y:S01]  /*1360*/  @P1 IADD3.X R30, RZ, UR11, R18, P3, P4 ;  /* 0x0000000bff1e1c10 */ /* 0x000fe20009fe8412 */
[----:B------:R-:W-:Y:S01]  /*1370*/  @P1 IMAD.SHL.U32 R31, R15, 0x4, RZ ;  /* 0x000000040f1f1824 */ /* 0x000fe200078e00ff */
[----:B------:R-:W-:Y:S01]  /*1380*/  @!P0 LEA.HI.X R29, R41, R3, R38, 0x3, P2 ;  /* 0x00000003291d8211 */ /* 0x000fe200010f1c26 */
[----:B------:R-:W-:Y:S01]  /*1390*/  @!P1 IMAD.MOV.U32 R38, RZ, RZ, RZ ;  /* 0x000000ffff269224 */ /* 0x000fe200078e00ff */
[----:B------:R-:W-:-:S02]  /*13a0*/  @P1 SHF.L.U64.HI R15, R15, 0x2, R30 ;  /* 0x000000020f0f1819 */ /* 0x000fc4000001021e */
[----:B------:R-:W-:Y:S01]  /*13b0*/  @P1 IADD3 R40, P3, R31, R22, RZ ;  /* 0x000000161f281210 */ /* 0x000fe20007f7e0ff */
[----:B------:R-:W-:Y:S01]  /*13c0*/  FMUL R22, R37, R7 ;  /* 0x0000000725167220 */ /* 0x000fe20000400000 */
[----:B------:R-:W-:Y:S01]  /*13d0*/  @P1 IADD3 R30, P2, R31, R23, RZ ;  /* 0x000000171f1e1210 */ /* 0x000fe20007f5e0ff */
[----:B------:R-:W-:Y:S02]  /*13e0*/  FMUL R23, R0, R7 ;  /* 0x0000000700177220 */ /* 0x000fe40000400000 */
[C---:B------:R-:W-:Y:S02]  /*13f0*/  @P1 IMAD.X R41, R15.reuse, 0x1, R32, P3 ;  /* 0x000000010f291824 */ /* 0x040fe400018e0620 */
[----:B------:R-:W-:Y:S01]  /*1400*/  @!P1 IMAD.MOV.U32 R32, RZ, RZ, RZ ;  /* 0x000000ffff209224 */ /* 0x000fe200078e00ff */
[----:B------:R0:W-:Y:S01]  /*1410*/  @!P0 STG.E.64 desc[UR8][R28.64], R22 ;  /* 0x000000161c008986 */ /* 0x0001e2000c101b08 */
[----:B------:R-:W-:-:S04]  /*1420*/  @P1 IMAD.X R31, R15, 0x1, R21, P2 ;  /* 0x000000010f1f1824 */ /* 0x000fc800010e0615 */
[----:B------:R0:W5:Y:S04]  /*1430*/  @P1 LDG.E R32, desc[UR8][R40.64] ;  /* 0x0000000828201981 */ /* 0x000168000c1e1900 */
[----:B------:R0:W5:Y:S02]  /*1440*/  @P1 LDG.E R38, desc[UR8][R30.64] ;  /* 0x000000081e261981 */ /* 0x000164000c1e1900 */
[----:B-----5:R-:W-:Y:S01]  /*1450*/  SHF.L.U32 R39, R35, 0x10, RZ ;  /* 0x0000001023277819 */ /* 0x020fe200000006ff */
[----:B------:R-:W-:Y:S02]  /*1460*/  IMAD.MOV.U32 R44, RZ, RZ, 0x3bbb989d ;  /* 0x3bbb989dff2c7424 */ /* 0x000fe400078e00ff */
[----:B------:R-:W-:Y:S02]  /*1470*/  IMAD.MOV.U32 R19, RZ, RZ, 0x437c0000 ;  /* 0x437c0000ff137424 */ /* 0x000fe400078e00ff */
        /* <DEDUP_REMOVED lines=11> */
[----:B------:R-:W-:Y:S01]  /*1530*/  BSSY B0, `(.L_x_17429) ;  /* 0x000000f000007945 */ /* 0x000fe20003800000 */
[----:B------:R-:W-:Y:S02]  /*1540*/  FMNMX R37, R36, |R37|, !PT ;  /* 0x4000002524257209 */ /* 0x000fe40007800000 */
[----:B------:R-:W-:Y:S01]  /*1550*/  PRMT R21, R35, 0x7632, R21 ;  /* 0x0000763223157816 */ /* 0x000fe20000000015 */
[----:B------:R-:W-:Y:S01]  /*1560*/  IMAD.U32 R35, R34, 0x10000, RZ ;  /* 0x0001000022237824 */ /* 0x000fe200078e00ff */
[----:B------:R-:W-:Y:S02]  /*1570*/  FMNMX R36, |R0|, R37, !PT ;  /* 0x0000002500247209 */ /* 0x000fe40007800200 */
[----:B------:R-:W-:-:S05]  /*1580*/  PRMT R34, R34, 0x7632, R34 ;  /* 0x0000763222227816 */ /* 0x000fca0000000022 */
[----:B0-----:R-:W-:Y:S05]  /*1590*/  @P0 BRA `(.L_x_17430) ;  /* 0x0000000000100947 */ /* 0x001fea0003800000 */
[----:B------:R-:W-:Y:S01]  /*15a0*/  IMAD.MOV.U32 R0, RZ, RZ, R19 ;  /* 0x000000ffff007224 */ /* 0x000fe200078e0013 */
[----:B------:R-:W-:-:S07]  /*15b0*/  MOV R15, 0x15d0 ;  /* 0x000015d0000f7802 */ /* 0x000fce0000000f00 */
[----:B------:R-:W-:Y:S05]  /*15c0*/  CALL.REL.NOINC `($__internal_459_$__cuda_sm20_rcp_rn_f32_slowpath) ;  /* 0x0000002400347944 */ /* 0x000fea0003c00000 */
[----:B------:R-:W-:Y:S05]  /*15d0*/  BRA `(.L_x_17431) ;  /* 0x0000000000107947 */ /* 0x000fea0003800000 */
.L_x_17430:
[----:B------:R-:W0:Y:S02]  /*15e0*/  MUFU.RCP R0, R19 ;  /* 0x0000001300007308 */ /* 0x000e240000001000 */
[----:B0-----:R-:W-:-:S04]  /*15f0*/  FFMA R15, R19, R0, -1 ;  /* 0xbf800000130f7423 */ /* 0x001fc80000000000 */
[----:B------:R-:W-:-:S04]  /*1600*/  FADD.FTZ R15, -R15, -RZ ;  /* 0x800000ff0f0f7221 */ /* 0x000fc80000010100 */
[----:B------:R-:W-:-:S07]  /*1610*/  FFMA R0, R0, R15, R0 ;  /* 0x0000000f00007223 */ /* 0x000fce0000000000 */
.L_x_17431:
[----:B------:R-:W-:Y:S05]  /*1620*/  BSYNC B0 ;  /* 0x0000000000007941 */ /* 0x000fea0003800000 */
.L_x_17429:
        /* <DEDUP_REMOVED lines=23> */
[----:B------:R-:W-:Y:S05]  /*17a0*/  CALL.REL.NOINC `($__internal_459_$__cuda_sm20_rcp_rn_f32_slowpath) ;  /* 0x0000002000bc7944 */ /* 0x000fea0003c00000 */
[----:B------:R-:W-:Y:S05]  /*17b0*/  BRA `(.L_x_17434) ;  /* 0x0000000000107947 */ /* 0x000fea0003800000 */
.L_x_17433:
[----:B------:R-:W0:Y:S02]  /*17c0*/  MUFU.RCP R0, R29 ;  /* 0x0000001d00007308 */ /* 0x000e240000001000 */
[----:B0-----:R-:W-:-:S04]  /*17d0*/  FFMA R15, R29, R0, -1 ;  /* 0xbf8000001d0f7423 */ /* 0x001fc80000000000 */
[----:B------:R-:W-:-:S04]  /*17e0*/  FADD.FTZ R15, -R15, -RZ ;  /* 0x800000ff0f0f7221 */ /* 0x000fc80000010100 */
[----:B------:R-:W-:-:S07]  /*17f0*/  FFMA R0, R0, R15, R0 ;  /* 0x0000000f00007223 */ /* 0x000fce0000000000 */
.L_x_17434:
[----:B------:R-:W-:Y:S05]  /*1800*/  BSYNC B0 ;  /* 0x0000000000007941 */ /* 0x000fea0003800000 */
.L_x_17432:
[----:B------:R-:W-:Y:S01]  /*1810*/  IMAD.U32 R35, R32, 0x10000, RZ ;  /* 0x0001000020237824 */ /* 0x000fe200078e00ff */
[----:B------:R-:W-:Y:S01]  /*1820*/  LOP3.LUT R33, R33, 0x1c, RZ, 0xc0, !PT ;  /* 0x0000001c21217812 */ /* 0x000fe200078ec0ff */
[----:B------:R-:W-:Y:S02]  /*1830*/  IMAD.MOV.U32 R30, RZ, RZ, 0x3bbb989d ;  /* 0x3bbb989dff1e7424 */ /* 0x000fe400078e00ff */
[----:B------:R-:W-:Y:S01]  /*1840*/  FADD R29, -R0, 1 ;  /* 0x3f800000001d7421 */ /* 0x000fe20000000100 */
[----:B------:R-:W-:Y:S01]  /*1850*/  IMAD.MOV.U32 R40, RZ, RZ, 0x437c0000 ;  /* 0x437c0000ff287424 */ /* 0x000fe200078e00ff */
[----:B------:R-:W-:Y:S01]  /*1860*/  LOP3.LUT R28, R33, 0x2, RZ, 0xfc, !PT ;  /* 0x00000002211c7812 */ /* 0x000fe200078efcff */
[----:B------:R-:W-:Y:S01]  /*1870*/  FFMA.SAT R15, -R35, R30, 0.5 ;  /* 0x3f000000230f7423 */ /* 0x000fe2000000211e */
[----:B------:R-:W-:Y:S02]  /*1880*/  IMAD.IADD R37, R14, 0x1, -R33 ;  /* 0x000000010e257824 */ /* 0x000fe400078e0a21 */
[----:B------:R-:W-:Y:S01]  /*1890*/  FMUL R29, R29, R0 ;  /* 0x000000001d1d7220 */ /* 0x000fe20000400000 */
[----:B------:R-:W-:Y:S01]  /*18a0*/  ISETP.GE.U32.AND P0, PT, R28, R9, PT ;  /* 0x000000091c00720c */ /* 0x000fe20003f06070 */
[----:B------:R-:W-:Y:S01]  /*18b0*/  FFMA.RM R15, R15, R40, 12582913 ;  /* 0x4b4000010f0f7423 */ /* 0x000fe20000004028 */
[----:B------:R-:W-:-:S02]  /*18c0*/  VIADD R19, R37, 0x1e ;  /* 0x0000001e25137836 */ /* 0x000fc40000000000 */
[----:B------:R-:W-:Y:S01]  /*18d0*/  FFMA R0, R21, R29, R0 ;  /* 0x0000001d15007223 */ /* 0x000fe20000000000 */
[----:B------:R-:W-:Y:S01]  /*18e0*/  BSSY B0, `(.L_x_17435) ;  /* 0x0000022000007945 */ /* 0x000fe20003800000 */
[----:B------:R-:W-:Y:S01]  /*18f0*/  FADD R28, R15, -12583039 ;  /* 0xcb40007f0f1c7421 */ /* 0x000fe20000000000 */
[----:B------:R-:W-:Y:S01]  /*1900*/  LOP3.LUT R19, R19, 0x1f, RZ, 0xc0, !PT ;  /* 0x0000001f13137812 */ /* 0x000fe200078ec0ff */
[----:B------:R-:W-:Y:S02]  /*1910*/  FMUL R30, R39, R0 ;  /* 0x00000000271e7220 */ /* 0x000fe40000400000 */
[----:B------:R-:W-:Y:S01]  /*1920*/  FFMA R28, -R35, 1.4426950216293334961, -R28 ;  /* 0x3fb8aa3b231c7823 */ /* 0x000fe2000000091c */
[----:B------:R-:W-:Y:S02]  /*1930*/  SHF.L.U32 R0, R15, 0x17, RZ ;  /* 0x000000170f007819 */ /* 0x000fe400000006ff */
[----:B------:R-:W-:Y:S01]  /*1940*/  ISETP.GE.U32.OR P0, PT, R19, R8, P0 ;  /* 0x000000081300720c */ /* 0x000fe20000706470 */
[----:B------:R-:W-:Y:S01]  /*1950*/  FFMA R19, -R35, 1.925963033500011079e-08, R28 ;  /* 0x32a5706023137823 */ /* 0x000fe2000000011c */
[----:B------:R-:W-:-:S02]  /*1960*/  FMNMX R15, R36, |R34|, !PT ;  /* 0x40000022240f7209 */ /* 0x000fc40007800000 */
[----:B------:R-:W-:Y:S01]  /*1970*/  PRMT R36, R32, 0x7632, R36 ;  /* 0x0000763220247816 */ /* 0x000fe20000000024 */
[C---:B------:R-:W-:Y:S01]  /*1980*/  IMAD.U32 R32, R38.reuse, 0x10000, RZ ;  /* 0x0001000026207824 */ /* 0x040fe200078e00ff */
[----:B------:R-:W-:Y:S01]  /*1990*/  PRMT R38, R38, 0x7632, R38 ;  /* 0x0000763226267816 */ /* 0x000fe20000000026 */
[----:B------:R-:W0:Y:S06]  /*19a0*/  MUFU.EX2 R19, R19 ;  /* 0x0000001300137308 */ /* 0x000e2c0000000800 */
[----:B------:R-:W-:-:S05]  /*19b0*/  @!P0 IADD3 R20, P1, R20, R17, RZ ;  /* 0x0000001114148210 */ /* 0x000fca0007f3e0ff */
[----:B------:R-:W-:Y:S01]  /*19c0*/  @!P0 IMAD.X R21, RZ, RZ, R18, P1 ;  /* 0x000000ffff158224 */ /* 0x000fe200008e0612 */
[----:B------:R-:W-:-:S04]  /*19d0*/  @!P0 LEA R28, P1, R20, R6, 0x3 ;  /* 0x00000006141c8211 */ /* 0x000fc800078218ff */
[----:B------:R-:W-:Y:S01]  /*19e0*/  @!P0 LEA.HI.X R29, R20, R3, R21, 0x3, P1 ;  /* 0x00000003141d8211 */ /* 0x000fe200008f1c15 */
[----:B0-----:R-:W-:Y:S01]  /*19f0*/  FFMA R19, R0, R19, 1 ;  /* 0x3f80000000137423 */ /* 0x001fe20000000013 */
[-C--:B------:R-:W-:Y:S01]  /*1a00*/  FMUL R20, R34, R7.reuse ;  /* 0x0000000722147220 */ /* 0x080fe20000400000 */
[C---:B------:R-:W-:Y:S01]  /*1a10*/  FMUL R21, R30.reuse, R7 ;  /* 0x000000071e157220 */ /* 0x040fe20000400000 */
[----:B------:R-:W-:Y:S01]  /*1a20*/  FMNMX R34, |R30|, R15, !PT ;  /* 0x0000000f1e227209 */ /* 0x000fe20007800200 */
[----:B------:R-:W-:-:S03]  /*1a30*/  VIADD R0, R19, 0x1800000 ;  /* 0x0180000013007836 */ /* 0x000fc60000000000 */
[----:B------:R0:W-:Y:S02]  /*1a40*/  @!P0 STG.E.64 desc[UR8][R28.64], R20 ;  /* 0x000000141c008986 */ /* 0x0001e4000c101b08 */
[----:B------:R-:W-:-:S04]  /*1a50*/  LOP3.LUT R0, R0, 0x7f800000, RZ, 0xc0, !PT ;  /* 0x7f80000000007812 */ /* 0x000fc800078ec0ff */
[----:B------:R-:W-:-:S13]  /*1a60*/  ISETP.GT.U32.AND P0, PT, R0, 0x1ffffff, PT ;  /* 0x01ffffff0000780c */ /* 0x000fda0003f04070 */
[----:B0-----:R-:W-:Y:S05]  /*1a70*/  @P0 BRA `(.L_x_17436) ;  /* 0x0000000000100947 */ /* 0x001fea0003800000 */
[----:B------:R-:W-:Y:S01]  /*1a80*/  IMAD.MOV.U32 R0, RZ, RZ, R19 ;  /* 0x000000ffff007224 */ /* 0x000fe200078e0013 */
[----:B------:R-:W-:-:S07]  /*1a90*/  MOV R15, 0x1ab0 ;  /* 0x00001ab0000f7802 */ /* 0x000fce0000000f00 */
[----:B------:R-:W-:Y:S05]  /*1aa0*/  CALL.REL.NOINC `($__internal_459_$__cuda_sm20_rcp_rn_f32_slowpath) ;  /* 0x0000001c00fc7944 */ /* 0x000fea0003c00000 */
[----:B------:R-:W-:Y:S05]  /*1ab0*/  BRA `(.L_x_17437) ;  /* 0x0000000000107947 */ /* 0x000fea0003800000 */
.L_x_17436:
[----:B------:R-:W0:Y:S02]  /*1ac0*/  MUFU.RCP R0, R19 ;  /* 0x0000001300007308 */ /* 0x000e240000001000 */
[----:B0-----:R-:W-:-:S04]  /*1ad0*/  FFMA R15, R19, R0, -1 ;  /* 0xbf800000130f7423 */ /* 0x001fc80000000000 */
[----:B------:R-:W-:-:S04]  /*1ae0*/  FADD.FTZ R15, -R15, -RZ ;  /* 0x800000ff0f0f7221 */ /* 0x000fc80000010100 */
[----:B------:R-:W-:-:S07]  /*1af0*/  FFMA R0, R0, R15, R0 ;  /* 0x0000000f00007223 */ /* 0x000fce0000000000 */
.L_x_17437:
[----:B------:R-:W-:Y:S05]  /*1b00*/  BSYNC B0 ;  /* 0x0000000000007941 */ /* 0x000fea0003800000 */
.L_x_17435:
        /* <DEDUP_REMOVED lines=23> */
[----:B------:R-:W-:Y:S05]  /*1c80*/  CALL.REL.NOINC `($__internal_459_$__cuda_sm20_rcp_rn_f32_slowpath) ;  /* 0x0000001c00847944 */ /* 0x000fea0003c00000 */
[----:B------:R-:W-:Y:S05]  /*1c90*/  BRA `(.L_x_17440) ;  /* 0x0000000000107947 */ /* 0x000fea0003800000 */
.L_x_17439:
[----:B------:R-:W0:Y:S02]  /*1ca0*/  MUFU.RCP R0, R29 ;  /* 0x0000001d00007308 */ /* 0x000e240000001000 */
[----:B0-----:R-:W-:-:S04]  /*1cb0*/  FFMA R15, R29, R0, -1 ;  /* 0xbf8000001d0f7423 */ /* 0x001fc80000000000 */
[----:B------:R-:W-:-:S04]  /*1cc0*/  FADD.FTZ R15, -R15, -RZ ;  /* 0x800000ff0f0f7221 */ /* 0x000fc80000010100 */
[----:B------:R-:W-:-:S07]  /*1cd0*/  FFMA R0, R0, R15, R0 ;  /* 0x0000000f00007223 */ /* 0x000fce0000000000 */
.L_x_17440:
[----:B------:R-:W-:Y:S05]  /*1ce0*/  BSYNC B0 ;  /* 0x0000000000007941 */ /* 0x000fea0003800000 */
.L_x_17438:
[----:B------:R-:W0:Y:S01]  /*1cf0*/  S2UR UR5, SR_CgaCtaId ;  /* 0x00000000000579c3 */ /* 0x000e220000008800 */
[----:B------:R-:W-:Y:S01]  /*1d00*/  FADD R15, -R0, 1 ;  /* 0x3f800000000f7421 */ /* 0x000fe20000000100 */
[----:B------:R-:W-:Y:S01]  /*1d10*/  LOP3.LUT R30, R33, 0x3, RZ, 0xfc, !PT ;  /* 0x00000003211e7812 */ /* 0x000fe200078efcff */
[----:B------:R-:W-:Y:S01]  /*1d20*/  IMAD R13, R13, R42, RZ ;  /* 0x0000002a0d0d7224 */ /* 0x000fe200078e02ff */
[----:B------:R-:W-:Y:S01]  /*1d30*/  UMOV UR4, 0x400 ;  /* 0x0000040000047882 */ /* 0x000fe20000000000 */
[----:B------:R-:W-:Y:S01]  /*1d40*/  FMUL R15, R15, R0 ;  /* 0x000000000f0f7220 */ /* 0x000fe20000400000 */
[----:B------:R-:W-:Y:S01]  /*1d50*/  ISETP.GE.U32.AND P0, PT, R30, R9, PT ;  /* 0x000000091e00720c */ /* 0x000fe20003f06070 */
[----:B------:R-:W-:Y:S01]  /*1d60*/  IMAD.WIDE.U32 R28, R12, R42, RZ ;  /* 0x0000002a0c1c7225 */ /* 0x000fe200078e00ff */
[----:B------:R-:W-:-:S03]  /*1d70*/  UIADD3 UR4, UR4, 0x20, URZ ;  /* 0x0000002004047890 */ /* 0x000fc6000fffe03f */
[----:B------:R-:W-:Y:S01]  /*1d80*/  FFMA R15, R36, R15, R0 ;  /* 0x0000000f240f7223 */ /* 0x000fe20000000000 */
[----:B------:R-:W-:Y:S01]  /*1d90*/  ISETP.GE.U32.OR P0, PT, R16, R8, P0 ;  /* 0x000000081000720c */ /* 0x000fe20000706470 */
[----:B------:R-:W-:Y:S01]  /*1da0*/  IMAD R13, R43, R12, R13 ;  /* 0x0000000c2b0d7224 */ /* 0x000fe200078e020d */
[----:B------:R-:W-:Y:S01]  /*1db0*/  LEA R27, P1, R28, UR10, 0x5 ;  /* 0x0000000a1c1b7c11 */ /* 0x000fe2000f8228ff */
[----:B------:R-:W-:Y:S02]  /*1dc0*/  IMAD.IADD R0, R14, 0x1, -R11 ;  /* 0x000000010e007824 */ /* 0x000fe400078e0a0b */
[----:B------:R-:W-:Y:S01]  /*1dd0*/  FMUL R38, R38, R15 ;  /* 0x0000000f26267220 */ /* 0x000fe20000400000 */
[----:B------:R-:W-:Y:S01]  /*1de0*/  IMAD.IADD R13, R29, 0x1, R13 ;  /* 0x000000011d0d7824 */ /* 0x000fe200078e020d */
[----:B------:R-:W-:Y:S01]  /*1df0*/  LOP3.LUT R27, RZ, R27, RZ, 0x33, !PT ;  /* 0x0000001bff1b7212 */ /* 0x000fe200078e33ff */
[C---:B------:R-:W-:Y:S01]  /*1e00*/  VIADD R19, R0.reuse, 0x1e ;  /* 0x0000001e00137836 */ /* 0x040fe20000000000 */
[----:B------:R-:W-:Y:S01]  /*1e10*/  LOP3.LUT R29, R0, 0x1f, RZ, 0xc0, !PT ;  /* 0x0000001f001d7812 */ /* 0x000fe200078ec0ff */
[----:B------:R-:W-:Y:S01]  /*1e20*/  BSSY B0, `(.L_x_17441) ;  /* 0x00000a0000007945 */ /* 0x000fe20003800000 */
[----:B------:R-:W-:Y:S01]  /*1e30*/  LEA.HI.X R28, R28, UR11, R13, 0x5, P1 ;  /* 0x0000000b1c1c7c11 */ /* 0x000fe200088f2c0d */
[----:B------:R-:W-:Y:S01]  /*1e40*/  VIADD R13, R0, 0xffffffff ;  /* 0xffffffff000d7836 */ /* 0x000fe20000000000 */
[----:B------:R-:W-:Y:S01]  /*1e50*/  LOP3.LUT R19, R19, 0x1f, RZ, 0xc0, !PT ;  /* 0x0000001f13137812 */ /* 0x000fe200078ec0ff */
[----:B------:R-:W-:Y:S01]  /*1e60*/  IMAD R12, R2, 0x21, R29 ;  /* 0x00000021020c7824 */ /* 0x000fe200078e021d */
[----:B0-----:R-:W-:Y:S01]  /*1e70*/  ULEA UR4, UR5, UR4, 0x18 ;  /* 0x0000000405047291 */ /* 0x001fe2000f8ec03f */
[----:B------:R-:W-:-:S02]  /*1e80*/  @!P0 IADD3 R17, P1, P2, R16, UR10, R17 ;  /* 0x0000000a10118c10 */ /* 0x000fc4000fa3e011 */
[----:B------:R-:W-:-:S03]  /*1e90*/  LOP3.LUT R15, R13, 0x1f, RZ, 0xc0, !PT ;  /* 0x0000001f0d0f7812 */ /* 0x000fc600078ec0ff */
[----:B------:R-:W-:Y:S02]  /*1ea0*/  LEA R13, R12, UR4, 0x2 ;  /* 0x000000040c0d7c11 */ /* 0x000fe4000f8e10ff */
[----:B------:R-:W-:Y:S01]  /*1eb0*/  @!P0 IADD3.X R12, RZ, UR11, R18, P1, P2 ;  /* 0x0000000bff0c8c10 */ /* 0x000fe20008fe4412 */
[C---:B------:R-:W-:Y:S01]  /*1ec0*/  IMAD R15, R2.reuse, 0x21, R15 ;  /* 0x00000021020f7824 */ /* 0x040fe200078e020f */
[C---:B------:R-:W-:Y:S01]  /*1ed0*/  @!P0 LEA R18, P1, R17.reuse, R6, 0x3 ;  /* 0x0000000611128211 */ /* 0x040fe200078218ff */
[----:B------:R-:W-:Y:S01]  /*1ee0*/  IMAD R6, R2, 0x21, R19 ;  /* 0x0000002102067824 */ /* 0x000fe200078e0213 */
[----:B------:R0:W-:Y:S01]  /*1ef0*/  STS [R13], R24 ;  /* 0x000000180d007388 */ /* 0x0001e20000000800 */
[----:B------:R-:W-:Y:S02]  /*1f00*/  LEA R26, P2, R26, R27, 0x5 ;  /* 0x0000001b1a1a7211 */ /* 0x000fe400078428ff */
[----:B------:R-:W-:Y:S01]  /*1f10*/  @!P0 LEA.HI.X R19, R17, R3, R12, 0x3, P1 ;  /* 0x0000000311138211 */ /* 0x000fe200008f1c0c */
[----:B------:R-:W-:-:S02]  /*1f20*/  IMAD R12, R2, 0x21, R16 ;  /* 0x00000021020c7824 */ /* 0x000fc400078e0210 */
[-C--:B------:R-:W-:Y:S01]  /*1f30*/  FMUL R16, R32, R7.reuse ;  /* 0x0000000720107220 */ /* 0x080fe20000400000 */
[----:B------:R-:W-:Y:S01]  /*1f40*/  FMUL R17, R38, R7 ;  /* 0x0000000726117220 */ /* 0x000fe20000400000 */
[----:B------:R-:W-:Y:S02]  /*1f50*/  LEA R3, R15, UR4, 0x2 ;  /* 0x000000040f037c11 */ /* 0x000fe4000f8e10ff */
[----:B------:R-:W-:Y:S02]  /*1f60*/  LEA R6, R6, UR4, 0x2 ;  /* 0x0000000406067c11 */ /* 0x000fe4000f8e10ff */
[----:B0-----:R-:W-:Y:S01]  /*1f70*/  LOP3.LUT R13, RZ, R28, RZ, 0x33, !PT ;  /* 0x0000001cff0d7212 */ /* 0x001fe200078e33ff */
[----:B------:R0:W-:Y:S01]  /*1f80*/  @!P0 STG.E.64 desc[UR8][R18.64], R16 ;  /* 0x0000001012008986 */ /* 0x0001e2000c101b08 */
[----:B------:R-:W-:Y:S02]  /*1f90*/  ISETP.GT.U32.AND P0, PT, R26, -0x21, PT ;  /* 0xffffffdf1a00780c */ /* 0x000fe40003f04070 */
[----:B------:R-:W-:Y:S01]  /*1fa0*/  LEA R12, R12, UR4, 0x2 ;  /* 0x000000040c0c7c11 */ /* 0x000fe2000f8e10ff */
[----:B------:R-:W-:Y:S01]  /*1fb0*/  IMAD.X R13, RZ, RZ, R13, P2 ;  /* 0x000000ffff0d7224 */ /* 0x000fe200010e060d */
[----:B------:R1:W-:Y:S01]  /*1fc0*/  STS [R3], R22 ;  /* 0x0000001603007388 */ /* 0x0003e20000000800 */
[----:B------:R-:W-:-:S03]  /*1fd0*/  FMNMX R27, R34, |R32|, !PT ;  /* 0x40000020221b7209 */ /* 0x000fc60007800000 */
[----:B------:R-:W-:Y:S01]  /*1fe0*/  ISETP.GT.U32.AND.EX P0, PT, R13, -0x1, PT, P0 ;  /* 0xffffffff0d00780c */ /* 0x000fe20003f04100 */
[----:B------:R1:W-:Y:S01]  /*1ff0*/  STS [R6], R20 ;  /* 0x0000001406007388 */ /* 0x0003e20000000800 */
[----:B------:R-:W-:Y:S02]  /*2000*/  SHF.R.U32.HI R13, RZ, 0x2, R14 ;  /* 0x00000002ff0d7819 */ /* 0x000fe4000001160e */
[----:B------:R-:W-:Y:S01]  /*2010*/  SEL R15, R26, 0xffffffdf, P0 ;  /* 0xffffffdf1a0f7807 */ /* 0x000fe20000000000 */
[----:B------:R1:W-:Y:S01]  /*2020*/  STS [R12], R16 ;  /* 0x000000100c007388 */ /* 0x0003e20000000800 */
[----:B------:R-:W-:Y:S01]  /*2030*/  BAR.SYNC.DEFER_BLOCKING 0x0 ;  /* 0x0000000000007b1d */ /* 0x000fe20000010000 */
[----:B------:R-:W-:Y:S02]  /*2040*/  ISETP.GE.U32.AND P0, PT, R33, R8, PT ;  /* 0x000000082100720c */ /* 0x000fe40003f06070 */
[----:B0-----:R-:W-:Y:S02]  /*2050*/  LOP3.LUT R18, RZ, R15, RZ, 0x33, !PT ;  /* 0x0000000fff127212 */ /* 0x001fe400078e33ff */
[----:B------:R-:W-:-:S02]  /*2060*/  FMNMX R8, |R38|, R27, !PT ;  /* 0x0000001b26087209 */ /* 0x000fc40007800200 */
[----:B------:R-:W-:Y:S01]  /*2070*/  LOP3.LUT R13, R13, 0x38, RZ, 0xc0, !PT ;  /* 0x000000380d0d7812 */ /* 0x000fe200078ec0ff */
[----:B------:R-:W-:-:S06]  /*2080*/  IMAD.IADD R15, R18, 0x1, -R33 ;  /* 0x00000001120f7824 */ /* 0x000fcc00078e0a21 */
[----:B-1----:R-:W-:Y:S05]  /*2090*/  @P0 BRA `(.L_x_17442) ;  /* 0x0000000400e00947 */ /* 0x002fea0003800000 */
[C---:B------:R-:W-:Y:S01]  /*20a0*/  VIADD R18, R15.reuse, 0xffffffff ;  /* 0xffffffff0f127836 */ /* 0x040fe20000000000 */
[----:B------:R-:W-:Y:S01]  /*20b0*/  ULDC.64 UR10, c[0x0][0x260] ;  /* 0x00009800000a7ab9 */ /* 0x000fe20000000a00 */
[----:B------:R-:W-:Y:S01]  /*20c0*/  LOP3.LUT P2, R16, R15, 0x3, RZ, 0xc0, !PT ;  /* 0x000000030f107812 */ /* 0x000fe2000784c0ff */
[----:B------:R-:W-:Y:S01]  /*20d0*/  BSSY B1, `(.L_x_17443) ;  /* 0x0000044000017945 */ /* 0x000fe20003800000 */
[----:B------:R-:W-:Y:S01]  /*20e0*/  IMAD.MOV.U32 R24, RZ, RZ, RZ ;  /* 0x000000ffff187224 */ /* 0x000fe200078e00ff */
[----:B------:R-:W-:Y:S01]  /*20f0*/  ISETP.GE.U32.AND P1, PT, R18, 0x3, PT ;  /* 0x000000031200780c */ /* 0x000fe20003f26070 */
[C---:B------:R-:W-:Y:S01]  /*2100*/  IMAD.WIDE.U32 R18, R13.reuse, UR10, RZ ;  /* 0x0000000a0d127c25 */ /* 0x040fe2000f8e00ff */
[----:B------:R-:W-:Y:S02]  /*2110*/  P2R R22, PR, RZ, 0x4 ;  /* 0x00000004ff167803 */ /* 0x000fe40000000000 */
[----:B------:R-:W-:Y:S01]  /*2120*/  MOV R45, R33 ;  /* 0x00000021002d7202 */ /* 0x000fe20000000f00 */
[----:B------:R-:W-:-:S02]  /*2130*/  IMAD R35, R13, UR11, R19 ;  /* 0x0000000b0d237c24 */ /* 0x000fc4000f8e0213 */
[----:B------:R-:W-:-:S06]  /*2140*/  IMAD.MOV.U32 R36, RZ, RZ, R18 ;  /* 0x000000ffff247224 */ /* 0x000fcc00078e0012 */
[----:B------:R-:W-:Y:S05]  /*2150*/  @!P1 BRA `(.L_x_17444) ;  /* 0x0000000000ec9947 */ /* 0x000fea0003800000 */
[C---:B------:R-:W-:Y:S01]  /*2160*/  LOP3.LUT R32, R15.reuse, 0x3, RZ, 0xc0, !PT ;  /* 0x000000030f207812 */ /* 0x040fe200078ec0ff */
[----:B------:R-:W-:Y:S02]  /*2170*/  IMAD.MOV.U32 R24, RZ, RZ, RZ ;  /* 0x000000ffff187224 */ /* 0x000fe400078e00ff */
[----:B------:R-:W-:Y:S02]  /*2180*/  IMAD.MOV.U32 R45, RZ, RZ, R33 ;  /* 0x000000ffff2d7224 */ /* 0x000fe400078e0021 */
[----:B------:R-:W-:-:S07]  /*2190*/  IMAD.IADD R32, R15, 0x1, -R32 ;  /* 0x000000010f207824 */ /* 0x000fce00078e0a20 */
.L_x_17445:
[C---:B0-----:R-:W-:Y:S01]  /*21a0*/  VIADD R18, R10.reuse, 0xffffffff ;  /* 0xffffffff0a127836 */ /* 0x041fe20000000000 */
        /* <DEDUP_REMOVED lines=8> */
[----:B------:R-:W-:Y:S01]  /*2230*/  IADD3.X R29, R35, UR7, RZ, P3, !PT ;  /* 0x00000007231d7c10 */ /* 0x000fe20009ffe4ff */
[----:B------:R-:W-:Y:S01]  /*2240*/  VIADD R24, R24, 0x4 ;  /* 0x0000000418187836 */ /* 0x000fe20000000000 */
[----:B------:R-:W-:-:S02]  /*2250*/  ISETP.GE.U32.AND P2, PT, R20, R9, PT ;  /* 0x000000091400720c */ /* 0x000fc40003f46070 */
[----:B------:R-:W-:Y:S01]  /*2260*/  LOP3.LUT R26, R18, 0x1f, RZ, 0xc0, !PT ;  /* 0x0000001f121a7812 */ /* 0x000fe200078ec0ff */
[----:B------:R-:W-:Y:S01]  /*2270*/  IMAD.IADD R45, R33, 0x1, R24 ;  /* 0x00000001212d7824 */ /* 0x000fe200078e0218 */
        /* <DEDUP_REMOVED lines=8> */
[--C-:B------:R-:W-:Y:S02]  /*2300*/  @!P2 IADD3.X R29, RZ, R29, R4.reuse, P4, P5 ;  /* 0x0000001dff1da210 */ /* 0x100fe400027ea404 */
[----:B------:R-:W-:Y:S01]  /*2310*/  @!P3 IADD3 R35, P4, P5, R26, R18, R5 ;  /* 0x000000121a23b210 */ /* 0x000fe20007d9e005 */
[----:B------:R-:W0:Y:S01]  /*2320*/  @!P1 LDS R41, [R44] ;  /* 0x000000002c299984 */ /* 0x000e220000000800 */
[----:B------:R-:W1:Y:S02]  /*2330*/  @!P2 LDC.64 R26, c[0x0][0x228] ;  /* 0x00008a00ff1aab82 */ /* 0x000e640000000a00 */
[----:B------:R-:W-:Y:S01]  /*2340*/  @!P3 IADD3.X R38, RZ, R19, R4, P4, P5 ;  /* 0x00000013ff26b210 */ /* 0x000fe200027ea404 */
[----:B------:R-:W2:Y:S01]  /*2350*/  @!P2 LDS R40, [R44+0x4] ;  /* 0x000004002c28a984 */ /* 0x000ea20000000800 */
[----:B------:R-:W-:-:S02]  /*2360*/  IADD3 R10, P5, R18, UR6, RZ ;  /* 0x00000006120a7c10 */ /* 0x000fc4000ffbe0ff */
[C---:B------:R-:W-:Y:S01]  /*2370*/  ISETP.GE.U32.AND P4, PT, R34.reuse, R9, PT ;  /* 0x000000092200720c */ /* 0x040fe20003f86070 */
[----:B------:R-:W3:Y:S01]  /*2380*/  @!P3 LDS R43, [R44+0x8] ;  /* 0x000008002c2bb984 */ /* 0x000ee20000000800 */
[----:B------:R-:W-:Y:S02]  /*2390*/  IADD3.X R20, R19, UR7, RZ, P5, !PT ;  /* 0x0000000713147c10 */ /* 0x000fe4000affe4ff */
[----:B------:R-:W4:Y:S09]  /*23a0*/  @!P1 LDC.64 R18, c[0x0][0x228] ;  /* 0x00008a00ff129b82 */ /* 0x000f320000000a00 */
[----:B------:R-:W-:Y:S01]  /*23b0*/  @!P4 IADD3 R39, P5, P6, R34, R10, R5 ;  /* 0x0000000a2227c210 */ /* 0x000fe20007ebe005 */
[----:B------:R-:W5:Y:S03]  /*23c0*/  @!P4 LDS R42, [R44+0xc] ;  /* 0x00000c002c2ac984 */ /* 0x000f660000000800 */
[----:B------:R-:W-:-:S02]  /*23d0*/  @!P4 IADD3.X R36, RZ, R20, R4, P5, P6 ;  /* 0x00000014ff24c210 */ /* 0x000fc40002fec404 */
[----:B----4-:R-:W-:-:S04]  /*23e0*/  @!P1 LEA R18, P5, R30, R18, 0x2 ;  /* 0x000000121e129211 */ /* 0x010fc800078a10ff */
[----:B------:R-:W-:Y:S02]  /*23f0*/  @!P1 LEA.HI.X R19, R30, R19, R31, 0x2, P5 ;  /* 0x000000131e139211 */ /* 0x000fe400028f141f */
[C---:B-1----:R-:W-:Y:S01]  /*2400*/  @!P2 LEA R26, P5, R28.reuse, R26, 0x2 ;  /* 0x0000001a1c1aa211 */ /* 0x042fe200078a10ff */
[----:B------:R-:W1:Y:S02]  /*2410*/  @!P4 LDC.64 R30, c[0x0][0x228] ;  /* 0x00008a00ff1ecb82 */ /* 0x000e640000000a00 */
[----:B0-----:R0:W-:Y:S01]  /*2420*/  @!P1 STG.E desc[UR8][R18.64], R41 ;  /* 0x0000002912009986 */ /* 0x0011e2000c101908 */
[----:B------:R-:W-:-:S05]  /*2430*/  @!P2 LEA.HI.X R27, R28, R27, R29, 0x2, P5 ;  /* 0x0000001b1c1ba211 */ /* 0x000fca00028f141d */
[----:B------:R-:W4:Y:S01]  /*2440*/  @!P3 LDC.64 R28, c[0x0][0x228] ;  /* 0x00008a00ff1cbb82 */ /* 0x000f220000000a00 */
[----:B--2---:R0:W-:Y:S01]  /*2450*/  @!P2 STG.E desc[UR8][R26.64], R40 ;  /* 0x000000281a00a986 */ /* 0x0041e2000c101908 */
[----:B------:R-:W-:Y:S02]  /*2460*/  ISETP.NE.AND P2, PT, R32, RZ, PT ;  /* 0x000000ff2000720c */ /* 0x000fe40003f45270 */
[----:B----4-:R-:W-:-:S04]  /*2470*/  @!P3 LEA R28, P5, R35, R28, 0x2 ;  /* 0x0000001c231cb211 */ /* 0x010fc800078a10ff */
[----:B------:R-:W-:Y:S02]  /*2480*/  @!P3 LEA.HI.X R29, R35, R29, R38, 0x2, P5 ;  /* 0x0000001d231db211 */ /* 0x000fe400028f1426 */
[----:B-1----:R-:W-:-:S03]  /*2490*/  @!P4 LEA R30, P5, R39, R30, 0x2 ;  /* 0x0000001e271ec211 */ /* 0x002fc600078a10ff */
[----:B---3--:R0:W-:Y:S01]  /*24a0*/  @!P3 STG.E desc[UR8][R28.64], R43 ;  /* 0x0000002b1c00b986 */ /* 0x0081e2000c101908 */
[----:B------:R-:W-:Y:S02]  /*24b0*/  @!P4 LEA.HI.X R31, R39, R31, R36, 0x2, P5 ;  /* 0x0000001f271fc211 */ /* 0x000fe400028f1424 */
[----:B------:R-:W-:Y:S01]  /*24c0*/  IADD3 R36, P1, R10, UR6, RZ ;  /* 0x000000060a247c10 */ /* 0x000fe2000ff3e0ff */
[----:B------:R-:W-:Y:S02]  /*24d0*/  VIADD R10, R34, 0x1f ;  /* 0x0000001f220a7836 */ /* 0x000fe40000000000 */
[----:B-----5:R0:W-:Y:S01]  /*24e0*/  @!P4 STG.E desc[UR8][R30.64], R42 ;  /* 0x0000002a1e00c986 */ /* 0x0201e2000c101908 */
[----:B------:R-:W-:Y:S01]  /*24f0*/  IADD3.X R35, R20, UR7, RZ, P1, !PT ;  /* 0x0000000714237c10 */ /* 0x000fe20008ffe4ff */
[----:B------:R-:W-:Y:S08]  /*2500*/  @P2 BRA `(.L_x_17445) ;  /* 0xfffffffc00242947 */ /* 0x000ff0000383ffff */
.L_x_17444:
[----:B------:R-:W-:Y:S05]  /*2510*/  BSYNC B1 ;  /* 0x0000000000017941 */ /* 0x000fea0003800000 */
.L_x_17443:
        /* <DEDUP_REMOVED lines=17> */
.L_x_17447:
[----:B------:R-:W-:Y:S05]  /*2630*/  BSYNC B1 ;  /* 0x0000000000017941 */ /* 0x000fea0003800000 */
.L_x_17446:
        /* <DEDUP_REMOVED lines=30> */
.L_x_17442:
[----:B------:R-:W-:Y:S05]  /*2820*/  BSYNC B0 ;  /* 0x0000000000007941 */ /* 0x000fea0003800000 */
.L_x_17441:
[----:B------:R-:W-:Y:S01]  /*2830*/  BAR.SYNC.DEFER_BLOCKING 0x0 ;  /* 0x0000000000007b1d */ /* 0x000fe20000010000 */
[----:B------:R-:W-:-:S05]  /*2840*/  LOP3.LUT R37, R37, 0x1f, RZ, 0xc0, !PT ;  /* 0x0000001f25257812 */ /* 0x000fca00078ec0ff */
[----:B------:R-:W-:-:S05]  /*2850*/  IMAD R37, R2, 0x21, R37 ;  /* 0x0000002102257824 */ /* 0x000fca00078e0225 */
[----:B------:R-:W-:-:S05]  /*2860*/  LEA R10, R37, UR4, 0x2 ;  /* 0x00000004250a7c11 */ /* 0x000fca000f8e10ff */
[----:B------:R2:W-:Y:S04]  /*2870*/  STS [R10], R25 ;  /* 0x000000190a007388 */ /* 0x0005e80000000800 */
[----:B------:R2:W-:Y:S04]  /*2880*/  STS [R3], R23 ;  /* 0x0000001703007388 */ /* 0x0005e80000000800 */
[----:B------:R2:W-:Y:S04]  /*2890*/  STS [R6], R21 ;  /* 0x0000001506007388 */ /* 0x0005e80000000800 */
[----:B------:R2:W-:Y:S01]  /*28a0*/  STS [R12], R17 ;  /* 0x000000110c007388 */ /* 0x0005e20000000800 */
[----:B------:R-:W-:Y:S06]  /*28b0*/  BAR.SYNC.DEFER_BLOCKING 0x0 ;  /* 0x0000000000007b1d */ /* 0x000fec0000010000 */
[----:B------:R-:W-:Y:S05]  /*28c0*/  @P0 BRA.U `(.L_x_17448) ;  /* 0x0000000500fc0947 */ /* 0x000fea0003800000 */
[----:B--2---:R-:W-:Y:S01]  /*28d0*/  LOP3.LUT R3, R13, 0x1, RZ, 0xfc, !PT ;  /* 0x000000010d037812 */ /* 0x004fe200078efcff */
[----:B------:R-:W-:Y:S01]  /*28e0*/  ULDC.64 UR10, c[0x0][0x260] ;  /* 0x00009800000a7ab9 */ /* 0x000fe20000000a00 */
[----:B------:R-:W-:Y:S03]  /*28f0*/  BSSY B0, `(.L_x_17448) ;  /* 0x000007c000007945 */ /* 0x000fe60003800000 */
[----:B------:R-:W-:-:S04]  /*2900*/  IMAD.WIDE.U32 R12, R3, UR10, RZ ;  /* 0x0000000a030c7c25 */ /* 0x000fc8000f8e00ff */
[----:B------:R-:W-:Y:S01]  /*2910*/  IMAD R3, R3, UR11, R13 ;  /* 0x0000000b03037c24 */ /* 0x000fe2000f8e020d */
[----:B------:R-:W-:Y:S06]  /*2920*/  @P0 BRA `(.L_x_17449) ;  /* 0x0000000400e00947 */ /* 0x000fec0003800000 */
[C---:B------:R-:W-:Y:S01]  /*2930*/  VIADD R6, R15.reuse, 0xffffffff ;  /* 0xffffffff0f067836 */ /* 0x040fe20000000000 */
[----:B------:R-:W-:Y:S01]  /*2940*/  BSSY B1, `(.L_x_17450) ;  /* 0x0000046000017945 */ /* 0x000fe20003800000 */
[----:B------:R-:W-:Y:S02]  /*2950*/  IMAD.MOV.U32 R24, RZ, RZ, R12 ;  /* 0x000000ffff187224 */ /* 0x000fe400078e000c */
[----:B------:R-:W-:Y:S01]  /*2960*/  IMAD.MOV.U32 R10, RZ, RZ, 0x1 ;  /* 0x00000001ff0a7424 */ /* 0x000fe200078e00ff */
[----:B------:R-:W-:Y:S01]  /*2970*/  ISETP.GE.U32.AND P0, PT, R6, 0x3, PT ;  /* 0x000000030600780c */ /* 0x000fe20003f06070 */
[----:B0-----:R-:W-:Y:S01]  /*2980*/  IMAD.MOV.U32 R31, RZ, RZ, R33 ;  /* 0x000000ffff1f7224 */ /* 0x001fe200078e0021 */
[----:B------:R-:W-:-:S11]  /*2990*/  LOP3.LUT R6, R15, 0x3, RZ, 0xc0, !PT ;  /* 0x000000030f067812 */ /* 0x000fd600078ec0ff */
[----:B------:R-:W-:Y:S05]  /*29a0*/  @!P0 BRA `(.L_x_17451) ;  /* 0x0000000000fc8947 */ /* 0x000fea0003800000 */
[----:B------:R-:W-:Y:S01]  /*29b0*/  BSSY B2, `(.L_x_17452) ;  /* 0x000003d000027945 */ /* 0x000fe20003800000 */
[----:B------:R-:W-:Y:S01]  /*29c0*/  IMAD.IADD R15, R15, 0x1, -R6 ;  /* 0x000000010f0f7824 */ /* 0x000fe200078e0a06 */
[----:B------:R-:W-:Y:S01]  /*29d0*/  IADD3 R0, -R11, R14, RZ ;  /* 0x0000000e0b007210 */ /* 0x000fe20007ffe1ff */
[----:B------:R-:W-:Y:S02]  /*29e0*/  IMAD.MOV.U32 R10, RZ, RZ, RZ ;  /* 0x000000ffff0a7224 */ /* 0x000fe400078e00ff */
[----:B------:R-:W-:-:S07]  /*29f0*/  IMAD.MOV.U32 R31, RZ, RZ, R33 ;  /* 0x000000ffff1f7224 */ /* 0x000fce00078e0021 */
.L_x_17453:
[C---:B------:R-:W-:Y:S01]  /*2a00*/  LOP3.LUT R22, R0.reuse, 0x1f, RZ, 0xc0, !PT ;  /* 0x0000001f00167812 */ /* 0x040fe200078ec0ff */
[----:B--2---:R-:W-:Y:S01]  /*2a10*/  VIADD R12, R0, 0xffffffff ;  /* 0xffffffff000c7836 */ /* 0x004fe20000000000 */
[----:B------:R-:W-:Y:S01]  /*2a20*/  IADD3 R28, P4, R24, UR6, RZ ;  /* 0x00000006181c7c10 */ /* 0x000fe2000ff9e0ff */
        /* <DEDUP_REMOVED lines=9> */
[----:B------:R-:W-:Y:S02]  /*2ac0*/  LEA R26, R12, UR4, 0x2 ;  /* 0x000000040c1a7c11 */ /* 0x000fe4000f8e10ff */
[----:B------:R-:W-:Y:S01]  /*2ad0*/  LOP3.LUT R0, R16, 0x1f, RZ, 0xc0, !PT ;  /* 0x0000001f10007812 */ /* 0x000fe200078ec0ff */
[----:B------:R-:W0:Y:S01]  /*2ae0*/  @!P3 LDC.64 R20, c[0x0][0x228] ;  /* 0x00008a00ff14bb82 */ /* 0x000e220000000a00 */
[----:B------:R-:W-:Y:S01]  /*2af0*/  @!P3 IADD3 R22, P5, P6, R22, R24, R5 ;  /* 0x000000181616b210 */ /* 0x000fe20007ebe005 */
[----:B------:R-:W2:Y:S01]  /*2b00*/  @!P3 LDS R25, [R26] ;  /* 0x000000001a19b984 */ /* 0x000ea20000000800 */
[----:B------:R-:W-:Y:S02]  /*2b10*/  ISETP.GE.U32.AND P0, PT, R0, R9, PT ;  /* 0x000000090000720c */ /* 0x000fe40003f06070 */
[----:B------:R-:W-:Y:S01]  /*2b20*/  @!P3 IADD3.X R24, RZ, R3, R4, P5, P6 ;  /* 0x00000003ff18b210 */ /* 0x000fe20002fec404 */
[----:B------:R-:W3:Y:S01]  /*2b30*/  @!P2 LDS R23, [R26+0x4] ;  /* 0x000004001a17a984 */ /* 0x000ee20000000800 */
[----:B------:R-:W-:Y:S01]  /*2b40*/  IADD3.X R3, R3, UR7, RZ, P4, !PT ;  /* 0x0000000703037c10 */ /* 0x000fe2000a7fe4ff */
[----:B------:R-:W4:Y:S01]  /*2b50*/  @!P2 LDC.64 R12, c[0x0][0x228] ;  /* 0x00008a00ff0cab82 */ /* 0x000f220000000a00 */
[----:B------:R-:W-:Y:S01]  /*2b60*/  IADD3 R32, P6, R28, UR6, RZ ;  /* 0x000000061c207c10 */ /* 0x000fe2000ffde0ff */
[----:B-1----:R-:W1:Y:S03]  /*2b70*/  @!P1 LDS R27, [R26+0x8] ;  /* 0x000008001a1b9984 */ /* 0x002e660000000800 */
[----:B------:R-:W-:-:S02]  /*2b80*/  IADD3.X R31, R3, UR7, RZ, P6, !PT ;  /* 0x00000007031f7c10 */ /* 0x000fc4000b7fe4ff */
[----:B------:R-:W-:Y:S01]  /*2b90*/  IADD3 R35, P6, R32, UR6, RZ ;  /* 0x0000000620237c10 */ /* 0x000fe2000ffde0ff */
[----:B------:R-:W5:Y:S01]  /*2ba0*/  @!P1 LDC.64 R16, c[0x0][0x228] ;  /* 0x00008a00ff109b82 */ /* 0x000f620000000a00 */
[----:B------:R0:W1:Y:S02]  /*2bb0*/  @!P0 LDS R29, [R26+0xc] ;  /* 0x00000c001a1d8984 */ /* 0x0000640000000800 */
[----:B------:R-:W-:Y:S02]  /*2bc0*/  IADD3.X R37, R31, UR7, RZ, P6, !PT ;  /* 0x000000071f257c10 */ /* 0x000fe4000b7fe4ff */
[----:B0-----:R-:W-:-:S03]  /*2bd0*/  @!P3 LEA R20, P5, R22, R20, 0x2 ;  /* 0x000000141614b211 */ /* 0x001fc600078a10ff */
[----:B------:R-:W0:Y:S01]  /*2be0*/  @!P0 LDC.64 R18, c[0x0][0x228] ;  /* 0x00008a00ff128b82 */ /* 0x000e220000000a00 */
[----:B------:R-:W-:Y:S02]  /*2bf0*/  @!P3 LEA.HI.X R21, R22, R21, R24, 0x2, P5 ;  /* 0x000000151615b211 */ /* 0x000fe400028f1418 */
[----:B------:R-:W-:-:S04]  /*2c00*/  @!P2 IADD3 R28, P4, P5, R30, R28, R5 ;  /* 0x0000001c1e1ca210 */ /* 0x000fc80007d9e005 */
[----:B------:R-:W-:Y:S02]  /*2c10*/  @!P2 IADD3.X R30, RZ, R3, R4, P4, P5 ;  /* 0x00000003ff1ea210 */ /* 0x000fe400027ea404 */
[----:B------:R-:W-:-:S04]  /*2c20*/  @!P1 IADD3 R24, P4, P5, R34, R32, R5 ;  /* 0x0000002022189210 */ /* 0x000fc80007d9e005 */
[--C-:B------:R-:W-:Y:S02]  /*2c30*/  @!P1 IADD3.X R26, RZ, R31, R4.reuse, P4, P5 ;  /* 0x0000001fff1a9210 */ /* 0x100fe400027ea404 */
[C---:B------:R-:W-:Y:S01]  /*2c40*/  @!P0 IADD3 R3, P4, P5, R0.reuse, R35, R5 ;  /* 0x0000002300038210 */ /* 0x040fe20007d9e005 */
[----:B--2---:R2:W-:Y:S01]  /*2c50*/  @!P3 STG.E desc[UR8][R20.64], R25 ;  /* 0x000000191400b986 */ /* 0x0045e2000c101908 */
[----:B------:R-:W-:Y:S02]  /*2c60*/  VIADD R0, R0, 0x1f ;  /* 0x0000001f00007836 */ /* 0x000fe40000000000 */
[----:B------:R-:W-:Y:S02]  /*2c70*/  @!P0 IADD3.X R22, RZ, R37, R4, P4, P5 ;  /* 0x00000025ff168210 */ /* 0x000fe400027ea404 */
[----:B----4-:R-:W-:Y:S02]  /*2c80*/  @!P2 LEA R12, P4, R28, R12, 0x2 ;  /* 0x0000000c1c0ca211 */ /* 0x010fe400078810ff */
[----:B-----5:R-:W-:-:S02]  /*2c90*/  @!P1 LEA R16, P5, R24, R16, 0x2 ;  /* 0x0000001018109211 */ /* 0x020fc400078a10ff */
[----:B------:R-:W-:Y:S02]  /*2ca0*/  @!P2 LEA.HI.X R13, R28, R13, R30, 0x2, P4 ;  /* 0x0000000d1c0da211 */ /* 0x000fe400020f141e */
[----:B------:R-:W-:Y:S02]  /*2cb0*/  @!P1 LEA.HI.X R17, R24, R17, R26, 0x2, P5 ;  /* 0x0000001118119211 */ /* 0x000fe400028f141a */
[C---:B0-----:R-:W-:Y:S01]  /*2cc0*/  @!P0 LEA R18, P6, R3.reuse, R18, 0x2 ;  /* 0x0000001203128211 */ /* 0x041fe200078c10ff */
[----:B---3--:R2:W-:Y:S03]  /*2cd0*/  @!P2 STG.E desc[UR8][R12.64], R23 ;  /* 0x000000170c00a986 */ /* 0x0085e6000c101908 */
[----:B------:R-:W-:Y:S01]  /*2ce0*/  @!P0 LEA.HI.X R19, R3, R19, R22, 0x2, P6 ;  /* 0x0000001303138211 */ /* 0x000fe200030f1416 */
[----:B-1----:R2:W-:Y:S01]  /*2cf0*/  @!P1 STG.E desc[UR8][R16.64], R27 ;  /* 0x0000001b10009986 */ /* 0x0025e2000c101908 */
        /* <DEDUP_REMOVED lines=9> */
.L_x_17452:
[----:B------:R-:W-:-:S07]  /*2d90*/  VIADD R10, R22, 0x5 ;  /* 0x00000005160a7836 */ /* 0x000fce0000000000 */
.L_x_17451:
[----:B------:R-:W-:Y:S05]  /*2da0*/  BSYNC B1 ;  /* 0x0000000000017941 */ /* 0x000fea0003800000 */
.L_x_17450:
        /* <DEDUP_REMOVED lines=18> */
.L_x_17455:
[----:B------:R-:W-:Y:S05]  /*2ed0*/  BSYNC B1 ;  /* 0x0000000000017941 */ /* 0x000fea0003800000 */
.L_x_17454:
[----:B------:R-:W-:Y:S01]  /*2ee0*/  IADD3.X R15, R3, UR7, RZ, P3, !PT ;  /* 0x00000007030f7c10 */ /* 0x000fe20009ffe4ff */
[----:B------:R-:W-:Y:S06]  /*2ef0*/  @!P1 BRA `(.L_x_17449) ;  /* 0x00000000006c9947 */ /* 0x000fec0003800000 */
[----:B------:R-:W-:Y:S02]  /*2f00*/  VIADD R3, R0, 0xffffffff ;  /* 0xffffffff00037836 */ /* 0x000fe40000000000 */
[----:B------:R-:W-:-:S03]  /*2f10*/  IMAD R2, R2, 0x21, R17 ;  /* 0x0000002102027824 */ /* 0x000fc600078e0211 */
[----:B------:R-:W-:Y:S02]  /*2f20*/  LOP3.LUT R10, R3, 0x1f, RZ, 0xc0, !PT ;  /* 0x0000001f030a7812 */ /* 0x000fe400078ec0ff */
[----:B0-----:R-:W-:Y:S02]  /*2f30*/  LEA R12, R2, UR4, 0x2 ;  /* 0x00000004020c7c11 */ /* 0x001fe4000f8e10ff */
[----:B------:R-:W-:-:S13]  /*2f40*/  ISETP.GE.U32.AND P0, PT, R10, R9, PT ;  /* 0x000000090a00720c */ /* 0x000fda0003f06070 */
[----:B------:R-:W0:Y:S01]  /*2f50*/  @!P0 LDS R13, [R12] ;  /* 0x000000000c0d8984 */ /* 0x000e220000000800 */
[----:B-1----:R-:W1:Y:S01]  /*2f60*/  @!P0 LDC.64 R18, c[0x0][0x228] ;  /* 0x00008a00ff128b82 */ /* 0x002e620000000a00 */
        /* <DEDUP_REMOVED lines=20> */
.L_x_17449:
[----:B------:R-:W-:Y:S05]  /*30b0*/  BSYNC B0 ;  /* 0x0000000000007941 */ /* 0x000fea0003800000 */
.L_x_17448:
[----:B------:R-:W-:Y:S01]  /*30c0*/  ULDC.64 UR4, c[0x0][0x238] ;  /* 0x00008e0000047ab9 */ /* 0x000fe20000000a00 */
[----:B------:R-:W-:Y:S01]  /*30d0*/  BAR.SYNC.DEFER_BLOCKING 0x0 ;  /* 0x0000000000007b1d */ /* 0x000fe20000010000 */
[----:B------:R-:W-:-:S04]  /*30e0*/  ISETP.NE.U32.AND P0, PT, RZ, UR4, PT ;  /* 0x00000004ff007c0c */ /* 0x000fc8000bf05070 */
[----:B------:R-:W-:-:S13]  /*30f0*/  ISETP.NE.AND.EX P0, PT, RZ, UR5, PT, P0 ;  /* 0x00000005ff007c0c */ /* 0x000fda000bf05300 */
[----:B------:R-:W-:Y:S05]  /*3100*/  @!P0 BRA `(.L_x_17456) ;  /* 0x0000000000b48947 */ /* 0x000fea0003800000 */
[----:B--23--:R-:W2:Y:S01]  /*3110*/  SHFL.DOWN PT, R3, R8, 0x10, 0x1f ;  /* 0x0a001f0008037f89 */ /* 0x00cea200000e0000 */
[----:B------:R-:W-:Y:S01]  /*3120*/  BSSY B0, `(.L_x_17457) ;  /* 0x0000025000007945 */ /* 0x000fe20003800000 */
[----:B------:R-:W3:Y:S01]  /*3130*/  S2R R14, SR_TID.X ;  /* 0x00000000000e7919 */ /* 0x000ee20000002100 */
[----:B--2---:R-:W-:-:S05]  /*3140*/  FMNMX R3, R8, R3, !PT ;  /* 0x0000000308037209 */ /* 0x004fca0007800000 */
[----:B------:R-:W2:Y:S01]  /*3150*/  SHFL.DOWN PT, R0, R3, 0x8, 0x1f ;  /* 0x09001f0003007f89 */ /* 0x000ea200000e0000 */
[----:B---3--:R-:W-:-:S13]  /*3160*/  LOP3.LUT P0, RZ, R14, 0x1f, RZ, 0xc0, !PT ;  /* 0x0000001f0eff7812 */ /* 0x008fda000780c0ff */
[----:B0-----:R-:W0:Y:S01]  /*3170*/  @!P0 S2R R13, SR_CgaCtaId ;  /* 0x00000000000d8919 */ /* 0x001e220000008800 */
[----:B------:R-:W-:Y:S02]  /*3180*/  @!P0 MOV R4, 0x400 ;  /* 0x0000040000048802 */ /* 0x000fe40000000f00 */
[----:B--2---:R-:W-:-:S05]  /*3190*/  FMNMX R0, R3, R0, !PT ;  /* 0x0000000003007209 */ /* 0x004fca0007800000 */
[----:B------:R-:W2:Y:S01]  /*31a0*/  SHFL.DOWN PT, R5, R0, 0x4, 0x1f ;  /* 0x08801f0000057f89 */ /* 0x000ea200000e0000 */
[----:B0-----:R-:W-:Y:S02]  /*31b0*/  @!P0 LEA R4, R13, R4, 0x18 ;  /* 0x000000040d048211 */ /* 0x001fe400078ec0ff */
[----:B--2---:R-:W-:Y:S02]  /*31c0*/  FMNMX R5, R0, R5, !PT ;  /* 0x0000000500057209 */ /* 0x004fe40007800000 */
        /* <DEDUP_REMOVED lines=25> */
.L_x_17466:
[----:B--2---:R-:W-:-:S07]  /*3360*/  FMNMX R5, R2, R5, !PT ;  /* 0x0000000502057209 */ /* 0x004fce0007800000 */
.L_x_17458:
[----:B------:R-:W-:Y:S05]  /*3370*/  BSYNC B0 ;  /* 0x0000000000007941 */ /* 0x000fea0003800000 */
.L_x_17457:
[----:B------:R-:W-:Y:S01]  /*3380*/  ISETP.NE.AND P0, PT, R14, RZ, PT ;  /* 0x000000ff0e00720c */ /* 0x000fe20003f05270 */
[----:B------:R-:W-:-:S12]  /*3390*/  BSSY B0, `(.L_x_17456) ;  /* 0x0000004000007945 */ /* 0x000fd80003800000 */
[----:B------:R-:W-:Y:S05]  /*33a0*/  @P0 BRA `(.L_x_17460) ;  /* 0x0000000000080947 */ /* 0x000fea0003800000 */
[----:B0-----:R-:W0:Y:S02]  /*33b0*/  LDC.64 R2, c[0x0][0x238] ;  /* 0x00008e00ff027b82 */ /* 0x001e240000000a00 */
[----:B0-----:R2:W-:Y:S02]  /*33c0*/  REDG.E.MAX.S32.STRONG.GPU desc[UR8][R2.64], R5 ;  /* 0x000000050200798e */ /* 0x0015e4000d10e388 */
.L_x_17460:
[----:B------:R-:W-:Y:S05]  /*33d0*/  BSYNC B0 ;  /* 0x0000000000007941 */ /* 0x000fea0003800000 */
.L_x_17456:
[----:B------:R-:W4:Y:S01]  /*33e0*/  S2UR UR6, SR_CTAID.X ;  /* 0x00000000000679c3 */ /* 0x000f220000002500 */
[----:B------:R-:W-:Y:S02]  /*33f0*/  ULDC.64 UR4, c[0x0][0x240] ;  /* 0x0000900000047ab9 */ /* 0x000fe40000000a00 */
[----:B------:R-:W-:Y:S02]  /*3400*/  ISETP.EQ.U32.AND P1, PT, RZ, UR4, PT ;  /* 0x00000004ff007c0c */ /* 0x000fe4000bf22070 */
[----:B----4-:R-:W-:-:S04]  /*3410*/  LOP3.LUT P0, RZ, R14, UR6, RZ, 0xfc, !PT ;  /* 0x000000060eff7c12 */ /* 0x010fc8000f80fcff */
        /* <DEDUP_REMOVED lines=8> */
[----:B0123--:R-:W-:Y:S05]  /*34a0*/  CALL.REL.NOINC `($__internal_459_$__cuda_sm20_rcp_rn_f32_slowpath) ;  /* 0x00000004007c7944 */ /* 0x00ffea0003c00000 */
[----:B------:R-:W-:Y:S05]  /*34b0*/  BRA `(.L_x_17462) ;  /* 0x0000000000107947 */ /* 0x000fea0003800000 */
.L_x_17461:
[----:B------:R-:W0:Y:S02]  /*34c0*/  MUFU.RCP R0, R7 ;  /* 0x0000000700007308 */ /* 0x000e240000001000 */
[----:B0-23--:R-:W-:-:S04]  /*34d0*/  FFMA R2, R0, R7, -1 ;  /* 0xbf80000000027423 */ /* 0x00dfc80000000007 */
[----:B------:R-:W-:-:S04]  /*34e0*/  FADD.FTZ R3, -R2, -RZ ;  /* 0x800000ff02037221 */ /* 0x000fc80000010100 */
[----:B------:R-:W-:-:S07]  /*34f0*/  FFMA R0, R0, R3, R0 ;  /* 0x0000000300007223 */ /* 0x000fce0000000000 */
.L_x_17462:
[----:B------:R-:W0:Y:S02]  /*3500*/  LDC.64 R2, c[0x0][0x240] ;  /* 0x00009000ff027b82 */ /* 0x000e240000000a00 */
[----:B0-----:R-:W-:Y:S01]  /*3510*/  STG.E desc[UR8][R2.64], R0 ;  /* 0x0000000002007986 */ /* 0x001fe2000c101908 */
[----:B------:R-:W-:Y:S05]  /*3520*/  EXIT ;  /* 0x000000000000794d */ /* 0x000fea0003800000 */
.L_x_17459:
[----:B------:R-:W-:Y:S02]  /*3530*/  IMAD.MOV.U32 R9, RZ, RZ, 0x4 ;  /* 0x00000004ff097424 */ /* 0x000fe400078e00ff */
[----:B------:R-:W-:Y:S02]  /*3540*/  IMAD.MOV.U32 R11, RZ, RZ, 0x1f ;  /* 0x0000001fff0b7424 */ /* 0x000fe400078e00ff */
[----:B------:R-:W-:-:S07]  /*3550*/  IMAD.MOV.U32 R4, RZ, RZ, -0x1 ;  /* 0xffffffffff047424 */ /* 0x000fce00078e00ff */
[----:B012---:R-:W-:Y:S05]  /*3560*/  WARPSYNC.COLLECTIVE R4, `(.L_x_17463) ;  /* 0x0000000004087348 */ /* 0x007fea0003c00000 */
[----:B--2---:R2:W3:Y:S02]  /*3570*/  SHFL.DOWN P0, R5, R0, R9, R11 ;  /* 0x0800000900057389 */ /* 0x0044e4000000000b */
[----:B0123--:R-:W-:Y:S01]  /*3580*/  ENDCOLLECTIVE ;  /* 0x000000000000791b */ /* 0x00ffe20003800000 */
.L_x_17463:
[----:B------:R-:W-:Y:S02]  /*3590*/  IMAD.MOV.U32 R9, RZ, RZ, 0x2 ;  /* 0x00000002ff097424 */ /* 0x000fe400078e00ff */
[----:B------:R-:W-:-:S05]  /*35a0*/  IMAD.MOV.U32 R3, RZ, RZ, R5 ;  /* 0x000000ffff037224 */ /* 0x000fca00078e0005 */
[----:B------:R-:W-:-:S05]  /*35b0*/  FMNMX R3, R3, R0, !PT ;  /* 0x0000000003037209 */ /* 0x000fca0007800000 */
[----:B------:R-:W-:-:S07]  /*35c0*/  IMAD.MOV.U32 R0, RZ, RZ, R3 ;  /* 0x000000ffff007224 */ /* 0x000fce00078e0003 */
[----:B------:R-:W-:Y:S05]  /*35d0*/  WARPSYNC.COLLECTIVE R4, `(.L_x_17464) ;  /* 0x0000000004087348 */ /* 0x000fea0003c00000 */
[----:B------:R0:W1:Y:S02]  /*35e0*/  SHFL.DOWN P0, R5, R0, R9, R11 ;  /* 0x0800000900057389 */ /* 0x000064000000000b */
[----:B01----:R-:W-:Y:S01]  /*35f0*/  ENDCOLLECTIVE ;  /* 0x000000000000791b */ /* 0x003fe20003800000 */
.L_x_17464:
[----:B------:R-:W-:Y:S02]  /*3600*/  IMAD.MOV.U32 R9, RZ, RZ, 0x1 ;  /* 0x00000001ff097424 */ /* 0x000fe400078e00ff */
[----:B------:R-:W-:-:S05]  /*3610*/  IMAD.MOV.U32 R2, RZ, RZ, R5 ;  /* 0x000000ffff027224 */ /* 0x000fca00078e0005 */
[----:B------:R-:W-:-:S05]  /*3620*/  FMNMX R2, R3, R2, !PT ;  /* 0x0000000203027209 */ /* 0x000fca0007800000 */
[----:B------:R-:W-:-:S07]  /*3630*/  IMAD.MOV.U32 R0, RZ, RZ, R2 ;  /* 0x000000ffff007224 */ /* 0x000fce00078e0002 */
[----:B------:R-:W-:Y:S05]  /*3640*/  WARPSYNC.COLLECTIVE R4, `(.L_x_17465) ;  /* 0x0000000004087348 */ /* 0x000fea0003c00000 */
[----:B------:R0:W1:Y:S02]  /*3650*/  SHFL.DOWN P0, R5, R0, R9, R11 ;  /* 0x0800000900057389 */ /* 0x000064000000000b */
[----:B01----:R-:W-:Y:S01]  /*3660*/  ENDCOLLECTIVE ;  /* 0x000000000000791b */ /* 0x003fe20003800000 */
.L_x_17465:
[----:B------:R-:W-:Y:S05]  /*3670*/  BRA `(.L_x_17466) ;  /* 0xfffffffc00387947 */ /* 0x000fea000383ffff */
        .weak           $__internal_458_$__cuda_sm20_div_u64
        .type           $__internal_458_$__cuda_sm20_div_u64,@function
        .size           $__internal_458_$__cuda_sm20_div_u64,($__internal_459_$__cuda_sm20_rcp_rn_f32_slowpath - $__internal_458_$__cuda_sm20_div_u64)
$__internal_458_$__cuda_sm20_div_u64:
        /* <DEDUP_REMOVED lines=23> */
[----:B------:R-:W-:Y:S02]  /*37f0*/  IMAD.X R2, RZ, RZ, ~R3, P0 ;  /* 0x000000ffff027224 */ /* 0x000fe400000e0e03 */
[----:B------:R-:W-:Y:S02]  /*3800*/  IMAD.MOV.U32 R3, RZ, RZ, RZ ;  /* 0x000000ffff037224 */ /* 0x000fe400078e00ff */
        /* <DEDUP_REMOVED lines=32> */
[----:B------:R-:W-:Y:S01]  /*3a10*/  ISETP.NE.AND.EX P1, PT, R13, RZ, PT, P1 ;  /* 0x000000ff0d00720c */ /* 0x000fe20003f25310 */
[----:B------:R-:W-:Y:S01]  /*3a20*/  IMAD.MOV.U32 R3, RZ, RZ, 0x0 ;  /* 0x00000000ff037424 */ /* 0x000fe200078e00ff */
[----:B------:R-:W-:-:S04]  /*3a30*/  ISETP.GE.U32.AND.EX P0, PT, R6, R13, PT, P0 ;  /* 0x0000000d0600720c */ /* 0x000fc80003f06100 */
[----:B------:R-:W-:Y:S01]  /*3a40*/  SEL R43, R43, R2, P0 ;  /* 0x000000022b2b7207 */ /* 0x000fe20000000000 */
[----:B------:R-:W-:Y:S01]  /*3a50*/  IMAD.MOV.U32 R2, RZ, RZ, R0 ;  /* 0x000000ffff027224 */ /* 0x000fe200078e0000 */
[----:B------:R-:W-:Y:S02]  /*3a60*/  SEL R42, R42, R5, P0 ;  /* 0x000000052a2a7207 */ /* 0x000fe40000000000 */
[----:B------:R-:W-:Y:S02]  /*3a70*/  SEL R43, R43, 0xffffffff, P1 ;  /* 0xffffffff2b2b7807 */ /* 0x000fe40000800000 */
[----:B------:R-:W-:Y:S01]  /*3a80*/  SEL R42, R42, 0xffffffff, P1 ;  /* 0xffffffff2a2a7807 */ /* 0x000fe20000800000 */
[----:B------:R-:W-:Y:S06]  /*3a90*/  RET.REL.NODEC R2 `(_ZN18transformer_engine6detail38cast_transpose_fused_kernel_notalignedILb0ELb1ELb0EfNS_16CTDBiasDActParamI13__nv_bfloat16S3_ffEELi2ELi1ENS_5EmptyEXadL_ZNS_5dsiluIffEET_T0_RKS5_EEEEvT3_mmm) ;  /* 0xffffffc402587950 */ /* 0x000fec0003c3ffff */
        .weak           $__internal_459_$__cuda_sm20_rcp_rn_f32_slowpath
        .type           $__internal_459_$__cuda_sm20_rcp_rn_f32_slowpath,@function
        .size           $__internal_459_$__cuda_sm20_rcp_rn_f32_slowpath,(.L_x_34944 - $__internal_459_$__cuda_sm20_rcp_rn_f32_slowpath)
$__internal_459_$__cuda_sm20_rcp_rn_f32_slowpath:
        /* <DEDUP_REMOVED lines=15> */
.L_x_17468:
        /* <DEDUP_REMOVED lines=16> */
[----:B------:R-:W-:Y:S01]  /*3c90*/  SHF.L.U32 R30, R30, R28, RZ ;  /* 0x0000001c1e1e7219 */ /* 0x000fe200000006ff */
[----:B------:R-:W-:Y:S01]  /*3ca0*/  IMAD.MOV R31, RZ, RZ, -R31 ;  /* 0x000000ffff1f7224 */ /* 0x000fe200078e0a1f */
[----:B------:R-:W-:-:S02]  /*3cb0*/  SHF.R.U32.HI R19, RZ, R19, R29 ;  /* 0x00000013ff137219 */ /* 0x000fc4000001161d */
[----:B------:R-:W-:Y:S02]  /*3cc0*/  LOP3.LUT R30, R30, R29, RZ, 0xc0, !PT ;  /* 0x0000001d1e1e7212 */ /* 0x000fe400078ec0ff */
[-C--:B------:R-:W-:Y:S02]  /*3cd0*/  LOP3.LUT P1, RZ, R31, R28.reuse, R29, 0xf8, !PT ;  /* 0x0000001c1fff7212 */ /* 0x080fe4000782f81d */
[----:B------:R-:W-:-:S04]  /*3ce0*/  SHF.R.U32.HI R30, RZ, R28, R30 ;  /* 0x0000001cff1e7219 */ /* 0x000fc8000001161e */
        /* <DEDUP_REMOVED lines=11> */
.L_x_17470:
[----:B------:R-:W0:Y:S02]  /*3da0*/  MUFU.RCP R0, R0 ;  /* 0x0000000000007308 */ /* 0x000e240000001000 */
.L_x_17469:
[----:B------:R-:W-:Y:S05]  /*3db0*/  BSYNC B1 ;  /* 0x0000000000017941 */ /* 0x000fea0003800000 */
.L_x_17467:
[----:B------:R-:W-:Y:S02]  /*3dc0*/  IMAD.MOV.U32 R28, RZ, RZ, R15 ;  /* 0x000000ffff1c7224 */ /* 0x000fe400078e000f */
[----:B------:R-:W-:-:S04]  /*3dd0*/  IMAD.MOV.U32 R29, RZ, RZ, 0x0 ;  /* 0x00000000ff1d7424 */ /* 0x000fc800078e00ff */
[----:B0-----:R-:W-:Y:S05]  /*3de0*/  RET.REL.NODEC R28 `(_ZN18transformer_engine6detail38cast_transpose_fused_kernel_notalignedILb0ELb1ELb0EfNS_16CTDBiasDActParamI13__nv_bfloat16S3_ffEELi2ELi1ENS_5EmptyEXadL_ZNS_5dsiluIffEET_T0_RKS5_EEEEvT3_mmm) ;  /* 0xffffffc01c847950 */ /* 0x001fea0003c3ffff */
.L_x_17471:
        /* <DEDUP_REMOVED lines=9> */
.L_x_34944:


//--------------------- .text._ZN18transformer_engine6detail38cast_transpose_fused_kernel_notalignedILb0ELb1ELb0EfNS_16CTDBiasDActParamI6__halfS3_13__nv_fp8_e4m3fEELi2ELi4ENS_5EmptyEXadL_ZNS_5dsiluIffEET_T0_RKS6_EEEEvT3_mmm --------------------------
	.section	.text._ZN18transformer_engine6detail38cast_transpose_fused_kernel_notalignedILb0ELb1ELb0EfNS_16CTDBiasDActParamI6__halfS3_13__nv_fp8_e4m3fEELi2ELi4ENS_5EmptyEXadL_ZNS_5dsiluIffEET_T0_RKS6_EEEEvT3_mmm,"ax",@progbits
	.align	128
        .global         _ZN18transformer_engine6detail38cast_transpose_fused_kernel_notalignedILb0ELb1ELb0EfNS_16CTDBiasDActParamI6__halfS3_13__nv_fp8_e4m3fEELi2ELi4ENS_5EmptyEXadL_ZNS_5dsiluIffEET_T0_RKS6_EEEEvT3_mmm
        .type           _ZN18transformer_engine6detail38cast_transpose_fused_kernel_notalignedILb0ELb1ELb0EfNS_16CTDBiasDActParamI6__halfS3_13__nv_fp8_e4m3fEELi2ELi4ENS_5EmptyEXadL_ZNS_5dsiluIffEET_T0_RKS6_EEEEvT3_mmm,@function
        .size           _ZN18transformer_engine6detail38cast_transpose_fused_kernel_notalignedILb0ELb1ELb0EfNS_16CTDBiasDActParamI6__halfS3_13__nv_fp8_e4m3fEELi2ELi4ENS_5EmptyEXadL_ZNS_5dsiluIffEET_T0_RKS6_EEEEvT3_mmm,(.L_x_34946 - _ZN18transformer_engine6detail38cast_transpose_fused_kernel_notalignedILb0ELb1ELb0EfNS_16CTDBiasDActParamI6__halfS3_13__nv_fp8_e4m3fEELi2ELi4ENS_5EmptyEXadL_ZNS_5dsiluIffEET_T0_RKS6_EEEEvT3_mmm)
        .other          _ZN18transformer_engine6detail38cast_transpose_fused_kernel_notalignedILb0ELb1ELb0EfNS_16CTDBiasDActParamI6__halfS3_13__nv_fp8_e4m3fEELi2ELi4ENS_5EmptyEXadL_ZNS_5dsiluIffEET_T0_RKS6_EEEEvT3_mmm,@"STO_CUDA_ENTRY STV_DEFAULT"
_ZN18transformer_engine6detail38cast_transpose_fused_kernel_notalignedILb0ELb1ELb0EfNS_16CTDBiasDActParamI6__halfS3_13__nv_fp8_e4m3fEELi2ELi4ENS_5EmptyEXadL_ZNS_5dsiluIffEET_T0_RKS6_EEEEvT3_mmm:
.text._ZN18transformer_engine6detail38cast_transpose_fused_kernel_notalignedILb0ELb1ELb0EfNS_16CTDBiasDActParamI6__halfS3_13__nv_fp8_e4m3fEELi2ELi4ENS_5EmptyEXadL_ZNS_5dsiluIffEET_T0_RKS6_EEEEvT3_mmm:
        /* <DEDUP_REMOVED lines=19> */
[----:B------:R-:W-:Y:S05]  /*0130*/  CALL.REL.NOINC `($__internal_460_$__cuda_sm20_div_u64) ;  /* 0x0000007c00d47944 */ /* 0x000fea0003c00000 */
        /* <DEDUP_REMOVED lines=8> */
.L_x_17472:
        /* <DEDUP_REMOVED lines=22> */
.L_x_17473:
[----:B------:R-:W0:Y:S01]  /*0320*/  LDC.64 R2, c[0x0][0x260] ;  /* 0x00009800ff027b82 */ /* 0x000e220000000a00 */
[----:B------:R-:W-:Y:S01]  /*0330*/  SHF.R.U32.HI R0, RZ, 0x5, R19 ;  /* 0x00000005ff007819 */ /* 0x000fe20000011613 */
[----:B------:R-:W-:Y:S01]  /*0340*/  ULDC.64 UR4, c[0x0][0x210] ;  /* 0x0000840000047ab9 */ /* 0x000fe20000000a00 */
[----:B------:R-:W-:Y:S01]  /*0350*/  SHF.L.U64.HI R7, R34, 0x5, R29 ;  /* 0x0000000522077819 */ /* 0x000fe2000001021d */
[----:B------:R-:W-:Y:S01]  /*0360*/  ULDC.64 UR6, c[0x0][0x218] ;  /* 0x0000860000067ab9 */ /* 0x000fe20000000a00 */
[C---:B------:R-:W-:Y:S01]  /*0370*/  SHF.L.U32 R28, R0.reuse, 0x2, RZ ;  /* 0x00000002001c7819 */ /* 0x040fe200000006ff */
[----:B------:R-:W-:Y:S01]  /*0380*/  IMAD R0, R0, -0x4, R19 ;  /* 0xfffffffc00007824 */ /* 0x000fe200078e0213 */
[----:B------:R-:W-:Y:S01]  /*0390*/  SHF.L.U64.HI R8, R34, 0x1, R29 ;  /* 0x0000000122087819 */ /* 0x000fe2000001021d */
[----:B------:R-:W1:Y:S01]  /*03a0*/  LDC.64 R4, c[0x0][0x258] ;  /* 0x00009600ff047b82 */ /* 0x000e620000000a00 */
[----:B------:R-:W-:Y:S01]  /*03b0*/  LOP3.LUT R28, R28, 0x1c, RZ, 0xe2, !PT ;  /* 0x0000001c1c1c7812 */ /* 0x000fe200078ee2ff */
[----:B------:R-:W-:Y:S01]  /*03c0*/  ULDC.64 UR10, c[0x0][0x208] ;  /* 0x00008200000a7ab9 */ /* 0x000fe20000000a00 */
[----:B------:R-:W-:-:S03]  /*03d0*/  LOP3.LUT R61, R0, 0x1f, RZ, 0xc0, !PT ;  /* 0x0000001f003d7812 */ /* 0x000fc600078ec0ff */
[----:B------:R-:W-:Y:S01]  /*03e0*/  VIADD R6, R28, 0x1 ;  /* 0x000000011c067836 */ /* 0x000fe20000000000 */
[----:B0-----:R-:W-:Y:S02]  /*03f0*/  SHF.R.U64 R27, R2, 0x2, R3 ;  /* 0x00000002021b7819 */ /* 0x001fe40000001203 */
[C---:B------:R-:W-:Y:S02]  /*0400*/  SHF.L.U64.HI R2, R30.reuse, 0x5, R31 ;  /* 0x000000051e027819 */ /* 0x040fe4000001021f */
[----:B------:R-:W-:Y:S02]  /*0410*/  LEA R27, P0, -R30, R27, 0x5 ;  /* 0x0000001b1e1b7211 */ /* 0x000fe400078029ff */
[--C-:B-1----:R-:W-:Y:S02]  /*0420*/  SHF.R.U64 R37, R4, 0x1, R5.reuse ;  /* 0x0000000104257819 */ /* 0x102fe40000001205 */
[----:B------:R-:W-:Y:S02]  /*0430*/  SHF.R.U32.HI R48, RZ, 0x1, R5 ;  /* 0x00000001ff307819 */ /* 0x000fe40000011605 */
[----:B------:R-:W-:-:S02]  /*0440*/  LEA R26, P1, -R34, R37, 0x5 ;  /* 0x00000025221a7211 */ /* 0x000fc400078229ff */
[----:B------:R-:W-:Y:S02]  /*0450*/  LEA.HI.X R2, R3, ~R2, RZ, 0x1e, P0 ;  /* 0x8000000203027211 */ /* 0x000fe400000ff4ff */
[C---:B------:R-:W-:Y:S01]  /*0460*/  ISETP.LT.U32.AND P0, PT, R27.reuse, 0x20, PT ;  /* 0x000000201b00780c */ /* 0x040fe20003f01070 */
[----:B------:R-:W-:Y:S01]  /*0470*/  IMAD.X R7, R48, 0x1, ~R7, P1 ;  /* 0x0000000130077824 */ /* 0x000fe200008e0e07 */
[----:B------:R-:W-:Y:S02]  /*0480*/  ISETP.LT.U32.AND P1, PT, R26, 0x20, PT ;  /* 0x000000201a00780c */ /* 0x000fe40003f21070 */
[----:B------:R-:W-:Y:S02]  /*0490*/  ISETP.LT.U32.AND.EX P0, PT, R2, RZ, PT, P0 ;  /* 0x000000ff0200720c */ /* 0x000fe40003f01100 */
[----:B------:R-:W-:Y:S02]  /*04a0*/  SHF.R.U32.HI R2, RZ, 0x1, R19 ;  /* 0x00000001ff027819 */ /* 0x000fe40000011613 */
[----:B------:R-:W-:-:S02]  /*04b0*/  SEL R27, R27, 0x20, P0 ;  /* 0x000000201b1b7807 */ /* 0x000fc40000000000 */
[----:B------:R-:W-:Y:S02]  /*04c0*/  IADD3 R3, R0, -0x1, RZ ;  /* 0xffffffff00037810 */ /* 0x000fe40007ffe0ff */
[----:B------:R-:W-:Y:S01]  /*04d0*/  ISETP.LT.U32.AND.EX P1, PT, R7, RZ, PT, P1 ;  /* 0x000000ff0700720c */ /* 0x000fe20003f21110 */
[----:B------:R-:W-:Y:S01]  /*04e0*/  IMAD.SHL.U32 R7, R34, 0x2, RZ ;  /* 0x0000000222077824 */ /* 0x000fe200078e00ff */
[----:B------:R-:W-:Y:S02]  /*04f0*/  LOP3.LUT R2, R2, 0x70, RZ, 0xc0, !PT ;  /* 0x0000007002027812 */ /* 0x000fe400078ec0ff */
[----:B------:R-:W-:Y:S01]  /*0500*/  ISETP.GE.U32.AND P0, PT, R6, R27, PT ;  /* 0x0000001b0600720c */ /* 0x000fe20003f06070 */
[----:B------:R-:W-:Y:S01]  /*0510*/  IMAD R6, R31, R4, RZ ;  /* 0x000000041f067224 */ /* 0x000fe200078e02ff */
[----:B------:R-:W-:Y:S01]  /*0520*/  LOP3.LUT R15, R3, 0x1f, RZ, 0xc0, !PT ;  /* 0x0000001f030f7812 */ /* 0x000fe200078ec0ff */
[-C--:B------:R-:W-:Y:S01]  /*0530*/  IMAD R13, R48, R2.reuse, RZ ;  /* 0x00000002300d7224 */ /* 0x080fe200078e02ff */
[----:B------:R-:W-:Y:S01]  /*0540*/  SEL R26, R26, 0x20, P1 ;  /* 0x000000201a1a7807 */ /* 0x000fe20000800000 */
[----:B------:R-:W-:-:S03]  /*0550*/  IMAD.WIDE.U32 R56, R37, R2, RZ ;  /* 0x0000000225387225 */ /* 0x000fc600078e00ff */
[----:B------:R-:W-:Y:S01]  /*0560*/  ISETP.LT.U32.AND P0, PT, R15, R26, !P0 ;  /* 0x0000001a0f00720c */ /* 0x000fe20004701070 */
[----:B------:R-:W-:Y:S01]  /*0570*/  IMAD.IADD R13, R57, 0x1, R13 ;  /* 0x00000001390d7824 */ /* 0x000fe200078e020d */
[----:B------:R-:W-:Y:S01]  /*0580*/  IADD3 R14, P1, R15, R56, RZ ;  /* 0x000000380f0e7210 */ /* 0x000fe20007f3e0ff */
[----:B------:R-:W-:-:S03]  /*0590*/  IMAD.WIDE.U32 R2, R30, R4, RZ ;  /* 0x000000041e027225 */ /* 0x000fc600078e00ff */
[----:B------:R-:W-:Y:S01]  /*05a0*/  IADD3.X R15, RZ, R13, RZ, P1, !PT ;  /* 0x0000000dff0f7210 */ /* 0x000fe20000ffe4ff */
[----:B------:R-:W-:Y:S01]  /*05b0*/  IMAD R17, R30, R5, R6 ;  /* 0x000000051e117224 */ /* 0x000fe200078e0206 */
[----:B------:R-:W-:Y:S02]  /*05c0*/  LEA R16, P2, R2, R7, 0x2 ;  /* 0x0000000702107211 */ /* 0x000fe400078410ff */
[----:B------:R-:W-:Y:S01]  /*05d0*/  ISETP.GE.U32.AND P1, PT, R28, R27, PT ;  /* 0x0000001b1c00720c */ /* 0x000fe20003f26070 */
[----:B------:R-:W-:Y:S02]  /*05e0*/  IMAD.IADD R17, R3, 0x1, R17 ;  /* 0x0000000103117824 */ /* 0x000fe400078e0211 */
[----:B------:R-:W-:Y:S01]  /*05f0*/  @P0 IMAD R3, R48, 0x5, RZ ;  /* 0x0000000530030824 */ /* 0x000fe200078e02ff */
[----:B------:R-:W-:Y:S01]  /*0600*/  ISETP.LT.U32.AND P1, PT, R61, R26, !P1 ;  /* 0x0000001a3d00720c */ /* 0x000fe20004f21070 */
[----:B------:R-:W-:Y:S01]  /*0610*/  @P0 IMAD.WIDE.U32 R6, R37, 0x5, R14 ;  /* 0x0000000525060825 */ /* 0x000fe200078e000e */
[----:B------:R-:W-:-:S02]  /*0620*/  LEA.HI.X R17, R2, R8, R17, 0x2, P2 ;  /* 0x0000000802117211 */ /* 0x000fc400010f1411 */
[----:B------:R-:W-:Y:S01]  /*0630*/  @P0 MOV R8, R14 ;  /* 0x0000000e00080202 */ /* 0x000fe20000000f00 */
[----:B------:R-:W-:Y:S01]  /*0640*/  @P0 IMAD.MOV.U32 R9, RZ, RZ, R15 ;  /* 0x000000ffff090224 */ /* 0x000fe200078e000f */
[----:B------:R-:W-:Y:S01]  /*0650*/  IADD3 R60, P2, R61, R56, RZ ;  /* 0x000000383d3c7210 */ /* 0x000fe20007f5e0ff */
[----:B------:R-:W-:Y:S01]  /*0660*/  @P0 IMAD.IADD R3, R7, 0x1, R3 ;  /* 0x0000000107030824 */ /* 0x000fe200078e0203 */
[----:B------:R-:W-:Y:S01]  /*0670*/  @P0 MOV R7, R15 ;  /* 0x0000000f00070202 */ /* 0x000fe20000000f00 */
[----:B------:R-:W-:Y:S01]  /*0680*/  @P0 IMAD R21, R48, 0x6, RZ ;  /* 0x0000000630150824 */ /* 0x000fe200078e02ff */
[----:B------:R-:W-:Y:S01]  /*0690*/  IADD3.X R61, RZ, R13, RZ, P2, !PT ;  /* 0x0000000dff3d7210 */ /* 0x000fe200017fe4ff */
[----:B------:R-:W-:Y:S01]  /*06a0*/  @P0 IMAD.WIDE.U32 R8, R37, 0x6, R8 ;  /* 0x0000000625080825 */ /* 0x000fe200078e0008 */
[----:B------:R-:W-:Y:S02]  /*06b0*/  @P0 SHF.L.U64.HI R2, R6, 0x2, R3 ;  /* 0x0000000206020819 */ /* 0x000fe40000010203 */
[----:B------:R-:W-:Y:S01]  /*06c0*/  SHF.L.U64.HI R22, R16, 0x6, R17 ;  /* 0x0000000610167819 */ /* 0x000fe20000010211 */
[----:B------:R-:W-:Y:S01]  /*06d0*/  @P0 IMAD.IADD R3, R9, 0x1, R21 ;  /* 0x0000000109030824 */ /* 0x000fe200078e0215 */
[----:B------:R-:W-:Y:S01]  /*06e0*/  @!P1 MOV R10, RZ ;  /* 0x000000ff000a9202 */ /* 0x000fe20000000f00 */
[----:B------:R-:W-:-:S02]  /*06f0*/  @P0 IMAD.SHL.U32 R36, R6, 0x4, RZ ;  /* 0x0000000406240824 */ /* 0x000fc400078e00ff */
[----:B------:R-:W-:Y:S01]  /*0700*/  @P0 IMAD.MOV.U32 R6, RZ, RZ, R14 ;  /* 0x000000ffff060224 */ /* 0x000fe200078e000e */
[----:B------:R-:W-:Y:S01]  /*0710*/  @P0 SHF.L.U64.HI R18, R8, 0x2, R3 ;  /* 0x0000000208120819 */ /* 0x000fe20000010203 */
[----:B------:R-:W-:Y:S02]  /*0720*/  IMAD.SHL.U32 R24, R16, 0x40, RZ ;  /* 0x0000004010187824 */ /* 0x000fe400078e00ff */
[----:B------:R-:W-:Y:S02]  /*0730*/  @P1 IMAD R3, R48, 0x3, RZ ;  /* 0x0000000330031824 */ /* 0x000fe400078e02ff */
[----:B------:R-:W-:Y:S01]  /*0740*/  @P1 IMAD.WIDE.U32 R20, R37, 0x3, R60 ;  /* 0x0000000325141825 */ /* 0x000fe200078e003c */
[C---:B------:R-:W-:Y:S02]  /*0750*/  IADD3 R25, P2, R24.reuse, UR4, RZ ;  /* 0x0000000418197c10 */ /* 0x040fe4000ff5e0ff */
[----:B------:R-:W-:Y:S01]  /*0760*/  IADD3 R24, P3, R24, UR6, RZ ;  /* 0x0000000618187c10 */ /* 0x000fe2000ff7e0ff */
[----:B------:R-:W-:-:S02]  /*0770*/  @P0 IMAD R23, R48, 0x7, RZ ;  /* 0x0000000730170824 */ /* 0x000fc400078e02ff */
[----:B------:R-:W-:-:S04]  /*0780*/  @P0 IMAD.WIDE.U32 R6, R37, 0x7, R6 ;  /* 0x0000000725060825 */ /* 0x000fc800078e0006 */
[----:B------:R-:W-:Y:S01]  /*0790*/  @P1 IMAD.IADD R21, R21, 0x1, R3 ;  /* 0x0000000115151824 */ /* 0x000fe200078e0203 */
[----:B------:R-:W-:Y:S01]  /*07a0*/  @P0 IADD3 R7, R7, R23, RZ ;  /* 0x0000001707070210 */ /* 0x000fe20007ffe0ff */
[----:B------:R-:W-:Y:S01]  /*07b0*/  @P0 IMAD.SHL.U32 R35, R8, 0x4, RZ ;  /* 0x0000000408230824 */ /* 0x000fe200078e00ff */
[----:B------:R-:W-:Y:S01]  /*07c0*/  @P1 SHF.L.U32 R3, R20, 0x2, RZ ;  /* 0x0000000214031819 */ /* 0x000fe200000006ff */
[----:B------:R-:W-:Y:S01]  /*07d0*/  @P0 IMAD.SHL.U32 R9, R6, 0x4, RZ ;  /* 0x0000000406090824 */ /* 0x000fe200078e00ff */
[----:B------:R-:W-:Y:S01]  /*07e0*/  @P1 SHF.L.U64.HI R0, R20, 0x2, R21 ;  /* 0x0000000214001819 */ /* 0x000fe20000010215 */
[----:B------:R-:W-:Y:S01]  /*07f0*/  @P1 IMAD.SHL.U32 R20, R60, 0x4, RZ ;  /* 0x000000043c141824 */ /* 0x000fe200078e00ff */
[C---:B------:R-:W-:Y:S01]  /*0800*/  IADD3.X R23, R22.reuse, UR5, RZ, P2, !PT ;  /* 0x0000000516177c10 */ /* 0x040fe200097fe4ff */
[----:B------:R-:W-:Y:S01]  /*0810*/  @!P1 IMAD.MOV.U32 R12, RZ, RZ, RZ ;  /* 0x000000ffff0c9224 */ /* 0x000fe200078e00ff */
[----:B------:R-:W-:Y:S02]  /*0820*/  IADD3.X R22, R22, UR7, RZ, P3, !PT ;  /* 0x0000000716167c10 */ /* 0x000fe40009ffe4ff */
[----:B------:R-:W-:-:S02]  /*0830*/  @!P0 CS2R R42, SRZ ;  /* 0x00000000002a8805 */ /* 0x000fc4000001ff00 */
[C---:B------:R-:W-:Y:S01]  /*0840*/  @P0 LEA R44, P3, R37.reuse, R14, 0x2 ;  /* 0x0000000e252c0211 */ /* 0x040fe200078610ff */
[----:B------:R-:W-:Y:S01]  /*0850*/  ULDC.64 UR4, c[0x0][0x230] ;  /* 0x00008c0000047ab9 */ /* 0x000fe20000000a00 */
[----:B------:R-:W-:Y:S02]  /*0860*/  @P1 IADD3 R32, P2, R20, R25, RZ ;  /* 0x0000001914201210 */ /* 0x000fe40007f5e0ff */
[----:B------:R-:W-:Y:S02]  /*0870*/  @P0 LEA.HI.X R15, R37, R15, R48, 0x2, P3 ;  /* 0x0000000f250f0211 */ /* 0x000fe400018f1430 */
[----:B------:R-:W-:Y:S02]  /*0880*/  @P1 SHF.L.U64.HI R8, R60, 0x2, R61 ;  /* 0x000000023c081819 */ /* 0x000fe4000001023d */
[----:B------:R-:W-:Y:S02]  /*0890*/  @P1 IADD3 R20, P3, R20, R24, RZ ;  /* 0x0000001814141210 */ /* 0x000fe40007f7e0ff */
[----:B------:R-:W-:Y:S01]  /*08a0*/  @P0 SHF.L.U64.HI R7, R6, 0x2, R7 ;  /* 0x0000000206070819 */ /* 0x000fe20000010207 */
[C---:B------:R-:W-:Y:S01]  /*08b0*/  @P1 IMAD.X R33, R8.reuse, 0x1, R23, P2 ;  /* 0x0000000108211824 */ /* 0x040fe200010e0617 */
[----:B------:R-:W-:-:S02]  /*08c0*/  @P1 IADD3.X R21, R8, R22, RZ, P3, !PT ;  /* 0x0000001608151210 */ /* 0x000fc40001ffe4ff */
[----:B------:R-:W-:Y:S02]  /*08d0*/  @P1 IADD3 R39, P2, R60, R37, RZ ;  /* 0x000000253c271210 */ /* 0x000fe40007f5e0ff */
[C---:B------:R-:W-:Y:S01]  /*08e0*/  @P0 SHF.L.U64.HI R6, R44.reuse, 0x2, R15 ;  /* 0x000000022c060819 */ /* 0x040fe2000001020f */
[----:B------:R-:W2:Y:S01]  /*08f0*/  @P1 LDG.E R10, desc[UR10][R20.64] ;  /* 0x0000000a140a1981 */ /* 0x000ea2000c1e1900 */
[----:B------:R-:W-:Y:S02]  /*0900*/  @P0 IMAD.SHL.U32 R44, R44, 0x4, RZ ;  /* 0x000000042c2c0824 */ /* 0x000fe400078e00ff */
[----:B------:R-:W-:Y:S01]  /*0910*/  @P1 IMAD.X R8, R61, 0x1, R48, P2 ;  /* 0x000000013d081824 */ /* 0x000fe200010e0630 */
[----:B------:R0:W3:Y:S02]  /*0920*/  @P1 LDG.E R12, desc[UR10][R32.64] ;  /* 0x0000000a200c1981 */ /* 0x0000e4000c1e1900 */
[----:B------:R-:W-:Y:S02]  /*0930*/  @P0 IADD3 R14, P3, R44, R25, RZ ;  /* 0x000000192c0e0210 */ /* 0x000fe40007f7e0ff */
[----:B------:R-:W-:-:S02]  /*0940*/  @P1 SHF.L.U64.HI R41, R39, 0x2, R8 ;  /* 0x0000000227291819 */ /* 0x000fc40000010208 */
[----:B------:R-:W-:Y:S01]  /*0950*/  @P1 SHF.L.U32 R39, R39, 0x2, RZ ;  /* 0x0000000227271819 */ /* 0x000fe200000006ff */
[--C-:B------:R-:W-:Y:S01]  /*0960*/  @P0 IMAD.X R15, R6, 0x1, R23.reuse, P3 ;  /* 0x00000001060f0824 */ /* 0x100fe200018e0617 */
[-C--:B------:R-:W-:Y:S02]  /*0970*/  @P0 IADD3 R44, P3, R44, R24.reuse, RZ ;  /* 0x000000182c2c0210 */ /* 0x080fe40007f7e0ff */
[CC--:B------:R-:W-:Y:S01]  /*0980*/  @P1 IADD3 R38, P2, R39.reuse, R25.reuse, RZ ;  /* 0x0000001927261210 */ /* 0x0c0fe20007f5e0ff */
[----:B------:R-:W-:Y:S01]  /*0990*/  @!P0 IMAD.MOV.U32 R40, RZ, RZ, RZ ;  /* 0x000000ffff288224 */ /* 0x000fe200078e00ff */
[----:B------:R1:W5:Y:S01]  /*09a0*/  @P0 LDG.E R42, desc[UR10][R14.64] ;  /* 0x0000000a0e2a0981 */ /* 0x000362000c1e1900 */
[----:B------:R-:W-:Y:S01]  /*09b0*/  @P0 IMAD.X R45, R6, 0x1, R22, P3 ;  /* 0x00000001062d0824 */ /* 0x000fe200018e0616 */
[----:B0-----:R-:W-:Y:S01]  /*09c0*/  @P1 IADD3 R32, P3, R39, R24, RZ ;  /* 0x0000001827201210 */ /* 0x001fe20007f7e0ff */
[----:B------:R-:W-:Y:S01]  /*09d0*/  @P1 IMAD.X R39, R41, 0x1, R23, P2 ;  /* 0x0000000129271824 */ /* 0x000fe200010e0617 */
[----:B------:R-:W-:-:S02]  /*09e0*/  @P0 IADD3 R20, P2, R36, R25, RZ ;  /* 0x0000001924140210 */ /* 0x000fc40007f5e0ff */
[----:B------:R-:W-:Y:S01]  /*09f0*/  @!P1 MOV R6, RZ ;  /* 0x000000ff00069202 */ /* 0x000fe20000000f00 */
[--C-:B------:R-:W-:Y:S01]  /*0a00*/  @P1 IMAD.X R33, R41, 0x1, R22.reuse, P3 ;  /* 0x0000000129211824 */ /* 0x100fe200018e0616 */
[----:B------:R-:W-:Y:S01]  /*0a10*/  @!P1 MOV R8, RZ ;  /* 0x000000ff00089202 */ /* 0x000fe20000000f00 */
[----:B------:R-:W-:Y:S01]  /*0a20*/  @P0 IMAD.X R21, R2, 0x1, R23, P2 ;  /* 0x0000000102150824 */ /* 0x000fe200010e0617 */
[----:B------:R-:W-:Y:S01]  /*0a30*/  ISETP.NE.U32.AND P2, PT, RZ, UR4, PT ;  /* 0x00000004ff007c0c */ /* 0x000fe2000bf45070 */
[----:B------:R0:W5:Y:S01]  /*0a40*/  @P0 LDG.E R40, desc[UR10][R44.64] ;  /* 0x0000000a2c280981 */ /* 0x000162000c1e1900 */
[----:B-1----:R-:W-:Y:S02]  /*0a50*/  @P0 IADD3 R14, P3, R36, R24, RZ ;  /* 0x00000018240e0210 */ /* 0x002fe40007f7e0ff */
[----:B------:R-:W-:Y:S01]  /*0a60*/  ISETP.NE.AND.EX P2, PT, RZ, UR5, PT, P2 ;  /* 0x00000005ff007c0c */ /* 0x000fe2000bf45320 */
[----:B------:R1:W5:Y:S02]  /*0a70*/  @P1 LDG.E R6, desc[UR10][R32.64] ;  /* 0x0000000a20061981 */ /* 0x000364000c1e1900 */
[----:B------:R-:W-:Y:S01]  /*0a80*/  @P0 IMAD.X R15, R2, 0x1, R22, P3 ;  /* 0x00000001020f0824 */ /* 0x000fe200018e0616 */
[----:B------:R-:W-:Y:S01]  /*0a90*/  @!P0 MOV R2, RZ ;  /* 0x000000ff00028202 */ /* 0x000fe20000000f00 */
[----:B------:R4:W5:Y:S01]  /*0aa0*/  @P1 LDG.E R8, desc[UR10][R38.64] ;  /* 0x0000000a26081981 */ /* 0x000962000c1e1900 */
[----:B0-----:R-:W-:-:S03]  /*0ab0*/  @P0 IADD3 R44, P3, R35, R25, RZ ;  /* 0x00000019232c0210 */ /* 0x001fc60007f7e0ff */
[----:B------:R0:W5:Y:S01]  /*0ac0*/  @P0 LDG.E R43, desc[UR10][R20.64] ;  /* 0x0000000a142b0981 */ /* 0x000162000c1e1900 */
[----:B-1----:R-:W-:Y:S02]  /*0ad0*/  @P1 LOP3.LUT R33, R4, 0xfffffffe, RZ, 0xc0, !PT ;  /* 0xfffffffe04211812 */ /* 0x002fe400078ec0ff */
[----:B------:R-:W-:Y:S01]  /*0ae0*/  @P0 IADD3 R4, P4, R35, R24, RZ ;  /* 0x0000001823040210 */ /* 0x000fe20007f9e0ff */
[C---:B------:R-:W-:Y:S01]  /*0af0*/  @P0 IMAD.X R45, R18.reuse, 0x1, R23, P3 ;  /* 0x00000001122d0824 */ /* 0x040fe200018e0617 */
[----:B----4-:R-:W-:Y:S01]  /*0b00*/  @P1 LOP3.LUT R39, R5, 0x3fffffff, RZ, 0xc0, !PT ;  /* 0x3fffffff05271812 */ /* 0x010fe200078ec0ff */
[----:B------:R1:W5:Y:S01]  /*0b10*/  @P0 LDG.E R2, desc[UR10][R14.64] ;  /* 0x0000000a0e020981 */ /* 0x000362000c1e1900 */
[----:B------:R-:W-:Y:S01]  /*0b20*/  @P1 IADD3 R50, P3, R33, R60, RZ ;  /* 0x0000003c21321210 */ /* 0x000fe20007f7e0ff */
[----:B------:R-:W-:Y:S01]  /*0b30*/  @P0 IMAD.X R5, R18, 0x1, R22, P4 ;  /* 0x0000000112050824 */ /* 0x000fe200020e0616 */
[----:B------:R-:W4:Y:S03]  /*0b40*/  @P2 LDC.64 R46, c[0x0][0x230] ;  /* 0x00008c00ff2e2b82 */ /* 0x000f260000000a00 */
[----:B0-----:R-:W-:Y:S01]  /*0b50*/  @P1 IMAD.X R21, R39, 0x1, R61, P3 ;  /* 0x0000000127151824 */ /* 0x001fe200018e063d */
[----:B-1----:R-:W-:-:S04]  /*0b60*/  @P0 IADD3 R14, P4, R9, R25, RZ ;  /* 0x00000019090e0210 */ /* 0x002fc80007f9e0ff */
[----:B------:R-:W-:Y:S02]  /*0b70*/  @P0 IADD3.X R15, R7, R23, RZ, P4, !PT ;  /* 0x00000017070f0210 */ /* 0x000fe400027fe4ff */
[----:B------:R-:W-:Y:S01]  /*0b80*/  @P0 IADD3 R20, P4, R9, R24, RZ ;  /* 0x0000001809140210 */ /* 0x000fe20007f9e0ff */
[----:B------:R-:W-:Y:S01]  /*0b90*/  @!P0 IMAD.MOV.U32 R49, RZ, RZ, RZ ;  /* 0x000000ffff318224 */ /* 0x000fe200078e00ff */
[C---:B------:R-:W-:Y:S01]  /*0ba0*/  @P1 SHF.L.U64.HI R18, R50.reuse, 0x2, R21 ;  /* 0x0000000232121819 */ /* 0x040fe20000010215 */
[----:B------:R-:W-:Y:S01]  /*0bb0*/  @!P0 IMAD.MOV.U32 R32, RZ, RZ, RZ ;  /* 0x000000ffff208224 */ /* 0x000fe200078e00ff */
[----:B------:R-:W-:Y:S01]  /*0bc0*/  @!P0 MOV R38, RZ ;  /* 0x000000ff00268202 */ /* 0x000fe20000000f00 */
[----:B------:R-:W-:Y:S01]  /*0bd0*/  @P1 IMAD.SHL.U32 R50, R50, 0x4, RZ ;  /* 0x0000000432321824 */ /* 0x000fe200078e00ff */
[----:B------:R-:W-:Y:S01]  /*0be0*/  @P0 IADD3.X R21, R7, R22, RZ, P4, !PT ;  /* 0x0000001607150210 */ /* 0x000fe200027fe4ff */
[----:B------:R-:W-:Y:S01]  /*0bf0*/  @!P0 IMAD.MOV.U32 R41, RZ, RZ, RZ ;  /* 0x000000ffff298224 */ /* 0x000fe200078e00ff */
[----:B------:R0:W5:Y:S02]  /*0c00*/  @P0 LDG.E R49, desc[UR10][R44.64] ;  /* 0x0000000a2c310981 */ /* 0x000164000c1e1900 */
[----:B------:R-:W-:-:S02]  /*0c10*/  @P1 IADD3 R52, P3, R50, R25, RZ ;  /* 0x0000001932341210 */ /* 0x000fc40007f7e0ff */
[----:B------:R1:W5:Y:S01]  /*0c20*/  @P0 LDG.E R38, desc[UR10][R4.64] ;  /* 0x0000000a04260981 */ /* 0x000362000c1e1900 */
[----:B------:R-:W-:-:S03]  /*0c30*/  @P1 IADD3 R50, P4, R50, R24, RZ ;  /* 0x0000001832321210 */ /* 0x000fc60007f9e0ff */
[----:B------:R-:W5:Y:S04]  /*0c40*/  @P0 LDG.E R32, desc[UR10][R14.64] ;  /* 0x0000000a0e200981 */ /* 0x000f68000c1e1900 */
[----:B------:R4:W5:Y:S01]  /*0c50*/  @P0 LDG.E R41, desc[UR10][R20.64] ;  /* 0x0000000a14290981 */ /* 0x000962000c1e1900 */
[----:B0-----:R-:W-:Y:S01]  /*0c60*/  @P1 IADD3 R44, P0, R3, R25, RZ ;  /* 0x00000019032c1210 */ /* 0x001fe20007f1e0ff */
[----:B-1----:R-:W-:Y:S01]  /*0c70*/  @!P1 IMAD.MOV.U32 R5, RZ, RZ, RZ ;  /* 0x000000ffff059224 */ /* 0x002fe200078e00ff */
[-C--:B------:R-:W-:Y:S01]  /*0c80*/  @P1 IADD3.X R53, R18, R23.reuse, RZ, P3, !PT ;  /* 0x0000001712351210 */ /* 0x080fe20001ffe4ff */
[----:B------:R-:W-:Y:S01]  /*0c90*/  @!P1 IMAD.MOV.U32 R9, RZ, RZ, RZ ;  /* 0x000000ffff099224 */ /* 0x000fe200078e00ff */
[----:B------:R-:W-:Y:S01]  /*0ca0*/  @P1 IADD3.X R45, R0, R23, RZ, P0, !PT ;  /* 0x00000017002d1210 */ /* 0x000fe200007fe4ff */
[----:B------:R-:W-:-:S02]  /*0cb0*/  @!P1 IMAD.MOV.U32 R7, RZ, RZ, RZ ;  /* 0x000000ffff079224 */ /* 0x000fc400078e00ff */
[----:B------:R-:W-:Y:S01]  /*0cc0*/  @P1 IMAD.X R51, R18, 0x1, R22, P4 ;  /* 0x0000000112331824 */ /* 0x000fe200020e0616 */
[----:B------:R-:W5:Y:S01]  /*0cd0*/  @P1 LDG.E R5, desc[UR10][R52.64] ;  /* 0x0000000a34051981 */ /* 0x000f62000c1e1900 */
[----:B----4-:R-:W-:-:S03]  /*0ce0*/  IMAD.MOV.U32 R21, RZ, RZ, 0x3f800000 ;  /* 0x3f800000ff157424 */ /* 0x010fc600078e00ff */
[----:B------:R-:W5:Y:S04]  /*0cf0*/  @P1 LDG.E R9, desc[UR10][R50.64] ;  /* 0x0000000a32091981 */ /* 0x000f68000c1e1900 */
[----:B------:R-:W5:Y:S04]  /*0d00*/  @P1 LDG.E R7, desc[UR10][R44.64] ;  /* 0x0000000a2c071981 */ /* 0x000f68000c1e1900 */
[----:B------:R-:W5:Y:S01]  /*0d10*/  @P2 LDG.E R21, desc[UR10][R46.64] ;  /* 0x0000000a2e152981 */ /* 0x000f62000c1e1900 */
[----:B------:R-:W-:Y:S01]  /*0d20*/  @P1 IADD3 R14, P3, R3, R24, RZ ;  /* 0x00000018030e1210 */ /* 0x000fe20007f7e0ff */
[----:B------:R-:W-:Y:S01]  /*0d30*/  IMAD.MOV.U32 R33, RZ, RZ, 0x3bbb989d ;  /* 0x3bbb989dff217424 */ /* 0x000fe200078e00ff */
[----:B------:R-:W-:-:S03]  /*0d40*/  MOV R35, 0x437c0000 ;  /* 0x437c000000237802 */ /* 0x000fc60000000f00 */
[----:B------:R-:W-:Y:S01]  /*0d50*/  @P1 IMAD.X R15, R0, 0x1, R22, P3 ;  /* 0x00000001000f1824 */ /* 0x000fe200018e0616 */
[----:B------:R-:W-:Y:S01]  /*0d60*/  @!P1 MOV R3, RZ ;  /* 0x000000ff00039202 */ /* 0x000fe20000000f00 */
[----:B------:R-:W-:Y:S01]  /*0d70*/  BSSY B1, `(.L_x_17474) ;  /* 0x000001a000017945 */ /* 0x000fe20003800000 */
[----:B------:R-:W-:-:S04]  /*0d80*/  SHF.L.U32 R20, R11, 0x5, RZ ;  /* 0x000000050b147819 */ /* 0x000fc800000006ff */
[----:B------:R3:W5:Y:S01]  /*0d90*/  @P1 LDG.E R3, desc[UR10][R14.64] ;  /* 0x0000000a0e031981 */ /* 0x000762000c1e1900 */
[----:B------:R-:W-:Y:S01]  /*0da0*/  LOP3.LUT R20, R20, 0xffffffe0, R19, 0xe2, !PT ;  /* 0xffffffe014147812 */ /* 0x000fe200078ee213 */
        /* <DEDUP_REMOVED lines=11> */
[----:B------:R-:W-:Y:S01]  /*0e60*/  ISETP.GT.U32.AND P0, PT, R0, 0x1ffffff, PT ;  /* 0x01ffffff0000780c */ /* 0x000fe20003f04070 */
[----:B---3--:R-:W-:-:S12]  /*0e70*/  HADD2.F32 R14, -RZ, R12.H0_H0 ;  /* 0x2000000cff0e7230 */ /* 0x008fd80000004100 */
[----:B------:R-:W-:Y:S05]  /*0e80*/  @P0 BRA `(.L_x_17475) ;  /* 0x0000000000100947 */ /* 0x000fea0003800000 */
[----:B------:R-:W-:Y:S01]  /*0e90*/  IMAD.MOV.U32 R0, RZ, RZ, R18 ;  /* 0x000000ffff007224 */ /* 0x000fe200078e0012 */
[----:B------:R-:W-:-:S07]  /*0ea0*/  MOV R50, 0xec0 ;  /* 0x00000ec000327802 */ /* 0x000fce0000000f00 */
[----:B-----5:R-:W-:Y:S05]  /*0eb0*/  CALL.REL.NOINC `($__internal_461_$__cuda_sm20_rcp_rn_f32_slowpath) ;  /* 0x0000007400847944 */ /* 0x020fea0003c00000 */
[----:B------:R-:W-:Y:S05]  /*0ec0*/  BRA `(.L_x_17476) ;  /* 0x0000000000107947 */ /* 0x000fea0003800000 */
.L_x_17475:
[----:B------:R-:W0:Y:S02]  /*0ed0*/  MUFU.RCP R45, R18 ;  /* 0x00000012002d7308 */ /* 0x000e240000001000 */
[----:B0-----:R-:W-:-:S04]  /*0ee0*/  FFMA R0, R18, R45, -1 ;  /* 0xbf80000012007423 */ /* 0x001fc8000000002d */
[----:B------:R-:W-:-:S04]  /*0ef0*/  FADD.FTZ R0, -R0, -RZ ;  /* 0x800000ff00007221 */ /* 0x000fc80000010100 */
[----:B------:R-:W-:-:S07]  /*0f00*/  FFMA R45, R45, R0, R45 ;  /* 0x000000002d2d7223 */ /* 0x000fce000000002d */
.L_x_17476:
[----:B------:R-:W-:Y:S05]  /*0f10*/  BSYNC B1 ;  /* 0x0000000000017941 */ /* 0x000fea0003800000 */
.L_x_17474:
        /* <DEDUP_REMOVED lines=23> */
[----:B-----5:R-:W-:Y:S05]  /*1090*/  CALL.REL.NOINC `($__internal_461_$__cuda_sm20_rcp_rn_f32_slowpath) ;  /* 0x00000074000c7944 */ /* 0x020fea0003c00000 */
[----:B------:R-:W-:Y:S05]  /*10a0*/  BRA `(.L_x_17479) ;  /* 0x0000000000107947 */ /* 0x000fea0003800000 */
.L_x_17478:
[----:B------:R-:W0:Y:S02]  /*10b0*/  MUFU.RCP R45, R18 ;  /* 0x00000012002d7308 */ /* 0x000e240000001000 */
[----:B0-----:R-:W-:-:S04]  /*10c0*/  FFMA R0, R18, R45, -1 ;  /* 0xbf80000012007423 */ /* 0x001fc8000000002d */
[----:B------:R-:W-:-:S04]  /*10d0*/  FADD.FTZ R0, -R0, -RZ ;  /* 0x800000ff00007221 */ /* 0x000fc80000010100 */
[----:B------:R-:W-:-:S07]  /*10e0*/  FFMA R45, R45, R0, R45 ;  /* 0x000000002d2d7223 */ /* 0x000fce000000002d */
.L_x_17479:
[----:B------:R-:W-:Y:S05]  /*10f0*/  BSYNC B1 ;  /* 0x0000000000017941 */ /* 0x000fea0003800000 */
.L_x_17477:
        /* <DEDUP_REMOVED lines=23> */
[----:B------:R-:W-:Y:S05]  /*1270*/  CALL.REL.NOINC `($__internal_461_$__cuda_sm20_rcp_rn_f32_slowpath) ;  /* 0x0000007000947944 */ /* 0x000fea0003c00000 */
[----:B------:R-:W-:Y:S05]  /*1280*/  BRA `(.L_x_17482) ;  /* 0x0000000000107947 */ /* 0x000fea0003800000 */
.L_x_17481:
[----:B------:R-:W0:Y:S02]  /*1290*/  MUFU.RCP R45, R18 ;  /* 0x00000012002d7308 */ /* 0x000e240000001000 */
[----:B0-----:R-:W-:-:S04]  /*12a0*/  FFMA R0, R18, R45, -1 ;  /* 0xbf80000012007423 */ /* 0x001fc8000000002d */
[----:B------:R-:W-:-:S04]  /*12b0*/  FADD.FTZ R0, -R0, -RZ ;  /* 0x800000ff00007221 */ /* 0x000fc80000010100 */
[----:B------:R-:W-:-:S07]  /*12c0*/  FFMA R45, R45, R0, R45 ;  /* 0x000000002d2d7223 */ /* 0x000fce000000002d */
.L_x_17482:
[----:B------:R-:W-:Y:S05]  /*12d0*/  BSYNC B1 ;  /* 0x0000000000017941 */ /* 0x000fea0003800000 */
.L_x_17480:
        /* <DEDUP_REMOVED lines=23> */
[----:B------:R-:W-:Y:S05]  /*1450*/  CALL.REL.NOINC `($__internal_461_$__cuda_sm20_rcp_rn_f32_slowpath) ;  /* 0x00000070001c7944 */ /* 0x000fea0003c00000 */
[----:B------:R-:W-:Y:S05]  /*1460*/  BRA `(.L_x_17485) ;  /* 0x0000000000107947 */ /* 0x000fea0003800000 */
.L_x_17484:
[----:B------:R-:W0:Y:S02]  /*1470*/  MUFU.RCP R45, R18 ;  /* 0x00000012002d7308 */ /* 0x000e240000001000 */
[----:B0-----:R-:W-:-:S04]  /*1480*/  FFMA R0, R18, R45, -1 ;  /* 0xbf80000012007423 */ /* 0x001fc8000000002d */
[----:B------:R-:W-:-:S04]  /*1490*/  FADD.FTZ R0, -R0, -RZ ;  /* 0x800000ff00007221 */ /* 0x000fc80000010100 */
[----:B------:R-:W-:-:S07]  /*14a0*/  FFMA R45, R45, R0, R45 ;  /* 0x000000002d2d7223 */ /* 0x000fce000000002d */
.L_x_17485:
[----:B------:R-:W-:Y:S05]  /*14b0*/  BSYNC B1 ;  /* 0x0000000000017941 */ /* 0x000fea0003800000 */
.L_x_17483:
        /* <DEDUP_REMOVED lines=21> */
[----:B------:R-:W-:Y:S02]  /*1610*/  MOV R0, R18 ;  /* 0x0000001200007202 */ /* 0x000fe40000000f00 */
[----:B------:R-:W-:-:S07]  /*1620*/  MOV R50, 0x1640 ;  /* 0x0000164000327802 */ /* 0x000fce0000000f00 */
[----:B------:R-:W-:Y:S05]  /*1630*/  CALL.REL.NOINC `($__internal_461_$__cuda_sm20_rcp_rn_f32_slowpath) ;  /* 0x0000006c00a47944 */ /* 0x000fea0003c00000 */
[----:B------:R-:W-:Y:S05]  /*1640*/  BRA `(.L_x_17488) ;  /* 0x0000000000107947 */ /* 0x000fea0003800000 */
.L_x_17487:
[----:B------:R-:W0:Y:S02]  /*1650*/  MUFU.RCP R45, R18 ;  /* 0x00000012002d7308 */ /* 0x000e240000001000 */
[----:B0-----:R-:W-:-:S04]  /*1660*/  FFMA R0, R18, R45, -1 ;  /* 0xbf80000012007423 */ /* 0x001fc8000000002d */
[----:B------:R-:W-:-:S04]  /*1670*/  FADD.FTZ R0, -R0, -RZ ;  /* 0x800000ff00007221 */ /* 0x000fc80000010100 */
[----:B------:R-:W-:-:S07]  /*1680*/  FFMA R45, R45, R0, R45 ;  /* 0x000000002d2d7223 */ /* 0x000fce000000002d */
.L_x_17488:
[----:B------:R-:W-:Y:S05]  /*1690*/  BSYNC B1 ;  /* 0x0000000000017941 */ /* 0x000fea0003800000 */
.L_x_17486:
        /* <DEDUP_REMOVED lines=23> */
[----:B------:R-:W-:Y:S05]  /*1810*/  CALL.REL.NOINC `($__internal_461_$__cuda_sm20_rcp_rn_f32_slowpath) ;  /* 0x0000006c002c7944 */ /* 0x000fea0003c00000 */
[----:B------:R-:W-:Y:S05]  /*1820*/  BRA `(.L_x_17491) ;  /* 0x0000000000107947 */ /* 0x000fea0003800000 */
.L_x_17490:
[----:B------:R-:W0:Y:S02]  /*1830*/  MUFU.RCP R45, R36 ;  /* 0x00000024002d7308 */ /* 0x000e240000001000 */
[----:B0-----:R-:W-:-:S04]  /*1840*/  FFMA R0, R36, R45, -1 ;  /* 0xbf80000024007423 */ /* 0x001fc8000000002d */
[----:B------:R-:W-:-:S04]  /*1850*/  FADD.FTZ R0, -R0, -RZ ;  /* 0x800000ff00007221 */ /* 0x000fc80000010100 */
[----:B------:R-:W-:-:S07]  /*1860*/  FFMA R45, R45, R0, R45 ;  /* 0x000000002d2d7223 */ /* 0x000fce000000002d */
.L_x_17491:
[----:B------:R-:W-:Y:S05]  /*1870*/  BSYNC B1 ;  /* 0x0000000000017941 */ /* 0x000fea0003800000 */
.L_x_17489:
        /* <DEDUP_REMOVED lines=25> */
.L_x_17493:
[----:B------:R-:W0:Y:S02]  /*1a10*/  MUFU.RCP R45, R36 ;  /* 0x00000024002d7308 */ /* 0x000e240000001000 */
[----:B0-----:R-:W-:-:S04]  /*1a20*/  FFMA R0, R36, R45, -1 ;  /* 0xbf80000024007423 */ /* 0x001fc8000000002d */
[----:B------:R-:W-:-:S04]  /*1a30*/  FADD.FTZ R0, -R0, -RZ ;  /* 0x800000ff00007221 */ /* 0x000fc80000010100 */
[----:B------:R-:W-:-:S07]  /*1a40*/  FFMA R45, R45, R0, R45 ;  /* 0x000000002d2d7223 */ /* 0x000fce000000002d */
.L_x_17494:
[----:B------:R-:W-:Y:S05]  /*1a50*/  BSYNC B1 ;  /* 0x0000000000017941 */ /* 0x000fea0003800000 */
.L_x_17492:
        /* <DEDUP_REMOVED lines=23> */
[----:B------:R-:W-:Y:S05]  /*1bd0*/  CALL.REL.NOINC `($__internal_461_$__cuda_sm20_rcp_rn_f32_slowpath) ;  /* 0x00000068003c7944 */ /* 0x000fea0003c00000 */
[----:B------:R-:W-:Y:S05]  /*1be0*/  BRA `(.L_x_17497) ;  /* 0x0000000000107947 */ /* 0x000fea0003800000 */
.L_x_17496:
[----:B------:R-:W0:Y:S02]  /*1bf0*/  MUFU.RCP R45, R36 ;  /* 0x00000024002d7308 */ /* 0x000e240000001000 */
[----:B0-----:R-:W-:-:S04]  /*1c00*/  FFMA R0, R36, R45, -1 ;  /* 0xbf80000024007423 */ /* 0x001fc8000000002d */
[----:B------:R-:W-:-:S04]  /*1c10*/  FADD.FTZ R0, -R0, -RZ ;  /* 0x800000ff00007221 */ /* 0x000fc80000010100 */
[----:B------:R-:W-:-:S07]  /*1c20*/  FFMA R45, R45, R0, R45 ;  /* 0x000000002d2d7223 */ /* 0x000fce000000002d */
.L_x_17497:
[----:B------:R-:W-:Y:S05]  /*1c30*/  BSYNC B1 ;  /* 0x0000000000017941 */ /* 0x000fea0003800000 */
.L_x_17495:
        /* <DEDUP_REMOVED lines=8> */
[----:B------:R-:W-:Y:S01]  /*1cc0*/  F2FP.SATFINITE.E4M3.F32.PACK_AB_MERGE_C R50, RZ, R50, RZ ;  /* 0x00000032ff32723e */ /* 0x000fe200048070ff */
[----:B------:R-:W-:Y:S02]  /*1cd0*/  IMAD.IADD R19, R19, 0x1, -R0 ;  /* 0x0000000113137824 */ /* 0x000fe400078e0a00 */
[----:B------:R-:W-:Y:S01]  /*1ce0*/  FADD R0, -R45, 1 ;  /* 0x3f8000002d007421 */ /* 0x000fe20000000100 */
[----:B------:R-:W-:Y:S01]  /*1cf0*/  LEA.HI.X R17, R16, UR5, R17, 0x5, P1 ;  /* 0x0000000510117c11 */ /* 0x000fe200088f2c11 */
[----:B------:R-:W-:Y:S01]  /*1d00*/  FMUL R54, R44, R21 ;  /* 0x000000152c367220 */ /* 0x000fe20000400000 */
[----:B------:R-:W-:Y:S01]  /*1d10*/  FMNMX R11, RZ, |R14|, !PT ;  /* 0x4000000eff0b7209 */ /* 0x000fe20007800000 */
[----:B------:R-:W-:Y:S01]  /*1d20*/  FMUL R0, R0, R45 ;  /* 0x0000002d00007220 */ /* 0x000fe20000400000 */
[----:B------:R-:W-:Y:S01]  /*1d30*/  LOP3.LUT R7, R19, 0x1f, RZ, 0xc0, !PT ;  /* 0x0000001f13077812 */ /* 0x000fe200078ec0ff */
[----:B------:R-:W-:Y:S01]  /*1d40*/  FMUL R36, R4, R21 ;  /* 0x0000001504247220 */ /* 0x000fe20000400000 */
[C---:B------:R-:W-:Y:S01]  /*1d50*/  FMNMX R33, |R12|.reuse, R11, !PT ;  /* 0x0000000b0c217209 */ /* 0x040fe20007800200 */
[----:B------:R-:W-:Y:S01]  /*1d60*/  FFMA R0, R3, R0, R45 ;  /* 0x0000000003007223 */ /* 0x000fe2000000002d */
[----:B------:R-:W-:Y:S01]  /*1d70*/  ISETP.GE.U32.OR P0, PT, R7, R26, P0 ;  /* 0x0000001a0700720c */ /* 0x000fe20000706470 */
[-C--:B------:R-:W-:Y:S01]  /*1d80*/  FMUL R7, R12, R21.reuse ;  /* 0x000000150c077220 */ /* 0x080fe20000400000 */
[----:B------:R-:W-:Y:S01]  /*1d90*/  FMUL R3, R8, R21 ;  /* 0x0000001508037220 */ /* 0x000fe20000400000 */
[----:B------:R-:W-:Y:S01]  /*1da0*/  F2FP.SATFINITE.E4M3.F32.PACK_AB_MERGE_C R39, RZ, R39, RZ ;  /* 0x00000027ff27723e */ /* 0x000fe200048070ff */
[----:B------:R-:W-:Y:S01]  /*1db0*/  FMUL R0, R5, R0 ;  /* 0x0000000005007220 */ /* 0x000fe20000400000 */
[----:B------:R-:W-:Y:S01]  /*1dc0*/  BSSY B0, `(.L_x_17498) ;  /* 0x000001d000007945 */ /* 0x000fe20003800000 */
[----:B------:R-:W-:-:S02]  /*1dd0*/  F2FP.SATFINITE.E4M3.F32.PACK_AB_MERGE_C R7, RZ, R7, RZ ;  /* 0x00000007ff07723e */ /* 0x000fc400048070ff */
[----:B------:R-:W-:Y:S01]  /*1de0*/  F2FP.SATFINITE.E4M3.F32.PACK_AB_MERGE_C R12, RZ, R3, RZ ;  /* 0x00000003ff0c723e */ /* 0x000fe200048070ff */
[----:B------:R-:W-:Y:S01]  /*1df0*/  FMUL R3, R0, R21 ;  /* 0x0000001500037220 */ /* 0x000fe20000400000 */
[----:B------:R-:W-:Y:S02]  /*1e00*/  FMNMX R33, |R10|, R33, !PT ;  /* 0x000000210a217209 */ /* 0x000fe40007800200 */
[----:B------:R-:W-:Y:S02]  /*1e10*/  F2FP.SATFINITE.E4M3.F32.PACK_AB_MERGE_C R35, RZ, R35, RZ ;  /* 0x00000023ff23723e */ /* 0x000fe400048070ff */
[C---:B------:R-:W-:Y:S02]  /*1e20*/  @!P0 LEA R46, P1, R60.reuse, R18, 0x1 ;  /* 0x000000123c2e8211 */ /* 0x040fe400078208ff */
[----:B------:R-:W-:Y:S02]  /*1e30*/  @!P0 PRMT R15, R7, 0x7604, R50 ;  /* 0x00007604070f8816 */ /* 0x000fe40000000032 */
[----:B------:R-:W-:-:S02]  /*1e40*/  @!P0 LEA.HI.X R47, R60, R17, R61, 0x1, P1 ;  /* 0x000000113c2f8211 */ /* 0x000fc400008f0c3d */
[----:B------:R-:W-:Y:S02]  /*1e50*/  @!P0 IADD3 R16, P1, R60, R37, RZ ;  /* 0x000000253c108210 */ /* 0x000fe40007f3e0ff */
[----:B------:R-:W-:Y:S01]  /*1e60*/  F2FP.SATFINITE.E4M3.F32.PACK_AB_MERGE_C R54, RZ, R54, RZ ;  /* 0x00000036ff36723e */ /* 0x000fe200048070ff */
[----:B------:R0:W-:Y:S01]  /*1e70*/  @!P0 STG.E.U16 desc[UR10][R46.64], R15 ;  /* 0x0000000f2e008986 */ /* 0x0001e2000c10150a */
[----:B------:R-:W-:Y:S02]  /*1e80*/  @!P0 IADD3.X R11, R61, R48, RZ, P1, !PT ;  /* 0x000000303d0b8210 */ /* 0x000fe40000ffe4ff */
[----:B------:R-:W-:Y:S02]  /*1e90*/  @!P0 LEA R14, P1, R16, R18, 0x1 ;  /* 0x00000012100e8211 */ /* 0x000fe400078208ff */
[----:B------:R-:W-:Y:S02]  /*1ea0*/  F2FP.SATFINITE.E4M3.F32.PACK_AB_MERGE_C R3, RZ, R3, RZ ;  /* 0x00000003ff03723e */ /* 0x000fe400048070ff */
[----:B------:R-:W-:-:S02]  /*1eb0*/  F2FP.SATFINITE.E4M3.F32.PACK_AB_MERGE_C R36, RZ, R36, RZ ;  /* 0x00000024ff24723e */ /* 0x000fc400048070ff */
[----:B0-----:R-:W-:Y:S02]  /*1ec0*/  @!P0 LEA.HI.X R15, R16, R17, R11, 0x1, P1 ;  /* 0x00000011100f8211 */ /* 0x001fe400008f0c0b */
[----:B------:R-:W-:-:S05]  /*1ed0*/  @!P0 PRMT R11, R12, 0x7604, R39 ;  /* 0x000076040c0b8816 */ /* 0x000fca0000000027 */
[----:B------:R0:W-:Y:S01]  /*1ee0*/  @!P0 STG.E.U16 desc[UR10][R14.64], R11 ;  /* 0x0000000b0e008986 */ /* 0x0001e2000c10150a */
[----:B------:R-:W-:Y:S05]  /*1ef0*/  @P0 BRA `(.L_x_17499) ;  /* 0x0000000000240947 */ /* 0x000fea0003800000 */
[----:B------:R-:W-:Y:S02]  /*1f00*/  ULDC.64 UR4, c[0x0][0x258] ;  /* 0x0000960000047ab9 */ /* 0x000fe40000000a00 */
[----:B------:R-:W-:Y:S02]  /*1f10*/  ULOP3.LUT UR6, UR4, 0xfffffffe, URZ, 0xc0, !UPT ;  /* 0xfffffffe04067892 */ /* 0x000fe4000f8ec03f */
[----:B------:R-:W-:-:S04]  /*1f20*/  ULOP3.LUT UR4, UR5, 0x7fffffff, URZ, 0xc0, !UPT ;  /* 0x7fffffff05047892 */ /* 0x000fc8000f8ec03f */
[----:B------:R-:W-:-:S04]  /*1f30*/  IADD3 R5, P1, R60, UR6, RZ ;  /* 0x000000063c057c10 */ /* 0x000fc8000ff3e0ff */
[----:B0-----:R-:W-:Y:S02]  /*1f40*/  IADD3.X R14, R61, UR4, RZ, P1, !PT ;  /* 0x000000043d0e7c10 */ /* 0x001fe40008ffe4ff */
[----:B------:R-:W-:-:S04]  /*1f50*/  LEA R10, P1, R5, R18, 0x1 ;  /* 0x00000012050a7211 */ /* 0x000fc800078208ff */
[----:B------:R-:W-:Y:S02]  /*1f60*/  LEA.HI.X R11, R5, R17, R14, 0x1, P1 ;  /* 0x00000011050b7211 */ /* 0x000fe400008f0c0e */
[----:B------:R-:W-:-:S05]  /*1f70*/  PRMT R5, R36, 0x7604, R35 ;  /* 0x0000760424057816 */ /* 0x000fca0000000023 */
[----:B------:R1:W-:Y:S02]  /*1f80*/  STG.E.U16 desc[UR10][R10.64], R5 ;  /* 0x000000050a007986 */ /* 0x0003e4000c10150a */
.L_x_17499:
[----:B------:R-:W-:Y:S05]  /*1f90*/  BSYNC B0 ;  /* 0x0000000000007941 */ /* 0x000fea0003800000 */
.L_x_17498:
[----:B------:R-:W-:Y:S04]  /*1fa0*/  BSSY B0, `(.L_x_17500) ;  /* 0x000000b000007945 */ /* 0x000fe80003800000 */
[----:B------:R-:W-:Y:S05]  /*1fb0*/  @P0 BRA `(.L_x_17501) ;  /* 0x0000000000240947 */ /* 0x000fea0003800000 */
[----:B01----:R-:W-:Y:S01]  /*1fc0*/  MOV R11, R61 ;  /* 0x0000003d000b7202 */ /* 0x003fe20000000f00 */
        /* <DEDUP_REMOVED lines=8> */
.L_x_17501:
[----:B------:R-:W-:Y:S05]  /*2050*/  BSYNC B0 ;  /* 0x0000000000007941 */ /* 0x000fea0003800000 */
.L_x_17500:
[----:B-12---:R-:W1:Y:S01]  /*2060*/  S2R R5, SR_TID.X ;  /* 0x0000000000057919 */ /* 0x006e620000002100 */
[----:B------:R-:W-:Y:S01]  /*2070*/  LOP3.LUT R10, R9, 0x1ffffffc, RZ, 0xc0, !PT ;  /* 0x1ffffffc090a7812 */ /* 0x000fe200078ec0ff */
[----:B------:R-:W-:Y:S01]  /*2080*/  IMAD.SHL.U32 R9, R37, 0x4, RZ ;  /* 0x0000000425097824 */ /* 0x000fe200078e00ff */
[----:B0-----:R-:W-:Y:S02]  /*2090*/  IADD3 R14, R28, 0x2, RZ ;  /* 0x000000021c0e7810 */ /* 0x001fe40007ffe0ff */
[----:B------:R-:W-:Y:S02]  /*20a0*/  LOP3.LUT R55, R50, 0xff, RZ, 0xc0, !PT ;  /* 0x000000ff32377812 */ /* 0x000fe400078ec0ff */
[----:B------:R-:W-:Y:S02]  /*20b0*/  ISETP.GE.U32.AND P0, PT, R14, R27, PT ;  /* 0x0000001b0e00720c */ /* 0x000fe40003f06070 */
[----:B------:R-:W-:Y:S02]  /*20c0*/  LOP3.LUT R14, R39, 0xffff, RZ, 0xc0, !PT ;  /* 0x0000ffff270e7812 */ /* 0x000fe400078ec0ff */
[----:B------:R-:W-:-:S02]  /*20d0*/  FMNMX R33, |R8|, R33, !PT ;  /* 0x0000002108217209 */ /* 0x000fc40007800200 */
[----:B------:R-:W-:Y:S02]  /*20e0*/  PRMT R55, R14, 0x7604, R55 ;  /* 0x000076040e377816 */ /* 0x000fe40000000037 */
[----:B------:R-:W-:Y:S02]  /*20f0*/  IADD3 R14, P1, R9, R56, RZ ;  /* 0x00000038090e7210 */ /* 0x000fe40007f3e0ff */
[----:B------:R-:W-:Y:S02]  /*2100*/  SHF.L.U64.HI R8, R37, 0x2, R48 ;  /* 0x0000000225087819 */ /* 0x000fe40000010230 */
[----:B------:R-:W-:Y:S02]  /*2110*/  LOP3.LUT R39, R7, 0xff, RZ, 0xc0, !PT ;  /* 0x000000ff07277812 */ /* 0x000fe400078ec0ff */
[----:B------:R-:W-:Y:S02]  /*2120*/  IADD3.X R13, R8, R13, RZ, P1, !PT ;  /* 0x0000000d080d7210 */ /* 0x000fe40000ffe4ff */
[----:B------:R-:W-:-:S04]  /*2130*/  LOP3.LUT R12, R12, 0xffff, RZ, 0xc0, !PT ;  /* 0x0000ffff0c0c7812 */ /* 0x000fc800078ec0ff */
[----:B------:R-:W-:Y:S01]  /*2140*/  PRMT R39, R12, 0x7604, R39 ;  /* 0x000076040c277816 */ /* 0x000fe20000000027 */
[----:B-1----:R-:W-:-:S05]  /*2150*/  IMAD.IADD R16, R5, 0x1, -R10 ;  /* 0x0000000105107824 */ /* 0x002fca00078e0a0a */
[----:B------:R-:W-:-:S04]  /*2160*/  IADD3 R15, R16, 0x1e, RZ ;  /* 0x0000001e100f7810 */ /* 0x000fc80007ffe0ff */
[----:B------:R-:W-:-:S04]  /*2170*/  LOP3.LUT R15, R15, 0x1f, RZ, 0xc0, !PT ;  /* 0x0000001f0f0f7812 */ /* 0x000fc800078ec0ff */
[C---:B------:R-:W-:Y:S02]  /*2180*/  ISETP.LT.U32.AND P0, PT, R15.reuse, R26, !P0 ;  /* 0x0000001a0f00720c */ /* 0x040fe40004701070 */
[----:B------:R-:W-:-:S05]  /*2190*/  IADD3 R46, P2, R15, R14, RZ ;  /* 0x0000000e0f2e7210 */ /* 0x000fca0007f5e0ff */
[----:B------:R-:W-:-:S06]  /*21a0*/  IMAD.X R47, RZ, RZ, R13, P2 ;  /* 0x000000ffff2f7224 */ /* 0x000fcc00010e060d */
[----:B------:R-:W-:Y:S01]  /*21b0*/  @P0 IADD3 R7, P1, R46, R9, RZ ;  /* 0x000000092e070210 */ /* 0x000fe20007f3e0ff */
[----:B------:R-:W-:-:S03]  /*21c0*/  @!P0 IMAD.MOV.U32 R12, RZ, RZ, RZ ;  /* 0x000000ffff0c8224 */ /* 0x000fc600078e00ff */
[----:B------:R-:W-:Y:S01]  /*21d0*/  @P0 IADD3.X R8, R47, R8, RZ, P1, !PT ;  /* 0x000000082f080210 */ /* 0x000fe20000ffe4ff */
[----:B------:R-:W-:-:S03]  /*21e0*/  @P0 IMAD.SHL.U32 R50, R7, 0x4, RZ ;  /* 0x0000000407320824 */ /* 0x000fc600078e00ff */
[----:B------:R-:W-:Y:S02]  /*21f0*/  @P0 SHF.L.U64.HI R7, R7, 0x2, R8 ;  /* 0x0000000207070819 */ /* 0x000fe40000010208 */
[----:B------:R-:W-:-:S04]  /*2200*/  @P0 IADD3 R52, P1, R50, R25, RZ ;  /* 0x0000001932340210 */ /* 0x000fc80007f3e0ff */
[----:B------:R-:W-:Y:S02]  /*2210*/  @P0 IADD3.X R53, R7, R23, RZ, P1, !PT ;  /* 0x0000001707350210 */ /* 0x000fe40000ffe4ff */
[----:B------:R-:W-:Y:S01]  /*2220*/  @P0 IADD3 R50, P1, R50, R24, RZ ;  /* 0x0000001832320210 */ /* 0x000fe20007f3e0ff */
[----:B------:R-:W-:Y:S02]  /*2230*/  @P0 IMAD.WIDE.U32 R8, R37, 0x5, R46 ;  /* 0x0000000525080825 */ /* 0x000fe400078e002e */
[----:B------:R0:W5:Y:S01]  /*2240*/  @P0 LDG.E R12, desc[UR10][R52.64] ;  /* 0x0000000a340c0981 */ /* 0x000162000c1e1900 */
[----:B------:R-:W-:Y:S01]  /*2250*/  @P0 IADD3.X R51, R7, R22, RZ, P1, !PT ;  /* 0x0000001607330210 */ /* 0x000fe20000ffe4ff */
[----:B------:R-:W-:Y:S02]  /*2260*/  @P0 IMAD R7, R48, 0x5, RZ ;  /* 0x0000000530070824 */ /* 0x000fe400078e02ff */
[----:B------:R-:W-:-:S03]  /*2270*/  @!P0 IMAD.MOV.U32 R11, RZ, RZ, RZ ;  /* 0x000000ffff0b8224 */ /* 0x000fc600078e00ff */
[----:B------:R-:W-:Y:S02]  /*2280*/  @P0 IADD3 R7, R7, R9, RZ ;  /* 0x0000000907070210 */ /* 0x000fe40007ffe0ff */
[----:B------:R-:W-:Y:S01]  /*2290*/  @P0 IADD3 R5, R5, 0x1e, -R10 ;  /* 0x0000001e05050810 */ /* 0x000fe20007ffe80a */
[----:B------:R1:W5:Y:S01]  /*22a0*/  @P0 LDG.E R11, desc[UR10][R50.64] ;  /* 0x0000000a320b0981 */ /* 0x000362000c1e1900 */
[C---:B------:R-:W-:Y:S01]  /*22b0*/  @P0 SHF.L.U64.HI R7, R8.reuse, 0x2, R7 ;  /* 0x0000000208070819 */ /* 0x040fe20000010207 */
[----:B------:R-:W-:Y:S01]  /*22c0*/  @P0 IMAD.SHL.U32 R8, R8, 0x4, RZ ;  /* 0x0000000408080824 */ /* 0x000fe200078e00ff */
[----:B------:R-:W-:Y:S01]  /*22d0*/  FMNMX R33, |R6|, R33, !PT ;  /* 0x0000002106217209 */ /* 0x000fe20007800200 */
[----:B------:R-:W-:-:S03]  /*22e0*/  @P0 IMAD.WIDE.U32 R46, R37, 0x6, R46 ;  /* 0x00000006252e0825 */ /* 0x000fc600078e002e */
[C---:B0-----:R-:W-:Y:S01]  /*22f0*/  @P0 IADD3 R52, P1, R8.reuse, R25, RZ ;  /* 0x0000001908340210 */ /* 0x041fe20007f3e0ff */
[----:B------:R-:W-:Y:S01]  /*2300*/  @!P0 IMAD.MOV.U32 R10, RZ, RZ, RZ ;  /* 0x000000ffff0a8224 */ /* 0x000fe200078e00ff */
[----:B------:R-:W-:Y:S02]  /*2310*/  @P0 LOP3.LUT R5, R5, 0x1f, RZ, 0xc0, !PT ;  /* 0x0000001f05050812 */ /* 0x000fe400078ec0ff */
[----:B------:R-:W-:Y:S02]  /*2320*/  @P0 IADD3.X R53, R7, R23, RZ, P1, !PT ;  /* 0x0000001707350210 */ /* 0x000fe40000ffe4ff */
[----:B-1----:R-:W-:Y:S02]  /*2330*/  @P0 IADD3 R50, P1, R8, R24, RZ ;  /* 0x0000001808320210 */ /* 0x002fe40007f3e0ff */
[----:B------:R-:W-:Y:S01]  /*2340*/  SHF.L.U32 R35, R35, 0x10, RZ ;  /* 0x0000001023237819 */ /* 0x000fe200000006ff */
[----:B------:R-:W5:Y:S01]  /*2350*/  @P0 LDG.E R10, desc[UR10][R52.64] ;  /* 0x0000000a340a0981 */ /* 0x000f62000c1e1900 */
[----:B------:R-:W-:-:S02]  /*2360*/  @P0 IADD3.X R51, R7, R22, RZ, P1, !PT ;  /* 0x0000001607330210 */ /* 0x000fc40000ffe4ff */
[----:B------:R-:W-:Y:S02]  /*2370*/  @!P0 CS2R R8, SRZ ;  /* 0x0000000000088805 */ /* 0x000fe4000001ff00 */
[----:B------:R-:W-:Y:S01]  /*2380*/  @P0 IADD3 R6, P1, R5, R14, RZ ;  /* 0x0000000e05060210 */ /* 0x000fe20007f3e0ff */
[----:B------:R-:W-:-:S04]  /*2390*/  @P0 IMAD R5, R48, 0x7, RZ ;  /* 0x0000000730050824 */ /* 0x000fc800078e02ff */
[----:B------:R-:W-:Y:S01]  /*23a0*/  @P0 IMAD.X R7, RZ, RZ, R13, P1 ;  /* 0x000000ffff070224 */ /* 0x000fe200008e060d */
[----:B------:R0:W5:Y:S01]  /*23b0*/  @P0 LDG.E R9, desc[UR10][R50.64] ;  /* 0x0000000a32090981 */ /* 0x000162000c1e1900 */
[----:B------:R-:W-:-:S04]  /*23c0*/  @P0 IMAD.WIDE.U32 R6, R37, 0x7, R6 ;  /* 0x0000000725060825 */ /* 0x000fc800078e0006 */
[----:B------:R-:W-:Y:S01]  /*23d0*/  @P0 IMAD.SHL.U32 R45, R6, 0x4, RZ ;  /* 0x00000004062d0824 */ /* 0x000fe200078e00ff */
[----:B------:R-:W-:Y:S01]  /*23e0*/  @P0 IADD3 R5, R5, R7, RZ ;  /* 0x0000000705050210 */ /* 0x000fe20007ffe0ff */
[----:B0-----:R-:W-:-:S03]  /*23f0*/  @P0 IMAD R51, R48, 0x6, RZ ;  /* 0x0000000630330824 */ /* 0x001fc600078e02ff */
[----:B------:R-:W-:Y:S02]  /*2400*/  @P0 SHF.L.U64.HI R5, R6, 0x2, R5 ;  /* 0x0000000206050819 */ /* 0x000fe40000010205 */
[----:B------:R-:W-:Y:S02]  /*2410*/  LOP3.LUT R6, R55, 0xffff, RZ, 0xc0, !PT ;  /* 0x0000ffff37067812 */ /* 0x000fe400078ec0ff */
[----:B------:R-:W-:Y:S02]  /*2420*/  @P0 IADD3 R47, R51, R47, RZ ;  /* 0x0000002f332f0210 */ /* 0x000fe40007ffe0ff */
[----:B------:R-:W-:Y:S02]  /*2430*/  LOP3.LUT R35, R6, 0xff0000, R35, 0xf8, !PT ;  /* 0x00ff000006237812 */ /* 0x000fe400078ef823 */
[----:B------:R-:W-:Y:S02]  /*2440*/  @P0 IADD3 R6, P1, R45, R24, RZ ;  /* 0x000000182d060210 */ /* 0x000fe40007f3e0ff */
[C---:B------:R-:W-:Y:S01]  /*2450*/  @P0 SHF.L.U64.HI R47, R46.reuse, 0x2, R47 ;  /* 0x000000022e2f0819 */ /* 0x040fe2000001022f */
[----:B------:R-:W-:-:S02]  /*2460*/  @P0 IMAD.SHL.U32 R46, R46, 0x4, RZ ;  /* 0x000000042e2e0824 */ /* 0x000fc400078e00ff */
[----:B------:R-:W-:-:S03]  /*2470*/  @P0 IMAD.X R7, R5, 0x1, R22, P1 ;  /* 0x0000000105070824 */ /* 0x000fc600008e0616 */
[----:B------:R-:W-:Y:S02]  /*2480*/  @P0 IADD3 R52, P1, R46, R25, RZ ;  /* 0x000000192e340210 */ /* 0x000fe40007f3e0ff */
[----:B------:R-:W5:Y:S01]  /*2490*/  @P0 LDG.E R8, desc[UR10][R6.64] ;  /* 0x0000000a06080981 */ /* 0x000f62000c1e1900 */
[----:B------:R-:W-:Y:S02]  /*24a0*/  SHF.L.U32 R36, R36, 0x10, RZ ;  /* 0x0000001024247819 */ /* 0x000fe400000006ff */
[----:B------:R-:W-:Y:S01]  /*24b0*/  @P0 IMAD.X R53, R47, 0x1, R23, P1 ;  /* 0x000000012f350824 */ /* 0x000fe200008e0617 */
[----:B------:R-:W-:Y:S02]  /*24c0*/  LOP3.LUT R39, R39, 0xffff, RZ, 0xc0, !PT ;  /* 0x0000ffff27277812 */ /* 0x000fe400078ec0ff */
[----:B------:R-:W-:Y:S02]  /*24d0*/  @P0 IADD3 R50, P1, R46, R24, RZ ;  /* 0x000000182e320210 */ /* 0x000fe40007f3e0ff */
[----:B------:R-:W-:-:S02]  /*24e0*/  LOP3.LUT R39, R39, 0xff0000, R36, 0xf8, !PT ;  /* 0x00ff000027277812 */ /* 0x000fc400078ef824 */
[----:B------:R-:W-:Y:S02]  /*24f0*/  @!P0 CS2R R6, SRZ ;  /* 0x0000000000068805 */ /* 0x000fe4000001ff00 */
[----:B------:R-:W-:Y:S01]  /*2500*/  @P0 IADD3.X R51, R47, R22, RZ, P1, !PT ;  /* 0x000000162f330210 */ /* 0x000fe20000ffe4ff */
[----:B------:R-:W-:Y:S01]  /*2510*/  HADD2.F32 R36, -RZ, R40.H0_H0 ;  /* 0x20000028ff247230 */ /* 0x000fe20000004100 */
[----:B------:R-:W-:Y:S02]  /*2520*/  @P0 IADD3 R46, P1, R45, R25, RZ ;  /* 0x000000192d2e0210 */ /* 0x000fe40007f3e0ff */
[----:B------:R0:W5:Y:S01]  /*2530*/  @P0 LDG.E R7, desc[UR10][R52.64] ;  /* 0x0000000a34070981 */ /* 0x000162000c1e1900 */
[----:B------:R-:W-:-:S03]  /*2540*/  IMAD.MOV.U32 R45, RZ, RZ, 0x3bbb989d ;  /* 0x3bbb989dff2d7424 */ /* 0x000fc600078e00ff */
[----:B------:R-:W5:Y:S01]  /*2550*/  @P0 LDG.E R6, desc[UR10][R50.64] ;  /* 0x0000000a32060981 */ /* 0x000f62000c1e1900 */
[----:B------:R-:W-:Y:S01]  /*2560*/  @P0 IMAD.X R47, R5, 0x1, R23, P1 ;  /* 0x00000001052f0824 */ /* 0x000fe200008e0617 */
[----:B0-----:R-:W-:Y:S01]  /*2570*/  HFMA2.MMA R52, -RZ, RZ, 3.7421875, 0 ;  /* 0x437c0000ff347435 */ /* 0x001fe200000001ff */
[----:B------:R-:W-:Y:S01]  /*2580*/  FFMA.SAT R45, -R36, R45, 0.5 ;  /* 0x3f000000242d7423 */ /* 0x000fe2000000212d */
[----:B------:R-:W-:-:S06]  /*2590*/  @!P0 MOV R5, RZ ;  /* 0x000000ff00058202 */ /* 0x000fcc0000000f00 */
[----:B------:R0:W5:Y:S01]  /*25a0*/  @P0 LDG.E R5, desc[UR10][R46.64] ;  /* 0x0000000a2e050981 */ /* 0x000162000c1e1900 */
[----:B------:R-:W-:Y:S01]  /*25b0*/  LOP3.LUT R54, R54, 0xffff, RZ, 0xc0, !PT ;  /* 0x0000ffff36367812 */ /* 0x000fe200078ec0ff */
[----:B------:R-:W-:Y:S01]  /*25c0*/  FFMA.RM R45, R45, R52, 12582913 ;  /* 0x4b4000012d2d7423 */ /* 0x000fe20000004034 */
[----:B------:R-:W-:Y:S03]  /*25d0*/  BSSY B1, `(.L_x_17502) ;  /* 0x000001d000017945 */ /* 0x000fe60003800000 */
[C---:B------:R-:W-:Y:S01]  /*25e0*/  FADD R53, R45.reuse, -12583039 ;  /* 0xcb40007f2d357421 */ /* 0x040fe20000000000 */
[----:B------:R-:W-:-:S03]  /*25f0*/  IMAD.SHL.U32 R45, R45, 0x800000, RZ ;  /* 0x008000002d2d7824 */ /* 0x000fc600078e00ff */
[----:B------:R-:W-:Y:S01]  /*2600*/  FFMA R53, -R36, 1.4426950216293334961, -R53 ;  /* 0x3fb8aa3b24357823 */ /* 0x000fe20000000935 */
[----:B0-----:R-:W-:Y:S02]  /*2610*/  FMNMX R47, |R4|, R33, !PT ;  /* 0x00000021042f7209 */ /* 0x001fe40007800200 */
[----:B------:R-:W-:Y:S01]  /*2620*/  LEA R4, R54, R35, 0x18 ;  /* 0x0000002336047211 */ /* 0x000fe200078ec0ff */
[----:B------:R-:W-:Y:S01]  /*2630*/  FFMA R53, -R36, 1.925963033500011079e-08, R53 ;  /* 0x32a5706024357823 */ /* 0x000fe20000000135 */
[----:B------:R-:W-:Y:S02]  /*2640*/  LOP3.LUT R46, R3, 0xffff, RZ, 0xc0, !PT ;  /* 0x0000ffff032e7812 */ /* 0x000fe400078ec0ff */
[----:B------:R-:W-:Y:S01]  /*2650*/  FMNMX R35, |R44|, R47, !PT ;  /* 0x0000002f2c237209 */ /* 0x000fe20007800200 */
[----:B------:R-:W0:Y:S01]  /*2660*/  MUFU.EX2 R50, R53 ;  /* 0x0000003500327308 */ /* 0x000e220000000800 */
[----:B------:R-:W-:Y:S01]  /*2670*/  LEA R3, R46, R39, 0x18 ;  /* 0x000000272e037211 */ /* 0x000fe200078ec0ff */
[----:B------:R-:W-:Y:S01]  /*2680*/  HADD2.F32 R44, -RZ, R42.H0_H0 ;  /* 0x2000002aff2c7230 */ /* 0x000fe20000004100 */
[----:B------:R-:W-:-:S02]  /*2690*/  FMNMX R35, |R0|, R35, !PT ;  /* 0x0000002300237209 */ /* 0x000fc40007800200 */
[----:B------:R-:W-:Y:S01]  /*26a0*/  IADD3 R46, R28, 0x1, RZ ;  /* 0x000000011c2e7810 */ /* 0x000fe20007ffe0ff */
[----:B0-----:R-:W-:-:S04]  /*26b0*/  FFMA R45, R45, R50, 1 ;  /* 0x3f8000002d2d7423 */ /* 0x001fc80000000032 */
[----:B------:R-:W-:-:S05]  /*26c0*/  VIADD R33, R45, 0x1800000 ;  /* 0x018000002d217836 */ /* 0x000fca0000000000 */
[----:B------:R-:W-:-:S04]  /*26d0*/  LOP3.LUT R33, R33, 0x7f800000, RZ, 0xc0, !PT ;  /* 0x7f80000021217812 */ /* 0x000fc800078ec0ff */
[----:B------:R-:W-:Y:S01]  /*26e0*/  ISETP.GT.U32.AND P0, PT, R33, 0x1ffffff, PT ;  /* 0x01ffffff2100780c */ /* 0x000fe20003f04070 */
[----:B------:R-:W-:-:S05]  /*26f0*/  VIADD R33, R19, 0xffffffff ;  /* 0xffffffff13217836 */ /* 0x000fca0000000000 */
[----:B------:R-:W-:-:S07]  /*2700*/  LOP3.LUT R33, R33, 0x1f, RZ, 0xc0, !PT ;  /* 0x0000001f21217812 */ /* 0x000fce00078ec0ff */
[----:B------:R-:W-:Y:S05]  /*2710*/  @P0 BRA `(.L_x_17503) ;  /* 0x0000000000100947 */ /* 0x000fea0003800000 */
[----:B------:R-:W-:Y:S01]  /*2720*/  IMAD.MOV.U32 R0, RZ, RZ, R45 ;  /* 0x000000ffff007224 */ /* 0x000fe200078e002d */
[----:B------:R-:W-:-:S07]  /*2730*/  MOV R50, 0x2750 ;  /* 0x0000275000327802 */ /* 0x000fce0000000f00 */
[----:B-----5:R-:W-:Y:S05]  /*2740*/  CALL.REL.NOINC `($__internal_461_$__cuda_sm20_rcp_rn_f32_slowpath) ;  /* 0x0000005c00607944 */ /* 0x020fea0003c00000 */
[----:B------:R-:W-:Y:S05]  /*2750*/  BRA `(.L_x_17504) ;  /* 0x0000000000107947 */ /* 0x000fea0003800000 */
.L_x_17503:
[----:B------:R-:W0:Y:S02]  /*2760*/  MUFU.RCP R0, R45 ;  /* 0x0000002d00007308 */ /* 0x000e240000001000 */
[----:B0-----:R-:W-:-:S04]  /*2770*/  FFMA R39, R45, R0, -1 ;  /* 0xbf8000002d277423 */ /* 0x001fc80000000000 */
[----:B------:R-:W-:-:S04]  /*2780*/  FADD.FTZ R39, -R39, -RZ ;  /* 0x800000ff27277221 */ /* 0x000fc80000010100 */
[----:B------:R-:W-:-:S07]  /*2790*/  FFMA R45, R0, R39, R0 ;  /* 0x00000027002d7223 */ /* 0x000fce0000000000 */
.L_x_17504:
[----:B------:R-:W-:Y:S05]  /*27a0*/  BSYNC B1 ;  /* 0x0000000000017941 */ /* 0x000fea0003800000 */
.L_x_17502:
        /* <DEDUP_REMOVED lines=23> */
[----:B-----5:R-:W-:Y:S05]  /*2920*/  CALL.REL.NOINC `($__internal_461_$__cuda_sm20_rcp_rn_f32_slowpath) ;  /* 0x0000005800e87944 */ /* 0x020fea0003c00000 */
[----:B------:R-:W-:Y:S05]  /*2930*/  BRA `(.L_x_17507) ;  /* 0x0000000000107947 */ /* 0x000fea0003800000 */
.L_x_17506:
[----:B------:R-:W0:Y:S02]  /*2940*/  MUFU.RCP R45, R50 ;  /* 0x00000032002d7308 */ /* 0x000e240000001000 */
[----:B0-----:R-:W-:-:S04]  /*2950*/  FFMA R0, R50, R45, -1 ;  /* 0xbf80000032007423 */ /* 0x001fc8000000002d */
[----:B------:R-:W-:-:S04]  /*2960*/  FADD.FTZ R0, -R0, -RZ ;  /* 0x800000ff00007221 */ /* 0x000fc80000010100 */
[----:B------:R-:W-:-:S07]  /*2970*/  FFMA R45, R45, R0, R45 ;  /* 0x000000002d2d7223 */ /* 0x000fce000000002d */
.L_x_17507:
[----:B------:R-:W-:Y:S05]  /*2980*/  BSYNC B1 ;  /* 0x0000000000017941 */ /* 0x000fea0003800000 */
.L_x_17505:
[----:B------:R-:W-:Y:S01]  /*2990*/  HADD2.F32 R36, -RZ, R2.H0_H0 ;  /* 0x20000002ff247230 */ /* 0x000fe20000004100 */
        /* <DEDUP_REMOVED lines=15> */
[----:B------:R-:W-:Y:S02]  /*2a90*/  HADD2.F32 R40, -RZ, R43.H0_H0 ;  /* 0x2000002bff287230 */ /* 0x000fe40000004100 */
[----:B------:R-:W-:Y:S01]  /*2aa0*/  FMUL R42, R42, R45 ;  /* 0x0000002d2a2a7220 */ /* 0x000fe20000400000 */
[----:B------:R-:W-:-:S04]  /*2ab0*/  LOP3.LUT R0, R0, 0x7f800000, RZ, 0xc0, !PT ;  /* 0x7f80000000007812 */ /* 0x000fc800078ec0ff */
[----:B------:R-:W-:-:S13]  /*2ac0*/  ISETP.GT.U32.AND P0, PT, R0, 0x1ffffff, PT ;  /* 0x01ffffff0000780c */ /* 0x000fda0003f04070 */
[----:B------:R-:W-:Y:S05]  /*2ad0*/  @P0 BRA `(.L_x_17509) ;  /* 0x0000000000100947 */ /* 0x000fea0003800000 */
[----:B------:R-:W-:Y:S01]  /*2ae0*/  IMAD.MOV.U32 R0, RZ, RZ, R50 ;  /* 0x000000ffff007224 */ /* 0x000fe200078e0032 */
[----:B------:R-:W-:-:S07]  /*2af0*/  MOV R50, 0x2b10 ;  /* 0x00002b1000327802 */ /* 0x000fce0000000f00 */
[----:B-----5:R-:W-:Y:S05]  /*2b00*/  CALL.REL.NOINC `($__internal_461_$__cuda_sm20_rcp_rn_f32_slowpath) ;  /* 0x0000005800707944 */ /* 0x020fea0003c00000 */
[----:B------:R-:W-:Y:S05]  /*2b10*/  BRA `(.L_x_17510) ;  /* 0x0000000000107947 */ /* 0x000fea0003800000 */
.L_x_17509:
[----:B------:R-:W0:Y:S02]  /*2b20*/  MUFU.RCP R45, R50 ;  /* 0x00000032002d7308 */ /* 0x000e240000001000 */
[----:B0-----:R-:W-:-:S04]  /*2b30*/  FFMA R0, R50, R45, -1 ;  /* 0xbf80000032007423 */ /* 0x001fc8000000002d */
[----:B------:R-:W-:-:S04]  /*2b40*/  FADD.FTZ R0, -R0, -RZ ;  /* 0x800000ff00007221 */ /* 0x000fc80000010100 */
[----:B------:R-:W-:-:S07]  /*2b50*/  FFMA R45, R45, R0, R45 ;  /* 0x000000002d2d7223 */ /* 0x000fce000000002d */
.L_x_17510:
[----:B------:R-:W-:Y:S05]  /*2b60*/  BSYNC B1 ;  /* 0x0000000000017941 */ /* 0x000fea0003800000 */
.L_x_17508:
[----:B------:R-:W-:Y:S01]  /*2b70*/  HADD2.F32 R2, -RZ, R2.H1_H1 ;  /* 0x30000002ff027230 */ /* 0x000fe20000004100 */
[----:B------:R-:W-:Y:S01]  /*2b80*/  MOV R39, 0x3bbb989d ;  /* 0x3bbb989d00277802 */ /* 0x000fe20000000f00 */
[----:B------:R-:W-:Y:S04]  /*2b90*/  BSSY B1, `(.L_x_17511) ;  /* 0x000001b000017945 */ /* 0x000fe80003800000 */
        /* <DEDUP_REMOVED lines=18> */
[----:B------:R-:W-:Y:S02]  /*2cc0*/  MOV R0, R50 ;  /* 0x0000003200007202 */ /* 0x000fe40000000f00 */
[----:B------:R-:W-:-:S07]  /*2cd0*/  MOV R50, 0x2cf0 ;  /* 0x00002cf000327802 */ /* 0x000fce0000000f00 */
[----:B-----5:R-:W-:Y:S05]  /*2ce0*/  CALL.REL.NOINC `($__internal_461_$__cuda_sm20_rcp_rn_f32_slowpath) ;  /* 0x0000005400f87944 */ /* 0x020fea0003c00000 */
[----:B------:R-:W-:Y:S05]  /*2cf0*/  BRA `(.L_x_17513) ;  /* 0x0000000000107947 */ /* 0x000fea0003800000 */
.L_x_17512:
[----:B------:R-:W0:Y:S02]  /*2d00*/  MUFU.RCP R45, R50 ;  /* 0x00000032002d7308 */ /* 0x000e240000001000 */
[----:B0-----:R-:W-:-:S04]  /*2d10*/  FFMA R0, R50, R45, -1 ;  /* 0xbf80000032007423 */ /* 0x001fc8000000002d */
[----:B------:R-:W-:-:S04]  /*2d20*/  FADD.FTZ R0, -R0, -RZ ;  /* 0x800000ff00007221 */ /* 0x000fc80000010100 */
[----:B------:R-:W-:-:S07]  /*2d30*/  FFMA R45, R45, R0, R45 ;  /* 0x000000002d2d7223 */ /* 0x000fce000000002d */
.L_x_17513:
[----:B------:R-:W-:Y:S05]  /*2d40*/  BSYNC B1 ;  /* 0x0000000000017941 */ /* 0x000fea0003800000 */
.L_x_17511:
        /* <DEDUP_REMOVED lines=18> */
[----:B------:R-:W-:-:S03]  /*2e70*/  HADD2.F32 R36, -RZ, R49.H0_H0 ;  /* 0x20000031ff247230 */ /* 0x000fc60000004100 */
[----:B------:R-:W-:-:S13]  /*2e80*/  ISETP.GT.U32.AND P0, PT, R0, 0x1ffffff, PT ;  /* 0x01ffffff0000780c */ /* 0x000fda0003f04070 */
[----:B------:R-:W-:Y:S05]  /*2e90*/  @P0 BRA `(.L_x_17515) ;  /* 0x0000000000100947 */ /* 0x000fea0003800000 */
[----:B------:R-:W-:Y:S01]  /*2ea0*/  IMAD.MOV.U32 R0, RZ, RZ, R52 ;  /* 0x000000ffff007224 */ /* 0x000fe200078e0034 */
[----:B------:R-:W-:-:S07]  /*2eb0*/  MOV R50, 0x2ed0 ;  /* 0x00002ed000327802 */ /* 0x000fce0000000f00 */
[----:B-----5:R-:W-:Y:S05]  /*2ec0*/  CALL.REL.NOINC `($__internal_461_$__cuda_sm20_rcp_rn_f32_slowpath) ;  /* 0x0000005400807944 */ /* 0x020fea0003c00000 */
[----:B------:R-:W-:Y:S05]  /*2ed0*/  BRA `(.L_x_17516) ;  /* 0x0000000000107947 */ /* 0x000fea0003800000 */
.L_x_17515:
[----:B------:R-:W0:Y:S02]  /*2ee0*/  MUFU.RCP R45, R52 ;  /* 0x00000034002d7308 */ /* 0x000e240000001000 */
[----:B0-----:R-:W-:-:S04]  /*2ef0*/  FFMA R0, R52, R45, -1 ;  /* 0xbf80000034007423 */ /* 0x001fc8000000002d */
[----:B------:R-:W-:-:S04]  /*2f00*/  FADD.FTZ R0, -R0, -RZ ;  /* 0x800000ff00007221 */ /* 0x000fc80000010100 */
[----:B------:R-:W-:-:S07]  /*2f10*/  FFMA R45, R45, R0, R45 ;  /* 0x000000002d2d7223 */ /* 0x000fce000000002d */
.L_x_17516:
[----:B------:R-:W-:Y:S05]  /*2f20*/  BSYNC B1 ;  /* 0x0000000000017941 */ /* 0x000fea0003800000 */
.L_x_17514:
        /* <DEDUP_REMOVED lines=25> */
.L_x_17518:
[----:B------:R-:W0:Y:S02]  /*30c0*/  MUFU.RCP R45, R50 ;  /* 0x00000032002d7308 */ /* 0x000e240000001000 */
[----:B0-----:R-:W-:-:S04]  /*30d0*/  FFMA R0, R50, R45, -1 ;  /* 0xbf80000032007423 */ /* 0x001fc8000000002d */
[----:B------:R-:W-:-:S04]  /*30e0*/  FADD.FTZ R0, -R0, -RZ ;  /* 0x800000ff00007221 */ /* 0x000fc80000010100 */
[----:B------:R-:W-:-:S07]  /*30f0*/  FFMA R45, R45, R0, R45 ;  /* 0x000000002d2d7223 */ /* 0x000fce000000002d */
.L_x_17519:
[----:B------:R-:W-:Y:S05]  /*3100*/  BSYNC B1 ;  /* 0x0000000000017941 */ /* 0x000fea0003800000 */
.L_x_17517:
        /* <DEDUP_REMOVED lines=25> */
.L_x_17521:
[----:B------:R-:W0:Y:S02]  /*32a0*/  MUFU.RCP R45, R52 ;  /* 0x00000034002d7308 */ /* 0x000e240000001000 */
[----:B0-----:R-:W-:-:S04]  /*32b0*/  FFMA R0, R52, R45, -1 ;  /* 0xbf80000034007423 */ /* 0x001fc8000000002d */
[----:B------:R-:W-:-:S04]  /*32c0*/  FADD.FTZ R0, -R0, -RZ ;  /* 0x800000ff00007221 */ /* 0x000fc80000010100 */
[----:B------:R-:W-:-:S07]  /*32d0*/  FFMA R45, R45, R0, R45 ;  /* 0x000000002d2d7223 */ /* 0x000fce000000002d */
.L_x_17522:
[----:B------:R-:W-:Y:S05]  /*32e0*/  BSYNC B1 ;  /* 0x0000000000017941 */ /* 0x000fea0003800000 */
.L_x_17520:
        /* <DEDUP_REMOVED lines=24> */
[----:B------:R-:W-:Y:S01]  /*3470*/  IMAD.MOV.U32 R0, RZ, RZ, R45 ;  /* 0x000000ffff007224 */ /* 0x000fe200078e002d */
[----:B------:R-:W-:Y:S06]  /*3480*/  BRA `(.L_x_17525) ;  /* 0x0000000000107947 */ /* 0x000fec0003800000 */
.L_x_17524:
[----:B------:R-:W0:Y:S02]  /*3490*/  MUFU.RCP R0, R47 ;  /* 0x0000002f00007308 */ /* 0x000e240000001000 */
[----:B0-----:R-:W-:-:S04]  /*34a0*/  FFMA R39, R47, R0, -1 ;  /* 0xbf8000002f277423 */ /* 0x001fc80000000000 */
[----:B------:R-:W-:-:S04]  /*34b0*/  FADD.FTZ R39, -R39, -RZ ;  /* 0x800000ff27277221 */ /* 0x000fc80000010100 */
[----:B------:R-:W-:-:S07]  /*34c0*/  FFMA R0, R0, R39, R0 ;  /* 0x0000002700007223 */ /* 0x000fce0000000000 */
.L_x_17525:
[----:B------:R-:W-:Y:S05]  /*34d0*/  BSYNC B1 ;  /* 0x0000000000017941 */ /* 0x000fea0003800000 */
.L_x_17523:
[----:B------:R-:W-:Y:S01]  /*34e0*/  ISETP.GE.U32.AND P0, PT, R46, R27, PT ;  /* 0x0000001b2e00720c */ /* 0x000fe20003f06070 */
[-C--:B------:R-:W-:Y:S01]  /*34f0*/  FMUL R52, R44, R21.reuse ;  /* 0x000000152c347220 */ /* 0x080fe20000400000 */
[-C--:B------:R-:W-:Y:S01]  /*3500*/  FMUL R45, R42, R21.reuse ;  /* 0x000000152a2d7220 */ /* 0x080fe20000400000 */
[----:B------:R-:W-:Y:S01]  /*3510*/  FMNMX R35, R35, |R44|, !PT ;  /* 0x4000002c23237209 */ /* 0x000fe20007800000 */
[-C--:B------:R-:W-:Y:S01]  /*3520*/  FMUL R43, R40, R21.reuse ;  /* 0x00000015282b7220 */ /* 0x080fe20000400000 */
[----:B------:R-:W-:Y:S01]  /*3530*/  ISETP.GE.U32.OR P0, PT, R33, R26, P0 ;  /* 0x0000001a2100720c */ /* 0x000fe20000706470 */
[----:B------:R-:W-:Y:S01]  /*3540*/  FMUL R44, R2, R21 ;  /* 0x00000015022c7220 */ /* 0x000fe20000400000 */
[----:B------:R-:W-:Y:S01]  /*3550*/  F2FP.SATFINITE.E4M3.F32.PACK_AB_MERGE_C R52, RZ, R52, RZ ;  /* 0x00000034ff34723e */ /* 0x000fe200048070ff */
[----:B------:R-:W-:Y:S01]  /*3560*/  BSSY B0, `(.L_x_17526) ;  /* 0x0000025000007945 */ /* 0x000fe20003800000 */
[----:B------:R-:W-:Y:S02]  /*3570*/  F2FP.SATFINITE.E4M3.F32.PACK_AB_MERGE_C R45, RZ, R45, RZ ;  /* 0x0000002dff2d723e */ /* 0x000fe400048070ff */
[----:B------:R-:W-:-:S02]  /*3580*/  F2FP.SATFINITE.E4M3.F32.PACK_AB_MERGE_C R43, RZ, R43, RZ ;  /* 0x0000002bff2b723e */ /* 0x000fc400048070ff */
[----:B------:R-:W-:Y:S02]  /*3590*/  F2FP.SATFINITE.E4M3.F32.PACK_AB_MERGE_C R44, RZ, R44, RZ ;  /* 0x0000002cff2c723e */ /* 0x000fe400048070ff */
[----:B------:R-:W-:-:S03]  /*35a0*/  FMNMX R35, |R42|, R35, !PT ;  /* 0x000000232a237209 */ /* 0x000fc60007800200 */
[----:B------:R-:W-:Y:S02]  /*35b0*/  @!P0 IADD3 R39, P1, R33, R14, RZ ;  /* 0x0000000e21278210 */ /* 0x000fe40007f3e0ff */
[----:B------:R-:W-:Y:S02]  /*35c0*/  @!P0 PRMT R49, R45, 0x7604, R52 ;  /* 0x000076042d318816 */ /* 0x000fe40000000034 */
[----:B------:R-:W-:Y:S02]  /*35d0*/  @!P0 IADD3.X R50, RZ, R13, RZ, P1, !PT ;  /* 0x0000000dff328210 */ /* 0x000fe40000ffe4ff */
[----:B------:R-:W-:-:S04]  /*35e0*/  @!P0 LEA R46, P1, R39, R18, 0x1 ;  /* 0x00000012272e8211 */ /* 0x000fc800078208ff */
[----:B------:R-:W-:Y:S01]  /*35f0*/  @!P0 LEA.HI.X R47, R39, R17, R50, 0x1, P1 ;  /* 0x00000011272f8211 */ /* 0x000fe200008f0c32 */
[----:B------:R-:W-:Y:S01]  /*3600*/  FADD R39, -R0, 1 ;  /* 0x3f80000000277421 */ /* 0x000fe20000000100 */
[----:B------:R-:W-:-:S03]  /*3610*/  FMUL R50, R36, R21 ;  /* 0x0000001524327220 */ /* 0x000fc60000400000 */
[----:B------:R-:W-:Y:S01]  /*3620*/  FMUL R39, R39, R0 ;  /* 0x0000000027277220 */ /* 0x000fe20000400000 */
[----:B------:R0:W-:Y:S01]  /*3630*/  @!P0 STG.E.U16 desc[UR10][R46.64], R49 ;  /* 0x000000312e008986 */ /* 0x0001e2000c10150a */
[----:B------:R-:W-:Y:S02]  /*3640*/  F2FP.SATFINITE.E4M3.F32.PACK_AB_MERGE_C R50, RZ, R50, RZ ;  /* 0x00000032ff32723e */ /* 0x000fe400048070ff */
[----:B------:R-:W-:Y:S01]  /*3650*/  FFMA R39, R41, R39, R0 ;  /* 0x0000002729277223 */ /* 0x000fe20000000000 */
[----:B------:R-:W-:-:S04]  /*3660*/  @!P0 IADD3 R0, P1, P2, R37, R14, R33 ;  /* 0x0000000e25008210 */ /* 0x000fc80007a3e021 */
[----:B------:R-:W-:Y:S02]  /*3670*/  @!P0 IADD3.X R41, R48, R13, RZ, P1, P2 ;  /* 0x0000000d30298210 */ /* 0x000fe40000fe44ff */
[----:B0-----:R-:W-:Y:S02]  /*3680*/  @!P0 LEA R46, P1, R0, R18, 0x1 ;  /* 0x00000012002e8211 */ /* 0x001fe400078208ff */
[----:B------:R-:W-:Y:S01]  /*3690*/  FMNMX R49, |R40|, R35, !PT ;  /* 0x0000002328317209 */ /* 0x000fe20007800200 */
[----:B------:R-:W-:Y:S01]  /*36a0*/  FMUL R35, R38, R21 ;  /* 0x0000001526237220 */ /* 0x000fe20000400000 */
[----:B------:R-:W-:Y:S01]  /*36b0*/  @!P0 LEA.HI.X R47, R0, R17, R41, 0x1, P1 ;  /* 0x00000011002f8211 */ /* 0x000fe200008f0c29 */
[----:B------:R-:W-:Y:S01]  /*36c0*/  FMUL R0, R32, R39 ;  /* 0x0000002720007220 */ /* 0x000fe20000400000 */
[----:B------:R-:W-:Y:S01]  /*36d0*/  @!P0 PRMT R41, R44, 0x7604, R43 ;  /* 0x000076042c298816 */ /* 0x000fe2000000002b */
[----:B------:R-:W-:Y:S01]  /*36e0*/  FMUL R32, R56, R21 ;  /* 0x0000001538207220 */ /* 0x000fe20000400000 */
[----:B------:R-:W-:-:S03]  /*36f0*/  F2FP.SATFINITE.E4M3.F32.PACK_AB_MERGE_C R35, RZ, R35, RZ ;  /* 0x00000023ff23723e */ /* 0x000fc600048070ff */
[----:B------:R0:W-:Y:S01]  /*3700*/  @!P0 STG.E.U16 desc[UR10][R46.64], R41 ;  /* 0x000000292e008986 */ /* 0x0001e2000c10150a */
[----:B------:R-:W-:Y:S05]  /*3710*/  @P0 BRA `(.L_x_17527) ;  /* 0x0000000000240947 */ /* 0x000fea0003800000 */
[----:B------:R-:W-:Y:S02]  /*3720*/  ULDC.64 UR4, c[0x0][0x258] ;  /* 0x0000960000047ab9 */ /* 0x000fe40000000a00 */
[----:B------:R-:W-:Y:S02]  /*3730*/  ULOP3.LUT UR4, UR4, 0xfffffffe, URZ, 0xc0, !UPT ;  /* 0xfffffffe04047892 */ /* 0x000fe4000f8ec03f */
[----:B------:R-:W-:-:S04]  /*3740*/  ULOP3.LUT UR5, UR5, 0x7fffffff, URZ, 0xc0, !UPT ;  /* 0x7fffffff05057892 */ /* 0x000fc8000f8ec03f */
[----:B------:R-:W-:-:S04]  /*3750*/  IADD3 R39, P1, P2, R14, UR4, R33 ;  /* 0x000000040e277c10 */ /* 0x000fc8000fa3e021 */
[----:B------:R-:W-:Y:S02]  /*3760*/  IADD3.X R42, R13, UR5, RZ, P1, P2 ;  /* 0x000000050d2a7c10 */ /* 0x000fe40008fe44ff */
[----:B------:R-:W-:-:S04]  /*3770*/  LEA R40, P1, R39, R18, 0x1 ;  /* 0x0000001227287211 */ /* 0x000fc800078208ff */
[----:B0-----:R-:W-:Y:S02]  /*3780*/  LEA.HI.X R41, R39, R17, R42, 0x1, P1 ;  /* 0x0000001127297211 */ /* 0x001fe400008f0c2a */
[----:B------:R-:W-:-:S05]  /*3790*/  PRMT R39, R35, 0x7604, R50 ;  /* 0x0000760423277816 */ /* 0x000fca0000000032 */
[----:B------:R1:W-:Y:S02]  /*37a0*/  STG.E.U16 desc[UR10][R40.64], R39 ;  /* 0x0000002728007986 */ /* 0x0003e4000c10150a */
.L_x_17527:
[----:B------:R-:W-:Y:S05]  /*37b0*/  BSYNC B0 ;  /* 0x0000000000007941 */ /* 0x000fea0003800000 */
.L_x_17526:
[----:B-1----:R-:W-:Y:S01]  /*37c0*/  FMUL R39, R0, R21 ;  /* 0x0000001500277220 */ /* 0x002fe20000400000 */
[----:B------:R-:W-:Y:S01]  /*37d0*/  BSSY B0, `(.L_x_17528) ;  /* 0x000000d000007945 */ /* 0x000fe20003800000 */
[----:B0-----:R-:W-:-:S03]  /*37e0*/  F2FP.SATFINITE.E4M3.F32.PACK_AB_MERGE_C R46, RZ, R32, RZ ;  /* 0x00000020ff2e723e */ /* 0x001fc600048070ff */
[----:B------:R-:W-:Y:S01]  /*37f0*/  F2FP.SATFINITE.E4M3.F32.PACK_AB_MERGE_C R39, RZ, R39, RZ ;  /* 0x00000027ff27723e */ /* 0x000fe200048070ff */
[----:B------:R-:W-:Y:S06]  /*3800*/  @P0 BRA `(.L_x_17529) ;  /* 0x0000000000240947 */ /* 0x000fec0003800000 */
[----:B------:R-:W-:-:S05]  /*3810*/  IADD3 R32, P0, R33, R14, RZ ;  /* 0x0000000e21207210 */ /* 0x000fca0007f1e0ff */
[----:B------:R-:W-:Y:S02]  /*3820*/  IMAD.X R33, RZ, RZ, R13, P0 ;  /* 0x000000ffff217224 */ /* 0x000fe400000e060d */
[----:B------:R-:W-:-:S04]  /*3830*/  IMAD.WIDE.U32 R32, R37, 0x3, R32 ;  /* 0x0000000325207825 */ /* 0x000fc800078e0020 */
[----:B------:R-:W-:Y:S01]  /*3840*/  IMAD R37, R48, 0x3, RZ ;  /* 0x0000000330257824 */ /* 0x000fe200078e02ff */
[----:B------:R-:W-:-:S04]  /*3850*/  LEA R40, P0, R32, R18, 0x1 ;  /* 0x0000001220287211 */ /* 0x000fc800078008ff */
[----:B------:R-:W-:-:S04]  /*3860*/  IADD3 R33, R37, R33, RZ ;  /* 0x0000002125217210 */ /* 0x000fc80007ffe0ff */
[----:B------:R-:W-:Y:S02]  /*3870*/  LEA.HI.X R41, R32, R17, R33, 0x1, P0 ;  /* 0x0000001120297211 */ /* 0x000fe400000f0c21 */
[----:B------:R-:W-:-:S05]  /*3880*/  PRMT R33, R39, 0x7604, R46 ;  /* 0x0000760427217816 */ /* 0x000fca000000002e */
[----:B------:R0:W-:Y:S02]  /*3890*/  STG.E.U16 desc[UR10][R40.64], R33 ;  /* 0x0000002128007986 */ /* 0x0001e4000c10150a */
.L_x_17529:
[----:B------:R-:W-:Y:S05]  /*38a0*/  BSYNC B0 ;  /* 0x0000000000007941 */ /* 0x000fea0003800000 */
.L_x_17528:
[----:B0-----:R-:W0:Y:S01]  /*38b0*/  LDC.64 R32, c[0x0][0x258] ;  /* 0x00009600ff207b82 */ /* 0x001e220000000a00 */
[----:B------:R-:W-:Y:S01]  /*38c0*/  VIADD R40, R28, 0x3 ;  /* 0x000000031c287836 */ /* 0x000fe20000000000 */
[----:B------:R-:W-:Y:S02]  /*38d0*/  IADD3 R16, R16, 0x1d, RZ ;  /* 0x0000001d10107810 */ /* 0x000fe40007ffe0ff */
[----:B------:R-:W-:Y:S02]  /*38e0*/  LOP3.LUT R47, R52, 0xff, RZ, 0xc0, !PT ;  /* 0x000000ff342f7812 */ /* 0x000fe400078ec0ff */
[----:B------:R-:W-:Y:S02]  /*38f0*/  ISETP.GE.U32.AND P0, PT, R40, R27, PT ;  /* 0x0000001b2800720c */ /* 0x000fe40003f06070 */
[----:B------:R-:W-:Y:S02]  /*3900*/  LOP3.LUT R41, R16, 0x1f, RZ, 0xc0, !PT ;  /* 0x0000001f10297812 */ /* 0x000fe400078ec0ff */
[----:B------:R-:W-:-:S02]  /*3910*/  LOP3.LUT R40, R43, 0xffff, RZ, 0xc0, !PT ;  /* 0x0000ffff2b287812 */ /* 0x000fc400078ec0ff */
[----:B------:R-:W-:Y:S02]  /*3920*/  ISETP.LT.U32.AND P0, PT, R41, R26, !P0 ;  /* 0x0000001a2900720c */ /* 0x000fe40004701070 */
[----:B------:R-:W-:Y:S02]  /*3930*/  PRMT R47, R40, 0x7604, R47 ;  /* 0x00007604282f7816 */ /* 0x000fe4000000002f */
[----:B------:R-:W-:Y:S02]  /*3940*/  FMNMX R51, |R2|, R49, !PT ;  /* 0x0000003102337209 */ /* 0x000fe40007800200 */
[----:B0-----:R-:W-:-:S07]  /*3950*/  SHF.R.U64 R16, R32, 0x1, R33 ;  /* 0x0000000120107819 */ /* 0x001fce0000001221 */
[C---:B------:R-:W-:Y:S01]  /*3960*/  @P0 IMAD.SHL.U32 R37, R32.reuse, 0x2, RZ ;  /* 0x0000000220250824 */ /* 0x040fe200078e00ff */
[--C-:B------:R-:W-:Y:S02]  /*3970*/  @P0 SHF.L.U64.HI R43, R32, 0x1, R33.reuse ;  /* 0x00000001202b0819 */ /* 0x100fe40000010221 */
[C---:B------:R-:W-:Y:S02]  /*3980*/  LEA R14, P1, R16.reuse, R14, 0x2 ;  /* 0x0000000e100e7211 */ /* 0x040fe400078210ff */
[----:B------:R-:W-:Y:S02]  /*3990*/  SHF.R.U32.HI R33, RZ, 0x1, R33 ;  /* 0x00000001ff217819 */ /* 0x000fe40000011621 */
[----:B------:R-:W-:Y:S02]  /*39a0*/  IADD3 R40, P2, R41, R14, RZ ;  /* 0x0000000e29287210 */ /* 0x000fe40007f5e0ff */
[----:B------:R-:W-:Y:S02]  /*39b0*/  @P0 LOP3.LUT R37, R37, 0xfffffffc, RZ, 0xc0, !PT ;  /* 0xfffffffc25250812 */ /* 0x000fe400078ec0ff */
[----:B------:R-:W-:-:S02]  /*39c0*/  LEA.HI.X R13, R16, R13, R33, 0x2, P1 ;  /* 0x0000000d100d7211 */ /* 0x000fc400008f1421 */
[----:B------:R-:W-:Y:S02]  /*39d0*/  @P0 LOP3.LUT R43, R43, 0x3fffffff, RZ, 0xc0, !PT ;  /* 0x3fffffff2b2b0812 */ /* 0x000fe400078ec0ff */
[----:B------:R-:W-:Y:S02]  /*39e0*/  @P0 IADD3 R2, P1, R37, R40, RZ ;  /* 0x0000002825020210 */ /* 0x000fe40007f3e0ff */
[----:B------:R-:W-:Y:S02]  /*39f0*/  IADD3.X R41, RZ, R13, RZ, P2, !PT ;  /* 0x0000000dff297210 */ /* 0x000fe400017fe4ff */
[----:B------:R-:W-:Y:S02]  /*3a00*/  @P0 SHF.L.U32 R48, R2, 0x2, RZ ;  /* 0x0000000202300819 */ /* 0x000fe400000006ff */
[----:B------:R-:W-:Y:S01]  /*3a10*/  @!P0 MOV R32, RZ ;  /* 0x000000ff00208202 */ /* 0x000fe20000000f00 */
[--C-:B------:R-:W-:Y:S01]  /*3a20*/  @P0 IMAD.X R37, R43, 0x1, R41.reuse, P1 ;  /* 0x000000012b250824 */ /* 0x100fe200008e0629 */
[----:B------:R-:W-:Y:S01]  /*3a30*/  @P0 IADD3 R52, P1, R48, R25, RZ ;  /* 0x0000001930340210 */ /* 0x000fe20007f3e0ff */
[----:B------:R-:W-:-:S03]  /*3a40*/  @P0 IMAD.WIDE.U32 R42, R16, 0x5, R40 ;  /* 0x00000005102a0825 */ /* 0x000fc600078e0028 */
[----:B------:R-:W-:Y:S01]  /*3a50*/  @P0 SHF.L.U64.HI R2, R2, 0x2, R37 ;  /* 0x0000000202020819 */ /* 0x000fe20000010225 */
[----:B------:R-:W-:-:S04]  /*3a60*/  @P0 IMAD R37, R33, 0x5, RZ ;  /* 0x0000000521250824 */ /* 0x000fc800078e02ff */
[----:B------:R-:W-:Y:S02]  /*3a70*/  @P0 IMAD.IADD R43, R37, 0x1, R43 ;  /* 0x00000001252b0824 */ /* 0x000fe400078e022b */
[----:B------:R-:W-:Y:S01]  /*3a80*/  @P0 IMAD.X R53, R2, 0x1, R23, P1 ;  /* 0x0000000102350824 */ /* 0x000fe200008e0617 */
[----:B------:R-:W-:Y:S02]  /*3a90*/  @P0 IADD3 R48, P1, R48, R24, RZ ;  /* 0x0000001830300210 */ /* 0x000fe40007f3e0ff */
[C---:B------:R-:W-:Y:S02]  /*3aa0*/  @P0 SHF.L.U64.HI R43, R42.reuse, 0x2, R43 ;  /* 0x000000022a2b0819 */ /* 0x040fe4000001022b */
[----:B------:R-:W-:Y:S01]  /*3ab0*/  @P0 SHF.L.U32 R42, R42, 0x2, RZ ;  /* 0x000000022a2a0819 */ /* 0x000fe200000006ff */
[----:B------:R0:W5:Y:S01]  /*3ac0*/  @P0 LDG.E R32, desc[UR10][R52.64] ;  /* 0x0000000a34200981 */ /* 0x000162000c1e1900 */
[----:B------:R-:W-:Y:S01]  /*3ad0*/  @P0 IMAD.X R49, R2, 0x1, R22, P1 ;  /* 0x0000000102310824 */ /* 0x000fe200008e0616 */
[----:B------:R-:W-:-:S02]  /*3ae0*/  LOP3.LUT R37, R44, 0xffff, RZ, 0xc0, !PT ;  /* 0x0000ffff2c257812 */ /* 0x000fc400078ec0ff */
[----:B------:R-:W-:Y:S02]  /*3af0*/  @!P0 MOV R2, RZ ;  /* 0x000000ff00028202 */ /* 0x000fe40000000f00 */
[----:B0-----:R-:W-:-:S04]  /*3b00*/  @P0 IADD3 R52, P1, R42, R25, RZ ;  /* 0x000000192a340210 */ /* 0x001fc80007f3e0ff */
[----:B------:R0:W5:Y:S01]  /*3b10*/  @P0 LDG.E R2, desc[UR10][R48.64] ;  /* 0x0000000a30020981 */ /* 0x000162000c1e1900 */
[----:B------:R-:W-:Y:S01]  /*3b20*/  LOP3.LUT R54, R45, 0xff, RZ, 0xc0, !PT ;  /* 0x000000ff2d367812 */ /* 0x000fe200078ec0ff */
[----:B------:R-:W-:Y:S01]  /*3b30*/  IMAD.U32 R50, R50, 0x10000, RZ ;  /* 0x0001000032327824 */ /* 0x000fe200078e00ff */
[----:B------:R-:W-:Y:S01]  /*3b40*/  LOP3.LUT R47, R47, 0xffff, RZ, 0xc0, !PT ;  /* 0x0000ffff2f2f7812 */ /* 0x000fe200078ec0ff */
[----:B------:R-:W-:Y:S01]  /*3b50*/  @P0 IMAD.X R53, R43, 0x1, R23, P1 ;  /* 0x000000012b350824 */ /* 0x000fe200008e0617 */
[----:B------:R-:W-:Y:S01]  /*3b60*/  @P0 IADD3 R44, P1, R42, R24, RZ ;  /* 0x000000182a2c0210 */ /* 0x000fe20007f3e0ff */
[----:B------:R-:W-:Y:S01]  /*3b70*/  @P0 IMAD.MOV.U32 R42, RZ, RZ, R40 ;  /* 0x000000ffff2a0224 */ /* 0x000fe200078e0028 */
[----:B------:R-:W-:Y:S02]  /*3b80*/  PRMT R54, R37, 0x7604, R54 ;  /* 0x0000760425367816 */ /* 0x000fe40000000036 */
[----:B------:R-:W-:Y:S02]  /*3b90*/  @P0 IADD3.X R45, R43, R22, RZ, P1, !PT ;  /* 0x000000162b2d0210 */ /* 0x000fe40000ffe4ff */
[----:B------:R-:W-:Y:S01]  /*3ba0*/  @P0 MOV R43, R41 ;  /* 0x00000029002b0202 */ /* 0x000fe20000000f00 */
[----:B0-----:R-:W-:Y:S01]  /*3bb0*/  @P0 IMAD R49, R33, 0x7, RZ ;  /* 0x0000000721310824 */ /* 0x001fe200078e02ff */
[----:B------:R-:W-:Y:S01]  /*3bc0*/  FMNMX R51, |R36|, R51, !PT ;  /* 0x0000003324337209 */ /* 0x000fe20007800200 */
[----:B------:R-:W-:Y:S01]  /*3bd0*/  @P0 IMAD.WIDE.U32 R40, R16, 0x6, R40 ;  /* 0x0000000610280825 */ /* 0x000fe200078e0028 */
[----:B------:R-:W-:-:S03]  /*3be0*/  @!P0 CS2R R36, SRZ ;  /* 0x0000000000248805 */ /* 0x000fc6000001ff00 */
[----:B------:R-:W-:Y:S01]  /*3bf0*/  @P0 IMAD.WIDE.U32 R42, R16, 0x7, R42 ;  /* 0x00000007102a0825 */ /* 0x000fe200078e002a */
[----:B------:R-:W-:Y:S02]  /*3c00*/  LOP3.LUT R47, R47, 0xff0000, R50, 0xf8, !PT ;  /* 0x00ff00002f2f7812 */ /* 0x000fe400078ef832 */
[----:B------:R0:W5:Y:S02]  /*3c10*/  @P0 LDG.E R37, desc[UR10][R52.64] ;  /* 0x0000000a34250981 */ /* 0x000164000c1e1900 */
[----:B------:R-:W-:Y:S01]  /*3c20*/  @P0 IADD3 R43, R49, R43, RZ ;  /* 0x0000002b312b0210 */ /* 0x000fe20007ffe0ff */
[----:B------:R-:W-:Y:S01]  /*3c30*/  @P0 IMAD R49, R33, 0x6, RZ ;  /* 0x0000000621310824 */ /* 0x000fe200078e02ff */
[----:B------:R1:W5:Y:S01]  /*3c40*/  @P0 LDG.E R36, desc[UR10][R44.64] ;  /* 0x0000000a2c240981 */ /* 0x000362000c1e1900 */
[----:B------:R-:W-:Y:S02]  /*3c50*/  SHF.L.U32 R50, R35, 0x10, RZ ;  /* 0x0000001023327819 */ /* 0x000fe400000006ff */
[C---:B------:R-:W-:Y:S01]  /*3c60*/  @P0 SHF.L.U64.HI R43, R42.reuse, 0x2, R43 ;  /* 0x000000022a2b0819 */ /* 0x040fe2000001022b */
[----:B------:R-:W-:-:S02]  /*3c70*/  @P0 IMAD.SHL.U32 R42, R42, 0x4, RZ ;  /* 0x000000042a2a0824 */ /* 0x000fc400078e00ff */
[----:B------:R-:W-:Y:S01]  /*3c80*/  @P0 IMAD.IADD R35, R49, 0x1, R41 ;  /* 0x0000000131230824 */ /* 0x000fe200078e0229 */
[----:B------:R-:W-:Y:S02]  /*3c90*/  @P0 SHF.L.U32 R41, R40, 0x2, RZ ;  /* 0x0000000228290819 */ /* 0x000fe400000006ff */
[-C--:B------:R-:W-:Y:S02]  /*3ca0*/  @P0 IADD3 R48, P1, R42, R24.reuse, RZ ;  /* 0x000000182a300210 */ /* 0x080fe40007f3e0ff */
[----:B0-----:R-:W-:Y:S02]  /*3cb0*/  @P0 SHF.L.U64.HI R52, R40, 0x2, R35 ;  /* 0x0000000228340819 */ /* 0x001fe40000010223 */
[----:B------:R-:W-:Y:S01]  /*3cc0*/  @!P0 MOV R35, RZ ;  /* 0x000000ff00238202 */ /* 0x000fe20000000f00 */
[----:B------:R-:W-:Y:S01]  /*3cd0*/  @P0 IMAD.X R49, R43, 0x1, R22, P1 ;  /* 0x000000012b310824 */ /* 0x000fe200008e0616 */
[C---:B------:R-:W-:Y:S01]  /*3ce0*/  @P0 IADD3 R40, P2, R41.reuse, R24, RZ ;  /* 0x0000001829280210 */ /* 0x040fe20007f5e0ff */
[----:B------:R-:W-:Y:S01]  /*3cf0*/  HFMA2.MMA R53, -RZ, RZ, 3.7421875, 0 ;  /* 0x437c0000ff357435 */ /* 0x000fe200000001ff */
[----:B-1----:R-:W-:-:S02]  /*3d00*/  @P0 IADD3 R44, P1, R41, R25, RZ ;  /* 0x00000019292c0210 */ /* 0x002fc40007f3e0ff */
[----:B------:R-:W-:Y:S01]  /*3d10*/  @P0 IADD3.X R41, R52, R22, RZ, P2, !PT ;  /* 0x0000001634290210 */ /* 0x000fe200017fe4ff */
[----:B------:R0:W5:Y:S02]  /*3d20*/  @P0 LDG.E R35, desc[UR10][R48.64] ;  /* 0x0000000a30230981 */ /* 0x000164000c1e1900 */
[----:B-----5:R-:W-:Y:S01]  /*3d30*/  HADD2.F32 R22, -RZ, R11.H0_H0 ;  /* 0x2000000bff167230 */ /* 0x020fe20000004100 */
[----:B------:R-:W-:Y:S02]  /*3d40*/  LOP3.LUT R45, R54, 0xffff, RZ, 0xc0, !PT ;  /* 0x0000ffff362d7812 */ /* 0x000fe400078ec0ff */
[----:B------:R-:W-:Y:S02]  /*3d50*/  @P0 IADD3 R42, P3, R42, R25, RZ ;  /* 0x000000192a2a0210 */ /* 0x000fe40007f7e0ff */
[----:B------:R-:W-:Y:S02]  /*3d60*/  @!P0 CS2R R24, SRZ ;  /* 0x0000000000188805 */ /* 0x000fe4000001ff00 */
[----:B------:R-:W-:Y:S01]  /*3d70*/  LOP3.LUT R50, R45, 0xff0000, R50, 0xf8, !PT ;  /* 0x00ff00002d327812 */ /* 0x000fe200078ef832 */
[----:B0-----:R-:W-:-:S03]  /*3d80*/  IMAD.MOV.U32 R49, RZ, RZ, 0x3bbb989d ;  /* 0x3bbb989dff317424 */ /* 0x001fc600078e00ff */
[----:B------:R-:W5:Y:S01]  /*3d90*/  @P0 LDG.E R25, desc[UR10][R40.64] ;  /* 0x0000000a28190981 */ /* 0x000f62000c1e1900 */
[----:B------:R-:W-:Y:S02]  /*3da0*/  @P0 IMAD.X R45, R52, 0x1, R23, P1 ;  /* 0x00000001342d0824 */ /* 0x000fe400008e0617 */
[----:B------:R-:W-:-:S03]  /*3db0*/  FFMA.SAT R48, -R22, R49, 0.5 ;  /* 0x3f00000016307423 */ /* 0x000fc60000002131 */
[----:B------:R0:W5:Y:S01]  /*3dc0*/  @P0 LDG.E R24, desc[UR10][R44.64] ;  /* 0x0000000a2c180981 */ /* 0x000162000c1e1900 */
[----:B------:R-:W-:-:S04]  /*3dd0*/  FFMA.RM R48, R48, R53, 12582913 ;  /* 0x4b40000130307423 */ /* 0x000fc80000004035 */
[----:B0-----:R-:W-:-:S04]  /*3de0*/  FADD R45, R48, -12583039 ;  /* 0xcb40007f302d7421 */ /* 0x001fc80000000000 */
[----:B------:R-:W-:-:S04]  /*3df0*/  FFMA R45, -R22, 1.4426950216293334961, -R45 ;  /* 0x3fb8aa3b162d7823 */ /* 0x000fc8000000092d */
[----:B------:R-:W-:-:S06]  /*3e00*/  FFMA R45, -R22, 1.925963033500011079e-08, R45 ;  /* 0x32a57060162d7823 */ /* 0x000fcc000000012d */
[----:B------:R-:W0:Y:S01]  /*3e10*/  MUFU.EX2 R45, R45 ;  /* 0x0000002d002d7308 */ /* 0x000e220000000800 */
[----:B------:R-:W-:Y:S02]  /*3e20*/  IMAD.SHL.U32 R48, R48, 0x800000, RZ ;  /* 0x0080000030307824 */ /* 0x000fe400078e00ff */
[----:B------:R-:W-:Y:S01]  /*3e30*/  @P0 IMAD.X R43, R43, 0x1, R23, P3 ;  /* 0x000000012b2b0824 */ /* 0x000fe200018e0617 */
[----:B------:R-:W-:-:S06]  /*3e40*/  @!P0 MOV R23, RZ ;  /* 0x000000ff00178202 */ /* 0x000fcc0000000f00 */
[----:B------:R1:W5:Y:S01]  /*3e50*/  @P0 LDG.E R23, desc[UR10][R42.64] ;  /* 0x0000000a2a170981 */ /* 0x000362000c1e1900 */
[----:B0-----:R-:W-:-:S05]  /*3e60*/  FFMA R44, R48, R45, 1 ;  /* 0x3f800000302c7423 */ /* 0x001fca000000002d */
[----:B------:R-:W-:-:S04]  /*3e70*/  IADD3 R40, R44, 0x1800000, RZ ;  /* 0x018000002c287810 */ /* 0x000fc80007ffe0ff */
[----:B-1----:R-:W-:-:S04]  /*3e80*/  LOP3.LUT R42, R40, 0x7f800000, RZ, 0xc0, !PT ;  /* 0x7f800000282a7812 */ /* 0x002fc800078ec0ff */
[----:B------:R-:W-:Y:S02]  /*3e90*/  ISETP.GT.U32.AND P0, PT, R42, 0x1ffffff, PT ;  /* 0x01ffffff2a00780c */ /* 0x000fe40003f04070 */
[----:B------:R-:W-:Y:S02]  /*3ea0*/  LOP3.LUT R41, R39, 0xffff, RZ, 0xc0, !PT ;  /* 0x0000ffff27297812 */ /* 0x000fe400078ec0ff */
[----:B------:R-:W-:Y:S02]  /*3eb0*/  FMNMX R51, |R38|, R51, !PT ;  /* 0x0000003326337209 */ /* 0x000fe40007800200 */
[----:B------:R-:W-:Y:S01]  /*3ec0*/  LEA R40, R41, R50, 0x18 ;  /* 0x0000003229287211 */ /* 0x000fe200078ec0ff */
[----:B------:R-:W-:Y:S01]  /*3ed0*/  VIADD R41, R19, 0x1e ;  /* 0x0000001e13297836 */ /* 0x000fe20000000000 */
[----:B------:R-:W-:Y:S02]  /*3ee0*/  LOP3.LUT R46, R46, 0xffff, RZ, 0xc0, !PT ;  /* 0x0000ffff2e2e7812 */ /* 0x000fe400078ec0ff */
[----:B------:R-:W-:Y:S01]  /*3ef0*/  IADD3 R48, P1, R15, R14, RZ ;  /* 0x0000000e0f307210 */ /* 0x000fe20007f3e0ff */
[----:B------:R-:W-:Y:S01]  /*3f00*/  BSSY B1, `(.L_x_17530) ;  /* 0x0000011000017945 */ /* 0x000fe20003800000 */
[----:B------:R-:W-:Y:S01]  /*3f10*/  FMNMX R39, |R56|, R51, !PT ;  /* 0x0000003338277209 */ /* 0x000fe20007800200 */
[----:B------:R-:W-:Y:S01]  /*3f20*/  IMAD R38, R46, 0x1000000, R47 ;  /* 0x010000002e267824 */ /* 0x000fe200078e022f */
[----:B------:R-:W-:Y:S01]  /*3f30*/  IADD3 R42, R28, 0x2, RZ ;  /* 0x000000021c2a7810 */ /* 0x000fe20007ffe0ff */
[----:B------:R-:W-:Y:S01]  /*3f40*/  HADD2.F32 R15, -RZ, R12.H0_H0 ;  /* 0x2000000cff0f7230 */ /* 0x000fe20000004100 */
[----:B------:R-:W-:Y:S01]  /*3f50*/  FMNMX R19, |R0|, R39, !PT ;  /* 0x0000002700137209 */ /* 0x000fe20007800200 */
[----:B------:R-:W-:Y:S01]  /*3f60*/  IMAD.X R49, RZ, RZ, R13, P1 ;  /* 0x000000ffff317224 */ /* 0x000fe200008e060d */
[----:B------:R-:W-:Y:S01]  /*3f70*/  LOP3.LUT R41, R41, 0x1f, RZ, 0xc0, !PT ;  /* 0x0000001f29297812 */ /* 0x000fe200078ec0ff */
[----:B------:R-:W-:Y:S06]  /*3f80*/  @P0 BRA `(.L_x_17531) ;  /* 0x0000000000100947 */ /* 0x000fec0003800000 */
[----:B------:R-:W-:Y:S02]  /*3f90*/  MOV R0, R44 ;  /* 0x0000002c00007202 */ /* 0x000fe40000000f00 */
[----:B------:R-:W-:-:S07]  /*3fa0*/  MOV R50, 0x3fc0 ;  /* 0x00003fc000327802 */ /* 0x000fce0000000f00 */
[----:B-----5:R-:W-:Y:S05]  /*3fb0*/  CALL.REL.NOINC `($__internal_461_$__cuda_sm20_rcp_rn_f32_slowpath) ;  /* 0x0000004400447944 */ /* 0x020fea0003c00000 */
[----:B------:R-:W-:Y:S05]  /*3fc0*/  BRA `(.L_x_17532) ;  /* 0x0000000000107947 */ /* 0x000fea0003800000 */
.L_x_17531:
[----:B------:R-:W0:Y:S02]  /*3fd0*/  MUFU.RCP R45, R44 ;  /* 0x0000002c002d7308 */ /* 0x000e240000001000 */
[----:B0-----:R-:W-:-:S04]  /*3fe0*/  FFMA R0, R44, R45, -1 ;  /* 0xbf8000002c007423 */ /* 0x001fc8000000002d */
[----:B------:R-:W-:-:S04]  /*3ff0*/  FADD.FTZ R0, -R0, -RZ ;  /* 0x800000ff00007221 */ /* 0x000fc80000010100 */
[----:B------:R-:W-:-:S07]  /*4000*/  FFMA R45, R45, R0, R45 ;  /* 0x000000002d2d7223 */ /* 0x000fce000000002d */
.L_x_17532:
[----:B------:R-:W-:Y:S05]  /*4010*/  BSYNC B1 ;  /* 0x0000000000017941 */ /* 0x000fea0003800000 */
.L_x_17530:
        /* <DEDUP_REMOVED lines=23> */
[----:B-----5:R-:W-:Y:S05]  /*4190*/  CALL.REL.NOINC `($__internal_461_$__cuda_sm20_rcp_rn_f32_slowpath) ;  /* 0x0000004000cc7944 */ /* 0x020fea0003c00000 */
[----:B------:R-:W-:Y:S05]  /*41a0*/  BRA `(.L_x_17535) ;  /* 0x0000000000107947 */ /* 0x000fea0003800000 */
.L_x_17534:
[----:B------:R-:W0:Y:S02]  /*41b0*/  MUFU.RCP R45, R46 ;  /* 0x0000002e002d7308 */ /* 0x000e240000001000 */
[----:B0-----:R-:W-:-:S04]  /*41c0*/  FFMA R0, R46, R45, -1 ;  /* 0xbf8000002e007423 */ /* 0x001fc8000000002d */
[----:B------:R-:W-:-:S04]  /*41d0*/  FADD.FTZ R0, -R0, -RZ ;  /* 0x800000ff00007221 */ /* 0x000fc80000010100 */
[----:B------:R-:W-:-:S07]  /*41e0*/  FFMA R45, R45, R0, R45 ;  /* 0x000000002d2d7223 */ /* 0x000fce000000002d */
.L_x_17535:
[----:B------:R-:W-:Y:S05]  /*41f0*/  BSYNC B1 ;  /* 0x0000000000017941 */ /* 0x000fea0003800000 */
.L_x_17533:
        /* <DEDUP_REMOVED lines=23> */
[----:B-----5:R-:W-:Y:S05]  /*4370*/  CALL.REL.NOINC `($__internal_461_$__cuda_sm20_rcp_rn_f32_slowpath) ;  /* 0x0000004000547944 */ /* 0x020fea0003c00000 */
[----:B------:R-:W-:Y:S05]  /*4380*/  BRA `(.L_x_17538) ;  /* 0x0000000000107947 */ /* 0x000fea0003800000 */
.L_x_17537:
[----:B------:R-:W0:Y:S02]  /*4390*/  MUFU.RCP R45, R46 ;  /* 0x0000002e002d7308 */ /* 0x000e240000001000 */
[----:B0-----:R-:W-:-:S04]  /*43a0*/  FFMA R0, R46, R45, -1 ;  /* 0xbf8000002e007423 */ /* 0x001fc8000000002d */
[----:B------:R-:W-:-:S04]  /*43b0*/  FADD.FTZ R0, -R0, -RZ ;  /* 0x800000ff00007221 */ /* 0x000fc80000010100 */
[----:B------:R-:W-:-:S07]  /*43c0*/  FFMA R45, R45, R0, R45 ;  /* 0x000000002d2d7223 */ /* 0x000fce000000002d */
.L_x_17538:
[----:B------:R-:W-:Y:S05]  /*43d0*/  BSYNC B1 ;  /* 0x0000000000017941 */ /* 0x000fea0003800000 */
.L_x_17536:
        /* <DEDUP_REMOVED lines=25> */
.L_x_17540:
[----:B------:R-:W0:Y:S02]  /*4570*/  MUFU.RCP R45, R46 ;  /* 0x0000002e002d7308 */ /* 0x000e240000001000 */
[----:B0-----:R-:W-:-:S04]  /*4580*/  FFMA R0, R46, R45, -1 ;  /* 0xbf8000002e007423 */ /* 0x001fc8000000002d */
[----:B------:R-:W-:-:S04]  /*4590*/  FADD.FTZ R0, -R0, -RZ ;  /* 0x800000ff00007221 */ /* 0x000fc80000010100 */
[----:B------:R-:W-:-:S07]  /*45a0*/  FFMA R45, R45, R0, R45 ;  /* 0x000000002d2d7223 */ /* 0x000fce000000002d */
.L_x_17541:
[----:B------:R-:W-:Y:S05]  /*45b0*/  BSYNC B1 ;  /* 0x0000000000017941 */ /* 0x000fea0003800000 */
.L_x_17539:
        /* <DEDUP_REMOVED lines=25> */
.L_x_17543:
[----:B------:R-:W0:Y:S02]  /*4750*/  MUFU.RCP R45, R50 ;  /* 0x00000032002d7308 */ /* 0x000e240000001000 */
[----:B0-----:R-:W-:-:S04]  /*4760*/  FFMA R0, R50, R45, -1 ;  /* 0xbf80000032007423 */ /* 0x001fc8000000002d */
[----:B------:R-:W-:-:S04]  /*4770*/  FADD.FTZ R0, -R0, -RZ ;  /* 0x800000ff00007221 */ /* 0x000fc80000010100 */
[----:B------:R-:W-:-:S07]  /*4780*/  FFMA R45, R45, R0, R45 ;  /* 0x000000002d2d7223 */ /* 0x000fce000000002d */
.L_x_17544:
[----:B------:R-:W-:Y:S05]  /*4790*/  BSYNC B1 ;  /* 0x0000000000017941 */ /* 0x000fea0003800000 */
.L_x_17542:
        /* <DEDUP_REMOVED lines=25> */
.L_x_17546:
[----:B------:R-:W0:Y:S02]  /*4930*/  MUFU.RCP R45, R50 ;  /* 0x00000032002d7308 */ /* 0x000e240000001000 */
[----:B0-----:R-:W-:-:S04]  /*4940*/  FFMA R0, R50, R45, -1 ;  /* 0xbf80000032007423 */ /* 0x001fc8000000002d */
[----:B------:R-:W-:-:S04]  /*4950*/  FADD.FTZ R0, -R0, -RZ ;  /* 0x800000ff00007221 */ /* 0x000fc80000010100 */
[----:B------:R-:W-:-:S07]  /*4960*/  FFMA R45, R45, R0, R45 ;  /* 0x000000002d2d7223 */ /* 0x000fce000000002d */
.L_x_17547:
[----:B------:R-:W-:Y:S05]  /*4970*/  BSYNC B1 ;  /* 0x0000000000017941 */ /* 0x000fea0003800000 */
.L_x_17545:
        /* <DEDUP_REMOVED lines=25> */
.L_x_17549:
[----:B------:R-:W0:Y:S02]  /*4b10*/  MUFU.RCP R45, R52 ;  /* 0x00000034002d7308 */ /* 0x000e240000001000 */
[----:B0-----:R-:W-:-:S04]  /*4b20*/  FFMA R0, R52, R45, -1 ;  /* 0xbf80000034007423 */ /* 0x001fc8000000002d */
[----:B------:R-:W-:-:S04]  /*4b30*/  FADD.FTZ R0, -R0, -RZ ;  /* 0x800000ff00007221 */ /* 0x000fc80000010100 */
[----:B------:R-:W-:-:S07]  /*4b40*/  FFMA R45, R45, R0, R45 ;  /* 0x000000002d2d7223 */ /* 0x000fce000000002d */
.L_x_17550:
[----:B------:R-:W-:Y:S05]  /*4b50*/  BSYNC B1 ;  /* 0x0000000000017941 */ /* 0x000fea0003800000 */
.L_x_17548:
        /* <DEDUP_REMOVED lines=25> */
.L_x_17552:
[----:B------:R-:W0:Y:S02]  /*4cf0*/  MUFU.RCP R45, R50 ;  /* 0x00000032002d7308 */ /* 0x000e240000001000 */
[----:B0-----:R-:W-:-:S04]  /*4d00*/  FFMA R0, R50, R45, -1 ;  /* 0xbf80000032007423 */ /* 0x001fc8000000002d */
[----:B------:R-:W-:-:S04]  /*4d10*/  FADD.FTZ R0, -R0, -RZ ;  /* 0x800000ff00007221 */ /* 0x000fc80000010100 */
[----:B------:R-:W-:-:S07]  /*4d20*/  FFMA R45, R45, R0, R45 ;  /* 0x000000002d2d7223 */ /* 0x000fce000000002d */
.L_x_17553:
[----:B------:R-:W-:Y:S05]  /*4d30*/  BSYNC B1 ;  /* 0x0000000000017941 */ /* 0x000fea0003800000 */
.L_x_17551:
[----:B------:R-:W-:Y:S01]  /*4d40*/  FADD R0, -R45, 1 ;  /* 0x3f8000002d007421 */ /* 0x000fe20000000100 */
[----:B------:R-:W-:Y:S01]  /*4d50*/  ISETP.GE.U32.AND P0, PT, R42, R27, PT ;  /* 0x0000001b2a00720c */ /* 0x000fe20003f06070 */
[----:B------:R-:W0:Y:S01]  /*4d60*/  S2R R9, SR_TID.X ;  /* 0x0000000000097919 */ /* 0x000e220000002100 */
[----:B------:R-:W-:Y:S01]  /*4d70*/  HFMA2.MMA R42, -RZ, RZ, 0.96630859375, -0.0022525787353515625 ;  /* 0x3bbb989dff2a7435 */ /* 0x000fe200000001ff */
[----:B------:R-:W-:Y:S01]  /*4d80*/  FMNMX R19, R19, |R22|, !PT ;  /* 0x4000001613137209 */ /* 0x000fe20007800000 */
[----:B------:R-:W-:Y:S01]  /*4d90*/  FMUL R0, R0, R45 ;  /* 0x0000002d00007220 */ /* 0x000fe20000400000 */
[----:B------:R-:W-:Y:S01]  /*4da0*/  HADD2.F32 R7, -RZ, R2.H0_H0 ;  /* 0x20000002ff077230 */ /* 0x000fe20000004100 */
[----:B------:R-:W-:Y:S01]  /*4db0*/  ISETP.GE.U32.OR P0, PT, R41, R26, P0 ;  /* 0x0000001a2900720c */ /* 0x000fe20000706470 */
[----:B------:R-:W-:Y:S01]  /*4dc0*/  FMUL R22, R22, R21 ;  /* 0x0000001516167220 */ /* 0x000fe20000400000 */
[----:B------:R-:W-:Y:S01]  /*4dd0*/  FMNMX R11, |R12|, R19, !PT ;  /* 0x000000130c0b7209 */ /* 0x000fe20007800200 */
[----:B------:R-:W-:Y:S01]  /*4de0*/  FFMA R0, R8, R0, R45 ;  /* 0x0000000008007223 */ /* 0x000fe2000000002d */
[C---:B------:R-:W-:Y:S01]  /*4df0*/  FMUL R8, R44.reuse, R21 ;  /* 0x000000152c087220 */ /* 0x040fe20000400000 */
[----:B------:R-:W-:Y:S01]  /*4e00*/  BSSY B0, `(.L_x_17554) ;  /* 0x0000050000007945 */ /* 0x000fe20003800000 */
[----:B------:R-:W-:Y:S01]  /*4e10*/  FMNMX R11, |R44|, R11, !PT ;  /* 0x0000000b2c0b7209 */ /* 0x000fe20007800200 */
[----:B------:R-:W-:-:S02]  /*4e20*/  IMAD.MOV.U32 R44, RZ, RZ, 0x437c0000 ;  /* 0x437c0000ff2c7424 */ /* 0x000fc400078e00ff */
[----:B------:R-:W-:Y:S01]  /*4e30*/  FFMA.SAT R15, -R7, R42, 0.5 ;  /* 0x3f000000070f7423 */ /* 0x000fe2000000212a */
[----:B------:R-:W-:Y:S01]  /*4e40*/  F2FP.SATFINITE.E4M3.F32.PACK_AB_MERGE_C R19, RZ, R8, RZ ;  /* 0x00000008ff13723e */ /* 0x000fe200048070ff */
[-C--:B------:R-:W-:Y:S01]  /*4e50*/  FMUL R8, R12, R21.reuse ;  /* 0x000000150c087220 */ /* 0x080fe20000400000 */
[----:B------:R-:W-:Y:S01]  /*4e60*/  F2FP.SATFINITE.E4M3.F32.PACK_AB_MERGE_C R51, RZ, R22, RZ ;  /* 0x00000016ff33723e */ /* 0x000fe200048070ff */
[----:B------:R-:W-:Y:S01]  /*4e70*/  FFMA.RM R12, R15, R44, 12582913 ;  /* 0x4b4000010f0c7423 */ /* 0x000fe2000000402c */
[C---:B------:R-:W-:Y:S01]  /*4e80*/  FMUL R15, R10.reuse, R21 ;  /* 0x000000150a0f7220 */ /* 0x040fe20000400000 */
[----:B------:R-:W-:Y:S01]  /*4e90*/  FMNMX R11, |R10|, R11, !PT ;  /* 0x0000000b0a0b7209 */ /* 0x000fe20007800200 */
[----:B------:R-:W-:Y:S01]  /*4ea0*/  FMUL R0, R5, R0 ;  /* 0x0000000005007220 */ /* 0x000fe20000400000 */
[----:B------:R-:W-:Y:S02]  /*4eb0*/  F2FP.SATFINITE.E4M3.F32.PACK_AB_MERGE_C R8, RZ, R8, RZ ;  /* 0x00000008ff08723e */ /* 0x000fe400048070ff */
[----:B------:R-:W-:-:S02]  /*4ec0*/  F2FP.SATFINITE.E4M3.F32.PACK_AB_MERGE_C R10, RZ, R15, RZ ;  /* 0x0000000fff0a723e */ /* 0x000fc400048070ff */
[----:B------:R-:W-:Y:S02]  /*4ed0*/  LOP3.LUT R39, R51, 0xff, RZ, 0xc0, !PT ;  /* 0x000000ff33277812 */ /* 0x000fe400078ec0ff */
[C---:B------:R-:W-:Y:S02]  /*4ee0*/  @!P0 PRMT R51, R8.reuse, 0x7604, R51 ;  /* 0x0000760408338816 */ /* 0x040fe40000000033 */
[----:B------:R-:W-:Y:S02]  /*4ef0*/  LOP3.LUT R41, R8, 0xff, RZ, 0xc0, !PT ;  /* 0x000000ff08297812 */ /* 0x000fe400078ec0ff */
[C---:B------:R-:W-:Y:S02]  /*4f00*/  @!P0 PRMT R15, R10.reuse, 0x7604, R19 ;  /* 0x000076040a0f8816 */ /* 0x040fe40000000013 */
[----:B------:R-:W-:Y:S01]  /*4f10*/  LOP3.LUT R8, R10, 0xffff, RZ, 0xc0, !PT ;  /* 0x0000ffff0a087812 */ /* 0x000fe200078ec0ff */
[----:B------:R-:W-:Y:S01]  /*4f20*/  FADD R10, R12, -12583039 ;  /* 0xcb40007f0c0a7421 */ /* 0x000fe20000000000 */
[----:B------:R-:W-:Y:S01]  /*4f30*/  LOP3.LUT R22, R19, 0xffff, RZ, 0xc0, !PT ;  /* 0x0000ffff13167812 */ /* 0x000fe200078ec0ff */
[----:B------:R-:W-:Y:S01]  /*4f40*/  FMUL R19, R46, R21 ;  /* 0x000000152e137220 */ /* 0x000fe20000400000 */
[----:B0-----:R-:W-:Y:S01]  /*4f50*/  SHF.R.U32.HI R5, RZ, 0x3, R9 ;  /* 0x00000003ff057819 */ /* 0x001fe20000011609 */
[----:B------:R-:W-:Y:S01]  /*4f60*/  FFMA R10, -R7, 1.4426950216293334961, -R10 ;  /* 0x3fb8aa3b070a7823 */ /* 0x000fe2000000090a */
[----:B------:R-:W-:Y:S01]  /*4f70*/  PRMT R39, R22, 0x7604, R39 ;  /* 0x0000760416277816 */ /* 0x000fe20000000027 */
[----:B------:R-:W-:Y:S01]  /*4f80*/  IMAD.SHL.U32 R12, R12, 0x800000, RZ ;  /* 0x008000000c0c7824 */ /* 0x000fe200078e00ff */
[----:B------:R-:W-:Y:S01]  /*4f90*/  LOP3.LUT R22, R5, 0x1c, RZ, 0xc0, !PT ;  /* 0x0000001c05167812 */ /* 0x000fe200078ec0ff */
[----:B------:R-:W-:Y:S01]  /*4fa0*/  FFMA R44, -R7, 1.925963033500011079e-08, R10 ;  /* 0x32a57060072c7823 */ /* 0x000fe2000000010a */
[----:B------:R-:W-:-:S02]  /*4fb0*/  @!P0 LEA R42, P1, R48, R18, 0x1 ;  /* 0x00000012302a8211 */ /* 0x000fc400078208ff */
[----:B------:R-:W-:Y:S01]  /*4fc0*/  PRMT R41, R8, 0x7604, R41 ;  /* 0x0000760408297816 */ /* 0x000fe20000000029 */
[----:B------:R0:W1:Y:S01]  /*4fd0*/  MUFU.EX2 R47, R44 ;  /* 0x0000002c002f7308 */ /* 0x0000620000000800 */
[----:B------:R-:W-:Y:S01]  /*4fe0*/  IADD3 R5, R9, 0x1d, -R22 ;  /* 0x0000001d09057810 */ /* 0x000fe20007ffe816 */
[----:B------:R-:W-:Y:S01]  /*4ff0*/  FMUL R22, R56, R21 ;  /* 0x0000001538167220 */ /* 0x000fe20000400000 */
[----:B------:R-:W2:Y:S01]  /*5000*/  LDC.64 R8, c[0x0][0x258] ;  /* 0x00009600ff087b82 */ /* 0x000ea20000000a00 */
[C---:B------:R-:W-:Y:S02]  /*5010*/  @!P0 LEA.HI.X R43, R48.reuse, R17, R49, 0x1, P1 ;  /* 0x00000011302b8211 */ /* 0x040fe400008f0c31 */
[----:B------:R-:W-:Y:S02]  /*5020*/  F2FP.SATFINITE.E4M3.F32.PACK_AB_MERGE_C R19, RZ, R19, RZ ;  /* 0x00000013ff13723e */ /* 0x000fe400048070ff */
[----:B------:R-:W-:Y:S01]  /*5030*/  @!P0 IADD3 R50, P1, R48, R16, RZ ;  /* 0x0000001030328210 */ /* 0x000fe20007f3e0ff */
[----:B------:R3:W-:Y:S01]  /*5040*/  @!P0 STG.E.U16 desc[UR10][R42.64], R51 ;  /* 0x000000332a008986 */ /* 0x0007e2000c10150a */
[----:B------:R-:W-:Y:S01]  /*5050*/  LOP3.LUT R39, R39, 0xffff, RZ, 0xc0, !PT ;  /* 0x0000ffff27277812 */ /* 0x000fe200078ec0ff */
[----:B0-----:R-:W-:Y:S01]  /*5060*/  FMUL R44, R0, R21 ;  /* 0x00000015002c7220 */ /* 0x001fe20000400000 */
[----:B------:R-:W-:-:S02]  /*5070*/  FMNMX R45, |R46|, R11, !PT ;  /* 0x0000000b2e2d7209 */ /* 0x000fc40007800200 */
[----:B------:R-:W-:Y:S02]  /*5080*/  @!P0 IADD3.X R52, R49, R33, RZ, P1, !PT ;  /* 0x0000002131348210 */ /* 0x000fe40000ffe4ff */
[----:B------:R-:W-:Y:S02]  /*5090*/  @!P0 LEA R10, P1, R50, R18, 0x1 ;  /* 0x00000012320a8211 */ /* 0x000fe400078208ff */
[----:B------:R-:W-:Y:S01]  /*50a0*/  LOP3.LUT R46, R41, 0xffff, RZ, 0xc0, !PT ;  /* 0x0000ffff292e7812 */ /* 0x000fe200078ec0ff */
[----:B------:R-:W-:Y:S01]  /*50b0*/  FMUL R41, R6, R21 ;  /* 0x0000001506297220 */ /* 0x000fe20000400000 */
[----:B------:R-:W-:Y:S02]  /*50c0*/  FMNMX R45, |R56|, R45, !PT ;  /* 0x0000002d382d7209 */ /* 0x000fe40007800200 */
[----:B---3--:R-:W-:Y:S02]  /*50d0*/  SHF.L.U32 R42, R19, 0x10, RZ ;  /* 0x00000010132a7819 */ /* 0x008fe400000006ff */
[----:B------:R-:W-:-:S02]  /*50e0*/  F2FP.SATFINITE.E4M3.F32.PACK_AB_MERGE_C R22, RZ, R22, RZ ;  /* 0x00000016ff16723e */ /* 0x000fc400048070ff */
[----:B------:R-:W-:Y:S01]  /*50f0*/  LOP3.LUT R42, R39, 0xff0000, R42, 0xf8, !PT ;  /* 0x00ff0000272a7812 */ /* 0x000fe200078ef82a */
[----:B-1----:R-:W-:Y:S01]  /*5100*/  FFMA R39, R12, R47, 1 ;  /* 0x3f8000000c277423 */ /* 0x002fe2000000002f */
[----:B------:R-:W-:Y:S01]  /*5110*/  @!P0 LEA.HI.X R11, R50, R17, R52, 0x1, P1 ;  /* 0x00000011320b8211 */ /* 0x000fe200008f0c34 */
[----:B------:R-:W-:Y:S01]  /*5120*/  IMAD.U32 R43, R22, 0x10000, RZ ;  /* 0x00010000162b7824 */ /* 0x000fe200078e00ff */
[----:B------:R-:W-:Y:S02]  /*5130*/  FMNMX R45, |R6|, R45, !PT ;  /* 0x0000002d062d7209 */ /* 0x000fe40007800200 */
[----:B------:R-:W-:Y:S01]  /*5140*/  IADD3 R6, R39, 0x1800000, RZ ;  /* 0x0180000027067810 */ /* 0x000fe20007ffe0ff */
[----:B------:R0:W-:Y:S01]  /*5150*/  @!P0 STG.E.U16 desc[UR10][R10.64], R15 ;  /* 0x0000000f0a008986 */ /* 0x0001e2000c10150a */
[----:B------:R-:W-:Y:S02]  /*5160*/  F2FP.SATFINITE.E4M3.F32.PACK_AB_MERGE_C R41, RZ, R41, RZ ;  /* 0x00000029ff29723e */ /* 0x000fe400048070ff */
[----:B------:R-:W-:-:S02]  /*5170*/  LOP3.LUT R5, R5, 0x1f, RZ, 0xc0, !PT ;  /* 0x0000001f05057812 */ /* 0x000fc400078ec0ff */
[----:B------:R-:W-:Y:S02]  /*5180*/  F2FP.SATFINITE.E4M3.F32.PACK_AB_MERGE_C R44, RZ, R44, RZ ;  /* 0x0000002cff2c723e */ /* 0x000fe400048070ff */
[----:B------:R-:W-:Y:S02]  /*5190*/  LOP3.LUT R6, R6, 0x7f800000, RZ, 0xc0, !PT ;  /* 0x7f80000006067812 */ /* 0x000fe400078ec0ff */
[----:B------:R-:W-:Y:S02]  /*51a0*/  IADD3 R47, P2, R5, R14, RZ ;  /* 0x0000000e052f7210 */ /* 0x000fe40007f5e0ff */
[----:B------:R-:W-:Y:S02]  /*51b0*/  LOP3.LUT R43, R46, 0xff0000, R43, 0xf8, !PT ;  /* 0x00ff00002e2b7812 */ /* 0x000fe400078ef82b */
[----:B0-----:R-:W-:Y:S02]  /*51c0*/  LOP3.LUT R11, R41, 0xffff, RZ, 0xc0, !PT ;  /* 0x0000ffff290b7812 */ /* 0x001fe400078ec0ff */
[----:B--2---:R-:W-:-:S02]  /*51d0*/  SHF.R.U64 R8, R8, 0x1, R9 ;  /* 0x0000000108087819 */ /* 0x004fc40000001209 */
[----:B------:R-:W-:Y:S01]  /*51e0*/  LOP3.LUT R10, R44, 0xffff, RZ, 0xc0, !PT ;  /* 0x0000ffff2c0a7812 */ /* 0x000fe200078ec0ff */
[----:B------:R-:W-:Y:S01]  /*51f0*/  IMAD R11, R11, 0x1000000, R42 ;  /* 0x010000000b0b7824 */ /* 0x000fe200078e022a */
[----:B------:R-:W-:Y:S02]  /*5200*/  ISETP.GT.U32.AND P1, PT, R6, 0x1ffffff, PT ;  /* 0x01ffffff0600780c */ /* 0x000fe40003f24070 */
[----:B------:R-:W-:Y:S01]  /*5210*/  FMNMX R6, |R0|, R45, !PT ;  /* 0x0000002d00067209 */ /* 0x000fe20007800200 */
[----:B------:R-:W-:Y:S01]  /*5220*/  IMAD.X R0, RZ, RZ, R13, P2 ;  /* 0x000000ffff007224 */ /* 0x000fe200010e060d */
[----:B------:R-:W-:Y:S02]  /*5230*/  LEA R12, P3, R8, R47, 0x2 ;  /* 0x0000002f080c7211 */ /* 0x000fe400078610ff */
[----:B------:R-:W-:Y:S02]  /*5240*/  LEA R10, R10, R43, 0x18 ;  /* 0x0000002b0a0a7211 */ /* 0x000fe400078ec0ff */
[----:B------:R-:W-:Y:S01]  /*5250*/  SHF.R.U32.HI R9, RZ, 0x1, R9 ;  /* 0x00000001ff097819 */ /* 0x000fe20000011609 */
[----:B------:R-:W-:Y:S08]  /*5260*/  @P0 BRA `(.L_x_17555) ;  /* 0x0000000000240947 */ /* 0x000ff00003800000 */
        /* <DEDUP_REMOVED lines=9> */
.L_x_17555:
[----:B------:R-:W-:Y:S05]  /*5300*/  BSYNC B0 ;  /* 0x0000000000007941 */ /* 0x000fea0003800000 */
.L_x_17554:
[----:B------:R-:W-:Y:S04]  /*5310*/  BSSY B0, `(.L_x_17556) ;  /* 0x0000009000007945 */ /* 0x000fe80003800000 */
[----:B------:R-:W-:Y:S05]  /*5320*/  @P0 BRA `(.L_x_17557) ;  /* 0x00000000001c0947 */ /* 0x000fea0003800000 */
[----:B0-----:R-:W-:Y:S01]  /*5330*/  IMAD R15, R33, 0x3, RZ ;  /* 0x00000003210f7824 */ /* 0x001fe200078e02ff */
[----:B------:R-:W-:Y:S01]  /*5340*/  PRMT R41, R44, 0x7604, R41 ;  /* 0x000076042c297816 */ /* 0x000fe20000000029 */
[----:B------:R-:W-:-:S05]  /*5350*/  IMAD.WIDE.U32 R48, R16, 0x3, R48 ;  /* 0x0000000310307825 */ /* 0x000fca00078e0030 */
[----:B------:R-:W-:Y:S02]  /*5360*/  IADD3 R15, R15, R49, RZ ;  /* 0x000000310f0f7210 */ /* 0x000fe40007ffe0ff */
[----:B------:R-:W-:-:S04]  /*5370*/  LEA R14, P0, R48, R18, 0x1 ;  /* 0x00000012300e7211 */ /* 0x000fc800078008ff */
[----:B------:R-:W-:-:S05]  /*5380*/  LEA.HI.X R15, R48, R17, R15, 0x1, P0 ;  /* 0x00000011300f7211 */ /* 0x000fca00000f0c0f */
[----:B------:R1:W-:Y:S04]  /*5390*/  STG.E.U16 desc[UR10][R14.64], R41 ;  /* 0x000000290e007986 */ /* 0x0003e8000c10150a */
.L_x_17557:
[----:B------:R-:W-:Y:S05]  /*53a0*/  BSYNC B0 ;  /* 0x0000000000007941 */ /* 0x000fea0003800000 */
.L_x_17556:
[----:B------:R-:W-:Y:S01]  /*53b0*/  BSSY B1, `(.L_x_17558) ;  /* 0x000000c000017945 */ /* 0x000fe20003800000 */
[----:B01----:R-:W-:Y:S01]  /*53c0*/  HADD2.F32 R14, -RZ, R32.H0_H0 ;  /* 0x20000020ff0e7230 */ /* 0x003fe20000004100 */
[----:B------:R-:W-:Y:S02]  /*53d0*/  LEA.HI.X R13, R8, R0, R9, 0x2, P3 ;  /* 0x00000000080d7211 */ /* 0x000fe400018f1409 */
[----:B------:R-:W-:Y:S05]  /*53e0*/  @P1 BRA `(.L_x_17559) ;  /* 0x0000000000101947 */ /* 0x000fea0003800000 */
[----:B------:R-:W-:Y:S01]  /*53f0*/  IMAD.MOV.U32 R0, RZ, RZ, R39 ;  /* 0x000000ffff007224 */ /* 0x000fe200078e0027 */
[----:B------:R-:W-:-:S07]  /*5400*/  MOV R50, 0x5420 ;  /* 0x0000542000327802 */ /* 0x000fce0000000f00 */
[----:B-----5:R-:W-:Y:S05]  /*5410*/  CALL.REL.NOINC `($__internal_461_$__cuda_sm20_rcp_rn_f32_slowpath) ;  /* 0x00000030002c7944 */ /* 0x020fea0003c00000 */
[----:B------:R-:W-:Y:S05]  /*5420*/  BRA `(.L_x_17560) ;  /* 0x0000000000107947 */ /* 0x000fea0003800000 */
.L_x_17559:
[----:B------:R-:W0:Y:S02]  /*5430*/  MUFU.RCP R0, R39 ;  /* 0x0000002700007308 */ /* 0x000e240000001000 */
[----:B0-----:R-:W-:-:S04]  /*5440*/  FFMA R15, R39, R0, -1 ;  /* 0xbf800000270f7423 */ /* 0x001fc80000000000 */
[----:B------:R-:W-:-:S04]  /*5450*/  FADD.FTZ R15, -R15, -RZ ;  /* 0x800000ff0f0f7221 */ /* 0x000fc80000010100 */
[----:B------:R-:W-:-:S07]  /*5460*/  FFMA R45, R0, R15, R0 ;  /* 0x0000000f002d7223 */ /* 0x000fce0000000000 */
.L_x_17560:
[----:B------:R-:W-:Y:S05]  /*5470*/  BSYNC B1 ;  /* 0x0000000000017941 */ /* 0x000fea0003800000 */
.L_x_17558:
        /* <DEDUP_REMOVED lines=25> */
.L_x_17562:
[----:B------:R-:W0:Y:S02]  /*5610*/  MUFU.RCP R45, R22 ;  /* 0x00000016002d7308 */ /* 0x000e240000001000 */
[----:B0-----:R-:W-:-:S04]  /*5620*/  FFMA R0, R22, R45, -1 ;  /* 0xbf80000016007423 */ /* 0x001fc8000000002d */
[----:B------:R-:W-:-:S04]  /*5630*/  FADD.FTZ R0, -R0, -RZ ;  /* 0x800000ff00007221 */ /* 0x000fc80000010100 */
[----:B------:R-:W-:-:S07]  /*5640*/  FFMA R45, R45, R0, R45 ;  /* 0x000000002d2d7223 */ /* 0x000fce000000002d */
.L_x_17563:
[----:B------:R-:W-:Y:S05]  /*5650*/  BSYNC B1 ;  /* 0x0000000000017941 */ /* 0x000fea0003800000 */
.L_x_17561:
        /* <DEDUP_REMOVED lines=23> */
[----:B-----5:R-:W-:Y:S05]  /*57d0*/  CALL.REL.NOINC `($__internal_461_$__cuda_sm20_rcp_rn_f32_slowpath) ;  /* 0x0000002c003c7944 */ /* 0x020fea0003c00000 */
[----:B------:R-:W-:Y:S05]  /*57e0*/  BRA `(.L_x_17566) ;  /* 0x0000000000107947 */ /* 0x000fea0003800000 */
.L_x_17565:
[----:B------:R-:W0:Y:S02]  /*57f0*/  MUFU.RCP R45, R22 ;  /* 0x00000016002d7308 */ /* 0x000e240000001000 */
[----:B0-----:R-:W-:-:S04]  /*5800*/  FFMA R0, R22, R45, -1 ;  /* 0xbf80000016007423 */ /* 0x001fc8000000002d */
[----:B------:R-:W-:-:S04]  /*5810*/  FADD.FTZ R0, -R0, -RZ ;  /* 0x800000ff00007221 */ /* 0x000fc80000010100 */
[----:B------:R-:W-:-:S07]  /*5820*/  FFMA R45, R45, R0, R45 ;  /* 0x000000002d2d7223 */ /* 0x000fce000000002d */
.L_x_17566:
[----:B------:R-:W-:Y:S05]  /*5830*/  BSYNC B1 ;  /* 0x0000000000017941 */ /* 0x000fea0003800000 */
.L_x_17564:
        /* <DEDUP_REMOVED lines=25> */
.L_x_17568:
[----:B------:R-:W0:Y:S02]  /*59d0*/  MUFU.RCP R45, R22 ;  /* 0x00000016002d7308 */ /* 0x000e240000001000 */
[----:B0-----:R-:W-:-:S04]  /*59e0*/  FFMA R0, R22, R45, -1 ;  /* 0xbf80000016007423 */ /* 0x001fc8000000002d */
[----:B------:R-:W-:-:S04]  /*59f0*/  FADD.FTZ R0, -R0, -RZ ;  /* 0x800000ff00007221 */ /* 0x000fc80000010100 */
[----:B------:R-:W-:-:S07]  /*5a00*/  FFMA R45, R45, R0, R45 ;  /* 0x000000002d2d7223 */ /* 0x000fce000000002d */
.L_x_17569:
[----:B------:R-:W-:Y:S05]  /*5a10*/  BSYNC B1 ;  /* 0x0000000000017941 */ /* 0x000fea0003800000 */
.L_x_17567:
        /* <DEDUP_REMOVED lines=23> */
[----:B------:R-:W-:Y:S05]  /*5b90*/  CALL.REL.NOINC `($__internal_461_$__cuda_sm20_rcp_rn_f32_slowpath) ;  /* 0x00000028004c7944 */ /* 0x000fea0003c00000 */
[----:B------:R-:W-:Y:S05]  /*5ba0*/  BRA `(.L_x_17572) ;  /* 0x0000000000107947 */ /* 0x000fea0003800000 */
.L_x_17571:
[----:B------:R-:W0:Y:S02]  /*5bb0*/  MUFU.RCP R45, R42 ;  /* 0x0000002a002d7308 */ /* 0x000e240000001000 */
[----:B0-----:R-:W-:-:S04]  /*5bc0*/  FFMA R0, R42, R45, -1 ;  /* 0xbf8000002a007423 */ /* 0x001fc8000000002d */
[----:B------:R-:W-:-:S04]  /*5bd0*/  FADD.FTZ R0, -R0, -RZ ;  /* 0x800000ff00007221 */ /* 0x000fc80000010100 */
[----:B------:R-:W-:-:S07]  /*5be0*/  FFMA R45, R45, R0, R45 ;  /* 0x000000002d2d7223 */ /* 0x000fce000000002d */
.L_x_17572:
[----:B------:R-:W-:Y:S05]  /*5bf0*/  BSYNC B1 ;  /* 0x0000000000017941 */ /* 0x000fea0003800000 */
.L_x_17570:
        /* <DEDUP_REMOVED lines=23> */
[----:B------:R-:W-:Y:S05]  /*5d70*/  CALL.REL.NOINC `($__internal_461_$__cuda_sm20_rcp_rn_f32_slowpath) ;  /* 0x0000002400d47944 */ /* 0x000fea0003c00000 */
[----:B------:R-:W-:Y:S05]  /*5d80*/  BRA `(.L_x_17575) ;  /* 0x0000000000107947 */ /* 0x000fea0003800000 */
.L_x_17574:
[----:B------:R-:W0:Y:S02]  /*5d90*/  MUFU.RCP R45, R42 ;  /* 0x0000002a002d7308 */ /* 0x000e240000001000 */
[----:B0-----:R-:W-:-:S04]  /*5da0*/  FFMA R0, R42, R45, -1 ;  /* 0xbf8000002a007423 */ /* 0x001fc8000000002d */
[----:B------:R-:W-:-:S04]  /*5db0*/  FADD.FTZ R0, -R0, -RZ ;  /* 0x800000ff00007221 */ /* 0x000fc80000010100 */
[----:B------:R-:W-:-:S07]  /*5dc0*/  FFMA R45, R45, R0, R45 ;  /* 0x000000002d2d7223 */ /* 0x000fce000000002d */
.L_x_17575:
[----:B------:R-:W-:Y:S05]  /*5dd0*/  BSYNC B1 ;  /* 0x0000000000017941 */ /* 0x000fea0003800000 */
.L_x_17573:
        /* <DEDUP_REMOVED lines=25> */
.L_x_17577:
[----:B------:R-:W0:Y:S02]  /*5f70*/  MUFU.RCP R45, R42 ;  /* 0x0000002a002d7308 */ /* 0x000e240000001000 */
[----:B0-----:R-:W-:-:S04]  /*5f80*/  FFMA R0, R42, R45, -1 ;  /* 0xbf8000002a007423 */ /* 0x001fc8000000002d */
[----:B------:R-:W-:-:S04]  /*5f90*/  FADD.FTZ R0, -R0, -RZ ;  /* 0x800000ff00007221 */ /* 0x000fc80000010100 */
[----:B------:R-:W-:-:S07]  /*5fa0*/  FFMA R45, R45, R0, R45 ;  /* 0x000000002d2d7223 */ /* 0x000fce000000002d */
.L_x_17578:
[----:B------:R-:W-:Y:S05]  /*5fb0*/  BSYNC B1 ;  /* 0x0000000000017941 */ /* 0x000fea0003800000 */
.L_x_17576:
[----:B------:R-:W-:Y:S01]  /*5fc0*/  HADD2.F32 R35, -RZ, R35.H1_H1 ;  /* 0x30000023ff237230 */ /* 0x000fe20000004100 */
[----:B------:R-:W-:Y:S01]  /*5fd0*/  MOV R0, 0x3bbb989d ;  /* 0x3bbb989d00007802 */ /* 0x000fe20000000f00 */
[----:B------:R-:W-:Y:S01]  /*5fe0*/  IMAD.MOV.U32 R15, RZ, RZ, 0x437c0000 ;  /* 0x437c0000ff0f7424 */ /* 0x000fe200078e00ff */
[----:B------:R-:W0:Y:S01]  /*5ff0*/  S2R R19, SR_TID.X ;  /* 0x0000000000137919 */ /* 0x000e220000002100 */
        /* <DEDUP_REMOVED lines=18> */
[----:B------:R-:W-:-:S11]  /*6120*/  LOP3.LUT R7, R19, 0x1c, RZ, 0xc0, !PT ;  /* 0x0000001c13077812 */ /* 0x000fd600078ec0ff */
[----:B------:R-:W-:Y:S05]  /*6130*/  @P0 BRA `(.L_x_17580) ;  /* 0x0000000000100947 */ /* 0x000fea0003800000 */
[----:B------:R-:W-:Y:S02]  /*6140*/  MOV R0, R44 ;  /* 0x0000002c00007202 */ /* 0x000fe40000000f00 */
[----:B------:R-:W-:-:S07]  /*6150*/  MOV R50, 0x6170 ;  /* 0x0000617000327802 */ /* 0x000fce0000000f00 */
[----:B------:R-:W-:Y:S05]  /*6160*/  CALL.REL.NOINC `($__internal_461_$__cuda_sm20_rcp_rn_f32_slowpath) ;  /* 0x0000002000d87944 */ /* 0x000fea0003c00000 */
[----:B------:R-:W-:Y:S05]  /*6170*/  BRA `(.L_x_17581) ;  /* 0x0000000000107947 */ /* 0x000fea0003800000 */
.L_x_17580:
[----:B------:R-:W0:Y:S02]  /*6180*/  MUFU.RCP R45, R44 ;  /* 0x0000002c002d7308 */ /* 0x000e240000001000 */
[----:B0-----:R-:W-:-:S04]  /*6190*/  FFMA R0, R44, R45, -1 ;  /* 0xbf8000002c007423 */ /* 0x001fc8000000002d */
[----:B------:R-:W-:-:S04]  /*61a0*/  FADD.FTZ R0, -R0, -RZ ;  /* 0x800000ff00007221 */ /* 0x000fc80000010100 */
[----:B------:R-:W-:-:S07]  /*61b0*/  FFMA R45, R45, R0, R45 ;  /* 0x000000002d2d7223 */ /* 0x000fce000000002d */
.L_x_17581:
[----:B------:R-:W-:Y:S05]  /*61c0*/  BSYNC B1 ;  /* 0x0000000000017941 */ /* 0x000fea0003800000 */
.L_x_17579:
        /* <DEDUP_REMOVED lines=12> */
[-C--:B------:R-:W-:Y:S01]  /*6290*/  FMUL R25, R36, R21.reuse ;  /* 0x0000001524197220 */ /* 0x080fe20000400000 */
[----:B------:R-:W-:Y:S01]  /*62a0*/  FMUL R6, R23, R0 ;  /* 0x0000000017067220 */ /* 0x000fe20000400000 */
[----:B------:R-:W-:Y:S01]  /*62b0*/  FMUL R0, R22, R21 ;  /* 0x0000001516007220 */ /* 0x000fe20000400000 */
[----:B------:R-:W-:Y:S01]  /*62c0*/  F2FP.SATFINITE.E4M3.F32.PACK_AB_MERGE_C R14, RZ, R14, RZ ;  /* 0x0000000eff0e723e */ /* 0x000fe200048070ff */
[----:B------:R-:W0:Y:S01]  /*62d0*/  S2R R7, SR_CTAID.X ;  /* 0x0000000000077919 */ /* 0x000e220000002500 */
[----:B------:R-:W-:Y:S01]  /*62e0*/  F2FP.SATFINITE.E4M3.F32.PACK_AB_MERGE_C R23, RZ, R32, RZ ;  /* 0x00000020ff17723e */ /* 0x000fe200048070ff */
[----:B------:R-:W-:Y:S01]  /*62f0*/  BSSY B0, `(.L_x_17582) ;  /* 0x0000029000007945 */ /* 0x000fe20003800000 */
[----:B------:R-:W-:Y:S01]  /*6300*/  F2FP.SATFINITE.E4M3.F32.PACK_AB_MERGE_C R35, RZ, R16, RZ ;  /* 0x00000010ff23723e */ /* 0x000fe200048070ff */
[----:B------:R-:W1:Y:S01]  /*6310*/  S2R R5, SR_TID.X ;  /* 0x0000000000057919 */ /* 0x000e620000002100 */
[----:B------:R-:W-:-:S02]  /*6320*/  F2FP.SATFINITE.E4M3.F32.PACK_AB_MERGE_C R32, RZ, R0, RZ ;  /* 0x00000000ff20723e */ /* 0x000fc400048070ff */
[----:B------:R-:W-:Y:S02]  /*6330*/  LOP3.LUT R0, R14, 0xff, RZ, 0xc0, !PT ;  /* 0x000000ff0e007812 */ /* 0x000fe400078ec0ff */
[----:B------:R-:W-:Y:S02]  /*6340*/  @!P0 PRMT R33, R23, 0x7604, R14 ;  /* 0x0000760417218816 */ /* 0x000fe4000000000e */
[----:B------:R-:W-:Y:S02]  /*6350*/  LOP3.LUT R15, R35, 0xffff, RZ, 0xc0, !PT ;  /* 0x0000ffff230f7812 */ /* 0x000fe400078ec0ff */
[----:B------:R-:W-:Y:S02]  /*6360*/  LOP3.LUT R14, R23, 0xff, RZ, 0xc0, !PT ;  /* 0x000000ff170e7812 */ /* 0x000fe400078ec0ff */
[----:B------:R-:W-:Y:S02]  /*6370*/  F2FP.SATFINITE.E4M3.F32.PACK_AB_MERGE_C R39, RZ, R25, RZ ;  /* 0x00000019ff27723e */ /* 0x000fe400048070ff */
[----:B------:R-:W-:-:S02]  /*6380*/  LOP3.LUT R23, R32, 0xffff, RZ, 0xc0, !PT ;  /* 0x0000ffff20177812 */ /* 0x000fc400078ec0ff */
[----:B------:R-:W-:Y:S01]  /*6390*/  FMNMX R25, |R22|, R19, !PT ;  /* 0x0000001316197209 */ /* 0x000fe20007800200 */
[----:B------:R-:W-:Y:S01]  /*63a0*/  IMAD.U32 R16, R39, 0x10000, RZ ;  /* 0x0001000027107824 */ /* 0x000fe200078e00ff */
[----:B------:R-:W-:Y:S02]  /*63b0*/  @!P0 IADD3 R19, P3, R12, R8, RZ ;  /* 0x000000080c138210 */ /* 0x000fe40007f7e0ff */
[----:B------:R-:W-:Y:S02]  /*63c0*/  PRMT R15, R15, 0x7604, R0 ;  /* 0x000076040f0f7816 */ /* 0x000fe40000000000 */
[----:B------:R-:W-:Y:S02]  /*63d0*/  ISETP.GE.U32.AND P1, PT, R28, R26, PT ;  /* 0x0000001a1c00720c */ /* 0x000fe40003f26070 */
[----:B------:R-:W-:Y:S02]  /*63e0*/  PRMT R0, R23, 0x7604, R14 ;  /* 0x0000760417007816 */ /* 0x000fe4000000000e */
[----:B------:R-:W-:-:S02]  /*63f0*/  @!P0 LEA R14, P2, R12, R18, 0x1 ;  /* 0x000000120c0e8211 */ /* 0x000fc400078408ff */
[----:B------:R-:W-:Y:S02]  /*6400*/  @!P0 IADD3.X R26, R13, R9, RZ, P3, !PT ;  /* 0x000000090d1a8210 */ /* 0x000fe40001ffe4ff */
[----:B------:R-:W-:Y:S02]  /*6410*/  @!P0 LEA R22, P3, R19, R18, 0x1 ;  /* 0x0000001213168211 */ /* 0x000fe400078608ff */
[----:B------:R-:W-:Y:S02]  /*6420*/  LOP3.LUT R37, R15, 0xffff, RZ, 0xc0, !PT ;  /* 0x0000ffff0f257812 */ /* 0x000fe400078ec0ff */
[-C--:B------:R-:W-:Y:S02]  /*6430*/  @!P0 LEA.HI.X R15, R12, R17.reuse, R13, 0x1, P2 ;  /* 0x000000110c0f8211 */ /* 0x080fe400010f0c0d */
[----:B------:R-:W-:Y:S02]  /*6440*/  @!P0 PRMT R35, R32, 0x7604, R35 ;  /* 0x0000760420238816 */ /* 0x000fe40000000023 */
[----:B------:R-:W-:Y:S01]  /*6450*/  @!P0 LEA.HI.X R23, R19, R17, R26, 0x1, P3 ;  /* 0x0000001113178211 */ /* 0x000fe200018f0c1a */
[----:B------:R2:W-:Y:S01]  /*6460*/  @!P0 STG.E.U16 desc[UR10][R14.64], R33 ;  /* 0x000000210e008986 */ /* 0x0005e2000c10150a */
[----:B------:R-:W-:Y:S01]  /*6470*/  LOP3.LUT R37, R37, 0xff0000, R16, 0xf8, !PT ;  /* 0x00ff000025257812 */ /* 0x000fe200078ef810 */
[----:B------:R-:W-:Y:S01]  /*6480*/  FMUL R16, R24, R21 ;  /* 0x0000001518107220 */ /* 0x000fe20000400000 */
[----:B------:R-:W-:Y:S01]  /*6490*/  FMNMX R25, |R36|, R25, !PT ;  /* 0x0000001924197209 */ /* 0x000fe20007800200 */
[----:B------:R2:W-:Y:S01]  /*64a0*/  @!P0 STG.E.U16 desc[UR10][R22.64], R35 ;  /* 0x0000002316008986 */ /* 0x0005e2000c10150a */
[-C--:B------:R-:W-:Y:S01]  /*64b0*/  FMUL R19, R2, R21.reuse ;  /* 0x0000001502137220 */ /* 0x080fe20000400000 */
[----:B------:R-:W-:Y:S01]  /*64c0*/  FMUL R26, R6, R21 ;  /* 0x00000015061a7220 */ /* 0x000fe20000400000 */
[----:B------:R-:W-:Y:S01]  /*64d0*/  F2FP.SATFINITE.E4M3.F32.PACK_AB_MERGE_C R32, RZ, R16, RZ ;  /* 0x00000010ff20723e */ /* 0x000fe200048070ff */
[----:B01----:R-:W-:Y:S06]  /*64e0*/  @P0 BRA `(.L_x_17583) ;  /* 0x0000000000240947 */ /* 0x003fec0003800000 */
[----:B------:R-:W-:Y:S01]  /*64f0*/  ULDC.64 UR4, c[0x0][0x258] ;  /* 0x0000960000047ab9 */ /* 0x000fe20000000a00 */
[----:B--2---:R-:W-:Y:S01]  /*6500*/  PRMT R23, R32, 0x7604, R39 ;  /* 0x0000760420177816 */ /* 0x004fe20000000027 */
[----:B------:R-:W-:Y:S02]  /*6510*/  ULOP3.LUT UR4, UR4, 0xfffffffe, URZ, 0xc0, !UPT ;  /* 0xfffffffe04047892 */ /* 0x000fe4000f8ec03f */
[----:B------:R-:W-:-:S04]  /*6520*/  ULOP3.LUT UR5, UR5, 0x7fffffff, URZ, 0xc0, !UPT ;  /* 0x7fffffff05057892 */ /* 0x000fc8000f8ec03f */
[----:B------:R-:W-:-:S04]  /*6530*/  IADD3 R15, P2, R12, UR4, RZ ;  /* 0x000000040c0f7c10 */ /* 0x000fc8000ff5e0ff */
[----:B------:R-:W-:Y:S02]  /*6540*/  IADD3.X R16, R13, UR5, RZ, P2, !PT ;  /* 0x000000050d107c10 */ /* 0x000fe400097fe4ff */
[----:B------:R-:W-:-:S04]  /*6550*/  LEA R14, P2, R15, R18, 0x1 ;  /* 0x000000120f0e7211 */ /* 0x000fc800078408ff */
[----:B------:R-:W-:-:S05]  /*6560*/  LEA.HI.X R15, R15, R17, R16, 0x1, P2 ;  /* 0x000000110f0f7211 */ /* 0x000fca00010f0c10 */
[----:B------:R0:W-:Y:S04]  /*6570*/  STG.E.U16 desc[UR10][R14.64], R23 ;  /* 0x000000170e007986 */ /* 0x0001e8000c10150a */
.L_x_17583:
[----:B------:R-:W-:Y:S05]  /*6580*/  BSYNC B0 ;  /* 0x0000000000007941 */ /* 0x000fea0003800000 */
.L_x_17582:
[----:B------:R-:W-:Y:S01]  /*6590*/  BSSY B0, `(.L_x_17584) ;  /* 0x000000b000007945 */ /* 0x000fe20003800000 */
[----:B0-2---:R-:W-:Y:S02]  /*65a0*/  F2FP.SATFINITE.E4M3.F32.PACK_AB_MERGE_C R14, RZ, R19, RZ ;  /* 0x00000013ff0e723e */ /* 0x005fe400048070ff */
        /* <DEDUP_REMOVED lines=9> */
.L_x_17585:
[----:B------:R-:W-:Y:S05]  /*6640*/  BSYNC B0 ;  /* 0x0000000000007941 */ /* 0x000fea0003800000 */
.L_x_17584:
[----:B------:R-:W1:Y:S01]  /*6650*/  S2UR UR5, SR_CgaCtaId ;  /* 0x00000000000579c3 */ /* 0x000e620000008800 */
[----:B0-----:R-:W-:Y:S01]  /*6660*/  LOP3.LUT R13, R0, 0xffff, RZ, 0xc0, !PT ;  /* 0x0000ffff000d7812 */ /* 0x001fe200078ec0ff */
[----:B------:R-:W-:Y:S01]  /*6670*/  ULDC.64 UR8, c[0x0][0x258] ;  /* 0x0000960000087ab9 */ /* 0x000fe20000000a00 */
[----:B------:R-:W-:Y:S01]  /*6680*/  SHF.R.U32.HI R0, RZ, 0x3, R5 ;  /* 0x00000003ff007819 */ /* 0x000fe20000011605 */
[----:B------:R-:W-:Y:S01]  /*6690*/  UIADD3 UR8, UP0, UR8, 0x3f, URZ ;  /* 0x0000003f08087890 */ /* 0x000fe2000ff1e03f */
[----:B------:R-:W-:Y:S01]  /*66a0*/  SHF.L.U32 R18, R32, 0x10, RZ ;  /* 0x0000001020127819 */ /* 0x000fe200000006ff */
[----:B------:R-:W-:Y:S01]  /*66b0*/  UMOV UR4, 0x400 ;  /* 0x0000040000047882 */ /* 0x000fe20000000000 */
[----:B------:R-:W-:Y:S01]  /*66c0*/  LOP3.LUT R0, R0, 0x1ffffffc, RZ, 0xc0, !PT ;  /* 0x1ffffffc00007812 */ /* 0x000fe200078ec0ff */
[----:B------:R-:W-:Y:S01]  /*66d0*/  ULDC.64 UR6, c[0x0][0x260] ;  /* 0x0000980000067ab9 */ /* 0x000fe20000000a00 */
[----:B------:R-:W-:Y:S01]  /*66e0*/  LOP3.LUT R12, R14, 0xffff, RZ, 0xc0, !PT ;  /* 0x0000ffff0e0c7812 */ /* 0x000fe200078ec0ff */
[----:B------:R-:W-:Y:S01]  /*66f0*/  ULDC UR12, c[0x0][0x0] ;  /* 0x00000000000c7ab9 */ /* 0x000fe20000000800 */
[----:B------:R-:W-:Y:S01]  /*6700*/  FMNMX R25, |R24|, R25, !PT ;  /* 0x0000001918197209 */ /* 0x000fe20007800200 */
[----:B------:R-:W-:Y:S01]  /*6710*/  UIADD3 UR4, UR4, 0x20, URZ ;  /* 0x0000002004047890 */ /* 0x000fe2000fffe03f */
[----:B------:R-:W-:Y:S01]  /*6720*/  IADD3 R14, -R0, R5, RZ ;  /* 0x00000005000e7210 */ /* 0x000fe20007ffe1ff */
[----:B------:R-:W-:Y:S01]  /*6730*/  IMAD R29, R29, UR6, RZ ;  /* 0x000000061d1d7c24 */ /* 0x000fe2000f8e02ff */
[----:B------:R-:W-:Y:S01]  /*6740*/  LOP3.LUT R18, R13, 0xff0000, R18, 0xf8, !PT ;  /* 0x00ff00000d127812 */ /* 0x000fe200078ef812 */
[----:B------:R-:W-:Y:S01]  /*6750*/  IMAD R7, R7, UR12, RZ ;  /* 0x0000000c07077c24 */ /* 0x000fe2000f8e02ff */
[----:B------:R-:W-:Y:S01]  /*6760*/  FMNMX R13, |R2|, R25, !PT ;  /* 0x00000019020d7209 */ /* 0x000fe20007800200 */
[----:B------:R-:W-:Y:S01]  /*6770*/  UIADD3.X UR9, URZ, UR9, URZ, UP0, !UPT ;  /* 0x000000093f097290 */ /* 0x000fe200087fe43f */
[----:B------:R-:W-:Y:S01]  /*6780*/  IMAD R37, R12, 0x1000000, R37 ;  /* 0x010000000c257824 */ /* 0x000fe200078e0225 */
[----:B------:R-:W-:Y:S01]  /*6790*/  SHF.R.U32.HI R2, RZ, 0x8, R5 ;  /* 0x00000008ff027819 */ /* 0x000fe20000011605 */
[C---:B------:R-:W-:Y:S01]  /*67a0*/  VIADD R12, R14.reuse, 0xffffffff ;  /* 0xffffffff0e0c7836 */ /* 0x040fe20000000000 */
[----:B------:R-:W-:Y:S01]  /*67b0*/  LOP3.LUT R17, R14, 0x1f, RZ, 0xc0, !PT ;  /* 0x0000001f0e117812 */ /* 0x000fe200078ec0ff */
[C---:B------:R-:W-:Y:S01]  /*67c0*/  IMAD R29, R34.reuse, UR7, R29 ;  /* 0x00000007221d7c24 */ /* 0x040fe2000f8e021d */
[----:B-1----:R-:W-:Y:S01]  /*67d0*/  ULEA UR4, UR5, UR4, 0x18 ;  /* 0x0000000405047291 */ /* 0x002fe2000f8ec03f */
[----:B------:R-:W-:Y:S01]  /*67e0*/  IMAD.WIDE.U32 R34, R34, UR6, RZ ;  /* 0x0000000622227c25 */ /* 0x000fe2000f8e00ff */
[----:B------:R-:W-:Y:S01]  /*67f0*/  USHF.R.U32.HI UR5, URZ, 0x6, UR9 ;  /* 0x000000063f057899 */ /* 0x000fe20008011609 */
[----:B------:R-:W-:Y:S01]  /*6800*/  LEA.HI R19, R7, R2, RZ, 0x18 ;  /* 0x0000000207137211 */ /* 0x000fe200078fc0ff */
[----:B------:R-:W-:Y:S01]  /*6810*/  USHF.R.U64 UR8, UR8, 0x6, UR9 ;  /* 0x0000000608087899 */ /* 0x000fe20008001209 */
[----:B------:R-:W-:Y:S01]  /*6820*/  IMAD R2, R20, 0x21, R17 ;  /* 0x0000002114027824 */ /* 0x000fe200078e0211 */
[----:B------:R-:W-:Y:S01]  /*6830*/  LOP3.LUT R17, R12, 0x1f, RZ, 0xc0, !PT ;  /* 0x0000001f0c117812 */ /* 0x000fe200078ec0ff */
[----:B------:R-:W-:Y:S01]  /*6840*/  IMAD.IADD R35, R35, 0x1, R29 ;  /* 0x0000000123237824 */ /* 0x000fe200078e021d */
[----:B------:R-:W-:Y:S01]  /*6850*/  IADD3 R16, R14, 0x1e, RZ ;  /* 0x0000001e0e107810 */ /* 0x000fe20007ffe0ff */
[----:B------:R-:W-:Y:S01]  /*6860*/  IMAD R29, R30, UR5, RZ ;  /* 0x000000051e1d7c24 */ /* 0x000fe2000f8e02ff */
[----:B------:R-:W-:Y:S01]  /*6870*/  LEA R2, R2, UR4, 0x2 ;  /* 0x0000000402027c11 */ /* 0x000fe2000f8e10ff */
[----:B------:R-:W-:Y:S01]  /*6880*/  IMAD R12, R20, 0x21, R17 ;  /* 0x00000021140c7824 */ /* 0x000fe200078e0211 */
[----:B------:R-:W-:Y:S01]  /*6890*/  LOP3.LUT R23, R16, 0x1f, RZ, 0xc0, !PT ;  /* 0x0000001f10177812 */ /* 0x000fe200078ec0ff */
[----:B------:R-:W-:Y:S01]  /*68a0*/  IMAD.WIDE.U32 R16, R30, UR8, RZ ;  /* 0x000000081e107c25 */ /* 0x000fe2000f8e00ff */
[----:B------:R-:W-:Y:S01]  /*68b0*/  IADD3 R7, R5, 0x1d, -R0 ;  /* 0x0000001d05077810 */ /* 0x000fe20007ffe800 */
[----:B------:R0:W-:Y:S01]  /*68c0*/  STS [R2], R4 ;  /* 0x0000000402007388 */ /* 0x0001e20000000800 */
[----:B------:R-:W-:Y:S01]  /*68d0*/  SHF.L.U32 R25, R34, 0x1, RZ ;  /* 0x0000000122197819 */ /* 0x000fe200000006ff */
[----:B------:R-:W-:Y:S01]  /*68e0*/  IMAD R29, R31, UR8, R29 ;  /* 0x000000081f1d7c24 */ /* 0x000fe2000f8e021d */
[----:B------:R-:W-:Y:S01]  /*68f0*/  LEA R24, P0, R16, R8, 0x5 ;  /* 0x0000000810187211 */ /* 0x000fe200078028ff */
[----:B------:R-:W-:Y:S01]  /*6900*/  IMAD R22, R20, 0x21, R23 ;  /* 0x0000002114167824 */ /* 0x000fe200078e0217 */
[----:B------:R-:W-:Y:S01]  /*6910*/  LOP3.LUT R7, R7, 0x1f, RZ, 0xc0, !PT ;  /* 0x0000001f07077812 */ /* 0x000fe200078ec0ff */
[----:B------:R-:W-:Y:S01]  /*6920*/  IMAD.IADD R17, R17, 0x1, R29 ;  /* 0x0000000111117824 */ /* 0x000fe200078e021d */
[----:B------:R-:W-:Y:S01]  /*6930*/  SHF.L.U64.HI R35, R34, 0x1, R35 ;  /* 0x0000000122237819 */ /* 0x000fe20000010223 */
[----:B------:R-:W-:Y:S01]  /*6940*/  ULDC.64 UR12, c[0x0][0x228] ;  /* 0x00008a00000c7ab9 */ /* 0x000fe20000000a00 */
[----:B------:R-:W-:Y:S01]  /*6950*/  LEA R8, R22, UR4, 0x2 ;  /* 0x0000000416087c11 */ /* 0x000fe2000f8e10ff */
[----:B------:R-:W-:Y:S01]  /*6960*/  IMAD R23, R20, 0x21, R7 ;  /* 0x0000002114177824 */ /* 0x000fe200078e0207 */
[----:B0-----:R-:W-:Y:S01]  /*6970*/  LOP3.LUT R4, RZ, R24, RZ, 0x33, !PT ;  /* 0x00000018ff047212 */ /* 0x001fe200078e33ff */
[----:B------:R-:W-:Y:S01]  /*6980*/  USHF.R.U64 UR6, UR6, 0x2, UR7 ;  /* 0x0000000206067899 */ /* 0x000fe20008001207 */
[----:B------:R-:W-:Y:S01]  /*6990*/  LEA.HI.X R16, R16, R9, R17, 0x5, P0 ;  /* 0x0000000910107211 */ /* 0x000fe200000f2c11 */
[----:B------:R-:W-:Y:S01]  /*69a0*/  USHF.R.U32.HI UR7, URZ, 0x2, UR7 ;  /* 0x000000023f077899 */ /* 0x000fe20008011607 */
[----:B------:R-:W-:Y:S01]  /*69b0*/  LEA R19, P3, R19, R4, 0x5 ;  /* 0x0000000413137211 */ /* 0x000fe200078628ff */
[----:B------:R-:W-:Y:S01]  /*69c0*/  USHF.L.U32 UR5, UR6, 0x1, URZ ;  /* 0x0000000106057899 */ /* 0x000fe2000800063f */
[----:B------:R-:W-:Y:S01]  /*69d0*/  LOP3.LUT R4, RZ, R16, RZ, 0x33, !PT ;  /* 0x00000010ff047212 */ /* 0x000fe200078e33ff */
[----:B------:R-:W-:Y:S01]  /*69e0*/  USHF.L.U64.HI UR8, UR6, 0x1, UR7 ;  /* 0x0000000106087899 */ /* 0x000fe20008010207 */
[----:B------:R-:W-:Y:S01]  /*69f0*/  ISETP.GT.U32.AND P0, PT, R19, -0x21, PT ;  /* 0xffffffdf1300780c */ /* 0x000fe20003f04070 */
[----:B------:R-:W-:Y:S01]  /*6a00*/  BSSY B0, `(.L_x_17586) ;  /* 0x0000087000007945 */ /* 0x000fe20003800000 */
[----:B------:R-:W-:-:S02]  /*6a10*/  IADD3.X R4, RZ, R4, RZ, P3, !PT ;  /* 0x00000004ff047210 */ /* 0x000fc40001ffe4ff */
[----:B------:R-:W-:Y:S02]  /*6a20*/  LEA R7, R12, UR4, 0x2 ;  /* 0x000000040c077c11 */ /* 0x000fe4000f8e10ff */
[----:B------:R-:W-:Y:S02]  /*6a30*/  ISETP.GT.U32.AND.EX P0, PT, R4, -0x1, PT, P0 ;  /* 0xffffffff0400780c */ /* 0x000fe40003f04100 */
[----:B------:R-:W-:Y:S01]  /*6a40*/  LEA R16, P2, R30, R25, 0x2 ;  /* 0x000000191e107211 */ /* 0x000fe200078410ff */
[----:B------:R-:W-:Y:S01]  /*6a50*/  STS [R7], R38 ;  /* 0x0000002607007388 */ /* 0x000fe20000000800 */
[----:B------:R-:W-:Y:S02]  /*6a60*/  LEA R12, R23, UR4, 0x2 ;  /* 0x00000004170c7c11 */ /* 0x000fe4000f8e10ff */
[----:B------:R-:W-:Y:S01]  /*6a70*/  LOP3.LUT R9, R15, 0xffff, RZ, 0xc0, !PT ;  /* 0x0000ffff0f097812 */ /* 0x000fe200078ec0ff */
[----:B------:R0:W-:Y:S01]  /*6a80*/  STS [R8], R11 ;  /* 0x0000000b08007388 */ /* 0x0001e20000000800 */
[----:B------:R-:W-:-:S02]  /*6a90*/  SEL R15, R19, 0xffffffdf, P0 ;  /* 0xffffffdf130f7807 */ /* 0x000fc40000000000 */
[----:B------:R-:W-:Y:S01]  /*6aa0*/  LEA.HI.X R31, R30, R35, R31, 0x2, P2 ;  /* 0x000000231e1f7211 */ /* 0x000fe200010f141f */
[----:B------:R1:W-:Y:S01]  /*6ab0*/  STS [R12], R37 ;  /* 0x000000250c007388 */ /* 0x0003e20000000800 */
[----:B------:R-:W-:Y:S01]  /*6ac0*/  BAR.SYNC.DEFER_BLOCKING 0x0 ;  /* 0x0000000000007b1d */ /* 0x000fe20000010000 */
[C---:B------:R-:W-:Y:S01]  /*6ad0*/  LEA R4, P0, R16.reuse, UR12, 0x5 ;  /* 0x0000000c10047c11 */ /* 0x040fe2000f8028ff */
[----:B------:R-:W-:Y:S01]  /*6ae0*/  IMAD R9, R9, 0x1000000, R18 ;  /* 0x0100000009097824 */ /* 0x000fe200078e0212 */
[----:B0-----:R-:W-:Y:S02]  /*6af0*/  SHF.R.U32.HI R11, RZ, 0x2, R5 ;  /* 0x00000002ff0b7819 */ /* 0x001fe40000011605 */
[----:B------:R-:W-:Y:S02]  /*6b00*/  LOP3.LUT R15, RZ, R15, RZ, 0x33, !PT ;  /* 0x0000000fff0f7212 */ /* 0x000fe400078e33ff */
[----:B------:R-:W-:Y:S02]  /*6b10*/  LEA.HI.X R5, R16, UR13, R31, 0x5, P0 ;  /* 0x0000000d10057c11 */ /* 0x000fe400080f2c1f */
[----:B------:R-:W-:-:S02]  /*6b20*/  FMNMX R6, |R6|, R13, !PT ;  /* 0x0000000d06067209 */ /* 0x000fc40007800200 */
[----:B------:R-:W-:Y:S02]  /*6b30*/  LOP3.LUT R13, R11, 0x38, RZ, 0xc0, !PT ;  /* 0x000000380b0d7812 */ /* 0x000fe400078ec0ff */
[----:B------:R-:W-:Y:S01]  /*6b40*/  IADD3 R11, -R28, R15, RZ ;  /* 0x0000000f1c0b7210 */ /* 0x000fe20007ffe1ff */
        /* <DEDUP_REMOVED lines=18> */
.L_x_17590:
        /* <DEDUP_REMOVED lines=24> */
[----:B------:R-:W-:-:S02]  /*6df0*/  IADD3 R30, R30, -0x4, RZ ;  /* 0xfffffffc1e1e7810 */ /* 0x000fc40007ffe0ff */
[----:B------:R-:W-:Y:S01]  /*6e00*/  IADD3 R29, R28, R25, RZ ;  /* 0x000000191c1d7210 */ /* 0x000fe20007ffe0ff */
        /* <DEDUP_REMOVED lines=16> */
[----:B------:R-:W-:Y:S02]  /*6f10*/  ISETP.NE.AND P3, PT, R30, RZ, PT ;  /* 0x000000ff1e00720c */ /* 0x000fe40003f65270 */
[----:B------:R-:W-:Y:S01]  /*6f20*/  IADD3 R32, P2, R32, UR5, RZ ;  /* 0x0000000520207c10 */ /* 0x000fe2000ff5e0ff */
[----:B---3--:R-:W-:Y:S01]  /*6f30*/  @!P4 IMAD.X R26, RZ, RZ, R34, P6 ;  /* 0x000000ffff1ac224 */ /* 0x008fe200030e0622 */
[----:B------:R-:W-:Y:S02]  /*6f40*/  @!P4 LEA R22, P6, R23, R4, 0x2 ;  /* 0x000000041716c211 */ /* 0x000fe400078c10ff */
[----:B------:R-:W-:-:S02]  /*6f50*/  IADD3.X R34, R34, UR8, RZ, P2, !PT ;  /* 0x0000000822227c10 */ /* 0x000fc400097fe4ff */
[----:B------:R-:W-:Y:S01]  /*6f60*/  @!P4 LEA.HI.X R23, R23, R5, R26, 0x2, P6 ;  /* 0x000000051717c211 */ /* 0x000fe200030f141a */
[----:B------:R-:W-:-:S04]  /*6f70*/  VIADD R26, R36, 0x1f ;  /* 0x0000001f241a7836 */ /* 0x000fc80000000000 */
[----:B----4-:R0:W-:Y:S01]  /*6f80*/  @!P4 STG.E desc[UR10][R22.64], R37 ;  /* 0x000000251600c986 */ /* 0x0101e2000c10190a */
[----:B------:R-:W-:Y:S05]  /*6f90*/  @P3 BRA `(.L_x_17590) ;  /* 0xfffffffc00343947 */ /* 0x000fea000383ffff */
.L_x_17589:
[----:B------:R-:W-:Y:S05]  /*6fa0*/  BSYNC B1 ;  /* 0x0000000000017941 */ /* 0x000fea0003800000 */
.L_x_17588:
        /* <DEDUP_REMOVED lines=15> */
.L_x_17592:
[----:B------:R-:W-:Y:S05]  /*70a0*/  BSYNC B1 ;  /* 0x0000000000017941 */ /* 0x000fea0003800000 */
.L_x_17591:
        /* <DEDUP_REMOVED lines=28> */
.L_x_17587:
[----:B------:R-:W-:Y:S05]  /*7270*/  BSYNC B0 ;  /* 0x0000000000007941 */ /* 0x000fea0003800000 */
.L_x_17586:
        /* <DEDUP_REMOVED lines=22> */
[----:B------:R-:W-:Y:S01]  /*73e0*/  ISETP.GE.U32.AND P0, PT, R8, 0x3, PT ;  /* 0x000000030800780c */ /* 0x000fe20003f06070 */
[----:B------:R-:W-:Y:S01]  /*73f0*/  IMAD.MOV.U32 R9, RZ, RZ, R28 ;  /* 0x000000ffff097224 */ /* 0x000fe200078e001c */
[----:B------:R-:W-:Y:S02]  /*7400*/  MOV R18, R2 ;  /* 0x0000000200127202 */ /* 0x000fe40000000f00 */
[----:B------:R-:W-:Y:S02]  /*7410*/  LOP3.LUT R8, R11, 0x3, RZ, 0xc0, !PT ;  /* 0x000000030b087812 */ /* 0x000fe400078ec0ff */
[----:B--2---:R-:W-:-:S04]  /*7420*/  SHF.R.U32.HI R0, RZ, 0x3, R7 ;  /* 0x00000003ff007819 */ /* 0x004fc80000011607 */
[----:B------:R-:W-:-:S05]  /*7430*/  LOP3.LUT R0, R0, 0x1ffffffc, RZ, 0xc0, !PT ;  /* 0x1ffffffc00007812 */ /* 0x000fca00078ec0ff */
[----:B------:R-:W-:Y:S01]  /*7440*/  IMAD.IADD R7, R7, 0x1, -R0 ;  /* 0x0000000107077824 */ /* 0x000fe200078e0a00 */
[----:B------:R-:W-:Y:S06]  /*7450*/  @!P0 BRA `(.L_x_17596) ;  /* 0x0000000000e88947 */ /* 0x000fec0003800000 */
[----:B------:R-:W-:Y:S01]  /*7460*/  BSSY B2, `(.L_x_17597) ;  /* 0x0000038000027945 */ /* 0x000fe20003800000 */
[----:B------:R-:W-:Y:S01]  /*7470*/  IADD3 R16, R11, -R8, RZ ;  /* 0x800000080b107210 */ /* 0x000fe20007ffe0ff */
[----:B-1----:R-:W-:Y:S01]  /*7480*/  IMAD.MOV.U32 R17, RZ, RZ, RZ ;  /* 0x000000ffff117224 */ /* 0x002fe200078e00ff */
[----:B------:R-:W-:-:S07]  /*7490*/  MOV R9, R28 ;  /* 0x0000001c00097202 */ /* 0x000fce0000000f00 */
.L_x_17598:
[C---:B0-----:R-:W-:Y:S01]  /*74a0*/  VIADD R2, R7.reuse, 0xffffffff ;  /* 0xffffffff07027836 */ /* 0x041fe20000000000 */
[C---:B------:R-:W-:Y:S01]  /*74b0*/  LOP3.LUT R10, R7.reuse, 0x1f, RZ, 0xc0, !PT ;  /* 0x0000001f070a7812 */ /* 0x040fe200078ec0ff */
        /* <DEDUP_REMOVED lines=26> */
[C---:B------:R-:W-:Y:S02]  /*7660*/  @!P2 LEA R10, P4, R7.reuse, R4, 0x2 ;  /* 0x00000004070aa211 */ /* 0x040fe400078810ff */
[----:B------:R-:W-:Y:S02]  /*7670*/  IADD3.X R22, R22, UR8, RZ, P6, !PT ;  /* 0x0000000816167c10 */ /* 0x000fe4000b7fe4ff */
[----:B------:R-:W-:Y:S02]  /*7680*/  IADD3 R26, P5, R18, UR5, RZ ;  /* 0x00000005121a7c10 */ /* 0x000fe4000ffbe0ff */
[----:B------:R-:W-:Y:S02]  /*7690*/  @!P2 LEA.HI.X R11, R7, R5, R12, 0x2, P4 ;  /* 0x00000005070ba211 */ /* 0x000fe400020f140c */
[----:B---3--:R-:W-:Y:S02]  /*76a0*/  @!P1 IADD3 R9, P4, R13, R18, RZ ;  /* 0x000000120d099210 */ /* 0x008fe40007f9e0ff */
[----:B------:R-:W-:-:S02]  /*76b0*/  IADD3.X R30, R22, UR8, RZ, P5, !PT ;  /* 0x00000008161e7c10 */ /* 0x000fc4000affe4ff */
[----:B------:R-:W-:Y:S02]  /*76c0*/  @!P1 IADD3.X R22, RZ, R22, RZ, P4, !PT ;  /* 0x00000016ff169210 */ /* 0x000fe400027fe4ff */
[----:B------:R-:W-:Y:S02]  /*76d0*/  @!P1 LEA R12, P4, R9, R4, 0x2 ;  /* 0x00000004090c9211 */ /* 0x000fe400078810ff */
[----:B------:R-:W-:Y:S02]  /*76e0*/  @!P0 IADD3 R7, P5, R31, R26, RZ ;  /* 0x0000001a1f078210 */ /* 0x000fe40007fbe0ff */
[----:B------:R-:W-:Y:S02]  /*76f0*/  @!P1 LEA.HI.X R13, R9, R5, R22, 0x2, P4 ;  /* 0x00000005090d9211 */ /* 0x000fe400020f1416 */
[----:B------:R-:W-:Y:S01]  /*7700*/  IADD3 R17, R17, 0x4, RZ ;  /* 0x0000000411117810 */ /* 0x000fe20007ffe0ff */
[----:B0-----:R0:W-:Y:S01]  /*7710*/  @!P3 STG.E desc[UR10][R2.64], R19 ;  /* 0x000000130200b986 */ /* 0x0011e2000c10190a */
[----:B------:R-:W-:Y:S01]  /*7720*/  @!P0 IMAD.X R18, RZ, RZ, R30, P5 ;  /* 0x000000ffff128224 */ /* 0x000fe200028e061e */
[----:B------:R-:W-:-:S02]  /*7730*/  @!P0 LEA R14, P5, R7, R4, 0x2 ;  /* 0x00000004070e8211 */ /* 0x000fc400078a10ff */
[----:B-1----:R0:W-:Y:S01]  /*7740*/  @!P2 STG.E desc[UR10][R10.64], R23 ;  /* 0x000000170a00a986 */ /* 0x0021e2000c10190a */
[----:B------:R-:W-:Y:S02]  /*7750*/  IADD3 R9, R28, R17, RZ ;  /* 0x000000111c097210 */ /* 0x000fe40007ffe0ff */
[----:B------:R-:W-:Y:S01]  /*7760*/  @!P0 LEA.HI.X R15, R7, R5, R18, 0x2, P5 ;  /* 0x00000005070f8211 */ /* 0x000fe200028f1412 */
[----:B--2---:R0:W-:Y:S01]  /*7770*/  @!P1 STG.E desc[UR10][R12.64], R25 ;  /* 0x000000190c009986 */ /* 0x0041e2000c10190a */
[----:B------:R-:W-:Y:S01]  /*7780*/  ISETP.NE.AND P1, PT, R16, RZ, PT ;  /* 0x000000ff1000720c */ /* 0x000fe20003f25270 */
[----:B------:R-:W-:Y:S02]  /*7790*/  VIADD R7, R31, 0x1f ;  /* 0x0000001f1f077836 */ /* 0x000fe40000000000 */
[----:B----4-:R0:W-:Y:S01]  /*77a0*/  @!P0 STG.E desc[UR10][R14.64], R29 ;  /* 0x0000001d0e008986 */ /* 0x0101e2000c10190a */
[----:B------:R-:W-:-:S04]  /*77b0*/  IADD3 R18, P0, R26, UR5, RZ ;  /* 0x000000051a127c10 */ /* 0x000fc8000ff1e0ff */
[----:B------:R-:W-:-:S05]  /*77c0*/  IADD3.X R22, R30, UR8, RZ, P0, !PT ;  /* 0x000000081e167c10 */ /* 0x000fca00087fe4ff */
[----:B------:R-:W-:Y:S05]  /*77d0*/  @P1 BRA `(.L_x_17598) ;  /* 0xfffffffc00301947 */ /* 0x000fea000383ffff */
[----:B------:R-:W-:Y:S05]  /*77e0*/  BSYNC B2 ;  /* 0x0000000000027941 */ /* 0x000fea0003800000 */
.L_x_17597:
[----:B0-----:R-:W-:-:S07]  /*77f0*/  VIADD R3, R24, 0x5 ;  /* 0x0000000518037836 */ /* 0x001fce0000000000 */
.L_x_17596:
[----:B------:R-:W-:Y:S05]  /*7800*/  BSYNC B1 ;  /* 0x0000000000017941 */ /* 0x000fea0003800000 */
.L_x_17595:
[----:B------:R-:W-:-:S13]  /*7810*/  ISETP.NE.AND P0, PT, R8, RZ, PT ;  /* 0x000000ff0800720c */ /* 0x000fda0003f05270 */
[----:B------:R-:W-:Y:S05]  /*7820*/  @!P0 BRA `(.L_x_17594) ;  /* 0x0000000000a08947 */ /* 0x000fea0003800000 */
[----:B------:R-:W-:Y:S01]  /*7830*/  LOP3.LUT R2, R7, 0x1f, RZ, 0xc0, !PT ;  /* 0x0000001f07027812 */ /* 0x000fe200078ec0ff */
        /* <DEDUP_REMOVED lines=14> */
.L_x_17600:
[----:B------:R-:W-:Y:S05]  /*7920*/  BSYNC B1 ;  /* 0x0000000000017941 */ /* 0x000fea0003800000 */
.L_x_17599:
        /* <DEDUP_REMOVED lines=24> */
.L_x_17594:
[----:B------:R-:W-:Y:S05]  /*7ab0*/  BSYNC B0 ;  /* 0x0000000000007941 */ /* 0x000fea0003800000 */
.L_x_17593:
        /* <DEDUP_REMOVED lines=42> */
.L_x_17611:
[----:B--2---:R-:W-:-:S07]  /*7d60*/  FMNMX R5, R2, R5, !PT ;  /* 0x0000000502057209 */ /* 0x004fce0007800000 */
.L_x_17603:
[----:B------:R-:W-:Y:S05]  /*7d70*/  BSYNC B0 ;  /* 0x0000000000007941 */ /* 0x000fea0003800000 */
.L_x_17602:
[----:B------:R-:W-:Y:S01]  /*7d80*/  ISETP.NE.AND P0, PT, R8, RZ, PT ;  /* 0x000000ff0800720c */ /* 0x000fe20003f05270 */
[----:B------:R-:W-:-:S12]  /*7d90*/  BSSY B0, `(.L_x_17601) ;  /* 0x0000004000007945 */ /* 0x000fd80003800000 */
[----:B------:R-:W-:Y:S05]  /*7da0*/  @P0 BRA `(.L_x_17605) ;  /* 0x0000000000080947 */ /* 0x000fea0003800000 */
[----:B0-----:R-:W0:Y:S02]  /*7db0*/  LDC.64 R2, c[0x0][0x238] ;  /* 0x00008e00ff027b82 */ /* 0x001e240000000a00 */
[----:B0-----:R2:W-:Y:S02]  /*7dc0*/  REDG.E.MAX.S32.STRONG.GPU desc[UR10][R2.64], R5 ;  /* 0x000000050200798e */ /* 0x0015e4000d10e38a */
.L_x_17605:
[----:B------:R-:W-:Y:S05]  /*7dd0*/  BSYNC B0 ;  /* 0x0000000000007941 */ /* 0x000fea0003800000 */
.L_x_17601:
        /* <DEDUP_REMOVED lines=13> */
[----:B012---:R-:W-:Y:S05]  /*7eb0*/  CALL.REL.NOINC `($__internal_461_$__cuda_sm20_rcp_rn_f32_slowpath) ;  /* 0x0000000400847944 */ /* 0x007fea0003c00000 */
[----:B------:R-:W-:Y:S05]  /*7ec0*/  BRA `(.L_x_17607) ;  /* 0x0000000000107947 */ /* 0x000fea0003800000 */
.L_x_17606:
[----:B------:R-:W0:Y:S02]  /*7ed0*/  MUFU.RCP R0, R21 ;  /* 0x0000001500007308 */ /* 0x000e240000001000 */
[----:B0-2---:R-:W-:-:S04]  /*7ee0*/  FFMA R2, R0, R21, -1 ;  /* 0xbf80000000027423 */ /* 0x005fc80000000015 */
[----:B------:R-:W-:-:S04]  /*7ef0*/  FADD.FTZ R45, -R2, -RZ ;  /* 0x800000ff022d7221 */ /* 0x000fc80000010100 */
[----:B------:R-:W-:-:S07]  /*7f00*/  FFMA R45, R0, R45, R0 ;  /* 0x0000002d002d7223 */ /* 0x000fce0000000000 */
.L_x_17607:
[----:B------:R-:W0:Y:S02]  /*7f10*/  LDC.64 R2, c[0x0][0x240] ;  /* 0x00009000ff027b82 */ /* 0x000e240000000a00 */
[----:B0-----:R-:W-:Y:S01]  /*7f20*/  STG.E desc[UR10][R2.64], R45 ;  /* 0x0000002d02007986 */ /* 0x001fe2000c10190a */
[----:B------:R-:W-:Y:S05]  /*7f30*/  EXIT ;  /* 0x000000000000794d */ /* 0x000fea0003800000 */
.L_x_17604:
[----:B------:R-:W-:Y:S01]  /*7f40*/  HFMA2.MMA R9, -RZ, RZ, 0, 1.847743988037109375e-06 ;  /* 0x0000001fff097435 */ /* 0x000fe200000001ff */
[----:B------:R-:W-:Y:S02]  /*7f50*/  IMAD.MOV.U32 R7, RZ, RZ, 0x4 ;  /* 0x00000004ff077424 */ /* 0x000fe400078e00ff */
[----:B------:R-:W-:-:S08]  /*7f60*/  IMAD.MOV.U32 R4, RZ, RZ, -0x1 ;  /* 0xffffffffff047424 */ /* 0x000fd000078e00ff */
[----:B012---:R-:W-:Y:S05]  /*7f70*/  WARPSYNC.COLLECTIVE R4, `(.L_x_17608) ;  /* 0x0000000004087348 */ /* 0x007fea0003c00000 */
[----:B--2---:R2:W3:Y:S02]  /*7f80*/  SHFL.DOWN P0, R5, R0, R7, R9 ;  /* 0x0800000700057389 */ /* 0x0044e40000000009 */
[----:B0123--:R-:W-:Y:S01]  /*7f90*/  ENDCOLLECTIVE ;  /* 0x000000000000791b */ /* 0x00ffe20003800000 */
.L_x_17608:
[----:B------:R-:W-:Y:S01]  /*7fa0*/  HFMA2.MMA R7, -RZ, RZ, 0, 1.1920928955078125e-07 ;  /* 0x00000002ff077435 */ /* 0x000fe200000001ff */
[----:B------:R-:W-:-:S04]  /*7fb0*/  MOV R3, R5 ;  /* 0x0000000500037202 */ /* 0x000fc80000000f00 */
[----:B------:R-:W-:-:S05]  /*7fc0*/  FMNMX R3, R3, R0, !PT ;  /* 0x0000000003037209 */ /* 0x000fca0007800000 */
[----:B------:R-:W-:-:S07]  /*7fd0*/  IMAD.MOV.U32 R0, RZ, RZ, R3 ;  /* 0x000000ffff007224 */ /* 0x000fce00078e0003 */
[----:B------:R-:W-:Y:S05]  /*7fe0*/  WARPSYNC.COLLECTIVE R4, `(.L_x_17609) ;  /* 0x0000000004087348 */ /* 0x000fea0003c00000 */
[----:B------:R0:W1:Y:S02]  /*7ff0*/  SHFL.DOWN P0, R5, R0, R7, R9 ;  /* 0x0800000700057389 */ /* 0x0000640000000009 */
[----:B01----:R-:W-:Y:S01]  /*8000*/  ENDCOLLECTIVE ;  /* 0x000000000000791b */ /* 0x003fe20003800000 */
.L_x_17609:
[----:B------:R-:W-:Y:S02]  /*8010*/  IMAD.MOV.U32 R7, RZ, RZ, 0x1 ;  /* 0x00000001ff077424 */ /* 0x000fe400078e00ff */
[----:B------:R-:W-:-:S05]  /*8020*/  IMAD.MOV.U32 R2, RZ, RZ, R5 ;  /* 0x000000ffff027224 */ /* 0x000fca00078e0005 */
[----:B------:R-:W-:-:S04]  /*8030*/  FMNMX R2, R3, R2, !PT ;  /* 0x0000000203027209 */ /* 0x000fc80007800000 */
[----:B------:R-:W-:-:S07]  /*8040*/  MOV R0, R2 ;  /* 0x0000000200007202 */ /* 0x000fce0000000f00 */
[----:B------:R-:W-:Y:S05]  /*8050*/  WARPSYNC.COLLECTIVE R4, `(.L_x_17610) ;  /* 0x0000000004087348 */ /* 0x000fea0003c00000 */
[----:B------:R0:W1:Y:S02]  /*8060*/  SHFL.DOWN P0, R5, R0, R7, R9 ;  /* 0x0800000700057389 */ /* 0x0000640000000009 */
[----:B01----:R-:W-:Y:S01]  /*8070*/  ENDCOLLECTIVE ;  /* 0x000000000000791b */ /* 0x003fe20003800000 */
.L_x_17610:
[----:B------:R-:W-:Y:S05]  /*8080*/  BRA `(.L_x_17611) ;  /* 0xfffffffc00347947 */ /* 0x000fea000383ffff */
        .weak           $__internal_460_$__cuda_sm20_div_u64
        .type           $__internal_460_$__cuda_sm20_div_u64,@function
        .size           $__internal_460_$__cuda_sm20_div_u64,($__internal_461_$__cuda_sm20_rcp_rn_f32_slowpath - $__internal_460_$__cuda_sm20_div_u64)
$__internal_460_$__cuda_sm20_div_u64:
        /* <DEDUP_REMOVED lines=67> */
[----:B------:R-:W-:Y:S06]  /*84c0*/  RET.REL.NODEC R4 `(_ZN18transformer_engine6detail38cast_transpose_fused_kernel_notalignedILb0ELb1ELb0EfNS_16CTDBiasDActParamI6__halfS3_13__nv_fp8_e4m3fEELi2ELi4ENS_5EmptyEXadL_ZNS_5dsiluIffEET_T0_RKS6_EEEEvT3_mmm) ;  /* 0xffffff7804cc7950 */ /* 0x000fec0003c3ffff */
        .weak           $__internal_461_$__cuda_sm20_rcp_rn_f32_slowpath
        .type           $__internal_461_$__cuda_sm20_rcp_rn_f32_slowpath,@function
        .size           $__internal_461_$__cuda_sm20_rcp_rn_f32_slowpath,(.L_x_34946 - $__internal_461_$__cuda_sm20_rcp_rn_f32_slowpath)
$__internal_461_$__cuda_sm20_rcp_rn_f32_slowpath:
        /* <DEDUP_REMOVED lines=15> */
.L_x_17613:
        /* <DEDUP_REMOVED lines=33> */
.L_x_17615:
[----:B------:R0:W1:Y:S02]  /*87d0*/  MUFU.RCP R45, R0 ;  /* 0x00000000002d7308 */ /* 0x0000640000001000 */
.L_x_17614:
[----:B------:R-:W-:Y:S05]  /*87e0*/  BSYNC B0 ;  /* 0x0000000000007941 */ /* 0x000fea0003800000 */
.L_x_17612:
[----:B------:R-:W-:-:S04]  /*87f0*/  MOV R51, 0x0 ;  /* 0x0000000000337802 */ /* 0x000fc80000000f00 */
[----:B01----:R-:W-:Y:S05]  /*8800*/  RET.REL.NODEC R50 `(_ZN18transformer_engine6detail38cast_transpose_fused_kernel_notalignedILb0ELb1ELb0EfNS_16CTDBiasDActParamI6__halfS3_13__nv_fp8_e4m3fEELi2ELi4ENS_5EmptyEXadL_ZNS_5dsiluIffEET_T0_RKS6_EEEEvT3_mmm) ;  /* 0xffffff7432fc7950 */ /* 0x003fea0003c3ffff */
.L_x_17616:
        /* <DEDUP_REMOVED lines=15> */
.L_x_34946:


//--------------------- .text._ZN18transformer_engine6detail38cast_transpose_fused_kernel_notalignedILb0ELb1ELb0EfNS_16CTDBiasDActParamI6__halfS3_13__nv_fp8_e5m2fEELi2ELi4ENS_5EmptyEXadL_ZNS_5dsiluIffEET_T0_RKS6_EEEEvT3_mmm --------------------------
	.section	.text._ZN18transformer_engine6detail38cast_transpose_fused_kernel_notalignedILb0ELb1ELb0EfNS_16CTDBiasDActParamI6__halfS3_13__nv_fp8_e5m2fEELi2ELi4ENS_5EmptyEXadL_ZNS_5dsiluIffEET_T0_RKS6_EEEEvT3_mmm,"ax",@progbits
	.align	128
        .global         _ZN18transformer_engine6detail38cast_transpose_fused_kernel_notalignedILb0ELb1ELb0EfNS_16CTDBiasDActParamI6__halfS3_13__nv_fp8_e5m2fEELi2ELi4ENS_5EmptyEXadL_ZNS_5dsiluIffEET_T0_RKS6_EEEEvT3_mmm
        .type           _ZN18transformer_engine6detail38cast_transpose_fused_kernel_notalignedILb0ELb1ELb0EfNS_16CTDBiasDActParamI6__halfS3_13__nv_fp8_e5m2fEELi2ELi4ENS_5EmptyEXadL_ZNS_5dsiluIffEET_T0_RKS6_EEEEvT3_mmm,@function
        .size           _ZN18transformer_engine6detail38cast_transpose_fused_kernel_notalignedILb0ELb1ELb0EfNS_16CTDBiasDActParamI6__halfS3_13__nv_fp8_e5m2fEELi2ELi4ENS_5EmptyEXadL_ZNS_5dsiluIffEET_T0_RKS6_EEEEvT3_mmm,(.L_x_34948 - _ZN18transformer_engine6detail38cast_transpose_fused_kernel_notalignedILb0ELb1ELb0EfNS_16CTDBiasDActParamI6__halfS3_13__nv_fp8_e5m2fEELi2ELi4ENS_5EmptyEXadL_ZNS_5dsiluIffEET_T0_RKS6_EEEEvT3_mmm)
        .other          _ZN18transformer_engine6detail38cast_transpose_fused_kernel_notalignedILb0ELb1ELb0EfNS_16CTDBiasDActParamI6__halfS3_13__nv_fp8_e5m2fEELi2ELi4ENS_5EmptyEXadL_ZNS_5dsiluIffEET_T0_RKS6_EEEEvT3_mmm,@"STO_CUDA_ENTRY STV_DEFAULT"
_ZN18transformer_engine6detail38cast_transpose_fused_kernel_notalignedILb0ELb1ELb0EfNS_16CTDBiasDActParamI6__halfS3_13__nv_fp8_e5m2fEELi2ELi4ENS_5EmptyEXadL_ZNS_5dsiluIffEET_T0_RKS6_EEEEvT3_mmm:
.text._ZN18transformer_engine6detail38cast_transpose_fused_kernel_notalignedILb0ELb1ELb0EfNS_16CTDBiasDActParamI6__halfS3_13__nv_fp8_e5m2fEELi2ELi4ENS_5EmptyEXadL_ZNS_5dsiluIffEET_T0_RKS6_EEEEvT3_mmm:
        /* <DEDUP_REMOVED lines=19> */
[----:B------:R-:W-:Y:S05]  /*0130*/  CALL.REL.NOINC `($__internal_462_$__cuda_sm20_div_u64) ;  /* 0x0000007c00d47944 */ /* 0x000fea0003c00000 */
        /* <DEDUP_REMOVED lines=8> */
.L_x_17617:
        /* <DEDUP_REMOVED lines=22> */
.L_x_17618:
        /* <DEDUP_REMOVED lines=185> */
[----:B-----5:R-:W-:Y:S05]  /*0eb0*/  CALL.REL.NOINC `($__internal_463_$__cuda_sm20_rcp_rn_f32_slowpath) ;  /* 0x0000007400847944 */ /* 0x020fea0003c00000 */
[----:B------:R-:W-:Y:S05]  /*0ec0*/  BRA `(.L_x_17621) ;  /* 0x0000000000107947 */ /* 0x000fea0003800000 */
.L_x_17620:
[----:B------:R-:W0:Y:S02]  /*0ed0*/  MUFU.RCP R45, R18 ;  /* 0x00000012002d7308 */ /* 0x000e240000001000 */
[----:B0-----:R-:W-:-:S04]  /*0ee0*/  FFMA R0, R18, R45, -1 ;  /* 0xbf80000012007423 */ /* 0x001fc8000000002d */
[----:B------:R-:W-:-:S04]  /*0ef0*/  FADD.FTZ R0, -R0, -RZ ;  /* 0x800000ff00007221 */ /* 0x000fc80000010100 */
[----:B------:R-:W-:-:S07]  /*0f00*/  FFMA R45, R45, R0, R45 ;  /* 0x000000002d2d7223 */ /* 0x000fce000000002d */
.L_x_17621:
[----:B------:R-:W-:Y:S05]  /*0f10*/  BSYNC B1 ;  /* 0x0000000000017941 */ /* 0x000fea0003800000 */
.L_x_17619:
        /* <DEDUP_REMOVED lines=23> */
[----:B-----5:R-:W-:Y:S05]  /*1090*/  CALL.REL.NOINC `($__internal_463_$__cuda_sm20_rcp_rn_f32_slowpath) ;  /* 0x00000074000c7944 */ /* 0x020fea0003c00000 */
[----:B------:R-:W-:Y:S05]  /*10a0*/  BRA `(.L_x_17624) ;  /* 0x0000000000107947 */ /* 0x000fea0003800000 */
.L_x_17623:
[----:B------:R-:W0:Y:S02]  /*10b0*/  MUFU.RCP R45, R18 ;  /* 0x00000012002d7308 */ /* 0x000e240000001000 */
[----:B0-----:R-:W-:-:S04]  /*10c0*/  FFMA R0, R18, R45, -1 ;  /* 0xbf80000012007423 */ /* 0x001fc8000000002d */
[----:B------:R-:W-:-:S04]  /*10d0*/  FADD.FTZ R0, -R0, -RZ ;  /* 0x800000ff00007221 */ /* 0x000fc80000010100 */
[----:B------:R-:W-:-:S07]  /*10e0*/  FFMA R45, R45, R0, R45 ;  /* 0x000000002d2d7223 */ /* 0x000fce000000002d */
.L_x_17624:
[----:B------:R-:W-:Y:S05]  /*10f0*/  BSYNC B1 ;  /* 0x0000000000017941 */ /* 0x000fea0003800000 */
.L_x_17622:
        /* <DEDUP_REMOVED lines=23> */
[----:B------:R-:W-:Y:S05]  /*1270*/  CALL.REL.NOINC `($__internal_463_$__cuda_sm20_rcp_rn_f32_slowpath) ;  /* 0x0000007000947944 */ /* 0x000fea0003c00000 */
[----:B------:R-:W-:Y:S05]  /*1280*/  BRA `(.L_x_17627) ;  /* 0x0000000000107947 */ /* 0x000fea0003800000 */
.L_x_17626:
[----:B------:R-:W0:Y:S02]  /*1290*/  MUFU.RCP R45, R18 ;  /* 0x00000012002d7308 */ /* 0x000e240000001000 */
[----:B0-----:R-:W-:-:S04]  /*12a0*/  FFMA R0, R18, R45, -1 ;  /* 0xbf80000012007423 */ /* 0x001fc8000000002d */
[----:B------:R-:W-:-:S04]  /*12b0*/  FADD.FTZ R0, -R0, -RZ ;  /* 0x800000ff00007221 */ /* 0x000fc80000010100 */
[----:B------:R-:W-:-:S07]  /*12c0*/  FFMA R45, R45, R0, R45 ;  /* 0x000000002d2d7223 */ /* 0x000fce000000002d */
.L_x_17627:
[----:B------:R-:W-:Y:S05]  /*12d0*/  BSYNC B1 ;  /* 0x0000000000017941 */ /* 0x000fea0003800000 */
.L_x_17625:
        /* <DEDUP_REMOVED lines=23> */
[----:B------:R-:W-:Y:S05]  /*1450*/  CALL.REL.NOINC `($__internal_463_$__cuda_sm20_rcp_rn_f32_slowpath) ;  /* 0x00000070001c7944 */ /* 0x000fea0003c00000 */
[----:B------:R-:W-:Y:S05]  /*1460*/  BRA `(.L_x_17630) ;  /* 0x0000000000107947 */ /* 0x000fea0003800000 */
.L_x_17629:
[----:B------:R-:W0:Y:S02]  /*1470*/  MUFU.RCP R45, R18 ;  /* 0x00000012002d7308 */ /* 0x000e240000001000 */
[----:B0-----:R-:W-:-:S04]  /*1480*/  FFMA R0, R18, R45, -1 ;  /* 0xbf80000012007423 */ /* 0x001fc8000000002d */
[----:B------:R-:W-:-:S04]  /*1490*/  FADD.FTZ R0, -R0, -RZ ;  /* 0x800000ff00007221 */ /* 0x000fc80000010100 */
[----:B------:R-:W-:-:S07]  /*14a0*/  FFMA R45, R45, R0, R45 ;  /* 0x000000002d2d7223 */ /* 0x000fce000000002d */
.L_x_17630:
[----:B------:R-:W-:Y:S05]  /*14b0*/  BSYNC B1 ;  /* 0x0000000000017941 */ /* 0x000fea0003800000 */
.L_x_17628:
        /* <DEDUP_REMOVED lines=23> */
[----:B------:R-:W-:Y:S05]  /*1630*/  CALL.REL.NOINC `($__internal_463_$__cuda_sm20_rcp_rn_f32_slowpath) ;  /* 0x0000006c00a47944 */ /* 0x000fea0003c00000 */
[----:B------:R-:W-:Y:S05]  /*1640*/  BRA `(.L_x_17633) ;  /* 0x0000000000107947 */ /* 0x000fea0003800000 */
.L_x_17632:
[----:B------:R-:W0:Y:S02]  /*1650*/  MUFU.RCP R45, R18 ;  /* 0x00000012002d7308 */ /* 0x000e240000001000 */
[----:B0-----:R-:W-:-:S04]  /*1660*/  FFMA R0, R18, R45, -1 ;  /* 0xbf80000012007423 */ /* 0x001fc8000000002d */
[----:B------:R-:W-:-:S04]  /*1670*/  FADD.FTZ R0, -R0, -RZ ;  /* 0x800000ff00007221 */ /* 0x000fc80000010100 */
[----:B------:R-:W-:-:S07]  /*1680*/  FFMA R45, R45, R0, R45 ;  /* 0x000000002d2d7223 */ /* 0x000fce000000002d */
.L_x_17633:
[----:B------:R-:W-:Y:S05]  /*1690*/  BSYNC B1 ;  /* 0x0000000000017941 */ /* 0x000fea0003800000 */
.L_x_17631:
        /* <DEDUP_REMOVED lines=23> */
[----:B------:R-:W-:Y:S05]  /*1810*/  CALL.REL.NOINC `($__internal_463_$__cuda_sm20_rcp_rn_f32_slowpath) ;  /* 0x0000006c002c7944 */ /* 0x000fea0003c00000 */
[----:B------:R-:W-:Y:S05]  /*1820*/  BRA `(.L_x_17636) ;  /* 0x0000000000107947 */ /* 0x000fea0003800000 */
.L_x_17635:
[----:B------:R-:W0:Y:S02]  /*1830*/  MUFU.RCP R45, R36 ;  /* 0x00000024002d7308 */ /* 0x000e240000001000 */
[----:B0-----:R-:W-:-:S04]  /*1840*/  FFMA R0, R36, R45, -1 ;  /* 0xbf80000024007423 */ /* 0x001fc8000000002d */
[----:B------:R-:W-:-:S04]  /*1850*/  FADD.FTZ R0, -R0, -RZ ;  /* 0x800000ff00007221 */ /* 0x000fc80000010100 */
[----:B------:R-:W-:-:S07]  /*1860*/  FFMA R45, R45, R0, R45 ;  /* 0x000000002d2d7223 */ /* 0x000fce000000002d */
.L_x_17636:
[----:B------:R-:W-:Y:S05]  /*1870*/  BSYNC B1 ;  /* 0x0000000000017941 */ /* 0x000fea0003800000 */
.L_x_17634:
        /* <DEDUP_REMOVED lines=25> */
.L_x_17638:
[----:B------:R-:W0:Y:S02]  /*1a10*/  MUFU.RCP R45, R36 ;  /* 0x00000024002d7308 */ /* 0x000e240000001000 */
[----:B0-----:R-:W-:-:S04]  /*1a20*/  FFMA R0, R36, R45, -1 ;  /* 0xbf80000024007423 */ /* 0x001fc8000000002d */
[----:B------:R-:W-:-:S04]  /*1a30*/  FADD.FTZ R0, -R0, -RZ ;  /* 0x800000ff00007221 */ /* 0x000fc80000010100 */
[----:B------:R-:W-:-:S07]  /*1a40*/  FFMA R45, R45, R0, R45 ;  /* 0x000000002d2d7223 */ /* 0x000fce000000002d */
.L_x_17639:
[----:B------:R-:W-:Y:S05]  /*1a50*/  BSYNC B1 ;  /* 0x0000000000017941 */ /* 0x000fea0003800000 */
.L_x_17637:
        /* <DEDUP_REMOVED lines=23> */
[----:B------:R-:W-:Y:S05]  /*1bd0*/  CALL.REL.NOINC `($__internal_463_$__cuda_sm20_rcp_rn_f32_slowpath) ;  /* 0x00000068003c7944 */ /* 0x000fea0003c00000 */
[----:B------:R-:W-:Y:S05]  /*1be0*/  BRA `(.L_x_17642) ;  /* 0x0000000000107947 */ /* 0x000fea0003800000 */
.L_x_17641:
[----:B------:R-:W0:Y:S02]  /*1bf0*/  MUFU.RCP R45, R36 ;  /* 0x00000024002d7308 */ /* 0x000e240000001000 */
[----:B0-----:R-:W-:-:S04]  /*1c00*/  FFMA R0, R36, R45, -1 ;  /* 0xbf80000024007423 */ /* 0x001fc8000000002d */
[----:B------:R-:W-:-:S04]  /*1c10*/  FADD.FTZ R0, -R0, -RZ ;  /* 0x800000ff00007221 */ /* 0x000fc80000010100 */
[----:B------:R-:W-:-:S07]  /*1c20*/  FFMA R45, R45, R0, R45 ;  /* 0x000000002d2d7223 */ /* 0x000fce000000002d */
.L_x_17642:
[----:B------:R-:W-:Y:S05]  /*1c30*/  BSYNC B1 ;  /* 0x0000000000017941 */ /* 0x000fea0003800000 */
.L_x_17640:
        /* <DEDUP_REMOVED lines=8> */
[----:B------:R-:W-:Y:S01]  /*1cc0*/  F2FP.SATFINITE.E5M2.F32.PACK_AB_MERGE_C R50, RZ, R50, RZ ;  /* 0x00000032ff32723e */ /* 0x000fe200048060ff */
        /* <DEDUP_REMOVED lines=13> */
[----:B------:R-:W-:Y:S01]  /*1da0*/  F2FP.SATFINITE.E5M2.F32.PACK_AB_MERGE_C R39, RZ, R39, RZ ;  /* 0x00000027ff27723e */ /* 0x000fe200048060ff */
[----:B------:R-:W-:Y:S01]  /*1db0*/  FMUL R0, R5, R0 ;  /* 0x0000000005007220 */ /* 0x000fe20000400000 */
[----:B------:R-:W-:Y:S01]  /*1dc0*/  BSSY B0, `(.L_x_17643) ;  /* 0x000001d000007945 */ /* 0x000fe20003800000 */
[----:B------:R-:W-:-:S02]  /*1dd0*/  F2FP.SATFINITE.E5M2.F32.PACK_AB_MERGE_C R7, RZ, R7, RZ ;  /* 0x00000007ff07723e */ /* 0x000fc400048060ff */
[----:B------:R-:W-:Y:S01]  /*1de0*/  F2FP.SATFINITE.E5M2.F32.PACK_AB_MERGE_C R12, RZ, R3, RZ ;  /* 0x00000003ff0c723e */ /* 0x000fe200048060ff */
[----:B------:R-:W-:Y:S01]  /*1df0*/  FMUL R3, R0, R21 ;  /* 0x0000001500037220 */ /* 0x000fe20000400000 */
[----:B------:R-:W-:Y:S02]  /*1e00*/  FMNMX R33, |R10|, R33, !PT ;  /* 0x000000210a217209 */ /* 0x000fe40007800200 */
[----:B------:R-:W-:Y:S02]  /*1e10*/  F2FP.SATFINITE.E5M2.F32.PACK_AB_MERGE_C R35, RZ, R35, RZ ;  /* 0x00000023ff23723e */ /* 0x000fe400048060ff */
[C---:B------:R-:W-:Y:S02]  /*1e20*/  @!P0 LEA R46, P1, R60.reuse, R18, 0x1 ;  /* 0x000000123c2e8211 */ /* 0x040fe400078208ff */
[----:B------:R-:W-:Y:S02]  /*1e30*/  @!P0 PRMT R15, R7, 0x7604, R50 ;  /* 0x00007604070f8816 */ /* 0x000fe40000000032 */
[----:B------:R-:W-:-:S02]  /*1e40*/  @!P0 LEA.HI.X R47, R60, R17, R61, 0x1, P1 ;  /* 0x000000113c2f8211 */ /* 0x000fc400008f0c3d */
[----:B------:R-:W-:Y:S02]  /*1e50*/  @!P0 IADD3 R16, P1, R60, R37, RZ ;  /* 0x000000253c108210 */ /* 0x000fe40007f3e0ff */
[----:B------:R-:W-:Y:S01]  /*1e60*/  F2FP.SATFINITE.E5M2.F32.PACK_AB_MERGE_C R54, RZ, R54, RZ ;  /* 0x00000036ff36723e */ /* 0x000fe200048060ff */
[----:B------:R0:W-:Y:S01]  /*1e70*/  @!P0 STG.E.U16 desc[UR10][R46.64], R15 ;  /* 0x0000000f2e008986 */ /* 0x0001e2000c10150a */
[----:B------:R-:W-:Y:S02]  /*1e80*/  @!P0 IADD3.X R11, R61, R48, RZ, P1, !PT ;  /* 0x000000303d0b8210 */ /* 0x000fe40000ffe4ff */
[----:B------:R-:W-:Y:S02]  /*1e90*/  @!P0 LEA R14, P1, R16, R18, 0x1 ;  /* 0x00000012100e8211 */ /* 0x000fe400078208ff */
[----:B------:R-:W-:Y:S02]  /*1ea0*/  F2FP.SATFINITE.E5M2.F32.PACK_AB_MERGE_C R3, RZ, R3, RZ ;  /* 0x00000003ff03723e */ /* 0x000fe400048060ff */
[----:B------:R-:W-:-:S02]  /*1eb0*/  F2FP.SATFINITE.E5M2.F32.PACK_AB_MERGE_C R36, RZ, R36, RZ ;  /* 0x00000024ff24723e */ /* 0x000fc400048060ff */
        /* <DEDUP_REMOVED lines=13> */
.L_x_17644:
[----:B------:R-:W-:Y:S05]  /*1f90*/  BSYNC B0 ;  /* 0x0000000000007941 */ /* 0x000fea0003800000 */
.L_x_17643:
        /* <DEDUP_REMOVED lines=11> */
.L_x_17646:
[----:B------:R-:W-:Y:S05]  /*2050*/  BSYNC B0 ;  /* 0x0000000000007941 */ /* 0x000fea0003800000 */
.L_x_17645:
        /* <DEDUP_REMOVED lines=110> */
[----:B-----5:R-:W-:Y:S05]  /*2740*/  CALL.REL.NOINC `($__internal_463_$__cuda_sm20_rcp_rn_f32_slowpath) ;  /* 0x0000005c00607944 */ /* 0x020fea0003c00000 */
[----:B------:R-:W-:Y:S05]  /*2750*/  BRA `(.L_x_17649) ;  /* 0x0000000000107947 */ /* 0x000fea0003800000 */
.L_x_17648:
[----:B------:R-:W0:Y:S02]  /*2760*/  MUFU.RCP R0, R45 ;  /* 0x0000002d00007308 */ /* 0x000e240000001000 */
[----:B0-----:R-:W-:-:S04]  /*2770*/  FFMA R39, R45, R0, -1 ;  /* 0xbf8000002d277423 */ /* 0x001fc80000000000 */
[----:B------:R-:W-:-:S04]  /*2780*/  FADD.FTZ R39, -R39, -RZ ;  /* 0x800000ff27277221 */ /* 0x000fc80000010100 */
[----:B------:R-:W-:-:S07]  /*2790*/  FFMA R45, R0, R39, R0 ;  /* 0x00000027002d7223 */ /* 0x000fce0000000000 */
.L_x_17649:
[----:B------:R-:W-:Y:S05]  /*27a0*/  BSYNC B1 ;  /* 0x0000000000017941 */ /* 0x000fea0003800000 */
.L_x_17647:
        /* <DEDUP_REMOVED lines=23> */
[----:B-----5:R-:W-:Y:S05]  /*2920*/  CALL.REL.NOINC `($__internal_463_$__cuda_sm20_rcp_rn_f32_slowpath) ;  /* 0x0000005800e87944 */ /* 0x020fea0003c00000 */
[----:B------:R-:W-:Y:S05]  /*2930*/  BRA `(.L_x_17652) ;  /* 0x0000000000107947 */ /* 0x000fea0003800000 */
.L_x_17651:
[----:B------:R-:W0:Y:S02]  /*2940*/  MUFU.RCP R45, R50 ;  /* 0x00000032002d7308 */ /* 0x000e240000001000 */
[----:B0-----:R-:W-:-:S04]  /*2950*/  FFMA R0, R50, R45, -1 ;  /* 0xbf80000032007423 */ /* 0x001fc8000000002d */
[----:B------:R-:W-:-:S04]  /*2960*/  FADD.FTZ R0, -R0, -RZ ;  /* 0x800000ff00007221 */ /* 0x000fc80000010100 */
[----:B------:R-:W-:-:S07]  /*2970*/  FFMA R45, R45, R0, R45 ;  /* 0x000000002d2d7223 */ /* 0x000fce000000002d */
.L_x_17652:
[----:B------:R-:W-:Y:S05]  /*2980*/  BSYNC B1 ;  /* 0x0000000000017941 */ /* 0x000fea0003800000 */
.L_x_17650:
        /* <DEDUP_REMOVED lines=23> */
[----:B-----5:R-:W-:Y:S05]  /*2b00*/  CALL.REL.NOINC `($__internal_463_$__cuda_sm20_rcp_rn_f32_slowpath) ;  /* 0x0000005800707944 */ /* 0x020fea0003c00000 */
[----:B------:R-:W-:Y:S05]  /*2b10*/  BRA `(.L_x_17655) ;  /* 0x0000000000107947 */ /* 0x000fea0003800000 */
.L_x_17654:
[----:B------:R-:W0:Y:S02]  /*2b20*/  MUFU.RCP R45, R50 ;  /* 0x00000032002d7308 */ /* 0x000e240000001000 */
[----:B0-----:R-:W-:-:S04]  /*2b30*/  FFMA R0, R50, R45, -1 ;  /* 0xbf80000032007423 */ /* 0x001fc8000000002d */
[----:B------:R-:W-:-:S04]  /*2b40*/  FADD.FTZ R0, -R0, -RZ ;  /* 0x800000ff00007221 */ /* 0x000fc80000010100 */
[----:B------:R-:W-:-:S07]  /*2b50*/  FFMA R45, R45, R0, R45 ;  /* 0x000000002d2d7223 */ /* 0x000fce000000002d */
.L_x_17655:
[----:B------:R-:W-:Y:S05]  /*2b60*/  BSYNC B1 ;  /* 0x0000000000017941 */ /* 0x000fea0003800000 */
.L_x_17653:
        /* <DEDUP_REMOVED lines=23> */
[----:B-----5:R-:W-:Y:S05]  /*2ce0*/  CALL.REL.NOINC `($__internal_463_$__cuda_sm20_rcp_rn_f32_slowpath) ;  /* 0x0000005400f87944 */ /* 0x020fea0003c00000 */
[----:B------:R-:W-:Y:S05]  /*2cf0*/  BRA `(.L_x_17658) ;  /* 0x0000000000107947 */ /* 0x000fea0003800000 */
.L_x_17657:
[----:B------:R-:W0:Y:S02]  /*2d00*/  MUFU.RCP R45, R50 ;  /* 0x00000032002d7308 */ /* 0x000e240000001000 */
[----:B0-----:R-:W-:-:S04]  /*2d10*/  FFMA R0, R50, R45, -1 ;  /* 0xbf80000032007423 */ /* 0x001fc8000000002d */
[----:B------:R-:W-:-:S04]  /*2d20*/  FADD.FTZ R0, -R0, -RZ ;  /* 0x800000ff00007221 */ /* 0x000fc80000010100 */
[----:B------:R-:W-:-:S07]  /*2d30*/  FFMA R45, R45, R0, R45 ;  /* 0x000000002d2d7223 */ /* 0x000fce000000002d */
.L_x_17658:
[----:B------:R-:W-:Y:S05]  /*2d40*/  BSYNC B1 ;  /* 0x0000000000017941 */ /* 0x000fea0003800000 */
.L_x_17656:
        /* <DEDUP_REMOVED lines=23> */
[----:B-----5:R-:W-:Y:S05]  /*2ec0*/  CALL.REL.NOINC `($__internal_463_$__cuda_sm20_rcp_rn_f32_slowpath) ;  /* 0x0000005400807944 */ /* 0x020fea0003c00000 */
[----:B------:R-:W-:Y:S05]  /*2ed0*/  BRA `(.L_x_17661) ;  /* 0x0000000000107947 */ /* 0x000fea0003800000 */
.L_x_17660:
[----:B------:R-:W0:Y:S02]  /*2ee0*/  MUFU.RCP R45, R52 ;  /* 0x00000034002d7308 */ /* 0x000e240000001000 */
[----:B0-----:R-:W-:-:S04]  /*2ef0*/  FFMA R0, R52, R45, -1 ;  /* 0xbf80000034007423 */ /* 0x001fc8000000002d */
[----:B------:R-:W-:-:S04]  /*2f00*/  FADD.FTZ R0, -R0, -RZ ;  /* 0x800000ff00007221 */ /* 0x000fc80000010100 */
[----:B------:R-:W-:-:S07]  /*2f10*/  FFMA R45, R45, R0, R45 ;  /* 0x000000002d2d7223 */ /* 0x000fce000000002d */
.L_x_17661:
[----:B------:R-:W-:Y:S05]  /*2f20*/  BSYNC B1 ;  /* 0x0000000000017941 */ /* 0x000fea0003800000 */
.L_x_17659:
        /* <DEDUP_REMOVED lines=25> */
.L_x_17663:
[----:B------:R-:W0:Y:S02]  /*30c0*/  MUFU.RCP R45, R50 ;  /* 0x00000032002d7308 */ /* 0x000e240000001000 */
[----:B0-----:R-:W-:-:S04]  /*30d0*/  FFMA R0, R50, R45, -1 ;  /* 0xbf80000032007423 */ /* 0x001fc8000000002d */
[----:B------:R-:W-:-:S04]  /*30e0*/  FADD.FTZ R0, -R0, -RZ ;  /* 0x800000ff00007221 */ /* 0x000fc80000010100 */
[----:B------:R-:W-:-:S07]  /*30f0*/  FFMA R45, R45, R0, R45 ;  /* 0x000000002d2d7223 */ /* 0x000fce000000002d */
.L_x_17664:
[----:B------:R-:W-:Y:S05]  /*3100*/  BSYNC B1 ;  /* 0x0000000000017941 */ /* 0x000fea0003800000 */
.L_x_17662:
        /* <DEDUP_REMOVED lines=25> */
.L_x_17666:
[----:B------:R-:W0:Y:S02]  /*32a0*/  MUFU.RCP R45, R52 ;  /* 0x00000034002d7308 */ /* 0x000e240000001000 */
[----:B0-----:R-:W-:-:S04]  /*32b0*/  FFMA R0, R52, R45, -1 ;  /* 0xbf80000034007423 */ /* 0x001fc8000000002d */
[----:B------:R-:W-:-:S04]  /*32c0*/  FADD.FTZ R0, -R0, -RZ ;  /* 0x800000ff00007221 */ /* 0x000fc80000010100 */
[----:B------:R-:W-:-:S07]  /*32d0*/  FFMA R45, R45, R0, R45 ;  /* 0x000000002d2d7223 */ /* 0x000fce000000002d */
.L_x_17667:
[----:B------:R-:W-:Y:S05]  /*32e0*/  BSYNC B1 ;  /* 0x0000000000017941 */ /* 0x000fea0003800000 */
.L_x_17665:
        /* <DEDUP_REMOVED lines=24> */
[----:B------:R-:W-:Y:S01]  /*3470*/  IMAD.MOV.U32 R0, RZ, RZ, R45 ;  /* 0x000000ffff007224 */ /* 0x000fe200078e002d */
[----:B------:R-:W-:Y:S06]  /*3480*/  BRA `(.L_x_17670) ;  /* 0x0000000000107947 */ /* 0x000fec0003800000 */
.L_x_17669:
[----:B------:R-:W0:Y:S02]  /*3490*/  MUFU.RCP R0, R47 ;  /* 0x0000002f00007308 */ /* 0x000e240000001000 */
[----:B0-----:R-:W-:-:S04]  /*34a0*/  FFMA R39, R47, R0, -1 ;  /* 0xbf8000002f277423 */ /* 0x001fc80000000000 */
[----:B------:R-:W-:-:S04]  /*34b0*/  FADD.FTZ R39, -R39, -RZ ;  /* 0x800000ff27277221 */ /* 0x000fc80000010100 */
[----:B------:R-:W-:-:S07]  /*34c0*/  FFMA R0, R0, R39, R0 ;  /* 0x0000002700007223 */ /* 0x000fce0000000000 */
.L_x_17670:
[----:B------:R-:W-:Y:S05]  /*34d0*/  BSYNC B1 ;  /* 0x0000000000017941 */ /* 0x000fea0003800000 */
.L_x_17668:
[----:B------:R-:W-:Y:S01]  /*34e0*/  ISETP.GE.U32.AND P0, PT, R46, R27, PT ;  /* 0x0000001b2e00720c */ /* 0x000fe20003f06070 */
[-C--:B------:R-:W-:Y:S01]  /*34f0*/  FMUL R52, R44, R21.reuse ;  /* 0x000000152c347220 */ /* 0x080fe20000400000 */
[-C--:B------:R-:W-:Y:S01]  /*3500*/  FMUL R45, R42, R21.reuse ;  /* 0x000000152a2d7220 */ /* 0x080fe20000400000 */
[----:B------:R-:W-:Y:S01]  /*3510*/  FMNMX R35, R35, |R44|, !PT ;  /* 0x4000002c23237209 */ /* 0x000fe20007800000 */
[-C--:B------:R-:W-:Y:S01]  /*3520*/  FMUL R43, R40, R21.reuse ;  /* 0x00000015282b7220 */ /* 0x080fe20000400000 */
[----:B------:R-:W-:Y:S01]  /*3530*/  ISETP.GE.U32.OR P0, PT, R33, R26, P0 ;  /* 0x0000001a2100720c */ /* 0x000fe20000706470 */
[----:B------:R-:W-:Y:S01]  /*3540*/  FMUL R44, R2, R21 ;  /* 0x00000015022c7220 */ /* 0x000fe20000400000 */
[----:B------:R-:W-:Y:S01]  /*3550*/  F2FP.SATFINITE.E5M2.F32.PACK_AB_MERGE_C R52, RZ, R52, RZ ;  /* 0x00000034ff34723e */ /* 0x000fe200048060ff */
[----:B------:R-:W-:Y:S01]  /*3560*/  BSSY B0, `(.L_x_17671) ;  /* 0x0000025000007945 */ /* 0x000fe20003800000 */
[----:B------:R-:W-:Y:S02]  /*3570*/  F2FP.SATFINITE.E5M2.F32.PACK_AB_MERGE_C R45, RZ, R45, RZ ;  /* 0x0000002dff2d723e */ /* 0x000fe400048060ff */
[----:B------:R-:W-:-:S02]  /*3580*/  F2FP.SATFINITE.E5M2.F32.PACK_AB_MERGE_C R43, RZ, R43, RZ ;  /* 0x0000002bff2b723e */ /* 0x000fc400048060ff */
[----:B------:R-:W-:Y:S02]  /*3590*/  F2FP.SATFINITE.E5M2.F32.PACK_AB_MERGE_C R44, RZ, R44, RZ ;  /* 0x0000002cff2c723e */ /* 0x000fe400048060ff */
        /* <DEDUP_REMOVED lines=10> */
[----:B------:R-:W-:Y:S02]  /*3640*/  F2FP.SATFINITE.E5M2.F32.PACK_AB_MERGE_C R50, RZ, R50, RZ ;  /* 0x00000032ff32723e */ /* 0x000fe400048060ff */
        /* <DEDUP_REMOVED lines=10> */
[----:B------:R-:W-:-:S03]  /*36f0*/  F2FP.SATFINITE.E5M2.F32.PACK_AB_MERGE_C R35, RZ, R35, RZ ;  /* 0x00000023ff23723e */ /* 0x000fc600048060ff */
        /* <DEDUP_REMOVED lines=11> */
.L_x_17672:
[----:B------:R-:W-:Y:S05]  /*37b0*/  BSYNC B0 ;  /* 0x0000000000007941 */ /* 0x000fea0003800000 */
.L_x_17671:
[----:B-1----:R-:W-:Y:S01]  /*37c0*/  FMUL R39, R0, R21 ;  /* 0x0000001500277220 */ /* 0x002fe20000400000 */
[----:B------:R-:W-:Y:S01]  /*37d0*/  BSSY B0, `(.L_x_17673) ;  /* 0x000000d000007945 */ /* 0x000fe20003800000 */
[----:B0-----:R-:W-:-:S03]  /*37e0*/  F2FP.SATFINITE.E5M2.F32.PACK_AB_MERGE_C R46, RZ, R32, RZ ;  /* 0x00000020ff2e723e */ /* 0x001fc600048060ff */
[----:B------:R-:W-:Y:S01]  /*37f0*/  F2FP.SATFINITE.E5M2.F32.PACK_AB_MERGE_C R39, RZ, R39, RZ ;  /* 0x00000027ff27723e */ /* 0x000fe200048060ff */
        /* <DEDUP_REMOVED lines=10> */
.L_x_17674:
[----:B------:R-:W-:Y:S05]  /*38a0*/  BSYNC B0 ;  /* 0x0000000000007941 */ /* 0x000fea0003800000 */
.L_x_17673:
        /* <DEDUP_REMOVED lines=112> */
[----:B-----5:R-:W-:Y:S05]  /*3fb0*/  CALL.REL.NOINC `($__internal_463_$__cuda_sm20_rcp_rn_f32_slowpath) ;  /* 0x0000004400447944 */ /* 0x020fea0003c00000 */
[----:B------:R-:W-:Y:S05]  /*3fc0*/  BRA `(.L_x_17677) ;  /* 0x0000000000107947 */ /* 0x000fea0003800000 */
.L_x_17676:
[----:B------:R-:W0:Y:S02]  /*3fd0*/  MUFU.RCP R45, R44 ;  /* 0x0000002c002d7308 */ /* 0x000e240000001000 */
[----:B0-----:R-:W-:-:S04]  /*3fe0*/  FFMA R0, R44, R45, -1 ;  /* 0xbf8000002c007423 */ /* 0x001fc8000000002d */
[----:B------:R-:W-:-:S04]  /*3ff0*/  FADD.FTZ R0, -R0, -RZ ;  /* 0x800000ff00007221 */ /* 0x000fc80000010100 */
[----:B------:R-:W-:-:S07]  /*4000*/  FFMA R45, R45, R0, R45 ;  /* 0x000000002d2d7223 */ /* 0x000fce000000002d */
.L_x_17677:
[----:B------:R-:W-:Y:S05]  /*4010*/  BSYNC B1 ;  /* 0x0000000000017941 */ /* 0x000fea0003800000 */
.L_x_17675:
        /* <DEDUP_REMOVED lines=23> */
[----:B-----5:R-:W-:Y:S05]  /*4190*/  CALL.REL.NOINC `($__internal_463_$__cuda_sm20_rcp_rn_f32_slowpath) ;  /* 0x0000004000cc7944 */ /* 0x020fea0003c00000 */
[----:B------:R-:W-:Y:S05]  /*41a0*/  BRA `(.L_x_17680) ;  /* 0x0000000000107947 */ /* 0x000fea0003800000 */
.L_x_17679:
[----:B------:R-:W0:Y:S02]  /*41b0*/  MUFU.RCP R45, R46 ;  /* 0x0000002e002d7308 */ /* 0x000e240000001000 */
[----:B0-----:R-:W-:-:S04]  /*41c0*/  FFMA R0, R46, R45, -1 ;  /* 0xbf8000002e007423 */ /* 0x001fc8000000002d */
[----:B------:R-:W-:-:S04]  /*41d0*/  FADD.FTZ R0, -R0, -RZ ;  /* 0x800000ff00007221 */ /* 0x000fc80000010100 */
[----:B------:R-:W-:-:S07]  /*41e0*/  FFMA R45, R45, R0, R45 ;  /* 0x000000002d2d7223 */ /* 0x000fce000000002d */
.L_x_17680:
[----:B------:R-:W-:Y:S05]  /*41f0*/  BSYNC B1 ;  /* 0x0000000000017941 */ /* 0x000fea0003800000 */
.L_x_17678:
        /* <DEDUP_REMOVED lines=23> */
[----:B-----5:R-:W-:Y:S05]  /*4370*/  CALL.REL.NOINC `($__internal_463_$__cuda_sm20_rcp_rn_f32_slowpath) ;  /* 0x0000004000547944 */ /* 0x020fea0003c00000 */
[----:B------:R-:W-:Y:S05]  /*4380*/  BRA `(.L_x_17683) ;  /* 0x0000000000107947 */ /* 0x000fea0003800000 */
.L_x_17682:
[----:B------:R-:W0:Y:S02]  /*4390*/  MUFU.RCP R45, R46 ;  /* 0x0000002e002d7308 */ /* 0x000e240000001000 */
[----:B0-----:R-:W-:-:S04]  /*43a0*/  FFMA R0, R46, R45, -1 ;  /* 0xbf8000002e007423 */ /* 0x001fc8000000002d */
[----:B------:R-:W-:-:S04]  /*43b0*/  FADD.FTZ R0, -R0, -RZ ;  /* 0x800000ff00007221 */ /* 0x000fc80000010100 */
[----:B------:R-:W-:-:S07]  /*43c0*/  FFMA R45, R45, R0, R45 ;  /* 0x000000002d2d7223 */ /* 0x000fce000000002d */
.L_x_17683:
[----:B------:R-:W-:Y:S05]  /*43d0*/  BSYNC B1 ;  /* 0x0000000000017941 */ /* 0x000fea0003800000 */
.L_x_17681:
        /* <DEDUP_REMOVED lines=25> */
.L_x_17685:
[----:B------:R-:W0:Y:S02]  /*4570*/  MUFU.RCP R45, R46 ;  /* 0x0000002e002d7308 */ /* 0x000e240000001000 */
[----:B0-----:R-:W-:-:S04]  /*4580*/  FFMA R0, R46, R45, -1 ;  /* 0xbf8000002e007423 */ /* 0x001fc8000000002d */
[----:B------:R-:W-:-:S04]  /*4590*/  FADD.FTZ R0, -R0, -RZ ;  /* 0x800000ff00007221 */ /* 0x000fc80000010100 */
[----:B------:R-:W-:-:S07]  /*45a0*/  FFMA R45, R45, R0, R45 ;  /* 0x000000002d2d7223 */ /* 0x000fce000000002d */
.L_x_17686:
[----:B------:R-:W-:Y:S05]  /*45b0*/  BSYNC B1 ;  /* 0x0000000000017941 */ /* 0x000fea0003800000 */
.L_x_17684:
        /* <DEDUP_REMOVED lines=25> */
.L_x_17688:
[----:B------:R-:W0:Y:S02]  /*4750*/  MUFU.RCP R45, R50 ;  /* 0x00000032002d7308 */ /* 0x000e240000001000 */
[----:B0-----:R-:W-:-:S04]  /*4760*/  FFMA R0, R50, R45, -1 ;  /* 0xbf80000032007423 */ /* 0x001fc8000000002d */
[----:B------:R-:W-:-:S04]  /*4770*/  FADD.FTZ R0, -R0, -RZ ;  /* 0x800000ff00007221 */ /* 0x000fc80000010100 */
[----:B------:R-:W-:-:S07]  /*4780*/  FFMA R45, R45, R0, R45 ;  /* 0x000000002d2d7223 */ /* 0x000fce000000002d */
.L_x_17689:
[----:B------:R-:W-:Y:S05]  /*4790*/  BSYNC B1 ;  /* 0x0000000000017941 */ /* 0x000fea0003800000 */
.L_x_17687:
        /* <DEDUP_REMOVED lines=25> */
.L_x_17691:
[----:B------:R-:W0:Y:S02]  /*4930*/  MUFU.RCP R45, R50 ;  /* 0x00000032002d7308 */ /* 0x000e240000001000 */
[----:B0-----:R-:W-:-:S04]  /*4940*/  FFMA R0, R50, R45, -1 ;  /* 0xbf80000032007423 */ /* 0x001fc8000000002d */
[----:B------:R-:W-:-:S04]  /*4950*/  FADD.FTZ R0, -R0, -RZ ;  /* 0x800000ff00007221 */ /* 0x000fc80000010100 */
[----:B------:R-:W-:-:S07]  /*4960*/  FFMA R45, R45, R0, R45 ;  /* 0x000000002d2d7223 */ /* 0x000fce000000002d */
.L_x_17692:
[----:B------:R-:W-:Y:S05]  /*4970*/  BSYNC B1 ;  /* 0x0000000000017941 */ /* 0x000fea0003800000 */
.L_x_17690:
        /* <DEDUP_REMOVED lines=25> */
.L_x_17694:
[----:B------:R-:W0:Y:S02]  /*4b10*/  MUFU.RCP R45, R52 ;  /* 0x00000034002d7308 */ /* 0x000e240000001000 */
[----:B0-----:R-:W-:-:S04]  /*4b20*/  FFMA R0, R52, R45, -1 ;  /* 0xbf80000034007423 */ /* 0x001fc8000000002d */
[----:B------:R-:W-:-:S04]  /*4b30*/  FADD.FTZ R0, -R0, -RZ ;  /* 0x800000ff00007221 */ /* 0x000fc80000010100 */
[----:B------:R-:W-:-:S07]  /*4b40*/  FFMA R45, R45, R0, R45 ;  /* 0x000000002d2d7223 */ /* 0x000fce000000002d */
.L_x_17695:
[----:B------:R-:W-:Y:S05]  /*4b50*/  BSYNC B1 ;  /* 0x0000000000017941 */ /* 0x000fea0003800000 */
.L_x_17693:
        /* <DEDUP_REMOVED lines=25> */
.L_x_17697:
[----:B------:R-:W0:Y:S02]  /*4cf0*/  MUFU.RCP R45, R50 ;  /* 0x00000032002d7308 */ /* 0x000e240000001000 */
[----:B0-----:R-:W-:-:S04]  /*4d00*/  FFMA R0, R50, R45, -1 ;  /* 0xbf80000032007423 */ /* 0x001fc8000000002d */
[----:B------:R-:W-:-:S04]  /*4d10*/  FADD.FTZ R0, -R0, -RZ ;  /* 0x800000ff00007221 */ /* 0x000fc80000010100 */
[----:B------:R-:W-:-:S07]  /*4d20*/  FFMA R45, R45, R0, R45 ;  /* 0x000000002d2d7223 */ /* 0x000fce000000002d */
.L_x_17698:
[----:B------:R-:W-:Y:S05]  /*4d30*/  BSYNC B1 ;  /* 0x0000000000017941 */ /* 0x000fea0003800000 */
.L_x_17696:
        /* <DEDUP_REMOVED lines=16> */
[----:B------:R-:W-:Y:S01]  /*4e40*/  F2FP.SATFINITE.E5M2.F32.PACK_AB_MERGE_C R19, RZ, R8, RZ ;  /* 0x00000008ff13723e */ /* 0x000fe200048060ff */
[-C--:B------:R-:W-:Y:S01]  /*4e50*/  FMUL R8, R12, R21.reuse ;  /* 0x000000150c087220 */ /* 0x080fe20000400000 */
[----:B------:R-:W-:Y:S01]  /*4e60*/  F2FP.SATFINITE.E5M2.F32.PACK_AB_MERGE_C R51, RZ, R22, RZ ;  /* 0x00000016ff33723e */ /* 0x000fe200048060ff */
[----:B------:R-:W-:Y:S01]  /*4e70*/  FFMA.RM R12, R15, R44, 12582913 ;  /* 0x4b4000010f0c7423 */ /* 0x000fe2000000402c */
[C---:B------:R-:W-:Y:S01]  /*4e80*/  FMUL R15, R10.reuse, R21 ;  /* 0x000000150a0f7220 */ /* 0x040fe20000400000 */
[----:B------:R-:W-:Y:S01]  /*4e90*/  FMNMX R11, |R10|, R11, !PT ;  /* 0x0000000b0a0b7209 */ /* 0x000fe20007800200 */
[----:B------:R-:W-:Y:S01]  /*4ea0*/  FMUL R0, R5, R0 ;  /* 0x0000000005007220 */ /* 0x000fe20000400000 */
[----:B------:R-:W-:Y:S02]  /*4eb0*/  F2FP.SATFINITE.E5M2.F32.PACK_AB_MERGE_C R8, RZ, R8, RZ ;  /* 0x00000008ff08723e */ /* 0x000fe400048060ff */
[----:B------:R-:W-:-:S02]  /*4ec0*/  F2FP.SATFINITE.E5M2.F32.PACK_AB_MERGE_C R10, RZ, R15, RZ ;  /* 0x0000000fff0a723e */ /* 0x000fc400048060ff */
        /* <DEDUP_REMOVED lines=21> */
[----:B------:R-:W-:Y:S02]  /*5020*/  F2FP.SATFINITE.E5M2.F32.PACK_AB_MERGE_C R19, RZ, R19, RZ ;  /* 0x00000013ff13723e */ /* 0x000fe400048060ff */
        /* <DEDUP_REMOVED lines=11> */
[----:B------:R-:W-:-:S02]  /*50e0*/  F2FP.SATFINITE.E5M2.F32.PACK_AB_MERGE_C R22, RZ, R22, RZ ;  /* 0x00000016ff16723e */ /* 0x000fc400048060ff */
[----:B------:R-:W-:Y:S01]  /*50f0*/  LOP3.LUT R42, R39, 0xff0000, R42, 0xf8, !PT ;  /* 0x00ff0000272a7812 */ /* 0x000fe200078ef82a */
[----:B-1----:R-:W-:Y:S01]  /*5100*/  FFMA R39, R12, R47, 1 ;  /* 0x3f8000000c277423 */ /* 0x002fe2000000002f */
[----:B------:R-:W-:Y:S01]  /*5110*/  @!P0 LEA.HI.X R11, R50, R17, R52, 0x1, P1 ;  /* 0x00000011320b8211 */ /* 0x000fe200008f0c34 */
[----:B------:R-:W-:Y:S01]  /*5120*/  IMAD.U32 R43, R22, 0x10000, RZ ;  /* 0x00010000162b7824 */ /* 0x000fe200078e00ff */
[----:B------:R-:W-:Y:S02]  /*5130*/  FMNMX R45, |R6|, R45, !PT ;  /* 0x0000002d062d7209 */ /* 0x000fe40007800200 */
[----:B------:R-:W-:Y:S01]  /*5140*/  IADD3 R6, R39, 0x1800000, RZ ;  /* 0x0180000027067810 */ /* 0x000fe20007ffe0ff */
[----:B------:R0:W-:Y:S01]  /*5150*/  @!P0 STG.E.U16 desc[UR10][R10.64], R15 ;  /* 0x0000000f0a008986 */ /* 0x0001e2000c10150a */
[----:B------:R-:W-:Y:S02]  /*5160*/  F2FP.SATFINITE.E5M2.F32.PACK_AB_MERGE_C R41, RZ, R41, RZ ;  /* 0x00000029ff29723e */ /* 0x000fe400048060ff */
[----:B------:R-:W-:-:S02]  /*5170*/  LOP3.LUT R5, R5, 0x1f, RZ, 0xc0, !PT ;  /* 0x0000001f05057812 */ /* 0x000fc400078ec0ff */
[----:B------:R-:W-:Y:S02]  /*5180*/  F2FP.SATFINITE.E5M2.F32.PACK_AB_MERGE_C R44, RZ, R44, RZ ;  /* 0x0000002cff2c723e */ /* 0x000fe400048060ff */
        /* <DEDUP_REMOVED lines=23> */
.L_x_17700:
[----:B------:R-:W-:Y:S05]  /*5300*/  BSYNC B0 ;  /* 0x0000000000007941 */ /* 0x000fea0003800000 */
.L_x_17699:
        /* <DEDUP_REMOVED lines=9> */
.L_x_17702:
[----:B------:R-:W-:Y:S05]  /*53a0*/  BSYNC B0 ;  /* 0x0000000000007941 */ /* 0x000fea0003800000 */
.L_x_17701:
[----:B------:R-:W-:Y:S01]  /*53b0*/  BSSY B1, `(.L_x_17703) ;  /* 0x000000c000017945 */ /* 0x000fe20003800000 */
[----:B01----:R-:W-:Y:S01]  /*53c0*/  HADD2.F32 R14, -RZ, R32.H0_H0 ;  /* 0x20000020ff0e7230 */ /* 0x003fe20000004100 */
[----:B------:R-:W-:Y:S02]  /*53d0*/  LEA.HI.X R13, R8, R0, R9, 0x2, P3 ;  /* 0x00000000080d7211 */ /* 0x000fe400018f1409 */
[----:B------:R-:W-:Y:S05]  /*53e0*/  @P1 BRA `(.L_x_17704) ;  /* 0x0000000000101947 */ /* 0x000fea0003800000 */
[----:B------:R-:W-:Y:S01]  /*53f0*/  IMAD.MOV.U32 R0, RZ, RZ, R39 ;  /* 0x000000ffff007224 */ /* 0x000fe200078e0027 */
[----:B------:R-:W-:-:S07]  /*5400*/  MOV R50, 0x5420 ;  /* 0x0000542000327802 */ /* 0x000fce0000000f00 */
[----:B-----5:R-:W-:Y:S05]  /*5410*/  CALL.REL.NOINC `($__internal_463_$__cuda_sm20_rcp_rn_f32_slowpath) ;  /* 0x00000030002c7944 */ /* 0x020fea0003c00000 */
[----:B------:R-:W-:Y:S05]  /*5420*/  BRA `(.L_x_17705) ;  /* 0x0000000000107947 */ /* 0x000fea0003800000 */
.L_x_17704:
[----:B------:R-:W0:Y:S02]  /*5430*/  MUFU.RCP R0, R39 ;  /* 0x0000002700007308 */ /* 0x000e240000001000 */
[----:B0-----:R-:W-:-:S04]  /*5440*/  FFMA R15, R39, R0, -1 ;  /* 0xbf800000270f7423 */ /* 0x001fc80000000000 */
[----:B------:R-:W-:-:S04]  /*5450*/  FADD.FTZ R15, -R15, -RZ ;  /* 0x800000ff0f0f7221 */ /* 0x000fc80000010100 */
[----:B------:R-:W-:-:S07]  /*5460*/  FFMA R45, R0, R15, R0 ;  /* 0x0000000f002d7223 */ /* 0x000fce0000000000 */
.L_x_17705:
[----:B------:R-:W-:Y:S05]  /*5470*/  BSYNC B1 ;  /* 0x0000000000017941 */ /* 0x000fea0003800000 */
.L_x_17703:
        /* <DEDUP_REMOVED lines=25> */
.L_x_17707:
[----:B------:R-:W0:Y:S02]  /*5610*/  MUFU.RCP R45, R22 ;  /* 0x00000016002d7308 */ /* 0x000e240000001000 */
[----:B0-----:R-:W-:-:S04]  /*5620*/  FFMA R0, R22, R45, -1 ;  /* 0xbf80000016007423 */ /* 0x001fc8000000002d */
[----:B------:R-:W-:-:S04]  /*5630*/  FADD.FTZ R0, -R0, -RZ ;  /* 0x800000ff00007221 */ /* 0x000fc80000010100 */
[----:B------:R-:W-:-:S07]  /*5640*/  FFMA R45, R45, R0, R45 ;  /* 0x000000002d2d7223 */ /* 0x000fce000000002d */
.L_x_17708:
[----:B------:R-:W-:Y:S05]  /*5650*/  BSYNC B1 ;  /* 0x0000000000017941 */ /* 0x000fea0003800000 */
.L_x_17706:
        /* <DEDUP_REMOVED lines=23> */
[----:B-----5:R-:W-:Y:S05]  /*57d0*/  CALL.REL.NOINC `($__internal_463_$__cuda_sm20_rcp_rn_f32_slowpath) ;  /* 0x0000002c003c7944 */ /* 0x020fea0003c00000 */
[----:B------:R-:W-:Y:S05]  /*57e0*/  BRA `(.L_x_17711) ;  /* 0x0000000000107947 */ /* 0x000fea0003800000 */
.L_x_17710:
[----:B------:R-:W0:Y:S02]  /*57f0*/  MUFU.RCP R45, R22 ;  /* 0x00000016002d7308 */ /* 0x000e240000001000 */
[----:B0-----:R-:W-:-:S04]  /*5800*/  FFMA R0, R22, R45, -1 ;  /* 0xbf80000016007423 */ /* 0x001fc8000000002d */
[----:B------:R-:W-:-:S04]  /*5810*/  FADD.FTZ R0, -R0, -RZ ;  /* 0x800000ff00007221 */ /* 0x000fc80000010100 */
[----:B------:R-:W-:-:S07]  /*5820*/  FFMA R45, R45, R0, R45 ;  /* 0x000000002d2d7223 */ /* 0x000fce000000002d */
.L_x_17711:
[----:B------:R-:W-:Y:S05]  /*5830*/  BSYNC B1 ;  /* 0x0000000000017941 */ /* 0x000fea0003800000 */
.L_x_17709:
        /* <DEDUP_REMOVED lines=25> */
.L_x_17713:
[----:B------:R-:W0:Y:S02]  /*59d0*/  MUFU.RCP R45, R22 ;  /* 0x00000016002d7308 */ /* 0x000e240000001000 */
[----:B0-----:R-:W-:-:S04]  /*59e0*/  FFMA R0, R22, R45, -1 ;  /* 0xbf80000016007423 */ /* 0x001fc8000000002d */
[----:B------:R-:W-:-:S04]  /*59f0*/  FADD.FTZ R0, -R0, -RZ ;  /* 0x800000ff00007221 */ /* 0x000fc80000010100 */
[----:B------:R-:W-:-:S07]  /*5a00*/  FFMA R45, R45, R0, R45 ;  /* 0x000000002d2d7223 */ /* 0x000fce000000002d */
.L_x_17714:
[----:B------:R-:W-:Y:S05]  /*5a10*/  BSYNC B1 ;  /* 0x0000000000017941 */ /* 0x000fea0003800000 */
.L_x_17712:
        /* <DEDUP_REMOVED lines=23> */
[----:B------:R-:W-:Y:S05]  /*5b90*/  CALL.REL.NOINC `($__internal_463_$__cuda_sm20_rcp_rn_f32_slowpath) ;  /* 0x00000028004c7944 */ /* 0x000fea0003c00000 */
[----:B------:R-:W-:Y:S05]  /*5ba0*/  BRA `(.L_x_17717) ;  /* 0x0000000000107947 */ /* 0x000fea0003800000 */
.L_x_17716:
[----:B------:R-:W0:Y:S02]  /*5bb0*/  MUFU.RCP R45, R42 ;  /* 0x0000002a002d7308 */ /* 0x000e240000001000 */
[----:B0-----:R-:W-:-:S04]  /*5bc0*/  FFMA R0, R42, R45, -1 ;  /* 0xbf8000002a007423 */ /* 0x001fc8000000002d */
[----:B------:R-:W-:-:S04]  /*5bd0*/  FADD.FTZ R0, -R0, -RZ ;  /* 0x800000ff00007221 */ /* 0x000fc80000010100 */
[----:B------:R-:W-:-:S07]  /*5be0*/  FFMA R45, R45, R0, R45 ;  /* 0x000000002d2d7223 */ /* 0x000fce000000002d */
.L_x_17717:
[----:B------:R-:W-:Y:S05]  /*5bf0*/  BSYNC B1 ;  /* 0x0000000000017941 */ /* 0x000fea0003800000 */
.L_x_17715:
        /* <DEDUP_REMOVED lines=23> */
[----:B------:R-:W-:Y:S05]  /*5d70*/  CALL.REL.NOINC `($__internal_463_$__cuda_sm20_rcp_rn_f32_slowpath) ;  /* 0x0000002400d47944 */ /* 0x000fea0003c00000 */
[----:B------:R-:W-:Y:S05]  /*5d80*/  BRA `(.L_x_17720) ;  /* 0x0000000000107947 */ /* 0x000fea0003800000 */
.L_x_17719:
[----:B------:R-:W0:Y:S02]  /*5d90*/  MUFU.RCP R45, R42 ;  /* 0x0000002a002d7308 */ /* 0x000e240000001000 */
[----:B0-----:R-:W-:-:S04]  /*5da0*/  FFMA R0, R42, R45, -1 ;  /* 0xbf8000002a007423 */ /* 0x001fc8000000002d */
[----:B------:R-:W-:-:S04]  /*5db0*/  FADD.FTZ R0, -R0, -RZ ;  /* 0x800000ff00007221 */ /* 0x000fc80000010100 */
[----:B------:R-:W-:-:S07]  /*5dc0*/  FFMA R45, R45, R0, R45 ;  /* 0x000000002d2d7223 */ /* 0x000fce000000002d */
.L_x_17720:
[----:B------:R-:W-:Y:S05]  /*5dd0*/  BSYNC B1 ;  /* 0x0000000000017941 */ /* 0x000fea0003800000 */
.L_x_17718:
        /* <DEDUP_REMOVED lines=25> */
.L_x_17722:
[----:B------:R-:W0:Y:S02]  /*5f70*/  MUFU.RCP R45, R42 ;  /* 0x0000002a002d7308 */ /* 0x000e240000001000 */
[----:B0-----:R-:W-:-:S04]  /*5f80*/  FFMA R0, R42, R45, -1 ;  /* 0xbf8000002a007423 */ /* 0x001fc8000000002d */
[----:B------:R-:W-:-:S04]  /*5f90*/  FADD.FTZ R0, -R0, -RZ ;  /* 0x800000ff00007221 */ /* 0x000fc80000010100 */
[----:B------:R-:W-:-:S07]  /*5fa0*/  FFMA R45, R45, R0, R45 ;  /* 0x000000002d2d7223 */ /* 0x000fce000000002d */
.L_x_17723:
[----:B------:R-:W-:Y:S05]  /*5fb0*/  BSYNC B1 ;  /* 0x0000000000017941 */ /* 0x000fea0003800000 */
.L_x_17721:
        /* <DEDUP_REMOVED lines=26> */
[----:B------:R-:W-:Y:S05]  /*6160*/  CALL.REL.NOINC `($__internal_463_$__cuda_sm20_rcp_rn_f32_slowpath) ;  /* 0x0000002000d87944 */ /* 0x000fea0003c00000 */
[----:B------:R-:W-:Y:S05]  /*6170*/  BRA `(.L_x_17726) ;  /* 0x0000000000107947 */ /* 0x000fea0003800000 */
.L_x_17725:
[----:B------:R-:W0:Y:S02]  /*6180*/  MUFU.RCP R45, R44 ;  /* 0x0000002c002d7308 */ /* 0x000e240000001000 */
[----:B0-----:R-:W-:-:S04]  /*6190*/  FFMA R0, R44, R45, -1 ;  /* 0xbf8000002c007423 */ /* 0x001fc8000000002d */
[----:B------:R-:W-:-:S04]  /*61a0*/  FADD.FTZ R0, -R0, -RZ ;  /* 0x800000ff00007221 */ /* 0x000fc80000010100 */
[----:B------:R-:W-:-:S07]  /*61b0*/  FFMA R45, R45, R0, R45 ;  /* 0x000000002d2d7223 */ /* 0x000fce000000002d */
.L_x_17726:
[----:B------:R-:W-:Y:S05]  /*61c0*/  BSYNC B1 ;  /* 0x0000000000017941 */ /* 0x000fea0003800000 */
.L_x_17724:
        /* <DEDUP_REMOVED lines=15> */
[----:B------:R-:W-:Y:S01]  /*62c0*/  F2FP.SATFINITE.E5M2.F32.PACK_AB_MERGE_C R14, RZ, R14, RZ ;  /* 0x0000000eff0e723e */ /* 0x000fe200048060ff */
[----:B------:R-:W0:Y:S01]  /*62d0*/  S2R R7, SR_CTAID.X ;  /* 0x0000000000077919 */ /* 0x000e220000002500 */
[----:B------:R-:W-:Y:S01]  /*62e0*/  F2FP.SATFINITE.E5M2.F32.PACK_AB_MERGE_C R23, RZ, R32, RZ ;  /* 0x00000020ff17723e */ /* 0x000fe200048060ff */
[----:B------:R-:W-:Y:S01]  /*62f0*/  BSSY B0, `(.L_x_17727) ;  /* 0x0000029000007945 */ /* 0x000fe20003800000 */
[----:B------:R-:W-:Y:S01]  /*6300*/  F2FP.SATFINITE.E5M2.F32.PACK_AB_MERGE_C R35, RZ, R16, RZ ;  /* 0x00000010ff23723e */ /* 0x000fe200048060ff */
[----:B------:R-:W1:Y:S01]  /*6310*/  S2R R5, SR_TID.X ;  /* 0x0000000000057919 */ /* 0x000e620000002100 */
[----:B------:R-:W-:-:S02]  /*6320*/  F2FP.SATFINITE.E5M2.F32.PACK_AB_MERGE_C R32, RZ, R0, RZ ;  /* 0x00000000ff20723e */ /* 0x000fc400048060ff */
[----:B------:R-:W-:Y:S02]  /*6330*/  LOP3.LUT R0, R14, 0xff, RZ, 0xc0, !PT ;  /* 0x000000ff0e007812 */ /* 0x000fe400078ec0ff */
[----:B------:R-:W-:Y:S02]  /*6340*/  @!P0 PRMT R33, R23, 0x7604, R14 ;  /* 0x0000760417218816 */ /* 0x000fe4000000000e */
[----:B------:R-:W-:Y:S02]  /*6350*/  LOP3.LUT R15, R35, 0xffff, RZ, 0xc0, !PT ;  /* 0x0000ffff230f7812 */ /* 0x000fe400078ec0ff */
[----:B------:R-:W-:Y:S02]  /*6360*/  LOP3.LUT R14, R23, 0xff, RZ, 0xc0, !PT ;  /* 0x000000ff170e7812 */ /* 0x000fe400078ec0ff */
[----:B------:R-:W-:Y:S02]  /*6370*/  F2FP.SATFINITE.E5M2.F32.PACK_AB_MERGE_C R39, RZ, R25, RZ ;  /* 0x00000019ff27723e */ /* 0x000fe400048060ff */
        /* <DEDUP_REMOVED lines=21> */
[----:B------:R-:W-:Y:S01]  /*64d0*/  F2FP.SATFINITE.E5M2.F32.PACK_AB_MERGE_C R32, RZ, R16, RZ ;  /* 0x00000010ff20723e */ /* 0x000fe200048060ff */
        /* <DEDUP_REMOVED lines=10> */
.L_x_17728:
[----:B------:R-:W-:Y:S05]  /*6580*/  BSYNC B0 ;  /* 0x0000000000007941 */ /* 0x000fea0003800000 */
.L_x_17727:
[----:B------:R-:W-:Y:S01]  /*6590*/  BSSY B0, `(.L_x_17729) ;  /* 0x000000b000007945 */ /* 0x000fe20003800000 */
[----:B0-2---:R-:W-:Y:S02]  /*65a0*/  F2FP.SATFINITE.E5M2.F32.PACK_AB_MERGE_C R14, RZ, R19, RZ ;  /* 0x00000013ff0e723e */ /* 0x005fe400048060ff */
        /* <DEDUP_REMOVED lines=9> */
.L_x_17730:
[----:B------:R-:W-:Y:S05]  /*6640*/  BSYNC B0 ;  /* 0x0000000000007941 */ /* 0x000fea0003800000 */
.L_x_17729:
        /* <DEDUP_REMOVED lines=98> */
.L_x_17735:
        /* <DEDUP_REMOVED lines=51> */
.L_x_17734:
[----:B------:R-:W-:Y:S05]  /*6fa0*/  BSYNC B1 ;  /* 0x0000000000017941 */ /* 0x000fea0003800000 */
.L_x_17733:
        /* <DEDUP_REMOVED lines=15> */
.L_x_17737:
[----:B------:R-:W-:Y:S05]  /*70a0*/  BSYNC B1 ;  /* 0x0000000000017941 */ /* 0x000fea0003800000 */
.L_x_17736:
        /* <DEDUP_REMOVED lines=28> */
.L_x_17732:
[----:B------:R-:W-:Y:S05]  /*7270*/  BSYNC B0 ;  /* 0x0000000000007941 */ /* 0x000fea0003800000 */
.L_x_17731:
        /* <DEDUP_REMOVED lines=34> */
.L_x_17743:
        /* <DEDUP_REMOVED lines=53> */
.L_x_17742:
[----:B0-----:R-:W-:-:S07]  /*77f0*/  VIADD R3, R24, 0x5 ;  /* 0x0000000518037836 */ /* 0x001fce0000000000 */
.L_x_17741:
[----:B------:R-:W-:Y:S05]  /*7800*/  BSYNC B1 ;  /* 0x0000000000017941 */ /* 0x000fea0003800000 */
.L_x_17740:
        /* <DEDUP_REMOVED lines=17> */
.L_x_17745:
[----:B------:R-:W-:Y:S05]  /*7920*/  BSYNC B1 ;  /* 0x0000000000017941 */ /* 0x000fea0003800000 */
.L_x_17744:
        /* <DEDUP_REMOVED lines=24> */
.L_x_17739:
[----:B------:R-:W-:Y:S05]  /*7ab0*/  BSYNC B0 ;  /* 0x0000000000007941 */ /* 0x000fea0003800000 */
.L_x_17738:
        /* <DEDUP_REMOVED lines=42> */
.L_x_17756:
[----:B--2---:R-:W-:-:S07]  /*7d60*/  FMNMX R5, R2, R5, !PT ;  /* 0x0000000502057209 */ /* 0x004fce0007800000 */
.L_x_17748:
[----:B------:R-:W-:Y:S05]  /*7d70*/  BSYNC B0 ;  /* 0x0000000000007941 */ /* 0x000fea0003800000 */
.L_x_17747:
[----:B------:R-:W-:Y:S01]  /*7d80*/  ISETP.NE.AND P0, PT, R8, RZ, PT ;  /* 0x000000ff0800720c */ /* 0x000fe20003f05270 */
[----:B------:R-:W-:-:S12]  /*7d90*/  BSSY B0, `(.L_x_17746) ;  /* 0x0000004000007945 */ /* 0x000fd80003800000 */
[----:B------:R-:W-:Y:S05]  /*7da0*/  @P0 BRA `(.L_x_17750) ;  /* 0x0000000000080947 */ /* 0x000fea0003800000 */
[----:B0-----:R-:W0:Y:S02]  /*7db0*/  LDC.64 R2, c[0x0][0x238] ;  /* 0x00008e00ff027b82 */ /* 0x001e240000000a00 */
[----:B0-----:R2:W-:Y:S02]  /*7dc0*/  REDG.E.MAX.S32.STRONG.GPU desc[UR10][R2.64], R5 ;  /* 0x000000050200798e */ /* 0x0015e4000d10e38a */
.L_x_17750:
[----:B------:R-:W-:Y:S05]  /*7dd0*/  BSYNC B0 ;  /* 0x0000000000007941 */ /* 0x000fea0003800000 */
.L_x_17746:
        /* <DEDUP_REMOVED lines=13> */
[----:B012---:R-:W-:Y:S05]  /*7eb0*/  CALL.REL.NOINC `($__internal_463_$__cuda_sm20_rcp_rn_f32_slowpath) ;  /* 0x0000000400847944 */ /* 0x007fea0003c00000 */
[----:B------:R-:W-:Y:S05]  /*7ec0*/  BRA `(.L_x_17752) ;  /* 0x0000000000107947 */ /* 0x000fea0003800000 */
.L_x_17751:
[----:B------:R-:W0:Y:S02]  /*7ed0*/  MUFU.RCP R0, R21 ;  /* 0x0000001500007308 */ /* 0x000e240000001000 */
[----:B0-2---:R-:W-:-:S04]  /*7ee0*/  FFMA R2, R0, R21, -1 ;  /* 0xbf80000000027423 */ /* 0x005fc80000000015 */
[----:B------:R-:W-:-:S04]  /*7ef0*/  FADD.FTZ R45, -R2, -RZ ;  /* 0x800000ff022d7221 */ /* 0x000fc80000010100 */
[----:B------:R-:W-:-:S07]  /*7f00*/  FFMA R45, R0, R45, R0 ;  /* 0x0000002d002d7223 */ /* 0x000fce0000000000 */
.L_x_17752:
[----:B------:R-:W0:Y:S02]  /*7f10*/  LDC.64 R2, c[0x0][0x240] ;  /* 0x00009000ff027b82 */ /* 0x000e240000000a00 */
[----:B0-----:R-:W-:Y:S01]  /*7f20*/  STG.E desc[UR10][R2.64], R45 ;  /* 0x0000002d02007986 */ /* 0x001fe2000c10190a */
[----:B------:R-:W-:Y:S05]  /*7f30*/  EXIT ;  /* 0x000000000000794d */ /* 0x000fea0003800000 */
.L_x_17749:
[----:B------:R-:W-:Y:S01]  /*7f40*/  HFMA2.MMA R9, -RZ, RZ, 0, 1.847743988037109375e-06 ;  /* 0x0000001fff097435 */ /* 0x000fe200000001ff */
[----:B------:R-:W-:Y:S02]  /*7f50*/  IMAD.MOV.U32 R7, RZ, RZ, 0x4 ;  /* 0x00000004ff077424 */ /* 0x000fe400078e00ff */
[----:B------:R-:W-:-:S08]  /*7f60*/  IMAD.MOV.U32 R4, RZ, RZ, -0x1 ;  /* 0xffffffffff047424 */ /* 0x000fd000078e00ff */
[----:B012---:R-:W-:Y:S05]  /*7f70*/  WARPSYNC.COLLECTIVE R4, `(.L_x_17753) ;  /* 0x0000000004087348 */ /* 0x007fea0003c00000 */
[----:B--2---:R2:W3:Y:S02]  /*7f80*/  SHFL.DOWN P0, R5, R0, R7, R9 ;  /* 0x0800000700057389 */ /* 0x0044e40000000009 */
[----:B0123--:R-:W-:Y:S01]  /*7f90*/  ENDCOLLECTIVE ;  /* 0x000000000000791b */ /* 0x00ffe20003800000 */
.L_x_17753:
[----:B------:R-:W-:Y:S01]  /*7fa0*/  HFMA2.MMA R7, -RZ, RZ, 0, 1.1920928955078125e-07 ;  /* 0x00000002ff077435 */ /* 0x000fe200000001ff */
[----:B------:R-:W-:-:S04]  /*7fb0*/  MOV R3, R5 ;  /* 0x0000000500037202 */ /* 0x000fc80000000f00 */
[----:B------:R-:W-:-:S05]  /*7fc0*/  FMNMX R3, R3, R0, !PT ;  /* 0x0000000003037209 */ /* 0x000fca0007800000 */
[----:B------:R-:W-:-:S07]  /*7fd0*/  IMAD.MOV.U32 R0, RZ, RZ, R3 ;  /* 0x000000ffff007224 */ /* 0x000fce00078e0003 */
[----:B------:R-:W-:Y:S05]  /*7fe0*/  WARPSYNC.COLLECTIVE R4, `(.L_x_17754) ;  /* 0x0000000004087348 */ /* 0x000fea0003c00000 */
[----:B------:R0:W1:Y:S02]  /*7ff0*/  SHFL.DOWN P0, R5, R0, R7, R9 ;  /* 0x0800000700057389 */ /* 0x0000640000000009 */
[----:B01----:R-:W-:Y:S01]  /*8000*/  ENDCOLLECTIVE ;  /* 0x000000000000791b */ /* 0x003fe20003800000 */
.L_x_17754:
[----:B------:R-:W-:Y:S02]  /*8010*/  IMAD.MOV.U32 R7, RZ, RZ, 0x1 ;  /* 0x00000001ff077424 */ /* 0x000fe400078e00ff */
[----:B------:R-:W-:-:S05]  /*8020*/  IMAD.MOV.U32 R2, RZ, RZ, R5 ;  /* 0x000000ffff027224 */ /* 0x000fca00078e0005 */
[----:B------:R-:W-:-:S04]  /*8030*/  FMNMX R2, R3, R2, !PT ;  /* 0x0000000203027209 */ /* 0x000fc80007800000 */
[----:B------:R-:W-:-:S07]  /*8040*/  MOV R0, R2 ;  /* 0x0000000200007202 */ /* 0x000fce0000000f00 */
[----:B------:R-:W-:Y:S05]  /*8050*/  WARPSYNC.COLLECTIVE R4, `(.L_x_17755) ;  /* 0x0000000004087348 */ /* 0x000fea0003c00000 */
[----:B------:R0:W1:Y:S02]  /*8060*/  SHFL.DOWN P0, R5, R0, R7, R9 ;  /* 0x0800000700057389 */ /* 0x0000640000000009 */
[----:B01----:R-:W-:Y:S01]  /*8070*/  ENDCOLLECTIVE ;  /* 0x000000000000791b */ /* 0x003fe20003800000 */
.L_x_17755:
[----:B------:R-:W-:Y:S05]  /*8080*/  BRA `(.L_x_17756) ;  /* 0xfffffffc00347947 */ /* 0x000fea000383ffff */
        .weak           $__internal_462_$__cuda_sm20_div_u64
        .type           $__internal_462_$__cuda_sm20_div_u64,@function
        .size           $__internal_462_$__cuda_sm20_div_u64,($__internal_463_$__cuda_sm20_rcp_rn_f32_slowpath - $__internal_462_$__cuda_sm20_div_u64)
$__internal_462_$__cuda_sm20_div_u64:
        /* <DEDUP_REMOVED lines=67> */
[----:B------:R-:W-:Y:S06]  /*84c0*/  RET.REL.NODEC R4 `(_ZN18transformer_engine6detail38cast_transpose_fused_kernel_notalignedILb0ELb1ELb0EfNS_16CTDBiasDActParamI6__halfS3_13__nv_fp8_e5m2fEELi2ELi4ENS_5EmptyEXadL_ZNS_5dsiluIffEET_T0_RKS6_EEEEvT3_mmm) ;  /* 0xffffff7804cc7950 */ /* 0x000fec0003c3ffff */
        .weak           $__internal_463_$__cuda_sm20_rcp_rn_f32_slowpath
        .type           $__internal_463_$__cuda_sm20_rcp_rn_f32_slowpath,@function
        .size           $__internal_463_$__cuda_sm20_rcp_rn_f32_slowpath,(.L_x_34948 - $__internal_463_$__cuda_sm20_rcp_rn_f32_slowpath)
$__internal_463_$__cuda_sm20_rcp_rn_f32_slowpath:
        /* <DEDUP_REMOVED lines=15> */
.L_x_17758:
        /* <DEDUP_REMOVED lines=33> */
.L_x_17760:
[----:B------:R0:W1:Y:S02]  /*87d0*/  MUFU.RCP R45, R0 ;  /* 0x00000000002d7308 */ /* 0x0000640000001000 */
.L_x_17759:
[----:B------:R-:W-:Y:S05]  /*87e0*/  BSYNC B0 ;  /* 0x0000000000007941 */ /* 0x000fea0003800000 */
.L_x_17757:
[----:B------:R-:W-:-:S04]  /*87f0*/  MOV R51, 0x0 ;  /* 0x0000000000337802 */ /* 0x000fc80000000f00 */
[----:B01----:R-:W-:Y:S05]  /*8800*/  RET.REL.NODEC R50 `(_ZN18transformer_engine6detail38cast_transpose_fused_kernel_notalignedILb0ELb1ELb0EfNS_16CTDBiasDActParamI6__halfS3_13__nv_fp8_e5m2fEELi2ELi4ENS_5EmptyEXadL_ZNS_5dsiluIffEET_T0_RKS6_EEEEvT3_mmm) ;  /* 0xffffff7432fc7950 */ /* 0x003fea0003c3ffff */
.L_x_17761:
        /* <DEDUP_REMOVED lines=15> */
.L_x_34948:


//--------------------- .text._ZN18transformer_engine6detail38cast_transpose_fused_kernel_notalignedILb0ELb1ELb0EfNS_16CTDBiasDActParamI6__halfS3_13__nv_bfloat16fEELi2ELi2ENS_5EmptyEXadL_ZNS_5dsiluIffEET_T0_RKS6_EEEEvT3_mmm --------------------------
	.section	.text._ZN18transformer_engine6detail38cast_transpose_fused_kernel_notalignedILb0ELb1ELb0EfNS_16CTDBiasDActParamI6__halfS3_13__nv_bfloat16fEELi2ELi2ENS_5EmptyEXadL_ZNS_5dsiluIffEET_T0_RKS6_EEEEvT3_mmm,"ax",@progbits
	.align	128
        .global         _ZN18transformer_engine6detail38cast_transpose_fused_kernel_notalignedILb0ELb1ELb0EfNS_16CTDBiasDActParamI6__halfS3_13__nv_bfloat16fEELi2ELi2ENS_5EmptyEXadL_ZNS_5dsiluIffEET_T0_RKS6_EEEEvT3_mmm
        .type           _ZN18transformer_engine6detail38cast_transpose_fused_kernel_notalignedILb0ELb1ELb0EfNS_16CTDBiasDActParamI6__halfS3_13__nv_bfloat16fEELi2ELi2ENS_5EmptyEXadL_ZNS_5dsiluIffEET_T0_RKS6_EEEEvT3_mmm,@function
        .size           _ZN18transformer_engine6detail38cast_transpose_fused_kernel_notalignedILb0ELb1ELb0EfNS_16CTDBiasDActParamI6__halfS3_13__nv_bfloat16fEELi2ELi2ENS_5EmptyEXadL_ZNS_5dsiluIffEET_T0_RKS6_EEEEvT3_mmm,(.L_x_34950 - _ZN18transformer_engine6detail38cast_transpose_fused_kernel_notalignedILb0ELb1ELb0EfNS_16CTDBiasDActParamI6__halfS3_13__nv_bfloat16fEELi2ELi2ENS_5EmptyEXadL_ZNS_5dsiluIffEET_T0_RKS6_EEEEvT3_mmm)
        .other          _ZN18transformer_engine6detail38cast_transpose_fused_kernel_notalignedILb0ELb1ELb0EfNS_16CTDBiasDActParamI6__halfS3_13__nv_bfloat16fEELi2ELi2ENS_5EmptyEXadL_ZNS_5dsiluIffEET_T0_RKS6_EEEEvT3_mmm,@"STO_CUDA_ENTRY STV_DEFAULT"
_ZN18transformer_engine6detail38cast_transpose_fused_kernel_notalignedILb0ELb1ELb0EfNS_16CTDBiasDActParamI6__halfS3_13__nv_bfloat16fEELi2ELi2ENS_5EmptyEXadL_ZNS_5dsiluIffEET_T0_RKS6_EEEEvT3_mmm:
.text._ZN18transformer_engine6detail38cast_transpose_fused_kernel_notalignedILb0ELb1ELb0EfNS_16CTDBiasDActParamI6__halfS3_13__nv_bfloat16fEELi2ELi2ENS_5EmptyEXadL_ZNS_5dsiluIffEET_T0_RKS6_EEEEvT3_mmm:
        /* <DEDUP_REMOVED lines=19> */
[----:B------:R-:W-:Y:S05]  /*0130*/  CALL.REL.NOINC `($__internal_464_$__cuda_sm20_div_u64) ;  /* 0x0000004800807944 */ /* 0x000fea0003c00000 */
        /* <DEDUP_REMOVED lines=8> */
.L_x_17762:
        /* <DEDUP_REMOVED lines=22> */
.L_x_17763:
[----:B------:R-:W0:Y:S01]  /*0320*/  LDC.64 R12, c[0x0][0x258] ;  /* 0x00009600ff0c7b82 */ /* 0x000e220000000a00 */
[----:B------:R-:W-:Y:S01]  /*0330*/  ULDC.64 UR4, c[0x0][0x260] ;  /* 0x0000980000047ab9 */ /* 0x000fe20000000a00 */
[----:B------:R-:W-:Y:S01]  /*0340*/  SHF.L.U64.HI R2, R30, 0x5, R31 ;  /* 0x000000051e027819 */ /* 0x000fe2000001021f */
[----:B------:R-:W-:Y:S01]  /*0350*/  USHF.R.U64 UR10, UR4, 0x1, UR5 ;  /* 0x00000001040a7899 */ /* 0x000fe20008001205 */
[----:B------:R-:W-:Y:S01]  /*0360*/  SHF.L.U64.HI R3, R46, 0x5, R43 ;  /* 0x000000052e037819 */ /* 0x000fe2000001022b */
[----:B------:R-:W-:Y:S01]  /*0370*/  USHF.R.U32.HI UR11, URZ, 0x1, UR5 ;  /* 0x000000013f0b7899 */ /* 0x000fe20008011605 */
[--C-:B------:R-:W-:Y:S01]  /*0380*/  SHF.R.U32.HI R26, RZ, 0x5, R29.reuse ;  /* 0x00000005ff1a7819 */ /* 0x100fe2000001161d */
        /* <DEDUP_REMOVED lines=13> */
[----:B------:R-:W-:Y:S01]  /*0460*/  LOP3.LUT R21, R26, 0x1f, RZ, 0xc0, !PT ;  /* 0x0000001f1a157812 */ /* 0x000fe200078ec0ff */
[----:B------:R-:W-:Y:S01]  /*0470*/  VIADD R4, R24, 0x1 ;  /* 0x0000000118047836 */ /* 0x000fe20000000000 */
[--C-:B0-----:R-:W-:Y:S01]  /*0480*/  SHF.R.U64 R27, R12, 0x1, R13.reuse ;  /* 0x000000010c1b7819 */ /* 0x101fe2000000120d */
[-C--:B------:R-:W-:Y:S01]  /*0490*/  IMAD R2, R31, R12.reuse, RZ ;  /* 0x0000000c1f027224 */ /* 0x080fe200078e02ff */
[----:B------:R-:W-:Y:S01]  /*04a0*/  SHF.R.U32.HI R28, RZ, 0x1, R13 ;  /* 0x00000001ff1c7819 */ /* 0x000fe2000001160d */
[----:B------:R-:W-:Y:S01]  /*04b0*/  IMAD.WIDE.U32 R10, R30, R12, R42 ;  /* 0x0000000c1e0a7225 */ /* 0x000fe200078e002a */
[----:B------:R-:W-:Y:S02]  /*04c0*/  LEA R22, P0, -R46, R27, 0x5 ;  /* 0x0000001b2e167211 */ /* 0x000fe400078029ff */
[----:B------:R-:W-:Y:S01]  /*04d0*/  SEL R23, R23, 0x20, P1 ;  /* 0x0000002017177807 */ /* 0x000fe20000800000 */
[----:B------:R-:W-:Y:S01]  /*04e0*/  IMAD.WIDE.U32 R44, R27, R25, RZ ;  /* 0x000000191b2c7225 */ /* 0x000fe200078e00ff */
[----:B------:R-:W-:-:S02]  /*04f0*/  IADD3.X R3, R28, ~R3, RZ, P0, !PT ;  /* 0x800000031c037210 */ /* 0x000fc400007fe4ff */
[----:B------:R-:W-:Y:S01]  /*0500*/  ISETP.LT.U32.AND P0, PT, R22, 0x20, PT ;  /* 0x000000201600780c */ /* 0x000fe20003f01070 */
[----:B------:R-:W-:Y:S01]  /*0510*/  IMAD R9, R30, R13, R2 ;  /* 0x0000000d1e097224 */ /* 0x000fe200078e0202 */
[----:B------:R-:W-:Y:S01]  /*0520*/  IADD3 R6, P2, R21, R44, RZ ;  /* 0x0000002c15067210 */ /* 0x000fe20007f5e0ff */
[----:B------:R-:W-:Y:S01]  /*0530*/  IMAD R35, R28, R25, RZ ;  /* 0x000000191c237224 */ /* 0x000fe200078e02ff */
[----:B------:R-:W-:Y:S01]  /*0540*/  ISETP.LT.U32.AND.EX P0, PT, R3, RZ, PT, P0 ;  /* 0x000000ff0300720c */ /* 0x000fe20003f01100 */
[----:B------:R-:W-:Y:S01]  /*0550*/  IMAD.IADD R9, R11, 0x1, R9 ;  /* 0x000000010b097824 */ /* 0x000fe200078e0209 */
[----:B------:R-:W-:Y:S01]  /*0560*/  SHF.L.U32 R7, R10, 0x7, RZ ;  /* 0x000000070a077819 */ /* 0x000fe200000006ff */
[----:B------:R-:W-:Y:S01]  /*0570*/  IMAD.IADD R35, R45, 0x1, R35 ;  /* 0x000000012d237824 */ /* 0x000fe200078e0223 */
[----:B------:R-:W-:Y:S02]  /*0580*/  SEL R22, R22, 0x20, P0 ;  /* 0x0000002016167807 */ /* 0x000fe40000000000 */
[----:B------:R-:W-:-:S02]  /*0590*/  ISETP.GE.U32.AND P0, PT, R24, R23, PT ;  /* 0x000000171800720c */ /* 0x000fc40003f06070 */
[----:B------:R-:W-:Y:S02]  /*05a0*/  IADD3 R20, P1, R7, UR6, RZ ;  /* 0x0000000607147c10 */ /* 0x000fe4000ff3e0ff */
[----:B------:R-:W-:Y:S02]  /*05b0*/  ISETP.LT.U32.AND P0, PT, R21, R22, !P0 ;  /* 0x000000161500720c */ /* 0x000fe40004701070 */
[----:B------:R-:W-:Y:S02]  /*05c0*/  SHF.L.U64.HI R8, R10, 0x7, R9 ;  /* 0x000000070a087819 */ /* 0x000fe40000010209 */
[----:B------:R-:W-:Y:S02]  /*05d0*/  IADD3.X R5, RZ, R35, RZ, P2, !PT ;  /* 0x00000023ff057210 */ /* 0x000fe400017fe4ff */
[----:B------:R-:W-:Y:S01]  /*05e0*/  IADD3.X R18, R8, UR7, RZ, P1, !PT ;  /* 0x0000000708127c10 */ /* 0x000fe20008ffe4ff */
[----:B------:R-:W-:Y:S01]  /*05f0*/  ULDC.64 UR6, c[0x0][0x230] ;  /* 0x00008c0000067ab9 */ /* 0x000fe20000000a00 */
[----:B------:R-:W-:-:S04]  /*0600*/  IADD3 R19, R26, -0x1, RZ ;  /* 0xffffffff1a137810 */ /* 0x000fc80007ffe0ff */
[----:B------:R-:W-:Y:S01]  /*0610*/  LOP3.LUT R19, R19, 0x1f, RZ, 0xc0, !PT ;  /* 0x0000001f13137812 */ /* 0x000fe200078ec0ff */
[C---:B------:R-:W-:Y:S01]  /*0620*/  @P0 IMAD.SHL.U32 R36, R6.reuse, 0x4, RZ ;  /* 0x0000000406240824 */ /* 0x040fe200078e00ff */
[----:B------:R-:W-:Y:S01]  /*0630*/  @P0 SHF.L.U64.HI R37, R6, 0x2, R5 ;  /* 0x0000000206250819 */ /* 0x000fe20000010205 */
[----:B------:R-:W-:-:S03]  /*0640*/  @!P0 IMAD.MOV.U32 R2, RZ, RZ, RZ ;  /* 0x000000ffff028224 */ /* 0x000fc600078e00ff */
[----:B------:R-:W-:-:S05]  /*0650*/  @P0 IADD3 R16, P1, R36, R20, RZ ;  /* 0x0000001424100210 */ /* 0x000fca0007f3e0ff */
[----:B------:R-:W-:Y:S01]  /*0660*/  @P0 IMAD.X R17, R37, 0x1, R18, P1 ;  /* 0x0000000125110824 */ /* 0x000fe200008e0612 */
[C---:B------:R-:W-:Y:S02]  /*0670*/  IADD3 R14, P3, R19.reuse, R44, RZ ;  /* 0x0000002c130e7210 */ /* 0x040fe40007f7e0ff */
[----:B------:R-:W-:Y:S02]  /*0680*/  ISETP.GE.U32.AND P1, PT, R4, R23, PT ;  /* 0x000000170400720c */ /* 0x000fe40003f26070 */
[----:B------:R0:W2:Y:S01]  /*0690*/  @P0 LDG.E R2, desc[UR8][R16.64] ;  /* 0x0000000810020981 */ /* 0x0000a2000c1e1900 */
[----:B------:R-:W-:Y:S02]  /*06a0*/  IADD3.X R15, RZ, R35, RZ, P3, !PT ;  /* 0x00000023ff0f7210 */ /* 0x000fe40001ffe4ff */
[----:B------:R-:W-:Y:S02]  /*06b0*/  ISETP.LT.U32.AND P1, PT, R19, R22, !P1 ;  /* 0x000000161300720c */ /* 0x000fe40004f21070 */
[----:B------:R-:W-:-:S04]  /*06c0*/  ISETP.NE.U32.AND P2, PT, RZ, UR6, PT ;  /* 0x00000006ff007c0c */ /* 0x000fc8000bf45070 */
[----:B------:R-:W-:Y:S01]  /*06d0*/  ISETP.NE.AND.EX P2, PT, RZ, UR7, PT, P2 ;  /* 0x00000007ff007c0c */ /* 0x000fe2000bf45320 */
[----:B------:R-:W-:Y:S01]  /*06e0*/  IMAD R43, R43, UR4, RZ ;  /* 0x000000042b2b7c24 */ /* 0x000fe2000f8e02ff */
[----:B0-----:R-:W-:Y:S01]  /*06f0*/  IADD3 R17, P3, R7, UR12, RZ ;  /* 0x0000000c07117c10 */ /* 0x001fe2000ff7e0ff */
[----:B------:R-:W-:Y:S01]  /*0700*/  ULDC.64 UR6, c[0x0][0x228] ;  /* 0x00008a0000067ab9 */ /* 0x000fe20000000a00 */
[----:B------:R-:W-:Y:S02]  /*0710*/  @P0 IADD3 R7, P4, R6, R27, RZ ;  /* 0x0000001b06070210 */ /* 0x000fe40007f9e0ff */
[----:B------:R-:W-:Y:S01]  /*0720*/  IADD3.X R16, R8, UR13, RZ, P3, !PT ;  /* 0x0000000d08107c10 */ /* 0x000fe20009ffe4ff */
[----:B------:R-:W-:Y:S01]  /*0730*/  @P1 IMAD R11, R28, 0x3, RZ ;  /* 0x000000031c0b1824 */ /* 0x000fe200078e02ff */
[----:B------:R-:W-:Y:S01]  /*0740*/  @P0 IADD3 R36, P3, R36, R17, RZ ;  /* 0x0000001124240210 */ /* 0x000fe20007f7e0ff */
[----:B------:R-:W-:Y:S01]  /*0750*/  @P0 IMAD.X R4, R5, 0x1, R28, P4 ;  /* 0x0000000105040824 */ /* 0x000fe200020e061c */
[----:B------:R-:W-:-:S02]  /*0760*/  @P1 LOP3.LUT R3, R12, 0xfffffffe, RZ, 0xc0, !PT ;  /* 0xfffffffe0c031812 */ /* 0x000fc400078ec0ff */
[----:B------:R-:W-:Y:S01]  /*0770*/  @P1 LOP3.LUT R41, R13, 0x3fffffff, RZ, 0xc0, !PT ;  /* 0x3fffffff0d291812 */ /* 0x000fe200078ec0ff */
[----:B------:R-:W-:Y:S01]  /*0780*/  @P0 IMAD.X R37, R37, 0x1, R16, P3 ;  /* 0x0000000125250824 */ /* 0x000fe200018e0610 */
[----:B------:R-:W-:Y:S02]  /*0790*/  @P0 SHF.L.U64.HI R47, R7, 0x2, R4 ;  /* 0x00000002072f0819 */ /* 0x000fe40000010204 */
[----:B------:R-:W-:Y:S02]  /*07a0*/  @!P0 MOV R4, RZ ;  /* 0x000000ff00048202 */ /* 0x000fe40000000f00 */
[----:B------:R-:W-:Y:S02]  /*07b0*/  @P1 IADD3 R40, P5, R3, R14, RZ ;  /* 0x0000000e03281210 */ /* 0x000fe40007fbe0ff */
[----:B------:R-:W-:Y:S02]  /*07c0*/  @P0 SHF.L.U32 R7, R7, 0x2, RZ ;  /* 0x0000000207070819 */ /* 0x000fe400000006ff */
[----:B------:R0:W3:Y:S01]  /*07d0*/  @P0 LDG.E R4, desc[UR8][R36.64] ;  /* 0x0000000824040981 */ /* 0x0000e2000c1e1900 */
[--C-:B------:R-:W-:Y:S01]  /*07e0*/  @P1 IMAD.X R41, R41, 0x1, R15.reuse, P5 ;  /* 0x0000000129291824 */ /* 0x100fe200028e060f */
[----:B------:R-:W-:Y:S01]  /*07f0*/  @P0 IADD3 R12, P3, R7, R17, RZ ;  /* 0x00000011070c0210 */ /* 0x000fe20007f7e0ff */
[----:B------:R-:W-:-:S04]  /*0800*/  @P1 IMAD.WIDE.U32 R14, R27, 0x3, R14 ;  /* 0x000000031b0e1825 */ /* 0x000fc800078e000e */
[----:B------:R-:W-:Y:S01]  /*0810*/  @P1 IMAD.IADD R11, R15, 0x1, R11 ;  /* 0x000000010f0b1824 */ /* 0x000fe200078e020b */
[----:B------:R-:W-:Y:S01]  /*0820*/  @P1 SHF.L.U64.HI R41, R40, 0x2, R41 ;  /* 0x0000000228291819 */ /* 0x000fe20000010229 */
[C---:B------:R-:W-:Y:S02]  /*0830*/  @P1 IMAD.SHL.U32 R3, R14.reuse, 0x4, RZ ;  /* 0x000000040e031824 */ /* 0x040fe400078e00ff */
[----:B------:R-:W-:Y:S01]  /*0840*/  @P0 IMAD.X R13, R47, 0x1, R16, P3 ;  /* 0x000000012f0d0824 */ /* 0x000fe200018e0610 */
[----:B------:R-:W-:Y:S01]  /*0850*/  @P1 SHF.L.U64.HI R11, R14, 0x2, R11 ;  /* 0x000000020e0b1819 */ /* 0x000fe2000001020b */
[----:B------:R-:W-:Y:S01]  /*0860*/  @P1 IMAD.SHL.U32 R40, R40, 0x4, RZ ;  /* 0x0000000428281824 */ /* 0x000fe200078e00ff */
[----:B------:R-:W-:Y:S02]  /*0870*/  @P0 IADD3 R14, P3, R7, R20, RZ ;  /* 0x00000014070e0210 */ /* 0x000fe40007f7e0ff */
[----:B------:R-:W-:Y:S02]  /*0880*/  @!P0 MOV R8, RZ ;  /* 0x000000ff00088202 */ /* 0x000fe40000000f00 */
[----:B------:R-:W-:Y:S01]  /*0890*/  @!P0 MOV R7, RZ ;  /* 0x000000ff00078202 */ /* 0x000fe20000000f00 */
[----:B------:R-:W-:Y:S01]  /*08a0*/  @P0 IMAD.X R15, R47, 0x1, R18, P3 ;  /* 0x000000012f0f0824 */ /* 0x000fe200018e0612 */
[----:B------:R-:W-:-:S02]  /*08b0*/  @P1 IADD3 R48, P3, R40, R17, RZ ;  /* 0x0000001128301210 */ /* 0x000fc40007f7e0ff */
[-C--:B------:R-:W-:Y:S01]  /*08c0*/  @P1 IADD3 R40, P4, R40, R20.reuse, RZ ;  /* 0x0000001428281210 */ /* 0x080fe20007f9e0ff */
[----:B------:R1:W5:Y:S01]  /*08d0*/  @P0 LDG.E R8, desc[UR8][R12.64] ;  /* 0x000000080c080981 */ /* 0x000362000c1e1900 */
[----:B------:R-:W-:Y:S01]  /*08e0*/  @!P1 MOV R50, RZ ;  /* 0x000000ff00329202 */ /* 0x000fe20000000f00 */
[C---:B------:R-:W-:Y:S02]  /*08f0*/  @P1 IMAD.X R49, R41.reuse, 0x1, R16, P3 ;  /* 0x0000000129311824 */ /* 0x040fe400018e0610 */
[----:B------:R4:W5:Y:S01]  /*0900*/  @P0 LDG.E R7, desc[UR8][R14.64] ;  /* 0x000000080e070981 */ /* 0x000962000c1e1900 */
[----:B------:R-:W-:Y:S01]  /*0910*/  @P1 IMAD.X R41, R41, 0x1, R18, P4 ;  /* 0x0000000129291824 */ /* 0x000fe200020e0612 */
[C---:B0-----:R-:W-:Y:S02]  /*0920*/  @P1 IADD3 R36, P0, R3.reuse, R17, RZ ;  /* 0x0000001103241210 */ /* 0x041fe40007f1e0ff */
[----:B-1----:R-:W-:Y:S02]  /*0930*/  @P1 IADD3 R12, P3, R3, R20, RZ ;  /* 0x00000014030c1210 */ /* 0x002fe40007f7e0ff */
[----:B------:R0:W5:Y:S01]  /*0940*/  @P1 LDG.E R50, desc[UR8][R40.64] ;  /* 0x0000000828321981 */ /* 0x000162000c1e1900 */
[----:B----4-:R-:W-:-:S02]  /*0950*/  IMAD.MOV.U32 R14, RZ, RZ, 0x3bbb989d ;  /* 0x3bbb989dff0e7424 */ /* 0x010fc400078e00ff */
[C---:B------:R-:W-:Y:S02]  /*0960*/  @P1 IMAD.X R37, R11.reuse, 0x1, R16, P0 ;  /* 0x000000010b251824 */ /* 0x040fe400000e0610 */
[----:B------:R-:W-:Y:S02]  /*0970*/  @P1 IMAD.X R13, R11, 0x1, R18, P3 ;  /* 0x000000010b0d1824 */ /* 0x000fe400018e0612 */
[----:B0-----:R-:W-:Y:S01]  /*0980*/  IMAD.MOV.U32 R40, RZ, RZ, 0x437c0000 ;  /* 0x437c0000ff287424 */ /* 0x001fe200078e00ff */
[----:B------:R-:W-:Y:S01]  /*0990*/  @!P1 MOV R34, RZ ;  /* 0x000000ff00229202 */ /* 0x000fe20000000f00 */
[----:B------:R-:W0:Y:S05]  /*09a0*/  @P2 LDC.64 R38, c[0x0][0x230] ;  /* 0x00008c00ff262b82 */ /* 0x000e2a0000000a00 */
[----:B------:R1:W5:Y:S01]  /*09b0*/  @P1 LDG.E R34, desc[UR8][R36.64] ;  /* 0x0000000824221981 */ /* 0x000362000c1e1900 */
[----:B------:R-:W-:Y:S01]  /*09c0*/  @!P1 IMAD.MOV.U32 R47, RZ, RZ, RZ ;  /* 0x000000ffff2f9224 */ /* 0x000fe200078e00ff */
[----:B------:R-:W-:Y:S01]  /*09d0*/  MOV R15, 0x3f800000 ;  /* 0x3f800000000f7802 */ /* 0x000fe20000000f00 */
[----:B------:R-:W-:-:S04]  /*09e0*/  @!P1 IMAD.MOV.U32 R42, RZ, RZ, RZ ;  /* 0x000000ffff2a9224 */ /* 0x000fc800078e00ff */
[----:B------:R4:W5:Y:S01]  /*09f0*/  @P1 LDG.E R47, desc[UR8][R12.64] ;  /* 0x000000080c2f1981 */ /* 0x000962000c1e1900 */
[----:B------:R-:W-:Y:S02]  /*0a00*/  IMAD R43, R46, UR5, R43 ;  /* 0x000000052e2b7c24 */ /* 0x000fe4000f8e022b */
[C---:B-1----:R-:W-:Y:S01]  /*0a10*/  IMAD.SHL.U32 R37, R10.reuse, 0x40, RZ ;  /* 0x000000400a257824 */ /* 0x042fe200078e00ff */
[----:B------:R1:W5:Y:S01]  /*0a20*/  @P1 LDG.E R42, desc[UR8][R48.64] ;  /* 0x00000008302a1981 */ /* 0x000362000c1e1900 */
[----:B----4-:R-:W-:Y:S01]  /*0a30*/  MOV R13, R31 ;  /* 0x0000001f000d7202 */ /* 0x010fe20000000f00 */
[----:B------:R-:W-:Y:S01]  /*0a40*/  IMAD.MOV.U32 R12, RZ, RZ, R30 ;  /* 0x000000ffff0c7224 */ /* 0x000fe200078e001e */
[----:B------:R-:W-:Y:S01]  /*0a50*/  SHF.L.U64.HI R10, R10, 0x6, R9 ;  /* 0x000000060a0a7819 */ /* 0x000fe20000010209 */
[----:B0-----:R1:W5:Y:S02]  /*0a60*/  @P2 LDG.E R15, desc[UR8][R38.64] ;  /* 0x00000008260f2981 */ /* 0x001364000c1e1900 */
[----:B------:R-:W-:Y:S01]  /*0a70*/  IMAD.WIDE.U32 R12, R46, UR4, R12 ;  /* 0x000000042e0c7c25 */ /* 0x000fe2000f8e000c */
[----:B------:R-:W-:-:S03]  /*0a80*/  ULDC.64 UR4, c[0x0][0x220] ;  /* 0x0000880000047ab9 */ /* 0x000fc60000000a00 */
[----:B------:R-:W-:Y:S01]  /*0a90*/  IMAD.IADD R9, R13, 0x1, R43 ;  /* 0x000000010d097824 */ /* 0x000fe200078e022b */
[----:B------:R-:W-:Y:S01]  /*0aa0*/  LEA R13, P1, R37, UR4, 0x1 ;  /* 0x00000004250d7c11 */ /* 0x000fe2000f8208ff */
[----:B------:R-:W-:Y:S01]  /*0ab0*/  BSSY B1, `(.L_x_17764) ;  /* 0x000001c000017945 */ /* 0x000fe20003800000 */
[----:B------:R-:W-:Y:S01]  /*0ac0*/  SHF.L.U32 R0, R0, 0x5, RZ ;  /* 0x0000000500007819 */ /* 0x000fe200000006ff */
[----:B--2---:R-:W-:-:S05]  /*0ad0*/  HADD2.F32 R3, -RZ, R2.H0_H0 ;  /* 0x20000002ff037230 */ /* 0x004fca0000004100 */
        /* <DEDUP_REMOVED lines=11> */
[C---:B------:R-:W-:Y:S02]  /*0b90*/  LEA R14, P2, R12.reuse, UR6, 0x7 ;  /* 0x000000060c0e7c11 */ /* 0x040fe4000f8438ff */
[----:B------:R-:W-:Y:S02]  /*0ba0*/  LEA.HI.X R11, R37, UR5, R10, 0x1, P1 ;  /* 0x00000005250b7c11 */ /* 0x000fe400088f0c0a */
[----:B------:R-:W-:Y:S01]  /*0bb0*/  LEA.HI.X R12, R12, UR7, R9, 0x7, P2 ;  /* 0x000000070c0c7c11 */ /* 0x000fe200090f3c09 */
[----:B---3--:R-:W-:Y:S01]  /*0bc0*/  HADD2.F32 R40, -RZ, R4.H0_H0 ;  /* 0x20000004ff287230 */ /* 0x008fe20000004100 */
[----:B------:R-:W-:-:S05]  /*0bd0*/  LOP3.LUT R10, R0, 0xffffffe0, R29, 0xe2, !PT ;  /* 0xffffffe0000a7812 */ /* 0x000fca00078ee21d */
[----:B-1----:R-:W-:Y:S05]  /*0be0*/  @P0 BRA `(.L_x_17765) ;  /* 0x0000000000100947 */ /* 0x002fea0003800000 */
[----:B------:R-:W-:Y:S01]  /*0bf0*/  IMAD.MOV.U32 R0, RZ, RZ, R36 ;  /* 0x000000ffff007224 */ /* 0x000fe200078e0024 */
[----:B------:R-:W-:-:S07]  /*0c00*/  MOV R36, 0xc20 ;  /* 0x00000c2000247802 */ /* 0x000fce0000000f00 */
[----:B-----5:R-:W-:Y:S05]  /*0c10*/  CALL.REL.NOINC `($__internal_465_$__cuda_sm20_rcp_rn_f32_slowpath) ;  /* 0x0000004000d47944 */ /* 0x020fea0003c00000 */
[----:B------:R-:W-:Y:S05]  /*0c20*/  BRA `(.L_x_17766) ;  /* 0x0000000000107947 */ /* 0x000fea0003800000 */
.L_x_17765:
[----:B------:R-:W0:Y:S02]  /*0c30*/  MUFU.RCP R39, R36 ;  /* 0x0000002400277308 */ /* 0x000e240000001000 */
[----:B0-----:R-:W-:-:S04]  /*0c40*/  FFMA R0, R36, R39, -1 ;  /* 0xbf80000024007423 */ /* 0x001fc80000000027 */
[----:B------:R-:W-:-:S04]  /*0c50*/  FADD.FTZ R0, -R0, -RZ ;  /* 0x800000ff00007221 */ /* 0x000fc80000010100 */
[----:B------:R-:W-:-:S07]  /*0c60*/  FFMA R39, R39, R0, R39 ;  /* 0x0000000027277223 */ /* 0x000fce0000000027 */
.L_x_17766:
[----:B------:R-:W-:Y:S05]  /*0c70*/  BSYNC B1 ;  /* 0x0000000000017941 */ /* 0x000fea0003800000 */
.L_x_17764:
        /* <DEDUP_REMOVED lines=23> */
[----:B-----5:R-:W-:Y:S05]  /*0df0*/  CALL.REL.NOINC `($__internal_465_$__cuda_sm20_rcp_rn_f32_slowpath) ;  /* 0x00000040005c7944 */ /* 0x020fea0003c00000 */
[----:B------:R-:W-:Y:S05]  /*0e00*/  BRA `(.L_x_17769) ;  /* 0x0000000000107947 */ /* 0x000fea0003800000 */
.L_x_17768:
[----:B------:R-:W0:Y:S02]  /*0e10*/  MUFU.RCP R39, R38 ;  /* 0x0000002600277308 */ /* 0x000e240000001000 */
[----:B0-----:R-:W-:-:S04]  /*0e20*/  FFMA R0, R38, R39, -1 ;  /* 0xbf80000026007423 */ /* 0x001fc80000000027 */
[----:B------:R-:W-:-:S04]  /*0e30*/  FADD.FTZ R0, -R0, -RZ ;  /* 0x800000ff00007221 */ /* 0x000fc80000010100 */
[----:B------:R-:W-:-:S07]  /*0e40*/  FFMA R39, R39, R0, R39 ;  /* 0x0000000027277223 */ /* 0x000fce0000000027 */
.L_x_17769:
[----:B------:R-:W-:Y:S05]  /*0e50*/  BSYNC B1 ;  /* 0x0000000000017941 */ /* 0x000fea0003800000 */
.L_x_17767:
        /* <DEDUP_REMOVED lines=23> */
[----:B------:R-:W-:Y:S05]  /*0fd0*/  CALL.REL.NOINC `($__internal_465_$__cuda_sm20_rcp_rn_f32_slowpath) ;  /* 0x0000003c00e47944 */ /* 0x000fea0003c00000 */
[----:B------:R-:W-:Y:S05]  /*0fe0*/  BRA `(.L_x_17772) ;  /* 0x0000000000107947 */ /* 0x000fea0003800000 */
.L_x_17771:
[----:B------:R-:W0:Y:S02]  /*0ff0*/  MUFU.RCP R39, R38 ;  /* 0x0000002600277308 */ /* 0x000e240000001000 */
[----:B0-----:R-:W-:-:S04]  /*1000*/  FFMA R0, R38, R39, -1 ;  /* 0xbf80000026007423 */ /* 0x001fc80000000027 */
[----:B------:R-:W-:-:S04]  /*1010*/  FADD.FTZ R0, -R0, -RZ ;  /* 0x800000ff00007221 */ /* 0x000fc80000010100 */
[----:B------:R-:W-:-:S07]  /*1020*/  FFMA R39, R39, R0, R39 ;  /* 0x0000000027277223 */ /* 0x000fce0000000027 */
.L_x_17772:
[----:B------:R-:W-:Y:S05]  /*1030*/  BSYNC B1 ;  /* 0x0000000000017941 */ /* 0x000fea0003800000 */
.L_x_17770:
        /* <DEDUP_REMOVED lines=23> */
[----:B------:R-:W-:Y:S05]  /*11b0*/  CALL.REL.NOINC `($__internal_465_$__cuda_sm20_rcp_rn_f32_slowpath) ;  /* 0x0000003c006c7944 */ /* 0x000fea0003c00000 */
[----:B------:R-:W-:Y:S05]  /*11c0*/  BRA `(.L_x_17775) ;  /* 0x0000000000107947 */ /* 0x000fea0003800000 */
.L_x_17774:
[----:B------:R-:W0:Y:S02]  /*11d0*/  MUFU.RCP R39, R38 ;  /* 0x0000002600277308 */ /* 0x000e240000001000 */
[----:B0-----:R-:W-:-:S04]  /*11e0*/  FFMA R0, R38, R39, -1 ;  /* 0xbf80000026007423 */ /* 0x001fc80000000027 */
[----:B------:R-:W-:-:S04]  /*11f0*/  FADD.FTZ R0, -R0, -RZ ;  /* 0x800000ff00007221 */ /* 0x000fc80000010100 */
[----:B------:R-:W-:-:S07]  /*1200*/  FFMA R39, R39, R0, R39 ;  /* 0x0000000027277223 */ /* 0x000fce0000000027 */
.L_x_17775:
[----:B------:R-:W-:Y:S05]  /*1210*/  BSYNC B1 ;  /* 0x0000000000017941 */ /* 0x000fea0003800000 */
.L_x_17773:
[CC--:B------:R-:W-:Y:S01]  /*1220*/  ISETP.GE.U32.AND P0, PT, R24.reuse, R23.reuse, PT ;  /* 0x000000171800720c */ /* 0x0c0fe20003f06070 */
[----:B------:R-:W-:Y:S01]  /*1230*/  VIADD R8, R24, 0x2 ;  /* 0x0000000218087836 */ /* 0x000fe20000000000 */
[----:B------:R-:W-:Y:S01]  /*1240*/  IADD3 R9, R26, 0x1e, RZ ;  /* 0x0000001e1a097810 */ /* 0x000fe20007ffe0ff */
[----:B------:R-:W-:Y:S01]  /*1250*/  FADD R0, -R39, 1 ;  /* 0x3f80000027007421 */ /* 0x000fe20000000100 */
[-C--:B------:R-:W-:Y:S01]  /*1260*/  ISETP.GE.U32.OR P0, PT, R21, R22.reuse, P0 ;  /* 0x000000161500720c */ /* 0x080fe20000706470 */
[----:B------:R-:W-:Y:S01]  /*1270*/  ULDC.64 UR4, c[0x0][0x258] ;  /* 0x0000960000047ab9 */ /* 0x000fe20000000a00 */
[----:B------:R-:W-:Y:S01]  /*1280*/  ISETP.GE.U32.AND P1, PT, R8, R23, PT ;  /* 0x000000170800720c */ /* 0x000fe20003f26070 */
[----:B------:R-:W-:Y:S01]  /*1290*/  ULOP3.LUT UR4, UR4, 0xfffffffe, URZ, 0xc0, !UPT ;  /* 0xfffffffe04047892 */ /* 0x000fe2000f8ec03f */
[----:B------:R-:W-:Y:S01]  /*12a0*/  LOP3.LUT R9, R9, 0x1f, RZ, 0xc0, !PT ;  /* 0x0000001f09097812 */ /* 0x000fe200078ec0ff */
[----:B------:R-:W-:Y:S01]  /*12b0*/  FMUL R0, R0, R39 ;  /* 0x0000002700007220 */ /* 0x000fe20000400000 */
[-C--:B------:R-:W-:Y:S01]  /*12c0*/  FMUL R48, R4, R15.reuse ;  /* 0x0000000f04307220 */ /* 0x080fe20000400000 */
[----:B------:R-:W-:Y:S01]  /*12d0*/  FMUL R56, R2, R15 ;  /* 0x0000000f02387220 */ /* 0x000fe20000400000 */
[----:B------:R-:W-:Y:S01]  /*12e0*/  ISETP.LT.U32.AND P1, PT, R9, R22, !P1 ;  /* 0x000000160900720c */ /* 0x000fe20004f21070 */
[----:B------:R-:W-:Y:S01]  /*12f0*/  FFMA R0, R7, R0, R39 ;  /* 0x0000000007007223 */ /* 0x000fe20000000027 */
[----:B------:R-:W-:-:S03]  /*1300*/  IADD3 R44, P3, R44, UR4, RZ ;  /* 0x000000042c2c7c10 */ /* 0x000fc6000ff7e0ff */
[C---:B------:R-:W-:Y:S01]  /*1310*/  @!P0 LEA R36, P2, R6.reuse, R13, 0x2 ;  /* 0x0000000d06248211 */ /* 0x040fe200078410ff */
[----:B------:R-:W-:Y:S01]  /*1320*/  FMUL R0, R3, R0 ;  /* 0x0000000003007220 */ /* 0x000fe20000400000 */
[----:B------:R-:W-:Y:S01]  /*1330*/  @!P0 IADD3 R8, P4, R6, R27, RZ ;  /* 0x0000001b06088210 */ /* 0x000fe20007f9e0ff */
[----:B------:R-:W-:Y:S01]  /*1340*/  FMUL R3, R40, R15 ;  /* 0x0000000f28037220 */ /* 0x000fe20000400000 */
[----:B------:R-:W-:Y:S01]  /*1350*/  @!P0 LEA.HI.X R37, R6, R11, R5, 0x2, P2 ;  /* 0x0000000b06258211 */ /* 0x000fe200010f1405 */
[----:B------:R-:W-:Y:S01]  /*1360*/  FMUL R41, R0, R15 ;  /* 0x0000000f00297220 */ /* 0x000fe20000400000 */
[----:B------:R-:W-:Y:S01]  /*1370*/  IADD3.X R35, R35, UR5, RZ, P3, !PT ;  /* 0x0000000523237c10 */ /* 0x000fe20009ffe4ff */
[----:B------:R-:W-:Y:S01]  /*1380*/  @!P0 IMAD.X R5, R5, 0x1, R28, P4 ;  /* 0x0000000105058824 */ /* 0x000fe200020e061c */
[----:B------:R-:W-:Y:S01]  /*1390*/  IADD3 R6, P3, R9, R44, RZ ;  /* 0x0000002c09067210 */ /* 0x000fe20007f7e0ff */
[----:B------:R-:W-:Y:S01]  /*13a0*/  @P1 IMAD R49, R28, 0x3, RZ ;  /* 0x000000031c311824 */ /* 0x000fe200078e02ff */
[----:B------:R-:W-:-:S02]  /*13b0*/  @!P0 LEA R38, P2, R8, R13, 0x2 ;  /* 0x0000000d08268211 */ /* 0x000fc400078410ff */
[----:B------:R-:W-:Y:S01]  /*13c0*/  @!P0 F2FP.BF16.F32.PACK_AB R43, R41, R56 ;  /* 0x00000038292b823e */ /* 0x000fe200000010ff */
[----:B------:R-:W-:Y:S01]  /*13d0*/  IMAD.X R7, RZ, RZ, R35, P3 ;  /* 0x000000ffff077224 */ /* 0x000fe200018e0623 */
[----:B------:R-:W-:Y:S02]  /*13e0*/  @!P0 LEA.HI.X R39, R8, R11, R5, 0x2, P2 ;  /* 0x0000000b08278211 */ /* 0x000fe400010f1405 */
[----:B------:R-:W-:Y:S02]  /*13f0*/  @P1 IADD3 R45, P2, R6, UR4, RZ ;  /* 0x00000004062d1c10 */ /* 0x000fe4000ff5e0ff */
[----:B------:R-:W-:Y:S02]  /*1400*/  @!P0 F2FP.BF16.F32.PACK_AB R5, R48, R3 ;  /* 0x000000033005823e */ /* 0x000fe400000010ff */
[----:B------:R-:W-:Y:S01]  /*1410*/  @P1 IADD3.X R8, R7, UR5, RZ, P2, !PT ;  /* 0x0000000507081c10 */ /* 0x000fe200097fe4ff */
[----:B------:R-:W-:Y:S01]  /*1420*/  @P1 IMAD.WIDE.U32 R6, R27, 0x3, R6 ;  /* 0x000000031b061825 */ /* 0x000fe200078e0006 */
[C---:B------:R-:W-:Y:S01]  /*1430*/  @P1 SHF.L.U32 R52, R45.reuse, 0x2, RZ ;  /* 0x000000022d341819 */ /* 0x040fe200000006ff */
[----:B------:R0:W-:Y:S01]  /*1440*/  @!P0 STG.E desc[UR8][R36.64], R5 ;  /* 0x0000000524008986 */ /* 0x0001e2000c101908 */
[----:B------:R-:W-:Y:S01]  /*1450*/  @P1 SHF.L.U64.HI R45, R45, 0x2, R8 ;  /* 0x000000022d2d1819 */ /* 0x000fe20000010208 */
[----:B------:R-:W-:-:S02]  /*1460*/  @!P1 IMAD.MOV.U32 R8, RZ, RZ, RZ ;  /* 0x000000ffff089224 */ /* 0x000fc400078e00ff */
[----:B------:R1:W-:Y:S01]  /*1470*/  @!P0 STG.E desc[UR8][R38.64], R43 ;  /* 0x0000002b26008986 */ /* 0x0003e2000c101908 */
[C---:B------:R-:W-:Y:S01]  /*1480*/  @P1 IADD3 R54, P0, R52.reuse, R17, RZ ;  /* 0x0000001134361210 */ /* 0x040fe20007f1e0ff */
[----:B------:R-:W-:Y:S01]  /*1490*/  @P1 IMAD.IADD R7, R49, 0x1, R7 ;  /* 0x0000000131071824 */ /* 0x000fe200078e0207 */
[----:B------:R-:W-:Y:S02]  /*14a0*/  @P1 IADD3 R52, P2, R52, R20, RZ ;  /* 0x0000001434341210 */ /* 0x000fe40007f5e0ff */
[C---:B------:R-:W-:Y:S01]  /*14b0*/  @P1 IADD3.X R55, R45.reuse, R16, RZ, P0, !PT ;  /* 0x000000102d371210 */ /* 0x040fe200007fe4ff */
[----:B------:R-:W-:Y:S02]  /*14c0*/  HADD2.F32 R49, -RZ, R50.H0_H0 ;  /* 0x20000032ff317230 */ /* 0x000fe40000004100 */
[----:B------:R-:W-:Y:S01]  /*14d0*/  IMAD.MOV.U32 R46, RZ, RZ, 0x3bbb989d ;  /* 0x3bbb989dff2e7424 */ /* 0x000fe200078e00ff */
[----:B0-----:R-:W-:Y:S01]  /*14e0*/  @P1 SHF.L.U64.HI R5, R6, 0x2, R7 ;  /* 0x0000000206051819 */ /* 0x001fe20000010207 */
[----:B------:R0:W5:Y:S01]  /*14f0*/  @P1 LDG.E R8, desc[UR8][R54.64] ;  /* 0x0000000836081981 */ /* 0x000162000c1e1900 */
[----:B------:R-:W-:-:S02]  /*1500*/  @P1 IMAD.X R53, R45, 0x1, R18, P2 ;  /* 0x000000012d351824 */ /* 0x000fc400010e0612 */
[----:B-1----:R-:W-:Y:S01]  /*1510*/  FFMA.SAT R43, -R49, R46, 0.5 ;  /* 0x3f000000312b7423 */ /* 0x002fe2000000212e */
[----:B------:R-:W-:Y:S01]  /*1520*/  @P1 IMAD.SHL.U32 R6, R6, 0x4, RZ ;  /* 0x0000000406061824 */ /* 0x000fe200078e00ff */
[----:B------:R-:W-:Y:S01]  /*1530*/  @!P1 MOV R7, RZ ;  /* 0x000000ff00079202 */ /* 0x000fe20000000f00 */
[----:B0-----:R-:W-:-:S03]  /*1540*/  HFMA2.MMA R54, -RZ, RZ, 3.7421875, 0 ;  /* 0x437c0000ff367435 */ /* 0x001fc600000001ff */
[----:B------:R-:W-:Y:S02]  /*1550*/  @P1 IADD3 R38, P0, R6, R17, RZ ;  /* 0x0000001106261210 */ /* 0x000fe40007f1e0ff */
[----:B------:R-:W5:Y:S05]  /*1560*/  @P1 LDG.E R7, desc[UR8][R52.64] ;  /* 0x0000000834071981 */ /* 0x000f6a000c1e1900 */
[----:B------:R-:W-:-:S04]  /*1570*/  FFMA.RM R43, R43, R54, 12582913 ;  /* 0x4b4000012b2b7423 */ /* 0x000fc80000004036 */
[----:B------:R-:W-:-:S04]  /*1580*/  FADD R46, R43, -12583039 ;  /* 0xcb40007f2b2e7421 */ /* 0x000fc80000000000 */
[----:B------:R-:W-:-:S04]  /*1590*/  FFMA R46, -R49, 1.4426950216293334961, -R46 ;  /* 0x3fb8aa3b312e7823 */ /* 0x000fc8000000092e */
[----:B------:R-:W-:-:S04]  /*15a0*/  FFMA R45, -R49, 1.925963033500011079e-08, R46 ;  /* 0x32a57060312d7823 */ /* 0x000fc8000000012e */
[----:B------:R-:W0:Y:S01]  /*15b0*/  MUFU.EX2 R46, R45 ;  /* 0x0000002d002e7308 */ /* 0x000e220000000800 */
[----:B------:R-:W-:Y:S01]  /*15c0*/  @P1 IADD3 R36, P2, R6, R20, RZ ;  /* 0x0000001406241210 */ /* 0x000fe20007f5e0ff */
[----:B------:R-:W-:Y:S02]  /*15d0*/  @!P1 IMAD.MOV.U32 R6, RZ, RZ, RZ ;  /* 0x000000ffff069224 */ /* 0x000fe400078e00ff */
[C---:B------:R-:W-:Y:S01]  /*15e0*/  @P1 IMAD.X R39, R5.reuse, 0x1, R16, P0 ;  /* 0x0000000105271824 */ /* 0x040fe200000e0610 */
[----:B------:R-:W-:Y:S01]  /*15f0*/  @P1 IADD3.X R37, R5, R18, RZ, P2, !PT ;  /* 0x0000001205251210 */ /* 0x000fe200017fe4ff */
[----:B------:R-:W-:Y:S02]  /*1600*/  IMAD.SHL.U32 R43, R43, 0x800000, RZ ;  /* 0x008000002b2b7824 */ /* 0x000fe400078e00ff */
[----:B------:R-:W-:Y:S01]  /*1610*/  @!P1 IMAD.MOV.U32 R5, RZ, RZ, RZ ;  /* 0x000000ffff059224 */ /* 0x000fe200078e00ff */
[----:B------:R0:W5:Y:S05]  /*1620*/  @P1 LDG.E R6, desc[UR8][R38.64] ;  /* 0x0000000826061981 */ /* 0x00016a000c1e1900 */
[----:B------:R1:W5:Y:S01]  /*1630*/  @P1 LDG.E R5, desc[UR8][R36.64] ;  /* 0x0000000824051981 */ /* 0x000362000c1e1900 */
[----:B0-----:R-:W-:-:S04]  /*1640*/  FFMA R38, R43, R46, 1 ;  /* 0x3f8000002b267423 */ /* 0x001fc8000000002e */
[----:B-1----:R-:W-:-:S05]  /*1650*/  VIADD R36, R38, 0x1800000 ;  /* 0x0180000026247836 */ /* 0x002fca0000000000 */
[----:B------:R-:W-:-:S04]  /*1660*/  LOP3.LUT R36, R36, 0x7f800000, RZ, 0xc0, !PT ;  /* 0x7f80000024247812 */ /* 0x000fc800078ec0ff */
[----:B------:R-:W-:Y:S02]  /*1670*/  ISETP.GT.U32.AND P0, PT, R36, 0x1ffffff, PT ;  /* 0x01ffffff2400780c */ /* 0x000fe40003f04070 */
[----:B------:R-:W-:-:S04]  /*1680*/  FMNMX R37, RZ, |R40|, !PT ;  /* 0x40000028ff257209 */ /* 0x000fc80007800000 */
[----:B------:R-:W-:Y:S02]  /*1690*/  FMNMX R37, |R4|, R37, !PT ;  /* 0x0000002504257209 */ /* 0x000fe40007800200 */
[----:B------:R-:W-:Y:S01]  /*16a0*/  IADD3 R46, P1, R19, R44, RZ ;  /* 0x0000002c132e7210 */ /* 0x000fe20007f3e0ff */
[----:B------:R-:W-:Y:S01]  /*16b0*/  BSSY B1, `(.L_x_17776) ;  /* 0x0000011000017945 */ /* 0x000fe20003800000 */
[----:B------:R-:W-:Y:S01]  /*16c0*/  FMNMX R37, |R2|, R37, !PT ;  /* 0x0000002502257209 */ /* 0x000fe20007800200 */
[----:B------:R-:W-:Y:S01]  /*16d0*/  HADD2.F32 R40, -RZ, R42.H0_H0 ;  /* 0x2000002aff287230 */ /* 0x000fe20000004100 */
[----:B------:R-:W-:Y:S01]  /*16e0*/  F2FP.BF16.F32.PACK_AB R4, R56, R3 ;  /* 0x000000033804723e */ /* 0x000fe200000010ff */
[----:B------:R-:W-:Y:S01]  /*16f0*/  IMAD.X R45, RZ, RZ, R35, P1 ;  /* 0x000000ffff2d7224 */ /* 0x000fe200008e0623 */
[----:B------:R-:W-:Y:S02]  /*1700*/  F2FP.BF16.F32.PACK_AB R2, R41, R48 ;  /* 0x000000302902723e */ /* 0x000fe400000010ff */
[----:B------:R-:W-:-:S02]  /*1710*/  FMNMX R3, |R0|, R37, !PT ;  /* 0x0000002500037209 */ /* 0x000fc40007800200 */
[----:B------:R-:W-:Y:S01]  /*1720*/  IADD3 R48, R24, 0x1, RZ ;  /* 0x0000000118307810 */ /* 0x000fe20007ffe0ff */
[----:B------:R-:W-:Y:S06]  /*1730*/  @P0 BRA `(.L_x_17777) ;  /* 0x0000000000100947 */ /* 0x000fec0003800000 */
[----:B------:R-:W-:Y:S01]  /*1740*/  IMAD.MOV.U32 R0, RZ, RZ, R38 ;  /* 0x000000ffff007224 */ /* 0x000fe200078e0026 */
[----:B------:R-:W-:-:S07]  /*1750*/  MOV R36, 0x1770 ;  /* 0x0000177000247802 */ /* 0x000fce0000000f00 */
[----:B-----5:R-:W-:Y:S05]  /*1760*/  CALL.REL.NOINC `($__internal_465_$__cuda_sm20_rcp_rn_f32_slowpath) ;  /* 0x0000003800007944 */ /* 0x020fea0003c00000 */
[----:B------:R-:W-:Y:S05]  /*1770*/  BRA `(.L_x_17778) ;  /* 0x0000000000107947 */ /* 0x000fea0003800000 */
.L_x_17777:
[----:B------:R-:W0:Y:S02]  /*1780*/  MUFU.RCP R39, R38 ;  /* 0x0000002600277308 */ /* 0x000e240000001000 */
[----:B0-----:R-:W-:-:S04]  /*1790*/  FFMA R0, R38, R39, -1 ;  /* 0xbf80000026007423 */ /* 0x001fc80000000027 */
[----:B------:R-:W-:-:S04]  /*17a0*/  FADD.FTZ R0, -R0, -RZ ;  /* 0x800000ff00007221 */ /* 0x000fc80000010100 */
[----:B------:R-:W-:-:S07]  /*17b0*/  FFMA R39, R39, R0, R39 ;  /* 0x0000000027277223 */ /* 0x000fce0000000027 */
.L_x_17778:
[----:B------:R-:W-:Y:S05]  /*17c0*/  BSYNC B1 ;  /* 0x0000000000017941 */ /* 0x000fea0003800000 */
.L_x_17776:
        /* <DEDUP_REMOVED lines=23> */
[----:B-----5:R-:W-:Y:S05]  /*1940*/  CALL.REL.NOINC `($__internal_465_$__cuda_sm20_rcp_rn_f32_slowpath) ;  /* 0x0000003400887944 */ /* 0x020fea0003c00000 */
[----:B------:R-:W-:Y:S05]  /*1950*/  BRA `(.L_x_17781) ;  /* 0x0000000000107947 */ /* 0x000fea0003800000 */
.L_x_17780:
[----:B------:R-:W0:Y:S02]  /*1960*/  MUFU.RCP R39, R38 ;  /* 0x0000002600277308 */ /* 0x000e240000001000 */
[----:B0-----:R-:W-:-:S04]  /*1970*/  FFMA R0, R38, R39, -1 ;  /* 0xbf80000026007423 */ /* 0x001fc80000000027 */
[----:B------:R-:W-:-:S04]  /*1980*/  FADD.FTZ R0, -R0, -RZ ;  /* 0x800000ff00007221 */ /* 0x000fc80000010100 */
[----:B------:R-:W-:-:S07]  /*1990*/  FFMA R39, R39, R0, R39 ;  /* 0x0000000027277223 */ /* 0x000fce0000000027 */
.L_x_17781:
[----:B------:R-:W-:Y:S05]  /*19a0*/  BSYNC B1 ;  /* 0x0000000000017941 */ /* 0x000fea0003800000 */
.L_x_17779:
        /* <DEDUP_REMOVED lines=23> */
[----:B-----5:R-:W-:Y:S05]  /*1b20*/  CALL.REL.NOINC `($__internal_465_$__cuda_sm20_rcp_rn_f32_slowpath) ;  /* 0x0000003400107944 */ /* 0x020fea0003c00000 */
[----:B------:R-:W-:Y:S05]  /*1b30*/  BRA `(.L_x_17784) ;  /* 0x0000000000107947 */ /* 0x000fea0003800000 */
.L_x_17783:
[----:B------:R-:W0:Y:S02]  /*1b40*/  MUFU.RCP R39, R38 ;  /* 0x0000002600277308 */ /* 0x000e240000001000 */
[----:B0-----:R-:W-:-:S04]  /*1b50*/  FFMA R0, R38, R39, -1 ;  /* 0xbf80000026007423 */ /* 0x001fc80000000027 */
[----:B------:R-:W-:-:S04]  /*1b60*/  FADD.FTZ R0, -R0, -RZ ;  /* 0x800000ff00007221 */ /* 0x000fc80000010100 */
[----:B------:R-:W-:-:S07]  /*1b70*/  FFMA R39, R39, R0, R39 ;  /* 0x0000000027277223 */ /* 0x000fce0000000027 */
.L_x_17784:
[----:B------:R-:W-:Y:S05]  /*1b80*/  BSYNC B1 ;  /* 0x0000000000017941 */ /* 0x000fea0003800000 */
.L_x_17782:
        /* <DEDUP_REMOVED lines=25> */
.L_x_17786:
[----:B------:R-:W0:Y:S02]  /*1d20*/  MUFU.RCP R39, R38 ;  /* 0x0000002600277308 */ /* 0x000e240000001000 */
[----:B0-----:R-:W-:-:S04]  /*1d30*/  FFMA R0, R38, R39, -1 ;  /* 0xbf80000026007423 */ /* 0x001fc80000000027 */
[----:B------:R-:W-:-:S04]  /*1d40*/  FADD.FTZ R0, -R0, -RZ ;  /* 0x800000ff00007221 */ /* 0x000fc80000010100 */
[----:B------:R-:W-:-:S07]  /*1d50*/  FFMA R39, R39, R0, R39 ;  /* 0x0000000027277223 */ /* 0x000fce0000000027 */
.L_x_17787:
[----:B------:R-:W-:Y:S05]  /*1d60*/  BSYNC B1 ;  /* 0x0000000000017941 */ /* 0x000fea0003800000 */
.L_x_17785:
[----:B------:R-:W-:Y:S01]  /*1d70*/  ISETP.GE.U32.AND P0, PT, R48, R23, PT ;  /* 0x000000173000720c */ /* 0x000fe20003f06070 */
[----:B------:R-:W-:Y:S01]  /*1d80*/  FADD R0, -R39, 1 ;  /* 0x3f80000027007421 */ /* 0x000fe20000000100 */
[----:B------:R-:W0:Y:S01]  /*1d90*/  LDC R56, c[0x0][0x25c] ;  /* 0x00009700ff387b82 */ /* 0x000e220000000800 */
[----:B------:R-:W-:Y:S01]  /*1da0*/  IADD3 R54, P3, R44, UR4, RZ ;  /* 0x000000042c367c10 */ /* 0x000fe2000ff7e0ff */
[----:B------:R-:W-:Y:S01]  /*1db0*/  FMUL R41, R40, R15 ;  /* 0x0000000f28297220 */ /* 0x000fe20000400000 */
[----:B------:R-:W-:Y:S01]  /*1dc0*/  ISETP.GE.U32.OR P0, PT, R19, R22, P0 ;  /* 0x000000161300720c */ /* 0x000fe20000706470 */
[----:B------:R-:W-:-:S04]  /*1dd0*/  FMUL R0, R0, R39 ;  /* 0x0000002700007220 */ /* 0x000fc80000400000 */
[----:B------:R-:W-:Y:S01]  /*1de0*/  FFMA R39, R47, R0, R39 ;  /* 0x000000002f277223 */ /* 0x000fe20000000027 */
[----:B------:R-:W-:Y:S02]  /*1df0*/  VIADD R47, R26, 0x1d ;  /* 0x0000001d1a2f7836 */ /* 0x000fe40000000000 */
[----:B------:R-:W-:Y:S01]  /*1e00*/  FMUL R0, R42, R15 ;  /* 0x0000000f2a007220 */ /* 0x000fe20000400000 */
[----:B------:R-:W-:Y:S01]  /*1e10*/  FMUL R52, R34, R39 ;  /* 0x0000002722347220 */ /* 0x000fe20000400000 */
[----:B------:R-:W-:Y:S02]  /*1e20*/  IADD3 R34, R24, 0x3, RZ ;  /* 0x0000000318227810 */ /* 0x000fe40007ffe0ff */
[----:B------:R-:W-:Y:S01]  /*1e30*/  LOP3.LUT R47, R47, 0x1f, RZ, 0xc0, !PT ;  /* 0x0000001f2f2f7812 */ /* 0x000fe200078ec0ff */
[----:B------:R-:W-:Y:S01]  /*1e40*/  FMUL R51, R52, R15 ;  /* 0x0000000f34337220 */ /* 0x000fe20000400000 */
[C---:B------:R-:W-:Y:S02]  /*1e50*/  @!P0 LEA R36, P1, R46.reuse, R13, 0x2 ;  /* 0x0000000d2e248211 */ /* 0x040fe400078210ff */
[----:B------:R-:W-:-:S02]  /*1e60*/  @!P0 IADD3 R48, P2, R46, R27, RZ ;  /* 0x0000001b2e308210 */ /* 0x000fc40007f5e0ff */
[----:B------:R-:W-:Y:S01]  /*1e70*/  @!P0 LEA.HI.X R37, R46, R11, R45, 0x2, P1 ;  /* 0x0000000b2e258211 */ /* 0x000fe200008f142d */
[----:B------:R-:W-:Y:S01]  /*1e80*/  FMUL R46, R50, R15 ;  /* 0x0000000f322e7220 */ /* 0x000fe20000400000 */
[----:B------:R-:W-:Y:S01]  /*1e90*/  ISETP.GE.U32.AND P1, PT, R34, R23, PT ;  /* 0x000000172200720c */ /* 0x000fe20003f26070 */
[----:B------:R-:W-:Y:S01]  /*1ea0*/  @!P0 IMAD.X R45, R45, 0x1, R28, P2 ;  /* 0x000000012d2d8824 */ /* 0x000fe200010e061c */
[----:B0-----:R-:W-:Y:S02]  /*1eb0*/  IADD3.X R43, R35, R56, RZ, P3, !PT ;  /* 0x00000038232b7210 */ /* 0x001fe40001ffe4ff */
[C---:B------:R-:W-:Y:S02]  /*1ec0*/  ISETP.LT.U32.AND P1, PT, R47.reuse, R22, !P1 ;  /* 0x000000162f00720c */ /* 0x040fe40004f21070 */
[----:B------:R-:W-:Y:S02]  /*1ed0*/  IADD3 R34, P3, R47, R54, RZ ;  /* 0x000000362f227210 */ /* 0x000fe40007f7e0ff */
[----:B------:R-:W-:-:S02]  /*1ee0*/  @!P0 F2FP.BF16.F32.PACK_AB R49, R0, R41 ;  /* 0x000000290031823e */ /* 0x000fc400000010ff */
[C---:B------:R-:W-:Y:S01]  /*1ef0*/  @!P0 LEA R38, P2, R48.reuse, R13, 0x2 ;  /* 0x0000000d30268211 */ /* 0x040fe200078410ff */
[----:B------:R-:W-:Y:S02]  /*1f00*/  IMAD.X R35, RZ, RZ, R43, P3 ;  /* 0x000000ffff237224 */ /* 0x000fe400018e062b */
[----:B------:R0:W-:Y:S01]  /*1f10*/  @!P0 STG.E desc[UR8][R36.64], R49 ;  /* 0x0000003124008986 */ /* 0x0001e2000c101908 */
[----:B------:R-:W-:Y:S02]  /*1f20*/  @!P0 LEA.HI.X R39, R48, R11, R45, 0x2, P2 ;  /* 0x0000000b30278211 */ /* 0x000fe400010f142d */
[----:B------:R-:W-:Y:S01]  /*1f30*/  @!P0 F2FP.BF16.F32.PACK_AB R45, R51, R46 ;  /* 0x0000002e332d823e */ /* 0x000fe200000010ff */
[----:B------:R-:W1:Y:S04]  /*1f40*/  @P1 LDC R53, c[0x0][0x258] ;  /* 0x00009600ff351b82 */ /* 0x000e680000000800 */
[----:B------:R2:W-:Y:S01]  /*1f50*/  @!P0 STG.E desc[UR8][R38.64], R45 ;  /* 0x0000002d26008986 */ /* 0x0005e2000c101908 */
[----:B0-----:R-:W-:-:S04]  /*1f60*/  @P1 IMAD.WIDE.U32 R36, R27, 0x3, R34 ;  /* 0x000000031b241825 */ /* 0x001fc800078e0022 */
[----:B------:R-:W-:Y:S01]  /*1f70*/  @P1 IMAD R49, R28, 0x3, RZ ;  /* 0x000000031c311824 */ /* 0x000fe200078e02ff */
[----:B------:R-:W-:-:S03]  /*1f80*/  @P1 SHF.L.U32 R48, R36, 0x2, RZ ;  /* 0x0000000224301819 */ /* 0x000fc600000006ff */
[----:B------:R-:W-:Y:S01]  /*1f90*/  @P1 IMAD.IADD R49, R49, 0x1, R37 ;  /* 0x0000000131311824 */ /* 0x000fe200078e0225 */
[----:B--2---:R-:W-:-:S04]  /*1fa0*/  @!P1 CS2R R44, SRZ ;  /* 0x00000000002c9805 */ /* 0x004fc8000001ff00 */
[----:B------:R-:W-:Y:S02]  /*1fb0*/  @P1 SHF.L.U64.HI R49, R36, 0x2, R49 ;  /* 0x0000000224311819 */ /* 0x000fe40000010231 */
[----:B------:R-:W-:Y:S02]  /*1fc0*/  @P1 IADD3 R36, P0, R48, R17, RZ ;  /* 0x0000001130241210 */ /* 0x000fe40007f1e0ff */
[----:B-1----:R-:W-:-:S03]  /*1fd0*/  @P1 LOP3.LUT R53, R53, 0xfffffffe, RZ, 0xc0, !PT ;  /* 0xfffffffe35351812 */ /* 0x002fc600078ec0ff */
[C---:B------:R-:W-:Y:S01]  /*1fe0*/  @P1 IMAD.X R37, R49.reuse, 0x1, R16, P0 ;  /* 0x0000000131251824 */ /* 0x040fe200000e0610 */
[----:B------:R-:W-:Y:S02]  /*1ff0*/  @P1 IADD3 R48, P0, R48, R20, RZ ;  /* 0x0000001430301210 */ /* 0x000fe40007f1e0ff */
[----:B------:R-:W-:Y:S02]  /*2000*/  @P1 LOP3.LUT R39, R56, 0x3fffffff, RZ, 0xc0, !PT ;  /* 0x3fffffff38271812 */ /* 0x000fe400078ec0ff */
[----:B------:R0:W5:Y:S01]  /*2010*/  @P1 LDG.E R44, desc[UR8][R36.64] ;  /* 0x00000008242c1981 */ /* 0x000162000c1e1900 */
[----:B------:R-:W-:Y:S01]  /*2020*/  @P1 IMAD.X R49, R49, 0x1, R18, P0 ;  /* 0x0000000131311824 */ /* 0x000fe200000e0612 */
[----:B------:R-:W-:-:S04]  /*2030*/  @P1 IADD3 R53, P0, R34, R53, RZ ;  /* 0x0000003522351210 */ /* 0x000fc80007f1e0ff */
[----:B------:R-:W-:Y:S01]  /*2040*/  @P1 IADD3.X R38, R35, R39, RZ, P0, !PT ;  /* 0x0000002723261210 */ /* 0x000fe200007fe4ff */
[C---:B------:R-:W-:Y:S01]  /*2050*/  @P1 IMAD.SHL.U32 R39, R53.reuse, 0x4, RZ ;  /* 0x0000000435271824 */ /* 0x040fe200078e00ff */
[----:B------:R1:W5:Y:S02]  /*2060*/  @P1 LDG.E R45, desc[UR8][R48.64] ;  /* 0x00000008302d1981 */ /* 0x000364000c1e1900 */
[----:B------:R-:W-:Y:S02]  /*2070*/  @P1 SHF.L.U64.HI R53, R53, 0x2, R38 ;  /* 0x0000000235351819 */ /* 0x000fe40000010226 */
[C---:B0-----:R-:W-:Y:S01]  /*2080*/  @P1 IADD3 R36, P2, R39.reuse, R20, RZ ;  /* 0x0000001427241210 */ /* 0x041fe20007f5e0ff */
[----:B------:R-:W-:Y:S01]  /*2090*/  HFMA2.MMA R20, -RZ, RZ, 0.96630859375, -0.0022525787353515625 ;  /* 0x3bbb989dff147435 */ /* 0x000fe200000001ff */
[----:B------:R-:W-:Y:S01]  /*20a0*/  @P1 IADD3 R38, P0, R39, R17, RZ ;  /* 0x0000001127261210 */ /* 0x000fe20007f1e0ff */
[----:B-----5:R-:W-:Y:S02]  /*20b0*/  HADD2.F32 R17, -RZ, R7.H0_H0 ;  /* 0x20000007ff117230 */ /* 0x020fe40000004100 */
[----:B-1----:R-:W-:-:S02]  /*20c0*/  IMAD.MOV.U32 R49, RZ, RZ, 0x437c0000 ;  /* 0x437c0000ff317424 */ /* 0x002fc400078e00ff */
[----:B------:R-:W-:Y:S01]  /*20d0*/  @P1 IMAD.X R39, R53, 0x1, R16, P0 ;  /* 0x0000000135271824 */ /* 0x000fe200000e0610 */
[----:B------:R-:W-:-:S03]  /*20e0*/  @!P1 MOV R16, RZ ;  /* 0x000000ff00109202 */ /* 0x000fc60000000f00 */
[----:B------:R-:W-:-:S04]  /*20f0*/  FFMA.SAT R20, -R17, R20, 0.5 ;  /* 0x3f00000011147423 */ /* 0x000fc80000002114 */
[----:B------:R-:W-:Y:S01]  /*2100*/  FFMA.RM R20, R20, R49, 12582913 ;  /* 0x4b40000114147423 */ /* 0x000fe20000004031 */
[----:B------:R0:W5:Y:S01]  /*2110*/  @P1 LDG.E R16, desc[UR8][R38.64] ;  /* 0x0000000826101981 */ /* 0x000162000c1e1900 */
[----:B------:R-:W-:Y:S02]  /*2120*/  @P1 IMAD.X R37, R53, 0x1, R18, P2 ;  /* 0x0000000135251824 */ /* 0x000fe400010e0612 */
[----:B------:R-:W-:Y:S01]  /*2130*/  FADD R48, R20, -12583039 ;  /* 0xcb40007f14307421 */ /* 0x000fe20000000000 */
[----:B------:R-:W-:-:S03]  /*2140*/  @!P1 IMAD.MOV.U32 R18, RZ, RZ, RZ ;  /* 0x000000ffff129224 */ /* 0x000fc600078e00ff */
[C---:B------:R-:W-:Y:S01]  /*2150*/  FFMA R48, -R17.reuse, 1.4426950216293334961, -R48 ;  /* 0x3fb8aa3b11307823 */ /* 0x040fe20000000930 */
[----:B------:R-:W-:Y:S02]  /*2160*/  IMAD.SHL.U32 R20, R20, 0x800000, RZ ;  /* 0x0080000014147824 */ /* 0x000fe400078e00ff */
[----:B------:R1:W5:Y:S01]  /*2170*/  @P1 LDG.E R18, desc[UR8][R36.64] ;  /* 0x0000000824121981 */ /* 0x000362000c1e1900 */
[----:B------:R-:W-:Y:S01]  /*2180*/  FFMA R48, -R17, 1.925963033500011079e-08, R48 ;  /* 0x32a5706011307823 */ /* 0x000fe20000000130 */
[----:B------:R-:W-:Y:S01]  /*2190*/  FMNMX R3, R3, |R40|, !PT ;  /* 0x4000002803037209 */ /* 0x000fe20007800000 */
[----:B------:R-:W-:Y:S01]  /*21a0*/  BSSY B1, `(.L_x_17788) ;  /* 0x0000018000017945 */ /* 0x000fe20003800000 */
[----:B------:R-:W-:Y:S01]  /*21b0*/  F2FP.BF16.F32.PACK_AB R49, R46, R41 ;  /* 0x000000292e31723e */ /* 0x000fe200000010ff */
[----:B0-----:R0:W1:Y:S01]  /*21c0*/  MUFU.EX2 R39, R48 ;  /* 0x0000003000277308 */ /* 0x0010620000000800 */
[----:B------:R-:W-:Y:S02]  /*21d0*/  FMNMX R3, |R42|, R3, !PT ;  /* 0x000000032a037209 */ /* 0x000fe40007800200 */
[----:B------:R-:W-:-:S02]  /*21e0*/  IADD3 R42, P1, R9, R54, RZ ;  /* 0x00000036092a7210 */ /* 0x000fc40007f3e0ff */
[----:B------:R-:W-:-:S03]  /*21f0*/  FMNMX R3, |R50|, R3, !PT ;  /* 0x0000000332037209 */ /* 0x000fc60007800200 */
[----:B------:R-:W-:Y:S01]  /*2200*/  IMAD.X R40, RZ, RZ, R43, P1 ;  /* 0x000000ffff287224 */ /* 0x000fe200008e062b */
[----:B------:R-:W-:Y:S01]  /*2210*/  FMNMX R46, |R52|, R3, !PT ;  /* 0x00000003342e7209 */ /* 0x000fe20007800200 */
[----:B------:R-:W-:Y:S01]  /*2220*/  HADD2.F32 R3, -RZ, R8.H0_H0 ;  /* 0x20000008ff037230 */ /* 0x000fe20000004100 */
[----:B0-----:R-:W-:Y:S01]  /*2230*/  F2FP.BF16.F32.PACK_AB R48, R51, R0 ;  /* 0x000000003330723e */ /* 0x001fe200000010ff */
[----:B-1----:R-:W-:-:S05]  /*2240*/  FFMA R36, R20, R39, 1 ;  /* 0x3f80000014247423 */ /* 0x002fca0000000027 */
[----:B------:R-:W-:-:S04]  /*2250*/  IADD3 R20, R36, 0x1800000, RZ ;  /* 0x0180000024147810 */ /* 0x000fc80007ffe0ff */
[----:B------:R-:W-:-:S04]  /*2260*/  LOP3.LUT R20, R20, 0x7f800000, RZ, 0xc0, !PT ;  /* 0x7f80000014147812 */ /* 0x000fc800078ec0ff */
[----:B------:R-:W-:Y:S01]  /*2270*/  ISETP.GT.U32.AND P0, PT, R20, 0x1ffffff, PT ;  /* 0x01ffffff1400780c */ /* 0x000fe20003f04070 */
[----:B------:R-:W-:-:S12]  /*2280*/  VIADD R20, R24, 0x2 ;  /* 0x0000000218147836 */ /* 0x000fd80000000000 */
[----:B------:R-:W-:Y:S05]  /*2290*/  @P0 BRA `(.L_x_17789) ;  /* 0x0000000000100947 */ /* 0x000fea0003800000 */
[----:B------:R-:W-:Y:S02]  /*22a0*/  MOV R0, R36 ;  /* 0x0000002400007202 */ /* 0x000fe40000000f00 */
[----:B------:R-:W-:-:S07]  /*22b0*/  MOV R36, 0x22d0 ;  /* 0x000022d000247802 */ /* 0x000fce0000000f00 */
[----:B-----5:R-:W-:Y:S05]  /*22c0*/  CALL.REL.NOINC `($__internal_465_$__cuda_sm20_rcp_rn_f32_slowpath) ;  /* 0x0000002c00287944 */ /* 0x020fea0003c00000 */
[----:B------:R-:W-:Y:S05]  /*22d0*/  BRA `(.L_x_17790) ;  /* 0x0000000000107947 */ /* 0x000fea0003800000 */
.L_x_17789:
[----:B------:R-:W0:Y:S02]  /*22e0*/  MUFU.RCP R39, R36 ;  /* 0x0000002400277308 */ /* 0x000e240000001000 */
[----:B0-----:R-:W-:-:S04]  /*22f0*/  FFMA R0, R36, R39, -1 ;  /* 0xbf80000024007423 */ /* 0x001fc80000000027 */
[----:B------:R-:W-:-:S04]  /*2300*/  FADD.FTZ R0, -R0, -RZ ;  /* 0x800000ff00007221 */ /* 0x000fc80000010100 */
[----:B------:R-:W-:-:S07]  /*2310*/  FFMA R39, R39, R0, R39 ;  /* 0x0000000027277223 */ /* 0x000fce0000000027 */
.L_x_17790:
[----:B------:R-:W-:Y:S05]  /*2320*/  BSYNC B1 ;  /* 0x0000000000017941 */ /* 0x000fea0003800000 */
.L_x_17788:
        /* <DEDUP_REMOVED lines=25> */
.L_x_17792:
[----:B------:R-:W0:Y:S02]  /*24c0*/  MUFU.RCP R39, R38 ;  /* 0x0000002600277308 */ /* 0x000e240000001000 */
[----:B0-----:R-:W-:-:S04]  /*24d0*/  FFMA R0, R38, R39, -1 ;  /* 0xbf80000026007423 */ /* 0x001fc80000000027 */
[----:B------:R-:W-:-:S04]  /*24e0*/  FADD.FTZ R0, -R0, -RZ ;  /* 0x800000ff00007221 */ /* 0x000fc80000010100 */
[----:B------:R-:W-:-:S07]  /*24f0*/  FFMA R39, R39, R0, R39 ;  /* 0x0000000027277223 */ /* 0x000fce0000000027 */
.L_x_17793:
[----:B------:R-:W-:Y:S05]  /*2500*/  BSYNC B1 ;  /* 0x0000000000017941 */ /* 0x000fea0003800000 */
.L_x_17791:
        /* <DEDUP_REMOVED lines=23> */
[----:B-----5:R-:W-:Y:S05]  /*2680*/  CALL.REL.NOINC `($__internal_465_$__cuda_sm20_rcp_rn_f32_slowpath) ;  /* 0x0000002800387944 */ /* 0x020fea0003c00000 */
[----:B------:R-:W-:Y:S05]  /*2690*/  BRA `(.L_x_17796) ;  /* 0x0000000000107947 */ /* 0x000fea0003800000 */
.L_x_17795:
[----:B------:R-:W0:Y:S02]  /*26a0*/  MUFU.RCP R39, R38 ;  /* 0x0000002600277308 */ /* 0x000e240000001000 */
[----:B0-----:R-:W-:-:S04]  /*26b0*/  FFMA R0, R38, R39, -1 ;  /* 0xbf80000026007423 */ /* 0x001fc80000000027 */
[----:B------:R-:W-:-:S04]  /*26c0*/  FADD.FTZ R0, -R0, -RZ ;  /* 0x800000ff00007221 */ /* 0x000fc80000010100 */
[----:B------:R-:W-:-:S07]  /*26d0*/  FFMA R39, R39, R0, R39 ;  /* 0x0000000027277223 */ /* 0x000fce0000000027 */
.L_x_17796:
[----:B------:R-:W-:Y:S05]  /*26e0*/  BSYNC B1 ;  /* 0x0000000000017941 */ /* 0x000fea0003800000 */
.L_x_17794:
        /* <DEDUP_REMOVED lines=24> */
[----:B------:R-:W-:Y:S01]  /*2870*/  IMAD.MOV.U32 R38, RZ, RZ, R39 ;  /* 0x000000ffff267224 */ /* 0x000fe200078e0027 */
[----:B------:R-:W-:Y:S06]  /*2880*/  BRA `(.L_x_17799) ;  /* 0x0000000000107947 */ /* 0x000fec0003800000 */
.L_x_17798:
[----:B------:R-:W0:Y:S02]  /*2890*/  MUFU.RCP R38, R41 ;  /* 0x0000002900267308 */ /* 0x000e240000001000 */
[----:B0-----:R-:W-:-:S04]  /*28a0*/  FFMA R0, R41, R38, -1 ;  /* 0xbf80000029007423 */ /* 0x001fc80000000026 */
[----:B------:R-:W-:-:S04]  /*28b0*/  FADD.FTZ R3, -R0, -RZ ;  /* 0x800000ff00037221 */ /* 0x000fc80000010100 */
[----:B------:R-:W-:-:S07]  /*28c0*/  FFMA R38, R38, R3, R38 ;  /* 0x0000000326267223 */ /* 0x000fce0000000026 */
.L_x_17799:
[----:B------:R-:W-:Y:S05]  /*28d0*/  BSYNC B1 ;  /* 0x0000000000017941 */ /* 0x000fea0003800000 */
.L_x_17797:
[----:B-----5:R-:W-:Y:S01]  /*28e0*/  HADD2.F32 R3, -RZ, R18.H0_H0 ;  /* 0x20000012ff037230 */ /* 0x020fe20000004100 */
[----:B------:R-:W-:Y:S01]  /*28f0*/  ISETP.GE.U32.AND P0, PT, R20, R23, PT ;  /* 0x000000171400720c */ /* 0x000fe20003f06070 */
[----:B------:R-:W-:Y:S01]  /*2900*/  IMAD.MOV.U32 R0, RZ, RZ, 0x3bbb989d ;  /* 0x3bbb989dff007424 */ /* 0x000fe200078e00ff */
[----:B------:R-:W-:Y:S01]  /*2910*/  MOV R20, 0x437c0000 ;  /* 0x437c000000147802 */ /* 0x000fe20000000f00 */
[----:B------:R-:W-:Y:S01]  /*2920*/  FADD R7, -R38, 1 ;  /* 0x3f80000026077421 */ /* 0x000fe20000000100 */
[----:B------:R-:W-:Y:S01]  /*2930*/  ISETP.GE.U32.OR P0, PT, R9, R22, P0 ;  /* 0x000000160900720c */ /* 0x000fe20000706470 */
[----:B------:R-:W-:Y:S01]  /*2940*/  FFMA.SAT R39, -R3, R0, 0.5 ;  /* 0x3f00000003277423 */ /* 0x000fe20000002100 */
[-C--:B------:R-:W-:Y:S01]  /*2950*/  FMUL R51, R50, R15.reuse ;  /* 0x0000000f32337220 */ /* 0x080fe20000400000 */
[----:B------:R-:W-:Y:S01]  /*2960*/  ULDC.64 UR4, c[0x0][0x258] ;  /* 0x0000960000047ab9 */ /* 0x000fe20000000a00 */
[----:B------:R-:W-:Y:S01]  /*2970*/  BSSY B1, `(.L_x_17800) ;  /* 0x000002e000017945 */ /* 0x000fe20003800000 */
[----:B------:R-:W-:Y:S01]  /*2980*/  FFMA.RM R39, R39, R20, 12582913 ;  /* 0x4b40000127277423 */ /* 0x000fe20000004014 */
[----:B------:R-:W-:Y:S01]  /*2990*/  FMUL R20, R7, R38 ;  /* 0x0000002607147220 */ /* 0x000fe20000400000 */
[----:B------:R-:W-:Y:S01]  /*29a0*/  FMUL R7, R8, R15 ;  /* 0x0000000f08077220 */ /* 0x000fe20000400000 */
[----:B------:R-:W-:Y:S01]  /*29b0*/  ULOP3.LUT UR4, UR4, 0xfffffffe, URZ, 0xc0, !UPT ;  /* 0xfffffffe04047892 */ /* 0x000fe2000f8ec03f */
[----:B------:R-:W-:Y:S01]  /*29c0*/  FADD R0, R39, -12583039 ;  /* 0xcb40007f27007421 */ /* 0x000fe20000000000 */
[----:B------:R-:W-:-:S03]  /*29d0*/  FFMA R5, R5, R20, R38 ;  /* 0x0000001405057223 */ /* 0x000fc60000000026 */
[----:B------:R-:W-:Y:S01]  /*29e0*/  FFMA R52, -R3, 1.4426950216293334961, -R0 ;  /* 0x3fb8aa3b03347823 */ /* 0x000fe20000000900 */
[----:B------:R-:W-:Y:S01]  /*29f0*/  @!P0 LEA R36, P1, R42, R13, 0x2 ;  /* 0x0000000d2a248211 */ /* 0x000fe200078210ff */
[----:B------:R-:W-:Y:S01]  /*2a00*/  FMUL R20, R6, R5 ;  /* 0x0000000506147220 */ /* 0x000fe20000400000 */
[----:B------:R-:W-:Y:S02]  /*2a10*/  IMAD.SHL.U32 R5, R39, 0x800000, RZ ;  /* 0x0080000027057824 */ /* 0x000fe400078e00ff */
[----:B------:R-:W-:Y:S01]  /*2a20*/  FFMA R52, -R3, 1.925963033500011079e-08, R52 ;  /* 0x32a5706003347823 */ /* 0x000fe20000000134 */
[C---:B------:R-:W-:Y:S01]  /*2a30*/  @!P0 LEA.HI.X R37, R42.reuse, R11, R40, 0x2, P1 ;  /* 0x0000000b2a258211 */ /* 0x040fe200008f1428 */
[----:B------:R-:W-:Y:S01]  /*2a40*/  FMUL R0, R17, R15 ;  /* 0x0000000f11007220 */ /* 0x000fe20000400000 */
[----:B------:R-:W-:Y:S01]  /*2a50*/  @!P0 IADD3 R42, P1, R42, R27, RZ ;  /* 0x0000001b2a2a8210 */ /* 0x000fe20007f3e0ff */
[----:B------:R-:W-:Y:S01]  /*2a60*/  FMUL R54, R20, R15 ;  /* 0x0000000f14367220 */ /* 0x000fe20000400000 */
[----:B------:R-:W-:Y:S01]  /*2a70*/  FMNMX R17, R46, |R17|, !PT ;  /* 0x400000112e117209 */ /* 0x000fe20007800000 */
[----:B------:R-:W0:Y:S01]  /*2a80*/  MUFU.EX2 R52, R52 ;  /* 0x0000003400347308 */ /* 0x000e220000000800 */
[----:B------:R-:W-:Y:S01]  /*2a90*/  @!P0 F2FP.BF16.F32.PACK_AB R41, R7, R0 ;  /* 0x000000000729823e */ /* 0x000fe200000010ff */
[----:B------:R-:W-:Y:S01]  /*2aa0*/  @!P0 IMAD.X R40, R40, 0x1, R28, P1 ;  /* 0x0000000128288824 */ /* 0x000fe200008e061c */
[----:B------:R-:W-:-:S02]  /*2ab0*/  @!P0 LEA R38, P1, R42, R13, 0x2 ;  /* 0x0000000d2a268211 */ /* 0x000fc400078210ff */
[----:B------:R-:W-:Y:S01]  /*2ac0*/  @!P0 F2FP.BF16.F32.PACK_AB R43, R54, R51 ;  /* 0x00000033362b823e */ /* 0x000fe200000010ff */
[----:B------:R1:W-:Y:S01]  /*2ad0*/  @!P0 STG.E desc[UR8][R36.64], R41 ;  /* 0x0000002924008986 */ /* 0x0003e2000c101908 */
[----:B------:R-:W-:Y:S02]  /*2ae0*/  @!P0 LEA.HI.X R39, R42, R11, R40, 0x2, P1 ;  /* 0x0000000b2a278211 */ /* 0x000fe400008f1428 */
[----:B------:R-:W-:Y:S02]  /*2af0*/  FMNMX R17, |R8|, R17, !PT ;  /* 0x0000001108117209 */ /* 0x000fe40007800200 */
[----:B------:R-:W-:Y:S01]  /*2b00*/  F2FP.BF16.F32.PACK_AB R8, R51, R0 ;  /* 0x000000003308723e */ /* 0x000fe200000010ff */
[----:B------:R1:W-:Y:S01]  /*2b10*/  @!P0 STG.E desc[UR8][R38.64], R43 ;  /* 0x0000002b26008986 */ /* 0x0003e2000c101908 */
[----:B------:R-:W-:Y:S01]  /*2b20*/  F2FP.BF16.F32.PACK_AB R7, R54, R7 ;  /* 0x000000073607723e */ /* 0x000fe200000010ff */
[----:B0-----:R-:W-:-:S05]  /*2b30*/  FFMA R52, R5, R52, 1 ;  /* 0x3f80000005347423 */ /* 0x001fca0000000034 */
[----:B------:R-:W-:-:S04]  /*2b40*/  IADD3 R5, R52, 0x1800000, RZ ;  /* 0x0180000034057810 */ /* 0x000fc80007ffe0ff */
[----:B------:R-:W-:Y:S02]  /*2b50*/  LOP3.LUT R6, R5, 0x7f800000, RZ, 0xc0, !PT ;  /* 0x7f80000005067812 */ /* 0x000fe400078ec0ff */
[----:B------:R-:W-:Y:S01]  /*2b60*/  FMNMX R5, |R50|, R17, !PT ;  /* 0x0000001132057209 */ /* 0x000fe20007800200 */
[----:B------:R-:W-:Y:S01]  /*2b70*/  HADD2.F32 R17, -RZ, R16.H0_H0 ;  /* 0x20000010ff117230 */ /* 0x000fe20000004100 */
[----:B------:R-:W-:Y:S02]  /*2b80*/  ISETP.GT.U32.AND P0, PT, R6, 0x1ffffff, PT ;  /* 0x01ffffff0600780c */ /* 0x000fe40003f04070 */
[----:B------:R-:W-:Y:S02]  /*2b90*/  IADD3 R6, P1, R34, UR4, RZ ;  /* 0x0000000422067c10 */ /* 0x000fe4000ff3e0ff */
[----:B------:R-:W-:Y:S02]  /*2ba0*/  FMNMX R5, |R20|, R5, !PT ;  /* 0x0000000514057209 */ /* 0x000fe40007800200 */
[----:B------:R-:W-:-:S07]  /*2bb0*/  IADD3.X R35, R35, UR5, RZ, P1, !PT ;  /* 0x0000000523237c10 */ /* 0x000fce0008ffe4ff */
[----:B-1----:R-:W-:Y:S05]  /*2bc0*/  @P0 BRA `(.L_x_17801) ;  /* 0x0000000000100947 */ /* 0x002fea0003800000 */
[----:B------:R-:W-:Y:S01]  /*2bd0*/  IMAD.MOV.U32 R0, RZ, RZ, R52 ;  /* 0x000000ffff007224 */ /* 0x000fe200078e0034 */
[----:B------:R-:W-:-:S07]  /*2be0*/  MOV R36, 0x2c00 ;  /* 0x00002c0000247802 */ /* 0x000fce0000000f00 */
[----:B------:R-:W-:Y:S05]  /*2bf0*/  CALL.REL.NOINC `($__internal_465_$__cuda_sm20_rcp_rn_f32_slowpath) ;  /* 0x0000002000dc7944 */ /* 0x000fea0003c00000 */
[----:B------:R-:W-:Y:S05]  /*2c00*/  BRA `(.L_x_17802) ;  /* 0x0000000000107947 */ /* 0x000fea0003800000 */
.L_x_17801:
[----:B------:R-:W0:Y:S02]  /*2c10*/  MUFU.RCP R39, R52 ;  /* 0x0000003400277308 */ /* 0x000e240000001000 */
[----:B0-----:R-:W-:-:S04]  /*2c20*/  FFMA R0, R52, R39, -1 ;  /* 0xbf80000034007423 */ /* 0x001fc80000000027 */
[----:B------:R-:W-:-:S04]  /*2c30*/  FADD.FTZ R0, -R0, -RZ ;  /* 0x800000ff00007221 */ /* 0x000fc80000010100 */
[----:B------:R-:W-:-:S07]  /*2c40*/  FFMA R39, R39, R0, R39 ;  /* 0x0000000027277223 */ /* 0x000fce0000000027 */
.L_x_17802:
[----:B------:R-:W-:Y:S05]  /*2c50*/  BSYNC B1 ;  /* 0x0000000000017941 */ /* 0x000fea0003800000 */
.L_x_17800:
        /* <DEDUP_REMOVED lines=23> */
[----:B------:R-:W-:Y:S05]  /*2dd0*/  CALL.REL.NOINC `($__internal_465_$__cuda_sm20_rcp_rn_f32_slowpath) ;  /* 0x0000002000647944 */ /* 0x000fea0003c00000 */
[----:B------:R-:W-:Y:S05]  /*2de0*/  BRA `(.L_x_17805) ;  /* 0x0000000000107947 */ /* 0x000fea0003800000 */
.L_x_17804:
[----:B------:R-:W0:Y:S02]  /*2df0*/  MUFU.RCP R39, R34 ;  /* 0x0000002200277308 */ /* 0x000e240000001000 */
[----:B0-----:R-:W-:-:S04]  /*2e00*/  FFMA R0, R34, R39, -1 ;  /* 0xbf80000022007423 */ /* 0x001fc80000000027 */
[----:B------:R-:W-:-:S04]  /*2e10*/  FADD.FTZ R0, -R0, -RZ ;  /* 0x800000ff00007221 */ /* 0x000fc80000010100 */
[----:B------:R-:W-:-:S07]  /*2e20*/  FFMA R39, R39, R0, R39 ;  /* 0x0000000027277223 */ /* 0x000fce0000000027 */
.L_x_17805:
[----:B------:R-:W-:Y:S05]  /*2e30*/  BSYNC B1 ;  /* 0x0000000000017941 */ /* 0x000fea0003800000 */
.L_x_17803:
        /* <DEDUP_REMOVED lines=23> */
[----:B------:R-:W-:Y:S05]  /*2fb0*/  CALL.REL.NOINC `($__internal_465_$__cuda_sm20_rcp_rn_f32_slowpath) ;  /* 0x0000001c00ec7944 */ /* 0x000fea0003c00000 */
[----:B------:R-:W-:Y:S05]  /*2fc0*/  BRA `(.L_x_17808) ;  /* 0x0000000000107947 */ /* 0x000fea0003800000 */
.L_x_17807:
[----:B------:R-:W0:Y:S02]  /*2fd0*/  MUFU.RCP R39, R36 ;  /* 0x0000002400277308 */ /* 0x000e240000001000 */
[----:B0-----:R-:W-:-:S04]  /*2fe0*/  FFMA R0, R36, R39, -1 ;  /* 0xbf80000024007423 */ /* 0x001fc80000000027 */
[----:B------:R-:W-:-:S04]  /*2ff0*/  FADD.FTZ R0, -R0, -RZ ;  /* 0x800000ff00007221 */ /* 0x000fc80000010100 */
[----:B------:R-:W-:-:S07]  /*3000*/  FFMA R39, R39, R0, R39 ;  /* 0x0000000027277223 */ /* 0x000fce0000000027 */
.L_x_17808:
[----:B------:R-:W-:Y:S05]  /*3010*/  BSYNC B1 ;  /* 0x0000000000017941 */ /* 0x000fea0003800000 */
.L_x_17806:
        /* <DEDUP_REMOVED lines=23> */
[----:B------:R-:W-:Y:S05]  /*3190*/  CALL.REL.NOINC `($__internal_465_$__cuda_sm20_rcp_rn_f32_slowpath) ;  /* 0x0000001c00747944 */ /* 0x000fea0003c00000 */
[----:B------:R-:W-:Y:S05]  /*31a0*/  BRA `(.L_x_17811) ;  /* 0x0000000000107947 */ /* 0x000fea0003800000 */
.L_x_17810:
[----:B------:R-:W0:Y:S02]  /*31b0*/  MUFU.RCP R39, R36 ;  /* 0x0000002400277308 */ /* 0x000e240000001000 */
[----:B0-----:R-:W-:-:S04]  /*31c0*/  FFMA R0, R36, R39, -1 ;  /* 0xbf80000024007423 */ /* 0x001fc80000000027 */
[----:B------:R-:W-:-:S04]  /*31d0*/  FADD.FTZ R0, -R0, -RZ ;  /* 0x800000ff00007221 */ /* 0x000fc80000010100 */
[----:B------:R-:W-:-:S07]  /*31e0*/  FFMA R39, R39, R0, R39 ;  /* 0x0000000027277223 */ /* 0x000fce0000000027 */
.L_x_17811:
[----:B------:R-:W-:Y:S05]  /*31f0*/  BSYNC B1 ;  /* 0x0000000000017941 */ /* 0x000fea0003800000 */
.L_x_17809:
[----:B------:R-:W0:Y:S01]  /*3200*/  S2UR UR5, SR_CgaCtaId ;  /* 0x00000000000579c3 */ /* 0x000e220000008800 */
[----:B------:R-:W-:Y:S01]  /*3210*/  SHF.R.U32.HI R0, RZ, 0x3, R29 ;  /* 0x00000003ff007819 */ /* 0x000fe2000001161d */
[----:B------:R-:W-:Y:S01]  /*3220*/  ULDC.64 UR6, c[0x0][0x258] ;  /* 0x0000960000067ab9 */ /* 0x000fe20000000a00 */
[----:B------:R-:W-:Y:S01]  /*3230*/  UMOV UR4, 0x400 ;  /* 0x0000040000047882 */ /* 0x000fe20000000000 */
[----:B------:R-:W-:Y:S01]  /*3240*/  UIADD3 UR6, UP0, UR6, 0x3f, URZ ;  /* 0x0000003f06067890 */ /* 0x000fe2000ff1e03f */
[----:B------:R-:W-:Y:S01]  /*3250*/  LOP3.LUT R3, R0, 0x1c, RZ, 0xc0, !PT ;  /* 0x0000001c00037812 */ /* 0x000fe200078ec0ff */
[----:B------:R-:W-:Y:S01]  /*3260*/  UIADD3 UR4, UR4, 0x20, URZ ;  /* 0x0000002004047890 */ /* 0x000fe2000fffe03f */
[C---:B------:R-:W-:Y:S01]  /*3270*/  IMAD R19, R10.reuse, 0x21, R19 ;  /* 0x000000210a137824 */ /* 0x040fe200078e0213 */
[----:B------:R-:W-:Y:S01]  /*3280*/  UIADD3.X UR7, URZ, UR7, URZ, UP0, !UPT ;  /* 0x000000073f077290 */ /* 0x000fe200087fe43f */
[----:B------:R-:W-:Y:S01]  /*3290*/  LOP3.LUT R36, R3, 0x3, RZ, 0xfc, !PT ;  /* 0x0000000303247812 */ /* 0x000fe200078efcff */
[----:B------:R-:W-:-:S02]  /*32a0*/  IMAD R17, R10, 0x21, R9 ;  /* 0x000000210a117824 */ /* 0x000fc400078e0209 */
[----:B------:R-:W-:Y:S01]  /*32b0*/  FADD R34, -R39, 1 ;  /* 0x3f80000027227421 */ /* 0x000fe20000000100 */
[----:B------:R-:W-:Y:S01]  /*32c0*/  USHF.R.U64 UR6, UR6, 0x6, UR7 ;  /* 0x0000000606067899 */ /* 0x000fe20008001207 */
[----:B------:R-:W-:Y:S01]  /*32d0*/  ISETP.GE.U32.AND P0, PT, R36, R23, PT ;  /* 0x000000172400720c */ /* 0x000fe20003f06070 */
[----:B------:R-:W-:Y:S01]  /*32e0*/  USHF.R.U32.HI UR7, URZ, 0x6, UR7 ;  /* 0x000000063f077899 */ /* 0x000fe20008011607 */
[----:B------:R-:W-:Y:S02]  /*32f0*/  IMAD R3, R10, 0x21, R21 ;  /* 0x000000210a037824 */ /* 0x000fe400078e0215 */
[----:B------:R-:W-:Y:S01]  /*3300*/  FMUL R34, R34, R39 ;  /* 0x0000002722227220 */ /* 0x000fe20000400000 */
[----:B------:R-:W-:Y:S01]  /*3310*/  ISETP.GE.U32.OR P0, PT, R47, R22, P0 ;  /* 0x000000162f00720c */ /* 0x000fe20000706470 */
[-C--:B------:R-:W-:Y:S01]  /*3320*/  FMUL R21, R20, R15.reuse ;  /* 0x0000000f14157220 */ /* 0x080fe20000400000 */
[----:B------:R-:W-:Y:S01]  /*3330*/  FMUL R38, R18, R15 ;  /* 0x0000000f12267220 */ /* 0x000fe20000400000 */
[----:B------:R-:W-:Y:S01]  /*3340*/  FFMA R39, R45, R34, R39 ;  /* 0x000000222d277223 */ /* 0x000fe20000000027 */
[----:B------:R-:W-:Y:S01]  /*3350*/  IMAD R47, R10, 0x21, R47 ;  /* 0x000000210a2f7824 */ /* 0x000fe200078e022f */
[----:B------:R-:W-:Y:S01]  /*3360*/  FMNMX R5, R5, |R20|, !PT ;  /* 0x4000001405057209 */ /* 0x000fe20007800000 */
[----:B------:R-:W-:Y:S01]  /*3370*/  BSSY B0, `(.L_x_17812) ;  /* 0x00000a0000007945 */ /* 0x000fe20003800000 */
[----:B0-----:R-:W-:Y:S01]  /*3380*/  ULEA UR4, UR5, UR4, 0x18 ;  /* 0x0000000405047291 */ /* 0x001fe2000f8ec03f */
[----:B------:R-:W-:Y:S01]  /*3390*/  FMUL R44, R44, R39 ;  /* 0x000000272c2c7220 */ /* 0x000fe20000400000 */
[----:B------:R-:W-:Y:S01]  /*33a0*/  FMNMX R5, |R16|, R5, !PT ;  /* 0x0000000510057209 */ /* 0x000fe20007800200 */
[----:B------:R-:W-:-:S02]  /*33b0*/  ULDC UR5, c[0x0][0x260] ;  /* 0x0000980000057ab9 */ /* 0x000fc40000000800 */
[----:B------:R-:W-:Y:S01]  /*33c0*/  ULOP3.LUT UR5, UR5, 0xfffffffe, URZ, 0xc0, !UPT ;  /* 0xfffffffe05057892 */ /* 0x000fe2000f8ec03f */
[----:B------:R-:W-:Y:S01]  /*33d0*/  LEA R9, R19, UR4, 0x2 ;  /* 0x0000000413097c11 */ /* 0x000fe2000f8e10ff */
[----:B------:R-:W-:Y:S01]  /*33e0*/  IMAD R19, R30, UR7, RZ ;  /* 0x000000071e137c24 */ /* 0x000fe2000f8e02ff */
[----:B------:R-:W-:Y:S02]  /*33f0*/  LEA R3, R3, UR4, 0x2 ;  /* 0x0000000403037c11 */ /* 0x000fe4000f8e10ff */
[----:B------:R-:W-:Y:S01]  /*3400*/  LEA R17, R17, UR4, 0x2 ;  /* 0x0000000411117c11 */ /* 0x000fe2000f8e10ff */
[----:B------:R-:W-:Y:S01]  /*3410*/  IMAD R19, R31, UR6, R19 ;  /* 0x000000061f137c24 */ /* 0x000fe2000f8e0213 */
[----:B------:R-:W-:Y:S01]  /*3420*/  @!P0 IADD3 R34, P2, R6, R27, RZ ;  /* 0x0000001b06228210 */ /* 0x000fe20007f5e0ff */
[----:B------:R-:W-:Y:S01]  /*3430*/  IMAD.WIDE.U32 R30, R30, UR6, RZ ;  /* 0x000000061e1e7c25 */ /* 0x000fe2000f8e00ff */
[----:B------:R-:W-:Y:S01]  /*3440*/  @!P0 LEA R36, P1, R6, R13, 0x2 ;  /* 0x0000000d06248211 */ /* 0x000fe200078210ff */
[----:B------:R-:W-:Y:S01]  /*3450*/  STS [R3], R4 ;  /* 0x0000000403007388 */ /* 0x000fe20000000800 */
[----:B------:R-:W-:Y:S01]  /*3460*/  FMNMX R5, |R18|, R5, !PT ;  /* 0x0000000512057209 */ /* 0x000fe20007800200 */
[----:B------:R-:W-:Y:S01]  /*3470*/  IMAD.IADD R19, R31, 0x1, R19 ;  /* 0x000000011f137824 */ /* 0x000fe200078e0213 */
[----:B------:R-:W-:Y:S01]  /*3480*/  LEA R27, P3, R30, R27, 0x5 ;  /* 0x0000001b1e1b7211 */ /* 0x000fe200078628ff */
[----:B------:R-:W-:Y:S01]  /*3490*/  STS [R9], R49 ;  /* 0x0000003109007388 */ /* 0x000fe20000000800 */
[----:B------:R-:W-:Y:S01]  /*34a0*/  @!P0 LEA.HI.X R37, R6, R11, R35, 0x2, P1 ;  /* 0x0000000b06258211 */ /* 0x000fe200008f1423 */
[----:B------:R-:W-:Y:S01]  /*34b0*/  ULDC UR6, c[0x0][0x264] ;  /* 0x0000990000067ab9 */ /* 0x000fe20000000800 */
[----:B------:R-:W-:Y:S01]  /*34c0*/  @!P0 IADD3.X R35, R35, R28, RZ, P2, !PT ;  /* 0x0000001c23238210 */ /* 0x000fe200017fe4ff */
[----:B------:R0:W-:Y:S01]  /*34d0*/  STS [R17], R8 ;  /* 0x0000000811007388 */ /* 0x0001e20000000800 */
[----:B------:R-:W-:-:S02]  /*34e0*/  LEA R6, R47, UR4, 0x2 ;  /* 0x000000042f067c11 */ /* 0x000fc4000f8e10ff */
[----:B0-----:R-:W-:Y:S01]  /*34f0*/  LEA.HI.X R8, R30, R28, R19, 0x5, P3 ;  /* 0x0000001c1e087211 */ /* 0x001fe200018f2c13 */
[----:B------:R-:W-:Y:S01]  /*3500*/  FMUL R28, R16, R15 ;  /* 0x0000000f101c7220 */ /* 0x000fe20000400000 */
[----:B------:R-:W-:Y:S02]  /*3510*/  @!P0 LEA R30, P1, R34, R13, 0x2 ;  /* 0x0000000d221e8211 */ /* 0x000fe400078210ff */
[----:B------:R-:W-:Y:S01]  /*3520*/  LOP3.LUT R13, RZ, R27, RZ, 0x33, !PT ;  /* 0x0000001bff0d7212 */ /* 0x000fe200078e33ff */
[----:B------:R-:W-:Y:S01]  /*3530*/  FMUL R27, R44, R15 ;  /* 0x0000000f2c1b7220 */ /* 0x000fe20000400000 */
[----:B------:R-:W-:Y:S02]  /*3540*/  @!P0 LEA.HI.X R31, R34, R11, R35, 0x2, P1 ;  /* 0x0000000b221f8211 */ /* 0x000fe400008f1423 */
[----:B------:R-:W-:Y:S02]  /*3550*/  @!P0 F2FP.BF16.F32.PACK_AB R11, R28, R21 ;  /* 0x000000151c0b823e */ /* 0x000fe400000010ff */
[----:B------:R-:W-:-:S02]  /*3560*/  LEA R4, P1, R32, R13, 0x5 ;  /* 0x0000000d20047211 */ /* 0x000fc400078228ff */
[----:B------:R-:W-:Y:S01]  /*3570*/  @!P0 F2FP.BF16.F32.PACK_AB R13, R27, R38 ;  /* 0x000000261b0d823e */ /* 0x000fe200000010ff */
[----:B------:R0:W-:Y:S01]  /*3580*/  @!P0 STG.E desc[UR8][R36.64], R11 ;  /* 0x0000000b24008986 */ /* 0x0001e2000c101908 */
[----:B------:R-:W-:Y:S02]  /*3590*/  LOP3.LUT R8, RZ, R8, RZ, 0x33, !PT ;  /* 0x00000008ff087212 */ /* 0x000fe400078e33ff */
[----:B------:R-:W-:Y:S01]  /*35a0*/  F2FP.BF16.F32.PACK_AB R19, R38, R21 ;  /* 0x000000152613723e */ /* 0x000fe200000010ff */
[----:B------:R1:W-:Y:S01]  /*35b0*/  @!P0 STG.E desc[UR8][R30.64], R13 ;  /* 0x0000000d1e008986 */ /* 0x0003e2000c101908 */
[----:B------:R-:W-:Y:S01]  /*35c0*/  ISETP.GT.U32.AND P0, PT, R4, -0x21, PT ;  /* 0xffffffdf0400780c */ /* 0x000fe20003f04070 */
[----:B------:R-:W-:Y:S01]  /*35d0*/  IMAD.X R8, RZ, RZ, R8, P1 ;  /* 0x000000ffff087224 */ /* 0x000fe200008e0608 */
[----:B------:R-:W-:Y:S01]  /*35e0*/  ISETP.GE.U32.AND P1, PT, R24, R22, PT ;  /* 0x000000161800720c */ /* 0x000fe20003f26070 */
[----:B------:R2:W-:Y:S01]  /*35f0*/  STS [R6], R19 ;  /* 0x0000001306007388 */ /* 0x0005e20000000800 */
[----:B------:R-:W-:Y:S02]  /*3600*/  BAR.SYNC.DEFER_BLOCKING 0x0 ;  /* 0x0000000000007b1d */ /* 0x000fe40000010000 */
[----:B------:R-:W-:-:S02]  /*3610*/  ISETP.GT.U32.AND.EX P0, PT, R8, -0x1, PT, P0 ;  /* 0xffffffff0800780c */ /* 0x000fc40003f04100 */
[----:B0-----:R-:W-:Y:S02]  /*3620*/  F2FP.BF16.F32.PACK_AB R11, R27, R28 ;  /* 0x0000001c1b0b723e */ /* 0x001fe400000010ff */
[----:B------:R-:W-:-:S04]  /*3630*/  SEL R4, R4, 0xffffffdf, P0 ;  /* 0xffffffdf04047807 */ /* 0x000fc80000000000 */
[----:B-1----:R-:W-:Y:S02]  /*3640*/  LOP3.LUT R13, RZ, R4, RZ, 0x33, !PT ;  /* 0x00000004ff0d7212 */ /* 0x002fe400078e33ff */
[----:B------:R-:W-:-:S03]  /*3650*/  FMNMX R4, |R44|, R5, !PT ;  /* 0x000000052c047209 */ /* 0x000fc60007800200 */
[----:B------:R-:W-:Y:S01]  /*3660*/  IMAD.IADD R5, R13, 0x1, -R24 ;  /* 0x000000010d057824 */ /* 0x000fe200078e0a18 */
[----:B--2---:R-:W-:Y:S06]  /*3670*/  @P1 BRA `(.L_x_17813) ;  /* 0x0000000400bc1947 */ /* 0x004fec0003800000 */
[----:B------:R-:W-:Y:S01]  /*3680*/  IADD3 R16, R5, -0x1, RZ ;  /* 0xffffffff05107810 */ /* 0x000fe20007ffe0ff */
[----:B------:R-:W-:Y:S01]  /*3690*/  IMAD R13, R25, UR11, RZ ;  /* 0x0000000b190d7c24 */ /* 0x000fe2000f8e02ff */
[----:B------:R-:W-:Y:S01]  /*36a0*/  LOP3.LUT R8, R5, 0x3, RZ, 0xc0, !PT ;  /* 0x0000000305087812 */ /* 0x000fe200078ec0ff */
[----:B------:R-:W-:Y:S01]  /*36b0*/  IMAD.WIDE.U32 R18, R25, UR10, RZ ;  /* 0x0000000a19127c25 */ /* 0x000fe2000f8e00ff */
[----:B------:R-:W-:Y:S01]  /*36c0*/  ISETP.GE.U32.AND P2, PT, R16, 0x3, PT ;  /* 0x000000031000780c */ /* 0x000fe20003f46070 */
[----:B------:R-:W-:Y:S01]  /*36d0*/  BSSY B1, `(.L_x_17814) ;  /* 0x000003f000017945 */ /* 0x000fe20003800000 */
[----:B------:R-:W-:Y:S01]  /*36e0*/  ISETP.NE.AND P0, PT, R8, RZ, PT ;  /* 0x000000ff0800720c */ /* 0x000fe20003f05270 */
[----:B------:R-:W-:Y:S01]  /*36f0*/  IMAD.IADD R34, R19, 0x1, R13 ;  /* 0x0000000113227824 */ /* 0x000fe200078e020d */
[----:B------:R-:W-:Y:S01]  /*3700*/  HFMA2.MMA R13, -RZ, RZ, 0, 0 ;  /* 0x00000000ff0d7435 */ /* 0x000fe200000001ff */
[----:B------:R-:W-:Y:S02]  /*3710*/  IMAD.MOV.U32 R28, RZ, RZ, R18 ;  /* 0x000000ffff1c7224 */ /* 0x000fe400078e0012 */
[----:B------:R-:W-:-:S02]  /*3720*/  IMAD.MOV.U32 R27, RZ, RZ, R24 ;  /* 0x000000ffff1b7224 */ /* 0x000fc400078e0018 */
[----:B------:R-:W-:-:S04]  /*3730*/  IMAD.MOV.U32 R22, RZ, RZ, R26 ;  /* 0x000000ffff167224 */ /* 0x000fc800078e001a */
[----:B------:R-:W-:Y:S05]  /*3740*/  @!P2 BRA `(.L_x_17815) ;  /* 0x0000000000dca947 */ /* 0x000fea0003800000 */
[----:B------:R-:W-:Y:S01]  /*3750*/  IADD3 R16, R5, -R8, RZ ;  /* 0x8000000805107210 */ /* 0x000fe20007ffe0ff */
[----:B------:R-:W-:Y:S01]  /*3760*/  IMAD.MOV.U32 R13, RZ, RZ, RZ ;  /* 0x000000ffff0d7224 */ /* 0x000fe200078e00ff */
[----:B------:R-:W-:Y:S01]  /*3770*/  MOV R22, R26 ;  /* 0x0000001a00167202 */ /* 0x000fe20000000f00 */
[----:B------:R-:W-:-:S07]  /*3780*/  IMAD.MOV.U32 R27, RZ, RZ, R24 ;  /* 0x000000ffff1b7224 */ /* 0x000fce00078e0018 */
.L_x_17816:
        /* <DEDUP_REMOVED lines=15> */
[----:B------:R-:W-:Y:S01]  /*3880*/  IADD3 R13, R13, 0x4, RZ ;  /* 0x000000040d0d7810 */ /* 0x000fe20007ffe0ff */
[----:B------:R-:W-:Y:S01]  /*3890*/  @!P2 IMAD.X R22, RZ, RZ, R34, P4 ;  /* 0x000000ffff16a224 */ /* 0x000fe200020e0622 */
[----:B------:R-:W-:Y:S01]  /*38a0*/  @!P2 LEA R18, P4, R21, R14, 0x2 ;  /* 0x0000000e1512a211 */ /* 0x000fe200078810ff */
[----:B------:R-:W0:Y:S01]  /*38b0*/  @!P2 LDS R35, [R28] ;  /* 0x000000001c23a984 */ /* 0x000e220000000800 */
[----:B------:R-:W-:-:S02]  /*38c0*/  IADD3.X R34, R34, UR6, RZ, P6, !PT ;  /* 0x0000000622227c10 */ /* 0x000fc4000b7fe4ff */
        /* <DEDUP_REMOVED lines=21> */
[----:B---3--:R-:W-:Y:S01]  /*3a20*/  IADD3 R28, P2, R36, UR5, RZ ;  /* 0x00000005241c7c10 */ /* 0x008fe2000ff5e0ff */
[----:B------:R-:W-:Y:S01]  /*3a30*/  @!P4 IMAD.X R22, RZ, RZ, R34, P6 ;  /* 0x000000ffff16c224 */ /* 0x000fe200030e0622 */
[C---:B------:R-:W-:Y:S01]  /*3a40*/  @!P4 LEA R32, P6, R27.reuse, R14, 0x2 ;  /* 0x0000000e1b20c211 */ /* 0x040fe200078c10ff */
[----:B--2---:R0:W-:Y:S01]  /*3a50*/  @!P5 STG.E desc[UR8][R30.64], R39 ;  /* 0x000000271e00d986 */ /* 0x0041e2000c101908 */
[----:B------:R-:W-:Y:S02]  /*3a60*/  IADD3.X R34, R34, UR6, RZ, P2, !PT ;  /* 0x0000000622227c10 */ /* 0x000fe400097fe4ff */
[----:B------:R-:W-:Y:S01]  /*3a70*/  @!P4 LEA.HI.X R33, R27, R12, R22, 0x2, P6 ;  /* 0x0000000c1b21c211 */ /* 0x000fe200030f1416 */
[----:B------:R-:W-:Y:S02]  /*3a80*/  IMAD.IADD R27, R24, 0x1, R13 ;  /* 0x00000001181b7824 */ /* 0x000fe400078e020d */
[----:B------:R-:W-:Y:S02]  /*3a90*/  VIADD R22, R38, 0x1f ;  /* 0x0000001f26167836 */ /* 0x000fe40000000000 */
[----:B----4-:R0:W-:Y:S01]  /*3aa0*/  @!P4 STG.E desc[UR8][R32.64], R41 ;  /* 0x000000292000c986 */ /* 0x0101e2000c101908 */
[----:B------:R-:W-:Y:S05]  /*3ab0*/  @P3 BRA `(.L_x_17816) ;  /* 0xfffffffc00343947 */ /* 0x000fea000383ffff */
.L_x_17815:
[----:B------:R-:W-:Y:S05]  /*3ac0*/  BSYNC B1 ;  /* 0x0000000000017941 */ /* 0x000fea0003800000 */
.L_x_17814:
        /* <DEDUP_REMOVED lines=13> */
[----:B------:R-:W1:Y:S03]  /*3ba0*/  LDS R21, [R16] ;  /* 0x0000000010157984 */ /* 0x000e660000000800 */
[----:B------:R-:W-:-:S05]  /*3bb0*/  LEA.HI.X R19, R19, R12, R20, 0x2, P0 ;  /* 0x0000000c13137211 */ /* 0x000fca00000f1414 */
[----:B-1----:R1:W-:Y:S04]  /*3bc0*/  STG.E desc[UR8][R18.64], R21 ;  /* 0x0000001512007986 */ /* 0x0023e8000c101908 */
.L_x_17818:
[----:B------:R-:W-:Y:S05]  /*3bd0*/  BSYNC B1 ;  /* 0x0000000000017941 */ /* 0x000fea0003800000 */
.L_x_17817:
[----:B0-----:R-:W-:Y:S01]  /*3be0*/  IMAD.X R34, R34, 0x1, R31, P3 ;  /* 0x0000000122227824 */ /* 0x001fe200018e061f */
        /* <DEDUP_REMOVED lines=8> */
[----:B-1----:R-:W-:-:S05]  /*3c70*/  @!P0 IADD3 R19, P2, R16, R30, RZ ;  /* 0x0000001e10138210 */ /* 0x002fca0007f5e0ff */
        /* <DEDUP_REMOVED lines=15> */
.L_x_17813:
[----:B------:R-:W-:Y:S05]  /*3d70*/  BSYNC B0 ;  /* 0x0000000000007941 */ /* 0x000fea0003800000 */
.L_x_17812:
        /* <DEDUP_REMOVED lines=9> */
[----:B------:R-:W-:Y:S02]  /*3e10*/  BSSY B0, `(.L_x_17819) ;  /* 0x0000075000007945 */ /* 0x000fe40003800000 */
[----:B---3--:R-:W-:-:S05]  /*3e20*/  IADD3.X R2, RZ, RZ, RZ, P0, !PT ;  /* 0x000000ffff027210 */ /* 0x008fca00007fe4ff */
[----:B------:R-:W-:Y:S02]  /*3e30*/  IMAD R6, R2, UR10, RZ ;  /* 0x0000000a02067c24 */ /* 0x000fe4000f8e02ff */
[----:B------:R-:W-:-:S04]  /*3e40*/  IMAD.WIDE.U32 R2, R25, UR10, RZ ;  /* 0x0000000a19027c25 */ /* 0x000fc8000f8e00ff */
[----:B------:R-:W-:Y:S01]  /*3e50*/  IMAD R25, R25, UR11, R6 ;  /* 0x0000000b19197c24 */ /* 0x000fe2000f8e0206 */
[----:B------:R-:W-:Y:S06]  /*3e60*/  @P1 BRA `(.L_x_17820) ;  /* 0x0000000400bc1947 */ /* 0x000fec0003800000 */
[----:B------:R-:W-:Y:S01]  /*3e70*/  VIADD R6, R5, 0xffffffff ;  /* 0xffffffff05067836 */ /* 0x000fe20000000000 */
[----:B------:R-:W-:Y:S01]  /*3e80*/  BSSY B1, `(.L_x_17821) ;  /* 0x0000042000017945 */ /* 0x000fe20003800000 */
[----:B------:R-:W-:Y:S01]  /*3e90*/  IMAD.IADD R22, R3, 0x1, R25 ;  /* 0x0000000103167824 */ /* 0x000fe200078e0219 */
[----:B0-----:R-:W-:Y:S01]  /*3ea0*/  MOV R20, R2 ;  /* 0x0000000200147202 */ /* 0x001fe20000000f00 */
[----:B------:R-:W-:Y:S01]  /*3eb0*/  IMAD.MOV.U32 R3, RZ, RZ, 0x1 ;  /* 0x00000001ff037424 */ /* 0x000fe200078e00ff */
[----:B------:R-:W-:Y:S01]  /*3ec0*/  ISETP.GE.U32.AND P0, PT, R6, 0x3, PT ;  /* 0x000000030600780c */ /* 0x000fe20003f06070 */
[----:B------:R-:W-:Y:S01]  /*3ed0*/  IMAD.MOV.U32 R7, RZ, RZ, R24 ;  /* 0x000000ffff077224 */ /* 0x000fe200078e0018 */
[----:B------:R-:W-:-:S11]  /*3ee0*/  LOP3.LUT R6, R5, 0x3, RZ, 0xc0, !PT ;  /* 0x0000000305067812 */ /* 0x000fd600078ec0ff */
[----:B------:R-:W-:Y:S05]  /*3ef0*/  @!P0 BRA `(.L_x_17822) ;  /* 0x0000000000e88947 */ /* 0x000fea0003800000 */
[----:B------:R-:W-:Y:S01]  /*3f00*/  BSSY B2, `(.L_x_17823) ;  /* 0x0000038000027945 */ /* 0x000fe20003800000 */
[----:B------:R-:W-:Y:S01]  /*3f10*/  IADD3 R5, R5, -R6, RZ ;  /* 0x8000000605057210 */ /* 0x000fe20007ffe0ff */
[----:B------:R-:W-:Y:S02]  /*3f20*/  IMAD.MOV.U32 R11, RZ, RZ, RZ ;  /* 0x000000ffff0b7224 */ /* 0x000fe400078e00ff */
[----:B------:R-:W-:-:S07]  /*3f30*/  IMAD.MOV.U32 R7, RZ, RZ, R24 ;  /* 0x000000ffff077224 */ /* 0x000fce00078e0018 */
.L_x_17824:
[C---:B0-----:R-:W-:Y:S01]  /*3f40*/  IADD3 R2, R26.reuse, -0x1, RZ ;  /* 0xffffffff1a027810 */ /* 0x041fe20007ffe0ff */
[C---:B------:R-:W-:Y:S01]  /*3f50*/  VIADD R3, R26.reuse, 0x1d ;  /* 0x0000001d1a037836 */ /* 0x040fe20000000000 */
[C---:B------:R-:W-:Y:S01]  /*3f60*/  LOP3.LUT R8, R26.reuse, 0x1f, RZ, 0xc0, !PT ;  /* 0x0000001f1a087812 */ /* 0x040fe200078ec0ff */
[----:B------:R-:W-:Y:S01]  /*3f70*/  VIADD R26, R26, 0x1e ;  /* 0x0000001e1a1a7836 */ /* 0x000fe20000000000 */
[----:B------:R-:W-:Y:S01]  /*3f80*/  LOP3.LUT R9, R2, 0x1f, RZ, 0xc0, !PT ;  /* 0x0000001f02097812 */ /* 0x000fe200078ec0ff */
[----:B------:R-:W-:Y:S01]  /*3f90*/  IMAD R2, R10, 0x21, R7 ;  /* 0x000000210a027824 */ /* 0x000fe200078e0207 */
[-C--:B------:R-:W-:Y:S01]  /*3fa0*/  ISETP.GE.U32.AND P3, PT, R8, R23.reuse, PT ;  /* 0x000000170800720c */ /* 0x080fe20003f66070 */
[----:B------:R-:W-:Y:S01]  /*3fb0*/  VIADD R5, R5, 0xfffffffc ;  /* 0xfffffffc05057836 */ /* 0x000fe20000000000 */
[----:B------:R-:W-:Y:S01]  /*3fc0*/  LOP3.LUT R26, R26, 0x1f, RZ, 0xc0, !PT ;  /* 0x0000001f1a1a7812 */ /* 0x000fe200078ec0ff */
[----:B------:R-:W-:Y:S01]  /*3fd0*/  IMAD.MOV.U32 R28, RZ, RZ, R11 ;  /* 0x000000ffff1c7224 */ /* 0x000fe200078e000b */
[----:B------:R-:W-:-:S02]  /*3fe0*/  ISETP.GE.U32.AND P2, PT, R9, R23, PT ;  /* 0x000000170900720c */ /* 0x000fc40003f46070 */
[-C--:B------:R-:W-:Y:S02]  /*3ff0*/  ISETP.GE.U32.AND P1, PT, R26, R23.reuse, PT ;  /* 0x000000171a00720c */ /* 0x080fe40003f26070 */
[----:B------:R-:W-:Y:S02]  /*4000*/  LEA R16, R2, UR4, 0x2 ;  /* 0x0000000402107c11 */ /* 0x000fe4000f8e10ff */
[----:B------:R-:W-:Y:S02]  /*4010*/  LOP3.LUT R31, R3, 0x1f, RZ, 0xc0, !PT ;  /* 0x0000001f031f7812 */ /* 0x000fe400078ec0ff */
[----:B------:R-:W-:Y:S01]  /*4020*/  IADD3 R11, R11, 0x4, RZ ;  /* 0x000000040b0b7810 */ /* 0x000fe20007ffe0ff */
[----:B--2---:R-:W0:Y:S01]  /*4030*/  @!P3 LDS R13, [R16] ;  /* 0x00000000100db984 */ /* 0x004e220000000800 */
[----:B------:R-:W-:Y:S02]  /*4040*/  ISETP.GE.U32.AND P0, PT, R31, R23, PT ;  /* 0x000000171f00720c */ /* 0x000fe40003f06070 */
[----:B------:R-:W-:Y:S01]  /*4050*/  @!P3 IADD3 R3, P4, R8, R20, RZ ;  /* 0x000000140803b210 */ /* 0x000fe20007f9e0ff */
[----:B-1----:R-:W1:Y:S01]  /*4060*/  @!P2 LDS R21, [R16+0x4] ;  /* 0x000004001015a984 */ /* 0x002e620000000800 */
        /* <DEDUP_REMOVED lines=14> */
[----:B------:R-:W-:Y:S01]  /*4150*/  @!P1 IADD3 R17, P4, R26, R17, RZ ;  /* 0x000000111a119210 */ /* 0x000fe20007f9e0ff */
[----:B------:R-:W-:Y:S01]  /*4160*/  VIADD R26, R31, 0x1f ;  /* 0x0000001f1f1a7836 */ /* 0x000fe20000000000 */
[----:B------:R-:W-:-:S02]  /*4170*/  IADD3.X R30, R20, UR6, RZ, P5, !PT ;  /* 0x00000006141e7c10 */ /* 0x000fc4000affe4ff */
[----:B------:R-:W-:Y:S01]  /*4180*/  @!P0 IADD3 R7, P5, R31, R22, RZ ;  /* 0x000000161f078210 */ /* 0x000fe20007fbe0ff */
[----:B------:R-:W-:Y:S01]  /*4190*/  @!P1 IMAD.X R20, RZ, RZ, R20, P4 ;  /* 0x000000ffff149224 */ /* 0x000fe200020e0614 */
[C---:B---3--:R-:W-:Y:S02]  /*41a0*/  @!P1 LEA R16, P4, R17.reuse, R14, 0x2 ;  /* 0x0000000e11109211 */ /* 0x048fe400078810ff */
[----:B------:R-:W-:Y:S02]  /*41b0*/  @!P0 IADD3.X R19, RZ, R30, RZ, P5, !PT ;  /* 0x0000001eff138210 */ /* 0x000fe40002ffe4ff */
[----:B------:R-:W-:Y:S02]  /*41c0*/  @!P1 LEA.HI.X R17, R17, R12, R20, 0x2, P4 ;  /* 0x0000000c11119211 */ /* 0x000fe400020f1414 */
        /* <DEDUP_REMOVED lines=8> */
[----:B------:R-:W-:-:S04]  /*4250*/  IADD3 R20, P0, R22, UR5, RZ ;  /* 0x0000000516147c10 */ /* 0x000fc8000ff1e0ff */
[----:B------:R-:W-:-:S05]  /*4260*/  IADD3.X R22, R30, UR6, RZ, P0, !PT ;  /* 0x000000061e167c10 */ /* 0x000fca00087fe4ff */
[----:B------:R-:W-:Y:S05]  /*4270*/  @P1 BRA `(.L_x_17824) ;  /* 0xfffffffc00301947 */ /* 0x000fea000383ffff */
[----:B------:R-:W-:Y:S05]  /*4280*/  BSYNC B2 ;  /* 0x0000000000027941 */ /* 0x000fea0003800000 */
.L_x_17823:
[----:B0-----:R-:W-:-:S07]  /*4290*/  IADD3 R3, R28, 0x5, RZ ;  /* 0x000000051c037810 */ /* 0x001fce0007ffe0ff */
.L_x_17822:
[----:B------:R-:W-:Y:S05]  /*42a0*/  BSYNC B1 ;  /* 0x0000000000017941 */ /* 0x000fea0003800000 */
.L_x_17821:
[----:B------:R-:W-:-:S13]  /*42b0*/  ISETP.NE.AND P0, PT, R6, RZ, PT ;  /* 0x000000ff0600720c */ /* 0x000fda0003f05270 */
[----:B------:R-:W-:Y:S05]  /*42c0*/  @!P0 BRA `(.L_x_17820) ;  /* 0x0000000000a48947 */ /* 0x000fea0003800000 */
[----:B------:R-:W0:Y:S01]  /*42d0*/  LDC R11, c[0x0][0x264] ;  /* 0x00009900ff0b7b82 */ /* 0x000e220000000800 */
        /* <DEDUP_REMOVED lines=12> */
[----:B------:R-:W3:Y:S01]  /*43a0*/  LDS R7, [R7] ;  /* 0x0000000007077984 */ /* 0x000ee20000000800 */
[----:B------:R-:W-:-:S05]  /*43b0*/  LEA.HI.X R3, R3, R12, R5, 0x2, P0 ;  /* 0x0000000c03037211 */ /* 0x000fca00000f1405 */
[----:B---3--:R3:W-:Y:S03]  /*43c0*/  STG.E desc[UR8][R2.64], R7 ;  /* 0x0000000702007986 */ /* 0x0087e6000c101908 */
.L_x_17826:
[----:B------:R-:W-:Y:S05]  /*43d0*/  BSYNC B1 ;  /* 0x0000000000017941 */ /* 0x000fea0003800000 */
.L_x_17825:
[----:B0-----:R-:W-:Y:S01]  /*43e0*/  IADD3.X R22, R22, R11, RZ, P2, !PT ;  /* 0x0000000b16167210 */ /* 0x001fe200017fe4ff */
[----:B------:R-:W-:Y:S06]  /*43f0*/  @!P1 BRA `(.L_x_17820) ;  /* 0x0000000000589947 */ /* 0x000fec0003800000 */
[----:B---3--:R-:W-:Y:S02]  /*4400*/  VIADD R2, R26, 0xffffffff ;  /* 0xffffffff1a027836 */ /* 0x008fe40000000000 */
        /* <DEDUP_REMOVED lines=21> */
.L_x_17820:
[----:B------:R-:W-:Y:S05]  /*4560*/  BSYNC B0 ;  /* 0x0000000000007941 */ /* 0x000fea0003800000 */
.L_x_17819:
[----:B------:R-:W-:Y:S01]  /*4570*/  ULDC.64 UR4, c[0x0][0x238] ;  /* 0x00008e0000047ab9 */ /* 0x000fe20000000a00 */
[----:B------:R-:W-:Y:S01]  /*4580*/  BAR.SYNC.DEFER_BLOCKING 0x0 ;  /* 0x0000000000007b1d */ /* 0x000fe20000010000 */
[----:B------:R-:W-:-:S04]  /*4590*/  ISETP.NE.U32.AND P0, PT, RZ, UR4, PT ;  /* 0x00000004ff007c0c */ /* 0x000fc8000bf05070 */
[----:B------:R-:W-:-:S13]  /*45a0*/  ISETP.NE.AND.EX P0, PT, RZ, UR5, PT, P0 ;  /* 0x00000005ff007c0c */ /* 0x000fda000bf05300 */
[----:B------:R-:W-:Y:S05]  /*45b0*/  @!P0 BRA `(.L_x_17827) ;  /* 0x0000000000b88947 */ /* 0x000fea0003800000 */
[----:B---34-:R-:W3:Y:S01]  /*45c0*/  SHFL.DOWN PT, R3, R4, 0x10, 0x1f ;  /* 0x0a001f0004037f89 */ /* 0x018ee200000e0000 */
[----:B------:R-:W-:Y:S01]  /*45d0*/  BSSY B0, `(.L_x_17828) ;  /* 0x0000026000007945 */ /* 0x000fe20003800000 */
[----:B------:R-:W4:Y:S01]  /*45e0*/  S2R R29, SR_TID.X ;  /* 0x00000000001d7919 */ /* 0x000f220000002100 */
[----:B---3--:R-:W-:-:S05]  /*45f0*/  FMNMX R3, R4, R3, !PT ;  /* 0x0000000304037209 */ /* 0x008fca0007800000 */
[----:B------:R-:W3:Y:S01]  /*4600*/  SHFL.DOWN PT, R2, R3, 0x8, 0x1f ;  /* 0x09001f0003027f89 */ /* 0x000ee200000e0000 */
[----:B----4-:R-:W-:-:S13]  /*4610*/  LOP3.LUT P0, RZ, R29, 0x1f, RZ, 0xc0, !PT ;  /* 0x0000001f1dff7812 */ /* 0x010fda000780c0ff */
[----:B------:R-:W4:Y:S01]  /*4620*/  @!P0 S2R R9, SR_CgaCtaId ;  /* 0x0000000000098919 */ /* 0x000f220000008800 */
[----:B------:R-:W-:Y:S02]  /*4630*/  @!P0 MOV R4, 0x400 ;  /* 0x0000040000048802 */ /* 0x000fe40000000f00 */
[----:B------:R-:W-:Y:S02]  /*4640*/  @!P0 LOP3.LUT R0, R0, 0x1ffffffc, RZ, 0xc0, !PT ;  /* 0x1ffffffc00008812 */ /* 0x000fe400078ec0ff */
[----:B---3--:R-:W-:-:S05]  /*4650*/  FMNMX R2, R3, R2, !PT ;  /* 0x0000000203027209 */ /* 0x008fca0007800000 */
[----:B------:R-:W3:Y:S01]  /*4660*/  SHFL.DOWN PT, R5, R2, 0x4, 0x1f ;  /* 0x08801f0002057f89 */ /* 0x000ee200000e0000 */
[----:B----4-:R-:W-:Y:S02]  /*4670*/  @!P0 LEA R3, R9, R4, 0x18 ;  /* 0x0000000409038211 */ /* 0x010fe400078ec0ff */
[----:B---3--:R-:W-:Y:S02]  /*4680*/  FMNMX R5, R2, R5, !PT ;  /* 0x0000000502057209 */ /* 0x008fe40007800000 */
[----:B------:R-:W-:Y:S02]  /*4690*/  @!P0 IADD3 R0, R0, R3, RZ ;  /* 0x0000000300008210 */ /* 0x000fe40007ffe0ff */
[----:B------:R-:W-:Y:S01]  /*46a0*/  SHF.R.U32.HI R2, RZ, 0x5, R29 ;  /* 0x00000005ff027819 */ /* 0x000fe2000001161d */
        /* <DEDUP_REMOVED lines=23> */
.L_x_17837:
[----:B----4-:R-:W-:-:S07]  /*4820*/  FMNMX R5, R2, R5, !PT ;  /* 0x0000000502057209 */ /* 0x010fce0007800000 */
.L_x_17829:
[----:B------:R-:W-:Y:S05]  /*4830*/  BSYNC B0 ;  /* 0x0000000000007941 */ /* 0x000fea0003800000 */
.L_x_17828:
[----:B------:R-:W-:Y:S01]  /*4840*/  ISETP.NE.AND P0, PT, R29, RZ, PT ;  /* 0x000000ff1d00720c */ /* 0x000fe20003f05270 */
[----:B------:R-:W-:-:S12]  /*4850*/  BSSY B0, `(.L_x_17827) ;  /* 0x0000004000007945 */ /* 0x000fd80003800000 */
[----:B------:R-:W-:Y:S05]  /*4860*/  @P0 BRA `(.L_x_17831) ;  /* 0x0000000000080947 */ /* 0x000fea0003800000 */
[----:B---3--:R-:W3:Y:S02]  /*4870*/  LDC.64 R2, c[0x0][0x238] ;  /* 0x00008e00ff027b82 */ /* 0x008ee40000000a00 */
[----:B---3--:R4:W-:Y:S02]  /*4880*/  REDG.E.MAX.S32.STRONG.GPU desc[UR8][R2.64], R5 ;  /* 0x000000050200798e */ /* 0x0089e4000d10e388 */
.L_x_17831:
[----:B------:R-:W-:Y:S05]  /*4890*/  BSYNC B0 ;  /* 0x0000000000007941 */ /* 0x000fea0003800000 */
.L_x_17827:
        /* <DEDUP_REMOVED lines=12> */
[----:B01234-:R-:W-:Y:S05]  /*4960*/  CALL.REL.NOINC `($__internal_465_$__cuda_sm20_rcp_rn_f32_slowpath) ;  /* 0x0000000400807944 */ /* 0x01ffea0003c00000 */
[----:B------:R-:W-:Y:S05]  /*4970*/  BRA `(.L_x_17833) ;  /* 0x0000000000107947 */ /* 0x000fea0003800000 */
.L_x_17832:
[----:B------:R-:W3:Y:S02]  /*4980*/  MUFU.RCP R0, R15 ;  /* 0x0000000f00007308 */ /* 0x000ee40000001000 */
[----:B---34-:R-:W-:-:S04]  /*4990*/  FFMA R2, R0, R15, -1 ;  /* 0xbf80000000027423 */ /* 0x018fc8000000000f */
[----:B0-----:R-:W-:-:S04]  /*49a0*/  FADD.FTZ R39, -R2, -RZ ;  /* 0x800000ff02277221 */ /* 0x001fc80000010100 */
[----:B------:R-:W-:-:S07]  /*49b0*/  FFMA R39, R0, R39, R0 ;  /* 0x0000002700277223 */ /* 0x000fce0000000000 */
.L_x_17833:
[----:B------:R-:W0:Y:S02]  /*49c0*/  LDC.64 R2, c[0x0][0x240] ;  /* 0x00009000ff027b82 */ /* 0x000e240000000a00 */
[----:B0-----:R-:W-:Y:S01]  /*49d0*/  STG.E desc[UR8][R2.64], R39 ;  /* 0x0000002702007986 */ /* 0x001fe2000c101908 */
[----:B------:R-:W-:Y:S05]  /*49e0*/  EXIT ;  /* 0x000000000000794d */ /* 0x000fea0003800000 */
.L_x_17830:
[----:B------:R-:W-:Y:S01]  /*49f0*/  MOV R7, 0x4 ;  /* 0x0000000400077802 */ /* 0x000fe20000000f00 */
[----:B------:R-:W-:Y:S01]  /*4a00*/  IMAD.MOV.U32 R9, RZ, RZ, 0x1f ;  /* 0x0000001fff097424 */ /* 0x000fe200078e00ff */
[----:B------:R-:W-:-:S07]  /*4a10*/  MOV R4, 0xffffffff ;  /* 0xffffffff00047802 */ /* 0x000fce0000000f00 */
[----:B01234-:R-:W-:Y:S05]  /*4a20*/  WARPSYNC.COLLECTIVE R4, `(.L_x_17834) ;  /* 0x0000000004087348 */ /* 0x01ffea0003c00000 */
[----:B----4-:R4:W0:Y:S02]  /*4a30*/  SHFL.DOWN P0, R5, R0, R7, R9 ;  /* 0x0800000700057389 */ /* 0x0108240000000009 */
[----:B01234-:R-:W-:Y:S01]  /*4a40*/  ENDCOLLECTIVE ;  /* 0x000000000000791b */ /* 0x01ffe20003800000 */
.L_x_17834:
[----:B------:R-:W-:Y:S02]  /*4a50*/  IMAD.MOV.U32 R7, RZ, RZ, 0x2 ;  /* 0x00000002ff077424 */ /* 0x000fe400078e00ff */
[----:B------:R-:W-:-:S05]  /*4a60*/  IMAD.MOV.U32 R3, RZ, RZ, R5 ;  /* 0x000000ffff037224 */ /* 0x000fca00078e0005 */
[----:B------:R-:W-:-:S04]  /*4a70*/  FMNMX R3, R3, R0, !PT ;  /* 0x0000000003037209 */ /* 0x000fc80007800000 */
[----:B------:R-:W-:-:S07]  /*4a80*/  MOV R0, R3 ;  /* 0x0000000300007202 */ /* 0x000fce0000000f00 */
[----:B------:R-:W-:Y:S05]  /*4a90*/  WARPSYNC.COLLECTIVE R4, `(.L_x_17835) ;  /* 0x0000000004087348 */ /* 0x000fea0003c00000 */
[----:B------:R0:W1:Y:S02]  /*4aa0*/  SHFL.DOWN P0, R5, R0, R7, R9 ;  /* 0x0800000700057389 */ /* 0x0000640000000009 */
[----:B01----:R-:W-:Y:S01]  /*4ab0*/  ENDCOLLECTIVE ;  /* 0x000000000000791b */ /* 0x003fe20003800000 */
.L_x_17835:
[----:B------:R-:W-:Y:S02]  /*4ac0*/  MOV R7, 0x1 ;  /* 0x0000000100077802 */ /* 0x000fe40000000f00 */
[----:B------:R-:W-:-:S04]  /*4ad0*/  MOV R2, R5 ;  /* 0x0000000500027202 */ /* 0x000fc80000000f00 */
[----:B------:R-:W-:-:S05]  /*4ae0*/  FMNMX R2, R3, R2, !PT ;  /* 0x0000000203027209 */ /* 0x000fca0007800000 */
[----:B------:R-:W-:-:S07]  /*4af0*/  IMAD.MOV.U32 R0, RZ, RZ, R2 ;  /* 0x000000ffff007224 */ /* 0x000fce00078e0002 */
[----:B------:R-:W-:Y:S05]  /*4b00*/  WARPSYNC.COLLECTIVE R4, `(.L_x_17836) ;  /* 0x0000000004087348 */ /* 0x000fea0003c00000 */
[----:B------:R0:W1:Y:S02]  /*4b10*/  SHFL.DOWN P0, R5, R0, R7, R9 ;  /* 0x0800000700057389 */ /* 0x0000640000000009 */
[----:B01----:R-:W-:Y:S01]  /*4b20*/  ENDCOLLECTIVE ;  /* 0x000000000000791b */ /* 0x003fe20003800000 */
.L_x_17836:
[----:B------:R-:W-:Y:S05]  /*4b30*/  BRA `(.L_x_17837) ;  /* 0xfffffffc00387947 */ /* 0x000fea000383ffff */
        .weak           $__internal_464_$__cuda_sm20_div_u64
        .type           $__internal_464_$__cuda_sm20_div_u64,@function
        .size           $__internal_464_$__cuda_sm20_div_u64,($__internal_465_$__cuda_sm20_rcp_rn_f32_slowpath - $__internal_464_$__cuda_sm20_div_u64)
$__internal_464_$__cuda_sm20_div_u64:
        /* <DEDUP_REMOVED lines=66> */
[----:B------:R-:W-:Y:S06]  /*4f60*/  RET.REL.NODEC R4 `(_ZN18transformer_engine6detail38cast_transpose_fused_kernel_notalignedILb0ELb1ELb0EfNS_16CTDBiasDActParamI6__halfS3_13__nv_bfloat16fEELi2ELi2ENS_5EmptyEXadL_ZNS_5dsiluIffEET_T0_RKS6_EEEEvT3_mmm) ;  /* 0xffffffb004247950 */ /* 0x000fec0003c3ffff */
        .weak           $__internal_465_$__cuda_sm20_rcp_rn_f32_slowpath
        .type           $__internal_465_$__cuda_sm20_rcp_rn_f32_slowpath,@function
        .size           $__internal_465_$__cuda_sm20_rcp_rn_f32_slowpath,(.L_x_34950 - $__internal_465_$__cuda_sm20_rcp_rn_f32_slowpath)
$__internal_465_$__cuda_sm20_rcp_rn_f32_slowpath:
        /* <DEDUP_REMOVED lines=15> */
.L_x_17839:
        /* <DEDUP_REMOVED lines=33> */
.L_x_17841:
[----:B------:R0:W1:Y:S02]  /*5270*/  MUFU.RCP R39, R0 ;  /* 0x0000000000277308 */ /* 0x0000640000001000 */
.L_x_17840:
[----:B------:R-:W-:Y:S05]  /*5280*/  BSYNC B0 ;  /* 0x0000000000007941 */ /* 0x000fea0003800000 */
.L_x_17838:
[----:B------:R-:W-:-:S06]  /*5290*/  HFMA2.MMA R37, -RZ, RZ, 0, 0 ;  /* 0x00000000ff257435 */ /* 0x000fcc00000001ff */
[----:B01----:R-:W-:Y:S05]  /*52a0*/  RET.REL.NODEC R36 `(_ZN18transformer_engine6detail38cast_transpose_fused_kernel_notalignedILb0ELb1ELb0EfNS_16CTDBiasDActParamI6__halfS3_13__nv_bfloat16fEELi2ELi2ENS_5EmptyEXadL_ZNS_5dsiluIffEET_T0_RKS6_EEEEvT3_mmm) ;  /* 0xffffffac24547950 */ /* 0x003fea0003c3ffff */
.L_x_17842:
        /* <DEDUP_REMOVED lines=13> */
.L_x_34950:


//--------------------- .text._ZN18transformer_engine6detail38cast_transpose_fused_kernel_notalignedILb0ELb1ELb0EfNS_16CTDBiasDActParamI6__halfS3_S3_fEELi2ELi2ENS_5EmptyEXadL_ZNS_5dsiluIffEET_T0_RKS5_EEEEvT3_mmm --------------------------
	.section	.text._ZN18transformer_engine6detail38cast_transpose_fused_kernel_notalignedILb0ELb1ELb0EfNS_16CTDBiasDActParamI6__halfS3_S3_fEELi2ELi2ENS_5EmptyEXadL_ZNS_5dsiluIffEET_T0_RKS5_EEEEvT3_mmm,"ax",@progbits
	.align	128
        .global         _ZN18transformer_engine6detail38cast_transpose_fused_kernel_notalignedILb0ELb1ELb0EfNS_16CTDBiasDActParamI6__halfS3_S3_fEELi2ELi2ENS_5EmptyEXadL_ZNS_5dsiluIffEET_T0_RKS5_EEEEvT3_mmm
        .type           _ZN18transformer_engine6detail38cast_transpose_fused_kernel_notalignedILb0ELb1ELb0EfNS_16CTDBiasDActParamI6__halfS3_S3_fEELi2ELi2ENS_5EmptyEXadL_ZNS_5dsiluIffEET_T0_RKS5_EEEEvT3_mmm,@function
        .size           _ZN18transformer_engine6detail38cast_transpose_fused_kernel_notalignedILb0ELb1ELb0EfNS_16CTDBiasDActParamI6__halfS3_S3_fEELi2ELi2ENS_5EmptyEXadL_ZNS_5dsiluIffEET_T0_RKS5_EEEEvT3_mmm,(.L_x_34952 - _ZN18transformer_engine6detail38cast_transpose_fused_kernel_notalignedILb0ELb1ELb0EfNS_16CTDBiasDActParamI6__halfS3_S3_fEELi2ELi2ENS_5EmptyEXadL_ZNS_5dsiluIffEET_T0_RKS5_EEEEvT3_mmm)
        .other          _ZN18transformer_engine6detail38cast_transpose_fused_kernel_notalignedILb0ELb1ELb0EfNS_16CTDBiasDActParamI6__halfS3_S3_fEELi2ELi2ENS_5EmptyEXadL_ZNS_5dsiluIffEET_T0_RKS5_EEEEvT3_mmm,@"STO_CUDA_ENTRY STV_DEFAULT"
_ZN18transformer_engine6detail38cast_transpose_fused_kernel_notalignedILb0ELb1ELb0EfNS_16CTDBiasDActParamI6__halfS3_S3_fEELi2ELi2ENS_5EmptyEXadL_ZNS_5dsiluIffEET_T0_RKS5_EEEEvT3_mmm:
.text._ZN18transformer_engine6detail38cast_transpose_fused_kernel_notalignedILb0ELb1ELb0EfNS_16CTDBiasDActParamI6__halfS3_S3_fEELi2ELi2ENS_5EmptyEXadL_ZNS_5dsiluIffEET_T0_RKS5_EEEEvT3_mmm:
        /* <DEDUP_REMOVED lines=19> */
[----:B------:R-:W-:Y:S05]  /*0130*/  CALL.REL.NOINC `($__internal_466_$__cuda_sm20_div_u64) ;  /* 0x0000004800807944 */ /* 0x000fea0003c00000 */
        /* <DEDUP_REMOVED lines=8> */
.L_x_17843:
        /* <DEDUP_REMOVED lines=22> */
.L_x_17844:
        /* <DEDUP_REMOVED lines=143> */
[----:B-----5:R-:W-:Y:S05]  /*0c10*/  CALL.REL.NOINC `($__internal_467_$__cuda_sm20_rcp_rn_f32_slowpath) ;  /* 0x0000004000d47944 */ /* 0x020fea0003c00000 */
[----:B------:R-:W-:Y:S05]  /*0c20*/  BRA `(.L_x_17847) ;  /* 0x0000000000107947 */ /* 0x000fea0003800000 */
.L_x_17846:
[----:B------:R-:W0:Y:S02]  /*0c30*/  MUFU.RCP R39, R36 ;  /* 0x0000002400277308 */ /* 0x000e240000001000 */
[----:B0-----:R-:W-:-:S04]  /*0c40*/  FFMA R0, R36, R39, -1 ;  /* 0xbf80000024007423 */ /* 0x001fc80000000027 */
[----:B------:R-:W-:-:S04]  /*0c50*/  FADD.FTZ R0, -R0, -RZ ;  /* 0x800000ff00007221 */ /* 0x000fc80000010100 */
[----:B------:R-:W-:-:S07]  /*0c60*/  FFMA R39, R39, R0, R39 ;  /* 0x0000000027277223 */ /* 0x000fce0000000027 */
.L_x_17847:
[----:B------:R-:W-:Y:S05]  /*0c70*/  BSYNC B1 ;  /* 0x0000000000017941 */ /* 0x000fea0003800000 */
.L_x_17845:
        /* <DEDUP_REMOVED lines=23> */
[----:B-----5:R-:W-:Y:S05]  /*0df0*/  CALL.REL.NOINC `($__internal_467_$__cuda_sm20_rcp_rn_f32_slowpath) ;  /* 0x00000040005c7944 */ /* 0x020fea0003c00000 */
[----:B------:R-:W-:Y:S05]  /*0e00*/  BRA `(.L_x_17850) ;  /* 0x0000000000107947 */ /* 0x000fea0003800000 */
.L_x_17849:
[----:B------:R-:W0:Y:S02]  /*0e10*/  MUFU.RCP R39, R38 ;  /* 0x0000002600277308 */ /* 0x000e240000001000 */
[----:B0-----:R-:W-:-:S04]  /*0e20*/  FFMA R0, R38, R39, -1 ;  /* 0xbf80000026007423 */ /* 0x001fc80000000027 */
[----:B------:R-:W-:-:S04]  /*0e30*/  FADD.FTZ R0, -R0, -RZ ;  /* 0x800000ff00007221 */ /* 0x000fc80000010100 */
[----:B------:R-:W-:-:S07]  /*0e40*/  FFMA R39, R39, R0, R39 ;  /* 0x0000000027277223 */ /* 0x000fce0000000027 */
.L_x_17850:
[----:B------:R-:W-:Y:S05]  /*0e50*/  BSYNC B1 ;  /* 0x0000000000017941 */ /* 0x000fea0003800000 */
.L_x_17848:
        /* <DEDUP_REMOVED lines=23> */
[----:B------:R-:W-:Y:S05]  /*0fd0*/  CALL.REL.NOINC `($__internal_467_$__cuda_sm20_rcp_rn_f32_slowpath) ;  /* 0x0000003c00e47944 */ /* 0x000fea0003c00000 */
[----:B------:R-:W-:Y:S05]  /*0fe0*/  BRA `(.L_x_17853) ;  /* 0x0000000000107947 */ /* 0x000fea0003800000 */
.L_x_17852:
[----:B------:R-:W0:Y:S02]  /*0ff0*/  MUFU.RCP R39, R38 ;  /* 0x0000002600277308 */ /* 0x000e240000001000 */
[----:B0-----:R-:W-:-:S04]  /*1000*/  FFMA R0, R38, R39, -1 ;  /* 0xbf80000026007423 */ /* 0x001fc80000000027 */
[----:B------:R-:W-:-:S04]  /*1010*/  FADD.FTZ R0, -R0, -RZ ;  /* 0x800000ff00007221 */ /* 0x000fc80000010100 */
[----:B------:R-:W-:-:S07]  /*1020*/  FFMA R39, R39, R0, R39 ;  /* 0x0000000027277223 */ /* 0x000fce0000000027 */
.L_x_17853:
[----:B------:R-:W-:Y:S05]  /*1030*/  BSYNC B1 ;  /* 0x0000000000017941 */ /* 0x000fea0003800000 */
.L_x_17851:
        /* <DEDUP_REMOVED lines=23> */
[----:B------:R-:W-:Y:S05]  /*11b0*/  CALL.REL.NOINC `($__internal_467_$__cuda_sm20_rcp_rn_f32_slowpath) ;  /* 0x0000003c006c7944 */ /* 0x000fea0003c00000 */
[----:B------:R-:W-:Y:S05]  /*11c0*/  BRA `(.L_x_17856) ;  /* 0x0000000000107947 */ /* 0x000fea0003800000 */
.L_x_17855:
[----:B------:R-:W0:Y:S02]  /*11d0*/  MUFU.RCP R39, R38 ;  /* 0x0000002600277308 */ /* 0x000e240000001000 */
[----:B0-----:R-:W-:-:S04]  /*11e0*/  FFMA R0, R38, R39, -1 ;  /* 0xbf80000026007423 */ /* 0x001fc80000000027 */
[----:B------:R-:W-:-:S04]  /*11f0*/  FADD.FTZ R0, -R0, -RZ ;  /* 0x800000ff00007221 */ /* 0x000fc80000010100 */
[----:B------:R-:W-:-:S07]  /*1200*/  FFMA R39, R39, R0, R39 ;  /* 0x0000000027277223 */ /* 0x000fce0000000027 */
.L_x_17856:
[----:B------:R-:W-:Y:S05]  /*1210*/  BSYNC B1 ;  /* 0x0000000000017941 */ /* 0x000fea0003800000 */
.L_x_17854:
        /* <DEDUP_REMOVED lines=26> */
[----:B------:R-:W-:Y:S01]  /*13c0*/  @!P0 F2FP.F16.F32.PACK_AB R43, R41, R56 ;  /* 0x00000038292b823e */ /* 0x000fe200000000ff */
[----:B------:R-:W-:Y:S01]  /*13d0*/  IMAD.X R7, RZ, RZ, R35, P3 ;  /* 0x000000ffff077224 */ /* 0x000fe200018e0623 */
[----:B------:R-:W-:Y:S02]  /*13e0*/  @!P0 LEA.HI.X R39, R8, R11, R5, 0x2, P2 ;  /* 0x0000000b08278211 */ /* 0x000fe400010f1405 */
[----:B------:R-:W-:Y:S02]  /*13f0*/  @P1 IADD3 R45, P2, R6, UR4, RZ ;  /* 0x00000004062d1c10 */ /* 0x000fe4000ff5e0ff */
[----:B------:R-:W-:Y:S02]  /*1400*/  @!P0 F2FP.F16.F32.PACK_AB R5, R48, R3 ;  /* 0x000000033005823e */ /* 0x000fe400000000ff */
        /* <DEDUP_REMOVED lines=45> */
[----:B------:R-:W-:Y:S01]  /*16e0*/  F2FP.F16.F32.PACK_AB R4, R56, R3 ;  /* 0x000000033804723e */ /* 0x000fe200000000ff */
[----:B------:R-:W-:Y:S01]  /*16f0*/  IMAD.X R45, RZ, RZ, R35, P1 ;  /* 0x000000ffff2d7224 */ /* 0x000fe200008e0623 */
[----:B------:R-:W-:Y:S02]  /*1700*/  F2FP.F16.F32.PACK_AB R2, R41, R48 ;  /* 0x000000302902723e */ /* 0x000fe400000000ff */
[----:B------:R-:W-:-:S02]  /*1710*/  FMNMX R3, |R0|, R37, !PT ;  /* 0x0000002500037209 */ /* 0x000fc40007800200 */
[----:B------:R-:W-:Y:S01]  /*1720*/  IADD3 R48, R24, 0x1, RZ ;  /* 0x0000000118307810 */ /* 0x000fe20007ffe0ff */
[----:B------:R-:W-:Y:S06]  /*1730*/  @P0 BRA `(.L_x_17858) ;  /* 0x0000000000100947 */ /* 0x000fec0003800000 */
[----:B------:R-:W-:Y:S01]  /*1740*/  IMAD.MOV.U32 R0, RZ, RZ, R38 ;  /* 0x000000ffff007224 */ /* 0x000fe200078e0026 */
[----:B------:R-:W-:-:S07]  /*1750*/  MOV R36, 0x1770 ;  /* 0x0000177000247802 */ /* 0x000fce0000000f00 */
[----:B-----5:R-:W-:Y:S05]  /*1760*/  CALL.REL.NOINC `($__internal_467_$__cuda_sm20_rcp_rn_f32_slowpath) ;  /* 0x0000003800007944 */ /* 0x020fea0003c00000 */
[----:B------:R-:W-:Y:S05]  /*1770*/  BRA `(.L_x_17859) ;  /* 0x0000000000107947 */ /* 0x000fea0003800000 */
.L_x_17858:
[----:B------:R-:W0:Y:S02]  /*1780*/  MUFU.RCP R39, R38 ;  /* 0x0000002600277308 */ /* 0x000e240000001000 */
[----:B0-----:R-:W-:-:S04]  /*1790*/  FFMA R0, R38, R39, -1 ;  /* 0xbf80000026007423 */ /* 0x001fc80000000027 */
[----:B------:R-:W-:-:S04]  /*17a0*/  FADD.FTZ R0, -R0, -RZ ;  /* 0x800000ff00007221 */ /* 0x000fc80000010100 */
[----:B------:R-:W-:-:S07]  /*17b0*/  FFMA R39, R39, R0, R39 ;  /* 0x0000000027277223 */ /* 0x000fce0000000027 */
.L_x_17859:
[----:B------:R-:W-:Y:S05]  /*17c0*/  BSYNC B1 ;  /* 0x0000000000017941 */ /* 0x000fea0003800000 */
.L_x_17857:
        /* <DEDUP_REMOVED lines=23> */
[----:B-----5:R-:W-:Y:S05]  /*1940*/  CALL.REL.NOINC `($__internal_467_$__cuda_sm20_rcp_rn_f32_slowpath) ;  /* 0x0000003400887944 */ /* 0x020fea0003c00000 */
[----:B------:R-:W-:Y:S05]  /*1950*/  BRA `(.L_x_17862) ;  /* 0x0000000000107947 */ /* 0x000fea0003800000 */
.L_x_17861:
[----:B------:R-:W0:Y:S02]  /*1960*/  MUFU.RCP R39, R38 ;  /* 0x0000002600277308 */ /* 0x000e240000001000 */
[----:B0-----:R-:W-:-:S04]  /*1970*/  FFMA R0, R38, R39, -1 ;  /* 0xbf80000026007423 */ /* 0x001fc80000000027 */
[----:B------:R-:W-:-:S04]  /*1980*/  FADD.FTZ R0, -R0, -RZ ;  /* 0x800000ff00007221 */ /* 0x000fc80000010100 */
[----:B------:R-:W-:-:S07]  /*1990*/  FFMA R39, R39, R0, R39 ;  /* 0x0000000027277223 */ /* 0x000fce0000000027 */
.L_x_17862:
[----:B------:R-:W-:Y:S05]  /*19a0*/  BSYNC B1 ;  /* 0x0000000000017941 */ /* 0x000fea0003800000 */
.L_x_17860:
        /* <DEDUP_REMOVED lines=23> */
[----:B-----5:R-:W-:Y:S05]  /*1b20*/  CALL.REL.NOINC `($__internal_467_$__cuda_sm20_rcp_rn_f32_slowpath) ;  /* 0x0000003400107944 */ /* 0x020fea0003c00000 */
[----:B------:R-:W-:Y:S05]  /*1b30*/  BRA `(.L_x_17865) ;  /* 0x0000000000107947 */ /* 0x000fea0003800000 */
.L_x_17864:
[----:B------:R-:W0:Y:S02]  /*1b40*/  MUFU.RCP R39, R38 ;  /* 0x0000002600277308 */ /* 0x000e240000001000 */
[----:B0-----:R-:W-:-:S04]  /*1b50*/  FFMA R0, R38, R39, -1 ;  /* 0xbf80000026007423 */ /* 0x001fc80000000027 */
[----:B------:R-:W-:-:S04]  /*1b60*/  FADD.FTZ R0, -R0, -RZ ;  /* 0x800000ff00007221 */ /* 0x000fc80000010100 */
[----:B------:R-:W-:-:S07]  /*1b70*/  FFMA R39, R39, R0, R39 ;  /* 0x0000000027277223 */ /* 0x000fce0000000027 */
.L_x_17865:
[----:B------:R-:W-:Y:S05]  /*1b80*/  BSYNC B1 ;  /* 0x0000000000017941 */ /* 0x000fea0003800000 */
.L_x_17863:
        /* <DEDUP_REMOVED lines=25> */
.L_x_17867:
[----:B------:R-:W0:Y:S02]  /*1d20*/  MUFU.RCP R39, R38 ;  /* 0x0000002600277308 */ /* 0x000e240000001000 */
[----:B0-----:R-:W-:-:S04]  /*1d30*/  FFMA R0, R38, R39, -1 ;  /* 0xbf80000026007423 */ /* 0x001fc80000000027 */
[----:B------:R-:W-:-:S04]  /*1d40*/  FADD.FTZ R0, -R0, -RZ ;  /* 0x800000ff00007221 */ /* 0x000fc80000010100 */
[----:B------:R-:W-:-:S07]  /*1d50*/  FFMA R39, R39, R0, R39 ;  /* 0x0000000027277223 */ /* 0x000fce0000000027 */
.L_x_17868:
[----:B------:R-:W-:Y:S05]  /*1d60*/  BSYNC B1 ;  /* 0x0000000000017941 */ /* 0x000fea0003800000 */
.L_x_17866:
        /* <DEDUP_REMOVED lines=23> */
[----:B------:R-:W-:-:S02]  /*1ee0*/  @!P0 F2FP.F16.F32.PACK_AB R49, R0, R41 ;  /* 0x000000290031823e */ /* 0x000fc400000000ff */
[C---:B------:R-:W-:Y:S01]  /*1ef0*/  @!P0 LEA R38, P2, R48.reuse, R13, 0x2 ;  /* 0x0000000d30268211 */ /* 0x040fe200078410ff */
[----:B------:R-:W-:Y:S02]  /*1f00*/  IMAD.X R35, RZ, RZ, R43, P3 ;  /* 0x000000ffff237224 */ /* 0x000fe400018e062b */
[----:B------:R0:W-:Y:S01]  /*1f10*/  @!P0 STG.E desc[UR8][R36.64], R49 ;  /* 0x0000003124008986 */ /* 0x0001e2000c101908 */
[----:B------:R-:W-:Y:S02]  /*1f20*/  @!P0 LEA.HI.X R39, R48, R11, R45, 0x2, P2 ;  /* 0x0000000b30278211 */ /* 0x000fe400010f142d */
[----:B------:R-:W-:Y:S01]  /*1f30*/  @!P0 F2FP.F16.F32.PACK_AB R45, R51, R46 ;  /* 0x0000002e332d823e */ /* 0x000fe200000000ff */
        /* <DEDUP_REMOVED lines=39> */
[----:B------:R-:W-:Y:S01]  /*21b0*/  F2FP.F16.F32.PACK_AB R49, R46, R41 ;  /* 0x000000292e31723e */ /* 0x000fe200000000ff */
[----:B0-----:R0:W1:Y:S01]  /*21c0*/  MUFU.EX2 R39, R48 ;  /* 0x0000003000277308 */ /* 0x0010620000000800 */
[----:B------:R-:W-:Y:S02]  /*21d0*/  FMNMX R3, |R42|, R3, !PT ;  /* 0x000000032a037209 */ /* 0x000fe40007800200 */
[----:B------:R-:W-:-:S02]  /*21e0*/  IADD3 R42, P1, R9, R54, RZ ;  /* 0x00000036092a7210 */ /* 0x000fc40007f3e0ff */
[----:B------:R-:W-:-:S03]  /*21f0*/  FMNMX R3, |R50|, R3, !PT ;  /* 0x0000000332037209 */ /* 0x000fc60007800200 */
[----:B------:R-:W-:Y:S01]  /*2200*/  IMAD.X R40, RZ, RZ, R43, P1 ;  /* 0x000000ffff287224 */ /* 0x000fe200008e062b */
[----:B------:R-:W-:Y:S01]  /*2210*/  FMNMX R46, |R52|, R3, !PT ;  /* 0x00000003342e7209 */ /* 0x000fe20007800200 */
[----:B------:R-:W-:Y:S01]  /*2220*/  HADD2.F32 R3, -RZ, R8.H0_H0 ;  /* 0x20000008ff037230 */ /* 0x000fe20000004100 */
[----:B0-----:R-:W-:Y:S01]  /*2230*/  F2FP.F16.F32.PACK_AB R48, R51, R0 ;  /* 0x000000003330723e */ /* 0x001fe200000000ff */
        /* <DEDUP_REMOVED lines=8> */
[----:B-----5:R-:W-:Y:S05]  /*22c0*/  CALL.REL.NOINC `($__internal_467_$__cuda_sm20_rcp_rn_f32_slowpath) ;  /* 0x0000002c00287944 */ /* 0x020fea0003c00000 */
[----:B------:R-:W-:Y:S05]  /*22d0*/  BRA `(.L_x_17871) ;  /* 0x0000000000107947 */ /* 0x000fea0003800000 */
.L_x_17870:
[----:B------:R-:W0:Y:S02]  /*22e0*/  MUFU.RCP R39, R36 ;  /* 0x0000002400277308 */ /* 0x000e240000001000 */
[----:B0-----:R-:W-:-:S04]  /*22f0*/  FFMA R0, R36, R39, -1 ;  /* 0xbf80000024007423 */ /* 0x001fc80000000027 */
[----:B------:R-:W-:-:S04]  /*2300*/  FADD.FTZ R0, -R0, -RZ ;  /* 0x800000ff00007221 */ /* 0x000fc80000010100 */
[----:B------:R-:W-:-:S07]  /*2310*/  FFMA R39, R39, R0, R39 ;  /* 0x0000000027277223 */ /* 0x000fce0000000027 */
.L_x_17871:
[----:B------:R-:W-:Y:S05]  /*2320*/  BSYNC B1 ;  /* 0x0000000000017941 */ /* 0x000fea0003800000 */
.L_x_17869:
        /* <DEDUP_REMOVED lines=25> */
.L_x_17873:
[----:B------:R-:W0:Y:S02]  /*24c0*/  MUFU.RCP R39, R38 ;  /* 0x0000002600277308 */ /* 0x000e240000001000 */
[----:B0-----:R-:W-:-:S04]  /*24d0*/  FFMA R0, R38, R39, -1 ;  /* 0xbf80000026007423 */ /* 0x001fc80000000027 */
[----:B------:R-:W-:-:S04]  /*24e0*/  FADD.FTZ R0, -R0, -RZ ;  /* 0x800000ff00007221 */ /* 0x000fc80000010100 */
[----:B------:R-:W-:-:S07]  /*24f0*/  FFMA R39, R39, R0, R39 ;  /* 0x0000000027277223 */ /* 0x000fce0000000027 */
.L_x_17874:
[----:B------:R-:W-:Y:S05]  /*2500*/  BSYNC B1 ;  /* 0x0000000000017941 */ /* 0x000fea0003800000 */
.L_x_17872:
        /* <DEDUP_REMOVED lines=23> */
[----:B-----5:R-:W-:Y:S05]  /*2680*/  CALL.REL.NOINC `($__internal_467_$__cuda_sm20_rcp_rn_f32_slowpath) ;  /* 0x0000002800387944 */ /* 0x020fea0003c00000 */
[----:B------:R-:W-:Y:S05]  /*2690*/  BRA `(.L_x_17877) ;  /* 0x0000000000107947 */ /* 0x000fea0003800000 */
.L_x_17876:
[----:B------:R-:W0:Y:S02]  /*26a0*/  MUFU.RCP R39, R38 ;  /* 0x0000002600277308 */ /* 0x000e240000001000 */
[----:B0-----:R-:W-:-:S04]  /*26b0*/  FFMA R0, R38, R39, -1 ;  /* 0xbf80000026007423 */ /* 0x001fc80000000027 */
[----:B------:R-:W-:-:S04]  /*26c0*/  FADD.FTZ R0, -R0, -RZ ;  /* 0x800000ff00007221 */ /* 0x000fc80000010100 */
[----:B------:R-:W-:-:S07]  /*26d0*/  FFMA R39, R39, R0, R39 ;  /* 0x0000000027277223 */ /* 0x000fce0000000027 */
.L_x_17877:
[----:B------:R-:W-:Y:S05]  /*26e0*/  BSYNC B1 ;  /* 0x0000000000017941 */ /* 0x000fea0003800000 */
.L_x_17875:
        /* <DEDUP_REMOVED lines=24> */
[----:B------:R-:W-:Y:S01]  /*2870*/  IMAD.MOV.U32 R38, RZ, RZ, R39 ;  /* 0x000000ffff267224 */ /* 0x000fe200078e0027 */
[----:B------:R-:W-:Y:S06]  /*2880*/  BRA `(.L_x_17880) ;  /* 0x0000000000107947 */ /* 0x000fec0003800000 */
.L_x_17879:
[----:B------:R-:W0:Y:S02]  /*2890*/  MUFU.RCP R38, R41 ;  /* 0x0000002900267308 */ /* 0x000e240000001000 */
[----:B0-----:R-:W-:-:S04]  /*28a0*/  FFMA R0, R41, R38, -1 ;  /* 0xbf80000029007423 */ /* 0x001fc80000000026 */
[----:B------:R-:W-:-:S04]  /*28b0*/  FADD.FTZ R3, -R0, -RZ ;  /* 0x800000ff00037221 */ /* 0x000fc80000010100 */
[----:B------:R-:W-:-:S07]  /*28c0*/  FFMA R38, R38, R3, R38 ;  /* 0x0000000326267223 */ /* 0x000fce0000000026 */
.L_x_17880:
[----:B------:R-:W-:Y:S05]  /*28d0*/  BSYNC B1 ;  /* 0x0000000000017941 */ /* 0x000fea0003800000 */
.L_x_17878:
        /* <DEDUP_REMOVED lines=27> */
[----:B------:R-:W-:Y:S01]  /*2a90*/  @!P0 F2FP.F16.F32.PACK_AB R41, R7, R0 ;  /* 0x000000000729823e */ /* 0x000fe200000000ff */
[----:B------:R-:W-:Y:S01]  /*2aa0*/  @!P0 IMAD.X R40, R40, 0x1, R28, P1 ;  /* 0x0000000128288824 */ /* 0x000fe200008e061c */
[----:B------:R-:W-:-:S02]  /*2ab0*/  @!P0 LEA R38, P1, R42, R13, 0x2 ;  /* 0x0000000d2a268211 */ /* 0x000fc400078210ff */
[----:B------:R-:W-:Y:S01]  /*2ac0*/  @!P0 F2FP.F16.F32.PACK_AB R43, R54, R51 ;  /* 0x00000033362b823e */ /* 0x000fe200000000ff */
[----:B------:R1:W-:Y:S01]  /*2ad0*/  @!P0 STG.E desc[UR8][R36.64], R41 ;  /* 0x0000002924008986 */ /* 0x0003e2000c101908 */
[----:B------:R-:W-:Y:S02]  /*2ae0*/  @!P0 LEA.HI.X R39, R42, R11, R40, 0x2, P1 ;  /* 0x0000000b2a278211 */ /* 0x000fe400008f1428 */
[----:B------:R-:W-:Y:S02]  /*2af0*/  FMNMX R17, |R8|, R17, !PT ;  /* 0x0000001108117209 */ /* 0x000fe40007800200 */
[----:B------:R-:W-:Y:S01]  /*2b00*/  F2FP.F16.F32.PACK_AB R8, R51, R0 ;  /* 0x000000003308723e */ /* 0x000fe200000000ff */
[----:B------:R1:W-:Y:S01]  /*2b10*/  @!P0 STG.E desc[UR8][R38.64], R43 ;  /* 0x0000002b26008986 */ /* 0x0003e2000c101908 */
[----:B------:R-:W-:Y:S01]  /*2b20*/  F2FP.F16.F32.PACK_AB R7, R54, R7 ;  /* 0x000000073607723e */ /* 0x000fe200000000ff */
        /* <DEDUP_REMOVED lines=12> */
[----:B------:R-:W-:Y:S05]  /*2bf0*/  CALL.REL.NOINC `($__internal_467_$__cuda_sm20_rcp_rn_f32_slowpath) ;  /* 0x0000002000dc7944 */ /* 0x000fea0003c00000 */
[----:B------:R-:W-:Y:S05]  /*2c00*/  BRA `(.L_x_17883) ;  /* 0x0000000000107947 */ /* 0x000fea0003800000 */
.L_x_17882:
[----:B------:R-:W0:Y:S02]  /*2c10*/  MUFU.RCP R39, R52 ;  /* 0x0000003400277308 */ /* 0x000e240000001000 */
[----:B0-----:R-:W-:-:S04]  /*2c20*/  FFMA R0, R52, R39, -1 ;  /* 0xbf80000034007423 */ /* 0x001fc80000000027 */
[----:B------:R-:W-:-:S04]  /*2c30*/  FADD.FTZ R0, -R0, -RZ ;  /* 0x800000ff00007221 */ /* 0x000fc80000010100 */
[----:B------:R-:W-:-:S07]  /*2c40*/  FFMA R39, R39, R0, R39 ;  /* 0x0000000027277223 */ /* 0x000fce0000000027 */
.L_x_17883:
[----:B------:R-:W-:Y:S05]  /*2c50*/  BSYNC B1 ;  /* 0x0000000000017941 */ /* 0x000fea0003800000 */
.L_x_17881:
        /* <DEDUP_REMOVED lines=23> */
[----:B------:R-:W-:Y:S05]  /*2dd0*/  CALL.REL.NOINC `($__internal_467_$__cuda_sm20_rcp_rn_f32_slowpath) ;  /* 0x0000002000647944 */ /* 0x000fea0003c00000 */
[----:B------:R-:W-:Y:S05]  /*2de0*/  BRA `(.L_x_17886) ;  /* 0x0000000000107947 */ /* 0x000fea0003800000 */
.L_x_17885:
[----:B------:R-:W0:Y:S02]  /*2df0*/  MUFU.RCP R39, R34 ;  /* 0x0000002200277308 */ /* 0x000e240000001000 */
[----:B0-----:R-:W-:-:S04]  /*2e00*/  FFMA R0, R34, R39, -1 ;  /* 0xbf80000022007423 */ /* 0x001fc80000000027 */
[----:B------:R-:W-:-:S04]  /*2e10*/  FADD.FTZ R0, -R0, -RZ ;  /* 0x800000ff00007221 */ /* 0x000fc80000010100 */
[----:B------:R-:W-:-:S07]  /*2e20*/  FFMA R39, R39, R0, R39 ;  /* 0x0000000027277223 */ /* 0x000fce0000000027 */
.L_x_17886:
[----:B------:R-:W-:Y:S05]  /*2e30*/  BSYNC B1 ;  /* 0x0000000000017941 */ /* 0x000fea0003800000 */
.L_x_17884:
        /* <DEDUP_REMOVED lines=23> */
[----:B------:R-:W-:Y:S05]  /*2fb0*/  CALL.REL.NOINC `($__internal_467_$__cuda_sm20_rcp_rn_f32_slowpath) ;  /* 0x0000001c00ec7944 */ /* 0x000fea0003c00000 */
[----:B------:R-:W-:Y:S05]  /*2fc0*/  BRA `(.L_x_17889) ;  /* 0x0000000000107947 */ /* 0x000fea0003800000 */
.L_x_17888:
[----:B------:R-:W0:Y:S02]  /*2fd0*/  MUFU.RCP R39, R36 ;  /* 0x0000002400277308 */ /* 0x000e240000001000 */
[----:B0-----:R-:W-:-:S04]  /*2fe0*/  FFMA R0, R36, R39, -1 ;  /* 0xbf80000024007423 */ /* 0x001fc80000000027 */
[----:B------:R-:W-:-:S04]  /*2ff0*/  FADD.FTZ R0, -R0, -RZ ;  /* 0x800000ff00007221 */ /* 0x000fc80000010100 */
[----:B------:R-:W-:-:S07]  /*3000*/  FFMA R39, R39, R0, R39 ;  /* 0x0000000027277223 */ /* 0x000fce0000000027 */
.L_x_17889:
[----:B------:R-:W-:Y:S05]  /*3010*/  BSYNC B1 ;  /* 0x0000000000017941 */ /* 0x000fea0003800000 */
.L_x_17887:
        /* <DEDUP_REMOVED lines=23> */
[----:B------:R-:W-:Y:S05]  /*3190*/  CALL.REL.NOINC `($__internal_467_$__cuda_sm20_rcp_rn_f32_slowpath) ;  /* 0x0000001c00747944 */ /* 0x000fea0003c00000 */
[----:B------:R-:W-:Y:S05]  /*31a0*/  BRA `(.L_x_17892) ;  /* 0x0000000000107947 */ /* 0x000fea0003800000 */
.L_x_17891:
[----:B------:R-:W0:Y:S02]  /*31b0*/  MUFU.RCP R39, R36 ;  /* 0x0000002400277308 */ /* 0x000e240000001000 */
[----:B0-----:R-:W-:-:S04]  /*31c0*/  FFMA R0, R36, R39, -1 ;  /* 0xbf80000024007423 */ /* 0x001fc80000000027 */
[----:B------:R-:W-:-:S04]  /*31d0*/  FADD.FTZ R0, -R0, -RZ ;  /* 0x800000ff00007221 */ /* 0x000fc80000010100 */
[----:B------:R-:W-:-:S07]  /*31e0*/  FFMA R39, R39, R0, R39 ;  /* 0x0000000027277223 */ /* 0x000fce0000000027 */
.L_x_17892:
[----:B------:R-:W-:Y:S05]  /*31f0*/  BSYNC B1 ;  /* 0x0000000000017941 */ /* 0x000fea0003800000 */
.L_x_17890:
        /* <DEDUP_REMOVED lines=53> */
[----:B------:R-:W-:Y:S02]  /*3550*/  @!P0 F2FP.F16.F32.PACK_AB R11, R28, R21 ;  /* 0x000000151c0b823e */ /* 0x000fe400000000ff */
[----:B------:R-:W-:-:S02]  /*3560*/  LEA R4, P1, R32, R13, 0x5 ;  /* 0x0000000d20047211 */ /* 0x000fc400078228ff */
[----:B------:R-:W-:Y:S01]  /*3570*/  @!P0 F2FP.F16.F32.PACK_AB R13, R27, R38 ;  /* 0x000000261b0d823e */ /* 0x000fe200000000ff */
[----:B------:R0:W-:Y:S01]  /*3580*/  @!P0 STG.E desc[UR8][R36.64], R11 ;  /* 0x0000000b24008986 */ /* 0x0001e2000c101908 */
[----:B------:R-:W-:Y:S02]  /*3590*/  LOP3.LUT R8, RZ, R8, RZ, 0x33, !PT ;  /* 0x00000008ff087212 */ /* 0x000fe400078e33ff */
[----:B------:R-:W-:Y:S01]  /*35a0*/  F2FP.F16.F32.PACK_AB R19, R38, R21 ;  /* 0x000000152613723e */ /* 0x000fe200000000ff */
[----:B------:R1:W-:Y:S01]  /*35b0*/  @!P0 STG.E desc[UR8][R30.64], R13 ;  /* 0x0000000d1e008986 */ /* 0x0003e2000c101908 */
[----:B------:R-:W-:Y:S01]  /*35c0*/  ISETP.GT.U32.AND P0, PT, R4, -0x21, PT ;  /* 0xffffffdf0400780c */ /* 0x000fe20003f04070 */
[----:B------:R-:W-:Y:S01]  /*35d0*/  IMAD.X R8, RZ, RZ, R8, P1 ;  /* 0x000000ffff087224 */ /* 0x000fe200008e0608 */
[----:B------:R-:W-:Y:S01]  /*35e0*/  ISETP.GE.U32.AND P1, PT, R24, R22, PT ;  /* 0x000000161800720c */ /* 0x000fe20003f26070 */
[----:B------:R2:W-:Y:S01]  /*35f0*/  STS [R6], R19 ;  /* 0x0000001306007388 */ /* 0x0005e20000000800 */
[----:B------:R-:W-:Y:S02]  /*3600*/  BAR.SYNC.DEFER_BLOCKING 0x0 ;  /* 0x0000000000007b1d */ /* 0x000fe40000010000 */
[----:B------:R-:W-:-:S02]  /*3610*/  ISETP.GT.U32.AND.EX P0, PT, R8, -0x1, PT, P0 ;  /* 0xffffffff0800780c */ /* 0x000fc40003f04100 */
[----:B0-----:R-:W-:Y:S02]  /*3620*/  F2FP.F16.F32.PACK_AB R11, R27, R28 ;  /* 0x0000001c1b0b723e */ /* 0x001fe400000000ff */
        /* <DEDUP_REMOVED lines=22> */
.L_x_17897:
        /* <DEDUP_REMOVED lines=51> */
.L_x_17896:
[----:B------:R-:W-:Y:S05]  /*3ac0*/  BSYNC B1 ;  /* 0x0000000000017941 */ /* 0x000fea0003800000 */
.L_x_17895:
        /* <DEDUP_REMOVED lines=16> */
.L_x_17899:
[----:B------:R-:W-:Y:S05]  /*3bd0*/  BSYNC B1 ;  /* 0x0000000000017941 */ /* 0x000fea0003800000 */
.L_x_17898:
        /* <DEDUP_REMOVED lines=25> */
.L_x_17894:
[----:B------:R-:W-:Y:S05]  /*3d70*/  BSYNC B0 ;  /* 0x0000000000007941 */ /* 0x000fea0003800000 */
.L_x_17893:
        /* <DEDUP_REMOVED lines=28> */
.L_x_17905:
        /* <DEDUP_REMOVED lines=53> */
.L_x_17904:
[----:B0-----:R-:W-:-:S07]  /*4290*/  IADD3 R3, R28, 0x5, RZ ;  /* 0x000000051c037810 */ /* 0x001fce0007ffe0ff */
.L_x_17903:
[----:B------:R-:W-:Y:S05]  /*42a0*/  BSYNC B1 ;  /* 0x0000000000017941 */ /* 0x000fea0003800000 */
.L_x_17902:
        /* <DEDUP_REMOVED lines=18> */
.L_x_17907:
[----:B------:R-:W-:Y:S05]  /*43d0*/  BSYNC B1 ;  /* 0x0000000000017941 */ /* 0x000fea0003800000 */
.L_x_17906:
        /* <DEDUP_REMOVED lines=24> */
.L_x_17901:
[----:B------:R-:W-:Y:S05]  /*4560*/  BSYNC B0 ;  /* 0x0000000000007941 */ /* 0x000fea0003800000 */
.L_x_17900:
        /* <DEDUP_REMOVED lines=43> */
.L_x_17918:
[----:B----4-:R-:W-:-:S07]  /*4820*/  FMNMX R5, R2, R5, !PT ;  /* 0x0000000502057209 */ /* 0x010fce0007800000 */
.L_x_17910:
[----:B------:R-:W-:Y:S05]  /*4830*/  BSYNC B0 ;  /* 0x0000000000007941 */ /* 0x000fea0003800000 */
.L_x_17909:
[----:B------:R-:W-:Y:S01]  /*4840*/  ISETP.NE.AND P0, PT, R29, RZ, PT ;  /* 0x000000ff1d00720c */ /* 0x000fe20003f05270 */
[----:B------:R-:W-:-:S12]  /*4850*/  BSSY B0, `(.L_x_17908) ;  /* 0x0000004000007945 */ /* 0x000fd80003800000 */
[----:B------:R-:W-:Y:S05]  /*4860*/  @P0 BRA `(.L_x_17912) ;  /* 0x0000000000080947 */ /* 0x000fea0003800000 */
[----:B---3--:R-:W3:Y:S02]  /*4870*/  LDC.64 R2, c[0x0][0x238] ;  /* 0x00008e00ff027b82 */ /* 0x008ee40000000a00 */
[----:B---3--:R4:W-:Y:S02]  /*4880*/  REDG.E.MAX.S32.STRONG.GPU desc[UR8][R2.64], R5 ;  /* 0x000000050200798e */ /* 0x0089e4000d10e388 */
.L_x_17912:
[----:B------:R-:W-:Y:S05]  /*4890*/  BSYNC B0 ;  /* 0x0000000000007941 */ /* 0x000fea0003800000 */
.L_x_17908:
        /* <DEDUP_REMOVED lines=12> */
[----:B01234-:R-:W-:Y:S05]  /*4960*/  CALL.REL.NOINC `($__internal_467_$__cuda_sm20_rcp_rn_f32_slowpath) ;  /* 0x0000000400807944 */ /* 0x01ffea0003c00000 */
[----:B------:R-:W-:Y:S05]  /*4970*/  BRA `(.L_x_17914) ;  /* 0x0000000000107947 */ /* 0x000fea0003800000 */
.L_x_17913:
[----:B------:R-:W3:Y:S02]  /*4980*/  MUFU.RCP R0, R15 ;  /* 0x0000000f00007308 */ /* 0x000ee40000001000 */
[----:B---34-:R-:W-:-:S04]  /*4990*/  FFMA R2, R0, R15, -1 ;  /* 0xbf80000000027423 */ /* 0x018fc8000000000f */
[----:B0-----:R-:W-:-:S04]  /*49a0*/  FADD.FTZ R39, -R2, -RZ ;  /* 0x800000ff02277221 */ /* 0x001fc80000010100 */
[----:B------:R-:W-:-:S07]  /*49b0*/  FFMA R39, R0, R39, R0 ;  /* 0x0000002700277223 */ /* 0x000fce0000000000 */
.L_x_17914:
[----:B------:R-:W0:Y:S02]  /*49c0*/  LDC.64 R2, c[0x0][0x240] ;  /* 0x00009000ff027b82 */ /* 0x000e240000000a00 */
[----:B0-----:R-:W-:Y:S01]  /*49d0*/  STG.E desc[UR8][R2.64], R39 ;  /* 0x0000002702007986 */ /* 0x001fe2000c101908 */
[----:B------:R-:W-:Y:S05]  /*49e0*/  EXIT ;  /* 0x000000000000794d */ /* 0x000fea0003800000 */
.L_x_17911:
[----:B------:R-:W-:Y:S01]  /*49f0*/  MOV R7, 0x4 ;  /* 0x0000000400077802 */ /* 0x000fe20000000f00 */
[----:B------:R-:W-:Y:S01]  /*4a00*/  IMAD.MOV.U32 R9, RZ, RZ, 0x1f ;  /* 0x0000001fff097424 */ /* 0x000fe200078e00ff */
[----:B------:R-:W-:-:S07]  /*4a10*/  MOV R4, 0xffffffff ;  /* 0xffffffff00047802 */ /* 0x000fce0000000f00 */
[----:B01234-:R-:W-:Y:S05]  /*4a20*/  WARPSYNC.COLLECTIVE R4, `(.L_x_17915) ;  /* 0x0000000004087348 */ /* 0x01ffea0003c00000 */
[----:B----4-:R4:W0:Y:S02]  /*4a30*/  SHFL.DOWN P0, R5, R0, R7, R9 ;  /* 0x0800000700057389 */ /* 0x0108240000000009 */
[----:B01234-:R-:W-:Y:S01]  /*4a40*/  ENDCOLLECTIVE ;  /* 0x000000000000791b */ /* 0x01ffe20003800000 */
.L_x_17915:
[----:B------:R-:W-:Y:S02]  /*4a50*/  IMAD.MOV.U32 R7, RZ, RZ, 0x2 ;  /* 0x00000002ff077424 */ /* 0x000fe400078e00ff */
[----:B------:R-:W-:-:S05]  /*4a60*/  IMAD.MOV.U32 R3, RZ, RZ, R5 ;  /* 0x000000ffff037224 */ /* 0x000fca00078e0005 */
[----:B------:R-:W-:-:S04]  /*4a70*/  FMNMX R3, R3, R0, !PT ;  /* 0x0000000003037209 */ /* 0x000fc80007800000 */
[----:B------:R-:W-:-:S07]  /*4a80*/  MOV R0, R3 ;  /* 0x0000000300007202 */ /* 0x000fce0000000f00 */
[----:B------:R-:W-:Y:S05]  /*4a90*/  WARPSYNC.COLLECTIVE R4, `(.L_x_17916) ;  /* 0x0000000004087348 */ /* 0x000fea0003c00000 */
[----:B------:R0:W1:Y:S02]  /*4aa0*/  SHFL.DOWN P0, R5, R0, R7, R9 ;  /* 0x0800000700057389 */ /* 0x0000640000000009 */
[----:B01----:R-:W-:Y:S01]  /*4ab0*/  ENDCOLLECTIVE ;  /* 0x000000000000791b */ /* 0x003fe20003800000 */
.L_x_17916:
[----:B------:R-:W-:Y:S02]  /*4ac0*/  MOV R7, 0x1 ;  /* 0x0000000100077802 */ /* 0x000fe40000000f00 */
[----:B------:R-:W-:-:S04]  /*4ad0*/  MOV R2, R5 ;  /* 0x0000000500027202 */ /* 0x000fc80000000f00 */
[----:B------:R-:W-:-:S05]  /*4ae0*/  FMNMX R2, R3, R2, !PT ;  /* 0x0000000203027209 */ /* 0x000fca0007800000 */
[----:B------:R-:W-:-:S07]  /*4af0*/  IMAD.MOV.U32 R0, RZ, RZ, R2 ;  /* 0x000000ffff007224 */ /* 0x000fce00078e0002 */
[----:B------:R-:W-:Y:S05]  /*4b00*/  WARPSYNC.COLLECTIVE R4, `(.L_x_17917) ;  /* 0x0000000004087348 */ /* 0x000fea0003c00000 */
[----:B------:R0:W1:Y:S02]  /*4b10*/  SHFL.DOWN P0, R5, R0, R7, R9 ;  /* 0x0800000700057389 */ /* 0x0000640000000009 */
[----:B01----:R-:W-:Y:S01]  /*4b20*/  ENDCOLLECTIVE ;  /* 0x000000000000791b */ /* 0x003fe20003800000 */
.L_x_17917:
[----:B------:R-:W-:Y:S05]  /*4b30*/  BRA `(.L_x_17918) ;  /* 0xfffffffc00387947 */ /* 0x000fea000383ffff */
        .weak           $__internal_466_$__cuda_sm20_div_u64
        .type           $__internal_466_$__cuda_sm20_div_u64,@function
        .size           $__internal_466_$__cuda_sm20_div_u64,($__internal_467_$__cuda_sm20_rcp_rn_f32_slowpath - $__internal_466_$__cuda_sm20_div_u64)
$__internal_466_$__cuda_sm20_div_u64:
        /* <DEDUP_REMOVED lines=66> */
[----:B------:R-:W-:Y:S06]  /*4f60*/  RET.REL.NODEC R4 `(_ZN18transformer_engine6detail38cast_transpose_fused_kernel_notalignedILb0ELb1ELb0EfNS_16CTDBiasDActParamI6__halfS3_S3_fEELi2ELi2ENS_5EmptyEXadL_ZNS_5dsiluIffEET_T0_RKS5_EEEEvT3_mmm) ;  /* 0xffffffb004247950 */ /* 0x000fec0003c3ffff */
        .weak           $__internal_467_$__cuda_sm20_rcp_rn_f32_slowpath
        .type           $__internal_467_$__cuda_sm20_rcp_rn_f32_slowpath,@function
        .size           $__internal_467_$__cuda_sm20_rcp_rn_f32_slowpath,(.L_x_34952 - $__internal_467_$__cuda_sm20_rcp_rn_f32_slowpath)
$__internal_467_$__cuda_sm20_rcp_rn_f32_slowpath:
        /* <DEDUP_REMOVED lines=15> */
.L_x_17920:
        /* <DEDUP_REMOVED lines=33> */
.L_x_17922:
[----:B------:R0:W1:Y:S02]  /*5270*/  MUFU.RCP R39, R0 ;  /* 0x0000000000277308 */ /* 0x0000640000001000 */
.L_x_17921:
[----:B------:R-:W-:Y:S05]  /*5280*/  BSYNC B0 ;  /* 0x0000000000007941 */ /* 0x000fea0003800000 */
.L_x_17919:
[----:B------:R-:W-:-:S06]  /*5290*/  HFMA2.MMA R37, -RZ, RZ, 0, 0 ;  /* 0x00000000ff257435 */ /* 0x000fcc00000001ff */
[----:B01----:R-:W-:Y:S05]  /*52a0*/  RET.REL.NODEC R36 `(_ZN18transformer_engine6detail38cast_transpose_fused_kernel_notalignedILb0ELb1ELb0EfNS_16CTDBiasDActParamI6__halfS3_S3_fEELi2ELi2ENS_5EmptyEXadL_ZNS_5dsiluIffEET_T0_RKS5_EEEEvT3_mmm) ;  /* 0xffffffac24547950 */ /* 0x003fea0003c3ffff */
.L_x_17923:
        /* <DEDUP_REMOVED lines=13> */
.L_x_34952:


//--------------------- .text._ZN18transformer_engine6detail38cast_transpose_fused_kernel_notalignedILb0ELb1ELb0EfNS_16CTDBiasDActParamI6__halfS3_ffEELi2ELi1ENS_5EmptyEXadL_ZNS_5dsiluIffEET_T0_RKS5_EEEEvT3_mmm --------------------------
	.section	.text._ZN18transformer_engine6detail38cast_transpose_fused_kernel_notalignedILb0ELb1ELb0EfNS_16CTDBiasDActParamI6__halfS3_ffEELi2ELi1ENS_5EmptyEXadL_ZNS_5dsiluIffEET_T0_RKS5_EEEEvT3_mmm,"ax",@progbits
	.align	128
        .global         _ZN18transformer_engine6detail38cast_transpose_fused_kernel_notalignedILb0ELb1ELb0EfNS_16CTDBiasDActParamI6__halfS3_ffEELi2ELi1ENS_5EmptyEXadL_ZNS_5dsiluIffEET_T0_RKS5_EEEEvT3_mmm
        .type           _ZN18transformer_engine6detail38cast_transpose_fused_kernel_notalignedILb0ELb1ELb0EfNS_16CTDBiasDActParamI6__halfS3_ffEELi2ELi1ENS_5EmptyEXadL_ZNS_5dsiluIffEET_T0_RKS5_EEEEvT3_mmm,@function
        .size           _ZN18transformer_engine6detail38cast_transpose_fused_kernel_notalignedILb0ELb1ELb0EfNS_16CTDBiasDActParamI6__halfS3_ffEELi2ELi1ENS_5EmptyEXadL_ZNS_5dsiluIffEET_T0_RKS5_EEEEvT3_mmm,(.L_x_34954 - _ZN18transformer_engine6detail38cast_transpose_fused_kernel_notalignedILb0ELb1ELb0EfNS_16CTDBiasDActParamI6__halfS3_ffEELi2ELi1ENS_5EmptyEXadL_ZNS_5dsiluIffEET_T0_RKS5_EEEEvT3_mmm)
        .other          _ZN18transformer_engine6detail38cast_transpose_fused_kernel_notalignedILb0ELb1ELb0EfNS_16CTDBiasDActParamI6__halfS3_ffEELi2ELi1ENS_5EmptyEXadL_ZNS_5dsiluIffEET_T0_RKS5_EEEEvT3_mmm,@"STO_CUDA_ENTRY STV_DEFAULT"
_ZN18transformer_engine6detail38cast_transpose_fused_kernel_notalignedILb0ELb1ELb0EfNS_16CTDBiasDActParamI6__halfS3_ffEELi2ELi1ENS_5EmptyEXadL_ZNS_5dsiluIffEET_T0_RKS5_EEEEvT3_mmm:
.text._ZN18transformer_engine6detail38cast_transpose_fused_kernel_notalignedILb0ELb1ELb0EfNS_16CTDBiasDActParamI6__halfS3_ffEELi2ELi1ENS_5EmptyEXadL_ZNS_5dsiluIffEET_T0_RKS5_EEEEvT3_mmm:
        /* <DEDUP_REMOVED lines=19> */
[----:B------:R-:W-:Y:S05]  /*0130*/  CALL.REL.NOINC `($__internal_468_$__cuda_sm20_div_u64) ;  /* 0x0000003400307944 */ /* 0x000fea0003c00000 */
        /* <DEDUP_REMOVED lines=9> */
.L_x_17924:
        /* <DEDUP_REMOVED lines=22> */
.L_x_17925:
[----:B------:R-:W-:Y:S01]  /*0330*/  ULDC.64 UR4, c[0x0][0x258] ;  /* 0x0000960000047ab9 */ /* 0x000fe20000000a00 */
[----:B------:R-:W-:Y:S01]  /*0340*/  ULDC.64 UR6, c[0x0][0x260] ;  /* 0x0000980000067ab9 */ /* 0x000fe20000000a00 */
[----:B------:R-:W-:Y:S01]  /*0350*/  USHF.R.U64 UR10, UR4, 0x1, UR5 ;  /* 0x00000001040a7899 */ /* 0x000fe20008001205 */
[C---:B------:R-:W-:Y:S01]  /*0360*/  SHF.L.U64.HI R2, R42.reuse, 0x5, R43 ;  /* 0x000000052a027819 */ /* 0x040fe2000001022b */
[----:B------:R-:W-:Y:S01]  /*0370*/  USHF.R.U32.HI UR11, URZ, 0x1, UR5 ;  /* 0x000000013f0b7899 */ /* 0x000fe20008011605 */
[C---:B------:R-:W-:Y:S01]  /*0380*/  LEA R9, P1, -R42.reuse, UR6, 0x5 ;  /* 0x000000062a097c11 */ /* 0x040fe2000f8229ff */
[----:B------:R-:W-:Y:S01]  /*0390*/  IMAD R5, R43, UR4, RZ ;  /* 0x000000042b057c24 */ /* 0x000fe2000f8e02ff */
[C---:B------:R-:W-:Y:S01]  /*03a0*/  SHF.L.U64.HI R3, R19.reuse, 0x5, R6 ;  /* 0x0000000513037819 */ /* 0x040fe20000010206 */
[----:B------:R-:W-:Y:S01]  /*03b0*/  ULDC.64 UR8, c[0x0][0x208] ;  /* 0x0000820000087ab9 */ /* 0x000fe20000000a00 */
[----:B------:R-:W-:Y:S01]  /*03c0*/  LEA R8, P0, -R19, UR10, 0x5 ;  /* 0x0000000a13087c11 */ /* 0x000fe2000f8029ff */
[----:B------:R-:W-:Y:S01]  /*03d0*/  IMAD R5, R42, UR5, R5 ;  /* 0x000000052a057c24 */ /* 0x000fe2000f8e0205 */
[----:B------:R-:W-:-:S02]  /*03e0*/  IADD3.X R2, ~R2, UR7, RZ, P1, !PT ;  /* 0x0000000702027c10 */ /* 0x000fc40008ffe5ff */
[----:B------:R-:W-:Y:S02]  /*03f0*/  SHF.R.U32.HI R33, RZ, 0x3, R14 ;  /* 0x00000003ff217819 */ /* 0x000fe4000001160e */
[----:B------:R-:W-:Y:S02]  /*0400*/  ISETP.LT.U32.AND P1, PT, R9, 0x20, PT ;  /* 0x000000200900780c */ /* 0x000fe40003f21070 */
[----:B------:R-:W-:Y:S02]  /*0410*/  IADD3.X R3, ~R3, UR11, RZ, P0, !PT ;  /* 0x0000000b03037c10 */ /* 0x000fe400087fe5ff */
[----:B------:R-:W-:Y:S02]  /*0420*/  ISETP.LT.U32.AND P0, PT, R8, 0x20, PT ;  /* 0x000000200800780c */ /* 0x000fe40003f01070 */
[----:B------:R-:W-:Y:S02]  /*0430*/  LOP3.LUT R11, R33, 0x1ffffffc, RZ, 0xc0, !PT ;  /* 0x1ffffffc210b7812 */ /* 0x000fe400078ec0ff */
[----:B------:R-:W-:Y:S01]  /*0440*/  ISETP.LT.U32.AND.EX P1, PT, R2, RZ, PT, P1 ;  /* 0x000000ff0200720c */ /* 0x000fe20003f21110 */
[----:B------:R-:W-:Y:S01]  /*0450*/  IMAD.SHL.U32 R2, R19, 0x2, RZ ;  /* 0x0000000213027824 */ /* 0x000fe200078e00ff */
[----:B------:R-:W-:-:S02]  /*0460*/  ISETP.LT.U32.AND.EX P0, PT, R3, RZ, PT, P0 ;  /* 0x000000ff0300720c */ /* 0x000fc40003f01100 */
[----:B------:R-:W-:Y:S02]  /*0470*/  IADD3 R10, -R11, R14, RZ ;  /* 0x0000000e0b0a7210 */ /* 0x000fe40007ffe1ff */
        /* <DEDUP_REMOVED lines=44> */
[----:B0-----:R-:W-:-:S04]  /*0740*/  @P2 IADD3 R5, P4, P5, R18, UR10, R40 ;  /* 0x0000000a12052c10 */ /* 0x001fc8000fd9e028 */
[----:B------:R-:W-:Y:S01]  /*0750*/  @P2 IADD3.X R20, RZ, UR11, R25, P4, P5 ;  /* 0x0000000bff142c10 */ /* 0x000fe2000a7ea419 */
[----:B------:R-:W-:-:S03]  /*0760*/  @P2 IMAD.SHL.U32 R4, R5, 0x4, RZ ;  /* 0x0000000405042824 */ /* 0x000fc600078e00ff */
[----:B------:R-:W-:Y:S01]  /*0770*/  @P2 SHF.L.U64.HI R5, R5, 0x2, R20 ;  /* 0x0000000205052819 */ /* 0x000fe20000010214 */
[----:B---3--:R-:W-:Y:S01]  /*0780*/  IMAD.MOV.U32 R36, RZ, RZ, 0x437c0000 ;  /* 0x437c0000ff247424 */ /* 0x008fe200078e00ff */
[C---:B------:R-:W-:Y:S01]  /*0790*/  @P2 IADD3 R28, P3, R4.reuse, R23, RZ ;  /* 0x00000017041c2210 */ /* 0x040fe20007f7e0ff */
[----:B------:R-:W-:Y:S01]  /*07a0*/  @!P2 IMAD.MOV.U32 R44, RZ, RZ, RZ ;  /* 0x000000ffff2ca224 */ /* 0x000fe200078e00ff */
[----:B------:R-:W-:Y:S02]  /*07b0*/  @P2 IADD3 R4, P4, R4, R22, RZ ;  /* 0x0000001604042210 */ /* 0x000fe40007f9e0ff */
[----:B------:R-:W-:-:S05]  /*07c0*/  @P2 IADD3.X R29, R5, R21, RZ, P3, !PT ;  /* 0x00000015051d2210 */ /* 0x000fca0001ffe4ff */
[----:B------:R0:W5:Y:S01]  /*07d0*/  @P2 LDG.E R44, desc[UR8][R28.64] ;  /* 0x000000081c2c2981 */ /* 0x000162000c1e1900 */
[----:B------:R-:W-:Y:S02]  /*07e0*/  @!P2 IMAD.MOV.U32 R39, RZ, RZ, RZ ;  /* 0x000000ffff27a224 */ /* 0x000fe400078e00ff */
[----:B------:R-:W-:Y:S01]  /*07f0*/  @P2 IMAD.X R5, R5, 0x1, R32, P4 ;  /* 0x0000000105052824 */ /* 0x000fe200020e0620 */
[----:B------:R-:W-:-:S04]  /*0800*/  USHF.L.U32 UR6, UR6, 0x1, URZ ;  /* 0x0000000106067899 */ /* 0x000fc8000800063f */
[----:B------:R3:W5:Y:S01]  /*0810*/  @P2 LDG.E R39, desc[UR8][R4.64] ;  /* 0x0000000804272981 */ /* 0x000762000c1e1900 */
[----:B0-----:R-:W-:Y:S02]  /*0820*/  IMAD R29, R19, UR7, RZ ;  /* 0x00000007131d7c24 */ /* 0x001fe4000f8e02ff */
[----:B------:R-:W-:Y:S02]  /*0830*/  IMAD.MOV.U32 R7, RZ, RZ, 0x3f800000 ;  /* 0x3f800000ff077424 */ /* 0x000fe400078e00ff */
[----:B------:R-:W-:Y:S02]  /*0840*/  IMAD R29, R6, UR6, R29 ;  /* 0x00000006061d7c24 */ /* 0x000fe4000f8e021d */
[----:B---3--:R-:W-:Y:S02]  /*0850*/  IMAD.MOV.U32 R4, RZ, RZ, R42 ;  /* 0x000000ffff047224 */ /* 0x008fe400078e002a */
[----:B-1----:R0:W5:Y:S01]  /*0860*/  @P1 LDG.E R7, desc[UR8][R30.64] ;  /* 0x000000081e071981 */ /* 0x002162000c1e1900 */
[----:B------:R-:W-:-:S02]  /*0870*/  IMAD.MOV.U32 R5, RZ, RZ, R43 ;  /* 0x000000ffff057224 */ /* 0x000fc400078e002b */
[----:B------:R-:W-:-:S04]  /*0880*/  IMAD.WIDE.U32 R4, R19, UR6, R4 ;  /* 0x0000000613047c25 */ /* 0x000fc8000f8e0004 */
[C---:B------:R-:W-:Y:S01]  /*0890*/  IMAD.SHL.U32 R19, R2.reuse, 0x20, RZ ;  /* 0x0000002002137824 */ /* 0x040fe200078e00ff */
[----:B------:R-:W-:Y:S01]  /*08a0*/  SHF.L.U64.HI R2, R2, 0x5, R3 ;  /* 0x0000000502027819 */ /* 0x000fe20000010203 */
[----:B------:R-:W-:Y:S01]  /*08b0*/  IMAD.IADD R3, R5, 0x1, R29 ;  /* 0x0000000105037824 */ /* 0x000fe200078e021d */
[----:B------:R-:W-:Y:S02]  /*08c0*/  SHF.L.U32 R5, R4, 0x5, RZ ;  /* 0x0000000504057819 */ /* 0x000fe400000006ff */
[C---:B------:R-:W-:Y:S01]  /*08d0*/  LEA R6, P1, R19.reuse, UR4, 0x2 ;  /* 0x0000000413067c11 */ /* 0x040fe2000f8210ff */
[----:B------:R-:W-:Y:S01]  /*08e0*/  IMAD.SHL.U32 R29, R0, 0x20, RZ ;  /* 0x00000020001d7824 */ /* 0x000fe200078e00ff */
[----:B------:R-:W-:Y:S01]  /*08f0*/  SHF.L.U64.HI R4, R4, 0x5, R3 ;  /* 0x0000000504047819 */ /* 0x000fe20000010203 */
[----:B------:R-:W-:Y:S01]  /*0900*/  BSSY B0, `(.L_x_17926) ;  /* 0x0000019000007945 */ /* 0x000fe20003800000 */
        /* <DEDUP_REMOVED lines=8> */
[----:B------:R-:W1:Y:S01]  /*0990*/  MUFU.EX2 R28, R37 ;  /* 0x00000025001c7308 */ /* 0x000e620000000800 */
[----:B------:R-:W-:-:S04]  /*09a0*/  IMAD.SHL.U32 R15, R15, 0x800000, RZ ;  /* 0x008000000f0f7824 */ /* 0x000fc800078e00ff */
[----:B-1----:R-:W-:-:S04]  /*09b0*/  FFMA R15, R15, R28, 1 ;  /* 0x3f8000000f0f7423 */ /* 0x002fc8000000001c */
[----:B------:R-:W-:-:S05]  /*09c0*/  VIADD R28, R15, 0x1800000 ;  /* 0x018000000f1c7836 */ /* 0x000fca0000000000 */
[----:B------:R-:W-:-:S04]  /*09d0*/  LOP3.LUT R28, R28, 0x7f800000, RZ, 0xc0, !PT ;  /* 0x7f8000001c1c7812 */ /* 0x000fc800078ec0ff */
[----:B------:R-:W-:Y:S01]  /*09e0*/  ISETP.GT.U32.AND P0, PT, R28, 0x1ffffff, PT ;  /* 0x01ffffff1c00780c */ /* 0x000fe20003f04070 */
[----:B----4-:R-:W-:-:S12]  /*09f0*/  HADD2.F32 R36, -RZ, R24.H0_H0 ;  /* 0x20000018ff247230 */ /* 0x010fd80000004100 */
[----:B0-----:R-:W-:Y:S05]  /*0a00*/  @P0 BRA `(.L_x_17927) ;  /* 0x0000000000100947 */ /* 0x001fea0003800000 */
[----:B------:R-:W-:Y:S01]  /*0a10*/  IMAD.MOV.U32 R0, RZ, RZ, R15 ;  /* 0x000000ffff007224 */ /* 0x000fe200078e000f */
[----:B------:R-:W-:-:S07]  /*0a20*/  MOV R15, 0xa40 ;  /* 0x00000a40000f7802 */ /* 0x000fce0000000f00 */
[----:B-----5:R-:W-:Y:S05]  /*0a30*/  CALL.REL.NOINC `($__internal_469_$__cuda_sm20_rcp_rn_f32_slowpath) ;  /* 0x0000002c00f47944 */ /* 0x020fea0003c00000 */
[----:B------:R-:W-:Y:S05]  /*0a40*/  BRA `(.L_x_17928) ;  /* 0x0000000000107947 */ /* 0x000fea0003800000 */
.L_x_17927:
[----:B------:R-:W0:Y:S02]  /*0a50*/  MUFU.RCP R0, R15 ;  /* 0x0000000f00007308 */ /* 0x000e240000001000 */
[----:B0-----:R-:W-:-:S04]  /*0a60*/  FFMA R19, R15, R0, -1 ;  /* 0xbf8000000f137423 */ /* 0x001fc80000000000 */
[----:B------:R-:W-:-:S04]  /*0a70*/  FADD.FTZ R19, -R19, -RZ ;  /* 0x800000ff13137221 */ /* 0x000fc80000010100 */
[----:B------:R-:W-:-:S07]  /*0a80*/  FFMA R0, R0, R19, R0 ;  /* 0x0000001300007223 */ /* 0x000fce0000000000 */
.L_x_17928:
[----:B------:R-:W-:Y:S05]  /*0a90*/  BSYNC B0 ;  /* 0x0000000000007941 */ /* 0x000fea0003800000 */
.L_x_17926:
        /* <DEDUP_REMOVED lines=23> */
[----:B-----5:R-:W-:Y:S05]  /*0c10*/  CALL.REL.NOINC `($__internal_469_$__cuda_sm20_rcp_rn_f32_slowpath) ;  /* 0x0000002c007c7944 */ /* 0x020fea0003c00000 */
[----:B------:R-:W-:Y:S05]  /*0c20*/  BRA `(.L_x_17931) ;  /* 0x0000000000107947 */ /* 0x000fea0003800000 */
.L_x_17930:
[----:B------:R-:W0:Y:S02]  /*0c30*/  MUFU.RCP R0, R29 ;  /* 0x0000001d00007308 */ /* 0x000e240000001000 */
[----:B0-----:R-:W-:-:S04]  /*0c40*/  FFMA R15, R29, R0, -1 ;  /* 0xbf8000001d0f7423 */ /* 0x001fc80000000000 */
[----:B------:R-:W-:-:S04]  /*0c50*/  FADD.FTZ R15, -R15, -RZ ;  /* 0x800000ff0f0f7221 */ /* 0x000fc80000010100 */
[----:B------:R-:W-:-:S07]  /*0c60*/  FFMA R0, R0, R15, R0 ;  /* 0x0000000f00007223 */ /* 0x000fce0000000000 */
.L_x_17931:
[----:B------:R-:W-:Y:S05]  /*0c70*/  BSYNC B0 ;  /* 0x0000000000007941 */ /* 0x000fea0003800000 */
.L_x_17929:
        /* <DEDUP_REMOVED lines=31> */
[----:B------:R-:W-:Y:S02]  /*0e70*/  HADD2.F32 R40, -RZ, R39.H0_H0 ;  /* 0x20000027ff287230 */ /* 0x000fe40000004100 */
[----:B------:R-:W-:Y:S01]  /*0e80*/  IMAD.MOV.U32 R15, RZ, RZ, 0x3bbb989d ;  /* 0x3bbb989dff0f7424 */ /* 0x000fe200078e00ff */
[----:B------:R0:W5:Y:S01]  /*0e90*/  @P1 LDG.E R35, desc[UR8][R28.64] ;  /* 0x000000081c231981 */ /* 0x000162000c1e1900 */
[----:B------:R-:W-:Y:S01]  /*0ea0*/  BSSY B0, `(.L_x_17932) ;  /* 0x0000018000007945 */ /* 0x000fe20003800000 */
[----:B------:R-:W-:Y:S02]  /*0eb0*/  HADD2.F32 R37, -RZ, R44.H0_H0 ;  /* 0x2000002cff257230 */ /* 0x000fe40000004100 */
        /* <DEDUP_REMOVED lines=11> */
[----:B------:R-:W-:-:S04]  /*0f70*/  FMNMX R15, RZ, |R36|, !PT ;  /* 0x40000024ff0f7209 */ /* 0x000fc80007800000 */
[----:B------:R-:W-:-:S07]  /*0f80*/  FMNMX R36, |R0|, R15, !PT ;  /* 0x0000000f00247209 */ /* 0x000fce0007800200 */
[----:B------:R-:W-:Y:S05]  /*0f90*/  @P0 BRA `(.L_x_17933) ;  /* 0x0000000000100947 */ /* 0x000fea0003800000 */
[----:B------:R-:W-:Y:S01]  /*0fa0*/  IMAD.MOV.U32 R0, RZ, RZ, R29 ;  /* 0x000000ffff007224 */ /* 0x000fe200078e001d */
[----:B------:R-:W-:-:S07]  /*0fb0*/  MOV R15, 0xfd0 ;  /* 0x00000fd0000f7802 */ /* 0x000fce0000000f00 */
[----:B-----5:R-:W-:Y:S05]  /*0fc0*/  CALL.REL.NOINC `($__internal_469_$__cuda_sm20_rcp_rn_f32_slowpath) ;  /* 0x0000002800907944 */ /* 0x020fea0003c00000 */
[----:B------:R-:W-:Y:S05]  /*0fd0*/  BRA `(.L_x_17934) ;  /* 0x0000000000107947 */ /* 0x000fea0003800000 */
.L_x_17933:
[----:B------:R-:W0:Y:S02]  /*0fe0*/  MUFU.RCP R0, R29 ;  /* 0x0000001d00007308 */ /* 0x000e240000001000 */
[----:B0-----:R-:W-:-:S04]  /*0ff0*/  FFMA R15, R29, R0, -1 ;  /* 0xbf8000001d0f7423 */ /* 0x001fc80000000000 */
[----:B------:R-:W-:-:S04]  /*1000*/  FADD.FTZ R15, -R15, -RZ ;  /* 0x800000ff0f0f7221 */ /* 0x000fc80000010100 */
[----:B------:R-:W-:-:S07]  /*1010*/  FFMA R0, R0, R15, R0 ;  /* 0x0000000f00007223 */ /* 0x000fce0000000000 */
.L_x_17934:
[----:B------:R-:W-:Y:S05]  /*1020*/  BSYNC B0 ;  /* 0x0000000000007941 */ /* 0x000fea0003800000 */
.L_x_17932:
[----:B------:R-:W-:Y:S02]  /*1030*/  HADD2.F32 R39, -RZ, R39.H1_H1 ;  /* 0x30000027ff277230 */ /* 0x000fe40000004100 */
        /* <DEDUP_REMOVED lines=8> */
[----:B------:R-:W-:Y:S02]  /*10c0*/  HADD2.F32 R40, -RZ, R44.H1_H1 ;  /* 0x3000002cff287230 */ /* 0x000fe40000004100 */
        /* <DEDUP_REMOVED lines=13> */
[----:B-----5:R-:W-:Y:S05]  /*11a0*/  CALL.REL.NOINC `($__internal_469_$__cuda_sm20_rcp_rn_f32_slowpath) ;  /* 0x0000002800187944 */ /* 0x020fea0003c00000 */
[----:B------:R-:W-:Y:S05]  /*11b0*/  BRA `(.L_x_17937) ;  /* 0x0000000000107947 */ /* 0x000fea0003800000 */
.L_x_17936:
[----:B------:R-:W0:Y:S02]  /*11c0*/  MUFU.RCP R0, R15 ;  /* 0x0000000f00007308 */ /* 0x000e240000001000 */
[----:B0-----:R-:W-:-:S04]  /*11d0*/  FFMA R19, R15, R0, -1 ;  /* 0xbf8000000f137423 */ /* 0x001fc80000000000 */
[----:B------:R-:W-:-:S04]  /*11e0*/  FADD.FTZ R19, -R19, -RZ ;  /* 0x800000ff13137221 */ /* 0x000fc80000010100 */
[----:B------:R-:W-:-:S07]  /*11f0*/  FFMA R0, R0, R19, R0 ;  /* 0x0000001300007223 */ /* 0x000fce0000000000 */
.L_x_17937:
[----:B------:R-:W-:Y:S05]  /*1200*/  BSYNC B0 ;  /* 0x0000000000007941 */ /* 0x000fea0003800000 */
.L_x_17935:
        /* <DEDUP_REMOVED lines=25> */
[----:B------:R-:W-:Y:S01]  /*13a0*/  FMUL R23, R0, R7 ;  /* 0x0000000700177220 */ /* 0x000fe20000400000 */
[C---:B------:R-:W-:Y:S01]  /*13b0*/  @P1 IADD3.X R41, R15.reuse, R32, RZ, P3, !PT ;  /* 0x000000200f291210 */ /* 0x040fe20001ffe4ff */
[----:B------:R-:W-:Y:S02]  /*13c0*/  @!P1 IMAD.MOV.U32 R32, RZ, RZ, RZ ;  /* 0x000000ffff209224 */ /* 0x000fe400078e00ff */
[----:B------:R-:W-:Y:S01]  /*13d0*/  @P1 IMAD.X R31, R15, 0x1, R21, P2 ;  /* 0x000000010f1f1824 */ /* 0x000fe200010e0615 */
[----:B------:R0:W-:Y:S04]  /*13e0*/  @!P0 STG.E.64 desc[UR8][R28.64], R22 ;  /* 0x000000161c008986 */ /* 0x0001e8000c101b08 */
[----:B------:R0:W5:Y:S04]  /*13f0*/  @P1 LDG.E R38, desc[UR8][R30.64] ;  /* 0x000000081e261981 */ /* 0x000168000c1e1900 */
[----:B------:R0:W5:Y:S02]  /*1400*/  @P1 LDG.E R32, desc[UR8][R40.64] ;  /* 0x0000000828201981 */ /* 0x000164000c1e1900 */
[----:B-----5:R-:W-:Y:S01]  /*1410*/  HADD2.F32 R39, -RZ, R35.H0_H0 ;  /* 0x20000023ff277230 */ /* 0x020fe20000004100 */
[----:B------:R-:W-:Y:S01]  /*1420*/  FMNMX R37, R36, |R37|, !PT ;  /* 0x4000002524257209 */ /* 0x000fe20007800000 */
[----:B------:R-:W-:Y:S01]  /*1430*/  IMAD.MOV.U32 R44, RZ, RZ, 0x3bbb989d ;  /* 0x3bbb989dff2c7424 */ /* 0x000fe200078e00ff */
[----:B------:R-:W-:Y:S01]  /*1440*/  BSSY B0, `(.L_x_17938) ;  /* 0x0000018000007945 */ /* 0x000fe20003800000 */
[----:B------:R-:W-:Y:S01]  /*1450*/  IMAD.MOV.U32 R19, RZ, RZ, 0x437c0000 ;  /* 0x437c0000ff137424 */ /* 0x000fe200078e00ff */
[----:B------:R-:W-:Y:S01]  /*1460*/  FMNMX R36, |R0|, R37, !PT ;  /* 0x0000002500247209 */ /* 0x000fe20007800200 */
[----:B------:R-:W-:Y:S01]  /*1470*/  FFMA.SAT R15, -R39, R44, 0.5 ;  /* 0x3f000000270f7423 */ /* 0x000fe2000000212c */
[----:B------:R-:W-:-:S03]  /*1480*/  HADD2.F32 R37, -RZ, R34.H0_H0 ;  /* 0x20000022ff257230 */ /* 0x000fc60000004100 */
[----:B------:R-:W-:-:S04]  /*1490*/  FFMA.RM R15, R15, R19, 12582913 ;  /* 0x4b4000010f0f7423 */ /* 0x000fc80000004013 */
[C---:B------:R-:W-:Y:S01]  /*14a0*/  FADD R44, R15.reuse, -12583039 ;  /* 0xcb40007f0f2c7421 */ /* 0x040fe20000000000 */
[----:B------:R-:W-:-:S03]  /*14b0*/  IMAD.SHL.U32 R15, R15, 0x800000, RZ ;  /* 0x008000000f0f7824 */ /* 0x000fc600078e00ff */
[----:B------:R-:W-:-:S04]  /*14c0*/  FFMA R44, -R39, 1.4426950216293334961, -R44 ;  /* 0x3fb8aa3b272c7823 */ /* 0x000fc8000000092c */
[----:B------:R-:W-:-:S06]  /*14d0*/  FFMA R44, -R39, 1.925963033500011079e-08, R44 ;  /* 0x32a57060272c7823 */ /* 0x000fcc000000012c */
[----:B------:R-:W1:Y:S02]  /*14e0*/  MUFU.EX2 R44, R44 ;  /* 0x0000002c002c7308 */ /* 0x000e640000000800 */
[----:B-1----:R-:W-:-:S04]  /*14f0*/  FFMA R19, R15, R44, 1 ;  /* 0x3f8000000f137423 */ /* 0x002fc8000000002c */
[----:B------:R-:W-:-:S05]  /*1500*/  VIADD R15, R19, 0x1800000 ;  /* 0x01800000130f7836 */ /* 0x000fca0000000000 */
[----:B------:R-:W-:-:S04]  /*1510*/  LOP3.LUT R15, R15, 0x7f800000, RZ, 0xc0, !PT ;  /* 0x7f8000000f0f7812 */ /* 0x000fc800078ec0ff */
[----:B------:R-:W-:-:S13]  /*1520*/  ISETP.GT.U32.AND P0, PT, R15, 0x1ffffff, PT ;  /* 0x01ffffff0f00780c */ /* 0x000fda0003f04070 */
[----:B0-----:R-:W-:Y:S05]  /*1530*/  @P0 BRA `(.L_x_17939) ;  /* 0x0000000000100947 */ /* 0x001fea0003800000 */
[----:B------:R-:W-:Y:S01]  /*1540*/  IMAD.MOV.U32 R0, RZ, RZ, R19 ;  /* 0x000000ffff007224 */ /* 0x000fe200078e0013 */
[----:B------:R-:W-:-:S07]  /*1550*/  MOV R15, 0x1570 ;  /* 0x00001570000f7802 */ /* 0x000fce0000000f00 */
[----:B------:R-:W-:Y:S05]  /*1560*/  CALL.REL.NOINC `($__internal_469_$__cuda_sm20_rcp_rn_f32_slowpath) ;  /* 0x0000002400287944 */ /* 0x000fea0003c00000 */
[----:B------:R-:W-:Y:S05]  /*1570*/  BRA `(.L_x_17940) ;  /* 0x0000000000107947 */ /* 0x000fea0003800000 */
.L_x_17939:
[----:B------:R-:W0:Y:S02]  /*1580*/  MUFU.RCP R0, R19 ;  /* 0x0000001300007308 */ /* 0x000e240000001000 */
[----:B0-----:R-:W-:-:S04]  /*1590*/  FFMA R15, R19, R0, -1 ;  /* 0xbf800000130f7423 */ /* 0x001fc80000000000 */
[----:B------:R-:W-:-:S04]  /*15a0*/  FADD.FTZ R15, -R15, -RZ ;  /* 0x800000ff0f0f7221 */ /* 0x000fc80000010100 */
[----:B------:R-:W-:-:S07]  /*15b0*/  FFMA R0, R0, R15, R0 ;  /* 0x0000000f00007223 */ /* 0x000fce0000000000 */
.L_x_17940:
[----:B------:R-:W-:Y:S05]  /*15c0*/  BSYNC B0 ;  /* 0x0000000000007941 */ /* 0x000fea0003800000 */
.L_x_17938:
[----:B------:R-:W-:Y:S01]  /*15d0*/  HADD2.F32 R21, -RZ, R35.H1_H1 ;  /* 0x30000023ff157230 */ /* 0x000fe20000004100 */
        /* <DEDUP_REMOVED lines=22> */
[----:B------:R-:W-:Y:S05]  /*1740*/  CALL.REL.NOINC `($__internal_469_$__cuda_sm20_rcp_rn_f32_slowpath) ;  /* 0x0000002000b07944 */ /* 0x000fea0003c00000 */
[----:B------:R-:W-:Y:S05]  /*1750*/  BRA `(.L_x_17943) ;  /* 0x0000000000107947 */ /* 0x000fea0003800000 */
.L_x_17942:
[----:B------:R-:W0:Y:S02]  /*1760*/  MUFU.RCP R0, R29 ;  /* 0x0000001d00007308 */ /* 0x000e240000001000 */
[----:B0-----:R-:W-:-:S04]  /*1770*/  FFMA R15, R29, R0, -1 ;  /* 0xbf8000001d0f7423 */ /* 0x001fc80000000000 */
[----:B------:R-:W-:-:S04]  /*1780*/  FADD.FTZ R15, -R15, -RZ ;  /* 0x800000ff0f0f7221 */ /* 0x000fc80000010100 */
[----:B------:R-:W-:-:S07]  /*1790*/  FFMA R0, R0, R15, R0 ;  /* 0x0000000f00007223 */ /* 0x000fce0000000000 */
.L_x_17943:
[----:B------:R-:W-:Y:S05]  /*17a0*/  BSYNC B0 ;  /* 0x0000000000007941 */ /* 0x000fea0003800000 */
.L_x_17941:
[----:B------:R-:W-:Y:S01]  /*17b0*/  HADD2.F32 R35, -RZ, R32.H0_H0 ;  /* 0x20000020ff237230 */ /* 0x000fe20000004100 */
[----:B------:R-:W-:Y:S01]  /*17c0*/  LOP3.LUT R33, R33, 0x1c, RZ, 0xc0, !PT ;  /* 0x0000001c21217812 */ /* 0x000fe200078ec0ff */
[----:B------:R-:W-:Y:S02]  /*17d0*/  IMAD.MOV.U32 R30, RZ, RZ, 0x3bbb989d ;  /* 0x3bbb989dff1e7424 */ /* 0x000fe400078e00ff */
[----:B------:R-:W-:Y:S01]  /*17e0*/  FADD R29, -R0, 1 ;  /* 0x3f800000001d7421 */ /* 0x000fe20000000100 */
[----:B------:R-:W-:Y:S01]  /*17f0*/  IMAD.MOV.U32 R40, RZ, RZ, 0x437c0000 ;  /* 0x437c0000ff287424 */ /* 0x000fe200078e00ff */
[----:B------:R-:W-:Y:S01]  /*1800*/  IADD3 R37, -R33, R14, RZ ;  /* 0x0000000e21257210 */ /* 0x000fe20007ffe1ff */
[----:B------:R-:W-:Y:S01]  /*1810*/  FFMA.SAT R15, -R35, R30, 0.5 ;  /* 0x3f000000230f7423 */ /* 0x000fe2000000211e */
[----:B------:R-:W-:Y:S01]  /*1820*/  LOP3.LUT R28, R33, 0x2, RZ, 0xfc, !PT ;  /* 0x00000002211c7812 */ /* 0x000fe200078efcff */
[----:B------:R-:W-:Y:S01]  /*1830*/  FMUL R29, R29, R0 ;  /* 0x000000001d1d7220 */ /* 0x000fe20000400000 */
[----:B------:R-:W-:Y:S01]  /*1840*/  BSSY B0, `(.L_x_17944) ;  /* 0x0000024000007945 */ /* 0x000fe20003800000 */
[----:B------:R-:W-:Y:S01]  /*1850*/  FFMA.RM R15, R15, R40, 12582913 ;  /* 0x4b4000010f0f7423 */ /* 0x000fe20000004028 */
[----:B------:R-:W-:Y:S01]  /*1860*/  VIADD R19, R37, 0x1e ;  /* 0x0000001e25137836 */ /* 0x000fe20000000000 */
[----:B------:R-:W-:Y:S01]  /*1870*/  ISETP.GE.U32.AND P0, PT, R28, R9, PT ;  /* 0x000000091c00720c */ /* 0x000fe20003f06070 */
[----:B------:R-:W-:Y:S01]  /*1880*/  FFMA R0, R21, R29, R0 ;  /* 0x0000001d15007223 */ /* 0x000fe20000000000 */
[----:B------:R-:W-:-:S02]  /*1890*/  FADD R28, R15, -12583039 ;  /* 0xcb40007f0f1c7421 */ /* 0x000fc40000000000 */
[----:B------:R-:W-:Y:S01]  /*18a0*/  LOP3.LUT R19, R19, 0x1f, RZ, 0xc0, !PT ;  /* 0x0000001f13137812 */ /* 0x000fe200078ec0ff */
[----:B------:R-:W-:Y:S01]  /*18b0*/  FMUL R30, R39, R0 ;  /* 0x00000000271e7220 */ /* 0x000fe20000400000 */
[----:B------:R-:W-:Y:S01]  /*18c0*/  FFMA R28, -R35, 1.4426950216293334961, -R28 ;  /* 0x3fb8aa3b231c7823 */ /* 0x000fe2000000091c */
[----:B------:R-:W-:Y:S01]  /*18d0*/  IMAD.SHL.U32 R0, R15, 0x800000, RZ ;  /* 0x008000000f007824 */ /* 0x000fe200078e00ff */
[----:B------:R-:W-:Y:S02]  /*18e0*/  ISETP.GE.U32.OR P0, PT, R19, R8, P0 ;  /* 0x000000081300720c */ /* 0x000fe40000706470 */
[----:B------:R-:W-:Y:S01]  /*18f0*/  FFMA R19, -R35, 1.925963033500011079e-08, R28 ;  /* 0x32a5706023137823 */ /* 0x000fe2000000011c */
[----:B------:R-:W-:-:S04]  /*1900*/  FMNMX R15, R36, |R34|, !PT ;  /* 0x40000022240f7209 */ /* 0x000fc80007800000 */
[----:B------:R-:W-:Y:S01]  /*1910*/  FMNMX R36, |R30|, R15, !PT ;  /* 0x0000000f1e247209 */ /* 0x000fe20007800200 */
[----:B------:R-:W0:Y:S05]  /*1920*/  MUFU.EX2 R19, R19 ;  /* 0x0000001300137308 */ /* 0x000e2a0000000800 */
[----:B------:R-:W-:-:S05]  /*1930*/  @!P0 IADD3 R20, P1, R20, R17, RZ ;  /* 0x0000001114148210 */ /* 0x000fca0007f3e0ff */
[----:B------:R-:W-:Y:S01]  /*1940*/  @!P0 IMAD.X R21, RZ, RZ, R18, P1 ;  /* 0x000000ffff158224 */ /* 0x000fe200008e0612 */
[----:B------:R-:W-:-:S04]  /*1950*/  @!P0 LEA R28, P1, R20, R6, 0x3 ;  /* 0x00000006141c8211 */ /* 0x000fc800078218ff */
[----:B------:R-:W-:Y:S01]  /*1960*/  @!P0 LEA.HI.X R29, R20, R3, R21, 0x3, P1 ;  /* 0x00000003141d8211 */ /* 0x000fe200008f1c15 */
[----:B------:R-:W-:Y:S01]  /*1970*/  FMUL R20, R34, R7 ;  /* 0x0000000722147220 */ /* 0x000fe20000400000 */
[----:B0-----:R-:W-:Y:S01]  /*1980*/  FFMA R19, R0, R19, 1 ;  /* 0x3f80000000137423 */ /* 0x001fe20000000013 */
[----:B------:R-:W-:Y:S01]  /*1990*/  FMUL R21, R30, R7 ;  /* 0x000000071e157220 */ /* 0x000fe20000400000 */
[----:B------:R-:W-:Y:S02]  /*19a0*/  HADD2.F32 R34, -RZ, R38.H0_H0 ;  /* 0x20000026ff227230 */ /* 0x000fe40000004100 */
[----:B------:R-:W-:Y:S02]  /*19b0*/  VIADD R0, R19, 0x1800000 ;  /* 0x0180000013007836 */ /* 0x000fe40000000000 */
[----:B------:R0:W-:Y:S03]  /*19c0*/  @!P0 STG.E.64 desc[UR8][R28.64], R20 ;  /* 0x000000141c008986 */ /* 0x0001e6000c101b08 */
[----:B------:R-:W-:-:S04]  /*19d0*/  LOP3.LUT R0, R0, 0x7f800000, RZ, 0xc0, !PT ;  /* 0x7f80000000007812 */ /* 0x000fc800078ec0ff */
[----:B------:R-:W-:-:S13]  /*19e0*/  ISETP.GT.U32.AND P0, PT, R0, 0x1ffffff, PT ;  /* 0x01ffffff0000780c */ /* 0x000fda0003f04070 */
[----:B0-----:R-:W-:Y:S05]  /*19f0*/  @P0 BRA `(.L_x_17945) ;  /* 0x0000000000100947 */ /* 0x001fea0003800000 */
[----:B------:R-:W-:Y:S01]  /*1a00*/  IMAD.MOV.U32 R0, RZ, RZ, R19 ;  /* 0x000000ffff007224 */ /* 0x000fe200078e0013 */
[----:B------:R-:W-:-:S07]  /*1a10*/  MOV R15, 0x1a30 ;  /* 0x00001a30000f7802 */ /* 0x000fce0000000f00 */
[----:B------:R-:W-:Y:S05]  /*1a20*/  CALL.REL.NOINC `($__internal_469_$__cuda_sm20_rcp_rn_f32_slowpath) ;  /* 0x0000001c00f87944 */ /* 0x000fea0003c00000 */
[----:B------:R-:W-:Y:S05]  /*1a30*/  BRA `(.L_x_17946) ;  /* 0x0000000000107947 */ /* 0x000fea0003800000 */
.L_x_17945:
[----:B------:R-:W0:Y:S02]  /*1a40*/  MUFU.RCP R0, R19 ;  /* 0x0000001300007308 */ /* 0x000e240000001000 */
[----:B0-----:R-:W-:-:S04]  /*1a50*/  FFMA R15, R19, R0, -1 ;  /* 0xbf800000130f7423 */ /* 0x001fc80000000000 */
[----:B------:R-:W-:-:S04]  /*1a60*/  FADD.FTZ R15, -R15, -RZ ;  /* 0x800000ff0f0f7221 */ /* 0x000fc80000010100 */
[----:B------:R-:W-:-:S07]  /*1a70*/  FFMA R0, R0, R15, R0 ;  /* 0x0000000f00007223 */ /* 0x000fce0000000000 */
.L_x_17946:
[----:B------:R-:W-:Y:S05]  /*1a80*/  BSYNC B0 ;  /* 0x0000000000007941 */ /* 0x000fea0003800000 */
.L_x_17944:
        /* <DEDUP_REMOVED lines=23> */
[----:B------:R-:W-:Y:S05]  /*1c00*/  CALL.REL.NOINC `($__internal_469_$__cuda_sm20_rcp_rn_f32_slowpath) ;  /* 0x0000001c00807944 */ /* 0x000fea0003c00000 */
[----:B------:R-:W-:Y:S05]  /*1c10*/  BRA `(.L_x_17949) ;  /* 0x0000000000107947 */ /* 0x000fea0003800000 */
.L_x_17948:
[----:B------:R-:W0:Y:S02]  /*1c20*/  MUFU.RCP R0, R29 ;  /* 0x0000001d00007308 */ /* 0x000e240000001000 */
[----:B0-----:R-:W-:-:S04]  /*1c30*/  FFMA R15, R29, R0, -1 ;  /* 0xbf8000001d0f7423 */ /* 0x001fc80000000000 */
[----:B------:R-:W-:-:S04]  /*1c40*/  FADD.FTZ R15, -R15, -RZ ;  /* 0x800000ff0f0f7221 */ /* 0x000fc80000010100 */
[----:B------:R-:W-:-:S07]  /*1c50*/  FFMA R0, R0, R15, R0 ;  /* 0x0000000f00007223 */ /* 0x000fce0000000000 */
.L_x_17949:
[----:B------:R-:W-:Y:S05]  /*1c60*/  BSYNC B0 ;  /* 0x0000000000007941 */ /* 0x000fea0003800000 */
.L_x_17947:
        /* <DEDUP_REMOVED lines=20> */
[----:B------:R-:W-:-:S02]  /*1db0*/  LEA.HI.X R28, R28, UR11, R13, 0x5, P1 ;  /* 0x0000000b1c1c7c11 */ /* 0x000fc400088f2c0d */
[----:B------:R-:W-:Y:S01]  /*1dc0*/  IADD3 R13, R0, -0x1, RZ ;  /* 0xffffffff000d7810 */ /* 0x000fe20007ffe0ff */
[----:B------:R-:W-:Y:S01]  /*1dd0*/  IMAD R12, R2, 0x21, R29 ;  /* 0x00000021020c7824 */ /* 0x000fe200078e021d */
[----:B0-----:R-:W-:Y:S01]  /*1de0*/  ULEA UR4, UR5, UR4, 0x18 ;  /* 0x0000000405047291 */ /* 0x001fe2000f8ec03f */
[----:B------:R-:W-:Y:S02]  /*1df0*/  @!P0 IADD3 R17, P1, P2, R16, UR10, R17 ;  /* 0x0000000a10118c10 */ /* 0x000fe4000fa3e011 */
[----:B------:R-:W-:Y:S02]  /*1e00*/  LOP3.LUT R15, R13, 0x1f, RZ, 0xc0, !PT ;  /* 0x0000001f0d0f7812 */ /* 0x000fe400078ec0ff */
[----:B------:R-:W-:Y:S02]  /*1e10*/  LOP3.LUT R19, R19, 0x1f, RZ, 0xc0, !PT ;  /* 0x0000001f13137812 */ /* 0x000fe400078ec0ff */
[----:B------:R-:W-:Y:S01]  /*1e20*/  LEA R13, R12, UR4, 0x2 ;  /* 0x000000040c0d7c11 */ /* 0x000fe2000f8e10ff */
[----:B------:R-:W-:Y:S01]  /*1e30*/  IMAD R15, R2, 0x21, R15 ;  /* 0x00000021020f7824 */ /* 0x000fe200078e020f */
[----:B------:R-:W-:-:S02]  /*1e40*/  @!P0 IADD3.X R12, RZ, UR11, R18, P1, P2 ;  /* 0x0000000bff0c8c10 */ /* 0x000fc40008fe4412 */
[C---:B------:R-:W-:Y:S01]  /*1e50*/  @!P0 LEA R18, P1, R17.reuse, R6, 0x3 ;  /* 0x0000000611128211 */ /* 0x040fe200078218ff */
[----:B------:R-:W-:Y:S01]  /*1e60*/  IMAD R6, R2, 0x21, R19 ;  /* 0x0000002102067824 */ /* 0x000fe200078e0213 */
[----:B------:R0:W-:Y:S01]  /*1e70*/  STS [R13], R24 ;  /* 0x000000180d007388 */ /* 0x0001e20000000800 */
[----:B------:R-:W-:Y:S02]  /*1e80*/  LEA R26, P2, R26, R27, 0x5 ;  /* 0x0000001b1a1a7211 */ /* 0x000fe400078428ff */
[----:B------:R-:W-:Y:S01]  /*1e90*/  @!P0 LEA.HI.X R19, R17, R3, R12, 0x3, P1 ;  /* 0x0000000311138211 */ /* 0x000fe200008f1c0c */
[----:B------:R-:W-:Y:S02]  /*1ea0*/  IMAD R12, R2, 0x21, R16 ;  /* 0x00000021020c7824 */ /* 0x000fe400078e0210 */
[-C--:B------:R-:W-:Y:S01]  /*1eb0*/  FMUL R16, R34, R7.reuse ;  /* 0x0000000722107220 */ /* 0x080fe20000400000 */
[----:B------:R-:W-:Y:S01]  /*1ec0*/  FMUL R17, R38, R7 ;  /* 0x0000000726117220 */ /* 0x000fe20000400000 */
[----:B------:R-:W-:-:S02]  /*1ed0*/  LEA R3, R15, UR4, 0x2 ;  /* 0x000000040f037c11 */ /* 0x000fc4000f8e10ff */
        /* <DEDUP_REMOVED lines=26> */
[----:B------:R-:W-:Y:S01]  /*2080*/  IMAD.WIDE.U32 R18, R13, UR10, RZ ;  /* 0x0000000a0d127c25 */ /* 0x000fe2000f8e00ff */
[----:B------:R-:W-:-:S03]  /*2090*/  P2R R22, PR, RZ, 0x4 ;  /* 0x00000004ff167803 */ /* 0x000fc60000000000 */
[----:B------:R-:W-:Y:S02]  /*20a0*/  IMAD R35, R13, UR11, R19 ;  /* 0x0000000b0d237c24 */ /* 0x000fe4000f8e0213 */
[----:B------:R-:W-:Y:S02]  /*20b0*/  IMAD.MOV.U32 R36, RZ, RZ, R18 ;  /* 0x000000ffff247224 */ /* 0x000fe400078e0012 */
[----:B------:R-:W-:-:S04]  /*20c0*/  IMAD.MOV.U32 R45, RZ, RZ, R33 ;  /* 0x000000ffff2d7224 */ /* 0x000fc800078e0021 */
[----:B------:R-:W-:Y:S05]  /*20d0*/  @!P1 BRA `(.L_x_17953) ;  /* 0x0000000000ec9947 */ /* 0x000fea0003800000 */
[C---:B------:R-:W-:Y:S01]  /*20e0*/  LOP3.LUT R32, R15.reuse, 0x3, RZ, 0xc0, !PT ;  /* 0x000000030f207812 */ /* 0x040fe200078ec0ff */
[----:B------:R-:W-:Y:S02]  /*20f0*/  IMAD.MOV.U32 R24, RZ, RZ, RZ ;  /* 0x000000ffff187224 */ /* 0x000fe400078e00ff */
[----:B------:R-:W-:Y:S02]  /*2100*/  IMAD.MOV.U32 R45, RZ, RZ, R33 ;  /* 0x000000ffff2d7224 */ /* 0x000fe400078e0021 */
[----:B------:R-:W-:-:S07]  /*2110*/  IMAD.IADD R32, R15, 0x1, -R32 ;  /* 0x000000010f207824 */ /* 0x000fce00078e0a20 */
.L_x_17954:
        /* <DEDUP_REMOVED lines=24> */
[----:B------:R-:W1:Y:S01]  /*22a0*/  @!P2 LDC.64 R26, c[0x0][0x228] ;  /* 0x00008a00ff1aab82 */ /* 0x000e620000000a00 */
[----:B------:R-:W-:-:S02]  /*22b0*/  IADD3 R32, R32, -0x4, RZ ;  /* 0xfffffffc20207810 */ /* 0x000fc40007ffe0ff */
[--C-:B------:R-:W-:Y:S01]  /*22c0*/  @!P3 IADD3.X R38, RZ, R19, R4.reuse, P4, P5 ;  /* 0x00000013ff26b210 */ /* 0x100fe200027ea404 */
[----:B------:R-:W2:Y:S01]  /*22d0*/  @!P2 LDS R40, [R44+0x4] ;  /* 0x000004002c28a984 */ /* 0x000ea20000000800 */
[----:B------:R-:W-:Y:S02]  /*22e0*/  IADD3 R10, P5, R18, UR6, RZ ;  /* 0x00000006120a7c10 */ /* 0x000fe4000ffbe0ff */
        /* <DEDUP_REMOVED lines=26> */
.L_x_17953:
[----:B------:R-:W-:Y:S05]  /*2490*/  BSYNC B1 ;  /* 0x0000000000017941 */ /* 0x000fea0003800000 */
.L_x_17952:
        /* <DEDUP_REMOVED lines=17> */
.L_x_17956:
[----:B------:R-:W-:Y:S05]  /*25b0*/  BSYNC B1 ;  /* 0x0000000000017941 */ /* 0x000fea0003800000 */
.L_x_17955:
        /* <DEDUP_REMOVED lines=30> */
.L_x_17951:
[----:B------:R-:W-:Y:S05]  /*27a0*/  BSYNC B0 ;  /* 0x0000000000007941 */ /* 0x000fea0003800000 */
.L_x_17950:
        /* <DEDUP_REMOVED lines=26> */
[----:B------:R-:W-:Y:S01]  /*2950*/  MOV R10, RZ ;  /* 0x000000ff000a7202 */ /* 0x000fe20000000f00 */
[----:B------:R-:W-:Y:S02]  /*2960*/  IMAD.IADD R0, R14, 0x1, -R11 ;  /* 0x000000010e007824 */ /* 0x000fe400078e0a0b */
[----:B------:R-:W-:-:S07]  /*2970*/  IMAD.MOV.U32 R31, RZ, RZ, R33 ;  /* 0x000000ffff1f7224 */ /* 0x000fce00078e0021 */
.L_x_17962:
        /* <DEDUP_REMOVED lines=57> */
.L_x_17961:
[----:B------:R-:W-:-:S07]  /*2d10*/  VIADD R10, R22, 0x5 ;  /* 0x00000005160a7836 */ /* 0x000fce0000000000 */
.L_x_17960:
[----:B------:R-:W-:Y:S05]  /*2d20*/  BSYNC B1 ;  /* 0x0000000000017941 */ /* 0x000fea0003800000 */
.L_x_17959:
        /* <DEDUP_REMOVED lines=18> */
.L_x_17964:
[----:B------:R-:W-:Y:S05]  /*2e50*/  BSYNC B1 ;  /* 0x0000000000017941 */ /* 0x000fea0003800000 */
.L_x_17963:
        /* <DEDUP_REMOVED lines=29> */
.L_x_17958:
[----:B------:R-:W-:Y:S05]  /*3030*/  BSYNC B0 ;  /* 0x0000000000007941 */ /* 0x000fea0003800000 */
.L_x_17957:
        /* <DEDUP_REMOVED lines=42> */
.L_x_17975:
[----:B--2---:R-:W-:-:S07]  /*32e0*/  FMNMX R5, R2, R5, !PT ;  /* 0x0000000502057209 */ /* 0x004fce0007800000 */
.L_x_17967:
[----:B------:R-:W-:Y:S05]  /*32f0*/  BSYNC B0 ;  /* 0x0000000000007941 */ /* 0x000fea0003800000 */
.L_x_17966:
[----:B------:R-:W-:Y:S01]  /*3300*/  ISETP.NE.AND P0, PT, R14, RZ, PT ;  /* 0x000000ff0e00720c */ /* 0x000fe20003f05270 */
[----:B------:R-:W-:-:S12]  /*3310*/  BSSY B0, `(.L_x_17965) ;  /* 0x0000004000007945 */ /* 0x000fd80003800000 */
[----:B------:R-:W-:Y:S05]  /*3320*/  @P0 BRA `(.L_x_17969) ;  /* 0x0000000000080947 */ /* 0x000fea0003800000 */
[----:B0-----:R-:W0:Y:S02]  /*3330*/  LDC.64 R2, c[0x0][0x238] ;  /* 0x00008e00ff027b82 */ /* 0x001e240000000a00 */
[----:B0-----:R2:W-:Y:S02]  /*3340*/  REDG.E.MAX.S32.STRONG.GPU desc[UR8][R2.64], R5 ;  /* 0x000000050200798e */ /* 0x0015e4000d10e388 */
.L_x_17969:
[----:B------:R-:W-:Y:S05]  /*3350*/  BSYNC B0 ;  /* 0x0000000000007941 */ /* 0x000fea0003800000 */
.L_x_17965:
        /* <DEDUP_REMOVED lines=12> */
[----:B0123--:R-:W-:Y:S05]  /*3420*/  CALL.REL.NOINC `($__internal_469_$__cuda_sm20_rcp_rn_f32_slowpath) ;  /* 0x0000000400787944 */ /* 0x00ffea0003c00000 */
[----:B------:R-:W-:Y:S05]  /*3430*/  BRA `(.L_x_17971) ;  /* 0x0000000000107947 */ /* 0x000fea0003800000 */
.L_x_17970:
[----:B------:R-:W0:Y:S02]  /*3440*/  MUFU.RCP R0, R7 ;  /* 0x0000000700007308 */ /* 0x000e240000001000 */
[----:B0-23--:R-:W-:-:S04]  /*3450*/  FFMA R2, R0, R7, -1 ;  /* 0xbf80000000027423 */ /* 0x00dfc80000000007 */
[----:B------:R-:W-:-:S04]  /*3460*/  FADD.FTZ R3, -R2, -RZ ;  /* 0x800000ff02037221 */ /* 0x000fc80000010100 */
[----:B------:R-:W-:-:S07]  /*3470*/  FFMA R0, R0, R3, R0 ;  /* 0x0000000300007223 */ /* 0x000fce0000000000 */
.L_x_17971:
[----:B------:R-:W0:Y:S02]  /*3480*/  LDC.64 R2, c[0x0][0x240] ;  /* 0x00009000ff027b82 */ /* 0x000e240000000a00 */
[----:B0-----:R-:W-:Y:S01]  /*3490*/  STG.E desc[UR8][R2.64], R0 ;  /* 0x0000000002007986 */ /* 0x001fe2000c101908 */
[----:B------:R-:W-:Y:S05]  /*34a0*/  EXIT ;  /* 0x000000000000794d */ /* 0x000fea0003800000 */
.L_x_17968:
[----:B------:R-:W-:Y:S02]  /*34b0*/  IMAD.MOV.U32 R9, RZ, RZ, 0x4 ;  /* 0x00000004ff097424 */ /* 0x000fe400078e00ff */
[----:B------:R-:W-:Y:S02]  /*34c0*/  IMAD.MOV.U32 R11, RZ, RZ, 0x1f ;  /* 0x0000001fff0b7424 */ /* 0x000fe400078e00ff */
[----:B------:R-:W-:-:S07]  /*34d0*/  IMAD.MOV.U32 R4, RZ, RZ, -0x1 ;  /* 0xffffffffff047424 */ /* 0x000fce00078e00ff */
[----:B012---:R-:W-:Y:S05]  /*34e0*/  WARPSYNC.COLLECTIVE R4, `(.L_x_17972) ;  /* 0x0000000004087348 */ /* 0x007fea0003c00000 */
[----:B--2---:R2:W3:Y:S02]  /*34f0*/  SHFL.DOWN P0, R5, R0, R9, R11 ;  /* 0x0800000900057389 */ /* 0x0044e4000000000b */
[----:B0123--:R-:W-:Y:S01]  /*3500*/  ENDCOLLECTIVE ;  /* 0x000000000000791b */ /* 0x00ffe20003800000 */
.L_x_17972:
[----:B------:R-:W-:Y:S02]  /*3510*/  IMAD.MOV.U32 R9, RZ, RZ, 0x2 ;  /* 0x00000002ff097424 */ /* 0x000fe400078e00ff */
[----:B------:R-:W-:-:S05]  /*3520*/  IMAD.MOV.U32 R3, RZ, RZ, R5 ;  /* 0x000000ffff037224 */ /* 0x000fca00078e0005 */
[----:B------:R-:W-:-:S05]  /*3530*/  FMNMX R3, R3, R0, !PT ;  /* 0x0000000003037209 */ /* 0x000fca0007800000 */
[----:B------:R-:W-:-:S07]  /*3540*/  IMAD.MOV.U32 R0, RZ, RZ, R3 ;  /* 0x000000ffff007224 */ /* 0x000fce00078e0003 */
[----:B------:R-:W-:Y:S05]  /*3550*/  WARPSYNC.COLLECTIVE R4, `(.L_x_17973) ;  /* 0x0000000004087348 */ /* 0x000fea0003c00000 */
[----:B------:R0:W1:Y:S02]  /*3560*/  SHFL.DOWN P0, R5, R0, R9, R11 ;  /* 0x0800000900057389 */ /* 0x000064000000000b */
[----:B01----:R-:W-:Y:S01]  /*3570*/  ENDCOLLECTIVE ;  /* 0x000000000000791b */ /* 0x003fe20003800000 */
.L_x_17973:
[----:B------:R-:W-:Y:S02]  /*3580*/  IMAD.MOV.U32 R9, RZ, RZ, 0x1 ;  /* 0x00000001ff097424 */ /* 0x000fe400078e00ff */
[----:B------:R-:W-:-:S05]  /*3590*/  IMAD.MOV.U32 R2, RZ, RZ, R5 ;  /* 0x000000ffff027224 */ /* 0x000fca00078e0005 */
[----:B------:R-:W-:-:S04]  /*35a0*/  FMNMX R2, R3, R2, !PT ;  /* 0x0000000203027209 */ /* 0x000fc80007800000 */
[----:B------:R-:W-:-:S07]  /*35b0*/  MOV R0, R2 ;  /* 0x0000000200007202 */ /* 0x000fce0000000f00 */
[----:B------:R-:W-:Y:S05]  /*35c0*/  WARPSYNC.COLLECTIVE R4, `(.L_x_17974) ;  /* 0x0000000004087348 */ /* 0x000fea0003c00000 */
[----:B------:R0:W1:Y:S02]  /*35d0*/  SHFL.DOWN P0, R5, R0, R9, R11 ;  /* 0x0800000900057389 */ /* 0x000064000000000b */
[----:B01----:R-:W-:Y:S01]  /*35e0*/  ENDCOLLECTIVE ;  /* 0x000000000000791b */ /* 0x003fe20003800000 */
.L_x_17974:
[----:B------:R-:W-:Y:S05]  /*35f0*/  BRA `(.L_x_17975) ;  /* 0xfffffffc00387947 */ /* 0x000fea000383ffff */
        .weak           $__internal_468_$__cuda_sm20_div_u64
        .type           $__internal_468_$__cuda_sm20_div_u64,@function
        .size           $__internal_468_$__cuda_sm20_div_u64,($__internal_469_$__cuda_sm20_rcp_rn_f32_slowpath - $__internal_468_$__cuda_sm20_div_u64)
$__internal_468_$__cuda_sm20_div_u64:
        /* <DEDUP_REMOVED lines=64> */
[----:B------:R-:W-:Y:S06]  /*3a00*/  RET.REL.NODEC R2 `(_ZN18transformer_engine6detail38cast_transpose_fused_kernel_notalignedILb0ELb1ELb0EfNS_16CTDBiasDActParamI6__halfS3_ffEELi2ELi1ENS_5EmptyEXadL_ZNS_5dsiluIffEET_T0_RKS5_EEEEvT3_mmm) ;  /* 0xffffffc4027c7950 */ /* 0x000fec0003c3ffff */
        .weak           $__internal_469_$__cuda_sm20_rcp_rn_f32_slowpath
        .type           $__internal_469_$__cuda_sm20_rcp_rn_f32_slowpath,@function
        .size           $__internal_469_$__cuda_sm20_rcp_rn_f32_slowpath,(.L_x_34954 - $__internal_469_$__cuda_sm20_rcp_rn_f32_slowpath)
$__internal_469_$__cuda_sm20_rcp_rn_f32_slowpath:
        /* <DEDUP_REMOVED lines=15> */
.L_x_17977:
        /* <DEDUP_REMOVED lines=33> */
.L_x_17979:
[----:B------:R-:W0:Y:S02]  /*3d10*/  MUFU.RCP R0, R0 ;  /* 0x0000000000007308 */ /* 0x000e240000001000 */
.L_x_17978:
[----:B------:R-:W-:Y:S05]  /*3d20*/  BSYNC B1 ;  /* 0x0000000000017941 */ /* 0x000fea0003800000 */
.L_x_17976:
[----:B------:R-:W-:Y:S02]  /*3d30*/  IMAD.MOV.U32 R28, RZ, RZ, R15 ;  /* 0x000000ffff1c7224 */ /* 0x000fe400078e000f */
[----:B------:R-:W-:-:S04]  /*3d40*/  IMAD.MOV.U32 R29, RZ, RZ, 0x0 ;  /* 0x00000000ff1d7424 */ /* 0x000fc800078e00ff */
[----:B0-----:R-:W-:Y:S05]  /*3d50*/  RET.REL.NODEC R28 `(_ZN18transformer_engine6detail38cast_transpose_fused_kernel_notalignedILb0ELb1ELb0EfNS_16CTDBiasDActParamI6__halfS3_ffEELi2ELi1ENS_5EmptyEXadL_ZNS_5dsiluIffEET_T0_RKS5_EEEEvT3_mmm) ;  /* 0xffffffc01ca87950 */ /* 0x001fea0003c3ffff */
.L_x_17980:
        /* <DEDUP_REMOVED lines=10> */
.L_x_34954:


//--------------------- .text._ZN18transformer_engine6detail38cast_transpose_fused_kernel_notalignedILb0ELb1ELb0EfNS_16CTDBiasDActParamIff13__nv_fp8_e4m3fEELi1ELi4ENS_5EmptyEXadL_ZNS_5dsiluIffEET_T0_RKS5_EEEEvT3_mmm --------------------------
	.section	.text._ZN18transformer_engine6detail38cast_transpose_fused_kernel_notalignedILb0ELb1ELb0EfNS_16CTDBiasDActParamIff13__nv_fp8_e4m3fEELi1ELi4ENS_5EmptyEXadL_ZNS_5dsiluIffEET_T0_RKS5_EEEEvT3_mmm,"ax",@progbits
	.align	128
        .global         _ZN18transformer_engine6detail38cast_transpose_fused_kernel_notalignedILb0ELb1ELb0EfNS_16CTDBiasDActParamIff13__nv_fp8_e4m3fEELi1ELi4ENS_5EmptyEXadL_ZNS_5dsiluIffEET_T0_RKS5_EEEEvT3_mmm
        .type           _ZN18transformer_engine6detail38cast_transpose_fused_kernel_notalignedILb0ELb1ELb0EfNS_16CTDBiasDActParamIff13__nv_fp8_e4m3fEELi1ELi4ENS_5EmptyEXadL_ZNS_5dsiluIffEET_T0_RKS5_EEEEvT3_mmm,@function
        .size           _ZN18transformer_engine6detail38cast_transpose_fused_kernel_notalignedILb0ELb1ELb0EfNS_16CTDBiasDActParamIff13__nv_fp8_e4m3fEELi1ELi4ENS_5EmptyEXadL_ZNS_5dsiluIffEET_T0_RKS5_EEEEvT3_mmm,(.L_x_34956 - _ZN18transformer_engine6detail38cast_transpose_fused_kernel_notalignedILb0ELb1ELb0EfNS_16CTDBiasDActParamIff13__nv_fp8_e4m3fEELi1ELi4ENS_5EmptyEXadL_ZNS_5dsiluIffEET_T0_RKS5_EEEEvT3_mmm)
        .other          _ZN18transformer_engine6detail38cast_transpose_fused_kernel_notalignedILb0ELb1ELb0EfNS_16CTDBiasDActParamIff13__nv_fp8_e4m3fEELi1ELi4ENS_5EmptyEXadL_ZNS_5dsiluIffEET_T0_RKS5_EEEEvT3_mmm,@"STO_CUDA_ENTRY STV_DEFAULT"
_ZN18transformer_engine6detail38cast_transpose_fused_kernel_notalignedILb0ELb1ELb0EfNS_16CTDBiasDActParamIff13__nv_fp8_e4m3fEELi1ELi4ENS_5EmptyEXadL_ZNS_5dsiluIffEET_T0_RKS5_EEEEvT3_mmm:
.text._ZN18transformer_engine6detail38cast_transpose_fused_kernel_notalignedILb0ELb1ELb0EfNS_16CTDBiasDActParamIff13__nv_fp8_e4m3fEELi1ELi4ENS_5EmptyEXadL_ZNS_5dsiluIffEET_T0_RKS5_EEEEvT3_mmm:
        /* <DEDUP_REMOVED lines=19> */
[----:B------:R-:W-:Y:S05]  /*0130*/  CALL.REL.NOINC `($__internal_470_$__cuda_sm20_div_u64) ;  /* 0x0000004c002c7944 */ /* 0x000fea0003c00000 */
        /* <DEDUP_REMOVED lines=9> */
.L_x_17981:
        /* <DEDUP_REMOVED lines=22> */
.L_x_17982:
        /* <DEDUP_REMOVED lines=12> */
[----:B------:R-:W-:Y:S01]  /*03f0*/  MOV R12, R0 ;  /* 0x00000000000c7202 */ /* 0x000fe20000000f00 */
[----:B------:R-:W-:Y:S01]  /*0400*/  IMAD R8, R4, -0x4, R9 ;  /* 0xfffffffc04087824 */ /* 0x000fe200078e0209 */
[----:B------:R-:W-:Y:S01]  /*0410*/  IADD3.X R2, ~R2, UR9, RZ, P0, !PT ;  /* 0x0000000902027c10 */ /* 0x000fe200087fe5ff */
[----:B------:R-:W-:Y:S01]  /*0420*/  IMAD.MOV.U32 R39, RZ, RZ, RZ ;  /* 0x000000ffff277224 */ /* 0x000fe200078e00ff */
[----:B------:R-:W-:Y:S01]  /*0430*/  ISETP.LT.U32.AND P1, PT, R5, 0x20, PT ;  /* 0x000000200500780c */ /* 0x000fe20003f21070 */
[----:B------:R-:W-:Y:S01]  /*0440*/  ULDC.64 UR10, c[0x0][0x230] ;  /* 0x00008c00000a7ab9 */ /* 0x000fe20000000a00 */
[----:B------:R-:W-:-:S02]  /*0450*/  LOP3.LUT R11, R11, 0x1c, RZ, 0xe2, !PT ;  /* 0x0000001c0b0b7812 */ /* 0x000fc400078ee2ff */
[----:B------:R-:W-:Y:S02]  /*0460*/  ISETP.LT.U32.AND.EX P1, PT, R2, RZ, PT, P1 ;  /* 0x000000ff0200720c */ /* 0x000fe40003f21110 */
[----:B------:R-:W-:Y:S01]  /*0470*/  LOP3.LUT R42, R8, 0x1f, RZ, 0xc0, !PT ;  /* 0x0000001f082a7812 */ /* 0x000fe200078ec0ff */
[----:B------:R-:W-:Y:S01]  /*0480*/  VIADD R25, R11, 0x1 ;  /* 0x000000010b197836 */ /* 0x000fe20000000000 */
[----:B0-----:R-:W-:Y:S01]  /*0490*/  LEA R2, P0, -R0, R44, 0x5 ;  /* 0x0000002c00027211 */ /* 0x001fe200078029ff */
[C---:B------:R-:W-:Y:S01]  /*04a0*/  IMAD.SHL.U32 R32, R44.reuse, 0x4, RZ ;  /* 0x000000042c207824 */ /* 0x040fe200078e00ff */
[----:B------:R-:W-:Y:S01]  /*04b0*/  SEL R4, R5, 0x20, P1 ;  /* 0x0000002005047807 */ /* 0x000fe20000800000 */
[C---:B------:R-:W-:Y:S01]  /*04c0*/  IMAD.WIDE.U32 R22, R44.reuse, 0x2, RZ ;  /* 0x000000022c167825 */ /* 0x040fe200078e00ff */
[----:B------:R-:W-:Y:S02]  /*04d0*/  SHF.L.U64.HI R33, R44, 0x2, R45 ;  /* 0x000000022c217819 */ /* 0x000fe4000001022d */
[----:B------:R-:W-:Y:S01]  /*04e0*/  LOP3.LUT R17, R17, 0x70, RZ, 0xc0, !PT ;  /* 0x0000007011117812 */ /* 0x000fe200078ec0ff */
[----:B------:R-:W-:Y:S01]  /*04f0*/  IMAD.X R3, R45, 0x1, ~R6, P0 ;  /* 0x000000012d037824 */ /* 0x000fe200000e0e06 */
[----:B------:R-:W-:Y:S01]  /*0500*/  ISETP.LT.U32.AND P0, PT, R2, 0x20, PT ;  /* 0x000000200200780c */ /* 0x000fe20003f01070 */
[----:B------:R-:W-:Y:S01]  /*0510*/  IMAD R15, R33, R46, RZ ;  /* 0x0000002e210f7224 */ /* 0x000fe200078e02ff */
[----:B------:R-:W-:Y:S01]  /*0520*/  IADD3 R38, R8, -0x1, RZ ;  /* 0xffffffff08267810 */ /* 0x000fe20007ffe0ff */
[----:B------:R-:W-:Y:S01]  /*0530*/  IMAD.WIDE.U32 R6, R46, R32, R12 ;  /* 0x000000202e067225 */ /* 0x000fe200078e000c */
[----:B------:R-:W-:-:S02]  /*0540*/  ISETP.LT.U32.AND.EX P0, PT, R3, RZ, PT, P0 ;  /* 0x000000ff0300720c */ /* 0x000fc40003f01100 */
[----:B------:R-:W-:Y:S01]  /*0550*/  LOP3.LUT R38, R38, 0x1f, RZ, 0xc0, !PT ;  /* 0x0000001f26267812 */ /* 0x000fe200078ec0ff */
[----:B------:R-:W-:Y:S01]  /*0560*/  IMAD R15, R47, R32, R15 ;  /* 0x000000202f0f7224 */ /* 0x000fe200078e020f */
[----:B------:R-:W-:Y:S01]  /*0570*/  SEL R5, R2, 0x20, P0 ;  /* 0x0000002002057807 */ /* 0x000fe20000000000 */
[----:B------:R-:W-:Y:S01]  /*0580*/  IMAD.SHL.U32 R28, R6, 0x20, RZ ;  /* 0x00000020061c7824 */ /* 0x000fe200078e00ff */
[----:B------:R-:W-:Y:S01]  /*0590*/  ISETP.GE.U32.AND P0, PT, R11, R4, PT ;  /* 0x000000040b00720c */ /* 0x000fe20003f06070 */
[----:B------:R-:W-:Y:S01]  /*05a0*/  IMAD R31, R17, R45, RZ ;  /* 0x0000002d111f7224 */ /* 0x000fe200078e02ff */
[----:B------:R-:W-:Y:S01]  /*05b0*/  IADD3 R7, R7, R15, RZ ;  /* 0x0000000f07077210 */ /* 0x000fe20007ffe0ff */
[----:B------:R-:W-:Y:S01]  /*05c0*/  IMAD.SHL.U32 R35, R45, 0x2, RZ ;  /* 0x000000022d237824 */ /* 0x000fe200078e00ff */
[----:B------:R-:W-:Y:S01]  /*05d0*/  ISETP.LT.U32.AND P0, PT, R42, R5, !P0 ;  /* 0x000000052a00720c */ /* 0x000fe20004701070 */
[----:B------:R-:W-:Y:S01]  /*05e0*/  IMAD.WIDE.U32 R42, R17, R44, R42 ;  /* 0x0000002c112a7225 */ /* 0x000fe200078e002a */
[----:B------:R-:W-:-:S03]  /*05f0*/  SHF.L.U64.HI R29, R6, 0x5, R7 ;  /* 0x00000005061d7819 */ /* 0x000fc60000010207 */
[----:B------:R-:W-:Y:S01]  /*0600*/  IMAD.IADD R37, R43, 0x1, R31 ;  /* 0x000000012b257824 */ /* 0x000fe200078e021f */
[----:B------:R-:W-:Y:S01]  /*0610*/  IADD3 R20, P1, R28, R42, RZ ;  /* 0x0000002a1c147210 */ /* 0x000fe20007f3e0ff */
[----:B------:R-:W-:-:S04]  /*0620*/  IMAD.WIDE.U32 R26, R17, R44, R28 ;  /* 0x0000002c111a7225 */ /* 0x000fc800078e001c */
[----:B------:R-:W-:Y:S01]  /*0630*/  IMAD.X R21, R37, 0x1, R29, P1 ;  /* 0x0000000125157824 */ /* 0x000fe200008e061d */
[----:B------:R-:W-:Y:S01]  /*0640*/  ISETP.GE.U32.AND P1, PT, R25, R4, PT ;  /* 0x000000041900720c */ /* 0x000fe20003f26070 */
[----:B------:R-:W0:Y:S01]  /*0650*/  @P0 LDC.64 R18, c[0x0][0x210] ;  /* 0x00008400ff120b82 */ /* 0x000e220000000a00 */
[----:B------:R-:W-:Y:S01]  /*0660*/  @P0 IADD3 R8, P2, R20, R22, RZ ;  /* 0x0000001614080210 */ /* 0x000fe20007f5e0ff */
[----:B------:R-:W-:Y:S01]  /*0670*/  @P0 IMAD.WIDE.U32 R40, R44, 0x3, R20 ;  /* 0x000000032c280825 */ /* 0x000fe200078e0014 */
[----:B------:R-:W-:Y:S02]  /*0680*/  IADD3 R30, P3, R38, R26, RZ ;  /* 0x0000001a261e7210 */ /* 0x000fe40007f7e0ff */
[----:B------:R-:W-:Y:S01]  /*0690*/  @P0 IADD3.X R25, R21, R23, R35, P2, !PT ;  /* 0x0000001715190210 */ /* 0x000fe200017fe423 */
[----:B------:R-:W-:Y:S01]  /*06a0*/  @P0 IMAD R23, R45, 0x3, RZ ;  /* 0x000000032d170824 */ /* 0x000fe200078e02ff */
[C---:B------:R-:W-:Y:S01]  /*06b0*/  @P0 IADD3 R12, P2, R20.reuse, R44, RZ ;  /* 0x0000002c140c0210 */ /* 0x040fe20007f5e0ff */
[----:B------:R-:W1:Y:S01]  /*06c0*/  @P0 LDC.64 R14, c[0x0][0x210] ;  /* 0x00008400ff0e0b82 */ /* 0x000e620000000a00 */
[----:B------:R-:W-:Y:S01]  /*06d0*/  IADD3.X R31, R31, R27, RZ, P3, !PT ;  /* 0x0000001b1f1f7210 */ /* 0x000fe20001ffe4ff */
[C---:B------:R-:W-:Y:S01]  /*06e0*/  @P0 IMAD.SHL.U32 R27, R20.reuse, 0x4, RZ ;  /* 0x00000004141b0824 */ /* 0x040fe200078e00ff */
[----:B------:R-:W-:Y:S01]  /*06f0*/  @P0 SHF.L.U64.HI R16, R20, 0x2, R21 ;  /* 0x0000000214100819 */ /* 0x000fe20000010215 */
[----:B------:R-:W-:Y:S01]  /*0700*/  @P0 IMAD.X R21, R21, 0x1, R45, P2 ;  /* 0x0000000115150824 */ /* 0x000fe200010e062d */
[----:B------:R-:W-:Y:S01]  /*0710*/  @P0 SHF.L.U32 R55, R40, 0x2, RZ ;  /* 0x0000000228370819 */ /* 0x000fe200000006ff */
[----:B------:R-:W-:-:S02]  /*0720*/  @P0 IMAD.IADD R23, R41, 0x1, R23 ;  /* 0x0000000129170824 */ /* 0x000fc400078e0217 */
[----:B------:R-:W2:Y:S01]  /*0730*/  @P0 LDC.64 R48, c[0x0][0x218] ;  /* 0x00008600ff300b82 */ /* 0x000ea20000000a00 */
[C---:B------:R-:W-:Y:S01]  /*0740*/  @P0 SHF.L.U64.HI R10, R12.reuse, 0x2, R21 ;  /* 0x000000020c0a0819 */ /* 0x040fe20000010215 */
[----:B------:R-:W-:Y:S01]  /*0750*/  @P0 IMAD.SHL.U32 R21, R12, 0x4, RZ ;  /* 0x000000040c150824 */ /* 0x000fe200078e00ff */
[----:B------:R-:W-:Y:S01]  /*0760*/  @P0 SHF.L.U64.HI R40, R40, 0x2, R23 ;  /* 0x0000000228280819 */ /* 0x000fe20000010217 */
[----:B------:R-:W-:-:S04]  /*0770*/  IMAD.MOV.U32 R41, RZ, RZ, RZ ;  /* 0x000000ffff297224 */ /* 0x000fc800078e00ff */
[----:B------:R-:W3:Y:S01]  /*0780*/  @P0 LDC.64 R6, c[0x0][0x218] ;  /* 0x00008600ff060b82 */ /* 0x000ee20000000a00 */
[----:B0-----:R-:W-:-:S05]  /*0790*/  @P0 IADD3 R18, P2, R27, R18, RZ ;  /* 0x000000121b120210 */ /* 0x001fca0007f5e0ff */
[----:B------:R-:W-:Y:S02]  /*07a0*/  @P0 IMAD.X R19, R16, 0x1, R19, P2 ;  /* 0x0000000110130824 */ /* 0x000fe400010e0613 */
[----:B------:R-:W0:Y:S01]  /*07b0*/  @P0 LDC.64 R34, c[0x0][0x210] ;  /* 0x00008400ff220b82 */ /* 0x000e220000000a00 */
[C---:B-1----:R-:W-:Y:S02]  /*07c0*/  @P0 IADD3 R14, P2, R21.reuse, R14, RZ ;  /* 0x0000000e150e0210 */ /* 0x042fe40007f5e0ff */
[----:B------:R-:W-:Y:S01]  /*07d0*/  ISETP.LT.U32.AND P1, PT, R38, R5, !P1 ;  /* 0x000000052600720c */ /* 0x000fe20004f21070 */
[----:B------:R-:W-:Y:S01]  /*07e0*/  IMAD.MOV.U32 R12, RZ, RZ, RZ ;  /* 0x000000ffff0c7224 */ /* 0x000fe200078e00ff */
[----:B------:R1:W5:Y:S03]  /*07f0*/  @P0 LDG.E R41, desc[UR6][R18.64] ;  /* 0x0000000612290981 */ /* 0x000366000c1e1900 */
[----:B------:R-:W4:Y:S01]  /*0800*/  @P0 LDC.64 R22, c[0x0][0x218] ;  /* 0x00008600ff160b82 */ /* 0x000f220000000a00 */
[----:B------:R-:W-:Y:S01]  /*0810*/  @P0 IMAD.X R15, R10, 0x1, R15, P2 ;  /* 0x000000010a0f0824 */ /* 0x000fe200010e060f */
[----:B--2---:R-:W-:Y:S01]  /*0820*/  @P0 IADD3 R48, P2, R21, R48, RZ ;  /* 0x0000003015300210 */ /* 0x004fe20007f5e0ff */
[C---:B------:R-:W-:Y:S01]  /*0830*/  @P0 IMAD.SHL.U32 R51, R8.reuse, 0x4, RZ ;  /* 0x0000000408330824 */ /* 0x040fe200078e00ff */
[----:B------:R-:W-:-:S02]  /*0840*/  @P0 SHF.L.U64.HI R26, R8, 0x2, R25 ;  /* 0x00000002081a0819 */ /* 0x000fc40000010219 */
[----:B------:R2:W5:Y:S02]  /*0850*/  @P0 LDG.E R39, desc[UR6][R14.64] ;  /* 0x000000060e270981 */ /* 0x000564000c1e1900 */
[----:B------:R-:W4:Y:S01]  /*0860*/  @P0 LDC.64 R20, c[0x0][0x210] ;  /* 0x00008400ff140b82 */ /* 0x000f220000000a00 */
[----:B---3--:R-:W-:-:S04]  /*0870*/  @P0 IADD3 R6, P3, R27, R6, RZ ;  /* 0x000000061b060210 */ /* 0x008fc80007f7e0ff */
[----:B------:R-:W-:-:S03]  /*0880*/  @P0 IADD3.X R7, R16, R7, RZ, P3, !PT ;  /* 0x0000000710070210 */ /* 0x000fc60001ffe4ff */
[----:B-1----:R-:W1:Y:S02]  /*0890*/  @P0 LDC.64 R18, c[0x0][0x218] ;  /* 0x00008600ff120b82 */ /* 0x002e640000000a00 */
[----:B------:R3:W4:Y:S01]  /*08a0*/  @P0 LDG.E R12, desc[UR6][R6.64] ;  /* 0x00000006060c0981 */ /* 0x000722000c1e1900 */
[----:B------:R-:W-:Y:S02]  /*08b0*/  @P0 IADD3.X R49, R10, R49, RZ, P2, !PT ;  /* 0x000000310a310210 */ /* 0x000fe400017fe4ff */
[----:B0-----:R-:W-:-:S03]  /*08c0*/  @P0 IADD3 R34, P2, R51, R34, RZ ;  /* 0x0000002233220210 */ /* 0x001fc60007f5e0ff */
[----:B--2---:R-:W0:Y:S01]  /*08d0*/  @P1 LDC.64 R14, c[0x0][0x210] ;  /* 0x00008400ff0e1b82 */ /* 0x004e220000000a00 */
[----:B------:R-:W-:Y:S02]  /*08e0*/  @P1 IMAD R27, R45, 0x5, RZ ;  /* 0x000000052d1b1824 */ /* 0x000fe400078e02ff */
[----:B------:R-:W-:-:S05]  /*08f0*/  @P1 IMAD.WIDE.U32 R24, R44, 0x5, R30 ;  /* 0x000000052c181825 */ /* 0x000fca00078e001e */
[----:B---3--:R-:W2:Y:S01]  /*0900*/  @P1 LDC.64 R6, c[0x0][0x218] ;  /* 0x00008600ff061b82 */ /* 0x008ea20000000a00 */
[----:B------:R-:W-:Y:S01]  /*0910*/  @P0 IADD3.X R35, R26, R35, RZ, P2, !PT ;  /* 0x000000231a230210 */ /* 0x000fe200017fe4ff */
[----:B------:R-:W-:Y:S01]  /*0920*/  @P1 IMAD.IADD R27, R25, 0x1, R27 ;  /* 0x00000001191b1824 */ /* 0x000fe200078e021b */
[----:B----4-:R-:W-:Y:S01]  /*0930*/  @P0 IADD3 R22, P2, R51, R22, RZ ;  /* 0x0000001633160210 */ /* 0x010fe20007f5e0ff */
[----:B------:R-:W-:Y:S02]  /*0940*/  IMAD.MOV.U32 R10, RZ, RZ, RZ ;  /* 0x000000ffff0a7224 */ /* 0x000fe400078e00ff */
[----:B------:R-:W-:Y:S01]  /*0950*/  IMAD.MOV.U32 R25, RZ, RZ, RZ ;  /* 0x000000ffff197224 */ /* 0x000fe200078e00ff */
[----:B------:R-:W-:Y:S01]  /*0960*/  @P1 SHF.L.U64.HI R16, R24, 0x2, R27 ;  /* 0x0000000218101819 */ /* 0x000fe2000001021b */
[----:B------:R-:W-:Y:S01]  /*0970*/  @P0 IMAD.X R23, R26, 0x1, R23, P2 ;  /* 0x000000011a170824 */ /* 0x000fe200010e0617 */
[----:B------:R-:W-:Y:S01]  /*0980*/  @P0 IADD3 R50, P2, R55, R20, RZ ;  /* 0x0000001437320210 */ /* 0x000fe20007f5e0ff */
[----:B------:R3:W5:Y:S01]  /*0990*/  @P0 LDG.E R10, desc[UR6][R48.64] ;  /* 0x00000006300a0981 */ /* 0x000762000c1e1900 */
[----:B------:R-:W-:Y:S01]  /*09a0*/  @P1 SHF.L.U32 R27, R24, 0x2, RZ ;  /* 0x00000002181b1819 */ /* 0x000fe200000006ff */
[----:B------:R-:W4:Y:S01]  /*09b0*/  @P1 LDC.64 R52, c[0x0][0x210] ;  /* 0x00008400ff341b82 */ /* 0x000f220000000a00 */
[----:B------:R-:W-:Y:S01]  /*09c0*/  @P1 IADD3 R24, P3, R30, R32, RZ ;  /* 0x000000201e181210 */ /* 0x000fe20007f7e0ff */
[----:B------:R-:W-:Y:S01]  /*09d0*/  @P0 IMAD.X R51, R40, 0x1, R21, P2 ;  /* 0x0000000128330824 */ /* 0x000fe200010e0615 */
[----:B------:R1:W5:Y:S01]  /*09e0*/  @P0 LDG.E R25, desc[UR6][R34.64] ;  /* 0x0000000622190981 */ /* 0x000362000c1e1900 */
[----:B------:R-:W-:Y:S01]  /*09f0*/  IMAD.MOV.U32 R8, RZ, RZ, RZ ;  /* 0x000000ffff087224 */ /* 0x000fe200078e00ff */
[----:B---3--:R-:W-:-:S03]  /*0a00*/  @P1 IADD3.X R49, R31, R33, RZ, P3, !PT ;  /* 0x000000211f311210 */ /* 0x008fc60001ffe4ff */
[----:B------:R-:W3:Y:S01]  /*0a10*/  @P1 LDC.64 R20, c[0x0][0x218] ;  /* 0x00008600ff141b82 */ /* 0x000ee20000000a00 */
[----:B-1----:R-:W-:Y:S01]  /*0a20*/  @P0 IADD3 R48, P2, R55, R18, RZ ;  /* 0x0000001237300210 */ /* 0x002fe20007f5e0ff */
[----:B------:R1:W5:Y:S01]  /*0a30*/  @P0 LDG.E R8, desc[UR6][R22.64] ;  /* 0x0000000616080981 */ /* 0x000362000c1e1900 */
[C---:B------:R-:W-:Y:S02]  /*0a40*/  @P1 SHF.L.U32 R35, R24.reuse, 0x2, RZ ;  /* 0x0000000218231819 */ /* 0x040fe400000006ff */
[----:B------:R-:W-:Y:S01]  /*0a50*/  @P1 SHF.L.U64.HI R18, R24, 0x2, R49 ;  /* 0x0000000218121819 */ /* 0x000fe20000010231 */
[----:B------:R-:W-:Y:S01]  /*0a60*/  @P0 IMAD.X R49, R40, 0x1, R19, P2 ;  /* 0x0000000128310824 */ /* 0x000fe200010e0613 */
[C---:B--2---:R-:W-:Y:S02]  /*0a70*/  @P1 IADD3 R34, P3, R35.reuse, R6, RZ ;  /* 0x0000000623221210 */ /* 0x044fe40007f7e0ff */
[----:B0-----:R-:W-:Y:S01]  /*0a80*/  @P1 IADD3 R54, P2, R35, R14, RZ ;  /* 0x0000000e23361210 */ /* 0x001fe20007f5e0ff */
[----:B------:R-:W-:Y:S01]  /*0a90*/  IMAD.MOV.U32 R14, RZ, RZ, RZ ;  /* 0x000000ffff0e7224 */ /* 0x000fe200078e00ff */
[----:B-1----:R-:W-:Y:S01]  /*0aa0*/  CS2R R22, SRZ ;  /* 0x0000000000167805 */ /* 0x002fe2000001ff00 */
[C---:B------:R-:W-:Y:S01]  /*0ab0*/  @P1 IMAD.X R35, R18.reuse, 0x1, R7, P3 ;  /* 0x0000000112231824 */ /* 0x040fe200018e0607 */
[----:B------:R-:W-:Y:S01]  /*0ac0*/  @P1 IADD3.X R55, R18, R15, RZ, P2, !PT ;  /* 0x0000000f12371210 */ /* 0x000fe200017fe4ff */
[----:B------:R-:W0:Y:S02]  /*0ad0*/  @P1 LDC.64 R6, c[0x0][0x218] ;  /* 0x00008600ff061b82 */ /* 0x000e240000000a00 */
[----:B------:R1:W5:Y:S01]  /*0ae0*/  @P0 LDG.E R14, desc[UR6][R48.64] ;  /* 0x00000006300e0981 */ /* 0x000362000c1e1900 */
[----:B------:R-:W-:-:S03]  /*0af0*/  IMAD.MOV.U32 R26, RZ, RZ, RZ ;  /* 0x000000ffff1a7224 */ /* 0x000fc600078e00ff */
[----:B------:R2:W5:Y:S02]  /*0b00*/  @P1 LDG.E R23, desc[UR6][R34.64] ;  /* 0x0000000622171981 */ /* 0x000564000c1e1900 */
[----:B------:R-:W0:Y:S01]  /*0b10*/  @P1 LDC.64 R18, c[0x0][0x210] ;  /* 0x00008400ff121b82 */ /* 0x000e220000000a00 */
[----:B------:R-:W-:Y:S01]  /*0b20*/  IMAD.MOV.U32 R24, RZ, RZ, RZ ;  /* 0x000000ffff187224 */ /* 0x000fe200078e00ff */
[----:B------:R3:W5:Y:S01]  /*0b30*/  @P0 LDG.E R26, desc[UR6][R50.64] ;  /* 0x00000006321a0981 */ /* 0x000762000c1e1900 */
[----:B-1----:R-:W-:Y:S02]  /*0b40*/  @P1 IMAD.MOV.U32 R48, RZ, RZ, R30 ;  /* 0x000000ffff301224 */ /* 0x002fe400078e001e */
[----:B------:R-:W-:Y:S02]  /*0b50*/  @P1 IMAD.MOV.U32 R49, RZ, RZ, R31 ;  /* 0x000000ffff311224 */ /* 0x000fe400078e001f */
[----:B------:R1:W5:Y:S01]  /*0b60*/  @P1 LDG.E R24, desc[UR6][R54.64] ;  /* 0x0000000636181981 */ /* 0x000362000c1e1900 */
[----:B--2---:R-:W2:Y:S01]  /*0b70*/  @P1 LDC.64 R34, c[0x0][0x210] ;  /* 0x00008400ff221b82 */ /* 0x004ea20000000a00 */
[----:B------:R-:W-:-:S02]  /*0b80*/  @P1 IMAD R15, R45, 0x6, RZ ;  /* 0x000000062d0f1824 */ /* 0x000fc400078e02ff */
[----:B------:R-:W-:Y:S01]  /*0b90*/  @P1 IMAD.WIDE.U32 R48, R44, 0x6, R48 ;  /* 0x000000062c301825 */ /* 0x000fe200078e0030 */
[----:B----4-:R-:W-:Y:S02]  /*0ba0*/  @P1 IADD3 R52, P0, R27, R52, RZ ;  /* 0x000000341b341210 */ /* 0x010fe40007f1e0ff */
[----:B---3--:R-:W-:Y:S01]  /*0bb0*/  @P1 MOV R50, R30 ;  /* 0x0000001e00321202 */ /* 0x008fe20000000f00 */
[----:B------:R-:W-:Y:S01]  /*0bc0*/  @P1 IMAD.IADD R15, R49, 0x1, R15 ;  /* 0x00000001310f1824 */ /* 0x000fe200078e020f */
[----:B-1----:R-:W-:Y:S01]  /*0bd0*/  @P1 IADD3 R54, P2, R27, R20, RZ ;  /* 0x000000141b361210 */ /* 0x002fe20007f5e0ff */
[----:B------:R-:W-:Y:S01]  /*0be0*/  @P1 IMAD.MOV.U32 R51, RZ, RZ, R31 ;  /* 0x000000ffff331224 */ /* 0x000fe200078e001f */
[----:B------:R-:W-:Y:S01]  /*0bf0*/  @P1 IADD3.X R53, R16, R53, RZ, P0, !PT ;  /* 0x0000003510351210 */ /* 0x000fe200007fe4ff */
[----:B------:R-:W-:Y:S01]  /*0c00*/  @P1 IMAD.SHL.U32 R49, R48, 0x4, RZ ;  /* 0x0000000430311824 */ /* 0x000fe200078e00ff */
[----:B------:R-:W-:Y:S01]  /*0c10*/  @P1 IADD3.X R55, R16, R21, RZ, P2, !PT ;  /* 0x0000001510371210 */ /* 0x000fe200017fe4ff */
[----:B------:R-:W-:Y:S01]  /*0c20*/  @P1 IMAD.WIDE.U32 R50, R44, 0x7, R50 ;  /* 0x000000072c321825 */ /* 0x000fe200078e0032 */
[----:B------:R-:W-:Y:S01]  /*0c30*/  @P1 SHF.L.U64.HI R16, R48, 0x2, R15 ;  /* 0x0000000230101819 */ /* 0x000fe2000001020f */
[----:B------:R0:W5:Y:S01]  /*0c40*/  @P1 LDG.E R22, desc[UR6][R52.64] ;  /* 0x0000000634161981 */ /* 0x000162000c1e1900 */
[----:B------:R-:W1:Y:S01]  /*0c50*/  @P1 LDC.64 R30, c[0x0][0x218] ;  /* 0x00008600ff1e1b82 */ /* 0x000e620000000a00 */
[----:B------:R-:W-:-:S04]  /*0c60*/  @P1 IMAD R15, R45, 0x7, RZ ;  /* 0x000000072d0f1824 */ /* 0x000fc800078e02ff */
[----:B------:R-:W-:Y:S02]  /*0c70*/  @P1 IMAD.IADD R15, R51, 0x1, R15 ;  /* 0x00000001330f1824 */ /* 0x000fe400078e020f */
[----:B------:R-:W-:Y:S01]  /*0c80*/  @P1 IMAD.SHL.U32 R51, R50, 0x4, RZ ;  /* 0x0000000432331824 */ /* 0x000fe200078e00ff */
[C---:B0-----:R-:W-:Y:S02]  /*0c90*/  @P1 IADD3 R52, P2, R49.reuse, R18, RZ ;  /* 0x0000001231341210 */ /* 0x041fe40007f5e0ff */
[----:B------:R-:W-:Y:S02]  /*0ca0*/  @P1 IADD3 R48, P3, R49, R6, RZ ;  /* 0x0000000631301210 */ /* 0x000fe40007f7e0ff */
[----:B------:R-:W-:Y:S02]  /*0cb0*/  @P1 IADD3.X R53, R16, R19, RZ, P2, !PT ;  /* 0x0000001310351210 */ /* 0x000fe400017fe4ff */
[----:B------:R-:W-:Y:S02]  /*0cc0*/  @P1 SHF.L.U64.HI R6, R50, 0x2, R15 ;  /* 0x0000000232061819 */ /* 0x000fe4000001020f */
[----:B--2---:R-:W-:Y:S01]  /*0cd0*/  @P1 IADD3 R34, P2, R51, R34, RZ ;  /* 0x0000002233221210 */ /* 0x004fe20007f5e0ff */
[----:B------:R-:W-:Y:S01]  /*0ce0*/  @P1 IMAD.X R49, R16, 0x1, R7, P3 ;  /* 0x0000000110311824 */ /* 0x000fe200018e0607 */
[----:B------:R-:W-:-:S02]  /*0cf0*/  CS2R R20, SRZ ;  /* 0x0000000000147805 */ /* 0x000fc4000001ff00 */
[----:B------:R-:W-:Y:S01]  /*0d00*/  MOV R19, RZ ;  /* 0x000000ff00137202 */ /* 0x000fe20000000f00 */
[----:B------:R-:W-:Y:S02]  /*0d10*/  IMAD.MOV.U32 R16, RZ, RZ, RZ ;  /* 0x000000ffff107224 */ /* 0x000fe400078e00ff */
[----:B------:R-:W-:Y:S01]  /*0d20*/  @P1 IMAD.X R35, R6, 0x1, R35, P2 ;  /* 0x0000000106231824 */ /* 0x000fe200010e0623 */
[----:B------:R-:W5:Y:S04]  /*0d30*/  @P1 LDG.E R21, desc[UR6][R54.64] ;  /* 0x0000000636151981 */ /* 0x000f68000c1e1900 */
[----:B------:R-:W5:Y:S04]  /*0d40*/  @P1 LDG.E R20, desc[UR6][R52.64] ;  /* 0x0000000634141981 */ /* 0x000f68000c1e1900 */
[----:B------:R-:W5:Y:S04]  /*0d50*/  @P1 LDG.E R19, desc[UR6][R48.64] ;  /* 0x0000000630131981 */ /* 0x000f68000c1e1900 */
[----:B------:R-:W5:Y:S01]  /*0d60*/  @P1 LDG.E R16, desc[UR6][R34.64] ;  /* 0x0000000622101981 */ /* 0x000f62000c1e1900 */
[----:B------:R-:W-:Y:S01]  /*0d70*/  MOV R7, 0x3bbb989d ;  /* 0x3bbb989d00077802 */ /* 0x000fe20000000f00 */
[----:B------:R-:W-:Y:S01]  /*0d80*/  IMAD.MOV.U32 R18, RZ, RZ, 0x437c0000 ;  /* 0x437c0000ff127424 */ /* 0x000fe200078e00ff */
[----:B------:R-:W-:-:S04]  /*0d90*/  ISETP.NE.U32.AND P0, PT, RZ, UR10, PT ;  /* 0x0000000aff007c0c */ /* 0x000fc8000bf05070 */
[----:B------:R-:W-:-:S13]  /*0da0*/  ISETP.NE.AND.EX P0, PT, RZ, UR11, PT, P0 ;  /* 0x0000000bff007c0c */ /* 0x000fda000bf05300 */
[----:B------:R-:W0:Y:S01]  /*0db0*/  @P0 LDC.64 R44, c[0x0][0x230] ;  /* 0x00008c00ff2c0b82 */ /* 0x000e220000000a00 */
[----:B-1----:R-:W-:-:S04]  /*0dc0*/  @P1 IADD3 R30, P3, R51, R30, RZ ;  /* 0x0000001e331e1210 */ /* 0x002fc80007f7e0ff */
[----:B------:R-:W-:Y:S01]  /*0dd0*/  @P1 IADD3.X R31, R6, R31, RZ, P3, !PT ;  /* 0x0000001f061f1210 */ /* 0x000fe20001ffe4ff */
[----:B------:R-:W-:Y:S02]  /*0de0*/  IMAD.MOV.U32 R6, RZ, RZ, 0x3f800000 ;  /* 0x3f800000ff067424 */ /* 0x000fe400078e00ff */
[----:B------:R-:W-:Y:S02]  /*0df0*/  IMAD.MOV.U32 R15, RZ, RZ, RZ ;  /* 0x000000ffff0f7224 */ /* 0x000fe400078e00ff */
[----:B------:R-:W-:-:S04]  /*0e00*/  IMAD R13, R13, UR4, RZ ;  /* 0x000000040d0d7c24 */ /* 0x000fc8000f8e02ff */
[----:B------:R1:W5:Y:S04]  /*0e10*/  @P1 LDG.E R15, desc[UR6][R30.64] ;  /* 0x000000061e0f1981 */ /* 0x000368000c1e1900 */
[----:B0-----:R0:W5:Y:S01]  /*0e20*/  @P0 LDG.E R6, desc[UR6][R44.64] ;  /* 0x000000062c060981 */ /* 0x001162000c1e1900 */
[C---:B-1----:R-:W-:Y:S01]  /*0e30*/  SHF.L.U64.HI R31, R46.reuse, 0x2, R47 ;  /* 0x000000022e1f7819 */ /* 0x042fe2000001022f */
[----:B------:R-:W-:Y:S01]  /*0e40*/  IMAD.SHL.U32 R30, R46, 0x4, RZ ;  /* 0x000000042e1e7824 */ /* 0x000fe200078e00ff */
[----:B------:R-:W-:Y:S03]  /*0e50*/  BSSY B1, `(.L_x_17983) ;  /* 0x0000018000017945 */ /* 0x000fe60003800000 */
[----:B------:R-:W-:-:S04]  /*0e60*/  IMAD.WIDE.U32 R30, R0, UR4, R30 ;  /* 0x00000004001e7c25 */ /* 0x000fc8000f8e001e */
[----:B------:R-:W-:-:S04]  /*0e70*/  FFMA.SAT R7, -R12, R7, 0.5 ;  /* 0x3f0000000c077423 */ /* 0x000fc80000002107 */
[----:B------:R-:W-:-:S04]  /*0e80*/  FFMA.RM R7, R7, R18, 12582913 ;  /* 0x4b40000107077423 */ /* 0x000fc80000004012 */
[----:B------:R-:W-:-:S04]  /*0e90*/  FADD R27, R7, -12583039 ;  /* 0xcb40007f071b7421 */ /* 0x000fc80000000000 */
[----:B------:R-:W-:-:S04]  /*0ea0*/  FFMA R27, -R12, 1.4426950216293334961, -R27 ;  /* 0x3fb8aa3b0c1b7823 */ /* 0x000fc8000000091b */
[----:B------:R-:W-:-:S04]  /*0eb0*/  FFMA R27, -R12, 1.925963033500011079e-08, R27 ;  /* 0x32a570600c1b7823 */ /* 0x000fc8000000011b */
[----:B------:R-:W1:Y:S01]  /*0ec0*/  MUFU.EX2 R18, R27 ;  /* 0x0000001b00127308 */ /* 0x000e620000000800 */
[----:B------:R-:W-:-:S04]  /*0ed0*/  IMAD.SHL.U32 R7, R7, 0x800000, RZ ;  /* 0x0080000007077824 */ /* 0x000fc800078e00ff */
[----:B-1----:R-:W-:-:S05]  /*0ee0*/  FFMA R18, R7, R18, 1 ;  /* 0x3f80000007127423 */ /* 0x002fca0000000012 */
[----:B------:R-:W-:-:S04]  /*0ef0*/  IADD3 R7, R18, 0x1800000, RZ ;  /* 0x0180000012077810 */ /* 0x000fc80007ffe0ff */
[----:B------:R-:W-:-:S04]  /*0f00*/  LOP3.LUT R7, R7, 0x7f800000, RZ, 0xc0, !PT ;  /* 0x7f80000007077812 */ /* 0x000fc800078ec0ff */
[----:B------:R-:W-:Y:S01]  /*0f10*/  ISETP.GT.U32.AND P0, PT, R7, 0x1ffffff, PT ;  /* 0x01ffffff0700780c */ /* 0x000fe20003f04070 */
[----:B------:R-:W-:-:S04]  /*0f20*/  IMAD R7, R0, UR5, R13 ;  /* 0x0000000500077c24 */ /* 0x000fc8000f8e020d */
[----:B------:R-:W-:-:S08]  /*0f30*/  IMAD.IADD R7, R31, 0x1, R7 ;  /* 0x000000011f077824 */ /* 0x000fd000078e0207 */
[----:B0-----:R-:W-:Y:S05]  /*0f40*/  @P0 BRA `(.L_x_17984) ;  /* 0x0000000000100947 */ /* 0x001fea0003800000 */
[----:B------:R-:W-:Y:S02]  /*0f50*/  MOV R0, R18 ;  /* 0x0000001200007202 */ /* 0x000fe40000000f00 */
[----:B------:R-:W-:-:S07]  /*0f60*/  MOV R46, 0xf80 ;  /* 0x00000f80002e7802 */ /* 0x000fce0000000f00 */
[----:B-----5:R-:W-:Y:S05]  /*0f70*/  CALL.REL.NOINC `($__internal_471_$__cuda_sm20_rcp_rn_f32_slowpath) ;  /* 0x0000004000ac7944 */ /* 0x020fea0003c00000 */
[----:B------:R-:W-:Y:S05]  /*0f80*/  BRA `(.L_x_17985) ;  /* 0x0000000000107947 */ /* 0x000fea0003800000 */
.L_x_17984:
[----:B------:R-:W0:Y:S02]  /*0f90*/  MUFU.RCP R47, R18 ;  /* 0x00000012002f7308 */ /* 0x000e240000001000 */
[----:B0-----:R-:W-:-:S04]  /*0fa0*/  FFMA R0, R18, R47, -1 ;  /* 0xbf80000012007423 */ /* 0x001fc8000000002f */
[----:B------:R-:W-:-:S04]  /*0fb0*/  FADD.FTZ R0, -R0, -RZ ;  /* 0x800000ff00007221 */ /* 0x000fc80000010100 */
[----:B------:R-:W-:-:S07]  /*0fc0*/  FFMA R47, R47, R0, R47 ;  /* 0x000000002f2f7223 */ /* 0x000fce000000002f */
.L_x_17985:
[----:B------:R-:W-:Y:S05]  /*0fd0*/  BSYNC B1 ;  /* 0x0000000000017941 */ /* 0x000fea0003800000 */
.L_x_17983:
        /* <DEDUP_REMOVED lines=21> */
[----:B------:R-:W-:Y:S05]  /*1130*/  CALL.REL.NOINC `($__internal_471_$__cuda_sm20_rcp_rn_f32_slowpath) ;  /* 0x00000040003c7944 */ /* 0x000fea0003c00000 */
[----:B------:R-:W-:Y:S05]  /*1140*/  BRA `(.L_x_17988) ;  /* 0x0000000000107947 */ /* 0x000fea0003800000 */
.L_x_17987:
[----:B------:R-:W0:Y:S02]  /*1150*/  MUFU.RCP R47, R34 ;  /* 0x00000022002f7308 */ /* 0x000e240000001000 */
[----:B0-----:R-:W-:-:S04]  /*1160*/  FFMA R0, R34, R47, -1 ;  /* 0xbf80000022007423 */ /* 0x001fc8000000002f */
[----:B------:R-:W-:-:S04]  /*1170*/  FADD.FTZ R0, -R0, -RZ ;  /* 0x800000ff00007221 */ /* 0x000fc80000010100 */
[----:B------:R-:W-:-:S07]  /*1180*/  FFMA R47, R47, R0, R47 ;  /* 0x000000002f2f7223 */ /* 0x000fce000000002f */
.L_x_17988:
[----:B------:R-:W-:Y:S05]  /*1190*/  BSYNC B1 ;  /* 0x0000000000017941 */ /* 0x000fea0003800000 */
.L_x_17986:
        /* <DEDUP_REMOVED lines=23> */
.L_x_17990:
[----:B------:R-:W0:Y:S02]  /*1310*/  MUFU.RCP R47, R18 ;  /* 0x00000012002f7308 */ /* 0x000e240000001000 */
[----:B0-----:R-:W-:-:S04]  /*1320*/  FFMA R0, R18, R47, -1 ;  /* 0xbf80000012007423 */ /* 0x001fc8000000002f */
[----:B------:R-:W-:-:S04]  /*1330*/  FADD.FTZ R0, -R0, -RZ ;  /* 0x800000ff00007221 */ /* 0x000fc80000010100 */
[----:B------:R-:W-:-:S07]  /*1340*/  FFMA R47, R47, R0, R47 ;  /* 0x000000002f2f7223 */ /* 0x000fce000000002f */
.L_x_17991:
[----:B------:R-:W-:Y:S05]  /*1350*/  BSYNC B1 ;  /* 0x0000000000017941 */ /* 0x000fea0003800000 */
.L_x_17989:
        /* <DEDUP_REMOVED lines=21> */
[----:B------:R-:W-:Y:S05]  /*14b0*/  CALL.REL.NOINC `($__internal_471_$__cuda_sm20_rcp_rn_f32_slowpath) ;  /* 0x0000003c005c7944 */ /* 0x000fea0003c00000 */
[----:B------:R-:W-:Y:S05]  /*14c0*/  BRA `(.L_x_17994) ;  /* 0x0000000000107947 */ /* 0x000fea0003800000 */
.L_x_17993:
[----:B------:R-:W0:Y:S02]  /*14d0*/  MUFU.RCP R47, R12 ;  /* 0x0000000c002f7308 */ /* 0x000e240000001000 */
[----:B0-----:R-:W-:-:S04]  /*14e0*/  FFMA R0, R12, R47, -1 ;  /* 0xbf8000000c007423 */ /* 0x001fc8000000002f */
[----:B------:R-:W-:-:S04]  /*14f0*/  FADD.FTZ R0, -R0, -RZ ;  /* 0x800000ff00007221 */ /* 0x000fc80000010100 */
[----:B------:R-:W-:-:S07]  /*1500*/  FFMA R47, R47, R0, R47 ;  /* 0x000000002f2f7223 */ /* 0x000fce000000002f */
.L_x_17994:
[----:B------:R-:W-:Y:S05]  /*1510*/  BSYNC B1 ;  /* 0x0000000000017941 */ /* 0x000fea0003800000 */
.L_x_17992:
[----:B------:R-:W0:Y:S01]  /*1520*/  S2R R8, SR_TID.X ;  /* 0x0000000000087919 */ /* 0x000e220000002100 */
[----:B------:R-:W-:Y:S01]  /*1530*/  SHF.R.U32.HI R13, RZ, 0x3, R9 ;  /* 0x00000003ff0d7819 */ /* 0x000fe20000011609 */
[----:B------:R-:W1:Y:S01]  /*1540*/  LDC.64 R34, c[0x0][0x258] ;  /* 0x00009600ff227b82 */ /* 0x000e620000000a00 */
[C---:B------:R-:W-:Y:S01]  /*1550*/  ISETP.GE.U32.AND P0, PT, R11.reuse, R4, PT ;  /* 0x000000040b00720c */ /* 0x040fe20003f06070 */
[----:B------:R-:W-:Y:S01]  /*1560*/  VIADD R27, R11, 0x2 ;  /* 0x000000020b1b7836 */ /* 0x000fe20000000000 */
[C---:B------:R-:W-:Y:S01]  /*1570*/  LOP3.LUT R10, R13.reuse, 0x1c, RZ, 0xc0, !PT ;  /* 0x0000001c0d0a7812 */ /* 0x040fe200078ec0ff */
[----:B------:R-:W-:Y:S01]  /*1580*/  ULDC.64 UR4, c[0x0][0x220] ;  /* 0x0000880000047ab9 */ /* 0x000fe20000000a00 */
[----:B------:R-:W-:Y:S01]  /*1590*/  LOP3.LUT R11, R13, 0x1ffffffc, RZ, 0xc0, !PT ;  /* 0x1ffffffc0d0b7812 */ /* 0x000fe200078ec0ff */
[-C--:B------:R-:W-:Y:S01]  /*15a0*/  FMUL R36, R41, R6.reuse ;  /* 0x0000000629247220 */ /* 0x080fe20000400000 */
[----:B------:R-:W-:Y:S01]  /*15b0*/  FMUL R48, R25, R6 ;  /* 0x0000000619307220 */ /* 0x000fe20000400000 */
[----:B------:R-:W-:Y:S01]  /*15c0*/  IMAD.IADD R18, R9, 0x1, -R10 ;  /* 0x0000000109127824 */ /* 0x000fe200078e0a0a */
[----:B------:R-:W-:Y:S01]  /*15d0*/  IADD3 R9, P1, R28, UR4, RZ ;  /* 0x000000041c097c10 */ /* 0x000fe2000ff3e0ff */
[----:B------:R-:W-:-:S02]  /*15e0*/  IMAD.MOV.U32 R40, RZ, RZ, RZ ;  /* 0x000000ffff287224 */ /* 0x000fc400078e00ff */
[----:B------:R-:W-:Y:S02]  /*15f0*/  F2FP.SATFINITE.E4M3.F32.PACK_AB_MERGE_C R48, RZ, R48, RZ ;  /* 0x00000030ff30723e */ /* 0x000fe400048070ff */
[----:B------:R-:W-:Y:S02]  /*1600*/  LOP3.LUT R0, R18, 0x1f, RZ, 0xc0, !PT ;  /* 0x0000001f12007812 */ /* 0x000fe400078ec0ff */
[----:B------:R-:W-:Y:S02]  /*1610*/  IADD3.X R12, R29, UR5, RZ, P1, !PT ;  /* 0x000000051d0c7c10 */ /* 0x000fe40008ffe4ff */
[----:B------:R-:W-:Y:S01]  /*1620*/  ISETP.GE.U32.OR P0, PT, R0, R5, P0 ;  /* 0x000000050000720c */ /* 0x000fe20000706470 */
[----:B------:R-:W-:Y:S01]  /*1630*/  FADD R0, -R47, 1 ;  /* 0x3f8000002f007421 */ /* 0x000fe20000000100 */
[----:B------:R-:W-:-:S03]  /*1640*/  ISETP.GE.U32.AND P1, PT, R27, R4, PT ;  /* 0x000000041b00720c */ /* 0x000fc60003f26070 */
[----:B------:R-:W-:-:S04]  /*1650*/  FMUL R0, R0, R47 ;  /* 0x0000002f00007220 */ /* 0x000fc80000400000 */
[----:B------:R-:W-:Y:S01]  /*1660*/  FFMA R27, R0, R14, R47 ;  /* 0x0000000e001b7223 */ /* 0x000fe2000000002f */
[----:B------:R-:W-:Y:S02]  /*1670*/  F2FP.SATFINITE.E4M3.F32.PACK_AB_MERGE_C R0, RZ, R36, RZ ;  /* 0x00000024ff00723e */ /* 0x000fe400048070ff */
[----:B0-----:R-:W-:Y:S01]  /*1680*/  IADD3 R13, -R11, R8, RZ ;  /* 0x000000080b0d7210 */ /* 0x001fe20007ffe1ff */
[----:B-1----:R-:W-:Y:S01]  /*1690*/  @!P0 IMAD R43, R35, 0x3, RZ ;  /* 0x00000003232b8824 */ /* 0x002fe200078e02ff */
[-C--:B------:R-:W-:Y:S02]  /*16a0*/  @!P0 MOV R36, R42.reuse ;  /* 0x0000002a00248202 */ /* 0x080fe40000000f00 */
[----:B------:R-:W-:Y:S01]  /*16b0*/  @!P0 IADD3 R46, P2, R9, R42, RZ ;  /* 0x0000002a092e8210 */ /* 0x000fe20007f5e0ff */
[----:B------:R-:W-:Y:S02]  /*16c0*/  VIADD R14, R13, 0x1e ;  /* 0x0000001e0d0e7836 */ /* 0x000fe40000000000 */
[----:B------:R-:W-:-:S04]  /*16d0*/  @!P0 IMAD.WIDE.U32 R44, R34, 0x3, R36 ;  /* 0x00000003222c8825 */ /* 0x000fc800078e0024 */
[----:B------:R-:W-:Y:S01]  /*16e0*/  FMUL R36, R39, R6 ;  /* 0x0000000627247220 */ /* 0x000fe20000400000 */
[----:B------:R-:W-:Y:S01]  /*16f0*/  LOP3.LUT R14, R14, 0x1f, RZ, 0xc0, !PT ;  /* 0x0000001f0e0e7812 */ /* 0x000fe200078ec0ff */
[----:B------:R-:W-:Y:S01]  /*1700*/  @!P0 IMAD.X R47, R12, 0x1, R37, P2 ;  /* 0x000000010c2f8824 */ /* 0x000fe200010e0625 */
[C---:B------:R-:W-:Y:S02]  /*1710*/  @!P0 IADD3 R52, P5, R9.reuse, R44, RZ ;  /* 0x0000002c09348210 */ /* 0x040fe40007fbe0ff */
[----:B------:R-:W-:Y:S02]  /*1720*/  ISETP.LT.U32.AND P1, PT, R14, R5, !P1 ;  /* 0x000000050e00720c */ /* 0x000fe40004f21070 */
[----:B------:R-:W-:Y:S01]  /*1730*/  @!P0 IADD3 R54, P2, P3, R9, R34, R42 ;  /* 0x0000002209368210 */ /* 0x000fe20007b5e02a */
[----:B------:R0:W-:Y:S01]  /*1740*/  @!P0 STG.E.U8 desc[UR6][R46.64], R0 ;  /* 0x000000002e008986 */ /* 0x0001e2000c101106 */
[----:B------:R-:W-:Y:S02]  /*1750*/  @!P0 LEA R42, P4, R34, R42, 0x1 ;  /* 0x0000002a222a8211 */ /* 0x000fe400078808ff */
[----:B------:R-:W-:-:S02]  /*1760*/  @!P0 IADD3.X R53, R12, R43, R45, P5, !PT ;  /* 0x0000002b0c358210 */ /* 0x000fc40002ffe42d */
[----:B------:R-:W-:Y:S02]  /*1770*/  @!P0 IADD3 R42, P5, R42, R9, RZ ;  /* 0x000000092a2a8210 */ /* 0x000fe40007fbe0ff */
[----:B------:R-:W-:Y:S02]  /*1780*/  @!P0 LEA.HI.X R43, R34, R37, R35, 0x1, P4 ;  /* 0x00000025222b8211 */ /* 0x000fe400020f0c23 */
[----:B------:R-:W-:Y:S01]  /*1790*/  @!P0 IADD3.X R55, R12, R35, R37, P2, P3 ;  /* 0x000000230c378210 */ /* 0x000fe200017e6425 */
[----:B0-----:R-:W-:Y:S01]  /*17a0*/  FMUL R47, R27, R26 ;  /* 0x0000001a1b2f7220 */ /* 0x001fe20000400000 */
[----:B------:R-:W-:Y:S01]  /*17b0*/  IMAD.WIDE.U32 R26, R17, R34, R32 ;  /* 0x00000022111a7225 */ /* 0x000fe200078e0020 */
[----:B------:R-:W-:-:S03]  /*17c0*/  F2FP.SATFINITE.E4M3.F32.PACK_AB_MERGE_C R46, RZ, R36, RZ ;  /* 0x00000024ff2e723e */ /* 0x000fc600048070ff */
[----:B------:R-:W-:Y:S01]  /*17d0*/  FMUL R45, R47, R6 ;  /* 0x000000062f2d7220 */ /* 0x000fe20000400000 */
[----:B------:R-:W-:Y:S01]  /*17e0*/  @!P0 IMAD.X R43, R43, 0x1, R12, P5 ;  /* 0x000000012b2b8824 */ /* 0x000fe200028e060c */
[----:B------:R-:W0:Y:S01]  /*17f0*/  @P1 LDC.64 R36, c[0x0][0x210] ;  /* 0x00008400ff241b82 */ /* 0x000e220000000a00 */
[----:B------:R-:W-:Y:S01]  /*1800*/  IMAD R17, R17, R35, R27 ;  /* 0x0000002311117224 */ /* 0x000fe200078e021b */
[----:B------:R-:W-:Y:S01]  /*1810*/  IADD3 R50, P2, P3, R14, R26, R28 ;  /* 0x0000001a0e327210 */ /* 0x000fe20007b5e01c */
[----:B------:R-:W-:Y:S01]  /*1820*/  @!P0 STG.E.U8 desc[UR6][R54.64], R46 ;  /* 0x0000002e36008986 */ /* 0x000fe2000c101106 */
[----:B------:R-:W-:Y:S02]  /*1830*/  F2FP.SATFINITE.E4M3.F32.PACK_AB_MERGE_C R45, RZ, R45, RZ ;  /* 0x0000002dff2d723e */ /* 0x000fe400048070ff */
[----:B------:R-:W-:Y:S01]  /*1840*/  IADD3.X R51, RZ, R17, R29, P2, P3 ;  /* 0x00000011ff337210 */ /* 0x000fe200017e641d */
[----:B------:R1:W-:Y:S04]  /*1850*/  @!P0 STG.E.U8 desc[UR6][R42.64], R48 ;  /* 0x000000302a008986 */ /* 0x0003e8000c101106 */
[----:B------:R2:W-:Y:S01]  /*1860*/  @!P0 STG.E.U8 desc[UR6][R52.64], R45 ;  /* 0x0000002d34008986 */ /* 0x0005e2000c101106 */
[----:B------:R-:W-:-:S04]  /*1870*/  @P1 IADD3 R32, P0, R50, R32, RZ ;  /* 0x0000002032201210 */ /* 0x000fc80007f1e0ff */
[----:B------:R-:W-:Y:S01]  /*1880*/  @P1 SHF.L.U32 R57, R32, 0x2, RZ ;  /* 0x0000000220391819 */ /* 0x000fe200000006ff */
[----:B------:R-:W-:-:S05]  /*1890*/  @P1 IMAD.X R33, R51, 0x1, R33, P0 ;  /* 0x0000000133211824 */ /* 0x000fca00000e0621 */
[----:B-1----:R-:W-:Y:S02]  /*18a0*/  @P1 SHF.L.U64.HI R42, R32, 0x2, R33 ;  /* 0x00000002202a1819 */ /* 0x002fe40000010221 */
[----:B------:R-:W1:Y:S01]  /*18b0*/  @P1 LDC.64 R32, c[0x0][0x218] ;  /* 0x00008600ff201b82 */ /* 0x000e620000000a00 */
[----:B0-----:R-:W-:Y:S01]  /*18c0*/  @P1 IADD3 R54, P0, R57, R36, RZ ;  /* 0x0000002439361210 */ /* 0x001fe20007f1e0ff */
[----:B------:R-:W-:-:S04]  /*18d0*/  @P1 IMAD R43, R35, 0x5, RZ ;  /* 0x00000005232b1824 */ /* 0x000fc800078e02ff */
[----:B------:R-:W-:Y:S02]  /*18e0*/  @P1 IMAD.X R55, R42, 0x1, R37, P0 ;  /* 0x000000012a371824 */ /* 0x000fe400000e0625 */
[----:B------:R-:W-:-:S03]  /*18f0*/  @P1 IMAD.WIDE.U32 R36, R34, 0x5, R50 ;  /* 0x0000000522241825 */ /* 0x000fc600078e0032 */
[----:B------:R0:W5:Y:S02]  /*1900*/  @P1 LDG.E R40, desc[UR6][R54.64] ;  /* 0x0000000636281981 */ /* 0x000164000c1e1900 */
[----:B------:R-:W-:Y:S01]  /*1910*/  @P1 IADD3 R37, R43, R37, RZ ;  /* 0x000000252b251210 */ /* 0x000fe20007ffe0ff */
[----:B------:R-:W-:-:S03]  /*1920*/  @P1 IMAD.SHL.U32 R43, R36, 0x4, RZ ;  /* 0x00000004242b1824 */ /* 0x000fc600078e00ff */
[----:B------:R-:W-:Y:S02]  /*1930*/  @P1 SHF.L.U64.HI R44, R36, 0x2, R37 ;  /* 0x00000002242c1819 */ /* 0x000fe40000010225 */
[----:B------:R-:W2:Y:S01]  /*1940*/  @P1 LDC.64 R36, c[0x0][0x210] ;  /* 0x00008400ff241b82 */ /* 0x000ea20000000a00 */
[----:B-1----:R-:W-:-:S05]  /*1950*/  @P1 IADD3 R56, P0, R57, R32, RZ ;  /* 0x0000002039381210 */ /* 0x002fca0007f1e0ff */
[----:B------:R-:W-:Y:S01]  /*1960*/  @P1 IMAD.X R57, R42, 0x1, R33, P0 ;  /* 0x000000012a391824 */ /* 0x000fe200000e0621 */
[----:B------:R-:W-:Y:S01]  /*1970*/  HFMA2.MMA R42, -RZ, RZ, 0, 0 ;  /* 0x00000000ff2a7435 */ /* 0x000fe200000001ff */
[----:B------:R-:W0:Y:S09]  /*1980*/  @P1 LDC.64 R32, c[0x0][0x218] ;  /* 0x00008600ff201b82 */ /* 0x000e320000000a00 */
[----:B------:R-:W5:Y:S01]  /*1990*/  @P1 LDG.E R42, desc[UR6][R56.64] ;  /* 0x00000006382a1981 */ /* 0x000f62000c1e1900 */
[----:B--2---:R-:W-:-:S05]  /*19a0*/  @P1 IADD3 R52, P0, R43, R36, RZ ;  /* 0x000000242b341210 */ /* 0x004fca0007f1e0ff */
[----:B------:R-:W-:Y:S01]  /*19b0*/  @P1 IMAD.X R53, R44, 0x1, R37, P0 ;  /* 0x000000012c351824 */ /* 0x000fe200000e0625 */
[----:B------:R-:W-:Y:S02]  /*19c0*/  CS2R R36, SRZ ;  /* 0x0000000000247805 */ /* 0x000fe4000001ff00 */
[----:B0-----:R-:W-:-:S04]  /*19d0*/  @P1 IADD3 R54, P0, R43, R32, RZ ;  /* 0x000000202b361210 */ /* 0x001fc80007f1e0ff */
[----:B------:R0:W5:Y:S01]  /*19e0*/  @P1 LDG.E R36, desc[UR6][R52.64] ;  /* 0x0000000634241981 */ /* 0x000162000c1e1900 */
[----:B------:R-:W-:Y:S01]  /*19f0*/  @P1 MOV R32, R50 ;  /* 0x0000003200201202 */ /* 0x000fe20000000f00 */
[----:B------:R-:W-:Y:S02]  /*1a00*/  @P1 IMAD.X R55, R44, 0x1, R33, P0 ;  /* 0x000000012c371824 */ /* 0x000fe400000e0621 */
[----:B------:R-:W-:Y:S02]  /*1a10*/  @P1 IMAD.MOV.U32 R33, RZ, RZ, R51 ;  /* 0x000000ffff211224 */ /* 0x000fe400078e0033 */
[----:B------:R-:W-:Y:S01]  /*1a20*/  @P1 IMAD R43, R35, 0x6, RZ ;  /* 0x00000006232b1824 */ /* 0x000fe200078e02ff */
[----:B------:R1:W5:Y:S01]  /*1a30*/  @P1 LDG.E R37, desc[UR6][R54.64] ;  /* 0x0000000636251981 */ /* 0x000362000c1e1900 */
[----:B------:R-:W-:-:S04]  /*1a40*/  @P1 IMAD.WIDE.U32 R32, R34, 0x6, R32 ;  /* 0x0000000622201825 */ /* 0x000fc800078e0020 */
[----:B------:R-:W-:Y:S01]  /*1a50*/  @P1 IMAD.IADD R33, R43, 0x1, R33 ;  /* 0x000000012b211824 */ /* 0x000fe200078e0221 */
[----:B------:R-:W-:Y:S01]  /*1a60*/  @P1 SHF.L.U32 R49, R32, 0x2, RZ ;  /* 0x0000000220311819 */ /* 0x000fe200000006ff */
[----:B------:R-:W-:-:S03]  /*1a70*/  @P1 IMAD.WIDE.U32 R50, R34, 0x7, R50 ;  /* 0x0000000722321825 */ /* 0x000fc600078e0032 */
[----:B------:R-:W-:Y:S01]  /*1a80*/  @P1 SHF.L.U64.HI R44, R32, 0x2, R33 ;  /* 0x00000002202c1819 */ /* 0x000fe20000010221 */
[----:B------:R-:W-:Y:S01]  /*1a90*/  @P1 IMAD R35, R35, 0x7, RZ ;  /* 0x0000000723231824 */ /* 0x000fe200078e02ff */
[----:B------:R-:W0:Y:S01]  /*1aa0*/  @P1 LDC.64 R32, c[0x0][0x210] ;  /* 0x00008400ff201b82 */ /* 0x000e220000000a00 */
[----:B------:R-:W-:Y:S01]  /*1ab0*/  IMAD.MOV.U32 R43, RZ, RZ, RZ ;  /* 0x000000ffff2b7224 */ /* 0x000fe200078e00ff */
[----:B0-----:R-:W-:-:S05]  /*1ac0*/  @P1 IADD3 R52, P0, R49, R32, RZ ;  /* 0x0000002031341210 */ /* 0x001fca0007f1e0ff */
[----:B------:R-:W-:Y:S02]  /*1ad0*/  @P1 IMAD.X R53, R44, 0x1, R33, P0 ;  /* 0x000000012c351824 */ /* 0x000fe400000e0621 */
[----:B------:R-:W1:Y:S01]  /*1ae0*/  @P1 LDC.64 R32, c[0x0][0x218] ;  /* 0x00008600ff201b82 */ /* 0x000e620000000a00 */
[----:B------:R-:W-:Y:S02]  /*1af0*/  @P1 IADD3 R35, R35, R51, RZ ;  /* 0x0000003323231210 */ /* 0x000fe40007ffe0ff */
[----:B------:R0:W5:Y:S01]  /*1b00*/  @P1 LDG.E R43, desc[UR6][R52.64] ;  /* 0x00000006342b1981 */ /* 0x000162000c1e1900 */
[C---:B------:R-:W-:Y:S01]  /*1b10*/  @P1 IMAD.SHL.U32 R51, R50.reuse, 0x4, RZ ;  /* 0x0000000432331824 */ /* 0x040fe200078e00ff */
[----:B------:R-:W-:-:S03]  /*1b20*/  @P1 SHF.L.U64.HI R56, R50, 0x2, R35 ;  /* 0x0000000232381819 */ /* 0x000fc60000010223 */
[----:B------:R-:W0:Y:S01]  /*1b30*/  @P1 LDC.64 R34, c[0x0][0x210] ;  /* 0x00008400ff221b82 */ /* 0x000e220000000a00 */
[----:B-1----:R-:W-:-:S05]  /*1b40*/  @P1 IADD3 R54, P0, R49, R32, RZ ;  /* 0x0000002031361210 */ /* 0x002fca0007f1e0ff */
[----:B------:R-:W-:Y:S01]  /*1b50*/  @P1 IMAD.X R55, R44, 0x1, R33, P0 ;  /* 0x000000012c371824 */ /* 0x000fe200000e0621 */
[----:B------:R-:W-:Y:S01]  /*1b60*/  HFMA2.MMA R44, -RZ, RZ, 0, 0 ;  /* 0x00000000ff2c7435 */ /* 0x000fe200000001ff */
[----:B------:R-:W1:Y:S01]  /*1b70*/  @P1 LDC.64 R32, c[0x0][0x218] ;  /* 0x00008600ff201b82 */ /* 0x000e620000000a00 */
[----:B0-----:R-:W-:-:S05]  /*1b80*/  @P1 IADD3 R52, P0, R51, R34, RZ ;  /* 0x0000002233341210 */ /* 0x001fca0007f1e0ff */
[----:B------:R-:W-:-:S03]  /*1b90*/  @P1 IMAD.X R53, R56, 0x1, R35, P0 ;  /* 0x0000000138351824 */ /* 0x000fc600000e0623 */
[----:B------:R0:W5:Y:S01]  /*1ba0*/  @P1 LDG.E R44, desc[UR6][R54.64] ;  /* 0x00000006362c1981 */ /* 0x000162000c1e1900 */
[----:B------:R-:W-:Y:S01]  /*1bb0*/  LOP3.LUT R0, R0, 0xff, RZ, 0xc0, !PT ;  /* 0x000000ff00007812 */ /* 0x000fe200078ec0ff */
[----:B------:R-:W-:Y:S01]  /*1bc0*/  IMAD.MOV.U32 R34, RZ, RZ, RZ ;  /* 0x000000ffff227224 */ /* 0x000fe200078e00ff */
[----:B------:R-:W-:Y:S01]  /*1bd0*/  SHF.L.U32 R48, R48, 0x10, RZ ;  /* 0x0000001030307819 */ /* 0x000fe200000006ff */
[----:B------:R-:W-:Y:S04]  /*1be0*/  BSSY B1, `(.L_x_17995) ;  /* 0x000002a000017945 */ /* 0x000fe80003800000 */
[----:B------:R-:W5:Y:S01]  /*1bf0*/  @P1 LDG.E R34, desc[UR6][R52.64] ;  /* 0x0000000634221981 */ /* 0x000f62000c1e1900 */
[----:B-1----:R-:W-:Y:S01]  /*1c00*/  @P1 IADD3 R50, P0, R51, R32, RZ ;  /* 0x0000002033321210 */ /* 0x002fe20007f1e0ff */
[----:B------:R-:W-:-:S03]  /*1c10*/  IMAD.MOV.U32 R32, RZ, RZ, RZ ;  /* 0x000000ffff207224 */ /* 0x000fc600078e00ff */
[----:B------:R-:W-:Y:S01]  /*1c20*/  @P1 IADD3.X R51, R56, R33, RZ, P0, !PT ;  /* 0x0000002138331210 */ /* 0x000fe200007fe4ff */
[----:B------:R-:W-:Y:S01]  /*1c30*/  IMAD.MOV.U32 R56, RZ, RZ, 0x3bbb989d ;  /* 0x3bbb989dff387424 */ /* 0x000fe200078e00ff */
[----:B0-----:R-:W-:-:S03]  /*1c40*/  MOV R54, 0x437c0000 ;  /* 0x437c000000367802 */ /* 0x001fc60000000f00 */
[----:B------:R-:W-:Y:S01]  /*1c50*/  FFMA.SAT R33, -R23, R56, 0.5 ;  /* 0x3f00000017217423 */ /* 0x000fe20000002138 */
[----:B------:R0:W5:Y:S03]  /*1c60*/  @P1 LDG.E R32, desc[UR6][R50.64] ;  /* 0x0000000632201981 */ /* 0x000166000c1e1900 */
[----:B------:R-:W-:-:S04]  /*1c70*/  FFMA.RM R33, R33, R54, 12582913 ;  /* 0x4b40000121217423 */ /* 0x000fc80000004036 */
[C---:B------:R-:W-:Y:S01]  /*1c80*/  FADD R54, R33.reuse, -12583039 ;  /* 0xcb40007f21367421 */ /* 0x040fe20000000000 */
[----:B------:R-:W-:Y:S01]  /*1c90*/  IMAD.SHL.U32 R35, R33, 0x800000, RZ ;  /* 0x0080000021237824 */ /* 0x000fe200078e00ff */
[----:B------:R-:W-:Y:S02]  /*1ca0*/  LOP3.LUT R33, R46, 0xffff, RZ, 0xc0, !PT ;  /* 0x0000ffff2e217812 */ /* 0x000fe400078ec0ff */
[----:B------:R-:W-:Y:S01]  /*1cb0*/  FFMA R54, -R23, 1.4426950216293334961, -R54 ;  /* 0x3fb8aa3b17367823 */ /* 0x000fe20000000936 */
[----:B0-----:R-:W-:Y:S02]  /*1cc0*/  FMNMX R50, RZ, |R41|, !PT ;  /* 0x40000029ff327209 */ /* 0x001fe40007800000 */
[----:B------:R-:W-:Y:S01]  /*1cd0*/  PRMT R0, R33, 0x7604, R0 ;  /* 0x0000760421007816 */ /* 0x000fe20000000000 */
[----:B------:R-:W-:Y:S01]  /*1ce0*/  FFMA R54, -R23, 1.925963033500011079e-08, R54 ;  /* 0x32a5706017367823 */ /* 0x000fe20000000136 */
[----:B------:R-:W-:Y:S02]  /*1cf0*/  FMNMX R50, |R39|, R50, !PT ;  /* 0x0000003227327209 */ /* 0x000fe40007800200 */
[----:B------:R-:W-:-:S02]  /*1d00*/  LOP3.LUT R39, R0, 0xffff, RZ, 0xc0, !PT ;  /* 0x0000ffff00277812 */ /* 0x000fc400078ec0ff */
[----:B------:R-:W-:Y:S01]  /*1d10*/  FMNMX R50, |R25|, R50, !PT ;  /* 0x0000003219327209 */ /* 0x000fe20007800200 */
[----:B------:R-:W0:Y:S01]  /*1d20*/  MUFU.EX2 R54, R54 ;  /* 0x0000003600367308 */ /* 0x000e220000000800 */
[----:B------:R-:W-:Y:S02]  /*1d30*/  LOP3.LUT R48, R39, 0xff0000, R48, 0xf8, !PT ;  /* 0x00ff000027307812 */ /* 0x000fe400078ef830 */
[----:B------:R-:W-:-:S05]  /*1d40*/  LOP3.LUT R25, R45, 0xffff, RZ, 0xc0, !PT ;  /* 0x0000ffff2d197812 */ /* 0x000fca00078ec0ff */
[----:B------:R-:W-:Y:S02]  /*1d50*/  IMAD R25, R25, 0x1000000, R48 ;  /* 0x0100000019197824 */ /* 0x000fe400078e0230 */
[----:B0-----:R-:W-:Y:S01]  /*1d60*/  FFMA R35, R35, R54, 1 ;  /* 0x3f80000023237423 */ /* 0x001fe20000000036 */
[----:B------:R-:W-:Y:S01]  /*1d70*/  IADD3 R54, P1, R38, R26, RZ ;  /* 0x0000001a26367210 */ /* 0x000fe20007f3e0ff */
[----:B------:R-:W-:Y:S02]  /*1d80*/  VIADD R38, R18, 0xffffffff ;  /* 0xffffffff12267836 */ /* 0x000fe40000000000 */
[----:B------:R-:W-:Y:S01]  /*1d90*/  VIADD R33, R35, 0x1800000 ;  /* 0x0180000023217836 */ /* 0x000fe20000000000 */
[----:B------:R-:W-:Y:S02]  /*1da0*/  IADD3.X R55, RZ, R17, RZ, P1, !PT ;  /* 0x00000011ff377210 */ /* 0x000fe40000ffe4ff */
[----:B------:R-:W-:Y:S02]  /*1db0*/  LOP3.LUT R38, R38, 0x1f, RZ, 0xc0, !PT ;  /* 0x0000001f26267812 */ /* 0x000fe400078ec0ff */
[----:B------:R-:W-:-:S04]  /*1dc0*/  LOP3.LUT R33, R33, 0x7f800000, RZ, 0xc0, !PT ;  /* 0x7f80000021217812 */ /* 0x000fc800078ec0ff */
[----:B------:R-:W-:Y:S02]  /*1dd0*/  ISETP.GT.U32.AND P0, PT, R33, 0x1ffffff, PT ;  /* 0x01ffffff2100780c */ /* 0x000fe40003f04070 */
[----:B------:R-:W-:-:S11]  /*1de0*/  FMNMX R33, |R47|, R50, !PT ;  /* 0x000000322f217209 */ /* 0x000fd60007800200 */
[----:B------:R-:W-:Y:S05]  /*1df0*/  @P0 BRA `(.L_x_17996) ;  /* 0x0000000000100947 */ /* 0x000fea0003800000 */
[----:B------:R-:W-:Y:S01]  /*1e00*/  IMAD.MOV.U32 R0, RZ, RZ, R35 ;  /* 0x000000ffff007224 */ /* 0x000fe200078e0023 */
[----:B------:R-:W-:-:S07]  /*1e10*/  MOV R46, 0x1e30 ;  /* 0x00001e30002e7802 */ /* 0x000fce0000000f00 */
[----:B-----5:R-:W-:Y:S05]  /*1e20*/  CALL.REL.NOINC `($__internal_471_$__cuda_sm20_rcp_rn_f32_slowpath) ;  /* 0x0000003400007944 */ /* 0x020fea0003c00000 */
[----:B------:R-:W-:Y:S05]  /*1e30*/  BRA `(.L_x_17997) ;  /* 0x0000000000107947 */ /* 0x000fea0003800000 */
.L_x_17996:
[----:B------:R-:W0:Y:S02]  /*1e40*/  MUFU.RCP R0, R35 ;  /* 0x0000002300007308 */ /* 0x000e240000001000 */
[----:B0-----:R-:W-:-:S04]  /*1e50*/  FFMA R39, R35, R0, -1 ;  /* 0xbf80000023277423 */ /* 0x001fc80000000000 */
[----:B------:R-:W-:-:S04]  /*1e60*/  FADD.FTZ R39, -R39, -RZ ;  /* 0x800000ff27277221 */ /* 0x000fc80000010100 */
[----:B------:R-:W-:-:S07]  /*1e70*/  FFMA R47, R0, R39, R0 ;  /* 0x00000027002f7223 */ /* 0x000fce0000000000 */
.L_x_17997:
[----:B------:R-:W-:Y:S05]  /*1e80*/  BSYNC B1 ;  /* 0x0000000000017941 */ /* 0x000fea0003800000 */
.L_x_17995:
        /* <DEDUP_REMOVED lines=21> */
[----:B-----5:R-:W-:Y:S05]  /*1fe0*/  CALL.REL.NOINC `($__internal_471_$__cuda_sm20_rcp_rn_f32_slowpath) ;  /* 0x0000003000907944 */ /* 0x020fea0003c00000 */
[----:B------:R-:W-:Y:S05]  /*1ff0*/  BRA `(.L_x_18000) ;  /* 0x0000000000107947 */ /* 0x000fea0003800000 */
.L_x_17999:
[----:B------:R-:W0:Y:S02]  /*2000*/  MUFU.RCP R47, R48 ;  /* 0x00000030002f7308 */ /* 0x000e240000001000 */
[----:B0-----:R-:W-:-:S04]  /*2010*/  FFMA R0, R48, R47, -1 ;  /* 0xbf80000030007423 */ /* 0x001fc8000000002f */
[----:B------:R-:W-:-:S04]  /*2020*/  FADD.FTZ R0, -R0, -RZ ;  /* 0x800000ff00007221 */ /* 0x000fc80000010100 */
[----:B------:R-:W-:-:S07]  /*2030*/  FFMA R47, R47, R0, R47 ;  /* 0x000000002f2f7223 */ /* 0x000fce000000002f */
.L_x_18000:
[----:B------:R-:W-:Y:S05]  /*2040*/  BSYNC B1 ;  /* 0x0000000000017941 */ /* 0x000fea0003800000 */
.L_x_17998:
        /* <DEDUP_REMOVED lines=21> */
[----:B-----5:R-:W-:Y:S05]  /*21a0*/  CALL.REL.NOINC `($__internal_471_$__cuda_sm20_rcp_rn_f32_slowpath) ;  /* 0x0000003000207944 */ /* 0x020fea0003c00000 */
[----:B------:R-:W-:Y:S05]  /*21b0*/  BRA `(.L_x_18003) ;  /* 0x0000000000107947 */ /* 0x000fea0003800000 */
.L_x_18002:
[----:B------:R-:W0:Y:S02]  /*21c0*/  MUFU.RCP R47, R48 ;  /* 0x00000030002f7308 */ /* 0x000e240000001000 */
[----:B0-----:R-:W-:-:S04]  /*21d0*/  FFMA R0, R48, R47, -1 ;  /* 0xbf80000030007423 */ /* 0x001fc8000000002f */
[----:B------:R-:W-:-:S04]  /*21e0*/  FADD.FTZ R0, -R0, -RZ ;  /* 0x800000ff00007221 */ /* 0x000fc80000010100 */
[----:B------:R-:W-:-:S07]  /*21f0*/  FFMA R47, R47, R0, R47 ;  /* 0x000000002f2f7223 */ /* 0x000fce000000002f */
.L_x_18003:
[----:B------:R-:W-:Y:S05]  /*2200*/  BSYNC B1 ;  /* 0x0000000000017941 */ /* 0x000fea0003800000 */
.L_x_18001:
        /* <DEDUP_REMOVED lines=23> */
.L_x_18005:
[----:B------:R-:W0:Y:S02]  /*2380*/  MUFU.RCP R47, R46 ;  /* 0x0000002e002f7308 */ /* 0x000e240000001000 */
[----:B0-----:R-:W-:-:S04]  /*2390*/  FFMA R0, R46, R47, -1 ;  /* 0xbf8000002e007423 */ /* 0x001fc8000000002f */
[----:B------:R-:W-:-:S04]  /*23a0*/  FADD.FTZ R0, -R0, -RZ ;  /* 0x800000ff00007221 */ /* 0x000fc80000010100 */
[----:B------:R-:W-:-:S07]  /*23b0*/  FFMA R47, R47, R0, R47 ;  /* 0x000000002f2f7223 */ /* 0x000fce000000002f */
.L_x_18006:
[----:B------:R-:W-:Y:S05]  /*23c0*/  BSYNC B1 ;  /* 0x0000000000017941 */ /* 0x000fea0003800000 */
.L_x_18004:
[----:B------:R-:W0:Y:S01]  /*23d0*/  LDC.64 R20, c[0x0][0x258] ;  /* 0x00009600ff147b82 */ /* 0x000e220000000a00 */
[----:B------:R-:W-:Y:S01]  /*23e0*/  LOP3.LUT R23, R10, 0x1, RZ, 0xfc, !PT ;  /* 0x000000010a177812 */ /* 0x000fe200078efcff */
[----:B------:R-:W-:Y:S01]  /*23f0*/  FADD R0, -R47, 1 ;  /* 0x3f8000002f007421 */ /* 0x000fe20000000100 */
[-C--:B------:R-:W-:Y:S01]  /*2400*/  FMUL R45, R24, R6.reuse ;  /* 0x00000006182d7220 */ /* 0x080fe20000400000 */
[----:B------:R-:W-:Y:S01]  /*2410*/  FMUL R39, R19, R6 ;  /* 0x0000000613277220 */ /* 0x000fe20000400000 */
[----:B------:R-:W-:Y:S01]  /*2420*/  ISETP.GE.U32.AND P0, PT, R23, R4, PT ;  /* 0x000000041700720c */ /* 0x000fe20003f06070 */
[----:B------:R-:W-:Y:S02]  /*2430*/  FMUL R0, R0, R47 ;  /* 0x0000002f00007220 */ /* 0x000fe40000400000 */
[----:B------:R-:W-:Y:S02]  /*2440*/  F2FP.SATFINITE.E4M3.F32.PACK_AB_MERGE_C R45, RZ, R45, RZ ;  /* 0x0000002dff2d723e */ /* 0x000fe400048070ff */
[----:B------:R-:W-:Y:S01]  /*2450*/  ISETP.GE.U32.OR P0, PT, R38, R5, P0 ;  /* 0x000000052600720c */ /* 0x000fe20000706470 */
[----:B------:R-:W-:Y:S01]  /*2460*/  FFMA R27, R0, R15, R47 ;  /* 0x0000000f001b7223 */ /* 0x000fe2000000002f */
[----:B------:R-:W-:Y:S01]  /*2470*/  IADD3 R38, R18, 0x1d, RZ ;  /* 0x0000001d12267810 */ /* 0x000fe20007ffe0ff */
[----:B------:R-:W-:Y:S01]  /*2480*/  FMUL R0, R35, R6 ;  /* 0x0000000623007220 */ /* 0x000fe20000400000 */
[----:B------:R-:W-:-:S02]  /*2490*/  LOP3.LUT R15, R10, 0x3, RZ, 0xfc, !PT ;  /* 0x000000030a0f7812 */ /* 0x000fc400078efcff */
[----:B------:R-:W-:Y:S02]  /*24a0*/  LOP3.LUT R38, R38, 0x1f, RZ, 0xc0, !PT ;  /* 0x0000001f26267812 */ /* 0x000fe400078ec0ff */
[----:B------:R-:W-:-:S05]  /*24b0*/  F2FP.SATFINITE.E4M3.F32.PACK_AB_MERGE_C R0, RZ, R0, RZ ;  /* 0x00000000ff00723e */ /* 0x000fca00048070ff */
[----:B------:R-:W-:Y:S02]  /*24c0*/  @!P0 IADD3 R46, P1, R54, R9, RZ ;  /* 0x00000009362e8210 */ /* 0x000fe40007f3e0ff */
[----:B0-----:R-:W-:-:S03]  /*24d0*/  @!P0 IADD3 R22, P2, P3, R9, R20, R54 ;  /* 0x0000001409168210 */ /* 0x001fc60007b5e036 */
[----:B------:R-:W-:Y:S01]  /*24e0*/  @!P0 IMAD.X R47, R55, 0x1, R12, P1 ;  /* 0x00000001372f8824 */ /* 0x000fe200008e060c */
[----:B------:R-:W-:Y:S02]  /*24f0*/  @!P0 IADD3.X R23, R12, R21, R55, P2, P3 ;  /* 0x000000150c178210 */ /* 0x000fe400017e6437 */
[----:B------:R-:W-:Y:S02]  /*2500*/  ISETP.GE.U32.AND P1, PT, R15, R4, PT ;  /* 0x000000040f00720c */ /* 0x000fe40003f26070 */
[----:B------:R-:W-:Y:S01]  /*2510*/  @!P0 LEA R52, P2, R20, R54, 0x1 ;  /* 0x0000003614348211 */ /* 0x000fe200078408ff */
[----:B------:R0:W-:Y:S01]  /*2520*/  @!P0 STG.E.U8 desc[UR6][R46.64], R45 ;  /* 0x0000002d2e008986 */ /* 0x0001e2000c101106 */
[----:B------:R-:W-:Y:S02]  /*2530*/  ISETP.LT.U32.AND P1, PT, R38, R5, !P1 ;  /* 0x000000052600720c */ /* 0x000fe40004f21070 */
[C---:B------:R-:W-:Y:S01]  /*2540*/  @!P0 LEA.HI.X R41, R20.reuse, R55, R21, 0x1, P2 ;  /* 0x0000003714298211 */ /* 0x040fe200010f0c15 */
[----:B------:R-:W-:Y:S01]  /*2550*/  @!P0 IMAD.WIDE.U32 R54, R20, 0x3, R54 ;  /* 0x0000000314368825 */ /* 0x000fe200078e0036 */
[----:B------:R-:W-:Y:S01]  /*2560*/  @!P0 IADD3 R52, P3, R52, R9, RZ ;  /* 0x0000000934348210 */ /* 0x000fe20007f7e0ff */
[----:B------:R1:W-:Y:S01]  /*2570*/  @!P0 STG.E.U8 desc[UR6][R22.64], R0 ;  /* 0x0000000016008986 */ /* 0x0003e2000c101106 */
[----:B------:R-:W-:-:S03]  /*2580*/  @!P0 IADD3 R54, P2, R9, R54, RZ ;  /* 0x0000003609368210 */ /* 0x000fc60007f5e0ff */
[----:B------:R-:W-:Y:S01]  /*2590*/  @!P0 IMAD.X R53, R41, 0x1, R12, P3 ;  /* 0x0000000129358824 */ /* 0x000fe200018e060c */
[----:B0-----:R-:W-:Y:S01]  /*25a0*/  F2FP.SATFINITE.E4M3.F32.PACK_AB_MERGE_C R46, RZ, R39, RZ ;  /* 0x00000027ff2e723e */ /* 0x001fe200048070ff */
[----:B------:R-:W-:Y:S02]  /*25b0*/  @!P0 IMAD R39, R21, 0x3, RZ ;  /* 0x0000000315278824 */ /* 0x000fe400078e02ff */
[----:B------:R-:W-:Y:S01]  /*25c0*/  FMUL R47, R27, R16 ;  /* 0x000000101b2f7220 */ /* 0x000fe20000400000 */
[----:B------:R-:W-:Y:S01]  /*25d0*/  LEA R27, P3, R20, R26, 0x2 ;  /* 0x0000001a141b7211 */ /* 0x000fe200078610ff */
[----:B------:R-:W-:Y:S01]  /*25e0*/  IMAD.MOV.U32 R26, RZ, RZ, RZ ;  /* 0x000000ffff1a7224 */ /* 0x000fe200078e00ff */
[----:B------:R0:W-:Y:S01]  /*25f0*/  @!P0 STG.E.U8 desc[UR6][R52.64], R46 ;  /* 0x0000002e34008986 */ /* 0x0001e2000c101106 */
[----:B------:R-:W-:Y:S01]  /*2600*/  @!P0 IADD3.X R55, R12, R39, R55, P2, !PT ;  /* 0x000000270c378210 */ /* 0x000fe200017fe437 */
[----:B-1----:R-:W0:Y:S01]  /*2610*/  @P1 LDC.64 R22, c[0x0][0x210] ;  /* 0x00008400ff161b82 */ /* 0x002e220000000a00 */
[----:B------:R-:W-:Y:S01]  /*2620*/  LEA.HI.X R39, R20, R17, R21, 0x2, P3 ;  /* 0x0000001114277211 */ /* 0x000fe200018f1415 */
[----:B------:R-:W-:Y:S01]  /*2630*/  FMUL R48, R47, R6 ;  /* 0x000000062f307220 */ /* 0x000fe20000400000 */
[----:B------:R-:W-:-:S04]  /*2640*/  IADD3 R50, P2, P3, R38, R27, R28 ;  /* 0x0000001b26327210 */ /* 0x000fc80007b5e01c */
[----:B------:R-:W-:Y:S02]  /*2650*/  IADD3.X R51, RZ, R39, R29, P2, P3 ;  /* 0x00000027ff337210 */ /* 0x000fe400017e641d */
[C---:B------:R-:W-:Y:S02]  /*2660*/  @P1 LEA R28, P2, R20.reuse, R50, 0x2 ;  /* 0x00000032141c1211 */ /* 0x040fe400078410ff */
[----:B------:R-:W-:Y:S02]  /*2670*/  F2FP.SATFINITE.E4M3.F32.PACK_AB_MERGE_C R48, RZ, R48, RZ ;  /* 0x00000030ff30723e */ /* 0x000fe400048070ff */
[----:B------:R-:W-:Y:S01]  /*2680*/  @P1 LEA.HI.X R17, R20, R51, R21, 0x2, P2 ;  /* 0x0000003314111211 */ /* 0x000fe200010f1415 */
[C---:B------:R-:W-:Y:S02]  /*2690*/  @P1 IMAD.SHL.U32 R57, R28.reuse, 0x4, RZ ;  /* 0x000000041c391824 */ /* 0x040fe400078e00ff */
[----:B------:R1:W-:Y:S01]  /*26a0*/  @!P0 STG.E.U8 desc[UR6][R54.64], R48 ;  /* 0x0000003036008986 */ /* 0x0003e2000c101106 */
[----:B------:R-:W-:-:S02]  /*26b0*/  @P1 SHF.L.U64.HI R28, R28, 0x2, R17 ;  /* 0x000000021c1c1819 */ /* 0x000fc40000010211 */
[----:B------:R-:W2:Y:S01]  /*26c0*/  @P1 LDC.64 R16, c[0x0][0x218] ;  /* 0x00008600ff101b82 */ /* 0x000ea20000000a00 */
[----:B0-----:R-:W-:Y:S01]  /*26d0*/  @P1 IADD3 R52, P0, R57, R22, RZ ;  /* 0x0000001639341210 */ /* 0x001fe20007f1e0ff */
[----:B------:R-:W-:-:S03]  /*26e0*/  @P1 IMAD R29, R21, 0x5, RZ ;  /* 0x00000005151d1824 */ /* 0x000fc600078e02ff */
[----:B------:R-:W-:Y:S01]  /*26f0*/  @P1 IADD3.X R53, R28, R23, RZ, P0, !PT ;  /* 0x000000171c351210 */ /* 0x000fe200007fe4ff */
[----:B------:R-:W-:-:S04]  /*2700*/  @P1 IMAD.WIDE.U32 R22, R20, 0x5, R50 ;  /* 0x0000000514161825 */ /* 0x000fc800078e0032 */
[----:B------:R-:W-:Y:S01]  /*2710*/  @P1 IMAD.IADD R23, R29, 0x1, R23 ;  /* 0x000000011d171824 */ /* 0x000fe200078e0217 */
[C---:B-1----:R-:W-:Y:S01]  /*2720*/  @P1 SHF.L.U32 R55, R22.reuse, 0x2, RZ ;  /* 0x0000000216371819 */ /* 0x042fe200000006ff */
[----:B------:R0:W5:Y:S03]  /*2730*/  @P1 LDG.E R26, desc[UR6][R52.64] ;  /* 0x00000006341a1981 */ /* 0x000166000c1e1900 */
[----:B------:R-:W-:Y:S02]  /*2740*/  @P1 SHF.L.U64.HI R58, R22, 0x2, R23 ;  /* 0x00000002163a1819 */ /* 0x000fe40000010217 */
[----:B------:R-:W0:Y:S01]  /*2750*/  @P1 LDC.64 R22, c[0x0][0x210] ;  /* 0x00008400ff161b82 */ /* 0x000e220000000a00 */
[----:B--2---:R-:W-:-:S05]  /*2760*/  @P1 IADD3 R56, P0, R57, R16, RZ ;  /* 0x0000001039381210 */ /* 0x004fca0007f1e0ff */
[----:B------:R-:W-:Y:S02]  /*2770*/  @P1 IMAD.X R57, R28, 0x1, R17, P0 ;  /* 0x000000011c391824 */ /* 0x000fe400000e0611 */
[----:B------:R-:W1:Y:S01]  /*2780*/  @P1 LDC.64 R16, c[0x0][0x218] ;  /* 0x00008600ff101b82 */ /* 0x000e620000000a00 */
[----:B------:R-:W-:Y:S02]  /*2790*/  @P1 IMAD R29, R21, 0x6, RZ ;  /* 0x00000006151d1824 */ /* 0x000fe400078e02ff */
[----:B------:R-:W-:-:S06]  /*27a0*/  IMAD.MOV.U32 R28, RZ, RZ, RZ ;  /* 0x000000ffff1c7224 */ /* 0x000fcc00078e00ff */
[----:B------:R2:W5:Y:S01]  /*27b0*/  @P1 LDG.E R28, desc[UR6][R56.64] ;  /* 0x00000006381c1981 */ /* 0x000562000c1e1900 */
[----:B0-----:R-:W-:-:S04]  /*27c0*/  @P1 IADD3 R52, P0, R55, R22, RZ ;  /* 0x0000001637341210 */ /* 0x001fc80007f1e0ff */
[----:B------:R-:W-:Y:S02]  /*27d0*/  @P1 IADD3.X R53, R58, R23, RZ, P0, !PT ;  /* 0x000000173a351210 */ /* 0x000fe400007fe4ff */
[----:B------:R-:W-:Y:S02]  /*27e0*/  CS2R R22, SRZ ;  /* 0x0000000000167805 */ /* 0x000fe4000001ff00 */
[----:B-1----:R-:W-:Y:S01]  /*27f0*/  @P1 IADD3 R54, P0, R55, R16, RZ ;  /* 0x0000001037361210 */ /* 0x002fe20007f1e0ff */
[----:B------:R-:W-:-:S03]  /*2800*/  @P1 IMAD.MOV.U32 R16, RZ, RZ, R50 ;  /* 0x000000ffff101224 */ /* 0x000fc600078e0032 */
[----:B------:R0:W5:Y:S01]  /*2810*/  @P1 LDG.E R22, desc[UR6][R52.64] ;  /* 0x0000000634161981 */ /* 0x000162000c1e1900 */
[----:B------:R-:W-:Y:S01]  /*2820*/  @P1 IMAD.X R55, R58, 0x1, R17, P0 ;  /* 0x000000013a371824 */ /* 0x000fe200000e0611 */
[----:B------:R-:W-:Y:S01]  /*2830*/  @P1 MOV R17, R51 ;  /* 0x0000003300111202 */ /* 0x000fe20000000f00 */
[----:B------:R-:W-:-:S03]  /*2840*/  @P1 IMAD R21, R21, 0x7, RZ ;  /* 0x0000000715151824 */ /* 0x000fc600078e02ff */
[----:B------:R1:W5:Y:S01]  /*2850*/  @P1 LDG.E R23, desc[UR6][R54.64] ;  /* 0x0000000636171981 */ /* 0x000362000c1e1900 */
[----:B------:R-:W-:-:S04]  /*2860*/  @P1 IMAD.WIDE.U32 R16, R20, 0x6, R16 ;  /* 0x0000000614101825 */ /* 0x000fc800078e0010 */
[----:B------:R-:W-:Y:S02]  /*2870*/  @P1 IMAD.IADD R17, R29, 0x1, R17 ;  /* 0x000000011d111824 */ /* 0x000fe400078e0211 */
[----:B------:R-:W-:Y:S02]  /*2880*/  @P1 IMAD.SHL.U32 R41, R16, 0x4, RZ ;  /* 0x0000000410291824 */ /* 0x000fe400078e00ff */
[----:B------:R-:W-:Y:S01]  /*2890*/  @P1 IMAD.WIDE.U32 R50, R20, 0x7, R50 ;  /* 0x0000000714321825 */ /* 0x000fe200078e0032 */
[----:B--2---:R-:W-:Y:S02]  /*28a0*/  @P1 SHF.L.U64.HI R56, R16, 0x2, R17 ;  /* 0x0000000210381819 */ /* 0x004fe40000010211 */
[----:B------:R-:W0:Y:S01]  /*28b0*/  @P1 LDC.64 R16, c[0x0][0x210] ;  /* 0x00008400ff101b82 */ /* 0x000e220000000a00 */
[----:B------:R-:W-:Y:S01]  /*28c0*/  IMAD.MOV.U32 R29, RZ, RZ, RZ ;  /* 0x000000ffff1d7224 */ /* 0x000fe200078e00ff */
[----:B0-----:R-:W-:-:S04]  /*28d0*/  @P1 IADD3 R52, P0, R41, R16, RZ ;  /* 0x0000001029341210 */ /* 0x001fc80007f1e0ff */
[----:B------:R-:W-:Y:S02]  /*28e0*/  @P1 IADD3.X R53, R56, R17, RZ, P0, !PT ;  /* 0x0000001138351210 */ /* 0x000fe400007fe4ff */
[----:B------:R-:W1:Y:S01]  /*28f0*/  @P1 LDC.64 R16, c[0x0][0x218] ;  /* 0x00008600ff101b82 */ /* 0x000e620000000a00 */
[----:B------:R-:W-:Y:S02]  /*2900*/  @P1 IMAD.IADD R21, R21, 0x1, R51 ;  /* 0x0000000115151824 */ /* 0x000fe400078e0233 */
[----:B------:R0:W5:Y:S01]  /*2910*/  @P1 LDG.E R29, desc[UR6][R52.64] ;  /* 0x00000006341d1981 */ /* 0x000162000c1e1900 */
[C---:B------:R-:W-:Y:S02]  /*2920*/  @P1 SHF.L.U32 R51, R50.reuse, 0x2, RZ ;  /* 0x0000000232331819 */ /* 0x040fe400000006ff */
[----:B------:R-:W-:Y:S02]  /*2930*/  @P1 SHF.L.U64.HI R58, R50, 0x2, R21 ;  /* 0x00000002323a1819 */ /* 0x000fe40000010215 */
[----:B------:R-:W0:Y:S01]  /*2940*/  @P1 LDC.64 R20, c[0x0][0x210] ;  /* 0x00008400ff141b82 */ /* 0x000e220000000a00 */
[----:B-1----:R-:W-:Y:S01]  /*2950*/  @P1 IADD3 R54, P0, R41, R16, RZ ;  /* 0x0000001029361210 */ /* 0x002fe20007f1e0ff */
[----:B------:R-:W-:-:S04]  /*2960*/  IMAD.MOV.U32 R41, RZ, RZ, RZ ;  /* 0x000000ffff297224 */ /* 0x000fc800078e00ff */
[----:B------:R-:W-:Y:S02]  /*2970*/  @P1 IMAD.X R55, R56, 0x1, R17, P0 ;  /* 0x0000000138371824 */ /* 0x000fe400000e0611 */
[----:B------:R-:W1:Y:S01]  /*2980*/  @P1 LDC.64 R16, c[0x0][0x218] ;  /* 0x00008600ff101b82 */ /* 0x000e620000000a00 */
[----:B0-----:R-:W-:Y:S02]  /*2990*/  @P1 IADD3 R52, P0, R51, R20, RZ ;  /* 0x0000001433341210 */ /* 0x001fe40007f1e0ff */
[----:B------:R0:W5:Y:S01]  /*29a0*/  @P1 LDG.E R41, desc[UR6][R54.64] ;  /* 0x0000000636291981 */ /* 0x000162000c1e1900 */
[----:B------:R-:W-:Y:S01]  /*29b0*/  IMAD.MOV.U32 R20, RZ, RZ, RZ ;  /* 0x000000ffff147224 */ /* 0x000fe200078e00ff */
[----:B------:R-:W-:-:S05]  /*29c0*/  @P1 IADD3.X R53, R58, R21, RZ, P0, !PT ;  /* 0x000000153a351210 */ /* 0x000fca00007fe4ff */
[----:B------:R2:W5:Y:S01]  /*29d0*/  @P1 LDG.E R20, desc[UR6][R52.64] ;  /* 0x0000000634141981 */ /* 0x000562000c1e1900 */
[----:B-1----:R-:W-:Y:S01]  /*29e0*/  @P1 IADD3 R50, P0, R51, R16, RZ ;  /* 0x0000001033321210 */ /* 0x002fe20007f1e0ff */
[----:B------:R-:W-:-:S04]  /*29f0*/  HFMA2.MMA R16, -RZ, RZ, 0, 0 ;  /* 0x00000000ff107435 */ /* 0x000fc800000001ff */
[----:B------:R-:W-:-:S06]  /*2a00*/  @P1 IMAD.X R51, R58, 0x1, R17, P0 ;  /* 0x000000013a331824 */ /* 0x000fcc00000e0611 */
[----:B------:R1:W5:Y:S01]  /*2a10*/  @P1 LDG.E R16, desc[UR6][R50.64] ;  /* 0x0000000632101981 */ /* 0x000362000c1e1900 */
[----:B------:R-:W-:Y:S01]  /*2a20*/  IMAD.MOV.U32 R17, RZ, RZ, 0x3bbb989d ;  /* 0x3bbb989dff117424 */ /* 0x000fe200078e00ff */
[----:B------:R-:W-:Y:S01]  /*2a30*/  FMNMX R24, R33, |R24|, !PT ;  /* 0x4000001821187209 */ /* 0x000fe20007800000 */
[----:B0-----:R-:W-:Y:S01]  /*2a40*/  IMAD.MOV.U32 R54, RZ, RZ, 0x437c0000 ;  /* 0x437c0000ff367424 */ /* 0x001fe200078e00ff */
[----:B------:R-:W-:Y:S01]  /*2a50*/  LOP3.LUT R45, R45, 0xff, RZ, 0xc0, !PT ;  /* 0x000000ff2d2d7812 */ /* 0x000fe200078ec0ff */
[----:B-----5:R-:W-:Y:S01]  /*2a60*/  FFMA.SAT R17, -R42, R17, 0.5 ;  /* 0x3f0000002a117423 */ /* 0x020fe20000002111 */
[----:B------:R-:W-:Y:S01]  /*2a70*/  LOP3.LUT R0, R0, 0xffff, RZ, 0xc0, !PT ;  /* 0x0000ffff00007812 */ /* 0x000fe200078ec0ff */
[----:B------:R-:W-:Y:S01]  /*2a80*/  BSSY B1, `(.L_x_18007) ;  /* 0x000001f000017945 */ /* 0x000fe20003800000 */
[----:B------:R-:W-:Y:S01]  /*2a90*/  LOP3.LUT R48, R48, 0xffff, RZ, 0xc0, !PT ;  /* 0x0000ffff30307812 */ /* 0x000fe200078ec0ff */
[----:B------:R-:W-:Y:S01]  /*2aa0*/  FFMA.RM R17, R17, R54, 12582913 ;  /* 0x4b40000111117423 */ /* 0x000fe20000004036 */
[----:B------:R-:W-:-:S02]  /*2ab0*/  FMNMX R24, |R35|, R24, !PT ;  /* 0x0000001823187209 */ /* 0x000fc40007800200 */
[----:B------:R-:W-:Y:S01]  /*2ac0*/  PRMT R45, R0, 0x7604, R45 ;  /* 0x00007604002d7816 */ /* 0x000fe2000000002d */
[C---:B------:R-:W-:Y:S01]  /*2ad0*/  FADD R21, R17.reuse, -12583039 ;  /* 0xcb40007f11157421 */ /* 0x040fe20000000000 */
[----:B------:R-:W-:Y:S02]  /*2ae0*/  SHF.L.U32 R49, R17, 0x17, RZ ;  /* 0x0000001711317819 */ /* 0x000fe400000006ff */
[----:B------:R-:W-:Y:S01]  /*2af0*/  LOP3.LUT R46, R46, 0xff, RZ, 0xc0, !PT ;  /* 0x000000ff2e2e7812 */ /* 0x000fe200078ec0ff */
[----:B------:R-:W-:Y:S01]  /*2b00*/  FFMA R21, -R42, 1.4426950216293334961, -R21 ;  /* 0x3fb8aa3b2a157823 */ /* 0x000fe20000000915 */
[----:B------:R-:W-:Y:S02]  /*2b10*/  FMNMX R0, |R19|, R24, !PT ;  /* 0x0000001813007209 */ /* 0x000fe40007800200 */
[----:B------:R-:W-:Y:S01]  /*2b20*/  IADD3 R24, R18, 0x1e, RZ ;  /* 0x0000001e12187810 */ /* 0x000fe20007ffe0ff */
[----:B------:R-:W-:Y:S01]  /*2b30*/  FFMA R21, -R42, 1.925963033500011079e-08, R21 ;  /* 0x32a570602a157823 */ /* 0x000fe20000000115 */
[----:B------:R-:W-:-:S02]  /*2b40*/  PRMT R46, R45, 0x5410, R46 ;  /* 0x000054102d2e7816 */ /* 0x000fc4000000002e */
[----:B------:R-:W-:Y:S01]  /*2b50*/  LOP3.LUT R24, R24, 0x1f, RZ, 0xc0, !PT ;  /* 0x0000001f18187812 */ /* 0x000fe200078ec0ff */
[----:B--2---:R0:W2:Y:S02]  /*2b60*/  MUFU.EX2 R52, R21 ;  /* 0x0000001500347308 */ /* 0x0040a40000000800 */
[----:B0-----:R-:W-:-:S05]  /*2b70*/  IMAD.SHL.U32 R21, R48, 0x1000000, RZ ;  /* 0x0100000030157824 */ /* 0x001fca00078e00ff */
[----:B------:R-:W-:Y:S01]  /*2b80*/  LOP3.LUT R21, R46, R21, RZ, 0xfc, !PT ;  /* 0x000000152e157212 */ /* 0x000fe200078efcff */
[----:B--2---:R-:W-:-:S04]  /*2b90*/  FFMA R49, R49, R52, 1 ;  /* 0x3f80000031317423 */ /* 0x004fc80000000034 */
[----:B------:R-:W-:-:S05]  /*2ba0*/  VIADD R17, R49, 0x1800000 ;  /* 0x0180000031117836 */ /* 0x000fca0000000000 */
[----:B------:R-:W-:-:S04]  /*2bb0*/  LOP3.LUT R17, R17, 0x7f800000, RZ, 0xc0, !PT ;  /* 0x7f80000011117812 */ /* 0x000fc800078ec0ff */
[----:B------:R-:W-:Y:S02]  /*2bc0*/  ISETP.GT.U32.AND P0, PT, R17, 0x1ffffff, PT ;  /* 0x01ffffff1100780c */ /* 0x000fe40003f04070 */
[----:B------:R-:W-:-:S11]  /*2bd0*/  FMNMX R17, |R47|, R0, !PT ;  /* 0x000000002f117209 */ /* 0x000fd60007800200 */
[----:B-1----:R-:W-:Y:S05]  /*2be0*/  @P0 BRA `(.L_x_18008) ;  /* 0x0000000000100947 */ /* 0x002fea0003800000 */
[----:B------:R-:W-:Y:S01]  /*2bf0*/  IMAD.MOV.U32 R0, RZ, RZ, R49 ;  /* 0x000000ffff007224 */ /* 0x000fe200078e0031 */
[----:B------:R-:W-:-:S07]  /*2c00*/  MOV R46, 0x2c20 ;  /* 0x00002c20002e7802 */ /* 0x000fce0000000f00 */
[----:B------:R-:W-:Y:S05]  /*2c10*/  CALL.REL.NOINC `($__internal_471_$__cuda_sm20_rcp_rn_f32_slowpath) ;  /* 0x0000002400847944 */ /* 0x000fea0003c00000 */
[----:B------:R-:W-:Y:S05]  /*2c20*/  BRA `(.L_x_18009) ;  /* 0x0000000000107947 */ /* 0x000fea0003800000 */
.L_x_18008:
[----:B------:R-:W0:Y:S02]  /*2c30*/  MUFU.RCP R0, R49 ;  /* 0x0000003100007308 */ /* 0x000e240000001000 */
[----:B0-----:R-:W-:-:S04]  /*2c40*/  FFMA R18, R49, R0, -1 ;  /* 0xbf80000031127423 */ /* 0x001fc80000000000 */
[----:B------:R-:W-:-:S04]  /*2c50*/  FADD.FTZ R47, -R18, -RZ ;  /* 0x800000ff122f7221 */ /* 0x000fc80000010100 */
[----:B------:R-:W-:-:S07]  /*2c60*/  FFMA R47, R0, R47, R0 ;  /* 0x0000002f002f7223 */ /* 0x000fce0000000000 */
.L_x_18009:
[----:B------:R-:W-:Y:S05]  /*2c70*/  BSYNC B1 ;  /* 0x0000000000017941 */ /* 0x000fea0003800000 */
.L_x_18007:
        /* <DEDUP_REMOVED lines=23> */
.L_x_18011:
[----:B------:R-:W0:Y:S02]  /*2df0*/  MUFU.RCP R47, R46 ;  /* 0x0000002e002f7308 */ /* 0x000e240000001000 */
[----:B0-----:R-:W-:-:S04]  /*2e00*/  FFMA R0, R46, R47, -1 ;  /* 0xbf8000002e007423 */ /* 0x001fc8000000002f */
[----:B------:R-:W-:-:S04]  /*2e10*/  FADD.FTZ R0, -R0, -RZ ;  /* 0x800000ff00007221 */ /* 0x000fc80000010100 */
[----:B------:R-:W-:-:S07]  /*2e20*/  FFMA R47, R47, R0, R47 ;  /* 0x000000002f2f7223 */ /* 0x000fce000000002f */
.L_x_18012:
[----:B------:R-:W-:Y:S05]  /*2e30*/  BSYNC B1 ;  /* 0x0000000000017941 */ /* 0x000fea0003800000 */
.L_x_18010:
        /* <DEDUP_REMOVED lines=23> */
.L_x_18014:
[----:B------:R-:W0:Y:S02]  /*2fb0*/  MUFU.RCP R47, R42 ;  /* 0x0000002a002f7308 */ /* 0x000e240000001000 */
[----:B0-----:R-:W-:-:S04]  /*2fc0*/  FFMA R0, R42, R47, -1 ;  /* 0xbf8000002a007423 */ /* 0x001fc8000000002f */
[----:B------:R-:W-:-:S04]  /*2fd0*/  FADD.FTZ R0, -R0, -RZ ;  /* 0x800000ff00007221 */ /* 0x000fc80000010100 */
[----:B------:R-:W-:-:S07]  /*2fe0*/  FFMA R47, R47, R0, R47 ;  /* 0x000000002f2f7223 */ /* 0x000fce000000002f */
.L_x_18015:
[----:B------:R-:W-:Y:S05]  /*2ff0*/  BSYNC B1 ;  /* 0x0000000000017941 */ /* 0x000fea0003800000 */
.L_x_18013:
        /* <DEDUP_REMOVED lines=23> */
.L_x_18017:
[----:B------:R-:W0:Y:S02]  /*3170*/  MUFU.RCP R47, R36 ;  /* 0x00000024002f7308 */ /* 0x000e240000001000 */
[----:B0-----:R-:W-:-:S04]  /*3180*/  FFMA R0, R36, R47, -1 ;  /* 0xbf80000024007423 */ /* 0x001fc8000000002f */
[----:B------:R-:W-:-:S04]  /*3190*/  FADD.FTZ R0, -R0, -RZ ;  /* 0x800000ff00007221 */ /* 0x000fc80000010100 */
[----:B------:R-:W-:-:S07]  /*31a0*/  FFMA R47, R47, R0, R47 ;  /* 0x000000002f2f7223 */ /* 0x000fce000000002f */
.L_x_18018:
[----:B------:R-:W-:Y:S05]  /*31b0*/  BSYNC B1 ;  /* 0x0000000000017941 */ /* 0x000fea0003800000 */
.L_x_18016:
[----:B------:R-:W-:Y:S01]  /*31c0*/  IMAD.MOV.U32 R19, RZ, RZ, 0x3bbb989d ;  /* 0x3bbb989dff137424 */ /* 0x000fe200078e00ff */
[----:B------:R-:W-:Y:S01]  /*31d0*/  MOV R35, 0x437c0000 ;  /* 0x437c000000237802 */ /* 0x000fe20000000f00 */
[----:B------:R-:W-:Y:S01]  /*31e0*/  BSSY B0, `(.L_x_18019) ;  /* 0x0000038000007945 */ /* 0x000fe20003800000 */
[----:B------:R-:W-:Y:S01]  /*31f0*/  FMNMX R42, R17, |R40|, !PT ;  /* 0x40000028112a7209 */ /* 0x000fe20007800000 */
[----:B------:R-:W-:Y:S01]  /*3200*/  FFMA.SAT R0, -R28, R19, 0.5 ;  /* 0x3f0000001c007423 */ /* 0x000fe20000002113 */
[----:B------:R-:W-:Y:S02]  /*3210*/  FMUL R40, R40, R6 ;  /* 0x0000000628287220 */ /* 0x000fe40000400000 */
[----:B------:R-:W-:Y:S01]  /*3220*/  FMNMX R42, |R33|, R42, !PT ;  /* 0x0000002a212a7209 */ /* 0x000fe20007800200 */
[----:B------:R-:W-:Y:S01]  /*3230*/  FFMA.RM R35, R0, R35, 12582913 ;  /* 0x4b40000100237423 */ /* 0x000fe20000004023 */
[----:B------:R-:W-:Y:S02]  /*3240*/  FADD R0, -R47, 1 ;  /* 0x3f8000002f007421 */ /* 0x000fe40000000100 */
[----:B------:R-:W-:Y:S01]  /*3250*/  FMNMX R42, |R43|, R42, !PT ;  /* 0x0000002a2b2a7209 */ /* 0x000fe20007800200 */
[C---:B------:R-:W-:Y:S01]  /*3260*/  FADD R19, R35.reuse, -12583039 ;  /* 0xcb40007f23137421 */ /* 0x040fe20000000000 */
[----:B------:R-:W-:Y:S01]  /*3270*/  FMUL R0, R0, R47 ;  /* 0x0000002f00007220 */ /* 0x000fe20000400000 */
[----:B------:R-:W-:-:S02]  /*3280*/  IMAD.SHL.U32 R35, R35, 0x800000, RZ ;  /* 0x0080000023237824 */ /* 0x000fc400078e00ff */
[----:B------:R-:W-:Y:S01]  /*3290*/  FMUL R43, R43, R6 ;  /* 0x000000062b2b7220 */ /* 0x000fe20000400000 */
[----:B------:R-:W-:Y:S01]  /*32a0*/  FFMA R19, -R28, 1.4426950216293334961, -R19 ;  /* 0x3fb8aa3b1c137823 */ /* 0x000fe20000000913 */
[----:B------:R-:W-:Y:S01]  /*32b0*/  FFMA R17, R0, R32, R47 ;  /* 0x0000002000117223 */ /* 0x000fe2000000002f */
[----:B------:R-:W-:Y:S02]  /*32c0*/  F2FP.SATFINITE.E4M3.F32.PACK_AB_MERGE_C R47, RZ, R40, RZ ;  /* 0x00000028ff2f723e */ /* 0x000fe400048070ff */
[----:B------:R-:W-:Y:S01]  /*32d0*/  FFMA R36, -R28, 1.925963033500011079e-08, R19 ;  /* 0x32a570601c247823 */ /* 0x000fe20000000113 */
[----:B------:R-:W-:Y:S01]  /*32e0*/  LOP3.LUT R19, R10, 0x2, RZ, 0xfc, !PT ;  /* 0x000000020a137812 */ /* 0x000fe200078efcff */
[----:B------:R-:W-:Y:S01]  /*32f0*/  FMUL R49, R17, R34 ;  /* 0x0000002211317220 */ /* 0x000fe20000400000 */
[----:B------:R-:W-:Y:S02]  /*3300*/  F2FP.SATFINITE.E4M3.F32.PACK_AB_MERGE_C R43, RZ, R43, RZ ;  /* 0x0000002bff2b723e */ /* 0x000fe400048070ff */
[----:B------:R-:W-:Y:S01]  /*3310*/  ISETP.GE.U32.AND P0, PT, R19, R4, PT ;  /* 0x000000041300720c */ /* 0x000fe20003f06070 */
[----:B------:R-:W0:Y:S01]  /*3320*/  MUFU.EX2 R36, R36 ;  /* 0x0000002400247308 */ /* 0x000e220000000800 */
[----:B------:R-:W1:Y:S01]  /*3330*/  LDC.64 R18, c[0x0][0x258] ;  /* 0x00009600ff127b82 */ /* 0x000e620000000a00 */
[-C--:B------:R-:W-:Y:S01]  /*3340*/  FMUL R37, R49, R6.reuse ;  /* 0x0000000631257220 */ /* 0x080fe20000400000 */
[----:B------:R-:W-:Y:S01]  /*3350*/  ISETP.GE.U32.OR P0, PT, R24, R5, P0 ;  /* 0x000000051800720c */ /* 0x000fe20000706470 */
[----:B------:R-:W-:-:S03]  /*3360*/  FMUL R24, R33, R6 ;  /* 0x0000000621187220 */ /* 0x000fc60000400000 */
[----:B------:R-:W-:Y:S02]  /*3370*/  F2FP.SATFINITE.E4M3.F32.PACK_AB_MERGE_C R37, RZ, R37, RZ ;  /* 0x00000025ff25723e */ /* 0x000fe400048070ff */
[----:B------:R-:W-:Y:S02]  /*3380*/  F2FP.SATFINITE.E4M3.F32.PACK_AB_MERGE_C R33, RZ, R24, RZ ;  /* 0x00000018ff21723e */ /* 0x000fe400048070ff */
[----:B------:R-:W-:-:S05]  /*3390*/  LOP3.LUT R24, R47, 0xff, RZ, 0xc0, !PT ;  /* 0x000000ff2f187812 */ /* 0x000fca00078ec0ff */
[----:B------:R-:W-:Y:S01]  /*33a0*/  @!P0 IADD3 R17, R8, 0x1e, -R11 ;  /* 0x0000001e08118810 */ /* 0x000fe20007ffe80b */
[----:B0-----:R-:W-:Y:S01]  /*33b0*/  FFMA R0, R35, R36, 1 ;  /* 0x3f80000023007423 */ /* 0x001fe20000000024 */
[----:B------:R-:W-:Y:S02]  /*33c0*/  LOP3.LUT R35, R33, 0xffff, RZ, 0xc0, !PT ;  /* 0x0000ffff21237812 */ /* 0x000fe400078ec0ff */
[----:B------:R-:W-:Y:S02]  /*33d0*/  @!P0 LOP3.LUT R34, R17, 0x1f, RZ, 0xc0, !PT ;  /* 0x0000001f11228812 */ /* 0x000fe400078ec0ff */
[----:B------:R-:W-:Y:S01]  /*33e0*/  PRMT R45, R35, 0x7604, R24 ;  /* 0x00007604232d7816 */ /* 0x000fe20000000018 */
[----:B------:R-:W-:Y:S01]  /*33f0*/  VIADD R24, R0, 0x1800000 ;  /* 0x0180000000187836 */ /* 0x000fe20000000000 */
[-C--:B------:R-:W-:Y:S02]  /*3400*/  @!P0 IADD3 R34, P3, P4, R9, R27.reuse, R34 ;  /* 0x0000001b09228210 */ /* 0x080fe40007c7e022 */
[----:B-1----:R-:W-:-:S02]  /*3410*/  LEA R35, P5, R18, R27, 0x2 ;  /* 0x0000001b12237211 */ /* 0x002fc400078a10ff */
[----:B------:R-:W-:Y:S02]  /*3420*/  LOP3.LUT R17, R24, 0x7f800000, RZ, 0xc0, !PT ;  /* 0x7f80000018117812 */ /* 0x000fe400078ec0ff */
[----:B------:R-:W-:Y:S02]  /*3430*/  IADD3 R32, P2, R38, R35, RZ ;  /* 0x0000002326207210 */ /* 0x000fe40007f5e0ff */
[----:B------:R-:W-:Y:S02]  /*3440*/  @!P0 IADD3.X R35, R12, R39, RZ, P3, P4 ;  /* 0x000000270c238210 */ /* 0x000fe40001fe84ff */
[----:B------:R-:W-:Y:S02]  /*3450*/  LOP3.LUT R24, R43, 0xff, RZ, 0xc0, !PT ;  /* 0x000000ff2b187812 */ /* 0x000fe400078ec0ff */
[----:B------:R-:W-:Y:S01]  /*3460*/  ISETP.GT.U32.AND P1, PT, R17, 0x1ffffff, PT ;  /* 0x01ffffff1100780c */ /* 0x000fe20003f24070 */
[----:B------:R0:W-:Y:S01]  /*3470*/  @!P0 STG.E.U8 desc[UR6][R34.64], R47 ;  /* 0x0000002f22008986 */ /* 0x0001e2000c101106 */
[----:B------:R-:W-:-:S02]  /*3480*/  PRMT R24, R45, 0x5410, R24 ;  /* 0x000054102d187816 */ /* 0x000fc40000000018 */
[----:B------:R-:W-:Y:S02]  /*3490*/  LOP3.LUT R45, R37, 0xffff, RZ, 0xc0, !PT ;  /* 0x0000ffff252d7812 */ /* 0x000fe400078ec0ff */
[----:B------:R-:W-:Y:S02]  /*34a0*/  FMNMX R17, |R49|, R42, !PT ;  /* 0x0000002a31117209 */ /* 0x000fe40007800200 */
[----:B------:R-:W-:Y:S02]  /*34b0*/  LEA.HI.X R36, R18, R39, R19, 0x2, P5 ;  /* 0x0000002712247211 */ /* 0x000fe400028f1413 */
[----:B------:R-:W-:Y:S01]  /*34c0*/  SHF.L.U32 R45, R45, 0x18, RZ ;  /* 0x000000182d2d7819 */ /* 0x000fe200000006ff */
[----:B------:R-:W-:Y:S06]  /*34d0*/  @P0 BRA `(.L_x_18020) ;  /* 0x0000000000200947 */ /* 0x000fec0003800000 */
[----:B------:R-:W-:Y:S01]  /*34e0*/  IADD3 R18, R8, 0x1e, -R11 ;  /* 0x0000001e08127810 */ /* 0x000fe20007ffe80b */
[----:B------:R-:W-:-:S03]  /*34f0*/  ULDC.64 UR4, c[0x0][0x258] ;  /* 0x0000960000047ab9 */ /* 0x000fc60000000a00 */
[----:B------:R-:W-:-:S04]  /*3500*/  LOP3.LUT R18, R18, 0x1f, RZ, 0xc0, !PT ;  /* 0x0000001f12127812 */ /* 0x000fc800078ec0ff */
[----:B------:R-:W-:-:S04]  /*3510*/  IADD3 R18, P3, P4, R27, UR4, R18 ;  /* 0x000000041b127c10 */ /* 0x000fc8000fc7e012 */
[----:B------:R-:W-:Y:S02]  /*3520*/  IADD3.X R19, R39, UR5, RZ, P3, P4 ;  /* 0x0000000527137c10 */ /* 0x000fe40009fe84ff */
[----:B------:R-:W-:-:S05]  /*3530*/  IADD3 R18, P3, R18, R9, RZ ;  /* 0x0000000912127210 */ /* 0x000fca0007f7e0ff */
[----:B------:R-:W-:-:S05]  /*3540*/  IMAD.X R19, R19, 0x1, R12, P3 ;  /* 0x0000000113137824 */ /* 0x000fca00018e060c */
[----:B------:R1:W-:Y:S03]  /*3550*/  STG.E.U8 desc[UR6][R18.64], R33 ;  /* 0x0000002112007986 */ /* 0x0003e6000c101106 */
.L_x_18020:
[----:B------:R-:W-:Y:S05]  /*3560*/  BSYNC B0 ;  /* 0x0000000000007941 */ /* 0x000fea0003800000 */
.L_x_18019:
[----:B------:R-:W-:Y:S04]  /*3570*/  BSSY B0, `(.L_x_18021) ;  /* 0x000000c000007945 */ /* 0x000fe80003800000 */
[----:B------:R-:W-:Y:S05]  /*3580*/  @P0 BRA `(.L_x_18022) ;  /* 0x0000000000280947 */ /* 0x000fea0003800000 */
[----:B-1----:R-:W1:Y:S01]  /*3590*/  LDC.64 R18, c[0x0][0x258] ;  /* 0x00009600ff127b82 */ /* 0x002e620000000a00 */
[----:B0-----:R-:W-:-:S04]  /*35a0*/  IADD3 R34, R8, 0x1e, -R11 ;  /* 0x0000001e08227810 */ /* 0x001fc80007ffe80b */
[----:B------:R-:W-:-:S04]  /*35b0*/  LOP3.LUT R34, R34, 0x1f, RZ, 0xc0, !PT ;  /* 0x0000001f22227812 */ /* 0x000fc800078ec0ff */
[----:B------:R-:W-:-:S05]  /*35c0*/  IADD3 R35, P3, R34, R27, RZ ;  /* 0x0000001b22237210 */ /* 0x000fca0007f7e0ff */
[----:B------:R-:W-:Y:S01]  /*35d0*/  IMAD.X R40, RZ, RZ, R39, P3 ;  /* 0x000000ffff287224 */ /* 0x000fe200018e0627 */
[----:B-1----:R-:W-:-:S04]  /*35e0*/  LEA R34, P3, R18, R35, 0x1 ;  /* 0x0000002312227211 */ /* 0x002fc800078608ff */
[----:B------:R-:W-:Y:S02]  /*35f0*/  LEA.HI.X R19, R18, R40, R19, 0x1, P3 ;  /* 0x0000002812137211 */ /* 0x000fe400018f0c13 */
[----:B------:R-:W-:-:S04]  /*3600*/  IADD3 R18, P3, R34, R9, RZ ;  /* 0x0000000922127210 */ /* 0x000fc80007f7e0ff */
[----:B------:R-:W-:-:S05]  /*3610*/  IADD3.X R19, R19, R12, RZ, P3, !PT ;  /* 0x0000000c13137210 */ /* 0x000fca0001ffe4ff */
[----:B------:R2:W-:Y:S04]  /*3620*/  STG.E.U8 desc[UR6][R18.64], R43 ;  /* 0x0000002b12007986 */ /* 0x0005e8000c101106 */
.L_x_18022:
[----:B------:R-:W-:Y:S05]  /*3630*/  BSYNC B0 ;  /* 0x0000000000007941 */ /* 0x000fea0003800000 */
.L_x_18021:
[----:B------:R-:W-:Y:S04]  /*3640*/  BSSY B0, `(.L_x_18023) ;  /* 0x000000c000007945 */ /* 0x000fe80003800000 */
[----:B------:R-:W-:Y:S05]  /*3650*/  @P0 BRA `(.L_x_18024) ;  /* 0x0000000000280947 */ /* 0x000fea0003800000 */
[----:B-12---:R-:W1:Y:S01]  /*3660*/  LDC.64 R18, c[0x0][0x258] ;  /* 0x00009600ff127b82 */ /* 0x006e620000000a00 */
[----:B------:R-:W-:-:S04]  /*3670*/  IADD3 R8, R8, 0x1e, -R11 ;  /* 0x0000001e08087810 */ /* 0x000fc80007ffe80b */
[----:B------:R-:W-:-:S04]  /*3680*/  LOP3.LUT R8, R8, 0x1f, RZ, 0xc0, !PT ;  /* 0x0000001f08087812 */ /* 0x000fc800078ec0ff */
[----:B0-----:R-:W-:-:S05]  /*3690*/  IADD3 R34, P0, R8, R27, RZ ;  /* 0x0000001b08227210 */ /* 0x001fca0007f1e0ff */
[----:B------:R-:W-:Y:S02]  /*36a0*/  IMAD.X R35, RZ, RZ, R39, P0 ;  /* 0x000000ffff237224 */ /* 0x000fe400000e0627 */
[----:B-1----:R-:W-:-:S04]  /*36b0*/  IMAD.WIDE.U32 R34, R18, 0x3, R34 ;  /* 0x0000000312227825 */ /* 0x002fc800078e0022 */
[----:B------:R-:W-:Y:S01]  /*36c0*/  IMAD R19, R19, 0x3, RZ ;  /* 0x0000000313137824 */ /* 0x000fe200078e02ff */
[----:B------:R-:W-:-:S04]  /*36d0*/  IADD3 R18, P0, R9, R34, RZ ;  /* 0x0000002209127210 */ /* 0x000fc80007f1e0ff */
[----:B------:R-:W-:-:S05]  /*36e0*/  IADD3.X R19, R12, R19, R35, P0, !PT ;  /* 0x000000130c137210 */ /* 0x000fca00007fe423 */
[----:B------:R3:W-:Y:S04]  /*36f0*/  STG.E.U8 desc[UR6][R18.64], R37 ;  /* 0x0000002512007986 */ /* 0x0007e8000c101106 */
.L_x_18024:
[----:B------:R-:W-:Y:S05]  /*3700*/  BSYNC B0 ;  /* 0x0000000000007941 */ /* 0x000fea0003800000 */
.L_x_18023:
[----:B------:R-:W-:Y:S01]  /*3710*/  BSSY B1, `(.L_x_18025) ;  /* 0x000000b000017945 */ /* 0x000fe20003800000 */
[----:B------:R-:W-:Y:S01]  /*3720*/  LOP3.LUT R8, R24, R45, RZ, 0xfc, !PT ;  /* 0x0000002d18087212 */ /* 0x000fe200078efcff */
[----:B-1----:R-:W-:Y:S02]  /*3730*/  IMAD.X R33, RZ, RZ, R36, P2 ;  /* 0x000000ffff217224 */ /* 0x002fe400010e0624 */
[----:B------:R-:W-:Y:S05]  /*3740*/  @P1 BRA `(.L_x_18026) ;  /* 0x00000000000c1947 */ /* 0x000fea0003800000 */
[----:B------:R-:W-:-:S07]  /*3750*/  MOV R46, 0x3770 ;  /* 0x00003770002e7802 */ /* 0x000fce0000000f00 */
[----:B0-23--:R-:W-:Y:S05]  /*3760*/  CALL.REL.NOINC `($__internal_471_$__cuda_sm20_rcp_rn_f32_slowpath) ;  /* 0x0000001800b07944 */ /* 0x00dfea0003c00000 */
[----:B------:R-:W-:Y:S05]  /*3770*/  BRA `(.L_x_18027) ;  /* 0x0000000000107947 */ /* 0x000fea0003800000 */
.L_x_18026:
[----:B0-----:R-:W2:Y:S02]  /*3780*/  MUFU.RCP R47, R0 ;  /* 0x00000000002f7308 */ /* 0x001ea40000001000 */
[----:B--23--:R-:W-:-:S04]  /*3790*/  FFMA R18, R0, R47, -1 ;  /* 0xbf80000000127423 */ /* 0x00cfc8000000002f */
[----:B------:R-:W-:-:S04]  /*37a0*/  FADD.FTZ R18, -R18, -RZ ;  /* 0x800000ff12127221 */ /* 0x000fc80000010100 */
[----:B------:R-:W-:-:S07]  /*37b0*/  FFMA R47, R47, R18, R47 ;  /* 0x000000122f2f7223 */ /* 0x000fce000000002f */
.L_x_18027:
[----:B------:R-:W-:Y:S05]  /*37c0*/  BSYNC B1 ;  /* 0x0000000000017941 */ /* 0x000fea0003800000 */
.L_x_18025:
        /* <DEDUP_REMOVED lines=23> */
.L_x_18029:
[----:B------:R-:W0:Y:S02]  /*3940*/  MUFU.RCP R47, R24 ;  /* 0x00000018002f7308 */ /* 0x000e240000001000 */
[----:B0-----:R-:W-:-:S04]  /*3950*/  FFMA R0, R24, R47, -1 ;  /* 0xbf80000018007423 */ /* 0x001fc8000000002f */
[----:B------:R-:W-:-:S04]  /*3960*/  FADD.FTZ R0, -R0, -RZ ;  /* 0x800000ff00007221 */ /* 0x000fc80000010100 */
[----:B------:R-:W-:-:S07]  /*3970*/  FFMA R47, R47, R0, R47 ;  /* 0x000000002f2f7223 */ /* 0x000fce000000002f */
.L_x_18030:
[----:B------:R-:W-:Y:S05]  /*3980*/  BSYNC B1 ;  /* 0x0000000000017941 */ /* 0x000fea0003800000 */
.L_x_18028:
        /* <DEDUP_REMOVED lines=14> */
[----:B------:R-:W-:-:S04]  /*3a70*/  LOP3.LUT R19, R19, 0x7f800000, RZ, 0xc0, !PT ;  /* 0x7f80000013137812 */ /* 0x000fc800078ec0ff */
[----:B------:R-:W-:Y:S01]  /*3a80*/  ISETP.GT.U32.AND P0, PT, R19, 0x1ffffff, PT ;  /* 0x01ffffff1300780c */ /* 0x000fe20003f04070 */
[----:B------:R-:W-:-:S04]  /*3a90*/  FFMA R19, R0, R23, R47 ;  /* 0x0000001700137223 */ /* 0x000fc8000000002f */
[----:B------:R-:W-:-:S08]  /*3aa0*/  FMUL R19, R19, R22 ;  /* 0x0000001613137220 */ /* 0x000fd00000400000 */
[----:B------:R-:W-:Y:S05]  /*3ab0*/  @P0 BRA `(.L_x_18032) ;  /* 0x0000000000100947 */ /* 0x000fea0003800000 */
[----:B------:R-:W-:Y:S02]  /*3ac0*/  MOV R0, R24 ;  /* 0x0000001800007202 */ /* 0x000fe40000000f00 */
[----:B------:R-:W-:-:S07]  /*3ad0*/  MOV R46, 0x3af0 ;  /* 0x00003af0002e7802 */ /* 0x000fce0000000f00 */
[----:B------:R-:W-:Y:S05]  /*3ae0*/  CALL.REL.NOINC `($__internal_471_$__cuda_sm20_rcp_rn_f32_slowpath) ;  /* 0x0000001400d07944 */ /* 0x000fea0003c00000 */
[----:B------:R-:W-:Y:S05]  /*3af0*/  BRA `(.L_x_18033) ;  /* 0x0000000000107947 */ /* 0x000fea0003800000 */
.L_x_18032:
[----:B------:R-:W0:Y:S02]  /*3b00*/  MUFU.RCP R47, R24 ;  /* 0x00000018002f7308 */ /* 0x000e240000001000 */
[----:B0-----:R-:W-:-:S04]  /*3b10*/  FFMA R0, R24, R47, -1 ;  /* 0xbf80000018007423 */ /* 0x001fc8000000002f */
[----:B------:R-:W-:-:S04]  /*3b20*/  FADD.FTZ R0, -R0, -RZ ;  /* 0x800000ff00007221 */ /* 0x000fc80000010100 */
[----:B------:R-:W-:-:S07]  /*3b30*/  FFMA R47, R47, R0, R47 ;  /* 0x000000002f2f7223 */ /* 0x000fce000000002f */
.L_x_18033:
[----:B------:R-:W-:Y:S05]  /*3b40*/  BSYNC B1 ;  /* 0x0000000000017941 */ /* 0x000fea0003800000 */
.L_x_18031:
        /* <DEDUP_REMOVED lines=23> */
.L_x_18035:
[----:B------:R-:W0:Y:S02]  /*3cc0*/  MUFU.RCP R47, R22 ;  /* 0x00000016002f7308 */ /* 0x000e240000001000 */
[----:B0-----:R-:W-:-:S04]  /*3cd0*/  FFMA R0, R22, R47, -1 ;  /* 0xbf80000016007423 */ /* 0x001fc8000000002f */
[----:B------:R-:W-:-:S04]  /*3ce0*/  FADD.FTZ R0, -R0, -RZ ;  /* 0x800000ff00007221 */ /* 0x000fc80000010100 */
[----:B------:R-:W-:-:S07]  /*3cf0*/  FFMA R47, R47, R0, R47 ;  /* 0x000000002f2f7223 */ /* 0x000fce000000002f */
.L_x_18036:
[----:B------:R-:W-:Y:S05]  /*3d00*/  BSYNC B1 ;  /* 0x0000000000017941 */ /* 0x000fea0003800000 */
.L_x_18034:
[----:B------:R-:W0:Y:S01]  /*3d10*/  S2R R0, SR_TID.X ;  /* 0x0000000000007919 */ /* 0x000e220000002100 */
[-C--:B------:R-:W-:Y:S01]  /*3d20*/  FMUL R45, R26, R6.reuse ;  /* 0x000000061a2d7220 */ /* 0x080fe20000400000 */
[----:B------:R-:W-:Y:S01]  /*3d30*/  FMUL R41, R19, R6 ;  /* 0x0000000613297220 */ /* 0x000fe20000400000 */
[----:B------:R-:W-:Y:S01]  /*3d40*/  ISETP.GE.U32.AND P0, PT, R15, R4, PT ;  /* 0x000000040f00720c */ /* 0x000fe20003f06070 */
[----:B------:R-:W-:Y:S01]  /*3d50*/  FADD R18, -R47, 1 ;  /* 0x3f8000002f127421 */ /* 0x000fe20000000100 */
[----:B------:R-:W1:Y:S01]  /*3d60*/  S2UR UR5, SR_CgaCtaId ;  /* 0x00000000000579c3 */ /* 0x000e620000008800 */
[----:B------:R-:W-:Y:S01]  /*3d70*/  F2FP.SATFINITE.E4M3.F32.PACK_AB_MERGE_C R45, RZ, R45, RZ ;  /* 0x0000002dff2d723e */ /* 0x000fe200048070ff */
[----:B------:R-:W-:Y:S01]  /*3d80*/  UMOV UR4, 0x400 ;  /* 0x0000040000047882 */ /* 0x000fe20000000000 */
[----:B------:R-:W-:Y:S01]  /*3d90*/  F2FP.SATFINITE.E4M3.F32.PACK_AB_MERGE_C R41, RZ, R41, RZ ;  /* 0x00000029ff29723e */ /* 0x000fe200048070ff */
[----:B------:R-:W-:Y:S01]  /*3da0*/  FMUL R18, R18, R47 ;  /* 0x0000002f12127220 */ /* 0x000fe20000400000 */
[----:B------:R-:W-:Y:S01]  /*3db0*/  ISETP.GE.U32.OR P0, PT, R38, R5, P0 ;  /* 0x000000052600720c */ /* 0x000fe20000706470 */
[----:B------:R-:W-:Y:S01]  /*3dc0*/  UIADD3 UR4, UR4, 0x20, URZ ;  /* 0x0000002004047890 */ /* 0x000fe2000fffe03f */
[----:B------:R-:W-:Y:S01]  /*3dd0*/  LOP3.LUT R15, R45, 0xff, RZ, 0xc0, !PT ;  /* 0x000000ff2d0f7812 */ /* 0x000fe200078ec0ff */
[----:B------:R-:W-:Y:S01]  /*3de0*/  FFMA R43, R18, R16, R47 ;  /* 0x00000010122b7223 */ /* 0x000fe2000000002f */
[----:B------:R-:W-:Y:S01]  /*3df0*/  LOP3.LUT R22, R41, 0xffff, RZ, 0xc0, !PT ;  /* 0x0000ffff29167812 */ /* 0x000fe200078ec0ff */
[----:B------:R-:W-:Y:S01]  /*3e00*/  FMUL R16, R29, R6 ;  /* 0x000000061d107220 */ /* 0x000fe20000400000 */
[----:B------:R-:W-:Y:S01]  /*3e10*/  IADD3 R18, R13, -0x1, RZ ;  /* 0xffffffff0d127810 */ /* 0x000fe20007ffe0ff */
[----:B------:R-:W-:Y:S01]  /*3e20*/  FMUL R43, R43, R20 ;  /* 0x000000142b2b7220 */ /* 0x000fe20000400000 */
[----:B------:R-:W-:Y:S01]  /*3e30*/  PRMT R47, R22, 0x7604, R15 ;  /* 0x00007604162f7816 */ /* 0x000fe2000000000f */
[----:B------:R-:W-:Y:S01]  /*3e40*/  BSSY B0, `(.L_x_18037) ;  /* 0x000009e000007945 */ /* 0x000fe20003800000 */
[----:B------:R-:W-:-:S02]  /*3e50*/  F2FP.SATFINITE.E4M3.F32.PACK_AB_MERGE_C R16, RZ, R16, RZ ;  /* 0x00000010ff10723e */ /* 0x000fc400048070ff */
[----:B------:R-:W-:Y:S01]  /*3e60*/  LOP3.LUT R24, R18, 0x1f, RZ, 0xc0, !PT ;  /* 0x0000001f12187812 */ /* 0x000fe200078ec0ff */
[----:B------:R-:W2:Y:S01]  /*3e70*/  @!P0 LDC.64 R34, c[0x0][0x258] ;  /* 0x00009600ff228b82 */ /* 0x000ea20000000a00 */
[----:B------:R-:W-:Y:S02]  /*3e80*/  LOP3.LUT R18, R16, 0xff, RZ, 0xc0, !PT ;  /* 0x000000ff10127812 */ /* 0x000fe400078ec0ff */
[----:B------:R-:W-:Y:S02]  /*3e90*/  LOP3.LUT R28, R13, 0x1f, RZ, 0xc0, !PT ;  /* 0x0000001f0d1c7812 */ /* 0x000fe400078ec0ff */
[----:B------:R-:W-:Y:S01]  /*3ea0*/  PRMT R18, R47, 0x5410, R18 ;  /* 0x000054102f127816 */ /* 0x000fe20000000012 */
[----:B-1----:R-:W-:Y:S01]  /*3eb0*/  ULEA UR4, UR5, UR4, 0x18 ;  /* 0x0000000405047291 */ /* 0x002fe2000f8ec03f */
[----:B------:R-:W-:Y:S02]  /*3ec0*/  @!P0 IADD3 R38, P1, R32, R9, RZ ;  /* 0x0000000920268210 */ /* 0x000fe40007f3e0ff */
[----:B0-----:R-:W-:-:S02]  /*3ed0*/  SHF.R.U32.HI R22, RZ, 0x8, R0 ;  /* 0x00000008ff167819 */ /* 0x001fc40000011600 */
[----:B------:R-:W-:Y:S01]  /*3ee0*/  LOP3.LUT R15, R0, 0x1f, RZ, 0xc0, !PT ;  /* 0x0000001f000f7812 */ /* 0x000fe200078ec0ff */
[----:B------:R-:W-:Y:S01]  /*3ef0*/  @!P0 IMAD.X R39, R33, 0x1, R12, P1 ;  /* 0x0000000121278824 */ /* 0x000fe200008e060c */
[----:B------:R-:W-:Y:S01]  /*3f00*/  IADD3 R20, R13, 0x1d, RZ ;  /* 0x0000001d0d147810 */ /* 0x000fe20007ffe0ff */
[----:B------:R-:W-:Y:S01]  /*3f10*/  IMAD.SHL.U32 R36, R22, 0x20, RZ ;  /* 0x0000002016247824 */ /* 0x000fe200078e00ff */
[----:B------:R-:W-:Y:S01]  /*3f20*/  FMNMX R26, R17, |R26|, !PT ;  /* 0x4000001a111a7209 */ /* 0x000fe20007800000 */
[----:B------:R-:W0:Y:S01]  /*3f30*/  @!P0 LDC.64 R22, c[0x0][0x258] ;  /* 0x00009600ff168b82 */ /* 0x000e220000000a00 */
[----:B------:R-:W-:Y:S02]  /*3f40*/  @!P0 STG.E.U8 desc[UR6][R38.64], R45 ;  /* 0x0000002d26008986 */ /* 0x000fe4000c101106 */
[----:B------:R-:W-:Y:S02]  /*3f50*/  LOP3.LUT R27, R36, 0xffffffe0, R15, 0xe2, !PT ;  /* 0xffffffe0241b7812 */ /* 0x000fe400078ee20f */
[----:B------:R-:W-:-:S03]  /*3f60*/  FMNMX R26, |R19|, R26, !PT ;  /* 0x0000001a131a7209 */ /* 0x000fc60007800200 */
[----:B------:R-:W1:Y:S01]  /*3f70*/  @!P0 LDC.64 R36, c[0x0][0x258] ;  /* 0x00009600ff248b82 */ /* 0x000e620000000a00 */
[----:B------:R-:W-:Y:S01]  /*3f80*/  IMAD R14, R27, 0x21, R14 ;  /* 0x000000211b0e7824 */ /* 0x000fe200078e020e */
[----:B--2---:R-:W-:Y:S01]  /*3f90*/  @!P0 IADD3 R34, P1, P2, R9, R34, R32 ;  /* 0x0000002209228210 */ /* 0x004fe20007a3e020 */
[----:B------:R-:W-:Y:S01]  /*3fa0*/  IMAD R28, R27, 0x21, R28 ;  /* 0x000000211b1c7824 */ /* 0x000fe200078e021c */
[----:B------:R-:W-:Y:S01]  /*3fb0*/  FMNMX R26, |R29|, R26, !PT ;  /* 0x0000001a1d1a7209 */ /* 0x000fe20007800200 */
[----:B------:R-:W-:Y:S01]  /*3fc0*/  IMAD R24, R27, 0x21, R24 ;  /* 0x000000211b187824 */ /* 0x000fe200078e0218 */
[----:B------:R-:W-:Y:S01]  /*3fd0*/  LEA R47, R14, UR4, 0x2 ;  /* 0x000000040e2f7c11 */ /* 0x000fe2000f8e10ff */
[----:B------:R-:W-:Y:S01]  /*3fe0*/  FMUL R14, R43, R6 ;  /* 0x000000062b0e7220 */ /* 0x000fe20000400000 */
[----:B------:R-:W-:Y:S02]  /*3ff0*/  LEA R28, R28, UR4, 0x2 ;  /* 0x000000041c1c7c11 */ /* 0x000fe4000f8e10ff */
[----:B------:R-:W-:-:S02]  /*4000*/  LEA R24, R24, UR4, 0x2 ;  /* 0x0000000418187c11 */ /* 0x000fc4000f8e10ff */
[----:B------:R-:W-:Y:S01]  /*4010*/  F2FP.SATFINITE.E4M3.F32.PACK_AB_MERGE_C R49, RZ, R14, RZ ;  /* 0x0000000eff31723e */ /* 0x000fe200048070ff */
[----:B------:R-:W-:Y:S01]  /*4020*/  STS [R28], R25 ;  /* 0x000000191c007388 */ /* 0x000fe20000000800 */
[----:B------:R-:W-:Y:S02]  /*4030*/  @!P0 IADD3.X R35, R12, R35, R33, P1, P2 ;  /* 0x000000230c238210 */ /* 0x000fe40000fe4421 */
[C---:B0-----:R-:W-:Y:S01]  /*4040*/  @!P0 LEA R40, P3, R22.reuse, R32, 0x1 ;  /* 0x0000002016288211 */ /* 0x041fe200078608ff */
[----:B------:R0:W-:Y:S01]  /*4050*/  STS [R24], R21 ;  /* 0x0000001518007388 */ /* 0x0001e20000000800 */
[----:B------:R-:W-:Y:S02]  /*4060*/  LOP3.LUT R14, R49, 0xffff, RZ, 0xc0, !PT ;  /* 0x0000ffff310e7812 */ /* 0x000fe400078ec0ff */
[----:B------:R-:W-:Y:S01]  /*4070*/  @!P0 LEA.HI.X R23, R22, R33, R23, 0x1, P3 ;  /* 0x0000002116178211 */ /* 0x000fe200018f0c17 */
[----:B------:R2:W-:Y:S01]  /*4080*/  STS [R47], R8 ;  /* 0x000000082f007388 */ /* 0x0005e20000000800 */
[----:B------:R-:W-:Y:S01]  /*4090*/  LOP3.LUT R22, R20, 0x1f, RZ, 0xc0, !PT ;  /* 0x0000001f14167812 */ /* 0x000fe200078ec0ff */
[----:B-1----:R-:W-:Y:S01]  /*40a0*/  @!P0 IMAD.WIDE.U32 R32, R36, 0x3, R32 ;  /* 0x0000000324208825 */ /* 0x002fe200078e0020 */
[----:B------:R-:W-:Y:S01]  /*40b0*/  @!P0 IADD3 R20, P1, R40, R9, RZ ;  /* 0x0000000928148210 */ /* 0x000fe20007f3e0ff */
[----:B------:R1:W-:Y:S01]  /*40c0*/  @!P0 STG.E.U8 desc[UR6][R34.64], R41 ;  /* 0x0000002922008986 */ /* 0x0003e2000c101106 */
[----:B------:R-:W-:Y:S01]  /*40d0*/  FMNMX R43, |R43|, R26, !PT ;  /* 0x0000001a2b2b7209 */ /* 0x000fe20007800200 */
[----:B0-----:R-:W-:-:S02]  /*40e0*/  IMAD.SHL.U32 R21, R14, 0x1000000, RZ ;  /* 0x010000000e157824 */ /* 0x001fc400078e00ff */
[----:B------:R-:W-:Y:S01]  /*40f0*/  @!P0 IMAD R37, R37, 0x3, RZ ;  /* 0x0000000325258824 */ /* 0x000fe200078e02ff */
[----:B--2---:R-:W-:Y:S01]  /*4100*/  @!P0 IADD3 R8, P2, R9, R32, RZ ;  /* 0x0000002009088210 */ /* 0x004fe20007f5e0ff */
[----:B------:R-:W-:Y:S01]  /*4110*/  IMAD R22, R27, 0x21, R22 ;  /* 0x000000211b167824 */ /* 0x000fe200078e0216 */
[----:B------:R-:W-:Y:S01]  /*4120*/  LOP3.LUT R25, R18, R21, RZ, 0xfc, !PT ;  /* 0x0000001512197212 */ /* 0x000fe200078efcff */
[----:B------:R-:W-:Y:S01]  /*4130*/  @!P0 IMAD.X R21, R23, 0x1, R12, P1 ;  /* 0x0000000117158824 */ /* 0x000fe200008e060c */
[----:B------:R-:W-:Y:S02]  /*4140*/  @!P0 IADD3.X R9, R12, R37, R33, P2, !PT ;  /* 0x000000250c098210 */ /* 0x000fe400017fe421 */
[----:B------:R-:W-:Y:S02]  /*4150*/  LEA R22, R22, UR4, 0x2 ;  /* 0x0000000416167c11 */ /* 0x000fe4000f8e10ff */
[----:B------:R1:W-:Y:S04]  /*4160*/  @!P0 STG.E.U8 desc[UR6][R20.64], R16 ;  /* 0x0000001014008986 */ /* 0x0003e8000c101106 */
[----:B------:R1:W-:Y:S01]  /*4170*/  @!P0 STG.E.U8 desc[UR6][R8.64], R49 ;  /* 0x0000003108008986 */ /* 0x0003e2000c101106 */
[----:B------:R-:W-:-:S03]  /*4180*/  ISETP.GE.U32.AND P0, PT, R10, R5, PT ;  /* 0x000000050a00720c */ /* 0x000fc60003f06070 */
[----:B------:R1:W-:Y:S01]  /*4190*/  STS [R22], R25 ;  /* 0x0000001916007388 */ /* 0x0003e20000000800 */
[----:B------:R-:W-:Y:S09]  /*41a0*/  BAR.SYNC.DEFER_BLOCKING 0x0 ;  /* 0x0000000000007b1d */ /* 0x000ff20000010000 */
[----:B-1----:R-:W-:Y:S05]  /*41b0*/  @P0 BRA `(.L_x_18038) ;  /* 0x0000000400980947 */ /* 0x002fea0003800000 */
[----:B------:R-:W-:Y:S01]  /*41c0*/  LOP3.LUT R2, RZ, R2, RZ, 0x33, !PT ;  /* 0x00000002ff027212 */ /* 0x000fe200078e33ff */
[----:B------:R-:W-:Y:S01]  /*41d0*/  ULDC.64 UR10, c[0x0][0x228] ;  /* 0x00008a00000a7ab9 */ /* 0x000fe20000000a00 */
[----:B------:R-:W-:Y:S01]  /*41e0*/  LOP3.LUT R3, RZ, R3, RZ, 0x33, !PT ;  /* 0x00000003ff037212 */ /* 0x000fe200078e33ff */
[----:B------:R-:W-:Y:S01]  /*41f0*/  IMAD R9, R10, UR9, RZ ;  /* 0x000000090a097c24 */ /* 0x000fe2000f8e02ff */
[----:B------:R-:W-:Y:S01]  /*4200*/  ISETP.GT.U32.AND P0, PT, R2, -0x21, PT ;  /* 0xffffffdf0200780c */ /* 0x000fe20003f04070 */
[----:B------:R-:W-:Y:S01]  /*4210*/  BSSY B1, `(.L_x_18039) ;  /* 0x000004a000017945 */ /* 0x000fe20003800000 */
[C---:B------:R-:W-:Y:S01]  /*4220*/  LEA R8, P2, R30.reuse, UR10, 0x5 ;  /* 0x0000000a1e087c11 */ /* 0x040fe2000f8428ff */
[----:B------:R-:W-:Y:S01]  /*4230*/  IMAD.MOV.U32 R12, RZ, RZ, R10 ;  /* 0x000000ffff0c7224 */ /* 0x000fe200078e000a */
[----:B------:R-:W-:Y:S02]  /*4240*/  ISETP.GT.U32.AND.EX P0, PT, R3, -0x1, PT, P0 ;  /* 0xffffffff0300780c */ /* 0x000fe40003f04100 */
[----:B------:R-:W-:Y:S01]  /*4250*/  LEA.HI.X R30, R30, UR11, R7, 0x5, P2 ;  /* 0x0000000b1e1e7c11 */ /* 0x000fe200090f2c07 */
[----:B------:R-:W-:Y:S01]  /*4260*/  HFMA2.MMA R7, -RZ, RZ, 0, 0 ;  /* 0x00000000ff077435 */ /* 0x000fe200000001ff */
[----:B------:R-:W-:-:S04]  /*4270*/  SEL R5, R2, 0xffffffdf, P0 ;  /* 0xffffffdf02057807 */ /* 0x000fc80000000000 */
[----:B------:R-:W-:Y:S02]  /*4280*/  IADD3 R2, -R10, -0x2, -R5 ;  /* 0xfffffffe0a027810 */ /* 0x000fe40007ffe905 */
[----:B------:R-:W-:Y:S02]  /*4290*/  LOP3.LUT R3, RZ, R5, RZ, 0x33, !PT ;  /* 0x00000005ff037212 */ /* 0x000fe400078e33ff */
[----:B------:R-:W-:Y:S02]  /*42a0*/  ISETP.GE.U32.AND P1, PT, R2, 0x3, PT ;  /* 0x000000030200780c */ /* 0x000fe40003f26070 */
[C---:B------:R-:W-:Y:S01]  /*42b0*/  IADD3 R16, -R10.reuse, R3, RZ ;  /* 0x000000030a107210 */ /* 0x040fe20007ffe1ff */
[----:B------:R-:W-:-:S03]  /*42c0*/  IMAD.WIDE.U32 R2, R10, UR8, RZ ;  /* 0x000000080a027c25 */ /* 0x000fc6000f8e00ff */
[----:B------:R-:W-:Y:S01]  /*42d0*/  LOP3.LUT R5, R16, 0x3, RZ, 0xc0, !PT ;  /* 0x0000000310057812 */ /* 0x000fe200078ec0ff */
[----:B------:R-:W-:Y:S02]  /*42e0*/  IMAD.IADD R22, R3, 0x1, R9 ;  /* 0x0000000103167824 */ /* 0x000fe400078e0209 */
[----:B------:R-:W-:Y:S01]  /*42f0*/  IMAD.MOV.U32 R14, RZ, RZ, R2 ;  /* 0x000000ffff0e7224 */ /* 0x000fe200078e0002 */
[----:B------:R-:W-:-:S03]  /*4300*/  ISETP.NE.AND P0, PT, R5, RZ, PT ;  /* 0x000000ff0500720c */ /* 0x000fc60003f05270 */
[----:B------:R-:W-:Y:S10]  /*4310*/  @!P1 BRA `(.L_x_18040) ;  /* 0x0000000000e49947 */ /* 0x000ff40003800000 */
[----:B------:R-:W-:Y:S01]  /*4320*/  IMAD.MOV.U32 R12, RZ, RZ, R10 ;  /* 0x000000ffff0c7224 */ /* 0x000fe200078e000a */
[----:B------:R-:W-:Y:S01]  /*4330*/  SHF.R.U32.HI R10, RZ, 0x3, R0 ;  /* 0x00000003ff0a7819 */ /* 0x000fe20000011600 */
[----:B------:R-:W-:Y:S01]  /*4340*/  IMAD.IADD R13, R0, 0x1, -R11 ;  /* 0x00000001000d7824 */ /* 0x000fe200078e0a0b */
[----:B------:R-:W-:Y:S01]  /*4350*/  IADD3 R9, R16, -R5, RZ ;  /* 0x8000000510097210 */ /* 0x000fe20007ffe0ff */
[----:B------:R-:W-:Y:S01]  /*4360*/  IMAD.MOV.U32 R7, RZ, RZ, RZ ;  /* 0x000000ffff077224 */ /* 0x000fe200078e00ff */
[----:B------:R-:W-:-:S07]  /*4370*/  LOP3.LUT R10, R10, 0x1c, RZ, 0xc0, !PT ;  /* 0x0000001c0a0a7812 */ /* 0x000fce00078ec0ff */
.L_x_18041:
[C---:B0-----:R-:W-:Y:S01]  /*4380*/  LOP3.LUT R17, R13.reuse, 0x1f, RZ, 0xc0, !PT ;  /* 0x0000001f0d117812 */ /* 0x041fe200078ec0ff */
[C---:B------:R-:W-:Y:S01]  /*4390*/  VIADD R3, R13.reuse, 0x1d ;  /* 0x0000001d0d037836 */ /* 0x040fe20000000000 */
[C---:B------:R-:W-:Y:S01]  /*43a0*/  IADD3 R2, R13.reuse, -0x1, RZ ;  /* 0xffffffff0d027810 */ /* 0x040fe20007ffe0ff */
        /* <DEDUP_REMOVED lines=34> */
[----:B------:R-:W-:-:S04]  /*45d0*/  @!P1 IADD3 R13, P5, R33, R14, RZ ;  /* 0x0000000e210d9210 */ /* 0x000fc80007fbe0ff */
[----:B------:R-:W-:Y:S01]  /*45e0*/  @!P1 IADD3.X R12, RZ, R22, RZ, P5, !PT ;  /* 0x00000016ff0c9210 */ /* 0x000fe20002ffe4ff */
[----:B0-----:R0:W-:Y:S01]  /*45f0*/  @!P4 STG.E desc[UR6][R2.64], R23 ;  /* 0x000000170200c986 */ /* 0x0011e2000c101906 */
[----:B---3--:R-:W-:-:S03]  /*4600*/  @!P1 LEA R20, P5, R13, R8, 0x2 ;  /* 0x000000080d149211 */ /* 0x008fc600078a10ff */
[----:B-1----:R0:W-:Y:S01]  /*4610*/  @!P3 STG.E desc[UR6][R16.64], R25 ;  /* 0x000000191000b986 */ /* 0x0021e2000c101906 */
[----:B------:R-:W-:Y:S01]  /*4620*/  @!P1 LEA.HI.X R21, R13, R30, R12, 0x2, P5 ;  /* 0x0000001e0d159211 */ /* 0x000fe200028f140c */
[----:B------:R-:W-:Y:S01]  /*4630*/  VIADD R13, R33, 0x1f ;  /* 0x0000001f210d7836 */ /* 0x000fe20000000000 */
[----:B------:R-:W-:Y:S01]  /*4640*/  IADD3 R12, R10, R7, RZ ;  /* 0x000000070a0c7210 */ /* 0x000fe20007ffe0ff */
[----:B--2---:R0:W-:Y:S01]  /*4650*/  @!P2 STG.E desc[UR6][R18.64], R29 ;  /* 0x0000001d1200a986 */ /* 0x0041e2000c101906 */
[----:B------:R-:W-:-:S03]  /*4660*/  ISETP.NE.AND P2, PT, R9, RZ, PT ;  /* 0x000000ff0900720c */ /* 0x000fc60003f45270 */
[----:B----4-:R0:W-:Y:S01]  /*4670*/  @!P1 STG.E desc[UR6][R20.64], R31 ;  /* 0x0000001f14009986 */ /* 0x0101e2000c101906 */
[----:B------:R-:W-:-:S04]  /*4680*/  IADD3 R14, P1, R14, UR8, RZ ;  /* 0x000000080e0e7c10 */ /* 0x000fc8000ff3e0ff */
[----:B------:R-:W-:-:S05]  /*4690*/  IADD3.X R22, R22, UR9, RZ, P1, !PT ;  /* 0x0000000916167c10 */ /* 0x000fca0008ffe4ff */
[----:B------:R-:W-:Y:S05]  /*46a0*/  @P2 BRA `(.L_x_18041) ;  /* 0xfffffffc00342947 */ /* 0x000fea000383ffff */
.L_x_18040:
[----:B------:R-:W-:Y:S05]  /*46b0*/  BSYNC B1 ;  /* 0x0000000000017941 */ /* 0x000fea0003800000 */
.L_x_18039:
[----:B------:R-:W-:Y:S05]  /*46c0*/  @!P0 BRA `(.L_x_18038) ;  /* 0x0000000000548947 */ /* 0x000fea0003800000 */
.L_x_18044:
[----:B------:R-:W-:Y:S01]  /*46d0*/  LOP3.LUT R13, R13, 0x1f, RZ, 0xc0, !PT ;  /* 0x0000001f0d0d7812 */ /* 0x000fe200078ec0ff */
[----:B------:R-:W-:Y:S01]  /*46e0*/  VIADD R5, R5, 0xffffffff ;  /* 0xffffffff05057836 */ /* 0x000fe20000000000 */
[----:B------:R-:W-:Y:S01]  /*46f0*/  BSSY B1, `(.L_x_18042) ;  /* 0x000000d000017945 */ /* 0x000fe20003800000 */
[----:B------:R-:W-:Y:S02]  /*4700*/  IADD3 R7, R7, 0x1, RZ ;  /* 0x0000000107077810 */ /* 0x000fe40007ffe0ff */
[----:B------:R-:W-:Y:S02]  /*4710*/  ISETP.GE.U32.AND P0, PT, R13, R4, PT ;  /* 0x000000040d00720c */ /* 0x000fe40003f06070 */
[----:B------:R-:W-:-:S11]  /*4720*/  ISETP.NE.AND P1, PT, R5, RZ, PT ;  /* 0x000000ff0500720c */ /* 0x000fd60003f25270 */
[----:B-1----:R-:W-:Y:S05]  /*4730*/  @P0 BRA `(.L_x_18043) ;  /* 0x0000000000200947 */ /* 0x002fea0003800000 */
[----:B0-----:R-:W-:Y:S01]  /*4740*/  IMAD R2, R27, 0x21, R12 ;  /* 0x000000211b027824 */ /* 0x001fe200078e020c */
[----:B------:R-:W-:-:S04]  /*4750*/  IADD3 R3, P0, R13, R14, RZ ;  /* 0x0000000e0d037210 */ /* 0x000fc80007f1e0ff */
[----:B------:R-:W-:Y:S01]  /*4760*/  LEA R9, R2, UR4, 0x2 ;  /* 0x0000000402097c11 */ /* 0x000fe2000f8e10ff */
[----:B------:R-:W-:Y:S01]  /*4770*/  IMAD.X R12, RZ, RZ, R22, P0 ;  /* 0x000000ffff0c7224 */ /* 0x000fe200000e0616 */
[----:B------:R-:W-:-:S04]  /*4780*/  LEA R2, P0, R3, R8, 0x2 ;  /* 0x0000000803027211 */ /* 0x000fc800078010ff */
[----:B------:R-:W0:Y:S01]  /*4790*/  LDS R9, [R9] ;  /* 0x0000000009097984 */ /* 0x000e220000000800 */
[----:B------:R-:W-:-:S05]  /*47a0*/  LEA.HI.X R3, R3, R30, R12, 0x2, P0 ;  /* 0x0000001e03037211 */ /* 0x000fca00000f140c */
[----:B0-----:R1:W-:Y:S03]  /*47b0*/  STG.E desc[UR6][R2.64], R9 ;  /* 0x0000000902007986 */ /* 0x0013e6000c101906 */
.L_x_18043:
[----:B------:R-:W-:Y:S05]  /*47c0*/  BSYNC B1 ;  /* 0x0000000000017941 */ /* 0x000fea0003800000 */
.L_x_18042:
[----:B------:R-:W-:Y:S01]  /*47d0*/  IADD3 R14, P0, R14, UR8, RZ ;  /* 0x000000080e0e7c10 */ /* 0x000fe2000ff1e0ff */
[----:B------:R-:W-:Y:S01]  /*47e0*/  VIADD R13, R13, 0x1f ;  /* 0x0000001f0d0d7836 */ /* 0x000fe20000000000 */
[----:B------:R-:W-:Y:S02]  /*47f0*/  IADD3 R12, R10, R7, RZ ;  /* 0x000000070a0c7210 */ /* 0x000fe40007ffe0ff */
[----:B------:R-:W-:Y:S01]  /*4800*/  IADD3.X R22, R22, UR9, RZ, P0, !PT ;  /* 0x0000000916167c10 */ /* 0x000fe200087fe4ff */
[----:B------:R-:W-:Y:S08]  /*4810*/  @P1 BRA `(.L_x_18044) ;  /* 0xfffffffc00ac1947 */ /* 0x000ff0000383ffff */
.L_x_18038:
[----:B------:R-:W-:Y:S05]  /*4820*/  BSYNC B0 ;  /* 0x0000000000007941 */ /* 0x000fea0003800000 */
.L_x_18037:
[----:B------:R-:W-:Y:S01]  /*4830*/  ULDC.64 UR4, c[0x0][0x238] ;  /* 0x00008e0000047ab9 */ /* 0x000fe20000000a00 */
[----:B------:R-:W-:Y:S01]  /*4840*/  BAR.SYNC.DEFER_BLOCKING 0x0 ;  /* 0x0000000000007b1d */ /* 0x000fe20000010000 */
[----:B------:R-:W-:-:S04]  /*4850*/  ISETP.NE.U32.AND P0, PT, RZ, UR4, PT ;  /* 0x00000004ff007c0c */ /* 0x000fc8000bf05070 */
[----:B------:R-:W-:-:S13]  /*4860*/  ISETP.NE.AND.EX P0, PT, RZ, UR5, PT, P0 ;  /* 0x00000005ff007c0c */ /* 0x000fda000bf05300 */
[----:B------:R-:W-:Y:S05]  /*4870*/  @!P0 BRA `(.L_x_18045) ;  /* 0x0000000000b48947 */ /* 0x000fea0003800000 */
[----:B------:R-:W0:Y:S01]  /*4880*/  SHFL.DOWN PT, R0, R43, 0x10, 0x1f ;  /* 0x0a001f002b007f89 */ /* 0x000e2200000e0000 */
[----:B------:R-:W-:Y:S01]  /*4890*/  ISETP.NE.AND P0, PT, R15, RZ, PT ;  /* 0x000000ff0f00720c */ /* 0x000fe20003f05270 */
[----:B------:R-:W-:-:S12]  /*48a0*/  BSSY B0, `(.L_x_18046) ;  /* 0x0000024000007945 */ /* 0x000fd80003800000 */
[----:B------:R-:W2:Y:S01]  /*48b0*/  @!P0 S2R R10, SR_CgaCtaId ;  /* 0x00000000000a8919 */ /* 0x000ea20000008800 */
[----:B------:R-:W-:Y:S02]  /*48c0*/  @!P0 MOV R7, 0x400 ;  /* 0x0000040000078802 */ /* 0x000fe40000000f00 */
[----:B01----:R-:W-:-:S05]  /*48d0*/  FMNMX R2, R43, R0, !PT ;  /* 0x000000002b027209 */ /* 0x003fca0007800000 */
[----:B------:R-:W0:Y:S02]  /*48e0*/  SHFL.DOWN PT, R3, R2, 0x8, 0x1f ;  /* 0x09001f0002037f89 */ /* 0x000e2400000e0000 */
[----:B0-----:R-:W-:Y:S02]  /*48f0*/  FMNMX R3, R2, R3, !PT ;  /* 0x0000000302037209 */ /* 0x001fe40007800000 */
[----:B--2---:R-:W-:Y:S01]  /*4900*/  @!P0 LEA R2, R10, R7, 0x18 ;  /* 0x000000070a028211 */ /* 0x004fe200078ec0ff */
[----:B------:R-:W-:Y:S02]  /*4910*/  IMAD.MOV.U32 R7, RZ, RZ, RZ ;  /* 0x000000ffff077224 */ /* 0x000fe400078e00ff */
[----:B------:R-:W0:Y:S02]  /*4920*/  SHFL.DOWN PT, R0, R3, 0x4, 0x1f ;  /* 0x08801f0003007f89 */ /* 0x000e2400000e0000 */
[----:B------:R-:W-:Y:S01]  /*4930*/  @!P0 IMAD.IADD R2, R11, 0x1, R2 ;  /* 0x000000010b028824 */ /* 0x000fe200078e0202 */
[----:B0-----:R-:W-:-:S02]  /*4940*/  FMNMX R4, R3, R0, !PT ;  /* 0x0000000003047209 */ /* 0x001fc40007800000 */
[----:B------:R-:W0:Y:S03]  /*4950*/  S2R R0, SR_TID.X ;  /* 0x0000000000007919 */ /* 0x000e260000002100 */
[----:B------:R-:W1:Y:S02]  /*4960*/  SHFL.DOWN PT, R5, R4, 0x2, 0x1f ;  /* 0x08401f0004057f89 */ /* 0x000e6400000e0000 */
[----:B-1----:R-:W-:Y:S02]  /*4970*/  FMNMX R5, R4, R5, !PT ;  /* 0x0000000504057209 */ /* 0x002fe40007800000 */
[----:B0-----:R-:W-:-:S03]  /*4980*/  SHF.R.U32.HI R4, RZ, 0x5, R0 ;  /* 0x00000005ff047819 */ /* 0x001fc60000011600 */
        /* <DEDUP_REMOVED lines=20> */
.L_x_18055:
[----:B-1----:R-:W-:-:S07]  /*4ad0*/  FMNMX R7, R4, R7, !PT ;  /* 0x0000000704077209 */ /* 0x002fce0007800000 */
.L_x_18047:
[----:B------:R-:W-:Y:S05]  /*4ae0*/  BSYNC B0 ;  /* 0x0000000000007941 */ /* 0x000fea0003800000 */
.L_x_18046:
[----:B------:R-:W-:Y:S01]  /*4af0*/  ISETP.NE.AND P0, PT, R0, RZ, PT ;  /* 0x000000ff0000720c */ /* 0x000fe20003f05270 */
[----:B------:R-:W-:-:S12]  /*4b00*/  BSSY B0, `(.L_x_18045) ;  /* 0x0000004000007945 */ /* 0x000fd80003800000 */
[----:B------:R-:W-:Y:S05]  /*4b10*/  @P0 BRA `(.L_x_18049) ;  /* 0x0000000000080947 */ /* 0x000fea0003800000 */
[----:B------:R-:W1:Y:S02]  /*4b20*/  LDC.64 R2, c[0x0][0x238] ;  /* 0x00008e00ff027b82 */ /* 0x000e640000000a00 */
[----:B-1----:R1:W-:Y:S02]  /*4b30*/  REDG.E.MAX.S32.STRONG.GPU desc[UR6][R2.64], R7 ;  /* 0x000000070200798e */ /* 0x0023e4000d10e386 */
.L_x_18049:
[----:B------:R-:W-:Y:S05]  /*4b40*/  BSYNC B0 ;  /* 0x0000000000007941 */ /* 0x000fea0003800000 */
.L_x_18045:
        /* <DEDUP_REMOVED lines=12> */
[----:B01----:R-:W-:Y:S05]  /*4c10*/  CALL.REL.NOINC `($__internal_471_$__cuda_sm20_rcp_rn_f32_slowpath) ;  /* 0x0000000400847944 */ /* 0x003fea0003c00000 */
[----:B------:R-:W-:Y:S05]  /*4c20*/  BRA `(.L_x_18051) ;  /* 0x0000000000107947 */ /* 0x000fea0003800000 */
.L_x_18050:
[----:B------:R-:W2:Y:S02]  /*4c30*/  MUFU.RCP R47, R6 ;  /* 0x00000006002f7308 */ /* 0x000ea40000001000 */
[----:B--2---:R-:W-:-:S04]  /*4c40*/  FFMA R0, R47, R6, -1 ;  /* 0xbf8000002f007423 */ /* 0x004fc80000000006 */
[----:B------:R-:W-:-:S04]  /*4c50*/  FADD.FTZ R0, -R0, -RZ ;  /* 0x800000ff00007221 */ /* 0x000fc80000010100 */
[----:B------:R-:W-:-:S07]  /*4c60*/  FFMA R47, R47, R0, R47 ;  /* 0x000000002f2f7223 */ /* 0x000fce000000002f */
.L_x_18051:
[----:B01----:R-:W0:Y:S02]  /*4c70*/  LDC.64 R2, c[0x0][0x240] ;  /* 0x00009000ff027b82 */ /* 0x003e240000000a00 */
[----:B0-----:R-:W-:Y:S01]  /*4c80*/  STG.E desc[UR6][R2.64], R47 ;  /* 0x0000002f02007986 */ /* 0x001fe2000c101906 */
[----:B------:R-:W-:Y:S05]  /*4c90*/  EXIT ;  /* 0x000000000000794d */ /* 0x000fea0003800000 */
.L_x_18048:
[----:B------:R-:W-:Y:S01]  /*4ca0*/  IMAD.MOV.U32 R8, RZ, RZ, 0x4 ;  /* 0x00000004ff087424 */ /* 0x000fe200078e00ff */
[----:B------:R-:W-:Y:S01]  /*4cb0*/  MOV R5, 0xffffffff ;  /* 0xffffffff00057802 */ /* 0x000fe20000000f00 */
[----:B------:R-:W-:-:S07]  /*4cc0*/  IMAD.MOV.U32 R9, RZ, RZ, 0x1f ;  /* 0x0000001fff097424 */ /* 0x000fce00078e00ff */
[----:B01----:R-:W-:Y:S05]  /*4cd0*/  WARPSYNC.COLLECTIVE R5, `(.L_x_18052) ;  /* 0x0000000005087348 */ /* 0x003fea0003c00000 */
[----:B-1----:R1:W2:Y:S02]  /*4ce0*/  SHFL.DOWN P0, R7, R2, R8, R9 ;  /* 0x0800000802077389 */ /* 0x0022a40000000009 */
[----:B012---:R-:W-:Y:S01]  /*4cf0*/  ENDCOLLECTIVE ;  /* 0x000000000000791b */ /* 0x007fe20003800000 */
.L_x_18052:
[----:B------:R-:W-:Y:S01]  /*4d00*/  HFMA2.MMA R8, -RZ, RZ, 0, 1.1920928955078125e-07 ;  /* 0x00000002ff087435 */ /* 0x000fe200000001ff */
[----:B------:R-:W-:-:S05]  /*4d10*/  IMAD.MOV.U32 R3, RZ, RZ, R7 ;  /* 0x000000ffff037224 */ /* 0x000fca00078e0007 */
[----:B------:R-:W-:-:S05]  /*4d20*/  FMNMX R3, R3, R2, !PT ;  /* 0x0000000203037209 */ /* 0x000fca0007800000 */
[----:B------:R-:W-:-:S07]  /*4d30*/  IMAD.MOV.U32 R2, RZ, RZ, R3 ;  /* 0x000000ffff027224 */ /* 0x000fce00078e0003 */
[----:B------:R-:W-:Y:S05]  /*4d40*/  WARPSYNC.COLLECTIVE R5, `(.L_x_18053) ;  /* 0x0000000005087348 */ /* 0x000fea0003c00000 */
[----:B------:R0:W1:Y:S02]  /*4d50*/  SHFL.DOWN P0, R7, R2, R8, R9 ;  /* 0x0800000802077389 */ /* 0x0000640000000009 */
[----:B01----:R-:W-:Y:S01]  /*4d60*/  ENDCOLLECTIVE ;  /* 0x000000000000791b */ /* 0x003fe20003800000 */
.L_x_18053:
[----:B------:R-:W-:Y:S01]  /*4d70*/  MOV R8, 0x1 ;  /* 0x0000000100087802 */ /* 0x000fe20000000f00 */
[----:B------:R-:W-:-:S05]  /*4d80*/  IMAD.MOV.U32 R4, RZ, RZ, R7 ;  /* 0x000000ffff047224 */ /* 0x000fca00078e0007 */
[----:B------:R-:W-:-:S05]  /*4d90*/  FMNMX R4, R3, R4, !PT ;  /* 0x0000000403047209 */ /* 0x000fca0007800000 */
[----:B------:R-:W-:-:S07]  /*4da0*/  IMAD.MOV.U32 R2, RZ, RZ, R4 ;  /* 0x000000ffff027224 */ /* 0x000fce00078e0004 */
[----:B------:R-:W-:Y:S05]  /*4db0*/  WARPSYNC.COLLECTIVE R5, `(.L_x_18054) ;  /* 0x0000000005087348 */ /* 0x000fea0003c00000 */
[----:B------:R0:W1:Y:S02]  /*4dc0*/  SHFL.DOWN P0, R7, R2, R8, R9 ;  /* 0x0800000802077389 */ /* 0x0000640000000009 */
[----:B01----:R-:W-:Y:S01]  /*4dd0*/  ENDCOLLECTIVE ;  /* 0x000000000000791b */ /* 0x003fe20003800000 */
.L_x_18054:
[----:B------:R-:W-:Y:S05]  /*4de0*/  BRA `(.L_x_18055) ;  /* 0xfffffffc00387947 */ /* 0x000fea000383ffff */
        .weak           $__internal_470_$__cuda_sm20_div_u64
        .type           $__internal_470_$__cuda_sm20_div_u64,@function
        .size           $__internal_470_$__cuda_sm20_div_u64,($__internal_471_$__cuda_sm20_rcp_rn_f32_slowpath - $__internal_470_$__cuda_sm20_div_u64)
$__internal_470_$__cuda_sm20_div_u64:
        /* <DEDUP_REMOVED lines=52> */
[----:B------:R-:W-:Y:S01]  /*5130*/  SEL R11, R6, R11, P0 ;  /* 0x0000000b060b7207 */ /* 0x000fe20000000000 */
[----:B------:R-:W-:Y:S01]  /*5140*/  IMAD.MOV.U32 R6, RZ, RZ, R4 ;  /* 0x000000ffff067224 */ /* 0x000fe200078e0004 */
[----:B------:R-:W-:Y:S02]  /*5150*/  SEL R13, R13, R15, P0 ;  /* 0x0000000f0d0d7207 */ /* 0x000fe40000000000 */
[----:B------:R-:W-:Y:S01]  /*5160*/  SEL R8, R7, R8, P0 ;  /* 0x0000000807087207 */ /* 0x000fe20000000000 */
[----:B------:R-:W-:Y:S01]  /*5170*/  IMAD.MOV.U32 R7, RZ, RZ, 0x0 ;  /* 0x00000000ff077424 */ /* 0x000fe200078e00ff */
[----:B------:R-:W-:Y:S02]  /*5180*/  ISETP.GE.U32.AND P0, PT, R10, R5, PT ;  /* 0x000000050a00720c */ /* 0x000fe40003f06070 */
[----:B------:R-:W-:-:S02]  /*5190*/  IADD3 R46, P2, R11, 0x1, RZ ;  /* 0x000000010b2e7810 */ /* 0x000fc40007f5e0ff */
[----:B------:R-:W-:Y:S02]  /*51a0*/  ISETP.NE.U32.AND P1, PT, R5, RZ, PT ;  /* 0x000000ff0500720c */ /* 0x000fe40003f25070 */
[----:B------:R-:W-:Y:S02]  /*51b0*/  ISETP.GE.U32.AND.EX P0, PT, R13, R0, PT, P0 ;  /* 0x000000000d00720c */ /* 0x000fe40003f06100 */
[-C--:B------:R-:W-:Y:S02]  /*51c0*/  IADD3.X R47, RZ, R8.reuse, RZ, P2, !PT ;  /* 0x00000008ff2f7210 */ /* 0x080fe400017fe4ff */
[----:B------:R-:W-:Y:S02]  /*51d0*/  ISETP.NE.AND.EX P1, PT, R0, RZ, PT, P1 ;  /* 0x000000ff0000720c */ /* 0x000fe40003f25310 */
[----:B------:R-:W-:Y:S02]  /*51e0*/  SEL R46, R46, R11, P0 ;  /* 0x0000000b2e2e7207 */ /* 0x000fe40000000000 */
[----:B------:R-:W-:-:S02]  /*51f0*/  SEL R47, R47, R8, P0 ;  /* 0x000000082f2f7207 */ /* 0x000fc40000000000 */
[----:B------:R-:W-:Y:S02]  /*5200*/  SEL R46, R46, 0xffffffff, P1 ;  /* 0xffffffff2e2e7807 */ /* 0x000fe40000800000 */
[----:B------:R-:W-:Y:S01]  /*5210*/  SEL R47, R47, 0xffffffff, P1 ;  /* 0xffffffff2f2f7807 */ /* 0x000fe20000800000 */
[----:B------:R-:W-:Y:S06]  /*5220*/  RET.REL.NODEC R6 `(_ZN18transformer_engine6detail38cast_transpose_fused_kernel_notalignedILb0ELb1ELb0EfNS_16CTDBiasDActParamIff13__nv_fp8_e4m3fEELi1ELi4ENS_5EmptyEXadL_ZNS_5dsiluIffEET_T0_RKS5_EEEEvT3_mmm) ;  /* 0xffffffac06747950 */ /* 0x000fec0003c3ffff */
        .weak           $__internal_471_$__cuda_sm20_rcp_rn_f32_slowpath
        .type           $__internal_471_$__cuda_sm20_rcp_rn_f32_slowpath,@function
        .size           $__internal_471_$__cuda_sm20_rcp_rn_f32_slowpath,(.L_x_34956 - $__internal_471_$__cuda_sm20_rcp_rn_f32_slowpath)
$__internal_471_$__cuda_sm20_rcp_rn_f32_slowpath:
        /* <DEDUP_REMOVED lines=15> */
.L_x_18057:
        /* <DEDUP_REMOVED lines=33> */
.L_x_18059:
[----:B------:R0:W1:Y:S02]  /*5530*/  MUFU.RCP R47, R0 ;  /* 0x00000000002f7308 */ /* 0x0000640000001000 */
.L_x_18058:
[----:B------:R-:W-:Y:S05]  /*5540*/  BSYNC B0 ;  /* 0x0000000000007941 */ /* 0x000fea0003800000 */
.L_x_18056:
[----:B------:R-:W-:Y:S01]  /*5550*/  MOV R48, R46 ;  /* 0x0000002e00307202 */ /* 0x000fe20000000f00 */
[----:B------:R-:W-:-:S04]  /*5560*/  IMAD.MOV.U32 R49, RZ, RZ, 0x0 ;  /* 0x00000000ff317424 */ /* 0x000fc800078e00ff */
[----:B01----:R-:W-:Y:S05]  /*5570*/  RET.REL.NODEC R48 `(_ZN18transformer_engine6detail38cast_transpose_fused_kernel_notalignedILb0ELb1ELb0EfNS_16CTDBiasDActParamIff13__nv_fp8_e4m3fEELi1ELi4ENS_5EmptyEXadL_ZNS_5dsiluIffEET_T0_RKS5_EEEEvT3_mmm) ;  /* 0xffffffa830a07950 */ /* 0x003fea0003c3ffff */
.L_x_18060:
        /* <DEDUP_REMOVED lines=16> */
.L_x_34956:


//--------------------- .text._ZN18transformer_engine6detail38cast_transpose_fused_kernel_notalignedILb0ELb1ELb0EfNS_16CTDBiasDActParamIff13__nv_fp8_e5m2fEELi1ELi4ENS_5EmptyEXadL_ZNS_5dsiluIffEET_T0_RKS5_EEEEvT3_mmm --------------------------
	.section	.text._ZN18transformer_engine6detail38cast_transpose_fused_kernel_notalignedILb0ELb1ELb0EfNS_16CTDBiasDActParamIff13__nv_fp8_e5m2fEELi1ELi4ENS_5EmptyEXadL_ZNS_5dsiluIffEET_T0_RKS5_EEEEvT3_mmm,"ax",@progbits
	.align	128
        .global         _ZN18transformer_engine6detail38cast_transpose_fused_kernel_notalignedILb0ELb1ELb0EfNS_16CTDBiasDActParamIff13__nv_fp8_e5m2fEELi1ELi4ENS_5EmptyEXadL_ZNS_5dsiluIffEET_T0_RKS5_EEEEvT3_mmm
        .type           _ZN18transformer_engine6detail38cast_transpose_fused_kernel_notalignedILb0ELb1ELb0EfNS_16CTDBiasDActParamIff13__nv_fp8_e5m2fEELi1ELi4ENS_5EmptyEXadL_ZNS_5dsiluIffEET_T0_RKS5_EEEEvT3_mmm,@function
        .size           _ZN18transformer_engine6detail38cast_transpose_fused_kernel_notalignedILb0ELb1ELb0EfNS_16CTDBiasDActParamIff13__nv_fp8_e5m2fEELi1ELi4ENS_5EmptyEXadL_ZNS_5dsiluIffEET_T0_RKS5_EEEEvT3_mmm,(.L_x_34958 - _ZN18transformer_engine6detail38cast_transpose_fused_kernel_notalignedILb0ELb1ELb0EfNS_16CTDBiasDActParamIff13__nv_fp8_e5m2fEELi1ELi4ENS_5EmptyEXadL_ZNS_5dsiluIffEET_T0_RKS5_EEEEvT3_mmm)
        .other          _ZN18transformer_engine6detail38cast_transpose_fused_kernel_notalignedILb0ELb1ELb0EfNS_16CTDBiasDActParamIff13__nv_fp8_e5m2fEELi1ELi4ENS_5EmptyEXadL_ZNS_5dsiluIffEET_T0_RKS5_EEEEvT3_mmm,@"STO_CUDA_ENTRY STV_DEFAULT"
_ZN18transformer_engine6detail38cast_transpose_fused_kernel_notalignedILb0ELb1ELb0EfNS_16CTDBiasDActParamIff13__nv_fp8_e5m2fEELi1ELi4ENS_5EmptyEXadL_ZNS_5dsiluIffEET_T0_RKS5_EEEEvT3_mmm:
.text._ZN18transformer_engine6detail38cast_transpose_fused_kernel_notalignedILb0ELb1ELb0EfNS_16CTDBiasDActParamIff13__nv_fp8_e5m2fEELi1ELi4ENS_5EmptyEXadL_ZNS_5dsiluIffEET_T0_RKS5_EEEEvT3_mmm:
        /* <DEDUP_REMOVED lines=19> */
[----:B------:R-:W-:Y:S05]  /*0130*/  CALL.REL.NOINC `($__internal_472_$__cuda_sm20_div_u64) ;  /* 0x0000004c002c7944 */ /* 0x000fea0003c00000 */
        /* <DEDUP_REMOVED lines=9> */
.L_x_18061:
        /* <DEDUP_REMOVED lines=22> */
.L_x_18062:
        /* <DEDUP_REMOVED lines=196> */
[----:B-----5:R-:W-:Y:S05]  /*0f70*/  CALL.REL.NOINC `($__internal_473_$__cuda_sm20_rcp_rn_f32_slowpath) ;  /* 0x0000004000ac7944 */ /* 0x020fea0003c00000 */
[----:B------:R-:W-:Y:S05]  /*0f80*/  BRA `(.L_x_18065) ;  /* 0x0000000000107947 */ /* 0x000fea0003800000 */
.L_x_18064:
[----:B------:R-:W0:Y:S02]  /*0f90*/  MUFU.RCP R47, R18 ;  /* 0x00000012002f7308 */ /* 0x000e240000001000 */
[----:B0-----:R-:W-:-:S04]  /*0fa0*/  FFMA R0, R18, R47, -1 ;  /* 0xbf80000012007423 */ /* 0x001fc8000000002f */
[----:B------:R-:W-:-:S04]  /*0fb0*/  FADD.FTZ R0, -R0, -RZ ;  /* 0x800000ff00007221 */ /* 0x000fc80000010100 */
[----:B------:R-:W-:-:S07]  /*0fc0*/  FFMA R47, R47, R0, R47 ;  /* 0x000000002f2f7223 */ /* 0x000fce000000002f */
.L_x_18065:
[----:B------:R-:W-:Y:S05]  /*0fd0*/  BSYNC B1 ;  /* 0x0000000000017941 */ /* 0x000fea0003800000 */
.L_x_18063:
        /* <DEDUP_REMOVED lines=21> */
[----:B------:R-:W-:Y:S05]  /*1130*/  CALL.REL.NOINC `($__internal_473_$__cuda_sm20_rcp_rn_f32_slowpath) ;  /* 0x00000040003c7944 */ /* 0x000fea0003c00000 */
[----:B------:R-:W-:Y:S05]  /*1140*/  BRA `(.L_x_18068) ;  /* 0x0000000000107947 */ /* 0x000fea0003800000 */
.L_x_18067:
[----:B------:R-:W0:Y:S02]  /*1150*/  MUFU.RCP R47, R34 ;  /* 0x00000022002f7308 */ /* 0x000e240000001000 */
[----:B0-----:R-:W-:-:S04]  /*1160*/  FFMA R0, R34, R47, -1 ;  /* 0xbf80000022007423 */ /* 0x001fc8000000002f */
[----:B------:R-:W-:-:S04]  /*1170*/  FADD.FTZ R0, -R0, -RZ ;  /* 0x800000ff00007221 */ /* 0x000fc80000010100 */
[----:B------:R-:W-:-:S07]  /*1180*/  FFMA R47, R47, R0, R47 ;  /* 0x000000002f2f7223 */ /* 0x000fce000000002f */
.L_x_18068:
[----:B------:R-:W-:Y:S05]  /*1190*/  BSYNC B1 ;  /* 0x0000000000017941 */ /* 0x000fea0003800000 */
.L_x_18066:
        /* <DEDUP_REMOVED lines=23> */
.L_x_18070:
[----:B------:R-:W0:Y:S02]  /*1310*/  MUFU.RCP R47, R18 ;  /* 0x00000012002f7308 */ /* 0x000e240000001000 */
[----:B0-----:R-:W-:-:S04]  /*1320*/  FFMA R0, R18, R47, -1 ;  /* 0xbf80000012007423 */ /* 0x001fc8000000002f */
[----:B------:R-:W-:-:S04]  /*1330*/  FADD.FTZ R0, -R0, -RZ ;  /* 0x800000ff00007221 */ /* 0x000fc80000010100 */
[----:B------:R-:W-:-:S07]  /*1340*/  FFMA R47, R47, R0, R47 ;  /* 0x000000002f2f7223 */ /* 0x000fce000000002f */
.L_x_18071:
[----:B------:R-:W-:Y:S05]  /*1350*/  BSYNC B1 ;  /* 0x0000000000017941 */ /* 0x000fea0003800000 */
.L_x_18069:
        /* <DEDUP_REMOVED lines=21> */
[----:B------:R-:W-:Y:S05]  /*14b0*/  CALL.REL.NOINC `($__internal_473_$__cuda_sm20_rcp_rn_f32_slowpath) ;  /* 0x0000003c005c7944 */ /* 0x000fea0003c00000 */
[----:B------:R-:W-:Y:S05]  /*14c0*/  BRA `(.L_x_18074) ;  /* 0x0000000000107947 */ /* 0x000fea0003800000 */
.L_x_18073:
[----:B------:R-:W0:Y:S02]  /*14d0*/  MUFU.RCP R47, R12 ;  /* 0x0000000c002f7308 */ /* 0x000e240000001000 */
[----:B0-----:R-:W-:-:S04]  /*14e0*/  FFMA R0, R12, R47, -1 ;  /* 0xbf8000000c007423 */ /* 0x001fc8000000002f */
[----:B------:R-:W-:-:S04]  /*14f0*/  FADD.FTZ R0, -R0, -RZ ;  /* 0x800000ff00007221 */ /* 0x000fc80000010100 */
[----:B------:R-:W-:-:S07]  /*1500*/  FFMA R47, R47, R0, R47 ;  /* 0x000000002f2f7223 */ /* 0x000fce000000002f */
.L_x_18074:
[----:B------:R-:W-:Y:S05]  /*1510*/  BSYNC B1 ;  /* 0x0000000000017941 */ /* 0x000fea0003800000 */
.L_x_18072:
        /* <DEDUP_REMOVED lines=13> */
[----:B------:R-:W-:Y:S02]  /*15f0*/  F2FP.SATFINITE.E5M2.F32.PACK_AB_MERGE_C R48, RZ, R48, RZ ;  /* 0x00000030ff30723e */ /* 0x000fe400048060ff */
[----:B------:R-:W-:Y:S02]  /*1600*/  LOP3.LUT R0, R18, 0x1f, RZ, 0xc0, !PT ;  /* 0x0000001f12007812 */ /* 0x000fe400078ec0ff */
[----:B------:R-:W-:Y:S02]  /*1610*/  IADD3.X R12, R29, UR5, RZ, P1, !PT ;  /* 0x000000051d0c7c10 */ /* 0x000fe40008ffe4ff */
[----:B------:R-:W-:Y:S01]  /*1620*/  ISETP.GE.U32.OR P0, PT, R0, R5, P0 ;  /* 0x000000050000720c */ /* 0x000fe20000706470 */
[----:B------:R-:W-:Y:S01]  /*1630*/  FADD R0, -R47, 1 ;  /* 0x3f8000002f007421 */ /* 0x000fe20000000100 */
[----:B------:R-:W-:-:S03]  /*1640*/  ISETP.GE.U32.AND P1, PT, R27, R4, PT ;  /* 0x000000041b00720c */ /* 0x000fc60003f26070 */
[----:B------:R-:W-:-:S04]  /*1650*/  FMUL R0, R0, R47 ;  /* 0x0000002f00007220 */ /* 0x000fc80000400000 */
[----:B------:R-:W-:Y:S01]  /*1660*/  FFMA R27, R0, R14, R47 ;  /* 0x0000000e001b7223 */ /* 0x000fe2000000002f */
[----:B------:R-:W-:Y:S02]  /*1670*/  F2FP.SATFINITE.E5M2.F32.PACK_AB_MERGE_C R0, RZ, R36, RZ ;  /* 0x00000024ff00723e */ /* 0x000fe400048060ff */
        /* <DEDUP_REMOVED lines=20> */
[----:B------:R-:W-:-:S03]  /*17c0*/  F2FP.SATFINITE.E5M2.F32.PACK_AB_MERGE_C R46, RZ, R36, RZ ;  /* 0x00000024ff2e723e */ /* 0x000fc600048060ff */
[----:B------:R-:W-:Y:S01]  /*17d0*/  FMUL R45, R47, R6 ;  /* 0x000000062f2d7220 */ /* 0x000fe20000400000 */
[----:B------:R-:W-:Y:S01]  /*17e0*/  @!P0 IMAD.X R43, R43, 0x1, R12, P5 ;  /* 0x000000012b2b8824 */ /* 0x000fe200028e060c */
[----:B------:R-:W0:Y:S01]  /*17f0*/  @P1 LDC.64 R36, c[0x0][0x210] ;  /* 0x00008400ff241b82 */ /* 0x000e220000000a00 */
[----:B------:R-:W-:Y:S01]  /*1800*/  IMAD R17, R17, R35, R27 ;  /* 0x0000002311117224 */ /* 0x000fe200078e021b */
[----:B------:R-:W-:Y:S01]  /*1810*/  IADD3 R50, P2, P3, R14, R26, R28 ;  /* 0x0000001a0e327210 */ /* 0x000fe20007b5e01c */
[----:B------:R-:W-:Y:S01]  /*1820*/  @!P0 STG.E.U8 desc[UR6][R54.64], R46 ;  /* 0x0000002e36008986 */ /* 0x000fe2000c101106 */
[----:B------:R-:W-:Y:S02]  /*1830*/  F2FP.SATFINITE.E5M2.F32.PACK_AB_MERGE_C R45, RZ, R45, RZ ;  /* 0x0000002dff2d723e */ /* 0x000fe400048060ff */
        /* <DEDUP_REMOVED lines=94> */
[----:B-----5:R-:W-:Y:S05]  /*1e20*/  CALL.REL.NOINC `($__internal_473_$__cuda_sm20_rcp_rn_f32_slowpath) ;  /* 0x0000003400007944 */ /* 0x020fea0003c00000 */
[----:B------:R-:W-:Y:S05]  /*1e30*/  BRA `(.L_x_18077) ;  /* 0x0000000000107947 */ /* 0x000fea0003800000 */
.L_x_18076:
[----:B------:R-:W0:Y:S02]  /*1e40*/  MUFU.RCP R0, R35 ;  /* 0x0000002300007308 */ /* 0x000e240000001000 */
[----:B0-----:R-:W-:-:S04]  /*1e50*/  FFMA R39, R35, R0, -1 ;  /* 0xbf80000023277423 */ /* 0x001fc80000000000 */
[----:B------:R-:W-:-:S04]  /*1e60*/  FADD.FTZ R39, -R39, -RZ ;  /* 0x800000ff27277221 */ /* 0x000fc80000010100 */
[----:B------:R-:W-:-:S07]  /*1e70*/  FFMA R47, R0, R39, R0 ;  /* 0x00000027002f7223 */ /* 0x000fce0000000000 */
.L_x_18077:
[----:B------:R-:W-:Y:S05]  /*1e80*/  BSYNC B1 ;  /* 0x0000000000017941 */ /* 0x000fea0003800000 */
.L_x_18075:
        /* <DEDUP_REMOVED lines=21> */
[----:B-----5:R-:W-:Y:S05]  /*1fe0*/  CALL.REL.NOINC `($__internal_473_$__cuda_sm20_rcp_rn_f32_slowpath) ;  /* 0x0000003000907944 */ /* 0x020fea0003c00000 */
[----:B------:R-:W-:Y:S05]  /*1ff0*/  BRA `(.L_x_18080) ;  /* 0x0000000000107947 */ /* 0x000fea0003800000 */
.L_x_18079:
[----:B------:R-:W0:Y:S02]  /*2000*/  MUFU.RCP R47, R48 ;  /* 0x00000030002f7308 */ /* 0x000e240000001000 */
[----:B0-----:R-:W-:-:S04]  /*2010*/  FFMA R0, R48, R47, -1 ;  /* 0xbf80000030007423 */ /* 0x001fc8000000002f */
[----:B------:R-:W-:-:S04]  /*2020*/  FADD.FTZ R0, -R0, -RZ ;  /* 0x800000ff00007221 */ /* 0x000fc80000010100 */
[----:B------:R-:W-:-:S07]  /*2030*/  FFMA R47, R47, R0, R47 ;  /* 0x000000002f2f7223 */ /* 0x000fce000000002f */
.L_x_18080:
[----:B------:R-:W-:Y:S05]  /*2040*/  BSYNC B1 ;  /* 0x0000000000017941 */ /* 0x000fea0003800000 */
.L_x_18078:
        /* <DEDUP_REMOVED lines=21> */
[----:B-----5:R-:W-:Y:S05]  /*21a0*/  CALL.REL.NOINC `($__internal_473_$__cuda_sm20_rcp_rn_f32_slowpath) ;  /* 0x0000003000207944 */ /* 0x020fea0003c00000 */
[----:B------:R-:W-:Y:S05]  /*21b0*/  BRA `(.L_x_18083) ;  /* 0x0000000000107947 */ /* 0x000fea0003800000 */
.L_x_18082:
[----:B------:R-:W0:Y:S02]  /*21c0*/  MUFU.RCP R47, R48 ;  /* 0x00000030002f7308 */ /* 0x000e240000001000 */
[----:B0-----:R-:W-:-:S04]  /*21d0*/  FFMA R0, R48, R47, -1 ;  /* 0xbf80000030007423 */ /* 0x001fc8000000002f */
[----:B------:R-:W-:-:S04]  /*21e0*/  FADD.FTZ R0, -R0, -RZ ;  /* 0x800000ff00007221 */ /* 0x000fc80000010100 */
[----:B------:R-:W-:-:S07]  /*21f0*/  FFMA R47, R47, R0, R47 ;  /* 0x000000002f2f7223 */ /* 0x000fce000000002f */
.L_x_18083:
[----:B------:R-:W-:Y:S05]  /*2200*/  BSYNC B1 ;  /* 0x0000000000017941 */ /* 0x000fea0003800000 */
.L_x_18081:
        /* <DEDUP_REMOVED lines=23> */
.L_x_18085:
[----:B------:R-:W0:Y:S02]  /*2380*/  MUFU.RCP R47, R46 ;  /* 0x0000002e002f7308 */ /* 0x000e240000001000 */
[----:B0-----:R-:W-:-:S04]  /*2390*/  FFMA R0, R46, R47, -1 ;  /* 0xbf8000002e007423 */ /* 0x001fc8000000002f */
[----:B------:R-:W-:-:S04]  /*23a0*/  FADD.FTZ R0, -R0, -RZ ;  /* 0x800000ff00007221 */ /* 0x000fc80000010100 */
[----:B------:R-:W-:-:S07]  /*23b0*/  FFMA R47, R47, R0, R47 ;  /* 0x000000002f2f7223 */ /* 0x000fce000000002f */
.L_x_18086:
[----:B------:R-:W-:Y:S05]  /*23c0*/  BSYNC B1 ;  /* 0x0000000000017941 */ /* 0x000fea0003800000 */
.L_x_18084:
[----:B------:R-:W0:Y:S01]  /*23d0*/  LDC.64 R20, c[0x0][0x258] ;  /* 0x00009600ff147b82 */ /* 0x000e220000000a00 */
[----:B------:R-:W-:Y:S01]  /*23e0*/  LOP3.LUT R23, R10, 0x1, RZ, 0xfc, !PT ;  /* 0x000000010a177812 */ /* 0x000fe200078efcff */
[----:B------:R-:W-:Y:S01]  /*23f0*/  FADD R0, -R47, 1 ;  /* 0x3f8000002f007421 */ /* 0x000fe20000000100 */
[-C--:B------:R-:W-:Y:S01]  /*2400*/  FMUL R45, R24, R6.reuse ;  /* 0x00000006182d7220 */ /* 0x080fe20000400000 */
[----:B------:R-:W-:Y:S01]  /*2410*/  FMUL R39, R19, R6 ;  /* 0x0000000613277220 */ /* 0x000fe20000400000 */
[----:B------:R-:W-:Y:S01]  /*2420*/  ISETP.GE.U32.AND P0, PT, R23, R4, PT ;  /* 0x000000041700720c */ /* 0x000fe20003f06070 */
[----:B------:R-:W-:Y:S02]  /*2430*/  FMUL R0, R0, R47 ;  /* 0x0000002f00007220 */ /* 0x000fe40000400000 */
[----:B------:R-:W-:Y:S02]  /*2440*/  F2FP.SATFINITE.E5M2.F32.PACK_AB_MERGE_C R45, RZ, R45, RZ ;  /* 0x0000002dff2d723e */ /* 0x000fe400048060ff */
[----:B------:R-:W-:Y:S01]  /*2450*/  ISETP.GE.U32.OR P0, PT, R38, R5, P0 ;  /* 0x000000052600720c */ /* 0x000fe20000706470 */
[----:B------:R-:W-:Y:S01]  /*2460*/  FFMA R27, R0, R15, R47 ;  /* 0x0000000f001b7223 */ /* 0x000fe2000000002f */
[----:B------:R-:W-:Y:S01]  /*2470*/  IADD3 R38, R18, 0x1d, RZ ;  /* 0x0000001d12267810 */ /* 0x000fe20007ffe0ff */
[----:B------:R-:W-:Y:S01]  /*2480*/  FMUL R0, R35, R6 ;  /* 0x0000000623007220 */ /* 0x000fe20000400000 */
[----:B------:R-:W-:-:S02]  /*2490*/  LOP3.LUT R15, R10, 0x3, RZ, 0xfc, !PT ;  /* 0x000000030a0f7812 */ /* 0x000fc400078efcff */
[----:B------:R-:W-:Y:S02]  /*24a0*/  LOP3.LUT R38, R38, 0x1f, RZ, 0xc0, !PT ;  /* 0x0000001f26267812 */ /* 0x000fe400078ec0ff */
[----:B------:R-:W-:-:S05]  /*24b0*/  F2FP.SATFINITE.E5M2.F32.PACK_AB_MERGE_C R0, RZ, R0, RZ ;  /* 0x00000000ff00723e */ /* 0x000fca00048060ff */
        /* <DEDUP_REMOVED lines=14> */
[----:B0-----:R-:W-:Y:S01]  /*25a0*/  F2FP.SATFINITE.E5M2.F32.PACK_AB_MERGE_C R46, RZ, R39, RZ ;  /* 0x00000027ff2e723e */ /* 0x001fe200048060ff */
        /* <DEDUP_REMOVED lines=12> */
[----:B------:R-:W-:Y:S02]  /*2670*/  F2FP.SATFINITE.E5M2.F32.PACK_AB_MERGE_C R48, RZ, R48, RZ ;  /* 0x00000030ff30723e */ /* 0x000fe400048060ff */
        /* <DEDUP_REMOVED lines=89> */
[----:B------:R-:W-:Y:S05]  /*2c10*/  CALL.REL.NOINC `($__internal_473_$__cuda_sm20_rcp_rn_f32_slowpath) ;  /* 0x0000002400847944 */ /* 0x000fea0003c00000 */
[----:B------:R-:W-:Y:S05]  /*2c20*/  BRA `(.L_x_18089) ;  /* 0x0000000000107947 */ /* 0x000fea0003800000 */
.L_x_18088:
[----:B------:R-:W0:Y:S02]  /*2c30*/  MUFU.RCP R0, R49 ;  /* 0x0000003100007308 */ /* 0x000e240000001000 */
[----:B0-----:R-:W-:-:S04]  /*2c40*/  FFMA R18, R49, R0, -1 ;  /* 0xbf80000031127423 */ /* 0x001fc80000000000 */
[----:B------:R-:W-:-:S04]  /*2c50*/  FADD.FTZ R47, -R18, -RZ ;  /* 0x800000ff122f7221 */ /* 0x000fc80000010100 */
[----:B------:R-:W-:-:S07]  /*2c60*/  FFMA R47, R0, R47, R0 ;  /* 0x0000002f002f7223 */ /* 0x000fce0000000000 */
.L_x_18089:
[----:B------:R-:W-:Y:S05]  /*2c70*/  BSYNC B1 ;  /* 0x0000000000017941 */ /* 0x000fea0003800000 */
.L_x_18087:
        /* <DEDUP_REMOVED lines=23> */
.L_x_18091:
[----:B------:R-:W0:Y:S02]  /*2df0*/  MUFU.RCP R47, R46 ;  /* 0x0000002e002f7308 */ /* 0x000e240000001000 */
[----:B0-----:R-:W-:-:S04]  /*2e00*/  FFMA R0, R46, R47, -1 ;  /* 0xbf8000002e007423 */ /* 0x001fc8000000002f */
[----:B------:R-:W-:-:S04]  /*2e10*/  FADD.FTZ R0, -R0, -RZ ;  /* 0x800000ff00007221 */ /* 0x000fc80000010100 */
[----:B------:R-:W-:-:S07]  /*2e20*/  FFMA R47, R47, R0, R47 ;  /* 0x000000002f2f7223 */ /* 0x000fce000000002f */
.L_x_18092:
[----:B------:R-:W-:Y:S05]  /*2e30*/  BSYNC B1 ;  /* 0x0000000000017941 */ /* 0x000fea0003800000 */
.L_x_18090:
        /* <DEDUP_REMOVED lines=23> */
.L_x_18094:
[----:B------:R-:W0:Y:S02]  /*2fb0*/  MUFU.RCP R47, R42 ;  /* 0x0000002a002f7308 */ /* 0x000e240000001000 */
[----:B0-----:R-:W-:-:S04]  /*2fc0*/  FFMA R0, R42, R47, -1 ;  /* 0xbf8000002a007423 */ /* 0x001fc8000000002f */
[----:B------:R-:W-:-:S04]  /*2fd0*/  FADD.FTZ R0, -R0, -RZ ;  /* 0x800000ff00007221 */ /* 0x000fc80000010100 */
[----:B------:R-:W-:-:S07]  /*2fe0*/  FFMA R47, R47, R0, R47 ;  /* 0x000000002f2f7223 */ /* 0x000fce000000002f */
.L_x_18095:
[----:B------:R-:W-:Y:S05]  /*2ff0*/  BSYNC B1 ;  /* 0x0000000000017941 */ /* 0x000fea0003800000 */
.L_x_18093:
        /* <DEDUP_REMOVED lines=23> */
.L_x_18097:
[----:B------:R-:W0:Y:S02]  /*3170*/  MUFU.RCP R47, R36 ;  /* 0x00000024002f7308 */ /* 0x000e240000001000 */
[----:B0-----:R-:W-:-:S04]  /*3180*/  FFMA R0, R36, R47, -1 ;  /* 0xbf80000024007423 */ /* 0x001fc8000000002f */
[----:B------:R-:W-:-:S04]  /*3190*/  FADD.FTZ R0, -R0, -RZ ;  /* 0x800000ff00007221 */ /* 0x000fc80000010100 */
[----:B------:R-:W-:-:S07]  /*31a0*/  FFMA R47, R47, R0, R47 ;  /* 0x000000002f2f7223 */ /* 0x000fce000000002f */
.L_x_18098:
[----:B------:R-:W-:Y:S05]  /*31b0*/  BSYNC B1 ;  /* 0x0000000000017941 */ /* 0x000fea0003800000 */
.L_x_18096:
        /* <DEDUP_REMOVED lines=16> */
[----:B------:R-:W-:Y:S02]  /*32c0*/  F2FP.SATFINITE.E5M2.F32.PACK_AB_MERGE_C R47, RZ, R40, RZ ;  /* 0x00000028ff2f723e */ /* 0x000fe400048060ff */
[----:B------:R-:W-:Y:S01]  /*32d0*/  FFMA R36, -R28, 1.925963033500011079e-08, R19 ;  /* 0x32a570601c247823 */ /* 0x000fe20000000113 */
[----:B------:R-:W-:Y:S01]  /*32e0*/  LOP3.LUT R19, R10, 0x2, RZ, 0xfc, !PT ;  /* 0x000000020a137812 */ /* 0x000fe200078efcff */
[----:B------:R-:W-:Y:S01]  /*32f0*/  FMUL R49, R17, R34 ;  /* 0x0000002211317220 */ /* 0x000fe20000400000 */
[----:B------:R-:W-:Y:S02]  /*3300*/  F2FP.SATFINITE.E5M2.F32.PACK_AB_MERGE_C R43, RZ, R43, RZ ;  /* 0x0000002bff2b723e */ /* 0x000fe400048060ff */
[----:B------:R-:W-:Y:S01]  /*3310*/  ISETP.GE.U32.AND P0, PT, R19, R4, PT ;  /* 0x000000041300720c */ /* 0x000fe20003f06070 */
[----:B------:R-:W0:Y:S01]  /*3320*/  MUFU.EX2 R36, R36 ;  /* 0x0000002400247308 */ /* 0x000e220000000800 */
[----:B------:R-:W1:Y:S01]  /*3330*/  LDC.64 R18, c[0x0][0x258] ;  /* 0x00009600ff127b82 */ /* 0x000e620000000a00 */
[-C--:B------:R-:W-:Y:S01]  /*3340*/  FMUL R37, R49, R6.reuse ;  /* 0x0000000631257220 */ /* 0x080fe20000400000 */
[----:B------:R-:W-:Y:S01]  /*3350*/  ISETP.GE.U32.OR P0, PT, R24, R5, P0 ;  /* 0x000000051800720c */ /* 0x000fe20000706470 */
[----:B------:R-:W-:-:S03]  /*3360*/  FMUL R24, R33, R6 ;  /* 0x0000000621187220 */ /* 0x000fc60000400000 */
[----:B------:R-:W-:Y:S02]  /*3370*/  F2FP.SATFINITE.E5M2.F32.PACK_AB_MERGE_C R37, RZ, R37, RZ ;  /* 0x00000025ff25723e */ /* 0x000fe400048060ff */
[----:B------:R-:W-:Y:S02]  /*3380*/  F2FP.SATFINITE.E5M2.F32.PACK_AB_MERGE_C R33, RZ, R24, RZ ;  /* 0x00000018ff21723e */ /* 0x000fe400048060ff */
        /* <DEDUP_REMOVED lines=29> */
.L_x_18100:
[----:B------:R-:W-:Y:S05]  /*3560*/  BSYNC B0 ;  /* 0x0000000000007941 */ /* 0x000fea0003800000 */
.L_x_18099:
        /* <DEDUP_REMOVED lines=12> */
.L_x_18102:
[----:B------:R-:W-:Y:S05]  /*3630*/  BSYNC B0 ;  /* 0x0000000000007941 */ /* 0x000fea0003800000 */
.L_x_18101:
        /* <DEDUP_REMOVED lines=12> */
.L_x_18104:
[----:B------:R-:W-:Y:S05]  /*3700*/  BSYNC B0 ;  /* 0x0000000000007941 */ /* 0x000fea0003800000 */
.L_x_18103:
[----:B------:R-:W-:Y:S01]  /*3710*/  BSSY B1, `(.L_x_18105) ;  /* 0x000000b000017945 */ /* 0x000fe20003800000 */
[----:B------:R-:W-:Y:S01]  /*3720*/  LOP3.LUT R8, R24, R45, RZ, 0xfc, !PT ;  /* 0x0000002d18087212 */ /* 0x000fe200078efcff */
[----:B-1----:R-:W-:Y:S02]  /*3730*/  IMAD.X R33, RZ, RZ, R36, P2 ;  /* 0x000000ffff217224 */ /* 0x002fe400010e0624 */
[----:B------:R-:W-:Y:S05]  /*3740*/  @P1 BRA `(.L_x_18106) ;  /* 0x00000000000c1947 */ /* 0x000fea0003800000 */
[----:B------:R-:W-:-:S07]  /*3750*/  MOV R46, 0x3770 ;  /* 0x00003770002e7802 */ /* 0x000fce0000000f00 */
[----:B0-23--:R-:W-:Y:S05]  /*3760*/  CALL.REL.NOINC `($__internal_473_$__cuda_sm20_rcp_rn_f32_slowpath) ;  /* 0x0000001800b07944 */ /* 0x00dfea0003c00000 */
[----:B------:R-:W-:Y:S05]  /*3770*/  BRA `(.L_x_18107) ;  /* 0x0000000000107947 */ /* 0x000fea0003800000 */
.L_x_18106:
[----:B0-----:R-:W2:Y:S02]  /*3780*/  MUFU.RCP R47, R0 ;  /* 0x00000000002f7308 */ /* 0x001ea40000001000 */
[----:B--23--:R-:W-:-:S04]  /*3790*/  FFMA R18, R0, R47, -1 ;  /* 0xbf80000000127423 */ /* 0x00cfc8000000002f */
[----:B------:R-:W-:-:S04]  /*37a0*/  FADD.FTZ R18, -R18, -RZ ;  /* 0x800000ff12127221 */ /* 0x000fc80000010100 */
[----:B------:R-:W-:-:S07]  /*37b0*/  FFMA R47, R47, R18, R47 ;  /* 0x000000122f2f7223 */ /* 0x000fce000000002f */
.L_x_18107:
[----:B------:R-:W-:Y:S05]  /*37c0*/  BSYNC B1 ;  /* 0x0000000000017941 */ /* 0x000fea0003800000 */
.L_x_18105:
        /* <DEDUP_REMOVED lines=23> */
.L_x_18109:
[----:B------:R-:W0:Y:S02]  /*3940*/  MUFU.RCP R47, R24 ;  /* 0x00000018002f7308 */ /* 0x000e240000001000 */
[----:B0-----:R-:W-:-:S04]  /*3950*/  FFMA R0, R24, R47, -1 ;  /* 0xbf80000018007423 */ /* 0x001fc8000000002f */
[----:B------:R-:W-:-:S04]  /*3960*/  FADD.FTZ R0, -R0, -RZ ;  /* 0x800000ff00007221 */ /* 0x000fc80000010100 */
[----:B------:R-:W-:-:S07]  /*3970*/  FFMA R47, R47, R0, R47 ;  /* 0x000000002f2f7223 */ /* 0x000fce000000002f */
.L_x_18110:
[----:B------:R-:W-:Y:S05]  /*3980*/  BSYNC B1 ;  /* 0x0000000000017941 */ /* 0x000fea0003800000 */
.L_x_18108:
        /* <DEDUP_REMOVED lines=21> */
[----:B------:R-:W-:Y:S05]  /*3ae0*/  CALL.REL.NOINC `($__internal_473_$__cuda_sm20_rcp_rn_f32_slowpath) ;  /* 0x0000001400d07944 */ /* 0x000fea0003c00000 */
[----:B------:R-:W-:Y:S05]  /*3af0*/  BRA `(.L_x_18113) ;  /* 0x0000000000107947 */ /* 0x000fea0003800000 */
.L_x_18112:
[----:B------:R-:W0:Y:S02]  /*3b00*/  MUFU.RCP R47, R24 ;  /* 0x00000018002f7308 */ /* 0x000e240000001000 */
[----:B0-----:R-:W-:-:S04]  /*3b10*/  FFMA R0, R24, R47, -1 ;  /* 0xbf80000018007423 */ /* 0x001fc8000000002f */
[----:B------:R-:W-:-:S04]  /*3b20*/  FADD.FTZ R0, -R0, -RZ ;  /* 0x800000ff00007221 */ /* 0x000fc80000010100 */
[----:B------:R-:W-:-:S07]  /*3b30*/  FFMA R47, R47, R0, R47 ;  /* 0x000000002f2f7223 */ /* 0x000fce000000002f */
.L_x_18113:
[----:B------:R-:W-:Y:S05]  /*3b40*/  BSYNC B1 ;  /* 0x0000000000017941 */ /* 0x000fea0003800000 */
.L_x_18111:
        /* <DEDUP_REMOVED lines=23> */
.L_x_18115:
[----:B------:R-:W0:Y:S02]  /*3cc0*/  MUFU.RCP R47, R22 ;  /* 0x00000016002f7308 */ /* 0x000e240000001000 */
[----:B0-----:R-:W-:-:S04]  /*3cd0*/  FFMA R0, R22, R47, -1 ;  /* 0xbf80000016007423 */ /* 0x001fc8000000002f */
[----:B------:R-:W-:-:S04]  /*3ce0*/  FADD.FTZ R0, -R0, -RZ ;  /* 0x800000ff00007221 */ /* 0x000fc80000010100 */
[----:B------:R-:W-:-:S07]  /*3cf0*/  FFMA R47, R47, R0, R47 ;  /* 0x000000002f2f7223 */ /* 0x000fce000000002f */
.L_x_18116:
[----:B------:R-:W-:Y:S05]  /*3d00*/  BSYNC B1 ;  /* 0x0000000000017941 */ /* 0x000fea0003800000 */
.L_x_18114:
[----:B------:R-:W0:Y:S01]  /*3d10*/  S2R R0, SR_TID.X ;  /* 0x0000000000007919 */ /* 0x000e220000002100 */
[-C--:B------:R-:W-:Y:S01]  /*3d20*/  FMUL R45, R26, R6.reuse ;  /* 0x000000061a2d7220 */ /* 0x080fe20000400000 */
[----:B------:R-:W-:Y:S01]  /*3d30*/  FMUL R41, R19, R6 ;  /* 0x0000000613297220 */ /* 0x000fe20000400000 */
[----:B------:R-:W-:Y:S01]  /*3d40*/  ISETP.GE.U32.AND P0, PT, R15, R4, PT ;  /* 0x000000040f00720c */ /* 0x000fe20003f06070 */
[----:B------:R-:W-:Y:S01]  /*3d50*/  FADD R18, -R47, 1 ;  /* 0x3f8000002f127421 */ /* 0x000fe20000000100 */
[----:B------:R-:W1:Y:S01]  /*3d60*/  S2UR UR5, SR_CgaCtaId ;  /* 0x00000000000579c3 */ /* 0x000e620000008800 */
[----:B------:R-:W-:Y:S01]  /*3d70*/  F2FP.SATFINITE.E5M2.F32.PACK_AB_MERGE_C R45, RZ, R45, RZ ;  /* 0x0000002dff2d723e */ /* 0x000fe200048060ff */
[----:B------:R-:W-:Y:S01]  /*3d80*/  UMOV UR4, 0x400 ;  /* 0x0000040000047882 */ /* 0x000fe20000000000 */
[----:B------:R-:W-:Y:S01]  /*3d90*/  F2FP.SATFINITE.E5M2.F32.PACK_AB_MERGE_C R41, RZ, R41, RZ ;  /* 0x00000029ff29723e */ /* 0x000fe200048060ff */
        /* <DEDUP_REMOVED lines=11> */
[----:B------:R-:W-:-:S02]  /*3e50*/  F2FP.SATFINITE.E5M2.F32.PACK_AB_MERGE_C R16, RZ, R16, RZ ;  /* 0x00000010ff10723e */ /* 0x000fc400048060ff */
        /* <DEDUP_REMOVED lines=27> */
[----:B------:R-:W-:Y:S01]  /*4010*/  F2FP.SATFINITE.E5M2.F32.PACK_AB_MERGE_C R49, RZ, R14, RZ ;  /* 0x0000000eff31723e */ /* 0x000fe200048060ff */
        /* <DEDUP_REMOVED lines=54> */
.L_x_18121:
        /* <DEDUP_REMOVED lines=51> */
.L_x_18120:
[----:B------:R-:W-:Y:S05]  /*46b0*/  BSYNC B1 ;  /* 0x0000000000017941 */ /* 0x000fea0003800000 */
.L_x_18119:
[----:B------:R-:W-:Y:S05]  /*46c0*/  @!P0 BRA `(.L_x_18118) ;  /* 0x0000000000548947 */ /* 0x000fea0003800000 */
.L_x_18124:
        /* <DEDUP_REMOVED lines=15> */
.L_x_18123:
[----:B------:R-:W-:Y:S05]  /*47c0*/  BSYNC B1 ;  /* 0x0000000000017941 */ /* 0x000fea0003800000 */
.L_x_18122:
[----:B------:R-:W-:Y:S01]  /*47d0*/  IADD3 R14, P0, R14, UR8, RZ ;  /* 0x000000080e0e7c10 */ /* 0x000fe2000ff1e0ff */
[----:B------:R-:W-:Y:S01]  /*47e0*/  VIADD R13, R13, 0x1f ;  /* 0x0000001f0d0d7836 */ /* 0x000fe20000000000 */
[----:B------:R-:W-:Y:S02]  /*47f0*/  IADD3 R12, R10, R7, RZ ;  /* 0x000000070a0c7210 */ /* 0x000fe40007ffe0ff */
[----:B------:R-:W-:Y:S01]  /*4800*/  IADD3.X R22, R22, UR9, RZ, P0, !PT ;  /* 0x0000000916167c10 */ /* 0x000fe200087fe4ff */
[----:B------:R-:W-:Y:S08]  /*4810*/  @P1 BRA `(.L_x_18124) ;  /* 0xfffffffc00ac1947 */ /* 0x000ff0000383ffff */
.L_x_18118:
[----:B------:R-:W-:Y:S05]  /*4820*/  BSYNC B0 ;  /* 0x0000000000007941 */ /* 0x000fea0003800000 */
.L_x_18117:
        /* <DEDUP_REMOVED lines=42> */
.L_x_18135:
[----:B-1----:R-:W-:-:S07]  /*4ad0*/  FMNMX R7, R4, R7, !PT ;  /* 0x0000000704077209 */ /* 0x002fce0007800000 */
.L_x_18127:
[----:B------:R-:W-:Y:S05]  /*4ae0*/  BSYNC B0 ;  /* 0x0000000000007941 */ /* 0x000fea0003800000 */
.L_x_18126:
[----:B------:R-:W-:Y:S01]  /*4af0*/  ISETP.NE.AND P0, PT, R0, RZ, PT ;  /* 0x000000ff0000720c */ /* 0x000fe20003f05270 */
[----:B------:R-:W-:-:S12]  /*4b00*/  BSSY B0, `(.L_x_18125) ;  /* 0x0000004000007945 */ /* 0x000fd80003800000 */
[----:B------:R-:W-:Y:S05]  /*4b10*/  @P0 BRA `(.L_x_18129) ;  /* 0x0000000000080947 */ /* 0x000fea0003800000 */
[----:B------:R-:W1:Y:S02]  /*4b20*/  LDC.64 R2, c[0x0][0x238] ;  /* 0x00008e00ff027b82 */ /* 0x000e640000000a00 */
[----:B-1----:R1:W-:Y:S02]  /*4b30*/  REDG.E.MAX.S32.STRONG.GPU desc[UR6][R2.64], R7 ;  /* 0x000000070200798e */ /* 0x0023e4000d10e386 */
.L_x_18129:
[----:B------:R-:W-:Y:S05]  /*4b40*/  BSYNC B0 ;  /* 0x0000000000007941 */ /* 0x000fea0003800000 */
.L_x_18125:
        /* <DEDUP_REMOVED lines=12> */
[----:B01----:R-:W-:Y:S05]  /*4c10*/  CALL.REL.NOINC `($__internal_473_$__cuda_sm20_rcp_rn_f32_slowpath) ;  /* 0x0000000400847944 */ /* 0x003fea0003c00000 */
[----:B------:R-:W-:Y:S05]  /*4c20*/  BRA `(.L_x_18131) ;  /* 0x0000000000107947 */ /* 0x000fea0003800000 */
.L_x_18130:
[----:B------:R-:W2:Y:S02]  /*4c30*/  MUFU.RCP R47, R6 ;  /* 0x00000006002f7308 */ /* 0x000ea40000001000 */
[----:B--2---:R-:W-:-:S04]  /*4c40*/  FFMA R0, R47, R6, -1 ;  /* 0xbf8000002f007423 */ /* 0x004fc80000000006 */
[----:B------:R-:W-:-:S04]  /*4c50*/  FADD.FTZ R0, -R0, -RZ ;  /* 0x800000ff00007221 */ /* 0x000fc80000010100 */
[----:B------:R-:W-:-:S07]  /*4c60*/  FFMA R47, R47, R0, R47 ;  /* 0x000000002f2f7223 */ /* 0x000fce000000002f */
.L_x_18131:
[----:B01----:R-:W0:Y:S02]  /*4c70*/  LDC.64 R2, c[0x0][0x240] ;  /* 0x00009000ff027b82 */ /* 0x003e240000000a00 */
[----:B0-----:R-:W-:Y:S01]  /*4c80*/  STG.E desc[UR6][R2.64], R47 ;  /* 0x0000002f02007986 */ /* 0x001fe2000c101906 */
[----:B------:R-:W-:Y:S05]  /*4c90*/  EXIT ;  /* 0x000000000000794d */ /* 0x000fea0003800000 */
.L_x_18128:
[----:B------:R-:W-:Y:S01]  /*4ca0*/  IMAD.MOV.U32 R8, RZ, RZ, 0x4 ;  /* 0x00000004ff087424 */ /* 0x000fe200078e00ff */
[----:B------:R-:W-:Y:S01]  /*4cb0*/  MOV R5, 0xffffffff ;  /* 0xffffffff00057802 */ /* 0x000fe20000000f00 */
[----:B------:R-:W-:-:S07]  /*4cc0*/  IMAD.MOV.U32 R9, RZ, RZ, 0x1f ;  /* 0x0000001fff097424 */ /* 0x000fce00078e00ff */
[----:B01----:R-:W-:Y:S05]  /*4cd0*/  WARPSYNC.COLLECTIVE R5, `(.L_x_18132) ;  /* 0x0000000005087348 */ /* 0x003fea0003c00000 */
[----:B-1----:R1:W2:Y:S02]  /*4ce0*/  SHFL.DOWN P0, R7, R2, R8, R9 ;  /* 0x0800000802077389 */ /* 0x0022a40000000009 */
[----:B012---:R-:W-:Y:S01]  /*4cf0*/  ENDCOLLECTIVE ;  /* 0x000000000000791b */ /* 0x007fe20003800000 */
.L_x_18132:
[----:B------:R-:W-:Y:S01]  /*4d00*/  HFMA2.MMA R8, -RZ, RZ, 0, 1.1920928955078125e-07 ;  /* 0x00000002ff087435 */ /* 0x000fe200000001ff */
[----:B------:R-:W-:-:S05]  /*4d10*/  IMAD.MOV.U32 R3, RZ, RZ, R7 ;  /* 0x000000ffff037224 */ /* 0x000fca00078e0007 */
[----:B------:R-:W-:-:S05]  /*4d20*/  FMNMX R3, R3, R2, !PT ;  /* 0x0000000203037209 */ /* 0x000fca0007800000 */
[----:B------:R-:W-:-:S07]  /*4d30*/  IMAD.MOV.U32 R2, RZ, RZ, R3 ;  /* 0x000000ffff027224 */ /* 0x000fce00078e0003 */
[----:B------:R-:W-:Y:S05]  /*4d40*/  WARPSYNC.COLLECTIVE R5, `(.L_x_18133) ;  /* 0x0000000005087348 */ /* 0x000fea0003c00000 */
[----:B------:R0:W1:Y:S02]  /*4d50*/  SHFL.DOWN P0, R7, R2, R8, R9 ;  /* 0x0800000802077389 */ /* 0x0000640000000009 */
[----:B01----:R-:W-:Y:S01]  /*4d60*/  ENDCOLLECTIVE ;  /* 0x000000000000791b */ /* 0x003fe20003800000 */
.L_x_18133:
[----:B------:R-:W-:Y:S01]  /*4d70*/  MOV R8, 0x1 ;  /* 0x0000000100087802 */ /* 0x000fe20000000f00 */
[----:B------:R-:W-:-:S05]  /*4d80*/  IMAD.MOV.U32 R4, RZ, RZ, R7 ;  /* 0x000000ffff047224 */ /* 0x000fca00078e0007 */
[----:B------:R-:W-:-:S05]  /*4d90*/  FMNMX R4, R3, R4, !PT ;  /* 0x0000000403047209 */ /* 0x000fca0007800000 */
[----:B------:R-:W-:-:S07]  /*4da0*/  IMAD.MOV.U32 R2, RZ, RZ, R4 ;  /* 0x000000ffff027224 */ /* 0x000fce00078e0004 */
[----:B------:R-:W-:Y:S05]  /*4db0*/  WARPSYNC.COLLECTIVE R5, `(.L_x_18134) ;  /* 0x0000000005087348 */ /* 0x000fea0003c00000 */
[----:B------:R0:W1:Y:S02]  /*4dc0*/  SHFL.DOWN P0, R7, R2, R8, R9 ;  /* 0x0800000802077389 */ /* 0x0000640000000009 */
[----:B01----:R-:W-:Y:S01]  /*4dd0*/  ENDCOLLECTIVE ;  /* 0x000000000000791b */ /* 0x003fe20003800000 */
.L_x_18134:
[----:B------:R-:W-:Y:S05]  /*4de0*/  BRA `(.L_x_18135) ;  /* 0xfffffffc00387947 */ /* 0x000fea000383ffff */
        .weak           $__internal_472_$__cuda_sm20_div_u64
        .type           $__internal_472_$__cuda_sm20_div_u64,@function
        .size           $__internal_472_$__cuda_sm20_div_u64,($__internal_473_$__cuda_sm20_rcp_rn_f32_slowpath - $__internal_472_$__cuda_sm20_div_u64)
$__internal_472_$__cuda_sm20_div_u64:
        /* <DEDUP_REMOVED lines=67> */
[----:B------:R-:W-:Y:S06]  /*5220*/  RET.REL.NODEC R6 `(_ZN18transformer_engine6detail38cast_transpose_fused_kernel_notalignedILb0ELb1ELb0EfNS_16CTDBiasDActParamIff13__nv_fp8_e5m2fEELi1ELi4ENS_5EmptyEXadL_ZNS_5dsiluIffEET_T0_RKS5_EEEEvT3_mmm) ;  /* 0xffffffac06747950 */ /* 0x000fec0003c3ffff */
        .weak           $__internal_473_$__cuda_sm20_rcp_rn_f32_slowpath
        .type           $__internal_473_$__cuda_sm20_rcp_rn_f32_slowpath,@function
        .size           $__internal_473_$__cuda_sm20_rcp_rn_f32_slowpath,(.L_x_34958 - $__internal_473_$__cuda_sm20_rcp_rn_f32_slowpath)
$__internal_473_$__cuda_sm20_rcp_rn_f32_slowpath:
        /* <DEDUP_REMOVED lines=15> */
.L_x_18137:
        /* <DEDUP_REMOVED lines=33> */
.L_x_18139:
[----:B------:R0:W1:Y:S02]  /*5530*/  MUFU.RCP R47, R0 ;  /* 0x00000000002f7308 */ /* 0x0000640000001000 */
.L_x_18138:
[----:B------:R-:W-:Y:S05]  /*5540*/  BSYNC B0 ;  /* 0x0000000000007941 */ /* 0x000fea0003800000 */
.L_x_18136:
[----:B------:R-:W-:Y:S01]  /*5550*/  MOV R48, R46 ;  /* 0x0000002e00307202 */ /* 0x000fe20000000f00 */
[----:B------:R-:W-:-:S04]  /*5560*/  IMAD.MOV.U32 R49, RZ, RZ, 0x0 ;  /* 0x00000000ff317424 */ /* 0x000fc800078e00ff */
[----:B01----:R-:W-:Y:S05]  /*5570*/  RET.REL.NODEC R48 `(_ZN18transformer_engine6detail38cast_transpose_fused_kernel_notalignedILb0ELb1ELb0EfNS_16CTDBiasDActParamIff13__nv_fp8_e5m2fEELi1ELi4ENS_5EmptyEXadL_ZNS_5dsiluIffEET_T0_RKS5_EEEEvT3_mmm) ;  /* 0xffffffa830a07950 */ /* 0x003fea0003c3ffff */
.L_x_18140:
        /* <DEDUP_REMOVED lines=16> */
.L_x_34958:


//--------------------- .text._ZN18transformer_engine6detail38cast_transpose_fused_kernel_notalignedILb0ELb1ELb0EfNS_16CTDBiasDActParamIff13__nv_bfloat16fEELi1ELi2ENS_5EmptyEXadL_ZNS_5dsiluIffEET_T0_RKS5_EEEEvT3_mmm --------------------------
	.section	.text._ZN18transformer_engine6detail38cast_transpose_fused_kernel_notalignedILb0ELb1ELb0EfNS_16CTDBiasDActParamIff13__nv_bfloat16fEELi1ELi2ENS_5EmptyEXadL_ZNS_5dsiluIffEET_T0_RKS5_EEEEvT3_mmm,"ax",@progbits
	.align	128
        .global         _ZN18transformer_engine6detail38cast_transpose_fused_kernel_notalignedILb0ELb1ELb0EfNS_16CTDBiasDActParamIff13__nv_bfloat16fEELi1ELi2ENS_5EmptyEXadL_ZNS_5dsiluIffEET_T0_RKS5_EEEEvT3_mmm
        .type           _ZN18transformer_engine6detail38cast_transpose_fused_kernel_notalignedILb0ELb1ELb0EfNS_16CTDBiasDActParamIff13__nv_bfloat16fEELi1ELi2ENS_5EmptyEXadL_ZNS_5dsiluIffEET_T0_RKS5_EEEEvT3_mmm,@function
        .size           _ZN18transformer_engine6detail38cast_transpose_fused_kernel_notalignedILb0ELb1ELb0EfNS_16CTDBiasDActParamIff13__nv_bfloat16fEELi1ELi2ENS_5EmptyEXadL_ZNS_5dsiluIffEET_T0_RKS5_EEEEvT3_mmm,(.L_x_34960 - _ZN18transformer_engine6detail38cast_transpose_fused_kernel_notalignedILb0ELb1ELb0EfNS_16CTDBiasDActParamIff13__nv_bfloat16fEELi1ELi2ENS_5EmptyEXadL_ZNS_5dsiluIffEET_T0_RKS5_EEEEvT3_mmm)
        .other          _ZN18transformer_engine6detail38cast_transpose_fused_kernel_notalignedILb0ELb1ELb0EfNS_16CTDBiasDActParamIff13__nv_bfloat16fEELi1ELi2ENS_5EmptyEXadL_ZNS_5dsiluIffEET_T0_RKS5_EEEEvT3_mmm,@"STO_CUDA_ENTRY STV_DEFAULT"
_ZN18transformer_engine6detail38cast_transpose_fused_kernel_notalignedILb0ELb1ELb0EfNS_16CTDBiasDActParamIff13__nv_bfloat16fEELi1ELi2ENS_5EmptyEXadL_ZNS_5dsiluIffEET_T0_RKS5_EEEEvT3_mmm:
.text._ZN18transformer_engine6detail38cast_transpose_fused_kernel_notalignedILb0ELb1ELb0EfNS_16CTDBiasDActParamIff13__nv_bfloat16fEELi1ELi2ENS_5EmptyEXadL_ZNS_5dsiluIffEET_T0_RKS5_EEEEvT3_mmm:
        /* <DEDUP_REMOVED lines=19> */
[----:B------:R-:W-:Y:S05]  /*0130*/  CALL.REL.NOINC `($__internal_474_$__cuda_sm20_div_u64) ;  /* 0x0000002c00c47944 */ /* 0x000fea0003c00000 */
        /* <DEDUP_REMOVED lines=9> */
.L_x_18141:
        /* <DEDUP_REMOVED lines=22> */
.L_x_18142:
        /* <DEDUP_REMOVED lines=13> */
[----:B------:R-:W-:Y:S01]  /*0400*/  ULDC.64 UR10, c[0x0][0x230] ;  /* 0x00008c00000a7ab9 */ /* 0x000fe20000000a00 */
[----:B------:R-:W-:-:S02]  /*0410*/  IADD3.X R4, ~R4, UR9, RZ, P1, !PT ;  /* 0x0000000904047c10 */ /* 0x000fc40008ffe5ff */
[----:B------:R-:W-:-:S04]  /*0420*/  ISETP.LT.U32.AND P1, PT, R6, 0x20, PT ;  /* 0x000000200600780c */ /* 0x000fc80003f21070 */
[----:B------:R-:W-:Y:S01]  /*0430*/  ISETP.LT.U32.AND.EX P1, PT, R4, RZ, PT, P1 ;  /* 0x000000ff0400720c */ /* 0x000fe20003f21110 */
[----:B------:R-:W-:Y:S01]  /*0440*/  IMAD R4, R5, -0x4, R0 ;  /* 0xfffffffc05047824 */ /* 0x000fe200078e0200 */
[----:B------:R-:W-:Y:S02]  /*0450*/  LOP3.LUT R5, R7, 0x1c, RZ, 0xe2, !PT ;  /* 0x0000001c07057812 */ /* 0x000fe400078ee2ff */
[-C--:B0-----:R-:W-:Y:S01]  /*0460*/  LEA R2, P0, -R21, R18.reuse, 0x5 ;  /* 0x0000001215027211 */ /* 0x081fe200078029ff */
[-C--:B------:R-:W-:Y:S01]  /*0470*/  IMAD R9, R43, R18.reuse, RZ ;  /* 0x000000122b097224 */ /* 0x080fe200078e02ff */
[----:B------:R-:W-:Y:S01]  /*0480*/  SEL R6, R6, 0x20, P1 ;  /* 0x0000002006067807 */ /* 0x000fe20000800000 */
[----:B------:R-:W-:Y:S01]  /*0490*/  IMAD.WIDE.U32 R10, R42, R18, RZ ;  /* 0x000000122a0a7225 */ /* 0x000fe200078e00ff */
[----:B------:R-:W-:Y:S02]  /*04a0*/  LOP3.LUT R28, R4, 0x1f, RZ, 0xc0, !PT ;  /* 0x0000001f041c7812 */ /* 0x000fe400078ec0ff */
[----:B------:R-:W-:Y:S01]  /*04b0*/  IADD3 R41, R5, 0x1, RZ ;  /* 0x0000000105297810 */ /* 0x000fe20007ffe0ff */
[----:B------:R-:W-:Y:S01]  /*04c0*/  IMAD.X R3, R19, 0x1, ~R8, P0 ;  /* 0x0000000113037824 */ /* 0x000fe200000e0e08 */
[----:B------:R-:W-:Y:S01]  /*04d0*/  ISETP.LT.U32.AND P0, PT, R2, 0x20, PT ;  /* 0x000000200200780c */ /* 0x000fe20003f01070 */
[----:B------:R-:W-:Y:S01]  /*04e0*/  IMAD R13, R42, R19, R9 ;  /* 0x000000132a0d7224 */ /* 0x000fe200078e0209 */
[----:B------:R-:W-:Y:S01]  /*04f0*/  LEA R9, P2, R10, R21, 0x1 ;  /* 0x000000150a097211 */ /* 0x000fe200078408ff */
[----:B------:R-:W-:Y:S01]  /*0500*/  VIADD R7, R4, 0xffffffff ;  /* 0xffffffff04077836 */ /* 0x000fe20000000000 */
[----:B------:R-:W-:Y:S01]  /*0510*/  ISETP.LT.U32.AND.EX P0, PT, R3, RZ, PT, P0 ;  /* 0x000000ff0300720c */ /* 0x000fe20003f01100 */
[----:B------:R-:W-:Y:S01]  /*0520*/  IMAD.IADD R11, R11, 0x1, R13 ;  /* 0x000000010b0b7824 */ /* 0x000fe200078e020d */
[----:B------:R-:W-:Y:S01]  /*0530*/  ISETP.GE.U32.AND P1, PT, R41, R6, PT ;  /* 0x000000062900720c */ /* 0x000fe20003f26070 */
[----:B------:R-:W-:Y:S01]  /*0540*/  IMAD.WIDE.U32 R26, R35, R18, R28 ;  /* 0x00000012231a7225 */ /* 0x000fe200078e001c */
[----:B------:R-:W-:-:S02]  /*0550*/  SEL R8, R2, 0x20, P0 ;  /* 0x0000002002087807 */ /* 0x000fc40000000000 */
[----:B------:R-:W-:Y:S01]  /*0560*/  ISETP.GE.U32.AND P0, PT, R5, R6, PT ;  /* 0x000000060500720c */ /* 0x000fe20003f06070 */
[----:B------:R-:W-:Y:S01]  /*0570*/  IMAD.SHL.U32 R16, R9, 0x20, RZ ;  /* 0x0000002009107824 */ /* 0x000fe200078e00ff */
[----:B------:R-:W-:Y:S01]  /*0580*/  LEA.HI.X R10, R10, R30, R11, 0x1, P2 ;  /* 0x0000001e0a0a7211 */ /* 0x000fe200010f0c0b */
[----:B------:R-:W-:Y:S01]  /*0590*/  IMAD R31, R35, R19, RZ ;  /* 0x00000013231f7224 */ /* 0x000fe200078e02ff */
[----:B------:R-:W-:Y:S01]  /*05a0*/  ISETP.LT.U32.AND P0, PT, R28, R8, !P0 ;  /* 0x000000081c00720c */ /* 0x000fe20004701070 */
[----:B------:R-:W-:Y:S01]  /*05b0*/  IMAD.SHL.U32 R13, R19, 0x2, RZ ;  /* 0x00000002130d7824 */ /* 0x000fe200078e00ff */
[----:B------:R-:W-:Y:S01]  /*05c0*/  LOP3.LUT R7, R7, 0x1f, RZ, 0xc0, !PT ;  /* 0x0000001f07077812 */ /* 0x000fe200078ec0ff */
[----:B------:R-:W-:Y:S01]  /*05d0*/  IMAD.IADD R20, R27, 0x1, R31 ;  /* 0x000000011b147824 */ /* 0x000fe200078e021f */
[----:B------:R-:W-:Y:S01]  /*05e0*/  SHF.L.U64.HI R17, R9, 0x5, R10 ;  /* 0x0000000509117819 */ /* 0x000fe2000001020a */
[----:B------:R-:W-:Y:S01]  /*05f0*/  IMAD.WIDE.U32 R14, R18, 0x2, RZ ;  /* 0x00000002120e7825 */ /* 0x000fe200078e00ff */
[----:B------:R-:W-:-:S02]  /*0600*/  IADD3 R9, P2, R16, R26, RZ ;  /* 0x0000001a10097210 */ /* 0x000fc40007f5e0ff */
[----:B------:R-:W-:Y:S02]  /*0610*/  ISETP.LT.U32.AND P1, PT, R7, R8, !P1 ;  /* 0x000000080700720c */ /* 0x000fe40004f21070 */
[----:B------:R-:W-:Y:S01]  /*0620*/  IADD3 R36, R15, R13, RZ ;  /* 0x0000000d0f247210 */ /* 0x000fe20007ffe0ff */
[----:B------:R-:W-:Y:S02]  /*0630*/  IMAD.X R32, R20, 0x1, R17, P2 ;  /* 0x0000000114207824 */ /* 0x000fe400010e0611 */
[----:B------:R-:W0:Y:S01]  /*0640*/  @P0 LDC.64 R24, c[0x0][0x218] ;  /* 0x00008600ff180b82 */ /* 0x000e220000000a00 */
[C---:B------:R-:W-:Y:S02]  /*0650*/  @P0 IMAD.SHL.U32 R47, R9.reuse, 0x4, RZ ;  /* 0x00000004092f0824 */ /* 0x040fe400078e00ff */
[----:B------:R-:W-:Y:S01]  /*0660*/  @P0 SHF.L.U64.HI R34, R9, 0x2, R32 ;  /* 0x0000000209220819 */ /* 0x000fe20000010220 */
[----:B------:R-:W-:-:S04]  /*0670*/  IMAD.MOV.U32 R13, RZ, RZ, RZ ;  /* 0x000000ffff0d7224 */ /* 0x000fc800078e00ff */
[----:B------:R-:W-:Y:S01]  /*0680*/  @P1 IMAD.WIDE.U32 R10, R35, R18, R16 ;  /* 0x00000012230a1225 */ /* 0x000fe200078e0010 */
[----:B------:R-:W1:Y:S03]  /*0690*/  @P1 LDC.64 R22, c[0x0][0x210] ;  /* 0x00008400ff161b82 */ /* 0x000e660000000a00 */
[----:B------:R-:W-:Y:S01]  /*06a0*/  @P1 IMAD.IADD R37, R31, 0x1, R11 ;  /* 0x000000011f251824 */ /* 0x000fe200078e020b */
[----:B------:R-:W-:-:S04]  /*06b0*/  @P1 IADD3 R33, P3, P4, R14, R10, R7 ;  /* 0x0000000a0e211210 */ /* 0x000fc80007c7e007 */
[----:B------:R-:W2:Y:S01]  /*06c0*/  @P0 LDC.64 R10, c[0x0][0x210] ;  /* 0x00008400ff0a0b82 */ /* 0x000ea20000000a00 */
[----:B0-----:R-:W-:-:S07]  /*06d0*/  @P0 IADD3 R50, P2, R47, R24, RZ ;  /* 0x000000182f320210 */ /* 0x001fce0007f5e0ff */
[----:B------:R-:W0:Y:S01]  /*06e0*/  @P1 LDC.64 R14, c[0x0][0x218] ;  /* 0x00008600ff0e1b82 */ /* 0x000e220000000a00 */
[----:B------:R-:W-:Y:S01]  /*06f0*/  @P1 IADD3.X R24, R36, R37, RZ, P3, P4 ;  /* 0x0000002524181210 */ /* 0x000fe20001fe84ff */
[----:B------:R-:W-:-:S05]  /*0700*/  @P0 IMAD.X R51, R34, 0x1, R25, P2 ;  /* 0x0000000122330824 */ /* 0x000fca00010e0619 */
[----:B------:R-:W3:Y:S01]  /*0710*/  @P0 LDG.E R13, desc[UR6][R50.64] ;  /* 0x00000006320d0981 */ /* 0x000ee2000c1e1900 */
[C---:B------:R-:W-:Y:S01]  /*0720*/  @P1 IMAD.SHL.U32 R45, R33.reuse, 0x4, RZ ;  /* 0x00000004212d1824 */ /* 0x040fe200078e00ff */
[----:B------:R-:W-:Y:S01]  /*0730*/  @P1 MOV R36, R16 ;  /* 0x0000001000241202 */ /* 0x000fe20000000f00 */
[----:B------:R-:W-:Y:S01]  /*0740*/  @P1 IMAD.MOV.U32 R37, RZ, RZ, R17 ;  /* 0x000000ffff251224 */ /* 0x000fe200078e0011 */
[----:B------:R-:W-:Y:S01]  /*0750*/  @P1 SHF.L.U64.HI R24, R33, 0x2, R24 ;  /* 0x0000000221181819 */ /* 0x000fe20000010218 */
[----:B------:R-:W-:Y:S01]  /*0760*/  IMAD.MOV.U32 R40, RZ, RZ, RZ ;  /* 0x000000ffff287224 */ /* 0x000fe200078e00ff */
[----:B-1----:R-:W-:Y:S01]  /*0770*/  @P1 IADD3 R48, P2, R45, R22, RZ ;  /* 0x000000162d301210 */ /* 0x002fe20007f5e0ff */
[----:B------:R-:W-:-:S04]  /*0780*/  @P1 IMAD.WIDE.U32 R36, R35, R18, R36 ;  /* 0x0000001223241225 */ /* 0x000fc800078e0024 */
[----:B------:R-:W-:Y:S01]  /*0790*/  @P1 IMAD.X R49, R24, 0x1, R23, P2 ;  /* 0x0000000118311824 */ /* 0x000fe200010e0617 */
[----:B------:R-:W-:Y:S01]  /*07a0*/  @P1 IADD3 R38, P3, R7, R36, RZ ;  /* 0x0000002407261210 */ /* 0x000fe20007f7e0ff */
[----:B------:R-:W1:Y:S01]  /*07b0*/  @P0 LDC.64 R22, c[0x0][0x218] ;  /* 0x00008600ff160b82 */ /* 0x000e620000000a00 */
[----:B--2---:R-:W-:Y:S01]  /*07c0*/  @P0 IADD3 R46, P2, R47, R10, RZ ;  /* 0x0000000a2f2e0210 */ /* 0x004fe20007f5e0ff */
[----:B------:R-:W-:Y:S01]  /*07d0*/  IMAD R30, R30, UR4, RZ ;  /* 0x000000041e1e7c24 */ /* 0x000fe2000f8e02ff */
[----:B------:R-:W5:Y:S01]  /*07e0*/  @P1 LDG.E R40, desc[UR6][R48.64] ;  /* 0x0000000630281981 */ /* 0x000f62000c1e1900 */
[----:B------:R-:W-:Y:S01]  /*07f0*/  @P1 IMAD.X R39, R31, 0x1, R37, P3 ;  /* 0x000000011f271824 */ /* 0x000fe200018e0625 */
[----:B0-----:R-:W-:Y:S01]  /*0800*/  @P1 IADD3 R44, P3, R45, R14, RZ ;  /* 0x0000000e2d2c1210 */ /* 0x001fe20007f7e0ff */
[----:B------:R-:W-:Y:S01]  /*0810*/  @P0 IMAD.X R47, R34, 0x1, R11, P2 ;  /* 0x00000001222f0824 */ /* 0x000fe200010e060b */
[----:B------:R-:W-:Y:S01]  /*0820*/  ISETP.NE.U32.AND P2, PT, RZ, UR10, PT ;  /* 0x0000000aff007c0c */ /* 0x000fe2000bf45070 */
[----:B------:R-:W0:Y:S01]  /*0830*/  @P1 LDC.64 R10, c[0x0][0x218] ;  /* 0x00008600ff0a1b82 */ /* 0x000e220000000a00 */
[----:B------:R-:W-:-:S02]  /*0840*/  @P1 IADD3.X R45, R24, R15, RZ, P3, !PT ;  /* 0x0000000f182d1210 */ /* 0x000fc40001ffe4ff */
[----:B------:R-:W-:-:S05]  /*0850*/  ISETP.NE.AND.EX P2, PT, RZ, UR11, PT, P2 ;  /* 0x0000000bff007c0c */ /* 0x000fca000bf45320 */
[----:B------:R-:W2:Y:S01]  /*0860*/  @P0 LDC.64 R24, c[0x0][0x210] ;  /* 0x00008400ff180b82 */ /* 0x000ea20000000a00 */
[----:B------:R-:W-:Y:S01]  /*0870*/  @P0 IADD3 R9, P3, R9, R18, RZ ;  /* 0x0000001209090210 */ /* 0x000fe20007f7e0ff */
[----:B------:R-:W-:-:S06]  /*0880*/  @P1 IMAD.WIDE.U32 R38, R18, 0x3, R38 ;  /* 0x0000000312261825 */ /* 0x000fcc00078e0026 */
[----:B------:R-:W4:Y:S01]  /*0890*/  @P1 LDC.64 R14, c[0x0][0x210] ;  /* 0x00008400ff0e1b82 */ /* 0x000f220000000a00 */
[----:B------:R-:W-:Y:S01]  /*08a0*/  @P0 IMAD.X R18, R32, 0x1, R19, P3 ;  /* 0x0000000120120824 */ /* 0x000fe200018e0613 */
[----:B------:R-:W-:Y:S01]  /*08b0*/  CS2R R36, SRZ ;  /* 0x0000000000247805 */ /* 0x000fe2000001ff00 */
[----:B------:R-:W-:-:S05]  /*08c0*/  @P1 IMAD R31, R19, 0x3, RZ ;  /* 0x00000003131f1824 */ /* 0x000fca00078e02ff */
[----:B------:R-:W4:Y:S01]  /*08d0*/  @P2 LDC.64 R32, c[0x0][0x230] ;  /* 0x00008c00ff202b82 */ /* 0x000f220000000a00 */
[C---:B------:R-:W-:Y:S01]  /*08e0*/  @P0 IMAD.SHL.U32 R19, R9.reuse, 0x4, RZ ;  /* 0x0000000409130824 */ /* 0x040fe200078e00ff */
[----:B------:R2:W5:Y:S01]  /*08f0*/  @P1 LDG.E R37, desc[UR6][R44.64] ;  /* 0x000000062c251981 */ /* 0x000562000c1e1900 */
[----:B------:R-:W-:Y:S01]  /*0900*/  @P0 SHF.L.U64.HI R18, R9, 0x2, R18 ;  /* 0x0000000209120819 */ /* 0x000fe20000010212 */
[----:B------:R-:W-:Y:S02]  /*0910*/  @P1 IMAD.SHL.U32 R9, R38, 0x4, RZ ;  /* 0x0000000426091824 */ /* 0x000fe400078e00ff */
[C---:B-1----:R-:W-:Y:S01]  /*0920*/  @P0 IADD3 R22, P4, R19.reuse, R22, RZ ;  /* 0x0000001613160210 */ /* 0x042fe20007f9e0ff */
[----:B------:R-:W5:Y:S01]  /*0930*/  @P0 LDG.E R36, desc[UR6][R46.64] ;  /* 0x000000062e240981 */ /* 0x000f62000c1e1900 */
[----:B--2---:R-:W-:-:S03]  /*0940*/  @P0 IADD3 R44, P3, R19, R24, RZ ;  /* 0x00000018132c0210 */ /* 0x004fc60007f7e0ff */
[C---:B------:R-:W-:Y:S01]  /*0950*/  @P0 IMAD.X R23, R18.reuse, 0x1, R23, P4 ;  /* 0x0000000112170824 */ /* 0x040fe200020e0617 */
[C---:B0-----:R-:W-:Y:S02]  /*0960*/  @P1 IADD3 R10, P4, R9.reuse, R10, RZ ;  /* 0x0000000a090a1210 */ /* 0x041fe40007f9e0ff */
[----:B------:R-:W-:Y:S02]  /*0970*/  @P0 IADD3.X R45, R18, R25, RZ, P3, !PT ;  /* 0x00000019122d0210 */ /* 0x000fe40001ffe4ff */
[----:B----4-:R-:W-:Y:S01]  /*0980*/  @P1 IADD3 R14, P3, R9, R14, RZ ;  /* 0x0000000e090e1210 */ /* 0x010fe20007f7e0ff */
[----:B------:R-:W-:-:S06]  /*0990*/  IMAD.MOV.U32 R9, RZ, RZ, 0x3f800000 ;  /* 0x3f800000ff097424 */ /* 0x000fcc00078e00ff */
[----:B------:R-:W5:Y:S01]  /*09a0*/  @P2 LDG.E R9, desc[UR6][R32.64] ;  /* 0x0000000620092981 */ /* 0x000f62000c1e1900 */
[----:B------:R-:W-:Y:S01]  /*09b0*/  @P1 IMAD.IADD R31, R39, 0x1, R31 ;  /* 0x00000001271f1824 */ /* 0x000fe200078e021f */
[----:B------:R-:W-:-:S04]  /*09c0*/  CS2R R18, SRZ ;  /* 0x0000000000127805 */ /* 0x000fc8000001ff00 */
[----:B------:R-:W-:Y:S01]  /*09d0*/  @P1 SHF.L.U64.HI R24, R38, 0x2, R31 ;  /* 0x0000000226181819 */ /* 0x000fe2000001021f */
[----:B------:R-:W-:Y:S01]  /*09e0*/  HFMA2.MMA R25, -RZ, RZ, 3.7421875, 0 ;  /* 0x437c0000ff197435 */ /* 0x000fe200000001ff */
[----:B------:R-:W5:Y:S03]  /*09f0*/  @P0 LDG.E R18, desc[UR6][R22.64] ;  /* 0x0000000616120981 */ /* 0x000f66000c1e1900 */
[C---:B------:R-:W-:Y:S01]  /*0a00*/  @P1 IMAD.X R15, R24.reuse, 0x1, R15, P3 ;  /* 0x00000001180f1824 */ /* 0x040fe200018e060f */
[----:B------:R-:W5:Y:S01]  /*0a10*/  @P0 LDG.E R19, desc[UR6][R44.64] ;  /* 0x000000062c130981 */ /* 0x000f62000c1e1900 */
[----:B------:R-:W-:Y:S02]  /*0a20*/  @P1 IMAD.X R11, R24, 0x1, R11, P4 ;  /* 0x00000001180b1824 */ /* 0x000fe400020e060b */
[----:B------:R-:W-:Y:S01]  /*0a30*/  IMAD.MOV.U32 R24, RZ, RZ, 0x3bbb989d ;  /* 0x3bbb989dff187424 */ /* 0x000fe200078e00ff */
[----:B------:R-:W-:-:S06]  /*0a40*/  CS2R R38, SRZ ;  /* 0x0000000000267805 */ /* 0x000fcc000001ff00 */
[----:B------:R0:W5:Y:S04]  /*0a50*/  @P1 LDG.E R39, desc[UR6][R10.64] ;  /* 0x000000060a271981 */ /* 0x000168000c1e1900 */
[----:B------:R1:W5:Y:S01]  /*0a60*/  @P1 LDG.E R38, desc[UR6][R14.64] ;  /* 0x000000060e261981 */ /* 0x000362000c1e1900 */
[C---:B0-----:R-:W-:Y:S01]  /*0a70*/  SHF.L.U64.HI R11, R42.reuse, 0x1, R43 ;  /* 0x000000012a0b7819 */ /* 0x041fe2000001022b */
[----:B------:R-:W-:-:S04]  /*0a80*/  IMAD.SHL.U32 R10, R42, 0x2, RZ ;  /* 0x000000022a0a7824 */ /* 0x000fc800078e00ff */
[----:B-1----:R-:W-:-:S04]  /*0a90*/  IMAD.WIDE.U32 R14, R21, UR4, R10 ;  /* 0x00000004150e7c25 */ /* 0x002fc8000f8e000a */
[----:B------:R-:W-:Y:S01]  /*0aa0*/  IMAD R11, R21, UR5, R30 ;  /* 0x00000005150b7c24 */ /* 0x000fe2000f8e021e */
[----:B------:R-:W-:Y:S02]  /*0ab0*/  ULDC.64 UR4, c[0x0][0x228] ;  /* 0x00008a0000047ab9 */ /* 0x000fe40000000a00 */
[----:B------:R-:W-:Y:S01]  /*0ac0*/  LEA R10, P1, R14, UR4, 0x6 ;  /* 0x000000040e0a7c11 */ /* 0x000fe2000f8230ff */
[----:B------:R-:W-:Y:S02]  /*0ad0*/  IMAD.IADD R11, R15, 0x1, R11 ;  /* 0x000000010f0b7824 */ /* 0x000fe400078e020b */
[----:B------:R-:W-:Y:S01]  /*0ae0*/  IMAD.SHL.U32 R15, R12, 0x20, RZ ;  /* 0x000000200c0f7824 */ /* 0x000fe200078e00ff */
[----:B------:R-:W-:Y:S02]  /*0af0*/  BSSY B0, `(.L_x_18143) ;  /* 0x0000016000007945 */ /* 0x000fe40003800000 */
[----:B------:R-:W-:Y:S02]  /*0b00*/  LEA.HI.X R11, R14, UR5, R11, 0x6, P1 ;  /* 0x000000050e0b7c11 */ /* 0x000fe400088f340b */
[----:B------:R-:W-:Y:S01]  /*0b10*/  LOP3.LUT R12, R15, 0xffffffe0, R0, 0xe2, !PT ;  /* 0xffffffe00f0c7812 */ /* 0x000fe200078ee200 */
[----:B---3--:R-:W-:-:S04]  /*0b20*/  FFMA.SAT R22, -R13, R24, 0.5 ;  /* 0x3f0000000d167423 */ /* 0x008fc80000002118 */
        /* <DEDUP_REMOVED lines=9> */
[----:B------:R-:W-:-:S13]  /*0bc0*/  ISETP.GT.U32.AND P0, PT, R22, 0x1ffffff, PT ;  /* 0x01ffffff1600780c */ /* 0x000fda0003f04070 */
[----:B------:R-:W-:Y:S05]  /*0bd0*/  @P0 BRA `(.L_x_18144) ;  /* 0x00000000000c0947 */ /* 0x000fea0003800000 */
[----:B------:R-:W-:-:S07]  /*0be0*/  MOV R44, 0xc00 ;  /* 0x00000c00002c7802 */ /* 0x000fce0000000f00 */
[----:B-----5:R-:W-:Y:S05]  /*0bf0*/  CALL.REL.NOINC `($__internal_475_$__cuda_sm20_rcp_rn_f32_slowpath) ;  /* 0x0000002800207944 */ /* 0x020fea0003c00000 */
[----:B------:R-:W-:Y:S05]  /*0c00*/  BRA `(.L_x_18145) ;  /* 0x0000000000107947 */ /* 0x000fea0003800000 */
.L_x_18144:
[----:B------:R-:W0:Y:S02]  /*0c10*/  MUFU.RCP R24, R25 ;  /* 0x0000001900187308 */ /* 0x000e240000001000 */
[----:B0-----:R-:W-:-:S04]  /*0c20*/  FFMA R14, R25, R24, -1 ;  /* 0xbf800000190e7423 */ /* 0x001fc80000000018 */
[----:B------:R-:W-:-:S04]  /*0c30*/  FADD.FTZ R15, -R14, -RZ ;  /* 0x800000ff0e0f7221 */ /* 0x000fc80000010100 */
[----:B------:R-:W-:-:S07]  /*0c40*/  FFMA R24, R24, R15, R24 ;  /* 0x0000000f18187223 */ /* 0x000fce0000000018 */
.L_x_18145:
[----:B------:R-:W-:Y:S05]  /*0c50*/  BSYNC B0 ;  /* 0x0000000000007941 */ /* 0x000fea0003800000 */
.L_x_18143:
[----:B------:R-:W-:Y:S01]  /*0c60*/  MOV R15, 0x3bbb989d ;  /* 0x3bbb989d000f7802 */ /* 0x000fe20000000f00 */
[----:B------:R-:W-:Y:S01]  /*0c70*/  IMAD.MOV.U32 R21, RZ, RZ, 0x437c0000 ;  /* 0x437c0000ff157424 */ /* 0x000fe200078e00ff */
[----:B------:R-:W-:Y:S03]  /*0c80*/  BSSY B0, `(.L_x_18146) ;  /* 0x0000019000007945 */ /* 0x000fe60003800000 */
[----:B-----5:R-:W-:-:S04]  /*0c90*/  FFMA.SAT R14, -R18, R15, 0.5 ;  /* 0x3f000000120e7423 */ /* 0x020fc8000000210f */
        /* <DEDUP_REMOVED lines=15> */
[----:B------:R-:W-:-:S07]  /*0d90*/  MOV R44, 0xdb0 ;  /* 0x00000db0002c7802 */ /* 0x000fce0000000f00 */
[----:B------:R-:W-:Y:S05]  /*0da0*/  CALL.REL.NOINC `($__internal_475_$__cuda_sm20_rcp_rn_f32_slowpath) ;  /* 0x0000002400b47944 */ /* 0x000fea0003c00000 */
[----:B------:R-:W-:Y:S01]  /*0db0*/  IMAD.MOV.U32 R21, RZ, RZ, R24 ;  /* 0x000000ffff157224 */ /* 0x000fe200078e0018 */
[----:B------:R-:W-:Y:S06]  /*0dc0*/  BRA `(.L_x_18148) ;  /* 0x0000000000107947 */ /* 0x000fec0003800000 */
.L_x_18147:
[----:B------:R-:W0:Y:S02]  /*0dd0*/  MUFU.RCP R21, R25 ;  /* 0x0000001900157308 */ /* 0x000e240000001000 */
[----:B0-----:R-:W-:-:S04]  /*0de0*/  FFMA R13, R25, R21, -1 ;  /* 0xbf800000190d7423 */ /* 0x001fc80000000015 */
[----:B------:R-:W-:-:S04]  /*0df0*/  FADD.FTZ R14, -R13, -RZ ;  /* 0x800000ff0d0e7221 */ /* 0x000fc80000010100 */
[----:B------:R-:W-:-:S07]  /*0e00*/  FFMA R21, R21, R14, R21 ;  /* 0x0000000e15157223 */ /* 0x000fce0000000015 */
.L_x_18148:
[----:B------:R-:W-:Y:S05]  /*0e10*/  BSYNC B0 ;  /* 0x0000000000007941 */ /* 0x000fea0003800000 */
.L_x_18146:
[----:B------:R-:W0:Y:S01]  /*0e20*/  LDC.64 R22, c[0x0][0x258] ;  /* 0x00009600ff167b82 */ /* 0x000e220000000a00 */
[C---:B------:R-:W-:Y:S01]  /*0e30*/  ISETP.GE.U32.AND P0, PT, R5.reuse, R6, PT ;  /* 0x000000060500720c */ /* 0x040fe20003f06070 */
[----:B------:R-:W-:Y:S01]  /*0e40*/  VIADD R13, R5, 0x2 ;  /* 0x00000002050d7836 */ /* 0x000fe20000000000 */
[----:B------:R-:W-:Y:S01]  /*0e50*/  IADD3 R31, R4, 0x1e, RZ ;  /* 0x0000001e041f7810 */ /* 0x000fe20007ffe0ff */
[----:B------:R-:W-:Y:S01]  /*0e60*/  FADD R24, -R21, 1 ;  /* 0x3f80000015187421 */ /* 0x000fe20000000100 */
[----:B------:R-:W-:Y:S01]  /*0e70*/  ISETP.GE.U32.OR P0, PT, R28, R8, P0 ;  /* 0x000000081c00720c */ /* 0x000fe20000706470 */
[----:B------:R-:W-:Y:S01]  /*0e80*/  ULDC.64 UR4, c[0x0][0x220] ;  /* 0x0000880000047ab9 */ /* 0x000fe20000000a00 */
[----:B------:R-:W-:Y:S01]  /*0e90*/  ISETP.GE.U32.AND P1, PT, R13, R6, PT ;  /* 0x000000060d00720c */ /* 0x000fe20003f26070 */
[----:B------:R-:W-:Y:S01]  /*0ea0*/  FMUL R28, R24, R21 ;  /* 0x00000015181c7220 */ /* 0x000fe20000400000 */
[----:B------:R-:W-:Y:S01]  /*0eb0*/  LOP3.LUT R31, R31, 0x1f, RZ, 0xc0, !PT ;  /* 0x0000001f1f1f7812 */ /* 0x000fe200078ec0ff */
[----:B------:R-:W-:Y:S01]  /*0ec0*/  FMUL R14, R36, R9 ;  /* 0x00000009240e7220 */ /* 0x000fe20000400000 */
[----:B------:R-:W-:Y:S01]  /*0ed0*/  LEA R13, P2, R16, UR4, 0x1 ;  /* 0x00000004100d7c11 */ /* 0x000fe2000f8408ff */
[----:B------:R-:W-:Y:S01]  /*0ee0*/  FFMA R28, R28, R18, R21 ;  /* 0x000000121c1c7223 */ /* 0x000fe20000000015 */
[----:B------:R-:W-:-:S02]  /*0ef0*/  ISETP.LT.U32.AND P1, PT, R31, R8, !P1 ;  /* 0x000000081f00720c */ /* 0x000fc40004f21070 */
[----:B------:R-:W-:Y:S01]  /*0f00*/  LEA.HI.X R15, R16, UR5, R17, 0x1, P2 ;  /* 0x00000005100f7c11 */ /* 0x000fe200090f0c11 */
[----:B------:R-:W-:Y:S01]  /*0f10*/  FMUL R42, R28, R19 ;  /* 0x000000131c2a7220 */ /* 0x000fe20000400000 */
[----:B------:R-:W-:Y:S02]  /*0f20*/  F2FP.BF16.F32.PACK_AB R27, RZ, R14 ;  /* 0x0000000eff1b723e */ /* 0x000fe400000010ff */
[----:B------:R-:W-:Y:S01]  /*0f30*/  @!P0 LEA R24, P2, R26, R13, 0x1 ;  /* 0x0000000d1a188211 */ /* 0x000fe200078408ff */
[----:B------:R-:W-:Y:S01]  /*0f40*/  FMUL R33, R42, R9 ;  /* 0x000000092a217220 */ /* 0x000fe20000400000 */
[----:B------:R-:W-:Y:S02]  /*0f50*/  PRMT R21, R27, 0x7610, R21 ;  /* 0x000076101b157816 */ /* 0x000fe40000000015 */
[----:B------:R-:W-:Y:S01]  /*0f60*/  @!P0 LEA.HI.X R25, R26, R15, R20, 0x1, P2 ;  /* 0x0000000f1a198211 */ /* 0x000fe200010f0c14 */
[----:B0-----:R-:W-:Y:S01]  /*0f70*/  IMAD.SHL.U32 R18, R22, 0x2, RZ ;  /* 0x0000000216127824 */ /* 0x001fe200078e00ff */
[----:B------:R-:W-:-:S02]  /*0f80*/  @!P0 IADD3 R30, P2, R26, R22, RZ ;  /* 0x000000161a1e8210 */ /* 0x000fc40007f5e0ff */
[--C-:B------:R-:W-:Y:S01]  /*0f90*/  SHF.L.U64.HI R19, R22, 0x1, R23.reuse ;  /* 0x0000000116137819 */ /* 0x100fe20000010217 */
[----:B------:R-:W0:Y:S01]  /*0fa0*/  @P1 LDC.64 R26, c[0x0][0x210] ;  /* 0x00008400ff1a1b82 */ /* 0x000e220000000a00 */
[----:B------:R1:W-:Y:S01]  /*0fb0*/  @!P0 STG.E.U16 desc[UR6][R24.64], R21 ;  /* 0x0000001518008986 */ /* 0x0003e2000c101506 */
[----:B------:R-:W-:Y:S01]  /*0fc0*/  @!P0 IMAD.X R29, R20, 0x1, R23, P2 ;  /* 0x00000001141d8824 */ /* 0x000fe200010e0617 */
[----:B------:R-:W-:-:S04]  /*0fd0*/  @!P0 LEA R28, P2, R30, R13, 0x1 ;  /* 0x0000000d1e1c8211 */ /* 0x000fc800078408ff */
[----:B------:R-:W-:Y:S01]  /*0fe0*/  @!P0 LEA.HI.X R29, R30, R15, R29, 0x1, P2 ;  /* 0x0000000f1e1d8211 */ /* 0x000fe200010f0c1d */
[----:B------:R-:W-:Y:S01]  /*0ff0*/  HFMA2.MMA R30, -RZ, RZ, 0, 0 ;  /* 0x00000000ff1e7435 */ /* 0x000fe200000001ff */
[----:B-1----:R-:W-:Y:S01]  /*1000*/  F2FP.BF16.F32.PACK_AB R25, RZ, R33 ;  /* 0x00000021ff19723e */ /* 0x002fe200000010ff */
[----:B------:R-:W-:-:S03]  /*1010*/  IMAD.WIDE.U32 R20, R35, R22, R18 ;  /* 0x0000001623147225 */ /* 0x000fc600078e0012 */
[----:B------:R-:W-:Y:S01]  /*1020*/  PRMT R34, R25, 0x7610, R34 ;  /* 0x0000761019227816 */ /* 0x000fe20000000022 */
[----:B------:R-:W-:Y:S01]  /*1030*/  IMAD R35, R35, R23, R21 ;  /* 0x0000001723237224 */ /* 0x000fe200078e0215 */
[----:B------:R-:W-:Y:S01]  /*1040*/  IADD3 R46, P2, P3, R31, R20, R16 ;  /* 0x000000141f2e7210 */ /* 0x000fe20007b5e010 */
[----:B------:R-:W1:Y:S02]  /*1050*/  @P1 LDC.64 R24, c[0x0][0x218] ;  /* 0x00008600ff181b82 */ /* 0x000e640000000a00 */
[----:B------:R2:W-:Y:S01]  /*1060*/  @!P0 STG.E.U16 desc[UR6][R28.64], R34 ;  /* 0x000000221c008986 */ /* 0x0005e2000c101506 */
[----:B------:R-:W-:Y:S02]  /*1070*/  IADD3.X R47, RZ, R35, R17, P2, P3 ;  /* 0x00000023ff2f7210 */ /* 0x000fe400017e6411 */
[----:B------:R-:W-:-:S05]  /*1080*/  @P1 IADD3 R32, P0, R46, R18, RZ ;  /* 0x000000122e201210 */ /* 0x000fca0007f1e0ff */
[----:B------:R-:W-:Y:S02]  /*1090*/  @P1 IMAD.X R43, R47, 0x1, R19, P0 ;  /* 0x000000012f2b1824 */ /* 0x000fe400000e0613 */
[C---:B------:R-:W-:Y:S01]  /*10a0*/  @P1 IMAD.SHL.U32 R45, R32.reuse, 0x4, RZ ;  /* 0x00000004202d1824 */ /* 0x040fe200078e00ff */
[----:B--2---:R-:W2:Y:S02]  /*10b0*/  @P1 LDC.64 R28, c[0x0][0x218] ;  /* 0x00008600ff1c1b82 */ /* 0x004ea40000000a00 */
[----:B------:R-:W-:Y:S02]  /*10c0*/  @P1 SHF.L.U64.HI R32, R32, 0x2, R43 ;  /* 0x0000000220201819 */ /* 0x000fe4000001022b */
[----:B0-----:R-:W-:-:S05]  /*10d0*/  @P1 IADD3 R48, P0, R45, R26, RZ ;  /* 0x0000001a2d301210 */ /* 0x001fca0007f1e0ff */
[----:B------:R-:W-:Y:S02]  /*10e0*/  @P1 IMAD.X R49, R32, 0x1, R27, P0 ;  /* 0x0000000120311824 */ /* 0x000fe400000e061b */
[----:B------:R-:W0:Y:S01]  /*10f0*/  @P1 LDC.64 R26, c[0x0][0x210] ;  /* 0x00008400ff1a1b82 */ /* 0x000e220000000a00 */
[----:B------:R-:W-:-:S04]  /*1100*/  @P1 IMAD.WIDE.U32 R46, R22, 0x3, R46 ;  /* 0x00000003162e1825 */ /* 0x000fc800078e002e */
[----:B------:R-:W-:Y:S01]  /*1110*/  @P1 IMAD R23, R23, 0x3, RZ ;  /* 0x0000000317171824 */ /* 0x000fe200078e02ff */
[----:B-1----:R-:W-:Y:S01]  /*1120*/  @P1 IADD3 R44, P0, R45, R24, RZ ;  /* 0x000000182d2c1210 */ /* 0x002fe20007f1e0ff */
[----:B------:R-:W-:Y:S01]  /*1130*/  IMAD.MOV.U32 R34, RZ, RZ, RZ ;  /* 0x000000ffff227224 */ /* 0x000fe200078e00ff */
[----:B------:R-:W5:Y:S01]  /*1140*/  @P1 LDG.E R30, desc[UR6][R48.64] ;  /* 0x00000006301e1981 */ /* 0x000f62000c1e1900 */
[----:B------:R-:W-:Y:S02]  /*1150*/  @P1 IMAD.IADD R23, R23, 0x1, R47 ;  /* 0x0000000117171824 */ /* 0x000fe400078e022f */
[----:B------:R-:W-:Y:S02]  /*1160*/  @P1 IMAD.SHL.U32 R47, R46, 0x4, RZ ;  /* 0x000000042e2f1824 */ /* 0x000fe400078e00ff */
[----:B------:R-:W-:Y:S01]  /*1170*/  @P1 IMAD.X R45, R32, 0x1, R25, P0 ;  /* 0x00000001202d1824 */ /* 0x000fe200000e0619 */
[----:B------:R-:W-:Y:S01]  /*1180*/  @P1 SHF.L.U64.HI R24, R46, 0x2, R23 ;  /* 0x000000022e181819 */ /* 0x000fe20000010217 */
[----:B------:R-:W-:Y:S01]  /*1190*/  IMAD.MOV.U32 R32, RZ, RZ, RZ ;  /* 0x000000ffff207224 */ /* 0x000fe200078e00ff */
[----:B--2---:R-:W-:-:S02]  /*11a0*/  @P1 IADD3 R28, P2, R47, R28, RZ ;  /* 0x0000001c2f1c1210 */ /* 0x004fc40007f5e0ff */
[----:B0-----:R-:W-:-:S03]  /*11b0*/  @P1 IADD3 R22, P0, R47, R26, RZ ;  /* 0x0000001a2f161210 */ /* 0x001fc60007f1e0ff */
[C---:B------:R-:W-:Y:S01]  /*11c0*/  @P1 IMAD.X R29, R24.reuse, 0x1, R29, P2 ;  /* 0x00000001181d1824 */ /* 0x040fe200010e061d */
[----:B------:R0:W5:Y:S01]  /*11d0*/  @P1 LDG.E R32, desc[UR6][R44.64] ;  /* 0x000000062c201981 */ /* 0x000162000c1e1900 */
[----:B------:R-:W-:Y:S01]  /*11e0*/  IMAD.MOV.U32 R25, RZ, RZ, 0x437c0000 ;  /* 0x437c0000ff197424 */ /* 0x000fe200078e00ff */
[----:B------:R-:W-:Y:S01]  /*11f0*/  MOV R26, RZ ;  /* 0x000000ff001a7202 */ /* 0x000fe20000000f00 */
[----:B------:R-:W-:Y:S01]  /*1200*/  @P1 IMAD.X R23, R24, 0x1, R27, P0 ;  /* 0x0000000118171824 */ /* 0x000fe200000e061b */
[----:B------:R-:W5:Y:S01]  /*1210*/  @P1 LDG.E R34, desc[UR6][R28.64] ;  /* 0x000000061c221981 */ /* 0x000f62000c1e1900 */
[----:B------:R-:W-:-:S03]  /*1220*/  IMAD.MOV.U32 R24, RZ, RZ, 0x3bbb989d ;  /* 0x3bbb989dff187424 */ /* 0x000fc600078e00ff */
[----:B------:R1:W5:Y:S01]  /*1230*/  @P1 LDG.E R26, desc[UR6][R22.64] ;  /* 0x00000006161a1981 */ /* 0x000362000c1e1900 */
[----:B------:R-:W-:-:S04]  /*1240*/  FFMA.SAT R24, -R37, R24, 0.5 ;  /* 0x3f00000025187423 */ /* 0x000fc80000002118 */
[----:B------:R-:W-:-:S04]  /*1250*/  FFMA.RM R24, R24, R25, 12582913 ;  /* 0x4b40000118187423 */ /* 0x000fc80000004019 */
[----:B0-----:R-:W-:-:S04]  /*1260*/  FADD R44, R24, -12583039 ;  /* 0xcb40007f182c7421 */ /* 0x001fc80000000000 */
[----:B------:R-:W-:-:S04]  /*1270*/  FFMA R44, -R37, 1.4426950216293334961, -R44 ;  /* 0x3fb8aa3b252c7823 */ /* 0x000fc8000000092c */
[----:B------:R-:W-:-:S04]  /*1280*/  FFMA R44, -R37, 1.925963033500011079e-08, R44 ;  /* 0x32a57060252c7823 */ /* 0x000fc8000000012c */
[----:B------:R-:W0:Y:S01]  /*1290*/  MUFU.EX2 R25, R44 ;  /* 0x0000002c00197308 */ /* 0x000e220000000800 */
[----:B------:R-:W-:-:S04]  /*12a0*/  IMAD.SHL.U32 R24, R24, 0x800000, RZ ;  /* 0x0080000018187824 */ /* 0x000fc800078e00ff */
[----:B0-----:R-:W-:-:S05]  /*12b0*/  FFMA R25, R24, R25, 1 ;  /* 0x3f80000018197423 */ /* 0x001fca0000000019 */
[----:B-1----:R-:W-:-:S04]  /*12c0*/  IADD3 R22, R25, 0x1800000, RZ ;  /* 0x0180000019167810 */ /* 0x002fc80007ffe0ff */
[----:B------:R-:W-:-:S04]  /*12d0*/  LOP3.LUT R22, R22, 0x7f800000, RZ, 0xc0, !PT ;  /* 0x7f80000016167812 */ /* 0x000fc800078ec0ff */
[----:B------:R-:W-:Y:S02]  /*12e0*/  ISETP.GT.U32.AND P0, PT, R22, 0x1ffffff, PT ;  /* 0x01ffffff1600780c */ /* 0x000fe40003f04070 */
[----:B------:R-:W-:Y:S02]  /*12f0*/  IADD3 R28, P1, R7, R20, RZ ;  /* 0x00000014071c7210 */ /* 0x000fe40007f3e0ff */
[----:B------:R-:W-:Y:S01]  /*1300*/  FMNMX R23, RZ, |R36|, !PT ;  /* 0x40000024ff177209 */ /* 0x000fe20007800000 */
[----:B------:R-:W-:Y:S03]  /*1310*/  BSSY B0, `(.L_x_18149) ;  /* 0x000000b000007945 */ /* 0x000fe60003800000 */
[----:B------:R-:W-:Y:S01]  /*1320*/  FMNMX R36, |R42|, R23, !PT ;  /* 0x000000172a247209 */ /* 0x000fe20007800200 */
[----:B------:R-:W-:-:S04]  /*1330*/  IMAD.X R42, RZ, RZ, R35, P1 ;  /* 0x000000ffff2a7224 */ /* 0x000fc800008e0623 */
[----:B------:R-:W-:Y:S05]  /*1340*/  @P0 BRA `(.L_x_18150) ;  /* 0x00000000000c0947 */ /* 0x000fea0003800000 */
[----:B------:R-:W-:-:S07]  /*1350*/  MOV R44, 0x1370 ;  /* 0x00001370002c7802 */ /* 0x000fce0000000f00 */
[----:B-----5:R-:W-:Y:S05]  /*1360*/  CALL.REL.NOINC `($__internal_475_$__cuda_sm20_rcp_rn_f32_slowpath) ;  /* 0x0000002000447944 */ /* 0x020fea0003c00000 */
[----:B------:R-:W-:Y:S05]  /*1370*/  BRA `(.L_x_18151) ;  /* 0x0000000000107947 */ /* 0x000fea0003800000 */
.L_x_18150:
[----:B------:R-:W0:Y:S02]  /*1380*/  MUFU.RCP R24, R25 ;  /* 0x0000001900187308 */ /* 0x000e240000001000 */
[----:B0-----:R-:W-:-:S04]  /*1390*/  FFMA R22, R25, R24, -1 ;  /* 0xbf80000019167423 */ /* 0x001fc80000000018 */
[----:B------:R-:W-:-:S04]  /*13a0*/  FADD.FTZ R23, -R22, -RZ ;  /* 0x800000ff16177221 */ /* 0x000fc80000010100 */
[----:B------:R-:W-:-:S07]  /*13b0*/  FFMA R24, R24, R23, R24 ;  /* 0x0000001718187223 */ /* 0x000fce0000000018 */
.L_x_18151:
[----:B------:R-:W-:Y:S05]  /*13c0*/  BSYNC B0 ;  /* 0x0000000000007941 */ /* 0x000fea0003800000 */
.L_x_18149:
        /* <DEDUP_REMOVED lines=19> */
[----:B------:R-:W-:-:S07]  /*1500*/  MOV R44, 0x1520 ;  /* 0x00001520002c7802 */ /* 0x000fce0000000f00 */
[----:B-----5:R-:W-:Y:S05]  /*1510*/  CALL.REL.NOINC `($__internal_475_$__cuda_sm20_rcp_rn_f32_slowpath) ;  /* 0x0000001c00d87944 */ /* 0x020fea0003c00000 */
[----:B------:R-:W-:Y:S05]  /*1520*/  BRA `(.L_x_18154) ;  /* 0x0000000000107947 */ /* 0x000fea0003800000 */
.L_x_18153:
[----:B------:R-:W0:Y:S02]  /*1530*/  MUFU.RCP R24, R25 ;  /* 0x0000001900187308 */ /* 0x000e240000001000 */
[----:B0-----:R-:W-:-:S04]  /*1540*/  FFMA R22, R25, R24, -1 ;  /* 0xbf80000019167423 */ /* 0x001fc80000000018 */
[----:B------:R-:W-:-:S04]  /*1550*/  FADD.FTZ R23, -R22, -RZ ;  /* 0x800000ff16177221 */ /* 0x000fc80000010100 */
[----:B------:R-:W-:-:S07]  /*1560*/  FFMA R24, R24, R23, R24 ;  /* 0x0000001718187223 */ /* 0x000fce0000000018 */
.L_x_18154:
[----:B------:R-:W-:Y:S05]  /*1570*/  BSYNC B0 ;  /* 0x0000000000007941 */ /* 0x000fea0003800000 */
.L_x_18152:
[----:B------:R-:W-:Y:S01]  /*1580*/  ISETP.GE.U32.AND P0, PT, R41, R6, PT ;  /* 0x000000062900720c */ /* 0x000fe20003f06070 */
[----:B------:R-:W-:Y:S01]  /*1590*/  FADD R21, -R24, 1 ;  /* 0x3f80000018157421 */ /* 0x000fe20000000100 */
[----:B------:R-:W-:Y:S01]  /*15a0*/  VIADD R29, R4, 0x1d ;  /* 0x0000001d041d7836 */ /* 0x000fe20000000000 */
[----:B------:R-:W-:Y:S01]  /*15b0*/  IADD3 R25, R5, 0x3, RZ ;  /* 0x0000000305197810 */ /* 0x000fe20007ffe0ff */
[----:B------:R-:W-:Y:S01]  /*15c0*/  FMUL R27, R37, R9 ;  /* 0x00000009251b7220 */ /* 0x000fe20000400000 */
[----:B------:R-:W-:Y:S01]  /*15d0*/  ISETP.GE.U32.OR P0, PT, R7, R8, P0 ;  /* 0x000000080700720c */ /* 0x000fe20000706470 */
[----:B------:R-:W-:Y:S01]  /*15e0*/  FMUL R21, R21, R24 ;  /* 0x0000001815157220 */ /* 0x000fe20000400000 */
[----:B------:R-:W-:Y:S02]  /*15f0*/  ISETP.GE.U32.AND P1, PT, R25, R6, PT ;  /* 0x000000061900720c */ /* 0x000fe40003f26070 */
[----:B------:R-:W-:Y:S01]  /*1600*/  LOP3.LUT R29, R29, 0x1f, RZ, 0xc0, !PT ;  /* 0x0000001f1d1d7812 */ /* 0x000fe200078ec0ff */
[----:B------:R-:W-:Y:S01]  /*1610*/  FFMA R21, R21, R39, R24 ;  /* 0x0000002715157223 */ /* 0x000fe20000000018 */
[----:B------:R-:W-:-:S02]  /*1620*/  F2FP.BF16.F32.PACK_AB R24, RZ, R27 ;  /* 0x0000001bff18723e */ /* 0x000fc400000010ff */
[----:B------:R-:W-:Y:S01]  /*1630*/  ISETP.LT.U32.AND P1, PT, R29, R8, !P1 ;  /* 0x000000081d00720c */ /* 0x000fe20004f21070 */
[----:B------:R-:W-:Y:S01]  /*1640*/  FMUL R44, R21, R38 ;  /* 0x00000026152c7220 */ /* 0x000fe20000400000 */
[----:B------:R-:W-:Y:S02]  /*1650*/  PRMT R39, R24, 0x7610, R39 ;  /* 0x0000761018277816 */ /* 0x000fe40000000027 */
[----:B------:R-:W-:Y:S01]  /*1660*/  IADD3 R38, P3, R18, R20, RZ ;  /* 0x0000001412267210 */ /* 0x000fe20007f7e0ff */
[----:B------:R-:W0:Y:S01]  /*1670*/  @!P0 LDC.64 R22, c[0x0][0x258] ;  /* 0x00009600ff168b82 */ /* 0x000e220000000a00 */
[----:B------:R-:W-:-:S03]  /*1680*/  @!P0 LEA R40, P2, R28, R13, 0x1 ;  /* 0x0000000d1c288211 */ /* 0x000fc600078408ff */
[----:B------:R-:W-:Y:S01]  /*1690*/  IMAD.X R35, R35, 0x1, R19, P3 ;  /* 0x0000000123237824 */ /* 0x000fe200018e0613 */
[----:B------:R-:W-:-:S03]  /*16a0*/  @!P0 LEA.HI.X R41, R28, R15, R42, 0x1, P2 ;  /* 0x0000000f1c298211 */ /* 0x000fc600010f0c2a */
[----:B------:R-:W1:Y:S02]  /*16b0*/  @P1 LDC.64 R24, c[0x0][0x210] ;  /* 0x00008400ff181b82 */ /* 0x000e640000000a00 */
[----:B------:R2:W-:Y:S01]  /*16c0*/  @!P0 STG.E.U16 desc[UR6][R40.64], R39 ;  /* 0x0000002728008986 */ /* 0x0005e2000c101506 */
[----:B0-----:R-:W-:Y:S01]  /*16d0*/  @!P0 IADD3 R46, P2, R28, R22, RZ ;  /* 0x000000161c2e8210 */ /* 0x001fe20007f5e0ff */
[----:B------:R-:W-:-:S04]  /*16e0*/  FMUL R28, R44, R9 ;  /* 0x000000092c1c7220 */ /* 0x000fc80000400000 */
[----:B------:R-:W-:Y:S01]  /*16f0*/  @!P0 IMAD.X R23, R42, 0x1, R23, P2 ;  /* 0x000000012a178824 */ /* 0x000fe200010e0617 */
[----:B------:R-:W-:Y:S02]  /*1700*/  F2FP.BF16.F32.PACK_AB R21, RZ, R28 ;  /* 0x0000001cff15723e */ /* 0x000fe400000010ff */
[C---:B------:R-:W-:Y:S02]  /*1710*/  @!P0 LEA R22, P2, R46.reuse, R13, 0x1 ;  /* 0x0000000d2e168211 */ /* 0x040fe400078408ff */
[----:B--2---:R-:W-:Y:S02]  /*1720*/  PRMT R41, R21, 0x7610, R41 ;  /* 0x0000761015297816 */ /* 0x004fe40000000029 */
[----:B------:R-:W0:Y:S01]  /*1730*/  @P1 LDC.64 R20, c[0x0][0x218] ;  /* 0x00008600ff141b82 */ /* 0x000e220000000a00 */
[----:B------:R-:W-:Y:S02]  /*1740*/  @!P0 LEA.HI.X R23, R46, R15, R23, 0x1, P2 ;  /* 0x0000000f2e178211 */ /* 0x000fe400010f0c17 */
[----:B------:R-:W-:-:S03]  /*1750*/  IADD3 R42, P2, P3, R29, R38, R16 ;  /* 0x000000261d2a7210 */ /* 0x000fc60007b5e010 */
[----:B------:R2:W-:Y:S01]  /*1760*/  @!P0 STG.E.U16 desc[UR6][R22.64], R41 ;  /* 0x0000002916008986 */ /* 0x0005e2000c101506 */
[----:B------:R-:W-:Y:S02]  /*1770*/  IADD3.X R43, RZ, R35, R17, P2, P3 ;  /* 0x00000023ff2b7210 */ /* 0x000fe400017e6411 */
[----:B------:R-:W-:-:S05]  /*1780*/  @P1 IADD3 R40, P0, R42, R18, RZ ;  /* 0x000000122a281210 */ /* 0x000fca0007f1e0ff */
[----:B------:R-:W-:Y:S02]  /*1790*/  @P1 IMAD.X R39, R43, 0x1, R19, P0 ;  /* 0x000000012b271824 */ /* 0x000fe400000e0613 */
[C---:B------:R-:W-:Y:S01]  /*17a0*/  @P1 IMAD.SHL.U32 R17, R40.reuse, 0x4, RZ ;  /* 0x0000000428111824 */ /* 0x040fe200078e00ff */
[----:B--2---:R-:W2:Y:S02]  /*17b0*/  @P1 LDC.64 R22, c[0x0][0x218] ;  /* 0x00008600ff161b82 */ /* 0x004ea40000000a00 */
[----:B------:R-:W-:Y:S01]  /*17c0*/  @P1 SHF.L.U64.HI R40, R40, 0x2, R39 ;  /* 0x0000000228281819 */ /* 0x000fe20000010227 */
[----:B------:R-:W-:Y:S01]  /*17d0*/  IMAD.MOV.U32 R39, RZ, RZ, RZ ;  /* 0x000000ffff277224 */ /* 0x000fe200078e00ff */
[----:B-1----:R-:W-:-:S04]  /*17e0*/  @P1 IADD3 R46, P0, R17, R24, RZ ;  /* 0x00000018112e1210 */ /* 0x002fc80007f1e0ff */
[C---:B------:R-:W-:Y:S02]  /*17f0*/  @P1 IADD3.X R47, R40.reuse, R25, RZ, P0, !PT ;  /* 0x00000019282f1210 */ /* 0x040fe400007fe4ff */
[----:B0-----:R-:W-:Y:S02]  /*1800*/  @P1 IADD3 R24, P0, R17, R20, RZ ;  /* 0x0000001411181210 */ /* 0x001fe40007f1e0ff */
[----:B------:R-:W0:Y:S01]  /*1810*/  @P1 LDC.64 R16, c[0x0][0x258] ;  /* 0x00009600ff101b82 */ /* 0x000e220000000a00 */
[----:B------:R-:W5:Y:S02]  /*1820*/  @P1 LDG.E R39, desc[UR6][R46.64] ;  /* 0x000000062e271981 */ /* 0x000f64000c1e1900 */
[----:B------:R-:W-:Y:S02]  /*1830*/  @P1 IMAD.X R25, R40, 0x1, R21, P0 ;  /* 0x0000000128191824 */ /* 0x000fe400000e0615 */
[----:B------:R-:W-:-:S03]  /*1840*/  IMAD.MOV.U32 R40, RZ, RZ, RZ ;  /* 0x000000ffff287224 */ /* 0x000fc600078e00ff */
[----:B------:R-:W1:Y:S03]  /*1850*/  @P1 LDC.64 R20, c[0x0][0x210] ;  /* 0x00008400ff141b82 */ /* 0x000e660000000a00 */
[----:B------:R3:W5:Y:S01]  /*1860*/  @P1 LDG.E R40, desc[UR6][R24.64] ;  /* 0x0000000618281981 */ /* 0x000762000c1e1900 */
[----:B0-----:R-:W-:-:S04]  /*1870*/  @P1 IMAD.WIDE.U32 R42, R16, 0x3, R42 ;  /* 0x00000003102a1825 */ /* 0x001fc800078e002a */
[----:B------:R-:W-:Y:S02]  /*1880*/  @P1 IMAD R17, R17, 0x3, RZ ;  /* 0x0000000311111824 */ /* 0x000fe400078e02ff */
[----:B---3--:R-:W-:Y:S02]  /*1890*/  IMAD.MOV.U32 R25, RZ, RZ, 0x3bbb989d ;  /* 0x3bbb989dff197424 */ /* 0x008fe400078e00ff */
[----:B------:R-:W-:Y:S02]  /*18a0*/  @P1 IMAD.IADD R41, R17, 0x1, R43 ;  /* 0x0000000111291824 */ /* 0x000fe400078e022b */
[----:B------:R-:W-:Y:S02]  /*18b0*/  @P1 IMAD.SHL.U32 R17, R42, 0x4, RZ ;  /* 0x000000042a111824 */ /* 0x000fe400078e00ff */
[----:B-----5:R-:W-:Y:S01]  /*18c0*/  FFMA.SAT R24, -R32, R25, 0.5 ;  /* 0x3f00000020187423 */ /* 0x020fe20000002119 */
[----:B------:R-:W-:Y:S01]  /*18d0*/  @P1 SHF.L.U64.HI R42, R42, 0x2, R41 ;  /* 0x000000022a2a1819 */ /* 0x000fe20000010229 */
[----:B------:R-:W-:Y:S01]  /*18e0*/  IMAD.MOV.U32 R41, RZ, RZ, 0x437c0000 ;  /* 0x437c0000ff297424 */ /* 0x000fe200078e00ff */
[----:B-1----:R-:W-:-:S02]  /*18f0*/  @P1 IADD3 R16, P0, R17, R20, RZ ;  /* 0x0000001411101210 */ /* 0x002fc40007f1e0ff */
[----:B--2---:R-:W-:Y:S01]  /*1900*/  @P1 IADD3 R22, P2, R17, R22, RZ ;  /* 0x0000001611161210 */ /* 0x004fe20007f5e0ff */
[----:B------:R-:W-:Y:S01]  /*1910*/  FFMA.RM R24, R24, R41, 12582913 ;  /* 0x4b40000118187423 */ /* 0x000fe20000004029 */
[----:B------:R-:W-:Y:S02]  /*1920*/  @P1 IADD3.X R17, R42, R21, RZ, P0, !PT ;  /* 0x000000152a111210 */ /* 0x000fe400007fe4ff */
[----:B------:R-:W-:Y:S01]  /*1930*/  CS2R R20, SRZ ;  /* 0x0000000000147805 */ /* 0x000fe2000001ff00 */
[----:B------:R-:W-:Y:S01]  /*1940*/  FADD R25, R24, -12583039 ;  /* 0xcb40007f18197421 */ /* 0x000fe20000000000 */
[----:B------:R-:W-:-:S03]  /*1950*/  @P1 IMAD.X R23, R42, 0x1, R23, P2 ;  /* 0x000000012a171824 */ /* 0x000fc600010e0617 */
[----:B------:R-:W-:Y:S01]  /*1960*/  FFMA R25, -R32, 1.4426950216293334961, -R25 ;  /* 0x3fb8aa3b20197823 */ /* 0x000fe20000000919 */
[----:B------:R-:W-:Y:S01]  /*1970*/  IMAD.SHL.U32 R24, R24, 0x800000, RZ ;  /* 0x0080000018187824 */ /* 0x000fe200078e00ff */
[----:B------:R0:W5:Y:S02]  /*1980*/  @P1 LDG.E R20, desc[UR6][R16.64] ;  /* 0x0000000610141981 */ /* 0x000164000c1e1900 */
[----:B------:R-:W-:Y:S01]  /*1990*/  FFMA R25, -R32, 1.925963033500011079e-08, R25 ;  /* 0x32a5706020197823 */ /* 0x000fe20000000119 */
[----:B------:R-:W-:Y:S01]  /*19a0*/  FMNMX R37, R36, |R37|, !PT ;  /* 0x4000002524257209 */ /* 0x000fe20007800000 */
[----:B------:R1:W5:Y:S01]  /*19b0*/  @P1 LDG.E R21, desc[UR6][R22.64] ;  /* 0x0000000616151981 */ /* 0x000362000c1e1900 */
[----:B------:R-:W-:Y:S01]  /*19c0*/  IADD3 R42, P1, R31, R38, RZ ;  /* 0x000000261f2a7210 */ /* 0x000fe20007f3e0ff */
[----:B------:R-:W-:Y:S01]  /*19d0*/  BSSY B0, `(.L_x_18155) ;  /* 0x0000010000007945 */ /* 0x000fe20003800000 */
[----:B------:R-:W-:Y:S01]  /*19e0*/  FMNMX R37, |R44|, R37, !PT ;  /* 0x000000252c257209 */ /* 0x000fe20007800200 */
[----:B------:R-:W2:Y:S01]  /*19f0*/  MUFU.EX2 R25, R25 ;  /* 0x0000001900197308 */ /* 0x000ea20000000800 */
[----:B------:R-:W-:Y:S01]  /*1a00*/  IADD3.X R36, RZ, R35, RZ, P1, !PT ;  /* 0x00000023ff247210 */ /* 0x000fe20000ffe4ff */
[----:B--2---:R-:W-:-:S04]  /*1a10*/  FFMA R25, R24, R25, 1 ;  /* 0x3f80000018197423 */ /* 0x004fc80000000019 */
[----:B0-----:R-:W-:-:S05]  /*1a20*/  VIADD R16, R25, 0x1800000 ;  /* 0x0180000019107836 */ /* 0x001fca0000000000 */
[----:B------:R-:W-:-:S04]  /*1a30*/  LOP3.LUT R16, R16, 0x7f800000, RZ, 0xc0, !PT ;  /* 0x7f80000010107812 */ /* 0x000fc800078ec0ff */
[----:B------:R-:W-:-:S13]  /*1a40*/  ISETP.GT.U32.AND P0, PT, R16, 0x1ffffff, PT ;  /* 0x01ffffff1000780c */ /* 0x000fda0003f04070 */
[----:B-1----:R-:W-:Y:S05]  /*1a50*/  @P0 BRA `(.L_x_18156) ;  /* 0x00000000000c0947 */ /* 0x002fea0003800000 */
[----:B------:R-:W-:-:S07]  /*1a60*/  MOV R44, 0x1a80 ;  /* 0x00001a80002c7802 */ /* 0x000fce0000000f00 */
[----:B-----5:R-:W-:Y:S05]  /*1a70*/  CALL.REL.NOINC `($__internal_475_$__cuda_sm20_rcp_rn_f32_slowpath) ;  /* 0x0000001800807944 */ /* 0x020fea0003c00000 */
[----:B------:R-:W-:Y:S05]  /*1a80*/  BRA `(.L_x_18157) ;  /* 0x0000000000107947 */ /* 0x000fea0003800000 */
.L_x_18156:
[----:B------:R-:W0:Y:S02]  /*1a90*/  MUFU.RCP R24, R25 ;  /* 0x0000001900187308 */ /* 0x000e240000001000 */
[----:B0-----:R-:W-:-:S04]  /*1aa0*/  FFMA R16, R25, R24, -1 ;  /* 0xbf80000019107423 */ /* 0x001fc80000000018 */
[----:B------:R-:W-:-:S04]  /*1ab0*/  FADD.FTZ R17, -R16, -RZ ;  /* 0x800000ff10117221 */ /* 0x000fc80000010100 */
[----:B------:R-:W-:-:S07]  /*1ac0*/  FFMA R24, R24, R17, R24 ;  /* 0x0000001118187223 */ /* 0x000fce0000000018 */
.L_x_18157:
[----:B------:R-:W-:Y:S05]  /*1ad0*/  BSYNC B0 ;  /* 0x0000000000007941 */ /* 0x000fea0003800000 */
.L_x_18155:
        /* <DEDUP_REMOVED lines=22> */
.L_x_18159:
[----:B------:R-:W0:Y:S02]  /*1c40*/  MUFU.RCP R24, R25 ;  /* 0x0000001900187308 */ /* 0x000e240000001000 */
[----:B0-----:R-:W-:-:S04]  /*1c50*/  FFMA R16, R25, R24, -1 ;  /* 0xbf80000019107423 */ /* 0x001fc80000000018 */
[----:B------:R-:W-:-:S04]  /*1c60*/  FADD.FTZ R17, -R16, -RZ ;  /* 0x800000ff10117221 */ /* 0x000fc80000010100 */
[----:B------:R-:W-:-:S07]  /*1c70*/  FFMA R24, R24, R17, R24 ;  /* 0x0000001118187223 */ /* 0x000fce0000000018 */
.L_x_18160:
[----:B------:R-:W-:Y:S05]  /*1c80*/  BSYNC B0 ;  /* 0x0000000000007941 */ /* 0x000fea0003800000 */
.L_x_18158:
[----:B------:R-:W-:Y:S01]  /*1c90*/  SHF.R.U32.HI R32, RZ, 0x3, R0 ;  /* 0x00000003ff207819 */ /* 0x000fe20000011600 */
[----:B------:R-:W-:Y:S02]  /*1ca0*/  IMAD.MOV.U32 R25, RZ, RZ, 0x3bbb989d ;  /* 0x3bbb989dff197424 */ /* 0x000fe400078e00ff */
[----:B------:R-:W-:Y:S01]  /*1cb0*/  FMUL R30, R46, R9 ;  /* 0x000000092e1e7220 */ /* 0x000fe20000400000 */
[----:B------:R-:W-:Y:S01]  /*1cc0*/  FMNMX R37, R37, |R46|, !PT ;  /* 0x4000002e25257209 */ /* 0x000fe20007800000 */
[----:B------:R-:W-:Y:S01]  /*1cd0*/  BSSY B0, `(.L_x_18161) ;  /* 0x000002e000007945 */ /* 0x000fe20003800000 */
[----:B------:R-:W-:Y:S02]  /*1ce0*/  LOP3.LUT R41, R32, 0x1c, RZ, 0xc0, !PT ;  /* 0x0000001c20297812 */ /* 0x000fe400078ec0ff */
[----:B------:R-:W-:Y:S02]  /*1cf0*/  F2FP.BF16.F32.PACK_AB R16, RZ, R30 ;  /* 0x0000001eff10723e */ /* 0x000fe400000010ff */
[----:B------:R-:W-:-:S02]  /*1d00*/  LOP3.LUT R17, R41, 0x2, RZ, 0xfc, !PT ;  /* 0x0000000229117812 */ /* 0x000fc400078efcff */
[----:B------:R-:W-:Y:S02]  /*1d10*/  PRMT R44, R16, 0x7610, R44 ;  /* 0x00007610102c7816 */ /* 0x000fe4000000002c */
[----:B------:R-:W-:Y:S01]  /*1d20*/  ISETP.GE.U32.AND P0, PT, R17, R6, PT ;  /* 0x000000061100720c */ /* 0x000fe20003f06070 */
[----:B------:R-:W-:-:S03]  /*1d30*/  FADD R17, -R24, 1 ;  /* 0x3f80000018117421 */ /* 0x000fc60000000100 */
[----:B------:R-:W-:Y:S01]  /*1d40*/  ISETP.GE.U32.OR P0, PT, R31, R8, P0 ;  /* 0x000000081f00720c */ /* 0x000fe20000706470 */
[----:B------:R-:W-:-:S04]  /*1d50*/  FMUL R17, R17, R24 ;  /* 0x0000001811117220 */ /* 0x000fc80000400000 */
[----:B------:R-:W-:Y:S01]  /*1d60*/  FFMA R43, R17, R34, R24 ;  /* 0x00000022112b7223 */ /* 0x000fe20000000018 */
[----:B------:R-:W-:Y:S01]  /*1d70*/  FFMA.SAT R24, -R40, R25, 0.5 ;  /* 0x3f00000028187423 */ /* 0x000fe20000002119 */
[----:B------:R-:W-:Y:S02]  /*1d80*/  HFMA2.MMA R25, -RZ, RZ, 3.7421875, 0 ;  /* 0x437c0000ff197435 */ /* 0x000fe400000001ff */
[----:B------:R-:W-:-:S04]  /*1d90*/  FMUL R26, R43, R26 ;  /* 0x0000001a2b1a7220 */ /* 0x000fc80000400000 */
[----:B------:R-:W-:Y:S01]  /*1da0*/  @!P0 LEA R22, P1, R42, R13, 0x1 ;  /* 0x0000000d2a168211 */ /* 0x000fe200078208ff */
[----:B------:R-:W0:Y:S01]  /*1db0*/  @!P0 LDC.64 R16, c[0x0][0x258] ;  /* 0x00009600ff108b82 */ /* 0x000e220000000a00 */
[----:B------:R-:W-:Y:S02]  /*1dc0*/  FMUL R47, R26, R9 ;  /* 0x000000091a2f7220 */ /* 0x000fe40000400000 */
[----:B------:R-:W-:Y:S01]  /*1dd0*/  FFMA.RM R24, R24, R25, 12582913 ;  /* 0x4b40000118187423 */ /* 0x000fe20000004019 */
[----:B------:R-:W-:-:S03]  /*1de0*/  @!P0 LEA.HI.X R23, R42, R15, R36, 0x1, P1 ;  /* 0x0000000f2a178211 */ /* 0x000fc600008f0c24 */
[C---:B------:R-:W-:Y:S01]  /*1df0*/  FADD R25, R24.reuse, -12583039 ;  /* 0xcb40007f18197421 */ /* 0x040fe20000000000 */
[----:B------:R-:W-:Y:S01]  /*1e00*/  IMAD.SHL.U32 R24, R24, 0x800000, RZ ;  /* 0x0080000018187824 */ /* 0x000fe200078e00ff */
[----:B------:R1:W-:Y:S02]  /*1e10*/  @!P0 STG.E.U16 desc[UR6][R22.64], R44 ;  /* 0x0000002c16008986 */ /* 0x0003e4000c101506 */
[----:B------:R-:W-:-:S04]  /*1e20*/  FFMA R25, -R40, 1.4426950216293334961, -R25 ;  /* 0x3fb8aa3b28197823 */ /* 0x000fc80000000919 */
[----:B-1----:R-:W-:Y:S01]  /*1e30*/  FFMA R22, -R40, 1.925963033500011079e-08, R25 ;  /* 0x32a5706028167823 */ /* 0x002fe20000000119 */
[----:B------:R-:W-:Y:S02]  /*1e40*/  F2FP.BF16.F32.PACK_AB R23, RZ, R47 ;  /* 0x0000002fff17723e */ /* 0x000fe400000010ff */
[----:B0-----:R-:W-:Y:S01]  /*1e50*/  @!P0 IADD3 R42, P1, R42, R16, RZ ;  /* 0x000000102a2a8210 */ /* 0x001fe20007f3e0ff */
[----:B------:R-:W0:Y:S01]  /*1e60*/  MUFU.EX2 R25, R22 ;  /* 0x0000001600197308 */ /* 0x000e220000000800 */
[----:B------:R-:W-:-:S03]  /*1e70*/  PRMT R34, R23, 0x7610, R34 ;  /* 0x0000761017227816 */ /* 0x000fc60000000022 */
[----:B------:R-:W-:Y:S01]  /*1e80*/  @!P0 IMAD.X R17, R36, 0x1, R17, P1 ;  /* 0x0000000124118824 */ /* 0x000fe200008e0611 */
[----:B------:R-:W-:-:S04]  /*1e90*/  @!P0 LEA R16, P1, R42, R13, 0x1 ;  /* 0x0000000d2a108211 */ /* 0x000fc800078208ff */
[----:B------:R-:W-:Y:S02]  /*1ea0*/  @!P0 LEA.HI.X R17, R42, R15, R17, 0x1, P1 ;  /* 0x0000000f2a118211 */ /* 0x000fe400008f0c11 */
[----:B------:R-:W-:-:S03]  /*1eb0*/  IADD3 R38, P1, P2, R29, R38, R18 ;  /* 0x000000261d267210 */ /* 0x000fc60007a3e012 */
[----:B------:R1:W-:Y:S01]  /*1ec0*/  @!P0 STG.E.U16 desc[UR6][R16.64], R34 ;  /* 0x0000002210008986 */ /* 0x0003e2000c101506 */
[----:B------:R-:W-:Y:S01]  /*1ed0*/  IADD3.X R18, RZ, R35, R19, P1, P2 ;  /* 0x00000023ff127210 */ /* 0x000fe20000fe4413 */
[----:B0-----:R-:W-:Y:S01]  /*1ee0*/  FFMA R25, R24, R25, 1 ;  /* 0x3f80000018197423 */ /* 0x001fe20000000019 */
[----:B------:R-:W-:-:S03]  /*1ef0*/  FMNMX R19, |R26|, R37, !PT ;  /* 0x000000251a137209 */ /* 0x000fc60007800200 */
[----:B------:R-:W-:-:S05]  /*1f00*/  VIADD R23, R25, 0x1800000 ;  /* 0x0180000019177836 */ /* 0x000fca0000000000 */
[----:B------:R-:W-:-:S04]  /*1f10*/  LOP3.LUT R23, R23, 0x7f800000, RZ, 0xc0, !PT ;  /* 0x7f80000017177812 */ /* 0x000fc800078ec0ff */
[----:B------:R-:W-:-:S13]  /*1f20*/  ISETP.GT.U32.AND P0, PT, R23, 0x1ffffff, PT ;  /* 0x01ffffff1700780c */ /* 0x000fda0003f04070 */
[----:B-1----:R-:W-:Y:S05]  /*1f30*/  @P0 BRA `(.L_x_18162) ;  /* 0x00000000000c0947 */ /* 0x002fea0003800000 */
[----:B------:R-:W-:-:S07]  /*1f40*/  MOV R44, 0x1f60 ;  /* 0x00001f60002c7802 */ /* 0x000fce0000000f00 */
[----:B-----5:R-:W-:Y:S05]  /*1f50*/  CALL.REL.NOINC `($__internal_475_$__cuda_sm20_rcp_rn_f32_slowpath) ;  /* 0x0000001400487944 */ /* 0x020fea0003c00000 */
[----:B------:R-:W-:Y:S05]  /*1f60*/  BRA `(.L_x_18163) ;  /* 0x0000000000107947 */ /* 0x000fea0003800000 */
.L_x_18162:
[----:B------:R-:W0:Y:S02]  /*1f70*/  MUFU.RCP R24, R25 ;  /* 0x0000001900187308 */ /* 0x000e240000001000 */
[----:B0-----:R-:W-:-:S04]  /*1f80*/  FFMA R16, R25, R24, -1 ;  /* 0xbf80000019107423 */ /* 0x001fc80000000018 */
[----:B------:R-:W-:-:S04]  /*1f90*/  FADD.FTZ R17, -R16, -RZ ;  /* 0x800000ff10117221 */ /* 0x000fc80000010100 */
[----:B------:R-:W-:-:S07]  /*1fa0*/  FFMA R24, R24, R17, R24 ;  /* 0x0000001118187223 */ /* 0x000fce0000000018 */
.L_x_18163:
[----:B------:R-:W-:Y:S05]  /*1fb0*/  BSYNC B0 ;  /* 0x0000000000007941 */ /* 0x000fea0003800000 */
.L_x_18161:
        /* <DEDUP_REMOVED lines=20> */
[----:B------:R-:W-:Y:S05]  /*2100*/  CALL.REL.NOINC `($__internal_475_$__cuda_sm20_rcp_rn_f32_slowpath) ;  /* 0x0000001000dc7944 */ /* 0x000fea0003c00000 */
[----:B------:R-:W-:Y:S05]  /*2110*/  BRA `(.L_x_18166) ;  /* 0x0000000000107947 */ /* 0x000fea0003800000 */
.L_x_18165:
[----:B------:R-:W0:Y:S02]  /*2120*/  MUFU.RCP R24, R25 ;  /* 0x0000001900187308 */ /* 0x000e240000001000 */
[----:B0-----:R-:W-:-:S04]  /*2130*/  FFMA R16, R25, R24, -1 ;  /* 0xbf80000019107423 */ /* 0x001fc80000000018 */
[----:B------:R-:W-:-:S04]  /*2140*/  FADD.FTZ R17, -R16, -RZ ;  /* 0x800000ff10117221 */ /* 0x000fc80000010100 */
[----:B------:R-:W-:-:S07]  /*2150*/  FFMA R24, R24, R17, R24 ;  /* 0x0000001118187223 */ /* 0x000fce0000000018 */
.L_x_18166:
[----:B------:R-:W-:Y:S05]  /*2160*/  BSYNC B0 ;  /* 0x0000000000007941 */ /* 0x000fea0003800000 */
.L_x_18164:
[----:B------:R-:W-:Y:S01]  /*2170*/  LOP3.LUT R17, R41, 0x3, RZ, 0xfc, !PT ;  /* 0x0000000329117812 */ /* 0x000fe200078efcff */
[----:B------:R-:W-:Y:S01]  /*2180*/  FADD R23, -R24, 1 ;  /* 0x3f80000018177421 */ /* 0x000fe20000000100 */
[----:B------:R-:W0:Y:S01]  /*2190*/  S2UR UR5, SR_CgaCtaId ;  /* 0x00000000000579c3 */ /* 0x000e220000008800 */
[----:B------:R-:W-:Y:S01]  /*21a0*/  IMAD.IADD R41, R0, 0x1, -R41 ;  /* 0x0000000100297824 */ /* 0x000fe200078e0a29 */
[----:B------:R-:W-:Y:S01]  /*21b0*/  ISETP.GE.U32.AND P0, PT, R17, R6, PT ;  /* 0x000000061100720c */ /* 0x000fe20003f06070 */
[----:B------:R-:W-:Y:S01]  /*21c0*/  FMUL R23, R23, R24 ;  /* 0x0000001817177220 */ /* 0x000fe20000400000 */
[----:B------:R-:W-:Y:S01]  /*21d0*/  F2FP.BF16.F32.PACK_AB R22, R33, R14 ;  /* 0x0000000e2116723e */ /* 0x000fe200000010ff */
[----:B------:R-:W-:Y:S01]  /*21e0*/  UMOV UR4, 0x400 ;  /* 0x0000040000047882 */ /* 0x000fe20000000000 */
[----:B------:R-:W-:Y:S01]  /*21f0*/  ISETP.GE.U32.OR P0, PT, R29, R8, P0 ;  /* 0x000000081d00720c */ /* 0x000fe20000706470 */
[----:B------:R-:W-:Y:S01]  /*2200*/  FFMA R23, R23, R21, R24 ;  /* 0x0000001517177223 */ /* 0x000fe20000000018 */
[----:B------:R-:W-:Y:S01]  /*2210*/  LOP3.LUT R41, R41, 0x1f, RZ, 0xc0, !PT ;  /* 0x0000001f29297812 */ /* 0x000fe200078ec0ff */
[----:B------:R-:W-:Y:S01]  /*2220*/  UIADD3 UR4, UR4, 0x20, URZ ;  /* 0x0000002004047890 */ /* 0x000fe2000fffe03f */
[----:B------:R-:W-:-:S02]  /*2230*/  IMAD R7, R12, 0x21, R7 ;  /* 0x000000210c077824 */ /* 0x000fc400078e0207 */
[----:B------:R-:W-:Y:S01]  /*2240*/  FMUL R20, R23, R20 ;  /* 0x0000001417147220 */ /* 0x000fe20000400000 */
[----:B------:R-:W-:Y:S01]  /*2250*/  FMUL R23, R26, R9 ;  /* 0x000000091a177220 */ /* 0x000fe20000400000 */
[----:B------:R-:W-:Y:S01]  /*2260*/  IMAD R41, R12, 0x21, R41 ;  /* 0x000000210c297824 */ /* 0x000fe200078e0229 */
[----:B------:R-:W-:Y:S01]  /*2270*/  F2FP.BF16.F32.PACK_AB R28, R28, R27 ;  /* 0x0000001b1c1c723e */ /* 0x000fe200000010ff */
[----:B------:R-:W-:Y:S01]  /*2280*/  FMUL R34, R20, R9 ;  /* 0x0000000914227220 */ /* 0x000fe20000400000 */
[C---:B------:R-:W-:Y:S01]  /*2290*/  IMAD R31, R12.reuse, 0x21, R31 ;  /* 0x000000210c1f7824 */ /* 0x040fe200078e021f */
[----:B------:R-:W-:Y:S01]  /*22a0*/  F2FP.BF16.F32.PACK_AB R30, R47, R30 ;  /* 0x0000001e2f1e723e */ /* 0x000fe200000010ff */
[----:B------:R-:W-:Y:S01]  /*22b0*/  IMAD R29, R12, 0x21, R29 ;  /* 0x000000210c1d7824 */ /* 0x000fe200078e021d */
[----:B------:R-:W1:Y:S01]  /*22c0*/  @!P0 LDC.64 R16, c[0x0][0x258] ;  /* 0x00009600ff108b82 */ /* 0x000e620000000a00 */
[----:B------:R-:W-:Y:S01]  /*22d0*/  BSSY B0, `(.L_x_18167) ;  /* 0x000007a000007945 */ /* 0x000fe20003800000 */
[----:B0-----:R-:W-:-:S06]  /*22e0*/  ULEA UR4, UR5, UR4, 0x18 ;  /* 0x0000000405047291 */ /* 0x001fcc000f8ec03f */
[----:B------:R-:W-:Y:S02]  /*22f0*/  LEA R41, R41, UR4, 0x2 ;  /* 0x0000000429297c11 */ /* 0x000fe4000f8e10ff */
[----:B------:R-:W-:Y:S02]  /*2300*/  LEA R7, R7, UR4, 0x2 ;  /* 0x0000000407077c11 */ /* 0x000fe4000f8e10ff */
[----:B------:R-:W-:Y:S01]  /*2310*/  LEA R31, R31, UR4, 0x2 ;  /* 0x000000041f1f7c11 */ /* 0x000fe2000f8e10ff */
[----:B------:R-:W-:Y:S01]  /*2320*/  STS [R41], R22 ;  /* 0x0000001629007388 */ /* 0x000fe20000000800 */
[----:B------:R-:W-:-:S03]  /*2330*/  LEA R29, R29, UR4, 0x2 ;  /* 0x000000041d1d7c11 */ /* 0x000fc6000f8e10ff */
[----:B------:R0:W-:Y:S01]  /*2340*/  STS [R7], R28 ;  /* 0x0000001c07007388 */ /* 0x0001e20000000800 */
[----:B-1----:R-:W-:-:S03]  /*2350*/  @!P0 IADD3 R24, P2, R38, R16, RZ ;  /* 0x0000001026188210 */ /* 0x002fc60007f5e0ff */
[----:B------:R1:W-:Y:S01]  /*2360*/  STS [R31], R30 ;  /* 0x0000001e1f007388 */ /* 0x0003e20000000800 */
[-C--:B------:R-:W-:Y:S01]  /*2370*/  @!P0 LEA R16, P1, R38, R13.reuse, 0x1 ;  /* 0x0000000d26108211 */ /* 0x080fe200078208ff */
[----:B------:R-:W-:Y:S01]  /*2380*/  @!P0 IMAD.X R21, R18, 0x1, R17, P2 ;  /* 0x0000000112158824 */ /* 0x000fe200010e0611 */
[----:B------:R-:W-:Y:S02]  /*2390*/  @!P0 LEA R14, P2, R24, R13, 0x1 ;  /* 0x0000000d180e8211 */ /* 0x000fe400078408ff */
[----:B------:R-:W-:Y:S02]  /*23a0*/  @!P0 LEA.HI.X R17, R38, R15, R18, 0x1, P1 ;  /* 0x0000000f26118211 */ /* 0x000fe400008f0c12 */
[-C--:B------:R-:W-:Y:S02]  /*23b0*/  F2FP.BF16.F32.PACK_AB R13, RZ, R23.reuse ;  /* 0x00000017ff0d723e */ /* 0x080fe400000010ff */
[----:B------:R-:W-:Y:S02]  /*23c0*/  F2FP.BF16.F32.PACK_AB R18, R34, R23 ;  /* 0x000000172212723e */ /* 0x000fe400000010ff */
[----:B------:R-:W-:Y:S01]  /*23d0*/  @!P0 LEA.HI.X R15, R24, R15, R21, 0x1, P2 ;  /* 0x0000000f180f8211 */ /* 0x000fe200010f0c15 */
[----:B------:R1:W-:Y:S01]  /*23e0*/  @!P0 STG.E.U16 desc[UR6][R16.64], R13 ;  /* 0x0000000d10008986 */ /* 0x0003e2000c101506 */
[----:B------:R-:W-:-:S02]  /*23f0*/  F2FP.BF16.F32.PACK_AB R34, RZ, R34 ;  /* 0x00000022ff22723e */ /* 0x000fc400000010ff */
[----:B0-----:R-:W-:Y:S01]  /*2400*/  FMNMX R7, R19, |R26|, !PT ;  /* 0x4000001a13077209 */ /* 0x001fe20007800000 */
[----:B------:R1:W-:Y:S03]  /*2410*/  STS [R29], R18 ;  /* 0x000000121d007388 */ /* 0x0003e60000000800 */
[----:B------:R-:W-:Y:S01]  /*2420*/  FMNMX R7, |R20|, R7, !PT ;  /* 0x0000000714077209 */ /* 0x000fe20007800200 */
[----:B------:R1:W-:Y:S01]  /*2430*/  @!P0 STG.E.U16 desc[UR6][R14.64], R34 ;  /* 0x000000220e008986 */ /* 0x0003e2000c101506 */
[----:B------:R-:W-:Y:S01]  /*2440*/  BAR.SYNC.DEFER_BLOCKING 0x0 ;  /* 0x0000000000007b1d */ /* 0x000fe20000010000 */
[----:B------:R-:W-:-:S13]  /*2450*/  ISETP.GE.U32.AND P0, PT, R5, R8, PT ;  /* 0x000000080500720c */ /* 0x000fda0003f06070 */
[----:B-1----:R-:W-:Y:S05]  /*2460*/  @P0 BRA `(.L_x_18168) ;  /* 0x0000000400800947 */ /* 0x002fea0003800000 */
[----:B------:R-:W-:Y:S01]  /*2470*/  LOP3.LUT R2, RZ, R2, RZ, 0x33, !PT ;  /* 0x00000002ff027212 */ /* 0x000fe200078e33ff */
[----:B------:R-:W-:Y:S01]  /*2480*/  IMAD R13, R5, UR9, RZ ;  /* 0x00000009050d7c24 */ /* 0x000fe2000f8e02ff */
[----:B------:R-:W-:Y:S01]  /*2490*/  LOP3.LUT R3, RZ, R3, RZ, 0x33, !PT ;  /* 0x00000003ff037212 */ /* 0x000fe200078e33ff */
[----:B------:R-:W-:Y:S01]  /*24a0*/  BSSY B1, `(.L_x_18169) ;  /* 0x0000046000017945 */ /* 0x000fe20003800000 */
[----:B------:R-:W-:Y:S01]  /*24b0*/  ISETP.GT.U32.AND P0, PT, R2, -0x21, PT ;  /* 0xffffffdf0200780c */ /* 0x000fe20003f04070 */
[----:B------:R-:W-:Y:S02]  /*24c0*/  IMAD.MOV.U32 R20, RZ, RZ, RZ ;  /* 0x000000ffff147224 */ /* 0x000fe400078e00ff */
[----:B------:R-:W-:Y:S01]  /*24d0*/  IMAD.MOV.U32 R23, RZ, RZ, R5 ;  /* 0x000000ffff177224 */ /* 0x000fe200078e0005 */
[----:B------:R-:W-:-:S04]  /*24e0*/  ISETP.GT.U32.AND.EX P0, PT, R3, -0x1, PT, P0 ;  /* 0xffffffff0300780c */ /* 0x000fc80003f04100 */
[----:B------:R-:W-:-:S04]  /*24f0*/  SEL R8, R2, 0xffffffdf, P0 ;  /* 0xffffffdf02087807 */ /* 0x000fc80000000000 */
[----:B------:R-:W-:-:S05]  /*2500*/  LOP3.LUT R2, RZ, R8, RZ, 0x33, !PT ;  /* 0x00000008ff027212 */ /* 0x000fca00078e33ff */
[----:B------:R-:W-:Y:S01]  /*2510*/  IMAD.IADD R15, R2, 0x1, -R5 ;  /* 0x00000001020f7824 */ /* 0x000fe200078e0a05 */
[----:B------:R-:W-:-:S04]  /*2520*/  IADD3 R2, -R5, -0x2, -R8 ;  /* 0xfffffffe05027810 */ /* 0x000fc80007ffe908 */
[----:B------:R-:W-:Y:S01]  /*2530*/  ISETP.GE.U32.AND P1, PT, R2, 0x3, PT ;  /* 0x000000030200780c */ /* 0x000fe20003f26070 */
[----:B------:R-:W-:Y:S01]  /*2540*/  IMAD.WIDE.U32 R2, R5, UR8, RZ ;  /* 0x0000000805027c25 */ /* 0x000fe2000f8e00ff */
[----:B------:R-:W-:-:S03]  /*2550*/  LOP3.LUT R8, R15, 0x3, RZ, 0xc0, !PT ;  /* 0x000000030f087812 */ /* 0x000fc600078ec0ff */
[----:B------:R-:W-:Y:S01]  /*2560*/  IMAD.IADD R24, R3, 0x1, R13 ;  /* 0x0000000103187824 */ /* 0x000fe200078e020d */
[----:B------:R-:W-:Y:S02]  /*2570*/  ISETP.NE.AND P0, PT, R8, RZ, PT ;  /* 0x000000ff0800720c */ /* 0x000fe40003f05270 */
[----:B------:R-:W-:-:S05]  /*2580*/  MOV R22, R2 ;  /* 0x0000000200167202 */ /* 0x000fca0000000f00 */
[----:B------:R-:W-:Y:S06]  /*2590*/  @!P1 BRA `(.L_x_18170) ;  /* 0x0000000000d89947 */ /* 0x000fec0003800000 */
[----:B------:R-:W-:Y:S02]  /*25a0*/  IMAD.IADD R13, R15, 0x1, -R8 ;  /* 0x000000010f0d7824 */ /* 0x000fe400078e0a08 */
[----:B------:R-:W-:Y:S02]  /*25b0*/  IMAD.MOV.U32 R20, RZ, RZ, RZ ;  /* 0x000000ffff147224 */ /* 0x000fe400078e00ff */
[----:B------:R-:W-:-:S07]  /*25c0*/  IMAD.MOV.U32 R23, RZ, RZ, R5 ;  /* 0x000000ffff177224 */ /* 0x000fce00078e0005 */
.L_x_18171:
        /* <DEDUP_REMOVED lines=11> */
[----:B------:R-:W-:Y:S01]  /*2680*/  ISETP.GE.U32.AND P2, PT, R19, R6, PT ;  /* 0x000000061300720c */ /* 0x000fe20003f46070 */
[----:B------:R-:W-:Y:S01]  /*2690*/  IMAD.IADD R23, R5, 0x1, R20 ;  /* 0x0000000105177824 */ /* 0x000fe200078e0214 */
        /* <DEDUP_REMOVED lines=38> */
.L_x_18170:
[----:B------:R-:W-:Y:S05]  /*2900*/  BSYNC B1 ;  /* 0x0000000000017941 */ /* 0x000fea0003800000 */
.L_x_18169:
[----:B------:R-:W-:Y:S05]  /*2910*/  @!P0 BRA `(.L_x_18168) ;  /* 0x0000000000548947 */ /* 0x000fea0003800000 */
.L_x_18174:
        /* <DEDUP_REMOVED lines=15> */
.L_x_18173:
[----:B------:R-:W-:Y:S05]  /*2a10*/  BSYNC B1 ;  /* 0x0000000000017941 */ /* 0x000fea0003800000 */
.L_x_18172:
[----:B------:R-:W-:Y:S01]  /*2a20*/  IADD3 R22, P0, R22, UR8, RZ ;  /* 0x0000000816167c10 */ /* 0x000fe2000ff1e0ff */
[----:B------:R-:W-:Y:S02]  /*2a30*/  VIADD R4, R15, 0x1f ;  /* 0x0000001f0f047836 */ /* 0x000fe40000000000 */
[----:B------:R-:W-:Y:S01]  /*2a40*/  IMAD.IADD R23, R5, 0x1, R20 ;  /* 0x0000000105177824 */ /* 0x000fe200078e0214 */
[----:B------:R-:W-:Y:S01]  /*2a50*/  IADD3.X R24, R24, UR9, RZ, P0, !PT ;  /* 0x0000000918187c10 */ /* 0x000fe200087fe4ff */
[----:B------:R-:W-:Y:S08]  /*2a60*/  @P1 BRA `(.L_x_18174) ;  /* 0xfffffffc00ac1947 */ /* 0x000ff0000383ffff */
.L_x_18168:
[----:B------:R-:W-:Y:S05]  /*2a70*/  BSYNC B0 ;  /* 0x0000000000007941 */ /* 0x000fea0003800000 */
.L_x_18167:
[----:B------:R-:W-:Y:S01]  /*2a80*/  ULDC.64 UR4, c[0x0][0x238] ;  /* 0x00008e0000047ab9 */ /* 0x000fe20000000a00 */
[----:B------:R-:W-:Y:S01]  /*2a90*/  BAR.SYNC.DEFER_BLOCKING 0x0 ;  /* 0x0000000000007b1d */ /* 0x000fe20000010000 */
[----:B------:R-:W-:-:S04]  /*2aa0*/  ISETP.NE.U32.AND P0, PT, RZ, UR4, PT ;  /* 0x00000004ff007c0c */ /* 0x000fc8000bf05070 */
[----:B------:R-:W-:-:S13]  /*2ab0*/  ISETP.NE.AND.EX P0, PT, RZ, UR5, PT, P0 ;  /* 0x00000005ff007c0c */ /* 0x000fda000bf05300 */
[----:B------:R-:W-:Y:S05]  /*2ac0*/  @!P0 BRA `(.L_x_18175) ;  /* 0x0000000000b88947 */ /* 0x000fea0003800000 */
[----:B------:R-:W0:Y:S01]  /*2ad0*/  SHFL.DOWN PT, R0, R7, 0x10, 0x1f ;  /* 0x0a001f0007007f89 */ /* 0x000e2200000e0000 */
[----:B------:R-:W-:Y:S01]  /*2ae0*/  BSSY B0, `(.L_x_18176) ;  /* 0x0000026000007945 */ /* 0x000fe20003800000 */
[----:B------:R-:W-:Y:S01]  /*2af0*/  IMAD.MOV.U32 R11, RZ, RZ, RZ ;  /* 0x000000ffff0b7224 */ /* 0x000fe200078e00ff */
[----:B0-----:R-:W-:Y:S02]  /*2b00*/  FMNMX R2, R7, R0, !PT ;  /* 0x0000000007027209 */ /* 0x001fe40007800000 */
[----:B------:R-:W0:Y:S03]  /*2b10*/  S2R R0, SR_TID.X ;  /* 0x0000000000007919 */ /* 0x000e260000002100 */
[----:B------:R-:W1:Y:S02]  /*2b20*/  SHFL.DOWN PT, R3, R2, 0x8, 0x1f ;  /* 0x09001f0002037f89 */ /* 0x000e6400000e0000 */
[----:B-1----:R-:W-:-:S02]  /*2b30*/  FMNMX R3, R2, R3, !PT ;  /* 0x0000000302037209 */ /* 0x002fc40007800000 */
[----:B0-----:R-:W-:-:S03]  /*2b40*/  LOP3.LUT P0, RZ, R0, 0x1f, RZ, 0xc0, !PT ;  /* 0x0000001f00ff7812 */ /* 0x001fc6000780c0ff */
[----:B------:R-:W0:Y:S01]  /*2b50*/  SHFL.DOWN PT, R4, R3, 0x4, 0x1f ;  /* 0x08801f0003047f89 */ /* 0x000e2200000e0000 */
[----:B------:R-:W-:-:S09]  /*2b60*/  SHF.R.U32.HI R2, RZ, 0x5, R0 ;  /* 0x00000005ff027819 */ /* 0x000fd20000011600 */
        /* <DEDUP_REMOVED lines=28> */
.L_x_18185:
[----:B-1----:R-:W-:-:S07]  /*2d30*/  FMNMX R11, R4, R11, !PT ;  /* 0x0000000b040b7209 */ /* 0x002fce0007800000 */
.L_x_18177:
[----:B------:R-:W-:Y:S05]  /*2d40*/  BSYNC B0 ;  /* 0x0000000000007941 */ /* 0x000fea0003800000 */
.L_x_18176:
[----:B------:R-:W-:Y:S01]  /*2d50*/  ISETP.NE.AND P0, PT, R0, RZ, PT ;  /* 0x000000ff0000720c */ /* 0x000fe20003f05270 */
[----:B------:R-:W-:-:S12]  /*2d60*/  BSSY B0, `(.L_x_18175) ;  /* 0x0000004000007945 */ /* 0x000fd80003800000 */
[----:B------:R-:W-:Y:S05]  /*2d70*/  @P0 BRA `(.L_x_18179) ;  /* 0x0000000000080947 */ /* 0x000fea0003800000 */
[----:B------:R-:W1:Y:S02]  /*2d80*/  LDC.64 R2, c[0x0][0x238] ;  /* 0x00008e00ff027b82 */ /* 0x000e640000000a00 */
[----:B-1----:R1:W-:Y:S02]  /*2d90*/  REDG.E.MAX.S32.STRONG.GPU desc[UR6][R2.64], R11 ;  /* 0x0000000b0200798e */ /* 0x0023e4000d10e386 */
.L_x_18179:
[----:B------:R-:W-:Y:S05]  /*2da0*/  BSYNC B0 ;  /* 0x0000000000007941 */ /* 0x000fea0003800000 */
.L_x_18175:
        /* <DEDUP_REMOVED lines=10> */
[----:B0-----:R-:W-:Y:S01]  /*2e50*/  IMAD.MOV.U32 R25, RZ, RZ, R9 ;  /* 0x000000ffff197224 */ /* 0x001fe200078e0009 */
[----:B------:R-:W-:-:S07]  /*2e60*/  MOV R44, 0x2e80 ;  /* 0x00002e80002c7802 */ /* 0x000fce0000000f00 */
[----:B-1----:R-:W-:Y:S05]  /*2e70*/  CALL.REL.NOINC `($__internal_475_$__cuda_sm20_rcp_rn_f32_slowpath) ;  /* 0x0000000400807944 */ /* 0x002fea0003c00000 */
[----:B------:R-:W-:Y:S05]  /*2e80*/  BRA `(.L_x_18181) ;  /* 0x0000000000107947 */ /* 0x000fea0003800000 */
.L_x_18180:
[----:B------:R-:W2:Y:S02]  /*2e90*/  MUFU.RCP R24, R9 ;  /* 0x0000000900187308 */ /* 0x000ea40000001000 */
[----:B--2---:R-:W-:-:S04]  /*2ea0*/  FFMA R0, R24, R9, -1 ;  /* 0xbf80000018007423 */ /* 0x004fc80000000009 */
[----:B01----:R-:W-:-:S04]  /*2eb0*/  FADD.FTZ R3, -R0, -RZ ;  /* 0x800000ff00037221 */ /* 0x003fc80000010100 */
[----:B------:R-:W-:-:S07]  /*2ec0*/  FFMA R24, R24, R3, R24 ;  /* 0x0000000318187223 */ /* 0x000fce0000000018 */
.L_x_18181:
[----:B------:R-:W0:Y:S02]  /*2ed0*/  LDC.64 R2, c[0x0][0x240] ;  /* 0x00009000ff027b82 */ /* 0x000e240000000a00 */
[----:B0-----:R-:W-:Y:S01]  /*2ee0*/  STG.E desc[UR6][R2.64], R24 ;  /* 0x0000001802007986 */ /* 0x001fe2000c101906 */
[----:B------:R-:W-:Y:S05]  /*2ef0*/  EXIT ;  /* 0x000000000000794d */ /* 0x000fea0003800000 */
.L_x_18178:
[----:B------:R-:W-:Y:S01]  /*2f00*/  IMAD.MOV.U32 R6, RZ, RZ, 0x4 ;  /* 0x00000004ff067424 */ /* 0x000fe200078e00ff */
[----:B------:R-:W-:Y:S01]  /*2f10*/  MOV R5, 0xffffffff ;  /* 0xffffffff00057802 */ /* 0x000fe20000000f00 */
[----:B------:R-:W-:-:S07]  /*2f20*/  IMAD.MOV.U32 R7, RZ, RZ, 0x1f ;  /* 0x0000001fff077424 */ /* 0x000fce00078e00ff */
[----:B01----:R-:W-:Y:S05]  /*2f30*/  WARPSYNC.COLLECTIVE R5, `(.L_x_18182) ;  /* 0x0000000005087348 */ /* 0x003fea0003c00000 */
[----:B-1----:R1:W2:Y:S02]  /*2f40*/  SHFL.DOWN P0, R11, R2, R6, R7 ;  /* 0x08000006020b7389 */ /* 0x0022a40000000007 */
[----:B012---:R-:W-:Y:S01]  /*2f50*/  ENDCOLLECTIVE ;  /* 0x000000000000791b */ /* 0x007fe20003800000 */
.L_x_18182:
[----:B------:R-:W-:Y:S02]  /*2f60*/  IMAD.MOV.U32 R6, RZ, RZ, 0x2 ;  /* 0x00000002ff067424 */ /* 0x000fe400078e00ff */
[----:B------:R-:W-:-:S05]  /*2f70*/  IMAD.MOV.U32 R3, RZ, RZ, R11 ;  /* 0x000000ffff037224 */ /* 0x000fca00078e000b */
[----:B------:R-:W-:-:S05]  /*2f80*/  FMNMX R3, R3, R2, !PT ;  /* 0x0000000203037209 */ /* 0x000fca0007800000 */
[----:B------:R-:W-:-:S07]  /*2f90*/  IMAD.MOV.U32 R2, RZ, RZ, R3 ;  /* 0x000000ffff027224 */ /* 0x000fce00078e0003 */
[----:B------:R-:W-:Y:S05]  /*2fa0*/  WARPSYNC.COLLECTIVE R5, `(.L_x_18183) ;  /* 0x0000000005087348 */ /* 0x000fea0003c00000 */
[----:B------:R0:W1:Y:S02]  /*2fb0*/  SHFL.DOWN P0, R11, R2, R6, R7 ;  /* 0x08000006020b7389 */ /* 0x0000640000000007 */
[----:B01----:R-:W-:Y:S01]  /*2fc0*/  ENDCOLLECTIVE ;  /* 0x000000000000791b */ /* 0x003fe20003800000 */
.L_x_18183:
[----:B------:R-:W-:Y:S01]  /*2fd0*/  MOV R6, 0x1 ;  /* 0x0000000100067802 */ /* 0x000fe20000000f00 */
[----:B------:R-:W-:-:S05]  /*2fe0*/  IMAD.MOV.U32 R4, RZ, RZ, R11 ;  /* 0x000000ffff047224 */ /* 0x000fca00078e000b */
[----:B------:R-:W-:-:S05]  /*2ff0*/  FMNMX R4, R3, R4, !PT ;  /* 0x0000000403047209 */ /* 0x000fca0007800000 */
[----:B------:R-:W-:-:S07]  /*3000*/  IMAD.MOV.U32 R2, RZ, RZ, R4 ;  /* 0x000000ffff027224 */ /* 0x000fce00078e0004 */
[----:B------:R-:W-:Y:S05]  /*3010*/  WARPSYNC.COLLECTIVE R5, `(.L_x_18184) ;  /* 0x0000000005087348 */ /* 0x000fea0003c00000 */
[----:B------:R0:W1:Y:S02]  /*3020*/  SHFL.DOWN P0, R11, R2, R6, R7 ;  /* 0x08000006020b7389 */ /* 0x0000640000000007 */
[----:B01----:R-:W-:Y:S01]  /*3030*/  ENDCOLLECTIVE ;  /* 0x000000000000791b */ /* 0x003fe20003800000 */
.L_x_18184:
[----:B------:R-:W-:Y:S05]  /*3040*/  BRA `(.L_x_18185) ;  /* 0xfffffffc00387947 */ /* 0x000fea000383ffff */
        .weak           $__internal_474_$__cuda_sm20_div_u64
        .type           $__internal_474_$__cuda_sm20_div_u64,@function
        .size           $__internal_474_$__cuda_sm20_div_u64,($__internal_475_$__cuda_sm20_rcp_rn_f32_slowpath - $__internal_474_$__cuda_sm20_div_u64)
$__internal_474_$__cuda_sm20_div_u64:
        /* <DEDUP_REMOVED lines=66> */
[----:B------:R-:W-:Y:S06]  /*3470*/  RET.REL.NODEC R6 `(_ZN18transformer_engine6detail38cast_transpose_fused_kernel_notalignedILb0ELb1ELb0EfNS_16CTDBiasDActParamIff13__nv_bfloat16fEELi1ELi2ENS_5EmptyEXadL_ZNS_5dsiluIffEET_T0_RKS5_EEEEvT3_mmm) ;  /* 0xffffffc806e07950 */ /* 0x000fec0003c3ffff */
        .weak           $__internal_475_$__cuda_sm20_rcp_rn_f32_slowpath
        .type           $__internal_475_$__cuda_sm20_rcp_rn_f32_slowpath,@function
        .size           $__internal_475_$__cuda_sm20_rcp_rn_f32_slowpath,(.L_x_34960 - $__internal_475_$__cuda_sm20_rcp_rn_f32_slowpath)
$__internal_475_$__cuda_sm20_rcp_rn_f32_slowpath:
        /* <DEDUP_REMOVED lines=15> */
.L_x_18187:
        /* <DEDUP_REMOVED lines=33> */
.L_x_18189:
[----:B------:R0:W1:Y:S02]  /*3780*/  MUFU.RCP R24, R25 ;  /* 0x0000001900187308 */ /* 0x0000640000001000 */
.L_x_18188:
[----:B------:R-:W-:Y:S05]  /*3790*/  BSYNC B1 ;  /* 0x0000000000017941 */ /* 0x000fea0003800000 */
.L_x_18186:
[----:B------:R-:W-:-:S04]  /*37a0*/  IMAD.MOV.U32 R45, RZ, RZ, 0x0 ;  /* 0x00000000ff2d7424 */ /* 0x000fc800078e00ff */
[----:B01----:R-:W-:Y:S05]  /*37b0*/  RET.REL.NODEC R44 `(_ZN18transformer_engine6detail38cast_transpose_fused_kernel_notalignedILb0ELb1ELb0EfNS_16CTDBiasDActParamIff13__nv_bfloat16fEELi1ELi2ENS_5EmptyEXadL_ZNS_5dsiluIffEET_T0_RKS5_EEEEvT3_mmm) ;  /* 0xffffffc82c107950 */ /* 0x003fea0003c3ffff */
.L_x_18190:
        /* <DEDUP_REMOVED lines=12> */
.L_x_34960:


//--------------------- .text._ZN18transformer_engine6detail38cast_transpose_fused_kernel_notalignedILb0ELb1ELb0EfNS_16CTDBiasDActParamIff6__halffEELi1ELi2ENS_5EmptyEXadL_ZNS_5dsiluIffEET_T0_RKS5_EEEEvT3_mmm --------------------------
	.section	.text._ZN18transformer_engine6detail38cast_transpose_fused_kernel_notalignedILb0ELb1ELb0EfNS_16CTDBiasDActParamIff6__halffEELi1ELi2ENS_5EmptyEXadL_ZNS_5dsiluIffEET_T0_RKS5_EEEEvT3_mmm,"ax",@progbits
	.align	128
        .global         _ZN18transformer_engine6detail38cast_transpose_fused_kernel_notalignedILb0ELb1ELb0EfNS_16CTDBiasDActParamIff6__halffEELi1ELi2ENS_5EmptyEXadL_ZNS_5dsiluIffEET_T0_RKS5_EEEEvT3_mmm
        .type           _ZN18transformer_engine6detail38cast_transpose_fused_kernel_notalignedILb0ELb1ELb0EfNS_16CTDBiasDActParamIff6__halffEELi1ELi2ENS_5EmptyEXadL_ZNS_5dsiluIffEET_T0_RKS5_EEEEvT3_mmm,@function
        .size           _ZN18transformer_engine6detail38cast_transpose_fused_kernel_notalignedILb0ELb1ELb0EfNS_16CTDBiasDActParamIff6__halffEELi1ELi2ENS_5EmptyEXadL_ZNS_5dsiluIffEET_T0_RKS5_EEEEvT3_mmm,(.L_x_34962 - _ZN18transformer_engine6detail38cast_transpose_fused_kernel_notalignedILb0ELb1ELb0EfNS_16CTDBiasDActParamIff6__halffEELi1ELi2ENS_5EmptyEXadL_ZNS_5dsiluIffEET_T0_RKS5_EEEEvT3_mmm)
        .other          _ZN18transformer_engine6detail38cast_transpose_fused_kernel_notalignedILb0ELb1ELb0EfNS_16CTDBiasDActParamIff6__halffEELi1ELi2ENS_5EmptyEXadL_ZNS_5dsiluIffEET_T0_RKS5_EEEEvT3_mmm,@"STO_CUDA_ENTRY STV_DEFAULT"
_ZN18transformer_engine6detail38cast_transpose_fused_kernel_notalignedILb0ELb1ELb0EfNS_16CTDBiasDActParamIff6__halffEELi1ELi2ENS_5EmptyEXadL_ZNS_5dsiluIffEET_T0_RKS5_EEEEvT3_mmm:
.text._ZN18transformer_engine6detail38cast_transpose_fused_kernel_notalignedILb0ELb1ELb0EfNS_16CTDBiasDActParamIff6__halffEELi1ELi2ENS_5EmptyEXadL_ZNS_5dsiluIffEET_T0_RKS5_EEEEvT3_mmm:
        /* <DEDUP_REMOVED lines=19> */
[----:B------:R-:W-:Y:S05]  /*0130*/  CALL.REL.NOINC `($__internal_476_$__cuda_sm20_div_u64) ;  /* 0x0000002c00c47944 */ /* 0x000fea0003c00000 */
        /* <DEDUP_REMOVED lines=9> */
.L_x_18191:
        /* <DEDUP_REMOVED lines=22> */
.L_x_18192:
        /* <DEDUP_REMOVED lines=140> */
[----:B-----5:R-:W-:Y:S05]  /*0bf0*/  CALL.REL.NOINC `($__internal_477_$__cuda_sm20_rcp_rn_f32_slowpath) ;  /* 0x0000002800207944 */ /* 0x020fea0003c00000 */
[----:B------:R-:W-:Y:S05]  /*0c00*/  BRA `(.L_x_18195) ;  /* 0x0000000000107947 */ /* 0x000fea0003800000 */
.L_x_18194:
[----:B------:R-:W0:Y:S02]  /*0c10*/  MUFU.RCP R24, R25 ;  /* 0x0000001900187308 */ /* 0x000e240000001000 */
[----:B0-----:R-:W-:-:S04]  /*0c20*/  FFMA R14, R25, R24, -1 ;  /* 0xbf800000190e7423 */ /* 0x001fc80000000018 */
[----:B------:R-:W-:-:S04]  /*0c30*/  FADD.FTZ R15, -R14, -RZ ;  /* 0x800000ff0e0f7221 */ /* 0x000fc80000010100 */
[----:B------:R-:W-:-:S07]  /*0c40*/  FFMA R24, R24, R15, R24 ;  /* 0x0000000f18187223 */ /* 0x000fce0000000018 */
.L_x_18195:
[----:B------:R-:W-:Y:S05]  /*0c50*/  BSYNC B0 ;  /* 0x0000000000007941 */ /* 0x000fea0003800000 */
.L_x_18193:
        /* <DEDUP_REMOVED lines=20> */
[----:B------:R-:W-:Y:S05]  /*0da0*/  CALL.REL.NOINC `($__internal_477_$__cuda_sm20_rcp_rn_f32_slowpath) ;  /* 0x0000002400b47944 */ /* 0x000fea0003c00000 */
[----:B------:R-:W-:Y:S01]  /*0db0*/  IMAD.MOV.U32 R21, RZ, RZ, R24 ;  /* 0x000000ffff157224 */ /* 0x000fe200078e0018 */
[----:B------:R-:W-:Y:S06]  /*0dc0*/  BRA `(.L_x_18198) ;  /* 0x0000000000107947 */ /* 0x000fec0003800000 */
.L_x_18197:
[----:B------:R-:W0:Y:S02]  /*0dd0*/  MUFU.RCP R21, R25 ;  /* 0x0000001900157308 */ /* 0x000e240000001000 */
[----:B0-----:R-:W-:-:S04]  /*0de0*/  FFMA R13, R25, R21, -1 ;  /* 0xbf800000190d7423 */ /* 0x001fc80000000015 */
[----:B------:R-:W-:-:S04]  /*0df0*/  FADD.FTZ R14, -R13, -RZ ;  /* 0x800000ff0d0e7221 */ /* 0x000fc80000010100 */
[----:B------:R-:W-:-:S07]  /*0e00*/  FFMA R21, R21, R14, R21 ;  /* 0x0000000e15157223 */ /* 0x000fce0000000015 */
.L_x_18198:
[----:B------:R-:W-:Y:S05]  /*0e10*/  BSYNC B0 ;  /* 0x0000000000007941 */ /* 0x000fea0003800000 */
.L_x_18196:
        /* <DEDUP_REMOVED lines=16> */
[----:B------:R-:W-:Y:S02]  /*0f20*/  F2FP.F16.F32.PACK_AB R27, RZ, R14 ;  /* 0x0000000eff1b723e */ /* 0x000fe400000000ff */
        /* <DEDUP_REMOVED lines=13> */
[----:B-1----:R-:W-:Y:S01]  /*1000*/  F2FP.F16.F32.PACK_AB R25, RZ, R33 ;  /* 0x00000021ff19723e */ /* 0x002fe200000000ff */
        /* <DEDUP_REMOVED lines=53> */
[----:B-----5:R-:W-:Y:S05]  /*1360*/  CALL.REL.NOINC `($__internal_477_$__cuda_sm20_rcp_rn_f32_slowpath) ;  /* 0x0000002000447944 */ /* 0x020fea0003c00000 */
[----:B------:R-:W-:Y:S05]  /*1370*/  BRA `(.L_x_18201) ;  /* 0x0000000000107947 */ /* 0x000fea0003800000 */
.L_x_18200:
[----:B------:R-:W0:Y:S02]  /*1380*/  MUFU.RCP R24, R25 ;  /* 0x0000001900187308 */ /* 0x000e240000001000 */
[----:B0-----:R-:W-:-:S04]  /*1390*/  FFMA R22, R25, R24, -1 ;  /* 0xbf80000019167423 */ /* 0x001fc80000000018 */
[----:B------:R-:W-:-:S04]  /*13a0*/  FADD.FTZ R23, -R22, -RZ ;  /* 0x800000ff16177221 */ /* 0x000fc80000010100 */
[----:B------:R-:W-:-:S07]  /*13b0*/  FFMA R24, R24, R23, R24 ;  /* 0x0000001718187223 */ /* 0x000fce0000000018 */
.L_x_18201:
[----:B------:R-:W-:Y:S05]  /*13c0*/  BSYNC B0 ;  /* 0x0000000000007941 */ /* 0x000fea0003800000 */
.L_x_18199:
        /* <DEDUP_REMOVED lines=20> */
[----:B-----5:R-:W-:Y:S05]  /*1510*/  CALL.REL.NOINC `($__internal_477_$__cuda_sm20_rcp_rn_f32_slowpath) ;  /* 0x0000001c00d87944 */ /* 0x020fea0003c00000 */
[----:B------:R-:W-:Y:S05]  /*1520*/  BRA `(.L_x_18204) ;  /* 0x0000000000107947 */ /* 0x000fea0003800000 */
.L_x_18203:
[----:B------:R-:W0:Y:S02]  /*1530*/  MUFU.RCP R24, R25 ;  /* 0x0000001900187308 */ /* 0x000e240000001000 */
[----:B0-----:R-:W-:-:S04]  /*1540*/  FFMA R22, R25, R24, -1 ;  /* 0xbf80000019167423 */ /* 0x001fc80000000018 */
[----:B------:R-:W-:-:S04]  /*1550*/  FADD.FTZ R23, -R22, -RZ ;  /* 0x800000ff16177221 */ /* 0x000fc80000010100 */
[----:B------:R-:W-:-:S07]  /*1560*/  FFMA R24, R24, R23, R24 ;  /* 0x0000001718187223 */ /* 0x000fce0000000018 */
.L_x_18204:
[----:B------:R-:W-:Y:S05]  /*1570*/  BSYNC B0 ;  /* 0x0000000000007941 */ /* 0x000fea0003800000 */
.L_x_18202:
        /* <DEDUP_REMOVED lines=10> */
[----:B------:R-:W-:-:S02]  /*1620*/  F2FP.F16.F32.PACK_AB R24, RZ, R27 ;  /* 0x0000001bff18723e */ /* 0x000fc400000000ff */
        /* <DEDUP_REMOVED lines=13> */
[----:B------:R-:W-:Y:S02]  /*1700*/  F2FP.F16.F32.PACK_AB R21, RZ, R28 ;  /* 0x0000001cff15723e */ /* 0x000fe400000000ff */
        /* <DEDUP_REMOVED lines=54> */
[----:B-----5:R-:W-:Y:S05]  /*1a70*/  CALL.REL.NOINC `($__internal_477_$__cuda_sm20_rcp_rn_f32_slowpath) ;  /* 0x0000001800807944 */ /* 0x020fea0003c00000 */
[----:B------:R-:W-:Y:S05]  /*1a80*/  BRA `(.L_x_18207) ;  /* 0x0000000000107947 */ /* 0x000fea0003800000 */
.L_x_18206:
[----:B------:R-:W0:Y:S02]  /*1a90*/  MUFU.RCP R24, R25 ;  /* 0x0000001900187308 */ /* 0x000e240000001000 */
[----:B0-----:R-:W-:-:S04]  /*1aa0*/  FFMA R16, R25, R24, -1 ;  /* 0xbf80000019107423 */ /* 0x001fc80000000018 */
[----:B------:R-:W-:-:S04]  /*1ab0*/  FADD.FTZ R17, -R16, -RZ ;  /* 0x800000ff10117221 */ /* 0x000fc80000010100 */
[----:B------:R-:W-:-:S07]  /*1ac0*/  FFMA R24, R24, R17, R24 ;  /* 0x0000001118187223 */ /* 0x000fce0000000018 */
.L_x_18207:
[----:B------:R-:W-:Y:S05]  /*1ad0*/  BSYNC B0 ;  /* 0x0000000000007941 */ /* 0x000fea0003800000 */
.L_x_18205:
        /* <DEDUP_REMOVED lines=22> */
.L_x_18209:
[----:B------:R-:W0:Y:S02]  /*1c40*/  MUFU.RCP R24, R25 ;  /* 0x0000001900187308 */ /* 0x000e240000001000 */
[----:B0-----:R-:W-:-:S04]  /*1c50*/  FFMA R16, R25, R24, -1 ;  /* 0xbf80000019107423 */ /* 0x001fc80000000018 */
[----:B------:R-:W-:-:S04]  /*1c60*/  FADD.FTZ R17, -R16, -RZ ;  /* 0x800000ff10117221 */ /* 0x000fc80000010100 */
[----:B------:R-:W-:-:S07]  /*1c70*/  FFMA R24, R24, R17, R24 ;  /* 0x0000001118187223 */ /* 0x000fce0000000018 */
.L_x_18210:
[----:B------:R-:W-:Y:S05]  /*1c80*/  BSYNC B0 ;  /* 0x0000000000007941 */ /* 0x000fea0003800000 */
.L_x_18208:
[----:B------:R-:W-:Y:S01]  /*1c90*/  SHF.R.U32.HI R32, RZ, 0x3, R0 ;  /* 0x00000003ff207819 */ /* 0x000fe20000011600 */
[----:B------:R-:W-:Y:S02]  /*1ca0*/  IMAD.MOV.U32 R25, RZ, RZ, 0x3bbb989d ;  /* 0x3bbb989dff197424 */ /* 0x000fe400078e00ff */
[----:B------:R-:W-:Y:S01]  /*1cb0*/  FMUL R30, R46, R9 ;  /* 0x000000092e1e7220 */ /* 0x000fe20000400000 */
[----:B------:R-:W-:Y:S01]  /*1cc0*/  FMNMX R37, R37, |R46|, !PT ;  /* 0x4000002e25257209 */ /* 0x000fe20007800000 */
[----:B------:R-:W-:Y:S01]  /*1cd0*/  BSSY B0, `(.L_x_18211) ;  /* 0x000002e000007945 */ /* 0x000fe20003800000 */
[----:B------:R-:W-:Y:S02]  /*1ce0*/  LOP3.LUT R41, R32, 0x1c, RZ, 0xc0, !PT ;  /* 0x0000001c20297812 */ /* 0x000fe400078ec0ff */
[----:B------:R-:W-:Y:S02]  /*1cf0*/  F2FP.F16.F32.PACK_AB R16, RZ, R30 ;  /* 0x0000001eff10723e */ /* 0x000fe400000000ff */
        /* <DEDUP_REMOVED lines=20> */
[----:B------:R-:W-:Y:S02]  /*1e40*/  F2FP.F16.F32.PACK_AB R23, RZ, R47 ;  /* 0x0000002fff17723e */ /* 0x000fe400000000ff */
        /* <DEDUP_REMOVED lines=16> */
[----:B-----5:R-:W-:Y:S05]  /*1f50*/  CALL.REL.NOINC `($__internal_477_$__cuda_sm20_rcp_rn_f32_slowpath) ;  /* 0x0000001400487944 */ /* 0x020fea0003c00000 */
[----:B------:R-:W-:Y:S05]  /*1f60*/  BRA `(.L_x_18213) ;  /* 0x0000000000107947 */ /* 0x000fea0003800000 */
.L_x_18212:
[----:B------:R-:W0:Y:S02]  /*1f70*/  MUFU.RCP R24, R25 ;  /* 0x0000001900187308 */ /* 0x000e240000001000 */
[----:B0-----:R-:W-:-:S04]  /*1f80*/  FFMA R16, R25, R24, -1 ;  /* 0xbf80000019107423 */ /* 0x001fc80000000018 */
[----:B------:R-:W-:-:S04]  /*1f90*/  FADD.FTZ R17, -R16, -RZ ;  /* 0x800000ff10117221 */ /* 0x000fc80000010100 */
[----:B------:R-:W-:-:S07]  /*1fa0*/  FFMA R24, R24, R17, R24 ;  /* 0x0000001118187223 */ /* 0x000fce0000000018 */
.L_x_18213:
[----:B------:R-:W-:Y:S05]  /*1fb0*/  BSYNC B0 ;  /* 0x0000000000007941 */ /* 0x000fea0003800000 */
.L_x_18211:
        /* <DEDUP_REMOVED lines=20> */
[----:B------:R-:W-:Y:S05]  /*2100*/  CALL.REL.NOINC `($__internal_477_$__cuda_sm20_rcp_rn_f32_slowpath) ;  /* 0x0000001000dc7944 */ /* 0x000fea0003c00000 */
[----:B------:R-:W-:Y:S05]  /*2110*/  BRA `(.L_x_18216) ;  /* 0x0000000000107947 */ /* 0x000fea0003800000 */
.L_x_18215:
[----:B------:R-:W0:Y:S02]  /*2120*/  MUFU.RCP R24, R25 ;  /* 0x0000001900187308 */ /* 0x000e240000001000 */
[----:B0-----:R-:W-:-:S04]  /*2130*/  FFMA R16, R25, R24, -1 ;  /* 0xbf80000019107423 */ /* 0x001fc80000000018 */
[----:B------:R-:W-:-:S04]  /*2140*/  FADD.FTZ R17, -R16, -RZ ;  /* 0x800000ff10117221 */ /* 0x000fc80000010100 */
[----:B------:R-:W-:-:S07]  /*2150*/  FFMA R24, R24, R17, R24 ;  /* 0x0000001118187223 */ /* 0x000fce0000000018 */
.L_x_18216:
[----:B------:R-:W-:Y:S05]  /*2160*/  BSYNC B0 ;  /* 0x0000000000007941 */ /* 0x000fea0003800000 */
.L_x_18214:
[----:B------:R-:W-:Y:S01]  /*2170*/  LOP3.LUT R17, R41, 0x3, RZ, 0xfc, !PT ;  /* 0x0000000329117812 */ /* 0x000fe200078efcff */
[----:B------:R-:W-:Y:S01]  /*2180*/  FADD R23, -R24, 1 ;  /* 0x3f80000018177421 */ /* 0x000fe20000000100 */
[----:B------:R-:W0:Y:S01]  /*2190*/  S2UR UR5, SR_CgaCtaId ;  /* 0x00000000000579c3 */ /* 0x000e220000008800 */
[----:B------:R-:W-:Y:S01]  /*21a0*/  IMAD.IADD R41, R0, 0x1, -R41 ;  /* 0x0000000100297824 */ /* 0x000fe200078e0a29 */
[----:B------:R-:W-:Y:S01]  /*21b0*/  ISETP.GE.U32.AND P0, PT, R17, R6, PT ;  /* 0x000000061100720c */ /* 0x000fe20003f06070 */
[----:B------:R-:W-:Y:S01]  /*21c0*/  FMUL R23, R23, R24 ;  /* 0x0000001817177220 */ /* 0x000fe20000400000 */
[----:B------:R-:W-:Y:S01]  /*21d0*/  F2FP.F16.F32.PACK_AB R22, R33, R14 ;  /* 0x0000000e2116723e */ /* 0x000fe200000000ff */
        /* <DEDUP_REMOVED lines=9> */
[----:B------:R-:W-:Y:S01]  /*2270*/  F2FP.F16.F32.PACK_AB R28, R28, R27 ;  /* 0x0000001b1c1c723e */ /* 0x000fe200000000ff */
[----:B------:R-:W-:Y:S01]  /*2280*/  FMUL R34, R20, R9 ;  /* 0x0000000914227220 */ /* 0x000fe20000400000 */
[C---:B------:R-:W-:Y:S01]  /*2290*/  IMAD R31, R12.reuse, 0x21, R31 ;  /* 0x000000210c1f7824 */ /* 0x040fe200078e021f */
[----:B------:R-:W-:Y:S01]  /*22a0*/  F2FP.F16.F32.PACK_AB R30, R47, R30 ;  /* 0x0000001e2f1e723e */ /* 0x000fe200000000ff */
        /* <DEDUP_REMOVED lines=16> */
[-C--:B------:R-:W-:Y:S02]  /*23b0*/  F2FP.F16.F32.PACK_AB R13, RZ, R23.reuse ;  /* 0x00000017ff0d723e */ /* 0x080fe400000000ff */
[----:B------:R-:W-:Y:S02]  /*23c0*/  F2FP.F16.F32.PACK_AB R18, R34, R23 ;  /* 0x000000172212723e */ /* 0x000fe400000000ff */
[----:B------:R-:W-:Y:S01]  /*23d0*/  @!P0 LEA.HI.X R15, R24, R15, R21, 0x1, P2 ;  /* 0x0000000f180f8211 */ /* 0x000fe200010f0c15 */
[----:B------:R1:W-:Y:S01]  /*23e0*/  @!P0 STG.E.U16 desc[UR6][R16.64], R13 ;  /* 0x0000000d10008986 */ /* 0x0003e2000c101506 */
[----:B------:R-:W-:-:S02]  /*23f0*/  F2FP.F16.F32.PACK_AB R34, RZ, R34 ;  /* 0x00000022ff22723e */ /* 0x000fc400000000ff */
        /* <DEDUP_REMOVED lines=29> */
.L_x_18221:
        /* <DEDUP_REMOVED lines=51> */
.L_x_18220:
[----:B------:R-:W-:Y:S05]  /*2900*/  BSYNC B1 ;  /* 0x0000000000017941 */ /* 0x000fea0003800000 */
.L_x_18219:
[----:B------:R-:W-:Y:S05]  /*2910*/  @!P0 BRA `(.L_x_18218) ;  /* 0x0000000000548947 */ /* 0x000fea0003800000 */
.L_x_18224:
        /* <DEDUP_REMOVED lines=15> */
.L_x_18223:
[----:B------:R-:W-:Y:S05]  /*2a10*/  BSYNC B1 ;  /* 0x0000000000017941 */ /* 0x000fea0003800000 */
.L_x_18222:
[----:B------:R-:W-:Y:S01]  /*2a20*/  IADD3 R22, P0, R22, UR8, RZ ;  /* 0x0000000816167c10 */ /* 0x000fe2000ff1e0ff */
[----:B------:R-:W-:Y:S02]  /*2a30*/  VIADD R4, R15, 0x1f ;  /* 0x0000001f0f047836 */ /* 0x000fe40000000000 */
[----:B------:R-:W-:Y:S01]  /*2a40*/  IMAD.IADD R23, R5, 0x1, R20 ;  /* 0x0000000105177824 */ /* 0x000fe200078e0214 */
[----:B------:R-:W-:Y:S01]  /*2a50*/  IADD3.X R24, R24, UR9, RZ, P0, !PT ;  /* 0x0000000918187c10 */ /* 0x000fe200087fe4ff */
[----:B------:R-:W-:Y:S08]  /*2a60*/  @P1 BRA `(.L_x_18224) ;  /* 0xfffffffc00ac1947 */ /* 0x000ff0000383ffff */
.L_x_18218:
[----:B------:R-:W-:Y:S05]  /*2a70*/  BSYNC B0 ;  /* 0x0000000000007941 */ /* 0x000fea0003800000 */
.L_x_18217:
        /* <DEDUP_REMOVED lines=43> */
.L_x_18235:
[----:B-1----:R-:W-:-:S07]  /*2d30*/  FMNMX R11, R4, R11, !PT ;  /* 0x0000000b040b7209 */ /* 0x002fce0007800000 */
.L_x_18227:
[----:B------:R-:W-:Y:S05]  /*2d40*/  BSYNC B0 ;  /* 0x0000000000007941 */ /* 0x000fea0003800000 */
.L_x_18226:
[----:B------:R-:W-:Y:S01]  /*2d50*/  ISETP.NE.AND P0, PT, R0, RZ, PT ;  /* 0x000000ff0000720c */ /* 0x000fe20003f05270 */
[----:B------:R-:W-:-:S12]  /*2d60*/  BSSY B0, `(.L_x_18225) ;  /* 0x0000004000007945 */ /* 0x000fd80003800000 */
[----:B------:R-:W-:Y:S05]  /*2d70*/  @P0 BRA `(.L_x_18229) ;  /* 0x0000000000080947 */ /* 0x000fea0003800000 */
[----:B------:R-:W1:Y:S02]  /*2d80*/  LDC.64 R2, c[0x0][0x238] ;  /* 0x00008e00ff027b82 */ /* 0x000e640000000a00 */
[----:B-1----:R1:W-:Y:S02]  /*2d90*/  REDG.E.MAX.S32.STRONG.GPU desc[UR6][R2.64], R11 ;  /* 0x0000000b0200798e */ /* 0x0023e4000d10e386 */
.L_x_18229:
[----:B------:R-:W-:Y:S05]  /*2da0*/  BSYNC B0 ;  /* 0x0000000000007941 */ /* 0x000fea0003800000 */
.L_x_18225:
        /* <DEDUP_REMOVED lines=12> */
[----:B-1----:R-:W-:Y:S05]  /*2e70*/  CALL.REL.NOINC `($__internal_477_$__cuda_sm20_rcp_rn_f32_slowpath) ;  /* 0x0000000400807944 */ /* 0x002fea0003c00000 */
[----:B------:R-:W-:Y:S05]  /*2e80*/  BRA `(.L_x_18231) ;  /* 0x0000000000107947 */ /* 0x000fea0003800000 */
.L_x_18230:
[----:B------:R-:W2:Y:S02]  /*2e90*/  MUFU.RCP R24, R9 ;  /* 0x0000000900187308 */ /* 0x000ea40000001000 */
[----:B--2---:R-:W-:-:S04]  /*2ea0*/  FFMA R0, R24, R9, -1 ;  /* 0xbf80000018007423 */ /* 0x004fc80000000009 */
[----:B01----:R-:W-:-:S04]  /*2eb0*/  FADD.FTZ R3, -R0, -RZ ;  /* 0x800000ff00037221 */ /* 0x003fc80000010100 */
[----:B------:R-:W-:-:S07]  /*2ec0*/  FFMA R24, R24, R3, R24 ;  /* 0x0000000318187223 */ /* 0x000fce0000000018 */
.L_x_18231:
[----:B------:R-:W0:Y:S02]  /*2ed0*/  LDC.64 R2, c[0x0][0x240] ;  /* 0x00009000ff027b82 */ /* 0x000e240000000a00 */
[----:B0-----:R-:W-:Y:S01]  /*2ee0*/  STG.E desc[UR6][R2.64], R24 ;  /* 0x0000001802007986 */ /* 0x001fe2000c101906 */
[----:B------:R-:W-:Y:S05]  /*2ef0*/  EXIT ;  /* 0x000000000000794d */ /* 0x000fea0003800000 */
.L_x_18228:
[----:B------:R-:W-:Y:S01]  /*2f00*/  IMAD.MOV.U32 R6, RZ, RZ, 0x4 ;  /* 0x00000004ff067424 */ /* 0x000fe200078e00ff */
[----:B------:R-:W-:Y:S01]  /*2f10*/  MOV R5, 0xffffffff ;  /* 0xffffffff00057802 */ /* 0x000fe20000000f00 */
[----:B------:R-:W-:-:S07]  /*2f20*/  IMAD.MOV.U32 R7, RZ, RZ, 0x1f ;  /* 0x0000001fff077424 */ /* 0x000fce00078e00ff */
[----:B01----:R-:W-:Y:S05]  /*2f30*/  WARPSYNC.COLLECTIVE R5, `(.L_x_18232) ;  /* 0x0000000005087348 */ /* 0x003fea0003c00000 */
[----:B-1----:R1:W2:Y:S02]  /*2f40*/  SHFL.DOWN P0, R11, R2, R6, R7 ;  /* 0x08000006020b7389 */ /* 0x0022a40000000007 */
[----:B012---:R-:W-:Y:S01]  /*2f50*/  ENDCOLLECTIVE ;  /* 0x000000000000791b */ /* 0x007fe20003800000 */
.L_x_18232:
[----:B------:R-:W-:Y:S02]  /*2f60*/  IMAD.MOV.U32 R6, RZ, RZ, 0x2 ;  /* 0x00000002ff067424 */ /* 0x000fe400078e00ff */
[----:B------:R-:W-:-:S05]  /*2f70*/  IMAD.MOV.U32 R3, RZ, RZ, R11 ;  /* 0x000000ffff037224 */ /* 0x000fca00078e000b */
[----:B------:R-:W-:-:S05]  /*2f80*/  FMNMX R3, R3, R2, !PT ;  /* 0x0000000203037209 */ /* 0x000fca0007800000 */
[----:B------:R-:W-:-:S07]  /*2f90*/  IMAD.MOV.U32 R2, RZ, RZ, R3 ;  /* 0x000000ffff027224 */ /* 0x000fce00078e0003 */
[----:B------:R-:W-:Y:S05]  /*2fa0*/  WARPSYNC.COLLECTIVE R5, `(.L_x_18233) ;  /* 0x0000000005087348 */ /* 0x000fea0003c00000 */
[----:B------:R0:W1:Y:S02]  /*2fb0*/  SHFL.DOWN P0, R11, R2, R6, R7 ;  /* 0x08000006020b7389 */ /* 0x0000640000000007 */
[----:B01----:R-:W-:Y:S01]  /*2fc0*/  ENDCOLLECTIVE ;  /* 0x000000000000791b */ /* 0x003fe20003800000 */
.L_x_18233:
[----:B------:R-:W-:Y:S01]  /*2fd0*/  MOV R6, 0x1 ;  /* 0x0000000100067802 */ /* 0x000fe20000000f00 */
[----:B------:R-:W-:-:S05]  /*2fe0*/  IMAD.MOV.U32 R4, RZ, RZ, R11 ;  /* 0x000000ffff047224 */ /* 0x000fca00078e000b */
[----:B------:R-:W-:-:S05]  /*2ff0*/  FMNMX R4, R3, R4, !PT ;  /* 0x0000000403047209 */ /* 0x000fca0007800000 */
[----:B------:R-:W-:-:S07]  /*3000*/  IMAD.MOV.U32 R2, RZ, RZ, R4 ;  /* 0x000000ffff027224 */ /* 0x000fce00078e0004 */
[----:B------:R-:W-:Y:S05]  /*3010*/  WARPSYNC.COLLECTIVE R5, `(.L_x_18234) ;  /* 0x0000000005087348 */ /* 0x000fea0003c00000 */
[----:B------:R0:W1:Y:S02]  /*3020*/  SHFL.DOWN P0, R11, R2, R6, R7 ;  /* 0x08000006020b7389 */ /* 0x0000640000000007 */
[----:B01----:R-:W-:Y:S01]  /*3030*/  ENDCOLLECTIVE ;  /* 0x000000000000791b */ /* 0x003fe20003800000 */
.L_x_18234:
[----:B------:R-:W-:Y:S05]  /*3040*/  BRA `(.L_x_18235) ;  /* 0xfffffffc00387947 */ /* 0x000fea000383ffff */
        .weak           $__internal_476_$__cuda_sm20_div_u64
        .type           $__internal_476_$__cuda_sm20_div_u64,@function
        .size           $__internal_476_$__cuda_sm20_div_u64,($__internal_477_$__cuda_sm20_rcp_rn_f32_slowpath - $__internal_476_$__cuda_sm20_div_u64)
$__internal_476_$__cuda_sm20_div_u64:
        /* <DEDUP_REMOVED lines=66> */
[----:B------:R-:W-:Y:S06]  /*3470*/  RET.REL.NODEC R6 `(_ZN18transformer_engine6detail38cast_transpose_fused_kernel_notalignedILb0ELb1ELb0EfNS_16CTDBiasDActParamIff6__halffEELi1ELi2ENS_5EmptyEXadL_ZNS_5dsiluIffEET_T0_RKS5_EEEEvT3_mmm) ;  /* 0xffffffc806e07950 */ /* 0x000fec0003c3ffff */
        .weak           $__internal_477_$__cuda_sm20_rcp_rn_f32_slowpath
        .type           $__internal_477_$__cuda_sm20_rcp_rn_f32_slowpath,@function
        .size           $__internal_477_$__cuda_sm20_rcp_rn_f32_slowpath,(.L_x_34962 - $__internal_477_$__cuda_sm20_rcp_rn_f32_slowpath)
$__internal_477_$__cuda_sm20_rcp_rn_f32_slowpath:
        /* <DEDUP_REMOVED lines=15> */
.L_x_18237:
        /* <DEDUP_REMOVED lines=33> */
.L_x_18239:
[----:B------:R0:W1:Y:S02]  /*3780*/  MUFU.RCP R24, R25 ;  /* 0x0000001900187308 */ /* 0x0000640000001000 */
.L_x_18238:
[----:B------:R-:W-:Y:S05]  /*3790*/  BSYNC B1 ;  /* 0x0000000000017941 */ /* 0x000fea0003800000 */
.L_x_18236:
[----:B------:R-:W-:-:S04]  /*37a0*/  IMAD.MOV.U32 R45, RZ, RZ, 0x0 ;  /* 0x00000000ff2d7424 */ /* 0x000fc800078e00ff */
[----:B01----:R-:W-:Y:S05]  /*37b0*/  RET.REL.NODEC R44 `(_ZN18transformer_engine6detail38cast_transpose_fused_kernel_notalignedILb0ELb1ELb0EfNS_16CTDBiasDActParamIff6__halffEELi1ELi2ENS_5EmptyEXadL_ZNS_5dsiluIffEET_T0_RKS5_EEEEvT3_mmm) ;  /* 0xffffffc82c107950 */ /* 0x003fea0003c3ffff */
.L_x_18240:
        /* <DEDUP_REMOVED lines=12> */
.L_x_34962:


//--------------------- .text._ZN18transformer_engine6detail38cast_transpose_fused_kernel_notalignedILb0ELb1ELb0EfNS_16CTDBiasDActParamIffffEELi1ELi1ENS_5EmptyEXadL_ZNS_5dsiluIffEET_T0_RKS4_EEEEvT3_mmm --------------------------
	.section	.text._ZN18transformer_engine6detail38cast_transpose_fused_kernel_notalignedILb0ELb1ELb0EfNS_16CTDBiasDActParamIffffEELi1ELi1ENS_5EmptyEXadL_ZNS_5dsiluIffEET_T0_RKS4_EEEEvT3_mmm,"ax",@progbits
	.align	128
        .global         _ZN18transformer_engine6detail38cast_transpose_fused_kernel_notalignedILb0ELb1ELb0EfNS_16CTDBiasDActParamIffffEELi1ELi1ENS_5EmptyEXadL_ZNS_5dsiluIffEET_T0_RKS4_EEEEvT3_mmm
        .type           _ZN18transformer_engine6detail38cast_transpose_fused_kernel_notalignedILb0ELb1ELb0EfNS_16CTDBiasDActParamIffffEELi1ELi1ENS_5EmptyEXadL_ZNS_5dsiluIffEET_T0_RKS4_EEEEvT3_mmm,@function
        .size           _ZN18transformer_engine6detail38cast_transpose_fused_kernel_notalignedILb0ELb1ELb0EfNS_16CTDBiasDActParamIffffEELi1ELi1ENS_5EmptyEXadL_ZNS_5dsiluIffEET_T0_RKS4_EEEEvT3_mmm,(.L_x_34964 - _ZN18transformer_engine6detail38cast_transpose_fused_kernel_notalignedILb0ELb1ELb0EfNS_16CTDBiasDActParamIffffEELi1ELi1ENS_5EmptyEXadL_ZNS_5dsiluIffEET_T0_RKS4_EEEEvT3_mmm)
        .other          _ZN18transformer_engine6detail38cast_transpose_fused_kernel_notalignedILb0ELb1ELb0EfNS_16CTDBiasDActParamIffffEELi1ELi1ENS_5EmptyEXadL_ZNS_5dsiluIffEET_T0_RKS4_EEEEvT3_mmm,@"STO_CUDA_ENTRY STV_DEFAULT"
_ZN18transformer_engine6detail38cast_transpose_fused_kernel_notalignedILb0ELb1ELb0EfNS_16CTDBiasDActParamIffffEELi1ELi1ENS_5EmptyEXadL_ZNS_5dsiluIffEET_T0_RKS4_EEEEvT3_mmm:
.text._ZN18transformer_engine6detail38cast_transpose_fused_kernel_notalignedILb0ELb1ELb0EfNS_16CTDBiasDActParamIffffEELi1ELi1ENS_5EmptyEXadL_ZNS_5dsiluIffEET_T0_RKS4_EEEEvT3_mmm:
        /* <DEDUP_REMOVED lines=19> */
[----:B------:R-:W-:Y:S05]  /*0130*/  CALL.REL.NOINC `($__internal_478_$__cuda_sm20_div_u64) ;  /* 0x0000002000b07944 */ /* 0x000fea0003c00000 */
        /* <DEDUP_REMOVED lines=8> */
.L_x_18241:
        /* <DEDUP_REMOVED lines=22> */
.L_x_18242:
[----:B------:R-:W-:Y:S01]  /*0320*/  ULDC.64 UR4, c[0x0][0x260] ;  /* 0x0000980000047ab9 */ /* 0x000fe20000000a00 */
[C---:B------:R-:W-:Y:S01]  /*0330*/  SHF.L.U64.HI R2, R26.reuse, 0x5, R27 ;  /* 0x000000051a027819 */ /* 0x040fe2000001021b */
[----:B------:R-:W-:Y:S01]  /*0340*/  ULDC.64 UR10, c[0x0][0x258] ;  /* 0x00009600000a7ab9 */ /* 0x000fe20000000a00 */
[----:B------:R-:W-:Y:S01]  /*0350*/  LEA R10, P1, -R26, UR4, 0x5 ;  /* 0x000000041a0a7c11 */ /* 0x000fe2000f8229ff */
[----:B------:R-:W-:Y:S01]  /*0360*/  IMAD R7, R27, UR10, RZ ;  /* 0x0000000a1b077c24 */ /* 0x000fe2000f8e02ff */
[----:B------:R-:W-:Y:S01]  /*0370*/  SHF.L.U64.HI R12, R34, 0x5, R33 ;  /* 0x00000005220c7819 */ /* 0x000fe20000010221 */
[----:B------:R-:W-:Y:S01]  /*0380*/  ULDC.64 UR6, c[0x0][0x208] ;  /* 0x0000820000067ab9 */ /* 0x000fe20000000a00 */
[----:B------:R-:W-:Y:S01]  /*0390*/  SHF.R.U32.HI R35, RZ, 0x3, R16 ;  /* 0x00000003ff237819 */ /* 0x000fe20000011610 */
[----:B------:R-:W-:Y:S01]  /*03a0*/  IMAD R7, R26, UR11, R7 ;  /* 0x0000000b1a077c24 */ /* 0x000fe2000f8e0207 */
[----:B------:R-:W-:Y:S01]  /*03b0*/  LEA R14, P0, -R34, UR10, 0x5 ;  /* 0x0000000a220e7c11 */ /* 0x000fe2000f8029ff */
[----:B------:R-:W-:Y:S01]  /*03c0*/  ULDC.64 UR8, c[0x0][0x230] ;  /* 0x00008c0000087ab9 */ /* 0x000fe20000000a00 */
        /* <DEDUP_REMOVED lines=10> */
[----:B------:R-:W-:Y:S02]  /*0470*/  SEL R9, R14, 0x20, P0 ;  /* 0x000000200e097807 */ /* 0x000fe40000000000 */
[----:B------:R-:W-:Y:S02]  /*0480*/  LOP3.LUT R18, R11, 0x1f, RZ, 0xc0, !PT ;  /* 0x0000001f0b127812 */ /* 0x000fe400078ec0ff */
        /* <DEDUP_REMOVED lines=10> */
[----:B------:R-:W-:-:S03]  /*0530*/  @P0 IMAD.WIDE.U32 R6, R37, UR10, R18 ;  /* 0x0000000a25060c25 */ /* 0x000fc6000f8e0012 */
        /* <DEDUP_REMOVED lines=10> */
[----:B------:R-:W-:Y:S01]  /*05e0*/  IADD3 R22, P3, R20, UR10, RZ ;  /* 0x0000000a14167c10 */ /* 0x000fe2000ff7e0ff */
[----:B------:R-:W-:Y:S01]  /*05f0*/  VIADD R5, R37, 0x1 ;  /* 0x0000000125057836 */ /* 0x000fe20000000000 */
[----:B------:R-:W-:Y:S01]  /*0600*/  ISETP.NE.U32.AND P2, PT, RZ, UR8, PT ;  /* 0x00000008ff007c0c */ /* 0x000fe2000bf45070 */
[----:B------:R-:W-:Y:S01]  /*0610*/  @!P0 IMAD.MOV.U32 R32, RZ, RZ, RZ ;  /* 0x000000ffff208224 */ /* 0x000fe200078e00ff */
[----:B------:R-:W-:Y:S02]  /*0620*/  LOP3.LUT R8, R8, 0x1f, RZ, 0xc0, !PT ;  /* 0x0000001f08087812 */ /* 0x000fe400078ec0ff */
[----:B------:R-:W-:Y:S02]  /*0630*/  ISETP.GE.U32.AND P1, PT, R5, R10, PT ;  /* 0x0000000a0500720c */ /* 0x000fe40003f26070 */
[----:B------:R-:W-:-:S02]  /*0640*/  IADD3.X R23, R21, UR11, RZ, P3, !PT ;  /* 0x0000000b15177c10 */ /* 0x000fc40009ffe4ff */
[----:B------:R-:W-:Y:S02]  /*0650*/  ISETP.GE.U32.OR P1, PT, R8, R9, P1 ;  /* 0x000000090800720c */ /* 0x000fe40000f26470 */
[----:B-1----:R-:W-:Y:S02]  /*0660*/  @P0 IADD3 R28, P3, R39, R28, RZ ;  /* 0x0000001c271c0210 */ /* 0x002fe40007f7e0ff */
[----:B------:R-:W-:-:S03]  /*0670*/  ISETP.NE.AND.EX P2, PT, RZ, UR9, PT, P2 ;  /* 0x00000009ff007c0c */ /* 0x000fc6000bf45320 */
[----:B------:R-:W-:-:S06]  /*0680*/  @P0 IMAD.X R29, R30, 0x1, R29, P3 ;  /* 0x000000011e1d0824 */ /* 0x000fcc00018e061d */
[----:B------:R-:W1:Y:S01]  /*0690*/  @!P1 LDC.64 R24, c[0x0][0x218] ;  /* 0x00008600ff189b82 */ /* 0x000e620000000a00 */
[C---:B------:R-:W-:Y:S01]  /*06a0*/  @!P1 IMAD.WIDE.U32 R6, R37.reuse, UR10, R22 ;  /* 0x0000000a25069c25 */ /* 0x040fe2000f8e0016 */
[----:B------:R-:W5:Y:S03]  /*06b0*/  @P0 LDG.E R32, desc[UR6][R28.64] ;  /* 0x000000061c200981 */ /* 0x000f66000c1e1900 */
[----:B------:R-:W-:Y:S01]  /*06c0*/  @!P1 IMAD R17, R37, UR11, R7 ;  /* 0x0000000b25119c24 */ /* 0x000fe2000f8e0207 */
[----:B------:R-:W-:Y:S02]  /*06d0*/  @!P1 IADD3 R6, P4, R8, R6, RZ ;  /* 0x0000000608069210 */ /* 0x000fe40007f9e0ff */
[----:B------:R-:W3:Y:S03]  /*06e0*/  @!P1 LDC.64 R4, c[0x0][0x210] ;  /* 0x00008400ff049b82 */ /* 0x000ee60000000a00 */
[----:B------:R-:W-:-:S02]  /*06f0*/  @!P1 IMAD.X R17, RZ, RZ, R17, P4 ;  /* 0x000000ffff119224 */ /* 0x000fc400020e0611 */
[----:B------:R-:W-:-:S03]  /*0700*/  @!P1 IMAD.SHL.U32 R7, R6, 0x4, RZ ;  /* 0x0000000406079824 */ /* 0x000fc600078e00ff */
[----:B------:R-:W-:Y:S01]  /*0710*/  @!P1 SHF.L.U64.HI R6, R6, 0x2, R17 ;  /* 0x0000000206069819 */ /* 0x000fe20000010211 */
[----:B------:R-:W-:Y:S01]  /*0720*/  IMAD.MOV.U32 R39, RZ, RZ, 0x437c0000 ;  /* 0x437c0000ff277424 */ /* 0x000fe200078e00ff */
[----:B0-----:R-:W0:Y:S01]  /*0730*/  @P2 LDC.64 R2, c[0x0][0x230] ;  /* 0x00008c00ff022b82 */ /* 0x001e220000000a00 */
[C---:B-1----:R-:W-:Y:S02]  /*0740*/  @!P1 IADD3 R24, P4, R7.reuse, R24, RZ ;  /* 0x0000001807189210 */ /* 0x042fe40007f9e0ff */
[----:B---3--:R-:W-:-:S03]  /*0750*/  @!P1 IADD3 R4, P3, R7, R4, RZ ;  /* 0x0000000407049210 */ /* 0x008fc60007f7e0ff */
[C---:B------:R-:W-:Y:S01]  /*0760*/  @!P1 IMAD.X R25, R6.reuse, 0x1, R25, P4 ;  /* 0x0000000106199824 */ /* 0x040fe200020e0619 */
[----:B------:R-:W-:Y:S01]  /*0770*/  @!P1 IADD3.X R5, R6, R5, RZ, P3, !PT ;  /* 0x0000000506059210 */ /* 0x000fe20001ffe4ff */
[----:B------:R-:W-:Y:S02]  /*0780*/  IMAD.MOV.U32 R6, RZ, RZ, 0x3bbb989d ;  /* 0x3bbb989dff067424 */ /* 0x000fe400078e00ff */
[----:B------:R-:W-:Y:S02]  /*0790*/  IMAD.MOV.U32 R7, RZ, RZ, 0x3f800000 ;  /* 0x3f800000ff077424 */ /* 0x000fe400078e00ff */
[----:B------:R-:W-:-:S04]  /*07a0*/  IMAD.MOV.U32 R17, RZ, RZ, RZ ;  /* 0x000000ffff117224 */ /* 0x000fc800078e00ff */
[----:B0-----:R0:W5:Y:S01]  /*07b0*/  @P2 LDG.E R7, desc[UR6][R2.64] ;  /* 0x0000000602072981 */ /* 0x001162000c1e1900 */
[----:B------:R-:W-:-:S03]  /*07c0*/  IMAD R33, R33, UR4, RZ ;  /* 0x0000000421217c24 */ /* 0x000fc6000f8e02ff */
[----:B------:R1:W5:Y:S01]  /*07d0*/  @!P1 LDG.E R17, desc[UR6][R4.64] ;  /* 0x0000000604119981 */ /* 0x000362000c1e1900 */
[----:B------:R-:W-:Y:S02]  /*07e0*/  IMAD.MOV.U32 R30, RZ, RZ, RZ ;  /* 0x000000ffff1e7224 */ /* 0x000fe400078e00ff */
[----:B0-----:R-:W-:-:S04]  /*07f0*/  IMAD R3, R34, UR5, R33 ;  /* 0x0000000522037c24 */ /* 0x001fc8000f8e0221 */
[----:B------:R0:W5:Y:S01]  /*0800*/  @!P1 LDG.E R30, desc[UR6][R24.64] ;  /* 0x00000006181e9981 */ /* 0x000162000c1e1900 */
[----:B-1----:R-:W-:Y:S02]  /*0810*/  IMAD.MOV.U32 R4, RZ, RZ, R26 ;  /* 0x000000ffff047224 */ /* 0x002fe400078e001a */
[----:B------:R-:W-:Y:S02]  /*0820*/  IMAD.MOV.U32 R5, RZ, RZ, R27 ;  /* 0x000000ffff057224 */ /* 0x000fe400078e001b */
[----:B------:R-:W-:Y:S01]  /*0830*/  IMAD.WIDE.U32 R4, R34, UR4, R4 ;  /* 0x0000000422047c25 */ /* 0x000fe2000f8e0004 */
[----:B------:R-:W-:Y:S03]  /*0840*/  BSSY B0, `(.L_x_18243) ;  /* 0x000001c000007945 */ /* 0x000fe60003800000 */
[----:B------:R-:W-:Y:S02]  /*0850*/  IMAD.IADD R3, R5, 0x1, R3 ;  /* 0x0000000105037824 */ /* 0x000fe400078e0203 */
[----:B0-----:R-:W-:-:S02]  /*0860*/  IMAD.SHL.U32 R25, R0, 0x20, RZ ;  /* 0x0000002000197824 */ /* 0x001fc400078e00ff */
[C---:B------:R-:W-:Y:S01]  /*0870*/  IMAD.SHL.U32 R5, R4.reuse, 0x20, RZ ;  /* 0x0000002004057824 */ /* 0x040fe200078e00ff */
[----:B------:R-:W-:Y:S01]  /*0880*/  SHF.L.U64.HI R4, R4, 0x5, R3 ;  /* 0x0000000504047819 */ /* 0x000fe20000010203 */
        /* <DEDUP_REMOVED lines=11> */
[----:B------:R-:W-:-:S04]  /*0940*/  LOP3.LUT R6, R16, 0x1f, RZ, 0xc0, !PT ;  /* 0x0000001f10067812 */ /* 0x000fc800078ec0ff */
[----:B------:R-:W-:-:S07]  /*0950*/  LOP3.LUT R3, R25, 0xffffffe0, R6, 0xe2, !PT ;  /* 0xffffffe019037812 */ /* 0x000fce00078ee206 */
[----:B------:R-:W-:Y:S05]  /*0960*/  @P0 BRA `(.L_x_18244) ;  /* 0x0000000000140947 */ /* 0x000fea0003800000 */
[----:B------:R-:W-:Y:S02]  /*0970*/  MOV R0, R29 ;  /* 0x0000001d00007202 */ /* 0x000fe40000000f00 */
[----:B------:R-:W-:-:S07]  /*0980*/  MOV R24, 0x9a0 ;  /* 0x000009a000187802 */ /* 0x000fce0000000f00 */
[----:B-----5:R-:W-:Y:S05]  /*0990*/  CALL.REL.NOINC `($__internal_479_$__cuda_sm20_rcp_rn_f32_slowpath) ;  /* 0x0000001c00a47944 */ /* 0x020fea0003c00000 */
[----:B------:R-:W-:Y:S01]  /*09a0*/  IMAD.MOV.U32 R34, RZ, RZ, R27 ;  /* 0x000000ffff227224 */ /* 0x000fe200078e001b */
[----:B------:R-:W-:Y:S06]  /*09b0*/  BRA `(.L_x_18245) ;  /* 0x0000000000107947 */ /* 0x000fec0003800000 */
.L_x_18244:
[----:B------:R-:W0:Y:S02]  /*09c0*/  MUFU.RCP R34, R29 ;  /* 0x0000001d00227308 */ /* 0x000e240000001000 */
[----:B0-----:R-:W-:-:S04]  /*09d0*/  FFMA R0, R29, R34, -1 ;  /* 0xbf8000001d007423 */ /* 0x001fc80000000022 */
[----:B------:R-:W-:-:S04]  /*09e0*/  FADD.FTZ R25, -R0, -RZ ;  /* 0x800000ff00197221 */ /* 0x000fc80000010100 */
[----:B------:R-:W-:-:S07]  /*09f0*/  FFMA R34, R34, R25, R34 ;  /* 0x0000001922227223 */ /* 0x000fce0000000022 */
.L_x_18245:
[----:B------:R-:W-:Y:S05]  /*0a00*/  BSYNC B0 ;  /* 0x0000000000007941 */ /* 0x000fea0003800000 */
.L_x_18243:
[----:B------:R-:W-:Y:S01]  /*0a10*/  IMAD.IADD R0, R16, 0x1, -R37 ;  /* 0x0000000110007824 */ /* 0x000fe200078e0a25 */
[C---:B------:R-:W-:Y:S01]  /*0a20*/  ISETP.GE.U32.AND P1, PT, R37.reuse, R10, PT ;  /* 0x0000000a2500720c */ /* 0x040fe20003f26070 */
[----:B------:R-:W-:Y:S01]  /*0a30*/  VIADD R25, R37, 0x2 ;  /* 0x0000000225197836 */ /* 0x000fe20000000000 */
[----:B------:R-:W-:Y:S01]  /*0a40*/  BSSY B0, `(.L_x_18246) ;  /* 0x0000025000007945 */ /* 0x000fe20003800000 */
[C---:B------:R-:W-:Y:S01]  /*0a50*/  VIADD R2, R0.reuse, 0x1e ;  /* 0x0000001e00027836 */ /* 0x040fe20000000000 */
[----:B------:R-:W-:-:S04]  /*0a60*/  LOP3.LUT R0, R0, 0x1f, RZ, 0xc0, !PT ;  /* 0x0000001f00007812 */ /* 0x000fc800078ec0ff */
[----:B------:R-:W-:Y:S02]  /*0a70*/  LOP3.LUT R2, R2, 0x1f, RZ, 0xc0, !PT ;  /* 0x0000001f02027812 */ /* 0x000fe400078ec0ff */
[-C--:B------:R-:W-:Y:S02]  /*0a80*/  ISETP.GE.U32.OR P1, PT, R0, R9.reuse, P1 ;  /* 0x000000090000720c */ /* 0x080fe40000f26470 */
[----:B------:R-:W-:-:S04]  /*0a90*/  ISETP.GE.U32.AND P0, PT, R2, R9, PT ;  /* 0x000000090200720c */ /* 0x000fc80003f06070 */
[----:B------:R-:W-:-:S13]  /*0aa0*/  ISETP.GE.U32.OR P2, PT, R25, R10, P0 ;  /* 0x0000000a1900720c */ /* 0x000fda0000746470 */
[----:B------:R-:W0:Y:S08]  /*0ab0*/  @!P2 LDC.64 R38, c[0x0][0x258] ;  /* 0x00009600ff26ab82 */ /* 0x000e300000000a00 */
[----:B------:R-:W0:Y:S08]  /*0ac0*/  @!P2 LDC.64 R24, c[0x0][0x258] ;  /* 0x00009600ff18ab82 */ /* 0x000e300000000a00 */
[----:B------:R-:W1:Y:S08]  /*0ad0*/  @!P2 LDC.64 R26, c[0x0][0x210] ;  /* 0x00008400ff1aab82 */ /* 0x000e700000000a00 */
[----:B------:R-:W2:Y:S01]  /*0ae0*/  @!P2 LDC.64 R28, c[0x0][0x218] ;  /* 0x00008600ff1cab82 */ /* 0x000ea20000000a00 */
[----:B0-----:R-:W-:-:S04]  /*0af0*/  @!P2 IMAD.WIDE.U32 R38, R37, R24, R38 ;  /* 0x000000182526a225 */ /* 0x001fc800078e0026 */
[----:B------:R-:W-:Y:S02]  /*0b00*/  @!P2 IMAD R39, R37, R25, R39 ;  /* 0x000000192527a224 */ /* 0x000fe400078e0227 */
[----:B------:R-:W-:Y:S01]  /*0b10*/  FADD R25, -R34, 1 ;  /* 0x3f80000022197421 */ /* 0x000fe20000000100 */
[----:B------:R-:W-:-:S03]  /*0b20*/  @!P2 IADD3 R24, P3, P4, R2, R22, R38 ;  /* 0x000000160218a210 */ /* 0x000fc60007c7e026 */
[----:B------:R-:W-:Y:S01]  /*0b30*/  FMUL R25, R25, R34 ;  /* 0x0000002219197220 */ /* 0x000fe20000400000 */
[----:B------:R-:W-:Y:S01]  /*0b40*/  @!P2 IADD3.X R39, RZ, R23, R39, P3, P4 ;  /* 0x00000017ff27a210 */ /* 0x000fe20001fe8427 */
[C---:B------:R-:W-:Y:S02]  /*0b50*/  @!P2 IMAD.SHL.U32 R33, R24.reuse, 0x4, RZ ;  /* 0x000000041821a824 */ /* 0x040fe400078e00ff */
[----:B------:R-:W-:Y:S01]  /*0b60*/  FFMA R25, R25, R31, R34 ;  /* 0x0000001f19197223 */ /* 0x000fe20000000022 */
[----:B------:R-:W-:Y:S02]  /*0b70*/  @!P2 SHF.L.U64.HI R24, R24, 0x2, R39 ;  /* 0x000000021818a819 */ /* 0x000fe40000010227 */
[----:B-1----:R-:W-:Y:S01]  /*0b80*/  @!P2 IADD3 R26, P3, R33, R26, RZ ;  /* 0x0000001a211aa210 */ /* 0x002fe20007f7e0ff */
[----:B-----5:R-:W-:Y:S01]  /*0b90*/  FMUL R34, R25, R32 ;  /* 0x0000002019227220 */ /* 0x020fe20000400000 */
[----:B--2---:R-:W-:Y:S02]  /*0ba0*/  @!P2 IADD3 R28, P4, R33, R28, RZ ;  /* 0x0000001c211ca210 */ /* 0x004fe40007f9e0ff */
[----:B------:R-:W-:Y:S01]  /*0bb0*/  CS2R R32, SRZ ;  /* 0x0000000000207805 */ /* 0x000fe2000001ff00 */
[----:B------:R-:W-:-:S02]  /*0bc0*/  @!P2 IMAD.X R27, R24, 0x1, R27, P3 ;  /* 0x00000001181ba824 */ /* 0x000fc400018e061b */
[----:B------:R-:W-:Y:S01]  /*0bd0*/  FMUL R31, R34, R7 ;  /* 0x00000007221f7220 */ /* 0x000fe20000400000 */
[----:B------:R-:W-:Y:S01]  /*0be0*/  @!P2 IMAD.X R29, R24, 0x1, R29, P4 ;  /* 0x00000001181da824 */ /* 0x000fe200020e061d */
[----:B------:R-:W-:Y:S06]  /*0bf0*/  @P1 BRA `(.L_x_18247) ;  /* 0x0000000000241947 */ /* 0x000fec0003800000 */
[----:B------:R-:W-:Y:S02]  /*0c00*/  ULDC.64 UR4, c[0x0][0x258] ;  /* 0x0000960000047ab9 */ /* 0x000fe40000000a00 */
[----:B------:R-:W-:-:S04]  /*0c10*/  IMAD.WIDE.U32 R24, R37, UR4, R20 ;  /* 0x0000000425187c25 */ /* 0x000fc8000f8e0014 */
[----:B------:R-:W-:Y:S01]  /*0c20*/  IMAD R25, R37, UR5, R25 ;  /* 0x0000000525197c24 */ /* 0x000fe2000f8e0219 */
[----:B------:R-:W-:Y:S01]  /*0c30*/  IADD3 R0, P1, R0, R24, RZ ;  /* 0x0000001800007210 */ /* 0x000fe20007f3e0ff */
[----:B------:R-:W-:-:S04]  /*0c40*/  ULDC.64 UR4, c[0x0][0x220] ;  /* 0x0000880000047ab9 */ /* 0x000fc80000000a00 */
[----:B------:R-:W-:Y:S01]  /*0c50*/  IMAD.X R25, RZ, RZ, R25, P1 ;  /* 0x000000ffff197224 */ /* 0x000fe200008e0619 */
[----:B------:R-:W-:-:S04]  /*0c60*/  LEA R24, P1, R0, UR4, 0x2 ;  /* 0x0000000400187c11 */ /* 0x000fc8000f8210ff */
[----:B------:R-:W-:-:S05]  /*0c70*/  LEA.HI.X R25, R0, UR5, R25, 0x2, P1 ;  /* 0x0000000500197c11 */ /* 0x000fca00088f1419 */
[----:B------:R0:W-:Y:S04]  /*0c80*/  STG.E desc[UR6][R24.64], R31 ;  /* 0x0000001f18007986 */ /* 0x0001e8000c101906 */
.L_x_18247:
[----:B------:R-:W-:Y:S05]  /*0c90*/  BSYNC B0 ;  /* 0x0000000000007941 */ /* 0x000fea0003800000 */
.L_x_18246:
[----:B------:R1:W5:Y:S04]  /*0ca0*/  @!P2 LDG.E R32, desc[UR6][R26.64] ;  /* 0x000000061a20a981 */ /* 0x000368000c1e1900 */
[----:B------:R1:W5:Y:S01]  /*0cb0*/  @!P2 LDG.E R33, desc[UR6][R28.64] ;  /* 0x000000061c21a981 */ /* 0x000362000c1e1900 */
[----:B0-----:R-:W-:Y:S01]  /*0cc0*/  IMAD.MOV.U32 R25, RZ, RZ, 0x3bbb989d ;  /* 0x3bbb989dff197424 */ /* 0x001fe200078e00ff */
[----:B------:R-:W-:Y:S01]  /*0cd0*/  BSSY B0, `(.L_x_18248) ;  /* 0x0000018000007945 */ /* 0x000fe20003800000 */
[----:B------:R-:W-:Y:S01]  /*0ce0*/  IMAD.MOV.U32 R37, RZ, RZ, 0x437c0000 ;  /* 0x437c0000ff257424 */ /* 0x000fe200078e00ff */
[----:B------:R-:W-:Y:S01]  /*0cf0*/  FMNMX R34, RZ, |R34|, !PT ;  /* 0x40000022ff227209 */ /* 0x000fe20007800000 */
        /* <DEDUP_REMOVED lines=11> */
[----:B-1----:R-:W-:Y:S05]  /*0db0*/  @P1 BRA `(.L_x_18249) ;  /* 0x0000000000141947 */ /* 0x002fea0003800000 */
[----:B------:R-:W-:Y:S01]  /*0dc0*/  IMAD.MOV.U32 R0, RZ, RZ, R24 ;  /* 0x000000ffff007224 */ /* 0x000fe200078e0018 */
[----:B------:R-:W-:-:S07]  /*0dd0*/  MOV R24, 0xdf0 ;  /* 0x00000df000187802 */ /* 0x000fce0000000f00 */
[----:B-----5:R-:W-:Y:S05]  /*0de0*/  CALL.REL.NOINC `($__internal_479_$__cuda_sm20_rcp_rn_f32_slowpath) ;  /* 0x0000001800907944 */ /* 0x020fea0003c00000 */
[----:B------:R-:W-:Y:S01]  /*0df0*/  MOV R39, R27 ;  /* 0x0000001b00277202 */ /* 0x000fe20000000f00 */
[----:B------:R-:W-:Y:S06]  /*0e00*/  BRA `(.L_x_18250) ;  /* 0x0000000000107947 */ /* 0x000fec0003800000 */
.L_x_18249:
[----:B------:R-:W0:Y:S02]  /*0e10*/  MUFU.RCP R39, R24 ;  /* 0x0000001800277308 */ /* 0x000e240000001000 */
[----:B0-----:R-:W-:-:S04]  /*0e20*/  FFMA R0, R24, R39, -1 ;  /* 0xbf80000018007423 */ /* 0x001fc80000000027 */
[----:B------:R-:W-:-:S04]  /*0e30*/  FADD.FTZ R0, -R0, -RZ ;  /* 0x800000ff00007221 */ /* 0x000fc80000010100 */
[----:B------:R-:W-:-:S07]  /*0e40*/  FFMA R39, R39, R0, R39 ;  /* 0x0000000027277223 */ /* 0x000fce0000000027 */
.L_x_18250:
[----:B------:R-:W-:Y:S05]  /*0e50*/  BSYNC B0 ;  /* 0x0000000000007941 */ /* 0x000fea0003800000 */
.L_x_18248:
[----:B------:R-:W-:Y:S01]  /*0e60*/  LOP3.LUT R29, R35, 0x1c, RZ, 0xc0, !PT ;  /* 0x0000001c231d7812 */ /* 0x000fe200078ec0ff */
[----:B------:R-:W0:Y:S01]  /*0e70*/  LDC.64 R36, c[0x0][0x258] ;  /* 0x00009600ff247b82 */ /* 0x000e220000000a00 */
[----:B------:R-:W-:Y:S01]  /*0e80*/  FADD R0, -R39, 1 ;  /* 0x3f80000027007421 */ /* 0x000fe20000000100 */
[----:B------:R-:W-:Y:S01]  /*0e90*/  BSSY B0, `(.L_x_18251) ;  /* 0x000001d000007945 */ /* 0x000fe20003800000 */
[C---:B------:R-:W-:Y:S01]  /*0ea0*/  LOP3.LUT R43, R29.reuse, 0x1, RZ, 0xfc, !PT ;  /* 0x000000011d2b7812 */ /* 0x040fe200078efcff */
[----:B------:R-:W-:Y:S02]  /*0eb0*/  IMAD.IADD R35, R16, 0x1, -R29 ;  /* 0x0000000110237824 */ /* 0x000fe400078e0a1d */
[----:B------:R-:W-:Y:S01]  /*0ec0*/  FMUL R0, R0, R39 ;  /* 0x0000002700007220 */ /* 0x000fe20000400000 */
[----:B------:R-:W-:Y:S01]  /*0ed0*/  VIADD R25, R29, 0x3 ;  /* 0x000000031d197836 */ /* 0x000fe20000000000 */
[----:B------:R-:W-:Y:S01]  /*0ee0*/  ISETP.GE.U32.AND P2, PT, R43, R10, PT ;  /* 0x0000000a2b00720c */ /* 0x000fe20003f46070 */
[----:B------:R-:W-:-:S02]  /*0ef0*/  VIADD R28, R35, 0x1d ;  /* 0x0000001d231c7836 */ /* 0x000fc40000000000 */
[----:B------:R-:W-:Y:S01]  /*0f00*/  FFMA R0, R0, R30, R39 ;  /* 0x0000001e00007223 */ /* 0x000fe20000000027 */
[----:B------:R-:W-:Y:S02]  /*0f10*/  VIADD R41, R35, 0xffffffff ;  /* 0xffffffff23297836 */ /* 0x000fe40000000000 */
[----:B------:R-:W-:Y:S01]  /*0f20*/  LOP3.LUT R28, R28, 0x1f, RZ, 0xc0, !PT ;  /* 0x0000001f1c1c7812 */ /* 0x000fe200078ec0ff */
[----:B------:R-:W-:Y:S02]  /*0f30*/  FMUL R0, R0, R17 ;  /* 0x0000001100007220 */ /* 0x000fe40000400000 */
[----:B------:R-:W-:Y:S02]  /*0f40*/  LOP3.LUT R41, R41, 0x1f, RZ, 0xc0, !PT ;  /* 0x0000001f29297812 */ /* 0x000fe400078ec0ff */
[----:B------:R-:W-:Y:S01]  /*0f50*/  ISETP.GE.U32.AND P1, PT, R28, R9, PT ;  /* 0x000000091c00720c */ /* 0x000fe20003f26070 */
[----:B------:R-:W-:Y:S01]  /*0f60*/  FMUL R17, R0, R7 ;  /* 0x0000000700117220 */ /* 0x000fe20000400000 */
[----:B------:R-:W-:-:S02]  /*0f70*/  ISETP.GE.U32.OR P2, PT, R41, R9, P2 ;  /* 0x000000092900720c */ /* 0x000fc40001746470 */
[----:B------:R-:W-:-:S13]  /*0f80*/  ISETP.GE.U32.OR P3, PT, R25, R10, P1 ;  /* 0x0000000a1900720c */ /* 0x000fda0000f66470 */
[----:B------:R-:W1:Y:S08]  /*0f90*/  @!P3 LDC.64 R24, c[0x0][0x210] ;  /* 0x00008400ff18bb82 */ /* 0x000e700000000a00 */
[----:B------:R-:W2:Y:S01]  /*0fa0*/  @!P3 LDC.64 R26, c[0x0][0x218] ;  /* 0x00008600ff1abb82 */ /* 0x000ea20000000a00 */
[----:B------:R-:W-:Y:S05]  /*0fb0*/  @P2 BRA `(.L_x_18252) ;  /* 0x0000000000282947 */ /* 0x000fea0003800000 */
[----:B------:R-:W3:Y:S01]  /*0fc0*/  LDC.64 R38, c[0x0][0x258] ;  /* 0x00009600ff267b82 */ /* 0x000ee20000000a00 */
[----:B------:R-:W-:Y:S02]  /*0fd0*/  ULDC.64 UR4, c[0x0][0x258] ;  /* 0x0000960000047ab9 */ /* 0x000fe40000000a00 */
[----:B---3--:R-:W-:-:S04]  /*0fe0*/  IMAD.WIDE.U32 R38, R29, UR4, R38 ;  /* 0x000000041d267c25 */ /* 0x008fc8000f8e0026 */
[----:B------:R-:W-:Y:S01]  /*0ff0*/  IMAD R43, R29, UR5, R39 ;  /* 0x000000051d2b7c24 */ /* 0x000fe2000f8e0227 */
[----:B------:R-:W-:Y:S01]  /*1000*/  IADD3 R39, P2, P4, R41, R38, R20 ;  /* 0x0000002629277210 */ /* 0x000fe20007c5e014 */
[----:B------:R-:W-:-:S03]  /*1010*/  ULDC.64 UR4, c[0x0][0x220] ;  /* 0x0000880000047ab9 */ /* 0x000fc60000000a00 */
[----:B------:R-:W-:Y:S02]  /*1020*/  IADD3.X R30, RZ, R43, R21, P2, P4 ;  /* 0x0000002bff1e7210 */ /* 0x000fe400017e8415 */
[----:B------:R-:W-:-:S04]  /*1030*/  LEA R38, P2, R39, UR4, 0x2 ;  /* 0x0000000427267c11 */ /* 0x000fc8000f8410ff */
[----:B------:R-:W-:-:S05]  /*1040*/  LEA.HI.X R39, R39, UR5, R30, 0x2, P2 ;  /* 0x0000000527277c11 */ /* 0x000fca00090f141e */
[----:B------:R3:W-:Y:S04]  /*1050*/  STG.E desc[UR6][R38.64], R17 ;  /* 0x0000001126007986 */ /* 0x0007e8000c101906 */
.L_x_18252:
[----:B------:R-:W-:Y:S05]  /*1060*/  BSYNC B0 ;  /* 0x0000000000007941 */ /* 0x000fea0003800000 */
.L_x_18251:
[----:B------:R-:W-:Y:S02]  /*1070*/  ULDC.64 UR4, c[0x0][0x258] ;  /* 0x0000960000047ab9 */ /* 0x000fe40000000a00 */
[----:B0-----:R-:W-:-:S04]  /*1080*/  IMAD.WIDE.U32 R36, R29, UR4, R36 ;  /* 0x000000041d247c25 */ /* 0x001fc8000f8e0024 */
[----:B---3--:R-:W-:Y:S01]  /*1090*/  IMAD R39, R29, UR5, R37 ;  /* 0x000000051d277c24 */ /* 0x008fe2000f8e0225 */
[----:B------:R-:W-:Y:S01]  /*10a0*/  IADD3 R37, P2, R36, UR4, RZ ;  /* 0x0000000424257c10 */ /* 0x000fe2000ff5e0ff */
[----:B------:R-:W-:-:S03]  /*10b0*/  IMAD.MOV.U32 R36, RZ, RZ, RZ ;  /* 0x000000ffff247224 */ /* 0x000fc600078e00ff */
[----:B------:R-:W-:Y:S02]  /*10c0*/  IADD3.X R39, R39, UR5, RZ, P2, !PT ;  /* 0x0000000527277c10 */ /* 0x000fe400097fe4ff */
[----:B------:R-:W-:-:S04]  /*10d0*/  @!P3 IADD3 R30, P2, P4, R28, R22, R37 ;  /* 0x000000161c1eb210 */ /* 0x000fc80007c5e025 */
[----:B------:R-:W-:Y:S01]  /*10e0*/  @!P3 IADD3.X R43, RZ, R23, R39, P2, P4 ;  /* 0x00000017ff2bb210 */ /* 0x000fe200017e8427 */
[----:B------:R-:W-:-:S03]  /*10f0*/  @!P3 IMAD.SHL.U32 R41, R30, 0x4, RZ ;  /* 0x000000041e29b824 */ /* 0x000fc600078e00ff */
[----:B------:R-:W-:Y:S02]  /*1100*/  @!P3 SHF.L.U64.HI R30, R30, 0x2, R43 ;  /* 0x000000021e1eb819 */ /* 0x000fe4000001022b */
[C---:B--2---:R-:W-:Y:S01]  /*1110*/  @!P3 IADD3 R26, P4, R41.reuse, R26, RZ ;  /* 0x0000001a291ab210 */ /* 0x044fe20007f9e0ff */
[----:B------:R-:W-:Y:S01]  /*1120*/  IMAD.MOV.U32 R38, RZ, RZ, 0x3bbb989d ;  /* 0x3bbb989dff267424 */ /* 0x000fe200078e00ff */
[----:B-1----:R-:W-:-:S03]  /*1130*/  @!P3 IADD3 R24, P2, R41, R24, RZ ;  /* 0x000000182918b210 */ /* 0x002fc60007f5e0ff */
[C---:B------:R-:W-:Y:S02]  /*1140*/  @!P3 IMAD.X R27, R30.reuse, 0x1, R27, P4 ;  /* 0x000000011e1bb824 */ /* 0x040fe400020e061b */
[----:B-----5:R-:W-:Y:S01]  /*1150*/  FFMA.SAT R38, -R33, R38, 0.5 ;  /* 0x3f00000021267423 */ /* 0x020fe20000002126 */
[----:B------:R-:W-:Y:S02]  /*1160*/  IMAD.MOV.U32 R41, RZ, RZ, 0x437c0000 ;  /* 0x437c0000ff297424 */ /* 0x000fe400078e00ff */
[----:B------:R-:W-:Y:S01]  /*1170*/  @!P3 IMAD.X R25, R30, 0x1, R25, P2 ;  /* 0x000000011e19b824 */ /* 0x000fe200010e0619 */
[----:B------:R-:W5:Y:S01]  /*1180*/  @!P3 LDG.E R36, desc[UR6][R26.64] ;  /* 0x000000061a24b981 */ /* 0x000f62000c1e1900 */
[----:B------:R-:W-:Y:S01]  /*1190*/  FFMA.RM R38, R38, R41, 12582913 ;  /* 0x4b40000126267423 */ /* 0x000fe20000004029 */
[----:B------:R-:W-:-:S03]  /*11a0*/  IMAD.MOV.U32 R30, RZ, RZ, RZ ;  /* 0x000000ffff1e7224 */ /* 0x000fc600078e00ff */
[----:B------:R-:W-:-:S03]  /*11b0*/  FADD R40, R38, -12583039 ;  /* 0xcb40007f26287421 */ /* 0x000fc60000000000 */
[----:B------:R0:W5:Y:S01]  /*11c0*/  @!P3 LDG.E R30, desc[UR6][R24.64] ;  /* 0x00000006181eb981 */ /* 0x000162000c1e1900 */
[----:B------:R-:W-:-:S04]  /*11d0*/  FFMA R40, -R33, 1.4426950216293334961, -R40 ;  /* 0x3fb8aa3b21287823 */ /* 0x000fc80000000928 */
[----:B------:R-:W-:-:S04]  /*11e0*/  FFMA R40, -R33, 1.925963033500011079e-08, R40 ;  /* 0x32a5706021287823 */ /* 0x000fc80000000128 */
[----:B------:R-:W1:Y:S01]  /*11f0*/  MUFU.EX2 R41, R40 ;  /* 0x0000002800297308 */ /* 0x000e620000000800 */
[----:B------:R-:W-:-:S04]  /*1200*/  IMAD.SHL.U32 R38, R38, 0x800000, RZ ;  /* 0x0080000026267824 */ /* 0x000fc800078e00ff */
[----:B-1----:R-:W-:-:S04]  /*1210*/  FFMA R38, R38, R41, 1 ;  /* 0x3f80000026267423 */ /* 0x002fc80000000029 */
[----:B0-----:R-:W-:-:S05]  /*1220*/  VIADD R24, R38, 0x1800000 ;  /* 0x0180000026187836 */ /* 0x001fca0000000000 */
[----:B------:R-:W-:-:S04]  /*1230*/  LOP3.LUT R24, R24, 0x7f800000, RZ, 0xc0, !PT ;  /* 0x7f80000018187812 */ /* 0x000fc800078ec0ff */
[----:B------:R-:W-:Y:S01]  /*1240*/  ISETP.GT.U32.AND P2, PT, R24, 0x1ffffff, PT ;  /* 0x01ffffff1800780c */ /* 0x000fe20003f44070 */
[----:B------:R-:W-:Y:S01]  /*1250*/  BSSY B0, `(.L_x_18253) ;  /* 0x000000b000007945 */ /* 0x000fe20003800000 */
[----:B------:R-:W-:-:S11]  /*1260*/  FMNMX R34, R34, |R0|, !PT ;  /* 0x4000000022227209 */ /* 0x000fd60007800000 */
[----:B------:R-:W-:Y:S05]  /*1270*/  @P2 BRA `(.L_x_18254) ;  /* 0x0000000000102947 */ /* 0x000fea0003800000 */
[----:B------:R-:W-:Y:S02]  /*1280*/  MOV R0, R38 ;  /* 0x0000002600007202 */ /* 0x000fe40000000f00 */
[----:B------:R-:W-:-:S07]  /*1290*/  MOV R24, 0x12b0 ;  /* 0x000012b000187802 */ /* 0x000fce0000000f00 */
[----:B-----5:R-:W-:Y:S05]  /*12a0*/  CALL.REL.NOINC `($__internal_479_$__cuda_sm20_rcp_rn_f32_slowpath) ;  /* 0x0000001400607944 */ /* 0x020fea0003c00000 */
[----:B------:R-:W-:Y:S05]  /*12b0*/  BRA `(.L_x_18255) ;  /* 0x0000000000107947 */ /* 0x000fea0003800000 */
.L_x_18254:
[----:B------:R-:W0:Y:S02]  /*12c0*/  MUFU.RCP R27, R38 ;  /* 0x00000026001b7308 */ /* 0x000e240000001000 */
[----:B0-----:R-:W-:-:S04]  /*12d0*/  FFMA R0, R38, R27, -1 ;  /* 0xbf80000026007423 */ /* 0x001fc8000000001b */
[----:B------:R-:W-:-:S04]  /*12e0*/  FADD.FTZ R0, -R0, -RZ ;  /* 0x800000ff00007221 */ /* 0x000fc80000010100 */
[----:B------:R-:W-:-:S07]  /*12f0*/  FFMA R27, R27, R0, R27 ;  /* 0x000000001b1b7223 */ /* 0x000fce000000001b */
.L_x_18255:
[----:B------:R-:W-:Y:S05]  /*1300*/  BSYNC B0 ;  /* 0x0000000000007941 */ /* 0x000fea0003800000 */
.L_x_18253:
[----:B------:R-:W-:Y:S02]  /*1310*/  IMAD.MOV.U32 R25, RZ, RZ, 0x3bbb989d ;  /* 0x3bbb989dff197424 */ /* 0x000fe400078e00ff */
[----:B------:R-:W-:Y:S01]  /*1320*/  FADD R24, -R27, 1 ;  /* 0x3f8000001b187421 */ /* 0x000fe20000000100 */
[----:B------:R-:W-:Y:S01]  /*1330*/  IMAD.MOV.U32 R41, RZ, RZ, 0x437c0000 ;  /* 0x437c0000ff297424 */ /* 0x000fe200078e00ff */
[----:B------:R-:W-:Y:S01]  /*1340*/  BSSY B0, `(.L_x_18256) ;  /* 0x000001b000007945 */ /* 0x000fe20003800000 */
[----:B-----5:R-:W-:Y:S01]  /*1350*/  FFMA.SAT R0, -R36, R25, 0.5 ;  /* 0x3f00000024007423 */ /* 0x020fe20000002119 */
[----:B------:R-:W-:-:S03]  /*1360*/  FMUL R24, R24, R27 ;  /* 0x0000001b18187220 */ /* 0x000fc60000400000 */
[----:B------:R-:W-:Y:S01]  /*1370*/  FFMA.RM R0, R0, R41, 12582913 ;  /* 0x4b40000100007423 */ /* 0x000fe20000004029 */
[----:B------:R-:W-:-:S03]  /*1380*/  FFMA R27, R24, R33, R27 ;  /* 0x00000021181b7223 */ /* 0x000fc6000000001b */
[C---:B------:R-:W-:Y:S01]  /*1390*/  FADD R25, R0.reuse, -12583039 ;  /* 0xcb40007f00197421 */ /* 0x040fe20000000000 */
[----:B------:R-:W-:Y:S02]  /*13a0*/  IMAD.SHL.U32 R0, R0, 0x800000, RZ ;  /* 0x0080000000007824 */ /* 0x000fe400078e00ff */
[----:B------:R-:W-:Y:S01]  /*13b0*/  FMUL R27, R27, R32 ;  /* 0x000000201b1b7220 */ /* 0x000fe20000400000 */
[----:B------:R-:W-:-:S03]  /*13c0*/  FFMA R25, -R36, 1.4426950216293334961, -R25 ;  /* 0x3fb8aa3b24197823 */ /* 0x000fc60000000919 */
[----:B------:R-:W-:Y:S01]  /*13d0*/  FMUL R32, R27, R7 ;  /* 0x000000071b207220 */ /* 0x000fe20000400000 */
[----:B------:R-:W-:-:S04]  /*13e0*/  FFMA R26, -R36, 1.925963033500011079e-08, R25 ;  /* 0x32a57060241a7823 */ /* 0x000fc80000000119 */
[----:B------:R-:W0:Y:S02]  /*13f0*/  MUFU.EX2 R25, R26 ;  /* 0x0000001a00197308 */ /* 0x000e240000000800 */
[----:B0-----:R-:W-:Y:S01]  /*1400*/  FFMA R0, R0, R25, 1 ;  /* 0x3f80000000007423 */ /* 0x001fe20000000019 */
[----:B------:R-:W-:-:S03]  /*1410*/  LOP3.LUT R25, R29, 0x2, RZ, 0xfc, !PT ;  /* 0x000000021d197812 */ /* 0x000fc600078efcff */
[----:B------:R-:W-:Y:S01]  /*1420*/  VIADD R38, R0, 0x1800000 ;  /* 0x0180000000267836 */ /* 0x000fe20000000000 */
[----:B------:R-:W-:-:S04]  /*1430*/  ISETP.GE.U32.OR P0, PT, R25, R10, P0 ;  /* 0x0000000a1900720c */ /* 0x000fc80000706470 */
[----:B------:R-:W-:-:S04]  /*1440*/  LOP3.LUT R38, R38, 0x7f800000, RZ, 0xc0, !PT ;  /* 0x7f80000026267812 */ /* 0x000fc800078ec0ff */
[----:B------:R-:W-:-:S05]  /*1450*/  ISETP.GT.U32.AND P2, PT, R38, 0x1ffffff, PT ;  /* 0x01ffffff2600780c */ /* 0x000fca0003f44070 */
[----:B------:R-:W-:Y:S08]  /*1460*/  @P0 BRA `(.L_x_18257) ;  /* 0x0000000000200947 */ /* 0x000ff00003800000 */
[----:B------:R-:W-:Y:S01]  /*1470*/  VIADD R2, R35, 0x1e ;  /* 0x0000001e23027836 */ /* 0x000fe20000000000 */
[----:B------:R-:W-:-:S04]  /*1480*/  ULDC.64 UR4, c[0x0][0x220] ;  /* 0x0000880000047ab9 */ /* 0x000fc80000000a00 */
[----:B------:R-:W-:-:S04]  /*1490*/  LOP3.LUT R2, R2, 0x1f, RZ, 0xc0, !PT ;  /* 0x0000001f02027812 */ /* 0x000fc800078ec0ff */
[----:B------:R-:W-:-:S04]  /*14a0*/  IADD3 R24, P0, P3, R2, R37, R20 ;  /* 0x0000002502187210 */ /* 0x000fc80007b1e014 */
[----:B------:R-:W-:Y:S02]  /*14b0*/  IADD3.X R21, RZ, R39, R21, P0, P3 ;  /* 0x00000027ff157210 */ /* 0x000fe400007e6415 */
[----:B------:R-:W-:-:S04]  /*14c0*/  LEA R20, P0, R24, UR4, 0x2 ;  /* 0x0000000418147c11 */ /* 0x000fc8000f8010ff */
[----:B------:R-:W-:-:S05]  /*14d0*/  LEA.HI.X R21, R24, UR5, R21, 0x2, P0 ;  /* 0x0000000518157c11 */ /* 0x000fca00080f1415 */
[----:B------:R0:W-:Y:S04]  /*14e0*/  STG.E desc[UR6][R20.64], R32 ;  /* 0x0000002014007986 */ /* 0x0001e8000c101906 */
.L_x_18257:
[----:B------:R-:W-:Y:S05]  /*14f0*/  BSYNC B0 ;  /* 0x0000000000007941 */ /* 0x000fea0003800000 */
.L_x_18256:
[----:B------:R-:W-:Y:S01]  /*1500*/  BSSY B0, `(.L_x_18258) ;  /* 0x000000a000007945 */ /* 0x000fe20003800000 */
[----:B------:R-:W-:-:S03]  /*1510*/  FMNMX R34, R34, |R27|, !PT ;  /* 0x4000001b22227209 */ /* 0x000fc60007800000 */
[----:B------:R-:W-:Y:S05]  /*1520*/  @P2 BRA `(.L_x_18259) ;  /* 0x00000000000c2947 */ /* 0x000fea0003800000 */
[----:B------:R-:W-:-:S07]  /*1530*/  MOV R24, 0x1550 ;  /* 0x0000155000187802 */ /* 0x000fce0000000f00 */
[----:B0-----:R-:W-:Y:S05]  /*1540*/  CALL.REL.NOINC `($__internal_479_$__cuda_sm20_rcp_rn_f32_slowpath) ;  /* 0x0000001000b87944 */ /* 0x001fea0003c00000 */
[----:B------:R-:W-:Y:S05]  /*1550*/  BRA `(.L_x_18260) ;  /* 0x0000000000107947 */ /* 0x000fea0003800000 */
.L_x_18259:
[----:B------:R-:W0:Y:S02]  /*1560*/  MUFU.RCP R27, R0 ;  /* 0x00000000001b7308 */ /* 0x000e240000001000 */
[----:B0-----:R-:W-:-:S04]  /*1570*/  FFMA R20, R0, R27, -1 ;  /* 0xbf80000000147423 */ /* 0x001fc8000000001b */
[----:B------:R-:W-:-:S04]  /*1580*/  FADD.FTZ R20, -R20, -RZ ;  /* 0x800000ff14147221 */ /* 0x000fc80000010100 */
[----:B------:R-:W-:-:S07]  /*1590*/  FFMA R27, R27, R20, R27 ;  /* 0x000000141b1b7223 */ /* 0x000fce000000001b */
.L_x_18260:
[----:B------:R-:W-:Y:S05]  /*15a0*/  BSYNC B0 ;  /* 0x0000000000007941 */ /* 0x000fea0003800000 */
.L_x_18258:
[----:B------:R-:W-:Y:S01]  /*15b0*/  LOP3.LUT R19, R29, 0x3, RZ, 0xfc, !PT ;  /* 0x000000031d137812 */ /* 0x000fe200078efcff */
[----:B------:R-:W0:Y:S01]  /*15c0*/  S2UR UR5, SR_CgaCtaId ;  /* 0x00000000000579c3 */ /* 0x000e220000008800 */
[----:B------:R-:W-:Y:S01]  /*15d0*/  FADD R0, -R27, 1 ;  /* 0x3f8000001b007421 */ /* 0x000fe20000000100 */
[----:B------:R-:W-:Y:S01]  /*15e0*/  UMOV UR4, 0x400 ;  /* 0x0000040000047882 */ /* 0x000fe20000000000 */
[----:B------:R-:W-:Y:S01]  /*15f0*/  ISETP.GE.U32.OR P1, PT, R19, R10, P1 ;  /* 0x0000000a1300720c */ /* 0x000fe20000f26470 */
[----:B------:R-:W-:Y:S01]  /*1600*/  UIADD3 UR4, UR4, 0x20, URZ ;  /* 0x0000002004047890 */ /* 0x000fe2000fffe03f */
[----:B------:R-:W-:Y:S01]  /*1610*/  FMUL R0, R0, R27 ;  /* 0x0000001b00007220 */ /* 0x000fe20000400000 */
[C---:B------:R-:W-:Y:S01]  /*1620*/  IMAD R18, R3.reuse, 0x21, R18 ;  /* 0x0000002103127824 */ /* 0x040fe200078e0212 */
[----:B------:R-:W-:Y:S01]  /*1630*/  ULDC.64 UR14, c[0x0][0x260] ;  /* 0x00009800000e7ab9 */ /* 0x000fe20000000a00 */
[C---:B------:R-:W-:Y:S02]  /*1640*/  IMAD R8, R3.reuse, 0x21, R8 ;  /* 0x0000002103087824 */ /* 0x040fe400078e0208 */
[----:B------:R-:W-:Y:S01]  /*1650*/  FFMA R27, R0, R36, R27 ;  /* 0x00000024001b7223 */ /* 0x000fe2000000001b */
[----:B------:R-:W-:Y:S01]  /*1660*/  IMAD R2, R3, 0x21, R2 ;  /* 0x0000002103027824 */ /* 0x000fe200078e0202 */
[----:B------:R-:W-:Y:S01]  /*1670*/  ULDC.64 UR10, c[0x0][0x260] ;  /* 0x00009800000a7ab9 */ /* 0x000fe20000000a00 */
[----:B------:R-:W-:Y:S01]  /*1680*/  ULDC.64 UR12, c[0x0][0x228] ;  /* 0x00008a00000c7ab9 */ /* 0x000fe20000000a00 */
[----:B------:R-:W-:Y:S01]  /*1690*/  FMUL R27, R27, R30 ;  /* 0x0000001e1b1b7220 */ /* 0x000fe20000400000 */
[----:B------:R-:W-:Y:S01]  /*16a0*/  BSSY B0, `(.L_x_18261) ;  /* 0x000007b000007945 */ /* 0x000fe20003800000 */
[----:B------:R-:W1:Y:S01]  /*16b0*/  @!P1 LDC.64 R20, c[0x0][0x220] ;  /* 0x00008800ff149b82 */ /* 0x000e620000000a00 */
[----:B------:R-:W-:Y:S01]  /*16c0*/  @!P1 IADD3 R37, P0, P2, R28, R22, R37 ;  /* 0x000000161c259210 */ /* 0x000fe20007a1e025 */
[----:B------:R-:W-:Y:S01]  /*16d0*/  IMAD R28, R3, 0x21, R28 ;  /* 0x00000021031c7824 */ /* 0x000fe200078e021c */
[----:B------:R-:W-:-:S02]  /*16e0*/  FMNMX R34, R34, |R27|, !PT ;  /* 0x4000001b22227209 */ /* 0x000fc40007800000 */
[----:B------:R-:W-:Y:S01]  /*16f0*/  @!P1 IADD3.X R22, RZ, R23, R39, P0, P2 ;  /* 0x00000017ff169210 */ /* 0x000fe200007e4427 */
[----:B------:R-:W-:Y:S01]  /*1700*/  FMUL R23, R27, R7 ;  /* 0x000000071b177220 */ /* 0x000fe20000400000 */
[----:B0-----:R-:W-:-:S06]  /*1710*/  ULEA UR4, UR5, UR4, 0x18 ;  /* 0x0000000405047291 */ /* 0x001fcc000f8ec03f */
[----:B------:R-:W-:Y:S02]  /*1720*/  LEA R18, R18, UR4, 0x2 ;  /* 0x0000000412127c11 */ /* 0x000fe4000f8e10ff */
[----:B------:R-:W-:Y:S02]  /*1730*/  LEA R8, R8, UR4, 0x2 ;  /* 0x0000000408087c11 */ /* 0x000fe4000f8e10ff */
[----:B------:R-:W-:Y:S01]  /*1740*/  LEA R19, R2, UR4, 0x2 ;  /* 0x0000000402137c11 */ /* 0x000fe2000f8e10ff */
[----:B------:R0:W-:Y:S01]  /*1750*/  STS [R18], R31 ;  /* 0x0000001f12007388 */ /* 0x0001e20000000800 */
[----:B------:R-:W-:-:S03]  /*1760*/  LEA R28, R28, UR4, 0x2 ;  /* 0x000000041c1c7c11 */ /* 0x000fc6000f8e10ff */
[----:B------:R0:W-:Y:S01]  /*1770*/  STS [R8], R17 ;  /* 0x0000001108007388 */ /* 0x0001e20000000800 */
[----:B-1----:R-:W-:-:S03]  /*1780*/  @!P1 LEA R20, P0, R37, R20, 0x2 ;  /* 0x0000001425149211 */ /* 0x002fc600078010ff */
[----:B------:R0:W-:Y:S01]  /*1790*/  STS [R19], R32 ;  /* 0x0000002013007388 */ /* 0x0001e20000000800 */
[----:B------:R-:W-:Y:S02]  /*17a0*/  @!P1 LEA.HI.X R21, R37, R21, R22, 0x2, P0 ;  /* 0x0000001525159211 */ /* 0x000fe400000f1416 */
[----:B------:R-:W-:Y:S01]  /*17b0*/  ISETP.GE.U32.AND P0, PT, R29, R9, PT ;  /* 0x000000091d00720c */ /* 0x000fe20003f06070 */
[----:B------:R0:W-:Y:S04]  /*17c0*/  STS [R28], R23 ;  /* 0x000000171c007388 */ /* 0x0001e80000000800 */
[----:B------:R0:W-:Y:S01]  /*17d0*/  @!P1 STG.E desc[UR6][R20.64], R23 ;  /* 0x0000001714009986 */ /* 0x0001e2000c101906 */
[----:B------:R-:W-:Y:S07]  /*17e0*/  BAR.SYNC.DEFER_BLOCKING 0x0 ;  /* 0x0000000000007b1d */ /* 0x000fee0000010000 */
[----:B------:R-:W-:Y:S05]  /*17f0*/  @P0 BRA `(.L_x_18262) ;  /* 0x0000000400940947 */ /* 0x000fea0003800000 */
[----:B------:R-:W-:Y:S01]  /*1800*/  LOP3.LUT R2, RZ, R14, RZ, 0x33, !PT ;  /* 0x0000000eff027212 */ /* 0x000fe200078e33ff */
[----:B------:R-:W-:Y:S01]  /*1810*/  ULDC.64 UR8, c[0x0][0x260] ;  /* 0x0000980000087ab9 */ /* 0x000fe20000000a00 */
[----:B------:R-:W-:Y:S01]  /*1820*/  LOP3.LUT R12, RZ, R12, RZ, 0x33, !PT ;  /* 0x0000000cff0c7212 */ /* 0x000fe200078e33ff */
[C---:B0-----:R-:W-:Y:S01]  /*1830*/  IMAD.WIDE.U32 R8, R29.reuse, UR8, RZ ;  /* 0x000000081d087c25 */ /* 0x041fe2000f8e00ff */
[----:B------:R-:W-:Y:S01]  /*1840*/  ISETP.GT.U32.AND P0, PT, R2, -0x21, PT ;  /* 0xffffffdf0200780c */ /* 0x000fe20003f04070 */
[----:B------:R-:W-:Y:S02]  /*1850*/  BSSY B1, `(.L_x_18263) ;  /* 0x0000049000017945 */ /* 0x000fe40003800000 */
[----:B------:R-:W-:Y:S01]  /*1860*/  IMAD R17, R29, UR9, R9 ;  /* 0x000000091d117c24 */ /* 0x000fe2000f8e0209 */
[----:B------:R-:W-:Y:S01]  /*1870*/  ISETP.GT.U32.AND.EX P0, PT, R12, -0x1, PT, P0 ;  /* 0xffffffff0c00780c */ /* 0x000fe20003f04100 */
[----:B------:R-:W-:Y:S02]  /*1880*/  IMAD.MOV.U32 R26, RZ, RZ, R8 ;  /* 0x000000ffff1a7224 */ /* 0x000fe400078e0008 */
[----:B------:R-:W-:Y:S01]  /*1890*/  IMAD.MOV.U32 R24, RZ, RZ, R29 ;  /* 0x000000ffff187224 */ /* 0x000fe200078e001d */
        /* <DEDUP_REMOVED lines=9> */
[----:B------:R-:W-:Y:S02]  /*1930*/  IMAD.IADD R12, R19, 0x1, -R0 ;  /* 0x00000001130c7824 */ /* 0x000fe400078e0a00 */
[----:B------:R-:W-:Y:S02]  /*1940*/  IMAD.IADD R11, R16, 0x1, -R13 ;  /* 0x00000001100b7824 */ /* 0x000fe400078e0a0d */
[----:B------:R-:W-:Y:S02]  /*1950*/  IMAD.MOV.U32 R2, RZ, RZ, RZ ;  /* 0x000000ffff027224 */ /* 0x000fe400078e00ff */
[----:B------:R-:W-:-:S07]  /*1960*/  IMAD.MOV.U32 R24, RZ, RZ, R29 ;  /* 0x000000ffff187224 */ /* 0x000fce00078e001d */
.L_x_18265:
        /* <DEDUP_REMOVED lines=45> */
[----:B---3--:R-:W-:Y:S02]  /*1c40*/  @!P1 LEA R22, P6, R14, R22, 0x2 ;  /* 0x000000160e169211 */ /* 0x008fe400078c10ff */
[----:B------:R-:W-:Y:S01]  /*1c50*/  @!P2 LEA.HI.X R21, R24, R21, R26, 0x2, P5 ;  /* 0x000000151815a211 */ /* 0x000fe200028f141a */
[----:B------:R-:W-:Y:S01]  /*1c60*/  IMAD.IADD R24, R29, 0x1, R2 ;  /* 0x000000011d187824 */ /* 0x000fe200078e0202 */
[----:B------:R-:W-:-:S03]  /*1c70*/  @!P1 LEA.HI.X R23, R14, R23, R17, 0x2, P6 ;  /* 0x000000170e179211 */ /* 0x000fc600030f1411 */
[----:B----4-:R1:W-:Y:S01]  /*1c80*/  @!P2 STG.E desc[UR6][R20.64], R31 ;  /* 0x0000001f1400a986 */ /* 0x0103e2000c101906 */
[----:B------:R-:W-:-:S03]  /*1c90*/  ISETP.NE.AND P2, PT, R12, RZ, PT ;  /* 0x000000ff0c00720c */ /* 0x000fc60003f45270 */
[----:B-----5:R1:W-:Y:S01]  /*1ca0*/  @!P1 STG.E desc[UR6][R22.64], R33 ;  /* 0x0000002116009986 */ /* 0x0203e2000c101906 */
[----:B------:R-:W-:-:S04]  /*1cb0*/  IADD3 R26, P1, R30, UR10, RZ ;  /* 0x0000000a1e1a7c10 */ /* 0x000fc8000ff3e0ff */
[----:B------:R-:W-:-:S05]  /*1cc0*/  IADD3.X R17, R37, UR11, RZ, P1, !PT ;  /* 0x0000000b25117c10 */ /* 0x000fca0008ffe4ff */
[----:B------:R-:W-:Y:S05]  /*1cd0*/  @P2 BRA `(.L_x_18265) ;  /* 0xfffffffc00242947 */ /* 0x000fea000383ffff */
.L_x_18264:
[----:B------:R-:W-:Y:S05]  /*1ce0*/  BSYNC B1 ;  /* 0x0000000000017941 */ /* 0x000fea0003800000 */
.L_x_18263:
[----:B------:R-:W-:Y:S05]  /*1cf0*/  @!P0 BRA `(.L_x_18262) ;  /* 0x0000000000548947 */ /* 0x000fea0003800000 */
.L_x_18268:
        /* <DEDUP_REMOVED lines=14> */
.L_x_18267:
[----:B------:R-:W-:Y:S05]  /*1de0*/  BSYNC B1 ;  /* 0x0000000000017941 */ /* 0x000fea0003800000 */
.L_x_18266:
[----:B------:R-:W-:Y:S01]  /*1df0*/  ISETP.NE.AND P0, PT, R0, RZ, PT ;  /* 0x000000ff0000720c */ /* 0x000fe20003f05270 */
[----:B0-----:R-:W-:Y:S01]  /*1e00*/  VIADD R11, R19, 0x1f ;  /* 0x0000001f130b7836 */ /* 0x001fe20000000000 */
[----:B------:R-:W-:Y:S01]  /*1e10*/  IADD3 R26, P1, R26, UR14, RZ ;  /* 0x0000000e1a1a7c10 */ /* 0x000fe2000ff3e0ff */
[----:B------:R-:W-:-:S03]  /*1e20*/  IMAD.IADD R24, R29, 0x1, R2 ;  /* 0x000000011d187824 */ /* 0x000fc600078e0202 */
[----:B------:R-:W-:-:S07]  /*1e30*/  IADD3.X R17, R17, UR15, RZ, P1, !PT ;  /* 0x0000000f11117c10 */ /* 0x000fce0008ffe4ff */
[----:B------:R-:W-:Y:S05]  /*1e40*/  @P0 BRA `(.L_x_18268) ;  /* 0xfffffffc00ac0947 */ /* 0x000fea000383ffff */
.L_x_18262:
[----:B------:R-:W-:Y:S05]  /*1e50*/  BSYNC B0 ;  /* 0x0000000000007941 */ /* 0x000fea0003800000 */
.L_x_18261:
[----:B------:R-:W-:Y:S01]  /*1e60*/  ULDC.64 UR4, c[0x0][0x238] ;  /* 0x00008e0000047ab9 */ /* 0x000fe20000000a00 */
[----:B------:R-:W-:Y:S01]  /*1e70*/  BAR.SYNC.DEFER_BLOCKING 0x0 ;  /* 0x0000000000007b1d */ /* 0x000fe20000010000 */
        /* <DEDUP_REMOVED lines=12> */
[----:B--2---:R-:W-:-:S05]  /*1f40*/  FMNMX R0, R3, R0, !PT ;  /* 0x0000000003007209 */ /* 0x004fca0007800000 */
[----:B------:R-:W2:Y:S02]  /*1f50*/  SHFL.DOWN PT, R5, R0, 0x4, 0x1f ;  /* 0x08801f0000057f89 */ /* 0x000ea400000e0000 */
[----:B--2---:R-:W-:Y:S02]  /*1f60*/  FMNMX R5, R0, R5, !PT ;  /* 0x0000000500057209 */ /* 0x004fe40007800000 */
[----:B------:R-:W-:-:S03]  /*1f70*/  SHF.R.U32.HI R0, RZ, 0x5, R16 ;  /* 0x00000005ff007819 */ /* 0x000fc60000011610 */
[----:B------:R-:W2:Y:S02]  /*1f80*/  SHFL.DOWN PT, R2, R5, 0x2, 0x1f ;  /* 0x08401f0005027f89 */ /* 0x000ea400000e0000 */
[----:B--2---:R-:W-:Y:S01]  /*1f90*/  FMNMX R2, R5, R2, !PT ;  /* 0x0000000205027209 */ /* 0x004fe20007800000 */
[----:B------:R-:W-:-:S04]  /*1fa0*/  IMAD.MOV.U32 R5, RZ, RZ, RZ ;  /* 0x000000ffff057224 */ /* 0x000fc800078e00ff */
[----:B-1----:R-:W1:Y:S02]  /*1fb0*/  SHFL.DOWN PT, R9, R2, 0x1, 0x1f ;  /* 0x08201f0002097f89 */ /* 0x002e6400000e0000 */
        /* <DEDUP_REMOVED lines=19> */
.L_x_18279:
[----:B--2---:R-:W-:-:S07]  /*20f0*/  FMNMX R5, R2, R5, !PT ;  /* 0x0000000502057209 */ /* 0x004fce0007800000 */
.L_x_18271:
[----:B------:R-:W-:Y:S05]  /*2100*/  BSYNC B0 ;  /* 0x0000000000007941 */ /* 0x000fea0003800000 */
.L_x_18270:
[----:B------:R-:W-:Y:S01]  /*2110*/  ISETP.NE.AND P0, PT, R16, RZ, PT ;  /* 0x000000ff1000720c */ /* 0x000fe20003f05270 */
[----:B------:R-:W-:-:S12]  /*2120*/  BSSY B0, `(.L_x_18269) ;  /* 0x0000004000007945 */ /* 0x000fd80003800000 */
[----:B------:R-:W-:Y:S05]  /*2130*/  @P0 BRA `(.L_x_18273) ;  /* 0x0000000000080947 */ /* 0x000fea0003800000 */
[----:B-1----:R-:W1:Y:S02]  /*2140*/  LDC.64 R2, c[0x0][0x238] ;  /* 0x00008e00ff027b82 */ /* 0x002e640000000a00 */
[----:B-1----:R2:W-:Y:S02]  /*2150*/  REDG.E.MAX.S32.STRONG.GPU desc[UR6][R2.64], R5 ;  /* 0x000000050200798e */ /* 0x0025e4000d10e386 */
.L_x_18273:
[----:B------:R-:W-:Y:S05]  /*2160*/  BSYNC B0 ;  /* 0x0000000000007941 */ /* 0x000fea0003800000 */
.L_x_18269:
        /* <DEDUP_REMOVED lines=11> */
[----:B012---:R-:W-:Y:S05]  /*2220*/  CALL.REL.NOINC `($__internal_479_$__cuda_sm20_rcp_rn_f32_slowpath) ;  /* 0x0000000400807944 */ /* 0x007fea0003c00000 */
[----:B------:R-:W-:Y:S05]  /*2230*/  BRA `(.L_x_18275) ;  /* 0x0000000000107947 */ /* 0x000fea0003800000 */
.L_x_18274:
[----:B------:R-:W1:Y:S02]  /*2240*/  MUFU.RCP R0, R7 ;  /* 0x0000000700007308 */ /* 0x000e640000001000 */
[----:B-12---:R-:W-:-:S04]  /*2250*/  FFMA R2, R0, R7, -1 ;  /* 0xbf80000000027423 */ /* 0x006fc80000000007 */
[----:B------:R-:W-:-:S04]  /*2260*/  FADD.FTZ R27, -R2, -RZ ;  /* 0x800000ff021b7221 */ /* 0x000fc80000010100 */
[----:B------:R-:W-:-:S07]  /*2270*/  FFMA R27, R0, R27, R0 ;  /* 0x0000001b001b7223 */ /* 0x000fce0000000000 */
.L_x_18275:
[----:B------:R-:W1:Y:S02]  /*2280*/  LDC.64 R2, c[0x0][0x240] ;  /* 0x00009000ff027b82 */ /* 0x000e640000000a00 */
[----:B-1----:R-:W-:Y:S01]  /*2290*/  STG.E desc[UR6][R2.64], R27 ;  /* 0x0000001b02007986 */ /* 0x002fe2000c101906 */
[----:B------:R-:W-:Y:S05]  /*22a0*/  EXIT ;  /* 0x000000000000794d */ /* 0x000fea0003800000 */
.L_x_18272:
[----:B------:R-:W-:Y:S02]  /*22b0*/  IMAD.MOV.U32 R9, RZ, RZ, 0x4 ;  /* 0x00000004ff097424 */ /* 0x000fe400078e00ff */
[----:B------:R-:W-:Y:S02]  /*22c0*/  IMAD.MOV.U32 R11, RZ, RZ, 0x1f ;  /* 0x0000001fff0b7424 */ /* 0x000fe400078e00ff */
[----:B------:R-:W-:-:S07]  /*22d0*/  IMAD.MOV.U32 R4, RZ, RZ, -0x1 ;  /* 0xffffffffff047424 */ /* 0x000fce00078e00ff */
[----:B012---:R-:W-:Y:S05]  /*22e0*/  WARPSYNC.COLLECTIVE R4, `(.L_x_18276) ;  /* 0x0000000004087348 */ /* 0x007fea0003c00000 */
[----:B--2---:R2:W3:Y:S02]  /*22f0*/  SHFL.DOWN P0, R5, R0, R9, R11 ;  /* 0x0800000900057389 */ /* 0x0044e4000000000b */
[----:B0123--:R-:W-:Y:S01]  /*2300*/  ENDCOLLECTIVE ;  /* 0x000000000000791b */ /* 0x00ffe20003800000 */
.L_x_18276:
[----:B------:R-:W-:Y:S02]  /*2310*/  IMAD.MOV.U32 R9, RZ, RZ, 0x2 ;  /* 0x00000002ff097424 */ /* 0x000fe400078e00ff */
[----:B------:R-:W-:-:S05]  /*2320*/  IMAD.MOV.U32 R3, RZ, RZ, R5 ;  /* 0x000000ffff037224 */ /* 0x000fca00078e0005 */
[----:B------:R-:W-:-:S05]  /*2330*/  FMNMX R3, R3, R0, !PT ;  /* 0x0000000003037209 */ /* 0x000fca0007800000 */
[----:B------:R-:W-:-:S07]  /*2340*/  IMAD.MOV.U32 R0, RZ, RZ, R3 ;  /* 0x000000ffff007224 */ /* 0x000fce00078e0003 */
[----:B------:R-:W-:Y:S05]  /*2350*/  WARPSYNC.COLLECTIVE R4, `(.L_x_18277) ;  /* 0x0000000004087348 */ /* 0x000fea0003c00000 */
[----:B------:R0:W1:Y:S02]  /*2360*/  SHFL.DOWN P0, R5, R0, R9, R11 ;  /* 0x0800000900057389 */ /* 0x000064000000000b */
[----:B01----:R-:W-:Y:S01]  /*2370*/  ENDCOLLECTIVE ;  /* 0x000000000000791b */ /* 0x003fe20003800000 */
.L_x_18277:
[----:B------:R-:W-:Y:S02]  /*2380*/  IMAD.MOV.U32 R9, RZ, RZ, 0x1 ;  /* 0x00000001ff097424 */ /* 0x000fe400078e00ff */
[----:B------:R-:W-:-:S05]  /*2390*/  IMAD.MOV.U32 R2, RZ, RZ, R5 ;  /* 0x000000ffff027224 */ /* 0x000fca00078e0005 */
[----:B------:R-:W-:-:S05]  /*23a0*/  FMNMX R2, R3, R2, !PT ;  /* 0x0000000203027209 */ /* 0x000fca0007800000 */
[----:B------:R-:W-:-:S07]  /*23b0*/  IMAD.MOV.U32 R0, RZ, RZ, R2 ;  /* 0x000000ffff007224 */ /* 0x000fce00078e0002 */
[----:B------:R-:W-:Y:S05]  /*23c0*/  WARPSYNC.COLLECTIVE R4, `(.L_x_18278) ;  /* 0x0000000004087348 */ /* 0x000fea0003c00000 */
[----:B------:R0:W1:Y:S02]  /*23d0*/  SHFL.DOWN P0, R5, R0, R9, R11 ;  /* 0x0800000900057389 */ /* 0x000064000000000b */
[----:B01----:R-:W-:Y:S01]  /*23e0*/  ENDCOLLECTIVE ;  /* 0x000000000000791b */ /* 0x003fe20003800000 */
.L_x_18278:
[----:B------:R-:W-:Y:S05]  /*23f0*/  BRA `(.L_x_18279) ;  /* 0xfffffffc003c7947 */ /* 0x000fea000383ffff */
        .weak           $__internal_478_$__cuda_sm20_div_u64
        .type           $__internal_478_$__cuda_sm20_div_u64,@function
        .size           $__internal_478_$__cuda_sm20_div_u64,($__internal_479_$__cuda_sm20_rcp_rn_f32_slowpath - $__internal_478_$__cuda_sm20_div_u64)
$__internal_478_$__cuda_sm20_div_u64:
        /* <DEDUP_REMOVED lines=66> */
[----:B------:R-:W-:Y:S06]  /*2820*/  RET.REL.NODEC R4 `(_ZN18transformer_engine6detail38cast_transpose_fused_kernel_notalignedILb0ELb1ELb0EfNS_16CTDBiasDActParamIffffEELi1ELi1ENS_5EmptyEXadL_ZNS_5dsiluIffEET_T0_RKS4_EEEEvT3_mmm) ;  /* 0xffffffd404f47950 */ /* 0x000fec0003c3ffff */
        .weak           $__internal_479_$__cuda_sm20_rcp_rn_f32_slowpath
        .type           $__internal_479_$__cuda_sm20_rcp_rn_f32_slowpath,@function
        .size           $__internal_479_$__cuda_sm20_rcp_rn_f32_slowpath,(.L_x_34964 - $__internal_479_$__cuda_sm20_rcp_rn_f32_slowpath)
$__internal_479_$__cuda_sm20_rcp_rn_f32_slowpath:
        /* <DEDUP_REMOVED lines=15> */
.L_x_18281:
        /* <DEDUP_REMOVED lines=33> */
.L_x_18283:
[----:B------:R0:W1:Y:S02]  /*2b30*/  MUFU.RCP R27, R0 ;  /* 0x00000000001b7308 */ /* 0x0000640000001000 */
.L_x_18282:
[----:B------:R-:W-:Y:S05]  /*2b40*/  BSYNC B1 ;  /* 0x0000000000017941 */ /* 0x000fea0003800000 */
.L_x_18280:
[----:B------:R-:W-:-:S04]  /*2b50*/  IMAD.MOV.U32 R25, RZ, RZ, 0x0 ;  /* 0x00000000ff197424 */ /* 0x000fc800078e00ff */
[----:B01----:R-:W-:Y:S05]  /*2b60*/  RET.REL.NODEC R24 `(_ZN18transformer_engine6detail38cast_transpose_fused_kernel_notalignedILb0ELb1ELb0EfNS_16CTDBiasDActParamIffffEELi1ELi1ENS_5EmptyEXadL_ZNS_5dsiluIffEET_T0_RKS4_EEEEvT3_mmm) ;  /* 0xffffffd418247950 */ /* 0x003fea0003c3ffff */
.L_x_18284:
        /* <DEDUP_REMOVED lines=9> */
.L_x_34964:


//--------------------- .text._ZN18transformer_engine6detail38cast_transpose_fused_kernel_notalignedILb0ELb0ELb1EfNS_16CTDBiasDActParamI13__nv_bfloat16S3_13__nv_fp8_e4m3fEELi4ELi8ENS_5EmptyEXadL_ZNS_4siluIffEET_T0_RKS6_EEEEvT3_mmm --------------------------
	.section	.text._ZN18transformer_engine6detail38cast_transpose_fused_kernel_notalignedILb0ELb0ELb1EfNS_16CTDBiasDActParamI13__nv_bfloat16S3_13__nv_fp8_e4m3fEELi4ELi8ENS_5EmptyEXadL_ZNS_4siluIffEET_T0_RKS6_EEEEvT3_mmm,"ax",@progbits
	.align	128
        .global         _ZN18transformer_engine6detail38cast_transpose_fused_kernel_notalignedILb0ELb0ELb1EfNS_16CTDBiasDActParamI13__nv_bfloat16S3_13__nv_fp8_e4m3fEELi4ELi8ENS_5EmptyEXadL_ZNS_4siluIffEET_T0_RKS6_EEEEvT3_mmm
        .type           _ZN18transformer_engine6detail38cast_transpose_fused_kernel_notalignedILb0ELb0ELb1EfNS_16CTDBiasDActParamI13__nv_bfloat16S3_13__nv_fp8_e4m3fEELi4ELi8ENS_5EmptyEXadL_ZNS_4siluIffEET_T0_RKS6_EEEEvT3_mmm,@function
        .size           _ZN18transformer_engine6detail38cast_transpose_fused_kernel_notalignedILb0ELb0ELb1EfNS_16CTDBiasDActParamI13__nv_bfloat16S3_13__nv_fp8_e4m3fEELi4ELi8ENS_5EmptyEXadL_ZNS_4siluIffEET_T0_RKS6_EEEEvT3_mmm,(.L_x_34966 - _ZN18transformer_engine6detail38cast_transpose_fused_kernel_notalignedILb0ELb0ELb1EfNS_16CTDBiasDActParamI13__nv_bfloat16S3_13__nv_fp8_e4m3fEELi4ELi8ENS_5EmptyEXadL_ZNS_4siluIffEET_T0_RKS6_EEEEvT3_mmm)
        .other          _ZN18transformer_engine6detail38cast_transpose_fused_kernel_notalignedILb0ELb0ELb1EfNS_16CTDBiasDActParamI13__nv_bfloat16S3_13__nv_fp8_e4m3fEELi4ELi8ENS_5EmptyEXadL_ZNS_4siluIffEET_T0_RKS6_EEEEvT3_mmm,@"STO_CUDA_ENTRY STV_DEFAULT"
_ZN18transformer_engine6detail38cast_transpose_fused_kernel_notalignedILb0ELb0ELb1EfNS_16CTDBiasDActParamI13__nv_bfloat16S3_13__nv_fp8_e4m3fEELi4ELi8ENS_5EmptyEXadL_ZNS_4siluIffEET_T0_RKS6_EEEEvT3_mmm:
.text._ZN18transformer_engine6detail38cast_transpose_fused_kernel_notalignedILb0ELb0ELb1EfNS_16CTDBiasDActParamI13__nv_bfloat16S3_13__nv_fp8_e4m3fEELi4ELi8ENS_5EmptyEXadL_ZNS_4siluIffEET_T0_RKS6_EEEEvT3_mmm:
        /* <DEDUP_REMOVED lines=19> */
[----:B------:R-:W-:Y:S05]  /*0130*/  CALL.REL.NOINC `($__internal_480_$__cuda_sm20_div_u64) ;  /* 0x0000016400087944 */ /* 0x000fea0003c00000 */
[----:B------:R-:W-:-:S05]  /*0140*/  IADD3 R5, P0, RZ, -R22, RZ ;  /* 0x80000016ff057210 */ /* 0x000fca0007f1e0ff */
[----:B------:R-:W-:-:S04]  /*0150*/  IMAD.X R3, RZ, RZ, ~R23, P0 ;  /* 0x000000ffff037224 */ /* 0x000fc800000e0e17 */
[----:B------:R-:W-:Y:S01]  /*0160*/  IMAD R4, R3, R14, RZ ;  /* 0x0000000e03047224 */ /* 0x000fe200078e02ff */
[----:B------:R-:W-:-:S03]  /*0170*/  HFMA2.MMA R3, -RZ, RZ, 0, 0 ;  /* 0x00000000ff037435 */ /* 0x000fc600000001ff */
[----:B------:R-:W-:-:S05]  /*0180*/  IMAD R15, R15, R5, R4 ;  /* 0x000000050f0f7224 */ /* 0x000fca00078e0204 */
[----:B------:R-:W-:-:S04]  /*0190*/  IMAD.WIDE.U32 R2, R14, R5, R2 ;  /* 0x000000050e027225 */ /* 0x000fc800078e0002 */
[----:B------:R-:W-:Y:S02]  /*01a0*/  IMAD.MOV.U32 R9, RZ, RZ, R2 ;  /* 0x000000ffff097224 */ /* 0x000fe400078e0002 */
[----:B------:R-:W-:Y:S01]  /*01b0*/  IMAD.IADD R8, R3, 0x1, R15 ;  /* 0x0000000103087824 */ /* 0x000fe200078e020f */
[----:B------:R-:W-:Y:S06]  /*01c0*/  BRA `(.L_x_18286) ;  /* 0x0000000000587947 */ /* 0x000fec0003800000 */
.L_x_18285:
        /* <DEDUP_REMOVED lines=22> */
.L_x_18286:
[----:B------:R-:W0:Y:S01]  /*0330*/  LDC.64 R16, c[0x0][0x258] ;  /* 0x00009600ff107b82 */ /* 0x000e220000000a00 */
[----:B------:R-:W-:Y:S01]  /*0340*/  ULDC.64 UR6, c[0x0][0x260] ;  /* 0x0000980000067ab9 */ /* 0x000fe20000000a00 */
[----:B------:R-:W-:Y:S01]  /*0350*/  SHF.R.U32.HI R45, RZ, 0x5, R10 ;  /* 0x00000005ff2d7819 */ /* 0x000fe2000001160a */
[----:B------:R-:W-:Y:S01]  /*0360*/  USHF.R.U64 UR6, UR6, 0x3, UR7 ;  /* 0x0000000306067899 */ /* 0x000fe20008001207 */
[----:B------:R-:W-:Y:S01]  /*0370*/  SHF.L.U64.HI R2, R22, 0x5, R23 ;  /* 0x0000000516027819 */ /* 0x000fe20000010217 */
[----:B------:R-:W-:Y:S01]  /*0380*/  USHF.R.U32.HI UR7, URZ, 0x3, UR7 ;  /* 0x000000033f077899 */ /* 0x000fe20008011607 */
[----:B------:R-:W-:Y:S01]  /*0390*/  SHF.L.U64.HI R13, R9, 0x5, R8 ;  /* 0x00000005090d7819 */ /* 0x000fe20000010208 */
[C---:B------:R-:W-:Y:S01]  /*03a0*/  IMAD.SHL.U32 R7, R45.reuse, 0x4, RZ ;  /* 0x000000042d077824 */ /* 0x040fe200078e00ff */
[----:B------:R-:W-:Y:S01]  /*03b0*/  LOP3.LUT R42, R10, 0xe0, RZ, 0xc0, !PT ;  /* 0x000000e00a2a7812 */ /* 0x000fe200078ec0ff */
[----:B------:R-:W-:Y:S01]  /*03c0*/  IMAD R45, R45, -0x4, R10 ;  /* 0xfffffffc2d2d7824 */ /* 0x000fe200078e020a */
[----:B------:R-:W-:Y:S01]  /*03d0*/  LEA R6, P0, -R22, UR6, 0x5 ;  /* 0x0000000616067c11 */ /* 0x000fe2000f8029ff */
[----:B------:R-:W-:Y:S01]  /*03e0*/  ULDC.64 UR4, c[0x0][0x210] ;  /* 0x0000840000047ab9 */ /* 0x000fe20000000a00 */
[----:B------:R-:W-:Y:S01]  /*03f0*/  LOP3.LUT R7, R7, 0x1c, RZ, 0xe2, !PT ;  /* 0x0000001c07077812 */ /* 0x000fe200078ee2ff */
[----:B------:R-:W-:Y:S01]  /*0400*/  ULDC.64 UR10, c[0x0][0x208] ;  /* 0x00008200000a7ab9 */ /* 0x000fe20000000a00 */
[----:B------:R-:W-:-:S02]  /*0410*/  IADD3.X R2, ~R2, UR7, RZ, P0, !PT ;  /* 0x0000000702027c10 */ /* 0x000fc400087fe5ff */
[----:B------:R-:W-:Y:S01]  /*0420*/  ISETP.LT.U32.AND P0, PT, R6, 0x20, PT ;  /* 0x000000200600780c */ /* 0x000fe20003f01070 */
[----:B------:R-:W-:Y:S01]  /*0430*/  VIADD R3, R7, 0x1 ;  /* 0x0000000107037836 */ /* 0x000fe20000000000 */
[----:B------:R-:W-:Y:S02]  /*0440*/  SHF.L.U32 R47, R9, 0x2, RZ ;  /* 0x00000002092f7819 */ /* 0x000fe400000006ff */
[----:B------:R-:W-:Y:S02]  /*0450*/  ISETP.LT.U32.AND.EX P0, PT, R2, RZ, PT, P0 ;  /* 0x000000ff0200720c */ /* 0x000fe40003f01100 */
[----:B------:R-:W-:Y:S02]  /*0460*/  LOP3.LUT R40, R45, 0x1f, RZ, 0xc0, !PT ;  /* 0x0000001f2d287812 */ /* 0x000fe400078ec0ff */
[----:B0-----:R-:W-:Y:S01]  /*0470*/  SHF.R.U64 R5, R16, 0x2, R17 ;  /* 0x0000000210057819 */ /* 0x001fe20000001211 */
[----:B------:R-:W-:Y:S01]  /*0480*/  IMAD R12, R23, R16, RZ ;  /* 0x00000010170c7224 */ /* 0x000fe200078e02ff */
[----:B------:R-:W-:-:S02]  /*0490*/  SEL R6, R6, 0x20, P0 ;  /* 0x0000002006067807 */ /* 0x000fc40000000000 */
[----:B------:R-:W-:Y:S01]  /*04a0*/  SHF.R.U32.HI R4, RZ, 0x2, R17 ;  /* 0x00000002ff047819 */ /* 0x000fe20000011611 */
[C---:B------:R-:W-:Y:S01]  /*04b0*/  IMAD R15, R22.reuse, R17, R12 ;  /* 0x00000011160f7224 */ /* 0x040fe200078e020c */
[----:B------:R-:W-:Y:S02]  /*04c0*/  LEA R11, P1, -R9, R5, 0x5 ;  /* 0x00000005090b7211 */ /* 0x000fe400078229ff */
[----:B------:R-:W-:Y:S01]  /*04d0*/  ISETP.GE.U32.AND P0, PT, R3, R6, PT ;  /* 0x000000060300720c */ /* 0x000fe20003f06070 */
[----:B------:R-:W-:-:S04]  /*04e0*/  IMAD.WIDE.U32 R2, R22, R16, RZ ;  /* 0x0000001016027225 */ /* 0x000fc800078e00ff */
[C---:B------:R-:W-:Y:S01]  /*04f0*/  IMAD.X R12, R4.reuse, 0x1, ~R13, P1 ;  /* 0x00000001040c7824 */ /* 0x040fe200008e0e0d */
[----:B------:R-:W-:Y:S01]  /*0500*/  ISETP.LT.U32.AND P1, PT, R11, 0x20, PT ;  /* 0x000000200b00780c */ /* 0x000fe20003f21070 */
[----:B------:R-:W-:Y:S01]  /*0510*/  IMAD.IADD R14, R3, 0x1, R15 ;  /* 0x00000001030e7824 */ /* 0x000fe200078e020f */
[----:B------:R-:W-:Y:S01]  /*0520*/  IADD3 R3, R45, -0x1, RZ ;  /* 0xffffffff2d037810 */ /* 0x000fe20007ffe0ff */
[-C--:B------:R-:W-:Y:S01]  /*0530*/  IMAD R41, R4, R42.reuse, RZ ;  /* 0x0000002a04297224 */ /* 0x080fe200078e02ff */
[----:B------:R-:W-:Y:S01]  /*0540*/  ISETP.LT.U32.AND.EX P1, PT, R12, RZ, PT, P1 ;  /* 0x000000ff0c00720c */ /* 0x000fe20003f21110 */
[----:B------:R-:W-:Y:S01]  /*0550*/  IMAD.WIDE.U32 R42, R5, R42, RZ ;  /* 0x0000002a052a7225 */ /* 0x000fe200078e00ff */
[----:B------:R-:W-:Y:S02]  /*0560*/  LOP3.LUT R28, R3, 0x1f, RZ, 0xc0, !PT ;  /* 0x0000001f031c7812 */ /* 0x000fe400078ec0ff */
[----:B------:R-:W-:Y:S01]  /*0570*/  SEL R3, R11, 0x20, P1 ;  /* 0x000000200b037807 */ /* 0x000fe20000800000 */
[----:B------:R-:W-:Y:S01]  /*0580*/  IMAD.IADD R41, R43, 0x1, R41 ;  /* 0x000000012b297824 */ /* 0x000fe200078e0229 */
[----:B------:R-:W-:-:S02]  /*0590*/  ISETP.GE.U32.AND P1, PT, R7, R6, PT ;  /* 0x000000060700720c */ /* 0x000fc40003f26070 */
[----:B------:R-:W-:Y:S02]  /*05a0*/  ISETP.LT.U32.AND P0, PT, R28, R3, !P0 ;  /* 0x000000031c00720c */ /* 0x000fe40004701070 */
[----:B------:R-:W-:Y:S02]  /*05b0*/  LEA R47, P2, R2, R47, 0x3 ;  /* 0x0000002f022f7211 */ /* 0x000fe400078418ff */
[----:B------:R-:W-:Y:S02]  /*05c0*/  SHF.L.U64.HI R13, R9, 0x2, R8 ;  /* 0x00000002090d7819 */ /* 0x000fe40000010208 */
[----:B------:R-:W-:Y:S01]  /*05d0*/  ISETP.LT.U32.AND P1, PT, R40, R3, !P1 ;  /* 0x000000032800720c */ /* 0x000fe20004f21070 */
[----:B------:R-:W-:Y:S01]  /*05e0*/  IMAD.SHL.U32 R70, R47, 0x20, RZ ;  /* 0x000000202f467824 */ /* 0x000fe200078e00ff */
[----:B------:R-:W-:Y:S02]  /*05f0*/  IADD3 R28, P4, R28, R42, RZ ;  /* 0x0000002a1c1c7210 */ /* 0x000fe40007f9e0ff */
[----:B------:R-:W-:-:S02]  /*0600*/  LEA.HI.X R2, R2, R13, R14, 0x3, P2 ;  /* 0x0000000d02027211 */ /* 0x000fc400010f1c0e */
[----:B------:R-:W-:Y:S01]  /*0610*/  IADD3 R18, P3, R40, R42, RZ ;  /* 0x0000002a28127210 */ /* 0x000fe20007f7e0ff */
[----:B------:R-:W-:Y:S01]  /*0620*/  @P0 IMAD R27, R4, 0x9, RZ ;  /* 0x00000009041b0824 */ /* 0x000fe200078e02ff */
[----:B------:R-:W-:Y:S01]  /*0630*/  IADD3.X R29, RZ, R41, RZ, P4, !PT ;  /* 0x00000029ff1d7210 */ /* 0x000fe200027fe4ff */
[----:B------:R-:W-:Y:S01]  /*0640*/  @P0 IMAD.MOV.U32 R26, RZ, RZ, R28 ;  /* 0x000000ffff1a0224 */ /* 0x000fe200078e001c */
[----:B------:R-:W-:Y:S01]  /*0650*/  SHF.L.U64.HI R47, R47, 0x5, R2 ;  /* 0x000000052f2f7819 */ /* 0x000fe20000010202 */
[----:B------:R-:W-:Y:S01]  /*0660*/  IMAD.X R19, RZ, RZ, R41, P3 ;  /* 0x000000ffff137224 */ /* 0x000fe200018e0629 */
[C---:B------:R-:W-:Y:S01]  /*0670*/  LEA R15, P2, R70.reuse, UR4, 0x1 ;  /* 0x00000004460f7c11 */ /* 0x040fe2000f8408ff */
[C---:B------:R-:W-:Y:S01]  /*0680*/  @P0 IMAD.WIDE.U32 R24, R5.reuse, 0x9, R28 ;  /* 0x0000000905180825 */ /* 0x040fe200078e001c */
[CC--:B------:R-:W-:Y:S02]  /*0690*/  @P0 LEA R12, P3, R5.reuse, R28.reuse, 0x3 ;  /* 0x0000001c050c0211 */ /* 0x0c0fe400078618ff */
[----:B------:R-:W-:Y:S01]  /*06a0*/  LEA.HI.X R13, R70, UR5, R47, 0x1, P2 ;  /* 0x00000005460d7c11 */ /* 0x000fe200090f0c2f */
[--C-:B------:R-:W-:Y:S01]  /*06b0*/  @P0 IMAD.MOV.U32 R39, RZ, RZ, R29.reuse ;  /* 0x000000ffff270224 */ /* 0x100fe200078e001d */
[----:B------:R-:W-:Y:S01]  /*06c0*/  @P1 IADD3 R14, P2, R18, R5, RZ ;  /* 0x00000005120e1210 */ /* 0x000fe20007f5e0ff */
[----:B------:R-:W-:Y:S01]  /*06d0*/  @P0 IMAD.MOV.U32 R48, RZ, RZ, R28 ;  /* 0x000000ffff300224 */ /* 0x000fe200078e001c */
[--C-:B------:R-:W-:Y:S01]  /*06e0*/  @P0 LEA.HI.X R11, R5, R29, R4.reuse, 0x3, P3 ;  /* 0x0000001d050b0211 */ /* 0x100fe200018f1c04 */
[----:B------:R-:W-:Y:S01]  /*06f0*/  @P0 IMAD R35, R4, 0xb, RZ ;  /* 0x0000000b04230824 */ /* 0x000fe200078e02ff */
[----:B------:R-:W-:Y:S01]  /*0700*/  @P0 LEA R32, P3, R12, R15, 0x3 ;  /* 0x0000000f0c200211 */ /* 0x000fe200078618ff */
[----:B------:R-:W-:Y:S01]  /*0710*/  @P1 IMAD.X R21, R19, 0x1, R4, P2 ;  /* 0x0000000113151824 */ /* 0x000fe200010e0604 */
[----:B------:R-:W-:Y:S01]  /*0720*/  @P0 IADD3 R2, R25, R27, RZ ;  /* 0x0000001b19020210 */ /* 0x000fe20007ffe0ff */
[----:B------:R-:W-:Y:S01]  /*0730*/  @P0 IMAD.MOV.U32 R27, RZ, RZ, R29 ;  /* 0x000000ffff1b0224 */ /* 0x000fe200078e001d */
[----:B------:R-:W-:Y:S01]  /*0740*/  @P0 MOV R38, R28 ;  /* 0x0000001c00260202 */ /* 0x000fe20000000f00 */
[----:B------:R-:W-:Y:S01]  /*0750*/  @P0 IMAD R37, R4, 0xc, RZ ;  /* 0x0000000c04250824 */ /* 0x000fe200078e02ff */
[----:B------:R-:W-:Y:S01]  /*0760*/  @P0 MOV R49, R29 ;  /* 0x0000001d00310202 */ /* 0x000fe20000000f00 */
[----:B------:R-:W-:Y:S01]  /*0770*/  @P0 IMAD.WIDE.U32 R26, R5, 0xa, R26 ;  /* 0x0000000a051a0825 */ /* 0x000fe200078e001a */
[----:B------:R-:W-:-:S02]  /*0780*/  @P1 LEA R30, P2, R14, R15, 0x3 ;  /* 0x0000000f0e1e1211 */ /* 0x000fc400078418ff */
[----:B------:R-:W-:Y:S02]  /*0790*/  @!P0 CS2R R66, SRZ ;  /* 0x0000000000428805 */ /* 0x000fe4000001ff00 */
[----:B------:R-:W-:Y:S01]  /*07a0*/  @P0 LEA.HI.X R33, R12, R13, R11, 0x3, P3 ;  /* 0x0000000d0c210211 */ /* 0x000fe200018f1c0b */
[----:B------:R-:W-:Y:S01]  /*07b0*/  @P0 IMAD R11, R4, 0xa, RZ ;  /* 0x0000000a040b0824 */ /* 0x000fe200078e02ff */
[----:B------:R-:W-:Y:S01]  /*07c0*/  @P0 LEA R20, P4, R24, R15, 0x3 ;  /* 0x0000000f18140211 */ /* 0x000fe200078818ff */
[C---:B------:R-:W-:Y:S01]  /*07d0*/  @P0 IMAD.WIDE.U32 R38, R5.reuse, 0xb, R38 ;  /* 0x0000000b05260825 */ /* 0x040fe200078e0026 */
[-C--:B------:R-:W-:Y:S01]  /*07e0*/  @P1 LEA.HI.X R31, R14, R13.reuse, R21, 0x3, P2 ;  /* 0x0000000d0e1f1211 */ /* 0x080fe200010f1c15 */
[----:B------:R-:W-:Y:S01]  /*07f0*/  ULDC.64 UR4, c[0x0][0x230] ;  /* 0x00008c0000047ab9 */ /* 0x000fe20000000a00 */
[----:B------:R-:W-:Y:S01]  /*0800*/  @P0 LEA.HI.X R21, R24, R13, R2, 0x3, P4 ;  /* 0x0000000d18150211 */ /* 0x000fe200020f1c02 */
[----:B------:R-:W-:Y:S01]  /*0810*/  @P0 IMAD.WIDE.U32 R48, R5, 0xc, R48 ;  /* 0x0000000c05300825 */ /* 0x000fe200078e0030 */
[----:B------:R-:W-:-:S02]  /*0820*/  @P0 IADD3 R2, R27, R11, RZ ;  /* 0x0000000b1b020210 */ /* 0x000fc40007ffe0ff */
[-C--:B------:R-:W-:Y:S01]  /*0830*/  @P0 LEA R36, P3, R38, R15.reuse, 0x3 ;  /* 0x0000000f26240211 */ /* 0x080fe200078618ff */
[----:B------:R-:W-:Y:S01]  /*0840*/  @P0 IMAD.MOV.U32 R50, RZ, RZ, R28 ;  /* 0x000000ffff320224 */ /* 0x000fe200078e001c */
[-C--:B------:R-:W-:Y:S01]  /*0850*/  @P0 LEA R24, P2, R26, R15.reuse, 0x3 ;  /* 0x0000000f1a180211 */ /* 0x080fe200078418ff */
[----:B------:R-:W-:Y:S01]  /*0860*/  @P0 IMAD.MOV.U32 R51, RZ, RZ, R29 ;  /* 0x000000ffff330224 */ /* 0x000fe200078e001d */
[----:B------:R-:W-:Y:S01]  /*0870*/  @P0 LEA R34, P4, R48, R15, 0x3 ;  /* 0x0000000f30220211 */ /* 0x000fe200078818ff */
[----:B------:R-:W-:Y:S01]  /*0880*/  @P0 IMAD.IADD R12, R39, 0x1, R35 ;  /* 0x00000001270c0824 */ /* 0x000fe200078e0223 */
[-C--:B------:R-:W-:Y:S01]  /*0890*/  @P0 LEA.HI.X R25, R26, R13.reuse, R2, 0x3, P2 ;  /* 0x0000000d1a190211 */ /* 0x080fe200010f1c02 */
[----:B------:R-:W-:Y:S01]  /*08a0*/  @P0 IMAD.IADD R11, R49, 0x1, R37 ;  /* 0x00000001310b0824 */ /* 0x000fe200078e0225 */
[----:B------:R-:W-:Y:S01]  /*08b0*/  @P0 MOV R56, R28 ;  /* 0x0000001c00380202 */ /* 0x000fe20000000f00 */
[----:B------:R-:W-:Y:S01]  /*08c0*/  @P0 IMAD R53, R4, 0xd, RZ ;  /* 0x0000000d04350824 */ /* 0x000fe200078e02ff */
[-C--:B------:R-:W-:Y:S01]  /*08d0*/  @P0 LEA.HI.X R37, R38, R13.reuse, R12, 0x3, P3 ;  /* 0x0000000d26250211 */ /* 0x080fe200018f1c0c */
[----:B------:R-:W-:Y:S01]  /*08e0*/  @P0 IMAD.WIDE.U32 R50, R5, 0xd, R50 ;  /* 0x0000000d05320825 */ /* 0x000fe200078e0032 */
[----:B------:R-:W-:-:S02]  /*08f0*/  @P0 LEA.HI.X R35, R48, R13, R11, 0x3, P4 ;  /* 0x0000000d30230211 */ /* 0x000fc400020f1c0b */
[----:B------:R-:W-:Y:S01]  /*0900*/  @P1 LEA R14, P3, R5, R18, 0x1 ;  /* 0x00000012050e1211 */ /* 0x000fe200078608ff */
[----:B------:R-:W-:Y:S01]  /*0910*/  @P0 IMAD.MOV.U32 R54, RZ, RZ, R28 ;  /* 0x000000ffff360224 */ /* 0x000fe200078e001c */
[----:B------:R-:W-:Y:S01]  /*0920*/  @P0 IADD3 R2, R51, R53, RZ ;  /* 0x0000003533020210 */ /* 0x000fe20007ffe0ff */
[----:B------:R-:W-:Y:S01]  /*0930*/  @P0 IMAD.MOV.U32 R55, RZ, RZ, R29 ;  /* 0x000000ffff370224 */ /* 0x000fe200078e001d */
[----:B------:R-:W-:Y:S01]  /*0940*/  @P0 LEA R26, P5, R50, R15, 0x3 ;  /* 0x0000000f321a0211 */ /* 0x000fe200078a18ff */
[----:B------:R-:W-:Y:S01]  /*0950*/  @P0 IMAD R11, R4, 0xe, RZ ;  /* 0x0000000e040b0824 */ /* 0x000fe200078e02ff */
[C---:B------:R-:W-:Y:S01]  /*0960*/  @P1 LEA.HI.X R39, R5.reuse, R19, R4, 0x1, P3 ;  /* 0x0000001305271211 */ /* 0x040fe200018f0c04 */
[C---:B------:R-:W-:Y:S01]  /*0970*/  @P0 IMAD.WIDE.U32 R54, R5.reuse, 0xe, R54 ;  /* 0x0000000e05360825 */ /* 0x040fe200078e0036 */
[----:B------:R-:W-:Y:S02]  /*0980*/  @P0 LEA.HI.X R27, R50, R13, R2, 0x3, P5 ;  /* 0x0000000d321b0211 */ /* 0x000fe400028f1c02 */
[-C--:B------:R-:W-:Y:S01]  /*0990*/  @P1 LEA R52, P3, R14, R15.reuse, 0x3 ;  /* 0x0000000f0e341211 */ /* 0x080fe200078618ff */
[----:B------:R-:W-:Y:S01]  /*09a0*/  @P0 IMAD.MOV.U32 R57, RZ, RZ, R29 ;  /* 0x000000ffff390224 */ /* 0x000fe200078e001d */
[----:B------:R-:W-:Y:S01]  /*09b0*/  @P0 LEA R38, P5, R54, R15, 0x3 ;  /* 0x0000000f36260211 */ /* 0x000fe200078a18ff */
[----:B------:R-:W-:Y:S01]  /*09c0*/  @P1 IMAD R49, R4, 0x3, RZ ;  /* 0x0000000304311824 */ /* 0x000fe200078e02ff */
[----:B------:R-:W-:Y:S01]  /*09d0*/  @P1 LEA.HI.X R53, R14, R13, R39, 0x3, P3 ;  /* 0x0000000d0e351211 */ /* 0x000fe200018f1c27 */
[----:B------:R-:W-:Y:S01]  /*09e0*/  @P1 IMAD.WIDE.U32 R28, R5, 0x3, R18 ;  /* 0x00000003051c1825 */ /* 0x000fe200078e0012 */
[----:B------:R-:W-:-:S02]  /*09f0*/  @P1 LOP3.LUT R17, R17, 0x1fffffff, RZ, 0xc0, !PT ;  /* 0x1fffffff11111812 */ /* 0x000fc400078ec0ff */
[----:B------:R-:W-:Y:S01]  /*0a00*/  ISETP.NE.U32.AND P2, PT, RZ, UR4, PT ;  /* 0x00000004ff007c0c */ /* 0x000fe2000bf45070 */
[----:B------:R-:W-:Y:S01]  /*0a10*/  @P0 IMAD.IADD R11, R55, 0x1, R11 ;  /* 0x00000001370b0824 */ /* 0x000fe200078e020b */
[----:B------:R-:W-:Y:S01]  /*0a20*/  @P1 LEA R48, P4, R28, R15, 0x3 ;  /* 0x0000000f1c301211 */ /* 0x000fe200078818ff */
[----:B------:R-:W-:Y:S01]  /*0a30*/  @P1 IMAD.IADD R12, R29, 0x1, R49 ;  /* 0x000000011d0c1824 */ /* 0x000fe200078e0231 */
[----:B------:R-:W-:Y:S01]  /*0a40*/  @P1 MOV R55, R19 ;  /* 0x0000001300371202 */ /* 0x000fe20000000f00 */
[----:B------:R-:W-:Y:S01]  /*0a50*/  @P0 IMAD R51, R4, 0xf, RZ ;  /* 0x0000000f04330824 */ /* 0x000fe200078e02ff */
[-C--:B------:R-:W-:Y:S01]  /*0a60*/  @P0 LEA.HI.X R39, R54, R13.reuse, R11, 0x3, P5 ;  /* 0x0000000d36270211 */ /* 0x080fe200028f1c0b */
[----:B------:R-:W-:Y:S01]  /*0a70*/  @P0 IMAD.WIDE.U32 R56, R5, 0xf, R56 ;  /* 0x0000000f05380825 */ /* 0x000fe200078e0038 */
[----:B------:R-:W-:Y:S02]  /*0a80*/  @P1 LOP3.LUT R11, R16, 0xfffffffc, RZ, 0xc0, !PT ;  /* 0xfffffffc100b1812 */ /* 0x000fe400078ec0ff */
[----:B------:R-:W-:Y:S01]  /*0a90*/  @P1 LEA.HI.X R49, R28, R13, R12, 0x3, P4 ;  /* 0x0000000d1c311211 */ /* 0x000fe200020f1c0c */
[----:B------:R-:W-:Y:S01]  /*0aa0*/  @P1 IMAD.MOV.U32 R54, RZ, RZ, R18 ;  /* 0x000000ffff361224 */ /* 0x000fe200078e0012 */
[----:B------:R-:W-:Y:S01]  /*0ab0*/  @P1 IADD3 R44, P4, R11, R18, RZ ;  /* 0x000000120b2c1210 */ /* 0x000fe20007f9e0ff */
[----:B------:R-:W-:Y:S01]  /*0ac0*/  @P1 IMAD R63, R4, 0x6, RZ ;  /* 0x00000006043f1824 */ /* 0x000fe200078e02ff */
[C---:B------:R-:W-:Y:S01]  /*0ad0*/  @P1 LEA R28, P3, R18.reuse, R15, 0x3 ;  /* 0x0000000f121c1211 */ /* 0x040fe200078618ff */
[----:B------:R-:W-:Y:S01]  /*0ae0*/  @P1 IMAD.WIDE.U32 R54, R5, 0x6, R54 ;  /* 0x0000000605361825 */ /* 0x000fe200078e0036 */
[----:B------:R-:W-:Y:S01]  /*0af0*/  @P0 IADD3 R2, R57, R51, RZ ;  /* 0x0000003339020210 */ /* 0x000fe20007ffe0ff */
[----:B------:R0:W5:Y:S01]  /*0b00*/  @P0 LDG.E.64 R66, desc[UR10][R38.64] ;  /* 0x0000000a26420981 */ /* 0x000162000c1e1b00 */
[--C-:B------:R-:W-:Y:S01]  /*0b10*/  @P1 LEA.HI.X R29, R18, R13, R19.reuse, 0x3, P3 ;  /* 0x0000000d121d1211 */ /* 0x100fe200018f1c13 */
[----:B------:R-:W-:Y:S01]  /*0b20*/  @P1 IMAD.X R46, R17, 0x1, R19, P4 ;  /* 0x00000001112e1824 */ /* 0x000fe200020e0613 */
[----:B------:R-:W-:-:S02]  /*0b30*/  @!P1 CS2R R16, SRZ ;  /* 0x0000000000109805 */ /* 0x000fc4000001ff00 */
[----:B------:R-:W-:Y:S01]  /*0b40*/  @P0 LEA R50, P6, R56, R15, 0x3 ;  /* 0x0000000f38320211 */ /* 0x000fe200078c18ff */
[C---:B------:R-:W-:Y:S01]  /*0b50*/  @P1 IMAD R61, R4.reuse, 0x5, RZ ;  /* 0x00000005043d1824 */ /* 0x040fe200078e02ff */
[----:B------:R-:W-:Y:S01]  /*0b60*/  @P1 MOV R57, R19 ;  /* 0x0000001300391202 */ /* 0x000fe20000000f00 */
[----:B------:R-:W-:Y:S01]  /*0b70*/  @P1 IMAD R65, R4, 0x7, RZ ;  /* 0x0000000704411824 */ /* 0x000fe200078e02ff */
[----:B------:R-:W-:Y:S01]  /*0b80*/  @P0 LEA.HI.X R51, R56, R13, R2, 0x3, P6 ;  /* 0x0000000d38330211 */ /* 0x000fe200030f1c02 */
[----:B------:R-:W2:Y:S01]  /*0b90*/  @P1 LDG.E.64 R16, desc[UR10][R28.64] ;  /* 0x0000000a1c101981 */ /* 0x000ea2000c1e1b00 */
[--C-:B------:R-:W-:Y:S01]  /*0ba0*/  @P1 IMAD.MOV.U32 R56, RZ, RZ, R18.reuse ;  /* 0x000000ffff381224 */ /* 0x100fe200078e0012 */
[----:B------:R-:W-:Y:S01]  /*0bb0*/  @P1 IADD3 R12, R55, R63, RZ ;  /* 0x0000003f370c1210 */ /* 0x000fe20007ffe0ff */
[----:B------:R-:W-:Y:S01]  /*0bc0*/  @P1 IMAD.WIDE.U32 R18, R5, 0x5, R18 ;  /* 0x0000000505121825 */ /* 0x000fe200078e0012 */
[----:B------:R-:W-:Y:S02]  /*0bd0*/  @P1 LEA R76, P5, R54, R15, 0x3 ;  /* 0x0000000f364c1211 */ /* 0x000fe400078a18ff */
[----:B------:R-:W-:-:S02]  /*0be0*/  @!P0 CS2R R62, SRZ ;  /* 0x00000000003e8805 */ /* 0x000fc4000001ff00 */
[----:B------:R-:W-:Y:S01]  /*0bf0*/  ISETP.NE.AND.EX P2, PT, RZ, UR5, PT, P2 ;  /* 0x00000005ff007c0c */ /* 0x000fe2000bf45320 */
[----:B------:R-:W-:Y:S01]  /*0c00*/  @P1 IMAD.WIDE.U32 R56, R5, 0x7, R56 ;  /* 0x0000000705381825 */ /* 0x000fe200078e0038 */
[----:B------:R-:W-:Y:S02]  /*0c10*/  @P1 LEA.HI.X R77, R54, R13, R12, 0x3, P5 ;  /* 0x0000000d364d1211 */ /* 0x000fe400028f1c0c */
[----:B------:R-:W-:Y:S01]  /*0c20*/  @!P0 CS2R R54, SRZ ;  /* 0x0000000000368805 */ /* 0x000fe2000001ff00 */
[----:B------:R-:W-:Y:S01]  /*0c30*/  @P1 IMAD.IADD R14, R19, 0x1, R61 ;  /* 0x00000001130e1824 */ /* 0x000fe200078e023d */
[----:B------:R-:W-:Y:S01]  /*0c40*/  @!P0 CS2R R60, SRZ ;  /* 0x00000000003c8805 */ /* 0x000fe2000001ff00 */
[----:B------:R-:W-:Y:S01]  /*0c50*/  @P1 IMAD.IADD R2, R57, 0x1, R65 ;  /* 0x0000000139021824 */ /* 0x000fe200078e0241 */
[-C--:B------:R-:W-:Y:S02]  /*0c60*/  @P1 LEA R74, P4, R18, R15.reuse, 0x3 ;  /* 0x0000000f124a1211 */ /* 0x080fe400078818ff */
[----:B------:R1:W5:Y:S01]  /*0c70*/  @P0 LDG.E.64 R54, desc[UR10][R32.64] ;  /* 0x0000000a20360981 */ /* 0x000362000c1e1b00 */
[----:B------:R-:W-:-:S02]  /*0c80*/  @P1 LEA R78, P6, R56, R15, 0x3 ;  /* 0x0000000f384e1211 */ /* 0x000fc400078c18ff */
[----:B------:R-:W-:Y:S01]  /*0c90*/  @P1 LEA R72, P3, R44, R15, 0x3 ;  /* 0x0000000f2c481211 */ /* 0x000fe200078618ff */
[----:B------:R3:W5:Y:S01]  /*0ca0*/  @P0 LDG.E.64 R60, desc[UR10][R36.64] ;  /* 0x0000000a243c0981 */ /* 0x000762000c1e1b00 */
[----:B------:R-:W-:Y:S02]  /*0cb0*/  @!P1 CS2R R28, SRZ ;  /* 0x00000000001c9805 */ /* 0x000fe4000001ff00 */
[----:B0-----:R-:W-:Y:S01]  /*0cc0*/  @!P1 CS2R R38, SRZ ;  /* 0x0000000000269805 */ /* 0x001fe2000001ff00 */
[----:B------:R0:W5:Y:S01]  /*0cd0*/  @P0 LDG.E.64 R62, desc[UR10][R34.64] ;  /* 0x0000000a223e0981 */ /* 0x000162000c1e1b00 */
[-C--:B------:R-:W-:Y:S02]  /*0ce0*/  @P1 LEA.HI.X R75, R18, R13.reuse, R14, 0x3, P4 ;  /* 0x0000000d124b1211 */ /* 0x080fe400020f1c0e */
[----:B-1----:R-:W-:Y:S02]  /*0cf0*/  @!P1 CS2R R32, SRZ ;  /* 0x0000000000209805 */ /* 0x002fe4000001ff00 */
[-C--:B------:R-:W-:Y:S01]  /*0d00*/  @P1 LEA.HI.X R79, R56, R13.reuse, R2, 0x3, P6 ;  /* 0x0000000d384f1211 */ /* 0x080fe200030f1c02 */
[----:B------:R-:W5:Y:S01]  /*0d10*/  @P1 LDG.E.64 R28, desc[UR10][R52.64] ;  /* 0x0000000a341c1981 */ /* 0x000f62000c1e1b00 */
[----:B------:R-:W-:-:S02]  /*0d20*/  @P1 LEA.HI.X R73, R44, R13, R46, 0x3, P3 ;  /* 0x0000000d2c491211 */ /* 0x000fc400018f1c2e */
[----:B---3--:R-:W-:Y:S01]  /*0d30*/  @!P1 CS2R R36, SRZ ;  /* 0x0000000000249805 */ /* 0x008fe2000001ff00 */
[----:B------:R-:W1:Y:S01]  /*0d40*/  @P2 LDC.64 R58, c[0x0][0x230] ;  /* 0x00008c00ff3a2b82 */ /* 0x000e620000000a00 */
[----:B------:R-:W5:Y:S01]  /*0d50*/  @P1 LDG.E.64 R38, desc[UR10][R78.64] ;  /* 0x0000000a4e261981 */ /* 0x000f62000c1e1b00 */
[----:B0-----:R-:W-:-:S03]  /*0d60*/  @!P1 CS2R R34, SRZ ;  /* 0x0000000000229805 */ /* 0x001fc6000001ff00 */
[----:B------:R-:W5:Y:S04]  /*0d70*/  @P1 LDG.E.64 R32, desc[UR10][R72.64] ;  /* 0x0000000a48201981 */ /* 0x000f68000c1e1b00 */
[----:B------:R-:W5:Y:S04]  /*0d80*/  @P1 LDG.E.64 R34, desc[UR10][R74.64] ;  /* 0x0000000a4a221981 */ /* 0x000f68000c1e1b00 */
[----:B------:R-:W5:Y:S01]  /*0d90*/  @P1 LDG.E.64 R36, desc[UR10][R76.64] ;  /* 0x0000000a4c241981 */ /* 0x000f62000c1e1b00 */
[----:B------:R-:W-:-:S06]  /*0da0*/  @!P1 CS2R R18, SRZ ;  /* 0x0000000000129805 */ /* 0x000fcc000001ff00 */
[----:B------:R-:W5:Y:S01]  /*0db0*/  @P1 LDG.E.64 R18, desc[UR10][R30.64] ;  /* 0x0000000a1e121981 */ /* 0x000f62000c1e1b00 */
[----:B------:R-:W-:Y:S01]  /*0dc0*/  @!P0 CS2R R56, SRZ ;  /* 0x0000000000388805 */ /* 0x000fe2000001ff00 */
[----:B------:R-:W-:-:S05]  /*0dd0*/  IMAD.MOV.U32 R2, RZ, RZ, 0x3bbb989d ;  /* 0x3bbb989dff027424 */ /* 0x000fca00078e00ff */
[----:B------:R0:W5:Y:S01]  /*0de0*/  @P0 LDG.E.64 R56, desc[UR10][R20.64] ;  /* 0x0000000a14380981 */ /* 0x000162000c1e1b00 */
[----:B------:R-:W-:-:S06]  /*0df0*/  @!P1 CS2R R30, SRZ ;  /* 0x00000000001e9805 */ /* 0x000fcc000001ff00 */
[----:B------:R-:W5:Y:S01]  /*0e00*/  @P1 LDG.E.64 R30, desc[UR10][R48.64] ;  /* 0x0000000a301e1981 */ /* 0x000f62000c1e1b00 */
[----:B0-----:R-:W-:Y:S02]  /*0e10*/  IMAD.MOV.U32 R21, RZ, RZ, 0x437c0000 ;  /* 0x437c0000ff157424 */ /* 0x001fe400078e00ff */
[----:B------:R-:W-:Y:S01]  /*0e20*/  IMAD.MOV.U32 R11, RZ, RZ, 0x3f800000 ;  /* 0x3f800000ff0b7424 */ /* 0x000fe200078e00ff */
[----:B------:R-:W-:Y:S02]  /*0e30*/  @!P0 CS2R R64, SRZ ;  /* 0x0000000000408805 */ /* 0x000fe4000001ff00 */
[----:B------:R-:W-:-:S03]  /*0e40*/  @!P0 CS2R R68, SRZ ;  /* 0x0000000000448805 */ /* 0x000fc6000001ff00 */
[----:B-1----:R0:W5:Y:S04]  /*0e50*/  @P2 LDG.E R11, desc[UR10][R58.64] ;  /* 0x0000000a3a0b2981 */ /* 0x002168000c1e1900 */
[----:B------:R1:W5:Y:S04]  /*0e60*/  @P0 LDG.E.64 R64, desc[UR10][R26.64] ;  /* 0x0000000a1a400981 */ /* 0x000368000c1e1b00 */
[----:B------:R1:W5:Y:S01]  /*0e70*/  @P0 LDG.E.64 R68, desc[UR10][R50.64] ;  /* 0x0000000a32440981 */ /* 0x000362000c1e1b00 */
[----:B0-----:R-:W-:-:S06]  /*0e80*/  @!P0 CS2R R58, SRZ ;  /* 0x00000000003a8805 */ /* 0x001fcc000001ff00 */
[----:B------:R1:W5:Y:S01]  /*0e90*/  @P0 LDG.E.64 R58, desc[UR10][R24.64] ;  /* 0x0000000a183a0981 */ /* 0x000362000c1e1b00 */
[----:B------:R-:W-:Y:S01]  /*0ea0*/  BSSY B1, `(.L_x_18287) ;  /* 0x0000018000017945 */ /* 0x000fe20003800000 */
[----:B--2---:R-:W-:-:S05]  /*0eb0*/  SHF.L.U32 R49, R16, 0x10, RZ ;  /* 0x0000001010317819 */ /* 0x004fca00000006ff */
        /* <DEDUP_REMOVED lines=10> */
[----:B------:R-:W-:Y:S01]  /*0f60*/  ISETP.GT.U32.AND P0, PT, R2, 0x1ffffff, PT ;  /* 0x01ffffff0200780c */ /* 0x000fe20003f04070 */
[----:B------:R-:W-:-:S05]  /*0f70*/  IMAD.SHL.U32 R21, R0, 0x20, RZ ;  /* 0x0000002000157824 */ /* 0x000fca00078e00ff */
[----:B------:R-:W-:-:S07]  /*0f80*/  LOP3.LUT R12, R21, 0xffffffe0, R10, 0xe2, !PT ;  /* 0xffffffe0150c7812 */ /* 0x000fce00078ee20a */
[----:B-1----:R-:W-:Y:S05]  /*0f90*/  @P0 BRA `(.L_x_18288) ;  /* 0x0000000000100947 */ /* 0x002fea0003800000 */
[----:B------:R-:W-:Y:S01]  /*0fa0*/  IMAD.MOV.U32 R0, RZ, RZ, R20 ;  /* 0x000000ffff007224 */ /* 0x000fe200078e0014 */
[----:B------:R-:W-:-:S07]  /*0fb0*/  MOV R14, 0xfd0 ;  /* 0x00000fd0000e7802 */ /* 0x000fce0000000f00 */
[----:B-----5:R-:W-:Y:S05]  /*0fc0*/  CALL.REL.NOINC `($__internal_481_$__cuda_sm20_rcp_rn_f32_slowpath) ;  /* 0x0000015800747944 */ /* 0x020fea0003c00000 */
[----:B------:R-:W-:Y:S05]  /*0fd0*/  BRA `(.L_x_18289) ;  /* 0x0000000000107947 */ /* 0x000fea0003800000 */
.L_x_18288:
[----:B------:R-:W0:Y:S02]  /*0fe0*/  MUFU.RCP R21, R20 ;  /* 0x0000001400157308 */ /* 0x000e240000001000 */
[----:B0-----:R-:W-:-:S04]  /*0ff0*/  FFMA R0, R20, R21, -1 ;  /* 0xbf80000014007423 */ /* 0x001fc80000000015 */
[----:B------:R-:W-:-:S04]  /*1000*/  FADD.FTZ R0, -R0, -RZ ;  /* 0x800000ff00007221 */ /* 0x000fc80000010100 */
[----:B------:R-:W-:-:S07]  /*1010*/  FFMA R21, R21, R0, R21 ;  /* 0x0000000015157223 */ /* 0x000fce0000000015 */
.L_x_18289:
[----:B------:R-:W-:Y:S05]  /*1020*/  BSYNC B1 ;  /* 0x0000000000017941 */ /* 0x000fea0003800000 */
.L_x_18287:
[----:B------:R-:W-:Y:S01]  /*1030*/  HFMA2.MMA R0, -RZ, RZ, 0.96630859375, -0.0022525787353515625 ;  /* 0x3bbb989dff007435 */ /* 0x000fe200000001ff */
[----:B------:R-:W-:Y:S01]  /*1040*/  SHF.R.U64 R16, R16, 0x10, R17 ;  /* 0x0000001010107819 */ /* 0x000fe20000001211 */
[----:B------:R-:W-:Y:S01]  /*1050*/  IMAD.MOV.U32 R25, RZ, RZ, 0x437c0000 ;  /* 0x437c0000ff197424 */ /* 0x000fe200078e00ff */
[----:B------:R-:W-:Y:S01]  /*1060*/  BSSY B1, `(.L_x_18290) ;  /* 0x0000017000017945 */ /* 0x000fe20003800000 */
[----:B------:R-:W-:Y:S02]  /*1070*/  FMUL R100, R49, R21 ;  /* 0x0000001531647220 */ /* 0x000fe40000400000 */
[----:B------:R-:W-:-:S04]  /*1080*/  IMAD.U32 R53, R16, 0x10000, RZ ;  /* 0x0001000010357824 */ /* 0x000fc800078e00ff */
        /* <DEDUP_REMOVED lines=14> */
[----:B-----5:R-:W-:Y:S05]  /*1170*/  CALL.REL.NOINC `($__internal_481_$__cuda_sm20_rcp_rn_f32_slowpath) ;  /* 0x0000015800087944 */ /* 0x020fea0003c00000 */
[----:B------:R-:W-:Y:S05]  /*1180*/  BRA `(.L_x_18292) ;  /* 0x0000000000107947 */ /* 0x000fea0003800000 */
.L_x_18291:
[----:B------:R-:W0:Y:S02]  /*1190*/  MUFU.RCP R21, R14 ;  /* 0x0000000e00157308 */ /* 0x000e240000001000 */
[----:B0-----:R-:W-:-:S04]  /*11a0*/  FFMA R0, R14, R21, -1 ;  /* 0xbf8000000e007423 */ /* 0x001fc80000000015 */
[----:B------:R-:W-:-:S04]  /*11b0*/  FADD.FTZ R0, -R0, -RZ ;  /* 0x800000ff00007221 */ /* 0x000fc80000010100 */
[----:B------:R-:W-:-:S07]  /*11c0*/  FFMA R21, R21, R0, R21 ;  /* 0x0000000015157223 */ /* 0x000fce0000000015 */
.L_x_18292:
[----:B------:R-:W-:Y:S05]  /*11d0*/  BSYNC B1 ;  /* 0x0000000000017941 */ /* 0x000fea0003800000 */
.L_x_18290:
[----:B------:R-:W-:Y:S01]  /*11e0*/  SHF.L.U32 R49, R17, 0x10, RZ ;  /* 0x0000001011317819 */ /* 0x000fe200000006ff */
        /* <DEDUP_REMOVED lines=20> */
.L_x_18294:
[----:B------:R-:W0:Y:S02]  /*1330*/  MUFU.RCP R21, R14 ;  /* 0x0000000e00157308 */ /* 0x000e240000001000 */
[----:B0-----:R-:W-:-:S04]  /*1340*/  FFMA R0, R14, R21, -1 ;  /* 0xbf8000000e007423 */ /* 0x001fc80000000015 */
[----:B------:R-:W-:-:S04]  /*1350*/  FADD.FTZ R0, -R0, -RZ ;  /* 0x800000ff00007221 */ /* 0x000fc80000010100 */
[----:B------:R-:W-:-:S07]  /*1360*/  FFMA R21, R21, R0, R21 ;  /* 0x0000000015157223 */ /* 0x000fce0000000015 */
.L_x_18295:
[----:B------:R-:W-:Y:S05]  /*1370*/  BSYNC B1 ;  /* 0x0000000000017941 */ /* 0x000fea0003800000 */
.L_x_18293:
[----:B------:R-:W-:Y:S01]  /*1380*/  SHF.R.U32.HI R17, RZ, 0x10, R17 ;  /* 0x00000010ff117819 */ /* 0x000fe20000011611 */
[----:B------:R-:W-:Y:S01]  /*1390*/  BSSY B1, `(.L_x_18296) ;  /* 0x0000019000017945 */ /* 0x000fe20003800000 */
[----:B------:R-:W-:Y:S01]  /*13a0*/  MOV R0, 0x3bbb989d ;  /* 0x3bbb989d00007802 */ /* 0x000fe20000000f00 */
[----:B------:R-:W-:Y:S02]  /*13b0*/  FMUL R104, R49, R21 ;  /* 0x0000001531687220 */ /* 0x000fe40000400000 */
[----:B------:R-:W-:Y:S02]  /*13c0*/  IMAD.U32 R53, R17, 0x10000, RZ ;  /* 0x0001000011357824 */ /* 0x000fe400078e00ff */
        /* <DEDUP_REMOVED lines=17> */
.L_x_18297:
[----:B------:R-:W0:Y:S02]  /*14e0*/  MUFU.RCP R21, R14 ;  /* 0x0000000e00157308 */ /* 0x000e240000001000 */
[----:B0-----:R-:W-:-:S04]  /*14f0*/  FFMA R0, R14, R21, -1 ;  /* 0xbf8000000e007423 */ /* 0x001fc80000000015 */
[----:B------:R-:W-:-:S04]  /*1500*/  FADD.FTZ R0, -R0, -RZ ;  /* 0x800000ff00007221 */ /* 0x000fc80000010100 */
[----:B------:R-:W-:-:S07]  /*1510*/  FFMA R21, R21, R0, R21 ;  /* 0x0000000015157223 */ /* 0x000fce0000000015 */
.L_x_18298:
[----:B------:R-:W-:Y:S05]  /*1520*/  BSYNC B1 ;  /* 0x0000000000017941 */ /* 0x000fea0003800000 */
.L_x_18296:
[----:B-----5:R-:W-:Y:S01]  /*1530*/  SHF.L.U32 R49, R18, 0x10, RZ ;  /* 0x0000001012317819 */ /* 0x020fe200000006ff */
        /* <DEDUP_REMOVED lines=18> */
[----:B------:R-:W-:Y:S05]  /*1660*/  CALL.REL.NOINC `($__internal_481_$__cuda_sm20_rcp_rn_f32_slowpath) ;  /* 0x0000015000cc7944 */ /* 0x000fea0003c00000 */
[----:B------:R-:W-:Y:S05]  /*1670*/  BRA `(.L_x_18301) ;  /* 0x0000000000107947 */ /* 0x000fea0003800000 */
.L_x_18300:
[----:B------:R-:W0:Y:S02]  /*1680*/  MUFU.RCP R21, R14 ;  /* 0x0000000e00157308 */ /* 0x000e240000001000 */
[----:B0-----:R-:W-:-:S04]  /*1690*/  FFMA R0, R14, R21, -1 ;  /* 0xbf8000000e007423 */ /* 0x001fc80000000015 */
[----:B------:R-:W-:-:S04]  /*16a0*/  FADD.FTZ R0, -R0, -RZ ;  /* 0x800000ff00007221 */ /* 0x000fc80000010100 */
[----:B------:R-:W-:-:S07]  /*16b0*/  FFMA R21, R21, R0, R21 ;  /* 0x0000000015157223 */ /* 0x000fce0000000015 */
.L_x_18301:
[----:B------:R-:W-:Y:S05]  /*16c0*/  BSYNC B1 ;  /* 0x0000000000017941 */ /* 0x000fea0003800000 */
.L_x_18299:
        /* <DEDUP_REMOVED lines=22> */
.L_x_18303:
[----:B------:R-:W0:Y:S02]  /*1830*/  MUFU.RCP R21, R14 ;  /* 0x0000000e00157308 */ /* 0x000e240000001000 */
[----:B0-----:R-:W-:-:S04]  /*1840*/  FFMA R0, R14, R21, -1 ;  /* 0xbf8000000e007423 */ /* 0x001fc80000000015 */
[----:B------:R-:W-:-:S04]  /*1850*/  FADD.FTZ R0, -R0, -RZ ;  /* 0x800000ff00007221 */ /* 0x000fc80000010100 */
[----:B------:R-:W-:-:S07]  /*1860*/  FFMA R21, R21, R0, R21 ;  /* 0x0000000015157223 */ /* 0x000fce0000000015 */
.L_x_18304:
[----:B------:R-:W-:Y:S05]  /*1870*/  BSYNC B1 ;  /* 0x0000000000017941 */ /* 0x000fea0003800000 */
.L_x_18302:
        /* <DEDUP_REMOVED lines=21> */
.L_x_18306:
[----:B------:R-:W0:Y:S02]  /*19d0*/  MUFU.RCP R21, R2 ;  /* 0x0000000200157308 */ /* 0x000e240000001000 */
[----:B0-----:R-:W-:-:S04]  /*19e0*/  FFMA R0, R2, R21, -1 ;  /* 0xbf80000002007423 */ /* 0x001fc80000000015 */
[----:B------:R-:W-:-:S04]  /*19f0*/  FADD.FTZ R0, -R0, -RZ ;  /* 0x800000ff00007221 */ /* 0x000fc80000010100 */
[----:B------:R-:W-:-:S07]  /*1a00*/  FFMA R21, R21, R0, R21 ;  /* 0x0000000015157223 */ /* 0x000fce0000000015 */
.L_x_18307:
[----:B------:R-:W-:Y:S05]  /*1a10*/  BSYNC B1 ;  /* 0x0000000000017941 */ /* 0x000fea0003800000 */
.L_x_18305:
[----:B------:R-:W-:Y:S01]  /*1a20*/  SHF.R.U32.HI R19, RZ, 0x10, R19 ;  /* 0x00000010ff137819 */ /* 0x000fe20000011613 */
[----:B------:R-:W-:Y:S01]  /*1a30*/  IMAD.MOV.U32 R17, RZ, RZ, 0x437c0000 ;  /* 0x437c0000ff117424 */ /* 0x000fe200078e00ff */
[----:B------:R-:W-:Y:S01]  /*1a40*/  MOV R0, 0x3bbb989d ;  /* 0x3bbb989d00007802 */ /* 0x000fe20000000f00 */
[----:B------:R-:W-:Y:S01]  /*1a50*/  BSSY B1, `(.L_x_18308) ;  /* 0x0000017000017945 */ /* 0x000fe20003800000 */
[----:B------:R-:W-:Y:S01]  /*1a60*/  FMUL R112, R112, R21 ;  /* 0x0000001570707220 */ /* 0x000fe20000400000 */
        /* <DEDUP_REMOVED lines=17> */
.L_x_18309:
[----:B------:R-:W0:Y:S02]  /*1b80*/  MUFU.RCP R21, R14 ;  /* 0x0000000e00157308 */ /* 0x000e240000001000 */
[----:B0-----:R-:W-:-:S04]  /*1b90*/  FFMA R0, R14, R21, -1 ;  /* 0xbf8000000e007423 */ /* 0x001fc80000000015 */
[----:B------:R-:W-:-:S04]  /*1ba0*/  FADD.FTZ R0, -R0, -RZ ;  /* 0x800000ff00007221 */ /* 0x000fc80000010100 */
[----:B------:R-:W-:-:S07]  /*1bb0*/  FFMA R21, R21, R0, R21 ;  /* 0x0000000015157223 */ /* 0x000fce0000000015 */
.L_x_18310:
[----:B------:R-:W-:Y:S05]  /*1bc0*/  BSYNC B1 ;  /* 0x0000000000017941 */ /* 0x000fea0003800000 */
.L_x_18308:
        /* <DEDUP_REMOVED lines=21> */
.L_x_18312:
[----:B------:R-:W0:Y:S02]  /*1d20*/  MUFU.RCP R21, R2 ;  /* 0x0000000200157308 */ /* 0x000e240000001000 */
[----:B0-----:R-:W-:-:S04]  /*1d30*/  FFMA R0, R2, R21, -1 ;  /* 0xbf80000002007423 */ /* 0x001fc80000000015 */
[----:B------:R-:W-:-:S04]  /*1d40*/  FADD.FTZ R0, -R0, -RZ ;  /* 0x800000ff00007221 */ /* 0x000fc80000010100 */
[----:B------:R-:W-:-:S07]  /*1d50*/  FFMA R21, R21, R0, R21 ;  /* 0x0000000015157223 */ /* 0x000fce0000000015 */
.L_x_18313:
[----:B------:R-:W-:Y:S05]  /*1d60*/  BSYNC B1 ;  /* 0x0000000000017941 */ /* 0x000fea0003800000 */
.L_x_18311:
        /* <DEDUP_REMOVED lines=22> */
.L_x_18315:
[----:B------:R-:W0:Y:S02]  /*1ed0*/  MUFU.RCP R21, R2 ;  /* 0x0000000200157308 */ /* 0x000e240000001000 */
[----:B0-----:R-:W-:-:S04]  /*1ee0*/  FFMA R0, R2, R21, -1 ;  /* 0xbf80000002007423 */ /* 0x001fc80000000015 */
[----:B------:R-:W-:-:S04]  /*1ef0*/  FADD.FTZ R0, -R0, -RZ ;  /* 0x800000ff00007221 */ /* 0x000fc80000010100 */
[----:B------:R-:W-:-:S07]  /*1f00*/  FFMA R21, R21, R0, R21 ;  /* 0x0000000015157223 */ /* 0x000fce0000000015 */
.L_x_18316:
[----:B------:R-:W-:Y:S05]  /*1f10*/  BSYNC B1 ;  /* 0x0000000000017941 */ /* 0x000fea0003800000 */
.L_x_18314:
        /* <DEDUP_REMOVED lines=21> */
.L_x_18318:
[----:B------:R-:W0:Y:S02]  /*2070*/  MUFU.RCP R21, R2 ;  /* 0x0000000200157308 */ /* 0x000e240000001000 */
[----:B0-----:R-:W-:-:S04]  /*2080*/  FFMA R0, R2, R21, -1 ;  /* 0xbf80000002007423 */ /* 0x001fc80000000015 */
[----:B------:R-:W-:-:S04]  /*2090*/  FADD.FTZ R0, -R0, -RZ ;  /* 0x800000ff00007221 */ /* 0x000fc80000010100 */
[----:B------:R-:W-:-:S07]  /*20a0*/  FFMA R21, R21, R0, R21 ;  /* 0x0000000015157223 */ /* 0x000fce0000000015 */
.L_x_18319:
[----:B------:R-:W-:Y:S05]  /*20b0*/  BSYNC B1 ;  /* 0x0000000000017941 */ /* 0x000fea0003800000 */
.L_x_18317:
        /* <DEDUP_REMOVED lines=22> */
.L_x_18321:
[----:B------:R-:W0:Y:S02]  /*2220*/  MUFU.RCP R21, R2 ;  /* 0x0000000200157308 */ /* 0x000e240000001000 */
[----:B0-----:R-:W-:-:S04]  /*2230*/  FFMA R0, R2, R21, -1 ;  /* 0xbf80000002007423 */ /* 0x001fc80000000015 */
[----:B------:R-:W-:-:S04]  /*2240*/  FADD.FTZ R0, -R0, -RZ ;  /* 0x800000ff00007221 */ /* 0x000fc80000010100 */
[----:B------:R-:W-:-:S07]  /*2250*/  FFMA R21, R21, R0, R21 ;  /* 0x0000000015157223 */ /* 0x000fce0000000015 */
.L_x_18322:
[----:B------:R-:W-:Y:S05]  /*2260*/  BSYNC B1 ;  /* 0x0000000000017941 */ /* 0x000fea0003800000 */
.L_x_18320:
        /* <DEDUP_REMOVED lines=21> */
.L_x_18324:
[----:B------:R-:W0:Y:S02]  /*23c0*/  MUFU.RCP R21, R2 ;  /* 0x0000000200157308 */ /* 0x000e240000001000 */
[----:B0-----:R-:W-:-:S04]  /*23d0*/  FFMA R0, R2, R21, -1 ;  /* 0xbf80000002007423 */ /* 0x001fc80000000015 */
[----:B------:R-:W-:-:S04]  /*23e0*/  FADD.FTZ R0, -R0, -RZ ;  /* 0x800000ff00007221 */ /* 0x000fc80000010100 */
[----:B------:R-:W-:-:S07]  /*23f0*/  FFMA R21, R21, R0, R21 ;  /* 0x0000000015157223 */ /* 0x000fce0000000015 */
.L_x_18325:
[----:B------:R-:W-:Y:S05]  /*2400*/  BSYNC B1 ;  /* 0x0000000000017941 */ /* 0x000fea0003800000 */
.L_x_18323:
        /* <DEDUP_REMOVED lines=22> */
.L_x_18327:
[----:B------:R-:W0:Y:S02]  /*2570*/  MUFU.RCP R21, R2 ;  /* 0x0000000200157308 */ /* 0x000e240000001000 */
[----:B0-----:R-:W-:-:S04]  /*2580*/  FFMA R0, R2, R21, -1 ;  /* 0xbf80000002007423 */ /* 0x001fc80000000015 */
[----:B------:R-:W-:-:S04]  /*2590*/  FADD.FTZ R0, -R0, -RZ ;  /* 0x800000ff00007221 */ /* 0x000fc80000010100 */
[----:B------:R-:W-:-:S07]  /*25a0*/  FFMA R21, R21, R0, R21 ;  /* 0x0000000015157223 */ /* 0x000fce0000000015 */
.L_x_18328:
[----:B------:R-:W-:Y:S05]  /*25b0*/  BSYNC B1 ;  /* 0x0000000000017941 */ /* 0x000fea0003800000 */
.L_x_18326:
        /* <DEDUP_REMOVED lines=21> */
.L_x_18330:
[----:B------:R-:W0:Y:S02]  /*2710*/  MUFU.RCP R21, R2 ;  /* 0x0000000200157308 */ /* 0x000e240000001000 */
[----:B0-----:R-:W-:-:S04]  /*2720*/  FFMA R0, R2, R21, -1 ;  /* 0xbf80000002007423 */ /* 0x001fc80000000015 */
[----:B------:R-:W-:-:S04]  /*2730*/  FADD.FTZ R0, -R0, -RZ ;  /* 0x800000ff00007221 */ /* 0x000fc80000010100 */
[----:B------:R-:W-:-:S07]  /*2740*/  FFMA R21, R21, R0, R21 ;  /* 0x0000000015157223 */ /* 0x000fce0000000015 */
.L_x_18331:
[----:B------:R-:W-:Y:S05]  /*2750*/  BSYNC B1 ;  /* 0x0000000000017941 */ /* 0x000fea0003800000 */
.L_x_18329:
        /* <DEDUP_REMOVED lines=22> */
.L_x_18333:
[----:B------:R-:W0:Y:S02]  /*28c0*/  MUFU.RCP R21, R2 ;  /* 0x0000000200157308 */ /* 0x000e240000001000 */
[----:B0-----:R-:W-:-:S04]  /*28d0*/  FFMA R0, R2, R21, -1 ;  /* 0xbf80000002007423 */ /* 0x001fc80000000015 */
[----:B------:R-:W-:-:S04]  /*28e0*/  FADD.FTZ R0, -R0, -RZ ;  /* 0x800000ff00007221 */ /* 0x000fc80000010100 */
[----:B------:R-:W-:-:S07]  /*28f0*/  FFMA R21, R21, R0, R21 ;  /* 0x0000000015157223 */ /* 0x000fce0000000015 */
.L_x_18334:
[----:B------:R-:W-:Y:S05]  /*2900*/  BSYNC B1 ;  /* 0x0000000000017941 */ /* 0x000fea0003800000 */
.L_x_18332:
        /* <DEDUP_REMOVED lines=21> */
.L_x_18336:
[----:B------:R-:W0:Y:S02]  /*2a60*/  MUFU.RCP R21, R2 ;  /* 0x0000000200157308 */ /* 0x000e240000001000 */
[----:B0-----:R-:W-:-:S04]  /*2a70*/  FFMA R0, R2, R21, -1 ;  /* 0xbf80000002007423 */ /* 0x001fc80000000015 */
[----:B------:R-:W-:-:S04]  /*2a80*/  FADD.FTZ R0, -R0, -RZ ;  /* 0x800000ff00007221 */ /* 0x000fc80000010100 */
[----:B------:R-:W-:-:S07]  /*2a90*/  FFMA R21, R21, R0, R21 ;  /* 0x0000000015157223 */ /* 0x000fce0000000015 */
.L_x_18337:
[----:B------:R-:W-:Y:S05]  /*2aa0*/  BSYNC B1 ;  /* 0x0000000000017941 */ /* 0x000fea0003800000 */
.L_x_18335:
        /* <DEDUP_REMOVED lines=22> */
.L_x_18339:
[----:B------:R-:W0:Y:S02]  /*2c10*/  MUFU.RCP R21, R2 ;  /* 0x0000000200157308 */ /* 0x000e240000001000 */
[----:B0-----:R-:W-:-:S04]  /*2c20*/  FFMA R0, R2, R21, -1 ;  /* 0xbf80000002007423 */ /* 0x001fc80000000015 */
[----:B------:R-:W-:-:S04]  /*2c30*/  FADD.FTZ R0, -R0, -RZ ;  /* 0x800000ff00007221 */ /* 0x000fc80000010100 */
[----:B------:R-:W-:-:S07]  /*2c40*/  FFMA R21, R21, R0, R21 ;  /* 0x0000000015157223 */ /* 0x000fce0000000015 */
.L_x_18340:
[----:B------:R-:W-:Y:S05]  /*2c50*/  BSYNC B1 ;  /* 0x0000000000017941 */ /* 0x000fea0003800000 */
.L_x_18338:
        /* <DEDUP_REMOVED lines=21> */
.L_x_18342:
[----:B------:R-:W0:Y:S02]  /*2db0*/  MUFU.RCP R21, R2 ;  /* 0x0000000200157308 */ /* 0x000e240000001000 */
[----:B0-----:R-:W-:-:S04]  /*2dc0*/  FFMA R0, R2, R21, -1 ;  /* 0xbf80000002007423 */ /* 0x001fc80000000015 */
[----:B------:R-:W-:-:S04]  /*2dd0*/  FADD.FTZ R0, -R0, -RZ ;  /* 0x800000ff00007221 */ /* 0x000fc80000010100 */
[----:B------:R-:W-:-:S07]  /*2de0*/  FFMA R21, R21, R0, R21 ;  /* 0x0000000015157223 */ /* 0x000fce0000000015 */
.L_x_18343:
[----:B------:R-:W-:Y:S05]  /*2df0*/  BSYNC B1 ;  /* 0x0000000000017941 */ /* 0x000fea0003800000 */
.L_x_18341:
        /* <DEDUP_REMOVED lines=22> */
.L_x_18345:
[----:B------:R-:W0:Y:S02]  /*2f60*/  MUFU.RCP R21, R2 ;  /* 0x0000000200157308 */ /* 0x000e240000001000 */
[----:B0-----:R-:W-:-:S04]  /*2f70*/  FFMA R0, R2, R21, -1 ;  /* 0xbf80000002007423 */ /* 0x001fc80000000015 */
[----:B------:R-:W-:-:S04]  /*2f80*/  FADD.FTZ R0, -R0, -RZ ;  /* 0x800000ff00007221 */ /* 0x000fc80000010100 */
[----:B------:R-:W-:-:S07]  /*2f90*/  FFMA R21, R21, R0, R21 ;  /* 0x0000000015157223 */ /* 0x000fce0000000015 */
.L_x_18346:
[----:B------:R-:W-:Y:S05]  /*2fa0*/  BSYNC B1 ;  /* 0x0000000000017941 */ /* 0x000fea0003800000 */
.L_x_18344:
        /* <DEDUP_REMOVED lines=21> */
.L_x_18348:
[----:B------:R-:W0:Y:S02]  /*3100*/  MUFU.RCP R21, R2 ;  /* 0x0000000200157308 */ /* 0x000e240000001000 */
[----:B0-----:R-:W-:-:S04]  /*3110*/  FFMA R0, R2, R21, -1 ;  /* 0xbf80000002007423 */ /* 0x001fc80000000015 */
[----:B------:R-:W-:-:S04]  /*3120*/  FADD.FTZ R0, -R0, -RZ ;  /* 0x800000ff00007221 */ /* 0x000fc80000010100 */
[----:B------:R-:W-:-:S07]  /*3130*/  FFMA R21, R21, R0, R21 ;  /* 0x0000000015157223 */ /* 0x000fce0000000015 */
.L_x_18349:
[----:B------:R-:W-:Y:S05]  /*3140*/  BSYNC B1 ;  /* 0x0000000000017941 */ /* 0x000fea0003800000 */
.L_x_18347:
        /* <DEDUP_REMOVED lines=22> */
.L_x_18351:
[----:B------:R-:W0:Y:S02]  /*32b0*/  MUFU.RCP R21, R2 ;  /* 0x0000000200157308 */ /* 0x000e240000001000 */
[----:B0-----:R-:W-:-:S04]  /*32c0*/  FFMA R0, R2, R21, -1 ;  /* 0xbf80000002007423 */ /* 0x001fc80000000015 */
[----:B------:R-:W-:-:S04]  /*32d0*/  FADD.FTZ R0, -R0, -RZ ;  /* 0x800000ff00007221 */ /* 0x000fc80000010100 */
[----:B------:R-:W-:-:S07]  /*32e0*/  FFMA R21, R21, R0, R21 ;  /* 0x0000000015157223 */ /* 0x000fce0000000015 */
.L_x_18352:
[----:B------:R-:W-:Y:S05]  /*32f0*/  BSYNC B1 ;  /* 0x0000000000017941 */ /* 0x000fea0003800000 */
.L_x_18350:
        /* <DEDUP_REMOVED lines=21> */
.L_x_18354:
[----:B------:R-:W0:Y:S02]  /*3450*/  MUFU.RCP R21, R2 ;  /* 0x0000000200157308 */ /* 0x000e240000001000 */
[----:B0-----:R-:W-:-:S04]  /*3460*/  FFMA R0, R2, R21, -1 ;  /* 0xbf80000002007423 */ /* 0x001fc80000000015 */
[----:B------:R-:W-:-:S04]  /*3470*/  FADD.FTZ R0, -R0, -RZ ;  /* 0x800000ff00007221 */ /* 0x000fc80000010100 */
[----:B------:R-:W-:-:S07]  /*3480*/  FFMA R21, R21, R0, R21 ;  /* 0x0000000015157223 */ /* 0x000fce0000000015 */
.L_x_18355:
[----:B------:R-:W-:Y:S05]  /*3490*/  BSYNC B1 ;  /* 0x0000000000017941 */ /* 0x000fea0003800000 */
.L_x_18353:
        /* <DEDUP_REMOVED lines=22> */
.L_x_18357:
[----:B------:R-:W0:Y:S02]  /*3600*/  MUFU.RCP R21, R2 ;  /* 0x0000000200157308 */ /* 0x000e240000001000 */
[----:B0-----:R-:W-:-:S04]  /*3610*/  FFMA R0, R2, R21, -1 ;  /* 0xbf80000002007423 */ /* 0x001fc80000000015 */
[----:B------:R-:W-:-:S04]  /*3620*/  FADD.FTZ R0, -R0, -RZ ;  /* 0x800000ff00007221 */ /* 0x000fc80000010100 */
[----:B------:R-:W-:-:S07]  /*3630*/  FFMA R21, R21, R0, R21 ;  /* 0x0000000015157223 */ /* 0x000fce0000000015 */
.L_x_18358:
[----:B------:R-:W-:Y:S05]  /*3640*/  BSYNC B1 ;  /* 0x0000000000017941 */ /* 0x000fea0003800000 */
.L_x_18356:
        /* <DEDUP_REMOVED lines=21> */
.L_x_18360:
[----:B------:R-:W0:Y:S02]  /*37a0*/  MUFU.RCP R21, R2 ;  /* 0x0000000200157308 */ /* 0x000e240000001000 */
[----:B0-----:R-:W-:-:S04]  /*37b0*/  FFMA R0, R2, R21, -1 ;  /* 0xbf80000002007423 */ /* 0x001fc80000000015 */
[----:B------:R-:W-:-:S04]  /*37c0*/  FADD.FTZ R0, -R0, -RZ ;  /* 0x800000ff00007221 */ /* 0x000fc80000010100 */
[----:B------:R-:W-:-:S07]  /*37d0*/  FFMA R21, R21, R0, R21 ;  /* 0x0000000015157223 */ /* 0x000fce0000000015 */
.L_x_18361:
[----:B------:R-:W-:Y:S05]  /*37e0*/  BSYNC B1 ;  /* 0x0000000000017941 */ /* 0x000fea0003800000 */
.L_x_18359:
        /* <DEDUP_REMOVED lines=22> */
.L_x_18363:
[----:B------:R-:W0:Y:S02]  /*3950*/  MUFU.RCP R21, R2 ;  /* 0x0000000200157308 */ /* 0x000e240000001000 */
[----:B0-----:R-:W-:-:S04]  /*3960*/  FFMA R0, R2, R21, -1 ;  /* 0xbf80000002007423 */ /* 0x001fc80000000015 */
[----:B------:R-:W-:-:S04]  /*3970*/  FADD.FTZ R0, -R0, -RZ ;  /* 0x800000ff00007221 */ /* 0x000fc80000010100 */
[----:B------:R-:W-:-:S07]  /*3980*/  FFMA R21, R21, R0, R21 ;  /* 0x0000000015157223 */ /* 0x000fce0000000015 */
.L_x_18364:
[----:B------:R-:W-:Y:S05]  /*3990*/  BSYNC B1 ;  /* 0x0000000000017941 */ /* 0x000fea0003800000 */
.L_x_18362:
        /* <DEDUP_REMOVED lines=21> */
.L_x_18366:
[----:B------:R-:W0:Y:S02]  /*3af0*/  MUFU.RCP R21, R2 ;  /* 0x0000000200157308 */ /* 0x000e240000001000 */
[----:B0-----:R-:W-:-:S04]  /*3b00*/  FFMA R0, R2, R21, -1 ;  /* 0xbf80000002007423 */ /* 0x001fc80000000015 */
[----:B------:R-:W-:-:S04]  /*3b10*/  FADD.FTZ R0, -R0, -RZ ;  /* 0x800000ff00007221 */ /* 0x000fc80000010100 */
[----:B------:R-:W-:-:S07]  /*3b20*/  FFMA R21, R21, R0, R21 ;  /* 0x0000000015157223 */ /* 0x000fce0000000015 */
.L_x_18367:
[----:B------:R-:W-:Y:S05]  /*3b30*/  BSYNC B1 ;  /* 0x0000000000017941 */ /* 0x000fea0003800000 */
.L_x_18365:
        /* <DEDUP_REMOVED lines=22> */
.L_x_18369:
[----:B------:R-:W0:Y:S02]  /*3ca0*/  MUFU.RCP R21, R2 ;  /* 0x0000000200157308 */ /* 0x000e240000001000 */
[----:B0-----:R-:W-:-:S04]  /*3cb0*/  FFMA R0, R2, R21, -1 ;  /* 0xbf80000002007423 */ /* 0x001fc80000000015 */
[----:B------:R-:W-:-:S04]  /*3cc0*/  FADD.FTZ R0, -R0, -RZ ;  /* 0x800000ff00007221 */ /* 0x000fc80000010100 */
[----:B------:R-:W-:-:S07]  /*3cd0*/  FFMA R21, R21, R0, R21 ;  /* 0x0000000015157223 */ /* 0x000fce0000000015 */
.L_x_18370:
[----:B------:R-:W-:Y:S05]  /*3ce0*/  BSYNC B1 ;  /* 0x0000000000017941 */ /* 0x000fea0003800000 */
.L_x_18368:
        /* <DEDUP_REMOVED lines=21> */
.L_x_18372:
[----:B------:R-:W0:Y:S02]  /*3e40*/  MUFU.RCP R21, R2 ;  /* 0x0000000200157308 */ /* 0x000e240000001000 */
[----:B0-----:R-:W-:-:S04]  /*3e50*/  FFMA R0, R2, R21, -1 ;  /* 0xbf80000002007423 */ /* 0x001fc80000000015 */
[----:B------:R-:W-:-:S04]  /*3e60*/  FADD.FTZ R0, -R0, -RZ ;  /* 0x800000ff00007221 */ /* 0x000fc80000010100 */
[----:B------:R-:W-:-:S07]  /*3e70*/  FFMA R21, R21, R0, R21 ;  /* 0x0000000015157223 */ /* 0x000fce0000000015 */
.L_x_18373:
[----:B------:R-:W-:Y:S05]  /*3e80*/  BSYNC B1 ;  /* 0x0000000000017941 */ /* 0x000fea0003800000 */
.L_x_18371:
        /* <DEDUP_REMOVED lines=22> */
.L_x_18375:
[----:B------:R-:W0:Y:S02]  /*3ff0*/  MUFU.RCP R21, R2 ;  /* 0x0000000200157308 */ /* 0x000e240000001000 */
[----:B0-----:R-:W-:-:S04]  /*4000*/  FFMA R0, R2, R21, -1 ;  /* 0xbf80000002007423 */ /* 0x001fc80000000015 */
[----:B------:R-:W-:-:S04]  /*4010*/  FADD.FTZ R0, -R0, -RZ ;  /* 0x800000ff00007221 */ /* 0x000fc80000010100 */
[----:B------:R-:W-:-:S07]  /*4020*/  FFMA R21, R21, R0, R21 ;  /* 0x0000000015157223 */ /* 0x000fce0000000015 */
.L_x_18376:
[----:B------:R-:W-:Y:S05]  /*4030*/  BSYNC B1 ;  /* 0x0000000000017941 */ /* 0x000fea0003800000 */
.L_x_18374:
        /* <DEDUP_REMOVED lines=21> */
.L_x_18378:
[----:B------:R-:W0:Y:S02]  /*4190*/  MUFU.RCP R21, R2 ;  /* 0x0000000200157308 */ /* 0x000e240000001000 */
[----:B0-----:R-:W-:-:S04]  /*41a0*/  FFMA R0, R2, R21, -1 ;  /* 0xbf80000002007423 */ /* 0x001fc80000000015 */
[----:B------:R-:W-:-:S04]  /*41b0*/  FADD.FTZ R0, -R0, -RZ ;  /* 0x800000ff00007221 */ /* 0x000fc80000010100 */
[----:B------:R-:W-:-:S07]  /*41c0*/  FFMA R21, R21, R0, R21 ;  /* 0x0000000015157223 */ /* 0x000fce0000000015 */
.L_x_18379:
[----:B------:R-:W-:Y:S05]  /*41d0*/  BSYNC B1 ;  /* 0x0000000000017941 */ /* 0x000fea0003800000 */
.L_x_18377:
        /* <DEDUP_REMOVED lines=22> */
.L_x_18381:
[----:B------:R-:W0:Y:S02]  /*4340*/  MUFU.RCP R21, R2 ;  /* 0x0000000200157308 */ /* 0x000e240000001000 */
[----:B0-----:R-:W-:-:S04]  /*4350*/  FFMA R0, R2, R21, -1 ;  /* 0xbf80000002007423 */ /* 0x001fc80000000015 */
[----:B------:R-:W-:-:S04]  /*4360*/  FADD.FTZ R0, -R0, -RZ ;  /* 0x800000ff00007221 */ /* 0x000fc80000010100 */
[----:B------:R-:W-:-:S07]  /*4370*/  FFMA R21, R21, R0, R21 ;  /* 0x0000000015157223 */ /* 0x000fce0000000015 */
.L_x_18382:
[----:B------:R-:W-:Y:S05]  /*4380*/  BSYNC B1 ;  /* 0x0000000000017941 */ /* 0x000fea0003800000 */
.L_x_18380:
[----:B------:R-:W-:Y:S01]  /*4390*/  FMNMX R17, RZ, |R100|, !PT ;  /* 0x40000064ff117209 */ /* 0x000fe20007800000 */
[----:B------:R-:W-:Y:S01]  /*43a0*/  FMUL R26, R16, R21 ;  /* 0x00000015101a7220 */ /* 0x000fe20000400000 */
[-C--:B------:R-:W-:Y:S01]  /*43b0*/  FMUL R19, R52, R11.reuse ;  /* 0x0000000b34137220 */ /* 0x080fe20000400000 */
[----:B------:R-:W-:Y:S01]  /*43c0*/  FMUL R0, R30, R11 ;  /* 0x0000000b1e007220 */ /* 0x000fe20000400000 */
[----:B------:R-:W-:Y:S01]  /*43d0*/  FMNMX R21, |R98|, R17, !PT ;  /* 0x0000001162157209 */ /* 0x000fe20007800200 */
[----:B------:R-:W-:Y:S01]  /*43e0*/  ULDC.64 UR4, c[0x0][0x220] ;  /* 0x0000880000047ab9 */ /* 0x000fe20000000a00 */
[----:B------:R-:W-:Y:S01]  /*43f0*/  ISETP.GE.U32.AND P0, PT, R7, R6, PT ;  /* 0x000000060700720c */ /* 0x000fe20003f06070 */
[----:B------:R-:W-:Y:S01]  /*4400*/  FMUL R81, R100, R11 ;  /* 0x0000000b64517220 */ /* 0x000fe20000400000 */
[----:B------:R-:W-:Y:S01]  /*4410*/  FMNMX R21, |R104|, R21, !PT ;  /* 0x0000001568157209 */ /* 0x000fe20007800200 */
[----:B------:R-:W-:Y:S01]  /*4420*/  FMUL R87, R98, R11 ;  /* 0x0000000b62577220 */ /* 0x000fe20000400000 */
[----:B------:R-:W-:Y:S01]  /*4430*/  F2FP.SATFINITE.E4M3.F32.PACK_AB_MERGE_C R19, RZ, R19, RZ ;  /* 0x00000013ff13723e */ /* 0x000fe200048070ff */
[----:B------:R-:W-:Y:S01]  /*4440*/  FMUL R14, R104, R11 ;  /* 0x0000000b680e7220 */ /* 0x000fe20000400000 */
[C---:B------:R-:W-:Y:S01]  /*4450*/  FMNMX R21, |R102|.reuse, R21, !PT ;  /* 0x0000001566157209 */ /* 0x040fe20007800200 */
[-C--:B------:R-:W-:Y:S01]  /*4460*/  FMUL R75, R102, R11.reuse ;  /* 0x0000000b664b7220 */ /* 0x080fe20000400000 */
[----:B------:R-:W-:Y:S01]  /*4470*/  F2FP.SATFINITE.E4M3.F32.PACK_AB_MERGE_C R17, RZ, R0, RZ ;  /* 0x00000000ff11723e */ /* 0x000fe200048070ff */
[----:B------:R-:W-:Y:S01]  /*4480*/  FMUL R83, R108, R11 ;  /* 0x0000000b6c537220 */ /* 0x000fe20000400000 */
[----:B------:R-:W-:Y:S01]  /*4490*/  FMNMX R21, |R110|, R21, !PT ;  /* 0x000000156e157209 */ /* 0x000fe20007800200 */
[----:B------:R-:W-:Y:S01]  /*44a0*/  FMUL R2, R112, R11 ;  /* 0x0000000b70027220 */ /* 0x000fe20000400000 */
[----:B------:R-:W-:Y:S01]  /*44b0*/  ISETP.GE.U32.OR P0, PT, R40, R3, P0 ;  /* 0x000000032800720c */ /* 0x000fe20000706470 */
[-C--:B------:R-:W-:Y:S01]  /*44c0*/  FMUL R95, R106, R11.reuse ;  /* 0x0000000b6a5f7220 */ /* 0x080fe20000400000 */
[----:B------:R-:W-:Y:S01]  /*44d0*/  LOP3.LUT R0, R19, 0xffff, RZ, 0xc0, !PT ;  /* 0x0000ffff13007812 */ /* 0x000fe200078ec0ff */
[----:B------:R-:W-:Y:S01]  /*44e0*/  FMUL R79, R92, R11 ;  /* 0x0000000b5c4f7220 */ /* 0x000fe20000400000 */
[----:B------:R-:W-:Y:S01]  /*44f0*/  FMNMX R21, |R108|, R21, !PT ;  /* 0x000000156c157209 */ /* 0x000fe20007800200 */
[-C--:B------:R-:W-:Y:S01]  /*4500*/  FMUL R89, R94, R11.reuse ;  /* 0x0000000b5e597220 */ /* 0x080fe20000400000 */
[----:B------:R-:W-:Y:S01]  /*4510*/  IADD3 R18, P1, R70, UR4, RZ ;  /* 0x0000000446127c10 */ /* 0x000fe2000ff3e0ff */
[-C--:B------:R-:W-:Y:S01]  /*4520*/  FMUL R71, R84, R11.reuse ;  /* 0x0000000b54477220 */ /* 0x080fe20000400000 */
[----:B------:R-:W-:Y:S01]  /*4530*/  PRMT R29, R17, 0x7104, RZ ;  /* 0x00007104111d7816 */ /* 0x000fe200000000ff */
[-C--:B------:R-:W-:Y:S01]  /*4540*/  FMUL R77, R90, R11.reuse ;  /* 0x0000000b5a4d7220 */ /* 0x080fe20000400000 */
[----:B------:R-:W-:Y:S01]  /*4550*/  LOP3.LUT R0, R0, 0xff, RZ, 0xc0, !PT ;  /* 0x000000ff00007812 */ /* 0x000fe200078ec0ff */
[----:B------:R-:W-:Y:S01]  /*4560*/  FMUL R27, R44, R11 ;  /* 0x0000000b2c1b7220 */ /* 0x000fe20000400000 */
[----:B------:R-:W-:Y:S01]  /*4570*/  FMNMX R21, |R112|, R21, !PT ;  /* 0x0000001570157209 */ /* 0x000fe20007800200 */
[-C--:B------:R-:W-:Y:S01]  /*4580*/  FMUL R51, R86, R11.reuse ;  /* 0x0000000b56337220 */ /* 0x080fe20000400000 */
[----:B------:R-:W-:Y:S01]  /*4590*/  IADD3.X R16, R47, UR5, RZ, P1, !PT ;  /* 0x000000052f107c10 */ /* 0x000fe20008ffe4ff */
[-C--:B------:R-:W-:Y:S01]  /*45a0*/  FMUL R73, R46, R11.reuse ;  /* 0x0000000b2e497220 */ /* 0x080fe20000400000 */
[----:B------:R-:W-:Y:S01]  /*45b0*/  LOP3.LUT R29, R0, 0xff00, R29, 0xf8, !PT ;  /* 0x0000ff00001d7812 */ /* 0x000fe200078ef81d */
[----:B------:R-:W-:Y:S01]  /*45c0*/  FMUL R0, R110, R11 ;  /* 0x0000000b6e007220 */ /* 0x000fe20000400000 */
[----:B------:R-:W-:Y:S01]  /*45d0*/  FMNMX R47, |R106|, R21, !PT ;  /* 0x000000156a2f7209 */ /* 0x000fe20007800200 */
[-C--:B------:R-:W-:Y:S01]  /*45e0*/  FMUL R21, R96, R11.reuse ;  /* 0x0000000b60157220 */ /* 0x080fe20000400000 */
[-C--:B------:R-:W-:Y:S01]  /*45f0*/  FMUL R31, R48, R11.reuse ;  /* 0x0000000b301f7220 */ /* 0x080fe20000400000 */
[-C--:B------:R-:W-:Y:S01]  /*4600*/  FMUL R33, R20, R11.reuse ;  /* 0x0000000b14217220 */ /* 0x080fe20000400000 */
[----:B------:R-:W-:Y:S01]  /*4610*/  FMUL R35, R28, R11 ;  /* 0x0000000b1c237220 */ /* 0x000fe20000400000 */
[----:B------:R-:W-:Y:S01]  /*4620*/  BSSY B0, `(.L_x_18383) ;  /* 0x0000020000007945 */ /* 0x000fe20003800000 */
[----:B------:R-:W-:-:S02]  /*4630*/  F2FP.SATFINITE.E4M3.F32.PACK_AB_MERGE_C R81, RZ, R81, RZ ;  /* 0x00000051ff51723e */ /* 0x000fc400048070ff */
[----:B------:R-:W-:Y:S02]  /*4640*/  F2FP.SATFINITE.E4M3.F32.PACK_AB_MERGE_C R87, RZ, R87, RZ ;  /* 0x00000057ff57723e */ /* 0x000fe400048070ff */
[----:B------:R-:W-:Y:S02]  /*4650*/  F2FP.SATFINITE.E4M3.F32.PACK_AB_MERGE_C R14, RZ, R14, RZ ;  /* 0x0000000eff0e723e */ /* 0x000fe400048070ff */
[----:B------:R-:W-:Y:S02]  /*4660*/  F2FP.SATFINITE.E4M3.F32.PACK_AB_MERGE_C R0, RZ, R0, RZ ;  /* 0x00000000ff00723e */ /* 0x000fe400048070ff */
[----:B------:R-:W-:Y:S02]  /*4670*/  F2FP.SATFINITE.E4M3.F32.PACK_AB_MERGE_C R83, RZ, R83, RZ ;  /* 0x00000053ff53723e */ /* 0x000fe400048070ff */
[----:B------:R-:W-:Y:S02]  /*4680*/  F2FP.SATFINITE.E4M3.F32.PACK_AB_MERGE_C R2, RZ, R2, RZ ;  /* 0x00000002ff02723e */ /* 0x000fe400048070ff */
        /* <DEDUP_REMOVED lines=12> */
[----:B------:R-:W-:Y:S01]  /*4750*/  F2FP.SATFINITE.E4M3.F32.PACK_AB_MERGE_C R75, RZ, R75, RZ ;  /* 0x0000004bff4b723e */ /* 0x000fe200048070ff */
[----:B------:R-:W-:Y:S06]  /*4760*/  @P0 BRA `(.L_x_18384) ;  /* 0x00000000002c0947 */ /* 0x000fec0003800000 */
[----:B------:R-:W-:-:S04]  /*4770*/  SHF.L.U32 R24, R14, 0x10, RZ ;  /* 0x000000100e187819 */ /* 0x000fc800000006ff */
[----:B------:R-:W-:Y:S02]  /*4780*/  LOP3.LUT R25, R24, 0xff0000, RZ, 0xc0, !PT ;  /* 0x00ff000018197812 */ /* 0x000fe400078ec0ff */
[----:B------:R-:W-:-:S05]  /*4790*/  LOP3.LUT R24, R75, 0xffff, RZ, 0xc0, !PT ;  /* 0x0000ffff4b187812 */ /* 0x000fca00078ec0ff */
[----:B------:R-:W-:Y:S02]  /*47a0*/  IMAD R24, R24, 0x1000000, R25 ;  /* 0x0100000018187824 */ /* 0x000fe400078e0219 */
[----:B------:R-:W-:-:S05]  /*47b0*/  IMAD.SHL.U32 R25, R87, 0x100, RZ ;  /* 0x0000010057197824 */ /* 0x000fca00078e00ff */
[----:B------:R-:W-:Y:S02]  /*47c0*/  LOP3.LUT R36, R24, 0xffff, R25, 0xf8, !PT ;  /* 0x0000ffff18247812 */ /* 0x000fe400078ef819 */
[----:B------:R-:W-:Y:S02]  /*47d0*/  LOP3.LUT R25, R42, 0x1f, R45, 0xf8, !PT ;  /* 0x0000001f2a197812 */ /* 0x000fe400078ef82d */
[----:B------:R-:W-:Y:S02]  /*47e0*/  LOP3.LUT R37, R36, 0xff, R81, 0xf8, !PT ;  /* 0x000000ff24257812 */ /* 0x000fe400078ef851 */
[----:B------:R-:W-:-:S04]  /*47f0*/  LEA R24, P1, R25, R18, 0x2 ;  /* 0x0000001219187211 */ /* 0x000fc800078210ff */
[----:B------:R-:W-:-:S05]  /*4800*/  LEA.HI.X R25, R25, R16, R41, 0x2, P1 ;  /* 0x0000001019197211 */ /* 0x000fca00008f1429 */
[----:B------:R0:W-:Y:S04]  /*4810*/  STG.E desc[UR10][R24.64], R37 ;  /* 0x0000002518007986 */ /* 0x0001e8000c10190a */
.L_x_18384:
[----:B------:R-:W-:Y:S05]  /*4820*/  BSYNC B0 ;  /* 0x0000000000007941 */ /* 0x000fea0003800000 */
.L_x_18383:
[----:B------:R-:W-:Y:S04]  /*4830*/  BSSY B0, `(.L_x_18385) ;  /* 0x000000f000007945 */ /* 0x000fe80003800000 */
[----:B------:R-:W-:Y:S05]  /*4840*/  @P0 BRA `(.L_x_18386) ;  /* 0x0000000000340947 */ /* 0x000fea0003800000 */
[----:B0-----:R-:W-:Y:S02]  /*4850*/  SHF.L.U32 R24, R2, 0x10, RZ ;  /* 0x0000001002187819 */ /* 0x001fe400000006ff */
[----:B------:R-:W-:Y:S02]  /*4860*/  LOP3.LUT R36, R42, 0x1f, R45, 0xf8, !PT ;  /* 0x0000001f2a247812 */ /* 0x000fe400078ef82d */
[----:B------:R-:W-:Y:S02]  /*4870*/  LOP3.LUT R25, R24, 0xff0000, RZ, 0xc0, !PT ;  /* 0x00ff000018197812 */ /* 0x000fe400078ec0ff */
[----:B------:R-:W-:Y:S02]  /*4880*/  LOP3.LUT R24, R95, 0xffff, RZ, 0xc0, !PT ;  /* 0x0000ffff5f187812 */ /* 0x000fe400078ec0ff */
[----:B------:R-:W-:-:S03]  /*4890*/  IADD3 R39, P1, R36, R5, RZ ;  /* 0x0000000524277210 */ /* 0x000fc60007f3e0ff */
[----:B------:R-:W-:Y:S02]  /*48a0*/  IMAD R24, R24, 0x1000000, R25 ;  /* 0x0100000018187824 */ /* 0x000fe400078e0219 */
[----:B------:R-:W-:-:S05]  /*48b0*/  IMAD.SHL.U32 R25, R83, 0x100, RZ ;  /* 0x0000010053197824 */ /* 0x000fca00078e00ff */
[----:B------:R-:W-:Y:S02]  /*48c0*/  LOP3.LUT R37, R24, 0xffff, R25, 0xf8, !PT ;  /* 0x0000ffff18257812 */ /* 0x000fe400078ef819 */
[----:B------:R-:W-:Y:S02]  /*48d0*/  IADD3.X R25, R41, R4, RZ, P1, !PT ;  /* 0x0000000429197210 */ /* 0x000fe40000ffe4ff */
[----:B------:R-:W-:Y:S02]  /*48e0*/  LEA R24, P1, R39, R18, 0x2 ;  /* 0x0000001227187211 */ /* 0x000fe400078210ff */
[----:B------:R-:W-:Y:S02]  /*48f0*/  LOP3.LUT R37, R37, 0xff, R0, 0xf8, !PT ;  /* 0x000000ff25257812 */ /* 0x000fe400078ef800 */
[----:B------:R-:W-:-:S05]  /*4900*/  LEA.HI.X R25, R39, R16, R25, 0x2, P1 ;  /* 0x0000001027197211 */ /* 0x000fca00008f1419 */
[----:B------:R1:W-:Y:S04]  /*4910*/  STG.E desc[UR10][R24.64], R37 ;  /* 0x0000002518007986 */ /* 0x0003e8000c10190a */
.L_x_18386:
[----:B------:R-:W-:Y:S05]  /*4920*/  BSYNC B0 ;  /* 0x0000000000007941 */ /* 0x000fea0003800000 */
.L_x_18385:
[----:B------:R-:W-:Y:S04]  /*4930*/  BSSY B0, `(.L_x_18387) ;  /* 0x000000f000007945 */ /* 0x000fe80003800000 */
[----:B------:R-:W-:Y:S05]  /*4940*/  @P0 BRA `(.L_x_18388) ;  /* 0x0000000000340947 */ /* 0x000fea0003800000 */
[----:B01----:R-:W-:Y:S01]  /*4950*/  IMAD.U32 R24, R89, 0x10000, RZ ;  /* 0x0001000059187824 */ /* 0x003fe200078e00ff */
[----:B------:R-:W-:-:S04]  /*4960*/  LOP3.LUT R36, R42, 0x1f, R45, 0xf8, !PT ;  /* 0x0000001f2a247812 */ /* 0x000fc800078ef82d */
[----:B------:R-:W-:Y:S02]  /*4970*/  LOP3.LUT R25, R24, 0xff0000, RZ, 0xc0, !PT ;  /* 0x00ff000018197812 */ /* 0x000fe400078ec0ff */
[----:B------:R-:W-:Y:S02]  /*4980*/  LOP3.LUT R24, R71, 0xffff, RZ, 0xc0, !PT ;  /* 0x0000ffff47187812 */ /* 0x000fe400078ec0ff */
[----:B------:R-:W-:-:S03]  /*4990*/  LEA R37, P1, R5, R36, 0x1 ;  /* 0x0000002405257211 */ /* 0x000fc600078208ff */
[----:B------:R-:W-:Y:S01]  /*49a0*/  IMAD R24, R24, 0x1000000, R25 ;  /* 0x0100000018187824 */ /* 0x000fe200078e0219 */
[----:B------:R-:W-:-:S04]  /*49b0*/  SHF.L.U32 R25, R79, 0x8, RZ ;  /* 0x000000084f197819 */ /* 0x000fc800000006ff */
[----:B------:R-:W-:Y:S02]  /*49c0*/  LOP3.LUT R36, R24, 0xffff, R25, 0xf8, !PT ;  /* 0x0000ffff18247812 */ /* 0x000fe400078ef819 */
[----:B------:R-:W-:Y:S02]  /*49d0*/  LEA.HI.X R25, R5, R41, R4, 0x1, P1 ;  /* 0x0000002905197211 */ /* 0x000fe400008f0c04 */
[----:B------:R-:W-:-:S04]  /*49e0*/  LEA R24, P1, R37, R18, 0x2 ;  /* 0x0000001225187211 */ /* 0x000fc800078210ff */
[----:B------:R-:W-:Y:S02]  /*49f0*/  LEA.HI.X R25, R37, R16, R25, 0x2, P1 ;  /* 0x0000001025197211 */ /* 0x000fe400008f1419 */
[----:B------:R-:W-:-:S05]  /*4a00*/  LOP3.LUT R37, R36, 0xff, R21, 0xf8, !PT ;  /* 0x000000ff24257812 */ /* 0x000fca00078ef815 */
[----:B------:R2:W-:Y:S02]  /*4a10*/  STG.E desc[UR10][R24.64], R37 ;  /* 0x0000002518007986 */ /* 0x0005e4000c10190a */
.L_x_18388:
[----:B------:R-:W-:Y:S05]  /*4a20*/  BSYNC B0 ;  /* 0x0000000000007941 */ /* 0x000fea0003800000 */
.L_x_18387:
[----:B------:R-:W-:Y:S04]  /*4a30*/  BSSY B0, `(.L_x_18389) ;  /* 0x0000010000007945 */ /* 0x000fe80003800000 */
[----:B------:R-:W-:Y:S05]  /*4a40*/  @P0 BRA `(.L_x_18390) ;  /* 0x0000000000380947 */ /* 0x000fea0003800000 */
[----:B012---:R-:W-:Y:S01]  /*4a50*/  IMAD.U32 R24, R51, 0x10000, RZ ;  /* 0x0001000033187824 */ /* 0x007fe200078e00ff */
[----:B------:R-:W-:Y:S01]  /*4a60*/  LOP3.LUT R40, R42, 0x1f, R45, 0xf8, !PT ;  /* 0x0000001f2a287812 */ /* 0x000fe200078ef82d */
[----:B------:R-:W-:-:S03]  /*4a70*/  IMAD R39, R4, 0x3, RZ ;  /* 0x0000000304277824 */ /* 0x000fc600078e02ff */
[----:B------:R-:W-:Y:S01]  /*4a80*/  LOP3.LUT R25, R24, 0xff0000, RZ, 0xc0, !PT ;  /* 0x00ff000018197812 */ /* 0x000fe200078ec0ff */
[----:B------:R-:W-:Y:S01]  /*4a90*/  IMAD.WIDE.U32 R36, R5, 0x3, R40 ;  /* 0x0000000305247825 */ /* 0x000fe200078e0028 */
[----:B------:R-:W-:-:S05]  /*4aa0*/  LOP3.LUT R24, R73, 0xffff, RZ, 0xc0, !PT ;  /* 0x0000ffff49187812 */ /* 0x000fca00078ec0ff */
[----:B------:R-:W-:Y:S01]  /*4ab0*/  IMAD R24, R24, 0x1000000, R25 ;  /* 0x0100000018187824 */ /* 0x000fe200078e0219 */
[----:B------:R-:W-:-:S04]  /*4ac0*/  SHF.L.U32 R25, R27, 0x8, RZ ;  /* 0x000000081b197819 */ /* 0x000fc800000006ff */
[----:B------:R-:W-:Y:S01]  /*4ad0*/  LOP3.LUT R38, R24, 0xffff, R25, 0xf8, !PT ;  /* 0x0000ffff18267812 */ /* 0x000fe200078ef819 */
[----:B------:R-:W-:Y:S01]  /*4ae0*/  IMAD.IADD R25, R39, 0x1, R37 ;  /* 0x0000000127197824 */ /* 0x000fe200078e0225 */
[----:B------:R-:W-:Y:S02]  /*4af0*/  LEA R24, P1, R36, R18, 0x2 ;  /* 0x0000001224187211 */ /* 0x000fe400078210ff */
[----:B------:R-:W-:Y:S02]  /*4b00*/  LOP3.LUT R37, R38, 0xff, R77, 0xf8, !PT ;  /* 0x000000ff26257812 */ /* 0x000fe400078ef84d */
[----:B------:R-:W-:-:S05]  /*4b10*/  LEA.HI.X R25, R36, R16, R25, 0x2, P1 ;  /* 0x0000001024197211 */ /* 0x000fca00008f1419 */
[----:B------:R3:W-:Y:S04]  /*4b20*/  STG.E desc[UR10][R24.64], R37 ;  /* 0x0000002518007986 */ /* 0x0007e8000c10190a */
.L_x_18390:
[----:B------:R-:W-:Y:S05]  /*4b30*/  BSYNC B0 ;  /* 0x0000000000007941 */ /* 0x000fea0003800000 */
.L_x_18389:
[----:B------:R-:W-:Y:S04]  /*4b40*/  BSSY B0, `(.L_x_18391) ;  /* 0x0000012000007945 */ /* 0x000fe80003800000 */
[----:B------:R-:W-:Y:S05]  /*4b50*/  @P0 BRA `(.L_x_18392) ;  /* 0x0000000000400947 */ /* 0x000fea0003800000 */
[----:B0123--:R-:W-:Y:S01]  /*4b60*/  IMAD.U32 R24, R33, 0x10000, RZ ;  /* 0x0001000021187824 */ /* 0x00ffe200078e00ff */
[----:B------:R-:W-:Y:S01]  /*4b70*/  ULDC.64 UR4, c[0x0][0x258] ;  /* 0x0000960000047ab9 */ /* 0x000fe20000000a00 */
[----:B------:R-:W-:Y:S01]  /*4b80*/  LOP3.LUT R37, R42, 0x1f, R45, 0xf8, !PT ;  /* 0x0000001f2a257812 */ /* 0x000fe200078ef82d */
[----:B------:R-:W-:Y:S02]  /*4b90*/  ULOP3.LUT UR8, UR4, 0xfffffffc, URZ, 0xc0, !UPT ;  /* 0xfffffffc04087892 */ /* 0x000fe4000f8ec03f */
[----:B------:R-:W-:Y:S01]  /*4ba0*/  LOP3.LUT R25, R24, 0xff0000, RZ, 0xc0, !PT ;  /* 0x00ff000018197812 */ /* 0x000fe200078ec0ff */
[----:B------:R-:W-:Y:S01]  /*4bb0*/  ULOP3.LUT UR4, UR5, 0x3fffffff, URZ, 0xc0, !UPT ;  /* 0x3fffffff05047892 */ /* 0x000fe2000f8ec03f */
[----:B------:R-:W-:Y:S02]  /*4bc0*/  LOP3.LUT R24, R35, 0xffff, RZ, 0xc0, !PT ;  /* 0x0000ffff23187812 */ /* 0x000fe400078ec0ff */
[----:B------:R-:W-:Y:S02]  /*4bd0*/  IADD3 R37, P1, R37, UR8, RZ ;  /* 0x0000000825257c10 */ /* 0x000fe4000ff3e0ff */
[----:B------:R-:W-:Y:S01]  /*4be0*/  LEA R24, R24, R25, 0x18 ;  /* 0x0000001918187211 */ /* 0x000fe200078ec0ff */
[----:B------:R-:W-:-:S05]  /*4bf0*/  IMAD.SHL.U32 R25, R31, 0x100, RZ ;  /* 0x000001001f197824 */ /* 0x000fca00078e00ff */
[----:B------:R-:W-:Y:S02]  /*4c00*/  LOP3.LUT R36, R24, 0xffff, R25, 0xf8, !PT ;  /* 0x0000ffff18247812 */ /* 0x000fe400078ef819 */
[----:B------:R-:W-:Y:S02]  /*4c10*/  IADD3.X R25, R41, UR4, RZ, P1, !PT ;  /* 0x0000000429197c10 */ /* 0x000fe40008ffe4ff */
[C---:B------:R-:W-:Y:S02]  /*4c20*/  LEA R24, P1, R37.reuse, R18, 0x2 ;  /* 0x0000001225187211 */ /* 0x040fe400078210ff */
[----:B------:R-:W-:Y:S02]  /*4c30*/  LOP3.LUT R19, R36, 0xff, R19, 0xf8, !PT ;  /* 0x000000ff24137812 */ /* 0x000fe400078ef813 */
[----:B------:R-:W-:-:S05]  /*4c40*/  LEA.HI.X R25, R37, R16, R25, 0x2, P1 ;  /* 0x0000001025197211 */ /* 0x000fca00008f1419 */
[----:B------:R4:W-:Y:S04]  /*4c50*/  STG.E desc[UR10][R24.64], R19 ;  /* 0x0000001318007986 */ /* 0x0009e8000c10190a */
.L_x_18392:
[----:B------:R-:W-:Y:S05]  /*4c60*/  BSYNC B0 ;  /* 0x0000000000007941 */ /* 0x000fea0003800000 */
.L_x_18391:
[-C--:B----4-:R-:W-:Y:S01]  /*4c70*/  FMUL R19, R32, R11.reuse ;  /* 0x0000000b20137220 */ /* 0x090fe20000400000 */
[-C--:B------:R-:W-:Y:S01]  /*4c80*/  FMUL R38, R34, R11.reuse ;  /* 0x0000000b22267220 */ /* 0x080fe20000400000 */
[----:B0123--:R-:W-:Y:S01]  /*4c90*/  FMUL R24, R50, R11 ;  /* 0x0000000b32187220 */ /* 0x00ffe20000400000 */
[----:B------:R-:W-:Y:S02]  /*4ca0*/  BSSY B0, `(.L_x_18393) ;  /* 0x0000014000007945 */ /* 0x000fe40003800000 */
[----:B------:R-:W-:Y:S02]  /*4cb0*/  F2FP.SATFINITE.E4M3.F32.PACK_AB_MERGE_C R39, RZ, R19, RZ ;  /* 0x00000013ff27723e */ /* 0x000fe400048070ff */
[----:B------:R-:W-:Y:S02]  /*4cc0*/  F2FP.SATFINITE.E4M3.F32.PACK_AB_MERGE_C R38, RZ, R38, RZ ;  /* 0x00000026ff26723e */ /* 0x000fe400048070ff */
[----:B------:R-:W-:Y:S01]  /*4cd0*/  F2FP.SATFINITE.E4M3.F32.PACK_AB_MERGE_C R19, RZ, R24, RZ ;  /* 0x00000018ff13723e */ /* 0x000fe200048070ff */
[----:B------:R-:W-:Y:S06]  /*4ce0*/  @P0 BRA `(.L_x_18394) ;  /* 0x00000000003c0947 */ /* 0x000fec0003800000 */
[----:B------:R-:W-:Y:S01]  /*4cf0*/  IMAD.U32 R24, R38, 0x10000, RZ ;  /* 0x0001000026187824 */ /* 0x000fe200078e00ff */
[----:B------:R-:W-:Y:S01]  /*4d00*/  LOP3.LUT R36, R42, 0x1f, R45, 0xf8, !PT ;  /* 0x0000001f2a247812 */ /* 0x000fe200078ef82d */
[----:B------:R-:W-:-:S03]  /*4d10*/  IMAD.MOV.U32 R37, RZ, RZ, R41 ;  /* 0x000000ffff257224 */ /* 0x000fc600078e0029 */
[----:B------:R-:W-:Y:S01]  /*4d20*/  LOP3.LUT R25, R24, 0xff0000, RZ, 0xc0, !PT ;  /* 0x00ff000018197812 */ /* 0x000fe200078ec0ff */
[----:B------:R-:W-:Y:S01]  /*4d30*/  IMAD.WIDE.U32 R36, R5, 0x5, R36 ;  /* 0x0000000505247825 */ /* 0x000fe200078e0024 */
[----:B------:R-:W-:-:S04]  /*4d40*/  LOP3.LUT R24, R19, 0xffff, RZ, 0xc0, !PT ;  /* 0x0000ffff13187812 */ /* 0x000fc800078ec0ff */
[----:B------:R-:W-:Y:S01]  /*4d50*/  LEA R24, R24, R25, 0x18 ;  /* 0x0000001918187211 */ /* 0x000fe200078ec0ff */
[----:B------:R-:W-:-:S05]  /*4d60*/  IMAD.SHL.U32 R25, R39, 0x100, RZ ;  /* 0x0000010027197824 */ /* 0x000fca00078e00ff */
[----:B------:R-:W-:Y:S01]  /*4d70*/  LOP3.LUT R24, R24, 0xffff, R25, 0xf8, !PT ;  /* 0x0000ffff18187812 */ /* 0x000fe200078ef819 */
[----:B------:R-:W-:-:S03]  /*4d80*/  IMAD R25, R4, 0x5, RZ ;  /* 0x0000000504197824 */ /* 0x000fc600078e02ff */
[----:B------:R-:W-:Y:S02]  /*4d90*/  LOP3.LUT R17, R24, 0xff, R17, 0xf8, !PT ;  /* 0x000000ff18117812 */ /* 0x000fe400078ef811 */
[----:B------:R-:W-:Y:S02]  /*4da0*/  IADD3 R25, R25, R37, RZ ;  /* 0x0000002519197210 */ /* 0x000fe40007ffe0ff */
[----:B------:R-:W-:-:S04]  /*4db0*/  LEA R24, P1, R36, R18, 0x2 ;  /* 0x0000001224187211 */ /* 0x000fc800078210ff */
[----:B------:R-:W-:-:S05]  /*4dc0*/  LEA.HI.X R25, R36, R16, R25, 0x2, P1 ;  /* 0x0000001024197211 */ /* 0x000fca00008f1419 */
[----:B------:R0:W-:Y:S04]  /*4dd0*/  STG.E desc[UR10][R24.64], R17 ;  /* 0x0000001118007986 */ /* 0x0001e8000c10190a */
.L_x_18394:
[----:B------:R-:W-:Y:S05]  /*4de0*/  BSYNC B0 ;  /* 0x0000000000007941 */ /* 0x000fea0003800000 */
.L_x_18393:
[-C--:B0-----:R-:W-:Y:S01]  /*4df0*/  FMUL R24, R72, R11.reuse ;  /* 0x0000000b48187220 */ /* 0x081fe20000400000 */
[----:B------:R-:W-:Y:S01]  /*4e00*/  FMUL R17, R82, R11 ;  /* 0x0000000b52117220 */ /* 0x000fe20000400000 */
[----:B------:R-:W-:Y:S01]  /*4e10*/  LOP3.LUT R31, R31, 0xffff, RZ, 0xc0, !PT ;  /* 0x0000ffff1f1f7812 */ /* 0x000fe200078ec0ff */
[----:B------:R-:W-:Y:S01]  /*4e20*/  BSSY B0, `(.L_x_18395) ;  /* 0x0000030000007945 */ /* 0x000fe20003800000 */
[----:B------:R-:W-:Y:S02]  /*4e30*/  PRMT R39, R39, 0x7104, RZ ;  /* 0x0000710427277816 */ /* 0x000fe400000000ff */
[----:B------:R-:W-:Y:S02]  /*4e40*/  F2FP.SATFINITE.E4M3.F32.PACK_AB_MERGE_C R24, RZ, R24, RZ ;  /* 0x00000018ff18723e */ /* 0x000fe400048070ff */
[----:B------:R-:W-:Y:S02]  /*4e50*/  F2FP.SATFINITE.E4M3.F32.PACK_AB_MERGE_C R17, RZ, R17, RZ ;  /* 0x00000011ff11723e */ /* 0x000fe400048070ff */
[----:B------:R-:W-:Y:S01]  /*4e60*/  LOP3.LUT R35, R35, 0xffff, RZ, 0xc0, !PT ;  /* 0x0000ffff23237812 */ /* 0x000fe200078ec0ff */
[----:B------:R-:W-:Y:S01]  /*4e70*/  IMAD.U32 R25, R24, 0x10000, RZ ;  /* 0x0001000018197824 */ /* 0x000fe200078e00ff */
[----:B------:R-:W-:-:S02]  /*4e80*/  LOP3.LUT R36, R17, 0xffff, RZ, 0xc0, !PT ;  /* 0x0000ffff11247812 */ /* 0x000fc400078ec0ff */
[----:B------:R-:W-:Y:S02]  /*4e90*/  PRMT R19, R19, 0x7104, RZ ;  /* 0x0000710413137816 */ /* 0x000fe400000000ff */
[----:B------:R-:W-:Y:S01]  /*4ea0*/  LOP3.LUT R25, R25, 0xff0000, RZ, 0xc0, !PT ;  /* 0x00ff000019197812 */ /* 0x000fe200078ec0ff */
[----:B------:R-:W-:Y:S01]  /*4eb0*/  IMAD.SHL.U32 R36, R36, 0x1000000, RZ ;  /* 0x0100000024247824 */ /* 0x000fe200078e00ff */
[----:B------:R-:W-:Y:S02]  /*4ec0*/  LOP3.LUT R33, R33, 0xffff, RZ, 0xc0, !PT ;  /* 0x0000ffff21217812 */ /* 0x000fe400078ec0ff */
[----:B------:R-:W-:Y:S02]  /*4ed0*/  PRMT R38, R38, 0x7104, RZ ;  /* 0x0000710426267816 */ /* 0x000fe400000000ff */
[----:B------:R-:W-:Y:S01]  /*4ee0*/  LOP3.LUT R29, R36, R29, R25, 0xfe, !PT ;  /* 0x0000001d241d7212 */ /* 0x000fe200078efe19 */
[----:B------:R-:W-:Y:S01]  /*4ef0*/  FMUL R25, R74, R11 ;  /* 0x0000000b4a197220 */ /* 0x000fe20000400000 */
[----:B------:R-:W-:-:S02]  /*4f00*/  LOP3.LUT R36, R31, 0xff, RZ, 0xc0, !PT ;  /* 0x000000ff1f247812 */ /* 0x000fc400078ec0ff */
[----:B------:R-:W-:Y:S02]  /*4f10*/  LOP3.LUT R33, R33, 0xff, RZ, 0xc0, !PT ;  /* 0x000000ff21217812 */ /* 0x000fe400078ec0ff */
[----:B------:R-:W-:Y:S01]  /*4f20*/  LOP3.LUT R49, R36, 0xff00, R39, 0xf8, !PT ;  /* 0x0000ff0024317812 */ /* 0x000fe200078ef827 */
[----:B------:R-:W-:Y:S01]  /*4f30*/  FMUL R39, R80, R11 ;  /* 0x0000000b50277220 */ /* 0x000fe20000400000 */
[----:B------:R-:W-:Y:S02]  /*4f40*/  F2FP.SATFINITE.E4M3.F32.PACK_AB_MERGE_C R37, RZ, R25, RZ ;  /* 0x00000019ff25723e */ /* 0x000fe400048070ff */
[----:B------:R-:W-:Y:S02]  /*4f50*/  LOP3.LUT R33, R33, 0xff00, R38, 0xf8, !PT ;  /* 0x0000ff0021217812 */ /* 0x000fe400078ef826 */
[----:B------:R-:W-:Y:S02]  /*4f60*/  F2FP.SATFINITE.E4M3.F32.PACK_AB_MERGE_C R39, RZ, R39, RZ ;  /* 0x00000027ff27723e */ /* 0x000fe400048070ff */
[----:B------:R-:W-:-:S02]  /*4f70*/  SHF.L.U32 R25, R37, 0x10, RZ ;  /* 0x0000001025197819 */ /* 0x000fc400000006ff */
[----:B------:R-:W-:Y:S02]  /*4f80*/  LOP3.LUT R31, R39, 0xffff, RZ, 0xc0, !PT ;  /* 0x0000ffff271f7812 */ /* 0x000fe400078ec0ff */
[----:B------:R-:W-:Y:S01]  /*4f90*/  LOP3.LUT R36, R25, 0xff0000, RZ, 0xc0, !PT ;  /* 0x00ff000019247812 */ /* 0x000fe200078ec0ff */
[----:B------:R-:W-:Y:S02]  /*4fa0*/  FMUL R25, R76, R11 ;  /* 0x0000000b4c197220 */ /* 0x000fe40000400000 */
[----:B------:R-:W-:-:S05]  /*4fb0*/  IMAD.SHL.U32 R31, R31, 0x1000000, RZ ;  /* 0x010000001f1f7824 */ /* 0x000fca00078e00ff */
[----:B------:R-:W-:Y:S02]  /*4fc0*/  LOP3.LUT R31, R31, R49, R36, 0xfe, !PT ;  /* 0x000000311f1f7212 */ /* 0x000fe400078efe24 */
[----:B------:R-:W-:-:S04]  /*4fd0*/  LOP3.LUT R36, R35, 0xff, RZ, 0xc0, !PT ;  /* 0x000000ff23247812 */ /* 0x000fc800078ec0ff */
[----:B------:R-:W-:Y:S01]  /*4fe0*/  LOP3.LUT R35, R36, 0xff00, R19, 0xf8, !PT ;  /* 0x0000ff0024237812 */ /* 0x000fe200078ef813 */
[----:B------:R-:W-:-:S05]  /*4ff0*/  FMUL R19, R78, R11 ;  /* 0x0000000b4e137220 */ /* 0x000fca0000400000 */
[----:B------:R-:W-:Y:S02]  /*5000*/  F2FP.SATFINITE.E4M3.F32.PACK_AB_MERGE_C R38, RZ, R19, RZ ;  /* 0x00000013ff26723e */ /* 0x000fe400048070ff */
[----:B------:R-:W-:Y:S01]  /*5010*/  F2FP.SATFINITE.E4M3.F32.PACK_AB_MERGE_C R19, RZ, R25, RZ ;  /* 0x00000019ff13723e */ /* 0x000fe200048070ff */
[----:B------:R-:W-:Y:S06]  /*5020*/  @P0 BRA `(.L_x_18396) ;  /* 0x00000000003c0947 */ /* 0x000fec0003800000 */
[----:B------:R-:W-:-:S05]  /*5030*/  IMAD.U32 R25, R38, 0x10000, RZ ;  /* 0x0001000026197824 */ /* 0x000fca00078e00ff */
[----:B------:R-:W-:Y:S02]  /*5040*/  LOP3.LUT R36, R25, 0xff0000, RZ, 0xc0, !PT ;  /* 0x00ff000019247812 */ /* 0x000fe400078ec0ff */
[----:B------:R-:W-:-:S04]  /*5050*/  LOP3.LUT R25, R19, 0xffff, RZ, 0xc0, !PT ;  /* 0x0000ffff13197812 */ /* 0x000fc800078ec0ff */
[----:B------:R-:W-:Y:S01]  /*5060*/  LEA R25, R25, R36, 0x18 ;  /* 0x0000002419197211 */ /* 0x000fe200078ec0ff */
[----:B------:R-:W-:Y:S02]  /*5070*/  IMAD.SHL.U32 R36, R37, 0x100, RZ ;  /* 0x0000010025247824 */ /* 0x000fe400078e00ff */
[----:B------:R-:W-:-:S03]  /*5080*/  IMAD.MOV.U32 R37, RZ, RZ, R41 ;  /* 0x000000ffff257224 */ /* 0x000fc600078e0029 */
[----:B------:R-:W-:Y:S02]  /*5090*/  LOP3.LUT R25, R25, 0xffff, R36, 0xf8, !PT ;  /* 0x0000ffff19197812 */ /* 0x000fe400078ef824 */
[----:B------:R-:W-:Y:S02]  /*50a0*/  LOP3.LUT R36, R42, 0x1f, R45, 0xf8, !PT ;  /* 0x0000001f2a247812 */ /* 0x000fe400078ef82d */
[----:B------:R-:W-:Y:S01]  /*50b0*/  LOP3.LUT R49, R25, 0xff, R24, 0xf8, !PT ;  /* 0x000000ff19317812 */ /* 0x000fe200078ef818 */
[----:B------:R-:W-:Y:S02]  /*50c0*/  IMAD R25, R4, 0x6, RZ ;  /* 0x0000000604197824 */ /* 0x000fe400078e02ff */
[----:B------:R-:W-:-:S05]  /*50d0*/  IMAD.WIDE.U32 R36, R5, 0x6, R36 ;  /* 0x0000000605247825 */ /* 0x000fca00078e0024 */
[----:B------:R-:W-:Y:S02]  /*50e0*/  IADD3 R25, R25, R37, RZ ;  /* 0x0000002519197210 */ /* 0x000fe40007ffe0ff */
[----:B------:R-:W-:-:S04]  /*50f0*/  LEA R24, P1, R36, R18, 0x2 ;  /* 0x0000001224187211 */ /* 0x000fc800078210ff */
[----:B------:R-:W-:-:S05]  /*5100*/  LEA.HI.X R25, R36, R16, R25, 0x2, P1 ;  /* 0x0000001024197211 */ /* 0x000fca00008f1419 */
[----:B------:R0:W-:Y:S04]  /*5110*/  STG.E desc[UR10][R24.64], R49 ;  /* 0x0000003118007986 */ /* 0x0001e8000c10190a */
.L_x_18396:
[----:B------:R-:W-:Y:S05]  /*5120*/  BSYNC B0 ;  /* 0x0000000000007941 */ /* 0x000fea0003800000 */
.L_x_18395:
[-C--:B0-----:R-:W-:Y:S01]  /*5130*/  FMUL R24, R88, R11.reuse ;  /* 0x0000000b58187220 */ /* 0x081fe20000400000 */
[----:B------:R-:W-:Y:S01]  /*5140*/  FMUL R25, R26, R11 ;  /* 0x0000000b1a197220 */ /* 0x000fe20000400000 */
[----:B------:R-:W-:Y:S03]  /*5150*/  BSSY B0, `(.L_x_18397) ;  /* 0x0000013000007945 */ /* 0x000fe60003800000 */
[----:B------:R-:W-:Y:S02]  /*5160*/  F2FP.SATFINITE.E4M3.F32.PACK_AB_MERGE_C R49, RZ, R24, RZ ;  /* 0x00000018ff31723e */ /* 0x000fe400048070ff */
[----:B------:R-:W-:Y:S01]  /*5170*/  F2FP.SATFINITE.E4M3.F32.PACK_AB_MERGE_C R53, RZ, R25, RZ ;  /* 0x00000019ff35723e */ /* 0x000fe200048070ff */
[----:B------:R-:W-:Y:S06]  /*5180*/  @P0 BRA `(.L_x_18398) ;  /* 0x00000000003c0947 */ /* 0x000fec0003800000 */
[----:B------:R-:W-:Y:S01]  /*5190*/  IMAD.U32 R24, R49, 0x10000, RZ ;  /* 0x0001000031187824 */ /* 0x000fe200078e00ff */
[----:B------:R-:W-:Y:S01]  /*51a0*/  LOP3.LUT R36, R42, 0x1f, R45, 0xf8, !PT ;  /* 0x0000001f2a247812 */ /* 0x000fe200078ef82d */
[----:B------:R-:W-:Y:S01]  /*51b0*/  IMAD.MOV.U32 R37, RZ, RZ, R41 ;  /* 0x000000ffff257224 */ /* 0x000fe200078e0029 */
[----:B------:R-:W-:Y:S02]  /*51c0*/  SHF.L.U32 R39, R39, 0x8, RZ ;  /* 0x0000000827277819 */ /* 0x000fe400000006ff */
[----:B------:R-:W-:Y:S01]  /*51d0*/  LOP3.LUT R25, R24, 0xff0000, RZ, 0xc0, !PT ;  /* 0x00ff000018197812 */ /* 0x000fe200078ec0ff */
[----:B------:R-:W-:Y:S01]  /*51e0*/  IMAD.WIDE.U32 R36, R5, 0x7, R36 ;  /* 0x0000000705247825 */ /* 0x000fe200078e0024 */
[----:B------:R-:W-:-:S05]  /*51f0*/  LOP3.LUT R24, R53, 0xffff, RZ, 0xc0, !PT ;  /* 0x0000ffff35187812 */ /* 0x000fca00078ec0ff */
[----:B------:R-:W-:Y:S02]  /*5200*/  IMAD R24, R24, 0x1000000, R25 ;  /* 0x0100000018187824 */ /* 0x000fe400078e0219 */
[----:B------:R-:W-:-:S03]  /*5210*/  IMAD R25, R4, 0x7, RZ ;  /* 0x0000000704197824 */ /* 0x000fc600078e02ff */
[----:B------:R-:W-:Y:S01]  /*5220*/  LOP3.LUT R24, R24, 0xffff, R39, 0xf8, !PT ;  /* 0x0000ffff18187812 */ /* 0x000fe200078ef827 */
[----:B------:R-:W-:-:S03]  /*5230*/  IMAD.IADD R25, R25, 0x1, R37 ;  /* 0x0000000119197824 */ /* 0x000fc600078e0225 */
[----:B------:R-:W-:Y:S02]  /*5240*/  LOP3.LUT R17, R24, 0xff, R17, 0xf8, !PT ;  /* 0x000000ff18117812 */ /* 0x000fe400078ef811 */
[----:B------:R-:W-:-:S04]  /*5250*/  LEA R24, P0, R36, R18, 0x2 ;  /* 0x0000001224187211 */ /* 0x000fc800078010ff */
[----:B------:R-:W-:-:S05]  /*5260*/  LEA.HI.X R25, R36, R16, R25, 0x2, P0 ;  /* 0x0000001024197211 */ /* 0x000fca00000f1419 */
[----:B------:R0:W-:Y:S04]  /*5270*/  STG.E desc[UR10][R24.64], R17 ;  /* 0x0000001118007986 */ /* 0x0001e8000c10190a */
.L_x_18398:
[----:B------:R-:W-:Y:S05]  /*5280*/  BSYNC B0 ;  /* 0x0000000000007941 */ /* 0x000fea0003800000 */
.L_x_18397:
[----:B0-----:R-:W-:Y:S01]  /*5290*/  LOP3.LUT R24, R49, 0xffff, RZ, 0xc0, !PT ;  /* 0x0000ffff31187812 */ /* 0x001fe200078ec0ff */
[----:B------:R-:W-:Y:S01]  /*52a0*/  IMAD.U32 R19, R19, 0x10000, RZ ;  /* 0x0001000013137824 */ /* 0x000fe200078e00ff */
[----:B------:R-:W-:Y:S01]  /*52b0*/  SHF.L.U32 R17, R38, 0x10, RZ ;  /* 0x0000001026117819 */ /* 0x000fe200000006ff */
[----:B------:R-:W-:Y:S01]  /*52c0*/  VIADD R25, R7, 0x2 ;  /* 0x0000000207197836 */ /* 0x000fe20000000000 */
[----:B------:R-:W-:Y:S01]  /*52d0*/  SHF.R.U32.HI R97, RZ, 0x3, R10 ;  /* 0x00000003ff617819 */ /* 0x000fe2000001160a */
[----:B------:R-:W-:Y:S01]  /*52e0*/  IMAD.SHL.U32 R24, R24, 0x1000000, RZ ;  /* 0x0100000018187824 */ /* 0x000fe200078e00ff */
[----:B------:R-:W-:Y:S02]  /*52f0*/  LOP3.LUT R17, R17, 0xff0000, RZ, 0xc0, !PT ;  /* 0x00ff000011117812 */ /* 0x000fe400078ec0ff */
[----:B------:R-:W-:Y:S02]  /*5300*/  LOP3.LUT R19, R19, 0xff0000, RZ, 0xc0, !PT ;  /* 0x00ff000013137812 */ /* 0x000fe400078ec0ff */
[----:B------:R-:W-:-:S02]  /*5310*/  LOP3.LUT R33, R24, R33, R17, 0xfe, !PT ;  /* 0x0000002118217212 */ /* 0x000fc400078efe11 */
[----:B------:R-:W-:Y:S02]  /*5320*/  LOP3.LUT R17, R53, 0xffff, RZ, 0xc0, !PT ;  /* 0x0000ffff35117812 */ /* 0x000fe400078ec0ff */
[----:B------:R-:W-:Y:S01]  /*5330*/  ISETP.GE.U32.AND P0, PT, R25, R6, PT ;  /* 0x000000061900720c */ /* 0x000fe20003f06070 */
[----:B------:R-:W-:Y:S01]  /*5340*/  IMAD.SHL.U32 R25, R5, 0x8, RZ ;  /* 0x0000000805197824 */ /* 0x000fe200078e00ff */
[----:B------:R-:W-:Y:S02]  /*5350*/  SHF.L.U32 R24, R17, 0x18, RZ ;  /* 0x0000001811187819 */ /* 0x000fe400000006ff */
[----:B------:R-:W-:Y:S02]  /*5360*/  LOP3.LUT R17, R97, 0x1ffffffc, RZ, 0xc0, !PT ;  /* 0x1ffffffc61117812 */ /* 0x000fe400078ec0ff */
[----:B------:R-:W-:Y:S02]  /*5370*/  LOP3.LUT R35, R24, R35, R19, 0xfe, !PT ;  /* 0x0000002318237212 */ /* 0x000fe400078efe13 */
[----:B------:R-:W-:-:S02]  /*5380*/  IADD3 R19, R10, 0x1e, -R17 ;  /* 0x0000001e0a137810 */ /* 0x000fc40007ffe811 */
[----:B------:R-:W-:Y:S02]  /*5390*/  IADD3 R70, P1, R25, R42, RZ ;  /* 0x0000002a19467210 */ /* 0x000fe40007f3e0ff */
[----:B------:R-:W-:Y:S02]  /*53a0*/  LOP3.LUT R19, R19, 0x1f, RZ, 0xc0, !PT ;  /* 0x0000001f13137812 */ /* 0x000fe400078ec0ff */
[----:B------:R-:W-:Y:S02]  /*53b0*/  SHF.L.U64.HI R37, R5, 0x3, R4 ;  /* 0x0000000305257819 */ /* 0x000fe40000010204 */
[C---:B------:R-:W-:Y:S02]  /*53c0*/  ISETP.LT.U32.AND P0, PT, R19.reuse, R3, !P0 ;  /* 0x000000031300720c */ /* 0x040fe40004701070 */
[----:B------:R-:W-:Y:S02]  /*53d0*/  IADD3 R24, P2, R19, R70, RZ ;  /* 0x0000004613187210 */ /* 0x000fe40007f5e0ff */
[----:B------:R-:W-:-:S09]  /*53e0*/  IADD3.X R19, R37, R41, RZ, P1, !PT ;  /* 0x0000002925137210 */ /* 0x000fd20000ffe4ff */
[----:B------:R-:W-:Y:S01]  /*53f0*/  @P0 IADD3 R36, P1, R24, R25, RZ ;  /* 0x0000001918240210 */ /* 0x000fe20007f3e0ff */
[----:B------:R-:W-:-:S04]  /*5400*/  IMAD.X R25, RZ, RZ, R19, P2 ;  /* 0x000000ffff197224 */ /* 0x000fc800010e0613 */
[----:B------:R-:W-:Y:S01]  /*5410*/  @P0 IMAD.X R37, R25, 0x1, R37, P1 ;  /* 0x0000000119250824 */ /* 0x000fe200008e0625 */
[----:B------:R-:W-:Y:S01]  /*5420*/  @P0 LEA R40, P1, R36, R15, 0x3 ;  /* 0x0000000f24280211 */ /* 0x000fe200078218ff */
[----:B------:R-:W-:-:S03]  /*5430*/  @P0 IMAD.WIDE.U32 R38, R5, 0x9, R24 ;  /* 0x0000000905260825 */ /* 0x000fc600078e0018 */
[----:B------:R-:W-:Y:S01]  /*5440*/  @P0 LEA.HI.X R41, R36, R13, R37, 0x3, P1 ;  /* 0x0000000d24290211 */ /* 0x000fe200008f1c25 */
[----:B------:R-:W-:Y:S01]  /*5450*/  @P0 IMAD R43, R4, 0x9, RZ ;  /* 0x00000009042b0824 */ /* 0x000fe200078e02ff */
[----:B------:R-:W-:Y:S02]  /*5460*/  @!P0 CS2R R36, SRZ ;  /* 0x0000000000248805 */ /* 0x000fe4000001ff00 */
[----:B------:R-:W-:Y:S02]  /*5470*/  @P0 LEA R42, P1, R38, R15, 0x3 ;  /* 0x0000000f262a0211 */ /* 0x000fe400078218ff */
[----:B------:R-:W-:Y:S02]  /*5480*/  @P0 IADD3 R39, R43, R39, RZ ;  /* 0x000000272b270210 */ /* 0x000fe40007ffe0ff */
[----:B------:R-:W-:Y:S01]  /*5490*/  FMNMX R47, |R96|, R47, !PT ;  /* 0x0000002f602f7209 */ /* 0x000fe20007800200 */
[----:B------:R0:W5:Y:S01]  /*54a0*/  @P0 LDG.E.64 R36, desc[UR10][R40.64] ;  /* 0x0000000a28240981 */ /* 0x000162000c1e1b00 */
[----:B------:R-:W-:-:S02]  /*54b0*/  @P0 LEA.HI.X R43, R38, R13, R39, 0x3, P1 ;  /* 0x0000000d262b0211 */ /* 0x000fc400008f1c27 */
[----:B------:R-:W-:Y:S02]  /*54c0*/  @!P0 CS2R R38, SRZ ;  /* 0x0000000000268805 */ /* 0x000fe4000001ff00 */
[----:B------:R-:W-:Y:S01]  /*54d0*/  FMNMX R47, |R92|, R47, !PT ;  /* 0x0000002f5c2f7209 */ /* 0x000fe20007800200 */
[----:B------:R-:W-:Y:S02]  /*54e0*/  @P0 IMAD R45, R4, 0xa, RZ ;  /* 0x0000000a042d0824 */ /* 0x000fe400078e02ff */
[----:B0-----:R-:W-:Y:S02]  /*54f0*/  @P0 IMAD.MOV.U32 R40, RZ, RZ, R24 ;  /* 0x000000ffff280224 */ /* 0x001fe400078e0018 */
[----:B------:R-:W-:Y:S01]  /*5500*/  @P0 IMAD.MOV.U32 R41, RZ, RZ, R25 ;  /* 0x000000ffff290224 */ /* 0x000fe200078e0019 */
[----:B------:R-:W-:Y:S01]  /*5510*/  FMNMX R47, |R94|, R47, !PT ;  /* 0x0000002f5e2f7209 */ /* 0x000fe20007800200 */
[----:B------:R0:W5:Y:S01]  /*5520*/  @P0 LDG.E.64 R38, desc[UR10][R42.64] ;  /* 0x0000000a2a260981 */ /* 0x000162000c1e1b00 */
[----:B------:R-:W-:-:S05]  /*5530*/  @P0 IMAD.WIDE.U32 R40, R5, 0xa, R40 ;  /* 0x0000000a05280825 */ /* 0x000fca00078e0028 */
[----:B------:R-:W-:Y:S01]  /*5540*/  @P0 IADD3 R41, R45, R41, RZ ;  /* 0x000000292d290210 */ /* 0x000fe20007ffe0ff */
[----:B0-----:R-:W-:Y:S02]  /*5550*/  @P0 IMAD.MOV.U32 R42, RZ, RZ, R24 ;  /* 0x000000ffff2a0224 */ /* 0x001fe400078e0018 */
[----:B------:R-:W-:Y:S01]  /*5560*/  @P0 IMAD.MOV.U32 R43, RZ, RZ, R25 ;  /* 0x000000ffff2b0224 */ /* 0x000fe200078e0019 */
[----:B------:R-:W-:Y:S01]  /*5570*/  FMNMX R45, |R84|, R47, !PT ;  /* 0x0000002f542d7209 */ /* 0x000fe20007800200 */
[----:B------:R-:W-:Y:S01]  /*5580*/  @P0 IMAD R47, R4, 0xb, RZ ;  /* 0x0000000b042f0824 */ /* 0x000fe200078e02ff */
[----:B------:R-:W-:Y:S01]  /*5590*/  @P0 LEA R92, P1, R40, R15, 0x3 ;  /* 0x0000000f285c0211 */ /* 0x000fe200078218ff */
[----:B------:R-:W-:Y:S01]  /*55a0*/  @P0 IMAD.WIDE.U32 R42, R5, 0xb, R42 ;  /* 0x0000000b052a0825 */ /* 0x000fe200078e002a */
[----:B------:R-:W-:Y:S02]  /*55b0*/  FMNMX R45, |R90|, R45, !PT ;  /* 0x0000002d5a2d7209 */ /* 0x000fe40007800200 */
[----:B------:R-:W-:Y:S01]  /*55c0*/  @P0 LEA.HI.X R93, R40, R13, R41, 0x3, P1 ;  /* 0x0000000d285d0211 */ /* 0x000fe200008f1c29 */
[----:B------:R-:W-:Y:S01]  /*55d0*/  @P0 IMAD R49, R4, 0xc, RZ ;  /* 0x0000000c04310824 */ /* 0x000fe200078e02ff */
[----:B------:R-:W-:-:S02]  /*55e0*/  @P0 IADD3 R43, R47, R43, RZ ;  /* 0x0000002b2f2b0210 */ /* 0x000fc40007ffe0ff */
[----:B------:R-:W-:Y:S02]  /*55f0*/  @!P0 CS2R R40, SRZ ;  /* 0x0000000000288805 */ /* 0x000fe4000001ff00 */
[----:B------:R-:W-:Y:S01]  /*5600*/  FMNMX R47, |R44|, R45, !PT ;  /* 0x0000002d2c2f7209 */ /* 0x000fe20007800200 */
[----:B------:R-:W-:Y:S02]  /*5610*/  @P0 IMAD.MOV.U32 R44, RZ, RZ, R24 ;  /* 0x000000ffff2c0224 */ /* 0x000fe400078e0018 */
[----:B------:R-:W-:Y:S01]  /*5620*/  @P0 IMAD.MOV.U32 R45, RZ, RZ, R25 ;  /* 0x000000ffff2d0224 */ /* 0x000fe200078e0019 */
[----:B------:R-:W-:Y:S01]  /*5630*/  FMNMX R47, |R86|, R47, !PT ;  /* 0x0000002f562f7209 */ /* 0x000fe20007800200 */
[----:B------:R0:W5:Y:S01]  /*5640*/  @P0 LDG.E.64 R40, desc[UR10][R92.64] ;  /* 0x0000000a5c280981 */ /* 0x000162000c1e1b00 */
[----:B------:R-:W-:Y:S01]  /*5650*/  @P0 LEA R84, P1, R42, R15, 0x3 ;  /* 0x0000000f2a540211 */ /* 0x000fe200078218ff */
[----:B------:R-:W-:-:S03]  /*5660*/  @P0 IMAD.WIDE.U32 R44, R5, 0xc, R44 ;  /* 0x0000000c052c0825 */ /* 0x000fc600078e002c */
[----:B------:R-:W-:Y:S01]  /*5670*/  @P0 LEA.HI.X R85, R42, R13, R43, 0x3, P1 ;  /* 0x0000000d2a550211 */ /* 0x000fe200008f1c2b */
[----:B------:R-:W-:Y:S01]  /*5680*/  @P0 IMAD R53, R4, 0xd, RZ ;  /* 0x0000000d04350824 */ /* 0x000fe200078e02ff */
[----:B------:R-:W-:Y:S02]  /*5690*/  @P0 IADD3 R45, R49, R45, RZ ;  /* 0x0000002d312d0210 */ /* 0x000fe40007ffe0ff */
[----:B------:R-:W-:Y:S02]  /*56a0*/  @!P0 CS2R R42, SRZ ;  /* 0x00000000002a8805 */ /* 0x000fe4000001ff00 */
[----:B------:R-:W-:Y:S01]  /*56b0*/  FMNMX R49, |R46|, R47, !PT ;  /* 0x0000002f2e317209 */ /* 0x000fe20007800200 */
[----:B------:R-:W-:Y:S02]  /*56c0*/  @P0 IMAD.MOV.U32 R46, RZ, RZ, R24 ;  /* 0x000000ffff2e0224 */ /* 0x000fe400078e0018 */
[----:B------:R-:W-:Y:S01]  /*56d0*/  @P0 IMAD.MOV.U32 R47, RZ, RZ, R25 ;  /* 0x000000ffff2f0224 */ /* 0x000fe200078e0019 */
[----:B------:R-:W-:Y:S01]  /*56e0*/  FMNMX R49, |R52|, R49, !PT ;  /* 0x0000003134317209 */ /* 0x000fe20007800200 */
[----:B------:R1:W5:Y:S01]  /*56f0*/  @P0 LDG.E.64 R42, desc[UR10][R84.64] ;  /* 0x0000000a542a0981 */ /* 0x000362000c1e1b00 */
[----:B------:R-:W-:Y:S01]  /*5700*/  @P0 LEA R90, P1, R44, R15, 0x3 ;  /* 0x0000000f2c5a0211 */ /* 0x000fe200078218ff */
[----:B------:R-:W-:Y:S01]  /*5710*/  @P0 IMAD.WIDE.U32 R46, R5, 0xd, R46 ;  /* 0x0000000d052e0825 */ /* 0x000fe200078e002e */
[----:B0-----:R-:W-:-:S02]  /*5720*/  FMNMX R93, |R48|, R49, !PT ;  /* 0x00000031305d7209 */ /* 0x001fc40007800200 */
[----:B------:R-:W-:Y:S01]  /*5730*/  @P0 LEA.HI.X R91, R44, R13, R45, 0x3, P1 ;  /* 0x0000000d2c5b0211 */ /* 0x000fe200008f1c2d */
[----:B------:R-:W-:Y:S01]  /*5740*/  @P0 IMAD.MOV.U32 R48, RZ, RZ, R24 ;  /* 0x000000ffff300224 */ /* 0x000fe200078e0018 */
[----:B------:R-:W-:Y:S01]  /*5750*/  @P0 IADD3 R47, R53, R47, RZ ;  /* 0x0000002f352f0210 */ /* 0x000fe20007ffe0ff */
[----:B------:R-:W-:Y:S01]  /*5760*/  @P0 IMAD.MOV.U32 R49, RZ, RZ, R25 ;  /* 0x000000ffff310224 */ /* 0x000fe200078e0019 */
[----:B------:R-:W-:Y:S01]  /*5770*/  @!P0 CS2R R44, SRZ ;  /* 0x00000000002c8805 */ /* 0x000fe2000001ff00 */
[----:B------:R-:W-:Y:S02]  /*5780*/  @P0 IMAD R53, R4, 0xe, RZ ;  /* 0x0000000e04350824 */ /* 0x000fe400078e02ff */
[----:B------:R-:W-:Y:S01]  /*5790*/  @P0 IMAD.WIDE.U32 R48, R5, 0xe, R48 ;  /* 0x0000000e05300825 */ /* 0x000fe200078e0030 */
[C---:B-1----:R-:W-:Y:S02]  /*57a0*/  @P0 LEA R84, P1, R46.reuse, R15, 0x3 ;  /* 0x0000000f2e540211 */ /* 0x042fe400078218ff */
[----:B------:R0:W5:Y:S01]  /*57b0*/  @P0 LDG.E.64 R44, desc[UR10][R90.64] ;  /* 0x0000000a5a2c0981 */ /* 0x000162000c1e1b00 */
[----:B------:R-:W-:Y:S01]  /*57c0*/  @P0 IMAD.MOV.U32 R52, RZ, RZ, R24 ;  /* 0x000000ffff340224 */ /* 0x000fe200078e0018 */
[----:B------:R-:W-:Y:S01]  /*57d0*/  @P0 IADD3 R49, R53, R49, RZ ;  /* 0x0000003135310210 */ /* 0x000fe20007ffe0ff */
[----:B------:R-:W-:Y:S01]  /*57e0*/  @P0 IMAD.MOV.U32 R53, RZ, RZ, R25 ;  /* 0x000000ffff350224 */ /* 0x000fe200078e0019 */
[----:B------:R-:W-:Y:S01]  /*57f0*/  @P0 LEA.HI.X R85, R46, R13, R47, 0x3, P1 ;  /* 0x0000000d2e550211 */ /* 0x000fe200008f1c2f */
[----:B------:R-:W-:Y:S01]  /*5800*/  @P0 IMAD R25, R4, 0xf, RZ ;  /* 0x0000000f04190824 */ /* 0x000fe200078e02ff */
[----:B------:R-:W-:Y:S01]  /*5810*/  LOP3.LUT R81, R81, 0xff, RZ, 0xc0, !PT ;  /* 0x000000ff51517812 */ /* 0x000fe200078ec0ff */
[----:B------:R-:W-:Y:S01]  /*5820*/  @P0 IMAD.WIDE.U32 R52, R5, 0xf, R52 ;  /* 0x0000000f05340825 */ /* 0x000fe200078e0034 */
[----:B------:R-:W-:-:S02]  /*5830*/  LOP3.LUT R0, R0, 0xffff, RZ, 0xc0, !PT ;  /* 0x0000ffff00007812 */ /* 0x000fc400078ec0ff */
[----:B------:R-:W-:Y:S02]  /*5840*/  @!P0 CS2R R46, SRZ ;  /* 0x00000000002e8805 */ /* 0x000fe4000001ff00 */
[C---:B0-----:R-:W-:Y:S02]  /*5850*/  @P0 LEA R90, P1, R48.reuse, R15, 0x3 ;  /* 0x0000000f305a0211 */ /* 0x041fe400078218ff */
[----:B------:R-:W-:Y:S02]  /*5860*/  @P0 IADD3 R25, R25, R53, RZ ;  /* 0x0000003519190210 */ /* 0x000fe40007ffe0ff */
[----:B------:R-:W-:Y:S01]  /*5870*/  @P0 LEA.HI.X R91, R48, R13, R49, 0x3, P1 ;  /* 0x0000000d305b0211 */ /* 0x000fe200008f1c31 */
[----:B------:R-:W5:Y:S01]  /*5880*/  @P0 LDG.E.64 R46, desc[UR10][R84.64] ;  /* 0x0000000a542e0981 */ /* 0x000f62000c1e1b00 */
[----:B------:R-:W-:Y:S02]  /*5890*/  @P0 LEA R24, P1, R52, R15, 0x3 ;  /* 0x0000000f34180211 */ /* 0x000fe400078218ff */
[----:B------:R-:W-:-:S02]  /*58a0*/  @!P0 CS2R R48, SRZ ;  /* 0x0000000000308805 */ /* 0x000fc4000001ff00 */
[----:B------:R-:W-:Y:S02]  /*58b0*/  @P0 LEA.HI.X R25, R52, R13, R25, 0x3, P1 ;  /* 0x0000000d34190211 */ /* 0x000fe400008f1c19 */
[----:B------:R-:W-:Y:S02]  /*58c0*/  @!P0 CS2R R52, SRZ ;  /* 0x0000000000348805 */ /* 0x000fe4000001ff00 */
[----:B------:R-:W-:Y:S01]  /*58d0*/  FMNMX R93, |R20|, R93, !PT ;  /* 0x0000005d145d7209 */ /* 0x000fe20007800200 */
[----:B------:R-:W-:Y:S01]  /*58e0*/  IMAD.U32 R20, R54, 0x10000, RZ ;  /* 0x0001000036147824 */ /* 0x000fe200078e00ff */
[----:B------:R-:W-:Y:S01]  /*58f0*/  PRMT R0, R0, 0x7604, R81 ;  /* 0x0000760400007816 */ /* 0x000fe20000000051 */
[----:B------:R-:W5:Y:S01]  /*5900*/  @P0 LDG.E.64 R48, desc[UR10][R90.64] ;  /* 0x0000000a5a300981 */ /* 0x000f62000c1e1b00 */
[----:B------:R-:W-:-:S03]  /*5910*/  IMAD.MOV.U32 R81, RZ, RZ, 0x3bbb989d ;  /* 0x3bbb989dff517424 */ /* 0x000fc600078e00ff */
[----:B------:R0:W5:Y:S01]  /*5920*/  @P0 LDG.E.64 R52, desc[UR10][R24.64] ;  /* 0x0000000a18340981 */ /* 0x000162000c1e1b00 */
[----:B------:R-:W-:Y:S01]  /*5930*/  FFMA.SAT R81, -R20, R81, 0.5 ;  /* 0x3f00000014517423 */ /* 0x000fe20000002151 */
[----:B------:R-:W-:Y:S01]  /*5940*/  FMNMX R93, |R28|, R93, !PT ;  /* 0x0000005d1c5d7209 */ /* 0x000fe20007800200 */
[----:B------:R-:W-:Y:S01]  /*5950*/  BSSY B1, `(.L_x_18399) ;  /* 0x000004a000017945 */ /* 0x000fe20003800000 */
[----:B------:R-:W-:Y:S02]  /*5960*/  LOP3.LUT R28, R14, 0xff, RZ, 0xc0, !PT ;  /* 0x000000ff0e1c7812 */ /* 0x000fe400078ec0ff */
[----:B------:R-:W-:Y:S02]  /*5970*/  LOP3.LUT R14, R83, 0xffff, RZ, 0xc0, !PT ;  /* 0x0000ffff530e7812 */ /* 0x000fe400078ec0ff */
[----:B------:R-:W-:Y:S01]  /*5980*/  LOP3.LUT R21, R21, 0xffff, RZ, 0xc0, !PT ;  /* 0x0000ffff15157812 */ /* 0x000fe200078ec0ff */
[----:B0-----:R-:W-:Y:S01]  /*5990*/  HFMA2.MMA R24, -RZ, RZ, 3.7421875, 0 ;  /* 0x437c0000ff187435 */ /* 0x001fe200000001ff */
[----:B------:R-:W-:-:S03]  /*59a0*/  LOP3.LUT R25, R2, 0xffff, RZ, 0xc0, !PT ;  /* 0x0000ffff02197812 */ /* 0x000fc600078ec0ff */
[----:B------:R-:W-:Y:S01]  /*59b0*/  IMAD.U32 R21, R21, 0x10000, RZ ;  /* 0x0001000015157824 */ /* 0x000fe200078e00ff */
[----:B------:R-:W-:Y:S02]  /*59c0*/  LOP3.LUT R0, R0, 0xffff, RZ, 0xc0, !PT ;  /* 0x0000ffff00007812 */ /* 0x000fe400078ec0ff */
[----:B------:R-:W-:Y:S02]  /*59d0*/  PRMT R25, R25, 0x7604, R28 ;  /* 0x0000760419197816 */ /* 0x000fe4000000001c */
[----:B------:R-:W-:Y:S01]  /*59e0*/  LOP3.LUT R89, R89, 0xffff, RZ, 0xc0, !PT ;  /* 0x0000ffff59597812 */ /* 0x000fe200078ec0ff */
[----:B------:R-:W-:Y:S01]  /*59f0*/  FFMA.RM R24, R81, R24, 12582913 ;  /* 0x4b40000151187423 */ /* 0x000fe20000004018 */
[----:B------:R-:W-:Y:S02]  /*5a00*/  FMNMX R81, |R30|, R93, !PT ;  /* 0x0000005d1e517209 */ /* 0x000fe40007800200 */
[----:B------:R-:W-:Y:S01]  /*5a10*/  LOP3.LUT R28, R0, 0xff0000, R21, 0xf8, !PT ;  /* 0x00ff0000001c7812 */ /* 0x000fe200078ef815 */
[----:B------:R-:W-:Y:S01]  /*5a20*/  FADD R83, R24, -12583039 ;  /* 0xcb40007f18537421 */ /* 0x000fe20000000000 */
[----:B------:R-:W-:Y:S01]  /*5a30*/  FMNMX R81, |R32|, R81, !PT ;  /* 0x0000005120517209 */ /* 0x000fe20007800200 */
[----:B------:R-:W-:Y:S01]  /*5a40*/  IMAD.SHL.U32 R24, R24, 0x800000, RZ ;  /* 0x0080000018187824 */ /* 0x000fe200078e00ff */
[----:B------:R-:W-:Y:S01]  /*5a50*/  SHF.L.U32 R0, R89, 0x10, RZ ;  /* 0x0000001059007819 */ /* 0x000fe200000006ff */
[----:B------:R-:W-:Y:S01]  /*5a60*/  FFMA R83, -R20, 1.4426950216293334961, -R83 ;  /* 0x3fb8aa3b14537823 */ /* 0x000fe20000000953 */
[----:B------:R-:W-:-:S02]  /*5a70*/  FMNMX R81, |R34|, R81, !PT ;  /* 0x0000005122517209 */ /* 0x000fc40007800200 */
[----:B------:R-:W-:Y:S01]  /*5a80*/  LOP3.LUT R25, R25, 0xffff, RZ, 0xc0, !PT ;  /* 0x0000ffff19197812 */ /* 0x000fe200078ec0ff */
[----:B------:R-:W-:Y:S01]  /*5a90*/  FFMA R83, -R20, 1.925963033500011079e-08, R83 ;  /* 0x32a5706014537823 */ /* 0x000fe20000000153 */
[----:B------:R-:W-:Y:S02]  /*5aa0*/  FMNMX R21, |R50|, R81, !PT ;  /* 0x0000005132157209 */ /* 0x000fe40007800200 */
[----:B------:R-:W-:Y:S02]  /*5ab0*/  LOP3.LUT R32, R25, 0xff0000, R0, 0xf8, !PT ;  /* 0x00ff000019207812 */ /* 0x000fe400078ef800 */
[----:B------:R-:W-:Y:S01]  /*5ac0*/  FMNMX R21, |R72|, R21, !PT ;  /* 0x0000001548157209 */ /* 0x000fe20007800200 */
[----:B------:R-:W0:Y:S01]  /*5ad0*/  MUFU.EX2 R83, R83 ;  /* 0x0000005300537308 */ /* 0x000e220000000800 */
[----:B------:R-:W-:Y:S02]  /*5ae0*/  LOP3.LUT R75, R75, 0xff, RZ, 0xc0, !PT ;  /* 0x000000ff4b4b7812 */ /* 0x000fe400078ec0ff */
[----:B------:R-:W-:-:S02]  /*5af0*/  FMNMX R21, |R74|, R21, !PT ;  /* 0x000000154a157209 */ /* 0x000fc40007800200 */
[----:B------:R-:W-:Y:S02]  /*5b00*/  LOP3.LUT R2, R95, 0xffff, RZ, 0xc0, !PT ;  /* 0x0000ffff5f027812 */ /* 0x000fe400078ec0ff */
[----:B------:R-:W-:Y:S02]  /*5b10*/  FMNMX R21, |R78|, R21, !PT ;  /* 0x000000154e157209 */ /* 0x000fe40007800200 */
[----:B------:R-:W-:Y:S02]  /*5b20*/  LOP3.LUT R87, R87, 0xff, RZ, 0xc0, !PT ;  /* 0x000000ff57577812 */ /* 0x000fe400078ec0ff */
[----:B------:R-:W-:Y:S02]  /*5b30*/  FMNMX R21, |R76|, R21, !PT ;  /* 0x000000154c157209 */ /* 0x000fe40007800200 */
[----:B------:R-:W-:Y:S02]  /*5b40*/  LOP3.LUT R71, R71, 0xffff, RZ, 0xc0, !PT ;  /* 0x0000ffff47477812 */ /* 0x000fe400078ec0ff */
[----:B------:R-:W-:Y:S01]  /*5b50*/  LOP3.LUT R79, R79, 0xffff, RZ, 0xc0, !PT ;  /* 0x0000ffff4f4f7812 */ /* 0x000fe200078ec0ff */
[----:B0-----:R-:W-:Y:S01]  /*5b60*/  FFMA R24, R24, R83, 1 ;  /* 0x3f80000018187423 */ /* 0x001fe20000000053 */
[----:B------:R-:W-:Y:S01]  /*5b70*/  PRMT R2, R2, 0x7604, R75 ;  /* 0x0000760402027816 */ /* 0x000fe2000000004b */
[----:B------:R-:W-:Y:S01]  /*5b80*/  IMAD.U32 R71, R71, 0x10000, RZ ;  /* 0x0001000047477824 */ /* 0x000fe200078e00ff */
[----:B------:R-:W-:Y:S01]  /*5b90*/  PRMT R14, R14, 0x7604, R87 ;  /* 0x000076040e0e7816 */ /* 0x000fe20000000057 */
[----:B------:R-:W-:Y:S01]  /*5ba0*/  VIADD R0, R24, 0x1800000 ;  /* 0x0180000018007836 */ /* 0x000fe20000000000 */
[----:B------:R-:W-:Y:S01]  /*5bb0*/  FMNMX R21, |R82|, R21, !PT ;  /* 0x0000001552157209 */ /* 0x000fe20007800200 */
[----:B------:R-:W-:Y:S01]  /*5bc0*/  IMAD.U32 R79, R79, 0x10000, RZ ;  /* 0x000100004f4f7824 */ /* 0x000fe200078e00ff */
[----:B------:R-:W-:-:S02]  /*5bd0*/  LOP3.LUT R73, R73, 0xffff, RZ, 0xc0, !PT ;  /* 0x0000ffff49497812 */ /* 0x000fc400078ec0ff */
[----:B------:R-:W-:Y:S02]  /*5be0*/  LOP3.LUT R0, R0, 0x7f800000, RZ, 0xc0, !PT ;  /* 0x7f80000000007812 */ /* 0x000fe400078ec0ff */
[----:B------:R-:W-:Y:S01]  /*5bf0*/  LOP3.LUT R27, R27, 0xffff, RZ, 0xc0, !PT ;  /* 0x0000ffff1b1b7812 */ /* 0x000fe200078ec0ff */
[----:B------:R-:W-:Y:S01]  /*5c00*/  IMAD.SHL.U32 R73, R73, 0x1000000, RZ ;  /* 0x0100000049497824 */ /* 0x000fe200078e00ff */
[----:B------:R-:W-:Y:S02]  /*5c10*/  ISETP.GT.U32.AND P0, PT, R0, 0x1ffffff, PT ;  /* 0x01ffffff0000780c */ /* 0x000fe40003f04070 */
[----:B------:R-:W-:Y:S01]  /*5c20*/  LOP3.LUT R2, R2, 0xffff, RZ, 0xc0, !PT ;  /* 0x0000ffff02027812 */ /* 0x000fe200078ec0ff */
[----:B------:R-:W-:Y:S01]  /*5c30*/  IMAD.SHL.U32 R27, R27, 0x1000000, RZ ;  /* 0x010000001b1b7824 */ /* 0x000fe200078e00ff */
[----:B------:R-:W-:Y:S02]  /*5c40*/  LOP3.LUT R14, R14, 0xffff, RZ, 0xc0, !PT ;  /* 0x0000ffff0e0e7812 */ /* 0x000fe400078ec0ff */
[----:B------:R-:W-:-:S02]  /*5c50*/  LOP3.LUT R77, R77, 0xffff, RZ, 0xc0, !PT ;  /* 0x0000ffff4d4d7812 */ /* 0x000fc400078ec0ff */
[----:B------:R-:W-:Y:S02]  /*5c60*/  LOP3.LUT R51, R51, 0xffff, RZ, 0xc0, !PT ;  /* 0x0000ffff33337812 */ /* 0x000fe400078ec0ff */
[----:B------:R-:W-:Y:S02]  /*5c70*/  FMNMX R21, |R80|, R21, !PT ;  /* 0x0000001550157209 */ /* 0x000fe40007800200 */
[----:B------:R-:W-:Y:S02]  /*5c80*/  LOP3.LUT R97, R97, 0x1c, RZ, 0xc0, !PT ;  /* 0x0000001c61617812 */ /* 0x000fe400078ec0ff */
[----:B------:R-:W-:Y:S01]  /*5c90*/  LOP3.LUT R2, R2, 0xff0000, R71, 0xf8, !PT ;  /* 0x00ff000002027812 */ /* 0x000fe200078ef847 */
[----:B------:R-:W-:Y:S01]  /*5ca0*/  VIADD R71, R7, 0x1 ;  /* 0x0000000107477836 */ /* 0x000fe20000000000 */
[----:B------:R-:W-:Y:S02]  /*5cb0*/  LOP3.LUT R14, R14, 0xff0000, R79, 0xf8, !PT ;  /* 0x00ff00000e0e7812 */ /* 0x000fe400078ef84f */
[----:B------:R-:W-:-:S02]  /*5cc0*/  SHF.L.U32 R77, R77, 0x18, RZ ;  /* 0x000000184d4d7819 */ /* 0x000fc400000006ff */
[----:B------:R-:W-:Y:S02]  /*5cd0*/  SHF.L.U32 R51, R51, 0x18, RZ ;  /* 0x0000001833337819 */ /* 0x000fe400000006ff */
[----:B------:R-:W-:Y:S02]  /*5ce0*/  FMNMX R21, |R88|, R21, !PT ;  /* 0x0000001558157209 */ /* 0x000fe40007800200 */
[----:B------:R-:W-:Y:S02]  /*5cf0*/  IADD3 R96, R10, -0x1, -R97 ;  /* 0xffffffff0a607810 */ /* 0x000fe40007ffe861 */
[----:B------:R-:W-:Y:S02]  /*5d00*/  LOP3.LUT R34, R2, 0xff000000, R73, 0xf8, !PT ;  /* 0xff00000002227812 */ /* 0x000fe400078ef849 */
[----:B------:R-:W-:Y:S02]  /*5d10*/  LOP3.LUT R28, R28, 0xff000000, R77, 0xf8, !PT ;  /* 0xff0000001c1c7812 */ /* 0x000fe400078ef84d */
[----:B------:R-:W-:-:S02]  /*5d20*/  LOP3.LUT R30, R14, 0xff000000, R27, 0xf8, !PT ;  /* 0xff0000000e1e7812 */ /* 0x000fc400078ef81b */
[----:B------:R-:W-:Y:S02]  /*5d30*/  LOP3.LUT R32, R32, 0xff000000, R51, 0xf8, !PT ;  /* 0xff00000020207812 */ /* 0x000fe400078ef833 */
[----:B------:R-:W-:Y:S02]  /*5d40*/  FMNMX R73, |R26|, R21, !PT ;  /* 0x000000151a497209 */ /* 0x000fe40007800200 */
[----:B------:R-:W-:Y:S01]  /*5d50*/  LOP3.LUT R96, R96, 0x1f, RZ, 0xc0, !PT ;  /* 0x0000001f60607812 */ /* 0x000fe200078ec0ff */
[----:B------:R-:W-:Y:S06]  /*5d60*/  @P0 BRA `(.L_x_18400) ;  /* 0x0000000000100947 */ /* 0x000fec0003800000 */
[----:B------:R-:W-:Y:S02]  /*5d70*/  MOV R0, R24 ;  /* 0x0000001800007202 */ /* 0x000fe40000000f00 */
[----:B------:R-:W-:-:S07]  /*5d80*/  MOV R14, 0x5da0 ;  /* 0x00005da0000e7802 */ /* 0x000fce0000000f00 */
[----:B-----5:R-:W-:Y:S05]  /*5d90*/  CALL.REL.NOINC `($__internal_481_$__cuda_sm20_rcp_rn_f32_slowpath) ;  /* 0x0000010c00007944 */ /* 0x020fea0003c00000 */
[----:B------:R-:W-:Y:S05]  /*5da0*/  BRA `(.L_x_18401) ;  /* 0x0000000000107947 */ /* 0x000fea0003800000 */
.L_x_18400:
[----:B------:R-:W0:Y:S02]  /*5db0*/  MUFU.RCP R21, R24 ;  /* 0x0000001800157308 */ /* 0x000e240000001000 */
[----:B0-----:R-:W-:-:S04]  /*5dc0*/  FFMA R0, R24, R21, -1 ;  /* 0xbf80000018007423 */ /* 0x001fc80000000015 */
[----:B------:R-:W-:-:S04]  /*5dd0*/  FADD.FTZ R0, -R0, -RZ ;  /* 0x800000ff00007221 */ /* 0x000fc80000010100 */
[----:B------:R-:W-:-:S07]  /*5de0*/  FFMA R21, R21, R0, R21 ;  /* 0x0000000015157223 */ /* 0x000fce0000000015 */
.L_x_18401:
[----:B------:R-:W-:Y:S05]  /*5df0*/  BSYNC B1 ;  /* 0x0000000000017941 */ /* 0x000fea0003800000 */
.L_x_18399:
[----:B------:R-:W-:Y:S01]  /*5e00*/  SHF.R.U64 R98, R54, 0x10, R55 ;  /* 0x0000001036627819 */ /* 0x000fe20000001237 */
        /* <DEDUP_REMOVED lines=19> */
[----:B-----5:R-:W-:Y:S05]  /*5f40*/  CALL.REL.NOINC `($__internal_481_$__cuda_sm20_rcp_rn_f32_slowpath) ;  /* 0x0000010800947944 */ /* 0x020fea0003c00000 */
[----:B------:R-:W-:Y:S05]  /*5f50*/  BRA `(.L_x_18404) ;  /* 0x0000000000107947 */ /* 0x000fea0003800000 */
.L_x_18403:
[----:B------:R-:W0:Y:S02]  /*5f60*/  MUFU.RCP R21, R2 ;  /* 0x0000000200157308 */ /* 0x000e240000001000 */
[----:B0-----:R-:W-:-:S04]  /*5f70*/  FFMA R0, R2, R21, -1 ;  /* 0xbf80000002007423 */ /* 0x001fc80000000015 */
[----:B------:R-:W-:-:S04]  /*5f80*/  FADD.FTZ R0, -R0, -RZ ;  /* 0x800000ff00007221 */ /* 0x000fc80000010100 */
[----:B------:R-:W-:-:S07]  /*5f90*/  FFMA R21, R21, R0, R21 ;  /* 0x0000000015157223 */ /* 0x000fce0000000015 */
.L_x_18404:
[----:B------:R-:W-:Y:S05]  /*5fa0*/  BSYNC B1 ;  /* 0x0000000000017941 */ /* 0x000fea0003800000 */
.L_x_18402:
[----:B------:R-:W-:Y:S01]  /*5fb0*/  HFMA2.MMA R27, -RZ, RZ, 3.7421875, 0 ;  /* 0x437c0000ff1b7435 */ /* 0x000fe200000001ff */
        /* <DEDUP_REMOVED lines=20> */
.L_x_18406:
[----:B------:R-:W0:Y:S02]  /*6100*/  MUFU.RCP R21, R2 ;  /* 0x0000000200157308 */ /* 0x000e240000001000 */
[----:B0-----:R-:W-:-:S04]  /*6110*/  FFMA R0, R2, R21, -1 ;  /* 0xbf80000002007423 */ /* 0x001fc80000000015 */
[----:B------:R-:W-:-:S04]  /*6120*/  FADD.FTZ R0, -R0, -RZ ;  /* 0x800000ff00007221 */ /* 0x000fc80000010100 */
[----:B------:R-:W-:-:S07]  /*6130*/  FFMA R21, R21, R0, R21 ;  /* 0x0000000015157223 */ /* 0x000fce0000000015 */
.L_x_18407:
[----:B------:R-:W-:Y:S05]  /*6140*/  BSYNC B1 ;  /* 0x0000000000017941 */ /* 0x000fea0003800000 */
.L_x_18405:
        /* <DEDUP_REMOVED lines=22> */
.L_x_18409:
[----:B------:R-:W0:Y:S02]  /*62b0*/  MUFU.RCP R21, R2 ;  /* 0x0000000200157308 */ /* 0x000e240000001000 */
[----:B0-----:R-:W-:-:S04]  /*62c0*/  FFMA R0, R2, R21, -1 ;  /* 0xbf80000002007423 */ /* 0x001fc80000000015 */
[----:B------:R-:W-:-:S04]  /*62d0*/  FADD.FTZ R0, -R0, -RZ ;  /* 0x800000ff00007221 */ /* 0x000fc80000010100 */
[----:B------:R-:W-:-:S07]  /*62e0*/  FFMA R21, R21, R0, R21 ;  /* 0x0000000015157223 */ /* 0x000fce0000000015 */
.L_x_18410:
[----:B------:R-:W-:Y:S05]  /*62f0*/  BSYNC B1 ;  /* 0x0000000000017941 */ /* 0x000fea0003800000 */
.L_x_18408:
        /* <DEDUP_REMOVED lines=21> */
.L_x_18412:
[----:B------:R-:W0:Y:S02]  /*6450*/  MUFU.RCP R21, R2 ;  /* 0x0000000200157308 */ /* 0x000e240000001000 */
[----:B0-----:R-:W-:-:S04]  /*6460*/  FFMA R0, R2, R21, -1 ;  /* 0xbf80000002007423 */ /* 0x001fc80000000015 */
[----:B------:R-:W-:-:S04]  /*6470*/  FADD.FTZ R0, -R0, -RZ ;  /* 0x800000ff00007221 */ /* 0x000fc80000010100 */
[----:B------:R-:W-:-:S07]  /*6480*/  FFMA R21, R21, R0, R21 ;  /* 0x0000000015157223 */ /* 0x000fce0000000015 */
.L_x_18413:
[----:B------:R-:W-:Y:S05]  /*6490*/  BSYNC B1 ;  /* 0x0000000000017941 */ /* 0x000fea0003800000 */
.L_x_18411:
        /* <DEDUP_REMOVED lines=22> */
.L_x_18415:
[----:B------:R-:W0:Y:S02]  /*6600*/  MUFU.RCP R21, R2 ;  /* 0x0000000200157308 */ /* 0x000e240000001000 */
[----:B0-----:R-:W-:-:S04]  /*6610*/  FFMA R0, R2, R21, -1 ;  /* 0xbf80000002007423 */ /* 0x001fc80000000015 */
[----:B------:R-:W-:-:S04]  /*6620*/  FADD.FTZ R0, -R0, -RZ ;  /* 0x800000ff00007221 */ /* 0x000fc80000010100 */
[----:B------:R-:W-:-:S07]  /*6630*/  FFMA R21, R21, R0, R21 ;  /* 0x0000000015157223 */ /* 0x000fce0000000015 */
.L_x_18416:
[----:B------:R-:W-:Y:S05]  /*6640*/  BSYNC B1 ;  /* 0x0000000000017941 */ /* 0x000fea0003800000 */
.L_x_18414:
        /* <DEDUP_REMOVED lines=21> */
.L_x_18418:
[----:B------:R-:W0:Y:S02]  /*67a0*/  MUFU.RCP R21, R2 ;  /* 0x0000000200157308 */ /* 0x000e240000001000 */
[----:B0-----:R-:W-:-:S04]  /*67b0*/  FFMA R0, R2, R21, -1 ;  /* 0xbf80000002007423 */ /* 0x001fc80000000015 */
[----:B------:R-:W-:-:S04]  /*67c0*/  FADD.FTZ R0, -R0, -RZ ;  /* 0x800000ff00007221 */ /* 0x000fc80000010100 */
[----:B------:R-:W-:-:S07]  /*67d0*/  FFMA R21, R21, R0, R21 ;  /* 0x0000000015157223 */ /* 0x000fce0000000015 */
.L_x_18419:
[----:B------:R-:W-:Y:S05]  /*67e0*/  BSYNC B1 ;  /* 0x0000000000017941 */ /* 0x000fea0003800000 */
.L_x_18417:
        /* <DEDUP_REMOVED lines=22> */
.L_x_18421:
[----:B------:R-:W0:Y:S02]  /*6950*/  MUFU.RCP R21, R2 ;  /* 0x0000000200157308 */ /* 0x000e240000001000 */
[----:B0-----:R-:W-:-:S04]  /*6960*/  FFMA R0, R2, R21, -1 ;  /* 0xbf80000002007423 */ /* 0x001fc80000000015 */
[----:B------:R-:W-:-:S04]  /*6970*/  FADD.FTZ R0, -R0, -RZ ;  /* 0x800000ff00007221 */ /* 0x000fc80000010100 */
[----:B------:R-:W-:-:S07]  /*6980*/  FFMA R21, R21, R0, R21 ;  /* 0x0000000015157223 */ /* 0x000fce0000000015 */
.L_x_18422:
[----:B------:R-:W-:Y:S05]  /*6990*/  BSYNC B1 ;  /* 0x0000000000017941 */ /* 0x000fea0003800000 */
.L_x_18420:
        /* <DEDUP_REMOVED lines=21> */
.L_x_18424:
[----:B------:R-:W0:Y:S02]  /*6af0*/  MUFU.RCP R21, R2 ;  /* 0x0000000200157308 */ /* 0x000e240000001000 */
[----:B0-----:R-:W-:-:S04]  /*6b00*/  FFMA R0, R2, R21, -1 ;  /* 0xbf80000002007423 */ /* 0x001fc80000000015 */
[----:B------:R-:W-:-:S04]  /*6b10*/  FADD.FTZ R0, -R0, -RZ ;  /* 0x800000ff00007221 */ /* 0x000fc80000010100 */
[----:B------:R-:W-:-:S07]  /*6b20*/  FFMA R21, R21, R0, R21 ;  /* 0x0000000015157223 */ /* 0x000fce0000000015 */
.L_x_18425:
[----:B------:R-:W-:Y:S05]  /*6b30*/  BSYNC B1 ;  /* 0x0000000000017941 */ /* 0x000fea0003800000 */
.L_x_18423:
        /* <DEDUP_REMOVED lines=22> */
.L_x_18427:
[----:B------:R-:W0:Y:S02]  /*6ca0*/  MUFU.RCP R21, R2 ;  /* 0x0000000200157308 */ /* 0x000e240000001000 */
[----:B0-----:R-:W-:-:S04]  /*6cb0*/  FFMA R0, R2, R21, -1 ;  /* 0xbf80000002007423 */ /* 0x001fc80000000015 */
[----:B------:R-:W-:-:S04]  /*6cc0*/  FADD.FTZ R0, -R0, -RZ ;  /* 0x800000ff00007221 */ /* 0x000fc80000010100 */
[----:B------:R-:W-:-:S07]  /*6cd0*/  FFMA R21, R21, R0, R21 ;  /* 0x0000000015157223 */ /* 0x000fce0000000015 */
.L_x_18428:
[----:B------:R-:W-:Y:S05]  /*6ce0*/  BSYNC B1 ;  /* 0x0000000000017941 */ /* 0x000fea0003800000 */
.L_x_18426:
        /* <DEDUP_REMOVED lines=21> */
.L_x_18430:
[----:B------:R-:W0:Y:S02]  /*6e40*/  MUFU.RCP R21, R2 ;  /* 0x0000000200157308 */ /* 0x000e240000001000 */
[----:B0-----:R-:W-:-:S04]  /*6e50*/  FFMA R0, R2, R21, -1 ;  /* 0xbf80000002007423 */ /* 0x001fc80000000015 */
[----:B------:R-:W-:-:S04]  /*6e60*/  FADD.FTZ R0, -R0, -RZ ;  /* 0x800000ff00007221 */ /* 0x000fc80000010100 */
[----:B------:R-:W-:-:S07]  /*6e70*/  FFMA R21, R21, R0, R21 ;  /* 0x0000000015157223 */ /* 0x000fce0000000015 */
.L_x_18431:
[----:B------:R-:W-:Y:S05]  /*6e80*/  BSYNC B1 ;  /* 0x0000000000017941 */ /* 0x000fea0003800000 */
.L_x_18429:
        /* <DEDUP_REMOVED lines=22> */
.L_x_18433:
[----:B------:R-:W0:Y:S02]  /*6ff0*/  MUFU.RCP R21, R2 ;  /* 0x0000000200157308 */ /* 0x000e240000001000 */
[----:B0-----:R-:W-:-:S04]  /*7000*/  FFMA R0, R2, R21, -1 ;  /* 0xbf80000002007423 */ /* 0x001fc80000000015 */
[----:B------:R-:W-:-:S04]  /*7010*/  FADD.FTZ R0, -R0, -RZ ;  /* 0x800000ff00007221 */ /* 0x000fc80000010100 */
[----:B------:R-:W-:-:S07]  /*7020*/  FFMA R21, R21, R0, R21 ;  /* 0x0000000015157223 */ /* 0x000fce0000000015 */
.L_x_18434:
[----:B------:R-:W-:Y:S05]  /*7030*/  BSYNC B1 ;  /* 0x0000000000017941 */ /* 0x000fea0003800000 */
.L_x_18432:
        /* <DEDUP_REMOVED lines=21> */
.L_x_18436:
[----:B------:R-:W0:Y:S02]  /*7190*/  MUFU.RCP R21, R2 ;  /* 0x0000000200157308 */ /* 0x000e240000001000 */
[----:B0-----:R-:W-:-:S04]  /*71a0*/  FFMA R0, R2, R21, -1 ;  /* 0xbf80000002007423 */ /* 0x001fc80000000015 */
[----:B------:R-:W-:-:S04]  /*71b0*/  FADD.FTZ R0, -R0, -RZ ;  /* 0x800000ff00007221 */ /* 0x000fc80000010100 */
[----:B------:R-:W-:-:S07]  /*71c0*/  FFMA R21, R21, R0, R21 ;  /* 0x0000000015157223 */ /* 0x000fce0000000015 */
.L_x_18437:
[----:B------:R-:W-:Y:S05]  /*71d0*/  BSYNC B1 ;  /* 0x0000000000017941 */ /* 0x000fea0003800000 */
.L_x_18435:
        /* <DEDUP_REMOVED lines=22> */
.L_x_18439:
[----:B------:R-:W0:Y:S02]  /*7340*/  MUFU.RCP R21, R2 ;  /* 0x0000000200157308 */ /* 0x000e240000001000 */
[----:B0-----:R-:W-:-:S04]  /*7350*/  FFMA R0, R2, R21, -1 ;  /* 0xbf80000002007423 */ /* 0x001fc80000000015 */
[----:B------:R-:W-:-:S04]  /*7360*/  FADD.FTZ R0, -R0, -RZ ;  /* 0x800000ff00007221 */ /* 0x000fc80000010100 */
[----:B------:R-:W-:-:S07]  /*7370*/  FFMA R21, R21, R0, R21 ;  /* 0x0000000015157223 */ /* 0x000fce0000000015 */
.L_x_18440:
[----:B------:R-:W-:Y:S05]  /*7380*/  BSYNC B1 ;  /* 0x0000000000017941 */ /* 0x000fea0003800000 */
.L_x_18438:
        /* <DEDUP_REMOVED lines=21> */
.L_x_18442:
[----:B------:R-:W0:Y:S02]  /*74e0*/  MUFU.RCP R21, R2 ;  /* 0x0000000200157308 */ /* 0x000e240000001000 */
[----:B0-----:R-:W-:-:S04]  /*74f0*/  FFMA R0, R2, R21, -1 ;  /* 0xbf80000002007423 */ /* 0x001fc80000000015 */
[----:B------:R-:W-:-:S04]  /*7500*/  FADD.FTZ R0, -R0, -RZ ;  /* 0x800000ff00007221 */ /* 0x000fc80000010100 */
[----:B------:R-:W-:-:S07]  /*7510*/  FFMA R21, R21, R0, R21 ;  /* 0x0000000015157223 */ /* 0x000fce0000000015 */
.L_x_18443:
[----:B------:R-:W-:Y:S05]  /*7520*/  BSYNC B1 ;  /* 0x0000000000017941 */ /* 0x000fea0003800000 */
.L_x_18441:
        /* <DEDUP_REMOVED lines=22> */
.L_x_18445:
[----:B------:R-:W0:Y:S02]  /*7690*/  MUFU.RCP R21, R2 ;  /* 0x0000000200157308 */ /* 0x000e240000001000 */
[----:B0-----:R-:W-:-:S04]  /*76a0*/  FFMA R0, R2, R21, -1 ;  /* 0xbf80000002007423 */ /* 0x001fc80000000015 */
[----:B------:R-:W-:-:S04]  /*76b0*/  FADD.FTZ R0, -R0, -RZ ;  /* 0x800000ff00007221 */ /* 0x000fc80000010100 */
[----:B------:R-:W-:-:S07]  /*76c0*/  FFMA R21, R21, R0, R21 ;  /* 0x0000000015157223 */ /* 0x000fce0000000015 */
.L_x_18446:
[----:B------:R-:W-:Y:S05]  /*76d0*/  BSYNC B1 ;  /* 0x0000000000017941 */ /* 0x000fea0003800000 */
.L_x_18444:
        /* <DEDUP_REMOVED lines=21> */
.L_x_18448:
[----:B------:R-:W0:Y:S02]  /*7830*/  MUFU.RCP R21, R2 ;  /* 0x0000000200157308 */ /* 0x000e240000001000 */
[----:B0-----:R-:W-:-:S04]  /*7840*/  FFMA R0, R2, R21, -1 ;  /* 0xbf80000002007423 */ /* 0x001fc80000000015 */
[----:B------:R-:W-:-:S04]  /*7850*/  FADD.FTZ R0, -R0, -RZ ;  /* 0x800000ff00007221 */ /* 0x000fc80000010100 */
[----:B------:R-:W-:-:S07]  /*7860*/  FFMA R21, R21, R0, R21 ;  /* 0x0000000015157223 */ /* 0x000fce0000000015 */
.L_x_18449:
[----:B------:R-:W-:Y:S05]  /*7870*/  BSYNC B1 ;  /* 0x0000000000017941 */ /* 0x000fea0003800000 */
.L_x_18447:
        /* <DEDUP_REMOVED lines=22> */
.L_x_18451:
[----:B------:R-:W0:Y:S02]  /*79e0*/  MUFU.RCP R21, R2 ;  /* 0x0000000200157308 */ /* 0x000e240000001000 */
[----:B0-----:R-:W-:-:S04]  /*79f0*/  FFMA R0, R2, R21, -1 ;  /* 0xbf80000002007423 */ /* 0x001fc80000000015 */
[----:B------:R-:W-:-:S04]  /*7a00*/  FADD.FTZ R0, -R0, -RZ ;  /* 0x800000ff00007221 */ /* 0x000fc80000010100 */
[----:B------:R-:W-:-:S07]  /*7a10*/  FFMA R21, R21, R0, R21 ;  /* 0x0000000015157223 */ /* 0x000fce0000000015 */
.L_x_18452:
[----:B------:R-:W-:Y:S05]  /*7a20*/  BSYNC B1 ;  /* 0x0000000000017941 */ /* 0x000fea0003800000 */
.L_x_18450:
        /* <DEDUP_REMOVED lines=21> */
.L_x_18454:
[----:B------:R-:W0:Y:S02]  /*7b80*/  MUFU.RCP R21, R2 ;  /* 0x0000000200157308 */ /* 0x000e240000001000 */
[----:B0-----:R-:W-:-:S04]  /*7b90*/  FFMA R0, R2, R21, -1 ;  /* 0xbf80000002007423 */ /* 0x001fc80000000015 */
[----:B------:R-:W-:-:S04]  /*7ba0*/  FADD.FTZ R0, -R0, -RZ ;  /* 0x800000ff00007221 */ /* 0x000fc80000010100 */
[----:B------:R-:W-:-:S07]  /*7bb0*/  FFMA R21, R21, R0, R21 ;  /* 0x0000000015157223 */ /* 0x000fce0000000015 */
.L_x_18455:
[----:B------:R-:W-:Y:S05]  /*7bc0*/  BSYNC B1 ;  /* 0x0000000000017941 */ /* 0x000fea0003800000 */
.L_x_18453:
        /* <DEDUP_REMOVED lines=22> */
.L_x_18457:
[----:B------:R-:W0:Y:S02]  /*7d30*/  MUFU.RCP R21, R2 ;  /* 0x0000000200157308 */ /* 0x000e240000001000 */
[----:B0-----:R-:W-:-:S04]  /*7d40*/  FFMA R0, R2, R21, -1 ;  /* 0xbf80000002007423 */ /* 0x001fc80000000015 */
[----:B------:R-:W-:-:S04]  /*7d50*/  FADD.FTZ R0, -R0, -RZ ;  /* 0x800000ff00007221 */ /* 0x000fc80000010100 */
[----:B------:R-:W-:-:S07]  /*7d60*/  FFMA R21, R21, R0, R21 ;  /* 0x0000000015157223 */ /* 0x000fce0000000015 */
.L_x_18458:
[----:B------:R-:W-:Y:S05]  /*7d70*/  BSYNC B1 ;  /* 0x0000000000017941 */ /* 0x000fea0003800000 */
.L_x_18456:
        /* <DEDUP_REMOVED lines=21> */
.L_x_18460:
[----:B------:R-:W0:Y:S02]  /*7ed0*/  MUFU.RCP R21, R2 ;  /* 0x0000000200157308 */ /* 0x000e240000001000 */
[----:B0-----:R-:W-:-:S04]  /*7ee0*/  FFMA R0, R2, R21, -1 ;  /* 0xbf80000002007423 */ /* 0x001fc80000000015 */
[----:B------:R-:W-:-:S04]  /*7ef0*/  FADD.FTZ R0, -R0, -RZ ;  /* 0x800000ff00007221 */ /* 0x000fc80000010100 */
[----:B------:R-:W-:-:S07]  /*7f00*/  FFMA R21, R21, R0, R21 ;  /* 0x0000000015157223 */ /* 0x000fce0000000015 */
.L_x_18461:
[----:B------:R-:W-:Y:S05]  /*7f10*/  BSYNC B1 ;  /* 0x0000000000017941 */ /* 0x000fea0003800000 */
.L_x_18459:
        /* <DEDUP_REMOVED lines=22> */
.L_x_18463:
[----:B------:R-:W0:Y:S02]  /*8080*/  MUFU.RCP R21, R2 ;  /* 0x0000000200157308 */ /* 0x000e240000001000 */
[----:B0-----:R-:W-:-:S04]  /*8090*/  FFMA R0, R2, R21, -1 ;  /* 0xbf80000002007423 */ /* 0x001fc80000000015 */
[----:B------:R-:W-:-:S04]  /*80a0*/  FADD.FTZ R0, -R0, -RZ ;  /* 0x800000ff00007221 */ /* 0x000fc80000010100 */
[----:B------:R-:W-:-:S07]  /*80b0*/  FFMA R21, R21, R0, R21 ;  /* 0x0000000015157223 */ /* 0x000fce0000000015 */
.L_x_18464:
[----:B------:R-:W-:Y:S05]  /*80c0*/  BSYNC B1 ;  /* 0x0000000000017941 */ /* 0x000fea0003800000 */
.L_x_18462:
        /* <DEDUP_REMOVED lines=19> */
[----:B-----5:R-:W-:Y:S05]  /*8200*/  CALL.REL.NOINC `($__internal_481_$__cuda_sm20_rcp_rn_f32_slowpath) ;  /* 0x000000e400e47944 */ /* 0x020fea0003c00000 */
[----:B------:R-:W-:Y:S05]  /*8210*/  BRA `(.L_x_18467) ;  /* 0x0000000000107947 */ /* 0x000fea0003800000 */
.L_x_18466:
[----:B------:R-:W0:Y:S02]  /*8220*/  MUFU.RCP R21, R2 ;  /* 0x0000000200157308 */ /* 0x000e240000001000 */
[----:B0-----:R-:W-:-:S04]  /*8230*/  FFMA R0, R2, R21, -1 ;  /* 0xbf80000002007423 */ /* 0x001fc80000000015 */
[----:B------:R-:W-:-:S04]  /*8240*/  FADD.FTZ R0, -R0, -RZ ;  /* 0x800000ff00007221 */ /* 0x000fc80000010100 */
[----:B------:R-:W-:-:S07]  /*8250*/  FFMA R21, R21, R0, R21 ;  /* 0x0000000015157223 */ /* 0x000fce0000000015 */
.L_x_18467:
[----:B------:R-:W-:Y:S05]  /*8260*/  BSYNC B1 ;  /* 0x0000000000017941 */ /* 0x000fea0003800000 */
.L_x_18465:
[----:B------:R-:W-:Y:S01]  /*8270*/  SHF.R.U32.HI R50, RZ, 0x10, R65 ;  /* 0x00000010ff327819 */ /* 0x000fe20000011641 */
[----:B------:R-:W-:Y:S01]  /*8280*/  HFMA2.MMA R27, -RZ, RZ, 3.7421875, 0 ;  /* 0x437c0000ff1b7435 */ /* 0x000fe200000001ff */
        /* <DEDUP_REMOVED lines=20> */
.L_x_18469:
[----:B------:R-:W0:Y:S02]  /*83d0*/  MUFU.RCP R21, R2 ;  /* 0x0000000200157308 */ /* 0x000e240000001000 */
[----:B0-----:R-:W-:-:S04]  /*83e0*/  FFMA R0, R2, R21, -1 ;  /* 0xbf80000002007423 */ /* 0x001fc80000000015 */
[----:B------:R-:W-:-:S04]  /*83f0*/  FADD.FTZ R0, -R0, -RZ ;  /* 0x800000ff00007221 */ /* 0x000fc80000010100 */
[----:B------:R-:W-:-:S07]  /*8400*/  FFMA R21, R21, R0, R21 ;  /* 0x0000000015157223 */ /* 0x000fce0000000015 */
.L_x_18470:
[----:B------:R-:W-:Y:S05]  /*8410*/  BSYNC B1 ;  /* 0x0000000000017941 */ /* 0x000fea0003800000 */
.L_x_18468:
[----:B------:R-:W-:Y:S01]  /*8420*/  SHF.L.U32 R54, R66, 0x10, RZ ;  /* 0x0000001042367819 */ /* 0x000fe200000006ff */
[----:B------:R-:W-:Y:S01]  /*8430*/  IMAD.MOV.U32 R25, RZ, RZ, 0x3bbb989d ;  /* 0x3bbb989dff197424 */ /* 0x000fe200078e00ff */
[----:B------:R-:W-:Y:S01]  /*8440*/  MOV R27, 0x437c0000 ;  /* 0x437c0000001b7802 */ /* 0x000fe20000000f00 */
[----:B------:R-:W-:Y:S01]  /*8450*/  BSSY B1, `(.L_x_18471) ;  /* 0x0000016000017945 */ /* 0x000fe20003800000 */
        /* <DEDUP_REMOVED lines=17> */
.L_x_18472:
[----:B------:R-:W0:Y:S02]  /*8570*/  MUFU.RCP R21, R2 ;  /* 0x0000000200157308 */ /* 0x000e240000001000 */
[----:B0-----:R-:W-:-:S04]  /*8580*/  FFMA R0, R2, R21, -1 ;  /* 0xbf80000002007423 */ /* 0x001fc80000000015 */
[----:B------:R-:W-:-:S04]  /*8590*/  FADD.FTZ R0, -R0, -RZ ;  /* 0x800000ff00007221 */ /* 0x000fc80000010100 */
[----:B------:R-:W-:-:S07]  /*85a0*/  FFMA R21, R21, R0, R21 ;  /* 0x0000000015157223 */ /* 0x000fce0000000015 */
.L_x_18473:
[----:B------:R-:W-:Y:S05]  /*85b0*/  BSYNC B1 ;  /* 0x0000000000017941 */ /* 0x000fea0003800000 */
.L_x_18471:
[----:B------:R-:W-:Y:S01]  /*85c0*/  HFMA2.MMA R25, -RZ, RZ, 0.96630859375, -0.0022525787353515625 ;  /* 0x3bbb989dff197435 */ /* 0x000fe200000001ff */
[----:B------:R-:W-:Y:S01]  /*85d0*/  SHF.R.U64 R56, R66, 0x10, R67 ;  /* 0x0000001042387819 */ /* 0x000fe20000001243 */
[----:B------:R-:W-:Y:S01]  /*85e0*/  BSSY B1, `(.L_x_18474) ;  /* 0x0000018000017945 */ /* 0x000fe20003800000 */
[----:B------:R-:W-:Y:S01]  /*85f0*/  MOV R27, 0x437c0000 ;  /* 0x437c0000001b7802 */ /* 0x000fe20000000f00 */
[----:B------:R-:W-:Y:S02]  /*8600*/  FMUL R54, R54, R21 ;  /* 0x0000001536367220 */ /* 0x000fe40000400000 */
        /* <DEDUP_REMOVED lines=17> */
.L_x_18475:
[----:B------:R-:W0:Y:S02]  /*8720*/  MUFU.RCP R21, R2 ;  /* 0x0000000200157308 */ /* 0x000e240000001000 */
[----:B0-----:R-:W-:-:S04]  /*8730*/  FFMA R0, R2, R21, -1 ;  /* 0xbf80000002007423 */ /* 0x001fc80000000015 */
[----:B------:R-:W-:-:S04]  /*8740*/  FADD.FTZ R0, -R0, -RZ ;  /* 0x800000ff00007221 */ /* 0x000fc80000010100 */
[----:B------:R-:W-:-:S07]  /*8750*/  FFMA R21, R21, R0, R21 ;  /* 0x0000000015157223 */ /* 0x000fce0000000015 */
.L_x_18476:
[----:B------:R-:W-:Y:S05]  /*8760*/  BSYNC B1 ;  /* 0x0000000000017941 */ /* 0x000fea0003800000 */
.L_x_18474:
[----:B------:R-:W-:Y:S01]  /*8770*/  HFMA2.MMA R27, -RZ, RZ, 3.7421875, 0 ;  /* 0x437c0000ff1b7435 */ /* 0x000fe200000001ff */
[----:B------:R-:W-:Y:S01]  /*8780*/  SHF.L.U32 R62, R67, 0x10, RZ ;  /* 0x00000010433e7819 */ /* 0x000fe200000006ff */
[----:B------:R-:W-:Y:S01]  /*8790*/  IMAD.MOV.U32 R25, RZ, RZ, 0x3bbb989d ;  /* 0x3bbb989dff197424 */ /* 0x000fe200078e00ff */
[----:B------:R-:W-:Y:S01]  /*87a0*/  BSSY B1, `(.L_x_18477) ;  /* 0x0000016000017945 */ /* 0x000fe20003800000 */
        /* <DEDUP_REMOVED lines=17> */
.L_x_18478:
[----:B------:R-:W0:Y:S02]  /*88c0*/  MUFU.RCP R21, R2 ;  /* 0x0000000200157308 */ /* 0x000e240000001000 */
[----:B0-----:R-:W-:-:S04]  /*88d0*/  FFMA R0, R2, R21, -1 ;  /* 0xbf80000002007423 */ /* 0x001fc80000000015 */
[----:B------:R-:W-:-:S04]  /*88e0*/  FADD.FTZ R0, -R0, -RZ ;  /* 0x800000ff00007221 */ /* 0x000fc80000010100 */
[----:B------:R-:W-:-:S07]  /*88f0*/  FFMA R21, R21, R0, R21 ;  /* 0x0000000015157223 */ /* 0x000fce0000000015 */
.L_x_18479:
[----:B------:R-:W-:Y:S05]  /*8900*/  BSYNC B1 ;  /* 0x0000000000017941 */ /* 0x000fea0003800000 */
.L_x_18477:
        /* <DEDUP_REMOVED lines=22> */
.L_x_18481:
[----:B------:R-:W0:Y:S02]  /*8a70*/  MUFU.RCP R21, R2 ;  /* 0x0000000200157308 */ /* 0x000e240000001000 */
[----:B0-----:R-:W-:-:S04]  /*8a80*/  FFMA R0, R2, R21, -1 ;  /* 0xbf80000002007423 */ /* 0x001fc80000000015 */
[----:B------:R-:W-:-:S04]  /*8a90*/  FADD.FTZ R0, -R0, -RZ ;  /* 0x800000ff00007221 */ /* 0x000fc80000010100 */
[----:B------:R-:W-:-:S07]  /*8aa0*/  FFMA R21, R21, R0, R21 ;  /* 0x0000000015157223 */ /* 0x000fce0000000015 */
.L_x_18482:
[----:B------:R-:W-:Y:S05]  /*8ab0*/  BSYNC B1 ;  /* 0x0000000000017941 */ /* 0x000fea0003800000 */
.L_x_18480:
        /* <DEDUP_REMOVED lines=21> */
.L_x_18484:
[----:B------:R-:W0:Y:S02]  /*8c10*/  MUFU.RCP R21, R2 ;  /* 0x0000000200157308 */ /* 0x000e240000001000 */
[----:B0-----:R-:W-:-:S04]  /*8c20*/  FFMA R0, R2, R21, -1 ;  /* 0xbf80000002007423 */ /* 0x001fc80000000015 */
[----:B------:R-:W-:-:S04]  /*8c30*/  FADD.FTZ R0, -R0, -RZ ;  /* 0x800000ff00007221 */ /* 0x000fc80000010100 */
[----:B------:R-:W-:-:S07]  /*8c40*/  FFMA R21, R21, R0, R21 ;  /* 0x0000000015157223 */ /* 0x000fce0000000015 */
.L_x_18485:
[----:B------:R-:W-:Y:S05]  /*8c50*/  BSYNC B1 ;  /* 0x0000000000017941 */ /* 0x000fea0003800000 */
.L_x_18483:
        /* <DEDUP_REMOVED lines=22> */
.L_x_18487:
[----:B------:R-:W0:Y:S02]  /*8dc0*/  MUFU.RCP R21, R2 ;  /* 0x0000000200157308 */ /* 0x000e240000001000 */
[----:B0-----:R-:W-:-:S04]  /*8dd0*/  FFMA R0, R2, R21, -1 ;  /* 0xbf80000002007423 */ /* 0x001fc80000000015 */
[----:B------:R-:W-:-:S04]  /*8de0*/  FADD.FTZ R0, -R0, -RZ ;  /* 0x800000ff00007221 */ /* 0x000fc80000010100 */
[----:B------:R-:W-:-:S07]  /*8df0*/  FFMA R21, R21, R0, R21 ;  /* 0x0000000015157223 */ /* 0x000fce0000000015 */
.L_x_18488:
[----:B------:R-:W-:Y:S05]  /*8e00*/  BSYNC B1 ;  /* 0x0000000000017941 */ /* 0x000fea0003800000 */
.L_x_18486:
        /* <DEDUP_REMOVED lines=21> */
.L_x_18490:
[----:B------:R-:W0:Y:S02]  /*8f60*/  MUFU.RCP R21, R2 ;  /* 0x0000000200157308 */ /* 0x000e240000001000 */
[----:B0-----:R-:W-:-:S04]  /*8f70*/  FFMA R0, R2, R21, -1 ;  /* 0xbf80000002007423 */ /* 0x001fc80000000015 */
[----:B------:R-:W-:-:S04]  /*8f80*/  FADD.FTZ R0, -R0, -RZ ;  /* 0x800000ff00007221 */ /* 0x000fc80000010100 */
[----:B------:R-:W-:-:S07]  /*8f90*/  FFMA R21, R21, R0, R21 ;  /* 0x0000000015157223 */ /* 0x000fce0000000015 */
.L_x_18491:
[----:B------:R-:W-:Y:S05]  /*8fa0*/  BSYNC B1 ;  /* 0x0000000000017941 */ /* 0x000fea0003800000 */
.L_x_18489:
        /* <DEDUP_REMOVED lines=22> */
.L_x_18493:
[----:B------:R-:W0:Y:S02]  /*9110*/  MUFU.RCP R21, R14 ;  /* 0x0000000e00157308 */ /* 0x000e240000001000 */
[----:B0-----:R-:W-:-:S04]  /*9120*/  FFMA R0, R14, R21, -1 ;  /* 0xbf8000000e007423 */ /* 0x001fc80000000015 */
[----:B------:R-:W-:-:S04]  /*9130*/  FADD.FTZ R0, -R0, -RZ ;  /* 0x800000ff00007221 */ /* 0x000fc80000010100 */
[----:B------:R-:W-:-:S07]  /*9140*/  FFMA R21, R21, R0, R21 ;  /* 0x0000000015157223 */ /* 0x000fce0000000015 */
.L_x_18494:
[----:B------:R-:W-:Y:S05]  /*9150*/  BSYNC B1 ;  /* 0x0000000000017941 */ /* 0x000fea0003800000 */
.L_x_18492:
[----:B------:R-:W-:Y:S01]  /*9160*/  FMNMX R73, R73, |R100|, !PT ;  /* 0x4000006449497209 */ /* 0x000fe20007800000 */
[----:B------:R-:W-:Y:S01]  /*9170*/  FMUL R0, R55, R21 ;  /* 0x0000001537007220 */ /* 0x000fe20000400000 */
[----:B------:R-:W-:Y:S01]  /*9180*/  ISETP.GE.U32.AND P0, PT, R71, R6, PT ;  /* 0x000000064700720c */ /* 0x000fe20003f06070 */
[----:B------:R-:W-:Y:S01]  /*9190*/  FMUL R81, R100, R11 ;  /* 0x0000000b64517220 */ /* 0x000fe20000400000 */
[----:B------:R-:W-:Y:S01]  /*91a0*/  FMNMX R73, |R98|, R73, !PT ;  /* 0x0000004962497209 */ /* 0x000fe20007800200 */
[----:B------:R-:W-:Y:S01]  /*91b0*/  FMUL R75, R104, R11 ;  /* 0x0000000b684b7220 */ /* 0x000fe20000400000 */
[----:B------:R-:W-:Y:S01]  /*91c0*/  ISETP.GE.U32.OR P0, PT, R96, R3, P0 ;  /* 0x000000036000720c */ /* 0x000fe20000706470 */
[----:B------:R-:W-:Y:S01]  /*91d0*/  FMUL R85, R102, R11 ;  /* 0x0000000b66557220 */ /* 0x000fe20000400000 */
[----:B------:R-:W-:Y:S01]  /*91e0*/  FMNMX R73, |R104|, R73, !PT ;  /* 0x0000004968497209 */ /* 0x000fe20007800200 */
[-C--:B------:R-:W-:Y:S01]  /*91f0*/  FMUL R87, R108, R11.reuse ;  /* 0x0000000b6c577220 */ /* 0x080fe20000400000 */
[-C--:B------:R-:W-:Y:S01]  /*9200*/  FMUL R79, R106, R11.reuse ;  /* 0x0000000b6a4f7220 */ /* 0x080fe20000400000 */
        /* <DEDUP_REMOVED lines=18> */
[----:B------:R-:W-:Y:S01]  /*9330*/  BSSY B0, `(.L_x_18495) ;  /* 0x000002c000007945 */ /* 0x000fe20003800000 */
[----:B------:R-:W-:Y:S01]  /*9340*/  F2FP.SATFINITE.E4M3.F32.PACK_AB_MERGE_C R81, RZ, R81, RZ ;  /* 0x00000051ff51723e */ /* 0x000fe200048070ff */
[----:B------:R-:W-:Y:S01]  /*9350*/  FMUL R67, R84, R11 ;  /* 0x0000000b54437220 */ /* 0x000fe20000400000 */
[----:B------:R-:W-:Y:S01]  /*9360*/  FMNMX R21, |R114|, R25, !PT ;  /* 0x0000001972157209 */ /* 0x000fe20007800200 */
[----:B------:R-:W-:Y:S01]  /*9370*/  FMUL R25, R120, R11 ;  /* 0x0000000b78197220 */ /* 0x000fe20000400000 */
[----:B------:R-:W-:-:S02]  /*9380*/  F2FP.SATFINITE.E4M3.F32.PACK_AB_MERGE_C R73, RZ, R73, RZ ;  /* 0x00000049ff49723e */ /* 0x000fc400048070ff */
[----:B------:R-:W-:Y:S02]  /*9390*/  FMNMX R21, |R116|, R21, !PT ;  /* 0x0000001574157209 */ /* 0x000fe40007800200 */
[----:B------:R-:W-:Y:S02]  /*93a0*/  F2FP.SATFINITE.E4M3.F32.PACK_AB_MERGE_C R75, RZ, R75, RZ ;  /* 0x0000004bff4b723e */ /* 0x000fe400048070ff */
[----:B------:R-:W-:Y:S02]  /*93b0*/  FMNMX R21, |R118|, R21, !PT ;  /* 0x0000001576157209 */ /* 0x000fe40007800200 */
[----:B------:R-:W-:Y:S02]  /*93c0*/  F2FP.SATFINITE.E4M3.F32.PACK_AB_MERGE_C R87, RZ, R87, RZ ;  /* 0x00000057ff57723e */ /* 0x000fe400048070ff */
[----:B------:R-:W-:Y:S01]  /*93d0*/  FMNMX R55, |R120|, R21, !PT ;  /* 0x0000001578377209 */ /* 0x000fe20007800200 */
[----:B------:R-:W-:Y:S01]  /*93e0*/  FMUL R21, R116, R11 ;  /* 0x0000000b74157220 */ /* 0x000fe20000400000 */
[----:B------:R-:W-:-:S02]  /*93f0*/  F2FP.SATFINITE.E4M3.F32.PACK_AB_MERGE_C R79, RZ, R79, RZ ;  /* 0x0000004fff4f723e */ /* 0x000fc400048070ff */
[----:B------:R-:W-:Y:S02]  /*9400*/  FMNMX R55, |R60|, R55, !PT ;  /* 0x000000373c377209 */ /* 0x000fe40007800200 */
        /* <DEDUP_REMOVED lines=14> */
[----:B------:R-:W-:Y:S01]  /*94f0*/  F2FP.SATFINITE.E4M3.F32.PACK_AB_MERGE_C R85, RZ, R85, RZ ;  /* 0x00000055ff55723e */ /* 0x000fe200048070ff */
[----:B------:R-:W-:Y:S06]  /*9500*/  @P0 BRA `(.L_x_18496) ;  /* 0x0000000000380947 */ /* 0x000fec0003800000 */
[----:B------:R-:W-:Y:S02]  /*9510*/  SHF.L.U32 R60, R75, 0x10, RZ ;  /* 0x000000104b3c7819 */ /* 0x000fe400000006ff */
[----:B------:R-:W-:Y:S02]  /*9520*/  IADD3 R64, R10, -0x1, -R17 ;  /* 0xffffffff0a407810 */ /* 0x000fe40007ffe811 */
[----:B------:R-:W-:Y:S02]  /*9530*/  LOP3.LUT R61, R60, 0xff0000, RZ, 0xc0, !PT ;  /* 0x00ff00003c3d7812 */ /* 0x000fe400078ec0ff */
[----:B------:R-:W-:Y:S02]  /*9540*/  LOP3.LUT R60, R85, 0xffff, RZ, 0xc0, !PT ;  /* 0x0000ffff553c7812 */ /* 0x000fe400078ec0ff */
[----:B------:R-:W-:-:S03]  /*9550*/  LOP3.LUT R65, R64, 0x1f, RZ, 0xc0, !PT ;  /* 0x0000001f40417812 */ /* 0x000fc600078ec0ff */
[----:B------:R-:W-:Y:S01]  /*9560*/  IMAD R60, R60, 0x1000000, R61 ;  /* 0x010000003c3c7824 */ /* 0x000fe200078e023d */
[----:B------:R-:W-:Y:S02]  /*9570*/  IADD3 R65, P1, R65, R70, RZ ;  /* 0x0000004641417210 */ /* 0x000fe40007f3e0ff */
[----:B------:R-:W-:-:S04]  /*9580*/  SHF.L.U32 R61, R73, 0x8, RZ ;  /* 0x00000008493d7819 */ /* 0x000fc800000006ff */
[----:B------:R-:W-:Y:S01]  /*9590*/  LOP3.LUT R64, R60, 0xffff, R61, 0xf8, !PT ;  /* 0x0000ffff3c407812 */ /* 0x000fe200078ef83d */
[----:B------:R-:W-:Y:S01]  /*95a0*/  IMAD.X R61, RZ, RZ, R19, P1 ;  /* 0x000000ffff3d7224 */ /* 0x000fe200008e0613 */
[----:B------:R-:W-:-:S04]  /*95b0*/  LEA R60, P1, R65, R18, 0x2 ;  /* 0x00000012413c7211 */ /* 0x000fc800078210ff */
[----:B------:R-:W-:Y:S02]  /*95c0*/  LEA.HI.X R61, R65, R16, R61, 0x2, P1 ;  /* 0x00000010413d7211 */ /* 0x000fe400008f143d */
[----:B------:R-:W-:-:S05]  /*95d0*/  LOP3.LUT R65, R64, 0xff, R81, 0xf8, !PT ;  /* 0x000000ff40417812 */ /* 0x000fca00078ef851 */
[----:B------:R0:W-:Y:S02]  /*95e0*/  STG.E desc[UR10][R60.64], R65 ;  /* 0x000000413c007986 */ /* 0x0001e4000c10190a */
.L_x_18496:
[----:B------:R-:W-:Y:S05]  /*95f0*/  BSYNC B0 ;  /* 0x0000000000007941 */ /* 0x000fea0003800000 */
.L_x_18495:
[----:B------:R-:W-:Y:S04]  /*9600*/  BSSY B0, `(.L_x_18497) ;  /* 0x0000010000007945 */ /* 0x000fe80003800000 */
[----:B------:R-:W-:Y:S05]  /*9610*/  @P0 BRA `(.L_x_18498) ;  /* 0x0000000000380947 */ /* 0x000fea0003800000 */
[----:B0-----:R-:W-:Y:S02]  /*9620*/  SHF.L.U32 R60, R77, 0x10, RZ ;  /* 0x000000104d3c7819 */ /* 0x001fe400000006ff */
[----:B------:R-:W-:Y:S02]  /*9630*/  IADD3 R64, R10, -0x1, -R17 ;  /* 0xffffffff0a407810 */ /* 0x000fe40007ffe811 */
[----:B------:R-:W-:Y:S02]  /*9640*/  LOP3.LUT R61, R60, 0xff0000, RZ, 0xc0, !PT ;  /* 0x00ff00003c3d7812 */ /* 0x000fe400078ec0ff */
[----:B------:R-:W-:Y:S02]  /*9650*/  LOP3.LUT R60, R2, 0xffff, RZ, 0xc0, !PT ;  /* 0x0000ffff023c7812 */ /* 0x000fe400078ec0ff */
[----:B------:R-:W-:-:S03]  /*9660*/  LOP3.LUT R64, R64, 0x1f, RZ, 0xc0, !PT ;  /* 0x0000001f40407812 */ /* 0x000fc600078ec0ff */
[----:B------:R-:W-:Y:S01]  /*9670*/  IMAD R60, R60, 0x1000000, R61 ;  /* 0x010000003c3c7824 */ /* 0x000fe200078e023d */
[----:B------:R-:W-:Y:S02]  /*9680*/  SHF.L.U32 R61, R79, 0x8, RZ ;  /* 0x000000084f3d7819 */ /* 0x000fe400000006ff */
[----:B------:R-:W-:Y:S02]  /*9690*/  IADD3 R65, P1, P2, R5, R70, R64 ;  /* 0x0000004605417210 */ /* 0x000fe40007a3e040 */
[----:B------:R-:W-:Y:S02]  /*96a0*/  LOP3.LUT R64, R60, 0xffff, R61, 0xf8, !PT ;  /* 0x0000ffff3c407812 */ /* 0x000fe400078ef83d */
[----:B------:R-:W-:Y:S02]  /*96b0*/  IADD3.X R61, R4, R19, RZ, P1, P2 ;  /* 0x00000013043d7210 */ /* 0x000fe40000fe44ff */
[----:B------:R-:W-:-:S04]  /*96c0*/  LEA R60, P1, R65, R18, 0x2 ;  /* 0x00000012413c7211 */ /* 0x000fc800078210ff */
[----:B------:R-:W-:Y:S02]  /*96d0*/  LEA.HI.X R61, R65, R16, R61, 0x2, P1 ;  /* 0x00000010413d7211 */ /* 0x000fe400008f143d */
[----:B------:R-:W-:-:S05]  /*96e0*/  LOP3.LUT R65, R64, 0xff, R87, 0xf8, !PT ;  /* 0x000000ff40417812 */ /* 0x000fca00078ef857 */
[----:B------:R1:W-:Y:S02]  /*96f0*/  STG.E desc[UR10][R60.64], R65 ;  /* 0x000000413c007986 */ /* 0x0003e4000c10190a */
.L_x_18498:
[----:B------:R-:W-:Y:S05]  /*9700*/  BSYNC B0 ;  /* 0x0000000000007941 */ /* 0x000fea0003800000 */
.L_x_18497:
[----:B------:R-:W-:Y:S04]  /*9710*/  BSSY B0, `(.L_x_18499) ;  /* 0x0000012000007945 */ /* 0x000fe80003800000 */
[----:B------:R-:W-:Y:S05]  /*9720*/  @P0 BRA `(.L_x_18500) ;  /* 0x0000000000400947 */ /* 0x000fea0003800000 */
[----:B01----:R-:W-:Y:S01]  /*9730*/  IMAD.U32 R60, R24, 0x10000, RZ ;  /* 0x00010000183c7824 */ /* 0x003fe200078e00ff */
[----:B------:R-:W-:-:S04]  /*9740*/  IADD3 R64, R10, -0x1, -R17 ;  /* 0xffffffff0a407810 */ /* 0x000fc80007ffe811 */
[----:B------:R-:W-:Y:S02]  /*9750*/  LOP3.LUT R61, R60, 0xff0000, RZ, 0xc0, !PT ;  /* 0x00ff00003c3d7812 */ /* 0x000fe400078ec0ff */
[----:B------:R-:W-:Y:S02]  /*9760*/  LOP3.LUT R60, R25, 0xffff, RZ, 0xc0, !PT ;  /* 0x0000ffff193c7812 */ /* 0x000fe400078ec0ff */
[----:B------:R-:W-:Y:S02]  /*9770*/  LOP3.LUT R65, R64, 0x1f, RZ, 0xc0, !PT ;  /* 0x0000001f40417812 */ /* 0x000fe400078ec0ff */
[----:B------:R-:W-:Y:S01]  /*9780*/  LEA R60, R60, R61, 0x18 ;  /* 0x0000003d3c3c7211 */ /* 0x000fe200078ec0ff */
[----:B------:R-:W-:Y:S01]  /*9790*/  IMAD.SHL.U32 R61, R21, 0x100, RZ ;  /* 0x00000100153d7824 */ /* 0x000fe200078e00ff */
[----:B------:R-:W-:-:S04]  /*97a0*/  IADD3 R64, P2, R65, R70, RZ ;  /* 0x0000004641407210 */ /* 0x000fc80007f5e0ff */
[----:B------:R-:W-:Y:S02]  /*97b0*/  LOP3.LUT R65, R60, 0xffff, R61, 0xf8, !PT ;  /* 0x0000ffff3c417812 */ /* 0x000fe400078ef83d */
[----:B------:R-:W-:Y:S02]  /*97c0*/  LEA R61, P1, R5, R64, 0x1 ;  /* 0x00000040053d7211 */ /* 0x000fe400078208ff */
[----:B------:R-:W-:Y:S02]  /*97d0*/  IADD3.X R64, RZ, R19, RZ, P2, !PT ;  /* 0x00000013ff407210 */ /* 0x000fe400017fe4ff */
[----:B------:R-:W-:Y:S02]  /*97e0*/  LOP3.LUT R65, R65, 0xff, R14, 0xf8, !PT ;  /* 0x000000ff41417812 */ /* 0x000fe400078ef80e */
[----:B------:R-:W-:Y:S02]  /*97f0*/  LEA.HI.X R64, R5, R64, R4, 0x1, P1 ;  /* 0x0000004005407211 */ /* 0x000fe400008f0c04 */
[----:B------:R-:W-:-:S04]  /*9800*/  LEA R60, P1, R61, R18, 0x2 ;  /* 0x000000123d3c7211 */ /* 0x000fc800078210ff */
[----:B------:R-:W-:-:S05]  /*9810*/  LEA.HI.X R61, R61, R16, R64, 0x2, P1 ;  /* 0x000000103d3d7211 */ /* 0x000fca00008f1440 */
[----:B------:R2:W-:Y:S04]  /*9820*/  STG.E desc[UR10][R60.64], R65 ;  /* 0x000000413c007986 */ /* 0x0005e8000c10190a */
.L_x_18500:
[----:B------:R-:W-:Y:S05]  /*9830*/  BSYNC B0 ;  /* 0x0000000000007941 */ /* 0x000fea0003800000 */
.L_x_18499:
[----:B------:R-:W-:Y:S04]  /*9840*/  BSSY B0, `(.L_x_18501) ;  /* 0x0000013000007945 */ /* 0x000fe80003800000 */
[----:B------:R-:W-:Y:S05]  /*9850*/  @P0 BRA `(.L_x_18502) ;  /* 0x0000000000440947 */ /* 0x000fea0003800000 */
[----:B012---:R-:W-:Y:S01]  /*9860*/  IADD3 R60, R10, -0x1, -R17 ;  /* 0xffffffff0a3c7810 */ /* 0x007fe20007ffe811 */
[----:B------:R-:W-:-:S03]  /*9870*/  IMAD R71, R4, 0x3, RZ ;  /* 0x0000000304477824 */ /* 0x000fc600078e02ff */
[----:B------:R-:W-:Y:S01]  /*9880*/  LOP3.LUT R65, R60, 0x1f, RZ, 0xc0, !PT ;  /* 0x0000001f3c417812 */ /* 0x000fe200078ec0ff */
[----:B------:R-:W-:-:S03]  /*9890*/  IMAD.U32 R60, R51, 0x10000, RZ ;  /* 0x00010000333c7824 */ /* 0x000fc600078e00ff */
[----:B------:R-:W-:Y:S02]  /*98a0*/  IADD3 R64, P1, R65, R70, RZ ;  /* 0x0000004641407210 */ /* 0x000fe40007f3e0ff */
[----:B------:R-:W-:Y:S02]  /*98b0*/  LOP3.LUT R61, R60, 0xff0000, RZ, 0xc0, !PT ;  /* 0x00ff00003c3d7812 */ /* 0x000fe400078ec0ff */
[----:B------:R-:W-:Y:S02]  /*98c0*/  LOP3.LUT R60, R83, 0xffff, RZ, 0xc0, !PT ;  /* 0x0000ffff533c7812 */ /* 0x000fe400078ec0ff */
[----:B------:R-:W-:-:S03]  /*98d0*/  IADD3.X R65, RZ, R19, RZ, P1, !PT ;  /* 0x00000013ff417210 */ /* 0x000fc60000ffe4ff */
[----:B------:R-:W-:Y:S01]  /*98e0*/  IMAD R60, R60, 0x1000000, R61 ;  /* 0x010000003c3c7824 */ /* 0x000fe200078e023d */
[----:B------:R-:W-:Y:S01]  /*98f0*/  SHF.L.U32 R61, R27, 0x8, RZ ;  /* 0x000000081b3d7819 */ /* 0x000fe200000006ff */
[----:B------:R-:W-:-:S03]  /*9900*/  IMAD.WIDE.U32 R64, R5, 0x3, R64 ;  /* 0x0000000305407825 */ /* 0x000fc600078e0040 */
[----:B------:R-:W-:Y:S01]  /*9910*/  LOP3.LUT R69, R60, 0xffff, R61, 0xf8, !PT ;  /* 0x0000ffff3c457812 */ /* 0x000fe200078ef83d */
[----:B------:R-:W-:Y:S01]  /*9920*/  IMAD.IADD R61, R71, 0x1, R65 ;  /* 0x00000001473d7824 */ /* 0x000fe200078e0241 */
[C---:B------:R-:W-:Y:S02]  /*9930*/  LEA R60, P1, R64.reuse, R18, 0x2 ;  /* 0x00000012403c7211 */ /* 0x040fe400078210ff */
[----:B------:R-:W-:Y:S02]  /*9940*/  LOP3.LUT R69, R69, 0xff, R26, 0xf8, !PT ;  /* 0x000000ff45457812 */ /* 0x000fe400078ef81a */
[----:B------:R-:W-:-:S05]  /*9950*/  LEA.HI.X R61, R64, R16, R61, 0x2, P1 ;  /* 0x00000010403d7211 */ /* 0x000fca00008f143d */
[----:B------:R3:W-:Y:S04]  /*9960*/  STG.E desc[UR10][R60.64], R69 ;  /* 0x000000453c007986 */ /* 0x0007e8000c10190a */
.L_x_18502:
[----:B------:R-:W-:Y:S05]  /*9970*/  BSYNC B0 ;  /* 0x0000000000007941 */ /* 0x000fea0003800000 */
.L_x_18501:
[----:B------:R-:W-:Y:S04]  /*9980*/  BSSY B0, `(.L_x_18503) ;  /* 0x0000013000007945 */ /* 0x000fe80003800000 */
[----:B------:R-:W-:Y:S05]  /*9990*/  @P0 BRA `(.L_x_18504) ;  /* 0x0000000000440947 */ /* 0x000fea0003800000 */
[----:B0123--:R-:W-:Y:S01]  /*99a0*/  SHF.L.U32 R60, R59, 0x10, RZ ;  /* 0x000000103b3c7819 */ /* 0x00ffe200000006ff */
[----:B------:R-:W-:Y:S01]  /*99b0*/  ULDC.64 UR4, c[0x0][0x258] ;  /* 0x0000960000047ab9 */ /* 0x000fe20000000a00 */
[----:B------:R-:W-:Y:S01]  /*99c0*/  IADD3 R64, R10, -0x1, -R17 ;  /* 0xffffffff0a407810 */ /* 0x000fe20007ffe811 */
[----:B------:R-:W-:Y:S01]  /*99d0*/  ULOP3.LUT UR4, UR4, 0xfffffffc, URZ, 0xc0, !UPT ;  /* 0xfffffffc04047892 */ /* 0x000fe2000f8ec03f */
[----:B------:R-:W-:Y:S01]  /*99e0*/  LOP3.LUT R61, R60, 0xff0000, RZ, 0xc0, !PT ;  /* 0x00ff00003c3d7812 */ /* 0x000fe200078ec0ff */
[----:B------:R-:W-:Y:S01]  /*99f0*/  ULOP3.LUT UR5, UR5, 0x3fffffff, URZ, 0xc0, !UPT ;  /* 0x3fffffff05057892 */ /* 0x000fe2000f8ec03f */
[----:B------:R-:W-:Y:S02]  /*9a00*/  LOP3.LUT R60, R63, 0xffff, RZ, 0xc0, !PT ;  /* 0x0000ffff3f3c7812 */ /* 0x000fe400078ec0ff */
[----:B------:R-:W-:-:S03]  /*9a10*/  LOP3.LUT R69, R64, 0x1f, RZ, 0xc0, !PT ;  /* 0x0000001f40457812 */ /* 0x000fc600078ec0ff */
[----:B------:R-:W-:Y:S01]  /*9a20*/  IMAD R60, R60, 0x1000000, R61 ;  /* 0x010000003c3c7824 */ /* 0x000fe200078e023d */
[----:B------:R-:W-:Y:S02]  /*9a30*/  SHF.L.U32 R61, R57, 0x8, RZ ;  /* 0x00000008393d7819 */ /* 0x000fe400000006ff */
[----:B------:R-:W-:Y:S02]  /*9a40*/  IADD3 R69, P1, P2, R70, UR4, R69 ;  /* 0x0000000446457c10 */ /* 0x000fe4000fa3e045 */
[----:B------:R-:W-:Y:S02]  /*9a50*/  LOP3.LUT R65, R60, 0xffff, R61, 0xf8, !PT ;  /* 0x0000ffff3c417812 */ /* 0x000fe400078ef83d */
[----:B------:R-:W-:Y:S02]  /*9a60*/  IADD3.X R61, R19, UR5, RZ, P1, P2 ;  /* 0x00000005133d7c10 */ /* 0x000fe40008fe44ff */
[----:B------:R-:W-:Y:S02]  /*9a70*/  LEA R60, P1, R69, R18, 0x2 ;  /* 0x00000012453c7211 */ /* 0x000fe400078210ff */
[----:B------:R-:W-:-:S02]  /*9a80*/  LOP3.LUT R65, R65, 0xff, R66, 0xf8, !PT ;  /* 0x000000ff41417812 */ /* 0x000fc400078ef842 */
[----:B------:R-:W-:-:S05]  /*9a90*/  LEA.HI.X R61, R69, R16, R61, 0x2, P1 ;  /* 0x00000010453d7211 */ /* 0x000fca00008f143d */
[----:B------:R4:W-:Y:S04]  /*9aa0*/  STG.E desc[UR10][R60.64], R65 ;  /* 0x000000413c007986 */ /* 0x0009e8000c10190a */
.L_x_18504:
[----:B------:R-:W-:Y:S05]  /*9ab0*/  BSYNC B0 ;  /* 0x0000000000007941 */ /* 0x000fea0003800000 */
.L_x_18503:
[----:B------:R-:W-:Y:S01]  /*9ac0*/  LOP3.LUT R66, R66, 0xffff, RZ, 0xc0, !PT ;  /* 0x0000ffff42427812 */ /* 0x000fe200078ec0ff */
[----:B------:R-:W-:Y:S01]  /*9ad0*/  FMUL R68, R50, R11 ;  /* 0x0000000b32447220 */ /* 0x000fe20000400000 */
[----:B------:R-:W-:Y:S01]  /*9ae0*/  F2FP.SATFINITE.E4M3.F32.PACK_AB_MERGE_C R67, RZ, R67, RZ ;  /* 0x00000043ff43723e */ /* 0x000fe200048070ff */
[----:B------:R-:W-:Y:S01]  /*9af0*/  BSSY B0, `(.L_x_18505) ;  /* 0x000001d000007945 */ /* 0x000fe20003800000 */
[----:B------:R-:W-:Y:S02]  /*9b00*/  FMNMX R55, |R20|, R55, !PT ;  /* 0x0000003714377209 */ /* 0x000fe40007800200 */
[----:B01234-:R-:W-:Y:S01]  /*9b10*/  LOP3.LUT R61, R66, 0xff, RZ, 0xc0, !PT ;  /* 0x000000ff423d7812 */ /* 0x01ffe200078ec0ff */
[----:B------:R-:W-:Y:S01]  /*9b20*/  FMUL R66, R78, R11 ;  /* 0x0000000b4e427220 */ /* 0x000fe20000400000 */
[----:B------:R-:W-:Y:S02]  /*9b30*/  PRMT R20, R67, 0x7104, RZ ;  /* 0x0000710443147816 */ /* 0x000fe400000000ff */
[----:B------:R-:W-:-:S02]  /*9b40*/  FMNMX R89, |R94|, R55, !PT ;  /* 0x000000375e597209 */ /* 0x000fc40007800200 */
[----:B------:R-:W-:Y:S01]  /*9b50*/  LOP3.LUT R71, R61, 0xff00, R20, 0xf8, !PT ;  /* 0x0000ff003d477812 */ /* 0x000fe200078ef814 */
[----:B------:R-:W-:Y:S01]  /*9b60*/  FMUL R20, R76, R11 ;  /* 0x0000000b4c147220 */ /* 0x000fe20000400000 */
[----:B------:R-:W-:Y:S02]  /*9b70*/  F2FP.SATFINITE.E4M3.F32.PACK_AB_MERGE_C R66, RZ, R66, RZ ;  /* 0x00000042ff42723e */ /* 0x000fe400048070ff */
[----:B------:R-:W-:Y:S02]  /*9b80*/  F2FP.SATFINITE.E4M3.F32.PACK_AB_MERGE_C R68, RZ, R68, RZ ;  /* 0x00000044ff44723e */ /* 0x000fe400048070ff */
[----:B------:R-:W-:Y:S01]  /*9b90*/  F2FP.SATFINITE.E4M3.F32.PACK_AB_MERGE_C R69, RZ, R20, RZ ;  /* 0x00000014ff45723e */ /* 0x000fe200048070ff */
[----:B------:R-:W-:Y:S06]  /*9ba0*/  @P0 BRA `(.L_x_18506) ;  /* 0x0000000000440947 */ /* 0x000fec0003800000 */
[----:B------:R-:W-:Y:S02]  /*9bb0*/  IMAD.U32 R20, R66, 0x10000, RZ ;  /* 0x0001000042147824 */ /* 0x000fe400078e00ff */
[----:B------:R-:W-:-:S03]  /*9bc0*/  IMAD R61, R4, 0x5, RZ ;  /* 0x00000005043d7824 */ /* 0x000fc600078e02ff */
[----:B------:R-:W-:Y:S02]  /*9bd0*/  LOP3.LUT R55, R20, 0xff0000, RZ, 0xc0, !PT ;  /* 0x00ff000014377812 */ /* 0x000fe400078ec0ff */
[----:B------:R-:W-:-:S04]  /*9be0*/  LOP3.LUT R20, R68, 0xffff, RZ, 0xc0, !PT ;  /* 0x0000ffff44147812 */ /* 0x000fc800078ec0ff */
[----:B------:R-:W-:Y:S02]  /*9bf0*/  LEA R20, R20, R55, 0x18 ;  /* 0x0000003714147211 */ /* 0x000fe400078ec0ff */
[----:B------:R-:W-:-:S04]  /*9c00*/  IADD3 R55, R10, -0x1, -R17 ;  /* 0xffffffff0a377810 */ /* 0x000fc80007ffe811 */
[----:B------:R-:W-:Y:S01]  /*9c10*/  LOP3.LUT R65, R55, 0x1f, RZ, 0xc0, !PT ;  /* 0x0000001f37417812 */ /* 0x000fe200078ec0ff */
[----:B------:R-:W-:-:S03]  /*9c20*/  IMAD.SHL.U32 R55, R69, 0x100, RZ ;  /* 0x0000010045377824 */ /* 0x000fc600078e00ff */
[----:B------:R-:W-:Y:S02]  /*9c30*/  IADD3 R64, P1, R65, R70, RZ ;  /* 0x0000004641407210 */ /* 0x000fe40007f3e0ff */
[----:B------:R-:W-:Y:S02]  /*9c40*/  LOP3.LUT R20, R20, 0xffff, R55, 0xf8, !PT ;  /* 0x0000ffff14147812 */ /* 0x000fe400078ef837 */
[----:B------:R-:W-:Y:S02]  /*9c50*/  IADD3.X R65, RZ, R19, RZ, P1, !PT ;  /* 0x00000013ff417210 */ /* 0x000fe40000ffe4ff */
[----:B------:R-:W-:Y:S01]  /*9c60*/  LOP3.LUT R55, R20, 0xff, R67, 0xf8, !PT ;  /* 0x000000ff14377812 */ /* 0x000fe200078ef843 */
[----:B------:R-:W-:-:S04]  /*9c70*/  IMAD.WIDE.U32 R64, R5, 0x5, R64 ;  /* 0x0000000505407825 */ /* 0x000fc800078e0040 */
[----:B------:R-:W-:Y:S01]  /*9c80*/  IMAD.IADD R61, R61, 0x1, R65 ;  /* 0x000000013d3d7824 */ /* 0x000fe200078e0241 */
[----:B------:R-:W-:-:S04]  /*9c90*/  LEA R60, P1, R64, R18, 0x2 ;  /* 0x00000012403c7211 */ /* 0x000fc800078210ff */
[----:B------:R-:W-:-:S05]  /*9ca0*/  LEA.HI.X R61, R64, R16, R61, 0x2, P1 ;  /* 0x00000010403d7211 */ /* 0x000fca00008f143d */
[----:B------:R0:W-:Y:S04]  /*9cb0*/  STG.E desc[UR10][R60.64], R55 ;  /* 0x000000373c007986 */ /* 0x0001e8000c10190a */
.L_x_18506:
[----:B------:R-:W-:Y:S05]  /*9cc0*/  BSYNC B0 ;  /* 0x0000000000007941 */ /* 0x000fea0003800000 */
.L_x_18505:
[-C--:B------:R-:W-:Y:S01]  /*9cd0*/  FMUL R20, R82, R11.reuse ;  /* 0x0000000b52147220 */ /* 0x080fe20000400000 */
[-C--:B0-----:R-:W-:Y:S01]  /*9ce0*/  FMUL R61, R54, R11.reuse ;  /* 0x0000000b363d7220 */ /* 0x081fe20000400000 */
[----:B------:R-:W-:Y:S01]  /*9cf0*/  LOP3.LUT R57, R57, 0xffff, RZ, 0xc0, !PT ;  /* 0x0000ffff39397812 */ /* 0x000fe200078ec0ff */
[----:B------:R-:W-:Y:S01]  /*9d00*/  FMUL R67, R80, R11 ;  /* 0x0000000b50437220 */ /* 0x000fe20000400000 */
[----:B------:R-:W-:Y:S01]  /*9d10*/  PRMT R69, R69, 0x7104, RZ ;  /* 0x0000710445457816 */ /* 0x000fe200000000ff */
[----:B------:R-:W-:Y:S01]  /*9d20*/  BSSY B0, `(.L_x_18507) ;  /* 0x0000030000007945 */ /* 0x000fe20003800000 */
[----:B------:R-:W-:Y:S02]  /*9d30*/  F2FP.SATFINITE.E4M3.F32.PACK_AB_MERGE_C R20, RZ, R20, RZ ;  /* 0x00000014ff14723e */ /* 0x000fe400048070ff */
[----:B------:R-:W-:Y:S02]  /*9d40*/  F2FP.SATFINITE.E4M3.F32.PACK_AB_MERGE_C R61, RZ, R61, RZ ;  /* 0x0000003dff3d723e */ /* 0x000fe400048070ff */
[----:B------:R-:W-:-:S02]  /*9d50*/  LOP3.LUT R60, R20, 0xffff, RZ, 0xc0, !PT ;  /* 0x0000ffff143c7812 */ /* 0x000fc400078ec0ff */
[----:B------:R-:W-:Y:S02]  /*9d60*/  SHF.L.U32 R55, R61, 0x10, RZ ;  /* 0x000000103d377819 */ /* 0x000fe400000006ff */
[----:B------:R-:W-:Y:S01]  /*9d70*/  F2FP.SATFINITE.E4M3.F32.PACK_AB_MERGE_C R67, RZ, R67, RZ ;  /* 0x00000043ff43723e */ /* 0x000fe200048070ff */
[----:B------:R-:W-:Y:S01]  /*9d80*/  IMAD.SHL.U32 R60, R60, 0x1000000, RZ ;  /* 0x010000003c3c7824 */ /* 0x000fe200078e00ff */
[----:B------:R-:W-:Y:S02]  /*9d90*/  LOP3.LUT R55, R55, 0xff0000, RZ, 0xc0, !PT ;  /* 0x00ff000037377812 */ /* 0x000fe400078ec0ff */
[----:B------:R-:W-:Y:S02]  /*9da0*/  LOP3.LUT R59, R59, 0xffff, RZ, 0xc0, !PT ;  /* 0x0000ffff3b3b7812 */ /* 0x000fe400078ec0ff */
[----:B------:R-:W-:Y:S02]  /*9db0*/  LOP3.LUT R55, R60, R71, R55, 0xfe, !PT ;  /* 0x000000473c377212 */ /* 0x000fe400078efe37 */
[----:B------:R-:W-:Y:S01]  /*9dc0*/  LOP3.LUT R60, R57, 0xff, RZ, 0xc0, !PT ;  /* 0x000000ff393c7812 */ /* 0x000fe200078ec0ff */
[----:B------:R-:W-:Y:S01]  /*9dd0*/  FMUL R57, R56, R11 ;  /* 0x0000000b38397220 */ /* 0x000fe20000400000 */
[----:B------:R-:W-:-:S02]  /*9de0*/  PRMT R66, R66, 0x7104, RZ ;  /* 0x0000710442427816 */ /* 0x000fc400000000ff */
[----:B------:R-:W-:Y:S02]  /*9df0*/  LOP3.LUT R69, R60, 0xff00, R69, 0xf8, !PT ;  /* 0x0000ff003c457812 */ /* 0x000fe400078ef845 */
[----:B------:R-:W-:Y:S02]  /*9e00*/  F2FP.SATFINITE.E4M3.F32.PACK_AB_MERGE_C R64, RZ, R57, RZ ;  /* 0x00000039ff40723e */ /* 0x000fe400048070ff */
[----:B------:R-:W-:Y:S02]  /*9e10*/  LOP3.LUT R60, R67, 0xffff, RZ, 0xc0, !PT ;  /* 0x0000ffff433c7812 */ /* 0x000fe400078ec0ff */
[----:B------:R-:W-:Y:S02]  /*9e20*/  SHF.L.U32 R57, R64, 0x10, RZ ;  /* 0x0000001040397819 */ /* 0x000fe400000006ff */
[----:B------:R-:W-:Y:S01]  /*9e30*/  LOP3.LUT R59, R59, 0xff, RZ, 0xc0, !PT ;  /* 0x000000ff3b3b7812 */ /* 0x000fe200078ec0ff */
[----:B------:R-:W-:Y:S01]  /*9e40*/  IMAD.SHL.U32 R60, R60, 0x1000000, RZ ;  /* 0x010000003c3c7824 */ /* 0x000fe200078e00ff */
[----:B------:R-:W-:-:S02]  /*9e50*/  LOP3.LUT R57, R57, 0xff0000, RZ, 0xc0, !PT ;  /* 0x00ff000039397812 */ /* 0x000fc400078ec0ff */
[----:B------:R-:W-:Y:S02]  /*9e60*/  LOP3.LUT R63, R63, 0xffff, RZ, 0xc0, !PT ;  /* 0x0000ffff3f3f7812 */ /* 0x000fe400078ec0ff */
[----:B------:R-:W-:Y:S02]  /*9e70*/  LOP3.LUT R57, R60, R69, R57, 0xfe, !PT ;  /* 0x000000453c397212 */ /* 0x000fe400078efe39 */
[----:B------:R-:W-:Y:S01]  /*9e80*/  LOP3.LUT R69, R59, 0xff00, R66, 0xf8, !PT ;  /* 0x0000ff003b457812 */ /* 0x000fe200078ef842 */
[-C--:B------:R-:W-:Y:S01]  /*9e90*/  FMUL R59, R62, R11.reuse ;  /* 0x0000000b3e3b7220 */ /* 0x080fe20000400000 */
[----:B------:R-:W-:Y:S01]  /*9ea0*/  PRMT R68, R68, 0x7104, RZ ;  /* 0x0000710444447816 */ /* 0x000fe200000000ff */
[----:B------:R-:W-:Y:S01]  /*9eb0*/  FMUL R66, R58, R11 ;  /* 0x0000000b3a427220 */ /* 0x000fe20000400000 */
[----:B------:R-:W-:-:S04]  /*9ec0*/  LOP3.LUT R63, R63, 0xff, RZ, 0xc0, !PT ;  /* 0x000000ff3f3f7812 */ /* 0x000fc800078ec0ff */
[----:B------:R-:W-:Y:S02]  /*9ed0*/  LOP3.LUT R63, R63, 0xff00, R68, 0xf8, !PT ;  /* 0x0000ff003f3f7812 */ /* 0x000fe400078ef844 */
        /* <DEDUP_REMOVED lines=9> */
[----:B------:R-:W-:-:S04]  /*9f70*/  SHF.L.U32 R60, R64, 0x8, RZ ;  /* 0x00000008403c7819 */ /* 0x000fc800000006ff */
[----:B------:R-:W-:Y:S02]  /*9f80*/  LOP3.LUT R64, R59, 0xffff, R60, 0xf8, !PT ;  /* 0x0000ffff3b407812 */ /* 0x000fe400078ef83c */
[----:B------:R-:W-:Y:S01]  /*9f90*/  IADD3 R60, P1, R65, R70, RZ ;  /* 0x00000046413c7210 */ /* 0x000fe20007f3e0ff */
[----:B------:R-:W-:Y:S01]  /*9fa0*/  IMAD R65, R4, 0x6, RZ ;  /* 0x0000000604417824 */ /* 0x000fe200078e02ff */
[----:B------:R-:W-:-:S03]  /*9fb0*/  LOP3.LUT R59, R64, 0xff, R61, 0xf8, !PT ;  /* 0x000000ff403b7812 */ /* 0x000fc600078ef83d */
[----:B------:R-:W-:Y:S02]  /*9fc0*/  IMAD.X R61, RZ, RZ, R19, P1 ;  /* 0x000000ffff3d7224 */ /* 0x000fe400008e0613 */
[----:B------:R-:W-:-:S05]  /*9fd0*/  IMAD.WIDE.U32 R60, R5, 0x6, R60 ;  /* 0x00000006053c7825 */ /* 0x000fca00078e003c */
[----:B------:R-:W-:Y:S02]  /*9fe0*/  IADD3 R61, R65, R61, RZ ;  /* 0x0000003d413d7210 */ /* 0x000fe40007ffe0ff */
[----:B------:R-:W-:-:S04]  /*9ff0*/  LEA R64, P1, R60, R18, 0x2 ;  /* 0x000000123c407211 */ /* 0x000fc800078210ff */
[----:B------:R-:W-:-:S05]  /*a000*/  LEA.HI.X R65, R60, R16, R61, 0x2, P1 ;  /* 0x000000103c417211 */ /* 0x000fca00008f143d */
[----:B------:R0:W-:Y:S04]  /*a010*/  STG.E desc[UR10][R64.64], R59 ;  /* 0x0000003b40007986 */ /* 0x0001e8000c10190a */
.L_x_18508:
[----:B------:R-:W-:Y:S05]  /*a020*/  BSYNC B0 ;  /* 0x0000000000007941 */ /* 0x000fea0003800000 */
.L_x_18507:
[----:B0-----:R-:W-:Y:S01]  /*a030*/  FMUL R59, R86, R11 ;  /* 0x0000000b563b7220 */ /* 0x001fe20000400000 */
[----:B------:R-:W-:Y:S04]  /*a040*/  BSSY B0, `(.L_x_18509) ;  /* 0x000001b000007945 */ /* 0x000fe80003800000 */
[----:B------:R-:W-:Y:S01]  /*a050*/  F2FP.SATFINITE.E4M3.F32.PACK_AB_MERGE_C R61, RZ, R59, RZ ;  /* 0x0000003bff3d723e */ /* 0x000fe200048070ff */
[----:B------:R-:W-:-:S03]  /*a060*/  IMAD.U32 R59, R68, 0x10000, RZ ;  /* 0x00010000443b7824 */ /* 0x000fc600078e00ff */
[----:B------:R-:W-:Y:S02]  /*a070*/  LOP3.LUT R60, R61, 0xffff, RZ, 0xc0, !PT ;  /* 0x0000ffff3d3c7812 */ /* 0x000fe400078ec0ff */
[----:B------:R-:W-:Y:S02]  /*a080*/  LOP3.LUT R59, R59, 0xff0000, RZ, 0xc0, !PT ;  /* 0x00ff00003b3b7812 */ /* 0x000fe400078ec0ff */
[----:B------:R-:W-:-:S04]  /*a090*/  SHF.L.U32 R60, R60, 0x18, RZ ;  /* 0x000000183c3c7819 */ /* 0x000fc800000006ff */
[----:B------:R-:W-:Y:S01]  /*a0a0*/  LOP3.LUT R59, R60, R69, R59, 0xfe, !PT ;  /* 0x000000453c3b7212 */ /* 0x000fe200078efe3b */
[----:B------:R-:W-:-:S05]  /*a0b0*/  FMUL R60, R0, R11 ;  /* 0x0000000b003c7220 */ /* 0x000fca0000400000 */
[----:B------:R-:W-:Y:S01]  /*a0c0*/  F2FP.SATFINITE.E4M3.F32.PACK_AB_MERGE_C R68, RZ, R60, RZ ;  /* 0x0000003cff44723e */ /* 0x000fe200048070ff */
[----:B------:R-:W-:Y:S06]  /*a0d0*/  @P0 BRA `(.L_x_18510) ;  /* 0x0000000000440947 */ /* 0x000fec0003800000 */
[----:B------:R-:W-:Y:S01]  /*a0e0*/  IMAD.U32 R60, R61, 0x10000, RZ ;  /* 0x000100003d3c7824 */ /* 0x000fe200078e00ff */
[----:B------:R-:W-:-:S04]  /*a0f0*/  IADD3 R64, R10, -0x1, -R17 ;  /* 0xffffffff0a407810 */ /* 0x000fc80007ffe811 */
[----:B------:R-:W-:Y:S02]  /*a100*/  LOP3.LUT R61, R60, 0xff0000, RZ, 0xc0, !PT ;  /* 0x00ff00003c3d7812 */ /* 0x000fe400078ec0ff */
[----:B------:R-:W-:Y:S02]  /*a110*/  LOP3.LUT R60, R68, 0xffff, RZ, 0xc0, !PT ;  /* 0x0000ffff443c7812 */ /* 0x000fe400078ec0ff */
[----:B------:R-:W-:Y:S01]  /*a120*/  LOP3.LUT R65, R64, 0x1f, RZ, 0xc0, !PT ;  /* 0x0000001f40417812 */ /* 0x000fe200078ec0ff */
[----:B------:R-:W-:Y:S01]  /*a130*/  IMAD.SHL.U32 R64, R67, 0x100, RZ ;  /* 0x0000010043407824 */ /* 0x000fe200078e00ff */
[----:B------:R-:W-:Y:S02]  /*a140*/  LEA R61, R60, R61, 0x18 ;  /* 0x0000003d3c3d7211 */ /* 0x000fe400078ec0ff */
[----:B------:R-:W-:Y:S01]  /*a150*/  IADD3 R60, P0, R65, R70, RZ ;  /* 0x00000046413c7210 */ /* 0x000fe20007f1e0ff */
[----:B------:R-:W-:Y:S01]  /*a160*/  IMAD R65, R4, 0x7, RZ ;  /* 0x0000000704417824 */ /* 0x000fe200078e02ff */
[----:B------:R-:W-:-:S02]  /*a170*/  LOP3.LUT R67, R61, 0xffff, R64, 0xf8, !PT ;  /* 0x0000ffff3d437812 */ /* 0x000fc400078ef840 */
[----:B------:R-:W-:Y:S02]  /*a180*/  IADD3.X R61, RZ, R19, RZ, P0, !PT ;  /* 0x00000013ff3d7210 */ /* 0x000fe400007fe4ff */
[----:B------:R-:W-:Y:S01]  /*a190*/  LOP3.LUT R67, R67, 0xff, R20, 0xf8, !PT ;  /* 0x000000ff43437812 */ /* 0x000fe200078ef814 */
[----:B------:R-:W-:-:S04]  /*a1a0*/  IMAD.WIDE.U32 R60, R5, 0x7, R60 ;  /* 0x00000007053c7825 */ /* 0x000fc800078e003c */
[----:B------:R-:W-:Y:S01]  /*a1b0*/  IMAD.IADD R61, R65, 0x1, R61 ;  /* 0x00000001413d7824 */ /* 0x000fe200078e023d */
[----:B------:R-:W-:-:S04]  /*a1c0*/  LEA R64, P0, R60, R18, 0x2 ;  /* 0x000000123c407211 */ /* 0x000fc800078010ff */
[----:B------:R-:W-:-:S05]  /*a1d0*/  LEA.HI.X R65, R60, R16, R61, 0x2, P0 ;  /* 0x000000103c417211 */ /* 0x000fca00000f143d */
[----:B------:R0:W-:Y:S04]  /*a1e0*/  STG.E desc[UR10][R64.64], R67 ;  /* 0x0000004340007986 */ /* 0x0001e8000c10190a */
.L_x_18510:
[----:B------:R-:W-:Y:S05]  /*a1f0*/  BSYNC B0 ;  /* 0x0000000000007941 */ /* 0x000fea0003800000 */
.L_x_18509:
[----:B------:R-:W-:Y:S01]  /*a200*/  IADD3 R61, R7, 0x3, RZ ;  /* 0x00000003073d7810 */ /* 0x000fe20007ffe0ff */
[----:B------:R-:W-:Y:S01]  /*a210*/  IMAD.U32 R66, R66, 0x10000, RZ ;  /* 0x0001000042427824 */ /* 0x000fe200078e00ff */
[----:B------:R-:W-:Y:S02]  /*a220*/  IADD3 R20, R10, 0x1d, -R17 ;  /* 0x0000001d0a147810 */ /* 0x000fe40007ffe811 */
[----:B------:R-:W-:Y:S02]  /*a230*/  ISETP.GE.U32.AND P0, PT, R61, R6, PT ;  /* 0x000000063d00720c */ /* 0x000fe40003f06070 */
[----:B------:R-:W-:Y:S02]  /*a240*/  LOP3.LUT R60, R20, 0x1f, RZ, 0xc0, !PT ;  /* 0x0000001f143c7812 */ /* 0x000fe400078ec0ff */
[----:B------:R-:W-:Y:S02]  /*a250*/  LEA R20, P1, R5, R70, 0x3 ;  /* 0x0000004605147211 */ /* 0x000fe400078218ff */
[----:B------:R-:W-:-:S02]  /*a260*/  ISETP.LT.U32.AND P0, PT, R60, R3, !P0 ;  /* 0x000000033c00720c */ /* 0x000fc40004701070 */
[----:B------:R-:W-:Y:S02]  /*a270*/  LEA.HI.X R19, R5, R19, R4, 0x3, P1 ;  /* 0x0000001305137211 */ /* 0x000fe400008f1c04 */
[----:B------:R-:W-:Y:S02]  /*a280*/  LOP3.LUT R61, R68, 0xffff, RZ, 0xc0, !PT ;  /* 0x0000ffff443d7812 */ /* 0x000fe400078ec0ff */
[----:B------:R-:W-:Y:S02]  /*a290*/  IADD3 R60, P1, R60, R20, RZ ;  /* 0x000000143c3c7210 */ /* 0x000fe40007f3e0ff */
[----:B------:R-:W-:Y:S02]  /*a2a0*/  LOP3.LUT R66, R66, 0xff0000, RZ, 0xc0, !PT ;  /* 0x00ff000042427812 */ /* 0x000fe400078ec0ff */
[----:B0-----:R-:W-:Y:S01]  /*a2b0*/  SHF.L.U32 R64, R61, 0x18, RZ ;  /* 0x000000183d407819 */ /* 0x001fe200000006ff */
[----:B------:R-:W-:Y:S02]  /*a2c0*/  IMAD.X R61, RZ, RZ, R19, P1 ;  /* 0x000000ffff3d7224 */ /* 0x000fe400008e0613 */
[----:B------:R-:W-:Y:S01]  /*a2d0*/  @P0 IMAD R67, R4, 0x9, RZ ;  /* 0x0000000904430824 */ /* 0x000fe200078e02ff */
[----:B------:R-:W-:Y:S01]  /*a2e0*/  LOP3.LUT R63, R64, R63, R66, 0xfe, !PT ;  /* 0x0000003f403f7212 */ /* 0x000fe200078efe42 */
[----:B------:R-:W-:-:S05]  /*a2f0*/  @P0 IMAD.WIDE.U32 R64, R5, 0x9, R60 ;  /* 0x0000000905400825 */ /* 0x000fca00078e003c */
[----:B------:R-:W-:Y:S01]  /*a300*/  @P0 IADD3 R65, R67, R65, RZ ;  /* 0x0000004143410210 */ /* 0x000fe20007ffe0ff */
[----:B------:R-:W-:Y:S01]  /*a310*/  @P0 IMAD.MOV.U32 R66, RZ, RZ, R60 ;  /* 0x000000ffff420224 */ /* 0x000fe200078e003c */
[----:B------:R-:W-:Y:S01]  /*a320*/  @P0 MOV R67, R61 ;  /* 0x0000003d00430202 */ /* 0x000fe20000000f00 */
[----:B------:R-:W-:Y:S01]  /*a330*/  @P0 IMAD R71, R4, 0xa, RZ ;  /* 0x0000000a04470824 */ /* 0x000fe200078e02ff */
[----:B------:R-:W-:Y:S01]  /*a340*/  @P0 LEA R68, P1, R64, R15, 0x3 ;  /* 0x0000000f40440211 */ /* 0x000fe200078218ff */
[----:B------:R-:W-:-:S03]  /*a350*/  @P0 IMAD.WIDE.U32 R66, R5, 0xa, R66 ;  /* 0x0000000a05420825 */ /* 0x000fc600078e0042 */
[----:B------:R-:W-:Y:S02]  /*a360*/  @P0 LEA.HI.X R69, R64, R13, R65, 0x3, P1 ;  /* 0x0000000d40450211 */ /* 0x000fe400008f1c41 */
[----:B------:R-:W-:Y:S01]  /*a370*/  @!P0 CS2R R64, SRZ ;  /* 0x0000000000408805 */ /* 0x000fe2000001ff00 */
[----:B------:R-:W-:Y:S01]  /*a380*/  @P0 IMAD.IADD R67, R71, 0x1, R67 ;  /* 0x0000000147430824 */ /* 0x000fe200078e0243 */
[----:B------:R-:W-:-:S04]  /*a390*/  @P0 LEA R70, P1, R66, R15, 0x3 ;  /* 0x0000000f42460211 */ /* 0x000fc800078218ff */
[----:B------:R0:W5:Y:S01]  /*a3a0*/  @P0 LDG.E.64 R64, desc[UR10][R68.64] ;  /* 0x0000000a44400981 */ /* 0x000162000c1e1b00 */
[----:B------:R-:W-:Y:S02]  /*a3b0*/  @P0 LEA.HI.X R71, R66, R13, R67, 0x3, P1 ;  /* 0x0000000d42470211 */ /* 0x000fe400008f1c43 */
[----:B------:R-:W-:Y:S02]  /*a3c0*/  @!P0 CS2R R66, SRZ ;  /* 0x0000000000428805 */ /* 0x000fe4000001ff00 */
[----:B------:R-:W-:Y:S02]  /*a3d0*/  FMNMX R89, |R92|, R89, !PT ;  /* 0x000000595c597209 */ /* 0x000fe40007800200 */
[----:B------:R-:W-:Y:S02]  /*a3e0*/  LOP3.LUT R81, R81, 0xff, RZ, 0xc0, !PT ;  /* 0x000000ff51517812 */ /* 0x000fe400078ec0ff */
[----:B------:R1:W5:Y:S01]  /*a3f0*/  @P0 LDG.E.64 R66, desc[UR10][R70.64] ;  /* 0x0000000a46420981 */ /* 0x000362000c1e1b00 */
[----:B------:R-:W-:Y:S01]  /*a400*/  FMNMX R89, |R90|, R89, !PT ;  /* 0x000000595a597209 */ /* 0x000fe20007800200 */
[----:B0-----:R-:W-:Y:S01]  /*a410*/  @P0 IMAD.MOV.U32 R69, RZ, RZ, R61 ;  /* 0x000000ffff450224 */ /* 0x001fe200078e003d */
[----:B------:R-:W-:Y:S01]  /*a420*/  @P0 MOV R68, R60 ;  /* 0x0000003c00440202 */ /* 0x000fe20000000f00 */
[----:B------:R-:W-:-:S04]  /*a430*/  @P0 IMAD R91, R4, 0xb, RZ ;  /* 0x0000000b045b0824 */ /* 0x000fc800078e02ff */
[----:B------:R-:W-:Y:S01]  /*a440*/  @P0 IMAD.WIDE.U32 R68, R5, 0xb, R68 ;  /* 0x0000000b05440825 */ /* 0x000fe200078e0044 */
[----:B-1----:R-:W-:Y:S02]  /*a450*/  LOP3.LUT R70, R87, 0xffff, RZ, 0xc0, !PT ;  /* 0x0000ffff57467812 */ /* 0x002fe400078ec0ff */
[----:B------:R-:W-:Y:S02]  /*a460*/  @P0 MOV R71, R61 ;  /* 0x0000003d00470202 */ /* 0x000fe40000000f00 */
[----:B------:R-:W-:Y:S01]  /*a470*/  PRMT R87, R70, 0x7604, R81 ;  /* 0x0000760446577816 */ /* 0x000fe20000000051 */
[----:B------:R-:W-:Y:S01]  /*a480*/  @P0 IMAD.MOV.U32 R70, RZ, RZ, R60 ;  /* 0x000000ffff460224 */ /* 0x000fe200078e003c */
[----:B------:R-:W-:Y:S01]  /*a490*/  FMNMX R81, |R88|, R89, !PT ;  /* 0x0000005958517209 */ /* 0x000fe20007800200 */
[----:B------:R-:W-:Y:S01]  /*a4a0*/  @P0 IMAD R89, R4, 0xc, RZ ;  /* 0x0000000c04590824 */ /* 0x000fe200078e02ff */
[----:B------:R-:W-:Y:S01]  /*a4b0*/  @P0 IADD3 R69, R91, R69, RZ ;  /* 0x000000455b450210 */ /* 0x000fe20007ffe0ff */
[----:B------:R-:W-:Y:S01]  /*a4c0*/  @P0 IMAD.WIDE.U32 R70, R5, 0xc, R70 ;  /* 0x0000000c05460825 */ /* 0x000fe200078e0046 */
[----:B------:R-:W-:-:S03]  /*a4d0*/  @P0 LEA R90, P1, R68, R15, 0x3 ;  /* 0x0000000f445a0211 */ /* 0x000fc600078218ff */
[----:B------:R-:W-:Y:S01]  /*a4e0*/  @P0 IMAD.IADD R71, R89, 0x1, R71 ;  /* 0x0000000159470824 */ /* 0x000fe200078e0247 */
[----:B------:R-:W-:Y:S02]  /*a4f0*/  @P0 LEA.HI.X R91, R68, R13, R69, 0x3, P1 ;  /* 0x0000000d445b0211 */ /* 0x000fe400008f1c45 */
[----:B------:R-:W-:Y:S02]  /*a500*/  @!P0 CS2R R68, SRZ ;  /* 0x0000000000448805 */ /* 0x000fe4000001ff00 */
[----:B------:R-:W-:-:S04]  /*a510*/  @P0 LEA R88, P1, R70, R15, 0x3 ;  /* 0x0000000f46580211 */ /* 0x000fc800078218ff */
[----:B------:R-:W-:Y:S02]  /*a520*/  @P0 LEA.HI.X R89, R70, R13, R71, 0x3, P1 ;  /* 0x0000000d46590211 */ /* 0x000fe400008f1c47 */
[----:B------:R-:W-:Y:S02]  /*a530*/  @!P0 CS2R R70, SRZ ;  /* 0x0000000000468805 */ /* 0x000fe4000001ff00 */
[----:B------:R-:W-:Y:S01]  /*a540*/  LOP3.LUT R95, R75, 0xff, RZ, 0xc0, !PT ;  /* 0x000000ff4b5f7812 */ /* 0x000fe200078ec0ff */
[----:B------:R-:W5:Y:S04]  /*a550*/  @P0 LDG.E.64 R68, desc[UR10][R90.64] ;  /* 0x0000000a5a440981 */ /* 0x000f68000c1e1b00 */
[----:B------:R0:W5:Y:S01]  /*a560*/  @P0 LDG.E.64 R70, desc[UR10][R88.64] ;  /* 0x0000000a58460981 */ /* 0x000162000c1e1b00 */
[----:B------:R-:W-:-:S02]  /*a570*/  FMNMX R81, |R72|, R81, !PT ;  /* 0x0000005148517209 */ /* 0x000fc40007800200 */
[----:B------:R-:W-:Y:S01]  /*a580*/  LOP3.LUT R94, R73, 0xff, RZ, 0xc0, !PT ;  /* 0x000000ff495e7812 */ /* 0x000fe200078ec0ff */
[----:B------:R-:W-:Y:S01]  /*a590*/  @P0 IMAD.MOV.U32 R73, RZ, RZ, R61 ;  /* 0x000000ffff490224 */ /* 0x000fe200078e003d */
[----:B------:R-:W-:Y:S02]  /*a5a0*/  LOP3.LUT R79, R79, 0xffff, RZ, 0xc0, !PT ;  /* 0x0000ffff4f4f7812 */ /* 0x000fe400078ec0ff */
[----:B------:R-:W-:Y:S02]  /*a5b0*/  @P0 MOV R72, R60 ;  /* 0x0000003c00480202 */ /* 0x000fe40000000f00 */
[----:B------:R-:W-:Y:S01]  /*a5c0*/  PRMT R94, R79, 0x7604, R94 ;  /* 0x000076044f5e7816 */ /* 0x000fe2000000005e */
[----:B------:R-:W-:Y:S01]  /*a5d0*/  @P0 IMAD R79, R4, 0xd, RZ ;  /* 0x0000000d044f0824 */ /* 0x000fe200078e02ff */
[----:B0-----:R-:W-:Y:S01]  /*a5e0*/  LOP3.LUT R88, R77, 0xffff, RZ, 0xc0, !PT ;  /* 0x0000ffff4d587812 */ /* 0x001fe200078ec0ff */
[----:B------:R-:W-:-:S03]  /*a5f0*/  @P0 IMAD.WIDE.U32 R72, R5, 0xd, R72 ;  /* 0x0000000d05480825 */ /* 0x000fc600078e0048 */
[----:B------:R-:W-:Y:S02]  /*a600*/  PRMT R95, R88, 0x7604, R95 ;  /* 0x00007604585f7816 */ /* 0x000fe4000000005f */
[----:B------:R-:W0:Y:S01]  /*a610*/  @P0 LDC.64 R88, c[0x0][0x258] ;  /* 0x00009600ff580b82 */ /* 0x000e220000000a00 */
[----:B------:R-:W-:Y:S01]  /*a620*/  FMNMX R77, |R74|, R81, !PT ;  /* 0x000000514a4d7209 */ /* 0x000fe20007800200 */
[----:B------:R-:W-:Y:S01]  /*a630*/  @P0 IMAD.MOV.U32 R74, RZ, RZ, R60 ;  /* 0x000000ffff4a0224 */ /* 0x000fe200078e003c */
[----:B------:R-:W-:Y:S02]  /*a640*/  @P0 MOV R75, R61 ;  /* 0x0000003d004b0202 */ /* 0x000fe40000000f00 */
[----:B------:R-:W-:Y:S01]  /*a650*/  @P0 IADD3 R73, R79, R73, RZ ;  /* 0x000000494f490210 */ /* 0x000fe20007ffe0ff */
[----:B------:R-:W-:Y:S01]  /*a660*/  @P0 IMAD R79, R4, 0xe, RZ ;  /* 0x0000000e044f0824 */ /* 0x000fe200078e02ff */
[----:B------:R-:W-:Y:S01]  /*a670*/  @P0 LEA R90, P1, R72, R15, 0x3 ;  /* 0x0000000f485a0211 */ /* 0x000fe200078218ff */
[----:B------:R-:W-:-:S03]  /*a680*/  @P0 IMAD.WIDE.U32 R74, R5, 0xe, R74 ;  /* 0x0000000e054a0825 */ /* 0x000fc600078e004a */
[----:B------:R-:W-:Y:S01]  /*a690*/  @P0 LEA.HI.X R91, R72, R13, R73, 0x3, P1 ;  /* 0x0000000d485b0211 */ /* 0x000fe200008f1c49 */
[----:B------:R-:W-:Y:S01]  /*a6a0*/  @P0 IMAD.IADD R75, R79, 0x1, R75 ;  /* 0x000000014f4b0824 */ /* 0x000fe200078e024b */
[----:B------:R-:W-:Y:S02]  /*a6b0*/  @P0 LEA R92, P1, R74, R15, 0x3 ;  /* 0x0000000f4a5c0211 */ /* 0x000fe400078218ff */
[----:B------:R-:W-:Y:S02]  /*a6c0*/  @!P0 CS2R R72, SRZ ;  /* 0x0000000000488805 */ /* 0x000fe4000001ff00 */
[----:B------:R-:W-:Y:S02]  /*a6d0*/  FMNMX R77, |R84|, R77, !PT ;  /* 0x0000004d544d7209 */ /* 0x000fe40007800200 */
[----:B------:R-:W-:Y:S02]  /*a6e0*/  @P0 LEA.HI.X R93, R74, R13, R75, 0x3, P1 ;  /* 0x0000000d4a5d0211 */ /* 0x000fe400008f1c4b */
[----:B------:R-:W-:Y:S01]  /*a6f0*/  @!P0 CS2R R74, SRZ ;  /* 0x00000000004a8805 */ /* 0x000fe2000001ff00 */
[----:B------:R-:W5:Y:S01]  /*a700*/  @P0 LDG.E.64 R72, desc[UR10][R90.64] ;  /* 0x0000000a5a480981 */ /* 0x000f62000c1e1b00 */
[----:B0-----:R-:W-:-:S04]  /*a710*/  @P0 SHF.L.U32 R79, R88, 0x1, RZ ;  /* 0x00000001584f0819 */ /* 0x001fc800000006ff */
[----:B------:R0:W5:Y:S01]  /*a720*/  @P0 LDG.E.64 R74, desc[UR10][R92.64] ;  /* 0x0000000a5c4a0981 */ /* 0x000162000c1e1b00 */
[----:B------:R-:W-:Y:S02]  /*a730*/  @P0 SHF.L.U64.HI R81, R88, 0x1, R89 ;  /* 0x0000000158510819 */ /* 0x000fe40000010259 */
[----:B------:R-:W-:Y:S02]  /*a740*/  @P0 LOP3.LUT R79, R79, 0xfffffff8, RZ, 0xc0, !PT ;  /* 0xfffffff84f4f0812 */ /* 0x000fe400078ec0ff */
[----:B------:R-:W-:Y:S02]  /*a750*/  @P0 LOP3.LUT R81, R81, 0x1fffffff, RZ, 0xc0, !PT ;  /* 0x1fffffff51510812 */ /* 0x000fe400078ec0ff */
[----:B------:R-:W-:Y:S02]  /*a760*/  @P0 IADD3 R84, P1, R79, R60, RZ ;  /* 0x0000003c4f540210 */ /* 0x000fe40007f3e0ff */
[----:B------:R-:W-:-:S03]  /*a770*/  FMNMX R79, |R76|, R77, !PT ;  /* 0x0000004d4c4f7209 */ /* 0x000fc60007800200 */
[--C-:B------:R-:W-:Y:S01]  /*a780*/  @P0 IMAD.X R76, R81, 0x1, R61.reuse, P1 ;  /* 0x00000001514c0824 */ /* 0x100fe200008e063d */
[----:B0-----:R-:W-:Y:S01]  /*a790*/  FMNMX R93, |R78|, R79, !PT ;  /* 0x0000004f4e5d7209 */ /* 0x001fe20007800200 */
[----:B------:R-:W-:Y:S01]  /*a7a0*/  @P0 IMAD.MOV.U32 R79, RZ, RZ, R61 ;  /* 0x000000ffff4f0224 */ /* 0x000fe200078e003d */
[----:B------:R-:W-:Y:S02]  /*a7b0*/  @P0 LEA R90, P1, R84, R15, 0x3 ;  /* 0x0000000f545a0211 */ /* 0x000fe400078218ff */
[----:B------:R-:W-:Y:S01]  /*a7c0*/  @P0 MOV R78, R60 ;  /* 0x0000003c004e0202 */ /* 0x000fe20000000f00 */
[----:B------:R-:W-:Y:S01]  /*a7d0*/  @P0 IMAD R81, R4, 0xf, RZ ;  /* 0x0000000f04510824 */ /* 0x000fe200078e02ff */
[----:B------:R-:W-:Y:S01]  /*a7e0*/  @P0 LEA.HI.X R91, R84, R13, R76, 0x3, P1 ;  /* 0x0000000d545b0211 */ /* 0x000fe200008f1c4c */
[----:B------:R-:W-:Y:S01]  /*a7f0*/  HFMA2.MMA R84, -RZ, RZ, 0.96630859375, -0.0022525787353515625 ;  /* 0x3bbb989dff547435 */ /* 0x000fe200000001ff */
[----:B------:R-:W-:Y:S01]  /*a800*/  LOP3.LUT R85, R85, 0xff, RZ, 0xc0, !PT ;  /* 0x000000ff55557812 */ /* 0x000fe200078ec0ff */
[----:B------:R-:W-:Y:S01]  /*a810*/  @P0 IMAD.WIDE.U32 R78, R5, 0xf, R78 ;  /* 0x0000000f054e0825 */ /* 0x000fe200078e004e */
[----:B------:R-:W-:-:S02]  /*a820*/  LOP3.LUT R2, R2, 0xffff, RZ, 0xc0, !PT ;  /* 0x0000ffff02027812 */ /* 0x000fc400078ec0ff */
[----:B------:R-:W-:Y:S02]  /*a830*/  @!P0 CS2R R76, SRZ ;  /* 0x00000000004c8805 */ /* 0x000fe4000001ff00 */
[----:B------:R-:W-:Y:S01]  /*a840*/  @P0 IADD3 R79, R81, R79, RZ ;  /* 0x0000004f514f0210 */ /* 0x000fe20007ffe0ff */
[----:B-----5:R-:W-:Y:S01]  /*a850*/  IMAD.U32 R81, R36, 0x10000, RZ ;  /* 0x0001000024517824 */ /* 0x020fe200078e00ff */
[C---:B------:R-:W-:Y:S02]  /*a860*/  @P0 LEA R88, P1, R78.reuse, R15, 0x3 ;  /* 0x0000000f4e580211 */ /* 0x040fe400078218ff */
[----:B------:R0:W5:Y:S02]  /*a870*/  @P0 LDG.E.64 R76, desc[UR10][R90.64] ;  /* 0x0000000a5a4c0981 */ /* 0x000164000c1e1b00 */
[----:B------:R-:W-:Y:S01]  /*a880*/  @P0 LEA.HI.X R89, R78, R13, R79, 0x3, P1 ;  /* 0x0000000d4e590211 */ /* 0x000fe200008f1c4f */
[----:B------:R-:W-:Y:S01]  /*a890*/  FFMA.SAT R13, -R81, R84, 0.5 ;  /* 0x3f000000510d7423 */ /* 0x000fe20000002154 */
[----:B------:R-:W-:Y:S01]  /*a8a0*/  IMAD.MOV.U32 R84, RZ, RZ, 0x437c0000 ;  /* 0x437c0000ff547424 */ /* 0x000fe200078e00ff */
[----:B------:R-:W-:-:S02]  /*a8b0*/  LOP3.LUT R14, R14, 0xffff, RZ, 0xc0, !PT ;  /* 0x0000ffff0e0e7812 */ /* 0x000fc400078ec0ff */
[----:B------:R-:W-:Y:S01]  /*a8c0*/  @!P0 CS2R R78, SRZ ;  /* 0x00000000004e8805 */ /* 0x000fe2000001ff00 */
[----:B------:R-:W-:Y:S01]  /*a8d0*/  FFMA.RM R15, R13, R84, 12582913 ;  /* 0x4b4000010d0f7423 */ /* 0x000fe20000004054 */
[----:B------:R-:W-:-:S03]  /*a8e0*/  FMNMX R13, |R50|, R93, !PT ;  /* 0x0000005d320d7209 */ /* 0x000fc60007800200 */
[----:B------:R-:W-:Y:S01]  /*a8f0*/  FADD R50, R15, -12583039 ;  /* 0xcb40007f0f327421 */ /* 0x000fe20000000000 */
[----:B------:R-:W-:Y:S01]  /*a900*/  PRMT R2, R2, 0x7604, R85 ;  /* 0x0000760402027816 */ /* 0x000fe20000000055 */
[----:B------:R0:W5:Y:S01]  /*a910*/  @P0 LDG.E.64 R78, desc[UR10][R88.64] ;  /* 0x0000000a584e0981 */ /* 0x000162000c1e1b00 */
[----:B------:R-:W-:Y:S01]  /*a920*/  LOP3.LUT R25, R25, 0xffff, RZ, 0xc0, !PT ;  /* 0x0000ffff19197812 */ /* 0x000fe200078ec0ff */
[----:B------:R-:W-:Y:S01]  /*a930*/  FFMA R50, -R81, 1.4426950216293334961, -R50 ;  /* 0x3fb8aa3b51327823 */ /* 0x000fe20000000932 */
[----:B------:R-:W-:Y:S01]  /*a940*/  IMAD.SHL.U32 R15, R15, 0x800000, RZ ;  /* 0x008000000f0f7824 */ /* 0x000fe200078e00ff */
[----:B------:R-:W-:Y:S01]  /*a950*/  SHF.L.U32 R14, R14, 0x10, RZ ;  /* 0x000000100e0e7819 */ /* 0x000fe200000006ff */
[----:B------:R-:W-:Y:S01]  /*a960*/  BSSY B1, `(.L_x_18511) ;  /* 0x0000036000017945 */ /* 0x000fe20003800000 */
[----:B------:R-:W-:Y:S01]  /*a970*/  FFMA R50, -R81, 1.925963033500011079e-08, R50 ;  /* 0x32a5706051327823 */ /* 0x000fe20000000132 */
[----:B------:R-:W-:Y:S02]  /*a980*/  LOP3.LUT R87, R87, 0xffff, RZ, 0xc0, !PT ;  /* 0x0000ffff57577812 */ /* 0x000fe400078ec0ff */
[----:B------:R-:W-:-:S02]  /*a990*/  FMNMX R13, |R54|, R13, !PT ;  /* 0x0000000d360d7209 */ /* 0x000fc40007800200 */
[----:B------:R-:W-:Y:S01]  /*a9a0*/  SHF.L.U32 R25, R25, 0x10, RZ ;  /* 0x0000001019197819 */ /* 0x000fe200000006ff */
[----:B------:R-:W1:Y:S01]  /*a9b0*/  MUFU.EX2 R50, R50 ;  /* 0x0000003200327308 */ /* 0x000e620000000800 */
[----:B------:R-:W-:Y:S02]  /*a9c0*/  LOP3.LUT R2, R2, 0xffff, RZ, 0xc0, !PT ;  /* 0x0000ffff02027812 */ /* 0x000fe400078ec0ff */
[----:B------:R-:W-:Y:S02]  /*a9d0*/  LOP3.LUT R87, R87, 0xff0000, R14, 0xf8, !PT ;  /* 0x00ff000057577812 */ /* 0x000fe400078ef80e */
[----:B------:R-:W-:Y:S02]  /*a9e0*/  LOP3.LUT R14, R2, 0xff0000, R25, 0xf8, !PT ;  /* 0x00ff0000020e7812 */ /* 0x000fe400078ef819 */
[----:B------:R-:W-:Y:S02]  /*a9f0*/  FMNMX R13, |R56|, R13, !PT ;  /* 0x0000000d380d7209 */ /* 0x000fe40007800200 */
[----:B------:R-:W-:-:S02]  /*aa00*/  LOP3.LUT R21, R21, 0xffff, RZ, 0xc0, !PT ;  /* 0x0000ffff15157812 */ /* 0x000fc400078ec0ff */
[----:B------:R-:W-:Y:S02]  /*aa10*/  FMNMX R13, |R62|, R13, !PT ;  /* 0x0000000d3e0d7209 */ /* 0x000fe40007800200 */
[----:B------:R-:W-:Y:S01]  /*aa20*/  LOP3.LUT R24, R24, 0xffff, RZ, 0xc0, !PT ;  /* 0x0000ffff18187812 */ /* 0x000fe200078ec0ff */
[----:B------:R-:W-:Y:S01]  /*aa30*/  IMAD.U32 R21, R21, 0x10000, RZ ;  /* 0x0001000015157824 */ /* 0x000fe200078e00ff */
[----:B------:R-:W-:Y:S01]  /*aa40*/  FMNMX R13, |R58|, R13, !PT ;  /* 0x0000000d3a0d7209 */ /* 0x000fe20007800200 */
[----:B-1----:R-:W-:Y:S01]  /*aa50*/  FFMA R84, R15, R50, 1 ;  /* 0x3f8000000f547423 */ /* 0x002fe20000000032 */
[----:B------:R-:W-:Y:S02]  /*aa60*/  LOP3.LUT R27, R27, 0xffff, RZ, 0xc0, !PT ;  /* 0x0000ffff1b1b7812 */ /* 0x000fe400078ec0ff */
[----:B------:R-:W-:Y:S01]  /*aa70*/  FMNMX R13, |R82|, R13, !PT ;  /* 0x0000000d520d7209 */ /* 0x000fe20007800200 */
[----:B------:R-:W-:Y:S01]  /*aa80*/  VIADD R2, R84, 0x1800000 ;  /* 0x0180000054027836 */ /* 0x000fe20000000000 */
[----:B------:R-:W-:Y:S01]  /*aa90*/  LOP3.LUT R83, R83, 0xffff, RZ, 0xc0, !PT ;  /* 0x0000ffff53537812 */ /* 0x000fe200078ec0ff */
[----:B------:R-:W-:Y:S01]  /*aaa0*/  IMAD.SHL.U32 R27, R27, 0x1000000, RZ ;  /* 0x010000001b1b7824 */ /* 0x000fe200078e00ff */
[----:B------:R-:W-:-:S02]  /*aab0*/  FMNMX R13, |R80|, R13, !PT ;  /* 0x0000000d500d7209 */ /* 0x000fc40007800200 */
[----:B------:R-:W-:Y:S01]  /*aac0*/  LOP3.LUT R2, R2, 0x7f800000, RZ, 0xc0, !PT ;  /* 0x7f80000002027812 */ /* 0x000fe200078ec0ff */
[----:B------:R-:W-:Y:S01]  /*aad0*/  IMAD.SHL.U32 R83, R83, 0x1000000, RZ ;  /* 0x0100000053537824 */ /* 0x000fe200078e00ff */
[----:B------:R-:W-:Y:S02]  /*aae0*/  LOP3.LUT R94, R94, 0xffff, RZ, 0xc0, !PT ;  /* 0x0000ffff5e5e7812 */ /* 0x000fe400078ec0ff */
[----:B------:R-:W-:Y:S02]  /*aaf0*/  ISETP.GT.U32.AND P0, PT, R2, 0x1ffffff, PT ;  /* 0x01ffffff0200780c */ /* 0x000fe40003f04070 */
[----:B------:R-:W-:Y:S02]  /*ab00*/  SHF.R.U32.HI R2, RZ, 0x3, R10 ;  /* 0x00000003ff027819 */ /* 0x000fe4000001160a */
[----:B------:R-:W-:Y:S02]  /*ab10*/  SHF.L.U32 R24, R24, 0x10, RZ ;  /* 0x0000001018187819 */ /* 0x000fe400000006ff */
[----:B------:R-:W-:-:S02]  /*ab20*/  LOP3.LUT R95, R95, 0xffff, RZ, 0xc0, !PT ;  /* 0x0000ffff5f5f7812 */ /* 0x000fc400078ec0ff */
[----:B------:R-:W-:Y:S02]  /*ab30*/  LOP3.LUT R26, R26, 0xffff, RZ, 0xc0, !PT ;  /* 0x0000ffff1a1a7812 */ /* 0x000fe400078ec0ff */
[----:B------:R-:W-:Y:S02]  /*ab40*/  LOP3.LUT R51, R51, 0xffff, RZ, 0xc0, !PT ;  /* 0x0000ffff33337812 */ /* 0x000fe400078ec0ff */
[----:B------:R-:W-:Y:S02]  /*ab50*/  LOP3.LUT R15, R2, 0x1c, RZ, 0xc0, !PT ;  /* 0x0000001c020f7812 */ /* 0x000fe400078ec0ff */
[----:B------:R-:W-:Y:S02]  /*ab60*/  FMNMX R13, |R86|, R13, !PT ;  /* 0x0000000d560d7209 */ /* 0x000fe40007800200 */
[----:B------:R-:W-:Y:S02]  /*ab70*/  LOP3.LUT R94, R94, 0xff0000, R21, 0xf8, !PT ;  /* 0x00ff00005e5e7812 */ /* 0x000fe400078ef815 */
[----:B------:R-:W-:-:S02]  /*ab80*/  LOP3.LUT R24, R95, 0xff0000, R24, 0xf8, !PT ;  /* 0x00ff00005f187812 */ /* 0x000fc400078ef818 */
[----:B------:R-:W-:Y:S02]  /*ab90*/  SHF.L.U32 R26, R26, 0x18, RZ ;  /* 0x000000181a1a7819 */ /* 0x000fe400000006ff */
[----:B------:R-:W-:Y:S02]  /*aba0*/  SHF.L.U32 R51, R51, 0x18, RZ ;  /* 0x0000001833337819 */ /* 0x000fe400000006ff */
[----:B------:R-:W-:Y:S02]  /*abb0*/  IADD3 R50, R10, 0x1e, -R15 ;  /* 0x0000001e0a327810 */ /* 0x000fe40007ffe80f */
[----:B------:R-:W-:Y:S02]  /*abc0*/  FMNMX R15, |R0|, R13, !PT ;  /* 0x0000000d000f7209 */ /* 0x000fe40007800200 */
[----:B------:R-:W-:Y:S02]  /*abd0*/  LOP3.LUT R54, R87, 0xff000000, R26, 0xf8, !PT ;  /* 0xff00000057367812 */ /* 0x000fe400078ef81a */
[----:B------:R-:W-:-:S02]  /*abe0*/  LOP3.LUT R56, R94, 0xff000000, R27, 0xf8, !PT ;  /* 0xff0000005e387812 */ /* 0x000fc400078ef81b */
[----:B------:R-:W-:Y:S02]  /*abf0*/  LOP3.LUT R58, R24, 0xff000000, R51, 0xf8, !PT ;  /* 0xff000000183a7812 */ /* 0x000fe400078ef833 */
[----:B------:R-:W-:Y:S02]  /*ac00*/  LOP3.LUT R62, R14, 0xff000000, R83, 0xf8, !PT ;  /* 0xff0000000e3e7812 */ /* 0x000fe400078ef853 */
[----:B------:R-:W-:Y:S02]  /*ac10*/  IADD3 R13, R7, 0x2, RZ ;  /* 0x00000002070d7810 */ /* 0x000fe40007ffe0ff */
[----:B------:R-:W-:Y:S01]  /*ac20*/  LOP3.LUT R50, R50, 0x1f, RZ, 0xc0, !PT ;  /* 0x0000001f32327812 */ /* 0x000fe200078ec0ff */
[----:B0-----:R-:W-:Y:S06]  /*ac30*/  @P0 BRA `(.L_x_18512) ;  /* 0x0000000000100947 */ /* 0x001fec0003800000 */
[----:B------:R-:W-:Y:S01]  /*ac40*/  IMAD.MOV.U32 R0, RZ, RZ, R84 ;  /* 0x000000ffff007224 */ /* 0x000fe200078e0054 */
[----:B------:R-:W-:-:S07]  /*ac50*/  MOV R14, 0xac70 ;  /* 0x0000ac70000e7802 */ /* 0x000fce0000000f00 */
[----:B-----5:R-:W-:Y:S05]  /*ac60*/  CALL.REL.NOINC `($__internal_481_$__cuda_sm20_rcp_rn_f32_slowpath) ;  /* 0x000000bc004c7944 */ /* 0x020fea0003c00000 */
[----:B------:R-:W-:Y:S05]  /*ac70*/  BRA `(.L_x_18513) ;  /* 0x0000000000107947 */ /* 0x000fea0003800000 */
.L_x_18512:
[----:B------:R-:W0:Y:S02]  /*ac80*/  MUFU.RCP R21, R84 ;  /* 0x0000005400157308 */ /* 0x000e240000001000 */
[----:B0-----:R-:W-:-:S04]  /*ac90*/  FFMA R0, R84, R21, -1 ;  /* 0xbf80000054007423 */ /* 0x001fc80000000015 */
[----:B------:R-:W-:-:S04]  /*aca0*/  FADD.FTZ R0, -R0, -RZ ;  /* 0x800000ff00007221 */ /* 0x000fc80000010100 */
[----:B------:R-:W-:-:S07]  /*acb0*/  FFMA R21, R21, R0, R21 ;  /* 0x0000000015157223 */ /* 0x000fce0000000015 */
.L_x_18513:
[----:B------:R-:W-:Y:S05]  /*acc0*/  BSYNC B1 ;  /* 0x0000000000017941 */ /* 0x000fea0003800000 */
.L_x_18511:
[----:B------:R-:W-:Y:S01]  /*acd0*/  SHF.R.U64 R36, R36, 0x10, R37 ;  /* 0x0000001024247819 */ /* 0x000fe20000001225 */
        /* <DEDUP_REMOVED lines=21> */
.L_x_18515:
[----:B------:R-:W0:Y:S02]  /*ae30*/  MUFU.RCP R21, R2 ;  /* 0x0000000200157308 */ /* 0x000e240000001000 */
[----:B0-----:R-:W-:-:S04]  /*ae40*/  FFMA R0, R2, R21, -1 ;  /* 0xbf80000002007423 */ /* 0x001fc80000000015 */
[----:B------:R-:W-:-:S04]  /*ae50*/  FADD.FTZ R0, -R0, -RZ ;  /* 0x800000ff00007221 */ /* 0x000fc80000010100 */
[----:B------:R-:W-:-:S07]  /*ae60*/  FFMA R21, R21, R0, R21 ;  /* 0x0000000015157223 */ /* 0x000fce0000000015 */
.L_x_18516:
[----:B------:R-:W-:Y:S05]  /*ae70*/  BSYNC B1 ;  /* 0x0000000000017941 */ /* 0x000fea0003800000 */
.L_x_18514:
        /* <DEDUP_REMOVED lines=21> */
.L_x_18518:
[----:B------:R-:W0:Y:S02]  /*afd0*/  MUFU.RCP R21, R2 ;  /* 0x0000000200157308 */ /* 0x000e240000001000 */
[----:B0-----:R-:W-:-:S04]  /*afe0*/  FFMA R0, R2, R21, -1 ;  /* 0xbf80000002007423 */ /* 0x001fc80000000015 */
[----:B------:R-:W-:-:S04]  /*aff0*/  FADD.FTZ R0, -R0, -RZ ;  /* 0x800000ff00007221 */ /* 0x000fc80000010100 */
[----:B------:R-:W-:-:S07]  /*b000*/  FFMA R21, R21, R0, R21 ;  /* 0x0000000015157223 */ /* 0x000fce0000000015 */
.L_x_18519:
[----:B------:R-:W-:Y:S05]  /*b010*/  BSYNC B1 ;  /* 0x0000000000017941 */ /* 0x000fea0003800000 */
.L_x_18517:
[----:B------:R-:W-:Y:S01]  /*b020*/  HFMA2.MMA R25, -RZ, RZ, 0.96630859375, -0.0022525787353515625 ;  /* 0x3bbb989dff197435 */ /* 0x000fe200000001ff */
[----:B------:R-:W-:Y:S01]  /*b030*/  SHF.R.U32.HI R82, RZ, 0x10, R37 ;  /* 0x00000010ff527819 */ /* 0x000fe20000011625 */
        /* <DEDUP_REMOVED lines=20> */
.L_x_18521:
[----:B------:R-:W0:Y:S02]  /*b180*/  MUFU.RCP R21, R2 ;  /* 0x0000000200157308 */ /* 0x000e240000001000 */
[----:B0-----:R-:W-:-:S04]  /*b190*/  FFMA R0, R2, R21, -1 ;  /* 0xbf80000002007423 */ /* 0x001fc80000000015 */
[----:B------:R-:W-:-:S04]  /*b1a0*/  FADD.FTZ R0, -R0, -RZ ;  /* 0x800000ff00007221 */ /* 0x000fc80000010100 */
[----:B------:R-:W-:-:S07]  /*b1b0*/  FFMA R21, R21, R0, R21 ;  /* 0x0000000015157223 */ /* 0x000fce0000000015 */
.L_x_18522:
[----:B------:R-:W-:Y:S05]  /*b1c0*/  BSYNC B1 ;  /* 0x0000000000017941 */ /* 0x000fea0003800000 */
.L_x_18520:
        /* <DEDUP_REMOVED lines=21> */
.L_x_18524:
[----:B------:R-:W0:Y:S02]  /*b320*/  MUFU.RCP R21, R2 ;  /* 0x0000000200157308 */ /* 0x000e240000001000 */
[----:B0-----:R-:W-:-:S04]  /*b330*/  FFMA R0, R2, R21, -1 ;  /* 0xbf80000002007423 */ /* 0x001fc80000000015 */
[----:B------:R-:W-:-:S04]  /*b340*/  FADD.FTZ R0, -R0, -RZ ;  /* 0x800000ff00007221 */ /* 0x000fc80000010100 */
[----:B------:R-:W-:-:S07]  /*b350*/  FFMA R21, R21, R0, R21 ;  /* 0x0000000015157223 */ /* 0x000fce0000000015 */
.L_x_18525:
[----:B------:R-:W-:Y:S05]  /*b360*/  BSYNC B1 ;  /* 0x0000000000017941 */ /* 0x000fea0003800000 */
.L_x_18523:
        /* <DEDUP_REMOVED lines=22> */
.L_x_18527:
[----:B------:R-:W0:Y:S02]  /*b4d0*/  MUFU.RCP R21, R2 ;  /* 0x0000000200157308 */ /* 0x000e240000001000 */
[----:B0-----:R-:W-:-:S04]  /*b4e0*/  FFMA R0, R2, R21, -1 ;  /* 0xbf80000002007423 */ /* 0x001fc80000000015 */
[----:B------:R-:W-:-:S04]  /*b4f0*/  FADD.FTZ R0, -R0, -RZ ;  /* 0x800000ff00007221 */ /* 0x000fc80000010100 */
[----:B------:R-:W-:-:S07]  /*b500*/  FFMA R21, R21, R0, R21 ;  /* 0x0000000015157223 */ /* 0x000fce0000000015 */
.L_x_18528:
[----:B------:R-:W-:Y:S05]  /*b510*/  BSYNC B1 ;  /* 0x0000000000017941 */ /* 0x000fea0003800000 */
.L_x_18526:
        /* <DEDUP_REMOVED lines=21> */
.L_x_18530:
[----:B------:R-:W0:Y:S02]  /*b670*/  MUFU.RCP R21, R2 ;  /* 0x0000000200157308 */ /* 0x000e240000001000 */
[----:B0-----:R-:W-:-:S04]  /*b680*/  FFMA R0, R2, R21, -1 ;  /* 0xbf80000002007423 */ /* 0x001fc80000000015 */
[----:B------:R-:W-:-:S04]  /*b690*/  FADD.FTZ R0, -R0, -RZ ;  /* 0x800000ff00007221 */ /* 0x000fc80000010100 */
[----:B------:R-:W-:-:S07]  /*b6a0*/  FFMA R21, R21, R0, R21 ;  /* 0x0000000015157223 */ /* 0x000fce0000000015 */
.L_x_18531:
[----:B------:R-:W-:Y:S05]  /*b6b0*/  BSYNC B1 ;  /* 0x0000000000017941 */ /* 0x000fea0003800000 */
.L_x_18529:
        /* <DEDUP_REMOVED lines=22> */
.L_x_18533:
[----:B------:R-:W0:Y:S02]  /*b820*/  MUFU.RCP R21, R2 ;  /* 0x0000000200157308 */ /* 0x000e240000001000 */
[----:B0-----:R-:W-:-:S04]  /*b830*/  FFMA R0, R2, R21, -1 ;  /* 0xbf80000002007423 */ /* 0x001fc80000000015 */
[----:B------:R-:W-:-:S04]  /*b840*/  FADD.FTZ R0, -R0, -RZ ;  /* 0x800000ff00007221 */ /* 0x000fc80000010100 */
[----:B------:R-:W-:-:S07]  /*b850*/  FFMA R21, R21, R0, R21 ;  /* 0x0000000015157223 */ /* 0x000fce0000000015 */
.L_x_18534:
[----:B------:R-:W-:Y:S05]  /*b860*/  BSYNC B1 ;  /* 0x0000000000017941 */ /* 0x000fea0003800000 */
.L_x_18532:
        /* <DEDUP_REMOVED lines=21> */
.L_x_18536:
[----:B------:R-:W0:Y:S02]  /*b9c0*/  MUFU.RCP R21, R2 ;  /* 0x0000000200157308 */ /* 0x000e240000001000 */
[----:B0-----:R-:W-:-:S04]  /*b9d0*/  FFMA R0, R2, R21, -1 ;  /* 0xbf80000002007423 */ /* 0x001fc80000000015 */
[----:B------:R-:W-:-:S04]  /*b9e0*/  FADD.FTZ R0, -R0, -RZ ;  /* 0x800000ff00007221 */ /* 0x000fc80000010100 */
[----:B------:R-:W-:-:S07]  /*b9f0*/  FFMA R21, R21, R0, R21 ;  /* 0x0000000015157223 */ /* 0x000fce0000000015 */
.L_x_18537:
[----:B------:R-:W-:Y:S05]  /*ba00*/  BSYNC B1 ;  /* 0x0000000000017941 */ /* 0x000fea0003800000 */
.L_x_18535:
        /* <DEDUP_REMOVED lines=22> */
.L_x_18539:
[----:B------:R-:W0:Y:S02]  /*bb70*/  MUFU.RCP R21, R2 ;  /* 0x0000000200157308 */ /* 0x000e240000001000 */
[----:B0-----:R-:W-:-:S04]  /*bb80*/  FFMA R0, R2, R21, -1 ;  /* 0xbf80000002007423 */ /* 0x001fc80000000015 */
[----:B------:R-:W-:-:S04]  /*bb90*/  FADD.FTZ R0, -R0, -RZ ;  /* 0x800000ff00007221 */ /* 0x000fc80000010100 */
[----:B------:R-:W-:-:S07]  /*bba0*/  FFMA R21, R21, R0, R21 ;  /* 0x0000000015157223 */ /* 0x000fce0000000015 */
.L_x_18540:
[----:B------:R-:W-:Y:S05]  /*bbb0*/  BSYNC B1 ;  /* 0x0000000000017941 */ /* 0x000fea0003800000 */
.L_x_18538:
        /* <DEDUP_REMOVED lines=21> */
.L_x_18542:
[----:B------:R-:W0:Y:S02]  /*bd10*/  MUFU.RCP R21, R2 ;  /* 0x0000000200157308 */ /* 0x000e240000001000 */
[----:B0-----:R-:W-:-:S04]  /*bd20*/  FFMA R0, R2, R21, -1 ;  /* 0xbf80000002007423 */ /* 0x001fc80000000015 */
[----:B------:R-:W-:-:S04]  /*bd30*/  FADD.FTZ R0, -R0, -RZ ;  /* 0x800000ff00007221 */ /* 0x000fc80000010100 */
[----:B------:R-:W-:-:S07]  /*bd40*/  FFMA R21, R21, R0, R21 ;  /* 0x0000000015157223 */ /* 0x000fce0000000015 */
.L_x_18543:
[----:B------:R-:W-:Y:S05]  /*bd50*/  BSYNC B1 ;  /* 0x0000000000017941 */ /* 0x000fea0003800000 */
.L_x_18541:
        /* <DEDUP_REMOVED lines=22> */
.L_x_18545:
[----:B------:R-:W0:Y:S02]  /*bec0*/  MUFU.RCP R21, R2 ;  /* 0x0000000200157308 */ /* 0x000e240000001000 */
[----:B0-----:R-:W-:-:S04]  /*bed0*/  FFMA R0, R2, R21, -1 ;  /* 0xbf80000002007423 */ /* 0x001fc80000000015 */
[----:B------:R-:W-:-:S04]  /*bee0*/  FADD.FTZ R0, -R0, -RZ ;  /* 0x800000ff00007221 */ /* 0x000fc80000010100 */
[----:B------:R-:W-:-:S07]  /*bef0*/  FFMA R21, R21, R0, R21 ;  /* 0x0000000015157223 */ /* 0x000fce0000000015 */
.L_x_18546:
[----:B------:R-:W-:Y:S05]  /*bf00*/  BSYNC B1 ;  /* 0x0000000000017941 */ /* 0x000fea0003800000 */
.L_x_18544:
        /* <DEDUP_REMOVED lines=21> */
.L_x_18548:
[----:B------:R-:W0:Y:S02]  /*c060*/  MUFU.RCP R21, R2 ;  /* 0x0000000200157308 */ /* 0x000e240000001000 */
[----:B0-----:R-:W-:-:S04]  /*c070*/  FFMA R0, R2, R21, -1 ;  /* 0xbf80000002007423 */ /* 0x001fc80000000015 */
[----:B------:R-:W-:-:S04]  /*c080*/  FADD.FTZ R0, -R0, -RZ ;  /* 0x800000ff00007221 */ /* 0x000fc80000010100 */
[----:B------:R-:W-:-:S07]  /*c090*/  FFMA R21, R21, R0, R21 ;  /* 0x0000000015157223 */ /* 0x000fce0000000015 */
.L_x_18549:
[----:B------:R-:W-:Y:S05]  /*c0a0*/  BSYNC B1 ;  /* 0x0000000000017941 */ /* 0x000fea0003800000 */
.L_x_18547:
        /* <DEDUP_REMOVED lines=22> */
.L_x_18551:
[----:B------:R-:W0:Y:S02]  /*c210*/  MUFU.RCP R21, R2 ;  /* 0x0000000200157308 */ /* 0x000e240000001000 */
[----:B0-----:R-:W-:-:S04]  /*c220*/  FFMA R0, R2, R21, -1 ;  /* 0xbf80000002007423 */ /* 0x001fc80000000015 */
[----:B------:R-:W-:-:S04]  /*c230*/  FADD.FTZ R0, -R0, -RZ ;  /* 0x800000ff00007221 */ /* 0x000fc80000010100 */
[----:B------:R-:W-:-:S07]  /*c240*/  FFMA R21, R21, R0, R21 ;  /* 0x0000000015157223 */ /* 0x000fce0000000015 */
.L_x_18552:
[----:B------:R-:W-:Y:S05]  /*c250*/  BSYNC B1 ;  /* 0x0000000000017941 */ /* 0x000fea0003800000 */
.L_x_18550:
        /* <DEDUP_REMOVED lines=21> */
.L_x_18554:
[----:B------:R-:W0:Y:S02]  /*c3b0*/  MUFU.RCP R21, R2 ;  /* 0x0000000200157308 */ /* 0x000e240000001000 */
[----:B0-----:R-:W-:-:S04]  /*c3c0*/  FFMA R0, R2, R21, -1 ;  /* 0xbf80000002007423 */ /* 0x001fc80000000015 */
[----:B------:R-:W-:-:S04]  /*c3d0*/  FADD.FTZ R0, -R0, -RZ ;  /* 0x800000ff00007221 */ /* 0x000fc80000010100 */
[----:B------:R-:W-:-:S07]  /*c3e0*/  FFMA R21, R21, R0, R21 ;  /* 0x0000000015157223 */ /* 0x000fce0000000015 */
.L_x_18555:
[----:B------:R-:W-:Y:S05]  /*c3f0*/  BSYNC B1 ;  /* 0x0000000000017941 */ /* 0x000fea0003800000 */
.L_x_18553:
        /* <DEDUP_REMOVED lines=22> */
.L_x_18557:
[----:B------:R-:W0:Y:S02]  /*c560*/  MUFU.RCP R21, R2 ;  /* 0x0000000200157308 */ /* 0x000e240000001000 */
[----:B0-----:R-:W-:-:S04]  /*c570*/  FFMA R0, R2, R21, -1 ;  /* 0xbf80000002007423 */ /* 0x001fc80000000015 */
[----:B------:R-:W-:-:S04]  /*c580*/  FADD.FTZ R0, -R0, -RZ ;  /* 0x800000ff00007221 */ /* 0x000fc80000010100 */
[----:B------:R-:W-:-:S07]  /*c590*/  FFMA R21, R21, R0, R21 ;  /* 0x0000000015157223 */ /* 0x000fce0000000015 */
.L_x_18558:
[----:B------:R-:W-:Y:S05]  /*c5a0*/  BSYNC B1 ;  /* 0x0000000000017941 */ /* 0x000fea0003800000 */
.L_x_18556:
        /* <DEDUP_REMOVED lines=21> */
.L_x_18560:
[----:B------:R-:W0:Y:S02]  /*c700*/  MUFU.RCP R21, R2 ;  /* 0x0000000200157308 */ /* 0x000e240000001000 */
[----:B0-----:R-:W-:-:S04]  /*c710*/  FFMA R0, R2, R21, -1 ;  /* 0xbf80000002007423 */ /* 0x001fc80000000015 */
[----:B------:R-:W-:-:S04]  /*c720*/  FADD.FTZ R0, -R0, -RZ ;  /* 0x800000ff00007221 */ /* 0x000fc80000010100 */
[----:B------:R-:W-:-:S07]  /*c730*/  FFMA R21, R21, R0, R21 ;  /* 0x0000000015157223 */ /* 0x000fce0000000015 */
.L_x_18561:
[----:B------:R-:W-:Y:S05]  /*c740*/  BSYNC B1 ;  /* 0x0000000000017941 */ /* 0x000fea0003800000 */
.L_x_18559:
        /* <DEDUP_REMOVED lines=22> */
.L_x_18563:
[----:B------:R-:W0:Y:S02]  /*c8b0*/  MUFU.RCP R21, R2 ;  /* 0x0000000200157308 */ /* 0x000e240000001000 */
[----:B0-----:R-:W-:-:S04]  /*c8c0*/  FFMA R0, R2, R21, -1 ;  /* 0xbf80000002007423 */ /* 0x001fc80000000015 */
[----:B------:R-:W-:-:S04]  /*c8d0*/  FADD.FTZ R0, -R0, -RZ ;  /* 0x800000ff00007221 */ /* 0x000fc80000010100 */
[----:B------:R-:W-:-:S07]  /*c8e0*/  FFMA R21, R21, R0, R21 ;  /* 0x0000000015157223 */ /* 0x000fce0000000015 */
.L_x_18564:
[----:B------:R-:W-:Y:S05]  /*c8f0*/  BSYNC B1 ;  /* 0x0000000000017941 */ /* 0x000fea0003800000 */
.L_x_18562:
        /* <DEDUP_REMOVED lines=21> */
.L_x_18566:
[----:B------:R-:W0:Y:S02]  /*ca50*/  MUFU.RCP R21, R2 ;  /* 0x0000000200157308 */ /* 0x000e240000001000 */
[----:B0-----:R-:W-:-:S04]  /*ca60*/  FFMA R0, R2, R21, -1 ;  /* 0xbf80000002007423 */ /* 0x001fc80000000015 */
[----:B------:R-:W-:-:S04]  /*ca70*/  FADD.FTZ R0, -R0, -RZ ;  /* 0x800000ff00007221 */ /* 0x000fc80000010100 */
[----:B------:R-:W-:-:S07]  /*ca80*/  FFMA R21, R21, R0, R21 ;  /* 0x0000000015157223 */ /* 0x000fce0000000015 */
.L_x_18567:
[----:B------:R-:W-:Y:S05]  /*ca90*/  BSYNC B1 ;  /* 0x0000000000017941 */ /* 0x000fea0003800000 */
.L_x_18565:
        /* <DEDUP_REMOVED lines=22> */
.L_x_18569:
[----:B------:R-:W0:Y:S02]  /*cc00*/  MUFU.RCP R21, R2 ;  /* 0x0000000200157308 */ /* 0x000e240000001000 */
[----:B0-----:R-:W-:-:S04]  /*cc10*/  FFMA R0, R2, R21, -1 ;  /* 0xbf80000002007423 */ /* 0x001fc80000000015 */
[----:B------:R-:W-:-:S04]  /*cc20*/  FADD.FTZ R0, -R0, -RZ ;  /* 0x800000ff00007221 */ /* 0x000fc80000010100 */
[----:B------:R-:W-:-:S07]  /*cc30*/  FFMA R21, R21, R0, R21 ;  /* 0x0000000015157223 */ /* 0x000fce0000000015 */
.L_x_18570:
[----:B------:R-:W-:Y:S05]  /*cc40*/  BSYNC B1 ;  /* 0x0000000000017941 */ /* 0x000fea0003800000 */
.L_x_18568:
        /* <DEDUP_REMOVED lines=21> */
.L_x_18572:
[----:B------:R-:W0:Y:S02]  /*cda0*/  MUFU.RCP R21, R2 ;  /* 0x0000000200157308 */ /* 0x000e240000001000 */
[----:B0-----:R-:W-:-:S04]  /*cdb0*/  FFMA R0, R2, R21, -1 ;  /* 0xbf80000002007423 */ /* 0x001fc80000000015 */
[----:B------:R-:W-:-:S04]  /*cdc0*/  FADD.FTZ R0, -R0, -RZ ;  /* 0x800000ff00007221 */ /* 0x000fc80000010100 */
[----:B------:R-:W-:-:S07]  /*cdd0*/  FFMA R21, R21, R0, R21 ;  /* 0x0000000015157223 */ /* 0x000fce0000000015 */
.L_x_18573:
[----:B------:R-:W-:Y:S05]  /*cde0*/  BSYNC B1 ;  /* 0x0000000000017941 */ /* 0x000fea0003800000 */
.L_x_18571:
        /* <DEDUP_REMOVED lines=22> */
.L_x_18575:
[----:B------:R-:W0:Y:S02]  /*cf50*/  MUFU.RCP R21, R2 ;  /* 0x0000000200157308 */ /* 0x000e240000001000 */
[----:B0-----:R-:W-:-:S04]  /*cf60*/  FFMA R0, R2, R21, -1 ;  /* 0xbf80000002007423 */ /* 0x001fc80000000015 */
[----:B------:R-:W-:-:S04]  /*cf70*/  FADD.FTZ R0, -R0, -RZ ;  /* 0x800000ff00007221 */ /* 0x000fc80000010100 */
[----:B------:R-:W-:-:S07]  /*cf80*/  FFMA R21, R21, R0, R21 ;  /* 0x0000000015157223 */ /* 0x000fce0000000015 */
.L_x_18576:
[----:B------:R-:W-:Y:S05]  /*cf90*/  BSYNC B1 ;  /* 0x0000000000017941 */ /* 0x000fea0003800000 */
.L_x_18574:
[----:B------:R-:W-:Y:S01]  /*cfa0*/  SHF.L.U32 R114, R47, 0x10, RZ ;  /* 0x000000102f727819 */ /* 0x000fe200000006ff */
[----:B------:R-:W-:Y:S01]  /*cfb0*/  IMAD.MOV.U32 R25, RZ, RZ, 0x3bbb989d ;  /* 0x3bbb989dff197424 */ /* 0x000fe200078e00ff */
[----:B------:R-:W-:Y:S01]  /*cfc0*/  BSSY B1, `(.L_x_18577) ;  /* 0x0000017000017945 */ /* 0x000fe20003800000 */
[----:B------:R-:W-:Y:S02]  /*cfd0*/  FMUL R46, R46, R21 ;  /* 0x000000152e2e7220 */ /* 0x000fe40000400000 */
        /* <DEDUP_REMOVED lines=17> */
.L_x_18578:
[----:B------:R-:W0:Y:S02]  /*d0f0*/  MUFU.RCP R21, R2 ;  /* 0x0000000200157308 */ /* 0x000e240000001000 */
[----:B0-----:R-:W-:-:S04]  /*d100*/  FFMA R0, R2, R21, -1 ;  /* 0xbf80000002007423 */ /* 0x001fc80000000015 */
[----:B------:R-:W-:-:S04]  /*d110*/  FADD.FTZ R0, -R0, -RZ ;  /* 0x800000ff00007221 */ /* 0x000fc80000010100 */
[----:B------:R-:W-:-:S07]  /*d120*/  FFMA R21, R21, R0, R21 ;  /* 0x0000000015157223 */ /* 0x000fce0000000015 */
.L_x_18579:
[----:B------:R-:W-:Y:S05]  /*d130*/  BSYNC B1 ;  /* 0x0000000000017941 */ /* 0x000fea0003800000 */
.L_x_18577:
[----:B------:R-:W-:Y:S01]  /*d140*/  SHF.R.U32.HI R112, RZ, 0x10, R47 ;  /* 0x00000010ff707819 */ /* 0x000fe2000001162f */
[----:B------:R-:W-:Y:S01]  /*d150*/  IMAD.MOV.U32 R25, RZ, RZ, 0x3bbb989d ;  /* 0x3bbb989dff197424 */ /* 0x000fe200078e00ff */
[----:B------:R-:W-:Y:S01]  /*d160*/  BSSY B1, `(.L_x_18580) ;  /* 0x0000018000017945 */ /* 0x000fe20003800000 */
[----:B------:R-:W-:Y:S01]  /*d170*/  FMUL R114, R114, R21 ;  /* 0x0000001572727220 */ /* 0x000fe20000400000 */
[----:B------:R-:W-:-:S05]  /*d180*/  SHF.L.U32 R112, R112, 0x10, RZ ;  /* 0x0000001070707819 */ /* 0x000fca00000006ff */
        /* <DEDUP_REMOVED lines=17> */
.L_x_18581:
[----:B------:R-:W0:Y:S02]  /*d2a0*/  MUFU.RCP R21, R2 ;  /* 0x0000000200157308 */ /* 0x000e240000001000 */
[----:B0-----:R-:W-:-:S04]  /*d2b0*/  FFMA R0, R2, R21, -1 ;  /* 0xbf80000002007423 */ /* 0x001fc80000000015 */
[----:B------:R-:W-:-:S04]  /*d2c0*/  FADD.FTZ R0, -R0, -RZ ;  /* 0x800000ff00007221 */ /* 0x000fc80000010100 */
[----:B------:R-:W-:-:S07]  /*d2d0*/  FFMA R21, R21, R0, R21 ;  /* 0x0000000015157223 */ /* 0x000fce0000000015 */
.L_x_18582:
[----:B------:R-:W-:Y:S05]  /*d2e0*/  BSYNC B1 ;  /* 0x0000000000017941 */ /* 0x000fea0003800000 */
.L_x_18580:
        /* <DEDUP_REMOVED lines=21> */
.L_x_18584:
[----:B------:R-:W0:Y:S02]  /*d440*/  MUFU.RCP R21, R2 ;  /* 0x0000000200157308 */ /* 0x000e240000001000 */
[----:B0-----:R-:W-:-:S04]  /*d450*/  FFMA R0, R2, R21, -1 ;  /* 0xbf80000002007423 */ /* 0x001fc80000000015 */
[----:B------:R-:W-:-:S04]  /*d460*/  FADD.FTZ R0, -R0, -RZ ;  /* 0x800000ff00007221 */ /* 0x000fc80000010100 */
[----:B------:R-:W-:-:S07]  /*d470*/  FFMA R21, R21, R0, R21 ;  /* 0x0000000015157223 */ /* 0x000fce0000000015 */
.L_x_18585:
[----:B------:R-:W-:Y:S05]  /*d480*/  BSYNC B1 ;  /* 0x0000000000017941 */ /* 0x000fea0003800000 */
.L_x_18583:
[----:B------:R-:W-:Y:S01]  /*d490*/  SHF.R.U64 R48, R48, 0x10, R49 ;  /* 0x0000001030307819 */ /* 0x000fe20000001231 */
        /* <DEDUP_REMOVED lines=21> */
.L_x_18587:
[----:B------:R-:W0:Y:S02]  /*d5f0*/  MUFU.RCP R21, R2 ;  /* 0x0000000200157308 */ /* 0x000e240000001000 */
[----:B0-----:R-:W-:-:S04]  /*d600*/  FFMA R0, R2, R21, -1 ;  /* 0xbf80000002007423 */ /* 0x001fc80000000015 */
[----:B------:R-:W-:-:S04]  /*d610*/  FADD.FTZ R0, -R0, -RZ ;  /* 0x800000ff00007221 */ /* 0x000fc80000010100 */
[----:B------:R-:W-:-:S07]  /*d620*/  FFMA R21, R21, R0, R21 ;  /* 0x0000000015157223 */ /* 0x000fce0000000015 */
.L_x_18588:
[----:B------:R-:W-:Y:S05]  /*d630*/  BSYNC B1 ;  /* 0x0000000000017941 */ /* 0x000fea0003800000 */
.L_x_18586:
        /* <DEDUP_REMOVED lines=21> */
.L_x_18590:
[----:B------:R-:W0:Y:S02]  /*d790*/  MUFU.RCP R21, R2 ;  /* 0x0000000200157308 */ /* 0x000e240000001000 */
[----:B0-----:R-:W-:-:S04]  /*d7a0*/  FFMA R0, R2, R21, -1 ;  /* 0xbf80000002007423 */ /* 0x001fc80000000015 */
[----:B------:R-:W-:-:S04]  /*d7b0*/  FADD.FTZ R0, -R0, -RZ ;  /* 0x800000ff00007221 */ /* 0x000fc80000010100 */
[----:B------:R-:W-:-:S07]  /*d7c0*/  FFMA R21, R21, R0, R21 ;  /* 0x0000000015157223 */ /* 0x000fce0000000015 */
.L_x_18591:
[----:B------:R-:W-:Y:S05]  /*d7d0*/  BSYNC B1 ;  /* 0x0000000000017941 */ /* 0x000fea0003800000 */
.L_x_18589:
        /* <DEDUP_REMOVED lines=22> */
.L_x_18593:
[----:B------:R-:W0:Y:S02]  /*d940*/  MUFU.RCP R21, R2 ;  /* 0x0000000200157308 */ /* 0x000e240000001000 */
[----:B0-----:R-:W-:-:S04]  /*d950*/  FFMA R0, R2, R21, -1 ;  /* 0xbf80000002007423 */ /* 0x001fc80000000015 */
[----:B------:R-:W-:-:S04]  /*d960*/  FADD.FTZ R0, -R0, -RZ ;  /* 0x800000ff00007221 */ /* 0x000fc80000010100 */
[----:B------:R-:W-:-:S07]  /*d970*/  FFMA R21, R21, R0, R21 ;  /* 0x0000000015157223 */ /* 0x000fce0000000015 */
.L_x_18594:
[----:B------:R-:W-:Y:S05]  /*d980*/  BSYNC B1 ;  /* 0x0000000000017941 */ /* 0x000fea0003800000 */
.L_x_18592:
        /* <DEDUP_REMOVED lines=21> */
.L_x_18596:
[----:B------:R-:W0:Y:S02]  /*dae0*/  MUFU.RCP R21, R2 ;  /* 0x0000000200157308 */ /* 0x000e240000001000 */
[----:B0-----:R-:W-:-:S04]  /*daf0*/  FFMA R0, R2, R21, -1 ;  /* 0xbf80000002007423 */ /* 0x001fc80000000015 */
[----:B------:R-:W-:-:S04]  /*db00*/  FADD.FTZ R0, -R0, -RZ ;  /* 0x800000ff00007221 */ /* 0x000fc80000010100 */
[----:B------:R-:W-:-:S07]  /*db10*/  FFMA R21, R21, R0, R21 ;  /* 0x0000000015157223 */ /* 0x000fce0000000015 */
.L_x_18597:
[----:B------:R-:W-:Y:S05]  /*db20*/  BSYNC B1 ;  /* 0x0000000000017941 */ /* 0x000fea0003800000 */
.L_x_18595:
        /* <DEDUP_REMOVED lines=22> */
.L_x_18599:
[----:B------:R-:W0:Y:S02]  /*dc90*/  MUFU.RCP R21, R2 ;  /* 0x0000000200157308 */ /* 0x000e240000001000 */
[----:B0-----:R-:W-:-:S04]  /*dca0*/  FFMA R0, R2, R21, -1 ;  /* 0xbf80000002007423 */ /* 0x001fc80000000015 */
[----:B------:R-:W-:-:S04]  /*dcb0*/  FADD.FTZ R0, -R0, -RZ ;  /* 0x800000ff00007221 */ /* 0x000fc80000010100 */
[----:B------:R-:W-:-:S07]  /*dcc0*/  FFMA R21, R21, R0, R21 ;  /* 0x0000000015157223 */ /* 0x000fce0000000015 */
.L_x_18600:
[----:B------:R-:W-:Y:S05]  /*dcd0*/  BSYNC B1 ;  /* 0x0000000000017941 */ /* 0x000fea0003800000 */
.L_x_18598:
        /* <DEDUP_REMOVED lines=21> */
.L_x_18602:
[----:B------:R-:W0:Y:S02]  /*de30*/  MUFU.RCP R21, R2 ;  /* 0x0000000200157308 */ /* 0x000e240000001000 */
[----:B0-----:R-:W-:-:S04]  /*de40*/  FFMA R0, R2, R21, -1 ;  /* 0xbf80000002007423 */ /* 0x001fc80000000015 */
[----:B------:R-:W-:-:S04]  /*de50*/  FADD.FTZ R0, -R0, -RZ ;  /* 0x800000ff00007221 */ /* 0x000fc80000010100 */
[----:B------:R-:W-:-:S07]  /*de60*/  FFMA R21, R21, R0, R21 ;  /* 0x0000000015157223 */ /* 0x000fce0000000015 */
.L_x_18603:
[----:B------:R-:W-:Y:S05]  /*de70*/  BSYNC B1 ;  /* 0x0000000000017941 */ /* 0x000fea0003800000 */
.L_x_18601:
[----:B------:R-:W-:Y:S01]  /*de80*/  SHF.R.U32.HI R37, RZ, 0x10, R53 ;  /* 0x00000010ff257819 */ /* 0x000fe20000011635 */
[----:B------:R-:W-:Y:S01]  /*de90*/  HFMA2.MMA R25, -RZ, RZ, 3.7421875, 0 ;  /* 0x437c0000ff197435 */ /* 0x000fe200000001ff */
[----:B------:R-:W-:Y:S01]  /*dea0*/  IMAD.MOV.U32 R0, RZ, RZ, 0x3bbb989d ;  /* 0x3bbb989dff007424 */ /* 0x000fe200078e00ff */
[----:B------:R-:W-:Y:S01]  /*deb0*/  BSSY B1, `(.L_x_18604) ;  /* 0x0000017000017945 */ /* 0x000fe20003800000 */
[----:B------:R-:W-:Y:S01]  /*dec0*/  SHF.L.U32 R37, R37, 0x10, RZ ;  /* 0x0000001025257819 */ /* 0x000fe200000006ff */
[----:B------:R-:W-:-:S04]  /*ded0*/  FMUL R124, R124, R21 ;  /* 0x000000157c7c7220 */ /* 0x000fc80000400000 */
        /* <DEDUP_REMOVED lines=16> */
.L_x_18605:
[----:B------:R-:W0:Y:S02]  /*dfe0*/  MUFU.RCP R21, R14 ;  /* 0x0000000e00157308 */ /* 0x000e240000001000 */
[----:B0-----:R-:W-:-:S04]  /*dff0*/  FFMA R0, R14, R21, -1 ;  /* 0xbf8000000e007423 */ /* 0x001fc80000000015 */
[----:B------:R-:W-:-:S04]  /*e000*/  FADD.FTZ R0, -R0, -RZ ;  /* 0x800000ff00007221 */ /* 0x000fc80000010100 */
[----:B------:R-:W-:-:S07]  /*e010*/  FFMA R21, R21, R0, R21 ;  /* 0x0000000015157223 */ /* 0x000fce0000000015 */
.L_x_18606:
[----:B------:R-:W-:Y:S05]  /*e020*/  BSYNC B1 ;  /* 0x0000000000017941 */ /* 0x000fea0003800000 */
.L_x_18604:
[----:B------:R-:W-:Y:S01]  /*e030*/  FMNMX R15, R15, |R80|, !PT ;  /* 0x400000500f0f7209 */ /* 0x000fe20007800000 */
[----:B------:R-:W-:Y:S01]  /*e040*/  FMUL R0, R37, R21 ;  /* 0x0000001525007220 */ /* 0x000fe20000400000 */
[----:B------:R-:W-:Y:S01]  /*e050*/  ISETP.GE.U32.AND P0, PT, R13, R6, PT ;  /* 0x000000060d00720c */ /* 0x000fe20003f06070 */
[----:B------:R-:W-:Y:S01]  /*e060*/  FMUL R41, R80, R11 ;  /* 0x0000000b50297220 */ /* 0x000fe20000400000 */
[C---:B------:R-:W-:Y:S01]  /*e070*/  FMNMX R15, |R36|.reuse, R15, !PT ;  /* 0x0000000f240f7209 */ /* 0x040fe20007800200 */
[----:B------:R-:W-:Y:S01]  /*e080*/  FMUL R36, R36, R11 ;  /* 0x0000000b24247220 */ /* 0x000fe20000400000 */
[----:B------:R-:W-:Y:S01]  /*e090*/  ISETP.GE.U32.OR P0, PT, R50, R3, P0 ;  /* 0x000000033200720c */ /* 0x000fe20000706470 */
[C---:B------:R-:W-:Y:S01]  /*e0a0*/  FMUL R25, R84.reuse, R11 ;  /* 0x0000000b54197220 */ /* 0x040fe20000400000 */
[----:B------:R-:W-:Y:S01]  /*e0b0*/  FMNMX R15, |R84|, R15, !PT ;  /* 0x0000000f540f7209 */ /* 0x000fe20007800200 */
[-C--:B------:R-:W-:Y:S01]  /*e0c0*/  FMUL R24, R82, R11.reuse ;  /* 0x0000000b52187220 */ /* 0x080fe20000400000 */
[-C--:B------:R-:W-:Y:S01]  /*e0d0*/  FMUL R43, R92, R11.reuse ;  /* 0x0000000b5c2b7220 */ /* 0x080fe20000400000 */
[----:B------:R-:W-:Y:S01]  /*e0e0*/  FMUL R39, R90, R11 ;  /* 0x0000000b5a277220 */ /* 0x000fe20000400000 */
[----:B------:R-:W-:Y:S01]  /*e0f0*/  FMNMX R13, |R82|, R15, !PT ;  /* 0x0000000f520d7209 */ /* 0x000fe20007800200 */
[-C--:B------:R-:W-:Y:S01]  /*e100*/  FMUL R26, R102, R11.reuse ;  /* 0x0000000b661a7220 */ /* 0x080fe20000400000 */
[----:B------:R-:W-:Y:S01]  /*e110*/  FMUL R21, R100, R11 ;  /* 0x0000000b64157220 */ /* 0x000fe20000400000 */
[----:B------:R-:W-:Y:S01]  /*e120*/  BSSY B0, `(.L_x_18607) ;  /* 0x000001c000007945 */ /* 0x000fe20003800000 */
[----:B------:R-:W-:-:S02]  /*e130*/  FMNMX R13, |R92|, R13, !PT ;  /* 0x0000000d5c0d7209 */ /* 0x000fc40007800200 */
[----:B------:R-:W-:Y:S02]  /*e140*/  F2FP.SATFINITE.E4M3.F32.PACK_AB_MERGE_C R41, RZ, R41, RZ ;  /* 0x00000029ff29723e */ /* 0x000fe400048070ff */
[----:B------:R-:W-:Y:S02]  /*e150*/  FMNMX R13, |R90|, R13, !PT ;  /* 0x0000000d5a0d7209 */ /* 0x000fe40007800200 */
[----:B------:R-:W-:Y:S02]  /*e160*/  F2FP.SATFINITE.E4M3.F32.PACK_AB_MERGE_C R36, RZ, R36, RZ ;  /* 0x00000024ff24723e */ /* 0x000fe400048070ff */
[----:B------:R-:W-:Y:S02]  /*e170*/  FMNMX R13, |R102|, R13, !PT ;  /* 0x0000000d660d7209 */ /* 0x000fe40007800200 */
[----:B------:R-:W-:Y:S02]  /*e180*/  F2FP.SATFINITE.E4M3.F32.PACK_AB_MERGE_C R25, RZ, R25, RZ ;  /* 0x00000019ff19723e */ /* 0x000fe400048070ff */
[----:B------:R-:W-:-:S02]  /*e190*/  FMNMX R27, |R100|, R13, !PT ;  /* 0x0000000d641b7209 */ /* 0x000fc40007800200 */
[----:B------:R-:W-:Y:S02]  /*e1a0*/  F2FP.SATFINITE.E4M3.F32.PACK_AB_MERGE_C R43, RZ, R43, RZ ;  /* 0x0000002bff2b723e */ /* 0x000fe400048070ff */
[----:B------:R-:W-:Y:S02]  /*e1b0*/  F2FP.SATFINITE.E4M3.F32.PACK_AB_MERGE_C R39, RZ, R39, RZ ;  /* 0x00000027ff27723e */ /* 0x000fe400048070ff */
[----:B------:R-:W-:Y:S02]  /*e1c0*/  F2FP.SATFINITE.E4M3.F32.PACK_AB_MERGE_C R26, RZ, R26, RZ ;  /* 0x0000001aff1a723e */ /* 0x000fe400048070ff */
[----:B------:R-:W-:Y:S02]  /*e1d0*/  F2FP.SATFINITE.E4M3.F32.PACK_AB_MERGE_C R21, RZ, R21, RZ ;  /* 0x00000015ff15723e */ /* 0x000fe400048070ff */
[----:B------:R-:W-:Y:S01]  /*e1e0*/  F2FP.SATFINITE.E4M3.F32.PACK_AB_MERGE_C R24, RZ, R24, RZ ;  /* 0x00000018ff18723e */ /* 0x000fe200048070ff */
[----:B------:R-:W-:Y:S06]  /*e1f0*/  @P0 BRA `(.L_x_18608) ;  /* 0x0000000000380947 */ /* 0x000fec0003800000 */
[----:B------:R-:W-:Y:S02]  /*e200*/  SHF.L.U32 R2, R25, 0x10, RZ ;  /* 0x0000001019027819 */ /* 0x000fe400000006ff */
[----:B------:R-:W-:Y:S02]  /*e210*/  IADD3 R14, R10, 0x1e, -R17 ;  /* 0x0000001e0a0e7810 */ /* 0x000fe40007ffe811 */
        /* <DEDUP_REMOVED lines=12> */
.L_x_18608:
[----:B------:R-:W-:Y:S05]  /*e2e0*/  BSYNC B0 ;  /* 0x0000000000007941 */ /* 0x000fea0003800000 */
.L_x_18607:
[----:B------:R-:W-:Y:S01]  /*e2f0*/  BSSY B0, `(.L_x_18609) ;  /* 0x0000011000007945 */ /* 0x000fe20003800000 */
[----:B------:R-:W-:-:S03]  /*e300*/  FMUL R37, R110, R11 ;  /* 0x0000000b6e257220 */ /* 0x000fc60000400000 */
[----:B------:R-:W-:Y:S05]  /*e310*/  @P0 BRA `(.L_x_18610) ;  /* 0x0000000000380947 */ /* 0x000fea0003800000 */
[----:B------:R-:W-:Y:S02]  /*e320*/  SHF.L.U32 R2, R26, 0x10, RZ ;  /* 0x000000101a027819 */ /* 0x000fe400000006ff */
[----:B0-----:R-:W-:Y:S02]  /*e330*/  IADD3 R14, R10, 0x1e, -R17 ;  /* 0x0000001e0a0e7810 */ /* 0x001fe40007ffe811 */
        /* <DEDUP_REMOVED lines=12> */
.L_x_18610:
[----:B------:R-:W-:Y:S05]  /*e400*/  BSYNC B0 ;  /* 0x0000000000007941 */ /* 0x000fea0003800000 */
.L_x_18609:
[----:B01----:R-:W-:Y:S01]  /*e410*/  FMUL R14, R108, R11 ;  /* 0x0000000b6c0e7220 */ /* 0x003fe20000400000 */
[----:B------:R-:W-:Y:S01]  /*e420*/  F2FP.SATFINITE.E4M3.F32.PACK_AB_MERGE_C R15, RZ, R37, RZ ;  /* 0x00000025ff0f723e */ /* 0x000fe200048070ff */
[----:B------:R-:W-:Y:S01]  /*e430*/  FMUL R51, R96, R11 ;  /* 0x0000000b60337220 */ /* 0x000fe20000400000 */
[----:B------:R-:W-:Y:S01]  /*e440*/  LOP3.LUT R26, R26, 0xffff, RZ, 0xc0, !PT ;  /* 0x0000ffff1a1a7812 */ /* 0x000fe200078ec0ff */
[----:B------:R-:W-:Y:S01]  /*e450*/  BSSY B0, `(.L_x_18611) ;  /* 0x000003c000007945 */ /* 0x000fe20003800000 */
[----:B------:R-:W-:Y:S02]  /*e460*/  LOP3.LUT R2, R15, 0xffff, RZ, 0xc0, !PT ;  /* 0x0000ffff0f027812 */ /* 0x000fe400078ec0ff */
[----:B------:R-:W-:Y:S02]  /*e470*/  F2FP.SATFINITE.E4M3.F32.PACK_AB_MERGE_C R14, RZ, R14, RZ ;  /* 0x0000000eff0e723e */ /* 0x000fe400048070ff */
[----:B------:R-:W-:Y:S02]  /*e480*/  LOP3.LUT R13, R2, 0xff, RZ, 0xc0, !PT ;  /* 0x000000ff020d7812 */ /* 0x000fe400078ec0ff */
[----:B------:R-:W-:-:S02]  /*e490*/  PRMT R2, R14, 0x7104, RZ ;  /* 0x000071040e027816 */ /* 0x000fc400000000ff */
[----:B------:R-:W-:Y:S02]  /*e4a0*/  F2FP.SATFINITE.E4M3.F32.PACK_AB_MERGE_C R51, RZ, R51, RZ ;  /* 0x00000033ff33723e */ /* 0x000fe400048070ff */
[----:B------:R-:W-:Y:S01]  /*e4b0*/  LOP3.LUT R47, R13, 0xff00, R2, 0xf8, !PT ;  /* 0x0000ff000d2f7812 */ /* 0x000fe200078ef802 */
[-C--:B------:R-:W-:Y:S01]  /*e4c0*/  FMUL R13, R116, R11.reuse ;  /* 0x0000000b740d7220 */ /* 0x080fe20000400000 */
[----:B------:R-:W-:-:S04]  /*e4d0*/  FMUL R2, R122, R11 ;  /* 0x0000000b7a027220 */ /* 0x000fc80000400000 */
[----:B------:R-:W-:Y:S02]  /*e4e0*/  F2FP.SATFINITE.E4M3.F32.PACK_AB_MERGE_C R13, RZ, R13, RZ ;  /* 0x0000000dff0d723e */ /* 0x000fe400048070ff */
[----:B------:R-:W-:-:S03]  /*e4f0*/  F2FP.SATFINITE.E4M3.F32.PACK_AB_MERGE_C R2, RZ, R2, RZ ;  /* 0x00000002ff02723e */ /* 0x000fc600048070ff */
[----:B------:R-:W-:Y:S01]  /*e500*/  IMAD.U32 R37, R13, 0x10000, RZ ;  /* 0x000100000d257824 */ /* 0x000fe200078e00ff */
[----:B------:R-:W-:-:S04]  /*e510*/  LOP3.LUT R45, R2, 0xffff, RZ, 0xc0, !PT ;  /* 0x0000ffff022d7812 */ /* 0x000fc800078ec0ff */
[----:B------:R-:W-:Y:S02]  /*e520*/  LOP3.LUT R50, R37, 0xff0000, RZ, 0xc0, !PT ;  /* 0x00ff000025327812 */ /* 0x000fe400078ec0ff */
[----:B------:R-:W-:-:S04]  /*e530*/  SHF.L.U32 R45, R45, 0x18, RZ ;  /* 0x000000182d2d7819 */ /* 0x000fc800000006ff */
[----:B------:R-:W-:Y:S02]  /*e540*/  LOP3.LUT R37, R45, R47, R50, 0xfe, !PT ;  /* 0x0000002f2d257212 */ /* 0x000fe400078efe32 */
[C---:B------:R-:W-:Y:S01]  /*e550*/  FMNMX R45, |R88|.reuse, R27, !PT ;  /* 0x0000001b582d7209 */ /* 0x040fe20007800200 */
[----:B------:R-:W-:Y:S01]  /*e560*/  FMUL R88, R88, R11 ;  /* 0x0000000b58587220 */ /* 0x000fe20000400000 */
[----:B------:R-:W-:Y:S02]  /*e570*/  LOP3.LUT R27, R41, 0xff, RZ, 0xc0, !PT ;  /* 0x000000ff291b7812 */ /* 0x000fe400078ec0ff */
[C---:B------:R-:W-:Y:S01]  /*e580*/  FMNMX R45, |R86|.reuse, R45, !PT ;  /* 0x0000002d562d7209 */ /* 0x040fe20007800200 */
[----:B------:R-:W-:Y:S01]  /*e590*/  FMUL R86, R86, R11 ;  /* 0x0000000b56567220 */ /* 0x000fe20000400000 */
[----:B------:R-:W-:Y:S02]  /*e5a0*/  LOP3.LUT R50, R43, 0xffff, RZ, 0xc0, !PT ;  /* 0x0000ffff2b327812 */ /* 0x000fe400078ec0ff */
[----:B------:R-:W-:-:S02]  /*e5b0*/  FMNMX R45, |R98|, R45, !PT ;  /* 0x0000002d622d7209 */ /* 0x000fc40007800200 */
[----:B------:R-:W-:Y:S02]  /*e5c0*/  PRMT R27, R50, 0x7604, R27 ;  /* 0x00007604321b7816 */ /* 0x000fe4000000001b */
[----:B------:R-:W-:Y:S02]  /*e5d0*/  LOP3.LUT R50, R39, 0xffff, RZ, 0xc0, !PT ;  /* 0x0000ffff27327812 */ /* 0x000fe400078ec0ff */
[----:B------:R-:W-:Y:S01]  /*e5e0*/  FMNMX R39, |R96|, R45, !PT ;  /* 0x0000002d60277209 */ /* 0x000fe20007800200 */
[----:B------:R-:W-:Y:S01]  /*e5f0*/  FMUL R45, R44, R11 ;  /* 0x0000000b2c2d7220 */ /* 0x000fe20000400000 */
[----:B------:R-:W-:Y:S02]  /*e600*/  LOP3.LUT R41, R36, 0xff, RZ, 0xc0, !PT ;  /* 0x000000ff24297812 */ /* 0x000fe400078ec0ff */
[----:B------:R-:W-:Y:S02]  /*e610*/  FMNMX R39, |R40|, R39, !PT ;  /* 0x0000002728277209 */ /* 0x000fe40007800200 */
[----:B------:R-:W-:Y:S01]  /*e620*/  PRMT R41, R50, 0x7604, R41 ;  /* 0x0000760432297816 */ /* 0x000fe20000000029 */
[----:B------:R-:W-:Y:S01]  /*e630*/  FMUL R50, R98, R11 ;  /* 0x0000000b62327220 */ /* 0x000fe20000400000 */
[----:B------:R-:W-:-:S02]  /*e640*/  FMNMX R39, |R38|, R39, !PT ;  /* 0x0000002726277209 */ /* 0x000fc40007800200 */
[----:B------:R-:W-:Y:S02]  /*e650*/  LOP3.LUT R47, R24, 0xff, RZ, 0xc0, !PT ;  /* 0x000000ff182f7812 */ /* 0x000fe400078ec0ff */
[----:B------:R-:W-:Y:S02]  /*e660*/  FMNMX R39, |R94|, R39, !PT ;  /* 0x000000275e277209 */ /* 0x000fe40007800200 */
[----:B------:R-:W-:Y:S02]  /*e670*/  LOP3.LUT R43, R25, 0xff, RZ, 0xc0, !PT ;  /* 0x000000ff192b7812 */ /* 0x000fe400078ec0ff */
[----:B------:R-:W-:Y:S02]  /*e680*/  LOP3.LUT R24, R21, 0xffff, RZ, 0xc0, !PT ;  /* 0x0000ffff15187812 */ /* 0x000fe400078ec0ff */
[----:B------:R-:W-:Y:S02]  /*e690*/  FMNMX R39, |R42|, R39, !PT ;  /* 0x000000272a277209 */ /* 0x000fe40007800200 */
[----:B------:R-:W-:-:S02]  /*e6a0*/  PRMT R43, R26, 0x7604, R43 ;  /* 0x000076041a2b7816 */ /* 0x000fc4000000002b */
[----:B------:R-:W-:Y:S02]  /*e6b0*/  PRMT R47, R24, 0x7604, R47 ;  /* 0x00007604182f7816 */ /* 0x000fe4000000002f */
[----:B------:R-:W-:Y:S02]  /*e6c0*/  FMNMX R49, |R110|, R39, !PT ;  /* 0x000000276e317209 */ /* 0x000fe40007800200 */
[----:B------:R-:W-:Y:S02]  /*e6d0*/  F2FP.SATFINITE.E4M3.F32.PACK_AB_MERGE_C R88, RZ, R88, RZ ;  /* 0x00000058ff58723e */ /* 0x000fe400048070ff */
[----:B------:R-:W-:Y:S02]  /*e6e0*/  F2FP.SATFINITE.E4M3.F32.PACK_AB_MERGE_C R86, RZ, R86, RZ ;  /* 0x00000056ff56723e */ /* 0x000fe400048070ff */
[----:B------:R-:W-:Y:S01]  /*e6f0*/  F2FP.SATFINITE.E4M3.F32.PACK_AB_MERGE_C R50, RZ, R50, RZ ;  /* 0x00000032ff32723e */ /* 0x000fe200048070ff */
[----:B------:R-:W-:Y:S06]  /*e700*/  @P0 BRA `(.L_x_18612) ;  /* 0x0000000000400947 */ /* 0x000fec0003800000 */
[----:B------:R-:W-:Y:S01]  /*e710*/  IADD3 R25, R10, 0x1e, -R17 ;  /* 0x0000001e0a197810 */ /* 0x000fe20007ffe811 */
[----:B------:R-:W-:-:S03]  /*e720*/  IMAD.U32 R21, R50, 0x10000, RZ ;  /* 0x0001000032157824 */ /* 0x000fc600078e00ff */
[----:B------:R-:W-:Y:S02]  /*e730*/  LOP3.LUT R25, R25, 0x1f, RZ, 0xc0, !PT ;  /* 0x0000001f19197812 */ /* 0x000fe400078ec0ff */
[----:B------:R-:W-:Y:S02]  /*e740*/  LOP3.LUT R24, R21, 0xff0000, RZ, 0xc0, !PT ;  /* 0x00ff000015187812 */ /* 0x000fe400078ec0ff */
[----:B------:R-:W-:Y:S02]  /*e750*/  LOP3.LUT R21, R51, 0xffff, RZ, 0xc0, !PT ;  /* 0x0000ffff33157812 */ /* 0x000fe400078ec0ff */
[----:B------:R-:W-:Y:S02]  /*e760*/  IADD3 R26, P2, R25, R20, RZ ;  /* 0x00000014191a7210 */ /* 0x000fe40007f5e0ff */
[----:B------:R-:W-:Y:S01]  /*e770*/  LEA R21, R21, R24, 0x18 ;  /* 0x0000001815157211 */ /* 0x000fe200078ec0ff */
[----:B------:R-:W-:Y:S01]  /*e780*/  IMAD.SHL.U32 R24, R86, 0x100, RZ ;  /* 0x0000010056187824 */ /* 0x000fe200078e00ff */
[----:B------:R-:W-:-:S02]  /*e790*/  LEA R25, P1, R5, R26, 0x1 ;  /* 0x0000001a05197211 */ /* 0x000fc400078208ff */
[----:B------:R-:W-:Y:S02]  /*e7a0*/  IADD3.X R26, RZ, R19, RZ, P2, !PT ;  /* 0x00000013ff1a7210 */ /* 0x000fe400017fe4ff */
[----:B------:R-:W-:Y:S02]  /*e7b0*/  LOP3.LUT R21, R21, 0xffff, R24, 0xf8, !PT ;  /* 0x0000ffff15157812 */ /* 0x000fe400078ef818 */
[----:B------:R-:W-:Y:S02]  /*e7c0*/  LEA.HI.X R26, R5, R26, R4, 0x1, P1 ;  /* 0x0000001a051a7211 */ /* 0x000fe400008f0c04 */
[----:B------:R-:W-:Y:S02]  /*e7d0*/  LEA R24, P1, R25, R18, 0x2 ;  /* 0x0000001219187211 */ /* 0x000fe400078210ff */
[----:B------:R-:W-:Y:S02]  /*e7e0*/  LOP3.LUT R21, R21, 0xff, R88, 0xf8, !PT ;  /* 0x000000ff15157812 */ /* 0x000fe400078ef858 */
[----:B------:R-:W-:-:S05]  /*e7f0*/  LEA.HI.X R25, R25, R16, R26, 0x2, P1 ;  /* 0x0000001019197211 */ /* 0x000fca00008f141a */
[----:B------:R0:W-:Y:S04]  /*e800*/  STG.E desc[UR10][R24.64], R21 ;  /* 0x0000001518007986 */ /* 0x0001e8000c10190a */
.L_x_18612:
[----:B------:R-:W-:Y:S05]  /*e810*/  BSYNC B0 ;  /* 0x0000000000007941 */ /* 0x000fea0003800000 */
.L_x_18611:
[----:B------:R-:W-:Y:S01]  /*e820*/  FMUL R26, R46, R11 ;  /* 0x0000000b2e1a7220 */ /* 0x000fe20000400000 */
[----:B------:R-:W-:Y:S01]  /*e830*/  F2FP.SATFINITE.E4M3.F32.PACK_AB_MERGE_C R45, RZ, R45, RZ ;  /* 0x0000002dff2d723e */ /* 0x000fe200048070ff */
[----:B------:R-:W-:Y:S01]  /*e840*/  FMUL R80, R106, R11 ;  /* 0x0000000b6a507220 */ /* 0x000fe20000400000 */
[----:B------:R-:W-:Y:S01]  /*e850*/  FMNMX R49, |R44|, R49, !PT ;  /* 0x000000312c317209 */ /* 0x000fe20007800200 */
[-C--:B------:R-:W-:Y:S01]  /*e860*/  FMUL R84, R104, R11.reuse ;  /* 0x0000000b68547220 */ /* 0x080fe20000400000 */
[----:B0-----:R-:W-:Y:S01]  /*e870*/  LOP3.LUT R21, R45, 0xffff, RZ, 0xc0, !PT ;  /* 0x0000ffff2d157812 */ /* 0x001fe200078ec0ff */
[-C--:B------:R-:W-:Y:S01]  /*e880*/  FMUL R38, R38, R11.reuse ;  /* 0x0000000b26267220 */ /* 0x080fe20000400000 */
[----:B------:R-:W-:Y:S01]  /*e890*/  F2FP.SATFINITE.E4M3.F32.PACK_AB_MERGE_C R26, RZ, R26, RZ ;  /* 0x0000001aff1a723e */ /* 0x000fe200048070ff */
[-C--:B------:R-:W-:Y:S01]  /*e8a0*/  FMUL R42, R42, R11.reuse ;  /* 0x0000000b2a2a7220 */ /* 0x080fe20000400000 */
[----:B------:R-:W-:Y:S01]  /*e8b0*/  LOP3.LUT R24, R21, 0xff, RZ, 0xc0, !PT ;  /* 0x000000ff15187812 */ /* 0x000fe200078ec0ff */
[----:B------:R-:W-:Y:S01]  /*e8c0*/  FMUL R94, R94, R11 ;  /* 0x0000000b5e5e7220 */ /* 0x000fe20000400000 */
[----:B------:R-:W-:Y:S01]  /*e8d0*/  PRMT R21, R26, 0x7104, RZ ;  /* 0x000071041a157816 */ /* 0x000fe200000000ff */
[----:B------:R-:W-:Y:S01]  /*e8e0*/  BSSY B0, `(.L_x_18613) ;  /* 0x000007a000007945 */ /* 0x000fe20003800000 */
[----:B------:R-:W-:-:S02]  /*e8f0*/  FMNMX R49, |R106|, R49, !PT ;  /* 0x000000316a317209 */ /* 0x000fc40007800200 */
[----:B------:R-:W-:Y:S01]  /*e900*/  LOP3.LUT R39, R24, 0xff00, R21, 0xf8, !PT ;  /* 0x0000ff0018277812 */ /* 0x000fe200078ef815 */
[-C--:B------:R-:W-:Y:S01]  /*e910*/  FMUL R24, R48, R11.reuse ;  /* 0x0000000b30187220 */ /* 0x080fe20000400000 */
[----:B------:R-:W-:Y:S01]  /*e920*/  FMUL R21, R52, R11 ;  /* 0x0000000b34157220 */ /* 0x000fe20000400000 */
[----:B------:R-:W-:Y:S02]  /*e930*/  FMNMX R49, |R104|, R49, !PT ;  /* 0x0000003168317209 */ /* 0x000fe40007800200 */
[----:B------:R-:W-:Y:S02]  /*e940*/  F2FP.SATFINITE.E4M3.F32.PACK_AB_MERGE_C R80, RZ, R80, RZ ;  /* 0x00000050ff50723e */ /* 0x000fe400048070ff */
[----:B------:R-:W-:Y:S02]  /*e950*/  F2FP.SATFINITE.E4M3.F32.PACK_AB_MERGE_C R24, RZ, R24, RZ ;  /* 0x00000018ff18723e */ /* 0x000fe400048070ff */
[----:B------:R-:W-:Y:S02]  /*e960*/  F2FP.SATFINITE.E4M3.F32.PACK_AB_MERGE_C R21, RZ, R21, RZ ;  /* 0x00000015ff15723e */ /* 0x000fe400048070ff */
[----:B------:R-:W-:Y:S01]  /*e970*/  FMNMX R53, |R108|, R49, !PT ;  /* 0x000000316c357209 */ /* 0x000fe20007800200 */
[----:B------:R-:W-:Y:S01]  /*e980*/  IMAD.U32 R25, R24, 0x10000, RZ ;  /* 0x0001000018197824 */ /* 0x000fe200078e00ff */
[----:B------:R-:W-:Y:S01]  /*e990*/  LOP3.LUT R36, R21, 0xffff, RZ, 0xc0, !PT ;  /* 0x0000ffff15247812 */ /* 0x000fe200078ec0ff */
[----:B------:R-:W-:Y:S01]  /*e9a0*/  FMUL R49, R114, R11 ;  /* 0x0000000b72317220 */ /* 0x000fe20000400000 */
[----:B------:R-:W-:-:S02]  /*e9b0*/  LOP3.LUT R27, R27, 0xffff, RZ, 0xc0, !PT ;  /* 0x0000ffff1b1b7812 */ /* 0x000fc400078ec0ff */
[----:B------:R-:W-:Y:S02]  /*e9c0*/  LOP3.LUT R25, R25, 0xff0000, RZ, 0xc0, !PT ;  /* 0x00ff000019197812 */ /* 0x000fe400078ec0ff */
[----:B------:R-:W-:Y:S02]  /*e9d0*/  SHF.L.U32 R36, R36, 0x18, RZ ;  /* 0x0000001824247819 */ /* 0x000fe400000006ff */
[----:B------:R-:W-:Y:S02]  /*e9e0*/  F2FP.SATFINITE.E4M3.F32.PACK_AB_MERGE_C R49, RZ, R49, RZ ;  /* 0x00000031ff31723e */ /* 0x000fe400048070ff */
[----:B------:R-:W-:Y:S02]  /*e9f0*/  LOP3.LUT R39, R36, R39, R25, 0xfe, !PT ;  /* 0x0000002724277212 */ /* 0x000fe400078efe19 */
[----:B------:R-:W-:Y:S02]  /*ea00*/  LOP3.LUT R25, R88, 0xffff, RZ, 0xc0, !PT ;  /* 0x0000ffff58197812 */ /* 0x000fe400078ec0ff */
[----:B------:R-:W-:-:S02]  /*ea10*/  LOP3.LUT R41, R41, 0xffff, RZ, 0xc0, !PT ;  /* 0x0000ffff29297812 */ /* 0x000fc400078ec0ff */
[----:B------:R-:W-:Y:S01]  /*ea20*/  LOP3.LUT R50, R50, 0xffff, RZ, 0xc0, !PT ;  /* 0x0000ffff32327812 */ /* 0x000fe200078ec0ff */
[----:B------:R-:W-:Y:S01]  /*ea30*/  IMAD.U32 R36, R25, 0x10000, RZ ;  /* 0x0001000019247824 */ /* 0x000fe200078e00ff */
[----:B------:R-:W-:Y:S01]  /*ea40*/  LOP3.LUT R25, R86, 0xffff, RZ, 0xc0, !PT ;  /* 0x0000ffff56197812 */ /* 0x000fe200078ec0ff */
[-C--:B------:R-:W-:Y:S01]  /*ea50*/  FMUL R86, R40, R11.reuse ;  /* 0x0000000b28567220 */ /* 0x080fe20000400000 */
[----:B------:R-:W-:Y:S01]  /*ea60*/  LOP3.LUT R51, R51, 0xffff, RZ, 0xc0, !PT ;  /* 0x0000ffff33337812 */ /* 0x000fe200078ec0ff */
[----:B------:R-:W-:Y:S01]  /*ea70*/  IMAD.U32 R50, R50, 0x10000, RZ ;  /* 0x0001000032327824 */ /* 0x000fe200078e00ff */
[----:B------:R-:W-:Y:S02]  /*ea80*/  SHF.L.U32 R44, R25, 0x10, RZ ;  /* 0x00000010192c7819 */ /* 0x000fe400000006ff */
[----:B------:R-:W-:Y:S02]  /*ea90*/  LOP3.LUT R25, R80, 0xffff, RZ, 0xc0, !PT ;  /* 0x0000ffff50197812 */ /* 0x000fe400078ec0ff */
[----:B------:R-:W-:Y:S01]  /*eaa0*/  LOP3.LUT R36, R27, 0xff0000, R36, 0xf8, !PT ;  /* 0x00ff00001b247812 */ /* 0x000fe200078ef824 */
[----:B------:R-:W-:Y:S01]  /*eab0*/  FMUL R27, R120, R11 ;  /* 0x0000000b781b7220 */ /* 0x000fe20000400000 */
[----:B------:R-:W-:-:S02]  /*eac0*/  LOP3.LUT R82, R25, 0xff, RZ, 0xc0, !PT ;  /* 0x000000ff19527812 */ /* 0x000fc400078ec0ff */
[----:B------:R-:W-:Y:S02]  /*ead0*/  PRMT R25, R49, 0x7104, RZ ;  /* 0x0000710431197816 */ /* 0x000fe400000000ff */
[----:B------:R-:W-:Y:S02]  /*eae0*/  F2FP.SATFINITE.E4M3.F32.PACK_AB_MERGE_C R27, RZ, R27, RZ ;  /* 0x0000001bff1b723e */ /* 0x000fe400048070ff */
[----:B------:R-:W-:Y:S01]  /*eaf0*/  LOP3.LUT R83, R82, 0xff00, R25, 0xf8, !PT ;  /* 0x0000ff0052537812 */ /* 0x000fe200078ef819 */
[----:B------:R-:W-:Y:S01]  /*eb00*/  FMUL R25, R124, R11 ;  /* 0x0000000b7c197220 */ /* 0x000fe20000400000 */
[----:B------:R-:W-:Y:S01]  /*eb10*/  LOP3.LUT R44, R41, 0xff0000, R44, 0xf8, !PT ;  /* 0x00ff0000292c7812 */ /* 0x000fe200078ef82c */
[----:B------:R-:W-:Y:S01]  /*eb20*/  IMAD.U32 R41, R27, 0x10000, RZ ;  /* 0x000100001b297824 */ /* 0x000fe200078e00ff */
[----:B------:R-:W-:Y:S02]  /*eb30*/  FMNMX R53, |R46|, R53, !PT ;  /* 0x000000352e357209 */ /* 0x000fe40007800200 */
[----:B------:R-:W-:-:S02]  /*eb40*/  F2FP.SATFINITE.E4M3.F32.PACK_AB_MERGE_C R25, RZ, R25, RZ ;  /* 0x00000019ff19723e */ /* 0x000fc400048070ff */
[----:B------:R-:W-:Y:S02]  /*eb50*/  LOP3.LUT R82, R41, 0xff0000, RZ, 0xc0, !PT ;  /* 0x00ff000029527812 */ /* 0x000fe400078ec0ff */
[----:B------:R-:W-:Y:S02]  /*eb60*/  LOP3.LUT R81, R25, 0xffff, RZ, 0xc0, !PT ;  /* 0x0000ffff19517812 */ /* 0x000fe400078ec0ff */
[----:B------:R-:W-:Y:S02]  /*eb70*/  LOP3.LUT R43, R43, 0xffff, RZ, 0xc0, !PT ;  /* 0x0000ffff2b2b7812 */ /* 0x000fe400078ec0ff */
[----:B------:R-:W-:Y:S02]  /*eb80*/  SHF.L.U32 R81, R81, 0x18, RZ ;  /* 0x0000001851517819 */ /* 0x000fe400000006ff */
[----:B------:R-:W-:Y:S02]  /*eb90*/  F2FP.SATFINITE.E4M3.F32.PACK_AB_MERGE_C R84, RZ, R84, RZ ;  /* 0x00000054ff54723e */ /* 0x000fe400048070ff */
[----:B------:R-:W-:Y:S01]  /*eba0*/  LOP3.LUT R41, R81, R83, R82, 0xfe, !PT ;  /* 0x0000005351297212 */ /* 0x000fe200078efe52 */
[----:B------:R-:W-:Y:S01]  /*ebb0*/  FMUL R81, R112, R11 ;  /* 0x0000000b70517220 */ /* 0x000fe20000400000 */
[----:B------:R-:W-:-:S02]  /*ebc0*/  SHF.L.U32 R46, R51, 0x10, RZ ;  /* 0x00000010332e7819 */ /* 0x000fc400000006ff */
[----:B------:R-:W-:Y:S02]  /*ebd0*/  LOP3.LUT R47, R47, 0xffff, RZ, 0xc0, !PT ;  /* 0x0000ffff2f2f7812 */ /* 0x000fe400078ec0ff */
[----:B------:R-:W-:Y:S02]  /*ebe0*/  LOP3.LUT R51, R43, 0xff0000, R50, 0xf8, !PT ;  /* 0x00ff00002b337812 */ /* 0x000fe400078ef832 */
[----:B------:R-:W-:Y:S01]  /*ebf0*/  FMNMX R83, |R114|, R53, !PT ;  /* 0x0000003572537209 */ /* 0x000fe20007800200 */
[-C--:B------:R-:W-:Y:S01]  /*ec00*/  FMUL R53, R118, R11.reuse ;  /* 0x0000000b76357220 */ /* 0x080fe20000400000 */
[----:B------:R-:W-:Y:S02]  /*ec10*/  LOP3.LUT R43, R84, 0xffff, RZ, 0xc0, !PT ;  /* 0x0000ffff542b7812 */ /* 0x000fe400078ec0ff */
[----:B------:R-:W-:Y:S01]  /*ec20*/  LOP3.LUT R50, R47, 0xff0000, R46, 0xf8, !PT ;  /* 0x00ff00002f327812 */ /* 0x000fe200078ef82e */
[----:B------:R-:W-:Y:S01]  /*ec30*/  FMUL R47, R0, R11 ;  /* 0x0000000b002f7220 */ /* 0x000fe20000400000 */
[----:B------:R-:W-:-:S02]  /*ec40*/  F2FP.SATFINITE.E4M3.F32.PACK_AB_MERGE_C R81, RZ, R81, RZ ;  /* 0x00000051ff51723e */ /* 0x000fc400048070ff */
[----:B------:R-:W-:Y:S02]  /*ec50*/  LOP3.LUT R46, R43, 0xff, RZ, 0xc0, !PT ;  /* 0x000000ff2b2e7812 */ /* 0x000fe400078ec0ff */
[----:B------:R-:W-:Y:S02]  /*ec60*/  PRMT R43, R81, 0x7104, RZ ;  /* 0x00007104512b7816 */ /* 0x000fe400000000ff */
[----:B------:R-:W-:Y:S02]  /*ec70*/  F2FP.SATFINITE.E4M3.F32.PACK_AB_MERGE_C R53, RZ, R53, RZ ;  /* 0x00000035ff35723e */ /* 0x000fe400048070ff */
[----:B------:R-:W-:Y:S02]  /*ec80*/  F2FP.SATFINITE.E4M3.F32.PACK_AB_MERGE_C R86, RZ, R86, RZ ;  /* 0x00000056ff56723e */ /* 0x000fe400048070ff */
[----:B------:R-:W-:Y:S02]  /*ec90*/  F2FP.SATFINITE.E4M3.F32.PACK_AB_MERGE_C R47, RZ, R47, RZ ;  /* 0x0000002fff2f723e */ /* 0x000fe400048070ff */
[----:B------:R-:W-:Y:S01]  /*eca0*/  LOP3.LUT R82, R46, 0xff00, R43, 0xf8, !PT ;  /* 0x0000ff002e527812 */ /* 0x000fe200078ef82b */
[----:B------:R-:W-:Y:S01]  /*ecb0*/  IMAD.U32 R43, R53, 0x10000, RZ ;  /* 0x00010000352b7824 */ /* 0x000fe200078e00ff */
[----:B------:R-:W-:-:S02]  /*ecc0*/  LOP3.LUT R40, R86, 0xffff, RZ, 0xc0, !PT ;  /* 0x0000ffff56287812 */ /* 0x000fc400078ec0ff */
[----:B------:R-:W-:Y:S02]  /*ecd0*/  LOP3.LUT R46, R47, 0xffff, RZ, 0xc0, !PT ;  /* 0x0000ffff2f2e7812 */ /* 0x000fe400078ec0ff */
[----:B------:R-:W-:Y:S01]  /*ece0*/  FMNMX R85, |R112|, R83, !PT ;  /* 0x0000005370557209 */ /* 0x000fe20007800200 */
[----:B------:R-:W-:Y:S01]  /*ecf0*/  IMAD.SHL.U32 R83, R40, 0x1000000, RZ ;  /* 0x0100000028537824 */ /* 0x000fe200078e00ff */
[----:B------:R-:W-:Y:S02]  /*ed00*/  LOP3.LUT R43, R43, 0xff0000, RZ, 0xc0, !PT ;  /* 0x00ff00002b2b7812 */ /* 0x000fe400078ec0ff */
[----:B------:R-:W-:Y:S02]  /*ed10*/  SHF.L.U32 R46, R46, 0x18, RZ ;  /* 0x000000182e2e7819 */ /* 0x000fe400000006ff */
[----:B------:R-:W-:Y:S02]  /*ed20*/  LOP3.LUT R36, R36, 0xff000000, R83, 0xf8, !PT ;  /* 0xff00000024247812 */ /* 0x000fe400078ef853 */
[----:B------:R-:W-:-:S02]  /*ed30*/  LOP3.LUT R43, R46, R82, R43, 0xfe, !PT ;  /* 0x000000522e2b7212 */ /* 0x000fc400078efe2b */
[----:B------:R-:W-:Y:S01]  /*ed40*/  FMNMX R83, |R116|, R85, !PT ;  /* 0x0000005574537209 */ /* 0x000fe20007800200 */
[----:B------:R-:W-:Y:S01]  /*ed50*/  IMAD.MOV.U32 R85, RZ, RZ, 0x3bbb989d ;  /* 0x3bbb989dff557424 */ /* 0x000fe200078e00ff */
[----:B-----5:R-:W-:Y:S02]  /*ed60*/  SHF.L.U32 R46, R76, 0x10, RZ ;  /* 0x000000104c2e7819 */ /* 0x020fe400000006ff */
[----:B------:R-:W-:Y:S02]  /*ed70*/  FMNMX R83, |R48|, R83, !PT ;  /* 0x0000005330537209 */ /* 0x000fe40007800200 */
[----:B------:R-:W-:Y:S01]  /*ed80*/  F2FP.SATFINITE.E4M3.F32.PACK_AB_MERGE_C R82, RZ, R38, RZ ;  /* 0x00000026ff52723e */ /* 0x000fe200048070ff */
[----:B------:R-:W-:Y:S01]  /*ed90*/  FFMA.SAT R40, -R46, R85, 0.5 ;  /* 0x3f0000002e287423 */ /* 0x000fe20000002155 */
[----:B------:R-:W-:Y:S02]  /*eda0*/  MOV R85, 0x437c0000 ;  /* 0x437c000000557802 */ /* 0x000fe40000000f00 */
[----:B------:R-:W-:-:S02]  /*edb0*/  FMNMX R83, |R120|, R83, !PT ;  /* 0x0000005378537209 */ /* 0x000fc40007800200 */
[----:B------:R-:W-:Y:S01]  /*edc0*/  LOP3.LUT R38, R82, 0xffff, RZ, 0xc0, !PT ;  /* 0x0000ffff52267812 */ /* 0x000fe200078ec0ff */
[----:B------:R-:W-:Y:S01]  /*edd0*/  FFMA.RM R40, R40, R85, 12582913 ;  /* 0x4b40000128287423 */ /* 0x000fe20000004055 */
[----:B------:R-:W-:Y:S02]  /*ede0*/  FMNMX R87, |R118|, R83, !PT ;  /* 0x0000005376577209 */ /* 0x000fe40007800200 */
[----:B------:R-:W-:Y:S01]  /*edf0*/  F2FP.SATFINITE.E4M3.F32.PACK_AB_MERGE_C R94, RZ, R94, RZ ;  /* 0x0000005eff5e723e */ /* 0x000fe200048070ff */
[C---:B------:R-:W-:Y:S01]  /*ee00*/  FADD R85, R40.reuse, -12583039 ;  /* 0xcb40007f28557421 */ /* 0x040fe20000000000 */
[----:B------:R-:W-:Y:S02]  /*ee10*/  IMAD.SHL.U32 R48, R40, 0x800000, RZ ;  /* 0x0080000028307824 */ /* 0x000fe400078e00ff */
[----:B------:R-:W-:Y:S02]  /*ee20*/  IMAD.SHL.U32 R83, R38, 0x1000000, RZ ;  /* 0x0100000026537824 */ /* 0x000fe400078e00ff */
[----:B------:R-:W-:-:S04]  /*ee30*/  FFMA R85, -R46, 1.4426950216293334961, -R85 ;  /* 0x3fb8aa3b2e557823 */ /* 0x000fc80000000955 */
[----:B------:R-:W-:Y:S01]  /*ee40*/  FFMA R85, -R46, 1.925963033500011079e-08, R85 ;  /* 0x32a570602e557823 */ /* 0x000fe20000000155 */
[----:B------:R-:W-:Y:S02]  /*ee50*/  LOP3.LUT R38, R44, 0xff000000, R83, 0xf8, !PT ;  /* 0xff0000002c267812 */ /* 0x000fe400078ef853 */
[----:B------:R-:W-:Y:S02]  /*ee60*/  FMNMX R83, |R122|, R87, !PT ;  /* 0x000000577a537209 */ /* 0x000fe40007800200 */
[----:B------:R-:W-:Y:S01]  /*ee70*/  LEA R44, P2, R5, R60, 0x3 ;  /* 0x0000003c052c7211 */ /* 0x000fe200078418ff */
[----:B------:R-:W0:Y:S01]  /*ee80*/  MUFU.EX2 R85, R85 ;  /* 0x0000005500557308 */ /* 0x000e220000000800 */
[----:B------:R-:W-:Y:S02]  /*ee90*/  FMNMX R83, |R52|, R83, !PT ;  /* 0x0000005334537209 */ /* 0x000fe40007800200 */
[----:B------:R-:W-:-:S04]  /*eea0*/  F2FP.SATFINITE.E4M3.F32.PACK_AB_MERGE_C R52, RZ, R42, RZ ;  /* 0x0000002aff34723e */ /* 0x000fc800048070ff */
[----:B------:R-:W-:Y:S01]  /*eeb0*/  LOP3.LUT R42, R52, 0xffff, RZ, 0xc0, !PT ;  /* 0x0000ffff342a7812 */ /* 0x000fe200078ec0ff */
[----:B0-----:R-:W-:-:S04]  /*eec0*/  FFMA R48, R48, R85, 1 ;  /* 0x3f80000030307423 */ /* 0x001fc80000000055 */
[----:B------:R-:W-:Y:S01]  /*eed0*/  IMAD.SHL.U32 R85, R42, 0x1000000, RZ ;  /* 0x010000002a557824 */ /* 0x000fe200078e00ff */
[----:B------:R-:W-:-:S04]  /*eee0*/  IADD3 R40, R48, 0x1800000, RZ ;  /* 0x0180000030287810 */ /* 0x000fc80007ffe0ff */
[----:B------:R-:W-:Y:S02]  /*eef0*/  LOP3.LUT R42, R50, 0xff000000, R85, 0xf8, !PT ;  /* 0xff000000322a7812 */ /* 0x000fe400078ef855 */
[----:B------:R-:W-:Y:S02]  /*ef00*/  LOP3.LUT R40, R40, 0x7f800000, RZ, 0xc0, !PT ;  /* 0x7f80000028287812 */ /* 0x000fe400078ec0ff */
[----:B------:R-:W-:Y:S02]  /*ef10*/  FMNMX R85, |R124|, R83, !PT ;  /* 0x000000537c557209 */ /* 0x000fe40007800200 */
[----:B------:R-:W-:Y:S02]  /*ef20*/  ISETP.GT.U32.AND P1, PT, R40, 0x1ffffff, PT ;  /* 0x01ffffff2800780c */ /* 0x000fe40003f24070 */
[----:B------:R-:W-:-:S04]  /*ef30*/  LOP3.LUT R40, R94, 0xffff, RZ, 0xc0, !PT ;  /* 0x0000ffff5e287812 */ /* 0x000fc800078ec0ff */
[----:B------:R-:W-:-:S04]  /*ef40*/  SHF.L.U32 R40, R40, 0x18, RZ ;  /* 0x0000001828287819 */ /* 0x000fc800000006ff */
[----:B------:R-:W-:Y:S01]  /*ef50*/  LOP3.LUT R40, R51, 0xff000000, R40, 0xf8, !PT ;  /* 0xff00000033287812 */ /* 0x000fe200078ef828 */
[----:B------:R-:W-:Y:S06]  /*ef60*/  @P0 BRA `(.L_x_18614) ;  /* 0x0000000000440947 */ /* 0x000fec0003800000 */
[----:B------:R-:W-:Y:S01]  /*ef70*/  IADD3 R51, R10, 0x1e, -R17 ;  /* 0x0000001e0a337810 */ /* 0x000fe20007ffe811 */
[----:B------:R-:W-:Y:S01]  /*ef80*/  IMAD R89, R4, 0x3, RZ ;  /* 0x0000000304597824 */ /* 0x000fe200078e02ff */
[----:B------:R-:W-:Y:S02]  /*ef90*/  SHF.L.U32 R50, R94, 0x10, RZ ;  /* 0x000000105e327819 */ /* 0x000fe400000006ff */
[----:B------:R-:W-:Y:S02]  /*efa0*/  LOP3.LUT R83, R51, 0x1f, RZ, 0xc0, !PT ;  /* 0x0000001f33537812 */ /* 0x000fe400078ec0ff */
[----:B------:R-:W-:Y:S02]  /*efb0*/  LOP3.LUT R51, R52, 0xffff, RZ, 0xc0, !PT ;  /* 0x0000ffff34337812 */ /* 0x000fe400078ec0ff */
[----:B------:R-:W-:Y:S02]  /*efc0*/  LOP3.LUT R52, R50, 0xff0000, RZ, 0xc0, !PT ;  /* 0x00ff000032347812 */ /* 0x000fe400078ec0ff */
[----:B------:R-:W-:Y:S01]  /*efd0*/  IADD3 R50, P3, R83, R20, RZ ;  /* 0x0000001453327210 */ /* 0x000fe20007f7e0ff */
[----:B------:R-:W-:-:S02]  /*efe0*/  IMAD.SHL.U32 R83, R82, 0x100, RZ ;  /* 0x0000010052537824 */ /* 0x000fc400078e00ff */
[----:B------:R-:W-:Y:S01]  /*eff0*/  IMAD R52, R51, 0x1000000, R52 ;  /* 0x0100000033347824 */ /* 0x000fe200078e0234 */
[----:B------:R-:W-:-:S04]  /*f000*/  IADD3.X R51, RZ, R19, RZ, P3, !PT ;  /* 0x00000013ff337210 */ /* 0x000fc80001ffe4ff */
[----:B------:R-:W-:Y:S01]  /*f010*/  LOP3.LUT R87, R52, 0xffff, R83, 0xf8, !PT ;  /* 0x0000ffff34577812 */ /* 0x000fe200078ef853 */
[----:B------:R-:W-:-:S03]  /*f020*/  IMAD.WIDE.U32 R50, R5, 0x3, R50 ;  /* 0x0000000305327825 */ /* 0x000fc600078e0032 */
[----:B------:R-:W-:Y:S02]  /*f030*/  LOP3.LUT R87, R87, 0xff, R86, 0xf8, !PT ;  /* 0x000000ff57577812 */ /* 0x000fe400078ef856 */
[----:B------:R-:W-:Y:S02]  /*f040*/  IADD3 R51, R89, R51, RZ ;  /* 0x0000003359337210 */ /* 0x000fe40007ffe0ff */
[----:B------:R-:W-:-:S04]  /*f050*/  LEA R82, P3, R50, R18, 0x2 ;  /* 0x0000001232527211 */ /* 0x000fc800078610ff */
[----:B------:R-:W-:-:S05]  /*f060*/  LEA.HI.X R83, R50, R16, R51, 0x2, P3 ;  /* 0x0000001032537211 */ /* 0x000fca00018f1433 */
[----:B------:R0:W-:Y:S04]  /*f070*/  STG.E desc[UR10][R82.64], R87 ;  /* 0x0000005752007986 */ /* 0x0001e8000c10190a */
.L_x_18614:
[----:B------:R-:W-:Y:S05]  /*f080*/  BSYNC B0 ;  /* 0x0000000000007941 */ /* 0x000fea0003800000 */
.L_x_18613:
[----:B------:R-:W-:Y:S04]  /*f090*/  BSSY B0, `(.L_x_18615) ;  /* 0x0000013000007945 */ /* 0x000fe80003800000 */
[----:B------:R-:W-:Y:S05]  /*f0a0*/  @P0 BRA `(.L_x_18616) ;  /* 0x0000000000440947 */ /* 0x000fea0003800000 */
[----:B------:R-:W-:Y:S01]  /*f0b0*/  IADD3 R50, R10, 0x1e, -R17 ;  /* 0x0000001e0a327810 */ /* 0x000fe20007ffe811 */
[----:B------:R-:W-:Y:S01]  /*f0c0*/  ULDC.64 UR4, c[0x0][0x258] ;  /* 0x0000960000047ab9 */ /* 0x000fe20000000a00 */
[----:B------:R-:W-:Y:S01]  /*f0d0*/  IMAD.U32 R80, R80, 0x10000, RZ ;  /* 0x0001000050507824 */ /* 0x000fe200078e00ff */
[----:B------:R-:W-:Y:S01]  /*f0e0*/  ULOP3.LUT UR4, UR4, 0xfffffffc, URZ, 0xc0, !UPT ;  /* 0xfffffffc04047892 */ /* 0x000fe2000f8ec03f */
[----:B0-----:R-:W-:Y:S01]  /*f0f0*/  LOP3.LUT R83, R50, 0x1f, RZ, 0xc0, !PT ;  /* 0x0000001f32537812 */ /* 0x001fe200078ec0ff */
[----:B------:R-:W-:Y:S01]  /*f100*/  ULOP3.LUT UR5, UR5, 0x3fffffff, URZ, 0xc0, !UPT ;  /* 0x3fffffff05057892 */ /* 0x000fe2000f8ec03f */
[----:B------:R-:W-:Y:S01]  /*f110*/  LOP3.LUT R84, R84, 0xffff, RZ, 0xc0, !PT ;  /* 0x0000ffff54547812 */ /* 0x000fe200078ec0ff */
[----:B------:R-:W-:Y:S01]  /*f120*/  IMAD.SHL.U32 R52, R45, 0x100, RZ ;  /* 0x000001002d347824 */ /* 0x000fe200078e00ff */
[----:B------:R-:W-:Y:S02]  /*f130*/  LOP3.LUT R51, R80, 0xff0000, RZ, 0xc0, !PT ;  /* 0x00ff000050337812 */ /* 0x000fe400078ec0ff */
[----:B------:R-:W-:-:S02]  /*f140*/  IADD3 R83, P3, P4, R20, UR4, R83 ;  /* 0x0000000414537c10 */ /* 0x000fc4000fc7e053 */
[----:B------:R-:W-:Y:S02]  /*f150*/  LEA R51, R84, R51, 0x18 ;  /* 0x0000003354337211 */ /* 0x000fe400078ec0ff */
[----:B------:R-:W-:Y:S02]  /*f160*/  IADD3.X R80, R19, UR5, RZ, P3, P4 ;  /* 0x0000000513507c10 */ /* 0x000fe40009fe84ff */
[----:B------:R-:W-:Y:S02]  /*f170*/  LEA R50, P3, R83, R18, 0x2 ;  /* 0x0000001253327211 */ /* 0x000fe400078610ff */
[----:B------:R-:W-:Y:S02]  /*f180*/  LOP3.LUT R52, R51, 0xffff, R52, 0xf8, !PT ;  /* 0x0000ffff33347812 */ /* 0x000fe400078ef834 */
[----:B------:R-:W-:Y:S02]  /*f190*/  LEA.HI.X R51, R83, R16, R80, 0x2, P3 ;  /* 0x0000001053337211 */ /* 0x000fe400018f1450 */
[----:B------:R-:W-:-:S05]  /*f1a0*/  LOP3.LUT R15, R52, 0xff, R15, 0xf8, !PT ;  /* 0x000000ff340f7812 */ /* 0x000fca00078ef80f */
[----:B------:R1:W-:Y:S02]  /*f1b0*/  STG.E desc[UR10][R50.64], R15 ;  /* 0x0000000f32007986 */ /* 0x0003e4000c10190a */
.L_x_18616:
[----:B------:R-:W-:Y:S05]  /*f1c0*/  BSYNC B0 ;  /* 0x0000000000007941 */ /* 0x000fea0003800000 */
.L_x_18615:
[----:B------:R-:W-:Y:S04]  /*f1d0*/  BSSY B0, `(.L_x_18617) ;  /* 0x0000013000007945 */ /* 0x000fe80003800000 */
[----:B------:R-:W-:Y:S05]  /*f1e0*/  @P0 BRA `(.L_x_18618) ;  /* 0x0000000000440947 */ /* 0x000fea0003800000 */
[----:B-1----:R-:W-:Y:S01]  /*f1f0*/  IADD3 R15, R10, 0x1e, -R17 ;  /* 0x0000001e0a0f7810 */ /* 0x002fe20007ffe811 */
[----:B0-----:R-:W-:Y:S01]  /*f200*/  IMAD R83, R4, 0x5, RZ ;  /* 0x0000000504537824 */ /* 0x001fe200078e02ff */
[----:B------:R-:W-:Y:S02]  /*f210*/  SHF.L.U32 R49, R49, 0x10, RZ ;  /* 0x0000001031317819 */ /* 0x000fe400000006ff */
[----:B------:R-:W-:Y:S02]  /*f220*/  LOP3.LUT R15, R15, 0x1f, RZ, 0xc0, !PT ;  /* 0x0000001f0f0f7812 */ /* 0x000fe400078ec0ff */
[----:B------:R-:W-:Y:S02]  /*f230*/  LOP3.LUT R81, R81, 0xffff, RZ, 0xc0, !PT ;  /* 0x0000ffff51517812 */ /* 0x000fe400078ec0ff */
[----:B------:R-:W-:Y:S01]  /*f240*/  IADD3 R50, P3, R15, R20, RZ ;  /* 0x000000140f327210 */ /* 0x000fe20007f7e0ff */
[----:B------:R-:W-:Y:S01]  /*f250*/  IMAD.SHL.U32 R15, R26, 0x100, RZ ;  /* 0x000001001a0f7824 */ /* 0x000fe200078e00ff */
[----:B------:R-:W-:-:S03]  /*f260*/  LOP3.LUT R52, R49, 0xff0000, RZ, 0xc0, !PT ;  /* 0x00ff000031347812 */ /* 0x000fc600078ec0ff */
[----:B------:R-:W-:Y:S01]  /*f270*/  IMAD.X R51, RZ, RZ, R19, P3 ;  /* 0x000000ffff337224 */ /* 0x000fe200018e0613 */
[----:B------:R-:W-:Y:S01]  /*f280*/  LEA R52, R81, R52, 0x18 ;  /* 0x0000003451347211 */ /* 0x000fe200078ec0ff */
[----:B------:R-:W-:-:S03]  /*f290*/  IMAD.WIDE.U32 R50, R5, 0x5, R50 ;  /* 0x0000000505327825 */ /* 0x000fc600078e0032 */
[----:B------:R-:W-:Y:S02]  /*f2a0*/  LOP3.LUT R15, R52, 0xffff, R15, 0xf8, !PT ;  /* 0x0000ffff340f7812 */ /* 0x000fe400078ef80f */
[----:B------:R-:W-:Y:S02]  /*f2b0*/  IADD3 R49, R83, R51, RZ ;  /* 0x0000003353317210 */ /* 0x000fe40007ffe0ff */
[C---:B------:R-:W-:Y:S02]  /*f2c0*/  LEA R80, P3, R50.reuse, R18, 0x2 ;  /* 0x0000001232507211 */ /* 0x040fe400078610ff */
[----:B------:R-:W-:Y:S02]  /*f2d0*/  LOP3.LUT R15, R15, 0xff, R14, 0xf8, !PT ;  /* 0x000000ff0f0f7812 */ /* 0x000fe400078ef80e */
[----:B------:R-:W-:-:S05]  /*f2e0*/  LEA.HI.X R81, R50, R16, R49, 0x2, P3 ;  /* 0x0000001032517211 */ /* 0x000fca00018f1431 */
[----:B------:R2:W-:Y:S04]  /*f2f0*/  STG.E desc[UR10][R80.64], R15 ;  /* 0x0000000f50007986 */ /* 0x0005e8000c10190a */
.L_x_18618:
[----:B------:R-:W-:Y:S05]  /*f300*/  BSYNC B0 ;  /* 0x0000000000007941 */ /* 0x000fea0003800000 */
.L_x_18617:
[----:B------:R-:W-:Y:S04]  /*f310*/  BSSY B0, `(.L_x_18619) ;  /* 0x0000013000007945 */ /* 0x000fe80003800000 */
[----:B------:R-:W-:Y:S05]  /*f320*/  @P0 BRA `(.L_x_18620) ;  /* 0x0000000000440947 */ /* 0x000fea0003800000 */
[----:B------:R-:W-:Y:S01]  /*f330*/  IADD3 R14, R10, 0x1e, -R17 ;  /* 0x0000001e0a0e7810 */ /* 0x000fe20007ffe811 */
[----:B------:R-:W-:Y:S01]  /*f340*/  IMAD.U32 R27, R27, 0x10000, RZ ;  /* 0x000100001b1b7824 */ /* 0x000fe200078e00ff */
[----:B------:R-:W-:Y:S01]  /*f350*/  LOP3.LUT R53, R53, 0xffff, RZ, 0xc0, !PT ;  /* 0x0000ffff35357812 */ /* 0x000fe200078ec0ff */
[----:B------:R-:W-:Y:S01]  /*f360*/  IMAD R49, R4, 0x6, RZ ;  /* 0x0000000604317824 */ /* 0x000fe200078e02ff */
[----:B-12---:R-:W-:Y:S02]  /*f370*/  LOP3.LUT R15, R14, 0x1f, RZ, 0xc0, !PT ;  /* 0x0000001f0e0f7812 */ /* 0x006fe400078ec0ff */
[----:B------:R-:W-:Y:S02]  /*f380*/  LOP3.LUT R26, R27, 0xff0000, RZ, 0xc0, !PT ;  /* 0x00ff00001b1a7812 */ /* 0x000fe400078ec0ff */
[----:B------:R-:W-:Y:S02]  /*f390*/  IADD3 R14, P3, R15, R20, RZ ;  /* 0x000000140f0e7210 */ /* 0x000fe40007f7e0ff */
[----:B------:R-:W-:Y:S01]  /*f3a0*/  SHF.L.U32 R24, R24, 0x8, RZ ;  /* 0x0000000818187819 */ /* 0x000fe200000006ff */
[----:B------:R-:W-:Y:S01]  /*f3b0*/  IMAD R53, R53, 0x1000000, R26 ;  /* 0x0100000035357824 */ /* 0x000fe200078e021a */
[----:B------:R-:W-:-:S04]  /*f3c0*/  IADD3.X R15, RZ, R19, RZ, P3, !PT ;  /* 0x00000013ff0f7210 */ /* 0x000fc80001ffe4ff */
[----:B------:R-:W-:Y:S01]  /*f3d0*/  LOP3.LUT R24, R53, 0xffff, R24, 0xf8, !PT ;  /* 0x0000ffff35187812 */ /* 0x000fe200078ef818 */
[----:B------:R-:W-:-:S03]  /*f3e0*/  IMAD.WIDE.U32 R14, R5, 0x6, R14 ;  /* 0x00000006050e7825 */ /* 0x000fc600078e000e */
[----:B------:R-:W-:Y:S01]  /*f3f0*/  LOP3.LUT R13, R24, 0xff, R13, 0xf8, !PT ;  /* 0x000000ff180d7812 */ /* 0x000fe200078ef80d */
[----:B------:R-:W-:Y:S01]  /*f400*/  IMAD.IADD R15, R49, 0x1, R15 ;  /* 0x00000001310f7824 */ /* 0x000fe200078e020f */
[----:B------:R-:W-:-:S04]  /*f410*/  LEA R26, P3, R14, R18, 0x2 ;  /* 0x000000120e1a7211 */ /* 0x000fc800078610ff */
[----:B------:R-:W-:-:S05]  /*f420*/  LEA.HI.X R27, R14, R16, R15, 0x2, P3 ;  /* 0x000000100e1b7211 */ /* 0x000fca00018f140f */
[----:B------:R3:W-:Y:S04]  /*f430*/  STG.E desc[UR10][R26.64], R13 ;  /* 0x0000000d1a007986 */ /* 0x0007e8000c10190a */
.L_x_18620:
[----:B------:R-:W-:Y:S05]  /*f440*/  BSYNC B0 ;  /* 0x0000000000007941 */ /* 0x000fea0003800000 */
.L_x_18619:
[----:B------:R-:W-:Y:S04]  /*f450*/  BSSY B0, `(.L_x_18621) ;  /* 0x0000013000007945 */ /* 0x000fe80003800000 */
[----:B------:R-:W-:Y:S05]  /*f460*/  @P0 BRA `(.L_x_18622) ;  /* 0x0000000000440947 */ /* 0x000fea0003800000 */
[----:B---3--:R-:W-:Y:S01]  /*f470*/  IADD3 R13, R10, 0x1e, -R17 ;  /* 0x0000001e0a0d7810 */ /* 0x008fe20007ffe811 */
[----:B------:R-:W-:Y:S01]  /*f480*/  IMAD.SHL.U32 R24, R21, 0x100, RZ ;  /* 0x0000010015187824 */ /* 0x000fe200078e00ff */
[----:B------:R-:W-:Y:S02]  /*f490*/  SHF.L.U32 R25, R25, 0x10, RZ ;  /* 0x0000001019197819 */ /* 0x000fe400000006ff */
[----:B------:R-:W-:Y:S02]  /*f4a0*/  LOP3.LUT R13, R13, 0x1f, RZ, 0xc0, !PT ;  /* 0x0000001f0d0d7812 */ /* 0x000fe400078ec0ff */
[----:B------:R-:W-:Y:S02]  /*f4b0*/  LOP3.LUT R47, R47, 0xffff, RZ, 0xc0, !PT ;  /* 0x0000ffff2f2f7812 */ /* 0x000fe400078ec0ff */
[----:B------:R-:W-:Y:S01]  /*f4c0*/  IADD3 R14, P0, R13, R20, RZ ;  /* 0x000000140d0e7210 */ /* 0x000fe20007f1e0ff */
[----:B------:R-:W-:Y:S01]  /*f4d0*/  IMAD R13, R4, 0x7, RZ ;  /* 0x00000007040d7824 */ /* 0x000fe200078e02ff */
[----:B------:R-:W-:-:S03]  /*f4e0*/  LOP3.LUT R20, R25, 0xff0000, RZ, 0xc0, !PT ;  /* 0x00ff000019147812 */ /* 0x000fc600078ec0ff */
[----:B-12---:R-:W-:Y:S01]  /*f4f0*/  IMAD.X R15, RZ, RZ, R19, P0 ;  /* 0x000000ffff0f7224 */ /* 0x006fe200000e0613 */
        /* <DEDUP_REMOVED lines=8> */
.L_x_18622:
[----:B------:R-:W-:Y:S05]  /*f580*/  BSYNC B0 ;  /* 0x0000000000007941 */ /* 0x000fea0003800000 */
.L_x_18621:
[----:B------:R-:W-:Y:S01]  /*f590*/  IADD3 R52, R10, 0x1d, -R17 ;  /* 0x0000001d0a347810 */ /* 0x000fe20007ffe811 */
[----:B------:R-:W-:Y:S01]  /*f5a0*/  BSSY B1, `(.L_x_18623) ;  /* 0x000000e000017945 */ /* 0x000fe20003800000 */
[----:B-12---:R-:W-:Y:S01]  /*f5b0*/  FMNMX R15, |R0|, R85, !PT ;  /* 0x00000055000f7209 */ /* 0x006fe20007800200 */
[----:B---3--:R-:W-:Y:S01]  /*f5c0*/  VIADD R13, R7, 0x3 ;  /* 0x00000003070d7836 */ /* 0x008fe20000000000 */
[----:B------:R-:W-:Y:S02]  /*f5d0*/  LEA.HI.X R45, R5, R61, R4, 0x3, P2 ;  /* 0x0000003d052d7211 */ /* 0x000fe400010f1c04 */
[----:B------:R-:W-:Y:S01]  /*f5e0*/  LOP3.LUT R52, R52, 0x1f, RZ, 0xc0, !PT ;  /* 0x0000001f34347812 */ /* 0x000fe200078ec0ff */
[----:B------:R-:W-:Y:S06]  /*f5f0*/  @P1 BRA `(.L_x_18624) ;  /* 0x0000000000101947 */ /* 0x000fec0003800000 */
[----:B------:R-:W-:Y:S02]  /*f600*/  MOV R0, R48 ;  /* 0x0000003000007202 */ /* 0x000fe40000000f00 */
[----:B------:R-:W-:-:S07]  /*f610*/  MOV R14, 0xf630 ;  /* 0x0000f630000e7802 */ /* 0x000fce0000000f00 */
[----:B0---4-:R-:W-:Y:S05]  /*f620*/  CALL.REL.NOINC `($__internal_481_$__cuda_sm20_rcp_rn_f32_slowpath) ;  /* 0x0000007000dc7944 */ /* 0x011fea0003c00000 */
[----:B------:R-:W-:Y:S05]  /*f630*/  BRA `(.L_x_18625) ;  /* 0x0000000000107947 */ /* 0x000fea0003800000 */
.L_x_18624:
[----:B----4-:R-:W1:Y:S02]  /*f640*/  MUFU.RCP R21, R48 ;  /* 0x0000003000157308 */ /* 0x010e640000001000 */
[----:B-1----:R-:W-:-:S04]  /*f650*/  FFMA R0, R48, R21, -1 ;  /* 0xbf80000030007423 */ /* 0x002fc80000000015 */
[----:B------:R-:W-:-:S04]  /*f660*/  FADD.FTZ R0, -R0, -RZ ;  /* 0x800000ff00007221 */ /* 0x000fc80000010100 */
[----:B------:R-:W-:-:S07]  /*f670*/  FFMA R21, R21, R0, R21 ;  /* 0x0000000015157223 */ /* 0x000fce0000000015 */
.L_x_18625:
[----:B------:R-:W-:Y:S05]  /*f680*/  BSYNC B1 ;  /* 0x0000000000017941 */ /* 0x000fea0003800000 */
.L_x_18623:
[----:B------:R-:W-:Y:S01]  /*f690*/  SHF.R.U64 R20, R76, 0x10, R77 ;  /* 0x000000104c147819 */ /* 0x000fe2000000124d */
[----:B------:R-:W-:Y:S01]  /*f6a0*/  IMAD.MOV.U32 R19, RZ, RZ, 0x3bbb989d ;  /* 0x3bbb989dff137424 */ /* 0x000fe200078e00ff */
[----:B------:R-:W-:Y:S01]  /*f6b0*/  BSSY B1, `(.L_x_18626) ;  /* 0x0000018000017945 */ /* 0x000fe20003800000 */
[----:B------:R-:W-:Y:S01]  /*f6c0*/  IMAD.MOV.U32 R25, RZ, RZ, 0x437c0000 ;  /* 0x437c0000ff197424 */ /* 0x000fe200078e00ff */
[----:B------:R-:W-:Y:S01]  /*f6d0*/  SHF.L.U32 R20, R20, 0x10, RZ ;  /* 0x0000001014147819 */ /* 0x000fe200000006ff */
[----:B------:R-:W-:-:S04]  /*f6e0*/  FMUL R46, R46, R21 ;  /* 0x000000152e2e7220 */ /* 0x000fc80000400000 */
[----:B------:R-:W-:-:S04]  /*f6f0*/  FFMA.SAT R0, -R20, R19, 0.5 ;  /* 0x3f00000014007423 */ /* 0x000fc80000002113 */
[----:B------:R-:W-:-:S04]  /*f700*/  FFMA.RM R0, R0, R25, 12582913 ;  /* 0x4b40000100007423 */ /* 0x000fc80000004019 */
[C---:B------:R-:W-:Y:S01]  /*f710*/  FADD R19, R0.reuse, -12583039 ;  /* 0xcb40007f00137421 */ /* 0x040fe20000000000 */
[----:B------:R-:W-:-:S03]  /*f720*/  SHF.L.U32 R0, R0, 0x17, RZ ;  /* 0x0000001700007819 */ /* 0x000fc600000006ff */
[----:B------:R-:W-:-:S04]  /*f730*/  FFMA R19, -R20, 1.4426950216293334961, -R19 ;  /* 0x3fb8aa3b14137823 */ /* 0x000fc80000000913 */
[----:B------:R-:W-:-:S06]  /*f740*/  FFMA R19, -R20, 1.925963033500011079e-08, R19 ;  /* 0x32a5706014137823 */ /* 0x000fcc0000000113 */
[----:B------:R-:W1:Y:S02]  /*f750*/  MUFU.EX2 R19, R19 ;  /* 0x0000001300137308 */ /* 0x000e640000000800 */
[----:B-1----:R-:W-:-:S04]  /*f760*/  FFMA R2, R0, R19, 1 ;  /* 0x3f80000000027423 */ /* 0x002fc80000000013 */
[----:B------:R-:W-:-:S05]  /*f770*/  VIADD R0, R2, 0x1800000 ;  /* 0x0180000002007836 */ /* 0x000fca0000000000 */
[----:B------:R-:W-:-:S04]  /*f780*/  LOP3.LUT R0, R0, 0x7f800000, RZ, 0xc0, !PT ;  /* 0x7f80000000007812 */ /* 0x000fc800078ec0ff */
[----:B------:R-:W-:-:S13]  /*f790*/  ISETP.GT.U32.AND P0, PT, R0, 0x1ffffff, PT ;  /* 0x01ffffff0000780c */ /* 0x000fda0003f04070 */
[----:B------:R-:W-:Y:S05]  /*f7a0*/  @P0 BRA `(.L_x_18627) ;  /* 0x0000000000100947 */ /* 0x000fea0003800000 */
[----:B------:R-:W-:Y:S02]  /*f7b0*/  MOV R0, R2 ;  /* 0x0000000200007202 */ /* 0x000fe40000000f00 */
[----:B------:R-:W-:-:S07]  /*f7c0*/  MOV R14, 0xf7e0 ;  /* 0x0000f7e0000e7802 */ /* 0x000fce0000000f00 */
[----:B0-----:R-:W-:Y:S05]  /*f7d0*/  CALL.REL.NOINC `($__internal_481_$__cuda_sm20_rcp_rn_f32_slowpath) ;  /* 0x0000007000707944 */ /* 0x001fea0003c00000 */
[----:B------:R-:W-:Y:S05]  /*f7e0*/  BRA `(.L_x_18628) ;  /* 0x0000000000107947 */ /* 0x000fea0003800000 */
.L_x_18627:
[----:B------:R-:W1:Y:S02]  /*f7f0*/  MUFU.RCP R21, R2 ;  /* 0x0000000200157308 */ /* 0x000e640000001000 */
[----:B-1----:R-:W-:-:S04]  /*f800*/  FFMA R0, R2, R21, -1 ;  /* 0xbf80000002007423 */ /* 0x002fc80000000015 */
[----:B------:R-:W-:-:S04]  /*f810*/  FADD.FTZ R0, -R0, -RZ ;  /* 0x800000ff00007221 */ /* 0x000fc80000010100 */
[----:B------:R-:W-:-:S07]  /*f820*/  FFMA R21, R21, R0, R21 ;  /* 0x0000000015157223 */ /* 0x000fce0000000015 */
.L_x_18628:
[----:B------:R-:W-:Y:S05]  /*f830*/  BSYNC B1 ;  /* 0x0000000000017941 */ /* 0x000fea0003800000 */
.L_x_18626:
[----:B------:R-:W-:Y:S01]  /*f840*/  HFMA2.MMA R19, -RZ, RZ, 0.96630859375, -0.0022525787353515625 ;  /* 0x3bbb989dff137435 */ /* 0x000fe200000001ff */
[----:B------:R-:W-:Y:S01]  /*f850*/  IMAD.U32 R50, R77, 0x10000, RZ ;  /* 0x000100004d327824 */ /* 0x000fe200078e00ff */
[----:B------:R-:W-:Y:S01]  /*f860*/  BSSY B1, `(.L_x_18629) ;  /* 0x0000017000017945 */ /* 0x000fe20003800000 */
[----:B------:R-:W-:Y:S02]  /*f870*/  IMAD.MOV.U32 R25, RZ, RZ, 0x437c0000 ;  /* 0x437c0000ff197424 */ /* 0x000fe400078e00ff */
[----:B------:R-:W-:-:S05]  /*f880*/  FMUL R20, R20, R21 ;  /* 0x0000001514147220 */ /* 0x000fca0000400000 */
        /* <DEDUP_REMOVED lines=16> */
.L_x_18630:
[----:B------:R-:W1:Y:S02]  /*f990*/  MUFU.RCP R21, R2 ;  /* 0x0000000200157308 */ /* 0x000e640000001000 */
[----:B-1----:R-:W-:-:S04]  /*f9a0*/  FFMA R0, R2, R21, -1 ;  /* 0xbf80000002007423 */ /* 0x002fc80000000015 */
[----:B------:R-:W-:-:S04]  /*f9b0*/  FADD.FTZ R0, -R0, -RZ ;  /* 0x800000ff00007221 */ /* 0x000fc80000010100 */
[----:B------:R-:W-:-:S07]  /*f9c0*/  FFMA R21, R21, R0, R21 ;  /* 0x0000000015157223 */ /* 0x000fce0000000015 */
.L_x_18631:
[----:B------:R-:W-:Y:S05]  /*f9d0*/  BSYNC B1 ;  /* 0x0000000000017941 */ /* 0x000fea0003800000 */
.L_x_18629:
[----:B------:R-:W-:Y:S01]  /*f9e0*/  SHF.R.U32.HI R48, RZ, 0x10, R77 ;  /* 0x00000010ff307819 */ /* 0x000fe2000001164d */
        /* <DEDUP_REMOVED lines=21> */
.L_x_18633:
[----:B------:R-:W1:Y:S02]  /*fb40*/  MUFU.RCP R21, R2 ;  /* 0x0000000200157308 */ /* 0x000e640000001000 */
[----:B-1----:R-:W-:-:S04]  /*fb50*/  FFMA R0, R2, R21, -1 ;  /* 0xbf80000002007423 */ /* 0x002fc80000000015 */
[----:B------:R-:W-:-:S04]  /*fb60*/  FADD.FTZ R0, -R0, -RZ ;  /* 0x800000ff00007221 */ /* 0x000fc80000010100 */
[----:B------:R-:W-:-:S07]  /*fb70*/  FFMA R21, R21, R0, R21 ;  /* 0x0000000015157223 */ /* 0x000fce0000000015 */
.L_x_18634:
[----:B------:R-:W-:Y:S05]  /*fb80*/  BSYNC B1 ;  /* 0x0000000000017941 */ /* 0x000fea0003800000 */
.L_x_18632:
        /* <DEDUP_REMOVED lines=21> */
.L_x_18636:
[----:B------:R-:W1:Y:S02]  /*fce0*/  MUFU.RCP R21, R14 ;  /* 0x0000000e00157308 */ /* 0x000e640000001000 */
[----:B-1----:R-:W-:-:S04]  /*fcf0*/  FFMA R0, R14, R21, -1 ;  /* 0xbf8000000e007423 */ /* 0x002fc80000000015 */
[----:B------:R-:W-:-:S04]  /*fd00*/  FADD.FTZ R0, -R0, -RZ ;  /* 0x800000ff00007221 */ /* 0x000fc80000010100 */
[----:B------:R-:W-:-:S07]  /*fd10*/  FFMA R21, R21, R0, R21 ;  /* 0x0000000015157223 */ /* 0x000fce0000000015 */
.L_x_18637:
[----:B------:R-:W-:Y:S05]  /*fd20*/  BSYNC B1 ;  /* 0x0000000000017941 */ /* 0x000fea0003800000 */
.L_x_18635:
        /* <DEDUP_REMOVED lines=22> */
.L_x_18639:
[----:B------:R-:W1:Y:S02]  /*fe90*/  MUFU.RCP R21, R2 ;  /* 0x0000000200157308 */ /* 0x000e640000001000 */
[----:B-1----:R-:W-:-:S04]  /*fea0*/  FFMA R0, R2, R21, -1 ;  /* 0xbf80000002007423 */ /* 0x002fc80000000015 */
[----:B------:R-:W-:-:S04]  /*feb0*/  FADD.FTZ R0, -R0, -RZ ;  /* 0x800000ff00007221 */ /* 0x000fc80000010100 */
[----:B------:R-:W-:-:S07]  /*fec0*/  FFMA R21, R21, R0, R21 ;  /* 0x0000000015157223 */ /* 0x000fce0000000015 */
.L_x_18640:
[----:B------:R-:W-:Y:S05]  /*fed0*/  BSYNC B1 ;  /* 0x0000000000017941 */ /* 0x000fea0003800000 */
.L_x_18638:
        /* <DEDUP_REMOVED lines=21> */
.L_x_18642:
[----:B------:R-:W1:Y:S02]  /*10030*/  MUFU.RCP R21, R2 ;  /* 0x0000000200157308 */ /* 0x000e640000001000 */
[----:B-1----:R-:W-:-:S04]  /*10040*/  FFMA R0, R2, R21, -1 ;  /* 0xbf80000002007423 */ /* 0x002fc80000000015 */
[----:B------:R-:W-:-:S04]  /*10050*/  FADD.FTZ R0, -R0, -RZ ;  /* 0x800000ff00007221 */ /* 0x000fc80000010100 */
[----:B------:R-:W-:-:S07]  /*10060*/  FFMA R21, R21, R0, R21 ;  /* 0x0000000015157223 */ /* 0x000fce0000000015 */
.L_x_18643:
[----:B------:R-:W-:Y:S05]  /*10070*/  BSYNC B1 ;  /* 0x0000000000017941 */ /* 0x000fea0003800000 */
.L_x_18641:
        /* <DEDUP_REMOVED lines=22> */
.L_x_18645:
[----:B------:R-:W1:Y:S02]  /*101e0*/  MUFU.RCP R21, R2 ;  /* 0x0000000200157308 */ /* 0x000e640000001000 */
[----:B-1----:R-:W-:-:S04]  /*101f0*/  FFMA R0, R2, R21, -1 ;  /* 0xbf80000002007423 */ /* 0x002fc80000000015 */
[----:B------:R-:W-:-:S04]  /*10200*/  FADD.FTZ R0, -R0, -RZ ;  /* 0x800000ff00007221 */ /* 0x000fc80000010100 */
[----:B------:R-:W-:-:S07]  /*10210*/  FFMA R21, R21, R0, R21 ;  /* 0x0000000015157223 */ /* 0x000fce0000000015 */
.L_x_18646:
[----:B------:R-:W-:Y:S05]  /*10220*/  BSYNC B1 ;  /* 0x0000000000017941 */ /* 0x000fea0003800000 */
.L_x_18644:
        /* <DEDUP_REMOVED lines=21> */
.L_x_18648:
[----:B------:R-:W1:Y:S02]  /*10380*/  MUFU.RCP R21, R2 ;  /* 0x0000000200157308 */ /* 0x000e640000001000 */
[----:B-1----:R-:W-:-:S04]  /*10390*/  FFMA R0, R2, R21, -1 ;  /* 0xbf80000002007423 */ /* 0x002fc80000000015 */
[----:B------:R-:W-:-:S04]  /*103a0*/  FADD.FTZ R0, -R0, -RZ ;  /* 0x800000ff00007221 */ /* 0x000fc80000010100 */
[----:B------:R-:W-:-:S07]  /*103b0*/  FFMA R21, R21, R0, R21 ;  /* 0x0000000015157223 */ /* 0x000fce0000000015 */
.L_x_18649:
[----:B------:R-:W-:Y:S05]  /*103c0*/  BSYNC B1 ;  /* 0x0000000000017941 */ /* 0x000fea0003800000 */
.L_x_18647:
        /* <DEDUP_REMOVED lines=22> */
.L_x_18651:
[----:B------:R-:W1:Y:S02]  /*10530*/  MUFU.RCP R21, R2 ;  /* 0x0000000200157308 */ /* 0x000e640000001000 */
[----:B-1----:R-:W-:-:S04]  /*10540*/  FFMA R0, R2, R21, -1 ;  /* 0xbf80000002007423 */ /* 0x002fc80000000015 */
[----:B------:R-:W-:-:S04]  /*10550*/  FADD.FTZ R0, -R0, -RZ ;  /* 0x800000ff00007221 */ /* 0x000fc80000010100 */
[----:B------:R-:W-:-:S07]  /*10560*/  FFMA R21, R21, R0, R21 ;  /* 0x0000000015157223 */ /* 0x000fce0000000015 */
.L_x_18652:
[----:B------:R-:W-:Y:S05]  /*10570*/  BSYNC B1 ;  /* 0x0000000000017941 */ /* 0x000fea0003800000 */
.L_x_18650:
        /* <DEDUP_REMOVED lines=21> */
.L_x_18654:
[----:B------:R-:W1:Y:S02]  /*106d0*/  MUFU.RCP R21, R2 ;  /* 0x0000000200157308 */ /* 0x000e640000001000 */
[----:B-1----:R-:W-:-:S04]  /*106e0*/  FFMA R0, R2, R21, -1 ;  /* 0xbf80000002007423 */ /* 0x002fc80000000015 */
[----:B------:R-:W-:-:S04]  /*106f0*/  FADD.FTZ R0, -R0, -RZ ;  /* 0x800000ff00007221 */ /* 0x000fc80000010100 */
[----:B------:R-:W-:-:S07]  /*10700*/  FFMA R21, R21, R0, R21 ;  /* 0x0000000015157223 */ /* 0x000fce0000000015 */
.L_x_18655:
[----:B------:R-:W-:Y:S05]  /*10710*/  BSYNC B1 ;  /* 0x0000000000017941 */ /* 0x000fea0003800000 */
.L_x_18653:
        /* <DEDUP_REMOVED lines=22> */
.L_x_18657:
[----:B------:R-:W1:Y:S02]  /*10880*/  MUFU.RCP R21, R2 ;  /* 0x0000000200157308 */ /* 0x000e640000001000 */
[----:B-1----:R-:W-:-:S04]  /*10890*/  FFMA R0, R2, R21, -1 ;  /* 0xbf80000002007423 */ /* 0x002fc80000000015 */
[----:B------:R-:W-:-:S04]  /*108a0*/  FADD.FTZ R0, -R0, -RZ ;  /* 0x800000ff00007221 */ /* 0x000fc80000010100 */
[----:B------:R-:W-:-:S07]  /*108b0*/  FFMA R21, R21, R0, R21 ;  /* 0x0000000015157223 */ /* 0x000fce0000000015 */
.L_x_18658:
[----:B------:R-:W-:Y:S05]  /*108c0*/  BSYNC B1 ;  /* 0x0000000000017941 */ /* 0x000fea0003800000 */
.L_x_18656:
        /* <DEDUP_REMOVED lines=21> */
.L_x_18660:
[----:B------:R-:W1:Y:S02]  /*10a20*/  MUFU.RCP R21, R2 ;  /* 0x0000000200157308 */ /* 0x000e640000001000 */
[----:B-1----:R-:W-:-:S04]  /*10a30*/  FFMA R0, R2, R21, -1 ;  /* 0xbf80000002007423 */ /* 0x002fc80000000015 */
[----:B------:R-:W-:-:S04]  /*10a40*/  FADD.FTZ R0, -R0, -RZ ;  /* 0x800000ff00007221 */ /* 0x000fc80000010100 */
[----:B------:R-:W-:-:S07]  /*10a50*/  FFMA R21, R21, R0, R21 ;  /* 0x0000000015157223 */ /* 0x000fce0000000015 */
.L_x_18661:
[----:B------:R-:W-:Y:S05]  /*10a60*/  BSYNC B1 ;  /* 0x0000000000017941 */ /* 0x000fea0003800000 */
.L_x_18659:
        /* <DEDUP_REMOVED lines=22> */
.L_x_18663:
[----:B------:R-:W1:Y:S02]  /*10bd0*/  MUFU.RCP R21, R2 ;  /* 0x0000000200157308 */ /* 0x000e640000001000 */
[----:B-1----:R-:W-:-:S04]  /*10be0*/  FFMA R0, R2, R21, -1 ;  /* 0xbf80000002007423 */ /* 0x002fc80000000015 */
[----:B------:R-:W-:-:S04]  /*10bf0*/  FADD.FTZ R0, -R0, -RZ ;  /* 0x800000ff00007221 */ /* 0x000fc80000010100 */
[----:B------:R-:W-:-:S07]  /*10c00*/  FFMA R21, R21, R0, R21 ;  /* 0x0000000015157223 */ /* 0x000fce0000000015 */
.L_x_18664:
[----:B------:R-:W-:Y:S05]  /*10c10*/  BSYNC B1 ;  /* 0x0000000000017941 */ /* 0x000fea0003800000 */
.L_x_18662:
        /* <DEDUP_REMOVED lines=21> */
.L_x_18666:
[----:B------:R-:W1:Y:S02]  /*10d70*/  MUFU.RCP R21, R2 ;  /* 0x0000000200157308 */ /* 0x000e640000001000 */
[----:B-1----:R-:W-:-:S04]  /*10d80*/  FFMA R0, R2, R21, -1 ;  /* 0xbf80000002007423 */ /* 0x002fc80000000015 */
[----:B------:R-:W-:-:S04]  /*10d90*/  FADD.FTZ R0, -R0, -RZ ;  /* 0x800000ff00007221 */ /* 0x000fc80000010100 */
[----:B------:R-:W-:-:S07]  /*10da0*/  FFMA R21, R21, R0, R21 ;  /* 0x0000000015157223 */ /* 0x000fce0000000015 */
.L_x_18667:
[----:B------:R-:W-:Y:S05]  /*10db0*/  BSYNC B1 ;  /* 0x0000000000017941 */ /* 0x000fea0003800000 */
.L_x_18665:
        /* <DEDUP_REMOVED lines=22> */
.L_x_18669:
[----:B------:R-:W1:Y:S02]  /*10f20*/  MUFU.RCP R21, R2 ;  /* 0x0000000200157308 */ /* 0x000e640000001000 */
[----:B-1----:R-:W-:-:S04]  /*10f30*/  FFMA R0, R2, R21, -1 ;  /* 0xbf80000002007423 */ /* 0x002fc80000000015 */
[----:B------:R-:W-:-:S04]  /*10f40*/  FADD.FTZ R0, -R0, -RZ ;  /* 0x800000ff00007221 */ /* 0x000fc80000010100 */
[----:B------:R-:W-:-:S07]  /*10f50*/  FFMA R21, R21, R0, R21 ;  /* 0x0000000015157223 */ /* 0x000fce0000000015 */
.L_x_18670:
[----:B------:R-:W-:Y:S05]  /*10f60*/  BSYNC B1 ;  /* 0x0000000000017941 */ /* 0x000fea0003800000 */
.L_x_18668:
        /* <DEDUP_REMOVED lines=21> */
.L_x_18672:
[----:B------:R-:W1:Y:S02]  /*110c0*/  MUFU.RCP R21, R2 ;  /* 0x0000000200157308 */ /* 0x000e640000001000 */
[----:B-1----:R-:W-:-:S04]  /*110d0*/  FFMA R0, R2, R21, -1 ;  /* 0xbf80000002007423 */ /* 0x002fc80000000015 */
[----:B------:R-:W-:-:S04]  /*110e0*/  FADD.FTZ R0, -R0, -RZ ;  /* 0x800000ff00007221 */ /* 0x000fc80000010100 */
[----:B------:R-:W-:-:S07]  /*110f0*/  FFMA R21, R21, R0, R21 ;  /* 0x0000000015157223 */ /* 0x000fce0000000015 */
.L_x_18673:
[----:B------:R-:W-:Y:S05]  /*11100*/  BSYNC B1 ;  /* 0x0000000000017941 */ /* 0x000fea0003800000 */
.L_x_18671:
        /* <DEDUP_REMOVED lines=22> */
.L_x_18675:
[----:B------:R-:W1:Y:S02]  /*11270*/  MUFU.RCP R21, R2 ;  /* 0x0000000200157308 */ /* 0x000e640000001000 */
[----:B-1----:R-:W-:-:S04]  /*11280*/  FFMA R0, R2, R21, -1 ;  /* 0xbf80000002007423 */ /* 0x002fc80000000015 */
[----:B------:R-:W-:-:S04]  /*11290*/  FADD.FTZ R0, -R0, -RZ ;  /* 0x800000ff00007221 */ /* 0x000fc80000010100 */
[----:B------:R-:W-:-:S07]  /*112a0*/  FFMA R21, R21, R0, R21 ;  /* 0x0000000015157223 */ /* 0x000fce0000000015 */
.L_x_18676:
[----:B------:R-:W-:Y:S05]  /*112b0*/  BSYNC B1 ;  /* 0x0000000000017941 */ /* 0x000fea0003800000 */
.L_x_18674:
        /* <DEDUP_REMOVED lines=21> */
.L_x_18678:
[----:B------:R-:W1:Y:S02]  /*11410*/  MUFU.RCP R21, R2 ;  /* 0x0000000200157308 */ /* 0x000e640000001000 */
[----:B-1----:R-:W-:-:S04]  /*11420*/  FFMA R0, R2, R21, -1 ;  /* 0xbf80000002007423 */ /* 0x002fc80000000015 */
[----:B------:R-:W-:-:S04]  /*11430*/  FADD.FTZ R0, -R0, -RZ ;  /* 0x800000ff00007221 */ /* 0x000fc80000010100 */
[----:B------:R-:W-:-:S07]  /*11440*/  FFMA R21, R21, R0, R21 ;  /* 0x0000000015157223 */ /* 0x000fce0000000015 */
.L_x_18679:
[----:B------:R-:W-:Y:S05]  /*11450*/  BSYNC B1 ;  /* 0x0000000000017941 */ /* 0x000fea0003800000 */
.L_x_18677:
[----:B0-----:R-:W-:Y:S01]  /*11460*/  SHF.R.U32.HI R82, RZ, 0x10, R71 ;  /* 0x00000010ff527819 */ /* 0x001fe20000011647 */
        /* <DEDUP_REMOVED lines=19> */
[----:B------:R-:W-:Y:S05]  /*115a0*/  CALL.REL.NOINC `($__internal_481_$__cuda_sm20_rcp_rn_f32_slowpath) ;  /* 0x0000005000fc7944 */ /* 0x000fea0003c00000 */
[----:B------:R-:W-:Y:S05]  /*115b0*/  BRA `(.L_x_18682) ;  /* 0x0000000000107947 */ /* 0x000fea0003800000 */
.L_x_18681:
[----:B------:R-:W0:Y:S02]  /*115c0*/  MUFU.RCP R21, R2 ;  /* 0x0000000200157308 */ /* 0x000e240000001000 */
[----:B0-----:R-:W-:-:S04]  /*115d0*/  FFMA R0, R2, R21, -1 ;  /* 0xbf80000002007423 */ /* 0x001fc80000000015 */
[----:B------:R-:W-:-:S04]  /*115e0*/  FADD.FTZ R0, -R0, -RZ ;  /* 0x800000ff00007221 */ /* 0x000fc80000010100 */
[----:B------:R-:W-:-:S07]  /*115f0*/  FFMA R21, R21, R0, R21 ;  /* 0x0000000015157223 */ /* 0x000fce0000000015 */
.L_x_18682:
[----:B------:R-:W-:Y:S05]  /*11600*/  BSYNC B1 ;  /* 0x0000000000017941 */ /* 0x000fea0003800000 */
.L_x_18680:
        /* <DEDUP_REMOVED lines=21> */
.L_x_18684:
[----:B------:R-:W0:Y:S02]  /*11760*/  MUFU.RCP R21, R14 ;  /* 0x0000000e00157308 */ /* 0x000e240000001000 */
[----:B0-----:R-:W-:-:S04]  /*11770*/  FFMA R0, R14, R21, -1 ;  /* 0xbf8000000e007423 */ /* 0x001fc80000000015 */
[----:B------:R-:W-:-:S04]  /*11780*/  FADD.FTZ R0, -R0, -RZ ;  /* 0x800000ff00007221 */ /* 0x000fc80000010100 */
[----:B------:R-:W-:-:S07]  /*11790*/  FFMA R21, R21, R0, R21 ;  /* 0x0000000015157223 */ /* 0x000fce0000000015 */
.L_x_18685:
[----:B------:R-:W-:Y:S05]  /*117a0*/  BSYNC B1 ;  /* 0x0000000000017941 */ /* 0x000fea0003800000 */
.L_x_18683:
        /* <DEDUP_REMOVED lines=22> */
.L_x_18687:
[----:B------:R-:W0:Y:S02]  /*11910*/  MUFU.RCP R21, R2 ;  /* 0x0000000200157308 */ /* 0x000e240000001000 */
[----:B0-----:R-:W-:-:S04]  /*11920*/  FFMA R0, R2, R21, -1 ;  /* 0xbf80000002007423 */ /* 0x001fc80000000015 */
[----:B------:R-:W-:-:S04]  /*11930*/  FADD.FTZ R0, -R0, -RZ ;  /* 0x800000ff00007221 */ /* 0x000fc80000010100 */
[----:B------:R-:W-:-:S07]  /*11940*/  FFMA R21, R21, R0, R21 ;  /* 0x0000000015157223 */ /* 0x000fce0000000015 */
.L_x_18688:
[----:B------:R-:W-:Y:S05]  /*11950*/  BSYNC B1 ;  /* 0x0000000000017941 */ /* 0x000fea0003800000 */
.L_x_18686:
        /* <DEDUP_REMOVED lines=21> */
.L_x_18690:
[----:B------:R-:W0:Y:S02]  /*11ab0*/  MUFU.RCP R21, R2 ;  /* 0x0000000200157308 */ /* 0x000e240000001000 */
[----:B0-----:R-:W-:-:S04]  /*11ac0*/  FFMA R0, R2, R21, -1 ;  /* 0xbf80000002007423 */ /* 0x001fc80000000015 */
[----:B------:R-:W-:-:S04]  /*11ad0*/  FADD.FTZ R0, -R0, -RZ ;  /* 0x800000ff00007221 */ /* 0x000fc80000010100 */
[----:B------:R-:W-:-:S07]  /*11ae0*/  FFMA R21, R21, R0, R21 ;  /* 0x0000000015157223 */ /* 0x000fce0000000015 */
.L_x_18691:
[----:B------:R-:W-:Y:S05]  /*11af0*/  BSYNC B1 ;  /* 0x0000000000017941 */ /* 0x000fea0003800000 */
.L_x_18689:
        /* <DEDUP_REMOVED lines=22> */
.L_x_18693:
[----:B------:R-:W0:Y:S02]  /*11c60*/  MUFU.RCP R21, R2 ;  /* 0x0000000200157308 */ /* 0x000e240000001000 */
[----:B0-----:R-:W-:-:S04]  /*11c70*/  FFMA R0, R2, R21, -1 ;  /* 0xbf80000002007423 */ /* 0x001fc80000000015 */
[----:B------:R-:W-:-:S04]  /*11c80*/  FADD.FTZ R0, -R0, -RZ ;  /* 0x800000ff00007221 */ /* 0x000fc80000010100 */
[----:B------:R-:W-:-:S07]  /*11c90*/  FFMA R21, R21, R0, R21 ;  /* 0x0000000015157223 */ /* 0x000fce0000000015 */
.L_x_18694:
[----:B------:R-:W-:Y:S05]  /*11ca0*/  BSYNC B1 ;  /* 0x0000000000017941 */ /* 0x000fea0003800000 */
.L_x_18692:
        /* <DEDUP_REMOVED lines=21> */
.L_x_18696:
[----:B------:R-:W0:Y:S02]  /*11e00*/  MUFU.RCP R21, R14 ;  /* 0x0000000e00157308 */ /* 0x000e240000001000 */
[----:B0-----:R-:W-:-:S04]  /*11e10*/  FFMA R0, R14, R21, -1 ;  /* 0xbf8000000e007423 */ /* 0x001fc80000000015 */
[----:B------:R-:W-:-:S04]  /*11e20*/  FADD.FTZ R0, -R0, -RZ ;  /* 0x800000ff00007221 */ /* 0x000fc80000010100 */
[----:B------:R-:W-:-:S07]  /*11e30*/  FFMA R21, R21, R0, R21 ;  /* 0x0000000015157223 */ /* 0x000fce0000000015 */
.L_x_18697:
[----:B------:R-:W-:Y:S05]  /*11e40*/  BSYNC B1 ;  /* 0x0000000000017941 */ /* 0x000fea0003800000 */
.L_x_18695:
        /* <DEDUP_REMOVED lines=22> */
.L_x_18699:
[----:B------:R-:W0:Y:S02]  /*11fb0*/  MUFU.RCP R21, R2 ;  /* 0x0000000200157308 */ /* 0x000e240000001000 */
[----:B0-----:R-:W-:-:S04]  /*11fc0*/  FFMA R0, R2, R21, -1 ;  /* 0xbf80000002007423 */ /* 0x001fc80000000015 */
[----:B------:R-:W-:-:S04]  /*11fd0*/  FADD.FTZ R0, -R0, -RZ ;  /* 0x800000ff00007221 */ /* 0x000fc80000010100 */
[----:B------:R-:W-:-:S07]  /*11fe0*/  FFMA R21, R21, R0, R21 ;  /* 0x0000000015157223 */ /* 0x000fce0000000015 */
.L_x_18700:
[----:B------:R-:W-:Y:S05]  /*11ff0*/  BSYNC B1 ;  /* 0x0000000000017941 */ /* 0x000fea0003800000 */
.L_x_18698:
        /* <DEDUP_REMOVED lines=21> */
.L_x_18702:
[----:B------:R-:W0:Y:S02]  /*12150*/  MUFU.RCP R21, R2 ;  /* 0x0000000200157308 */ /* 0x000e240000001000 */
[----:B0-----:R-:W-:-:S04]  /*12160*/  FFMA R0, R2, R21, -1 ;  /* 0xbf80000002007423 */ /* 0x001fc80000000015 */
[----:B------:R-:W-:-:S04]  /*12170*/  FADD.FTZ R0, -R0, -RZ ;  /* 0x800000ff00007221 */ /* 0x000fc80000010100 */
[----:B------:R-:W-:-:S07]  /*12180*/  FFMA R21, R21, R0, R21 ;  /* 0x0000000015157223 */ /* 0x000fce0000000015 */
.L_x_18703:
[----:B------:R-:W-:Y:S05]  /*12190*/  BSYNC B1 ;  /* 0x0000000000017941 */ /* 0x000fea0003800000 */
.L_x_18701:
        /* <DEDUP_REMOVED lines=22> */
.L_x_18705:
[----:B------:R-:W0:Y:S02]  /*12300*/  MUFU.RCP R21, R2 ;  /* 0x0000000200157308 */ /* 0x000e240000001000 */
[----:B0-----:R-:W-:-:S04]  /*12310*/  FFMA R0, R2, R21, -1 ;  /* 0xbf80000002007423 */ /* 0x001fc80000000015 */
[----:B------:R-:W-:-:S04]  /*12320*/  FADD.FTZ R0, -R0, -RZ ;  /* 0x800000ff00007221 */ /* 0x000fc80000010100 */
[----:B------:R-:W-:-:S07]  /*12330*/  FFMA R21, R21, R0, R21 ;  /* 0x0000000015157223 */ /* 0x000fce0000000015 */
.L_x_18706:
[----:B------:R-:W-:Y:S05]  /*12340*/  BSYNC B1 ;  /* 0x0000000000017941 */ /* 0x000fea0003800000 */
.L_x_18704:
        /* <DEDUP_REMOVED lines=21> */
.L_x_18708:
[----:B------:R-:W0:Y:S02]  /*124a0*/  MUFU.RCP R21, R14 ;  /* 0x0000000e00157308 */ /* 0x000e240000001000 */
[----:B0-----:R-:W-:-:S04]  /*124b0*/  FFMA R0, R14, R21, -1 ;  /* 0xbf8000000e007423 */ /* 0x001fc80000000015 */
[----:B------:R-:W-:-:S04]  /*124c0*/  FADD.FTZ R0, -R0, -RZ ;  /* 0x800000ff00007221 */ /* 0x000fc80000010100 */
[----:B------:R-:W-:-:S07]  /*124d0*/  FFMA R21, R21, R0, R21 ;  /* 0x0000000015157223 */ /* 0x000fce0000000015 */
.L_x_18709:
[----:B------:R-:W-:Y:S05]  /*124e0*/  BSYNC B1 ;  /* 0x0000000000017941 */ /* 0x000fea0003800000 */
.L_x_18707:
        /* <DEDUP_REMOVED lines=22> */
.L_x_18711:
[----:B------:R-:W0:Y:S02]  /*12650*/  MUFU.RCP R21, R2 ;  /* 0x0000000200157308 */ /* 0x000e240000001000 */
[----:B0-----:R-:W-:-:S04]  /*12660*/  FFMA R0, R2, R21, -1 ;  /* 0xbf80000002007423 */ /* 0x001fc80000000015 */
[----:B------:R-:W-:-:S04]  /*12670*/  FADD.FTZ R0, -R0, -RZ ;  /* 0x800000ff00007221 */ /* 0x000fc80000010100 */
[----:B------:R-:W-:-:S07]  /*12680*/  FFMA R21, R21, R0, R21 ;  /* 0x0000000015157223 */ /* 0x000fce0000000015 */
.L_x_18712:
[----:B------:R-:W-:Y:S05]  /*12690*/  BSYNC B1 ;  /* 0x0000000000017941 */ /* 0x000fea0003800000 */
.L_x_18710:
        /* <DEDUP_REMOVED lines=21> */
.L_x_18714:
[----:B------:R-:W0:Y:S02]  /*127f0*/  MUFU.RCP R21, R2 ;  /* 0x0000000200157308 */ /* 0x000e240000001000 */
[----:B0-----:R-:W-:-:S04]  /*12800*/  FFMA R0, R2, R21, -1 ;  /* 0xbf80000002007423 */ /* 0x001fc80000000015 */
[----:B------:R-:W-:-:S04]  /*12810*/  FADD.FTZ R0, -R0, -RZ ;  /* 0x800000ff00007221 */ /* 0x000fc80000010100 */
[----:B------:R-:W-:-:S07]  /*12820*/  FFMA R21, R21, R0, R21 ;  /* 0x0000000015157223 */ /* 0x000fce0000000015 */
.L_x_18715:
[----:B------:R-:W-:Y:S05]  /*12830*/  BSYNC B1 ;  /* 0x0000000000017941 */ /* 0x000fea0003800000 */
.L_x_18713:
        /* <DEDUP_REMOVED lines=21> */
[----:B------:R-:W-:Y:S01]  /*12990*/  IMAD.MOV.U32 R14, RZ, RZ, R21 ;  /* 0x000000ffff0e7224 */ /* 0x000fe200078e0015 */
[----:B------:R-:W-:Y:S06]  /*129a0*/  BRA `(.L_x_18718) ;  /* 0x0000000000107947 */ /* 0x000fec0003800000 */
.L_x_18717:
[----:B------:R-:W0:Y:S02]  /*129b0*/  MUFU.RCP R14, R25 ;  /* 0x00000019000e7308 */ /* 0x000e240000001000 */
[----:B0-----:R-:W-:-:S04]  /*129c0*/  FFMA R0, R25, R14, -1 ;  /* 0xbf80000019007423 */ /* 0x001fc8000000000e */
[----:B------:R-:W-:-:S04]  /*129d0*/  FADD.FTZ R21, -R0, -RZ ;  /* 0x800000ff00157221 */ /* 0x000fc80000010100 */
[----:B------:R-:W-:-:S07]  /*129e0*/  FFMA R14, R14, R21, R14 ;  /* 0x000000150e0e7223 */ /* 0x000fce000000000e */
.L_x_18718:
[----:B------:R-:W-:Y:S05]  /*129f0*/  BSYNC B1 ;  /* 0x0000000000017941 */ /* 0x000fea0003800000 */
.L_x_18716:
[----:B------:R-:W-:Y:S01]  /*12a00*/  FMNMX R15, R15, |R46|, !PT ;  /* 0x4000002e0f0f7209 */ /* 0x000fe20007800000 */
[-C--:B------:R-:W-:Y:S01]  /*12a10*/  FMUL R69, R86, R11.reuse ;  /* 0x0000000b56457220 */ /* 0x080fe20000400000 */
[----:B------:R-:W-:Y:S01]  /*12a20*/  ISETP.GE.U32.AND P0, PT, R13, R6, PT ;  /* 0x000000060d00720c */ /* 0x000fe20003f06070 */
[----:B------:R-:W-:Y:S01]  /*12a30*/  FMUL R13, R72, R11 ;  /* 0x0000000b480d7220 */ /* 0x000fe20000400000 */
[----:B------:R-:W-:Y:S01]  /*12a40*/  FMNMX R15, |R20|, R15, !PT ;  /* 0x0000000f140f7209 */ /* 0x000fe20007800200 */
[----:B------:R-:W-:Y:S01]  /*12a50*/  FMUL R2, R74, R11 ;  /* 0x0000000b4a027220 */ /* 0x000fe20000400000 */
[----:B------:R-:W-:Y:S01]  /*12a60*/  F2FP.SATFINITE.E4M3.F32.PACK_AB_MERGE_C R69, RZ, R69, RZ ;  /* 0x00000045ff45723e */ /* 0x000fe200048070ff */
[----:B------:R-:W-:Y:S01]  /*12a70*/  FMUL R0, R78, R11 ;  /* 0x0000000b4e007220 */ /* 0x000fe20000400000 */
[----:B------:R-:W-:Y:S01]  /*12a80*/  FMNMX R15, |R50|, R15, !PT ;  /* 0x0000000f320f7209 */ /* 0x000fe20007800200 */
[----:B------:R-:W-:Y:S01]  /*12a90*/  FMUL R71, R46, R11 ;  /* 0x0000000b2e477220 */ /* 0x000fe20000400000 */
[----:B------:R-:W-:Y:S01]  /*12aa0*/  F2FP.SATFINITE.E4M3.F32.PACK_AB_MERGE_C R13, RZ, R13, RZ ;  /* 0x0000000dff0d723e */ /* 0x000fe200048070ff */
[----:B------:R-:W-:Y:S01]  /*12ab0*/  FMUL R53, R50, R11 ;  /* 0x0000000b32357220 */ /* 0x000fe20000400000 */
[C---:B------:R-:W-:Y:S01]  /*12ac0*/  FMNMX R15, |R48|.reuse, R15, !PT ;  /* 0x0000000f300f7209 */ /* 0x040fe20007800200 */
[-C--:B------:R-:W-:Y:S01]  /*12ad0*/  FMUL R61, R48, R11.reuse ;  /* 0x0000000b303d7220 */ /* 0x080fe20000400000 */
[----:B------:R-:W-:Y:S01]  /*12ae0*/  LOP3.LUT R21, R69, 0xffff, RZ, 0xc0, !PT ;  /* 0x0000ffff45157812 */ /* 0x000fe200078ec0ff */
[C---:B------:R-:W-:Y:S01]  /*12af0*/  FMUL R73, R64.reuse, R11 ;  /* 0x0000000b40497220 */ /* 0x040fe20000400000 */
[----:B------:R-:W-:Y:S01]  /*12b00*/  FMNMX R15, |R64|, R15, !PT ;  /* 0x0000000f400f7209 */ /* 0x000fe20007800200 */
[-C--:B------:R-:W-:Y:S01]  /*12b10*/  FMUL R67, R60, R11.reuse ;  /* 0x0000000b3c437220 */ /* 0x080fe20000400000 */
[----:B------:R-:W-:Y:S01]  /*12b20*/  F2FP.SATFINITE.E4M3.F32.PACK_AB_MERGE_C R2, RZ, R2, RZ ;  /* 0x00000002ff02723e */ /* 0x000fe200048070ff */
[----:B------:R-:W-:Y:S01]  /*12b30*/  FMUL R65, R80, R11 ;  /* 0x0000000b50417220 */ /* 0x000fe20000400000 */
[----:B------:R-:W-:Y:S01]  /*12b40*/  FMNMX R15, |R60|, R15, !PT ;  /* 0x0000000f3c0f7209 */ /* 0x000fe20007800200 */
[-C--:B------:R-:W-:Y:S01]  /*12b50*/  FMUL R60, R76, R11.reuse ;  /* 0x0000000b4c3c7220 */ /* 0x080fe20000400000 */
[----:B------:R-:W-:Y:S01]  /*12b60*/  PRMT R25, R13, 0x7104, RZ ;  /* 0x000071040d197816 */ /* 0x000fe200000000ff */
[-C--:B------:R-:W-:Y:S01]  /*12b70*/  FMUL R64, R108, R11.reuse ;  /* 0x0000000b6c407220 */ /* 0x080fe20000400000 */
[----:B------:R-:W-:Y:S01]  /*12b80*/  LOP3.LUT R26, R21, 0xff, RZ, 0xc0, !PT ;  /* 0x000000ff151a7812 */ /* 0x000fe200078ec0ff */
[-C--:B------:R-:W-:Y:S01]  /*12b90*/  FMUL R48, R106, R11.reuse ;  /* 0x0000000b6a307220 */ /* 0x080fe20000400000 */
[----:B------:R-:W-:Y:S01]  /*12ba0*/  SHF.L.U32 R21, R2, 0x10, RZ ;  /* 0x0000001002157819 */ /* 0x000fe200000006ff */
[----:B------:R-:W-:Y:S01]  /*12bb0*/  FMUL R27, R112, R11 ;  /* 0x0000000b701b7220 */ /* 0x000fe20000400000 */
[----:B------:R-:W-:Y:S01]  /*12bc0*/  FMNMX R15, |R80|, R15, !PT ;  /* 0x0000000f500f7209 */ /* 0x000fe20007800200 */
[-C--:B------:R-:W-:Y:S01]  /*12bd0*/  FMUL R49, R110, R11.reuse ;  /* 0x0000000b6e317220 */ /* 0x080fe20000400000 */
[----:B------:R-:W-:Y:S01]  /*12be0*/  LOP3.LUT R26, R26, 0xff00, R25, 0xf8, !PT ;  /* 0x0000ff001a1a7812 */ /* 0x000fe200078ef819 */
[-C--:B------:R-:W-:Y:S01]  /*12bf0*/  FMUL R51, R114, R11.reuse ;  /* 0x0000000b72337220 */ /* 0x080fe20000400000 */
[----:B------:R-:W-:Y:S01]  /*12c00*/  LOP3.LUT R25, R21, 0xff0000, RZ, 0xc0, !PT ;  /* 0x00ff000015197812 */ /* 0x000fe200078ec0ff */
[-C--:B------:R-:W-:Y:S01]  /*12c10*/  FMUL R50, R88, R11.reuse ;  /* 0x0000000b58327220 */ /* 0x080fe20000400000 */
[----:B------:R-:W-:Y:S01]  /*12c20*/  F2FP.SATFINITE.E4M3.F32.PACK_AB_MERGE_C R0, RZ, R0, RZ ;  /* 0x00000000ff00723e */ /* 0x000fe200048070ff */
[----:B------:R-:W-:Y:S01]  /*12c30*/  FMUL R47, R68, R11 ;  /* 0x0000000b442f7220 */ /* 0x000fe20000400000 */
[----:B------:R-:W-:Y:S01]  /*12c40*/  FMNMX R21, |R76|, R15, !PT ;  /* 0x0000000f4c157209 */ /* 0x000fe20007800200 */
[----:B------:R-:W-:Y:S01]  /*12c50*/  FMUL R46, R66, R11 ;  /* 0x0000000b422e7220 */ /* 0x000fe20000400000 */
[----:B------:R-:W-:Y:S01]  /*12c60*/  LOP3.LUT R24, R0, 0xffff, RZ, 0xc0, !PT ;  /* 0x0000ffff00187812 */ /* 0x000fe200078ec0ff */
[----:B------:R-:W-:Y:S01]  /*12c70*/  BSSY B0, `(.L_x_18719) ;  /* 0x0000025000007945 */ /* 0x000fe20003800000 */
[----:B------:R-:W-:-:S02]  /*12c80*/  FMNMX R21, |R108|, R21, !PT ;  /* 0x000000156c157209 */ /* 0x000fc40007800200 */
[----:B------:R-:W-:Y:S01]  /*12c90*/  ISETP.GE.U32.OR P0, PT, R52, R3, P0 ;  /* 0x000000033400720c */ /* 0x000fe20000706470 */
[----:B------:R-:W-:Y:S01]  /*12ca0*/  IMAD.SHL.U32 R24, R24, 0x1000000, RZ ;  /* 0x0100000018187824 */ /* 0x000fe200078e00ff */
[----:B------:R-:W-:Y:S02]  /*12cb0*/  FMNMX R21, |R106|, R21, !PT ;  /* 0x000000156a157209 */ /* 0x000fe40007800200 */
[----:B------:R-:W-:Y:S02]  /*12cc0*/  F2FP.SATFINITE.E4M3.F32.PACK_AB_MERGE_C R71, RZ, R71, RZ ;  /* 0x00000047ff47723e */ /* 0x000fe400048070ff */
[----:B------:R-:W-:Y:S02]  /*12cd0*/  FMNMX R21, |R112|, R21, !PT ;  /* 0x0000001570157209 */ /* 0x000fe40007800200 */
[----:B------:R-:W-:Y:S01]  /*12ce0*/  LOP3.LUT R15, R24, R26, R25, 0xfe, !PT ;  /* 0x0000001a180f7212 */ /* 0x000fe200078efe19 */
[----:B------:R-:W-:Y:S01]  /*12cf0*/  FMUL R26, R20, R11 ;  /* 0x0000000b141a7220 */ /* 0x000fe20000400000 */
[----:B------:R-:W-:-:S02]  /*12d00*/  FMNMX R21, |R110|, R21, !PT ;  /* 0x000000156e157209 */ /* 0x000fc40007800200 */
[----:B------:R-:W-:Y:S02]  /*12d10*/  F2FP.SATFINITE.E4M3.F32.PACK_AB_MERGE_C R53, RZ, R53, RZ ;  /* 0x00000035ff35723e */ /* 0x000fe400048070ff */
[----:B------:R-:W-:Y:S02]  /*12d20*/  FMNMX R75, |R114|, R21, !PT ;  /* 0x00000015724b7209 */ /* 0x000fe40007800200 */
        /* <DEDUP_REMOVED lines=18> */
[----:B------:R-:W-:Y:S01]  /*12e50*/  IMAD R20, R20, 0x1000000, R21 ;  /* 0x0100000014147824 */ /* 0x000fe200078e0215 */
[----:B------:R-:W-:-:S04]  /*12e60*/  SHF.L.U32 R21, R26, 0x8, RZ ;  /* 0x000000081a157819 */ /* 0x000fc800000006ff */
[----:B------:R-:W-:Y:S02]  /*12e70*/  LOP3.LUT R24, R20, 0xffff, R21, 0xf8, !PT ;  /* 0x0000ffff14187812 */ /* 0x000fe400078ef815 */
[----:B------:R-:W-:Y:S02]  /*12e80*/  LEA R20, P1, R44, R18, 0x2 ;  /* 0x000000122c147211 */ /* 0x000fe400078210ff */
[----:B------:R-:W-:Y:S02]  /*12e90*/  LOP3.LUT R25, R24, 0xff, R71, 0xf8, !PT ;  /* 0x000000ff18197812 */ /* 0x000fe400078ef847 */
[----:B------:R-:W-:-:S05]  /*12ea0*/  LEA.HI.X R21, R44, R16, R45, 0x2, P1 ;  /* 0x000000102c157211 */ /* 0x000fca00008f142d */
[----:B------:R0:W-:Y:S04]  /*12eb0*/  STG.E desc[UR10][R20.64], R25 ;  /* 0x0000001914007986 */ /* 0x0001e8000c10190a */
.L_x_18720:
[----:B------:R-:W-:Y:S05]  /*12ec0*/  BSYNC B0 ;  /* 0x0000000000007941 */ /* 0x000fea0003800000 */
.L_x_18719:
[----:B------:R-:W-:Y:S04]  /*12ed0*/  BSSY B0, `(.L_x_18721) ;  /* 0x000000e000007945 */ /* 0x000fe80003800000 */
[----:B------:R-:W-:Y:S05]  /*12ee0*/  @P0 BRA `(.L_x_18722) ;  /* 0x0000000000300947 */ /* 0x000fea0003800000 */
[----:B0-----:R-:W-:-:S05]  /*12ef0*/  IMAD.U32 R20, R65, 0x10000, RZ ;  /* 0x0001000041147824 */ /* 0x001fca00078e00ff */
[----:B------:R-:W-:Y:S02]  /*12f00*/  LOP3.LUT R21, R20, 0xff0000, RZ, 0xc0, !PT ;  /* 0x00ff000014157812 */ /* 0x000fe400078ec0ff */
[----:B------:R-:W-:-:S04]  /*12f10*/  LOP3.LUT R20, R60, 0xffff, RZ, 0xc0, !PT ;  /* 0x0000ffff3c147812 */ /* 0x000fc800078ec0ff */
[----:B------:R-:W-:Y:S01]  /*12f20*/  LEA R20, R20, R21, 0x18 ;  /* 0x0000001514147211 */ /* 0x000fe200078ec0ff */
[----:B------:R-:W-:-:S05]  /*12f30*/  IMAD.SHL.U32 R21, R67, 0x100, RZ ;  /* 0x0000010043157824 */ /* 0x000fca00078e00ff */
[----:B------:R-:W-:Y:S02]  /*12f40*/  LOP3.LUT R24, R20, 0xffff, R21, 0xf8, !PT ;  /* 0x0000ffff14187812 */ /* 0x000fe400078ef815 */
[----:B------:R-:W-:-:S04]  /*12f50*/  IADD3 R21, P1, R44, R5, RZ ;  /* 0x000000052c157210 */ /* 0x000fc80007f3e0ff */
[----:B------:R-:W-:Y:S02]  /*12f60*/  IADD3.X R25, R45, R4, RZ, P1, !PT ;  /* 0x000000042d197210 */ /* 0x000fe40000ffe4ff */
[----:B------:R-:W-:-:S04]  /*12f70*/  LEA R20, P1, R21, R18, 0x2 ;  /* 0x0000001215147211 */ /* 0x000fc800078210ff */
[----:B------:R-:W-:Y:S02]  /*12f80*/  LEA.HI.X R21, R21, R16, R25, 0x2, P1 ;  /* 0x0000001015157211 */ /* 0x000fe400008f1419 */
[----:B------:R-:W-:-:S05]  /*12f90*/  LOP3.LUT R25, R24, 0xff, R73, 0xf8, !PT ;  /* 0x000000ff18197812 */ /* 0x000fca00078ef849 */
[----:B------:R1:W-:Y:S02]  /*12fa0*/  STG.E desc[UR10][R20.64], R25 ;  /* 0x0000001914007986 */ /* 0x0003e4000c10190a */
.L_x_18722:
[----:B------:R-:W-:Y:S05]  /*12fb0*/  BSYNC B0 ;  /* 0x0000000000007941 */ /* 0x000fea0003800000 */
.L_x_18721:
[----:B------:R-:W-:Y:S04]  /*12fc0*/  BSSY B0, `(.L_x_18723) ;  /* 0x0000013000007945 */ /* 0x000fe80003800000 */
[----:B------:R-:W-:Y:S05]  /*12fd0*/  @P0 BRA `(.L_x_18724) ;  /* 0x0000000000440947 */ /* 0x000fea0003800000 */
[----:B01----:R-:W-:Y:S01]  /*12fe0*/  IMAD.U32 R20, R27, 0x10000, RZ ;  /* 0x000100001b147824 */ /* 0x003fe200078e00ff */
[----:B------:R-:W-:Y:S02]  /*12ff0*/  ULDC.64 UR4, c[0x0][0x258] ;  /* 0x0000960000047ab9 */ /* 0x000fe40000000a00 */
[----:B------:R-:W-:Y:S02]  /*13000*/  USHF.R.U64 UR4, UR4, 0x1, UR5 ;  /* 0x0000000104047899 */ /* 0x000fe40008001205 */
[----:B------:R-:W-:Y:S01]  /*13010*/  LOP3.LUT R21, R20, 0xff0000, RZ, 0xc0, !PT ;  /* 0x00ff000014157812 */ /* 0x000fe200078ec0ff */
[----:B------:R-:W-:Y:S01]  /*13020*/  USHF.R.U32.HI UR5, URZ, 0x1, UR5 ;  /* 0x000000013f057899 */ /* 0x000fe20008011605 */
[----:B------:R-:W-:Y:S01]  /*13030*/  LOP3.LUT R20, R49, 0xffff, RZ, 0xc0, !PT ;  /* 0x0000ffff31147812 */ /* 0x000fe200078ec0ff */
[----:B------:R-:W-:Y:S02]  /*13040*/  ULOP3.LUT UR4, UR4, 0xfffffffe, URZ, 0xc0, !UPT ;  /* 0xfffffffe04047892 */ /* 0x000fe4000f8ec03f */
[----:B------:R-:W-:Y:S01]  /*13050*/  ULOP3.LUT UR5, UR5, 0x3fffffff, URZ, 0xc0, !UPT ;  /* 0x3fffffff05057892 */ /* 0x000fe2000f8ec03f */
[----:B------:R-:W-:Y:S01]  /*13060*/  LEA R20, R20, R21, 0x18 ;  /* 0x0000001514147211 */ /* 0x000fe200078ec0ff */
[----:B------:R-:W-:-:S05]  /*13070*/  IMAD.SHL.U32 R21, R48, 0x100, RZ ;  /* 0x0000010030157824 */ /* 0x000fca00078e00ff */
[----:B------:R-:W-:Y:S02]  /*13080*/  LOP3.LUT R25, R20, 0xffff, R21, 0xf8, !PT ;  /* 0x0000ffff14197812 */ /* 0x000fe400078ef815 */
[----:B------:R-:W-:Y:S02]  /*13090*/  IADD3 R21, P1, R44, UR4, RZ ;  /* 0x000000042c157c10 */ /* 0x000fe4000ff3e0ff */
[----:B------:R-:W-:Y:S02]  /*130a0*/  LOP3.LUT R25, R25, 0xff, R64, 0xf8, !PT ;  /* 0x000000ff19197812 */ /* 0x000fe400078ef840 */
[----:B------:R-:W-:Y:S02]  /*130b0*/  IADD3.X R24, R45, UR5, RZ, P1, !PT ;  /* 0x000000052d187c10 */ /* 0x000fe40008ffe4ff */
[----:B------:R-:W-:-:S04]  /*130c0*/  LEA R20, P1, R21, R18, 0x2 ;  /* 0x0000001215147211 */ /* 0x000fc800078210ff */
[----:B------:R-:W-:-:S05]  /*130d0*/  LEA.HI.X R21, R21, R16, R24, 0x2, P1 ;  /* 0x0000001015157211 */ /* 0x000fca00008f1418 */
[----:B------:R2:W-:Y:S04]  /*130e0*/  STG.E desc[UR10][R20.64], R25 ;  /* 0x0000001914007986 */ /* 0x0005e8000c10190a */
.L_x_18724:
[----:B------:R-:W-:Y:S05]  /*130f0*/  BSYNC B0 ;  /* 0x0000000000007941 */ /* 0x000fea0003800000 */
.L_x_18723:
[----:B------:R-:W-:Y:S04]  /*13100*/  BSSY B0, `(.L_x_18725) ;  /* 0x000000f000007945 */ /* 0x000fe80003800000 */
[----:B------:R-:W-:Y:S05]  /*13110*/  @P0 BRA `(.L_x_18726) ;  /* 0x0000000000340947 */ /* 0x000fea0003800000 */
[----:B012---:R-:W-:Y:S01]  /*13120*/  SHF.L.U32 R20, R47, 0x10, RZ ;  /* 0x000000102f147819 */ /* 0x007fe200000006ff */
[----:B------:R-:W-:Y:S01]  /*13130*/  IMAD R77, R4, 0x3, RZ ;  /* 0x00000003044d7824 */ /* 0x000fe200078e02ff */
[----:B------:R-:W-:Y:S02]  /*13140*/  SHF.L.U32 R25, R50, 0x8, RZ ;  /* 0x0000000832197819 */ /* 0x000fe400000006ff */
[----:B------:R-:W-:Y:S02]  /*13150*/  LOP3.LUT R21, R20, 0xff0000, RZ, 0xc0, !PT ;  /* 0x00ff000014157812 */ /* 0x000fe400078ec0ff */
[----:B------:R-:W-:-:S05]  /*13160*/  LOP3.LUT R20, R46, 0xffff, RZ, 0xc0, !PT ;  /* 0x0000ffff2e147812 */ /* 0x000fca00078ec0ff */
[----:B------:R-:W-:Y:S02]  /*13170*/  IMAD R24, R20, 0x1000000, R21 ;  /* 0x0100000014187824 */ /* 0x000fe400078e0215 */
[----:B------:R-:W-:-:S03]  /*13180*/  IMAD.WIDE.U32 R20, R5, 0x3, R44 ;  /* 0x0000000305147825 */ /* 0x000fc600078e002c */
[----:B------:R-:W-:Y:S01]  /*13190*/  LOP3.LUT R52, R24, 0xffff, R25, 0xf8, !PT ;  /* 0x0000ffff18347812 */ /* 0x000fe200078ef819 */
[----:B------:R-:W-:Y:S01]  /*131a0*/  IMAD.IADD R21, R77, 0x1, R21 ;  /* 0x000000014d157824 */ /* 0x000fe200078e0215 */
[----:B------:R-:W-:-:S04]  /*131b0*/  LEA R24, P1, R20, R18, 0x2 ;  /* 0x0000001214187211 */ /* 0x000fc800078210ff */
[----:B------:R-:W-:Y:S02]  /*131c0*/  LEA.HI.X R25, R20, R16, R21, 0x2, P1 ;  /* 0x0000001014197211 */ /* 0x000fe400008f1415 */
[----:B------:R-:W-:-:S05]  /*131d0*/  LOP3.LUT R21, R52, 0xff, R51, 0xf8, !PT ;  /* 0x000000ff34157812 */ /* 0x000fca00078ef833 */
[----:B------:R3:W-:Y:S02]  /*131e0*/  STG.E desc[UR10][R24.64], R21 ;  /* 0x0000001518007986 */ /* 0x0007e4000c10190a */
.L_x_18726:
[----:B------:R-:W-:Y:S05]  /*131f0*/  BSYNC B0 ;  /* 0x0000000000007941 */ /* 0x000fea0003800000 */
.L_x_18725:
[-C--:B012---:R-:W-:Y:S01]  /*13200*/  FMUL R20, R84, R11.reuse ;  /* 0x0000000b54147220 */ /* 0x087fe20000400000 */
[-C--:B---3--:R-:W-:Y:S01]  /*13210*/  FMUL R21, R70, R11.reuse ;  /* 0x0000000b46157220 */ /* 0x088fe20000400000 */
[----:B------:R-:W-:Y:S01]  /*13220*/  FMUL R25, R82, R11 ;  /* 0x0000000b52197220 */ /* 0x000fe20000400000 */
[----:B------:R-:W-:Y:S02]  /*13230*/  BSSY B0, `(.L_x_18727) ;  /* 0x0000014000007945 */ /* 0x000fe40003800000 */
[----:B------:R-:W-:Y:S02]  /*13240*/  F2FP.SATFINITE.E4M3.F32.PACK_AB_MERGE_C R52, RZ, R20, RZ ;  /* 0x00000014ff34723e */ /* 0x000fe400048070ff */
[----:B------:R-:W-:Y:S02]  /*13250*/  F2FP.SATFINITE.E4M3.F32.PACK_AB_MERGE_C R80, RZ, R21, RZ ;  /* 0x00000015ff50723e */ /* 0x000fe400048070ff */
[----:B------:R-:W-:Y:S01]  /*13260*/  F2FP.SATFINITE.E4M3.F32.PACK_AB_MERGE_C R25, RZ, R25, RZ ;  /* 0x00000019ff19723e */ /* 0x000fe200048070ff */
[----:B------:R-:W-:Y:S06]  /*13270*/  @P0 BRA `(.L_x_18728) ;  /* 0x00000000003c0947 */ /* 0x000fec0003800000 */
[----:B------:R-:W-:Y:S01]  /*13280*/  SHF.L.U32 R20, R80, 0x10, RZ ;  /* 0x0000001050147819 */ /* 0x000fe200000006ff */
[----:B------:R-:W-:Y:S02]  /*13290*/  ULDC.64 UR4, c[0x0][0x258] ;  /* 0x0000960000047ab9 */ /* 0x000fe40000000a00 */
[----:B------:R-:W-:Y:S01]  /*132a0*/  ULOP3.LUT UR4, UR4, 0xfffffffc, URZ, 0xc0, !UPT ;  /* 0xfffffffc04047892 */ /* 0x000fe2000f8ec03f */
[----:B------:R-:W-:Y:S01]  /*132b0*/  LOP3.LUT R21, R20, 0xff0000, RZ, 0xc0, !PT ;  /* 0x00ff000014157812 */ /* 0x000fe200078ec0ff */
[----:B------:R-:W-:Y:S01]  /*132c0*/  ULOP3.LUT UR5, UR5, 0x3fffffff, URZ, 0xc0, !UPT ;  /* 0x3fffffff05057892 */ /* 0x000fe2000f8ec03f */
[----:B------:R-:W-:-:S05]  /*132d0*/  LOP3.LUT R20, R25, 0xffff, RZ, 0xc0, !PT ;  /* 0x0000ffff19147812 */ /* 0x000fca00078ec0ff */
[----:B------:R-:W-:Y:S01]  /*132e0*/  IMAD R20, R20, 0x1000000, R21 ;  /* 0x0100000014147824 */ /* 0x000fe200078e0215 */
[----:B------:R-:W-:-:S04]  /*132f0*/  SHF.L.U32 R21, R52, 0x8, RZ ;  /* 0x0000000834157819 */ /* 0x000fc800000006ff */
[----:B------:R-:W-:Y:S02]  /*13300*/  LOP3.LUT R20, R20, 0xffff, R21, 0xf8, !PT ;  /* 0x0000ffff14147812 */ /* 0x000fe400078ef815 */
[----:B------:R-:W-:Y:S02]  /*13310*/  IADD3 R21, P1, R44, UR4, RZ ;  /* 0x000000042c157c10 */ /* 0x000fe4000ff3e0ff */
[----:B------:R-:W-:Y:S02]  /*13320*/  LOP3.LUT R69, R20, 0xff, R69, 0xf8, !PT ;  /* 0x000000ff14457812 */ /* 0x000fe400078ef845 */
[----:B------:R-:W-:Y:S02]  /*13330*/  IADD3.X R24, R45, UR5, RZ, P1, !PT ;  /* 0x000000052d187c10 */ /* 0x000fe40008ffe4ff */
[----:B------:R-:W-:-:S04]  /*13340*/  LEA R20, P1, R21, R18, 0x2 ;  /* 0x0000001215147211 */ /* 0x000fc800078210ff */
[----:B------:R-:W-:-:S05]  /*13350*/  LEA.HI.X R21, R21, R16, R24, 0x2, P1 ;  /* 0x0000001015157211 */ /* 0x000fca00008f1418 */
[----:B------:R0:W-:Y:S04]  /*13360*/  STG.E desc[UR10][R20.64], R69 ;  /* 0x0000004514007986 */ /* 0x0001e8000c10190a */
.L_x_18728:
[----:B------:R-:W-:Y:S05]  /*13370*/  BSYNC B0 ;  /* 0x0000000000007941 */ /* 0x000fea0003800000 */
.L_x_18727:
[-C--:B------:R-:W-:Y:S01]  /*13380*/  FMUL R76, R90, R11.reuse ;  /* 0x0000000b5a4c7220 */ /* 0x080fe20000400000 */
[-C--:B------:R-:W-:Y:S01]  /*13390*/  FMUL R24, R96, R11.reuse ;  /* 0x0000000b60187220 */ /* 0x080fe20000400000 */
[----:B------:R-:W-:Y:S01]  /*133a0*/  LOP3.LUT R52, R52, 0xffff, RZ, 0xc0, !PT ;  /* 0x0000ffff34347812 */ /* 0x000fe200078ec0ff */
[-C--:B0-----:R-:W-:Y:S01]  /*133b0*/  FMUL R20, R102, R11.reuse ;  /* 0x0000000b66147220 */ /* 0x081fe20000400000 */
[----:B------:R-:W-:Y:S01]  /*133c0*/  FMUL R77, R92, R11 ;  /* 0x0000000b5c4d7220 */ /* 0x000fe20000400000 */
[----:B------:R-:W-:Y:S01]  /*133d0*/  F2FP.SATFINITE.E4M3.F32.PACK_AB_MERGE_C R76, RZ, R76, RZ ;  /* 0x0000004cff4c723e */ /* 0x000fe200048070ff */
[----:B------:R-:W-:Y:S01]  /*133e0*/  BSSY B0, `(.L_x_18729) ;  /* 0x000005c000007945 */ /* 0x000fe20003800000 */
[----:B------:R-:W-:Y:S02]  /*133f0*/  F2FP.SATFINITE.E4M3.F32.PACK_AB_MERGE_C R24, RZ, R24, RZ ;  /* 0x00000018ff18723e */ /* 0x000fe400048070ff */
[----:B------:R-:W-:Y:S02]  /*13400*/  LOP3.LUT R52, R52, 0xff, RZ, 0xc0, !PT ;  /* 0x000000ff34347812 */ /* 0x000fe400078ec0ff */
[----:B------:R-:W-:-:S02]  /*13410*/  PRMT R21, R76, 0x7104, RZ ;  /* 0x000071044c157816 */ /* 0x000fc400000000ff */
[----:B------:R-:W-:Y:S02]  /*13420*/  F2FP.SATFINITE.E4M3.F32.PACK_AB_MERGE_C R20, RZ, R20, RZ ;  /* 0x00000014ff14723e */ /* 0x000fe400048070ff */
[----:B------:R-:W-:Y:S01]  /*13430*/  LOP3.LUT R69, R52, 0xff00, R21, 0xf8, !PT ;  /* 0x0000ff0034457812 */ /* 0x000fe200078ef815 */
[----:B------:R-:W-:Y:S01]  /*13440*/  IMAD.U32 R21, R24, 0x10000, RZ ;  /* 0x0001000018157824 */ /* 0x000fe200078e00ff */
[----:B------:R-:W-:Y:S02]  /*13450*/  LOP3.LUT R52, R20, 0xffff, RZ, 0xc0, !PT ;  /* 0x0000ffff14347812 */ /* 0x000fe400078ec0ff */
[----:B------:R-:W-:Y:S01]  /*13460*/  FMNMX R79, |R88|, R75, !PT ;  /* 0x0000004b584f7209 */ /* 0x000fe20007800200 */
[----:B------:R-:W-:Y:S01]  /*13470*/  FMUL R75, R98, R11 ;  /* 0x0000000b624b7220 */ /* 0x000fe20000400000 */
[----:B------:R-:W-:Y:S02]  /*13480*/  LOP3.LUT R21, R21, 0xff0000, RZ, 0xc0, !PT ;  /* 0x00ff000015157812 */ /* 0x000fe400078ec0ff */
[----:B------:R-:W-:-:S02]  /*13490*/  SHF.L.U32 R52, R52, 0x18, RZ ;  /* 0x0000001834347819 */ /* 0x000fc400000006ff */
[----:B------:R-:W-:Y:S02]  /*134a0*/  LOP3.LUT R80, R80, 0xffff, RZ, 0xc0, !PT ;  /* 0x0000ffff50507812 */ /* 0x000fe400078ec0ff */
[----:B------:R-:W-:Y:S01]  /*134b0*/  LOP3.LUT R21, R52, R69, R21, 0xfe, !PT ;  /* 0x0000004534157212 */ /* 0x000fe200078efe15 */
[----:B------:R-:W-:Y:S01]  /*134c0*/  FMUL R69, R104, R11 ;  /* 0x0000000b68457220 */ /* 0x000fe20000400000 */
[----:B------:R-:W-:Y:S01]  /*134d0*/  F2FP.SATFINITE.E4M3.F32.PACK_AB_MERGE_C R77, RZ, R77, RZ ;  /* 0x0000004dff4d723e */ /* 0x000fe200048070ff */
[----:B------:R-:W-:Y:S01]  /*134e0*/  FMUL R52, R19, R14 ;  /* 0x0000000e13347220 */ /* 0x000fe20000400000 */
[----:B------:R-:W-:Y:S02]  /*134f0*/  LOP3.LUT R80, R80, 0xff, RZ, 0xc0, !PT ;  /* 0x000000ff50507812 */ /* 0x000fe400078ec0ff */
[----:B------:R-:W-:Y:S02]  /*13500*/  PRMT R19, R77, 0x7104, RZ ;  /* 0x000071044d137816 */ /* 0x000fe400000000ff */
[----:B------:R-:W-:-:S02]  /*13510*/  F2FP.SATFINITE.E4M3.F32.PACK_AB_MERGE_C R75, RZ, R75, RZ ;  /* 0x0000004bff4b723e */ /* 0x000fc400048070ff */
[----:B------:R-:W-:Y:S02]  /*13520*/  F2FP.SATFINITE.E4M3.F32.PACK_AB_MERGE_C R69, RZ, R69, RZ ;  /* 0x00000045ff45723e */ /* 0x000fe400048070ff */
[----:B------:R-:W-:Y:S01]  /*13530*/  LOP3.LUT R81, R80, 0xff00, R19, 0xf8, !PT ;  /* 0x0000ff0050517812 */ /* 0x000fe200078ef813 */
[----:B------:R-:W-:Y:S01]  /*13540*/  IMAD.U32 R19, R75, 0x10000, RZ ;  /* 0x000100004b137824 */ /* 0x000fe200078e00ff */
[----:B------:R-:W-:Y:S02]  /*13550*/  LOP3.LUT R80, R69, 0xffff, RZ, 0xc0, !PT ;  /* 0x0000ffff45507812 */ /* 0x000fe400078ec0ff */
[----:B------:R-:W-:Y:S02]  /*13560*/  LOP3.LUT R25, R25, 0xffff, RZ, 0xc0, !PT ;  /* 0x0000ffff19197812 */ /* 0x000fe400078ec0ff */
[----:B------:R-:W-:Y:S02]  /*13570*/  LOP3.LUT R19, R19, 0xff0000, RZ, 0xc0, !PT ;  /* 0x00ff000013137812 */ /* 0x000fe400078ec0ff */
[----:B------:R-:W-:-:S02]  /*13580*/  SHF.L.U32 R80, R80, 0x18, RZ ;  /* 0x0000001850507819 */ /* 0x000fc400000006ff */
[----:B------:R-:W-:Y:S02]  /*13590*/  LOP3.LUT R71, R71, 0xff, RZ, 0xc0, !PT ;  /* 0x000000ff47477812 */ /* 0x000fe400078ec0ff */
[----:B------:R-:W-:Y:S02]  /*135a0*/  LOP3.LUT R19, R80, R81, R19, 0xfe, !PT ;  /* 0x0000005150137212 */ /* 0x000fe400078efe13 */
[----:B------:R-:W-:Y:S01]  /*135b0*/  LOP3.LUT R80, R73, 0xffff, RZ, 0xc0, !PT ;  /* 0x0000ffff49507812 */ /* 0x000fe200078ec0ff */
[----:B------:R-:W-:Y:S01]  /*135c0*/  FMUL R73, R94, R11 ;  /* 0x0000000b5e497220 */ /* 0x000fe20000400000 */
[----:B------:R-:W-:Y:S02]  /*135d0*/  FMNMX R79, |R68|, R79, !PT ;  /* 0x0000004f444f7209 */ /* 0x000fe40007800200 */
[----:B------:R-:W-:Y:S02]  /*135e0*/  LOP3.LUT R68, R25, 0xff, RZ, 0xc0, !PT ;  /* 0x000000ff19447812 */ /* 0x000fe400078ec0ff */
[----:B------:R-:W-:-:S02]  /*135f0*/  F2FP.SATFINITE.E4M3.F32.PACK_AB_MERGE_C R73, RZ, R73, RZ ;  /* 0x00000049ff49723e */ /* 0x000fc400048070ff */
[----:B------:R-:W-:Y:S01]  /*13600*/  PRMT R80, R80, 0x7604, R71 ;  /* 0x0000760450507816 */ /* 0x000fe20000000047 */
[----:B------:R-:W-:Y:S01]  /*13610*/  FMUL R71, R100, R11 ;  /* 0x0000000b64477220 */ /* 0x000fe20000400000 */
[----:B------:R-:W-:Y:S02]  /*13620*/  PRMT R25, R73, 0x7104, RZ ;  /* 0x0000710449197816 */ /* 0x000fe400000000ff */
[----:B------:R-:W-:Y:S02]  /*13630*/  ISETP.GE.U32.AND P1, PT, R7, R3, PT ;  /* 0x000000030700720c */ /* 0x000fe40003f26070 */
[----:B------:R-:W-:Y:S01]  /*13640*/  LOP3.LUT R83, R68, 0xff00, R25, 0xf8, !PT ;  /* 0x0000ff0044537812 */ /* 0x000fe200078ef819 */
[----:B------:R-:W-:Y:S01]  /*13650*/  FMUL R68, R52, R11 ;  /* 0x0000000b34447220 */ /* 0x000fe20000400000 */
[----:B------:R-:W-:Y:S01]  /*13660*/  F2FP.SATFINITE.E4M3.F32.PACK_AB_MERGE_C R71, RZ, R71, RZ ;  /* 0x00000047ff47723e */ /* 0x000fe200048070ff */
[----:B------:R-:W0:Y:S01]  /*13670*/  S2R R3, SR_CTAID.X ;  /* 0x0000000000037919 */ /* 0x000e220000002500 */
[----:B------:R-:W-:-:S02]  /*13680*/  LOP3.LUT R64, R64, 0xffff, RZ, 0xc0, !PT ;  /* 0x0000ffff40407812 */ /* 0x000fc400078ec0ff */
[----:B------:R-:W-:Y:S01]  /*13690*/  F2FP.SATFINITE.E4M3.F32.PACK_AB_MERGE_C R68, RZ, R68, RZ ;  /* 0x00000044ff44723e */ /* 0x000fe200048070ff */
[----:B------:R-:W-:Y:S01]  /*136a0*/  IMAD.U32 R25, R71, 0x10000, RZ ;  /* 0x0001000047197824 */ /* 0x000fe200078e00ff */
[----:B------:R-:W-:Y:S02]  /*136b0*/  LOP3.LUT R53, R53, 0xff, RZ, 0xc0, !PT ;  /* 0x000000ff35357812 */ /* 0x000fe400078ec0ff */
[----:B------:R-:W-:Y:S02]  /*136c0*/  LOP3.LUT R81, R68, 0xffff, RZ, 0xc0, !PT ;  /* 0x0000ffff44517812 */ /* 0x000fe400078ec0ff */
[----:B------:R-:W-:Y:S02]  /*136d0*/  LOP3.LUT R88, R25, 0xff0000, RZ, 0xc0, !PT ;  /* 0x00ff000019587812 */ /* 0x000fe400078ec0ff */
[----:B------:R-:W-:Y:S02]  /*136e0*/  SHF.L.U32 R81, R81, 0x18, RZ ;  /* 0x0000001851517819 */ /* 0x000fe400000006ff */
[----:B------:R-:W-:-:S02]  /*136f0*/  LOP3.LUT R26, R26, 0xff, RZ, 0xc0, !PT ;  /* 0x000000ff1a1a7812 */ /* 0x000fc400078ec0ff */
[----:B------:R-:W-:Y:S02]  /*13700*/  LOP3.LUT R25, R81, R83, R88, 0xfe, !PT ;  /* 0x0000005351197212 */ /* 0x000fe400078efe58 */
[----:B------:R-:W-:Y:S01]  /*13710*/  LOP3.LUT R88, R65, 0xffff, RZ, 0xc0, !PT ;  /* 0x0000ffff41587812 */ /* 0x000fe200078ec0ff */
[----:B------:R-:W-:Y:S01]  /*13720*/  IMAD.U32 R65, R64, 0x10000, RZ ;  /* 0x0001000040417824 */ /* 0x000fe200078e00ff */
[----:B------:R-:W-:Y:S02]  /*13730*/  LOP3.LUT R67, R67, 0xffff, RZ, 0xc0, !PT ;  /* 0x0000ffff43437812 */ /* 0x000fe400078ec0ff */
[----:B------:R-:W-:Y:S02]  /*13740*/  LOP3.LUT R61, R61, 0xff, RZ, 0xc0, !PT ;  /* 0x000000ff3d3d7812 */ /* 0x000fe400078ec0ff */
[----:B------:R-:W-:Y:S02]  /*13750*/  LOP3.LUT R60, R60, 0xffff, RZ, 0xc0, !PT ;  /* 0x0000ffff3c3c7812 */ /* 0x000fe400078ec0ff */
[----:B------:R-:W-:-:S02]  /*13760*/  LOP3.LUT R27, R27, 0xffff, RZ, 0xc0, !PT ;  /* 0x0000ffff1b1b7812 */ /* 0x000fc400078ec0ff */
[----:B------:R-:W-:Y:S02]  /*13770*/  PRMT R53, R88, 0x7604, R53 ;  /* 0x0000760458357816 */ /* 0x000fe40000000035 */
[----:B------:R-:W-:Y:S01]  /*13780*/  LOP3.LUT R80, R80, 0xffff, RZ, 0xc0, !PT ;  /* 0x0000ffff50507812 */ /* 0x000fe200078ec0ff */
[----:B------:R-:W-:Y:S01]  /*13790*/  IMAD.U32 R64, R27, 0x10000, RZ ;  /* 0x000100001b407824 */ /* 0x000fe200078e00ff */
[----:B------:R-:W-:Y:S02]  /*137a0*/  LOP3.LUT R48, R48, 0xffff, RZ, 0xc0, !PT ;  /* 0x0000ffff30307812 */ /* 0x000fe400078ec0ff */
[----:B------:R-:W-:Y:S02]  /*137b0*/  PRMT R26, R67, 0x7604, R26 ;  /* 0x00007604431a7816 */ /* 0x000fe4000000001a */
[----:B------:R-:W-:Y:S02]  /*137c0*/  FMNMX R79, |R66|, R79, !PT ;  /* 0x0000004f424f7209 */ /* 0x000fe40007800200 */
[----:B------:R-:W-:-:S02]  /*137d0*/  PRMT R61, R60, 0x7604, R61 ;  /* 0x000076043c3d7816 */ /* 0x000fc4000000003d */
[----:B------:R-:W-:Y:S02]  /*137e0*/  LOP3.LUT R49, R49, 0xffff, RZ, 0xc0, !PT ;  /* 0x0000ffff31317812 */ /* 0x000fe400078ec0ff */
[----:B------:R-:W-:Y:S02]  /*137f0*/  LOP3.LUT R60, R80, 0xff0000, R65, 0xf8, !PT ;  /* 0x00ff0000503c7812 */ /* 0x000fe400078ef841 */
[----:B------:R-:W-:Y:S02]  /*13800*/  SHF.L.U32 R67, R48, 0x10, RZ ;  /* 0x0000001030437819 */ /* 0x000fe400000006ff */
[----:B------:R-:W-:Y:S02]  /*13810*/  LOP3.LUT R53, R53, 0xffff, RZ, 0xc0, !PT ;  /* 0x0000ffff35357812 */ /* 0x000fe400078ec0ff */
[----:B------:R-:W-:Y:S02]  /*13820*/  FMNMX R65, |R86|, R79, !PT ;  /* 0x0000004f56417209 */ /* 0x000fe40007800200 */
[----:B------:R-:W-:-:S02]  /*13830*/  SHF.L.U32 R48, R49, 0x10, RZ ;  /* 0x0000001031307819 */ /* 0x000fc400000006ff */
[----:B------:R-:W-:Y:S02]  /*13840*/  LOP3.LUT R26, R26, 0xffff, RZ, 0xc0, !PT ;  /* 0x0000ffff1a1a7812 */ /* 0x000fe400078ec0ff */
[----:B------:R-:W-:Y:S02]  /*13850*/  LOP3.LUT R27, R61, 0xffff, RZ, 0xc0, !PT ;  /* 0x0000ffff3d1b7812 */ /* 0x000fe400078ec0ff */
[----:B------:R-:W-:Y:S02]  /*13860*/  LOP3.LUT R64, R53, 0xff0000, R64, 0xf8, !PT ;  /* 0x00ff000035407812 */ /* 0x000fe400078ef840 */
[----:B------:R-:W-:Y:S02]  /*13870*/  LOP3.LUT R61, R26, 0xff0000, R67, 0xf8, !PT ;  /* 0x00ff00001a3d7812 */ /* 0x000fe400078ef843 */
[----:B------:R-:W-:Y:S02]  /*13880*/  LOP3.LUT R53, R27, 0xff0000, R48, 0xf8, !PT ;  /* 0x00ff00001b357812 */ /* 0x000fe400078ef830 */
[----:B------:R-:W-:Y:S01]  /*13890*/  FMNMX R65, |R84|, R65, !PT ;  /* 0x0000004154417209 */ /* 0x000fe20007800200 */
[----:B0-----:R-:W-:Y:S06]  /*138a0*/  @P0 BRA `(.L_x_18730) ;  /* 0x00000000003c0947 */ /* 0x001fec0003800000 */
[----:B------:R-:W-:Y:S01]  /*138b0*/  IMAD.U32 R77, R77, 0x10000, RZ ;  /* 0x000100004d4d7824 */ /* 0x000fe200078e00ff */
[----:B------:R-:W-:Y:S01]  /*138c0*/  MOV R26, R44 ;  /* 0x0000002c001a7202 */ /* 0x000fe20000000f00 */
[----:B------:R-:W-:Y:S01]  /*138d0*/  IMAD.MOV.U32 R27, RZ, RZ, R45 ;  /* 0x000000ffff1b7224 */ /* 0x000fe200078e002d */
[----:B------:R-:W-:Y:S01]  /*138e0*/  LOP3.LUT R73, R73, 0xffff, RZ, 0xc0, !PT ;  /* 0x0000ffff49497812 */ /* 0x000fe200078ec0ff */
[----:B------:R-:W-:Y:S01]  /*138f0*/  IMAD R49, R4, 0x5, RZ ;  /* 0x0000000504317824 */ /* 0x000fe200078e02ff */
[----:B------:R-:W-:Y:S01]  /*13900*/  LOP3.LUT R48, R77, 0xff0000, RZ, 0xc0, !PT ;  /* 0x00ff00004d307812 */ /* 0x000fe200078ec0ff */
[----:B------:R-:W-:-:S03]  /*13910*/  IMAD.WIDE.U32 R26, R5, 0x5, R26 ;  /* 0x00000005051a7825 */ /* 0x000fc600078e001a */
[----:B------:R-:W-:Y:S01]  /*13920*/  LEA R73, R73, R48, 0x18 ;  /* 0x0000003049497211 */ /* 0x000fe200078ec0ff */
[----:B------:R-:W-:Y:S01]  /*13930*/  IMAD.SHL.U32 R76, R76, 0x100, RZ ;  /* 0x000001004c4c7824 */ /* 0x000fe200078e00ff */
[----:B------:R-:W-:Y:S02]  /*13940*/  IADD3 R27, R49, R27, RZ ;  /* 0x0000001b311b7210 */ /* 0x000fe40007ffe0ff */
[C---:B------:R-:W-:Y:S02]  /*13950*/  LEA R48, P2, R26.reuse, R18, 0x2 ;  /* 0x000000121a307211 */ /* 0x040fe400078410ff */
[----:B------:R-:W-:Y:S02]  /*13960*/  LOP3.LUT R76, R73, 0xffff, R76, 0xf8, !PT ;  /* 0x0000ffff494c7812 */ /* 0x000fe400078ef84c */
[----:B------:R-:W-:Y:S02]  /*13970*/  LEA.HI.X R49, R26, R16, R27, 0x2, P2 ;  /* 0x000000101a317211 */ /* 0x000fe400010f141b */
[----:B------:R-:W-:-:S05]  /*13980*/  LOP3.LUT R13, R76, 0xff, R13, 0xf8, !PT ;  /* 0x000000ff4c0d7812 */ /* 0x000fca00078ef80d */
[----:B------:R0:W-:Y:S02]  /*13990*/  STG.E desc[UR10][R48.64], R13 ;  /* 0x0000000d30007986 */ /* 0x0001e4000c10190a */
.L_x_18730:
[----:B------:R-:W-:Y:S05]  /*139a0*/  BSYNC B0 ;  /* 0x0000000000007941 */ /* 0x000fea0003800000 */
.L_x_18729:
[----:B------:R-:W-:Y:S04]  /*139b0*/  BSSY B0, `(.L_x_18731) ;  /* 0x0000011000007945 */ /* 0x000fe80003800000 */
[----:B------:R-:W-:Y:S05]  /*139c0*/  @P0 BRA `(.L_x_18732) ;  /* 0x00000000003c0947 */ /* 0x000fea0003800000 */
[----:B------:R-:W-:Y:S01]  /*139d0*/  IMAD.U32 R75, R75, 0x10000, RZ ;  /* 0x000100004b4b7824 */ /* 0x000fe200078e00ff */
[----:B------:R-:W-:Y:S01]  /*139e0*/  MOV R26, R44 ;  /* 0x0000002c001a7202 */ /* 0x000fe20000000f00 */
[----:B------:R-:W-:Y:S01]  /*139f0*/  IMAD.MOV.U32 R27, RZ, RZ, R45 ;  /* 0x000000ffff1b7224 */ /* 0x000fe200078e002d */
[----:B------:R-:W-:Y:S01]  /*13a00*/  LOP3.LUT R71, R71, 0xffff, RZ, 0xc0, !PT ;  /* 0x0000ffff47477812 */ /* 0x000fe200078ec0ff */
[----:B0-----:R-:W-:Y:S01]  /*13a10*/  IMAD R13, R4, 0x6, RZ ;  /* 0x00000006040d7824 */ /* 0x001fe200078e02ff */
        /* <DEDUP_REMOVED lines=10> */
.L_x_18732:
[----:B------:R-:W-:Y:S05]  /*13ac0*/  BSYNC B0 ;  /* 0x0000000000007941 */ /* 0x000fea0003800000 */
.L_x_18731:
[----:B------:R-:W-:Y:S04]  /*13ad0*/  BSSY B0, `(.L_x_18733) ;  /* 0x0000011000007945 */ /* 0x000fe80003800000 */
[----:B------:R-:W-:Y:S05]  /*13ae0*/  @P0 BRA `(.L_x_18734) ;  /* 0x00000000003c0947 */ /* 0x000fea0003800000 */
        /* <DEDUP_REMOVED lines=8> */
[----:B0-----:R-:W-:Y:S01]  /*13b70*/  IMAD.SHL.U32 R13, R20, 0x100, RZ ;  /* 0x00000100140d7824 */ /* 0x001fe200078e00ff */
[----:B------:R-:W-:Y:S02]  /*13b80*/  LEA R44, P0, R26, R18, 0x2 ;  /* 0x000000121a2c7211 */ /* 0x000fe400078010ff */
[----:B------:R-:W-:Y:S02]  /*13b90*/  IADD3 R27, R45, R27, RZ ;  /* 0x0000001b2d1b7210 */ /* 0x000fe40007ffe0ff */
[----:B------:R-:W-:Y:S02]  /*13ba0*/  LOP3.LUT R13, R68, 0xffff, R13, 0xf8, !PT ;  /* 0x0000ffff440d7812 */ /* 0x000fe400078ef80d */
[----:B------:R-:W-:Y:S02]  /*13bb0*/  LEA.HI.X R45, R26, R16, R27, 0x2, P0 ;  /* 0x000000101a2d7211 */ /* 0x000fe400000f141b */
[----:B------:R-:W-:-:S05]  /*13bc0*/  LOP3.LUT R13, R13, 0xff, R0, 0xf8, !PT ;  /* 0x000000ff0d0d7812 */ /* 0x000fca00078ef800 */
[----:B------:R2:W-:Y:S02]  /*13bd0*/  STG.E desc[UR10][R44.64], R13 ;  /* 0x0000000d2c007986 */ /* 0x0005e4000c10190a */
.L_x_18734:
[----:B------:R-:W-:Y:S05]  /*13be0*/  BSYNC B0 ;  /* 0x0000000000007941 */ /* 0x000fea0003800000 */
.L_x_18733:
[----:B------:R-:W3:Y:S01]  /*13bf0*/  S2UR UR5, SR_CgaCtaId ;  /* 0x00000000000579c3 */ /* 0x000ee20000008800 */
[----:B------:R-:W-:Y:S01]  /*13c00*/  FMNMX R65, |R70|, R65, !PT ;  /* 0x0000004146417209 */ /* 0x000fe20007800200 */
[----:B------:R-:W-:Y:S01]  /*13c10*/  ULDC.64 UR12, c[0x0][0x260] ;  /* 0x00009800000c7ab9 */ /* 0x000fe20000000a00 */
[----:B------:R-:W-:Y:S01]  /*13c20*/  IADD3 R16, -R17, R10, RZ ;  /* 0x0000000a11107210 */ /* 0x000fe20007ffe1ff */
[----:B------:R-:W-:Y:S01]  /*13c30*/  ULDC UR8, c[0x0][0x0] ;  /* 0x0000000000087ab9 */ /* 0x000fe20000000800 */
[----:B0-2---:R-:W-:Y:S01]  /*13c40*/  FMNMX R13, |R82|, R65, !PT ;  /* 0x00000041520d7209 */ /* 0x005fe20007800200 */
[----:B------:R-:W-:Y:S01]  /*13c50*/  IMAD R8, R8, UR12, RZ ;  /* 0x0000000c08087c24 */ /* 0x000fe2000f8e02ff */
[----:B------:R-:W-:Y:S01]  /*13c60*/  UMOV UR4, 0x400 ;  /* 0x0000040000047882 */ /* 0x000fe20000000000 */
[----:B------:R-:W-:Y:S01]  /*13c70*/  IMAD R0, R3, UR8, RZ ;  /* 0x0000000803007c24 */ /* 0x000fe2000f8e02ff */
[----:B------:R-:W-:Y:S01]  /*13c80*/  LOP3.LUT R47, R47, 0xffff, RZ, 0xc0, !PT ;  /* 0x0000ffff2f2f7812 */ /* 0x000fe200078ec0ff */
[----:B------:R-:W-:Y:S01]  /*13c90*/  UIADD3 UR4, UR4, 0x20, URZ ;  /* 0x0000002004047890 */ /* 0x000fe2000fffe03f */
[----:B------:R-:W-:Y:S01]  /*13ca0*/  LOP3.LUT R27, R16, 0x1f, RZ, 0xc0, !PT ;  /* 0x0000001f101b7812 */ /* 0x000fe200078ec0ff */
[----:B------:R-:W-:Y:S01]  /*13cb0*/  ULDC.64 UR8, c[0x0][0x258] ;  /* 0x0000960000087ab9 */ /* 0x000fe20000000a00 */
[----:B------:R-:W-:Y:S01]  /*13cc0*/  FMNMX R13, |R72|, R13, !PT ;  /* 0x0000000d480d7209 */ /* 0x000fe20007800200 */
[C---:B-1----:R-:W-:Y:S01]  /*13cd0*/  IMAD R49, R9.reuse, UR13, R8 ;  /* 0x0000000d09317c24 */ /* 0x042fe2000f8e0208 */
[----:B------:R-:W-:Y:S01]  /*13ce0*/  UIADD3 UR8, UP0, UR8, 0x7f, URZ ;  /* 0x0000007f08087890 */ /* 0x000fe2000ff1e03f */
[----:B------:R-:W-:Y:S01]  /*13cf0*/  IMAD.WIDE.U32 R2, R9, UR12, RZ ;  /* 0x0000000c09027c25 */ /* 0x000fe2000f8e00ff */
[----:B------:R-:W-:Y:S01]  /*13d00*/  IADD3 R8, R16, -0x1, RZ ;  /* 0xffffffff10087810 */ /* 0x000fe20007ffe0ff */
[----:B------:R-:W-:Y:S01]  /*13d10*/  ULDC.64 UR12, c[0x0][0x228] ;  /* 0x00008a00000c7ab9 */ /* 0x000fe20000000a00 */
[----:B------:R-:W-:Y:S01]  /*13d20*/  FMNMX R13, |R90|, R13, !PT ;  /* 0x0000000d5a0d7209 */ /* 0x000fe20007800200 */
[----:B------:R-:W-:Y:S01]  /*13d30*/  IMAD.SHL.U32 R47, R47, 0x1000000, RZ ;  /* 0x010000002f2f7824 */ /* 0x000fe200078e00ff */
[----:B------:R-:W-:Y:S01]  /*13d40*/  UIADD3.X UR9, URZ, UR9, URZ, UP0, !UPT ;  /* 0x000000093f097290 */ /* 0x000fe200087fe43f */
[----:B------:R-:W-:Y:S01]  /*13d50*/  IMAD R27, R12, 0x21, R27 ;  /* 0x000000210c1b7824 */ /* 0x000fe200078e021b */
[----:B------:R-:W-:Y:S01]  /*13d60*/  LOP3.LUT R9, R8, 0x1f, RZ, 0xc0, !PT ;  /* 0x0000001f08097812 */ /* 0x000fe200078ec0ff */
[----:B---3--:R-:W-:Y:S01]  /*13d70*/  ULEA UR4, UR5, UR4, 0x18 ;  /* 0x0000000405047291 */ /* 0x008fe2000f8ec03f */
[----:B------:R-:W-:Y:S01]  /*13d80*/  IMAD.IADD R49, R3, 0x1, R49 ;  /* 0x0000000103317824 */ /* 0x000fe200078e0231 */
[----:B------:R-:W-:Y:S01]  /*13d90*/  LOP3.LUT R51, R51, 0xffff, RZ, 0xc0, !PT ;  /* 0x0000ffff33337812 */ /* 0x000fe200078ec0ff */
[----:B------:R-:W-:Y:S01]  /*13da0*/  USHF.R.U32.HI UR5, URZ, 0x7, UR9 ;  /* 0x000000073f057899 */ /* 0x000fe20008011609 */
[----:B------:R-:W-:Y:S01]  /*13db0*/  IADD3 R8, R16, 0x1e, RZ ;  /* 0x0000001e10087810 */ /* 0x000fe20007ffe0ff */
[----:B------:R-:W-:Y:S01]  /*13dc0*/  USHF.R.U64 UR8, UR8, 0x7, UR9 ;  /* 0x0000000708087899 */ /* 0x000fe20008001209 */
[----:B------:R-:W-:Y:S01]  /*13dd0*/  LOP3.LUT R18, R64, 0xff000000, R47, 0xf8, !PT ;  /* 0xff00000040127812 */ /* 0x000fe200078ef82f */
[----:B------:R-:W-:Y:S01]  /*13de0*/  IMAD.SHL.U32 R47, R2, 0x4, RZ ;  /* 0x00000004022f7824 */ /* 0x000fe200078e00ff */
[----:B------:R-:W-:Y:S01]  /*13df0*/  FMNMX R13, |R92|, R13, !PT ;  /* 0x0000000d5c0d7209 */ /* 0x000fe20007800200 */
[----:B------:R-:W-:Y:S01]  /*13e00*/  IMAD.SHL.U32 R51, R51, 0x1000000, RZ ;  /* 0x0100000033337824 */ /* 0x000fe200078e00ff */
[----:B------:R-:W-:Y:S01]  /*13e10*/  LEA R3, R27, UR4, 0x3 ;  /* 0x000000041b037c11 */ /* 0x000fe2000f8e18ff */
[----:B------:R-:W-:Y:S01]  /*13e20*/  IMAD R9, R12, 0x21, R9 ;  /* 0x000000210c097824 */ /* 0x000fe200078e0209 */
[----:B------:R-:W-:Y:S01]  /*13e30*/  SHF.L.U64.HI R49, R2, 0x2, R49 ;  /* 0x0000000202317819 */ /* 0x000fe20000010231 */
[----:B------:R-:W-:Y:S01]  /*13e40*/  VIADD R2, R16, 0x1d ;  /* 0x0000001d10027836 */ /* 0x000fe20000000000 */
[----:B------:R-:W-:Y:S01]  /*13e50*/  SHF.R.U32.HI R45, RZ, 0x8, R10 ;  /* 0x00000008ff2d7819 */ /* 0x000fe2000001160a */
[----:B------:R0:W-:Y:S01]  /*13e60*/  STS.64 [R3], R28 ;  /* 0x0000001c03007388 */ /* 0x0001e20000000a00 */
[----:B------:R-:W-:Y:S01]  /*13e70*/  LOP3.LUT R27, R8, 0x1f, RZ, 0xc0, !PT ;  /* 0x0000001f081b7812 */ /* 0x000fe200078ec0ff */
[----:B------:R-:W-:Y:S01]  /*13e80*/  BSSY B0, `(.L_x_18735) ;  /* 0x00000a0000007945 */ /* 0x000fe20003800000 */
[----:B------:R-:W-:-:S02]  /*13e90*/  FMNMX R13, |R94|, R13, !PT ;  /* 0x0000000d5e0d7209 */ /* 0x000fc40007800200 */
[----:B------:R-:W-:Y:S02]  /*13ea0*/  LEA.HI R0, R0, R45, RZ, 0x18 ;  /* 0x0000002d00007211 */ /* 0x000fe400078fc0ff */
[----:B------:R-:W-:Y:S01]  /*13eb0*/  LOP3.LUT R45, R2, 0x1f, RZ, 0xc0, !PT ;  /* 0x0000001f022d7812 */ /* 0x000fe200078ec0ff */
[----:B------:R-:W-:Y:S01]  /*13ec0*/  IMAD R2, R12, 0x21, R27 ;  /* 0x000000210c027824 */ /* 0x000fe200078e021b */
[----:B------:R-:W-:Y:S01]  /*13ed0*/  FMNMX R13, |R74|, R13, !PT ;  /* 0x0000000d4a0d7209 */ /* 0x000fe20007800200 */
[----:B------:R-:W-:Y:S01]  /*13ee0*/  IMAD.WIDE.U32 R26, R22, UR8, RZ ;  /* 0x00000008161a7c25 */ /* 0x000fe2000f8e00ff */
[----:B------:R-:W-:Y:S02]  /*13ef0*/  LOP3.LUT R14, R60, 0xff000000, R51, 0xf8, !PT ;  /* 0xff0000003c0e7812 */ /* 0x000fe400078ef833 */
[----:B------:R-:W-:Y:S01]  /*13f00*/  LEA R9, R9, UR4, 0x3 ;  /* 0x0000000409097c11 */ /* 0x000fe2000f8e18ff */
[----:B0-----:R-:W-:Y:S01]  /*13f10*/  IMAD R29, R22, UR5, RZ ;  /* 0x00000005161d7c24 */ /* 0x001fe2000f8e02ff */
[----:B------:R-:W-:Y:S01]  /*13f20*/  LOP3.LUT R46, R46, 0xffff, RZ, 0xc0, !PT ;  /* 0x0000ffff2e2e7812 */ /* 0x000fe200078ec0ff */
[----:B------:R-:W-:Y:S01]  /*13f30*/  IMAD R45, R12, 0x21, R45 ;  /* 0x000000210c2d7824 */ /* 0x000fe200078e022d */
[----:B------:R-:W-:Y:S01]  /*13f40*/  LOP3.LUT R50, R50, 0xffff, RZ, 0xc0, !PT ;  /* 0x0000ffff32327812 */ /* 0x000fe200078ec0ff */
[----:B------:R-:W-:Y:S01]  /*13f50*/  IMAD R51, R23, UR8, R29 ;  /* 0x0000000817337c24 */ /* 0x000fe2000f8e021d */
[----:B------:R-:W-:Y:S01]  /*13f60*/  FMNMX R29, |R96|, R13, !PT ;  /* 0x0000000d601d7209 */ /* 0x000fe20007800200 */
[----:B------:R0:W-:Y:S01]  /*13f70*/  STS.64 [R9], R54 ;  /* 0x0000003609007388 */ /* 0x0001e20000000a00 */
[----:B------:R-:W-:Y:S01]  /*13f80*/  LEA R13, R2, UR4, 0x3 ;  /* 0x00000004020d7c11 */ /* 0x000fe2000f8e18ff */
[----:B------:R-:W-:Y:S01]  /*13f90*/  IMAD.SHL.U32 R46, R46, 0x1000000, RZ ;  /* 0x010000002e2e7824 */ /* 0x000fe200078e00ff */
[C---:B------:R-:W-:Y:S01]  /*13fa0*/  LEA R2, P0, R26.reuse, R5, 0x5 ;  /* 0x000000051a027211 */ /* 0x040fe200078028ff */
[----:B------:R-:W-:Y:S01]  /*13fb0*/  USHF.L.U64.HI UR8, UR6, 0x2, UR7 ;  /* 0x0000000206087899 */ /* 0x000fe20008010207 */
[----:B------:R-:W-:Y:S01]  /*13fc0*/  IADD3 R5, R27, R51, RZ ;  /* 0x000000331b057210 */ /* 0x000fe20007ffe0ff */
[----:B------:R0:W-:Y:S01]  /*13fd0*/  STS.64 [R13], R36 ;  /* 0x000000240d007388 */ /* 0x0001e20000000a00 */
[----:B------:R-:W-:Y:S01]  /*13fe0*/  LOP3.LUT R27, RZ, R2, RZ, 0x33, !PT ;  /* 0x00000002ff1b7212 */ /* 0x000fe200078e33ff */
[----:B------:R-:W-:Y:S01]  /*13ff0*/  USHF.L.U32 UR5, UR6, 0x2, URZ ;  /* 0x0000000206057899 */ /* 0x000fe2000800063f */
[----:B------:R-:W-:-:S02]  /*14000*/  LEA.HI.X R4, R26, R4, R5, 0x5, P0 ;  /* 0x000000041a047211 */ /* 0x000fc400000f2c05 */
[----:B------:R-:W-:Y:S02]  /*14010*/  LEA R0, P3, R0, R27, 0x5 ;  /* 0x0000001b00007211 */ /* 0x000fe400078628ff */
[----:B------:R-:W-:Y:S02]  /*14020*/  LOP3.LUT R2, RZ, R4, RZ, 0x33, !PT ;  /* 0x00000004ff027212 */ /* 0x000fe400078e33ff */
[----:B------:R-:W-:Y:S02]  /*14030*/  FMNMX R29, |R98|, R29, !PT ;  /* 0x0000001d621d7209 */ /* 0x000fe40007800200 */
[----:B------:R-:W-:Y:S02]  /*14040*/  ISETP.GT.U32.AND P0, PT, R0, -0x21, PT ;  /* 0xffffffdf0000780c */ /* 0x000fe40003f04070 */
[----:B------:R-:W-:Y:S02]  /*14050*/  IADD3.X R2, RZ, R2, RZ, P3, !PT ;  /* 0x00000002ff027210 */ /* 0x000fe40001ffe4ff */
[----:B------:R-:W-:-:S02]  /*14060*/  FMNMX R29, |R100|, R29, !PT ;  /* 0x0000001d641d7209 */ /* 0x000fc40007800200 */
[----:B------:R-:W-:Y:S02]  /*14070*/  ISETP.GT.U32.AND.EX P0, PT, R2, -0x1, PT, P0 ;  /* 0xffffffff0200780c */ /* 0x000fe40003f04100 */
[----:B------:R-:W-:Y:S02]  /*14080*/  FMNMX R27, |R78|, R29, !PT ;  /* 0x0000001d4e1b7209 */ /* 0x000fe40007800200 */
[----:B------:R-:W-:Y:S02]  /*14090*/  LEA R26, P2, R22, R47, 0x3 ;  /* 0x0000002f161a7211 */ /* 0x000fe400078418ff */
[----:B------:R-:W-:Y:S02]  /*140a0*/  LEA R5, R45, UR4, 0x3 ;  /* 0x000000042d057c11 */ /* 0x000fe4000f8e18ff */
[----:B------:R-:W-:Y:S02]  /*140b0*/  SEL R8, R0, 0xffffffdf, P0 ;  /* 0xffffffdf00087807 */ /* 0x000fe40000000000 */
[----:B------:R-:W-:Y:S01]  /*140c0*/  FMNMX R27, |R102|, R27, !PT ;  /* 0x0000001b661b7209 */ /* 0x000fe20007800200 */
[----:B------:R0:W-:Y:S01]  /*140d0*/  STS.64 [R5], R14 ;  /* 0x0000000e05007388 */ /* 0x0001e20000000a00 */
[----:B------:R-:W-:Y:S01]  /*140e0*/  LEA.HI.X R23, R22, R49, R23, 0x3, P2 ;  /* 0x0000003116177211 */ /* 0x000fe200010f1c17 */
[----:B------:R-:W-:Y:S01]  /*140f0*/  BAR.SYNC.DEFER_BLOCKING 0x0 ;  /* 0x0000000000007b1d */ /* 0x000fe20000010000 */
[----:B------:R-:W-:-:S02]  /*14100*/  LEA R0, P0, R26, UR12, 0x5 ;  /* 0x0000000c1a007c11 */ /* 0x000fc4000f8028ff */
[----:B------:R-:W-:Y:S02]  /*14110*/  LOP3.LUT R8, RZ, R8, RZ, 0x33, !PT ;  /* 0x00000008ff087212 */ /* 0x000fe400078e33ff */
[----:B------:R-:W-:Y:S02]  /*14120*/  SHF.L.U32 R50, R50, 0x18, RZ ;  /* 0x0000001832327819 */ /* 0x000fe400000006ff */
[----:B------:R-:W-:Y:S01]  /*14130*/  FMNMX R27, |R104|, R27, !PT ;  /* 0x0000001b681b7209 */ /* 0x000fe20007800200 */
[----:B------:R-:W-:Y:S01]  /*14140*/  IMAD.IADD R8, R8, 0x1, -R7 ;  /* 0x0000000108087824 */ /* 0x000fe200078e0a07 */
[----:B------:R-:W-:Y:S02]  /*14150*/  SHF.R.U32.HI R4, RZ, 0x1, R10 ;  /* 0x00000001ff047819 */ /* 0x000fe4000001160a */
[----:B------:R-:W-:Y:S02]  /*14160*/  LEA.HI.X R2, R26, UR13, R23, 0x5, P0 ;  /* 0x0000000d1a027c11 */ /* 0x000fe400080f2c17 */
[----:B------:R-:W-:-:S02]  /*14170*/  LOP3.LUT R20, R61, 0xff000000, R50, 0xf8, !PT ;  /* 0xff0000003d147812 */ /* 0x000fc400078ef832 */
[----:B------:R-:W-:Y:S02]  /*14180*/  LOP3.LUT R24, R53, 0xff000000, R46, 0xf8, !PT ;  /* 0xff00000035187812 */ /* 0x000fe400078ef82e */
[----:B------:R-:W-:Y:S02]  /*14190*/  FMNMX R52, |R52|, R27, !PT ;  /* 0x0000001b34347209 */ /* 0x000fe40007800200 */
[----:B------:R-:W-:Y:S01]  /*141a0*/  LOP3.LUT R4, R4, 0x70, RZ, 0xc0, !PT ;  /* 0x0000007004047812 */ /* 0x000fe200078ec0ff */
[----:B0-----:R-:W-:Y:S06]  /*141b0*/  @P1 BRA `(.L_x_18736) ;  /* 0x0000000400b01947 */ /* 0x001fec0003800000 */
[----:B------:R-:W-:Y:S01]  /*141c0*/  IADD3 R22, R8, -0x1, RZ ;  /* 0xffffffff08167810 */ /* 0x000fe20007ffe0ff */
[----:B------:R-:W-:Y:S01]  /*141d0*/  IMAD.WIDE.U32 R14, R4, UR6, RZ ;  /* 0x00000006040e7c25 */ /* 0x000fe2000f8e00ff */
[----:B------:R-:W-:Y:S01]  /*141e0*/  LOP3.LUT R61, R8, 0x3, RZ, 0xc0, !PT ;  /* 0x00000003083d7812 */ /* 0x000fe200078ec0ff */
[----:B------:R-:W-:Y:S01]  /*141f0*/  BSSY B1, `(.L_x_18737) ;  /* 0x000003f000017945 */ /* 0x000fe20003800000 */
[----:B------:R-:W-:Y:S01]  /*14200*/  ISETP.GE.U32.AND P2, PT, R22, 0x3, PT ;  /* 0x000000031600780c */ /* 0x000fe20003f46070 */
[----:B------:R-:W-:Y:S01]  /*14210*/  IMAD R55, R4, UR7, RZ ;  /* 0x0000000704377c24 */ /* 0x000fe2000f8e02ff */
[----:B------:R-:W-:Y:S01]  /*14220*/  ISETP.NE.AND P0, PT, R61, RZ, PT ;  /* 0x000000ff3d00720c */ /* 0x000fe20003f05270 */
[----:B------:R-:W-:Y:S01]  /*14230*/  IMAD.MOV.U32 R50, RZ, RZ, RZ ;  /* 0x000000ffff327224 */ /* 0x000fe200078e00ff */
[----:B------:R-:W-:Y:S01]  /*14240*/  MOV R54, R14 ;  /* 0x0000000e00367202 */ /* 0x000fe20000000f00 */
[----:B------:R-:W-:Y:S01]  /*14250*/  IMAD.IADD R55, R15, 0x1, R55 ;  /* 0x000000010f377824 */ /* 0x000fe200078e0237 */
[----:B------:R-:W-:-:S07]  /*14260*/  MOV R51, R7 ;  /* 0x0000000700337202 */ /* 0x000fce0000000f00 */
[----:B------:R-:W-:Y:S05]  /*14270*/  @!P2 BRA `(.L_x_18738) ;  /* 0x0000000000d8a947 */ /* 0x000fea0003800000 */
[----:B------:R-:W-:Y:S01]  /*14280*/  HFMA2.MMA R50, -RZ, RZ, 0, 0 ;  /* 0x00000000ff327435 */ /* 0x000fe200000001ff */
[----:B------:R-:W-:Y:S02]  /*14290*/  IMAD.IADD R53, R8, 0x1, -R61 ;  /* 0x0000000108357824 */ /* 0x000fe400078e0a3d */
[----:B------:R-:W-:-:S08]  /*142a0*/  IMAD.MOV.U32 R51, RZ, RZ, R7 ;  /* 0x000000ffff337224 */ /* 0x000fd000078e0007 */
.L_x_18739:
[C---:B0-----:R-:W-:Y:S01]  /*142b0*/  LOP3.LUT R15, R16.reuse, 0x1f, RZ, 0xc0, !PT ;  /* 0x0000001f100f7812 */ /* 0x041fe200078ec0ff */
[----:B------:R-:W-:Y:S01]  /*142c0*/  VIADD R53, R53, 0xfffffffc ;  /* 0xfffffffc35357836 */ /* 0x000fe20000000000 */
[----:B------:R-:W-:Y:S02]  /*142d0*/  IADD3 R14, R16, -0x1, RZ ;  /* 0xffffffff100e7810 */ /* 0x000fe40007ffe0ff */
[-C--:B------:R-:W-:Y:S02]  /*142e0*/  ISETP.GE.U32.AND P2, PT, R15, R6.reuse, PT ;  /* 0x000000060f00720c */ /* 0x080fe40003f46070 */
[----:B------:R-:W-:Y:S01]  /*142f0*/  LOP3.LUT R45, R14, 0x1f, RZ, 0xc0, !PT ;  /* 0x0000001f0e2d7812 */ /* 0x000fe200078ec0ff */
[C---:B------:R-:W-:Y:S01]  /*14300*/  VIADD R14, R16.reuse, 0x1d ;  /* 0x0000001d100e7836 */ /* 0x040fe20000000000 */
        /* <DEDUP_REMOVED lines=11> */
[----:B------:R-:W-:Y:S02]  /*143c0*/  IADD3.X R55, R55, UR8, RZ, P6, !PT ;  /* 0x0000000837377c10 */ /* 0x000fe4000b7fe4ff */
[----:B------:R-:W-:Y:S01]  /*143d0*/  @!P2 LEA.HI.X R37, R15, R2, R22, 0x3, P4 ;  /* 0x000000020f25a211 */ /* 0x000fe200020f1c16 */
[----:B------:R-:W-:Y:S01]  /*143e0*/  @!P5 LDS.64 R26, [R48+0x10] ;  /* 0x00001000301ad984 */ /* 0x000fe20000000a00 */
[----:B------:R-:W-:Y:S02]  /*143f0*/  ISETP.GE.U32.AND P4, PT, R65, R6, PT ;  /* 0x000000064100720c */ /* 0x000fe40003f86070 */
[----:B------:R-:W-:Y:S01]  /*14400*/  @!P3 IADD3 R45, P6, R45, R54, RZ ;  /* 0x000000362d2db210 */ /* 0x000fe20007fde0ff */
[----:B------:R-:W0:Y:S01]  /*14410*/  @!P2 LDS.64 R14, [R48] ;  /* 0x00000000300ea984 */ /* 0x000e220000000a00 */
[----:B------:R-:W-:Y:S02]  /*14420*/  IADD3 R50, R50, 0x4, RZ ;  /* 0x0000000432327810 */ /* 0x000fe40007ffe0ff */
[----:B------:R-:W-:Y:S01]  /*14430*/  @!P3 IADD3.X R16, RZ, R55, RZ, P6, !PT ;  /* 0x00000037ff10b210 */ /* 0x000fe200037fe4ff */
[----:B------:R-:W1:Y:S01]  /*14440*/  @!P3 LDS.64 R22, [R48+0x8] ;  /* 0x000008003016b984 */ /* 0x000e620000000a00 */
[----:B------:R-:W-:Y:S01]  /*14450*/  @!P3 LEA R44, P6, R45, R0, 0x3 ;  /* 0x000000002d2cb211 */ /* 0x000fe200078c18ff */
[----:B------:R-:W-:-:S03]  /*14460*/  IMAD.IADD R51, R7, 0x1, R50 ;  /* 0x0000000107337824 */ /* 0x000fc600078e0232 */
[----:B------:R-:W-:Y:S01]  /*14470*/  @!P3 LEA.HI.X R45, R45, R2, R16, 0x3, P6 ;  /* 0x000000022d2db211 */ /* 0x000fe200030f1c10 */
[----:B------:R2:W3:Y:S01]  /*14480*/  @!P4 LDS.64 R28, [R48+0x18] ;  /* 0x00001800301cc984 */ /* 0x0004e20000000a00 */
        /* <DEDUP_REMOVED lines=8> */
[----:B------:R-:W-:-:S04]  /*14510*/  @!P4 IADD3 R49, P6, R65, R54, RZ ;  /* 0x000000364131c210 */ /* 0x000fc80007fde0ff */
[----:B------:R-:W-:Y:S01]  /*14520*/  @!P4 IADD3.X R16, RZ, R55, RZ, P6, !PT ;  /* 0x00000037ff10c210 */ /* 0x000fe200037fe4ff */
[----:B0-----:R0:W-:Y:S01]  /*14530*/  @!P2 STG.E.64 desc[UR10][R36.64], R14 ;  /* 0x0000000e2400a986 */ /* 0x0011e2000c101b0a */
[C---:B--2---:R-:W-:Y:S02]  /*14540*/  @!P4 LEA R48, P6, R49.reuse, R0, 0x3 ;  /* 0x000000003130c211 */ /* 0x044fe400078c18ff */
[----:B------:R-:W-:Y:S01]  /*14550*/  IADD3 R54, P2, R54, UR5, RZ ;  /* 0x0000000536367c10 */ /* 0x000fe2000ff5e0ff */
[----:B-1----:R0:W-:Y:S01]  /*14560*/  @!P3 STG.E.64 desc[UR10][R44.64], R22 ;  /* 0x000000162c00b986 */ /* 0x0021e2000c101b0a */
[----:B------:R-:W-:Y:S02]  /*14570*/  @!P4 LEA.HI.X R49, R49, R2, R16, 0x3, P6 ;  /* 0x000000023131c211 */ /* 0x000fe400030f1c10 */
[----:B------:R-:W-:Y:S01]  /*14580*/  ISETP.NE.AND P3, PT, R53, RZ, PT ;  /* 0x000000ff3500720c */ /* 0x000fe20003f65270 */
[----:B------:R0:W-:Y:S01]  /*14590*/  @!P5 STG.E.64 desc[UR10][R46.64], R26 ;  /* 0x0000001a2e00d986 */ /* 0x0001e2000c101b0a */
[----:B------:R-:W-:-:S02]  /*145a0*/  IADD3 R16, R65, 0x1f, RZ ;  /* 0x0000001f41107810 */ /* 0x000fc40007ffe0ff */
[----:B------:R-:W-:Y:S01]  /*145b0*/  IADD3.X R55, R55, UR8, RZ, P2, !PT ;  /* 0x0000000837377c10 */ /* 0x000fe200097fe4ff */
[----:B---3--:R0:W-:Y:S08]  /*145c0*/  @!P4 STG.E.64 desc[UR10][R48.64], R28 ;  /* 0x0000001c3000c986 */ /* 0x0081f0000c101b0a */
[----:B------:R-:W-:Y:S05]  /*145d0*/  @P3 BRA `(.L_x_18739) ;  /* 0xfffffffc00343947 */ /* 0x000fea000383ffff */
.L_x_18738:
[----:B------:R-:W-:Y:S05]  /*145e0*/  BSYNC B1 ;  /* 0x0000000000017941 */ /* 0x000fea0003800000 */
.L_x_18737:
        /* <DEDUP_REMOVED lines=12> */
[----:B------:R-:W0:Y:S01]  /*146b0*/  LDS.64 R14, [R14] ;  /* 0x000000000e0e7984 */ /* 0x000e220000000a00 */
[----:B------:R-:W-:-:S05]  /*146c0*/  LEA.HI.X R23, R23, R2, R26, 0x3, P0 ;  /* 0x0000000217177211 */ /* 0x000fca00000f1c1a */
[----:B0-----:R0:W-:Y:S03]  /*146d0*/  STG.E.64 desc[UR10][R22.64], R14 ;  /* 0x0000000e16007986 */ /* 0x0011e6000c101b0a */
.L_x_18741:
[----:B------:R-:W-:Y:S05]  /*146e0*/  BSYNC B1 ;  /* 0x0000000000017941 */ /* 0x000fea0003800000 */
.L_x_18740:
        /* <DEDUP_REMOVED lines=8> */
[----:B------:R-:W0:Y:S01]  /*14770*/  @!P0 LDS.64 R14, [R50+0x8] ;  /* 0x00000800320e8984 */ /* 0x000e220000000a00 */
[----:B------:R-:W-:-:S04]  /*14780*/  @!P0 IADD3 R23, P2, R23, R27, RZ ;  /* 0x0000001b17178210 */ /* 0x000fc80007f5e0ff */
[----:B------:R-:W-:Y:S02]  /*14790*/  @!P0 IADD3.X R26, RZ, R55, RZ, P2, !PT ;  /* 0x00000037ff1a8210 */ /* 0x000fe400017fe4ff */
[----:B------:R-:W-:-:S04]  /*147a0*/  @!P0 LEA R22, P2, R23, R0, 0x3 ;  /* 0x0000000017168211 */ /* 0x000fc800078418ff */
[----:B------:R-:W-:-:S05]  /*147b0*/  @!P0 LEA.HI.X R23, R23, R2, R26, 0x3, P2 ;  /* 0x0000000217178211 */ /* 0x000fca00010f1c1a */
[----:B0-----:R1:W-:Y:S01]  /*147c0*/  @!P0 STG.E.64 desc[UR10][R22.64], R14 ;  /* 0x0000000e16008986 */ /* 0x0013e2000c101b0a */
[----:B------:R-:W-:-:S13]  /*147d0*/  ISETP.NE.AND P0, PT, R61, 0x2, PT ;  /* 0x000000023d00780c */ /* 0x000fda0003f05270 */
[----:B-1----:R-:W-:Y:S05]  /*147e0*/  @!P0 BRA `(.L_x_18736) ;  /* 0x0000000000248947 */ /* 0x002fea0003800000 */
[----:B------:R-:W-:-:S05]  /*147f0*/  VIADD R16, R16, 0x1e ;  /* 0x0000001e10107836 */ /* 0x000fca0000000000 */
[----:B------:R-:W-:-:S04]  /*14800*/  LOP3.LUT R16, R16, 0x1f, RZ, 0xc0, !PT ;  /* 0x0000001f10107812 */ /* 0x000fc800078ec0ff */
[----:B------:R-:W-:-:S13]  /*14810*/  ISETP.GE.U32.AND P0, PT, R16, R6, PT ;  /* 0x000000061000720c */ /* 0x000fda0003f06070 */
[----:B------:R-:W0:Y:S01]  /*14820*/  @!P0 LDS.64 R14, [R50+0x10] ;  /* 0x00001000320e8984 */ /* 0x000e220000000a00 */
[----:B------:R-:W-:-:S04]  /*14830*/  @!P0 IADD3 R23, P2, P3, R16, UR5, R27 ;  /* 0x0000000510178c10 */ /* 0x000fc8000fb5e01b */
[----:B------:R-:W-:Y:S02]  /*14840*/  @!P0 IADD3.X R16, RZ, UR8, R55, P2, P3 ;  /* 0x00000008ff108c10 */ /* 0x000fe400097e6437 */
[----:B------:R-:W-:-:S04]  /*14850*/  @!P0 LEA R22, P2, R23, R0, 0x3 ;  /* 0x0000000017168211 */ /* 0x000fc800078418ff */
[----:B------:R-:W-:-:S05]  /*14860*/  @!P0 LEA.HI.X R23, R23, R2, R16, 0x3, P2 ;  /* 0x0000000217178211 */ /* 0x000fca00010f1c10 */
[----:B0-----:R1:W-:Y:S04]  /*14870*/  @!P0 STG.E.64 desc[UR10][R22.64], R14 ;  /* 0x0000000e16008986 */ /* 0x0013e8000c101b0a */
.L_x_18736:
[----:B------:R-:W-:Y:S05]  /*14880*/  BSYNC B0 ;  /* 0x0000000000007941 */ /* 0x000fea0003800000 */
.L_x_18735:
[----:B------:R-:W-:Y:S06]  /*14890*/  BAR.SYNC.DEFER_BLOCKING 0x0 ;  /* 0x0000000000007b1d */ /* 0x000fec0000010000 */
[----:B------:R2:W-:Y:S04]  /*148a0*/  STS.64 [R3], R30 ;  /* 0x0000001e03007388 */ /* 0x0005e80000000a00 */
[----:B------:R2:W-:Y:S04]  /*148b0*/  STS.64 [R9], R56 ;  /* 0x0000003809007388 */ /* 0x0005e80000000a00 */
[----:B------:R2:W-:Y:S04]  /*148c0*/  STS.64 [R13], R38 ;  /* 0x000000260d007388 */ /* 0x0005e80000000a00 */
[----:B------:R2:W-:Y:S01]  /*148d0*/  STS.64 [R5], R20 ;  /* 0x0000001405007388 */ /* 0x0005e20000000a00 */
[----:B------:R-:W-:Y:S06]  /*148e0*/  BAR.SYNC.DEFER_BLOCKING 0x0 ;  /* 0x0000000000007b1d */ /* 0x000fec0000010000 */
[----:B------:R-:W-:Y:S05]  /*148f0*/  @P1 BRA.U `(.L_x_18742) ;  /* 0x0000000500cc1947 */ /* 0x000fea0003800000 */
[----:B01----:R-:W-:Y:S01]  /*14900*/  IADD3 R14, P0, R4, 0x1, RZ ;  /* 0x00000001040e7810 */ /* 0x003fe20007f1e0ff */
[----:B------:R-:W-:Y:S03]  /*14910*/  BSSY B0, `(.L_x_18742) ;  /* 0x0000071000007945 */ /* 0x000fe60003800000 */
[----:B------:R-:W-:-:S05]  /*14920*/  IADD3.X R15, RZ, RZ, RZ, P0, !PT ;  /* 0x000000ffff0f7210 */ /* 0x000fca00007fe4ff */
[----:B------:R-:W-:-:S04]  /*14930*/  IMAD R15, R15, UR6, RZ ;  /* 0x000000060f0f7c24 */ /* 0x000fc8000f8e02ff */
[----:B--2---:R-:W-:Y:S01]  /*14940*/  IMAD R21, R14, UR7, R15 ;  /* 0x000000070e157c24 */ /* 0x004fe2000f8e020f */
[----:B------:R-:W-:Y:S06]  /*14950*/  @P1 BRA `(.L_x_18743) ;  /* 0x0000000400b01947 */ /* 0x000fec0003800000 */
[C---:B------:R-:W-:Y:S01]  /*14960*/  VIADD R16, R8.reuse, 0xffffffff ;  /* 0xffffffff08107836 */ /* 0x040fe20000000000 */
[----:B------:R-:W-:Y:S01]  /*14970*/  LOP3.LUT R51, R8, 0x3, RZ, 0xc0, !PT ;  /* 0x0000000308337812 */ /* 0x000fe200078ec0ff */
[----:B------:R-:W-:Y:S01]  /*14980*/  IMAD.WIDE.U32 R14, R14, UR6, RZ ;  /* 0x000000060e0e7c25 */ /* 0x000fe2000f8e00ff */
[----:B------:R-:W-:Y:S01]  /*14990*/  BSSY B1, `(.L_x_18744) ;  /* 0x000003f000017945 */ /* 0x000fe20003800000 */
[----:B------:R-:W-:Y:S02]  /*149a0*/  MOV R45, R7 ;  /* 0x00000007002d7202 */ /* 0x000fe40000000f00 */
[----:B------:R-:W-:Y:S01]  /*149b0*/  ISETP.GE.U32.AND P2, PT, R16, 0x3, PT ;  /* 0x000000031000780c */ /* 0x000fe20003f46070 */
[----:B------:R-:W-:Y:S01]  /*149c0*/  IMAD.IADD R48, R15, 0x1, R21 ;  /* 0x000000010f307824 */ /* 0x000fe200078e0215 */
[----:B------:R-:W-:Y:S01]  /*149d0*/  ISETP.NE.AND P0, PT, R51, RZ, PT ;  /* 0x000000ff3300720c */ /* 0x000fe20003f05270 */
[----:B------:R-:W-:Y:S01]  /*149e0*/  IMAD.MOV.U32 R44, RZ, RZ, RZ ;  /* 0x000000ffff2c7224 */ /* 0x000fe200078e00ff */
[----:B------:R-:W-:-:S02]  /*149f0*/  IADD3 R16, -R17, R10, RZ ;  /* 0x0000000a11107210 */ /* 0x000fc40007ffe1ff */
[----:B------:R-:W-:-:S07]  /*14a00*/  MOV R47, R14 ;  /* 0x0000000e002f7202 */ /* 0x000fce0000000f00 */
[----:B------:R-:W-:Y:S05]  /*14a10*/  @!P2 BRA `(.L_x_18745) ;  /* 0x0000000000d8a947 */ /* 0x000fea0003800000 */
[----:B------:R-:W-:Y:S01]  /*14a20*/  HFMA2.MMA R44, -RZ, RZ, 0, 0 ;  /* 0x00000000ff2c7435 */ /* 0x000fe200000001ff */
[----:B------:R-:W-:Y:S02]  /*14a30*/  IMAD.IADD R46, R8, 0x1, -R51 ;  /* 0x00000001082e7824 */ /* 0x000fe400078e0a33 */
[----:B------:R-:W-:-:S08]  /*14a40*/  IMAD.MOV.U32 R45, RZ, RZ, R7 ;  /* 0x000000ffff2d7224 */ /* 0x000fd000078e0007 */
.L_x_18746:
[----:B0-----:R-:W-:Y:S01]  /*14a50*/  LOP3.LUT R15, R16, 0x1f, RZ, 0xc0, !PT ;  /* 0x0000001f100f7812 */ /* 0x001fe200078ec0ff */
        /* <DEDUP_REMOVED lines=40> */
[----:B--2---:R-:W-:Y:S02]  /*14ce0*/  @!P4 LEA R38, P6, R39, R0, 0x3 ;  /* 0x000000002726c211 */ /* 0x004fe400078c18ff */
        /* <DEDUP_REMOVED lines=9> */
.L_x_18745:
[----:B------:R-:W-:Y:S05]  /*14d80*/  BSYNC B1 ;  /* 0x0000000000017941 */ /* 0x000fea0003800000 */
.L_x_18744:
        /* <DEDUP_REMOVED lines=15> */
.L_x_18748:
[----:B------:R-:W-:Y:S05]  /*14e80*/  BSYNC B1 ;  /* 0x0000000000017941 */ /* 0x000fea0003800000 */
.L_x_18747:
        /* <DEDUP_REMOVED lines=25> */
.L_x_18743:
[----:B------:R-:W-:Y:S05]  /*15020*/  BSYNC B0 ;  /* 0x0000000000007941 */ /* 0x000fea0003800000 */
.L_x_18742:
        /* <DEDUP_REMOVED lines=11> */
[----:B---3--:R-:W-:Y:S01]  /*150e0*/  IMAD R19, R14, UR7, R15 ;  /* 0x000000070e137c24 */ /* 0x008fe2000f8e020f */
        /* <DEDUP_REMOVED lines=11> */
[----:B--2---:R-:W-:-:S07]  /*151a0*/  MOV R39, R14 ;  /* 0x0000000e00277202 */ /* 0x004fce0000000f00 */
[----:B------:R-:W-:Y:S05]  /*151b0*/  @!P2 BRA `(.L_x_18752) ;  /* 0x0000000000d8a947 */ /* 0x000fea0003800000 */
[----:B------:R-:W-:Y:S01]  /*151c0*/  HFMA2.MMA R36, -RZ, RZ, 0, 0 ;  /* 0x00000000ff247435 */ /* 0x000fe200000001ff */
[----:B------:R-:W-:Y:S02]  /*151d0*/  IMAD.IADD R38, R8, 0x1, -R45 ;  /* 0x0000000108267824 */ /* 0x000fe400078e0a2d */
[----:B------:R-:W-:-:S08]  /*151e0*/  IMAD.MOV.U32 R37, RZ, RZ, R7 ;  /* 0x000000ffff257224 */ /* 0x000fd000078e0007 */
.L_x_18753:
        /* <DEDUP_REMOVED lines=51> */
.L_x_18752:
[----:B------:R-:W-:Y:S05]  /*15520*/  BSYNC B1 ;  /* 0x0000000000017941 */ /* 0x000fea0003800000 */
.L_x_18751:
        /* <DEDUP_REMOVED lines=15> */
.L_x_18755:
[----:B------:R-:W-:Y:S05]  /*15620*/  BSYNC B1 ;  /* 0x0000000000017941 */ /* 0x000fea0003800000 */
.L_x_18754:
        /* <DEDUP_REMOVED lines=25> */
.L_x_18750:
[----:B------:R-:W-:Y:S05]  /*157c0*/  BSYNC B0 ;  /* 0x0000000000007941 */ /* 0x000fea0003800000 */
.L_x_18749:
[----:B------:R-:W-:Y:S06]  /*157d0*/  BAR.SYNC.DEFER_BLOCKING 0x0 ;  /* 0x0000000000007b1d */ /* 0x000fec0000010000 */
[----:B------:R4:W-:Y:S04]  /*157e0*/  STS.64 [R3], R34 ;  /* 0x0000002203007388 */ /* 0x0009e80000000a00 */
[----:B------:R4:W-:Y:S04]  /*157f0*/  STS.64 [R9], R62 ;  /* 0x0000003e09007388 */ /* 0x0009e80000000a00 */
[----:B------:R4:W-:Y:S04]  /*15800*/  STS.64 [R13], R42 ;  /* 0x0000002a0d007388 */ /* 0x0009e80000000a00 */
[----:B------:R4:W-:Y:S01]  /*15810*/  STS.64 [R5], R24 ;  /* 0x0000001805007388 */ /* 0x0009e20000000a00 */
[----:B------:R-:W-:Y:S06]  /*15820*/  BAR.SYNC.DEFER_BLOCKING 0x0 ;  /* 0x0000000000007b1d */ /* 0x000fec0000010000 */
[----:B------:R-:W-:Y:S05]  /*15830*/  @P1 BRA.U `(.L_x_18756) ;  /* 0x0000000500dc1947 */ /* 0x000fea0003800000 */
[----:B--234-:R-:W-:Y:S01]  /*15840*/  IADD3 R3, P0, R4, 0x3, RZ ;  /* 0x0000000304037810 */ /* 0x01cfe20007f1e0ff */
[----:B------:R-:W-:Y:S03]  /*15850*/  BSSY B0, `(.L_x_18756) ;  /* 0x0000075000007945 */ /* 0x000fe60003800000 */
[----:B------:R-:W-:-:S05]  /*15860*/  IADD3.X R4, RZ, RZ, RZ, P0, !PT ;  /* 0x000000ffff047210 */ /* 0x000fca00007fe4ff */
[----:B01----:R-:W-:Y:S02]  /*15870*/  IMAD R14, R4, UR6, RZ ;  /* 0x00000006040e7c24 */ /* 0x003fe4000f8e02ff */
[----:B------:R-:W-:-:S04]  /*15880*/  IMAD.WIDE.U32 R4, R3, UR6, RZ ;  /* 0x0000000603047c25 */ /* 0x000fc8000f8e00ff */
[----:B------:R-:W-:Y:S01]  /*15890*/  IMAD R3, R3, UR7, R14 ;  /* 0x0000000703037c24 */ /* 0x000fe2000f8e020e */
[----:B------:R-:W-:Y:S06]  /*158a0*/  @P1 BRA `(.L_x_18757) ;  /* 0x0000000400bc1947 */ /* 0x000fec0003800000 */
[C---:B------:R-:W-:Y:S01]  /*158b0*/  VIADD R9, R8.reuse, 0xffffffff ;  /* 0xffffffff08097836 */ /* 0x040fe20000000000 */
[----:B------:R-:W-:Y:S01]  /*158c0*/  BSSY B1, `(.L_x_18758) ;  /* 0x0000043000017945 */ /* 0x000fe20003800000 */
[----:B------:R-:W-:Y:S01]  /*158d0*/  IADD3 R30, R5, R3, RZ ;  /* 0x00000003051e7210 */ /* 0x000fe20007ffe0ff */
[----:B------:R-:W-:Y:S01]  /*158e0*/  IMAD.MOV.U32 R29, RZ, RZ, R4 ;  /* 0x000000ffff1d7224 */ /* 0x000fe200078e0004 */
[----:B------:R-:W-:Y:S01]  /*158f0*/  IADD3 R3, -R17, R10, RZ ;  /* 0x0000000a11037210 */ /* 0x000fe20007ffe1ff */
[----:B------:R-:W-:Y:S01]  /*15900*/  IMAD.MOV.U32 R4, RZ, RZ, 0x1 ;  /* 0x00000001ff047424 */ /* 0x000fe200078e00ff */
[----:B------:R-:W-:Y:S02]  /*15910*/  ISETP.GE.U32.AND P0, PT, R9, 0x3, PT ;  /* 0x000000030900780c */ /* 0x000fe40003f06070 */
[----:B------:R-:W-:Y:S02]  /*15920*/  LOP3.LUT R33, R8, 0x3, RZ, 0xc0, !PT ;  /* 0x0000000308217812 */ /* 0x000fe400078ec0ff */
[----:B------:R-:W-:-:S09]  /*15930*/  MOV R13, R7 ;  /* 0x00000007000d7202 */ /* 0x000fd20000000f00 */
[----:B------:R-:W-:Y:S05]  /*15940*/  @!P0 BRA `(.L_x_18759) ;  /* 0x0000000000e88947 */ /* 0x000fea0003800000 */
[----:B------:R-:W-:Y:S01]  /*15950*/  HFMA2.MMA R28, -RZ, RZ, 0, 0 ;  /* 0x00000000ff1c7435 */ /* 0x000fe200000001ff */
[----:B------:R-:W-:Y:S01]  /*15960*/  BSSY B2, `(.L_x_18760) ;  /* 0x0000037000027945 */ /* 0x000fe20003800000 */
[----:B------:R-:W-:Y:S02]  /*15970*/  IMAD.IADD R16, R8, 0x1, -R33 ;  /* 0x0000000108107824 */ /* 0x000fe400078e0a21 */
[----:B------:R-:W-:-:S07]  /*15980*/  IMAD.MOV.U32 R13, RZ, RZ, R7 ;  /* 0x000000ffff0d7224 */ /* 0x000fce00078e0007 */
.L_x_18761:
[C---:B0-----:R-:W-:Y:S01]  /*15990*/  IADD3 R4, R3.reuse, -0x1, RZ ;  /* 0xffffffff03047810 */ /* 0x041fe20007ffe0ff */
[C---:B------:R-:W-:Y:S01]  /*159a0*/  VIADD R5, R3.reuse, 0x1d ;  /* 0x0000001d03057836 */ /* 0x040fe20000000000 */
[C---:B------:R-:W-:Y:S01]  /*159b0*/  LOP3.LUT R20, R3.reuse, 0x1f, RZ, 0xc0, !PT ;  /* 0x0000001f03147812 */ /* 0x040fe200078ec0ff */
[----:B------:R-:W-:Y:S01]  /*159c0*/  VIADD R16, R16, 0xfffffffc ;  /* 0xfffffffc10107836 */ /* 0x000fe20000000000 */
[----:B------:R-:W-:Y:S02]  /*159d0*/  IADD3 R3, R3, 0x1e, RZ ;  /* 0x0000001e03037810 */ /* 0x000fe40007ffe0ff */
[----:B------:R-:W-:Y:S02]  /*159e0*/  LOP3.LUT R22, R4, 0x1f, RZ, 0xc0, !PT ;  /* 0x0000001f04167812 */ /* 0x000fe400078ec0ff */
[----:B------:R-:W-:Y:S01]  /*159f0*/  LOP3.LUT R26, R3, 0x1f, RZ, 0xc0, !PT ;  /* 0x0000001f031a7812 */ /* 0x000fe200078ec0ff */
[----:B------:R-:W-:Y:S01]  /*15a00*/  IMAD R3, R12, 0x21, R13 ;  /* 0x000000210c037824 */ /* 0x000fe200078e020d */
        /* <DEDUP_REMOVED lines=8> */
[----:B------:R-:W0:Y:S01]  /*15a90*/  @!P3 LDS.64 R4, [R24] ;  /* 0x000000001804b984 */ /* 0x000e220000000a00 */
[----:B------:R-:W-:-:S02]  /*15aa0*/  @!P3 IADD3 R13, P4, R20, R29, RZ ;  /* 0x0000001d140db210 */ /* 0x000fc40007f9e0ff */
[----:B------:R-:W-:Y:S01]  /*15ab0*/  IADD3 R29, P5, R29, UR5, RZ ;  /* 0x000000051d1d7c10 */ /* 0x000fe2000ffbe0ff */
[----:B------:R-:W1:Y:S02]  /*15ac0*/  @!P2 LDS.64 R8, [R24+0x8] ;  /* 0x000008001808a984 */ /* 0x000e640000000a00 */
[----:B------:R-:W-:Y:S01]  /*15ad0*/  @!P3 IMAD.X R21, RZ, RZ, R30, P4 ;  /* 0x000000ffff15b224 */ /* 0x000fe200020e061e */
[C---:B------:R-:W-:Y:S01]  /*15ae0*/  @!P3 LEA R20, P4, R13.reuse, R0, 0x3 ;  /* 0x000000000d14b211 */ /* 0x040fe200078818ff */
[----:B------:R-:W2:Y:S01]  /*15af0*/  @!P1 LDS.64 R14, [R24+0x10] ;  /* 0x00001000180e9984 */ /* 0x000ea20000000a00 */
[----:B------:R-:W-:Y:S02]  /*15b00*/  IADD3.X R30, R30, UR8, RZ, P5, !PT ;  /* 0x000000081e1e7c10 */ /* 0x000fe4000affe4ff */
[----:B------:R-:W-:Y:S01]  /*15b10*/  @!P2 IADD3 R3, P5, R22, R29, RZ ;  /* 0x0000001d1603a210 */ /* 0x000fe20007fbe0ff */
[----:B------:R3:W4:Y:S01]  /*15b20*/  @!P0 LDS.64 R18, [R24+0x18] ;  /* 0x0000180018128984 */ /* 0x0007220000000a00 */
[----:B------:R-:W-:-:S02]  /*15b30*/  @!P3 LEA.HI.X R21, R13, R2, R21, 0x3, P4 ;  /* 0x000000020d15b211 */ /* 0x000fc400020f1c15 */
[----:B------:R-:W-:Y:S02]  /*15b40*/  IADD3 R25, P6, R29, UR5, RZ ;  /* 0x000000051d197c10 */ /* 0x000fe4000ffde0ff */
[----:B------:R-:W-:Y:S02]  /*15b50*/  @!P2 IADD3.X R13, RZ, R30, RZ, P5, !PT ;  /* 0x0000001eff0da210 */ /* 0x000fe40002ffe4ff */
[----:B------:R-:W-:Y:S02]  /*15b60*/  @!P2 LEA R22, P4, R3, R0, 0x3 ;  /* 0x000000000316a211 */ /* 0x000fe400078818ff */
        /* <DEDUP_REMOVED lines=11> */
[----:B0-----:R0:W-:Y:S03]  /*15c20*/  @!P3 STG.E.64 desc[UR10][R20.64], R4 ;  /* 0x000000041400b986 */ /* 0x0011e6000c101b0a */
[----:B------:R-:W-:Y:S01]  /*15c30*/  @!P0 LEA.HI.X R27, R3, R2, R13, 0x3, P5 ;  /* 0x00000002031b8211 */ /* 0x000fe200028f1c0d */
[----:B-1----:R0:W-:Y:S01]  /*15c40*/  @!P2 STG.E.64 desc[UR10][R22.64], R8 ;  /* 0x000000081600a986 */ /* 0x0021e2000c101b0a */
[----:B------:R-:W-:Y:S01]  /*15c50*/  IADD3 R3, R32, 0x1f, RZ ;  /* 0x0000001f20037810 */ /* 0x000fe20007ffe0ff */
[----:B------:R-:W-:Y:S02]  /*15c60*/  IMAD.IADD R13, R7, 0x1, R28 ;  /* 0x00000001070d7824 */ /* 0x000fe400078e021c */
[----:B--2---:R0:W-:Y:S01]  /*15c70*/  @!P1 STG.E.64 desc[UR10][R24.64], R14 ;  /* 0x0000000e18009986 */ /* 0x0041e2000c101b0a */
[----:B------:R-:W-:-:S03]  /*15c80*/  ISETP.NE.AND P1, PT, R16, RZ, PT ;  /* 0x000000ff1000720c */ /* 0x000fc60003f25270 */
[----:B----4-:R0:W-:Y:S01]  /*15c90*/  @!P0 STG.E.64 desc[UR10][R26.64], R18 ;  /* 0x000000121a008986 */ /* 0x0101e2000c101b0a */
[----:B------:R-:W-:-:S04]  /*15ca0*/  IADD3 R29, P0, R29, UR5, RZ ;  /* 0x000000051d1d7c10 */ /* 0x000fc8000ff1e0ff */
[----:B------:R-:W-:-:S05]  /*15cb0*/  IADD3.X R30, R30, UR8, RZ, P0, !PT ;  /* 0x000000081e1e7c10 */ /* 0x000fca00087fe4ff */
[----:B------:R-:W-:Y:S05]  /*15cc0*/  @P1 BRA `(.L_x_18761) ;  /* 0xfffffffc00301947 */ /* 0x000fea000383ffff */
[----:B------:R-:W-:Y:S05]  /*15cd0*/  BSYNC B2 ;  /* 0x0000000000027941 */ /* 0x000fea0003800000 */
.L_x_18760:
[----:B0-----:R-:W-:-:S07]  /*15ce0*/  IADD3 R4, R31, 0x5, RZ ;  /* 0x000000051f047810 */ /* 0x001fce0007ffe0ff */
.L_x_18759:
[----:B------:R-:W-:Y:S05]  /*15cf0*/  BSYNC B1 ;  /* 0x0000000000017941 */ /* 0x000fea0003800000 */
.L_x_18758:
        /* <DEDUP_REMOVED lines=14> */
[----:B------:R-:W0:Y:S02]  /*15de0*/  LDS.64 R4, [R4] ;  /* 0x0000000004047984 */ /* 0x000e240000000a00 */
[----:B------:R-:W-:-:S05]  /*15df0*/  LEA.HI.X R9, R7, R2, R9, 0x3, P0 ;  /* 0x0000000207097211 */ /* 0x000fca00000f1c09 */
[----:B0-----:R0:W-:Y:S04]  /*15e00*/  STG.E.64 desc[UR10][R8.64], R4 ;  /* 0x0000000408007986 */ /* 0x0011e8000c101b0a */
.L_x_18763:
[----:B------:R-:W-:Y:S05]  /*15e10*/  BSYNC B1 ;  /* 0x0000000000017941 */ /* 0x000fea0003800000 */
.L_x_18762:
[----:B------:R-:W-:Y:S01]  /*15e20*/  IADD3.X R30, R30, UR8, RZ, P2, !PT ;  /* 0x000000081e1e7c10 */ /* 0x000fe200097fe4ff */
[----:B------:R-:W-:Y:S06]  /*15e30*/  @!P1 BRA `(.L_x_18757) ;  /* 0x0000000000589947 */ /* 0x000fec0003800000 */
[----:B0-----:R-:W-:Y:S02]  /*15e40*/  VIADD R4, R3, 0xffffffff ;  /* 0xffffffff03047836 */ /* 0x001fe40000000000 */
[----:B------:R-:W-:-:S03]  /*15e50*/  IMAD R12, R12, 0x21, R15 ;  /* 0x000000210c0c7824 */ /* 0x000fc600078e020f */
[----:B------:R-:W-:Y:S02]  /*15e60*/  LOP3.LUT R7, R4, 0x1f, RZ, 0xc0, !PT ;  /* 0x0000001f04077812 */ /* 0x000fe400078ec0ff */
[----:B------:R-:W-:Y:S02]  /*15e70*/  LEA R12, R12, UR4, 0x3 ;  /* 0x000000040c0c7c11 */ /* 0x000fe4000f8e18ff */
[----:B------:R-:W-:-:S13]  /*15e80*/  ISETP.GE.U32.AND P0, PT, R7, R6, PT ;  /* 0x000000060700720c */ /* 0x000fda0003f06070 */
[----:B------:R-:W0:Y:S01]  /*15e90*/  @!P0 LDS.64 R4, [R12] ;  /* 0x000000000c048984 */ /* 0x000e220000000a00 */
        /* <DEDUP_REMOVED lines=16> */
.L_x_18757:
[----:B------:R-:W-:Y:S05]  /*15fa0*/  BSYNC B0 ;  /* 0x0000000000007941 */ /* 0x000fea0003800000 */
.L_x_18756:
[----:B------:R-:W-:Y:S01]  /*15fb0*/  ULDC.64 UR4, c[0x0][0x238] ;  /* 0x00008e0000047ab9 */ /* 0x000fe20000000a00 */
[----:B------:R-:W-:Y:S01]  /*15fc0*/  BAR.SYNC.DEFER_BLOCKING 0x0 ;  /* 0x0000000000007b1d */ /* 0x000fe20000010000 */
[----:B------:R-:W-:-:S04]  /*15fd0*/  ISETP.NE.U32.AND P0, PT, RZ, UR4, PT ;  /* 0x00000004ff007c0c */ /* 0x000fc8000bf05070 */
[----:B------:R-:W-:-:S13]  /*15fe0*/  ISETP.NE.AND.EX P0, PT, RZ, UR5, PT, P0 ;  /* 0x00000005ff007c0c */ /* 0x000fda000bf05300 */
[----:B------:R-:W-:Y:S05]  /*15ff0*/  @!P0 BRA `(.L_x_18764) ;  /* 0x0000000000b08947 */ /* 0x000fea0003800000 */
[----:B--234-:R-:W2:Y:S01]  /*16000*/  SHFL.DOWN PT, R3, R52, 0x10, 0x1f ;  /* 0x0a001f0034037f89 */ /* 0x01cea200000e0000 */
[----:B------:R-:W-:Y:S01]  /*16010*/  LOP3.LUT P0, RZ, R10, 0x1f, RZ, 0xc0, !PT ;  /* 0x0000001f0aff7812 */ /* 0x000fe2000780c0ff */
[----:B------:R-:W-:-:S12]  /*16020*/  BSSY B0, `(.L_x_18765) ;  /* 0x0000023000007945 */ /* 0x000fd80003800000 */
[----:B0-----:R-:W0:Y:S01]  /*16030*/  @!P0 S2R R9, SR_CgaCtaId ;  /* 0x0000000000098919 */ /* 0x001e220000008800 */
[----:B-1----:R-:W-:Y:S02]  /*16040*/  @!P0 MOV R4, 0x400 ;  /* 0x0000040000048802 */ /* 0x002fe40000000f00 */
[----:B--2---:R-:W-:-:S05]  /*16050*/  FMNMX R3, R52, R3, !PT ;  /* 0x0000000334037209 */ /* 0x004fca0007800000 */
[----:B------:R-:W1:Y:S01]  /*16060*/  SHFL.DOWN PT, R0, R3, 0x8, 0x1f ;  /* 0x09001f0003007f89 */ /* 0x000e6200000e0000 */
[----:B0-----:R-:W-:-:S04]  /*16070*/  @!P0 LEA R4, R9, R4, 0x18 ;  /* 0x0000000409048211 */ /* 0x001fc800078ec0ff */
[----:B------:R-:W-:Y:S02]  /*16080*/  @!P0 IADD3 R4, R17, R4, RZ ;  /* 0x0000000411048210 */ /* 0x000fe40007ffe0ff */
[----:B-1----:R-:W-:-:S05]  /*16090*/  FMNMX R0, R3, R0, !PT ;  /* 0x0000000003007209 */ /* 0x002fca0007800000 */
        /* <DEDUP_REMOVED lines=26> */
.L_x_18774:
[----:B-1----:R-:W-:-:S07]  /*16240*/  FMNMX R5, R2, R5, !PT ;  /* 0x0000000502057209 */ /* 0x002fce0007800000 */
.L_x_18766:
[----:B------:R-:W-:Y:S05]  /*16250*/  BSYNC B0 ;  /* 0x0000000000007941 */ /* 0x000fea0003800000 */
.L_x_18765:
[----:B------:R-:W-:Y:S01]  /*16260*/  ISETP.NE.AND P0, PT, R10, RZ, PT ;  /* 0x000000ff0a00720c */ /* 0x000fe20003f05270 */
[----:B------:R-:W-:-:S12]  /*16270*/  BSSY B0, `(.L_x_18764) ;  /* 0x0000004000007945 */ /* 0x000fd80003800000 */
[----:B------:R-:W-:Y:S05]  /*16280*/  @P0 BRA `(.L_x_18768) ;  /* 0x0000000000080947 */ /* 0x000fea0003800000 */
[----:B0-----:R-:W0:Y:S02]  /*16290*/  LDC.64 R2, c[0x0][0x238] ;  /* 0x00008e00ff027b82 */ /* 0x001e240000000a00 */
[----:B0-----:R1:W-:Y:S02]  /*162a0*/  REDG.E.MAX.S32.STRONG.GPU desc[UR10][R2.64], R5 ;  /* 0x000000050200798e */ /* 0x0013e4000d10e38a */
.L_x_18768:
[----:B------:R-:W-:Y:S05]  /*162b0*/  BSYNC B0 ;  /* 0x0000000000007941 */ /* 0x000fea0003800000 */
.L_x_18764:
        /* <DEDUP_REMOVED lines=11> */
[----:B01----:R-:W-:-:S07]  /*16370*/  MOV R14, 0x16390 ;  /* 0x00016390000e7802 */ /* 0x003fce0000000f00 */
[----:B--234-:R-:W-:Y:S05]  /*16380*/  CALL.REL.NOINC `($__internal_481_$__cuda_sm20_rcp_rn_f32_slowpath) ;  /* 0x0000000400847944 */ /* 0x01cfea0003c00000 */
[----:B------:R-:W-:Y:S05]  /*16390*/  BRA `(.L_x_18770) ;  /* 0x0000000000107947 */ /* 0x000fea0003800000 */
.L_x_18769:
[----:B------:R-:W0:Y:S02]  /*163a0*/  MUFU.RCP R0, R11 ;  /* 0x0000000b00007308 */ /* 0x000e240000001000 */
[----:B01----:R-:W-:-:S04]  /*163b0*/  FFMA R2, R0, R11, -1 ;  /* 0xbf80000000027423 */ /* 0x003fc8000000000b */
[----:B--2---:R-:W-:-:S04]  /*163c0*/  FADD.FTZ R21, -R2, -RZ ;  /* 0x800000ff02157221 */ /* 0x004fc80000010100 */
[----:B------:R-:W-:-:S07]  /*163d0*/  FFMA R21, R0, R21, R0 ;  /* 0x0000001500157223 */ /* 0x000fce0000000000 */
.L_x_18770:
[----:B---34-:R-:W0:Y:S02]  /*163e0*/  LDC.64 R2, c[0x0][0x240] ;  /* 0x00009000ff027b82 */ /* 0x018e240000000a00 */
[----:B0-----:R-:W-:Y:S01]  /*163f0*/  STG.E desc[UR10][R2.64], R21 ;  /* 0x0000001502007986 */ /* 0x001fe2000c10190a */
[----:B------:R-:W-:Y:S05]  /*16400*/  EXIT ;  /* 0x000000000000794d */ /* 0x000fea0003800000 */
.L_x_18767:
[----:B------:R-:W-:Y:S01]  /*16410*/  HFMA2.MMA R7, -RZ, RZ, 0, 2.384185791015625e-07 ;  /* 0x00000004ff077435 */ /* 0x000fe200000001ff */
[----:B------:R-:W-:Y:S01]  /*16420*/  IMAD.MOV.U32 R9, RZ, RZ, 0x1f ;  /* 0x0000001fff097424 */ /* 0x000fe200078e00ff */
[----:B------:R-:W-:-:S09]  /*16430*/  MOV R4, 0xffffffff ;  /* 0xffffffff00047802 */ /* 0x000fd20000000f00 */
[----:B01----:R-:W-:Y:S05]  /*16440*/  WARPSYNC.COLLECTIVE R4, `(.L_x_18771) ;  /* 0x0000000004087348 */ /* 0x003fea0003c00000 */
[----:B-1----:R1:W2:Y:S02]  /*16450*/  SHFL.DOWN P0, R5, R0, R7, R9 ;  /* 0x0800000700057389 */ /* 0x0022a40000000009 */
[----:B012---:R-:W-:Y:S01]  /*16460*/  ENDCOLLECTIVE ;  /* 0x000000000000791b */ /* 0x007fe20003800000 */
.L_x_18771:
[----:B------:R-:W-:Y:S02]  /*16470*/  IMAD.MOV.U32 R7, RZ, RZ, 0x2 ;  /* 0x00000002ff077424 */ /* 0x000fe400078e00ff */
[----:B------:R-:W-:-:S05]  /*16480*/  IMAD.MOV.U32 R3, RZ, RZ, R5 ;  /* 0x000000ffff037224 */ /* 0x000fca00078e0005 */
[----:B------:R-:W-:-:S04]  /*16490*/  FMNMX R3, R3, R0, !PT ;  /* 0x0000000003037209 */ /* 0x000fc80007800000 */
[----:B------:R-:W-:-:S07]  /*164a0*/  MOV R0, R3 ;  /* 0x0000000300007202 */ /* 0x000fce0000000f00 */
[----:B------:R-:W-:Y:S05]  /*164b0*/  WARPSYNC.COLLECTIVE R4, `(.L_x_18772) ;  /* 0x0000000004087348 */ /* 0x000fea0003c00000 */
[----:B------:R0:W1:Y:S02]  /*164c0*/  SHFL.DOWN P0, R5, R0, R7, R9 ;  /* 0x0800000700057389 */ /* 0x0000640000000009 */
[----:B01----:R-:W-:Y:S01]  /*164d0*/  ENDCOLLECTIVE ;  /* 0x000000000000791b */ /* 0x003fe20003800000 */
.L_x_18772:
[----:B------:R-:W-:Y:S01]  /*164e0*/  HFMA2.MMA R7, -RZ, RZ, 0, 5.9604644775390625e-08 ;  /* 0x00000001ff077435 */ /* 0x000fe200000001ff */
[----:B------:R-:W-:-:S04]  /*164f0*/  MOV R2, R5 ;  /* 0x0000000500027202 */ /* 0x000fc80000000f00 */
[----:B------:R-:W-:-:S05]  /*16500*/  FMNMX R2, R3, R2, !PT ;  /* 0x0000000203027209 */ /* 0x000fca0007800000 */
[----:B------:R-:W-:-:S07]  /*16510*/  IMAD.MOV.U32 R0, RZ, RZ, R2 ;  /* 0x000000ffff007224 */ /* 0x000fce00078e0002 */
[----:B------:R-:W-:Y:S05]  /*16520*/  WARPSYNC.COLLECTIVE R4, `(.L_x_18773) ;  /* 0x0000000004087348 */ /* 0x000fea0003c00000 */
[----:B------:R0:W1:Y:S02]  /*16530*/  SHFL.DOWN P0, R5, R0, R7, R9 ;  /* 0x0800000700057389 */ /* 0x0000640000000009 */
[----:B01----:R-:W-:Y:S01]  /*16540*/  ENDCOLLECTIVE ;  /* 0x000000000000791b */ /* 0x003fe20003800000 */
.L_x_18773:
[----:B------:R-:W-:Y:S05]  /*16550*/  BRA `(.L_x_18774) ;  /* 0xfffffffc00387947 */ /* 0x000fea000383ffff */
        .weak           $__internal_480_$__cuda_sm20_div_u64
        .type           $__internal_480_$__cuda_sm20_div_u64,@function
        .size           $__internal_480_$__cuda_sm20_div_u64,($__internal_481_$__cuda_sm20_rcp_rn_f32_slowpath - $__internal_480_$__cuda_sm20_div_u64)
$__internal_480_$__cuda_sm20_div_u64:
        /* <DEDUP_REMOVED lines=67> */
[----:B------:R-:W-:Y:S06]  /*16990*/  RET.REL.NODEC R4 `(_ZN18transformer_engine6detail38cast_transpose_fused_kernel_notalignedILb0ELb0ELb1EfNS_16CTDBiasDActParamI13__nv_bfloat16S3_13__nv_fp8_e4m3fEELi4ELi8ENS_5EmptyEXadL_ZNS_4siluIffEET_T0_RKS6_EEEEvT3_mmm) ;  /* 0xfffffe9404987950 */ /* 0x000fec0003c3ffff */
        .weak           $__internal_481_$__cuda_sm20_rcp_rn_f32_slowpath
        .type           $__internal_481_$__cuda_sm20_rcp_rn_f32_slowpath,@function
        .size           $__internal_481_$__cuda_sm20_rcp_rn_f32_slowpath,(.L_x_34966 - $__internal_481_$__cuda_sm20_rcp_rn_f32_slowpath)
$__internal_481_$__cuda_sm20_rcp_rn_f32_slowpath:
        /* <DEDUP_REMOVED lines=15> */
.L_x_18776:
        /* <DEDUP_REMOVED lines=33> */
.L_x_18778:
[----:B------:R0:W1:Y:S02]  /*16ca0*/  MUFU.RCP R21, R0 ;  /* 0x0000000000157308 */ /* 0x0000640000001000 */
.L_x_18777:
[----:B------:R-:W-:Y:S05]  /*16cb0*/  BSYNC B0 ;  /* 0x0000000000007941 */ /* 0x000fea0003800000 */
.L_x_18775:
[----:B------:R-:W-:Y:S01]  /*16cc0*/  HFMA2.MMA R25, -RZ, RZ, 0, 0 ;  /* 0x00000000ff197435 */ /* 0x000fe200000001ff */
[----:B------:R-:W-:-:S05]  /*16cd0*/  IMAD.MOV.U32 R24, RZ, RZ, R14 ;  /* 0x000000ffff187224 */ /* 0x000fca00078e000e */
[----:B01----:R-:W-:Y:S05]  /*16ce0*/  RET.REL.NODEC R24 `(_ZN18transformer_engine6detail38cast_transpose_fused_kernel_notalignedILb0ELb0ELb1EfNS_16CTDBiasDActParamI13__nv_bfloat16S3_13__nv_fp8_e4m3fEELi4ELi8ENS_5EmptyEXadL_ZNS_4siluIffEET_T0_RKS6_EEEEvT3_mmm) ;  /* 0xfffffe9018c47950 */ /* 0x003fea0003c3ffff */
.L_x_18779:
        /* <DEDUP_REMOVED lines=9> */
.L_x_34966:


//--------------------- .text._ZN18transformer_engine6detail38cast_transpose_fused_kernel_notalignedILb0ELb0ELb1EfNS_16CTDBiasDActParamI13__nv_bfloat16S3_13__nv_fp8_e5m2fEELi4ELi8ENS_5EmptyEXadL_ZNS_4siluIffEET_T0_RKS6_EEEEvT3_mmm --------------------------
	.section	.text._ZN18transformer_engine6detail38cast_transpose_fused_kernel_notalignedILb0ELb0ELb1EfNS_16CTDBiasDActParamI13__nv_bfloat16S3_13__nv_fp8_e5m2fEELi4ELi8ENS_5EmptyEXadL_ZNS_4siluIffEET_T0_RKS6_EEEEvT3_mmm,"ax",@progbits
	.align	128
        .global         _ZN18transformer_engine6detail38cast_transpose_fused_kernel_notalignedILb0ELb0ELb1EfNS_16CTDBiasDActParamI13__nv_bfloat16S3_13__nv_fp8_e5m2fEELi4ELi8ENS_5EmptyEXadL_ZNS_4siluIffEET_T0_RKS6_EEEEvT3_mmm
        .type           _ZN18transformer_engine6detail38cast_transpose_fused_kernel_notalignedILb0ELb0ELb1EfNS_16CTDBiasDActParamI13__nv_bfloat16S3_13__nv_fp8_e5m2fEELi4ELi8ENS_5EmptyEXadL_ZNS_4siluIffEET_T0_RKS6_EEEEvT3_mmm,@function
        .size           _ZN18transformer_engine6detail38cast_transpose_fused_kernel_notalignedILb0ELb0ELb1EfNS_16CTDBiasDActParamI13__nv_bfloat16S3_13__nv_fp8_e5m2fEELi4ELi8ENS_5EmptyEXadL_ZNS_4siluIffEET_T0_RKS6_EEEEvT3_mmm,(.L_x_34968 - _ZN18transformer_engine6detail38cast_transpose_fused_kernel_notalignedILb0ELb0ELb1EfNS_16CTDBiasDActParamI13__nv_bfloat16S3_13__nv_fp8_e5m2fEELi4ELi8ENS_5EmptyEXadL_ZNS_4siluIffEET_T0_RKS6_EEEEvT3_mmm)
        .other          _ZN18transformer_engine6detail38cast_transpose_fused_kernel_notalignedILb0ELb0ELb1EfNS_16CTDBiasDActParamI13__nv_bfloat16S3_13__nv_fp8_e5m2fEELi4ELi8ENS_5EmptyEXadL_ZNS_4siluIffEET_T0_RKS6_EEEEvT3_mmm,@"STO_CUDA_ENTRY STV_DEFAULT"
_ZN18transformer_engine6detail38cast_transpose_fused_kernel_notalignedILb0ELb0ELb1EfNS_16CTDBiasDActParamI13__nv_bfloat16S3_13__nv_fp8_e5m2fEELi4ELi8ENS_5EmptyEXadL_ZNS_4siluIffEET_T0_RKS6_EEEEvT3_mmm:
.text._ZN18transformer_engine6detail38cast_transpose_fused_kernel_notalignedILb0ELb0ELb1EfNS_16CTDBiasDActParamI13__nv_bfloat16S3_13__nv_fp8_e5m2fEELi4ELi8ENS_5EmptyEXadL_ZNS_4siluIffEET_T0_RKS6_EEEEvT3_mmm:
        /* <DEDUP_REMOVED lines=19> */
[----:B------:R-:W-:Y:S05]  /*0130*/  CALL.REL.NOINC `($__internal_482_$__cuda_sm20_div_u64) ;  /* 0x0000016400087944 */ /* 0x000fea0003c00000 */
        /* <DEDUP_REMOVED lines=9> */
.L_x_18780:
        /* <DEDUP_REMOVED lines=22> */
.L_x_18781:
        /* <DEDUP_REMOVED lines=201> */
[----:B-----5:R-:W-:Y:S05]  /*0fc0*/  CALL.REL.NOINC `($__internal_483_$__cuda_sm20_rcp_rn_f32_slowpath) ;  /* 0x0000015800747944 */ /* 0x020fea0003c00000 */
[----:B------:R-:W-:Y:S05]  /*0fd0*/  BRA `(.L_x_18784) ;  /* 0x0000000000107947 */ /* 0x000fea0003800000 */
.L_x_18783:
[----:B------:R-:W0:Y:S02]  /*0fe0*/  MUFU.RCP R21, R20 ;  /* 0x0000001400157308 */ /* 0x000e240000001000 */
[----:B0-----:R-:W-:-:S04]  /*0ff0*/  FFMA R0, R20, R21, -1 ;  /* 0xbf80000014007423 */ /* 0x001fc80000000015 */
[----:B------:R-:W-:-:S04]  /*1000*/  FADD.FTZ R0, -R0, -RZ ;  /* 0x800000ff00007221 */ /* 0x000fc80000010100 */
[----:B------:R-:W-:-:S07]  /*1010*/  FFMA R21, R21, R0, R21 ;  /* 0x0000000015157223 */ /* 0x000fce0000000015 */
.L_x_18784:
[----:B------:R-:W-:Y:S05]  /*1020*/  BSYNC B1 ;  /* 0x0000000000017941 */ /* 0x000fea0003800000 */
.L_x_18782:
        /* <DEDUP_REMOVED lines=20> */
[----:B-----5:R-:W-:Y:S05]  /*1170*/  CALL.REL.NOINC `($__internal_483_$__cuda_sm20_rcp_rn_f32_slowpath) ;  /* 0x0000015800087944 */ /* 0x020fea0003c00000 */
[----:B------:R-:W-:Y:S05]  /*1180*/  BRA `(.L_x_18787) ;  /* 0x0000000000107947 */ /* 0x000fea0003800000 */
.L_x_18786:
[----:B------:R-:W0:Y:S02]  /*1190*/  MUFU.RCP R21, R14 ;  /* 0x0000000e00157308 */ /* 0x000e240000001000 */
[----:B0-----:R-:W-:-:S04]  /*11a0*/  FFMA R0, R14, R21, -1 ;  /* 0xbf8000000e007423 */ /* 0x001fc80000000015 */
[----:B------:R-:W-:-:S04]  /*11b0*/  FADD.FTZ R0, -R0, -RZ ;  /* 0x800000ff00007221 */ /* 0x000fc80000010100 */
[----:B------:R-:W-:-:S07]  /*11c0*/  FFMA R21, R21, R0, R21 ;  /* 0x0000000015157223 */ /* 0x000fce0000000015 */
.L_x_18787:
[----:B------:R-:W-:Y:S05]  /*11d0*/  BSYNC B1 ;  /* 0x0000000000017941 */ /* 0x000fea0003800000 */
.L_x_18785:
        /* <DEDUP_REMOVED lines=21> */
.L_x_18789:
[----:B------:R-:W0:Y:S02]  /*1330*/  MUFU.RCP R21, R14 ;  /* 0x0000000e00157308 */ /* 0x000e240000001000 */
[----:B0-----:R-:W-:-:S04]  /*1340*/  FFMA R0, R14, R21, -1 ;  /* 0xbf8000000e007423 */ /* 0x001fc80000000015 */
[----:B------:R-:W-:-:S04]  /*1350*/  FADD.FTZ R0, -R0, -RZ ;  /* 0x800000ff00007221 */ /* 0x000fc80000010100 */
[----:B------:R-:W-:-:S07]  /*1360*/  FFMA R21, R21, R0, R21 ;  /* 0x0000000015157223 */ /* 0x000fce0000000015 */
.L_x_18790:
[----:B------:R-:W-:Y:S05]  /*1370*/  BSYNC B1 ;  /* 0x0000000000017941 */ /* 0x000fea0003800000 */
.L_x_18788:
        /* <DEDUP_REMOVED lines=22> */
.L_x_18792:
[----:B------:R-:W0:Y:S02]  /*14e0*/  MUFU.RCP R21, R14 ;  /* 0x0000000e00157308 */ /* 0x000e240000001000 */
[----:B0-----:R-:W-:-:S04]  /*14f0*/  FFMA R0, R14, R21, -1 ;  /* 0xbf8000000e007423 */ /* 0x001fc80000000015 */
[----:B------:R-:W-:-:S04]  /*1500*/  FADD.FTZ R0, -R0, -RZ ;  /* 0x800000ff00007221 */ /* 0x000fc80000010100 */
[----:B------:R-:W-:-:S07]  /*1510*/  FFMA R21, R21, R0, R21 ;  /* 0x0000000015157223 */ /* 0x000fce0000000015 */
.L_x_18793:
[----:B------:R-:W-:Y:S05]  /*1520*/  BSYNC B1 ;  /* 0x0000000000017941 */ /* 0x000fea0003800000 */
.L_x_18791:
        /* <DEDUP_REMOVED lines=19> */
[----:B------:R-:W-:Y:S05]  /*1660*/  CALL.REL.NOINC `($__internal_483_$__cuda_sm20_rcp_rn_f32_slowpath) ;  /* 0x0000015000cc7944 */ /* 0x000fea0003c00000 */
[----:B------:R-:W-:Y:S05]  /*1670*/  BRA `(.L_x_18796) ;  /* 0x0000000000107947 */ /* 0x000fea0003800000 */
.L_x_18795:
[----:B------:R-:W0:Y:S02]  /*1680*/  MUFU.RCP R21, R14 ;  /* 0x0000000e00157308 */ /* 0x000e240000001000 */
[----:B0-----:R-:W-:-:S04]  /*1690*/  FFMA R0, R14, R21, -1 ;  /* 0xbf8000000e007423 */ /* 0x001fc80000000015 */
[----:B------:R-:W-:-:S04]  /*16a0*/  FADD.FTZ R0, -R0, -RZ ;  /* 0x800000ff00007221 */ /* 0x000fc80000010100 */
[----:B------:R-:W-:-:S07]  /*16b0*/  FFMA R21, R21, R0, R21 ;  /* 0x0000000015157223 */ /* 0x000fce0000000015 */
.L_x_18796:
[----:B------:R-:W-:Y:S05]  /*16c0*/  BSYNC B1 ;  /* 0x0000000000017941 */ /* 0x000fea0003800000 */
.L_x_18794:
        /* <DEDUP_REMOVED lines=22> */
.L_x_18798:
[----:B------:R-:W0:Y:S02]  /*1830*/  MUFU.RCP R21, R14 ;  /* 0x0000000e00157308 */ /* 0x000e240000001000 */
[----:B0-----:R-:W-:-:S04]  /*1840*/  FFMA R0, R14, R21, -1 ;  /* 0xbf8000000e007423 */ /* 0x001fc80000000015 */
[----:B------:R-:W-:-:S04]  /*1850*/  FADD.FTZ R0, -R0, -RZ ;  /* 0x800000ff00007221 */ /* 0x000fc80000010100 */
[----:B------:R-:W-:-:S07]  /*1860*/  FFMA R21, R21, R0, R21 ;  /* 0x0000000015157223 */ /* 0x000fce0000000015 */
.L_x_18799:
[----:B------:R-:W-:Y:S05]  /*1870*/  BSYNC B1 ;  /* 0x0000000000017941 */ /* 0x000fea0003800000 */
.L_x_18797:
        /* <DEDUP_REMOVED lines=21> */
.L_x_18801:
[----:B------:R-:W0:Y:S02]  /*19d0*/  MUFU.RCP R21, R2 ;  /* 0x0000000200157308 */ /* 0x000e240000001000 */
[----:B0-----:R-:W-:-:S04]  /*19e0*/  FFMA R0, R2, R21, -1 ;  /* 0xbf80000002007423 */ /* 0x001fc80000000015 */
[----:B------:R-:W-:-:S04]  /*19f0*/  FADD.FTZ R0, -R0, -RZ ;  /* 0x800000ff00007221 */ /* 0x000fc80000010100 */
[----:B------:R-:W-:-:S07]  /*1a00*/  FFMA R21, R21, R0, R21 ;  /* 0x0000000015157223 */ /* 0x000fce0000000015 */
.L_x_18802:
[----:B------:R-:W-:Y:S05]  /*1a10*/  BSYNC B1 ;  /* 0x0000000000017941 */ /* 0x000fea0003800000 */
.L_x_18800:
        /* <DEDUP_REMOVED lines=22> */
.L_x_18804:
[----:B------:R-:W0:Y:S02]  /*1b80*/  MUFU.RCP R21, R14 ;  /* 0x0000000e00157308 */ /* 0x000e240000001000 */
[----:B0-----:R-:W-:-:S04]  /*1b90*/  FFMA R0, R14, R21, -1 ;  /* 0xbf8000000e007423 */ /* 0x001fc80000000015 */
[----:B------:R-:W-:-:S04]  /*1ba0*/  FADD.FTZ R0, -R0, -RZ ;  /* 0x800000ff00007221 */ /* 0x000fc80000010100 */
[----:B------:R-:W-:-:S07]  /*1bb0*/  FFMA R21, R21, R0, R21 ;  /* 0x0000000015157223 */ /* 0x000fce0000000015 */
.L_x_18805:
[----:B------:R-:W-:Y:S05]  /*1bc0*/  BSYNC B1 ;  /* 0x0000000000017941 */ /* 0x000fea0003800000 */
.L_x_18803:
        /* <DEDUP_REMOVED lines=21> */
.L_x_18807:
[----:B------:R-:W0:Y:S02]  /*1d20*/  MUFU.RCP R21, R2 ;  /* 0x0000000200157308 */ /* 0x000e240000001000 */
[----:B0-----:R-:W-:-:S04]  /*1d30*/  FFMA R0, R2, R21, -1 ;  /* 0xbf80000002007423 */ /* 0x001fc80000000015 */
[----:B------:R-:W-:-:S04]  /*1d40*/  FADD.FTZ R0, -R0, -RZ ;  /* 0x800000ff00007221 */ /* 0x000fc80000010100 */
[----:B------:R-:W-:-:S07]  /*1d50*/  FFMA R21, R21, R0, R21 ;  /* 0x0000000015157223 */ /* 0x000fce0000000015 */
.L_x_18808:
[----:B------:R-:W-:Y:S05]  /*1d60*/  BSYNC B1 ;  /* 0x0000000000017941 */ /* 0x000fea0003800000 */
.L_x_18806:
        /* <DEDUP_REMOVED lines=22> */
.L_x_18810:
[----:B------:R-:W0:Y:S02]  /*1ed0*/  MUFU.RCP R21, R2 ;  /* 0x0000000200157308 */ /* 0x000e240000001000 */
[----:B0-----:R-:W-:-:S04]  /*1ee0*/  FFMA R0, R2, R21, -1 ;  /* 0xbf80000002007423 */ /* 0x001fc80000000015 */
[----:B------:R-:W-:-:S04]  /*1ef0*/  FADD.FTZ R0, -R0, -RZ ;  /* 0x800000ff00007221 */ /* 0x000fc80000010100 */
[----:B------:R-:W-:-:S07]  /*1f00*/  FFMA R21, R21, R0, R21 ;  /* 0x0000000015157223 */ /* 0x000fce0000000015 */
.L_x_18811:
[----:B------:R-:W-:Y:S05]  /*1f10*/  BSYNC B1 ;  /* 0x0000000000017941 */ /* 0x000fea0003800000 */
.L_x_18809:
        /* <DEDUP_REMOVED lines=21> */
.L_x_18813:
[----:B------:R-:W0:Y:S02]  /*2070*/  MUFU.RCP R21, R2 ;  /* 0x0000000200157308 */ /* 0x000e240000001000 */
[----:B0-----:R-:W-:-:S04]  /*2080*/  FFMA R0, R2, R21, -1 ;  /* 0xbf80000002007423 */ /* 0x001fc80000000015 */
[----:B------:R-:W-:-:S04]  /*2090*/  FADD.FTZ R0, -R0, -RZ ;  /* 0x800000ff00007221 */ /* 0x000fc80000010100 */
[----:B------:R-:W-:-:S07]  /*20a0*/  FFMA R21, R21, R0, R21 ;  /* 0x0000000015157223 */ /* 0x000fce0000000015 */
.L_x_18814:
[----:B------:R-:W-:Y:S05]  /*20b0*/  BSYNC B1 ;  /* 0x0000000000017941 */ /* 0x000fea0003800000 */
.L_x_18812:
        /* <DEDUP_REMOVED lines=22> */
.L_x_18816:
[----:B------:R-:W0:Y:S02]  /*2220*/  MUFU.RCP R21, R2 ;  /* 0x0000000200157308 */ /* 0x000e240000001000 */
[----:B0-----:R-:W-:-:S04]  /*2230*/  FFMA R0, R2, R21, -1 ;  /* 0xbf80000002007423 */ /* 0x001fc80000000015 */
[----:B------:R-:W-:-:S04]  /*2240*/  FADD.FTZ R0, -R0, -RZ ;  /* 0x800000ff00007221 */ /* 0x000fc80000010100 */
[----:B------:R-:W-:-:S07]  /*2250*/  FFMA R21, R21, R0, R21 ;  /* 0x0000000015157223 */ /* 0x000fce0000000015 */
.L_x_18817:
[----:B------:R-:W-:Y:S05]  /*2260*/  BSYNC B1 ;  /* 0x0000000000017941 */ /* 0x000fea0003800000 */
.L_x_18815:
        /* <DEDUP_REMOVED lines=21> */
.L_x_18819:
[----:B------:R-:W0:Y:S02]  /*23c0*/  MUFU.RCP R21, R2 ;  /* 0x0000000200157308 */ /* 0x000e240000001000 */
[----:B0-----:R-:W-:-:S04]  /*23d0*/  FFMA R0, R2, R21, -1 ;  /* 0xbf80000002007423 */ /* 0x001fc80000000015 */
[----:B------:R-:W-:-:S04]  /*23e0*/  FADD.FTZ R0, -R0, -RZ ;  /* 0x800000ff00007221 */ /* 0x000fc80000010100 */
[----:B------:R-:W-:-:S07]  /*23f0*/  FFMA R21, R21, R0, R21 ;  /* 0x0000000015157223 */ /* 0x000fce0000000015 */
.L_x_18820:
[----:B------:R-:W-:Y:S05]  /*2400*/  BSYNC B1 ;  /* 0x0000000000017941 */ /* 0x000fea0003800000 */
.L_x_18818:
        /* <DEDUP_REMOVED lines=22> */
.L_x_18822:
[----:B------:R-:W0:Y:S02]  /*2570*/  MUFU.RCP R21, R2 ;  /* 0x0000000200157308 */ /* 0x000e240000001000 */
[----:B0-----:R-:W-:-:S04]  /*2580*/  FFMA R0, R2, R21, -1 ;  /* 0xbf80000002007423 */ /* 0x001fc80000000015 */
[----:B------:R-:W-:-:S04]  /*2590*/  FADD.FTZ R0, -R0, -RZ ;  /* 0x800000ff00007221 */ /* 0x000fc80000010100 */
[----:B------:R-:W-:-:S07]  /*25a0*/  FFMA R21, R21, R0, R21 ;  /* 0x0000000015157223 */ /* 0x000fce0000000015 */
.L_x_18823:
[----:B------:R-:W-:Y:S05]  /*25b0*/  BSYNC B1 ;  /* 0x0000000000017941 */ /* 0x000fea0003800000 */
.L_x_18821:
        /* <DEDUP_REMOVED lines=21> */
.L_x_18825:
[----:B------:R-:W0:Y:S02]  /*2710*/  MUFU.RCP R21, R2 ;  /* 0x0000000200157308 */ /* 0x000e240000001000 */
[----:B0-----:R-:W-:-:S04]  /*2720*/  FFMA R0, R2, R21, -1 ;  /* 0xbf80000002007423 */ /* 0x001fc80000000015 */
[----:B------:R-:W-:-:S04]  /*2730*/  FADD.FTZ R0, -R0, -RZ ;  /* 0x800000ff00007221 */ /* 0x000fc80000010100 */
[----:B------:R-:W-:-:S07]  /*2740*/  FFMA R21, R21, R0, R21 ;  /* 0x0000000015157223 */ /* 0x000fce0000000015 */
.L_x_18826:
[----:B------:R-:W-:Y:S05]  /*2750*/  BSYNC B1 ;  /* 0x0000000000017941 */ /* 0x000fea0003800000 */
.L_x_18824:
        /* <DEDUP_REMOVED lines=22> */
.L_x_18828:
[----:B------:R-:W0:Y:S02]  /*28c0*/  MUFU.RCP R21, R2 ;  /* 0x0000000200157308 */ /* 0x000e240000001000 */
[----:B0-----:R-:W-:-:S04]  /*28d0*/  FFMA R0, R2, R21, -1 ;  /* 0xbf80000002007423 */ /* 0x001fc80000000015 */
[----:B------:R-:W-:-:S04]  /*28e0*/  FADD.FTZ R0, -R0, -RZ ;  /* 0x800000ff00007221 */ /* 0x000fc80000010100 */
[----:B------:R-:W-:-:S07]  /*28f0*/  FFMA R21, R21, R0, R21 ;  /* 0x0000000015157223 */ /* 0x000fce0000000015 */
.L_x_18829:
[----:B------:R-:W-:Y:S05]  /*2900*/  BSYNC B1 ;  /* 0x0000000000017941 */ /* 0x000fea0003800000 */
.L_x_18827:
        /* <DEDUP_REMOVED lines=21> */
.L_x_18831:
[----:B------:R-:W0:Y:S02]  /*2a60*/  MUFU.RCP R21, R2 ;  /* 0x0000000200157308 */ /* 0x000e240000001000 */
[----:B0-----:R-:W-:-:S04]  /*2a70*/  FFMA R0, R2, R21, -1 ;  /* 0xbf80000002007423 */ /* 0x001fc80000000015 */
[----:B------:R-:W-:-:S04]  /*2a80*/  FADD.FTZ R0, -R0, -RZ ;  /* 0x800000ff00007221 */ /* 0x000fc80000010100 */
[----:B------:R-:W-:-:S07]  /*2a90*/  FFMA R21, R21, R0, R21 ;  /* 0x0000000015157223 */ /* 0x000fce0000000015 */
.L_x_18832:
[----:B------:R-:W-:Y:S05]  /*2aa0*/  BSYNC B1 ;  /* 0x0000000000017941 */ /* 0x000fea0003800000 */
.L_x_18830:
        /* <DEDUP_REMOVED lines=22> */
.L_x_18834:
[----:B------:R-:W0:Y:S02]  /*2c10*/  MUFU.RCP R21, R2 ;  /* 0x0000000200157308 */ /* 0x000e240000001000 */
[----:B0-----:R-:W-:-:S04]  /*2c20*/  FFMA R0, R2, R21, -1 ;  /* 0xbf80000002007423 */ /* 0x001fc80000000015 */
[----:B------:R-:W-:-:S04]  /*2c30*/  FADD.FTZ R0, -R0, -RZ ;  /* 0x800000ff00007221 */ /* 0x000fc80000010100 */
[----:B------:R-:W-:-:S07]  /*2c40*/  FFMA R21, R21, R0, R21 ;  /* 0x0000000015157223 */ /* 0x000fce0000000015 */
.L_x_18835:
[----:B------:R-:W-:Y:S05]  /*2c50*/  BSYNC B1 ;  /* 0x0000000000017941 */ /* 0x000fea0003800000 */
.L_x_18833:
        /* <DEDUP_REMOVED lines=21> */
.L_x_18837:
[----:B------:R-:W0:Y:S02]  /*2db0*/  MUFU.RCP R21, R2 ;  /* 0x0000000200157308 */ /* 0x000e240000001000 */
[----:B0-----:R-:W-:-:S04]  /*2dc0*/  FFMA R0, R2, R21, -1 ;  /* 0xbf80000002007423 */ /* 0x001fc80000000015 */
[----:B------:R-:W-:-:S04]  /*2dd0*/  FADD.FTZ R0, -R0, -RZ ;  /* 0x800000ff00007221 */ /* 0x000fc80000010100 */
[----:B------:R-:W-:-:S07]  /*2de0*/  FFMA R21, R21, R0, R21 ;  /* 0x0000000015157223 */ /* 0x000fce0000000015 */
.L_x_18838:
[----:B------:R-:W-:Y:S05]  /*2df0*/  BSYNC B1 ;  /* 0x0000000000017941 */ /* 0x000fea0003800000 */
.L_x_18836:
        /* <DEDUP_REMOVED lines=22> */
.L_x_18840:
[----:B------:R-:W0:Y:S02]  /*2f60*/  MUFU.RCP R21, R2 ;  /* 0x0000000200157308 */ /* 0x000e240000001000 */
[----:B0-----:R-:W-:-:S04]  /*2f70*/  FFMA R0, R2, R21, -1 ;  /* 0xbf80000002007423 */ /* 0x001fc80000000015 */
[----:B------:R-:W-:-:S04]  /*2f80*/  FADD.FTZ R0, -R0, -RZ ;  /* 0x800000ff00007221 */ /* 0x000fc80000010100 */
[----:B------:R-:W-:-:S07]  /*2f90*/  FFMA R21, R21, R0, R21 ;  /* 0x0000000015157223 */ /* 0x000fce0000000015 */
.L_x_18841:
[----:B------:R-:W-:Y:S05]  /*2fa0*/  BSYNC B1 ;  /* 0x0000000000017941 */ /* 0x000fea0003800000 */
.L_x_18839:
        /* <DEDUP_REMOVED lines=21> */
.L_x_18843:
[----:B------:R-:W0:Y:S02]  /*3100*/  MUFU.RCP R21, R2 ;  /* 0x0000000200157308 */ /* 0x000e240000001000 */
[----:B0-----:R-:W-:-:S04]  /*3110*/  FFMA R0, R2, R21, -1 ;  /* 0xbf80000002007423 */ /* 0x001fc80000000015 */
[----:B------:R-:W-:-:S04]  /*3120*/  FADD.FTZ R0, -R0, -RZ ;  /* 0x800000ff00007221 */ /* 0x000fc80000010100 */
[----:B------:R-:W-:-:S07]  /*3130*/  FFMA R21, R21, R0, R21 ;  /* 0x0000000015157223 */ /* 0x000fce0000000015 */
.L_x_18844:
[----:B------:R-:W-:Y:S05]  /*3140*/  BSYNC B1 ;  /* 0x0000000000017941 */ /* 0x000fea0003800000 */
.L_x_18842:
        /* <DEDUP_REMOVED lines=22> */
.L_x_18846:
[----:B------:R-:W0:Y:S02]  /*32b0*/  MUFU.RCP R21, R2 ;  /* 0x0000000200157308 */ /* 0x000e240000001000 */
[----:B0-----:R-:W-:-:S04]  /*32c0*/  FFMA R0, R2, R21, -1 ;  /* 0xbf80000002007423 */ /* 0x001fc80000000015 */
[----:B------:R-:W-:-:S04]  /*32d0*/  FADD.FTZ R0, -R0, -RZ ;  /* 0x800000ff00007221 */ /* 0x000fc80000010100 */
[----:B------:R-:W-:-:S07]  /*32e0*/  FFMA R21, R21, R0, R21 ;  /* 0x0000000015157223 */ /* 0x000fce0000000015 */
.L_x_18847:
[----:B------:R-:W-:Y:S05]  /*32f0*/  BSYNC B1 ;  /* 0x0000000000017941 */ /* 0x000fea0003800000 */
.L_x_18845:
        /* <DEDUP_REMOVED lines=21> */
.L_x_18849:
[----:B------:R-:W0:Y:S02]  /*3450*/  MUFU.RCP R21, R2 ;  /* 0x0000000200157308 */ /* 0x000e240000001000 */
[----:B0-----:R-:W-:-:S04]  /*3460*/  FFMA R0, R2, R21, -1 ;  /* 0xbf80000002007423 */ /* 0x001fc80000000015 */
[----:B------:R-:W-:-:S04]  /*3470*/  FADD.FTZ R0, -R0, -RZ ;  /* 0x800000ff00007221 */ /* 0x000fc80000010100 */
[----:B------:R-:W-:-:S07]  /*3480*/  FFMA R21, R21, R0, R21 ;  /* 0x0000000015157223 */ /* 0x000fce0000000015 */
.L_x_18850:
[----:B------:R-:W-:Y:S05]  /*3490*/  BSYNC B1 ;  /* 0x0000000000017941 */ /* 0x000fea0003800000 */
.L_x_18848:
        /* <DEDUP_REMOVED lines=22> */
.L_x_18852:
[----:B------:R-:W0:Y:S02]  /*3600*/  MUFU.RCP R21, R2 ;  /* 0x0000000200157308 */ /* 0x000e240000001000 */
[----:B0-----:R-:W-:-:S04]  /*3610*/  FFMA R0, R2, R21, -1 ;  /* 0xbf80000002007423 */ /* 0x001fc80000000015 */
[----:B------:R-:W-:-:S04]  /*3620*/  FADD.FTZ R0, -R0, -RZ ;  /* 0x800000ff00007221 */ /* 0x000fc80000010100 */
[----:B------:R-:W-:-:S07]  /*3630*/  FFMA R21, R21, R0, R21 ;  /* 0x0000000015157223 */ /* 0x000fce0000000015 */
.L_x_18853:
[----:B------:R-:W-:Y:S05]  /*3640*/  BSYNC B1 ;  /* 0x0000000000017941 */ /* 0x000fea0003800000 */
.L_x_18851:
        /* <DEDUP_REMOVED lines=21> */
.L_x_18855:
[----:B------:R-:W0:Y:S02]  /*37a0*/  MUFU.RCP R21, R2 ;  /* 0x0000000200157308 */ /* 0x000e240000001000 */
[----:B0-----:R-:W-:-:S04]  /*37b0*/  FFMA R0, R2, R21, -1 ;  /* 0xbf80000002007423 */ /* 0x001fc80000000015 */
[----:B------:R-:W-:-:S04]  /*37c0*/  FADD.FTZ R0, -R0, -RZ ;  /* 0x800000ff00007221 */ /* 0x000fc80000010100 */
[----:B------:R-:W-:-:S07]  /*37d0*/  FFMA R21, R21, R0, R21 ;  /* 0x0000000015157223 */ /* 0x000fce0000000015 */
.L_x_18856:
[----:B------:R-:W-:Y:S05]  /*37e0*/  BSYNC B1 ;  /* 0x0000000000017941 */ /* 0x000fea0003800000 */
.L_x_18854:
        /* <DEDUP_REMOVED lines=22> */
.L_x_18858:
[----:B------:R-:W0:Y:S02]  /*3950*/  MUFU.RCP R21, R2 ;  /* 0x0000000200157308 */ /* 0x000e240000001000 */
[----:B0-----:R-:W-:-:S04]  /*3960*/  FFMA R0, R2, R21, -1 ;  /* 0xbf80000002007423 */ /* 0x001fc80000000015 */
[----:B------:R-:W-:-:S04]  /*3970*/  FADD.FTZ R0, -R0, -RZ ;  /* 0x800000ff00007221 */ /* 0x000fc80000010100 */
[----:B------:R-:W-:-:S07]  /*3980*/  FFMA R21, R21, R0, R21 ;  /* 0x0000000015157223 */ /* 0x000fce0000000015 */
.L_x_18859:
[----:B------:R-:W-:Y:S05]  /*3990*/  BSYNC B1 ;  /* 0x0000000000017941 */ /* 0x000fea0003800000 */
.L_x_18857:
        /* <DEDUP_REMOVED lines=21> */
.L_x_18861:
[----:B------:R-:W0:Y:S02]  /*3af0*/  MUFU.RCP R21, R2 ;  /* 0x0000000200157308 */ /* 0x000e240000001000 */
[----:B0-----:R-:W-:-:S04]  /*3b00*/  FFMA R0, R2, R21, -1 ;  /* 0xbf80000002007423 */ /* 0x001fc80000000015 */
[----:B------:R-:W-:-:S04]  /*3b10*/  FADD.FTZ R0, -R0, -RZ ;  /* 0x800000ff00007221 */ /* 0x000fc80000010100 */
[----:B------:R-:W-:-:S07]  /*3b20*/  FFMA R21, R21, R0, R21 ;  /* 0x0000000015157223 */ /* 0x000fce0000000015 */
.L_x_18862:
[----:B------:R-:W-:Y:S05]  /*3b30*/  BSYNC B1 ;  /* 0x0000000000017941 */ /* 0x000fea0003800000 */
.L_x_18860:
        /* <DEDUP_REMOVED lines=22> */
.L_x_18864:
[----:B------:R-:W0:Y:S02]  /*3ca0*/  MUFU.RCP R21, R2 ;  /* 0x0000000200157308 */ /* 0x000e240000001000 */
[----:B0-----:R-:W-:-:S04]  /*3cb0*/  FFMA R0, R2, R21, -1 ;  /* 0xbf80000002007423 */ /* 0x001fc80000000015 */
[----:B------:R-:W-:-:S04]  /*3cc0*/  FADD.FTZ R0, -R0, -RZ ;  /* 0x800000ff00007221 */ /* 0x000fc80000010100 */
[----:B------:R-:W-:-:S07]  /*3cd0*/  FFMA R21, R21, R0, R21 ;  /* 0x0000000015157223 */ /* 0x000fce0000000015 */
.L_x_18865:
[----:B------:R-:W-:Y:S05]  /*3ce0*/  BSYNC B1 ;  /* 0x0000000000017941 */ /* 0x000fea0003800000 */
.L_x_18863:
        /* <DEDUP_REMOVED lines=21> */
.L_x_18867:
[----:B------:R-:W0:Y:S02]  /*3e40*/  MUFU.RCP R21, R2 ;  /* 0x0000000200157308 */ /* 0x000e240000001000 */
[----:B0-----:R-:W-:-:S04]  /*3e50*/  FFMA R0, R2, R21, -1 ;  /* 0xbf80000002007423 */ /* 0x001fc80000000015 */
[----:B------:R-:W-:-:S04]  /*3e60*/  FADD.FTZ R0, -R0, -RZ ;  /* 0x800000ff00007221 */ /* 0x000fc80000010100 */
[----:B------:R-:W-:-:S07]  /*3e70*/  FFMA R21, R21, R0, R21 ;  /* 0x0000000015157223 */ /* 0x000fce0000000015 */
.L_x_18868:
[----:B------:R-:W-:Y:S05]  /*3e80*/  BSYNC B1 ;  /* 0x0000000000017941 */ /* 0x000fea0003800000 */
.L_x_18866:
        /* <DEDUP_REMOVED lines=22> */
.L_x_18870:
[----:B------:R-:W0:Y:S02]  /*3ff0*/  MUFU.RCP R21, R2 ;  /* 0x0000000200157308 */ /* 0x000e240000001000 */
[----:B0-----:R-:W-:-:S04]  /*4000*/  FFMA R0, R2, R21, -1 ;  /* 0xbf80000002007423 */ /* 0x001fc80000000015 */
[----:B------:R-:W-:-:S04]  /*4010*/  FADD.FTZ R0, -R0, -RZ ;  /* 0x800000ff00007221 */ /* 0x000fc80000010100 */
[----:B------:R-:W-:-:S07]  /*4020*/  FFMA R21, R21, R0, R21 ;  /* 0x0000000015157223 */ /* 0x000fce0000000015 */
.L_x_18871:
[----:B------:R-:W-:Y:S05]  /*4030*/  BSYNC B1 ;  /* 0x0000000000017941 */ /* 0x000fea0003800000 */
.L_x_18869:
        /* <DEDUP_REMOVED lines=21> */
.L_x_18873:
[----:B------:R-:W0:Y:S02]  /*4190*/  MUFU.RCP R21, R2 ;  /* 0x0000000200157308 */ /* 0x000e240000001000 */
[----:B0-----:R-:W-:-:S04]  /*41a0*/  FFMA R0, R2, R21, -1 ;  /* 0xbf80000002007423 */ /* 0x001fc80000000015 */
[----:B------:R-:W-:-:S04]  /*41b0*/  FADD.FTZ R0, -R0, -RZ ;  /* 0x800000ff00007221 */ /* 0x000fc80000010100 */
[----:B------:R-:W-:-:S07]  /*41c0*/  FFMA R21, R21, R0, R21 ;  /* 0x0000000015157223 */ /* 0x000fce0000000015 */
.L_x_18874:
[----:B------:R-:W-:Y:S05]  /*41d0*/  BSYNC B1 ;  /* 0x0000000000017941 */ /* 0x000fea0003800000 */
.L_x_18872:
        /* <DEDUP_REMOVED lines=22> */
.L_x_18876:
[----:B------:R-:W0:Y:S02]  /*4340*/  MUFU.RCP R21, R2 ;  /* 0x0000000200157308 */ /* 0x000e240000001000 */
[----:B0-----:R-:W-:-:S04]  /*4350*/  FFMA R0, R2, R21, -1 ;  /* 0xbf80000002007423 */ /* 0x001fc80000000015 */
[----:B------:R-:W-:-:S04]  /*4360*/  FADD.FTZ R0, -R0, -RZ ;  /* 0x800000ff00007221 */ /* 0x000fc80000010100 */
[----:B------:R-:W-:-:S07]  /*4370*/  FFMA R21, R21, R0, R21 ;  /* 0x0000000015157223 */ /* 0x000fce0000000015 */
.L_x_18877:
[----:B------:R-:W-:Y:S05]  /*4380*/  BSYNC B1 ;  /* 0x0000000000017941 */ /* 0x000fea0003800000 */
.L_x_18875:
        /* <DEDUP_REMOVED lines=10> */
[----:B------:R-:W-:Y:S01]  /*4430*/  F2FP.SATFINITE.E5M2.F32.PACK_AB_MERGE_C R19, RZ, R19, RZ ;  /* 0x00000013ff13723e */ /* 0x000fe200048060ff */
[----:B------:R-:W-:Y:S01]  /*4440*/  FMUL R14, R104, R11 ;  /* 0x0000000b680e7220 */ /* 0x000fe20000400000 */
[C---:B------:R-:W-:Y:S01]  /*4450*/  FMNMX R21, |R102|.reuse, R21, !PT ;  /* 0x0000001566157209 */ /* 0x040fe20007800200 */
[-C--:B------:R-:W-:Y:S01]  /*4460*/  FMUL R75, R102, R11.reuse ;  /* 0x0000000b664b7220 */ /* 0x080fe20000400000 */
[----:B------:R-:W-:Y:S01]  /*4470*/  F2FP.SATFINITE.E5M2.F32.PACK_AB_MERGE_C R17, RZ, R0, RZ ;  /* 0x00000000ff11723e */ /* 0x000fe200048060ff */
        /* <DEDUP_REMOVED lines=27> */
[----:B------:R-:W-:-:S02]  /*4630*/  F2FP.SATFINITE.E5M2.F32.PACK_AB_MERGE_C R81, RZ, R81, RZ ;  /* 0x00000051ff51723e */ /* 0x000fc400048060ff */
[----:B------:R-:W-:Y:S02]  /*4640*/  F2FP.SATFINITE.E5M2.F32.PACK_AB_MERGE_C R87, RZ, R87, RZ ;  /* 0x00000057ff57723e */ /* 0x000fe400048060ff */
[----:B------:R-:W-:Y:S02]  /*4650*/  F2FP.SATFINITE.E5M2.F32.PACK_AB_MERGE_C R14, RZ, R14, RZ ;  /* 0x0000000eff0e723e */ /* 0x000fe400048060ff */
[----:B------:R-:W-:Y:S02]  /*4660*/  F2FP.SATFINITE.E5M2.F32.PACK_AB_MERGE_C R0, RZ, R0, RZ ;  /* 0x00000000ff00723e */ /* 0x000fe400048060ff */
[----:B------:R-:W-:Y:S02]  /*4670*/  F2FP.SATFINITE.E5M2.F32.PACK_AB_MERGE_C R83, RZ, R83, RZ ;  /* 0x00000053ff53723e */ /* 0x000fe400048060ff */
[----:B------:R-:W-:Y:S02]  /*4680*/  F2FP.SATFINITE.E5M2.F32.PACK_AB_MERGE_C R2, RZ, R2, RZ ;  /* 0x00000002ff02723e */ /* 0x000fe400048060ff */
        /* <DEDUP_REMOVED lines=12> */
[----:B------:R-:W-:Y:S01]  /*4750*/  F2FP.SATFINITE.E5M2.F32.PACK_AB_MERGE_C R75, RZ, R75, RZ ;  /* 0x0000004bff4b723e */ /* 0x000fe200048060ff */
        /* <DEDUP_REMOVED lines=12> */
.L_x_18879:
[----:B------:R-:W-:Y:S05]  /*4820*/  BSYNC B0 ;  /* 0x0000000000007941 */ /* 0x000fea0003800000 */
.L_x_18878:
        /* <DEDUP_REMOVED lines=15> */
.L_x_18881:
[----:B------:R-:W-:Y:S05]  /*4920*/  BSYNC B0 ;  /* 0x0000000000007941 */ /* 0x000fea0003800000 */
.L_x_18880:
        /* <DEDUP_REMOVED lines=15> */
.L_x_18883:
[----:B------:R-:W-:Y:S05]  /*4a20*/  BSYNC B0 ;  /* 0x0000000000007941 */ /* 0x000fea0003800000 */
.L_x_18882:
        /* <DEDUP_REMOVED lines=16> */
.L_x_18885:
[----:B------:R-:W-:Y:S05]  /*4b30*/  BSYNC B0 ;  /* 0x0000000000007941 */ /* 0x000fea0003800000 */
.L_x_18884:
        /* <DEDUP_REMOVED lines=18> */
.L_x_18887:
[----:B------:R-:W-:Y:S05]  /*4c60*/  BSYNC B0 ;  /* 0x0000000000007941 */ /* 0x000fea0003800000 */
.L_x_18886:
[-C--:B----4-:R-:W-:Y:S01]  /*4c70*/  FMUL R19, R32, R11.reuse ;  /* 0x0000000b20137220 */ /* 0x090fe20000400000 */
[-C--:B------:R-:W-:Y:S01]  /*4c80*/  FMUL R38, R34, R11.reuse ;  /* 0x0000000b22267220 */ /* 0x080fe20000400000 */
[----:B0123--:R-:W-:Y:S01]  /*4c90*/  FMUL R24, R50, R11 ;  /* 0x0000000b32187220 */ /* 0x00ffe20000400000 */
[----:B------:R-:W-:Y:S02]  /*4ca0*/  BSSY B0, `(.L_x_18888) ;  /* 0x0000014000007945 */ /* 0x000fe40003800000 */
[----:B------:R-:W-:Y:S02]  /*4cb0*/  F2FP.SATFINITE.E5M2.F32.PACK_AB_MERGE_C R39, RZ, R19, RZ ;  /* 0x00000013ff27723e */ /* 0x000fe400048060ff */
[----:B------:R-:W-:Y:S02]  /*4cc0*/  F2FP.SATFINITE.E5M2.F32.PACK_AB_MERGE_C R38, RZ, R38, RZ ;  /* 0x00000026ff26723e */ /* 0x000fe400048060ff */
[----:B------:R-:W-:Y:S01]  /*4cd0*/  F2FP.SATFINITE.E5M2.F32.PACK_AB_MERGE_C R19, RZ, R24, RZ ;  /* 0x00000018ff13723e */ /* 0x000fe200048060ff */
        /* <DEDUP_REMOVED lines=16> */
.L_x_18889:
[----:B------:R-:W-:Y:S05]  /*4de0*/  BSYNC B0 ;  /* 0x0000000000007941 */ /* 0x000fea0003800000 */
.L_x_18888:
[-C--:B0-----:R-:W-:Y:S01]  /*4df0*/  FMUL R24, R72, R11.reuse ;  /* 0x0000000b48187220 */ /* 0x081fe20000400000 */
[----:B------:R-:W-:Y:S01]  /*4e00*/  FMUL R17, R82, R11 ;  /* 0x0000000b52117220 */ /* 0x000fe20000400000 */
[----:B------:R-:W-:Y:S01]  /*4e10*/  LOP3.LUT R31, R31, 0xffff, RZ, 0xc0, !PT ;  /* 0x0000ffff1f1f7812 */ /* 0x000fe200078ec0ff */
[----:B------:R-:W-:Y:S01]  /*4e20*/  BSSY B0, `(.L_x_18890) ;  /* 0x0000030000007945 */ /* 0x000fe20003800000 */
[----:B------:R-:W-:Y:S02]  /*4e30*/  PRMT R39, R39, 0x7104, RZ ;  /* 0x0000710427277816 */ /* 0x000fe400000000ff */
[----:B------:R-:W-:Y:S02]  /*4e40*/  F2FP.SATFINITE.E5M2.F32.PACK_AB_MERGE_C R24, RZ, R24, RZ ;  /* 0x00000018ff18723e */ /* 0x000fe400048060ff */
[----:B------:R-:W-:Y:S02]  /*4e50*/  F2FP.SATFINITE.E5M2.F32.PACK_AB_MERGE_C R17, RZ, R17, RZ ;  /* 0x00000011ff11723e */ /* 0x000fe400048060ff */
        /* <DEDUP_REMOVED lines=14> */
[----:B------:R-:W-:Y:S02]  /*4f40*/  F2FP.SATFINITE.E5M2.F32.PACK_AB_MERGE_C R37, RZ, R25, RZ ;  /* 0x00000019ff25723e */ /* 0x000fe400048060ff */
[----:B------:R-:W-:Y:S02]  /*4f50*/  LOP3.LUT R33, R33, 0xff00, R38, 0xf8, !PT ;  /* 0x0000ff0021217812 */ /* 0x000fe400078ef826 */
[----:B------:R-:W-:Y:S02]  /*4f60*/  F2FP.SATFINITE.E5M2.F32.PACK_AB_MERGE_C R39, RZ, R39, RZ ;  /* 0x00000027ff27723e */ /* 0x000fe400048060ff */
        /* <DEDUP_REMOVED lines=9> */
[----:B------:R-:W-:Y:S02]  /*5000*/  F2FP.SATFINITE.E5M2.F32.PACK_AB_MERGE_C R38, RZ, R19, RZ ;  /* 0x00000013ff26723e */ /* 0x000fe400048060ff */
[----:B------:R-:W-:Y:S01]  /*5010*/  F2FP.SATFINITE.E5M2.F32.PACK_AB_MERGE_C R19, RZ, R25, RZ ;  /* 0x00000019ff13723e */ /* 0x000fe200048060ff */
        /* <DEDUP_REMOVED lines=16> */
.L_x_18891:
[----:B------:R-:W-:Y:S05]  /*5120*/  BSYNC B0 ;  /* 0x0000000000007941 */ /* 0x000fea0003800000 */
.L_x_18890:
[-C--:B0-----:R-:W-:Y:S01]  /*5130*/  FMUL R24, R88, R11.reuse ;  /* 0x0000000b58187220 */ /* 0x081fe20000400000 */
[----:B------:R-:W-:Y:S01]  /*5140*/  FMUL R25, R26, R11 ;  /* 0x0000000b1a197220 */ /* 0x000fe20000400000 */
[----:B------:R-:W-:Y:S03]  /*5150*/  BSSY B0, `(.L_x_18892) ;  /* 0x0000013000007945 */ /* 0x000fe60003800000 */
[----:B------:R-:W-:Y:S02]  /*5160*/  F2FP.SATFINITE.E5M2.F32.PACK_AB_MERGE_C R49, RZ, R24, RZ ;  /* 0x00000018ff31723e */ /* 0x000fe400048060ff */
[----:B------:R-:W-:Y:S01]  /*5170*/  F2FP.SATFINITE.E5M2.F32.PACK_AB_MERGE_C R53, RZ, R25, RZ ;  /* 0x00000019ff35723e */ /* 0x000fe200048060ff */
        /* <DEDUP_REMOVED lines=16> */
.L_x_18893:
[----:B------:R-:W-:Y:S05]  /*5280*/  BSYNC B0 ;  /* 0x0000000000007941 */ /* 0x000fea0003800000 */
.L_x_18892:
        /* <DEDUP_REMOVED lines=176> */
[----:B-----5:R-:W-:Y:S05]  /*5d90*/  CALL.REL.NOINC `($__internal_483_$__cuda_sm20_rcp_rn_f32_slowpath) ;  /* 0x0000010c00007944 */ /* 0x020fea0003c00000 */
[----:B------:R-:W-:Y:S05]  /*5da0*/  BRA `(.L_x_18896) ;  /* 0x0000000000107947 */ /* 0x000fea0003800000 */
.L_x_18895:
[----:B------:R-:W0:Y:S02]  /*5db0*/  MUFU.RCP R21, R24 ;  /* 0x0000001800157308 */ /* 0x000e240000001000 */
[----:B0-----:R-:W-:-:S04]  /*5dc0*/  FFMA R0, R24, R21, -1 ;  /* 0xbf80000018007423 */ /* 0x001fc80000000015 */
[----:B------:R-:W-:-:S04]  /*5dd0*/  FADD.FTZ R0, -R0, -RZ ;  /* 0x800000ff00007221 */ /* 0x000fc80000010100 */
[----:B------:R-:W-:-:S07]  /*5de0*/  FFMA R21, R21, R0, R21 ;  /* 0x0000000015157223 */ /* 0x000fce0000000015 */
.L_x_18896:
[----:B------:R-:W-:Y:S05]  /*5df0*/  BSYNC B1 ;  /* 0x0000000000017941 */ /* 0x000fea0003800000 */
.L_x_18894:
        /* <DEDUP_REMOVED lines=20> */
[----:B-----5:R-:W-:Y:S05]  /*5f40*/  CALL.REL.NOINC `($__internal_483_$__cuda_sm20_rcp_rn_f32_slowpath) ;  /* 0x0000010800947944 */ /* 0x020fea0003c00000 */
[----:B------:R-:W-:Y:S05]  /*5f50*/  BRA `(.L_x_18899) ;  /* 0x0000000000107947 */ /* 0x000fea0003800000 */
.L_x_18898:
[----:B------:R-:W0:Y:S02]  /*5f60*/  MUFU.RCP R21, R2 ;  /* 0x0000000200157308 */ /* 0x000e240000001000 */
[----:B0-----:R-:W-:-:S04]  /*5f70*/  FFMA R0, R2, R21, -1 ;  /* 0xbf80000002007423 */ /* 0x001fc80000000015 */
[----:B------:R-:W-:-:S04]  /*5f80*/  FADD.FTZ R0, -R0, -RZ ;  /* 0x800000ff00007221 */ /* 0x000fc80000010100 */
[----:B------:R-:W-:-:S07]  /*5f90*/  FFMA R21, R21, R0, R21 ;  /* 0x0000000015157223 */ /* 0x000fce0000000015 */
.L_x_18899:
[----:B------:R-:W-:Y:S05]  /*5fa0*/  BSYNC B1 ;  /* 0x0000000000017941 */ /* 0x000fea0003800000 */
.L_x_18897:
        /* <DEDUP_REMOVED lines=21> */
.L_x_18901:
[----:B------:R-:W0:Y:S02]  /*6100*/  MUFU.RCP R21, R2 ;  /* 0x0000000200157308 */ /* 0x000e240000001000 */
[----:B0-----:R-:W-:-:S04]  /*6110*/  FFMA R0, R2, R21, -1 ;  /* 0xbf80000002007423 */ /* 0x001fc80000000015 */
[----:B------:R-:W-:-:S04]  /*6120*/  FADD.FTZ R0, -R0, -RZ ;  /* 0x800000ff00007221 */ /* 0x000fc80000010100 */
[----:B------:R-:W-:-:S07]  /*6130*/  FFMA R21, R21, R0, R21 ;  /* 0x0000000015157223 */ /* 0x000fce0000000015 */
.L_x_18902:
[----:B------:R-:W-:Y:S05]  /*6140*/  BSYNC B1 ;  /* 0x0000000000017941 */ /* 0x000fea0003800000 */
.L_x_18900:
        /* <DEDUP_REMOVED lines=22> */
.L_x_18904:
[----:B------:R-:W0:Y:S02]  /*62b0*/  MUFU.RCP R21, R2 ;  /* 0x0000000200157308 */ /* 0x000e240000001000 */
[----:B0-----:R-:W-:-:S04]  /*62c0*/  FFMA R0, R2, R21, -1 ;  /* 0xbf80000002007423 */ /* 0x001fc80000000015 */
[----:B------:R-:W-:-:S04]  /*62d0*/  FADD.FTZ R0, -R0, -RZ ;  /* 0x800000ff00007221 */ /* 0x000fc80000010100 */
[----:B------:R-:W-:-:S07]  /*62e0*/  FFMA R21, R21, R0, R21 ;  /* 0x0000000015157223 */ /* 0x000fce0000000015 */
.L_x_18905:
[----:B------:R-:W-:Y:S05]  /*62f0*/  BSYNC B1 ;  /* 0x0000000000017941 */ /* 0x000fea0003800000 */
.L_x_18903:
        /* <DEDUP_REMOVED lines=21> */
.L_x_18907:
[----:B------:R-:W0:Y:S02]  /*6450*/  MUFU.RCP R21, R2 ;  /* 0x0000000200157308 */ /* 0x000e240000001000 */
[----:B0-----:R-:W-:-:S04]  /*6460*/  FFMA R0, R2, R21, -1 ;  /* 0xbf80000002007423 */ /* 0x001fc80000000015 */
[----:B------:R-:W-:-:S04]  /*6470*/  FADD.FTZ R0, -R0, -RZ ;  /* 0x800000ff00007221 */ /* 0x000fc80000010100 */
[----:B------:R-:W-:-:S07]  /*6480*/  FFMA R21, R21, R0, R21 ;  /* 0x0000000015157223 */ /* 0x000fce0000000015 */
.L_x_18908:
[----:B------:R-:W-:Y:S05]  /*6490*/  BSYNC B1 ;  /* 0x0000000000017941 */ /* 0x000fea0003800000 */
.L_x_18906:
        /* <DEDUP_REMOVED lines=22> */
.L_x_18910:
[----:B------:R-:W0:Y:S02]  /*6600*/  MUFU.RCP R21, R2 ;  /* 0x0000000200157308 */ /* 0x000e240000001000 */
[----:B0-----:R-:W-:-:S04]  /*6610*/  FFMA R0, R2, R21, -1 ;  /* 0xbf80000002007423 */ /* 0x001fc80000000015 */
[----:B------:R-:W-:-:S04]  /*6620*/  FADD.FTZ R0, -R0, -RZ ;  /* 0x800000ff00007221 */ /* 0x000fc80000010100 */
[----:B------:R-:W-:-:S07]  /*6630*/  FFMA R21, R21, R0, R21 ;  /* 0x0000000015157223 */ /* 0x000fce0000000015 */
.L_x_18911:
[----:B------:R-:W-:Y:S05]  /*6640*/  BSYNC B1 ;  /* 0x0000000000017941 */ /* 0x000fea0003800000 */
.L_x_18909:
        /* <DEDUP_REMOVED lines=21> */
.L_x_18913:
[----:B------:R-:W0:Y:S02]  /*67a0*/  MUFU.RCP R21, R2 ;  /* 0x0000000200157308 */ /* 0x000e240000001000 */
[----:B0-----:R-:W-:-:S04]  /*67b0*/  FFMA R0, R2, R21, -1 ;  /* 0xbf80000002007423 */ /* 0x001fc80000000015 */
[----:B------:R-:W-:-:S04]  /*67c0*/  FADD.FTZ R0, -R0, -RZ ;  /* 0x800000ff00007221 */ /* 0x000fc80000010100 */
[----:B------:R-:W-:-:S07]  /*67d0*/  FFMA R21, R21, R0, R21 ;  /* 0x0000000015157223 */ /* 0x000fce0000000015 */
.L_x_18914:
[----:B------:R-:W-:Y:S05]  /*67e0*/  BSYNC B1 ;  /* 0x0000000000017941 */ /* 0x000fea0003800000 */
.L_x_18912:
        /* <DEDUP_REMOVED lines=22> */
.L_x_18916:
[----:B------:R-:W0:Y:S02]  /*6950*/  MUFU.RCP R21, R2 ;  /* 0x0000000200157308 */ /* 0x000e240000001000 */
[----:B0-----:R-:W-:-:S04]  /*6960*/  FFMA R0, R2, R21, -1 ;  /* 0xbf80000002007423 */ /* 0x001fc80000000015 */
[----:B------:R-:W-:-:S04]  /*6970*/  FADD.FTZ R0, -R0, -RZ ;  /* 0x800000ff00007221 */ /* 0x000fc80000010100 */
[----:B------:R-:W-:-:S07]  /*6980*/  FFMA R21, R21, R0, R21 ;  /* 0x0000000015157223 */ /* 0x000fce0000000015 */
.L_x_18917:
[----:B------:R-:W-:Y:S05]  /*6990*/  BSYNC B1 ;  /* 0x0000000000017941 */ /* 0x000fea0003800000 */
.L_x_18915:
        /* <DEDUP_REMOVED lines=21> */
.L_x_18919:
[----:B------:R-:W0:Y:S02]  /*6af0*/  MUFU.RCP R21, R2 ;  /* 0x0000000200157308 */ /* 0x000e240000001000 */
[----:B0-----:R-:W-:-:S04]  /*6b00*/  FFMA R0, R2, R21, -1 ;  /* 0xbf80000002007423 */ /* 0x001fc80000000015 */
[----:B------:R-:W-:-:S04]  /*6b10*/  FADD.FTZ R0, -R0, -RZ ;  /* 0x800000ff00007221 */ /* 0x000fc80000010100 */
[----:B------:R-:W-:-:S07]  /*6b20*/  FFMA R21, R21, R0, R21 ;  /* 0x0000000015157223 */ /* 0x000fce0000000015 */
.L_x_18920:
[----:B------:R-:W-:Y:S05]  /*6b30*/  BSYNC B1 ;  /* 0x0000000000017941 */ /* 0x000fea0003800000 */
.L_x_18918:
        /* <DEDUP_REMOVED lines=22> */
.L_x_18922:
[----:B------:R-:W0:Y:S02]  /*6ca0*/  MUFU.RCP R21, R2 ;  /* 0x0000000200157308 */ /* 0x000e240000001000 */
[----:B0-----:R-:W-:-:S04]  /*6cb0*/  FFMA R0, R2, R21, -1 ;  /* 0xbf80000002007423 */ /* 0x001fc80000000015 */
[----:B------:R-:W-:-:S04]  /*6cc0*/  FADD.FTZ R0, -R0, -RZ ;  /* 0x800000ff00007221 */ /* 0x000fc80000010100 */
[----:B------:R-:W-:-:S07]  /*6cd0*/  FFMA R21, R21, R0, R21 ;  /* 0x0000000015157223 */ /* 0x000fce0000000015 */
.L_x_18923:
[----:B------:R-:W-:Y:S05]  /*6ce0*/  BSYNC B1 ;  /* 0x0000000000017941 */ /* 0x000fea0003800000 */
.L_x_18921:
        /* <DEDUP_REMOVED lines=21> */
.L_x_18925:
[----:B------:R-:W0:Y:S02]  /*6e40*/  MUFU.RCP R21, R2 ;  /* 0x0000000200157308 */ /* 0x000e240000001000 */
[----:B0-----:R-:W-:-:S04]  /*6e50*/  FFMA R0, R2, R21, -1 ;  /* 0xbf80000002007423 */ /* 0x001fc80000000015 */
[----:B------:R-:W-:-:S04]  /*6e60*/  FADD.FTZ R0, -R0, -RZ ;  /* 0x800000ff00007221 */ /* 0x000fc80000010100 */
[----:B------:R-:W-:-:S07]  /*6e70*/  FFMA R21, R21, R0, R21 ;  /* 0x0000000015157223 */ /* 0x000fce0000000015 */
.L_x_18926:
[----:B------:R-:W-:Y:S05]  /*6e80*/  BSYNC B1 ;  /* 0x0000000000017941 */ /* 0x000fea0003800000 */
.L_x_18924:
        /* <DEDUP_REMOVED lines=22> */
.L_x_18928:
[----:B------:R-:W0:Y:S02]  /*6ff0*/  MUFU.RCP R21, R2 ;  /* 0x0000000200157308 */ /* 0x000e240000001000 */
[----:B0-----:R-:W-:-:S04]  /*7000*/  FFMA R0, R2, R21, -1 ;  /* 0xbf80000002007423 */ /* 0x001fc80000000015 */
[----:B------:R-:W-:-:S04]  /*7010*/  FADD.FTZ R0, -R0, -RZ ;  /* 0x800000ff00007221 */ /* 0x000fc80000010100 */
[----:B------:R-:W-:-:S07]  /*7020*/  FFMA R21, R21, R0, R21 ;  /* 0x0000000015157223 */ /* 0x000fce0000000015 */
.L_x_18929:
[----:B------:R-:W-:Y:S05]  /*7030*/  BSYNC B1 ;  /* 0x0000000000017941 */ /* 0x000fea0003800000 */
.L_x_18927:
        /* <DEDUP_REMOVED lines=21> */
.L_x_18931:
[----:B------:R-:W0:Y:S02]  /*7190*/  MUFU.RCP R21, R2 ;  /* 0x0000000200157308 */ /* 0x000e240000001000 */
[----:B0-----:R-:W-:-:S04]  /*71a0*/  FFMA R0, R2, R21, -1 ;  /* 0xbf80000002007423 */ /* 0x001fc80000000015 */
[----:B------:R-:W-:-:S04]  /*71b0*/  FADD.FTZ R0, -R0, -RZ ;  /* 0x800000ff00007221 */ /* 0x000fc80000010100 */
[----:B------:R-:W-:-:S07]  /*71c0*/  FFMA R21, R21, R0, R21 ;  /* 0x0000000015157223 */ /* 0x000fce0000000015 */
.L_x_18932:
[----:B------:R-:W-:Y:S05]  /*71d0*/  BSYNC B1 ;  /* 0x0000000000017941 */ /* 0x000fea0003800000 */
.L_x_18930:
        /* <DEDUP_REMOVED lines=22> */
.L_x_18934:
[----:B------:R-:W0:Y:S02]  /*7340*/  MUFU.RCP R21, R2 ;  /* 0x0000000200157308 */ /* 0x000e240000001000 */
[----:B0-----:R-:W-:-:S04]  /*7350*/  FFMA R0, R2, R21, -1 ;  /* 0xbf80000002007423 */ /* 0x001fc80000000015 */
[----:B------:R-:W-:-:S04]  /*7360*/  FADD.FTZ R0, -R0, -RZ ;  /* 0x800000ff00007221 */ /* 0x000fc80000010100 */
[----:B------:R-:W-:-:S07]  /*7370*/  FFMA R21, R21, R0, R21 ;  /* 0x0000000015157223 */ /* 0x000fce0000000015 */
.L_x_18935:
[----:B------:R-:W-:Y:S05]  /*7380*/  BSYNC B1 ;  /* 0x0000000000017941 */ /* 0x000fea0003800000 */
.L_x_18933:
        /* <DEDUP_REMOVED lines=21> */
.L_x_18937:
[----:B------:R-:W0:Y:S02]  /*74e0*/  MUFU.RCP R21, R2 ;  /* 0x0000000200157308 */ /* 0x000e240000001000 */
[----:B0-----:R-:W-:-:S04]  /*74f0*/  FFMA R0, R2, R21, -1 ;  /* 0xbf80000002007423 */ /* 0x001fc80000000015 */
[----:B------:R-:W-:-:S04]  /*7500*/  FADD.FTZ R0, -R0, -RZ ;  /* 0x800000ff00007221 */ /* 0x000fc80000010100 */
[----:B------:R-:W-:-:S07]  /*7510*/  FFMA R21, R21, R0, R21 ;  /* 0x0000000015157223 */ /* 0x000fce0000000015 */
.L_x_18938:
[----:B------:R-:W-:Y:S05]  /*7520*/  BSYNC B1 ;  /* 0x0000000000017941 */ /* 0x000fea0003800000 */
.L_x_18936:
        /* <DEDUP_REMOVED lines=22> */
.L_x_18940:
[----:B------:R-:W0:Y:S02]  /*7690*/  MUFU.RCP R21, R2 ;  /* 0x0000000200157308 */ /* 0x000e240000001000 */
[----:B0-----:R-:W-:-:S04]  /*76a0*/  FFMA R0, R2, R21, -1 ;  /* 0xbf80000002007423 */ /* 0x001fc80000000015 */
[----:B------:R-:W-:-:S04]  /*76b0*/  FADD.FTZ R0, -R0, -RZ ;  /* 0x800000ff00007221 */ /* 0x000fc80000010100 */
[----:B------:R-:W-:-:S07]  /*76c0*/  FFMA R21, R21, R0, R21 ;  /* 0x0000000015157223 */ /* 0x000fce0000000015 */
.L_x_18941:
[----:B------:R-:W-:Y:S05]  /*76d0*/  BSYNC B1 ;  /* 0x0000000000017941 */ /* 0x000fea0003800000 */
.L_x_18939:
        /* <DEDUP_REMOVED lines=21> */
.L_x_18943:
[----:B------:R-:W0:Y:S02]  /*7830*/  MUFU.RCP R21, R2 ;  /* 0x0000000200157308 */ /* 0x000e240000001000 */
[----:B0-----:R-:W-:-:S04]  /*7840*/  FFMA R0, R2, R21, -1 ;  /* 0xbf80000002007423 */ /* 0x001fc80000000015 */
[----:B------:R-:W-:-:S04]  /*7850*/  FADD.FTZ R0, -R0, -RZ ;  /* 0x800000ff00007221 */ /* 0x000fc80000010100 */
[----:B------:R-:W-:-:S07]  /*7860*/  FFMA R21, R21, R0, R21 ;  /* 0x0000000015157223 */ /* 0x000fce0000000015 */
.L_x_18944:
[----:B------:R-:W-:Y:S05]  /*7870*/  BSYNC B1 ;  /* 0x0000000000017941 */ /* 0x000fea0003800000 */
.L_x_18942:
        /* <DEDUP_REMOVED lines=22> */
.L_x_18946:
[----:B------:R-:W0:Y:S02]  /*79e0*/  MUFU.RCP R21, R2 ;  /* 0x0000000200157308 */ /* 0x000e240000001000 */
[----:B0-----:R-:W-:-:S04]  /*79f0*/  FFMA R0, R2, R21, -1 ;  /* 0xbf80000002007423 */ /* 0x001fc80000000015 */
[----:B------:R-:W-:-:S04]  /*7a00*/  FADD.FTZ R0, -R0, -RZ ;  /* 0x800000ff00007221 */ /* 0x000fc80000010100 */
[----:B------:R-:W-:-:S07]  /*7a10*/  FFMA R21, R21, R0, R21 ;  /* 0x0000000015157223 */ /* 0x000fce0000000015 */
.L_x_18947:
[----:B------:R-:W-:Y:S05]  /*7a20*/  BSYNC B1 ;  /* 0x0000000000017941 */ /* 0x000fea0003800000 */
.L_x_18945:
        /* <DEDUP_REMOVED lines=21> */
.L_x_18949:
[----:B------:R-:W0:Y:S02]  /*7b80*/  MUFU.RCP R21, R2 ;  /* 0x0000000200157308 */ /* 0x000e240000001000 */
[----:B0-----:R-:W-:-:S04]  /*7b90*/  FFMA R0, R2, R21, -1 ;  /* 0xbf80000002007423 */ /* 0x001fc80000000015 */
[----:B------:R-:W-:-:S04]  /*7ba0*/  FADD.FTZ R0, -R0, -RZ ;  /* 0x800000ff00007221 */ /* 0x000fc80000010100 */
[----:B------:R-:W-:-:S07]  /*7bb0*/  FFMA R21, R21, R0, R21 ;  /* 0x0000000015157223 */ /* 0x000fce0000000015 */
.L_x_18950:
[----:B------:R-:W-:Y:S05]  /*7bc0*/  BSYNC B1 ;  /* 0x0000000000017941 */ /* 0x000fea0003800000 */
.L_x_18948:
        /* <DEDUP_REMOVED lines=22> */
.L_x_18952:
[----:B------:R-:W0:Y:S02]  /*7d30*/  MUFU.RCP R21, R2 ;  /* 0x0000000200157308 */ /* 0x000e240000001000 */
[----:B0-----:R-:W-:-:S04]  /*7d40*/  FFMA R0, R2, R21, -1 ;  /* 0xbf80000002007423 */ /* 0x001fc80000000015 */
[----:B------:R-:W-:-:S04]  /*7d50*/  FADD.FTZ R0, -R0, -RZ ;  /* 0x800000ff00007221 */ /* 0x000fc80000010100 */
[----:B------:R-:W-:-:S07]  /*7d60*/  FFMA R21, R21, R0, R21 ;  /* 0x0000000015157223 */ /* 0x000fce0000000015 */
.L_x_18953:
[----:B------:R-:W-:Y:S05]  /*7d70*/  BSYNC B1 ;  /* 0x0000000000017941 */ /* 0x000fea0003800000 */
.L_x_18951:
        /* <DEDUP_REMOVED lines=21> */
.L_x_18955:
[----:B------:R-:W0:Y:S02]  /*7ed0*/  MUFU.RCP R21, R2 ;  /* 0x0000000200157308 */ /* 0x000e240000001000 */
[----:B0-----:R-:W-:-:S04]  /*7ee0*/  FFMA R0, R2, R21, -1 ;  /* 0xbf80000002007423 */ /* 0x001fc80000000015 */
[----:B------:R-:W-:-:S04]  /*7ef0*/  FADD.FTZ R0, -R0, -RZ ;  /* 0x800000ff00007221 */ /* 0x000fc80000010100 */
[----:B------:R-:W-:-:S07]  /*7f00*/  FFMA R21, R21, R0, R21 ;  /* 0x0000000015157223 */ /* 0x000fce0000000015 */
.L_x_18956:
[----:B------:R-:W-:Y:S05]  /*7f10*/  BSYNC B1 ;  /* 0x0000000000017941 */ /* 0x000fea0003800000 */
.L_x_18954:
        /* <DEDUP_REMOVED lines=22> */
.L_x_18958:
[----:B------:R-:W0:Y:S02]  /*8080*/  MUFU.RCP R21, R2 ;  /* 0x0000000200157308 */ /* 0x000e240000001000 */
[----:B0-----:R-:W-:-:S04]  /*8090*/  FFMA R0, R2, R21, -1 ;  /* 0xbf80000002007423 */ /* 0x001fc80000000015 */
[----:B------:R-:W-:-:S04]  /*80a0*/  FADD.FTZ R0, -R0, -RZ ;  /* 0x800000ff00007221 */ /* 0x000fc80000010100 */
[----:B------:R-:W-:-:S07]  /*80b0*/  FFMA R21, R21, R0, R21 ;  /* 0x0000000015157223 */ /* 0x000fce0000000015 */
.L_x_18959:
[----:B------:R-:W-:Y:S05]  /*80c0*/  BSYNC B1 ;  /* 0x0000000000017941 */ /* 0x000fea0003800000 */
.L_x_18957:
        /* <DEDUP_REMOVED lines=19> */
[----:B-----5:R-:W-:Y:S05]  /*8200*/  CALL.REL.NOINC `($__internal_483_$__cuda_sm20_rcp_rn_f32_slowpath) ;  /* 0x000000e400e47944 */ /* 0x020fea0003c00000 */
[----:B------:R-:W-:Y:S05]  /*8210*/  BRA `(.L_x_18962) ;  /* 0x0000000000107947 */ /* 0x000fea0003800000 */
.L_x_18961:
[----:B------:R-:W0:Y:S02]  /*8220*/  MUFU.RCP R21, R2 ;  /* 0x0000000200157308 */ /* 0x000e240000001000 */
[----:B0-----:R-:W-:-:S04]  /*8230*/  FFMA R0, R2, R21, -1 ;  /* 0xbf80000002007423 */ /* 0x001fc80000000015 */
[----:B------:R-:W-:-:S04]  /*8240*/  FADD.FTZ R0, -R0, -RZ ;  /* 0x800000ff00007221 */ /* 0x000fc80000010100 */
[----:B------:R-:W-:-:S07]  /*8250*/  FFMA R21, R21, R0, R21 ;  /* 0x0000000015157223 */ /* 0x000fce0000000015 */
.L_x_18962:
[----:B------:R-:W-:Y:S05]  /*8260*/  BSYNC B1 ;  /* 0x0000000000017941 */ /* 0x000fea0003800000 */
.L_x_18960:
        /* <DEDUP_REMOVED lines=22> */
.L_x_18964:
[----:B------:R-:W0:Y:S02]  /*83d0*/  MUFU.RCP R21, R2 ;  /* 0x0000000200157308 */ /* 0x000e240000001000 */
[----:B0-----:R-:W-:-:S04]  /*83e0*/  FFMA R0, R2, R21, -1 ;  /* 0xbf80000002007423 */ /* 0x001fc80000000015 */
[----:B------:R-:W-:-:S04]  /*83f0*/  FADD.FTZ R0, -R0, -RZ ;  /* 0x800000ff00007221 */ /* 0x000fc80000010100 */
[----:B------:R-:W-:-:S07]  /*8400*/  FFMA R21, R21, R0, R21 ;  /* 0x0000000015157223 */ /* 0x000fce0000000015 */
.L_x_18965:
[----:B------:R-:W-:Y:S05]  /*8410*/  BSYNC B1 ;  /* 0x0000000000017941 */ /* 0x000fea0003800000 */
.L_x_18963:
        /* <DEDUP_REMOVED lines=21> */
.L_x_18967:
[----:B------:R-:W0:Y:S02]  /*8570*/  MUFU.RCP R21, R2 ;  /* 0x0000000200157308 */ /* 0x000e240000001000 */
[----:B0-----:R-:W-:-:S04]  /*8580*/  FFMA R0, R2, R21, -1 ;  /* 0xbf80000002007423 */ /* 0x001fc80000000015 */
[----:B------:R-:W-:-:S04]  /*8590*/  FADD.FTZ R0, -R0, -RZ ;  /* 0x800000ff00007221 */ /* 0x000fc80000010100 */
[----:B------:R-:W-:-:S07]  /*85a0*/  FFMA R21, R21, R0, R21 ;  /* 0x0000000015157223 */ /* 0x000fce0000000015 */
.L_x_18968:
[----:B------:R-:W-:Y:S05]  /*85b0*/  BSYNC B1 ;  /* 0x0000000000017941 */ /* 0x000fea0003800000 */
.L_x_18966:
        /* <DEDUP_REMOVED lines=22> */
.L_x_18970:
[----:B------:R-:W0:Y:S02]  /*8720*/  MUFU.RCP R21, R2 ;  /* 0x0000000200157308 */ /* 0x000e240000001000 */
[----:B0-----:R-:W-:-:S04]  /*8730*/  FFMA R0, R2, R21, -1 ;  /* 0xbf80000002007423 */ /* 0x001fc80000000015 */
[----:B------:R-:W-:-:S04]  /*8740*/  FADD.FTZ R0, -R0, -RZ ;  /* 0x800000ff00007221 */ /* 0x000fc80000010100 */
[----:B------:R-:W-:-:S07]  /*8750*/  FFMA R21, R21, R0, R21 ;  /* 0x0000000015157223 */ /* 0x000fce0000000015 */
.L_x_18971:
[----:B------:R-:W-:Y:S05]  /*8760*/  BSYNC B1 ;  /* 0x0000000000017941 */ /* 0x000fea0003800000 */
.L_x_18969:
        /* <DEDUP_REMOVED lines=21> */
.L_x_18973:
[----:B------:R-:W0:Y:S02]  /*88c0*/  MUFU.RCP R21, R2 ;  /* 0x0000000200157308 */ /* 0x000e240000001000 */
[----:B0-----:R-:W-:-:S04]  /*88d0*/  FFMA R0, R2, R21, -1 ;  /* 0xbf80000002007423 */ /* 0x001fc80000000015 */
[----:B------:R-:W-:-:S04]  /*88e0*/  FADD.FTZ R0, -R0, -RZ ;  /* 0x800000ff00007221 */ /* 0x000fc80000010100 */
[----:B------:R-:W-:-:S07]  /*88f0*/  FFMA R21, R21, R0, R21 ;  /* 0x0000000015157223 */ /* 0x000fce0000000015 */
.L_x_18974:
[----:B------:R-:W-:Y:S05]  /*8900*/  BSYNC B1 ;  /* 0x0000000000017941 */ /* 0x000fea0003800000 */
.L_x_18972:
        /* <DEDUP_REMOVED lines=22> */
.L_x_18976:
[----:B------:R-:W0:Y:S02]  /*8a70*/  MUFU.RCP R21, R2 ;  /* 0x0000000200157308 */ /* 0x000e240000001000 */
[----:B0-----:R-:W-:-:S04]  /*8a80*/  FFMA R0, R2, R21, -1 ;  /* 0xbf80000002007423 */ /* 0x001fc80000000015 */
[----:B------:R-:W-:-:S04]  /*8a90*/  FADD.FTZ R0, -R0, -RZ ;  /* 0x800000ff00007221 */ /* 0x000fc80000010100 */
[----:B------:R-:W-:-:S07]  /*8aa0*/  FFMA R21, R21, R0, R21 ;  /* 0x0000000015157223 */ /* 0x000fce0000000015 */
.L_x_18977:
[----:B------:R-:W-:Y:S05]  /*8ab0*/  BSYNC B1 ;  /* 0x0000000000017941 */ /* 0x000fea0003800000 */
.L_x_18975:
        /* <DEDUP_REMOVED lines=21> */
.L_x_18979:
[----:B------:R-:W0:Y:S02]  /*8c10*/  MUFU.RCP R21, R2 ;  /* 0x0000000200157308 */ /* 0x000e240000001000 */
[----:B0-----:R-:W-:-:S04]  /*8c20*/  FFMA R0, R2, R21, -1 ;  /* 0xbf80000002007423 */ /* 0x001fc80000000015 */
[----:B------:R-:W-:-:S04]  /*8c30*/  FADD.FTZ R0, -R0, -RZ ;  /* 0x800000ff00007221 */ /* 0x000fc80000010100 */
[----:B------:R-:W-:-:S07]  /*8c40*/  FFMA R21, R21, R0, R21 ;  /* 0x0000000015157223 */ /* 0x000fce0000000015 */
.L_x_18980:
[----:B------:R-:W-:Y:S05]  /*8c50*/  BSYNC B1 ;  /* 0x0000000000017941 */ /* 0x000fea0003800000 */
.L_x_18978:
        /* <DEDUP_REMOVED lines=22> */
.L_x_18982:
[----:B------:R-:W0:Y:S02]  /*8dc0*/  MUFU.RCP R21, R2 ;  /* 0x0000000200157308 */ /* 0x000e240000001000 */
[----:B0-----:R-:W-:-:S04]  /*8dd0*/  FFMA R0, R2, R21, -1 ;  /* 0xbf80000002007423 */ /* 0x001fc80000000015 */
[----:B------:R-:W-:-:S04]  /*8de0*/  FADD.FTZ R0, -R0, -RZ ;  /* 0x800000ff00007221 */ /* 0x000fc80000010100 */
[----:B------:R-:W-:-:S07]  /*8df0*/  FFMA R21, R21, R0, R21 ;  /* 0x0000000015157223 */ /* 0x000fce0000000015 */
.L_x_18983:
[----:B------:R-:W-:Y:S05]  /*8e00*/  BSYNC B1 ;  /* 0x0000000000017941 */ /* 0x000fea0003800000 */
.L_x_18981:
        /* <DEDUP_REMOVED lines=21> */
.L_x_18985:
[----:B------:R-:W0:Y:S02]  /*8f60*/  MUFU.RCP R21, R2 ;  /* 0x0000000200157308 */ /* 0x000e240000001000 */
[----:B0-----:R-:W-:-:S04]  /*8f70*/  FFMA R0, R2, R21, -1 ;  /* 0xbf80000002007423 */ /* 0x001fc80000000015 */
[----:B------:R-:W-:-:S04]  /*8f80*/  FADD.FTZ R0, -R0, -RZ ;  /* 0x800000ff00007221 */ /* 0x000fc80000010100 */
[----:B------:R-:W-:-:S07]  /*8f90*/  FFMA R21, R21, R0, R21 ;  /* 0x0000000015157223 */ /* 0x000fce0000000015 */
.L_x_18986:
[----:B------:R-:W-:Y:S05]  /*8fa0*/  BSYNC B1 ;  /* 0x0000000000017941 */ /* 0x000fea0003800000 */
.L_x_18984:
        /* <DEDUP_REMOVED lines=22> */
.L_x_18988:
[----:B------:R-:W0:Y:S02]  /*9110*/  MUFU.RCP R21, R14 ;  /* 0x0000000e00157308 */ /* 0x000e240000001000 */
[----:B0-----:R-:W-:-:S04]  /*9120*/  FFMA R0, R14, R21, -1 ;  /* 0xbf8000000e007423 */ /* 0x001fc80000000015 */
[----:B------:R-:W-:-:S04]  /*9130*/  FADD.FTZ R0, -R0, -RZ ;  /* 0x800000ff00007221 */ /* 0x000fc80000010100 */
[----:B------:R-:W-:-:S07]  /*9140*/  FFMA R21, R21, R0, R21 ;  /* 0x0000000015157223 */ /* 0x000fce0000000015 */
.L_x_18989:
[----:B------:R-:W-:Y:S05]  /*9150*/  BSYNC B1 ;  /* 0x0000000000017941 */ /* 0x000fea0003800000 */
.L_x_18987:
        /* <DEDUP_REMOVED lines=30> */
[----:B------:R-:W-:Y:S01]  /*9340*/  F2FP.SATFINITE.E5M2.F32.PACK_AB_MERGE_C R81, RZ, R81, RZ ;  /* 0x00000051ff51723e */ /* 0x000fe200048060ff */
[----:B------:R-:W-:Y:S01]  /*9350*/  FMUL R67, R84, R11 ;  /* 0x0000000b54437220 */ /* 0x000fe20000400000 */
[----:B------:R-:W-:Y:S01]  /*9360*/  FMNMX R21, |R114|, R25, !PT ;  /* 0x0000001972157209 */ /* 0x000fe20007800200 */
[----:B------:R-:W-:Y:S01]  /*9370*/  FMUL R25, R120, R11 ;  /* 0x0000000b78197220 */ /* 0x000fe20000400000 */
[----:B------:R-:W-:-:S02]  /*9380*/  F2FP.SATFINITE.E5M2.F32.PACK_AB_MERGE_C R73, RZ, R73, RZ ;  /* 0x00000049ff49723e */ /* 0x000fc400048060ff */
[----:B------:R-:W-:Y:S02]  /*9390*/  FMNMX R21, |R116|, R21, !PT ;  /* 0x0000001574157209 */ /* 0x000fe40007800200 */
[----:B------:R-:W-:Y:S02]  /*93a0*/  F2FP.SATFINITE.E5M2.F32.PACK_AB_MERGE_C R75, RZ, R75, RZ ;  /* 0x0000004bff4b723e */ /* 0x000fe400048060ff */
[----:B------:R-:W-:Y:S02]  /*93b0*/  FMNMX R21, |R118|, R21, !PT ;  /* 0x0000001576157209 */ /* 0x000fe40007800200 */
[----:B------:R-:W-:Y:S02]  /*93c0*/  F2FP.SATFINITE.E5M2.F32.PACK_AB_MERGE_C R87, RZ, R87, RZ ;  /* 0x00000057ff57723e */ /* 0x000fe400048060ff */
[----:B------:R-:W-:Y:S01]  /*93d0*/  FMNMX R55, |R120|, R21, !PT ;  /* 0x0000001578377209 */ /* 0x000fe20007800200 */
[----:B------:R-:W-:Y:S01]  /*93e0*/  FMUL R21, R116, R11 ;  /* 0x0000000b74157220 */ /* 0x000fe20000400000 */
[----:B------:R-:W-:-:S02]  /*93f0*/  F2FP.SATFINITE.E5M2.F32.PACK_AB_MERGE_C R79, RZ, R79, RZ ;  /* 0x0000004fff4f723e */ /* 0x000fc400048060ff */
[----:B------:R-:W-:Y:S02]  /*9400*/  FMNMX R55, |R60|, R55, !PT ;  /* 0x000000373c377209 */ /* 0x000fe40007800200 */
        /* <DEDUP_REMOVED lines=14> */
[----:B------:R-:W-:Y:S01]  /*94f0*/  F2FP.SATFINITE.E5M2.F32.PACK_AB_MERGE_C R85, RZ, R85, RZ ;  /* 0x00000055ff55723e */ /* 0x000fe200048060ff */
        /* <DEDUP_REMOVED lines=15> */
.L_x_18991:
[----:B------:R-:W-:Y:S05]  /*95f0*/  BSYNC B0 ;  /* 0x0000000000007941 */ /* 0x000fea0003800000 */
.L_x_18990:
        /* <DEDUP_REMOVED lines=16> */
.L_x_18993:
[----:B------:R-:W-:Y:S05]  /*9700*/  BSYNC B0 ;  /* 0x0000000000007941 */ /* 0x000fea0003800000 */
.L_x_18992:
        /* <DEDUP_REMOVED lines=18> */
.L_x_18995:
[----:B------:R-:W-:Y:S05]  /*9830*/  BSYNC B0 ;  /* 0x0000000000007941 */ /* 0x000fea0003800000 */
.L_x_18994:
        /* <DEDUP_REMOVED lines=19> */
.L_x_18997:
[----:B------:R-:W-:Y:S05]  /*9970*/  BSYNC B0 ;  /* 0x0000000000007941 */ /* 0x000fea0003800000 */
.L_x_18996:
        /* <DEDUP_REMOVED lines=19> */
.L_x_18999:
[----:B------:R-:W-:Y:S05]  /*9ab0*/  BSYNC B0 ;  /* 0x0000000000007941 */ /* 0x000fea0003800000 */
.L_x_18998:
[----:B------:R-:W-:Y:S01]  /*9ac0*/  LOP3.LUT R66, R66, 0xffff, RZ, 0xc0, !PT ;  /* 0x0000ffff42427812 */ /* 0x000fe200078ec0ff */
[----:B------:R-:W-:Y:S01]  /*9ad0*/  FMUL R68, R50, R11 ;  /* 0x0000000b32447220 */ /* 0x000fe20000400000 */
[----:B------:R-:W-:Y:S01]  /*9ae0*/  F2FP.SATFINITE.E5M2.F32.PACK_AB_MERGE_C R67, RZ, R67, RZ ;  /* 0x00000043ff43723e */ /* 0x000fe200048060ff */
        /* <DEDUP_REMOVED lines=8> */
[----:B------:R-:W-:Y:S02]  /*9b70*/  F2FP.SATFINITE.E5M2.F32.PACK_AB_MERGE_C R66, RZ, R66, RZ ;  /* 0x00000042ff42723e */ /* 0x000fe400048060ff */
[----:B------:R-:W-:Y:S02]  /*9b80*/  F2FP.SATFINITE.E5M2.F32.PACK_AB_MERGE_C R68, RZ, R68, RZ ;  /* 0x00000044ff44723e */ /* 0x000fe400048060ff */
[----:B------:R-:W-:Y:S01]  /*9b90*/  F2FP.SATFINITE.E5M2.F32.PACK_AB_MERGE_C R69, RZ, R20, RZ ;  /* 0x00000014ff45723e */ /* 0x000fe200048060ff */
        /* <DEDUP_REMOVED lines=18> */
.L_x_19001:
[----:B------:R-:W-:Y:S05]  /*9cc0*/  BSYNC B0 ;  /* 0x0000000000007941 */ /* 0x000fea0003800000 */
.L_x_19000:
[-C--:B------:R-:W-:Y:S01]  /*9cd0*/  FMUL R20, R82, R11.reuse ;  /* 0x0000000b52147220 */ /* 0x080fe20000400000 */
[-C--:B0-----:R-:W-:Y:S01]  /*9ce0*/  FMUL R61, R54, R11.reuse ;  /* 0x0000000b363d7220 */ /* 0x081fe20000400000 */
[----:B------:R-:W-:Y:S01]  /*9cf0*/  LOP3.LUT R57, R57, 0xffff, RZ, 0xc0, !PT ;  /* 0x0000ffff39397812 */ /* 0x000fe200078ec0ff */
[----:B------:R-:W-:Y:S01]  /*9d00*/  FMUL R67, R80, R11 ;  /* 0x0000000b50437220 */ /* 0x000fe20000400000 */
[----:B------:R-:W-:Y:S01]  /*9d10*/  PRMT R69, R69, 0x7104, RZ ;  /* 0x0000710445457816 */ /* 0x000fe200000000ff */
[----:B------:R-:W-:Y:S01]  /*9d20*/  BSSY B0, `(.L_x_19002) ;  /* 0x0000030000007945 */ /* 0x000fe20003800000 */
[----:B------:R-:W-:Y:S02]  /*9d30*/  F2FP.SATFINITE.E5M2.F32.PACK_AB_MERGE_C R20, RZ, R20, RZ ;  /* 0x00000014ff14723e */ /* 0x000fe400048060ff */
[----:B------:R-:W-:Y:S02]  /*9d40*/  F2FP.SATFINITE.E5M2.F32.PACK_AB_MERGE_C R61, RZ, R61, RZ ;  /* 0x0000003dff3d723e */ /* 0x000fe400048060ff */
[----:B------:R-:W-:-:S02]  /*9d50*/  LOP3.LUT R60, R20, 0xffff, RZ, 0xc0, !PT ;  /* 0x0000ffff143c7812 */ /* 0x000fc400078ec0ff */
[----:B------:R-:W-:Y:S02]  /*9d60*/  SHF.L.U32 R55, R61, 0x10, RZ ;  /* 0x000000103d377819 */ /* 0x000fe400000006ff */
[----:B------:R-:W-:Y:S01]  /*9d70*/  F2FP.SATFINITE.E5M2.F32.PACK_AB_MERGE_C R67, RZ, R67, RZ ;  /* 0x00000043ff43723e */ /* 0x000fe200048060ff */
        /* <DEDUP_REMOVED lines=8> */
[----:B------:R-:W-:Y:S02]  /*9e00*/  F2FP.SATFINITE.E5M2.F32.PACK_AB_MERGE_C R64, RZ, R57, RZ ;  /* 0x00000039ff40723e */ /* 0x000fe400048060ff */
        /* <DEDUP_REMOVED lines=33> */
.L_x_19003:
[----:B------:R-:W-:Y:S05]  /*a020*/  BSYNC B0 ;  /* 0x0000000000007941 */ /* 0x000fea0003800000 */
.L_x_19002:
[----:B0-----:R-:W-:Y:S01]  /*a030*/  FMUL R59, R86, R11 ;  /* 0x0000000b563b7220 */ /* 0x001fe20000400000 */
[----:B------:R-:W-:Y:S04]  /*a040*/  BSSY B0, `(.L_x_19004) ;  /* 0x000001b000007945 */ /* 0x000fe80003800000 */
[----:B------:R-:W-:Y:S01]  /*a050*/  F2FP.SATFINITE.E5M2.F32.PACK_AB_MERGE_C R61, RZ, R59, RZ ;  /* 0x0000003bff3d723e */ /* 0x000fe200048060ff */
[----:B------:R-:W-:-:S03]  /*a060*/  IMAD.U32 R59, R68, 0x10000, RZ ;  /* 0x00010000443b7824 */ /* 0x000fc600078e00ff */
[----:B------:R-:W-:Y:S02]  /*a070*/  LOP3.LUT R60, R61, 0xffff, RZ, 0xc0, !PT ;  /* 0x0000ffff3d3c7812 */ /* 0x000fe400078ec0ff */
[----:B------:R-:W-:Y:S02]  /*a080*/  LOP3.LUT R59, R59, 0xff0000, RZ, 0xc0, !PT ;  /* 0x00ff00003b3b7812 */ /* 0x000fe400078ec0ff */
[----:B------:R-:W-:-:S04]  /*a090*/  SHF.L.U32 R60, R60, 0x18, RZ ;  /* 0x000000183c3c7819 */ /* 0x000fc800000006ff */
[----:B------:R-:W-:Y:S01]  /*a0a0*/  LOP3.LUT R59, R60, R69, R59, 0xfe, !PT ;  /* 0x000000453c3b7212 */ /* 0x000fe200078efe3b */
[----:B------:R-:W-:-:S05]  /*a0b0*/  FMUL R60, R0, R11 ;  /* 0x0000000b003c7220 */ /* 0x000fca0000400000 */
[----:B------:R-:W-:Y:S01]  /*a0c0*/  F2FP.SATFINITE.E5M2.F32.PACK_AB_MERGE_C R68, RZ, R60, RZ ;  /* 0x0000003cff44723e */ /* 0x000fe200048060ff */
        /* <DEDUP_REMOVED lines=18> */
.L_x_19005:
[----:B------:R-:W-:Y:S05]  /*a1f0*/  BSYNC B0 ;  /* 0x0000000000007941 */ /* 0x000fea0003800000 */
.L_x_19004:
        /* <DEDUP_REMOVED lines=166> */
[----:B-----5:R-:W-:Y:S05]  /*ac60*/  CALL.REL.NOINC `($__internal_483_$__cuda_sm20_rcp_rn_f32_slowpath) ;  /* 0x000000bc004c7944 */ /* 0x020fea0003c00000 */
[----:B------:R-:W-:Y:S05]  /*ac70*/  BRA `(.L_x_19008) ;  /* 0x0000000000107947 */ /* 0x000fea0003800000 */
.L_x_19007:
[----:B------:R-:W0:Y:S02]  /*ac80*/  MUFU.RCP R21, R84 ;  /* 0x0000005400157308 */ /* 0x000e240000001000 */
[----:B0-----:R-:W-:-:S04]  /*ac90*/  FFMA R0, R84, R21, -1 ;  /* 0xbf80000054007423 */ /* 0x001fc80000000015 */
[----:B------:R-:W-:-:S04]  /*aca0*/  FADD.FTZ R0, -R0, -RZ ;  /* 0x800000ff00007221 */ /* 0x000fc80000010100 */
[----:B------:R-:W-:-:S07]  /*acb0*/  FFMA R21, R21, R0, R21 ;  /* 0x0000000015157223 */ /* 0x000fce0000000015 */
.L_x_19008:
[----:B------:R-:W-:Y:S05]  /*acc0*/  BSYNC B1 ;  /* 0x0000000000017941 */ /* 0x000fea0003800000 */
.L_x_19006:
        /* <DEDUP_REMOVED lines=22> */
.L_x_19010:
[----:B------:R-:W0:Y:S02]  /*ae30*/  MUFU.RCP R21, R2 ;  /* 0x0000000200157308 */ /* 0x000e240000001000 */
[----:B0-----:R-:W-:-:S04]  /*ae40*/  FFMA R0, R2, R21, -1 ;  /* 0xbf80000002007423 */ /* 0x001fc80000000015 */
[----:B------:R-:W-:-:S04]  /*ae50*/  FADD.FTZ R0, -R0, -RZ ;  /* 0x800000ff00007221 */ /* 0x000fc80000010100 */
[----:B------:R-:W-:-:S07]  /*ae60*/  FFMA R21, R21, R0, R21 ;  /* 0x0000000015157223 */ /* 0x000fce0000000015 */
.L_x_19011:
[----:B------:R-:W-:Y:S05]  /*ae70*/  BSYNC B1 ;  /* 0x0000000000017941 */ /* 0x000fea0003800000 */
.L_x_19009:
        /* <DEDUP_REMOVED lines=21> */
.L_x_19013:
[----:B------:R-:W0:Y:S02]  /*afd0*/  MUFU.RCP R21, R2 ;  /* 0x0000000200157308 */ /* 0x000e240000001000 */
[----:B0-----:R-:W-:-:S04]  /*afe0*/  FFMA R0, R2, R21, -1 ;  /* 0xbf80000002007423 */ /* 0x001fc80000000015 */
[----:B------:R-:W-:-:S04]  /*aff0*/  FADD.FTZ R0, -R0, -RZ ;  /* 0x800000ff00007221 */ /* 0x000fc80000010100 */
[----:B------:R-:W-:-:S07]  /*b000*/  FFMA R21, R21, R0, R21 ;  /* 0x0000000015157223 */ /* 0x000fce0000000015 */
.L_x_19014:
[----:B------:R-:W-:Y:S05]  /*b010*/  BSYNC B1 ;  /* 0x0000000000017941 */ /* 0x000fea0003800000 */
.L_x_19012:
        /* <DEDUP_REMOVED lines=22> */
.L_x_19016:
[----:B------:R-:W0:Y:S02]  /*b180*/  MUFU.RCP R21, R2 ;  /* 0x0000000200157308 */ /* 0x000e240000001000 */
[----:B0-----:R-:W-:-:S04]  /*b190*/  FFMA R0, R2, R21, -1 ;  /* 0xbf80000002007423 */ /* 0x001fc80000000015 */
[----:B------:R-:W-:-:S04]  /*b1a0*/  FADD.FTZ R0, -R0, -RZ ;  /* 0x800000ff00007221 */ /* 0x000fc80000010100 */
[----:B------:R-:W-:-:S07]  /*b1b0*/  FFMA R21, R21, R0, R21 ;  /* 0x0000000015157223 */ /* 0x000fce0000000015 */
.L_x_19017:
[----:B------:R-:W-:Y:S05]  /*b1c0*/  BSYNC B1 ;  /* 0x0000000000017941 */ /* 0x000fea0003800000 */
.L_x_19015:
        /* <DEDUP_REMOVED lines=21> */
.L_x_19019:
[----:B------:R-:W0:Y:S02]  /*b320*/  MUFU.RCP R21, R2 ;  /* 0x0000000200157308 */ /* 0x000e240000001000 */
[----:B0-----:R-:W-:-:S04]  /*b330*/  FFMA R0, R2, R21, -1 ;  /* 0xbf80000002007423 */ /* 0x001fc80000000015 */
[----:B------:R-:W-:-:S04]  /*b340*/  FADD.FTZ R0, -R0, -RZ ;  /* 0x800000ff00007221 */ /* 0x000fc80000010100 */
[----:B------:R-:W-:-:S07]  /*b350*/  FFMA R21, R21, R0, R21 ;  /* 0x0000000015157223 */ /* 0x000fce0000000015 */
.L_x_19020:
[----:B------:R-:W-:Y:S05]  /*b360*/  BSYNC B1 ;  /* 0x0000000000017941 */ /* 0x000fea0003800000 */
.L_x_19018:
        /* <DEDUP_REMOVED lines=22> */
.L_x_19022:
[----:B------:R-:W0:Y:S02]  /*b4d0*/  MUFU.RCP R21, R2 ;  /* 0x0000000200157308 */ /* 0x000e240000001000 */
[----:B0-----:R-:W-:-:S04]  /*b4e0*/  FFMA R0, R2, R21, -1 ;  /* 0xbf80000002007423 */ /* 0x001fc80000000015 */
[----:B------:R-:W-:-:S04]  /*b4f0*/  FADD.FTZ R0, -R0, -RZ ;  /* 0x800000ff00007221 */ /* 0x000fc80000010100 */
[----:B------:R-:W-:-:S07]  /*b500*/  FFMA R21, R21, R0, R21 ;  /* 0x0000000015157223 */ /* 0x000fce0000000015 */
.L_x_19023:
[----:B------:R-:W-:Y:S05]  /*b510*/  BSYNC B1 ;  /* 0x0000000000017941 */ /* 0x000fea0003800000 */
.L_x_19021:
        /* <DEDUP_REMOVED lines=21> */
.L_x_19025:
[----:B------:R-:W0:Y:S02]  /*b670*/  MUFU.RCP R21, R2 ;  /* 0x0000000200157308 */ /* 0x000e240000001000 */
[----:B0-----:R-:W-:-:S04]  /*b680*/  FFMA R0, R2, R21, -1 ;  /* 0xbf80000002007423 */ /* 0x001fc80000000015 */
[----:B------:R-:W-:-:S04]  /*b690*/  FADD.FTZ R0, -R0, -RZ ;  /* 0x800000ff00007221 */ /* 0x000fc80000010100 */
[----:B------:R-:W-:-:S07]  /*b6a0*/  FFMA R21, R21, R0, R21 ;  /* 0x0000000015157223 */ /* 0x000fce0000000015 */
.L_x_19026:
[----:B------:R-:W-:Y:S05]  /*b6b0*/  BSYNC B1 ;  /* 0x0000000000017941 */ /* 0x000fea0003800000 */
.L_x_19024:
        /* <DEDUP_REMOVED lines=22> */
.L_x_19028:
[----:B------:R-:W0:Y:S02]  /*b820*/  MUFU.RCP R21, R2 ;  /* 0x0000000200157308 */ /* 0x000e240000001000 */
[----:B0-----:R-:W-:-:S04]  /*b830*/  FFMA R0, R2, R21, -1 ;  /* 0xbf80000002007423 */ /* 0x001fc80000000015 */
[----:B------:R-:W-:-:S04]  /*b840*/  FADD.FTZ R0, -R0, -RZ ;  /* 0x800000ff00007221 */ /* 0x000fc80000010100 */
[----:B------:R-:W-:-:S07]  /*b850*/  FFMA R21, R21, R0, R21 ;  /* 0x0000000015157223 */ /* 0x000fce0000000015 */
.L_x_19029:
[----:B------:R-:W-:Y:S05]  /*b860*/  BSYNC B1 ;  /* 0x0000000000017941 */ /* 0x000fea0003800000 */
.L_x_19027:
        /* <DEDUP_REMOVED lines=21> */
.L_x_19031:
[----:B------:R-:W0:Y:S02]  /*b9c0*/  MUFU.RCP R21, R2 ;  /* 0x0000000200157308 */ /* 0x000e240000001000 */
[----:B0-----:R-:W-:-:S04]  /*b9d0*/  FFMA R0, R2, R21, -1 ;  /* 0xbf80000002007423 */ /* 0x001fc80000000015 */
[----:B------:R-:W-:-:S04]  /*b9e0*/  FADD.FTZ R0, -R0, -RZ ;  /* 0x800000ff00007221 */ /* 0x000fc80000010100 */
[----:B------:R-:W-:-:S07]  /*b9f0*/  FFMA R21, R21, R0, R21 ;  /* 0x0000000015157223 */ /* 0x000fce0000000015 */
.L_x_19032:
[----:B------:R-:W-:Y:S05]  /*ba00*/  BSYNC B1 ;  /* 0x0000000000017941 */ /* 0x000fea0003800000 */
.L_x_19030:
        /* <DEDUP_REMOVED lines=22> */
.L_x_19034:
[----:B------:R-:W0:Y:S02]  /*bb70*/  MUFU.RCP R21, R2 ;  /* 0x0000000200157308 */ /* 0x000e240000001000 */
[----:B0-----:R-:W-:-:S04]  /*bb80*/  FFMA R0, R2, R21, -1 ;  /* 0xbf80000002007423 */ /* 0x001fc80000000015 */
[----:B------:R-:W-:-:S04]  /*bb90*/  FADD.FTZ R0, -R0, -RZ ;  /* 0x800000ff00007221 */ /* 0x000fc80000010100 */
[----:B------:R-:W-:-:S07]  /*bba0*/  FFMA R21, R21, R0, R21 ;  /* 0x0000000015157223 */ /* 0x000fce0000000015 */
.L_x_19035:
[----:B------:R-:W-:Y:S05]  /*bbb0*/  BSYNC B1 ;  /* 0x0000000000017941 */ /* 0x000fea0003800000 */
.L_x_19033:
        /* <DEDUP_REMOVED lines=21> */
.L_x_19037:
[----:B------:R-:W0:Y:S02]  /*bd10*/  MUFU.RCP R21, R2 ;  /* 0x0000000200157308 */ /* 0x000e240000001000 */
[----:B0-----:R-:W-:-:S04]  /*bd20*/  FFMA R0, R2, R21, -1 ;  /* 0xbf80000002007423 */ /* 0x001fc80000000015 */
[----:B------:R-:W-:-:S04]  /*bd30*/  FADD.FTZ R0, -R0, -RZ ;  /* 0x800000ff00007221 */ /* 0x000fc80000010100 */
[----:B------:R-:W-:-:S07]  /*bd40*/  FFMA R21, R21, R0, R21 ;  /* 0x0000000015157223 */ /* 0x000fce0000000015 */
.L_x_19038:
[----:B------:R-:W-:Y:S05]  /*bd50*/  BSYNC B1 ;  /* 0x0000000000017941 */ /* 0x000fea0003800000 */
.L_x_19036:
        /* <DEDUP_REMOVED lines=22> */
.L_x_19040:
[----:B------:R-:W0:Y:S02]  /*bec0*/  MUFU.RCP R21, R2 ;  /* 0x0000000200157308 */ /* 0x000e240000001000 */
[----:B0-----:R-:W-:-:S04]  /*bed0*/  FFMA R0, R2, R21, -1 ;  /* 0xbf80000002007423 */ /* 0x001fc80000000015 */
[----:B------:R-:W-:-:S04]  /*bee0*/  FADD.FTZ R0, -R0, -RZ ;  /* 0x800000ff00007221 */ /* 0x000fc80000010100 */
[----:B------:R-:W-:-:S07]  /*bef0*/  FFMA R21, R21, R0, R21 ;  /* 0x0000000015157223 */ /* 0x000fce0000000015 */
.L_x_19041:
[----:B------:R-:W-:Y:S05]  /*bf00*/  BSYNC B1 ;  /* 0x0000000000017941 */ /* 0x000fea0003800000 */
.L_x_19039:
        /* <DEDUP_REMOVED lines=21> */
.L_x_19043:
[----:B------:R-:W0:Y:S02]  /*c060*/  MUFU.RCP R21, R2 ;  /* 0x0000000200157308 */ /* 0x000e240000001000 */
[----:B0-----:R-:W-:-:S04]  /*c070*/  FFMA R0, R2, R21, -1 ;  /* 0xbf80000002007423 */ /* 0x001fc80000000015 */
[----:B------:R-:W-:-:S04]  /*c080*/  FADD.FTZ R0, -R0, -RZ ;  /* 0x800000ff00007221 */ /* 0x000fc80000010100 */
[----:B------:R-:W-:-:S07]  /*c090*/  FFMA R21, R21, R0, R21 ;  /* 0x0000000015157223 */ /* 0x000fce0000000015 */
.L_x_19044:
[----:B------:R-:W-:Y:S05]  /*c0a0*/  BSYNC B1 ;  /* 0x0000000000017941 */ /* 0x000fea0003800000 */
.L_x_19042:
        /* <DEDUP_REMOVED lines=22> */
.L_x_19046:
[----:B------:R-:W0:Y:S02]  /*c210*/  MUFU.RCP R21, R2 ;  /* 0x0000000200157308 */ /* 0x000e240000001000 */
[----:B0-----:R-:W-:-:S04]  /*c220*/  FFMA R0, R2, R21, -1 ;  /* 0xbf80000002007423 */ /* 0x001fc80000000015 */
[----:B------:R-:W-:-:S04]  /*c230*/  FADD.FTZ R0, -R0, -RZ ;  /* 0x800000ff00007221 */ /* 0x000fc80000010100 */
[----:B------:R-:W-:-:S07]  /*c240*/  FFMA R21, R21, R0, R21 ;  /* 0x0000000015157223 */ /* 0x000fce0000000015 */
.L_x_19047:
[----:B------:R-:W-:Y:S05]  /*c250*/  BSYNC B1 ;  /* 0x0000000000017941 */ /* 0x000fea0003800000 */
.L_x_19045:
        /* <DEDUP_REMOVED lines=21> */
.L_x_19049:
[----:B------:R-:W0:Y:S02]  /*c3b0*/  MUFU.RCP R21, R2 ;  /* 0x0000000200157308 */ /* 0x000e240000001000 */
[----:B0-----:R-:W-:-:S04]  /*c3c0*/  FFMA R0, R2, R21, -1 ;  /* 0xbf80000002007423 */ /* 0x001fc80000000015 */
[----:B------:R-:W-:-:S04]  /*c3d0*/  FADD.FTZ R0, -R0, -RZ ;  /* 0x800000ff00007221 */ /* 0x000fc80000010100 */
[----:B------:R-:W-:-:S07]  /*c3e0*/  FFMA R21, R21, R0, R21 ;  /* 0x0000000015157223 */ /* 0x000fce0000000015 */
.L_x_19050:
[----:B------:R-:W-:Y:S05]  /*c3f0*/  BSYNC B1 ;  /* 0x0000000000017941 */ /* 0x000fea0003800000 */
.L_x_19048:
        /* <DEDUP_REMOVED lines=22> */
.L_x_19052:
[----:B------:R-:W0:Y:S02]  /*c560*/  MUFU.RCP R21, R2 ;  /* 0x0000000200157308 */ /* 0x000e240000001000 */
[----:B0-----:R-:W-:-:S04]  /*c570*/  FFMA R0, R2, R21, -1 ;  /* 0xbf80000002007423 */ /* 0x001fc80000000015 */
[----:B------:R-:W-:-:S04]  /*c580*/  FADD.FTZ R0, -R0, -RZ ;  /* 0x800000ff00007221 */ /* 0x000fc80000010100 */
[----:B------:R-:W-:-:S07]  /*c590*/  FFMA R21, R21, R0, R21 ;  /* 0x0000000015157223 */ /* 0x000fce0000000015 */
.L_x_19053:
[----:B------:R-:W-:Y:S05]  /*c5a0*/  BSYNC B1 ;  /* 0x0000000000017941 */ /* 0x000fea0003800000 */
.L_x_19051:
        /* <DEDUP_REMOVED lines=21> */
.L_x_19055:
[----:B------:R-:W0:Y:S02]  /*c700*/  MUFU.RCP R21, R2 ;  /* 0x0000000200157308 */ /* 0x000e240000001000 */
[----:B0-----:R-:W-:-:S04]  /*c710*/  FFMA R0, R2, R21, -1 ;  /* 0xbf80000002007423 */ /* 0x001fc80000000015 */
[----:B------:R-:W-:-:S04]  /*c720*/  FADD.FTZ R0, -R0, -RZ ;  /* 0x800000ff00007221 */ /* 0x000fc80000010100 */
[----:B------:R-:W-:-:S07]  /*c730*/  FFMA R21, R21, R0, R21 ;  /* 0x0000000015157223 */ /* 0x000fce0000000015 */
.L_x_19056:
[----:B------:R-:W-:Y:S05]  /*c740*/  BSYNC B1 ;  /* 0x0000000000017941 */ /* 0x000fea0003800000 */
.L_x_19054:
        /* <DEDUP_REMOVED lines=22> */
.L_x_19058:
[----:B------:R-:W0:Y:S02]  /*c8b0*/  MUFU.RCP R21, R2 ;  /* 0x0000000200157308 */ /* 0x000e240000001000 */
[----:B0-----:R-:W-:-:S04]  /*c8c0*/  FFMA R0, R2, R21, -1 ;  /* 0xbf80000002007423 */ /* 0x001fc80000000015 */
[----:B------:R-:W-:-:S04]  /*c8d0*/  FADD.FTZ R0, -R0, -RZ ;  /* 0x800000ff00007221 */ /* 0x000fc80000010100 */
[----:B------:R-:W-:-:S07]  /*c8e0*/  FFMA R21, R21, R0, R21 ;  /* 0x0000000015157223 */ /* 0x000fce0000000015 */
.L_x_19059:
[----:B------:R-:W-:Y:S05]  /*c8f0*/  BSYNC B1 ;  /* 0x0000000000017941 */ /* 0x000fea0003800000 */
.L_x_19057:
        /* <DEDUP_REMOVED lines=21> */
.L_x_19061:
[----:B------:R-:W0:Y:S02]  /*ca50*/  MUFU.RCP R21, R2 ;  /* 0x0000000200157308 */ /* 0x000e240000001000 */
[----:B0-----:R-:W-:-:S04]  /*ca60*/  FFMA R0, R2, R21, -1 ;  /* 0xbf80000002007423 */ /* 0x001fc80000000015 */
[----:B------:R-:W-:-:S04]  /*ca70*/  FADD.FTZ R0, -R0, -RZ ;  /* 0x800000ff00007221 */ /* 0x000fc80000010100 */
[----:B------:R-:W-:-:S07]  /*ca80*/  FFMA R21, R21, R0, R21 ;  /* 0x0000000015157223 */ /* 0x000fce0000000015 */
.L_x_19062:
[----:B------:R-:W-:Y:S05]  /*ca90*/  BSYNC B1 ;  /* 0x0000000000017941 */ /* 0x000fea0003800000 */
.L_x_19060:
        /* <DEDUP_REMOVED lines=22> */
.L_x_19064:
[----:B------:R-:W0:Y:S02]  /*cc00*/  MUFU.RCP R21, R2 ;  /* 0x0000000200157308 */ /* 0x000e240000001000 */
[----:B0-----:R-:W-:-:S04]  /*cc10*/  FFMA R0, R2, R21, -1 ;  /* 0xbf80000002007423 */ /* 0x001fc80000000015 */
[----:B------:R-:W-:-:S04]  /*cc20*/  FADD.FTZ R0, -R0, -RZ ;  /* 0x800000ff00007221 */ /* 0x000fc80000010100 */
[----:B------:R-:W-:-:S07]  /*cc30*/  FFMA R21, R21, R0, R21 ;  /* 0x0000000015157223 */ /* 0x000fce0000000015 */
.L_x_19065:
[----:B------:R-:W-:Y:S05]  /*cc40*/  BSYNC B1 ;  /* 0x0000000000017941 */ /* 0x000fea0003800000 */
.L_x_19063:
        /* <DEDUP_REMOVED lines=21> */
.L_x_19067:
[----:B------:R-:W0:Y:S02]  /*cda0*/  MUFU.RCP R21, R2 ;  /* 0x0000000200157308 */ /* 0x000e240000001000 */
[----:B0-----:R-:W-:-:S04]  /*cdb0*/  FFMA R0, R2, R21, -1 ;  /* 0xbf80000002007423 */ /* 0x001fc80000000015 */
[----:B------:R-:W-:-:S04]  /*cdc0*/  FADD.FTZ R0, -R0, -RZ ;  /* 0x800000ff00007221 */ /* 0x000fc80000010100 */
[----:B------:R-:W-:-:S07]  /*cdd0*/  FFMA R21, R21, R0, R21 ;  /* 0x0000000015157223 */ /* 0x000fce0000000015 */
.L_x_19068:
[----:B------:R-:W-:Y:S05]  /*cde0*/  BSYNC B1 ;  /* 0x0000000000017941 */ /* 0x000fea0003800000 */
.L_x_19066:
        /* <DEDUP_REMOVED lines=22> */
.L_x_19070:
[----:B------:R-:W0:Y:S02]  /*cf50*/  MUFU.RCP R21, R2 ;  /* 0x0000000200157308 */ /* 0x000e240000001000 */
[----:B0-----:R-:W-:-:S04]  /*cf60*/  FFMA R0, R2, R21, -1 ;  /* 0xbf80000002007423 */ /* 0x001fc80000000015 */
[----:B------:R-:W-:-:S04]  /*cf70*/  FADD.FTZ R0, -R0, -RZ ;  /* 0x800000ff00007221 */ /* 0x000fc80000010100 */
[----:B------:R-:W-:-:S07]  /*cf80*/  FFMA R21, R21, R0, R21 ;  /* 0x0000000015157223 */ /* 0x000fce0000000015 */
.L_x_19071:
[----:B------:R-:W-:Y:S05]  /*cf90*/  BSYNC B1 ;  /* 0x0000000000017941 */ /* 0x000fea0003800000 */
.L_x_19069:
        /* <DEDUP_REMOVED lines=21> */
.L_x_19073:
[----:B------:R-:W0:Y:S02]  /*d0f0*/  MUFU.RCP R21, R2 ;  /* 0x0000000200157308 */ /* 0x000e240000001000 */
[----:B0-----:R-:W-:-:S04]  /*d100*/  FFMA R0, R2, R21, -1 ;  /* 0xbf80000002007423 */ /* 0x001fc80000000015 */
[----:B------:R-:W-:-:S04]  /*d110*/  FADD.FTZ R0, -R0, -RZ ;  /* 0x800000ff00007221 */ /* 0x000fc80000010100 */
[----:B------:R-:W-:-:S07]  /*d120*/  FFMA R21, R21, R0, R21 ;  /* 0x0000000015157223 */ /* 0x000fce0000000015 */
.L_x_19074:
[----:B------:R-:W-:Y:S05]  /*d130*/  BSYNC B1 ;  /* 0x0000000000017941 */ /* 0x000fea0003800000 */
.L_x_19072:
        /* <DEDUP_REMOVED lines=22> */
.L_x_19076:
[----:B------:R-:W0:Y:S02]  /*d2a0*/  MUFU.RCP R21, R2 ;  /* 0x0000000200157308 */ /* 0x000e240000001000 */
[----:B0-----:R-:W-:-:S04]  /*d2b0*/  FFMA R0, R2, R21, -1 ;  /* 0xbf80000002007423 */ /* 0x001fc80000000015 */
[----:B------:R-:W-:-:S04]  /*d2c0*/  FADD.FTZ R0, -R0, -RZ ;  /* 0x800000ff00007221 */ /* 0x000fc80000010100 */
[----:B------:R-:W-:-:S07]  /*d2d0*/  FFMA R21, R21, R0, R21 ;  /* 0x0000000015157223 */ /* 0x000fce0000000015 */
.L_x_19077:
[----:B------:R-:W-:Y:S05]  /*d2e0*/  BSYNC B1 ;  /* 0x0000000000017941 */ /* 0x000fea0003800000 */
.L_x_19075:
        /* <DEDUP_REMOVED lines=21> */
.L_x_19079:
[----:B------:R-:W0:Y:S02]  /*d440*/  MUFU.RCP R21, R2 ;  /* 0x0000000200157308 */ /* 0x000e240000001000 */
[----:B0-----:R-:W-:-:S04]  /*d450*/  FFMA R0, R2, R21, -1 ;  /* 0xbf80000002007423 */ /* 0x001fc80000000015 */
[----:B------:R-:W-:-:S04]  /*d460*/  FADD.FTZ R0, -R0, -RZ ;  /* 0x800000ff00007221 */ /* 0x000fc80000010100 */
[----:B------:R-:W-:-:S07]  /*d470*/  FFMA R21, R21, R0, R21 ;  /* 0x0000000015157223 */ /* 0x000fce0000000015 */
.L_x_19080:
[----:B------:R-:W-:Y:S05]  /*d480*/  BSYNC B1 ;  /* 0x0000000000017941 */ /* 0x000fea0003800000 */
.L_x_19078:
        /* <DEDUP_REMOVED lines=22> */
.L_x_19082:
[----:B------:R-:W0:Y:S02]  /*d5f0*/  MUFU.RCP R21, R2 ;  /* 0x0000000200157308 */ /* 0x000e240000001000 */
[----:B0-----:R-:W-:-:S04]  /*d600*/  FFMA R0, R2, R21, -1 ;  /* 0xbf80000002007423 */ /* 0x001fc80000000015 */
[----:B------:R-:W-:-:S04]  /*d610*/  FADD.FTZ R0, -R0, -RZ ;  /* 0x800000ff00007221 */ /* 0x000fc80000010100 */
[----:B------:R-:W-:-:S07]  /*d620*/  FFMA R21, R21, R0, R21 ;  /* 0x0000000015157223 */ /* 0x000fce0000000015 */
.L_x_19083:
[----:B------:R-:W-:Y:S05]  /*d630*/  BSYNC B1 ;  /* 0x0000000000017941 */ /* 0x000fea0003800000 */
.L_x_19081:
        /* <DEDUP_REMOVED lines=21> */
.L_x_19085:
[----:B------:R-:W0:Y:S02]  /*d790*/  MUFU.RCP R21, R2 ;  /* 0x0000000200157308 */ /* 0x000e240000001000 */
[----:B0-----:R-:W-:-:S04]  /*d7a0*/  FFMA R0, R2, R21, -1 ;  /* 0xbf80000002007423 */ /* 0x001fc80000000015 */
[----:B------:R-:W-:-:S04]  /*d7b0*/  FADD.FTZ R0, -R0, -RZ ;  /* 0x800000ff00007221 */ /* 0x000fc80000010100 */
[----:B------:R-:W-:-:S07]  /*d7c0*/  FFMA R21, R21, R0, R21 ;  /* 0x0000000015157223 */ /* 0x000fce0000000015 */
.L_x_19086:
[----:B------:R-:W-:Y:S05]  /*d7d0*/  BSYNC B1 ;  /* 0x0000000000017941 */ /* 0x000fea0003800000 */
.L_x_19084:
        /* <DEDUP_REMOVED lines=22> */
.L_x_19088:
[----:B------:R-:W0:Y:S02]  /*d940*/  MUFU.RCP R21, R2 ;  /* 0x0000000200157308 */ /* 0x000e240000001000 */
[----:B0-----:R-:W-:-:S04]  /*d950*/  FFMA R0, R2, R21, -1 ;  /* 0xbf80000002007423 */ /* 0x001fc80000000015 */
[----:B------:R-:W-:-:S04]  /*d960*/  FADD.FTZ R0, -R0, -RZ ;  /* 0x800000ff00007221 */ /* 0x000fc80000010100 */
[----:B------:R-:W-:-:S07]  /*d970*/  FFMA R21, R21, R0, R21 ;  /* 0x0000000015157223 */ /* 0x000fce0000000015 */
.L_x_19089:
[----:B------:R-:W-:Y:S05]  /*d980*/  BSYNC B1 ;  /* 0x0000000000017941 */ /* 0x000fea0003800000 */
.L_x_19087:
        /* <DEDUP_REMOVED lines=21> */
.L_x_19091:
[----:B------:R-:W0:Y:S02]  /*dae0*/  MUFU.RCP R21, R2 ;  /* 0x0000000200157308 */ /* 0x000e240000001000 */
[----:B0-----:R-:W-:-:S04]  /*daf0*/  FFMA R0, R2, R21, -1 ;  /* 0xbf80000002007423 */ /* 0x001fc80000000015 */
[----:B------:R-:W-:-:S04]  /*db00*/  FADD.FTZ R0, -R0, -RZ ;  /* 0x800000ff00007221 */ /* 0x000fc80000010100 */
[----:B------:R-:W-:-:S07]  /*db10*/  FFMA R21, R21, R0, R21 ;  /* 0x0000000015157223 */ /* 0x000fce0000000015 */
.L_x_19092:
[----:B------:R-:W-:Y:S05]  /*db20*/  BSYNC B1 ;  /* 0x0000000000017941 */ /* 0x000fea0003800000 */
.L_x_19090:
        /* <DEDUP_REMOVED lines=22> */
.L_x_19094:
[----:B------:R-:W0:Y:S02]  /*dc90*/  MUFU.RCP R21, R2 ;  /* 0x0000000200157308 */ /* 0x000e240000001000 */
[----:B0-----:R-:W-:-:S04]  /*dca0*/  FFMA R0, R2, R21, -1 ;  /* 0xbf80000002007423 */ /* 0x001fc80000000015 */
[----:B------:R-:W-:-:S04]  /*dcb0*/  FADD.FTZ R0, -R0, -RZ ;  /* 0x800000ff00007221 */ /* 0x000fc80000010100 */
[----:B------:R-:W-:-:S07]  /*dcc0*/  FFMA R21, R21, R0, R21 ;  /* 0x0000000015157223 */ /* 0x000fce0000000015 */
.L_x_19095:
[----:B------:R-:W-:Y:S05]  /*dcd0*/  BSYNC B1 ;  /* 0x0000000000017941 */ /* 0x000fea0003800000 */
.L_x_19093:
        /* <DEDUP_REMOVED lines=21> */
.L_x_19097:
[----:B------:R-:W0:Y:S02]  /*de30*/  MUFU.RCP R21, R2 ;  /* 0x0000000200157308 */ /* 0x000e240000001000 */
[----:B0-----:R-:W-:-:S04]  /*de40*/  FFMA R0, R2, R21, -1 ;  /* 0xbf80000002007423 */ /* 0x001fc80000000015 */
[----:B------:R-:W-:-:S04]  /*de50*/  FADD.FTZ R0, -R0, -RZ ;  /* 0x800000ff00007221 */ /* 0x000fc80000010100 */
[----:B------:R-:W-:-:S07]  /*de60*/  FFMA R21, R21, R0, R21 ;  /* 0x0000000015157223 */ /* 0x000fce0000000015 */
.L_x_19098:
[----:B------:R-:W-:Y:S05]  /*de70*/  BSYNC B1 ;  /* 0x0000000000017941 */ /* 0x000fea0003800000 */
.L_x_19096:
        /* <DEDUP_REMOVED lines=22> */
.L_x_19100:
[----:B------:R-:W0:Y:S02]  /*dfe0*/  MUFU.RCP R21, R14 ;  /* 0x0000000e00157308 */ /* 0x000e240000001000 */
[----:B0-----:R-:W-:-:S04]  /*dff0*/  FFMA R0, R14, R21, -1 ;  /* 0xbf8000000e007423 */ /* 0x001fc80000000015 */
[----:B------:R-:W-:-:S04]  /*e000*/  FADD.FTZ R0, -R0, -RZ ;  /* 0x800000ff00007221 */ /* 0x000fc80000010100 */
[----:B------:R-:W-:-:S07]  /*e010*/  FFMA R21, R21, R0, R21 ;  /* 0x0000000015157223 */ /* 0x000fce0000000015 */
.L_x_19101:
[----:B------:R-:W-:Y:S05]  /*e020*/  BSYNC B1 ;  /* 0x0000000000017941 */ /* 0x000fea0003800000 */
.L_x_19099:
        /* <DEDUP_REMOVED lines=17> */
[----:B------:R-:W-:Y:S02]  /*e140*/  F2FP.SATFINITE.E5M2.F32.PACK_AB_MERGE_C R41, RZ, R41, RZ ;  /* 0x00000029ff29723e */ /* 0x000fe400048060ff */
[----:B------:R-:W-:Y:S02]  /*e150*/  FMNMX R13, |R90|, R13, !PT ;  /* 0x0000000d5a0d7209 */ /* 0x000fe40007800200 */
[----:B------:R-:W-:Y:S02]  /*e160*/  F2FP.SATFINITE.E5M2.F32.PACK_AB_MERGE_C R36, RZ, R36, RZ ;  /* 0x00000024ff24723e */ /* 0x000fe400048060ff */
[----:B------:R-:W-:Y:S02]  /*e170*/  FMNMX R13, |R102|, R13, !PT ;  /* 0x0000000d660d7209 */ /* 0x000fe40007800200 */
[----:B------:R-:W-:Y:S02]  /*e180*/  F2FP.SATFINITE.E5M2.F32.PACK_AB_MERGE_C R25, RZ, R25, RZ ;  /* 0x00000019ff19723e */ /* 0x000fe400048060ff */
[----:B------:R-:W-:-:S02]  /*e190*/  FMNMX R27, |R100|, R13, !PT ;  /* 0x0000000d641b7209 */ /* 0x000fc40007800200 */
[----:B------:R-:W-:Y:S02]  /*e1a0*/  F2FP.SATFINITE.E5M2.F32.PACK_AB_MERGE_C R43, RZ, R43, RZ ;  /* 0x0000002bff2b723e */ /* 0x000fe400048060ff */
[----:B------:R-:W-:Y:S02]  /*e1b0*/  F2FP.SATFINITE.E5M2.F32.PACK_AB_MERGE_C R39, RZ, R39, RZ ;  /* 0x00000027ff27723e */ /* 0x000fe400048060ff */
[----:B------:R-:W-:Y:S02]  /*e1c0*/  F2FP.SATFINITE.E5M2.F32.PACK_AB_MERGE_C R26, RZ, R26, RZ ;  /* 0x0000001aff1a723e */ /* 0x000fe400048060ff */
[----:B------:R-:W-:Y:S02]  /*e1d0*/  F2FP.SATFINITE.E5M2.F32.PACK_AB_MERGE_C R21, RZ, R21, RZ ;  /* 0x00000015ff15723e */ /* 0x000fe400048060ff */
[----:B------:R-:W-:Y:S01]  /*e1e0*/  F2FP.SATFINITE.E5M2.F32.PACK_AB_MERGE_C R24, RZ, R24, RZ ;  /* 0x00000018ff18723e */ /* 0x000fe200048060ff */
        /* <DEDUP_REMOVED lines=15> */
.L_x_19103:
[----:B------:R-:W-:Y:S05]  /*e2e0*/  BSYNC B0 ;  /* 0x0000000000007941 */ /* 0x000fea0003800000 */
.L_x_19102:
        /* <DEDUP_REMOVED lines=17> */
.L_x_19105:
[----:B------:R-:W-:Y:S05]  /*e400*/  BSYNC B0 ;  /* 0x0000000000007941 */ /* 0x000fea0003800000 */
.L_x_19104:
[----:B01----:R-:W-:Y:S01]  /*e410*/  FMUL R14, R108, R11 ;  /* 0x0000000b6c0e7220 */ /* 0x003fe20000400000 */
[----:B------:R-:W-:Y:S01]  /*e420*/  F2FP.SATFINITE.E5M2.F32.PACK_AB_MERGE_C R15, RZ, R37, RZ ;  /* 0x00000025ff0f723e */ /* 0x000fe200048060ff */
[----:B------:R-:W-:Y:S01]  /*e430*/  FMUL R51, R96, R11 ;  /* 0x0000000b60337220 */ /* 0x000fe20000400000 */
[----:B------:R-:W-:Y:S01]  /*e440*/  LOP3.LUT R26, R26, 0xffff, RZ, 0xc0, !PT ;  /* 0x0000ffff1a1a7812 */ /* 0x000fe200078ec0ff */
[----:B------:R-:W-:Y:S01]  /*e450*/  BSSY B0, `(.L_x_19106) ;  /* 0x000003c000007945 */ /* 0x000fe20003800000 */
[----:B------:R-:W-:Y:S02]  /*e460*/  LOP3.LUT R2, R15, 0xffff, RZ, 0xc0, !PT ;  /* 0x0000ffff0f027812 */ /* 0x000fe400078ec0ff */
[----:B------:R-:W-:Y:S02]  /*e470*/  F2FP.SATFINITE.E5M2.F32.PACK_AB_MERGE_C R14, RZ, R14, RZ ;  /* 0x0000000eff0e723e */ /* 0x000fe400048060ff */
[----:B------:R-:W-:Y:S02]  /*e480*/  LOP3.LUT R13, R2, 0xff, RZ, 0xc0, !PT ;  /* 0x000000ff020d7812 */ /* 0x000fe400078ec0ff */
[----:B------:R-:W-:-:S02]  /*e490*/  PRMT R2, R14, 0x7104, RZ ;  /* 0x000071040e027816 */ /* 0x000fc400000000ff */
[----:B------:R-:W-:Y:S02]  /*e4a0*/  F2FP.SATFINITE.E5M2.F32.PACK_AB_MERGE_C R51, RZ, R51, RZ ;  /* 0x00000033ff33723e */ /* 0x000fe400048060ff */
[----:B------:R-:W-:Y:S01]  /*e4b0*/  LOP3.LUT R47, R13, 0xff00, R2, 0xf8, !PT ;  /* 0x0000ff000d2f7812 */ /* 0x000fe200078ef802 */
[-C--:B------:R-:W-:Y:S01]  /*e4c0*/  FMUL R13, R116, R11.reuse ;  /* 0x0000000b740d7220 */ /* 0x080fe20000400000 */
[----:B------:R-:W-:-:S04]  /*e4d0*/  FMUL R2, R122, R11 ;  /* 0x0000000b7a027220 */ /* 0x000fc80000400000 */
[----:B------:R-:W-:Y:S02]  /*e4e0*/  F2FP.SATFINITE.E5M2.F32.PACK_AB_MERGE_C R13, RZ, R13, RZ ;  /* 0x0000000dff0d723e */ /* 0x000fe400048060ff */
[----:B------:R-:W-:-:S03]  /*e4f0*/  F2FP.SATFINITE.E5M2.F32.PACK_AB_MERGE_C R2, RZ, R2, RZ ;  /* 0x00000002ff02723e */ /* 0x000fc600048060ff */
        /* <DEDUP_REMOVED lines=29> */
[----:B------:R-:W-:Y:S02]  /*e6d0*/  F2FP.SATFINITE.E5M2.F32.PACK_AB_MERGE_C R88, RZ, R88, RZ ;  /* 0x00000058ff58723e */ /* 0x000fe400048060ff */
[----:B------:R-:W-:Y:S02]  /*e6e0*/  F2FP.SATFINITE.E5M2.F32.PACK_AB_MERGE_C R86, RZ, R86, RZ ;  /* 0x00000056ff56723e */ /* 0x000fe400048060ff */
[----:B------:R-:W-:Y:S01]  /*e6f0*/  F2FP.SATFINITE.E5M2.F32.PACK_AB_MERGE_C R50, RZ, R50, RZ ;  /* 0x00000032ff32723e */ /* 0x000fe200048060ff */
        /* <DEDUP_REMOVED lines=17> */
.L_x_19107:
[----:B------:R-:W-:Y:S05]  /*e810*/  BSYNC B0 ;  /* 0x0000000000007941 */ /* 0x000fea0003800000 */
.L_x_19106:
[----:B------:R-:W-:Y:S01]  /*e820*/  FMUL R26, R46, R11 ;  /* 0x0000000b2e1a7220 */ /* 0x000fe20000400000 */
[----:B------:R-:W-:Y:S01]  /*e830*/  F2FP.SATFINITE.E5M2.F32.PACK_AB_MERGE_C R45, RZ, R45, RZ ;  /* 0x0000002dff2d723e */ /* 0x000fe200048060ff */
[----:B------:R-:W-:Y:S01]  /*e840*/  FMUL R80, R106, R11 ;  /* 0x0000000b6a507220 */ /* 0x000fe20000400000 */
[----:B------:R-:W-:Y:S01]  /*e850*/  FMNMX R49, |R44|, R49, !PT ;  /* 0x000000312c317209 */ /* 0x000fe20007800200 */
[-C--:B------:R-:W-:Y:S01]  /*e860*/  FMUL R84, R104, R11.reuse ;  /* 0x0000000b68547220 */ /* 0x080fe20000400000 */
[----:B0-----:R-:W-:Y:S01]  /*e870*/  LOP3.LUT R21, R45, 0xffff, RZ, 0xc0, !PT ;  /* 0x0000ffff2d157812 */ /* 0x001fe200078ec0ff */
[-C--:B------:R-:W-:Y:S01]  /*e880*/  FMUL R38, R38, R11.reuse ;  /* 0x0000000b26267220 */ /* 0x080fe20000400000 */
[----:B------:R-:W-:Y:S01]  /*e890*/  F2FP.SATFINITE.E5M2.F32.PACK_AB_MERGE_C R26, RZ, R26, RZ ;  /* 0x0000001aff1a723e */ /* 0x000fe200048060ff */
        /* <DEDUP_REMOVED lines=10> */
[----:B------:R-:W-:Y:S02]  /*e940*/  F2FP.SATFINITE.E5M2.F32.PACK_AB_MERGE_C R80, RZ, R80, RZ ;  /* 0x00000050ff50723e */ /* 0x000fe400048060ff */
[----:B------:R-:W-:Y:S02]  /*e950*/  F2FP.SATFINITE.E5M2.F32.PACK_AB_MERGE_C R24, RZ, R24, RZ ;  /* 0x00000018ff18723e */ /* 0x000fe400048060ff */
[----:B------:R-:W-:Y:S02]  /*e960*/  F2FP.SATFINITE.E5M2.F32.PACK_AB_MERGE_C R21, RZ, R21, RZ ;  /* 0x00000015ff15723e */ /* 0x000fe400048060ff */
[----:B------:R-:W-:Y:S01]  /*e970*/  FMNMX R53, |R108|, R49, !PT ;  /* 0x000000316c357209 */ /* 0x000fe20007800200 */
[----:B------:R-:W-:Y:S01]  /*e980*/  IMAD.U32 R25, R24, 0x10000, RZ ;  /* 0x0001000018197824 */ /* 0x000fe200078e00ff */
[----:B------:R-:W-:Y:S01]  /*e990*/  LOP3.LUT R36, R21, 0xffff, RZ, 0xc0, !PT ;  /* 0x0000ffff15247812 */ /* 0x000fe200078ec0ff */
[----:B------:R-:W-:Y:S01]  /*e9a0*/  FMUL R49, R114, R11 ;  /* 0x0000000b72317220 */ /* 0x000fe20000400000 */
[----:B------:R-:W-:-:S02]  /*e9b0*/  LOP3.LUT R27, R27, 0xffff, RZ, 0xc0, !PT ;  /* 0x0000ffff1b1b7812 */ /* 0x000fc400078ec0ff */
[----:B------:R-:W-:Y:S02]  /*e9c0*/  LOP3.LUT R25, R25, 0xff0000, RZ, 0xc0, !PT ;  /* 0x00ff000019197812 */ /* 0x000fe400078ec0ff */
[----:B------:R-:W-:Y:S02]  /*e9d0*/  SHF.L.U32 R36, R36, 0x18, RZ ;  /* 0x0000001824247819 */ /* 0x000fe400000006ff */
[----:B------:R-:W-:Y:S02]  /*e9e0*/  F2FP.SATFINITE.E5M2.F32.PACK_AB_MERGE_C R49, RZ, R49, RZ ;  /* 0x00000031ff31723e */ /* 0x000fe400048060ff */
        /* <DEDUP_REMOVED lines=15> */
[----:B------:R-:W-:Y:S02]  /*eae0*/  F2FP.SATFINITE.E5M2.F32.PACK_AB_MERGE_C R27, RZ, R27, RZ ;  /* 0x0000001bff1b723e */ /* 0x000fe400048060ff */
[----:B------:R-:W-:Y:S01]  /*eaf0*/  LOP3.LUT R83, R82, 0xff00, R25, 0xf8, !PT ;  /* 0x0000ff0052537812 */ /* 0x000fe200078ef819 */
[----:B------:R-:W-:Y:S01]  /*eb00*/  FMUL R25, R124, R11 ;  /* 0x0000000b7c197220 */ /* 0x000fe20000400000 */
[----:B------:R-:W-:Y:S01]  /*eb10*/  LOP3.LUT R44, R41, 0xff0000, R44, 0xf8, !PT ;  /* 0x00ff0000292c7812 */ /* 0x000fe200078ef82c */
[----:B------:R-:W-:Y:S01]  /*eb20*/  IMAD.U32 R41, R27, 0x10000, RZ ;  /* 0x000100001b297824 */ /* 0x000fe200078e00ff */
[----:B------:R-:W-:Y:S02]  /*eb30*/  FMNMX R53, |R46|, R53, !PT ;  /* 0x000000352e357209 */ /* 0x000fe40007800200 */
[----:B------:R-:W-:-:S02]  /*eb40*/  F2FP.SATFINITE.E5M2.F32.PACK_AB_MERGE_C R25, RZ, R25, RZ ;  /* 0x00000019ff19723e */ /* 0x000fc400048060ff */
[----:B------:R-:W-:Y:S02]  /*eb50*/  LOP3.LUT R82, R41, 0xff0000, RZ, 0xc0, !PT ;  /* 0x00ff000029527812 */ /* 0x000fe400078ec0ff */
[----:B------:R-:W-:Y:S02]  /*eb60*/  LOP3.LUT R81, R25, 0xffff, RZ, 0xc0, !PT ;  /* 0x0000ffff19517812 */ /* 0x000fe400078ec0ff */
[----:B------:R-:W-:Y:S02]  /*eb70*/  LOP3.LUT R43, R43, 0xffff, RZ, 0xc0, !PT ;  /* 0x0000ffff2b2b7812 */ /* 0x000fe400078ec0ff */
[----:B------:R-:W-:Y:S02]  /*eb80*/  SHF.L.U32 R81, R81, 0x18, RZ ;  /* 0x0000001851517819 */ /* 0x000fe400000006ff */
[----:B------:R-:W-:Y:S02]  /*eb90*/  F2FP.SATFINITE.E5M2.F32.PACK_AB_MERGE_C R84, RZ, R84, RZ ;  /* 0x00000054ff54723e */ /* 0x000fe400048060ff */
        /* <DEDUP_REMOVED lines=10> */
[----:B------:R-:W-:-:S02]  /*ec40*/  F2FP.SATFINITE.E5M2.F32.PACK_AB_MERGE_C R81, RZ, R81, RZ ;  /* 0x00000051ff51723e */ /* 0x000fc400048060ff */
[----:B------:R-:W-:Y:S02]  /*ec50*/  LOP3.LUT R46, R43, 0xff, RZ, 0xc0, !PT ;  /* 0x000000ff2b2e7812 */ /* 0x000fe400078ec0ff */
[----:B------:R-:W-:Y:S02]  /*ec60*/  PRMT R43, R81, 0x7104, RZ ;  /* 0x00007104512b7816 */ /* 0x000fe400000000ff */
[----:B------:R-:W-:Y:S02]  /*ec70*/  F2FP.SATFINITE.E5M2.F32.PACK_AB_MERGE_C R53, RZ, R53, RZ ;  /* 0x00000035ff35723e */ /* 0x000fe400048060ff */
[----:B------:R-:W-:Y:S02]  /*ec80*/  F2FP.SATFINITE.E5M2.F32.PACK_AB_MERGE_C R86, RZ, R86, RZ ;  /* 0x00000056ff56723e */ /* 0x000fe400048060ff */
[----:B------:R-:W-:Y:S02]  /*ec90*/  F2FP.SATFINITE.E5M2.F32.PACK_AB_MERGE_C R47, RZ, R47, RZ ;  /* 0x0000002fff2f723e */ /* 0x000fe400048060ff */
        /* <DEDUP_REMOVED lines=14> */
[----:B------:R-:W-:Y:S01]  /*ed80*/  F2FP.SATFINITE.E5M2.F32.PACK_AB_MERGE_C R82, RZ, R38, RZ ;  /* 0x00000026ff52723e */ /* 0x000fe200048060ff */
[----:B------:R-:W-:Y:S01]  /*ed90*/  FFMA.SAT R40, -R46, R85, 0.5 ;  /* 0x3f0000002e287423 */ /* 0x000fe20000002155 */
[----:B------:R-:W-:Y:S02]  /*eda0*/  MOV R85, 0x437c0000 ;  /* 0x437c000000557802 */ /* 0x000fe40000000f00 */
[----:B------:R-:W-:-:S02]  /*edb0*/  FMNMX R83, |R120|, R83, !PT ;  /* 0x0000005378537209 */ /* 0x000fc40007800200 */
[----:B------:R-:W-:Y:S01]  /*edc0*/  LOP3.LUT R38, R82, 0xffff, RZ, 0xc0, !PT ;  /* 0x0000ffff52267812 */ /* 0x000fe200078ec0ff */
[----:B------:R-:W-:Y:S01]  /*edd0*/  FFMA.RM R40, R40, R85, 12582913 ;  /* 0x4b40000128287423 */ /* 0x000fe20000004055 */
[----:B------:R-:W-:Y:S02]  /*ede0*/  FMNMX R87, |R118|, R83, !PT ;  /* 0x0000005376577209 */ /* 0x000fe40007800200 */
[----:B------:R-:W-:Y:S01]  /*edf0*/  F2FP.SATFINITE.E5M2.F32.PACK_AB_MERGE_C R94, RZ, R94, RZ ;  /* 0x0000005eff5e723e */ /* 0x000fe200048060ff */
        /* <DEDUP_REMOVED lines=10> */
[----:B------:R-:W-:-:S04]  /*eea0*/  F2FP.SATFINITE.E5M2.F32.PACK_AB_MERGE_C R52, RZ, R42, RZ ;  /* 0x0000002aff34723e */ /* 0x000fc800048060ff */
        /* <DEDUP_REMOVED lines=29> */
.L_x_19109:
[----:B------:R-:W-:Y:S05]  /*f080*/  BSYNC B0 ;  /* 0x0000000000007941 */ /* 0x000fea0003800000 */
.L_x_19108:
        /* <DEDUP_REMOVED lines=19> */
.L_x_19111:
[----:B------:R-:W-:Y:S05]  /*f1c0*/  BSYNC B0 ;  /* 0x0000000000007941 */ /* 0x000fea0003800000 */
.L_x_19110:
        /* <DEDUP_REMOVED lines=19> */
.L_x_19113:
[----:B------:R-:W-:Y:S05]  /*f300*/  BSYNC B0 ;  /* 0x0000000000007941 */ /* 0x000fea0003800000 */
.L_x_19112:
        /* <DEDUP_REMOVED lines=19> */
.L_x_19115:
[----:B------:R-:W-:Y:S05]  /*f440*/  BSYNC B0 ;  /* 0x0000000000007941 */ /* 0x000fea0003800000 */
.L_x_19114:
        /* <DEDUP_REMOVED lines=19> */
.L_x_19117:
[----:B------:R-:W-:Y:S05]  /*f580*/  BSYNC B0 ;  /* 0x0000000000007941 */ /* 0x000fea0003800000 */
.L_x_19116:
        /* <DEDUP_REMOVED lines=9> */
[----:B0---4-:R-:W-:Y:S05]  /*f620*/  CALL.REL.NOINC `($__internal_483_$__cuda_sm20_rcp_rn_f32_slowpath) ;  /* 0x0000007000dc7944 */ /* 0x011fea0003c00000 */
[----:B------:R-:W-:Y:S05]  /*f630*/  BRA `(.L_x_19120) ;  /* 0x0000000000107947 */ /* 0x000fea0003800000 */
.L_x_19119:
[----:B----4-:R-:W1:Y:S02]  /*f640*/  MUFU.RCP R21, R48 ;  /* 0x0000003000157308 */ /* 0x010e640000001000 */
[----:B-1----:R-:W-:-:S04]  /*f650*/  FFMA R0, R48, R21, -1 ;  /* 0xbf80000030007423 */ /* 0x002fc80000000015 */
[----:B------:R-:W-:-:S04]  /*f660*/  FADD.FTZ R0, -R0, -RZ ;  /* 0x800000ff00007221 */ /* 0x000fc80000010100 */
[----:B------:R-:W-:-:S07]  /*f670*/  FFMA R21, R21, R0, R21 ;  /* 0x0000000015157223 */ /* 0x000fce0000000015 */
.L_x_19120:
[----:B------:R-:W-:Y:S05]  /*f680*/  BSYNC B1 ;  /* 0x0000000000017941 */ /* 0x000fea0003800000 */
.L_x_19118:
        /* <DEDUP_REMOVED lines=20> */
[----:B0-----:R-:W-:Y:S05]  /*f7d0*/  CALL.REL.NOINC `($__internal_483_$__cuda_sm20_rcp_rn_f32_slowpath) ;  /* 0x0000007000707944 */ /* 0x001fea0003c00000 */
[----:B------:R-:W-:Y:S05]  /*f7e0*/  BRA `(.L_x_19123) ;  /* 0x0000000000107947 */ /* 0x000fea0003800000 */
.L_x_19122:
[----:B------:R-:W1:Y:S02]  /*f7f0*/  MUFU.RCP R21, R2 ;  /* 0x0000000200157308 */ /* 0x000e640000001000 */
[----:B-1----:R-:W-:-:S04]  /*f800*/  FFMA R0, R2, R21, -1 ;  /* 0xbf80000002007423 */ /* 0x002fc80000000015 */
[----:B------:R-:W-:-:S04]  /*f810*/  FADD.FTZ R0, -R0, -RZ ;  /* 0x800000ff00007221 */ /* 0x000fc80000010100 */
[----:B------:R-:W-:-:S07]  /*f820*/  FFMA R21, R21, R0, R21 ;  /* 0x0000000015157223 */ /* 0x000fce0000000015 */
.L_x_19123:
[----:B------:R-:W-:Y:S05]  /*f830*/  BSYNC B1 ;  /* 0x0000000000017941 */ /* 0x000fea0003800000 */
.L_x_19121:
        /* <DEDUP_REMOVED lines=21> */
.L_x_19125:
[----:B------:R-:W1:Y:S02]  /*f990*/  MUFU.RCP R21, R2 ;  /* 0x0000000200157308 */ /* 0x000e640000001000 */
[----:B-1----:R-:W-:-:S04]  /*f9a0*/  FFMA R0, R2, R21, -1 ;  /* 0xbf80000002007423 */ /* 0x002fc80000000015 */
[----:B------:R-:W-:-:S04]  /*f9b0*/  FADD.FTZ R0, -R0, -RZ ;  /* 0x800000ff00007221 */ /* 0x000fc80000010100 */
[----:B------:R-:W-:-:S07]  /*f9c0*/  FFMA R21, R21, R0, R21 ;  /* 0x0000000015157223 */ /* 0x000fce0000000015 */
.L_x_19126:
[----:B------:R-:W-:Y:S05]  /*f9d0*/  BSYNC B1 ;  /* 0x0000000000017941 */ /* 0x000fea0003800000 */
.L_x_19124:
        /* <DEDUP_REMOVED lines=22> */
.L_x_19128:
[----:B------:R-:W1:Y:S02]  /*fb40*/  MUFU.RCP R21, R2 ;  /* 0x0000000200157308 */ /* 0x000e640000001000 */
[----:B-1----:R-:W-:-:S04]  /*fb50*/  FFMA R0, R2, R21, -1 ;  /* 0xbf80000002007423 */ /* 0x002fc80000000015 */
[----:B------:R-:W-:-:S04]  /*fb60*/  FADD.FTZ R0, -R0, -RZ ;  /* 0x800000ff00007221 */ /* 0x000fc80000010100 */
[----:B------:R-:W-:-:S07]  /*fb70*/  FFMA R21, R21, R0, R21 ;  /* 0x0000000015157223 */ /* 0x000fce0000000015 */
.L_x_19129:
[----:B------:R-:W-:Y:S05]  /*fb80*/  BSYNC B1 ;  /* 0x0000000000017941 */ /* 0x000fea0003800000 */
.L_x_19127:
        /* <DEDUP_REMOVED lines=21> */
.L_x_19131:
[----:B------:R-:W1:Y:S02]  /*fce0*/  MUFU.RCP R21, R14 ;  /* 0x0000000e00157308 */ /* 0x000e640000001000 */
[----:B-1----:R-:W-:-:S04]  /*fcf0*/  FFMA R0, R14, R21, -1 ;  /* 0xbf8000000e007423 */ /* 0x002fc80000000015 */
[----:B------:R-:W-:-:S04]  /*fd00*/  FADD.FTZ R0, -R0, -RZ ;  /* 0x800000ff00007221 */ /* 0x000fc80000010100 */
[----:B------:R-:W-:-:S07]  /*fd10*/  FFMA R21, R21, R0, R21 ;  /* 0x0000000015157223 */ /* 0x000fce0000000015 */
.L_x_19132:
[----:B------:R-:W-:Y:S05]  /*fd20*/  BSYNC B1 ;  /* 0x0000000000017941 */ /* 0x000fea0003800000 */
.L_x_19130:
        /* <DEDUP_REMOVED lines=22> */
.L_x_19134:
[----:B------:R-:W1:Y:S02]  /*fe90*/  MUFU.RCP R21, R2 ;  /* 0x0000000200157308 */ /* 0x000e640000001000 */
[----:B-1----:R-:W-:-:S04]  /*fea0*/  FFMA R0, R2, R21, -1 ;  /* 0xbf80000002007423 */ /* 0x002fc80000000015 */
[----:B------:R-:W-:-:S04]  /*feb0*/  FADD.FTZ R0, -R0, -RZ ;  /* 0x800000ff00007221 */ /* 0x000fc80000010100 */
[----:B------:R-:W-:-:S07]  /*fec0*/  FFMA R21, R21, R0, R21 ;  /* 0x0000000015157223 */ /* 0x000fce0000000015 */
.L_x_19135:
[----:B------:R-:W-:Y:S05]  /*fed0*/  BSYNC B1 ;  /* 0x0000000000017941 */ /* 0x000fea0003800000 */
.L_x_19133:
        /* <DEDUP_REMOVED lines=21> */
.L_x_19137:
[----:B------:R-:W1:Y:S02]  /*10030*/  MUFU.RCP R21, R2 ;  /* 0x0000000200157308 */ /* 0x000e640000001000 */
[----:B-1----:R-:W-:-:S04]  /*10040*/  FFMA R0, R2, R21, -1 ;  /* 0xbf80000002007423 */ /* 0x002fc80000000015 */
[----:B------:R-:W-:-:S04]  /*10050*/  FADD.FTZ R0, -R0, -RZ ;  /* 0x800000ff00007221 */ /* 0x000fc80000010100 */
[----:B------:R-:W-:-:S07]  /*10060*/  FFMA R21, R21, R0, R21 ;  /* 0x0000000015157223 */ /* 0x000fce0000000015 */
.L_x_19138:
[----:B------:R-:W-:Y:S05]  /*10070*/  BSYNC B1 ;  /* 0x0000000000017941 */ /* 0x000fea0003800000 */
.L_x_19136:
        /* <DEDUP_REMOVED lines=22> */
.L_x_19140:
[----:B------:R-:W1:Y:S02]  /*101e0*/  MUFU.RCP R21, R2 ;  /* 0x0000000200157308 */ /* 0x000e640000001000 */
[----:B-1----:R-:W-:-:S04]  /*101f0*/  FFMA R0, R2, R21, -1 ;  /* 0xbf80000002007423 */ /* 0x002fc80000000015 */
[----:B------:R-:W-:-:S04]  /*10200*/  FADD.FTZ R0, -R0, -RZ ;  /* 0x800000ff00007221 */ /* 0x000fc80000010100 */
[----:B------:R-:W-:-:S07]  /*10210*/  FFMA R21, R21, R0, R21 ;  /* 0x0000000015157223 */ /* 0x000fce0000000015 */
.L_x_19141:
[----:B------:R-:W-:Y:S05]  /*10220*/  BSYNC B1 ;  /* 0x0000000000017941 */ /* 0x000fea0003800000 */
.L_x_19139:
        /* <DEDUP_REMOVED lines=21> */
.L_x_19143:
[----:B------:R-:W1:Y:S02]  /*10380*/  MUFU.RCP R21, R2 ;  /* 0x0000000200157308 */ /* 0x000e640000001000 */
[----:B-1----:R-:W-:-:S04]  /*10390*/  FFMA R0, R2, R21, -1 ;  /* 0xbf80000002007423 */ /* 0x002fc80000000015 */
[----:B------:R-:W-:-:S04]  /*103a0*/  FADD.FTZ R0, -R0, -RZ ;  /* 0x800000ff00007221 */ /* 0x000fc80000010100 */
[----:B------:R-:W-:-:S07]  /*103b0*/  FFMA R21, R21, R0, R21 ;  /* 0x0000000015157223 */ /* 0x000fce0000000015 */
.L_x_19144:
[----:B------:R-:W-:Y:S05]  /*103c0*/  BSYNC B1 ;  /* 0x0000000000017941 */ /* 0x000fea0003800000 */
.L_x_19142:
        /* <DEDUP_REMOVED lines=22> */
.L_x_19146:
[----:B------:R-:W1:Y:S02]  /*10530*/  MUFU.RCP R21, R2 ;  /* 0x0000000200157308 */ /* 0x000e640000001000 */
[----:B-1----:R-:W-:-:S04]  /*10540*/  FFMA R0, R2, R21, -1 ;  /* 0xbf80000002007423 */ /* 0x002fc80000000015 */
[----:B------:R-:W-:-:S04]  /*10550*/  FADD.FTZ R0, -R0, -RZ ;  /* 0x800000ff00007221 */ /* 0x000fc80000010100 */
[----:B------:R-:W-:-:S07]  /*10560*/  FFMA R21, R21, R0, R21 ;  /* 0x0000000015157223 */ /* 0x000fce0000000015 */
.L_x_19147:
[----:B------:R-:W-:Y:S05]  /*10570*/  BSYNC B1 ;  /* 0x0000000000017941 */ /* 0x000fea0003800000 */
.L_x_19145:
        /* <DEDUP_REMOVED lines=21> */
.L_x_19149:
[----:B------:R-:W1:Y:S02]  /*106d0*/  MUFU.RCP R21, R2 ;  /* 0x0000000200157308 */ /* 0x000e640000001000 */
[----:B-1----:R-:W-:-:S04]  /*106e0*/  FFMA R0, R2, R21, -1 ;  /* 0xbf80000002007423 */ /* 0x002fc80000000015 */
[----:B------:R-:W-:-:S04]  /*106f0*/  FADD.FTZ R0, -R0, -RZ ;  /* 0x800000ff00007221 */ /* 0x000fc80000010100 */
[----:B------:R-:W-:-:S07]  /*10700*/  FFMA R21, R21, R0, R21 ;  /* 0x0000000015157223 */ /* 0x000fce0000000015 */
.L_x_19150:
[----:B------:R-:W-:Y:S05]  /*10710*/  BSYNC B1 ;  /* 0x0000000000017941 */ /* 0x000fea0003800000 */
.L_x_19148:
        /* <DEDUP_REMOVED lines=22> */
.L_x_19152:
[----:B------:R-:W1:Y:S02]  /*10880*/  MUFU.RCP R21, R2 ;  /* 0x0000000200157308 */ /* 0x000e640000001000 */
[----:B-1----:R-:W-:-:S04]  /*10890*/  FFMA R0, R2, R21, -1 ;  /* 0xbf80000002007423 */ /* 0x002fc80000000015 */
[----:B------:R-:W-:-:S04]  /*108a0*/  FADD.FTZ R0, -R0, -RZ ;  /* 0x800000ff00007221 */ /* 0x000fc80000010100 */
[----:B------:R-:W-:-:S07]  /*108b0*/  FFMA R21, R21, R0, R21 ;  /* 0x0000000015157223 */ /* 0x000fce0000000015 */
.L_x_19153:
[----:B------:R-:W-:Y:S05]  /*108c0*/  BSYNC B1 ;  /* 0x0000000000017941 */ /* 0x000fea0003800000 */
.L_x_19151:
        /* <DEDUP_REMOVED lines=21> */
.L_x_19155:
[----:B------:R-:W1:Y:S02]  /*10a20*/  MUFU.RCP R21, R2 ;  /* 0x0000000200157308 */ /* 0x000e640000001000 */
[----:B-1----:R-:W-:-:S04]  /*10a30*/  FFMA R0, R2, R21, -1 ;  /* 0xbf80000002007423 */ /* 0x002fc80000000015 */
[----:B------:R-:W-:-:S04]  /*10a40*/  FADD.FTZ R0, -R0, -RZ ;  /* 0x800000ff00007221 */ /* 0x000fc80000010100 */
[----:B------:R-:W-:-:S07]  /*10a50*/  FFMA R21, R21, R0, R21 ;  /* 0x0000000015157223 */ /* 0x000fce0000000015 */
.L_x_19156:
[----:B------:R-:W-:Y:S05]  /*10a60*/  BSYNC B1 ;  /* 0x0000000000017941 */ /* 0x000fea0003800000 */
.L_x_19154:
        /* <DEDUP_REMOVED lines=22> */
.L_x_19158:
[----:B------:R-:W1:Y:S02]  /*10bd0*/  MUFU.RCP R21, R2 ;  /* 0x0000000200157308 */ /* 0x000e640000001000 */
[----:B-1----:R-:W-:-:S04]  /*10be0*/  FFMA R0, R2, R21, -1 ;  /* 0xbf80000002007423 */ /* 0x002fc80000000015 */
[----:B------:R-:W-:-:S04]  /*10bf0*/  FADD.FTZ R0, -R0, -RZ ;  /* 0x800000ff00007221 */ /* 0x000fc80000010100 */
[----:B------:R-:W-:-:S07]  /*10c00*/  FFMA R21, R21, R0, R21 ;  /* 0x0000000015157223 */ /* 0x000fce0000000015 */
.L_x_19159:
[----:B------:R-:W-:Y:S05]  /*10c10*/  BSYNC B1 ;  /* 0x0000000000017941 */ /* 0x000fea0003800000 */
.L_x_19157:
        /* <DEDUP_REMOVED lines=21> */
.L_x_19161:
[----:B------:R-:W1:Y:S02]  /*10d70*/  MUFU.RCP R21, R2 ;  /* 0x0000000200157308 */ /* 0x000e640000001000 */
[----:B-1----:R-:W-:-:S04]  /*10d80*/  FFMA R0, R2, R21, -1 ;  /* 0xbf80000002007423 */ /* 0x002fc80000000015 */
[----:B------:R-:W-:-:S04]  /*10d90*/  FADD.FTZ R0, -R0, -RZ ;  /* 0x800000ff00007221 */ /* 0x000fc80000010100 */
[----:B------:R-:W-:-:S07]  /*10da0*/  FFMA R21, R21, R0, R21 ;  /* 0x0000000015157223 */ /* 0x000fce0000000015 */
.L_x_19162:
[----:B------:R-:W-:Y:S05]  /*10db0*/  BSYNC B1 ;  /* 0x0000000000017941 */ /* 0x000fea0003800000 */
.L_x_19160:
        /* <DEDUP_REMOVED lines=22> */
.L_x_19164:
[----:B------:R-:W1:Y:S02]  /*10f20*/  MUFU.RCP R21, R2 ;  /* 0x0000000200157308 */ /* 0x000e640000001000 */
[----:B-1----:R-:W-:-:S04]  /*10f30*/  FFMA R0, R2, R21, -1 ;  /* 0xbf80000002007423 */ /* 0x002fc80000000015 */
[----:B------:R-:W-:-:S04]  /*10f40*/  FADD.FTZ R0, -R0, -RZ ;  /* 0x800000ff00007221 */ /* 0x000fc80000010100 */
[----:B------:R-:W-:-:S07]  /*10f50*/  FFMA R21, R21, R0, R21 ;  /* 0x0000000015157223 */ /* 0x000fce0000000015 */
.L_x_19165:
[----:B------:R-:W-:Y:S05]  /*10f60*/  BSYNC B1 ;  /* 0x0000000000017941 */ /* 0x000fea0003800000 */
.L_x_19163:
        /* <DEDUP_REMOVED lines=21> */
.L_x_19167:
[----:B------:R-:W1:Y:S02]  /*110c0*/  MUFU.RCP R21, R2 ;  /* 0x0000000200157308 */ /* 0x000e640000001000 */
[----:B-1----:R-:W-:-:S04]  /*110d0*/  FFMA R0, R2, R21, -1 ;  /* 0xbf80000002007423 */ /* 0x002fc80000000015 */
[----:B------:R-:W-:-:S04]  /*110e0*/  FADD.FTZ R0, -R0, -RZ ;  /* 0x800000ff00007221 */ /* 0x000fc80000010100 */
[----:B------:R-:W-:-:S07]  /*110f0*/  FFMA R21, R21, R0, R21 ;  /* 0x0000000015157223 */ /* 0x000fce0000000015 */
.L_x_19168:
[----:B------:R-:W-:Y:S05]  /*11100*/  BSYNC B1 ;  /* 0x0000000000017941 */ /* 0x000fea0003800000 */
.L_x_19166:
        /* <DEDUP_REMOVED lines=22> */
.L_x_19170:
[----:B------:R-:W1:Y:S02]  /*11270*/  MUFU.RCP R21, R2 ;  /* 0x0000000200157308 */ /* 0x000e640000001000 */
[----:B-1----:R-:W-:-:S04]  /*11280*/  FFMA R0, R2, R21, -1 ;  /* 0xbf80000002007423 */ /* 0x002fc80000000015 */
[----:B------:R-:W-:-:S04]  /*11290*/  FADD.FTZ R0, -R0, -RZ ;  /* 0x800000ff00007221 */ /* 0x000fc80000010100 */
[----:B------:R-:W-:-:S07]  /*112a0*/  FFMA R21, R21, R0, R21 ;  /* 0x0000000015157223 */ /* 0x000fce0000000015 */
.L_x_19171:
[----:B------:R-:W-:Y:S05]  /*112b0*/  BSYNC B1 ;  /* 0x0000000000017941 */ /* 0x000fea0003800000 */
.L_x_19169:
        /* <DEDUP_REMOVED lines=21> */
.L_x_19173:
[----:B------:R-:W1:Y:S02]  /*11410*/  MUFU.RCP R21, R2 ;  /* 0x0000000200157308 */ /* 0x000e640000001000 */
[----:B-1----:R-:W-:-:S04]  /*11420*/  FFMA R0, R2, R21, -1 ;  /* 0xbf80000002007423 */ /* 0x002fc80000000015 */
[----:B------:R-:W-:-:S04]  /*11430*/  FADD.FTZ R0, -R0, -RZ ;  /* 0x800000ff00007221 */ /* 0x000fc80000010100 */
[----:B------:R-:W-:-:S07]  /*11440*/  FFMA R21, R21, R0, R21 ;  /* 0x0000000015157223 */ /* 0x000fce0000000015 */
.L_x_19174:
[----:B------:R-:W-:Y:S05]  /*11450*/  BSYNC B1 ;  /* 0x0000000000017941 */ /* 0x000fea0003800000 */
.L_x_19172:
        /* <DEDUP_REMOVED lines=20> */
[----:B------:R-:W-:Y:S05]  /*115a0*/  CALL.REL.NOINC `($__internal_483_$__cuda_sm20_rcp_rn_f32_slowpath) ;  /* 0x0000005000fc7944 */ /* 0x000fea0003c00000 */
[----:B------:R-:W-:Y:S05]  /*115b0*/  BRA `(.L_x_19177) ;  /* 0x0000000000107947 */ /* 0x000fea0003800000 */
.L_x_19176:
[----:B------:R-:W0:Y:S02]  /*115c0*/  MUFU.RCP R21, R2 ;  /* 0x0000000200157308 */ /* 0x000e240000001000 */
[----:B0-----:R-:W-:-:S04]  /*115d0*/  FFMA R0, R2, R21, -1 ;  /* 0xbf80000002007423 */ /* 0x001fc80000000015 */
[----:B------:R-:W-:-:S04]  /*115e0*/  FADD.FTZ R0, -R0, -RZ ;  /* 0x800000ff00007221 */ /* 0x000fc80000010100 */
[----:B------:R-:W-:-:S07]  /*115f0*/  FFMA R21, R21, R0, R21 ;  /* 0x0000000015157223 */ /* 0x000fce0000000015 */
.L_x_19177:
[----:B------:R-:W-:Y:S05]  /*11600*/  BSYNC B1 ;  /* 0x0000000000017941 */ /* 0x000fea0003800000 */
.L_x_19175:
        /* <DEDUP_REMOVED lines=21> */
.L_x_19179:
[----:B------:R-:W0:Y:S02]  /*11760*/  MUFU.RCP R21, R14 ;  /* 0x0000000e00157308 */ /* 0x000e240000001000 */
[----:B0-----:R-:W-:-:S04]  /*11770*/  FFMA R0, R14, R21, -1 ;  /* 0xbf8000000e007423 */ /* 0x001fc80000000015 */
[----:B------:R-:W-:-:S04]  /*11780*/  FADD.FTZ R0, -R0, -RZ ;  /* 0x800000ff00007221 */ /* 0x000fc80000010100 */
[----:B------:R-:W-:-:S07]  /*11790*/  FFMA R21, R21, R0, R21 ;  /* 0x0000000015157223 */ /* 0x000fce0000000015 */
.L_x_19180:
[----:B------:R-:W-:Y:S05]  /*117a0*/  BSYNC B1 ;  /* 0x0000000000017941 */ /* 0x000fea0003800000 */
.L_x_19178:
        /* <DEDUP_REMOVED lines=22> */
.L_x_19182:
[----:B------:R-:W0:Y:S02]  /*11910*/  MUFU.RCP R21, R2 ;  /* 0x0000000200157308 */ /* 0x000e240000001000 */
[----:B0-----:R-:W-:-:S04]  /*11920*/  FFMA R0, R2, R21, -1 ;  /* 0xbf80000002007423 */ /* 0x001fc80000000015 */
[----:B------:R-:W-:-:S04]  /*11930*/  FADD.FTZ R0, -R0, -RZ ;  /* 0x800000ff00007221 */ /* 0x000fc80000010100 */
[----:B------:R-:W-:-:S07]  /*11940*/  FFMA R21, R21, R0, R21 ;  /* 0x0000000015157223 */ /* 0x000fce0000000015 */
.L_x_19183:
[----:B------:R-:W-:Y:S05]  /*11950*/  BSYNC B1 ;  /* 0x0000000000017941 */ /* 0x000fea0003800000 */
.L_x_19181:
        /* <DEDUP_REMOVED lines=21> */
.L_x_19185:
[----:B------:R-:W0:Y:S02]  /*11ab0*/  MUFU.RCP R21, R2 ;  /* 0x0000000200157308 */ /* 0x000e240000001000 */
[----:B0-----:R-:W-:-:S04]  /*11ac0*/  FFMA R0, R2, R21, -1 ;  /* 0xbf80000002007423 */ /* 0x001fc80000000015 */
[----:B------:R-:W-:-:S04]  /*11ad0*/  FADD.FTZ R0, -R0, -RZ ;  /* 0x800000ff00007221 */ /* 0x000fc80000010100 */
[----:B------:R-:W-:-:S07]  /*11ae0*/  FFMA R21, R21, R0, R21 ;  /* 0x0000000015157223 */ /* 0x000fce0000000015 */
.L_x_19186:
[----:B------:R-:W-:Y:S05]  /*11af0*/  BSYNC B1 ;  /* 0x0000000000017941 */ /* 0x000fea0003800000 */
.L_x_19184:
        /* <DEDUP_REMOVED lines=22> */
.L_x_19188:
[----:B------:R-:W0:Y:S02]  /*11c60*/  MUFU.RCP R21, R2 ;  /* 0x0000000200157308 */ /* 0x000e240000001000 */
[----:B0-----:R-:W-:-:S04]  /*11c70*/  FFMA R0, R2, R21, -1 ;  /* 0xbf80000002007423 */ /* 0x001fc80000000015 */
[----:B------:R-:W-:-:S04]  /*11c80*/  FADD.FTZ R0, -R0, -RZ ;  /* 0x800000ff00007221 */ /* 0x000fc80000010100 */
[----:B------:R-:W-:-:S07]  /*11c90*/  FFMA R21, R21, R0, R21 ;  /* 0x0000000015157223 */ /* 0x000fce0000000015 */
.L_x_19189:
[----:B------:R-:W-:Y:S05]  /*11ca0*/  BSYNC B1 ;  /* 0x0000000000017941 */ /* 0x000fea0003800000 */
.L_x_19187:
        /* <DEDUP_REMOVED lines=21> */
.L_x_19191:
[----:B------:R-:W0:Y:S02]  /*11e00*/  MUFU.RCP R21, R14 ;  /* 0x0000000e00157308 */ /* 0x000e240000001000 */
[----:B0-----:R-:W-:-:S04]  /*11e10*/  FFMA R0, R14, R21, -1 ;  /* 0xbf8000000e007423 */ /* 0x001fc80000000015 */
[----:B------:R-:W-:-:S04]  /*11e20*/  FADD.FTZ R0, -R0, -RZ ;  /* 0x800000ff00007221 */ /* 0x000fc80000010100 */
[----:B------:R-:W-:-:S07]  /*11e30*/  FFMA R21, R21, R0, R21 ;  /* 0x0000000015157223 */ /* 0x000fce0000000015 */
.L_x_19192:
[----:B------:R-:W-:Y:S05]  /*11e40*/  BSYNC B1 ;  /* 0x0000000000017941 */ /* 0x000fea0003800000 */
.L_x_19190:
        /* <DEDUP_REMOVED lines=22> */
.L_x_19194:
[----:B------:R-:W0:Y:S02]  /*11fb0*/  MUFU.RCP R21, R2 ;  /* 0x0000000200157308 */ /* 0x000e240000001000 */
[----:B0-----:R-:W-:-:S04]  /*11fc0*/  FFMA R0, R2, R21, -1 ;  /* 0xbf80000002007423 */ /* 0x001fc80000000015 */
[----:B------:R-:W-:-:S04]  /*11fd0*/  FADD.FTZ R0, -R0, -RZ ;  /* 0x800000ff00007221 */ /* 0x000fc80000010100 */
[----:B------:R-:W-:-:S07]  /*11fe0*/  FFMA R21, R21, R0, R21 ;  /* 0x0000000015157223 */ /* 0x000fce0000000015 */
.L_x_19195:
[----:B------:R-:W-:Y:S05]  /*11ff0*/  BSYNC B1 ;  /* 0x0000000000017941 */ /* 0x000fea0003800000 */
.L_x_19193:
        /* <DEDUP_REMOVED lines=21> */
.L_x_19197:
[----:B------:R-:W0:Y:S02]  /*12150*/  MUFU.RCP R21, R2 ;  /* 0x0000000200157308 */ /* 0x000e240000001000 */
[----:B0-----:R-:W-:-:S04]  /*12160*/  FFMA R0, R2, R21, -1 ;  /* 0xbf80000002007423 */ /* 0x001fc80000000015 */
[----:B------:R-:W-:-:S04]  /*12170*/  FADD.FTZ R0, -R0, -RZ ;  /* 0x800000ff00007221 */ /* 0x000fc80000010100 */
[----:B------:R-:W-:-:S07]  /*12180*/  FFMA R21, R21, R0, R21 ;  /* 0x0000000015157223 */ /* 0x000fce0000000015 */
.L_x_19198:
[----:B------:R-:W-:Y:S05]  /*12190*/  BSYNC B1 ;  /* 0x0000000000017941 */ /* 0x000fea0003800000 */
.L_x_19196:
        /* <DEDUP_REMOVED lines=22> */
.L_x_19200:
[----:B------:R-:W0:Y:S02]  /*12300*/  MUFU.RCP R21, R2 ;  /* 0x0000000200157308 */ /* 0x000e240000001000 */
[----:B0-----:R-:W-:-:S04]  /*12310*/  FFMA R0, R2, R21, -1 ;  /* 0xbf80000002007423 */ /* 0x001fc80000000015 */
[----:B------:R-:W-:-:S04]  /*12320*/  FADD.FTZ R0, -R0, -RZ ;  /* 0x800000ff00007221 */ /* 0x000fc80000010100 */
[----:B------:R-:W-:-:S07]  /*12330*/  FFMA R21, R21, R0, R21 ;  /* 0x0000000015157223 */ /* 0x000fce0000000015 */
.L_x_19201:
[----:B------:R-:W-:Y:S05]  /*12340*/  BSYNC B1 ;  /* 0x0000000000017941 */ /* 0x000fea0003800000 */
.L_x_19199:
        /* <DEDUP_REMOVED lines=21> */
.L_x_19203:
[----:B------:R-:W0:Y:S02]  /*124a0*/  MUFU.RCP R21, R14 ;  /* 0x0000000e00157308 */ /* 0x000e240000001000 */
[----:B0-----:R-:W-:-:S04]  /*124b0*/  FFMA R0, R14, R21, -1 ;  /* 0xbf8000000e007423 */ /* 0x001fc80000000015 */
[----:B------:R-:W-:-:S04]  /*124c0*/  FADD.FTZ R0, -R0, -RZ ;  /* 0x800000ff00007221 */ /* 0x000fc80000010100 */
[----:B------:R-:W-:-:S07]  /*124d0*/  FFMA R21, R21, R0, R21 ;  /* 0x0000000015157223 */ /* 0x000fce0000000015 */
.L_x_19204:
[----:B------:R-:W-:Y:S05]  /*124e0*/  BSYNC B1 ;  /* 0x0000000000017941 */ /* 0x000fea0003800000 */
.L_x_19202:
        /* <DEDUP_REMOVED lines=22> */
.L_x_19206:
[----:B------:R-:W0:Y:S02]  /*12650*/  MUFU.RCP R21, R2 ;  /* 0x0000000200157308 */ /* 0x000e240000001000 */
[----:B0-----:R-:W-:-:S04]  /*12660*/  FFMA R0, R2, R21, -1 ;  /* 0xbf80000002007423 */ /* 0x001fc80000000015 */
[----:B------:R-:W-:-:S04]  /*12670*/  FADD.FTZ R0, -R0, -RZ ;  /* 0x800000ff00007221 */ /* 0x000fc80000010100 */
[----:B------:R-:W-:-:S07]  /*12680*/  FFMA R21, R21, R0, R21 ;  /* 0x0000000015157223 */ /* 0x000fce0000000015 */
.L_x_19207:
[----:B------:R-:W-:Y:S05]  /*12690*/  BSYNC B1 ;  /* 0x0000000000017941 */ /* 0x000fea0003800000 */
.L_x_19205:
        /* <DEDUP_REMOVED lines=21> */
.L_x_19209:
[----:B------:R-:W0:Y:S02]  /*127f0*/  MUFU.RCP R21, R2 ;  /* 0x0000000200157308 */ /* 0x000e240000001000 */
[----:B0-----:R-:W-:-:S04]  /*12800*/  FFMA R0, R2, R21, -1 ;  /* 0xbf80000002007423 */ /* 0x001fc80000000015 */
[----:B------:R-:W-:-:S04]  /*12810*/  FADD.FTZ R0, -R0, -RZ ;  /* 0x800000ff00007221 */ /* 0x000fc80000010100 */
[----:B------:R-:W-:-:S07]  /*12820*/  FFMA R21, R21, R0, R21 ;  /* 0x0000000015157223 */ /* 0x000fce0000000015 */
.L_x_19210:
[----:B------:R-:W-:Y:S05]  /*12830*/  BSYNC B1 ;  /* 0x0000000000017941 */ /* 0x000fea0003800000 */
.L_x_19208:
        /* <DEDUP_REMOVED lines=21> */
[----:B------:R-:W-:Y:S01]  /*12990*/  IMAD.MOV.U32 R14, RZ, RZ, R21 ;  /* 0x000000ffff0e7224 */ /* 0x000fe200078e0015 */
[----:B------:R-:W-:Y:S06]  /*129a0*/  BRA `(.L_x_19213) ;  /* 0x0000000000107947 */ /* 0x000fec0003800000 */
.L_x_19212:
[----:B------:R-:W0:Y:S02]  /*129b0*/  MUFU.RCP R14, R25 ;  /* 0x00000019000e7308 */ /* 0x000e240000001000 */
[----:B0-----:R-:W-:-:S04]  /*129c0*/  FFMA R0, R25, R14, -1 ;  /* 0xbf80000019007423 */ /* 0x001fc8000000000e */
[----:B------:R-:W-:-:S04]  /*129d0*/  FADD.FTZ R21, -R0, -RZ ;  /* 0x800000ff00157221 */ /* 0x000fc80000010100 */
[----:B------:R-:W-:-:S07]  /*129e0*/  FFMA R14, R14, R21, R14 ;  /* 0x000000150e0e7223 */ /* 0x000fce000000000e */
.L_x_19213:
[----:B------:R-:W-:Y:S05]  /*129f0*/  BSYNC B1 ;  /* 0x0000000000017941 */ /* 0x000fea0003800000 */
.L_x_19211:
[----:B------:R-:W-:Y:S01]  /*12a00*/  FMNMX R15, R15, |R46|, !PT ;  /* 0x4000002e0f0f7209 */ /* 0x000fe20007800000 */
[-C--:B------:R-:W-:Y:S01]  /*12a10*/  FMUL R69, R86, R11.reuse ;  /* 0x0000000b56457220 */ /* 0x080fe20000400000 */
[----:B------:R-:W-:Y:S01]  /*12a20*/  ISETP.GE.U32.AND P0, PT, R13, R6, PT ;  /* 0x000000060d00720c */ /* 0x000fe20003f06070 */
[----:B------:R-:W-:Y:S01]  /*12a30*/  FMUL R13, R72, R11 ;  /* 0x0000000b480d7220 */ /* 0x000fe20000400000 */
[----:B------:R-:W-:Y:S01]  /*12a40*/  FMNMX R15, |R20|, R15, !PT ;  /* 0x0000000f140f7209 */ /* 0x000fe20007800200 */
[----:B------:R-:W-:Y:S01]  /*12a50*/  FMUL R2, R74, R11 ;  /* 0x0000000b4a027220 */ /* 0x000fe20000400000 */
[----:B------:R-:W-:Y:S01]  /*12a60*/  F2FP.SATFINITE.E5M2.F32.PACK_AB_MERGE_C R69, RZ, R69, RZ ;  /* 0x00000045ff45723e */ /* 0x000fe200048060ff */
[----:B------:R-:W-:Y:S01]  /*12a70*/  FMUL R0, R78, R11 ;  /* 0x0000000b4e007220 */ /* 0x000fe20000400000 */
[----:B------:R-:W-:Y:S01]  /*12a80*/  FMNMX R15, |R50|, R15, !PT ;  /* 0x0000000f320f7209 */ /* 0x000fe20007800200 */
[----:B------:R-:W-:Y:S01]  /*12a90*/  FMUL R71, R46, R11 ;  /* 0x0000000b2e477220 */ /* 0x000fe20000400000 */
[----:B------:R-:W-:Y:S01]  /*12aa0*/  F2FP.SATFINITE.E5M2.F32.PACK_AB_MERGE_C R13, RZ, R13, RZ ;  /* 0x0000000dff0d723e */ /* 0x000fe200048060ff */
[----:B------:R-:W-:Y:S01]  /*12ab0*/  FMUL R53, R50, R11 ;  /* 0x0000000b32357220 */ /* 0x000fe20000400000 */
[C---:B------:R-:W-:Y:S01]  /*12ac0*/  FMNMX R15, |R48|.reuse, R15, !PT ;  /* 0x0000000f300f7209 */ /* 0x040fe20007800200 */
[-C--:B------:R-:W-:Y:S01]  /*12ad0*/  FMUL R61, R48, R11.reuse ;  /* 0x0000000b303d7220 */ /* 0x080fe20000400000 */
[----:B------:R-:W-:Y:S01]  /*12ae0*/  LOP3.LUT R21, R69, 0xffff, RZ, 0xc0, !PT ;  /* 0x0000ffff45157812 */ /* 0x000fe200078ec0ff */
[C---:B------:R-:W-:Y:S01]  /*12af0*/  FMUL R73, R64.reuse, R11 ;  /* 0x0000000b40497220 */ /* 0x040fe20000400000 */
[----:B------:R-:W-:Y:S01]  /*12b00*/  FMNMX R15, |R64|, R15, !PT ;  /* 0x0000000f400f7209 */ /* 0x000fe20007800200 */
[-C--:B------:R-:W-:Y:S01]  /*12b10*/  FMUL R67, R60, R11.reuse ;  /* 0x0000000b3c437220 */ /* 0x080fe20000400000 */
[----:B------:R-:W-:Y:S01]  /*12b20*/  F2FP.SATFINITE.E5M2.F32.PACK_AB_MERGE_C R2, RZ, R2, RZ ;  /* 0x00000002ff02723e */ /* 0x000fe200048060ff */
        /* <DEDUP_REMOVED lines=15> */
[----:B------:R-:W-:Y:S01]  /*12c20*/  F2FP.SATFINITE.E5M2.F32.PACK_AB_MERGE_C R0, RZ, R0, RZ ;  /* 0x00000000ff00723e */ /* 0x000fe200048060ff */
        /* <DEDUP_REMOVED lines=9> */
[----:B------:R-:W-:Y:S02]  /*12cc0*/  F2FP.SATFINITE.E5M2.F32.PACK_AB_MERGE_C R71, RZ, R71, RZ ;  /* 0x00000047ff47723e */ /* 0x000fe400048060ff */
[----:B------:R-:W-:Y:S02]  /*12cd0*/  FMNMX R21, |R112|, R21, !PT ;  /* 0x0000001570157209 */ /* 0x000fe40007800200 */
[----:B------:R-:W-:Y:S01]  /*12ce0*/  LOP3.LUT R15, R24, R26, R25, 0xfe, !PT ;  /* 0x0000001a180f7212 */ /* 0x000fe200078efe19 */
[----:B------:R-:W-:Y:S01]  /*12cf0*/  FMUL R26, R20, R11 ;  /* 0x0000000b141a7220 */ /* 0x000fe20000400000 */
[----:B------:R-:W-:-:S02]  /*12d00*/  FMNMX R21, |R110|, R21, !PT ;  /* 0x000000156e157209 */ /* 0x000fc40007800200 */
[----:B------:R-:W-:Y:S02]  /*12d10*/  F2FP.SATFINITE.E5M2.F32.PACK_AB_MERGE_C R53, RZ, R53, RZ ;  /* 0x00000035ff35723e */ /* 0x000fe400048060ff */
[----:B------:R-:W-:Y:S02]  /*12d20*/  FMNMX R75, |R114|, R21, !PT ;  /* 0x00000015724b7209 */ /* 0x000fe40007800200 */
        /* <DEDUP_REMOVED lines=25> */
.L_x_19215:
[----:B------:R-:W-:Y:S05]  /*12ec0*/  BSYNC B0 ;  /* 0x0000000000007941 */ /* 0x000fea0003800000 */
.L_x_19214:
        /* <DEDUP_REMOVED lines=14> */
.L_x_19217:
[----:B------:R-:W-:Y:S05]  /*12fb0*/  BSYNC B0 ;  /* 0x0000000000007941 */ /* 0x000fea0003800000 */
.L_x_19216:
        /* <DEDUP_REMOVED lines=19> */
.L_x_19219:
[----:B------:R-:W-:Y:S05]  /*130f0*/  BSYNC B0 ;  /* 0x0000000000007941 */ /* 0x000fea0003800000 */
.L_x_19218:
        /* <DEDUP_REMOVED lines=15> */
.L_x_19221:
[----:B------:R-:W-:Y:S05]  /*131f0*/  BSYNC B0 ;  /* 0x0000000000007941 */ /* 0x000fea0003800000 */
.L_x_19220:
[-C--:B012---:R-:W-:Y:S01]  /*13200*/  FMUL R20, R84, R11.reuse ;  /* 0x0000000b54147220 */ /* 0x087fe20000400000 */
[-C--:B---3--:R-:W-:Y:S01]  /*13210*/  FMUL R21, R70, R11.reuse ;  /* 0x0000000b46157220 */ /* 0x088fe20000400000 */
[----:B------:R-:W-:Y:S01]  /*13220*/  FMUL R25, R82, R11 ;  /* 0x0000000b52197220 */ /* 0x000fe20000400000 */
[----:B------:R-:W-:Y:S02]  /*13230*/  BSSY B0, `(.L_x_19222) ;  /* 0x0000014000007945 */ /* 0x000fe40003800000 */
[----:B------:R-:W-:Y:S02]  /*13240*/  F2FP.SATFINITE.E5M2.F32.PACK_AB_MERGE_C R52, RZ, R20, RZ ;  /* 0x00000014ff34723e */ /* 0x000fe400048060ff */
[----:B------:R-:W-:Y:S02]  /*13250*/  F2FP.SATFINITE.E5M2.F32.PACK_AB_MERGE_C R80, RZ, R21, RZ ;  /* 0x00000015ff50723e */ /* 0x000fe400048060ff */
[----:B------:R-:W-:Y:S01]  /*13260*/  F2FP.SATFINITE.E5M2.F32.PACK_AB_MERGE_C R25, RZ, R25, RZ ;  /* 0x00000019ff19723e */ /* 0x000fe200048060ff */
        /* <DEDUP_REMOVED lines=16> */
.L_x_19223:
[----:B------:R-:W-:Y:S05]  /*13370*/  BSYNC B0 ;  /* 0x0000000000007941 */ /* 0x000fea0003800000 */
.L_x_19222:
[-C--:B------:R-:W-:Y:S01]  /*13380*/  FMUL R76, R90, R11.reuse ;  /* 0x0000000b5a4c7220 */ /* 0x080fe20000400000 */
[-C--:B------:R-:W-:Y:S01]  /*13390*/  FMUL R24, R96, R11.reuse ;  /* 0x0000000b60187220 */ /* 0x080fe20000400000 */
[----:B------:R-:W-:Y:S01]  /*133a0*/  LOP3.LUT R52, R52, 0xffff, RZ, 0xc0, !PT ;  /* 0x0000ffff34347812 */ /* 0x000fe200078ec0ff */
[-C--:B0-----:R-:W-:Y:S01]  /*133b0*/  FMUL R20, R102, R11.reuse ;  /* 0x0000000b66147220 */ /* 0x081fe20000400000 */
[----:B------:R-:W-:Y:S01]  /*133c0*/  FMUL R77, R92, R11 ;  /* 0x0000000b5c4d7220 */ /* 0x000fe20000400000 */
[----:B------:R-:W-:Y:S01]  /*133d0*/  F2FP.SATFINITE.E5M2.F32.PACK_AB_MERGE_C R76, RZ, R76, RZ ;  /* 0x0000004cff4c723e */ /* 0x000fe200048060ff */
[----:B------:R-:W-:Y:S01]  /*133e0*/  BSSY B0, `(.L_x_19224) ;  /* 0x000005c000007945 */ /* 0x000fe20003800000 */
[----:B------:R-:W-:Y:S02]  /*133f0*/  F2FP.SATFINITE.E5M2.F32.PACK_AB_MERGE_C R24, RZ, R24, RZ ;  /* 0x00000018ff18723e */ /* 0x000fe400048060ff */
[----:B------:R-:W-:Y:S02]  /*13400*/  LOP3.LUT R52, R52, 0xff, RZ, 0xc0, !PT ;  /* 0x000000ff34347812 */ /* 0x000fe400078ec0ff */
[----:B------:R-:W-:-:S02]  /*13410*/  PRMT R21, R76, 0x7104, RZ ;  /* 0x000071044c157816 */ /* 0x000fc400000000ff */
[----:B------:R-:W-:Y:S02]  /*13420*/  F2FP.SATFINITE.E5M2.F32.PACK_AB_MERGE_C R20, RZ, R20, RZ ;  /* 0x00000014ff14723e */ /* 0x000fe400048060ff */
        /* <DEDUP_REMOVED lines=10> */
[----:B------:R-:W-:Y:S01]  /*134d0*/  F2FP.SATFINITE.E5M2.F32.PACK_AB_MERGE_C R77, RZ, R77, RZ ;  /* 0x0000004dff4d723e */ /* 0x000fe200048060ff */
[----:B------:R-:W-:Y:S01]  /*134e0*/  FMUL R52, R19, R14 ;  /* 0x0000000e13347220 */ /* 0x000fe20000400000 */
[----:B------:R-:W-:Y:S02]  /*134f0*/  LOP3.LUT R80, R80, 0xff, RZ, 0xc0, !PT ;  /* 0x000000ff50507812 */ /* 0x000fe400078ec0ff */
[----:B------:R-:W-:Y:S02]  /*13500*/  PRMT R19, R77, 0x7104, RZ ;  /* 0x000071044d137816 */ /* 0x000fe400000000ff */
[----:B------:R-:W-:-:S02]  /*13510*/  F2FP.SATFINITE.E5M2.F32.PACK_AB_MERGE_C R75, RZ, R75, RZ ;  /* 0x0000004bff4b723e */ /* 0x000fc400048060ff */
[----:B------:R-:W-:Y:S02]  /*13520*/  F2FP.SATFINITE.E5M2.F32.PACK_AB_MERGE_C R69, RZ, R69, RZ ;  /* 0x00000045ff45723e */ /* 0x000fe400048060ff */
        /* <DEDUP_REMOVED lines=12> */
[----:B------:R-:W-:-:S02]  /*135f0*/  F2FP.SATFINITE.E5M2.F32.PACK_AB_MERGE_C R73, RZ, R73, RZ ;  /* 0x00000049ff49723e */ /* 0x000fc400048060ff */
[----:B------:R-:W-:Y:S01]  /*13600*/  PRMT R80, R80, 0x7604, R71 ;  /* 0x0000760450507816 */ /* 0x000fe20000000047 */
[----:B------:R-:W-:Y:S01]  /*13610*/  FMUL R71, R100, R11 ;  /* 0x0000000b64477220 */ /* 0x000fe20000400000 */
[----:B------:R-:W-:Y:S02]  /*13620*/  PRMT R25, R73, 0x7104, RZ ;  /* 0x0000710449197816 */ /* 0x000fe400000000ff */
[----:B------:R-:W-:Y:S02]  /*13630*/  ISETP.GE.U32.AND P1, PT, R7, R3, PT ;  /* 0x000000030700720c */ /* 0x000fe40003f26070 */
[----:B------:R-:W-:Y:S01]  /*13640*/  LOP3.LUT R83, R68, 0xff00, R25, 0xf8, !PT ;  /* 0x0000ff0044537812 */ /* 0x000fe200078ef819 */
[----:B------:R-:W-:Y:S01]  /*13650*/  FMUL R68, R52, R11 ;  /* 0x0000000b34447220 */ /* 0x000fe20000400000 */
[----:B------:R-:W-:Y:S01]  /*13660*/  F2FP.SATFINITE.E5M2.F32.PACK_AB_MERGE_C R71, RZ, R71, RZ ;  /* 0x00000047ff47723e */ /* 0x000fe200048060ff */
[----:B------:R-:W0:Y:S01]  /*13670*/  S2R R3, SR_CTAID.X ;  /* 0x0000000000037919 */ /* 0x000e220000002500 */
[----:B------:R-:W-:-:S02]  /*13680*/  LOP3.LUT R64, R64, 0xffff, RZ, 0xc0, !PT ;  /* 0x0000ffff40407812 */ /* 0x000fc400078ec0ff */
[----:B------:R-:W-:Y:S01]  /*13690*/  F2FP.SATFINITE.E5M2.F32.PACK_AB_MERGE_C R68, RZ, R68, RZ ;  /* 0x00000044ff44723e */ /* 0x000fe200048060ff */
        /* <DEDUP_REMOVED lines=48> */
.L_x_19225:
[----:B------:R-:W-:Y:S05]  /*139a0*/  BSYNC B0 ;  /* 0x0000000000007941 */ /* 0x000fea0003800000 */
.L_x_19224:
        /* <DEDUP_REMOVED lines=17> */
.L_x_19227:
[----:B------:R-:W-:Y:S05]  /*13ac0*/  BSYNC B0 ;  /* 0x0000000000007941 */ /* 0x000fea0003800000 */
.L_x_19226:
        /* <DEDUP_REMOVED lines=17> */
.L_x_19229:
[----:B------:R-:W-:Y:S05]  /*13be0*/  BSYNC B0 ;  /* 0x0000000000007941 */ /* 0x000fea0003800000 */
.L_x_19228:
        /* <DEDUP_REMOVED lines=108> */
.L_x_19234:
        /* <DEDUP_REMOVED lines=51> */
.L_x_19233:
[----:B------:R-:W-:Y:S05]  /*145e0*/  BSYNC B1 ;  /* 0x0000000000017941 */ /* 0x000fea0003800000 */
.L_x_19232:
        /* <DEDUP_REMOVED lines=15> */
.L_x_19236:
[----:B------:R-:W-:Y:S05]  /*146e0*/  BSYNC B1 ;  /* 0x0000000000017941 */ /* 0x000fea0003800000 */
.L_x_19235:
        /* <DEDUP_REMOVED lines=25> */
.L_x_19231:
[----:B------:R-:W-:Y:S05]  /*14880*/  BSYNC B0 ;  /* 0x0000000000007941 */ /* 0x000fea0003800000 */
.L_x_19230:
        /* <DEDUP_REMOVED lines=28> */
.L_x_19241:
        /* <DEDUP_REMOVED lines=51> */
.L_x_19240:
[----:B------:R-:W-:Y:S05]  /*14d80*/  BSYNC B1 ;  /* 0x0000000000017941 */ /* 0x000fea0003800000 */
.L_x_19239:
        /* <DEDUP_REMOVED lines=15> */
.L_x_19243:
[----:B------:R-:W-:Y:S05]  /*14e80*/  BSYNC B1 ;  /* 0x0000000000017941 */ /* 0x000fea0003800000 */
.L_x_19242:
        /* <DEDUP_REMOVED lines=25> */
.L_x_19238:
[----:B------:R-:W-:Y:S05]  /*15020*/  BSYNC B0 ;  /* 0x0000000000007941 */ /* 0x000fea0003800000 */
.L_x_19237:
        /* <DEDUP_REMOVED lines=28> */
.L_x_19248:
        /* <DEDUP_REMOVED lines=51> */
.L_x_19247:
[----:B------:R-:W-:Y:S05]  /*15520*/  BSYNC B1 ;  /* 0x0000000000017941 */ /* 0x000fea0003800000 */
.L_x_19246:
        /* <DEDUP_REMOVED lines=15> */
.L_x_19250:
[----:B------:R-:W-:Y:S05]  /*15620*/  BSYNC B1 ;  /* 0x0000000000017941 */ /* 0x000fea0003800000 */
.L_x_19249:
        /* <DEDUP_REMOVED lines=25> */
.L_x_19245:
[----:B------:R-:W-:Y:S05]  /*157c0*/  BSYNC B0 ;  /* 0x0000000000007941 */ /* 0x000fea0003800000 */
.L_x_19244:
        /* <DEDUP_REMOVED lines=28> */
.L_x_19256:
        /* <DEDUP_REMOVED lines=53> */
.L_x_19255:
[----:B0-----:R-:W-:-:S07]  /*15ce0*/  IADD3 R4, R31, 0x5, RZ ;  /* 0x000000051f047810 */ /* 0x001fce0007ffe0ff */
.L_x_19254:
[----:B------:R-:W-:Y:S05]  /*15cf0*/  BSYNC B1 ;  /* 0x0000000000017941 */ /* 0x000fea0003800000 */
.L_x_19253:
        /* <DEDUP_REMOVED lines=17> */
.L_x_19258:
[----:B------:R-:W-:Y:S05]  /*15e10*/  BSYNC B1 ;  /* 0x0000000000017941 */ /* 0x000fea0003800000 */
.L_x_19257:
        /* <DEDUP_REMOVED lines=24> */
.L_x_19252:
[----:B------:R-:W-:Y:S05]  /*15fa0*/  BSYNC B0 ;  /* 0x0000000000007941 */ /* 0x000fea0003800000 */
.L_x_19251:
        /* <DEDUP_REMOVED lines=41> */
.L_x_19269:
[----:B-1----:R-:W-:-:S07]  /*16240*/  FMNMX R5, R2, R5, !PT ;  /* 0x0000000502057209 */ /* 0x002fce0007800000 */
.L_x_19261:
[----:B------:R-:W-:Y:S05]  /*16250*/  BSYNC B0 ;  /* 0x0000000000007941 */ /* 0x000fea0003800000 */
.L_x_19260:
[----:B------:R-:W-:Y:S01]  /*16260*/  ISETP.NE.AND P0, PT, R10, RZ, PT ;  /* 0x000000ff0a00720c */ /* 0x000fe20003f05270 */
[----:B------:R-:W-:-:S12]  /*16270*/  BSSY B0, `(.L_x_19259) ;  /* 0x0000004000007945 */ /* 0x000fd80003800000 */
[----:B------:R-:W-:Y:S05]  /*16280*/  @P0 BRA `(.L_x_19263) ;  /* 0x0000000000080947 */ /* 0x000fea0003800000 */
[----:B0-----:R-:W0:Y:S02]  /*16290*/  LDC.64 R2, c[0x0][0x238] ;  /* 0x00008e00ff027b82 */ /* 0x001e240000000a00 */
[----:B0-----:R1:W-:Y:S02]  /*162a0*/  REDG.E.MAX.S32.STRONG.GPU desc[UR10][R2.64], R5 ;  /* 0x000000050200798e */ /* 0x0013e4000d10e38a */
.L_x_19263:
[----:B------:R-:W-:Y:S05]  /*162b0*/  BSYNC B0 ;  /* 0x0000000000007941 */ /* 0x000fea0003800000 */
.L_x_19259:
        /* <DEDUP_REMOVED lines=12> */
[----:B--234-:R-:W-:Y:S05]  /*16380*/  CALL.REL.NOINC `($__internal_483_$__cuda_sm20_rcp_rn_f32_slowpath) ;  /* 0x0000000400847944 */ /* 0x01cfea0003c00000 */
[----:B------:R-:W-:Y:S05]  /*16390*/  BRA `(.L_x_19265) ;  /* 0x0000000000107947 */ /* 0x000fea0003800000 */
.L_x_19264:
[----:B------:R-:W0:Y:S02]  /*163a0*/  MUFU.RCP R0, R11 ;  /* 0x0000000b00007308 */ /* 0x000e240000001000 */
[----:B01----:R-:W-:-:S04]  /*163b0*/  FFMA R2, R0, R11, -1 ;  /* 0xbf80000000027423 */ /* 0x003fc8000000000b */
[----:B--2---:R-:W-:-:S04]  /*163c0*/  FADD.FTZ R21, -R2, -RZ ;  /* 0x800000ff02157221 */ /* 0x004fc80000010100 */
[----:B------:R-:W-:-:S07]  /*163d0*/  FFMA R21, R0, R21, R0 ;  /* 0x0000001500157223 */ /* 0x000fce0000000000 */
.L_x_19265:
[----:B---34-:R-:W0:Y:S02]  /*163e0*/  LDC.64 R2, c[0x0][0x240] ;  /* 0x00009000ff027b82 */ /* 0x018e240000000a00 */
[----:B0-----:R-:W-:Y:S01]  /*163f0*/  STG.E desc[UR10][R2.64], R21 ;  /* 0x0000001502007986 */ /* 0x001fe2000c10190a */
[----:B------:R-:W-:Y:S05]  /*16400*/  EXIT ;  /* 0x000000000000794d */ /* 0x000fea0003800000 */
.L_x_19262:
[----:B------:R-:W-:Y:S01]  /*16410*/  HFMA2.MMA R7, -RZ, RZ, 0, 2.384185791015625e-07 ;  /* 0x00000004ff077435 */ /* 0x000fe200000001ff */
[----:B------:R-:W-:Y:S01]  /*16420*/  IMAD.MOV.U32 R9, RZ, RZ, 0x1f ;  /* 0x0000001fff097424 */ /* 0x000fe200078e00ff */
[----:B------:R-:W-:-:S09]  /*16430*/  MOV R4, 0xffffffff ;  /* 0xffffffff00047802 */ /* 0x000fd20000000f00 */
[----:B01----:R-:W-:Y:S05]  /*16440*/  WARPSYNC.COLLECTIVE R4, `(.L_x_19266) ;  /* 0x0000000004087348 */ /* 0x003fea0003c00000 */
[----:B-1----:R1:W2:Y:S02]  /*16450*/  SHFL.DOWN P0, R5, R0, R7, R9 ;  /* 0x0800000700057389 */ /* 0x0022a40000000009 */
[----:B012---:R-:W-:Y:S01]  /*16460*/  ENDCOLLECTIVE ;  /* 0x000000000000791b */ /* 0x007fe20003800000 */
.L_x_19266:
[----:B------:R-:W-:Y:S02]  /*16470*/  IMAD.MOV.U32 R7, RZ, RZ, 0x2 ;  /* 0x00000002ff077424 */ /* 0x000fe400078e00ff */
[----:B------:R-:W-:-:S05]  /*16480*/  IMAD.MOV.U32 R3, RZ, RZ, R5 ;  /* 0x000000ffff037224 */ /* 0x000fca00078e0005 */
[----:B------:R-:W-:-:S04]  /*16490*/  FMNMX R3, R3, R0, !PT ;  /* 0x0000000003037209 */ /* 0x000fc80007800000 */
[----:B------:R-:W-:-:S07]  /*164a0*/  MOV R0, R3 ;  /* 0x0000000300007202 */ /* 0x000fce0000000f00 */
[----:B------:R-:W-:Y:S05]  /*164b0*/  WARPSYNC.COLLECTIVE R4, `(.L_x_19267) ;  /* 0x0000000004087348 */ /* 0x000fea0003c00000 */
[----:B------:R0:W1:Y:S02]  /*164c0*/  SHFL.DOWN P0, R5, R0, R7, R9 ;  /* 0x0800000700057389 */ /* 0x0000640000000009 */
[----:B01----:R-:W-:Y:S01]  /*164d0*/  ENDCOLLECTIVE ;  /* 0x000000000000791b */ /* 0x003fe20003800000 */
.L_x_19267:
[----:B------:R-:W-:Y:S01]  /*164e0*/  HFMA2.MMA R7, -RZ, RZ, 0, 5.9604644775390625e-08 ;  /* 0x00000001ff077435 */ /* 0x000fe200000001ff */
[----:B------:R-:W-:-:S04]  /*164f0*/  MOV R2, R5 ;  /* 0x0000000500027202 */ /* 0x000fc80000000f00 */
[----:B------:R-:W-:-:S05]  /*16500*/  FMNMX R2, R3, R2, !PT ;  /* 0x0000000203027209 */ /* 0x000fca0007800000 */
[----:B------:R-:W-:-:S07]  /*16510*/  IMAD.MOV.U32 R0, RZ, RZ, R2 ;  /* 0x000000ffff007224 */ /* 0x000fce00078e0002 */
[----:B------:R-:W-:Y:S05]  /*16520*/  WARPSYNC.COLLECTIVE R4, `(.L_x_19268) ;  /* 0x0000000004087348 */ /* 0x000fea0003c00000 */
[----:B------:R0:W1:Y:S02]  /*16530*/  SHFL.DOWN P0, R5, R0, R7, R9 ;  /* 0x0800000700057389 */ /* 0x0000640000000009 */
[----:B01----:R-:W-:Y:S01]  /*16540*/  ENDCOLLECTIVE ;  /* 0x000000000000791b */ /* 0x003fe20003800000 */
.L_x_19268:
[----:B------:R-:W-:Y:S05]  /*16550*/  BRA `(.L_x_19269) ;  /* 0xfffffffc00387947 */ /* 0x000fea000383ffff */
        .weak           $__internal_482_$__cuda_sm20_div_u64
        .type           $__internal_482_$__cuda_sm20_div_u64,@function
        .size           $__internal_482_$__cuda_sm20_div_u64,($__internal_483_$__cuda_sm20_rcp_rn_f32_slowpath - $__internal_482_$__cuda_sm20_div_u64)
$__internal_482_$__cuda_sm20_div_u64:
        /* <DEDUP_REMOVED lines=67> */
[----:B------:R-:W-:Y:S06]  /*16990*/  RET.REL.NODEC R4 `(_ZN18transformer_engine6detail38cast_transpose_fused_kernel_notalignedILb0ELb0ELb1EfNS_16CTDBiasDActParamI13__nv_bfloat16S3_13__nv_fp8_e5m2fEELi4ELi8ENS_5EmptyEXadL_ZNS_4siluIffEET_T0_RKS6_EEEEvT3_mmm) ;  /* 0xfffffe9404987950 */ /* 0x000fec0003c3ffff */
        .weak           $__internal_483_$__cuda_sm20_rcp_rn_f32_slowpath
        .type           $__internal_483_$__cuda_sm20_rcp_rn_f32_slowpath,@function
        .size           $__internal_483_$__cuda_sm20_rcp_rn_f32_slowpath,(.L_x_34968 - $__internal_483_$__cuda_sm20_rcp_rn_f32_slowpath)
$__internal_483_$__cuda_sm20_rcp_rn_f32_slowpath:
        /* <DEDUP_REMOVED lines=15> */
.L_x_19271:
        /* <DEDUP_REMOVED lines=33> */
.L_x_19273:
[----:B------:R0:W1:Y:S02]  /*16ca0*/  MUFU.RCP R21, R0 ;  /* 0x0000000000157308 */ /* 0x0000640000001000 */
.L_x_19272:
[----:B------:R-:W-:Y:S05]  /*16cb0*/  BSYNC B0 ;  /* 0x0000000000007941 */ /* 0x000fea0003800000 */
.L_x_19270:
[----:B------:R-:W-:Y:S01]  /*16cc0*/  HFMA2.MMA R25, -RZ, RZ, 0, 0 ;  /* 0x00000000ff197435 */ /* 0x000fe200000001ff */
[----:B------:R-:W-:-:S05]  /*16cd0*/  IMAD.MOV.U32 R24, RZ, RZ, R14 ;  /* 0x000000ffff187224 */ /* 0x000fca00078e000e */
[----:B01----:R-:W-:Y:S05]  /*16ce0*/  RET.REL.NODEC R24 `(_ZN18transformer_engine6detail38cast_transpose_fused_kernel_notalignedILb0ELb0ELb1EfNS_16CTDBiasDActParamI13__nv_bfloat16S3_13__nv_fp8_e5m2fEELi4ELi8ENS_5EmptyEXadL_ZNS_4siluIffEET_T0_RKS6_EEEEvT3_mmm) ;  /* 0xfffffe9018c47950 */ /* 0x003fea0003c3ffff */
.L_x_19274:
        /* <DEDUP_REMOVED lines=9> */
.L_x_34968:


//--------------------- .text._ZN18transformer_engine6detail38cast_transpose_fused_kernel_notalignedILb0ELb0ELb1EfNS_16CTDBiasDActParamI13__nv_bfloat16S3_S3_fEELi4ELi4ENS_5EmptyEXadL_ZNS_4siluIffEET_T0_RKS5_EEEEvT3_mmm --------------------------
	.section	.text._ZN18transformer_engine6detail38cast_transpose_fused_kernel_notalignedILb0ELb0ELb1EfNS_16CTDBiasDActParamI13__nv_bfloat16S3_S3_fEELi4ELi4ENS_5EmptyEXadL_ZNS_4siluIffEET_T0_RKS5_EEEEvT3_mmm,"ax",@progbits
	.align	128
        .global         _ZN18transformer_engine6detail38cast_transpose_fused_kernel_notalignedILb0ELb0ELb1EfNS_16CTDBiasDActParamI13__nv_bfloat16S3_S3_fEELi4ELi4ENS_5EmptyEXadL_ZNS_4siluIffEET_T0_RKS5_EEEEvT3_mmm
        .type           _ZN18transformer_engine6detail38cast_transpose_fused_kernel_notalignedILb0ELb0ELb1EfNS_16CTDBiasDActParamI13__nv_bfloat16S3_S3_fEELi4ELi4ENS_5EmptyEXadL_ZNS_4siluIffEET_T0_RKS5_EEEEvT3_mmm,@function
        .size           _ZN18transformer_engine6detail38cast_transpose_fused_kernel_notalignedILb0ELb0ELb1EfNS_16CTDBiasDActParamI13__nv_bfloat16S3_S3_fEELi4ELi4ENS_5EmptyEXadL_ZNS_4siluIffEET_T0_RKS5_EEEEvT3_mmm,(.L_x_34970 - _ZN18transformer_engine6detail38cast_transpose_fused_kernel_notalignedILb0ELb0ELb1EfNS_16CTDBiasDActParamI13__nv_bfloat16S3_S3_fEELi4ELi4ENS_5EmptyEXadL_ZNS_4siluIffEET_T0_RKS5_EEEEvT3_mmm)
        .other          _ZN18transformer_engine6detail38cast_transpose_fused_kernel_notalignedILb0ELb0ELb1EfNS_16CTDBiasDActParamI13__nv_bfloat16S3_S3_fEELi4ELi4ENS_5EmptyEXadL_ZNS_4siluIffEET_T0_RKS5_EEEEvT3_mmm,@"STO_CUDA_ENTRY STV_DEFAULT"
_ZN18transformer_engine6detail38cast_transpose_fused_kernel_notalignedILb0ELb0ELb1EfNS_16CTDBiasDActParamI13__nv_bfloat16S3_S3_fEELi4ELi4ENS_5EmptyEXadL_ZNS_4siluIffEET_T0_RKS5_EEEEvT3_mmm:
.text._ZN18transformer_engine6detail38cast_transpose_fused_kernel_notalignedILb0ELb0ELb1EfNS_16CTDBiasDActParamI13__nv_bfloat16S3_S3_fEELi4ELi4ENS_5EmptyEXadL_ZNS_4siluIffEET_T0_RKS5_EEEEvT3_mmm:
        /* <DEDUP_REMOVED lines=19> */
[----:B------:R-:W-:Y:S05]  /*0130*/  CALL.REL.NOINC `($__internal_484_$__cuda_sm20_div_u64) ;  /* 0x000000c000b47944 */ /* 0x000fea0003c00000 */
        /* <DEDUP_REMOVED lines=8> */
.L_x_19275:
        /* <DEDUP_REMOVED lines=22> */
.L_x_19276:
        /* <DEDUP_REMOVED lines=19> */
[--C-:B0-----:R-:W-:Y:S01]  /*0450*/  SHF.R.U64 R13, R4, 0x2, R5.reuse ;  /* 0x00000002040d7819 */ /* 0x101fe20000001205 */
[----:B------:R-:W-:Y:S01]  /*0460*/  IMAD R17, R27, R4, RZ ;  /* 0x000000041b117224 */ /* 0x000fe200078e02ff */
[----:B------:R-:W-:-:S02]  /*0470*/  SHF.R.U32.HI R12, RZ, 0x2, R5 ;  /* 0x00000002ff0c7819 */ /* 0x000fc40000011605 */
[----:B------:R-:W-:Y:S01]  /*0480*/  LEA R8, P0, -R6, R13, 0x5 ;  /* 0x0000000d06087211 */ /* 0x000fe200078029ff */
[----:B------:R-:W-:Y:S01]  /*0490*/  IMAD.WIDE.U32 R70, R13, R11, RZ ;  /* 0x0000000b0d467225 */ /* 0x000fe200078e00ff */
[----:B------:R-:W-:Y:S02]  /*04a0*/  SEL R9, R9, 0x20, P1 ;  /* 0x0000002009097807 */ /* 0x000fe40000800000 */
[----:B------:R-:W-:Y:S01]  /*04b0*/  IADD3.X R7, R12, ~R7, RZ, P0, !PT ;  /* 0x800000070c077210 */ /* 0x000fe200007fe4ff */
[----:B------:R-:W-:Y:S01]  /*04c0*/  IMAD R17, R26, R5, R17 ;  /* 0x000000051a117224 */ /* 0x000fe200078e0211 */
[----:B------:R-:W-:Y:S01]  /*04d0*/  ISETP.LT.U32.AND P0, PT, R8, 0x20, PT ;  /* 0x000000200800780c */ /* 0x000fe20003f01070 */
[----:B------:R-:W-:Y:S01]  /*04e0*/  IMAD R25, R12, R11, RZ ;  /* 0x0000000b0c197224 */ /* 0x000fe200078e02ff */
[----:B------:R-:W-:Y:S02]  /*04f0*/  IADD3 R56, P3, R55, R70, RZ ;  /* 0x0000004637387210 */ /* 0x000fe40007f7e0ff */
[----:B------:R-:W-:Y:S01]  /*0500*/  ISETP.LT.U32.AND.EX P0, PT, R7, RZ, PT, P0 ;  /* 0x000000ff0700720c */ /* 0x000fe20003f01100 */
[----:B------:R-:W-:Y:S01]  /*0510*/  IMAD.MOV.U32 R7, RZ, RZ, R15 ;  /* 0x000000ffff077224 */ /* 0x000fe200078e000f */
[----:B------:R-:W-:Y:S01]  /*0520*/  IADD3 R18, R10, 0x1, RZ ;  /* 0x000000010a127810 */ /* 0x000fe20007ffe0ff */
[----:B------:R-:W-:Y:S01]  /*0530*/  IMAD.IADD R25, R71, 0x1, R25 ;  /* 0x0000000147197824 */ /* 0x000fe200078e0219 */
[----:B------:R-:W-:Y:S01]  /*0540*/  SEL R8, R8, 0x20, P0 ;  /* 0x0000002008087807 */ /* 0x000fe20000000000 */
[----:B------:R-:W-:Y:S01]  /*0550*/  IMAD.WIDE.U32 R2, R26, R4, R6 ;  /* 0x000000041a027225 */ /* 0x000fe200078e0006 */
[----:B------:R-:W-:-:S02]  /*0560*/  ISETP.GE.U32.AND P0, PT, R10, R9, PT ;  /* 0x000000090a00720c */ /* 0x000fc40003f06070 */
[----:B------:R-:W-:Y:S01]  /*0570*/  IADD3 R7, R16, -0x1, RZ ;  /* 0xffffffff10077810 */ /* 0x000fe20007ffe0ff */
[----:B------:R-:W-:Y:S01]  /*0580*/  IMAD.IADD R3, R3, 0x1, R17 ;  /* 0x0000000103037824 */ /* 0x000fe200078e0211 */
[----:B------:R-:W-:Y:S01]  /*0590*/  ISETP.LT.U32.AND P0, PT, R55, R8, !P0 ;  /* 0x000000083700720c */ /* 0x000fe20004701070 */
[----:B------:R-:W-:Y:S01]  /*05a0*/  IMAD.X R57, RZ, RZ, R25, P3 ;  /* 0x000000ffff397224 */ /* 0x000fe200018e0619 */
[----:B------:R-:W-:Y:S02]  /*05b0*/  LEA R20, P2, R2, UR6, 0x8 ;  /* 0x0000000602147c11 */ /* 0x000fe4000f8440ff */
[----:B------:R-:W-:Y:S02]  /*05c0*/  ISETP.GE.U32.AND P1, PT, R18, R9, PT ;  /* 0x000000091200720c */ /* 0x000fe40003f26070 */
[----:B------:R-:W-:Y:S01]  /*05d0*/  LEA.HI.X R21, R2, UR7, R3, 0x8, P2 ;  /* 0x0000000702157c11 */ /* 0x000fe200090f4403 */
[----:B------:R-:W-:Y:S01]  /*05e0*/  ULDC.64 UR6, c[0x0][0x230] ;  /* 0x00008c0000067ab9 */ /* 0x000fe20000000a00 */
[----:B------:R-:W-:-:S04]  /*05f0*/  LOP3.LUT R7, R7, 0x1f, RZ, 0xc0, !PT ;  /* 0x0000001f07077812 */ /* 0x000fc800078ec0ff */
[----:B------:R-:W-:Y:S02]  /*0600*/  ISETP.LT.U32.AND P1, PT, R7, R8, !P1 ;  /* 0x000000080700720c */ /* 0x000fe40004f21070 */
[----:B------:R-:W-:Y:S02]  /*0610*/  @!P0 CS2R R18, SRZ ;  /* 0x0000000000128805 */ /* 0x000fe4000001ff00 */
[----:B------:R-:W-:-:S04]  /*0620*/  @P0 LEA R16, P2, R56, R20, 0x3 ;  /* 0x0000001438100211 */ /* 0x000fc800078418ff */
[C---:B------:R-:W-:Y:S02]  /*0630*/  @P0 LEA.HI.X R17, R56.reuse, R21, R57, 0x3, P2 ;  /* 0x0000001538110211 */ /* 0x040fe400010f1c39 */
[----:B------:R-:W-:Y:S02]  /*0640*/  @P0 IADD3 R28, P3, R56, R13, RZ ;  /* 0x0000000d381c0210 */ /* 0x000fe40007f7e0ff */
[----:B------:R-:W-:Y:S01]  /*0650*/  @P0 LEA R23, P4, R13, R56, 0x1 ;  /* 0x000000380d170211 */ /* 0x000fe200078808ff */
[----:B------:R0:W2:Y:S01]  /*0660*/  @P0 LDG.E.64 R18, desc[UR8][R16.64] ;  /* 0x0000000810120981 */ /* 0x0000a2000c1e1b00 */
[----:B------:R-:W-:Y:S01]  /*0670*/  IADD3 R30, P5, R7, R70, RZ ;  /* 0x00000046071e7210 */ /* 0x000fe20007fbe0ff */
[--C-:B------:R-:W-:Y:S01]  /*0680*/  @P0 IMAD.X R29, R57, 0x1, R12.reuse, P3 ;  /* 0x00000001391d0824 */ /* 0x100fe200018e060c */
[----:B------:R-:W-:Y:S02]  /*0690*/  @P0 LEA.HI.X R24, R13, R57, R12, 0x1, P4 ;  /* 0x000000390d180211 */ /* 0x000fe400020f0c0c */
[----:B------:R-:W-:-:S02]  /*06a0*/  @P0 LEA R34, P3, R28, R20, 0x3 ;  /* 0x000000141c220211 */ /* 0x000fc400078618ff */
[C---:B------:R-:W-:Y:S02]  /*06b0*/  @P0 LEA R22, P4, R23.reuse, R20, 0x3 ;  /* 0x0000001417160211 */ /* 0x040fe400078818ff */
[----:B------:R-:W-:Y:S02]  /*06c0*/  @P1 LOP3.LUT R7, R4, 0xfffffffc, RZ, 0xc0, !PT ;  /* 0xfffffffc04071812 */ /* 0x000fe400078ec0ff */
[----:B------:R-:W-:Y:S02]  /*06d0*/  IADD3.X R31, RZ, R25, RZ, P5, !PT ;  /* 0x00000019ff1f7210 */ /* 0x000fe40002ffe4ff */
[-C--:B------:R-:W-:Y:S02]  /*06e0*/  @P0 LEA.HI.X R35, R28, R21.reuse, R29, 0x3, P3 ;  /* 0x000000151c230211 */ /* 0x080fe400018f1c1d */
[----:B------:R-:W-:Y:S02]  /*06f0*/  @P0 LEA.HI.X R23, R23, R21, R24, 0x3, P4 ;  /* 0x0000001517170211 */ /* 0x000fe400020f1c18 */
[----:B------:R-:W-:-:S02]  /*0700*/  @P1 LOP3.LUT R5, R5, 0x1fffffff, RZ, 0xc0, !PT ;  /* 0x1fffffff05051812 */ /* 0x000fc400078ec0ff */
[----:B------:R-:W-:Y:S01]  /*0710*/  @P1 IADD3 R24, P3, R7, R30, RZ ;  /* 0x0000001e07181210 */ /* 0x000fe20007f7e0ff */
[--C-:B------:R-:W-:Y:S01]  /*0720*/  @P1 IMAD.MOV.U32 R38, RZ, RZ, R30.reuse ;  /* 0x000000ffff261224 */ /* 0x100fe200078e001e */
[----:B------:R-:W-:Y:S01]  /*0730*/  ISETP.NE.U32.AND P2, PT, RZ, UR6, PT ;  /* 0x00000006ff007c0c */ /* 0x000fe2000bf45070 */
[--C-:B------:R-:W-:Y:S01]  /*0740*/  @P1 IMAD.MOV.U32 R39, RZ, RZ, R31.reuse ;  /* 0x000000ffff271224 */ /* 0x100fe200078e001f */
[----:B------:R-:W-:Y:S01]  /*0750*/  @P1 IADD3.X R40, R5, R31, RZ, P3, !PT ;  /* 0x0000001f05281210 */ /* 0x000fe20001ffe4ff */
[--C-:B------:R-:W-:Y:S02]  /*0760*/  @P1 IMAD.MOV.U32 R36, RZ, RZ, R30.reuse ;  /* 0x000000ffff241224 */ /* 0x100fe400078e001e */
[--C-:B------:R-:W-:Y:S02]  /*0770*/  @P1 IMAD.MOV.U32 R37, RZ, RZ, R31.reuse ;  /* 0x000000ffff251224 */ /* 0x100fe400078e001f */
[----:B0-----:R-:W-:Y:S02]  /*0780*/  @P1 IMAD R17, R12, 0x5, RZ ;  /* 0x000000050c111824 */ /* 0x001fe400078e02ff */
[----:B------:R-:W-:-:S04]  /*0790*/  @P1 IMAD.WIDE.U32 R30, R13, 0x5, R30 ;  /* 0x000000050d1e1825 */ /* 0x000fc800078e001e */
[----:B------:R-:W-:Y:S02]  /*07a0*/  @P1 IMAD R7, R12, 0x7, RZ ;  /* 0x000000070c071824 */ /* 0x000fe400078e02ff */
[----:B------:R-:W-:Y:S01]  /*07b0*/  @P1 IMAD.WIDE.U32 R38, R13, 0x7, R38 ;  /* 0x000000070d261825 */ /* 0x000fe200078e0026 */
[----:B------:R-:W-:Y:S02]  /*07c0*/  @P1 IADD3 R17, R31, R17, RZ ;  /* 0x000000111f111210 */ /* 0x000fe40007ffe0ff */
[-C--:B------:R-:W-:Y:S01]  /*07d0*/  @P1 LEA R42, P3, R30, R20.reuse, 0x3 ;  /* 0x000000141e2a1211 */ /* 0x080fe200078618ff */
[----:B------:R-:W-:Y:S01]  /*07e0*/  @P1 IMAD.IADD R7, R39, 0x1, R7 ;  /* 0x0000000127071824 */ /* 0x000fe200078e0207 */
[----:B------:R-:W-:Y:S02]  /*07f0*/  @P1 LEA R16, P5, R38, R20, 0x3 ;  /* 0x0000001426101211 */ /* 0x000fe400078a18ff */
[-C--:B------:R-:W-:Y:S02]  /*0800*/  @P1 LEA.HI.X R43, R30, R21.reuse, R17, 0x3, P3 ;  /* 0x000000151e2b1211 */ /* 0x080fe400018f1c11 */
[----:B------:R-:W-:-:S02]  /*0810*/  @P1 LEA.HI.X R17, R38, R21, R7, 0x3, P5 ;  /* 0x0000001526111211 */ /* 0x000fc400028f1c07 */
[----:B------:R-:W-:Y:S02]  /*0820*/  @!P0 CS2R R38, SRZ ;  /* 0x0000000000268805 */ /* 0x000fe4000001ff00 */
[----:B------:R-:W-:Y:S02]  /*0830*/  @!P1 CS2R R30, SRZ ;  /* 0x00000000001e9805 */ /* 0x000fe4000001ff00 */
[----:B------:R-:W-:Y:S01]  /*0840*/  ISETP.NE.AND.EX P2, PT, RZ, UR7, PT, P2 ;  /* 0x00000007ff007c0c */ /* 0x000fe2000bf45320 */
[----:B------:R-:W-:Y:S02]  /*0850*/  @P1 IMAD R5, R12, 0x6, RZ ;  /* 0x000000060c051824 */ /* 0x000fe400078e02ff */
[----:B------:R-:W-:Y:S01]  /*0860*/  @P1 IMAD.WIDE.U32 R36, R13, 0x6, R36 ;  /* 0x000000060d241825 */ /* 0x000fe200078e0024 */
[----:B------:R0:W5:Y:S01]  /*0870*/  @P0 LDG.E.64 R38, desc[UR8][R22.64] ;  /* 0x0000000816260981 */ /* 0x000162000c1e1b00 */
[----:B------:R-:W-:Y:S01]  /*0880*/  MOV R7, 0x3f800000 ;  /* 0x3f80000000077802 */ /* 0x000fe20000000f00 */
[----:B------:R-:W-:-:S02]  /*0890*/  ULDC.64 UR6, c[0x0][0x228] ;  /* 0x00008a0000067ab9 */ /* 0x000fc40000000a00 */
[----:B------:R1:W5:Y:S01]  /*08a0*/  @P1 LDG.E.64 R30, desc[UR8][R42.64] ;  /* 0x000000082a1e1981 */ /* 0x000362000c1e1b00 */
[----:B0-----:R-:W-:Y:S02]  /*08b0*/  IMAD.MOV.U32 R23, RZ, RZ, 0x3bbb989d ;  /* 0x3bbb989dff177424 */ /* 0x001fe400078e00ff */
[----:B-1----:R-:W-:Y:S02]  /*08c0*/  IMAD.MOV.U32 R43, RZ, RZ, 0x437c0000 ;  /* 0x437c0000ff2b7424 */ /* 0x002fe400078e00ff */
[----:B------:R-:W0:Y:S01]  /*08d0*/  @P2 LDC.64 R32, c[0x0][0x230] ;  /* 0x00008c00ff202b82 */ /* 0x000e220000000a00 */
[----:B------:R-:W-:Y:S01]  /*08e0*/  @P1 IMAD.IADD R5, R37, 0x1, R5 ;  /* 0x0000000125051824 */ /* 0x000fe200078e0205 */
[----:B------:R-:W-:-:S04]  /*08f0*/  @P1 LEA R4, P4, R36, R20, 0x3 ;  /* 0x0000001424041211 */ /* 0x000fc800078818ff */
[----:B------:R-:W-:Y:S02]  /*0900*/  @P1 LEA.HI.X R5, R36, R21, R5, 0x3, P4 ;  /* 0x0000001524051211 */ /* 0x000fe400020f1c05 */
[----:B------:R-:W-:Y:S01]  /*0910*/  @!P0 CS2R R36, SRZ ;  /* 0x0000000000248805 */ /* 0x000fe2000001ff00 */
[----:B------:R-:W-:Y:S02]  /*0920*/  @P0 IMAD R41, R12, 0x3, RZ ;  /* 0x000000030c290824 */ /* 0x000fe400078e02ff */
[----:B------:R-:W-:Y:S01]  /*0930*/  @P0 IMAD.WIDE.U32 R28, R13, 0x3, R56 ;  /* 0x000000030d1c0825 */ /* 0x000fe200078e0038 */
[-C--:B------:R-:W-:Y:S02]  /*0940*/  @P1 LEA R46, P4, R24, R20.reuse, 0x3 ;  /* 0x00000014182e1211 */ /* 0x080fe400078818ff */
[----:B------:R1:W5:Y:S01]  /*0950*/  @P0 LDG.E.64 R36, desc[UR8][R34.64] ;  /* 0x0000000822240981 */ /* 0x000362000c1e1b00 */
[----:B------:R-:W-:Y:S01]  /*0960*/  @P0 IMAD.IADD R29, R29, 0x1, R41 ;  /* 0x000000011d1d0824 */ /* 0x000fe200078e0229 */
[----:B------:R-:W-:-:S02]  /*0970*/  @P0 LEA R44, P3, R28, R20, 0x3 ;  /* 0x000000141c2c0211 */ /* 0x000fc400078618ff */
[----:B0-----:R0:W5:Y:S01]  /*0980*/  @P2 LDG.E R7, desc[UR8][R32.64] ;  /* 0x0000000820072981 */ /* 0x001162000c1e1900 */
[----:B-1----:R-:W-:Y:S02]  /*0990*/  @!P1 CS2R R34, SRZ ;  /* 0x0000000000229805 */ /* 0x002fe4000001ff00 */
[-C--:B------:R-:W-:Y:S02]  /*09a0*/  @P1 LEA.HI.X R47, R24, R21.reuse, R40, 0x3, P4 ;  /* 0x00000015182f1211 */ /* 0x080fe400020f1c28 */
[----:B0-----:R-:W-:Y:S02]  /*09b0*/  @!P1 CS2R R32, SRZ ;  /* 0x0000000000209805 */ /* 0x001fe4000001ff00 */
[----:B------:R-:W-:Y:S02]  /*09c0*/  @!P0 CS2R R40, SRZ ;  /* 0x0000000000288805 */ /* 0x000fe4000001ff00 */
[----:B------:R-:W-:Y:S01]  /*09d0*/  @P0 LEA.HI.X R45, R28, R21, R29, 0x3, P3 ;  /* 0x000000151c2d0211 */ /* 0x000fe200018f1c1d */
[----:B------:R0:W5:Y:S04]  /*09e0*/  @P1 LDG.E.64 R34, desc[UR8][R16.64] ;  /* 0x0000000810221981 */ /* 0x000168000c1e1b00 */
[----:B------:R1:W5:Y:S01]  /*09f0*/  @P1 LDG.E.64 R32, desc[UR8][R4.64] ;  /* 0x0000000804201981 */ /* 0x000362000c1e1b00 */
[----:B------:R-:W-:-:S03]  /*0a00*/  @!P1 CS2R R28, SRZ ;  /* 0x00000000001c9805 */ /* 0x000fc6000001ff00 */
[----:B------:R3:W5:Y:S01]  /*0a10*/  @P0 LDG.E.64 R40, desc[UR8][R44.64] ;  /* 0x000000082c280981 */ /* 0x000762000c1e1b00 */
[----:B0-----:R-:W-:Y:S01]  /*0a20*/  IMAD R17, R15, UR4, RZ ;  /* 0x000000040f117c24 */ /* 0x001fe2000f8e02ff */
[----:B------:R-:W-:Y:S02]  /*0a30*/  SHF.L.U32 R16, R2, 0x7, RZ ;  /* 0x0000000702107819 */ /* 0x000fe400000006ff */
[----:B------:R3:W5:Y:S01]  /*0a40*/  @P1 LDG.E.64 R28, desc[UR8][R46.64] ;  /* 0x000000082e1c1981 */ /* 0x000762000c1e1b00 */
[----:B-1----:R-:W-:Y:S02]  /*0a50*/  IMAD.MOV.U32 R5, RZ, RZ, R27 ;  /* 0x000000ffff057224 */ /* 0x002fe400078e001b */
[----:B------:R-:W-:Y:S01]  /*0a60*/  IMAD R17, R6, UR5, R17 ;  /* 0x0000000506117c24 */ /* 0x000fe2000f8e0211 */
[----:B------:R-:W-:Y:S01]  /*0a70*/  SHF.L.U64.HI R3, R2, 0x7, R3 ;  /* 0x0000000702037819 */ /* 0x000fe20000010203 */
[----:B------:R-:W-:Y:S01]  /*0a80*/  BSSY B1, `(.L_x_19277) ;  /* 0x0000020000017945 */ /* 0x000fe20003800000 */
        /* <DEDUP_REMOVED lines=10> */
[----:B------:R-:W-:Y:S01]  /*0b30*/  LOP3.LUT R15, R4, 0x7f800000, RZ, 0xc0, !PT ;  /* 0x7f800000040f7812 */ /* 0x000fe200078ec0ff */
[----:B------:R-:W-:-:S03]  /*0b40*/  IMAD.MOV.U32 R4, RZ, RZ, R26 ;  /* 0x000000ffff047224 */ /* 0x000fc600078e001a */
[----:B------:R-:W-:Y:S01]  /*0b50*/  ISETP.GT.U32.AND P0, PT, R15, 0x1ffffff, PT ;  /* 0x01ffffff0f00780c */ /* 0x000fe20003f04070 */
[----:B------:R-:W-:Y:S01]  /*0b60*/  IMAD.WIDE.U32 R4, R6, UR4, R4 ;  /* 0x0000000406047c25 */ /* 0x000fe2000f8e0004 */
[----:B------:R-:W-:-:S03]  /*0b70*/  ULDC.64 UR4, c[0x0][0x220] ;  /* 0x0000880000047ab9 */ /* 0x000fc60000000a00 */
[----:B------:R-:W-:Y:S01]  /*0b80*/  IMAD.IADD R15, R5, 0x1, R17 ;  /* 0x00000001050f7824 */ /* 0x000fe200078e0211 */
[----:B------:R-:W-:Y:S02]  /*0b90*/  LEA R6, P2, R4, UR6, 0x8 ;  /* 0x0000000604067c11 */ /* 0x000fe4000f8440ff */
[----:B------:R-:W-:Y:S01]  /*0ba0*/  LEA R5, P1, R16, UR4, 0x1 ;  /* 0x0000000410057c11 */ /* 0x000fe2000f8208ff */
[----:B------:R-:W-:Y:S01]  /*0bb0*/  IMAD.SHL.U32 R17, R0, 0x20, RZ ;  /* 0x0000002000117824 */ /* 0x000fe200078e00ff */
[----:B------:R-:W-:Y:S02]  /*0bc0*/  LEA.HI.X R4, R4, UR7, R15, 0x8, P2 ;  /* 0x0000000704047c11 */ /* 0x000fe400090f440f */
[----:B------:R-:W-:Y:S02]  /*0bd0*/  LEA.HI.X R3, R16, UR5, R3, 0x1, P1 ;  /* 0x0000000510037c11 */ /* 0x000fe400088f0c03 */
[----:B------:R-:W-:Y:S01]  /*0be0*/  LOP3.LUT R2, R17, 0xffffffe0, R14, 0xe2, !PT ;  /* 0xffffffe011027812 */ /* 0x000fe200078ee20e */
[----:B---3--:R-:W-:Y:S06]  /*0bf0*/  @P0 BRA `(.L_x_19278) ;  /* 0x0000000000100947 */ /* 0x008fec0003800000 */
[----:B------:R-:W-:Y:S02]  /*0c00*/  MOV R0, R43 ;  /* 0x0000002b00007202 */ /* 0x000fe40000000f00 */
[----:B------:R-:W-:-:S07]  /*0c10*/  MOV R15, 0xc30 ;  /* 0x00000c30000f7802 */ /* 0x000fce0000000f00 */
[----:B-----5:R-:W-:Y:S05]  /*0c20*/  CALL.REL.NOINC `($__internal_485_$__cuda_sm20_rcp_rn_f32_slowpath) ;  /* 0x000000bc00087944 */ /* 0x020fea0003c00000 */
[----:B------:R-:W-:Y:S05]  /*0c30*/  BRA `(.L_x_19279) ;  /* 0x0000000000107947 */ /* 0x000fea0003800000 */
.L_x_19278:
[----:B------:R-:W0:Y:S02]  /*0c40*/  MUFU.RCP R0, R43 ;  /* 0x0000002b00007308 */ /* 0x000e240000001000 */
[----:B0-----:R-:W-:-:S04]  /*0c50*/  FFMA R15, R43, R0, -1 ;  /* 0xbf8000002b0f7423 */ /* 0x001fc80000000000 */
[----:B------:R-:W-:-:S04]  /*0c60*/  FADD.FTZ R15, -R15, -RZ ;  /* 0x800000ff0f0f7221 */ /* 0x000fc80000010100 */
[----:B------:R-:W-:-:S07]  /*0c70*/  FFMA R0, R0, R15, R0 ;  /* 0x0000000f00007223 */ /* 0x000fce0000000000 */
.L_x_19279:
[----:B------:R-:W-:Y:S05]  /*0c80*/  BSYNC B1 ;  /* 0x0000000000017941 */ /* 0x000fea0003800000 */
.L_x_19277:
[----:B------:R-:W-:Y:S01]  /*0c90*/  SHF.R.U64 R53, R18, 0x10, R19 ;  /* 0x0000001012357819 */ /* 0x000fe20000001213 */
[----:B------:R-:W-:Y:S01]  /*0ca0*/  HFMA2.MMA R18, -RZ, RZ, 3.7421875, 0 ;  /* 0x437c0000ff127435 */ /* 0x000fe200000001ff */
[----:B------:R-:W-:Y:S01]  /*0cb0*/  IMAD.MOV.U32 R16, RZ, RZ, 0x3bbb989d ;  /* 0x3bbb989dff107424 */ /* 0x000fe200078e00ff */
        /* <DEDUP_REMOVED lines=17> */
[----:B-----5:R-:W-:Y:S05]  /*0dd0*/  CALL.REL.NOINC `($__internal_485_$__cuda_sm20_rcp_rn_f32_slowpath) ;  /* 0x000000b8009c7944 */ /* 0x020fea0003c00000 */
[----:B------:R-:W-:Y:S05]  /*0de0*/  BRA `(.L_x_19282) ;  /* 0x0000000000107947 */ /* 0x000fea0003800000 */
.L_x_19281:
[----:B------:R-:W0:Y:S02]  /*0df0*/  MUFU.RCP R0, R17 ;  /* 0x0000001100007308 */ /* 0x000e240000001000 */
[----:B0-----:R-:W-:-:S04]  /*0e00*/  FFMA R15, R17, R0, -1 ;  /* 0xbf800000110f7423 */ /* 0x001fc80000000000 */
[----:B------:R-:W-:-:S04]  /*0e10*/  FADD.FTZ R15, -R15, -RZ ;  /* 0x800000ff0f0f7221 */ /* 0x000fc80000010100 */
[----:B------:R-:W-:-:S07]  /*0e20*/  FFMA R0, R0, R15, R0 ;  /* 0x0000000f00007223 */ /* 0x000fce0000000000 */
.L_x_19282:
[----:B------:R-:W-:Y:S05]  /*0e30*/  BSYNC B1 ;  /* 0x0000000000017941 */ /* 0x000fea0003800000 */
.L_x_19280:
[----:B------:R-:W-:Y:S01]  /*0e40*/  IMAD.U32 R47, R19, 0x10000, RZ ;  /* 0x00010000132f7824 */ /* 0x000fe200078e00ff */
[----:B------:R-:W-:Y:S01]  /*0e50*/  MOV R18, 0x437c0000 ;  /* 0x437c000000127802 */ /* 0x000fe20000000f00 */
        /* <DEDUP_REMOVED lines=19> */
.L_x_19284:
[----:B------:R-:W0:Y:S02]  /*0f90*/  MUFU.RCP R0, R17 ;  /* 0x0000001100007308 */ /* 0x000e240000001000 */
[----:B0-----:R-:W-:-:S04]  /*0fa0*/  FFMA R15, R17, R0, -1 ;  /* 0xbf800000110f7423 */ /* 0x001fc80000000000 */
[----:B------:R-:W-:-:S04]  /*0fb0*/  FADD.FTZ R15, -R15, -RZ ;  /* 0x800000ff0f0f7221 */ /* 0x000fc80000010100 */
[----:B------:R-:W-:-:S07]  /*0fc0*/  FFMA R0, R0, R15, R0 ;  /* 0x0000000f00007223 */ /* 0x000fce0000000000 */
.L_x_19285:
[----:B------:R-:W-:Y:S05]  /*0fd0*/  BSYNC B1 ;  /* 0x0000000000017941 */ /* 0x000fea0003800000 */
.L_x_19283:
[----:B------:R-:W-:Y:S01]  /*0fe0*/  SHF.R.U32.HI R45, RZ, 0x10, R19 ;  /* 0x00000010ff2d7819 */ /* 0x000fe20000011613 */
        /* <DEDUP_REMOVED lines=21> */
.L_x_19287:
[----:B------:R-:W0:Y:S02]  /*1140*/  MUFU.RCP R0, R17 ;  /* 0x0000001100007308 */ /* 0x000e240000001000 */
[----:B0-----:R-:W-:-:S04]  /*1150*/  FFMA R15, R17, R0, -1 ;  /* 0xbf800000110f7423 */ /* 0x001fc80000000000 */
[----:B------:R-:W-:-:S04]  /*1160*/  FADD.FTZ R15, -R15, -RZ ;  /* 0x800000ff0f0f7221 */ /* 0x000fc80000010100 */
[----:B------:R-:W-:-:S07]  /*1170*/  FFMA R0, R0, R15, R0 ;  /* 0x0000000f00007223 */ /* 0x000fce0000000000 */
.L_x_19288:
[----:B------:R-:W-:Y:S05]  /*1180*/  BSYNC B1 ;  /* 0x0000000000017941 */ /* 0x000fea0003800000 */
.L_x_19286:
[----:B-----5:R-:W-:Y:S01]  /*1190*/  IMAD.U32 R46, R36, 0x10000, RZ ;  /* 0x00010000242e7824 */ /* 0x020fe200078e00ff */
        /* <DEDUP_REMOVED lines=18> */
[----:B------:R-:W-:Y:S05]  /*12c0*/  CALL.REL.NOINC `($__internal_485_$__cuda_sm20_rcp_rn_f32_slowpath) ;  /* 0x000000b400607944 */ /* 0x000fea0003c00000 */
[----:B------:R-:W-:Y:S05]  /*12d0*/  BRA `(.L_x_19291) ;  /* 0x0000000000107947 */ /* 0x000fea0003800000 */
.L_x_19290:
[----:B------:R-:W0:Y:S02]  /*12e0*/  MUFU.RCP R0, R19 ;  /* 0x0000001300007308 */ /* 0x000e240000001000 */
[----:B0-----:R-:W-:-:S04]  /*12f0*/  FFMA R15, R19, R0, -1 ;  /* 0xbf800000130f7423 */ /* 0x001fc80000000000 */
[----:B------:R-:W-:-:S04]  /*1300*/  FADD.FTZ R15, -R15, -RZ ;  /* 0x800000ff0f0f7221 */ /* 0x000fc80000010100 */
[----:B------:R-:W-:-:S07]  /*1310*/  FFMA R0, R0, R15, R0 ;  /* 0x0000000f00007223 */ /* 0x000fce0000000000 */
.L_x_19291:
[----:B------:R-:W-:Y:S05]  /*1320*/  BSYNC B1 ;  /* 0x0000000000017941 */ /* 0x000fea0003800000 */
.L_x_19289:
        /* <DEDUP_REMOVED lines=22> */
.L_x_19293:
[----:B------:R-:W0:Y:S02]  /*1490*/  MUFU.RCP R0, R19 ;  /* 0x0000001300007308 */ /* 0x000e240000001000 */
[----:B0-----:R-:W-:-:S04]  /*14a0*/  FFMA R15, R19, R0, -1 ;  /* 0xbf800000130f7423 */ /* 0x001fc80000000000 */
[----:B------:R-:W-:-:S04]  /*14b0*/  FADD.FTZ R15, -R15, -RZ ;  /* 0x800000ff0f0f7221 */ /* 0x000fc80000010100 */
[----:B------:R-:W-:-:S07]  /*14c0*/  FFMA R0, R0, R15, R0 ;  /* 0x0000000f00007223 */ /* 0x000fce0000000000 */
.L_x_19294:
[----:B------:R-:W-:Y:S05]  /*14d0*/  BSYNC B1 ;  /* 0x0000000000017941 */ /* 0x000fea0003800000 */
.L_x_19292:
        /* <DEDUP_REMOVED lines=21> */
.L_x_19296:
[----:B------:R-:W0:Y:S02]  /*1630*/  MUFU.RCP R0, R17 ;  /* 0x0000001100007308 */ /* 0x000e240000001000 */
[----:B0-----:R-:W-:-:S04]  /*1640*/  FFMA R15, R17, R0, -1 ;  /* 0xbf800000110f7423 */ /* 0x001fc80000000000 */
[----:B------:R-:W-:-:S04]  /*1650*/  FADD.FTZ R15, -R15, -RZ ;  /* 0x800000ff0f0f7221 */ /* 0x000fc80000010100 */
[----:B------:R-:W-:-:S07]  /*1660*/  FFMA R0, R0, R15, R0 ;  /* 0x0000000f00007223 */ /* 0x000fce0000000000 */
.L_x_19297:
[----:B------:R-:W-:Y:S05]  /*1670*/  BSYNC B1 ;  /* 0x0000000000017941 */ /* 0x000fea0003800000 */
.L_x_19295:
        /* <DEDUP_REMOVED lines=22> */
.L_x_19299:
[----:B------:R-:W0:Y:S02]  /*17e0*/  MUFU.RCP R0, R19 ;  /* 0x0000001300007308 */ /* 0x000e240000001000 */
[----:B0-----:R-:W-:-:S04]  /*17f0*/  FFMA R15, R19, R0, -1 ;  /* 0xbf800000130f7423 */ /* 0x001fc80000000000 */
[----:B------:R-:W-:-:S04]  /*1800*/  FADD.FTZ R15, -R15, -RZ ;  /* 0x800000ff0f0f7221 */ /* 0x000fc80000010100 */
[----:B------:R-:W-:-:S07]  /*1810*/  FFMA R0, R0, R15, R0 ;  /* 0x0000000f00007223 */ /* 0x000fce0000000000 */
.L_x_19300:
[----:B------:R-:W-:Y:S05]  /*1820*/  BSYNC B1 ;  /* 0x0000000000017941 */ /* 0x000fea0003800000 */
.L_x_19298:
        /* <DEDUP_REMOVED lines=21> */
.L_x_19302:
[----:B------:R-:W0:Y:S02]  /*1980*/  MUFU.RCP R0, R19 ;  /* 0x0000001300007308 */ /* 0x000e240000001000 */
[----:B0-----:R-:W-:-:S04]  /*1990*/  FFMA R15, R19, R0, -1 ;  /* 0xbf800000130f7423 */ /* 0x001fc80000000000 */
[----:B------:R-:W-:-:S04]  /*19a0*/  FADD.FTZ R15, -R15, -RZ ;  /* 0x800000ff0f0f7221 */ /* 0x000fc80000010100 */
[----:B------:R-:W-:-:S07]  /*19b0*/  FFMA R0, R0, R15, R0 ;  /* 0x0000000f00007223 */ /* 0x000fce0000000000 */
.L_x_19303:
[----:B------:R-:W-:Y:S05]  /*19c0*/  BSYNC B1 ;  /* 0x0000000000017941 */ /* 0x000fea0003800000 */
.L_x_19301:
        /* <DEDUP_REMOVED lines=22> */
.L_x_19305:
[----:B------:R-:W0:Y:S02]  /*1b30*/  MUFU.RCP R0, R19 ;  /* 0x0000001300007308 */ /* 0x000e240000001000 */
[----:B0-----:R-:W-:-:S04]  /*1b40*/  FFMA R15, R19, R0, -1 ;  /* 0xbf800000130f7423 */ /* 0x001fc80000000000 */
[----:B------:R-:W-:-:S04]  /*1b50*/  FADD.FTZ R15, -R15, -RZ ;  /* 0x800000ff0f0f7221 */ /* 0x000fc80000010100 */
[----:B------:R-:W-:-:S07]  /*1b60*/  FFMA R0, R0, R15, R0 ;  /* 0x0000000f00007223 */ /* 0x000fce0000000000 */
.L_x_19306:
[----:B------:R-:W-:Y:S05]  /*1b70*/  BSYNC B1 ;  /* 0x0000000000017941 */ /* 0x000fea0003800000 */
.L_x_19304:
        /* <DEDUP_REMOVED lines=21> */
.L_x_19308:
[----:B------:R-:W0:Y:S02]  /*1cd0*/  MUFU.RCP R0, R17 ;  /* 0x0000001100007308 */ /* 0x000e240000001000 */
[----:B0-----:R-:W-:-:S04]  /*1ce0*/  FFMA R15, R17, R0, -1 ;  /* 0xbf800000110f7423 */ /* 0x001fc80000000000 */
[----:B------:R-:W-:-:S04]  /*1cf0*/  FADD.FTZ R15, -R15, -RZ ;  /* 0x800000ff0f0f7221 */ /* 0x000fc80000010100 */
[----:B------:R-:W-:-:S07]  /*1d00*/  FFMA R0, R0, R15, R0 ;  /* 0x0000000f00007223 */ /* 0x000fce0000000000 */
.L_x_19309:
[----:B------:R-:W-:Y:S05]  /*1d10*/  BSYNC B1 ;  /* 0x0000000000017941 */ /* 0x000fea0003800000 */
.L_x_19307:
        /* <DEDUP_REMOVED lines=22> */
.L_x_19311:
[----:B------:R-:W0:Y:S02]  /*1e80*/  MUFU.RCP R0, R19 ;  /* 0x0000001300007308 */ /* 0x000e240000001000 */
[----:B0-----:R-:W-:-:S04]  /*1e90*/  FFMA R15, R19, R0, -1 ;  /* 0xbf800000130f7423 */ /* 0x001fc80000000000 */
[----:B------:R-:W-:-:S04]  /*1ea0*/  FADD.FTZ R15, -R15, -RZ ;  /* 0x800000ff0f0f7221 */ /* 0x000fc80000010100 */
[----:B------:R-:W-:-:S07]  /*1eb0*/  FFMA R0, R0, R15, R0 ;  /* 0x0000000f00007223 */ /* 0x000fce0000000000 */
.L_x_19312:
[----:B------:R-:W-:Y:S05]  /*1ec0*/  BSYNC B1 ;  /* 0x0000000000017941 */ /* 0x000fea0003800000 */
.L_x_19310:
        /* <DEDUP_REMOVED lines=21> */
.L_x_19314:
[----:B------:R-:W0:Y:S02]  /*2020*/  MUFU.RCP R0, R17 ;  /* 0x0000001100007308 */ /* 0x000e240000001000 */
[----:B0-----:R-:W-:-:S04]  /*2030*/  FFMA R15, R17, R0, -1 ;  /* 0xbf800000110f7423 */ /* 0x001fc80000000000 */
[----:B------:R-:W-:-:S04]  /*2040*/  FADD.FTZ R15, -R15, -RZ ;  /* 0x800000ff0f0f7221 */ /* 0x000fc80000010100 */
[----:B------:R-:W-:-:S07]  /*2050*/  FFMA R0, R0, R15, R0 ;  /* 0x0000000f00007223 */ /* 0x000fce0000000000 */
.L_x_19315:
[----:B------:R-:W-:Y:S05]  /*2060*/  BSYNC B1 ;  /* 0x0000000000017941 */ /* 0x000fea0003800000 */
.L_x_19313:
        /* <DEDUP_REMOVED lines=22> */
.L_x_19317:
[----:B------:R-:W0:Y:S02]  /*21d0*/  MUFU.RCP R0, R17 ;  /* 0x0000001100007308 */ /* 0x000e240000001000 */
[----:B0-----:R-:W-:-:S04]  /*21e0*/  FFMA R15, R17, R0, -1 ;  /* 0xbf800000110f7423 */ /* 0x001fc80000000000 */
[----:B------:R-:W-:-:S04]  /*21f0*/  FADD.FTZ R15, -R15, -RZ ;  /* 0x800000ff0f0f7221 */ /* 0x000fc80000010100 */
[----:B------:R-:W-:-:S07]  /*2200*/  FFMA R0, R0, R15, R0 ;  /* 0x0000000f00007223 */ /* 0x000fce0000000000 */
.L_x_19318:
[----:B------:R-:W-:Y:S05]  /*2210*/  BSYNC B1 ;  /* 0x0000000000017941 */ /* 0x000fea0003800000 */
.L_x_19316:
        /* <DEDUP_REMOVED lines=21> */
.L_x_19320:
[----:B------:R-:W0:Y:S02]  /*2370*/  MUFU.RCP R0, R17 ;  /* 0x0000001100007308 */ /* 0x000e240000001000 */
[----:B0-----:R-:W-:-:S04]  /*2380*/  FFMA R15, R17, R0, -1 ;  /* 0xbf800000110f7423 */ /* 0x001fc80000000000 */
[----:B------:R-:W-:-:S04]  /*2390*/  FADD.FTZ R15, -R15, -RZ ;  /* 0x800000ff0f0f7221 */ /* 0x000fc80000010100 */
[----:B------:R-:W-:-:S07]  /*23a0*/  FFMA R0, R0, R15, R0 ;  /* 0x0000000f00007223 */ /* 0x000fce0000000000 */
.L_x_19321:
[----:B------:R-:W-:Y:S05]  /*23b0*/  BSYNC B1 ;  /* 0x0000000000017941 */ /* 0x000fea0003800000 */
.L_x_19319:
        /* <DEDUP_REMOVED lines=21> */
[----:B------:R-:W-:Y:S01]  /*2510*/  IMAD.MOV.U32 R24, RZ, RZ, R0 ;  /* 0x000000ffff187224 */ /* 0x000fe200078e0000 */
[----:B------:R-:W-:Y:S06]  /*2520*/  BRA `(.L_x_19324) ;  /* 0x0000000000107947 */ /* 0x000fec0003800000 */
.L_x_19323:
[----:B------:R-:W0:Y:S02]  /*2530*/  MUFU.RCP R24, R19 ;  /* 0x0000001300187308 */ /* 0x000e240000001000 */
[----:B0-----:R-:W-:-:S04]  /*2540*/  FFMA R0, R19, R24, -1 ;  /* 0xbf80000013007423 */ /* 0x001fc80000000018 */
[----:B------:R-:W-:-:S04]  /*2550*/  FADD.FTZ R15, -R0, -RZ ;  /* 0x800000ff000f7221 */ /* 0x000fc80000010100 */
[----:B------:R-:W-:-:S07]  /*2560*/  FFMA R24, R24, R15, R24 ;  /* 0x0000000f18187223 */ /* 0x000fce0000000018 */
.L_x_19324:
[----:B------:R-:W-:Y:S05]  /*2570*/  BSYNC B1 ;  /* 0x0000000000017941 */ /* 0x000fea0003800000 */
.L_x_19322:
[-C--:B------:R-:W-:Y:S01]  /*2580*/  FMUL R65, R46, R7.reuse ;  /* 0x000000072e417220 */ /* 0x080fe20000400000 */
[-C--:B------:R-:W-:Y:S01]  /*2590*/  FMUL R67, R54, R7.reuse ;  /* 0x0000000736437220 */ /* 0x080fe20000400000 */
[----:B------:R-:W-:Y:S01]  /*25a0*/  FMUL R58, R52, R7 ;  /* 0x00000007343a7220 */ /* 0x000fe20000400000 */
[----:B------:R-:W-:Y:S01]  /*25b0*/  ISETP.GE.U32.AND P0, PT, R10, R9, PT ;  /* 0x000000090a00720c */ /* 0x000fe20003f06070 */
[-C--:B------:R-:W-:Y:S01]  /*25c0*/  FMUL R61, R53, R7.reuse ;  /* 0x00000007353d7220 */ /* 0x080fe20000400000 */
[-C--:B------:R-:W-:Y:S01]  /*25d0*/  FMUL R38, R47, R7.reuse ;  /* 0x000000072f267220 */ /* 0x080fe20000400000 */
[----:B------:R-:W0:Y:S01]  /*25e0*/  F2F.BF16.F32 R65, R65 ;  /* 0x0000004100417304 */ /* 0x000e220000202000 */
[-C--:B------:R-:W-:Y:S01]  /*25f0*/  FMUL R36, R42, R7.reuse ;  /* 0x000000072a247220 */ /* 0x080fe20000400000 */
[-C--:B------:R-:W-:Y:S01]  /*2600*/  FMUL R19, R43, R7.reuse ;  /* 0x000000072b137220 */ /* 0x080fe20000400000 */
[-C--:B------:R-:W-:Y:S01]  /*2610*/  FMUL R59, R48, R7.reuse ;  /* 0x00000007303b7220 */ /* 0x080fe20000400000 */
[-C--:B------:R-:W-:Y:S01]  /*2620*/  FMUL R15, R37, R7.reuse ;  /* 0x00000007250f7220 */ /* 0x080fe20000400000 */
[-C--:B------:R-:W-:Y:S01]  /*2630*/  FMUL R0, R39, R7.reuse ;  /* 0x0000000727007220 */ /* 0x080fe20000400000 */
[-C--:B------:R-:W-:Y:S01]  /*2640*/  FMUL R63, R45, R7.reuse ;  /* 0x000000072d3f7220 */ /* 0x080fe20000400000 */
[----:B------:R-:W-:Y:S01]  /*2650*/  ISETP.GE.U32.OR P0, PT, R55, R8, P0 ;  /* 0x000000083700720c */ /* 0x000fe20000706470 */
[----:B------:R-:W1:Y:S01]  /*2660*/  F2F.BF16.F32 R67, R67 ;  /* 0x0000004300437304 */ /* 0x000e620000202000 */
[----:B------:R-:W-:Y:S01]  /*2670*/  BSSY B0, `(.L_x_19325) ;  /* 0x0000016000007945 */ /* 0x000fe20003800000 */
[----:B------:R-:W-:Y:S01]  /*2680*/  FMUL R64, R44, R7 ;  /* 0x000000072c407220 */ /* 0x000fe20000400000 */
[----:B0-----:R-:W-:-:S05]  /*2690*/  IMAD.WIDE.U32 R16, R65, 0x10000, RZ ;  /* 0x0001000041107825 */ /* 0x001fca00078e00ff */
[----:B------:R-:W0:Y:S01]  /*26a0*/  F2F.BF16.F32 R58, R58 ;  /* 0x0000003a003a7304 */ /* 0x000e220000202000 */
[----:B-1----:R-:W-:-:S07]  /*26b0*/  LOP3.LUT R60, R16, R67, RZ, 0xfc, !PT ;  /* 0x00000043103c7212 */ /* 0x002fce00078efcff */
[----:B------:R-:W1:Y:S01]  /*26c0*/  F2F.BF16.F32 R61, R61 ;  /* 0x0000003d003d7304 */ /* 0x000e620000202000 */
[----:B0-----:R-:W-:-:S07]  /*26d0*/  LOP3.LUT R16, R17, R58, RZ, 0xfc, !PT ;  /* 0x0000003a11107212 */ /* 0x001fce00078efcff */
[----:B------:R-:W0:Y:S08]  /*26e0*/  F2F.BF16.F32 R38, R38 ;  /* 0x0000002600267304 */ /* 0x000e300000202000 */
[----:B------:R-:W2:Y:S08]  /*26f0*/  F2F.BF16.F32 R36, R36 ;  /* 0x0000002400247304 */ /* 0x000eb00000202000 */
[----:B------:R-:W3:Y:S08]  /*2700*/  F2F.BF16.F32 R19, R19 ;  /* 0x0000001300137304 */ /* 0x000ef00000202000 */
[----:B------:R-:W4:Y:S08]  /*2710*/  F2F.BF16.F32 R59, R59 ;  /* 0x0000003b003b7304 */ /* 0x000f300000202000 */
[----:B------:R-:W0:Y:S08]  /*2720*/  F2F.BF16.F32 R15, R15 ;  /* 0x0000000f000f7304 */ /* 0x000e300000202000 */
[----:B------:R-:W0:Y:S08]  /*2730*/  F2F.BF16.F32 R0, R0 ;  /* 0x0000000000007304 */ /* 0x000e300000202000 */
[----:B------:R-:W0:Y:S01]  /*2740*/  F2F.BF16.F32 R63, R63 ;  /* 0x0000003f003f7304 */ /* 0x000e220000202000 */
[----:B-1234-:R-:W-:Y:S05]  /*2750*/  @P0 BRA `(.L_x_19326) ;  /* 0x00000000001c0947 */ /* 0x01efea0003800000 */
[----:B------:R-:W-:-:S04]  /*2760*/  IMAD.WIDE.U32 R22, R61, 0x10000, RZ ;  /* 0x000100003d167825 */ /* 0x000fc800078e00ff */
[----:B0-----:R-:W-:Y:S01]  /*2770*/  IMAD.U32 R41, R63, 0x10000, RZ ;  /* 0x000100003f297824 */ /* 0x001fe200078e00ff */
[----:B------:R-:W-:Y:S02]  /*2780*/  LOP3.LUT R40, R22, R67, RZ, 0xfc, !PT ;  /* 0x0000004316287212 */ /* 0x000fe400078efcff */
[C---:B------:R-:W-:Y:S02]  /*2790*/  LEA R22, P1, R56.reuse, R5, 0x3 ;  /* 0x0000000538167211 */ /* 0x040fe400078218ff */
[----:B------:R-:W-:Y:S02]  /*27a0*/  LOP3.LUT R41, R23, R41, R38, 0xfe, !PT ;  /* 0x0000002917297212 */ /* 0x000fe400078efe26 */
[----:B------:R-:W-:-:S05]  /*27b0*/  LEA.HI.X R23, R56, R3, R57, 0x3, P1 ;  /* 0x0000000338177211 */ /* 0x000fca00008f1c39 */
[----:B------:R1:W-:Y:S04]  /*27c0*/  STG.E.64 desc[UR8][R22.64], R40 ;  /* 0x0000002816007986 */ /* 0x0003e8000c101b08 */
.L_x_19326:
[----:B------:R-:W-:Y:S05]  /*27d0*/  BSYNC B0 ;  /* 0x0000000000007941 */ /* 0x000fea0003800000 */
.L_x_19325:
[----:B------:R-:W2:Y:S01]  /*27e0*/  F2F.BF16.F32 R64, R64 ;  /* 0x0000004000407304 */ /* 0x000ea20000202000 */
[----:B------:R-:W-:Y:S04]  /*27f0*/  BSSY B0, `(.L_x_19327) ;  /* 0x000000b000007945 */ /* 0x000fe80003800000 */
[----:B------:R-:W-:Y:S05]  /*2800*/  @P0 BRA `(.L_x_19328) ;  /* 0x0000000000240947 */ /* 0x000fea0003800000 */
[----:B-1----:R-:W-:Y:S01]  /*2810*/  IMAD.WIDE.U32 R22, R36, 0x10000, RZ ;  /* 0x0001000024167825 */ /* 0x002fe200078e00ff */
[----:B--2---:R-:W-:Y:S02]  /*2820*/  SHF.L.U32 R40, R64, 0x10, RZ ;  /* 0x0000001040287819 */ /* 0x004fe400000006ff */
[----:B------:R-:W-:Y:S02]  /*2830*/  IADD3 R62, P1, R56, R13, RZ ;  /* 0x0000000d383e7210 */ /* 0x000fe40007f3e0ff */
[----:B------:R-:W-:Y:S02]  /*2840*/  LOP3.LUT R41, R23, R40, R19, 0xfe, !PT ;  /* 0x0000002817297212 */ /* 0x000fe400078efe13 */
[----:B------:R-:W-:Y:S01]  /*2850*/  LOP3.LUT R40, R22, R65, RZ, 0xfc, !PT ;  /* 0x0000004116287212 */ /* 0x000fe200078efcff */
[----:B------:R-:W-:Y:S01]  /*2860*/  IMAD.X R17, R57, 0x1, R12, P1 ;  /* 0x0000000139117824 */ /* 0x000fe200008e060c */
[----:B------:R-:W-:-:S04]  /*2870*/  LEA R22, P1, R62, R5, 0x3 ;  /* 0x000000053e167211 */ /* 0x000fc800078218ff */
[----:B------:R-:W-:-:S05]  /*2880*/  LEA.HI.X R23, R62, R3, R17, 0x3, P1 ;  /* 0x000000033e177211 */ /* 0x000fca00008f1c11 */
[----:B------:R3:W-:Y:S04]  /*2890*/  STG.E.64 desc[UR8][R22.64], R40 ;  /* 0x0000002816007986 */ /* 0x0007e8000c101b08 */
.L_x_19328:
[----:B------:R-:W-:Y:S05]  /*28a0*/  BSYNC B0 ;  /* 0x0000000000007941 */ /* 0x000fea0003800000 */
.L_x_19327:
[----:B-1-3--:R-:W-:-:S04]  /*28b0*/  IMAD.WIDE.U32 R22, R36, 0x10000, RZ ;  /* 0x0001000024167825 */ /* 0x00afc800078e00ff */
[----:B------:R-:W-:Y:S01]  /*28c0*/  FMUL R55, R51, R7 ;  /* 0x0000000733377220 */ /* 0x000fe20000400000 */
[----:B------:R-:W-:Y:S01]  /*28d0*/  BSSY B0, `(.L_x_19329) ;  /* 0x0000010000007945 */ /* 0x000fe20003800000 */
[----:B------:R-:W-:Y:S01]  /*28e0*/  LOP3.LUT R36, R22, R61, RZ, 0xfc, !PT ;  /* 0x0000003d16247212 */ /* 0x000fe200078efcff */
[----:B------:R-:W-:-:S03]  /*28f0*/  FMUL R22, R50, R7 ;  /* 0x0000000732167220 */ /* 0x000fc60000400000 */
[----:B------:R-:W1:Y:S01]  /*2900*/  F2F.BF16.F32 R55, R55 ;  /* 0x0000003700377304 */ /* 0x000e620000202000 */
[----:B------:R-:W-:-:S07]  /*2910*/  LOP3.LUT R17, R23, R59, RZ, 0xfc, !PT ;  /* 0x0000003b17117212 */ /* 0x000fce00078efcff */
[----:B------:R-:W3:Y:S01]  /*2920*/  F2F.BF16.F32 R22, R22 ;  /* 0x0000001600167304 */ /* 0x000ee20000202000 */
[----:B------:R-:W-:Y:S05]  /*2930*/  @P0 BRA `(.L_x_19330) ;  /* 0x0000000000240947 */ /* 0x000fea0003800000 */
[----:B------:R-:W-:Y:S01]  /*2940*/  IMAD.WIDE.U32 R40, R59, 0x10000, RZ ;  /* 0x000100003b287825 */ /* 0x000fe200078e00ff */
[----:B------:R-:W-:-:S03]  /*2950*/  LEA R62, P1, R13, R56, 0x1 ;  /* 0x000000380d3e7211 */ /* 0x000fc600078208ff */
[----:B---3--:R-:W-:Y:S01]  /*2960*/  IMAD.U32 R59, R22, 0x10000, RZ ;  /* 0x00010000163b7824 */ /* 0x008fe200078e00ff */
[----:B------:R-:W-:Y:S02]  /*2970*/  LOP3.LUT R58, R40, R58, RZ, 0xfc, !PT ;  /* 0x0000003a283a7212 */ /* 0x000fe400078efcff */
[----:B------:R-:W-:Y:S02]  /*2980*/  LEA.HI.X R23, R13, R57, R12, 0x1, P1 ;  /* 0x000000390d177211 */ /* 0x000fe400008f0c0c */
[C---:B------:R-:W-:Y:S02]  /*2990*/  LEA R40, P1, R62.reuse, R5, 0x3 ;  /* 0x000000053e287211 */ /* 0x040fe400078218ff */
[----:B-1----:R-:W-:Y:S02]  /*29a0*/  LOP3.LUT R59, R41, R59, R55, 0xfe, !PT ;  /* 0x0000003b293b7212 */ /* 0x002fe400078efe37 */
[----:B------:R-:W-:-:S05]  /*29b0*/  LEA.HI.X R41, R62, R3, R23, 0x3, P1 ;  /* 0x000000033e297211 */ /* 0x000fca00008f1c17 */
[----:B------:R4:W-:Y:S04]  /*29c0*/  STG.E.64 desc[UR8][R40.64], R58 ;  /* 0x0000003a28007986 */ /* 0x0009e8000c101b08 */
.L_x_19330:
[----:B------:R-:W-:Y:S05]  /*29d0*/  BSYNC B0 ;  /* 0x0000000000007941 */ /* 0x000fea0003800000 */
.L_x_19329:
[----:B------:R-:W-:Y:S01]  /*29e0*/  FMUL R23, R18, R24 ;  /* 0x0000001812177220 */ /* 0x000fe20000400000 */
[-C--:B----4-:R-:W-:Y:S01]  /*29f0*/  FMUL R40, R49, R7.reuse ;  /* 0x0000000731287220 */ /* 0x090fe20000400000 */
[----:B------:R-:W-:Y:S01]  /*2a00*/  IMAD.WIDE.U32 R18, R19, 0x10000, RZ ;  /* 0x0001000013127825 */ /* 0x000fe200078e00ff */
[----:B------:R-:W-:Y:S03]  /*2a10*/  BSSY B0, `(.L_x_19331) ;  /* 0x0000014000007945 */ /* 0x000fe60003800000 */
[----:B------:R-:W-:Y:S01]  /*2a20*/  FMUL R62, R23, R7 ;  /* 0x00000007173e7220 */ /* 0x000fe20000400000 */
[----:B------:R4:W2:Y:S01]  /*2a30*/  F2F.BF16.F32 R24, R40 ;  /* 0x0000002800187304 */ /* 0x0008a20000202000 */
[----:B------:R-:W-:Y:S02]  /*2a40*/  SHF.R.U32.HI R58, RZ, 0x3, R14 ;  /* 0x00000003ff3a7819 */ /* 0x000fe4000001160e */
[----:B0-----:R-:W-:-:S02]  /*2a50*/  LOP3.LUT R38, R18, R38, RZ, 0xfc, !PT ;  /* 0x0000002612267212 */ /* 0x001fc400078efcff */
[----:B-1----:R-:W-:-:S03]  /*2a60*/  LOP3.LUT R55, R19, R55, RZ, 0xfc, !PT ;  /* 0x0000003713377212 */ /* 0x002fc600078efcff */
[----:B------:R-:W0:Y:S01]  /*2a70*/  F2F.BF16.F32 R62, R62 ;  /* 0x0000003e003e7304 */ /* 0x000e220000202000 */
[----:B----4-:R-:W-:Y:S05]  /*2a80*/  @P0 BRA `(.L_x_19332) ;  /* 0x0000000000300947 */ /* 0x010fea0003800000 */
[----:B------:R-:W-:Y:S01]  /*2a90*/  MOV R18, R56 ;  /* 0x0000003800127202 */ /* 0x000fe20000000f00 */
[----:B------:R-:W-:Y:S01]  /*2aa0*/  IMAD.MOV.U32 R19, RZ, RZ, R57 ;  /* 0x000000ffff137224 */ /* 0x000fe200078e0039 */
[----:B0-----:R-:W-:Y:S01]  /*2ab0*/  SHF.L.U32 R57, R62, 0x10, RZ ;  /* 0x000000103e397819 */ /* 0x001fe200000006ff */
[----:B------:R-:W-:Y:S02]  /*2ac0*/  IMAD R41, R12, 0x3, RZ ;  /* 0x000000030c297824 */ /* 0x000fe400078e02ff */
[----:B------:R-:W-:-:S04]  /*2ad0*/  IMAD.WIDE.U32 R18, R13, 0x3, R18 ;  /* 0x000000030d127825 */ /* 0x000fc800078e0012 */
[----:B------:R-:W-:Y:S01]  /*2ae0*/  IMAD.IADD R41, R19, 0x1, R41 ;  /* 0x0000000113297824 */ /* 0x000fe200078e0229 */
[----:B------:R-:W-:-:S04]  /*2af0*/  LEA R40, P0, R18, R5, 0x3 ;  /* 0x0000000512287211 */ /* 0x000fc800078018ff */
[----:B------:R-:W-:Y:S01]  /*2b00*/  LEA.HI.X R41, R18, R3, R41, 0x3, P0 ;  /* 0x0000000312297211 */ /* 0x000fe200000f1c29 */
[----:B------:R-:W-:-:S05]  /*2b10*/  IMAD.WIDE.U32 R18, R0, 0x10000, RZ ;  /* 0x0001000000127825 */ /* 0x000fca00078e00ff */
[----:B--2---:R-:W-:Y:S02]  /*2b20*/  LOP3.LUT R19, R19, R57, R24, 0xfe, !PT ;  /* 0x0000003913137212 */ /* 0x004fe400078efe18 */
[----:B------:R-:W-:-:S05]  /*2b30*/  LOP3.LUT R18, R18, R15, RZ, 0xfc, !PT ;  /* 0x0000000f12127212 */ /* 0x000fca00078efcff */
[----:B------:R1:W-:Y:S02]  /*2b40*/  STG.E.64 desc[UR8][R40.64], R18 ;  /* 0x0000001228007986 */ /* 0x0003e4000c101b08 */
.L_x_19332:
[----:B------:R-:W-:Y:S05]  /*2b50*/  BSYNC B0 ;  /* 0x0000000000007941 */ /* 0x000fea0003800000 */
.L_x_19331:
[----:B------:R-:W-:Y:S01]  /*2b60*/  ULDC.64 UR4, c[0x0][0x258] ;  /* 0x0000960000047ab9 */ /* 0x000fe20000000a00 */
[----:B-1----:R-:W-:Y:S01]  /*2b70*/  LOP3.LUT R18, R58, 0x1ffffffc, RZ, 0xc0, !PT ;  /* 0x1ffffffc3a127812 */ /* 0x002fe200078ec0ff */
[----:B------:R-:W-:Y:S01]  /*2b80*/  ULOP3.LUT UR4, UR4, 0xfffffffc, URZ, 0xc0, !UPT ;  /* 0xfffffffc04047892 */ /* 0x000fe2000f8ec03f */
[----:B------:R-:W-:Y:S01]  /*2b90*/  VIADD R56, R10, 0x2 ;  /* 0x000000020a387836 */ /* 0x000fe20000000000 */
[----:B------:R-:W-:Y:S02]  /*2ba0*/  FMNMX R54, RZ, |R54|, !PT ;  /* 0x40000036ff367209 */ /* 0x000fe40007800000 */
[----:B------:R-:W-:Y:S02]  /*2bb0*/  IADD3 R40, R14, 0x1e, -R18 ;  /* 0x0000001e0e287810 */ /* 0x000fe40007ffe812 */
[----:B------:R-:W-:Y:S01]  /*2bc0*/  IMAD.U32 R19, RZ, RZ, UR4 ;  /* 0x00000004ff137e24 */ /* 0x000fe2000f8e00ff */
[----:B------:R-:W-:Y:S02]  /*2bd0*/  ISETP.GE.U32.AND P0, PT, R56, R9, PT ;  /* 0x000000093800720c */ /* 0x000fe40003f06070 */
[----:B------:R-:W-:-:S02]  /*2be0*/  LOP3.LUT R57, R40, 0x1f, RZ, 0xc0, !PT ;  /* 0x0000001f28397812 */ /* 0x000fc400078ec0ff */
[----:B------:R-:W-:Y:S02]  /*2bf0*/  FMNMX R40, |R53|, R54, !PT ;  /* 0x0000003635287209 */ /* 0x000fe40007800200 */
[----:B------:R-:W-:Y:S02]  /*2c00*/  IADD3 R54, P1, R19, R70, RZ ;  /* 0x0000004613367210 */ /* 0x000fe40007f3e0ff */
[C---:B------:R-:W-:Y:S02]  /*2c10*/  ISETP.LT.U32.AND P0, PT, R57.reuse, R8, !P0 ;  /* 0x000000083900720c */ /* 0x040fe40004701070 */
[----:B------:R-:W-:Y:S02]  /*2c20*/  IADD3 R56, P2, R57, R54, RZ ;  /* 0x0000003639387210 */ /* 0x000fe40007f5e0ff */
[----:B------:R-:W-:Y:S02]  /*2c30*/  IADD3.X R53, R25, UR5, RZ, P1, !PT ;  /* 0x0000000519357c10 */ /* 0x000fe40008ffe4ff */
[----:B------:R-:W-:-:S02]  /*2c40*/  FMNMX R40, |R47|, R40, !PT ;  /* 0x000000282f287209 */ /* 0x000fc40007800200 */
[----:B------:R-:W-:Y:S02]  /*2c50*/  IADD3.X R57, RZ, R53, RZ, P2, !PT ;  /* 0x00000035ff397210 */ /* 0x000fe400017fe4ff */
[----:B------:R-:W-:-:S03]  /*2c60*/  FMNMX R45, |R45|, R40, !PT ;  /* 0x000000282d2d7209 */ /* 0x000fc60007800200 */
[----:B------:R-:W-:Y:S01]  /*2c70*/  @P0 IMAD.WIDE.U32 R40, R13, 0x5, R56 ;  /* 0x000000050d280825 */ /* 0x000fe200078e0038 */
[----:B------:R-:W-:-:S03]  /*2c80*/  FMNMX R45, |R46|, R45, !PT ;  /* 0x0000002d2e2d7209 */ /* 0x000fc60007800200 */
[----:B------:R-:W-:Y:S01]  /*2c90*/  @P0 IMAD R47, R12, 0x5, RZ ;  /* 0x000000050c2f0824 */ /* 0x000fe200078e02ff */
[----:B------:R-:W-:-:S03]  /*2ca0*/  @P0 LEA R66, P1, R40, R20, 0x3 ;  /* 0x0000001428420211 */ /* 0x000fc600078218ff */
[----:B------:R-:W-:-:S05]  /*2cb0*/  @P0 IMAD.IADD R41, R47, 0x1, R41 ;  /* 0x000000012f290824 */ /* 0x000fca00078e0229 */
[----:B------:R-:W-:Y:S02]  /*2cc0*/  @P0 LEA.HI.X R67, R40, R21, R41, 0x3, P1 ;  /* 0x0000001528430211 */ /* 0x000fe400008f1c29 */
[----:B------:R-:W-:Y:S02]  /*2cd0*/  @!P0 CS2R R40, SRZ ;  /* 0x0000000000288805 */ /* 0x000fe4000001ff00 */
[----:B------:R-:W-:-:S04]  /*2ce0*/  FMNMX R42, |R42|, R45, !PT ;  /* 0x0000002d2a2a7209 */ /* 0x000fc80007800200 */
[----:B------:R1:W5:Y:S01]  /*2cf0*/  @P0 LDG.E.64 R40, desc[UR8][R66.64] ;  /* 0x0000000842280981 */ /* 0x000362000c1e1b00 */
[----:B------:R-:W-:Y:S01]  /*2d00*/  FMNMX R59, |R43|, R42, !PT ;  /* 0x0000002a2b3b7209 */ /* 0x000fe20007800200 */
[----:B------:R-:W-:Y:S01]  /*2d10*/  @P0 IMAD R45, R12, 0x6, RZ ;  /* 0x000000060c2d0824 */ /* 0x000fe200078e02ff */
[----:B------:R-:W-:Y:S02]  /*2d20*/  @!P0 CS2R R42, SRZ ;  /* 0x00000000002a8805 */ /* 0x000fe4000001ff00 */
[----:B------:R-:W-:Y:S02]  /*2d30*/  FMNMX R59, |R44|, R59, !PT ;  /* 0x0000003b2c3b7209 */ /* 0x000fe40007800200 */
[----:B-1----:R-:W-:Y:S01]  /*2d40*/  @P0 MOV R67, R57 ;  /* 0x0000003900430202 */ /* 0x002fe20000000f00 */
[----:B------:R-:W-:-:S04]  /*2d50*/  @P0 IMAD.MOV.U32 R66, RZ, RZ, R56 ;  /* 0x000000ffff420224 */ /* 0x000fc800078e0038 */
[----:B------:R-:W-:Y:S01]  /*2d60*/  @P0 IMAD.WIDE.U32 R66, R13, 0x6, R66 ;  /* 0x000000060d420825 */ /* 0x000fe200078e0042 */
[----:B------:R-:W-:Y:S01]  /*2d70*/  FMNMX R61, |R52|, R59, !PT ;  /* 0x0000003b343d7209 */ /* 0x000fe20007800200 */
[----:B------:R-:W-:Y:S02]  /*2d80*/  HFMA2.MMA R52, -RZ, RZ, 0.96630859375, -0.0022525787353515625 ;  /* 0x3bbb989dff347435 */ /* 0x000fe400000001ff */
[----:B------:R-:W-:Y:S01]  /*2d90*/  @P0 IMAD.IADD R45, R45, 0x1, R67 ;  /* 0x000000012d2d0824 */ /* 0x000fe200078e0243 */
[----:B------:R-:W-:Y:S01]  /*2da0*/  @P0 LEA R46, P1, R66, R20, 0x3 ;  /* 0x00000014422e0211 */ /* 0x000fe200078218ff */
[----:B------:R-:W-:-:S03]  /*2db0*/  IMAD.U32 R59, R28, 0x10000, RZ ;  /* 0x000100001c3b7824 */ /* 0x000fc600078e00ff */
[----:B------:R-:W-:Y:S02]  /*2dc0*/  @P0 LEA.HI.X R47, R66, R21, R45, 0x3, P1 ;  /* 0x00000015422f0211 */ /* 0x000fe400008f1c2d */
[----:B------:R-:W-:Y:S01]  /*2dd0*/  @P0 IADD3 R44, P1, R56, R19, RZ ;  /* 0x00000013382c0210 */ /* 0x000fe20007f3e0ff */
[----:B------:R-:W-:Y:S01]  /*2de0*/  FFMA.SAT R52, -R59, R52, 0.5 ;  /* 0x3f0000003b347423 */ /* 0x000fe20000002134 */
[----:B------:R-:W-:Y:S01]  /*2df0*/  IMAD.MOV.U32 R65, RZ, RZ, 0x437c0000 ;  /* 0x437c0000ff417424 */ /* 0x000fe200078e00ff */
[----:B------:R1:W5:Y:S01]  /*2e00*/  @P0 LDG.E.64 R42, desc[UR8][R46.64] ;  /* 0x000000082e2a0981 */ /* 0x000362000c1e1b00 */
[----:B------:R-:W-:Y:S02]  /*2e10*/  @P0 IADD3.X R45, R57, UR5, RZ, P1, !PT ;  /* 0x00000005392d0c10 */ /* 0x000fe40008ffe4ff */
[----:B------:R-:W-:Y:S01]  /*2e20*/  FFMA.RM R52, R52, R65, 12582913 ;  /* 0x4b40000134347423 */ /* 0x000fe20000004041 */
[----:B-1----:R-:W-:-:S04]  /*2e30*/  @P0 LEA R46, P1, R44, R20, 0x3 ;  /* 0x000000142c2e0211 */ /* 0x002fc800078218ff */
[----:B------:R-:W-:Y:S02]  /*2e40*/  @P0 LEA.HI.X R47, R44, R21, R45, 0x3, P1 ;  /* 0x000000152c2f0211 */ /* 0x000fe400008f1c2d */
[----:B------:R-:W-:Y:S01]  /*2e50*/  @!P0 CS2R R44, SRZ ;  /* 0x00000000002c8805 */ /* 0x000fe2000001ff00 */
[----:B------:R-:W-:-:S04]  /*2e60*/  FADD R66, R52, -12583039 ;  /* 0xcb40007f34427421 */ /* 0x000fc80000000000 */
[C---:B------:R-:W-:Y:S01]  /*2e70*/  FFMA R66, -R59.reuse, 1.4426950216293334961, -R66 ;  /* 0x3fb8aa3b3b427823 */ /* 0x040fe20000000942 */
[----:B------:R1:W5:Y:S03]  /*2e80*/  @P0 LDG.E.64 R44, desc[UR8][R46.64] ;  /* 0x000000082e2c0981 */ /* 0x000366000c1e1b00 */
[----:B------:R-:W-:Y:S01]  /*2e90*/  FFMA R66, -R59, 1.925963033500011079e-08, R66 ;  /* 0x32a570603b427823 */ /* 0x000fe20000000142 */
[----:B-1----:R-:W-:Y:S01]  /*2ea0*/  @P0 MOV R47, R57 ;  /* 0x00000039002f0202 */ /* 0x002fe20000000f00 */
[----:B------:R-:W-:Y:S02]  /*2eb0*/  @P0 IMAD.MOV.U32 R46, RZ, RZ, R56 ;  /* 0x000000ffff2e0224 */ /* 0x000fe400078e0038 */
[----:B------:R-:W-:Y:S02]  /*2ec0*/  @P0 IMAD R57, R12, 0x7, RZ ;  /* 0x000000070c390824 */ /* 0x000fe400078e02ff */
[----:B------:R-:W-:Y:S01]  /*2ed0*/  @P0 IMAD.WIDE.U32 R46, R13, 0x7, R46 ;  /* 0x000000070d2e0825 */ /* 0x000fe200078e002e */
[----:B------:R-:W1:Y:S03]  /*2ee0*/  MUFU.EX2 R66, R66 ;  /* 0x0000004200427308 */ /* 0x000e660000000800 */
[----:B------:R-:W-:Y:S01]  /*2ef0*/  @P0 IMAD.IADD R57, R57, 0x1, R47 ;  /* 0x0000000139390824 */ /* 0x000fe200078e022f */
[----:B------:R-:W-:-:S04]  /*2f00*/  @P0 LEA R56, P1, R46, R20, 0x3 ;  /* 0x000000142e380211 */ /* 0x000fc800078218ff */
[----:B------:R-:W-:Y:S02]  /*2f10*/  @P0 LEA.HI.X R57, R46, R21, R57, 0x3, P1 ;  /* 0x000000152e390211 */ /* 0x000fe400008f1c39 */
[----:B------:R-:W-:Y:S02]  /*2f20*/  @!P0 CS2R R46, SRZ ;  /* 0x00000000002e8805 */ /* 0x000fe4000001ff00 */
[----:B------:R-:W-:Y:S01]  /*2f30*/  FMNMX R48, |R48|, R61, !PT ;  /* 0x0000003d30307209 */ /* 0x000fe20007800200 */
[----:B--2---:R-:W-:-:S03]  /*2f40*/  IMAD.WIDE.U32 R64, R64, 0x10000, RZ ;  /* 0x0001000040407825 */ /* 0x004fc600078e00ff */
[----:B------:R2:W5:Y:S02]  /*2f50*/  @P0 LDG.E.64 R46, desc[UR8][R56.64] ;  /* 0x00000008382e0981 */ /* 0x000564000c1e1b00 */
[----:B---3--:R-:W-:Y:S01]  /*2f60*/  LOP3.LUT R65, R65, R22, RZ, 0xfc, !PT ;  /* 0x0000001641417212 */ /* 0x008fe200078efcff */
[----:B------:R-:W-:Y:S01]  /*2f70*/  IMAD.U32 R15, R15, 0x10000, RZ ;  /* 0x000100000f0f7824 */ /* 0x000fe200078e00ff */
[----:B------:R-:W-:Y:S01]  /*2f80*/  SHF.L.U32 R24, R24, 0x10, RZ ;  /* 0x0000001018187819 */ /* 0x000fe200000006ff */
[----:B0-----:R-:W-:Y:S01]  /*2f90*/  IMAD.U32 R62, R62, 0x10000, RZ ;  /* 0x000100003e3e7824 */ /* 0x001fe200078e00ff */
[----:B------:R-:W-:Y:S02]  /*2fa0*/  BSSY B1, `(.L_x_19333) ;  /* 0x000001f000017945 */ /* 0x000fe40003800000 */
[----:B------:R-:W-:Y:S02]  /*2fb0*/  LOP3.LUT R61, R16, R15, RZ, 0xfc, !PT ;  /* 0x0000000f103d7212 */ /* 0x000fe400078efcff */
[----:B------:R-:W-:-:S02]  /*2fc0*/  LOP3.LUT R15, R58, 0x1c, RZ, 0xc0, !PT ;  /* 0x0000001c3a0f7812 */ /* 0x000fc400078ec0ff */
[----:B--2---:R-:W-:Y:S01]  /*2fd0*/  FMNMX R57, |R51|, R48, !PT ;  /* 0x0000003033397209 */ /* 0x004fe20007800200 */
[----:B------:R-:W-:Y:S01]  /*2fe0*/  IMAD.SHL.U32 R51, R52, 0x800000, RZ ;  /* 0x0080000034337824 */ /* 0x000fe200078e00ff */
[----:B------:R-:W-:Y:S02]  /*2ff0*/  IADD3 R15, R14, -0x1, -R15 ;  /* 0xffffffff0e0f7810 */ /* 0x000fe40007ffe80f */
[----:B------:R-:W-:Y:S01]  /*3000*/  FMNMX R50, |R50|, R57, !PT ;  /* 0x0000003932327209 */ /* 0x000fe20007800200 */
[----:B-1----:R-:W-:Y:S01]  /*3010*/  FFMA R51, R51, R66, 1 ;  /* 0x3f80000033337423 */ /* 0x002fe20000000042 */
[----:B------:R-:W-:Y:S02]  /*3020*/  LOP3.LUT R48, R64, R63, RZ, 0xfc, !PT ;  /* 0x0000003f40307212 */ /* 0x000fe400078efcff */
[----:B------:R-:W-:Y:S01]  /*3030*/  FMNMX R22, |R37|, R50, !PT ;  /* 0x0000003225167209 */ /* 0x000fe20007800200 */
[----:B------:R-:W-:Y:S01]  /*3040*/  IMAD.U32 R50, R0, 0x10000, RZ ;  /* 0x0001000000327824 */ /* 0x000fe200078e00ff */
[----:B------:R-:W-:-:S02]  /*3050*/  IADD3 R37, R51, 0x1800000, RZ ;  /* 0x0180000033257810 */ /* 0x000fc40007ffe0ff */
[----:B------:R-:W-:Y:S02]  /*3060*/  FMNMX R22, |R39|, R22, !PT ;  /* 0x0000001627167209 */ /* 0x000fe40007800200 */
[----:B------:R-:W-:Y:S02]  /*3070*/  LOP3.LUT R0, R37, 0x7f800000, RZ, 0xc0, !PT ;  /* 0x7f80000025007812 */ /* 0x000fe400078ec0ff */
[----:B------:R-:W-:Y:S02]  /*3080*/  FMNMX R22, |R49|, R22, !PT ;  /* 0x0000001631167209 */ /* 0x000fe40007800200 */
[----:B------:R-:W-:Y:S02]  /*3090*/  ISETP.GT.U32.AND P0, PT, R0, 0x1ffffff, PT ;  /* 0x01ffffff0000780c */ /* 0x000fe40003f04070 */
[----:B------:R-:W-:Y:S01]  /*30a0*/  LOP3.LUT R39, R55, R24, RZ, 0xfc, !PT ;  /* 0x0000001837277212 */ /* 0x000fe200078efcff */
[----:B------:R-:W-:Y:S01]  /*30b0*/  VIADD R55, R10, 0x1 ;  /* 0x000000010a377836 */ /* 0x000fe20000000000 */
[----:B------:R-:W-:-:S02]  /*30c0*/  LOP3.LUT R37, R17, R50, RZ, 0xfc, !PT ;  /* 0x0000003211257212 */ /* 0x000fc400078efcff */
[----:B------:R-:W-:Y:S02]  /*30d0*/  LOP3.LUT R49, R65, R62, RZ, 0xfc, !PT ;  /* 0x0000003e41317212 */ /* 0x000fe400078efcff */
[----:B------:R-:W-:Y:S02]  /*30e0*/  FMNMX R56, |R23|, R22, !PT ;  /* 0x0000001617387209 */ /* 0x000fe40007800200 */
[----:B------:R-:W-:-:S03]  /*30f0*/  LOP3.LUT R57, R15, 0x1f, RZ, 0xc0, !PT ;  /* 0x0000001f0f397812 */ /* 0x000fc600078ec0ff */
[----:B------:R-:W-:Y:S05]  /*3100*/  @P0 BRA `(.L_x_19334) ;  /* 0x0000000000100947 */ /* 0x000fea0003800000 */
[----:B------:R-:W-:Y:S02]  /*3110*/  MOV R0, R51 ;  /* 0x0000003300007202 */ /* 0x000fe40000000f00 */
[----:B------:R-:W-:-:S07]  /*3120*/  MOV R15, 0x3140 ;  /* 0x00003140000f7802 */ /* 0x000fce0000000f00 */
[----:B-----5:R-:W-:Y:S05]  /*3130*/  CALL.REL.NOINC `($__internal_485_$__cuda_sm20_rcp_rn_f32_slowpath) ;  /* 0x0000009400c47944 */ /* 0x020fea0003c00000 */
[----:B------:R-:W-:Y:S05]  /*3140*/  BRA `(.L_x_19335) ;  /* 0x0000000000107947 */ /* 0x000fea0003800000 */
.L_x_19334:
[----:B------:R-:W0:Y:S02]  /*3150*/  MUFU.RCP R0, R51 ;  /* 0x0000003300007308 */ /* 0x000e240000001000 */
[----:B0-----:R-:W-:-:S04]  /*3160*/  FFMA R15, R51, R0, -1 ;  /* 0xbf800000330f7423 */ /* 0x001fc80000000000 */
[----:B------:R-:W-:-:S04]  /*3170*/  FADD.FTZ R15, -R15, -RZ ;  /* 0x800000ff0f0f7221 */ /* 0x000fc80000010100 */
[----:B------:R-:W-:-:S07]  /*3180*/  FFMA R0, R0, R15, R0 ;  /* 0x0000000f00007223 */ /* 0x000fce0000000000 */
.L_x_19335:
[----:B------:R-:W-:Y:S05]  /*3190*/  BSYNC B1 ;  /* 0x0000000000017941 */ /* 0x000fea0003800000 */
.L_x_19333:
        /* <DEDUP_REMOVED lines=22> */
.L_x_19337:
[----:B------:R-:W0:Y:S02]  /*3300*/  MUFU.RCP R0, R23 ;  /* 0x0000001700007308 */ /* 0x000e240000001000 */
[----:B0-----:R-:W-:-:S04]  /*3310*/  FFMA R15, R23, R0, -1 ;  /* 0xbf800000170f7423 */ /* 0x001fc80000000000 */
[----:B------:R-:W-:-:S04]  /*3320*/  FADD.FTZ R15, -R15, -RZ ;  /* 0x800000ff0f0f7221 */ /* 0x000fc80000010100 */
[----:B------:R-:W-:-:S07]  /*3330*/  FFMA R0, R0, R15, R0 ;  /* 0x0000000f00007223 */ /* 0x000fce0000000000 */
.L_x_19338:
[----:B------:R-:W-:Y:S05]  /*3340*/  BSYNC B1 ;  /* 0x0000000000017941 */ /* 0x000fea0003800000 */
.L_x_19336:
        /* <DEDUP_REMOVED lines=21> */
.L_x_19340:
[----:B------:R-:W0:Y:S02]  /*34a0*/  MUFU.RCP R0, R17 ;  /* 0x0000001100007308 */ /* 0x000e240000001000 */
[----:B0-----:R-:W-:-:S04]  /*34b0*/  FFMA R15, R17, R0, -1 ;  /* 0xbf800000110f7423 */ /* 0x001fc80000000000 */
[----:B------:R-:W-:-:S04]  /*34c0*/  FADD.FTZ R15, -R15, -RZ ;  /* 0x800000ff0f0f7221 */ /* 0x000fc80000010100 */
[----:B------:R-:W-:-:S07]  /*34d0*/  FFMA R0, R0, R15, R0 ;  /* 0x0000000f00007223 */ /* 0x000fce0000000000 */
.L_x_19341:
[----:B------:R-:W-:Y:S05]  /*34e0*/  BSYNC B1 ;  /* 0x0000000000017941 */ /* 0x000fea0003800000 */
.L_x_19339:
        /* <DEDUP_REMOVED lines=22> */
.L_x_19343:
[----:B------:R-:W0:Y:S02]  /*3650*/  MUFU.RCP R0, R23 ;  /* 0x0000001700007308 */ /* 0x000e240000001000 */
[----:B0-----:R-:W-:-:S04]  /*3660*/  FFMA R15, R23, R0, -1 ;  /* 0xbf800000170f7423 */ /* 0x001fc80000000000 */
[----:B------:R-:W-:-:S04]  /*3670*/  FADD.FTZ R15, -R15, -RZ ;  /* 0x800000ff0f0f7221 */ /* 0x000fc80000010100 */
[----:B------:R-:W-:-:S07]  /*3680*/  FFMA R0, R0, R15, R0 ;  /* 0x0000000f00007223 */ /* 0x000fce0000000000 */
.L_x_19344:
[----:B------:R-:W-:Y:S05]  /*3690*/  BSYNC B1 ;  /* 0x0000000000017941 */ /* 0x000fea0003800000 */
.L_x_19342:
        /* <DEDUP_REMOVED lines=21> */
.L_x_19346:
[----:B------:R-:W0:Y:S02]  /*37f0*/  MUFU.RCP R0, R23 ;  /* 0x0000001700007308 */ /* 0x000e240000001000 */
[----:B0-----:R-:W-:-:S04]  /*3800*/  FFMA R15, R23, R0, -1 ;  /* 0xbf800000170f7423 */ /* 0x001fc80000000000 */
[----:B------:R-:W-:-:S04]  /*3810*/  FADD.FTZ R15, -R15, -RZ ;  /* 0x800000ff0f0f7221 */ /* 0x000fc80000010100 */
[----:B------:R-:W-:-:S07]  /*3820*/  FFMA R0, R0, R15, R0 ;  /* 0x0000000f00007223 */ /* 0x000fce0000000000 */
.L_x_19347:
[----:B------:R-:W-:Y:S05]  /*3830*/  BSYNC B1 ;  /* 0x0000000000017941 */ /* 0x000fea0003800000 */
.L_x_19345:
        /* <DEDUP_REMOVED lines=20> */
[----:B-----5:R-:W-:Y:S05]  /*3980*/  CALL.REL.NOINC `($__internal_485_$__cuda_sm20_rcp_rn_f32_slowpath) ;  /* 0x0000008c00b07944 */ /* 0x020fea0003c00000 */
[----:B------:R-:W-:Y:S05]  /*3990*/  BRA `(.L_x_19350) ;  /* 0x0000000000107947 */ /* 0x000fea0003800000 */
.L_x_19349:
[----:B------:R-:W0:Y:S02]  /*39a0*/  MUFU.RCP R0, R23 ;  /* 0x0000001700007308 */ /* 0x000e240000001000 */
[----:B0-----:R-:W-:-:S04]  /*39b0*/  FFMA R15, R23, R0, -1 ;  /* 0xbf800000170f7423 */ /* 0x001fc80000000000 */
[----:B------:R-:W-:-:S04]  /*39c0*/  FADD.FTZ R15, -R15, -RZ ;  /* 0x800000ff0f0f7221 */ /* 0x000fc80000010100 */
[----:B------:R-:W-:-:S07]  /*39d0*/  FFMA R0, R0, R15, R0 ;  /* 0x0000000f00007223 */ /* 0x000fce0000000000 */
.L_x_19350:
[----:B------:R-:W-:Y:S05]  /*39e0*/  BSYNC B1 ;  /* 0x0000000000017941 */ /* 0x000fea0003800000 */
.L_x_19348:
        /* <DEDUP_REMOVED lines=21> */
.L_x_19352:
[----:B------:R-:W0:Y:S02]  /*3b40*/  MUFU.RCP R0, R17 ;  /* 0x0000001100007308 */ /* 0x000e240000001000 */
[----:B0-----:R-:W-:-:S04]  /*3b50*/  FFMA R15, R17, R0, -1 ;  /* 0xbf800000110f7423 */ /* 0x001fc80000000000 */
[----:B------:R-:W-:-:S04]  /*3b60*/  FADD.FTZ R15, -R15, -RZ ;  /* 0x800000ff0f0f7221 */ /* 0x000fc80000010100 */
[----:B------:R-:W-:-:S07]  /*3b70*/  FFMA R0, R0, R15, R0 ;  /* 0x0000000f00007223 */ /* 0x000fce0000000000 */
.L_x_19353:
[----:B------:R-:W-:Y:S05]  /*3b80*/  BSYNC B1 ;  /* 0x0000000000017941 */ /* 0x000fea0003800000 */
.L_x_19351:
        /* <DEDUP_REMOVED lines=22> */
.L_x_19355:
[----:B------:R-:W0:Y:S02]  /*3cf0*/  MUFU.RCP R0, R17 ;  /* 0x0000001100007308 */ /* 0x000e240000001000 */
[----:B0-----:R-:W-:-:S04]  /*3d00*/  FFMA R15, R17, R0, -1 ;  /* 0xbf800000110f7423 */ /* 0x001fc80000000000 */
[----:B------:R-:W-:-:S04]  /*3d10*/  FADD.FTZ R15, -R15, -RZ ;  /* 0x800000ff0f0f7221 */ /* 0x000fc80000010100 */
[----:B------:R-:W-:-:S07]  /*3d20*/  FFMA R0, R0, R15, R0 ;  /* 0x0000000f00007223 */ /* 0x000fce0000000000 */
.L_x_19356:
[----:B------:R-:W-:Y:S05]  /*3d30*/  BSYNC B1 ;  /* 0x0000000000017941 */ /* 0x000fea0003800000 */
.L_x_19354:
        /* <DEDUP_REMOVED lines=21> */
.L_x_19358:
[----:B------:R-:W0:Y:S02]  /*3e90*/  MUFU.RCP R0, R17 ;  /* 0x0000001100007308 */ /* 0x000e240000001000 */
[----:B0-----:R-:W-:-:S04]  /*3ea0*/  FFMA R15, R17, R0, -1 ;  /* 0xbf800000110f7423 */ /* 0x001fc80000000000 */
[----:B------:R-:W-:-:S04]  /*3eb0*/  FADD.FTZ R15, -R15, -RZ ;  /* 0x800000ff0f0f7221 */ /* 0x000fc80000010100 */
[----:B------:R-:W-:-:S07]  /*3ec0*/  FFMA R0, R0, R15, R0 ;  /* 0x0000000f00007223 */ /* 0x000fce0000000000 */
.L_x_19359:
[----:B------:R-:W-:Y:S05]  /*3ed0*/  BSYNC B1 ;  /* 0x0000000000017941 */ /* 0x000fea0003800000 */
.L_x_19357:
        /* <DEDUP_REMOVED lines=22> */
.L_x_19361:
[----:B------:R-:W0:Y:S02]  /*4040*/  MUFU.RCP R0, R23 ;  /* 0x0000001700007308 */ /* 0x000e240000001000 */
[----:B0-----:R-:W-:-:S04]  /*4050*/  FFMA R15, R23, R0, -1 ;  /* 0xbf800000170f7423 */ /* 0x001fc80000000000 */
[----:B------:R-:W-:-:S04]  /*4060*/  FADD.FTZ R15, -R15, -RZ ;  /* 0x800000ff0f0f7221 */ /* 0x000fc80000010100 */
[----:B------:R-:W-:-:S07]  /*4070*/  FFMA R0, R0, R15, R0 ;  /* 0x0000000f00007223 */ /* 0x000fce0000000000 */
.L_x_19362:
[----:B------:R-:W-:Y:S05]  /*4080*/  BSYNC B1 ;  /* 0x0000000000017941 */ /* 0x000fea0003800000 */
.L_x_19360:
        /* <DEDUP_REMOVED lines=21> */
.L_x_19364:
[----:B------:R-:W0:Y:S02]  /*41e0*/  MUFU.RCP R0, R23 ;  /* 0x0000001700007308 */ /* 0x000e240000001000 */
[----:B0-----:R-:W-:-:S04]  /*41f0*/  FFMA R15, R23, R0, -1 ;  /* 0xbf800000170f7423 */ /* 0x001fc80000000000 */
[----:B------:R-:W-:-:S04]  /*4200*/  FADD.FTZ R15, -R15, -RZ ;  /* 0x800000ff0f0f7221 */ /* 0x000fc80000010100 */
[----:B------:R-:W-:-:S07]  /*4210*/  FFMA R0, R0, R15, R0 ;  /* 0x0000000f00007223 */ /* 0x000fce0000000000 */
.L_x_19365:
[----:B------:R-:W-:Y:S05]  /*4220*/  BSYNC B1 ;  /* 0x0000000000017941 */ /* 0x000fea0003800000 */
.L_x_19363:
        /* <DEDUP_REMOVED lines=22> */
.L_x_19367:
[----:B------:R-:W0:Y:S02]  /*4390*/  MUFU.RCP R0, R23 ;  /* 0x0000001700007308 */ /* 0x000e240000001000 */
[----:B0-----:R-:W-:-:S04]  /*43a0*/  FFMA R15, R23, R0, -1 ;  /* 0xbf800000170f7423 */ /* 0x001fc80000000000 */
[----:B------:R-:W-:-:S04]  /*43b0*/  FADD.FTZ R15, -R15, -RZ ;  /* 0x800000ff0f0f7221 */ /* 0x000fc80000010100 */
[----:B------:R-:W-:-:S07]  /*43c0*/  FFMA R0, R0, R15, R0 ;  /* 0x0000000f00007223 */ /* 0x000fce0000000000 */
.L_x_19368:
[----:B------:R-:W-:Y:S05]  /*43d0*/  BSYNC B1 ;  /* 0x0000000000017941 */ /* 0x000fea0003800000 */
.L_x_19366:
        /* <DEDUP_REMOVED lines=21> */
.L_x_19370:
[----:B------:R-:W0:Y:S02]  /*4530*/  MUFU.RCP R0, R23 ;  /* 0x0000001700007308 */ /* 0x000e240000001000 */
[----:B0-----:R-:W-:-:S04]  /*4540*/  FFMA R15, R23, R0, -1 ;  /* 0xbf800000170f7423 */ /* 0x001fc80000000000 */
[----:B------:R-:W-:-:S04]  /*4550*/  FADD.FTZ R15, -R15, -RZ ;  /* 0x800000ff0f0f7221 */ /* 0x000fc80000010100 */
[----:B------:R-:W-:-:S07]  /*4560*/  FFMA R0, R0, R15, R0 ;  /* 0x0000000f00007223 */ /* 0x000fce0000000000 */
.L_x_19371:
[----:B------:R-:W-:Y:S05]  /*4570*/  BSYNC B1 ;  /* 0x0000000000017941 */ /* 0x000fea0003800000 */
.L_x_19369:
        /* <DEDUP_REMOVED lines=22> */
.L_x_19373:
[----:B------:R-:W0:Y:S02]  /*46e0*/  MUFU.RCP R0, R17 ;  /* 0x0000001100007308 */ /* 0x000e240000001000 */
[----:B0-----:R-:W-:-:S04]  /*46f0*/  FFMA R15, R17, R0, -1 ;  /* 0xbf800000110f7423 */ /* 0x001fc80000000000 */
[----:B------:R-:W-:-:S04]  /*4700*/  FADD.FTZ R15, -R15, -RZ ;  /* 0x800000ff0f0f7221 */ /* 0x000fc80000010100 */
[----:B------:R-:W-:-:S07]  /*4710*/  FFMA R0, R0, R15, R0 ;  /* 0x0000000f00007223 */ /* 0x000fce0000000000 */
.L_x_19374:
[----:B------:R-:W-:Y:S05]  /*4720*/  BSYNC B1 ;  /* 0x0000000000017941 */ /* 0x000fea0003800000 */
.L_x_19372:
        /* <DEDUP_REMOVED lines=21> */
.L_x_19376:
[----:B------:R-:W0:Y:S02]  /*4880*/  MUFU.RCP R0, R23 ;  /* 0x0000001700007308 */ /* 0x000e240000001000 */
[----:B0-----:R-:W-:-:S04]  /*4890*/  FFMA R15, R23, R0, -1 ;  /* 0xbf800000170f7423 */ /* 0x001fc80000000000 */
[----:B------:R-:W-:-:S04]  /*48a0*/  FADD.FTZ R15, -R15, -RZ ;  /* 0x800000ff0f0f7221 */ /* 0x000fc80000010100 */
[----:B------:R-:W-:-:S07]  /*48b0*/  FFMA R0, R0, R15, R0 ;  /* 0x0000000f00007223 */ /* 0x000fce0000000000 */
.L_x_19377:
[----:B------:R-:W-:Y:S05]  /*48c0*/  BSYNC B1 ;  /* 0x0000000000017941 */ /* 0x000fea0003800000 */
.L_x_19375:
[----:B------:R-:W-:Y:S01]  /*48d0*/  SHF.R.U32.HI R33, RZ, 0x10, R35 ;  /* 0x00000010ff217819 */ /* 0x000fe20000011623 */
[----:B------:R-:W-:Y:S01]  /*48e0*/  IMAD.MOV.U32 R16, RZ, RZ, 0x3bbb989d ;  /* 0x3bbb989dff107424 */ /* 0x000fe200078e00ff */
[----:B------:R-:W-:Y:S01]  /*48f0*/  BSSY B1, `(.L_x_19378) ;  /* 0x0000018000017945 */ /* 0x000fe20003800000 */
[----:B------:R-:W-:Y:S01]  /*4900*/  FMUL R35, R34, R0 ;  /* 0x0000000022237220 */ /* 0x000fe20000400000 */
[----:B------:R-:W-:-:S05]  /*4910*/  SHF.L.U32 R33, R33, 0x10, RZ ;  /* 0x0000001021217819 */ /* 0x000fca00000006ff */
        /* <DEDUP_REMOVED lines=17> */
.L_x_19379:
[----:B------:R-:W0:Y:S02]  /*4a30*/  MUFU.RCP R0, R17 ;  /* 0x0000001100007308 */ /* 0x000e240000001000 */
[----:B0-----:R-:W-:-:S04]  /*4a40*/  FFMA R15, R17, R0, -1 ;  /* 0xbf800000110f7423 */ /* 0x001fc80000000000 */
[----:B------:R-:W-:-:S04]  /*4a50*/  FADD.FTZ R15, -R15, -RZ ;  /* 0x800000ff0f0f7221 */ /* 0x000fc80000010100 */
[----:B------:R-:W-:-:S07]  /*4a60*/  FFMA R0, R0, R15, R0 ;  /* 0x0000000f00007223 */ /* 0x000fce0000000000 */
.L_x_19380:
[----:B------:R-:W-:Y:S05]  /*4a70*/  BSYNC B1 ;  /* 0x0000000000017941 */ /* 0x000fea0003800000 */
.L_x_19378:
[----:B------:R-:W-:Y:S01]  /*4a80*/  FMNMX R17, R56, |R59|, !PT ;  /* 0x4000003b38117209 */ /* 0x000fe20007800000 */
[-C--:B------:R-:W-:Y:S01]  /*4a90*/  FMUL R66, R58, R7.reuse ;  /* 0x000000073a427220 */ /* 0x080fe20000400000 */
[----:B------:R-:W-:Y:S01]  /*4aa0*/  FMUL R68, R59, R7 ;  /* 0x000000073b447220 */ /* 0x000fe20000400000 */
[----:B------:R-:W-:Y:S01]  /*4ab0*/  ISETP.GE.U32.AND P0, PT, R55, R9, PT ;  /* 0x000000093700720c */ /* 0x000fe20003f06070 */
[----:B------:R-:W-:Y:S01]  /*4ac0*/  FMUL R59, R64, R7 ;  /* 0x00000007403b7220 */ /* 0x000fe20000400000 */
[----:B------:R-:W-:Y:S01]  /*4ad0*/  FMNMX R58, |R58|, R17, !PT ;  /* 0x000000113a3a7209 */ /* 0x000fe20007800200 */
[-C--:B------:R-:W-:Y:S01]  /*4ae0*/  FMUL R15, R30, R7.reuse ;  /* 0x000000071e0f7220 */ /* 0x080fe20000400000 */
[-C--:B------:R-:W-:Y:S01]  /*4af0*/  FMUL R55, R65, R7.reuse ;  /* 0x0000000741377220 */ /* 0x080fe20000400000 */
[-C--:B------:R-:W-:Y:S01]  /*4b00*/  FMUL R34, R31, R7.reuse ;  /* 0x000000071f227220 */ /* 0x080fe20000400000 */
[----:B------:R-:W-:Y:S01]  /*4b10*/  FMNMX R17, |R63|, R58, !PT ;  /* 0x0000003a3f117209 */ /* 0x000fe20007800200 */
[-C--:B------:R-:W-:Y:S01]  /*4b20*/  FMUL R24, R29, R7.reuse ;  /* 0x000000071d187220 */ /* 0x080fe20000400000 */
[----:B------:R-:W-:Y:S01]  /*4b30*/  FMUL R56, R28, R7 ;  /* 0x000000071c387220 */ /* 0x000fe20000400000 */
[----:B------:R-:W-:Y:S01]  /*4b40*/  ISETP.GE.U32.OR P0, PT, R57, R8, P0 ;  /* 0x000000083900720c */ /* 0x000fe20000706470 */
[----:B------:R-:W0:Y:S01]  /*4b50*/  F2F.BF16.F32 R68, R68 ;  /* 0x0000004400447304 */ /* 0x000e220000202000 */
[C---:B------:R-:W-:Y:S01]  /*4b60*/  FMNMX R17, |R62|.reuse, R17, !PT ;  /* 0x000000113e117209 */ /* 0x040fe20007800200 */
[----:B------:R-:W-:Y:S01]  /*4b70*/  FMUL R62, R62, R7 ;  /* 0x000000073e3e7220 */ /* 0x000fe20000400000 */
[----:B------:R-:W-:Y:S01]  /*4b80*/  BSSY B0, `(.L_x_19381) ;  /* 0x0000020000007945 */ /* 0x000fe20003800000 */
[----:B------:R-:W-:Y:S01]  /*4b90*/  FMUL R0, R33, R0 ;  /* 0x0000000021007220 */ /* 0x000fe20000400000 */
[----:B------:R-:W-:Y:S01]  /*4ba0*/  FMNMX R17, |R64|, R17, !PT ;  /* 0x0000001140117209 */ /* 0x000fe20007800200 */
[----:B------:R-:W-:-:S02]  /*4bb0*/  FMUL R64, R63, R7 ;  /* 0x000000073f407220 */ /* 0x000fc40000400000 */
[----:B------:R-:W1:Y:S01]  /*4bc0*/  F2F.BF16.F32 R66, R66 ;  /* 0x0000004200427304 */ /* 0x000e620000202000 */
[----:B------:R-:W-:-:S04]  /*4bd0*/  FMNMX R30, |R30|, R17, !PT ;  /* 0x000000111e1e7209 */ /* 0x000fc80007800200 */
[----:B------:R-:W-:-:S03]  /*4be0*/  FMNMX R30, |R65|, R30, !PT ;  /* 0x0000001e411e7209 */ /* 0x000fc60007800200 */
[----:B------:R-:W2:Y:S01]  /*4bf0*/  F2F.BF16.F32 R59, R59 ;  /* 0x0000003b003b7304 */ /* 0x000ea20000202000 */
[----:B------:R-:W-:-:S07]  /*4c00*/  FMNMX R31, |R31|, R30, !PT ;  /* 0x0000001e1f1f7209 */ /* 0x000fce0007800200 */
[----:B------:R-:W3:Y:S08]  /*4c10*/  F2F.BF16.F32 R15, R15 ;  /* 0x0000000f000f7304 */ /* 0x000ef00000202000 */
[----:B------:R-:W4:Y:S08]  /*4c20*/  F2F.BF16.F32 R55, R55 ;  /* 0x0000003700377304 */ /* 0x000f300000202000 */
[----:B------:R-:W0:Y:S08]  /*4c30*/  F2F.BF16.F32 R34, R34 ;  /* 0x0000002200227304 */ /* 0x000e300000202000 */
[----:B------:R-:W0:Y:S08]  /*4c40*/  F2F.BF16.F32 R24, R24 ;  /* 0x0000001800187304 */ /* 0x000e300000202000 */
[----:B------:R-:W0:Y:S08]  /*4c50*/  F2F.BF16.F32 R56, R56 ;  /* 0x0000003800387304 */ /* 0x000e300000202000 */
[----:B------:R-:W0:Y:S08]  /*4c60*/  F2F.BF16.F32 R64, R64 ;  /* 0x0000004000407304 */ /* 0x000e300000202000 */
[----:B------:R-:W0:Y:S01]  /*4c70*/  F2F.BF16.F32 R62, R62 ;  /* 0x0000003e003e7304 */ /* 0x000e220000202000 */
[----:B-1234-:R-:W-:Y:S05]  /*4c80*/  @P0 BRA `(.L_x_19382) ;  /* 0x00000000003c0947 */ /* 0x01efea0003800000 */
[----:B------:R-:W-:Y:S01]  /*4c90*/  ULDC.64 UR4, c[0x0][0x258] ;  /* 0x0000960000047ab9 */ /* 0x000fe20000000a00 */
[----:B------:R-:W-:Y:S01]  /*4ca0*/  IADD3 R16, R14, -0x1, -R18 ;  /* 0xffffffff0e107810 */ /* 0x000fe20007ffe812 */
[----:B------:R-:W-:Y:S01]  /*4cb0*/  ULOP3.LUT UR4, UR4, 0xfffffffc, URZ, 0xc0, !UPT ;  /* 0xfffffffc04047892 */ /* 0x000fe2000f8ec03f */
[----:B0-----:R-:W-:Y:S01]  /*4cc0*/  IMAD.U32 R23, R62, 0x10000, RZ ;  /* 0x000100003e177824 */ /* 0x001fe200078e00ff */
[----:B------:R-:W-:Y:S01]  /*4cd0*/  ULOP3.LUT UR5, UR5, 0x1fffffff, URZ, 0xc0, !UPT ;  /* 0x1fffffff05057892 */ /* 0x000fe2000f8ec03f */
[----:B------:R-:W-:-:S03]  /*4ce0*/  LOP3.LUT R16, R16, 0x1f, RZ, 0xc0, !PT ;  /* 0x0000001f10107812 */ /* 0x000fc600078ec0ff */
[----:B------:R-:W-:-:S04]  /*4cf0*/  MOV R19, UR4 ;  /* 0x0000000400137c02 */ /* 0x000fc80008000f00 */
[----:B------:R-:W-:Y:S01]  /*4d00*/  IADD3 R30, P1, P2, R16, R70, R19 ;  /* 0x00000046101e7210 */ /* 0x000fe20007a3e013 */
[----:B------:R-:W-:-:S05]  /*4d10*/  IMAD.WIDE.U32 R16, R66, 0x10000, RZ ;  /* 0x0001000042107825 */ /* 0x000fca00078e00ff */
[----:B------:R-:W-:Y:S02]  /*4d20*/  LOP3.LUT R23, R17, R23, R64, 0xfe, !PT ;  /* 0x0000001711177212 */ /* 0x000fe400078efe40 */
[----:B------:R-:W-:Y:S02]  /*4d30*/  LOP3.LUT R22, R16, R68, RZ, 0xfc, !PT ;  /* 0x0000004410167212 */ /* 0x000fe400078efcff */
[----:B------:R-:W-:Y:S02]  /*4d40*/  IADD3.X R17, RZ, UR5, R25, P1, P2 ;  /* 0x00000005ff117c10 */ /* 0x000fe40008fe4419 */
[----:B------:R-:W-:-:S04]  /*4d50*/  LEA R16, P1, R30, R5, 0x3 ;  /* 0x000000051e107211 */ /* 0x000fc800078218ff */
[----:B------:R-:W-:-:S05]  /*4d60*/  LEA.HI.X R17, R30, R3, R17, 0x3, P1 ;  /* 0x000000031e117211 */ /* 0x000fca00008f1c11 */
[----:B------:R1:W-:Y:S04]  /*4d70*/  STG.E.64 desc[UR8][R16.64], R22 ;  /* 0x0000001610007986 */ /* 0x0003e8000c101b08 */
.L_x_19382:
[----:B------:R-:W-:Y:S05]  /*4d80*/  BSYNC B0 ;  /* 0x0000000000007941 */ /* 0x000fea0003800000 */
.L_x_19381:
[----:B------:R-:W-:Y:S04]  /*4d90*/  BSSY B0, `(.L_x_19383) ;  /* 0x0000013000007945 */ /* 0x000fe80003800000 */
[----:B------:R-:W-:Y:S05]  /*4da0*/  @P0 BRA `(.L_x_19384) ;  /* 0x0000000000440947 */ /* 0x000fea0003800000 */
[----:B------:R-:W-:Y:S01]  /*4db0*/  ULDC.64 UR4, c[0x0][0x258] ;  /* 0x0000960000047ab9 */ /* 0x000fe20000000a00 */
[----:B-1----:R-:W-:Y:S01]  /*4dc0*/  IADD3 R16, R14, -0x1, -R18 ;  /* 0xffffffff0e107810 */ /* 0x002fe20007ffe812 */
[----:B------:R-:W-:Y:S01]  /*4dd0*/  ULOP3.LUT UR4, UR4, 0xfffffffc, URZ, 0xc0, !UPT ;  /* 0xfffffffc04047892 */ /* 0x000fe2000f8ec03f */
[----:B0-----:R-:W-:Y:S01]  /*4de0*/  IMAD.U32 R22, R34, 0x10000, RZ ;  /* 0x0001000022167824 */ /* 0x001fe200078e00ff */
[----:B------:R-:W-:Y:S01]  /*4df0*/  ULOP3.LUT UR5, UR5, 0x1fffffff, URZ, 0xc0, !UPT ;  /* 0x1fffffff05057892 */ /* 0x000fe2000f8ec03f */
[----:B------:R-:W-:-:S03]  /*4e00*/  LOP3.LUT R16, R16, 0x1f, RZ, 0xc0, !PT ;  /* 0x0000001f10107812 */ /* 0x000fc600078ec0ff */
[----:B------:R-:W-:-:S04]  /*4e10*/  MOV R19, UR4 ;  /* 0x0000000400137c02 */ /* 0x000fc80008000f00 */
[----:B------:R-:W-:Y:S01]  /*4e20*/  IADD3 R30, P2, P3, R16, R70, R19 ;  /* 0x00000046101e7210 */ /* 0x000fe20007b5e013 */
[----:B------:R-:W-:-:S03]  /*4e30*/  IMAD.WIDE.U32 R16, R15, 0x10000, RZ ;  /* 0x000100000f107825 */ /* 0x000fc600078e00ff */
[----:B------:R-:W-:Y:S02]  /*4e40*/  IADD3 R30, P1, R30, R13, RZ ;  /* 0x0000000d1e1e7210 */ /* 0x000fe40007f3e0ff */
[----:B------:R-:W-:Y:S02]  /*4e50*/  LOP3.LUT R23, R17, R22, R55, 0xfe, !PT ;  /* 0x0000001611177212 */ /* 0x000fe400078efe37 */
[----:B------:R-:W-:Y:S02]  /*4e60*/  IADD3.X R17, RZ, UR5, R25, P2, P3 ;  /* 0x00000005ff117c10 */ /* 0x000fe400097e6419 */
[----:B------:R-:W-:Y:S02]  /*4e70*/  LOP3.LUT R22, R16, R59, RZ, 0xfc, !PT ;  /* 0x0000003b10167212 */ /* 0x000fe400078efcff */
[----:B------:R-:W-:Y:S02]  /*4e80*/  IADD3.X R17, R17, R12, RZ, P1, !PT ;  /* 0x0000000c11117210 */ /* 0x000fe40000ffe4ff */
[----:B------:R-:W-:-:S04]  /*4e90*/  LEA R16, P1, R30, R5, 0x3 ;  /* 0x000000051e107211 */ /* 0x000fc800078218ff */
[----:B------:R-:W-:-:S05]  /*4ea0*/  LEA.HI.X R17, R30, R3, R17, 0x3, P1 ;  /* 0x000000031e117211 */ /* 0x000fca00008f1c11 */
[----:B------:R2:W-:Y:S04]  /*4eb0*/  STG.E.64 desc[UR8][R16.64], R22 ;  /* 0x0000001610007986 */ /* 0x0005e8000c101b08 */
.L_x_19384:
[----:B------:R-:W-:Y:S05]  /*4ec0*/  BSYNC B0 ;  /* 0x0000000000007941 */ /* 0x000fea0003800000 */
.L_x_19383:
[-C--:B------:R-:W-:Y:S01]  /*4ed0*/  FMUL R33, R32, R7.reuse ;  /* 0x0000000720217220 */ /* 0x080fe20000400000 */
[----:B------:R-:W-:Y:S01]  /*4ee0*/  FMUL R30, R50, R7 ;  /* 0x00000007321e7220 */ /* 0x000fe20000400000 */
[----:B-12---:R-:W-:Y:S01]  /*4ef0*/  IMAD.WIDE.U32 R16, R59, 0x10000, RZ ;  /* 0x000100003b107825 */ /* 0x006fe200078e00ff */
[----:B------:R-:W-:Y:S03]  /*4f00*/  BSSY B0, `(.L_x_19385) ;  /* 0x000001a000007945 */ /* 0x000fe60003800000 */
[----:B------:R-:W1:Y:S01]  /*4f10*/  F2F.BF16.F32 R33, R33 ;  /* 0x0000002100217304 */ /* 0x000e620000202000 */
[----:B0-----:R-:W-:Y:S02]  /*4f20*/  LOP3.LUT R68, R16, R68, RZ, 0xfc, !PT ;  /* 0x0000004410447212 */ /* 0x001fe400078efcff */
[----:B------:R-:W-:Y:S01]  /*4f30*/  LOP3.LUT R23, R17, R24, RZ, 0xfc, !PT ;  /* 0x0000001811177212 */ /* 0x000fe200078efcff */
[----:B------:R-:W-:-:S04]  /*4f40*/  IMAD.WIDE.U32 R16, R15, 0x10000, RZ ;  /* 0x000100000f107825 */ /* 0x000fc800078e00ff */
[----:B------:R-:W0:Y:S01]  /*4f50*/  F2F.BF16.F32 R30, R30 ;  /* 0x0000001e001e7304 */ /* 0x000e220000202000 */
[----:B------:R-:W-:Y:S02]  /*4f60*/  LOP3.LUT R66, R16, R66, RZ, 0xfc, !PT ;  /* 0x0000004210427212 */ /* 0x000fe400078efcff */
[----:B------:R-:W-:Y:S01]  /*4f70*/  LOP3.LUT R15, R17, R56, RZ, 0xfc, !PT ;  /* 0x00000038110f7212 */ /* 0x000fe200078efcff */
[----:B------:R-:W-:Y:S06]  /*4f80*/  @P0 BRA `(.L_x_19386) ;  /* 0x0000000000440947 */ /* 0x000fec0003800000 */
[----:B------:R-:W-:Y:S01]  /*4f90*/  ULDC.64 UR4, c[0x0][0x258] ;  /* 0x0000960000047ab9 */ /* 0x000fe20000000a00 */
[----:B------:R-:W-:Y:S01]  /*4fa0*/  IADD3 R19, R14, -0x1, -R18 ;  /* 0xffffffff0e137810 */ /* 0x000fe20007ffe812 */
[----:B------:R-:W-:Y:S01]  /*4fb0*/  ULOP3.LUT UR4, UR4, 0xfffffffc, URZ, 0xc0, !UPT ;  /* 0xfffffffc04047892 */ /* 0x000fe2000f8ec03f */
[----:B------:R-:W-:Y:S01]  /*4fc0*/  IMAD.WIDE.U32 R56, R56, 0x10000, RZ ;  /* 0x0001000038387825 */ /* 0x000fe200078e00ff */
[----:B------:R-:W-:Y:S01]  /*4fd0*/  ULOP3.LUT UR5, UR5, 0x1fffffff, URZ, 0xc0, !UPT ;  /* 0x1fffffff05057892 */ /* 0x000fe2000f8ec03f */
[----:B------:R-:W-:Y:S02]  /*4fe0*/  LOP3.LUT R22, R19, 0x1f, RZ, 0xc0, !PT ;  /* 0x0000001f13167812 */ /* 0x000fe400078ec0ff */
[----:B0-----:R-:W-:Y:S01]  /*4ff0*/  IMAD.U32 R16, R30, 0x10000, RZ ;  /* 0x000100001e107824 */ /* 0x001fe200078e00ff */
[----:B------:R-:W-:-:S04]  /*5000*/  MOV R19, UR4 ;  /* 0x0000000400137c02 */ /* 0x000fc80008000f00 */
[----:B------:R-:W-:Y:S02]  /*5010*/  IADD3 R22, P2, P3, R22, R70, R19 ;  /* 0x0000004616167210 */ /* 0x000fe40007b5e013 */
[----:B-1----:R-:W-:Y:S02]  /*5020*/  LOP3.LUT R17, R57, R16, R33, 0xfe, !PT ;  /* 0x0000001039117212 */ /* 0x002fe400078efe21 */
[----:B------:R-:W-:Y:S02]  /*5030*/  LOP3.LUT R16, R56, R24, RZ, 0xfc, !PT ;  /* 0x0000001838107212 */ /* 0x000fe400078efcff */
[----:B------:R-:W-:Y:S02]  /*5040*/  LEA R22, P1, R13, R22, 0x1 ;  /* 0x000000160d167211 */ /* 0x000fe400078208ff */
[----:B------:R-:W-:-:S04]  /*5050*/  IADD3.X R24, RZ, UR5, R25, P2, P3 ;  /* 0x00000005ff187c10 */ /* 0x000fc800097e6419 */
[----:B------:R-:W-:Y:S02]  /*5060*/  LEA.HI.X R24, R13, R24, R12, 0x1, P1 ;  /* 0x000000180d187211 */ /* 0x000fe400008f0c0c */
[----:B------:R-:W-:-:S04]  /*5070*/  LEA R56, P1, R22, R5, 0x3 ;  /* 0x0000000516387211 */ /* 0x000fc800078218ff */
[----:B------:R-:W-:-:S05]  /*5080*/  LEA.HI.X R57, R22, R3, R24, 0x3, P1 ;  /* 0x0000000316397211 */ /* 0x000fca00008f1c18 */
[----:B------:R2:W-:Y:S04]  /*5090*/  STG.E.64 desc[UR8][R56.64], R16 ;  /* 0x0000001038007986 */ /* 0x0005e8000c101b08 */
.L_x_19386:
[----:B------:R-:W-:Y:S05]  /*50a0*/  BSYNC B0 ;  /* 0x0000000000007941 */ /* 0x000fea0003800000 */
.L_x_19385:
[----:B--2---:R-:W-:-:S04]  /*50b0*/  IMAD.WIDE.U32 R16, R55, 0x10000, RZ ;  /* 0x0001000037107825 */ /* 0x004fc800078e00ff */
[-C--:B------:R-:W-:Y:S01]  /*50c0*/  FMUL R24, R52, R7.reuse ;  /* 0x0000000734187220 */ /* 0x080fe20000400000 */
[-C--:B------:R-:W-:Y:S01]  /*50d0*/  FMUL R22, R51, R7.reuse ;  /* 0x0000000733167220 */ /* 0x080fe20000400000 */
[-C--:B------:R-:W-:Y:S01]  /*50e0*/  FMUL R55, R35, R7.reuse ;  /* 0x0000000723377220 */ /* 0x080fe20000400000 */
[----:B------:R-:W-:Y:S01]  /*50f0*/  FMUL R58, R0, R7 ;  /* 0x00000007003a7220 */ /* 0x000fe20000400000 */
[----:B------:R-:W-:Y:S01]  /*5100*/  LOP3.LUT R64, R16, R64, RZ, 0xfc, !PT ;  /* 0x0000004010407212 */ /* 0x000fe200078efcff */
[----:B------:R-:W-:Y:S01]  /*5110*/  BSSY B0, `(.L_x_19387) ;  /* 0x000001d000007945 */ /* 0x000fe20003800000 */
[----:B------:R-:W2:Y:S01]  /*5120*/  F2F.BF16.F32 R24, R24 ;  /* 0x0000001800187304 */ /* 0x000ea20000202000 */
[----:B-1----:R-:W-:Y:S01]  /*5130*/  LOP3.LUT R57, R17, R33, RZ, 0xfc, !PT ;  /* 0x0000002111397212 */ /* 0x002fe200078efcff */
[----:B------:R-:W-:Y:S01]  /*5140*/  IMAD.WIDE.U32 R16, R34, 0x10000, RZ ;  /* 0x0001000022107825 */ /* 0x000fe200078e00ff */
[----:B------:R-:W-:Y:S02]  /*5150*/  FMNMX R29, |R29|, R31, !PT ;  /* 0x0000001f1d1d7209 */ /* 0x000fe40007800200 */
[----:B------:R-:W-:-:S03]  /*5160*/  LOP3.LUT R62, R16, R62, RZ, 0xfc, !PT ;  /* 0x0000003e103e7212 */ /* 0x000fc600078efcff */
[----:B------:R-:W1:Y:S01]  /*5170*/  F2F.BF16.F32 R22, R22 ;  /* 0x0000001600167304 */ /* 0x000e620000202000 */
[----:B0-----:R-:W-:-:S07]  /*5180*/  LOP3.LUT R56, R17, R30, RZ, 0xfc, !PT ;  /* 0x0000001e11387212 */ /* 0x001fce00078efcff */
[----:B------:R-:W0:Y:S08]  /*5190*/  F2F.BF16.F32 R55, R55 ;  /* 0x0000003700377304 */ /* 0x000e300000202000 */
[----:B------:R-:W3:Y:S01]  /*51a0*/  F2F.BF16.F32 R58, R58 ;  /* 0x0000003a003a7304 */ /* 0x000ee20000202000 */
[----:B-12---:R-:W-:Y:S05]  /*51b0*/  @P0 BRA `(.L_x_19388) ;  /* 0x0000000000480947 */ /* 0x006fea0003800000 */
[----:B------:R-:W-:Y:S01]  /*51c0*/  ULDC.64 UR4, c[0x0][0x258] ;  /* 0x0000960000047ab9 */ /* 0x000fe20000000a00 */
[----:B------:R-:W-:Y:S01]  /*51d0*/  IADD3 R16, R14, -0x1, -R18 ;  /* 0xffffffff0e107810 */ /* 0x000fe20007ffe812 */
[----:B------:R-:W-:Y:S01]  /*51e0*/  ULOP3.LUT UR4, UR4, 0xfffffffc, URZ, 0xc0, !UPT ;  /* 0xfffffffc04047892 */ /* 0x000fe2000f8ec03f */
[----:B------:R-:W-:Y:S01]  /*51f0*/  IMAD R17, R12, 0x3, RZ ;  /* 0x000000030c117824 */ /* 0x000fe200078e02ff */
[----:B------:R-:W-:Y:S01]  /*5200*/  ULOP3.LUT UR5, UR5, 0x1fffffff, URZ, 0xc0, !UPT ;  /* 0x1fffffff05057892 */ /* 0x000fe2000f8ec03f */
[----:B------:R-:W-:Y:S01]  /*5210*/  LOP3.LUT R16, R16, 0x1f, RZ, 0xc0, !PT ;  /* 0x0000001f10107812 */ /* 0x000fe200078ec0ff */
[----:B------:R-:W-:-:S04]  /*5220*/  IMAD.WIDE.U32 R30, R22, 0x10000, RZ ;  /* 0x00010000161e7825 */ /* 0x000fc800078e00ff */
[----:B------:R-:W-:Y:S01]  /*5230*/  IMAD.U32 R19, RZ, RZ, UR4 ;  /* 0x00000004ff137e24 */ /* 0x000fe2000f8e00ff */
[----:B------:R-:W-:-:S04]  /*5240*/  LOP3.LUT R30, R30, R24, RZ, 0xfc, !PT ;  /* 0x000000181e1e7212 */ /* 0x000fc800078efcff */
[----:B------:R-:W-:-:S04]  /*5250*/  IADD3 R70, P0, P1, R16, R70, R19 ;  /* 0x0000004610467210 */ /* 0x000fc8000791e013 */
[----:B------:R-:W-:Y:S01]  /*5260*/  IADD3.X R71, RZ, UR5, R25, P0, P1 ;  /* 0x00000005ff477c10 */ /* 0x000fe200087e2419 */
[----:B---3--:R-:W-:Y:S02]  /*5270*/  IMAD.U32 R25, R58, 0x10000, RZ ;  /* 0x000100003a197824 */ /* 0x008fe400078e00ff */
[----:B------:R-:W-:-:S03]  /*5280*/  IMAD.WIDE.U32 R70, R13, 0x3, R70 ;  /* 0x000000030d467825 */ /* 0x000fc600078e0046 */
[----:B0-----:R-:W-:Y:S02]  /*5290*/  LOP3.LUT R31, R31, R25, R55, 0xfe, !PT ;  /* 0x000000191f1f7212 */ /* 0x001fe400078efe37 */
[----:B------:R-:W-:Y:S02]  /*52a0*/  IADD3 R17, R17, R71, RZ ;  /* 0x0000004711117210 */ /* 0x000fe40007ffe0ff */
[----:B------:R-:W-:-:S04]  /*52b0*/  LEA R16, P0, R70, R5, 0x3 ;  /* 0x0000000546107211 */ /* 0x000fc800078018ff */
[----:B------:R-:W-:-:S05]  /*52c0*/  LEA.HI.X R17, R70, R3, R17, 0x3, P0 ;  /* 0x0000000346117211 */ /* 0x000fca00000f1c11 */
[----:B------:R1:W-:Y:S04]  /*52d0*/  STG.E.64 desc[UR8][R16.64], R30 ;  /* 0x0000001e10007986 */ /* 0x0003e8000c101b08 */
.L_x_19388:
[----:B------:R-:W-:Y:S05]  /*52e0*/  BSYNC B0 ;  /* 0x0000000000007941 */ /* 0x000fea0003800000 */
.L_x_19387:
[----:B-1----:R-:W-:Y:S02]  /*52f0*/  IADD3 R30, R10, 0x3, RZ ;  /* 0x000000030a1e7810 */ /* 0x002fe40007ffe0ff */
[----:B------:R-:W-:Y:S02]  /*5300*/  IADD3 R16, R14, 0x1d, -R18 ;  /* 0x0000001d0e107810 */ /* 0x000fe40007ffe812 */
[----:B------:R-:W-:Y:S02]  /*5310*/  ISETP.GE.U32.AND P0, PT, R30, R9, PT ;  /* 0x000000091e00720c */ /* 0x000fe40003f06070 */
[----:B------:R-:W-:Y:S01]  /*5320*/  LOP3.LUT R17, R16, 0x1f, RZ, 0xc0, !PT ;  /* 0x0000001f10117812 */ /* 0x000fe200078ec0ff */
[----:B------:R-:W1:Y:S01]  /*5330*/  LDC R30, c[0x0][0x25c] ;  /* 0x00009700ff1e7b82 */ /* 0x000e620000000800 */
[----:B------:R-:W-:Y:S02]  /*5340*/  IADD3 R34, P1, R54, R19, RZ ;  /* 0x0000001336227210 */ /* 0x000fe40007f3e0ff */
[----:B------:R-:W-:-:S02]  /*5350*/  ISETP.LT.U32.AND P0, PT, R17, R8, !P0 ;  /* 0x000000081100720c */ /* 0x000fc40004701070 */
[----:B------:R-:W-:-:S11]  /*5360*/  IADD3 R16, P2, R17, R34, RZ ;  /* 0x0000002211107210 */ /* 0x000fd60007f5e0ff */
[----:B------:R-:W2:Y:S01]  /*5370*/  @P0 LDC R31, c[0x0][0x258] ;  /* 0x00009600ff1f0b82 */ /* 0x000ea20000000800 */
[----:B-1----:R-:W-:-:S05]  /*5380*/  IMAD.X R25, R53, 0x1, R30, P1 ;  /* 0x0000000135197824 */ /* 0x002fca00008e061e */
[----:B------:R-:W-:Y:S02]  /*5390*/  IADD3.X R17, RZ, R25, RZ, P2, !PT ;  /* 0x00000019ff117210 */ /* 0x000fe400017fe4ff */
[----:B--2---:R-:W-:Y:S02]  /*53a0*/  @P0 LOP3.LUT R19, R31, 0xfffffffc, RZ, 0xc0, !PT ;  /* 0xfffffffc1f130812 */ /* 0x004fe400078ec0ff */
[----:B------:R-:W-:Y:S02]  /*53b0*/  @P0 LOP3.LUT R31, R30, 0x1fffffff, RZ, 0xc0, !PT ;  /* 0x1fffffff1e1f0812 */ /* 0x000fe400078ec0ff */
[----:B------:R-:W-:-:S05]  /*53c0*/  @P0 IADD3 R30, P1, R16, R19, RZ ;  /* 0x00000013101e0210 */ /* 0x000fca0007f3e0ff */
[----:B------:R-:W-:Y:S01]  /*53d0*/  @P0 IMAD.X R31, R17, 0x1, R31, P1 ;  /* 0x00000001111f0824 */ /* 0x000fe200008e061f */
[----:B------:R-:W-:Y:S01]  /*53e0*/  @P0 LEA R70, P1, R30, R20, 0x3 ;  /* 0x000000141e460211 */ /* 0x000fe200078218ff */
[----:B------:R-:W-:-:S03]  /*53f0*/  @P0 IMAD.WIDE.U32 R72, R13, 0x5, R16 ;  /* 0x000000050d480825 */ /* 0x000fc600078e0010 */
[----:B------:R-:W-:Y:S02]  /*5400*/  @P0 LEA.HI.X R71, R30, R21, R31, 0x3, P1 ;  /* 0x000000151e470211 */ /* 0x000fe400008f1c1f */
[----:B------:R-:W-:Y:S01]  /*5410*/  @!P0 CS2R R30, SRZ ;  /* 0x00000000001e8805 */ /* 0x000fe2000001ff00 */
[----:B------:R-:W-:-:S05]  /*5420*/  @P0 IMAD R33, R12, 0x5, RZ ;  /* 0x000000050c210824 */ /* 0x000fca00078e02ff */
[----:B------:R1:W5:Y:S01]  /*5430*/  @P0 LDG.E.64 R30, desc[UR8][R70.64] ;  /* 0x00000008461e0981 */ /* 0x000362000c1e1b00 */
[----:B------:R-:W-:Y:S02]  /*5440*/  @P0 IADD3 R33, R33, R73, RZ ;  /* 0x0000004921210210 */ /* 0x000fe40007ffe0ff */
[----:B-1----:R-:W-:-:S04]  /*5450*/  @P0 LEA R70, P1, R72, R20, 0x3 ;  /* 0x0000001448460211 */ /* 0x002fc800078218ff */
[----:B------:R-:W-:Y:S02]  /*5460*/  @P0 LEA.HI.X R71, R72, R21, R33, 0x3, P1 ;  /* 0x0000001548470211 */ /* 0x000fe400008f1c21 */
[----:B------:R-:W-:Y:S02]  /*5470*/  FMNMX R33, |R28|, R29, !PT ;  /* 0x0000001d1c217209 */ /* 0x000fe40007800200 */
[----:B------:R-:W-:-:S06]  /*5480*/  @!P0 CS2R R28, SRZ ;  /* 0x00000000001c8805 */ /* 0x000fcc000001ff00 */
[----:B------:R1:W5:Y:S01]  /*5490*/  @P0 LDG.E.64 R28, desc[UR8][R70.64] ;  /* 0x00000008461c0981 */ /* 0x000362000c1e1b00 */
[----:B------:R-:W-:Y:S01]  /*54a0*/  FMNMX R54, |R32|, R33, !PT ;  /* 0x0000002120367209 */ /* 0x000fe20007800200 */
[----:B------:R-:W-:Y:S01]  /*54b0*/  @P0 IMAD R33, R12, 0x6, RZ ;  /* 0x000000060c210824 */ /* 0x000fe200078e02ff */
[----:B-1----:R-:W-:Y:S01]  /*54c0*/  @P0 MOV R71, R17 ;  /* 0x0000001100470202 */ /* 0x002fe20000000f00 */
[----:B------:R-:W-:-:S04]  /*54d0*/  @P0 IMAD.MOV.U32 R70, RZ, RZ, R16 ;  /* 0x000000ffff460224 */ /* 0x000fc800078e0010 */
[----:B------:R-:W-:-:S04]  /*54e0*/  @P0 IMAD.WIDE.U32 R70, R13, 0x6, R70 ;  /* 0x000000060d460825 */ /* 0x000fc800078e0046 */
[----:B------:R-:W-:Y:S01]  /*54f0*/  @P0 IMAD.IADD R33, R33, 0x1, R71 ;  /* 0x0000000121210824 */ /* 0x000fe200078e0247 */
[----:B------:R-:W-:Y:S01]  /*5500*/  @P0 LEA R32, P1, R70, R20, 0x3 ;  /* 0x0000001446200211 */ /* 0x000fe200078218ff */
[----:B------:R-:W-:Y:S02]  /*5510*/  @P0 IMAD.MOV.U32 R71, RZ, RZ, R17 ;  /* 0x000000ffff470224 */ /* 0x000fe400078e0011 */
[----:B------:R-:W-:Y:S01]  /*5520*/  @P0 IMAD R17, R12, 0x7, RZ ;  /* 0x000000070c110824 */ /* 0x000fe200078e02ff */
[----:B------:R-:W-:Y:S02]  /*5530*/  @P0 LEA.HI.X R33, R70, R21, R33, 0x3, P1 ;  /* 0x0000001546210211 */ /* 0x000fe400008f1c21 */
[----:B------:R-:W-:-:S05]  /*5540*/  @P0 MOV R70, R16 ;  /* 0x0000001000460202 */ /* 0x000fca0000000f00 */
[----:B------:R-:W-:-:S05]  /*5550*/  @P0 IMAD.WIDE.U32 R70, R13, 0x7, R70 ;  /* 0x000000070d460825 */ /* 0x000fca00078e0046 */
[----:B------:R-:W-:Y:S02]  /*5560*/  @P0 IADD3 R17, R17, R71, RZ ;  /* 0x0000004711110210 */ /* 0x000fe40007ffe0ff */
[----:B------:R-:W-:-:S04]  /*5570*/  @P0 LEA R16, P1, R70, R20, 0x3 ;  /* 0x0000001446100211 */ /* 0x000fc800078218ff */
[----:B------:R-:W-:Y:S01]  /*5580*/  @P0 LEA.HI.X R17, R70, R21, R17, 0x3, P1 ;  /* 0x0000001546110211 */ /* 0x000fe200008f1c11 */
[----:B------:R-:W-:Y:S01]  /*5590*/  HFMA2.MMA R70, -RZ, RZ, 0.96630859375, -0.0022525787353515625 ;  /* 0x3bbb989dff467435 */ /* 0x000fe200000001ff */
[----:B-----5:R-:W-:Y:S01]  /*55a0*/  IMAD.U32 R53, R44, 0x10000, RZ ;  /* 0x000100002c357824 */ /* 0x020fe200078e00ff */
[----:B------:R-:W-:-:S06]  /*55b0*/  @!P0 CS2R R20, SRZ ;  /* 0x0000000000148805 */ /* 0x000fcc000001ff00 */
[----:B------:R-:W5:Y:S02]  /*55c0*/  @P0 LDG.E.64 R20, desc[UR8][R32.64] ;  /* 0x0000000820140981 */ /* 0x000f64000c1e1b00 */
[----:B------:R-:W-:Y:S01]  /*55d0*/  FFMA.SAT R59, -R53, R70, 0.5 ;  /* 0x3f000000353b7423 */ /* 0x000fe20000002146 */
[----:B------:R-:W-:-:S04]  /*55e0*/  IMAD.MOV.U32 R70, RZ, RZ, 0x437c0000 ;  /* 0x437c0000ff467424 */ /* 0x000fc800078e00ff */
[----:B------:R-:W-:Y:S01]  /*55f0*/  FFMA.RM R59, R59, R70, 12582913 ;  /* 0x4b4000013b3b7423 */ /* 0x000fe20000004046 */
[----:B------:R-:W-:-:S03]  /*5600*/  @!P0 CS2R R32, SRZ ;  /* 0x0000000000208805 */ /* 0x000fc6000001ff00 */
[----:B------:R-:W-:-:S04]  /*5610*/  FADD R70, R59, -12583039 ;  /* 0xcb40007f3b467421 */ /* 0x000fc80000000000 */
[----:B------:R-:W-:Y:S01]  /*5620*/  FFMA R70, -R53, 1.4426950216293334961, -R70 ;  /* 0x3fb8aa3b35467823 */ /* 0x000fe20000000946 */
[----:B------:R1:W5:Y:S01]  /*5630*/  @P0 LDG.E.64 R32, desc[UR8][R16.64] ;  /* 0x0000000810200981 */ /* 0x000362000c1e1b00 */
[----:B------:R-:W-:Y:S01]  /*5640*/  SHF.L.U32 R59, R59, 0x17, RZ ;  /* 0x000000173b3b7819 */ /* 0x000fe200000006ff */
[----:B------:R-:W-:Y:S02]  /*5650*/  IMAD.U32 R24, R24, 0x10000, RZ ;  /* 0x0001000018187824 */ /* 0x000fe400078e00ff */
[----:B------:R-:W-:Y:S01]  /*5660*/  FFMA R70, -R53, 1.925963033500011079e-08, R70 ;  /* 0x32a5706035467823 */ /* 0x000fe20000000146 */
[----:B------:R-:W-:Y:S01]  /*5670*/  SHF.L.U32 R22, R22, 0x10, RZ ;  /* 0x0000001016167819 */ /* 0x000fe200000006ff */
[----:B------:R-:W-:Y:S01]  /*5680*/  BSSY B1, `(.L_x_19389) ;  /* 0x000001f000017945 */ /* 0x000fe20003800000 */
[----:B------:R-:W-:-:S03]  /*5690*/  LOP3.LUT R69, R23, R24, RZ, 0xfc, !PT ;  /* 0x0000001817457212 */ /* 0x000fc600078efcff */
[----:B------:R-:W2:Y:S01]  /*56a0*/  MUFU.EX2 R70, R70 ;  /* 0x0000004600467308 */ /* 0x000ea20000000800 */
[----:B------:R-:W-:Y:S02]  /*56b0*/  LOP3.LUT R67, R15, R22, RZ, 0xfc, !PT ;  /* 0x000000160f437212 */ /* 0x000fe400078efcff */
[----:B-1----:R-:W-:Y:S02]  /*56c0*/  FMNMX R17, |R50|, R54, !PT ;  /* 0x0000003632117209 */ /* 0x002fe40007800200 */
[----:B0-----:R-:W-:Y:S02]  /*56d0*/  SHF.L.U32 R22, R55, 0x10, RZ ;  /* 0x0000001037167819 */ /* 0x001fe400000006ff */
[----:B------:R-:W-:Y:S02]  /*56e0*/  FMNMX R52, |R52|, R17, !PT ;  /* 0x0000001134347209 */ /* 0x000fe40007800200 */
[----:B------:R-:W-:Y:S02]  /*56f0*/  LOP3.LUT R65, R57, R22, RZ, 0xfc, !PT ;  /* 0x0000001639417212 */ /* 0x000fe400078efcff */
[----:B------:R-:W-:-:S02]  /*5700*/  FMNMX R52, |R51|, R52, !PT ;  /* 0x0000003433347209 */ /* 0x000fc40007800200 */
[----:B------:R-:W-:Y:S02]  /*5710*/  IADD3 R50, R10, 0x2, RZ ;  /* 0x000000020a327810 */ /* 0x000fe40007ffe0ff */
[----:B------:R-:W-:Y:S01]  /*5720*/  FMNMX R35, |R35|, R52, !PT ;  /* 0x0000003423237209 */ /* 0x000fe20007800200 */
[----:B--2---:R-:W-:-:S03]  /*5730*/  FFMA R16, R59, R70, 1 ;  /* 0x3f8000003b107423 */ /* 0x004fc60000000046 */
[----:B------:R-:W-:Y:S01]  /*5740*/  FMNMX R35, |R0|, R35, !PT ;  /* 0x0000002300237209 */ /* 0x000fe20007800200 */
[----:B------:R-:W-:-:S05]  /*5750*/  VIADD R15, R16, 0x1800000 ;  /* 0x01800000100f7836 */ /* 0x000fca0000000000 */
[----:B------:R-:W-:-:S04]  /*5760*/  LOP3.LUT R15, R15, 0x7f800000, RZ, 0xc0, !PT ;  /* 0x7f8000000f0f7812 */ /* 0x000fc800078ec0ff */
[----:B------:R-:W-:Y:S02]  /*5770*/  ISETP.GT.U32.AND P0, PT, R15, 0x1ffffff, PT ;  /* 0x01ffffff0f00780c */ /* 0x000fe40003f04070 */
[----:B------:R-:W-:-:S04]  /*5780*/  SHF.R.U32.HI R15, RZ, 0x3, R14 ;  /* 0x00000003ff0f7819 */ /* 0x000fc8000001160e */
[----:B------:R-:W-:Y:S01]  /*5790*/  LOP3.LUT R51, R15, 0x1c, RZ, 0xc0, !PT ;  /* 0x0000001c0f337812 */ /* 0x000fe200078ec0ff */
[----:B---3--:R-:W-:-:S03]  /*57a0*/  IMAD.U32 R15, R58, 0x10000, RZ ;  /* 0x000100003a0f7824 */ /* 0x008fc600078e00ff */
[----:B------:R-:W-:Y:S02]  /*57b0*/  IADD3 R51, R14, 0x1e, -R51 ;  /* 0x0000001e0e337810 */ /* 0x000fe40007ffe833 */
[----:B------:R-:W-:Y:S02]  /*57c0*/  LOP3.LUT R63, R56, R15, RZ, 0xfc, !PT ;  /* 0x0000000f383f7212 */ /* 0x000fe400078efcff */
[----:B------:R-:W-:Y:S01]  /*57d0*/  LOP3.LUT R51, R51, 0x1f, RZ, 0xc0, !PT ;  /* 0x0000001f33337812 */ /* 0x000fe200078ec0ff */
[----:B------:R-:W-:Y:S06]  /*57e0*/  @P0 BRA `(.L_x_19390) ;  /* 0x0000000000100947 */ /* 0x000fec0003800000 */
[----:B------:R-:W-:Y:S01]  /*57f0*/  IMAD.MOV.U32 R0, RZ, RZ, R16 ;  /* 0x000000ffff007224 */ /* 0x000fe200078e0010 */
[----:B------:R-:W-:-:S07]  /*5800*/  MOV R15, 0x5820 ;  /* 0x00005820000f7802 */ /* 0x000fce0000000f00 */
[----:B-----5:R-:W-:Y:S05]  /*5810*/  CALL.REL.NOINC `($__internal_485_$__cuda_sm20_rcp_rn_f32_slowpath) ;  /* 0x00000070000c7944 */ /* 0x020fea0003c00000 */
[----:B------:R-:W-:Y:S05]  /*5820*/  BRA `(.L_x_19391) ;  /* 0x0000000000107947 */ /* 0x000fea0003800000 */
.L_x_19390:
[----:B------:R-:W0:Y:S02]  /*5830*/  MUFU.RCP R15, R16 ;  /* 0x00000010000f7308 */ /* 0x000e240000001000 */
[----:B0-----:R-:W-:-:S04]  /*5840*/  FFMA R0, R16, R15, -1 ;  /* 0xbf80000010007423 */ /* 0x001fc8000000000f */
[----:B------:R-:W-:-:S04]  /*5850*/  FADD.FTZ R0, -R0, -RZ ;  /* 0x800000ff00007221 */ /* 0x000fc80000010100 */
[----:B------:R-:W-:-:S07]  /*5860*/  FFMA R0, R15, R0, R15 ;  /* 0x000000000f007223 */ /* 0x000fce000000000f */
.L_x_19391:
[----:B------:R-:W-:Y:S05]  /*5870*/  BSYNC B1 ;  /* 0x0000000000017941 */ /* 0x000fea0003800000 */
.L_x_19389:
        /* <DEDUP_REMOVED lines=22> */
.L_x_19393:
[----:B------:R-:W0:Y:S02]  /*59e0*/  MUFU.RCP R0, R23 ;  /* 0x0000001700007308 */ /* 0x000e240000001000 */
[----:B0-----:R-:W-:-:S04]  /*59f0*/  FFMA R15, R23, R0, -1 ;  /* 0xbf800000170f7423 */ /* 0x001fc80000000000 */
[----:B------:R-:W-:-:S04]  /*5a00*/  FADD.FTZ R15, -R15, -RZ ;  /* 0x800000ff0f0f7221 */ /* 0x000fc80000010100 */
[----:B------:R-:W-:-:S07]  /*5a10*/  FFMA R0, R0, R15, R0 ;  /* 0x0000000f00007223 */ /* 0x000fce0000000000 */
.L_x_19394:
[----:B------:R-:W-:Y:S05]  /*5a20*/  BSYNC B1 ;  /* 0x0000000000017941 */ /* 0x000fea0003800000 */
.L_x_19392:
        /* <DEDUP_REMOVED lines=21> */
.L_x_19396:
[----:B------:R-:W0:Y:S02]  /*5b80*/  MUFU.RCP R0, R17 ;  /* 0x0000001100007308 */ /* 0x000e240000001000 */
[----:B0-----:R-:W-:-:S04]  /*5b90*/  FFMA R15, R17, R0, -1 ;  /* 0xbf800000110f7423 */ /* 0x001fc80000000000 */
[----:B------:R-:W-:-:S04]  /*5ba0*/  FADD.FTZ R15, -R15, -RZ ;  /* 0x800000ff0f0f7221 */ /* 0x000fc80000010100 */
[----:B------:R-:W-:-:S07]  /*5bb0*/  FFMA R0, R0, R15, R0 ;  /* 0x0000000f00007223 */ /* 0x000fce0000000000 */
.L_x_19397:
[----:B------:R-:W-:Y:S05]  /*5bc0*/  BSYNC B1 ;  /* 0x0000000000017941 */ /* 0x000fea0003800000 */
.L_x_19395:
        /* <DEDUP_REMOVED lines=22> */
.L_x_19399:
[----:B------:R-:W0:Y:S02]  /*5d30*/  MUFU.RCP R0, R17 ;  /* 0x0000001100007308 */ /* 0x000e240000001000 */
[----:B0-----:R-:W-:-:S04]  /*5d40*/  FFMA R15, R17, R0, -1 ;  /* 0xbf800000110f7423 */ /* 0x001fc80000000000 */
[----:B------:R-:W-:-:S04]  /*5d50*/  FADD.FTZ R15, -R15, -RZ ;  /* 0x800000ff0f0f7221 */ /* 0x000fc80000010100 */
[----:B------:R-:W-:-:S07]  /*5d60*/  FFMA R0, R0, R15, R0 ;  /* 0x0000000f00007223 */ /* 0x000fce0000000000 */
.L_x_19400:
[----:B------:R-:W-:Y:S05]  /*5d70*/  BSYNC B1 ;  /* 0x0000000000017941 */ /* 0x000fea0003800000 */
.L_x_19398:
        /* <DEDUP_REMOVED lines=21> */
.L_x_19402:
[----:B------:R-:W0:Y:S02]  /*5ed0*/  MUFU.RCP R0, R17 ;  /* 0x0000001100007308 */ /* 0x000e240000001000 */
[----:B0-----:R-:W-:-:S04]  /*5ee0*/  FFMA R15, R17, R0, -1 ;  /* 0xbf800000110f7423 */ /* 0x001fc80000000000 */
[----:B------:R-:W-:-:S04]  /*5ef0*/  FADD.FTZ R15, -R15, -RZ ;  /* 0x800000ff0f0f7221 */ /* 0x000fc80000010100 */
[----:B------:R-:W-:-:S07]  /*5f00*/  FFMA R0, R0, R15, R0 ;  /* 0x0000000f00007223 */ /* 0x000fce0000000000 */
.L_x_19403:
[----:B------:R-:W-:Y:S05]  /*5f10*/  BSYNC B1 ;  /* 0x0000000000017941 */ /* 0x000fea0003800000 */
.L_x_19401:
        /* <DEDUP_REMOVED lines=22> */
.L_x_19405:
[----:B------:R-:W0:Y:S02]  /*6080*/  MUFU.RCP R0, R23 ;  /* 0x0000001700007308 */ /* 0x000e240000001000 */
[----:B0-----:R-:W-:-:S04]  /*6090*/  FFMA R15, R23, R0, -1 ;  /* 0xbf800000170f7423 */ /* 0x001fc80000000000 */
[----:B------:R-:W-:-:S04]  /*60a0*/  FADD.FTZ R15, -R15, -RZ ;  /* 0x800000ff0f0f7221 */ /* 0x000fc80000010100 */
[----:B------:R-:W-:-:S07]  /*60b0*/  FFMA R0, R0, R15, R0 ;  /* 0x0000000f00007223 */ /* 0x000fce0000000000 */
.L_x_19406:
[----:B------:R-:W-:Y:S05]  /*60c0*/  BSYNC B1 ;  /* 0x0000000000017941 */ /* 0x000fea0003800000 */
.L_x_19404:
        /* <DEDUP_REMOVED lines=21> */
.L_x_19408:
[----:B------:R-:W0:Y:S02]  /*6220*/  MUFU.RCP R0, R17 ;  /* 0x0000001100007308 */ /* 0x000e240000001000 */
[----:B0-----:R-:W-:-:S04]  /*6230*/  FFMA R15, R17, R0, -1 ;  /* 0xbf800000110f7423 */ /* 0x001fc80000000000 */
[----:B------:R-:W-:-:S04]  /*6240*/  FADD.FTZ R15, -R15, -RZ ;  /* 0x800000ff0f0f7221 */ /* 0x000fc80000010100 */
[----:B------:R-:W-:-:S07]  /*6250*/  FFMA R0, R0, R15, R0 ;  /* 0x0000000f00007223 */ /* 0x000fce0000000000 */
.L_x_19409:
[----:B------:R-:W-:Y:S05]  /*6260*/  BSYNC B1 ;  /* 0x0000000000017941 */ /* 0x000fea0003800000 */
.L_x_19407:
        /* <DEDUP_REMOVED lines=22> */
.L_x_19411:
[----:B------:R-:W0:Y:S02]  /*63d0*/  MUFU.RCP R0, R17 ;  /* 0x0000001100007308 */ /* 0x000e240000001000 */
[----:B0-----:R-:W-:-:S04]  /*63e0*/  FFMA R15, R17, R0, -1 ;  /* 0xbf800000110f7423 */ /* 0x001fc80000000000 */
[----:B------:R-:W-:-:S04]  /*63f0*/  FADD.FTZ R15, -R15, -RZ ;  /* 0x800000ff0f0f7221 */ /* 0x000fc80000010100 */
[----:B------:R-:W-:-:S07]  /*6400*/  FFMA R0, R0, R15, R0 ;  /* 0x0000000f00007223 */ /* 0x000fce0000000000 */
.L_x_19412:
[----:B------:R-:W-:Y:S05]  /*6410*/  BSYNC B1 ;  /* 0x0000000000017941 */ /* 0x000fea0003800000 */
.L_x_19410:
        /* <DEDUP_REMOVED lines=21> */
.L_x_19414:
[----:B------:R-:W0:Y:S02]  /*6570*/  MUFU.RCP R0, R23 ;  /* 0x0000001700007308 */ /* 0x000e240000001000 */
[----:B0-----:R-:W-:-:S04]  /*6580*/  FFMA R15, R23, R0, -1 ;  /* 0xbf800000170f7423 */ /* 0x001fc80000000000 */
[----:B------:R-:W-:-:S04]  /*6590*/  FADD.FTZ R15, -R15, -RZ ;  /* 0x800000ff0f0f7221 */ /* 0x000fc80000010100 */
[----:B------:R-:W-:-:S07]  /*65a0*/  FFMA R0, R0, R15, R0 ;  /* 0x0000000f00007223 */ /* 0x000fce0000000000 */
.L_x_19415:
[----:B------:R-:W-:Y:S05]  /*65b0*/  BSYNC B1 ;  /* 0x0000000000017941 */ /* 0x000fea0003800000 */
.L_x_19413:
[----:B------:R-:W-:Y:S01]  /*65c0*/  SHF.R.U64 R42, R42, 0x10, R43 ;  /* 0x000000102a2a7819 */ /* 0x000fe2000000122b */
[----:B------:R-:W-:Y:S01]  /*65d0*/  IMAD.MOV.U32 R15, RZ, RZ, 0x3bbb989d ;  /* 0x3bbb989dff0f7424 */ /* 0x000fe200078e00ff */
[----:B------:R-:W-:Y:S01]  /*65e0*/  MOV R16, 0x437c0000 ;  /* 0x437c000000107802 */ /* 0x000fe20000000f00 */
        /* <DEDUP_REMOVED lines=19> */
.L_x_19417:
[----:B------:R-:W0:Y:S02]  /*6720*/  MUFU.RCP R0, R23 ;  /* 0x0000001700007308 */ /* 0x000e240000001000 */
[----:B0-----:R-:W-:-:S04]  /*6730*/  FFMA R15, R23, R0, -1 ;  /* 0xbf800000170f7423 */ /* 0x001fc80000000000 */
[----:B------:R-:W-:-:S04]  /*6740*/  FADD.FTZ R15, -R15, -RZ ;  /* 0x800000ff0f0f7221 */ /* 0x000fc80000010100 */
[----:B------:R-:W-:-:S07]  /*6750*/  FFMA R0, R0, R15, R0 ;  /* 0x0000000f00007223 */ /* 0x000fce0000000000 */
.L_x_19418:
[----:B------:R-:W-:Y:S05]  /*6760*/  BSYNC B1 ;  /* 0x0000000000017941 */ /* 0x000fea0003800000 */
.L_x_19416:
        /* <DEDUP_REMOVED lines=21> */
.L_x_19420:
[----:B------:R-:W0:Y:S02]  /*68c0*/  MUFU.RCP R0, R23 ;  /* 0x0000001700007308 */ /* 0x000e240000001000 */
[----:B0-----:R-:W-:-:S04]  /*68d0*/  FFMA R15, R23, R0, -1 ;  /* 0xbf800000170f7423 */ /* 0x001fc80000000000 */
[----:B------:R-:W-:-:S04]  /*68e0*/  FADD.FTZ R15, -R15, -RZ ;  /* 0x800000ff0f0f7221 */ /* 0x000fc80000010100 */
[----:B------:R-:W-:-:S07]  /*68f0*/  FFMA R0, R0, R15, R0 ;  /* 0x0000000f00007223 */ /* 0x000fce0000000000 */
.L_x_19421:
[----:B------:R-:W-:Y:S05]  /*6900*/  BSYNC B1 ;  /* 0x0000000000017941 */ /* 0x000fea0003800000 */
.L_x_19419:
        /* <DEDUP_REMOVED lines=22> */
.L_x_19423:
[----:B------:R-:W0:Y:S02]  /*6a70*/  MUFU.RCP R0, R17 ;  /* 0x0000001100007308 */ /* 0x000e240000001000 */
[----:B0-----:R-:W-:-:S04]  /*6a80*/  FFMA R15, R17, R0, -1 ;  /* 0xbf800000110f7423 */ /* 0x001fc80000000000 */
[----:B------:R-:W-:-:S04]  /*6a90*/  FADD.FTZ R15, -R15, -RZ ;  /* 0x800000ff0f0f7221 */ /* 0x000fc80000010100 */
[----:B------:R-:W-:-:S07]  /*6aa0*/  FFMA R0, R0, R15, R0 ;  /* 0x0000000f00007223 */ /* 0x000fce0000000000 */
.L_x_19424:
[----:B------:R-:W-:Y:S05]  /*6ab0*/  BSYNC B1 ;  /* 0x0000000000017941 */ /* 0x000fea0003800000 */
.L_x_19422:
[----:B------:R-:W-:Y:S01]  /*6ac0*/  SHF.L.U32 R59, R46, 0x10, RZ ;  /* 0x000000102e3b7819 */ /* 0x000fe200000006ff */
[----:B------:R-:W-:Y:S01]  /*6ad0*/  IMAD.MOV.U32 R16, RZ, RZ, 0x3bbb989d ;  /* 0x3bbb989dff107424 */ /* 0x000fe200078e00ff */
[----:B------:R-:W-:Y:S01]  /*6ae0*/  BSSY B1, `(.L_x_19425) ;  /* 0x0000017000017945 */ /* 0x000fe20003800000 */
[----:B------:R-:W-:Y:S02]  /*6af0*/  FMUL R57, R57, R0 ;  /* 0x0000000039397220 */ /* 0x000fe40000400000 */
        /* <DEDUP_REMOVED lines=17> */
.L_x_19426:
[----:B------:R-:W0:Y:S02]  /*6c10*/  MUFU.RCP R0, R17 ;  /* 0x0000001100007308 */ /* 0x000e240000001000 */
[----:B0-----:R-:W-:-:S04]  /*6c20*/  FFMA R15, R17, R0, -1 ;  /* 0xbf800000110f7423 */ /* 0x001fc80000000000 */
[----:B------:R-:W-:-:S04]  /*6c30*/  FADD.FTZ R15, -R15, -RZ ;  /* 0x800000ff0f0f7221 */ /* 0x000fc80000010100 */
[----:B------:R-:W-:-:S07]  /*6c40*/  FFMA R0, R0, R15, R0 ;  /* 0x0000000f00007223 */ /* 0x000fce0000000000 */
.L_x_19427:
[----:B------:R-:W-:Y:S05]  /*6c50*/  BSYNC B1 ;  /* 0x0000000000017941 */ /* 0x000fea0003800000 */
.L_x_19425:
        /* <DEDUP_REMOVED lines=22> */
.L_x_19429:
[----:B------:R-:W0:Y:S02]  /*6dc0*/  MUFU.RCP R0, R23 ;  /* 0x0000001700007308 */ /* 0x000e240000001000 */
[----:B0-----:R-:W-:-:S04]  /*6dd0*/  FFMA R15, R23, R0, -1 ;  /* 0xbf800000170f7423 */ /* 0x001fc80000000000 */
[----:B------:R-:W-:-:S04]  /*6de0*/  FADD.FTZ R15, -R15, -RZ ;  /* 0x800000ff0f0f7221 */ /* 0x000fc80000010100 */
[----:B------:R-:W-:-:S07]  /*6df0*/  FFMA R0, R0, R15, R0 ;  /* 0x0000000f00007223 */ /* 0x000fce0000000000 */
.L_x_19430:
[----:B------:R-:W-:Y:S05]  /*6e00*/  BSYNC B1 ;  /* 0x0000000000017941 */ /* 0x000fea0003800000 */
.L_x_19428:
        /* <DEDUP_REMOVED lines=21> */
.L_x_19432:
[----:B------:R-:W0:Y:S02]  /*6f60*/  MUFU.RCP R0, R23 ;  /* 0x0000001700007308 */ /* 0x000e240000001000 */
[----:B0-----:R-:W-:-:S04]  /*6f70*/  FFMA R15, R23, R0, -1 ;  /* 0xbf800000170f7423 */ /* 0x001fc80000000000 */
[----:B------:R-:W-:-:S04]  /*6f80*/  FADD.FTZ R15, -R15, -RZ ;  /* 0x800000ff0f0f7221 */ /* 0x000fc80000010100 */
[----:B------:R-:W-:-:S07]  /*6f90*/  FFMA R0, R0, R15, R0 ;  /* 0x0000000f00007223 */ /* 0x000fce0000000000 */
.L_x_19433:
[----:B------:R-:W-:Y:S05]  /*6fa0*/  BSYNC B1 ;  /* 0x0000000000017941 */ /* 0x000fea0003800000 */
.L_x_19431:
        /* <DEDUP_REMOVED lines=21> */
[----:B------:R-:W-:Y:S01]  /*7100*/  MOV R16, R0 ;  /* 0x0000000000107202 */ /* 0x000fe20000000f00 */
[----:B------:R-:W-:Y:S06]  /*7110*/  BRA `(.L_x_19436) ;  /* 0x0000000000107947 */ /* 0x000fec0003800000 */
.L_x_19435:
[----:B------:R-:W0:Y:S02]  /*7120*/  MUFU.RCP R16, R17 ;  /* 0x0000001100107308 */ /* 0x000e240000001000 */
[----:B0-----:R-:W-:-:S04]  /*7130*/  FFMA R0, R17, R16, -1 ;  /* 0xbf80000011007423 */ /* 0x001fc80000000010 */
[----:B------:R-:W-:-:S04]  /*7140*/  FADD.FTZ R15, -R0, -RZ ;  /* 0x800000ff000f7221 */ /* 0x000fc80000010100 */
[----:B------:R-:W-:-:S07]  /*7150*/  FFMA R16, R16, R15, R16 ;  /* 0x0000000f10107223 */ /* 0x000fce0000000010 */
.L_x_19436:
[----:B------:R-:W-:Y:S05]  /*7160*/  BSYNC B1 ;  /* 0x0000000000017941 */ /* 0x000fea0003800000 */
.L_x_19434:
[----:B------:R-:W-:Y:S01]  /*7170*/  FMNMX R35, R35, |R52|, !PT ;  /* 0x4000003423237209 */ /* 0x000fe20007800000 */
[----:B------:R-:W-:Y:S01]  /*7180*/  FMUL R70, R44, R7 ;  /* 0x000000072c467220 */ /* 0x000fe20000400000 */
[----:B------:R-:W-:Y:S01]  /*7190*/  ISETP.GE.U32.AND P0, PT, R50, R9, PT ;  /* 0x000000093200720c */ /* 0x000fe20003f06070 */
[----:B------:R-:W-:Y:S01]  /*71a0*/  FMUL R72, R52, R7 ;  /* 0x0000000734487220 */ /* 0x000fe20000400000 */
[----:B------:R-:W-:Y:S01]  /*71b0*/  FMNMX R44, |R44|, R35, !PT ;  /* 0x000000232c2c7209 */ /* 0x000fe20007800200 */
[-C--:B------:R-:W-:Y:S01]  /*71c0*/  FMUL R24, R54, R7.reuse ;  /* 0x0000000736187220 */ /* 0x080fe20000400000 */
[CC--:B------:R-:W-:Y:S01]  /*71d0*/  FMUL R35, R40.reuse, R7.reuse ;  /* 0x0000000728237220 */ /* 0x0c0fe20000400000 */
[-C--:B------:R-:W-:Y:S01]  /*71e0*/  FMUL R15, R55, R7.reuse ;  /* 0x00000007370f7220 */ /* 0x080fe20000400000 */
[----:B------:R-:W-:Y:S01]  /*71f0*/  FMNMX R44, |R53|, R44, !PT ;  /* 0x0000002c352c7209 */ /* 0x000fe20007800200 */
[-C--:B------:R-:W-:Y:S01]  /*7200*/  FMUL R0, R41, R7.reuse ;  /* 0x0000000729007220 */ /* 0x080fe20000400000 */
[----:B------:R-:W-:Y:S01]  /*7210*/  FMUL R52, R45, R7 ;  /* 0x000000072d347220 */ /* 0x000fe20000400000 */
[----:B------:R-:W-:Y:S01]  /*7220*/  ISETP.GE.U32.OR P0, PT, R51, R8, P0 ;  /* 0x000000083300720c */ /* 0x000fe20000706470 */
[----:B------:R-:W0:Y:S01]  /*7230*/  F2F.BF16.F32 R72, R72 ;  /* 0x0000004800487304 */ /* 0x000e220000202000 */
[----:B------:R-:W-:Y:S01]  /*7240*/  FMNMX R17, |R45|, R44, !PT ;  /* 0x0000002c2d117209 */ /* 0x000fe20007800200 */
[----:B------:R-:W-:Y:S03]  /*7250*/  BSSY B0, `(.L_x_19437) ;  /* 0x000001a000007945 */ /* 0x000fe60003800000 */
[----:B------:R-:W-:Y:S01]  /*7260*/  FMNMX R17, |R40|, R17, !PT ;  /* 0x0000001128117209 */ /* 0x000fe20007800200 */
[----:B------:R-:W-:-:S02]  /*7270*/  FMUL R40, R47, R16 ;  /* 0x000000102f287220 */ /* 0x000fc40000400000 */
[----:B------:R-:W1:Y:S01]  /*7280*/  F2F.BF16.F32 R70, R70 ;  /* 0x0000004600467304 */ /* 0x000e620000202000 */
[----:B------:R-:W-:Y:S01]  /*7290*/  FMNMX R22, |R54|, R17, !PT ;  /* 0x0000001136167209 */ /* 0x000fe20007800200 */
[----:B------:R-:W-:-:S03]  /*72a0*/  FMUL R54, R53, R7 ;  /* 0x0000000735367220 */ /* 0x000fc60000400000 */
[----:B------:R-:W-:-:S03]  /*72b0*/  FMNMX R22, |R55|, R22, !PT ;  /* 0x0000001637167209 */ /* 0x000fc60007800200 */
[----:B------:R-:W2:Y:S01]  /*72c0*/  F2F.BF16.F32 R35, R35 ;  /* 0x0000002300237304 */ /* 0x000ea20000202000 */
[----:B------:R-:W-:-:S07]  /*72d0*/  FMNMX R41, |R41|, R22, !PT ;  /* 0x0000001629297209 */ /* 0x000fce0007800200 */
[----:B------:R-:W3:Y:S08]  /*72e0*/  F2F.BF16.F32 R24, R24 ;  /* 0x0000001800187304 */ /* 0x000ef00000202000 */
[----:B------:R-:W4:Y:S08]  /*72f0*/  F2F.BF16.F32 R15, R15 ;  /* 0x0000000f000f7304 */ /* 0x000f300000202000 */
[----:B------:R-:W0:Y:S08]  /*7300*/  F2F.BF16.F32 R0, R0 ;  /* 0x0000000000007304 */ /* 0x000e300000202000 */
[----:B------:R-:W0:Y:S08]  /*7310*/  F2F.BF16.F32 R54, R54 ;  /* 0x0000003600367304 */ /* 0x000e300000202000 */
[----:B------:R-:W0:Y:S01]  /*7320*/  F2F.BF16.F32 R52, R52 ;  /* 0x0000003400347304 */ /* 0x000e220000202000 */
[----:B-1234-:R-:W-:Y:S05]  /*7330*/  @P0 BRA `(.L_x_19438) ;  /* 0x00000000002c0947 */ /* 0x01efea0003800000 */
[----:B------:R-:W-:Y:S01]  /*7340*/  IADD3 R16, R14, 0x1e, -R18 ;  /* 0x0000001e0e107810 */ /* 0x000fe20007ffe812 */
[----:B0-----:R-:W-:-:S03]  /*7350*/  IMAD.U32 R23, R52, 0x10000, RZ ;  /* 0x0001000034177824 */ /* 0x001fc600078e00ff */
[----:B------:R-:W-:-:S04]  /*7360*/  LOP3.LUT R17, R16, 0x1f, RZ, 0xc0, !PT ;  /* 0x0000001f10117812 */ /* 0x000fc800078ec0ff */
[----:B------:R-:W-:Y:S01]  /*7370*/  IADD3 R44, P1, R17, R34, RZ ;  /* 0x00000022112c7210 */ /* 0x000fe20007f3e0ff */
[----:B------:R-:W-:-:S05]  /*7380*/  IMAD.WIDE.U32 R16, R70, 0x10000, RZ ;  /* 0x0001000046107825 */ /* 0x000fca00078e00ff */
[----:B------:R-:W-:Y:S02]  /*7390*/  LOP3.LUT R23, R17, R23, R54, 0xfe, !PT ;  /* 0x0000001711177212 */ /* 0x000fe400078efe36 */
[----:B------:R-:W-:Y:S02]  /*73a0*/  LOP3.LUT R22, R16, R72, RZ, 0xfc, !PT ;  /* 0x0000004810167212 */ /* 0x000fe400078efcff */
[----:B------:R-:W-:Y:S02]  /*73b0*/  IADD3.X R17, RZ, R25, RZ, P1, !PT ;  /* 0x00000019ff117210 */ /* 0x000fe40000ffe4ff */
[----:B------:R-:W-:-:S04]  /*73c0*/  LEA R16, P1, R44, R5, 0x3 ;  /* 0x000000052c107211 */ /* 0x000fc800078218ff */
[----:B------:R-:W-:-:S05]  /*73d0*/  LEA.HI.X R17, R44, R3, R17, 0x3, P1 ;  /* 0x000000032c117211 */ /* 0x000fca00008f1c11 */
[----:B------:R1:W-:Y:S04]  /*73e0*/  STG.E.64 desc[UR8][R16.64], R22 ;  /* 0x0000001610007986 */ /* 0x0003e8000c101b08 */
.L_x_19438:
[----:B------:R-:W-:Y:S05]  /*73f0*/  BSYNC B0 ;  /* 0x0000000000007941 */ /* 0x000fea0003800000 */
.L_x_19437:
[----:B------:R-:W-:Y:S04]  /*7400*/  BSSY B0, `(.L_x_19439) ;  /* 0x000000d000007945 */ /* 0x000fe80003800000 */
[----:B------:R-:W-:Y:S05]  /*7410*/  @P0 BRA `(.L_x_19440) ;  /* 0x00000000002c0947 */ /* 0x000fea0003800000 */
[----:B-1----:R-:W-:Y:S01]  /*7420*/  IADD3 R16, R14, 0x1e, -R18 ;  /* 0x0000001e0e107810 */ /* 0x002fe20007ffe812 */
[----:B0-----:R-:W-:-:S03]  /*7430*/  IMAD.U32 R22, R0, 0x10000, RZ ;  /* 0x0001000000167824 */ /* 0x001fc600078e00ff */
[----:B------:R-:W-:-:S04]  /*7440*/  LOP3.LUT R16, R16, 0x1f, RZ, 0xc0, !PT ;  /* 0x0000001f10107812 */ /* 0x000fc800078ec0ff */
[----:B------:R-:W-:Y:S01]  /*7450*/  IADD3 R44, P1, P2, R13, R34, R16 ;  /* 0x000000220d2c7210 */ /* 0x000fe20007a3e010 */
[----:B------:R-:W-:-:S05]  /*7460*/  IMAD.WIDE.U32 R16, R24, 0x10000, RZ ;  /* 0x0001000018107825 */ /* 0x000fca00078e00ff */
[----:B------:R-:W-:Y:S02]  /*7470*/  LOP3.LUT R23, R17, R22, R15, 0xfe, !PT ;  /* 0x0000001611177212 */ /* 0x000fe400078efe0f */
[----:B------:R-:W-:Y:S02]  /*7480*/  LOP3.LUT R22, R16, R35, RZ, 0xfc, !PT ;  /* 0x0000002310167212 */ /* 0x000fe400078efcff */
[----:B------:R-:W-:Y:S02]  /*7490*/  IADD3.X R17, R12, R25, RZ, P1, P2 ;  /* 0x000000190c117210 */ /* 0x000fe40000fe44ff */
[----:B------:R-:W-:-:S04]  /*74a0*/  LEA R16, P1, R44, R5, 0x3 ;  /* 0x000000052c107211 */ /* 0x000fc800078218ff */
[----:B------:R-:W-:-:S05]  /*74b0*/  LEA.HI.X R17, R44, R3, R17, 0x3, P1 ;  /* 0x000000032c117211 */ /* 0x000fca00008f1c11 */
[----:B------:R2:W-:Y:S04]  /*74c0*/  STG.E.64 desc[UR8][R16.64], R22 ;  /* 0x0000001610007986 */ /* 0x0005e8000c101b08 */
.L_x_19440:
[----:B------:R-:W-:Y:S05]  /*74d0*/  BSYNC B0 ;  /* 0x0000000000007941 */ /* 0x000fea0003800000 */
.L_x_19439:
[-C--:B-12---:R-:W-:Y:S01]  /*74e0*/  FMUL R22, R56, R7.reuse ;  /* 0x0000000738167220 */ /* 0x086fe20000400000 */
[----:B------:R-:W-:Y:S01]  /*74f0*/  FMUL R23, R42, R7 ;  /* 0x000000072a177220 */ /* 0x000fe20000400000 */
[----:B------:R-:W-:-:S04]  /*7500*/  IMAD.WIDE.U32 R16, R35, 0x10000, RZ ;  /* 0x0001000023107825 */ /* 0x000fc800078e00ff */
[-C--:B------:R-:W-:Y:S01]  /*7510*/  FMUL R44, R43, R7.reuse ;  /* 0x000000072b2c7220 */ /* 0x080fe20000400000 */
[----:B------:R-:W-:Y:S01]  /*7520*/  FMUL R50, R57, R7 ;  /* 0x0000000739327220 */ /* 0x000fe20000400000 */
[----:B------:R-:W-:Y:S01]  /*7530*/  BSSY B0, `(.L_x_19441) ;  /* 0x000001e000007945 */ /* 0x000fe20003800000 */
[----:B------:R-:W1:Y:S01]  /*7540*/  F2F.BF16.F32 R22, R22 ;  /* 0x0000001600167304 */ /* 0x000e620000202000 */
[----:B0-----:R-:W-:-:S07]  /*7550*/  LOP3.LUT R72, R16, R72, RZ, 0xfc, !PT ;  /* 0x0000004810487212 */ /* 0x001fce00078efcff */
[----:B------:R-:W0:Y:S01]  /*7560*/  F2F.BF16.F32 R23, R23 ;  /* 0x0000001700177304 */ /* 0x000e220000202000 */
[----:B-1----:R-:W-:Y:S01]  /*7570*/  LOP3.LUT R35, R17, R22, RZ, 0xfc, !PT ;  /* 0x0000001611237212 */ /* 0x002fe200078efcff */
[----:B------:R-:W-:-:S06]  /*7580*/  IMAD.WIDE.U32 R16, R24, 0x10000, RZ ;  /* 0x0001000018107825 */ /* 0x000fcc00078e00ff */
[----:B------:R-:W-:Y:S01]  /*7590*/  F2F.BF16.F32 R51, R50 ;  /* 0x0000003200337304 */ /* 0x000fe20000202000 */
[----:B------:R-:W-:Y:S02]  /*75a0*/  LOP3.LUT R70, R16, R70, RZ, 0xfc, !PT ;  /* 0x0000004610467212 */ /* 0x000fe400078efcff */
[----:B0-----:R-:W-:Y:S01]  /*75b0*/  LOP3.LUT R45, R17, R23, RZ, 0xfc, !PT ;  /* 0x00000017112d7212 */ /* 0x001fe200078efcff */
[----:B------:R-:W-:-:S04]  /*75c0*/  IMAD.WIDE.U32 R16, R15, 0x10000, RZ ;  /* 0x000100000f107825 */ /* 0x000fc800078e00ff */
[----:B------:R-:W0:Y:S01]  /*75d0*/  F2F.BF16.F32 R24, R44 ;  /* 0x0000002c00187304 */ /* 0x000e220000202000 */
[----:B------:R-:W-:Y:S02]  /*75e0*/  LOP3.LUT R54, R16, R54, RZ, 0xfc, !PT ;  /* 0x0000003610367212 */ /* 0x000fe400078efcff */
[----:B0-----:R-:W-:Y:S01]  /*75f0*/  LOP3.LUT R15, R17, R24, RZ, 0xfc, !PT ;  /* 0x00000018110f7212 */ /* 0x001fe200078efcff */
[----:B------:R-:W-:-:S03]  /*7600*/  IMAD.WIDE.U32 R16, R0, 0x10000, RZ ;  /* 0x0001000000107825 */ /* 0x000fc600078e00ff */
[----:B------:R-:W-:Y:S02]  /*7610*/  LOP3.LUT R52, R16, R52, RZ, 0xfc, !PT ;  /* 0x0000003410347212 */ /* 0x000fe400078efcff */
[----:B------:R-:W-:Y:S01]  /*7620*/  LOP3.LUT R47, R17, R51, RZ, 0xfc, !PT ;  /* 0x00000033112f7212 */ /* 0x000fe200078efcff */
[----:B------:R-:W-:Y:S06]  /*7630*/  @P0 BRA `(.L_x_19442) ;  /* 0x0000000000340947 */ /* 0x000fec0003800000 */
[----:B------:R-:W-:Y:S01]  /*7640*/  IADD3 R0, R14, 0x1e, -R18 ;  /* 0x0000001e0e007810 */ /* 0x000fe20007ffe812 */
[----:B------:R-:W-:Y:S01]  /*7650*/  IMAD.WIDE.U32 R16, R23, 0x10000, RZ ;  /* 0x0001000017107825 */ /* 0x000fe200078e00ff */
[----:B------:R-:W-:Y:S02]  /*7660*/  SHF.L.U32 R51, R51, 0x10, RZ ;  /* 0x0000001033337819 */ /* 0x000fe400000006ff */
[----:B------:R-:W-:Y:S02]  /*7670*/  LOP3.LUT R23, R0, 0x1f, RZ, 0xc0, !PT ;  /* 0x0000001f00177812 */ /* 0x000fe400078ec0ff */
[----:B------:R-:W-:Y:S02]  /*7680*/  LOP3.LUT R16, R16, R22, RZ, 0xfc, !PT ;  /* 0x0000001610107212 */ /* 0x000fe400078efcff */
[----:B------:R-:W-:Y:S02]  /*7690*/  IADD3 R0, P2, R23, R34, RZ ;  /* 0x0000002217007210 */ /* 0x000fe40007f5e0ff */
[----:B------:R-:W-:-:S02]  /*76a0*/  LOP3.LUT R17, R17, R51, R24, 0xfe, !PT ;  /* 0x0000003311117212 */ /* 0x000fc400078efe18 */
[----:B------:R-:W-:Y:S01]  /*76b0*/  LEA R0, P1, R13, R0, 0x1 ;  /* 0x000000000d007211 */ /* 0x000fe200078208ff */
[----:B------:R-:W-:-:S05]  /*76c0*/  IMAD.X R23, RZ, RZ, R25, P2 ;  /* 0x000000ffff177224 */ /* 0x000fca00010e0619 */
[----:B------:R-:W-:Y:S02]  /*76d0*/  LEA.HI.X R23, R13, R23, R12, 0x1, P1 ;  /* 0x000000170d177211 */ /* 0x000fe400008f0c0c */
[----:B------:R-:W-:-:S04]  /*76e0*/  LEA R22, P1, R0, R5, 0x3 ;  /* 0x0000000500167211 */ /* 0x000fc800078218ff */
[----:B------:R-:W-:-:S05]  /*76f0*/  LEA.HI.X R23, R0, R3, R23, 0x3, P1 ;  /* 0x0000000300177211 */ /* 0x000fca00008f1c17 */
[----:B------:R0:W-:Y:S04]  /*7700*/  STG.E.64 desc[UR8][R22.64], R16 ;  /* 0x0000001016007986 */ /* 0x0001e8000c101b08 */
.L_x_19442:
[----:B------:R-:W-:Y:S05]  /*7710*/  BSYNC B0 ;  /* 0x0000000000007941 */ /* 0x000fea0003800000 */
.L_x_19441:
[----:B------:R-:W-:Y:S01]  /*7720*/  SHF.L.U32 R44, R30, 0x10, RZ ;  /* 0x000000101e2c7819 */ /* 0x000fe200000006ff */
[----:B0-----:R-:W-:Y:S02]  /*7730*/  IMAD.MOV.U32 R17, RZ, RZ, 0x3bbb989d ;  /* 0x3bbb989dff117424 */ /* 0x001fe400078e00ff */
[----:B------:R-:W-:Y:S01]  /*7740*/  FMUL R23, R59, R7 ;  /* 0x000000073b177220 */ /* 0x000fe20000400000 */
[----:B------:R-:W-:Y:S01]  /*7750*/  FMNMX R41, |R56|, R41, !PT ;  /* 0x0000002938297209 */ /* 0x000fe20007800200 */
[----:B------:R-:W-:Y:S01]  /*7760*/  BSSY B0, `(.L_x_19443) ;  /* 0x0000034000007945 */ /* 0x000fe20003800000 */
[----:B------:R-:W-:Y:S01]  /*7770*/  FFMA.SAT R0, -R44, R17, 0.5 ;  /* 0x3f0000002c007423 */ /* 0x000fe20000002111 */
[----:B------:R-:W-:Y:S01]  /*7780*/  HFMA2.MMA R17, -RZ, RZ, 3.7421875, 0 ;  /* 0x437c0000ff117435 */ /* 0x000fe200000001ff */
[----:B------:R-:W-:Y:S01]  /*7790*/  FMNMX R42, |R42|, R41, !PT ;  /* 0x000000292a2a7209 */ /* 0x000fe20007800200 */
[----:B------:R-:W0:Y:S01]  /*77a0*/  F2F.BF16.F32 R23, R23 ;  /* 0x0000001700177304 */ /* 0x000e220000202000 */
[----:B------:R-:W-:Y:S01]  /*77b0*/  FMUL R41, R46, R7 ;  /* 0x000000072e297220 */ /* 0x000fe20000400000 */
[----:B------:R-:W-:-:S02]  /*77c0*/  SHF.R.U32.HI R24, RZ, 0x3, R14 ;  /* 0x00000003ff187819 */ /* 0x000fc4000001160e */
[----:B------:R-:W-:Y:S02]  /*77d0*/  FMNMX R42, |R43|, R42, !PT ;  /* 0x0000002a2b2a7209 */ /* 0x000fe40007800200 */
[----:B------:R-:W-:Y:S02]  /*77e0*/  LOP3.LUT R43, R24, 0x1c, RZ, 0xc0, !PT ;  /* 0x0000001c182b7812 */ /* 0x000fe400078ec0ff */
[----:B------:R-:W-:Y:S01]  /*77f0*/  FFMA.RM R0, R0, R17, 12582913 ;  /* 0x4b40000100007423 */ /* 0x000fe20000004011 */
[----:B------:R-:W-:Y:S01]  /*7800*/  F2F.BF16.F32 R41, R41 ;  /* 0x0000002900297304 */ /* 0x000fe20000202000 */
[----:B------:R-:W-:Y:S02]  /*7810*/  FMNMX R42, |R57|, R42, !PT ;  /* 0x0000002a392a7209 */ /* 0x000fe40007800200 */
[C---:B------:R-:W-:Y:S01]  /*7820*/  FADD R17, R0.reuse, -12583039 ;  /* 0xcb40007f00117421 */ /* 0x040fe20000000000 */
[----:B------:R-:W-:Y:S01]  /*7830*/  IMAD.SHL.U32 R0, R0, 0x800000, RZ ;  /* 0x0080000000007824 */ /* 0x000fe200078e00ff */
[----:B------:R-:W-:Y:S01]  /*7840*/  FMNMX R59, |R59|, R42, !PT ;  /* 0x0000002a3b3b7209 */ /* 0x000fe20007800200 */
[----:B0-----:R-:W-:-:S02]  /*7850*/  IMAD.U32 R22, R23, 0x10000, RZ ;  /* 0x0001000017167824 */ /* 0x001fc400078e00ff */
[----:B------:R-:W-:Y:S01]  /*7860*/  FFMA R17, -R44, 1.4426950216293334961, -R17 ;  /* 0x3fb8aa3b2c117823 */ /* 0x000fe20000000911 */
[----:B------:R-:W-:-:S03]  /*7870*/  FMNMX R59, |R58|, R59, !PT ;  /* 0x0000003b3a3b7209 */ /* 0x000fc60007800200 */
[----:B------:R-:W-:Y:S01]  /*7880*/  FFMA R17, -R44, 1.925963033500011079e-08, R17 ;  /* 0x32a570602c117823 */ /* 0x000fe20000000111 */
[----:B------:R-:W-:Y:S02]  /*7890*/  LOP3.LUT R73, R35, R22, RZ, 0xfc, !PT ;  /* 0x0000001623497212 */ /* 0x000fe400078efcff */
[----:B------:R-:W-:-:S03]  /*78a0*/  FMNMX R35, |R46|, R59, !PT ;  /* 0x0000003b2e237209 */ /* 0x000fc60007800200 */
[----:B------:R-:W0:Y:S02]  /*78b0*/  MUFU.EX2 R17, R17 ;  /* 0x0000001100117308 */ /* 0x000e240000000800 */
[----:B0-----:R-:W-:Y:S01]  /*78c0*/  FFMA R0, R0, R17, 1 ;  /* 0x3f80000000007423 */ /* 0x001fe20000000011 */
[----:B------:R-:W-:-:S04]  /*78d0*/  FMUL R17, R40, R7 ;  /* 0x0000000728117220 */ /* 0x000fc80000400000 */
[----:B------:R-:W-:Y:S02]  /*78e0*/  IADD3 R16, R0, 0x1800000, RZ ;  /* 0x0180000000107810 */ /* 0x000fe40007ffe0ff */
[----:B------:R-:W0:Y:S02]  /*78f0*/  F2F.BF16.F32 R17, R17 ;  /* 0x0000001100117304 */ /* 0x000e240000202000 */
[----:B------:R-:W-:-:S04]  /*7900*/  LOP3.LUT R16, R16, 0x7f800000, RZ, 0xc0, !PT ;  /* 0x7f80000010107812 */ /* 0x000fc800078ec0ff */
[----:B------:R-:W-:Y:S01]  /*7910*/  ISETP.GT.U32.AND P1, PT, R16, 0x1ffffff, PT ;  /* 0x01ffffff1000780c */ /* 0x000fe20003f24070 */
[----:B------:R-:W-:-:S06]  /*7920*/  FMUL R16, R58, R7 ;  /* 0x000000073a107220 */ /* 0x000fcc0000400000 */
[----:B------:R-:W1:Y:S01]  /*7930*/  F2F.BF16.F32 R16, R16 ;  /* 0x0000001000107304 */ /* 0x000e620000202000 */
[----:B0-----:R-:W-:-:S04]  /*7940*/  SHF.L.U32 R24, R17, 0x10, RZ ;  /* 0x0000001011187819 */ /* 0x001fc800000006ff */
[----:B------:R-:W-:Y:S02]  /*7950*/  LOP3.LUT R53, R47, R24, RZ, 0xfc, !PT ;  /* 0x000000182f357212 */ /* 0x000fe400078efcff */
[----:B-1----:R-:W-:-:S04]  /*7960*/  SHF.L.U32 R22, R16, 0x10, RZ ;  /* 0x0000001010167819 */ /* 0x002fc800000006ff */
[----:B------:R-:W-:Y:S01]  /*7970*/  LOP3.LUT R71, R45, R22, RZ, 0xfc, !PT ;  /* 0x000000162d477212 */ /* 0x000fe200078efcff */
[----:B------:R-:W-:-:S05]  /*7980*/  IMAD.U32 R22, R41, 0x10000, RZ ;  /* 0x0001000029167824 */ /* 0x000fca00078e00ff */
[----:B------:R-:W-:Y:S02]  /*7990*/  LOP3.LUT R55, R15, R22, RZ, 0xfc, !PT ;  /* 0x000000160f377212 */ /* 0x000fe400078efcff */
[----:B------:R-:W-:Y:S01]  /*79a0*/  IADD3 R15, R14, 0x1d, -R43 ;  /* 0x0000001d0e0f7810 */ /* 0x000fe20007ffe82b */
[----:B------:R-:W-:Y:S06]  /*79b0*/  @P0 BRA `(.L_x_19444) ;  /* 0x0000000000380947 */ /* 0x000fec0003800000 */
[----:B------:R-:W-:-:S04]  /*79c0*/  IADD3 R22, R14, 0x1e, -R18 ;  /* 0x0000001e0e167810 */ /* 0x000fc80007ffe812 */
[----:B------:R-:W-:Y:S01]  /*79d0*/  LOP3.LUT R43, R22, 0x1f, RZ, 0xc0, !PT ;  /* 0x0000001f162b7812 */ /* 0x000fe200078ec0ff */
[----:B------:R-:W-:Y:S02]  /*79e0*/  IMAD.U32 R22, R17, 0x10000, RZ ;  /* 0x0001000011167824 */ /* 0x000fe400078e00ff */
[----:B------:R-:W-:Y:S01]  /*79f0*/  IMAD.WIDE.U32 R16, R16, 0x10000, RZ ;  /* 0x0001000010107825 */ /* 0x000fe200078e00ff */
[----:B------:R-:W-:-:S04]  /*7a00*/  IADD3 R42, P0, R43, R34, RZ ;  /* 0x000000222b2a7210 */ /* 0x000fc80007f1e0ff */
[----:B------:R-:W-:Y:S02]  /*7a10*/  IADD3.X R43, RZ, R25, RZ, P0, !PT ;  /* 0x00000019ff2b7210 */ /* 0x000fe400007fe4ff */
[----:B------:R-:W-:Y:S01]  /*7a20*/  LOP3.LUT R16, R16, R23, RZ, 0xfc, !PT ;  /* 0x0000001710107212 */ /* 0x000fe200078efcff */
[----:B------:R-:W-:Y:S01]  /*7a30*/  IMAD R23, R12, 0x3, RZ ;  /* 0x000000030c177824 */ /* 0x000fe200078e02ff */
[----:B------:R-:W-:Y:S01]  /*7a40*/  LOP3.LUT R17, R17, R22, R41, 0xfe, !PT ;  /* 0x0000001611117212 */ /* 0x000fe200078efe29 */
[----:B------:R-:W-:-:S04]  /*7a50*/  IMAD.WIDE.U32 R42, R13, 0x3, R42 ;  /* 0x000000030d2a7825 */ /* 0x000fc800078e002a */
[----:B------:R-:W-:Y:S01]  /*7a60*/  IMAD.IADD R23, R23, 0x1, R43 ;  /* 0x0000000117177824 */ /* 0x000fe200078e022b */
[----:B------:R-:W-:-:S04]  /*7a70*/  LEA R22, P0, R42, R5, 0x3 ;  /* 0x000000052a167211 */ /* 0x000fc800078018ff */
[----:B------:R-:W-:-:S05]  /*7a80*/  LEA.HI.X R23, R42, R3, R23, 0x3, P0 ;  /* 0x000000032a177211 */ /* 0x000fca00000f1c17 */
[----:B------:R0:W-:Y:S04]  /*7a90*/  STG.E.64 desc[UR8][R22.64], R16 ;  /* 0x0000001016007986 */ /* 0x0001e8000c101b08 */
.L_x_19444:
[----:B------:R-:W-:Y:S05]  /*7aa0*/  BSYNC B0 ;  /* 0x0000000000007941 */ /* 0x000fea0003800000 */
.L_x_19443:
[----:B------:R-:W-:Y:S01]  /*7ab0*/  BSSY B1, `(.L_x_19445) ;  /* 0x000000d000017945 */ /* 0x000fe20003800000 */
[----:B------:R-:W-:Y:S02]  /*7ac0*/  FMNMX R40, |R40|, R35, !PT ;  /* 0x0000002328287209 */ /* 0x000fe40007800200 */
[----:B------:R-:W-:Y:S02]  /*7ad0*/  IADD3 R35, R10, 0x3, RZ ;  /* 0x000000030a237810 */ /* 0x000fe40007ffe0ff */
[----:B------:R-:W-:Y:S01]  /*7ae0*/  LOP3.LUT R41, R15, 0x1f, RZ, 0xc0, !PT ;  /* 0x0000001f0f297812 */ /* 0x000fe200078ec0ff */
[----:B------:R-:W-:Y:S06]  /*7af0*/  @P1 BRA `(.L_x_19446) ;  /* 0x0000000000101947 */ /* 0x000fec0003800000 */
[----:B------:R-:W-:-:S07]  /*7b00*/  MOV R15, 0x7b20 ;  /* 0x00007b20000f7802 */ /* 0x000fce0000000f00 */
[----:B0----5:R-:W-:Y:S05]  /*7b10*/  CALL.REL.NOINC `($__internal_485_$__cuda_sm20_rcp_rn_f32_slowpath) ;  /* 0x0000004c004c7944 */ /* 0x021fea0003c00000 */
[----:B------:R-:W-:Y:S01]  /*7b20*/  IMAD.MOV.U32 R15, RZ, RZ, R0 ;  /* 0x000000ffff0f7224 */ /* 0x000fe200078e0000 */
[----:B------:R-:W-:Y:S06]  /*7b30*/  BRA `(.L_x_19447) ;  /* 0x0000000000107947 */ /* 0x000fec0003800000 */
.L_x_19446:
[----:B------:R-:W0:Y:S02]  /*7b40*/  MUFU.RCP R15, R0 ;  /* 0x00000000000f7308 */ /* 0x000e240000001000 */
[----:B0-----:R-:W-:-:S04]  /*7b50*/  FFMA R16, R0, R15, -1 ;  /* 0xbf80000000107423 */ /* 0x001fc8000000000f */
[----:B------:R-:W-:-:S04]  /*7b60*/  FADD.FTZ R16, -R16, -RZ ;  /* 0x800000ff10107221 */ /* 0x000fc80000010100 */
[----:B------:R-:W-:-:S07]  /*7b70*/  FFMA R15, R15, R16, R15 ;  /* 0x000000100f0f7223 */ /* 0x000fce000000000f */
.L_x_19447:
[----:B------:R-:W-:Y:S05]  /*7b80*/  BSYNC B1 ;  /* 0x0000000000017941 */ /* 0x000fea0003800000 */
.L_x_19445:
        /* <DEDUP_REMOVED lines=22> */
.L_x_19449:
[----:B------:R-:W0:Y:S02]  /*7cf0*/  MUFU.RCP R0, R23 ;  /* 0x0000001700007308 */ /* 0x000e240000001000 */
[----:B0-----:R-:W-:-:S04]  /*7d00*/  FFMA R15, R23, R0, -1 ;  /* 0xbf800000170f7423 */ /* 0x001fc80000000000 */
[----:B------:R-:W-:-:S04]  /*7d10*/  FADD.FTZ R15, -R15, -RZ ;  /* 0x800000ff0f0f7221 */ /* 0x000fc80000010100 */
[----:B------:R-:W-:-:S07]  /*7d20*/  FFMA R0, R0, R15, R0 ;  /* 0x0000000f00007223 */ /* 0x000fce0000000000 */
.L_x_19450:
[----:B------:R-:W-:Y:S05]  /*7d30*/  BSYNC B1 ;  /* 0x0000000000017941 */ /* 0x000fea0003800000 */
.L_x_19448:
        /* <DEDUP_REMOVED lines=21> */
.L_x_19452:
[----:B------:R-:W0:Y:S02]  /*7e90*/  MUFU.RCP R0, R17 ;  /* 0x0000001100007308 */ /* 0x000e240000001000 */
[----:B0-----:R-:W-:-:S04]  /*7ea0*/  FFMA R15, R17, R0, -1 ;  /* 0xbf800000110f7423 */ /* 0x001fc80000000000 */
[----:B------:R-:W-:-:S04]  /*7eb0*/  FADD.FTZ R15, -R15, -RZ ;  /* 0x800000ff0f0f7221 */ /* 0x000fc80000010100 */
[----:B------:R-:W-:-:S07]  /*7ec0*/  FFMA R0, R0, R15, R0 ;  /* 0x0000000f00007223 */ /* 0x000fce0000000000 */
.L_x_19453:
[----:B------:R-:W-:Y:S05]  /*7ed0*/  BSYNC B1 ;  /* 0x0000000000017941 */ /* 0x000fea0003800000 */
.L_x_19451:
        /* <DEDUP_REMOVED lines=22> */
.L_x_19455:
[----:B------:R-:W0:Y:S02]  /*8040*/  MUFU.RCP R0, R17 ;  /* 0x0000001100007308 */ /* 0x000e240000001000 */
[----:B0-----:R-:W-:-:S04]  /*8050*/  FFMA R15, R17, R0, -1 ;  /* 0xbf800000110f7423 */ /* 0x001fc80000000000 */
[----:B------:R-:W-:-:S04]  /*8060*/  FADD.FTZ R15, -R15, -RZ ;  /* 0x800000ff0f0f7221 */ /* 0x000fc80000010100 */
[----:B------:R-:W-:-:S07]  /*8070*/  FFMA R0, R0, R15, R0 ;  /* 0x0000000f00007223 */ /* 0x000fce0000000000 */
.L_x_19456:
[----:B------:R-:W-:Y:S05]  /*8080*/  BSYNC B1 ;  /* 0x0000000000017941 */ /* 0x000fea0003800000 */
.L_x_19454:
        /* <DEDUP_REMOVED lines=21> */
.L_x_19458:
[----:B------:R-:W0:Y:S02]  /*81e0*/  MUFU.RCP R0, R23 ;  /* 0x0000001700007308 */ /* 0x000e240000001000 */
[----:B0-----:R-:W-:-:S04]  /*81f0*/  FFMA R15, R23, R0, -1 ;  /* 0xbf800000170f7423 */ /* 0x001fc80000000000 */
[----:B------:R-:W-:-:S04]  /*8200*/  FADD.FTZ R15, -R15, -RZ ;  /* 0x800000ff0f0f7221 */ /* 0x000fc80000010100 */
[----:B------:R-:W-:-:S07]  /*8210*/  FFMA R0, R0, R15, R0 ;  /* 0x0000000f00007223 */ /* 0x000fce0000000000 */
.L_x_19459:
[----:B------:R-:W-:Y:S05]  /*8220*/  BSYNC B1 ;  /* 0x0000000000017941 */ /* 0x000fea0003800000 */
.L_x_19457:
        /* <DEDUP_REMOVED lines=22> */
.L_x_19461:
[----:B------:R-:W0:Y:S02]  /*8390*/  MUFU.RCP R0, R23 ;  /* 0x0000001700007308 */ /* 0x000e240000001000 */
[----:B0-----:R-:W-:-:S04]  /*83a0*/  FFMA R15, R23, R0, -1 ;  /* 0xbf800000170f7423 */ /* 0x001fc80000000000 */
[----:B------:R-:W-:-:S04]  /*83b0*/  FADD.FTZ R15, -R15, -RZ ;  /* 0x800000ff0f0f7221 */ /* 0x000fc80000010100 */
[----:B------:R-:W-:-:S07]  /*83c0*/  FFMA R0, R0, R15, R0 ;  /* 0x0000000f00007223 */ /* 0x000fce0000000000 */
.L_x_19462:
[----:B------:R-:W-:Y:S05]  /*83d0*/  BSYNC B1 ;  /* 0x0000000000017941 */ /* 0x000fea0003800000 */
.L_x_19460:
        /* <DEDUP_REMOVED lines=21> */
.L_x_19464:
[----:B------:R-:W0:Y:S02]  /*8530*/  MUFU.RCP R0, R17 ;  /* 0x0000001100007308 */ /* 0x000e240000001000 */
[----:B0-----:R-:W-:-:S04]  /*8540*/  FFMA R15, R17, R0, -1 ;  /* 0xbf800000110f7423 */ /* 0x001fc80000000000 */
[----:B------:R-:W-:-:S04]  /*8550*/  FADD.FTZ R15, -R15, -RZ ;  /* 0x800000ff0f0f7221 */ /* 0x000fc80000010100 */
[----:B------:R-:W-:-:S07]  /*8560*/  FFMA R0, R0, R15, R0 ;  /* 0x0000000f00007223 */ /* 0x000fce0000000000 */
.L_x_19465:
[----:B------:R-:W-:Y:S05]  /*8570*/  BSYNC B1 ;  /* 0x0000000000017941 */ /* 0x000fea0003800000 */
.L_x_19463:
        /* <DEDUP_REMOVED lines=22> */
.L_x_19467:
[----:B------:R-:W0:Y:S02]  /*86e0*/  MUFU.RCP R0, R17 ;  /* 0x0000001100007308 */ /* 0x000e240000001000 */
[----:B0-----:R-:W-:-:S04]  /*86f0*/  FFMA R15, R17, R0, -1 ;  /* 0xbf800000110f7423 */ /* 0x001fc80000000000 */
[----:B------:R-:W-:-:S04]  /*8700*/  FADD.FTZ R15, -R15, -RZ ;  /* 0x800000ff0f0f7221 */ /* 0x000fc80000010100 */
[----:B------:R-:W-:-:S07]  /*8710*/  FFMA R0, R0, R15, R0 ;  /* 0x0000000f00007223 */ /* 0x000fce0000000000 */
.L_x_19468:
[----:B------:R-:W-:Y:S05]  /*8720*/  BSYNC B1 ;  /* 0x0000000000017941 */ /* 0x000fea0003800000 */
.L_x_19466:
[----:B------:R-:W-:Y:S01]  /*8730*/  HFMA2.MMA R16, -RZ, RZ, 3.7421875, 0 ;  /* 0x437c0000ff107435 */ /* 0x000fe200000001ff */
[----:B-----5:R-:W-:Y:S01]  /*8740*/  SHF.L.U32 R46, R20, 0x10, RZ ;  /* 0x00000010142e7819 */ /* 0x020fe200000006ff */
        /* <DEDUP_REMOVED lines=17> */
[----:B------:R-:W-:Y:S05]  /*8860*/  CALL.REL.NOINC `($__internal_485_$__cuda_sm20_rcp_rn_f32_slowpath) ;  /* 0x0000003c00f87944 */ /* 0x000fea0003c00000 */
[----:B------:R-:W-:Y:S05]  /*8870*/  BRA `(.L_x_19471) ;  /* 0x0000000000107947 */ /* 0x000fea0003800000 */
.L_x_19470:
[----:B------:R-:W0:Y:S02]  /*8880*/  MUFU.RCP R0, R23 ;  /* 0x0000001700007308 */ /* 0x000e240000001000 */
[----:B0-----:R-:W-:-:S04]  /*8890*/  FFMA R15, R23, R0, -1 ;  /* 0xbf800000170f7423 */ /* 0x001fc80000000000 */
[----:B------:R-:W-:-:S04]  /*88a0*/  FADD.FTZ R15, -R15, -RZ ;  /* 0x800000ff0f0f7221 */ /* 0x000fc80000010100 */
[----:B------:R-:W-:-:S07]  /*88b0*/  FFMA R0, R0, R15, R0 ;  /* 0x0000000f00007223 */ /* 0x000fce0000000000 */
.L_x_19471:
[----:B------:R-:W-:Y:S05]  /*88c0*/  BSYNC B1 ;  /* 0x0000000000017941 */ /* 0x000fea0003800000 */
.L_x_19469:
        /* <DEDUP_REMOVED lines=22> */
.L_x_19473:
[----:B------:R-:W0:Y:S02]  /*8a30*/  MUFU.RCP R0, R23 ;  /* 0x0000001700007308 */ /* 0x000e240000001000 */
[----:B0-----:R-:W-:-:S04]  /*8a40*/  FFMA R15, R23, R0, -1 ;  /* 0xbf800000170f7423 */ /* 0x001fc80000000000 */
[----:B------:R-:W-:-:S04]  /*8a50*/  FADD.FTZ R15, -R15, -RZ ;  /* 0x800000ff0f0f7221 */ /* 0x000fc80000010100 */
[----:B------:R-:W-:-:S07]  /*8a60*/  FFMA R0, R0, R15, R0 ;  /* 0x0000000f00007223 */ /* 0x000fce0000000000 */
.L_x_19474:
[----:B------:R-:W-:Y:S05]  /*8a70*/  BSYNC B1 ;  /* 0x0000000000017941 */ /* 0x000fea0003800000 */
.L_x_19472:
        /* <DEDUP_REMOVED lines=21> */
.L_x_19476:
[----:B------:R-:W0:Y:S02]  /*8bd0*/  MUFU.RCP R0, R17 ;  /* 0x0000001100007308 */ /* 0x000e240000001000 */
[----:B0-----:R-:W-:-:S04]  /*8be0*/  FFMA R15, R17, R0, -1 ;  /* 0xbf800000110f7423 */ /* 0x001fc80000000000 */
[----:B------:R-:W-:-:S04]  /*8bf0*/  FADD.FTZ R15, -R15, -RZ ;  /* 0x800000ff0f0f7221 */ /* 0x000fc80000010100 */
[----:B------:R-:W-:-:S07]  /*8c00*/  FFMA R0, R0, R15, R0 ;  /* 0x0000000f00007223 */ /* 0x000fce0000000000 */
.L_x_19477:
[----:B------:R-:W-:Y:S05]  /*8c10*/  BSYNC B1 ;  /* 0x0000000000017941 */ /* 0x000fea0003800000 */
.L_x_19475:
        /* <DEDUP_REMOVED lines=22> */
.L_x_19479:
[----:B------:R-:W0:Y:S02]  /*8d80*/  MUFU.RCP R0, R17 ;  /* 0x0000001100007308 */ /* 0x000e240000001000 */
[----:B0-----:R-:W-:-:S04]  /*8d90*/  FFMA R15, R17, R0, -1 ;  /* 0xbf800000110f7423 */ /* 0x001fc80000000000 */
[----:B------:R-:W-:-:S04]  /*8da0*/  FADD.FTZ R15, -R15, -RZ ;  /* 0x800000ff0f0f7221 */ /* 0x000fc80000010100 */
[----:B------:R-:W-:-:S07]  /*8db0*/  FFMA R0, R0, R15, R0 ;  /* 0x0000000f00007223 */ /* 0x000fce0000000000 */
.L_x_19480:
[----:B------:R-:W-:Y:S05]  /*8dc0*/  BSYNC B1 ;  /* 0x0000000000017941 */ /* 0x000fea0003800000 */
.L_x_19478:
        /* <DEDUP_REMOVED lines=21> */
.L_x_19482:
[----:B------:R-:W0:Y:S02]  /*8f20*/  MUFU.RCP R0, R17 ;  /* 0x0000001100007308 */ /* 0x000e240000001000 */
[----:B0-----:R-:W-:-:S04]  /*8f30*/  FFMA R15, R17, R0, -1 ;  /* 0xbf800000110f7423 */ /* 0x001fc80000000000 */
[----:B------:R-:W-:-:S04]  /*8f40*/  FADD.FTZ R15, -R15, -RZ ;  /* 0x800000ff0f0f7221 */ /* 0x000fc80000010100 */
[----:B------:R-:W-:-:S07]  /*8f50*/  FFMA R0, R0, R15, R0 ;  /* 0x0000000f00007223 */ /* 0x000fce0000000000 */
.L_x_19483:
[----:B------:R-:W-:Y:S05]  /*8f60*/  BSYNC B1 ;  /* 0x0000000000017941 */ /* 0x000fea0003800000 */
.L_x_19481:
        /* <DEDUP_REMOVED lines=22> */
.L_x_19485:
[----:B------:R-:W0:Y:S02]  /*90d0*/  MUFU.RCP R0, R23 ;  /* 0x0000001700007308 */ /* 0x000e240000001000 */
[----:B0-----:R-:W-:-:S04]  /*90e0*/  FFMA R15, R23, R0, -1 ;  /* 0xbf800000170f7423 */ /* 0x001fc80000000000 */
[----:B------:R-:W-:-:S04]  /*90f0*/  FADD.FTZ R15, -R15, -RZ ;  /* 0x800000ff0f0f7221 */ /* 0x000fc80000010100 */
[----:B------:R-:W-:-:S07]  /*9100*/  FFMA R0, R0, R15, R0 ;  /* 0x0000000f00007223 */ /* 0x000fce0000000000 */
.L_x_19486:
[----:B------:R-:W-:Y:S05]  /*9110*/  BSYNC B1 ;  /* 0x0000000000017941 */ /* 0x000fea0003800000 */
.L_x_19484:
        /* <DEDUP_REMOVED lines=21> */
.L_x_19488:
[----:B------:R-:W0:Y:S02]  /*9270*/  MUFU.RCP R0, R23 ;  /* 0x0000001700007308 */ /* 0x000e240000001000 */
[----:B0-----:R-:W-:-:S04]  /*9280*/  FFMA R15, R23, R0, -1 ;  /* 0xbf800000170f7423 */ /* 0x001fc80000000000 */
[----:B------:R-:W-:-:S04]  /*9290*/  FADD.FTZ R15, -R15, -RZ ;  /* 0x800000ff0f0f7221 */ /* 0x000fc80000010100 */
[----:B------:R-:W-:-:S07]  /*92a0*/  FFMA R0, R0, R15, R0 ;  /* 0x0000000f00007223 */ /* 0x000fce0000000000 */
.L_x_19489:
[----:B------:R-:W-:Y:S05]  /*92b0*/  BSYNC B1 ;  /* 0x0000000000017941 */ /* 0x000fea0003800000 */
.L_x_19487:
        /* <DEDUP_REMOVED lines=21> */
[----:B------:R-:W-:Y:S01]  /*9410*/  MOV R16, R0 ;  /* 0x0000000000107202 */ /* 0x000fe20000000f00 */
[----:B------:R-:W-:Y:S06]  /*9420*/  BRA `(.L_x_19492) ;  /* 0x0000000000107947 */ /* 0x000fec0003800000 */
.L_x_19491:
[----:B------:R-:W0:Y:S02]  /*9430*/  MUFU.RCP R16, R17 ;  /* 0x0000001100107308 */ /* 0x000e240000001000 */
[----:B0-----:R-:W-:-:S04]  /*9440*/  FFMA R0, R17, R16, -1 ;  /* 0xbf80000011007423 */ /* 0x001fc80000000010 */
[----:B------:R-:W-:-:S04]  /*9450*/  FADD.FTZ R15, -R0, -RZ ;  /* 0x800000ff000f7221 */ /* 0x000fc80000010100 */
[----:B------:R-:W-:-:S07]  /*9460*/  FFMA R16, R16, R15, R16 ;  /* 0x0000000f10107223 */ /* 0x000fce0000000010 */
.L_x_19492:
[----:B------:R-:W-:Y:S05]  /*9470*/  BSYNC B1 ;  /* 0x0000000000017941 */ /* 0x000fea0003800000 */
.L_x_19490:
        /* <DEDUP_REMOVED lines=9> */
[----:B------:R-:W-:Y:S01]  /*9510*/  FMUL R33, R33, R16 ;  /* 0x0000001021217220 */ /* 0x000fe20000400000 */
[-C--:B------:R-:W-:Y:S01]  /*9520*/  FMUL R16, R31, R7.reuse ;  /* 0x000000071f107220 */ /* 0x080fe20000400000 */
[----:B------:R-:W-:Y:S01]  /*9530*/  ISETP.GE.U32.OR P0, PT, R41, R8, P0 ;  /* 0x000000082900720c */ /* 0x000fe20000706470 */
[----:B------:R-:W0:Y:S01]  /*9540*/  F2F.BF16.F32 R35, R35 ;  /* 0x0000002300237304 */ /* 0x000e220000202000 */
[----:B------:R-:W-:Y:S01]  /*9550*/  FMNMX R17, |R31|, R30, !PT ;  /* 0x0000001e1f117209 */ /* 0x000fe20007800200 */
[----:B------:R-:W-:Y:S01]  /*9560*/  FMUL R30, R29, R7 ;  /* 0x000000071d1e7220 */ /* 0x000fe20000400000 */
[----:B------:R-:W-:Y:S02]  /*9570*/  BSSY B0, `(.L_x_19493) ;  /* 0x000001a000007945 */ /* 0x000fe40003800000 */
[----:B------:R-:W-:-:S03]  /*9580*/  FMNMX R17, |R44|, R17, !PT ;  /* 0x000000112c117209 */ /* 0x000fc60007800200 */
        /* <DEDUP_REMOVED lines=10> */
[----:B------:R0:W0:Y:S01]  /*9630*/  F2F.BF16.F32 R29, R16 ;  /* 0x00000010001d7304 */ /* 0x0000220000202000 */
[----:B-1234-:R-:W-:Y:S05]  /*9640*/  @P0 BRA `(.L_x_19494) ;  /* 0x0000000000300947 */ /* 0x01efea0003800000 */
[----:B0-----:R-:W-:Y:S01]  /*9650*/  IADD3 R16, R14, 0x1d, -R18 ;  /* 0x0000001d0e107810 */ /* 0x001fe20007ffe812 */
[----:B------:R-:W-:Y:S01]  /*9660*/  IMAD.U32 R23, R29, 0x10000, RZ ;  /* 0x000100001d177824 */ /* 0x000fe200078e00ff */
[----:B------:R-:W-:Y:S02]  /*9670*/  ULDC UR4, c[0x0][0x25c] ;  /* 0x0000970000047ab9 */ /* 0x000fe40000000800 */
[----:B------:R-:W-:Y:S01]  /*9680*/  LOP3.LUT R42, R16, 0x1f, RZ, 0xc0, !PT ;  /* 0x0000001f102a7812 */ /* 0x000fe200078ec0ff */
[----:B------:R-:W-:-:S03]  /*9690*/  IMAD.WIDE.U32 R16, R0, 0x10000, RZ ;  /* 0x0001000000107825 */ /* 0x000fc600078e00ff */
[----:B------:R-:W-:Y:S02]  /*96a0*/  IADD3 R42, P1, P2, R19, R34, R42 ;  /* 0x00000022132a7210 */ /* 0x000fe40007a3e02a */
[----:B------:R-:W-:Y:S02]  /*96b0*/  LOP3.LUT R23, R17, R23, R28, 0xfe, !PT ;  /* 0x0000001711177212 */ /* 0x000fe400078efe1c */
[----:B------:R-:W-:Y:S02]  /*96c0*/  LOP3.LUT R22, R16, R35, RZ, 0xfc, !PT ;  /* 0x0000002310167212 */ /* 0x000fe400078efcff */
[----:B------:R-:W-:Y:S02]  /*96d0*/  IADD3.X R17, R25, UR4, RZ, P1, P2 ;  /* 0x0000000419117c10 */ /* 0x000fe40008fe44ff */
[----:B------:R-:W-:-:S04]  /*96e0*/  LEA R16, P1, R42, R5, 0x3 ;  /* 0x000000052a107211 */ /* 0x000fc800078218ff */
[----:B------:R-:W-:-:S05]  /*96f0*/  LEA.HI.X R17, R42, R3, R17, 0x3, P1 ;  /* 0x000000032a117211 */ /* 0x000fca00008f1c11 */
[----:B------:R1:W-:Y:S04]  /*9700*/  STG.E.64 desc[UR8][R16.64], R22 ;  /* 0x0000001610007986 */ /* 0x0003e8000c101b08 */
.L_x_19494:
[----:B------:R-:W-:Y:S05]  /*9710*/  BSYNC B0 ;  /* 0x0000000000007941 */ /* 0x000fea0003800000 */
.L_x_19493:
[----:B------:R-:W-:Y:S04]  /*9720*/  BSSY B0, `(.L_x_19495) ;  /* 0x0000010000007945 */ /* 0x000fe80003800000 */
[----:B------:R-:W-:Y:S05]  /*9730*/  @P0 BRA `(.L_x_19496) ;  /* 0x0000000000380947 */ /* 0x000fea0003800000 */
[----:B01----:R-:W-:Y:S01]  /*9740*/  IADD3 R16, R14, 0x1d, -R18 ;  /* 0x0000001d0e107810 */ /* 0x003fe20007ffe812 */
[----:B------:R-:W-:Y:S01]  /*9750*/  ULDC UR4, c[0x0][0x25c] ;  /* 0x0000970000047ab9 */ /* 0x000fe20000000800 */
[----:B------:R-:W-:Y:S02]  /*9760*/  SHF.L.U32 R22, R30, 0x10, RZ ;  /* 0x000000101e167819 */ /* 0x000fe400000006ff */
[----:B------:R-:W-:Y:S01]  /*9770*/  LOP3.LUT R41, R16, 0x1f, RZ, 0xc0, !PT ;  /* 0x0000001f10297812 */ /* 0x000fe200078ec0ff */
[----:B------:R-:W-:-:S03]  /*9780*/  IMAD.WIDE.U32 R16, R24, 0x10000, RZ ;  /* 0x0001000018107825 */ /* 0x000fc600078e00ff */
[----:B------:R-:W-:Y:S02]  /*9790*/  IADD3 R42, P2, P3, R19, R34, R41 ;  /* 0x00000022132a7210 */ /* 0x000fe40007b5e029 */
[----:B------:R-:W-:Y:S02]  /*97a0*/  LOP3.LUT R23, R17, R22, R15, 0xfe, !PT ;  /* 0x0000001611177212 */ /* 0x000fe400078efe0f */
[----:B------:R-:W-:Y:S02]  /*97b0*/  IADD3 R42, P1, R42, R13, RZ ;  /* 0x0000000d2a2a7210 */ /* 0x000fe40007f3e0ff */
[----:B------:R-:W-:Y:S02]  /*97c0*/  IADD3.X R17, R25, UR4, RZ, P2, P3 ;  /* 0x0000000419117c10 */ /* 0x000fe400097e64ff */
[----:B------:R-:W-:-:S03]  /*97d0*/  LOP3.LUT R22, R16, R40, RZ, 0xfc, !PT ;  /* 0x0000002810167212 */ /* 0x000fc600078efcff */
[----:B------:R-:W-:Y:S01]  /*97e0*/  IMAD.X R17, R17, 0x1, R12, P1 ;  /* 0x0000000111117824 */ /* 0x000fe200008e060c */
[----:B------:R-:W-:-:S04]  /*97f0*/  LEA R16, P1, R42, R5, 0x3 ;  /* 0x000000052a107211 */ /* 0x000fc800078218ff */
[----:B------:R-:W-:-:S05]  /*9800*/  LEA.HI.X R17, R42, R3, R17, 0x3, P1 ;  /* 0x000000032a117211 */ /* 0x000fca00008f1c11 */
[----:B------:R2:W-:Y:S04]  /*9810*/  STG.E.64 desc[UR8][R16.64], R22 ;  /* 0x0000001610007986 */ /* 0x0005e8000c101b08 */
.L_x_19496:
[----:B------:R-:W-:Y:S05]  /*9820*/  BSYNC B0 ;  /* 0x0000000000007941 */ /* 0x000fea0003800000 */
.L_x_19495:
[-C--:B------:R-:W-:Y:S01]  /*9830*/  FMUL R42, R46, R7.reuse ;  /* 0x000000072e2a7220 */ /* 0x080fe20000400000 */
[-C--:B------:R-:W-:Y:S01]  /*9840*/  FMUL R43, R20, R7.reuse ;  /* 0x00000007142b7220 */ /* 0x080fe20000400000 */
[----:B------:R-:W-:Y:S01]  /*9850*/  FMUL R45, R47, R7 ;  /* 0x000000072f2d7220 */ /* 0x000fe20000400000 */
[----:B------:R-:W-:Y:S01]  /*9860*/  FMNMX R57, |R46|, R31, !PT ;  /* 0x0000001f2e397209 */ /* 0x000fe20007800200 */
[----:B------:R-:W-:Y:S01]  /*9870*/  FMUL R31, R21, R7 ;  /* 0x00000007151f7220 */ /* 0x000fe20000400000 */
[----:B012---:R-:W-:Y:S01]  /*9880*/  IMAD.WIDE.U32 R16, R40, 0x10000, RZ ;  /* 0x0001000028107825 */ /* 0x007fe200078e00ff */
[----:B------:R-:W0:Y:S01]  /*9890*/  F2F.BF16.F32 R42, R42 ;  /* 0x0000002a002a7304 */ /* 0x000e220000202000 */
[----:B------:R-:W-:Y:S02]  /*98a0*/  BSSY B0, `(.L_x_19497) ;  /* 0x000001b000007945 */ /* 0x000fe40003800000 */
[----:B------:R-:W-:Y:S01]  /*98b0*/  IMAD.WIDE.U32 R22, R24, 0x10000, RZ ;  /* 0x0001000018167825 */ /* 0x000fe200078e00ff */
[----:B------:R-:W-:-:S03]  /*98c0*/  LOP3.LUT R16, R16, R35, RZ, 0xfc, !PT ;  /* 0x0000002310107212 */ /* 0x000fc600078efcff */
[----:B------:R-:W-:Y:S01]  /*98d0*/  IMAD.WIDE.U32 R40, R15, 0x10000, RZ ;  /* 0x000100000f287825 */ /* 0x000fe200078e00ff */
[----:B------:R-:W1:Y:S01]  /*98e0*/  F2F.BF16.F32 R43, R43 ;  /* 0x0000002b002b7304 */ /* 0x000e620000202000 */
[----:B------:R-:W-:Y:S02]  /*98f0*/  LOP3.LUT R22, R22, R0, RZ, 0xfc, !PT ;  /* 0x0000000016167212 */ /* 0x000fe400078efcff */
[----:B------:R-:W-:Y:S02]  /*9900*/  LOP3.LUT R28, R40, R28, RZ, 0xfc, !PT ;  /* 0x0000001c281c7212 */ /* 0x000fe400078efcff */
[----:B0-----:R-:W-:-:S03]  /*9910*/  LOP3.LUT R35, R17, R42, RZ, 0xfc, !PT ;  /* 0x0000002a11237212 */ /* 0x001fc600078efcff */
[----:B------:R-:W0:Y:S01]  /*9920*/  F2F.BF16.F32 R45, R45 ;  /* 0x0000002d002d7304 */ /* 0x000e220000202000 */
[----:B-1----:R-:W-:-:S07]  /*9930*/  LOP3.LUT R0, R23, R43, RZ, 0xfc, !PT ;  /* 0x0000002b17007212 */ /* 0x002fce00078efcff */
[----:B------:R-:W1:Y:S01]  /*9940*/  F2F.BF16.F32 R31, R31 ;  /* 0x0000001f001f7304 */ /* 0x000e620000202000 */
[----:B0-----:R-:W-:Y:S01]  /*9950*/  LOP3.LUT R15, R41, R45, RZ, 0xfc, !PT ;  /* 0x0000002d290f7212 */ /* 0x001fe200078efcff */
[----:B------:R-:W-:Y:S06]  /*9960*/  @P0 BRA `(.L_x_19498) ;  /* 0x0000000000380947 */ /* 0x000fec0003800000 */
[----:B------:R-:W-:Y:S01]  /*9970*/  IADD3 R24, R14, 0x1d, -R18 ;  /* 0x0000001d0e187810 */ /* 0x000fe20007ffe812 */
[----:B------:R-:W-:Y:S01]  /*9980*/  IMAD.WIDE.U32 R40, R43, 0x10000, RZ ;  /* 0x000100002b287825 */ /* 0x000fe200078e00ff */
[----:B-1----:R-:W-:Y:S01]  /*9990*/  SHF.L.U32 R43, R31, 0x10, RZ ;  /* 0x000000101f2b7819 */ /* 0x002fe200000006ff */
[----:B------:R-:W-:Y:S01]  /*99a0*/  ULDC UR4, c[0x0][0x25c] ;  /* 0x0000970000047ab9 */ /* 0x000fe20000000800 */
[----:B------:R-:W-:Y:S02]  /*99b0*/  LOP3.LUT R24, R24, 0x1f, RZ, 0xc0, !PT ;  /* 0x0000001f18187812 */ /* 0x000fe400078ec0ff */
[----:B------:R-:W-:Y:S02]  /*99c0*/  LOP3.LUT R43, R41, R43, R45, 0xfe, !PT ;  /* 0x0000002b292b7212 */ /* 0x000fe400078efe2d */
[----:B------:R-:W-:Y:S02]  /*99d0*/  IADD3 R24, P2, P3, R19, R34, R24 ;  /* 0x0000002213187210 */ /* 0x000fe40007b5e018 */
[----:B------:R-:W-:-:S02]  /*99e0*/  LOP3.LUT R42, R40, R42, RZ, 0xfc, !PT ;  /* 0x0000002a282a7212 */ /* 0x000fc400078efcff */
[----:B------:R-:W-:Y:S02]  /*99f0*/  LEA R24, P1, R13, R24, 0x1 ;  /* 0x000000180d187211 */ /* 0x000fe400078208ff */
[----:B------:R-:W-:-:S04]  /*9a00*/  IADD3.X R41, R25, UR4, RZ, P2, P3 ;  /* 0x0000000419297c10 */ /* 0x000fc800097e64ff */
[----:B------:R-:W-:Y:S02]  /*9a10*/  LEA.HI.X R41, R13, R41, R12, 0x1, P1 ;  /* 0x000000290d297211 */ /* 0x000fe400008f0c0c */
[----:B------:R-:W-:-:S04]  /*9a20*/  LEA R40, P1, R24, R5, 0x3 ;  /* 0x0000000518287211 */ /* 0x000fc800078218ff */
[----:B------:R-:W-:-:S05]  /*9a30*/  LEA.HI.X R41, R24, R3, R41, 0x3, P1 ;  /* 0x0000000318297211 */ /* 0x000fca00008f1c29 */
[----:B------:R0:W-:Y:S04]  /*9a40*/  STG.E.64 desc[UR8][R40.64], R42 ;  /* 0x0000002a28007986 */ /* 0x0001e8000c101b08 */
.L_x_19498:
[----:B------:R-:W-:Y:S05]  /*9a50*/  BSYNC B0 ;  /* 0x0000000000007941 */ /* 0x000fea0003800000 */
.L_x_19497:
[-C--:B0-----:R-:W-:Y:S01]  /*9a60*/  FMUL R43, R51, R7.reuse ;  /* 0x00000007332b7220 */ /* 0x081fe20000400000 */
[-C--:B------:R-:W-:Y:S01]  /*9a70*/  FMUL R40, R50, R7.reuse ;  /* 0x0000000732287220 */ /* 0x080fe20000400000 */
[-C--:B------:R-:W-:Y:S01]  /*9a80*/  FMUL R41, R32, R7.reuse ;  /* 0x0000000720297220 */ /* 0x080fe20000400000 */
[----:B------:R-:W-:Y:S01]  /*9a90*/  FMUL R42, R33, R7 ;  /* 0x00000007212a7220 */ /* 0x000fe20000400000 */
[----:B------:R-:W-:Y:S01]  /*9aa0*/  FMNMX R20, |R20|, R57, !PT ;  /* 0x0000003914147209 */ /* 0x000fe20007800200 */
[----:B------:R-:W-:Y:S01]  /*9ab0*/  BSSY B0, `(.L_x_19499) ;  /* 0x0000018000007945 */ /* 0x000fe20003800000 */
[----:B------:R-:W0:Y:S02]  /*9ac0*/  F2F.BF16.F32 R43, R43 ;  /* 0x0000002b002b7304 */ /* 0x000e240000202000 */
[----:B------:R-:W-:-:S04]  /*9ad0*/  FMNMX R20, |R47|, R20, !PT ;  /* 0x000000142f147209 */ /* 0x000fc80007800200 */
[----:B------:R-:W-:Y:S02]  /*9ae0*/  FMNMX R20, |R21|, R20, !PT ;  /* 0x0000001415147209 */ /* 0x000fe40007800200 */
[----:B------:R-:W2:Y:S02]  /*9af0*/  F2F.BF16.F32 R40, R40 ;  /* 0x0000002800287304 */ /* 0x000ea40000202000 */
[----:B------:R-:W-:-:S06]  /*9b00*/  FMNMX R51, |R51|, R20, !PT ;  /* 0x0000001433337209 */ /* 0x000fcc0007800200 */
[----:B------:R-:W3:Y:S08]  /*9b10*/  F2F.BF16.F32 R41, R41 ;  /* 0x0000002900297304 */ /* 0x000ef00000202000 */
[----:B------:R-:W4:Y:S01]  /*9b20*/  F2F.BF16.F32 R42, R42 ;  /* 0x0000002a002a7304 */ /* 0x000f220000202000 */
[----:B0-2---:R-:W-:Y:S05]  /*9b30*/  @P0 BRA `(.L_x_19500) ;  /* 0x00000000003c0947 */ /* 0x005fea0003800000 */
[----:B------:R-:W-:Y:S01]  /*9b40*/  IADD3 R20, R14, 0x1d, -R18 ;  /* 0x0000001d0e147810 */ /* 0x000fe20007ffe812 */
[----:B------:R-:W-:-:S03]  /*9b50*/  ULDC UR4, c[0x0][0x25c] ;  /* 0x0000970000047ab9 */ /* 0x000fc60000000800 */
[----:B------:R-:W-:-:S04]  /*9b60*/  LOP3.LUT R20, R20, 0x1f, RZ, 0xc0, !PT ;  /* 0x0000001f14147812 */ /* 0x000fc800078ec0ff */
[----:B------:R-:W-:Y:S01]  /*9b70*/  IADD3 R20, P0, P1, R19, R34, R20 ;  /* 0x0000002213147210 */ /* 0x000fe2000791e014 */
[----:B------:R-:W-:-:S03]  /*9b80*/  IMAD R19, R12, 0x3, RZ ;  /* 0x000000030c137824 */ /* 0x000fc600078e02ff */
[----:B------:R-:W-:-:S03]  /*9b90*/  IADD3.X R21, R25, UR4, RZ, P0, P1 ;  /* 0x0000000419157c10 */ /* 0x000fc600087e24ff */
[----:B------:R-:W-:-:S03]  /*9ba0*/  IMAD.WIDE.U32 R20, R13, 0x3, R20 ;  /* 0x000000030d147825 */ /* 0x000fc600078e0014 */
[----:B------:R-:W-:Y:S01]  /*9bb0*/  LEA R24, P0, R20, R5, 0x3 ;  /* 0x0000000514187211 */ /* 0x000fe200078018ff */
[----:B------:R-:W-:-:S05]  /*9bc0*/  IMAD.IADD R5, R19, 0x1, R21 ;  /* 0x0000000113057824 */ /* 0x000fca00078e0215 */
[----:B------:R-:W-:Y:S01]  /*9bd0*/  LEA.HI.X R25, R20, R3, R5, 0x3, P0 ;  /* 0x0000000314197211 */ /* 0x000fe200000f1c05 */
[----:B------:R-:W-:Y:S01]  /*9be0*/  IMAD.WIDE.U32 R20, R40, 0x10000, RZ ;  /* 0x0001000028147825 */ /* 0x000fe200078e00ff */
[----:B----4-:R-:W-:-:S04]  /*9bf0*/  SHF.L.U32 R3, R42, 0x10, RZ ;  /* 0x000000102a037819 */ /* 0x010fc800000006ff */
[----:B---3--:R-:W-:Y:S02]  /*9c00*/  LOP3.LUT R21, R21, R3, R41, 0xfe, !PT ;  /* 0x0000000315157212 */ /* 0x008fe400078efe29 */
[----:B------:R-:W-:-:S05]  /*9c10*/  LOP3.LUT R20, R20, R43, RZ, 0xfc, !PT ;  /* 0x0000002b14147212 */ /* 0x000fca00078efcff */
[----:B------:R0:W-:Y:S02]  /*9c20*/  STG.E.64 desc[UR8][R24.64], R20 ;  /* 0x0000001418007986 */ /* 0x0001e4000c101b08 */
.L_x_19500:
[----:B------:R-:W-:Y:S05]  /*9c30*/  BSYNC B0 ;  /* 0x0000000000007941 */ /* 0x000fea0003800000 */
.L_x_19499:
[----:B------:R-:W2:Y:S01]  /*9c40*/  S2UR UR5, SR_CgaCtaId ;  /* 0x00000000000579c3 */ /* 0x000ea20000008800 */
[----:B------:R-:W5:Y:S01]  /*9c50*/  S2R R3, SR_CTAID.X ;  /* 0x0000000000037919 */ /* 0x000f620000002500 */
[----:B------:R-:W-:Y:S01]  /*9c60*/  ULDC.64 UR6, c[0x0][0x258] ;  /* 0x0000960000067ab9 */ /* 0x000fe20000000a00 */
[----:B------:R-:W-:Y:S01]  /*9c70*/  UMOV UR4, 0x400 ;  /* 0x0000040000047882 */ /* 0x000fe20000000000 */
[----:B------:R-:W-:Y:S01]  /*9c80*/  UIADD3 UR6, UP0, UR6, 0x7f, URZ ;  /* 0x0000007f06067890 */ /* 0x000fe2000ff1e03f */
[----:B0-----:R-:W-:Y:S01]  /*9c90*/  IMAD.U32 R20, R43, 0x10000, RZ ;  /* 0x000100002b147824 */ /* 0x001fe200078e00ff */
[----:B------:R-:W-:Y:S01]  /*9ca0*/  UIADD3 UR4, UR4, 0x20, URZ ;  /* 0x0000002004047890 */ /* 0x000fe2000fffe03f */
[----:B------:R-:W-:Y:S01]  /*9cb0*/  ISETP.GE.U32.AND P1, PT, R10, R8, PT ;  /* 0x000000080a00720c */ /* 0x000fe20003f26070 */
[----:B------:R-:W-:Y:S01]  /*9cc0*/  UIADD3.X UR7, URZ, UR7, URZ, UP0, !UPT ;  /* 0x000000073f077290 */ /* 0x000fe200087fe43f */
[----:B------:R-:W-:Y:S01]  /*9cd0*/  IADD3 R8, -R18, R14, RZ ;  /* 0x0000000e12087210 */ /* 0x000fe20007ffe1ff */
[----:B------:R-:W-:Y:S01]  /*9ce0*/  ULDC UR10, c[0x0][0x0] ;  /* 0x00000000000a7ab9 */ /* 0x000fe20000000800 */
[----:B------:R-:W-:Y:S01]  /*9cf0*/  LOP3.LUT R17, R35, R20, RZ, 0xfc, !PT ;  /* 0x0000001423117212 */ /* 0x000fe200078efcff */
[----:B------:R-:W-:Y:S01]  /*9d00*/  USHF.R.U64 UR6, UR6, 0x7, UR7 ;  /* 0x0000000706067899 */ /* 0x000fe20008001207 */
[----:B------:R-:W-:Y:S01]  /*9d10*/  LOP3.LUT R5, R8, 0x1f, RZ, 0xc0, !PT ;  /* 0x0000001f08057812 */ /* 0x000fe200078ec0ff */
[----:B------:R-:W-:Y:S01]  /*9d20*/  BSSY B0, `(.L_x_19501) ;  /* 0x00000a7000007945 */ /* 0x000fe20003800000 */
[----:B------:R-:W-:-:S02]  /*9d30*/  SHF.R.U32.HI R19, RZ, 0x8, R14 ;  /* 0x00000008ff137819 */ /* 0x000fc4000001160e */
[----:B------:R-:W-:Y:S01]  /*9d40*/  FMNMX R25, |R50|, R51, !PT ;  /* 0x0000003332197209 */ /* 0x000fe20007800200 */
[----:B------:R-:W-:Y:S01]  /*9d50*/  IMAD R5, R2, 0x21, R5 ;  /* 0x0000002102057824 */ /* 0x000fe200078e0205 */
[----:B----4-:R-:W-:Y:S02]  /*9d60*/  SHF.L.U32 R42, R42, 0x10, RZ ;  /* 0x000000102a2a7819 */ /* 0x010fe400000006ff */
[----:B------:R-:W-:Y:S01]  /*9d70*/  FMNMX R32, |R32|, R25, !PT ;  /* 0x0000001920207209 */ /* 0x000fe20007800200 */
[----:B--2---:R-:W-:-:S03]  /*9d80*/  ULEA UR4, UR5, UR4, 0x18 ;  /* 0x0000000405047291 */ /* 0x004fc6000f8ec03f */
[----:B------:R-:W-:Y:S01]  /*9d90*/  FMNMX R33, |R33|, R32, !PT ;  /* 0x0000002021217209 */ /* 0x000fe20007800200 */
[----:B------:R-:W-:-:S06]  /*9da0*/  USHF.R.U32.HI UR5, URZ, 0x7, UR7 ;  /* 0x000000073f057899 */ /* 0x000fcc0008011607 */
[----:B------:R-:W-:Y:S01]  /*9db0*/  IMAD R35, R26, UR5, RZ ;  /* 0x000000051a237c24 */ /* 0x000fe2000f8e02ff */
[----:B------:R-:W-:Y:S01]  /*9dc0*/  ULDC UR5, c[0x0][0x260] ;  /* 0x0000980000057ab9 */ /* 0x000fe20000000800 */
[----:B-----5:R-:W-:Y:S01]  /*9dd0*/  IMAD R20, R3, UR10, RZ ;  /* 0x0000000a03147c24 */ /* 0x020fe2000f8e02ff */
[----:B------:R-:W-:Y:S01]  /*9de0*/  ULOP3.LUT UR5, UR5, 0xfffffffc, URZ, 0xc0, !UPT ;  /* 0xfffffffc05057892 */ /* 0x000fe2000f8ec03f */
[----:B------:R-:W-:Y:S02]  /*9df0*/  VIADD R3, R8, 0xffffffff ;  /* 0xffffffff08037836 */ /* 0x000fe40000000000 */
[----:B------:R-:W-:Y:S01]  /*9e00*/  IMAD R35, R27, UR6, R35 ;  /* 0x000000061b237c24 */ /* 0x000fe2000f8e0223 */
[----:B------:R-:W-:Y:S01]  /*9e10*/  LEA.HI R20, R20, R19, RZ, 0x18 ;  /* 0x0000001314147211 */ /* 0x000fe200078fc0ff */
[----:B------:R-:W-:Y:S01]  /*9e20*/  IMAD.WIDE.U32 R26, R26, UR6, RZ ;  /* 0x000000061a1a7c25 */ /* 0x000fe2000f8e00ff */
[----:B------:R-:W-:Y:S01]  /*9e30*/  LOP3.LUT R21, R3, 0x1f, RZ, 0xc0, !PT ;  /* 0x0000001f03157812 */ /* 0x000fe200078ec0ff */
[----:B------:R-:W-:Y:S01]  /*9e40*/  ULDC UR6, c[0x0][0x264] ;  /* 0x0000990000067ab9 */ /* 0x000fe20000000800 */
[----:B------:R-:W-:Y:S01]  /*9e50*/  LEA R3, R5, UR4, 0x3 ;  /* 0x0000000405037c11 */ /* 0x000fe2000f8e18ff */
[----:B------:R-:W-:Y:S01]  /*9e60*/  VIADD R5, R8, 0x1d ;  /* 0x0000001d08057836 */ /* 0x000fe20000000000 */
[----:B------:R-:W-:Y:S01]  /*9e70*/  LEA R13, P0, R26, R13, 0x5 ;  /* 0x0000000d1a0d7211 */ /* 0x000fe200078028ff */
[----:B------:R-:W-:Y:S01]  /*9e80*/  IMAD R23, R2, 0x21, R21 ;  /* 0x0000002102177824 */ /* 0x000fe200078e0215 */
[----:B------:R-:W-:Y:S01]  /*9e90*/  IADD3 R27, R27, R35, RZ ;  /* 0x000000231b1b7210 */ /* 0x000fe20007ffe0ff */
[----:B------:R-:W-:Y:S01]  /*9ea0*/  STS.64 [R3], R60 ;  /* 0x0000003c03007388 */ /* 0x000fe20000000a00 */
[----:B------:R-:W-:-:S02]  /*9eb0*/  IADD3 R19, R8, 0x1e, RZ ;  /* 0x0000001e08137810 */ /* 0x000fc40007ffe0ff */
[----:B------:R-:W-:Y:S02]  /*9ec0*/  LOP3.LUT R13, RZ, R13, RZ, 0x33, !PT ;  /* 0x0000000dff0d7212 */ /* 0x000fe400078e33ff */
[----:B------:R-:W-:Y:S02]  /*9ed0*/  LEA.HI.X R24, R26, R12, R27, 0x5, P0 ;  /* 0x0000000c1a187211 */ /* 0x000fe400000f2c1b */
[----:B------:R-:W-:Y:S02]  /*9ee0*/  LOP3.LUT R21, R19, 0x1f, RZ, 0xc0, !PT ;  /* 0x0000001f13157812 */ /* 0x000fe400078ec0ff */
[----:B------:R-:W-:Y:S02]  /*9ef0*/  LOP3.LUT R19, R5, 0x1f, RZ, 0xc0, !PT ;  /* 0x0000001f05137812 */ /* 0x000fe400078ec0ff */
[----:B------:R-:W-:Y:S01]  /*9f00*/  LEA R20, P2, R20, R13, 0x5 ;  /* 0x0000000d14147211 */ /* 0x000fe200078428ff */
[----:B------:R-:W-:Y:S01]  /*9f10*/  IMAD R21, R2, 0x21, R21 ;  /* 0x0000002102157824 */ /* 0x000fe200078e0215 */
[----:B------:R-:W-:Y:S01]  /*9f20*/  LOP3.LUT R24, RZ, R24, RZ, 0x33, !PT ;  /* 0x00000018ff187212 */ /* 0x000fe200078e33ff */
[----:B------:R-:W-:Y:S01]  /*9f30*/  IMAD.WIDE.U32 R12, R30, 0x10000, RZ ;  /* 0x000100001e0c7825 */ /* 0x000fe200078e00ff */
[----:B------:R-:W-:-:S02]  /*9f40*/  LEA R5, R23, UR4, 0x3 ;  /* 0x0000000417057c11 */ /* 0x000fc4000f8e18ff */
[----:B------:R-:W-:Y:S01]  /*9f50*/  ISETP.GT.U32.AND P0, PT, R20, -0x21, PT ;  /* 0xffffffdf1400780c */ /* 0x000fe20003f04070 */
[----:B------:R-:W-:Y:S01]  /*9f60*/  IMAD R23, R2, 0x21, R19 ;  /* 0x0000002102177824 */ /* 0x000fe200078e0213 */
[----:B------:R-:W-:Y:S01]  /*9f70*/  LEA R19, R21, UR4, 0x3 ;  /* 0x0000000415137c11 */ /* 0x000fe2000f8e18ff */
[----:B------:R-:W-:Y:S01]  /*9f80*/  IMAD.X R24, RZ, RZ, R24, P2 ;  /* 0x000000ffff187224 */ /* 0x000fe200010e0618 */
[----:B------:R-:W-:Y:S01]  /*9f90*/  STS.64 [R5], R68 ;  /* 0x0000004405007388 */ /* 0x000fe20000000a00 */
[----:B-1----:R-:W-:Y:S02]  /*9fa0*/  LOP3.LUT R13, R13, R31, RZ, 0xfc, !PT ;  /* 0x0000001f0d0d7212 */ /* 0x002fe400078efcff */
[----:B------:R-:W-:Y:S01]  /*9fb0*/  LEA R21, R23, UR4, 0x3 ;  /* 0x0000000417157c11 */ /* 0x000fe2000f8e18ff */
[----:B------:R-:W-:Y:S01]  /*9fc0*/  STS.64 [R19], R72 ;  /* 0x0000004813007388 */ /* 0x000fe20000000a00 */
[----:B------:R-:W-:Y:S02]  /*9fd0*/  ISETP.GT.U32.AND.EX P0, PT, R24, -0x1, PT, P0 ;  /* 0xffffffff1800780c */ /* 0x000fe40003f04100 */
[----:B------:R-:W-:Y:S01]  /*9fe0*/  SHF.L.U32 R23, R40, 0x10, RZ ;  /* 0x0000001028177819 */ /* 0x000fe200000006ff */
[----:B------:R0:W-:Y:S01]  /*9ff0*/  STS.64 [R21], R16 ;  /* 0x0000001015007388 */ /* 0x0001e20000000a00 */
[----:B------:R-:W-:-:S02]  /*a000*/  LOP3.LUT R12, R12, R29, RZ, 0xfc, !PT ;  /* 0x0000001d0c0c7212 */ /* 0x000fc400078efcff */
[----:B------:R-:W-:Y:S01]  /*a010*/  LOP3.LUT R23, R0, R23, RZ, 0xfc, !PT ;  /* 0x0000001700177212 */ /* 0x000fe200078efcff */
[----:B---3--:R-:W-:Y:S01]  /*a020*/  IMAD.U32 R0, R41, 0x10000, RZ ;  /* 0x0001000029007824 */ /* 0x008fe200078e00ff */
[----:B------:R-:W-:-:S04]  /*a030*/  LOP3.LUT R13, R13, R42, RZ, 0xfc, !PT ;  /* 0x0000002a0d0d7212 */ /* 0x000fc800078efcff */
[----:B------:R-:W-:Y:S02]  /*a040*/  LOP3.LUT R29, R15, R0, RZ, 0xfc, !PT ;  /* 0x000000000f1d7212 */ /* 0x000fe400078efcff */
[----:B0-----:R-:W-:-:S04]  /*a050*/  SEL R17, R20, 0xffffffdf, P0 ;  /* 0xffffffdf14117807 */ /* 0x001fc80000000000 */
[----:B------:R-:W-:-:S05]  /*a060*/  LOP3.LUT R17, RZ, R17, RZ, 0x33, !PT ;  /* 0x00000011ff117212 */ /* 0x000fca00078e33ff */
[----:B------:R-:W-:Y:S01]  /*a070*/  IMAD.IADD R0, R17, 0x1, -R10 ;  /* 0x0000000111007824 */ /* 0x000fe200078e0a0a */
[----:B------:R-:W-:Y:S06]  /*a080*/  BAR.SYNC.DEFER_BLOCKING 0x0 ;  /* 0x0000000000007b1d */ /* 0x000fec0000010000 */
[----:B------:R-:W-:Y:S05]  /*a090*/  @P1 BRA `(.L_x_19502) ;  /* 0x0000000400bc1947 */ /* 0x000fea0003800000 */
[C---:B------:R-:W-:Y:S01]  /*a0a0*/  IADD3 R20, R0.reuse, -0x1, RZ ;  /* 0xffffffff00147810 */ /* 0x040fe20007ffe0ff */
[C---:B------:R-:W-:Y:S01]  /*a0b0*/  IMAD.WIDE.U32 R16, R11.reuse, UR11, RZ ;  /* 0x0000000b0b107c25 */ /* 0x040fe2000f8e00ff */
        /* <DEDUP_REMOVED lines=8> */
[----:B------:R-:W-:-:S02]  /*a140*/  IMAD.IADD R20, R17, 0x1, R25 ;  /* 0x0000000111147824 */ /* 0x000fc400078e0219 */
[----:B------:R-:W-:-:S05]  /*a150*/  IMAD.MOV.U32 R45, RZ, RZ, R10 ;  /* 0x000000ffff2d7224 */ /* 0x000fca00078e000a */
[----:B------:R-:W-:Y:S05]  /*a160*/  @!P2 BRA `(.L_x_19504) ;  /* 0x0000000000dca947 */ /* 0x000fea0003800000 */
[----:B------:R-:W-:Y:S01]  /*a170*/  MOV R32, R8 ;  /* 0x0000000800207202 */ /* 0x000fe20000000f00 */
[----:B------:R-:W-:Y:S01]  /*a180*/  IMAD.IADD R8, R0, 0x1, -R15 ;  /* 0x0000000100087824 */ /* 0x000fe200078e0a0f */
[----:B------:R-:W-:Y:S01]  /*a190*/  MOV R35, RZ ;  /* 0x000000ff00237202 */ /* 0x000fe20000000f00 */
[----:B------:R-:W-:-:S07]  /*a1a0*/  IMAD.MOV.U32 R45, RZ, RZ, R10 ;  /* 0x000000ffff2d7224 */ /* 0x000fce00078e000a */
.L_x_19505:
[----:B-1----:R-:W-:Y:S01]  /*a1b0*/  LOP3.LUT R27, R32, 0x1f, RZ, 0xc0, !PT ;  /* 0x0000001f201b7812 */ /* 0x002fe200078ec0ff */
[----:B------:R-:W-:Y:S01]  /*a1c0*/  IMAD R16, R2, 0x21, R45 ;  /* 0x0000002102107824 */ /* 0x000fe200078e022d */
[C---:B------:R-:W-:Y:S01]  /*a1d0*/  IADD3 R17, R32.reuse, 0x1e, RZ ;  /* 0x0000001e20117810 */ /* 0x040fe20007ffe0ff */
[----:B------:R-:W-:Y:S01]  /*a1e0*/  VIADD R26, R32, 0x1d ;  /* 0x0000001d201a7836 */ /* 0x000fe20000000000 */
[----:B------:R-:W-:Y:S01]  /*a1f0*/  ISETP.GE.U32.AND P5, PT, R27, R9, PT ;  /* 0x000000091b00720c */ /* 0x000fe20003fa6070 */
[----:B------:R-:W-:Y:S01]  /*a200*/  VIADD R8, R8, 0xfffffffc ;  /* 0xfffffffc08087836 */ /* 0x000fe20000000000 */
[----:B------:R-:W-:Y:S02]  /*a210*/  LEA R44, R16, UR4, 0x3 ;  /* 0x00000004102c7c11 */ /* 0x000fe4000f8e18ff */
[----:B------:R-:W-:Y:S02]  /*a220*/  IADD3 R16, R32, -0x1, RZ ;  /* 0xffffffff20107810 */ /* 0x000fe40007ffe0ff */
[----:B------:R-:W-:-:S02]  /*a230*/  LOP3.LUT R47, R17, 0x1f, RZ, 0xc0, !PT ;  /* 0x0000001f112f7812 */ /* 0x000fc400078ec0ff */
[----:B------:R-:W-:Y:S02]  /*a240*/  LOP3.LUT R41, R16, 0x1f, RZ, 0xc0, !PT ;  /* 0x0000001f10297812 */ /* 0x000fe400078ec0ff */
[-C--:B------:R-:W-:Y:S02]  /*a250*/  ISETP.GE.U32.AND P3, PT, R47, R9.reuse, PT ;  /* 0x000000092f00720c */ /* 0x080fe40003f66070 */
[----:B------:R-:W-:Y:S01]  /*a260*/  ISETP.GE.U32.AND P4, PT, R41, R9, PT ;  /* 0x000000092900720c */ /* 0x000fe20003f86070 */
[----:B------:R-:W0:Y:S01]  /*a270*/  @!P5 LDS.64 R24, [R44] ;  /* 0x000000002c18d984 */ /* 0x000e220000000a00 */
[----:B------:R-:W-:Y:S02]  /*a280*/  @!P5 IADD3 R17, P6, R27, R34, RZ ;  /* 0x000000221b11d210 */ /* 0x000fe40007fde0ff */
[----:B------:R-:W-:Y:S02]  /*a290*/  LOP3.LUT R32, R26, 0x1f, RZ, 0xc0, !PT ;  /* 0x0000001f1a207812 */ /* 0x000fe400078ec0ff */
[----:B------:R-:W-:Y:S01]  /*a2a0*/  IADD3 R35, R35, 0x4, RZ ;  /* 0x0000000423237810 */ /* 0x000fe20007ffe0ff */
[----:B------:R-:W-:Y:S01]  /*a2b0*/  @!P5 IMAD.X R16, RZ, RZ, R20, P6 ;  /* 0x000000ffff10d224 */ /* 0x000fe200030e0614 */
[----:B------:R-:W-:-:S02]  /*a2c0*/  @!P5 LEA R42, P6, R17, R6, 0x3 ;  /* 0x00000006112ad211 */ /* 0x000fc400078c18ff */
[----:B------:R-:W-:Y:S01]  /*a2d0*/  ISETP.GE.U32.AND P2, PT, R32, R9, PT ;  /* 0x000000092000720c */ /* 0x000fe20003f46070 */
[----:B------:R-:W-:Y:S01]  /*a2e0*/  @!P3 LDS.64 R30, [R44+0x10] ;  /* 0x000010002c1eb984 */ /* 0x000fe20000000a00 */
[----:B------:R-:W-:Y:S02]  /*a2f0*/  @!P5 LEA.HI.X R43, R17, R4, R16, 0x3, P6 ;  /* 0x00000004112bd211 */ /* 0x000fe400030f1c10 */
[----:B------:R-:W-:Y:S01]  /*a300*/  IADD3 R34, P6, R34, UR5, RZ ;  /* 0x0000000522227c10 */ /* 0x000fe2000ffde0ff */
[----:B------:R-:W1:Y:S03]  /*a310*/  @!P4 LDS.64 R16, [R44+0x8] ;  /* 0x000008002c10c984 */ /* 0x000e660000000a00 */
[----:B------:R-:W-:-:S05]  /*a320*/  IADD3.X R45, R20, UR6, RZ, P6, !PT ;  /* 0x00000006142d7c10 */ /* 0x000fca000b7fe4ff */
[----:B------:R-:W2:Y:S04]  /*a330*/  @!P2 LDS.64 R26, [R44+0x18] ;  /* 0x000018002c1aa984 */ /* 0x000ea80000000a00 */
[----:B0-----:R0:W-:Y:S01]  /*a340*/  @!P5 STG.E.64 desc[UR8][R42.64], R24 ;  /* 0x000000182a00d986 */ /* 0x0011e2000c101b08 */
[----:B------:R-:W-:Y:S02]  /*a350*/  @!P4 IADD3 R41, P5, R41, R34, RZ ;  /* 0x000000222929c210 */ /* 0x000fe40007fbe0ff */
[----:B------:R-:W-:Y:S02]  /*a360*/  IADD3 R34, P6, R34, UR5, RZ ;  /* 0x0000000522227c10 */ /* 0x000fe4000ffde0ff */
[----:B------:R-:W-:Y:S02]  /*a370*/  @!P4 IADD3.X R20, RZ, R45, RZ, P5, !PT ;  /* 0x0000002dff14c210 */ /* 0x000fe40002ffe4ff */
[----:B------:R-:W-:-:S02]  /*a380*/  @!P4 LEA R40, P5, R41, R6, 0x3 ;  /* 0x000000062928c211 */ /* 0x000fc400078a18ff */
[----:B------:R-:W-:Y:S02]  /*a390*/  IADD3.X R46, R45, UR6, RZ, P6, !PT ;  /* 0x000000062d2e7c10 */ /* 0x000fe4000b7fe4ff */
[----:B------:R-:W-:Y:S02]  /*a3a0*/  @!P4 LEA.HI.X R41, R41, R4, R20, 0x3, P5 ;  /* 0x000000042929c211 */ /* 0x000fe400028f1c14 */
[----:B------:R-:W-:Y:S02]  /*a3b0*/  @!P3 IADD3 R45, P5, R47, R34, RZ ;  /* 0x000000222f2db210 */ /* 0x000fe40007fbe0ff */
[----:B------:R-:W-:Y:S01]  /*a3c0*/  IADD3 R47, P6, R34, UR5, RZ ;  /* 0x00000005222f7c10 */ /* 0x000fe2000ffde0ff */
[----:B-1----:R1:W-:Y:S02]  /*a3d0*/  @!P4 STG.E.64 desc[UR8][R40.64], R16 ;  /* 0x000000102800c986 */ /* 0x0023e4000c101b08 */
[----:B------:R-:W-:Y:S01]  /*a3e0*/  @!P3 IMAD.X R20, RZ, RZ, R46, P5 ;  /* 0x000000ffff14b224 */ /* 0x000fe200028e062e */
[----:B0-----:R-:W-:-:S02]  /*a3f0*/  @!P3 LEA R24, P5, R45, R6, 0x3 ;  /* 0x000000062d18b211 */ /* 0x001fc400078a18ff */
[----:B------:R-:W-:Y:S02]  /*a400*/  IADD3.X R46, R46, UR6, RZ, P6, !PT ;  /* 0x000000062e2e7c10 */ /* 0x000fe4000b7fe4ff */
[----:B------:R-:W-:Y:S01]  /*a410*/  @!P3 LEA.HI.X R25, R45, R4, R20, 0x3, P5 ;  /* 0x000000042d19b211 */ /* 0x000fe200028f1c14 */
[----:B------:R-:W-:Y:S01]  /*a420*/  IMAD.IADD R45, R10, 0x1, R35 ;  /* 0x000000010a2d7824 */ /* 0x000fe200078e0223 */
[C---:B------:R-:W-:Y:S02]  /*a430*/  @!P2 IADD3 R43, P5, R32.reuse, R47, RZ ;  /* 0x0000002f202ba210 */ /* 0x040fe40007fbe0ff */
[----:B------:R-:W-:Y:S01]  /*a440*/  IADD3 R32, R32, 0x1f, RZ ;  /* 0x0000001f20207810 */ /* 0x000fe20007ffe0ff */
[----:B------:R1:W-:Y:S01]  /*a450*/  @!P3 STG.E.64 desc[UR8][R24.64], R30 ;  /* 0x0000001e1800b986 */ /* 0x0003e2000c101b08 */
[----:B------:R-:W-:Y:S02]  /*a460*/  @!P2 IADD3.X R20, RZ, R46, RZ, P5, !PT ;  /* 0x0000002eff14a210 */ /* 0x000fe40002ffe4ff */
[----:B------:R-:W-:-:S02]  /*a470*/  ISETP.NE.AND P3, PT, R8, RZ, PT ;  /* 0x000000ff0800720c */ /* 0x000fc40003f65270 */
[----:B------:R-:W-:-:S04]  /*a480*/  @!P2 LEA R42, P5, R43, R6, 0x3 ;  /* 0x000000062b2aa211 */ /* 0x000fc800078a18ff */
[----:B------:R-:W-:-:S05]  /*a490*/  @!P2 LEA.HI.X R43, R43, R4, R20, 0x3, P5 ;  /* 0x000000042b2ba211 */ /* 0x000fca00028f1c14 */
[----:B--2---:R1:W-:Y:S01]  /*a4a0*/  @!P2 STG.E.64 desc[UR8][R42.64], R26 ;  /* 0x0000001a2a00a986 */ /* 0x0043e2000c101b08 */
[----:B------:R-:W-:-:S04]  /*a4b0*/  IADD3 R34, P2, R47, UR5, RZ ;  /* 0x000000052f227c10 */ /* 0x000fc8000ff5e0ff */
[----:B------:R-:W-:Y:S01]  /*a4c0*/  IADD3.X R20, R46, UR6, RZ, P2, !PT ;  /* 0x000000062e147c10 */ /* 0x000fe200097fe4ff */
[----:B------:R-:W-:Y:S08]  /*a4d0*/  @P3 BRA `(.L_x_19505) ;  /* 0xfffffffc00343947 */ /* 0x000ff0000383ffff */
.L_x_19504:
[----:B------:R-:W-:Y:S05]  /*a4e0*/  BSYNC B1 ;  /* 0x0000000000017941 */ /* 0x000fea0003800000 */
.L_x_19503:
[----:B------:R-:W-:Y:S05]  /*a4f0*/  @!P0 BRA `(.L_x_19502) ;  /* 0x0000000000a48947 */ /* 0x000fea0003800000 */
[----:B-1----:R-:W0:Y:S01]  /*a500*/  LDC R31, c[0x0][0x264] ;  /* 0x00009900ff1f7b82 */ /* 0x002e220000000800 */
        /* <DEDUP_REMOVED lines=11> */
[----:B------:R-:W1:Y:S01]  /*a5c0*/  LDS.64 R16, [R8] ;  /* 0x0000000008107984 */ /* 0x000e620000000a00 */
[----:B------:R-:W-:-:S05]  /*a5d0*/  LEA.HI.X R25, R25, R4, R26, 0x3, P0 ;  /* 0x0000000419197211 */ /* 0x000fca00000f1c1a */
[----:B-1----:R1:W-:Y:S04]  /*a5e0*/  STG.E.64 desc[UR8][R24.64], R16 ;  /* 0x0000001018007986 */ /* 0x0023e8000c101b08 */
.L_x_19507:
[----:B------:R-:W-:Y:S05]  /*a5f0*/  BSYNC B1 ;  /* 0x0000000000017941 */ /* 0x000fea0003800000 */
.L_x_19506:
        /* <DEDUP_REMOVED lines=8> */
[----:B-1----:R-:W0:Y:S01]  /*a680*/  @!P0 LDS.64 R16, [R35+0x8] ;  /* 0x0000080023108984 */ /* 0x002e220000000a00 */
[----:B------:R-:W-:-:S05]  /*a690*/  @!P0 IADD3 R25, P2, R8, R27, RZ ;  /* 0x0000001b08198210 */ /* 0x000fca0007f5e0ff */
[----:B------:R-:W-:Y:S01]  /*a6a0*/  @!P0 IMAD.X R8, RZ, RZ, R20, P2 ;  /* 0x000000ffff088224 */ /* 0x000fe200010e0614 */
[----:B------:R-:W-:-:S04]  /*a6b0*/  @!P0 LEA R24, P2, R25, R6, 0x3 ;  /* 0x0000000619188211 */ /* 0x000fc800078418ff */
[----:B------:R-:W-:-:S05]  /*a6c0*/  @!P0 LEA.HI.X R25, R25, R4, R8, 0x3, P2 ;  /* 0x0000000419198211 */ /* 0x000fca00010f1c08 */
[----:B0-----:R0:W-:Y:S01]  /*a6d0*/  @!P0 STG.E.64 desc[UR8][R24.64], R16 ;  /* 0x0000001018008986 */ /* 0x0011e2000c101b08 */
[----:B------:R-:W-:-:S13]  /*a6e0*/  ISETP.NE.AND P0, PT, R15, 0x2, PT ;  /* 0x000000020f00780c */ /* 0x000fda0003f05270 */
[----:B0-----:R-:W-:Y:S05]  /*a6f0*/  @!P0 BRA `(.L_x_19502) ;  /* 0x0000000000248947 */ /* 0x001fea0003800000 */
[----:B------:R-:W-:-:S04]  /*a700*/  IADD3 R32, R32, 0x1e, RZ ;  /* 0x0000001e20207810 */ /* 0x000fc80007ffe0ff */
[----:B------:R-:W-:-:S04]  /*a710*/  LOP3.LUT R32, R32, 0x1f, RZ, 0xc0, !PT ;  /* 0x0000001f20207812 */ /* 0x000fc800078ec0ff */
[----:B------:R-:W-:-:S13]  /*a720*/  ISETP.GE.U32.AND P0, PT, R32, R9, PT ;  /* 0x000000092000720c */ /* 0x000fda0003f06070 */
[----:B------:R-:W0:Y:S01]  /*a730*/  @!P0 LDS.64 R16, [R35+0x10] ;  /* 0x0000100023108984 */ /* 0x000e220000000a00 */
[----:B------:R-:W-:-:S04]  /*a740*/  @!P0 IADD3 R15, P2, P3, R32, UR5, R27 ;  /* 0x00000005200f8c10 */ /* 0x000fc8000fb5e01b */
[----:B------:R-:W-:Y:S02]  /*a750*/  @!P0 IADD3.X R8, RZ, R20, R31, P2, P3 ;  /* 0x00000014ff088210 */ /* 0x000fe400017e641f */
[----:B------:R-:W-:-:S04]  /*a760*/  @!P0 LEA R24, P2, R15, R6, 0x3 ;  /* 0x000000060f188211 */ /* 0x000fc800078418ff */
[----:B------:R-:W-:-:S05]  /*a770*/  @!P0 LEA.HI.X R25, R15, R4, R8, 0x3, P2 ;  /* 0x000000040f198211 */ /* 0x000fca00010f1c08 */
[----:B0-----:R0:W-:Y:S04]  /*a780*/  @!P0 STG.E.64 desc[UR8][R24.64], R16 ;  /* 0x0000001018008986 */ /* 0x0011e8000c101b08 */
.L_x_19502:
[----:B------:R-:W-:Y:S05]  /*a790*/  BSYNC B0 ;  /* 0x0000000000007941 */ /* 0x000fea0003800000 */
.L_x_19501:
[----:B------:R-:W-:Y:S06]  /*a7a0*/  BAR.SYNC.DEFER_BLOCKING 0x0 ;  /* 0x0000000000007b1d */ /* 0x000fec0000010000 */
[----:B------:R-:W-:Y:S01]  /*a7b0*/  ULDC UR6, c[0x0][0x264] ;  /* 0x0000990000067ab9 */ /* 0x000fe20000000800 */
[----:B------:R-:W-:Y:S01]  /*a7c0*/  BSSY B0, `(.L_x_19508) ;  /* 0x0000075000007945 */ /* 0x000fe20003800000 */
[----:B------:R2:W-:Y:S04]  /*a7d0*/  STS.64 [R3], R36 ;  /* 0x0000002403007388 */ /* 0x0005e80000000a00 */
[----:B------:R2:W-:Y:S04]  /*a7e0*/  STS.64 [R5], R66 ;  /* 0x0000004205007388 */ /* 0x0005e80000000a00 */
[----:B------:R2:W-:Y:S04]  /*a7f0*/  STS.64 [R19], R70 ;  /* 0x0000004613007388 */ /* 0x0005e80000000a00 */
[----:B------:R2:W-:Y:S01]  /*a800*/  STS.64 [R21], R22 ;  /* 0x0000001615007388 */ /* 0x0005e20000000a00 */
[----:B------:R-:W-:Y:S06]  /*a810*/  BAR.SYNC.DEFER_BLOCKING 0x0 ;  /* 0x0000000000007b1d */ /* 0x000fec0000010000 */
[----:B------:R-:W-:Y:S05]  /*a820*/  @P1 BRA `(.L_x_19509) ;  /* 0x0000000400b81947 */ /* 0x000fea0003800000 */
[C---:B------:R-:W-:Y:S01]  /*a830*/  VIADD R8, R0.reuse, 0xffffffff ;  /* 0xffffffff00087836 */ /* 0x040fe20000000000 */
[----:B--2---:R-:W-:Y:S01]  /*a840*/  LOP3.LUT R23, R11, 0x1, RZ, 0xfc, !PT ;  /* 0x000000010b177812 */ /* 0x004fe200078efcff */
[----:B------:R-:W-:Y:S01]  /*a850*/  BSSY B1, `(.L_x_19510) ;  /* 0x0000041000017945 */ /* 0x000fe20003800000 */
[----:B------:R-:W-:Y:S01]  /*a860*/  LOP3.LUT R15, R0, 0x3, RZ, 0xc0, !PT ;  /* 0x00000003000f7812 */ /* 0x000fe200078ec0ff */
[----:B------:R-:W-:Y:S01]  /*a870*/  IMAD.MOV.U32 R45, RZ, RZ, R10 ;  /* 0x000000ffff2d7224 */ /* 0x000fe200078e000a */
[----:B------:R-:W-:Y:S01]  /*a880*/  ISETP.GE.U32.AND P2, PT, R8, 0x3, PT ;  /* 0x000000030800780c */ /* 0x000fe20003f46070 */
[----:B01----:R-:W-:Y:S01]  /*a890*/  IMAD.WIDE.U32 R16, R23, UR11, RZ ;  /* 0x0000000b17107c25 */ /* 0x003fe2000f8e00ff */
[----:B------:R-:W-:Y:S02]  /*a8a0*/  ISETP.NE.AND P0, PT, R15, RZ, PT ;  /* 0x000000ff0f00720c */ /* 0x000fe40003f05270 */
[----:B------:R-:W-:Y:S01]  /*a8b0*/  IADD3 R8, -R18, R14, RZ ;  /* 0x0000000e12087210 */ /* 0x000fe20007ffe1ff */
[----:B------:R-:W-:Y:S01]  /*a8c0*/  IMAD R36, R23, UR12, R17 ;  /* 0x0000000c17247c24 */ /* 0x000fe2000f8e0211 */
[----:B------:R-:W-:Y:S01]  /*a8d0*/  MOV R37, RZ ;  /* 0x000000ff00257202 */ /* 0x000fe20000000f00 */
[----:B------:R-:W-:-:S06]  /*a8e0*/  IMAD.MOV.U32 R32, RZ, RZ, R16 ;  /* 0x000000ffff207224 */ /* 0x000fcc00078e0010 */
[----:B------:R-:W-:Y:S05]  /*a8f0*/  @!P2 BRA `(.L_x_19511) ;  /* 0x0000000000d8a947 */ /* 0x000fea0003800000 */
[----:B------:R-:W-:Y:S01]  /*a900*/  IADD3 R20, R0, -R15, RZ ;  /* 0x8000000f00147210 */ /* 0x000fe20007ffe0ff */
[----:B------:R-:W-:Y:S01]  /*a910*/  IMAD.MOV.U32 R37, RZ, RZ, RZ ;  /* 0x000000ffff257224 */ /* 0x000fe200078e00ff */
[----:B------:R-:W-:-:S07]  /*a920*/  MOV R45, R10 ;  /* 0x0000000a002d7202 */ /* 0x000fce0000000f00 */
.L_x_19512:
        /* <DEDUP_REMOVED lines=10> */
[----:B------:R-:W-:Y:S02]  /*a9d0*/  LOP3.LUT R46, R17, 0x1f, RZ, 0xc0, !PT ;  /* 0x0000001f112e7812 */ /* 0x000fe400078ec0ff */
[----:B------:R-:W-:Y:S02]  /*a9e0*/  ISETP.GE.U32.AND P5, PT, R41, R9, PT ;  /* 0x000000092900720c */ /* 0x000fe40003fa6070 */
[----:B------:R-:W-:Y:S02]  /*a9f0*/  IADD3 R40, P6, R32, UR5, RZ ;  /* 0x0000000520287c10 */ /* 0x000fe4000ffde0ff */
[----:B------:R-:W-:Y:S02]  /*aa00*/  @!P2 IADD3 R23, P4, R23, R32, RZ ;  /* 0x000000201717a210 */ /* 0x000fe40007f9e0ff */
[----:B------:R-:W-:Y:S02]  /*aa10*/  LEA R32, R8, UR4, 0x3 ;  /* 0x0000000408207c11 */ /* 0x000fe4000f8e18ff */
[----:B------:R-:W-:-:S02]  /*aa20*/  @!P2 IADD3.X R22, RZ, R36, RZ, P4, !PT ;  /* 0x00000024ff16a210 */ /* 0x000fc400027fe4ff */
[C---:B------:R-:W-:Y:S01]  /*aa30*/  @!P2 LEA R16, P4, R23.reuse, R6, 0x3 ;  /* 0x000000061710a211 */ /* 0x040fe200078818ff */
[----:B------:R-:W-:Y:S01]  /*aa40*/  @!P3 LDS.64 R24, [R32+0x8] ;  /* 0x000008002018b984 */ /* 0x000fe20000000a00 */
[----:B------:R-:W-:Y:S02]  /*aa50*/  IADD3.X R36, R36, UR6, RZ, P6, !PT ;  /* 0x0000000624247c10 */ /* 0x000fe4000b7fe4ff */
[----:B------:R-:W-:Y:S01]  /*aa60*/  @!P2 LEA.HI.X R17, R23, R4, R22, 0x3, P4 ;  /* 0x000000041711a211 */ /* 0x000fe200020f1c16 */
[----:B------:R-:W-:Y:S01]  /*aa70*/  @!P5 LDS.64 R30, [R32+0x10] ;  /* 0x00001000201ed984 */ /* 0x000fe20000000a00 */
[----:B------:R-:W-:Y:S02]  /*aa80*/  ISETP.GE.U32.AND P4, PT, R46, R9, PT ;  /* 0x000000092e00720c */ /* 0x000fe40003f86070 */
[----:B------:R-:W-:Y:S01]  /*aa90*/  @!P3 IADD3 R27, P6, R27, R40, RZ ;  /* 0x000000281b1bb210 */ /* 0x000fe20007fde0ff */
[----:B------:R-:W0:Y:S01]  /*aaa0*/  @!P2 LDS.64 R22, [R32] ;  /* 0x000000002016a984 */ /* 0x000e220000000a00 */
[----:B------:R-:W-:-:S02]  /*aab0*/  IADD3 R20, R20, -0x4, RZ ;  /* 0xfffffffc14147810 */ /* 0x000fc40007ffe0ff */
[----:B------:R-:W-:Y:S01]  /*aac0*/  IADD3 R45, R10, R37, RZ ;  /* 0x000000250a2d7210 */ /* 0x000fe20007ffe0ff */
[----:B------:R-:W-:Y:S01]  /*aad0*/  @!P3 IMAD.X R8, RZ, RZ, R36, P6 ;  /* 0x000000ffff08b224 */ /* 0x000fe200030e0624 */
[----:B------:R-:W-:-:S04]  /*aae0*/  @!P3 LEA R26, P6, R27, R6, 0x3 ;  /* 0x000000061b1ab211 */ /* 0x000fc800078c18ff */
[----:B------:R-:W-:Y:S01]  /*aaf0*/  @!P3 LEA.HI.X R27, R27, R4, R8, 0x3, P6 ;  /* 0x000000041b1bb211 */ /* 0x000fe200030f1c08 */
[----:B------:R1:W2:Y:S01]  /*ab00*/  @!P4 LDS.64 R34, [R32+0x18] ;  /* 0x000018002022c984 */ /* 0x0002a20000000a00 */
        /* <DEDUP_REMOVED lines=8> */
[----:B------:R-:W-:-:S05]  /*ab90*/  @!P4 IADD3 R43, P6, R46, R44, RZ ;  /* 0x0000002c2e2bc210 */ /* 0x000fca0007fde0ff */
[----:B------:R-:W-:Y:S01]  /*aba0*/  @!P4 IMAD.X R8, RZ, RZ, R36, P6 ;  /* 0x000000ffff08c224 */ /* 0x000fe200030e0624 */
[C---:B------:R-:W-:Y:S01]  /*abb0*/  @!P4 LEA R42, P6, R43.reuse, R6, 0x3 ;  /* 0x000000062b2ac211 */ /* 0x040fe200078c18ff */
[----:B0-----:R0:W-:Y:S01]  /*abc0*/  @!P2 STG.E.64 desc[UR8][R16.64], R22 ;  /* 0x000000161000a986 */ /* 0x0011e2000c101b08 */
[----:B-1----:R-:W-:Y:S02]  /*abd0*/  IADD3 R32, P2, R44, UR5, RZ ;  /* 0x000000052c207c10 */ /* 0x002fe4000ff5e0ff */
[----:B------:R-:W-:Y:S01]  /*abe0*/  @!P4 LEA.HI.X R43, R43, R4, R8, 0x3, P6 ;  /* 0x000000042b2bc211 */ /* 0x000fe200030f1c08 */
[----:B------:R0:W-:Y:S01]  /*abf0*/  @!P3 STG.E.64 desc[UR8][R26.64], R24 ;  /* 0x000000181a00b986 */ /* 0x0001e2000c101b08 */
[----:B------:R-:W-:Y:S01]  /*ac00*/  ISETP.NE.AND P3, PT, R20, RZ, PT ;  /* 0x000000ff1400720c */ /* 0x000fe20003f65270 */
[----:B------:R-:W-:Y:S01]  /*ac10*/  VIADD R8, R46, 0x1f ;  /* 0x0000001f2e087836 */ /* 0x000fe20000000000 */
[----:B------:R-:W-:Y:S01]  /*ac20*/  IADD3.X R36, R36, UR6, RZ, P2, !PT ;  /* 0x0000000624247c10 */ /* 0x000fe200097fe4ff */
[----:B------:R0:W-:Y:S04]  /*ac30*/  @!P5 STG.E.64 desc[UR8][R40.64], R30 ;  /* 0x0000001e2800d986 */ /* 0x0001e8000c101b08 */
[----:B--2---:R0:W-:Y:S06]  /*ac40*/  @!P4 STG.E.64 desc[UR8][R42.64], R34 ;  /* 0x000000222a00c986 */ /* 0x0041ec000c101b08 */
[----:B------:R-:W-:Y:S05]  /*ac50*/  @P3 BRA `(.L_x_19512) ;  /* 0xfffffffc00343947 */ /* 0x000fea000383ffff */
.L_x_19511:
[----:B------:R-:W-:Y:S05]  /*ac60*/  BSYNC B1 ;  /* 0x0000000000017941 */ /* 0x000fea0003800000 */
.L_x_19510:
        /* <DEDUP_REMOVED lines=13> */
[----:B------:R-:W1:Y:S02]  /*ad40*/  LDS.64 R16, [R16] ;  /* 0x0000000010107984 */ /* 0x000e640000000a00 */
[----:B------:R-:W-:-:S05]  /*ad50*/  LEA.HI.X R23, R23, R4, R20, 0x3, P0 ;  /* 0x0000000417177211 */ /* 0x000fca00000f1c14 */
[----:B-1----:R1:W-:Y:S04]  /*ad60*/  STG.E.64 desc[UR8][R22.64], R16 ;  /* 0x0000001016007986 */ /* 0x0023e8000c101b08 */
.L_x_19514:
[----:B------:R-:W-:Y:S05]  /*ad70*/  BSYNC B1 ;  /* 0x0000000000017941 */ /* 0x000fea0003800000 */
.L_x_19513:
[----:B0-----:R-:W-:Y:S01]  /*ad80*/  IMAD.X R36, R36, 0x1, R25, P3 ;  /* 0x0000000124247824 */ /* 0x001fe200018e0619 */
[----:B------:R-:W-:Y:S06]  /*ad90*/  @!P2 BRA `(.L_x_19509) ;  /* 0x00000000005ca947 */ /* 0x000fec0003800000 */
[----:B-1----:R-:W-:Y:S01]  /*ada0*/  IADD3 R16, R8, -0x1, RZ ;  /* 0xffffffff08107810 */ /* 0x002fe20007ffe0ff */
        /* <DEDUP_REMOVED lines=12> */
[----:B---3--:R-:W-:Y:S05]  /*ae70*/  @!P0 BRA `(.L_x_19509) ;  /* 0x0000000000248947 */ /* 0x008fea0003800000 */
[----:B------:R-:W-:-:S05]  /*ae80*/  VIADD R8, R8, 0x1e ;  /* 0x0000001e08087836 */ /* 0x000fca0000000000 */
        /* <DEDUP_REMOVED lines=8> */
.L_x_19509:
[----:B------:R-:W-:Y:S05]  /*af10*/  BSYNC B0 ;  /* 0x0000000000007941 */ /* 0x000fea0003800000 */
.L_x_19508:
        /* <DEDUP_REMOVED lines=9> */
[----:B------:R-:W-:Y:S01]  /*afb0*/  IADD3 R8, R0, -0x1, RZ ;  /* 0xffffffff00087810 */ /* 0x000fe20007ffe0ff */
[----:B------:R-:W-:Y:S01]  /*afc0*/  BSSY B1, `(.L_x_19517) ;  /* 0x0000042000017945 */ /* 0x000fe20003800000 */
[----:B0123--:R-:W-:Y:S01]  /*afd0*/  LOP3.LUT R23, R11, 0x2, RZ, 0xfc, !PT ;  /* 0x000000020b177812 */ /* 0x00ffe200078efcff */
[----:B------:R-:W-:Y:S01]  /*afe0*/  IMAD.MOV.U32 R35, RZ, RZ, RZ ;  /* 0x000000ffff237224 */ /* 0x000fe200078e00ff */
[----:B------:R-:W-:Y:S01]  /*aff0*/  ISETP.GE.U32.AND P2, PT, R8, 0x3, PT ;  /* 0x000000030800780c */ /* 0x000fe20003f46070 */
[----:B------:R-:W-:Y:S01]  /*b000*/  IMAD.IADD R8, R14, 0x1, -R18 ;  /* 0x000000010e087824 */ /* 0x000fe200078e0a12 */
[----:B------:R-:W-:Y:S01]  /*b010*/  LOP3.LUT R15, R0, 0x3, RZ, 0xc0, !PT ;  /* 0x00000003000f7812 */ /* 0x000fe200078ec0ff */
[----:B------:R-:W-:Y:S01]  /*b020*/  IMAD.WIDE.U32 R16, R23, UR11, RZ ;  /* 0x0000000b17107c25 */ /* 0x000fe2000f8e00ff */
[----:B------:R-:W-:Y:S02]  /*b030*/  MOV R41, R10 ;  /* 0x0000000a00297202 */ /* 0x000fe40000000f00 */
[----:B------:R-:W-:Y:S01]  /*b040*/  ISETP.NE.AND P0, PT, R15, RZ, PT ;  /* 0x000000ff0f00720c */ /* 0x000fe20003f05270 */
[----:B------:R-:W-:Y:S01]  /*b050*/  IMAD R34, R23, UR12, R17 ;  /* 0x0000000c17227c24 */ /* 0x000fe2000f8e0211 */
[----:B------:R-:W-:-:S05]  /*b060*/  MOV R32, R16 ;  /* 0x0000001000207202 */ /* 0x000fca0000000f00 */
[----:B------:R-:W-:Y:S06]  /*b070*/  @!P2 BRA `(.L_x_19518) ;  /* 0x0000000000d8a947 */ /* 0x000fec0003800000 */
[----:B------:R-:W-:Y:S01]  /*b080*/  HFMA2.MMA R35, -RZ, RZ, 0, 0 ;  /* 0x00000000ff237435 */ /* 0x000fe200000001ff */
[----:B------:R-:W-:Y:S02]  /*b090*/  IMAD.IADD R20, R0, 0x1, -R15 ;  /* 0x0000000100147824 */ /* 0x000fe400078e0a0f */
[----:B------:R-:W-:-:S08]  /*b0a0*/  IMAD.MOV.U32 R41, RZ, RZ, R10 ;  /* 0x000000ffff297224 */ /* 0x000fd000078e000a */
.L_x_19519:
        /* <DEDUP_REMOVED lines=18> */
[----:B------:R-:W-:Y:S01]  /*b1d0*/  @!P3 LDS.64 R24, [R32+0x8] ;  /* 0x000008002018b984 */ /* 0x000fe20000000a00 */
[----:B------:R-:W-:Y:S02]  /*b1e0*/  @!P2 LEA.HI.X R17, R23, R4, R22, 0x3, P4 ;  /* 0x000000041711a211 */ /* 0x000fe400020f1c16 */
[----:B------:R-:W-:Y:S01]  /*b1f0*/  ISETP.GE.U32.AND P4, PT, R42, R9, PT ;  /* 0x000000092a00720c */ /* 0x000fe20003f86070 */
[----:B------:R-:W0:Y:S01]  /*b200*/  @!P2 LDS.64 R22, [R32] ;  /* 0x000000002016a984 */ /* 0x000e220000000a00 */
[----:B------:R-:W-:Y:S02]  /*b210*/  @!P3 IADD3 R27, P6, R27, R36, RZ ;  /* 0x000000241b1bb210 */ /* 0x000fe40007fde0ff */
[----:B------:R-:W-:Y:S01]  /*b220*/  IADD3 R35, R35, 0x4, RZ ;  /* 0x0000000423237810 */ /* 0x000fe20007ffe0ff */
[----:B----4-:R-:W1:Y:S01]  /*b230*/  @!P5 LDS.64 R28, [R32+0x10] ;  /* 0x00001000201cd984 */ /* 0x010e620000000a00 */
[----:B------:R-:W-:-:S02]  /*b240*/  @!P3 IADD3.X R8, RZ, R34, RZ, P6, !PT ;  /* 0x00000022ff08b210 */ /* 0x000fc400037fe4ff */
        /* <DEDUP_REMOVED lines=13> */
[----:B0-----:R0:W-:Y:S03]  /*b320*/  @!P2 STG.E.64 desc[UR8][R16.64], R22 ;  /* 0x000000161000a986 */ /* 0x0011e6000c101b08 */
[----:B------:R-:W-:Y:S02]  /*b330*/  @!P4 IADD3.X R8, RZ, R34, RZ, P6, !PT ;  /* 0x00000022ff08c210 */ /* 0x000fe400037fe4ff */
[----:B------:R-:W-:Y:S01]  /*b340*/  @!P4 LEA R38, P6, R39, R6, 0x3 ;  /* 0x000000062726c211 */ /* 0x000fe200078c18ff */
[----:B------:R0:W-:Y:S01]  /*b350*/  @!P3 STG.E.64 desc[UR8][R26.64], R24 ;  /* 0x000000181a00b986 */ /* 0x0001e2000c101b08 */
[----:B------:R-:W-:-:S02]  /*b360*/  ISETP.NE.AND P3, PT, R20, RZ, PT ;  /* 0x000000ff1400720c */ /* 0x000fc40003f65270 */
[----:B------:R-:W-:Y:S01]  /*b370*/  @!P4 LEA.HI.X R39, R39, R4, R8, 0x3, P6 ;  /* 0x000000042727c211 */ /* 0x000fe200030f1c08 */
[----:B-1----:R0:W-:Y:S01]  /*b380*/  @!P5 STG.E.64 desc[UR8][R36.64], R28 ;  /* 0x0000001c2400d986 */ /* 0x0021e2000c101b08 */
[----:B--2---:R-:W-:Y:S02]  /*b390*/  IADD3 R32, P2, R40, UR5, RZ ;  /* 0x0000000528207c10 */ /* 0x004fe4000ff5e0ff */
[----:B------:R-:W-:Y:S01]  /*b3a0*/  IADD3 R8, R42, 0x1f, RZ ;  /* 0x0000001f2a087810 */ /* 0x000fe20007ffe0ff */
[----:B---3--:R0:W-:Y:S01]  /*b3b0*/  @!P4 STG.E.64 desc[UR8][R38.64], R30 ;  /* 0x0000001e2600c986 */ /* 0x0081e2000c101b08 */
[----:B------:R-:W-:-:S05]  /*b3c0*/  IADD3.X R34, R34, UR6, RZ, P2, !PT ;  /* 0x0000000622227c10 */ /* 0x000fca00097fe4ff */
[----:B------:R-:W-:Y:S05]  /*b3d0*/  @P3 BRA `(.L_x_19519) ;  /* 0xfffffffc00343947 */ /* 0x000fea000383ffff */
.L_x_19518:
[----:B------:R-:W-:Y:S05]  /*b3e0*/  BSYNC B1 ;  /* 0x0000000000017941 */ /* 0x000fea0003800000 */
.L_x_19517:
        /* <DEDUP_REMOVED lines=13> */
[----:B------:R-:W1:Y:S01]  /*b4c0*/  LDS.64 R16, [R16] ;  /* 0x0000000010107984 */ /* 0x000e620000000a00 */
[----:B------:R-:W-:-:S05]  /*b4d0*/  LEA.HI.X R23, R23, R4, R20, 0x3, P0 ;  /* 0x0000000417177211 */ /* 0x000fca00000f1c14 */
[----:B-1----:R1:W-:Y:S03]  /*b4e0*/  STG.E.64 desc[UR8][R22.64], R16 ;  /* 0x0000001016007986 */ /* 0x0023e6000c101b08 */
.L_x_19521:
[----:B------:R-:W-:Y:S05]  /*b4f0*/  BSYNC B1 ;  /* 0x0000000000017941 */ /* 0x000fea0003800000 */
.L_x_19520:
[----:B0-----:R-:W-:Y:S01]  /*b500*/  IADD3.X R34, R34, R25, RZ, P3, !PT ;  /* 0x0000001922227210 */ /* 0x001fe20001ffe4ff */
[----:B------:R-:W-:Y:S06]  /*b510*/  @!P2 BRA `(.L_x_19516) ;  /* 0x00000000005ca947 */ /* 0x000fec0003800000 */
[----:B-1----:R-:W-:Y:S02]  /*b520*/  VIADD R16, R8, 0xffffffff ;  /* 0xffffffff08107836 */ /* 0x002fe40000000000 */
[----:B------:R-:W-:-:S03]  /*b530*/  IMAD R35, R2, 0x21, R35 ;  /* 0x0000002102237824 */ /* 0x000fc600078e0223 */
[----:B------:R-:W-:Y:S02]  /*b540*/  LOP3.LUT R23, R16, 0x1f, RZ, 0xc0, !PT ;  /* 0x0000001f10177812 */ /* 0x000fe400078ec0ff */
[----:B------:R-:W-:Y:S02]  /*b550*/  IADD3 R35, R10, R35, RZ ;  /* 0x000000230a237210 */ /* 0x000fe40007ffe0ff */
[----:B------:R-:W-:Y:S02]  /*b560*/  ISETP.GE.U32.AND P0, PT, R23, R9, PT ;  /* 0x000000091700720c */ /* 0x000fe40003f06070 */
[----:B------:R-:W-:-:S11]  /*b570*/  LEA R35, R35, UR4, 0x3 ;  /* 0x0000000423237c11 */ /* 0x000fd6000f8e18ff */
[----:B------:R-:W0:Y:S01]  /*b580*/  @!P0 LDS.64 R16, [R35+0x8] ;  /* 0x0000080023108984 */ /* 0x000e220000000a00 */
        /* <DEDUP_REMOVED lines=16> */
.L_x_19516:
[----:B------:R-:W-:Y:S05]  /*b690*/  BSYNC B0 ;  /* 0x0000000000007941 */ /* 0x000fea0003800000 */
.L_x_19515:
[----:B------:R-:W-:Y:S01]  /*b6a0*/  BAR.SYNC.DEFER_BLOCKING 0x0 ;  /* 0x0000000000007b1d */ /* 0x000fe20000010000 */
[----:B------:R-:W-:-:S05]  /*b6b0*/  LOP3.LUT R11, R11, 0x3, RZ, 0xfc, !PT ;  /* 0x000000030b0b7812 */ /* 0x000fca00078efcff */
[C---:B01-3--:R-:W-:Y:S01]  /*b6c0*/  IMAD.WIDE.U32 R16, R11.reuse, UR11, RZ ;  /* 0x0000000b0b107c25 */ /* 0x04bfe2000f8e00ff */
[----:B------:R-:W-:Y:S01]  /*b6d0*/  ULDC UR6, c[0x0][0x264] ;  /* 0x0000990000067ab9 */ /* 0x000fe20000000800 */
[----:B------:R-:W-:Y:S02]  /*b6e0*/  BSSY B0, `(.L_x_19522) ;  /* 0x0000077000007945 */ /* 0x000fe40003800000 */
[----:B------:R-:W-:Y:S01]  /*b6f0*/  IMAD R25, R11, UR12, R17 ;  /* 0x0000000c0b197c24 */ /* 0x000fe2000f8e0211 */
[----:B------:R0:W-:Y:S04]  /*b700*/  STS.64 [R3], R48 ;  /* 0x0000003003007388 */ /* 0x0001e80000000a00 */
[----:B------:R0:W-:Y:S04]  /*b710*/  STS.64 [R5], R62 ;  /* 0x0000003e05007388 */ /* 0x0001e80000000a00 */
[----:B------:R0:W-:Y:S04]  /*b720*/  STS.64 [R19], R52 ;  /* 0x0000003413007388 */ /* 0x0001e80000000a00 */
[----:B------:R0:W-:Y:S01]  /*b730*/  STS.64 [R21], R12 ;  /* 0x0000000c15007388 */ /* 0x0001e20000000a00 */
[----:B------:R-:W-:Y:S06]  /*b740*/  BAR.SYNC.DEFER_BLOCKING 0x0 ;  /* 0x0000000000007b1d */ /* 0x000fec0000010000 */
[----:B------:R-:W-:Y:S05]  /*b750*/  @P1 BRA `(.L_x_19523) ;  /* 0x0000000400bc1947 */ /* 0x000fea0003800000 */
[----:B0-2-4-:R-:W-:Y:S01]  /*b760*/  VIADD R3, R0, 0xffffffff ;  /* 0xffffffff00037836 */ /* 0x015fe20000000000 */
[----:B------:R-:W-:Y:S01]  /*b770*/  BSSY B1, `(.L_x_19524) ;  /* 0x0000042000017945 */ /* 0x000fe20003800000 */
[----:B------:R-:W-:Y:S01]  /*b780*/  HFMA2.MMA R11, -RZ, RZ, 0, 5.9604644775390625e-08 ;  /* 0x00000001ff0b7435 */ /* 0x000fe200000001ff */
[----:B------:R-:W-:Y:S01]  /*b790*/  MOV R19, R16 ;  /* 0x0000001000137202 */ /* 0x000fe20000000f00 */
[----:B------:R-:W-:Y:S01]  /*b7a0*/  IMAD.IADD R5, R14, 0x1, -R18 ;  /* 0x000000010e057824 */ /* 0x000fe200078e0a12 */
[----:B------:R-:W-:Y:S01]  /*b7b0*/  ISETP.GE.U32.AND P0, PT, R3, 0x3, PT ;  /* 0x000000030300780c */ /* 0x000fe20003f06070 */
[----:B------:R-:W-:Y:S01]  /*b7c0*/  IMAD.MOV.U32 R15, RZ, RZ, R10 ;  /* 0x000000ffff0f7224 */ /* 0x000fe200078e000a */
[----:B------:R-:W-:-:S11]  /*b7d0*/  LOP3.LUT R3, R0, 0x3, RZ, 0xc0, !PT ;  /* 0x0000000300037812 */ /* 0x000fd600078ec0ff */
[----:B------:R-:W-:Y:S05]  /*b7e0*/  @!P0 BRA `(.L_x_19525) ;  /* 0x0000000000e88947 */ /* 0x000fea0003800000 */
[----:B------:R-:W-:Y:S01]  /*b7f0*/  BSSY B2, `(.L_x_19526) ;  /* 0x0000038000027945 */ /* 0x000fe20003800000 */
[----:B------:R-:W-:Y:S01]  /*b800*/  IADD3 R0, R0, -R3, RZ ;  /* 0x8000000300007210 */ /* 0x000fe20007ffe0ff */
[----:B------:R-:W-:Y:S01]  /*b810*/  IMAD.MOV.U32 R11, RZ, RZ, RZ ;  /* 0x000000ffff0b7224 */ /* 0x000fe200078e00ff */
[----:B------:R-:W-:-:S07]  /*b820*/  MOV R15, R10 ;  /* 0x0000000a000f7202 */ /* 0x000fce0000000f00 */
.L_x_19527:
[C---:B------:R-:W-:Y:S01]  /*b830*/  VIADD R8, R5.reuse, 0xffffffff ;  /* 0xffffffff05087836 */ /* 0x040fe20000000000 */
[C---:B------:R-:W-:Y:S02]  /*b840*/  LOP3.LUT R24, R5.reuse, 0x1f, RZ, 0xc0, !PT ;  /* 0x0000001f05187812 */ /* 0x040fe400078ec0ff */
[C---:B-1----:R-:W-:Y:S01]  /*b850*/  IADD3 R12, R5.reuse, 0x1d, RZ ;  /* 0x0000001d050c7810 */ /* 0x042fe20007ffe0ff */
[----:B------:R-:W-:Y:S01]  /*b860*/  VIADD R5, R5, 0x1e ;  /* 0x0000001e05057836 */ /* 0x000fe20000000000 */
[----:B------:R-:W-:Y:S02]  /*b870*/  LOP3.LUT R26, R8, 0x1f, RZ, 0xc0, !PT ;  /* 0x0000001f081a7812 */ /* 0x000fe400078ec0ff */
[-C--:B------:R-:W-:Y:S02]  /*b880*/  ISETP.GE.U32.AND P3, PT, R24, R9.reuse, PT ;  /* 0x000000091800720c */ /* 0x080fe40003f66070 */
[----:B------:R-:W-:Y:S01]  /*b890*/  LOP3.LUT R30, R5, 0x1f, RZ, 0xc0, !PT ;  /* 0x0000001f051e7812 */ /* 0x000fe200078ec0ff */
[----:B------:R-:W-:Y:S01]  /*b8a0*/  IMAD R5, R2, 0x21, R15 ;  /* 0x0000002102057824 */ /* 0x000fe200078e020f */
[----:B------:R-:W-:-:S02]  /*b8b0*/  ISETP.GE.U32.AND P2, PT, R26, R9, PT ;  /* 0x000000091a00720c */ /* 0x000fc40003f46070 */
[-C--:B------:R-:W-:Y:S02]  /*b8c0*/  ISETP.GE.U32.AND P1, PT, R30, R9.reuse, PT ;  /* 0x000000091e00720c */ /* 0x080fe40003f26070 */
[----:B------:R-:W-:Y:S02]  /*b8d0*/  LEA R28, R5, UR4, 0x3 ;  /* 0x00000004051c7c11 */ /* 0x000fe4000f8e18ff */
[----:B------:R-:W-:Y:S02]  /*b8e0*/  LOP3.LUT R35, R12, 0x1f, RZ, 0xc0, !PT ;  /* 0x0000001f0c237812 */ /* 0x000fe400078ec0ff */
[----:B------:R-:W-:Y:S01]  /*b8f0*/  IADD3 R0, R0, -0x4, RZ ;  /* 0xfffffffc00007810 */ /* 0x000fe20007ffe0ff */
[----:B------:R-:W0:Y:S01]  /*b900*/  @!P3 LDS.64 R16, [R28] ;  /* 0x000000001c10b984 */ /* 0x000e220000000a00 */
[----:B------:R-:W-:Y:S02]  /*b910*/  ISETP.GE.U32.AND P0, PT, R35, R9, PT ;  /* 0x000000092300720c */ /* 0x000fe40003f06070 */
[----:B------:R-:W-:Y:S01]  /*b920*/  @!P3 IADD3 R15, P4, R24, R19, RZ ;  /* 0x00000013180fb210 */ /* 0x000fe20007f9e0ff */
[----:B------:R-:W1:Y:S01]  /*b930*/  @!P2 LDS.64 R20, [R28+0x8] ;  /* 0x000008001c14a984 */ /* 0x000e620000000a00 */
[----:B------:R-:W-:-:S02]  /*b940*/  IADD3 R19, P5, R19, UR5, RZ ;  /* 0x0000000513137c10 */ /* 0x000fc4000ffbe0ff */
[----:B------:R-:W-:Y:S01]  /*b950*/  @!P3 IADD3.X R8, RZ, R25, RZ, P4, !PT ;  /* 0x00000019ff08b210 */ /* 0x000fe200027fe4ff */
[----:B------:R-:W2:Y:S01]  /*b960*/  @!P1 LDS.64 R12, [R28+0x10] ;  /* 0x000010001c0c9984 */ /* 0x000ea20000000a00 */
[----:B------:R-:W-:Y:S02]  /*b970*/  IADD3.X R27, R25, UR6, RZ, P5, !PT ;  /* 0x00000006191b7c10 */ /* 0x000fe4000affe4ff */
[C---:B------:R-:W-:Y:S02]  /*b980*/  @!P3 LEA R24, P4, R15.reuse, R6, 0x3 ;  /* 0x000000060f18b211 */ /* 0x040fe400078818ff */
[----:B------:R-:W-:Y:S01]  /*b990*/  @!P2 IADD3 R5, P5, R26, R19, RZ ;  /* 0x000000131a05a210 */ /* 0x000fe20007fbe0ff */
[----:B------:R3:W4:Y:S01]  /*b9a0*/  @!P0 LDS.64 R22, [R28+0x18] ;  /* 0x000018001c168984 */ /* 0x0007220000000a00 */
[----:B------:R-:W-:Y:S02]  /*b9b0*/  @!P3 LEA.HI.X R25, R15, R4, R8, 0x3, P4 ;  /* 0x000000040f19b211 */ /* 0x000fe400020f1c08 */
[----:B------:R-:W-:Y:S01]  /*b9c0*/  IADD3 R15, P6, R19, UR5, RZ ;  /* 0x00000005130f7c10 */ /* 0x000fe2000ffde0ff */
[----:B------:R-:W-:Y:S01]  /*b9d0*/  @!P2 IMAD.X R8, RZ, RZ, R27, P5 ;  /* 0x000000ffff08a224 */ /* 0x000fe200028e061b */
[----:B------:R-:W-:-:S02]  /*b9e0*/  @!P2 LEA R26, P4, R5, R6, 0x3 ;  /* 0x00000006051aa211 */ /* 0x000fc400078818ff */
[----:B------:R-:W-:Y:S02]  /*b9f0*/  IADD3.X R19, R27, UR6, RZ, P6, !PT ;  /* 0x000000061b137c10 */ /* 0x000fe4000b7fe4ff */
[----:B------:R-:W-:Y:S02]  /*ba00*/  IADD3 R32, P5, R15, UR5, RZ ;  /* 0x000000050f207c10 */ /* 0x000fe4000ffbe0ff */
[----:B------:R-:W-:Y:S02]  /*ba10*/  @!P2 LEA.HI.X R27, R5, R4, R8, 0x3, P4 ;  /* 0x00000004051ba211 */ /* 0x000fe400020f1c08 */
[----:B------:R-:W-:Y:S02]  /*ba20*/  @!P1 IADD3 R15, P4, R30, R15, RZ ;  /* 0x0000000f1e0f9210 */ /* 0x000fe40007f9e0ff */
[----:B------:R-:W-:Y:S02]  /*ba30*/  IADD3.X R34, R19, UR6, RZ, P5, !PT ;  /* 0x0000000613227c10 */ /* 0x000fe4000affe4ff */
[----:B------:R-:W-:-:S02]  /*ba40*/  @!P1 IADD3.X R19, RZ, R19, RZ, P4, !PT ;  /* 0x00000013ff139210 */ /* 0x000fc400027fe4ff */
[----:B---3--:R-:W-:Y:S02]  /*ba50*/  @!P1 LEA R28, P4, R15, R6, 0x3 ;  /* 0x000000060f1c9211 */ /* 0x008fe400078818ff */
[----:B------:R-:W-:Y:S02]  /*ba60*/  @!P0 IADD3 R5, P5, R35, R32, RZ ;  /* 0x0000002023058210 */ /* 0x000fe40007fbe0ff */
[----:B------:R-:W-:Y:S01]  /*ba70*/  @!P1 LEA.HI.X R29, R15, R4, R19, 0x3, P4 ;  /* 0x000000040f1d9211 */ /* 0x000fe200020f1c13 */
[----:B0-----:R0:W-:Y:S02]  /*ba80*/  @!P3 STG.E.64 desc[UR8][R24.64], R16 ;  /* 0x000000101800b986 */ /* 0x0011e4000c101b08 */
[----:B------:R-:W-:Y:S01]  /*ba90*/  @!P0 IMAD.X R8, RZ, RZ, R34, P5 ;  /* 0x000000ffff088224 */ /* 0x000fe200028e0622 */
[C---:B------:R-:W-:Y:S01]  /*baa0*/  @!P0 LEA R30, P5, R5.reuse, R6, 0x3 ;  /* 0x00000006051e8211 */ /* 0x040fe200078a18ff */
[----:B-1----:R1:W-:Y:S03]  /*bab0*/  @!P2 STG.E.64 desc[UR8][R26.64], R20 ;  /* 0x000000141a00a986 */ /* 0x0023e6000c101b08 */
[----:B------:R-:W-:Y:S01]  /*bac0*/  @!P0 LEA.HI.X R31, R5, R4, R8, 0x3, P5 ;  /* 0x00000004051f8211 */ /* 0x000fe200028f1c08 */
[----:B------:R-:W-:Y:S01]  /*bad0*/  IMAD.MOV.U32 R8, RZ, RZ, R11 ;  /* 0x000000ffff087224 */ /* 0x000fe200078e000b */
[----:B--2---:R1:W-:Y:S01]  /*bae0*/  @!P1 STG.E.64 desc[UR8][R28.64], R12 ;  /* 0x0000000c1c009986 */ /* 0x0043e2000c101b08 */
[----:B------:R-:W-:Y:S01]  /*baf0*/  ISETP.NE.AND P1, PT, R0, RZ, PT ;  /* 0x000000ff0000720c */ /* 0x000fe20003f25270 */
[----:B------:R-:W-:Y:S01]  /*bb00*/  VIADD R5, R35, 0x1f ;  /* 0x0000001f23057836 */ /* 0x000fe20000000000 */
[----:B------:R-:W-:Y:S01]  /*bb10*/  IADD3 R11, R11, 0x4, RZ ;  /* 0x000000040b0b7810 */ /* 0x000fe20007ffe0ff */
[----:B----4-:R1:W-:Y:S01]  /*bb20*/  @!P0 STG.E.64 desc[UR8][R30.64], R22 ;  /* 0x000000161e008986 */ /* 0x0103e2000c101b08 */
[----:B------:R-:W-:-:S02]  /*bb30*/  IADD3 R19, P0, R32, UR5, RZ ;  /* 0x0000000520137c10 */ /* 0x000fc4000ff1e0ff */
[----:B------:R-:W-:Y:S02]  /*bb40*/  IADD3 R15, R10, R11, RZ ;  /* 0x0000000b0a0f7210 */ /* 0x000fe40007ffe0ff */
[----:B0-----:R-:W-:-:S05]  /*bb50*/  IADD3.X R25, R34, UR6, RZ, P0, !PT ;  /* 0x0000000622197c10 */ /* 0x001fca00087fe4ff */
[----:B------:R-:W-:Y:S05]  /*bb60*/  @P1 BRA `(.L_x_19527) ;  /* 0xfffffffc00301947 */ /* 0x000fea000383ffff */
[----:B------:R-:W-:Y:S05]  /*bb70*/  BSYNC B2 ;  /* 0x0000000000027941 */ /* 0x000fea0003800000 */
.L_x_19526:
[----:B------:R-:W-:-:S07]  /*bb80*/  VIADD R11, R8, 0x5 ;  /* 0x00000005080b7836 */ /* 0x000fce0000000000 */
.L_x_19525:
[----:B------:R-:W-:Y:S05]  /*bb90*/  BSYNC B1 ;  /* 0x0000000000017941 */ /* 0x000fea0003800000 */
.L_x_19524:
[----:B------:R-:W-:-:S13]  /*bba0*/  ISETP.NE.AND P0, PT, R3, RZ, PT ;  /* 0x000000ff0300720c */ /* 0x000fda0003f05270 */
[----:B------:R-:W-:Y:S05]  /*bbb0*/  @!P0 BRA `(.L_x_19523) ;  /* 0x0000000000a48947 */ /* 0x000fea0003800000 */
[----:B------:R-:W0:Y:S01]  /*bbc0*/  LDC R16, c[0x0][0x264] ;  /* 0x00009900ff107b82 */ /* 0x000e220000000800 */
        /* <DEDUP_REMOVED lines=8> */
[----:B-1----:R-:W-:-:S04]  /*bc50*/  IADD3 R13, P0, R0, R19, RZ ;  /* 0x00000013000d7210 */ /* 0x002fc80007f1e0ff */
[----:B------:R-:W-:Y:S01]  /*bc60*/  LEA R10, R15, UR4, 0x3 ;  /* 0x000000040f0a7c11 */ /* 0x000fe2000f8e18ff */
[----:B------:R-:W-:Y:S01]  /*bc70*/  IMAD.X R0, RZ, RZ, R25, P0 ;  /* 0x000000ffff007224 */ /* 0x000fe200000e0619 */
[----:B------:R-:W-:-:S04]  /*bc80*/  LEA R12, P0, R13, R6, 0x3 ;  /* 0x000000060d0c7211 */ /* 0x000fc800078018ff */
[----:B------:R-:W1:Y:S01]  /*bc90*/  LDS.64 R10, [R10] ;  /* 0x000000000a0a7984 */ /* 0x000e620000000a00 */
[----:B------:R-:W-:-:S05]  /*bca0*/  LEA.HI.X R13, R13, R4, R0, 0x3, P0 ;  /* 0x000000040d0d7211 */ /* 0x000fca00000f1c00 */
[----:B-1----:R2:W-:Y:S03]  /*bcb0*/  STG.E.64 desc[UR8][R12.64], R10 ;  /* 0x0000000a0c007986 */ /* 0x0025e6000c101b08 */
.L_x_19529:
[----:B------:R-:W-:Y:S05]  /*bcc0*/  BSYNC B1 ;  /* 0x0000000000017941 */ /* 0x000fea0003800000 */
.L_x_19528:
[----:B0-----:R-:W-:Y:S01]  /*bcd0*/  IADD3.X R25, R25, R16, RZ, P2, !PT ;  /* 0x0000001019197210 */ /* 0x001fe200017fe4ff */
[----:B------:R-:W-:Y:S06]  /*bce0*/  @!P1 BRA `(.L_x_19523) ;  /* 0x0000000000589947 */ /* 0x000fec0003800000 */
[----:B------:R-:W-:Y:S02]  /*bcf0*/  VIADD R0, R5, 0xffffffff ;  /* 0xffffffff05007836 */ /* 0x000fe40000000000 */
[----:B------:R-:W-:-:S03]  /*bd00*/  IMAD R2, R2, 0x21, R17 ;  /* 0x0000002102027824 */ /* 0x000fc600078e0211 */
[----:B------:R-:W-:Y:S02]  /*bd10*/  LOP3.LUT R0, R0, 0x1f, RZ, 0xc0, !PT ;  /* 0x0000001f00007812 */ /* 0x000fe400078ec0ff */
[----:B------:R-:W-:Y:S02]  /*bd20*/  LEA R2, R2, UR4, 0x3 ;  /* 0x0000000402027c11 */ /* 0x000fe4000f8e18ff */
[----:B------:R-:W-:-:S13]  /*bd30*/  ISETP.GE.U32.AND P0, PT, R0, R9, PT ;  /* 0x000000090000720c */ /* 0x000fda0003f06070 */
[----:B--2---:R-:W0:Y:S01]  /*bd40*/  @!P0 LDS.64 R10, [R2] ;  /* 0x00000000020a8984 */ /* 0x004e220000000a00 */
[----:B-1----:R-:W-:-:S04]  /*bd50*/  @!P0 IADD3 R13, P1, R0, R8, RZ ;  /* 0x00000008000d8210 */ /* 0x002fc80007f3e0ff */
        /* <DEDUP_REMOVED lines=15> */
.L_x_19523:
[----:B------:R-:W-:Y:S05]  /*be50*/  BSYNC B0 ;  /* 0x0000000000007941 */ /* 0x000fea0003800000 */
.L_x_19522:
        /* <DEDUP_REMOVED lines=8> */
[----:B--2---:R-:W-:-:S11]  /*bee0*/  IMAD.MOV.U32 R11, RZ, RZ, RZ ;  /* 0x000000ffff0b7224 */ /* 0x004fd600078e00ff */
[----:B------:R-:W2:Y:S01]  /*bef0*/  @!P0 S2R R6, SR_CgaCtaId ;  /* 0x0000000000068919 */ /* 0x000ea20000008800 */
[----:B---3--:R-:W-:Y:S02]  /*bf00*/  @!P0 MOV R9, 0x400 ;  /* 0x0000040000098802 */ /* 0x008fe40000000f00 */
[----:B-----5:R-:W-:-:S05]  /*bf10*/  FMNMX R0, R33, R0, !PT ;  /* 0x0000000021007209 */ /* 0x020fca0007800000 */
[----:B0---4-:R-:W0:Y:S01]  /*bf20*/  SHFL.DOWN PT, R3, R0, 0x8, 0x1f ;  /* 0x09001f0000037f89 */ /* 0x011e2200000e0000 */
[----:B--2---:R-:W-:-:S04]  /*bf30*/  @!P0 LEA R9, R6, R9, 0x18 ;  /* 0x0000000906098211 */ /* 0x004fc800078ec0ff */
        /* <DEDUP_REMOVED lines=27> */
.L_x_19540:
[----:B--2---:R-:W-:-:S07]  /*c0f0*/  FMNMX R11, R2, R11, !PT ;  /* 0x0000000b020b7209 */ /* 0x004fce0007800000 */
.L_x_19532:
[----:B------:R-:W-:Y:S05]  /*c100*/  BSYNC B0 ;  /* 0x0000000000007941 */ /* 0x000fea0003800000 */
.L_x_19531:
[----:B------:R-:W-:Y:S01]  /*c110*/  ISETP.NE.AND P0, PT, R14, RZ, PT ;  /* 0x000000ff0e00720c */ /* 0x000fe20003f05270 */
[----:B------:R-:W-:-:S12]  /*c120*/  BSSY B0, `(.L_x_19530) ;  /* 0x0000004000007945 */ /* 0x000fd80003800000 */
[----:B------:R-:W-:Y:S05]  /*c130*/  @P0 BRA `(.L_x_19534) ;  /* 0x0000000000080947 */ /* 0x000fea0003800000 */
[----:B0-----:R-:W0:Y:S02]  /*c140*/  LDC.64 R2, c[0x0][0x238] ;  /* 0x00008e00ff027b82 */ /* 0x001e240000000a00 */
[----:B0-----:R2:W-:Y:S02]  /*c150*/  REDG.E.MAX.S32.STRONG.GPU desc[UR8][R2.64], R11 ;  /* 0x0000000b0200798e */ /* 0x0015e4000d10e388 */
.L_x_19534:
[----:B------:R-:W-:Y:S05]  /*c160*/  BSYNC B0 ;  /* 0x0000000000007941 */ /* 0x000fea0003800000 */
.L_x_19530:
        /* <DEDUP_REMOVED lines=12> */
[----:B01234-:R-:W-:Y:S05]  /*c230*/  CALL.REL.NOINC `($__internal_485_$__cuda_sm20_rcp_rn_f32_slowpath) ;  /* 0x0000000400847944 */ /* 0x01ffea0003c00000 */
[----:B------:R-:W-:Y:S05]  /*c240*/  BRA `(.L_x_19536) ;  /* 0x0000000000107947 */ /* 0x000fea0003800000 */
.L_x_19535:
[----:B------:R-:W0:Y:S02]  /*c250*/  MUFU.RCP R0, R7 ;  /* 0x0000000700007308 */ /* 0x000e240000001000 */
[----:B0-23--:R-:W-:-:S04]  /*c260*/  FFMA R2, R0, R7, -1 ;  /* 0xbf80000000027423 */ /* 0x00dfc80000000007 */
[----:B----4-:R-:W-:-:S04]  /*c270*/  FADD.FTZ R3, -R2, -RZ ;  /* 0x800000ff02037221 */ /* 0x010fc80000010100 */
[----:B------:R-:W-:-:S07]  /*c280*/  FFMA R0, R0, R3, R0 ;  /* 0x0000000300007223 */ /* 0x000fce0000000000 */
.L_x_19536:
[----:B------:R-:W0:Y:S02]  /*c290*/  LDC.64 R2, c[0x0][0x240] ;  /* 0x00009000ff027b82 */ /* 0x000e240000000a00 */
[----:B0-----:R-:W-:Y:S01]  /*c2a0*/  STG.E desc[UR8][R2.64], R0 ;  /* 0x0000000002007986 */ /* 0x001fe2000c101908 */
[----:B------:R-:W-:Y:S05]  /*c2b0*/  EXIT ;  /* 0x000000000000794d */ /* 0x000fea0003800000 */
.L_x_19533:
[----:B------:R-:W-:Y:S01]  /*c2c0*/  HFMA2.MMA R5, -RZ, RZ, 0, 2.384185791015625e-07 ;  /* 0x00000004ff057435 */ /* 0x000fe200000001ff */
[----:B------:R-:W-:Y:S01]  /*c2d0*/  IMAD.MOV.U32 R9, RZ, RZ, 0x1f ;  /* 0x0000001fff097424 */ /* 0x000fe200078e00ff */
[----:B------:R-:W-:-:S09]  /*c2e0*/  MOV R4, 0xffffffff ;  /* 0xffffffff00047802 */ /* 0x000fd20000000f00 */
[----:B012---:R-:W-:Y:S05]  /*c2f0*/  WARPSYNC.COLLECTIVE R4, `(.L_x_19537) ;  /* 0x0000000004087348 */ /* 0x007fea0003c00000 */
[----:B--2---:R2:W3:Y:S02]  /*c300*/  SHFL.DOWN P0, R11, R0, R5, R9 ;  /* 0x08000005000b7389 */ /* 0x0044e40000000009 */
[----:B0123--:R-:W-:Y:S01]  /*c310*/  ENDCOLLECTIVE ;  /* 0x000000000000791b */ /* 0x00ffe20003800000 */
.L_x_19537:
[----:B------:R-:W-:Y:S02]  /*c320*/  IMAD.MOV.U32 R5, RZ, RZ, 0x2 ;  /* 0x00000002ff057424 */ /* 0x000fe400078e00ff */
[----:B------:R-:W-:-:S05]  /*c330*/  IMAD.MOV.U32 R3, RZ, RZ, R11 ;  /* 0x000000ffff037224 */ /* 0x000fca00078e000b */
[----:B------:R-:W-:-:S04]  /*c340*/  FMNMX R3, R3, R0, !PT ;  /* 0x0000000003037209 */ /* 0x000fc80007800000 */
[----:B------:R-:W-:-:S07]  /*c350*/  MOV R0, R3 ;  /* 0x0000000300007202 */ /* 0x000fce0000000f00 */
[----:B------:R-:W-:Y:S05]  /*c360*/  WARPSYNC.COLLECTIVE R4, `(.L_x_19538) ;  /* 0x0000000004087348 */ /* 0x000fea0003c00000 */
[----:B------:R0:W1:Y:S02]  /*c370*/  SHFL.DOWN P0, R11, R0, R5, R9 ;  /* 0x08000005000b7389 */ /* 0x0000640000000009 */
[----:B01----:R-:W-:Y:S01]  /*c380*/  ENDCOLLECTIVE ;  /* 0x000000000000791b */ /* 0x003fe20003800000 */
.L_x_19538:
[----:B------:R-:W-:Y:S01]  /*c390*/  HFMA2.MMA R5, -RZ, RZ, 0, 5.9604644775390625e-08 ;  /* 0x00000001ff057435 */ /* 0x000fe200000001ff */
[----:B------:R-:W-:-:S04]  /*c3a0*/  MOV R2, R11 ;  /* 0x0000000b00027202 */ /* 0x000fc80000000f00 */
[----:B------:R-:W-:-:S05]  /*c3b0*/  FMNMX R2, R3, R2, !PT ;  /* 0x0000000203027209 */ /* 0x000fca0007800000 */
[----:B------:R-:W-:-:S07]  /*c3c0*/  IMAD.MOV.U32 R0, RZ, RZ, R2 ;  /* 0x000000ffff007224 */ /* 0x000fce00078e0002 */
[----:B------:R-:W-:Y:S05]  /*c3d0*/  WARPSYNC.COLLECTIVE R4, `(.L_x_19539) ;  /* 0x0000000004087348 */ /* 0x000fea0003c00000 */
[----:B------:R0:W1:Y:S02]  /*c3e0*/  SHFL.DOWN P0, R11, R0, R5, R9 ;  /* 0x08000005000b7389 */ /* 0x0000640000000009 */
[----:B01----:R-:W-:Y:S01]  /*c3f0*/  ENDCOLLECTIVE ;  /* 0x000000000000791b */ /* 0x003fe20003800000 */
.L_x_19539:
[----:B------:R-:W-:Y:S05]  /*c400*/  BRA `(.L_x_19540) ;  /* 0xfffffffc00387947 */ /* 0x000fea000383ffff */
        .weak           $__internal_484_$__cuda_sm20_div_u64
        .type           $__internal_484_$__cuda_sm20_div_u64,@function
        .size           $__internal_484_$__cuda_sm20_div_u64,($__internal_485_$__cuda_sm20_rcp_rn_f32_slowpath - $__internal_484_$__cuda_sm20_div_u64)
$__internal_484_$__cuda_sm20_div_u64:
        /* <DEDUP_REMOVED lines=67> */
[----:B------:R-:W-:Y:S06]  /*c840*/  RET.REL.NODEC R4 `(_ZN18transformer_engine6detail38cast_transpose_fused_kernel_notalignedILb0ELb0ELb1EfNS_16CTDBiasDActParamI13__nv_bfloat16S3_S3_fEELi4ELi4ENS_5EmptyEXadL_ZNS_4siluIffEET_T0_RKS5_EEEEvT3_mmm) ;  /* 0xffffff3404ec7950 */ /* 0x000fec0003c3ffff */
        .weak           $__internal_485_$__cuda_sm20_rcp_rn_f32_slowpath
        .type           $__internal_485_$__cuda_sm20_rcp_rn_f32_slowpath,@function
        .size           $__internal_485_$__cuda_sm20_rcp_rn_f32_slowpath,(.L_x_34970 - $__internal_485_$__cuda_sm20_rcp_rn_f32_slowpath)
$__internal_485_$__cuda_sm20_rcp_rn_f32_slowpath:
        /* <DEDUP_REMOVED lines=15> */
.L_x_19542:
        /* <DEDUP_REMOVED lines=33> */
.L_x_19544:
[----:B------:R-:W0:Y:S02]  /*cb50*/  MUFU.RCP R0, R0 ;  /* 0x0000000000007308 */ /* 0x000e240000001000 */
.L_x_19543:
[----:B------:R-:W-:Y:S05]  /*cb60*/  BSYNC B0 ;  /* 0x0000000000007941 */ /* 0x000fea0003800000 */
.L_x_19541:
[----:B------:R-:W-:Y:S01]  /*cb70*/  HFMA2.MMA R17, -RZ, RZ, 0, 0 ;  /* 0x00000000ff117435 */ /* 0x000fe200000001ff */
[----:B------:R-:W-:-:S05]  /*cb80*/  IMAD.MOV.U32 R16, RZ, RZ, R15 ;  /* 0x000000ffff107224 */ /* 0x000fca00078e000f */
[----:B0-----:R-:W-:Y:S05]  /*cb90*/  RET.REL.NODEC R16 `(_ZN18transformer_engine6detail38cast_transpose_fused_kernel_notalignedILb0ELb0ELb1EfNS_16CTDBiasDActParamI13__nv_bfloat16S3_S3_fEELi4ELi4ENS_5EmptyEXadL_ZNS_4siluIffEET_T0_RKS5_EEEEvT3_mmm) ;  /* 0xffffff3410187950 */ /* 0x001fea0003c3ffff */
.L_x_19545:
        /* <DEDUP_REMOVED lines=14> */
.L_x_34970:


//--------------------- .text._ZN18transformer_engine6detail38cast_transpose_fused_kernel_notalignedILb0ELb0ELb1EfNS_16CTDBiasDActParamI13__nv_bfloat16S3_6__halffEELi4ELi4ENS_5EmptyEXadL_ZNS_4siluIffEET_T0_RKS6_EEEEvT3_mmm --------------------------
	.section	.text._ZN18transformer_engine6detail38cast_transpose_fused_kernel_notalignedILb0ELb0ELb1EfNS_16CTDBiasDActParamI13__nv_bfloat16S3_6__halffEELi4ELi4ENS_5EmptyEXadL_ZNS_4siluIffEET_T0_RKS6_EEEEvT3_mmm,"ax",@progbits
	.align	128
        .global         _ZN18transformer_engine6detail38cast_transpose_fused_kernel_notalignedILb0ELb0ELb1EfNS_16CTDBiasDActParamI13__nv_bfloat16S3_6__halffEELi4ELi4ENS_5EmptyEXadL_ZNS_4siluIffEET_T0_RKS6_EEEEvT3_mmm
        .type           _ZN18transformer_engine6detail38cast_transpose_fused_kernel_notalignedILb0ELb0ELb1EfNS_16CTDBiasDActParamI13__nv_bfloat16S3_6__halffEELi4ELi4ENS_5EmptyEXadL_ZNS_4siluIffEET_T0_RKS6_EEEEvT3_mmm,@function
        .size           _ZN18transformer_engine6detail38cast_transpose_fused_kernel_notalignedILb0ELb0ELb1EfNS_16CTDBiasDActParamI13__nv_bfloat16S3_6__halffEELi4ELi4ENS_5EmptyEXadL_ZNS_4siluIffEET_T0_RKS6_EEEEvT3_mmm,(.L_x_34972 - _ZN18transformer_engine6detail38cast_transpose_fused_kernel_notalignedILb0ELb0ELb1EfNS_16CTDBiasDActParamI13__nv_bfloat16S3_6__halffEELi4ELi4ENS_5EmptyEXadL_ZNS_4siluIffEET_T0_RKS6_EEEEvT3_mmm)
        .other          _ZN18transformer_engine6detail38cast_transpose_fused_kernel_notalignedILb0ELb0ELb1EfNS_16CTDBiasDActParamI13__nv_bfloat16S3_6__halffEELi4ELi4ENS_5EmptyEXadL_ZNS_4siluIffEET_T0_RKS6_EEEEvT3_mmm,@"STO_CUDA_ENTRY STV_DEFAULT"
_ZN18transformer_engine6detail38cast_transpose_fused_kernel_notalignedILb0ELb0ELb1EfNS_16CTDBiasDActParamI13__nv_bfloat16S3_6__halffEELi4ELi4ENS_5EmptyEXadL_ZNS_4siluIffEET_T0_RKS6_EEEEvT3_mmm:
.text._ZN18transformer_engine6detail38cast_transpose_fused_kernel_notalignedILb0ELb0ELb1EfNS_16CTDBiasDActParamI13__nv_bfloat16S3_6__halffEELi4ELi4ENS_5EmptyEXadL_ZNS_4siluIffEET_T0_RKS6_EEEEvT3_mmm:
        /* <DEDUP_REMOVED lines=19> */
[----:B------:R-:W-:Y:S05]  /*0130*/  CALL.REL.NOINC `($__internal_486_$__cuda_sm20_div_u64) ;  /* 0x000000c000b47944 */ /* 0x000fea0003c00000 */
        /* <DEDUP_REMOVED lines=8> */
.L_x_19546:
        /* <DEDUP_REMOVED lines=22> */
.L_x_19547:
        /* <DEDUP_REMOVED lines=144> */
[----:B-----5:R-:W-:Y:S05]  /*0c20*/  CALL.REL.NOINC `($__internal_487_$__cuda_sm20_rcp_rn_f32_slowpath) ;  /* 0x000000bc00087944 */ /* 0x020fea0003c00000 */
[----:B------:R-:W-:Y:S05]  /*0c30*/  BRA `(.L_x_19550) ;  /* 0x0000000000107947 */ /* 0x000fea0003800000 */
.L_x_19549:
[----:B------:R-:W0:Y:S02]  /*0c40*/  MUFU.RCP R0, R43 ;  /* 0x0000002b00007308 */ /* 0x000e240000001000 */
[----:B0-----:R-:W-:-:S04]  /*0c50*/  FFMA R15, R43, R0, -1 ;  /* 0xbf8000002b0f7423 */ /* 0x001fc80000000000 */
[----:B------:R-:W-:-:S04]  /*0c60*/  FADD.FTZ R15, -R15, -RZ ;  /* 0x800000ff0f0f7221 */ /* 0x000fc80000010100 */
[----:B------:R-:W-:-:S07]  /*0c70*/  FFMA R0, R0, R15, R0 ;  /* 0x0000000f00007223 */ /* 0x000fce0000000000 */
.L_x_19550:
[----:B------:R-:W-:Y:S05]  /*0c80*/  BSYNC B1 ;  /* 0x0000000000017941 */ /* 0x000fea0003800000 */
.L_x_19548:
        /* <DEDUP_REMOVED lines=20> */
[----:B-----5:R-:W-:Y:S05]  /*0dd0*/  CALL.REL.NOINC `($__internal_487_$__cuda_sm20_rcp_rn_f32_slowpath) ;  /* 0x000000b8009c7944 */ /* 0x020fea0003c00000 */
[----:B------:R-:W-:Y:S05]  /*0de0*/  BRA `(.L_x_19553) ;  /* 0x0000000000107947 */ /* 0x000fea0003800000 */
.L_x_19552:
[----:B------:R-:W0:Y:S02]  /*0df0*/  MUFU.RCP R0, R17 ;  /* 0x0000001100007308 */ /* 0x000e240000001000 */
[----:B0-----:R-:W-:-:S04]  /*0e00*/  FFMA R15, R17, R0, -1 ;  /* 0xbf800000110f7423 */ /* 0x001fc80000000000 */
[----:B------:R-:W-:-:S04]  /*0e10*/  FADD.FTZ R15, -R15, -RZ ;  /* 0x800000ff0f0f7221 */ /* 0x000fc80000010100 */
[----:B------:R-:W-:-:S07]  /*0e20*/  FFMA R0, R0, R15, R0 ;  /* 0x0000000f00007223 */ /* 0x000fce0000000000 */
.L_x_19553:
[----:B------:R-:W-:Y:S05]  /*0e30*/  BSYNC B1 ;  /* 0x0000000000017941 */ /* 0x000fea0003800000 */
.L_x_19551:
        /* <DEDUP_REMOVED lines=21> */
.L_x_19555:
[----:B------:R-:W0:Y:S02]  /*0f90*/  MUFU.RCP R0, R17 ;  /* 0x0000001100007308 */ /* 0x000e240000001000 */
[----:B0-----:R-:W-:-:S04]  /*0fa0*/  FFMA R15, R17, R0, -1 ;  /* 0xbf800000110f7423 */ /* 0x001fc80000000000 */
[----:B------:R-:W-:-:S04]  /*0fb0*/  FADD.FTZ R15, -R15, -RZ ;  /* 0x800000ff0f0f7221 */ /* 0x000fc80000010100 */
[----:B------:R-:W-:-:S07]  /*0fc0*/  FFMA R0, R0, R15, R0 ;  /* 0x0000000f00007223 */ /* 0x000fce0000000000 */
.L_x_19556:
[----:B------:R-:W-:Y:S05]  /*0fd0*/  BSYNC B1 ;  /* 0x0000000000017941 */ /* 0x000fea0003800000 */
.L_x_19554:
        /* <DEDUP_REMOVED lines=22> */
.L_x_19558:
[----:B------:R-:W0:Y:S02]  /*1140*/  MUFU.RCP R0, R17 ;  /* 0x0000001100007308 */ /* 0x000e240000001000 */
[----:B0-----:R-:W-:-:S04]  /*1150*/  FFMA R15, R17, R0, -1 ;  /* 0xbf800000110f7423 */ /* 0x001fc80000000000 */
[----:B------:R-:W-:-:S04]  /*1160*/  FADD.FTZ R15, -R15, -RZ ;  /* 0x800000ff0f0f7221 */ /* 0x000fc80000010100 */
[----:B------:R-:W-:-:S07]  /*1170*/  FFMA R0, R0, R15, R0 ;  /* 0x0000000f00007223 */ /* 0x000fce0000000000 */
.L_x_19559:
[----:B------:R-:W-:Y:S05]  /*1180*/  BSYNC B1 ;  /* 0x0000000000017941 */ /* 0x000fea0003800000 */
.L_x_19557:
        /* <DEDUP_REMOVED lines=19> */
[----:B------:R-:W-:Y:S05]  /*12c0*/  CALL.REL.NOINC `($__internal_487_$__cuda_sm20_rcp_rn_f32_slowpath) ;  /* 0x000000b400607944 */ /* 0x000fea0003c00000 */
[----:B------:R-:W-:Y:S05]  /*12d0*/  BRA `(.L_x_19562) ;  /* 0x0000000000107947 */ /* 0x000fea0003800000 */
.L_x_19561:
[----:B------:R-:W0:Y:S02]  /*12e0*/  MUFU.RCP R0, R19 ;  /* 0x0000001300007308 */ /* 0x000e240000001000 */
[----:B0-----:R-:W-:-:S04]  /*12f0*/  FFMA R15, R19, R0, -1 ;  /* 0xbf800000130f7423 */ /* 0x001fc80000000000 */
[----:B------:R-:W-:-:S04]  /*1300*/  FADD.FTZ R15, -R15, -RZ ;  /* 0x800000ff0f0f7221 */ /* 0x000fc80000010100 */
[----:B------:R-:W-:-:S07]  /*1310*/  FFMA R0, R0, R15, R0 ;  /* 0x0000000f00007223 */ /* 0x000fce0000000000 */
.L_x_19562:
[----:B------:R-:W-:Y:S05]  /*1320*/  BSYNC B1 ;  /* 0x0000000000017941 */ /* 0x000fea0003800000 */
.L_x_19560:
        /* <DEDUP_REMOVED lines=22> */
.L_x_19564:
[----:B------:R-:W0:Y:S02]  /*1490*/  MUFU.RCP R0, R19 ;  /* 0x0000001300007308 */ /* 0x000e240000001000 */
[----:B0-----:R-:W-:-:S04]  /*14a0*/  FFMA R15, R19, R0, -1 ;  /* 0xbf800000130f7423 */ /* 0x001fc80000000000 */
[----:B------:R-:W-:-:S04]  /*14b0*/  FADD.FTZ R15, -R15, -RZ ;  /* 0x800000ff0f0f7221 */ /* 0x000fc80000010100 */
[----:B------:R-:W-:-:S07]  /*14c0*/  FFMA R0, R0, R15, R0 ;  /* 0x0000000f00007223 */ /* 0x000fce0000000000 */
.L_x_19565:
[----:B------:R-:W-:Y:S05]  /*14d0*/  BSYNC B1 ;  /* 0x0000000000017941 */ /* 0x000fea0003800000 */
.L_x_19563:
        /* <DEDUP_REMOVED lines=21> */
.L_x_19567:
[----:B------:R-:W0:Y:S02]  /*1630*/  MUFU.RCP R0, R17 ;  /* 0x0000001100007308 */ /* 0x000e240000001000 */
[----:B0-----:R-:W-:-:S04]  /*1640*/  FFMA R15, R17, R0, -1 ;  /* 0xbf800000110f7423 */ /* 0x001fc80000000000 */
[----:B------:R-:W-:-:S04]  /*1650*/  FADD.FTZ R15, -R15, -RZ ;  /* 0x800000ff0f0f7221 */ /* 0x000fc80000010100 */
[----:B------:R-:W-:-:S07]  /*1660*/  FFMA R0, R0, R15, R0 ;  /* 0x0000000f00007223 */ /* 0x000fce0000000000 */
.L_x_19568:
[----:B------:R-:W-:Y:S05]  /*1670*/  BSYNC B1 ;  /* 0x0000000000017941 */ /* 0x000fea0003800000 */
.L_x_19566:
        /* <DEDUP_REMOVED lines=22> */
.L_x_19570:
[----:B------:R-:W0:Y:S02]  /*17e0*/  MUFU.RCP R0, R19 ;  /* 0x0000001300007308 */ /* 0x000e240000001000 */
[----:B0-----:R-:W-:-:S04]  /*17f0*/  FFMA R15, R19, R0, -1 ;  /* 0xbf800000130f7423 */ /* 0x001fc80000000000 */
[----:B------:R-:W-:-:S04]  /*1800*/  FADD.FTZ R15, -R15, -RZ ;  /* 0x800000ff0f0f7221 */ /* 0x000fc80000010100 */
[----:B------:R-:W-:-:S07]  /*1810*/  FFMA R0, R0, R15, R0 ;  /* 0x0000000f00007223 */ /* 0x000fce0000000000 */
.L_x_19571:
[----:B------:R-:W-:Y:S05]  /*1820*/  BSYNC B1 ;  /* 0x0000000000017941 */ /* 0x000fea0003800000 */
.L_x_19569:
        /* <DEDUP_REMOVED lines=21> */
.L_x_19573:
[----:B------:R-:W0:Y:S02]  /*1980*/  MUFU.RCP R0, R19 ;  /* 0x0000001300007308 */ /* 0x000e240000001000 */
[----:B0-----:R-:W-:-:S04]  /*1990*/  FFMA R15, R19, R0, -1 ;  /* 0xbf800000130f7423 */ /* 0x001fc80000000000 */
[----:B------:R-:W-:-:S04]  /*19a0*/  FADD.FTZ R15, -R15, -RZ ;  /* 0x800000ff0f0f7221 */ /* 0x000fc80000010100 */
[----:B------:R-:W-:-:S07]  /*19b0*/  FFMA R0, R0, R15, R0 ;  /* 0x0000000f00007223 */ /* 0x000fce0000000000 */
.L_x_19574:
[----:B------:R-:W-:Y:S05]  /*19c0*/  BSYNC B1 ;  /* 0x0000000000017941 */ /* 0x000fea0003800000 */
.L_x_19572:
        /* <DEDUP_REMOVED lines=22> */
.L_x_19576:
[----:B------:R-:W0:Y:S02]  /*1b30*/  MUFU.RCP R0, R19 ;  /* 0x0000001300007308 */ /* 0x000e240000001000 */
[----:B0-----:R-:W-:-:S04]  /*1b40*/  FFMA R15, R19, R0, -1 ;  /* 0xbf800000130f7423 */ /* 0x001fc80000000000 */
[----:B------:R-:W-:-:S04]  /*1b50*/  FADD.FTZ R15, -R15, -RZ ;  /* 0x800000ff0f0f7221 */ /* 0x000fc80000010100 */
[----:B------:R-:W-:-:S07]  /*1b60*/  FFMA R0, R0, R15, R0 ;  /* 0x0000000f00007223 */ /* 0x000fce0000000000 */
.L_x_19577:
[----:B------:R-:W-:Y:S05]  /*1b70*/  BSYNC B1 ;  /* 0x0000000000017941 */ /* 0x000fea0003800000 */
.L_x_19575:
        /* <DEDUP_REMOVED lines=21> */
.L_x_19579:
[----:B------:R-:W0:Y:S02]  /*1cd0*/  MUFU.RCP R0, R17 ;  /* 0x0000001100007308 */ /* 0x000e240000001000 */
[----:B0-----:R-:W-:-:S04]  /*1ce0*/  FFMA R15, R17, R0, -1 ;  /* 0xbf800000110f7423 */ /* 0x001fc80000000000 */
[----:B------:R-:W-:-:S04]  /*1cf0*/  FADD.FTZ R15, -R15, -RZ ;  /* 0x800000ff0f0f7221 */ /* 0x000fc80000010100 */
[----:B------:R-:W-:-:S07]  /*1d00*/  FFMA R0, R0, R15, R0 ;  /* 0x0000000f00007223 */ /* 0x000fce0000000000 */
.L_x_19580:
[----:B------:R-:W-:Y:S05]  /*1d10*/  BSYNC B1 ;  /* 0x0000000000017941 */ /* 0x000fea0003800000 */
.L_x_19578:
        /* <DEDUP_REMOVED lines=22> */
.L_x_19582:
[----:B------:R-:W0:Y:S02]  /*1e80*/  MUFU.RCP R0, R19 ;  /* 0x0000001300007308 */ /* 0x000e240000001000 */
[----:B0-----:R-:W-:-:S04]  /*1e90*/  FFMA R15, R19, R0, -1 ;  /* 0xbf800000130f7423 */ /* 0x001fc80000000000 */
[----:B------:R-:W-:-:S04]  /*1ea0*/  FADD.FTZ R15, -R15, -RZ ;  /* 0x800000ff0f0f7221 */ /* 0x000fc80000010100 */
[----:B------:R-:W-:-:S07]  /*1eb0*/  FFMA R0, R0, R15, R0 ;  /* 0x0000000f00007223 */ /* 0x000fce0000000000 */
.L_x_19583:
[----:B------:R-:W-:Y:S05]  /*1ec0*/  BSYNC B1 ;  /* 0x0000000000017941 */ /* 0x000fea0003800000 */
.L_x_19581:
        /* <DEDUP_REMOVED lines=21> */
.L_x_19585:
[----:B------:R-:W0:Y:S02]  /*2020*/  MUFU.RCP R0, R17 ;  /* 0x0000001100007308 */ /* 0x000e240000001000 */
[----:B0-----:R-:W-:-:S04]  /*2030*/  FFMA R15, R17, R0, -1 ;  /* 0xbf800000110f7423 */ /* 0x001fc80000000000 */
[----:B------:R-:W-:-:S04]  /*2040*/  FADD.FTZ R15, -R15, -RZ ;  /* 0x800000ff0f0f7221 */ /* 0x000fc80000010100 */
[----:B------:R-:W-:-:S07]  /*2050*/  FFMA R0, R0, R15, R0 ;  /* 0x0000000f00007223 */ /* 0x000fce0000000000 */
.L_x_19586:
[----:B------:R-:W-:Y:S05]  /*2060*/  BSYNC B1 ;  /* 0x0000000000017941 */ /* 0x000fea0003800000 */
.L_x_19584:
        /* <DEDUP_REMOVED lines=22> */
.L_x_19588:
[----:B------:R-:W0:Y:S02]  /*21d0*/  MUFU.RCP R0, R17 ;  /* 0x0000001100007308 */ /* 0x000e240000001000 */
[----:B0-----:R-:W-:-:S04]  /*21e0*/  FFMA R15, R17, R0, -1 ;  /* 0xbf800000110f7423 */ /* 0x001fc80000000000 */
[----:B------:R-:W-:-:S04]  /*21f0*/  FADD.FTZ R15, -R15, -RZ ;  /* 0x800000ff0f0f7221 */ /* 0x000fc80000010100 */
[----:B------:R-:W-:-:S07]  /*2200*/  FFMA R0, R0, R15, R0 ;  /* 0x0000000f00007223 */ /* 0x000fce0000000000 */
.L_x_19589:
[----:B------:R-:W-:Y:S05]  /*2210*/  BSYNC B1 ;  /* 0x0000000000017941 */ /* 0x000fea0003800000 */
.L_x_19587:
        /* <DEDUP_REMOVED lines=21> */
.L_x_19591:
[----:B------:R-:W0:Y:S02]  /*2370*/  MUFU.RCP R0, R17 ;  /* 0x0000001100007308 */ /* 0x000e240000001000 */
[----:B0-----:R-:W-:-:S04]  /*2380*/  FFMA R15, R17, R0, -1 ;  /* 0xbf800000110f7423 */ /* 0x001fc80000000000 */
[----:B------:R-:W-:-:S04]  /*2390*/  FADD.FTZ R15, -R15, -RZ ;  /* 0x800000ff0f0f7221 */ /* 0x000fc80000010100 */
[----:B------:R-:W-:-:S07]  /*23a0*/  FFMA R0, R0, R15, R0 ;  /* 0x0000000f00007223 */ /* 0x000fce0000000000 */
.L_x_19592:
[----:B------:R-:W-:Y:S05]  /*23b0*/  BSYNC B1 ;  /* 0x0000000000017941 */ /* 0x000fea0003800000 */
.L_x_19590:
        /* <DEDUP_REMOVED lines=21> */
[----:B------:R-:W-:Y:S01]  /*2510*/  IMAD.MOV.U32 R24, RZ, RZ, R0 ;  /* 0x000000ffff187224 */ /* 0x000fe200078e0000 */
[----:B------:R-:W-:Y:S06]  /*2520*/  BRA `(.L_x_19595) ;  /* 0x0000000000107947 */ /* 0x000fec0003800000 */
.L_x_19594:
[----:B------:R-:W0:Y:S02]  /*2530*/  MUFU.RCP R24, R19 ;  /* 0x0000001300187308 */ /* 0x000e240000001000 */
[----:B0-----:R-:W-:-:S04]  /*2540*/  FFMA R0, R19, R24, -1 ;  /* 0xbf80000013007423 */ /* 0x001fc80000000018 */
[----:B------:R-:W-:-:S04]  /*2550*/  FADD.FTZ R15, -R0, -RZ ;  /* 0x800000ff000f7221 */ /* 0x000fc80000010100 */
[----:B------:R-:W-:-:S07]  /*2560*/  FFMA R24, R24, R15, R24 ;  /* 0x0000000f18187223 */ /* 0x000fce0000000018 */
.L_x_19595:
[----:B------:R-:W-:Y:S05]  /*2570*/  BSYNC B1 ;  /* 0x0000000000017941 */ /* 0x000fea0003800000 */
.L_x_19593:
[-C--:B------:R-:W-:Y:S01]  /*2580*/  FMUL R65, R46, R7.reuse ;  /* 0x000000072e417220 */ /* 0x080fe20000400000 */
[-C--:B------:R-:W-:Y:S01]  /*2590*/  FMUL R67, R54, R7.reuse ;  /* 0x0000000736437220 */ /* 0x080fe20000400000 */
[----:B------:R-:W-:Y:S01]  /*25a0*/  FMUL R58, R52, R7 ;  /* 0x00000007343a7220 */ /* 0x000fe20000400000 */
[----:B------:R-:W-:Y:S01]  /*25b0*/  ISETP.GE.U32.AND P0, PT, R10, R9, PT ;  /* 0x000000090a00720c */ /* 0x000fe20003f06070 */
[-C--:B------:R-:W-:Y:S01]  /*25c0*/  FMUL R61, R53, R7.reuse ;  /* 0x00000007353d7220 */ /* 0x080fe20000400000 */
[-C--:B------:R-:W-:Y:S01]  /*25d0*/  FMUL R38, R47, R7.reuse ;  /* 0x000000072f267220 */ /* 0x080fe20000400000 */
[----:B------:R-:W0:Y:S01]  /*25e0*/  F2F.F16.F32 R65, R65 ;  /* 0x0000004100417304 */ /* 0x000e220000200800 */
[-C--:B------:R-:W-:Y:S01]  /*25f0*/  FMUL R36, R42, R7.reuse ;  /* 0x000000072a247220 */ /* 0x080fe20000400000 */
[-C--:B------:R-:W-:Y:S01]  /*2600*/  FMUL R19, R43, R7.reuse ;  /* 0x000000072b137220 */ /* 0x080fe20000400000 */
[-C--:B------:R-:W-:Y:S01]  /*2610*/  FMUL R59, R48, R7.reuse ;  /* 0x00000007303b7220 */ /* 0x080fe20000400000 */
[-C--:B------:R-:W-:Y:S01]  /*2620*/  FMUL R15, R37, R7.reuse ;  /* 0x00000007250f7220 */ /* 0x080fe20000400000 */
[-C--:B------:R-:W-:Y:S01]  /*2630*/  FMUL R0, R39, R7.reuse ;  /* 0x0000000727007220 */ /* 0x080fe20000400000 */
[-C--:B------:R-:W-:Y:S01]  /*2640*/  FMUL R63, R45, R7.reuse ;  /* 0x000000072d3f7220 */ /* 0x080fe20000400000 */
[----:B------:R-:W-:Y:S01]  /*2650*/  ISETP.GE.U32.OR P0, PT, R55, R8, P0 ;  /* 0x000000083700720c */ /* 0x000fe20000706470 */
[----:B------:R-:W1:Y:S01]  /*2660*/  F2F.F16.F32 R67, R67 ;  /* 0x0000004300437304 */ /* 0x000e620000200800 */
[----:B------:R-:W-:Y:S01]  /*2670*/  BSSY B0, `(.L_x_19596) ;  /* 0x0000016000007945 */ /* 0x000fe20003800000 */
[----:B------:R-:W-:Y:S01]  /*2680*/  FMUL R64, R44, R7 ;  /* 0x000000072c407220 */ /* 0x000fe20000400000 */
[----:B0-----:R-:W-:-:S05]  /*2690*/  IMAD.WIDE.U32 R16, R65, 0x10000, RZ ;  /* 0x0001000041107825 */ /* 0x001fca00078e00ff */
[----:B------:R-:W0:Y:S01]  /*26a0*/  F2F.F16.F32 R58, R58 ;  /* 0x0000003a003a7304 */ /* 0x000e220000200800 */
[----:B-1----:R-:W-:-:S07]  /*26b0*/  LOP3.LUT R60, R16, R67, RZ, 0xfc, !PT ;  /* 0x00000043103c7212 */ /* 0x002fce00078efcff */
[----:B------:R-:W1:Y:S01]  /*26c0*/  F2F.F16.F32 R61, R61 ;  /* 0x0000003d003d7304 */ /* 0x000e620000200800 */
[----:B0-----:R-:W-:-:S07]  /*26d0*/  LOP3.LUT R16, R17, R58, RZ, 0xfc, !PT ;  /* 0x0000003a11107212 */ /* 0x001fce00078efcff */
[----:B------:R-:W0:Y:S08]  /*26e0*/  F2F.F16.F32 R38, R38 ;  /* 0x0000002600267304 */ /* 0x000e300000200800 */
[----:B------:R-:W2:Y:S08]  /*26f0*/  F2F.F16.F32 R36, R36 ;  /* 0x0000002400247304 */ /* 0x000eb00000200800 */
[----:B------:R-:W3:Y:S08]  /*2700*/  F2F.F16.F32 R19, R19 ;  /* 0x0000001300137304 */ /* 0x000ef00000200800 */
[----:B------:R-:W4:Y:S08]  /*2710*/  F2F.F16.F32 R59, R59 ;  /* 0x0000003b003b7304 */ /* 0x000f300000200800 */
[----:B------:R-:W0:Y:S08]  /*2720*/  F2F.F16.F32 R15, R15 ;  /* 0x0000000f000f7304 */ /* 0x000e300000200800 */
[----:B------:R-:W0:Y:S08]  /*2730*/  F2F.F16.F32 R0, R0 ;  /* 0x0000000000007304 */ /* 0x000e300000200800 */
[----:B------:R-:W0:Y:S01]  /*2740*/  F2F.F16.F32 R63, R63 ;  /* 0x0000003f003f7304 */ /* 0x000e220000200800 */
        /* <DEDUP_REMOVED lines=8> */
.L_x_19597:
[----:B------:R-:W-:Y:S05]  /*27d0*/  BSYNC B0 ;  /* 0x0000000000007941 */ /* 0x000fea0003800000 */
.L_x_19596:
[----:B------:R-:W2:Y:S01]  /*27e0*/  F2F.F16.F32 R64, R64 ;  /* 0x0000004000407304 */ /* 0x000ea20000200800 */
        /* <DEDUP_REMOVED lines=11> */
.L_x_19599:
[----:B------:R-:W-:Y:S05]  /*28a0*/  BSYNC B0 ;  /* 0x0000000000007941 */ /* 0x000fea0003800000 */
.L_x_19598:
[----:B-1-3--:R-:W-:-:S04]  /*28b0*/  IMAD.WIDE.U32 R22, R36, 0x10000, RZ ;  /* 0x0001000024167825 */ /* 0x00afc800078e00ff */
[----:B------:R-:W-:Y:S01]  /*28c0*/  FMUL R55, R51, R7 ;  /* 0x0000000733377220 */ /* 0x000fe20000400000 */
[----:B------:R-:W-:Y:S01]  /*28d0*/  BSSY B0, `(.L_x_19600) ;  /* 0x0000010000007945 */ /* 0x000fe20003800000 */
[----:B------:R-:W-:Y:S01]  /*28e0*/  LOP3.LUT R36, R22, R61, RZ, 0xfc, !PT ;  /* 0x0000003d16247212 */ /* 0x000fe200078efcff */
[----:B------:R-:W-:-:S03]  /*28f0*/  FMUL R22, R50, R7 ;  /* 0x0000000732167220 */ /* 0x000fc60000400000 */
[----:B------:R-:W1:Y:S01]  /*2900*/  F2F.F16.F32 R55, R55 ;  /* 0x0000003700377304 */ /* 0x000e620000200800 */
[----:B------:R-:W-:-:S07]  /*2910*/  LOP3.LUT R17, R23, R59, RZ, 0xfc, !PT ;  /* 0x0000003b17117212 */ /* 0x000fce00078efcff */
[----:B------:R-:W3:Y:S01]  /*2920*/  F2F.F16.F32 R22, R22 ;  /* 0x0000001600167304 */ /* 0x000ee20000200800 */
        /* <DEDUP_REMOVED lines=10> */
.L_x_19601:
[----:B------:R-:W-:Y:S05]  /*29d0*/  BSYNC B0 ;  /* 0x0000000000007941 */ /* 0x000fea0003800000 */
.L_x_19600:
[----:B------:R-:W-:Y:S01]  /*29e0*/  FMUL R23, R18, R24 ;  /* 0x0000001812177220 */ /* 0x000fe20000400000 */
[-C--:B----4-:R-:W-:Y:S01]  /*29f0*/  FMUL R40, R49, R7.reuse ;  /* 0x0000000731287220 */ /* 0x090fe20000400000 */
[----:B------:R-:W-:Y:S01]  /*2a00*/  IMAD.WIDE.U32 R18, R19, 0x10000, RZ ;  /* 0x0001000013127825 */ /* 0x000fe200078e00ff */
[----:B------:R-:W-:Y:S03]  /*2a10*/  BSSY B0, `(.L_x_19602) ;  /* 0x0000014000007945 */ /* 0x000fe60003800000 */
[----:B------:R-:W-:Y:S01]  /*2a20*/  FMUL R62, R23, R7 ;  /* 0x00000007173e7220 */ /* 0x000fe20000400000 */
[----:B------:R4:W2:Y:S01]  /*2a30*/  F2F.F16.F32 R24, R40 ;  /* 0x0000002800187304 */ /* 0x0008a20000200800 */
[----:B------:R-:W-:Y:S02]  /*2a40*/  SHF.R.U32.HI R58, RZ, 0x3, R14 ;  /* 0x00000003ff3a7819 */ /* 0x000fe4000001160e */
[----:B0-----:R-:W-:-:S02]  /*2a50*/  LOP3.LUT R38, R18, R38, RZ, 0xfc, !PT ;  /* 0x0000002612267212 */ /* 0x001fc400078efcff */
[----:B-1----:R-:W-:-:S03]  /*2a60*/  LOP3.LUT R55, R19, R55, RZ, 0xfc, !PT ;  /* 0x0000003713377212 */ /* 0x002fc600078efcff */
[----:B------:R-:W0:Y:S01]  /*2a70*/  F2F.F16.F32 R62, R62 ;  /* 0x0000003e003e7304 */ /* 0x000e220000200800 */
        /* <DEDUP_REMOVED lines=13> */
.L_x_19603:
[----:B------:R-:W-:Y:S05]  /*2b50*/  BSYNC B0 ;  /* 0x0000000000007941 */ /* 0x000fea0003800000 */
.L_x_19602:
        /* <DEDUP_REMOVED lines=93> */
[----:B-----5:R-:W-:Y:S05]  /*3130*/  CALL.REL.NOINC `($__internal_487_$__cuda_sm20_rcp_rn_f32_slowpath) ;  /* 0x0000009400c47944 */ /* 0x020fea0003c00000 */
[----:B------:R-:W-:Y:S05]  /*3140*/  BRA `(.L_x_19606) ;  /* 0x0000000000107947 */ /* 0x000fea0003800000 */
.L_x_19605:
[----:B------:R-:W0:Y:S02]  /*3150*/  MUFU.RCP R0, R51 ;  /* 0x0000003300007308 */ /* 0x000e240000001000 */
[----:B0-----:R-:W-:-:S04]  /*3160*/  FFMA R15, R51, R0, -1 ;  /* 0xbf800000330f7423 */ /* 0x001fc80000000000 */
[----:B------:R-:W-:-:S04]  /*3170*/  FADD.FTZ R15, -R15, -RZ ;  /* 0x800000ff0f0f7221 */ /* 0x000fc80000010100 */
[----:B------:R-:W-:-:S07]  /*3180*/  FFMA R0, R0, R15, R0 ;  /* 0x0000000f00007223 */ /* 0x000fce0000000000 */
.L_x_19606:
[----:B------:R-:W-:Y:S05]  /*3190*/  BSYNC B1 ;  /* 0x0000000000017941 */ /* 0x000fea0003800000 */
.L_x_19604:
        /* <DEDUP_REMOVED lines=22> */
.L_x_19608:
[----:B------:R-:W0:Y:S02]  /*3300*/  MUFU.RCP R0, R23 ;  /* 0x0000001700007308 */ /* 0x000e240000001000 */
[----:B0-----:R-:W-:-:S04]  /*3310*/  FFMA R15, R23, R0, -1 ;  /* 0xbf800000170f7423 */ /* 0x001fc80000000000 */
[----:B------:R-:W-:-:S04]  /*3320*/  FADD.FTZ R15, -R15, -RZ ;  /* 0x800000ff0f0f7221 */ /* 0x000fc80000010100 */
[----:B------:R-:W-:-:S07]  /*3330*/  FFMA R0, R0, R15, R0 ;  /* 0x0000000f00007223 */ /* 0x000fce0000000000 */
.L_x_19609:
[----:B------:R-:W-:Y:S05]  /*3340*/  BSYNC B1 ;  /* 0x0000000000017941 */ /* 0x000fea0003800000 */
.L_x_19607:
        /* <DEDUP_REMOVED lines=21> */
.L_x_19611:
[----:B------:R-:W0:Y:S02]  /*34a0*/  MUFU.RCP R0, R17 ;  /* 0x0000001100007308 */ /* 0x000e240000001000 */
[----:B0-----:R-:W-:-:S04]  /*34b0*/  FFMA R15, R17, R0, -1 ;  /* 0xbf800000110f7423 */ /* 0x001fc80000000000 */
[----:B------:R-:W-:-:S04]  /*34c0*/  FADD.FTZ R15, -R15, -RZ ;  /* 0x800000ff0f0f7221 */ /* 0x000fc80000010100 */
[----:B------:R-:W-:-:S07]  /*34d0*/  FFMA R0, R0, R15, R0 ;  /* 0x0000000f00007223 */ /* 0x000fce0000000000 */
.L_x_19612:
[----:B------:R-:W-:Y:S05]  /*34e0*/  BSYNC B1 ;  /* 0x0000000000017941 */ /* 0x000fea0003800000 */
.L_x_19610:
        /* <DEDUP_REMOVED lines=22> */
.L_x_19614:
[----:B------:R-:W0:Y:S02]  /*3650*/  MUFU.RCP R0, R23 ;  /* 0x0000001700007308 */ /* 0x000e240000001000 */
[----:B0-----:R-:W-:-:S04]  /*3660*/  FFMA R15, R23, R0, -1 ;  /* 0xbf800000170f7423 */ /* 0x001fc80000000000 */
[----:B------:R-:W-:-:S04]  /*3670*/  FADD.FTZ R15, -R15, -RZ ;  /* 0x800000ff0f0f7221 */ /* 0x000fc80000010100 */
[----:B------:R-:W-:-:S07]  /*3680*/  FFMA R0, R0, R15, R0 ;  /* 0x0000000f00007223 */ /* 0x000fce0000000000 */
.L_x_19615:
[----:B------:R-:W-:Y:S05]  /*3690*/  BSYNC B1 ;  /* 0x0000000000017941 */ /* 0x000fea0003800000 */
.L_x_19613:
        /* <DEDUP_REMOVED lines=21> */
.L_x_19617:
[----:B------:R-:W0:Y:S02]  /*37f0*/  MUFU.RCP R0, R23 ;  /* 0x0000001700007308 */ /* 0x000e240000001000 */
[----:B0-----:R-:W-:-:S04]  /*3800*/  FFMA R15, R23, R0, -1 ;  /* 0xbf800000170f7423 */ /* 0x001fc80000000000 */
[----:B------:R-:W-:-:S04]  /*3810*/  FADD.FTZ R15, -R15, -RZ ;  /* 0x800000ff0f0f7221 */ /* 0x000fc80000010100 */
[----:B------:R-:W-:-:S07]  /*3820*/  FFMA R0, R0, R15, R0 ;  /* 0x0000000f00007223 */ /* 0x000fce0000000000 */
.L_x_19618:
[----:B------:R-:W-:Y:S05]  /*3830*/  BSYNC B1 ;  /* 0x0000000000017941 */ /* 0x000fea0003800000 */
.L_x_19616:
        /* <DEDUP_REMOVED lines=20> */
[----:B-----5:R-:W-:Y:S05]  /*3980*/  CALL.REL.NOINC `($__internal_487_$__cuda_sm20_rcp_rn_f32_slowpath) ;  /* 0x0000008c00b07944 */ /* 0x020fea0003c00000 */
[----:B------:R-:W-:Y:S05]  /*3990*/  BRA `(.L_x_19621) ;  /* 0x0000000000107947 */ /* 0x000fea0003800000 */
.L_x_19620:
[----:B------:R-:W0:Y:S02]  /*39a0*/  MUFU.RCP R0, R23 ;  /* 0x0000001700007308 */ /* 0x000e240000001000 */
[----:B0-----:R-:W-:-:S04]  /*39b0*/  FFMA R15, R23, R0, -1 ;  /* 0xbf800000170f7423 */ /* 0x001fc80000000000 */
[----:B------:R-:W-:-:S04]  /*39c0*/  FADD.FTZ R15, -R15, -RZ ;  /* 0x800000ff0f0f7221 */ /* 0x000fc80000010100 */
[----:B------:R-:W-:-:S07]  /*39d0*/  FFMA R0, R0, R15, R0 ;  /* 0x0000000f00007223 */ /* 0x000fce0000000000 */
.L_x_19621:
[----:B------:R-:W-:Y:S05]  /*39e0*/  BSYNC B1 ;  /* 0x0000000000017941 */ /* 0x000fea0003800000 */
.L_x_19619:
        /* <DEDUP_REMOVED lines=21> */
.L_x_19623:
[----:B------:R-:W0:Y:S02]  /*3b40*/  MUFU.RCP R0, R17 ;  /* 0x0000001100007308 */ /* 0x000e240000001000 */
[----:B0-----:R-:W-:-:S04]  /*3b50*/  FFMA R15, R17, R0, -1 ;  /* 0xbf800000110f7423 */ /* 0x001fc80000000000 */
[----:B------:R-:W-:-:S04]  /*3b60*/  FADD.FTZ R15, -R15, -RZ ;  /* 0x800000ff0f0f7221 */ /* 0x000fc80000010100 */
[----:B------:R-:W-:-:S07]  /*3b70*/  FFMA R0, R0, R15, R0 ;  /* 0x0000000f00007223 */ /* 0x000fce0000000000 */
.L_x_19624:
[----:B------:R-:W-:Y:S05]  /*3b80*/  BSYNC B1 ;  /* 0x0000000000017941 */ /* 0x000fea0003800000 */
.L_x_19622:
        /* <DEDUP_REMOVED lines=22> */
.L_x_19626:
[----:B------:R-:W0:Y:S02]  /*3cf0*/  MUFU.RCP R0, R17 ;  /* 0x0000001100007308 */ /* 0x000e240000001000 */
[----:B0-----:R-:W-:-:S04]  /*3d00*/  FFMA R15, R17, R0, -1 ;  /* 0xbf800000110f7423 */ /* 0x001fc80000000000 */
[----:B------:R-:W-:-:S04]  /*3d10*/  FADD.FTZ R15, -R15, -RZ ;  /* 0x800000ff0f0f7221 */ /* 0x000fc80000010100 */
[----:B------:R-:W-:-:S07]  /*3d20*/  FFMA R0, R0, R15, R0 ;  /* 0x0000000f00007223 */ /* 0x000fce0000000000 */
.L_x_19627:
[----:B------:R-:W-:Y:S05]  /*3d30*/  BSYNC B1 ;  /* 0x0000000000017941 */ /* 0x000fea0003800000 */
.L_x_19625:
        /* <DEDUP_REMOVED lines=21> */
.L_x_19629:
[----:B------:R-:W0:Y:S02]  /*3e90*/  MUFU.RCP R0, R17 ;  /* 0x0000001100007308 */ /* 0x000e240000001000 */
[----:B0-----:R-:W-:-:S04]  /*3ea0*/  FFMA R15, R17, R0, -1 ;  /* 0xbf800000110f7423 */ /* 0x001fc80000000000 */
[----:B------:R-:W-:-:S04]  /*3eb0*/  FADD.FTZ R15, -R15, -RZ ;  /* 0x800000ff0f0f7221 */ /* 0x000fc80000010100 */
[----:B------:R-:W-:-:S07]  /*3ec0*/  FFMA R0, R0, R15, R0 ;  /* 0x0000000f00007223 */ /* 0x000fce0000000000 */
.L_x_19630:
[----:B------:R-:W-:Y:S05]  /*3ed0*/  BSYNC B1 ;  /* 0x0000000000017941 */ /* 0x000fea0003800000 */
.L_x_19628:
        /* <DEDUP_REMOVED lines=22> */
.L_x_19632:
[----:B------:R-:W0:Y:S02]  /*4040*/  MUFU.RCP R0, R23 ;  /* 0x0000001700007308 */ /* 0x000e240000001000 */
[----:B0-----:R-:W-:-:S04]  /*4050*/  FFMA R15, R23, R0, -1 ;  /* 0xbf800000170f7423 */ /* 0x001fc80000000000 */
[----:B------:R-:W-:-:S04]  /*4060*/  FADD.FTZ R15, -R15, -RZ ;  /* 0x800000ff0f0f7221 */ /* 0x000fc80000010100 */
[----:B------:R-:W-:-:S07]  /*4070*/  FFMA R0, R0, R15, R0 ;  /* 0x0000000f00007223 */ /* 0x000fce0000000000 */
.L_x_19633:
[----:B------:R-:W-:Y:S05]  /*4080*/  BSYNC B1 ;  /* 0x0000000000017941 */ /* 0x000fea0003800000 */
.L_x_19631:
        /* <DEDUP_REMOVED lines=21> */
.L_x_19635:
[----:B------:R-:W0:Y:S02]  /*41e0*/  MUFU.RCP R0, R23 ;  /* 0x0000001700007308 */ /* 0x000e240000001000 */
[----:B0-----:R-:W-:-:S04]  /*41f0*/  FFMA R15, R23, R0, -1 ;  /* 0xbf800000170f7423 */ /* 0x001fc80000000000 */
[----:B------:R-:W-:-:S04]  /*4200*/  FADD.FTZ R15, -R15, -RZ ;  /* 0x800000ff0f0f7221 */ /* 0x000fc80000010100 */
[----:B------:R-:W-:-:S07]  /*4210*/  FFMA R0, R0, R15, R0 ;  /* 0x0000000f00007223 */ /* 0x000fce0000000000 */
.L_x_19636:
[----:B------:R-:W-:Y:S05]  /*4220*/  BSYNC B1 ;  /* 0x0000000000017941 */ /* 0x000fea0003800000 */
.L_x_19634:
        /* <DEDUP_REMOVED lines=22> */
.L_x_19638:
[----:B------:R-:W0:Y:S02]  /*4390*/  MUFU.RCP R0, R23 ;  /* 0x0000001700007308 */ /* 0x000e240000001000 */
[----:B0-----:R-:W-:-:S04]  /*43a0*/  FFMA R15, R23, R0, -1 ;  /* 0xbf800000170f7423 */ /* 0x001fc80000000000 */
[----:B------:R-:W-:-:S04]  /*43b0*/  FADD.FTZ R15, -R15, -RZ ;  /* 0x800000ff0f0f7221 */ /* 0x000fc80000010100 */
[----:B------:R-:W-:-:S07]  /*43c0*/  FFMA R0, R0, R15, R0 ;  /* 0x0000000f00007223 */ /* 0x000fce0000000000 */
.L_x_19639:
[----:B------:R-:W-:Y:S05]  /*43d0*/  BSYNC B1 ;  /* 0x0000000000017941 */ /* 0x000fea0003800000 */
.L_x_19637:
        /* <DEDUP_REMOVED lines=21> */
.L_x_19641:
[----:B------:R-:W0:Y:S02]  /*4530*/  MUFU.RCP R0, R23 ;  /* 0x0000001700007308 */ /* 0x000e240000001000 */
[----:B0-----:R-:W-:-:S04]  /*4540*/  FFMA R15, R23, R0, -1 ;  /* 0xbf800000170f7423 */ /* 0x001fc80000000000 */
[----:B------:R-:W-:-:S04]  /*4550*/  FADD.FTZ R15, -R15, -RZ ;  /* 0x800000ff0f0f7221 */ /* 0x000fc80000010100 */
[----:B------:R-:W-:-:S07]  /*4560*/  FFMA R0, R0, R15, R0 ;  /* 0x0000000f00007223 */ /* 0x000fce0000000000 */
.L_x_19642:
[----:B------:R-:W-:Y:S05]  /*4570*/  BSYNC B1 ;  /* 0x0000000000017941 */ /* 0x000fea0003800000 */
.L_x_19640:
        /* <DEDUP_REMOVED lines=22> */
.L_x_19644:
[----:B------:R-:W0:Y:S02]  /*46e0*/  MUFU.RCP R0, R17 ;  /* 0x0000001100007308 */ /* 0x000e240000001000 */
[----:B0-----:R-:W-:-:S04]  /*46f0*/  FFMA R15, R17, R0, -1 ;  /* 0xbf800000110f7423 */ /* 0x001fc80000000000 */
[----:B------:R-:W-:-:S04]  /*4700*/  FADD.FTZ R15, -R15, -RZ ;  /* 0x800000ff0f0f7221 */ /* 0x000fc80000010100 */
[----:B------:R-:W-:-:S07]  /*4710*/  FFMA R0, R0, R15, R0 ;  /* 0x0000000f00007223 */ /* 0x000fce0000000000 */
.L_x_19645:
[----:B------:R-:W-:Y:S05]  /*4720*/  BSYNC B1 ;  /* 0x0000000000017941 */ /* 0x000fea0003800000 */
.L_x_19643:
        /* <DEDUP_REMOVED lines=21> */
.L_x_19647:
[----:B------:R-:W0:Y:S02]  /*4880*/  MUFU.RCP R0, R23 ;  /* 0x0000001700007308 */ /* 0x000e240000001000 */
[----:B0-----:R-:W-:-:S04]  /*4890*/  FFMA R15, R23, R0, -1 ;  /* 0xbf800000170f7423 */ /* 0x001fc80000000000 */
[----:B------:R-:W-:-:S04]  /*48a0*/  FADD.FTZ R15, -R15, -RZ ;  /* 0x800000ff0f0f7221 */ /* 0x000fc80000010100 */
[----:B------:R-:W-:-:S07]  /*48b0*/  FFMA R0, R0, R15, R0 ;  /* 0x0000000f00007223 */ /* 0x000fce0000000000 */
.L_x_19648:
[----:B------:R-:W-:Y:S05]  /*48c0*/  BSYNC B1 ;  /* 0x0000000000017941 */ /* 0x000fea0003800000 */
.L_x_19646:
        /* <DEDUP_REMOVED lines=22> */
.L_x_19650:
[----:B------:R-:W0:Y:S02]  /*4a30*/  MUFU.RCP R0, R17 ;  /* 0x0000001100007308 */ /* 0x000e240000001000 */
[----:B0-----:R-:W-:-:S04]  /*4a40*/  FFMA R15, R17, R0, -1 ;  /* 0xbf800000110f7423 */ /* 0x001fc80000000000 */
[----:B------:R-:W-:-:S04]  /*4a50*/  FADD.FTZ R15, -R15, -RZ ;  /* 0x800000ff0f0f7221 */ /* 0x000fc80000010100 */
[----:B------:R-:W-:-:S07]  /*4a60*/  FFMA R0, R0, R15, R0 ;  /* 0x0000000f00007223 */ /* 0x000fce0000000000 */
.L_x_19651:
[----:B------:R-:W-:Y:S05]  /*4a70*/  BSYNC B1 ;  /* 0x0000000000017941 */ /* 0x000fea0003800000 */
.L_x_19649:
        /* <DEDUP_REMOVED lines=13> */
[----:B------:R-:W0:Y:S01]  /*4b50*/  F2F.F16.F32 R68, R68 ;  /* 0x0000004400447304 */ /* 0x000e220000200800 */
[C---:B------:R-:W-:Y:S01]  /*4b60*/  FMNMX R17, |R62|.reuse, R17, !PT ;  /* 0x000000113e117209 */ /* 0x040fe20007800200 */
[----:B------:R-:W-:Y:S01]  /*4b70*/  FMUL R62, R62, R7 ;  /* 0x000000073e3e7220 */ /* 0x000fe20000400000 */
[----:B------:R-:W-:Y:S01]  /*4b80*/  BSSY B0, `(.L_x_19652) ;  /* 0x0000020000007945 */ /* 0x000fe20003800000 */
[----:B------:R-:W-:Y:S01]  /*4b90*/  FMUL R0, R33, R0 ;  /* 0x0000000021007220 */ /* 0x000fe20000400000 */
[----:B------:R-:W-:Y:S01]  /*4ba0*/  FMNMX R17, |R64|, R17, !PT ;  /* 0x0000001140117209 */ /* 0x000fe20007800200 */
[----:B------:R-:W-:-:S02]  /*4bb0*/  FMUL R64, R63, R7 ;  /* 0x000000073f407220 */ /* 0x000fc40000400000 */
[----:B------:R-:W1:Y:S01]  /*4bc0*/  F2F.F16.F32 R66, R66 ;  /* 0x0000004200427304 */ /* 0x000e620000200800 */
[----:B------:R-:W-:-:S04]  /*4bd0*/  FMNMX R30, |R30|, R17, !PT ;  /* 0x000000111e1e7209 */ /* 0x000fc80007800200 */
[----:B------:R-:W-:-:S03]  /*4be0*/  FMNMX R30, |R65|, R30, !PT ;  /* 0x0000001e411e7209 */ /* 0x000fc60007800200 */
[----:B------:R-:W2:Y:S01]  /*4bf0*/  F2F.F16.F32 R59, R59 ;  /* 0x0000003b003b7304 */ /* 0x000ea20000200800 */
[----:B------:R-:W-:-:S07]  /*4c00*/  FMNMX R31, |R31|, R30, !PT ;  /* 0x0000001e1f1f7209 */ /* 0x000fce0007800200 */
[----:B------:R-:W3:Y:S08]  /*4c10*/  F2F.F16.F32 R15, R15 ;  /* 0x0000000f000f7304 */ /* 0x000ef00000200800 */
[----:B------:R-:W4:Y:S08]  /*4c20*/  F2F.F16.F32 R55, R55 ;  /* 0x0000003700377304 */ /* 0x000f300000200800 */
[----:B------:R-:W0:Y:S08]  /*4c30*/  F2F.F16.F32 R34, R34 ;  /* 0x0000002200227304 */ /* 0x000e300000200800 */
[----:B------:R-:W0:Y:S08]  /*4c40*/  F2F.F16.F32 R24, R24 ;  /* 0x0000001800187304 */ /* 0x000e300000200800 */
[----:B------:R-:W0:Y:S08]  /*4c50*/  F2F.F16.F32 R56, R56 ;  /* 0x0000003800387304 */ /* 0x000e300000200800 */
[----:B------:R-:W0:Y:S08]  /*4c60*/  F2F.F16.F32 R64, R64 ;  /* 0x0000004000407304 */ /* 0x000e300000200800 */
[----:B------:R-:W0:Y:S01]  /*4c70*/  F2F.F16.F32 R62, R62 ;  /* 0x0000003e003e7304 */ /* 0x000e220000200800 */
        /* <DEDUP_REMOVED lines=16> */
.L_x_19653:
[----:B------:R-:W-:Y:S05]  /*4d80*/  BSYNC B0 ;  /* 0x0000000000007941 */ /* 0x000fea0003800000 */
.L_x_19652:
        /* <DEDUP_REMOVED lines=19> */
.L_x_19655:
[----:B------:R-:W-:Y:S05]  /*4ec0*/  BSYNC B0 ;  /* 0x0000000000007941 */ /* 0x000fea0003800000 */
.L_x_19654:
[-C--:B------:R-:W-:Y:S01]  /*4ed0*/  FMUL R33, R32, R7.reuse ;  /* 0x0000000720217220 */ /* 0x080fe20000400000 */
[----:B------:R-:W-:Y:S01]  /*4ee0*/  FMUL R30, R50, R7 ;  /* 0x00000007321e7220 */ /* 0x000fe20000400000 */
[----:B-12---:R-:W-:Y:S01]  /*4ef0*/  IMAD.WIDE.U32 R16, R59, 0x10000, RZ ;  /* 0x000100003b107825 */ /* 0x006fe200078e00ff */
[----:B------:R-:W-:Y:S03]  /*4f00*/  BSSY B0, `(.L_x_19656) ;  /* 0x000001a000007945 */ /* 0x000fe60003800000 */
[----:B------:R-:W1:Y:S01]  /*4f10*/  F2F.F16.F32 R33, R33 ;  /* 0x0000002100217304 */ /* 0x000e620000200800 */
[----:B0-----:R-:W-:Y:S02]  /*4f20*/  LOP3.LUT R68, R16, R68, RZ, 0xfc, !PT ;  /* 0x0000004410447212 */ /* 0x001fe400078efcff */
[----:B------:R-:W-:Y:S01]  /*4f30*/  LOP3.LUT R23, R17, R24, RZ, 0xfc, !PT ;  /* 0x0000001811177212 */ /* 0x000fe200078efcff */
[----:B------:R-:W-:-:S04]  /*4f40*/  IMAD.WIDE.U32 R16, R15, 0x10000, RZ ;  /* 0x000100000f107825 */ /* 0x000fc800078e00ff */
[----:B------:R-:W0:Y:S01]  /*4f50*/  F2F.F16.F32 R30, R30 ;  /* 0x0000001e001e7304 */ /* 0x000e220000200800 */
        /* <DEDUP_REMOVED lines=20> */
.L_x_19657:
[----:B------:R-:W-:Y:S05]  /*50a0*/  BSYNC B0 ;  /* 0x0000000000007941 */ /* 0x000fea0003800000 */
.L_x_19656:
[----:B--2---:R-:W-:-:S04]  /*50b0*/  IMAD.WIDE.U32 R16, R55, 0x10000, RZ ;  /* 0x0001000037107825 */ /* 0x004fc800078e00ff */
[-C--:B------:R-:W-:Y:S01]  /*50c0*/  FMUL R24, R52, R7.reuse ;  /* 0x0000000734187220 */ /* 0x080fe20000400000 */
[-C--:B------:R-:W-:Y:S01]  /*50d0*/  FMUL R22, R51, R7.reuse ;  /* 0x0000000733167220 */ /* 0x080fe20000400000 */
[-C--:B------:R-:W-:Y:S01]  /*50e0*/  FMUL R55, R35, R7.reuse ;  /* 0x0000000723377220 */ /* 0x080fe20000400000 */
[----:B------:R-:W-:Y:S01]  /*50f0*/  FMUL R58, R0, R7 ;  /* 0x00000007003a7220 */ /* 0x000fe20000400000 */
[----:B------:R-:W-:Y:S01]  /*5100*/  LOP3.LUT R64, R16, R64, RZ, 0xfc, !PT ;  /* 0x0000004010407212 */ /* 0x000fe200078efcff */
[----:B------:R-:W-:Y:S01]  /*5110*/  BSSY B0, `(.L_x_19658) ;  /* 0x000001d000007945 */ /* 0x000fe20003800000 */
[----:B------:R-:W2:Y:S01]  /*5120*/  F2F.F16.F32 R24, R24 ;  /* 0x0000001800187304 */ /* 0x000ea20000200800 */
[----:B-1----:R-:W-:Y:S01]  /*5130*/  LOP3.LUT R57, R17, R33, RZ, 0xfc, !PT ;  /* 0x0000002111397212 */ /* 0x002fe200078efcff */
[----:B------:R-:W-:Y:S01]  /*5140*/  IMAD.WIDE.U32 R16, R34, 0x10000, RZ ;  /* 0x0001000022107825 */ /* 0x000fe200078e00ff */
[----:B------:R-:W-:Y:S02]  /*5150*/  FMNMX R29, |R29|, R31, !PT ;  /* 0x0000001f1d1d7209 */ /* 0x000fe40007800200 */
[----:B------:R-:W-:-:S03]  /*5160*/  LOP3.LUT R62, R16, R62, RZ, 0xfc, !PT ;  /* 0x0000003e103e7212 */ /* 0x000fc600078efcff */
[----:B------:R-:W1:Y:S01]  /*5170*/  F2F.F16.F32 R22, R22 ;  /* 0x0000001600167304 */ /* 0x000e620000200800 */
[----:B0-----:R-:W-:-:S07]  /*5180*/  LOP3.LUT R56, R17, R30, RZ, 0xfc, !PT ;  /* 0x0000001e11387212 */ /* 0x001fce00078efcff */
[----:B------:R-:W0:Y:S08]  /*5190*/  F2F.F16.F32 R55, R55 ;  /* 0x0000003700377304 */ /* 0x000e300000200800 */
[----:B------:R-:W3:Y:S01]  /*51a0*/  F2F.F16.F32 R58, R58 ;  /* 0x0000003a003a7304 */ /* 0x000ee20000200800 */
        /* <DEDUP_REMOVED lines=19> */
.L_x_19659:
[----:B------:R-:W-:Y:S05]  /*52e0*/  BSYNC B0 ;  /* 0x0000000000007941 */ /* 0x000fea0003800000 */
.L_x_19658:
        /* <DEDUP_REMOVED lines=82> */
[----:B-----5:R-:W-:Y:S05]  /*5810*/  CALL.REL.NOINC `($__internal_487_$__cuda_sm20_rcp_rn_f32_slowpath) ;  /* 0x00000070000c7944 */ /* 0x020fea0003c00000 */
[----:B------:R-:W-:Y:S05]  /*5820*/  BRA `(.L_x_19662) ;  /* 0x0000000000107947 */ /* 0x000fea0003800000 */
.L_x_19661:
[----:B------:R-:W0:Y:S02]  /*5830*/  MUFU.RCP R15, R16 ;  /* 0x00000010000f7308 */ /* 0x000e240000001000 */
[----:B0-----:R-:W-:-:S04]  /*5840*/  FFMA R0, R16, R15, -1 ;  /* 0xbf80000010007423 */ /* 0x001fc8000000000f */
[----:B------:R-:W-:-:S04]  /*5850*/  FADD.FTZ R0, -R0, -RZ ;  /* 0x800000ff00007221 */ /* 0x000fc80000010100 */
[----:B------:R-:W-:-:S07]  /*5860*/  FFMA R0, R15, R0, R15 ;  /* 0x000000000f007223 */ /* 0x000fce000000000f */
.L_x_19662:
[----:B------:R-:W-:Y:S05]  /*5870*/  BSYNC B1 ;  /* 0x0000000000017941 */ /* 0x000fea0003800000 */
.L_x_19660:
        /* <DEDUP_REMOVED lines=22> */
.L_x_19664:
[----:B------:R-:W0:Y:S02]  /*59e0*/  MUFU.RCP R0, R23 ;  /* 0x0000001700007308 */ /* 0x000e240000001000 */
[----:B0-----:R-:W-:-:S04]  /*59f0*/  FFMA R15, R23, R0, -1 ;  /* 0xbf800000170f7423 */ /* 0x001fc80000000000 */
[----:B------:R-:W-:-:S04]  /*5a00*/  FADD.FTZ R15, -R15, -RZ ;  /* 0x800000ff0f0f7221 */ /* 0x000fc80000010100 */
[----:B------:R-:W-:-:S07]  /*5a10*/  FFMA R0, R0, R15, R0 ;  /* 0x0000000f00007223 */ /* 0x000fce0000000000 */
.L_x_19665:
[----:B------:R-:W-:Y:S05]  /*5a20*/  BSYNC B1 ;  /* 0x0000000000017941 */ /* 0x000fea0003800000 */
.L_x_19663:
        /* <DEDUP_REMOVED lines=21> */
.L_x_19667:
[----:B------:R-:W0:Y:S02]  /*5b80*/  MUFU.RCP R0, R17 ;  /* 0x0000001100007308 */ /* 0x000e240000001000 */
[----:B0-----:R-:W-:-:S04]  /*5b90*/  FFMA R15, R17, R0, -1 ;  /* 0xbf800000110f7423 */ /* 0x001fc80000000000 */
[----:B------:R-:W-:-:S04]  /*5ba0*/  FADD.FTZ R15, -R15, -RZ ;  /* 0x800000ff0f0f7221 */ /* 0x000fc80000010100 */
[----:B------:R-:W-:-:S07]  /*5bb0*/  FFMA R0, R0, R15, R0 ;  /* 0x0000000f00007223 */ /* 0x000fce0000000000 */
.L_x_19668:
[----:B------:R-:W-:Y:S05]  /*5bc0*/  BSYNC B1 ;  /* 0x0000000000017941 */ /* 0x000fea0003800000 */
.L_x_19666:
        /* <DEDUP_REMOVED lines=22> */
.L_x_19670:
[----:B------:R-:W0:Y:S02]  /*5d30*/  MUFU.RCP R0, R17 ;  /* 0x0000001100007308 */ /* 0x000e240000001000 */
[----:B0-----:R-:W-:-:S04]  /*5d40*/  FFMA R15, R17, R0, -1 ;  /* 0xbf800000110f7423 */ /* 0x001fc80000000000 */
[----:B------:R-:W-:-:S04]  /*5d50*/  FADD.FTZ R15, -R15, -RZ ;  /* 0x800000ff0f0f7221 */ /* 0x000fc80000010100 */
[----:B------:R-:W-:-:S07]  /*5d60*/  FFMA R0, R0, R15, R0 ;  /* 0x0000000f00007223 */ /* 0x000fce0000000000 */
.L_x_19671:
[----:B------:R-:W-:Y:S05]  /*5d70*/  BSYNC B1 ;  /* 0x0000000000017941 */ /* 0x000fea0003800000 */
.L_x_19669:
        /* <DEDUP_REMOVED lines=21> */
.L_x_19673:
[----:B------:R-:W0:Y:S02]  /*5ed0*/  MUFU.RCP R0, R17 ;  /* 0x0000001100007308 */ /* 0x000e240000001000 */
[----:B0-----:R-:W-:-:S04]  /*5ee0*/  FFMA R15, R17, R0, -1 ;  /* 0xbf800000110f7423 */ /* 0x001fc80000000000 */
[----:B------:R-:W-:-:S04]  /*5ef0*/  FADD.FTZ R15, -R15, -RZ ;  /* 0x800000ff0f0f7221 */ /* 0x000fc80000010100 */
[----:B------:R-:W-:-:S07]  /*5f00*/  FFMA R0, R0, R15, R0 ;  /* 0x0000000f00007223 */ /* 0x000fce0000000000 */
.L_x_19674:
[----:B------:R-:W-:Y:S05]  /*5f10*/  BSYNC B1 ;  /* 0x0000000000017941 */ /* 0x000fea0003800000 */
.L_x_19672:
        /* <DEDUP_REMOVED lines=22> */
.L_x_19676:
[----:B------:R-:W0:Y:S02]  /*6080*/  MUFU.RCP R0, R23 ;  /* 0x0000001700007308 */ /* 0x000e240000001000 */
[----:B0-----:R-:W-:-:S04]  /*6090*/  FFMA R15, R23, R0, -1 ;  /* 0xbf800000170f7423 */ /* 0x001fc80000000000 */
[----:B------:R-:W-:-:S04]  /*60a0*/  FADD.FTZ R15, -R15, -RZ ;  /* 0x800000ff0f0f7221 */ /* 0x000fc80000010100 */
[----:B------:R-:W-:-:S07]  /*60b0*/  FFMA R0, R0, R15, R0 ;  /* 0x0000000f00007223 */ /* 0x000fce0000000000 */
.L_x_19677:
[----:B------:R-:W-:Y:S05]  /*60c0*/  BSYNC B1 ;  /* 0x0000000000017941 */ /* 0x000fea0003800000 */
.L_x_19675:
        /* <DEDUP_REMOVED lines=21> */
.L_x_19679:
[----:B------:R-:W0:Y:S02]  /*6220*/  MUFU.RCP R0, R17 ;  /* 0x0000001100007308 */ /* 0x000e240000001000 */
[----:B0-----:R-:W-:-:S04]  /*6230*/  FFMA R15, R17, R0, -1 ;  /* 0xbf800000110f7423 */ /* 0x001fc80000000000 */
[----:B------:R-:W-:-:S04]  /*6240*/  FADD.FTZ R15, -R15, -RZ ;  /* 0x800000ff0f0f7221 */ /* 0x000fc80000010100 */
[----:B------:R-:W-:-:S07]  /*6250*/  FFMA R0, R0, R15, R0 ;  /* 0x0000000f00007223 */ /* 0x000fce0000000000 */
.L_x_19680:
[----:B------:R-:W-:Y:S05]  /*6260*/  BSYNC B1 ;  /* 0x0000000000017941 */ /* 0x000fea0003800000 */
.L_x_19678:
        /* <DEDUP_REMOVED lines=22> */
.L_x_19682:
[----:B------:R-:W0:Y:S02]  /*63d0*/  MUFU.RCP R0, R17 ;  /* 0x0000001100007308 */ /* 0x000e240000001000 */
[----:B0-----:R-:W-:-:S04]  /*63e0*/  FFMA R15, R17, R0, -1 ;  /* 0xbf800000110f7423 */ /* 0x001fc80000000000 */
[----:B------:R-:W-:-:S04]  /*63f0*/  FADD.FTZ R15, -R15, -RZ ;  /* 0x800000ff0f0f7221 */ /* 0x000fc80000010100 */
[----:B------:R-:W-:-:S07]  /*6400*/  FFMA R0, R0, R15, R0 ;  /* 0x0000000f00007223 */ /* 0x000fce0000000000 */
.L_x_19683:
[----:B------:R-:W-:Y:S05]  /*6410*/  BSYNC B1 ;  /* 0x0000000000017941 */ /* 0x000fea0003800000 */
.L_x_19681:
        /* <DEDUP_REMOVED lines=21> */
.L_x_19685:
[----:B------:R-:W0:Y:S02]  /*6570*/  MUFU.RCP R0, R23 ;  /* 0x0000001700007308 */ /* 0x000e240000001000 */
[----:B0-----:R-:W-:-:S04]  /*6580*/  FFMA R15, R23, R0, -1 ;  /* 0xbf800000170f7423 */ /* 0x001fc80000000000 */
[----:B------:R-:W-:-:S04]  /*6590*/  FADD.FTZ R15, -R15, -RZ ;  /* 0x800000ff0f0f7221 */ /* 0x000fc80000010100 */
[----:B------:R-:W-:-:S07]  /*65a0*/  FFMA R0, R0, R15, R0 ;  /* 0x0000000f00007223 */ /* 0x000fce0000000000 */
.L_x_19686:
[----:B------:R-:W-:Y:S05]  /*65b0*/  BSYNC B1 ;  /* 0x0000000000017941 */ /* 0x000fea0003800000 */
.L_x_19684:
        /* <DEDUP_REMOVED lines=22> */
.L_x_19688:
[----:B------:R-:W0:Y:S02]  /*6720*/  MUFU.RCP R0, R23 ;  /* 0x0000001700007308 */ /* 0x000e240000001000 */
[----:B0-----:R-:W-:-:S04]  /*6730*/  FFMA R15, R23, R0, -1 ;  /* 0xbf800000170f7423 */ /* 0x001fc80000000000 */
[----:B------:R-:W-:-:S04]  /*6740*/  FADD.FTZ R15, -R15, -RZ ;  /* 0x800000ff0f0f7221 */ /* 0x000fc80000010100 */
[----:B------:R-:W-:-:S07]  /*6750*/  FFMA R0, R0, R15, R0 ;  /* 0x0000000f00007223 */ /* 0x000fce0000000000 */
.L_x_19689:
[----:B------:R-:W-:Y:S05]  /*6760*/  BSYNC B1 ;  /* 0x0000000000017941 */ /* 0x000fea0003800000 */
.L_x_19687:
        /* <DEDUP_REMOVED lines=21> */
.L_x_19691:
[----:B------:R-:W0:Y:S02]  /*68c0*/  MUFU.RCP R0, R23 ;  /* 0x0000001700007308 */ /* 0x000e240000001000 */
[----:B0-----:R-:W-:-:S04]  /*68d0*/  FFMA R15, R23, R0, -1 ;  /* 0xbf800000170f7423 */ /* 0x001fc80000000000 */
[----:B------:R-:W-:-:S04]  /*68e0*/  FADD.FTZ R15, -R15, -RZ ;  /* 0x800000ff0f0f7221 */ /* 0x000fc80000010100 */
[----:B------:R-:W-:-:S07]  /*68f0*/  FFMA R0, R0, R15, R0 ;  /* 0x0000000f00007223 */ /* 0x000fce0000000000 */
.L_x_19692:
[----:B------:R-:W-:Y:S05]  /*6900*/  BSYNC B1 ;  /* 0x0000000000017941 */ /* 0x000fea0003800000 */
.L_x_19690:
        /* <DEDUP_REMOVED lines=22> */
.L_x_19694:
[----:B------:R-:W0:Y:S02]  /*6a70*/  MUFU.RCP R0, R17 ;  /* 0x0000001100007308 */ /* 0x000e240000001000 */
[----:B0-----:R-:W-:-:S04]  /*6a80*/  FFMA R15, R17, R0, -1 ;  /* 0xbf800000110f7423 */ /* 0x001fc80000000000 */
[----:B------:R-:W-:-:S04]  /*6a90*/  FADD.FTZ R15, -R15, -RZ ;  /* 0x800000ff0f0f7221 */ /* 0x000fc80000010100 */
[----:B------:R-:W-:-:S07]  /*6aa0*/  FFMA R0, R0, R15, R0 ;  /* 0x0000000f00007223 */ /* 0x000fce0000000000 */
.L_x_19695:
[----:B------:R-:W-:Y:S05]  /*6ab0*/  BSYNC B1 ;  /* 0x0000000000017941 */ /* 0x000fea0003800000 */
.L_x_19693:
        /* <DEDUP_REMOVED lines=21> */
.L_x_19697:
[----:B------:R-:W0:Y:S02]  /*6c10*/  MUFU.RCP R0, R17 ;  /* 0x0000001100007308 */ /* 0x000e240000001000 */
[----:B0-----:R-:W-:-:S04]  /*6c20*/  FFMA R15, R17, R0, -1 ;  /* 0xbf800000110f7423 */ /* 0x001fc80000000000 */
[----:B------:R-:W-:-:S04]  /*6c30*/  FADD.FTZ R15, -R15, -RZ ;  /* 0x800000ff0f0f7221 */ /* 0x000fc80000010100 */
[----:B------:R-:W-:-:S07]  /*6c40*/  FFMA R0, R0, R15, R0 ;  /* 0x0000000f00007223 */ /* 0x000fce0000000000 */
.L_x_19698:
[----:B------:R-:W-:Y:S05]  /*6c50*/  BSYNC B1 ;  /* 0x0000000000017941 */ /* 0x000fea0003800000 */
.L_x_19696:
        /* <DEDUP_REMOVED lines=22> */
.L_x_19700:
[----:B------:R-:W0:Y:S02]  /*6dc0*/  MUFU.RCP R0, R23 ;  /* 0x0000001700007308 */ /* 0x000e240000001000 */
[----:B0-----:R-:W-:-:S04]  /*6dd0*/  FFMA R15, R23, R0, -1 ;  /* 0xbf800000170f7423 */ /* 0x001fc80000000000 */
[----:B------:R-:W-:-:S04]  /*6de0*/  FADD.FTZ R15, -R15, -RZ ;  /* 0x800000ff0f0f7221 */ /* 0x000fc80000010100 */
[----:B------:R-:W-:-:S07]  /*6df0*/  FFMA R0, R0, R15, R0 ;  /* 0x0000000f00007223 */ /* 0x000fce0000000000 */
.L_x_19701:
[----:B------:R-:W-:Y:S05]  /*6e00*/  BSYNC B1 ;  /* 0x0000000000017941 */ /* 0x000fea0003800000 */
.L_x_19699:
        /* <DEDUP_REMOVED lines=21> */
.L_x_19703:
[----:B------:R-:W0:Y:S02]  /*6f60*/  MUFU.RCP R0, R23 ;  /* 0x0000001700007308 */ /* 0x000e240000001000 */
[----:B0-----:R-:W-:-:S04]  /*6f70*/  FFMA R15, R23, R0, -1 ;  /* 0xbf800000170f7423 */ /* 0x001fc80000000000 */
[----:B------:R-:W-:-:S04]  /*6f80*/  FADD.FTZ R15, -R15, -RZ ;  /* 0x800000ff0f0f7221 */ /* 0x000fc80000010100 */
[----:B------:R-:W-:-:S07]  /*6f90*/  FFMA R0, R0, R15, R0 ;  /* 0x0000000f00007223 */ /* 0x000fce0000000000 */
.L_x_19704:
[----:B------:R-:W-:Y:S05]  /*6fa0*/  BSYNC B1 ;  /* 0x0000000000017941 */ /* 0x000fea0003800000 */
.L_x_19702:
        /* <DEDUP_REMOVED lines=21> */
[----:B------:R-:W-:Y:S01]  /*7100*/  MOV R16, R0 ;  /* 0x0000000000107202 */ /* 0x000fe20000000f00 */
[----:B------:R-:W-:Y:S06]  /*7110*/  BRA `(.L_x_19707) ;  /* 0x0000000000107947 */ /* 0x000fec0003800000 */
.L_x_19706:
[----:B------:R-:W0:Y:S02]  /*7120*/  MUFU.RCP R16, R17 ;  /* 0x0000001100107308 */ /* 0x000e240000001000 */
[----:B0-----:R-:W-:-:S04]  /*7130*/  FFMA R0, R17, R16, -1 ;  /* 0xbf80000011007423 */ /* 0x001fc80000000010 */
[----:B------:R-:W-:-:S04]  /*7140*/  FADD.FTZ R15, -R0, -RZ ;  /* 0x800000ff000f7221 */ /* 0x000fc80000010100 */
[----:B------:R-:W-:-:S07]  /*7150*/  FFMA R16, R16, R15, R16 ;  /* 0x0000000f10107223 */ /* 0x000fce0000000010 */
.L_x_19707:
[----:B------:R-:W-:Y:S05]  /*7160*/  BSYNC B1 ;  /* 0x0000000000017941 */ /* 0x000fea0003800000 */
.L_x_19705:
        /* <DEDUP_REMOVED lines=12> */
[----:B------:R-:W0:Y:S01]  /*7230*/  F2F.F16.F32 R72, R72 ;  /* 0x0000004800487304 */ /* 0x000e220000200800 */
[----:B------:R-:W-:Y:S01]  /*7240*/  FMNMX R17, |R45|, R44, !PT ;  /* 0x0000002c2d117209 */ /* 0x000fe20007800200 */
[----:B------:R-:W-:Y:S03]  /*7250*/  BSSY B0, `(.L_x_19708) ;  /* 0x000001a000007945 */ /* 0x000fe60003800000 */
[----:B------:R-:W-:Y:S01]  /*7260*/  FMNMX R17, |R40|, R17, !PT ;  /* 0x0000001128117209 */ /* 0x000fe20007800200 */
[----:B------:R-:W-:-:S02]  /*7270*/  FMUL R40, R47, R16 ;  /* 0x000000102f287220 */ /* 0x000fc40000400000 */
[----:B------:R-:W1:Y:S01]  /*7280*/  F2F.F16.F32 R70, R70 ;  /* 0x0000004600467304 */ /* 0x000e620000200800 */
[----:B------:R-:W-:Y:S01]  /*7290*/  FMNMX R22, |R54|, R17, !PT ;  /* 0x0000001136167209 */ /* 0x000fe20007800200 */
[----:B------:R-:W-:-:S03]  /*72a0*/  FMUL R54, R53, R7 ;  /* 0x0000000735367220 */ /* 0x000fc60000400000 */
[----:B------:R-:W-:-:S03]  /*72b0*/  FMNMX R22, |R55|, R22, !PT ;  /* 0x0000001637167209 */ /* 0x000fc60007800200 */
[----:B------:R-:W2:Y:S01]  /*72c0*/  F2F.F16.F32 R35, R35 ;  /* 0x0000002300237304 */ /* 0x000ea20000200800 */
[----:B------:R-:W-:-:S07]  /*72d0*/  FMNMX R41, |R41|, R22, !PT ;  /* 0x0000001629297209 */ /* 0x000fce0007800200 */
[----:B------:R-:W3:Y:S08]  /*72e0*/  F2F.F16.F32 R24, R24 ;  /* 0x0000001800187304 */ /* 0x000ef00000200800 */
[----:B------:R-:W4:Y:S08]  /*72f0*/  F2F.F16.F32 R15, R15 ;  /* 0x0000000f000f7304 */ /* 0x000f300000200800 */
[----:B------:R-:W0:Y:S08]  /*7300*/  F2F.F16.F32 R0, R0 ;  /* 0x0000000000007304 */ /* 0x000e300000200800 */
[----:B------:R-:W0:Y:S08]  /*7310*/  F2F.F16.F32 R54, R54 ;  /* 0x0000003600367304 */ /* 0x000e300000200800 */
[----:B------:R-:W0:Y:S01]  /*7320*/  F2F.F16.F32 R52, R52 ;  /* 0x0000003400347304 */ /* 0x000e220000200800 */
        /* <DEDUP_REMOVED lines=12> */
.L_x_19709:
[----:B------:R-:W-:Y:S05]  /*73f0*/  BSYNC B0 ;  /* 0x0000000000007941 */ /* 0x000fea0003800000 */
.L_x_19708:
        /* <DEDUP_REMOVED lines=13> */
.L_x_19711:
[----:B------:R-:W-:Y:S05]  /*74d0*/  BSYNC B0 ;  /* 0x0000000000007941 */ /* 0x000fea0003800000 */
.L_x_19710:
[-C--:B-12---:R-:W-:Y:S01]  /*74e0*/  FMUL R22, R56, R7.reuse ;  /* 0x0000000738167220 */ /* 0x086fe20000400000 */
[----:B------:R-:W-:Y:S01]  /*74f0*/  FMUL R23, R42, R7 ;  /* 0x000000072a177220 */ /* 0x000fe20000400000 */
[----:B------:R-:W-:-:S04]  /*7500*/  IMAD.WIDE.U32 R16, R35, 0x10000, RZ ;  /* 0x0001000023107825 */ /* 0x000fc800078e00ff */
[-C--:B------:R-:W-:Y:S01]  /*7510*/  FMUL R44, R43, R7.reuse ;  /* 0x000000072b2c7220 */ /* 0x080fe20000400000 */
[----:B------:R-:W-:Y:S01]  /*7520*/  FMUL R50, R57, R7 ;  /* 0x0000000739327220 */ /* 0x000fe20000400000 */
[----:B------:R-:W-:Y:S01]  /*7530*/  BSSY B0, `(.L_x_19712) ;  /* 0x000001e000007945 */ /* 0x000fe20003800000 */
[----:B------:R-:W1:Y:S01]  /*7540*/  F2F.F16.F32 R22, R22 ;  /* 0x0000001600167304 */ /* 0x000e620000200800 */
[----:B0-----:R-:W-:-:S07]  /*7550*/  LOP3.LUT R72, R16, R72, RZ, 0xfc, !PT ;  /* 0x0000004810487212 */ /* 0x001fce00078efcff */
[----:B------:R-:W0:Y:S01]  /*7560*/  F2F.F16.F32 R23, R23 ;  /* 0x0000001700177304 */ /* 0x000e220000200800 */
[----:B-1----:R-:W-:Y:S01]  /*7570*/  LOP3.LUT R35, R17, R22, RZ, 0xfc, !PT ;  /* 0x0000001611237212 */ /* 0x002fe200078efcff */
[----:B------:R-:W-:-:S06]  /*7580*/  IMAD.WIDE.U32 R16, R24, 0x10000, RZ ;  /* 0x0001000018107825 */ /* 0x000fcc00078e00ff */
[----:B------:R-:W-:Y:S01]  /*7590*/  F2F.F16.F32 R51, R50 ;  /* 0x0000003200337304 */ /* 0x000fe20000200800 */
[----:B------:R-:W-:Y:S02]  /*75a0*/  LOP3.LUT R70, R16, R70, RZ, 0xfc, !PT ;  /* 0x0000004610467212 */ /* 0x000fe400078efcff */
[----:B0-----:R-:W-:Y:S01]  /*75b0*/  LOP3.LUT R45, R17, R23, RZ, 0xfc, !PT ;  /* 0x00000017112d7212 */ /* 0x001fe200078efcff */
[----:B------:R-:W-:-:S04]  /*75c0*/  IMAD.WIDE.U32 R16, R15, 0x10000, RZ ;  /* 0x000100000f107825 */ /* 0x000fc800078e00ff */
[----:B------:R-:W0:Y:S01]  /*75d0*/  F2F.F16.F32 R24, R44 ;  /* 0x0000002c00187304 */ /* 0x000e220000200800 */
        /* <DEDUP_REMOVED lines=19> */
.L_x_19713:
[----:B------:R-:W-:Y:S05]  /*7710*/  BSYNC B0 ;  /* 0x0000000000007941 */ /* 0x000fea0003800000 */
.L_x_19712:
        /* <DEDUP_REMOVED lines=8> */
[----:B------:R-:W0:Y:S01]  /*77a0*/  F2F.F16.F32 R23, R23 ;  /* 0x0000001700177304 */ /* 0x000e220000200800 */
[----:B------:R-:W-:Y:S01]  /*77b0*/  FMUL R41, R46, R7 ;  /* 0x000000072e297220 */ /* 0x000fe20000400000 */
[----:B------:R-:W-:-:S02]  /*77c0*/  SHF.R.U32.HI R24, RZ, 0x3, R14 ;  /* 0x00000003ff187819 */ /* 0x000fc4000001160e */
[----:B------:R-:W-:Y:S02]  /*77d0*/  FMNMX R42, |R43|, R42, !PT ;  /* 0x0000002a2b2a7209 */ /* 0x000fe40007800200 */
[----:B------:R-:W-:Y:S02]  /*77e0*/  LOP3.LUT R43, R24, 0x1c, RZ, 0xc0, !PT ;  /* 0x0000001c182b7812 */ /* 0x000fe400078ec0ff */
[----:B------:R-:W-:Y:S01]  /*77f0*/  FFMA.RM R0, R0, R17, 12582913 ;  /* 0x4b40000100007423 */ /* 0x000fe20000004011 */
[----:B------:R-:W-:Y:S01]  /*7800*/  F2F.F16.F32 R41, R41 ;  /* 0x0000002900297304 */ /* 0x000fe20000200800 */
        /* <DEDUP_REMOVED lines=14> */
[----:B------:R-:W0:Y:S02]  /*78f0*/  F2F.F16.F32 R17, R17 ;  /* 0x0000001100117304 */ /* 0x000e240000200800 */
[----:B------:R-:W-:-:S04]  /*7900*/  LOP3.LUT R16, R16, 0x7f800000, RZ, 0xc0, !PT ;  /* 0x7f80000010107812 */ /* 0x000fc800078ec0ff */
[----:B------:R-:W-:Y:S01]  /*7910*/  ISETP.GT.U32.AND P1, PT, R16, 0x1ffffff, PT ;  /* 0x01ffffff1000780c */ /* 0x000fe20003f24070 */
[----:B------:R-:W-:-:S06]  /*7920*/  FMUL R16, R58, R7 ;  /* 0x000000073a107220 */ /* 0x000fcc0000400000 */
[----:B------:R-:W1:Y:S01]  /*7930*/  F2F.F16.F32 R16, R16 ;  /* 0x0000001000107304 */ /* 0x000e620000200800 */
        /* <DEDUP_REMOVED lines=22> */
.L_x_19715:
[----:B------:R-:W-:Y:S05]  /*7aa0*/  BSYNC B0 ;  /* 0x0000000000007941 */ /* 0x000fea0003800000 */
.L_x_19714:
[----:B------:R-:W-:Y:S01]  /*7ab0*/  BSSY B1, `(.L_x_19716) ;  /* 0x000000d000017945 */ /* 0x000fe20003800000 */
[----:B------:R-:W-:Y:S02]  /*7ac0*/  FMNMX R40, |R40|, R35, !PT ;  /* 0x0000002328287209 */ /* 0x000fe40007800200 */
[----:B------:R-:W-:Y:S02]  /*7ad0*/  IADD3 R35, R10, 0x3, RZ ;  /* 0x000000030a237810 */ /* 0x000fe40007ffe0ff */
[----:B------:R-:W-:Y:S01]  /*7ae0*/  LOP3.LUT R41, R15, 0x1f, RZ, 0xc0, !PT ;  /* 0x0000001f0f297812 */ /* 0x000fe200078ec0ff */
[----:B------:R-:W-:Y:S06]  /*7af0*/  @P1 BRA `(.L_x_19717) ;  /* 0x0000000000101947 */ /* 0x000fec0003800000 */
[----:B------:R-:W-:-:S07]  /*7b00*/  MOV R15, 0x7b20 ;  /* 0x00007b20000f7802 */ /* 0x000fce0000000f00 */
[----:B0----5:R-:W-:Y:S05]  /*7b10*/  CALL.REL.NOINC `($__internal_487_$__cuda_sm20_rcp_rn_f32_slowpath) ;  /* 0x0000004c004c7944 */ /* 0x021fea0003c00000 */
[----:B------:R-:W-:Y:S01]  /*7b20*/  IMAD.MOV.U32 R15, RZ, RZ, R0 ;  /* 0x000000ffff0f7224 */ /* 0x000fe200078e0000 */
[----:B------:R-:W-:Y:S06]  /*7b30*/  BRA `(.L_x_19718) ;  /* 0x0000000000107947 */ /* 0x000fec0003800000 */
.L_x_19717:
[----:B------:R-:W0:Y:S02]  /*7b40*/  MUFU.RCP R15, R0 ;  /* 0x00000000000f7308 */ /* 0x000e240000001000 */
[----:B0-----:R-:W-:-:S04]  /*7b50*/  FFMA R16, R0, R15, -1 ;  /* 0xbf80000000107423 */ /* 0x001fc8000000000f */
[----:B------:R-:W-:-:S04]  /*7b60*/  FADD.FTZ R16, -R16, -RZ ;  /* 0x800000ff10107221 */ /* 0x000fc80000010100 */
[----:B------:R-:W-:-:S07]  /*7b70*/  FFMA R15, R15, R16, R15 ;  /* 0x000000100f0f7223 */ /* 0x000fce000000000f */
.L_x_19718:
[----:B------:R-:W-:Y:S05]  /*7b80*/  BSYNC B1 ;  /* 0x0000000000017941 */ /* 0x000fea0003800000 */
.L_x_19716:
        /* <DEDUP_REMOVED lines=22> */
.L_x_19720:
[----:B------:R-:W0:Y:S02]  /*7cf0*/  MUFU.RCP R0, R23 ;  /* 0x0000001700007308 */ /* 0x000e240000001000 */
[----:B0-----:R-:W-:-:S04]  /*7d00*/  FFMA R15, R23, R0, -1 ;  /* 0xbf800000170f7423 */ /* 0x001fc80000000000 */
[----:B------:R-:W-:-:S04]  /*7d10*/  FADD.FTZ R15, -R15, -RZ ;  /* 0x800000ff0f0f7221 */ /* 0x000fc80000010100 */
[----:B------:R-:W-:-:S07]  /*7d20*/  FFMA R0, R0, R15, R0 ;  /* 0x0000000f00007223 */ /* 0x000fce0000000000 */
.L_x_19721:
[----:B------:R-:W-:Y:S05]  /*7d30*/  BSYNC B1 ;  /* 0x0000000000017941 */ /* 0x000fea0003800000 */
.L_x_19719:
        /* <DEDUP_REMOVED lines=21> */
.L_x_19723:
[----:B------:R-:W0:Y:S02]  /*7e90*/  MUFU.RCP R0, R17 ;  /* 0x0000001100007308 */ /* 0x000e240000001000 */
[----:B0-----:R-:W-:-:S04]  /*7ea0*/  FFMA R15, R17, R0, -1 ;  /* 0xbf800000110f7423 */ /* 0x001fc80000000000 */
[----:B------:R-:W-:-:S04]  /*7eb0*/  FADD.FTZ R15, -R15, -RZ ;  /* 0x800000ff0f0f7221 */ /* 0x000fc80000010100 */
[----:B------:R-:W-:-:S07]  /*7ec0*/  FFMA R0, R0, R15, R0 ;  /* 0x0000000f00007223 */ /* 0x000fce0000000000 */
.L_x_19724:
[----:B------:R-:W-:Y:S05]  /*7ed0*/  BSYNC B1 ;  /* 0x0000000000017941 */ /* 0x000fea0003800000 */
.L_x_19722:
        /* <DEDUP_REMOVED lines=22> */
.L_x_19726:
[----:B------:R-:W0:Y:S02]  /*8040*/  MUFU.RCP R0, R17 ;  /* 0x0000001100007308 */ /* 0x000e240000001000 */
[----:B0-----:R-:W-:-:S04]  /*8050*/  FFMA R15, R17, R0, -1 ;  /* 0xbf800000110f7423 */ /* 0x001fc80000000000 */
[----:B------:R-:W-:-:S04]  /*8060*/  FADD.FTZ R15, -R15, -RZ ;  /* 0x800000ff0f0f7221 */ /* 0x000fc80000010100 */
[----:B------:R-:W-:-:S07]  /*8070*/  FFMA R0, R0, R15, R0 ;  /* 0x0000000f00007223 */ /* 0x000fce0000000000 */
.L_x_19727:
[----:B------:R-:W-:Y:S05]  /*8080*/  BSYNC B1 ;  /* 0x0000000000017941 */ /* 0x000fea0003800000 */
.L_x_19725:
        /* <DEDUP_REMOVED lines=21> */
.L_x_19729:
[----:B------:R-:W0:Y:S02]  /*81e0*/  MUFU.RCP R0, R23 ;  /* 0x0000001700007308 */ /* 0x000e240000001000 */
[----:B0-----:R-:W-:-:S04]  /*81f0*/  FFMA R15, R23, R0, -1 ;  /* 0xbf800000170f7423 */ /* 0x001fc80000000000 */
[----:B------:R-:W-:-:S04]  /*8200*/  FADD.FTZ R15, -R15, -RZ ;  /* 0x800000ff0f0f7221 */ /* 0x000fc80000010100 */
[----:B------:R-:W-:-:S07]  /*8210*/  FFMA R0, R0, R15, R0 ;  /* 0x0000000f00007223 */ /* 0x000fce0000000000 */
.L_x_19730:
[----:B------:R-:W-:Y:S05]  /*8220*/  BSYNC B1 ;  /* 0x0000000000017941 */ /* 0x000fea0003800000 */
.L_x_19728:
        /* <DEDUP_REMOVED lines=22> */
.L_x_19732:
[----:B------:R-:W0:Y:S02]  /*8390*/  MUFU.RCP R0, R23 ;  /* 0x0000001700007308 */ /* 0x000e240000001000 */
[----:B0-----:R-:W-:-:S04]  /*83a0*/  FFMA R15, R23, R0, -1 ;  /* 0xbf800000170f7423 */ /* 0x001fc80000000000 */
[----:B------:R-:W-:-:S04]  /*83b0*/  FADD.FTZ R15, -R15, -RZ ;  /* 0x800000ff0f0f7221 */ /* 0x000fc80000010100 */
[----:B------:R-:W-:-:S07]  /*83c0*/  FFMA R0, R0, R15, R0 ;  /* 0x0000000f00007223 */ /* 0x000fce0000000000 */
.L_x_19733:
[----:B------:R-:W-:Y:S05]  /*83d0*/  BSYNC B1 ;  /* 0x0000000000017941 */ /* 0x000fea0003800000 */
.L_x_19731:
        /* <DEDUP_REMOVED lines=21> */
.L_x_19735:
[----:B------:R-:W0:Y:S02]  /*8530*/  MUFU.RCP R0, R17 ;  /* 0x0000001100007308 */ /* 0x000e240000001000 */
[----:B0-----:R-:W-:-:S04]  /*8540*/  FFMA R15, R17, R0, -1 ;  /* 0xbf800000110f7423 */ /* 0x001fc80000000000 */
[----:B------:R-:W-:-:S04]  /*8550*/  FADD.FTZ R15, -R15, -RZ ;  /* 0x800000ff0f0f7221 */ /* 0x000fc80000010100 */
[----:B------:R-:W-:-:S07]  /*8560*/  FFMA R0, R0, R15, R0 ;  /* 0x0000000f00007223 */ /* 0x000fce0000000000 */
.L_x_19736:
[----:B------:R-:W-:Y:S05]  /*8570*/  BSYNC B1 ;  /* 0x0000000000017941 */ /* 0x000fea0003800000 */
.L_x_19734:
        /* <DEDUP_REMOVED lines=22> */
.L_x_19738:
[----:B------:R-:W0:Y:S02]  /*86e0*/  MUFU.RCP R0, R17 ;  /* 0x0000001100007308 */ /* 0x000e240000001000 */
[----:B0-----:R-:W-:-:S04]  /*86f0*/  FFMA R15, R17, R0, -1 ;  /* 0xbf800000110f7423 */ /* 0x001fc80000000000 */
[----:B------:R-:W-:-:S04]  /*8700*/  FADD.FTZ R15, -R15, -RZ ;  /* 0x800000ff0f0f7221 */ /* 0x000fc80000010100 */
[----:B------:R-:W-:-:S07]  /*8710*/  FFMA R0, R0, R15, R0 ;  /* 0x0000000f00007223 */ /* 0x000fce0000000000 */
.L_x_19739:
[----:B------:R-:W-:Y:S05]  /*8720*/  BSYNC B1 ;  /* 0x0000000000017941 */ /* 0x000fea0003800000 */
.L_x_19737:
        /* <DEDUP_REMOVED lines=19> */
[----:B------:R-:W-:Y:S05]  /*8860*/  CALL.REL.NOINC `($__internal_487_$__cuda_sm20_rcp_rn_f32_slowpath) ;  /* 0x0000003c00f87944 */ /* 0x000fea0003c00000 */
[----:B------:R-:W-:Y:S05]  /*8870*/  BRA `(.L_x_19742) ;  /* 0x0000000000107947 */ /* 0x000fea0003800000 */
.L_x_19741:
[----:B------:R-:W0:Y:S02]  /*8880*/  MUFU.RCP R0, R23 ;  /* 0x0000001700007308 */ /* 0x000e240000001000 */
[----:B0-----:R-:W-:-:S04]  /*8890*/  FFMA R15, R23, R0, -1 ;  /* 0xbf800000170f7423 */ /* 0x001fc80000000000 */
[----:B------:R-:W-:-:S04]  /*88a0*/  FADD.FTZ R15, -R15, -RZ ;  /* 0x800000ff0f0f7221 */ /* 0x000fc80000010100 */
[----:B------:R-:W-:-:S07]  /*88b0*/  FFMA R0, R0, R15, R0 ;  /* 0x0000000f00007223 */ /* 0x000fce0000000000 */
.L_x_19742:
[----:B------:R-:W-:Y:S05]  /*88c0*/  BSYNC B1 ;  /* 0x0000000000017941 */ /* 0x000fea0003800000 */
.L_x_19740:
        /* <DEDUP_REMOVED lines=22> */
.L_x_19744:
[----:B------:R-:W0:Y:S02]  /*8a30*/  MUFU.RCP R0, R23 ;  /* 0x0000001700007308 */ /* 0x000e240000001000 */
[----:B0-----:R-:W-:-:S04]  /*8a40*/  FFMA R15, R23, R0, -1 ;  /* 0xbf800000170f7423 */ /* 0x001fc80000000000 */
[----:B------:R-:W-:-:S04]  /*8a50*/  FADD.FTZ R15, -R15, -RZ ;  /* 0x800000ff0f0f7221 */ /* 0x000fc80000010100 */
[----:B------:R-:W-:-:S07]  /*8a60*/  FFMA R0, R0, R15, R0 ;  /* 0x0000000f00007223 */ /* 0x000fce0000000000 */
.L_x_19745:
[----:B------:R-:W-:Y:S05]  /*8a70*/  BSYNC B1 ;  /* 0x0000000000017941 */ /* 0x000fea0003800000 */
.L_x_19743:
        /* <DEDUP_REMOVED lines=21> */
.L_x_19747:
[----:B------:R-:W0:Y:S02]  /*8bd0*/  MUFU.RCP R0, R17 ;  /* 0x0000001100007308 */ /* 0x000e240000001000 */
[----:B0-----:R-:W-:-:S04]  /*8be0*/  FFMA R15, R17, R0, -1 ;  /* 0xbf800000110f7423 */ /* 0x001fc80000000000 */
[----:B------:R-:W-:-:S04]  /*8bf0*/  FADD.FTZ R15, -R15, -RZ ;  /* 0x800000ff0f0f7221 */ /* 0x000fc80000010100 */
[----:B------:R-:W-:-:S07]  /*8c00*/  FFMA R0, R0, R15, R0 ;  /* 0x0000000f00007223 */ /* 0x000fce0000000000 */
.L_x_19748:
[----:B------:R-:W-:Y:S05]  /*8c10*/  BSYNC B1 ;  /* 0x0000000000017941 */ /* 0x000fea0003800000 */
.L_x_19746:
        /* <DEDUP_REMOVED lines=22> */
.L_x_19750:
[----:B------:R-:W0:Y:S02]  /*8d80*/  MUFU.RCP R0, R17 ;  /* 0x0000001100007308 */ /* 0x000e240000001000 */
[----:B0-----:R-:W-:-:S04]  /*8d90*/  FFMA R15, R17, R0, -1 ;  /* 0xbf800000110f7423 */ /* 0x001fc80000000000 */
[----:B------:R-:W-:-:S04]  /*8da0*/  FADD.FTZ R15, -R15, -RZ ;  /* 0x800000ff0f0f7221 */ /* 0x000fc80000010100 */
[----:B------:R-:W-:-:S07]  /*8db0*/  FFMA R0, R0, R15, R0 ;  /* 0x0000000f00007223 */ /* 0x000fce0000000000 */
.L_x_19751:
[----:B------:R-:W-:Y:S05]  /*8dc0*/  BSYNC B1 ;  /* 0x0000000000017941 */ /* 0x000fea0003800000 */
.L_x_19749:
        /* <DEDUP_REMOVED lines=21> */
.L_x_19753:
[----:B------:R-:W0:Y:S02]  /*8f20*/  MUFU.RCP R0, R17 ;  /* 0x0000001100007308 */ /* 0x000e240000001000 */
[----:B0-----:R-:W-:-:S04]  /*8f30*/  FFMA R15, R17, R0, -1 ;  /* 0xbf800000110f7423 */ /* 0x001fc80000000000 */
[----:B------:R-:W-:-:S04]  /*8f40*/  FADD.FTZ R15, -R15, -RZ ;  /* 0x800000ff0f0f7221 */ /* 0x000fc80000010100 */
[----:B------:R-:W-:-:S07]  /*8f50*/  FFMA R0, R0, R15, R0 ;  /* 0x0000000f00007223 */ /* 0x000fce0000000000 */
.L_x_19754:
[----:B------:R-:W-:Y:S05]  /*8f60*/  BSYNC B1 ;  /* 0x0000000000017941 */ /* 0x000fea0003800000 */
.L_x_19752:
        /* <DEDUP_REMOVED lines=22> */
.L_x_19756:
[----:B------:R-:W0:Y:S02]  /*90d0*/  MUFU.RCP R0, R23 ;  /* 0x0000001700007308 */ /* 0x000e240000001000 */
[----:B0-----:R-:W-:-:S04]  /*90e0*/  FFMA R15, R23, R0, -1 ;  /* 0xbf800000170f7423 */ /* 0x001fc80000000000 */
[----:B------:R-:W-:-:S04]  /*90f0*/  FADD.FTZ R15, -R15, -RZ ;  /* 0x800000ff0f0f7221 */ /* 0x000fc80000010100 */
[----:B------:R-:W-:-:S07]  /*9100*/  FFMA R0, R0, R15, R0 ;  /* 0x0000000f00007223 */ /* 0x000fce0000000000 */
.L_x_19757:
[----:B------:R-:W-:Y:S05]  /*9110*/  BSYNC B1 ;  /* 0x0000000000017941 */ /* 0x000fea0003800000 */
.L_x_19755:
        /* <DEDUP_REMOVED lines=21> */
.L_x_19759:
[----:B------:R-:W0:Y:S02]  /*9270*/  MUFU.RCP R0, R23 ;  /* 0x0000001700007308 */ /* 0x000e240000001000 */
[----:B0-----:R-:W-:-:S04]  /*9280*/  FFMA R15, R23, R0, -1 ;  /* 0xbf800000170f7423 */ /* 0x001fc80000000000 */
[----:B------:R-:W-:-:S04]  /*9290*/  FADD.FTZ R15, -R15, -RZ ;  /* 0x800000ff0f0f7221 */ /* 0x000fc80000010100 */
[----:B------:R-:W-:-:S07]  /*92a0*/  FFMA R0, R0, R15, R0 ;  /* 0x0000000f00007223 */ /* 0x000fce0000000000 */
.L_x_19760:
[----:B------:R-:W-:Y:S05]  /*92b0*/  BSYNC B1 ;  /* 0x0000000000017941 */ /* 0x000fea0003800000 */
.L_x_19758:
        /* <DEDUP_REMOVED lines=21> */
[----:B------:R-:W-:Y:S01]  /*9410*/  MOV R16, R0 ;  /* 0x0000000000107202 */ /* 0x000fe20000000f00 */
[----:B------:R-:W-:Y:S06]  /*9420*/  BRA `(.L_x_19763) ;  /* 0x0000000000107947 */ /* 0x000fec0003800000 */
.L_x_19762:
[----:B------:R-:W0:Y:S02]  /*9430*/  MUFU.RCP R16, R17 ;  /* 0x0000001100107308 */ /* 0x000e240000001000 */
[----:B0-----:R-:W-:-:S04]  /*9440*/  FFMA R0, R17, R16, -1 ;  /* 0xbf80000011007423 */ /* 0x001fc80000000010 */
[----:B------:R-:W-:-:S04]  /*9450*/  FADD.FTZ R15, -R0, -RZ ;  /* 0x800000ff000f7221 */ /* 0x000fc80000010100 */
[----:B------:R-:W-:-:S07]  /*9460*/  FFMA R16, R16, R15, R16 ;  /* 0x0000000f10107223 */ /* 0x000fce0000000010 */
.L_x_19763:
[----:B------:R-:W-:Y:S05]  /*9470*/  BSYNC B1 ;  /* 0x0000000000017941 */ /* 0x000fea0003800000 */
.L_x_19761:
        /* <DEDUP_REMOVED lines=12> */
[----:B------:R-:W0:Y:S01]  /*9540*/  F2F.F16.F32 R35, R35 ;  /* 0x0000002300237304 */ /* 0x000e220000200800 */
[----:B------:R-:W-:Y:S01]  /*9550*/  FMNMX R17, |R31|, R30, !PT ;  /* 0x0000001e1f117209 */ /* 0x000fe20007800200 */
[----:B------:R-:W-:Y:S01]  /*9560*/  FMUL R30, R29, R7 ;  /* 0x000000071d1e7220 */ /* 0x000fe20000400000 */
[----:B------:R-:W-:Y:S02]  /*9570*/  BSSY B0, `(.L_x_19764) ;  /* 0x000001a000007945 */ /* 0x000fe40003800000 */
[----:B------:R-:W-:-:S03]  /*9580*/  FMNMX R17, |R44|, R17, !PT ;  /* 0x000000112c117209 */ /* 0x000fc60007800200 */
        /* <DEDUP_REMOVED lines=10> */
[----:B------:R0:W0:Y:S01]  /*9630*/  F2F.F16.F32 R29, R16 ;  /* 0x00000010001d7304 */ /* 0x0000220000200800 */
        /* <DEDUP_REMOVED lines=13> */
.L_x_19765:
[----:B------:R-:W-:Y:S05]  /*9710*/  BSYNC B0 ;  /* 0x0000000000007941 */ /* 0x000fea0003800000 */
.L_x_19764:
        /* <DEDUP_REMOVED lines=16> */
.L_x_19767:
[----:B------:R-:W-:Y:S05]  /*9820*/  BSYNC B0 ;  /* 0x0000000000007941 */ /* 0x000fea0003800000 */
.L_x_19766:
[-C--:B------:R-:W-:Y:S01]  /*9830*/  FMUL R42, R46, R7.reuse ;  /* 0x000000072e2a7220 */ /* 0x080fe20000400000 */
[-C--:B------:R-:W-:Y:S01]  /*9840*/  FMUL R43, R20, R7.reuse ;  /* 0x00000007142b7220 */ /* 0x080fe20000400000 */
[----:B------:R-:W-:Y:S01]  /*9850*/  FMUL R45, R47, R7 ;  /* 0x000000072f2d7220 */ /* 0x000fe20000400000 */
[----:B------:R-:W-:Y:S01]  /*9860*/  FMNMX R57, |R46|, R31, !PT ;  /* 0x0000001f2e397209 */ /* 0x000fe20007800200 */
[----:B------:R-:W-:Y:S01]  /*9870*/  FMUL R31, R21, R7 ;  /* 0x00000007151f7220 */ /* 0x000fe20000400000 */
[----:B012---:R-:W-:Y:S01]  /*9880*/  IMAD.WIDE.U32 R16, R40, 0x10000, RZ ;  /* 0x0001000028107825 */ /* 0x007fe200078e00ff */
[----:B------:R-:W0:Y:S01]  /*9890*/  F2F.F16.F32 R42, R42 ;  /* 0x0000002a002a7304 */ /* 0x000e220000200800 */
[----:B------:R-:W-:Y:S02]  /*98a0*/  BSSY B0, `(.L_x_19768) ;  /* 0x000001b000007945 */ /* 0x000fe40003800000 */
[----:B------:R-:W-:Y:S01]  /*98b0*/  IMAD.WIDE.U32 R22, R24, 0x10000, RZ ;  /* 0x0001000018167825 */ /* 0x000fe200078e00ff */
[----:B------:R-:W-:-:S03]  /*98c0*/  LOP3.LUT R16, R16, R35, RZ, 0xfc, !PT ;  /* 0x0000002310107212 */ /* 0x000fc600078efcff */
[----:B------:R-:W-:Y:S01]  /*98d0*/  IMAD.WIDE.U32 R40, R15, 0x10000, RZ ;  /* 0x000100000f287825 */ /* 0x000fe200078e00ff */
[----:B------:R-:W1:Y:S01]  /*98e0*/  F2F.F16.F32 R43, R43 ;  /* 0x0000002b002b7304 */ /* 0x000e620000200800 */
[----:B------:R-:W-:Y:S02]  /*98f0*/  LOP3.LUT R22, R22, R0, RZ, 0xfc, !PT ;  /* 0x0000000016167212 */ /* 0x000fe400078efcff */
[----:B------:R-:W-:Y:S02]  /*9900*/  LOP3.LUT R28, R40, R28, RZ, 0xfc, !PT ;  /* 0x0000001c281c7212 */ /* 0x000fe400078efcff */
[----:B0-----:R-:W-:-:S03]  /*9910*/  LOP3.LUT R35, R17, R42, RZ, 0xfc, !PT ;  /* 0x0000002a11237212 */ /* 0x001fc600078efcff */
[----:B------:R-:W0:Y:S01]  /*9920*/  F2F.F16.F32 R45, R45 ;  /* 0x0000002d002d7304 */ /* 0x000e220000200800 */
[----:B-1----:R-:W-:-:S07]  /*9930*/  LOP3.LUT R0, R23, R43, RZ, 0xfc, !PT ;  /* 0x0000002b17007212 */ /* 0x002fce00078efcff */
[----:B------:R-:W1:Y:S01]  /*9940*/  F2F.F16.F32 R31, R31 ;  /* 0x0000001f001f7304 */ /* 0x000e620000200800 */
        /* <DEDUP_REMOVED lines=16> */
.L_x_19769:
[----:B------:R-:W-:Y:S05]  /*9a50*/  BSYNC B0 ;  /* 0x0000000000007941 */ /* 0x000fea0003800000 */
.L_x_19768:
[-C--:B0-----:R-:W-:Y:S01]  /*9a60*/  FMUL R43, R51, R7.reuse ;  /* 0x00000007332b7220 */ /* 0x081fe20000400000 */
[-C--:B------:R-:W-:Y:S01]  /*9a70*/  FMUL R40, R50, R7.reuse ;  /* 0x0000000732287220 */ /* 0x080fe20000400000 */
[-C--:B------:R-:W-:Y:S01]  /*9a80*/  FMUL R41, R32, R7.reuse ;  /* 0x0000000720297220 */ /* 0x080fe20000400000 */
[----:B------:R-:W-:Y:S01]  /*9a90*/  FMUL R42, R33, R7 ;  /* 0x00000007212a7220 */ /* 0x000fe20000400000 */
[----:B------:R-:W-:Y:S01]  /*9aa0*/  FMNMX R20, |R20|, R57, !PT ;  /* 0x0000003914147209 */ /* 0x000fe20007800200 */
[----:B------:R-:W-:Y:S01]  /*9ab0*/  BSSY B0, `(.L_x_19770) ;  /* 0x0000018000007945 */ /* 0x000fe20003800000 */
[----:B------:R-:W0:Y:S02]  /*9ac0*/  F2F.F16.F32 R43, R43 ;  /* 0x0000002b002b7304 */ /* 0x000e240000200800 */
[----:B------:R-:W-:-:S04]  /*9ad0*/  FMNMX R20, |R47|, R20, !PT ;  /* 0x000000142f147209 */ /* 0x000fc80007800200 */
[----:B------:R-:W-:Y:S02]  /*9ae0*/  FMNMX R20, |R21|, R20, !PT ;  /* 0x0000001415147209 */ /* 0x000fe40007800200 */
[----:B------:R-:W2:Y:S02]  /*9af0*/  F2F.F16.F32 R40, R40 ;  /* 0x0000002800287304 */ /* 0x000ea40000200800 */
[----:B------:R-:W-:-:S06]  /*9b00*/  FMNMX R51, |R51|, R20, !PT ;  /* 0x0000001433337209 */ /* 0x000fcc0007800200 */
[----:B------:R-:W3:Y:S08]  /*9b10*/  F2F.F16.F32 R41, R41 ;  /* 0x0000002900297304 */ /* 0x000ef00000200800 */
[----:B------:R-:W4:Y:S01]  /*9b20*/  F2F.F16.F32 R42, R42 ;  /* 0x0000002a002a7304 */ /* 0x000f220000200800 */
        /* <DEDUP_REMOVED lines=16> */
.L_x_19771:
[----:B------:R-:W-:Y:S05]  /*9c30*/  BSYNC B0 ;  /* 0x0000000000007941 */ /* 0x000fea0003800000 */
.L_x_19770:
        /* <DEDUP_REMOVED lines=87> */
.L_x_19776:
        /* <DEDUP_REMOVED lines=51> */
.L_x_19775:
[----:B------:R-:W-:Y:S05]  /*a4e0*/  BSYNC B1 ;  /* 0x0000000000017941 */ /* 0x000fea0003800000 */
.L_x_19774:
        /* <DEDUP_REMOVED lines=16> */
.L_x_19778:
[----:B------:R-:W-:Y:S05]  /*a5f0*/  BSYNC B1 ;  /* 0x0000000000017941 */ /* 0x000fea0003800000 */
.L_x_19777:
        /* <DEDUP_REMOVED lines=25> */
.L_x_19773:
[----:B------:R-:W-:Y:S05]  /*a790*/  BSYNC B0 ;  /* 0x0000000000007941 */ /* 0x000fea0003800000 */
.L_x_19772:
        /* <DEDUP_REMOVED lines=25> */
.L_x_19783:
        /* <DEDUP_REMOVED lines=51> */
.L_x_19782:
[----:B------:R-:W-:Y:S05]  /*ac60*/  BSYNC B1 ;  /* 0x0000000000017941 */ /* 0x000fea0003800000 */
.L_x_19781:
        /* <DEDUP_REMOVED lines=16> */
.L_x_19785:
[----:B------:R-:W-:Y:S05]  /*ad70*/  BSYNC B1 ;  /* 0x0000000000017941 */ /* 0x000fea0003800000 */
.L_x_19784:
        /* <DEDUP_REMOVED lines=25> */
.L_x_19780:
[----:B------:R-:W-:Y:S05]  /*af10*/  BSYNC B0 ;  /* 0x0000000000007941 */ /* 0x000fea0003800000 */
.L_x_19779:
        /* <DEDUP_REMOVED lines=25> */
.L_x_19790:
        /* <DEDUP_REMOVED lines=51> */
.L_x_19789:
[----:B------:R-:W-:Y:S05]  /*b3e0*/  BSYNC B1 ;  /* 0x0000000000017941 */ /* 0x000fea0003800000 */
.L_x_19788:
        /* <DEDUP_REMOVED lines=16> */
.L_x_19792:
[----:B------:R-:W-:Y:S05]  /*b4f0*/  BSYNC B1 ;  /* 0x0000000000017941 */ /* 0x000fea0003800000 */
.L_x_19791:
        /* <DEDUP_REMOVED lines=25> */
.L_x_19787:
[----:B------:R-:W-:Y:S05]  /*b690*/  BSYNC B0 ;  /* 0x0000000000007941 */ /* 0x000fea0003800000 */
.L_x_19786:
        /* <DEDUP_REMOVED lines=25> */
.L_x_19798:
        /* <DEDUP_REMOVED lines=53> */
.L_x_19797:
[----:B------:R-:W-:-:S07]  /*bb80*/  VIADD R11, R8, 0x5 ;  /* 0x00000005080b7836 */ /* 0x000fce0000000000 */
.L_x_19796:
[----:B------:R-:W-:Y:S05]  /*bb90*/  BSYNC B1 ;  /* 0x0000000000017941 */ /* 0x000fea0003800000 */
.L_x_19795:
        /* <DEDUP_REMOVED lines=18> */
.L_x_19800:
[----:B------:R-:W-:Y:S05]  /*bcc0*/  BSYNC B1 ;  /* 0x0000000000017941 */ /* 0x000fea0003800000 */
.L_x_19799:
        /* <DEDUP_REMOVED lines=24> */
.L_x_19794:
[----:B------:R-:W-:Y:S05]  /*be50*/  BSYNC B0 ;  /* 0x0000000000007941 */ /* 0x000fea0003800000 */
.L_x_19793:
        /* <DEDUP_REMOVED lines=41> */
.L_x_19811:
[----:B--2---:R-:W-:-:S07]  /*c0f0*/  FMNMX R11, R2, R11, !PT ;  /* 0x0000000b020b7209 */ /* 0x004fce0007800000 */
.L_x_19803:
[----:B------:R-:W-:Y:S05]  /*c100*/  BSYNC B0 ;  /* 0x0000000000007941 */ /* 0x000fea0003800000 */
.L_x_19802:
[----:B------:R-:W-:Y:S01]  /*c110*/  ISETP.NE.AND P0, PT, R14, RZ, PT ;  /* 0x000000ff0e00720c */ /* 0x000fe20003f05270 */
[----:B------:R-:W-:-:S12]  /*c120*/  BSSY B0, `(.L_x_19801) ;  /* 0x0000004000007945 */ /* 0x000fd80003800000 */
[----:B------:R-:W-:Y:S05]  /*c130*/  @P0 BRA `(.L_x_19805) ;  /* 0x0000000000080947 */ /* 0x000fea0003800000 */
[----:B0-----:R-:W0:Y:S02]  /*c140*/  LDC.64 R2, c[0x0][0x238] ;  /* 0x00008e00ff027b82 */ /* 0x001e240000000a00 */
[----:B0-----:R2:W-:Y:S02]  /*c150*/  REDG.E.MAX.S32.STRONG.GPU desc[UR8][R2.64], R11 ;  /* 0x0000000b0200798e */ /* 0x0015e4000d10e388 */
.L_x_19805:
[----:B------:R-:W-:Y:S05]  /*c160*/  BSYNC B0 ;  /* 0x0000000000007941 */ /* 0x000fea0003800000 */
.L_x_19801:
        /* <DEDUP_REMOVED lines=12> */
[----:B01234-:R-:W-:Y:S05]  /*c230*/  CALL.REL.NOINC `($__internal_487_$__cuda_sm20_rcp_rn_f32_slowpath) ;  /* 0x0000000400847944 */ /* 0x01ffea0003c00000 */
[----:B------:R-:W-:Y:S05]  /*c240*/  BRA `(.L_x_19807) ;  /* 0x0000000000107947 */ /* 0x000fea0003800000 */
.L_x_19806:
[----:B------:R-:W0:Y:S02]  /*c250*/  MUFU.RCP R0, R7 ;  /* 0x0000000700007308 */ /* 0x000e240000001000 */
[----:B0-23--:R-:W-:-:S04]  /*c260*/  FFMA R2, R0, R7, -1 ;  /* 0xbf80000000027423 */ /* 0x00dfc80000000007 */
[----:B----4-:R-:W-:-:S04]  /*c270*/  FADD.FTZ R3, -R2, -RZ ;  /* 0x800000ff02037221 */ /* 0x010fc80000010100 */
[----:B------:R-:W-:-:S07]  /*c280*/  FFMA R0, R0, R3, R0 ;  /* 0x0000000300007223 */ /* 0x000fce0000000000 */
.L_x_19807:
[----:B------:R-:W0:Y:S02]  /*c290*/  LDC.64 R2, c[0x0][0x240] ;  /* 0x00009000ff027b82 */ /* 0x000e240000000a00 */
[----:B0-----:R-:W-:Y:S01]  /*c2a0*/  STG.E desc[UR8][R2.64], R0 ;  /* 0x0000000002007986 */ /* 0x001fe2000c101908 */
[----:B------:R-:W-:Y:S05]  /*c2b0*/  EXIT ;  /* 0x000000000000794d */ /* 0x000fea0003800000 */
.L_x_19804:
[----:B------:R-:W-:Y:S01]  /*c2c0*/  HFMA2.MMA R5, -RZ, RZ, 0, 2.384185791015625e-07 ;  /* 0x00000004ff057435 */ /* 0x000fe200000001ff */
[----:B------:R-:W-:Y:S01]  /*c2d0*/  IMAD.MOV.U32 R9, RZ, RZ, 0x1f ;  /* 0x0000001fff097424 */ /* 0x000fe200078e00ff */
[----:B------:R-:W-:-:S09]  /*c2e0*/  MOV R4, 0xffffffff ;  /* 0xffffffff00047802 */ /* 0x000fd20000000f00 */
[----:B012---:R-:W-:Y:S05]  /*c2f0*/  WARPSYNC.COLLECTIVE R4, `(.L_x_19808) ;  /* 0x0000000004087348 */ /* 0x007fea0003c00000 */
[----:B--2---:R2:W3:Y:S02]  /*c300*/  SHFL.DOWN P0, R11, R0, R5, R9 ;  /* 0x08000005000b7389 */ /* 0x0044e40000000009 */
[----:B0123--:R-:W-:Y:S01]  /*c310*/  ENDCOLLECTIVE ;  /* 0x000000000000791b */ /* 0x00ffe20003800000 */
.L_x_19808:
[----:B------:R-:W-:Y:S02]  /*c320*/  IMAD.MOV.U32 R5, RZ, RZ, 0x2 ;  /* 0x00000002ff057424 */ /* 0x000fe400078e00ff */
[----:B------:R-:W-:-:S05]  /*c330*/  IMAD.MOV.U32 R3, RZ, RZ, R11 ;  /* 0x000000ffff037224 */ /* 0x000fca00078e000b */
[----:B------:R-:W-:-:S04]  /*c340*/  FMNMX R3, R3, R0, !PT ;  /* 0x0000000003037209 */ /* 0x000fc80007800000 */
[----:B------:R-:W-:-:S07]  /*c350*/  MOV R0, R3 ;  /* 0x0000000300007202 */ /* 0x000fce0000000f00 */
[----:B------:R-:W-:Y:S05]  /*c360*/  WARPSYNC.COLLECTIVE R4, `(.L_x_19809) ;  /* 0x0000000004087348 */ /* 0x000fea0003c00000 */
[----:B------:R0:W1:Y:S02]  /*c370*/  SHFL.DOWN P0, R11, R0, R5, R9 ;  /* 0x08000005000b7389 */ /* 0x0000640000000009 */
[----:B01----:R-:W-:Y:S01]  /*c380*/  ENDCOLLECTIVE ;  /* 0x000000000000791b */ /* 0x003fe20003800000 */
.L_x_19809:
[----:B------:R-:W-:Y:S01]  /*c390*/  HFMA2.MMA R5, -RZ, RZ, 0, 5.9604644775390625e-08 ;  /* 0x00000001ff057435 */ /* 0x000fe200000001ff */
[----:B------:R-:W-:-:S04]  /*c3a0*/  MOV R2, R11 ;  /* 0x0000000b00027202 */ /* 0x000fc80000000f00 */
[----:B------:R-:W-:-:S05]  /*c3b0*/  FMNMX R2, R3, R2, !PT ;  /* 0x0000000203027209 */ /* 0x000fca0007800000 */
[----:B------:R-:W-:-:S07]  /*c3c0*/  IMAD.MOV.U32 R0, RZ, RZ, R2 ;  /* 0x000000ffff007224 */ /* 0x000fce00078e0002 */
[----:B------:R-:W-:Y:S05]  /*c3d0*/  WARPSYNC.COLLECTIVE R4, `(.L_x_19810) ;  /* 0x0000000004087348 */ /* 0x000fea0003c00000 */
[----:B------:R0:W1:Y:S02]  /*c3e0*/  SHFL.DOWN P0, R11, R0, R5, R9 ;  /* 0x08000005000b7389 */ /* 0x0000640000000009 */
[----:B01----:R-:W-:Y:S01]  /*c3f0*/  ENDCOLLECTIVE ;  /* 0x000000000000791b */ /* 0x003fe20003800000 */
.L_x_19810:
[----:B------:R-:W-:Y:S05]  /*c400*/  BRA `(.L_x_19811) ;  /* 0xfffffffc00387947 */ /* 0x000fea000383ffff */
        .weak           $__internal_486_$__cuda_sm20_div_u64
        .type           $__internal_486_$__cuda_sm20_div_u64,@function
        .size           $__internal_486_$__cuda_sm20_div_u64,($__internal_487_$__cuda_sm20_rcp_rn_f32_slowpath - $__internal_486_$__cuda_sm20_div_u64)
$__internal_486_$__cuda_sm20_div_u64:
        /* <DEDUP_REMOVED lines=67> */
[----:B------:R-:W-:Y:S06]  /*c840*/  RET.REL.NODEC R4 `(_ZN18transformer_engine6detail38cast_transpose_fused_kernel_notalignedILb0ELb0ELb1EfNS_16CTDBiasDActParamI13__nv_bfloat16S3_6__halffEELi4ELi4ENS_5EmptyEXadL_ZNS_4siluIffEET_T0_RKS6_EEEEvT3_mmm) ;  /* 0xffffff3404ec7950 */ /* 0x000fec0003c3ffff */
        .weak           $__internal_487_$__cuda_sm20_rcp_rn_f32_slowpath
        .type           $__internal_487_$__cuda_sm20_rcp_rn_f32_slowpath,@function
        .size           $__internal_487_$__cuda_sm20_rcp_rn_f32_slowpath,(.L_x_34972 - $__internal_487_$__cuda_sm20_rcp_rn_f32_slowpath)
$__internal_487_$__cuda_sm20_rcp_rn_f32_slowpath:
        /* <DEDUP_REMOVED lines=15> */
.L_x_19813:
        /* <DEDUP_REMOVED lines=33> */
.L_x_19815:
[----:B------:R-:W0:Y:S02]  /*cb50*/  MUFU.RCP R0, R0 ;  /* 0x0000000000007308 */ /* 0x000e240000001000 */
.L_x_19814:
[----:B------:R-:W-:Y:S05]  /*cb60*/  BSYNC B0 ;  /* 0x0000000000007941 */ /* 0x000fea0003800000 */
.L_x_19812:
[----:B------:R-:W-:Y:S01]  /*cb70*/  HFMA2.MMA R17, -RZ, RZ, 0, 0 ;  /* 0x00000000ff117435 */ /* 0x000fe200000001ff */
[----:B------:R-:W-:-:S05]  /*cb80*/  IMAD.MOV.U32 R16, RZ, RZ, R15 ;  /* 0x000000ffff107224 */ /* 0x000fca00078e000f */
[----:B0-----:R-:W-:Y:S05]  /*cb90*/  RET.REL.NODEC R16 `(_ZN18transformer_engine6detail38cast_transpose_fused_kernel_notalignedILb0ELb0ELb1EfNS_16CTDBiasDActParamI13__nv_bfloat16S3_6__halffEELi4ELi4ENS_5EmptyEXadL_ZNS_4siluIffEET_T0_RKS6_EEEEvT3_mmm) ;  /* 0xffffff3410187950 */ /* 0x001fea0003c3ffff */
.L_x_19816:
        /* <DEDUP_REMOVED lines=14> */
.L_x_34972:


//--------------------- .text._ZN18transformer_engine6detail38cast_transpose_fused_kernel_notalignedILb0ELb0ELb1EfNS_16CTDBiasDActParamI13__nv_bfloat16S3_ffEELi4ELi2ENS_5EmptyEXadL_ZNS_4siluIffEET_T0_RKS5_EEEEvT3_mmm --------------------------
	.section	.text._ZN18transformer_engine6detail38cast_transpose_fused_kernel_notalignedILb0ELb0ELb1EfNS_16CTDBiasDActParamI13__nv_bfloat16S3_ffEELi4ELi2ENS_5EmptyEXadL_ZNS_4siluIffEET_T0_RKS5_EEEEvT3_mmm,"ax",@progbits
	.align	128
        .global         _ZN18transformer_engine6detail38cast_transpose_fused_kernel_notalignedILb0ELb0ELb1EfNS_16CTDBiasDActParamI13__nv_bfloat16S3_ffEELi4ELi2ENS_5EmptyEXadL_ZNS_4siluIffEET_T0_RKS5_EEEEvT3_mmm
        .type           _ZN18transformer_engine6detail38cast_transpose_fused_kernel_notalignedILb0ELb0ELb1EfNS_16CTDBiasDActParamI13__nv_bfloat16S3_ffEELi4ELi2ENS_5EmptyEXadL_ZNS_4siluIffEET_T0_RKS5_EEEEvT3_mmm,@function
        .size           _ZN18transformer_engine6detail38cast_transpose_fused_kernel_notalignedILb0ELb0ELb1EfNS_16CTDBiasDActParamI13__nv_bfloat16S3_ffEELi4ELi2ENS_5EmptyEXadL_ZNS_4siluIffEET_T0_RKS5_EEEEvT3_mmm,(.L_x_34974 - _ZN18transformer_engine6detail38cast_transpose_fused_kernel_notalignedILb0ELb0ELb1EfNS_16CTDBiasDActParamI13__nv_bfloat16S3_ffEELi4ELi2ENS_5EmptyEXadL_ZNS_4siluIffEET_T0_RKS5_EEEEvT3_mmm)
        .other          _ZN18transformer_engine6detail38cast_transpose_fused_kernel_notalignedILb0ELb0ELb1EfNS_16CTDBiasDActParamI13__nv_bfloat16S3_ffEELi4ELi2ENS_5EmptyEXadL_ZNS_4siluIffEET_T0_RKS5_EEEEvT3_mmm,@"STO_CUDA_ENTRY STV_DEFAULT"
_ZN18transformer_engine6detail38cast_transpose_fused_kernel_notalignedILb0ELb0ELb1EfNS_16CTDBiasDActParamI13__nv_bfloat16S3_ffEELi4ELi2ENS_5EmptyEXadL_ZNS_4siluIffEET_T0_RKS5_EEEEvT3_mmm:
.text._ZN18transformer_engine6detail38cast_transpose_fused_kernel_notalignedILb0ELb0ELb1EfNS_16CTDBiasDActParamI13__nv_bfloat16S3_ffEELi4ELi2ENS_5EmptyEXadL_ZNS_4siluIffEET_T0_RKS5_EEEEvT3_mmm:
        /* <DEDUP_REMOVED lines=19> */
[----:B------:R-:W-:Y:S05]  /*0130*/  CALL.REL.NOINC `($__internal_488_$__cuda_sm20_div_u64) ;  /* 0x0000007000b47944 */ /* 0x000fea0003c00000 */
        /* <DEDUP_REMOVED lines=8> */
.L_x_19817:
        /* <DEDUP_REMOVED lines=22> */
.L_x_19818:
        /* <DEDUP_REMOVED lines=11> */
[C---:B------:R-:W-:Y:S01]  /*03d0*/  LOP3.LUT R51, R26.reuse, 0x7, RZ, 0xc0, !PT ;  /* 0x000000071a337812 */ /* 0x040fe200078ec0ff */
[--C-:B------:R-:W-:Y:S01]  /*03e0*/  IMAD R26, R26, -0x4, R45.reuse ;  /* 0xfffffffc1a1a7824 */ /* 0x100fe200078e022d */
[----:B------:R-:W-:Y:S02]  /*03f0*/  IADD3.X R2, ~R2, UR13, RZ, P1, !PT ;  /* 0x0000000d02027c10 */ /* 0x000fe40008ffe5ff */
[----:B------:R-:W-:Y:S01]  /*0400*/  ISETP.LT.U32.AND P1, PT, R43, 0x20, PT ;  /* 0x000000202b00780c */ /* 0x000fe20003f21070 */
[----:B------:R-:W-:Y:S01]  /*0410*/  IMAD.SHL.U32 R44, R51, 0x4, RZ ;  /* 0x00000004332c7824 */ /* 0x000fe200078e00ff */
        /* <DEDUP_REMOVED lines=8> */
[----:B------:R-:W-:Y:S01]  /*04a0*/  SEL R43, R43, 0x20, P1 ;  /* 0x000000202b2b7807 */ /* 0x000fe20000800000 */
[----:B------:R-:W-:Y:S01]  /*04b0*/  IMAD R7, R54, R7, R4 ;  /* 0x0000000736077224 */ /* 0x000fe200078e0204 */
[----:B------:R-:W-:Y:S01]  /*04c0*/  LOP3.LUT R2, R2, 0x38, RZ, 0xc0, !PT ;  /* 0x0000003802027812 */ /* 0x000fe200078ec0ff */
[----:B------:R-:W-:Y:S01]  /*04d0*/  IMAD.X R3, R36, 0x1, ~R3, P0 ;  /* 0x0000000124037824 */ /* 0x000fe200000e0e03 */
[----:B------:R-:W-:-:S02]  /*04e0*/  ISETP.LT.U32.AND P0, PT, R42, 0x20, PT ;  /* 0x000000202a00780c */ /* 0x000fc40003f01070 */
[----:B------:R-:W-:Y:S01]  /*04f0*/  SHF.L.U64.HI R4, R22, 0x2, R17 ;  /* 0x0000000216047819 */ /* 0x000fe20000010211 */
[-C--:B------:R-:W-:Y:S01]  /*0500*/  IMAD R5, R36, R2.reuse, RZ ;  /* 0x0000000224057224 */ /* 0x080fe200078e02ff */
[----:B------:R-:W-:Y:S01]  /*0510*/  ISETP.LT.U32.AND.EX P0, PT, R3, RZ, PT, P0 ;  /* 0x000000ff0300720c */ /* 0x000fe20003f01100 */
[----:B------:R-:W-:Y:S01]  /*0520*/  IMAD.IADD R3, R31, 0x1, R7 ;  /* 0x000000011f037824 */ /* 0x000fe200078e0207 */
[----:B------:R-:W-:Y:S01]  /*0530*/  LEA R23, P1, R30, R23, 0x1 ;  /* 0x000000171e177211 */ /* 0x000fe200078208ff */
[----:B------:R-:W-:Y:S01]  /*0540*/  IMAD.WIDE.U32 R28, R37, R2, RZ ;  /* 0x00000002251c7225 */ /* 0x000fe200078e00ff */
[----:B------:R-:W-:Y:S02]  /*0550*/  SEL R42, R42, 0x20, P0 ;  /* 0x000000202a2a7807 */ /* 0x000fe40000000000 */
[----:B------:R-:W-:Y:S01]  /*0560*/  ISETP.GE.U32.AND P0, PT, R44, R43, PT ;  /* 0x0000002b2c00720c */ /* 0x000fe20003f06070 */
[----:B------:R-:W-:Y:S01]  /*0570*/  IMAD.IADD R24, R29, 0x1, R5 ;  /* 0x000000011d187824 */ /* 0x000fe200078e0205 */
[----:B------:R-:W-:-:S02]  /*0580*/  LEA.HI.X R30, R30, R4, R3, 0x1, P1 ;  /* 0x000000041e1e7211 */ /* 0x000fc400008f0c03 */
[----:B------:R-:W-:Y:S02]  /*0590*/  ISETP.LT.U32.AND P0, PT, R25, R42, !P0 ;  /* 0x0000002a1900720c */ /* 0x000fe40004701070 */
[----:B------:R-:W-:Y:S02]  /*05a0*/  LEA R33, P1, R23, UR6, 0x6 ;  /* 0x0000000617217c11 */ /* 0x000fe4000f8230ff */
[----:B------:R-:W-:Y:S02]  /*05b0*/  IADD3 R11, P2, R25, R28, RZ ;  /* 0x0000001c190b7210 */ /* 0x000fe40007f5e0ff */
[----:B------:R-:W-:Y:S01]  /*05c0*/  LEA.HI.X R32, R23, UR7, R30, 0x6, P1 ;  /* 0x0000000717207c11 */ /* 0x000fe200088f341e */
[----:B------:R-:W-:Y:S01]  /*05d0*/  ULDC.64 UR6, c[0x0][0x230] ;  /* 0x00008c0000067ab9 */ /* 0x000fe20000000a00 */
[----:B------:R-:W-:-:S05]  /*05e0*/  IADD3.X R10, RZ, R24, RZ, P2, !PT ;  /* 0x00000018ff0a7210 */ /* 0x000fca00017fe4ff */
[C---:B------:R-:W-:Y:S02]  /*05f0*/  @P0 LEA R6, P1, R11.reuse, R33, 0x3 ;  /* 0x000000210b060211 */ /* 0x040fe400078218ff */
[----:B------:R-:W-:Y:S02]  /*0600*/  @!P0 CS2R R2, SRZ ;  /* 0x0000000000028805 */ /* 0x000fe4000001ff00 */
[----:B------:R-:W-:-:S05]  /*0610*/  @P0 LEA.HI.X R7, R11, R32, R10, 0x3, P1 ;  /* 0x000000200b070211 */ /* 0x000fca00008f1c0a */
[----:B------:R0:W2:Y:S01]  /*0620*/  @P0 LDG.E.64 R2, desc[UR10][R6.64] ;  /* 0x0000000a06020981 */ /* 0x0000a2000c1e1b00 */
[----:B------:R-:W-:Y:S01]  /*0630*/  ISETP.NE.U32.AND P1, PT, RZ, UR6, PT ;  /* 0x00000006ff007c0c */ /* 0x000fe2000bf25070 */
[----:B------:R-:W-:Y:S01]  /*0640*/  VIADD R50, R26, 0xffffffff ;  /* 0xffffffff1a327836 */ /* 0x000fe20000000000 */
[----:B------:R-:W-:Y:S01]  /*0650*/  HFMA2.MMA R41, -RZ, RZ, 1.875, 0 ;  /* 0x3f800000ff297435 */ /* 0x000fe200000001ff */
[----:B------:R-:W-:Y:S01]  /*0660*/  VIADD R16, R44, 0x1 ;  /* 0x000000012c107836 */ /* 0x000fe20000000000 */
[----:B------:R-:W-:Y:S01]  /*0670*/  ISETP.NE.AND.EX P1, PT, RZ, UR7, PT, P1 ;  /* 0x00000007ff007c0c */ /* 0x000fe2000bf25310 */
[----:B------:R-:W-:Y:S01]  /*0680*/  IMAD.MOV.U32 R27, RZ, RZ, 0x3bbb989d ;  /* 0x3bbb989dff1b7424 */ /* 0x000fe200078e00ff */
[----:B------:R-:W-:Y:S01]  /*0690*/  LOP3.LUT R50, R50, 0x1f, RZ, 0xc0, !PT ;  /* 0x0000001f32327812 */ /* 0x000fe200078ec0ff */
[----:B------:R-:W-:Y:S01]  /*06a0*/  IMAD.MOV.U32 R34, RZ, RZ, 0x437c0000 ;  /* 0x437c0000ff227424 */ /* 0x000fe200078e00ff */
[----:B------:R-:W-:Y:S01]  /*06b0*/  ISETP.GE.U32.AND P2, PT, R16, R43, PT ;  /* 0x0000002b1000720c */ /* 0x000fe20003f46070 */
[----:B------:R-:W-:Y:S01]  /*06c0*/  IMAD R17, R17, UR4, RZ ;  /* 0x0000000411117c24 */ /* 0x000fe2000f8e02ff */
[C---:B------:R-:W-:Y:S01]  /*06d0*/  IADD3 R4, P3, R50.reuse, R28, RZ ;  /* 0x0000001c32047210 */ /* 0x040fe20007f7e0ff */
[----:B------:R-:W-:Y:S01]  /*06e0*/  ULDC.64 UR6, c[0x0][0x228] ;  /* 0x00008a0000067ab9 */ /* 0x000fe20000000a00 */
[----:B------:R-:W-:-:S03]  /*06f0*/  ISETP.LT.U32.AND P2, PT, R50, R42, !P2 ;  /* 0x0000002a3200720c */ /* 0x000fc60005741070 */
[----:B------:R-:W-:Y:S01]  /*0700*/  IMAD.X R5, RZ, RZ, R24, P3 ;  /* 0x000000ffff057224 */ /* 0x000fe200018e0618 */
[----:B------:R-:W-:Y:S01]  /*0710*/  @P0 IADD3 R12, P3, R11, R37, RZ ;  /* 0x000000250b0c0210 */ /* 0x000fe20007f7e0ff */
[----:B------:R-:W1:Y:S04]  /*0720*/  @P1 LDC.64 R18, c[0x0][0x230] ;  /* 0x00008c00ff121b82 */ /* 0x000e680000000a00 */
[----:B------:R-:W-:Y:S01]  /*0730*/  @P0 IMAD.X R13, R10, 0x1, R36, P3 ;  /* 0x000000010a0d0824 */ /* 0x000fe200018e0624 */
[----:B0-----:R-:W-:-:S03]  /*0740*/  @P0 LEA R6, P3, R12, R33, 0x3 ;  /* 0x000000210c060211 */ /* 0x001fc600078618ff */
[C---:B------:R-:W-:Y:S01]  /*0750*/  @P2 LEA R7, P4, R37.reuse, R4, 0x1 ;  /* 0x0000000425072211 */ /* 0x040fe200078808ff */
[----:B------:R-:W-:-:S03]  /*0760*/  @P2 IMAD.WIDE.U32 R8, R37, 0x3, R4 ;  /* 0x0000000325082825 */ /* 0x000fc600078e0004 */
[----:B------:R-:W-:Y:S01]  /*0770*/  @P2 LEA.HI.X R5, R37, R5, R36, 0x1, P4 ;  /* 0x0000000525052211 */ /* 0x000fe200020f0c24 */
[----:B------:R-:W-:Y:S01]  /*0780*/  @P2 IMAD R15, R36, 0x3, RZ ;  /* 0x00000003240f2824 */ /* 0x000fe200078e02ff */
[-C--:B------:R-:W-:Y:S02]  /*0790*/  @P2 LEA R4, P4, R7, R33.reuse, 0x3 ;  /* 0x0000002107042211 */ /* 0x080fe400078818ff */
[----:B------:R-:W-:Y:S01]  /*07a0*/  @P2 LEA R20, P5, R8, R33, 0x3 ;  /* 0x0000002108142211 */ /* 0x000fe200078a18ff */
[----:B------:R-:W-:Y:S01]  /*07b0*/  @P2 IMAD.IADD R9, R9, 0x1, R15 ;  /* 0x0000000109092824 */ /* 0x000fe200078e020f */
[-C--:B------:R-:W-:Y:S02]  /*07c0*/  @P2 LEA.HI.X R5, R7, R32.reuse, R5, 0x3, P4 ;  /* 0x0000002007052211 */ /* 0x080fe400020f1c05 */
[----:B------:R-:W-:Y:S01]  /*07d0*/  @P0 LEA.HI.X R7, R12, R32, R13, 0x3, P3 ;  /* 0x000000200c070211 */ /* 0x000fe200018f1c0d */
[----:B-1----:R2:W5:Y:S01]  /*07e0*/  @P1 LDG.E R41, desc[UR10][R18.64] ;  /* 0x0000000a12291981 */ /* 0x002562000c1e1900 */
[----:B------:R-:W-:-:S02]  /*07f0*/  @!P2 CS2R R12, SRZ ;  /* 0x00000000000ca805 */ /* 0x000fc4000001ff00 */
[----:B------:R-:W-:-:S04]  /*0800*/  @P2 LEA.HI.X R21, R8, R32, R9, 0x3, P5 ;  /* 0x0000002008152211 */ /* 0x000fc800028f1c09 */
[----:B------:R0:W5:Y:S01]  /*0810*/  @P2 LDG.E.64 R12, desc[UR10][R4.64] ;  /* 0x0000000a040c2981 */ /* 0x000162000c1e1b00 */
[----:B------:R-:W-:Y:S01]  /*0820*/  @!P0 CS2R R8, SRZ ;  /* 0x0000000000088805 */ /* 0x000fe2000001ff00 */
[----:B------:R-:W-:-:S05]  /*0830*/  IMAD R17, R22, UR5, R17 ;  /* 0x0000000516117c24 */ /* 0x000fca000f8e0211 */
[----:B------:R1:W5:Y:S01]  /*0840*/  @P0 LDG.E.64 R8, desc[UR10][R6.64] ;  /* 0x0000000a06080981 */ /* 0x000362000c1e1b00 */
[----:B------:R-:W-:-:S06]  /*0850*/  @!P2 CS2R R14, SRZ ;  /* 0x00000000000ea805 */ /* 0x000fcc000001ff00 */
[----:B------:R3:W5:Y:S01]  /*0860*/  @P2 LDG.E.64 R14, desc[UR10][R20.64] ;  /* 0x0000000a140e2981 */ /* 0x000762000c1e1b00 */
[----:B------:R-:W-:Y:S01]  /*0870*/  IMAD.SHL.U32 R0, R0, 0x20, RZ ;  /* 0x0000002000007824 */ /* 0x000fe200078e00ff */
[----:B------:R-:W-:Y:S01]  /*0880*/  BSSY B1, `(.L_x_19819) ;  /* 0x0000024000017945 */ /* 0x000fe20003800000 */
[----:B--2---:R-:W-:-:S05]  /*0890*/  SHF.L.U32 R18, R2, 0x10, RZ ;  /* 0x0000001002127819 */ /* 0x004fca00000006ff */
[----:B------:R-:W-:-:S04]  /*08a0*/  FFMA.SAT R19, -R18, R27, 0.5 ;  /* 0x3f00000012137423 */ /* 0x000fc8000000211b */
[----:B------:R-:W-:-:S04]  /*08b0*/  FFMA.RM R19, R19, R34, 12582913 ;  /* 0x4b40000113137423 */ /* 0x000fc80000004022 */
[----:B------:R-:W-:-:S04]  /*08c0*/  FADD R27, R19, -12583039 ;  /* 0xcb40007f131b7421 */ /* 0x000fc80000000000 */
[----:B------:R-:W-:-:S04]  /*08d0*/  FFMA R27, -R18, 1.4426950216293334961, -R27 ;  /* 0x3fb8aa3b121b7823 */ /* 0x000fc8000000091b */
[----:B------:R-:W-:-:S04]  /*08e0*/  FFMA R27, -R18, 1.925963033500011079e-08, R27 ;  /* 0x32a57060121b7823 */ /* 0x000fc8000000011b */
[----:B0-----:R-:W0:Y:S01]  /*08f0*/  MUFU.EX2 R4, R27 ;  /* 0x0000001b00047308 */ /* 0x001e220000000800 */
[----:B------:R-:W-:-:S04]  /*0900*/  IMAD.SHL.U32 R19, R19, 0x800000, RZ ;  /* 0x0080000013137824 */ /* 0x000fc800078e00ff */
[----:B0-----:R-:W-:Y:S01]  /*0910*/  FFMA R19, R19, R4, 1 ;  /* 0x3f80000013137423 */ /* 0x001fe20000000004 */
[----:B------:R-:W-:Y:S01]  /*0920*/  IMAD.WIDE.U32 R4, R22, UR4, RZ ;  /* 0x0000000416047c25 */ /* 0x000fe2000f8e00ff */
[----:B------:R-:W-:-:S03]  /*0930*/  ULDC.64 UR4, c[0x0][0x220] ;  /* 0x0000880000047ab9 */ /* 0x000fc60000000a00 */
[----:B-1----:R-:W-:Y:S01]  /*0940*/  VIADD R6, R19, 0x1800000 ;  /* 0x0180000013067836 */ /* 0x002fe20000000000 */
[----:B------:R-:W-:Y:S01]  /*0950*/  IADD3 R17, R5, R17, RZ ;  /* 0x0000001105117210 */ /* 0x000fe20007ffe0ff */
[----:B------:R-:W-:-:S03]  /*0960*/  IMAD.SHL.U32 R5, R4, 0x4, RZ ;  /* 0x0000000404057824 */ /* 0x000fc600078e00ff */
[----:B------:R-:W-:Y:S02]  /*0970*/  LOP3.LUT R6, R6, 0x7f800000, RZ, 0xc0, !PT ;  /* 0x7f80000006067812 */ /* 0x000fe400078ec0ff */
[----:B------:R-:W-:Y:S02]  /*0980*/  SHF.L.U64.HI R17, R4, 0x2, R17 ;  /* 0x0000000204117819 */ /* 0x000fe40000010211 */
[----:B------:R-:W-:Y:S01]  /*0990*/  ISETP.GT.U32.AND P0, PT, R6, 0x1ffffff, PT ;  /* 0x01ffffff0600780c */ /* 0x000fe20003f04070 */
[C---:B------:R-:W-:Y:S01]  /*09a0*/  IMAD.SHL.U32 R4, R23.reuse, 0x20, RZ ;  /* 0x0000002017047824 */ /* 0x040fe200078e00ff */
[----:B------:R-:W-:Y:S02]  /*09b0*/  LEA R6, P2, R54, R5, 0x1 ;  /* 0x0000000536067211 */ /* 0x000fe400078408ff */
[----:B------:R-:W-:Y:S02]  /*09c0*/  SHF.L.U64.HI R23, R23, 0x5, R30 ;  /* 0x0000000517177819 */ /* 0x000fe4000001021e */
[----:B------:R-:W-:-:S02]  /*09d0*/  LEA R40, P3, R6, UR6, 0x7 ;  /* 0x0000000606287c11 */ /* 0x000fc4000f8638ff */
[----:B------:R-:W-:Y:S02]  /*09e0*/  LEA.HI.X R5, R54, R17, R55, 0x1, P2 ;  /* 0x0000001136057211 */ /* 0x000fe400010f0c37 */
[----:B------:R-:W-:Y:S02]  /*09f0*/  LEA R7, P1, R4, UR4, 0x2 ;  /* 0x0000000404077c11 */ /* 0x000fe4000f8210ff */
[----:B------:R-:W-:Y:S02]  /*0a00*/  LEA.HI.X R6, R6, UR7, R5, 0x7, P3 ;  /* 0x0000000706067c11 */ /* 0x000fe400098f3c05 */
[----:B------:R-:W-:Y:S02]  /*0a10*/  LEA.HI.X R5, R4, UR5, R23, 0x2, P1 ;  /* 0x0000000504057c11 */ /* 0x000fe400088f1417 */
[----:B------:R-:W-:Y:S01]  /*0a20*/  LOP3.LUT R4, R0, 0xffffffe0, R45, 0xe2, !PT ;  /* 0xffffffe000047812 */ /* 0x000fe200078ee22d */
[----:B---3--:R-:W-:Y:S06]  /*0a30*/  @P0 BRA `(.L_x_19820) ;  /* 0x0000000000100947 */ /* 0x008fec0003800000 */
[----:B------:R-:W-:Y:S02]  /*0a40*/  MOV R0, R19 ;  /* 0x0000001300007202 */ /* 0x000fe40000000f00 */
[----:B------:R-:W-:-:S07]  /*0a50*/  MOV R34, 0xa70 ;  /* 0x00000a7000227802 */ /* 0x000fce0000000f00 */
[----:B-----5:R-:W-:Y:S05]  /*0a60*/  CALL.REL.NOINC `($__internal_489_$__cuda_sm20_rcp_rn_f32_slowpath) ;  /* 0x0000006c00747944 */ /* 0x020fea0003c00000 */
[----:B------:R-:W-:Y:S05]  /*0a70*/  BRA `(.L_x_19821) ;  /* 0x0000000000107947 */ /* 0x000fea0003800000 */
.L_x_19820:
[----:B------:R-:W0:Y:S02]  /*0a80*/  MUFU.RCP R0, R19 ;  /* 0x0000001300007308 */ /* 0x000e240000001000 */
[----:B0-----:R-:W-:-:S04]  /*0a90*/  FFMA R17, R19, R0, -1 ;  /* 0xbf80000013117423 */ /* 0x001fc80000000000 */
[----:B------:R-:W-:-:S04]  /*0aa0*/  FADD.FTZ R17, -R17, -RZ ;  /* 0x800000ff11117221 */ /* 0x000fc80000010100 */
[----:B------:R-:W-:-:S07]  /*0ab0*/  FFMA R0, R0, R17, R0 ;  /* 0x0000001100007223 */ /* 0x000fce0000000000 */
.L_x_19821:
[----:B------:R-:W-:Y:S05]  /*0ac0*/  BSYNC B1 ;  /* 0x0000000000017941 */ /* 0x000fea0003800000 */
.L_x_19819:
[----:B------:R-:W-:Y:S01]  /*0ad0*/  SHF.R.U64 R17, R2, 0x10, R3 ;  /* 0x0000001002117819 */ /* 0x000fe20000001203 */
[----:B------:R-:W-:Y:S01]  /*0ae0*/  IMAD.MOV.U32 R2, RZ, RZ, 0x3bbb989d ;  /* 0x3bbb989dff027424 */ /* 0x000fe200078e00ff */
[----:B------:R-:W-:Y:S01]  /*0af0*/  BSSY B1, `(.L_x_19822) ;  /* 0x0000018000017945 */ /* 0x000fe20003800000 */
[----:B------:R-:W-:Y:S02]  /*0b00*/  IMAD.MOV.U32 R19, RZ, RZ, 0x437c0000 ;  /* 0x437c0000ff137424 */ /* 0x000fe400078e00ff */
        /* <DEDUP_REMOVED lines=16> */
[----:B-----5:R-:W-:Y:S05]  /*0c10*/  CALL.REL.NOINC `($__internal_489_$__cuda_sm20_rcp_rn_f32_slowpath) ;  /* 0x0000006c00087944 */ /* 0x020fea0003c00000 */
[----:B------:R-:W-:Y:S05]  /*0c20*/  BRA `(.L_x_19824) ;  /* 0x0000000000107947 */ /* 0x000fea0003800000 */
.L_x_19823:
[----:B------:R-:W0:Y:S02]  /*0c30*/  MUFU.RCP R0, R21 ;  /* 0x0000001500007308 */ /* 0x000e240000001000 */
[----:B0-----:R-:W-:-:S04]  /*0c40*/  FFMA R2, R21, R0, -1 ;  /* 0xbf80000015027423 */ /* 0x001fc80000000000 */
[----:B------:R-:W-:-:S04]  /*0c50*/  FADD.FTZ R19, -R2, -RZ ;  /* 0x800000ff02137221 */ /* 0x000fc80000010100 */
[----:B------:R-:W-:-:S07]  /*0c60*/  FFMA R0, R0, R19, R0 ;  /* 0x0000001300007223 */ /* 0x000fce0000000000 */
.L_x_19824:
[----:B------:R-:W-:Y:S05]  /*0c70*/  BSYNC B1 ;  /* 0x0000000000017941 */ /* 0x000fea0003800000 */
.L_x_19822:
[----:B------:R-:W-:Y:S01]  /*0c80*/  MOV R19, 0x3bbb989d ;  /* 0x3bbb989d00137802 */ /* 0x000fe20000000f00 */
[----:B------:R-:W-:Y:S01]  /*0c90*/  IMAD.U32 R20, R3, 0x10000, RZ ;  /* 0x0001000003147824 */ /* 0x000fe200078e00ff */
        /* <DEDUP_REMOVED lines=17> */
[----:B-----5:R-:W-:Y:S05]  /*0db0*/  CALL.REL.NOINC `($__internal_489_$__cuda_sm20_rcp_rn_f32_slowpath) ;  /* 0x0000006800a07944 */ /* 0x020fea0003c00000 */
[----:B------:R-:W-:Y:S05]  /*0dc0*/  BRA `(.L_x_19827) ;  /* 0x0000000000107947 */ /* 0x000fea0003800000 */
.L_x_19826:
[----:B------:R-:W0:Y:S02]  /*0dd0*/  MUFU.RCP R0, R21 ;  /* 0x0000001500007308 */ /* 0x000e240000001000 */
[----:B0-----:R-:W-:-:S04]  /*0de0*/  FFMA R2, R21, R0, -1 ;  /* 0xbf80000015027423 */ /* 0x001fc80000000000 */
[----:B------:R-:W-:-:S04]  /*0df0*/  FADD.FTZ R19, -R2, -RZ ;  /* 0x800000ff02137221 */ /* 0x000fc80000010100 */
[----:B------:R-:W-:-:S07]  /*0e00*/  FFMA R0, R0, R19, R0 ;  /* 0x0000001300007223 */ /* 0x000fce0000000000 */
.L_x_19827:
[----:B------:R-:W-:Y:S05]  /*0e10*/  BSYNC B1 ;  /* 0x0000000000017941 */ /* 0x000fea0003800000 */
.L_x_19825:
[----:B------:R-:W-:Y:S01]  /*0e20*/  SHF.R.U32.HI R19, RZ, 0x10, R3 ;  /* 0x00000010ff137819 */ /* 0x000fe20000011603 */
        /* <DEDUP_REMOVED lines=21> */
.L_x_19829:
[----:B------:R-:W0:Y:S02]  /*0f80*/  MUFU.RCP R0, R21 ;  /* 0x0000001500007308 */ /* 0x000e240000001000 */
[----:B0-----:R-:W-:-:S04]  /*0f90*/  FFMA R2, R21, R0, -1 ;  /* 0xbf80000015027423 */ /* 0x001fc80000000000 */
[----:B------:R-:W-:-:S04]  /*0fa0*/  FADD.FTZ R3, -R2, -RZ ;  /* 0x800000ff02037221 */ /* 0x000fc80000010100 */
[----:B------:R-:W-:-:S07]  /*0fb0*/  FFMA R0, R0, R3, R0 ;  /* 0x0000000300007223 */ /* 0x000fce0000000000 */
.L_x_19830:
[----:B------:R-:W-:Y:S05]  /*0fc0*/  BSYNC B1 ;  /* 0x0000000000017941 */ /* 0x000fea0003800000 */
.L_x_19828:
[----:B------:R-:W-:Y:S01]  /*0fd0*/  HFMA2.MMA R3, -RZ, RZ, 0.96630859375, -0.0022525787353515625 ;  /* 0x3bbb989dff037435 */ /* 0x000fe200000001ff */
[----:B-----5:R-:W-:Y:S01]  /*0fe0*/  IMAD.U32 R22, R8, 0x10000, RZ ;  /* 0x0001000008167824 */ /* 0x020fe200078e00ff */
[----:B------:R-:W-:Y:S01]  /*0ff0*/  BSSY B1, `(.L_x_19831) ;  /* 0x0000017000017945 */ /* 0x000fe20003800000 */
[----:B------:R-:W-:Y:S02]  /*1000*/  IMAD.MOV.U32 R21, RZ, RZ, 0x437c0000 ;  /* 0x437c0000ff157424 */ /* 0x000fe400078e00ff */
[----:B------:R-:W-:-:S05]  /*1010*/  FMUL R19, R19, R0 ;  /* 0x0000000013137220 */ /* 0x000fca0000400000 */
        /* <DEDUP_REMOVED lines=14> */
[----:B------:R-:W-:Y:S05]  /*1100*/  CALL.REL.NOINC `($__internal_489_$__cuda_sm20_rcp_rn_f32_slowpath) ;  /* 0x0000006400cc7944 */ /* 0x000fea0003c00000 */
[----:B------:R-:W-:Y:S05]  /*1110*/  BRA `(.L_x_19833) ;  /* 0x0000000000107947 */ /* 0x000fea0003800000 */
.L_x_19832:
[----:B------:R-:W0:Y:S02]  /*1120*/  MUFU.RCP R0, R21 ;  /* 0x0000001500007308 */ /* 0x000e240000001000 */
[----:B0-----:R-:W-:-:S04]  /*1130*/  FFMA R2, R21, R0, -1 ;  /* 0xbf80000015027423 */ /* 0x001fc80000000000 */
[----:B------:R-:W-:-:S04]  /*1140*/  FADD.FTZ R3, -R2, -RZ ;  /* 0x800000ff02037221 */ /* 0x000fc80000010100 */
[----:B------:R-:W-:-:S07]  /*1150*/  FFMA R0, R0, R3, R0 ;  /* 0x0000000300007223 */ /* 0x000fce0000000000 */
.L_x_19833:
[----:B------:R-:W-:Y:S05]  /*1160*/  BSYNC B1 ;  /* 0x0000000000017941 */ /* 0x000fea0003800000 */
.L_x_19831:
        /* <DEDUP_REMOVED lines=20> */
[----:B------:R-:W-:Y:S05]  /*12b0*/  CALL.REL.NOINC `($__internal_489_$__cuda_sm20_rcp_rn_f32_slowpath) ;  /* 0x0000006400607944 */ /* 0x000fea0003c00000 */
[----:B------:R-:W-:Y:S05]  /*12c0*/  BRA `(.L_x_19836) ;  /* 0x0000000000107947 */ /* 0x000fea0003800000 */
.L_x_19835:
[----:B------:R-:W0:Y:S02]  /*12d0*/  MUFU.RCP R0, R23 ;  /* 0x0000001700007308 */ /* 0x000e240000001000 */
[----:B0-----:R-:W-:-:S04]  /*12e0*/  FFMA R2, R23, R0, -1 ;  /* 0xbf80000017027423 */ /* 0x001fc80000000000 */
[----:B------:R-:W-:-:S04]  /*12f0*/  FADD.FTZ R3, -R2, -RZ ;  /* 0x800000ff02037221 */ /* 0x000fc80000010100 */
[----:B------:R-:W-:-:S07]  /*1300*/  FFMA R0, R0, R3, R0 ;  /* 0x0000000300007223 */ /* 0x000fce0000000000 */
.L_x_19836:
[----:B------:R-:W-:Y:S05]  /*1310*/  BSYNC B1 ;  /* 0x0000000000017941 */ /* 0x000fea0003800000 */
.L_x_19834:
        /* <DEDUP_REMOVED lines=21> */
.L_x_19838:
[----:B------:R-:W0:Y:S02]  /*1470*/  MUFU.RCP R0, R27 ;  /* 0x0000001b00007308 */ /* 0x000e240000001000 */
[----:B0-----:R-:W-:-:S04]  /*1480*/  FFMA R2, R27, R0, -1 ;  /* 0xbf8000001b027423 */ /* 0x001fc80000000000 */
[----:B------:R-:W-:-:S04]  /*1490*/  FADD.FTZ R3, -R2, -RZ ;  /* 0x800000ff02037221 */ /* 0x000fc80000010100 */
[----:B------:R-:W-:-:S07]  /*14a0*/  FFMA R0, R0, R3, R0 ;  /* 0x0000000300007223 */ /* 0x000fce0000000000 */
.L_x_19839:
[----:B------:R-:W-:Y:S05]  /*14b0*/  BSYNC B1 ;  /* 0x0000000000017941 */ /* 0x000fea0003800000 */
.L_x_19837:
        /* <DEDUP_REMOVED lines=22> */
.L_x_19841:
[----:B------:R-:W0:Y:S02]  /*1620*/  MUFU.RCP R0, R9 ;  /* 0x0000000900007308 */ /* 0x000e240000001000 */
[----:B0-----:R-:W-:-:S04]  /*1630*/  FFMA R2, R9, R0, -1 ;  /* 0xbf80000009027423 */ /* 0x001fc80000000000 */
[----:B------:R-:W-:-:S04]  /*1640*/  FADD.FTZ R3, -R2, -RZ ;  /* 0x800000ff02037221 */ /* 0x000fc80000010100 */
[----:B------:R-:W-:-:S07]  /*1650*/  FFMA R0, R0, R3, R0 ;  /* 0x0000000300007223 */ /* 0x000fce0000000000 */
.L_x_19842:
[----:B------:R-:W-:Y:S05]  /*1660*/  BSYNC B1 ;  /* 0x0000000000017941 */ /* 0x000fea0003800000 */
.L_x_19840:
[CC--:B------:R-:W-:Y:S01]  /*1670*/  ISETP.GE.U32.AND P0, PT, R44.reuse, R43.reuse, PT ;  /* 0x0000002b2c00720c */ /* 0x0c0fe20003f06070 */
[----:B------:R-:W-:Y:S01]  /*1680*/  VIADD R2, R44, 0x2 ;  /* 0x000000022c027836 */ /* 0x000fe20000000000 */
[----:B------:R-:W-:Y:S01]  /*1690*/  IADD3 R26, R26, 0x1e, RZ ;  /* 0x0000001e1a1a7810 */ /* 0x000fe20007ffe0ff */
[----:B------:R-:W-:Y:S01]  /*16a0*/  IMAD.SHL.U32 R58, R37, 0x2, RZ ;  /* 0x00000002253a7824 */ /* 0x000fe200078e00ff */
[----:B------:R-:W-:Y:S01]  /*16b0*/  ISETP.GE.U32.OR P0, PT, R25, R42, P0 ;  /* 0x0000002a1900720c */ /* 0x000fe20000706470 */
[----:B------:R-:W-:Y:S01]  /*16c0*/  FMUL R0, R8, R0 ;  /* 0x0000000008007220 */ /* 0x000fe20000400000 */
[----:B------:R-:W-:Y:S01]  /*16d0*/  ISETP.GE.U32.AND P1, PT, R2, R43, PT ;  /* 0x0000002b0200720c */ /* 0x000fe20003f26070 */
[-C--:B------:R-:W-:Y:S01]  /*16e0*/  FMUL R29, R17, R41.reuse ;  /* 0x00000029111d7220 */ /* 0x080fe20000400000 */
[----:B------:R-:W-:Y:S01]  /*16f0*/  LOP3.LUT R26, R26, 0x1f, RZ, 0xc0, !PT ;  /* 0x0000001f1a1a7812 */ /* 0x000fe200078ec0ff */
[-C--:B------:R-:W-:Y:S01]  /*1700*/  FMUL R30, R20, R41.reuse ;  /* 0x00000029141e7220 */ /* 0x080fe20000400000 */
[----:B------:R-:W-:Y:S01]  /*1710*/  IADD3 R3, P2, R58, R28, RZ ;  /* 0x0000001c3a037210 */ /* 0x000fe20007f5e0ff */
[----:B------:R-:W-:Y:S01]  /*1720*/  FMUL R31, R19, R41 ;  /* 0x00000029131f7220 */ /* 0x000fe20000400000 */
[----:B------:R-:W-:-:S02]  /*1730*/  ISETP.LT.U32.AND P1, PT, R26, R42, !P1 ;  /* 0x0000002a1a00720c */ /* 0x000fc40004f21070 */
[----:B------:R-:W-:Y:S02]  /*1740*/  SHF.L.U64.HI R59, R37, 0x1, R36 ;  /* 0x00000001253b7819 */ /* 0x000fe40000010224 */
[----:B------:R-:W-:Y:S02]  /*1750*/  IADD3 R26, P4, R26, R3, RZ ;  /* 0x000000031a1a7210 */ /* 0x000fe40007f9e0ff */
[----:B------:R-:W-:Y:S01]  /*1760*/  @!P0 IADD3 R28, P3, R11, R37, RZ ;  /* 0x000000250b1c8210 */ /* 0x000fe20007f7e0ff */
[----:B------:R-:W-:Y:S01]  /*1770*/  IMAD.X R2, R59, 0x1, R24, P2 ;  /* 0x000000013b027824 */ /* 0x000fe200010e0618 */
[----:B------:R-:W-:-:S03]  /*1780*/  @!P0 LEA R24, P2, R11, R7, 0x4 ;  /* 0x000000070b188211 */ /* 0x000fc600078420ff */
[----:B------:R-:W-:Y:S01]  /*1790*/  @!P0 IMAD.X R9, R10, 0x1, R36, P3 ;  /* 0x000000010a098824 */ /* 0x000fe200018e0624 */
[----:B------:R-:W-:Y:S02]  /*17a0*/  @!P0 LEA R34, P3, R28, R7, 0x4 ;  /* 0x000000071c228211 */ /* 0x000fe400078620ff */
[----:B------:R-:W-:Y:S02]  /*17b0*/  IADD3.X R27, RZ, R2, RZ, P4, !PT ;  /* 0x00000002ff1b7210 */ /* 0x000fe400027fe4ff */
[-C--:B------:R-:W-:Y:S01]  /*17c0*/  @!P0 LEA.HI.X R25, R11, R5.reuse, R10, 0x4, P2 ;  /* 0x000000050b198211 */ /* 0x080fe200010f240a */
[----:B------:R-:W-:Y:S01]  /*17d0*/  @P1 IMAD R11, R36, 0x3, RZ ;  /* 0x00000003240b1824 */ /* 0x000fe200078e02ff */
[----:B------:R-:W-:Y:S02]  /*17e0*/  @P1 IADD3 R10, P2, R26, R58, RZ ;  /* 0x0000003a1a0a1210 */ /* 0x000fe40007f5e0ff */
[----:B------:R-:W-:Y:S01]  /*17f0*/  @!P0 LEA.HI.X R35, R28, R5, R9, 0x4, P3 ;  /* 0x000000051c238211 */ /* 0x000fe200018f2409 */
[----:B------:R-:W-:-:S04]  /*1800*/  @P1 IMAD.WIDE.U32 R8, R37, 0x3, R26 ;  /* 0x0000000325081825 */ /* 0x000fc800078e001a */
[-C--:B------:R-:W-:Y:S01]  /*1810*/  FMUL R28, R18, R41.reuse ;  /* 0x00000029121c7220 */ /* 0x080fe20000400000 */
[----:B------:R-:W-:Y:S01]  /*1820*/  FMUL R26, R23, R41 ;  /* 0x00000029171a7220 */ /* 0x000fe20000400000 */
[----:B------:R-:W-:Y:S01]  /*1830*/  @P1 IMAD.X R27, R27, 0x1, R59, P2 ;  /* 0x000000011b1b1824 */ /* 0x000fe200010e063b */
[-C--:B------:R-:W-:Y:S01]  /*1840*/  @P1 LEA R46, P2, R10, R33.reuse, 0x3 ;  /* 0x000000210a2e1211 */ /* 0x080fe200078418ff */
[----:B------:R-:W-:Y:S01]  /*1850*/  @P1 IMAD.IADD R9, R11, 0x1, R9 ;  /* 0x000000010b091824 */ /* 0x000fe200078e0209 */
[----:B------:R-:W-:Y:S01]  /*1860*/  @P1 LEA R38, P3, R8, R33, 0x3 ;  /* 0x0000002108261211 */ /* 0x000fe200078618ff */
[----:B------:R0:W-:Y:S01]  /*1870*/  @!P0 STG.E.128 desc[UR10][R24.64], R28 ;  /* 0x0000001c18008986 */ /* 0x0001e2000c101d0a */
[-C--:B------:R-:W-:Y:S01]  /*1880*/  @P1 LEA.HI.X R47, R10, R32.reuse, R27, 0x3, P2 ;  /* 0x000000200a2f1211 */ /* 0x080fe200010f1c1b */
[----:B------:R-:W-:Y:S01]  /*1890*/  FMUL R27, R0, R41 ;  /* 0x00000029001b7220 */ /* 0x000fe20000400000 */
[----:B------:R-:W-:Y:S02]  /*18a0*/  @!P1 CS2R R10, SRZ ;  /* 0x00000000000a9805 */ /* 0x000fe4000001ff00 */
[----:B------:R-:W-:Y:S01]  /*18b0*/  @P1 LEA.HI.X R39, R8, R32, R9, 0x3, P3 ;  /* 0x0000002008271211 */ /* 0x000fe200018f1c09 */
[----:B------:R-:W-:Y:S01]  /*18c0*/  HFMA2.MMA R49, -RZ, RZ, 0.96630859375, -0.0022525787353515625 ;  /* 0x3bbb989dff317435 */ /* 0x000fe200000001ff */
[----:B------:R-:W-:-:S02]  /*18d0*/  IMAD.U32 R52, R12, 0x10000, RZ ;  /* 0x000100000c347824 */ /* 0x000fc400078e00ff */
[----:B------:R-:W-:Y:S01]  /*18e0*/  IMAD.MOV.U32 R53, RZ, RZ, 0x437c0000 ;  /* 0x437c0000ff357424 */ /* 0x000fe200078e00ff */
[----:B------:R-:W-:Y:S02]  /*18f0*/  FMNMX R18, RZ, |R18|, !PT ;  /* 0x40000012ff127209 */ /* 0x000fe40007800000 */
[----:B------:R-:W-:Y:S01]  /*1900*/  @!P1 CS2R R8, SRZ ;  /* 0x0000000000089805 */ /* 0x000fe2000001ff00 */
[-C--:B0-----:R-:W-:Y:S01]  /*1910*/  FMUL R24, R22, R41.reuse ;  /* 0x0000002916187220 */ /* 0x081fe20000400000 */
[----:B------:R-:W-:-:S05]  /*1920*/  FMUL R25, R21, R41 ;  /* 0x0000002915197220 */ /* 0x000fca0000400000 */
[----:B------:R0:W-:Y:S04]  /*1930*/  @!P0 STG.E.128 desc[UR10][R34.64], R24 ;  /* 0x0000001822008986 */ /* 0x0001e8000c101d0a */
[----:B------:R-:W5:Y:S01]  /*1940*/  @P1 LDG.E.64 R10, desc[UR10][R38.64] ;  /* 0x0000000a260a1981 */ /* 0x000f62000c1e1b00 */
[----:B------:R-:W-:Y:S01]  /*1950*/  FFMA.SAT R48, -R52, R49, 0.5 ;  /* 0x3f00000034307423 */ /* 0x000fe20000002131 */
[----:B------:R-:W-:Y:S02]  /*1960*/  FMNMX R17, |R17|, R18, !PT ;  /* 0x0000001211117209 */ /* 0x000fe40007800200 */
[----:B------:R1:W5:Y:S01]  /*1970*/  @P1 LDG.E.64 R8, desc[UR10][R46.64] ;  /* 0x0000000a2e081981 */ /* 0x000362000c1e1b00 */
[----:B------:R-:W-:-:S04]  /*1980*/  FFMA.RM R48, R48, R53, 12582913 ;  /* 0x4b40000130307423 */ /* 0x000fc80000004035 */
[----:B------:R-:W-:-:S04]  /*1990*/  FADD R49, R48, -12583039 ;  /* 0xcb40007f30317421 */ /* 0x000fc80000000000 */
[----:B------:R-:W-:-:S04]  /*19a0*/  FFMA R49, -R52, 1.4426950216293334961, -R49 ;  /* 0x3fb8aa3b34317823 */ /* 0x000fc80000000931 */
[----:B------:R-:W-:-:S06]  /*19b0*/  FFMA R49, -R52, 1.925963033500011079e-08, R49 ;  /* 0x32a5706034317823 */ /* 0x000fcc0000000131 */
[----:B------:R-:W0:Y:S01]  /*19c0*/  MUFU.EX2 R49, R49 ;  /* 0x0000003100317308 */ /* 0x000e220000000800 */
[----:B------:R-:W-:Y:S01]  /*19d0*/  IMAD.SHL.U32 R48, R48, 0x800000, RZ ;  /* 0x0080000030307824 */ /* 0x000fe200078e00ff */
[----:B------:R-:W-:-:S03]  /*19e0*/  FMNMX R20, |R20|, R17, !PT ;  /* 0x0000001114147209 */ /* 0x000fc60007800200 */
[----:B0-----:R-:W-:-:S04]  /*19f0*/  FFMA R35, R48, R49, 1 ;  /* 0x3f80000030237423 */ /* 0x001fc80000000031 */
[----:B------:R-:W-:Y:S01]  /*1a00*/  VIADD R17, R35, 0x1800000 ;  /* 0x0180000023117836 */ /* 0x000fe20000000000 */
[----:B------:R-:W-:-:S04]  /*1a10*/  FMNMX R19, |R19|, R20, !PT ;  /* 0x0000001413137209 */ /* 0x000fc80007800200 */
[----:B------:R-:W-:-:S04]  /*1a20*/  LOP3.LUT R17, R17, 0x7f800000, RZ, 0xc0, !PT ;  /* 0x7f80000011117812 */ /* 0x000fc800078ec0ff */
[----:B------:R-:W-:Y:S02]  /*1a30*/  ISETP.GT.U32.AND P0, PT, R17, 0x1ffffff, PT ;  /* 0x01ffffff1100780c */ /* 0x000fe40003f04070 */
[----:B------:R-:W-:-:S04]  /*1a40*/  FMNMX R22, |R22|, R19, !PT ;  /* 0x0000001316167209 */ /* 0x000fc80007800200 */
[----:B------:R-:W-:Y:S01]  /*1a50*/  FMNMX R22, |R21|, R22, !PT ;  /* 0x0000001615167209 */ /* 0x000fe20007800200 */
[----:B------:R-:W-:Y:S03]  /*1a60*/  BSSY B1, `(.L_x_19843) ;  /* 0x000000c000017945 */ /* 0x000fe60003800000 */
[----:B-1----:R-:W-:-:S04]  /*1a70*/  FMNMX R47, |R23|, R22, !PT ;  /* 0x00000016172f7209 */ /* 0x002fc80007800200 */
[----:B------:R-:W-:Y:S01]  /*1a80*/  FMNMX R47, |R0|, R47, !PT ;  /* 0x0000002f002f7209 */ /* 0x000fe20007800200 */
[----:B------:R-:W-:Y:S06]  /*1a90*/  @P0 BRA `(.L_x_19844) ;  /* 0x0000000000100947 */ /* 0x000fec0003800000 */
[----:B------:R-:W-:Y:S02]  /*1aa0*/  MOV R0, R35 ;  /* 0x0000002300007202 */ /* 0x000fe40000000f00 */
[----:B------:R-:W-:-:S07]  /*1ab0*/  MOV R34, 0x1ad0 ;  /* 0x00001ad000227802 */ /* 0x000fce0000000f00 */
[----:B-----5:R-:W-:Y:S05]  /*1ac0*/  CALL.REL.NOINC `($__internal_489_$__cuda_sm20_rcp_rn_f32_slowpath) ;  /* 0x0000005c005c7944 */ /* 0x020fea0003c00000 */
[----:B------:R-:W-:Y:S05]  /*1ad0*/  BRA `(.L_x_19845) ;  /* 0x0000000000107947 */ /* 0x000fea0003800000 */
.L_x_19844:
[----:B------:R-:W0:Y:S02]  /*1ae0*/  MUFU.RCP R0, R35 ;  /* 0x0000002300007308 */ /* 0x000e240000001000 */
[----:B0-----:R-:W-:-:S04]  /*1af0*/  FFMA R17, R35, R0, -1 ;  /* 0xbf80000023117423 */ /* 0x001fc80000000000 */
[----:B------:R-:W-:-:S04]  /*1b00*/  FADD.FTZ R17, -R17, -RZ ;  /* 0x800000ff11117221 */ /* 0x000fc80000010100 */
[----:B------:R-:W-:-:S07]  /*1b10*/  FFMA R0, R0, R17, R0 ;  /* 0x0000001100007223 */ /* 0x000fce0000000000 */
.L_x_19845:
[----:B------:R-:W-:Y:S05]  /*1b20*/  BSYNC B1 ;  /* 0x0000000000017941 */ /* 0x000fea0003800000 */
.L_x_19843:
        /* <DEDUP_REMOVED lines=22> */
.L_x_19847:
[----:B------:R-:W0:Y:S02]  /*1c90*/  MUFU.RCP R0, R21 ;  /* 0x0000001500007308 */ /* 0x000e240000001000 */
[----:B0-----:R-:W-:-:S04]  /*1ca0*/  FFMA R17, R21, R0, -1 ;  /* 0xbf80000015117423 */ /* 0x001fc80000000000 */
[----:B------:R-:W-:-:S04]  /*1cb0*/  FADD.FTZ R17, -R17, -RZ ;  /* 0x800000ff11117221 */ /* 0x000fc80000010100 */
[----:B------:R-:W-:-:S07]  /*1cc0*/  FFMA R0, R0, R17, R0 ;  /* 0x0000001100007223 */ /* 0x000fce0000000000 */
.L_x_19848:
[----:B------:R-:W-:Y:S05]  /*1cd0*/  BSYNC B1 ;  /* 0x0000000000017941 */ /* 0x000fea0003800000 */
.L_x_19846:
        /* <DEDUP_REMOVED lines=21> */
.L_x_19850:
[----:B------:R-:W0:Y:S02]  /*1e30*/  MUFU.RCP R0, R19 ;  /* 0x0000001300007308 */ /* 0x000e240000001000 */
[----:B0-----:R-:W-:-:S04]  /*1e40*/  FFMA R17, R19, R0, -1 ;  /* 0xbf80000013117423 */ /* 0x001fc80000000000 */
[----:B------:R-:W-:-:S04]  /*1e50*/  FADD.FTZ R17, -R17, -RZ ;  /* 0x800000ff11117221 */ /* 0x000fc80000010100 */
[----:B------:R-:W-:-:S07]  /*1e60*/  FFMA R0, R0, R17, R0 ;  /* 0x0000001100007223 */ /* 0x000fce0000000000 */
.L_x_19851:
[----:B------:R-:W-:Y:S05]  /*1e70*/  BSYNC B1 ;  /* 0x0000000000017941 */ /* 0x000fea0003800000 */
.L_x_19849:
        /* <DEDUP_REMOVED lines=22> */
.L_x_19853:
[----:B------:R-:W0:Y:S02]  /*1fe0*/  MUFU.RCP R0, R19 ;  /* 0x0000001300007308 */ /* 0x000e240000001000 */
[----:B0-----:R-:W-:-:S04]  /*1ff0*/  FFMA R17, R19, R0, -1 ;  /* 0xbf80000013117423 */ /* 0x001fc80000000000 */
[----:B------:R-:W-:-:S04]  /*2000*/  FADD.FTZ R17, -R17, -RZ ;  /* 0x800000ff11117221 */ /* 0x000fc80000010100 */
[----:B------:R-:W-:-:S07]  /*2010*/  FFMA R0, R0, R17, R0 ;  /* 0x0000001100007223 */ /* 0x000fce0000000000 */
.L_x_19854:
[----:B------:R-:W-:Y:S05]  /*2020*/  BSYNC B1 ;  /* 0x0000000000017941 */ /* 0x000fea0003800000 */
.L_x_19852:
        /* <DEDUP_REMOVED lines=21> */
.L_x_19856:
[----:B------:R-:W0:Y:S02]  /*2180*/  MUFU.RCP R0, R21 ;  /* 0x0000001500007308 */ /* 0x000e240000001000 */
[----:B0-----:R-:W-:-:S04]  /*2190*/  FFMA R17, R21, R0, -1 ;  /* 0xbf80000015117423 */ /* 0x001fc80000000000 */
[----:B------:R-:W-:-:S04]  /*21a0*/  FADD.FTZ R17, -R17, -RZ ;  /* 0x800000ff11117221 */ /* 0x000fc80000010100 */
[----:B------:R-:W-:-:S07]  /*21b0*/  FFMA R0, R0, R17, R0 ;  /* 0x0000001100007223 */ /* 0x000fce0000000000 */
.L_x_19857:
[----:B------:R-:W-:Y:S05]  /*21c0*/  BSYNC B1 ;  /* 0x0000000000017941 */ /* 0x000fea0003800000 */
.L_x_19855:
        /* <DEDUP_REMOVED lines=22> */
.L_x_19859:
[----:B------:R-:W0:Y:S02]  /*2330*/  MUFU.RCP R0, R21 ;  /* 0x0000001500007308 */ /* 0x000e240000001000 */
[----:B0-----:R-:W-:-:S04]  /*2340*/  FFMA R17, R21, R0, -1 ;  /* 0xbf80000015117423 */ /* 0x001fc80000000000 */
[----:B------:R-:W-:-:S04]  /*2350*/  FADD.FTZ R17, -R17, -RZ ;  /* 0x800000ff11117221 */ /* 0x000fc80000010100 */
[----:B------:R-:W-:-:S07]  /*2360*/  FFMA R0, R0, R17, R0 ;  /* 0x0000001100007223 */ /* 0x000fce0000000000 */
.L_x_19860:
[----:B------:R-:W-:Y:S05]  /*2370*/  BSYNC B1 ;  /* 0x0000000000017941 */ /* 0x000fea0003800000 */
.L_x_19858:
        /* <DEDUP_REMOVED lines=21> */
.L_x_19862:
[----:B------:R-:W0:Y:S02]  /*24d0*/  MUFU.RCP R0, R21 ;  /* 0x0000001500007308 */ /* 0x000e240000001000 */
[----:B0-----:R-:W-:-:S04]  /*24e0*/  FFMA R17, R21, R0, -1 ;  /* 0xbf80000015117423 */ /* 0x001fc80000000000 */
[----:B------:R-:W-:-:S04]  /*24f0*/  FADD.FTZ R17, -R17, -RZ ;  /* 0x800000ff11117221 */ /* 0x000fc80000010100 */
[----:B------:R-:W-:-:S07]  /*2500*/  FFMA R0, R0, R17, R0 ;  /* 0x0000001100007223 */ /* 0x000fce0000000000 */
.L_x_19863:
[----:B------:R-:W-:Y:S05]  /*2510*/  BSYNC B1 ;  /* 0x0000000000017941 */ /* 0x000fea0003800000 */
.L_x_19861:
[----:B------:R-:W-:Y:S01]  /*2520*/  SHF.R.U32.HI R17, RZ, 0x10, R15 ;  /* 0x00000010ff117819 */ /* 0x000fe2000001160f */
[----:B------:R-:W-:Y:S01]  /*2530*/  IMAD.MOV.U32 R20, RZ, RZ, 0x3bbb989d ;  /* 0x3bbb989dff147424 */ /* 0x000fe200078e00ff */
[----:B------:R-:W-:Y:S01]  /*2540*/  BSSY B1, `(.L_x_19864) ;  /* 0x0000019000017945 */ /* 0x000fe20003800000 */
[----:B------:R-:W-:Y:S02]  /*2550*/  IMAD.MOV.U32 R22, RZ, RZ, 0x437c0000 ;  /* 0x437c0000ff167424 */ /* 0x000fe400078e00ff */
        /* <DEDUP_REMOVED lines=16> */
[----:B-----5:R-:W-:Y:S05]  /*2660*/  CALL.REL.NOINC `($__internal_489_$__cuda_sm20_rcp_rn_f32_slowpath) ;  /* 0x0000005000747944 */ /* 0x020fea0003c00000 */
[----:B------:R-:W-:Y:S01]  /*2670*/  IMAD.MOV.U32 R38, RZ, RZ, R0 ;  /* 0x000000ffff267224 */ /* 0x000fe200078e0000 */
[----:B------:R-:W-:Y:S06]  /*2680*/  BRA `(.L_x_19866) ;  /* 0x0000000000107947 */ /* 0x000fec0003800000 */
.L_x_19865:
[----:B------:R-:W0:Y:S02]  /*2690*/  MUFU.RCP R38, R21 ;  /* 0x0000001500267308 */ /* 0x000e240000001000 */
[----:B0-----:R-:W-:-:S04]  /*26a0*/  FFMA R0, R21, R38, -1 ;  /* 0xbf80000015007423 */ /* 0x001fc80000000026 */
[----:B------:R-:W-:-:S04]  /*26b0*/  FADD.FTZ R19, -R0, -RZ ;  /* 0x800000ff00137221 */ /* 0x000fc80000010100 */
[----:B------:R-:W-:-:S07]  /*26c0*/  FFMA R38, R38, R19, R38 ;  /* 0x0000001326267223 */ /* 0x000fce0000000026 */
.L_x_19866:
[----:B------:R-:W-:Y:S05]  /*26d0*/  BSYNC B1 ;  /* 0x0000000000017941 */ /* 0x000fea0003800000 */
.L_x_19864:
[----:B------:R-:W-:Y:S01]  /*26e0*/  SHF.R.U32.HI R60, RZ, 0x3, R45 ;  /* 0x00000003ff3c7819 */ /* 0x000fe2000001162d */
[----:B------:R-:W-:Y:S01]  /*26f0*/  VIADD R18, R44, 0x3 ;  /* 0x000000032c127836 */ /* 0x000fe20000000000 */
[-C--:B------:R-:W-:Y:S01]  /*2700*/  ISETP.GE.U32.AND P1, PT, R16, R43.reuse, PT ;  /* 0x0000002b1000720c */ /* 0x080fe20003f26070 */
[----:B------:R-:W-:Y:S01]  /*2710*/  BSSY B0, `(.L_x_19867) ;  /* 0x000001e000007945 */ /* 0x000fe20003800000 */
[----:B------:R-:W-:Y:S01]  /*2720*/  LOP3.LUT R0, R60, 0x1c, RZ, 0xc0, !PT ;  /* 0x0000001c3c007812 */ /* 0x000fe200078ec0ff */
[----:B------:R-:W-:Y:S01]  /*2730*/  FMUL R38, R17, R38 ;  /* 0x0000002611267220 */ /* 0x000fe20000400000 */
[----:B------:R-:W-:Y:S01]  /*2740*/  ISETP.GE.U32.AND P0, PT, R18, R43, PT ;  /* 0x0000002b1200720c */ /* 0x000fe20003f06070 */
[----:B------:R-:W-:Y:S01]  /*2750*/  FMUL R20, R52, R41 ;  /* 0x0000002934147220 */ /* 0x000fe20000400000 */
[----:B------:R-:W-:Y:S01]  /*2760*/  IADD3 R0, -R0, R45, RZ ;  /* 0x0000002d00007210 */ /* 0x000fe20007ffe1ff */
[-C--:B------:R-:W-:Y:S01]  /*2770*/  FMUL R21, R12, R41.reuse ;  /* 0x000000290c157220 */ /* 0x080fe20000400000 */
[----:B------:R-:W-:Y:S01]  /*2780*/  ISETP.GE.U32.OR P1, PT, R50, R42, P1 ;  /* 0x0000002a3200720c */ /* 0x000fe20000f26470 */
[-C--:B------:R-:W-:Y:S01]  /*2790*/  FMUL R22, R53, R41.reuse ;  /* 0x0000002935167220 */ /* 0x080fe20000400000 */
[----:B------:R-:W-:Y:S01]  /*27a0*/  FMUL R16, R56, R41 ;  /* 0x0000002938107220 */ /* 0x000fe20000400000 */
[----:B------:R-:W-:-:S02]  /*27b0*/  VIADD R46, R0, 0x1d ;  /* 0x0000001d002e7836 */ /* 0x000fc40000000000 */
[-C--:B------:R-:W-:Y:S01]  /*27c0*/  FMUL R17, R14, R41.reuse ;  /* 0x000000290e117220 */ /* 0x080fe20000400000 */
[----:B------:R-:W-:Y:S02]  /*27d0*/  FMUL R23, R13, R41 ;  /* 0x000000290d177220 */ /* 0x000fe40000400000 */
[----:B------:R-:W-:-:S04]  /*27e0*/  LOP3.LUT R46, R46, 0x1f, RZ, 0xc0, !PT ;  /* 0x0000001f2e2e7812 */ /* 0x000fc800078ec0ff */
[----:B------:R-:W-:-:S13]  /*27f0*/  ISETP.LT.U32.AND P0, PT, R46, R42, !P0 ;  /* 0x0000002a2e00720c */ /* 0x000fda0004701070 */
[C---:B------:R-:W-:Y:S02]  /*2800*/  @P0 LOP3.LUT R18, R60.reuse, 0x1ffffffc, RZ, 0xc0, !PT ;  /* 0x1ffffffc3c120812 */ /* 0x040fe400078ec0ff */
[----:B------:R-:W-:Y:S02]  /*2810*/  @P0 LOP3.LUT R60, R60, 0x1ffffffc, RZ, 0xc0, !PT ;  /* 0x1ffffffc3c3c0812 */ /* 0x000fe400078ec0ff */
[----:B------:R-:W-:-:S04]  /*2820*/  @P0 IADD3 R18, R45, 0x1d, -R18 ;  /* 0x0000001d2d120810 */ /* 0x000fc80007ffe812 */
[----:B------:R-:W-:-:S04]  /*2830*/  @P0 LOP3.LUT R18, R18, 0x1f, RZ, 0xc0, !PT ;  /* 0x0000001f12120812 */ /* 0x000fc800078ec0ff */
[----:B------:R-:W-:Y:S01]  /*2840*/  @P0 IADD3 R34, P2, P3, R18, R3, R58 ;  /* 0x0000000312220210 */ /* 0x000fe20007b5e03a */
[----:B------:R-:W-:Y:S01]  /*2850*/  FMUL R18, R15, R41 ;  /* 0x000000290f127220 */ /* 0x000fe20000400000 */
[----:B------:R-:W-:Y:S11]  /*2860*/  @P1 BRA `(.L_x_19868) ;  /* 0x0000000000201947 */ /* 0x000ff60003800000 */
[----:B------:R-:W-:-:S04]  /*2870*/  IMAD.SHL.U32 R19, R51, 0x8, RZ ;  /* 0x0000000833137824 */ /* 0x000fc800078e00ff */
[----:B------:R-:W-:-:S04]  /*2880*/  IMAD.WIDE.U32 R48, R19, R37, R58 ;  /* 0x0000002513307225 */ /* 0x000fc800078e003a */
[----:B------:R-:W-:Y:S01]  /*2890*/  IMAD R39, R36, R19, RZ ;  /* 0x0000001324277224 */ /* 0x000fe200078e02ff */
[----:B------:R-:W-:-:S04]  /*28a0*/  IADD3 R19, P4, R50, R48, RZ ;  /* 0x0000003032137210 */ /* 0x000fc80007f9e0ff */
[----:B------:R-:W-:Y:S02]  /*28b0*/  IADD3.X R49, R49, R39, RZ, P4, !PT ;  /* 0x0000002731317210 */ /* 0x000fe400027fe4ff */
[----:B------:R-:W-:-:S04]  /*28c0*/  LEA R48, P4, R19, R7, 0x4 ;  /* 0x0000000713307211 */ /* 0x000fc800078820ff */
[----:B------:R-:W-:-:S05]  /*28d0*/  LEA.HI.X R49, R19, R5, R49, 0x4, P4 ;  /* 0x0000000513317211 */ /* 0x000fca00020f2431 */
[----:B------:R0:W-:Y:S04]  /*28e0*/  STG.E.128 desc[UR10][R48.64], R20 ;  /* 0x0000001430007986 */ /* 0x0001e8000c101d0a */
.L_x_19868:
[----:B------:R-:W-:Y:S05]  /*28f0*/  BSYNC B0 ;  /* 0x0000000000007941 */ /* 0x000fea0003800000 */
.L_x_19867:
[----:B------:R-:W-:Y:S01]  /*2900*/  BSSY B0, `(.L_x_19869) ;  /* 0x000000f000007945 */ /* 0x000fe20003800000 */
[----:B------:R-:W-:Y:S01]  /*2910*/  @P0 IADD3 R39, R45, 0x1d, -R60 ;  /* 0x0000001d2d270810 */ /* 0x000fe20007ffe83c */
[----:B------:R-:W-:Y:S02]  /*2920*/  FMUL R19, R38, R41 ;  /* 0x0000002926137220 */ /* 0x000fe40000400000 */
[----:B------:R-:W-:Y:S05]  /*2930*/  @P1 BRA `(.L_x_19870) ;  /* 0x00000000002c1947 */ /* 0x000fea0003800000 */
[----:B------:R-:W-:Y:S02]  /*2940*/  IMAD.SHL.U32 R51, R51, 0x8, RZ ;  /* 0x0000000833337824 */ /* 0x000fe400078e00ff */
[----:B0-----:R-:W-:Y:S02]  /*2950*/  IMAD.MOV.U32 R48, RZ, RZ, R58 ;  /* 0x000000ffff307224 */ /* 0x001fe400078e003a */
[----:B------:R-:W-:Y:S02]  /*2960*/  IMAD.MOV.U32 R49, RZ, RZ, R59 ;  /* 0x000000ffff317224 */ /* 0x000fe400078e003b */
[----:B------:R-:W-:-:S04]  /*2970*/  IMAD.WIDE.U32 R48, R51, R37, R48 ;  /* 0x0000002533307225 */ /* 0x000fc800078e0030 */
[----:B------:R-:W-:Y:S01]  /*2980*/  IMAD R51, R36, R51, RZ ;  /* 0x0000003324337224 */ /* 0x000fe200078e02ff */
[----:B------:R-:W-:-:S04]  /*2990*/  IADD3 R50, P1, P4, R37, R48, R50 ;  /* 0x0000003025327210 */ /* 0x000fc80007c3e032 */
[----:B------:R-:W-:-:S04]  /*29a0*/  IADD3 R49, R49, R51, RZ ;  /* 0x0000003331317210 */ /* 0x000fc80007ffe0ff */
[----:B------:R-:W-:Y:S02]  /*29b0*/  IADD3.X R49, R36, R49, RZ, P1, P4 ;  /* 0x0000003124317210 */ /* 0x000fe40000fe84ff */
[----:B------:R-:W-:-:S04]  /*29c0*/  LEA R48, P1, R50, R7, 0x4 ;  /* 0x0000000732307211 */ /* 0x000fc800078220ff */
[----:B------:R-:W-:-:S05]  /*29d0*/  LEA.HI.X R49, R50, R5, R49, 0x4, P1 ;  /* 0x0000000532317211 */ /* 0x000fca00008f2431 */
[----:B------:R1:W-:Y:S04]  /*29e0*/  STG.E.128 desc[UR10][R48.64], R16 ;  /* 0x0000001030007986 */ /* 0x0003e8000c101d0a */
.L_x_19870:
[----:B------:R-:W-:Y:S05]  /*29f0*/  BSYNC B0 ;  /* 0x0000000000007941 */ /* 0x000fea0003800000 */
.L_x_19869:
[----:B------:R-:W-:Y:S01]  /*2a00*/  @P0 LOP3.LUT R39, R39, 0x1f, RZ, 0xc0, !PT ;  /* 0x0000001f27270812 */ /* 0x000fe200078ec0ff */
[----:B01----:R-:W-:Y:S01]  /*2a10*/  @P0 IMAD R49, R36, 0x3, RZ ;  /* 0x0000000324310824 */ /* 0x003fe200078e02ff */
[----:B------:R-:W-:Y:S02]  /*2a20*/  @P0 IADD3.X R35, RZ, R2, R59, P2, P3 ;  /* 0x00000002ff230210 */ /* 0x000fe400017e643b */
[----:B------:R-:W-:Y:S01]  /*2a30*/  @P0 IADD3 R39, P1, P2, R39, R3, R58 ;  /* 0x0000000327270210 */ /* 0x000fe20007a3e03a */
[----:B------:R-:W-:-:S03]  /*2a40*/  @P0 IMAD.WIDE.U32 R50, R37, 0x3, R34 ;  /* 0x0000000325320825 */ /* 0x000fc600078e0022 */
[----:B------:R-:W-:Y:S02]  /*2a50*/  @P0 IADD3 R35, P3, R39, R58, RZ ;  /* 0x0000003a27230210 */ /* 0x000fe40007f7e0ff */
[--C-:B------:R-:W-:Y:S01]  /*2a60*/  @P0 IADD3.X R37, RZ, R2, R59.reuse, P1, P2 ;  /* 0x00000002ff250210 */ /* 0x100fe20000fe443b */
[----:B------:R-:W-:Y:S01]  /*2a70*/  HFMA2.MMA R39, -RZ, RZ, 0.96630859375, -0.0022525787353515625 ;  /* 0x3bbb989dff277435 */ /* 0x000fe200000001ff */
[-C--:B------:R-:W-:Y:S01]  /*2a80*/  @P0 LEA R48, P2, R50, R33.reuse, 0x3 ;  /* 0x0000002132300211 */ /* 0x080fe200078418ff */
[----:B------:R-:W-:Y:S01]  /*2a90*/  IMAD.MOV.U32 R60, RZ, RZ, 0x437c0000 ;  /* 0x437c0000ff3c7424 */ /* 0x000fe200078e00ff */
[----:B------:R-:W-:Y:S01]  /*2aa0*/  FMNMX R47, R47, |R52|, !PT ;  /* 0x400000342f2f7209 */ /* 0x000fe20007800000 */
[----:B------:R-:W-:Y:S01]  /*2ab0*/  @P0 IMAD.X R36, R37, 0x1, R59, P3 ;  /* 0x0000000125240824 */ /* 0x000fe200018e063b */
[----:B------:R-:W-:Y:S01]  /*2ac0*/  @P0 LEA R34, P1, R35, R33, 0x3 ;  /* 0x0000002123220211 */ /* 0x000fe200078218ff */
[----:B------:R-:W-:Y:S01]  /*2ad0*/  @P0 IMAD.IADD R37, R49, 0x1, R51 ;  /* 0x0000000131250824 */ /* 0x000fe200078e0233 */
[----:B------:R-:W-:-:S02]  /*2ae0*/  FMNMX R12, |R12|, R47, !PT ;  /* 0x0000002f0c0c7209 */ /* 0x000fc40007800200 */
[-C--:B------:R-:W-:Y:S02]  /*2af0*/  @P0 LEA.HI.X R35, R35, R32.reuse, R36, 0x3, P1 ;  /* 0x0000002023230211 */ /* 0x080fe400008f1c24 */
[----:B------:R-:W-:Y:S01]  /*2b00*/  @P0 LEA.HI.X R49, R50, R32, R37, 0x3, P2 ;  /* 0x0000002032310211 */ /* 0x000fe200010f1c25 */
[----:B-----5:R-:W-:Y:S01]  /*2b10*/  IMAD.U32 R50, R8, 0x10000, RZ ;  /* 0x0001000008327824 */ /* 0x020fe200078e00ff */
[----:B------:R-:W-:Y:S02]  /*2b20*/  FMNMX R12, |R53|, R12, !PT ;  /* 0x0000000c350c7209 */ /* 0x000fe40007800200 */
[----:B------:R-:W-:Y:S02]  /*2b30*/  @!P0 CS2R R36, SRZ ;  /* 0x0000000000248805 */ /* 0x000fe4000001ff00 */
[----:B------:R-:W-:Y:S01]  /*2b40*/  @!P0 CS2R R32, SRZ ;  /* 0x0000000000208805 */ /* 0x000fe2000001ff00 */
[----:B------:R-:W-:-:S04]  /*2b50*/  FFMA.SAT R39, -R50, R39, 0.5 ;  /* 0x3f00000032277423 */ /* 0x000fc80000002127 */
[----:B------:R-:W-:Y:S01]  /*2b60*/  FFMA.RM R39, R39, R60, 12582913 ;  /* 0x4b40000127277423 */ /* 0x000fe2000000403c */
[----:B------:R-:W-:Y:S01]  /*2b70*/  FMNMX R13, |R13|, R12, !PT ;  /* 0x0000000c0d0d7209 */ /* 0x000fe20007800200 */
[----:B------:R0:W5:Y:S02]  /*2b80*/  @P0 LDG.E.64 R36, desc[UR10][R34.64] ;  /* 0x0000000a22240981 */ /* 0x000164000c1e1b00 */
[C---:B------:R-:W-:Y:S02]  /*2b90*/  FADD R51, R39.reuse, -12583039 ;  /* 0xcb40007f27337421 */ /* 0x040fe40000000000 */
[----:B------:R0:W5:Y:S01]  /*2ba0*/  @P0 LDG.E.64 R32, desc[UR10][R48.64] ;  /* 0x0000000a30200981 */ /* 0x000162000c1e1b00 */
[----:B------:R-:W-:Y:S02]  /*2bb0*/  IMAD.SHL.U32 R39, R39, 0x800000, RZ ;  /* 0x0080000027277824 */ /* 0x000fe400078e00ff */
[----:B------:R-:W-:Y:S01]  /*2bc0*/  FFMA R51, -R50, 1.4426950216293334961, -R51 ;  /* 0x3fb8aa3b32337823 */ /* 0x000fe20000000933 */
[----:B------:R-:W-:Y:S01]  /*2bd0*/  FMNMX R13, |R56|, R13, !PT ;  /* 0x0000000d380d7209 */ /* 0x000fe20007800200 */
[----:B------:R-:W-:Y:S01]  /*2be0*/  BSSY B1, `(.L_x_19871) ;  /* 0x0000016000017945 */ /* 0x000fe20003800000 */
[----:B------:R-:W-:Y:S01]  /*2bf0*/  IADD3 R47, R0, 0x1e, RZ ;  /* 0x0000001e002f7810 */ /* 0x000fe20007ffe0ff */
[----:B------:R-:W-:Y:S01]  /*2c00*/  FFMA R51, -R50, 1.925963033500011079e-08, R51 ;  /* 0x32a5706032337823 */ /* 0x000fe20000000133 */
[----:B------:R-:W-:-:S02]  /*2c10*/  FMNMX R14, |R14|, R13, !PT ;  /* 0x0000000d0e0e7209 */ /* 0x000fc40007800200 */
[----:B------:R-:W-:Y:S01]  /*2c20*/  LOP3.LUT R47, R47, 0x1f, RZ, 0xc0, !PT ;  /* 0x0000001f2f2f7812 */ /* 0x000fe200078ec0ff */
[----:B------:R-:W1:Y:S01]  /*2c30*/  MUFU.EX2 R60, R51 ;  /* 0x00000033003c7308 */ /* 0x000e620000000800 */
[----:B------:R-:W-:-:S04]  /*2c40*/  FMNMX R13, |R15|, R14, !PT ;  /* 0x0000000e0f0d7209 */ /* 0x000fc80007800200 */
[----:B------:R-:W-:Y:S01]  /*2c50*/  FMNMX R13, |R38|, R13, !PT ;  /* 0x0000000d260d7209 */ /* 0x000fe20007800200 */
[----:B-1----:R-:W-:-:S04]  /*2c60*/  FFMA R39, R39, R60, 1 ;  /* 0x3f80000027277423 */ /* 0x002fc8000000003c */
[----:B------:R-:W-:-:S05]  /*2c70*/  VIADD R12, R39, 0x1800000 ;  /* 0x01800000270c7836 */ /* 0x000fca0000000000 */
[----:B------:R-:W-:-:S04]  /*2c80*/  LOP3.LUT R12, R12, 0x7f800000, RZ, 0xc0, !PT ;  /* 0x7f8000000c0c7812 */ /* 0x000fc800078ec0ff */
[----:B------:R-:W-:Y:S01]  /*2c90*/  ISETP.GT.U32.AND P0, PT, R12, 0x1ffffff, PT ;  /* 0x01ffffff0c00780c */ /* 0x000fe20003f04070 */
[----:B------:R-:W-:-:S12]  /*2ca0*/  VIADD R12, R44, 0x2 ;  /* 0x000000022c0c7836 */ /* 0x000fd80000000000 */
[----:B0-----:R-:W-:Y:S05]  /*2cb0*/  @P0 BRA `(.L_x_19872) ;  /* 0x0000000000100947 */ /* 0x001fea0003800000 */
[----:B------:R-:W-:Y:S01]  /*2cc0*/  IMAD.MOV.U32 R0, RZ, RZ, R39 ;  /* 0x000000ffff007224 */ /* 0x000fe200078e0027 */
[----:B------:R-:W-:-:S07]  /*2cd0*/  MOV R34, 0x2cf0 ;  /* 0x00002cf000227802 */ /* 0x000fce0000000f00 */
[----:B-----5:R-:W-:Y:S05]  /*2ce0*/  CALL.REL.NOINC `($__internal_489_$__cuda_sm20_rcp_rn_f32_slowpath) ;  /* 0x0000004800d47944 */ /* 0x020fea0003c00000 */
[----:B------:R-:W-:Y:S05]  /*2cf0*/  BRA `(.L_x_19873) ;  /* 0x0000000000107947 */ /* 0x000fea0003800000 */
.L_x_19872:
[----:B------:R-:W0:Y:S02]  /*2d00*/  MUFU.RCP R0, R39 ;  /* 0x0000002700007308 */ /* 0x000e240000001000 */
[----:B0-----:R-:W-:-:S04]  /*2d10*/  FFMA R14, R39, R0, -1 ;  /* 0xbf800000270e7423 */ /* 0x001fc80000000000 */
[----:B------:R-:W-:-:S04]  /*2d20*/  FADD.FTZ R15, -R14, -RZ ;  /* 0x800000ff0e0f7221 */ /* 0x000fc80000010100 */
[----:B------:R-:W-:-:S07]  /*2d30*/  FFMA R0, R0, R15, R0 ;  /* 0x0000000f00007223 */ /* 0x000fce0000000000 */
.L_x_19873:
[----:B------:R-:W-:Y:S05]  /*2d40*/  BSYNC B1 ;  /* 0x0000000000017941 */ /* 0x000fea0003800000 */
.L_x_19871:
        /* <DEDUP_REMOVED lines=22> */
.L_x_19875:
[----:B------:R-:W0:Y:S02]  /*2eb0*/  MUFU.RCP R0, R35 ;  /* 0x0000002300007308 */ /* 0x000e240000001000 */
[----:B0-----:R-:W-:-:S04]  /*2ec0*/  FFMA R8, R35, R0, -1 ;  /* 0xbf80000023087423 */ /* 0x001fc80000000000 */
[----:B------:R-:W-:-:S04]  /*2ed0*/  FADD.FTZ R15, -R8, -RZ ;  /* 0x800000ff080f7221 */ /* 0x000fc80000010100 */
[----:B------:R-:W-:-:S07]  /*2ee0*/  FFMA R0, R0, R15, R0 ;  /* 0x0000000f00007223 */ /* 0x000fce0000000000 */
.L_x_19876:
[----:B------:R-:W-:Y:S05]  /*2ef0*/  BSYNC B1 ;  /* 0x0000000000017941 */ /* 0x000fea0003800000 */
.L_x_19874:
[----:B------:R-:W-:Y:S01]  /*2f00*/  IMAD.U32 R14, R9, 0x10000, RZ ;  /* 0x00010000090e7824 */ /* 0x000fe200078e00ff */
[----:B------:R-:W-:Y:S01]  /*2f10*/  BSSY B1, `(.L_x_19877) ;  /* 0x0000018000017945 */ /* 0x000fe20003800000 */
[----:B------:R-:W-:Y:S02]  /*2f20*/  IMAD.MOV.U32 R15, RZ, RZ, 0x3bbb989d ;  /* 0x3bbb989dff0f7424 */ /* 0x000fe400078e00ff */
[----:B------:R-:W-:Y:S01]  /*2f30*/  FMUL R51, R51, R0 ;  /* 0x0000000033337220 */ /* 0x000fe20000400000 */
        /* <DEDUP_REMOVED lines=17> */
.L_x_19878:
[----:B------:R-:W0:Y:S02]  /*3050*/  MUFU.RCP R0, R35 ;  /* 0x0000002300007308 */ /* 0x000e240000001000 */
[----:B0-----:R-:W-:-:S04]  /*3060*/  FFMA R8, R35, R0, -1 ;  /* 0xbf80000023087423 */ /* 0x001fc80000000000 */
[----:B------:R-:W-:-:S04]  /*3070*/  FADD.FTZ R15, -R8, -RZ ;  /* 0x800000ff080f7221 */ /* 0x000fc80000010100 */
[----:B------:R-:W-:-:S07]  /*3080*/  FFMA R0, R0, R15, R0 ;  /* 0x0000000f00007223 */ /* 0x000fce0000000000 */
.L_x_19879:
[----:B------:R-:W-:Y:S05]  /*3090*/  BSYNC B1 ;  /* 0x0000000000017941 */ /* 0x000fea0003800000 */
.L_x_19877:
        /* <DEDUP_REMOVED lines=22> */
.L_x_19881:
[----:B------:R-:W0:Y:S02]  /*3200*/  MUFU.RCP R0, R35 ;  /* 0x0000002300007308 */ /* 0x000e240000001000 */
[----:B0-----:R-:W-:-:S04]  /*3210*/  FFMA R8, R35, R0, -1 ;  /* 0xbf80000023087423 */ /* 0x001fc80000000000 */
[----:B------:R-:W-:-:S04]  /*3220*/  FADD.FTZ R9, -R8, -RZ ;  /* 0x800000ff08097221 */ /* 0x000fc80000010100 */
[----:B------:R-:W-:-:S07]  /*3230*/  FFMA R0, R0, R9, R0 ;  /* 0x0000000900007223 */ /* 0x000fce0000000000 */
.L_x_19882:
[----:B------:R-:W-:Y:S05]  /*3240*/  BSYNC B1 ;  /* 0x0000000000017941 */ /* 0x000fea0003800000 */
.L_x_19880:
        /* <DEDUP_REMOVED lines=21> */
.L_x_19884:
[----:B------:R-:W0:Y:S02]  /*33a0*/  MUFU.RCP R0, R39 ;  /* 0x0000002700007308 */ /* 0x000e240000001000 */
[----:B0-----:R-:W-:-:S04]  /*33b0*/  FFMA R9, R39, R0, -1 ;  /* 0xbf80000027097423 */ /* 0x001fc80000000000 */
[----:B------:R-:W-:-:S04]  /*33c0*/  FADD.FTZ R9, -R9, -RZ ;  /* 0x800000ff09097221 */ /* 0x000fc80000010100 */
[----:B------:R-:W-:-:S07]  /*33d0*/  FFMA R0, R0, R9, R0 ;  /* 0x0000000900007223 */ /* 0x000fce0000000000 */
.L_x_19885:
[----:B------:R-:W-:Y:S05]  /*33e0*/  BSYNC B1 ;  /* 0x0000000000017941 */ /* 0x000fea0003800000 */
.L_x_19883:
        /* <DEDUP_REMOVED lines=22> */
.L_x_19887:
[----:B------:R-:W0:Y:S02]  /*3550*/  MUFU.RCP R0, R39 ;  /* 0x0000002700007308 */ /* 0x000e240000001000 */
[----:B0-----:R-:W-:-:S04]  /*3560*/  FFMA R10, R39, R0, -1 ;  /* 0xbf800000270a7423 */ /* 0x001fc80000000000 */
[----:B------:R-:W-:-:S04]  /*3570*/  FADD.FTZ R35, -R10, -RZ ;  /* 0x800000ff0a237221 */ /* 0x000fc80000010100 */
[----:B------:R-:W-:-:S07]  /*3580*/  FFMA R0, R0, R35, R0 ;  /* 0x0000002300007223 */ /* 0x000fce0000000000 */
.L_x_19888:
[----:B------:R-:W-:Y:S05]  /*3590*/  BSYNC B1 ;  /* 0x0000000000017941 */ /* 0x000fea0003800000 */
.L_x_19886:
        /* <DEDUP_REMOVED lines=21> */
.L_x_19890:
[----:B------:R-:W0:Y:S02]  /*36f0*/  MUFU.RCP R0, R39 ;  /* 0x0000002700007308 */ /* 0x000e240000001000 */
[----:B0-----:R-:W-:-:S04]  /*3700*/  FFMA R34, R39, R0, -1 ;  /* 0xbf80000027227423 */ /* 0x001fc80000000000 */
[----:B------:R-:W-:-:S04]  /*3710*/  FADD.FTZ R35, -R34, -RZ ;  /* 0x800000ff22237221 */ /* 0x000fc80000010100 */
[----:B------:R-:W-:-:S07]  /*3720*/  FFMA R0, R0, R35, R0 ;  /* 0x0000002300007223 */ /* 0x000fce0000000000 */
.L_x_19891:
[----:B------:R-:W-:Y:S05]  /*3730*/  BSYNC B1 ;  /* 0x0000000000017941 */ /* 0x000fea0003800000 */
.L_x_19889:
        /* <DEDUP_REMOVED lines=21> */
[----:B------:R-:W-:Y:S01]  /*3890*/  IMAD.MOV.U32 R38, RZ, RZ, R0 ;  /* 0x000000ffff267224 */ /* 0x000fe200078e0000 */
[----:B------:R-:W-:Y:S06]  /*38a0*/  BRA `(.L_x_19894) ;  /* 0x0000000000107947 */ /* 0x000fec0003800000 */
.L_x_19893:
[----:B------:R-:W0:Y:S02]  /*38b0*/  MUFU.RCP R38, R39 ;  /* 0x0000002700267308 */ /* 0x000e240000001000 */
[----:B0-----:R-:W-:-:S04]  /*38c0*/  FFMA R0, R39, R38, -1 ;  /* 0xbf80000027007423 */ /* 0x001fc80000000026 */
[----:B------:R-:W-:-:S04]  /*38d0*/  FADD.FTZ R35, -R0, -RZ ;  /* 0x800000ff00237221 */ /* 0x000fc80000010100 */
[----:B------:R-:W-:-:S07]  /*38e0*/  FFMA R38, R38, R35, R38 ;  /* 0x0000002326267223 */ /* 0x000fce0000000026 */
.L_x_19894:
[----:B------:R-:W-:Y:S05]  /*38f0*/  BSYNC B1 ;  /* 0x0000000000017941 */ /* 0x000fea0003800000 */
.L_x_19892:
[----:B------:R-:W-:Y:S01]  /*3900*/  HFMA2.MMA R35, -RZ, RZ, 0.96630859375, -0.0022525787353515625 ;  /* 0x3bbb989dff237435 */ /* 0x000fe200000001ff */
[----:B-----5:R-:W-:Y:S01]  /*3910*/  IMAD.U32 R50, R36, 0x10000, RZ ;  /* 0x0001000024327824 */ /* 0x020fe200078e00ff */
[----:B------:R-:W-:Y:S01]  /*3920*/  ISETP.GE.U32.AND P0, PT, R12, R43, PT ;  /* 0x0000002b0c00720c */ /* 0x000fe20003f06070 */
[----:B------:R-:W-:Y:S02]  /*3930*/  IMAD.MOV.U32 R39, RZ, RZ, 0x437c0000 ;  /* 0x437c0000ff277424 */ /* 0x000fe400078e00ff */
[----:B------:R-:W-:Y:S01]  /*3940*/  FMUL R38, R11, R38 ;  /* 0x000000260b267220 */ /* 0x000fe20000400000 */
[----:B------:R-:W-:Y:S01]  /*3950*/  BSSY B0, `(.L_x_19895) ;  /* 0x000002b000007945 */ /* 0x000fe20003800000 */
[----:B------:R-:W-:Y:S02]  /*3960*/  ISETP.GE.U32.OR P0, PT, R47, R42, P0 ;  /* 0x0000002a2f00720c */ /* 0x000fe40000706470 */
[----:B------:R-:W-:Y:S01]  /*3970*/  FMUL R11, R38, R41 ;  /* 0x00000029260b7220 */ /* 0x000fe20000400000 */
[----:B------:R-:W-:-:S04]  /*3980*/  FFMA.SAT R0, -R50, R35, 0.5 ;  /* 0x3f00000032007423 */ /* 0x000fc80000002123 */
[----:B------:R-:W-:Y:S01]  /*3990*/  FFMA.RM R35, R0, R39, 12582913 ;  /* 0x4b40000100237423 */ /* 0x000fe20000004027 */
[----:B------:R-:W-:-:S03]  /*39a0*/  FMNMX R0, R13, |R52|, !PT ;  /* 0x400000340d007209 */ /* 0x000fc60007800000 */
[----:B------:R-:W-:Y:S02]  /*39b0*/  FADD R39, R35, -12583039 ;  /* 0xcb40007f23277421 */ /* 0x000fe40000000000 */
[----:B------:R-:W-:Y:S02]  /*39c0*/  @!P0 IADD3 R12, P1, P2, R47, R3, R58 ;  /* 0x000000032f0c8210 */ /* 0x000fe40007a3e03a */
[----:B------:R-:W-:Y:S01]  /*39d0*/  FMNMX R13, |R51|, R0, !PT ;  /* 0x00000000330d7209 */ /* 0x000fe20007800200 */
[----:B------:R-:W-:Y:S01]  /*39e0*/  FFMA R39, -R50, 1.4426950216293334961, -R39 ;  /* 0x3fb8aa3b32277823 */ /* 0x000fe20000000927 */
[----:B------:R-:W-:Y:S01]  /*39f0*/  @!P0 IADD3.X R48, RZ, R2, R59, P1, P2 ;  /* 0x00000002ff308210 */ /* 0x000fe20000fe443b */
[----:B------:R-:W-:Y:S01]  /*3a00*/  IMAD.SHL.U32 R0, R35, 0x800000, RZ ;  /* 0x0080000023007824 */ /* 0x000fe200078e00ff */
[----:B------:R-:W-:Y:S01]  /*3a10*/  @!P0 LEA R34, P1, R12, R7, 0x4 ;  /* 0x000000070c228211 */ /* 0x000fe200078220ff */
[----:B------:R-:W-:-:S03]  /*3a20*/  FFMA R39, -R50, 1.925963033500011079e-08, R39 ;  /* 0x32a5706032277823 */ /* 0x000fc60000000127 */
[----:B------:R-:W-:Y:S01]  /*3a30*/  @!P0 LEA.HI.X R35, R12, R5, R48, 0x4, P1 ;  /* 0x000000050c238211 */ /* 0x000fe200008f2430 */
[----:B------:R-:W-:Y:S01]  /*3a40*/  FMUL R12, R52, R41 ;  /* 0x00000029340c7220 */ /* 0x000fe20000400000 */
[C---:B------:R-:W-:Y:S01]  /*3a50*/  FMNMX R48, |R14|.reuse, R13, !PT ;  /* 0x0000000d0e307209 */ /* 0x040fe20007800200 */
[----:B------:R-:W0:Y:S01]  /*3a60*/  MUFU.EX2 R39, R39 ;  /* 0x0000002700277308 */ /* 0x000e220000000800 */
[-C--:B------:R-:W-:Y:S01]  /*3a70*/  FMUL R13, R51, R41.reuse ;  /* 0x00000029330d7220 */ /* 0x080fe20000400000 */
[-C--:B------:R-:W-:Y:S01]  /*3a80*/  FMUL R14, R14, R41.reuse ;  /* 0x000000290e0e7220 */ /* 0x080fe20000400000 */
[C---:B------:R-:W-:Y:S01]  /*3a90*/  FMNMX R49, |R15|.reuse, R48, !PT ;  /* 0x000000300f317209 */ /* 0x040fe20007800200 */
[----:B------:R-:W-:-:S03]  /*3aa0*/  FMUL R15, R15, R41 ;  /* 0x000000290f0f7220 */ /* 0x000fc60000400000 */
[C---:B------:R-:W-:Y:S01]  /*3ab0*/  FMNMX R48, |R8|.reuse, R49, !PT ;  /* 0x0000003108307209 */ /* 0x040fe20007800200 */
[----:B------:R-:W-:Y:S01]  /*3ac0*/  FMUL R8, R8, R41 ;  /* 0x0000002908087220 */ /* 0x000fe20000400000 */
[----:B------:R1:W-:Y:S01]  /*3ad0*/  @!P0 STG.E.128 desc[UR10][R34.64], R12 ;  /* 0x0000000c22008986 */ /* 0x0003e2000c101d0a */
[----:B0-----:R-:W-:-:S05]  /*3ae0*/  FFMA R0, R0, R39, 1 ;  /* 0x3f80000000007423 */ /* 0x001fca0000000027 */
[----:B------:R-:W-:-:S04]  /*3af0*/  IADD3 R39, R0, 0x1800000, RZ ;  /* 0x0180000000277810 */ /* 0x000fc80007ffe0ff */
[----:B------:R-:W-:-:S04]  /*3b00*/  LOP3.LUT R39, R39, 0x7f800000, RZ, 0xc0, !PT ;  /* 0x7f80000027277812 */ /* 0x000fc800078ec0ff */
[----:B------:R-:W-:Y:S02]  /*3b10*/  ISETP.GT.U32.AND P1, PT, R39, 0x1ffffff, PT ;  /* 0x01ffffff2700780c */ /* 0x000fe40003f24070 */
[C---:B------:R-:W-:Y:S01]  /*3b20*/  FMNMX R39, |R9|.reuse, R48, !PT ;  /* 0x0000003009277209 */ /* 0x040fe20007800200 */
[----:B------:R-:W-:-:S03]  /*3b30*/  FMUL R9, R9, R41 ;  /* 0x0000002909097220 */ /* 0x000fc60000400000 */
[C---:B------:R-:W-:Y:S01]  /*3b40*/  FMNMX R39, |R10|.reuse, R39, !PT ;  /* 0x000000270a277209 */ /* 0x040fe20007800200 */
[----:B------:R-:W-:Y:S01]  /*3b50*/  FMUL R10, R10, R41 ;  /* 0x000000290a0a7220 */ /* 0x000fe20000400000 */
[----:B-1----:R-:W-:Y:S06]  /*3b60*/  @P0 BRA `(.L_x_19896) ;  /* 0x0000000000240947 */ /* 0x002fec0003800000 */
[----:B------:R-:W0:Y:S01]  /*3b70*/  LDC.64 R34, c[0x0][0x258] ;  /* 0x00009600ff227b82 */ /* 0x000e220000000a00 */
[----:B------:R-:W-:-:S04]  /*3b80*/  IADD3 R47, P0, P2, R47, R3, R58 ;  /* 0x000000032f2f7210 */ /* 0x000fc80007a1e03a */
[----:B------:R-:W-:Y:S02]  /*3b90*/  IADD3.X R58, RZ, R2, R59, P0, P2 ;  /* 0x00000002ff3a7210 */ /* 0x000fe400007e443b */
[----:B0-----:R-:W-:-:S04]  /*3ba0*/  SHF.R.U64 R34, R34, 0x2, R35 ;  /* 0x0000000222227819 */ /* 0x001fc80000001223 */
[----:B------:R-:W-:-:S04]  /*3bb0*/  IADD3 R48, P0, R47, R34, RZ ;  /* 0x000000222f307210 */ /* 0x000fc80007f1e0ff */
[----:B------:R-:W-:Y:S02]  /*3bc0*/  LEA.HI.X R35, R35, R58, RZ, 0x1e, P0 ;  /* 0x0000003a23237211 */ /* 0x000fe400000ff4ff */
[----:B------:R-:W-:-:S04]  /*3bd0*/  LEA R34, P0, R48, R7, 0x4 ;  /* 0x0000000730227211 */ /* 0x000fc800078020ff */
[----:B------:R-:W-:-:S05]  /*3be0*/  LEA.HI.X R35, R48, R5, R35, 0x4, P0 ;  /* 0x0000000530237211 */ /* 0x000fca00000f2423 */
[----:B------:R0:W-:Y:S04]  /*3bf0*/  STG.E.128 desc[UR10][R34.64], R8 ;  /* 0x0000000822007986 */ /* 0x0001e8000c101d0a */
.L_x_19896:
[----:B------:R-:W-:Y:S05]  /*3c00*/  BSYNC B0 ;  /* 0x0000000000007941 */ /* 0x000fea0003800000 */
.L_x_19895:
[----:B------:R-:W-:Y:S01]  /*3c10*/  BSSY B1, `(.L_x_19897) ;  /* 0x000000c000017945 */ /* 0x000fe20003800000 */
[----:B------:R-:W-:Y:S01]  /*3c20*/  FMNMX R56, |R38|, R39, !PT ;  /* 0x0000002726387209 */ /* 0x000fe20007800200 */
[----:B------:R-:W-:Y:S02]  /*3c30*/  VIADD R53, R44, 0x3 ;  /* 0x000000032c357836 */ /* 0x000fe40000000000 */
[----:B------:R-:W-:Y:S05]  /*3c40*/  @P1 BRA `(.L_x_19898) ;  /* 0x0000000000101947 */ /* 0x000fea0003800000 */
[----:B0-----:R-:W-:-:S07]  /*3c50*/  MOV R34, 0x3c70 ;  /* 0x00003c7000227802 */ /* 0x001fce0000000f00 */
[----:B------:R-:W-:Y:S05]  /*3c60*/  CALL.REL.NOINC `($__internal_489_$__cuda_sm20_rcp_rn_f32_slowpath) ;  /* 0x0000003800f47944 */ /* 0x000fea0003c00000 */
[----:B------:R-:W-:Y:S01]  /*3c70*/  IMAD.MOV.U32 R35, RZ, RZ, R0 ;  /* 0x000000ffff237224 */ /* 0x000fe200078e0000 */
[----:B------:R-:W-:Y:S06]  /*3c80*/  BRA `(.L_x_19899) ;  /* 0x0000000000107947 */ /* 0x000fec0003800000 */
.L_x_19898:
[----:B0-----:R-:W0:Y:S02]  /*3c90*/  MUFU.RCP R35, R0 ;  /* 0x0000000000237308 */ /* 0x001e240000001000 */
[----:B0-----:R-:W-:-:S04]  /*3ca0*/  FFMA R34, R0, R35, -1 ;  /* 0xbf80000000227423 */ /* 0x001fc80000000023 */
[----:B------:R-:W-:-:S04]  /*3cb0*/  FADD.FTZ R34, -R34, -RZ ;  /* 0x800000ff22227221 */ /* 0x000fc80000010100 */
[----:B------:R-:W-:-:S07]  /*3cc0*/  FFMA R35, R35, R34, R35 ;  /* 0x0000002223237223 */ /* 0x000fce0000000023 */
.L_x_19899:
[----:B------:R-:W-:Y:S05]  /*3cd0*/  BSYNC B1 ;  /* 0x0000000000017941 */ /* 0x000fea0003800000 */
.L_x_19897:
        /* <DEDUP_REMOVED lines=22> */
.L_x_19901:
[----:B------:R-:W0:Y:S02]  /*3e40*/  MUFU.RCP R0, R47 ;  /* 0x0000002f00007308 */ /* 0x000e240000001000 */
[----:B0-----:R-:W-:-:S04]  /*3e50*/  FFMA R34, R47, R0, -1 ;  /* 0xbf8000002f227423 */ /* 0x001fc80000000000 */
[----:B------:R-:W-:-:S04]  /*3e60*/  FADD.FTZ R35, -R34, -RZ ;  /* 0x800000ff22237221 */ /* 0x000fc80000010100 */
[----:B------:R-:W-:-:S07]  /*3e70*/  FFMA R0, R0, R35, R0 ;  /* 0x0000002300007223 */ /* 0x000fce0000000000 */
.L_x_19902:
[----:B------:R-:W-:Y:S05]  /*3e80*/  BSYNC B1 ;  /* 0x0000000000017941 */ /* 0x000fea0003800000 */
.L_x_19900:
        /* <DEDUP_REMOVED lines=21> */
.L_x_19904:
[----:B------:R-:W0:Y:S02]  /*3fe0*/  MUFU.RCP R0, R39 ;  /* 0x0000002700007308 */ /* 0x000e240000001000 */
[----:B0-----:R-:W-:-:S04]  /*3ff0*/  FFMA R34, R39, R0, -1 ;  /* 0xbf80000027227423 */ /* 0x001fc80000000000 */
[----:B------:R-:W-:-:S04]  /*4000*/  FADD.FTZ R35, -R34, -RZ ;  /* 0x800000ff22237221 */ /* 0x000fc80000010100 */
[----:B------:R-:W-:-:S07]  /*4010*/  FFMA R0, R0, R35, R0 ;  /* 0x0000002300007223 */ /* 0x000fce0000000000 */
.L_x_19905:
[----:B------:R-:W-:Y:S05]  /*4020*/  BSYNC B1 ;  /* 0x0000000000017941 */ /* 0x000fea0003800000 */
.L_x_19903:
[----:B------:R-:W-:Y:S01]  /*4030*/  HFMA2.MMA R34, -RZ, RZ, 0.96630859375, -0.0022525787353515625 ;  /* 0x3bbb989dff227435 */ /* 0x000fe200000001ff */
[----:B------:R-:W-:Y:S01]  /*4040*/  SHF.R.U32.HI R47, RZ, 0x10, R37 ;  /* 0x00000010ff2f7819 */ /* 0x000fe20000011625 */
        /* <DEDUP_REMOVED lines=20> */
.L_x_19907:
[----:B------:R-:W0:Y:S02]  /*4190*/  MUFU.RCP R0, R37 ;  /* 0x0000002500007308 */ /* 0x000e240000001000 */
[----:B0-----:R-:W-:-:S04]  /*41a0*/  FFMA R34, R37, R0, -1 ;  /* 0xbf80000025227423 */ /* 0x001fc80000000000 */
[----:B------:R-:W-:-:S04]  /*41b0*/  FADD.FTZ R35, -R34, -RZ ;  /* 0x800000ff22237221 */ /* 0x000fc80000010100 */
[----:B------:R-:W-:-:S07]  /*41c0*/  FFMA R0, R0, R35, R0 ;  /* 0x0000002300007223 */ /* 0x000fce0000000000 */
.L_x_19908:
[----:B------:R-:W-:Y:S05]  /*41d0*/  BSYNC B1 ;  /* 0x0000000000017941 */ /* 0x000fea0003800000 */
.L_x_19906:
        /* <DEDUP_REMOVED lines=21> */
.L_x_19910:
[----:B------:R-:W0:Y:S02]  /*4330*/  MUFU.RCP R0, R37 ;  /* 0x0000002500007308 */ /* 0x000e240000001000 */
[----:B0-----:R-:W-:-:S04]  /*4340*/  FFMA R34, R37, R0, -1 ;  /* 0xbf80000025227423 */ /* 0x001fc80000000000 */
[----:B------:R-:W-:-:S04]  /*4350*/  FADD.FTZ R35, -R34, -RZ ;  /* 0x800000ff22237221 */ /* 0x000fc80000010100 */
[----:B------:R-:W-:-:S07]  /*4360*/  FFMA R0, R0, R35, R0 ;  /* 0x0000002300007223 */ /* 0x000fce0000000000 */
.L_x_19911:
[----:B------:R-:W-:Y:S05]  /*4370*/  BSYNC B1 ;  /* 0x0000000000017941 */ /* 0x000fea0003800000 */
.L_x_19909:
        /* <DEDUP_REMOVED lines=22> */
.L_x_19913:
[----:B------:R-:W0:Y:S02]  /*44e0*/  MUFU.RCP R0, R37 ;  /* 0x0000002500007308 */ /* 0x000e240000001000 */
[----:B0-----:R-:W-:-:S04]  /*44f0*/  FFMA R32, R37, R0, -1 ;  /* 0xbf80000025207423 */ /* 0x001fc80000000000 */
[----:B------:R-:W-:-:S04]  /*4500*/  FADD.FTZ R35, -R32, -RZ ;  /* 0x800000ff20237221 */ /* 0x000fc80000010100 */
[----:B------:R-:W-:-:S07]  /*4510*/  FFMA R0, R0, R35, R0 ;  /* 0x0000002300007223 */ /* 0x000fce0000000000 */
.L_x_19914:
[----:B------:R-:W-:Y:S05]  /*4520*/  BSYNC B1 ;  /* 0x0000000000017941 */ /* 0x000fea0003800000 */
.L_x_19912:
        /* <DEDUP_REMOVED lines=21> */
.L_x_19916:
[----:B------:R-:W0:Y:S02]  /*4680*/  MUFU.RCP R0, R37 ;  /* 0x0000002500007308 */ /* 0x000e240000001000 */
[----:B0-----:R-:W-:-:S04]  /*4690*/  FFMA R32, R37, R0, -1 ;  /* 0xbf80000025207423 */ /* 0x001fc80000000000 */
[----:B------:R-:W-:-:S04]  /*46a0*/  FADD.FTZ R35, -R32, -RZ ;  /* 0x800000ff20237221 */ /* 0x000fc80000010100 */
[----:B------:R-:W-:-:S07]  /*46b0*/  FFMA R0, R0, R35, R0 ;  /* 0x0000002300007223 */ /* 0x000fce0000000000 */
.L_x_19917:
[----:B------:R-:W-:Y:S05]  /*46c0*/  BSYNC B1 ;  /* 0x0000000000017941 */ /* 0x000fea0003800000 */
.L_x_19915:
[----:B------:R-:W-:Y:S01]  /*46d0*/  SHF.R.U32.HI R32, RZ, 0x10, R33 ;  /* 0x00000010ff207819 */ /* 0x000fe20000011621 */
[----:B------:R-:W-:Y:S01]  /*46e0*/  HFMA2.MMA R33, -RZ, RZ, 0.96630859375, -0.0022525787353515625 ;  /* 0x3bbb989dff217435 */ /* 0x000fe200000001ff */
[----:B------:R-:W-:Y:S01]  /*46f0*/  IMAD.MOV.U32 R34, RZ, RZ, 0x437c0000 ;  /* 0x437c0000ff227424 */ /* 0x000fe200078e00ff */
[----:B------:R-:W-:Y:S01]  /*4700*/  BSSY B1, `(.L_x_19918) ;  /* 0x0000017000017945 */ /* 0x000fe20003800000 */
[----:B------:R-:W-:Y:S01]  /*4710*/  FMUL R52, R52, R0 ;  /* 0x0000000034347220 */ /* 0x000fe20000400000 */
[----:B------:R-:W-:-:S06]  /*4720*/  IMAD.U32 R32, R32, 0x10000, RZ ;  /* 0x0001000020207824 */ /* 0x000fcc00078e00ff */
        /* <DEDUP_REMOVED lines=16> */
.L_x_19919:
[----:B------:R-:W0:Y:S02]  /*4830*/  MUFU.RCP R0, R37 ;  /* 0x0000002500007308 */ /* 0x000e240000001000 */
[----:B0-----:R-:W-:-:S04]  /*4840*/  FFMA R33, R37, R0, -1 ;  /* 0xbf80000025217423 */ /* 0x001fc80000000000 */
[----:B------:R-:W-:-:S04]  /*4850*/  FADD.FTZ R33, -R33, -RZ ;  /* 0x800000ff21217221 */ /* 0x000fc80000010100 */
[----:B------:R-:W-:-:S07]  /*4860*/  FFMA R0, R0, R33, R0 ;  /* 0x0000002100007223 */ /* 0x000fce0000000000 */
.L_x_19920:
[----:B------:R-:W-:Y:S05]  /*4870*/  BSYNC B1 ;  /* 0x0000000000017941 */ /* 0x000fea0003800000 */
.L_x_19918:
[----:B------:R-:W-:Y:S01]  /*4880*/  ISETP.GE.U32.AND P0, PT, R53, R43, PT ;  /* 0x0000002b3500720c */ /* 0x000fe20003f06070 */
[----:B------:R-:W-:Y:S01]  /*4890*/  FMUL R0, R32, R0 ;  /* 0x0000000020007220 */ /* 0x000fe20000400000 */
[----:B------:R-:W-:Y:S01]  /*48a0*/  FMNMX R33, R56, |R36|, !PT ;  /* 0x4000002438217209 */ /* 0x000fe20007800000 */
[----:B------:R-:W-:Y:S01]  /*48b0*/  BSSY B0, `(.L_x_19921) ;  /* 0x0000019000007945 */ /* 0x000fe20003800000 */
[----:B------:R-:W-:Y:S01]  /*48c0*/  ISETP.GE.U32.OR P0, PT, R46, R42, P0 ;  /* 0x0000002a2e00720c */ /* 0x000fe20000706470 */
[----:B------:R-:W-:Y:S01]  /*48d0*/  FMUL R36, R36, R41 ;  /* 0x0000002924247220 */ /* 0x000fe20000400000 */
[C---:B------:R-:W-:Y:S01]  /*48e0*/  FMNMX R56, |R58|.reuse, R33, !PT ;  /* 0x000000213a387209 */ /* 0x040fe20007800200 */
[-C--:B------:R-:W-:Y:S01]  /*48f0*/  FMUL R37, R58, R41.reuse ;  /* 0x000000293a257220 */ /* 0x080fe20000400000 */
[CC--:B------:R-:W-:Y:S01]  /*4900*/  FMUL R38, R57.reuse, R41.reuse ;  /* 0x0000002939267220 */ /* 0x0c0fe20000400000 */
[-C--:B------:R-:W-:Y:S01]  /*4910*/  FMUL R32, R50, R41.reuse ;  /* 0x0000002932207220 */ /* 0x080fe20000400000 */
[----:B------:R-:W-:Y:S01]  /*4920*/  FMNMX R56, |R57|, R56, !PT ;  /* 0x0000003839387209 */ /* 0x000fe20007800200 */
[-C--:B------:R-:W-:Y:S01]  /*4930*/  FMUL R33, R51, R41.reuse ;  /* 0x0000002933217220 */ /* 0x080fe20000400000 */
[-C--:B------:R-:W-:Y:S01]  /*4940*/  FMUL R34, R52, R41.reuse ;  /* 0x0000002934227220 */ /* 0x080fe20000400000 */
[-C--:B------:R-:W-:Y:S01]  /*4950*/  FMUL R35, R0, R41.reuse ;  /* 0x0000002900237220 */ /* 0x080fe20000400000 */
[----:B------:R-:W-:-:S03]  /*4960*/  FMUL R39, R47, R41 ;  /* 0x000000292f277220 */ /* 0x000fc60000400000 */
[----:B------:R-:W-:Y:S05]  /*4970*/  @P0 BRA `(.L_x_19922) ;  /* 0x0000000000300947 */ /* 0x000fea0003800000 */
[----:B------:R-:W-:Y:S02]  /*4980*/  ULDC.64 UR4, c[0x0][0x258] ;  /* 0x0000960000047ab9 */ /* 0x000fe40000000a00 */
[----:B------:R-:W-:Y:S02]  /*4990*/  USHF.R.U64 UR4, UR4, 0x2, UR5 ;  /* 0x0000000204047899 */ /* 0x000fe40008001205 */
[----:B------:R-:W-:Y:S02]  /*49a0*/  USHF.R.U32.HI UR5, URZ, 0x2, UR5 ;  /* 0x000000023f057899 */ /* 0x000fe40008011605 */
[----:B------:R-:W-:Y:S02]  /*49b0*/  USHF.L.U32 UR6, UR4, 0x1, URZ ;  /* 0x0000000104067899 */ /* 0x000fe4000800063f */
[----:B------:R-:W-:-:S04]  /*49c0*/  USHF.L.U64.HI UR5, UR4, 0x1, UR5 ;  /* 0x0000000104057899 */ /* 0x000fc80008010205 */
[----:B------:R-:W-:-:S04]  /*49d0*/  IADD3 R58, P1, P2, R46, UR6, R3 ;  /* 0x000000062e3a7c10 */ /* 0x000fc8000fa3e003 */
[----:B------:R-:W-:Y:S02]  /*49e0*/  IADD3 R58, P3, R58, UR6, RZ ;  /* 0x000000063a3a7c10 */ /* 0x000fe4000ff7e0ff */
[----:B------:R-:W-:Y:S02]  /*49f0*/  IADD3.X R49, RZ, UR5, R2, P1, P2 ;  /* 0x00000005ff317c10 */ /* 0x000fe40008fe4402 */
[----:B------:R-:W-:Y:S02]  /*4a00*/  LEA R48, P1, R58, R7, 0x4 ;  /* 0x000000073a307211 */ /* 0x000fe400078220ff */
[----:B------:R-:W-:-:S04]  /*4a10*/  IADD3.X R49, R49, UR5, RZ, P3, !PT ;  /* 0x0000000531317c10 */ /* 0x000fc80009ffe4ff */
[----:B------:R-:W-:-:S05]  /*4a20*/  LEA.HI.X R49, R58, R5, R49, 0x4, P1 ;  /* 0x000000053a317211 */ /* 0x000fca00008f2431 */
[----:B------:R0:W-:Y:S02]  /*4a30*/  STG.E.128 desc[UR10][R48.64], R36 ;  /* 0x0000002430007986 */ /* 0x0001e4000c101d0a */
.L_x_19922:
[----:B------:R-:W-:Y:S05]  /*4a40*/  BSYNC B0 ;  /* 0x0000000000007941 */ /* 0x000fea0003800000 */
.L_x_19921:
[----:B------:R-:W-:Y:S04]  /*4a50*/  BSSY B0, `(.L_x_19923) ;  /* 0x000000e000007945 */ /* 0x000fe80003800000 */
[----:B------:R-:W-:Y:S05]  /*4a60*/  @P0 BRA `(.L_x_19924) ;  /* 0x0000000000300947 */ /* 0x000fea0003800000 */
[----:B0-----:R-:W0:Y:S02]  /*4a70*/  LDC.64 R48, c[0x0][0x258] ;  /* 0x00009600ff307b82 */ /* 0x001e240000000a00 */
[----:B0-----:R-:W-:-:S04]  /*4a80*/  SHF.R.U64 R48, R48, 0x2, R49 ;  /* 0x0000000230307819 */ /* 0x001fc80000001231 */
[----:B------:R-:W-:-:S04]  /*4a90*/  SHF.L.U32 R53, R48, 0x1, RZ ;  /* 0x0000000130357819 */ /* 0x000fc800000006ff */
[----:B------:R-:W-:Y:S02]  /*4aa0*/  IADD3 R46, P2, P3, R46, R3, R53 ;  /* 0x000000032e2e7210 */ /* 0x000fe40007b5e035 */
[----:B------:R-:W-:Y:S02]  /*4ab0*/  SHF.R.U32.HI R3, RZ, 0x2, R49 ;  /* 0x00000002ff037819 */ /* 0x000fe40000011631 */
[C---:B------:R-:W-:Y:S02]  /*4ac0*/  IADD3 R46, P0, P1, R48.reuse, R46, R53 ;  /* 0x0000002e302e7210 */ /* 0x040fe4000791e035 */
[----:B------:R-:W-:-:S04]  /*4ad0*/  SHF.L.U64.HI R48, R48, 0x1, R3 ;  /* 0x0000000130307819 */ /* 0x000fc80000010203 */
[----:B------:R-:W-:-:S04]  /*4ae0*/  IADD3.X R2, RZ, R2, R48, P2, P3 ;  /* 0x00000002ff027210 */ /* 0x000fc800017e6430 */
[----:B------:R-:W-:Y:S02]  /*4af0*/  IADD3.X R3, R3, R2, R48, P0, P1 ;  /* 0x0000000203037210 */ /* 0x000fe400007e2430 */
[----:B------:R-:W-:-:S04]  /*4b00*/  LEA R2, P0, R46, R7, 0x4 ;  /* 0x000000072e027211 */ /* 0x000fc800078020ff */
[----:B------:R-:W-:-:S05]  /*4b10*/  LEA.HI.X R3, R46, R5, R3, 0x4, P0 ;  /* 0x000000052e037211 */ /* 0x000fca00000f2403 */
[----:B------:R1:W-:Y:S04]  /*4b20*/  STG.E.128 desc[UR10][R2.64], R32 ;  /* 0x0000002002007986 */ /* 0x0003e8000c101d0a */
.L_x_19924:
[----:B------:R-:W-:Y:S05]  /*4b30*/  BSYNC B0 ;  /* 0x0000000000007941 */ /* 0x000fea0003800000 */
.L_x_19923:
[----:B------:R-:W2:Y:S01]  /*4b40*/  S2R R7, SR_CTAID.X ;  /* 0x0000000000077919 */ /* 0x000ea20000002500 */
[----:B------:R-:W3:Y:S01]  /*4b50*/  S2UR UR5, SR_CgaCtaId ;  /* 0x00000000000579c3 */ /* 0x000ee20000008800 */
[--C-:B------:R-:W-:Y:S01]  /*4b60*/  SHF.R.U32.HI R5, RZ, 0x3, R45.reuse ;  /* 0x00000003ff057819 */ /* 0x100fe2000001162d */
[----:B------:R-:W-:Y:S01]  /*4b70*/  ULDC.64 UR6, c[0x0][0x258] ;  /* 0x0000960000067ab9 */ /* 0x000fe20000000a00 */
[----:B------:R-:W-:Y:S01]  /*4b80*/  UMOV UR4, 0x400 ;  /* 0x0000040000047882 */ /* 0x000fe20000000000 */
[----:B------:R-:W-:Y:S01]  /*4b90*/  UIADD3 UR8, UP0, UR6, 0x7f, URZ ;  /* 0x0000007f06087890 */ /* 0x000fe2000ff1e03f */
[----:B------:R-:W-:Y:S01]  /*4ba0*/  LOP3.LUT R5, R5, 0x1ffffffc, RZ, 0xc0, !PT ;  /* 0x1ffffffc05057812 */ /* 0x000fe200078ec0ff */
[----:B------:R-:W-:Y:S01]  /*4bb0*/  UIADD3 UR4, UR4, 0x20, URZ ;  /* 0x0000002004047890 */ /* 0x000fe2000fffe03f */
[----:B-1----:R-:W-:Y:S01]  /*4bc0*/  IMAD.MOV.U32 R2, RZ, RZ, R28 ;  /* 0x000000ffff027224 */ /* 0x002fe200078e001c */
[----:B------:R-:W-:Y:S01]  /*4bd0*/  UIADD3.X UR9, URZ, UR7, URZ, UP0, !UPT ;  /* 0x000000073f097290 */ /* 0x000fe200087fe43f */
[----:B------:R-:W-:Y:S01]  /*4be0*/  SHF.R.U32.HI R46, RZ, 0x8, R45 ;  /* 0x00000008ff2e7819 */ /* 0x000fe2000001162d */
[----:B------:R-:W-:Y:S01]  /*4bf0*/  IMAD.IADD R53, R45, 0x1, -R5 ;  /* 0x000000012d357824 */ /* 0x000fe200078e0a05 */
[----:B------:R-:W-:Y:S01]  /*4c00*/  USHF.R.U64 UR6, UR6, 0x2, UR7 ;  /* 0x0000000206067899 */ /* 0x000fe20008001207 */
[----:B------:R-:W-:Y:S01]  /*4c10*/  FMNMX R47, |R47|, R56, !PT ;  /* 0x000000382f2f7209 */ /* 0x000fe20007800200 */
[----:B------:R-:W-:Y:S01]  /*4c20*/  USHF.R.U32.HI UR14, URZ, 0x7, UR9 ;  /* 0x000000073f0e7899 */ /* 0x000fe20008011609 */
[----:B------:R-:W-:Y:S01]  /*4c30*/  BSSY B0, `(.L_x_19925) ;  /* 0x00000a8000007945 */ /* 0x000fe20003800000 */
[C---:B------:R-:W-:Y:S01]  /*4c40*/  LOP3.LUT R3, R53.reuse, 0x1f, RZ, 0xc0, !PT ;  /* 0x0000001f35037812 */ /* 0x040fe200078ec0ff */
[----:B------:R-:W-:Y:S01]  /*4c50*/  USHF.R.U64 UR8, UR8, 0x7, UR9 ;  /* 0x0000000708087899 */ /* 0x000fe20008001209 */
[----:B------:R-:W-:Y:S01]  /*4c60*/  FMNMX R50, |R50|, R47, !PT ;  /* 0x0000002f32327209 */ /* 0x000fe20007800200 */
[----:B------:R-:W-:Y:S01]  /*4c70*/  USHF.R.U32.HI UR7, URZ, 0x2, UR7 ;  /* 0x000000023f077899 */ /* 0x000fe20008011607 */
[----:B0-----:R-:W-:Y:S01]  /*4c80*/  IMAD R49, R54, UR14, RZ ;  /* 0x0000000e36317c24 */ /* 0x001fe2000f8e02ff */
[----:B------:R-:W-:Y:S01]  /*4c90*/  IADD3 R48, R53, 0x1e, RZ ;  /* 0x0000001e35307810 */ /* 0x000fe20007ffe0ff */
[----:B------:R-:W-:Y:S01]  /*4ca0*/  IMAD R28, R4, 0x21, R3 ;  /* 0x00000021041c7824 */ /* 0x000fe200078e0203 */
[----:B------:R-:W-:Y:S01]  /*4cb0*/  MOV R3, R24 ;  /* 0x0000001800037202 */ /* 0x000fe20000000f00 */
[----:B------:R-:W-:Y:S01]  /*4cc0*/  IMAD R57, R55, UR8, R49 ;  /* 0x0000000837397c24 */ /* 0x000fe2000f8e0231 */
[----:B---3--:R-:W-:Y:S01]  /*4cd0*/  ULEA UR4, UR5, UR4, 0x18 ;  /* 0x0000000405047291 */ /* 0x008fe2000f8ec03f */
[----:B------:R-:W-:Y:S01]  /*4ce0*/  IMAD.WIDE.U32 R54, R54, UR8, RZ ;  /* 0x0000000836367c25 */ /* 0x000fe2000f8e00ff */
[----:B------:R-:W-:Y:S01]  /*4cf0*/  FMNMX R51, |R51|, R50, !PT ;  /* 0x0000003233337209 */ /* 0x000fe20007800200 */
[----:B------:R-:W-:-:S02]  /*4d00*/  ULDC UR5, c[0x0][0x0] ;  /* 0x0000000000057ab9 */ /* 0x000fc40000000800 */
[----:B------:R-:W-:Y:S01]  /*4d10*/  IMAD.IADD R55, R55, 0x1, R57 ;  /* 0x0000000137377824 */ /* 0x000fe200078e0239 */
[----:B------:R-:W-:Y:S01]  /*4d20*/  LEA R24, P0, R54, UR6, 0x5 ;  /* 0x0000000636187c11 */ /* 0x000fe2000f8028ff */
[----:B--2---:R-:W-:Y:S01]  /*4d30*/  IMAD R49, R7, UR5, RZ ;  /* 0x0000000507317c24 */ /* 0x004fe2000f8e02ff */
[----:B------:R-:W-:Y:S01]  /*4d40*/  LEA R7, R28, UR4, 0x3 ;  /* 0x000000041c077c11 */ /* 0x000fe2000f8e18ff */
[----:B------:R-:W-:Y:S01]  /*4d50*/  USHF.L.U64.HI UR6, UR12, 0x2, UR13 ;  /* 0x000000020c067899 */ /* 0x000fe2000801020d */
[----:B------:R-:W-:Y:S01]  /*4d60*/  LEA.HI.X R54, R54, UR7, R55, 0x5, P0 ;  /* 0x0000000736367c11 */ /* 0x000fe200080f2c37 */
[----:B------:R-:W-:Y:S01]  /*4d70*/  USHF.L.U32 UR5, UR12, 0x2, URZ ;  /* 0x000000020c057899 */ /* 0x000fe2000800063f */
[----:B------:R-:W-:Y:S01]  /*4d80*/  LEA.HI R28, R49, R46, RZ, 0x18 ;  /* 0x0000002e311c7211 */ /* 0x000fe200078fc0ff */
[----:B------:R0:W-:Y:S01]  /*4d90*/  STS.64 [R7], R2 ;  /* 0x0000000207007388 */ /* 0x0001e20000000a00 */
[----:B------:R-:W-:Y:S01]  /*4da0*/  VIADD R46, R53, 0xffffffff ;  /* 0xffffffff352e7836 */ /* 0x000fe20000000000 */
[----:B------:R-:W-:-:S02]  /*4db0*/  LOP3.LUT R49, R48, 0x1f, RZ, 0xc0, !PT ;  /* 0x0000001f30317812 */ /* 0x000fc400078ec0ff */
[----:B------:R-:W-:Y:S02]  /*4dc0*/  MOV R48, R36 ;  /* 0x0000002400307202 */ /* 0x000fe40000000f00 */
[----:B------:R-:W-:Y:S01]  /*4dd0*/  LOP3.LUT R47, R46, 0x1f, RZ, 0xc0, !PT ;  /* 0x0000001f2e2f7812 */ /* 0x000fe200078ec0ff */
[----:B------:R-:W-:Y:S01]  /*4de0*/  IMAD.MOV.U32 R46, RZ, RZ, R12 ;  /* 0x000000ffff2e7224 */ /* 0x000fe200078e000c */
[----:B------:R-:W-:Y:S01]  /*4df0*/  FMNMX R51, |R52|, R51, !PT ;  /* 0x0000003334337209 */ /* 0x000fe20007800200 */
[C---:B------:R-:W-:Y:S02]  /*4e00*/  IMAD R49, R4.reuse, 0x21, R49 ;  /* 0x0000002104317824 */ /* 0x040fe400078e0231 */
[----:B------:R-:W-:Y:S01]  /*4e10*/  IMAD R12, R4, 0x21, R47 ;  /* 0x00000021040c7824 */ /* 0x000fe200078e022f */
[----:B0-----:R-:W-:Y:S01]  /*4e20*/  MOV R3, R16 ;  /* 0x0000001000037202 */ /* 0x001fe20000000f00 */
[----:B------:R-:W-:Y:S02]  /*4e30*/  IMAD.MOV.U32 R2, RZ, RZ, R20 ;  /* 0x000000ffff027224 */ /* 0x000fe400078e0014 */
[----:B------:R-:W-:-:S02]  /*4e40*/  VIADD R20, R53, 0x1d ;  /* 0x0000001d35147836 */ /* 0x000fc40000000000 */
[----:B------:R-:W-:Y:S01]  /*4e50*/  IMAD.MOV.U32 R47, RZ, RZ, R8 ;  /* 0x000000ffff2f7224 */ /* 0x000fe200078e0008 */
[----:B------:R-:W-:Y:S02]  /*4e60*/  LEA R8, R12, UR4, 0x3 ;  /* 0x000000040c087c11 */ /* 0x000fe4000f8e18ff */
[----:B------:R-:W-:Y:S02]  /*4e70*/  LOP3.LUT R55, R20, 0x1f, RZ, 0xc0, !PT ;  /* 0x0000001f14377812 */ /* 0x000fe400078ec0ff */
[----:B------:R-:W-:Y:S01]  /*4e80*/  LOP3.LUT R20, RZ, R54, RZ, 0x33, !PT ;  /* 0x00000036ff147212 */ /* 0x000fe200078e33ff */
[----:B------:R0:W-:Y:S01]  /*4e90*/  STS.64 [R8], R2 ;  /* 0x0000000208007388 */ /* 0x0001e20000000a00 */
[----:B------:R-:W-:Y:S01]  /*4ea0*/  LEA R12, R49, UR4, 0x3 ;  /* 0x00000004310c7c11 */ /* 0x000fe2000f8e18ff */
[----:B------:R-:W-:Y:S01]  /*4eb0*/  IMAD R16, R4, 0x21, R55 ;  /* 0x0000002104107824 */ /* 0x000fe200078e0237 */
[----:B------:R-:W-:Y:S01]  /*4ec0*/  LOP3.LUT R55, RZ, R24, RZ, 0x33, !PT ;  /* 0x00000018ff377212 */ /* 0x000fe200078e33ff */
[----:B------:R-:W-:Y:S01]  /*4ed0*/  IMAD.MOV.U32 R49, RZ, RZ, R32 ;  /* 0x000000ffff317224 */ /* 0x000fe200078e0020 */
[----:B------:R-:W-:Y:S01]  /*4ee0*/  FMNMX R24, |R0|, R51, !PT ;  /* 0x0000003300187209 */ /* 0x000fe20007800200 */
[----:B------:R1:W-:Y:S01]  /*4ef0*/  STS.64 [R12], R46 ;  /* 0x0000002e0c007388 */ /* 0x0003e20000000a00 */
[----:B------:R-:W-:-:S02]  /*4f00*/  LEA R28, P1, R28, R55, 0x5 ;  /* 0x000000371c1c7211 */ /* 0x000fc400078228ff */
[----:B------:R-:W-:Y:S02]  /*4f10*/  LEA R16, R16, UR4, 0x3 ;  /* 0x0000000410107c11 */ /* 0x000fe4000f8e18ff */
[----:B------:R-:W-:Y:S01]  /*4f20*/  ISETP.GT.U32.AND P0, PT, R28, -0x21, PT ;  /* 0xffffffdf1c00780c */ /* 0x000fe20003f04070 */
[----:B------:R-:W-:Y:S01]  /*4f30*/  IMAD.X R20, RZ, RZ, R20, P1 ;  /* 0x000000ffff147224 */ /* 0x000fe200008e0614 */
[----:B------:R-:W-:Y:S01]  /*4f40*/  ISETP.GE.U32.AND P1, PT, R44, R42, PT ;  /* 0x0000002a2c00720c */ /* 0x000fe20003f26070 */
[----:B------:R1:W-:Y:S01]  /*4f50*/  STS.64 [R16], R48 ;  /* 0x0000003010007388 */ /* 0x0003e20000000a00 */
[----:B------:R-:W-:Y:S02]  /*4f60*/  BAR.SYNC.DEFER_BLOCKING 0x0 ;  /* 0x0000000000007b1d */ /* 0x000fe40000010000 */
[----:B------:R-:W-:Y:S02]  /*4f70*/  ISETP.GT.U32.AND.EX P0, PT, R20, -0x1, PT, P0 ;  /* 0xffffffff1400780c */ /* 0x000fe40003f04100 */
[----:B------:R-:W-:-:S02]  /*4f80*/  SHF.R.U32.HI R20, RZ, 0x1, R45 ;  /* 0x00000001ff147819 */ /* 0x000fc4000001162d */
[----:B0-----:R-:W-:Y:S02]  /*4f90*/  SEL R3, R28, 0xffffffdf, P0 ;  /* 0xffffffdf1c037807 */ /* 0x001fe40000000000 */
[----:B------:R-:W-:Y:S02]  /*4fa0*/  LOP3.LUT R20, R20, 0x70, RZ, 0xc0, !PT ;  /* 0x0000007014147812 */ /* 0x000fe400078ec0ff */
[----:B------:R-:W-:Y:S02]  /*4fb0*/  LOP3.LUT R3, RZ, R3, RZ, 0x33, !PT ;  /* 0x00000003ff037212 */ /* 0x000fe400078e33ff */
[----:B------:R-:W-:-:S03]  /*4fc0*/  MOV R28, R53 ;  /* 0x00000035001c7202 */ /* 0x000fc60000000f00 */
[----:B------:R-:W-:Y:S01]  /*4fd0*/  IMAD.IADD R0, R3, 0x1, -R44 ;  /* 0x0000000103007824 */ /* 0x000fe200078e0a2c */
[----:B-1----:R-:W-:Y:S06]  /*4fe0*/  @P1 BRA `(.L_x_19926) ;  /* 0x0000000400b01947 */ /* 0x002fec0003800000 */
[----:B------:R-:W-:Y:S01]  /*4ff0*/  VIADD R32, R0, 0xffffffff ;  /* 0xffffffff00207836 */ /* 0x000fe20000000000 */
[----:B------:R-:W-:Y:S01]  /*5000*/  BSSY B1, `(.L_x_19927) ;  /* 0x0000040000017945 */ /* 0x000fe20003800000 */
[C---:B------:R-:W-:Y:S01]  /*5010*/  IMAD R47, R20.reuse, UR13, RZ ;  /* 0x0000000d142f7c24 */ /* 0x040fe2000f8e02ff */
[----:B------:R-:W-:Y:S01]  /*5020*/  MOV R55, R44 ;  /* 0x0000002c00377202 */ /* 0x000fe20000000f00 */
[----:B------:R-:W-:Y:S01]  /*5030*/  IMAD.WIDE.U32 R2, R20, UR12, RZ ;  /* 0x0000000c14027c25 */ /* 0x000fe2000f8e00ff */
[----:B------:R-:W-:-:S03]  /*5040*/  ISETP.GE.U32.AND P0, PT, R32, 0x3, PT ;  /* 0x000000032000780c */ /* 0x000fc60003f06070 */
[----:B------:R-:W-:Y:S01]  /*5050*/  IMAD.MOV.U32 R54, RZ, RZ, R2 ;  /* 0x000000ffff367224 */ /* 0x000fe200078e0002 */
[----:B------:R-:W-:Y:S01]  /*5060*/  IADD3 R36, R3, R47, RZ ;  /* 0x0000002f03247210 */ /* 0x000fe20007ffe0ff */
[----:B------:R-:W-:-:S08]  /*5070*/  IMAD.MOV.U32 R32, RZ, RZ, RZ ;  /* 0x000000ffff207224 */ /* 0x000fd000078e00ff */
[----:B------:R-:W-:Y:S05]  /*5080*/  @!P0 BRA `(.L_x_19928) ;  /* 0x0000000000dc8947 */ /* 0x000fea0003800000 */
[C---:B------:R-:W-:Y:S01]  /*5090*/  LOP3.LUT R3, R0.reuse, 0x3, RZ, 0xc0, !PT ;  /* 0x0000000300037812 */ /* 0x040fe200078ec0ff */
[----:B------:R-:W-:Y:S02]  /*50a0*/  IMAD.MOV.U32 R32, RZ, RZ, RZ ;  /* 0x000000ffff207224 */ /* 0x000fe400078e00ff */
[----:B------:R-:W-:Y:S01]  /*50b0*/  IMAD.MOV.U32 R55, RZ, RZ, R44 ;  /* 0x000000ffff377224 */ /* 0x000fe200078e002c */
[----:B------:R-:W-:-:S07]  /*50c0*/  IADD3 R42, R0, -R3, RZ ;  /* 0x80000003002a7210 */ /* 0x000fce0007ffe0ff */
.L_x_19929:
[C---:B0-----:R-:W-:Y:S01]  /*50d0*/  LOP3.LUT R3, R53.reuse, 0x1f, RZ, 0xc0, !PT ;  /* 0x0000001f35037812 */ /* 0x041fe200078ec0ff */
[----:B------:R-:W-:Y:S01]  /*50e0*/  IMAD R55, R4, 0x21, R55 ;  /* 0x0000002104377824 */ /* 0x000fe200078e0237 */
[C---:B------:R-:W-:Y:S01]  /*50f0*/  IADD3 R56, R53.reuse, 0x1e, RZ ;  /* 0x0000001e35387810 */ /* 0x040fe20007ffe0ff */
[----:B------:R-:W-:Y:S01]  /*5100*/  VIADD R50, R53, 0xffffffff ;  /* 0xffffffff35327836 */ /* 0x000fe20000000000 */
[----:B------:R-:W-:Y:S01]  /*5110*/  ISETP.GE.U32.AND P4, PT, R3, R43, PT ;  /* 0x0000002b0300720c */ /* 0x000fe20003f86070 */
[----:B------:R-:W-:Y:S01]  /*5120*/  VIADD R52, R53, 0x1d ;  /* 0x0000001d35347836 */ /* 0x000fe20000000000 */
[----:B------:R-:W-:Y:S01]  /*5130*/  LEA R55, R55, UR4, 0x3 ;  /* 0x0000000437377c11 */ /* 0x000fe2000f8e18ff */
[----:B------:R-:W-:Y:S01]  /*5140*/  VIADD R42, R42, 0xfffffffc ;  /* 0xfffffffc2a2a7836 */ /* 0x000fe20000000000 */
[----:B------:R-:W-:Y:S02]  /*5150*/  LOP3.LUT R50, R50, 0x1f, RZ, 0xc0, !PT ;  /* 0x0000001f32327812 */ /* 0x000fe400078ec0ff */
[----:B------:R-:W-:-:S02]  /*5160*/  LOP3.LUT R56, R56, 0x1f, RZ, 0xc0, !PT ;  /* 0x0000001f38387812 */ /* 0x000fc400078ec0ff */
[-C--:B------:R-:W-:Y:S02]  /*5170*/  ISETP.GE.U32.AND P3, PT, R50, R43.reuse, PT ;  /* 0x0000002b3200720c */ /* 0x080fe40003f66070 */
[-C--:B------:R-:W-:Y:S02]  /*5180*/  ISETP.GE.U32.AND P2, PT, R56, R43.reuse, PT ;  /* 0x0000002b3800720c */ /* 0x080fe40003f46070 */
[----:B------:R-:W-:Y:S01]  /*5190*/  LOP3.LUT R52, R52, 0x1f, RZ, 0xc0, !PT ;  /* 0x0000001f34347812 */ /* 0x000fe200078ec0ff */
[----:B------:R-:W0:Y:S01]  /*51a0*/  @!P4 LDS.64 R46, [R55] ;  /* 0x00000000372ec984 */ /* 0x000e220000000a00 */
[----:B------:R-:W-:Y:S02]  /*51b0*/  @!P4 IADD3 R3, P5, R3, R54, RZ ;  /* 0x000000360303c210 */ /* 0x000fe40007fbe0ff */
[----:B------:R-:W-:Y:S02]  /*51c0*/  ISETP.GE.U32.AND P0, PT, R52, R43, PT ;  /* 0x0000002b3400720c */ /* 0x000fe40003f06070 */
[----:B------:R-:W-:Y:S01]  /*51d0*/  IADD3 R32, R32, 0x4, RZ ;  /* 0x0000000420207810 */ /* 0x000fe20007ffe0ff */
[----:B------:R-:W-:Y:S01]  /*51e0*/  @!P4 IMAD.X R51, RZ, RZ, R36, P5 ;  /* 0x000000ffff33c224 */ /* 0x000fe200028e0624 */
[C---:B------:R-:W-:Y:S01]  /*51f0*/  @!P4 LEA R2, P5, R3.reuse, R40, 0x3 ;  /* 0x000000280302c211 */ /* 0x040fe200078a18ff */
[----:B------:R-:W1:Y:S03]  /*5200*/  @!P3 LDS.64 R48, [R55+0x8] ;  /* 0x000008003730b984 */ /* 0x000e660000000a00 */
[----:B------:R-:W-:-:S05]  /*5210*/  @!P4 LEA.HI.X R3, R3, R6, R51, 0x3, P5 ;  /* 0x000000060303c211 */ /* 0x000fca00028f1c33 */
[----:B0-----:R-:W-:Y:S01]  /*5220*/  @!P4 STG.E.64 desc[UR10][R2.64], R46 ;  /* 0x0000002e0200c986 */ /* 0x001fe2000c101b0a */
[----:B------:R-:W-:-:S03]  /*5230*/  IADD3 R53, P4, R54, UR5, RZ ;  /* 0x0000000536357c10 */ /* 0x000fc6000ff9e0ff */
[----:B------:R-:W0:Y:S01]  /*5240*/  @!P2 LDS.64 R46, [R55+0x10] ;  /* 0x00001000372ea984 */ /* 0x000e220000000a00 */
[----:B------:R-:W-:Y:S02]  /*5250*/  IADD3.X R54, R36, UR6, RZ, P4, !PT ;  /* 0x0000000624367c10 */ /* 0x000fe4000a7fe4ff */
[----:B------:R-:W-:Y:S01]  /*5260*/  @!P3 IADD3 R51, P4, R50, R53, RZ ;  /* 0x000000353233b210 */ /* 0x000fe20007f9e0ff */
[----:B------:R2:W3:Y:S01]  /*5270*/  @!P0 LDS.64 R2, [R55+0x18] ;  /* 0x0000180037028984 */ /* 0x0004e20000000a00 */
[----:B------:R-:W-:-:S03]  /*5280*/  IADD3 R57, P5, R53, UR5, RZ ;  /* 0x0000000535397c10 */ /* 0x000fc6000ffbe0ff */
[----:B------:R-:W-:Y:S01]  /*5290*/  @!P3 IMAD.X R36, RZ, RZ, R54, P4 ;  /* 0x000000ffff24b224 */ /* 0x000fe200020e0636 */
[C---:B------:R-:W-:Y:S02]  /*52a0*/  @!P3 LEA R50, P4, R51.reuse, R40, 0x3 ;  /* 0x000000283332b211 */ /* 0x040fe400078818ff */
[----:B------:R-:W-:Y:S02]  /*52b0*/  IADD3.X R54, R54, UR6, RZ, P5, !PT ;  /* 0x0000000636367c10 */ /* 0x000fe4000affe4ff */
[----:B------:R-:W-:Y:S02]  /*52c0*/  @!P3 LEA.HI.X R51, R51, R6, R36, 0x3, P4 ;  /* 0x000000063333b211 */ /* 0x000fe400020f1c24 */
[----:B------:R-:W-:Y:S02]  /*52d0*/  @!P2 IADD3 R53, P4, R56, R57, RZ ;  /* 0x000000393835a210 */ /* 0x000fe40007f9e0ff */
[----:B------:R-:W-:Y:S01]  /*52e0*/  IADD3 R57, P5, R57, UR5, RZ ;  /* 0x0000000539397c10 */ /* 0x000fe2000ffbe0ff */
[----:B-1----:R1:W-:Y:S03]  /*52f0*/  @!P3 STG.E.64 desc[UR10][R50.64], R48 ;  /* 0x000000303200b986 */ /* 0x0023e6000c101b0a */
[----:B------:R-:W-:-:S02]  /*5300*/  IADD3.X R56, R54, UR6, RZ, P5, !PT ;  /* 0x0000000636387c10 */ /* 0x000fc4000affe4ff */
[----:B------:R-:W-:Y:S02]  /*5310*/  @!P2 IADD3.X R54, RZ, R54, RZ, P4, !PT ;  /* 0x00000036ff36a210 */ /* 0x000fe400027fe4ff */
[----:B--2---:R-:W-:-:S05]  /*5320*/  @!P0 IADD3 R55, P5, R52, R57, RZ ;  /* 0x0000003934378210 */ /* 0x004fca0007fbe0ff */
[----:B------:R-:W-:Y:S01]  /*5330*/  @!P0 IMAD.X R36, RZ, RZ, R56, P5 ;  /* 0x000000ffff248224 */ /* 0x000fe200028e0638 */
[-C--:B-1----:R-:W-:Y:S02]  /*5340*/  @!P2 LEA R48, P3, R53, R40.reuse, 0x3 ;  /* 0x000000283530a211 */ /* 0x082fe400078618ff */
[----:B------:R-:W-:Y:S02]  /*5350*/  @!P0 LEA R50, P4, R55, R40, 0x3 ;  /* 0x0000002837328211 */ /* 0x000fe400078818ff */
[-C--:B------:R-:W-:Y:S01]  /*5360*/  @!P2 LEA.HI.X R49, R53, R6.reuse, R54, 0x3, P3 ;  /* 0x000000063531a211 */ /* 0x080fe200018f1c36 */
[----:B------:R-:W-:Y:S01]  /*5370*/  VIADD R53, R52, 0x1f ;  /* 0x0000001f34357836 */ /* 0x000fe20000000000 */
[----:B------:R-:W-:Y:S01]  /*5380*/  @!P0 LEA.HI.X R51, R55, R6, R36, 0x3, P4 ;  /* 0x0000000637338211 */ /* 0x000fe200020f1c24 */
[----:B------:R-:W-:Y:S02]  /*5390*/  IMAD.IADD R55, R44, 0x1, R32 ;  /* 0x000000012c377824 */ /* 0x000fe400078e0220 */
[----:B0-----:R0:W-:Y:S01]  /*53a0*/  @!P2 STG.E.64 desc[UR10][R48.64], R46 ;  /* 0x0000002e3000a986 */ /* 0x0011e2000c101b0a */
[----:B------:R-:W-:-:S03]  /*53b0*/  ISETP.NE.AND P2, PT, R42, RZ, PT ;  /* 0x000000ff2a00720c */ /* 0x000fc60003f45270 */
[----:B---3--:R0:W-:Y:S01]  /*53c0*/  @!P0 STG.E.64 desc[UR10][R50.64], R2 ;  /* 0x0000000232008986 */ /* 0x0081e2000c101b0a */
[----:B------:R-:W-:-:S04]  /*53d0*/  IADD3 R54, P0, R57, UR5, RZ ;  /* 0x0000000539367c10 */ /* 0x000fc8000ff1e0ff */
[----:B------:R-:W-:-:S05]  /*53e0*/  IADD3.X R36, R56, UR6, RZ, P0, !PT ;  /* 0x0000000638247c10 */ /* 0x000fca00087fe4ff */
[----:B------:R-:W-:Y:S05]  /*53f0*/  @P2 BRA `(.L_x_19929) ;  /* 0xfffffffc00342947 */ /* 0x000fea000383ffff */
.L_x_19928:
[----:B------:R-:W-:Y:S05]  /*5400*/  BSYNC B1 ;  /* 0x0000000000017941 */ /* 0x000fea0003800000 */
.L_x_19927:
[----:B0-----:R-:W-:-:S13]  /*5410*/  LOP3.LUT P0, R48, R0, 0x3, RZ, 0xc0, !PT ;  /* 0x0000000300307812 */ /* 0x001fda000780c0ff */
        /* <DEDUP_REMOVED lines=15> */
.L_x_19931:
[----:B------:R-:W-:Y:S05]  /*5510*/  BSYNC B1 ;  /* 0x0000000000017941 */ /* 0x000fea0003800000 */
.L_x_19930:
        /* <DEDUP_REMOVED lines=25> */
.L_x_19926:
[----:B------:R-:W-:Y:S05]  /*56b0*/  BSYNC B0 ;  /* 0x0000000000007941 */ /* 0x000fea0003800000 */
.L_x_19925:
[----:B------:R-:W-:Y:S01]  /*56c0*/  BAR.SYNC.DEFER_BLOCKING 0x0 ;  /* 0x0000000000007b1d */ /* 0x000fe20000010000 */
[----:B01----:R-:W-:Y:S01]  /*56d0*/  IMAD.MOV.U32 R2, RZ, RZ, R29 ;  /* 0x000000ffff027224 */ /* 0x003fe200078e001d */
[----:B------:R-:W-:Y:S01]  /*56e0*/  MOV R3, R25 ;  /* 0x0000001900037202 */ /* 0x000fe20000000f00 */
[----:B------:R-:W-:Y:S01]  /*56f0*/  IMAD.MOV.U32 R46, RZ, RZ, R21 ;  /* 0x000000ffff2e7224 */ /* 0x000fe200078e0015 */
[----:B------:R-:W-:Y:S01]  /*5700*/  MOV R48, R13 ;  /* 0x0000000d00307202 */ /* 0x000fe20000000f00 */
[----:B------:R-:W-:Y:S01]  /*5710*/  IMAD.MOV.U32 R47, RZ, RZ, R17 ;  /* 0x000000ffff2f7224 */ /* 0x000fe200078e0011 */
[----:B------:R-:W-:Y:S01]  /*5720*/  BSSY B0, `(.L_x_19932) ;  /* 0x0000076000007945 */ /* 0x000fe20003800000 */
[----:B------:R-:W-:Y:S02]  /*5730*/  IMAD.MOV.U32 R49, RZ, RZ, R9 ;  /* 0x000000ffff317224 */ /* 0x000fe400078e0009 */
[----:B------:R-:W-:Y:S01]  /*5740*/  IMAD.MOV.U32 R32, RZ, RZ, R37 ;  /* 0x000000ffff207224 */ /* 0x000fe200078e0025 */
[----:B------:R0:W-:Y:S04]  /*5750*/  STS.64 [R7], R2 ;  /* 0x0000000207007388 */ /* 0x0001e80000000a00 */
[----:B------:R0:W-:Y:S04]  /*5760*/  STS.64 [R8], R46 ;  /* 0x0000002e08007388 */ /* 0x0001e80000000a00 */
[----:B------:R0:W-:Y:S04]  /*5770*/  STS.64 [R12], R48 ;  /* 0x000000300c007388 */ /* 0x0001e80000000a00 */
[----:B------:R0:W-:Y:S01]  /*5780*/  STS.64 [R16], R32 ;  /* 0x0000002010007388 */ /* 0x0001e20000000a00 */
[----:B------:R-:W-:Y:S06]  /*5790*/  BAR.SYNC.DEFER_BLOCKING 0x0 ;  /* 0x0000000000007b1d */ /* 0x000fec0000010000 */
[----:B------:R-:W-:Y:S05]  /*57a0*/  @P1 BRA `(.L_x_19933) ;  /* 0x0000000400b41947 */ /* 0x000fea0003800000 */
[----:B0-----:R-:W-:Y:S01]  /*57b0*/  IADD3 R2, R0, -0x1, RZ ;  /* 0xffffffff00027810 */ /* 0x001fe20007ffe0ff */
[----:B------:R-:W-:Y:S01]  /*57c0*/  BSSY B1, `(.L_x_19934) ;  /* 0x0000042000017945 */ /* 0x000fe20003800000 */
[----:B------:R-:W-:Y:S01]  /*57d0*/  LOP3.LUT R21, R20, 0x1, RZ, 0xfc, !PT ;  /* 0x0000000114157812 */ /* 0x000fe200078efcff */
[----:B------:R-:W-:Y:S01]  /*57e0*/  HFMA2.MMA R13, -RZ, RZ, 0, 0 ;  /* 0x00000000ff0d7435 */ /* 0x000fe200000001ff */
[----:B------:R-:W-:Y:S01]  /*57f0*/  ISETP.GE.U32.AND P2, PT, R2, 0x3, PT ;  /* 0x000000030200780c */ /* 0x000fe20003f46070 */
[----:B------:R-:W-:Y:S01]  /*5800*/  IMAD.IADD R42, R45, 0x1, -R5 ;  /* 0x000000012d2a7824 */ /* 0x000fe200078e0a05 */
[----:B------:R-:W-:Y:S01]  /*5810*/  LOP3.LUT R9, R0, 0x3, RZ, 0xc0, !PT ;  /* 0x0000000300097812 */ /* 0x000fe200078ec0ff */
[----:B------:R-:W-:-:S03]  /*5820*/  IMAD.WIDE.U32 R2, R21, UR12, RZ ;  /* 0x0000000c15027c25 */ /* 0x000fc6000f8e00ff */
[----:B------:R-:W-:Y:S01]  /*5830*/  ISETP.NE.AND P0, PT, R9, RZ, PT ;  /* 0x000000ff0900720c */ /* 0x000fe20003f05270 */
[----:B------:R-:W-:Y:S02]  /*5840*/  IMAD R21, R21, UR13, R3 ;  /* 0x0000000d15157c24 */ /* 0x000fe4000f8e0203 */
[----:B------:R-:W-:Y:S02]  /*5850*/  IMAD.MOV.U32 R56, RZ, RZ, R2 ;  /* 0x000000ffff387224 */ /* 0x000fe400078e0002 */
[----:B------:R-:W-:Y:S02]  /*5860*/  IMAD.MOV.U32 R25, RZ, RZ, R44 ;  /* 0x000000ffff197224 */ /* 0x000fe400078e002c */
[----:B------:R-:W-:Y:S06]  /*5870*/  @!P2 BRA `(.L_x_19935) ;  /* 0x0000000000d8a947 */ /* 0x000fec0003800000 */
[----:B------:R-:W-:Y:S01]  /*5880*/  IMAD.IADD R17, R0, 0x1, -R9 ;  /* 0x0000000100117824 */ /* 0x000fe200078e0a09 */
[----:B------:R-:W-:Y:S01]  /*5890*/  MOV R13, RZ ;  /* 0x000000ff000d7202 */ /* 0x000fe20000000f00 */
[----:B------:R-:W-:-:S07]  /*58a0*/  IMAD.MOV.U32 R25, RZ, RZ, R44 ;  /* 0x000000ffff197224 */ /* 0x000fce00078e002c */
.L_x_19936:
[C---:B------:R-:W-:Y:S01]  /*58b0*/  LOP3.LUT R29, R42.reuse, 0x1f, RZ, 0xc0, !PT ;  /* 0x0000001f2a1d7812 */ /* 0x040fe200078ec0ff */
[C---:B0-----:R-:W-:Y:S01]  /*58c0*/  VIADD R2, R42.reuse, 0xffffffff ;  /* 0xffffffff2a027836 */ /* 0x041fe20000000000 */
        /* <DEDUP_REMOVED lines=10> */
[----:B------:R-:W-:Y:S02]  /*5970*/  IADD3 R17, R17, -0x4, RZ ;  /* 0xfffffffc11117810 */ /* 0x000fe40007ffe0ff */
[----:B------:R-:W-:Y:S02]  /*5980*/  @!P2 IADD3 R29, P4, R29, R56, RZ ;  /* 0x000000381d1da210 */ /* 0x000fe40007f9e0ff */
[----:B------:R-:W-:-:S03]  /*5990*/  IADD3 R56, P6, R56, UR5, RZ ;  /* 0x0000000538387c10 */ /* 0x000fc6000ffde0ff */
[----:B------:R-:W-:Y:S01]  /*59a0*/  @!P2 IMAD.X R32, RZ, RZ, R21, P4 ;  /* 0x000000ffff20a224 */ /* 0x000fe200020e0615 */
[----:B------:R-:W-:Y:S02]  /*59b0*/  @!P2 LEA R2, P4, R29, R40, 0x3 ;  /* 0x000000281d02a211 */ /* 0x000fe400078818ff */
[----:B------:R-:W-:Y:S02]  /*59c0*/  IADD3.X R49, R21, UR6, RZ, P6, !PT ;  /* 0x0000000615317c10 */ /* 0x000fe4000b7fe4ff */
[----:B------:R-:W-:Y:S02]  /*59d0*/  @!P2 LEA.HI.X R3, R29, R6, R32, 0x3, P4 ;  /* 0x000000061d03a211 */ /* 0x000fe400020f1c20 */
[----:B------:R-:W-:Y:S02]  /*59e0*/  ISETP.GE.U32.AND P4, PT, R42, R43, PT ;  /* 0x0000002b2a00720c */ /* 0x000fe40003f86070 */
[----:B------:R-:W-:Y:S02]  /*59f0*/  LEA R29, R25, UR4, 0x3 ;  /* 0x00000004191d7c11 */ /* 0x000fe4000f8e18ff */
[----:B------:R-:W-:-:S03]  /*5a00*/  @!P3 IADD3 R21, P6, R33, R56, RZ ;  /* 0x000000382115b210 */ /* 0x000fc60007fde0ff */
[----:B------:R-:W0:Y:S01]  /*5a10*/  @!P2 LDS.64 R54, [R29] ;  /* 0x000000001d36a984 */ /* 0x000e220000000a00 */
[----:B------:R-:W-:Y:S02]  /*5a20*/  @!P3 IADD3.X R25, RZ, R49, RZ, P6, !PT ;  /* 0x00000031ff19b210 */ /* 0x000fe400037fe4ff */
[C---:B------:R-:W-:Y:S01]  /*5a30*/  @!P3 LEA R32, P6, R21.reuse, R40, 0x3 ;  /* 0x000000281520b211 */ /* 0x040fe200078c18ff */
[----:B------:R-:W1:Y:S03]  /*5a40*/  @!P3 LDS.64 R52, [R29+0x8] ;  /* 0x000008001d34b984 */ /* 0x000e660000000a00 */
[----:B------:R-:W-:Y:S01]  /*5a50*/  @!P3 LEA.HI.X R33, R21, R6, R25, 0x3, P6 ;  /* 0x000000061521b211 */ /* 0x000fe200030f1c19 */
[----:B------:R-:W2:Y:S01]  /*5a60*/  @!P5 LDS.64 R36, [R29+0x10] ;  /* 0x000010001d24d984 */ /* 0x000ea20000000a00 */
[----:B------:R-:W-:-:S03]  /*5a70*/  IADD3 R51, P6, R56, UR5, RZ ;  /* 0x0000000538337c10 */ /* 0x000fc6000ffde0ff */
[----:B------:R-:W3:Y:S01]  /*5a80*/  @!P4 LDS.64 R46, [R29+0x18] ;  /* 0x000018001d2ec984 */ /* 0x000ee20000000a00 */
[----:B------:R-:W-:Y:S02]  /*5a90*/  IADD3.X R50, R49, UR6, RZ, P6, !PT ;  /* 0x0000000631327c10 */ /* 0x000fe4000b7fe4ff */
[----:B------:R-:W-:-:S05]  /*5aa0*/  @!P5 IADD3 R21, P6, R48, R51, RZ ;  /* 0x000000333015d210 */ /* 0x000fca0007fde0ff */
[----:B------:R-:W-:Y:S01]  /*5ab0*/  @!P5 IMAD.X R25, RZ, RZ, R50, P6 ;  /* 0x000000ffff19d224 */ /* 0x000fe200030e0632 */
[----:B------:R-:W-:-:S04]  /*5ac0*/  @!P5 LEA R48, P6, R21, R40, 0x3 ;  /* 0x000000281530d211 */ /* 0x000fc800078c18ff */
[----:B------:R-:W-:Y:S02]  /*5ad0*/  @!P5 LEA.HI.X R49, R21, R6, R25, 0x3, P6 ;  /* 0x000000061531d211 */ /* 0x000fe400030f1c19 */
[----:B------:R-:W-:-:S04]  /*5ae0*/  IADD3 R57, P6, R51, UR5, RZ ;  /* 0x0000000533397c10 */ /* 0x000fc8000ffde0ff */
[----:B------:R-:W-:Y:S02]  /*5af0*/  IADD3.X R58, R50, UR6, RZ, P6, !PT ;  /* 0x00000006323a7c10 */ /* 0x000fe4000b7fe4ff */
[C---:B------:R-:W-:Y:S02]  /*5b00*/  @!P4 IADD3 R21, P6, R42.reuse, R57, RZ ;  /* 0x000000392a15c210 */ /* 0x040fe40007fde0ff */
[----:B------:R-:W-:-:S03]  /*5b10*/  IADD3 R42, R42, 0x1f, RZ ;  /* 0x0000001f2a2a7810 */ /* 0x000fc60007ffe0ff */
[----:B------:R-:W-:Y:S01]  /*5b20*/  @!P4 IMAD.X R25, RZ, RZ, R58, P6 ;  /* 0x000000ffff19c224 */ /* 0x000fe200030e063a */
[----:B------:R-:W-:Y:S01]  /*5b30*/  @!P4 LEA R50, P6, R21, R40, 0x3 ;  /* 0x000000281532c211 */ /* 0x000fe200078c18ff */
[----:B0-----:R0:W-:Y:S01]  /*5b40*/  @!P2 STG.E.64 desc[UR10][R2.64], R54 ;  /* 0x000000360200a986 */ /* 0x0011e2000c101b0a */
[----:B------:R-:W-:Y:S02]  /*5b50*/  IADD3 R56, P2, R57, UR5, RZ ;  /* 0x0000000539387c10 */ /* 0x000fe4000ff5e0ff */
[----:B------:R-:W-:Y:S01]  /*5b60*/  @!P4 LEA.HI.X R51, R21, R6, R25, 0x3, P6 ;  /* 0x000000061533c211 */ /* 0x000fe200030f1c19 */
[----:B-1----:R0:W-:Y:S01]  /*5b70*/  @!P3 STG.E.64 desc[UR10][R32.64], R52 ;  /* 0x000000342000b986 */ /* 0x0021e2000c101b0a */
[----:B------:R-:W-:Y:S01]  /*5b80*/  ISETP.NE.AND P3, PT, R17, RZ, PT ;  /* 0x000000ff1100720c */ /* 0x000fe20003f65270 */
[----:B------:R-:W-:Y:S01]  /*5b90*/  IMAD.IADD R25, R44, 0x1, R13 ;  /* 0x000000012c197824 */ /* 0x000fe200078e020d */
[----:B------:R-:W-:Y:S01]  /*5ba0*/  IADD3.X R21, R58, UR6, RZ, P2, !PT ;  /* 0x000000063a157c10 */ /* 0x000fe200097fe4ff */
[----:B--2---:R0:W-:Y:S04]  /*5bb0*/  @!P5 STG.E.64 desc[UR10][R48.64], R36 ;  /* 0x000000243000d986 */ /* 0x0041e8000c101b0a */
[----:B---3--:R0:W-:Y:S06]  /*5bc0*/  @!P4 STG.E.64 desc[UR10][R50.64], R46 ;  /* 0x0000002e3200c986 */ /* 0x0081ec000c101b0a */
[----:B------:R-:W-:Y:S05]  /*5bd0*/  @P3 BRA `(.L_x_19936) ;  /* 0xfffffffc00343947 */ /* 0x000fea000383ffff */
.L_x_19935:
[----:B------:R-:W-:Y:S05]  /*5be0*/  BSYNC B1 ;  /* 0x0000000000017941 */ /* 0x000fea0003800000 */
.L_x_19934:
[----:B------:R-:W-:Y:S05]  /*5bf0*/  @!P0 BRA `(.L_x_19933) ;  /* 0x0000000000a08947 */ /* 0x000fea0003800000 */
[----:B------:R-:W-:Y:S01]  /*5c00*/  LOP3.LUT R29, R42, 0x1f, RZ, 0xc0, !PT ;  /* 0x0000001f2a1d7812 */ /* 0x000fe200078ec0ff */
[----:B------:R-:W-:Y:S01]  /*5c10*/  BSSY B1, `(.L_x_19937) ;  /* 0x000000d000017945 */ /* 0x000fe20003800000 */
[----:B------:R-:W-:Y:S02]  /*5c20*/  ISETP.NE.AND P2, PT, R9, 0x1, PT ;  /* 0x000000010900780c */ /* 0x000fe40003f45270 */
[----:B------:R-:W-:Y:S02]  /*5c30*/  ISETP.GE.U32.AND P0, PT, R29, R43, PT ;  /* 0x0000002b1d00720c */ /* 0x000fe40003f06070 */
[----:B------:R-:W-:-:S11]  /*5c40*/  IADD3 R17, P3, R56, UR5, RZ ;  /* 0x0000000538117c10 */ /* 0x000fd6000ff7e0ff */
[----:B------:R-:W-:Y:S05]  /*5c50*/  @P0 BRA `(.L_x_19938) ;  /* 0x0000000000200947 */ /* 0x000fea0003800000 */
[----:B0-----:R-:W-:Y:S01]  /*5c60*/  IMAD R2, R4, 0x21, R25 ;  /* 0x0000002104027824 */ /* 0x001fe200078e0219 */
[----:B------:R-:W-:-:S04]  /*5c70*/  IADD3 R25, P0, R29, R56, RZ ;  /* 0x000000381d197210 */ /* 0x000fc80007f1e0ff */
[----:B------:R-:W-:Y:S01]  /*5c80*/  LEA R2, R2, UR4, 0x3 ;  /* 0x0000000402027c11 */ /* 0x000fe2000f8e18ff */
[----:B------:R-:W-:Y:S01]  /*5c90*/  IMAD.X R29, RZ, RZ, R21, P0 ;  /* 0x000000ffff1d7224 */ /* 0x000fe200000e0615 */
[----:B------:R-:W-:-:S04]  /*5ca0*/  LEA R32, P0, R25, R40, 0x3 ;  /* 0x0000002819207211 */ /* 0x000fc800078018ff */
[----:B------:R-:W0:Y:S01]  /*5cb0*/  LDS.64 R2, [R2] ;  /* 0x0000000002027984 */ /* 0x000e220000000a00 */
[----:B------:R-:W-:-:S05]  /*5cc0*/  LEA.HI.X R33, R25, R6, R29, 0x3, P0 ;  /* 0x0000000619217211 */ /* 0x000fca00000f1c1d */
[----:B0-----:R1:W-:Y:S03]  /*5cd0*/  STG.E.64 desc[UR10][R32.64], R2 ;  /* 0x0000000220007986 */ /* 0x0013e6000c101b0a */
.L_x_19938:
[----:B------:R-:W-:Y:S05]  /*5ce0*/  BSYNC B1 ;  /* 0x0000000000017941 */ /* 0x000fea0003800000 */
.L_x_19937:
[----:B------:R-:W-:Y:S01]  /*5cf0*/  IADD3.X R25, R21, UR6, RZ, P3, !PT ;  /* 0x0000000615197c10 */ /* 0x000fe20009ffe4ff */
[----:B------:R-:W-:Y:S06]  /*5d00*/  @!P2 BRA `(.L_x_19933) ;  /* 0x00000000005ca947 */ /* 0x000fec0003800000 */
[----:B01----:R-:W-:Y:S02]  /*5d10*/  VIADD R2, R42, 0xffffffff ;  /* 0xffffffff2a027836 */ /* 0x003fe40000000000 */
        /* <DEDUP_REMOVED lines=12> */
[----:B--2---:R-:W-:Y:S05]  /*5de0*/  @!P0 BRA `(.L_x_19933) ;  /* 0x0000000000248947 */ /* 0x004fea0003800000 */
        /* <DEDUP_REMOVED lines=9> */
.L_x_19933:
[----:B------:R-:W-:Y:S05]  /*5e80*/  BSYNC B0 ;  /* 0x0000000000007941 */ /* 0x000fea0003800000 */
.L_x_19932:
[----:B------:R-:W-:Y:S01]  /*5e90*/  BAR.SYNC.DEFER_BLOCKING 0x0 ;  /* 0x0000000000007b1d */ /* 0x000fe20000010000 */
[----:B012---:R-:W-:Y:S01]  /*5ea0*/  MOV R2, R30 ;  /* 0x0000001e00027202 */ /* 0x007fe20000000f00 */
[----:B------:R-:W-:Y:S01]  /*5eb0*/  IMAD.MOV.U32 R3, RZ, RZ, R26 ;  /* 0x000000ffff037224 */ /* 0x000fe200078e001a */
        /* <DEDUP_REMOVED lines=13> */
[----:B0-----:R-:W-:Y:S01]  /*5f90*/  VIADD R2, R0, 0xffffffff ;  /* 0xffffffff00027836 */ /* 0x001fe20000000000 */
[----:B------:R-:W-:Y:S01]  /*5fa0*/  LOP3.LUT R25, R20, 0x2, RZ, 0xfc, !PT ;  /* 0x0000000214197812 */ /* 0x000fe200078efcff */
[----:B------:R-:W-:Y:S01]  /*5fb0*/  BSSY B1, `(.L_x_19941) ;  /* 0x0000041000017945 */ /* 0x000fe20003800000 */
[----:B------:R-:W-:Y:S01]  /*5fc0*/  LOP3.LUT R9, R0, 0x3, RZ, 0xc0, !PT ;  /* 0x0000000300097812 */ /* 0x000fe200078ec0ff */
[----:B------:R-:W-:Y:S01]  /*5fd0*/  IMAD.MOV.U32 R13, RZ, RZ, RZ ;  /* 0x000000ffff0d7224 */ /* 0x000fe200078e00ff */
[----:B------:R-:W-:Y:S01]  /*5fe0*/  ISETP.GE.U32.AND P2, PT, R2, 0x3, PT ;  /* 0x000000030200780c */ /* 0x000fe20003f46070 */
[----:B------:R-:W-:Y:S01]  /*5ff0*/  IMAD.WIDE.U32 R2, R25, UR12, RZ ;  /* 0x0000000c19027c25 */ /* 0x000fe2000f8e00ff */
[----:B------:R-:W-:Y:S02]  /*6000*/  ISETP.NE.AND P0, PT, R9, RZ, PT ;  /* 0x000000ff0900720c */ /* 0x000fe40003f05270 */
[----:B------:R-:W-:Y:S01]  /*6010*/  IADD3 R14, -R5, R45, RZ ;  /* 0x0000002d050e7210 */ /* 0x000fe20007ffe1ff */
[----:B------:R-:W-:Y:S01]  /*6020*/  IMAD R25, R25, UR13, R3 ;  /* 0x0000000d19197c24 */ /* 0x000fe2000f8e0203 */
[----:B------:R-:W-:Y:S01]  /*6030*/  MOV R17, R44 ;  /* 0x0000002c00117202 */ /* 0x000fe20000000f00 */
[----:B------:R-:W-:-:S06]  /*6040*/  IMAD.MOV.U32 R22, RZ, RZ, R2 ;  /* 0x000000ffff167224 */ /* 0x000fcc00078e0002 */
[----:B------:R-:W-:Y:S05]  /*6050*/  @!P2 BRA `(.L_x_19942) ;  /* 0x0000000000d8a947 */ /* 0x000fea0003800000 */
[----:B------:R-:W-:Y:S01]  /*6060*/  IMAD.IADD R10, R0, 0x1, -R9 ;  /* 0x00000001000a7824 */ /* 0x000fe200078e0a09 */
[----:B------:R-:W-:Y:S01]  /*6070*/  MOV R17, R44 ;  /* 0x0000002c00117202 */ /* 0x000fe20000000f00 */
[----:B------:R-:W-:-:S07]  /*6080*/  IMAD.MOV.U32 R13, RZ, RZ, RZ ;  /* 0x000000ffff0d7224 */ /* 0x000fce00078e00ff */
.L_x_19943:
[C---:B------:R-:W-:Y:S01]  /*6090*/  LOP3.LUT R21, R14.reuse, 0x1f, RZ, 0xc0, !PT ;  /* 0x0000001f0e157812 */ /* 0x040fe200078ec0ff */
[C---:B0-----:R-:W-:Y:S01]  /*60a0*/  VIADD R2, R14.reuse, 0xffffffff ;  /* 0xffffffff0e027836 */ /* 0x041fe20000000000 */
[----:B------:R-:W-:Y:S01]  /*60b0*/  IADD3 R13, R13, 0x4, RZ ;  /* 0x000000040d0d7810 */ /* 0x000fe20007ffe0ff */
[----:B------:R-:W-:Y:S01]  /*60c0*/  VIADD R3, R14, 0x1d ;  /* 0x0000001d0e037836 */ /* 0x000fe20000000000 */
[-C--:B------:R-:W-:Y:S01]  /*60d0*/  ISETP.GE.U32.AND P2, PT, R21, R43.reuse, PT ;  /* 0x0000002b1500720c */ /* 0x080fe20003f46070 */
[----:B------:R-:W-:Y:S01]  /*60e0*/  IMAD R17, R4, 0x21, R17 ;  /* 0x0000002104117824 */ /* 0x000fe200078e0211 */
[----:B------:R-:W-:Y:S01]  /*60f0*/  LOP3.LUT R26, R2, 0x1f, RZ, 0xc0, !PT ;  /* 0x0000001f021a7812 */ /* 0x000fe200078ec0ff */
[----:B------:R-:W-:Y:S01]  /*6100*/  VIADD R10, R10, 0xfffffffc ;  /* 0xfffffffc0a0a7836 */ /* 0x000fe20000000000 */
[----:B------:R-:W-:Y:S02]  /*6110*/  IADD3 R14, R14, 0x1e, RZ ;  /* 0x0000001e0e0e7810 */ /* 0x000fe40007ffe0ff */
[----:B------:R-:W-:-:S02]  /*6120*/  ISETP.GE.U32.AND P3, PT, R26, R43, PT ;  /* 0x0000002b1a00720c */ /* 0x000fc40003f66070 */
[----:B------:R-:W-:Y:S02]  /*6130*/  LOP3.LUT R29, R14, 0x1f, RZ, 0xc0, !PT ;  /* 0x0000001f0e1d7812 */ /* 0x000fe400078ec0ff */
[----:B------:R-:W-:Y:S02]  /*6140*/  LOP3.LUT R14, R3, 0x1f, RZ, 0xc0, !PT ;  /* 0x0000001f030e7812 */ /* 0x000fe400078ec0ff */
[----:B------:R-:W-:Y:S02]  /*6150*/  ISETP.GE.U32.AND P5, PT, R29, R43, PT ;  /* 0x0000002b1d00720c */ /* 0x000fe40003fa6070 */
        /* <DEDUP_REMOVED lines=9> */
[----:B------:R-:W0:Y:S02]  /*61f0*/  @!P2 LDS.64 R54, [R21] ;  /* 0x000000001536a984 */ /* 0x000e240000000a00 */
[----:B------:R-:W-:Y:S01]  /*6200*/  @!P3 IMAD.X R18, RZ, RZ, R25, P6 ;  /* 0x000000ffff12b224 */ /* 0x000fe200030e0619 */
[C---:B------:R-:W-:Y:S01]  /*6210*/  @!P3 LEA R32, P6, R17.reuse, R40, 0x3 ;  /* 0x000000281120b211 */ /* 0x040fe200078c18ff */
[----:B------:R-:W1:Y:S03]  /*6220*/  @!P3 LDS.64 R52, [R21+0x8] ;  /* 0x000008001534b984 */ /* 0x000e660000000a00 */
[----:B------:R-:W-:Y:S01]  /*6230*/  @!P3 LEA.HI.X R33, R17, R6, R18, 0x3, P6 ;  /* 0x000000061121b211 */ /* 0x000fe200030f1c12 */
[----:B------:R-:W2:Y:S01]  /*6240*/  @!P5 LDS.64 R36, [R21+0x10] ;  /* 0x000010001524d984 */ /* 0x000ea20000000a00 */
[----:B------:R-:W-:-:S03]  /*6250*/  IADD3 R22, P6, R22, UR5, RZ ;  /* 0x0000000516167c10 */ /* 0x000fc6000ffde0ff */
[----:B------:R-:W3:Y:S01]  /*6260*/  @!P4 LDS.64 R46, [R21+0x18] ;  /* 0x00001800152ec984 */ /* 0x000ee20000000a00 */
[----:B------:R-:W-:Y:S02]  /*6270*/  IADD3.X R25, R25, UR6, RZ, P6, !PT ;  /* 0x0000000619197c10 */ /* 0x000fe4000b7fe4ff */
[----:B------:R-:W-:-:S04]  /*6280*/  @!P5 IADD3 R17, P6, R29, R22, RZ ;  /* 0x000000161d11d210 */ /* 0x000fc80007fde0ff */
[----:B------:R-:W-:Y:S02]  /*6290*/  @!P5 IADD3.X R18, RZ, R25, RZ, P6, !PT ;  /* 0x00000019ff12d210 */ /* 0x000fe400037fe4ff */
[----:B------:R-:W-:-:S04]  /*62a0*/  @!P5 LEA R48, P6, R17, R40, 0x3 ;  /* 0x000000281130d211 */ /* 0x000fc800078c18ff */
[----:B------:R-:W-:Y:S02]  /*62b0*/  @!P5 LEA.HI.X R49, R17, R6, R18, 0x3, P6 ;  /* 0x000000061131d211 */ /* 0x000fe400030f1c12 */
[----:B------:R-:W-:-:S04]  /*62c0*/  IADD3 R29, P6, R22, UR5, RZ ;  /* 0x00000005161d7c10 */ /* 0x000fc8000ffde0ff */
[----:B------:R-:W-:Y:S02]  /*62d0*/  IADD3.X R25, R25, UR6, RZ, P6, !PT ;  /* 0x0000000619197c10 */ /* 0x000fe4000b7fe4ff */
[C---:B------:R-:W-:Y:S01]  /*62e0*/  @!P4 IADD3 R17, P6, R14.reuse, R29, RZ ;  /* 0x0000001d0e11c210 */ /* 0x040fe20007fde0ff */
[----:B------:R-:W-:-:S04]  /*62f0*/  VIADD R14, R14, 0x1f ;  /* 0x0000001f0e0e7836 */ /* 0x000fc80000000000 */
        /* <DEDUP_REMOVED lines=12> */
.L_x_19942:
[----:B------:R-:W-:Y:S05]  /*63c0*/  BSYNC B1 ;  /* 0x0000000000017941 */ /* 0x000fea0003800000 */
.L_x_19941:
        /* <DEDUP_REMOVED lines=9> */
[----:B------:R-:W-:Y:S02]  /*6460*/  LEA R2, R2, UR4, 0x3 ;  /* 0x0000000402027c11 */ /* 0x000fe4000f8e18ff */
[----:B------:R-:W-:Y:S02]  /*6470*/  IADD3.X R10, RZ, R25, RZ, P0, !PT ;  /* 0x00000019ff0a7210 */ /* 0x000fe400007fe4ff */
[C---:B------:R-:W-:Y:S02]  /*6480*/  LEA R32, P0, R17.reuse, R40, 0x3 ;  /* 0x0000002811207211 */ /* 0x040fe400078018ff */
[----:B------:R-:W0:Y:S02]  /*6490*/  LDS.64 R2, [R2] ;  /* 0x0000000002027984 */ /* 0x000e240000000a00 */
[----:B------:R-:W-:-:S05]  /*64a0*/  LEA.HI.X R33, R17, R6, R10, 0x3, P0 ;  /* 0x0000000611217211 */ /* 0x000fca00000f1c0a */
[----:B0-----:R1:W-:Y:S04]  /*64b0*/  STG.E.64 desc[UR10][R32.64], R2 ;  /* 0x0000000220007986 */ /* 0x0013e8000c101b0a */
.L_x_19945:
[----:B------:R-:W-:Y:S05]  /*64c0*/  BSYNC B1 ;  /* 0x0000000000017941 */ /* 0x000fea0003800000 */
.L_x_19944:
[----:B------:R-:W-:Y:S01]  /*64d0*/  IADD3.X R25, R25, UR6, RZ, P3, !PT ;  /* 0x0000000619197c10 */ /* 0x000fe20009ffe4ff */
[----:B------:R-:W-:Y:S06]  /*64e0*/  @!P2 BRA `(.L_x_19940) ;  /* 0x00000000005ca947 */ /* 0x000fec0003800000 */
[----:B01----:R-:W-:Y:S02]  /*64f0*/  VIADD R2, R14, 0xffffffff ;  /* 0xffffffff0e027836 */ /* 0x003fe40000000000 */
        /* <DEDUP_REMOVED lines=22> */
.L_x_19940:
[----:B------:R-:W-:Y:S05]  /*6660*/  BSYNC B0 ;  /* 0x0000000000007941 */ /* 0x000fea0003800000 */
.L_x_19939:
[----:B------:R-:W-:Y:S01]  /*6670*/  BAR.SYNC.DEFER_BLOCKING 0x0 ;  /* 0x0000000000007b1d */ /* 0x000fe20000010000 */
[----:B------:R-:W-:Y:S01]  /*6680*/  IMAD.MOV.U32 R30, RZ, RZ, R31 ;  /* 0x000000ffff1e7224 */ /* 0x000fe200078e001f */
[----:B------:R-:W-:Y:S01]  /*6690*/  MOV R31, R27 ;  /* 0x0000001b001f7202 */ /* 0x000fe20000000f00 */
[----:B------:R-:W-:Y:S01]  /*66a0*/  IMAD.MOV.U32 R18, RZ, RZ, R23 ;  /* 0x000000ffff127224 */ /* 0x000fe200078e0017 */
[----:B------:R-:W-:Y:S01]  /*66b0*/  MOV R34, R39 ;  /* 0x0000002700227202 */ /* 0x000fe20000000f00 */
[----:B------:R-:W-:Y:S01]  /*66c0*/  IMAD.MOV.U32 R10, RZ, RZ, R15 ;  /* 0x000000ffff0a7224 */ /* 0x000fe200078e000f */
[----:B------:R-:W-:Y:S01]  /*66d0*/  LOP3.LUT R27, R20, 0x3, RZ, 0xfc, !PT ;  /* 0x00000003141b7812 */ /* 0x000fe200078efcff */
[----:B------:R-:W-:Y:S04]  /*66e0*/  BSSY B0, `(.L_x_19946) ;  /* 0x0000077000007945 */ /* 0x000fe80003800000 */
[----:B012---:R-:W-:-:S04]  /*66f0*/  IMAD.WIDE.U32 R2, R27, UR12, RZ ;  /* 0x0000000c1b027c25 */ /* 0x007fc8000f8e00ff */
[----:B------:R-:W-:Y:S01]  /*6700*/  IMAD R27, R27, UR13, R3 ;  /* 0x0000000d1b1b7c24 */ /* 0x000fe2000f8e0203 */
[----:B------:R0:W-:Y:S04]  /*6710*/  STS.64 [R7], R30 ;  /* 0x0000001e07007388 */ /* 0x0001e80000000a00 */
[----:B------:R0:W-:Y:S04]  /*6720*/  STS.64 [R8], R18 ;  /* 0x0000001208007388 */ /* 0x0001e80000000a00 */
[----:B------:R0:W-:Y:S04]  /*6730*/  STS.64 [R12], R10 ;  /* 0x0000000a0c007388 */ /* 0x0001e80000000a00 */
[----:B------:R0:W-:Y:S01]  /*6740*/  STS.64 [R16], R34 ;  /* 0x0000002210007388 */ /* 0x0001e20000000a00 */
[----:B------:R-:W-:Y:S06]  /*6750*/  BAR.SYNC.DEFER_BLOCKING 0x0 ;  /* 0x0000000000007b1d */ /* 0x000fec0000010000 */
[----:B------:R-:W-:Y:S05]  /*6760*/  @P1 BRA `(.L_x_19947) ;  /* 0x0000000400b81947 */ /* 0x000fea0003800000 */
[C---:B------:R-:W-:Y:S01]  /*6770*/  VIADD R3, R0.reuse, 0xffffffff ;  /* 0xffffffff00037836 */ /* 0x040fe20000000000 */
[----:B------:R-:W-:Y:S01]  /*6780*/  BSSY B1, `(.L_x_19948) ;  /* 0x0000042000017945 */ /* 0x000fe20003800000 */
[----:B0-----:R-:W-:Y:S01]  /*6790*/  HFMA2.MMA R7, -RZ, RZ, 0, 5.9604644775390625e-08 ;  /* 0x00000001ff077435 */ /* 0x001fe200000001ff */
[----:B------:R-:W-:Y:S02]  /*67a0*/  IMAD.MOV.U32 R26, RZ, RZ, R2 ;  /* 0x000000ffff1a7224 */ /* 0x000fe400078e0002 */
[----:B------:R-:W-:Y:S01]  /*67b0*/  ISETP.GE.U32.AND P0, PT, R3, 0x3, PT ;  /* 0x000000030300780c */ /* 0x000fe20003f06070 */
[----:B------:R-:W-:Y:S01]  /*67c0*/  IMAD.MOV.U32 R25, RZ, RZ, R44 ;  /* 0x000000ffff197224 */ /* 0x000fe200078e002c */
[----:B------:R-:W-:-:S11]  /*67d0*/  LOP3.LUT R3, R0, 0x3, RZ, 0xc0, !PT ;  /* 0x0000000300037812 */ /* 0x000fd600078ec0ff */
[----:B------:R-:W-:Y:S05]  /*67e0*/  @!P0 BRA `(.L_x_19949) ;  /* 0x0000000000ec8947 */ /* 0x000fea0003800000 */
[----:B------:R-:W-:Y:S01]  /*67f0*/  BSSY B2, `(.L_x_19950) ;  /* 0x0000039000027945 */ /* 0x000fe20003800000 */
[----:B------:R-:W-:Y:S01]  /*6800*/  IMAD.IADD R0, R0, 0x1, -R3 ;  /* 0x0000000100007824 */ /* 0x000fe200078e0a03 */
[----:B------:R-:W-:Y:S01]  /*6810*/  IADD3 R28, -R5, R45, RZ ;  /* 0x0000002d051c7210 */ /* 0x000fe20007ffe1ff */
[----:B------:R-:W-:Y:S02]  /*6820*/  IMAD.MOV.U32 R7, RZ, RZ, RZ ;  /* 0x000000ffff077224 */ /* 0x000fe400078e00ff */
[----:B------:R-:W-:-:S07]  /*6830*/  IMAD.MOV.U32 R25, RZ, RZ, R44 ;  /* 0x000000ffff197224 */ /* 0x000fce00078e002c */
.L_x_19951:
[C---:B------:R-:W-:Y:S01]  /*6840*/  IADD3 R2, R28.reuse, -0x1, RZ ;  /* 0xffffffff1c027810 */ /* 0x040fe20007ffe0ff */
[C---:B0-----:R-:W-:Y:S01]  /*6850*/  VIADD R8, R28.reuse, 0x1d ;  /* 0x0000001d1c087836 */ /* 0x041fe20000000000 */
[C---:B------:R-:W-:Y:S01]  /*6860*/  LOP3.LUT R17, R28.reuse, 0x1f, RZ, 0xc0, !PT ;  /* 0x0000001f1c117812 */ /* 0x040fe200078ec0ff */
[----:B------:R-:W-:Y:S01]  /*6870*/  VIADD R28, R28, 0x1e ;  /* 0x0000001e1c1c7836 */ /* 0x000fe20000000000 */
[----:B------:R-:W-:Y:S01]  /*6880*/  LOP3.LUT R19, R2, 0x1f, RZ, 0xc0, !PT ;  /* 0x0000001f02137812 */ /* 0x000fe200078ec0ff */
[----:B------:R-:W-:Y:S01]  /*6890*/  IMAD R2, R4, 0x21, R25 ;  /* 0x0000002104027824 */ /* 0x000fe200078e0219 */
[-C--:B------:R-:W-:Y:S01]  /*68a0*/  ISETP.GE.U32.AND P3, PT, R17, R43.reuse, PT ;  /* 0x0000002b1100720c */ /* 0x080fe20003f66070 */
[----:B------:R-:W-:Y:S01]  /*68b0*/  VIADD R0, R0, 0xfffffffc ;  /* 0xfffffffc00007836 */ /* 0x000fe20000000000 */
[----:B------:R-:W-:Y:S02]  /*68c0*/  LOP3.LUT R28, R28, 0x1f, RZ, 0xc0, !PT ;  /* 0x0000001f1c1c7812 */ /* 0x000fe400078ec0ff */
[----:B------:R-:W-:-:S02]  /*68d0*/  ISETP.GE.U32.AND P2, PT, R19, R43, PT ;  /* 0x0000002b1300720c */ /* 0x000fc40003f46070 */
[----:B------:R-:W-:Y:S02]  /*68e0*/  ISETP.GE.U32.AND P1, PT, R28, R43, PT ;  /* 0x0000002b1c00720c */ /* 0x000fe40003f26070 */
[----:B------:R-:W-:Y:S02]  /*68f0*/  LEA R20, R2, UR4, 0x3 ;  /* 0x0000000402147c11 */ /* 0x000fe4000f8e18ff */
[----:B------:R-:W-:-:S03]  /*6900*/  LOP3.LUT R29, R8, 0x1f, RZ, 0xc0, !PT ;  /* 0x0000001f081d7812 */ /* 0x000fc600078ec0ff */
[----:B------:R-:W0:Y:S01]  /*6910*/  @!P3 LDS.64 R8, [R20] ;  /* 0x000000001408b984 */ /* 0x000e220000000a00 */
[----:B------:R-:W-:Y:S02]  /*6920*/  ISETP.GE.U32.AND P0, PT, R29, R43, PT ;  /* 0x0000002b1d00720c */ /* 0x000fe40003f06070 */
[----:B------:R-:W-:Y:S01]  /*6930*/  @!P3 IADD3 R17, P4, R17, R26, RZ ;  /* 0x0000001a1111b210 */ /* 0x000fe20007f9e0ff */
[----:B------:R-:W1:Y:S01]  /*6940*/  @!P2 LDS.64 R10, [R20+0x8] ;  /* 0x00000800140aa984 */ /* 0x000e620000000a00 */
[----:B------:R-:W-:Y:S02]  /*6950*/  IADD3 R26, P5, R26, UR5, RZ ;  /* 0x000000051a1a7c10 */ /* 0x000fe4000ffbe0ff */
[----:B------:R-:W-:Y:S01]  /*6960*/  @!P3 IADD3.X R2, RZ, R27, RZ, P4, !PT ;  /* 0x0000001bff02b210 */ /* 0x000fe200027fe4ff */
[----:B------:R-:W2:Y:S01]  /*6970*/  @!P1 LDS.64 R12, [R20+0x10] ;  /* 0x00001000140c9984 */ /* 0x000ea20000000a00 */
[----:B------:R-:W-:Y:S02]  /*6980*/  IADD3.X R27, R27, UR6, RZ, P5, !PT ;  /* 0x000000061b1b7c10 */ /* 0x000fe4000affe4ff */
[----:B------:R-:W-:-:S02]  /*6990*/  @!P3 LEA R16, P4, R17, R40, 0x3 ;  /* 0x000000281110b211 */ /* 0x000fc400078818ff */
[----:B------:R-:W-:Y:S01]  /*69a0*/  @!P2 IADD3 R19, P5, R19, R26, RZ ;  /* 0x0000001a1313a210 */ /* 0x000fe20007fbe0ff */
[----:B------:R3:W4:Y:S01]  /*69b0*/  @!P0 LDS.64 R14, [R20+0x18] ;  /* 0x00001800140e8984 */ /* 0x0007220000000a00 */
[----:B------:R-:W-:Y:S02]  /*69c0*/  @!P3 LEA.HI.X R17, R17, R6, R2, 0x3, P4 ;  /* 0x000000061111b211 */ /* 0x000fe400020f1c02 */
[----:B------:R-:W-:Y:S01]  /*69d0*/  IADD3 R21, P6, R26, UR5, RZ ;  /* 0x000000051a157c10 */ /* 0x000fe2000ffde0ff */
[----:B------:R-:W-:Y:S01]  /*69e0*/  @!P2 IMAD.X R2, RZ, RZ, R27, P5 ;  /* 0x000000ffff02a224 */ /* 0x000fe200028e061b */
[----:B------:R-:W-:Y:S02]  /*69f0*/  @!P2 LEA R18, P4, R19, R40, 0x3 ;  /* 0x000000281312a211 */ /* 0x000fe400078818ff */
[----:B------:R-:W-:Y:S02]  /*6a00*/  IADD3 R26, P5, R21, UR5, RZ ;  /* 0x00000005151a7c10 */ /* 0x000fe4000ffbe0ff */
[----:B------:R-:W-:-:S02]  /*6a10*/  @!P2 LEA.HI.X R19, R19, R6, R2, 0x3, P4 ;  /* 0x000000061313a211 */ /* 0x000fc400020f1c02 */
[----:B------:R-:W-:Y:S02]  /*6a20*/  IADD3.X R25, R27, UR6, RZ, P6, !PT ;  /* 0x000000061b197c10 */ /* 0x000fe4000b7fe4ff */
[----:B------:R-:W-:Y:S01]  /*6a30*/  @!P1 IADD3 R21, P4, R28, R21, RZ ;  /* 0x000000151c159210 */ /* 0x000fe20007f9e0ff */
[----:B------:R-:W-:Y:S01]  /*6a40*/  VIADD R28, R29, 0x1f ;  /* 0x0000001f1d1c7836 */ /* 0x000fe20000000000 */
[----:B------:R-:W-:Y:S02]  /*6a50*/  IADD3.X R27, R25, UR6, RZ, P5, !PT ;  /* 0x00000006191b7c10 */ /* 0x000fe4000affe4ff */
[----:B------:R-:W-:Y:S01]  /*6a60*/  @!P0 IADD3 R23, P5, R29, R26, RZ ;  /* 0x0000001a1d178210 */ /* 0x000fe20007fbe0ff */
[----:B------:R-:W-:Y:S01]  /*6a70*/  @!P1 IMAD.X R25, RZ, RZ, R25, P4 ;  /* 0x000000ffff199224 */ /* 0x000fe200020e0619 */
[----:B---3--:R-:W-:Y:S02]  /*6a80*/  @!P1 LEA R20, P4, R21, R40, 0x3 ;  /* 0x0000002815149211 */ /* 0x008fe400078818ff */
[----:B------:R-:W-:-:S02]  /*6a90*/  @!P0 IADD3.X R2, RZ, R27, RZ, P5, !PT ;  /* 0x0000001bff028210 */ /* 0x000fc40002ffe4ff */
[----:B------:R-:W-:Y:S02]  /*6aa0*/  @!P1 LEA.HI.X R21, R21, R6, R25, 0x3, P4 ;  /* 0x0000000615159211 */ /* 0x000fe400020f1c19 */
[C---:B------:R-:W-:Y:S01]  /*6ab0*/  @!P0 LEA R22, P5, R23.reuse, R40, 0x3 ;  /* 0x0000002817168211 */ /* 0x040fe200078a18ff */
[----:B0-----:R0:W-:Y:S03]  /*6ac0*/  @!P3 STG.E.64 desc[UR10][R16.64], R8 ;  /* 0x000000081000b986 */ /* 0x0011e6000c101b0a */
[----:B------:R-:W-:Y:S01]  /*6ad0*/  @!P0 LEA.HI.X R23, R23, R6, R2, 0x3, P5 ;  /* 0x0000000617178211 */ /* 0x000fe200028f1c02 */
[----:B-1----:R0:W-:Y:S01]  /*6ae0*/  @!P2 STG.E.64 desc[UR10][R18.64], R10 ;  /* 0x0000000a1200a986 */ /* 0x0021e2000c101b0a */
[----:B------:R-:W-:Y:S01]  /*6af0*/  IMAD.MOV.U32 R2, RZ, RZ, R7 ;  /* 0x000000ffff027224 */ /* 0x000fe200078e0007 */
[----:B------:R-:W-:Y:S02]  /*6b00*/  IADD3 R7, R7, 0x4, RZ ;  /* 0x0000000407077810 */ /* 0x000fe40007ffe0ff */
[----:B--2---:R0:W-:Y:S01]  /*6b10*/  @!P1 STG.E.64 desc[UR10][R20.64], R12 ;  /* 0x0000000c14009986 */ /* 0x0041e2000c101b0a */
[----:B------:R-:W-:-:S02]  /*6b20*/  ISETP.NE.AND P1, PT, R0, RZ, PT ;  /* 0x000000ff0000720c */ /* 0x000fc40003f25270 */
[----:B------:R-:W-:Y:S01]  /*6b30*/  IMAD.IADD R25, R44, 0x1, R7 ;  /* 0x000000012c197824 */ /* 0x000fe200078e0207 */
[----:B----4-:R0:W-:Y:S01]  /*6b40*/  @!P0 STG.E.64 desc[UR10][R22.64], R14 ;  /* 0x0000000e16008986 */ /* 0x0101e2000c101b0a */
[----:B------:R-:W-:-:S04]  /*6b50*/  IADD3 R26, P0, R26, UR5, RZ ;  /* 0x000000051a1a7c10 */ /* 0x000fc8000ff1e0ff */
[----:B------:R-:W-:-:S05]  /*6b60*/  IADD3.X R27, R27, UR6, RZ, P0, !PT ;  /* 0x000000061b1b7c10 */ /* 0x000fca00087fe4ff */
[----:B------:R-:W-:Y:S05]  /*6b70*/  @P1 BRA `(.L_x_19951) ;  /* 0xfffffffc00301947 */ /* 0x000fea000383ffff */
[----:B------:R-:W-:Y:S05]  /*6b80*/  BSYNC B2 ;  /* 0x0000000000027941 */ /* 0x000fea0003800000 */
.L_x_19950:
[----:B------:R-:W-:-:S07]  /*6b90*/  IADD3 R7, R2, 0x5, RZ ;  /* 0x0000000502077810 */ /* 0x000fce0007ffe0ff */
.L_x_19949:
[----:B------:R-:W-:Y:S05]  /*6ba0*/  BSYNC B1 ;  /* 0x0000000000017941 */ /* 0x000fea0003800000 */
.L_x_19948:
[----:B------:R-:W-:-:S13]  /*6bb0*/  ISETP.NE.AND P0, PT, R3, RZ, PT ;  /* 0x000000ff0300720c */ /* 0x000fda0003f05270 */
[----:B------:R-:W-:Y:S05]  /*6bc0*/  @!P0 BRA `(.L_x_19947) ;  /* 0x0000000000a08947 */ /* 0x000fea0003800000 */
[----:B------:R-:W-:Y:S01]  /*6bd0*/  LOP3.LUT R0, R28, 0x1f, RZ, 0xc0, !PT ;  /* 0x0000001f1c007812 */ /* 0x000fe200078ec0ff */
[----:B------:R-:W-:Y:S01]  /*6be0*/  BSSY B1, `(.L_x_19952) ;  /* 0x000000e000017945 */ /* 0x000fe20003800000 */
[----:B------:R-:W-:Y:S01]  /*6bf0*/  ISETP.NE.AND P1, PT, R3, 0x1, PT ;  /* 0x000000010300780c */ /* 0x000fe20003f25270 */
[----:B0-----:R-:W-:Y:S01]  /*6c00*/  IMAD.IADD R13, R44, 0x1, R7 ;  /* 0x000000012c0d7824 */ /* 0x001fe200078e0207 */
        /* <DEDUP_REMOVED lines=11> */
.L_x_19953:
[----:B------:R-:W-:Y:S05]  /*6cc0*/  BSYNC B1 ;  /* 0x0000000000017941 */ /* 0x000fea0003800000 */
.L_x_19952:
[----:B------:R-:W-:Y:S01]  /*6cd0*/  IADD3.X R27, R27, UR6, RZ, P2, !PT ;  /* 0x000000061b1b7c10 */ /* 0x000fe200097fe4ff */
[----:B------:R-:W-:Y:S06]  /*6ce0*/  @!P1 BRA `(.L_x_19947) ;  /* 0x0000000000589947 */ /* 0x000fec0003800000 */
[----:B------:R-:W-:Y:S01]  /*6cf0*/  IADD3 R0, R28, -0x1, RZ ;  /* 0xffffffff1c007810 */ /* 0x000fe20007ffe0ff */
[----:B------:R-:W-:-:S03]  /*6d00*/  IMAD R4, R4, 0x21, R13 ;  /* 0x0000002104047824 */ /* 0x000fc600078e020d */
[----:B------:R-:W-:Y:S02]  /*6d10*/  LOP3.LUT R0, R0, 0x1f, RZ, 0xc0, !PT ;  /* 0x0000001f00007812 */ /* 0x000fe400078ec0ff */
[----:B------:R-:W-:Y:S02]  /*6d20*/  LEA R4, R4, UR4, 0x3 ;  /* 0x0000000404047c11 */ /* 0x000fe4000f8e18ff */
[----:B------:R-:W-:-:S13]  /*6d30*/  ISETP.GE.U32.AND P0, PT, R0, R43, PT ;  /* 0x0000002b0000720c */ /* 0x000fda0003f06070 */
[----:B0-----:R-:W0:Y:S01]  /*6d40*/  @!P0 LDS.64 R8, [R4] ;  /* 0x0000000004088984 */ /* 0x001e220000000a00 */
[----:B------:R-:W-:-:S05]  /*6d50*/  @!P0 IADD3 R7, P1, R0, R12, RZ ;  /* 0x0000000c00078210 */ /* 0x000fca0007f3e0ff */
[----:B------:R-:W-:Y:S01]  /*6d60*/  @!P0 IMAD.X R0, RZ, RZ, R27, P1 ;  /* 0x000000ffff008224 */ /* 0x000fe200008e061b */
        /* <DEDUP_REMOVED lines=14> */
.L_x_19947:
[----:B------:R-:W-:Y:S05]  /*6e50*/  BSYNC B0 ;  /* 0x0000000000007941 */ /* 0x000fea0003800000 */
.L_x_19946:
[----:B------:R-:W-:Y:S01]  /*6e60*/  ULDC.64 UR4, c[0x0][0x238] ;  /* 0x00008e0000047ab9 */ /* 0x000fe20000000a00 */
[----:B------:R-:W-:Y:S01]  /*6e70*/  BAR.SYNC.DEFER_BLOCKING 0x0 ;  /* 0x0000000000007b1d */ /* 0x000fe20000010000 */
[----:B------:R-:W-:-:S04]  /*6e80*/  ISETP.NE.U32.AND P0, PT, RZ, UR4, PT ;  /* 0x00000004ff007c0c */ /* 0x000fc8000bf05070 */
[----:B------:R-:W-:-:S13]  /*6e90*/  ISETP.NE.AND.EX P0, PT, RZ, UR5, PT, P0 ;  /* 0x00000005ff007c0c */ /* 0x000fda000bf05300 */
[----:B------:R-:W-:Y:S05]  /*6ea0*/  @!P0 BRA `(.L_x_19954) ;  /* 0x0000000000b08947 */ /* 0x000fea0003800000 */
[----:B-1----:R-:W1:Y:S01]  /*6eb0*/  SHFL.DOWN PT, R3, R24, 0x10, 0x1f ;  /* 0x0a001f0018037f89 */ /* 0x002e6200000e0000 */
[----:B------:R-:W-:Y:S01]  /*6ec0*/  LOP3.LUT P0, RZ, R45, 0x1f, RZ, 0xc0, !PT ;  /* 0x0000001f2dff7812 */ /* 0x000fe2000780c0ff */
[----:B------:R-:W-:-:S12]  /*6ed0*/  BSSY B0, `(.L_x_19955) ;  /* 0x0000023000007945 */ /* 0x000fd80003800000 */
[----:B0-----:R-:W0:Y:S01]  /*6ee0*/  @!P0 S2R R11, SR_CgaCtaId ;  /* 0x00000000000b8919 */ /* 0x001e220000008800 */
[----:B------:R-:W-:Y:S02]  /*6ef0*/  @!P0 MOV R4, 0x400 ;  /* 0x0000040000048802 */ /* 0x000fe40000000f00 */
[----:B-1----:R-:W-:-:S05]  /*6f00*/  FMNMX R3, R24, R3, !PT ;  /* 0x0000000318037209 */ /* 0x002fca0007800000 */
[----:B------:R-:W1:Y:S01]  /*6f10*/  SHFL.DOWN PT, R0, R3, 0x8, 0x1f ;  /* 0x09001f0003007f89 */ /* 0x000e6200000e0000 */
[----:B0-----:R-:W-:-:S04]  /*6f20*/  @!P0 LEA R4, R11, R4, 0x18 ;  /* 0x000000040b048211 */ /* 0x001fc800078ec0ff */
[----:B------:R-:W-:Y:S01]  /*6f30*/  @!P0 IADD3 R4, R5, R4, RZ ;  /* 0x0000000405048210 */ /* 0x000fe20007ffe0ff */
[----:B------:R-:W-:Y:S01]  /*6f40*/  IMAD.MOV.U32 R5, RZ, RZ, RZ ;  /* 0x000000ffff057224 */ /* 0x000fe200078e00ff */
[----:B-1----:R-:W-:-:S05]  /*6f50*/  FMNMX R0, R3, R0, !PT ;  /* 0x0000000003007209 */ /* 0x002fca0007800000 */
        /* <DEDUP_REMOVED lines=25> */
.L_x_19964:
[----:B-1----:R-:W-:-:S07]  /*70f0*/  FMNMX R5, R2, R5, !PT ;  /* 0x0000000502057209 */ /* 0x002fce0007800000 */
.L_x_19956:
[----:B------:R-:W-:Y:S05]  /*7100*/  BSYNC B0 ;  /* 0x0000000000007941 */ /* 0x000fea0003800000 */
.L_x_19955:
[----:B------:R-:W-:Y:S01]  /*7110*/  ISETP.NE.AND P0, PT, R45, RZ, PT ;  /* 0x000000ff2d00720c */ /* 0x000fe20003f05270 */
[----:B------:R-:W-:-:S12]  /*7120*/  BSSY B0, `(.L_x_19954) ;  /* 0x0000004000007945 */ /* 0x000fd80003800000 */
[----:B------:R-:W-:Y:S05]  /*7130*/  @P0 BRA `(.L_x_19958) ;  /* 0x0000000000080947 */ /* 0x000fea0003800000 */
[----:B0-----:R-:W0:Y:S02]  /*7140*/  LDC.64 R2, c[0x0][0x238] ;  /* 0x00008e00ff027b82 */ /* 0x001e240000000a00 */
[----:B0-----:R1:W-:Y:S02]  /*7150*/  REDG.E.MAX.S32.STRONG.GPU desc[UR10][R2.64], R5 ;  /* 0x000000050200798e */ /* 0x0013e4000d10e38a */
.L_x_19958:
[----:B------:R-:W-:Y:S05]  /*7160*/  BSYNC B0 ;  /* 0x0000000000007941 */ /* 0x000fea0003800000 */
.L_x_19954:
        /* <DEDUP_REMOVED lines=12> */
[----:B-1----:R-:W-:Y:S05]  /*7230*/  CALL.REL.NOINC `($__internal_489_$__cuda_sm20_rcp_rn_f32_slowpath) ;  /* 0x0000000400807944 */ /* 0x002fea0003c00000 */
[----:B------:R-:W-:Y:S05]  /*7240*/  BRA `(.L_x_19960) ;  /* 0x0000000000107947 */ /* 0x000fea0003800000 */
.L_x_19959:
[----:B------:R-:W0:Y:S02]  /*7250*/  MUFU.RCP R0, R41 ;  /* 0x0000002900007308 */ /* 0x000e240000001000 */
[----:B01----:R-:W-:-:S04]  /*7260*/  FFMA R2, R0, R41, -1 ;  /* 0xbf80000000027423 */ /* 0x003fc80000000029 */
[----:B------:R-:W-:-:S04]  /*7270*/  FADD.FTZ R3, -R2, -RZ ;  /* 0x800000ff02037221 */ /* 0x000fc80000010100 */
[----:B------:R-:W-:-:S07]  /*7280*/  FFMA R0, R0, R3, R0 ;  /* 0x0000000300007223 */ /* 0x000fce0000000000 */
.L_x_19960:
[----:B------:R-:W0:Y:S02]  /*7290*/  LDC.64 R2, c[0x0][0x240] ;  /* 0x00009000ff027b82 */ /* 0x000e240000000a00 */
[----:B0-----:R-:W-:Y:S01]  /*72a0*/  STG.E desc[UR10][R2.64], R0 ;  /* 0x0000000002007986 */ /* 0x001fe2000c10190a */
[----:B------:R-:W-:Y:S05]  /*72b0*/  EXIT ;  /* 0x000000000000794d */ /* 0x000fea0003800000 */
.L_x_19957:
[----:B------:R-:W-:Y:S01]  /*72c0*/  HFMA2.MMA R7, -RZ, RZ, 0, 2.384185791015625e-07 ;  /* 0x00000004ff077435 */ /* 0x000fe200000001ff */
[----:B------:R-:W-:Y:S02]  /*72d0*/  IMAD.MOV.U32 R9, RZ, RZ, 0x1f ;  /* 0x0000001fff097424 */ /* 0x000fe400078e00ff */
[----:B------:R-:W-:-:S08]  /*72e0*/  IMAD.MOV.U32 R4, RZ, RZ, -0x1 ;  /* 0xffffffffff047424 */ /* 0x000fd000078e00ff */
[----:B01----:R-:W-:Y:S05]  /*72f0*/  WARPSYNC.COLLECTIVE R4, `(.L_x_19961) ;  /* 0x0000000004087348 */ /* 0x003fea0003c00000 */
[----:B-1----:R1:W2:Y:S02]  /*7300*/  SHFL.DOWN P0, R5, R0, R7, R9 ;  /* 0x0800000700057389 */ /* 0x0022a40000000009 */
[----:B012---:R-:W-:Y:S01]  /*7310*/  ENDCOLLECTIVE ;  /* 0x000000000000791b */ /* 0x007fe20003800000 */
.L_x_19961:
[----:B------:R-:W-:Y:S01]  /*7320*/  IMAD.MOV.U32 R7, RZ, RZ, 0x2 ;  /* 0x00000002ff077424 */ /* 0x000fe200078e00ff */
[----:B------:R-:W-:-:S04]  /*7330*/  MOV R3, R5 ;  /* 0x0000000500037202 */ /* 0x000fc80000000f00 */
[----:B------:R-:W-:-:S05]  /*7340*/  FMNMX R3, R3, R0, !PT ;  /* 0x0000000003037209 */ /* 0x000fca0007800000 */
[----:B------:R-:W-:-:S07]  /*7350*/  IMAD.MOV.U32 R0, RZ, RZ, R3 ;  /* 0x000000ffff007224 */ /* 0x000fce00078e0003 */
[----:B------:R-:W-:Y:S05]  /*7360*/  WARPSYNC.COLLECTIVE R4, `(.L_x_19962) ;  /* 0x0000000004087348 */ /* 0x000fea0003c00000 */
[----:B------:R0:W1:Y:S02]  /*7370*/  SHFL.DOWN P0, R5, R0, R7, R9 ;  /* 0x0800000700057389 */ /* 0x0000640000000009 */
[----:B01----:R-:W-:Y:S01]  /*7380*/  ENDCOLLECTIVE ;  /* 0x000000000000791b */ /* 0x003fe20003800000 */
.L_x_19962:
[----:B------:R-:W-:Y:S01]  /*7390*/  IMAD.MOV.U32 R7, RZ, RZ, 0x1 ;  /* 0x00000001ff077424 */ /* 0x000fe200078e00ff */
[----:B------:R-:W-:-:S04]  /*73a0*/  MOV R2, R5 ;  /* 0x0000000500027202 */ /* 0x000fc80000000f00 */
[----:B------:R-:W-:-:S05]  /*73b0*/  FMNMX R2, R3, R2, !PT ;  /* 0x0000000203027209 */ /* 0x000fca0007800000 */
[----:B------:R-:W-:-:S07]  /*73c0*/  IMAD.MOV.U32 R0, RZ, RZ, R2 ;  /* 0x000000ffff007224 */ /* 0x000fce00078e0002 */
[----:B------:R-:W-:Y:S05]  /*73d0*/  WARPSYNC.COLLECTIVE R4, `(.L_x_19963) ;  /* 0x0000000004087348 */ /* 0x000fea0003c00000 */
[----:B------:R0:W1:Y:S02]  /*73e0*/  SHFL.DOWN P0, R5, R0, R7, R9 ;  /* 0x0800000700057389 */ /* 0x0000640000000009 */
[----:B01----:R-:W-:Y:S01]  /*73f0*/  ENDCOLLECTIVE ;  /* 0x000000000000791b */ /* 0x003fe20003800000 */
.L_x_19963:
[----:B------:R-:W-:Y:S05]  /*7400*/  BRA `(.L_x_19964) ;  /* 0xfffffffc00387947 */ /* 0x000fea000383ffff */
        .weak           $__internal_488_$__cuda_sm20_div_u64
        .type           $__internal_488_$__cuda_sm20_div_u64,@function
        .size           $__internal_488_$__cuda_sm20_div_u64,($__internal_489_$__cuda_sm20_rcp_rn_f32_slowpath - $__internal_488_$__cuda_sm20_div_u64)
$__internal_488_$__cuda_sm20_div_u64:
        /* <DEDUP_REMOVED lines=66> */
[----:B------:R-:W-:Y:S06]  /*7830*/  RET.REL.NODEC R4 `(_ZN18transformer_engine6detail38cast_transpose_fused_kernel_notalignedILb0ELb0ELb1EfNS_16CTDBiasDActParamI13__nv_bfloat16S3_ffEELi4ELi2ENS_5EmptyEXadL_ZNS_4siluIffEET_T0_RKS5_EEEEvT3_mmm) ;  /* 0xffffff8404f07950 */ /* 0x000fec0003c3ffff */
        .weak           $__internal_489_$__cuda_sm20_rcp_rn_f32_slowpath
        .type           $__internal_489_$__cuda_sm20_rcp_rn_f32_slowpath,@function
        .size           $__internal_489_$__cuda_sm20_rcp_rn_f32_slowpath,(.L_x_34974 - $__internal_489_$__cuda_sm20_rcp_rn_f32_slowpath)
$__internal_489_$__cuda_sm20_rcp_rn_f32_slowpath:
        /* <DEDUP_REMOVED lines=15> */
.L_x_19966:
        /* <DEDUP_REMOVED lines=16> */
[----:B------:R-:W-:Y:S01]  /*7a30*/  LOP3.LUT R39, R39, 0x800000, RZ, 0xfc, !PT ;  /* 0x0080000027277812 */ /* 0x000fe200078efcff */
[----:B------:R-:W-:-:S03]  /*7a40*/  IMAD.MOV R49, RZ, RZ, -R49 ;  /* 0x000000ffff317224 */ /* 0x000fc600078e0a31 */
        /* <DEDUP_REMOVED lines=15> */
.L_x_19968:
[----:B------:R-:W0:Y:S02]  /*7b40*/  MUFU.RCP R0, R0 ;  /* 0x0000000000007308 */ /* 0x000e240000001000 */
.L_x_19967:
[----:B------:R-:W-:Y:S05]  /*7b50*/  BSYNC B0 ;  /* 0x0000000000007941 */ /* 0x000fea0003800000 */
.L_x_19965:
[----:B------:R-:W-:-:S04]  /*7b60*/  IMAD.MOV.U32 R35, RZ, RZ, 0x0 ;  /* 0x00000000ff237424 */ /* 0x000fc800078e00ff */
[----:B0-----:R-:W-:Y:S05]  /*7b70*/  RET.REL.NODEC R34 `(_ZN18transformer_engine6detail38cast_transpose_fused_kernel_notalignedILb0ELb0ELb1EfNS_16CTDBiasDActParamI13__nv_bfloat16S3_ffEELi4ELi2ENS_5EmptyEXadL_ZNS_4siluIffEET_T0_RKS5_EEEEvT3_mmm) ;  /* 0xffffff8422207950 */ /* 0x001fea0003c3ffff */
.L_x_19969:
        /* <DEDUP_REMOVED lines=16> */
.L_x_34974:


//--------------------- .text._ZN18transformer_engine6detail38cast_transpose_fused_kernel_notalignedILb0ELb0ELb1EfNS_16CTDBiasDActParamI6__halfS3_13__nv_fp8_e4m3fEELi4ELi8ENS_5EmptyEXadL_ZNS_4siluIffEET_T0_RKS6_EEEEvT3_mmm --------------------------
	.section	.text._ZN18transformer_engine6detail38cast_transpose_fused_kernel_notalignedILb0ELb0ELb1EfNS_16CTDBiasDActParamI6__halfS3_13__nv_fp8_e4m3fEELi4ELi8ENS_5EmptyEXadL_ZNS_4siluIffEET_T0_RKS6_EEEEvT3_mmm,"ax",@progbits
	.align	128
        .global         _ZN18transformer_engine6detail38cast_transpose_fused_kernel_notalignedILb0ELb0ELb1EfNS_16CTDBiasDActParamI6__halfS3_13__nv_fp8_e4m3fEELi4ELi8ENS_5EmptyEXadL_ZNS_4siluIffEET_T0_RKS6_EEEEvT3_mmm
        .type           _ZN18transformer_engine6detail38cast_transpose_fused_kernel_notalignedILb0ELb0ELb1EfNS_16CTDBiasDActParamI6__halfS3_13__nv_fp8_e4m3fEELi4ELi8ENS_5EmptyEXadL_ZNS_4siluIffEET_T0_RKS6_EEEEvT3_mmm,@function
        .size           _ZN18transformer_engine6detail38cast_transpose_fused_kernel_notalignedILb0ELb0ELb1EfNS_16CTDBiasDActParamI6__halfS3_13__nv_fp8_e4m3fEELi4ELi8ENS_5EmptyEXadL_ZNS_4siluIffEET_T0_RKS6_EEEEvT3_mmm,(.L_x_34976 - _ZN18transformer_engine6detail38cast_transpose_fused_kernel_notalignedILb0ELb0ELb1EfNS_16CTDBiasDActParamI6__halfS3_13__nv_fp8_e4m3fEELi4ELi8ENS_5EmptyEXadL_ZNS_4siluIffEET_T0_RKS6_EEEEvT3_mmm)
        .other          _ZN18transformer_engine6detail38cast_transpose_fused_kernel_notalignedILb0ELb0ELb1EfNS_16CTDBiasDActParamI6__halfS3_13__nv_fp8_e4m3fEELi4ELi8ENS_5EmptyEXadL_ZNS_4siluIffEET_T0_RKS6_EEEEvT3_mmm,@"STO_CUDA_ENTRY STV_DEFAULT"
_ZN18transformer_engine6detail38cast_transpose_fused_kernel_notalignedILb0ELb0ELb1EfNS_16CTDBiasDActParamI6__halfS3_13__nv_fp8_e4m3fEELi4ELi8ENS_5EmptyEXadL_ZNS_4siluIffEET_T0_RKS6_EEEEvT3_mmm:
.text._ZN18transformer_engine6detail38cast_transpose_fused_kernel_notalignedILb0ELb0ELb1EfNS_16CTDBiasDActParamI6__halfS3_13__nv_fp8_e4m3fEELi4ELi8ENS_5EmptyEXadL_ZNS_4siluIffEET_T0_RKS6_EEEEvT3_mmm:
        /* <DEDUP_REMOVED lines=19> */
[----:B------:R-:W-:Y:S05]  /*0130*/  CALL.REL.NOINC `($__internal_490_$__cuda_sm20_div_u64) ;  /* 0x0000016400087944 */ /* 0x000fea0003c00000 */
        /* <DEDUP_REMOVED lines=9> */
.L_x_19970:
        /* <DEDUP_REMOVED lines=22> */
.L_x_19971:
        /* <DEDUP_REMOVED lines=167> */
[----:B------:R-:W-:Y:S02]  /*0da0*/  @!P1 CS2R R18, SRZ ;  /* 0x0000000000129805 */ /* 0x000fe4000001ff00 */
[----:B------:R-:W-:-:S04]  /*0db0*/  @!P0 CS2R R56, SRZ ;  /* 0x0000000000388805 */ /* 0x000fc8000001ff00 */
[----:B------:R-:W5:Y:S01]  /*0dc0*/  @P1 LDG.E.64 R18, desc[UR10][R30.64] ;  /* 0x0000000a1e121981 */ /* 0x000f62000c1e1b00 */
[----:B------:R-:W-:-:S03]  /*0dd0*/  IMAD.MOV.U32 R2, RZ, RZ, 0x3bbb989d ;  /* 0x3bbb989dff027424 */ /* 0x000fc600078e00ff */
[----:B------:R0:W5:Y:S01]  /*0de0*/  @P0 LDG.E.64 R56, desc[UR10][R20.64] ;  /* 0x0000000a14380981 */ /* 0x000162000c1e1b00 */
[----:B------:R-:W-:-:S06]  /*0df0*/  @!P1 CS2R R30, SRZ ;  /* 0x00000000001e9805 */ /* 0x000fcc000001ff00 */
[----:B------:R-:W5:Y:S01]  /*0e00*/  @P1 LDG.E.64 R30, desc[UR10][R48.64] ;  /* 0x0000000a301e1981 */ /* 0x000f62000c1e1b00 */
[----:B0-----:R-:W-:Y:S01]  /*0e10*/  MOV R21, 0x437c0000 ;  /* 0x437c000000157802 */ /* 0x001fe20000000f00 */
        /* <DEDUP_REMOVED lines=26> */
[----:B-----5:R-:W-:Y:S05]  /*0fc0*/  CALL.REL.NOINC `($__internal_491_$__cuda_sm20_rcp_rn_f32_slowpath) ;  /* 0x0000015800747944 */ /* 0x020fea0003c00000 */
[----:B------:R-:W-:Y:S05]  /*0fd0*/  BRA `(.L_x_19974) ;  /* 0x0000000000107947 */ /* 0x000fea0003800000 */
.L_x_19973:
[----:B------:R-:W0:Y:S02]  /*0fe0*/  MUFU.RCP R21, R20 ;  /* 0x0000001400157308 */ /* 0x000e240000001000 */
[----:B0-----:R-:W-:-:S04]  /*0ff0*/  FFMA R0, R20, R21, -1 ;  /* 0xbf80000014007423 */ /* 0x001fc80000000015 */
[----:B------:R-:W-:-:S04]  /*1000*/  FADD.FTZ R0, -R0, -RZ ;  /* 0x800000ff00007221 */ /* 0x000fc80000010100 */
[----:B------:R-:W-:-:S07]  /*1010*/  FFMA R21, R21, R0, R21 ;  /* 0x0000000015157223 */ /* 0x000fce0000000015 */
.L_x_19974:
[----:B------:R-:W-:Y:S05]  /*1020*/  BSYNC B1 ;  /* 0x0000000000017941 */ /* 0x000fea0003800000 */
.L_x_19972:
[----:B------:R-:W-:Y:S01]  /*1030*/  SHF.R.U64 R16, R16, 0x10, R17 ;  /* 0x0000001010107819 */ /* 0x000fe20000001211 */
[----:B------:R-:W-:Y:S01]  /*1040*/  HFMA2.MMA R25, -RZ, RZ, 3.7421875, 0 ;  /* 0x437c0000ff197435 */ /* 0x000fe200000001ff */
[----:B------:R-:W-:Y:S01]  /*1050*/  IMAD.MOV.U32 R0, RZ, RZ, 0x3bbb989d ;  /* 0x3bbb989dff007424 */ /* 0x000fe200078e00ff */
[----:B------:R-:W-:Y:S01]  /*1060*/  BSSY B1, `(.L_x_19975) ;  /* 0x0000017000017945 */ /* 0x000fe20003800000 */
[----:B------:R-:W-:Y:S01]  /*1070*/  FMUL R100, R49, R21 ;  /* 0x0000001531647220 */ /* 0x000fe20000400000 */
        /* <DEDUP_REMOVED lines=15> */
[----:B-----5:R-:W-:Y:S05]  /*1170*/  CALL.REL.NOINC `($__internal_491_$__cuda_sm20_rcp_rn_f32_slowpath) ;  /* 0x0000015800087944 */ /* 0x020fea0003c00000 */
[----:B------:R-:W-:Y:S05]  /*1180*/  BRA `(.L_x_19977) ;  /* 0x0000000000107947 */ /* 0x000fea0003800000 */
.L_x_19976:
[----:B------:R-:W0:Y:S02]  /*1190*/  MUFU.RCP R21, R14 ;  /* 0x0000000e00157308 */ /* 0x000e240000001000 */
[----:B0-----:R-:W-:-:S04]  /*11a0*/  FFMA R0, R14, R21, -1 ;  /* 0xbf8000000e007423 */ /* 0x001fc80000000015 */
[----:B------:R-:W-:-:S04]  /*11b0*/  FADD.FTZ R0, -R0, -RZ ;  /* 0x800000ff00007221 */ /* 0x000fc80000010100 */
[----:B------:R-:W-:-:S07]  /*11c0*/  FFMA R21, R21, R0, R21 ;  /* 0x0000000015157223 */ /* 0x000fce0000000015 */
.L_x_19977:
[----:B------:R-:W-:Y:S05]  /*11d0*/  BSYNC B1 ;  /* 0x0000000000017941 */ /* 0x000fea0003800000 */
.L_x_19975:
[----:B------:R-:W-:Y:S01]  /*11e0*/  HADD2.F32 R49, -RZ, R17.H0_H0 ;  /* 0x20000011ff317230 */ /* 0x000fe20000004100 */
        /* <DEDUP_REMOVED lines=18> */
[----:B-----5:R-:W-:Y:S05]  /*1310*/  CALL.REL.NOINC `($__internal_491_$__cuda_sm20_rcp_rn_f32_slowpath) ;  /* 0x0000015400a07944 */ /* 0x020fea0003c00000 */
[----:B------:R-:W-:Y:S05]  /*1320*/  BRA `(.L_x_19980) ;  /* 0x0000000000107947 */ /* 0x000fea0003800000 */
.L_x_19979:
[----:B------:R-:W0:Y:S02]  /*1330*/  MUFU.RCP R21, R14 ;  /* 0x0000000e00157308 */ /* 0x000e240000001000 */
[----:B0-----:R-:W-:-:S04]  /*1340*/  FFMA R0, R14, R21, -1 ;  /* 0xbf8000000e007423 */ /* 0x001fc80000000015 */
[----:B------:R-:W-:-:S04]  /*1350*/  FADD.FTZ R0, -R0, -RZ ;  /* 0x800000ff00007221 */ /* 0x000fc80000010100 */
[----:B------:R-:W-:-:S07]  /*1360*/  FFMA R21, R21, R0, R21 ;  /* 0x0000000015157223 */ /* 0x000fce0000000015 */
.L_x_19980:
[----:B------:R-:W-:Y:S05]  /*1370*/  BSYNC B1 ;  /* 0x0000000000017941 */ /* 0x000fea0003800000 */
.L_x_19978:
[----:B------:R-:W-:Y:S01]  /*1380*/  SHF.R.U32.HI R17, RZ, 0x10, R17 ;  /* 0x00000010ff117819 */ /* 0x000fe20000011611 */
[----:B------:R-:W-:Y:S01]  /*1390*/  BSSY B1, `(.L_x_19981) ;  /* 0x0000019000017945 */ /* 0x000fe20003800000 */
[----:B------:R-:W-:Y:S01]  /*13a0*/  MOV R0, 0x3bbb989d ;  /* 0x3bbb989d00007802 */ /* 0x000fe20000000f00 */
[----:B------:R-:W-:Y:S02]  /*13b0*/  FMUL R104, R49, R21 ;  /* 0x0000001531687220 */ /* 0x000fe40000400000 */
[----:B------:R-:W-:Y:S02]  /*13c0*/  HADD2.F32 R53, -RZ, R17.H0_H0 ;  /* 0x20000011ff357230 */ /* 0x000fe40000004100 */
[----:B------:R-:W-:-:S03]  /*13d0*/  IMAD.MOV.U32 R17, RZ, RZ, 0x437c0000 ;  /* 0x437c0000ff117424 */ /* 0x000fc600078e00ff */
        /* <DEDUP_REMOVED lines=16> */
.L_x_19982:
[----:B------:R-:W0:Y:S02]  /*14e0*/  MUFU.RCP R21, R14 ;  /* 0x0000000e00157308 */ /* 0x000e240000001000 */
[----:B0-----:R-:W-:-:S04]  /*14f0*/  FFMA R0, R14, R21, -1 ;  /* 0xbf8000000e007423 */ /* 0x001fc80000000015 */
[----:B------:R-:W-:-:S04]  /*1500*/  FADD.FTZ R0, -R0, -RZ ;  /* 0x800000ff00007221 */ /* 0x000fc80000010100 */
[----:B------:R-:W-:-:S07]  /*1510*/  FFMA R21, R21, R0, R21 ;  /* 0x0000000015157223 */ /* 0x000fce0000000015 */
.L_x_19983:
[----:B------:R-:W-:Y:S05]  /*1520*/  BSYNC B1 ;  /* 0x0000000000017941 */ /* 0x000fea0003800000 */
.L_x_19981:
[----:B------:R-:W-:Y:S01]  /*1530*/  HFMA2.MMA R17, -RZ, RZ, 3.7421875, 0 ;  /* 0x437c0000ff117435 */ /* 0x000fe200000001ff */
[----:B-----5:R-:W-:Y:S01]  /*1540*/  HADD2.F32 R49, -RZ, R18.H0_H0 ;  /* 0x20000012ff317230 */ /* 0x020fe20000004100 */
        /* <DEDUP_REMOVED lines=17> */
[----:B------:R-:W-:Y:S05]  /*1660*/  CALL.REL.NOINC `($__internal_491_$__cuda_sm20_rcp_rn_f32_slowpath) ;  /* 0x0000015000cc7944 */ /* 0x000fea0003c00000 */
[----:B------:R-:W-:Y:S05]  /*1670*/  BRA `(.L_x_19986) ;  /* 0x0000000000107947 */ /* 0x000fea0003800000 */
.L_x_19985:
[----:B------:R-:W0:Y:S02]  /*1680*/  MUFU.RCP R21, R14 ;  /* 0x0000000e00157308 */ /* 0x000e240000001000 */
[----:B0-----:R-:W-:-:S04]  /*1690*/  FFMA R0, R14, R21, -1 ;  /* 0xbf8000000e007423 */ /* 0x001fc80000000015 */
[----:B------:R-:W-:-:S04]  /*16a0*/  FADD.FTZ R0, -R0, -RZ ;  /* 0x800000ff00007221 */ /* 0x000fc80000010100 */
[----:B------:R-:W-:-:S07]  /*16b0*/  FFMA R21, R21, R0, R21 ;  /* 0x0000000015157223 */ /* 0x000fce0000000015 */
.L_x_19986:
[----:B------:R-:W-:Y:S05]  /*16c0*/  BSYNC B1 ;  /* 0x0000000000017941 */ /* 0x000fea0003800000 */
.L_x_19984:
[----:B------:R-:W-:Y:S01]  /*16d0*/  SHF.R.U64 R18, R18, 0x10, R19 ;  /* 0x0000001012127819 */ /* 0x000fe20000001213 */
[----:B------:R-:W-:Y:S01]  /*16e0*/  IMAD.MOV.U32 R17, RZ, RZ, 0x437c0000 ;  /* 0x437c0000ff117424 */ /* 0x000fe200078e00ff */
[----:B------:R-:W-:Y:S01]  /*16f0*/  MOV R0, 0x3bbb989d ;  /* 0x3bbb989d00007802 */ /* 0x000fe20000000f00 */
[----:B------:R-:W-:Y:S01]  /*1700*/  BSSY B1, `(.L_x_19987) ;  /* 0x0000017000017945 */ /* 0x000fe20003800000 */
[----:B------:R-:W-:Y:S01]  /*1710*/  FMUL R110, R49, R21 ;  /* 0x00000015316e7220 */ /* 0x000fe20000400000 */
        /* <DEDUP_REMOVED lines=15> */
[----:B------:R-:W-:Y:S05]  /*1810*/  CALL.REL.NOINC `($__internal_491_$__cuda_sm20_rcp_rn_f32_slowpath) ;  /* 0x0000015000607944 */ /* 0x000fea0003c00000 */
[----:B------:R-:W-:Y:S05]  /*1820*/  BRA `(.L_x_19989) ;  /* 0x0000000000107947 */ /* 0x000fea0003800000 */
.L_x_19988:
[----:B------:R-:W0:Y:S02]  /*1830*/  MUFU.RCP R21, R14 ;  /* 0x0000000e00157308 */ /* 0x000e240000001000 */
[----:B0-----:R-:W-:-:S04]  /*1840*/  FFMA R0, R14, R21, -1 ;  /* 0xbf8000000e007423 */ /* 0x001fc80000000015 */
[----:B------:R-:W-:-:S04]  /*1850*/  FADD.FTZ R0, -R0, -RZ ;  /* 0x800000ff00007221 */ /* 0x000fc80000010100 */
[----:B------:R-:W-:-:S07]  /*1860*/  FFMA R21, R21, R0, R21 ;  /* 0x0000000015157223 */ /* 0x000fce0000000015 */
.L_x_19989:
[----:B------:R-:W-:Y:S05]  /*1870*/  BSYNC B1 ;  /* 0x0000000000017941 */ /* 0x000fea0003800000 */
.L_x_19987:
[----:B------:R-:W-:Y:S01]  /*1880*/  HFMA2.MMA R25, -RZ, RZ, 3.7421875, 0 ;  /* 0x437c0000ff197435 */ /* 0x000fe200000001ff */
[----:B------:R-:W-:Y:S01]  /*1890*/  HADD2.F32 R112, -RZ, R19.H0_H0 ;  /* 0x20000013ff707230 */ /* 0x000fe20000004100 */
        /* <DEDUP_REMOVED lines=19> */
.L_x_19991:
[----:B------:R-:W0:Y:S02]  /*19d0*/  MUFU.RCP R21, R2 ;  /* 0x0000000200157308 */ /* 0x000e240000001000 */
[----:B0-----:R-:W-:-:S04]  /*19e0*/  FFMA R0, R2, R21, -1 ;  /* 0xbf80000002007423 */ /* 0x001fc80000000015 */
[----:B------:R-:W-:-:S04]  /*19f0*/  FADD.FTZ R0, -R0, -RZ ;  /* 0x800000ff00007221 */ /* 0x000fc80000010100 */
[----:B------:R-:W-:-:S07]  /*1a00*/  FFMA R21, R21, R0, R21 ;  /* 0x0000000015157223 */ /* 0x000fce0000000015 */
.L_x_19992:
[----:B------:R-:W-:Y:S05]  /*1a10*/  BSYNC B1 ;  /* 0x0000000000017941 */ /* 0x000fea0003800000 */
.L_x_19990:
[----:B------:R-:W-:Y:S01]  /*1a20*/  SHF.R.U32.HI R19, RZ, 0x10, R19 ;  /* 0x00000010ff137819 */ /* 0x000fe20000011613 */
        /* <DEDUP_REMOVED lines=21> */
.L_x_19994:
[----:B------:R-:W0:Y:S02]  /*1b80*/  MUFU.RCP R21, R14 ;  /* 0x0000000e00157308 */ /* 0x000e240000001000 */
[----:B0-----:R-:W-:-:S04]  /*1b90*/  FFMA R0, R14, R21, -1 ;  /* 0xbf8000000e007423 */ /* 0x001fc80000000015 */
[----:B------:R-:W-:-:S04]  /*1ba0*/  FADD.FTZ R0, -R0, -RZ ;  /* 0x800000ff00007221 */ /* 0x000fc80000010100 */
[----:B------:R-:W-:-:S07]  /*1bb0*/  FFMA R21, R21, R0, R21 ;  /* 0x0000000015157223 */ /* 0x000fce0000000015 */
.L_x_19995:
[----:B------:R-:W-:Y:S05]  /*1bc0*/  BSYNC B1 ;  /* 0x0000000000017941 */ /* 0x000fea0003800000 */
.L_x_19993:
        /* <DEDUP_REMOVED lines=21> */
.L_x_19997:
[----:B------:R-:W0:Y:S02]  /*1d20*/  MUFU.RCP R21, R2 ;  /* 0x0000000200157308 */ /* 0x000e240000001000 */
[----:B0-----:R-:W-:-:S04]  /*1d30*/  FFMA R0, R2, R21, -1 ;  /* 0xbf80000002007423 */ /* 0x001fc80000000015 */
[----:B------:R-:W-:-:S04]  /*1d40*/  FADD.FTZ R0, -R0, -RZ ;  /* 0x800000ff00007221 */ /* 0x000fc80000010100 */
[----:B------:R-:W-:-:S07]  /*1d50*/  FFMA R21, R21, R0, R21 ;  /* 0x0000000015157223 */ /* 0x000fce0000000015 */
.L_x_19998:
[----:B------:R-:W-:Y:S05]  /*1d60*/  BSYNC B1 ;  /* 0x0000000000017941 */ /* 0x000fea0003800000 */
.L_x_19996:
        /* <DEDUP_REMOVED lines=22> */
.L_x_20000:
[----:B------:R-:W0:Y:S02]  /*1ed0*/  MUFU.RCP R21, R2 ;  /* 0x0000000200157308 */ /* 0x000e240000001000 */
[----:B0-----:R-:W-:-:S04]  /*1ee0*/  FFMA R0, R2, R21, -1 ;  /* 0xbf80000002007423 */ /* 0x001fc80000000015 */
[----:B------:R-:W-:-:S04]  /*1ef0*/  FADD.FTZ R0, -R0, -RZ ;  /* 0x800000ff00007221 */ /* 0x000fc80000010100 */
[----:B------:R-:W-:-:S07]  /*1f00*/  FFMA R21, R21, R0, R21 ;  /* 0x0000000015157223 */ /* 0x000fce0000000015 */
.L_x_20001:
[----:B------:R-:W-:Y:S05]  /*1f10*/  BSYNC B1 ;  /* 0x0000000000017941 */ /* 0x000fea0003800000 */
.L_x_19999:
        /* <DEDUP_REMOVED lines=21> */
.L_x_20003:
[----:B------:R-:W0:Y:S02]  /*2070*/  MUFU.RCP R21, R2 ;  /* 0x0000000200157308 */ /* 0x000e240000001000 */
[----:B0-----:R-:W-:-:S04]  /*2080*/  FFMA R0, R2, R21, -1 ;  /* 0xbf80000002007423 */ /* 0x001fc80000000015 */
[----:B------:R-:W-:-:S04]  /*2090*/  FADD.FTZ R0, -R0, -RZ ;  /* 0x800000ff00007221 */ /* 0x000fc80000010100 */
[----:B------:R-:W-:-:S07]  /*20a0*/  FFMA R21, R21, R0, R21 ;  /* 0x0000000015157223 */ /* 0x000fce0000000015 */
.L_x_20004:
[----:B------:R-:W-:Y:S05]  /*20b0*/  BSYNC B1 ;  /* 0x0000000000017941 */ /* 0x000fea0003800000 */
.L_x_20002:
        /* <DEDUP_REMOVED lines=22> */
.L_x_20006:
[----:B------:R-:W0:Y:S02]  /*2220*/  MUFU.RCP R21, R2 ;  /* 0x0000000200157308 */ /* 0x000e240000001000 */
[----:B0-----:R-:W-:-:S04]  /*2230*/  FFMA R0, R2, R21, -1 ;  /* 0xbf80000002007423 */ /* 0x001fc80000000015 */
[----:B------:R-:W-:-:S04]  /*2240*/  FADD.FTZ R0, -R0, -RZ ;  /* 0x800000ff00007221 */ /* 0x000fc80000010100 */
[----:B------:R-:W-:-:S07]  /*2250*/  FFMA R21, R21, R0, R21 ;  /* 0x0000000015157223 */ /* 0x000fce0000000015 */
.L_x_20007:
[----:B------:R-:W-:Y:S05]  /*2260*/  BSYNC B1 ;  /* 0x0000000000017941 */ /* 0x000fea0003800000 */
.L_x_20005:
        /* <DEDUP_REMOVED lines=21> */
.L_x_20009:
[----:B------:R-:W0:Y:S02]  /*23c0*/  MUFU.RCP R21, R2 ;  /* 0x0000000200157308 */ /* 0x000e240000001000 */
[----:B0-----:R-:W-:-:S04]  /*23d0*/  FFMA R0, R2, R21, -1 ;  /* 0xbf80000002007423 */ /* 0x001fc80000000015 */
[----:B------:R-:W-:-:S04]  /*23e0*/  FADD.FTZ R0, -R0, -RZ ;  /* 0x800000ff00007221 */ /* 0x000fc80000010100 */
[----:B------:R-:W-:-:S07]  /*23f0*/  FFMA R21, R21, R0, R21 ;  /* 0x0000000015157223 */ /* 0x000fce0000000015 */
.L_x_20010:
[----:B------:R-:W-:Y:S05]  /*2400*/  BSYNC B1 ;  /* 0x0000000000017941 */ /* 0x000fea0003800000 */
.L_x_20008:
        /* <DEDUP_REMOVED lines=22> */
.L_x_20012:
[----:B------:R-:W0:Y:S02]  /*2570*/  MUFU.RCP R21, R2 ;  /* 0x0000000200157308 */ /* 0x000e240000001000 */
[----:B0-----:R-:W-:-:S04]  /*2580*/  FFMA R0, R2, R21, -1 ;  /* 0xbf80000002007423 */ /* 0x001fc80000000015 */
[----:B------:R-:W-:-:S04]  /*2590*/  FADD.FTZ R0, -R0, -RZ ;  /* 0x800000ff00007221 */ /* 0x000fc80000010100 */
[----:B------:R-:W-:-:S07]  /*25a0*/  FFMA R21, R21, R0, R21 ;  /* 0x0000000015157223 */ /* 0x000fce0000000015 */
.L_x_20013:
[----:B------:R-:W-:Y:S05]  /*25b0*/  BSYNC B1 ;  /* 0x0000000000017941 */ /* 0x000fea0003800000 */
.L_x_20011:
        /* <DEDUP_REMOVED lines=21> */
.L_x_20015:
[----:B------:R-:W0:Y:S02]  /*2710*/  MUFU.RCP R21, R2 ;  /* 0x0000000200157308 */ /* 0x000e240000001000 */
[----:B0-----:R-:W-:-:S04]  /*2720*/  FFMA R0, R2, R21, -1 ;  /* 0xbf80000002007423 */ /* 0x001fc80000000015 */
[----:B------:R-:W-:-:S04]  /*2730*/  FADD.FTZ R0, -R0, -RZ ;  /* 0x800000ff00007221 */ /* 0x000fc80000010100 */
[----:B------:R-:W-:-:S07]  /*2740*/  FFMA R21, R21, R0, R21 ;  /* 0x0000000015157223 */ /* 0x000fce0000000015 */
.L_x_20016:
[----:B------:R-:W-:Y:S05]  /*2750*/  BSYNC B1 ;  /* 0x0000000000017941 */ /* 0x000fea0003800000 */
.L_x_20014:
        /* <DEDUP_REMOVED lines=22> */
.L_x_20018:
[----:B------:R-:W0:Y:S02]  /*28c0*/  MUFU.RCP R21, R2 ;  /* 0x0000000200157308 */ /* 0x000e240000001000 */
[----:B0-----:R-:W-:-:S04]  /*28d0*/  FFMA R0, R2, R21, -1 ;  /* 0xbf80000002007423 */ /* 0x001fc80000000015 */
[----:B------:R-:W-:-:S04]  /*28e0*/  FADD.FTZ R0, -R0, -RZ ;  /* 0x800000ff00007221 */ /* 0x000fc80000010100 */
[----:B------:R-:W-:-:S07]  /*28f0*/  FFMA R21, R21, R0, R21 ;  /* 0x0000000015157223 */ /* 0x000fce0000000015 */
.L_x_20019:
[----:B------:R-:W-:Y:S05]  /*2900*/  BSYNC B1 ;  /* 0x0000000000017941 */ /* 0x000fea0003800000 */
.L_x_20017:
        /* <DEDUP_REMOVED lines=21> */
.L_x_20021:
[----:B------:R-:W0:Y:S02]  /*2a60*/  MUFU.RCP R21, R2 ;  /* 0x0000000200157308 */ /* 0x000e240000001000 */
[----:B0-----:R-:W-:-:S04]  /*2a70*/  FFMA R0, R2, R21, -1 ;  /* 0xbf80000002007423 */ /* 0x001fc80000000015 */
[----:B------:R-:W-:-:S04]  /*2a80*/  FADD.FTZ R0, -R0, -RZ ;  /* 0x800000ff00007221 */ /* 0x000fc80000010100 */
[----:B------:R-:W-:-:S07]  /*2a90*/  FFMA R21, R21, R0, R21 ;  /* 0x0000000015157223 */ /* 0x000fce0000000015 */
.L_x_20022:
[----:B------:R-:W-:Y:S05]  /*2aa0*/  BSYNC B1 ;  /* 0x0000000000017941 */ /* 0x000fea0003800000 */
.L_x_20020:
        /* <DEDUP_REMOVED lines=22> */
.L_x_20024:
[----:B------:R-:W0:Y:S02]  /*2c10*/  MUFU.RCP R21, R2 ;  /* 0x0000000200157308 */ /* 0x000e240000001000 */
[----:B0-----:R-:W-:-:S04]  /*2c20*/  FFMA R0, R2, R21, -1 ;  /* 0xbf80000002007423 */ /* 0x001fc80000000015 */
[----:B------:R-:W-:-:S04]  /*2c30*/  FADD.FTZ R0, -R0, -RZ ;  /* 0x800000ff00007221 */ /* 0x000fc80000010100 */
[----:B------:R-:W-:-:S07]  /*2c40*/  FFMA R21, R21, R0, R21 ;  /* 0x0000000015157223 */ /* 0x000fce0000000015 */
.L_x_20025:
[----:B------:R-:W-:Y:S05]  /*2c50*/  BSYNC B1 ;  /* 0x0000000000017941 */ /* 0x000fea0003800000 */
.L_x_20023:
        /* <DEDUP_REMOVED lines=21> */
.L_x_20027:
[----:B------:R-:W0:Y:S02]  /*2db0*/  MUFU.RCP R21, R2 ;  /* 0x0000000200157308 */ /* 0x000e240000001000 */
[----:B0-----:R-:W-:-:S04]  /*2dc0*/  FFMA R0, R2, R21, -1 ;  /* 0xbf80000002007423 */ /* 0x001fc80000000015 */
[----:B------:R-:W-:-:S04]  /*2dd0*/  FADD.FTZ R0, -R0, -RZ ;  /* 0x800000ff00007221 */ /* 0x000fc80000010100 */
[----:B------:R-:W-:-:S07]  /*2de0*/  FFMA R21, R21, R0, R21 ;  /* 0x0000000015157223 */ /* 0x000fce0000000015 */
.L_x_20028:
[----:B------:R-:W-:Y:S05]  /*2df0*/  BSYNC B1 ;  /* 0x0000000000017941 */ /* 0x000fea0003800000 */
.L_x_20026:
        /* <DEDUP_REMOVED lines=22> */
.L_x_20030:
[----:B------:R-:W0:Y:S02]  /*2f60*/  MUFU.RCP R21, R2 ;  /* 0x0000000200157308 */ /* 0x000e240000001000 */
[----:B0-----:R-:W-:-:S04]  /*2f70*/  FFMA R0, R2, R21, -1 ;  /* 0xbf80000002007423 */ /* 0x001fc80000000015 */
[----:B------:R-:W-:-:S04]  /*2f80*/  FADD.FTZ R0, -R0, -RZ ;  /* 0x800000ff00007221 */ /* 0x000fc80000010100 */
[----:B------:R-:W-:-:S07]  /*2f90*/  FFMA R21, R21, R0, R21 ;  /* 0x0000000015157223 */ /* 0x000fce0000000015 */
.L_x_20031:
[----:B------:R-:W-:Y:S05]  /*2fa0*/  BSYNC B1 ;  /* 0x0000000000017941 */ /* 0x000fea0003800000 */
.L_x_20029:
        /* <DEDUP_REMOVED lines=21> */
.L_x_20033:
[----:B------:R-:W0:Y:S02]  /*3100*/  MUFU.RCP R21, R2 ;  /* 0x0000000200157308 */ /* 0x000e240000001000 */
[----:B0-----:R-:W-:-:S04]  /*3110*/  FFMA R0, R2, R21, -1 ;  /* 0xbf80000002007423 */ /* 0x001fc80000000015 */
[----:B------:R-:W-:-:S04]  /*3120*/  FADD.FTZ R0, -R0, -RZ ;  /* 0x800000ff00007221 */ /* 0x000fc80000010100 */
[----:B------:R-:W-:-:S07]  /*3130*/  FFMA R21, R21, R0, R21 ;  /* 0x0000000015157223 */ /* 0x000fce0000000015 */
.L_x_20034:
[----:B------:R-:W-:Y:S05]  /*3140*/  BSYNC B1 ;  /* 0x0000000000017941 */ /* 0x000fea0003800000 */
.L_x_20032:
        /* <DEDUP_REMOVED lines=22> */
.L_x_20036:
[----:B------:R-:W0:Y:S02]  /*32b0*/  MUFU.RCP R21, R2 ;  /* 0x0000000200157308 */ /* 0x000e240000001000 */
[----:B0-----:R-:W-:-:S04]  /*32c0*/  FFMA R0, R2, R21, -1 ;  /* 0xbf80000002007423 */ /* 0x001fc80000000015 */
[----:B------:R-:W-:-:S04]  /*32d0*/  FADD.FTZ R0, -R0, -RZ ;  /* 0x800000ff00007221 */ /* 0x000fc80000010100 */
[----:B------:R-:W-:-:S07]  /*32e0*/  FFMA R21, R21, R0, R21 ;  /* 0x0000000015157223 */ /* 0x000fce0000000015 */
.L_x_20037:
[----:B------:R-:W-:Y:S05]  /*32f0*/  BSYNC B1 ;  /* 0x0000000000017941 */ /* 0x000fea0003800000 */
.L_x_20035:
        /* <DEDUP_REMOVED lines=21> */
.L_x_20039:
[----:B------:R-:W0:Y:S02]  /*3450*/  MUFU.RCP R21, R2 ;  /* 0x0000000200157308 */ /* 0x000e240000001000 */
[----:B0-----:R-:W-:-:S04]  /*3460*/  FFMA R0, R2, R21, -1 ;  /* 0xbf80000002007423 */ /* 0x001fc80000000015 */
[----:B------:R-:W-:-:S04]  /*3470*/  FADD.FTZ R0, -R0, -RZ ;  /* 0x800000ff00007221 */ /* 0x000fc80000010100 */
[----:B------:R-:W-:-:S07]  /*3480*/  FFMA R21, R21, R0, R21 ;  /* 0x0000000015157223 */ /* 0x000fce0000000015 */
.L_x_20040:
[----:B------:R-:W-:Y:S05]  /*3490*/  BSYNC B1 ;  /* 0x0000000000017941 */ /* 0x000fea0003800000 */
.L_x_20038:
        /* <DEDUP_REMOVED lines=22> */
.L_x_20042:
[----:B------:R-:W0:Y:S02]  /*3600*/  MUFU.RCP R21, R2 ;  /* 0x0000000200157308 */ /* 0x000e240000001000 */
[----:B0-----:R-:W-:-:S04]  /*3610*/  FFMA R0, R2, R21, -1 ;  /* 0xbf80000002007423 */ /* 0x001fc80000000015 */
[----:B------:R-:W-:-:S04]  /*3620*/  FADD.FTZ R0, -R0, -RZ ;  /* 0x800000ff00007221 */ /* 0x000fc80000010100 */
[----:B------:R-:W-:-:S07]  /*3630*/  FFMA R21, R21, R0, R21 ;  /* 0x0000000015157223 */ /* 0x000fce0000000015 */
.L_x_20043:
[----:B------:R-:W-:Y:S05]  /*3640*/  BSYNC B1 ;  /* 0x0000000000017941 */ /* 0x000fea0003800000 */
.L_x_20041:
        /* <DEDUP_REMOVED lines=21> */
.L_x_20045:
[----:B------:R-:W0:Y:S02]  /*37a0*/  MUFU.RCP R21, R2 ;  /* 0x0000000200157308 */ /* 0x000e240000001000 */
[----:B0-----:R-:W-:-:S04]  /*37b0*/  FFMA R0, R2, R21, -1 ;  /* 0xbf80000002007423 */ /* 0x001fc80000000015 */
[----:B------:R-:W-:-:S04]  /*37c0*/  FADD.FTZ R0, -R0, -RZ ;  /* 0x800000ff00007221 */ /* 0x000fc80000010100 */
[----:B------:R-:W-:-:S07]  /*37d0*/  FFMA R21, R21, R0, R21 ;  /* 0x0000000015157223 */ /* 0x000fce0000000015 */
.L_x_20046:
[----:B------:R-:W-:Y:S05]  /*37e0*/  BSYNC B1 ;  /* 0x0000000000017941 */ /* 0x000fea0003800000 */
.L_x_20044:
        /* <DEDUP_REMOVED lines=22> */
.L_x_20048:
[----:B------:R-:W0:Y:S02]  /*3950*/  MUFU.RCP R21, R2 ;  /* 0x0000000200157308 */ /* 0x000e240000001000 */
[----:B0-----:R-:W-:-:S04]  /*3960*/  FFMA R0, R2, R21, -1 ;  /* 0xbf80000002007423 */ /* 0x001fc80000000015 */
[----:B------:R-:W-:-:S04]  /*3970*/  FADD.FTZ R0, -R0, -RZ ;  /* 0x800000ff00007221 */ /* 0x000fc80000010100 */
[----:B------:R-:W-:-:S07]  /*3980*/  FFMA R21, R21, R0, R21 ;  /* 0x0000000015157223 */ /* 0x000fce0000000015 */
.L_x_20049:
[----:B------:R-:W-:Y:S05]  /*3990*/  BSYNC B1 ;  /* 0x0000000000017941 */ /* 0x000fea0003800000 */
.L_x_20047:
        /* <DEDUP_REMOVED lines=21> */
.L_x_20051:
[----:B------:R-:W0:Y:S02]  /*3af0*/  MUFU.RCP R21, R2 ;  /* 0x0000000200157308 */ /* 0x000e240000001000 */
[----:B0-----:R-:W-:-:S04]  /*3b00*/  FFMA R0, R2, R21, -1 ;  /* 0xbf80000002007423 */ /* 0x001fc80000000015 */
[----:B------:R-:W-:-:S04]  /*3b10*/  FADD.FTZ R0, -R0, -RZ ;  /* 0x800000ff00007221 */ /* 0x000fc80000010100 */
[----:B------:R-:W-:-:S07]  /*3b20*/  FFMA R21, R21, R0, R21 ;  /* 0x0000000015157223 */ /* 0x000fce0000000015 */
.L_x_20052:
[----:B------:R-:W-:Y:S05]  /*3b30*/  BSYNC B1 ;  /* 0x0000000000017941 */ /* 0x000fea0003800000 */
.L_x_20050:
        /* <DEDUP_REMOVED lines=22> */
.L_x_20054:
[----:B------:R-:W0:Y:S02]  /*3ca0*/  MUFU.RCP R21, R2 ;  /* 0x0000000200157308 */ /* 0x000e240000001000 */
[----:B0-----:R-:W-:-:S04]  /*3cb0*/  FFMA R0, R2, R21, -1 ;  /* 0xbf80000002007423 */ /* 0x001fc80000000015 */
[----:B------:R-:W-:-:S04]  /*3cc0*/  FADD.FTZ R0, -R0, -RZ ;  /* 0x800000ff00007221 */ /* 0x000fc80000010100 */
[----:B------:R-:W-:-:S07]  /*3cd0*/  FFMA R21, R21, R0, R21 ;  /* 0x0000000015157223 */ /* 0x000fce0000000015 */
.L_x_20055:
[----:B------:R-:W-:Y:S05]  /*3ce0*/  BSYNC B1 ;  /* 0x0000000000017941 */ /* 0x000fea0003800000 */
.L_x_20053:
        /* <DEDUP_REMOVED lines=21> */
.L_x_20057:
[----:B------:R-:W0:Y:S02]  /*3e40*/  MUFU.RCP R21, R2 ;  /* 0x0000000200157308 */ /* 0x000e240000001000 */
[----:B0-----:R-:W-:-:S04]  /*3e50*/  FFMA R0, R2, R21, -1 ;  /* 0xbf80000002007423 */ /* 0x001fc80000000015 */
[----:B------:R-:W-:-:S04]  /*3e60*/  FADD.FTZ R0, -R0, -RZ ;  /* 0x800000ff00007221 */ /* 0x000fc80000010100 */
[----:B------:R-:W-:-:S07]  /*3e70*/  FFMA R21, R21, R0, R21 ;  /* 0x0000000015157223 */ /* 0x000fce0000000015 */
.L_x_20058:
[----:B------:R-:W-:Y:S05]  /*3e80*/  BSYNC B1 ;  /* 0x0000000000017941 */ /* 0x000fea0003800000 */
.L_x_20056:
        /* <DEDUP_REMOVED lines=22> */
.L_x_20060:
[----:B------:R-:W0:Y:S02]  /*3ff0*/  MUFU.RCP R21, R2 ;  /* 0x0000000200157308 */ /* 0x000e240000001000 */
[----:B0-----:R-:W-:-:S04]  /*4000*/  FFMA R0, R2, R21, -1 ;  /* 0xbf80000002007423 */ /* 0x001fc80000000015 */
[----:B------:R-:W-:-:S04]  /*4010*/  FADD.FTZ R0, -R0, -RZ ;  /* 0x800000ff00007221 */ /* 0x000fc80000010100 */
[----:B------:R-:W-:-:S07]  /*4020*/  FFMA R21, R21, R0, R21 ;  /* 0x0000000015157223 */ /* 0x000fce0000000015 */
.L_x_20061:
[----:B------:R-:W-:Y:S05]  /*4030*/  BSYNC B1 ;  /* 0x0000000000017941 */ /* 0x000fea0003800000 */
.L_x_20059:
        /* <DEDUP_REMOVED lines=21> */
.L_x_20063:
[----:B------:R-:W0:Y:S02]  /*4190*/  MUFU.RCP R21, R2 ;  /* 0x0000000200157308 */ /* 0x000e240000001000 */
[----:B0-----:R-:W-:-:S04]  /*41a0*/  FFMA R0, R2, R21, -1 ;  /* 0xbf80000002007423 */ /* 0x001fc80000000015 */
[----:B------:R-:W-:-:S04]  /*41b0*/  FADD.FTZ R0, -R0, -RZ ;  /* 0x800000ff00007221 */ /* 0x000fc80000010100 */
[----:B------:R-:W-:-:S07]  /*41c0*/  FFMA R21, R21, R0, R21 ;  /* 0x0000000015157223 */ /* 0x000fce0000000015 */
.L_x_20064:
[----:B------:R-:W-:Y:S05]  /*41d0*/  BSYNC B1 ;  /* 0x0000000000017941 */ /* 0x000fea0003800000 */
.L_x_20062:
        /* <DEDUP_REMOVED lines=22> */
.L_x_20066:
[----:B------:R-:W0:Y:S02]  /*4340*/  MUFU.RCP R21, R2 ;  /* 0x0000000200157308 */ /* 0x000e240000001000 */
[----:B0-----:R-:W-:-:S04]  /*4350*/  FFMA R0, R2, R21, -1 ;  /* 0xbf80000002007423 */ /* 0x001fc80000000015 */
[----:B------:R-:W-:-:S04]  /*4360*/  FADD.FTZ R0, -R0, -RZ ;  /* 0x800000ff00007221 */ /* 0x000fc80000010100 */
[----:B------:R-:W-:-:S07]  /*4370*/  FFMA R21, R21, R0, R21 ;  /* 0x0000000015157223 */ /* 0x000fce0000000015 */
.L_x_20067:
[----:B------:R-:W-:Y:S05]  /*4380*/  BSYNC B1 ;  /* 0x0000000000017941 */ /* 0x000fea0003800000 */
.L_x_20065:
        /* <DEDUP_REMOVED lines=62> */
[----:B------:R-:W-:-:S05]  /*4770*/  IMAD.U32 R24, R14, 0x10000, RZ ;  /* 0x000100000e187824 */ /* 0x000fca00078e00ff */
[----:B------:R-:W-:Y:S02]  /*4780*/  LOP3.LUT R25, R24, 0xff0000, RZ, 0xc0, !PT ;  /* 0x00ff000018197812 */ /* 0x000fe400078ec0ff */
[----:B------:R-:W-:-:S04]  /*4790*/  LOP3.LUT R24, R75, 0xffff, RZ, 0xc0, !PT ;  /* 0x0000ffff4b187812 */ /* 0x000fc800078ec0ff */
[----:B------:R-:W-:Y:S01]  /*47a0*/  LEA R24, R24, R25, 0x18 ;  /* 0x0000001918187211 */ /* 0x000fe200078ec0ff */
[----:B------:R-:W-:-:S05]  /*47b0*/  IMAD.SHL.U32 R25, R87, 0x100, RZ ;  /* 0x0000010057197824 */ /* 0x000fca00078e00ff */
[----:B------:R-:W-:Y:S02]  /*47c0*/  LOP3.LUT R36, R24, 0xffff, R25, 0xf8, !PT ;  /* 0x0000ffff18247812 */ /* 0x000fe400078ef819 */
[----:B------:R-:W-:Y:S02]  /*47d0*/  LOP3.LUT R25, R42, 0x1f, R45, 0xf8, !PT ;  /* 0x0000001f2a197812 */ /* 0x000fe400078ef82d */
[----:B------:R-:W-:Y:S02]  /*47e0*/  LOP3.LUT R37, R36, 0xff, R81, 0xf8, !PT ;  /* 0x000000ff24257812 */ /* 0x000fe400078ef851 */
[----:B------:R-:W-:-:S04]  /*47f0*/  LEA R24, P1, R25, R18, 0x2 ;  /* 0x0000001219187211 */ /* 0x000fc800078210ff */
[----:B------:R-:W-:-:S05]  /*4800*/  LEA.HI.X R25, R25, R16, R41, 0x2, P1 ;  /* 0x0000001019197211 */ /* 0x000fca00008f1429 */
[----:B------:R0:W-:Y:S04]  /*4810*/  STG.E desc[UR10][R24.64], R37 ;  /* 0x0000002518007986 */ /* 0x0001e8000c10190a */
.L_x_20069:
[----:B------:R-:W-:Y:S05]  /*4820*/  BSYNC B0 ;  /* 0x0000000000007941 */ /* 0x000fea0003800000 */
.L_x_20068:
[----:B------:R-:W-:Y:S04]  /*4830*/  BSSY B0, `(.L_x_20070) ;  /* 0x000000f000007945 */ /* 0x000fe80003800000 */
[----:B------:R-:W-:Y:S05]  /*4840*/  @P0 BRA `(.L_x_20071) ;  /* 0x0000000000340947 */ /* 0x000fea0003800000 */
[----:B0-----:R-:W-:Y:S02]  /*4850*/  SHF.L.U32 R24, R2, 0x10, RZ ;  /* 0x0000001002187819 */ /* 0x001fe400000006ff */
[----:B------:R-:W-:Y:S02]  /*4860*/  LOP3.LUT R36, R42, 0x1f, R45, 0xf8, !PT ;  /* 0x0000001f2a247812 */ /* 0x000fe400078ef82d */
[----:B------:R-:W-:Y:S02]  /*4870*/  LOP3.LUT R25, R24, 0xff0000, RZ, 0xc0, !PT ;  /* 0x00ff000018197812 */ /* 0x000fe400078ec0ff */
[----:B------:R-:W-:Y:S02]  /*4880*/  LOP3.LUT R24, R95, 0xffff, RZ, 0xc0, !PT ;  /* 0x0000ffff5f187812 */ /* 0x000fe400078ec0ff */
[----:B------:R-:W-:-:S03]  /*4890*/  IADD3 R39, P1, R36, R5, RZ ;  /* 0x0000000524277210 */ /* 0x000fc60007f3e0ff */
[----:B------:R-:W-:Y:S01]  /*48a0*/  IMAD R24, R24, 0x1000000, R25 ;  /* 0x0100000018187824 */ /* 0x000fe200078e0219 */
[----:B------:R-:W-:-:S04]  /*48b0*/  SHF.L.U32 R25, R83, 0x8, RZ ;  /* 0x0000000853197819 */ /* 0x000fc800000006ff */
[----:B------:R-:W-:Y:S01]  /*48c0*/  LOP3.LUT R37, R24, 0xffff, R25, 0xf8, !PT ;  /* 0x0000ffff18257812 */ /* 0x000fe200078ef819 */
[----:B------:R-:W-:Y:S01]  /*48d0*/  IMAD.X R25, R41, 0x1, R4, P1 ;  /* 0x0000000129197824 */ /* 0x000fe200008e0604 */
[----:B------:R-:W-:Y:S02]  /*48e0*/  LEA R24, P1, R39, R18, 0x2 ;  /* 0x0000001227187211 */ /* 0x000fe400078210ff */
[----:B------:R-:W-:Y:S02]  /*48f0*/  LOP3.LUT R37, R37, 0xff, R0, 0xf8, !PT ;  /* 0x000000ff25257812 */ /* 0x000fe400078ef800 */
[----:B------:R-:W-:-:S05]  /*4900*/  LEA.HI.X R25, R39, R16, R25, 0x2, P1 ;  /* 0x0000001027197211 */ /* 0x000fca00008f1419 */
[----:B------:R1:W-:Y:S04]  /*4910*/  STG.E desc[UR10][R24.64], R37 ;  /* 0x0000002518007986 */ /* 0x0003e8000c10190a */
.L_x_20071:
[----:B------:R-:W-:Y:S05]  /*4920*/  BSYNC B0 ;  /* 0x0000000000007941 */ /* 0x000fea0003800000 */
.L_x_20070:
[----:B------:R-:W-:Y:S04]  /*4930*/  BSSY B0, `(.L_x_20072) ;  /* 0x000000f000007945 */ /* 0x000fe80003800000 */
[----:B------:R-:W-:Y:S05]  /*4940*/  @P0 BRA `(.L_x_20073) ;  /* 0x0000000000340947 */ /* 0x000fea0003800000 */
[----:B01----:R-:W-:Y:S02]  /*4950*/  SHF.L.U32 R24, R89, 0x10, RZ ;  /* 0x0000001059187819 */ /* 0x003fe400000006ff */
[----:B------:R-:W-:Y:S02]  /*4960*/  LOP3.LUT R36, R42, 0x1f, R45, 0xf8, !PT ;  /* 0x0000001f2a247812 */ /* 0x000fe400078ef82d */
        /* <DEDUP_REMOVED lines=11> */
.L_x_20073:
[----:B------:R-:W-:Y:S05]  /*4a20*/  BSYNC B0 ;  /* 0x0000000000007941 */ /* 0x000fea0003800000 */
.L_x_20072:
[----:B------:R-:W-:Y:S04]  /*4a30*/  BSSY B0, `(.L_x_20074) ;  /* 0x0000010000007945 */ /* 0x000fe80003800000 */
[----:B------:R-:W-:Y:S05]  /*4a40*/  @P0 BRA `(.L_x_20075) ;  /* 0x0000000000380947 */ /* 0x000fea0003800000 */
[----:B012---:R-:W-:Y:S01]  /*4a50*/  IMAD.U32 R24, R51, 0x10000, RZ ;  /* 0x0001000033187824 */ /* 0x007fe200078e00ff */
[----:B------:R-:W-:Y:S01]  /*4a60*/  LOP3.LUT R40, R42, 0x1f, R45, 0xf8, !PT ;  /* 0x0000001f2a287812 */ /* 0x000fe200078ef82d */
[----:B------:R-:W-:-:S03]  /*4a70*/  IMAD R39, R4, 0x3, RZ ;  /* 0x0000000304277824 */ /* 0x000fc600078e02ff */
[----:B------:R-:W-:Y:S01]  /*4a80*/  LOP3.LUT R25, R24, 0xff0000, RZ, 0xc0, !PT ;  /* 0x00ff000018197812 */ /* 0x000fe200078ec0ff */
[----:B------:R-:W-:Y:S01]  /*4a90*/  IMAD.WIDE.U32 R36, R5, 0x3, R40 ;  /* 0x0000000305247825 */ /* 0x000fe200078e0028 */
[----:B------:R-:W-:-:S04]  /*4aa0*/  LOP3.LUT R24, R73, 0xffff, RZ, 0xc0, !PT ;  /* 0x0000ffff49187812 */ /* 0x000fc800078ec0ff */
[----:B------:R-:W-:Y:S01]  /*4ab0*/  LEA R24, R24, R25, 0x18 ;  /* 0x0000001918187211 */ /* 0x000fe200078ec0ff */
[----:B------:R-:W-:-:S05]  /*4ac0*/  IMAD.SHL.U32 R25, R27, 0x100, RZ ;  /* 0x000001001b197824 */ /* 0x000fca00078e00ff */
[----:B------:R-:W-:Y:S02]  /*4ad0*/  LOP3.LUT R38, R24, 0xffff, R25, 0xf8, !PT ;  /* 0x0000ffff18267812 */ /* 0x000fe400078ef819 */
[----:B------:R-:W-:Y:S02]  /*4ae0*/  IADD3 R25, R39, R37, RZ ;  /* 0x0000002527197210 */ /* 0x000fe40007ffe0ff */
[----:B------:R-:W-:Y:S02]  /*4af0*/  LEA R24, P1, R36, R18, 0x2 ;  /* 0x0000001224187211 */ /* 0x000fe400078210ff */
[----:B------:R-:W-:Y:S02]  /*4b00*/  LOP3.LUT R37, R38, 0xff, R77, 0xf8, !PT ;  /* 0x000000ff26257812 */ /* 0x000fe400078ef84d */
[----:B------:R-:W-:-:S05]  /*4b10*/  LEA.HI.X R25, R36, R16, R25, 0x2, P1 ;  /* 0x0000001024197211 */ /* 0x000fca00008f1419 */
[----:B------:R3:W-:Y:S04]  /*4b20*/  STG.E desc[UR10][R24.64], R37 ;  /* 0x0000002518007986 */ /* 0x0007e8000c10190a */
.L_x_20075:
[----:B------:R-:W-:Y:S05]  /*4b30*/  BSYNC B0 ;  /* 0x0000000000007941 */ /* 0x000fea0003800000 */
.L_x_20074:
        /* <DEDUP_REMOVED lines=18> */
.L_x_20077:
[----:B------:R-:W-:Y:S05]  /*4c60*/  BSYNC B0 ;  /* 0x0000000000007941 */ /* 0x000fea0003800000 */
.L_x_20076:
        /* <DEDUP_REMOVED lines=8> */
[----:B------:R-:W-:Y:S01]  /*4cf0*/  SHF.L.U32 R24, R38, 0x10, RZ ;  /* 0x0000001026187819 */ /* 0x000fe200000006ff */
[----:B------:R-:W-:Y:S01]  /*4d00*/  IMAD.MOV.U32 R37, RZ, RZ, R41 ;  /* 0x000000ffff257224 */ /* 0x000fe200078e0029 */
[----:B------:R-:W-:Y:S02]  /*4d10*/  LOP3.LUT R36, R42, 0x1f, R45, 0xf8, !PT ;  /* 0x0000001f2a247812 */ /* 0x000fe400078ef82d */
[----:B------:R-:W-:Y:S02]  /*4d20*/  LOP3.LUT R25, R24, 0xff0000, RZ, 0xc0, !PT ;  /* 0x00ff000018197812 */ /* 0x000fe400078ec0ff */
[----:B------:R-:W-:Y:S01]  /*4d30*/  LOP3.LUT R24, R19, 0xffff, RZ, 0xc0, !PT ;  /* 0x0000ffff13187812 */ /* 0x000fe200078ec0ff */
[----:B------:R-:W-:-:S04]  /*4d40*/  IMAD.WIDE.U32 R36, R5, 0x5, R36 ;  /* 0x0000000505247825 */ /* 0x000fc800078e0024 */
[----:B------:R-:W-:Y:S01]  /*4d50*/  IMAD R24, R24, 0x1000000, R25 ;  /* 0x0100000018187824 */ /* 0x000fe200078e0219 */
[----:B------:R-:W-:-:S04]  /*4d60*/  SHF.L.U32 R25, R39, 0x8, RZ ;  /* 0x0000000827197819 */ /* 0x000fc800000006ff */
[----:B------:R-:W-:Y:S01]  /*4d70*/  LOP3.LUT R24, R24, 0xffff, R25, 0xf8, !PT ;  /* 0x0000ffff18187812 */ /* 0x000fe200078ef819 */
[----:B------:R-:W-:-:S03]  /*4d80*/  IMAD R25, R4, 0x5, RZ ;  /* 0x0000000504197824 */ /* 0x000fc600078e02ff */
[----:B------:R-:W-:Y:S02]  /*4d90*/  LOP3.LUT R17, R24, 0xff, R17, 0xf8, !PT ;  /* 0x000000ff18117812 */ /* 0x000fe400078ef811 */
[----:B------:R-:W-:Y:S02]  /*4da0*/  IADD3 R25, R25, R37, RZ ;  /* 0x0000002519197210 */ /* 0x000fe40007ffe0ff */
[----:B------:R-:W-:-:S04]  /*4db0*/  LEA R24, P1, R36, R18, 0x2 ;  /* 0x0000001224187211 */ /* 0x000fc800078210ff */
[----:B------:R-:W-:-:S05]  /*4dc0*/  LEA.HI.X R25, R36, R16, R25, 0x2, P1 ;  /* 0x0000001024197211 */ /* 0x000fca00008f1419 */
[----:B------:R0:W-:Y:S04]  /*4dd0*/  STG.E desc[UR10][R24.64], R17 ;  /* 0x0000001118007986 */ /* 0x0001e8000c10190a */
.L_x_20079:
[----:B------:R-:W-:Y:S05]  /*4de0*/  BSYNC B0 ;  /* 0x0000000000007941 */ /* 0x000fea0003800000 */
.L_x_20078:
        /* <DEDUP_REMOVED lines=11> */
[----:B------:R-:W-:Y:S02]  /*4ea0*/  LOP3.LUT R25, R25, 0xff0000, RZ, 0xc0, !PT ;  /* 0x00ff000019197812 */ /* 0x000fe400078ec0ff */
[----:B------:R-:W-:Y:S02]  /*4eb0*/  SHF.L.U32 R36, R36, 0x18, RZ ;  /* 0x0000001824247819 */ /* 0x000fe400000006ff */
[----:B------:R-:W-:Y:S02]  /*4ec0*/  LOP3.LUT R33, R33, 0xffff, RZ, 0xc0, !PT ;  /* 0x0000ffff21217812 */ /* 0x000fe400078ec0ff */
[----:B------:R-:W-:Y:S01]  /*4ed0*/  LOP3.LUT R29, R36, R29, R25, 0xfe, !PT ;  /* 0x0000001d241d7212 */ /* 0x000fe200078efe19 */
[----:B------:R-:W-:Y:S01]  /*4ee0*/  FMUL R25, R74, R11 ;  /* 0x0000000b4a197220 */ /* 0x000fe20000400000 */
[----:B------:R-:W-:-:S02]  /*4ef0*/  LOP3.LUT R36, R31, 0xff, RZ, 0xc0, !PT ;  /* 0x000000ff1f247812 */ /* 0x000fc400078ec0ff */
[----:B------:R-:W-:Y:S02]  /*4f00*/  PRMT R38, R38, 0x7104, RZ ;  /* 0x0000710426267816 */ /* 0x000fe400000000ff */
[----:B------:R-:W-:Y:S01]  /*4f10*/  LOP3.LUT R49, R36, 0xff00, R39, 0xf8, !PT ;  /* 0x0000ff0024317812 */ /* 0x000fe200078ef827 */
[----:B------:R-:W-:Y:S01]  /*4f20*/  FMUL R39, R80, R11 ;  /* 0x0000000b50277220 */ /* 0x000fe20000400000 */
[----:B------:R-:W-:Y:S02]  /*4f30*/  F2FP.SATFINITE.E4M3.F32.PACK_AB_MERGE_C R37, RZ, R25, RZ ;  /* 0x00000019ff25723e */ /* 0x000fe400048070ff */
[----:B------:R-:W-:Y:S02]  /*4f40*/  LOP3.LUT R33, R33, 0xff, RZ, 0xc0, !PT ;  /* 0x000000ff21217812 */ /* 0x000fe400078ec0ff */
[----:B------:R-:W-:Y:S01]  /*4f50*/  F2FP.SATFINITE.E4M3.F32.PACK_AB_MERGE_C R39, RZ, R39, RZ ;  /* 0x00000027ff27723e */ /* 0x000fe200048070ff */
[----:B------:R-:W-:Y:S01]  /*4f60*/  IMAD.U32 R25, R37, 0x10000, RZ ;  /* 0x0001000025197824 */ /* 0x000fe200078e00ff */
[----:B------:R-:W-:-:S02]  /*4f70*/  LOP3.LUT R33, R33, 0xff00, R38, 0xf8, !PT ;  /* 0x0000ff0021217812 */ /* 0x000fc400078ef826 */
[----:B------:R-:W-:Y:S02]  /*4f80*/  LOP3.LUT R31, R39, 0xffff, RZ, 0xc0, !PT ;  /* 0x0000ffff271f7812 */ /* 0x000fe400078ec0ff */
[----:B------:R-:W-:Y:S01]  /*4f90*/  LOP3.LUT R36, R25, 0xff0000, RZ, 0xc0, !PT ;  /* 0x00ff000019247812 */ /* 0x000fe200078ec0ff */
[----:B------:R-:W-:Y:S01]  /*4fa0*/  FMUL R25, R76, R11 ;  /* 0x0000000b4c197220 */ /* 0x000fe20000400000 */
[----:B------:R-:W-:-:S04]  /*4fb0*/  SHF.L.U32 R31, R31, 0x18, RZ ;  /* 0x000000181f1f7819 */ /* 0x000fc800000006ff */
        /* <DEDUP_REMOVED lines=11> */
[----:B------:R-:W-:Y:S01]  /*5070*/  IMAD.SHL.U32 R36, R37, 0x100, RZ ;  /* 0x0000010025247824 */ /* 0x000fe200078e00ff */
[----:B------:R-:W-:-:S04]  /*5080*/  MOV R37, R41 ;  /* 0x0000002900257202 */ /* 0x000fc80000000f00 */
[----:B------:R-:W-:Y:S02]  /*5090*/  LOP3.LUT R25, R25, 0xffff, R36, 0xf8, !PT ;  /* 0x0000ffff19197812 */ /* 0x000fe400078ef824 */
[----:B------:R-:W-:Y:S02]  /*50a0*/  LOP3.LUT R36, R42, 0x1f, R45, 0xf8, !PT ;  /* 0x0000001f2a247812 */ /* 0x000fe400078ef82d */
[----:B------:R-:W-:Y:S01]  /*50b0*/  LOP3.LUT R49, R25, 0xff, R24, 0xf8, !PT ;  /* 0x000000ff19317812 */ /* 0x000fe200078ef818 */
[----:B------:R-:W-:Y:S02]  /*50c0*/  IMAD R25, R4, 0x6, RZ ;  /* 0x0000000604197824 */ /* 0x000fe400078e02ff */
[----:B------:R-:W-:-:S04]  /*50d0*/  IMAD.WIDE.U32 R36, R5, 0x6, R36 ;  /* 0x0000000605247825 */ /* 0x000fc800078e0024 */
[----:B------:R-:W-:Y:S01]  /*50e0*/  IMAD.IADD R25, R25, 0x1, R37 ;  /* 0x0000000119197824 */ /* 0x000fe200078e0225 */
[----:B------:R-:W-:-:S04]  /*50f0*/  LEA R24, P1, R36, R18, 0x2 ;  /* 0x0000001224187211 */ /* 0x000fc800078210ff */
[----:B------:R-:W-:-:S05]  /*5100*/  LEA.HI.X R25, R36, R16, R25, 0x2, P1 ;  /* 0x0000001024197211 */ /* 0x000fca00008f1419 */
[----:B------:R0:W-:Y:S04]  /*5110*/  STG.E desc[UR10][R24.64], R49 ;  /* 0x0000003118007986 */ /* 0x0001e8000c10190a */
.L_x_20081:
[----:B------:R-:W-:Y:S05]  /*5120*/  BSYNC B0 ;  /* 0x0000000000007941 */ /* 0x000fea0003800000 */
.L_x_20080:
[-C--:B0-----:R-:W-:Y:S01]  /*5130*/  FMUL R24, R88, R11.reuse ;  /* 0x0000000b58187220 */ /* 0x081fe20000400000 */
[----:B------:R-:W-:Y:S01]  /*5140*/  FMUL R25, R26, R11 ;  /* 0x0000000b1a197220 */ /* 0x000fe20000400000 */
[----:B------:R-:W-:Y:S03]  /*5150*/  BSSY B0, `(.L_x_20082) ;  /* 0x0000013000007945 */ /* 0x000fe60003800000 */
        /* <DEDUP_REMOVED lines=8> */
[----:B------:R-:W-:Y:S01]  /*51e0*/  IMAD.WIDE.U32 R36, R5, 0x7, R36 ;  /* 0x0000000705247825 */ /* 0x000fe200078e0024 */
[----:B------:R-:W-:-:S03]  /*51f0*/  SHF.L.U32 R39, R39, 0x8, RZ ;  /* 0x0000000827277819 */ /* 0x000fc600000006ff */
[----:B------:R-:W-:Y:S02]  /*5200*/  IMAD R24, R24, 0x1000000, R25 ;  /* 0x0100000018187824 */ /* 0x000fe400078e0219 */
[----:B------:R-:W-:-:S03]  /*5210*/  IMAD R25, R4, 0x7, RZ ;  /* 0x0000000704197824 */ /* 0x000fc600078e02ff */
[----:B------:R-:W-:Y:S02]  /*5220*/  LOP3.LUT R24, R24, 0xffff, R39, 0xf8, !PT ;  /* 0x0000ffff18187812 */ /* 0x000fe400078ef827 */
[----:B------:R-:W-:Y:S02]  /*5230*/  IADD3 R25, R25, R37, RZ ;  /* 0x0000002519197210 */ /* 0x000fe40007ffe0ff */
[----:B------:R-:W-:Y:S02]  /*5240*/  LOP3.LUT R17, R24, 0xff, R17, 0xf8, !PT ;  /* 0x000000ff18117812 */ /* 0x000fe400078ef811 */
[----:B------:R-:W-:-:S04]  /*5250*/  LEA R24, P0, R36, R18, 0x2 ;  /* 0x0000001224187211 */ /* 0x000fc800078010ff */
[----:B------:R-:W-:-:S05]  /*5260*/  LEA.HI.X R25, R36, R16, R25, 0x2, P0 ;  /* 0x0000001024197211 */ /* 0x000fca00000f1419 */
[----:B------:R0:W-:Y:S04]  /*5270*/  STG.E desc[UR10][R24.64], R17 ;  /* 0x0000001118007986 */ /* 0x0001e8000c10190a */
.L_x_20083:
[----:B------:R-:W-:Y:S05]  /*5280*/  BSYNC B0 ;  /* 0x0000000000007941 */ /* 0x000fea0003800000 */
.L_x_20082:
[----:B0-----:R-:W-:Y:S01]  /*5290*/  IMAD.U32 R17, R38, 0x10000, RZ ;  /* 0x0001000026117824 */ /* 0x001fe200078e00ff */
[----:B------:R-:W-:Y:S01]  /*52a0*/  LOP3.LUT R24, R49, 0xffff, RZ, 0xc0, !PT ;  /* 0x0000ffff31187812 */ /* 0x000fe200078ec0ff */
[----:B------:R-:W-:Y:S01]  /*52b0*/  IMAD.U32 R19, R19, 0x10000, RZ ;  /* 0x0001000013137824 */ /* 0x000fe200078e00ff */
[----:B------:R-:W-:Y:S01]  /*52c0*/  SHF.R.U32.HI R97, RZ, 0x3, R10 ;  /* 0x00000003ff617819 */ /* 0x000fe2000001160a */
[----:B------:R-:W-:Y:S01]  /*52d0*/  VIADD R25, R7, 0x2 ;  /* 0x0000000207197836 */ /* 0x000fe20000000000 */
[----:B------:R-:W-:Y:S02]  /*52e0*/  LOP3.LUT R17, R17, 0xff0000, RZ, 0xc0, !PT ;  /* 0x00ff000011117812 */ /* 0x000fe400078ec0ff */
[----:B------:R-:W-:Y:S02]  /*52f0*/  SHF.L.U32 R24, R24, 0x18, RZ ;  /* 0x0000001818187819 */ /* 0x000fe400000006ff */
[----:B------:R-:W-:Y:S02]  /*5300*/  LOP3.LUT R19, R19, 0xff0000, RZ, 0xc0, !PT ;  /* 0x00ff000013137812 */ /* 0x000fe400078ec0ff */
[----:B------:R-:W-:-:S02]  /*5310*/  LOP3.LUT R33, R24, R33, R17, 0xfe, !PT ;  /* 0x0000002118217212 */ /* 0x000fc400078efe11 */
[----:B------:R-:W-:Y:S02]  /*5320*/  LOP3.LUT R17, R53, 0xffff, RZ, 0xc0, !PT ;  /* 0x0000ffff35117812 */ /* 0x000fe400078ec0ff */
[----:B------:R-:W-:Y:S02]  /*5330*/  ISETP.GE.U32.AND P0, PT, R25, R6, PT ;  /* 0x000000061900720c */ /* 0x000fe40003f06070 */
[----:B------:R-:W-:Y:S02]  /*5340*/  SHF.L.U32 R24, R17, 0x18, RZ ;  /* 0x0000001811187819 */ /* 0x000fe400000006ff */
[----:B------:R-:W-:Y:S02]  /*5350*/  LOP3.LUT R17, R97, 0x1ffffffc, RZ, 0xc0, !PT ;  /* 0x1ffffffc61117812 */ /* 0x000fe400078ec0ff */
[----:B------:R-:W-:Y:S02]  /*5360*/  LOP3.LUT R35, R24, R35, R19, 0xfe, !PT ;  /* 0x0000002318237212 */ /* 0x000fe400078efe13 */
[----:B------:R-:W-:-:S02]  /*5370*/  IADD3 R19, R10, 0x1e, -R17 ;  /* 0x0000001e0a137810 */ /* 0x000fc40007ffe811 */
[----:B------:R-:W-:Y:S02]  /*5380*/  SHF.L.U32 R25, R5, 0x3, RZ ;  /* 0x0000000305197819 */ /* 0x000fe400000006ff */
[----:B------:R-:W-:Y:S02]  /*5390*/  LOP3.LUT R19, R19, 0x1f, RZ, 0xc0, !PT ;  /* 0x0000001f13137812 */ /* 0x000fe400078ec0ff */
[----:B------:R-:W-:Y:S02]  /*53a0*/  IADD3 R70, P1, R25, R42, RZ ;  /* 0x0000002a19467210 */ /* 0x000fe40007f3e0ff */
[----:B------:R-:W-:Y:S02]  /*53b0*/  ISETP.LT.U32.AND P0, PT, R19, R3, !P0 ;  /* 0x000000031300720c */ /* 0x000fe40004701070 */
[----:B------:R-:W-:Y:S02]  /*53c0*/  SHF.L.U64.HI R37, R5, 0x3, R4 ;  /* 0x0000000305257819 */ /* 0x000fe40000010204 */
[----:B------:R-:W-:-:S03]  /*53d0*/  IADD3 R24, P2, R19, R70, RZ ;  /* 0x0000004613187210 */ /* 0x000fc60007f5e0ff */
[----:B------:R-:W-:-:S06]  /*53e0*/  IMAD.X R19, R37, 0x1, R41, P1 ;  /* 0x0000000125137824 */ /* 0x000fcc00008e0629 */
[----:B------:R-:W-:Y:S02]  /*53f0*/  @P0 IADD3 R36, P1, R24, R25, RZ ;  /* 0x0000001918240210 */ /* 0x000fe40007f3e0ff */
[----:B------:R-:W-:Y:S01]  /*5400*/  IADD3.X R25, RZ, R19, RZ, P2, !PT ;  /* 0x00000013ff197210 */ /* 0x000fe200017fe4ff */
[----:B------:R-:W-:-:S04]  /*5410*/  @P0 IMAD R43, R4, 0x9, RZ ;  /* 0x00000009042b0824 */ /* 0x000fc800078e02ff */
[----:B------:R-:W-:Y:S01]  /*5420*/  @P0 IMAD.X R37, R25, 0x1, R37, P1 ;  /* 0x0000000119250824 */ /* 0x000fe200008e0625 */
[----:B------:R-:W-:Y:S01]  /*5430*/  @P0 LEA R40, P1, R36, R15, 0x3 ;  /* 0x0000000f24280211 */ /* 0x000fe200078218ff */
[----:B------:R-:W-:-:S03]  /*5440*/  @P0 IMAD.WIDE.U32 R38, R5, 0x9, R24 ;  /* 0x0000000905260825 */ /* 0x000fc600078e0018 */
[----:B------:R-:W-:Y:S02]  /*5450*/  @P0 LEA.HI.X R41, R36, R13, R37, 0x3, P1 ;  /* 0x0000000d24290211 */ /* 0x000fe400008f1c25 */
[----:B------:R-:W-:Y:S02]  /*5460*/  @!P0 CS2R R36, SRZ ;  /* 0x0000000000248805 */ /* 0x000fe4000001ff00 */
[----:B------:R-:W-:Y:S02]  /*5470*/  @P0 IADD3 R39, R43, R39, RZ ;  /* 0x000000272b270210 */ /* 0x000fe40007ffe0ff */
[----:B------:R-:W-:Y:S02]  /*5480*/  @P0 LEA R42, P1, R38, R15, 0x3 ;  /* 0x0000000f262a0211 */ /* 0x000fe400078218ff */
[----:B------:R-:W-:Y:S01]  /*5490*/  FMNMX R47, |R96|, R47, !PT ;  /* 0x0000002f602f7209 */ /* 0x000fe20007800200 */
[----:B------:R0:W5:Y:S01]  /*54a0*/  @P0 LDG.E.64 R36, desc[UR10][R40.64] ;  /* 0x0000000a28240981 */ /* 0x000162000c1e1b00 */
[----:B------:R-:W-:-:S02]  /*54b0*/  @P0 LEA.HI.X R43, R38, R13, R39, 0x3, P1 ;  /* 0x0000000d262b0211 */ /* 0x000fc400008f1c27 */
[----:B------:R-:W-:Y:S02]  /*54c0*/  @!P0 CS2R R38, SRZ ;  /* 0x0000000000268805 */ /* 0x000fe4000001ff00 */
[----:B------:R-:W-:Y:S01]  /*54d0*/  FMNMX R47, |R92|, R47, !PT ;  /* 0x0000002f5c2f7209 */ /* 0x000fe20007800200 */
[----:B------:R-:W-:Y:S01]  /*54e0*/  @P0 IMAD R45, R4, 0xa, RZ ;  /* 0x0000000a042d0824 */ /* 0x000fe200078e02ff */
[----:B0-----:R-:W-:Y:S01]  /*54f0*/  @P0 MOV R41, R25 ;  /* 0x0000001900290202 */ /* 0x001fe20000000f00 */
[----:B------:R-:W-:Y:S01]  /*5500*/  @P0 IMAD.MOV.U32 R40, RZ, RZ, R24 ;  /* 0x000000ffff280224 */ /* 0x000fe200078e0018 */
[----:B------:R0:W5:Y:S01]  /*5510*/  @P0 LDG.E.64 R38, desc[UR10][R42.64] ;  /* 0x0000000a2a260981 */ /* 0x000162000c1e1b00 */
[----:B------:R-:W-:Y:S02]  /*5520*/  FMNMX R47, |R94|, R47, !PT ;  /* 0x0000002f5e2f7209 */ /* 0x000fe40007800200 */
[----:B------:R-:W-:-:S04]  /*5530*/  @P0 IMAD.WIDE.U32 R40, R5, 0xa, R40 ;  /* 0x0000000a05280825 */ /* 0x000fc800078e0028 */
[----:B------:R-:W-:Y:S01]  /*5540*/  @P0 IMAD.IADD R41, R45, 0x1, R41 ;  /* 0x000000012d290824 */ /* 0x000fe200078e0229 */
[----:B0-----:R-:W-:Y:S01]  /*5550*/  @P0 MOV R42, R24 ;  /* 0x00000018002a0202 */ /* 0x001fe20000000f00 */
        /* <DEDUP_REMOVED lines=11> */
[----:B------:R-:W-:Y:S01]  /*5610*/  @P0 IMAD.MOV.U32 R44, RZ, RZ, R24 ;  /* 0x000000ffff2c0224 */ /* 0x000fe200078e0018 */
[----:B------:R-:W-:Y:S02]  /*5620*/  @P0 MOV R45, R25 ;  /* 0x00000019002d0202 */ /* 0x000fe40000000f00 */
[----:B------:R-:W-:Y:S01]  /*5630*/  FMNMX R47, |R86|, R47, !PT ;  /* 0x0000002f562f7209 */ /* 0x000fe20007800200 */
[----:B------:R0:W5:Y:S01]  /*5640*/  @P0 LDG.E.64 R40, desc[UR10][R92.64] ;  /* 0x0000000a5c280981 */ /* 0x000162000c1e1b00 */
[----:B------:R-:W-:Y:S01]  /*5650*/  @P0 LEA R84, P1, R42, R15, 0x3 ;  /* 0x0000000f2a540211 */ /* 0x000fe200078218ff */
[----:B------:R-:W-:-:S03]  /*5660*/  @P0 IMAD.WIDE.U32 R44, R5, 0xc, R44 ;  /* 0x0000000c052c0825 */ /* 0x000fc600078e002c */
[----:B------:R-:W-:Y:S01]  /*5670*/  @P0 LEA.HI.X R85, R42, R13, R43, 0x3, P1 ;  /* 0x0000000d2a550211 */ /* 0x000fe200008f1c2b */
[----:B------:R-:W-:Y:S01]  /*5680*/  @P0 IMAD.IADD R45, R49, 0x1, R45 ;  /* 0x00000001312d0824 */ /* 0x000fe200078e022d */
[----:B------:R-:W-:Y:S01]  /*5690*/  FMNMX R49, |R46|, R47, !PT ;  /* 0x0000002f2e317209 */ /* 0x000fe20007800200 */
[----:B------:R-:W-:Y:S01]  /*56a0*/  @P0 IMAD.MOV.U32 R47, RZ, RZ, R25 ;  /* 0x000000ffff2f0224 */ /* 0x000fe200078e0019 */
[----:B------:R-:W-:Y:S01]  /*56b0*/  @P0 MOV R46, R24 ;  /* 0x00000018002e0202 */ /* 0x000fe20000000f00 */
[----:B------:R-:W-:Y:S01]  /*56c0*/  @P0 IMAD R53, R4, 0xd, RZ ;  /* 0x0000000d04350824 */ /* 0x000fe200078e02ff */
[----:B------:R-:W-:Y:S02]  /*56d0*/  FMNMX R49, |R52|, R49, !PT ;  /* 0x0000003134317209 */ /* 0x000fe40007800200 */
[----:B------:R-:W-:Y:S01]  /*56e0*/  @!P0 CS2R R42, SRZ ;  /* 0x00000000002a8805 */ /* 0x000fe2000001ff00 */
[----:B------:R-:W-:Y:S01]  /*56f0*/  @P0 IMAD.WIDE.U32 R46, R5, 0xd, R46 ;  /* 0x0000000d052e0825 */ /* 0x000fe200078e002e */
[----:B0-----:R-:W-:-:S02]  /*5700*/  FMNMX R93, |R48|, R49, !PT ;  /* 0x00000031305d7209 */ /* 0x001fc40007800200 */
[----:B------:R-:W-:Y:S01]  /*5710*/  @P0 MOV R49, R25 ;  /* 0x0000001900310202 */ /* 0x000fe20000000f00 */
[----:B------:R-:W-:Y:S01]  /*5720*/  @P0 IMAD.MOV.U32 R48, RZ, RZ, R24 ;  /* 0x000000ffff300224 */ /* 0x000fe200078e0018 */
[C---:B------:R-:W-:Y:S01]  /*5730*/  @P0 LEA R90, P1, R44.reuse, R15, 0x3 ;  /* 0x0000000f2c5a0211 */ /* 0x040fe200078218ff */
[----:B------:R0:W5:Y:S01]  /*5740*/  @P0 LDG.E.64 R42, desc[UR10][R84.64] ;  /* 0x0000000a542a0981 */ /* 0x000162000c1e1b00 */
[----:B------:R-:W-:Y:S01]  /*5750*/  @P0 IADD3 R47, R53, R47, RZ ;  /* 0x0000002f352f0210 */ /* 0x000fe20007ffe0ff */
[----:B------:R-:W-:Y:S01]  /*5760*/  @P0 IMAD.WIDE.U32 R48, R5, 0xe, R48 ;  /* 0x0000000e05300825 */ /* 0x000fe200078e0030 */
[----:B------:R-:W-:Y:S02]  /*5770*/  @P0 LEA.HI.X R91, R44, R13, R45, 0x3, P1 ;  /* 0x0000000d2c5b0211 */ /* 0x000fe400008f1c2d */
[----:B------:R-:W-:Y:S01]  /*5780*/  @!P0 CS2R R44, SRZ ;  /* 0x00000000002c8805 */ /* 0x000fe2000001ff00 */
[----:B------:R-:W-:Y:S01]  /*5790*/  @P0 IMAD R53, R4, 0xe, RZ ;  /* 0x0000000e04350824 */ /* 0x000fe200078e02ff */
[----:B------:R-:W-:-:S02]  /*57a0*/  @P0 MOV R52, R24 ;  /* 0x0000001800340202 */ /* 0x000fc40000000f00 */
[C---:B0-----:R-:W-:Y:S01]  /*57b0*/  @P0 LEA R84, P1, R46.reuse, R15, 0x3 ;  /* 0x0000000f2e540211 */ /* 0x041fe200078218ff */
[----:B------:R-:W-:Y:S01]  /*57c0*/  @P0 IMAD.IADD R49, R53, 0x1, R49 ;  /* 0x0000000135310824 */ /* 0x000fe200078e0231 */
[----:B------:R0:W5:Y:S01]  /*57d0*/  @P0 LDG.E.64 R44, desc[UR10][R90.64] ;  /* 0x0000000a5a2c0981 */ /* 0x000162000c1e1b00 */
[----:B------:R-:W-:Y:S01]  /*57e0*/  @P0 IMAD.MOV.U32 R53, RZ, RZ, R25 ;  /* 0x000000ffff350224 */ /* 0x000fe200078e0019 */
[----:B------:R-:W-:Y:S01]  /*57f0*/  @P0 LEA.HI.X R85, R46, R13, R47, 0x3, P1 ;  /* 0x0000000d2e550211 */ /* 0x000fe200008f1c2f */
[----:B------:R-:W-:Y:S01]  /*5800*/  @P0 IMAD R25, R4, 0xf, RZ ;  /* 0x0000000f04190824 */ /* 0x000fe200078e02ff */
[----:B------:R-:W-:Y:S01]  /*5810*/  LOP3.LUT R81, R81, 0xff, RZ, 0xc0, !PT ;  /* 0x000000ff51517812 */ /* 0x000fe200078ec0ff */
[----:B------:R-:W-:Y:S01]  /*5820*/  @P0 IMAD.WIDE.U32 R52, R5, 0xf, R52 ;  /* 0x0000000f05340825 */ /* 0x000fe200078e0034 */
[----:B------:R-:W-:Y:S02]  /*5830*/  LOP3.LUT R0, R0, 0xffff, RZ, 0xc0, !PT ;  /* 0x0000ffff00007812 */ /* 0x000fe400078ec0ff */
[----:B------:R-:W-:-:S02]  /*5840*/  @!P0 CS2R R46, SRZ ;  /* 0x00000000002e8805 */ /* 0x000fc4000001ff00 */
[C---:B0-----:R-:W-:Y:S02]  /*5850*/  @P0 LEA R90, P1, R48.reuse, R15, 0x3 ;  /* 0x0000000f305a0211 */ /* 0x041fe400078218ff */
[----:B------:R-:W-:Y:S02]  /*5860*/  @P0 IADD3 R25, R25, R53, RZ ;  /* 0x0000003519190210 */ /* 0x000fe40007ffe0ff */
[----:B------:R-:W5:Y:S01]  /*5870*/  @P0 LDG.E.64 R46, desc[UR10][R84.64] ;  /* 0x0000000a542e0981 */ /* 0x000f62000c1e1b00 */
[----:B------:R-:W-:Y:S02]  /*5880*/  @P0 LEA.HI.X R91, R48, R13, R49, 0x3, P1 ;  /* 0x0000000d305b0211 */ /* 0x000fe400008f1c31 */
[----:B------:R-:W-:Y:S02]  /*5890*/  @!P0 CS2R R48, SRZ ;  /* 0x0000000000308805 */ /* 0x000fe4000001ff00 */
[----:B------:R-:W-:-:S04]  /*58a0*/  @P0 LEA R24, P1, R52, R15, 0x3 ;  /* 0x0000000f34180211 */ /* 0x000fc800078218ff */
[----:B------:R-:W-:Y:S02]  /*58b0*/  @P0 LEA.HI.X R25, R52, R13, R25, 0x3, P1 ;  /* 0x0000000d34190211 */ /* 0x000fe400008f1c19 */
[----:B------:R-:W-:Y:S02]  /*58c0*/  @!P0 CS2R R52, SRZ ;  /* 0x0000000000348805 */ /* 0x000fe4000001ff00 */
[----:B------:R-:W-:Y:S01]  /*58d0*/  FMNMX R93, |R20|, R93, !PT ;  /* 0x0000005d145d7209 */ /* 0x000fe20007800200 */
[----:B------:R-:W-:Y:S01]  /*58e0*/  HADD2.F32 R20, -RZ, R54.H0_H0 ;  /* 0x20000036ff147230 */ /* 0x000fe20000004100 */
        /* <DEDUP_REMOVED lines=14> */
[----:B------:R-:W-:Y:S02]  /*59d0*/  LOP3.LUT R89, R89, 0xffff, RZ, 0xc0, !PT ;  /* 0x0000ffff59597812 */ /* 0x000fe400078ec0ff */
[----:B------:R-:W-:Y:S01]  /*59e0*/  PRMT R25, R25, 0x7604, R28 ;  /* 0x0000760419197816 */ /* 0x000fe2000000001c */
[----:B------:R-:W-:Y:S01]  /*59f0*/  FFMA.RM R24, R81, R24, 12582913 ;  /* 0x4b40000151187423 */ /* 0x000fe20000004018 */
[----:B------:R-:W-:Y:S02]  /*5a00*/  FMNMX R81, |R30|, R93, !PT ;  /* 0x0000005d1e517209 */ /* 0x000fe40007800200 */
[----:B------:R-:W-:Y:S01]  /*5a10*/  LOP3.LUT R28, R0, 0xff0000, R21, 0xf8, !PT ;  /* 0x00ff0000001c7812 */ /* 0x000fe200078ef815 */
[----:B------:R-:W-:Y:S01]  /*5a20*/  FADD R83, R24, -12583039 ;  /* 0xcb40007f18537421 */ /* 0x000fe20000000000 */
[----:B------:R-:W-:Y:S01]  /*5a30*/  FMNMX R81, |R32|, R81, !PT ;  /* 0x0000005120517209 */ /* 0x000fe20007800200 */
[----:B------:R-:W-:Y:S01]  /*5a40*/  IMAD.U32 R0, R89, 0x10000, RZ ;  /* 0x0001000059007824 */ /* 0x000fe200078e00ff */
        /* <DEDUP_REMOVED lines=16> */
[----:B------:R-:W-:Y:S01]  /*5b50*/  PRMT R2, R2, 0x7604, R75 ;  /* 0x0000760402027816 */ /* 0x000fe2000000004b */
[----:B0-----:R-:W-:Y:S01]  /*5b60*/  FFMA R24, R24, R83, 1 ;  /* 0x3f80000018187423 */ /* 0x001fe20000000053 */
[----:B------:R-:W-:Y:S01]  /*5b70*/  PRMT R14, R14, 0x7604, R87 ;  /* 0x000076040e0e7816 */ /* 0x000fe20000000057 */
[----:B------:R-:W-:Y:S01]  /*5b80*/  IMAD.U32 R71, R71, 0x10000, RZ ;  /* 0x0001000047477824 */ /* 0x000fe200078e00ff */
[----:B------:R-:W-:Y:S01]  /*5b90*/  LOP3.LUT R79, R79, 0xffff, RZ, 0xc0, !PT ;  /* 0x0000ffff4f4f7812 */ /* 0x000fe200078ec0ff */
[----:B------:R-:W-:Y:S01]  /*5ba0*/  VIADD R0, R24, 0x1800000 ;  /* 0x0180000018007836 */ /* 0x000fe20000000000 */
[----:B------:R-:W-:-:S02]  /*5bb0*/  FMNMX R21, |R82|, R21, !PT ;  /* 0x0000001552157209 */ /* 0x000fc40007800200 */
[----:B------:R-:W-:Y:S02]  /*5bc0*/  LOP3.LUT R51, R51, 0xffff, RZ, 0xc0, !PT ;  /* 0x0000ffff33337812 */ /* 0x000fe400078ec0ff */
[----:B------:R-:W-:Y:S02]  /*5bd0*/  LOP3.LUT R0, R0, 0x7f800000, RZ, 0xc0, !PT ;  /* 0x7f80000000007812 */ /* 0x000fe400078ec0ff */
[----:B------:R-:W-:Y:S01]  /*5be0*/  LOP3.LUT R2, R2, 0xffff, RZ, 0xc0, !PT ;  /* 0x0000ffff02027812 */ /* 0x000fe200078ec0ff */
[----:B------:R-:W-:Y:S01]  /*5bf0*/  IMAD.SHL.U32 R51, R51, 0x1000000, RZ ;  /* 0x0100000033337824 */ /* 0x000fe200078e00ff */
[----:B------:R-:W-:Y:S02]  /*5c00*/  ISETP.GT.U32.AND P0, PT, R0, 0x1ffffff, PT ;  /* 0x01ffffff0000780c */ /* 0x000fe40003f04070 */
[----:B------:R-:W-:Y:S02]  /*5c10*/  LOP3.LUT R73, R73, 0xffff, RZ, 0xc0, !PT ;  /* 0x0000ffff49497812 */ /* 0x000fe400078ec0ff */
[----:B------:R-:W-:-:S02]  /*5c20*/  SHF.L.U32 R79, R79, 0x10, RZ ;  /* 0x000000104f4f7819 */ /* 0x000fc400000006ff */
[----:B------:R-:W-:Y:S02]  /*5c30*/  LOP3.LUT R14, R14, 0xffff, RZ, 0xc0, !PT ;  /* 0x0000ffff0e0e7812 */ /* 0x000fe400078ec0ff */
[----:B------:R-:W-:Y:S02]  /*5c40*/  LOP3.LUT R77, R77, 0xffff, RZ, 0xc0, !PT ;  /* 0x0000ffff4d4d7812 */ /* 0x000fe400078ec0ff */
[----:B------:R-:W-:Y:S02]  /*5c50*/  LOP3.LUT R27, R27, 0xffff, RZ, 0xc0, !PT ;  /* 0x0000ffff1b1b7812 */ /* 0x000fe400078ec0ff */
[----:B------:R-:W-:Y:S02]  /*5c60*/  FMNMX R21, |R80|, R21, !PT ;  /* 0x0000001550157209 */ /* 0x000fe40007800200 */
[----:B------:R-:W-:Y:S02]  /*5c70*/  LOP3.LUT R97, R97, 0x1c, RZ, 0xc0, !PT ;  /* 0x0000001c61617812 */ /* 0x000fe400078ec0ff */
[----:B------:R-:W-:Y:S01]  /*5c80*/  LOP3.LUT R2, R2, 0xff0000, R71, 0xf8, !PT ;  /* 0x00ff000002027812 */ /* 0x000fe200078ef847 */
[----:B------:R-:W-:Y:S01]  /*5c90*/  VIADD R71, R7, 0x1 ;  /* 0x0000000107477836 */ /* 0x000fe20000000000 */
[----:B------:R-:W-:-:S02]  /*5ca0*/  SHF.L.U32 R73, R73, 0x18, RZ ;  /* 0x0000001849497819 */ /* 0x000fc400000006ff */
[----:B------:R-:W-:Y:S02]  /*5cb0*/  LOP3.LUT R14, R14, 0xff0000, R79, 0xf8, !PT ;  /* 0x00ff00000e0e7812 */ /* 0x000fe400078ef84f */
[----:B------:R-:W-:Y:S02]  /*5cc0*/  SHF.L.U32 R77, R77, 0x18, RZ ;  /* 0x000000184d4d7819 */ /* 0x000fe400000006ff */
[----:B------:R-:W-:Y:S02]  /*5cd0*/  SHF.L.U32 R27, R27, 0x18, RZ ;  /* 0x000000181b1b7819 */ /* 0x000fe400000006ff */
[----:B------:R-:W-:Y:S02]  /*5ce0*/  FMNMX R21, |R88|, R21, !PT ;  /* 0x0000001558157209 */ /* 0x000fe40007800200 */
[----:B------:R-:W-:Y:S02]  /*5cf0*/  IADD3 R96, R10, -0x1, -R97 ;  /* 0xffffffff0a607810 */ /* 0x000fe40007ffe861 */
[----:B------:R-:W-:-:S02]  /*5d00*/  LOP3.LUT R34, R2, 0xff000000, R73, 0xf8, !PT ;  /* 0xff00000002227812 */ /* 0x000fc400078ef849 */
[----:B------:R-:W-:Y:S02]  /*5d10*/  LOP3.LUT R28, R28, 0xff000000, R77, 0xf8, !PT ;  /* 0xff0000001c1c7812 */ /* 0x000fe400078ef84d */
[----:B------:R-:W-:Y:S02]  /*5d20*/  LOP3.LUT R30, R14, 0xff000000, R27, 0xf8, !PT ;  /* 0xff0000000e1e7812 */ /* 0x000fe400078ef81b */
[----:B------:R-:W-:Y:S02]  /*5d30*/  LOP3.LUT R32, R32, 0xff000000, R51, 0xf8, !PT ;  /* 0xff00000020207812 */ /* 0x000fe400078ef833 */
[----:B------:R-:W-:Y:S02]  /*5d40*/  FMNMX R73, |R26|, R21, !PT ;  /* 0x000000151a497209 */ /* 0x000fe40007800200 */
[----:B------:R-:W-:Y:S01]  /*5d50*/  LOP3.LUT R96, R96, 0x1f, RZ, 0xc0, !PT ;  /* 0x0000001f60607812 */ /* 0x000fe200078ec0ff */
[----:B------:R-:W-:Y:S06]  /*5d60*/  @P0 BRA `(.L_x_20085) ;  /* 0x0000000000100947 */ /* 0x000fec0003800000 */
[----:B------:R-:W-:Y:S02]  /*5d70*/  MOV R0, R24 ;  /* 0x0000001800007202 */ /* 0x000fe40000000f00 */
[----:B------:R-:W-:-:S07]  /*5d80*/  MOV R14, 0x5da0 ;  /* 0x00005da0000e7802 */ /* 0x000fce0000000f00 */
[----:B-----5:R-:W-:Y:S05]  /*5d90*/  CALL.REL.NOINC `($__internal_491_$__cuda_sm20_rcp_rn_f32_slowpath) ;  /* 0x0000010c00007944 */ /* 0x020fea0003c00000 */
[----:B------:R-:W-:Y:S05]  /*5da0*/  BRA `(.L_x_20086) ;  /* 0x0000000000107947 */ /* 0x000fea0003800000 */
.L_x_20085:
[----:B------:R-:W0:Y:S02]  /*5db0*/  MUFU.RCP R21, R24 ;  /* 0x0000001800157308 */ /* 0x000e240000001000 */
[----:B0-----:R-:W-:-:S04]  /*5dc0*/  FFMA R0, R24, R21, -1 ;  /* 0xbf80000018007423 */ /* 0x001fc80000000015 */
[----:B------:R-:W-:-:S04]  /*5dd0*/  FADD.FTZ R0, -R0, -RZ ;  /* 0x800000ff00007221 */ /* 0x000fc80000010100 */
[----:B------:R-:W-:-:S07]  /*5de0*/  FFMA R21, R21, R0, R21 ;  /* 0x0000000015157223 */ /* 0x000fce0000000015 */
.L_x_20086:
[----:B------:R-:W-:Y:S05]  /*5df0*/  BSYNC B1 ;  /* 0x0000000000017941 */ /* 0x000fea0003800000 */
.L_x_20084:
        /* <DEDUP_REMOVED lines=20> */
[----:B-----5:R-:W-:Y:S05]  /*5f40*/  CALL.REL.NOINC `($__internal_491_$__cuda_sm20_rcp_rn_f32_slowpath) ;  /* 0x0000010800947944 */ /* 0x020fea0003c00000 */
[----:B------:R-:W-:Y:S05]  /*5f50*/  BRA `(.L_x_20089) ;  /* 0x0000000000107947 */ /* 0x000fea0003800000 */
.L_x_20088:
[----:B------:R-:W0:Y:S02]  /*5f60*/  MUFU.RCP R21, R2 ;  /* 0x0000000200157308 */ /* 0x000e240000001000 */
[----:B0-----:R-:W-:-:S04]  /*5f70*/  FFMA R0, R2, R21, -1 ;  /* 0xbf80000002007423 */ /* 0x001fc80000000015 */
[----:B------:R-:W-:-:S04]  /*5f80*/  FADD.FTZ R0, -R0, -RZ ;  /* 0x800000ff00007221 */ /* 0x000fc80000010100 */
[----:B------:R-:W-:-:S07]  /*5f90*/  FFMA R21, R21, R0, R21 ;  /* 0x0000000015157223 */ /* 0x000fce0000000015 */
.L_x_20089:
[----:B------:R-:W-:Y:S05]  /*5fa0*/  BSYNC B1 ;  /* 0x0000000000017941 */ /* 0x000fea0003800000 */
.L_x_20087:
[----:B------:R-:W-:Y:S01]  /*5fb0*/  HFMA2.MMA R25, -RZ, RZ, 0.96630859375, -0.0022525787353515625 ;  /* 0x3bbb989dff197435 */ /* 0x000fe200000001ff */
[----:B------:R-:W-:Y:S01]  /*5fc0*/  HADD2.F32 R104, -RZ, R55.H0_H0 ;  /* 0x20000037ff687230 */ /* 0x000fe20000004100 */
        /* <DEDUP_REMOVED lines=19> */
.L_x_20091:
[----:B------:R-:W0:Y:S02]  /*6100*/  MUFU.RCP R21, R2 ;  /* 0x0000000200157308 */ /* 0x000e240000001000 */
[----:B0-----:R-:W-:-:S04]  /*6110*/  FFMA R0, R2, R21, -1 ;  /* 0xbf80000002007423 */ /* 0x001fc80000000015 */
[----:B------:R-:W-:-:S04]  /*6120*/  FADD.FTZ R0, -R0, -RZ ;  /* 0x800000ff00007221 */ /* 0x000fc80000010100 */
[----:B------:R-:W-:-:S07]  /*6130*/  FFMA R21, R21, R0, R21 ;  /* 0x0000000015157223 */ /* 0x000fce0000000015 */
.L_x_20092:
[----:B------:R-:W-:Y:S05]  /*6140*/  BSYNC B1 ;  /* 0x0000000000017941 */ /* 0x000fea0003800000 */
.L_x_20090:
        /* <DEDUP_REMOVED lines=22> */
.L_x_20094:
[----:B------:R-:W0:Y:S02]  /*62b0*/  MUFU.RCP R21, R2 ;  /* 0x0000000200157308 */ /* 0x000e240000001000 */
[----:B0-----:R-:W-:-:S04]  /*62c0*/  FFMA R0, R2, R21, -1 ;  /* 0xbf80000002007423 */ /* 0x001fc80000000015 */
[----:B------:R-:W-:-:S04]  /*62d0*/  FADD.FTZ R0, -R0, -RZ ;  /* 0x800000ff00007221 */ /* 0x000fc80000010100 */
[----:B------:R-:W-:-:S07]  /*62e0*/  FFMA R21, R21, R0, R21 ;  /* 0x0000000015157223 */ /* 0x000fce0000000015 */
.L_x_20095:
[----:B------:R-:W-:Y:S05]  /*62f0*/  BSYNC B1 ;  /* 0x0000000000017941 */ /* 0x000fea0003800000 */
.L_x_20093:
        /* <DEDUP_REMOVED lines=21> */
.L_x_20097:
[----:B------:R-:W0:Y:S02]  /*6450*/  MUFU.RCP R21, R2 ;  /* 0x0000000200157308 */ /* 0x000e240000001000 */
[----:B0-----:R-:W-:-:S04]  /*6460*/  FFMA R0, R2, R21, -1 ;  /* 0xbf80000002007423 */ /* 0x001fc80000000015 */
[----:B------:R-:W-:-:S04]  /*6470*/  FADD.FTZ R0, -R0, -RZ ;  /* 0x800000ff00007221 */ /* 0x000fc80000010100 */
[----:B------:R-:W-:-:S07]  /*6480*/  FFMA R21, R21, R0, R21 ;  /* 0x0000000015157223 */ /* 0x000fce0000000015 */
.L_x_20098:
[----:B------:R-:W-:Y:S05]  /*6490*/  BSYNC B1 ;  /* 0x0000000000017941 */ /* 0x000fea0003800000 */
.L_x_20096:
        /* <DEDUP_REMOVED lines=22> */
.L_x_20100:
[----:B------:R-:W0:Y:S02]  /*6600*/  MUFU.RCP R21, R2 ;  /* 0x0000000200157308 */ /* 0x000e240000001000 */
[----:B0-----:R-:W-:-:S04]  /*6610*/  FFMA R0, R2, R21, -1 ;  /* 0xbf80000002007423 */ /* 0x001fc80000000015 */
[----:B------:R-:W-:-:S04]  /*6620*/  FADD.FTZ R0, -R0, -RZ ;  /* 0x800000ff00007221 */ /* 0x000fc80000010100 */
[----:B------:R-:W-:-:S07]  /*6630*/  FFMA R21, R21, R0, R21 ;  /* 0x0000000015157223 */ /* 0x000fce0000000015 */
.L_x_20101:
[----:B------:R-:W-:Y:S05]  /*6640*/  BSYNC B1 ;  /* 0x0000000000017941 */ /* 0x000fea0003800000 */
.L_x_20099:
        /* <DEDUP_REMOVED lines=21> */
.L_x_20103:
[----:B------:R-:W0:Y:S02]  /*67a0*/  MUFU.RCP R21, R2 ;  /* 0x0000000200157308 */ /* 0x000e240000001000 */
[----:B0-----:R-:W-:-:S04]  /*67b0*/  FFMA R0, R2, R21, -1 ;  /* 0xbf80000002007423 */ /* 0x001fc80000000015 */
[----:B------:R-:W-:-:S04]  /*67c0*/  FADD.FTZ R0, -R0, -RZ ;  /* 0x800000ff00007221 */ /* 0x000fc80000010100 */
[----:B------:R-:W-:-:S07]  /*67d0*/  FFMA R21, R21, R0, R21 ;  /* 0x0000000015157223 */ /* 0x000fce0000000015 */
.L_x_20104:
[----:B------:R-:W-:Y:S05]  /*67e0*/  BSYNC B1 ;  /* 0x0000000000017941 */ /* 0x000fea0003800000 */
.L_x_20102:
        /* <DEDUP_REMOVED lines=22> */
.L_x_20106:
[----:B------:R-:W0:Y:S02]  /*6950*/  MUFU.RCP R21, R2 ;  /* 0x0000000200157308 */ /* 0x000e240000001000 */
[----:B0-----:R-:W-:-:S04]  /*6960*/  FFMA R0, R2, R21, -1 ;  /* 0xbf80000002007423 */ /* 0x001fc80000000015 */
[----:B------:R-:W-:-:S04]  /*6970*/  FADD.FTZ R0, -R0, -RZ ;  /* 0x800000ff00007221 */ /* 0x000fc80000010100 */
[----:B------:R-:W-:-:S07]  /*6980*/  FFMA R21, R21, R0, R21 ;  /* 0x0000000015157223 */ /* 0x000fce0000000015 */
.L_x_20107:
[----:B------:R-:W-:Y:S05]  /*6990*/  BSYNC B1 ;  /* 0x0000000000017941 */ /* 0x000fea0003800000 */
.L_x_20105:
        /* <DEDUP_REMOVED lines=21> */
.L_x_20109:
[----:B------:R-:W0:Y:S02]  /*6af0*/  MUFU.RCP R21, R2 ;  /* 0x0000000200157308 */ /* 0x000e240000001000 */
[----:B0-----:R-:W-:-:S04]  /*6b00*/  FFMA R0, R2, R21, -1 ;  /* 0xbf80000002007423 */ /* 0x001fc80000000015 */
[----:B------:R-:W-:-:S04]  /*6b10*/  FADD.FTZ R0, -R0, -RZ ;  /* 0x800000ff00007221 */ /* 0x000fc80000010100 */
[----:B------:R-:W-:-:S07]  /*6b20*/  FFMA R21, R21, R0, R21 ;  /* 0x0000000015157223 */ /* 0x000fce0000000015 */
.L_x_20110:
[----:B------:R-:W-:Y:S05]  /*6b30*/  BSYNC B1 ;  /* 0x0000000000017941 */ /* 0x000fea0003800000 */
.L_x_20108:
        /* <DEDUP_REMOVED lines=22> */
.L_x_20112:
[----:B------:R-:W0:Y:S02]  /*6ca0*/  MUFU.RCP R21, R2 ;  /* 0x0000000200157308 */ /* 0x000e240000001000 */
[----:B0-----:R-:W-:-:S04]  /*6cb0*/  FFMA R0, R2, R21, -1 ;  /* 0xbf80000002007423 */ /* 0x001fc80000000015 */
[----:B------:R-:W-:-:S04]  /*6cc0*/  FADD.FTZ R0, -R0, -RZ ;  /* 0x800000ff00007221 */ /* 0x000fc80000010100 */
[----:B------:R-:W-:-:S07]  /*6cd0*/  FFMA R21, R21, R0, R21 ;  /* 0x0000000015157223 */ /* 0x000fce0000000015 */
.L_x_20113:
[----:B------:R-:W-:Y:S05]  /*6ce0*/  BSYNC B1 ;  /* 0x0000000000017941 */ /* 0x000fea0003800000 */
.L_x_20111:
        /* <DEDUP_REMOVED lines=21> */
.L_x_20115:
[----:B------:R-:W0:Y:S02]  /*6e40*/  MUFU.RCP R21, R2 ;  /* 0x0000000200157308 */ /* 0x000e240000001000 */
[----:B0-----:R-:W-:-:S04]  /*6e50*/  FFMA R0, R2, R21, -1 ;  /* 0xbf80000002007423 */ /* 0x001fc80000000015 */
[----:B------:R-:W-:-:S04]  /*6e60*/  FADD.FTZ R0, -R0, -RZ ;  /* 0x800000ff00007221 */ /* 0x000fc80000010100 */
[----:B------:R-:W-:-:S07]  /*6e70*/  FFMA R21, R21, R0, R21 ;  /* 0x0000000015157223 */ /* 0x000fce0000000015 */
.L_x_20116:
[----:B------:R-:W-:Y:S05]  /*6e80*/  BSYNC B1 ;  /* 0x0000000000017941 */ /* 0x000fea0003800000 */
.L_x_20114:
        /* <DEDUP_REMOVED lines=22> */
.L_x_20118:
[----:B------:R-:W0:Y:S02]  /*6ff0*/  MUFU.RCP R21, R2 ;  /* 0x0000000200157308 */ /* 0x000e240000001000 */
[----:B0-----:R-:W-:-:S04]  /*7000*/  FFMA R0, R2, R21, -1 ;  /* 0xbf80000002007423 */ /* 0x001fc80000000015 */
[----:B------:R-:W-:-:S04]  /*7010*/  FADD.FTZ R0, -R0, -RZ ;  /* 0x800000ff00007221 */ /* 0x000fc80000010100 */
[----:B------:R-:W-:-:S07]  /*7020*/  FFMA R21, R21, R0, R21 ;  /* 0x0000000015157223 */ /* 0x000fce0000000015 */
.L_x_20119:
[----:B------:R-:W-:Y:S05]  /*7030*/  BSYNC B1 ;  /* 0x0000000000017941 */ /* 0x000fea0003800000 */
.L_x_20117:
        /* <DEDUP_REMOVED lines=21> */
.L_x_20121:
[----:B------:R-:W0:Y:S02]  /*7190*/  MUFU.RCP R21, R2 ;  /* 0x0000000200157308 */ /* 0x000e240000001000 */
[----:B0-----:R-:W-:-:S04]  /*71a0*/  FFMA R0, R2, R21, -1 ;  /* 0xbf80000002007423 */ /* 0x001fc80000000015 */
[----:B------:R-:W-:-:S04]  /*71b0*/  FADD.FTZ R0, -R0, -RZ ;  /* 0x800000ff00007221 */ /* 0x000fc80000010100 */
[----:B------:R-:W-:-:S07]  /*71c0*/  FFMA R21, R21, R0, R21 ;  /* 0x0000000015157223 */ /* 0x000fce0000000015 */
.L_x_20122:
[----:B------:R-:W-:Y:S05]  /*71d0*/  BSYNC B1 ;  /* 0x0000000000017941 */ /* 0x000fea0003800000 */
.L_x_20120:
        /* <DEDUP_REMOVED lines=22> */
.L_x_20124:
[----:B------:R-:W0:Y:S02]  /*7340*/  MUFU.RCP R21, R2 ;  /* 0x0000000200157308 */ /* 0x000e240000001000 */
[----:B0-----:R-:W-:-:S04]  /*7350*/  FFMA R0, R2, R21, -1 ;  /* 0xbf80000002007423 */ /* 0x001fc80000000015 */
[----:B------:R-:W-:-:S04]  /*7360*/  FADD.FTZ R0, -R0, -RZ ;  /* 0x800000ff00007221 */ /* 0x000fc80000010100 */
[----:B------:R-:W-:-:S07]  /*7370*/  FFMA R21, R21, R0, R21 ;  /* 0x0000000015157223 */ /* 0x000fce0000000015 */
.L_x_20125:
[----:B------:R-:W-:Y:S05]  /*7380*/  BSYNC B1 ;  /* 0x0000000000017941 */ /* 0x000fea0003800000 */
.L_x_20123:
        /* <DEDUP_REMOVED lines=21> */
.L_x_20127:
[----:B------:R-:W0:Y:S02]  /*74e0*/  MUFU.RCP R21, R2 ;  /* 0x0000000200157308 */ /* 0x000e240000001000 */
[----:B0-----:R-:W-:-:S04]  /*74f0*/  FFMA R0, R2, R21, -1 ;  /* 0xbf80000002007423 */ /* 0x001fc80000000015 */
[----:B------:R-:W-:-:S04]  /*7500*/  FADD.FTZ R0, -R0, -RZ ;  /* 0x800000ff00007221 */ /* 0x000fc80000010100 */
[----:B------:R-:W-:-:S07]  /*7510*/  FFMA R21, R21, R0, R21 ;  /* 0x0000000015157223 */ /* 0x000fce0000000015 */
.L_x_20128:
[----:B------:R-:W-:Y:S05]  /*7520*/  BSYNC B1 ;  /* 0x0000000000017941 */ /* 0x000fea0003800000 */
.L_x_20126:
        /* <DEDUP_REMOVED lines=22> */
.L_x_20130:
[----:B------:R-:W0:Y:S02]  /*7690*/  MUFU.RCP R21, R2 ;  /* 0x0000000200157308 */ /* 0x000e240000001000 */
[----:B0-----:R-:W-:-:S04]  /*76a0*/  FFMA R0, R2, R21, -1 ;  /* 0xbf80000002007423 */ /* 0x001fc80000000015 */
[----:B------:R-:W-:-:S04]  /*76b0*/  FADD.FTZ R0, -R0, -RZ ;  /* 0x800000ff00007221 */ /* 0x000fc80000010100 */
[----:B------:R-:W-:-:S07]  /*76c0*/  FFMA R21, R21, R0, R21 ;  /* 0x0000000015157223 */ /* 0x000fce0000000015 */
.L_x_20131:
[----:B------:R-:W-:Y:S05]  /*76d0*/  BSYNC B1 ;  /* 0x0000000000017941 */ /* 0x000fea0003800000 */
.L_x_20129:
        /* <DEDUP_REMOVED lines=21> */
.L_x_20133:
[----:B------:R-:W0:Y:S02]  /*7830*/  MUFU.RCP R21, R2 ;  /* 0x0000000200157308 */ /* 0x000e240000001000 */
[----:B0-----:R-:W-:-:S04]  /*7840*/  FFMA R0, R2, R21, -1 ;  /* 0xbf80000002007423 */ /* 0x001fc80000000015 */
[----:B------:R-:W-:-:S04]  /*7850*/  FADD.FTZ R0, -R0, -RZ ;  /* 0x800000ff00007221 */ /* 0x000fc80000010100 */
[----:B------:R-:W-:-:S07]  /*7860*/  FFMA R21, R21, R0, R21 ;  /* 0x0000000015157223 */ /* 0x000fce0000000015 */
.L_x_20134:
[----:B------:R-:W-:Y:S05]  /*7870*/  BSYNC B1 ;  /* 0x0000000000017941 */ /* 0x000fea0003800000 */
.L_x_20132:
        /* <DEDUP_REMOVED lines=22> */
.L_x_20136:
[----:B------:R-:W0:Y:S02]  /*79e0*/  MUFU.RCP R21, R2 ;  /* 0x0000000200157308 */ /* 0x000e240000001000 */
[----:B0-----:R-:W-:-:S04]  /*79f0*/  FFMA R0, R2, R21, -1 ;  /* 0xbf80000002007423 */ /* 0x001fc80000000015 */
[----:B------:R-:W-:-:S04]  /*7a00*/  FADD.FTZ R0, -R0, -RZ ;  /* 0x800000ff00007221 */ /* 0x000fc80000010100 */
[----:B------:R-:W-:-:S07]  /*7a10*/  FFMA R21, R21, R0, R21 ;  /* 0x0000000015157223 */ /* 0x000fce0000000015 */
.L_x_20137:
[----:B------:R-:W-:Y:S05]  /*7a20*/  BSYNC B1 ;  /* 0x0000000000017941 */ /* 0x000fea0003800000 */
.L_x_20135:
        /* <DEDUP_REMOVED lines=21> */
.L_x_20139:
[----:B------:R-:W0:Y:S02]  /*7b80*/  MUFU.RCP R21, R2 ;  /* 0x0000000200157308 */ /* 0x000e240000001000 */
[----:B0-----:R-:W-:-:S04]  /*7b90*/  FFMA R0, R2, R21, -1 ;  /* 0xbf80000002007423 */ /* 0x001fc80000000015 */
[----:B------:R-:W-:-:S04]  /*7ba0*/  FADD.FTZ R0, -R0, -RZ ;  /* 0x800000ff00007221 */ /* 0x000fc80000010100 */
[----:B------:R-:W-:-:S07]  /*7bb0*/  FFMA R21, R21, R0, R21 ;  /* 0x0000000015157223 */ /* 0x000fce0000000015 */
.L_x_20140:
[----:B------:R-:W-:Y:S05]  /*7bc0*/  BSYNC B1 ;  /* 0x0000000000017941 */ /* 0x000fea0003800000 */
.L_x_20138:
        /* <DEDUP_REMOVED lines=22> */
.L_x_20142:
[----:B------:R-:W0:Y:S02]  /*7d30*/  MUFU.RCP R21, R2 ;  /* 0x0000000200157308 */ /* 0x000e240000001000 */
[----:B0-----:R-:W-:-:S04]  /*7d40*/  FFMA R0, R2, R21, -1 ;  /* 0xbf80000002007423 */ /* 0x001fc80000000015 */
[----:B------:R-:W-:-:S04]  /*7d50*/  FADD.FTZ R0, -R0, -RZ ;  /* 0x800000ff00007221 */ /* 0x000fc80000010100 */
[----:B------:R-:W-:-:S07]  /*7d60*/  FFMA R21, R21, R0, R21 ;  /* 0x0000000015157223 */ /* 0x000fce0000000015 */
.L_x_20143:
[----:B------:R-:W-:Y:S05]  /*7d70*/  BSYNC B1 ;  /* 0x0000000000017941 */ /* 0x000fea0003800000 */
.L_x_20141:
        /* <DEDUP_REMOVED lines=21> */
.L_x_20145:
[----:B------:R-:W0:Y:S02]  /*7ed0*/  MUFU.RCP R21, R2 ;  /* 0x0000000200157308 */ /* 0x000e240000001000 */
[----:B0-----:R-:W-:-:S04]  /*7ee0*/  FFMA R0, R2, R21, -1 ;  /* 0xbf80000002007423 */ /* 0x001fc80000000015 */
[----:B------:R-:W-:-:S04]  /*7ef0*/  FADD.FTZ R0, -R0, -RZ ;  /* 0x800000ff00007221 */ /* 0x000fc80000010100 */
[----:B------:R-:W-:-:S07]  /*7f00*/  FFMA R21, R21, R0, R21 ;  /* 0x0000000015157223 */ /* 0x000fce0000000015 */
.L_x_20146:
[----:B------:R-:W-:Y:S05]  /*7f10*/  BSYNC B1 ;  /* 0x0000000000017941 */ /* 0x000fea0003800000 */
.L_x_20144:
        /* <DEDUP_REMOVED lines=22> */
.L_x_20148:
[----:B------:R-:W0:Y:S02]  /*8080*/  MUFU.RCP R21, R2 ;  /* 0x0000000200157308 */ /* 0x000e240000001000 */
[----:B0-----:R-:W-:-:S04]  /*8090*/  FFMA R0, R2, R21, -1 ;  /* 0xbf80000002007423 */ /* 0x001fc80000000015 */
[----:B------:R-:W-:-:S04]  /*80a0*/  FADD.FTZ R0, -R0, -RZ ;  /* 0x800000ff00007221 */ /* 0x000fc80000010100 */
[----:B------:R-:W-:-:S07]  /*80b0*/  FFMA R21, R21, R0, R21 ;  /* 0x0000000015157223 */ /* 0x000fce0000000015 */
.L_x_20149:
[----:B------:R-:W-:Y:S05]  /*80c0*/  BSYNC B1 ;  /* 0x0000000000017941 */ /* 0x000fea0003800000 */
.L_x_20147:
        /* <DEDUP_REMOVED lines=21> */
.L_x_20151:
[----:B------:R-:W0:Y:S02]  /*8220*/  MUFU.RCP R21, R2 ;  /* 0x0000000200157308 */ /* 0x000e240000001000 */
[----:B0-----:R-:W-:-:S04]  /*8230*/  FFMA R0, R2, R21, -1 ;  /* 0xbf80000002007423 */ /* 0x001fc80000000015 */
[----:B------:R-:W-:-:S04]  /*8240*/  FADD.FTZ R0, -R0, -RZ ;  /* 0x800000ff00007221 */ /* 0x000fc80000010100 */
[----:B------:R-:W-:-:S07]  /*8250*/  FFMA R21, R21, R0, R21 ;  /* 0x0000000015157223 */ /* 0x000fce0000000015 */
.L_x_20152:
[----:B------:R-:W-:Y:S05]  /*8260*/  BSYNC B1 ;  /* 0x0000000000017941 */ /* 0x000fea0003800000 */
.L_x_20150:
        /* <DEDUP_REMOVED lines=22> */
.L_x_20154:
[----:B------:R-:W0:Y:S02]  /*83d0*/  MUFU.RCP R21, R2 ;  /* 0x0000000200157308 */ /* 0x000e240000001000 */
[----:B0-----:R-:W-:-:S04]  /*83e0*/  FFMA R0, R2, R21, -1 ;  /* 0xbf80000002007423 */ /* 0x001fc80000000015 */
[----:B------:R-:W-:-:S04]  /*83f0*/  FADD.FTZ R0, -R0, -RZ ;  /* 0x800000ff00007221 */ /* 0x000fc80000010100 */
[----:B------:R-:W-:-:S07]  /*8400*/  FFMA R21, R21, R0, R21 ;  /* 0x0000000015157223 */ /* 0x000fce0000000015 */
.L_x_20155:
[----:B------:R-:W-:Y:S05]  /*8410*/  BSYNC B1 ;  /* 0x0000000000017941 */ /* 0x000fea0003800000 */
.L_x_20153:
        /* <DEDUP_REMOVED lines=21> */
.L_x_20157:
[----:B------:R-:W0:Y:S02]  /*8570*/  MUFU.RCP R21, R2 ;  /* 0x0000000200157308 */ /* 0x000e240000001000 */
[----:B0-----:R-:W-:-:S04]  /*8580*/  FFMA R0, R2, R21, -1 ;  /* 0xbf80000002007423 */ /* 0x001fc80000000015 */
[----:B------:R-:W-:-:S04]  /*8590*/  FADD.FTZ R0, -R0, -RZ ;  /* 0x800000ff00007221 */ /* 0x000fc80000010100 */
[----:B------:R-:W-:-:S07]  /*85a0*/  FFMA R21, R21, R0, R21 ;  /* 0x0000000015157223 */ /* 0x000fce0000000015 */
.L_x_20158:
[----:B------:R-:W-:Y:S05]  /*85b0*/  BSYNC B1 ;  /* 0x0000000000017941 */ /* 0x000fea0003800000 */
.L_x_20156:
        /* <DEDUP_REMOVED lines=22> */
.L_x_20160:
[----:B------:R-:W0:Y:S02]  /*8720*/  MUFU.RCP R21, R2 ;  /* 0x0000000200157308 */ /* 0x000e240000001000 */
[----:B0-----:R-:W-:-:S04]  /*8730*/  FFMA R0, R2, R21, -1 ;  /* 0xbf80000002007423 */ /* 0x001fc80000000015 */
[----:B------:R-:W-:-:S04]  /*8740*/  FADD.FTZ R0, -R0, -RZ ;  /* 0x800000ff00007221 */ /* 0x000fc80000010100 */
[----:B------:R-:W-:-:S07]  /*8750*/  FFMA R21, R21, R0, R21 ;  /* 0x0000000015157223 */ /* 0x000fce0000000015 */
.L_x_20161:
[----:B------:R-:W-:Y:S05]  /*8760*/  BSYNC B1 ;  /* 0x0000000000017941 */ /* 0x000fea0003800000 */
.L_x_20159:
        /* <DEDUP_REMOVED lines=21> */
.L_x_20163:
[----:B------:R-:W0:Y:S02]  /*88c0*/  MUFU.RCP R21, R2 ;  /* 0x0000000200157308 */ /* 0x000e240000001000 */
[----:B0-----:R-:W-:-:S04]  /*88d0*/  FFMA R0, R2, R21, -1 ;  /* 0xbf80000002007423 */ /* 0x001fc80000000015 */
[----:B------:R-:W-:-:S04]  /*88e0*/  FADD.FTZ R0, -R0, -RZ ;  /* 0x800000ff00007221 */ /* 0x000fc80000010100 */
[----:B------:R-:W-:-:S07]  /*88f0*/  FFMA R21, R21, R0, R21 ;  /* 0x0000000015157223 */ /* 0x000fce0000000015 */
.L_x_20164:
[----:B------:R-:W-:Y:S05]  /*8900*/  BSYNC B1 ;  /* 0x0000000000017941 */ /* 0x000fea0003800000 */
.L_x_20162:
        /* <DEDUP_REMOVED lines=22> */
.L_x_20166:
[----:B------:R-:W0:Y:S02]  /*8a70*/  MUFU.RCP R21, R2 ;  /* 0x0000000200157308 */ /* 0x000e240000001000 */
[----:B0-----:R-:W-:-:S04]  /*8a80*/  FFMA R0, R2, R21, -1 ;  /* 0xbf80000002007423 */ /* 0x001fc80000000015 */
[----:B------:R-:W-:-:S04]  /*8a90*/  FADD.FTZ R0, -R0, -RZ ;  /* 0x800000ff00007221 */ /* 0x000fc80000010100 */
[----:B------:R-:W-:-:S07]  /*8aa0*/  FFMA R21, R21, R0, R21 ;  /* 0x0000000015157223 */ /* 0x000fce0000000015 */
.L_x_20167:
[----:B------:R-:W-:Y:S05]  /*8ab0*/  BSYNC B1 ;  /* 0x0000000000017941 */ /* 0x000fea0003800000 */
.L_x_20165:
        /* <DEDUP_REMOVED lines=21> */
.L_x_20169:
[----:B------:R-:W0:Y:S02]  /*8c10*/  MUFU.RCP R21, R2 ;  /* 0x0000000200157308 */ /* 0x000e240000001000 */
[----:B0-----:R-:W-:-:S04]  /*8c20*/  FFMA R0, R2, R21, -1 ;  /* 0xbf80000002007423 */ /* 0x001fc80000000015 */
[----:B------:R-:W-:-:S04]  /*8c30*/  FADD.FTZ R0, -R0, -RZ ;  /* 0x800000ff00007221 */ /* 0x000fc80000010100 */
[----:B------:R-:W-:-:S07]  /*8c40*/  FFMA R21, R21, R0, R21 ;  /* 0x0000000015157223 */ /* 0x000fce0000000015 */
.L_x_20170:
[----:B------:R-:W-:Y:S05]  /*8c50*/  BSYNC B1 ;  /* 0x0000000000017941 */ /* 0x000fea0003800000 */
.L_x_20168:
        /* <DEDUP_REMOVED lines=22> */
.L_x_20172:
[----:B------:R-:W0:Y:S02]  /*8dc0*/  MUFU.RCP R21, R2 ;  /* 0x0000000200157308 */ /* 0x000e240000001000 */
[----:B0-----:R-:W-:-:S04]  /*8dd0*/  FFMA R0, R2, R21, -1 ;  /* 0xbf80000002007423 */ /* 0x001fc80000000015 */
[----:B------:R-:W-:-:S04]  /*8de0*/  FADD.FTZ R0, -R0, -RZ ;  /* 0x800000ff00007221 */ /* 0x000fc80000010100 */
[----:B------:R-:W-:-:S07]  /*8df0*/  FFMA R21, R21, R0, R21 ;  /* 0x0000000015157223 */ /* 0x000fce0000000015 */
.L_x_20173:
[----:B------:R-:W-:Y:S05]  /*8e00*/  BSYNC B1 ;  /* 0x0000000000017941 */ /* 0x000fea0003800000 */
.L_x_20171:
        /* <DEDUP_REMOVED lines=21> */
.L_x_20175:
[----:B------:R-:W0:Y:S02]  /*8f60*/  MUFU.RCP R21, R2 ;  /* 0x0000000200157308 */ /* 0x000e240000001000 */
[----:B0-----:R-:W-:-:S04]  /*8f70*/  FFMA R0, R2, R21, -1 ;  /* 0xbf80000002007423 */ /* 0x001fc80000000015 */
[----:B------:R-:W-:-:S04]  /*8f80*/  FADD.FTZ R0, -R0, -RZ ;  /* 0x800000ff00007221 */ /* 0x000fc80000010100 */
[----:B------:R-:W-:-:S07]  /*8f90*/  FFMA R21, R21, R0, R21 ;  /* 0x0000000015157223 */ /* 0x000fce0000000015 */
.L_x_20176:
[----:B------:R-:W-:Y:S05]  /*8fa0*/  BSYNC B1 ;  /* 0x0000000000017941 */ /* 0x000fea0003800000 */
.L_x_20174:
        /* <DEDUP_REMOVED lines=22> */
.L_x_20178:
[----:B------:R-:W0:Y:S02]  /*9110*/  MUFU.RCP R21, R14 ;  /* 0x0000000e00157308 */ /* 0x000e240000001000 */
[----:B0-----:R-:W-:-:S04]  /*9120*/  FFMA R0, R14, R21, -1 ;  /* 0xbf8000000e007423 */ /* 0x001fc80000000015 */
[----:B------:R-:W-:-:S04]  /*9130*/  FADD.FTZ R0, -R0, -RZ ;  /* 0x800000ff00007221 */ /* 0x000fc80000010100 */
[----:B------:R-:W-:-:S07]  /*9140*/  FFMA R21, R21, R0, R21 ;  /* 0x0000000015157223 */ /* 0x000fce0000000015 */
.L_x_20179:
[----:B------:R-:W-:Y:S05]  /*9150*/  BSYNC B1 ;  /* 0x0000000000017941 */ /* 0x000fea0003800000 */
.L_x_20177:
        /* <DEDUP_REMOVED lines=73> */
.L_x_20181:
[----:B------:R-:W-:Y:S05]  /*95f0*/  BSYNC B0 ;  /* 0x0000000000007941 */ /* 0x000fea0003800000 */
.L_x_20180:
        /* <DEDUP_REMOVED lines=16> */
.L_x_20183:
[----:B------:R-:W-:Y:S05]  /*9700*/  BSYNC B0 ;  /* 0x0000000000007941 */ /* 0x000fea0003800000 */
.L_x_20182:
        /* <DEDUP_REMOVED lines=18> */
.L_x_20185:
[----:B------:R-:W-:Y:S05]  /*9830*/  BSYNC B0 ;  /* 0x0000000000007941 */ /* 0x000fea0003800000 */
.L_x_20184:
        /* <DEDUP_REMOVED lines=19> */
.L_x_20187:
[----:B------:R-:W-:Y:S05]  /*9970*/  BSYNC B0 ;  /* 0x0000000000007941 */ /* 0x000fea0003800000 */
.L_x_20186:
        /* <DEDUP_REMOVED lines=19> */
.L_x_20189:
[----:B------:R-:W-:Y:S05]  /*9ab0*/  BSYNC B0 ;  /* 0x0000000000007941 */ /* 0x000fea0003800000 */
.L_x_20188:
        /* <DEDUP_REMOVED lines=32> */
.L_x_20191:
[----:B------:R-:W-:Y:S05]  /*9cc0*/  BSYNC B0 ;  /* 0x0000000000007941 */ /* 0x000fea0003800000 */
.L_x_20190:
        /* <DEDUP_REMOVED lines=53> */
.L_x_20193:
[----:B------:R-:W-:Y:S05]  /*a020*/  BSYNC B0 ;  /* 0x0000000000007941 */ /* 0x000fea0003800000 */
.L_x_20192:
        /* <DEDUP_REMOVED lines=28> */
.L_x_20195:
[----:B------:R-:W-:Y:S05]  /*a1f0*/  BSYNC B0 ;  /* 0x0000000000007941 */ /* 0x000fea0003800000 */
.L_x_20194:
        /* <DEDUP_REMOVED lines=91> */
[----:B------:R-:W-:Y:S01]  /*a7b0*/  @P0 MOV R78, R60 ;  /* 0x0000003c004e0202 */ /* 0x000fe20000000f00 */
[----:B------:R-:W-:Y:S01]  /*a7c0*/  @P0 IMAD R81, R4, 0xf, RZ ;  /* 0x0000000f04510824 */ /* 0x000fe200078e02ff */
[----:B------:R-:W-:-:S03]  /*a7d0*/  @P0 LEA R90, P1, R84, R15, 0x3 ;  /* 0x0000000f545a0211 */ /* 0x000fc600078218ff */
[----:B------:R-:W-:Y:S01]  /*a7e0*/  @P0 IMAD.WIDE.U32 R78, R5, 0xf, R78 ;  /* 0x0000000f054e0825 */ /* 0x000fe200078e004e */
[----:B------:R-:W-:Y:S02]  /*a7f0*/  @P0 LEA.HI.X R91, R84, R13, R76, 0x3, P1 ;  /* 0x0000000d545b0211 */ /* 0x000fe400008f1c4c */
[----:B------:R-:W-:Y:S02]  /*a800*/  @!P0 CS2R R76, SRZ ;  /* 0x00000000004c8805 */ /* 0x000fe4000001ff00 */
[----:B------:R-:W-:Y:S01]  /*a810*/  @P0 IADD3 R79, R81, R79, RZ ;  /* 0x0000004f514f0210 */ /* 0x000fe20007ffe0ff */
[----:B-----5:R-:W-:Y:S01]  /*a820*/  HADD2.F32 R81, -RZ, R36.H0_H0 ;  /* 0x20000024ff517230 */ /* 0x020fe20000004100 */
[C---:B------:R-:W-:Y:S01]  /*a830*/  @P0 LEA R88, P1, R78.reuse, R15, 0x3 ;  /* 0x0000000f4e580211 */ /* 0x040fe200078218ff */
[----:B------:R-:W-:Y:S01]  /*a840*/  IMAD.MOV.U32 R84, RZ, RZ, 0x3bbb989d ;  /* 0x3bbb989dff547424 */ /* 0x000fe200078e00ff */
[----:B------:R-:W-:Y:S01]  /*a850*/  LOP3.LUT R85, R85, 0xff, RZ, 0xc0, !PT ;  /* 0x000000ff55557812 */ /* 0x000fe200078ec0ff */
[----:B------:R0:W5:Y:S01]  /*a860*/  @P0 LDG.E.64 R76, desc[UR10][R90.64] ;  /* 0x0000000a5a4c0981 */ /* 0x000162000c1e1b00 */
[----:B------:R-:W-:Y:S01]  /*a870*/  @P0 LEA.HI.X R89, R78, R13, R79, 0x3, P1 ;  /* 0x0000000d4e590211 */ /* 0x000fe200008f1c4f */
[----:B------:R-:W-:Y:S01]  /*a880*/  FFMA.SAT R13, -R81, R84, 0.5 ;  /* 0x3f000000510d7423 */ /* 0x000fe20000002154 */
[----:B------:R-:W-:Y:S01]  /*a890*/  HFMA2.MMA R84, -RZ, RZ, 3.7421875, 0 ;  /* 0x437c0000ff547435 */ /* 0x000fe200000001ff */
[----:B------:R-:W-:-:S02]  /*a8a0*/  LOP3.LUT R2, R2, 0xffff, RZ, 0xc0, !PT ;  /* 0x0000ffff02027812 */ /* 0x000fc400078ec0ff */
[----:B------:R-:W-:-:S07]  /*a8b0*/  @!P0 CS2R R78, SRZ ;  /* 0x00000000004e8805 */ /* 0x000fce000001ff00 */
[----:B------:R-:W-:Y:S01]  /*a8c0*/  FFMA.RM R15, R13, R84, 12582913 ;  /* 0x4b4000010d0f7423 */ /* 0x000fe20000004054 */
[----:B------:R-:W-:Y:S01]  /*a8d0*/  FMNMX R13, |R50|, R93, !PT ;  /* 0x0000005d320d7209 */ /* 0x000fe20007800200 */
[----:B------:R0:W5:Y:S01]  /*a8e0*/  @P0 LDG.E.64 R78, desc[UR10][R88.64] ;  /* 0x0000000a584e0981 */ /* 0x000162000c1e1b00 */
[----:B------:R-:W-:Y:S01]  /*a8f0*/  LOP3.LUT R14, R14, 0xffff, RZ, 0xc0, !PT ;  /* 0x0000ffff0e0e7812 */ /* 0x000fe200078ec0ff */
[----:B------:R-:W-:Y:S01]  /*a900*/  FADD R50, R15, -12583039 ;  /* 0xcb40007f0f327421 */ /* 0x000fe20000000000 */
[----:B------:R-:W-:Y:S01]  /*a910*/  LOP3.LUT R25, R25, 0xffff, RZ, 0xc0, !PT ;  /* 0x0000ffff19197812 */ /* 0x000fe200078ec0ff */
[----:B------:R-:W-:Y:S01]  /*a920*/  BSSY B1, `(.L_x_20196) ;  /* 0x000003a000017945 */ /* 0x000fe20003800000 */
[----:B------:R-:W-:Y:S01]  /*a930*/  SHF.L.U32 R15, R15, 0x17, RZ ;  /* 0x000000170f0f7819 */ /* 0x000fe200000006ff */
[----:B------:R-:W-:Y:S01]  /*a940*/  FFMA R50, -R81, 1.4426950216293334961, -R50 ;  /* 0x3fb8aa3b51327823 */ /* 0x000fe20000000932 */
[----:B------:R-:W-:Y:S01]  /*a950*/  PRMT R2, R2, 0x7604, R85 ;  /* 0x0000760402027816 */ /* 0x000fe20000000055 */
[----:B------:R-:W-:Y:S01]  /*a960*/  IMAD.U32 R14, R14, 0x10000, RZ ;  /* 0x000100000e0e7824 */ /* 0x000fe200078e00ff */
[----:B------:R-:W-:Y:S01]  /*a970*/  LOP3.LUT R87, R87, 0xffff, RZ, 0xc0, !PT ;  /* 0x0000ffff57577812 */ /* 0x000fe200078ec0ff */
[----:B------:R-:W-:Y:S01]  /*a980*/  FFMA R50, -R81, 1.925963033500011079e-08, R50 ;  /* 0x32a5706051327823 */ /* 0x000fe20000000132 */
[----:B------:R-:W-:Y:S01]  /*a990*/  FMNMX R13, |R54|, R13, !PT ;  /* 0x0000000d360d7209 */ /* 0x000fe20007800200 */
[----:B------:R-:W-:Y:S01]  /*a9a0*/  IMAD.U32 R25, R25, 0x10000, RZ ;  /* 0x0001000019197824 */ /* 0x000fe200078e00ff */
[----:B------:R-:W-:-:S02]  /*a9b0*/  LOP3.LUT R2, R2, 0xffff, RZ, 0xc0, !PT ;  /* 0x0000ffff02027812 */ /* 0x000fc400078ec0ff */
[----:B------:R-:W-:Y:S01]  /*a9c0*/  LOP3.LUT R87, R87, 0xff0000, R14, 0xf8, !PT ;  /* 0x00ff000057577812 */ /* 0x000fe200078ef80e */
[----:B------:R-:W1:Y:S01]  /*a9d0*/  MUFU.EX2 R50, R50 ;  /* 0x0000003200327308 */ /* 0x000e620000000800 */
[----:B------:R-:W-:Y:S02]  /*a9e0*/  FMNMX R13, |R56|, R13, !PT ;  /* 0x0000000d380d7209 */ /* 0x000fe40007800200 */
[----:B------:R-:W-:Y:S02]  /*a9f0*/  LOP3.LUT R14, R2, 0xff0000, R25, 0xf8, !PT ;  /* 0x00ff0000020e7812 */ /* 0x000fe400078ef819 */
[----:B------:R-:W-:Y:S02]  /*aa00*/  FMNMX R13, |R62|, R13, !PT ;  /* 0x0000000d3e0d7209 */ /* 0x000fe40007800200 */
[----:B------:R-:W-:Y:S02]  /*aa10*/  LOP3.LUT R24, R24, 0xffff, RZ, 0xc0, !PT ;  /* 0x0000ffff18187812 */ /* 0x000fe400078ec0ff */
[----:B------:R-:W-:-:S02]  /*aa20*/  FMNMX R13, |R58|, R13, !PT ;  /* 0x0000000d3a0d7209 */ /* 0x000fc40007800200 */
[----:B------:R-:W-:Y:S01]  /*aa30*/  LOP3.LUT R21, R21, 0xffff, RZ, 0xc0, !PT ;  /* 0x0000ffff15157812 */ /* 0x000fe200078ec0ff */
[----:B------:R-:W-:Y:S01]  /*aa40*/  IMAD.U32 R24, R24, 0x10000, RZ ;  /* 0x0001000018187824 */ /* 0x000fe200078e00ff */
[----:B------:R-:W-:Y:S02]  /*aa50*/  FMNMX R13, |R82|, R13, !PT ;  /* 0x0000000d520d7209 */ /* 0x000fe40007800200 */
[----:B------:R-:W-:Y:S01]  /*aa60*/  LOP3.LUT R26, R26, 0xffff, RZ, 0xc0, !PT ;  /* 0x0000ffff1a1a7812 */ /* 0x000fe200078ec0ff */
[----:B-1----:R-:W-:Y:S01]  /*aa70*/  FFMA R84, R15, R50, 1 ;  /* 0x3f8000000f547423 */ /* 0x002fe20000000032 */
[----:B------:R-:W-:Y:S02]  /*aa80*/  LOP3.LUT R51, R51, 0xffff, RZ, 0xc0, !PT ;  /* 0x0000ffff33337812 */ /* 0x000fe400078ec0ff */
[----:B------:R-:W-:Y:S01]  /*aa90*/  FMNMX R13, |R80|, R13, !PT ;  /* 0x0000000d500d7209 */ /* 0x000fe20007800200 */
[----:B------:R-:W-:Y:S01]  /*aaa0*/  IMAD.SHL.U32 R26, R26, 0x1000000, RZ ;  /* 0x010000001a1a7824 */ /* 0x000fe200078e00ff */
[----:B------:R-:W-:Y:S01]  /*aab0*/  IADD3 R2, R84, 0x1800000, RZ ;  /* 0x0180000054027810 */ /* 0x000fe20007ffe0ff */
[----:B------:R-:W-:Y:S01]  /*aac0*/  IMAD.SHL.U32 R51, R51, 0x1000000, RZ ;  /* 0x0100000033337824 */ /* 0x000fe200078e00ff */
[----:B------:R-:W-:-:S02]  /*aad0*/  SHF.L.U32 R21, R21, 0x10, RZ ;  /* 0x0000001015157819 */ /* 0x000fc400000006ff */
[----:B------:R-:W-:Y:S02]  /*aae0*/  LOP3.LUT R2, R2, 0x7f800000, RZ, 0xc0, !PT ;  /* 0x7f80000002027812 */ /* 0x000fe400078ec0ff */
[----:B------:R-:W-:Y:S02]  /*aaf0*/  LOP3.LUT R94, R94, 0xffff, RZ, 0xc0, !PT ;  /* 0x0000ffff5e5e7812 */ /* 0x000fe400078ec0ff */
[----:B------:R-:W-:Y:S02]  /*ab00*/  ISETP.GT.U32.AND P0, PT, R2, 0x1ffffff, PT ;  /* 0x01ffffff0200780c */ /* 0x000fe40003f04070 */
[----:B------:R-:W-:Y:S02]  /*ab10*/  SHF.R.U32.HI R2, RZ, 0x3, R10 ;  /* 0x00000003ff027819 */ /* 0x000fe4000001160a */
[----:B------:R-:W-:Y:S02]  /*ab20*/  LOP3.LUT R95, R95, 0xffff, RZ, 0xc0, !PT ;  /* 0x0000ffff5f5f7812 */ /* 0x000fe400078ec0ff */
[----:B------:R-:W-:-:S02]  /*ab30*/  LOP3.LUT R27, R27, 0xffff, RZ, 0xc0, !PT ;  /* 0x0000ffff1b1b7812 */ /* 0x000fc400078ec0ff */
[----:B------:R-:W-:Y:S02]  /*ab40*/  LOP3.LUT R83, R83, 0xffff, RZ, 0xc0, !PT ;  /* 0x0000ffff53537812 */ /* 0x000fe400078ec0ff */
[----:B------:R-:W-:Y:S02]  /*ab50*/  LOP3.LUT R15, R2, 0x1c, RZ, 0xc0, !PT ;  /* 0x0000001c020f7812 */ /* 0x000fe400078ec0ff */
[----:B------:R-:W-:Y:S02]  /*ab60*/  FMNMX R13, |R86|, R13, !PT ;  /* 0x0000000d560d7209 */ /* 0x000fe40007800200 */
[----:B------:R-:W-:Y:S02]  /*ab70*/  LOP3.LUT R94, R94, 0xff0000, R21, 0xf8, !PT ;  /* 0x00ff00005e5e7812 */ /* 0x000fe400078ef815 */
[----:B------:R-:W-:Y:S02]  /*ab80*/  LOP3.LUT R24, R95, 0xff0000, R24, 0xf8, !PT ;  /* 0x00ff00005f187812 */ /* 0x000fe400078ef818 */
[----:B------:R-:W-:-:S02]  /*ab90*/  SHF.L.U32 R27, R27, 0x18, RZ ;  /* 0x000000181b1b7819 */ /* 0x000fc400000006ff */
[----:B------:R-:W-:Y:S02]  /*aba0*/  SHF.L.U32 R83, R83, 0x18, RZ ;  /* 0x0000001853537819 */ /* 0x000fe400000006ff */
[----:B------:R-:W-:Y:S02]  /*abb0*/  IADD3 R50, R10, 0x1e, -R15 ;  /* 0x0000001e0a327810 */ /* 0x000fe40007ffe80f */
[----:B------:R-:W-:Y:S01]  /*abc0*/  FMNMX R15, |R0|, R13, !PT ;  /* 0x0000000d000f7209 */ /* 0x000fe20007800200 */
[----:B------:R-:W-:Y:S01]  /*abd0*/  VIADD R13, R7, 0x2 ;  /* 0x00000002070d7836 */ /* 0x000fe20000000000 */
[----:B------:R-:W-:Y:S02]  /*abe0*/  LOP3.LUT R54, R87, 0xff000000, R26, 0xf8, !PT ;  /* 0xff00000057367812 */ /* 0x000fe400078ef81a */
[----:B------:R-:W-:Y:S02]  /*abf0*/  LOP3.LUT R56, R94, 0xff000000, R27, 0xf8, !PT ;  /* 0xff0000005e387812 */ /* 0x000fe400078ef81b */
[----:B------:R-:W-:-:S02]  /*ac00*/  LOP3.LUT R58, R24, 0xff000000, R51, 0xf8, !PT ;  /* 0xff000000183a7812 */ /* 0x000fc400078ef833 */
[----:B------:R-:W-:Y:S02]  /*ac10*/  LOP3.LUT R62, R14, 0xff000000, R83, 0xf8, !PT ;  /* 0xff0000000e3e7812 */ /* 0x000fe400078ef853 */
[----:B------:R-:W-:Y:S01]  /*ac20*/  LOP3.LUT R50, R50, 0x1f, RZ, 0xc0, !PT ;  /* 0x0000001f32327812 */ /* 0x000fe200078ec0ff */
[----:B0-----:R-:W-:Y:S06]  /*ac30*/  @P0 BRA `(.L_x_20197) ;  /* 0x0000000000100947 */ /* 0x001fec0003800000 */
[----:B------:R-:W-:Y:S02]  /*ac40*/  MOV R0, R84 ;  /* 0x0000005400007202 */ /* 0x000fe40000000f00 */
[----:B------:R-:W-:-:S07]  /*ac50*/  MOV R14, 0xac70 ;  /* 0x0000ac70000e7802 */ /* 0x000fce0000000f00 */
[----:B-----5:R-:W-:Y:S05]  /*ac60*/  CALL.REL.NOINC `($__internal_491_$__cuda_sm20_rcp_rn_f32_slowpath) ;  /* 0x000000bc004c7944 */ /* 0x020fea0003c00000 */
[----:B------:R-:W-:Y:S05]  /*ac70*/  BRA `(.L_x_20198) ;  /* 0x0000000000107947 */ /* 0x000fea0003800000 */
.L_x_20197:
[----:B------:R-:W0:Y:S02]  /*ac80*/  MUFU.RCP R21, R84 ;  /* 0x0000005400157308 */ /* 0x000e240000001000 */
[----:B0-----:R-:W-:-:S04]  /*ac90*/  FFMA R0, R84, R21, -1 ;  /* 0xbf80000054007423 */ /* 0x001fc80000000015 */
[----:B------:R-:W-:-:S04]  /*aca0*/  FADD.FTZ R0, -R0, -RZ ;  /* 0x800000ff00007221 */ /* 0x000fc80000010100 */
[----:B------:R-:W-:-:S07]  /*acb0*/  FFMA R21, R21, R0, R21 ;  /* 0x0000000015157223 */ /* 0x000fce0000000015 */
.L_x_20198:
[----:B------:R-:W-:Y:S05]  /*acc0*/  BSYNC B1 ;  /* 0x0000000000017941 */ /* 0x000fea0003800000 */
.L_x_20196:
        /* <DEDUP_REMOVED lines=22> */
.L_x_20200:
[----:B------:R-:W0:Y:S02]  /*ae30*/  MUFU.RCP R21, R2 ;  /* 0x0000000200157308 */ /* 0x000e240000001000 */
[----:B0-----:R-:W-:-:S04]  /*ae40*/  FFMA R0, R2, R21, -1 ;  /* 0xbf80000002007423 */ /* 0x001fc80000000015 */
[----:B------:R-:W-:-:S04]  /*ae50*/  FADD.FTZ R0, -R0, -RZ ;  /* 0x800000ff00007221 */ /* 0x000fc80000010100 */
[----:B------:R-:W-:-:S07]  /*ae60*/  FFMA R21, R21, R0, R21 ;  /* 0x0000000015157223 */ /* 0x000fce0000000015 */
.L_x_20201:
[----:B------:R-:W-:Y:S05]  /*ae70*/  BSYNC B1 ;  /* 0x0000000000017941 */ /* 0x000fea0003800000 */
.L_x_20199:
        /* <DEDUP_REMOVED lines=21> */
.L_x_20203:
[----:B------:R-:W0:Y:S02]  /*afd0*/  MUFU.RCP R21, R2 ;  /* 0x0000000200157308 */ /* 0x000e240000001000 */
[----:B0-----:R-:W-:-:S04]  /*afe0*/  FFMA R0, R2, R21, -1 ;  /* 0xbf80000002007423 */ /* 0x001fc80000000015 */
[----:B------:R-:W-:-:S04]  /*aff0*/  FADD.FTZ R0, -R0, -RZ ;  /* 0x800000ff00007221 */ /* 0x000fc80000010100 */
[----:B------:R-:W-:-:S07]  /*b000*/  FFMA R21, R21, R0, R21 ;  /* 0x0000000015157223 */ /* 0x000fce0000000015 */
.L_x_20204:
[----:B------:R-:W-:Y:S05]  /*b010*/  BSYNC B1 ;  /* 0x0000000000017941 */ /* 0x000fea0003800000 */
.L_x_20202:
        /* <DEDUP_REMOVED lines=22> */
.L_x_20206:
[----:B------:R-:W0:Y:S02]  /*b180*/  MUFU.RCP R21, R2 ;  /* 0x0000000200157308 */ /* 0x000e240000001000 */
[----:B0-----:R-:W-:-:S04]  /*b190*/  FFMA R0, R2, R21, -1 ;  /* 0xbf80000002007423 */ /* 0x001fc80000000015 */
[----:B------:R-:W-:-:S04]  /*b1a0*/  FADD.FTZ R0, -R0, -RZ ;  /* 0x800000ff00007221 */ /* 0x000fc80000010100 */
[----:B------:R-:W-:-:S07]  /*b1b0*/  FFMA R21, R21, R0, R21 ;  /* 0x0000000015157223 */ /* 0x000fce0000000015 */
.L_x_20207:
[----:B------:R-:W-:Y:S05]  /*b1c0*/  BSYNC B1 ;  /* 0x0000000000017941 */ /* 0x000fea0003800000 */
.L_x_20205:
        /* <DEDUP_REMOVED lines=21> */
.L_x_20209:
[----:B------:R-:W0:Y:S02]  /*b320*/  MUFU.RCP R21, R2 ;  /* 0x0000000200157308 */ /* 0x000e240000001000 */
[----:B0-----:R-:W-:-:S04]  /*b330*/  FFMA R0, R2, R21, -1 ;  /* 0xbf80000002007423 */ /* 0x001fc80000000015 */
[----:B------:R-:W-:-:S04]  /*b340*/  FADD.FTZ R0, -R0, -RZ ;  /* 0x800000ff00007221 */ /* 0x000fc80000010100 */
[----:B------:R-:W-:-:S07]  /*b350*/  FFMA R21, R21, R0, R21 ;  /* 0x0000000015157223 */ /* 0x000fce0000000015 */
.L_x_20210:
[----:B------:R-:W-:Y:S05]  /*b360*/  BSYNC B1 ;  /* 0x0000000000017941 */ /* 0x000fea0003800000 */
.L_x_20208:
        /* <DEDUP_REMOVED lines=22> */
.L_x_20212:
[----:B------:R-:W0:Y:S02]  /*b4d0*/  MUFU.RCP R21, R2 ;  /* 0x0000000200157308 */ /* 0x000e240000001000 */
[----:B0-----:R-:W-:-:S04]  /*b4e0*/  FFMA R0, R2, R21, -1 ;  /* 0xbf80000002007423 */ /* 0x001fc80000000015 */
[----:B------:R-:W-:-:S04]  /*b4f0*/  FADD.FTZ R0, -R0, -RZ ;  /* 0x800000ff00007221 */ /* 0x000fc80000010100 */
[----:B------:R-:W-:-:S07]  /*b500*/  FFMA R21, R21, R0, R21 ;  /* 0x0000000015157223 */ /* 0x000fce0000000015 */
.L_x_20213:
[----:B------:R-:W-:Y:S05]  /*b510*/  BSYNC B1 ;  /* 0x0000000000017941 */ /* 0x000fea0003800000 */
.L_x_20211:
        /* <DEDUP_REMOVED lines=21> */
.L_x_20215:
[----:B------:R-:W0:Y:S02]  /*b670*/  MUFU.RCP R21, R2 ;  /* 0x0000000200157308 */ /* 0x000e240000001000 */
[----:B0-----:R-:W-:-:S04]  /*b680*/  FFMA R0, R2, R21, -1 ;  /* 0xbf80000002007423 */ /* 0x001fc80000000015 */
[----:B------:R-:W-:-:S04]  /*b690*/  FADD.FTZ R0, -R0, -RZ ;  /* 0x800000ff00007221 */ /* 0x000fc80000010100 */
[----:B------:R-:W-:-:S07]  /*b6a0*/  FFMA R21, R21, R0, R21 ;  /* 0x0000000015157223 */ /* 0x000fce0000000015 */
.L_x_20216:
[----:B------:R-:W-:Y:S05]  /*b6b0*/  BSYNC B1 ;  /* 0x0000000000017941 */ /* 0x000fea0003800000 */
.L_x_20214:
        /* <DEDUP_REMOVED lines=22> */
.L_x_20218:
[----:B------:R-:W0:Y:S02]  /*b820*/  MUFU.RCP R21, R2 ;  /* 0x0000000200157308 */ /* 0x000e240000001000 */
[----:B0-----:R-:W-:-:S04]  /*b830*/  FFMA R0, R2, R21, -1 ;  /* 0xbf80000002007423 */ /* 0x001fc80000000015 */
[----:B------:R-:W-:-:S04]  /*b840*/  FADD.FTZ R0, -R0, -RZ ;  /* 0x800000ff00007221 */ /* 0x000fc80000010100 */
[----:B------:R-:W-:-:S07]  /*b850*/  FFMA R21, R21, R0, R21 ;  /* 0x0000000015157223 */ /* 0x000fce0000000015 */
.L_x_20219:
[----:B------:R-:W-:Y:S05]  /*b860*/  BSYNC B1 ;  /* 0x0000000000017941 */ /* 0x000fea0003800000 */
.L_x_20217:
        /* <DEDUP_REMOVED lines=21> */
.L_x_20221:
[----:B------:R-:W0:Y:S02]  /*b9c0*/  MUFU.RCP R21, R2 ;  /* 0x0000000200157308 */ /* 0x000e240000001000 */
[----:B0-----:R-:W-:-:S04]  /*b9d0*/  FFMA R0, R2, R21, -1 ;  /* 0xbf80000002007423 */ /* 0x001fc80000000015 */
[----:B------:R-:W-:-:S04]  /*b9e0*/  FADD.FTZ R0, -R0, -RZ ;  /* 0x800000ff00007221 */ /* 0x000fc80000010100 */
[----:B------:R-:W-:-:S07]  /*b9f0*/  FFMA R21, R21, R0, R21 ;  /* 0x0000000015157223 */ /* 0x000fce0000000015 */
.L_x_20222:
[----:B------:R-:W-:Y:S05]  /*ba00*/  BSYNC B1 ;  /* 0x0000000000017941 */ /* 0x000fea0003800000 */
.L_x_20220:
        /* <DEDUP_REMOVED lines=22> */
.L_x_20224:
[----:B------:R-:W0:Y:S02]  /*bb70*/  MUFU.RCP R21, R2 ;  /* 0x0000000200157308 */ /* 0x000e240000001000 */
[----:B0-----:R-:W-:-:S04]  /*bb80*/  FFMA R0, R2, R21, -1 ;  /* 0xbf80000002007423 */ /* 0x001fc80000000015 */
[----:B------:R-:W-:-:S04]  /*bb90*/  FADD.FTZ R0, -R0, -RZ ;  /* 0x800000ff00007221 */ /* 0x000fc80000010100 */
[----:B------:R-:W-:-:S07]  /*bba0*/  FFMA R21, R21, R0, R21 ;  /* 0x0000000015157223 */ /* 0x000fce0000000015 */
.L_x_20225:
[----:B------:R-:W-:Y:S05]  /*bbb0*/  BSYNC B1 ;  /* 0x0000000000017941 */ /* 0x000fea0003800000 */
.L_x_20223:
        /* <DEDUP_REMOVED lines=21> */
.L_x_20227:
[----:B------:R-:W0:Y:S02]  /*bd10*/  MUFU.RCP R21, R2 ;  /* 0x0000000200157308 */ /* 0x000e240000001000 */
[----:B0-----:R-:W-:-:S04]  /*bd20*/  FFMA R0, R2, R21, -1 ;  /* 0xbf80000002007423 */ /* 0x001fc80000000015 */
[----:B------:R-:W-:-:S04]  /*bd30*/  FADD.FTZ R0, -R0, -RZ ;  /* 0x800000ff00007221 */ /* 0x000fc80000010100 */
[----:B------:R-:W-:-:S07]  /*bd40*/  FFMA R21, R21, R0, R21 ;  /* 0x0000000015157223 */ /* 0x000fce0000000015 */
.L_x_20228:
[----:B------:R-:W-:Y:S05]  /*bd50*/  BSYNC B1 ;  /* 0x0000000000017941 */ /* 0x000fea0003800000 */
.L_x_20226:
        /* <DEDUP_REMOVED lines=22> */
.L_x_20230:
[----:B------:R-:W0:Y:S02]  /*bec0*/  MUFU.RCP R21, R2 ;  /* 0x0000000200157308 */ /* 0x000e240000001000 */
[----:B0-----:R-:W-:-:S04]  /*bed0*/  FFMA R0, R2, R21, -1 ;  /* 0xbf80000002007423 */ /* 0x001fc80000000015 */
[----:B------:R-:W-:-:S04]  /*bee0*/  FADD.FTZ R0, -R0, -RZ ;  /* 0x800000ff00007221 */ /* 0x000fc80000010100 */
[----:B------:R-:W-:-:S07]  /*bef0*/  FFMA R21, R21, R0, R21 ;  /* 0x0000000015157223 */ /* 0x000fce0000000015 */
.L_x_20231:
[----:B------:R-:W-:Y:S05]  /*bf00*/  BSYNC B1 ;  /* 0x0000000000017941 */ /* 0x000fea0003800000 */
.L_x_20229:
        /* <DEDUP_REMOVED lines=21> */
.L_x_20233:
[----:B------:R-:W0:Y:S02]  /*c060*/  MUFU.RCP R21, R2 ;  /* 0x0000000200157308 */ /* 0x000e240000001000 */
[----:B0-----:R-:W-:-:S04]  /*c070*/  FFMA R0, R2, R21, -1 ;  /* 0xbf80000002007423 */ /* 0x001fc80000000015 */
[----:B------:R-:W-:-:S04]  /*c080*/  FADD.FTZ R0, -R0, -RZ ;  /* 0x800000ff00007221 */ /* 0x000fc80000010100 */
[----:B------:R-:W-:-:S07]  /*c090*/  FFMA R21, R21, R0, R21 ;  /* 0x0000000015157223 */ /* 0x000fce0000000015 */
.L_x_20234:
[----:B------:R-:W-:Y:S05]  /*c0a0*/  BSYNC B1 ;  /* 0x0000000000017941 */ /* 0x000fea0003800000 */
.L_x_20232:
        /* <DEDUP_REMOVED lines=22> */
.L_x_20236:
[----:B------:R-:W0:Y:S02]  /*c210*/  MUFU.RCP R21, R2 ;  /* 0x0000000200157308 */ /* 0x000e240000001000 */
[----:B0-----:R-:W-:-:S04]  /*c220*/  FFMA R0, R2, R21, -1 ;  /* 0xbf80000002007423 */ /* 0x001fc80000000015 */
[----:B------:R-:W-:-:S04]  /*c230*/  FADD.FTZ R0, -R0, -RZ ;  /* 0x800000ff00007221 */ /* 0x000fc80000010100 */
[----:B------:R-:W-:-:S07]  /*c240*/  FFMA R21, R21, R0, R21 ;  /* 0x0000000015157223 */ /* 0x000fce0000000015 */
.L_x_20237:
[----:B------:R-:W-:Y:S05]  /*c250*/  BSYNC B1 ;  /* 0x0000000000017941 */ /* 0x000fea0003800000 */
.L_x_20235:
        /* <DEDUP_REMOVED lines=21> */
.L_x_20239:
[----:B------:R-:W0:Y:S02]  /*c3b0*/  MUFU.RCP R21, R2 ;  /* 0x0000000200157308 */ /* 0x000e240000001000 */
[----:B0-----:R-:W-:-:S04]  /*c3c0*/  FFMA R0, R2, R21, -1 ;  /* 0xbf80000002007423 */ /* 0x001fc80000000015 */
[----:B------:R-:W-:-:S04]  /*c3d0*/  FADD.FTZ R0, -R0, -RZ ;  /* 0x800000ff00007221 */ /* 0x000fc80000010100 */
[----:B------:R-:W-:-:S07]  /*c3e0*/  FFMA R21, R21, R0, R21 ;  /* 0x0000000015157223 */ /* 0x000fce0000000015 */
.L_x_20240:
[----:B------:R-:W-:Y:S05]  /*c3f0*/  BSYNC B1 ;  /* 0x0000000000017941 */ /* 0x000fea0003800000 */
.L_x_20238:
        /* <DEDUP_REMOVED lines=22> */
.L_x_20242:
[----:B------:R-:W0:Y:S02]  /*c560*/  MUFU.RCP R21, R2 ;  /* 0x0000000200157308 */ /* 0x000e240000001000 */
[----:B0-----:R-:W-:-:S04]  /*c570*/  FFMA R0, R2, R21, -1 ;  /* 0xbf80000002007423 */ /* 0x001fc80000000015 */
[----:B------:R-:W-:-:S04]  /*c580*/  FADD.FTZ R0, -R0, -RZ ;  /* 0x800000ff00007221 */ /* 0x000fc80000010100 */
[----:B------:R-:W-:-:S07]  /*c590*/  FFMA R21, R21, R0, R21 ;  /* 0x0000000015157223 */ /* 0x000fce0000000015 */
.L_x_20243:
[----:B------:R-:W-:Y:S05]  /*c5a0*/  BSYNC B1 ;  /* 0x0000000000017941 */ /* 0x000fea0003800000 */
.L_x_20241:
        /* <DEDUP_REMOVED lines=21> */
.L_x_20245:
[----:B------:R-:W0:Y:S02]  /*c700*/  MUFU.RCP R21, R2 ;  /* 0x0000000200157308 */ /* 0x000e240000001000 */
[----:B0-----:R-:W-:-:S04]  /*c710*/  FFMA R0, R2, R21, -1 ;  /* 0xbf80000002007423 */ /* 0x001fc80000000015 */
[----:B------:R-:W-:-:S04]  /*c720*/  FADD.FTZ R0, -R0, -RZ ;  /* 0x800000ff00007221 */ /* 0x000fc80000010100 */
[----:B------:R-:W-:-:S07]  /*c730*/  FFMA R21, R21, R0, R21 ;  /* 0x0000000015157223 */ /* 0x000fce0000000015 */
.L_x_20246:
[----:B------:R-:W-:Y:S05]  /*c740*/  BSYNC B1 ;  /* 0x0000000000017941 */ /* 0x000fea0003800000 */
.L_x_20244:
        /* <DEDUP_REMOVED lines=22> */
.L_x_20248:
[----:B------:R-:W0:Y:S02]  /*c8b0*/  MUFU.RCP R21, R2 ;  /* 0x0000000200157308 */ /* 0x000e240000001000 */
[----:B0-----:R-:W-:-:S04]  /*c8c0*/  FFMA R0, R2, R21, -1 ;  /* 0xbf80000002007423 */ /* 0x001fc80000000015 */
[----:B------:R-:W-:-:S04]  /*c8d0*/  FADD.FTZ R0, -R0, -RZ ;  /* 0x800000ff00007221 */ /* 0x000fc80000010100 */
[----:B------:R-:W-:-:S07]  /*c8e0*/  FFMA R21, R21, R0, R21 ;  /* 0x0000000015157223 */ /* 0x000fce0000000015 */
.L_x_20249:
[----:B------:R-:W-:Y:S05]  /*c8f0*/  BSYNC B1 ;  /* 0x0000000000017941 */ /* 0x000fea0003800000 */
.L_x_20247:
        /* <DEDUP_REMOVED lines=21> */
.L_x_20251:
[----:B------:R-:W0:Y:S02]  /*ca50*/  MUFU.RCP R21, R2 ;  /* 0x0000000200157308 */ /* 0x000e240000001000 */
[----:B0-----:R-:W-:-:S04]  /*ca60*/  FFMA R0, R2, R21, -1 ;  /* 0xbf80000002007423 */ /* 0x001fc80000000015 */
[----:B------:R-:W-:-:S04]  /*ca70*/  FADD.FTZ R0, -R0, -RZ ;  /* 0x800000ff00007221 */ /* 0x000fc80000010100 */
[----:B------:R-:W-:-:S07]  /*ca80*/  FFMA R21, R21, R0, R21 ;  /* 0x0000000015157223 */ /* 0x000fce0000000015 */
.L_x_20252:
[----:B------:R-:W-:Y:S05]  /*ca90*/  BSYNC B1 ;  /* 0x0000000000017941 */ /* 0x000fea0003800000 */
.L_x_20250:
        /* <DEDUP_REMOVED lines=22> */
.L_x_20254:
[----:B------:R-:W0:Y:S02]  /*cc00*/  MUFU.RCP R21, R2 ;  /* 0x0000000200157308 */ /* 0x000e240000001000 */
[----:B0-----:R-:W-:-:S04]  /*cc10*/  FFMA R0, R2, R21, -1 ;  /* 0xbf80000002007423 */ /* 0x001fc80000000015 */
[----:B------:R-:W-:-:S04]  /*cc20*/  FADD.FTZ R0, -R0, -RZ ;  /* 0x800000ff00007221 */ /* 0x000fc80000010100 */
[----:B------:R-:W-:-:S07]  /*cc30*/  FFMA R21, R21, R0, R21 ;  /* 0x0000000015157223 */ /* 0x000fce0000000015 */
.L_x_20255:
[----:B------:R-:W-:Y:S05]  /*cc40*/  BSYNC B1 ;  /* 0x0000000000017941 */ /* 0x000fea0003800000 */
.L_x_20253:
        /* <DEDUP_REMOVED lines=21> */
.L_x_20257:
[----:B------:R-:W0:Y:S02]  /*cda0*/  MUFU.RCP R21, R2 ;  /* 0x0000000200157308 */ /* 0x000e240000001000 */
[----:B0-----:R-:W-:-:S04]  /*cdb0*/  FFMA R0, R2, R21, -1 ;  /* 0xbf80000002007423 */ /* 0x001fc80000000015 */
[----:B------:R-:W-:-:S04]  /*cdc0*/  FADD.FTZ R0, -R0, -RZ ;  /* 0x800000ff00007221 */ /* 0x000fc80000010100 */
[----:B------:R-:W-:-:S07]  /*cdd0*/  FFMA R21, R21, R0, R21 ;  /* 0x0000000015157223 */ /* 0x000fce0000000015 */
.L_x_20258:
[----:B------:R-:W-:Y:S05]  /*cde0*/  BSYNC B1 ;  /* 0x0000000000017941 */ /* 0x000fea0003800000 */
.L_x_20256:
        /* <DEDUP_REMOVED lines=22> */
.L_x_20260:
[----:B------:R-:W0:Y:S02]  /*cf50*/  MUFU.RCP R21, R2 ;  /* 0x0000000200157308 */ /* 0x000e240000001000 */
[----:B0-----:R-:W-:-:S04]  /*cf60*/  FFMA R0, R2, R21, -1 ;  /* 0xbf80000002007423 */ /* 0x001fc80000000015 */
[----:B------:R-:W-:-:S04]  /*cf70*/  FADD.FTZ R0, -R0, -RZ ;  /* 0x800000ff00007221 */ /* 0x000fc80000010100 */
[----:B------:R-:W-:-:S07]  /*cf80*/  FFMA R21, R21, R0, R21 ;  /* 0x0000000015157223 */ /* 0x000fce0000000015 */
.L_x_20261:
[----:B------:R-:W-:Y:S05]  /*cf90*/  BSYNC B1 ;  /* 0x0000000000017941 */ /* 0x000fea0003800000 */
.L_x_20259:
[----:B------:R-:W-:Y:S01]  /*cfa0*/  HFMA2.MMA R25, -RZ, RZ, 0.96630859375, -0.0022525787353515625 ;  /* 0x3bbb989dff197435 */ /* 0x000fe200000001ff */
[----:B------:R-:W-:Y:S01]  /*cfb0*/  HADD2.F32 R114, -RZ, R47.H0_H0 ;  /* 0x2000002fff727230 */ /* 0x000fe20000004100 */
[----:B------:R-:W-:Y:S01]  /*cfc0*/  BSSY B1, `(.L_x_20262) ;  /* 0x0000017000017945 */ /* 0x000fe20003800000 */
[----:B------:R-:W-:-:S07]  /*cfd0*/  FMUL R46, R46, R21 ;  /* 0x000000152e2e7220 */ /* 0x000fce0000400000 */
        /* <DEDUP_REMOVED lines=17> */
.L_x_20263:
[----:B------:R-:W0:Y:S02]  /*d0f0*/  MUFU.RCP R21, R2 ;  /* 0x0000000200157308 */ /* 0x000e240000001000 */
[----:B0-----:R-:W-:-:S04]  /*d100*/  FFMA R0, R2, R21, -1 ;  /* 0xbf80000002007423 */ /* 0x001fc80000000015 */
[----:B------:R-:W-:-:S04]  /*d110*/  FADD.FTZ R0, -R0, -RZ ;  /* 0x800000ff00007221 */ /* 0x000fc80000010100 */
[----:B------:R-:W-:-:S07]  /*d120*/  FFMA R21, R21, R0, R21 ;  /* 0x0000000015157223 */ /* 0x000fce0000000015 */
.L_x_20264:
[----:B------:R-:W-:Y:S05]  /*d130*/  BSYNC B1 ;  /* 0x0000000000017941 */ /* 0x000fea0003800000 */
.L_x_20262:
[----:B------:R-:W-:Y:S01]  /*d140*/  SHF.R.U32.HI R112, RZ, 0x10, R47 ;  /* 0x00000010ff707819 */ /* 0x000fe2000001162f */
[----:B------:R-:W-:Y:S01]  /*d150*/  IMAD.MOV.U32 R25, RZ, RZ, 0x3bbb989d ;  /* 0x3bbb989dff197424 */ /* 0x000fe200078e00ff */
[----:B------:R-:W-:Y:S01]  /*d160*/  BSSY B1, `(.L_x_20265) ;  /* 0x0000018000017945 */ /* 0x000fe20003800000 */
[----:B------:R-:W-:Y:S02]  /*d170*/  FMUL R114, R114, R21 ;  /* 0x0000001572727220 */ /* 0x000fe40000400000 */
[----:B------:R-:W-:-:S05]  /*d180*/  HADD2.F32 R112, -RZ, R112.H0_H0 ;  /* 0x20000070ff707230 */ /* 0x000fca0000004100 */
        /* <DEDUP_REMOVED lines=17> */
.L_x_20266:
[----:B------:R-:W0:Y:S02]  /*d2a0*/  MUFU.RCP R21, R2 ;  /* 0x0000000200157308 */ /* 0x000e240000001000 */
[----:B0-----:R-:W-:-:S04]  /*d2b0*/  FFMA R0, R2, R21, -1 ;  /* 0xbf80000002007423 */ /* 0x001fc80000000015 */
[----:B------:R-:W-:-:S04]  /*d2c0*/  FADD.FTZ R0, -R0, -RZ ;  /* 0x800000ff00007221 */ /* 0x000fc80000010100 */
[----:B------:R-:W-:-:S07]  /*d2d0*/  FFMA R21, R21, R0, R21 ;  /* 0x0000000015157223 */ /* 0x000fce0000000015 */
.L_x_20267:
[----:B------:R-:W-:Y:S05]  /*d2e0*/  BSYNC B1 ;  /* 0x0000000000017941 */ /* 0x000fea0003800000 */
.L_x_20265:
        /* <DEDUP_REMOVED lines=21> */
.L_x_20269:
[----:B------:R-:W0:Y:S02]  /*d440*/  MUFU.RCP R21, R2 ;  /* 0x0000000200157308 */ /* 0x000e240000001000 */
[----:B0-----:R-:W-:-:S04]  /*d450*/  FFMA R0, R2, R21, -1 ;  /* 0xbf80000002007423 */ /* 0x001fc80000000015 */
[----:B------:R-:W-:-:S04]  /*d460*/  FADD.FTZ R0, -R0, -RZ ;  /* 0x800000ff00007221 */ /* 0x000fc80000010100 */
[----:B------:R-:W-:-:S07]  /*d470*/  FFMA R21, R21, R0, R21 ;  /* 0x0000000015157223 */ /* 0x000fce0000000015 */
.L_x_20270:
[----:B------:R-:W-:Y:S05]  /*d480*/  BSYNC B1 ;  /* 0x0000000000017941 */ /* 0x000fea0003800000 */
.L_x_20268:
[----:B------:R-:W-:Y:S01]  /*d490*/  SHF.R.U64 R48, R48, 0x10, R49 ;  /* 0x0000001030307819 */ /* 0x000fe20000001231 */
        /* <DEDUP_REMOVED lines=21> */
.L_x_20272:
[----:B------:R-:W0:Y:S02]  /*d5f0*/  MUFU.RCP R21, R2 ;  /* 0x0000000200157308 */ /* 0x000e240000001000 */
[----:B0-----:R-:W-:-:S04]  /*d600*/  FFMA R0, R2, R21, -1 ;  /* 0xbf80000002007423 */ /* 0x001fc80000000015 */
[----:B------:R-:W-:-:S04]  /*d610*/  FADD.FTZ R0, -R0, -RZ ;  /* 0x800000ff00007221 */ /* 0x000fc80000010100 */
[----:B------:R-:W-:-:S07]  /*d620*/  FFMA R21, R21, R0, R21 ;  /* 0x0000000015157223 */ /* 0x000fce0000000015 */
.L_x_20273:
[----:B------:R-:W-:Y:S05]  /*d630*/  BSYNC B1 ;  /* 0x0000000000017941 */ /* 0x000fea0003800000 */
.L_x_20271:
        /* <DEDUP_REMOVED lines=21> */
.L_x_20275:
[----:B------:R-:W0:Y:S02]  /*d790*/  MUFU.RCP R21, R2 ;  /* 0x0000000200157308 */ /* 0x000e240000001000 */
[----:B0-----:R-:W-:-:S04]  /*d7a0*/  FFMA R0, R2, R21, -1 ;  /* 0xbf80000002007423 */ /* 0x001fc80000000015 */
[----:B------:R-:W-:-:S04]  /*d7b0*/  FADD.FTZ R0, -R0, -RZ ;  /* 0x800000ff00007221 */ /* 0x000fc80000010100 */
[----:B------:R-:W-:-:S07]  /*d7c0*/  FFMA R21, R21, R0, R21 ;  /* 0x0000000015157223 */ /* 0x000fce0000000015 */
.L_x_20276:
[----:B------:R-:W-:Y:S05]  /*d7d0*/  BSYNC B1 ;  /* 0x0000000000017941 */ /* 0x000fea0003800000 */
.L_x_20274:
        /* <DEDUP_REMOVED lines=22> */
.L_x_20278:
[----:B------:R-:W0:Y:S02]  /*d940*/  MUFU.RCP R21, R2 ;  /* 0x0000000200157308 */ /* 0x000e240000001000 */
[----:B0-----:R-:W-:-:S04]  /*d950*/  FFMA R0, R2, R21, -1 ;  /* 0xbf80000002007423 */ /* 0x001fc80000000015 */
[----:B------:R-:W-:-:S04]  /*d960*/  FADD.FTZ R0, -R0, -RZ ;  /* 0x800000ff00007221 */ /* 0x000fc80000010100 */
[----:B------:R-:W-:-:S07]  /*d970*/  FFMA R21, R21, R0, R21 ;  /* 0x0000000015157223 */ /* 0x000fce0000000015 */
.L_x_20279:
[----:B------:R-:W-:Y:S05]  /*d980*/  BSYNC B1 ;  /* 0x0000000000017941 */ /* 0x000fea0003800000 */
.L_x_20277:
        /* <DEDUP_REMOVED lines=21> */
.L_x_20281:
[----:B------:R-:W0:Y:S02]  /*dae0*/  MUFU.RCP R21, R2 ;  /* 0x0000000200157308 */ /* 0x000e240000001000 */
[----:B0-----:R-:W-:-:S04]  /*daf0*/  FFMA R0, R2, R21, -1 ;  /* 0xbf80000002007423 */ /* 0x001fc80000000015 */
[----:B------:R-:W-:-:S04]  /*db00*/  FADD.FTZ R0, -R0, -RZ ;  /* 0x800000ff00007221 */ /* 0x000fc80000010100 */
[----:B------:R-:W-:-:S07]  /*db10*/  FFMA R21, R21, R0, R21 ;  /* 0x0000000015157223 */ /* 0x000fce0000000015 */
.L_x_20282:
[----:B------:R-:W-:Y:S05]  /*db20*/  BSYNC B1 ;  /* 0x0000000000017941 */ /* 0x000fea0003800000 */
.L_x_20280:
        /* <DEDUP_REMOVED lines=22> */
.L_x_20284:
[----:B------:R-:W0:Y:S02]  /*dc90*/  MUFU.RCP R21, R2 ;  /* 0x0000000200157308 */ /* 0x000e240000001000 */
[----:B0-----:R-:W-:-:S04]  /*dca0*/  FFMA R0, R2, R21, -1 ;  /* 0xbf80000002007423 */ /* 0x001fc80000000015 */
[----:B------:R-:W-:-:S04]  /*dcb0*/  FADD.FTZ R0, -R0, -RZ ;  /* 0x800000ff00007221 */ /* 0x000fc80000010100 */
[----:B------:R-:W-:-:S07]  /*dcc0*/  FFMA R21, R21, R0, R21 ;  /* 0x0000000015157223 */ /* 0x000fce0000000015 */
.L_x_20285:
[----:B------:R-:W-:Y:S05]  /*dcd0*/  BSYNC B1 ;  /* 0x0000000000017941 */ /* 0x000fea0003800000 */
.L_x_20283:
        /* <DEDUP_REMOVED lines=21> */
.L_x_20287:
[----:B------:R-:W0:Y:S02]  /*de30*/  MUFU.RCP R21, R2 ;  /* 0x0000000200157308 */ /* 0x000e240000001000 */
[----:B0-----:R-:W-:-:S04]  /*de40*/  FFMA R0, R2, R21, -1 ;  /* 0xbf80000002007423 */ /* 0x001fc80000000015 */
[----:B------:R-:W-:-:S04]  /*de50*/  FADD.FTZ R0, -R0, -RZ ;  /* 0x800000ff00007221 */ /* 0x000fc80000010100 */
[----:B------:R-:W-:-:S07]  /*de60*/  FFMA R21, R21, R0, R21 ;  /* 0x0000000015157223 */ /* 0x000fce0000000015 */
.L_x_20288:
[----:B------:R-:W-:Y:S05]  /*de70*/  BSYNC B1 ;  /* 0x0000000000017941 */ /* 0x000fea0003800000 */
.L_x_20286:
        /* <DEDUP_REMOVED lines=22> */
.L_x_20290:
[----:B------:R-:W0:Y:S02]  /*dfe0*/  MUFU.RCP R21, R14 ;  /* 0x0000000e00157308 */ /* 0x000e240000001000 */
[----:B0-----:R-:W-:-:S04]  /*dff0*/  FFMA R0, R14, R21, -1 ;  /* 0xbf8000000e007423 */ /* 0x001fc80000000015 */
[----:B------:R-:W-:-:S04]  /*e000*/  FADD.FTZ R0, -R0, -RZ ;  /* 0x800000ff00007221 */ /* 0x000fc80000010100 */
[----:B------:R-:W-:-:S07]  /*e010*/  FFMA R21, R21, R0, R21 ;  /* 0x0000000015157223 */ /* 0x000fce0000000015 */
.L_x_20291:
[----:B------:R-:W-:Y:S05]  /*e020*/  BSYNC B1 ;  /* 0x0000000000017941 */ /* 0x000fea0003800000 */
.L_x_20289:
        /* <DEDUP_REMOVED lines=43> */
.L_x_20293:
[----:B------:R-:W-:Y:S05]  /*e2e0*/  BSYNC B0 ;  /* 0x0000000000007941 */ /* 0x000fea0003800000 */
.L_x_20292:
        /* <DEDUP_REMOVED lines=17> */
.L_x_20295:
[----:B------:R-:W-:Y:S05]  /*e400*/  BSYNC B0 ;  /* 0x0000000000007941 */ /* 0x000fea0003800000 */
.L_x_20294:
        /* <DEDUP_REMOVED lines=64> */
.L_x_20297:
[----:B------:R-:W-:Y:S05]  /*e810*/  BSYNC B0 ;  /* 0x0000000000007941 */ /* 0x000fea0003800000 */
.L_x_20296:
        /* <DEDUP_REMOVED lines=63> */
[----:B------:R-:W-:Y:S02]  /*ec10*/  F2FP.SATFINITE.E4M3.F32.PACK_AB_MERGE_C R86, RZ, R86, RZ ;  /* 0x00000056ff56723e */ /* 0x000fe400048070ff */
[----:B------:R-:W-:Y:S02]  /*ec20*/  LOP3.LUT R43, R84, 0xffff, RZ, 0xc0, !PT ;  /* 0x0000ffff542b7812 */ /* 0x000fe400078ec0ff */
[----:B------:R-:W-:Y:S01]  /*ec30*/  LOP3.LUT R50, R47, 0xff0000, R46, 0xf8, !PT ;  /* 0x00ff00002f327812 */ /* 0x000fe200078ef82e */
[----:B------:R-:W-:Y:S01]  /*ec40*/  FMUL R47, R0, R11 ;  /* 0x0000000b002f7220 */ /* 0x000fe20000400000 */
[----:B------:R-:W-:-:S02]  /*ec50*/  F2FP.SATFINITE.E4M3.F32.PACK_AB_MERGE_C R81, RZ, R81, RZ ;  /* 0x00000051ff51723e */ /* 0x000fc400048070ff */
[----:B------:R-:W-:Y:S02]  /*ec60*/  LOP3.LUT R40, R86, 0xffff, RZ, 0xc0, !PT ;  /* 0x0000ffff56287812 */ /* 0x000fe400078ec0ff */
[----:B------:R-:W-:Y:S02]  /*ec70*/  LOP3.LUT R46, R43, 0xff, RZ, 0xc0, !PT ;  /* 0x000000ff2b2e7812 */ /* 0x000fe400078ec0ff */
[----:B------:R-:W-:Y:S02]  /*ec80*/  PRMT R43, R81, 0x7104, RZ ;  /* 0x00007104512b7816 */ /* 0x000fe400000000ff */
[----:B------:R-:W-:Y:S02]  /*ec90*/  F2FP.SATFINITE.E4M3.F32.PACK_AB_MERGE_C R53, RZ, R53, RZ ;  /* 0x00000035ff35723e */ /* 0x000fe400048070ff */
[----:B------:R-:W-:Y:S02]  /*eca0*/  F2FP.SATFINITE.E4M3.F32.PACK_AB_MERGE_C R47, RZ, R47, RZ ;  /* 0x0000002fff2f723e */ /* 0x000fe400048070ff */
[----:B------:R-:W-:Y:S01]  /*ecb0*/  FMNMX R85, |R112|, R83, !PT ;  /* 0x0000005370557209 */ /* 0x000fe20007800200 */
[----:B------:R-:W-:Y:S01]  /*ecc0*/  IMAD.SHL.U32 R83, R40, 0x1000000, RZ ;  /* 0x0100000028537824 */ /* 0x000fe200078e00ff */
[----:B------:R-:W-:Y:S01]  /*ecd0*/  LOP3.LUT R82, R46, 0xff00, R43, 0xf8, !PT ;  /* 0x0000ff002e527812 */ /* 0x000fe200078ef82b */
[----:B------:R-:W-:Y:S01]  /*ece0*/  IMAD.U32 R43, R53, 0x10000, RZ ;  /* 0x00010000352b7824 */ /* 0x000fe200078e00ff */
[----:B------:R-:W-:-:S02]  /*ecf0*/  LOP3.LUT R46, R47, 0xffff, RZ, 0xc0, !PT ;  /* 0x0000ffff2f2e7812 */ /* 0x000fc400078ec0ff */
[----:B------:R-:W-:Y:S02]  /*ed00*/  LOP3.LUT R36, R36, 0xff000000, R83, 0xf8, !PT ;  /* 0xff00000024247812 */ /* 0x000fe400078ef853 */
[----:B------:R-:W-:Y:S01]  /*ed10*/  FMNMX R83, |R116|, R85, !PT ;  /* 0x0000005574537209 */ /* 0x000fe20007800200 */
[----:B------:R-:W-:Y:S01]  /*ed20*/  HFMA2.MMA R85, -RZ, RZ, 0.96630859375, -0.0022525787353515625 ;  /* 0x3bbb989dff557435 */ /* 0x000fe200000001ff */
[----:B------:R-:W-:Y:S02]  /*ed30*/  LOP3.LUT R43, R43, 0xff0000, RZ, 0xc0, !PT ;  /* 0x00ff00002b2b7812 */ /* 0x000fe400078ec0ff */
[----:B------:R-:W-:Y:S02]  /*ed40*/  SHF.L.U32 R46, R46, 0x18, RZ ;  /* 0x000000182e2e7819 */ /* 0x000fe400000006ff */
[----:B------:R-:W-:Y:S02]  /*ed50*/  FMNMX R83, |R48|, R83, !PT ;  /* 0x0000005330537209 */ /* 0x000fe40007800200 */
[----:B------:R-:W-:Y:S01]  /*ed60*/  LOP3.LUT R43, R46, R82, R43, 0xfe, !PT ;  /* 0x000000522e2b7212 */ /* 0x000fe200078efe2b */
[----:B-----5:R-:W-:Y:S01]  /*ed70*/  HADD2.F32 R46, -RZ, R76.H0_H0 ;  /* 0x2000004cff2e7230 */ /* 0x020fe20000004100 */
[----:B------:R-:W-:-:S02]  /*ed80*/  F2FP.SATFINITE.E4M3.F32.PACK_AB_MERGE_C R82, RZ, R38, RZ ;  /* 0x00000026ff52723e */ /* 0x000fc400048070ff */
[----:B------:R-:W-:Y:S02]  /*ed90*/  FMNMX R83, |R120|, R83, !PT ;  /* 0x0000005378537209 */ /* 0x000fe40007800200 */
[----:B------:R-:W-:Y:S01]  /*eda0*/  FFMA.SAT R40, -R46, R85, 0.5 ;  /* 0x3f0000002e287423 */ /* 0x000fe20000002155 */
[----:B------:R-:W-:Y:S01]  /*edb0*/  IMAD.MOV.U32 R85, RZ, RZ, 0x437c0000 ;  /* 0x437c0000ff557424 */ /* 0x000fe200078e00ff */
[----:B------:R-:W-:Y:S02]  /*edc0*/  LOP3.LUT R38, R82, 0xffff, RZ, 0xc0, !PT ;  /* 0x0000ffff52267812 */ /* 0x000fe400078ec0ff */
[----:B------:R-:W-:Y:S01]  /*edd0*/  FMNMX R87, |R118|, R83, !PT ;  /* 0x0000005376577209 */ /* 0x000fe20007800200 */
[----:B------:R-:W-:Y:S01]  /*ede0*/  FFMA.RM R40, R40, R85, 12582913 ;  /* 0x4b40000128287423 */ /* 0x000fe20000004055 */
[----:B------:R-:W-:Y:S02]  /*edf0*/  SHF.L.U32 R83, R38, 0x18, RZ ;  /* 0x0000001826537819 */ /* 0x000fe400000006ff */
[----:B------:R-:W-:Y:S01]  /*ee00*/  F2FP.SATFINITE.E4M3.F32.PACK_AB_MERGE_C R94, RZ, R94, RZ ;  /* 0x0000005eff5e723e */ /* 0x000fe200048070ff */
[C---:B------:R-:W-:Y:S01]  /*ee10*/  FADD R85, R40.reuse, -12583039 ;  /* 0xcb40007f28557421 */ /* 0x040fe20000000000 */
[----:B------:R-:W-:-:S02]  /*ee20*/  SHF.L.U32 R48, R40, 0x17, RZ ;  /* 0x0000001728307819 */ /* 0x000fc400000006ff */
[----:B------:R-:W-:Y:S01]  /*ee30*/  LOP3.LUT R38, R44, 0xff000000, R83, 0xf8, !PT ;  /* 0xff0000002c267812 */ /* 0x000fe200078ef853 */
[----:B------:R-:W-:Y:S01]  /*ee40*/  FFMA R85, -R46, 1.4426950216293334961, -R85 ;  /* 0x3fb8aa3b2e557823 */ /* 0x000fe20000000955 */
[----:B------:R-:W-:Y:S02]  /*ee50*/  FMNMX R83, |R122|, R87, !PT ;  /* 0x000000577a537209 */ /* 0x000fe40007800200 */
[----:B------:R-:W-:Y:S01]  /*ee60*/  LEA R44, P2, R5, R60, 0x3 ;  /* 0x0000003c052c7211 */ /* 0x000fe200078418ff */
[----:B------:R-:W-:Y:S01]  /*ee70*/  FFMA R85, -R46, 1.925963033500011079e-08, R85 ;  /* 0x32a570602e557823 */ /* 0x000fe20000000155 */
[----:B------:R-:W-:Y:S02]  /*ee80*/  FMNMX R83, |R52|, R83, !PT ;  /* 0x0000005334537209 */ /* 0x000fe40007800200 */
[----:B------:R-:W-:-:S03]  /*ee90*/  F2FP.SATFINITE.E4M3.F32.PACK_AB_MERGE_C R52, RZ, R42, RZ ;  /* 0x0000002aff34723e */ /* 0x000fc600048070ff */
[----:B------:R-:W0:Y:S01]  /*eea0*/  MUFU.EX2 R85, R85 ;  /* 0x0000005500557308 */ /* 0x000e220000000800 */
[----:B------:R-:W-:Y:S01]  /*eeb0*/  LOP3.LUT R42, R52, 0xffff, RZ, 0xc0, !PT ;  /* 0x0000ffff342a7812 */ /* 0x000fe200078ec0ff */
[----:B0-----:R-:W-:-:S03]  /*eec0*/  FFMA R48, R48, R85, 1 ;  /* 0x3f80000030307423 */ /* 0x001fc60000000055 */
[----:B------:R-:W-:Y:S01]  /*eed0*/  SHF.L.U32 R85, R42, 0x18, RZ ;  /* 0x000000182a557819 */ /* 0x000fe200000006ff */
[----:B------:R-:W-:-:S03]  /*eee0*/  VIADD R40, R48, 0x1800000 ;  /* 0x0180000030287836 */ /* 0x000fc60000000000 */
[----:B------:R-:W-:Y:S02]  /*eef0*/  LOP3.LUT R42, R50, 0xff000000, R85, 0xf8, !PT ;  /* 0xff000000322a7812 */ /* 0x000fe400078ef855 */
[----:B------:R-:W-:Y:S02]  /*ef00*/  FMNMX R85, |R124|, R83, !PT ;  /* 0x000000537c557209 */ /* 0x000fe40007800200 */
[----:B------:R-:W-:-:S04]  /*ef10*/  LOP3.LUT R40, R40, 0x7f800000, RZ, 0xc0, !PT ;  /* 0x7f80000028287812 */ /* 0x000fc800078ec0ff */
[----:B------:R-:W-:Y:S02]  /*ef20*/  ISETP.GT.U32.AND P1, PT, R40, 0x1ffffff, PT ;  /* 0x01ffffff2800780c */ /* 0x000fe40003f24070 */
[----:B------:R-:W-:-:S05]  /*ef30*/  LOP3.LUT R40, R94, 0xffff, RZ, 0xc0, !PT ;  /* 0x0000ffff5e287812 */ /* 0x000fca00078ec0ff */
[----:B------:R-:W-:-:S05]  /*ef40*/  IMAD.SHL.U32 R40, R40, 0x1000000, RZ ;  /* 0x0100000028287824 */ /* 0x000fca00078e00ff */
[----:B------:R-:W-:Y:S01]  /*ef50*/  LOP3.LUT R40, R51, 0xff000000, R40, 0xf8, !PT ;  /* 0xff00000033287812 */ /* 0x000fe200078ef828 */
[----:B------:R-:W-:Y:S06]  /*ef60*/  @P0 BRA `(.L_x_20299) ;  /* 0x0000000000440947 */ /* 0x000fec0003800000 */
[----:B------:R-:W-:Y:S01]  /*ef70*/  IADD3 R51, R10, 0x1e, -R17 ;  /* 0x0000001e0a337810 */ /* 0x000fe20007ffe811 */
[----:B------:R-:W-:Y:S02]  /*ef80*/  IMAD.U32 R50, R94, 0x10000, RZ ;  /* 0x000100005e327824 */ /* 0x000fe400078e00ff */
[----:B------:R-:W-:Y:S01]  /*ef90*/  IMAD R89, R4, 0x3, RZ ;  /* 0x0000000304597824 */ /* 0x000fe200078e02ff */
[----:B------:R-:W-:Y:S02]  /*efa0*/  LOP3.LUT R83, R51, 0x1f, RZ, 0xc0, !PT ;  /* 0x0000001f33537812 */ /* 0x000fe400078ec0ff */
[----:B------:R-:W-:Y:S02]  /*efb0*/  LOP3.LUT R51, R52, 0xffff, RZ, 0xc0, !PT ;  /* 0x0000ffff34337812 */ /* 0x000fe400078ec0ff */
[----:B------:R-:W-:Y:S02]  /*efc0*/  LOP3.LUT R52, R50, 0xff0000, RZ, 0xc0, !PT ;  /* 0x00ff000032347812 */ /* 0x000fe400078ec0ff */
[----:B------:R-:W-:-:S02]  /*efd0*/  IADD3 R50, P3, R83, R20, RZ ;  /* 0x0000001453327210 */ /* 0x000fc40007f7e0ff */
[----:B------:R-:W-:Y:S02]  /*efe0*/  LEA R52, R51, R52, 0x18 ;  /* 0x0000003433347211 */ /* 0x000fe400078ec0ff */
[----:B------:R-:W-:Y:S01]  /*eff0*/  SHF.L.U32 R83, R82, 0x8, RZ ;  /* 0x0000000852537819 */ /* 0x000fe200000006ff */
[----:B------:R-:W-:-:S03]  /*f000*/  IMAD.X R51, RZ, RZ, R19, P3 ;  /* 0x000000ffff337224 */ /* 0x000fc600018e0613 */
[----:B------:R-:W-:Y:S01]  /*f010*/  LOP3.LUT R87, R52, 0xffff, R83, 0xf8, !PT ;  /* 0x0000ffff34577812 */ /* 0x000fe200078ef853 */
[----:B------:R-:W-:-:S03]  /*f020*/  IMAD.WIDE.U32 R50, R5, 0x3, R50 ;  /* 0x0000000305327825 */ /* 0x000fc600078e0032 */
[----:B------:R-:W-:Y:S01]  /*f030*/  LOP3.LUT R87, R87, 0xff, R86, 0xf8, !PT ;  /* 0x000000ff57577812 */ /* 0x000fe200078ef856 */
[----:B------:R-:W-:Y:S01]  /*f040*/  IMAD.IADD R51, R89, 0x1, R51 ;  /* 0x0000000159337824 */ /* 0x000fe200078e0233 */
[----:B------:R-:W-:-:S04]  /*f050*/  LEA R82, P3, R50, R18, 0x2 ;  /* 0x0000001232527211 */ /* 0x000fc800078610ff */
[----:B------:R-:W-:-:S05]  /*f060*/  LEA.HI.X R83, R50, R16, R51, 0x2, P3 ;  /* 0x0000001032537211 */ /* 0x000fca00018f1433 */
[----:B------:R0:W-:Y:S04]  /*f070*/  STG.E desc[UR10][R82.64], R87 ;  /* 0x0000005752007986 */ /* 0x0001e8000c10190a */
.L_x_20299:
[----:B------:R-:W-:Y:S05]  /*f080*/  BSYNC B0 ;  /* 0x0000000000007941 */ /* 0x000fea0003800000 */
.L_x_20298:
[----:B------:R-:W-:Y:S04]  /*f090*/  BSSY B0, `(.L_x_20300) ;  /* 0x0000013000007945 */ /* 0x000fe80003800000 */
[----:B------:R-:W-:Y:S05]  /*f0a0*/  @P0 BRA `(.L_x_20301) ;  /* 0x0000000000440947 */ /* 0x000fea0003800000 */
[----:B------:R-:W-:Y:S01]  /*f0b0*/  SHF.L.U32 R80, R80, 0x10, RZ ;  /* 0x0000001050507819 */ /* 0x000fe200000006ff */
[----:B------:R-:W-:Y:S01]  /*f0c0*/  ULDC.64 UR4, c[0x0][0x258] ;  /* 0x0000960000047ab9 */ /* 0x000fe20000000a00 */
[----:B------:R-:W-:Y:S01]  /*f0d0*/  IADD3 R50, R10, 0x1e, -R17 ;  /* 0x0000001e0a327810 */ /* 0x000fe20007ffe811 */
[----:B------:R-:W-:Y:S01]  /*f0e0*/  ULOP3.LUT UR4, UR4, 0xfffffffc, URZ, 0xc0, !UPT ;  /* 0xfffffffc04047892 */ /* 0x000fe2000f8ec03f */
[----:B------:R-:W-:Y:S01]  /*f0f0*/  LOP3.LUT R84, R84, 0xffff, RZ, 0xc0, !PT ;  /* 0x0000ffff54547812 */ /* 0x000fe200078ec0ff */
[----:B------:R-:W-:Y:S01]  /*f100*/  ULOP3.LUT UR5, UR5, 0x3fffffff, URZ, 0xc0, !UPT ;  /* 0x3fffffff05057892 */ /* 0x000fe2000f8ec03f */
[----:B------:R-:W-:Y:S02]  /*f110*/  LOP3.LUT R51, R80, 0xff0000, RZ, 0xc0, !PT ;  /* 0x00ff000050337812 */ /* 0x000fe400078ec0ff */
[----:B0-----:R-:W-:Y:S02]  /*f120*/  LOP3.LUT R83, R50, 0x1f, RZ, 0xc0, !PT ;  /* 0x0000001f32537812 */ /* 0x001fe400078ec0ff */
[----:B------:R-:W-:Y:S01]  /*f130*/  SHF.L.U32 R52, R45, 0x8, RZ ;  /* 0x000000082d347819 */ /* 0x000fe200000006ff */
[----:B------:R-:W-:Y:S01]  /*f140*/  IMAD R51, R84, 0x1000000, R51 ;  /* 0x0100000054337824 */ /* 0x000fe200078e0233 */
[----:B------:R-:W-:-:S04]  /*f150*/  IADD3 R83, P3, P4, R20, UR4, R83 ;  /* 0x0000000414537c10 */ /* 0x000fc8000fc7e053 */
[----:B------:R-:W-:Y:S02]  /*f160*/  IADD3.X R80, R19, UR5, RZ, P3, P4 ;  /* 0x0000000513507c10 */ /* 0x000fe40009fe84ff */
[----:B------:R-:W-:Y:S02]  /*f170*/  LEA R50, P3, R83, R18, 0x2 ;  /* 0x0000001253327211 */ /* 0x000fe400078610ff */
[----:B------:R-:W-:Y:S02]  /*f180*/  LOP3.LUT R52, R51, 0xffff, R52, 0xf8, !PT ;  /* 0x0000ffff33347812 */ /* 0x000fe400078ef834 */
[----:B------:R-:W-:Y:S02]  /*f190*/  LEA.HI.X R51, R83, R16, R80, 0x2, P3 ;  /* 0x0000001053337211 */ /* 0x000fe400018f1450 */
[----:B------:R-:W-:-:S05]  /*f1a0*/  LOP3.LUT R15, R52, 0xff, R15, 0xf8, !PT ;  /* 0x000000ff340f7812 */ /* 0x000fca00078ef80f */
[----:B------:R1:W-:Y:S02]  /*f1b0*/  STG.E desc[UR10][R50.64], R15 ;  /* 0x0000000f32007986 */ /* 0x0003e4000c10190a */
.L_x_20301:
[----:B------:R-:W-:Y:S05]  /*f1c0*/  BSYNC B0 ;  /* 0x0000000000007941 */ /* 0x000fea0003800000 */
.L_x_20300:
[----:B------:R-:W-:Y:S04]  /*f1d0*/  BSSY B0, `(.L_x_20302) ;  /* 0x0000013000007945 */ /* 0x000fe80003800000 */
[----:B------:R-:W-:Y:S05]  /*f1e0*/  @P0 BRA `(.L_x_20303) ;  /* 0x0000000000440947 */ /* 0x000fea0003800000 */
[----:B-1----:R-:W-:Y:S01]  /*f1f0*/  IADD3 R15, R10, 0x1e, -R17 ;  /* 0x0000001e0a0f7810 */ /* 0x002fe20007ffe811 */
[----:B------:R-:W-:Y:S01]  /*f200*/  IMAD.U32 R49, R49, 0x10000, RZ ;  /* 0x0001000031317824 */ /* 0x000fe200078e00ff */
[----:B------:R-:W-:Y:S01]  /*f210*/  LOP3.LUT R81, R81, 0xffff, RZ, 0xc0, !PT ;  /* 0x0000ffff51517812 */ /* 0x000fe200078ec0ff */
[----:B0-----:R-:W-:Y:S01]  /*f220*/  IMAD R83, R4, 0x5, RZ ;  /* 0x0000000504537824 */ /* 0x001fe200078e02ff */
[----:B------:R-:W-:Y:S02]  /*f230*/  LOP3.LUT R15, R15, 0x1f, RZ, 0xc0, !PT ;  /* 0x0000001f0f0f7812 */ /* 0x000fe400078ec0ff */
        /* <DEDUP_REMOVED lines=12> */
.L_x_20303:
[----:B------:R-:W-:Y:S05]  /*f300*/  BSYNC B0 ;  /* 0x0000000000007941 */ /* 0x000fea0003800000 */
.L_x_20302:
[----:B------:R-:W-:Y:S04]  /*f310*/  BSSY B0, `(.L_x_20304) ;  /* 0x0000013000007945 */ /* 0x000fe80003800000 */
[----:B------:R-:W-:Y:S05]  /*f320*/  @P0 BRA `(.L_x_20305) ;  /* 0x0000000000440947 */ /* 0x000fea0003800000 */
[----:B------:R-:W-:Y:S01]  /*f330*/  IADD3 R14, R10, 0x1e, -R17 ;  /* 0x0000001e0a0e7810 */ /* 0x000fe20007ffe811 */
[----:B------:R-:W-:Y:S01]  /*f340*/  IMAD R49, R4, 0x6, RZ ;  /* 0x0000000604317824 */ /* 0x000fe200078e02ff */
[----:B------:R-:W-:Y:S01]  /*f350*/  SHF.L.U32 R27, R27, 0x10, RZ ;  /* 0x000000101b1b7819 */ /* 0x000fe200000006ff */
[----:B------:R-:W-:Y:S01]  /*f360*/  IMAD.SHL.U32 R24, R24, 0x100, RZ ;  /* 0x0000010018187824 */ /* 0x000fe200078e00ff */
[----:B-12---:R-:W-:Y:S02]  /*f370*/  LOP3.LUT R15, R14, 0x1f, RZ, 0xc0, !PT ;  /* 0x0000001f0e0f7812 */ /* 0x006fe400078ec0ff */
[----:B------:R-:W-:Y:S02]  /*f380*/  LOP3.LUT R53, R53, 0xffff, RZ, 0xc0, !PT ;  /* 0x0000ffff35357812 */ /* 0x000fe400078ec0ff */
[----:B------:R-:W-:Y:S02]  /*f390*/  IADD3 R14, P3, R15, R20, RZ ;  /* 0x000000140f0e7210 */ /* 0x000fe40007f7e0ff */
[----:B------:R-:W-:-:S03]  /*f3a0*/  LOP3.LUT R26, R27, 0xff0000, RZ, 0xc0, !PT ;  /* 0x00ff00001b1a7812 */ /* 0x000fc600078ec0ff */
[----:B------:R-:W-:Y:S01]  /*f3b0*/  IMAD.X R15, RZ, RZ, R19, P3 ;  /* 0x000000ffff0f7224 */ /* 0x000fe200018e0613 */
[----:B------:R-:W-:Y:S01]  /*f3c0*/  LEA R53, R53, R26, 0x18 ;  /* 0x0000001a35357211 */ /* 0x000fe200078ec0ff */
[----:B------:R-:W-:-:S03]  /*f3d0*/  IMAD.WIDE.U32 R14, R5, 0x6, R14 ;  /* 0x00000006050e7825 */ /* 0x000fc600078e000e */
[----:B------:R-:W-:Y:S02]  /*f3e0*/  LOP3.LUT R24, R53, 0xffff, R24, 0xf8, !PT ;  /* 0x0000ffff35187812 */ /* 0x000fe400078ef818 */
[----:B------:R-:W-:Y:S02]  /*f3f0*/  IADD3 R15, R49, R15, RZ ;  /* 0x0000000f310f7210 */ /* 0x000fe40007ffe0ff */
[----:B------:R-:W-:Y:S02]  /*f400*/  LEA R26, P3, R14, R18, 0x2 ;  /* 0x000000120e1a7211 */ /* 0x000fe400078610ff */
[----:B------:R-:W-:Y:S02]  /*f410*/  LOP3.LUT R13, R24, 0xff, R13, 0xf8, !PT ;  /* 0x000000ff180d7812 */ /* 0x000fe400078ef80d */
[----:B------:R-:W-:-:S05]  /*f420*/  LEA.HI.X R27, R14, R16, R15, 0x2, P3 ;  /* 0x000000100e1b7211 */ /* 0x000fca00018f140f */
[----:B------:R3:W-:Y:S04]  /*f430*/  STG.E desc[UR10][R26.64], R13 ;  /* 0x0000000d1a007986 */ /* 0x0007e8000c10190a */
.L_x_20305:
[----:B------:R-:W-:Y:S05]  /*f440*/  BSYNC B0 ;  /* 0x0000000000007941 */ /* 0x000fea0003800000 */
.L_x_20304:
[----:B------:R-:W-:Y:S04]  /*f450*/  BSSY B0, `(.L_x_20306) ;  /* 0x0000013000007945 */ /* 0x000fe80003800000 */
[----:B------:R-:W-:Y:S05]  /*f460*/  @P0 BRA `(.L_x_20307) ;  /* 0x0000000000440947 */ /* 0x000fea0003800000 */
[----:B---3--:R-:W-:Y:S01]  /*f470*/  IADD3 R13, R10, 0x1e, -R17 ;  /* 0x0000001e0a0d7810 */ /* 0x008fe20007ffe811 */
[----:B------:R-:W-:Y:S01]  /*f480*/  IMAD.U32 R25, R25, 0x10000, RZ ;  /* 0x0001000019197824 */ /* 0x000fe200078e00ff */
[----:B------:R-:W-:Y:S02]  /*f490*/  LOP3.LUT R47, R47, 0xffff, RZ, 0xc0, !PT ;  /* 0x0000ffff2f2f7812 */ /* 0x000fe400078ec0ff */
[----:B------:R-:W-:Y:S02]  /*f4a0*/  LOP3.LUT R13, R13, 0x1f, RZ, 0xc0, !PT ;  /* 0x0000001f0d0d7812 */ /* 0x000fe400078ec0ff */
[----:B------:R-:W-:Y:S02]  /*f4b0*/  SHF.L.U32 R24, R21, 0x8, RZ ;  /* 0x0000000815187819 */ /* 0x000fe400000006ff */
[----:B------:R-:W-:Y:S01]  /*f4c0*/  IADD3 R14, P0, R13, R20, RZ ;  /* 0x000000140d0e7210 */ /* 0x000fe20007f1e0ff */
[----:B------:R-:W-:Y:S01]  /*f4d0*/  IMAD R13, R4, 0x7, RZ ;  /* 0x00000007040d7824 */ /* 0x000fe200078e02ff */
[----:B------:R-:W-:-:S02]  /*f4e0*/  LOP3.LUT R20, R25, 0xff0000, RZ, 0xc0, !PT ;  /* 0x00ff000019147812 */ /* 0x000fc400078ec0ff */
[----:B-12---:R-:W-:-:S03]  /*f4f0*/  IADD3.X R15, RZ, R19, RZ, P0, !PT ;  /* 0x00000013ff0f7210 */ /* 0x006fc600007fe4ff */
[----:B------:R-:W-:Y:S02]  /*f500*/  IMAD R47, R47, 0x1000000, R20 ;  /* 0x010000002f2f7824 */ /* 0x000fe400078e0214 */
[----:B------:R-:W-:-:S03]  /*f510*/  IMAD.WIDE.U32 R14, R5, 0x7, R14 ;  /* 0x00000007050e7825 */ /* 0x000fc600078e000e */
[----:B------:R-:W-:Y:S01]  /*f520*/  LOP3.LUT R47, R47, 0xffff, R24, 0xf8, !PT ;  /* 0x0000ffff2f2f7812 */ /* 0x000fe200078ef818 */
[----:B------:R-:W-:Y:S01]  /*f530*/  IMAD.IADD R13, R13, 0x1, R15 ;  /* 0x000000010d0d7824 */ /* 0x000fe200078e020f */
[C---:B------:R-:W-:Y:S02]  /*f540*/  LEA R20, P0, R14.reuse, R18, 0x2 ;  /* 0x000000120e147211 */ /* 0x040fe400078010ff */
[----:B------:R-:W-:Y:S02]  /*f550*/  LOP3.LUT R47, R47, 0xff, R2, 0xf8, !PT ;  /* 0x000000ff2f2f7812 */ /* 0x000fe400078ef802 */
[----:B------:R-:W-:-:S05]  /*f560*/  LEA.HI.X R21, R14, R16, R13, 0x2, P0 ;  /* 0x000000100e157211 */ /* 0x000fca00000f140d */
[----:B------:R4:W-:Y:S04]  /*f570*/  STG.E desc[UR10][R20.64], R47 ;  /* 0x0000002f14007986 */ /* 0x0009e8000c10190a */
.L_x_20307:
[----:B------:R-:W-:Y:S05]  /*f580*/  BSYNC B0 ;  /* 0x0000000000007941 */ /* 0x000fea0003800000 */
.L_x_20306:
[----:B------:R-:W-:Y:S01]  /*f590*/  IADD3 R52, R10, 0x1d, -R17 ;  /* 0x0000001d0a347810 */ /* 0x000fe20007ffe811 */
[----:B------:R-:W-:Y:S01]  /*f5a0*/  BSSY B1, `(.L_x_20308) ;  /* 0x000000e000017945 */ /* 0x000fe20003800000 */
[----:B-12---:R-:W-:Y:S02]  /*f5b0*/  FMNMX R15, |R0|, R85, !PT ;  /* 0x00000055000f7209 */ /* 0x006fe40007800200 */
[----:B---3--:R-:W-:Y:S02]  /*f5c0*/  IADD3 R13, R7, 0x3, RZ ;  /* 0x00000003070d7810 */ /* 0x008fe40007ffe0ff */
[----:B------:R-:W-:Y:S02]  /*f5d0*/  LEA.HI.X R45, R5, R61, R4, 0x3, P2 ;  /* 0x0000003d052d7211 */ /* 0x000fe400010f1c04 */
[----:B------:R-:W-:Y:S01]  /*f5e0*/  LOP3.LUT R52, R52, 0x1f, RZ, 0xc0, !PT ;  /* 0x0000001f34347812 */ /* 0x000fe200078ec0ff */
[----:B------:R-:W-:Y:S06]  /*f5f0*/  @P1 BRA `(.L_x_20309) ;  /* 0x0000000000101947 */ /* 0x000fec0003800000 */
[----:B------:R-:W-:Y:S01]  /*f600*/  IMAD.MOV.U32 R0, RZ, RZ, R48 ;  /* 0x000000ffff007224 */ /* 0x000fe200078e0030 */
[----:B------:R-:W-:-:S07]  /*f610*/  MOV R14, 0xf630 ;  /* 0x0000f630000e7802 */ /* 0x000fce0000000f00 */
[----:B0---4-:R-:W-:Y:S05]  /*f620*/  CALL.REL.NOINC `($__internal_491_$__cuda_sm20_rcp_rn_f32_slowpath) ;  /* 0x0000007000dc7944 */ /* 0x011fea0003c00000 */
[----:B------:R-:W-:Y:S05]  /*f630*/  BRA `(.L_x_20310) ;  /* 0x0000000000107947 */ /* 0x000fea0003800000 */
.L_x_20309:
[----:B----4-:R-:W1:Y:S02]  /*f640*/  MUFU.RCP R21, R48 ;  /* 0x0000003000157308 */ /* 0x010e640000001000 */
[----:B-1----:R-:W-:-:S04]  /*f650*/  FFMA R0, R48, R21, -1 ;  /* 0xbf80000030007423 */ /* 0x002fc80000000015 */
[----:B------:R-:W-:-:S04]  /*f660*/  FADD.FTZ R0, -R0, -RZ ;  /* 0x800000ff00007221 */ /* 0x000fc80000010100 */
[----:B------:R-:W-:-:S07]  /*f670*/  FFMA R21, R21, R0, R21 ;  /* 0x0000000015157223 */ /* 0x000fce0000000015 */
.L_x_20310:
[----:B------:R-:W-:Y:S05]  /*f680*/  BSYNC B1 ;  /* 0x0000000000017941 */ /* 0x000fea0003800000 */
.L_x_20308:
        /* <DEDUP_REMOVED lines=20> */
[----:B0-----:R-:W-:Y:S05]  /*f7d0*/  CALL.REL.NOINC `($__internal_491_$__cuda_sm20_rcp_rn_f32_slowpath) ;  /* 0x0000007000707944 */ /* 0x001fea0003c00000 */
[----:B------:R-:W-:Y:S05]  /*f7e0*/  BRA `(.L_x_20313) ;  /* 0x0000000000107947 */ /* 0x000fea0003800000 */
.L_x_20312:
[----:B------:R-:W1:Y:S02]  /*f7f0*/  MUFU.RCP R21, R2 ;  /* 0x0000000200157308 */ /* 0x000e640000001000 */
[----:B-1----:R-:W-:-:S04]  /*f800*/  FFMA R0, R2, R21, -1 ;  /* 0xbf80000002007423 */ /* 0x002fc80000000015 */
[----:B------:R-:W-:-:S04]  /*f810*/  FADD.FTZ R0, -R0, -RZ ;  /* 0x800000ff00007221 */ /* 0x000fc80000010100 */
[----:B------:R-:W-:-:S07]  /*f820*/  FFMA R21, R21, R0, R21 ;  /* 0x0000000015157223 */ /* 0x000fce0000000015 */
.L_x_20313:
[----:B------:R-:W-:Y:S05]  /*f830*/  BSYNC B1 ;  /* 0x0000000000017941 */ /* 0x000fea0003800000 */
.L_x_20311:
        /* <DEDUP_REMOVED lines=19> */
[----:B0-----:R-:W-:Y:S05]  /*f970*/  CALL.REL.NOINC `($__internal_491_$__cuda_sm20_rcp_rn_f32_slowpath) ;  /* 0x0000007000087944 */ /* 0x001fea0003c00000 */
[----:B------:R-:W-:Y:S05]  /*f980*/  BRA `(.L_x_20316) ;  /* 0x0000000000107947 */ /* 0x000fea0003800000 */
.L_x_20315:
[----:B------:R-:W1:Y:S02]  /*f990*/  MUFU.RCP R21, R2 ;  /* 0x0000000200157308 */ /* 0x000e640000001000 */
[----:B-1----:R-:W-:-:S04]  /*f9a0*/  FFMA R0, R2, R21, -1 ;  /* 0xbf80000002007423 */ /* 0x002fc80000000015 */
[----:B------:R-:W-:-:S04]  /*f9b0*/  FADD.FTZ R0, -R0, -RZ ;  /* 0x800000ff00007221 */ /* 0x000fc80000010100 */
[----:B------:R-:W-:-:S07]  /*f9c0*/  FFMA R21, R21, R0, R21 ;  /* 0x0000000015157223 */ /* 0x000fce0000000015 */
.L_x_20316:
[----:B------:R-:W-:Y:S05]  /*f9d0*/  BSYNC B1 ;  /* 0x0000000000017941 */ /* 0x000fea0003800000 */
.L_x_20314:
        /* <DEDUP_REMOVED lines=22> */
.L_x_20318:
[----:B------:R-:W1:Y:S02]  /*fb40*/  MUFU.RCP R21, R2 ;  /* 0x0000000200157308 */ /* 0x000e640000001000 */
[----:B-1----:R-:W-:-:S04]  /*fb50*/  FFMA R0, R2, R21, -1 ;  /* 0xbf80000002007423 */ /* 0x002fc80000000015 */
[----:B------:R-:W-:-:S04]  /*fb60*/  FADD.FTZ R0, -R0, -RZ ;  /* 0x800000ff00007221 */ /* 0x000fc80000010100 */
[----:B------:R-:W-:-:S07]  /*fb70*/  FFMA R21, R21, R0, R21 ;  /* 0x0000000015157223 */ /* 0x000fce0000000015 */
.L_x_20319:
[----:B------:R-:W-:Y:S05]  /*fb80*/  BSYNC B1 ;  /* 0x0000000000017941 */ /* 0x000fea0003800000 */
.L_x_20317:
        /* <DEDUP_REMOVED lines=21> */
.L_x_20321:
[----:B------:R-:W1:Y:S02]  /*fce0*/  MUFU.RCP R21, R14 ;  /* 0x0000000e00157308 */ /* 0x000e640000001000 */
[----:B-1----:R-:W-:-:S04]  /*fcf0*/  FFMA R0, R14, R21, -1 ;  /* 0xbf8000000e007423 */ /* 0x002fc80000000015 */
[----:B------:R-:W-:-:S04]  /*fd00*/  FADD.FTZ R0, -R0, -RZ ;  /* 0x800000ff00007221 */ /* 0x000fc80000010100 */
[----:B------:R-:W-:-:S07]  /*fd10*/  FFMA R21, R21, R0, R21 ;  /* 0x0000000015157223 */ /* 0x000fce0000000015 */
.L_x_20322:
[----:B------:R-:W-:Y:S05]  /*fd20*/  BSYNC B1 ;  /* 0x0000000000017941 */ /* 0x000fea0003800000 */
.L_x_20320:
        /* <DEDUP_REMOVED lines=22> */
.L_x_20324:
[----:B------:R-:W1:Y:S02]  /*fe90*/  MUFU.RCP R21, R2 ;  /* 0x0000000200157308 */ /* 0x000e640000001000 */
[----:B-1----:R-:W-:-:S04]  /*fea0*/  FFMA R0, R2, R21, -1 ;  /* 0xbf80000002007423 */ /* 0x002fc80000000015 */
[----:B------:R-:W-:-:S04]  /*feb0*/  FADD.FTZ R0, -R0, -RZ ;  /* 0x800000ff00007221 */ /* 0x000fc80000010100 */
[----:B------:R-:W-:-:S07]  /*fec0*/  FFMA R21, R21, R0, R21 ;  /* 0x0000000015157223 */ /* 0x000fce0000000015 */
.L_x_20325:
[----:B------:R-:W-:Y:S05]  /*fed0*/  BSYNC B1 ;  /* 0x0000000000017941 */ /* 0x000fea0003800000 */
.L_x_20323:
        /* <DEDUP_REMOVED lines=21> */
.L_x_20327:
[----:B------:R-:W1:Y:S02]  /*10030*/  MUFU.RCP R21, R2 ;  /* 0x0000000200157308 */ /* 0x000e640000001000 */
[----:B-1----:R-:W-:-:S04]  /*10040*/  FFMA R0, R2, R21, -1 ;  /* 0xbf80000002007423 */ /* 0x002fc80000000015 */
[----:B------:R-:W-:-:S04]  /*10050*/  FADD.FTZ R0, -R0, -RZ ;  /* 0x800000ff00007221 */ /* 0x000fc80000010100 */
[----:B------:R-:W-:-:S07]  /*10060*/  FFMA R21, R21, R0, R21 ;  /* 0x0000000015157223 */ /* 0x000fce0000000015 */
.L_x_20328:
[----:B------:R-:W-:Y:S05]  /*10070*/  BSYNC B1 ;  /* 0x0000000000017941 */ /* 0x000fea0003800000 */
.L_x_20326:
        /* <DEDUP_REMOVED lines=22> */
.L_x_20330:
[----:B------:R-:W1:Y:S02]  /*101e0*/  MUFU.RCP R21, R2 ;  /* 0x0000000200157308 */ /* 0x000e640000001000 */
[----:B-1----:R-:W-:-:S04]  /*101f0*/  FFMA R0, R2, R21, -1 ;  /* 0xbf80000002007423 */ /* 0x002fc80000000015 */
[----:B------:R-:W-:-:S04]  /*10200*/  FADD.FTZ R0, -R0, -RZ ;  /* 0x800000ff00007221 */ /* 0x000fc80000010100 */
[----:B------:R-:W-:-:S07]  /*10210*/  FFMA R21, R21, R0, R21 ;  /* 0x0000000015157223 */ /* 0x000fce0000000015 */
.L_x_20331:
[----:B------:R-:W-:Y:S05]  /*10220*/  BSYNC B1 ;  /* 0x0000000000017941 */ /* 0x000fea0003800000 */
.L_x_20329:
        /* <DEDUP_REMOVED lines=21> */
.L_x_20333:
[----:B------:R-:W1:Y:S02]  /*10380*/  MUFU.RCP R21, R2 ;  /* 0x0000000200157308 */ /* 0x000e640000001000 */
[----:B-1----:R-:W-:-:S04]  /*10390*/  FFMA R0, R2, R21, -1 ;  /* 0xbf80000002007423 */ /* 0x002fc80000000015 */
[----:B------:R-:W-:-:S04]  /*103a0*/  FADD.FTZ R0, -R0, -RZ ;  /* 0x800000ff00007221 */ /* 0x000fc80000010100 */
[----:B------:R-:W-:-:S07]  /*103b0*/  FFMA R21, R21, R0, R21 ;  /* 0x0000000015157223 */ /* 0x000fce0000000015 */
.L_x_20334:
[----:B------:R-:W-:Y:S05]  /*103c0*/  BSYNC B1 ;  /* 0x0000000000017941 */ /* 0x000fea0003800000 */
.L_x_20332:
        /* <DEDUP_REMOVED lines=22> */
.L_x_20336:
[----:B------:R-:W1:Y:S02]  /*10530*/  MUFU.RCP R21, R2 ;  /* 0x0000000200157308 */ /* 0x000e640000001000 */
[----:B-1----:R-:W-:-:S04]  /*10540*/  FFMA R0, R2, R21, -1 ;  /* 0xbf80000002007423 */ /* 0x002fc80000000015 */
[----:B------:R-:W-:-:S04]  /*10550*/  FADD.FTZ R0, -R0, -RZ ;  /* 0x800000ff00007221 */ /* 0x000fc80000010100 */
[----:B------:R-:W-:-:S07]  /*10560*/  FFMA R21, R21, R0, R21 ;  /* 0x0000000015157223 */ /* 0x000fce0000000015 */
.L_x_20337:
[----:B------:R-:W-:Y:S05]  /*10570*/  BSYNC B1 ;  /* 0x0000000000017941 */ /* 0x000fea0003800000 */
.L_x_20335:
        /* <DEDUP_REMOVED lines=21> */
.L_x_20339:
[----:B------:R-:W1:Y:S02]  /*106d0*/  MUFU.RCP R21, R2 ;  /* 0x0000000200157308 */ /* 0x000e640000001000 */
[----:B-1----:R-:W-:-:S04]  /*106e0*/  FFMA R0, R2, R21, -1 ;  /* 0xbf80000002007423 */ /* 0x002fc80000000015 */
[----:B------:R-:W-:-:S04]  /*106f0*/  FADD.FTZ R0, -R0, -RZ ;  /* 0x800000ff00007221 */ /* 0x000fc80000010100 */
[----:B------:R-:W-:-:S07]  /*10700*/  FFMA R21, R21, R0, R21 ;  /* 0x0000000015157223 */ /* 0x000fce0000000015 */
.L_x_20340:
[----:B------:R-:W-:Y:S05]  /*10710*/  BSYNC B1 ;  /* 0x0000000000017941 */ /* 0x000fea0003800000 */
.L_x_20338:
        /* <DEDUP_REMOVED lines=22> */
.L_x_20342:
[----:B------:R-:W1:Y:S02]  /*10880*/  MUFU.RCP R21, R2 ;  /* 0x0000000200157308 */ /* 0x000e640000001000 */
[----:B-1----:R-:W-:-:S04]  /*10890*/  FFMA R0, R2, R21, -1 ;  /* 0xbf80000002007423 */ /* 0x002fc80000000015 */
[----:B------:R-:W-:-:S04]  /*108a0*/  FADD.FTZ R0, -R0, -RZ ;  /* 0x800000ff00007221 */ /* 0x000fc80000010100 */
[----:B------:R-:W-:-:S07]  /*108b0*/  FFMA R21, R21, R0, R21 ;  /* 0x0000000015157223 */ /* 0x000fce0000000015 */
.L_x_20343:
[----:B------:R-:W-:Y:S05]  /*108c0*/  BSYNC B1 ;  /* 0x0000000000017941 */ /* 0x000fea0003800000 */
.L_x_20341:
        /* <DEDUP_REMOVED lines=21> */
.L_x_20345:
[----:B------:R-:W1:Y:S02]  /*10a20*/  MUFU.RCP R21, R2 ;  /* 0x0000000200157308 */ /* 0x000e640000001000 */
[----:B-1----:R-:W-:-:S04]  /*10a30*/  FFMA R0, R2, R21, -1 ;  /* 0xbf80000002007423 */ /* 0x002fc80000000015 */
[----:B------:R-:W-:-:S04]  /*10a40*/  FADD.FTZ R0, -R0, -RZ ;  /* 0x800000ff00007221 */ /* 0x000fc80000010100 */
[----:B------:R-:W-:-:S07]  /*10a50*/  FFMA R21, R21, R0, R21 ;  /* 0x0000000015157223 */ /* 0x000fce0000000015 */
.L_x_20346:
[----:B------:R-:W-:Y:S05]  /*10a60*/  BSYNC B1 ;  /* 0x0000000000017941 */ /* 0x000fea0003800000 */
.L_x_20344:
        /* <DEDUP_REMOVED lines=22> */
.L_x_20348:
[----:B------:R-:W1:Y:S02]  /*10bd0*/  MUFU.RCP R21, R2 ;  /* 0x0000000200157308 */ /* 0x000e640000001000 */
[----:B-1----:R-:W-:-:S04]  /*10be0*/  FFMA R0, R2, R21, -1 ;  /* 0xbf80000002007423 */ /* 0x002fc80000000015 */
[----:B------:R-:W-:-:S04]  /*10bf0*/  FADD.FTZ R0, -R0, -RZ ;  /* 0x800000ff00007221 */ /* 0x000fc80000010100 */
[----:B------:R-:W-:-:S07]  /*10c00*/  FFMA R21, R21, R0, R21 ;  /* 0x0000000015157223 */ /* 0x000fce0000000015 */
.L_x_20349:
[----:B------:R-:W-:Y:S05]  /*10c10*/  BSYNC B1 ;  /* 0x0000000000017941 */ /* 0x000fea0003800000 */
.L_x_20347:
        /* <DEDUP_REMOVED lines=21> */
.L_x_20351:
[----:B------:R-:W1:Y:S02]  /*10d70*/  MUFU.RCP R21, R2 ;  /* 0x0000000200157308 */ /* 0x000e640000001000 */
[----:B-1----:R-:W-:-:S04]  /*10d80*/  FFMA R0, R2, R21, -1 ;  /* 0xbf80000002007423 */ /* 0x002fc80000000015 */
[----:B------:R-:W-:-:S04]  /*10d90*/  FADD.FTZ R0, -R0, -RZ ;  /* 0x800000ff00007221 */ /* 0x000fc80000010100 */
[----:B------:R-:W-:-:S07]  /*10da0*/  FFMA R21, R21, R0, R21 ;  /* 0x0000000015157223 */ /* 0x000fce0000000015 */
.L_x_20352:
[----:B------:R-:W-:Y:S05]  /*10db0*/  BSYNC B1 ;  /* 0x0000000000017941 */ /* 0x000fea0003800000 */
.L_x_20350:
        /* <DEDUP_REMOVED lines=22> */
.L_x_20354:
[----:B------:R-:W1:Y:S02]  /*10f20*/  MUFU.RCP R21, R2 ;  /* 0x0000000200157308 */ /* 0x000e640000001000 */
[----:B-1----:R-:W-:-:S04]  /*10f30*/  FFMA R0, R2, R21, -1 ;  /* 0xbf80000002007423 */ /* 0x002fc80000000015 */
[----:B------:R-:W-:-:S04]  /*10f40*/  FADD.FTZ R0, -R0, -RZ ;  /* 0x800000ff00007221 */ /* 0x000fc80000010100 */
[----:B------:R-:W-:-:S07]  /*10f50*/  FFMA R21, R21, R0, R21 ;  /* 0x0000000015157223 */ /* 0x000fce0000000015 */
.L_x_20355:
[----:B------:R-:W-:Y:S05]  /*10f60*/  BSYNC B1 ;  /* 0x0000000000017941 */ /* 0x000fea0003800000 */
.L_x_20353:
        /* <DEDUP_REMOVED lines=21> */
.L_x_20357:
[----:B------:R-:W1:Y:S02]  /*110c0*/  MUFU.RCP R21, R2 ;  /* 0x0000000200157308 */ /* 0x000e640000001000 */
[----:B-1----:R-:W-:-:S04]  /*110d0*/  FFMA R0, R2, R21, -1 ;  /* 0xbf80000002007423 */ /* 0x002fc80000000015 */
[----:B------:R-:W-:-:S04]  /*110e0*/  FADD.FTZ R0, -R0, -RZ ;  /* 0x800000ff00007221 */ /* 0x000fc80000010100 */
[----:B------:R-:W-:-:S07]  /*110f0*/  FFMA R21, R21, R0, R21 ;  /* 0x0000000015157223 */ /* 0x000fce0000000015 */
.L_x_20358:
[----:B------:R-:W-:Y:S05]  /*11100*/  BSYNC B1 ;  /* 0x0000000000017941 */ /* 0x000fea0003800000 */
.L_x_20356:
        /* <DEDUP_REMOVED lines=22> */
.L_x_20360:
[----:B------:R-:W1:Y:S02]  /*11270*/  MUFU.RCP R21, R2 ;  /* 0x0000000200157308 */ /* 0x000e640000001000 */
[----:B-1----:R-:W-:-:S04]  /*11280*/  FFMA R0, R2, R21, -1 ;  /* 0xbf80000002007423 */ /* 0x002fc80000000015 */
[----:B------:R-:W-:-:S04]  /*11290*/  FADD.FTZ R0, -R0, -RZ ;  /* 0x800000ff00007221 */ /* 0x000fc80000010100 */
[----:B------:R-:W-:-:S07]  /*112a0*/  FFMA R21, R21, R0, R21 ;  /* 0x0000000015157223 */ /* 0x000fce0000000015 */
.L_x_20361:
[----:B------:R-:W-:Y:S05]  /*112b0*/  BSYNC B1 ;  /* 0x0000000000017941 */ /* 0x000fea0003800000 */
.L_x_20359:
        /* <DEDUP_REMOVED lines=21> */
.L_x_20363:
[----:B------:R-:W1:Y:S02]  /*11410*/  MUFU.RCP R21, R2 ;  /* 0x0000000200157308 */ /* 0x000e640000001000 */
[----:B-1----:R-:W-:-:S04]  /*11420*/  FFMA R0, R2, R21, -1 ;  /* 0xbf80000002007423 */ /* 0x002fc80000000015 */
[----:B------:R-:W-:-:S04]  /*11430*/  FADD.FTZ R0, -R0, -RZ ;  /* 0x800000ff00007221 */ /* 0x000fc80000010100 */
[----:B------:R-:W-:-:S07]  /*11440*/  FFMA R21, R21, R0, R21 ;  /* 0x0000000015157223 */ /* 0x000fce0000000015 */
.L_x_20364:
[----:B------:R-:W-:Y:S05]  /*11450*/  BSYNC B1 ;  /* 0x0000000000017941 */ /* 0x000fea0003800000 */
.L_x_20362:
[----:B0-----:R-:W-:Y:S01]  /*11460*/  SHF.R.U32.HI R82, RZ, 0x10, R71 ;  /* 0x00000010ff527819 */ /* 0x001fe20000011647 */
        /* <DEDUP_REMOVED lines=21> */
.L_x_20366:
[----:B------:R-:W0:Y:S02]  /*115c0*/  MUFU.RCP R21, R2 ;  /* 0x0000000200157308 */ /* 0x000e240000001000 */
[----:B0-----:R-:W-:-:S04]  /*115d0*/  FFMA R0, R2, R21, -1 ;  /* 0xbf80000002007423 */ /* 0x001fc80000000015 */
[----:B------:R-:W-:-:S04]  /*115e0*/  FADD.FTZ R0, -R0, -RZ ;  /* 0x800000ff00007221 */ /* 0x000fc80000010100 */
[----:B------:R-:W-:-:S07]  /*115f0*/  FFMA R21, R21, R0, R21 ;  /* 0x0000000015157223 */ /* 0x000fce0000000015 */
.L_x_20367:
[----:B------:R-:W-:Y:S05]  /*11600*/  BSYNC B1 ;  /* 0x0000000000017941 */ /* 0x000fea0003800000 */
.L_x_20365:
        /* <DEDUP_REMOVED lines=21> */
.L_x_20369:
[----:B------:R-:W0:Y:S02]  /*11760*/  MUFU.RCP R21, R14 ;  /* 0x0000000e00157308 */ /* 0x000e240000001000 */
[----:B0-----:R-:W-:-:S04]  /*11770*/  FFMA R0, R14, R21, -1 ;  /* 0xbf8000000e007423 */ /* 0x001fc80000000015 */
[----:B------:R-:W-:-:S04]  /*11780*/  FADD.FTZ R0, -R0, -RZ ;  /* 0x800000ff00007221 */ /* 0x000fc80000010100 */
[----:B------:R-:W-:-:S07]  /*11790*/  FFMA R21, R21, R0, R21 ;  /* 0x0000000015157223 */ /* 0x000fce0000000015 */
.L_x_20370:
[----:B------:R-:W-:Y:S05]  /*117a0*/  BSYNC B1 ;  /* 0x0000000000017941 */ /* 0x000fea0003800000 */
.L_x_20368:
        /* <DEDUP_REMOVED lines=22> */
.L_x_20372:
[----:B------:R-:W0:Y:S02]  /*11910*/  MUFU.RCP R21, R2 ;  /* 0x0000000200157308 */ /* 0x000e240000001000 */
[----:B0-----:R-:W-:-:S04]  /*11920*/  FFMA R0, R2, R21, -1 ;  /* 0xbf80000002007423 */ /* 0x001fc80000000015 */
[----:B------:R-:W-:-:S04]  /*11930*/  FADD.FTZ R0, -R0, -RZ ;  /* 0x800000ff00007221 */ /* 0x000fc80000010100 */
[----:B------:R-:W-:-:S07]  /*11940*/  FFMA R21, R21, R0, R21 ;  /* 0x0000000015157223 */ /* 0x000fce0000000015 */
.L_x_20373:
[----:B------:R-:W-:Y:S05]  /*11950*/  BSYNC B1 ;  /* 0x0000000000017941 */ /* 0x000fea0003800000 */
.L_x_20371:
        /* <DEDUP_REMOVED lines=21> */
.L_x_20375:
[----:B------:R-:W0:Y:S02]  /*11ab0*/  MUFU.RCP R21, R2 ;  /* 0x0000000200157308 */ /* 0x000e240000001000 */
[----:B0-----:R-:W-:-:S04]  /*11ac0*/  FFMA R0, R2, R21, -1 ;  /* 0xbf80000002007423 */ /* 0x001fc80000000015 */
[----:B------:R-:W-:-:S04]  /*11ad0*/  FADD.FTZ R0, -R0, -RZ ;  /* 0x800000ff00007221 */ /* 0x000fc80000010100 */
[----:B------:R-:W-:-:S07]  /*11ae0*/  FFMA R21, R21, R0, R21 ;  /* 0x0000000015157223 */ /* 0x000fce0000000015 */
.L_x_20376:
[----:B------:R-:W-:Y:S05]  /*11af0*/  BSYNC B1 ;  /* 0x0000000000017941 */ /* 0x000fea0003800000 */
.L_x_20374:
        /* <DEDUP_REMOVED lines=22> */
.L_x_20378:
[----:B------:R-:W0:Y:S02]  /*11c60*/  MUFU.RCP R21, R2 ;  /* 0x0000000200157308 */ /* 0x000e240000001000 */
[----:B0-----:R-:W-:-:S04]  /*11c70*/  FFMA R0, R2, R21, -1 ;  /* 0xbf80000002007423 */ /* 0x001fc80000000015 */
[----:B------:R-:W-:-:S04]  /*11c80*/  FADD.FTZ R0, -R0, -RZ ;  /* 0x800000ff00007221 */ /* 0x000fc80000010100 */
[----:B------:R-:W-:-:S07]  /*11c90*/  FFMA R21, R21, R0, R21 ;  /* 0x0000000015157223 */ /* 0x000fce0000000015 */
.L_x_20379:
[----:B------:R-:W-:Y:S05]  /*11ca0*/  BSYNC B1 ;  /* 0x0000000000017941 */ /* 0x000fea0003800000 */
.L_x_20377:
        /* <DEDUP_REMOVED lines=21> */
.L_x_20381:
[----:B------:R-:W0:Y:S02]  /*11e00*/  MUFU.RCP R21, R14 ;  /* 0x0000000e00157308 */ /* 0x000e240000001000 */
[----:B0-----:R-:W-:-:S04]  /*11e10*/  FFMA R0, R14, R21, -1 ;  /* 0xbf8000000e007423 */ /* 0x001fc80000000015 */
[----:B------:R-:W-:-:S04]  /*11e20*/  FADD.FTZ R0, -R0, -RZ ;  /* 0x800000ff00007221 */ /* 0x000fc80000010100 */
[----:B------:R-:W-:-:S07]  /*11e30*/  FFMA R21, R21, R0, R21 ;  /* 0x0000000015157223 */ /* 0x000fce0000000015 */
.L_x_20382:
[----:B------:R-:W-:Y:S05]  /*11e40*/  BSYNC B1 ;  /* 0x0000000000017941 */ /* 0x000fea0003800000 */
.L_x_20380:
        /* <DEDUP_REMOVED lines=22> */
.L_x_20384:
[----:B------:R-:W0:Y:S02]  /*11fb0*/  MUFU.RCP R21, R2 ;  /* 0x0000000200157308 */ /* 0x000e240000001000 */
[----:B0-----:R-:W-:-:S04]  /*11fc0*/  FFMA R0, R2, R21, -1 ;  /* 0xbf80000002007423 */ /* 0x001fc80000000015 */
[----:B------:R-:W-:-:S04]  /*11fd0*/  FADD.FTZ R0, -R0, -RZ ;  /* 0x800000ff00007221 */ /* 0x000fc80000010100 */
[----:B------:R-:W-:-:S07]  /*11fe0*/  FFMA R21, R21, R0, R21 ;  /* 0x0000000015157223 */ /* 0x000fce0000000015 */
.L_x_20385:
[----:B------:R-:W-:Y:S05]  /*11ff0*/  BSYNC B1 ;  /* 0x0000000000017941 */ /* 0x000fea0003800000 */
.L_x_20383:
        /* <DEDUP_REMOVED lines=21> */
.L_x_20387:
[----:B------:R-:W0:Y:S02]  /*12150*/  MUFU.RCP R21, R2 ;  /* 0x0000000200157308 */ /* 0x000e240000001000 */
[----:B0-----:R-:W-:-:S04]  /*12160*/  FFMA R0, R2, R21, -1 ;  /* 0xbf80000002007423 */ /* 0x001fc80000000015 */
[----:B------:R-:W-:-:S04]  /*12170*/  FADD.FTZ R0, -R0, -RZ ;  /* 0x800000ff00007221 */ /* 0x000fc80000010100 */
[----:B------:R-:W-:-:S07]  /*12180*/  FFMA R21, R21, R0, R21 ;  /* 0x0000000015157223 */ /* 0x000fce0000000015 */
.L_x_20388:
[----:B------:R-:W-:Y:S05]  /*12190*/  BSYNC B1 ;  /* 0x0000000000017941 */ /* 0x000fea0003800000 */
.L_x_20386:
        /* <DEDUP_REMOVED lines=22> */
.L_x_20390:
[----:B------:R-:W0:Y:S02]  /*12300*/  MUFU.RCP R21, R2 ;  /* 0x0000000200157308 */ /* 0x000e240000001000 */
[----:B0-----:R-:W-:-:S04]  /*12310*/  FFMA R0, R2, R21, -1 ;  /* 0xbf80000002007423 */ /* 0x001fc80000000015 */
[----:B------:R-:W-:-:S04]  /*12320*/  FADD.FTZ R0, -R0, -RZ ;  /* 0x800000ff00007221 */ /* 0x000fc80000010100 */
[----:B------:R-:W-:-:S07]  /*12330*/  FFMA R21, R21, R0, R21 ;  /* 0x0000000015157223 */ /* 0x000fce0000000015 */
.L_x_20391:
[----:B------:R-:W-:Y:S05]  /*12340*/  BSYNC B1 ;  /* 0x0000000000017941 */ /* 0x000fea0003800000 */
.L_x_20389:
        /* <DEDUP_REMOVED lines=21> */
.L_x_20393:
[----:B------:R-:W0:Y:S02]  /*124a0*/  MUFU.RCP R21, R14 ;  /* 0x0000000e00157308 */ /* 0x000e240000001000 */
[----:B0-----:R-:W-:-:S04]  /*124b0*/  FFMA R0, R14, R21, -1 ;  /* 0xbf8000000e007423 */ /* 0x001fc80000000015 */
[----:B------:R-:W-:-:S04]  /*124c0*/  FADD.FTZ R0, -R0, -RZ ;  /* 0x800000ff00007221 */ /* 0x000fc80000010100 */
[----:B------:R-:W-:-:S07]  /*124d0*/  FFMA R21, R21, R0, R21 ;  /* 0x0000000015157223 */ /* 0x000fce0000000015 */
.L_x_20394:
[----:B------:R-:W-:Y:S05]  /*124e0*/  BSYNC B1 ;  /* 0x0000000000017941 */ /* 0x000fea0003800000 */
.L_x_20392:
        /* <DEDUP_REMOVED lines=22> */
.L_x_20396:
[----:B------:R-:W0:Y:S02]  /*12650*/  MUFU.RCP R21, R2 ;  /* 0x0000000200157308 */ /* 0x000e240000001000 */
[----:B0-----:R-:W-:-:S04]  /*12660*/  FFMA R0, R2, R21, -1 ;  /* 0xbf80000002007423 */ /* 0x001fc80000000015 */
[----:B------:R-:W-:-:S04]  /*12670*/  FADD.FTZ R0, -R0, -RZ ;  /* 0x800000ff00007221 */ /* 0x000fc80000010100 */
[----:B------:R-:W-:-:S07]  /*12680*/  FFMA R21, R21, R0, R21 ;  /* 0x0000000015157223 */ /* 0x000fce0000000015 */
.L_x_20397:
[----:B------:R-:W-:Y:S05]  /*12690*/  BSYNC B1 ;  /* 0x0000000000017941 */ /* 0x000fea0003800000 */
.L_x_20395:
        /* <DEDUP_REMOVED lines=21> */
.L_x_20399:
[----:B------:R-:W0:Y:S02]  /*127f0*/  MUFU.RCP R21, R2 ;  /* 0x0000000200157308 */ /* 0x000e240000001000 */
[----:B0-----:R-:W-:-:S04]  /*12800*/  FFMA R0, R2, R21, -1 ;  /* 0xbf80000002007423 */ /* 0x001fc80000000015 */
[----:B------:R-:W-:-:S04]  /*12810*/  FADD.FTZ R0, -R0, -RZ ;  /* 0x800000ff00007221 */ /* 0x000fc80000010100 */
[----:B------:R-:W-:-:S07]  /*12820*/  FFMA R21, R21, R0, R21 ;  /* 0x0000000015157223 */ /* 0x000fce0000000015 */
.L_x_20400:
[----:B------:R-:W-:Y:S05]  /*12830*/  BSYNC B1 ;  /* 0x0000000000017941 */ /* 0x000fea0003800000 */
.L_x_20398:
        /* <DEDUP_REMOVED lines=21> */
[----:B------:R-:W-:Y:S01]  /*12990*/  IMAD.MOV.U32 R14, RZ, RZ, R21 ;  /* 0x000000ffff0e7224 */ /* 0x000fe200078e0015 */
[----:B------:R-:W-:Y:S06]  /*129a0*/  BRA `(.L_x_20403) ;  /* 0x0000000000107947 */ /* 0x000fec0003800000 */
.L_x_20402:
[----:B------:R-:W0:Y:S02]  /*129b0*/  MUFU.RCP R14, R25 ;  /* 0x00000019000e7308 */ /* 0x000e240000001000 */
[----:B0-----:R-:W-:-:S04]  /*129c0*/  FFMA R0, R25, R14, -1 ;  /* 0xbf80000019007423 */ /* 0x001fc8000000000e */
[----:B------:R-:W-:-:S04]  /*129d0*/  FADD.FTZ R21, -R0, -RZ ;  /* 0x800000ff00157221 */ /* 0x000fc80000010100 */
[----:B------:R-:W-:-:S07]  /*129e0*/  FFMA R14, R14, R21, R14 ;  /* 0x000000150e0e7223 */ /* 0x000fce000000000e */
.L_x_20403:
[----:B------:R-:W-:Y:S05]  /*129f0*/  BSYNC B1 ;  /* 0x0000000000017941 */ /* 0x000fea0003800000 */
.L_x_20401:
        /* <DEDUP_REMOVED lines=76> */
.L_x_20405:
[----:B------:R-:W-:Y:S05]  /*12ec0*/  BSYNC B0 ;  /* 0x0000000000007941 */ /* 0x000fea0003800000 */
.L_x_20404:
        /* <DEDUP_REMOVED lines=14> */
.L_x_20407:
[----:B------:R-:W-:Y:S05]  /*12fb0*/  BSYNC B0 ;  /* 0x0000000000007941 */ /* 0x000fea0003800000 */
.L_x_20406:
        /* <DEDUP_REMOVED lines=19> */
.L_x_20409:
[----:B------:R-:W-:Y:S05]  /*130f0*/  BSYNC B0 ;  /* 0x0000000000007941 */ /* 0x000fea0003800000 */
.L_x_20408:
        /* <DEDUP_REMOVED lines=15> */
.L_x_20411:
[----:B------:R-:W-:Y:S05]  /*131f0*/  BSYNC B0 ;  /* 0x0000000000007941 */ /* 0x000fea0003800000 */
.L_x_20410:
        /* <DEDUP_REMOVED lines=23> */
.L_x_20413:
[----:B------:R-:W-:Y:S05]  /*13370*/  BSYNC B0 ;  /* 0x0000000000007941 */ /* 0x000fea0003800000 */
.L_x_20412:
        /* <DEDUP_REMOVED lines=98> */
.L_x_20415:
[----:B------:R-:W-:Y:S05]  /*139a0*/  BSYNC B0 ;  /* 0x0000000000007941 */ /* 0x000fea0003800000 */
.L_x_20414:
        /* <DEDUP_REMOVED lines=17> */
.L_x_20417:
[----:B------:R-:W-:Y:S05]  /*13ac0*/  BSYNC B0 ;  /* 0x0000000000007941 */ /* 0x000fea0003800000 */
.L_x_20416:
        /* <DEDUP_REMOVED lines=17> */
.L_x_20419:
[----:B------:R-:W-:Y:S05]  /*13be0*/  BSYNC B0 ;  /* 0x0000000000007941 */ /* 0x000fea0003800000 */
.L_x_20418:
        /* <DEDUP_REMOVED lines=108> */
.L_x_20424:
        /* <DEDUP_REMOVED lines=51> */
.L_x_20423:
[----:B------:R-:W-:Y:S05]  /*145e0*/  BSYNC B1 ;  /* 0x0000000000017941 */ /* 0x000fea0003800000 */
.L_x_20422:
        /* <DEDUP_REMOVED lines=15> */
.L_x_20426:
[----:B------:R-:W-:Y:S05]  /*146e0*/  BSYNC B1 ;  /* 0x0000000000017941 */ /* 0x000fea0003800000 */
.L_x_20425:
        /* <DEDUP_REMOVED lines=25> */
.L_x_20421:
[----:B------:R-:W-:Y:S05]  /*14880*/  BSYNC B0 ;  /* 0x0000000000007941 */ /* 0x000fea0003800000 */
.L_x_20420:
        /* <DEDUP_REMOVED lines=28> */
.L_x_20431:
        /* <DEDUP_REMOVED lines=51> */
.L_x_20430:
[----:B------:R-:W-:Y:S05]  /*14d80*/  BSYNC B1 ;  /* 0x0000000000017941 */ /* 0x000fea0003800000 */
.L_x_20429:
        /* <DEDUP_REMOVED lines=15> */
.L_x_20433:
[----:B------:R-:W-:Y:S05]  /*14e80*/  BSYNC B1 ;  /* 0x0000000000017941 */ /* 0x000fea0003800000 */
.L_x_20432:
        /* <DEDUP_REMOVED lines=25> */
.L_x_20428:
[----:B------:R-:W-:Y:S05]  /*15020*/  BSYNC B0 ;  /* 0x0000000000007941 */ /* 0x000fea0003800000 */
.L_x_20427:
        /* <DEDUP_REMOVED lines=28> */
.L_x_20438:
        /* <DEDUP_REMOVED lines=51> */
.L_x_20437:
[----:B------:R-:W-:Y:S05]  /*15520*/  BSYNC B1 ;  /* 0x0000000000017941 */ /* 0x000fea0003800000 */
.L_x_20436:
        /* <DEDUP_REMOVED lines=15> */
.L_x_20440:
[----:B------:R-:W-:Y:S05]  /*15620*/  BSYNC B1 ;  /* 0x0000000000017941 */ /* 0x000fea0003800000 */
.L_x_20439:
        /* <DEDUP_REMOVED lines=25> */
.L_x_20435:
[----:B------:R-:W-:Y:S05]  /*157c0*/  BSYNC B0 ;  /* 0x0000000000007941 */ /* 0x000fea0003800000 */
.L_x_20434:
        /* <DEDUP_REMOVED lines=28> */
.L_x_20446:
        /* <DEDUP_REMOVED lines=53> */
.L_x_20445:
[----:B0-----:R-:W-:-:S07]  /*15ce0*/  IADD3 R4, R31, 0x5, RZ ;  /* 0x000000051f047810 */ /* 0x001fce0007ffe0ff */
.L_x_20444:
[----:B------:R-:W-:Y:S05]  /*15cf0*/  BSYNC B1 ;  /* 0x0000000000017941 */ /* 0x000fea0003800000 */
.L_x_20443:
        /* <DEDUP_REMOVED lines=17> */
.L_x_20448:
[----:B------:R-:W-:Y:S05]  /*15e10*/  BSYNC B1 ;  /* 0x0000000000017941 */ /* 0x000fea0003800000 */
.L_x_20447:
        /* <DEDUP_REMOVED lines=24> */
.L_x_20442:
[----:B------:R-:W-:Y:S05]  /*15fa0*/  BSYNC B0 ;  /* 0x0000000000007941 */ /* 0x000fea0003800000 */
.L_x_20441:
        /* <DEDUP_REMOVED lines=41> */
.L_x_20459:
[----:B-1----:R-:W-:-:S07]  /*16240*/  FMNMX R5, R2, R5, !PT ;  /* 0x0000000502057209 */ /* 0x002fce0007800000 */
.L_x_20451:
[----:B------:R-:W-:Y:S05]  /*16250*/  BSYNC B0 ;  /* 0x0000000000007941 */ /* 0x000fea0003800000 */
.L_x_20450:
[----:B------:R-:W-:Y:S01]  /*16260*/  ISETP.NE.AND P0, PT, R10, RZ, PT ;  /* 0x000000ff0a00720c */ /* 0x000fe20003f05270 */
[----:B------:R-:W-:-:S12]  /*16270*/  BSSY B0, `(.L_x_20449) ;  /* 0x0000004000007945 */ /* 0x000fd80003800000 */
[----:B------:R-:W-:Y:S05]  /*16280*/  @P0 BRA `(.L_x_20453) ;  /* 0x0000000000080947 */ /* 0x000fea0003800000 */
[----:B0-----:R-:W0:Y:S02]  /*16290*/  LDC.64 R2, c[0x0][0x238] ;  /* 0x00008e00ff027b82 */ /* 0x001e240000000a00 */
[----:B0-----:R1:W-:Y:S02]  /*162a0*/  REDG.E.MAX.S32.STRONG.GPU desc[UR10][R2.64], R5 ;  /* 0x000000050200798e */ /* 0x0013e4000d10e38a */
.L_x_20453:
[----:B------:R-:W-:Y:S05]  /*162b0*/  BSYNC B0 ;  /* 0x0000000000007941 */ /* 0x000fea0003800000 */
.L_x_20449:
        /* <DEDUP_REMOVED lines=12> */
[----:B--234-:R-:W-:Y:S05]  /*16380*/  CALL.REL.NOINC `($__internal_491_$__cuda_sm20_rcp_rn_f32_slowpath) ;  /* 0x0000000400847944 */ /* 0x01cfea0003c00000 */
[----:B------:R-:W-:Y:S05]  /*16390*/  BRA `(.L_x_20455) ;  /* 0x0000000000107947 */ /* 0x000fea0003800000 */
.L_x_20454:
[----:B------:R-:W0:Y:S02]  /*163a0*/  MUFU.RCP R0, R11 ;  /* 0x0000000b00007308 */ /* 0x000e240000001000 */
[----:B01----:R-:W-:-:S04]  /*163b0*/  FFMA R2, R0, R11, -1 ;  /* 0xbf80000000027423 */ /* 0x003fc8000000000b */
[----:B--2---:R-:W-:-:S04]  /*163c0*/  FADD.FTZ R21, -R2, -RZ ;  /* 0x800000ff02157221 */ /* 0x004fc80000010100 */
[----:B------:R-:W-:-:S07]  /*163d0*/  FFMA R21, R0, R21, R0 ;  /* 0x0000001500157223 */ /* 0x000fce0000000000 */
.L_x_20455:
[----:B---34-:R-:W0:Y:S02]  /*163e0*/  LDC.64 R2, c[0x0][0x240] ;  /* 0x00009000ff027b82 */ /* 0x018e240000000a00 */
[----:B0-----:R-:W-:Y:S01]  /*163f0*/  STG.E desc[UR10][R2.64], R21 ;  /* 0x0000001502007986 */ /* 0x001fe2000c10190a */
[----:B------:R-:W-:Y:S05]  /*16400*/  EXIT ;  /* 0x000000000000794d */ /* 0x000fea0003800000 */
.L_x_20452:
[----:B------:R-:W-:Y:S01]  /*16410*/  HFMA2.MMA R7, -RZ, RZ, 0, 2.384185791015625e-07 ;  /* 0x00000004ff077435 */ /* 0x000fe200000001ff */
[----:B------:R-:W-:Y:S01]  /*16420*/  IMAD.MOV.U32 R9, RZ, RZ, 0x1f ;  /* 0x0000001fff097424 */ /* 0x000fe200078e00ff */
[----:B------:R-:W-:-:S09]  /*16430*/  MOV R4, 0xffffffff ;  /* 0xffffffff00047802 */ /* 0x000fd20000000f00 */
[----:B01----:R-:W-:Y:S05]  /*16440*/  WARPSYNC.COLLECTIVE R4, `(.L_x_20456) ;  /* 0x0000000004087348 */ /* 0x003fea0003c00000 */
[----:B-1----:R1:W2:Y:S02]  /*16450*/  SHFL.DOWN P0, R5, R0, R7, R9 ;  /* 0x0800000700057389 */ /* 0x0022a40000000009 */
[----:B012---:R-:W-:Y:S01]  /*16460*/  ENDCOLLECTIVE ;  /* 0x000000000000791b */ /* 0x007fe20003800000 */
.L_x_20456:
[----:B------:R-:W-:Y:S02]  /*16470*/  IMAD.MOV.U32 R7, RZ, RZ, 0x2 ;  /* 0x00000002ff077424 */ /* 0x000fe400078e00ff */
[----:B------:R-:W-:-:S05]  /*16480*/  IMAD.MOV.U32 R3, RZ, RZ, R5 ;  /* 0x000000ffff037224 */ /* 0x000fca00078e0005 */
[----:B------:R-:W-:-:S04]  /*16490*/  FMNMX R3, R3, R0, !PT ;  /* 0x0000000003037209 */ /* 0x000fc80007800000 */
[----:B------:R-:W-:-:S07]  /*164a0*/  MOV R0, R3 ;  /* 0x0000000300007202 */ /* 0x000fce0000000f00 */
[----:B------:R-:W-:Y:S05]  /*164b0*/  WARPSYNC.COLLECTIVE R4, `(.L_x_20457) ;  /* 0x0000000004087348 */ /* 0x000fea0003c00000 */
[----:B------:R0:W1:Y:S02]  /*164c0*/  SHFL.DOWN P0, R5, R0, R7, R9 ;  /* 0x0800000700057389 */ /* 0x0000640000000009 */
[----:B01----:R-:W-:Y:S01]  /*164d0*/  ENDCOLLECTIVE ;  /* 0x000000000000791b */ /* 0x003fe20003800000 */
.L_x_20457:
[----:B------:R-:W-:Y:S01]  /*164e0*/  HFMA2.MMA R7, -RZ, RZ, 0, 5.9604644775390625e-08 ;  /* 0x00000001ff077435 */ /* 0x000fe200000001ff */
[----:B------:R-:W-:-:S04]  /*164f0*/  MOV R2, R5 ;  /* 0x0000000500027202 */ /* 0x000fc80000000f00 */
[----:B------:R-:W-:-:S05]  /*16500*/  FMNMX R2, R3, R2, !PT ;  /* 0x0000000203027209 */ /* 0x000fca0007800000 */
[----:B------:R-:W-:-:S07]  /*16510*/  IMAD.MOV.U32 R0, RZ, RZ, R2 ;  /* 0x000000ffff007224 */ /* 0x000fce00078e0002 */
[----:B------:R-:W-:Y:S05]  /*16520*/  WARPSYNC.COLLECTIVE R4, `(.L_x_20458) ;  /* 0x0000000004087348 */ /* 0x000fea0003c00000 */
[----:B------:R0:W1:Y:S02]  /*16530*/  SHFL.DOWN P0, R5, R0, R7, R9 ;  /* 0x0800000700057389 */ /* 0x0000640000000009 */
[----:B01----:R-:W-:Y:S01]  /*16540*/  ENDCOLLECTIVE ;  /* 0x000000000000791b */ /* 0x003fe20003800000 */
.L_x_20458:
[----:B------:R-:W-:Y:S05]  /*16550*/  BRA `(.L_x_20459) ;  /* 0xfffffffc00387947 */ /* 0x000fea000383ffff */
        .weak           $__internal_490_$__cuda_sm20_div_u64
        .type           $__internal_490_$__cuda_sm20_div_u64,@function
        .size           $__internal_490_$__cuda_sm20_div_u64,($__internal_491_$__cuda_sm20_rcp_rn_f32_slowpath - $__internal_490_$__cuda_sm20_div_u64)
$__internal_490_$__cuda_sm20_div_u64:
        /* <DEDUP_REMOVED lines=67> */
[----:B------:R-:W-:Y:S06]  /*16990*/  RET.REL.NODEC R4 `(_ZN18transformer_engine6detail38cast_transpose_fused_kernel_notalignedILb0ELb0ELb1EfNS_16CTDBiasDActParamI6__halfS3_13__nv_fp8_e4m3fEELi4ELi8ENS_5EmptyEXadL_ZNS_4siluIffEET_T0_RKS6_EEEEvT3_mmm) ;  /* 0xfffffe9404987950 */ /* 0x000fec0003c3ffff */
        .weak           $__internal_491_$__cuda_sm20_rcp_rn_f32_slowpath
        .type           $__internal_491_$__cuda_sm20_rcp_rn_f32_slowpath,@function
        .size           $__internal_491_$__cuda_sm20_rcp_rn_f32_slowpath,(.L_x_34976 - $__internal_491_$__cuda_sm20_rcp_rn_f32_slowpath)
$__internal_491_$__cuda_sm20_rcp_rn_f32_slowpath:
        /* <DEDUP_REMOVED lines=15> */
.L_x_20461:
        /* <DEDUP_REMOVED lines=33> */
.L_x_20463:
[----:B------:R0:W1:Y:S02]  /*16ca0*/  MUFU.RCP R21, R0 ;  /* 0x0000000000157308 */ /* 0x0000640000001000 */
.L_x_20462:
[----:B------:R-:W-:Y:S05]  /*16cb0*/  BSYNC B0 ;  /* 0x0000000000007941 */ /* 0x000fea0003800000 */
.L_x_20460:
[----:B------:R-:W-:Y:S01]  /*16cc0*/  HFMA2.MMA R25, -RZ, RZ, 0, 0 ;  /* 0x00000000ff197435 */ /* 0x000fe200000001ff */
[----:B------:R-:W-:-:S05]  /*16cd0*/  IMAD.MOV.U32 R24, RZ, RZ, R14 ;  /* 0x000000ffff187224 */ /* 0x000fca00078e000e */
[----:B01----:R-:W-:Y:S05]  /*16ce0*/  RET.REL.NODEC R24 `(_ZN18transformer_engine6detail38cast_transpose_fused_kernel_notalignedILb0ELb0ELb1EfNS_16CTDBiasDActParamI6__halfS3_13__nv_fp8_e4m3fEELi4ELi8ENS_5EmptyEXadL_ZNS_4siluIffEET_T0_RKS6_EEEEvT3_mmm) ;  /* 0xfffffe9018c47950 */ /* 0x003fea0003c3ffff */
.L_x_20464:
        /* <DEDUP_REMOVED lines=9> */
.L_x_34976:


//--------------------- .text._ZN18transformer_engine6detail38cast_transpose_fused_kernel_notalignedILb0ELb0ELb1EfNS_16CTDBiasDActParamI6__halfS3_13__nv_fp8_e5m2fEELi4ELi8ENS_5EmptyEXadL_ZNS_4siluIffEET_T0_RKS6_EEEEvT3_mmm --------------------------
	.section	.text._ZN18transformer_engine6detail38cast_transpose_fused_kernel_notalignedILb0ELb0ELb1EfNS_16CTDBiasDActParamI6__halfS3_13__nv_fp8_e5m2fEELi4ELi8ENS_5EmptyEXadL_ZNS_4siluIffEET_T0_RKS6_EEEEvT3_mmm,"ax",@progbits
	.align	128
        .global         _ZN18transformer_engine6detail38cast_transpose_fused_kernel_notalignedILb0ELb0ELb1EfNS_16CTDBiasDActParamI6__halfS3_13__nv_fp8_e5m2fEELi4ELi8ENS_5EmptyEXadL_ZNS_4siluIffEET_T0_RKS6_EEEEvT3_mmm
        .type           _ZN18transformer_engine6detail38cast_transpose_fused_kernel_notalignedILb0ELb0ELb1EfNS_16CTDBiasDActParamI6__halfS3_13__nv_fp8_e5m2fEELi4ELi8ENS_5EmptyEXadL_ZNS_4siluIffEET_T0_RKS6_EEEEvT3_mmm,@function
        .size           _ZN18transformer_engine6detail38cast_transpose_fused_kernel_notalignedILb0ELb0ELb1EfNS_16CTDBiasDActParamI6__halfS3_13__nv_fp8_e5m2fEELi4ELi8ENS_5EmptyEXadL_ZNS_4siluIffEET_T0_RKS6_EEEEvT3_mmm,(.L_x_34978 - _ZN18transformer_engine6detail38cast_transpose_fused_kernel_notalignedILb0ELb0ELb1EfNS_16CTDBiasDActParamI6__halfS3_13__nv_fp8_e5m2fEELi4ELi8ENS_5EmptyEXadL_ZNS_4siluIffEET_T0_RKS6_EEEEvT3_mmm)
        .other          _ZN18transformer_engine6detail38cast_transpose_fused_kernel_notalignedILb0ELb0ELb1EfNS_16CTDBiasDActParamI6__halfS3_13__nv_fp8_e5m2fEELi4ELi8ENS_5EmptyEXadL_ZNS_4siluIffEET_T0_RKS6_EEEEvT3_mmm,@"STO_CUDA_ENTRY STV_DEFAULT"
_ZN18transformer_engine6detail38cast_transpose_fused_kernel_notalignedILb0ELb0ELb1EfNS_16CTDBiasDActParamI6__halfS3_13__nv_fp8_e5m2fEELi4ELi8ENS_5EmptyEXadL_ZNS_4siluIffEET_T0_RKS6_EEEEvT3_mmm:
.text._ZN18transformer_engine6detail38cast_transpose_fused_kernel_notalignedILb0ELb0ELb1EfNS_16CTDBiasDActParamI6__halfS3_13__nv_fp8_e5m2fEELi4ELi8ENS_5EmptyEXadL_ZNS_4siluIffEET_T0_RKS6_EEEEvT3_mmm:
        /* <DEDUP_REMOVED lines=19> */
[----:B------:R-:W-:Y:S05]  /*0130*/  CALL.REL.NOINC `($__internal_492_$__cuda_sm20_div_u64) ;  /* 0x0000016400087944 */ /* 0x000fea0003c00000 */
        /* <DEDUP_REMOVED lines=9> */
.L_x_20465:
        /* <DEDUP_REMOVED lines=22> */
.L_x_20466:
        /* <DEDUP_REMOVED lines=201> */
[----:B-----5:R-:W-:Y:S05]  /*0fc0*/  CALL.REL.NOINC `($__internal_493_$__cuda_sm20_rcp_rn_f32_slowpath) ;  /* 0x0000015800747944 */ /* 0x020fea0003c00000 */
[----:B------:R-:W-:Y:S05]  /*0fd0*/  BRA `(.L_x_20469) ;  /* 0x0000000000107947 */ /* 0x000fea0003800000 */
.L_x_20468:
[----:B------:R-:W0:Y:S02]  /*0fe0*/  MUFU.RCP R21, R20 ;  /* 0x0000001400157308 */ /* 0x000e240000001000 */
[----:B0-----:R-:W-:-:S04]  /*0ff0*/  FFMA R0, R20, R21, -1 ;  /* 0xbf80000014007423 */ /* 0x001fc80000000015 */
[----:B------:R-:W-:-:S04]  /*1000*/  FADD.FTZ R0, -R0, -RZ ;  /* 0x800000ff00007221 */ /* 0x000fc80000010100 */
[----:B------:R-:W-:-:S07]  /*1010*/  FFMA R21, R21, R0, R21 ;  /* 0x0000000015157223 */ /* 0x000fce0000000015 */
.L_x_20469:
[----:B------:R-:W-:Y:S05]  /*1020*/  BSYNC B1 ;  /* 0x0000000000017941 */ /* 0x000fea0003800000 */
.L_x_20467:
        /* <DEDUP_REMOVED lines=20> */
[----:B-----5:R-:W-:Y:S05]  /*1170*/  CALL.REL.NOINC `($__internal_493_$__cuda_sm20_rcp_rn_f32_slowpath) ;  /* 0x0000015800087944 */ /* 0x020fea0003c00000 */
[----:B------:R-:W-:Y:S05]  /*1180*/  BRA `(.L_x_20472) ;  /* 0x0000000000107947 */ /* 0x000fea0003800000 */
.L_x_20471:
[----:B------:R-:W0:Y:S02]  /*1190*/  MUFU.RCP R21, R14 ;  /* 0x0000000e00157308 */ /* 0x000e240000001000 */
[----:B0-----:R-:W-:-:S04]  /*11a0*/  FFMA R0, R14, R21, -1 ;  /* 0xbf8000000e007423 */ /* 0x001fc80000000015 */
[----:B------:R-:W-:-:S04]  /*11b0*/  FADD.FTZ R0, -R0, -RZ ;  /* 0x800000ff00007221 */ /* 0x000fc80000010100 */
[----:B------:R-:W-:-:S07]  /*11c0*/  FFMA R21, R21, R0, R21 ;  /* 0x0000000015157223 */ /* 0x000fce0000000015 */
.L_x_20472:
[----:B------:R-:W-:Y:S05]  /*11d0*/  BSYNC B1 ;  /* 0x0000000000017941 */ /* 0x000fea0003800000 */
.L_x_20470:
        /* <DEDUP_REMOVED lines=19> */
[----:B-----5:R-:W-:Y:S05]  /*1310*/  CALL.REL.NOINC `($__internal_493_$__cuda_sm20_rcp_rn_f32_slowpath) ;  /* 0x0000015400a07944 */ /* 0x020fea0003c00000 */
[----:B------:R-:W-:Y:S05]  /*1320*/  BRA `(.L_x_20475) ;  /* 0x0000000000107947 */ /* 0x000fea0003800000 */
.L_x_20474:
[----:B------:R-:W0:Y:S02]  /*1330*/  MUFU.RCP R21, R14 ;  /* 0x0000000e00157308 */ /* 0x000e240000001000 */
[----:B0-----:R-:W-:-:S04]  /*1340*/  FFMA R0, R14, R21, -1 ;  /* 0xbf8000000e007423 */ /* 0x001fc80000000015 */
[----:B------:R-:W-:-:S04]  /*1350*/  FADD.FTZ R0, -R0, -RZ ;  /* 0x800000ff00007221 */ /* 0x000fc80000010100 */
[----:B------:R-:W-:-:S07]  /*1360*/  FFMA R21, R21, R0, R21 ;  /* 0x0000000015157223 */ /* 0x000fce0000000015 */
.L_x_20475:
[----:B------:R-:W-:Y:S05]  /*1370*/  BSYNC B1 ;  /* 0x0000000000017941 */ /* 0x000fea0003800000 */
.L_x_20473:
        /* <DEDUP_REMOVED lines=22> */
.L_x_20477:
[----:B------:R-:W0:Y:S02]  /*14e0*/  MUFU.RCP R21, R14 ;  /* 0x0000000e00157308 */ /* 0x000e240000001000 */
[----:B0-----:R-:W-:-:S04]  /*14f0*/  FFMA R0, R14, R21, -1 ;  /* 0xbf8000000e007423 */ /* 0x001fc80000000015 */
[----:B------:R-:W-:-:S04]  /*1500*/  FADD.FTZ R0, -R0, -RZ ;  /* 0x800000ff00007221 */ /* 0x000fc80000010100 */
[----:B------:R-:W-:-:S07]  /*1510*/  FFMA R21, R21, R0, R21 ;  /* 0x0000000015157223 */ /* 0x000fce0000000015 */
.L_x_20478:
[----:B------:R-:W-:Y:S05]  /*1520*/  BSYNC B1 ;  /* 0x0000000000017941 */ /* 0x000fea0003800000 */
.L_x_20476:
        /* <DEDUP_REMOVED lines=19> */
[----:B------:R-:W-:Y:S05]  /*1660*/  CALL.REL.NOINC `($__internal_493_$__cuda_sm20_rcp_rn_f32_slowpath) ;  /* 0x0000015000cc7944 */ /* 0x000fea0003c00000 */
[----:B------:R-:W-:Y:S05]  /*1670*/  BRA `(.L_x_20481) ;  /* 0x0000000000107947 */ /* 0x000fea0003800000 */
.L_x_20480:
[----:B------:R-:W0:Y:S02]  /*1680*/  MUFU.RCP R21, R14 ;  /* 0x0000000e00157308 */ /* 0x000e240000001000 */
[----:B0-----:R-:W-:-:S04]  /*1690*/  FFMA R0, R14, R21, -1 ;  /* 0xbf8000000e007423 */ /* 0x001fc80000000015 */
[----:B------:R-:W-:-:S04]  /*16a0*/  FADD.FTZ R0, -R0, -RZ ;  /* 0x800000ff00007221 */ /* 0x000fc80000010100 */
[----:B------:R-:W-:-:S07]  /*16b0*/  FFMA R21, R21, R0, R21 ;  /* 0x0000000015157223 */ /* 0x000fce0000000015 */
.L_x_20481:
[----:B------:R-:W-:Y:S05]  /*16c0*/  BSYNC B1 ;  /* 0x0000000000017941 */ /* 0x000fea0003800000 */
.L_x_20479:
        /* <DEDUP_REMOVED lines=20> */
[----:B------:R-:W-:Y:S05]  /*1810*/  CALL.REL.NOINC `($__internal_493_$__cuda_sm20_rcp_rn_f32_slowpath) ;  /* 0x0000015000607944 */ /* 0x000fea0003c00000 */
[----:B------:R-:W-:Y:S05]  /*1820*/  BRA `(.L_x_20484) ;  /* 0x0000000000107947 */ /* 0x000fea0003800000 */
.L_x_20483:
[----:B------:R-:W0:Y:S02]  /*1830*/  MUFU.RCP R21, R14 ;  /* 0x0000000e00157308 */ /* 0x000e240000001000 */
[----:B0-----:R-:W-:-:S04]  /*1840*/  FFMA R0, R14, R21, -1 ;  /* 0xbf8000000e007423 */ /* 0x001fc80000000015 */
[----:B------:R-:W-:-:S04]  /*1850*/  FADD.FTZ R0, -R0, -RZ ;  /* 0x800000ff00007221 */ /* 0x000fc80000010100 */
[----:B------:R-:W-:-:S07]  /*1860*/  FFMA R21, R21, R0, R21 ;  /* 0x0000000015157223 */ /* 0x000fce0000000015 */
.L_x_20484:
[----:B------:R-:W-:Y:S05]  /*1870*/  BSYNC B1 ;  /* 0x0000000000017941 */ /* 0x000fea0003800000 */
.L_x_20482:
        /* <DEDUP_REMOVED lines=21> */
.L_x_20486:
[----:B------:R-:W0:Y:S02]  /*19d0*/  MUFU.RCP R21, R2 ;  /* 0x0000000200157308 */ /* 0x000e240000001000 */
[----:B0-----:R-:W-:-:S04]  /*19e0*/  FFMA R0, R2, R21, -1 ;  /* 0xbf80000002007423 */ /* 0x001fc80000000015 */
[----:B------:R-:W-:-:S04]  /*19f0*/  FADD.FTZ R0, -R0, -RZ ;  /* 0x800000ff00007221 */ /* 0x000fc80000010100 */
[----:B------:R-:W-:-:S07]  /*1a00*/  FFMA R21, R21, R0, R21 ;  /* 0x0000000015157223 */ /* 0x000fce0000000015 */
.L_x_20487:
[----:B------:R-:W-:Y:S05]  /*1a10*/  BSYNC B1 ;  /* 0x0000000000017941 */ /* 0x000fea0003800000 */
.L_x_20485:
        /* <DEDUP_REMOVED lines=22> */
.L_x_20489:
[----:B------:R-:W0:Y:S02]  /*1b80*/  MUFU.RCP R21, R14 ;  /* 0x0000000e00157308 */ /* 0x000e240000001000 */
[----:B0-----:R-:W-:-:S04]  /*1b90*/  FFMA R0, R14, R21, -1 ;  /* 0xbf8000000e007423 */ /* 0x001fc80000000015 */
[----:B------:R-:W-:-:S04]  /*1ba0*/  FADD.FTZ R0, -R0, -RZ ;  /* 0x800000ff00007221 */ /* 0x000fc80000010100 */
[----:B------:R-:W-:-:S07]  /*1bb0*/  FFMA R21, R21, R0, R21 ;  /* 0x0000000015157223 */ /* 0x000fce0000000015 */
.L_x_20490:
[----:B------:R-:W-:Y:S05]  /*1bc0*/  BSYNC B1 ;  /* 0x0000000000017941 */ /* 0x000fea0003800000 */
.L_x_20488:
        /* <DEDUP_REMOVED lines=21> */
.L_x_20492:
[----:B------:R-:W0:Y:S02]  /*1d20*/  MUFU.RCP R21, R2 ;  /* 0x0000000200157308 */ /* 0x000e240000001000 */
[----:B0-----:R-:W-:-:S04]  /*1d30*/  FFMA R0, R2, R21, -1 ;  /* 0xbf80000002007423 */ /* 0x001fc80000000015 */
[----:B------:R-:W-:-:S04]  /*1d40*/  FADD.FTZ R0, -R0, -RZ ;  /* 0x800000ff00007221 */ /* 0x000fc80000010100 */
[----:B------:R-:W-:-:S07]  /*1d50*/  FFMA R21, R21, R0, R21 ;  /* 0x0000000015157223 */ /* 0x000fce0000000015 */
.L_x_20493:
[----:B------:R-:W-:Y:S05]  /*1d60*/  BSYNC B1 ;  /* 0x0000000000017941 */ /* 0x000fea0003800000 */
.L_x_20491:
        /* <DEDUP_REMOVED lines=22> */
.L_x_20495:
[----:B------:R-:W0:Y:S02]  /*1ed0*/  MUFU.RCP R21, R2 ;  /* 0x0000000200157308 */ /* 0x000e240000001000 */
[----:B0-----:R-:W-:-:S04]  /*1ee0*/  FFMA R0, R2, R21, -1 ;  /* 0xbf80000002007423 */ /* 0x001fc80000000015 */
[----:B------:R-:W-:-:S04]  /*1ef0*/  FADD.FTZ R0, -R0, -RZ ;  /* 0x800000ff00007221 */ /* 0x000fc80000010100 */
[----:B------:R-:W-:-:S07]  /*1f00*/  FFMA R21, R21, R0, R21 ;  /* 0x0000000015157223 */ /* 0x000fce0000000015 */
.L_x_20496:
[----:B------:R-:W-:Y:S05]  /*1f10*/  BSYNC B1 ;  /* 0x0000000000017941 */ /* 0x000fea0003800000 */
.L_x_20494:
        /* <DEDUP_REMOVED lines=21> */
.L_x_20498:
[----:B------:R-:W0:Y:S02]  /*2070*/  MUFU.RCP R21, R2 ;  /* 0x0000000200157308 */ /* 0x000e240000001000 */
[----:B0-----:R-:W-:-:S04]  /*2080*/  FFMA R0, R2, R21, -1 ;  /* 0xbf80000002007423 */ /* 0x001fc80000000015 */
[----:B------:R-:W-:-:S04]  /*2090*/  FADD.FTZ R0, -R0, -RZ ;  /* 0x800000ff00007221 */ /* 0x000fc80000010100 */
[----:B------:R-:W-:-:S07]  /*20a0*/  FFMA R21, R21, R0, R21 ;  /* 0x0000000015157223 */ /* 0x000fce0000000015 */
.L_x_20499:
[----:B------:R-:W-:Y:S05]  /*20b0*/  BSYNC B1 ;  /* 0x0000000000017941 */ /* 0x000fea0003800000 */
.L_x_20497:
        /* <DEDUP_REMOVED lines=22> */
.L_x_20501:
[----:B------:R-:W0:Y:S02]  /*2220*/  MUFU.RCP R21, R2 ;  /* 0x0000000200157308 */ /* 0x000e240000001000 */
[----:B0-----:R-:W-:-:S04]  /*2230*/  FFMA R0, R2, R21, -1 ;  /* 0xbf80000002007423 */ /* 0x001fc80000000015 */
[----:B------:R-:W-:-:S04]  /*2240*/  FADD.FTZ R0, -R0, -RZ ;  /* 0x800000ff00007221 */ /* 0x000fc80000010100 */
[----:B------:R-:W-:-:S07]  /*2250*/  FFMA R21, R21, R0, R21 ;  /* 0x0000000015157223 */ /* 0x000fce0000000015 */
.L_x_20502:
[----:B------:R-:W-:Y:S05]  /*2260*/  BSYNC B1 ;  /* 0x0000000000017941 */ /* 0x000fea0003800000 */
.L_x_20500:
        /* <DEDUP_REMOVED lines=21> */
.L_x_20504:
[----:B------:R-:W0:Y:S02]  /*23c0*/  MUFU.RCP R21, R2 ;  /* 0x0000000200157308 */ /* 0x000e240000001000 */
[----:B0-----:R-:W-:-:S04]  /*23d0*/  FFMA R0, R2, R21, -1 ;  /* 0xbf80000002007423 */ /* 0x001fc80000000015 */
[----:B------:R-:W-:-:S04]  /*23e0*/  FADD.FTZ R0, -R0, -RZ ;  /* 0x800000ff00007221 */ /* 0x000fc80000010100 */
[----:B------:R-:W-:-:S07]  /*23f0*/  FFMA R21, R21, R0, R21 ;  /* 0x0000000015157223 */ /* 0x000fce0000000015 */
.L_x_20505:
[----:B------:R-:W-:Y:S05]  /*2400*/  BSYNC B1 ;  /* 0x0000000000017941 */ /* 0x000fea0003800000 */
.L_x_20503:
        /* <DEDUP_REMOVED lines=22> */
.L_x_20507:
[----:B------:R-:W0:Y:S02]  /*2570*/  MUFU.RCP R21, R2 ;  /* 0x0000000200157308 */ /* 0x000e240000001000 */
[----:B0-----:R-:W-:-:S04]  /*2580*/  FFMA R0, R2, R21, -1 ;  /* 0xbf80000002007423 */ /* 0x001fc80000000015 */
[----:B------:R-:W-:-:S04]  /*2590*/  FADD.FTZ R0, -R0, -RZ ;  /* 0x800000ff00007221 */ /* 0x000fc80000010100 */
[----:B------:R-:W-:-:S07]  /*25a0*/  FFMA R21, R21, R0, R21 ;  /* 0x0000000015157223 */ /* 0x000fce0000000015 */
.L_x_20508:
[----:B------:R-:W-:Y:S05]  /*25b0*/  BSYNC B1 ;  /* 0x0000000000017941 */ /* 0x000fea0003800000 */
.L_x_20506:
        /* <DEDUP_REMOVED lines=21> */
.L_x_20510:
[----:B------:R-:W0:Y:S02]  /*2710*/  MUFU.RCP R21, R2 ;  /* 0x0000000200157308 */ /* 0x000e240000001000 */
[----:B0-----:R-:W-:-:S04]  /*2720*/  FFMA R0, R2, R21, -1 ;  /* 0xbf80000002007423 */ /* 0x001fc80000000015 */
[----:B------:R-:W-:-:S04]  /*2730*/  FADD.FTZ R0, -R0, -RZ ;  /* 0x800000ff00007221 */ /* 0x000fc80000010100 */
[----:B------:R-:W-:-:S07]  /*2740*/  FFMA R21, R21, R0, R21 ;  /* 0x0000000015157223 */ /* 0x000fce0000000015 */
.L_x_20511:
[----:B------:R-:W-:Y:S05]  /*2750*/  BSYNC B1 ;  /* 0x0000000000017941 */ /* 0x000fea0003800000 */
.L_x_20509:
        /* <DEDUP_REMOVED lines=22> */
.L_x_20513:
[----:B------:R-:W0:Y:S02]  /*28c0*/  MUFU.RCP R21, R2 ;  /* 0x0000000200157308 */ /* 0x000e240000001000 */
[----:B0-----:R-:W-:-:S04]  /*28d0*/  FFMA R0, R2, R21, -1 ;  /* 0xbf80000002007423 */ /* 0x001fc80000000015 */
[----:B------:R-:W-:-:S04]  /*28e0*/  FADD.FTZ R0, -R0, -RZ ;  /* 0x800000ff00007221 */ /* 0x000fc80000010100 */
[----:B------:R-:W-:-:S07]  /*28f0*/  FFMA R21, R21, R0, R21 ;  /* 0x0000000015157223 */ /* 0x000fce0000000015 */
.L_x_20514:
[----:B------:R-:W-:Y:S05]  /*2900*/  BSYNC B1 ;  /* 0x0000000000017941 */ /* 0x000fea0003800000 */
.L_x_20512:
        /* <DEDUP_REMOVED lines=21> */
.L_x_20516:
[----:B------:R-:W0:Y:S02]  /*2a60*/  MUFU.RCP R21, R2 ;  /* 0x0000000200157308 */ /* 0x000e240000001000 */
[----:B0-----:R-:W-:-:S04]  /*2a70*/  FFMA R0, R2, R21, -1 ;  /* 0xbf80000002007423 */ /* 0x001fc80000000015 */
[----:B------:R-:W-:-:S04]  /*2a80*/  FADD.FTZ R0, -R0, -RZ ;  /* 0x800000ff00007221 */ /* 0x000fc80000010100 */
[----:B------:R-:W-:-:S07]  /*2a90*/  FFMA R21, R21, R0, R21 ;  /* 0x0000000015157223 */ /* 0x000fce0000000015 */
.L_x_20517:
[----:B------:R-:W-:Y:S05]  /*2aa0*/  BSYNC B1 ;  /* 0x0000000000017941 */ /* 0x000fea0003800000 */
.L_x_20515:
        /* <DEDUP_REMOVED lines=22> */
.L_x_20519:
[----:B------:R-:W0:Y:S02]  /*2c10*/  MUFU.RCP R21, R2 ;  /* 0x0000000200157308 */ /* 0x000e240000001000 */
[----:B0-----:R-:W-:-:S04]  /*2c20*/  FFMA R0, R2, R21, -1 ;  /* 0xbf80000002007423 */ /* 0x001fc80000000015 */
[----:B------:R-:W-:-:S04]  /*2c30*/  FADD.FTZ R0, -R0, -RZ ;  /* 0x800000ff00007221 */ /* 0x000fc80000010100 */
[----:B------:R-:W-:-:S07]  /*2c40*/  FFMA R21, R21, R0, R21 ;  /* 0x0000000015157223 */ /* 0x000fce0000000015 */
.L_x_20520:
[----:B------:R-:W-:Y:S05]  /*2c50*/  BSYNC B1 ;  /* 0x0000000000017941 */ /* 0x000fea0003800000 */
.L_x_20518:
        /* <DEDUP_REMOVED lines=21> */
.L_x_20522:
[----:B------:R-:W0:Y:S02]  /*2db0*/  MUFU.RCP R21, R2 ;  /* 0x0000000200157308 */ /* 0x000e240000001000 */
[----:B0-----:R-:W-:-:S04]  /*2dc0*/  FFMA R0, R2, R21, -1 ;  /* 0xbf80000002007423 */ /* 0x001fc80000000015 */
[----:B------:R-:W-:-:S04]  /*2dd0*/  FADD.FTZ R0, -R0, -RZ ;  /* 0x800000ff00007221 */ /* 0x000fc80000010100 */
[----:B------:R-:W-:-:S07]  /*2de0*/  FFMA R21, R21, R0, R21 ;  /* 0x0000000015157223 */ /* 0x000fce0000000015 */
.L_x_20523:
[----:B------:R-:W-:Y:S05]  /*2df0*/  BSYNC B1 ;  /* 0x0000000000017941 */ /* 0x000fea0003800000 */
.L_x_20521:
        /* <DEDUP_REMOVED lines=22> */
.L_x_20525:
[----:B------:R-:W0:Y:S02]  /*2f60*/  MUFU.RCP R21, R2 ;  /* 0x0000000200157308 */ /* 0x000e240000001000 */
[----:B0-----:R-:W-:-:S04]  /*2f70*/  FFMA R0, R2, R21, -1 ;  /* 0xbf80000002007423 */ /* 0x001fc80000000015 */
[----:B------:R-:W-:-:S04]  /*2f80*/  FADD.FTZ R0, -R0, -RZ ;  /* 0x800000ff00007221 */ /* 0x000fc80000010100 */
[----:B------:R-:W-:-:S07]  /*2f90*/  FFMA R21, R21, R0, R21 ;  /* 0x0000000015157223 */ /* 0x000fce0000000015 */
.L_x_20526:
[----:B------:R-:W-:Y:S05]  /*2fa0*/  BSYNC B1 ;  /* 0x0000000000017941 */ /* 0x000fea0003800000 */
.L_x_20524:
        /* <DEDUP_REMOVED lines=21> */
.L_x_20528:
[----:B------:R-:W0:Y:S02]  /*3100*/  MUFU.RCP R21, R2 ;  /* 0x0000000200157308 */ /* 0x000e240000001000 */
[----:B0-----:R-:W-:-:S04]  /*3110*/  FFMA R0, R2, R21, -1 ;  /* 0xbf80000002007423 */ /* 0x001fc80000000015 */
[----:B------:R-:W-:-:S04]  /*3120*/  FADD.FTZ R0, -R0, -RZ ;  /* 0x800000ff00007221 */ /* 0x000fc80000010100 */
[----:B------:R-:W-:-:S07]  /*3130*/  FFMA R21, R21, R0, R21 ;  /* 0x0000000015157223 */ /* 0x000fce0000000015 */
.L_x_20529:
[----:B------:R-:W-:Y:S05]  /*3140*/  BSYNC B1 ;  /* 0x0000000000017941 */ /* 0x000fea0003800000 */
.L_x_20527:
        /* <DEDUP_REMOVED lines=22> */
.L_x_20531:
[----:B------:R-:W0:Y:S02]  /*32b0*/  MUFU.RCP R21, R2 ;  /* 0x0000000200157308 */ /* 0x000e240000001000 */
[----:B0-----:R-:W-:-:S04]  /*32c0*/  FFMA R0, R2, R21, -1 ;  /* 0xbf80000002007423 */ /* 0x001fc80000000015 */
[----:B------:R-:W-:-:S04]  /*32d0*/  FADD.FTZ R0, -R0, -RZ ;  /* 0x800000ff00007221 */ /* 0x000fc80000010100 */
[----:B------:R-:W-:-:S07]  /*32e0*/  FFMA R21, R21, R0, R21 ;  /* 0x0000000015157223 */ /* 0x000fce0000000015 */
.L_x_20532:
[----:B------:R-:W-:Y:S05]  /*32f0*/  BSYNC B1 ;  /* 0x0000000000017941 */ /* 0x000fea0003800000 */
.L_x_20530:
        /* <DEDUP_REMOVED lines=21> */
.L_x_20534:
[----:B------:R-:W0:Y:S02]  /*3450*/  MUFU.RCP R21, R2 ;  /* 0x0000000200157308 */ /* 0x000e240000001000 */
[----:B0-----:R-:W-:-:S04]  /*3460*/  FFMA R0, R2, R21, -1 ;  /* 0xbf80000002007423 */ /* 0x001fc80000000015 */
[----:B------:R-:W-:-:S04]  /*3470*/  FADD.FTZ R0, -R0, -RZ ;  /* 0x800000ff00007221 */ /* 0x000fc80000010100 */
[----:B------:R-:W-:-:S07]  /*3480*/  FFMA R21, R21, R0, R21 ;  /* 0x0000000015157223 */ /* 0x000fce0000000015 */
.L_x_20535:
[----:B------:R-:W-:Y:S05]  /*3490*/  BSYNC B1 ;  /* 0x0000000000017941 */ /* 0x000fea0003800000 */
.L_x_20533:
        /* <DEDUP_REMOVED lines=22> */
.L_x_20537:
[----:B------:R-:W0:Y:S02]  /*3600*/  MUFU.RCP R21, R2 ;  /* 0x0000000200157308 */ /* 0x000e240000001000 */
[----:B0-----:R-:W-:-:S04]  /*3610*/  FFMA R0, R2, R21, -1 ;  /* 0xbf80000002007423 */ /* 0x001fc80000000015 */
[----:B------:R-:W-:-:S04]  /*3620*/  FADD.FTZ R0, -R0, -RZ ;  /* 0x800000ff00007221 */ /* 0x000fc80000010100 */
[----:B------:R-:W-:-:S07]  /*3630*/  FFMA R21, R21, R0, R21 ;  /* 0x0000000015157223 */ /* 0x000fce0000000015 */
.L_x_20538:
[----:B------:R-:W-:Y:S05]  /*3640*/  BSYNC B1 ;  /* 0x0000000000017941 */ /* 0x000fea0003800000 */
.L_x_20536:
        /* <DEDUP_REMOVED lines=21> */
.L_x_20540:
[----:B------:R-:W0:Y:S02]  /*37a0*/  MUFU.RCP R21, R2 ;  /* 0x0000000200157308 */ /* 0x000e240000001000 */
[----:B0-----:R-:W-:-:S04]  /*37b0*/  FFMA R0, R2, R21, -1 ;  /* 0xbf80000002007423 */ /* 0x001fc80000000015 */
[----:B------:R-:W-:-:S04]  /*37c0*/  FADD.FTZ R0, -R0, -RZ ;  /* 0x800000ff00007221 */ /* 0x000fc80000010100 */
[----:B------:R-:W-:-:S07]  /*37d0*/  FFMA R21, R21, R0, R21 ;  /* 0x0000000015157223 */ /* 0x000fce0000000015 */
.L_x_20541:
[----:B------:R-:W-:Y:S05]  /*37e0*/  BSYNC B1 ;  /* 0x0000000000017941 */ /* 0x000fea0003800000 */
.L_x_20539:
        /* <DEDUP_REMOVED lines=22> */
.L_x_20543:
[----:B------:R-:W0:Y:S02]  /*3950*/  MUFU.RCP R21, R2 ;  /* 0x0000000200157308 */ /* 0x000e240000001000 */
[----:B0-----:R-:W-:-:S04]  /*3960*/  FFMA R0, R2, R21, -1 ;  /* 0xbf80000002007423 */ /* 0x001fc80000000015 */
[----:B------:R-:W-:-:S04]  /*3970*/  FADD.FTZ R0, -R0, -RZ ;  /* 0x800000ff00007221 */ /* 0x000fc80000010100 */
[----:B------:R-:W-:-:S07]  /*3980*/  FFMA R21, R21, R0, R21 ;  /* 0x0000000015157223 */ /* 0x000fce0000000015 */
.L_x_20544:
[----:B------:R-:W-:Y:S05]  /*3990*/  BSYNC B1 ;  /* 0x0000000000017941 */ /* 0x000fea0003800000 */
.L_x_20542:
        /* <DEDUP_REMOVED lines=21> */
.L_x_20546:
[----:B------:R-:W0:Y:S02]  /*3af0*/  MUFU.RCP R21, R2 ;  /* 0x0000000200157308 */ /* 0x000e240000001000 */
[----:B0-----:R-:W-:-:S04]  /*3b00*/  FFMA R0, R2, R21, -1 ;  /* 0xbf80000002007423 */ /* 0x001fc80000000015 */
[----:B------:R-:W-:-:S04]  /*3b10*/  FADD.FTZ R0, -R0, -RZ ;  /* 0x800000ff00007221 */ /* 0x000fc80000010100 */
[----:B------:R-:W-:-:S07]  /*3b20*/  FFMA R21, R21, R0, R21 ;  /* 0x0000000015157223 */ /* 0x000fce0000000015 */
.L_x_20547:
[----:B------:R-:W-:Y:S05]  /*3b30*/  BSYNC B1 ;  /* 0x0000000000017941 */ /* 0x000fea0003800000 */
.L_x_20545:
        /* <DEDUP_REMOVED lines=22> */
.L_x_20549:
[----:B------:R-:W0:Y:S02]  /*3ca0*/  MUFU.RCP R21, R2 ;  /* 0x0000000200157308 */ /* 0x000e240000001000 */
[----:B0-----:R-:W-:-:S04]  /*3cb0*/  FFMA R0, R2, R21, -1 ;  /* 0xbf80000002007423 */ /* 0x001fc80000000015 */
[----:B------:R-:W-:-:S04]  /*3cc0*/  FADD.FTZ R0, -R0, -RZ ;  /* 0x800000ff00007221 */ /* 0x000fc80000010100 */
[----:B------:R-:W-:-:S07]  /*3cd0*/  FFMA R21, R21, R0, R21 ;  /* 0x0000000015157223 */ /* 0x000fce0000000015 */
.L_x_20550:
[----:B------:R-:W-:Y:S05]  /*3ce0*/  BSYNC B1 ;  /* 0x0000000000017941 */ /* 0x000fea0003800000 */
.L_x_20548:
        /* <DEDUP_REMOVED lines=21> */
.L_x_20552:
[----:B------:R-:W0:Y:S02]  /*3e40*/  MUFU.RCP R21, R2 ;  /* 0x0000000200157308 */ /* 0x000e240000001000 */
[----:B0-----:R-:W-:-:S04]  /*3e50*/  FFMA R0, R2, R21, -1 ;  /* 0xbf80000002007423 */ /* 0x001fc80000000015 */
[----:B------:R-:W-:-:S04]  /*3e60*/  FADD.FTZ R0, -R0, -RZ ;  /* 0x800000ff00007221 */ /* 0x000fc80000010100 */
[----:B------:R-:W-:-:S07]  /*3e70*/  FFMA R21, R21, R0, R21 ;  /* 0x0000000015157223 */ /* 0x000fce0000000015 */
.L_x_20553:
[----:B------:R-:W-:Y:S05]  /*3e80*/  BSYNC B1 ;  /* 0x0000000000017941 */ /* 0x000fea0003800000 */
.L_x_20551:
        /* <DEDUP_REMOVED lines=22> */
.L_x_20555:
[----:B------:R-:W0:Y:S02]  /*3ff0*/  MUFU.RCP R21, R2 ;  /* 0x0000000200157308 */ /* 0x000e240000001000 */
[----:B0-----:R-:W-:-:S04]  /*4000*/  FFMA R0, R2, R21, -1 ;  /* 0xbf80000002007423 */ /* 0x001fc80000000015 */
[----:B------:R-:W-:-:S04]  /*4010*/  FADD.FTZ R0, -R0, -RZ ;  /* 0x800000ff00007221 */ /* 0x000fc80000010100 */
[----:B------:R-:W-:-:S07]  /*4020*/  FFMA R21, R21, R0, R21 ;  /* 0x0000000015157223 */ /* 0x000fce0000000015 */
.L_x_20556:
[----:B------:R-:W-:Y:S05]  /*4030*/  BSYNC B1 ;  /* 0x0000000000017941 */ /* 0x000fea0003800000 */
.L_x_20554:
        /* <DEDUP_REMOVED lines=21> */
.L_x_20558:
[----:B------:R-:W0:Y:S02]  /*4190*/  MUFU.RCP R21, R2 ;  /* 0x0000000200157308 */ /* 0x000e240000001000 */
[----:B0-----:R-:W-:-:S04]  /*41a0*/  FFMA R0, R2, R21, -1 ;  /* 0xbf80000002007423 */ /* 0x001fc80000000015 */
[----:B------:R-:W-:-:S04]  /*41b0*/  FADD.FTZ R0, -R0, -RZ ;  /* 0x800000ff00007221 */ /* 0x000fc80000010100 */
[----:B------:R-:W-:-:S07]  /*41c0*/  FFMA R21, R21, R0, R21 ;  /* 0x0000000015157223 */ /* 0x000fce0000000015 */
.L_x_20559:
[----:B------:R-:W-:Y:S05]  /*41d0*/  BSYNC B1 ;  /* 0x0000000000017941 */ /* 0x000fea0003800000 */
.L_x_20557:
        /* <DEDUP_REMOVED lines=22> */
.L_x_20561:
[----:B------:R-:W0:Y:S02]  /*4340*/  MUFU.RCP R21, R2 ;  /* 0x0000000200157308 */ /* 0x000e240000001000 */
[----:B0-----:R-:W-:-:S04]  /*4350*/  FFMA R0, R2, R21, -1 ;  /* 0xbf80000002007423 */ /* 0x001fc80000000015 */
[----:B------:R-:W-:-:S04]  /*4360*/  FADD.FTZ R0, -R0, -RZ ;  /* 0x800000ff00007221 */ /* 0x000fc80000010100 */
[----:B------:R-:W-:-:S07]  /*4370*/  FFMA R21, R21, R0, R21 ;  /* 0x0000000015157223 */ /* 0x000fce0000000015 */
.L_x_20562:
[----:B------:R-:W-:Y:S05]  /*4380*/  BSYNC B1 ;  /* 0x0000000000017941 */ /* 0x000fea0003800000 */
.L_x_20560:
        /* <DEDUP_REMOVED lines=73> */
.L_x_20564:
[----:B------:R-:W-:Y:S05]  /*4820*/  BSYNC B0 ;  /* 0x0000000000007941 */ /* 0x000fea0003800000 */
.L_x_20563:
        /* <DEDUP_REMOVED lines=15> */
.L_x_20566:
[----:B------:R-:W-:Y:S05]  /*4920*/  BSYNC B0 ;  /* 0x0000000000007941 */ /* 0x000fea0003800000 */
.L_x_20565:
        /* <DEDUP_REMOVED lines=15> */
.L_x_20568:
[----:B------:R-:W-:Y:S05]  /*4a20*/  BSYNC B0 ;  /* 0x0000000000007941 */ /* 0x000fea0003800000 */
.L_x_20567:
        /* <DEDUP_REMOVED lines=16> */
.L_x_20570:
[----:B------:R-:W-:Y:S05]  /*4b30*/  BSYNC B0 ;  /* 0x0000000000007941 */ /* 0x000fea0003800000 */
.L_x_20569:
        /* <DEDUP_REMOVED lines=18> */
.L_x_20572:
[----:B------:R-:W-:Y:S05]  /*4c60*/  BSYNC B0 ;  /* 0x0000000000007941 */ /* 0x000fea0003800000 */
.L_x_20571:
        /* <DEDUP_REMOVED lines=23> */
.L_x_20574:
[----:B------:R-:W-:Y:S05]  /*4de0*/  BSYNC B0 ;  /* 0x0000000000007941 */ /* 0x000fea0003800000 */
.L_x_20573:
        /* <DEDUP_REMOVED lines=20> */
[----:B------:R-:W-:Y:S02]  /*4f30*/  F2FP.SATFINITE.E5M2.F32.PACK_AB_MERGE_C R37, RZ, R25, RZ ;  /* 0x00000019ff25723e */ /* 0x000fe400048060ff */
[----:B------:R-:W-:Y:S02]  /*4f40*/  LOP3.LUT R33, R33, 0xff, RZ, 0xc0, !PT ;  /* 0x000000ff21217812 */ /* 0x000fe400078ec0ff */
[----:B------:R-:W-:Y:S01]  /*4f50*/  F2FP.SATFINITE.E5M2.F32.PACK_AB_MERGE_C R39, RZ, R39, RZ ;  /* 0x00000027ff27723e */ /* 0x000fe200048060ff */
        /* <DEDUP_REMOVED lines=28> */
.L_x_20576:
[----:B------:R-:W-:Y:S05]  /*5120*/  BSYNC B0 ;  /* 0x0000000000007941 */ /* 0x000fea0003800000 */
.L_x_20575:
[-C--:B0-----:R-:W-:Y:S01]  /*5130*/  FMUL R24, R88, R11.reuse ;  /* 0x0000000b58187220 */ /* 0x081fe20000400000 */
[----:B------:R-:W-:Y:S01]  /*5140*/  FMUL R25, R26, R11 ;  /* 0x0000000b1a197220 */ /* 0x000fe20000400000 */
[----:B------:R-:W-:Y:S03]  /*5150*/  BSSY B0, `(.L_x_20577) ;  /* 0x0000013000007945 */ /* 0x000fe60003800000 */
        /* <DEDUP_REMOVED lines=18> */
.L_x_20578:
[----:B------:R-:W-:Y:S05]  /*5280*/  BSYNC B0 ;  /* 0x0000000000007941 */ /* 0x000fea0003800000 */
.L_x_20577:
        /* <DEDUP_REMOVED lines=176> */
[----:B-----5:R-:W-:Y:S05]  /*5d90*/  CALL.REL.NOINC `($__internal_493_$__cuda_sm20_rcp_rn_f32_slowpath) ;  /* 0x0000010c00007944 */ /* 0x020fea0003c00000 */
[----:B------:R-:W-:Y:S05]  /*5da0*/  BRA `(.L_x_20581) ;  /* 0x0000000000107947 */ /* 0x000fea0003800000 */
.L_x_20580:
[----:B------:R-:W0:Y:S02]  /*5db0*/  MUFU.RCP R21, R24 ;  /* 0x0000001800157308 */ /* 0x000e240000001000 */
[----:B0-----:R-:W-:-:S04]  /*5dc0*/  FFMA R0, R24, R21, -1 ;  /* 0xbf80000018007423 */ /* 0x001fc80000000015 */
[----:B------:R-:W-:-:S04]  /*5dd0*/  FADD.FTZ R0, -R0, -RZ ;  /* 0x800000ff00007221 */ /* 0x000fc80000010100 */
[----:B------:R-:W-:-:S07]  /*5de0*/  FFMA R21, R21, R0, R21 ;  /* 0x0000000015157223 */ /* 0x000fce0000000015 */
.L_x_20581:
[----:B------:R-:W-:Y:S05]  /*5df0*/  BSYNC B1 ;  /* 0x0000000000017941 */ /* 0x000fea0003800000 */
.L_x_20579:
        /* <DEDUP_REMOVED lines=20> */
[----:B-----5:R-:W-:Y:S05]  /*5f40*/  CALL.REL.NOINC `($__internal_493_$__cuda_sm20_rcp_rn_f32_slowpath) ;  /* 0x0000010800947944 */ /* 0x020fea0003c00000 */
[----:B------:R-:W-:Y:S05]  /*5f50*/  BRA `(.L_x_20584) ;  /* 0x0000000000107947 */ /* 0x000fea0003800000 */
.L_x_20583:
[----:B------:R-:W0:Y:S02]  /*5f60*/  MUFU.RCP R21, R2 ;  /* 0x0000000200157308 */ /* 0x000e240000001000 */
[----:B0-----:R-:W-:-:S04]  /*5f70*/  FFMA R0, R2, R21, -1 ;  /* 0xbf80000002007423 */ /* 0x001fc80000000015 */
[----:B------:R-:W-:-:S04]  /*5f80*/  FADD.FTZ R0, -R0, -RZ ;  /* 0x800000ff00007221 */ /* 0x000fc80000010100 */
[----:B------:R-:W-:-:S07]  /*5f90*/  FFMA R21, R21, R0, R21 ;  /* 0x0000000015157223 */ /* 0x000fce0000000015 */
.L_x_20584:
[----:B------:R-:W-:Y:S05]  /*5fa0*/  BSYNC B1 ;  /* 0x0000000000017941 */ /* 0x000fea0003800000 */
.L_x_20582:
        /* <DEDUP_REMOVED lines=21> */
.L_x_20586:
[----:B------:R-:W0:Y:S02]  /*6100*/  MUFU.RCP R21, R2 ;  /* 0x0000000200157308 */ /* 0x000e240000001000 */
[----:B0-----:R-:W-:-:S04]  /*6110*/  FFMA R0, R2, R21, -1 ;  /* 0xbf80000002007423 */ /* 0x001fc80000000015 */
[----:B------:R-:W-:-:S04]  /*6120*/  FADD.FTZ R0, -R0, -RZ ;  /* 0x800000ff00007221 */ /* 0x000fc80000010100 */
[----:B------:R-:W-:-:S07]  /*6130*/  FFMA R21, R21, R0, R21 ;  /* 0x0000000015157223 */ /* 0x000fce0000000015 */
.L_x_20587:
[----:B------:R-:W-:Y:S05]  /*6140*/  BSYNC B1 ;  /* 0x0000000000017941 */ /* 0x000fea0003800000 */
.L_x_20585:
        /* <DEDUP_REMOVED lines=22> */
.L_x_20589:
[----:B------:R-:W0:Y:S02]  /*62b0*/  MUFU.RCP R21, R2 ;  /* 0x0000000200157308 */ /* 0x000e240000001000 */
[----:B0-----:R-:W-:-:S04]  /*62c0*/  FFMA R0, R2, R21, -1 ;  /* 0xbf80000002007423 */ /* 0x001fc80000000015 */
[----:B------:R-:W-:-:S04]  /*62d0*/  FADD.FTZ R0, -R0, -RZ ;  /* 0x800000ff00007221 */ /* 0x000fc80000010100 */
[----:B------:R-:W-:-:S07]  /*62e0*/  FFMA R21, R21, R0, R21 ;  /* 0x0000000015157223 */ /* 0x000fce0000000015 */
.L_x_20590:
[----:B------:R-:W-:Y:S05]  /*62f0*/  BSYNC B1 ;  /* 0x0000000000017941 */ /* 0x000fea0003800000 */
.L_x_20588:
        /* <DEDUP_REMOVED lines=21> */
.L_x_20592:
[----:B------:R-:W0:Y:S02]  /*6450*/  MUFU.RCP R21, R2 ;  /* 0x0000000200157308 */ /* 0x000e240000001000 */
[----:B0-----:R-:W-:-:S04]  /*6460*/  FFMA R0, R2, R21, -1 ;  /* 0xbf80000002007423 */ /* 0x001fc80000000015 */
[----:B------:R-:W-:-:S04]  /*6470*/  FADD.FTZ R0, -R0, -RZ ;  /* 0x800000ff00007221 */ /* 0x000fc80000010100 */
[----:B------:R-:W-:-:S07]  /*6480*/  FFMA R21, R21, R0, R21 ;  /* 0x0000000015157223 */ /* 0x000fce0000000015 */
.L_x_20593:
[----:B------:R-:W-:Y:S05]  /*6490*/  BSYNC B1 ;  /* 0x0000000000017941 */ /* 0x000fea0003800000 */
.L_x_20591:
        /* <DEDUP_REMOVED lines=22> */
.L_x_20595:
[----:B------:R-:W0:Y:S02]  /*6600*/  MUFU.RCP R21, R2 ;  /* 0x0000000200157308 */ /* 0x000e240000001000 */
[----:B0-----:R-:W-:-:S04]  /*6610*/  FFMA R0, R2, R21, -1 ;  /* 0xbf80000002007423 */ /* 0x001fc80000000015 */
[----:B------:R-:W-:-:S04]  /*6620*/  FADD.FTZ R0, -R0, -RZ ;  /* 0x800000ff00007221 */ /* 0x000fc80000010100 */
[----:B------:R-:W-:-:S07]  /*6630*/  FFMA R21, R21, R0, R21 ;  /* 0x0000000015157223 */ /* 0x000fce0000000015 */
.L_x_20596:
[----:B------:R-:W-:Y:S05]  /*6640*/  BSYNC B1 ;  /* 0x0000000000017941 */ /* 0x000fea0003800000 */
.L_x_20594:
        /* <DEDUP_REMOVED lines=21> */
.L_x_20598:
[----:B------:R-:W0:Y:S02]  /*67a0*/  MUFU.RCP R21, R2 ;  /* 0x0000000200157308 */ /* 0x000e240000001000 */
[----:B0-----:R-:W-:-:S04]  /*67b0*/  FFMA R0, R2, R21, -1 ;  /* 0xbf80000002007423 */ /* 0x001fc80000000015 */
[----:B------:R-:W-:-:S04]  /*67c0*/  FADD.FTZ R0, -R0, -RZ ;  /* 0x800000ff00007221 */ /* 0x000fc80000010100 */
[----:B------:R-:W-:-:S07]  /*67d0*/  FFMA R21, R21, R0, R21 ;  /* 0x0000000015157223 */ /* 0x000fce0000000015 */
.L_x_20599:
[----:B------:R-:W-:Y:S05]  /*67e0*/  BSYNC B1 ;  /* 0x0000000000017941 */ /* 0x000fea0003800000 */
.L_x_20597:
        /* <DEDUP_REMOVED lines=22> */
.L_x_20601:
[----:B------:R-:W0:Y:S02]  /*6950*/  MUFU.RCP R21, R2 ;  /* 0x0000000200157308 */ /* 0x000e240000001000 */
[----:B0-----:R-:W-:-:S04]  /*6960*/  FFMA R0, R2, R21, -1 ;  /* 0xbf80000002007423 */ /* 0x001fc80000000015 */
[----:B------:R-:W-:-:S04]  /*6970*/  FADD.FTZ R0, -R0, -RZ ;  /* 0x800000ff00007221 */ /* 0x000fc80000010100 */
[----:B------:R-:W-:-:S07]  /*6980*/  FFMA R21, R21, R0, R21 ;  /* 0x0000000015157223 */ /* 0x000fce0000000015 */
.L_x_20602:
[----:B------:R-:W-:Y:S05]  /*6990*/  BSYNC B1 ;  /* 0x0000000000017941 */ /* 0x000fea0003800000 */
.L_x_20600:
        /* <DEDUP_REMOVED lines=21> */
.L_x_20604:
[----:B------:R-:W0:Y:S02]  /*6af0*/  MUFU.RCP R21, R2 ;  /* 0x0000000200157308 */ /* 0x000e240000001000 */
[----:B0-----:R-:W-:-:S04]  /*6b00*/  FFMA R0, R2, R21, -1 ;  /* 0xbf80000002007423 */ /* 0x001fc80000000015 */
[----:B------:R-:W-:-:S04]  /*6b10*/  FADD.FTZ R0, -R0, -RZ ;  /* 0x800000ff00007221 */ /* 0x000fc80000010100 */
[----:B------:R-:W-:-:S07]  /*6b20*/  FFMA R21, R21, R0, R21 ;  /* 0x0000000015157223 */ /* 0x000fce0000000015 */
.L_x_20605:
[----:B------:R-:W-:Y:S05]  /*6b30*/  BSYNC B1 ;  /* 0x0000000000017941 */ /* 0x000fea0003800000 */
.L_x_20603:
        /* <DEDUP_REMOVED lines=22> */
.L_x_20607:
[----:B------:R-:W0:Y:S02]  /*6ca0*/  MUFU.RCP R21, R2 ;  /* 0x0000000200157308 */ /* 0x000e240000001000 */
[----:B0-----:R-:W-:-:S04]  /*6cb0*/  FFMA R0, R2, R21, -1 ;  /* 0xbf80000002007423 */ /* 0x001fc80000000015 */
[----:B------:R-:W-:-:S04]  /*6cc0*/  FADD.FTZ R0, -R0, -RZ ;  /* 0x800000ff00007221 */ /* 0x000fc80000010100 */
[----:B------:R-:W-:-:S07]  /*6cd0*/  FFMA R21, R21, R0, R21 ;  /* 0x0000000015157223 */ /* 0x000fce0000000015 */
.L_x_20608:
[----:B------:R-:W-:Y:S05]  /*6ce0*/  BSYNC B1 ;  /* 0x0000000000017941 */ /* 0x000fea0003800000 */
.L_x_20606:
        /* <DEDUP_REMOVED lines=21> */
.L_x_20610:
[----:B------:R-:W0:Y:S02]  /*6e40*/  MUFU.RCP R21, R2 ;  /* 0x0000000200157308 */ /* 0x000e240000001000 */
[----:B0-----:R-:W-:-:S04]  /*6e50*/  FFMA R0, R2, R21, -1 ;  /* 0xbf80000002007423 */ /* 0x001fc80000000015 */
[----:B------:R-:W-:-:S04]  /*6e60*/  FADD.FTZ R0, -R0, -RZ ;  /* 0x800000ff00007221 */ /* 0x000fc80000010100 */
[----:B------:R-:W-:-:S07]  /*6e70*/  FFMA R21, R21, R0, R21 ;  /* 0x0000000015157223 */ /* 0x000fce0000000015 */
.L_x_20611:
[----:B------:R-:W-:Y:S05]  /*6e80*/  BSYNC B1 ;  /* 0x0000000000017941 */ /* 0x000fea0003800000 */
.L_x_20609:
        /* <DEDUP_REMOVED lines=22> */
.L_x_20613:
[----:B------:R-:W0:Y:S02]  /*6ff0*/  MUFU.RCP R21, R2 ;  /* 0x0000000200157308 */ /* 0x000e240000001000 */
[----:B0-----:R-:W-:-:S04]  /*7000*/  FFMA R0, R2, R21, -1 ;  /* 0xbf80000002007423 */ /* 0x001fc80000000015 */
[----:B------:R-:W-:-:S04]  /*7010*/  FADD.FTZ R0, -R0, -RZ ;  /* 0x800000ff00007221 */ /* 0x000fc80000010100 */
[----:B------:R-:W-:-:S07]  /*7020*/  FFMA R21, R21, R0, R21 ;  /* 0x0000000015157223 */ /* 0x000fce0000000015 */
.L_x_20614:
[----:B------:R-:W-:Y:S05]  /*7030*/  BSYNC B1 ;  /* 0x0000000000017941 */ /* 0x000fea0003800000 */
.L_x_20612:
        /* <DEDUP_REMOVED lines=21> */
.L_x_20616:
[----:B------:R-:W0:Y:S02]  /*7190*/  MUFU.RCP R21, R2 ;  /* 0x0000000200157308 */ /* 0x000e240000001000 */
[----:B0-----:R-:W-:-:S04]  /*71a0*/  FFMA R0, R2, R21, -1 ;  /* 0xbf80000002007423 */ /* 0x001fc80000000015 */
[----:B------:R-:W-:-:S04]  /*71b0*/  FADD.FTZ R0, -R0, -RZ ;  /* 0x800000ff00007221 */ /* 0x000fc80000010100 */
[----:B------:R-:W-:-:S07]  /*71c0*/  FFMA R21, R21, R0, R21 ;  /* 0x0000000015157223 */ /* 0x000fce0000000015 */
.L_x_20617:
[----:B------:R-:W-:Y:S05]  /*71d0*/  BSYNC B1 ;  /* 0x0000000000017941 */ /* 0x000fea0003800000 */
.L_x_20615:
        /* <DEDUP_REMOVED lines=22> */
.L_x_20619:
[----:B------:R-:W0:Y:S02]  /*7340*/  MUFU.RCP R21, R2 ;  /* 0x0000000200157308 */ /* 0x000e240000001000 */
[----:B0-----:R-:W-:-:S04]  /*7350*/  FFMA R0, R2, R21, -1 ;  /* 0xbf80000002007423 */ /* 0x001fc80000000015 */
[----:B------:R-:W-:-:S04]  /*7360*/  FADD.FTZ R0, -R0, -RZ ;  /* 0x800000ff00007221 */ /* 0x000fc80000010100 */
[----:B------:R-:W-:-:S07]  /*7370*/  FFMA R21, R21, R0, R21 ;  /* 0x0000000015157223 */ /* 0x000fce0000000015 */
.L_x_20620:
[----:B------:R-:W-:Y:S05]  /*7380*/  BSYNC B1 ;  /* 0x0000000000017941 */ /* 0x000fea0003800000 */
.L_x_20618:
        /* <DEDUP_REMOVED lines=21> */
.L_x_20622:
[----:B------:R-:W0:Y:S02]  /*74e0*/  MUFU.RCP R21, R2 ;  /* 0x0000000200157308 */ /* 0x000e240000001000 */
[----:B0-----:R-:W-:-:S04]  /*74f0*/  FFMA R0, R2, R21, -1 ;  /* 0xbf80000002007423 */ /* 0x001fc80000000015 */
[----:B------:R-:W-:-:S04]  /*7500*/  FADD.FTZ R0, -R0, -RZ ;  /* 0x800000ff00007221 */ /* 0x000fc80000010100 */
[----:B------:R-:W-:-:S07]  /*7510*/  FFMA R21, R21, R0, R21 ;  /* 0x0000000015157223 */ /* 0x000fce0000000015 */
.L_x_20623:
[----:B------:R-:W-:Y:S05]  /*7520*/  BSYNC B1 ;  /* 0x0000000000017941 */ /* 0x000fea0003800000 */
.L_x_20621:
        /* <DEDUP_REMOVED lines=22> */
.L_x_20625:
[----:B------:R-:W0:Y:S02]  /*7690*/  MUFU.RCP R21, R2 ;  /* 0x0000000200157308 */ /* 0x000e240000001000 */
[----:B0-----:R-:W-:-:S04]  /*76a0*/  FFMA R0, R2, R21, -1 ;  /* 0xbf80000002007423 */ /* 0x001fc80000000015 */
[----:B------:R-:W-:-:S04]  /*76b0*/  FADD.FTZ R0, -R0, -RZ ;  /* 0x800000ff00007221 */ /* 0x000fc80000010100 */
[----:B------:R-:W-:-:S07]  /*76c0*/  FFMA R21, R21, R0, R21 ;  /* 0x0000000015157223 */ /* 0x000fce0000000015 */
.L_x_20626:
[----:B------:R-:W-:Y:S05]  /*76d0*/  BSYNC B1 ;  /* 0x0000000000017941 */ /* 0x000fea0003800000 */
.L_x_20624:
        /* <DEDUP_REMOVED lines=21> */
.L_x_20628:
[----:B------:R-:W0:Y:S02]  /*7830*/  MUFU.RCP R21, R2 ;  /* 0x0000000200157308 */ /* 0x000e240000001000 */
[----:B0-----:R-:W-:-:S04]  /*7840*/  FFMA R0, R2, R21, -1 ;  /* 0xbf80000002007423 */ /* 0x001fc80000000015 */
[----:B------:R-:W-:-:S04]  /*7850*/  FADD.FTZ R0, -R0, -RZ ;  /* 0x800000ff00007221 */ /* 0x000fc80000010100 */
[----:B------:R-:W-:-:S07]  /*7860*/  FFMA R21, R21, R0, R21 ;  /* 0x0000000015157223 */ /* 0x000fce0000000015 */
.L_x_20629:
[----:B------:R-:W-:Y:S05]  /*7870*/  BSYNC B1 ;  /* 0x0000000000017941 */ /* 0x000fea0003800000 */
.L_x_20627:
        /* <DEDUP_REMOVED lines=22> */
.L_x_20631:
[----:B------:R-:W0:Y:S02]  /*79e0*/  MUFU.RCP R21, R2 ;  /* 0x0000000200157308 */ /* 0x000e240000001000 */
[----:B0-----:R-:W-:-:S04]  /*79f0*/  FFMA R0, R2, R21, -1 ;  /* 0xbf80000002007423 */ /* 0x001fc80000000015 */
[----:B------:R-:W-:-:S04]  /*7a00*/  FADD.FTZ R0, -R0, -RZ ;  /* 0x800000ff00007221 */ /* 0x000fc80000010100 */
[----:B------:R-:W-:-:S07]  /*7a10*/  FFMA R21, R21, R0, R21 ;  /* 0x0000000015157223 */ /* 0x000fce0000000015 */
.L_x_20632:
[----:B------:R-:W-:Y:S05]  /*7a20*/  BSYNC B1 ;  /* 0x0000000000017941 */ /* 0x000fea0003800000 */
.L_x_20630:
        /* <DEDUP_REMOVED lines=21> */
.L_x_20634:
[----:B------:R-:W0:Y:S02]  /*7b80*/  MUFU.RCP R21, R2 ;  /* 0x0000000200157308 */ /* 0x000e240000001000 */
[----:B0-----:R-:W-:-:S04]  /*7b90*/  FFMA R0, R2, R21, -1 ;  /* 0xbf80000002007423 */ /* 0x001fc80000000015 */
[----:B------:R-:W-:-:S04]  /*7ba0*/  FADD.FTZ R0, -R0, -RZ ;  /* 0x800000ff00007221 */ /* 0x000fc80000010100 */
[----:B------:R-:W-:-:S07]  /*7bb0*/  FFMA R21, R21, R0, R21 ;  /* 0x0000000015157223 */ /* 0x000fce0000000015 */
.L_x_20635:
[----:B------:R-:W-:Y:S05]  /*7bc0*/  BSYNC B1 ;  /* 0x0000000000017941 */ /* 0x000fea0003800000 */
.L_x_20633:
        /* <DEDUP_REMOVED lines=22> */
.L_x_20637:
[----:B------:R-:W0:Y:S02]  /*7d30*/  MUFU.RCP R21, R2 ;  /* 0x0000000200157308 */ /* 0x000e240000001000 */
[----:B0-----:R-:W-:-:S04]  /*7d40*/  FFMA R0, R2, R21, -1 ;  /* 0xbf80000002007423 */ /* 0x001fc80000000015 */
[----:B------:R-:W-:-:S04]  /*7d50*/  FADD.FTZ R0, -R0, -RZ ;  /* 0x800000ff00007221 */ /* 0x000fc80000010100 */
[----:B------:R-:W-:-:S07]  /*7d60*/  FFMA R21, R21, R0, R21 ;  /* 0x0000000015157223 */ /* 0x000fce0000000015 */
.L_x_20638:
[----:B------:R-:W-:Y:S05]  /*7d70*/  BSYNC B1 ;  /* 0x0000000000017941 */ /* 0x000fea0003800000 */
.L_x_20636:
        /* <DEDUP_REMOVED lines=21> */
.L_x_20640:
[----:B------:R-:W0:Y:S02]  /*7ed0*/  MUFU.RCP R21, R2 ;  /* 0x0000000200157308 */ /* 0x000e240000001000 */
[----:B0-----:R-:W-:-:S04]  /*7ee0*/  FFMA R0, R2, R21, -1 ;  /* 0xbf80000002007423 */ /* 0x001fc80000000015 */
[----:B------:R-:W-:-:S04]  /*7ef0*/  FADD.FTZ R0, -R0, -RZ ;  /* 0x800000ff00007221 */ /* 0x000fc80000010100 */
[----:B------:R-:W-:-:S07]  /*7f00*/  FFMA R21, R21, R0, R21 ;  /* 0x0000000015157223 */ /* 0x000fce0000000015 */
.L_x_20641:
[----:B------:R-:W-:Y:S05]  /*7f10*/  BSYNC B1 ;  /* 0x0000000000017941 */ /* 0x000fea0003800000 */
.L_x_20639:
        /* <DEDUP_REMOVED lines=22> */
.L_x_20643:
[----:B------:R-:W0:Y:S02]  /*8080*/  MUFU.RCP R21, R2 ;  /* 0x0000000200157308 */ /* 0x000e240000001000 */
[----:B0-----:R-:W-:-:S04]  /*8090*/  FFMA R0, R2, R21, -1 ;  /* 0xbf80000002007423 */ /* 0x001fc80000000015 */
[----:B------:R-:W-:-:S04]  /*80a0*/  FADD.FTZ R0, -R0, -RZ ;  /* 0x800000ff00007221 */ /* 0x000fc80000010100 */
[----:B------:R-:W-:-:S07]  /*80b0*/  FFMA R21, R21, R0, R21 ;  /* 0x0000000015157223 */ /* 0x000fce0000000015 */
.L_x_20644:
[----:B------:R-:W-:Y:S05]  /*80c0*/  BSYNC B1 ;  /* 0x0000000000017941 */ /* 0x000fea0003800000 */
.L_x_20642:
        /* <DEDUP_REMOVED lines=21> */
.L_x_20646:
[----:B------:R-:W0:Y:S02]  /*8220*/  MUFU.RCP R21, R2 ;  /* 0x0000000200157308 */ /* 0x000e240000001000 */
[----:B0-----:R-:W-:-:S04]  /*8230*/  FFMA R0, R2, R21, -1 ;  /* 0xbf80000002007423 */ /* 0x001fc80000000015 */
[----:B------:R-:W-:-:S04]  /*8240*/  FADD.FTZ R0, -R0, -RZ ;  /* 0x800000ff00007221 */ /* 0x000fc80000010100 */
[----:B------:R-:W-:-:S07]  /*8250*/  FFMA R21, R21, R0, R21 ;  /* 0x0000000015157223 */ /* 0x000fce0000000015 */
.L_x_20647:
[----:B------:R-:W-:Y:S05]  /*8260*/  BSYNC B1 ;  /* 0x0000000000017941 */ /* 0x000fea0003800000 */
.L_x_20645:
        /* <DEDUP_REMOVED lines=22> */
.L_x_20649:
[----:B------:R-:W0:Y:S02]  /*83d0*/  MUFU.RCP R21, R2 ;  /* 0x0000000200157308 */ /* 0x000e240000001000 */
[----:B0-----:R-:W-:-:S04]  /*83e0*/  FFMA R0, R2, R21, -1 ;  /* 0xbf80000002007423 */ /* 0x001fc80000000015 */
[----:B------:R-:W-:-:S04]  /*83f0*/  FADD.FTZ R0, -R0, -RZ ;  /* 0x800000ff00007221 */ /* 0x000fc80000010100 */
[----:B------:R-:W-:-:S07]  /*8400*/  FFMA R21, R21, R0, R21 ;  /* 0x0000000015157223 */ /* 0x000fce0000000015 */
.L_x_20650:
[----:B------:R-:W-:Y:S05]  /*8410*/  BSYNC B1 ;  /* 0x0000000000017941 */ /* 0x000fea0003800000 */
.L_x_20648:
        /* <DEDUP_REMOVED lines=21> */
.L_x_20652:
[----:B------:R-:W0:Y:S02]  /*8570*/  MUFU.RCP R21, R2 ;  /* 0x0000000200157308 */ /* 0x000e240000001000 */
[----:B0-----:R-:W-:-:S04]  /*8580*/  FFMA R0, R2, R21, -1 ;  /* 0xbf80000002007423 */ /* 0x001fc80000000015 */
[----:B------:R-:W-:-:S04]  /*8590*/  FADD.FTZ R0, -R0, -RZ ;  /* 0x800000ff00007221 */ /* 0x000fc80000010100 */
[----:B------:R-:W-:-:S07]  /*85a0*/  FFMA R21, R21, R0, R21 ;  /* 0x0000000015157223 */ /* 0x000fce0000000015 */
.L_x_20653:
[----:B------:R-:W-:Y:S05]  /*85b0*/  BSYNC B1 ;  /* 0x0000000000017941 */ /* 0x000fea0003800000 */
.L_x_20651:
        /* <DEDUP_REMOVED lines=22> */
.L_x_20655:
[----:B------:R-:W0:Y:S02]  /*8720*/  MUFU.RCP R21, R2 ;  /* 0x0000000200157308 */ /* 0x000e240000001000 */
[----:B0-----:R-:W-:-:S04]  /*8730*/  FFMA R0, R2, R21, -1 ;  /* 0xbf80000002007423 */ /* 0x001fc80000000015 */
[----:B------:R-:W-:-:S04]  /*8740*/  FADD.FTZ R0, -R0, -RZ ;  /* 0x800000ff00007221 */ /* 0x000fc80000010100 */
[----:B------:R-:W-:-:S07]  /*8750*/  FFMA R21, R21, R0, R21 ;  /* 0x0000000015157223 */ /* 0x000fce0000000015 */
.L_x_20656:
[----:B------:R-:W-:Y:S05]  /*8760*/  BSYNC B1 ;  /* 0x0000000000017941 */ /* 0x000fea0003800000 */
.L_x_20654:
        /* <DEDUP_REMOVED lines=21> */
.L_x_20658:
[----:B------:R-:W0:Y:S02]  /*88c0*/  MUFU.RCP R21, R2 ;  /* 0x0000000200157308 */ /* 0x000e240000001000 */
[----:B0-----:R-:W-:-:S04]  /*88d0*/  FFMA R0, R2, R21, -1 ;  /* 0xbf80000002007423 */ /* 0x001fc80000000015 */
[----:B------:R-:W-:-:S04]  /*88e0*/  FADD.FTZ R0, -R0, -RZ ;  /* 0x800000ff00007221 */ /* 0x000fc80000010100 */
[----:B------:R-:W-:-:S07]  /*88f0*/  FFMA R21, R21, R0, R21 ;  /* 0x0000000015157223 */ /* 0x000fce0000000015 */
.L_x_20659:
[----:B------:R-:W-:Y:S05]  /*8900*/  BSYNC B1 ;  /* 0x0000000000017941 */ /* 0x000fea0003800000 */
.L_x_20657:
        /* <DEDUP_REMOVED lines=22> */
.L_x_20661:
[----:B------:R-:W0:Y:S02]  /*8a70*/  MUFU.RCP R21, R2 ;  /* 0x0000000200157308 */ /* 0x000e240000001000 */
[----:B0-----:R-:W-:-:S04]  /*8a80*/  FFMA R0, R2, R21, -1 ;  /* 0xbf80000002007423 */ /* 0x001fc80000000015 */
[----:B------:R-:W-:-:S04]  /*8a90*/  FADD.FTZ R0, -R0, -RZ ;  /* 0x800000ff00007221 */ /* 0x000fc80000010100 */
[----:B------:R-:W-:-:S07]  /*8aa0*/  FFMA R21, R21, R0, R21 ;  /* 0x0000000015157223 */ /* 0x000fce0000000015 */
.L_x_20662:
[----:B------:R-:W-:Y:S05]  /*8ab0*/  BSYNC B1 ;  /* 0x0000000000017941 */ /* 0x000fea0003800000 */
.L_x_20660:
        /* <DEDUP_REMOVED lines=21> */
.L_x_20664:
[----:B------:R-:W0:Y:S02]  /*8c10*/  MUFU.RCP R21, R2 ;  /* 0x0000000200157308 */ /* 0x000e240000001000 */
[----:B0-----:R-:W-:-:S04]  /*8c20*/  FFMA R0, R2, R21, -1 ;  /* 0xbf80000002007423 */ /* 0x001fc80000000015 */
[----:B------:R-:W-:-:S04]  /*8c30*/  FADD.FTZ R0, -R0, -RZ ;  /* 0x800000ff00007221 */ /* 0x000fc80000010100 */
[----:B------:R-:W-:-:S07]  /*8c40*/  FFMA R21, R21, R0, R21 ;  /* 0x0000000015157223 */ /* 0x000fce0000000015 */
.L_x_20665:
[----:B------:R-:W-:Y:S05]  /*8c50*/  BSYNC B1 ;  /* 0x0000000000017941 */ /* 0x000fea0003800000 */
.L_x_20663:
        /* <DEDUP_REMOVED lines=22> */
.L_x_20667:
[----:B------:R-:W0:Y:S02]  /*8dc0*/  MUFU.RCP R21, R2 ;  /* 0x0000000200157308 */ /* 0x000e240000001000 */
[----:B0-----:R-:W-:-:S04]  /*8dd0*/  FFMA R0, R2, R21, -1 ;  /* 0xbf80000002007423 */ /* 0x001fc80000000015 */
[----:B------:R-:W-:-:S04]  /*8de0*/  FADD.FTZ R0, -R0, -RZ ;  /* 0x800000ff00007221 */ /* 0x000fc80000010100 */
[----:B------:R-:W-:-:S07]  /*8df0*/  FFMA R21, R21, R0, R21 ;  /* 0x0000000015157223 */ /* 0x000fce0000000015 */
.L_x_20668:
[----:B------:R-:W-:Y:S05]  /*8e00*/  BSYNC B1 ;  /* 0x0000000000017941 */ /* 0x000fea0003800000 */
.L_x_20666:
        /* <DEDUP_REMOVED lines=21> */
.L_x_20670:
[----:B------:R-:W0:Y:S02]  /*8f60*/  MUFU.RCP R21, R2 ;  /* 0x0000000200157308 */ /* 0x000e240000001000 */
[----:B0-----:R-:W-:-:S04]  /*8f70*/  FFMA R0, R2, R21, -1 ;  /* 0xbf80000002007423 */ /* 0x001fc80000000015 */
[----:B------:R-:W-:-:S04]  /*8f80*/  FADD.FTZ R0, -R0, -RZ ;  /* 0x800000ff00007221 */ /* 0x000fc80000010100 */
[----:B------:R-:W-:-:S07]  /*8f90*/  FFMA R21, R21, R0, R21 ;  /* 0x0000000015157223 */ /* 0x000fce0000000015 */
.L_x_20671:
[----:B------:R-:W-:Y:S05]  /*8fa0*/  BSYNC B1 ;  /* 0x0000000000017941 */ /* 0x000fea0003800000 */
.L_x_20669:
        /* <DEDUP_REMOVED lines=22> */
.L_x_20673:
[----:B------:R-:W0:Y:S02]  /*9110*/  MUFU.RCP R21, R14 ;  /* 0x0000000e00157308 */ /* 0x000e240000001000 */
[----:B0-----:R-:W-:-:S04]  /*9120*/  FFMA R0, R14, R21, -1 ;  /* 0xbf8000000e007423 */ /* 0x001fc80000000015 */
[----:B------:R-:W-:-:S04]  /*9130*/  FADD.FTZ R0, -R0, -RZ ;  /* 0x800000ff00007221 */ /* 0x000fc80000010100 */
[----:B------:R-:W-:-:S07]  /*9140*/  FFMA R21, R21, R0, R21 ;  /* 0x0000000015157223 */ /* 0x000fce0000000015 */
.L_x_20674:
[----:B------:R-:W-:Y:S05]  /*9150*/  BSYNC B1 ;  /* 0x0000000000017941 */ /* 0x000fea0003800000 */
.L_x_20672:
        /* <DEDUP_REMOVED lines=73> */
.L_x_20676:
[----:B------:R-:W-:Y:S05]  /*95f0*/  BSYNC B0 ;  /* 0x0000000000007941 */ /* 0x000fea0003800000 */
.L_x_20675:
        /* <DEDUP_REMOVED lines=16> */
.L_x_20678:
[----:B------:R-:W-:Y:S05]  /*9700*/  BSYNC B0 ;  /* 0x0000000000007941 */ /* 0x000fea0003800000 */
.L_x_20677:
        /* <DEDUP_REMOVED lines=18> */
.L_x_20680:
[----:B------:R-:W-:Y:S05]  /*9830*/  BSYNC B0 ;  /* 0x0000000000007941 */ /* 0x000fea0003800000 */
.L_x_20679:
        /* <DEDUP_REMOVED lines=19> */
.L_x_20682:
[----:B------:R-:W-:Y:S05]  /*9970*/  BSYNC B0 ;  /* 0x0000000000007941 */ /* 0x000fea0003800000 */
.L_x_20681:
        /* <DEDUP_REMOVED lines=19> */
.L_x_20684:
[----:B------:R-:W-:Y:S05]  /*9ab0*/  BSYNC B0 ;  /* 0x0000000000007941 */ /* 0x000fea0003800000 */
.L_x_20683:
        /* <DEDUP_REMOVED lines=32> */
.L_x_20686:
[----:B------:R-:W-:Y:S05]  /*9cc0*/  BSYNC B0 ;  /* 0x0000000000007941 */ /* 0x000fea0003800000 */
.L_x_20685:
        /* <DEDUP_REMOVED lines=53> */
.L_x_20688:
[----:B------:R-:W-:Y:S05]  /*a020*/  BSYNC B0 ;  /* 0x0000000000007941 */ /* 0x000fea0003800000 */
.L_x_20687:
        /* <DEDUP_REMOVED lines=28> */
.L_x_20690:
[----:B------:R-:W-:Y:S05]  /*a1f0*/  BSYNC B0 ;  /* 0x0000000000007941 */ /* 0x000fea0003800000 */
.L_x_20689:
        /* <DEDUP_REMOVED lines=166> */
[----:B-----5:R-:W-:Y:S05]  /*ac60*/  CALL.REL.NOINC `($__internal_493_$__cuda_sm20_rcp_rn_f32_slowpath) ;  /* 0x000000bc004c7944 */ /* 0x020fea0003c00000 */
[----:B------:R-:W-:Y:S05]  /*ac70*/  BRA `(.L_x_20693) ;  /* 0x0000000000107947 */ /* 0x000fea0003800000 */
.L_x_20692:
[----:B------:R-:W0:Y:S02]  /*ac80*/  MUFU.RCP R21, R84 ;  /* 0x0000005400157308 */ /* 0x000e240000001000 */
[----:B0-----:R-:W-:-:S04]  /*ac90*/  FFMA R0, R84, R21, -1 ;  /* 0xbf80000054007423 */ /* 0x001fc80000000015 */
[----:B------:R-:W-:-:S04]  /*aca0*/  FADD.FTZ R0, -R0, -RZ ;  /* 0x800000ff00007221 */ /* 0x000fc80000010100 */
[----:B------:R-:W-:-:S07]  /*acb0*/  FFMA R21, R21, R0, R21 ;  /* 0x0000000015157223 */ /* 0x000fce0000000015 */
.L_x_20693:
[----:B------:R-:W-:Y:S05]  /*acc0*/  BSYNC B1 ;  /* 0x0000000000017941 */ /* 0x000fea0003800000 */
.L_x_20691:
        /* <DEDUP_REMOVED lines=22> */
.L_x_20695:
[----:B------:R-:W0:Y:S02]  /*ae30*/  MUFU.RCP R21, R2 ;  /* 0x0000000200157308 */ /* 0x000e240000001000 */
[----:B0-----:R-:W-:-:S04]  /*ae40*/  FFMA R0, R2, R21, -1 ;  /* 0xbf80000002007423 */ /* 0x001fc80000000015 */
[----:B------:R-:W-:-:S04]  /*ae50*/  FADD.FTZ R0, -R0, -RZ ;  /* 0x800000ff00007221 */ /* 0x000fc80000010100 */
[----:B------:R-:W-:-:S07]  /*ae60*/  FFMA R21, R21, R0, R21 ;  /* 0x0000000015157223 */ /* 0x000fce0000000015 */
.L_x_20696:
[----:B------:R-:W-:Y:S05]  /*ae70*/  BSYNC B1 ;  /* 0x0000000000017941 */ /* 0x000fea0003800000 */
.L_x_20694:
        /* <DEDUP_REMOVED lines=21> */
.L_x_20698:
[----:B------:R-:W0:Y:S02]  /*afd0*/  MUFU.RCP R21, R2 ;  /* 0x0000000200157308 */ /* 0x000e240000001000 */
[----:B0-----:R-:W-:-:S04]  /*afe0*/  FFMA R0, R2, R21, -1 ;  /* 0xbf80000002007423 */ /* 0x001fc80000000015 */
[----:B------:R-:W-:-:S04]  /*aff0*/  FADD.FTZ R0, -R0, -RZ ;  /* 0x800000ff00007221 */ /* 0x000fc80000010100 */
[----:B------:R-:W-:-:S07]  /*b000*/  FFMA R21, R21, R0, R21 ;  /* 0x0000000015157223 */ /* 0x000fce0000000015 */
.L_x_20699:
[----:B------:R-:W-:Y:S05]  /*b010*/  BSYNC B1 ;  /* 0x0000000000017941 */ /* 0x000fea0003800000 */
.L_x_20697:
        /* <DEDUP_REMOVED lines=22> */
.L_x_20701:
[----:B------:R-:W0:Y:S02]  /*b180*/  MUFU.RCP R21, R2 ;  /* 0x0000000200157308 */ /* 0x000e240000001000 */
[----:B0-----:R-:W-:-:S04]  /*b190*/  FFMA R0, R2, R21, -1 ;  /* 0xbf80000002007423 */ /* 0x001fc80000000015 */
[----:B------:R-:W-:-:S04]  /*b1a0*/  FADD.FTZ R0, -R0, -RZ ;  /* 0x800000ff00007221 */ /* 0x000fc80000010100 */
[----:B------:R-:W-:-:S07]  /*b1b0*/  FFMA R21, R21, R0, R21 ;  /* 0x0000000015157223 */ /* 0x000fce0000000015 */
.L_x_20702:
[----:B------:R-:W-:Y:S05]  /*b1c0*/  BSYNC B1 ;  /* 0x0000000000017941 */ /* 0x000fea0003800000 */
.L_x_20700:
        /* <DEDUP_REMOVED lines=21> */
.L_x_20704:
[----:B------:R-:W0:Y:S02]  /*b320*/  MUFU.RCP R21, R2 ;  /* 0x0000000200157308 */ /* 0x000e240000001000 */
[----:B0-----:R-:W-:-:S04]  /*b330*/  FFMA R0, R2, R21, -1 ;  /* 0xbf80000002007423 */ /* 0x001fc80000000015 */
[----:B------:R-:W-:-:S04]  /*b340*/  FADD.FTZ R0, -R0, -RZ ;  /* 0x800000ff00007221 */ /* 0x000fc80000010100 */
[----:B------:R-:W-:-:S07]  /*b350*/  FFMA R21, R21, R0, R21 ;  /* 0x0000000015157223 */ /* 0x000fce0000000015 */
.L_x_20705:
[----:B------:R-:W-:Y:S05]  /*b360*/  BSYNC B1 ;  /* 0x0000000000017941 */ /* 0x000fea0003800000 */
.L_x_20703:
        /* <DEDUP_REMOVED lines=22> */
.L_x_20707:
[----:B------:R-:W0:Y:S02]  /*b4d0*/  MUFU.RCP R21, R2 ;  /* 0x0000000200157308 */ /* 0x000e240000001000 */
[----:B0-----:R-:W-:-:S04]  /*b4e0*/  FFMA R0, R2, R21, -1 ;  /* 0xbf80000002007423 */ /* 0x001fc80000000015 */
[----:B------:R-:W-:-:S04]  /*b4f0*/  FADD.FTZ R0, -R0, -RZ ;  /* 0x800000ff00007221 */ /* 0x000fc80000010100 */
[----:B------:R-:W-:-:S07]  /*b500*/  FFMA R21, R21, R0, R21 ;  /* 0x0000000015157223 */ /* 0x000fce0000000015 */
.L_x_20708:
[----:B------:R-:W-:Y:S05]  /*b510*/  BSYNC B1 ;  /* 0x0000000000017941 */ /* 0x000fea0003800000 */
.L_x_20706:
        /* <DEDUP_REMOVED lines=21> */
.L_x_20710:
[----:B------:R-:W0:Y:S02]  /*b670*/  MUFU.RCP R21, R2 ;  /* 0x0000000200157308 */ /* 0x000e240000001000 */
[----:B0-----:R-:W-:-:S04]  /*b680*/  FFMA R0, R2, R21, -1 ;  /* 0xbf80000002007423 */ /* 0x001fc80000000015 */
[----:B------:R-:W-:-:S04]  /*b690*/  FADD.FTZ R0, -R0, -RZ ;  /* 0x800000ff00007221 */ /* 0x000fc80000010100 */
[----:B------:R-:W-:-:S07]  /*b6a0*/  FFMA R21, R21, R0, R21 ;  /* 0x0000000015157223 */ /* 0x000fce0000000015 */
.L_x_20711:
[----:B------:R-:W-:Y:S05]  /*b6b0*/  BSYNC B1 ;  /* 0x0000000000017941 */ /* 0x000fea0003800000 */
.L_x_20709:
        /* <DEDUP_REMOVED lines=22> */
.L_x_20713:
[----:B------:R-:W0:Y:S02]  /*b820*/  MUFU.RCP R21, R2 ;  /* 0x0000000200157308 */ /* 0x000e240000001000 */
[----:B0-----:R-:W-:-:S04]  /*b830*/  FFMA R0, R2, R21, -1 ;  /* 0xbf80000002007423 */ /* 0x001fc80000000015 */
[----:B------:R-:W-:-:S04]  /*b840*/  FADD.FTZ R0, -R0, -RZ ;  /* 0x800000ff00007221 */ /* 0x000fc80000010100 */
[----:B------:R-:W-:-:S07]  /*b850*/  FFMA R21, R21, R0, R21 ;  /* 0x0000000015157223 */ /* 0x000fce0000000015 */
.L_x_20714:
[----:B------:R-:W-:Y:S05]  /*b860*/  BSYNC B1 ;  /* 0x0000000000017941 */ /* 0x000fea0003800000 */
.L_x_20712:
        /* <DEDUP_REMOVED lines=21> */
.L_x_20716:
[----:B------:R-:W0:Y:S02]  /*b9c0*/  MUFU.RCP R21, R2 ;  /* 0x0000000200157308 */ /* 0x000e240000001000 */
[----:B0-----:R-:W-:-:S04]  /*b9d0*/  FFMA R0, R2, R21, -1 ;  /* 0xbf80000002007423 */ /* 0x001fc80000000015 */
[----:B------:R-:W-:-:S04]  /*b9e0*/  FADD.FTZ R0, -R0, -RZ ;  /* 0x800000ff00007221 */ /* 0x000fc80000010100 */
[----:B------:R-:W-:-:S07]  /*b9f0*/  FFMA R21, R21, R0, R21 ;  /* 0x0000000015157223 */ /* 0x000fce0000000015 */
.L_x_20717:
[----:B------:R-:W-:Y:S05]  /*ba00*/  BSYNC B1 ;  /* 0x0000000000017941 */ /* 0x000fea0003800000 */
.L_x_20715:
        /* <DEDUP_REMOVED lines=22> */
.L_x_20719:
[----:B------:R-:W0:Y:S02]  /*bb70*/  MUFU.RCP R21, R2 ;  /* 0x0000000200157308 */ /* 0x000e240000001000 */
[----:B0-----:R-:W-:-:S04]  /*bb80*/  FFMA R0, R2, R21, -1 ;  /* 0xbf80000002007423 */ /* 0x001fc80000000015 */
[----:B------:R-:W-:-:S04]  /*bb90*/  FADD.FTZ R0, -R0, -RZ ;  /* 0x800000ff00007221 */ /* 0x000fc80000010100 */
[----:B------:R-:W-:-:S07]  /*bba0*/  FFMA R21, R21, R0, R21 ;  /* 0x0000000015157223 */ /* 0x000fce0000000015 */
.L_x_20720:
[----:B------:R-:W-:Y:S05]  /*bbb0*/  BSYNC B1 ;  /* 0x0000000000017941 */ /* 0x000fea0003800000 */
.L_x_20718:
        /* <DEDUP_REMOVED lines=21> */
.L_x_20722:
[----:B------:R-:W0:Y:S02]  /*bd10*/  MUFU.RCP R21, R2 ;  /* 0x0000000200157308 */ /* 0x000e240000001000 */
[----:B0-----:R-:W-:-:S04]  /*bd20*/  FFMA R0, R2, R21, -1 ;  /* 0xbf80000002007423 */ /* 0x001fc80000000015 */
[----:B------:R-:W-:-:S04]  /*bd30*/  FADD.FTZ R0, -R0, -RZ ;  /* 0x800000ff00007221 */ /* 0x000fc80000010100 */
[----:B------:R-:W-:-:S07]  /*bd40*/  FFMA R21, R21, R0, R21 ;  /* 0x0000000015157223 */ /* 0x000fce0000000015 */
.L_x_20723:
[----:B------:R-:W-:Y:S05]  /*bd50*/  BSYNC B1 ;  /* 0x0000000000017941 */ /* 0x000fea0003800000 */
.L_x_20721:
        /* <DEDUP_REMOVED lines=22> */
.L_x_20725:
[----:B------:R-:W0:Y:S02]  /*bec0*/  MUFU.RCP R21, R2 ;  /* 0x0000000200157308 */ /* 0x000e240000001000 */
[----:B0-----:R-:W-:-:S04]  /*bed0*/  FFMA R0, R2, R21, -1 ;  /* 0xbf80000002007423 */ /* 0x001fc80000000015 */
[----:B------:R-:W-:-:S04]  /*bee0*/  FADD.FTZ R0, -R0, -RZ ;  /* 0x800000ff00007221 */ /* 0x000fc80000010100 */
[----:B------:R-:W-:-:S07]  /*bef0*/  FFMA R21, R21, R0, R21 ;  /* 0x0000000015157223 */ /* 0x000fce0000000015 */
.L_x_20726:
[----:B------:R-:W-:Y:S05]  /*bf00*/  BSYNC B1 ;  /* 0x0000000000017941 */ /* 0x000fea0003800000 */
.L_x_20724:
        /* <DEDUP_REMOVED lines=21> */
.L_x_20728:
[----:B------:R-:W0:Y:S02]  /*c060*/  MUFU.RCP R21, R2 ;  /* 0x0000000200157308 */ /* 0x000e240000001000 */
[----:B0-----:R-:W-:-:S04]  /*c070*/  FFMA R0, R2, R21, -1 ;  /* 0xbf80000002007423 */ /* 0x001fc80000000015 */
[----:B------:R-:W-:-:S04]  /*c080*/  FADD.FTZ R0, -R0, -RZ ;  /* 0x800000ff00007221 */ /* 0x000fc80000010100 */
[----:B------:R-:W-:-:S07]  /*c090*/  FFMA R21, R21, R0, R21 ;  /* 0x0000000015157223 */ /* 0x000fce0000000015 */
.L_x_20729:
[----:B------:R-:W-:Y:S05]  /*c0a0*/  BSYNC B1 ;  /* 0x0000000000017941 */ /* 0x000fea0003800000 */
.L_x_20727:
        /* <DEDUP_REMOVED lines=22> */
.L_x_20731:
[----:B------:R-:W0:Y:S02]  /*c210*/  MUFU.RCP R21, R2 ;  /* 0x0000000200157308 */ /* 0x000e240000001000 */
[----:B0-----:R-:W-:-:S04]  /*c220*/  FFMA R0, R2, R21, -1 ;  /* 0xbf80000002007423 */ /* 0x001fc80000000015 */
[----:B------:R-:W-:-:S04]  /*c230*/  FADD.FTZ R0, -R0, -RZ ;  /* 0x800000ff00007221 */ /* 0x000fc80000010100 */
[----:B------:R-:W-:-:S07]  /*c240*/  FFMA R21, R21, R0, R21 ;  /* 0x0000000015157223 */ /* 0x000fce0000000015 */
.L_x_20732:
[----:B------:R-:W-:Y:S05]  /*c250*/  BSYNC B1 ;  /* 0x0000000000017941 */ /* 0x000fea0003800000 */
.L_x_20730:
        /* <DEDUP_REMOVED lines=21> */
.L_x_20734:
[----:B------:R-:W0:Y:S02]  /*c3b0*/  MUFU.RCP R21, R2 ;  /* 0x0000000200157308 */ /* 0x000e240000001000 */
[----:B0-----:R-:W-:-:S04]  /*c3c0*/  FFMA R0, R2, R21, -1 ;  /* 0xbf80000002007423 */ /* 0x001fc80000000015 */
[----:B------:R-:W-:-:S04]  /*c3d0*/  FADD.FTZ R0, -R0, -RZ ;  /* 0x800000ff00007221 */ /* 0x000fc80000010100 */
[----:B------:R-:W-:-:S07]  /*c3e0*/  FFMA R21, R21, R0, R21 ;  /* 0x0000000015157223 */ /* 0x000fce0000000015 */
.L_x_20735:
[----:B------:R-:W-:Y:S05]  /*c3f0*/  BSYNC B1 ;  /* 0x0000000000017941 */ /* 0x000fea0003800000 */
.L_x_20733:
        /* <DEDUP_REMOVED lines=22> */
.L_x_20737:
[----:B------:R-:W0:Y:S02]  /*c560*/  MUFU.RCP R21, R2 ;  /* 0x0000000200157308 */ /* 0x000e240000001000 */
[----:B0-----:R-:W-:-:S04]  /*c570*/  FFMA R0, R2, R21, -1 ;  /* 0xbf80000002007423 */ /* 0x001fc80000000015 */
[----:B------:R-:W-:-:S04]  /*c580*/  FADD.FTZ R0, -R0, -RZ ;  /* 0x800000ff00007221 */ /* 0x000fc80000010100 */
[----:B------:R-:W-:-:S07]  /*c590*/  FFMA R21, R21, R0, R21 ;  /* 0x0000000015157223 */ /* 0x000fce0000000015 */
.L_x_20738:
[----:B------:R-:W-:Y:S05]  /*c5a0*/  BSYNC B1 ;  /* 0x0000000000017941 */ /* 0x000fea0003800000 */
.L_x_20736:
        /* <DEDUP_REMOVED lines=21> */
.L_x_20740:
[----:B------:R-:W0:Y:S02]  /*c700*/  MUFU.RCP R21, R2 ;  /* 0x0000000200157308 */ /* 0x000e240000001000 */
[----:B0-----:R-:W-:-:S04]  /*c710*/  FFMA R0, R2, R21, -1 ;  /* 0xbf80000002007423 */ /* 0x001fc80000000015 */
[----:B------:R-:W-:-:S04]  /*c720*/  FADD.FTZ R0, -R0, -RZ ;  /* 0x800000ff00007221 */ /* 0x000fc80000010100 */
[----:B------:R-:W-:-:S07]  /*c730*/  FFMA R21, R21, R0, R21 ;  /* 0x0000000015157223 */ /* 0x000fce0000000015 */
.L_x_20741:
[----:B------:R-:W-:Y:S05]  /*c740*/  BSYNC B1 ;  /* 0x0000000000017941 */ /* 0x000fea0003800000 */
.L_x_20739:
        /* <DEDUP_REMOVED lines=22> */
.L_x_20743:
[----:B------:R-:W0:Y:S02]  /*c8b0*/  MUFU.RCP R21, R2 ;  /* 0x0000000200157308 */ /* 0x000e240000001000 */
[----:B0-----:R-:W-:-:S04]  /*c8c0*/  FFMA R0, R2, R21, -1 ;  /* 0xbf80000002007423 */ /* 0x001fc80000000015 */
[----:B------:R-:W-:-:S04]  /*c8d0*/  FADD.FTZ R0, -R0, -RZ ;  /* 0x800000ff00007221 */ /* 0x000fc80000010100 */
[----:B------:R-:W-:-:S07]  /*c8e0*/  FFMA R21, R21, R0, R21 ;  /* 0x0000000015157223 */ /* 0x000fce0000000015 */
.L_x_20744:
[----:B------:R-:W-:Y:S05]  /*c8f0*/  BSYNC B1 ;  /* 0x0000000000017941 */ /* 0x000fea0003800000 */
.L_x_20742:
        /* <DEDUP_REMOVED lines=21> */
.L_x_20746:
[----:B------:R-:W0:Y:S02]  /*ca50*/  MUFU.RCP R21, R2 ;  /* 0x0000000200157308 */ /* 0x000e240000001000 */
[----:B0-----:R-:W-:-:S04]  /*ca60*/  FFMA R0, R2, R21, -1 ;  /* 0xbf80000002007423 */ /* 0x001fc80000000015 */
[----:B------:R-:W-:-:S04]  /*ca70*/  FADD.FTZ R0, -R0, -RZ ;  /* 0x800000ff00007221 */ /* 0x000fc80000010100 */
[----:B------:R-:W-:-:S07]  /*ca80*/  FFMA R21, R21, R0, R21 ;  /* 0x0000000015157223 */ /* 0x000fce0000000015 */
.L_x_20747:
[----:B------:R-:W-:Y:S05]  /*ca90*/  BSYNC B1 ;  /* 0x0000000000017941 */ /* 0x000fea0003800000 */
.L_x_20745:
        /* <DEDUP_REMOVED lines=22> */
.L_x_20749:
[----:B------:R-:W0:Y:S02]  /*cc00*/  MUFU.RCP R21, R2 ;  /* 0x0000000200157308 */ /* 0x000e240000001000 */
[----:B0-----:R-:W-:-:S04]  /*cc10*/  FFMA R0, R2, R21, -1 ;  /* 0xbf80000002007423 */ /* 0x001fc80000000015 */
[----:B------:R-:W-:-:S04]  /*cc20*/  FADD.FTZ R0, -R0, -RZ ;  /* 0x800000ff00007221 */ /* 0x000fc80000010100 */
[----:B------:R-:W-:-:S07]  /*cc30*/  FFMA R21, R21, R0, R21 ;  /* 0x0000000015157223 */ /* 0x000fce0000000015 */
.L_x_20750:
[----:B------:R-:W-:Y:S05]  /*cc40*/  BSYNC B1 ;  /* 0x0000000000017941 */ /* 0x000fea0003800000 */
.L_x_20748:
        /* <DEDUP_REMOVED lines=21> */
.L_x_20752:
[----:B------:R-:W0:Y:S02]  /*cda0*/  MUFU.RCP R21, R2 ;  /* 0x0000000200157308 */ /* 0x000e240000001000 */
[----:B0-----:R-:W-:-:S04]  /*cdb0*/  FFMA R0, R2, R21, -1 ;  /* 0xbf80000002007423 */ /* 0x001fc80000000015 */
[----:B------:R-:W-:-:S04]  /*cdc0*/  FADD.FTZ R0, -R0, -RZ ;  /* 0x800000ff00007221 */ /* 0x000fc80000010100 */
[----:B------:R-:W-:-:S07]  /*cdd0*/  FFMA R21, R21, R0, R21 ;  /* 0x0000000015157223 */ /* 0x000fce0000000015 */
.L_x_20753:
[----:B------:R-:W-:Y:S05]  /*cde0*/  BSYNC B1 ;  /* 0x0000000000017941 */ /* 0x000fea0003800000 */
.L_x_20751:
        /* <DEDUP_REMOVED lines=22> */
.L_x_20755:
[----:B------:R-:W0:Y:S02]  /*cf50*/  MUFU.RCP R21, R2 ;  /* 0x0000000200157308 */ /* 0x000e240000001000 */
[----:B0-----:R-:W-:-:S04]  /*cf60*/  FFMA R0, R2, R21, -1 ;  /* 0xbf80000002007423 */ /* 0x001fc80000000015 */
[----:B------:R-:W-:-:S04]  /*cf70*/  FADD.FTZ R0, -R0, -RZ ;  /* 0x800000ff00007221 */ /* 0x000fc80000010100 */
[----:B------:R-:W-:-:S07]  /*cf80*/  FFMA R21, R21, R0, R21 ;  /* 0x0000000015157223 */ /* 0x000fce0000000015 */
.L_x_20756:
[----:B------:R-:W-:Y:S05]  /*cf90*/  BSYNC B1 ;  /* 0x0000000000017941 */ /* 0x000fea0003800000 */
.L_x_20754:
        /* <DEDUP_REMOVED lines=21> */
.L_x_20758:
[----:B------:R-:W0:Y:S02]  /*d0f0*/  MUFU.RCP R21, R2 ;  /* 0x0000000200157308 */ /* 0x000e240000001000 */
[----:B0-----:R-:W-:-:S04]  /*d100*/  FFMA R0, R2, R21, -1 ;  /* 0xbf80000002007423 */ /* 0x001fc80000000015 */
[----:B------:R-:W-:-:S04]  /*d110*/  FADD.FTZ R0, -R0, -RZ ;  /* 0x800000ff00007221 */ /* 0x000fc80000010100 */
[----:B------:R-:W-:-:S07]  /*d120*/  FFMA R21, R21, R0, R21 ;  /* 0x0000000015157223 */ /* 0x000fce0000000015 */
.L_x_20759:
[----:B------:R-:W-:Y:S05]  /*d130*/  BSYNC B1 ;  /* 0x0000000000017941 */ /* 0x000fea0003800000 */
.L_x_20757:
        /* <DEDUP_REMOVED lines=22> */
.L_x_20761:
[----:B------:R-:W0:Y:S02]  /*d2a0*/  MUFU.RCP R21, R2 ;  /* 0x0000000200157308 */ /* 0x000e240000001000 */
[----:B0-----:R-:W-:-:S04]  /*d2b0*/  FFMA R0, R2, R21, -1 ;  /* 0xbf80000002007423 */ /* 0x001fc80000000015 */
[----:B------:R-:W-:-:S04]  /*d2c0*/  FADD.FTZ R0, -R0, -RZ ;  /* 0x800000ff00007221 */ /* 0x000fc80000010100 */
[----:B------:R-:W-:-:S07]  /*d2d0*/  FFMA R21, R21, R0, R21 ;  /* 0x0000000015157223 */ /* 0x000fce0000000015 */
.L_x_20762:
[----:B------:R-:W-:Y:S05]  /*d2e0*/  BSYNC B1 ;  /* 0x0000000000017941 */ /* 0x000fea0003800000 */
.L_x_20760:
        /* <DEDUP_REMOVED lines=21> */
.L_x_20764:
[----:B------:R-:W0:Y:S02]  /*d440*/  MUFU.RCP R21, R2 ;  /* 0x0000000200157308 */ /* 0x000e240000001000 */
[----:B0-----:R-:W-:-:S04]  /*d450*/  FFMA R0, R2, R21, -1 ;  /* 0xbf80000002007423 */ /* 0x001fc80000000015 */
[----:B------:R-:W-:-:S04]  /*d460*/  FADD.FTZ R0, -R0, -RZ ;  /* 0x800000ff00007221 */ /* 0x000fc80000010100 */
[----:B------:R-:W-:-:S07]  /*d470*/  FFMA R21, R21, R0, R21 ;  /* 0x0000000015157223 */ /* 0x000fce0000000015 */
.L_x_20765:
[----:B------:R-:W-:Y:S05]  /*d480*/  BSYNC B1 ;  /* 0x0000000000017941 */ /* 0x000fea0003800000 */
.L_x_20763:
        /* <DEDUP_REMOVED lines=22> */
.L_x_20767:
[----:B------:R-:W0:Y:S02]  /*d5f0*/  MUFU.RCP R21, R2 ;  /* 0x0000000200157308 */ /* 0x000e240000001000 */
[----:B0-----:R-:W-:-:S04]  /*d600*/  FFMA R0, R2, R21, -1 ;  /* 0xbf80000002007423 */ /* 0x001fc80000000015 */
[----:B------:R-:W-:-:S04]  /*d610*/  FADD.FTZ R0, -R0, -RZ ;  /* 0x800000ff00007221 */ /* 0x000fc80000010100 */
[----:B------:R-:W-:-:S07]  /*d620*/  FFMA R21, R21, R0, R21 ;  /* 0x0000000015157223 */ /* 0x000fce0000000015 */
.L_x_20768:
[----:B------:R-:W-:Y:S05]  /*d630*/  BSYNC B1 ;  /* 0x0000000000017941 */ /* 0x000fea0003800000 */
.L_x_20766:
        /* <DEDUP_REMOVED lines=21> */
.L_x_20770:
[----:B------:R-:W0:Y:S02]  /*d790*/  MUFU.RCP R21, R2 ;  /* 0x0000000200157308 */ /* 0x000e240000001000 */
[----:B0-----:R-:W-:-:S04]  /*d7a0*/  FFMA R0, R2, R21, -1 ;  /* 0xbf80000002007423 */ /* 0x001fc80000000015 */
[----:B------:R-:W-:-:S04]  /*d7b0*/  FADD.FTZ R0, -R0, -RZ ;  /* 0x800000ff00007221 */ /* 0x000fc80000010100 */
[----:B------:R-:W-:-:S07]  /*d7c0*/  FFMA R21, R21, R0, R21 ;  /* 0x0000000015157223 */ /* 0x000fce0000000015 */
.L_x_20771:
[----:B------:R-:W-:Y:S05]  /*d7d0*/  BSYNC B1 ;  /* 0x0000000000017941 */ /* 0x000fea0003800000 */
.L_x_20769:
        /* <DEDUP_REMOVED lines=22> */
.L_x_20773:
[----:B------:R-:W0:Y:S02]  /*d940*/  MUFU.RCP R21, R2 ;  /* 0x0000000200157308 */ /* 0x000e240000001000 */
[----:B0-----:R-:W-:-:S04]  /*d950*/  FFMA R0, R2, R21, -1 ;  /* 0xbf80000002007423 */ /* 0x001fc80000000015 */
[----:B------:R-:W-:-:S04]  /*d960*/  FADD.FTZ R0, -R0, -RZ ;  /* 0x800000ff00007221 */ /* 0x000fc80000010100 */
[----:B------:R-:W-:-:S07]  /*d970*/  FFMA R21, R21, R0, R21 ;  /* 0x0000000015157223 */ /* 0x000fce0000000015 */
.L_x_20774:
[----:B------:R-:W-:Y:S05]  /*d980*/  BSYNC B1 ;  /* 0x0000000000017941 */ /* 0x000fea0003800000 */
.L_x_20772:
        /* <DEDUP_REMOVED lines=21> */
.L_x_20776:
[----:B------:R-:W0:Y:S02]  /*dae0*/  MUFU.RCP R21, R2 ;  /* 0x0000000200157308 */ /* 0x000e240000001000 */
[----:B0-----:R-:W-:-:S04]  /*daf0*/  FFMA R0, R2, R21, -1 ;  /* 0xbf80000002007423 */ /* 0x001fc80000000015 */
[----:B------:R-:W-:-:S04]  /*db00*/  FADD.FTZ R0, -R0, -RZ ;  /* 0x800000ff00007221 */ /* 0x000fc80000010100 */
[----:B------:R-:W-:-:S07]  /*db10*/  FFMA R21, R21, R0, R21 ;  /* 0x0000000015157223 */ /* 0x000fce0000000015 */
.L_x_20777:
[----:B------:R-:W-:Y:S05]  /*db20*/  BSYNC B1 ;  /* 0x0000000000017941 */ /* 0x000fea0003800000 */
.L_x_20775:
        /* <DEDUP_REMOVED lines=22> */
.L_x_20779:
[----:B------:R-:W0:Y:S02]  /*dc90*/  MUFU.RCP R21, R2 ;  /* 0x0000000200157308 */ /* 0x000e240000001000 */
[----:B0-----:R-:W-:-:S04]  /*dca0*/  FFMA R0, R2, R21, -1 ;  /* 0xbf80000002007423 */ /* 0x001fc80000000015 */
[----:B------:R-:W-:-:S04]  /*dcb0*/  FADD.FTZ R0, -R0, -RZ ;  /* 0x800000ff00007221 */ /* 0x000fc80000010100 */
[----:B------:R-:W-:-:S07]  /*dcc0*/  FFMA R21, R21, R0, R21 ;  /* 0x0000000015157223 */ /* 0x000fce0000000015 */
.L_x_20780:
[----:B------:R-:W-:Y:S05]  /*dcd0*/  BSYNC B1 ;  /* 0x0000000000017941 */ /* 0x000fea0003800000 */
.L_x_20778:
        /* <DEDUP_REMOVED lines=21> */
.L_x_20782:
[----:B------:R-:W0:Y:S02]  /*de30*/  MUFU.RCP R21, R2 ;  /* 0x0000000200157308 */ /* 0x000e240000001000 */
[----:B0-----:R-:W-:-:S04]  /*de40*/  FFMA R0, R2, R21, -1 ;  /* 0xbf80000002007423 */ /* 0x001fc80000000015 */
[----:B------:R-:W-:-:S04]  /*de50*/  FADD.FTZ R0, -R0, -RZ ;  /* 0x800000ff00007221 */ /* 0x000fc80000010100 */
[----:B------:R-:W-:-:S07]  /*de60*/  FFMA R21, R21, R0, R21 ;  /* 0x0000000015157223 */ /* 0x000fce0000000015 */
.L_x_20783:
[----:B------:R-:W-:Y:S05]  /*de70*/  BSYNC B1 ;  /* 0x0000000000017941 */ /* 0x000fea0003800000 */
.L_x_20781:
        /* <DEDUP_REMOVED lines=22> */
.L_x_20785:
[----:B------:R-:W0:Y:S02]  /*dfe0*/  MUFU.RCP R21, R14 ;  /* 0x0000000e00157308 */ /* 0x000e240000001000 */
[----:B0-----:R-:W-:-:S04]  /*dff0*/  FFMA R0, R14, R21, -1 ;  /* 0xbf8000000e007423 */ /* 0x001fc80000000015 */
[----:B------:R-:W-:-:S04]  /*e000*/  FADD.FTZ R0, -R0, -RZ ;  /* 0x800000ff00007221 */ /* 0x000fc80000010100 */
[----:B------:R-:W-:-:S07]  /*e010*/  FFMA R21, R21, R0, R21 ;  /* 0x0000000015157223 */ /* 0x000fce0000000015 */
.L_x_20786:
[----:B------:R-:W-:Y:S05]  /*e020*/  BSYNC B1 ;  /* 0x0000000000017941 */ /* 0x000fea0003800000 */
.L_x_20784:
        /* <DEDUP_REMOVED lines=43> */
.L_x_20788:
[----:B------:R-:W-:Y:S05]  /*e2e0*/  BSYNC B0 ;  /* 0x0000000000007941 */ /* 0x000fea0003800000 */
.L_x_20787:
        /* <DEDUP_REMOVED lines=17> */
.L_x_20790:
[----:B------:R-:W-:Y:S05]  /*e400*/  BSYNC B0 ;  /* 0x0000000000007941 */ /* 0x000fea0003800000 */
.L_x_20789:
        /* <DEDUP_REMOVED lines=64> */
.L_x_20792:
[----:B------:R-:W-:Y:S05]  /*e810*/  BSYNC B0 ;  /* 0x0000000000007941 */ /* 0x000fea0003800000 */
.L_x_20791:
        /* <DEDUP_REMOVED lines=63> */
[----:B------:R-:W-:Y:S02]  /*ec10*/  F2FP.SATFINITE.E5M2.F32.PACK_AB_MERGE_C R86, RZ, R86, RZ ;  /* 0x00000056ff56723e */ /* 0x000fe400048060ff */
[----:B------:R-:W-:Y:S02]  /*ec20*/  LOP3.LUT R43, R84, 0xffff, RZ, 0xc0, !PT ;  /* 0x0000ffff542b7812 */ /* 0x000fe400078ec0ff */
[----:B------:R-:W-:Y:S01]  /*ec30*/  LOP3.LUT R50, R47, 0xff0000, R46, 0xf8, !PT ;  /* 0x00ff00002f327812 */ /* 0x000fe200078ef82e */
[----:B------:R-:W-:Y:S01]  /*ec40*/  FMUL R47, R0, R11 ;  /* 0x0000000b002f7220 */ /* 0x000fe20000400000 */
[----:B------:R-:W-:-:S02]  /*ec50*/  F2FP.SATFINITE.E5M2.F32.PACK_AB_MERGE_C R81, RZ, R81, RZ ;  /* 0x00000051ff51723e */ /* 0x000fc400048060ff */
[----:B------:R-:W-:Y:S02]  /*ec60*/  LOP3.LUT R40, R86, 0xffff, RZ, 0xc0, !PT ;  /* 0x0000ffff56287812 */ /* 0x000fe400078ec0ff */
[----:B------:R-:W-:Y:S02]  /*ec70*/  LOP3.LUT R46, R43, 0xff, RZ, 0xc0, !PT ;  /* 0x000000ff2b2e7812 */ /* 0x000fe400078ec0ff */
[----:B------:R-:W-:Y:S02]  /*ec80*/  PRMT R43, R81, 0x7104, RZ ;  /* 0x00007104512b7816 */ /* 0x000fe400000000ff */
[----:B------:R-:W-:Y:S02]  /*ec90*/  F2FP.SATFINITE.E5M2.F32.PACK_AB_MERGE_C R53, RZ, R53, RZ ;  /* 0x00000035ff35723e */ /* 0x000fe400048060ff */
[----:B------:R-:W-:Y:S02]  /*eca0*/  F2FP.SATFINITE.E5M2.F32.PACK_AB_MERGE_C R47, RZ, R47, RZ ;  /* 0x0000002fff2f723e */ /* 0x000fe400048060ff */
        /* <DEDUP_REMOVED lines=13> */
[----:B------:R-:W-:-:S02]  /*ed80*/  F2FP.SATFINITE.E5M2.F32.PACK_AB_MERGE_C R82, RZ, R38, RZ ;  /* 0x00000026ff52723e */ /* 0x000fc400048060ff */
[----:B------:R-:W-:Y:S02]  /*ed90*/  FMNMX R83, |R120|, R83, !PT ;  /* 0x0000005378537209 */ /* 0x000fe40007800200 */
[----:B------:R-:W-:Y:S01]  /*eda0*/  FFMA.SAT R40, -R46, R85, 0.5 ;  /* 0x3f0000002e287423 */ /* 0x000fe20000002155 */
[----:B------:R-:W-:Y:S01]  /*edb0*/  IMAD.MOV.U32 R85, RZ, RZ, 0x437c0000 ;  /* 0x437c0000ff557424 */ /* 0x000fe200078e00ff */
[----:B------:R-:W-:Y:S02]  /*edc0*/  LOP3.LUT R38, R82, 0xffff, RZ, 0xc0, !PT ;  /* 0x0000ffff52267812 */ /* 0x000fe400078ec0ff */
[----:B------:R-:W-:Y:S01]  /*edd0*/  FMNMX R87, |R118|, R83, !PT ;  /* 0x0000005376577209 */ /* 0x000fe20007800200 */
[----:B------:R-:W-:Y:S01]  /*ede0*/  FFMA.RM R40, R40, R85, 12582913 ;  /* 0x4b40000128287423 */ /* 0x000fe20000004055 */
[----:B------:R-:W-:Y:S02]  /*edf0*/  SHF.L.U32 R83, R38, 0x18, RZ ;  /* 0x0000001826537819 */ /* 0x000fe400000006ff */
[----:B------:R-:W-:Y:S01]  /*ee00*/  F2FP.SATFINITE.E5M2.F32.PACK_AB_MERGE_C R94, RZ, R94, RZ ;  /* 0x0000005eff5e723e */ /* 0x000fe200048060ff */
        /* <DEDUP_REMOVED lines=8> */
[----:B------:R-:W-:-:S03]  /*ee90*/  F2FP.SATFINITE.E5M2.F32.PACK_AB_MERGE_C R52, RZ, R42, RZ ;  /* 0x0000002aff34723e */ /* 0x000fc600048060ff */
        /* <DEDUP_REMOVED lines=30> */
.L_x_20794:
[----:B------:R-:W-:Y:S05]  /*f080*/  BSYNC B0 ;  /* 0x0000000000007941 */ /* 0x000fea0003800000 */
.L_x_20793:
        /* <DEDUP_REMOVED lines=19> */
.L_x_20796:
[----:B------:R-:W-:Y:S05]  /*f1c0*/  BSYNC B0 ;  /* 0x0000000000007941 */ /* 0x000fea0003800000 */
.L_x_20795:
        /* <DEDUP_REMOVED lines=19> */
.L_x_20798:
[----:B------:R-:W-:Y:S05]  /*f300*/  BSYNC B0 ;  /* 0x0000000000007941 */ /* 0x000fea0003800000 */
.L_x_20797:
        /* <DEDUP_REMOVED lines=19> */
.L_x_20800:
[----:B------:R-:W-:Y:S05]  /*f440*/  BSYNC B0 ;  /* 0x0000000000007941 */ /* 0x000fea0003800000 */
.L_x_20799:
        /* <DEDUP_REMOVED lines=19> */
.L_x_20802:
[----:B------:R-:W-:Y:S05]  /*f580*/  BSYNC B0 ;  /* 0x0000000000007941 */ /* 0x000fea0003800000 */
.L_x_20801:
        /* <DEDUP_REMOVED lines=9> */
[----:B0---4-:R-:W-:Y:S05]  /*f620*/  CALL.REL.NOINC `($__internal_493_$__cuda_sm20_rcp_rn_f32_slowpath) ;  /* 0x0000007000dc7944 */ /* 0x011fea0003c00000 */
[----:B------:R-:W-:Y:S05]  /*f630*/  BRA `(.L_x_20805) ;  /* 0x0000000000107947 */ /* 0x000fea0003800000 */
.L_x_20804:
[----:B----4-:R-:W1:Y:S02]  /*f640*/  MUFU.RCP R21, R48 ;  /* 0x0000003000157308 */ /* 0x010e640000001000 */
[----:B-1----:R-:W-:-:S04]  /*f650*/  FFMA R0, R48, R21, -1 ;  /* 0xbf80000030007423 */ /* 0x002fc80000000015 */
[----:B------:R-:W-:-:S04]  /*f660*/  FADD.FTZ R0, -R0, -RZ ;  /* 0x800000ff00007221 */ /* 0x000fc80000010100 */
[----:B------:R-:W-:-:S07]  /*f670*/  FFMA R21, R21, R0, R21 ;  /* 0x0000000015157223 */ /* 0x000fce0000000015 */
.L_x_20805:
[----:B------:R-:W-:Y:S05]  /*f680*/  BSYNC B1 ;  /* 0x0000000000017941 */ /* 0x000fea0003800000 */
.L_x_20803:
        /* <DEDUP_REMOVED lines=20> */
[----:B0-----:R-:W-:Y:S05]  /*f7d0*/  CALL.REL.NOINC `($__internal_493_$__cuda_sm20_rcp_rn_f32_slowpath) ;  /* 0x0000007000707944 */ /* 0x001fea0003c00000 */
[----:B------:R-:W-:Y:S05]  /*f7e0*/  BRA `(.L_x_20808) ;  /* 0x0000000000107947 */ /* 0x000fea0003800000 */
.L_x_20807:
[----:B------:R-:W1:Y:S02]  /*f7f0*/  MUFU.RCP R21, R2 ;  /* 0x0000000200157308 */ /* 0x000e640000001000 */
[----:B-1----:R-:W-:-:S04]  /*f800*/  FFMA R0, R2, R21, -1 ;  /* 0xbf80000002007423 */ /* 0x002fc80000000015 */
[----:B------:R-:W-:-:S04]  /*f810*/  FADD.FTZ R0, -R0, -RZ ;  /* 0x800000ff00007221 */ /* 0x000fc80000010100 */
[----:B------:R-:W-:-:S07]  /*f820*/  FFMA R21, R21, R0, R21 ;  /* 0x0000000015157223 */ /* 0x000fce0000000015 */
.L_x_20808:
[----:B------:R-:W-:Y:S05]  /*f830*/  BSYNC B1 ;  /* 0x0000000000017941 */ /* 0x000fea0003800000 */
.L_x_20806:
        /* <DEDUP_REMOVED lines=19> */
[----:B0-----:R-:W-:Y:S05]  /*f970*/  CALL.REL.NOINC `($__internal_493_$__cuda_sm20_rcp_rn_f32_slowpath) ;  /* 0x0000007000087944 */ /* 0x001fea0003c00000 */
[----:B------:R-:W-:Y:S05]  /*f980*/  BRA `(.L_x_20811) ;  /* 0x0000000000107947 */ /* 0x000fea0003800000 */
.L_x_20810:
[----:B------:R-:W1:Y:S02]  /*f990*/  MUFU.RCP R21, R2 ;  /* 0x0000000200157308 */ /* 0x000e640000001000 */
[----:B-1----:R-:W-:-:S04]  /*f9a0*/  FFMA R0, R2, R21, -1 ;  /* 0xbf80000002007423 */ /* 0x002fc80000000015 */
[----:B------:R-:W-:-:S04]  /*f9b0*/  FADD.FTZ R0, -R0, -RZ ;  /* 0x800000ff00007221 */ /* 0x000fc80000010100 */
[----:B------:R-:W-:-:S07]  /*f9c0*/  FFMA R21, R21, R0, R21 ;  /* 0x0000000015157223 */ /* 0x000fce0000000015 */
.L_x_20811:
[----:B------:R-:W-:Y:S05]  /*f9d0*/  BSYNC B1 ;  /* 0x0000000000017941 */ /* 0x000fea0003800000 */
.L_x_20809:
        /* <DEDUP_REMOVED lines=22> */
.L_x_20813:
[----:B------:R-:W1:Y:S02]  /*fb40*/  MUFU.RCP R21, R2 ;  /* 0x0000000200157308 */ /* 0x000e640000001000 */
[----:B-1----:R-:W-:-:S04]  /*fb50*/  FFMA R0, R2, R21, -1 ;  /* 0xbf80000002007423 */ /* 0x002fc80000000015 */
[----:B------:R-:W-:-:S04]  /*fb60*/  FADD.FTZ R0, -R0, -RZ ;  /* 0x800000ff00007221 */ /* 0x000fc80000010100 */
[----:B------:R-:W-:-:S07]  /*fb70*/  FFMA R21, R21, R0, R21 ;  /* 0x0000000015157223 */ /* 0x000fce0000000015 */
.L_x_20814:
[----:B------:R-:W-:Y:S05]  /*fb80*/  BSYNC B1 ;  /* 0x0000000000017941 */ /* 0x000fea0003800000 */
.L_x_20812:
        /* <DEDUP_REMOVED lines=21> */
.L_x_20816:
[----:B------:R-:W1:Y:S02]  /*fce0*/  MUFU.RCP R21, R14 ;  /* 0x0000000e00157308 */ /* 0x000e640000001000 */
[----:B-1----:R-:W-:-:S04]  /*fcf0*/  FFMA R0, R14, R21, -1 ;  /* 0xbf8000000e007423 */ /* 0x002fc80000000015 */
[----:B------:R-:W-:-:S04]  /*fd00*/  FADD.FTZ R0, -R0, -RZ ;  /* 0x800000ff00007221 */ /* 0x000fc80000010100 */
[----:B------:R-:W-:-:S07]  /*fd10*/  FFMA R21, R21, R0, R21 ;  /* 0x0000000015157223 */ /* 0x000fce0000000015 */
.L_x_20817:
[----:B------:R-:W-:Y:S05]  /*fd20*/  BSYNC B1 ;  /* 0x0000000000017941 */ /* 0x000fea0003800000 */
.L_x_20815:
        /* <DEDUP_REMOVED lines=22> */
.L_x_20819:
[----:B------:R-:W1:Y:S02]  /*fe90*/  MUFU.RCP R21, R2 ;  /* 0x0000000200157308 */ /* 0x000e640000001000 */
[----:B-1----:R-:W-:-:S04]  /*fea0*/  FFMA R0, R2, R21, -1 ;  /* 0xbf80000002007423 */ /* 0x002fc80000000015 */
[----:B------:R-:W-:-:S04]  /*feb0*/  FADD.FTZ R0, -R0, -RZ ;  /* 0x800000ff00007221 */ /* 0x000fc80000010100 */
[----:B------:R-:W-:-:S07]  /*fec0*/  FFMA R21, R21, R0, R21 ;  /* 0x0000000015157223 */ /* 0x000fce0000000015 */
.L_x_20820:
[----:B------:R-:W-:Y:S05]  /*fed0*/  BSYNC B1 ;  /* 0x0000000000017941 */ /* 0x000fea0003800000 */
.L_x_20818:
        /* <DEDUP_REMOVED lines=21> */
.L_x_20822:
[----:B------:R-:W1:Y:S02]  /*10030*/  MUFU.RCP R21, R2 ;  /* 0x0000000200157308 */ /* 0x000e640000001000 */
[----:B-1----:R-:W-:-:S04]  /*10040*/  FFMA R0, R2, R21, -1 ;  /* 0xbf80000002007423 */ /* 0x002fc80000000015 */
[----:B------:R-:W-:-:S04]  /*10050*/  FADD.FTZ R0, -R0, -RZ ;  /* 0x800000ff00007221 */ /* 0x000fc80000010100 */
[----:B------:R-:W-:-:S07]  /*10060*/  FFMA R21, R21, R0, R21 ;  /* 0x0000000015157223 */ /* 0x000fce0000000015 */
.L_x_20823:
[----:B------:R-:W-:Y:S05]  /*10070*/  BSYNC B1 ;  /* 0x0000000000017941 */ /* 0x000fea0003800000 */
.L_x_20821:
        /* <DEDUP_REMOVED lines=22> */
.L_x_20825:
[----:B------:R-:W1:Y:S02]  /*101e0*/  MUFU.RCP R21, R2 ;  /* 0x0000000200157308 */ /* 0x000e640000001000 */
[----:B-1----:R-:W-:-:S04]  /*101f0*/  FFMA R0, R2, R21, -1 ;  /* 0xbf80000002007423 */ /* 0x002fc80000000015 */
[----:B------:R-:W-:-:S04]  /*10200*/  FADD.FTZ R0, -R0, -RZ ;  /* 0x800000ff00007221 */ /* 0x000fc80000010100 */
[----:B------:R-:W-:-:S07]  /*10210*/  FFMA R21, R21, R0, R21 ;  /* 0x0000000015157223 */ /* 0x000fce0000000015 */
.L_x_20826:
[----:B------:R-:W-:Y:S05]  /*10220*/  BSYNC B1 ;  /* 0x0000000000017941 */ /* 0x000fea0003800000 */
.L_x_20824:
        /* <DEDUP_REMOVED lines=21> */
.L_x_20828:
[----:B------:R-:W1:Y:S02]  /*10380*/  MUFU.RCP R21, R2 ;  /* 0x0000000200157308 */ /* 0x000e640000001000 */
[----:B-1----:R-:W-:-:S04]  /*10390*/  FFMA R0, R2, R21, -1 ;  /* 0xbf80000002007423 */ /* 0x002fc80000000015 */
[----:B------:R-:W-:-:S04]  /*103a0*/  FADD.FTZ R0, -R0, -RZ ;  /* 0x800000ff00007221 */ /* 0x000fc80000010100 */
[----:B------:R-:W-:-:S07]  /*103b0*/  FFMA R21, R21, R0, R21 ;  /* 0x0000000015157223 */ /* 0x000fce0000000015 */
.L_x_20829:
[----:B------:R-:W-:Y:S05]  /*103c0*/  BSYNC B1 ;  /* 0x0000000000017941 */ /* 0x000fea0003800000 */
.L_x_20827:
        /* <DEDUP_REMOVED lines=22> */
.L_x_20831:
[----:B------:R-:W1:Y:S02]  /*10530*/  MUFU.RCP R21, R2 ;  /* 0x0000000200157308 */ /* 0x000e640000001000 */
[----:B-1----:R-:W-:-:S04]  /*10540*/  FFMA R0, R2, R21, -1 ;  /* 0xbf80000002007423 */ /* 0x002fc80000000015 */
[----:B------:R-:W-:-:S04]  /*10550*/  FADD.FTZ R0, -R0, -RZ ;  /* 0x800000ff00007221 */ /* 0x000fc80000010100 */
[----:B------:R-:W-:-:S07]  /*10560*/  FFMA R21, R21, R0, R21 ;  /* 0x0000000015157223 */ /* 0x000fce0000000015 */
.L_x_20832:
[----:B------:R-:W-:Y:S05]  /*10570*/  BSYNC B1 ;  /* 0x0000000000017941 */ /* 0x000fea0003800000 */
.L_x_20830:
        /* <DEDUP_REMOVED lines=21> */
.L_x_20834:
[----:B------:R-:W1:Y:S02]  /*106d0*/  MUFU.RCP R21, R2 ;  /* 0x0000000200157308 */ /* 0x000e640000001000 */
[----:B-1----:R-:W-:-:S04]  /*106e0*/  FFMA R0, R2, R21, -1 ;  /* 0xbf80000002007423 */ /* 0x002fc80000000015 */
[----:B------:R-:W-:-:S04]  /*106f0*/  FADD.FTZ R0, -R0, -RZ ;  /* 0x800000ff00007221 */ /* 0x000fc80000010100 */
[----:B------:R-:W-:-:S07]  /*10700*/  FFMA R21, R21, R0, R21 ;  /* 0x0000000015157223 */ /* 0x000fce0000000015 */
.L_x_20835:
[----:B------:R-:W-:Y:S05]  /*10710*/  BSYNC B1 ;  /* 0x0000000000017941 */ /* 0x000fea0003800000 */
.L_x_20833:
        /* <DEDUP_REMOVED lines=22> */
.L_x_20837:
[----:B------:R-:W1:Y:S02]  /*10880*/  MUFU.RCP R21, R2 ;  /* 0x0000000200157308 */ /* 0x000e640000001000 */
[----:B-1----:R-:W-:-:S04]  /*10890*/  FFMA R0, R2, R21, -1 ;  /* 0xbf80000002007423 */ /* 0x002fc80000000015 */
[----:B------:R-:W-:-:S04]  /*108a0*/  FADD.FTZ R0, -R0, -RZ ;  /* 0x800000ff00007221 */ /* 0x000fc80000010100 */
[----:B------:R-:W-:-:S07]  /*108b0*/  FFMA R21, R21, R0, R21 ;  /* 0x0000000015157223 */ /* 0x000fce0000000015 */
.L_x_20838:
[----:B------:R-:W-:Y:S05]  /*108c0*/  BSYNC B1 ;  /* 0x0000000000017941 */ /* 0x000fea0003800000 */
.L_x_20836:
        /* <DEDUP_REMOVED lines=21> */
.L_x_20840:
[----:B------:R-:W1:Y:S02]  /*10a20*/  MUFU.RCP R21, R2 ;  /* 0x0000000200157308 */ /* 0x000e640000001000 */
[----:B-1----:R-:W-:-:S04]  /*10a30*/  FFMA R0, R2, R21, -1 ;  /* 0xbf80000002007423 */ /* 0x002fc80000000015 */
[----:B------:R-:W-:-:S04]  /*10a40*/  FADD.FTZ R0, -R0, -RZ ;  /* 0x800000ff00007221 */ /* 0x000fc80000010100 */
[----:B------:R-:W-:-:S07]  /*10a50*/  FFMA R21, R21, R0, R21 ;  /* 0x0000000015157223 */ /* 0x000fce0000000015 */
.L_x_20841:
[----:B------:R-:W-:Y:S05]  /*10a60*/  BSYNC B1 ;  /* 0x0000000000017941 */ /* 0x000fea0003800000 */
.L_x_20839:
        /* <DEDUP_REMOVED lines=22> */
.L_x_20843:
[----:B------:R-:W1:Y:S02]  /*10bd0*/  MUFU.RCP R21, R2 ;  /* 0x0000000200157308 */ /* 0x000e640000001000 */
[----:B-1----:R-:W-:-:S04]  /*10be0*/  FFMA R0, R2, R21, -1 ;  /* 0xbf80000002007423 */ /* 0x002fc80000000015 */
[----:B------:R-:W-:-:S04]  /*10bf0*/  FADD.FTZ R0, -R0, -RZ ;  /* 0x800000ff00007221 */ /* 0x000fc80000010100 */
[----:B------:R-:W-:-:S07]  /*10c00*/  FFMA R21, R21, R0, R21 ;  /* 0x0000000015157223 */ /* 0x000fce0000000015 */
.L_x_20844:
[----:B------:R-:W-:Y:S05]  /*10c10*/  BSYNC B1 ;  /* 0x0000000000017941 */ /* 0x000fea0003800000 */
.L_x_20842:
        /* <DEDUP_REMOVED lines=21> */
.L_x_20846:
[----:B------:R-:W1:Y:S02]  /*10d70*/  MUFU.RCP R21, R2 ;  /* 0x0000000200157308 */ /* 0x000e640000001000 */
[----:B-1----:R-:W-:-:S04]  /*10d80*/  FFMA R0, R2, R21, -1 ;  /* 0xbf80000002007423 */ /* 0x002fc80000000015 */
[----:B------:R-:W-:-:S04]  /*10d90*/  FADD.FTZ R0, -R0, -RZ ;  /* 0x800000ff00007221 */ /* 0x000fc80000010100 */
[----:B------:R-:W-:-:S07]  /*10da0*/  FFMA R21, R21, R0, R21 ;  /* 0x0000000015157223 */ /* 0x000fce0000000015 */
.L_x_20847:
[----:B------:R-:W-:Y:S05]  /*10db0*/  BSYNC B1 ;  /* 0x0000000000017941 */ /* 0x000fea0003800000 */
.L_x_20845:
        /* <DEDUP_REMOVED lines=22> */
.L_x_20849:
[----:B------:R-:W1:Y:S02]  /*10f20*/  MUFU.RCP R21, R2 ;  /* 0x0000000200157308 */ /* 0x000e640000001000 */
[----:B-1----:R-:W-:-:S04]  /*10f30*/  FFMA R0, R2, R21, -1 ;  /* 0xbf80000002007423 */ /* 0x002fc80000000015 */
[----:B------:R-:W-:-:S04]  /*10f40*/  FADD.FTZ R0, -R0, -RZ ;  /* 0x800000ff00007221 */ /* 0x000fc80000010100 */
[----:B------:R-:W-:-:S07]  /*10f50*/  FFMA R21, R21, R0, R21 ;  /* 0x0000000015157223 */ /* 0x000fce0000000015 */
.L_x_20850:
[----:B------:R-:W-:Y:S05]  /*10f60*/  BSYNC B1 ;  /* 0x0000000000017941 */ /* 0x000fea0003800000 */
.L_x_20848:
        /* <DEDUP_REMOVED lines=21> */
.L_x_20852:
[----:B------:R-:W1:Y:S02]  /*110c0*/  MUFU.RCP R21, R2 ;  /* 0x0000000200157308 */ /* 0x000e640000001000 */
[----:B-1----:R-:W-:-:S04]  /*110d0*/  FFMA R0, R2, R21, -1 ;  /* 0xbf80000002007423 */ /* 0x002fc80000000015 */
[----:B------:R-:W-:-:S04]  /*110e0*/  FADD.FTZ R0, -R0, -RZ ;  /* 0x800000ff00007221 */ /* 0x000fc80000010100 */
[----:B------:R-:W-:-:S07]  /*110f0*/  FFMA R21, R21, R0, R21 ;  /* 0x0000000015157223 */ /* 0x000fce0000000015 */
.L_x_20853:
[----:B------:R-:W-:Y:S05]  /*11100*/  BSYNC B1 ;  /* 0x0000000000017941 */ /* 0x000fea0003800000 */
.L_x_20851:
        /* <DEDUP_REMOVED lines=22> */
.L_x_20855:
[----:B------:R-:W1:Y:S02]  /*11270*/  MUFU.RCP R21, R2 ;  /* 0x0000000200157308 */ /* 0x000e640000001000 */
[----:B-1----:R-:W-:-:S04]  /*11280*/  FFMA R0, R2, R21, -1 ;  /* 0xbf80000002007423 */ /* 0x002fc80000000015 */
[----:B------:R-:W-:-:S04]  /*11290*/  FADD.FTZ R0, -R0, -RZ ;  /* 0x800000ff00007221 */ /* 0x000fc80000010100 */
[----:B------:R-:W-:-:S07]  /*112a0*/  FFMA R21, R21, R0, R21 ;  /* 0x0000000015157223 */ /* 0x000fce0000000015 */
.L_x_20856:
[----:B------:R-:W-:Y:S05]  /*112b0*/  BSYNC B1 ;  /* 0x0000000000017941 */ /* 0x000fea0003800000 */
.L_x_20854:
        /* <DEDUP_REMOVED lines=21> */
.L_x_20858:
[----:B------:R-:W1:Y:S02]  /*11410*/  MUFU.RCP R21, R2 ;  /* 0x0000000200157308 */ /* 0x000e640000001000 */
[----:B-1----:R-:W-:-:S04]  /*11420*/  FFMA R0, R2, R21, -1 ;  /* 0xbf80000002007423 */ /* 0x002fc80000000015 */
[----:B------:R-:W-:-:S04]  /*11430*/  FADD.FTZ R0, -R0, -RZ ;  /* 0x800000ff00007221 */ /* 0x000fc80000010100 */
[----:B------:R-:W-:-:S07]  /*11440*/  FFMA R21, R21, R0, R21 ;  /* 0x0000000015157223 */ /* 0x000fce0000000015 */
.L_x_20859:
[----:B------:R-:W-:Y:S05]  /*11450*/  BSYNC B1 ;  /* 0x0000000000017941 */ /* 0x000fea0003800000 */
.L_x_20857:
        /* <DEDUP_REMOVED lines=22> */
.L_x_20861:
[----:B------:R-:W0:Y:S02]  /*115c0*/  MUFU.RCP R21, R2 ;  /* 0x0000000200157308 */ /* 0x000e240000001000 */
[----:B0-----:R-:W-:-:S04]  /*115d0*/  FFMA R0, R2, R21, -1 ;  /* 0xbf80000002007423 */ /* 0x001fc80000000015 */
[----:B------:R-:W-:-:S04]  /*115e0*/  FADD.FTZ R0, -R0, -RZ ;  /* 0x800000ff00007221 */ /* 0x000fc80000010100 */
[----:B------:R-:W-:-:S07]  /*115f0*/  FFMA R21, R21, R0, R21 ;  /* 0x0000000015157223 */ /* 0x000fce0000000015 */
.L_x_20862:
[----:B------:R-:W-:Y:S05]  /*11600*/  BSYNC B1 ;  /* 0x0000000000017941 */ /* 0x000fea0003800000 */
.L_x_20860:
        /* <DEDUP_REMOVED lines=21> */
.L_x_20864:
[----:B------:R-:W0:Y:S02]  /*11760*/  MUFU.RCP R21, R14 ;  /* 0x0000000e00157308 */ /* 0x000e240000001000 */
[----:B0-----:R-:W-:-:S04]  /*11770*/  FFMA R0, R14, R21, -1 ;  /* 0xbf8000000e007423 */ /* 0x001fc80000000015 */
[----:B------:R-:W-:-:S04]  /*11780*/  FADD.FTZ R0, -R0, -RZ ;  /* 0x800000ff00007221 */ /* 0x000fc80000010100 */
[----:B------:R-:W-:-:S07]  /*11790*/  FFMA R21, R21, R0, R21 ;  /* 0x0000000015157223 */ /* 0x000fce0000000015 */
.L_x_20865:
[----:B------:R-:W-:Y:S05]  /*117a0*/  BSYNC B1 ;  /* 0x0000000000017941 */ /* 0x000fea0003800000 */
.L_x_20863:
        /* <DEDUP_REMOVED lines=22> */
.L_x_20867:
[----:B------:R-:W0:Y:S02]  /*11910*/  MUFU.RCP R21, R2 ;  /* 0x0000000200157308 */ /* 0x000e240000001000 */
[----:B0-----:R-:W-:-:S04]  /*11920*/  FFMA R0, R2, R21, -1 ;  /* 0xbf80000002007423 */ /* 0x001fc80000000015 */
[----:B------:R-:W-:-:S04]  /*11930*/  FADD.FTZ R0, -R0, -RZ ;  /* 0x800000ff00007221 */ /* 0x000fc80000010100 */
[----:B------:R-:W-:-:S07]  /*11940*/  FFMA R21, R21, R0, R21 ;  /* 0x0000000015157223 */ /* 0x000fce0000000015 */
.L_x_20868:
[----:B------:R-:W-:Y:S05]  /*11950*/  BSYNC B1 ;  /* 0x0000000000017941 */ /* 0x000fea0003800000 */
.L_x_20866:
        /* <DEDUP_REMOVED lines=21> */
.L_x_20870:
[----:B------:R-:W0:Y:S02]  /*11ab0*/  MUFU.RCP R21, R2 ;  /* 0x0000000200157308 */ /* 0x000e240000001000 */
[----:B0-----:R-:W-:-:S04]  /*11ac0*/  FFMA R0, R2, R21, -1 ;  /* 0xbf80000002007423 */ /* 0x001fc80000000015 */
[----:B------:R-:W-:-:S04]  /*11ad0*/  FADD.FTZ R0, -R0, -RZ ;  /* 0x800000ff00007221 */ /* 0x000fc80000010100 */
[----:B------:R-:W-:-:S07]  /*11ae0*/  FFMA R21, R21, R0, R21 ;  /* 0x0000000015157223 */ /* 0x000fce0000000015 */
.L_x_20871:
[----:B------:R-:W-:Y:S05]  /*11af0*/  BSYNC B1 ;  /* 0x0000000000017941 */ /* 0x000fea0003800000 */
.L_x_20869:
        /* <DEDUP_REMOVED lines=22> */
.L_x_20873:
[----:B------:R-:W0:Y:S02]  /*11c60*/  MUFU.RCP R21, R2 ;  /* 0x0000000200157308 */ /* 0x000e240000001000 */
[----:B0-----:R-:W-:-:S04]  /*11c70*/  FFMA R0, R2, R21, -1 ;  /* 0xbf80000002007423 */ /* 0x001fc80000000015 */
[----:B------:R-:W-:-:S04]  /*11c80*/  FADD.FTZ R0, -R0, -RZ ;  /* 0x800000ff00007221 */ /* 0x000fc80000010100 */
[----:B------:R-:W-:-:S07]  /*11c90*/  FFMA R21, R21, R0, R21 ;  /* 0x0000000015157223 */ /* 0x000fce0000000015 */
.L_x_20874:
[----:B------:R-:W-:Y:S05]  /*11ca0*/  BSYNC B1 ;  /* 0x0000000000017941 */ /* 0x000fea0003800000 */
.L_x_20872:
        /* <DEDUP_REMOVED lines=21> */
.L_x_20876:
[----:B------:R-:W0:Y:S02]  /*11e00*/  MUFU.RCP R21, R14 ;  /* 0x0000000e00157308 */ /* 0x000e240000001000 */
[----:B0-----:R-:W-:-:S04]  /*11e10*/  FFMA R0, R14, R21, -1 ;  /* 0xbf8000000e007423 */ /* 0x001fc80000000015 */
[----:B------:R-:W-:-:S04]  /*11e20*/  FADD.FTZ R0, -R0, -RZ ;  /* 0x800000ff00007221 */ /* 0x000fc80000010100 */
[----:B------:R-:W-:-:S07]  /*11e30*/  FFMA R21, R21, R0, R21 ;  /* 0x0000000015157223 */ /* 0x000fce0000000015 */
.L_x_20877:
[----:B------:R-:W-:Y:S05]  /*11e40*/  BSYNC B1 ;  /* 0x0000000000017941 */ /* 0x000fea0003800000 */
.L_x_20875:
        /* <DEDUP_REMOVED lines=22> */
.L_x_20879:
[----:B------:R-:W0:Y:S02]  /*11fb0*/  MUFU.RCP R21, R2 ;  /* 0x0000000200157308 */ /* 0x000e240000001000 */
[----:B0-----:R-:W-:-:S04]  /*11fc0*/  FFMA R0, R2, R21, -1 ;  /* 0xbf80000002007423 */ /* 0x001fc80000000015 */
[----:B------:R-:W-:-:S04]  /*11fd0*/  FADD.FTZ R0, -R0, -RZ ;  /* 0x800000ff00007221 */ /* 0x000fc80000010100 */
[----:B------:R-:W-:-:S07]  /*11fe0*/  FFMA R21, R21, R0, R21 ;  /* 0x0000000015157223 */ /* 0x000fce0000000015 */
.L_x_20880:
[----:B------:R-:W-:Y:S05]  /*11ff0*/  BSYNC B1 ;  /* 0x0000000000017941 */ /* 0x000fea0003800000 */
.L_x_20878:
        /* <DEDUP_REMOVED lines=21> */
.L_x_20882:
[----:B------:R-:W0:Y:S02]  /*12150*/  MUFU.RCP R21, R2 ;  /* 0x0000000200157308 */ /* 0x000e240000001000 */
[----:B0-----:R-:W-:-:S04]  /*12160*/  FFMA R0, R2, R21, -1 ;  /* 0xbf80000002007423 */ /* 0x001fc80000000015 */
[----:B------:R-:W-:-:S04]  /*12170*/  FADD.FTZ R0, -R0, -RZ ;  /* 0x800000ff00007221 */ /* 0x000fc80000010100 */
[----:B------:R-:W-:-:S07]  /*12180*/  FFMA R21, R21, R0, R21 ;  /* 0x0000000015157223 */ /* 0x000fce0000000015 */
.L_x_20883:
[----:B------:R-:W-:Y:S05]  /*12190*/  BSYNC B1 ;  /* 0x0000000000017941 */ /* 0x000fea0003800000 */
.L_x_20881:
        /* <DEDUP_REMOVED lines=22> */
.L_x_20885:
[----:B------:R-:W0:Y:S02]  /*12300*/  MUFU.RCP R21, R2 ;  /* 0x0000000200157308 */ /* 0x000e240000001000 */
[----:B0-----:R-:W-:-:S04]  /*12310*/  FFMA R0, R2, R21, -1 ;  /* 0xbf80000002007423 */ /* 0x001fc80000000015 */
[----:B------:R-:W-:-:S04]  /*12320*/  FADD.FTZ R0, -R0, -RZ ;  /* 0x800000ff00007221 */ /* 0x000fc80000010100 */
[----:B------:R-:W-:-:S07]  /*12330*/  FFMA R21, R21, R0, R21 ;  /* 0x0000000015157223 */ /* 0x000fce0000000015 */
.L_x_20886:
[----:B------:R-:W-:Y:S05]  /*12340*/  BSYNC B1 ;  /* 0x0000000000017941 */ /* 0x000fea0003800000 */
.L_x_20884:
        /* <DEDUP_REMOVED lines=21> */
.L_x_20888:
[----:B------:R-:W0:Y:S02]  /*124a0*/  MUFU.RCP R21, R14 ;  /* 0x0000000e00157308 */ /* 0x000e240000001000 */
[----:B0-----:R-:W-:-:S04]  /*124b0*/  FFMA R0, R14, R21, -1 ;  /* 0xbf8000000e007423 */ /* 0x001fc80000000015 */
[----:B------:R-:W-:-:S04]  /*124c0*/  FADD.FTZ R0, -R0, -RZ ;  /* 0x800000ff00007221 */ /* 0x000fc80000010100 */
[----:B------:R-:W-:-:S07]  /*124d0*/  FFMA R21, R21, R0, R21 ;  /* 0x0000000015157223 */ /* 0x000fce0000000015 */
.L_x_20889:
[----:B------:R-:W-:Y:S05]  /*124e0*/  BSYNC B1 ;  /* 0x0000000000017941 */ /* 0x000fea0003800000 */
.L_x_20887:
        /* <DEDUP_REMOVED lines=22> */
.L_x_20891:
[----:B------:R-:W0:Y:S02]  /*12650*/  MUFU.RCP R21, R2 ;  /* 0x0000000200157308 */ /* 0x000e240000001000 */
[----:B0-----:R-:W-:-:S04]  /*12660*/  FFMA R0, R2, R21, -1 ;  /* 0xbf80000002007423 */ /* 0x001fc80000000015 */
[----:B------:R-:W-:-:S04]  /*12670*/  FADD.FTZ R0, -R0, -RZ ;  /* 0x800000ff00007221 */ /* 0x000fc80000010100 */
[----:B------:R-:W-:-:S07]  /*12680*/  FFMA R21, R21, R0, R21 ;  /* 0x0000000015157223 */ /* 0x000fce0000000015 */
.L_x_20892:
[----:B------:R-:W-:Y:S05]  /*12690*/  BSYNC B1 ;  /* 0x0000000000017941 */ /* 0x000fea0003800000 */
.L_x_20890:
        /* <DEDUP_REMOVED lines=21> */
.L_x_20894:
[----:B------:R-:W0:Y:S02]  /*127f0*/  MUFU.RCP R21, R2 ;  /* 0x0000000200157308 */ /* 0x000e240000001000 */
[----:B0-----:R-:W-:-:S04]  /*12800*/  FFMA R0, R2, R21, -1 ;  /* 0xbf80000002007423 */ /* 0x001fc80000000015 */
[----:B------:R-:W-:-:S04]  /*12810*/  FADD.FTZ R0, -R0, -RZ ;  /* 0x800000ff00007221 */ /* 0x000fc80000010100 */
[----:B------:R-:W-:-:S07]  /*12820*/  FFMA R21, R21, R0, R21 ;  /* 0x0000000015157223 */ /* 0x000fce0000000015 */
.L_x_20895:
[----:B------:R-:W-:Y:S05]  /*12830*/  BSYNC B1 ;  /* 0x0000000000017941 */ /* 0x000fea0003800000 */
.L_x_20893:
        /* <DEDUP_REMOVED lines=21> */
[----:B------:R-:W-:Y:S01]  /*12990*/  IMAD.MOV.U32 R14, RZ, RZ, R21 ;  /* 0x000000ffff0e7224 */ /* 0x000fe200078e0015 */
[----:B------:R-:W-:Y:S06]  /*129a0*/  BRA `(.L_x_20898) ;  /* 0x0000000000107947 */ /* 0x000fec0003800000 */
.L_x_20897:
[----:B------:R-:W0:Y:S02]  /*129b0*/  MUFU.RCP R14, R25 ;  /* 0x00000019000e7308 */ /* 0x000e240000001000 */
[----:B0-----:R-:W-:-:S04]  /*129c0*/  FFMA R0, R25, R14, -1 ;  /* 0xbf80000019007423 */ /* 0x001fc8000000000e */
[----:B------:R-:W-:-:S04]  /*129d0*/  FADD.FTZ R21, -R0, -RZ ;  /* 0x800000ff00157221 */ /* 0x000fc80000010100 */
[----:B------:R-:W-:-:S07]  /*129e0*/  FFMA R14, R14, R21, R14 ;  /* 0x000000150e0e7223 */ /* 0x000fce000000000e */
.L_x_20898:
[----:B------:R-:W-:Y:S05]  /*129f0*/  BSYNC B1 ;  /* 0x0000000000017941 */ /* 0x000fea0003800000 */
.L_x_20896:
        /* <DEDUP_REMOVED lines=76> */
.L_x_20900:
[----:B------:R-:W-:Y:S05]  /*12ec0*/  BSYNC B0 ;  /* 0x0000000000007941 */ /* 0x000fea0003800000 */
.L_x_20899:
        /* <DEDUP_REMOVED lines=14> */
.L_x_20902:
[----:B------:R-:W-:Y:S05]  /*12fb0*/  BSYNC B0 ;  /* 0x0000000000007941 */ /* 0x000fea0003800000 */
.L_x_20901:
        /* <DEDUP_REMOVED lines=19> */
.L_x_20904:
[----:B------:R-:W-:Y:S05]  /*130f0*/  BSYNC B0 ;  /* 0x0000000000007941 */ /* 0x000fea0003800000 */
.L_x_20903:
        /* <DEDUP_REMOVED lines=15> */
.L_x_20906:
[----:B------:R-:W-:Y:S05]  /*131f0*/  BSYNC B0 ;  /* 0x0000000000007941 */ /* 0x000fea0003800000 */
.L_x_20905:
        /* <DEDUP_REMOVED lines=23> */
.L_x_20908:
[----:B------:R-:W-:Y:S05]  /*13370*/  BSYNC B0 ;  /* 0x0000000000007941 */ /* 0x000fea0003800000 */
.L_x_20907:
        /* <DEDUP_REMOVED lines=98> */
.L_x_20910:
[----:B------:R-:W-:Y:S05]  /*139a0*/  BSYNC B0 ;  /* 0x0000000000007941 */ /* 0x000fea0003800000 */
.L_x_20909:
        /* <DEDUP_REMOVED lines=17> */
.L_x_20912:
[----:B------:R-:W-:Y:S05]  /*13ac0*/  BSYNC B0 ;  /* 0x0000000000007941 */ /* 0x000fea0003800000 */
.L_x_20911:
        /* <DEDUP_REMOVED lines=17> */
.L_x_20914:
[----:B------:R-:W-:Y:S05]  /*13be0*/  BSYNC B0 ;  /* 0x0000000000007941 */ /* 0x000fea0003800000 */
.L_x_20913:
        /* <DEDUP_REMOVED lines=108> */
.L_x_20919:
        /* <DEDUP_REMOVED lines=51> */
.L_x_20918:
[----:B------:R-:W-:Y:S05]  /*145e0*/  BSYNC B1 ;  /* 0x0000000000017941 */ /* 0x000fea0003800000 */
.L_x_20917:
        /* <DEDUP_REMOVED lines=15> */
.L_x_20921:
[----:B------:R-:W-:Y:S05]  /*146e0*/  BSYNC B1 ;  /* 0x0000000000017941 */ /* 0x000fea0003800000 */
.L_x_20920:
        /* <DEDUP_REMOVED lines=25> */
.L_x_20916:
[----:B------:R-:W-:Y:S05]  /*14880*/  BSYNC B0 ;  /* 0x0000000000007941 */ /* 0x000fea0003800000 */
.L_x_20915:
        /* <DEDUP_REMOVED lines=28> */
.L_x_20926:
        /* <DEDUP_REMOVED lines=51> */
.L_x_20925:
[----:B------:R-:W-:Y:S05]  /*14d80*/  BSYNC B1 ;  /* 0x0000000000017941 */ /* 0x000fea0003800000 */
.L_x_20924:
        /* <DEDUP_REMOVED lines=15> */
.L_x_20928:
[----:B------:R-:W-:Y:S05]  /*14e80*/  BSYNC B1 ;  /* 0x0000000000017941 */ /* 0x000fea0003800000 */
.L_x_20927:
        /* <DEDUP_REMOVED lines=25> */
.L_x_20923:
[----:B------:R-:W-:Y:S05]  /*15020*/  BSYNC B0 ;  /* 0x0000000000007941 */ /* 0x000fea0003800000 */
.L_x_20922:
        /* <DEDUP_REMOVED lines=28> */
.L_x_20933:
        /* <DEDUP_REMOVED lines=51> */
.L_x_20932:
[----:B------:R-:W-:Y:S05]  /*15520*/  BSYNC B1 ;  /* 0x0000000000017941 */ /* 0x000fea0003800000 */
.L_x_20931:
        /* <DEDUP_REMOVED lines=15> */
.L_x_20935:
[----:B------:R-:W-:Y:S05]  /*15620*/  BSYNC B1 ;  /* 0x0000000000017941 */ /* 0x000fea0003800000 */
.L_x_20934:
        /* <DEDUP_REMOVED lines=25> */
.L_x_20930:
[----:B------:R-:W-:Y:S05]  /*157c0*/  BSYNC B0 ;  /* 0x0000000000007941 */ /* 0x000fea0003800000 */
.L_x_20929:
        /* <DEDUP_REMOVED lines=28> */
.L_x_20941:
        /* <DEDUP_REMOVED lines=53> */
.L_x_20940:
[----:B0-----:R-:W-:-:S07]  /*15ce0*/  IADD3 R4, R31, 0x5, RZ ;  /* 0x000000051f047810 */ /* 0x001fce0007ffe0ff */
.L_x_20939:
[----:B------:R-:W-:Y:S05]  /*15cf0*/  BSYNC B1 ;  /* 0x0000000000017941 */ /* 0x000fea0003800000 */
.L_x_20938:
        /* <DEDUP_REMOVED lines=17> */
.L_x_20943:
[----:B------:R-:W-:Y:S05]  /*15e10*/  BSYNC B1 ;  /* 0x0000000000017941 */ /* 0x000fea0003800000 */
.L_x_20942:
        /* <DEDUP_REMOVED lines=24> */
.L_x_20937:
[----:B------:R-:W-:Y:S05]  /*15fa0*/  BSYNC B0 ;  /* 0x0000000000007941 */ /* 0x000fea0003800000 */
.L_x_20936:
        /* <DEDUP_REMOVED lines=41> */
.L_x_20954:
[----:B-1----:R-:W-:-:S07]  /*16240*/  FMNMX R5, R2, R5, !PT ;  /* 0x0000000502057209 */ /* 0x002fce0007800000 */
.L_x_20946:
[----:B------:R-:W-:Y:S05]  /*16250*/  BSYNC B0 ;  /* 0x0000000000007941 */ /* 0x000fea0003800000 */
.L_x_20945:
[----:B------:R-:W-:Y:S01]  /*16260*/  ISETP.NE.AND P0, PT, R10, RZ, PT ;  /* 0x000000ff0a00720c */ /* 0x000fe20003f05270 */
[----:B------:R-:W-:-:S12]  /*16270*/  BSSY B0, `(.L_x_20944) ;  /* 0x0000004000007945 */ /* 0x000fd80003800000 */
[----:B------:R-:W-:Y:S05]  /*16280*/  @P0 BRA `(.L_x_20948) ;  /* 0x0000000000080947 */ /* 0x000fea0003800000 */
[----:B0-----:R-:W0:Y:S02]  /*16290*/  LDC.64 R2, c[0x0][0x238] ;  /* 0x00008e00ff027b82 */ /* 0x001e240000000a00 */
[----:B0-----:R1:W-:Y:S02]  /*162a0*/  REDG.E.MAX.S32.STRONG.GPU desc[UR10][R2.64], R5 ;  /* 0x000000050200798e */ /* 0x0013e4000d10e38a */
.L_x_20948:
[----:B------:R-:W-:Y:S05]  /*162b0*/  BSYNC B0 ;  /* 0x0000000000007941 */ /* 0x000fea0003800000 */
.L_x_20944:
        /* <DEDUP_REMOVED lines=12> */
[----:B--234-:R-:W-:Y:S05]  /*16380*/  CALL.REL.NOINC `($__internal_493_$__cuda_sm20_rcp_rn_f32_slowpath) ;  /* 0x0000000400847944 */ /* 0x01cfea0003c00000 */
[----:B------:R-:W-:Y:S05]  /*16390*/  BRA `(.L_x_20950) ;  /* 0x0000000000107947 */ /* 0x000fea0003800000 */
.L_x_20949:
[----:B------:R-:W0:Y:S02]  /*163a0*/  MUFU.RCP R0, R11 ;  /* 0x0000000b00007308 */ /* 0x000e240000001000 */
[----:B01----:R-:W-:-:S04]  /*163b0*/  FFMA R2, R0, R11, -1 ;  /* 0xbf80000000027423 */ /* 0x003fc8000000000b */
[----:B--2---:R-:W-:-:S04]  /*163c0*/  FADD.FTZ R21, -R2, -RZ ;  /* 0x800000ff02157221 */ /* 0x004fc80000010100 */
[----:B------:R-:W-:-:S07]  /*163d0*/  FFMA R21, R0, R21, R0 ;  /* 0x0000001500157223 */ /* 0x000fce0000000000 */
.L_x_20950:
[----:B---34-:R-:W0:Y:S02]  /*163e0*/  LDC.64 R2, c[0x0][0x240] ;  /* 0x00009000ff027b82 */ /* 0x018e240000000a00 */
[----:B0-----:R-:W-:Y:S01]  /*163f0*/  STG.E desc[UR10][R2.64], R21 ;  /* 0x0000001502007986 */ /* 0x001fe2000c10190a */
[----:B------:R-:W-:Y:S05]  /*16400*/  EXIT ;  /* 0x000000000000794d */ /* 0x000fea0003800000 */
.L_x_20947:
[----:B------:R-:W-:Y:S01]  /*16410*/  HFMA2.MMA R7, -RZ, RZ, 0, 2.384185791015625e-07 ;  /* 0x00000004ff077435 */ /* 0x000fe200000001ff */
[----:B------:R-:W-:Y:S01]  /*16420*/  IMAD.MOV.U32 R9, RZ, RZ, 0x1f ;  /* 0x0000001fff097424 */ /* 0x000fe200078e00ff */
[----:B------:R-:W-:-:S09]  /*16430*/  MOV R4, 0xffffffff ;  /* 0xffffffff00047802 */ /* 0x000fd20000000f00 */
[----:B01----:R-:W-:Y:S05]  /*16440*/  WARPSYNC.COLLECTIVE R4, `(.L_x_20951) ;  /* 0x0000000004087348 */ /* 0x003fea0003c00000 */
[----:B-1----:R1:W2:Y:S02]  /*16450*/  SHFL.DOWN P0, R5, R0, R7, R9 ;  /* 0x0800000700057389 */ /* 0x0022a40000000009 */
[----:B012---:R-:W-:Y:S01]  /*16460*/  ENDCOLLECTIVE ;  /* 0x000000000000791b */ /* 0x007fe20003800000 */
.L_x_20951:
[----:B------:R-:W-:Y:S02]  /*16470*/  IMAD.MOV.U32 R7, RZ, RZ, 0x2 ;  /* 0x00000002ff077424 */ /* 0x000fe400078e00ff */
[----:B------:R-:W-:-:S05]  /*16480*/  IMAD.MOV.U32 R3, RZ, RZ, R5 ;  /* 0x000000ffff037224 */ /* 0x000fca00078e0005 */
[----:B------:R-:W-:-:S04]  /*16490*/  FMNMX R3, R3, R0, !PT ;  /* 0x0000000003037209 */ /* 0x000fc80007800000 */
[----:B------:R-:W-:-:S07]  /*164a0*/  MOV R0, R3 ;  /* 0x0000000300007202 */ /* 0x000fce0000000f00 */
[----:B------:R-:W-:Y:S05]  /*164b0*/  WARPSYNC.COLLECTIVE R4, `(.L_x_20952) ;  /* 0x0000000004087348 */ /* 0x000fea0003c00000 */
[----:B------:R0:W1:Y:S02]  /*164c0*/  SHFL.DOWN P0, R5, R0, R7, R9 ;  /* 0x0800000700057389 */ /* 0x0000640000000009 */
[----:B01----:R-:W-:Y:S01]  /*164d0*/  ENDCOLLECTIVE ;  /* 0x000000000000791b */ /* 0x003fe20003800000 */
.L_x_20952:
[----:B------:R-:W-:Y:S01]  /*164e0*/  HFMA2.MMA R7, -RZ, RZ, 0, 5.9604644775390625e-08 ;  /* 0x00000001ff077435 */ /* 0x000fe200000001ff */
[----:B------:R-:W-:-:S04]  /*164f0*/  MOV R2, R5 ;  /* 0x0000000500027202 */ /* 0x000fc80000000f00 */
[----:B------:R-:W-:-:S05]  /*16500*/  FMNMX R2, R3, R2, !PT ;  /* 0x0000000203027209 */ /* 0x000fca0007800000 */
[----:B------:R-:W-:-:S07]  /*16510*/  IMAD.MOV.U32 R0, RZ, RZ, R2 ;  /* 0x000000ffff007224 */ /* 0x000fce00078e0002 */
[----:B------:R-:W-:Y:S05]  /*16520*/  WARPSYNC.COLLECTIVE R4, `(.L_x_20953) ;  /* 0x0000000004087348 */ /* 0x000fea0003c00000 */
[----:B------:R0:W1:Y:S02]  /*16530*/  SHFL.DOWN P0, R5, R0, R7, R9 ;  /* 0x0800000700057389 */ /* 0x0000640000000009 */
[----:B01----:R-:W-:Y:S01]  /*16540*/  ENDCOLLECTIVE ;  /* 0x000000000000791b */ /* 0x003fe20003800000 */
.L_x_20953:
[----:B------:R-:W-:Y:S05]  /*16550*/  BRA `(.L_x_20954) ;  /* 0xfffffffc00387947 */ /* 0x000fea000383ffff */
        .weak           $__internal_492_$__cuda_sm20_div_u64
        .type           $__internal_492_$__cuda_sm20_div_u64,@function
        .size           $__internal_492_$__cuda_sm20_div_u64,($__internal_493_$__cuda_sm20_rcp_rn_f32_slowpath - $__internal_492_$__cuda_sm20_div_u64)
$__internal_492_$__cuda_sm20_div_u64:
        /* <DEDUP_REMOVED lines=67> */
[----:B------:R-:W-:Y:S06]  /*16990*/  RET.REL.NODEC R4 `(_ZN18transformer_engine6detail38cast_transpose_fused_kernel_notalignedILb0ELb0ELb1EfNS_16CTDBiasDActParamI6__halfS3_13__nv_fp8_e5m2fEELi4ELi8ENS_5EmptyEXadL_ZNS_4siluIffEET_T0_RKS6_EEEEvT3_mmm) ;  /* 0xfffffe9404987950 */ /* 0x000fec0003c3ffff */
        .weak           $__internal_493_$__cuda_sm20_rcp_rn_f32_slowpath
        .type           $__internal_493_$__cuda_sm20_rcp_rn_f32_slowpath,@function
        .size           $__internal_493_$__cuda_sm20_rcp_rn_f32_slowpath,(.L_x_34978 - $__internal_493_$__cuda_sm20_rcp_rn_f32_slowpath)
$__internal_493_$__cuda_sm20_rcp_rn_f32_slowpath:
        /* <DEDUP_REMOVED lines=15> */
.L_x_20956:
        /* <DEDUP_REMOVED lines=33> */
.L_x_20958:
[----:B------:R0:W1:Y:S02]  /*16ca0*/  MUFU.RCP R21, R0 ;  /* 0x0000000000157308 */ /* 0x0000640000001000 */
.L_x_20957:
[----:B------:R-:W-:Y:S05]  /*16cb0*/  BSYNC B0 ;  /* 0x0000000000007941 */ /* 0x000fea0003800000 */
.L_x_20955:
[----:B------:R-:W-:Y:S01]  /*16cc0*/  HFMA2.MMA R25, -RZ, RZ, 0, 0 ;  /* 0x00000000ff197435 */ /* 0x000fe200000001ff */
[----:B------:R-:W-:-:S05]  /*16cd0*/  IMAD.MOV.U32 R24, RZ, RZ, R14 ;  /* 0x000000ffff187224 */ /* 0x000fca00078e000e */
[----:B01----:R-:W-:Y:S05]  /*16ce0*/  RET.REL.NODEC R24 `(_ZN18transformer_engine6detail38cast_transpose_fused_kernel_notalignedILb0ELb0ELb1EfNS_16CTDBiasDActParamI6__halfS3_13__nv_fp8_e5m2fEELi4ELi8ENS_5EmptyEXadL_ZNS_4siluIffEET_T0_RKS6_EEEEvT3_mmm) ;  /* 0xfffffe9018c47950 */ /* 0x003fea0003c3ffff */
.L_x_20959:
        /* <DEDUP_REMOVED lines=9> */
.L_x_34978:


//--------------------- .text._ZN18transformer_engine6detail38cast_transpose_fused_kernel_notalignedILb0ELb0ELb1EfNS_16CTDBiasDActParamI6__halfS3_13__nv_bfloat16fEELi4ELi4ENS_5EmptyEXadL_ZNS_4siluIffEET_T0_RKS6_EEEEvT3_mmm --------------------------
	.section	.text._ZN18transformer_engine6detail38cast_transpose_fused_kernel_notalignedILb0ELb0ELb1EfNS_16CTDBiasDActParamI6__halfS3_13__nv_bfloat16fEELi4ELi4ENS_5EmptyEXadL_ZNS_4siluIffEET_T0_RKS6_EEEEvT3_mmm,"ax",@progbits
	.align	128
        .global         _ZN18transformer_engine6detail38cast_transpose_fused_kernel_notalignedILb0ELb0ELb1EfNS_16CTDBiasDActParamI6__halfS3_13__nv_bfloat16fEELi4ELi4ENS_5EmptyEXadL_ZNS_4siluIffEET_T0_RKS6_EEEEvT3_mmm
        .type           _ZN18transformer_engine6detail38cast_transpose_fused_kernel_notalignedILb0ELb0ELb1EfNS_16CTDBiasDActParamI6__halfS3_13__nv_bfloat16fEELi4ELi4ENS_5EmptyEXadL_ZNS_4siluIffEET_T0_RKS6_EEEEvT3_mmm,@function
        .size           _ZN18transformer_engine6detail38cast_transpose_fused_kernel_notalignedILb0ELb0ELb1EfNS_16CTDBiasDActParamI6__halfS3_13__nv_bfloat16fEELi4ELi4ENS_5EmptyEXadL_ZNS_4siluIffEET_T0_RKS6_EEEEvT3_mmm,(.L_x_34980 - _ZN18transformer_engine6detail38cast_transpose_fused_kernel_notalignedILb0ELb0ELb1EfNS_16CTDBiasDActParamI6__halfS3_13__nv_bfloat16fEELi4ELi4ENS_5EmptyEXadL_ZNS_4siluIffEET_T0_RKS6_EEEEvT3_mmm)
        .other          _ZN18transformer_engine6detail38cast_transpose_fused_kernel_notalignedILb0ELb0ELb1EfNS_16CTDBiasDActParamI6__halfS3_13__nv_bfloat16fEELi4ELi4ENS_5EmptyEXadL_ZNS_4siluIffEET_T0_RKS6_EEEEvT3_mmm,@"STO_CUDA_ENTRY STV_DEFAULT"
_ZN18transformer_engine6detail38cast_transpose_fused_kernel_notalignedILb0ELb0ELb1EfNS_16CTDBiasDActParamI6__halfS3_13__nv_bfloat16fEELi4ELi4ENS_5EmptyEXadL_ZNS_4siluIffEET_T0_RKS6_EEEEvT3_mmm:
.text._ZN18transformer_engine6detail38cast_transpose_fused_kernel_notalignedILb0ELb0ELb1EfNS_16CTDBiasDActParamI6__halfS3_13__nv_bfloat16fEELi4ELi4ENS_5EmptyEXadL_ZNS_4siluIffEET_T0_RKS6_EEEEvT3_mmm:
        /* <DEDUP_REMOVED lines=19> */
[----:B------:R-:W-:Y:S05]  /*0130*/  CALL.REL.NOINC `($__internal_494_$__cuda_sm20_div_u64) ;  /* 0x000000c000b47944 */ /* 0x000fea0003c00000 */
        /* <DEDUP_REMOVED lines=8> */
.L_x_20960:
        /* <DEDUP_REMOVED lines=22> */
.L_x_20961:
        /* <DEDUP_REMOVED lines=18> */
[----:B------:R-:W-:Y:S01]  /*0440*/  LOP3.LUT R55, R16, 0x1f, RZ, 0xc0, !PT ;  /* 0x0000001f10377812 */ /* 0x000fe200078ec0ff */
[----:B------:R-:W-:Y:S01]  /*0450*/  VIADD R18, R10, 0x1 ;  /* 0x000000010a127836 */ /* 0x000fe20000000000 */
        /* <DEDUP_REMOVED lines=12> */
[----:B------:R-:W-:Y:S01]  /*0520*/  IMAD.IADD R25, R71, 0x1, R25 ;  /* 0x0000000147197824 */ /* 0x000fe200078e0219 */
[----:B------:R-:W-:-:S02]  /*0530*/  MOV R7, R15 ;  /* 0x0000000f00077202 */ /* 0x000fc40000000f00 */
[----:B------:R-:W-:Y:S01]  /*0540*/  SEL R8, R8, 0x20, P0 ;  /* 0x0000002008087807 */ /* 0x000fe20000000000 */
[----:B------:R-:W-:Y:S01]  /*0550*/  IMAD.X R57, RZ, RZ, R25, P3 ;  /* 0x000000ffff397224 */ /* 0x000fe200018e0619 */
[----:B------:R-:W-:Y:S01]  /*0560*/  ISETP.GE.U32.AND P0, PT, R10, R9, PT ;  /* 0x000000090a00720c */ /* 0x000fe20003f06070 */
[----:B------:R-:W-:Y:S01]  /*0570*/  IMAD.WIDE.U32 R2, R26, R4, R6 ;  /* 0x000000041a027225 */ /* 0x000fe200078e0006 */
[----:B------:R-:W-:Y:S02]  /*0580*/  IADD3 R7, R16, -0x1, RZ ;  /* 0xffffffff10077810 */ /* 0x000fe40007ffe0ff */
[----:B------:R-:W-:Y:S02]  /*0590*/  ISETP.LT.U32.AND P0, PT, R55, R8, !P0 ;  /* 0x000000083700720c */ /* 0x000fe40004701070 */
[----:B------:R-:W-:Y:S02]  /*05a0*/  LEA R20, P2, R2, UR6, 0x8 ;  /* 0x0000000602147c11 */ /* 0x000fe4000f8440ff */
[----:B------:R-:W-:-:S02]  /*05b0*/  IADD3 R3, R3, R17, RZ ;  /* 0x0000001103037210 */ /* 0x000fc40007ffe0ff */
[----:B------:R-:W-:Y:S02]  /*05c0*/  ISETP.GE.U32.AND P1, PT, R18, R9, PT ;  /* 0x000000091200720c */ /* 0x000fe40003f26070 */
[----:B------:R-:W-:Y:S01]  /*05d0*/  LEA.HI.X R21, R2, UR7, R3, 0x8, P2 ;  /* 0x0000000702157c11 */ /* 0x000fe200090f4403 */
[----:B------:R-:W-:Y:S01]  /*05e0*/  ULDC.64 UR6, c[0x0][0x230] ;  /* 0x00008c0000067ab9 */ /* 0x000fe20000000a00 */
[----:B------:R-:W-:-:S03]  /*05f0*/  LOP3.LUT R7, R7, 0x1f, RZ, 0xc0, !PT ;  /* 0x0000001f07077812 */ /* 0x000fc600078ec0ff */
[C---:B------:R-:W-:Y:S02]  /*0600*/  @P0 LEA R16, P2, R56.reuse, R20, 0x3 ;  /* 0x0000001438100211 */ /* 0x040fe400078418ff */
[----:B------:R-:W-:Y:S02]  /*0610*/  @!P0 CS2R R18, SRZ ;  /* 0x0000000000128805 */ /* 0x000fe4000001ff00 */
[----:B------:R-:W-:Y:S02]  /*0620*/  ISETP.LT.U32.AND P1, PT, R7, R8, !P1 ;  /* 0x000000080700720c */ /* 0x000fe40004f21070 */
[C---:B------:R-:W-:Y:S02]  /*0630*/  @P0 LEA.HI.X R17, R56.reuse, R21, R57, 0x3, P2 ;  /* 0x0000001538110211 */ /* 0x040fe400010f1c39 */
[----:B------:R-:W-:Y:S02]  /*0640*/  @P0 IADD3 R28, P3, R56, R13, RZ ;  /* 0x0000000d381c0210 */ /* 0x000fe40007f7e0ff */
[----:B------:R-:W-:Y:S01]  /*0650*/  @P0 LEA R23, P4, R13, R56, 0x1 ;  /* 0x000000380d170211 */ /* 0x000fe200078808ff */
[----:B------:R0:W2:Y:S01]  /*0660*/  @P0 LDG.E.64 R18, desc[UR8][R16.64] ;  /* 0x0000000810120981 */ /* 0x0000a2000c1e1b00 */
[----:B------:R-:W-:-:S02]  /*0670*/  IADD3 R30, P5, R7, R70, RZ ;  /* 0x00000046071e7210 */ /* 0x000fc40007fbe0ff */
[----:B------:R-:W-:Y:S02]  /*0680*/  @P0 IADD3.X R29, R57, R12, RZ, P3, !PT ;  /* 0x0000000c391d0210 */ /* 0x000fe40001ffe4ff */
[----:B------:R-:W-:Y:S01]  /*0690*/  @P0 LEA.HI.X R24, R13, R57, R12, 0x1, P4 ;  /* 0x000000390d180211 */ /* 0x000fe200020f0c0c */
[----:B------:R-:W-:Y:S01]  /*06a0*/  IMAD.X R31, RZ, RZ, R25, P5 ;  /* 0x000000ffff1f7224 */ /* 0x000fe200028e0619 */
[-C--:B------:R-:W-:Y:S02]  /*06b0*/  @P0 LEA R34, P3, R28, R20.reuse, 0x3 ;  /* 0x000000141c220211 */ /* 0x080fe400078618ff */
[----:B------:R-:W-:Y:S02]  /*06c0*/  @P0 LEA R22, P4, R23, R20, 0x3 ;  /* 0x0000001417160211 */ /* 0x000fe400078818ff */
[----:B------:R-:W-:Y:S02]  /*06d0*/  @P1 LOP3.LUT R7, R4, 0xfffffffc, RZ, 0xc0, !PT ;  /* 0xfffffffc04071812 */ /* 0x000fe400078ec0ff */
[----:B------:R-:W-:-:S02]  /*06e0*/  @P0 LEA.HI.X R35, R28, R21, R29, 0x3, P3 ;  /* 0x000000151c230211 */ /* 0x000fc400018f1c1d */
[----:B------:R-:W-:Y:S02]  /*06f0*/  @P0 LEA.HI.X R23, R23, R21, R24, 0x3, P4 ;  /* 0x0000001517170211 */ /* 0x000fe400020f1c18 */
[----:B------:R-:W-:Y:S02]  /*0700*/  @P1 LOP3.LUT R5, R5, 0x1fffffff, RZ, 0xc0, !PT ;  /* 0x1fffffff05051812 */ /* 0x000fe400078ec0ff */
[-C--:B------:R-:W-:Y:S01]  /*0710*/  @P1 IADD3 R24, P3, R7, R30.reuse, RZ ;  /* 0x0000001e07181210 */ /* 0x080fe20007f7e0ff */
[--C-:B------:R-:W-:Y:S01]  /*0720*/  @P1 IMAD.MOV.U32 R38, RZ, RZ, R30.reuse ;  /* 0x000000ffff261224 */ /* 0x100fe200078e001e */
[-C--:B------:R-:W-:Y:S01]  /*0730*/  @P1 MOV R39, R31.reuse ;  /* 0x0000001f00271202 */ /* 0x080fe20000000f00 */
[--C-:B------:R-:W-:Y:S01]  /*0740*/  @P1 IMAD.MOV.U32 R37, RZ, RZ, R31.reuse ;  /* 0x000000ffff251224 */ /* 0x100fe200078e001f */
[----:B------:R-:W-:Y:S01]  /*0750*/  @P1 MOV R36, R30 ;  /* 0x0000001e00241202 */ /* 0x000fe20000000f00 */
[----:B0-----:R-:W-:Y:S01]  /*0760*/  @P1 IMAD R17, R12, 0x5, RZ ;  /* 0x000000050c111824 */ /* 0x001fe200078e02ff */
[----:B------:R-:W-:Y:S01]  /*0770*/  @P1 IADD3.X R40, R5, R31, RZ, P3, !PT ;  /* 0x0000001f05281210 */ /* 0x000fe20001ffe4ff */
[----:B------:R-:W-:Y:S01]  /*0780*/  @P1 IMAD.WIDE.U32 R30, R13, 0x5, R30 ;  /* 0x000000050d1e1825 */ /* 0x000fe200078e001e */
[----:B------:R-:W-:-:S03]  /*0790*/  ISETP.NE.U32.AND P2, PT, RZ, UR6, PT ;  /* 0x00000006ff007c0c */ /* 0x000fc6000bf45070 */
[----:B------:R-:W-:Y:S02]  /*07a0*/  @P1 IMAD R7, R12, 0x7, RZ ;  /* 0x000000070c071824 */ /* 0x000fe400078e02ff */
[----:B------:R-:W-:Y:S01]  /*07b0*/  @P1 IMAD.WIDE.U32 R38, R13, 0x7, R38 ;  /* 0x000000070d261825 */ /* 0x000fe200078e0026 */
[----:B------:R-:W-:-:S03]  /*07c0*/  @P1 LEA R42, P3, R30, R20, 0x3 ;  /* 0x000000141e2a1211 */ /* 0x000fc600078618ff */
[----:B------:R-:W-:Y:S01]  /*07d0*/  @P1 IMAD.IADD R17, R31, 0x1, R17 ;  /* 0x000000011f111824 */ /* 0x000fe200078e0211 */
[----:B------:R-:W-:Y:S01]  /*07e0*/  @P1 LEA R16, P5, R38, R20, 0x3 ;  /* 0x0000001426101211 */ /* 0x000fe200078a18ff */
[----:B------:R-:W-:-:S03]  /*07f0*/  @P1 IMAD.IADD R7, R39, 0x1, R7 ;  /* 0x0000000127071824 */ /* 0x000fc600078e0207 */
[-C--:B------:R-:W-:Y:S02]  /*0800*/  @P1 LEA.HI.X R43, R30, R21.reuse, R17, 0x3, P3 ;  /* 0x000000151e2b1211 */ /* 0x080fe400018f1c11 */
[----:B------:R-:W-:Y:S02]  /*0810*/  @P1 LEA.HI.X R17, R38, R21, R7, 0x3, P5 ;  /* 0x0000001526111211 */ /* 0x000fe400028f1c07 */
        /* <DEDUP_REMOVED lines=9> */
[----:B0-----:R-:W-:Y:S01]  /*08b0*/  MOV R23, 0x3bbb989d ;  /* 0x3bbb989d00177802 */ /* 0x001fe20000000f00 */
[----:B-1----:R-:W-:-:S03]  /*08c0*/  IMAD.MOV.U32 R43, RZ, RZ, 0x437c0000 ;  /* 0x437c0000ff2b7424 */ /* 0x002fc600078e00ff */
[----:B------:R-:W0:Y:S01]  /*08d0*/  @P2 LDC.64 R32, c[0x0][0x230] ;  /* 0x00008c00ff202b82 */ /* 0x000e220000000a00 */
[----:B------:R-:W-:Y:S02]  /*08e0*/  @P1 IADD3 R5, R37, R5, RZ ;  /* 0x0000000525051210 */ /* 0x000fe40007ffe0ff */
        /* <DEDUP_REMOVED lines=36> */
[----:B------:R-:W-:Y:S02]  /*0b30*/  LOP3.LUT R15, R4, 0x7f800000, RZ, 0xc0, !PT ;  /* 0x7f800000040f7812 */ /* 0x000fe400078ec0ff */
[----:B------:R-:W-:Y:S02]  /*0b40*/  MOV R4, R26 ;  /* 0x0000001a00047202 */ /* 0x000fe40000000f00 */
[----:B------:R-:W-:-:S03]  /*0b50*/  ISETP.GT.U32.AND P0, PT, R15, 0x1ffffff, PT ;  /* 0x01ffffff0f00780c */ /* 0x000fc60003f04070 */
[----:B------:R-:W-:Y:S01]  /*0b60*/  IMAD.WIDE.U32 R4, R6, UR4, R4 ;  /* 0x0000000406047c25 */ /* 0x000fe2000f8e0004 */
[----:B------:R-:W-:-:S03]  /*0b70*/  ULDC.64 UR4, c[0x0][0x220] ;  /* 0x0000880000047ab9 */ /* 0x000fc60000000a00 */
[----:B------:R-:W-:Y:S01]  /*0b80*/  IMAD.IADD R15, R5, 0x1, R17 ;  /* 0x00000001050f7824 */ /* 0x000fe200078e0211 */
[----:B------:R-:W-:Y:S02]  /*0b90*/  LEA R6, P2, R4, UR6, 0x8 ;  /* 0x0000000604067c11 */ /* 0x000fe4000f8440ff */
[----:B------:R-:W-:Y:S02]  /*0ba0*/  LEA R5, P1, R16, UR4, 0x1 ;  /* 0x0000000410057c11 */ /* 0x000fe4000f8208ff */
[----:B------:R-:W-:Y:S02]  /*0bb0*/  SHF.L.U32 R17, R0, 0x5, RZ ;  /* 0x0000000500117819 */ /* 0x000fe400000006ff */
[----:B------:R-:W-:Y:S02]  /*0bc0*/  LEA.HI.X R4, R4, UR7, R15, 0x8, P2 ;  /* 0x0000000704047c11 */ /* 0x000fe400090f440f */
[----:B------:R-:W-:Y:S02]  /*0bd0*/  LEA.HI.X R3, R16, UR5, R3, 0x1, P1 ;  /* 0x0000000510037c11 */ /* 0x000fe400088f0c03 */
[----:B------:R-:W-:Y:S01]  /*0be0*/  LOP3.LUT R2, R17, 0xffffffe0, R14, 0xe2, !PT ;  /* 0xffffffe011027812 */ /* 0x000fe200078ee20e */
[----:B---3--:R-:W-:Y:S06]  /*0bf0*/  @P0 BRA `(.L_x_20963) ;  /* 0x0000000000100947 */ /* 0x008fec0003800000 */
[----:B------:R-:W-:Y:S01]  /*0c00*/  IMAD.MOV.U32 R0, RZ, RZ, R43 ;  /* 0x000000ffff007224 */ /* 0x000fe200078e002b */
[----:B------:R-:W-:-:S07]  /*0c10*/  MOV R15, 0xc30 ;  /* 0x00000c30000f7802 */ /* 0x000fce0000000f00 */
[----:B-----5:R-:W-:Y:S05]  /*0c20*/  CALL.REL.NOINC `($__internal_495_$__cuda_sm20_rcp_rn_f32_slowpath) ;  /* 0x000000bc00087944 */ /* 0x020fea0003c00000 */
[----:B------:R-:W-:Y:S05]  /*0c30*/  BRA `(.L_x_20964) ;  /* 0x0000000000107947 */ /* 0x000fea0003800000 */
.L_x_20963:
[----:B------:R-:W0:Y:S02]  /*0c40*/  MUFU.RCP R0, R43 ;  /* 0x0000002b00007308 */ /* 0x000e240000001000 */
[----:B0-----:R-:W-:-:S04]  /*0c50*/  FFMA R15, R43, R0, -1 ;  /* 0xbf8000002b0f7423 */ /* 0x001fc80000000000 */
[----:B------:R-:W-:-:S04]  /*0c60*/  FADD.FTZ R15, -R15, -RZ ;  /* 0x800000ff0f0f7221 */ /* 0x000fc80000010100 */
[----:B------:R-:W-:-:S07]  /*0c70*/  FFMA R0, R0, R15, R0 ;  /* 0x0000000f00007223 */ /* 0x000fce0000000000 */
.L_x_20964:
[----:B------:R-:W-:Y:S05]  /*0c80*/  BSYNC B1 ;  /* 0x0000000000017941 */ /* 0x000fea0003800000 */
.L_x_20962:
        /* <DEDUP_REMOVED lines=20> */
[----:B-----5:R-:W-:Y:S05]  /*0dd0*/  CALL.REL.NOINC `($__internal_495_$__cuda_sm20_rcp_rn_f32_slowpath) ;  /* 0x000000b8009c7944 */ /* 0x020fea0003c00000 */
[----:B------:R-:W-:Y:S05]  /*0de0*/  BRA `(.L_x_20967) ;  /* 0x0000000000107947 */ /* 0x000fea0003800000 */
.L_x_20966:
[----:B------:R-:W0:Y:S02]  /*0df0*/  MUFU.RCP R0, R17 ;  /* 0x0000001100007308 */ /* 0x000e240000001000 */
[----:B0-----:R-:W-:-:S04]  /*0e00*/  FFMA R15, R17, R0, -1 ;  /* 0xbf800000110f7423 */ /* 0x001fc80000000000 */
[----:B------:R-:W-:-:S04]  /*0e10*/  FADD.FTZ R15, -R15, -RZ ;  /* 0x800000ff0f0f7221 */ /* 0x000fc80000010100 */
[----:B------:R-:W-:-:S07]  /*0e20*/  FFMA R0, R0, R15, R0 ;  /* 0x0000000f00007223 */ /* 0x000fce0000000000 */
.L_x_20967:
[----:B------:R-:W-:Y:S05]  /*0e30*/  BSYNC B1 ;  /* 0x0000000000017941 */ /* 0x000fea0003800000 */
.L_x_20965:
        /* <DEDUP_REMOVED lines=19> */
[----:B-----5:R-:W-:Y:S05]  /*0f70*/  CALL.REL.NOINC `($__internal_495_$__cuda_sm20_rcp_rn_f32_slowpath) ;  /* 0x000000b800347944 */ /* 0x020fea0003c00000 */
[----:B------:R-:W-:Y:S05]  /*0f80*/  BRA `(.L_x_20970) ;  /* 0x0000000000107947 */ /* 0x000fea0003800000 */
.L_x_20969:
[----:B------:R-:W0:Y:S02]  /*0f90*/  MUFU.RCP R0, R17 ;  /* 0x0000001100007308 */ /* 0x000e240000001000 */
[----:B0-----:R-:W-:-:S04]  /*0fa0*/  FFMA R15, R17, R0, -1 ;  /* 0xbf800000110f7423 */ /* 0x001fc80000000000 */
[----:B------:R-:W-:-:S04]  /*0fb0*/  FADD.FTZ R15, -R15, -RZ ;  /* 0x800000ff0f0f7221 */ /* 0x000fc80000010100 */
[----:B------:R-:W-:-:S07]  /*0fc0*/  FFMA R0, R0, R15, R0 ;  /* 0x0000000f00007223 */ /* 0x000fce0000000000 */
.L_x_20970:
[----:B------:R-:W-:Y:S05]  /*0fd0*/  BSYNC B1 ;  /* 0x0000000000017941 */ /* 0x000fea0003800000 */
.L_x_20968:
        /* <DEDUP_REMOVED lines=22> */
.L_x_20972:
[----:B------:R-:W0:Y:S02]  /*1140*/  MUFU.RCP R0, R17 ;  /* 0x0000001100007308 */ /* 0x000e240000001000 */
[----:B0-----:R-:W-:-:S04]  /*1150*/  FFMA R15, R17, R0, -1 ;  /* 0xbf800000110f7423 */ /* 0x001fc80000000000 */
[----:B------:R-:W-:-:S04]  /*1160*/  FADD.FTZ R15, -R15, -RZ ;  /* 0x800000ff0f0f7221 */ /* 0x000fc80000010100 */
[----:B------:R-:W-:-:S07]  /*1170*/  FFMA R0, R0, R15, R0 ;  /* 0x0000000f00007223 */ /* 0x000fce0000000000 */
.L_x_20973:
[----:B------:R-:W-:Y:S05]  /*1180*/  BSYNC B1 ;  /* 0x0000000000017941 */ /* 0x000fea0003800000 */
.L_x_20971:
        /* <DEDUP_REMOVED lines=19> */
[----:B------:R-:W-:Y:S05]  /*12c0*/  CALL.REL.NOINC `($__internal_495_$__cuda_sm20_rcp_rn_f32_slowpath) ;  /* 0x000000b400607944 */ /* 0x000fea0003c00000 */
[----:B------:R-:W-:Y:S05]  /*12d0*/  BRA `(.L_x_20976) ;  /* 0x0000000000107947 */ /* 0x000fea0003800000 */
.L_x_20975:
[----:B------:R-:W0:Y:S02]  /*12e0*/  MUFU.RCP R0, R19 ;  /* 0x0000001300007308 */ /* 0x000e240000001000 */
[----:B0-----:R-:W-:-:S04]  /*12f0*/  FFMA R15, R19, R0, -1 ;  /* 0xbf800000130f7423 */ /* 0x001fc80000000000 */
[----:B------:R-:W-:-:S04]  /*1300*/  FADD.FTZ R15, -R15, -RZ ;  /* 0x800000ff0f0f7221 */ /* 0x000fc80000010100 */
[----:B------:R-:W-:-:S07]  /*1310*/  FFMA R0, R0, R15, R0 ;  /* 0x0000000f00007223 */ /* 0x000fce0000000000 */
.L_x_20976:
[----:B------:R-:W-:Y:S05]  /*1320*/  BSYNC B1 ;  /* 0x0000000000017941 */ /* 0x000fea0003800000 */
.L_x_20974:
        /* <DEDUP_REMOVED lines=20> */
[----:B------:R-:W-:Y:S05]  /*1470*/  CALL.REL.NOINC `($__internal_495_$__cuda_sm20_rcp_rn_f32_slowpath) ;  /* 0x000000b000f47944 */ /* 0x000fea0003c00000 */
[----:B------:R-:W-:Y:S05]  /*1480*/  BRA `(.L_x_20979) ;  /* 0x0000000000107947 */ /* 0x000fea0003800000 */
.L_x_20978:
[----:B------:R-:W0:Y:S02]  /*1490*/  MUFU.RCP R0, R19 ;  /* 0x0000001300007308 */ /* 0x000e240000001000 */
[----:B0-----:R-:W-:-:S04]  /*14a0*/  FFMA R15, R19, R0, -1 ;  /* 0xbf800000130f7423 */ /* 0x001fc80000000000 */
[----:B------:R-:W-:-:S04]  /*14b0*/  FADD.FTZ R15, -R15, -RZ ;  /* 0x800000ff0f0f7221 */ /* 0x000fc80000010100 */
[----:B------:R-:W-:-:S07]  /*14c0*/  FFMA R0, R0, R15, R0 ;  /* 0x0000000f00007223 */ /* 0x000fce0000000000 */
.L_x_20979:
[----:B------:R-:W-:Y:S05]  /*14d0*/  BSYNC B1 ;  /* 0x0000000000017941 */ /* 0x000fea0003800000 */
.L_x_20977:
        /* <DEDUP_REMOVED lines=21> */
.L_x_20981:
[----:B------:R-:W0:Y:S02]  /*1630*/  MUFU.RCP R0, R17 ;  /* 0x0000001100007308 */ /* 0x000e240000001000 */
[----:B0-----:R-:W-:-:S04]  /*1640*/  FFMA R15, R17, R0, -1 ;  /* 0xbf800000110f7423 */ /* 0x001fc80000000000 */
[----:B------:R-:W-:-:S04]  /*1650*/  FADD.FTZ R15, -R15, -RZ ;  /* 0x800000ff0f0f7221 */ /* 0x000fc80000010100 */
[----:B------:R-:W-:-:S07]  /*1660*/  FFMA R0, R0, R15, R0 ;  /* 0x0000000f00007223 */ /* 0x000fce0000000000 */
.L_x_20982:
[----:B------:R-:W-:Y:S05]  /*1670*/  BSYNC B1 ;  /* 0x0000000000017941 */ /* 0x000fea0003800000 */
.L_x_20980:
        /* <DEDUP_REMOVED lines=22> */
.L_x_20984:
[----:B------:R-:W0:Y:S02]  /*17e0*/  MUFU.RCP R0, R19 ;  /* 0x0000001300007308 */ /* 0x000e240000001000 */
[----:B0-----:R-:W-:-:S04]  /*17f0*/  FFMA R15, R19, R0, -1 ;  /* 0xbf800000130f7423 */ /* 0x001fc80000000000 */
[----:B------:R-:W-:-:S04]  /*1800*/  FADD.FTZ R15, -R15, -RZ ;  /* 0x800000ff0f0f7221 */ /* 0x000fc80000010100 */
[----:B------:R-:W-:-:S07]  /*1810*/  FFMA R0, R0, R15, R0 ;  /* 0x0000000f00007223 */ /* 0x000fce0000000000 */
.L_x_20985:
[----:B------:R-:W-:Y:S05]  /*1820*/  BSYNC B1 ;  /* 0x0000000000017941 */ /* 0x000fea0003800000 */
.L_x_20983:
        /* <DEDUP_REMOVED lines=21> */
.L_x_20987:
[----:B------:R-:W0:Y:S02]  /*1980*/  MUFU.RCP R0, R19 ;  /* 0x0000001300007308 */ /* 0x000e240000001000 */
[----:B0-----:R-:W-:-:S04]  /*1990*/  FFMA R15, R19, R0, -1 ;  /* 0xbf800000130f7423 */ /* 0x001fc80000000000 */
[----:B------:R-:W-:-:S04]  /*19a0*/  FADD.FTZ R15, -R15, -RZ ;  /* 0x800000ff0f0f7221 */ /* 0x000fc80000010100 */
[----:B------:R-:W-:-:S07]  /*19b0*/  FFMA R0, R0, R15, R0 ;  /* 0x0000000f00007223 */ /* 0x000fce0000000000 */
.L_x_20988:
[----:B------:R-:W-:Y:S05]  /*19c0*/  BSYNC B1 ;  /* 0x0000000000017941 */ /* 0x000fea0003800000 */
.L_x_20986:
        /* <DEDUP_REMOVED lines=22> */
.L_x_20990:
[----:B------:R-:W0:Y:S02]  /*1b30*/  MUFU.RCP R0, R19 ;  /* 0x0000001300007308 */ /* 0x000e240000001000 */
[----:B0-----:R-:W-:-:S04]  /*1b40*/  FFMA R15, R19, R0, -1 ;  /* 0xbf800000130f7423 */ /* 0x001fc80000000000 */
[----:B------:R-:W-:-:S04]  /*1b50*/  FADD.FTZ R15, -R15, -RZ ;  /* 0x800000ff0f0f7221 */ /* 0x000fc80000010100 */
[----:B------:R-:W-:-:S07]  /*1b60*/  FFMA R0, R0, R15, R0 ;  /* 0x0000000f00007223 */ /* 0x000fce0000000000 */
.L_x_20991:
[----:B------:R-:W-:Y:S05]  /*1b70*/  BSYNC B1 ;  /* 0x0000000000017941 */ /* 0x000fea0003800000 */
.L_x_20989:
        /* <DEDUP_REMOVED lines=21> */
.L_x_20993:
[----:B------:R-:W0:Y:S02]  /*1cd0*/  MUFU.RCP R0, R17 ;  /* 0x0000001100007308 */ /* 0x000e240000001000 */
[----:B0-----:R-:W-:-:S04]  /*1ce0*/  FFMA R15, R17, R0, -1 ;  /* 0xbf800000110f7423 */ /* 0x001fc80000000000 */
[----:B------:R-:W-:-:S04]  /*1cf0*/  FADD.FTZ R15, -R15, -RZ ;  /* 0x800000ff0f0f7221 */ /* 0x000fc80000010100 */
[----:B------:R-:W-:-:S07]  /*1d00*/  FFMA R0, R0, R15, R0 ;  /* 0x0000000f00007223 */ /* 0x000fce0000000000 */
.L_x_20994:
[----:B------:R-:W-:Y:S05]  /*1d10*/  BSYNC B1 ;  /* 0x0000000000017941 */ /* 0x000fea0003800000 */
.L_x_20992:
        /* <DEDUP_REMOVED lines=22> */
.L_x_20996:
[----:B------:R-:W0:Y:S02]  /*1e80*/  MUFU.RCP R0, R19 ;  /* 0x0000001300007308 */ /* 0x000e240000001000 */
[----:B0-----:R-:W-:-:S04]  /*1e90*/  FFMA R15, R19, R0, -1 ;  /* 0xbf800000130f7423 */ /* 0x001fc80000000000 */
[----:B------:R-:W-:-:S04]  /*1ea0*/  FADD.FTZ R15, -R15, -RZ ;  /* 0x800000ff0f0f7221 */ /* 0x000fc80000010100 */
[----:B------:R-:W-:-:S07]  /*1eb0*/  FFMA R0, R0, R15, R0 ;  /* 0x0000000f00007223 */ /* 0x000fce0000000000 */
.L_x_20997:
[----:B------:R-:W-:Y:S05]  /*1ec0*/  BSYNC B1 ;  /* 0x0000000000017941 */ /* 0x000fea0003800000 */
.L_x_20995:
        /* <DEDUP_REMOVED lines=21> */
.L_x_20999:
[----:B------:R-:W0:Y:S02]  /*2020*/  MUFU.RCP R0, R17 ;  /* 0x0000001100007308 */ /* 0x000e240000001000 */
[----:B0-----:R-:W-:-:S04]  /*2030*/  FFMA R15, R17, R0, -1 ;  /* 0xbf800000110f7423 */ /* 0x001fc80000000000 */
[----:B------:R-:W-:-:S04]  /*2040*/  FADD.FTZ R15, -R15, -RZ ;  /* 0x800000ff0f0f7221 */ /* 0x000fc80000010100 */
[----:B------:R-:W-:-:S07]  /*2050*/  FFMA R0, R0, R15, R0 ;  /* 0x0000000f00007223 */ /* 0x000fce0000000000 */
.L_x_21000:
[----:B------:R-:W-:Y:S05]  /*2060*/  BSYNC B1 ;  /* 0x0000000000017941 */ /* 0x000fea0003800000 */
.L_x_20998:
        /* <DEDUP_REMOVED lines=22> */
.L_x_21002:
[----:B------:R-:W0:Y:S02]  /*21d0*/  MUFU.RCP R0, R17 ;  /* 0x0000001100007308 */ /* 0x000e240000001000 */
[----:B0-----:R-:W-:-:S04]  /*21e0*/  FFMA R15, R17, R0, -1 ;  /* 0xbf800000110f7423 */ /* 0x001fc80000000000 */
[----:B------:R-:W-:-:S04]  /*21f0*/  FADD.FTZ R15, -R15, -RZ ;  /* 0x800000ff0f0f7221 */ /* 0x000fc80000010100 */
[----:B------:R-:W-:-:S07]  /*2200*/  FFMA R0, R0, R15, R0 ;  /* 0x0000000f00007223 */ /* 0x000fce0000000000 */
.L_x_21003:
[----:B------:R-:W-:Y:S05]  /*2210*/  BSYNC B1 ;  /* 0x0000000000017941 */ /* 0x000fea0003800000 */
.L_x_21001:
        /* <DEDUP_REMOVED lines=21> */
.L_x_21005:
[----:B------:R-:W0:Y:S02]  /*2370*/  MUFU.RCP R0, R17 ;  /* 0x0000001100007308 */ /* 0x000e240000001000 */
[----:B0-----:R-:W-:-:S04]  /*2380*/  FFMA R15, R17, R0, -1 ;  /* 0xbf800000110f7423 */ /* 0x001fc80000000000 */
[----:B------:R-:W-:-:S04]  /*2390*/  FADD.FTZ R15, -R15, -RZ ;  /* 0x800000ff0f0f7221 */ /* 0x000fc80000010100 */
[----:B------:R-:W-:-:S07]  /*23a0*/  FFMA R0, R0, R15, R0 ;  /* 0x0000000f00007223 */ /* 0x000fce0000000000 */
.L_x_21006:
[----:B------:R-:W-:Y:S05]  /*23b0*/  BSYNC B1 ;  /* 0x0000000000017941 */ /* 0x000fea0003800000 */
.L_x_21004:
        /* <DEDUP_REMOVED lines=21> */
[----:B------:R-:W-:Y:S01]  /*2510*/  IMAD.MOV.U32 R24, RZ, RZ, R0 ;  /* 0x000000ffff187224 */ /* 0x000fe200078e0000 */
[----:B------:R-:W-:Y:S06]  /*2520*/  BRA `(.L_x_21009) ;  /* 0x0000000000107947 */ /* 0x000fec0003800000 */
.L_x_21008:
[----:B------:R-:W0:Y:S02]  /*2530*/  MUFU.RCP R24, R19 ;  /* 0x0000001300187308 */ /* 0x000e240000001000 */
[----:B0-----:R-:W-:-:S04]  /*2540*/  FFMA R0, R19, R24, -1 ;  /* 0xbf80000013007423 */ /* 0x001fc80000000018 */
[----:B------:R-:W-:-:S04]  /*2550*/  FADD.FTZ R15, -R0, -RZ ;  /* 0x800000ff000f7221 */ /* 0x000fc80000010100 */
[----:B------:R-:W-:-:S07]  /*2560*/  FFMA R24, R24, R15, R24 ;  /* 0x0000000f18187223 */ /* 0x000fce0000000018 */
.L_x_21009:
[----:B------:R-:W-:Y:S05]  /*2570*/  BSYNC B1 ;  /* 0x0000000000017941 */ /* 0x000fea0003800000 */
.L_x_21007:
        /* <DEDUP_REMOVED lines=30> */
[----:B------:R-:W-:Y:S01]  /*2760*/  IMAD.WIDE.U32 R22, R61, 0x10000, RZ ;  /* 0x000100003d167825 */ /* 0x000fe200078e00ff */
[----:B0-----:R-:W-:Y:S02]  /*2770*/  SHF.L.U32 R41, R63, 0x10, RZ ;  /* 0x000000103f297819 */ /* 0x001fe400000006ff */
[----:B------:R-:W-:Y:S02]  /*2780*/  LOP3.LUT R40, R22, R67, RZ, 0xfc, !PT ;  /* 0x0000004316287212 */ /* 0x000fe400078efcff */
[C---:B------:R-:W-:Y:S02]  /*2790*/  LEA R22, P1, R56.reuse, R5, 0x3 ;  /* 0x0000000538167211 */ /* 0x040fe400078218ff */
[----:B------:R-:W-:Y:S02]  /*27a0*/  LOP3.LUT R41, R23, R41, R38, 0xfe, !PT ;  /* 0x0000002917297212 */ /* 0x000fe400078efe26 */
[----:B------:R-:W-:-:S05]  /*27b0*/  LEA.HI.X R23, R56, R3, R57, 0x3, P1 ;  /* 0x0000000338177211 */ /* 0x000fca00008f1c39 */
[----:B------:R1:W-:Y:S04]  /*27c0*/  STG.E.64 desc[UR8][R22.64], R40 ;  /* 0x0000002816007986 */ /* 0x0003e8000c101b08 */
.L_x_21011:
[----:B------:R-:W-:Y:S05]  /*27d0*/  BSYNC B0 ;  /* 0x0000000000007941 */ /* 0x000fea0003800000 */
.L_x_21010:
[----:B------:R-:W2:Y:S01]  /*27e0*/  F2F.BF16.F32 R64, R64 ;  /* 0x0000004000407304 */ /* 0x000ea20000202000 */
[----:B------:R-:W-:Y:S04]  /*27f0*/  BSSY B0, `(.L_x_21012) ;  /* 0x000000b000007945 */ /* 0x000fe80003800000 */
[----:B------:R-:W-:Y:S05]  /*2800*/  @P0 BRA `(.L_x_21013) ;  /* 0x0000000000240947 */ /* 0x000fea0003800000 */
[----:B-12---:R-:W-:Y:S01]  /*2810*/  IMAD.U32 R40, R64, 0x10000, RZ ;  /* 0x0001000040287824 */ /* 0x006fe200078e00ff */
[----:B------:R-:W-:Y:S01]  /*2820*/  IADD3 R62, P1, R56, R13, RZ ;  /* 0x0000000d383e7210 */ /* 0x000fe20007f3e0ff */
[----:B------:R-:W-:-:S03]  /*2830*/  IMAD.WIDE.U32 R22, R36, 0x10000, RZ ;  /* 0x0001000024167825 */ /* 0x000fc600078e00ff */
[----:B------:R-:W-:Y:S02]  /*2840*/  IADD3.X R17, R57, R12, RZ, P1, !PT ;  /* 0x0000000c39117210 */ /* 0x000fe40000ffe4ff */
[----:B------:R-:W-:Y:S02]  /*2850*/  LOP3.LUT R41, R23, R40, R19, 0xfe, !PT ;  /* 0x0000002817297212 */ /* 0x000fe400078efe13 */
[----:B------:R-:W-:Y:S02]  /*2860*/  LOP3.LUT R40, R22, R65, RZ, 0xfc, !PT ;  /* 0x0000004116287212 */ /* 0x000fe400078efcff */
[----:B------:R-:W-:-:S04]  /*2870*/  LEA R22, P1, R62, R5, 0x3 ;  /* 0x000000053e167211 */ /* 0x000fc800078218ff */
[----:B------:R-:W-:-:S05]  /*2880*/  LEA.HI.X R23, R62, R3, R17, 0x3, P1 ;  /* 0x000000033e177211 */ /* 0x000fca00008f1c11 */
[----:B------:R3:W-:Y:S04]  /*2890*/  STG.E.64 desc[UR8][R22.64], R40 ;  /* 0x0000002816007986 */ /* 0x0007e8000c101b08 */
.L_x_21013:
[----:B------:R-:W-:Y:S05]  /*28a0*/  BSYNC B0 ;  /* 0x0000000000007941 */ /* 0x000fea0003800000 */
.L_x_21012:
        /* <DEDUP_REMOVED lines=18> */
.L_x_21015:
[----:B------:R-:W-:Y:S05]  /*29d0*/  BSYNC B0 ;  /* 0x0000000000007941 */ /* 0x000fea0003800000 */
.L_x_21014:
        /* <DEDUP_REMOVED lines=12> */
[----:B------:R-:W-:Y:S02]  /*2aa0*/  IMAD.MOV.U32 R19, RZ, RZ, R57 ;  /* 0x000000ffff137224 */ /* 0x000fe400078e0039 */
[----:B------:R-:W-:Y:S02]  /*2ab0*/  IMAD R41, R12, 0x3, RZ ;  /* 0x000000030c297824 */ /* 0x000fe400078e02ff */
[----:B------:R-:W-:-:S04]  /*2ac0*/  IMAD.WIDE.U32 R18, R13, 0x3, R18 ;  /* 0x000000030d127825 */ /* 0x000fc800078e0012 */
[----:B0-----:R-:W-:Y:S01]  /*2ad0*/  IMAD.U32 R57, R62, 0x10000, RZ ;  /* 0x000100003e397824 */ /* 0x001fe200078e00ff */
[----:B------:R-:W-:Y:S02]  /*2ae0*/  IADD3 R41, R19, R41, RZ ;  /* 0x0000002913297210 */ /* 0x000fe40007ffe0ff */
[----:B------:R-:W-:-:S04]  /*2af0*/  LEA R40, P0, R18, R5, 0x3 ;  /* 0x0000000512287211 */ /* 0x000fc800078018ff */
[----:B------:R-:W-:Y:S01]  /*2b00*/  LEA.HI.X R41, R18, R3, R41, 0x3, P0 ;  /* 0x0000000312297211 */ /* 0x000fe200000f1c29 */
[----:B------:R-:W-:-:S05]  /*2b10*/  IMAD.WIDE.U32 R18, R0, 0x10000, RZ ;  /* 0x0001000000127825 */ /* 0x000fca00078e00ff */
[----:B--2---:R-:W-:Y:S02]  /*2b20*/  LOP3.LUT R19, R19, R57, R24, 0xfe, !PT ;  /* 0x0000003913137212 */ /* 0x004fe400078efe18 */
[----:B------:R-:W-:-:S05]  /*2b30*/  LOP3.LUT R18, R18, R15, RZ, 0xfc, !PT ;  /* 0x0000000f12127212 */ /* 0x000fca00078efcff */
[----:B------:R1:W-:Y:S02]  /*2b40*/  STG.E.64 desc[UR8][R40.64], R18 ;  /* 0x0000001228007986 */ /* 0x0003e4000c101b08 */
.L_x_21017:
[----:B------:R-:W-:Y:S05]  /*2b50*/  BSYNC B0 ;  /* 0x0000000000007941 */ /* 0x000fea0003800000 */
.L_x_21016:
[----:B------:R-:W-:Y:S01]  /*2b60*/  ULDC.64 UR4, c[0x0][0x258] ;  /* 0x0000960000047ab9 */ /* 0x000fe20000000a00 */
[----:B-1----:R-:W-:Y:S01]  /*2b70*/  LOP3.LUT R18, R58, 0x1ffffffc, RZ, 0xc0, !PT ;  /* 0x1ffffffc3a127812 */ /* 0x002fe200078ec0ff */
[----:B------:R-:W-:Y:S01]  /*2b80*/  ULOP3.LUT UR4, UR4, 0xfffffffc, URZ, 0xc0, !UPT ;  /* 0xfffffffc04047892 */ /* 0x000fe2000f8ec03f */
[----:B------:R-:W-:Y:S02]  /*2b90*/  IADD3 R56, R10, 0x2, RZ ;  /* 0x000000020a387810 */ /* 0x000fe40007ffe0ff */
[----:B------:R-:W-:Y:S02]  /*2ba0*/  IADD3 R40, R14, 0x1e, -R18 ;  /* 0x0000001e0e287810 */ /* 0x000fe40007ffe812 */
[----:B------:R-:W-:Y:S01]  /*2bb0*/  FMNMX R54, RZ, |R54|, !PT ;  /* 0x40000036ff367209 */ /* 0x000fe20007800000 */
        /* <DEDUP_REMOVED lines=23> */
[----:B-1----:R-:W-:Y:S01]  /*2d30*/  @P0 MOV R66, R56 ;  /* 0x0000003800420202 */ /* 0x002fe20000000f00 */
[----:B------:R-:W-:Y:S01]  /*2d40*/  @P0 IMAD.MOV.U32 R67, RZ, RZ, R57 ;  /* 0x000000ffff430224 */ /* 0x000fe200078e0039 */
[----:B------:R-:W-:-:S03]  /*2d50*/  FMNMX R59, |R44|, R59, !PT ;  /* 0x0000003b2c3b7209 */ /* 0x000fc60007800200 */
[----:B------:R-:W-:Y:S01]  /*2d60*/  @P0 IMAD.WIDE.U32 R66, R13, 0x6, R66 ;  /* 0x000000060d420825 */ /* 0x000fe200078e0042 */
[----:B------:R-:W-:Y:S01]  /*2d70*/  FMNMX R61, |R52|, R59, !PT ;  /* 0x0000003b343d7209 */ /* 0x000fe20007800200 */
[----:B------:R-:W-:-:S03]  /*2d80*/  HFMA2.MMA R52, -RZ, RZ, 0.96630859375, -0.0022525787353515625 ;  /* 0x3bbb989dff347435 */ /* 0x000fc600000001ff */
[----:B------:R-:W-:Y:S02]  /*2d90*/  @P0 IADD3 R45, R45, R67, RZ ;  /* 0x000000432d2d0210 */ /* 0x000fe40007ffe0ff */
[----:B------:R-:W-:Y:S01]  /*2da0*/  @P0 LEA R46, P1, R66, R20, 0x3 ;  /* 0x00000014422e0211 */ /* 0x000fe200078218ff */
[----:B------:R-:W-:-:S03]  /*2db0*/  HADD2.F32 R59, -RZ, R28.H0_H0 ;  /* 0x2000001cff3b7230 */ /* 0x000fc60000004100 */
[----:B------:R-:W-:Y:S02]  /*2dc0*/  @P0 LEA.HI.X R47, R66, R21, R45, 0x3, P1 ;  /* 0x00000015422f0211 */ /* 0x000fe400008f1c2d */
[----:B------:R-:W-:Y:S01]  /*2dd0*/  @P0 IADD3 R44, P1, R56, R19, RZ ;  /* 0x00000013382c0210 */ /* 0x000fe20007f3e0ff */
[----:B------:R-:W-:Y:S02]  /*2de0*/  FFMA.SAT R52, -R59, R52, 0.5 ;  /* 0x3f0000003b347423 */ /* 0x000fe40000002134 */
[----:B------:R1:W5:Y:S01]  /*2df0*/  @P0 LDG.E.64 R42, desc[UR8][R46.64] ;  /* 0x000000082e2a0981 */ /* 0x000362000c1e1b00 */
[----:B------:R-:W-:Y:S01]  /*2e00*/  @P0 IADD3.X R45, R57, UR5, RZ, P1, !PT ;  /* 0x00000005392d0c10 */ /* 0x000fe20008ffe4ff */
[----:B------:R-:W-:Y:S01]  /*2e10*/  IMAD.MOV.U32 R65, RZ, RZ, 0x437c0000 ;  /* 0x437c0000ff417424 */ /* 0x000fe200078e00ff */
[----:B-1----:R-:W-:-:S03]  /*2e20*/  @P0 LEA R46, P1, R44, R20, 0x3 ;  /* 0x000000142c2e0211 */ /* 0x002fc600078218ff */
[----:B------:R-:W-:Y:S01]  /*2e30*/  FFMA.RM R52, R52, R65, 12582913 ;  /* 0x4b40000134347423 */ /* 0x000fe20000004041 */
[----:B------:R-:W-:Y:S02]  /*2e40*/  @P0 LEA.HI.X R47, R44, R21, R45, 0x3, P1 ;  /* 0x000000152c2f0211 */ /* 0x000fe400008f1c2d */
[----:B------:R-:W-:Y:S01]  /*2e50*/  @!P0 CS2R R44, SRZ ;  /* 0x00000000002c8805 */ /* 0x000fe2000001ff00 */
[----:B------:R-:W-:-:S05]  /*2e60*/  FADD R66, R52, -12583039 ;  /* 0xcb40007f34427421 */ /* 0x000fca0000000000 */
[----:B------:R1:W5:Y:S01]  /*2e70*/  @P0 LDG.E.64 R44, desc[UR8][R46.64] ;  /* 0x000000082e2c0981 */ /* 0x000362000c1e1b00 */
[----:B------:R-:W-:-:S04]  /*2e80*/  FFMA R66, -R59, 1.4426950216293334961, -R66 ;  /* 0x3fb8aa3b3b427823 */ /* 0x000fc80000000942 */
        /* <DEDUP_REMOVED lines=14> */
[----:B0-----:R-:W-:Y:S01]  /*2f70*/  IMAD.U32 R62, R62, 0x10000, RZ ;  /* 0x000100003e3e7824 */ /* 0x001fe200078e00ff */
[----:B------:R-:W-:Y:S01]  /*2f80*/  SHF.L.U32 R15, R15, 0x10, RZ ;  /* 0x000000100f0f7819 */ /* 0x000fe200000006ff */
[----:B------:R-:W-:Y:S01]  /*2f90*/  BSSY B1, `(.L_x_21018) ;  /* 0x0000020000017945 */ /* 0x000fe20003800000 */
[----:B------:R-:W-:Y:S02]  /*2fa0*/  SHF.L.U32 R24, R24, 0x10, RZ ;  /* 0x0000001018187819 */ /* 0x000fe400000006ff */
[----:B------:R-:W-:Y:S02]  /*2fb0*/  LOP3.LUT R61, R16, R15, RZ, 0xfc, !PT ;  /* 0x0000000f103d7212 */ /* 0x000fe400078efcff */
[----:B------:R-:W-:-:S02]  /*2fc0*/  LOP3.LUT R15, R58, 0x1c, RZ, 0xc0, !PT ;  /* 0x0000001c3a0f7812 */ /* 0x000fc400078ec0ff */
[----:B--2---:R-:W-:Y:S02]  /*2fd0*/  FMNMX R57, |R51|, R48, !PT ;  /* 0x0000003033397209 */ /* 0x004fe40007800200 */
[----:B------:R-:W-:Y:S02]  /*2fe0*/  SHF.L.U32 R51, R52, 0x17, RZ ;  /* 0x0000001734337819 */ /* 0x000fe400000006ff */
[----:B------:R-:W-:Y:S02]  /*2ff0*/  FMNMX R50, |R50|, R57, !PT ;  /* 0x0000003932327209 */ /* 0x000fe40007800200 */
[----:B------:R-:W-:Y:S01]  /*3000*/  IADD3 R15, R14, -0x1, -R15 ;  /* 0xffffffff0e0f7810 */ /* 0x000fe20007ffe80f */
[----:B-1----:R-:W-:Y:S01]  /*3010*/  FFMA R51, R51, R66, 1 ;  /* 0x3f80000033337423 */ /* 0x002fe20000000042 */
[----:B------:R-:W-:Y:S01]  /*3020*/  FMNMX R22, |R37|, R50, !PT ;  /* 0x0000003225167209 */ /* 0x000fe20007800200 */
[----:B------:R-:W-:Y:S01]  /*3030*/  IMAD.U32 R50, R0, 0x10000, RZ ;  /* 0x0001000000327824 */ /* 0x000fe200078e00ff */
[----:B------:R-:W-:Y:S01]  /*3040*/  LOP3.LUT R48, R64, R63, RZ, 0xfc, !PT ;  /* 0x0000003f40307212 */ /* 0x000fe200078efcff */
[----:B------:R-:W-:Y:S01]  /*3050*/  VIADD R37, R51, 0x1800000 ;  /* 0x0180000033257836 */ /* 0x000fe20000000000 */
[----:B------:R-:W-:-:S02]  /*3060*/  FMNMX R22, |R39|, R22, !PT ;  /* 0x0000001627167209 */ /* 0x000fc40007800200 */
[----:B------:R-:W-:Y:S02]  /*3070*/  LOP3.LUT R39, R55, R24, RZ, 0xfc, !PT ;  /* 0x0000001837277212 */ /* 0x000fe400078efcff */
[----:B------:R-:W-:Y:S02]  /*3080*/  LOP3.LUT R0, R37, 0x7f800000, RZ, 0xc0, !PT ;  /* 0x7f80000025007812 */ /* 0x000fe400078ec0ff */
[----:B------:R-:W-:Y:S02]  /*3090*/  FMNMX R22, |R49|, R22, !PT ;  /* 0x0000001631167209 */ /* 0x000fe40007800200 */
[----:B------:R-:W-:Y:S02]  /*30a0*/  ISETP.GT.U32.AND P0, PT, R0, 0x1ffffff, PT ;  /* 0x01ffffff0000780c */ /* 0x000fe40003f04070 */
[----:B------:R-:W-:Y:S02]  /*30b0*/  LOP3.LUT R37, R17, R50, RZ, 0xfc, !PT ;  /* 0x0000003211257212 */ /* 0x000fe400078efcff */
[----:B------:R-:W-:-:S02]  /*30c0*/  LOP3.LUT R49, R65, R62, RZ, 0xfc, !PT ;  /* 0x0000003e41317212 */ /* 0x000fc400078efcff */
[----:B------:R-:W-:Y:S02]  /*30d0*/  FMNMX R56, |R23|, R22, !PT ;  /* 0x0000001617387209 */ /* 0x000fe40007800200 */
[----:B------:R-:W-:Y:S02]  /*30e0*/  IADD3 R55, R10, 0x1, RZ ;  /* 0x000000010a377810 */ /* 0x000fe40007ffe0ff */
[----:B------:R-:W-:-:S03]  /*30f0*/  LOP3.LUT R57, R15, 0x1f, RZ, 0xc0, !PT ;  /* 0x0000001f0f397812 */ /* 0x000fc600078ec0ff */
[----:B------:R-:W-:Y:S05]  /*3100*/  @P0 BRA `(.L_x_21019) ;  /* 0x0000000000100947 */ /* 0x000fea0003800000 */
[----:B------:R-:W-:Y:S01]  /*3110*/  IMAD.MOV.U32 R0, RZ, RZ, R51 ;  /* 0x000000ffff007224 */ /* 0x000fe200078e0033 */
[----:B------:R-:W-:-:S07]  /*3120*/  MOV R15, 0x3140 ;  /* 0x00003140000f7802 */ /* 0x000fce0000000f00 */
[----:B-----5:R-:W-:Y:S05]  /*3130*/  CALL.REL.NOINC `($__internal_495_$__cuda_sm20_rcp_rn_f32_slowpath) ;  /* 0x0000009400c47944 */ /* 0x020fea0003c00000 */
[----:B------:R-:W-:Y:S05]  /*3140*/  BRA `(.L_x_21020) ;  /* 0x0000000000107947 */ /* 0x000fea0003800000 */
.L_x_21019:
[----:B------:R-:W0:Y:S02]  /*3150*/  MUFU.RCP R0, R51 ;  /* 0x0000003300007308 */ /* 0x000e240000001000 */
[----:B0-----:R-:W-:-:S04]  /*3160*/  FFMA R15, R51, R0, -1 ;  /* 0xbf800000330f7423 */ /* 0x001fc80000000000 */
[----:B------:R-:W-:-:S04]  /*3170*/  FADD.FTZ R15, -R15, -RZ ;  /* 0x800000ff0f0f7221 */ /* 0x000fc80000010100 */
[----:B------:R-:W-:-:S07]  /*3180*/  FFMA R0, R0, R15, R0 ;  /* 0x0000000f00007223 */ /* 0x000fce0000000000 */
.L_x_21020:
[----:B------:R-:W-:Y:S05]  /*3190*/  BSYNC B1 ;  /* 0x0000000000017941 */ /* 0x000fea0003800000 */
.L_x_21018:
        /* <DEDUP_REMOVED lines=22> */
.L_x_21022:
[----:B------:R-:W0:Y:S02]  /*3300*/  MUFU.RCP R0, R23 ;  /* 0x0000001700007308 */ /* 0x000e240000001000 */
[----:B0-----:R-:W-:-:S04]  /*3310*/  FFMA R15, R23, R0, -1 ;  /* 0xbf800000170f7423 */ /* 0x001fc80000000000 */
[----:B------:R-:W-:-:S04]  /*3320*/  FADD.FTZ R15, -R15, -RZ ;  /* 0x800000ff0f0f7221 */ /* 0x000fc80000010100 */
[----:B------:R-:W-:-:S07]  /*3330*/  FFMA R0, R0, R15, R0 ;  /* 0x0000000f00007223 */ /* 0x000fce0000000000 */
.L_x_21023:
[----:B------:R-:W-:Y:S05]  /*3340*/  BSYNC B1 ;  /* 0x0000000000017941 */ /* 0x000fea0003800000 */
.L_x_21021:
        /* <DEDUP_REMOVED lines=21> */
.L_x_21025:
[----:B------:R-:W0:Y:S02]  /*34a0*/  MUFU.RCP R0, R17 ;  /* 0x0000001100007308 */ /* 0x000e240000001000 */
[----:B0-----:R-:W-:-:S04]  /*34b0*/  FFMA R15, R17, R0, -1 ;  /* 0xbf800000110f7423 */ /* 0x001fc80000000000 */
[----:B------:R-:W-:-:S04]  /*34c0*/  FADD.FTZ R15, -R15, -RZ ;  /* 0x800000ff0f0f7221 */ /* 0x000fc80000010100 */
[----:B------:R-:W-:-:S07]  /*34d0*/  FFMA R0, R0, R15, R0 ;  /* 0x0000000f00007223 */ /* 0x000fce0000000000 */
.L_x_21026:
[----:B------:R-:W-:Y:S05]  /*34e0*/  BSYNC B1 ;  /* 0x0000000000017941 */ /* 0x000fea0003800000 */
.L_x_21024:
        /* <DEDUP_REMOVED lines=22> */
.L_x_21028:
[----:B------:R-:W0:Y:S02]  /*3650*/  MUFU.RCP R0, R23 ;  /* 0x0000001700007308 */ /* 0x000e240000001000 */
[----:B0-----:R-:W-:-:S04]  /*3660*/  FFMA R15, R23, R0, -1 ;  /* 0xbf800000170f7423 */ /* 0x001fc80000000000 */
[----:B------:R-:W-:-:S04]  /*3670*/  FADD.FTZ R15, -R15, -RZ ;  /* 0x800000ff0f0f7221 */ /* 0x000fc80000010100 */
[----:B------:R-:W-:-:S07]  /*3680*/  FFMA R0, R0, R15, R0 ;  /* 0x0000000f00007223 */ /* 0x000fce0000000000 */
.L_x_21029:
[----:B------:R-:W-:Y:S05]  /*3690*/  BSYNC B1 ;  /* 0x0000000000017941 */ /* 0x000fea0003800000 */
.L_x_21027:
        /* <DEDUP_REMOVED lines=21> */
.L_x_21031:
[----:B------:R-:W0:Y:S02]  /*37f0*/  MUFU.RCP R0, R23 ;  /* 0x0000001700007308 */ /* 0x000e240000001000 */
[----:B0-----:R-:W-:-:S04]  /*3800*/  FFMA R15, R23, R0, -1 ;  /* 0xbf800000170f7423 */ /* 0x001fc80000000000 */
[----:B------:R-:W-:-:S04]  /*3810*/  FADD.FTZ R15, -R15, -RZ ;  /* 0x800000ff0f0f7221 */ /* 0x000fc80000010100 */
[----:B------:R-:W-:-:S07]  /*3820*/  FFMA R0, R0, R15, R0 ;  /* 0x0000000f00007223 */ /* 0x000fce0000000000 */
.L_x_21032:
[----:B------:R-:W-:Y:S05]  /*3830*/  BSYNC B1 ;  /* 0x0000000000017941 */ /* 0x000fea0003800000 */
.L_x_21030:
        /* <DEDUP_REMOVED lines=22> */
.L_x_21034:
[----:B------:R-:W0:Y:S02]  /*39a0*/  MUFU.RCP R0, R23 ;  /* 0x0000001700007308 */ /* 0x000e240000001000 */
[----:B0-----:R-:W-:-:S04]  /*39b0*/  FFMA R15, R23, R0, -1 ;  /* 0xbf800000170f7423 */ /* 0x001fc80000000000 */
[----:B------:R-:W-:-:S04]  /*39c0*/  FADD.FTZ R15, -R15, -RZ ;  /* 0x800000ff0f0f7221 */ /* 0x000fc80000010100 */
[----:B------:R-:W-:-:S07]  /*39d0*/  FFMA R0, R0, R15, R0 ;  /* 0x0000000f00007223 */ /* 0x000fce0000000000 */
.L_x_21035:
[----:B------:R-:W-:Y:S05]  /*39e0*/  BSYNC B1 ;  /* 0x0000000000017941 */ /* 0x000fea0003800000 */
.L_x_21033:
        /* <DEDUP_REMOVED lines=21> */
.L_x_21037:
[----:B------:R-:W0:Y:S02]  /*3b40*/  MUFU.RCP R0, R17 ;  /* 0x0000001100007308 */ /* 0x000e240000001000 */
[----:B0-----:R-:W-:-:S04]  /*3b50*/  FFMA R15, R17, R0, -1 ;  /* 0xbf800000110f7423 */ /* 0x001fc80000000000 */
[----:B------:R-:W-:-:S04]  /*3b60*/  FADD.FTZ R15, -R15, -RZ ;  /* 0x800000ff0f0f7221 */ /* 0x000fc80000010100 */
[----:B------:R-:W-:-:S07]  /*3b70*/  FFMA R0, R0, R15, R0 ;  /* 0x0000000f00007223 */ /* 0x000fce0000000000 */
.L_x_21038:
[----:B------:R-:W-:Y:S05]  /*3b80*/  BSYNC B1 ;  /* 0x0000000000017941 */ /* 0x000fea0003800000 */
.L_x_21036:
        /* <DEDUP_REMOVED lines=22> */
.L_x_21040:
[----:B------:R-:W0:Y:S02]  /*3cf0*/  MUFU.RCP R0, R17 ;  /* 0x0000001100007308 */ /* 0x000e240000001000 */
[----:B0-----:R-:W-:-:S04]  /*3d00*/  FFMA R15, R17, R0, -1 ;  /* 0xbf800000110f7423 */ /* 0x001fc80000000000 */
[----:B------:R-:W-:-:S04]  /*3d10*/  FADD.FTZ R15, -R15, -RZ ;  /* 0x800000ff0f0f7221 */ /* 0x000fc80000010100 */
[----:B------:R-:W-:-:S07]  /*3d20*/  FFMA R0, R0, R15, R0 ;  /* 0x0000000f00007223 */ /* 0x000fce0000000000 */
.L_x_21041:
[----:B------:R-:W-:Y:S05]  /*3d30*/  BSYNC B1 ;  /* 0x0000000000017941 */ /* 0x000fea0003800000 */
.L_x_21039:
        /* <DEDUP_REMOVED lines=21> */
.L_x_21043:
[----:B------:R-:W0:Y:S02]  /*3e90*/  MUFU.RCP R0, R17 ;  /* 0x0000001100007308 */ /* 0x000e240000001000 */
[----:B0-----:R-:W-:-:S04]  /*3ea0*/  FFMA R15, R17, R0, -1 ;  /* 0xbf800000110f7423 */ /* 0x001fc80000000000 */
[----:B------:R-:W-:-:S04]  /*3eb0*/  FADD.FTZ R15, -R15, -RZ ;  /* 0x800000ff0f0f7221 */ /* 0x000fc80000010100 */
[----:B------:R-:W-:-:S07]  /*3ec0*/  FFMA R0, R0, R15, R0 ;  /* 0x0000000f00007223 */ /* 0x000fce0000000000 */
.L_x_21044:
[----:B------:R-:W-:Y:S05]  /*3ed0*/  BSYNC B1 ;  /* 0x0000000000017941 */ /* 0x000fea0003800000 */
.L_x_21042:
        /* <DEDUP_REMOVED lines=22> */
.L_x_21046:
[----:B------:R-:W0:Y:S02]  /*4040*/  MUFU.RCP R0, R23 ;  /* 0x0000001700007308 */ /* 0x000e240000001000 */
[----:B0-----:R-:W-:-:S04]  /*4050*/  FFMA R15, R23, R0, -1 ;  /* 0xbf800000170f7423 */ /* 0x001fc80000000000 */
[----:B------:R-:W-:-:S04]  /*4060*/  FADD.FTZ R15, -R15, -RZ ;  /* 0x800000ff0f0f7221 */ /* 0x000fc80000010100 */
[----:B------:R-:W-:-:S07]  /*4070*/  FFMA R0, R0, R15, R0 ;  /* 0x0000000f00007223 */ /* 0x000fce0000000000 */
.L_x_21047:
[----:B------:R-:W-:Y:S05]  /*4080*/  BSYNC B1 ;  /* 0x0000000000017941 */ /* 0x000fea0003800000 */
.L_x_21045:
        /* <DEDUP_REMOVED lines=21> */
.L_x_21049:
[----:B------:R-:W0:Y:S02]  /*41e0*/  MUFU.RCP R0, R23 ;  /* 0x0000001700007308 */ /* 0x000e240000001000 */
[----:B0-----:R-:W-:-:S04]  /*41f0*/  FFMA R15, R23, R0, -1 ;  /* 0xbf800000170f7423 */ /* 0x001fc80000000000 */
[----:B------:R-:W-:-:S04]  /*4200*/  FADD.FTZ R15, -R15, -RZ ;  /* 0x800000ff0f0f7221 */ /* 0x000fc80000010100 */
[----:B------:R-:W-:-:S07]  /*4210*/  FFMA R0, R0, R15, R0 ;  /* 0x0000000f00007223 */ /* 0x000fce0000000000 */
.L_x_21050:
[----:B------:R-:W-:Y:S05]  /*4220*/  BSYNC B1 ;  /* 0x0000000000017941 */ /* 0x000fea0003800000 */
.L_x_21048:
        /* <DEDUP_REMOVED lines=22> */
.L_x_21052:
[----:B------:R-:W0:Y:S02]  /*4390*/  MUFU.RCP R0, R23 ;  /* 0x0000001700007308 */ /* 0x000e240000001000 */
[----:B0-----:R-:W-:-:S04]  /*43a0*/  FFMA R15, R23, R0, -1 ;  /* 0xbf800000170f7423 */ /* 0x001fc80000000000 */
[----:B------:R-:W-:-:S04]  /*43b0*/  FADD.FTZ R15, -R15, -RZ ;  /* 0x800000ff0f0f7221 */ /* 0x000fc80000010100 */
[----:B------:R-:W-:-:S07]  /*43c0*/  FFMA R0, R0, R15, R0 ;  /* 0x0000000f00007223 */ /* 0x000fce0000000000 */
.L_x_21053:
[----:B------:R-:W-:Y:S05]  /*43d0*/  BSYNC B1 ;  /* 0x0000000000017941 */ /* 0x000fea0003800000 */
.L_x_21051:
        /* <DEDUP_REMOVED lines=21> */
.L_x_21055:
[----:B------:R-:W0:Y:S02]  /*4530*/  MUFU.RCP R0, R23 ;  /* 0x0000001700007308 */ /* 0x000e240000001000 */
[----:B0-----:R-:W-:-:S04]  /*4540*/  FFMA R15, R23, R0, -1 ;  /* 0xbf800000170f7423 */ /* 0x001fc80000000000 */
[----:B------:R-:W-:-:S04]  /*4550*/  FADD.FTZ R15, -R15, -RZ ;  /* 0x800000ff0f0f7221 */ /* 0x000fc80000010100 */
[----:B------:R-:W-:-:S07]  /*4560*/  FFMA R0, R0, R15, R0 ;  /* 0x0000000f00007223 */ /* 0x000fce0000000000 */
.L_x_21056:
[----:B------:R-:W-:Y:S05]  /*4570*/  BSYNC B1 ;  /* 0x0000000000017941 */ /* 0x000fea0003800000 */
.L_x_21054:
        /* <DEDUP_REMOVED lines=22> */
.L_x_21058:
[----:B------:R-:W0:Y:S02]  /*46e0*/  MUFU.RCP R0, R17 ;  /* 0x0000001100007308 */ /* 0x000e240000001000 */
[----:B0-----:R-:W-:-:S04]  /*46f0*/  FFMA R15, R17, R0, -1 ;  /* 0xbf800000110f7423 */ /* 0x001fc80000000000 */
[----:B------:R-:W-:-:S04]  /*4700*/  FADD.FTZ R15, -R15, -RZ ;  /* 0x800000ff0f0f7221 */ /* 0x000fc80000010100 */
[----:B------:R-:W-:-:S07]  /*4710*/  FFMA R0, R0, R15, R0 ;  /* 0x0000000f00007223 */ /* 0x000fce0000000000 */
.L_x_21059:
[----:B------:R-:W-:Y:S05]  /*4720*/  BSYNC B1 ;  /* 0x0000000000017941 */ /* 0x000fea0003800000 */
.L_x_21057:
        /* <DEDUP_REMOVED lines=21> */
.L_x_21061:
[----:B------:R-:W0:Y:S02]  /*4880*/  MUFU.RCP R0, R23 ;  /* 0x0000001700007308 */ /* 0x000e240000001000 */
[----:B0-----:R-:W-:-:S04]  /*4890*/  FFMA R15, R23, R0, -1 ;  /* 0xbf800000170f7423 */ /* 0x001fc80000000000 */
[----:B------:R-:W-:-:S04]  /*48a0*/  FADD.FTZ R15, -R15, -RZ ;  /* 0x800000ff0f0f7221 */ /* 0x000fc80000010100 */
[----:B------:R-:W-:-:S07]  /*48b0*/  FFMA R0, R0, R15, R0 ;  /* 0x0000000f00007223 */ /* 0x000fce0000000000 */
.L_x_21062:
[----:B------:R-:W-:Y:S05]  /*48c0*/  BSYNC B1 ;  /* 0x0000000000017941 */ /* 0x000fea0003800000 */
.L_x_21060:
[----:B------:R-:W-:Y:S01]  /*48d0*/  SHF.R.U32.HI R33, RZ, 0x10, R35 ;  /* 0x00000010ff217819 */ /* 0x000fe20000011623 */
[----:B------:R-:W-:Y:S01]  /*48e0*/  BSSY B1, `(.L_x_21063) ;  /* 0x0000019000017945 */ /* 0x000fe20003800000 */
[----:B------:R-:W-:Y:S01]  /*48f0*/  MOV R16, 0x3bbb989d ;  /* 0x3bbb989d00107802 */ /* 0x000fe20000000f00 */
[----:B------:R-:W-:Y:S02]  /*4900*/  FMUL R35, R34, R0 ;  /* 0x0000000022237220 */ /* 0x000fe40000400000 */
[----:B------:R-:W-:-:S05]  /*4910*/  HADD2.F32 R33, -RZ, R33.H0_H0 ;  /* 0x20000021ff217230 */ /* 0x000fca0000004100 */
        /* <DEDUP_REMOVED lines=17> */
.L_x_21064:
[----:B------:R-:W0:Y:S02]  /*4a30*/  MUFU.RCP R0, R17 ;  /* 0x0000001100007308 */ /* 0x000e240000001000 */
[----:B0-----:R-:W-:-:S04]  /*4a40*/  FFMA R15, R17, R0, -1 ;  /* 0xbf800000110f7423 */ /* 0x001fc80000000000 */
[----:B------:R-:W-:-:S04]  /*4a50*/  FADD.FTZ R15, -R15, -RZ ;  /* 0x800000ff0f0f7221 */ /* 0x000fc80000010100 */
[----:B------:R-:W-:-:S07]  /*4a60*/  FFMA R0, R0, R15, R0 ;  /* 0x0000000f00007223 */ /* 0x000fce0000000000 */
.L_x_21065:
[----:B------:R-:W-:Y:S05]  /*4a70*/  BSYNC B1 ;  /* 0x0000000000017941 */ /* 0x000fea0003800000 */
.L_x_21063:
        /* <DEDUP_REMOVED lines=36> */
[----:B0-----:R-:W-:Y:S01]  /*4cc0*/  SHF.L.U32 R23, R62, 0x10, RZ ;  /* 0x000000103e177819 */ /* 0x001fe200000006ff */
[----:B------:R-:W-:Y:S01]  /*4cd0*/  ULOP3.LUT UR5, UR5, 0x1fffffff, URZ, 0xc0, !UPT ;  /* 0x1fffffff05057892 */ /* 0x000fe2000f8ec03f */
[----:B------:R-:W-:-:S03]  /*4ce0*/  LOP3.LUT R16, R16, 0x1f, RZ, 0xc0, !PT ;  /* 0x0000001f10107812 */ /* 0x000fc600078ec0ff */
[----:B------:R-:W-:-:S05]  /*4cf0*/  IMAD.U32 R19, RZ, RZ, UR4 ;  /* 0x00000004ff137e24 */ /* 0x000fca000f8e00ff */
        /* <DEDUP_REMOVED lines=8> */
.L_x_21067:
[----:B------:R-:W-:Y:S05]  /*4d80*/  BSYNC B0 ;  /* 0x0000000000007941 */ /* 0x000fea0003800000 */
.L_x_21066:
[----:B------:R-:W-:Y:S04]  /*4d90*/  BSSY B0, `(.L_x_21068) ;  /* 0x0000013000007945 */ /* 0x000fe80003800000 */
[----:B------:R-:W-:Y:S05]  /*4da0*/  @P0 BRA `(.L_x_21069) ;  /* 0x0000000000440947 */ /* 0x000fea0003800000 */
[----:B------:R-:W-:Y:S01]  /*4db0*/  ULDC.64 UR4, c[0x0][0x258] ;  /* 0x0000960000047ab9 */ /* 0x000fe20000000a00 */
[----:B-1----:R-:W-:Y:S01]  /*4dc0*/  IADD3 R16, R14, -0x1, -R18 ;  /* 0xffffffff0e107810 */ /* 0x002fe20007ffe812 */
[----:B------:R-:W-:Y:S01]  /*4dd0*/  ULOP3.LUT UR4, UR4, 0xfffffffc, URZ, 0xc0, !UPT ;  /* 0xfffffffc04047892 */ /* 0x000fe2000f8ec03f */
[----:B0-----:R-:W-:Y:S01]  /*4de0*/  SHF.L.U32 R22, R34, 0x10, RZ ;  /* 0x0000001022167819 */ /* 0x001fe200000006ff */
[----:B------:R-:W-:Y:S01]  /*4df0*/  ULOP3.LUT UR5, UR5, 0x1fffffff, URZ, 0xc0, !UPT ;  /* 0x1fffffff05057892 */ /* 0x000fe2000f8ec03f */
[----:B------:R-:W-:-:S03]  /*4e00*/  LOP3.LUT R16, R16, 0x1f, RZ, 0xc0, !PT ;  /* 0x0000001f10107812 */ /* 0x000fc600078ec0ff */
[----:B------:R-:W-:-:S05]  /*4e10*/  IMAD.U32 R19, RZ, RZ, UR4 ;  /* 0x00000004ff137e24 */ /* 0x000fca000f8e00ff */
[----:B------:R-:W-:Y:S01]  /*4e20*/  IADD3 R30, P2, P3, R16, R70, R19 ;  /* 0x00000046101e7210 */ /* 0x000fe20007b5e013 */
[----:B------:R-:W-:-:S03]  /*4e30*/  IMAD.WIDE.U32 R16, R15, 0x10000, RZ ;  /* 0x000100000f107825 */ /* 0x000fc600078e00ff */
[----:B------:R-:W-:Y:S02]  /*4e40*/  IADD3 R30, P1, R30, R13, RZ ;  /* 0x0000000d1e1e7210 */ /* 0x000fe40007f3e0ff */
[----:B------:R-:W-:Y:S02]  /*4e50*/  LOP3.LUT R23, R17, R22, R55, 0xfe, !PT ;  /* 0x0000001611177212 */ /* 0x000fe400078efe37 */
[----:B------:R-:W-:Y:S02]  /*4e60*/  IADD3.X R17, RZ, UR5, R25, P2, P3 ;  /* 0x00000005ff117c10 */ /* 0x000fe400097e6419 */
[----:B------:R-:W-:-:S03]  /*4e70*/  LOP3.LUT R22, R16, R59, RZ, 0xfc, !PT ;  /* 0x0000003b10167212 */ /* 0x000fc600078efcff */
[----:B------:R-:W-:Y:S01]  /*4e80*/  IMAD.X R17, R17, 0x1, R12, P1 ;  /* 0x0000000111117824 */ /* 0x000fe200008e060c */
[----:B------:R-:W-:-:S04]  /*4e90*/  LEA R16, P1, R30, R5, 0x3 ;  /* 0x000000051e107211 */ /* 0x000fc800078218ff */
[----:B------:R-:W-:-:S05]  /*4ea0*/  LEA.HI.X R17, R30, R3, R17, 0x3, P1 ;  /* 0x000000031e117211 */ /* 0x000fca00008f1c11 */
[----:B------:R2:W-:Y:S04]  /*4eb0*/  STG.E.64 desc[UR8][R16.64], R22 ;  /* 0x0000001610007986 */ /* 0x0005e8000c101b08 */
.L_x_21069:
[----:B------:R-:W-:Y:S05]  /*4ec0*/  BSYNC B0 ;  /* 0x0000000000007941 */ /* 0x000fea0003800000 */
.L_x_21068:
        /* <DEDUP_REMOVED lines=16> */
[----:B0-----:R-:W-:Y:S01]  /*4fd0*/  SHF.L.U32 R16, R30, 0x10, RZ ;  /* 0x000000101e107819 */ /* 0x001fe200000006ff */
[----:B------:R-:W-:Y:S01]  /*4fe0*/  ULOP3.LUT UR5, UR5, 0x1fffffff, URZ, 0xc0, !UPT ;  /* 0x1fffffff05057892 */ /* 0x000fe2000f8ec03f */
[----:B------:R-:W-:Y:S02]  /*4ff0*/  LOP3.LUT R22, R19, 0x1f, RZ, 0xc0, !PT ;  /* 0x0000001f13167812 */ /* 0x000fe400078ec0ff */
[----:B------:R-:W-:Y:S01]  /*5000*/  IMAD.U32 R19, RZ, RZ, UR4 ;  /* 0x00000004ff137e24 */ /* 0x000fe2000f8e00ff */
[----:B-1----:R-:W-:Y:S02]  /*5010*/  LOP3.LUT R17, R57, R16, R33, 0xfe, !PT ;  /* 0x0000001039117212 */ /* 0x002fe400078efe21 */
[----:B------:R-:W-:-:S02]  /*5020*/  LOP3.LUT R16, R56, R24, RZ, 0xfc, !PT ;  /* 0x0000001838107212 */ /* 0x000fc400078efcff */
[----:B------:R-:W-:-:S04]  /*5030*/  IADD3 R22, P2, P3, R22, R70, R19 ;  /* 0x0000004616167210 */ /* 0x000fc80007b5e013 */
[----:B------:R-:W-:Y:S02]  /*5040*/  LEA R22, P1, R13, R22, 0x1 ;  /* 0x000000160d167211 */ /* 0x000fe400078208ff */
[----:B------:R-:W-:-:S04]  /*5050*/  IADD3.X R24, RZ, UR5, R25, P2, P3 ;  /* 0x00000005ff187c10 */ /* 0x000fc800097e6419 */
[----:B------:R-:W-:Y:S02]  /*5060*/  LEA.HI.X R24, R13, R24, R12, 0x1, P1 ;  /* 0x000000180d187211 */ /* 0x000fe400008f0c0c */
[----:B------:R-:W-:-:S04]  /*5070*/  LEA R56, P1, R22, R5, 0x3 ;  /* 0x0000000516387211 */ /* 0x000fc800078218ff */
[----:B------:R-:W-:-:S05]  /*5080*/  LEA.HI.X R57, R22, R3, R24, 0x3, P1 ;  /* 0x0000000316397211 */ /* 0x000fca00008f1c18 */
[----:B------:R2:W-:Y:S04]  /*5090*/  STG.E.64 desc[UR8][R56.64], R16 ;  /* 0x0000001038007986 */ /* 0x0005e8000c101b08 */
.L_x_21071:
[----:B------:R-:W-:Y:S05]  /*50a0*/  BSYNC B0 ;  /* 0x0000000000007941 */ /* 0x000fea0003800000 */
.L_x_21070:
        /* <DEDUP_REMOVED lines=23> */
[----:B------:R-:W-:Y:S02]  /*5220*/  IMAD.WIDE.U32 R30, R22, 0x10000, RZ ;  /* 0x00010000161e7825 */ /* 0x000fe400078e00ff */
[----:B------:R-:W-:Y:S02]  /*5230*/  MOV R19, UR4 ;  /* 0x0000000400137c02 */ /* 0x000fe40008000f00 */
[----:B------:R-:W-:-:S02]  /*5240*/  LOP3.LUT R30, R30, R24, RZ, 0xfc, !PT ;  /* 0x000000181e1e7212 */ /* 0x000fc400078efcff */
[----:B------:R-:W-:-:S04]  /*5250*/  IADD3 R70, P0, P1, R16, R70, R19 ;  /* 0x0000004610467210 */ /* 0x000fc8000791e013 */
[----:B------:R-:W-:Y:S02]  /*5260*/  IADD3.X R71, RZ, UR5, R25, P0, P1 ;  /* 0x00000005ff477c10 */ /* 0x000fe400087e2419 */
[----:B---3--:R-:W-:Y:S01]  /*5270*/  SHF.L.U32 R25, R58, 0x10, RZ ;  /* 0x000000103a197819 */ /* 0x008fe200000006ff */
[----:B------:R-:W-:-:S03]  /*5280*/  IMAD.WIDE.U32 R70, R13, 0x3, R70 ;  /* 0x000000030d467825 */ /* 0x000fc600078e0046 */
[----:B0-----:R-:W-:Y:S01]  /*5290*/  LOP3.LUT R31, R31, R25, R55, 0xfe, !PT ;  /* 0x000000191f1f7212 */ /* 0x001fe200078efe37 */
[----:B------:R-:W-:Y:S01]  /*52a0*/  IMAD.IADD R17, R17, 0x1, R71 ;  /* 0x0000000111117824 */ /* 0x000fe200078e0247 */
[----:B------:R-:W-:-:S04]  /*52b0*/  LEA R16, P0, R70, R5, 0x3 ;  /* 0x0000000546107211 */ /* 0x000fc800078018ff */
[----:B------:R-:W-:-:S05]  /*52c0*/  LEA.HI.X R17, R70, R3, R17, 0x3, P0 ;  /* 0x0000000346117211 */ /* 0x000fca00000f1c11 */
[----:B------:R1:W-:Y:S04]  /*52d0*/  STG.E.64 desc[UR8][R16.64], R30 ;  /* 0x0000001e10007986 */ /* 0x0003e8000c101b08 */
.L_x_21073:
[----:B------:R-:W-:Y:S05]  /*52e0*/  BSYNC B0 ;  /* 0x0000000000007941 */ /* 0x000fea0003800000 */
.L_x_21072:
[----:B-1----:R-:W-:Y:S01]  /*52f0*/  VIADD R30, R10, 0x3 ;  /* 0x000000030a1e7836 */ /* 0x002fe20000000000 */
[----:B------:R-:W-:Y:S02]  /*5300*/  IADD3 R16, R14, 0x1d, -R18 ;  /* 0x0000001d0e107810 */ /* 0x000fe40007ffe812 */
[----:B------:R-:W-:Y:S02]  /*5310*/  IADD3 R34, P1, R54, R19, RZ ;  /* 0x0000001336227210 */ /* 0x000fe40007f3e0ff */
[----:B------:R-:W-:Y:S02]  /*5320*/  ISETP.GE.U32.AND P0, PT, R30, R9, PT ;  /* 0x000000091e00720c */ /* 0x000fe40003f06070 */
[----:B------:R-:W-:Y:S01]  /*5330*/  LOP3.LUT R17, R16, 0x1f, RZ, 0xc0, !PT ;  /* 0x0000001f10117812 */ /* 0x000fe200078ec0ff */
[----:B------:R-:W1:Y:S03]  /*5340*/  LDC R30, c[0x0][0x25c] ;  /* 0x00009700ff1e7b82 */ /* 0x000e660000000800 */
[----:B------:R-:W-:-:S02]  /*5350*/  ISETP.LT.U32.AND P0, PT, R17, R8, !P0 ;  /* 0x000000081100720c */ /* 0x000fc40004701070 */
[----:B------:R-:W-:-:S11]  /*5360*/  IADD3 R16, P2, R17, R34, RZ ;  /* 0x0000002211107210 */ /* 0x000fd60007f5e0ff */
[----:B------:R-:W2:Y:S01]  /*5370*/  @P0 LDC R31, c[0x0][0x258] ;  /* 0x00009600ff1f0b82 */ /* 0x000ea20000000800 */
[----:B-1----:R-:W-:-:S05]  /*5380*/  IADD3.X R25, R53, R30, RZ, P1, !PT ;  /* 0x0000001e35197210 */ /* 0x002fca0000ffe4ff */
[----:B------:R-:W-:Y:S01]  /*5390*/  IMAD.X R17, RZ, RZ, R25, P2 ;  /* 0x000000ffff117224 */ /* 0x000fe200010e0619 */
[----:B--2---:R-:W-:Y:S02]  /*53a0*/  @P0 LOP3.LUT R19, R31, 0xfffffffc, RZ, 0xc0, !PT ;  /* 0xfffffffc1f130812 */ /* 0x004fe400078ec0ff */
[----:B------:R-:W-:Y:S02]  /*53b0*/  @P0 LOP3.LUT R31, R30, 0x1fffffff, RZ, 0xc0, !PT ;  /* 0x1fffffff1e1f0812 */ /* 0x000fe400078ec0ff */
[----:B------:R-:W-:-:S04]  /*53c0*/  @P0 IADD3 R30, P1, R16, R19, RZ ;  /* 0x00000013101e0210 */ /* 0x000fc80007f3e0ff */
[----:B------:R-:W-:Y:S02]  /*53d0*/  @P0 IADD3.X R31, R17, R31, RZ, P1, !PT ;  /* 0x0000001f111f0210 */ /* 0x000fe40000ffe4ff */
[----:B------:R-:W-:Y:S01]  /*53e0*/  @P0 LEA R70, P1, R30, R20, 0x3 ;  /* 0x000000141e460211 */ /* 0x000fe200078218ff */
[----:B------:R-:W-:-:S03]  /*53f0*/  @P0 IMAD.WIDE.U32 R72, R13, 0x5, R16 ;  /* 0x000000050d480825 */ /* 0x000fc600078e0010 */
[----:B------:R-:W-:Y:S02]  /*5400*/  @P0 LEA.HI.X R71, R30, R21, R31, 0x3, P1 ;  /* 0x000000151e470211 */ /* 0x000fe400008f1c1f */
[----:B------:R-:W-:Y:S01]  /*5410*/  @!P0 CS2R R30, SRZ ;  /* 0x00000000001e8805 */ /* 0x000fe2000001ff00 */
[----:B------:R-:W-:-:S04]  /*5420*/  @P0 IMAD R33, R12, 0x5, RZ ;  /* 0x000000050c210824 */ /* 0x000fc800078e02ff */
[----:B------:R-:W-:Y:S01]  /*5430*/  @P0 IMAD.IADD R33, R33, 0x1, R73 ;  /* 0x0000000121210824 */ /* 0x000fe200078e0249 */
[----:B------:R1:W5:Y:S02]  /*5440*/  @P0 LDG.E.64 R30, desc[UR8][R70.64] ;  /* 0x00000008461e0981 */ /* 0x000364000c1e1b00 */
        /* <DEDUP_REMOVED lines=9> */
[----:B------:R-:W-:-:S05]  /*54e0*/  @P0 IMAD.WIDE.U32 R70, R13, 0x6, R70 ;  /* 0x000000060d460825 */ /* 0x000fca00078e0046 */
[----:B------:R-:W-:Y:S02]  /*54f0*/  @P0 IADD3 R33, R33, R71, RZ ;  /* 0x0000004721210210 */ /* 0x000fe40007ffe0ff */
[----:B------:R-:W-:Y:S02]  /*5500*/  @P0 LEA R32, P1, R70, R20, 0x3 ;  /* 0x0000001446200211 */ /* 0x000fe400078218ff */
[----:B------:R-:W-:Y:S01]  /*5510*/  @P0 MOV R71, R17 ;  /* 0x0000001100470202 */ /* 0x000fe20000000f00 */
[----:B------:R-:W-:Y:S01]  /*5520*/  @P0 IMAD R17, R12, 0x7, RZ ;  /* 0x000000070c110824 */ /* 0x000fe200078e02ff */
[----:B------:R-:W-:Y:S01]  /*5530*/  @P0 LEA.HI.X R33, R70, R21, R33, 0x3, P1 ;  /* 0x0000001546210211 */ /* 0x000fe200008f1c21 */
[----:B------:R-:W-:-:S04]  /*5540*/  @P0 IMAD.MOV.U32 R70, RZ, RZ, R16 ;  /* 0x000000ffff460224 */ /* 0x000fc800078e0010 */
[----:B------:R-:W-:-:S04]  /*5550*/  @P0 IMAD.WIDE.U32 R70, R13, 0x7, R70 ;  /* 0x000000070d460825 */ /* 0x000fc800078e0046 */
[----:B------:R-:W-:Y:S01]  /*5560*/  @P0 IMAD.IADD R17, R17, 0x1, R71 ;  /* 0x0000000111110824 */ /* 0x000fe200078e0247 */
[----:B------:R-:W-:-:S04]  /*5570*/  @P0 LEA R16, P1, R70, R20, 0x3 ;  /* 0x0000001446100211 */ /* 0x000fc800078218ff */
[----:B------:R-:W-:Y:S01]  /*5580*/  @P0 LEA.HI.X R17, R70, R21, R17, 0x3, P1 ;  /* 0x0000001546110211 */ /* 0x000fe200008f1c11 */
[----:B------:R-:W-:Y:S01]  /*5590*/  HFMA2.MMA R70, -RZ, RZ, 0.96630859375, -0.0022525787353515625 ;  /* 0x3bbb989dff467435 */ /* 0x000fe200000001ff */
[----:B-----5:R-:W-:Y:S01]  /*55a0*/  HADD2.F32 R53, -RZ, R44.H0_H0 ;  /* 0x2000002cff357230 */ /* 0x020fe20000004100 */
        /* <DEDUP_REMOVED lines=38> */
[----:B-----5:R-:W-:Y:S05]  /*5810*/  CALL.REL.NOINC `($__internal_495_$__cuda_sm20_rcp_rn_f32_slowpath) ;  /* 0x00000070000c7944 */ /* 0x020fea0003c00000 */
[----:B------:R-:W-:Y:S05]  /*5820*/  BRA `(.L_x_21076) ;  /* 0x0000000000107947 */ /* 0x000fea0003800000 */
.L_x_21075:
[----:B------:R-:W0:Y:S02]  /*5830*/  MUFU.RCP R15, R16 ;  /* 0x00000010000f7308 */ /* 0x000e240000001000 */
[----:B0-----:R-:W-:-:S04]  /*5840*/  FFMA R0, R16, R15, -1 ;  /* 0xbf80000010007423 */ /* 0x001fc8000000000f */
[----:B------:R-:W-:-:S04]  /*5850*/  FADD.FTZ R0, -R0, -RZ ;  /* 0x800000ff00007221 */ /* 0x000fc80000010100 */
[----:B------:R-:W-:-:S07]  /*5860*/  FFMA R0, R15, R0, R15 ;  /* 0x000000000f007223 */ /* 0x000fce000000000f */
.L_x_21076:
[----:B------:R-:W-:Y:S05]  /*5870*/  BSYNC B1 ;  /* 0x0000000000017941 */ /* 0x000fea0003800000 */
.L_x_21074:
        /* <DEDUP_REMOVED lines=22> */
.L_x_21078:
[----:B------:R-:W0:Y:S02]  /*59e0*/  MUFU.RCP R0, R23 ;  /* 0x0000001700007308 */ /* 0x000e240000001000 */
[----:B0-----:R-:W-:-:S04]  /*59f0*/  FFMA R15, R23, R0, -1 ;  /* 0xbf800000170f7423 */ /* 0x001fc80000000000 */
[----:B------:R-:W-:-:S04]  /*5a00*/  FADD.FTZ R15, -R15, -RZ ;  /* 0x800000ff0f0f7221 */ /* 0x000fc80000010100 */
[----:B------:R-:W-:-:S07]  /*5a10*/  FFMA R0, R0, R15, R0 ;  /* 0x0000000f00007223 */ /* 0x000fce0000000000 */
.L_x_21079:
[----:B------:R-:W-:Y:S05]  /*5a20*/  BSYNC B1 ;  /* 0x0000000000017941 */ /* 0x000fea0003800000 */
.L_x_21077:
        /* <DEDUP_REMOVED lines=21> */
.L_x_21081:
[----:B------:R-:W0:Y:S02]  /*5b80*/  MUFU.RCP R0, R17 ;  /* 0x0000001100007308 */ /* 0x000e240000001000 */
[----:B0-----:R-:W-:-:S04]  /*5b90*/  FFMA R15, R17, R0, -1 ;  /* 0xbf800000110f7423 */ /* 0x001fc80000000000 */
[----:B------:R-:W-:-:S04]  /*5ba0*/  FADD.FTZ R15, -R15, -RZ ;  /* 0x800000ff0f0f7221 */ /* 0x000fc80000010100 */
[----:B------:R-:W-:-:S07]  /*5bb0*/  FFMA R0, R0, R15, R0 ;  /* 0x0000000f00007223 */ /* 0x000fce0000000000 */
.L_x_21082:
[----:B------:R-:W-:Y:S05]  /*5bc0*/  BSYNC B1 ;  /* 0x0000000000017941 */ /* 0x000fea0003800000 */
.L_x_21080:
        /* <DEDUP_REMOVED lines=22> */
.L_x_21084:
[----:B------:R-:W0:Y:S02]  /*5d30*/  MUFU.RCP R0, R17 ;  /* 0x0000001100007308 */ /* 0x000e240000001000 */
[----:B0-----:R-:W-:-:S04]  /*5d40*/  FFMA R15, R17, R0, -1 ;  /* 0xbf800000110f7423 */ /* 0x001fc80000000000 */
[----:B------:R-:W-:-:S04]  /*5d50*/  FADD.FTZ R15, -R15, -RZ ;  /* 0x800000ff0f0f7221 */ /* 0x000fc80000010100 */
[----:B------:R-:W-:-:S07]  /*5d60*/  FFMA R0, R0, R15, R0 ;  /* 0x0000000f00007223 */ /* 0x000fce0000000000 */
.L_x_21085:
[----:B------:R-:W-:Y:S05]  /*5d70*/  BSYNC B1 ;  /* 0x0000000000017941 */ /* 0x000fea0003800000 */
.L_x_21083:
        /* <DEDUP_REMOVED lines=21> */
.L_x_21087:
[----:B------:R-:W0:Y:S02]  /*5ed0*/  MUFU.RCP R0, R17 ;  /* 0x0000001100007308 */ /* 0x000e240000001000 */
[----:B0-----:R-:W-:-:S04]  /*5ee0*/  FFMA R15, R17, R0, -1 ;  /* 0xbf800000110f7423 */ /* 0x001fc80000000000 */
[----:B------:R-:W-:-:S04]  /*5ef0*/  FADD.FTZ R15, -R15, -RZ ;  /* 0x800000ff0f0f7221 */ /* 0x000fc80000010100 */
[----:B------:R-:W-:-:S07]  /*5f00*/  FFMA R0, R0, R15, R0 ;  /* 0x0000000f00007223 */ /* 0x000fce0000000000 */
.L_x_21088:
[----:B------:R-:W-:Y:S05]  /*5f10*/  BSYNC B1 ;  /* 0x0000000000017941 */ /* 0x000fea0003800000 */
.L_x_21086:
        /* <DEDUP_REMOVED lines=22> */
.L_x_21090:
[----:B------:R-:W0:Y:S02]  /*6080*/  MUFU.RCP R0, R23 ;  /* 0x0000001700007308 */ /* 0x000e240000001000 */
[----:B0-----:R-:W-:-:S04]  /*6090*/  FFMA R15, R23, R0, -1 ;  /* 0xbf800000170f7423 */ /* 0x001fc80000000000 */
[----:B------:R-:W-:-:S04]  /*60a0*/  FADD.FTZ R15, -R15, -RZ ;  /* 0x800000ff0f0f7221 */ /* 0x000fc80000010100 */
[----:B------:R-:W-:-:S07]  /*60b0*/  FFMA R0, R0, R15, R0 ;  /* 0x0000000f00007223 */ /* 0x000fce0000000000 */
.L_x_21091:
[----:B------:R-:W-:Y:S05]  /*60c0*/  BSYNC B1 ;  /* 0x0000000000017941 */ /* 0x000fea0003800000 */
.L_x_21089:
        /* <DEDUP_REMOVED lines=21> */
.L_x_21093:
[----:B------:R-:W0:Y:S02]  /*6220*/  MUFU.RCP R0, R17 ;  /* 0x0000001100007308 */ /* 0x000e240000001000 */
[----:B0-----:R-:W-:-:S04]  /*6230*/  FFMA R15, R17, R0, -1 ;  /* 0xbf800000110f7423 */ /* 0x001fc80000000000 */
[----:B------:R-:W-:-:S04]  /*6240*/  FADD.FTZ R15, -R15, -RZ ;  /* 0x800000ff0f0f7221 */ /* 0x000fc80000010100 */
[----:B------:R-:W-:-:S07]  /*6250*/  FFMA R0, R0, R15, R0 ;  /* 0x0000000f00007223 */ /* 0x000fce0000000000 */
.L_x_21094:
[----:B------:R-:W-:Y:S05]  /*6260*/  BSYNC B1 ;  /* 0x0000000000017941 */ /* 0x000fea0003800000 */
.L_x_21092:
        /* <DEDUP_REMOVED lines=22> */
.L_x_21096:
[----:B------:R-:W0:Y:S02]  /*63d0*/  MUFU.RCP R0, R17 ;  /* 0x0000001100007308 */ /* 0x000e240000001000 */
[----:B0-----:R-:W-:-:S04]  /*63e0*/  FFMA R15, R17, R0, -1 ;  /* 0xbf800000110f7423 */ /* 0x001fc80000000000 */
[----:B------:R-:W-:-:S04]  /*63f0*/  FADD.FTZ R15, -R15, -RZ ;  /* 0x800000ff0f0f7221 */ /* 0x000fc80000010100 */
[----:B------:R-:W-:-:S07]  /*6400*/  FFMA R0, R0, R15, R0 ;  /* 0x0000000f00007223 */ /* 0x000fce0000000000 */
.L_x_21097:
[----:B------:R-:W-:Y:S05]  /*6410*/  BSYNC B1 ;  /* 0x0000000000017941 */ /* 0x000fea0003800000 */
.L_x_21095:
        /* <DEDUP_REMOVED lines=21> */
.L_x_21099:
[----:B------:R-:W0:Y:S02]  /*6570*/  MUFU.RCP R0, R23 ;  /* 0x0000001700007308 */ /* 0x000e240000001000 */
[----:B0-----:R-:W-:-:S04]  /*6580*/  FFMA R15, R23, R0, -1 ;  /* 0xbf800000170f7423 */ /* 0x001fc80000000000 */
[----:B------:R-:W-:-:S04]  /*6590*/  FADD.FTZ R15, -R15, -RZ ;  /* 0x800000ff0f0f7221 */ /* 0x000fc80000010100 */
[----:B------:R-:W-:-:S07]  /*65a0*/  FFMA R0, R0, R15, R0 ;  /* 0x0000000f00007223 */ /* 0x000fce0000000000 */
.L_x_21100:
[----:B------:R-:W-:Y:S05]  /*65b0*/  BSYNC B1 ;  /* 0x0000000000017941 */ /* 0x000fea0003800000 */
.L_x_21098:
        /* <DEDUP_REMOVED lines=22> */
.L_x_21102:
[----:B------:R-:W0:Y:S02]  /*6720*/  MUFU.RCP R0, R23 ;  /* 0x0000001700007308 */ /* 0x000e240000001000 */
[----:B0-----:R-:W-:-:S04]  /*6730*/  FFMA R15, R23, R0, -1 ;  /* 0xbf800000170f7423 */ /* 0x001fc80000000000 */
[----:B------:R-:W-:-:S04]  /*6740*/  FADD.FTZ R15, -R15, -RZ ;  /* 0x800000ff0f0f7221 */ /* 0x000fc80000010100 */
[----:B------:R-:W-:-:S07]  /*6750*/  FFMA R0, R0, R15, R0 ;  /* 0x0000000f00007223 */ /* 0x000fce0000000000 */
.L_x_21103:
[----:B------:R-:W-:Y:S05]  /*6760*/  BSYNC B1 ;  /* 0x0000000000017941 */ /* 0x000fea0003800000 */
.L_x_21101:
        /* <DEDUP_REMOVED lines=21> */
.L_x_21105:
[----:B------:R-:W0:Y:S02]  /*68c0*/  MUFU.RCP R0, R23 ;  /* 0x0000001700007308 */ /* 0x000e240000001000 */
[----:B0-----:R-:W-:-:S04]  /*68d0*/  FFMA R15, R23, R0, -1 ;  /* 0xbf800000170f7423 */ /* 0x001fc80000000000 */
[----:B------:R-:W-:-:S04]  /*68e0*/  FADD.FTZ R15, -R15, -RZ ;  /* 0x800000ff0f0f7221 */ /* 0x000fc80000010100 */
[----:B------:R-:W-:-:S07]  /*68f0*/  FFMA R0, R0, R15, R0 ;  /* 0x0000000f00007223 */ /* 0x000fce0000000000 */
.L_x_21106:
[----:B------:R-:W-:Y:S05]  /*6900*/  BSYNC B1 ;  /* 0x0000000000017941 */ /* 0x000fea0003800000 */
.L_x_21104:
        /* <DEDUP_REMOVED lines=22> */
.L_x_21108:
[----:B------:R-:W0:Y:S02]  /*6a70*/  MUFU.RCP R0, R17 ;  /* 0x0000001100007308 */ /* 0x000e240000001000 */
[----:B0-----:R-:W-:-:S04]  /*6a80*/  FFMA R15, R17, R0, -1 ;  /* 0xbf800000110f7423 */ /* 0x001fc80000000000 */
[----:B------:R-:W-:-:S04]  /*6a90*/  FADD.FTZ R15, -R15, -RZ ;  /* 0x800000ff0f0f7221 */ /* 0x000fc80000010100 */
[----:B------:R-:W-:-:S07]  /*6aa0*/  FFMA R0, R0, R15, R0 ;  /* 0x0000000f00007223 */ /* 0x000fce0000000000 */
.L_x_21109:
[----:B------:R-:W-:Y:S05]  /*6ab0*/  BSYNC B1 ;  /* 0x0000000000017941 */ /* 0x000fea0003800000 */
.L_x_21107:
[----:B------:R-:W-:Y:S01]  /*6ac0*/  HADD2.F32 R59, -RZ, R46.H0_H0 ;  /* 0x2000002eff3b7230 */ /* 0x000fe20000004100 */
[----:B------:R-:W-:Y:S01]  /*6ad0*/  BSSY B1, `(.L_x_21110) ;  /* 0x0000018000017945 */ /* 0x000fe20003800000 */
[----:B------:R-:W-:Y:S02]  /*6ae0*/  IMAD.MOV.U32 R16, RZ, RZ, 0x3bbb989d ;  /* 0x3bbb989dff107424 */ /* 0x000fe400078e00ff */
        /* <DEDUP_REMOVED lines=18> */
.L_x_21111:
[----:B------:R-:W0:Y:S02]  /*6c10*/  MUFU.RCP R0, R17 ;  /* 0x0000001100007308 */ /* 0x000e240000001000 */
[----:B0-----:R-:W-:-:S04]  /*6c20*/  FFMA R15, R17, R0, -1 ;  /* 0xbf800000110f7423 */ /* 0x001fc80000000000 */
[----:B------:R-:W-:-:S04]  /*6c30*/  FADD.FTZ R15, -R15, -RZ ;  /* 0x800000ff0f0f7221 */ /* 0x000fc80000010100 */
[----:B------:R-:W-:-:S07]  /*6c40*/  FFMA R0, R0, R15, R0 ;  /* 0x0000000f00007223 */ /* 0x000fce0000000000 */
.L_x_21112:
[----:B------:R-:W-:Y:S05]  /*6c50*/  BSYNC B1 ;  /* 0x0000000000017941 */ /* 0x000fea0003800000 */
.L_x_21110:
        /* <DEDUP_REMOVED lines=22> */
.L_x_21114:
[----:B------:R-:W0:Y:S02]  /*6dc0*/  MUFU.RCP R0, R23 ;  /* 0x0000001700007308 */ /* 0x000e240000001000 */
[----:B0-----:R-:W-:-:S04]  /*6dd0*/  FFMA R15, R23, R0, -1 ;  /* 0xbf800000170f7423 */ /* 0x001fc80000000000 */
[----:B------:R-:W-:-:S04]  /*6de0*/  FADD.FTZ R15, -R15, -RZ ;  /* 0x800000ff0f0f7221 */ /* 0x000fc80000010100 */
[----:B------:R-:W-:-:S07]  /*6df0*/  FFMA R0, R0, R15, R0 ;  /* 0x0000000f00007223 */ /* 0x000fce0000000000 */
.L_x_21115:
[----:B------:R-:W-:Y:S05]  /*6e00*/  BSYNC B1 ;  /* 0x0000000000017941 */ /* 0x000fea0003800000 */
.L_x_21113:
        /* <DEDUP_REMOVED lines=21> */
.L_x_21117:
[----:B------:R-:W0:Y:S02]  /*6f60*/  MUFU.RCP R0, R23 ;  /* 0x0000001700007308 */ /* 0x000e240000001000 */
[----:B0-----:R-:W-:-:S04]  /*6f70*/  FFMA R15, R23, R0, -1 ;  /* 0xbf800000170f7423 */ /* 0x001fc80000000000 */
[----:B------:R-:W-:-:S04]  /*6f80*/  FADD.FTZ R15, -R15, -RZ ;  /* 0x800000ff0f0f7221 */ /* 0x000fc80000010100 */
[----:B------:R-:W-:-:S07]  /*6f90*/  FFMA R0, R0, R15, R0 ;  /* 0x0000000f00007223 */ /* 0x000fce0000000000 */
.L_x_21118:
[----:B------:R-:W-:Y:S05]  /*6fa0*/  BSYNC B1 ;  /* 0x0000000000017941 */ /* 0x000fea0003800000 */
.L_x_21116:
        /* <DEDUP_REMOVED lines=21> */
[----:B------:R-:W-:Y:S01]  /*7100*/  IMAD.MOV.U32 R16, RZ, RZ, R0 ;  /* 0x000000ffff107224 */ /* 0x000fe200078e0000 */
[----:B------:R-:W-:Y:S06]  /*7110*/  BRA `(.L_x_21121) ;  /* 0x0000000000107947 */ /* 0x000fec0003800000 */
.L_x_21120:
[----:B------:R-:W0:Y:S02]  /*7120*/  MUFU.RCP R16, R17 ;  /* 0x0000001100107308 */ /* 0x000e240000001000 */
[----:B0-----:R-:W-:-:S04]  /*7130*/  FFMA R0, R17, R16, -1 ;  /* 0xbf80000011007423 */ /* 0x001fc80000000010 */
[----:B------:R-:W-:-:S04]  /*7140*/  FADD.FTZ R15, -R0, -RZ ;  /* 0x800000ff000f7221 */ /* 0x000fc80000010100 */
[----:B------:R-:W-:-:S07]  /*7150*/  FFMA R16, R16, R15, R16 ;  /* 0x0000000f10107223 */ /* 0x000fce0000000010 */
.L_x_21121:
[----:B------:R-:W-:Y:S05]  /*7160*/  BSYNC B1 ;  /* 0x0000000000017941 */ /* 0x000fea0003800000 */
.L_x_21119:
        /* <DEDUP_REMOVED lines=29> */
[----:B------:R-:W-:Y:S02]  /*7340*/  IADD3 R16, R14, 0x1e, -R18 ;  /* 0x0000001e0e107810 */ /* 0x000fe40007ffe812 */
[----:B0-----:R-:W-:Y:S02]  /*7350*/  SHF.L.U32 R23, R52, 0x10, RZ ;  /* 0x0000001034177819 */ /* 0x001fe400000006ff */
[----:B------:R-:W-:-:S04]  /*7360*/  LOP3.LUT R17, R16, 0x1f, RZ, 0xc0, !PT ;  /* 0x0000001f10117812 */ /* 0x000fc800078ec0ff */
[----:B------:R-:W-:Y:S01]  /*7370*/  IADD3 R44, P1, R17, R34, RZ ;  /* 0x00000022112c7210 */ /* 0x000fe20007f3e0ff */
[----:B------:R-:W-:-:S05]  /*7380*/  IMAD.WIDE.U32 R16, R70, 0x10000, RZ ;  /* 0x0001000046107825 */ /* 0x000fca00078e00ff */
[----:B------:R-:W-:Y:S01]  /*7390*/  LOP3.LUT R23, R17, R23, R54, 0xfe, !PT ;  /* 0x0000001711177212 */ /* 0x000fe200078efe36 */
[----:B------:R-:W-:Y:S01]  /*73a0*/  IMAD.X R17, RZ, RZ, R25, P1 ;  /* 0x000000ffff117224 */ /* 0x000fe200008e0619 */
[----:B------:R-:W-:Y:S02]  /*73b0*/  LOP3.LUT R22, R16, R72, RZ, 0xfc, !PT ;  /* 0x0000004810167212 */ /* 0x000fe400078efcff */
[----:B------:R-:W-:-:S04]  /*73c0*/  LEA R16, P1, R44, R5, 0x3 ;  /* 0x000000052c107211 */ /* 0x000fc800078218ff */
[----:B------:R-:W-:-:S05]  /*73d0*/  LEA.HI.X R17, R44, R3, R17, 0x3, P1 ;  /* 0x000000032c117211 */ /* 0x000fca00008f1c11 */
[----:B------:R1:W-:Y:S04]  /*73e0*/  STG.E.64 desc[UR8][R16.64], R22 ;  /* 0x0000001610007986 */ /* 0x0003e8000c101b08 */
.L_x_21123:
[----:B------:R-:W-:Y:S05]  /*73f0*/  BSYNC B0 ;  /* 0x0000000000007941 */ /* 0x000fea0003800000 */
.L_x_21122:
[----:B------:R-:W-:Y:S04]  /*7400*/  BSSY B0, `(.L_x_21124) ;  /* 0x000000d000007945 */ /* 0x000fe80003800000 */
[----:B------:R-:W-:Y:S05]  /*7410*/  @P0 BRA `(.L_x_21125) ;  /* 0x00000000002c0947 */ /* 0x000fea0003800000 */
[----:B-1----:R-:W-:Y:S02]  /*7420*/  IADD3 R16, R14, 0x1e, -R18 ;  /* 0x0000001e0e107810 */ /* 0x002fe40007ffe812 */
[----:B0-----:R-:W-:Y:S02]  /*7430*/  SHF.L.U32 R22, R0, 0x10, RZ ;  /* 0x0000001000167819 */ /* 0x001fe400000006ff */
        /* <DEDUP_REMOVED lines=9> */
.L_x_21125:
[----:B------:R-:W-:Y:S05]  /*74d0*/  BSYNC B0 ;  /* 0x0000000000007941 */ /* 0x000fea0003800000 */
.L_x_21124:
        /* <DEDUP_REMOVED lines=23> */
[----:B------:R-:W-:-:S03]  /*7650*/  IMAD.WIDE.U32 R16, R23, 0x10000, RZ ;  /* 0x0001000017107825 */ /* 0x000fc600078e00ff */
[----:B------:R-:W-:Y:S01]  /*7660*/  LOP3.LUT R23, R0, 0x1f, RZ, 0xc0, !PT ;  /* 0x0000001f00177812 */ /* 0x000fe200078ec0ff */
[----:B------:R-:W-:Y:S01]  /*7670*/  IMAD.U32 R51, R51, 0x10000, RZ ;  /* 0x0001000033337824 */ /* 0x000fe200078e00ff */
[----:B------:R-:W-:Y:S02]  /*7680*/  LOP3.LUT R16, R16, R22, RZ, 0xfc, !PT ;  /* 0x0000001610107212 */ /* 0x000fe400078efcff */
[----:B------:R-:W-:Y:S02]  /*7690*/  IADD3 R0, P2, R23, R34, RZ ;  /* 0x0000002217007210 */ /* 0x000fe40007f5e0ff */
[----:B------:R-:W-:Y:S02]  /*76a0*/  LOP3.LUT R17, R17, R51, R24, 0xfe, !PT ;  /* 0x0000003311117212 */ /* 0x000fe400078efe18 */
[----:B------:R-:W-:Y:S02]  /*76b0*/  LEA R0, P1, R13, R0, 0x1 ;  /* 0x000000000d007211 */ /* 0x000fe400078208ff */
[----:B------:R-:W-:-:S04]  /*76c0*/  IADD3.X R23, RZ, R25, RZ, P2, !PT ;  /* 0x00000019ff177210 */ /* 0x000fc800017fe4ff */
[----:B------:R-:W-:Y:S02]  /*76d0*/  LEA.HI.X R23, R13, R23, R12, 0x1, P1 ;  /* 0x000000170d177211 */ /* 0x000fe400008f0c0c */
[----:B------:R-:W-:-:S04]  /*76e0*/  LEA R22, P1, R0, R5, 0x3 ;  /* 0x0000000500167211 */ /* 0x000fc800078218ff */
[----:B------:R-:W-:-:S05]  /*76f0*/  LEA.HI.X R23, R0, R3, R23, 0x3, P1 ;  /* 0x0000000300177211 */ /* 0x000fca00008f1c17 */
[----:B------:R0:W-:Y:S04]  /*7700*/  STG.E.64 desc[UR8][R22.64], R16 ;  /* 0x0000001016007986 */ /* 0x0001e8000c101b08 */
.L_x_21127:
[----:B------:R-:W-:Y:S05]  /*7710*/  BSYNC B0 ;  /* 0x0000000000007941 */ /* 0x000fea0003800000 */
.L_x_21126:
[----:B------:R-:W-:Y:S02]  /*7720*/  HADD2.F32 R44, -RZ, R30.H0_H0 ;  /* 0x2000001eff2c7230 */ /* 0x000fe40000004100 */
[----:B0-----:R-:W-:Y:S01]  /*7730*/  FMUL R23, R59, R7 ;  /* 0x000000073b177220 */ /* 0x001fe20000400000 */
[----:B------:R-:W-:Y:S01]  /*7740*/  IMAD.MOV.U32 R17, RZ, RZ, 0x3bbb989d ;  /* 0x3bbb989dff117424 */ /* 0x000fe200078e00ff */
[----:B------:R-:W-:Y:S01]  /*7750*/  FMNMX R41, |R56|, R41, !PT ;  /* 0x0000002938297209 */ /* 0x000fe20007800200 */
[----:B------:R-:W-:Y:S01]  /*7760*/  BSSY B0, `(.L_x_21128) ;  /* 0x0000034000007945 */ /* 0x000fe20003800000 */
[----:B------:R-:W-:Y:S01]  /*7770*/  SHF.R.U32.HI R24, RZ, 0x3, R14 ;  /* 0x00000003ff187819 */ /* 0x000fe2000001160e */
[----:B------:R-:W-:Y:S01]  /*7780*/  FFMA.SAT R0, -R44, R17, 0.5 ;  /* 0x3f0000002c007423 */ /* 0x000fe20000002111 */
[----:B------:R-:W-:Y:S01]  /*7790*/  HFMA2.MMA R17, -RZ, RZ, 3.7421875, 0 ;  /* 0x437c0000ff117435 */ /* 0x000fe200000001ff */
[----:B------:R-:W0:Y:S01]  /*77a0*/  F2F.BF16.F32 R23, R23 ;  /* 0x0000001700177304 */ /* 0x000e220000202000 */
[----:B------:R-:W-:Y:S01]  /*77b0*/  FMNMX R42, |R42|, R41, !PT ;  /* 0x000000292a2a7209 */ /* 0x000fe20007800200 */
[----:B------:R-:W-:-:S03]  /*77c0*/  FMUL R41, R46, R7 ;  /* 0x000000072e297220 */ /* 0x000fc60000400000 */
[----:B------:R-:W-:Y:S02]  /*77d0*/  FMNMX R42, |R43|, R42, !PT ;  /* 0x0000002a2b2a7209 */ /* 0x000fe40007800200 */
[----:B------:R-:W-:Y:S01]  /*77e0*/  LOP3.LUT R43, R24, 0x1c, RZ, 0xc0, !PT ;  /* 0x0000001c182b7812 */ /* 0x000fe200078ec0ff */
[----:B------:R-:W-:Y:S01]  /*77f0*/  F2F.BF16.F32 R41, R41 ;  /* 0x0000002900297304 */ /* 0x000fe20000202000 */
[----:B------:R-:W-:Y:S01]  /*7800*/  FFMA.RM R0, R0, R17, 12582913 ;  /* 0x4b40000100007423 */ /* 0x000fe20000004011 */
[----:B------:R-:W-:-:S03]  /*7810*/  FMNMX R42, |R57|, R42, !PT ;  /* 0x0000002a392a7209 */ /* 0x000fc60007800200 */
[C---:B------:R-:W-:Y:S01]  /*7820*/  FADD R17, R0.reuse, -12583039 ;  /* 0xcb40007f00117421 */ /* 0x040fe20000000000 */
[----:B------:R-:W-:Y:S01]  /*7830*/  IMAD.SHL.U32 R0, R0, 0x800000, RZ ;  /* 0x0080000000007824 */ /* 0x000fe200078e00ff */
[----:B------:R-:W-:Y:S01]  /*7840*/  FMNMX R59, |R59|, R42, !PT ;  /* 0x0000002a3b3b7209 */ /* 0x000fe20007800200 */
[----:B0-----:R-:W-:Y:S02]  /*7850*/  IMAD.U32 R22, R23, 0x10000, RZ ;  /* 0x0001000017167824 */ /* 0x001fe400078e00ff */
        /* <DEDUP_REMOVED lines=36> */
.L_x_21129:
[----:B------:R-:W-:Y:S05]  /*7aa0*/  BSYNC B0 ;  /* 0x0000000000007941 */ /* 0x000fea0003800000 */
.L_x_21128:
[----:B------:R-:W-:Y:S01]  /*7ab0*/  BSSY B1, `(.L_x_21130) ;  /* 0x000000d000017945 */ /* 0x000fe20003800000 */
[----:B------:R-:W-:Y:S02]  /*7ac0*/  FMNMX R40, |R40|, R35, !PT ;  /* 0x0000002328287209 */ /* 0x000fe40007800200 */
[----:B------:R-:W-:Y:S02]  /*7ad0*/  IADD3 R35, R10, 0x3, RZ ;  /* 0x000000030a237810 */ /* 0x000fe40007ffe0ff */
[----:B------:R-:W-:Y:S01]  /*7ae0*/  LOP3.LUT R41, R15, 0x1f, RZ, 0xc0, !PT ;  /* 0x0000001f0f297812 */ /* 0x000fe200078ec0ff */
[----:B------:R-:W-:Y:S06]  /*7af0*/  @P1 BRA `(.L_x_21131) ;  /* 0x0000000000101947 */ /* 0x000fec0003800000 */
[----:B------:R-:W-:-:S07]  /*7b00*/  MOV R15, 0x7b20 ;  /* 0x00007b20000f7802 */ /* 0x000fce0000000f00 */
[----:B0----5:R-:W-:Y:S05]  /*7b10*/  CALL.REL.NOINC `($__internal_495_$__cuda_sm20_rcp_rn_f32_slowpath) ;  /* 0x0000004c004c7944 */ /* 0x021fea0003c00000 */
[----:B------:R-:W-:Y:S01]  /*7b20*/  IMAD.MOV.U32 R15, RZ, RZ, R0 ;  /* 0x000000ffff0f7224 */ /* 0x000fe200078e0000 */
[----:B------:R-:W-:Y:S06]  /*7b30*/  BRA `(.L_x_21132) ;  /* 0x0000000000107947 */ /* 0x000fec0003800000 */
.L_x_21131:
[----:B------:R-:W0:Y:S02]  /*7b40*/  MUFU.RCP R15, R0 ;  /* 0x00000000000f7308 */ /* 0x000e240000001000 */
[----:B0-----:R-:W-:-:S04]  /*7b50*/  FFMA R16, R0, R15, -1 ;  /* 0xbf80000000107423 */ /* 0x001fc8000000000f */
[----:B------:R-:W-:-:S04]  /*7b60*/  FADD.FTZ R16, -R16, -RZ ;  /* 0x800000ff10107221 */ /* 0x000fc80000010100 */
[----:B------:R-:W-:-:S07]  /*7b70*/  FFMA R15, R15, R16, R15 ;  /* 0x000000100f0f7223 */ /* 0x000fce000000000f */
.L_x_21132:
[----:B------:R-:W-:Y:S05]  /*7b80*/  BSYNC B1 ;  /* 0x0000000000017941 */ /* 0x000fea0003800000 */
.L_x_21130:
        /* <DEDUP_REMOVED lines=22> */
.L_x_21134:
[----:B------:R-:W0:Y:S02]  /*7cf0*/  MUFU.RCP R0, R23 ;  /* 0x0000001700007308 */ /* 0x000e240000001000 */
[----:B0-----:R-:W-:-:S04]  /*7d00*/  FFMA R15, R23, R0, -1 ;  /* 0xbf800000170f7423 */ /* 0x001fc80000000000 */
[----:B------:R-:W-:-:S04]  /*7d10*/  FADD.FTZ R15, -R15, -RZ ;  /* 0x800000ff0f0f7221 */ /* 0x000fc80000010100 */
[----:B------:R-:W-:-:S07]  /*7d20*/  FFMA R0, R0, R15, R0 ;  /* 0x0000000f00007223 */ /* 0x000fce0000000000 */
.L_x_21135:
[----:B------:R-:W-:Y:S05]  /*7d30*/  BSYNC B1 ;  /* 0x0000000000017941 */ /* 0x000fea0003800000 */
.L_x_21133:
        /* <DEDUP_REMOVED lines=21> */
.L_x_21137:
[----:B------:R-:W0:Y:S02]  /*7e90*/  MUFU.RCP R0, R17 ;  /* 0x0000001100007308 */ /* 0x000e240000001000 */
[----:B0-----:R-:W-:-:S04]  /*7ea0*/  FFMA R15, R17, R0, -1 ;  /* 0xbf800000110f7423 */ /* 0x001fc80000000000 */
[----:B------:R-:W-:-:S04]  /*7eb0*/  FADD.FTZ R15, -R15, -RZ ;  /* 0x800000ff0f0f7221 */ /* 0x000fc80000010100 */
[----:B------:R-:W-:-:S07]  /*7ec0*/  FFMA R0, R0, R15, R0 ;  /* 0x0000000f00007223 */ /* 0x000fce0000000000 */
.L_x_21138:
[----:B------:R-:W-:Y:S05]  /*7ed0*/  BSYNC B1 ;  /* 0x0000000000017941 */ /* 0x000fea0003800000 */
.L_x_21136:
        /* <DEDUP_REMOVED lines=22> */
.L_x_21140:
[----:B------:R-:W0:Y:S02]  /*8040*/  MUFU.RCP R0, R17 ;  /* 0x0000001100007308 */ /* 0x000e240000001000 */
[----:B0-----:R-:W-:-:S04]  /*8050*/  FFMA R15, R17, R0, -1 ;  /* 0xbf800000110f7423 */ /* 0x001fc80000000000 */
[----:B------:R-:W-:-:S04]  /*8060*/  FADD.FTZ R15, -R15, -RZ ;  /* 0x800000ff0f0f7221 */ /* 0x000fc80000010100 */
[----:B------:R-:W-:-:S07]  /*8070*/  FFMA R0, R0, R15, R0 ;  /* 0x0000000f00007223 */ /* 0x000fce0000000000 */
.L_x_21141:
[----:B------:R-:W-:Y:S05]  /*8080*/  BSYNC B1 ;  /* 0x0000000000017941 */ /* 0x000fea0003800000 */
.L_x_21139:
        /* <DEDUP_REMOVED lines=21> */
.L_x_21143:
[----:B------:R-:W0:Y:S02]  /*81e0*/  MUFU.RCP R0, R23 ;  /* 0x0000001700007308 */ /* 0x000e240000001000 */
[----:B0-----:R-:W-:-:S04]  /*81f0*/  FFMA R15, R23, R0, -1 ;  /* 0xbf800000170f7423 */ /* 0x001fc80000000000 */
[----:B------:R-:W-:-:S04]  /*8200*/  FADD.FTZ R15, -R15, -RZ ;  /* 0x800000ff0f0f7221 */ /* 0x000fc80000010100 */
[----:B------:R-:W-:-:S07]  /*8210*/  FFMA R0, R0, R15, R0 ;  /* 0x0000000f00007223 */ /* 0x000fce0000000000 */
.L_x_21144:
[----:B------:R-:W-:Y:S05]  /*8220*/  BSYNC B1 ;  /* 0x0000000000017941 */ /* 0x000fea0003800000 */
.L_x_21142:
        /* <DEDUP_REMOVED lines=22> */
.L_x_21146:
[----:B------:R-:W0:Y:S02]  /*8390*/  MUFU.RCP R0, R23 ;  /* 0x0000001700007308 */ /* 0x000e240000001000 */
[----:B0-----:R-:W-:-:S04]  /*83a0*/  FFMA R15, R23, R0, -1 ;  /* 0xbf800000170f7423 */ /* 0x001fc80000000000 */
[----:B------:R-:W-:-:S04]  /*83b0*/  FADD.FTZ R15, -R15, -RZ ;  /* 0x800000ff0f0f7221 */ /* 0x000fc80000010100 */
[----:B------:R-:W-:-:S07]  /*83c0*/  FFMA R0, R0, R15, R0 ;  /* 0x0000000f00007223 */ /* 0x000fce0000000000 */
.L_x_21147:
[----:B------:R-:W-:Y:S05]  /*83d0*/  BSYNC B1 ;  /* 0x0000000000017941 */ /* 0x000fea0003800000 */
.L_x_21145:
        /* <DEDUP_REMOVED lines=21> */
.L_x_21149:
[----:B------:R-:W0:Y:S02]  /*8530*/  MUFU.RCP R0, R17 ;  /* 0x0000001100007308 */ /* 0x000e240000001000 */
[----:B0-----:R-:W-:-:S04]  /*8540*/  FFMA R15, R17, R0, -1 ;  /* 0xbf800000110f7423 */ /* 0x001fc80000000000 */
[----:B------:R-:W-:-:S04]  /*8550*/  FADD.FTZ R15, -R15, -RZ ;  /* 0x800000ff0f0f7221 */ /* 0x000fc80000010100 */
[----:B------:R-:W-:-:S07]  /*8560*/  FFMA R0, R0, R15, R0 ;  /* 0x0000000f00007223 */ /* 0x000fce0000000000 */
.L_x_21150:
[----:B------:R-:W-:Y:S05]  /*8570*/  BSYNC B1 ;  /* 0x0000000000017941 */ /* 0x000fea0003800000 */
.L_x_21148:
        /* <DEDUP_REMOVED lines=22> */
.L_x_21152:
[----:B------:R-:W0:Y:S02]  /*86e0*/  MUFU.RCP R0, R17 ;  /* 0x0000001100007308 */ /* 0x000e240000001000 */
[----:B0-----:R-:W-:-:S04]  /*86f0*/  FFMA R15, R17, R0, -1 ;  /* 0xbf800000110f7423 */ /* 0x001fc80000000000 */
[----:B------:R-:W-:-:S04]  /*8700*/  FADD.FTZ R15, -R15, -RZ ;  /* 0x800000ff0f0f7221 */ /* 0x000fc80000010100 */
[----:B------:R-:W-:-:S07]  /*8710*/  FFMA R0, R0, R15, R0 ;  /* 0x0000000f00007223 */ /* 0x000fce0000000000 */
.L_x_21153:
[----:B------:R-:W-:Y:S05]  /*8720*/  BSYNC B1 ;  /* 0x0000000000017941 */ /* 0x000fea0003800000 */
.L_x_21151:
        /* <DEDUP_REMOVED lines=21> */
.L_x_21155:
[----:B------:R-:W0:Y:S02]  /*8880*/  MUFU.RCP R0, R23 ;  /* 0x0000001700007308 */ /* 0x000e240000001000 */
[----:B0-----:R-:W-:-:S04]  /*8890*/  FFMA R15, R23, R0, -1 ;  /* 0xbf800000170f7423 */ /* 0x001fc80000000000 */
[----:B------:R-:W-:-:S04]  /*88a0*/  FADD.FTZ R15, -R15, -RZ ;  /* 0x800000ff0f0f7221 */ /* 0x000fc80000010100 */
[----:B------:R-:W-:-:S07]  /*88b0*/  FFMA R0, R0, R15, R0 ;  /* 0x0000000f00007223 */ /* 0x000fce0000000000 */
.L_x_21156:
[----:B------:R-:W-:Y:S05]  /*88c0*/  BSYNC B1 ;  /* 0x0000000000017941 */ /* 0x000fea0003800000 */
.L_x_21154:
        /* <DEDUP_REMOVED lines=22> */
.L_x_21158:
[----:B------:R-:W0:Y:S02]  /*8a30*/  MUFU.RCP R0, R23 ;  /* 0x0000001700007308 */ /* 0x000e240000001000 */
[----:B0-----:R-:W-:-:S04]  /*8a40*/  FFMA R15, R23, R0, -1 ;  /* 0xbf800000170f7423 */ /* 0x001fc80000000000 */
[----:B------:R-:W-:-:S04]  /*8a50*/  FADD.FTZ R15, -R15, -RZ ;  /* 0x800000ff0f0f7221 */ /* 0x000fc80000010100 */
[----:B------:R-:W-:-:S07]  /*8a60*/  FFMA R0, R0, R15, R0 ;  /* 0x0000000f00007223 */ /* 0x000fce0000000000 */
.L_x_21159:
[----:B------:R-:W-:Y:S05]  /*8a70*/  BSYNC B1 ;  /* 0x0000000000017941 */ /* 0x000fea0003800000 */
.L_x_21157:
        /* <DEDUP_REMOVED lines=21> */
.L_x_21161:
[----:B------:R-:W0:Y:S02]  /*8bd0*/  MUFU.RCP R0, R17 ;  /* 0x0000001100007308 */ /* 0x000e240000001000 */
[----:B0-----:R-:W-:-:S04]  /*8be0*/  FFMA R15, R17, R0, -1 ;  /* 0xbf800000110f7423 */ /* 0x001fc80000000000 */
[----:B------:R-:W-:-:S04]  /*8bf0*/  FADD.FTZ R15, -R15, -RZ ;  /* 0x800000ff0f0f7221 */ /* 0x000fc80000010100 */
[----:B------:R-:W-:-:S07]  /*8c00*/  FFMA R0, R0, R15, R0 ;  /* 0x0000000f00007223 */ /* 0x000fce0000000000 */
.L_x_21162:
[----:B------:R-:W-:Y:S05]  /*8c10*/  BSYNC B1 ;  /* 0x0000000000017941 */ /* 0x000fea0003800000 */
.L_x_21160:
        /* <DEDUP_REMOVED lines=22> */
.L_x_21164:
[----:B------:R-:W0:Y:S02]  /*8d80*/  MUFU.RCP R0, R17 ;  /* 0x0000001100007308 */ /* 0x000e240000001000 */
[----:B0-----:R-:W-:-:S04]  /*8d90*/  FFMA R15, R17, R0, -1 ;  /* 0xbf800000110f7423 */ /* 0x001fc80000000000 */
[----:B------:R-:W-:-:S04]  /*8da0*/  FADD.FTZ R15, -R15, -RZ ;  /* 0x800000ff0f0f7221 */ /* 0x000fc80000010100 */
[----:B------:R-:W-:-:S07]  /*8db0*/  FFMA R0, R0, R15, R0 ;  /* 0x0000000f00007223 */ /* 0x000fce0000000000 */
.L_x_21165:
[----:B------:R-:W-:Y:S05]  /*8dc0*/  BSYNC B1 ;  /* 0x0000000000017941 */ /* 0x000fea0003800000 */
.L_x_21163:
        /* <DEDUP_REMOVED lines=21> */
.L_x_21167:
[----:B------:R-:W0:Y:S02]  /*8f20*/  MUFU.RCP R0, R17 ;  /* 0x0000001100007308 */ /* 0x000e240000001000 */
[----:B0-----:R-:W-:-:S04]  /*8f30*/  FFMA R15, R17, R0, -1 ;  /* 0xbf800000110f7423 */ /* 0x001fc80000000000 */
[----:B------:R-:W-:-:S04]  /*8f40*/  FADD.FTZ R15, -R15, -RZ ;  /* 0x800000ff0f0f7221 */ /* 0x000fc80000010100 */
[----:B------:R-:W-:-:S07]  /*8f50*/  FFMA R0, R0, R15, R0 ;  /* 0x0000000f00007223 */ /* 0x000fce0000000000 */
.L_x_21168:
[----:B------:R-:W-:Y:S05]  /*8f60*/  BSYNC B1 ;  /* 0x0000000000017941 */ /* 0x000fea0003800000 */
.L_x_21166:
        /* <DEDUP_REMOVED lines=22> */
.L_x_21170:
[----:B------:R-:W0:Y:S02]  /*90d0*/  MUFU.RCP R0, R23 ;  /* 0x0000001700007308 */ /* 0x000e240000001000 */
[----:B0-----:R-:W-:-:S04]  /*90e0*/  FFMA R15, R23, R0, -1 ;  /* 0xbf800000170f7423 */ /* 0x001fc80000000000 */
[----:B------:R-:W-:-:S04]  /*90f0*/  FADD.FTZ R15, -R15, -RZ ;  /* 0x800000ff0f0f7221 */ /* 0x000fc80000010100 */
[----:B------:R-:W-:-:S07]  /*9100*/  FFMA R0, R0, R15, R0 ;  /* 0x0000000f00007223 */ /* 0x000fce0000000000 */
.L_x_21171:
[----:B------:R-:W-:Y:S05]  /*9110*/  BSYNC B1 ;  /* 0x0000000000017941 */ /* 0x000fea0003800000 */
.L_x_21169:
        /* <DEDUP_REMOVED lines=21> */
.L_x_21173:
[----:B------:R-:W0:Y:S02]  /*9270*/  MUFU.RCP R0, R23 ;  /* 0x0000001700007308 */ /* 0x000e240000001000 */
[----:B0-----:R-:W-:-:S04]  /*9280*/  FFMA R15, R23, R0, -1 ;  /* 0xbf800000170f7423 */ /* 0x001fc80000000000 */
[----:B------:R-:W-:-:S04]  /*9290*/  FADD.FTZ R15, -R15, -RZ ;  /* 0x800000ff0f0f7221 */ /* 0x000fc80000010100 */
[----:B------:R-:W-:-:S07]  /*92a0*/  FFMA R0, R0, R15, R0 ;  /* 0x0000000f00007223 */ /* 0x000fce0000000000 */
.L_x_21174:
[----:B------:R-:W-:Y:S05]  /*92b0*/  BSYNC B1 ;  /* 0x0000000000017941 */ /* 0x000fea0003800000 */
.L_x_21172:
        /* <DEDUP_REMOVED lines=23> */
.L_x_21176:
[----:B------:R-:W0:Y:S02]  /*9430*/  MUFU.RCP R16, R17 ;  /* 0x0000001100107308 */ /* 0x000e240000001000 */
[----:B0-----:R-:W-:-:S04]  /*9440*/  FFMA R0, R17, R16, -1 ;  /* 0xbf80000011007423 */ /* 0x001fc80000000010 */
[----:B------:R-:W-:-:S04]  /*9450*/  FADD.FTZ R15, -R0, -RZ ;  /* 0x800000ff000f7221 */ /* 0x000fc80000010100 */
[----:B------:R-:W-:-:S07]  /*9460*/  FFMA R16, R16, R15, R16 ;  /* 0x0000000f10107223 */ /* 0x000fce0000000010 */
.L_x_21177:
[----:B------:R-:W-:Y:S05]  /*9470*/  BSYNC B1 ;  /* 0x0000000000017941 */ /* 0x000fea0003800000 */
.L_x_21175:
        /* <DEDUP_REMOVED lines=30> */
[----:B------:R-:W-:Y:S01]  /*9660*/  ULDC UR4, c[0x0][0x25c] ;  /* 0x0000970000047ab9 */ /* 0x000fe20000000800 */
[----:B------:R-:W-:Y:S02]  /*9670*/  SHF.L.U32 R23, R29, 0x10, RZ ;  /* 0x000000101d177819 */ /* 0x000fe400000006ff */
        /* <DEDUP_REMOVED lines=9> */
.L_x_21179:
[----:B------:R-:W-:Y:S05]  /*9710*/  BSYNC B0 ;  /* 0x0000000000007941 */ /* 0x000fea0003800000 */
.L_x_21178:
[----:B------:R-:W-:Y:S04]  /*9720*/  BSSY B0, `(.L_x_21180) ;  /* 0x0000010000007945 */ /* 0x000fe80003800000 */
[----:B------:R-:W-:Y:S05]  /*9730*/  @P0 BRA `(.L_x_21181) ;  /* 0x0000000000380947 */ /* 0x000fea0003800000 */
[----:B01----:R-:W-:Y:S01]  /*9740*/  IADD3 R16, R14, 0x1d, -R18 ;  /* 0x0000001d0e107810 */ /* 0x003fe20007ffe812 */
[----:B------:R-:W-:Y:S01]  /*9750*/  IMAD.U32 R22, R30, 0x10000, RZ ;  /* 0x000100001e167824 */ /* 0x000fe200078e00ff */
[----:B------:R-:W-:Y:S02]  /*9760*/  ULDC UR4, c[0x0][0x25c] ;  /* 0x0000970000047ab9 */ /* 0x000fe40000000800 */
[----:B------:R-:W-:Y:S01]  /*9770*/  LOP3.LUT R41, R16, 0x1f, RZ, 0xc0, !PT ;  /* 0x0000001f10297812 */ /* 0x000fe200078ec0ff */
[----:B------:R-:W-:-:S03]  /*9780*/  IMAD.WIDE.U32 R16, R24, 0x10000, RZ ;  /* 0x0001000018107825 */ /* 0x000fc600078e00ff */
[----:B------:R-:W-:Y:S02]  /*9790*/  IADD3 R42, P2, P3, R19, R34, R41 ;  /* 0x00000022132a7210 */ /* 0x000fe40007b5e029 */
[----:B------:R-:W-:Y:S02]  /*97a0*/  LOP3.LUT R23, R17, R22, R15, 0xfe, !PT ;  /* 0x0000001611177212 */ /* 0x000fe400078efe0f */
[----:B------:R-:W-:Y:S02]  /*97b0*/  IADD3 R42, P1, R42, R13, RZ ;  /* 0x0000000d2a2a7210 */ /* 0x000fe40007f3e0ff */
[----:B------:R-:W-:Y:S02]  /*97c0*/  IADD3.X R17, R25, UR4, RZ, P2, P3 ;  /* 0x0000000419117c10 */ /* 0x000fe400097e64ff */
[----:B------:R-:W-:Y:S02]  /*97d0*/  LOP3.LUT R22, R16, R40, RZ, 0xfc, !PT ;  /* 0x0000002810167212 */ /* 0x000fe400078efcff */
[----:B------:R-:W-:-:S02]  /*97e0*/  IADD3.X R17, R17, R12, RZ, P1, !PT ;  /* 0x0000000c11117210 */ /* 0x000fc40000ffe4ff */
[----:B------:R-:W-:-:S04]  /*97f0*/  LEA R16, P1, R42, R5, 0x3 ;  /* 0x000000052a107211 */ /* 0x000fc800078218ff */
[----:B------:R-:W-:-:S05]  /*9800*/  LEA.HI.X R17, R42, R3, R17, 0x3, P1 ;  /* 0x000000032a117211 */ /* 0x000fca00008f1c11 */
[----:B------:R2:W-:Y:S04]  /*9810*/  STG.E.64 desc[UR8][R16.64], R22 ;  /* 0x0000001610007986 */ /* 0x0005e8000c101b08 */
.L_x_21181:
[----:B------:R-:W-:Y:S05]  /*9820*/  BSYNC B0 ;  /* 0x0000000000007941 */ /* 0x000fea0003800000 */
.L_x_21180:
        /* <DEDUP_REMOVED lines=22> */
[----:B------:R-:W-:Y:S02]  /*9990*/  ULDC UR4, c[0x0][0x25c] ;  /* 0x0000970000047ab9 */ /* 0x000fe40000000800 */
[----:B------:R-:W-:Y:S01]  /*99a0*/  LOP3.LUT R24, R24, 0x1f, RZ, 0xc0, !PT ;  /* 0x0000001f18187812 */ /* 0x000fe200078ec0ff */
[----:B-1----:R-:W-:Y:S01]  /*99b0*/  IMAD.U32 R43, R31, 0x10000, RZ ;  /* 0x000100001f2b7824 */ /* 0x002fe200078e00ff */
[----:B------:R-:W-:Y:S02]  /*99c0*/  LOP3.LUT R42, R40, R42, RZ, 0xfc, !PT ;  /* 0x0000002a282a7212 */ /* 0x000fe400078efcff */
[----:B------:R-:W-:Y:S02]  /*99d0*/  IADD3 R24, P2, P3, R19, R34, R24 ;  /* 0x0000002213187210 */ /* 0x000fe40007b5e018 */
[----:B------:R-:W-:-:S02]  /*99e0*/  LOP3.LUT R43, R41, R43, R45, 0xfe, !PT ;  /* 0x0000002b292b7212 */ /* 0x000fc400078efe2d */
[----:B------:R-:W-:Y:S02]  /*99f0*/  LEA R24, P1, R13, R24, 0x1 ;  /* 0x000000180d187211 */ /* 0x000fe400078208ff */
[----:B------:R-:W-:-:S04]  /*9a00*/  IADD3.X R41, R25, UR4, RZ, P2, P3 ;  /* 0x0000000419297c10 */ /* 0x000fc800097e64ff */
[----:B------:R-:W-:Y:S02]  /*9a10*/  LEA.HI.X R41, R13, R41, R12, 0x1, P1 ;  /* 0x000000290d297211 */ /* 0x000fe400008f0c0c */
[----:B------:R-:W-:-:S04]  /*9a20*/  LEA R40, P1, R24, R5, 0x3 ;  /* 0x0000000518287211 */ /* 0x000fc800078218ff */
[----:B------:R-:W-:-:S05]  /*9a30*/  LEA.HI.X R41, R24, R3, R41, 0x3, P1 ;  /* 0x0000000318297211 */ /* 0x000fca00008f1c29 */
[----:B------:R0:W-:Y:S04]  /*9a40*/  STG.E.64 desc[UR8][R40.64], R42 ;  /* 0x0000002a28007986 */ /* 0x0001e8000c101b08 */
.L_x_21183:
[----:B------:R-:W-:Y:S05]  /*9a50*/  BSYNC B0 ;  /* 0x0000000000007941 */ /* 0x000fea0003800000 */
.L_x_21182:
        /* <DEDUP_REMOVED lines=21> */
[----:B------:R-:W-:Y:S02]  /*9bb0*/  LEA R24, P0, R20, R5, 0x3 ;  /* 0x0000000514187211 */ /* 0x000fe400078018ff */
[----:B------:R-:W-:-:S04]  /*9bc0*/  IADD3 R5, R19, R21, RZ ;  /* 0x0000001513057210 */ /* 0x000fc80007ffe0ff */
[----:B------:R-:W-:Y:S01]  /*9bd0*/  LEA.HI.X R25, R20, R3, R5, 0x3, P0 ;  /* 0x0000000314197211 */ /* 0x000fe200000f1c05 */
[----:B------:R-:W-:-:S04]  /*9be0*/  IMAD.WIDE.U32 R20, R40, 0x10000, RZ ;  /* 0x0001000028147825 */ /* 0x000fc800078e00ff */
[----:B----4-:R-:W-:Y:S01]  /*9bf0*/  IMAD.U32 R3, R42, 0x10000, RZ ;  /* 0x000100002a037824 */ /* 0x010fe200078e00ff */
[----:B------:R-:W-:-:S04]  /*9c00*/  LOP3.LUT R20, R20, R43, RZ, 0xfc, !PT ;  /* 0x0000002b14147212 */ /* 0x000fc800078efcff */
[----:B---3--:R-:W-:-:S05]  /*9c10*/  LOP3.LUT R21, R21, R3, R41, 0xfe, !PT ;  /* 0x0000000315157212 */ /* 0x008fca00078efe29 */
[----:B------:R0:W-:Y:S02]  /*9c20*/  STG.E.64 desc[UR8][R24.64], R20 ;  /* 0x0000001418007986 */ /* 0x0001e4000c101b08 */
.L_x_21185:
[----:B------:R-:W-:Y:S05]  /*9c30*/  BSYNC B0 ;  /* 0x0000000000007941 */ /* 0x000fea0003800000 */
.L_x_21184:
[----:B------:R-:W2:Y:S01]  /*9c40*/  S2UR UR5, SR_CgaCtaId ;  /* 0x00000000000579c3 */ /* 0x000ea20000008800 */
[----:B------:R-:W5:Y:S01]  /*9c50*/  S2R R3, SR_CTAID.X ;  /* 0x0000000000037919 */ /* 0x000f620000002500 */
[----:B------:R-:W-:Y:S01]  /*9c60*/  ULDC.64 UR6, c[0x0][0x258] ;  /* 0x0000960000067ab9 */ /* 0x000fe20000000a00 */
[----:B------:R-:W-:Y:S01]  /*9c70*/  UMOV UR4, 0x400 ;  /* 0x0000040000047882 */ /* 0x000fe20000000000 */
[----:B------:R-:W-:Y:S01]  /*9c80*/  UIADD3 UR6, UP0, UR6, 0x7f, URZ ;  /* 0x0000007f06067890 */ /* 0x000fe2000ff1e03f */
[----:B------:R-:W-:Y:S01]  /*9c90*/  ISETP.GE.U32.AND P1, PT, R10, R8, PT ;  /* 0x000000080a00720c */ /* 0x000fe20003f26070 */
[----:B------:R-:W-:Y:S01]  /*9ca0*/  UIADD3 UR4, UR4, 0x20, URZ ;  /* 0x0000002004047890 */ /* 0x000fe2000fffe03f */
[----:B------:R-:W-:Y:S01]  /*9cb0*/  IMAD.IADD R8, R14, 0x1, -R18 ;  /* 0x000000010e087824 */ /* 0x000fe200078e0a12 */
[----:B------:R-:W-:Y:S01]  /*9cc0*/  UIADD3.X UR7, URZ, UR7, URZ, UP0, !UPT ;  /* 0x000000073f077290 */ /* 0x000fe200087fe43f */
[----:B0-----:R-:W-:Y:S01]  /*9cd0*/  SHF.L.U32 R20, R43, 0x10, RZ ;  /* 0x000000102b147819 */ /* 0x001fe200000006ff */
[----:B------:R-:W-:Y:S01]  /*9ce0*/  ULDC UR10, c[0x0][0x0] ;  /* 0x00000000000a7ab9 */ /* 0x000fe20000000800 */
[----:B------:R-:W-:Y:S01]  /*9cf0*/  SHF.R.U32.HI R19, RZ, 0x8, R14 ;  /* 0x00000008ff137819 */ /* 0x000fe2000001160e */
[----:B------:R-:W-:Y:S01]  /*9d00*/  USHF.R.U64 UR6, UR6, 0x7, UR7 ;  /* 0x0000000706067899 */ /* 0x000fe20008001207 */
[----:B------:R-:W-:Y:S01]  /*9d10*/  LOP3.LUT R17, R35, R20, RZ, 0xfc, !PT ;  /* 0x0000001423117212 */ /* 0x000fe200078efcff */
[----:B----4-:R-:W-:Y:S01]  /*9d20*/  IMAD.U32 R42, R42, 0x10000, RZ ;  /* 0x000100002a2a7824 */ /* 0x010fe200078e00ff */
[----:B------:R-:W-:Y:S01]  /*9d30*/  LOP3.LUT R5, R8, 0x1f, RZ, 0xc0, !PT ;  /* 0x0000001f08057812 */ /* 0x000fe200078ec0ff */
[----:B------:R-:W-:Y:S01]  /*9d40*/  BSSY B0, `(.L_x_21186) ;  /* 0x00000a5000007945 */ /* 0x000fe20003800000 */
[----:B------:R-:W-:-:S03]  /*9d50*/  FMNMX R25, |R50|, R51, !PT ;  /* 0x0000003332197209 */ /* 0x000fc60007800200 */
[----:B------:R-:W-:Y:S01]  /*9d60*/  IMAD R5, R2, 0x21, R5 ;  /* 0x0000002102057824 */ /* 0x000fe200078e0205 */
[----:B------:R-:W-:Y:S01]  /*9d70*/  FMNMX R32, |R32|, R25, !PT ;  /* 0x0000001920207209 */ /* 0x000fe20007800200 */
[----:B--2---:R-:W-:-:S03]  /*9d80*/  ULEA UR4, UR5, UR4, 0x18 ;  /* 0x0000000405047291 */ /* 0x004fc6000f8ec03f */
[----:B------:R-:W-:Y:S01]  /*9d90*/  FMNMX R33, |R33|, R32, !PT ;  /* 0x0000002021217209 */ /* 0x000fe20007800200 */
[----:B------:R-:W-:-:S06]  /*9da0*/  USHF.R.U32.HI UR5, URZ, 0x7, UR7 ;  /* 0x000000073f057899 */ /* 0x000fcc0008011607 */
[----:B------:R-:W-:Y:S01]  /*9db0*/  IMAD R35, R26, UR5, RZ ;  /* 0x000000051a237c24 */ /* 0x000fe2000f8e02ff */
[----:B------:R-:W-:Y:S01]  /*9dc0*/  ULDC UR5, c[0x0][0x260] ;  /* 0x0000980000057ab9 */ /* 0x000fe20000000800 */
[----:B-----5:R-:W-:Y:S01]  /*9dd0*/  IMAD R20, R3, UR10, RZ ;  /* 0x0000000a03147c24 */ /* 0x020fe2000f8e02ff */
[----:B------:R-:W-:Y:S01]  /*9de0*/  IADD3 R3, R8, -0x1, RZ ;  /* 0xffffffff08037810 */ /* 0x000fe20007ffe0ff */
[----:B------:R-:W-:Y:S01]  /*9df0*/  IMAD R35, R27, UR6, R35 ;  /* 0x000000061b237c24 */ /* 0x000fe2000f8e0223 */
[----:B------:R-:W-:Y:S01]  /*9e00*/  ULOP3.LUT UR5, UR5, 0xfffffffc, URZ, 0xc0, !UPT ;  /* 0xfffffffc05057892 */ /* 0x000fe2000f8ec03f */
[----:B------:R-:W-:Y:S01]  /*9e10*/  IMAD.WIDE.U32 R26, R26, UR6, RZ ;  /* 0x000000061a1a7c25 */ /* 0x000fe2000f8e00ff */
[----:B------:R-:W-:Y:S01]  /*9e20*/  LEA.HI R20, R20, R19, RZ, 0x18 ;  /* 0x0000001314147211 */ /* 0x000fe200078fc0ff */
[----:B------:R-:W-:Y:S01]  /*9e30*/  ULDC UR6, c[0x0][0x264] ;  /* 0x0000990000067ab9 */ /* 0x000fe20000000800 */
[----:B------:R-:W-:Y:S01]  /*9e40*/  LOP3.LUT R21, R3, 0x1f, RZ, 0xc0, !PT ;  /* 0x0000001f03157812 */ /* 0x000fe200078ec0ff */
[C---:B------:R-:W-:Y:S01]  /*9e50*/  VIADD R19, R8.reuse, 0x1e ;  /* 0x0000001e08137836 */ /* 0x040fe20000000000 */
[----:B------:R-:W-:Y:S01]  /*9e60*/  LEA R3, R5, UR4, 0x3 ;  /* 0x0000000405037c11 */ /* 0x000fe2000f8e18ff */
[----:B------:R-:W-:Y:S01]  /*9e70*/  IMAD.IADD R27, R27, 0x1, R35 ;  /* 0x000000011b1b7824 */ /* 0x000fe200078e0223 */
[----:B------:R-:W-:Y:S01]  /*9e80*/  IADD3 R5, R8, 0x1d, RZ ;  /* 0x0000001d08057810 */ /* 0x000fe20007ffe0ff */
[----:B------:R-:W-:Y:S01]  /*9e90*/  IMAD R23, R2, 0x21, R21 ;  /* 0x0000002102177824 */ /* 0x000fe200078e0215 */
[----:B------:R-:W-:Y:S01]  /*9ea0*/  LEA R13, P0, R26, R13, 0x5 ;  /* 0x0000000d1a0d7211 */ /* 0x000fe200078028ff */
[----:B------:R-:W-:Y:S01]  /*9eb0*/  STS.64 [R3], R60 ;  /* 0x0000003c03007388 */ /* 0x000fe20000000a00 */
[----:B------:R-:W-:-:S02]  /*9ec0*/  LOP3.LUT R21, R19, 0x1f, RZ, 0xc0, !PT ;  /* 0x0000001f13157812 */ /* 0x000fc400078ec0ff */
[----:B------:R-:W-:Y:S02]  /*9ed0*/  LOP3.LUT R19, R5, 0x1f, RZ, 0xc0, !PT ;  /* 0x0000001f05137812 */ /* 0x000fe400078ec0ff */
[----:B------:R-:W-:Y:S01]  /*9ee0*/  LOP3.LUT R13, RZ, R13, RZ, 0x33, !PT ;  /* 0x0000000dff0d7212 */ /* 0x000fe200078e33ff */
[----:B------:R-:W-:Y:S01]  /*9ef0*/  IMAD R21, R2, 0x21, R21 ;  /* 0x0000002102157824 */ /* 0x000fe200078e0215 */
[----:B------:R-:W-:Y:S02]  /*9f00*/  LEA.HI.X R24, R26, R12, R27, 0x5, P0 ;  /* 0x0000000c1a187211 */ /* 0x000fe400000f2c1b */
[----:B------:R-:W-:Y:S01]  /*9f10*/  LEA R5, R23, UR4, 0x3 ;  /* 0x0000000417057c11 */ /* 0x000fe2000f8e18ff */
[----:B------:R-:W-:Y:S01]  /*9f20*/  IMAD R23, R2, 0x21, R19 ;  /* 0x0000002102177824 */ /* 0x000fe200078e0213 */
[----:B------:R-:W-:Y:S01]  /*9f30*/  LEA R20, P2, R20, R13, 0x5 ;  /* 0x0000000d14147211 */ /* 0x000fe200078428ff */
[----:B------:R-:W-:Y:S01]  /*9f40*/  IMAD.WIDE.U32 R12, R30, 0x10000, RZ ;  /* 0x000100001e0c7825 */ /* 0x000fe200078e00ff */
[----:B------:R-:W-:Y:S01]  /*9f50*/  LOP3.LUT R24, RZ, R24, RZ, 0x33, !PT ;  /* 0x00000018ff187212 */ /* 0x000fe200078e33ff */
[----:B------:R-:W-:Y:S01]  /*9f60*/  STS.64 [R5], R68 ;  /* 0x0000004405007388 */ /* 0x000fe20000000a00 */
[----:B------:R-:W-:-:S02]  /*9f70*/  ISETP.GT.U32.AND P0, PT, R20, -0x21, PT ;  /* 0xffffffdf1400780c */ /* 0x000fc40003f04070 */
[----:B------:R-:W-:Y:S02]  /*9f80*/  IADD3.X R24, RZ, R24, RZ, P2, !PT ;  /* 0x00000018ff187210 */ /* 0x000fe400017fe4ff */
[----:B------:R-:W-:Y:S02]  /*9f90*/  LEA R19, R21, UR4, 0x3 ;  /* 0x0000000415137c11 */ /* 0x000fe4000f8e18ff */
[----:B------:R-:W-:Y:S01]  /*9fa0*/  LEA R21, R23, UR4, 0x3 ;  /* 0x0000000417157c11 */ /* 0x000fe2000f8e18ff */
[----:B------:R-:W-:Y:S01]  /*9fb0*/  IMAD.U32 R23, R40, 0x10000, RZ ;  /* 0x0001000028177824 */ /* 0x000fe200078e00ff */
[----:B------:R-:W-:Y:S01]  /*9fc0*/  ISETP.GT.U32.AND.EX P0, PT, R24, -0x1, PT, P0 ;  /* 0xffffffff1800780c */ /* 0x000fe20003f04100 */
[----:B------:R-:W-:Y:S01]  /*9fd0*/  STS.64 [R19], R72 ;  /* 0x0000004813007388 */ /* 0x000fe20000000a00 */
[----:B-1----:R-:W-:Y:S02]  /*9fe0*/  LOP3.LUT R13, R13, R31, RZ, 0xfc, !PT ;  /* 0x0000001f0d0d7212 */ /* 0x002fe400078efcff */
[----:B------:R-:W-:Y:S01]  /*9ff0*/  LOP3.LUT R23, R0, R23, RZ, 0xfc, !PT ;  /* 0x0000001700177212 */ /* 0x000fe200078efcff */
[----:B------:R0:W-:Y:S01]  /*a000*/  STS.64 [R21], R16 ;  /* 0x0000001015007388 */ /* 0x0001e20000000a00 */
[----:B---3--:R-:W-:-:S02]  /*a010*/  SHF.L.U32 R0, R41, 0x10, RZ ;  /* 0x0000001029007819 */ /* 0x008fc400000006ff */
[----:B------:R-:W-:Y:S02]  /*a020*/  LOP3.LUT R12, R12, R29, RZ, 0xfc, !PT ;  /* 0x0000001d0c0c7212 */ /* 0x000fe400078efcff */
[----:B------:R-:W-:Y:S02]  /*a030*/  LOP3.LUT R29, R15, R0, RZ, 0xfc, !PT ;  /* 0x000000000f1d7212 */ /* 0x000fe400078efcff */
[----:B------:R-:W-:Y:S02]  /*a040*/  LOP3.LUT R13, R13, R42, RZ, 0xfc, !PT ;  /* 0x0000002a0d0d7212 */ /* 0x000fe400078efcff */
[----:B0-----:R-:W-:-:S04]  /*a050*/  SEL R17, R20, 0xffffffdf, P0 ;  /* 0xffffffdf14117807 */ /* 0x001fc80000000000 */
[----:B------:R-:W-:-:S04]  /*a060*/  LOP3.LUT R17, RZ, R17, RZ, 0x33, !PT ;  /* 0x00000011ff117212 */ /* 0x000fc800078e33ff */
[----:B------:R-:W-:Y:S01]  /*a070*/  IADD3 R0, -R10, R17, RZ ;  /* 0x000000110a007210 */ /* 0x000fe20007ffe1ff */
[----:B------:R-:W-:Y:S06]  /*a080*/  BAR.SYNC.DEFER_BLOCKING 0x0 ;  /* 0x0000000000007b1d */ /* 0x000fec0000010000 */
        /* <DEDUP_REMOVED lines=18> */
.L_x_21190:
[----:B-1----:R-:W-:Y:S01]  /*a1b0*/  LOP3.LUT R27, R32, 0x1f, RZ, 0xc0, !PT ;  /* 0x0000001f201b7812 */ /* 0x002fe200078ec0ff */
        /* <DEDUP_REMOVED lines=9> */
[----:B------:R-:W-:Y:S02]  /*a250*/  LOP3.LUT R41, R16, 0x1f, RZ, 0xc0, !PT ;  /* 0x0000001f10297812 */ /* 0x000fe400078ec0ff */
[-C--:B------:R-:W-:Y:S02]  /*a260*/  ISETP.GE.U32.AND P3, PT, R47, R9.reuse, PT ;  /* 0x000000092f00720c */ /* 0x080fe40003f66070 */
[-C--:B------:R-:W-:Y:S01]  /*a270*/  ISETP.GE.U32.AND P4, PT, R41, R9.reuse, PT ;  /* 0x000000092900720c */ /* 0x080fe20003f86070 */
[----:B------:R-:W0:Y:S01]  /*a280*/  @!P5 LDS.64 R24, [R44] ;  /* 0x000000002c18d984 */ /* 0x000e220000000a00 */
[----:B------:R-:W-:Y:S02]  /*a290*/  @!P5 IADD3 R17, P6, R27, R34, RZ ;  /* 0x000000221b11d210 */ /* 0x000fe40007fde0ff */
[----:B------:R-:W-:Y:S02]  /*a2a0*/  ISETP.GE.U32.AND P2, PT, R32, R9, PT ;  /* 0x000000092000720c */ /* 0x000fe40003f46070 */
[----:B------:R-:W-:-:S02]  /*a2b0*/  @!P5 IADD3.X R16, RZ, R20, RZ, P6, !PT ;  /* 0x00000014ff10d210 */ /* 0x000fc400037fe4ff */
[C---:B------:R-:W-:Y:S02]  /*a2c0*/  @!P5 LEA R42, P6, R17.reuse, R6, 0x3 ;  /* 0x00000006112ad211 */ /* 0x040fe400078c18ff */
[----:B------:R-:W-:Y:S01]  /*a2d0*/  IADD3 R8, R8, -0x4, RZ ;  /* 0xfffffffc08087810 */ /* 0x000fe20007ffe0ff */
[----:B------:R-:W-:Y:S01]  /*a2e0*/  @!P3 LDS.64 R30, [R44+0x10] ;  /* 0x000010002c1eb984 */ /* 0x000fe20000000a00 */
[----:B------:R-:W-:Y:S02]  /*a2f0*/  @!P5 LEA.HI.X R43, R17, R4, R16, 0x3, P6 ;  /* 0x00000004112bd211 */ /* 0x000fe400030f1c10 */
[----:B------:R-:W-:Y:S01]  /*a300*/  IADD3 R34, P6, R34, UR5, RZ ;  /* 0x0000000522227c10 */ /* 0x000fe2000ffde0ff */
[----:B------:R-:W1:Y:S03]  /*a310*/  @!P4 LDS.64 R16, [R44+0x8] ;  /* 0x000008002c10c984 */ /* 0x000e660000000a00 */
[----:B------:R-:W-:Y:S01]  /*a320*/  IADD3.X R45, R20, UR6, RZ, P6, !PT ;  /* 0x00000006142d7c10 */ /* 0x000fe2000b7fe4ff */
[----:B------:R-:W2:Y:S04]  /*a330*/  @!P2 LDS.64 R26, [R44+0x18] ;  /* 0x000018002c1aa984 */ /* 0x000ea80000000a00 */
[----:B0-----:R0:W-:Y:S01]  /*a340*/  @!P5 STG.E.64 desc[UR8][R42.64], R24 ;  /* 0x000000182a00d986 */ /* 0x0011e2000c101b08 */
[----:B------:R-:W-:-:S02]  /*a350*/  @!P4 IADD3 R41, P5, R41, R34, RZ ;  /* 0x000000222929c210 */ /* 0x000fc40007fbe0ff */
[----:B------:R-:W-:-:S03]  /*a360*/  IADD3 R34, P6, R34, UR5, RZ ;  /* 0x0000000522227c10 */ /* 0x000fc6000ffde0ff */
[----:B------:R-:W-:Y:S01]  /*a370*/  @!P4 IMAD.X R20, RZ, RZ, R45, P5 ;  /* 0x000000ffff14c224 */ /* 0x000fe200028e062d */
[----:B------:R-:W-:Y:S02]  /*a380*/  @!P4 LEA R40, P5, R41, R6, 0x3 ;  /* 0x000000062928c211 */ /* 0x000fe400078a18ff */
[----:B------:R-:W-:Y:S02]  /*a390*/  IADD3.X R46, R45, UR6, RZ, P6, !PT ;  /* 0x000000062d2e7c10 */ /* 0x000fe4000b7fe4ff */
[----:B------:R-:W-:Y:S02]  /*a3a0*/  @!P4 LEA.HI.X R41, R41, R4, R20, 0x3, P5 ;  /* 0x000000042929c211 */ /* 0x000fe400028f1c14 */
[----:B------:R-:W-:Y:S02]  /*a3b0*/  @!P3 IADD3 R45, P5, R47, R34, RZ ;  /* 0x000000222f2db210 */ /* 0x000fe40007fbe0ff */
[----:B------:R-:W-:Y:S01]  /*a3c0*/  IADD3 R47, P6, R34, UR5, RZ ;  /* 0x00000005222f7c10 */ /* 0x000fe2000ffde0ff */
[----:B-1----:R1:W-:Y:S01]  /*a3d0*/  @!P4 STG.E.64 desc[UR8][R40.64], R16 ;  /* 0x000000102800c986 */ /* 0x0023e2000c101b08 */
[----:B------:R-:W-:-:S02]  /*a3e0*/  @!P3 IADD3.X R20, RZ, R46, RZ, P5, !PT ;  /* 0x0000002eff14b210 */ /* 0x000fc40002ffe4ff */
[C---:B0-----:R-:W-:Y:S02]  /*a3f0*/  @!P3 LEA R24, P5, R45.reuse, R6, 0x3 ;  /* 0x000000062d18b211 */ /* 0x041fe400078a18ff */
[----:B------:R-:W-:Y:S02]  /*a400*/  IADD3.X R46, R46, UR6, RZ, P6, !PT ;  /* 0x000000062e2e7c10 */ /* 0x000fe4000b7fe4ff */
[----:B------:R-:W-:Y:S02]  /*a410*/  @!P3 LEA.HI.X R25, R45, R4, R20, 0x3, P5 ;  /* 0x000000042d19b211 */ /* 0x000fe400028f1c14 */
[C---:B------:R-:W-:Y:S01]  /*a420*/  @!P2 IADD3 R43, P5, R32.reuse, R47, RZ ;  /* 0x0000002f202ba210 */ /* 0x040fe20007fbe0ff */
[----:B------:R-:W-:Y:S01]  /*a430*/  VIADD R32, R32, 0x1f ;  /* 0x0000001f20207836 */ /* 0x000fe20000000000 */
[----:B------:R-:W-:Y:S01]  /*a440*/  IADD3 R45, R10, R35, RZ ;  /* 0x000000230a2d7210 */ /* 0x000fe20007ffe0ff */
[----:B------:R1:W-:Y:S01]  /*a450*/  @!P3 STG.E.64 desc[UR8][R24.64], R30 ;  /* 0x0000001e1800b986 */ /* 0x0003e2000c101b08 */
[----:B------:R-:W-:Y:S01]  /*a460*/  ISETP.NE.AND P3, PT, R8, RZ, PT ;  /* 0x000000ff0800720c */ /* 0x000fe20003f65270 */
[----:B------:R-:W-:Y:S01]  /*a470*/  @!P2 IMAD.X R20, RZ, RZ, R46, P5 ;  /* 0x000000ffff14a224 */ /* 0x000fe200028e062e */
[----:B------:R-:W-:-:S04]  /*a480*/  @!P2 LEA R42, P5, R43, R6, 0x3 ;  /* 0x000000062b2aa211 */ /* 0x000fc800078a18ff */
[----:B------:R-:W-:-:S05]  /*a490*/  @!P2 LEA.HI.X R43, R43, R4, R20, 0x3, P5 ;  /* 0x000000042b2ba211 */ /* 0x000fca00028f1c14 */
[----:B--2---:R1:W-:Y:S01]  /*a4a0*/  @!P2 STG.E.64 desc[UR8][R42.64], R26 ;  /* 0x0000001a2a00a986 */ /* 0x0043e2000c101b08 */
[----:B------:R-:W-:-:S04]  /*a4b0*/  IADD3 R34, P2, R47, UR5, RZ ;  /* 0x000000052f227c10 */ /* 0x000fc8000ff5e0ff */
[----:B------:R-:W-:Y:S01]  /*a4c0*/  IADD3.X R20, R46, UR6, RZ, P2, !PT ;  /* 0x000000062e147c10 */ /* 0x000fe200097fe4ff */
[----:B------:R-:W-:Y:S08]  /*a4d0*/  @P3 BRA `(.L_x_21190) ;  /* 0xfffffffc00343947 */ /* 0x000ff0000383ffff */
.L_x_21189:
[----:B------:R-:W-:Y:S05]  /*a4e0*/  BSYNC B1 ;  /* 0x0000000000017941 */ /* 0x000fea0003800000 */
.L_x_21188:
        /* <DEDUP_REMOVED lines=13> */
[----:B------:R-:W1:Y:S03]  /*a5c0*/  LDS.64 R16, [R8] ;  /* 0x0000000008107984 */ /* 0x000e660000000a00 */
[----:B------:R-:W-:-:S05]  /*a5d0*/  LEA.HI.X R25, R25, R4, R26, 0x3, P0 ;  /* 0x0000000419197211 */ /* 0x000fca00000f1c1a */
[----:B-1----:R1:W-:Y:S04]  /*a5e0*/  STG.E.64 desc[UR8][R24.64], R16 ;  /* 0x0000001018007986 */ /* 0x0023e8000c101b08 */
.L_x_21192:
[----:B------:R-:W-:Y:S05]  /*a5f0*/  BSYNC B1 ;  /* 0x0000000000017941 */ /* 0x000fea0003800000 */
.L_x_21191:
[----:B0-----:R-:W-:Y:S01]  /*a600*/  IMAD.X R20, R20, 0x1, R31, P3 ;  /* 0x0000000114147824 */ /* 0x001fe200018e061f */
[----:B------:R-:W-:Y:S06]  /*a610*/  @!P2 BRA `(.L_x_21187) ;  /* 0x00000000005ca947 */ /* 0x000fec0003800000 */
[----:B------:R-:W-:Y:S01]  /*a620*/  IADD3 R8, R32, -0x1, RZ ;  /* 0xffffffff20087810 */ /* 0x000fe20007ffe0ff */
[----:B------:R-:W-:-:S03]  /*a630*/  IMAD R35, R2, 0x21, R35 ;  /* 0x0000002102237824 */ /* 0x000fc600078e0223 */
[----:B------:R-:W-:Y:S01]  /*a640*/  LOP3.LUT R8, R8, 0x1f, RZ, 0xc0, !PT ;  /* 0x0000001f08087812 */ /* 0x000fe200078ec0ff */
[----:B------:R-:W-:-:S03]  /*a650*/  IMAD.IADD R35, R10, 0x1, R35 ;  /* 0x000000010a237824 */ /* 0x000fc600078e0223 */
[----:B------:R-:W-:Y:S02]  /*a660*/  ISETP.GE.U32.AND P0, PT, R8, R9, PT ;  /* 0x000000090800720c */ /* 0x000fe40003f06070 */
[----:B------:R-:W-:-:S11]  /*a670*/  LEA R35, R35, UR4, 0x3 ;  /* 0x0000000423237c11 */ /* 0x000fd6000f8e18ff */
[----:B-1----:R-:W0:Y:S01]  /*a680*/  @!P0 LDS.64 R16, [R35+0x8] ;  /* 0x0000080023108984 */ /* 0x002e220000000a00 */
[----:B------:R-:W-:-:S04]  /*a690*/  @!P0 IADD3 R25, P2, R8, R27, RZ ;  /* 0x0000001b08198210 */ /* 0x000fc80007f5e0ff */
[----:B------:R-:W-:Y:S02]  /*a6a0*/  @!P0 IADD3.X R8, RZ, R20, RZ, P2, !PT ;  /* 0x00000014ff088210 */ /* 0x000fe400017fe4ff */
[----:B------:R-:W-:-:S04]  /*a6b0*/  @!P0 LEA R24, P2, R25, R6, 0x3 ;  /* 0x0000000619188211 */ /* 0x000fc800078418ff */
[----:B------:R-:W-:-:S05]  /*a6c0*/  @!P0 LEA.HI.X R25, R25, R4, R8, 0x3, P2 ;  /* 0x0000000419198211 */ /* 0x000fca00010f1c08 */
[----:B0-----:R0:W-:Y:S01]  /*a6d0*/  @!P0 STG.E.64 desc[UR8][R24.64], R16 ;  /* 0x0000001018008986 */ /* 0x0011e2000c101b08 */
[----:B------:R-:W-:-:S13]  /*a6e0*/  ISETP.NE.AND P0, PT, R15, 0x2, PT ;  /* 0x000000020f00780c */ /* 0x000fda0003f05270 */
[----:B0-----:R-:W-:Y:S05]  /*a6f0*/  @!P0 BRA `(.L_x_21187) ;  /* 0x0000000000248947 */ /* 0x001fea0003800000 */
        /* <DEDUP_REMOVED lines=9> */
.L_x_21187:
[----:B------:R-:W-:Y:S05]  /*a790*/  BSYNC B0 ;  /* 0x0000000000007941 */ /* 0x000fea0003800000 */
.L_x_21186:
        /* <DEDUP_REMOVED lines=11> */
[----:B--2---:R-:W-:Y:S01]  /*a850*/  LOP3.LUT R23, R11, 0x1, RZ, 0xfc, !PT ;  /* 0x000000010b177812 */ /* 0x004fe200078efcff */
[----:B------:R-:W-:Y:S01]  /*a860*/  IMAD.MOV.U32 R37, RZ, RZ, RZ ;  /* 0x000000ffff257224 */ /* 0x000fe200078e00ff */
[----:B------:R-:W-:Y:S01]  /*a870*/  ISETP.GE.U32.AND P2, PT, R8, 0x3, PT ;  /* 0x000000030800780c */ /* 0x000fe20003f46070 */
[----:B------:R-:W-:Y:S01]  /*a880*/  IMAD.IADD R8, R14, 0x1, -R18 ;  /* 0x000000010e087824 */ /* 0x000fe200078e0a12 */
[----:B------:R-:W-:Y:S01]  /*a890*/  LOP3.LUT R15, R0, 0x3, RZ, 0xc0, !PT ;  /* 0x00000003000f7812 */ /* 0x000fe200078ec0ff */
[----:B01----:R-:W-:Y:S01]  /*a8a0*/  IMAD.WIDE.U32 R16, R23, UR11, RZ ;  /* 0x0000000b17107c25 */ /* 0x003fe2000f8e00ff */
        /* <DEDUP_REMOVED lines=8> */
.L_x_21197:
        /* <DEDUP_REMOVED lines=24> */
[----:B------:R-:W1:Y:S01]  /*aab0*/  @!P5 LDS.64 R30, [R32+0x10] ;  /* 0x00001000201ed984 */ /* 0x000e620000000a00 */
        /* <DEDUP_REMOVED lines=26> */
.L_x_21196:
[----:B------:R-:W-:Y:S05]  /*ac60*/  BSYNC B1 ;  /* 0x0000000000017941 */ /* 0x000fea0003800000 */
.L_x_21195:
        /* <DEDUP_REMOVED lines=16> */
.L_x_21199:
[----:B------:R-:W-:Y:S05]  /*ad70*/  BSYNC B1 ;  /* 0x0000000000017941 */ /* 0x000fea0003800000 */
.L_x_21198:
        /* <DEDUP_REMOVED lines=15> */
[----:B---3--:R-:W-:Y:S05]  /*ae70*/  @!P0 BRA `(.L_x_21194) ;  /* 0x0000000000248947 */ /* 0x008fea0003800000 */
        /* <DEDUP_REMOVED lines=9> */
.L_x_21194:
[----:B------:R-:W-:Y:S05]  /*af10*/  BSYNC B0 ;  /* 0x0000000000007941 */ /* 0x000fea0003800000 */
.L_x_21193:
        /* <DEDUP_REMOVED lines=10> */
[----:B0123--:R-:W-:Y:S01]  /*afc0*/  LOP3.LUT R23, R11, 0x2, RZ, 0xfc, !PT ;  /* 0x000000020b177812 */ /* 0x00ffe200078efcff */
[----:B------:R-:W-:Y:S01]  /*afd0*/  BSSY B1, `(.L_x_21202) ;  /* 0x0000041000017945 */ /* 0x000fe20003800000 */
[----:B------:R-:W-:Y:S01]  /*afe0*/  LOP3.LUT R15, R0, 0x3, RZ, 0xc0, !PT ;  /* 0x00000003000f7812 */ /* 0x000fe200078ec0ff */
[----:B------:R-:W-:Y:S01]  /*aff0*/  IMAD.MOV.U32 R41, RZ, RZ, R10 ;  /* 0x000000ffff297224 */ /* 0x000fe200078e000a */
[----:B------:R-:W-:Y:S01]  /*b000*/  ISETP.GE.U32.AND P2, PT, R8, 0x3, PT ;  /* 0x000000030800780c */ /* 0x000fe20003f46070 */
[----:B------:R-:W-:Y:S01]  /*b010*/  IMAD.WIDE.U32 R16, R23, UR11, RZ ;  /* 0x0000000b17107c25 */ /* 0x000fe2000f8e00ff */
        /* <DEDUP_REMOVED lines=9> */
.L_x_21204:
        /* <DEDUP_REMOVED lines=20> */
[----:B----4-:R-:W-:Y:S01]  /*b1f0*/  @!P5 LDS.64 R28, [R32+0x10] ;  /* 0x00001000201cd984 */ /* 0x010fe20000000a00 */
        /* <DEDUP_REMOVED lines=30> */
.L_x_21203:
[----:B------:R-:W-:Y:S05]  /*b3e0*/  BSYNC B1 ;  /* 0x0000000000017941 */ /* 0x000fea0003800000 */
.L_x_21202:
        /* <DEDUP_REMOVED lines=16> */
.L_x_21206:
[----:B------:R-:W-:Y:S05]  /*b4f0*/  BSYNC B1 ;  /* 0x0000000000017941 */ /* 0x000fea0003800000 */
.L_x_21205:
        /* <DEDUP_REMOVED lines=25> */
.L_x_21201:
[----:B------:R-:W-:Y:S05]  /*b690*/  BSYNC B0 ;  /* 0x0000000000007941 */ /* 0x000fea0003800000 */
.L_x_21200:
        /* <DEDUP_REMOVED lines=12> */
[----:B0-2-4-:R-:W-:Y:S01]  /*b760*/  IADD3 R3, R0, -0x1, RZ ;  /* 0xffffffff00037810 */ /* 0x015fe20007ffe0ff */
[----:B------:R-:W-:Y:S01]  /*b770*/  BSSY B1, `(.L_x_21209) ;  /* 0x0000042000017945 */ /* 0x000fe20003800000 */
        /* <DEDUP_REMOVED lines=11> */
.L_x_21212:
[C---:B------:R-:W-:Y:S01]  /*b830*/  IADD3 R8, R5.reuse, -0x1, RZ ;  /* 0xffffffff05087810 */ /* 0x040fe20007ffe0ff */
[C---:B-1----:R-:W-:Y:S01]  /*b840*/  VIADD R12, R5.reuse, 0x1d ;  /* 0x0000001d050c7836 */ /* 0x042fe20000000000 */
        /* <DEDUP_REMOVED lines=10> */
[----:B------:R-:W-:-:S04]  /*b8f0*/  LOP3.LUT R35, R12, 0x1f, RZ, 0xc0, !PT ;  /* 0x0000001f0c237812 */ /* 0x000fc800078ec0ff */
[----:B------:R-:W-:Y:S01]  /*b900*/  ISETP.GE.U32.AND P0, PT, R35, R9, PT ;  /* 0x000000092300720c */ /* 0x000fe20003f06070 */
[----:B------:R-:W0:Y:S01]  /*b910*/  @!P3 LDS.64 R16, [R28] ;  /* 0x000000001c10b984 */ /* 0x000e220000000a00 */
[----:B------:R-:W-:Y:S02]  /*b920*/  @!P3 IADD3 R15, P4, R24, R19, RZ ;  /* 0x00000013180fb210 */ /* 0x000fe40007f9e0ff */
[----:B------:R-:W-:Y:S01]  /*b930*/  IADD3 R19, P5, R19, UR5, RZ ;  /* 0x0000000513137c10 */ /* 0x000fe2000ffbe0ff */
[----:B------:R-:W1:Y:S02]  /*b940*/  @!P2 LDS.64 R20, [R28+0x8] ;  /* 0x000008001c14a984 */ /* 0x000e640000000a00 */
[----:B------:R-:W-:Y:S01]  /*b950*/  @!P3 IMAD.X R8, RZ, RZ, R25, P4 ;  /* 0x000000ffff08b224 */ /* 0x000fe200020e0619 */
[----:B------:R-:W-:Y:S01]  /*b960*/  @!P3 LEA R24, P4, R15, R6, 0x3 ;  /* 0x000000060f18b211 */ /* 0x000fe200078818ff */
[----:B------:R-:W2:Y:S01]  /*b970*/  @!P1 LDS.64 R12, [R28+0x10] ;  /* 0x000010001c0c9984 */ /* 0x000ea20000000a00 */
[----:B------:R-:W-:-:S02]  /*b980*/  IADD3.X R27, R25, UR6, RZ, P5, !PT ;  /* 0x00000006191b7c10 */ /* 0x000fc4000affe4ff */
[----:B------:R-:W-:Y:S01]  /*b990*/  @!P2 IADD3 R5, P5, R26, R19, RZ ;  /* 0x000000131a05a210 */ /* 0x000fe20007fbe0ff */
[----:B------:R3:W4:Y:S01]  /*b9a0*/  @!P0 LDS.64 R22, [R28+0x18] ;  /* 0x000018001c168984 */ /* 0x0007220000000a00 */
[----:B------:R-:W-:Y:S02]  /*b9b0*/  @!P3 LEA.HI.X R25, R15, R4, R8, 0x3, P4 ;  /* 0x000000040f19b211 */ /* 0x000fe400020f1c08 */
[----:B------:R-:W-:Y:S02]  /*b9c0*/  IADD3 R15, P6, R19, UR5, RZ ;  /* 0x00000005130f7c10 */ /* 0x000fe4000ffde0ff */
[----:B------:R-:W-:Y:S02]  /*b9d0*/  @!P2 IADD3.X R8, RZ, R27, RZ, P5, !PT ;  /* 0x0000001bff08a210 */ /* 0x000fe40002ffe4ff */
[----:B------:R-:W-:Y:S02]  /*b9e0*/  @!P2 LEA R26, P4, R5, R6, 0x3 ;  /* 0x00000006051aa211 */ /* 0x000fe400078818ff */
[----:B------:R-:W-:-:S02]  /*b9f0*/  IADD3.X R19, R27, UR6, RZ, P6, !PT ;  /* 0x000000061b137c10 */ /* 0x000fc4000b7fe4ff */
[----:B------:R-:W-:Y:S02]  /*ba00*/  IADD3 R32, P5, R15, UR5, RZ ;  /* 0x000000050f207c10 */ /* 0x000fe4000ffbe0ff */
[----:B------:R-:W-:Y:S02]  /*ba10*/  @!P2 LEA.HI.X R27, R5, R4, R8, 0x3, P4 ;  /* 0x00000004051ba211 */ /* 0x000fe400020f1c08 */
[----:B------:R-:W-:Y:S02]  /*ba20*/  @!P1 IADD3 R15, P4, R30, R15, RZ ;  /* 0x0000000f1e0f9210 */ /* 0x000fe40007f9e0ff */
[----:B------:R-:W-:Y:S02]  /*ba30*/  IADD3.X R34, R19, UR6, RZ, P5, !PT ;  /* 0x0000000613227c10 */ /* 0x000fe4000affe4ff */
[----:B------:R-:W-:Y:S01]  /*ba40*/  @!P0 IADD3 R5, P5, R35, R32, RZ ;  /* 0x0000002023058210 */ /* 0x000fe20007fbe0ff */
[----:B------:R-:W-:Y:S01]  /*ba50*/  @!P1 IMAD.X R19, RZ, RZ, R19, P4 ;  /* 0x000000ffff139224 */ /* 0x000fe200020e0613 */
[----:B---3--:R-:W-:-:S02]  /*ba60*/  @!P1 LEA R28, P4, R15, R6, 0x3 ;  /* 0x000000060f1c9211 */ /* 0x008fc400078818ff */
[----:B------:R-:W-:Y:S02]  /*ba70*/  @!P0 IADD3.X R8, RZ, R34, RZ, P5, !PT ;  /* 0x00000022ff088210 */ /* 0x000fe40002ffe4ff */
[----:B------:R-:W-:Y:S02]  /*ba80*/  @!P1 LEA.HI.X R29, R15, R4, R19, 0x3, P4 ;  /* 0x000000040f1d9211 */ /* 0x000fe400020f1c13 */
[C---:B------:R-:W-:Y:S01]  /*ba90*/  @!P0 LEA R30, P5, R5.reuse, R6, 0x3 ;  /* 0x00000006051e8211 */ /* 0x040fe200078a18ff */
[----:B0-----:R0:W-:Y:S03]  /*baa0*/  @!P3 STG.E.64 desc[UR8][R24.64], R16 ;  /* 0x000000101800b986 */ /* 0x0011e6000c101b08 */
[----:B------:R-:W-:Y:S01]  /*bab0*/  @!P0 LEA.HI.X R31, R5, R4, R8, 0x3, P5 ;  /* 0x00000004051f8211 */ /* 0x000fe200028f1c08 */
[----:B-1----:R1:W-:Y:S01]  /*bac0*/  @!P2 STG.E.64 desc[UR8][R26.64], R20 ;  /* 0x000000141a00a986 */ /* 0x0023e2000c101b08 */
[----:B------:R-:W-:Y:S01]  /*bad0*/  MOV R8, R11 ;  /* 0x0000000b00087202 */ /* 0x000fe20000000f00 */
[----:B------:R-:W-:Y:S01]  /*bae0*/  VIADD R11, R11, 0x4 ;  /* 0x000000040b0b7836 */ /* 0x000fe20000000000 */
[----:B------:R-:W-:Y:S01]  /*baf0*/  IADD3 R5, R35, 0x1f, RZ ;  /* 0x0000001f23057810 */ /* 0x000fe20007ffe0ff */
[----:B--2---:R1:W-:Y:S01]  /*bb00*/  @!P1 STG.E.64 desc[UR8][R28.64], R12 ;  /* 0x0000000c1c009986 */ /* 0x0043e2000c101b08 */
[----:B------:R-:W-:Y:S01]  /*bb10*/  ISETP.NE.AND P1, PT, R0, RZ, PT ;  /* 0x000000ff0000720c */ /* 0x000fe20003f25270 */
[----:B------:R-:W-:-:S02]  /*bb20*/  IMAD.IADD R15, R10, 0x1, R11 ;  /* 0x000000010a0f7824 */ /* 0x000fc400078e020b */
[----:B----4-:R1:W-:Y:S01]  /*bb30*/  @!P0 STG.E.64 desc[UR8][R30.64], R22 ;  /* 0x000000161e008986 */ /* 0x0103e2000c101b08 */
[----:B------:R-:W-:-:S04]  /*bb40*/  IADD3 R19, P0, R32, UR5, RZ ;  /* 0x0000000520137c10 */ /* 0x000fc8000ff1e0ff */
[----:B0-----:R-:W-:-:S05]  /*bb50*/  IADD3.X R25, R34, UR6, RZ, P0, !PT ;  /* 0x0000000622197c10 */ /* 0x001fca00087fe4ff */
[----:B------:R-:W-:Y:S05]  /*bb60*/  @P1 BRA `(.L_x_21212) ;  /* 0xfffffffc00301947 */ /* 0x000fea000383ffff */
[----:B------:R-:W-:Y:S05]  /*bb70*/  BSYNC B2 ;  /* 0x0000000000027941 */ /* 0x000fea0003800000 */
.L_x_21211:
[----:B------:R-:W-:-:S07]  /*bb80*/  IADD3 R11, R8, 0x5, RZ ;  /* 0x00000005080b7810 */ /* 0x000fce0007ffe0ff */
.L_x_21210:
[----:B------:R-:W-:Y:S05]  /*bb90*/  BSYNC B1 ;  /* 0x0000000000017941 */ /* 0x000fea0003800000 */
.L_x_21209:
        /* <DEDUP_REMOVED lines=11> */
[----:B-1----:R-:W-:-:S04]  /*bc50*/  IADD3 R13, P0, R0, R19, RZ ;  /* 0x00000013000d7210 */ /* 0x002fc80007f1e0ff */
[----:B------:R-:W-:Y:S02]  /*bc60*/  LEA R10, R15, UR4, 0x3 ;  /* 0x000000040f0a7c11 */ /* 0x000fe4000f8e18ff */
[----:B------:R-:W-:Y:S02]  /*bc70*/  IADD3.X R0, RZ, R25, RZ, P0, !PT ;  /* 0x00000019ff007210 */ /* 0x000fe400007fe4ff */
[C---:B------:R-:W-:Y:S02]  /*bc80*/  LEA R12, P0, R13.reuse, R6, 0x3 ;  /* 0x000000060d0c7211 */ /* 0x040fe400078018ff */
[----:B------:R-:W1:Y:S02]  /*bc90*/  LDS.64 R10, [R10] ;  /* 0x000000000a0a7984 */ /* 0x000e640000000a00 */
[----:B------:R-:W-:-:S05]  /*bca0*/  LEA.HI.X R13, R13, R4, R0, 0x3, P0 ;  /* 0x000000040d0d7211 */ /* 0x000fca00000f1c00 */
[----:B-1----:R2:W-:Y:S04]  /*bcb0*/  STG.E.64 desc[UR8][R12.64], R10 ;  /* 0x0000000a0c007986 */ /* 0x0025e8000c101b08 */
.L_x_21214:
[----:B------:R-:W-:Y:S05]  /*bcc0*/  BSYNC B1 ;  /* 0x0000000000017941 */ /* 0x000fea0003800000 */
.L_x_21213:
[----:B0-----:R-:W-:Y:S01]  /*bcd0*/  IMAD.X R25, R25, 0x1, R16, P2 ;  /* 0x0000000119197824 */ /* 0x001fe200010e0610 */
[----:B------:R-:W-:Y:S06]  /*bce0*/  @!P1 BRA `(.L_x_21208) ;  /* 0x0000000000589947 */ /* 0x000fec0003800000 */
[----:B------:R-:W-:Y:S01]  /*bcf0*/  IADD3 R0, R5, -0x1, RZ ;  /* 0xffffffff05007810 */ /* 0x000fe20007ffe0ff */
[----:B------:R-:W-:-:S03]  /*bd00*/  IMAD R2, R2, 0x21, R17 ;  /* 0x0000002102027824 */ /* 0x000fc600078e0211 */
[----:B------:R-:W-:Y:S02]  /*bd10*/  LOP3.LUT R0, R0, 0x1f, RZ, 0xc0, !PT ;  /* 0x0000001f00007812 */ /* 0x000fe400078ec0ff */
[----:B------:R-:W-:Y:S02]  /*bd20*/  LEA R2, R2, UR4, 0x3 ;  /* 0x0000000402027c11 */ /* 0x000fe4000f8e18ff */
[----:B------:R-:W-:-:S13]  /*bd30*/  ISETP.GE.U32.AND P0, PT, R0, R9, PT ;  /* 0x000000090000720c */ /* 0x000fda0003f06070 */
[----:B--2---:R-:W0:Y:S01]  /*bd40*/  @!P0 LDS.64 R10, [R2] ;  /* 0x00000000020a8984 */ /* 0x004e220000000a00 */
[----:B-1----:R-:W-:-:S05]  /*bd50*/  @!P0 IADD3 R13, P1, R0, R8, RZ ;  /* 0x00000008000d8210 */ /* 0x002fca0007f3e0ff */
        /* <DEDUP_REMOVED lines=15> */
.L_x_21208:
[----:B------:R-:W-:Y:S05]  /*be50*/  BSYNC B0 ;  /* 0x0000000000007941 */ /* 0x000fea0003800000 */
.L_x_21207:
        /* <DEDUP_REMOVED lines=8> */
[----:B--2---:R-:W-:-:S11]  /*bee0*/  MOV R11, RZ ;  /* 0x000000ff000b7202 */ /* 0x004fd60000000f00 */
[----:B------:R-:W2:Y:S01]  /*bef0*/  @!P0 S2R R6, SR_CgaCtaId ;  /* 0x0000000000068919 */ /* 0x000ea20000008800 */
[----:B---3--:R-:W-:Y:S02]  /*bf00*/  @!P0 MOV R9, 0x400 ;  /* 0x0000040000098802 */ /* 0x008fe40000000f00 */
[----:B-----5:R-:W-:-:S05]  /*bf10*/  FMNMX R0, R33, R0, !PT ;  /* 0x0000000021007209 */ /* 0x020fca0007800000 */
[----:B0---4-:R-:W0:Y:S01]  /*bf20*/  SHFL.DOWN PT, R3, R0, 0x8, 0x1f ;  /* 0x09001f0000037f89 */ /* 0x011e2200000e0000 */
[----:B--2---:R-:W-:-:S05]  /*bf30*/  @!P0 LEA R9, R6, R9, 0x18 ;  /* 0x0000000906098211 */ /* 0x004fca00078ec0ff */
        /* <DEDUP_REMOVED lines=27> */
.L_x_21225:
[----:B--2---:R-:W-:-:S07]  /*c0f0*/  FMNMX R11, R2, R11, !PT ;  /* 0x0000000b020b7209 */ /* 0x004fce0007800000 */
.L_x_21217:
[----:B------:R-:W-:Y:S05]  /*c100*/  BSYNC B0 ;  /* 0x0000000000007941 */ /* 0x000fea0003800000 */
.L_x_21216:
[----:B------:R-:W-:Y:S01]  /*c110*/  ISETP.NE.AND P0, PT, R14, RZ, PT ;  /* 0x000000ff0e00720c */ /* 0x000fe20003f05270 */
[----:B------:R-:W-:-:S12]  /*c120*/  BSSY B0, `(.L_x_21215) ;  /* 0x0000004000007945 */ /* 0x000fd80003800000 */
[----:B------:R-:W-:Y:S05]  /*c130*/  @P0 BRA `(.L_x_21219) ;  /* 0x0000000000080947 */ /* 0x000fea0003800000 */
[----:B0-----:R-:W0:Y:S02]  /*c140*/  LDC.64 R2, c[0x0][0x238] ;  /* 0x00008e00ff027b82 */ /* 0x001e240000000a00 */
[----:B0-----:R2:W-:Y:S02]  /*c150*/  REDG.E.MAX.S32.STRONG.GPU desc[UR8][R2.64], R11 ;  /* 0x0000000b0200798e */ /* 0x0015e4000d10e388 */
.L_x_21219:
[----:B------:R-:W-:Y:S05]  /*c160*/  BSYNC B0 ;  /* 0x0000000000007941 */ /* 0x000fea0003800000 */
.L_x_21215:
        /* <DEDUP_REMOVED lines=12> */
[----:B01234-:R-:W-:Y:S05]  /*c230*/  CALL.REL.NOINC `($__internal_495_$__cuda_sm20_rcp_rn_f32_slowpath) ;  /* 0x0000000400847944 */ /* 0x01ffea0003c00000 */
[----:B------:R-:W-:Y:S05]  /*c240*/  BRA `(.L_x_21221) ;  /* 0x0000000000107947 */ /* 0x000fea0003800000 */
.L_x_21220:
[----:B------:R-:W0:Y:S02]  /*c250*/  MUFU.RCP R0, R7 ;  /* 0x0000000700007308 */ /* 0x000e240000001000 */
[----:B0-23--:R-:W-:-:S04]  /*c260*/  FFMA R2, R0, R7, -1 ;  /* 0xbf80000000027423 */ /* 0x00dfc80000000007 */
[----:B----4-:R-:W-:-:S04]  /*c270*/  FADD.FTZ R3, -R2, -RZ ;  /* 0x800000ff02037221 */ /* 0x010fc80000010100 */
[----:B------:R-:W-:-:S07]  /*c280*/  FFMA R0, R0, R3, R0 ;  /* 0x0000000300007223 */ /* 0x000fce0000000000 */
.L_x_21221:
[----:B------:R-:W0:Y:S02]  /*c290*/  LDC.64 R2, c[0x0][0x240] ;  /* 0x00009000ff027b82 */ /* 0x000e240000000a00 */
[----:B0-----:R-:W-:Y:S01]  /*c2a0*/  STG.E desc[UR8][R2.64], R0 ;  /* 0x0000000002007986 */ /* 0x001fe2000c101908 */
[----:B------:R-:W-:Y:S05]  /*c2b0*/  EXIT ;  /* 0x000000000000794d */ /* 0x000fea0003800000 */
.L_x_21218:
[----:B------:R-:W-:Y:S01]  /*c2c0*/  HFMA2.MMA R9, -RZ, RZ, 0, 1.847743988037109375e-06 ;  /* 0x0000001fff097435 */ /* 0x000fe200000001ff */
[----:B------:R-:W-:Y:S02]  /*c2d0*/  IMAD.MOV.U32 R5, RZ, RZ, 0x4 ;  /* 0x00000004ff057424 */ /* 0x000fe400078e00ff */
[----:B------:R-:W-:-:S08]  /*c2e0*/  IMAD.MOV.U32 R4, RZ, RZ, -0x1 ;  /* 0xffffffffff047424 */ /* 0x000fd000078e00ff */
[----:B012---:R-:W-:Y:S05]  /*c2f0*/  WARPSYNC.COLLECTIVE R4, `(.L_x_21222) ;  /* 0x0000000004087348 */ /* 0x007fea0003c00000 */
[----:B--2---:R2:W3:Y:S02]  /*c300*/  SHFL.DOWN P0, R11, R0, R5, R9 ;  /* 0x08000005000b7389 */ /* 0x0044e40000000009 */
[----:B0123--:R-:W-:Y:S01]  /*c310*/  ENDCOLLECTIVE ;  /* 0x000000000000791b */ /* 0x00ffe20003800000 */
.L_x_21222:
[----:B------:R-:W-:Y:S01]  /*c320*/  HFMA2.MMA R5, -RZ, RZ, 0, 1.1920928955078125e-07 ;  /* 0x00000002ff057435 */ /* 0x000fe200000001ff */
[----:B------:R-:W-:-:S04]  /*c330*/  MOV R3, R11 ;  /* 0x0000000b00037202 */ /* 0x000fc80000000f00 */
[----:B------:R-:W-:-:S05]  /*c340*/  FMNMX R3, R3, R0, !PT ;  /* 0x0000000003037209 */ /* 0x000fca0007800000 */
[----:B------:R-:W-:-:S07]  /*c350*/  IMAD.MOV.U32 R0, RZ, RZ, R3 ;  /* 0x000000ffff007224 */ /* 0x000fce00078e0003 */
[----:B------:R-:W-:Y:S05]  /*c360*/  WARPSYNC.COLLECTIVE R4, `(.L_x_21223) ;  /* 0x0000000004087348 */ /* 0x000fea0003c00000 */
[----:B------:R0:W1:Y:S02]  /*c370*/  SHFL.DOWN P0, R11, R0, R5, R9 ;  /* 0x08000005000b7389 */ /* 0x0000640000000009 */
[----:B01----:R-:W-:Y:S01]  /*c380*/  ENDCOLLECTIVE ;  /* 0x000000000000791b */ /* 0x003fe20003800000 */
.L_x_21223:
[----:B------:R-:W-:Y:S02]  /*c390*/  IMAD.MOV.U32 R5, RZ, RZ, 0x1 ;  /* 0x00000001ff057424 */ /* 0x000fe400078e00ff */
[----:B------:R-:W-:-:S05]  /*c3a0*/  IMAD.MOV.U32 R2, RZ, RZ, R11 ;  /* 0x000000ffff027224 */ /* 0x000fca00078e000b */
[----:B------:R-:W-:-:S04]  /*c3b0*/  FMNMX R2, R3, R2, !PT ;  /* 0x0000000203027209 */ /* 0x000fc80007800000 */
[----:B------:R-:W-:-:S07]  /*c3c0*/  MOV R0, R2 ;  /* 0x0000000200007202 */ /* 0x000fce0000000f00 */
[----:B------:R-:W-:Y:S05]  /*c3d0*/  WARPSYNC.COLLECTIVE R4, `(.L_x_21224) ;  /* 0x0000000004087348 */ /* 0x000fea0003c00000 */
[----:B------:R0:W1:Y:S02]  /*c3e0*/  SHFL.DOWN P0, R11, R0, R5, R9 ;  /* 0x08000005000b7389 */ /* 0x0000640000000009 */
[----:B01----:R-:W-:Y:S01]  /*c3f0*/  ENDCOLLECTIVE ;  /* 0x000000000000791b */ /* 0x003fe20003800000 */
.L_x_21224:
[----:B------:R-:W-:Y:S05]  /*c400*/  BRA `(.L_x_21225) ;  /* 0xfffffffc00387947 */ /* 0x000fea000383ffff */
        .weak           $__internal_494_$__cuda_sm20_div_u64
        .type           $__internal_494_$__cuda_sm20_div_u64,@function
        .size           $__internal_494_$__cuda_sm20_div_u64,($__internal_495_$__cuda_sm20_rcp_rn_f32_slowpath - $__internal_494_$__cuda_sm20_div_u64)
$__internal_494_$__cuda_sm20_div_u64:
        /* <DEDUP_REMOVED lines=67> */
[----:B------:R-:W-:Y:S06]  /*c840*/  RET.REL.NODEC R4 `(_ZN18transformer_engine6detail38cast_transpose_fused_kernel_notalignedILb0ELb0ELb1EfNS_16CTDBiasDActParamI6__halfS3_13__nv_bfloat16fEELi4ELi4ENS_5EmptyEXadL_ZNS_4siluIffEET_T0_RKS6_EEEEvT3_mmm) ;  /* 0xffffff3404ec7950 */ /* 0x000fec0003c3ffff */
        .weak           $__internal_495_$__cuda_sm20_rcp_rn_f32_slowpath
        .type           $__internal_495_$__cuda_sm20_rcp_rn_f32_slowpath,@function
        .size           $__internal_495_$__cuda_sm20_rcp_rn_f32_slowpath,(.L_x_34980 - $__internal_495_$__cuda_sm20_rcp_rn_f32_slowpath)
$__internal_495_$__cuda_sm20_rcp_rn_f32_slowpath:
[----:B------:R-:W-:Y:S01]  /*c850*/  IMAD.SHL.U32 R17, R0, 0x2, RZ ;  /* 0x0000000200117824 */ /* 0x000fe200078e00ff */
[----:B------:R-:W-:Y:S04]  /*c860*/  BSSY B0, `(.L_x_21226) ;  /* 0x0000030000007945 */ /* 0x000fe80003800000 */
        /* <DEDUP_REMOVED lines=13> */
.L_x_21227:
        /* <DEDUP_REMOVED lines=13> */
[----:B------:R-:W-:Y:S01]  /*ca10*/  HFMA2.MMA R23, -RZ, RZ, 0, 1.78813934326171875e-07 ;  /* 0x00000003ff177435 */ /* 0x000fe200000001ff */
[----:B------:R-:W-:Y:S02]  /*ca20*/  SEL R24, RZ, 0xffffffff, !P0 ;  /* 0xffffffffff187807 */ /* 0x000fe40004000000 */
[----:B------:R-:W-:Y:S02]  /*ca30*/  LOP3.LUT R22, R22, 0x800000, RZ, 0xfc, !PT ;  /* 0x0080000016167812 */ /* 0x000fe400078efcff */
[----:B------:R-:W-:Y:S02]  /*ca40*/  IADD3 R24, -R24, RZ, RZ ;  /* 0x000000ff18187210 */ /* 0x000fe40007ffe1ff */
[----:B------:R-:W-:-:S02]  /*ca50*/  SHF.R.U32.HI R17, RZ, R17, R22 ;  /* 0x00000011ff117219 */ /* 0x000fc40000011616 */
[-C--:B------:R-:W-:Y:S02]  /*ca60*/  LOP3.LUT P1, RZ, R24, R16.reuse, R22, 0xf8, !PT ;  /* 0x0000001018ff7212 */ /* 0x080fe4000782f816 */
[----:B------:R-:W-:-:S04]  /*ca70*/  SHF.L.U32 R23, R23, R16, RZ ;  /* 0x0000001017177219 */ /* 0x000fc800000006ff */
[----:B------:R-:W-:-:S04]  /*ca80*/  LOP3.LUT R23, R23, R22, RZ, 0xc0, !PT ;  /* 0x0000001617177212 */ /* 0x000fc800078ec0ff */
        /* <DEDUP_REMOVED lines=12> */
.L_x_21229:
[----:B------:R-:W0:Y:S02]  /*cb50*/  MUFU.RCP R0, R0 ;  /* 0x0000000000007308 */ /* 0x000e240000001000 */
.L_x_21228:
[----:B------:R-:W-:Y:S05]  /*cb60*/  BSYNC B0 ;  /* 0x0000000000007941 */ /* 0x000fea0003800000 */
.L_x_21226:
[----:B------:R-:W-:Y:S01]  /*cb70*/  MOV R16, R15 ;  /* 0x0000000f00107202 */ /* 0x000fe20000000f00 */
[----:B------:R-:W-:-:S04]  /*cb80*/  IMAD.MOV.U32 R17, RZ, RZ, 0x0 ;  /* 0x00000000ff117424 */ /* 0x000fc800078e00ff */
[----:B0-----:R-:W-:Y:S05]  /*cb90*/  RET.REL.NODEC R16 `(_ZN18transformer_engine6detail38cast_transpose_fused_kernel_notalignedILb0ELb0ELb1EfNS_16CTDBiasDActParamI6__halfS3_13__nv_bfloat16fEELi4ELi4ENS_5EmptyEXadL_ZNS_4siluIffEET_T0_RKS6_EEEEvT3_mmm) ;  /* 0xffffff3410187950 */ /* 0x001fea0003c3ffff */
.L_x_21230:
        /* <DEDUP_REMOVED lines=14> */
.L_x_34980:


//--------------------- .text._ZN18transformer_engine6detail38cast_transpose_fused_kernel_notalignedILb0ELb0ELb1EfNS_16CTDBiasDActParamI6__halfS3_S3_fEELi4ELi4ENS_5EmptyEXadL_ZNS_4siluIffEET_T0_RKS5_EEEEvT3_mmm --------------------------
	.section	.text._ZN18transformer_engine6detail38cast_transpose_fused_kernel_notalignedILb0ELb0ELb1EfNS_16CTDBiasDActParamI6__halfS3_S3_fEELi4ELi4ENS_5EmptyEXadL_ZNS_4siluIffEET_T0_RKS5_EEEEvT3_mmm,"ax",@progbits
	.align	128
        .global         _ZN18transformer_engine6detail38cast_transpose_fused_kernel_notalignedILb0ELb0ELb1EfNS_16CTDBiasDActParamI6__halfS3_S3_fEELi4ELi4ENS_5EmptyEXadL_ZNS_4siluIffEET_T0_RKS5_EEEEvT3_mmm
        .type           _ZN18transformer_engine6detail38cast_transpose_fused_kernel_notalignedILb0ELb0ELb1EfNS_16CTDBiasDActParamI6__halfS3_S3_fEELi4ELi4ENS_5EmptyEXadL_ZNS_4siluIffEET_T0_RKS5_EEEEvT3_mmm,@function
        .size           _ZN18transformer_engine6detail38cast_transpose_fused_kernel_notalignedILb0ELb0ELb1EfNS_16CTDBiasDActParamI6__halfS3_S3_fEELi4ELi4ENS_5EmptyEXadL_ZNS_4siluIffEET_T0_RKS5_EEEEvT3_mmm,(.L_x_34982 - _ZN18transformer_engine6detail38cast_transpose_fused_kernel_notalignedILb0ELb0ELb1EfNS_16CTDBiasDActParamI6__halfS3_S3_fEELi4ELi4ENS_5EmptyEXadL_ZNS_4siluIffEET_T0_RKS5_EEEEvT3_mmm)
        .other          _ZN18transformer_engine6detail38cast_transpose_fused_kernel_notalignedILb0ELb0ELb1EfNS_16CTDBiasDActParamI6__halfS3_S3_fEELi4ELi4ENS_5EmptyEXadL_ZNS_4siluIffEET_T0_RKS5_EEEEvT3_mmm,@"STO_CUDA_ENTRY STV_DEFAULT"
_ZN18transformer_engine6detail38cast_transpose_fused_kernel_notalignedILb0ELb0ELb1EfNS_16CTDBiasDActParamI6__halfS3_S3_fEELi4ELi4ENS_5EmptyEXadL_ZNS_4siluIffEET_T0_RKS5_EEEEvT3_mmm:
.text._ZN18transformer_engine6detail38cast_transpose_fused_kernel_notalignedILb0ELb0ELb1EfNS_16CTDBiasDActParamI6__halfS3_S3_fEELi4ELi4ENS_5EmptyEXadL_ZNS_4siluIffEET_T0_RKS5_EEEEvT3_mmm:
        /* <DEDUP_REMOVED lines=19> */
[----:B------:R-:W-:Y:S05]  /*0130*/  CALL.REL.NOINC `($__internal_496_$__cuda_sm20_div_u64) ;  /* 0x000000c000b47944 */ /* 0x000fea0003c00000 */
        /* <DEDUP_REMOVED lines=8> */
.L_x_21231:
        /* <DEDUP_REMOVED lines=22> */
.L_x_21232:
        /* <DEDUP_REMOVED lines=144> */
[----:B-----5:R-:W-:Y:S05]  /*0c20*/  CALL.REL.NOINC `($__internal_497_$__cuda_sm20_rcp_rn_f32_slowpath) ;  /* 0x000000bc00087944 */ /* 0x020fea0003c00000 */
[----:B------:R-:W-:Y:S05]  /*0c30*/  BRA `(.L_x_21235) ;  /* 0x0000000000107947 */ /* 0x000fea0003800000 */
.L_x_21234:
[----:B------:R-:W0:Y:S02]  /*0c40*/  MUFU.RCP R0, R43 ;  /* 0x0000002b00007308 */ /* 0x000e240000001000 */
[----:B0-----:R-:W-:-:S04]  /*0c50*/  FFMA R15, R43, R0, -1 ;  /* 0xbf8000002b0f7423 */ /* 0x001fc80000000000 */
[----:B------:R-:W-:-:S04]  /*0c60*/  FADD.FTZ R15, -R15, -RZ ;  /* 0x800000ff0f0f7221 */ /* 0x000fc80000010100 */
[----:B------:R-:W-:-:S07]  /*0c70*/  FFMA R0, R0, R15, R0 ;  /* 0x0000000f00007223 */ /* 0x000fce0000000000 */
.L_x_21235:
[----:B------:R-:W-:Y:S05]  /*0c80*/  BSYNC B1 ;  /* 0x0000000000017941 */ /* 0x000fea0003800000 */
.L_x_21233:
        /* <DEDUP_REMOVED lines=20> */
[----:B-----5:R-:W-:Y:S05]  /*0dd0*/  CALL.REL.NOINC `($__internal_497_$__cuda_sm20_rcp_rn_f32_slowpath) ;  /* 0x000000b8009c7944 */ /* 0x020fea0003c00000 */
[----:B------:R-:W-:Y:S05]  /*0de0*/  BRA `(.L_x_21238) ;  /* 0x0000000000107947 */ /* 0x000fea0003800000 */
.L_x_21237:
[----:B------:R-:W0:Y:S02]  /*0df0*/  MUFU.RCP R0, R17 ;  /* 0x0000001100007308 */ /* 0x000e240000001000 */
[----:B0-----:R-:W-:-:S04]  /*0e00*/  FFMA R15, R17, R0, -1 ;  /* 0xbf800000110f7423 */ /* 0x001fc80000000000 */
[----:B------:R-:W-:-:S04]  /*0e10*/  FADD.FTZ R15, -R15, -RZ ;  /* 0x800000ff0f0f7221 */ /* 0x000fc80000010100 */
[----:B------:R-:W-:-:S07]  /*0e20*/  FFMA R0, R0, R15, R0 ;  /* 0x0000000f00007223 */ /* 0x000fce0000000000 */
.L_x_21238:
[----:B------:R-:W-:Y:S05]  /*0e30*/  BSYNC B1 ;  /* 0x0000000000017941 */ /* 0x000fea0003800000 */
.L_x_21236:
        /* <DEDUP_REMOVED lines=19> */
[----:B-----5:R-:W-:Y:S05]  /*0f70*/  CALL.REL.NOINC `($__internal_497_$__cuda_sm20_rcp_rn_f32_slowpath) ;  /* 0x000000b800347944 */ /* 0x020fea0003c00000 */
[----:B------:R-:W-:Y:S05]  /*0f80*/  BRA `(.L_x_21241) ;  /* 0x0000000000107947 */ /* 0x000fea0003800000 */
.L_x_21240:
[----:B------:R-:W0:Y:S02]  /*0f90*/  MUFU.RCP R0, R17 ;  /* 0x0000001100007308 */ /* 0x000e240000001000 */
[----:B0-----:R-:W-:-:S04]  /*0fa0*/  FFMA R15, R17, R0, -1 ;  /* 0xbf800000110f7423 */ /* 0x001fc80000000000 */
[----:B------:R-:W-:-:S04]  /*0fb0*/  FADD.FTZ R15, -R15, -RZ ;  /* 0x800000ff0f0f7221 */ /* 0x000fc80000010100 */
[----:B------:R-:W-:-:S07]  /*0fc0*/  FFMA R0, R0, R15, R0 ;  /* 0x0000000f00007223 */ /* 0x000fce0000000000 */
.L_x_21241:
[----:B------:R-:W-:Y:S05]  /*0fd0*/  BSYNC B1 ;  /* 0x0000000000017941 */ /* 0x000fea0003800000 */
.L_x_21239:
        /* <DEDUP_REMOVED lines=22> */
.L_x_21243:
[----:B------:R-:W0:Y:S02]  /*1140*/  MUFU.RCP R0, R17 ;  /* 0x0000001100007308 */ /* 0x000e240000001000 */
[----:B0-----:R-:W-:-:S04]  /*1150*/  FFMA R15, R17, R0, -1 ;  /* 0xbf800000110f7423 */ /* 0x001fc80000000000 */
[----:B------:R-:W-:-:S04]  /*1160*/  FADD.FTZ R15, -R15, -RZ ;  /* 0x800000ff0f0f7221 */ /* 0x000fc80000010100 */
[----:B------:R-:W-:-:S07]  /*1170*/  FFMA R0, R0, R15, R0 ;  /* 0x0000000f00007223 */ /* 0x000fce0000000000 */
.L_x_21244:
[----:B------:R-:W-:Y:S05]  /*1180*/  BSYNC B1 ;  /* 0x0000000000017941 */ /* 0x000fea0003800000 */
.L_x_21242:
        /* <DEDUP_REMOVED lines=19> */
[----:B------:R-:W-:Y:S05]  /*12c0*/  CALL.REL.NOINC `($__internal_497_$__cuda_sm20_rcp_rn_f32_slowpath) ;  /* 0x000000b400607944 */ /* 0x000fea0003c00000 */
[----:B------:R-:W-:Y:S05]  /*12d0*/  BRA `(.L_x_21247) ;  /* 0x0000000000107947 */ /* 0x000fea0003800000 */
.L_x_21246:
[----:B------:R-:W0:Y:S02]  /*12e0*/  MUFU.RCP R0, R19 ;  /* 0x0000001300007308 */ /* 0x000e240000001000 */
[----:B0-----:R-:W-:-:S04]  /*12f0*/  FFMA R15, R19, R0, -1 ;  /* 0xbf800000130f7423 */ /* 0x001fc80000000000 */
[----:B------:R-:W-:-:S04]  /*1300*/  FADD.FTZ R15, -R15, -RZ ;  /* 0x800000ff0f0f7221 */ /* 0x000fc80000010100 */
[----:B------:R-:W-:-:S07]  /*1310*/  FFMA R0, R0, R15, R0 ;  /* 0x0000000f00007223 */ /* 0x000fce0000000000 */
.L_x_21247:
[----:B------:R-:W-:Y:S05]  /*1320*/  BSYNC B1 ;  /* 0x0000000000017941 */ /* 0x000fea0003800000 */
.L_x_21245:
        /* <DEDUP_REMOVED lines=20> */
[----:B------:R-:W-:Y:S05]  /*1470*/  CALL.REL.NOINC `($__internal_497_$__cuda_sm20_rcp_rn_f32_slowpath) ;  /* 0x000000b000f47944 */ /* 0x000fea0003c00000 */
[----:B------:R-:W-:Y:S05]  /*1480*/  BRA `(.L_x_21250) ;  /* 0x0000000000107947 */ /* 0x000fea0003800000 */
.L_x_21249:
[----:B------:R-:W0:Y:S02]  /*1490*/  MUFU.RCP R0, R19 ;  /* 0x0000001300007308 */ /* 0x000e240000001000 */
[----:B0-----:R-:W-:-:S04]  /*14a0*/  FFMA R15, R19, R0, -1 ;  /* 0xbf800000130f7423 */ /* 0x001fc80000000000 */
[----:B------:R-:W-:-:S04]  /*14b0*/  FADD.FTZ R15, -R15, -RZ ;  /* 0x800000ff0f0f7221 */ /* 0x000fc80000010100 */
[----:B------:R-:W-:-:S07]  /*14c0*/  FFMA R0, R0, R15, R0 ;  /* 0x0000000f00007223 */ /* 0x000fce0000000000 */
.L_x_21250:
[----:B------:R-:W-:Y:S05]  /*14d0*/  BSYNC B1 ;  /* 0x0000000000017941 */ /* 0x000fea0003800000 */
.L_x_21248:
        /* <DEDUP_REMOVED lines=21> */
.L_x_21252:
[----:B------:R-:W0:Y:S02]  /*1630*/  MUFU.RCP R0, R17 ;  /* 0x0000001100007308 */ /* 0x000e240000001000 */
[----:B0-----:R-:W-:-:S04]  /*1640*/  FFMA R15, R17, R0, -1 ;  /* 0xbf800000110f7423 */ /* 0x001fc80000000000 */
[----:B------:R-:W-:-:S04]  /*1650*/  FADD.FTZ R15, -R15, -RZ ;  /* 0x800000ff0f0f7221 */ /* 0x000fc80000010100 */
[----:B------:R-:W-:-:S07]  /*1660*/  FFMA R0, R0, R15, R0 ;  /* 0x0000000f00007223 */ /* 0x000fce0000000000 */
.L_x_21253:
[----:B------:R-:W-:Y:S05]  /*1670*/  BSYNC B1 ;  /* 0x0000000000017941 */ /* 0x000fea0003800000 */
.L_x_21251:
        /* <DEDUP_REMOVED lines=22> */
.L_x_21255:
[----:B------:R-:W0:Y:S02]  /*17e0*/  MUFU.RCP R0, R19 ;  /* 0x0000001300007308 */ /* 0x000e240000001000 */
[----:B0-----:R-:W-:-:S04]  /*17f0*/  FFMA R15, R19, R0, -1 ;  /* 0xbf800000130f7423 */ /* 0x001fc80000000000 */
[----:B------:R-:W-:-:S04]  /*1800*/  FADD.FTZ R15, -R15, -RZ ;  /* 0x800000ff0f0f7221 */ /* 0x000fc80000010100 */
[----:B------:R-:W-:-:S07]  /*1810*/  FFMA R0, R0, R15, R0 ;  /* 0x0000000f00007223 */ /* 0x000fce0000000000 */
.L_x_21256:
[----:B------:R-:W-:Y:S05]  /*1820*/  BSYNC B1 ;  /* 0x0000000000017941 */ /* 0x000fea0003800000 */
.L_x_21254:
        /* <DEDUP_REMOVED lines=21> */
.L_x_21258:
[----:B------:R-:W0:Y:S02]  /*1980*/  MUFU.RCP R0, R19 ;  /* 0x0000001300007308 */ /* 0x000e240000001000 */
[----:B0-----:R-:W-:-:S04]  /*1990*/  FFMA R15, R19, R0, -1 ;  /* 0xbf800000130f7423 */ /* 0x001fc80000000000 */
[----:B------:R-:W-:-:S04]  /*19a0*/  FADD.FTZ R15, -R15, -RZ ;  /* 0x800000ff0f0f7221 */ /* 0x000fc80000010100 */
[----:B------:R-:W-:-:S07]  /*19b0*/  FFMA R0, R0, R15, R0 ;  /* 0x0000000f00007223 */ /* 0x000fce0000000000 */
.L_x_21259:
[----:B------:R-:W-:Y:S05]  /*19c0*/  BSYNC B1 ;  /* 0x0000000000017941 */ /* 0x000fea0003800000 */
.L_x_21257:
        /* <DEDUP_REMOVED lines=22> */
.L_x_21261:
[----:B------:R-:W0:Y:S02]  /*1b30*/  MUFU.RCP R0, R19 ;  /* 0x0000001300007308 */ /* 0x000e240000001000 */
[----:B0-----:R-:W-:-:S04]  /*1b40*/  FFMA R15, R19, R0, -1 ;  /* 0xbf800000130f7423 */ /* 0x001fc80000000000 */
[----:B------:R-:W-:-:S04]  /*1b50*/  FADD.FTZ R15, -R15, -RZ ;  /* 0x800000ff0f0f7221 */ /* 0x000fc80000010100 */
[----:B------:R-:W-:-:S07]  /*1b60*/  FFMA R0, R0, R15, R0 ;  /* 0x0000000f00007223 */ /* 0x000fce0000000000 */
.L_x_21262:
[----:B------:R-:W-:Y:S05]  /*1b70*/  BSYNC B1 ;  /* 0x0000000000017941 */ /* 0x000fea0003800000 */
.L_x_21260:
        /* <DEDUP_REMOVED lines=21> */
.L_x_21264:
[----:B------:R-:W0:Y:S02]  /*1cd0*/  MUFU.RCP R0, R17 ;  /* 0x0000001100007308 */ /* 0x000e240000001000 */
[----:B0-----:R-:W-:-:S04]  /*1ce0*/  FFMA R15, R17, R0, -1 ;  /* 0xbf800000110f7423 */ /* 0x001fc80000000000 */
[----:B------:R-:W-:-:S04]  /*1cf0*/  FADD.FTZ R15, -R15, -RZ ;  /* 0x800000ff0f0f7221 */ /* 0x000fc80000010100 */
[----:B------:R-:W-:-:S07]  /*1d00*/  FFMA R0, R0, R15, R0 ;  /* 0x0000000f00007223 */ /* 0x000fce0000000000 */
.L_x_21265:
[----:B------:R-:W-:Y:S05]  /*1d10*/  BSYNC B1 ;  /* 0x0000000000017941 */ /* 0x000fea0003800000 */
.L_x_21263:
        /* <DEDUP_REMOVED lines=22> */
.L_x_21267:
[----:B------:R-:W0:Y:S02]  /*1e80*/  MUFU.RCP R0, R19 ;  /* 0x0000001300007308 */ /* 0x000e240000001000 */
[----:B0-----:R-:W-:-:S04]  /*1e90*/  FFMA R15, R19, R0, -1 ;  /* 0xbf800000130f7423 */ /* 0x001fc80000000000 */
[----:B------:R-:W-:-:S04]  /*1ea0*/  FADD.FTZ R15, -R15, -RZ ;  /* 0x800000ff0f0f7221 */ /* 0x000fc80000010100 */
[----:B------:R-:W-:-:S07]  /*1eb0*/  FFMA R0, R0, R15, R0 ;  /* 0x0000000f00007223 */ /* 0x000fce0000000000 */
.L_x_21268:
[----:B------:R-:W-:Y:S05]  /*1ec0*/  BSYNC B1 ;  /* 0x0000000000017941 */ /* 0x000fea0003800000 */
.L_x_21266:
        /* <DEDUP_REMOVED lines=21> */
.L_x_21270:
[----:B------:R-:W0:Y:S02]  /*2020*/  MUFU.RCP R0, R17 ;  /* 0x0000001100007308 */ /* 0x000e240000001000 */
[----:B0-----:R-:W-:-:S04]  /*2030*/  FFMA R15, R17, R0, -1 ;  /* 0xbf800000110f7423 */ /* 0x001fc80000000000 */
[----:B------:R-:W-:-:S04]  /*2040*/  FADD.FTZ R15, -R15, -RZ ;  /* 0x800000ff0f0f7221 */ /* 0x000fc80000010100 */
[----:B------:R-:W-:-:S07]  /*2050*/  FFMA R0, R0, R15, R0 ;  /* 0x0000000f00007223 */ /* 0x000fce0000000000 */
.L_x_21271:
[----:B------:R-:W-:Y:S05]  /*2060*/  BSYNC B1 ;  /* 0x0000000000017941 */ /* 0x000fea0003800000 */
.L_x_21269:
        /* <DEDUP_REMOVED lines=22> */
.L_x_21273:
[----:B------:R-:W0:Y:S02]  /*21d0*/  MUFU.RCP R0, R17 ;  /* 0x0000001100007308 */ /* 0x000e240000001000 */
[----:B0-----:R-:W-:-:S04]  /*21e0*/  FFMA R15, R17, R0, -1 ;  /* 0xbf800000110f7423 */ /* 0x001fc80000000000 */
[----:B------:R-:W-:-:S04]  /*21f0*/  FADD.FTZ R15, -R15, -RZ ;  /* 0x800000ff0f0f7221 */ /* 0x000fc80000010100 */
[----:B------:R-:W-:-:S07]  /*2200*/  FFMA R0, R0, R15, R0 ;  /* 0x0000000f00007223 */ /* 0x000fce0000000000 */
.L_x_21274:
[----:B------:R-:W-:Y:S05]  /*2210*/  BSYNC B1 ;  /* 0x0000000000017941 */ /* 0x000fea0003800000 */
.L_x_21272:
        /* <DEDUP_REMOVED lines=21> */
.L_x_21276:
[----:B------:R-:W0:Y:S02]  /*2370*/  MUFU.RCP R0, R17 ;  /* 0x0000001100007308 */ /* 0x000e240000001000 */
[----:B0-----:R-:W-:-:S04]  /*2380*/  FFMA R15, R17, R0, -1 ;  /* 0xbf800000110f7423 */ /* 0x001fc80000000000 */
[----:B------:R-:W-:-:S04]  /*2390*/  FADD.FTZ R15, -R15, -RZ ;  /* 0x800000ff0f0f7221 */ /* 0x000fc80000010100 */
[----:B------:R-:W-:-:S07]  /*23a0*/  FFMA R0, R0, R15, R0 ;  /* 0x0000000f00007223 */ /* 0x000fce0000000000 */
.L_x_21277:
[----:B------:R-:W-:Y:S05]  /*23b0*/  BSYNC B1 ;  /* 0x0000000000017941 */ /* 0x000fea0003800000 */
.L_x_21275:
        /* <DEDUP_REMOVED lines=21> */
[----:B------:R-:W-:Y:S01]  /*2510*/  IMAD.MOV.U32 R24, RZ, RZ, R0 ;  /* 0x000000ffff187224 */ /* 0x000fe200078e0000 */
[----:B------:R-:W-:Y:S06]  /*2520*/  BRA `(.L_x_21280) ;  /* 0x0000000000107947 */ /* 0x000fec0003800000 */
.L_x_21279:
[----:B------:R-:W0:Y:S02]  /*2530*/  MUFU.RCP R24, R19 ;  /* 0x0000001300187308 */ /* 0x000e240000001000 */
[----:B0-----:R-:W-:-:S04]  /*2540*/  FFMA R0, R19, R24, -1 ;  /* 0xbf80000013007423 */ /* 0x001fc80000000018 */
[----:B------:R-:W-:-:S04]  /*2550*/  FADD.FTZ R15, -R0, -RZ ;  /* 0x800000ff000f7221 */ /* 0x000fc80000010100 */
[----:B------:R-:W-:-:S07]  /*2560*/  FFMA R24, R24, R15, R24 ;  /* 0x0000000f18187223 */ /* 0x000fce0000000018 */
.L_x_21280:
[----:B------:R-:W-:Y:S05]  /*2570*/  BSYNC B1 ;  /* 0x0000000000017941 */ /* 0x000fea0003800000 */
.L_x_21278:
        /* <DEDUP_REMOVED lines=37> */
.L_x_21282:
[----:B------:R-:W-:Y:S05]  /*27d0*/  BSYNC B0 ;  /* 0x0000000000007941 */ /* 0x000fea0003800000 */
.L_x_21281:
[----:B------:R-:W2:Y:S01]  /*27e0*/  F2F.F16.F32 R64, R64 ;  /* 0x0000004000407304 */ /* 0x000ea20000200800 */
        /* <DEDUP_REMOVED lines=11> */
.L_x_21284:
[----:B------:R-:W-:Y:S05]  /*28a0*/  BSYNC B0 ;  /* 0x0000000000007941 */ /* 0x000fea0003800000 */
.L_x_21283:
        /* <DEDUP_REMOVED lines=18> */
.L_x_21286:
[----:B------:R-:W-:Y:S05]  /*29d0*/  BSYNC B0 ;  /* 0x0000000000007941 */ /* 0x000fea0003800000 */
.L_x_21285:
        /* <DEDUP_REMOVED lines=23> */
.L_x_21288:
[----:B------:R-:W-:Y:S05]  /*2b50*/  BSYNC B0 ;  /* 0x0000000000007941 */ /* 0x000fea0003800000 */
.L_x_21287:
        /* <DEDUP_REMOVED lines=93> */
[----:B-----5:R-:W-:Y:S05]  /*3130*/  CALL.REL.NOINC `($__internal_497_$__cuda_sm20_rcp_rn_f32_slowpath) ;  /* 0x0000009400c47944 */ /* 0x020fea0003c00000 */
[----:B------:R-:W-:Y:S05]  /*3140*/  BRA `(.L_x_21291) ;  /* 0x0000000000107947 */ /* 0x000fea0003800000 */
.L_x_21290:
[----:B------:R-:W0:Y:S02]  /*3150*/  MUFU.RCP R0, R51 ;  /* 0x0000003300007308 */ /* 0x000e240000001000 */
[----:B0-----:R-:W-:-:S04]  /*3160*/  FFMA R15, R51, R0, -1 ;  /* 0xbf800000330f7423 */ /* 0x001fc80000000000 */
[----:B------:R-:W-:-:S04]  /*3170*/  FADD.FTZ R15, -R15, -RZ ;  /* 0x800000ff0f0f7221 */ /* 0x000fc80000010100 */
[----:B------:R-:W-:-:S07]  /*3180*/  FFMA R0, R0, R15, R0 ;  /* 0x0000000f00007223 */ /* 0x000fce0000000000 */
.L_x_21291:
[----:B------:R-:W-:Y:S05]  /*3190*/  BSYNC B1 ;  /* 0x0000000000017941 */ /* 0x000fea0003800000 */
.L_x_21289:
        /* <DEDUP_REMOVED lines=22> */
.L_x_21293:
[----:B------:R-:W0:Y:S02]  /*3300*/  MUFU.RCP R0, R23 ;  /* 0x0000001700007308 */ /* 0x000e240000001000 */
[----:B0-----:R-:W-:-:S04]  /*3310*/  FFMA R15, R23, R0, -1 ;  /* 0xbf800000170f7423 */ /* 0x001fc80000000000 */
[----:B------:R-:W-:-:S04]  /*3320*/  FADD.FTZ R15, -R15, -RZ ;  /* 0x800000ff0f0f7221 */ /* 0x000fc80000010100 */
[----:B------:R-:W-:-:S07]  /*3330*/  FFMA R0, R0, R15, R0 ;  /* 0x0000000f00007223 */ /* 0x000fce0000000000 */
.L_x_21294:
[----:B------:R-:W-:Y:S05]  /*3340*/  BSYNC B1 ;  /* 0x0000000000017941 */ /* 0x000fea0003800000 */
.L_x_21292:
        /* <DEDUP_REMOVED lines=21> */
.L_x_21296:
[----:B------:R-:W0:Y:S02]  /*34a0*/  MUFU.RCP R0, R17 ;  /* 0x0000001100007308 */ /* 0x000e240000001000 */
[----:B0-----:R-:W-:-:S04]  /*34b0*/  FFMA R15, R17, R0, -1 ;  /* 0xbf800000110f7423 */ /* 0x001fc80000000000 */
[----:B------:R-:W-:-:S04]  /*34c0*/  FADD.FTZ R15, -R15, -RZ ;  /* 0x800000ff0f0f7221 */ /* 0x000fc80000010100 */
[----:B------:R-:W-:-:S07]  /*34d0*/  FFMA R0, R0, R15, R0 ;  /* 0x0000000f00007223 */ /* 0x000fce0000000000 */
.L_x_21297:
[----:B------:R-:W-:Y:S05]  /*34e0*/  BSYNC B1 ;  /* 0x0000000000017941 */ /* 0x000fea0003800000 */
.L_x_21295:
        /* <DEDUP_REMOVED lines=22> */
.L_x_21299:
[----:B------:R-:W0:Y:S02]  /*3650*/  MUFU.RCP R0, R23 ;  /* 0x0000001700007308 */ /* 0x000e240000001000 */
[----:B0-----:R-:W-:-:S04]  /*3660*/  FFMA R15, R23, R0, -1 ;  /* 0xbf800000170f7423 */ /* 0x001fc80000000000 */
[----:B------:R-:W-:-:S04]  /*3670*/  FADD.FTZ R15, -R15, -RZ ;  /* 0x800000ff0f0f7221 */ /* 0x000fc80000010100 */
[----:B------:R-:W-:-:S07]  /*3680*/  FFMA R0, R0, R15, R0 ;  /* 0x0000000f00007223 */ /* 0x000fce0000000000 */
.L_x_21300:
[----:B------:R-:W-:Y:S05]  /*3690*/  BSYNC B1 ;  /* 0x0000000000017941 */ /* 0x000fea0003800000 */
.L_x_21298:
        /* <DEDUP_REMOVED lines=21> */
.L_x_21302:
[----:B------:R-:W0:Y:S02]  /*37f0*/  MUFU.RCP R0, R23 ;  /* 0x0000001700007308 */ /* 0x000e240000001000 */
[----:B0-----:R-:W-:-:S04]  /*3800*/  FFMA R15, R23, R0, -1 ;  /* 0xbf800000170f7423 */ /* 0x001fc80000000000 */
[----:B------:R-:W-:-:S04]  /*3810*/  FADD.FTZ R15, -R15, -RZ ;  /* 0x800000ff0f0f7221 */ /* 0x000fc80000010100 */
[----:B------:R-:W-:-:S07]  /*3820*/  FFMA R0, R0, R15, R0 ;  /* 0x0000000f00007223 */ /* 0x000fce0000000000 */
.L_x_21303:
[----:B------:R-:W-:Y:S05]  /*3830*/  BSYNC B1 ;  /* 0x0000000000017941 */ /* 0x000fea0003800000 */
.L_x_21301:
        /* <DEDUP_REMOVED lines=22> */
.L_x_21305:
[----:B------:R-:W0:Y:S02]  /*39a0*/  MUFU.RCP R0, R23 ;  /* 0x0000001700007308 */ /* 0x000e240000001000 */
[----:B0-----:R-:W-:-:S04]  /*39b0*/  FFMA R15, R23, R0, -1 ;  /* 0xbf800000170f7423 */ /* 0x001fc80000000000 */
[----:B------:R-:W-:-:S04]  /*39c0*/  FADD.FTZ R15, -R15, -RZ ;  /* 0x800000ff0f0f7221 */ /* 0x000fc80000010100 */
[----:B------:R-:W-:-:S07]  /*39d0*/  FFMA R0, R0, R15, R0 ;  /* 0x0000000f00007223 */ /* 0x000fce0000000000 */
.L_x_21306:
[----:B------:R-:W-:Y:S05]  /*39e0*/  BSYNC B1 ;  /* 0x0000000000017941 */ /* 0x000fea0003800000 */
.L_x_21304:
        /* <DEDUP_REMOVED lines=21> */
.L_x_21308:
[----:B------:R-:W0:Y:S02]  /*3b40*/  MUFU.RCP R0, R17 ;  /* 0x0000001100007308 */ /* 0x000e240000001000 */
[----:B0-----:R-:W-:-:S04]  /*3b50*/  FFMA R15, R17, R0, -1 ;  /* 0xbf800000110f7423 */ /* 0x001fc80000000000 */
[----:B------:R-:W-:-:S04]  /*3b60*/  FADD.FTZ R15, -R15, -RZ ;  /* 0x800000ff0f0f7221 */ /* 0x000fc80000010100 */
[----:B------:R-:W-:-:S07]  /*3b70*/  FFMA R0, R0, R15, R0 ;  /* 0x0000000f00007223 */ /* 0x000fce0000000000 */
.L_x_21309:
[----:B------:R-:W-:Y:S05]  /*3b80*/  BSYNC B1 ;  /* 0x0000000000017941 */ /* 0x000fea0003800000 */
.L_x_21307:
        /* <DEDUP_REMOVED lines=22> */
.L_x_21311:
[----:B------:R-:W0:Y:S02]  /*3cf0*/  MUFU.RCP R0, R17 ;  /* 0x0000001100007308 */ /* 0x000e240000001000 */
[----:B0-----:R-:W-:-:S04]  /*3d00*/  FFMA R15, R17, R0, -1 ;  /* 0xbf800000110f7423 */ /* 0x001fc80000000000 */
[----:B------:R-:W-:-:S04]  /*3d10*/  FADD.FTZ R15, -R15, -RZ ;  /* 0x800000ff0f0f7221 */ /* 0x000fc80000010100 */
[----:B------:R-:W-:-:S07]  /*3d20*/  FFMA R0, R0, R15, R0 ;  /* 0x0000000f00007223 */ /* 0x000fce0000000000 */
.L_x_21312:
[----:B------:R-:W-:Y:S05]  /*3d30*/  BSYNC B1 ;  /* 0x0000000000017941 */ /* 0x000fea0003800000 */
.L_x_21310:
        /* <DEDUP_REMOVED lines=21> */
.L_x_21314:
[----:B------:R-:W0:Y:S02]  /*3e90*/  MUFU.RCP R0, R17 ;  /* 0x0000001100007308 */ /* 0x000e240000001000 */
[----:B0-----:R-:W-:-:S04]  /*3ea0*/  FFMA R15, R17, R0, -1 ;  /* 0xbf800000110f7423 */ /* 0x001fc80000000000 */
[----:B------:R-:W-:-:S04]  /*3eb0*/  FADD.FTZ R15, -R15, -RZ ;  /* 0x800000ff0f0f7221 */ /* 0x000fc80000010100 */
[----:B------:R-:W-:-:S07]  /*3ec0*/  FFMA R0, R0, R15, R0 ;  /* 0x0000000f00007223 */ /* 0x000fce0000000000 */
.L_x_21315:
[----:B------:R-:W-:Y:S05]  /*3ed0*/  BSYNC B1 ;  /* 0x0000000000017941 */ /* 0x000fea0003800000 */
.L_x_21313:
        /* <DEDUP_REMOVED lines=22> */
.L_x_21317:
[----:B------:R-:W0:Y:S02]  /*4040*/  MUFU.RCP R0, R23 ;  /* 0x0000001700007308 */ /* 0x000e240000001000 */
[----:B0-----:R-:W-:-:S04]  /*4050*/  FFMA R15, R23, R0, -1 ;  /* 0xbf800000170f7423 */ /* 0x001fc80000000000 */
[----:B------:R-:W-:-:S04]  /*4060*/  FADD.FTZ R15, -R15, -RZ ;  /* 0x800000ff0f0f7221 */ /* 0x000fc80000010100 */
[----:B------:R-:W-:-:S07]  /*4070*/  FFMA R0, R0, R15, R0 ;  /* 0x0000000f00007223 */ /* 0x000fce0000000000 */
.L_x_21318:
[----:B------:R-:W-:Y:S05]  /*4080*/  BSYNC B1 ;  /* 0x0000000000017941 */ /* 0x000fea0003800000 */
.L_x_21316:
        /* <DEDUP_REMOVED lines=21> */
.L_x_21320:
[----:B------:R-:W0:Y:S02]  /*41e0*/  MUFU.RCP R0, R23 ;  /* 0x0000001700007308 */ /* 0x000e240000001000 */
[----:B0-----:R-:W-:-:S04]  /*41f0*/  FFMA R15, R23, R0, -1 ;  /* 0xbf800000170f7423 */ /* 0x001fc80000000000 */
[----:B------:R-:W-:-:S04]  /*4200*/  FADD.FTZ R15, -R15, -RZ ;  /* 0x800000ff0f0f7221 */ /* 0x000fc80000010100 */
[----:B------:R-:W-:-:S07]  /*4210*/  FFMA R0, R0, R15, R0 ;  /* 0x0000000f00007223 */ /* 0x000fce0000000000 */
.L_x_21321:
[----:B------:R-:W-:Y:S05]  /*4220*/  BSYNC B1 ;  /* 0x0000000000017941 */ /* 0x000fea0003800000 */
.L_x_21319:
        /* <DEDUP_REMOVED lines=22> */
.L_x_21323:
[----:B------:R-:W0:Y:S02]  /*4390*/  MUFU.RCP R0, R23 ;  /* 0x0000001700007308 */ /* 0x000e240000001000 */
[----:B0-----:R-:W-:-:S04]  /*43a0*/  FFMA R15, R23, R0, -1 ;  /* 0xbf800000170f7423 */ /* 0x001fc80000000000 */
[----:B------:R-:W-:-:S04]  /*43b0*/  FADD.FTZ R15, -R15, -RZ ;  /* 0x800000ff0f0f7221 */ /* 0x000fc80000010100 */
[----:B------:R-:W-:-:S07]  /*43c0*/  FFMA R0, R0, R15, R0 ;  /* 0x0000000f00007223 */ /* 0x000fce0000000000 */
.L_x_21324:
[----:B------:R-:W-:Y:S05]  /*43d0*/  BSYNC B1 ;  /* 0x0000000000017941 */ /* 0x000fea0003800000 */
.L_x_21322:
        /* <DEDUP_REMOVED lines=21> */
.L_x_21326:
[----:B------:R-:W0:Y:S02]  /*4530*/  MUFU.RCP R0, R23 ;  /* 0x0000001700007308 */ /* 0x000e240000001000 */
[----:B0-----:R-:W-:-:S04]  /*4540*/  FFMA R15, R23, R0, -1 ;  /* 0xbf800000170f7423 */ /* 0x001fc80000000000 */
[----:B------:R-:W-:-:S04]  /*4550*/  FADD.FTZ R15, -R15, -RZ ;  /* 0x800000ff0f0f7221 */ /* 0x000fc80000010100 */
[----:B------:R-:W-:-:S07]  /*4560*/  FFMA R0, R0, R15, R0 ;  /* 0x0000000f00007223 */ /* 0x000fce0000000000 */
.L_x_21327:
[----:B------:R-:W-:Y:S05]  /*4570*/  BSYNC B1 ;  /* 0x0000000000017941 */ /* 0x000fea0003800000 */
.L_x_21325:
        /* <DEDUP_REMOVED lines=22> */
.L_x_21329:
[----:B------:R-:W0:Y:S02]  /*46e0*/  MUFU.RCP R0, R17 ;  /* 0x0000001100007308 */ /* 0x000e240000001000 */
[----:B0-----:R-:W-:-:S04]  /*46f0*/  FFMA R15, R17, R0, -1 ;  /* 0xbf800000110f7423 */ /* 0x001fc80000000000 */
[----:B------:R-:W-:-:S04]  /*4700*/  FADD.FTZ R15, -R15, -RZ ;  /* 0x800000ff0f0f7221 */ /* 0x000fc80000010100 */
[----:B------:R-:W-:-:S07]  /*4710*/  FFMA R0, R0, R15, R0 ;  /* 0x0000000f00007223 */ /* 0x000fce0000000000 */
.L_x_21330:
[----:B------:R-:W-:Y:S05]  /*4720*/  BSYNC B1 ;  /* 0x0000000000017941 */ /* 0x000fea0003800000 */
.L_x_21328:
        /* <DEDUP_REMOVED lines=21> */
.L_x_21332:
[----:B------:R-:W0:Y:S02]  /*4880*/  MUFU.RCP R0, R23 ;  /* 0x0000001700007308 */ /* 0x000e240000001000 */
[----:B0-----:R-:W-:-:S04]  /*4890*/  FFMA R15, R23, R0, -1 ;  /* 0xbf800000170f7423 */ /* 0x001fc80000000000 */
[----:B------:R-:W-:-:S04]  /*48a0*/  FADD.FTZ R15, -R15, -RZ ;  /* 0x800000ff0f0f7221 */ /* 0x000fc80000010100 */
[----:B------:R-:W-:-:S07]  /*48b0*/  FFMA R0, R0, R15, R0 ;  /* 0x0000000f00007223 */ /* 0x000fce0000000000 */
.L_x_21333:
[----:B------:R-:W-:Y:S05]  /*48c0*/  BSYNC B1 ;  /* 0x0000000000017941 */ /* 0x000fea0003800000 */
.L_x_21331:
        /* <DEDUP_REMOVED lines=22> */
.L_x_21335:
[----:B------:R-:W0:Y:S02]  /*4a30*/  MUFU.RCP R0, R17 ;  /* 0x0000001100007308 */ /* 0x000e240000001000 */
[----:B0-----:R-:W-:-:S04]  /*4a40*/  FFMA R15, R17, R0, -1 ;  /* 0xbf800000110f7423 */ /* 0x001fc80000000000 */
[----:B------:R-:W-:-:S04]  /*4a50*/  FADD.FTZ R15, -R15, -RZ ;  /* 0x800000ff0f0f7221 */ /* 0x000fc80000010100 */
[----:B------:R-:W-:-:S07]  /*4a60*/  FFMA R0, R0, R15, R0 ;  /* 0x0000000f00007223 */ /* 0x000fce0000000000 */
.L_x_21336:
[----:B------:R-:W-:Y:S05]  /*4a70*/  BSYNC B1 ;  /* 0x0000000000017941 */ /* 0x000fea0003800000 */
.L_x_21334:
        /* <DEDUP_REMOVED lines=48> */
.L_x_21338:
[----:B------:R-:W-:Y:S05]  /*4d80*/  BSYNC B0 ;  /* 0x0000000000007941 */ /* 0x000fea0003800000 */
.L_x_21337:
        /* <DEDUP_REMOVED lines=19> */
.L_x_21340:
[----:B------:R-:W-:Y:S05]  /*4ec0*/  BSYNC B0 ;  /* 0x0000000000007941 */ /* 0x000fea0003800000 */
.L_x_21339:
        /* <DEDUP_REMOVED lines=29> */
.L_x_21342:
[----:B------:R-:W-:Y:S05]  /*50a0*/  BSYNC B0 ;  /* 0x0000000000007941 */ /* 0x000fea0003800000 */
.L_x_21341:
        /* <DEDUP_REMOVED lines=35> */
.L_x_21344:
[----:B------:R-:W-:Y:S05]  /*52e0*/  BSYNC B0 ;  /* 0x0000000000007941 */ /* 0x000fea0003800000 */
.L_x_21343:
        /* <DEDUP_REMOVED lines=82> */
[----:B-----5:R-:W-:Y:S05]  /*5810*/  CALL.REL.NOINC `($__internal_497_$__cuda_sm20_rcp_rn_f32_slowpath) ;  /* 0x00000070000c7944 */ /* 0x020fea0003c00000 */
[----:B------:R-:W-:Y:S05]  /*5820*/  BRA `(.L_x_21347) ;  /* 0x0000000000107947 */ /* 0x000fea0003800000 */
.L_x_21346:
[----:B------:R-:W0:Y:S02]  /*5830*/  MUFU.RCP R15, R16 ;  /* 0x00000010000f7308 */ /* 0x000e240000001000 */
[----:B0-----:R-:W-:-:S04]  /*5840*/  FFMA R0, R16, R15, -1 ;  /* 0xbf80000010007423 */ /* 0x001fc8000000000f */
[----:B------:R-:W-:-:S04]  /*5850*/  FADD.FTZ R0, -R0, -RZ ;  /* 0x800000ff00007221 */ /* 0x000fc80000010100 */
[----:B------:R-:W-:-:S07]  /*5860*/  FFMA R0, R15, R0, R15 ;  /* 0x000000000f007223 */ /* 0x000fce000000000f */
.L_x_21347:
[----:B------:R-:W-:Y:S05]  /*5870*/  BSYNC B1 ;  /* 0x0000000000017941 */ /* 0x000fea0003800000 */
.L_x_21345:
        /* <DEDUP_REMOVED lines=22> */
.L_x_21349:
[----:B------:R-:W0:Y:S02]  /*59e0*/  MUFU.RCP R0, R23 ;  /* 0x0000001700007308 */ /* 0x000e240000001000 */
[----:B0-----:R-:W-:-:S04]  /*59f0*/  FFMA R15, R23, R0, -1 ;  /* 0xbf800000170f7423 */ /* 0x001fc80000000000 */
[----:B------:R-:W-:-:S04]  /*5a00*/  FADD.FTZ R15, -R15, -RZ ;  /* 0x800000ff0f0f7221 */ /* 0x000fc80000010100 */
[----:B------:R-:W-:-:S07]  /*5a10*/  FFMA R0, R0, R15, R0 ;  /* 0x0000000f00007223 */ /* 0x000fce0000000000 */
.L_x_21350:
[----:B------:R-:W-:Y:S05]  /*5a20*/  BSYNC B1 ;  /* 0x0000000000017941 */ /* 0x000fea0003800000 */
.L_x_21348:
        /* <DEDUP_REMOVED lines=21> */
.L_x_21352:
[----:B------:R-:W0:Y:S02]  /*5b80*/  MUFU.RCP R0, R17 ;  /* 0x0000001100007308 */ /* 0x000e240000001000 */
[----:B0-----:R-:W-:-:S04]  /*5b90*/  FFMA R15, R17, R0, -1 ;  /* 0xbf800000110f7423 */ /* 0x001fc80000000000 */
[----:B------:R-:W-:-:S04]  /*5ba0*/  FADD.FTZ R15, -R15, -RZ ;  /* 0x800000ff0f0f7221 */ /* 0x000fc80000010100 */
[----:B------:R-:W-:-:S07]  /*5bb0*/  FFMA R0, R0, R15, R0 ;  /* 0x0000000f00007223 */ /* 0x000fce0000000000 */
.L_x_21353:
[----:B------:R-:W-:Y:S05]  /*5bc0*/  BSYNC B1 ;  /* 0x0000000000017941 */ /* 0x000fea0003800000 */
.L_x_21351:
        /* <DEDUP_REMOVED lines=22> */
.L_x_21355:
[----:B------:R-:W0:Y:S02]  /*5d30*/  MUFU.RCP R0, R17 ;  /* 0x0000001100007308 */ /* 0x000e240000001000 */
[----:B0-----:R-:W-:-:S04]  /*5d40*/  FFMA R15, R17, R0, -1 ;  /* 0xbf800000110f7423 */ /* 0x001fc80000000000 */
[----:B------:R-:W-:-:S04]  /*5d50*/  FADD.FTZ R15, -R15, -RZ ;  /* 0x800000ff0f0f7221 */ /* 0x000fc80000010100 */
[----:B------:R-:W-:-:S07]  /*5d60*/  FFMA R0, R0, R15, R0 ;  /* 0x0000000f00007223 */ /* 0x000fce0000000000 */
.L_x_21356:
[----:B------:R-:W-:Y:S05]  /*5d70*/  BSYNC B1 ;  /* 0x0000000000017941 */ /* 0x000fea0003800000 */
.L_x_21354:
        /* <DEDUP_REMOVED lines=21> */
.L_x_21358:
[----:B------:R-:W0:Y:S02]  /*5ed0*/  MUFU.RCP R0, R17 ;  /* 0x0000001100007308 */ /* 0x000e240000001000 */
[----:B0-----:R-:W-:-:S04]  /*5ee0*/  FFMA R15, R17, R0, -1 ;  /* 0xbf800000110f7423 */ /* 0x001fc80000000000 */
[----:B------:R-:W-:-:S04]  /*5ef0*/  FADD.FTZ R15, -R15, -RZ ;  /* 0x800000ff0f0f7221 */ /* 0x000fc80000010100 */
[----:B------:R-:W-:-:S07]  /*5f00*/  FFMA R0, R0, R15, R0 ;  /* 0x0000000f00007223 */ /* 0x000fce0000000000 */
.L_x_21359:
[----:B------:R-:W-:Y:S05]  /*5f10*/  BSYNC B1 ;  /* 0x0000000000017941 */ /* 0x000fea0003800000 */
.L_x_21357:
        /* <DEDUP_REMOVED lines=22> */
.L_x_21361:
[----:B------:R-:W0:Y:S02]  /*6080*/  MUFU.RCP R0, R23 ;  /* 0x0000001700007308 */ /* 0x000e240000001000 */
[----:B0-----:R-:W-:-:S04]  /*6090*/  FFMA R15, R23, R0, -1 ;  /* 0xbf800000170f7423 */ /* 0x001fc80000000000 */
[----:B------:R-:W-:-:S04]  /*60a0*/  FADD.FTZ R15, -R15, -RZ ;  /* 0x800000ff0f0f7221 */ /* 0x000fc80000010100 */
[----:B------:R-:W-:-:S07]  /*60b0*/  FFMA R0, R0, R15, R0 ;  /* 0x0000000f00007223 */ /* 0x000fce0000000000 */
.L_x_21362:
[----:B------:R-:W-:Y:S05]  /*60c0*/  BSYNC B1 ;  /* 0x0000000000017941 */ /* 0x000fea0003800000 */
.L_x_21360:
        /* <DEDUP_REMOVED lines=21> */
.L_x_21364:
[----:B------:R-:W0:Y:S02]  /*6220*/  MUFU.RCP R0, R17 ;  /* 0x0000001100007308 */ /* 0x000e240000001000 */
[----:B0-----:R-:W-:-:S04]  /*6230*/  FFMA R15, R17, R0, -1 ;  /* 0xbf800000110f7423 */ /* 0x001fc80000000000 */
[----:B------:R-:W-:-:S04]  /*6240*/  FADD.FTZ R15, -R15, -RZ ;  /* 0x800000ff0f0f7221 */ /* 0x000fc80000010100 */
[----:B------:R-:W-:-:S07]  /*6250*/  FFMA R0, R0, R15, R0 ;  /* 0x0000000f00007223 */ /* 0x000fce0000000000 */
.L_x_21365:
[----:B------:R-:W-:Y:S05]  /*6260*/  BSYNC B1 ;  /* 0x0000000000017941 */ /* 0x000fea0003800000 */
.L_x_21363:
        /* <DEDUP_REMOVED lines=22> */
.L_x_21367:
[----:B------:R-:W0:Y:S02]  /*63d0*/  MUFU.RCP R0, R17 ;  /* 0x0000001100007308 */ /* 0x000e240000001000 */
[----:B0-----:R-:W-:-:S04]  /*63e0*/  FFMA R15, R17, R0, -1 ;  /* 0xbf800000110f7423 */ /* 0x001fc80000000000 */
[----:B------:R-:W-:-:S04]  /*63f0*/  FADD.FTZ R15, -R15, -RZ ;  /* 0x800000ff0f0f7221 */ /* 0x000fc80000010100 */
[----:B------:R-:W-:-:S07]  /*6400*/  FFMA R0, R0, R15, R0 ;  /* 0x0000000f00007223 */ /* 0x000fce0000000000 */
.L_x_21368:
[----:B------:R-:W-:Y:S05]  /*6410*/  BSYNC B1 ;  /* 0x0000000000017941 */ /* 0x000fea0003800000 */
.L_x_21366:
        /* <DEDUP_REMOVED lines=21> */
.L_x_21370:
[----:B------:R-:W0:Y:S02]  /*6570*/  MUFU.RCP R0, R23 ;  /* 0x0000001700007308 */ /* 0x000e240000001000 */
[----:B0-----:R-:W-:-:S04]  /*6580*/  FFMA R15, R23, R0, -1 ;  /* 0xbf800000170f7423 */ /* 0x001fc80000000000 */
[----:B------:R-:W-:-:S04]  /*6590*/  FADD.FTZ R15, -R15, -RZ ;  /* 0x800000ff0f0f7221 */ /* 0x000fc80000010100 */
[----:B------:R-:W-:-:S07]  /*65a0*/  FFMA R0, R0, R15, R0 ;  /* 0x0000000f00007223 */ /* 0x000fce0000000000 */
.L_x_21371:
[----:B------:R-:W-:Y:S05]  /*65b0*/  BSYNC B1 ;  /* 0x0000000000017941 */ /* 0x000fea0003800000 */
.L_x_21369:
        /* <DEDUP_REMOVED lines=22> */
.L_x_21373:
[----:B------:R-:W0:Y:S02]  /*6720*/  MUFU.RCP R0, R23 ;  /* 0x0000001700007308 */ /* 0x000e240000001000 */
[----:B0-----:R-:W-:-:S04]  /*6730*/  FFMA R15, R23, R0, -1 ;  /* 0xbf800000170f7423 */ /* 0x001fc80000000000 */
[----:B------:R-:W-:-:S04]  /*6740*/  FADD.FTZ R15, -R15, -RZ ;  /* 0x800000ff0f0f7221 */ /* 0x000fc80000010100 */
[----:B------:R-:W-:-:S07]  /*6750*/  FFMA R0, R0, R15, R0 ;  /* 0x0000000f00007223 */ /* 0x000fce0000000000 */
.L_x_21374:
[----:B------:R-:W-:Y:S05]  /*6760*/  BSYNC B1 ;  /* 0x0000000000017941 */ /* 0x000fea0003800000 */
.L_x_21372:
        /* <DEDUP_REMOVED lines=21> */
.L_x_21376:
[----:B------:R-:W0:Y:S02]  /*68c0*/  MUFU.RCP R0, R23 ;  /* 0x0000001700007308 */ /* 0x000e240000001000 */
[----:B0-----:R-:W-:-:S04]  /*68d0*/  FFMA R15, R23, R0, -1 ;  /* 0xbf800000170f7423 */ /* 0x001fc80000000000 */
[----:B------:R-:W-:-:S04]  /*68e0*/  FADD.FTZ R15, -R15, -RZ ;  /* 0x800000ff0f0f7221 */ /* 0x000fc80000010100 */
[----:B------:R-:W-:-:S07]  /*68f0*/  FFMA R0, R0, R15, R0 ;  /* 0x0000000f00007223 */ /* 0x000fce0000000000 */
.L_x_21377:
[----:B------:R-:W-:Y:S05]  /*6900*/  BSYNC B1 ;  /* 0x0000000000017941 */ /* 0x000fea0003800000 */
.L_x_21375:
        /* <DEDUP_REMOVED lines=22> */
.L_x_21379:
[----:B------:R-:W0:Y:S02]  /*6a70*/  MUFU.RCP R0, R17 ;  /* 0x0000001100007308 */ /* 0x000e240000001000 */
[----:B0-----:R-:W-:-:S04]  /*6a80*/  FFMA R15, R17, R0, -1 ;  /* 0xbf800000110f7423 */ /* 0x001fc80000000000 */
[----:B------:R-:W-:-:S04]  /*6a90*/  FADD.FTZ R15, -R15, -RZ ;  /* 0x800000ff0f0f7221 */ /* 0x000fc80000010100 */
[----:B------:R-:W-:-:S07]  /*6aa0*/  FFMA R0, R0, R15, R0 ;  /* 0x0000000f00007223 */ /* 0x000fce0000000000 */
.L_x_21380:
[----:B------:R-:W-:Y:S05]  /*6ab0*/  BSYNC B1 ;  /* 0x0000000000017941 */ /* 0x000fea0003800000 */
.L_x_21378:
        /* <DEDUP_REMOVED lines=21> */
.L_x_21382:
[----:B------:R-:W0:Y:S02]  /*6c10*/  MUFU.RCP R0, R17 ;  /* 0x0000001100007308 */ /* 0x000e240000001000 */
[----:B0-----:R-:W-:-:S04]  /*6c20*/  FFMA R15, R17, R0, -1 ;  /* 0xbf800000110f7423 */ /* 0x001fc80000000000 */
[----:B------:R-:W-:-:S04]  /*6c30*/  FADD.FTZ R15, -R15, -RZ ;  /* 0x800000ff0f0f7221 */ /* 0x000fc80000010100 */
[----:B------:R-:W-:-:S07]  /*6c40*/  FFMA R0, R0, R15, R0 ;  /* 0x0000000f00007223 */ /* 0x000fce0000000000 */
.L_x_21383:
[----:B------:R-:W-:Y:S05]  /*6c50*/  BSYNC B1 ;  /* 0x0000000000017941 */ /* 0x000fea0003800000 */
.L_x_21381:
        /* <DEDUP_REMOVED lines=22> */
.L_x_21385:
[----:B------:R-:W0:Y:S02]  /*6dc0*/  MUFU.RCP R0, R23 ;  /* 0x0000001700007308 */ /* 0x000e240000001000 */
[----:B0-----:R-:W-:-:S04]  /*6dd0*/  FFMA R15, R23, R0, -1 ;  /* 0xbf800000170f7423 */ /* 0x001fc80000000000 */
[----:B------:R-:W-:-:S04]  /*6de0*/  FADD.FTZ R15, -R15, -RZ ;  /* 0x800000ff0f0f7221 */ /* 0x000fc80000010100 */
[----:B------:R-:W-:-:S07]  /*6df0*/  FFMA R0, R0, R15, R0 ;  /* 0x0000000f00007223 */ /* 0x000fce0000000000 */
.L_x_21386:
[----:B------:R-:W-:Y:S05]  /*6e00*/  BSYNC B1 ;  /* 0x0000000000017941 */ /* 0x000fea0003800000 */
.L_x_21384:
        /* <DEDUP_REMOVED lines=21> */
.L_x_21388:
[----:B------:R-:W0:Y:S02]  /*6f60*/  MUFU.RCP R0, R23 ;  /* 0x0000001700007308 */ /* 0x000e240000001000 */
[----:B0-----:R-:W-:-:S04]  /*6f70*/  FFMA R15, R23, R0, -1 ;  /* 0xbf800000170f7423 */ /* 0x001fc80000000000 */
[----:B------:R-:W-:-:S04]  /*6f80*/  FADD.FTZ R15, -R15, -RZ ;  /* 0x800000ff0f0f7221 */ /* 0x000fc80000010100 */
[----:B------:R-:W-:-:S07]  /*6f90*/  FFMA R0, R0, R15, R0 ;  /* 0x0000000f00007223 */ /* 0x000fce0000000000 */
.L_x_21389:
[----:B------:R-:W-:Y:S05]  /*6fa0*/  BSYNC B1 ;  /* 0x0000000000017941 */ /* 0x000fea0003800000 */
.L_x_21387:
        /* <DEDUP_REMOVED lines=21> */
[----:B------:R-:W-:Y:S01]  /*7100*/  IMAD.MOV.U32 R16, RZ, RZ, R0 ;  /* 0x000000ffff107224 */ /* 0x000fe200078e0000 */
[----:B------:R-:W-:Y:S06]  /*7110*/  BRA `(.L_x_21392) ;  /* 0x0000000000107947 */ /* 0x000fec0003800000 */
.L_x_21391:
[----:B------:R-:W0:Y:S02]  /*7120*/  MUFU.RCP R16, R17 ;  /* 0x0000001100107308 */ /* 0x000e240000001000 */
[----:B0-----:R-:W-:-:S04]  /*7130*/  FFMA R0, R17, R16, -1 ;  /* 0xbf80000011007423 */ /* 0x001fc80000000010 */
[----:B------:R-:W-:-:S04]  /*7140*/  FADD.FTZ R15, -R0, -RZ ;  /* 0x800000ff000f7221 */ /* 0x000fc80000010100 */
[----:B------:R-:W-:-:S07]  /*7150*/  FFMA R16, R16, R15, R16 ;  /* 0x0000000f10107223 */ /* 0x000fce0000000010 */
.L_x_21392:
[----:B------:R-:W-:Y:S05]  /*7160*/  BSYNC B1 ;  /* 0x0000000000017941 */ /* 0x000fea0003800000 */
.L_x_21390:
        /* <DEDUP_REMOVED lines=40> */
.L_x_21394:
[----:B------:R-:W-:Y:S05]  /*73f0*/  BSYNC B0 ;  /* 0x0000000000007941 */ /* 0x000fea0003800000 */
.L_x_21393:
        /* <DEDUP_REMOVED lines=13> */
.L_x_21396:
[----:B------:R-:W-:Y:S05]  /*74d0*/  BSYNC B0 ;  /* 0x0000000000007941 */ /* 0x000fea0003800000 */
.L_x_21395:
        /* <DEDUP_REMOVED lines=35> */
.L_x_21398:
[----:B------:R-:W-:Y:S05]  /*7710*/  BSYNC B0 ;  /* 0x0000000000007941 */ /* 0x000fea0003800000 */
.L_x_21397:
        /* <DEDUP_REMOVED lines=8> */
[----:B------:R-:W0:Y:S01]  /*77a0*/  F2F.F16.F32 R23, R23 ;  /* 0x0000001700177304 */ /* 0x000e220000200800 */
[----:B------:R-:W-:Y:S01]  /*77b0*/  FMNMX R42, |R42|, R41, !PT ;  /* 0x000000292a2a7209 */ /* 0x000fe20007800200 */
[----:B------:R-:W-:-:S03]  /*77c0*/  FMUL R41, R46, R7 ;  /* 0x000000072e297220 */ /* 0x000fc60000400000 */
[----:B------:R-:W-:Y:S02]  /*77d0*/  FMNMX R42, |R43|, R42, !PT ;  /* 0x0000002a2b2a7209 */ /* 0x000fe40007800200 */
[----:B------:R-:W-:Y:S01]  /*77e0*/  LOP3.LUT R43, R24, 0x1c, RZ, 0xc0, !PT ;  /* 0x0000001c182b7812 */ /* 0x000fe200078ec0ff */
[----:B------:R-:W-:Y:S01]  /*77f0*/  F2F.F16.F32 R41, R41 ;  /* 0x0000002900297304 */ /* 0x000fe20000200800 */
        /* <DEDUP_REMOVED lines=42> */
.L_x_21400:
[----:B------:R-:W-:Y:S05]  /*7aa0*/  BSYNC B0 ;  /* 0x0000000000007941 */ /* 0x000fea0003800000 */
.L_x_21399:
[----:B------:R-:W-:Y:S01]  /*7ab0*/  BSSY B1, `(.L_x_21401) ;  /* 0x000000d000017945 */ /* 0x000fe20003800000 */
[----:B------:R-:W-:Y:S02]  /*7ac0*/  FMNMX R40, |R40|, R35, !PT ;  /* 0x0000002328287209 */ /* 0x000fe40007800200 */
[----:B------:R-:W-:Y:S02]  /*7ad0*/  IADD3 R35, R10, 0x3, RZ ;  /* 0x000000030a237810 */ /* 0x000fe40007ffe0ff */
[----:B------:R-:W-:Y:S01]  /*7ae0*/  LOP3.LUT R41, R15, 0x1f, RZ, 0xc0, !PT ;  /* 0x0000001f0f297812 */ /* 0x000fe200078ec0ff */
[----:B------:R-:W-:Y:S06]  /*7af0*/  @P1 BRA `(.L_x_21402) ;  /* 0x0000000000101947 */ /* 0x000fec0003800000 */
[----:B------:R-:W-:-:S07]  /*7b00*/  MOV R15, 0x7b20 ;  /* 0x00007b20000f7802 */ /* 0x000fce0000000f00 */
[----:B0----5:R-:W-:Y:S05]  /*7b10*/  CALL.REL.NOINC `($__internal_497_$__cuda_sm20_rcp_rn_f32_slowpath) ;  /* 0x0000004c004c7944 */ /* 0x021fea0003c00000 */
[----:B------:R-:W-:Y:S01]  /*7b20*/  IMAD.MOV.U32 R15, RZ, RZ, R0 ;  /* 0x000000ffff0f7224 */ /* 0x000fe200078e0000 */
[----:B------:R-:W-:Y:S06]  /*7b30*/  BRA `(.L_x_21403) ;  /* 0x0000000000107947 */ /* 0x000fec0003800000 */
.L_x_21402:
[----:B------:R-:W0:Y:S02]  /*7b40*/  MUFU.RCP R15, R0 ;  /* 0x00000000000f7308 */ /* 0x000e240000001000 */
[----:B0-----:R-:W-:-:S04]  /*7b50*/  FFMA R16, R0, R15, -1 ;  /* 0xbf80000000107423 */ /* 0x001fc8000000000f */
[----:B------:R-:W-:-:S04]  /*7b60*/  FADD.FTZ R16, -R16, -RZ ;  /* 0x800000ff10107221 */ /* 0x000fc80000010100 */
[----:B------:R-:W-:-:S07]  /*7b70*/  FFMA R15, R15, R16, R15 ;  /* 0x000000100f0f7223 */ /* 0x000fce000000000f */
.L_x_21403:
[----:B------:R-:W-:Y:S05]  /*7b80*/  BSYNC B1 ;  /* 0x0000000000017941 */ /* 0x000fea0003800000 */
.L_x_21401:
        /* <DEDUP_REMOVED lines=22> */
.L_x_21405:
[----:B------:R-:W0:Y:S02]  /*7cf0*/  MUFU.RCP R0, R23 ;  /* 0x0000001700007308 */ /* 0x000e240000001000 */
[----:B0-----:R-:W-:-:S04]  /*7d00*/  FFMA R15, R23, R0, -1 ;  /* 0xbf800000170f7423 */ /* 0x001fc80000000000 */
[----:B------:R-:W-:-:S04]  /*7d10*/  FADD.FTZ R15, -R15, -RZ ;  /* 0x800000ff0f0f7221 */ /* 0x000fc80000010100 */
[----:B------:R-:W-:-:S07]  /*7d20*/  FFMA R0, R0, R15, R0 ;  /* 0x0000000f00007223 */ /* 0x000fce0000000000 */
.L_x_21406:
[----:B------:R-:W-:Y:S05]  /*7d30*/  BSYNC B1 ;  /* 0x0000000000017941 */ /* 0x000fea0003800000 */
.L_x_21404:
        /* <DEDUP_REMOVED lines=21> */
.L_x_21408:
[----:B------:R-:W0:Y:S02]  /*7e90*/  MUFU.RCP R0, R17 ;  /* 0x0000001100007308 */ /* 0x000e240000001000 */
[----:B0-----:R-:W-:-:S04]  /*7ea0*/  FFMA R15, R17, R0, -1 ;  /* 0xbf800000110f7423 */ /* 0x001fc80000000000 */
[----:B------:R-:W-:-:S04]  /*7eb0*/  FADD.FTZ R15, -R15, -RZ ;  /* 0x800000ff0f0f7221 */ /* 0x000fc80000010100 */
[----:B------:R-:W-:-:S07]  /*7ec0*/  FFMA R0, R0, R15, R0 ;  /* 0x0000000f00007223 */ /* 0x000fce0000000000 */
.L_x_21409:
[----:B------:R-:W-:Y:S05]  /*7ed0*/  BSYNC B1 ;  /* 0x0000000000017941 */ /* 0x000fea0003800000 */
.L_x_21407:
        /* <DEDUP_REMOVED lines=22> */
.L_x_21411:
[----:B------:R-:W0:Y:S02]  /*8040*/  MUFU.RCP R0, R17 ;  /* 0x0000001100007308 */ /* 0x000e240000001000 */
[----:B0-----:R-:W-:-:S04]  /*8050*/  FFMA R15, R17, R0, -1 ;  /* 0xbf800000110f7423 */ /* 0x001fc80000000000 */
[----:B------:R-:W-:-:S04]  /*8060*/  FADD.FTZ R15, -R15, -RZ ;  /* 0x800000ff0f0f7221 */ /* 0x000fc80000010100 */
[----:B------:R-:W-:-:S07]  /*8070*/  FFMA R0, R0, R15, R0 ;  /* 0x0000000f00007223 */ /* 0x000fce0000000000 */
.L_x_21412:
[----:B------:R-:W-:Y:S05]  /*8080*/  BSYNC B1 ;  /* 0x0000000000017941 */ /* 0x000fea0003800000 */
.L_x_21410:
        /* <DEDUP_REMOVED lines=21> */
.L_x_21414:
[----:B------:R-:W0:Y:S02]  /*81e0*/  MUFU.RCP R0, R23 ;  /* 0x0000001700007308 */ /* 0x000e240000001000 */
[----:B0-----:R-:W-:-:S04]  /*81f0*/  FFMA R15, R23, R0, -1 ;  /* 0xbf800000170f7423 */ /* 0x001fc80000000000 */
[----:B------:R-:W-:-:S04]  /*8200*/  FADD.FTZ R15, -R15, -RZ ;  /* 0x800000ff0f0f7221 */ /* 0x000fc80000010100 */
[----:B------:R-:W-:-:S07]  /*8210*/  FFMA R0, R0, R15, R0 ;  /* 0x0000000f00007223 */ /* 0x000fce0000000000 */
.L_x_21415:
[----:B------:R-:W-:Y:S05]  /*8220*/  BSYNC B1 ;  /* 0x0000000000017941 */ /* 0x000fea0003800000 */
.L_x_21413:
        /* <DEDUP_REMOVED lines=22> */
.L_x_21417:
[----:B------:R-:W0:Y:S02]  /*8390*/  MUFU.RCP R0, R23 ;  /* 0x0000001700007308 */ /* 0x000e240000001000 */
[----:B0-----:R-:W-:-:S04]  /*83a0*/  FFMA R15, R23, R0, -1 ;  /* 0xbf800000170f7423 */ /* 0x001fc80000000000 */
[----:B------:R-:W-:-:S04]  /*83b0*/  FADD.FTZ R15, -R15, -RZ ;  /* 0x800000ff0f0f7221 */ /* 0x000fc80000010100 */
[----:B------:R-:W-:-:S07]  /*83c0*/  FFMA R0, R0, R15, R0 ;  /* 0x0000000f00007223 */ /* 0x000fce0000000000 */
.L_x_21418:
[----:B------:R-:W-:Y:S05]  /*83d0*/  BSYNC B1 ;  /* 0x0000000000017941 */ /* 0x000fea0003800000 */
.L_x_21416:
        /* <DEDUP_REMOVED lines=21> */
.L_x_21420:
[----:B------:R-:W0:Y:S02]  /*8530*/  MUFU.RCP R0, R17 ;  /* 0x0000001100007308 */ /* 0x000e240000001000 */
[----:B0-----:R-:W-:-:S04]  /*8540*/  FFMA R15, R17, R0, -1 ;  /* 0xbf800000110f7423 */ /* 0x001fc80000000000 */
[----:B------:R-:W-:-:S04]  /*8550*/  FADD.FTZ R15, -R15, -RZ ;  /* 0x800000ff0f0f7221 */ /* 0x000fc80000010100 */
[----:B------:R-:W-:-:S07]  /*8560*/  FFMA R0, R0, R15, R0 ;  /* 0x0000000f00007223 */ /* 0x000fce0000000000 */
.L_x_21421:
[----:B------:R-:W-:Y:S05]  /*8570*/  BSYNC B1 ;  /* 0x0000000000017941 */ /* 0x000fea0003800000 */
.L_x_21419:
        /* <DEDUP_REMOVED lines=22> */
.L_x_21423:
[----:B------:R-:W0:Y:S02]  /*86e0*/  MUFU.RCP R0, R17 ;  /* 0x0000001100007308 */ /* 0x000e240000001000 */
[----:B0-----:R-:W-:-:S04]  /*86f0*/  FFMA R15, R17, R0, -1 ;  /* 0xbf800000110f7423 */ /* 0x001fc80000000000 */
[----:B------:R-:W-:-:S04]  /*8700*/  FADD.FTZ R15, -R15, -RZ ;  /* 0x800000ff0f0f7221 */ /* 0x000fc80000010100 */
[----:B------:R-:W-:-:S07]  /*8710*/  FFMA R0, R0, R15, R0 ;  /* 0x0000000f00007223 */ /* 0x000fce0000000000 */
.L_x_21424:
[----:B------:R-:W-:Y:S05]  /*8720*/  BSYNC B1 ;  /* 0x0000000000017941 */ /* 0x000fea0003800000 */
.L_x_21422:
        /* <DEDUP_REMOVED lines=21> */
.L_x_21426:
[----:B------:R-:W0:Y:S02]  /*8880*/  MUFU.RCP R0, R23 ;  /* 0x0000001700007308 */ /* 0x000e240000001000 */
[----:B0-----:R-:W-:-:S04]  /*8890*/  FFMA R15, R23, R0, -1 ;  /* 0xbf800000170f7423 */ /* 0x001fc80000000000 */
[----:B------:R-:W-:-:S04]  /*88a0*/  FADD.FTZ R15, -R15, -RZ ;  /* 0x800000ff0f0f7221 */ /* 0x000fc80000010100 */
[----:B------:R-:W-:-:S07]  /*88b0*/  FFMA R0, R0, R15, R0 ;  /* 0x0000000f00007223 */ /* 0x000fce0000000000 */
.L_x_21427:
[----:B------:R-:W-:Y:S05]  /*88c0*/  BSYNC B1 ;  /* 0x0000000000017941 */ /* 0x000fea0003800000 */
.L_x_21425:
        /* <DEDUP_REMOVED lines=22> */
.L_x_21429:
[----:B------:R-:W0:Y:S02]  /*8a30*/  MUFU.RCP R0, R23 ;  /* 0x0000001700007308 */ /* 0x000e240000001000 */
[----:B0-----:R-:W-:-:S04]  /*8a40*/  FFMA R15, R23, R0, -1 ;  /* 0xbf800000170f7423 */ /* 0x001fc80000000000 */
[----:B------:R-:W-:-:S04]  /*8a50*/  FADD.FTZ R15, -R15, -RZ ;  /* 0x800000ff0f0f7221 */ /* 0x000fc80000010100 */
[----:B------:R-:W-:-:S07]  /*8a60*/  FFMA R0, R0, R15, R0 ;  /* 0x0000000f00007223 */ /* 0x000fce0000000000 */
.L_x_21430:
[----:B------:R-:W-:Y:S05]  /*8a70*/  BSYNC B1 ;  /* 0x0000000000017941 */ /* 0x000fea0003800000 */
.L_x_21428:
        /* <DEDUP_REMOVED lines=21> */
.L_x_21432:
[----:B------:R-:W0:Y:S02]  /*8bd0*/  MUFU.RCP R0, R17 ;  /* 0x0000001100007308 */ /* 0x000e240000001000 */
[----:B0-----:R-:W-:-:S04]  /*8be0*/  FFMA R15, R17, R0, -1 ;  /* 0xbf800000110f7423 */ /* 0x001fc80000000000 */
[----:B------:R-:W-:-:S04]  /*8bf0*/  FADD.FTZ R15, -R15, -RZ ;  /* 0x800000ff0f0f7221 */ /* 0x000fc80000010100 */
[----:B------:R-:W-:-:S07]  /*8c00*/  FFMA R0, R0, R15, R0 ;  /* 0x0000000f00007223 */ /* 0x000fce0000000000 */
.L_x_21433:
[----:B------:R-:W-:Y:S05]  /*8c10*/  BSYNC B1 ;  /* 0x0000000000017941 */ /* 0x000fea0003800000 */
.L_x_21431:
        /* <DEDUP_REMOVED lines=22> */
.L_x_21435:
[----:B------:R-:W0:Y:S02]  /*8d80*/  MUFU.RCP R0, R17 ;  /* 0x0000001100007308 */ /* 0x000e240000001000 */
[----:B0-----:R-:W-:-:S04]  /*8d90*/  FFMA R15, R17, R0, -1 ;  /* 0xbf800000110f7423 */ /* 0x001fc80000000000 */
[----:B------:R-:W-:-:S04]  /*8da0*/  FADD.FTZ R15, -R15, -RZ ;  /* 0x800000ff0f0f7221 */ /* 0x000fc80000010100 */
[----:B------:R-:W-:-:S07]  /*8db0*/  FFMA R0, R0, R15, R0 ;  /* 0x0000000f00007223 */ /* 0x000fce0000000000 */
.L_x_21436:
[----:B------:R-:W-:Y:S05]  /*8dc0*/  BSYNC B1 ;  /* 0x0000000000017941 */ /* 0x000fea0003800000 */
.L_x_21434:
        /* <DEDUP_REMOVED lines=21> */
.L_x_21438:
[----:B------:R-:W0:Y:S02]  /*8f20*/  MUFU.RCP R0, R17 ;  /* 0x0000001100007308 */ /* 0x000e240000001000 */
[----:B0-----:R-:W-:-:S04]  /*8f30*/  FFMA R15, R17, R0, -1 ;  /* 0xbf800000110f7423 */ /* 0x001fc80000000000 */
[----:B------:R-:W-:-:S04]  /*8f40*/  FADD.FTZ R15, -R15, -RZ ;  /* 0x800000ff0f0f7221 */ /* 0x000fc80000010100 */
[----:B------:R-:W-:-:S07]  /*8f50*/  FFMA R0, R0, R15, R0 ;  /* 0x0000000f00007223 */ /* 0x000fce0000000000 */
.L_x_21439:
[----:B------:R-:W-:Y:S05]  /*8f60*/  BSYNC B1 ;  /* 0x0000000000017941 */ /* 0x000fea0003800000 */
.L_x_21437:
        /* <DEDUP_REMOVED lines=22> */
.L_x_21441:
[----:B------:R-:W0:Y:S02]  /*90d0*/  MUFU.RCP R0, R23 ;  /* 0x0000001700007308 */ /* 0x000e240000001000 */
[----:B0-----:R-:W-:-:S04]  /*90e0*/  FFMA R15, R23, R0, -1 ;  /* 0xbf800000170f7423 */ /* 0x001fc80000000000 */
[----:B------:R-:W-:-:S04]  /*90f0*/  FADD.FTZ R15, -R15, -RZ ;  /* 0x800000ff0f0f7221 */ /* 0x000fc80000010100 */
[----:B------:R-:W-:-:S07]  /*9100*/  FFMA R0, R0, R15, R0 ;  /* 0x0000000f00007223 */ /* 0x000fce0000000000 */
.L_x_21442:
[----:B------:R-:W-:Y:S05]  /*9110*/  BSYNC B1 ;  /* 0x0000000000017941 */ /* 0x000fea0003800000 */
.L_x_21440:
        /* <DEDUP_REMOVED lines=21> */
.L_x_21444:
[----:B------:R-:W0:Y:S02]  /*9270*/  MUFU.RCP R0, R23 ;  /* 0x0000001700007308 */ /* 0x000e240000001000 */
[----:B0-----:R-:W-:-:S04]  /*9280*/  FFMA R15, R23, R0, -1 ;  /* 0xbf800000170f7423 */ /* 0x001fc80000000000 */
[----:B------:R-:W-:-:S04]  /*9290*/  FADD.FTZ R15, -R15, -RZ ;  /* 0x800000ff0f0f7221 */ /* 0x000fc80000010100 */
[----:B------:R-:W-:-:S07]  /*92a0*/  FFMA R0, R0, R15, R0 ;  /* 0x0000000f00007223 */ /* 0x000fce0000000000 */
.L_x_21445:
[----:B------:R-:W-:Y:S05]  /*92b0*/  BSYNC B1 ;  /* 0x0000000000017941 */ /* 0x000fea0003800000 */
.L_x_21443:
        /* <DEDUP_REMOVED lines=23> */
.L_x_21447:
[----:B------:R-:W0:Y:S02]  /*9430*/  MUFU.RCP R16, R17 ;  /* 0x0000001100107308 */ /* 0x000e240000001000 */
[----:B0-----:R-:W-:-:S04]  /*9440*/  FFMA R0, R17, R16, -1 ;  /* 0xbf80000011007423 */ /* 0x001fc80000000010 */
[----:B------:R-:W-:-:S04]  /*9450*/  FADD.FTZ R15, -R0, -RZ ;  /* 0x800000ff000f7221 */ /* 0x000fc80000010100 */
[----:B------:R-:W-:-:S07]  /*9460*/  FFMA R16, R16, R15, R16 ;  /* 0x0000000f10107223 */ /* 0x000fce0000000010 */
.L_x_21448:
[----:B------:R-:W-:Y:S05]  /*9470*/  BSYNC B1 ;  /* 0x0000000000017941 */ /* 0x000fea0003800000 */
.L_x_21446:
        /* <DEDUP_REMOVED lines=41> */
.L_x_21450:
[----:B------:R-:W-:Y:S05]  /*9710*/  BSYNC B0 ;  /* 0x0000000000007941 */ /* 0x000fea0003800000 */
.L_x_21449:
        /* <DEDUP_REMOVED lines=16> */
.L_x_21452:
[----:B------:R-:W-:Y:S05]  /*9820*/  BSYNC B0 ;  /* 0x0000000000007941 */ /* 0x000fea0003800000 */
.L_x_21451:
        /* <DEDUP_REMOVED lines=34> */
.L_x_21454:
[----:B------:R-:W-:Y:S05]  /*9a50*/  BSYNC B0 ;  /* 0x0000000000007941 */ /* 0x000fea0003800000 */
.L_x_21453:
        /* <DEDUP_REMOVED lines=29> */
.L_x_21456:
[----:B------:R-:W-:Y:S05]  /*9c30*/  BSYNC B0 ;  /* 0x0000000000007941 */ /* 0x000fea0003800000 */
.L_x_21455:
        /* <DEDUP_REMOVED lines=87> */
.L_x_21461:
        /* <DEDUP_REMOVED lines=51> */
.L_x_21460:
[----:B------:R-:W-:Y:S05]  /*a4e0*/  BSYNC B1 ;  /* 0x0000000000017941 */ /* 0x000fea0003800000 */
.L_x_21459:
        /* <DEDUP_REMOVED lines=16> */
.L_x_21463:
[----:B------:R-:W-:Y:S05]  /*a5f0*/  BSYNC B1 ;  /* 0x0000000000017941 */ /* 0x000fea0003800000 */
.L_x_21462:
        /* <DEDUP_REMOVED lines=25> */
.L_x_21458:
[----:B------:R-:W-:Y:S05]  /*a790*/  BSYNC B0 ;  /* 0x0000000000007941 */ /* 0x000fea0003800000 */
.L_x_21457:
        /* <DEDUP_REMOVED lines=25> */
.L_x_21468:
        /* <DEDUP_REMOVED lines=51> */
.L_x_21467:
[----:B------:R-:W-:Y:S05]  /*ac60*/  BSYNC B1 ;  /* 0x0000000000017941 */ /* 0x000fea0003800000 */
.L_x_21466:
        /* <DEDUP_REMOVED lines=16> */
.L_x_21470:
[----:B------:R-:W-:Y:S05]  /*ad70*/  BSYNC B1 ;  /* 0x0000000000017941 */ /* 0x000fea0003800000 */
.L_x_21469:
        /* <DEDUP_REMOVED lines=25> */
.L_x_21465:
[----:B------:R-:W-:Y:S05]  /*af10*/  BSYNC B0 ;  /* 0x0000000000007941 */ /* 0x000fea0003800000 */
.L_x_21464:
        /* <DEDUP_REMOVED lines=25> */
.L_x_21475:
        /* <DEDUP_REMOVED lines=51> */
.L_x_21474:
[----:B------:R-:W-:Y:S05]  /*b3e0*/  BSYNC B1 ;  /* 0x0000000000017941 */ /* 0x000fea0003800000 */
.L_x_21473:
        /* <DEDUP_REMOVED lines=16> */
.L_x_21477:
[----:B------:R-:W-:Y:S05]  /*b4f0*/  BSYNC B1 ;  /* 0x0000000000017941 */ /* 0x000fea0003800000 */
.L_x_21476:
        /* <DEDUP_REMOVED lines=25> */
.L_x_21472:
[----:B------:R-:W-:Y:S05]  /*b690*/  BSYNC B0 ;  /* 0x0000000000007941 */ /* 0x000fea0003800000 */
.L_x_21471:
        /* <DEDUP_REMOVED lines=25> */
.L_x_21483:
        /* <DEDUP_REMOVED lines=53> */
.L_x_21482:
[----:B------:R-:W-:-:S07]  /*bb80*/  IADD3 R11, R8, 0x5, RZ ;  /* 0x00000005080b7810 */ /* 0x000fce0007ffe0ff */
.L_x_21481:
[----:B------:R-:W-:Y:S05]  /*bb90*/  BSYNC B1 ;  /* 0x0000000000017941 */ /* 0x000fea0003800000 */
.L_x_21480:
        /* <DEDUP_REMOVED lines=18> */
.L_x_21485:
[----:B------:R-:W-:Y:S05]  /*bcc0*/  BSYNC B1 ;  /* 0x0000000000017941 */ /* 0x000fea0003800000 */
.L_x_21484:
        /* <DEDUP_REMOVED lines=24> */
.L_x_21479:
[----:B------:R-:W-:Y:S05]  /*be50*/  BSYNC B0 ;  /* 0x0000000000007941 */ /* 0x000fea0003800000 */
.L_x_21478:
        /* <DEDUP_REMOVED lines=41> */
.L_x_21496:
[----:B--2---:R-:W-:-:S07]  /*c0f0*/  FMNMX R11, R2, R11, !PT ;  /* 0x0000000b020b7209 */ /* 0x004fce0007800000 */
.L_x_21488:
[----:B------:R-:W-:Y:S05]  /*c100*/  BSYNC B0 ;  /* 0x0000000000007941 */ /* 0x000fea0003800000 */
.L_x_21487:
[----:B------:R-:W-:Y:S01]  /*c110*/  ISETP.NE.AND P0, PT, R14, RZ, PT ;  /* 0x000000ff0e00720c */ /* 0x000fe20003f05270 */
[----:B------:R-:W-:-:S12]  /*c120*/  BSSY B0, `(.L_x_21486) ;  /* 0x0000004000007945 */ /* 0x000fd80003800000 */
[----:B------:R-:W-:Y:S05]  /*c130*/  @P0 BRA `(.L_x_21490) ;  /* 0x0000000000080947 */ /* 0x000fea0003800000 */
[----:B0-----:R-:W0:Y:S02]  /*c140*/  LDC.64 R2, c[0x0][0x238] ;  /* 0x00008e00ff027b82 */ /* 0x001e240000000a00 */
[----:B0-----:R2:W-:Y:S02]  /*c150*/  REDG.E.MAX.S32.STRONG.GPU desc[UR8][R2.64], R11 ;  /* 0x0000000b0200798e */ /* 0x0015e4000d10e388 */
.L_x_21490:
[----:B------:R-:W-:Y:S05]  /*c160*/  BSYNC B0 ;  /* 0x0000000000007941 */ /* 0x000fea0003800000 */
.L_x_21486:
        /* <DEDUP_REMOVED lines=12> */
[----:B01234-:R-:W-:Y:S05]  /*c230*/  CALL.REL.NOINC `($__internal_497_$__cuda_sm20_rcp_rn_f32_slowpath) ;  /* 0x0000000400847944 */ /* 0x01ffea0003c00000 */
[----:B------:R-:W-:Y:S05]  /*c240*/  BRA `(.L_x_21492) ;  /* 0x0000000000107947 */ /* 0x000fea0003800000 */
.L_x_21491:
[----:B------:R-:W0:Y:S02]  /*c250*/  MUFU.RCP R0, R7 ;  /* 0x0000000700007308 */ /* 0x000e240000001000 */
[----:B0-23--:R-:W-:-:S04]  /*c260*/  FFMA R2, R0, R7, -1 ;  /* 0xbf80000000027423 */ /* 0x00dfc80000000007 */
[----:B----4-:R-:W-:-:S04]  /*c270*/  FADD.FTZ R3, -R2, -RZ ;  /* 0x800000ff02037221 */ /* 0x010fc80000010100 */
[----:B------:R-:W-:-:S07]  /*c280*/  FFMA R0, R0, R3, R0 ;  /* 0x0000000300007223 */ /* 0x000fce0000000000 */
.L_x_21492:
[----:B------:R-:W0:Y:S02]  /*c290*/  LDC.64 R2, c[0x0][0x240] ;  /* 0x00009000ff027b82 */ /* 0x000e240000000a00 */
[----:B0-----:R-:W-:Y:S01]  /*c2a0*/  STG.E desc[UR8][R2.64], R0 ;  /* 0x0000000002007986 */ /* 0x001fe2000c101908 */
[----:B------:R-:W-:Y:S05]  /*c2b0*/  EXIT ;  /* 0x000000000000794d */ /* 0x000fea0003800000 */
.L_x_21489:
[----:B------:R-:W-:Y:S01]  /*c2c0*/  HFMA2.MMA R9, -RZ, RZ, 0, 1.847743988037109375e-06 ;  /* 0x0000001fff097435 */ /* 0x000fe200000001ff */
[----:B------:R-:W-:Y:S02]  /*c2d0*/  IMAD.MOV.U32 R5, RZ, RZ, 0x4 ;  /* 0x00000004ff057424 */ /* 0x000fe400078e00ff */
[----:B------:R-:W-:-:S08]  /*c2e0*/  IMAD.MOV.U32 R4, RZ, RZ, -0x1 ;  /* 0xffffffffff047424 */ /* 0x000fd000078e00ff */
[----:B012---:R-:W-:Y:S05]  /*c2f0*/  WARPSYNC.COLLECTIVE R4, `(.L_x_21493) ;  /* 0x0000000004087348 */ /* 0x007fea0003c00000 */
[----:B--2---:R2:W3:Y:S02]  /*c300*/  SHFL.DOWN P0, R11, R0, R5, R9 ;  /* 0x08000005000b7389 */ /* 0x0044e40000000009 */
[----:B0123--:R-:W-:Y:S01]  /*c310*/  ENDCOLLECTIVE ;  /* 0x000000000000791b */ /* 0x00ffe20003800000 */
.L_x_21493:
[----:B------:R-:W-:Y:S01]  /*c320*/  HFMA2.MMA R5, -RZ, RZ, 0, 1.1920928955078125e-07 ;  /* 0x00000002ff057435 */ /* 0x000fe200000001ff */
[----:B------:R-:W-:-:S04]  /*c330*/  MOV R3, R11 ;  /* 0x0000000b00037202 */ /* 0x000fc80000000f00 */
[----:B------:R-:W-:-:S05]  /*c340*/  FMNMX R3, R3, R0, !PT ;  /* 0x0000000003037209 */ /* 0x000fca0007800000 */
[----:B------:R-:W-:-:S07]  /*c350*/  IMAD.MOV.U32 R0, RZ, RZ, R3 ;  /* 0x000000ffff007224 */ /* 0x000fce00078e0003 */
[----:B------:R-:W-:Y:S05]  /*c360*/  WARPSYNC.COLLECTIVE R4, `(.L_x_21494) ;  /* 0x0000000004087348 */ /* 0x000fea0003c00000 */
[----:B------:R0:W1:Y:S02]  /*c370*/  SHFL.DOWN P0, R11, R0, R5, R9 ;  /* 0x08000005000b7389 */ /* 0x0000640000000009 */
[----:B01----:R-:W-:Y:S01]  /*c380*/  ENDCOLLECTIVE ;  /* 0x000000000000791b */ /* 0x003fe20003800000 */
.L_x_21494:
[----:B------:R-:W-:Y:S02]  /*c390*/  IMAD.MOV.U32 R5, RZ, RZ, 0x1 ;  /* 0x00000001ff057424 */ /* 0x000fe400078e00ff */
[----:B------:R-:W-:-:S05]  /*c3a0*/  IMAD.MOV.U32 R2, RZ, RZ, R11 ;  /* 0x000000ffff027224 */ /* 0x000fca00078e000b */
[----:B------:R-:W-:-:S04]  /*c3b0*/  FMNMX R2, R3, R2, !PT ;  /* 0x0000000203027209 */ /* 0x000fc80007800000 */
[----:B------:R-:W-:-:S07]  /*c3c0*/  MOV R0, R2 ;  /* 0x0000000200007202 */ /* 0x000fce0000000f00 */
[----:B------:R-:W-:Y:S05]  /*c3d0*/  WARPSYNC.COLLECTIVE R4, `(.L_x_21495) ;  /* 0x0000000004087348 */ /* 0x000fea0003c00000 */
[----:B------:R0:W1:Y:S02]  /*c3e0*/  SHFL.DOWN P0, R11, R0, R5, R9 ;  /* 0x08000005000b7389 */ /* 0x0000640000000009 */
[----:B01----:R-:W-:Y:S01]  /*c3f0*/  ENDCOLLECTIVE ;  /* 0x000000000000791b */ /* 0x003fe20003800000 */
.L_x_21495:
[----:B------:R-:W-:Y:S05]  /*c400*/  BRA `(.L_x_21496) ;  /* 0xfffffffc00387947 */ /* 0x000fea000383ffff */
        .weak           $__internal_496_$__cuda_sm20_div_u64
        .type           $__internal_496_$__cuda_sm20_div_u64,@function
        .size           $__internal_496_$__cuda_sm20_div_u64,($__internal_497_$__cuda_sm20_rcp_rn_f32_slowpath - $__internal_496_$__cuda_sm20_div_u64)
$__internal_496_$__cuda_sm20_div_u64:
        /* <DEDUP_REMOVED lines=67> */
[----:B------:R-:W-:Y:S06]  /*c840*/  RET.REL.NODEC R4 `(_ZN18transformer_engine6detail38cast_transpose_fused_kernel_notalignedILb0ELb0ELb1EfNS_16CTDBiasDActParamI6__halfS3_S3_fEELi4ELi4ENS_5EmptyEXadL_ZNS_4siluIffEET_T0_RKS5_EEEEvT3_mmm) ;  /* 0xffffff3404ec7950 */ /* 0x000fec0003c3ffff */
        .weak           $__internal_497_$__cuda_sm20_rcp_rn_f32_slowpath
        .type           $__internal_497_$__cuda_sm20_rcp_rn_f32_slowpath,@function
        .size           $__internal_497_$__cuda_sm20_rcp_rn_f32_slowpath,(.L_x_34982 - $__internal_497_$__cuda_sm20_rcp_rn_f32_slowpath)
$__internal_497_$__cuda_sm20_rcp_rn_f32_slowpath:
        /* <DEDUP_REMOVED lines=15> */
.L_x_21498:
        /* <DEDUP_REMOVED lines=33> */
.L_x_21500:
[----:B------:R-:W0:Y:S02]  /*cb50*/  MUFU.RCP R0, R0 ;  /* 0x0000000000007308 */ /* 0x000e240000001000 */
.L_x_21499:
[----:B------:R-:W-:Y:S05]  /*cb60*/  BSYNC B0 ;  /* 0x0000000000007941 */ /* 0x000fea0003800000 */
.L_x_21497:
[----:B------:R-:W-:Y:S01]  /*cb70*/  MOV R16, R15 ;  /* 0x0000000f00107202 */ /* 0x000fe20000000f00 */
[----:B------:R-:W-:-:S04]  /*cb80*/  IMAD.MOV.U32 R17, RZ, RZ, 0x0 ;  /* 0x00000000ff117424 */ /* 0x000fc800078e00ff */
[----:B0-----:R-:W-:Y:S05]  /*cb90*/  RET.REL.NODEC R16 `(_ZN18transformer_engine6detail38cast_transpose_fused_kernel_notalignedILb0ELb0ELb1EfNS_16CTDBiasDActParamI6__halfS3_S3_fEELi4ELi4ENS_5EmptyEXadL_ZNS_4siluIffEET_T0_RKS5_EEEEvT3_mmm) ;  /* 0xffffff3410187950 */ /* 0x001fea0003c3ffff */
.L_x_21501:
        /* <DEDUP_REMOVED lines=14> */
.L_x_34982:


//--------------------- .text._ZN18transformer_engine6detail38cast_transpose_fused_kernel_notalignedILb0ELb0ELb1EfNS_16CTDBiasDActParamI6__halfS3_ffEELi4ELi2ENS_5EmptyEXadL_ZNS_4siluIffEET_T0_RKS5_EEEEvT3_mmm --------------------------
	.section	.text._ZN18transformer_engine6detail38cast_transpose_fused_kernel_notalignedILb0ELb0ELb1EfNS_16CTDBiasDActParamI6__halfS3_ffEELi4ELi2ENS_5EmptyEXadL_ZNS_4siluIffEET_T0_RKS5_EEEEvT3_mmm,"ax",@progbits
	.align	128
        .global         _ZN18transformer_engine6detail38cast_transpose_fused_kernel_notalignedILb0ELb0ELb1EfNS_16CTDBiasDActParamI6__halfS3_ffEELi4ELi2ENS_5EmptyEXadL_ZNS_4siluIffEET_T0_RKS5_EEEEvT3_mmm
        .type           _ZN18transformer_engine6detail38cast_transpose_fused_kernel_notalignedILb0ELb0ELb1EfNS_16CTDBiasDActParamI6__halfS3_ffEELi4ELi2ENS_5EmptyEXadL_ZNS_4siluIffEET_T0_RKS5_EEEEvT3_mmm,@function
        .size           _ZN18transformer_engine6detail38cast_transpose_fused_kernel_notalignedILb0ELb0ELb1EfNS_16CTDBiasDActParamI6__halfS3_ffEELi4ELi2ENS_5EmptyEXadL_ZNS_4siluIffEET_T0_RKS5_EEEEvT3_mmm,(.L_x_34984 - _ZN18transformer_engine6detail38cast_transpose_fused_kernel_notalignedILb0ELb0ELb1EfNS_16CTDBiasDActParamI6__halfS3_ffEELi4ELi2ENS_5EmptyEXadL_ZNS_4siluIffEET_T0_RKS5_EEEEvT3_mmm)
        .other          _ZN18transformer_engine6detail38cast_transpose_fused_kernel_notalignedILb0ELb0ELb1EfNS_16CTDBiasDActParamI6__halfS3_ffEELi4ELi2ENS_5EmptyEXadL_ZNS_4siluIffEET_T0_RKS5_EEEEvT3_mmm,@"STO_CUDA_ENTRY STV_DEFAULT"
_ZN18transformer_engine6detail38cast_transpose_fused_kernel_notalignedILb0ELb0ELb1EfNS_16CTDBiasDActParamI6__halfS3_ffEELi4ELi2ENS_5EmptyEXadL_ZNS_4siluIffEET_T0_RKS5_EEEEvT3_mmm:
.text._ZN18transformer_engine6detail38cast_transpose_fused_kernel_notalignedILb0ELb0ELb1EfNS_16CTDBiasDActParamI6__halfS3_ffEELi4ELi2ENS_5EmptyEXadL_ZNS_4siluIffEET_T0_RKS5_EEEEvT3_mmm:
        /* <DEDUP_REMOVED lines=19> */
[----:B------:R-:W-:Y:S05]  /*0130*/  CALL.REL.NOINC `($__internal_498_$__cuda_sm20_div_u64) ;  /* 0x0000007000b47944 */ /* 0x000fea0003c00000 */
        /* <DEDUP_REMOVED lines=8> */
.L_x_21502:
        /* <DEDUP_REMOVED lines=22> */
.L_x_21503:
        /* <DEDUP_REMOVED lines=55> */
[----:B------:R-:W-:Y:S02]  /*0690*/  LOP3.LUT R50, R50, 0x1f, RZ, 0xc0, !PT ;  /* 0x0000001f32327812 */ /* 0x000fe400078ec0ff */
[----:B------:R-:W-:Y:S01]  /*06a0*/  MOV R34, 0x437c0000 ;  /* 0x437c000000227802 */ /* 0x000fe20000000f00 */
[----:B------:R-:W-:Y:S01]  /*06b0*/  IMAD R17, R17, UR4, RZ ;  /* 0x0000000411117c24 */ /* 0x000fe2000f8e02ff */
[----:B------:R-:W-:Y:S01]  /*06c0*/  ISETP.GE.U32.AND P2, PT, R16, R43, PT ;  /* 0x0000002b1000720c */ /* 0x000fe20003f46070 */
[----:B------:R-:W-:Y:S01]  /*06d0*/  ULDC.64 UR6, c[0x0][0x228] ;  /* 0x00008a0000067ab9 */ /* 0x000fe20000000a00 */
[----:B------:R-:W-:-:S02]  /*06e0*/  IADD3 R4, P3, R50, R28, RZ ;  /* 0x0000001c32047210 */ /* 0x000fc40007f7e0ff */
[----:B------:R-:W-:-:S03]  /*06f0*/  ISETP.LT.U32.AND P2, PT, R50, R42, !P2 ;  /* 0x0000002a3200720c */ /* 0x000fc60005741070 */
[----:B------:R-:W1:Y:S01]  /*0700*/  @P1 LDC.64 R18, c[0x0][0x230] ;  /* 0x00008c00ff121b82 */ /* 0x000e620000000a00 */
[----:B------:R-:W-:Y:S01]  /*0710*/  IMAD.X R5, RZ, RZ, R24, P3 ;  /* 0x000000ffff057224 */ /* 0x000fe200018e0618 */
[----:B------:R-:W-:-:S05]  /*0720*/  @P0 IADD3 R12, P3, R11, R37, RZ ;  /* 0x000000250b0c0210 */ /* 0x000fca0007f7e0ff */
[----:B------:R-:W-:Y:S01]  /*0730*/  @P0 IMAD.X R13, R10, 0x1, R36, P3 ;  /* 0x000000010a0d0824 */ /* 0x000fe200018e0624 */
[----:B0-----:R-:W-:Y:S02]  /*0740*/  @P0 LEA R6, P3, R12, R33, 0x3 ;  /* 0x000000210c060211 */ /* 0x001fe400078618ff */
        /* <DEDUP_REMOVED lines=20> */
[----:B--2---:R-:W-:-:S05]  /*0890*/  HADD2.F32 R18, -RZ, R2.H0_H0 ;  /* 0x20000002ff127230 */ /* 0x004fca0000004100 */
        /* <DEDUP_REMOVED lines=10> */
[----:B-1----:R-:W-:Y:S02]  /*0940*/  VIADD R6, R19, 0x1800000 ;  /* 0x0180000013067836 */ /* 0x002fe40000000000 */
[----:B------:R-:W-:-:S03]  /*0950*/  IMAD.IADD R17, R5, 0x1, R17 ;  /* 0x0000000105117824 */ /* 0x000fc600078e0211 */
[----:B------:R-:W-:Y:S02]  /*0960*/  LOP3.LUT R6, R6, 0x7f800000, RZ, 0xc0, !PT ;  /* 0x7f80000006067812 */ /* 0x000fe400078ec0ff */
[----:B------:R-:W-:Y:S02]  /*0970*/  SHF.L.U32 R5, R4, 0x2, RZ ;  /* 0x0000000204057819 */ /* 0x000fe400000006ff */
[----:B------:R-:W-:Y:S02]  /*0980*/  ISETP.GT.U32.AND P0, PT, R6, 0x1ffffff, PT ;  /* 0x01ffffff0600780c */ /* 0x000fe40003f04070 */
[----:B------:R-:W-:Y:S01]  /*0990*/  SHF.L.U64.HI R17, R4, 0x2, R17 ;  /* 0x0000000204117819 */ /* 0x000fe20000010211 */
[C---:B------:R-:W-:Y:S01]  /*09a0*/  IMAD.SHL.U32 R4, R23.reuse, 0x20, RZ ;  /* 0x0000002017047824 */ /* 0x040fe200078e00ff */
[----:B------:R-:W-:Y:S02]  /*09b0*/  LEA R6, P2, R54, R5, 0x1 ;  /* 0x0000000536067211 */ /* 0x000fe400078408ff */
[----:B------:R-:W-:-:S02]  /*09c0*/  SHF.L.U64.HI R23, R23, 0x5, R30 ;  /* 0x0000000517177819 */ /* 0x000fc4000001021e */
[----:B------:R-:W-:Y:S02]  /*09d0*/  LEA R40, P3, R6, UR6, 0x7 ;  /* 0x0000000606287c11 */ /* 0x000fe4000f8638ff */
[----:B------:R-:W-:Y:S02]  /*09e0*/  LEA.HI.X R5, R54, R17, R55, 0x1, P2 ;  /* 0x0000001136057211 */ /* 0x000fe400010f0c37 */
[----:B------:R-:W-:Y:S02]  /*09f0*/  LEA R7, P1, R4, UR4, 0x2 ;  /* 0x0000000404077c11 */ /* 0x000fe4000f8210ff */
[----:B------:R-:W-:Y:S02]  /*0a00*/  LEA.HI.X R6, R6, UR7, R5, 0x7, P3 ;  /* 0x0000000706067c11 */ /* 0x000fe400098f3c05 */
[----:B------:R-:W-:Y:S02]  /*0a10*/  LEA.HI.X R5, R4, UR5, R23, 0x2, P1 ;  /* 0x0000000504057c11 */ /* 0x000fe400088f1417 */
[----:B------:R-:W-:Y:S01]  /*0a20*/  LOP3.LUT R4, R0, 0xffffffe0, R45, 0xe2, !PT ;  /* 0xffffffe000047812 */ /* 0x000fe200078ee22d */
[----:B---3--:R-:W-:Y:S06]  /*0a30*/  @P0 BRA `(.L_x_21505) ;  /* 0x0000000000100947 */ /* 0x008fec0003800000 */
[----:B------:R-:W-:Y:S01]  /*0a40*/  IMAD.MOV.U32 R0, RZ, RZ, R19 ;  /* 0x000000ffff007224 */ /* 0x000fe200078e0013 */
[----:B------:R-:W-:-:S07]  /*0a50*/  MOV R34, 0xa70 ;  /* 0x00000a7000227802 */ /* 0x000fce0000000f00 */
[----:B-----5:R-:W-:Y:S05]  /*0a60*/  CALL.REL.NOINC `($__internal_499_$__cuda_sm20_rcp_rn_f32_slowpath) ;  /* 0x0000006c00747944 */ /* 0x020fea0003c00000 */
[----:B------:R-:W-:Y:S05]  /*0a70*/  BRA `(.L_x_21506) ;  /* 0x0000000000107947 */ /* 0x000fea0003800000 */
.L_x_21505:
[----:B------:R-:W0:Y:S02]  /*0a80*/  MUFU.RCP R0, R19 ;  /* 0x0000001300007308 */ /* 0x000e240000001000 */
[----:B0-----:R-:W-:-:S04]  /*0a90*/  FFMA R17, R19, R0, -1 ;  /* 0xbf80000013117423 */ /* 0x001fc80000000000 */
[----:B------:R-:W-:-:S04]  /*0aa0*/  FADD.FTZ R17, -R17, -RZ ;  /* 0x800000ff11117221 */ /* 0x000fc80000010100 */
[----:B------:R-:W-:-:S07]  /*0ab0*/  FFMA R0, R0, R17, R0 ;  /* 0x0000001100007223 */ /* 0x000fce0000000000 */
.L_x_21506:
[----:B------:R-:W-:Y:S05]  /*0ac0*/  BSYNC B1 ;  /* 0x0000000000017941 */ /* 0x000fea0003800000 */
.L_x_21504:
[----:B------:R-:W-:Y:S01]  /*0ad0*/  SHF.R.U64 R17, R2, 0x10, R3 ;  /* 0x0000001002117819 */ /* 0x000fe20000001203 */
[----:B------:R-:W-:Y:S01]  /*0ae0*/  HFMA2.MMA R2, -RZ, RZ, 0.96630859375, -0.0022525787353515625 ;  /* 0x3bbb989dff027435 */ /* 0x000fe200000001ff */
[----:B------:R-:W-:Y:S01]  /*0af0*/  IMAD.MOV.U32 R19, RZ, RZ, 0x437c0000 ;  /* 0x437c0000ff137424 */ /* 0x000fe200078e00ff */
[----:B------:R-:W-:Y:S01]  /*0b00*/  BSSY B1, `(.L_x_21507) ;  /* 0x0000017000017945 */ /* 0x000fe20003800000 */
[----:B------:R-:W-:Y:S01]  /*0b10*/  FMUL R18, R18, R0 ;  /* 0x0000000012127220 */ /* 0x000fe20000400000 */
[----:B------:R-:W-:-:S06]  /*0b20*/  HADD2.F32 R17, -RZ, R17.H0_H0 ;  /* 0x20000011ff117230 */ /* 0x000fcc0000004100 */
        /* <DEDUP_REMOVED lines=14> */
[----:B-----5:R-:W-:Y:S05]  /*0c10*/  CALL.REL.NOINC `($__internal_499_$__cuda_sm20_rcp_rn_f32_slowpath) ;  /* 0x0000006c00087944 */ /* 0x020fea0003c00000 */
[----:B------:R-:W-:Y:S05]  /*0c20*/  BRA `(.L_x_21509) ;  /* 0x0000000000107947 */ /* 0x000fea0003800000 */
.L_x_21508:
[----:B------:R-:W0:Y:S02]  /*0c30*/  MUFU.RCP R0, R21 ;  /* 0x0000001500007308 */ /* 0x000e240000001000 */
[----:B0-----:R-:W-:-:S04]  /*0c40*/  FFMA R2, R21, R0, -1 ;  /* 0xbf80000015027423 */ /* 0x001fc80000000000 */
[----:B------:R-:W-:-:S04]  /*0c50*/  FADD.FTZ R19, -R2, -RZ ;  /* 0x800000ff02137221 */ /* 0x000fc80000010100 */
[----:B------:R-:W-:-:S07]  /*0c60*/  FFMA R0, R0, R19, R0 ;  /* 0x0000001300007223 */ /* 0x000fce0000000000 */
.L_x_21509:
[----:B------:R-:W-:Y:S05]  /*0c70*/  BSYNC B1 ;  /* 0x0000000000017941 */ /* 0x000fea0003800000 */
.L_x_21507:
        /* <DEDUP_REMOVED lines=19> */
[----:B-----5:R-:W-:Y:S05]  /*0db0*/  CALL.REL.NOINC `($__internal_499_$__cuda_sm20_rcp_rn_f32_slowpath) ;  /* 0x0000006800a07944 */ /* 0x020fea0003c00000 */
[----:B------:R-:W-:Y:S05]  /*0dc0*/  BRA `(.L_x_21512) ;  /* 0x0000000000107947 */ /* 0x000fea0003800000 */
.L_x_21511:
[----:B------:R-:W0:Y:S02]  /*0dd0*/  MUFU.RCP R0, R21 ;  /* 0x0000001500007308 */ /* 0x000e240000001000 */
[----:B0-----:R-:W-:-:S04]  /*0de0*/  FFMA R2, R21, R0, -1 ;  /* 0xbf80000015027423 */ /* 0x001fc80000000000 */
[----:B------:R-:W-:-:S04]  /*0df0*/  FADD.FTZ R19, -R2, -RZ ;  /* 0x800000ff02137221 */ /* 0x000fc80000010100 */
[----:B------:R-:W-:-:S07]  /*0e00*/  FFMA R0, R0, R19, R0 ;  /* 0x0000001300007223 */ /* 0x000fce0000000000 */
.L_x_21512:
[----:B------:R-:W-:Y:S05]  /*0e10*/  BSYNC B1 ;  /* 0x0000000000017941 */ /* 0x000fea0003800000 */
.L_x_21510:
[----:B------:R-:W-:Y:S01]  /*0e20*/  SHF.R.U32.HI R19, RZ, 0x10, R3 ;  /* 0x00000010ff137819 */ /* 0x000fe20000011603 */
[----:B------:R-:W-:Y:S01]  /*0e30*/  IMAD.MOV.U32 R2, RZ, RZ, 0x3bbb989d ;  /* 0x3bbb989dff027424 */ /* 0x000fe200078e00ff */
[----:B------:R-:W-:Y:S01]  /*0e40*/  BSSY B1, `(.L_x_21513) ;  /* 0x0000018000017945 */ /* 0x000fe20003800000 */
[----:B------:R-:W-:Y:S02]  /*0e50*/  IMAD.MOV.U32 R3, RZ, RZ, 0x437c0000 ;  /* 0x437c0000ff037424 */ /* 0x000fe400078e00ff */
        /* <DEDUP_REMOVED lines=16> */
[----:B-----5:R-:W-:Y:S05]  /*0f60*/  CALL.REL.NOINC `($__internal_499_$__cuda_sm20_rcp_rn_f32_slowpath) ;  /* 0x0000006800347944 */ /* 0x020fea0003c00000 */
[----:B------:R-:W-:Y:S05]  /*0f70*/  BRA `(.L_x_21515) ;  /* 0x0000000000107947 */ /* 0x000fea0003800000 */
.L_x_21514:
[----:B------:R-:W0:Y:S02]  /*0f80*/  MUFU.RCP R0, R21 ;  /* 0x0000001500007308 */ /* 0x000e240000001000 */
[----:B0-----:R-:W-:-:S04]  /*0f90*/  FFMA R2, R21, R0, -1 ;  /* 0xbf80000015027423 */ /* 0x001fc80000000000 */
[----:B------:R-:W-:-:S04]  /*0fa0*/  FADD.FTZ R3, -R2, -RZ ;  /* 0x800000ff02037221 */ /* 0x000fc80000010100 */
[----:B------:R-:W-:-:S07]  /*0fb0*/  FFMA R0, R0, R3, R0 ;  /* 0x0000000300007223 */ /* 0x000fce0000000000 */
.L_x_21515:
[----:B------:R-:W-:Y:S05]  /*0fc0*/  BSYNC B1 ;  /* 0x0000000000017941 */ /* 0x000fea0003800000 */
.L_x_21513:
[----:B-----5:R-:W-:Y:S01]  /*0fd0*/  HADD2.F32 R22, -RZ, R8.H0_H0 ;  /* 0x20000008ff167230 */ /* 0x020fe20000004100 */
        /* <DEDUP_REMOVED lines=18> */
[----:B------:R-:W-:Y:S05]  /*1100*/  CALL.REL.NOINC `($__internal_499_$__cuda_sm20_rcp_rn_f32_slowpath) ;  /* 0x0000006400cc7944 */ /* 0x000fea0003c00000 */
[----:B------:R-:W-:Y:S05]  /*1110*/  BRA `(.L_x_21518) ;  /* 0x0000000000107947 */ /* 0x000fea0003800000 */
.L_x_21517:
[----:B------:R-:W0:Y:S02]  /*1120*/  MUFU.RCP R0, R21 ;  /* 0x0000001500007308 */ /* 0x000e240000001000 */
[----:B0-----:R-:W-:-:S04]  /*1130*/  FFMA R2, R21, R0, -1 ;  /* 0xbf80000015027423 */ /* 0x001fc80000000000 */
[----:B------:R-:W-:-:S04]  /*1140*/  FADD.FTZ R3, -R2, -RZ ;  /* 0x800000ff02037221 */ /* 0x000fc80000010100 */
[----:B------:R-:W-:-:S07]  /*1150*/  FFMA R0, R0, R3, R0 ;  /* 0x0000000300007223 */ /* 0x000fce0000000000 */
.L_x_21518:
[----:B------:R-:W-:Y:S05]  /*1160*/  BSYNC B1 ;  /* 0x0000000000017941 */ /* 0x000fea0003800000 */
.L_x_21516:
        /* <DEDUP_REMOVED lines=20> */
[----:B------:R-:W-:Y:S05]  /*12b0*/  CALL.REL.NOINC `($__internal_499_$__cuda_sm20_rcp_rn_f32_slowpath) ;  /* 0x0000006400607944 */ /* 0x000fea0003c00000 */
[----:B------:R-:W-:Y:S05]  /*12c0*/  BRA `(.L_x_21521) ;  /* 0x0000000000107947 */ /* 0x000fea0003800000 */
.L_x_21520:
[----:B------:R-:W0:Y:S02]  /*12d0*/  MUFU.RCP R0, R23 ;  /* 0x0000001700007308 */ /* 0x000e240000001000 */
[----:B0-----:R-:W-:-:S04]  /*12e0*/  FFMA R2, R23, R0, -1 ;  /* 0xbf80000017027423 */ /* 0x001fc80000000000 */
[----:B------:R-:W-:-:S04]  /*12f0*/  FADD.FTZ R3, -R2, -RZ ;  /* 0x800000ff02037221 */ /* 0x000fc80000010100 */
[----:B------:R-:W-:-:S07]  /*1300*/  FFMA R0, R0, R3, R0 ;  /* 0x0000000300007223 */ /* 0x000fce0000000000 */
.L_x_21521:
[----:B------:R-:W-:Y:S05]  /*1310*/  BSYNC B1 ;  /* 0x0000000000017941 */ /* 0x000fea0003800000 */
.L_x_21519:
[----:B------:R-:W-:Y:S01]  /*1320*/  HADD2.F32 R23, -RZ, R9.H0_H0 ;  /* 0x20000009ff177230 */ /* 0x000fe20000004100 */
        /* <DEDUP_REMOVED lines=18> */
[----:B------:R-:W-:Y:S05]  /*1450*/  CALL.REL.NOINC `($__internal_499_$__cuda_sm20_rcp_rn_f32_slowpath) ;  /* 0x0000006000f87944 */ /* 0x000fea0003c00000 */
[----:B------:R-:W-:Y:S05]  /*1460*/  BRA `(.L_x_21524) ;  /* 0x0000000000107947 */ /* 0x000fea0003800000 */
.L_x_21523:
[----:B------:R-:W0:Y:S02]  /*1470*/  MUFU.RCP R0, R27 ;  /* 0x0000001b00007308 */ /* 0x000e240000001000 */
[----:B0-----:R-:W-:-:S04]  /*1480*/  FFMA R2, R27, R0, -1 ;  /* 0xbf8000001b027423 */ /* 0x001fc80000000000 */
[----:B------:R-:W-:-:S04]  /*1490*/  FADD.FTZ R3, -R2, -RZ ;  /* 0x800000ff02037221 */ /* 0x000fc80000010100 */
[----:B------:R-:W-:-:S07]  /*14a0*/  FFMA R0, R0, R3, R0 ;  /* 0x0000000300007223 */ /* 0x000fce0000000000 */
.L_x_21524:
[----:B------:R-:W-:Y:S05]  /*14b0*/  BSYNC B1 ;  /* 0x0000000000017941 */ /* 0x000fea0003800000 */
.L_x_21522:
        /* <DEDUP_REMOVED lines=22> */
.L_x_21526:
[----:B------:R-:W0:Y:S02]  /*1620*/  MUFU.RCP R0, R9 ;  /* 0x0000000900007308 */ /* 0x000e240000001000 */
[----:B0-----:R-:W-:-:S04]  /*1630*/  FFMA R2, R9, R0, -1 ;  /* 0xbf80000009027423 */ /* 0x001fc80000000000 */
[----:B------:R-:W-:-:S04]  /*1640*/  FADD.FTZ R3, -R2, -RZ ;  /* 0x800000ff02037221 */ /* 0x000fc80000010100 */
[----:B------:R-:W-:-:S07]  /*1650*/  FFMA R0, R0, R3, R0 ;  /* 0x0000000300007223 */ /* 0x000fce0000000000 */
.L_x_21527:
[----:B------:R-:W-:Y:S05]  /*1660*/  BSYNC B1 ;  /* 0x0000000000017941 */ /* 0x000fea0003800000 */
.L_x_21525:
[-C--:B------:R-:W-:Y:S01]  /*1670*/  ISETP.GE.U32.AND P0, PT, R44, R43.reuse, PT ;  /* 0x0000002b2c00720c */ /* 0x080fe20003f06070 */
        /* <DEDUP_REMOVED lines=12> */
[--C-:B------:R-:W-:Y:S02]  /*1740*/  SHF.L.U64.HI R59, R37, 0x1, R36.reuse ;  /* 0x00000001253b7819 */ /* 0x100fe40000010224 */
[----:B------:R-:W-:Y:S02]  /*1750*/  IADD3 R26, P4, R26, R3, RZ ;  /* 0x000000031a1a7210 */ /* 0x000fe40007f9e0ff */
[----:B------:R-:W-:Y:S02]  /*1760*/  @!P0 IADD3 R28, P3, R11, R37, RZ ;  /* 0x000000250b1c8210 */ /* 0x000fe40007f7e0ff */
[----:B------:R-:W-:Y:S02]  /*1770*/  IADD3.X R2, R59, R24, RZ, P2, !PT ;  /* 0x000000183b027210 */ /* 0x000fe400017fe4ff */
[CC--:B------:R-:W-:Y:S01]  /*1780*/  @!P0 LEA R24, P2, R11.reuse, R7.reuse, 0x4 ;  /* 0x000000070b188211 */ /* 0x0c0fe200078420ff */
[----:B------:R-:W-:Y:S01]  /*1790*/  @!P0 IMAD.X R9, R10, 0x1, R36, P3 ;  /* 0x000000010a098824 */ /* 0x000fe200018e0624 */
[----:B------:R-:W-:Y:S01]  /*17a0*/  @!P0 LEA R34, P3, R28, R7, 0x4 ;  /* 0x000000071c228211 */ /* 0x000fe200078620ff */
[----:B------:R-:W-:Y:S01]  /*17b0*/  IMAD.X R27, RZ, RZ, R2, P4 ;  /* 0x000000ffff1b7224 */ /* 0x000fe200020e0602 */
[----:B------:R-:W-:Y:S01]  /*17c0*/  @!P0 LEA.HI.X R25, R11, R5, R10, 0x4, P2 ;  /* 0x000000050b198211 */ /* 0x000fe200010f240a */
[----:B------:R-:W-:Y:S01]  /*17d0*/  @P1 IMAD R11, R36, 0x3, RZ ;  /* 0x00000003240b1824 */ /* 0x000fe200078e02ff */
[----:B------:R-:W-:-:S02]  /*17e0*/  @P1 IADD3 R10, P2, R26, R58, RZ ;  /* 0x0000003a1a0a1210 */ /* 0x000fc40007f5e0ff */
[----:B------:R-:W-:Y:S01]  /*17f0*/  @!P0 LEA.HI.X R35, R28, R5, R9, 0x4, P3 ;  /* 0x000000051c238211 */ /* 0x000fe200018f2409 */
[----:B------:R-:W-:-:S04]  /*1800*/  @P1 IMAD.WIDE.U32 R8, R37, 0x3, R26 ;  /* 0x0000000325081825 */ /* 0x000fc800078e001a */
[----:B------:R-:W-:Y:S01]  /*1810*/  FMUL R28, R18, R41 ;  /* 0x00000029121c7220 */ /* 0x000fe20000400000 */
[----:B------:R-:W-:Y:S01]  /*1820*/  @P1 IADD3.X R27, R27, R59, RZ, P2, !PT ;  /* 0x0000003b1b1b1210 */ /* 0x000fe200017fe4ff */
[----:B------:R-:W-:Y:S01]  /*1830*/  FMUL R26, R23, R41 ;  /* 0x00000029171a7220 */ /* 0x000fe20000400000 */
        /* <DEDUP_REMOVED lines=8> */
[----:B------:R-:W-:Y:S01]  /*18c0*/  HFMA2.MMA R53, -RZ, RZ, 3.7421875, 0 ;  /* 0x437c0000ff357435 */ /* 0x000fe200000001ff */
[----:B------:R-:W-:-:S02]  /*18d0*/  HADD2.F32 R52, -RZ, R12.H0_H0 ;  /* 0x2000000cff347230 */ /* 0x000fc40000004100 */
        /* <DEDUP_REMOVED lines=30> */
[----:B-----5:R-:W-:Y:S05]  /*1ac0*/  CALL.REL.NOINC `($__internal_499_$__cuda_sm20_rcp_rn_f32_slowpath) ;  /* 0x0000005c005c7944 */ /* 0x020fea0003c00000 */
[----:B------:R-:W-:Y:S05]  /*1ad0*/  BRA `(.L_x_21530) ;  /* 0x0000000000107947 */ /* 0x000fea0003800000 */
.L_x_21529:
[----:B------:R-:W0:Y:S02]  /*1ae0*/  MUFU.RCP R0, R35 ;  /* 0x0000002300007308 */ /* 0x000e240000001000 */
[----:B0-----:R-:W-:-:S04]  /*1af0*/  FFMA R17, R35, R0, -1 ;  /* 0xbf80000023117423 */ /* 0x001fc80000000000 */
[----:B------:R-:W-:-:S04]  /*1b00*/  FADD.FTZ R17, -R17, -RZ ;  /* 0x800000ff11117221 */ /* 0x000fc80000010100 */
[----:B------:R-:W-:-:S07]  /*1b10*/  FFMA R0, R0, R17, R0 ;  /* 0x0000001100007223 */ /* 0x000fce0000000000 */
.L_x_21530:
[----:B------:R-:W-:Y:S05]  /*1b20*/  BSYNC B1 ;  /* 0x0000000000017941 */ /* 0x000fea0003800000 */
.L_x_21528:
[----:B------:R-:W-:Y:S01]  /*1b30*/  SHF.R.U64 R12, R12, 0x10, R13 ;  /* 0x000000100c0c7819 */ /* 0x000fe2000000120d */
        /* <DEDUP_REMOVED lines=21> */
.L_x_21532:
[----:B------:R-:W0:Y:S02]  /*1c90*/  MUFU.RCP R0, R21 ;  /* 0x0000001500007308 */ /* 0x000e240000001000 */
[----:B0-----:R-:W-:-:S04]  /*1ca0*/  FFMA R17, R21, R0, -1 ;  /* 0xbf80000015117423 */ /* 0x001fc80000000000 */
[----:B------:R-:W-:-:S04]  /*1cb0*/  FADD.FTZ R17, -R17, -RZ ;  /* 0x800000ff11117221 */ /* 0x000fc80000010100 */
[----:B------:R-:W-:-:S07]  /*1cc0*/  FFMA R0, R0, R17, R0 ;  /* 0x0000001100007223 */ /* 0x000fce0000000000 */
.L_x_21533:
[----:B------:R-:W-:Y:S05]  /*1cd0*/  BSYNC B1 ;  /* 0x0000000000017941 */ /* 0x000fea0003800000 */
.L_x_21531:
        /* <DEDUP_REMOVED lines=21> */
.L_x_21535:
[----:B------:R-:W0:Y:S02]  /*1e30*/  MUFU.RCP R0, R19 ;  /* 0x0000001300007308 */ /* 0x000e240000001000 */
[----:B0-----:R-:W-:-:S04]  /*1e40*/  FFMA R17, R19, R0, -1 ;  /* 0xbf80000013117423 */ /* 0x001fc80000000000 */
[----:B------:R-:W-:-:S04]  /*1e50*/  FADD.FTZ R17, -R17, -RZ ;  /* 0x800000ff11117221 */ /* 0x000fc80000010100 */
[----:B------:R-:W-:-:S07]  /*1e60*/  FFMA R0, R0, R17, R0 ;  /* 0x0000001100007223 */ /* 0x000fce0000000000 */
.L_x_21536:
[----:B------:R-:W-:Y:S05]  /*1e70*/  BSYNC B1 ;  /* 0x0000000000017941 */ /* 0x000fea0003800000 */
.L_x_21534:
[----:B------:R-:W-:Y:S01]  /*1e80*/  SHF.R.U32.HI R13, RZ, 0x10, R13 ;  /* 0x00000010ff0d7819 */ /* 0x000fe2000001160d */
        /* <DEDUP_REMOVED lines=21> */
.L_x_21538:
[----:B------:R-:W0:Y:S02]  /*1fe0*/  MUFU.RCP R0, R19 ;  /* 0x0000001300007308 */ /* 0x000e240000001000 */
[----:B0-----:R-:W-:-:S04]  /*1ff0*/  FFMA R17, R19, R0, -1 ;  /* 0xbf80000013117423 */ /* 0x001fc80000000000 */
[----:B------:R-:W-:-:S04]  /*2000*/  FADD.FTZ R17, -R17, -RZ ;  /* 0x800000ff11117221 */ /* 0x000fc80000010100 */
[----:B------:R-:W-:-:S07]  /*2010*/  FFMA R0, R0, R17, R0 ;  /* 0x0000001100007223 */ /* 0x000fce0000000000 */
.L_x_21539:
[----:B------:R-:W-:Y:S05]  /*2020*/  BSYNC B1 ;  /* 0x0000000000017941 */ /* 0x000fea0003800000 */
.L_x_21537:
        /* <DEDUP_REMOVED lines=21> */
.L_x_21541:
[----:B------:R-:W0:Y:S02]  /*2180*/  MUFU.RCP R0, R21 ;  /* 0x0000001500007308 */ /* 0x000e240000001000 */
[----:B0-----:R-:W-:-:S04]  /*2190*/  FFMA R17, R21, R0, -1 ;  /* 0xbf80000015117423 */ /* 0x001fc80000000000 */
[----:B------:R-:W-:-:S04]  /*21a0*/  FADD.FTZ R17, -R17, -RZ ;  /* 0x800000ff11117221 */ /* 0x000fc80000010100 */
[----:B------:R-:W-:-:S07]  /*21b0*/  FFMA R0, R0, R17, R0 ;  /* 0x0000001100007223 */ /* 0x000fce0000000000 */
.L_x_21542:
[----:B------:R-:W-:Y:S05]  /*21c0*/  BSYNC B1 ;  /* 0x0000000000017941 */ /* 0x000fea0003800000 */
.L_x_21540:
        /* <DEDUP_REMOVED lines=22> */
.L_x_21544:
[----:B------:R-:W0:Y:S02]  /*2330*/  MUFU.RCP R0, R21 ;  /* 0x0000001500007308 */ /* 0x000e240000001000 */
[----:B0-----:R-:W-:-:S04]  /*2340*/  FFMA R17, R21, R0, -1 ;  /* 0xbf80000015117423 */ /* 0x001fc80000000000 */
[----:B------:R-:W-:-:S04]  /*2350*/  FADD.FTZ R17, -R17, -RZ ;  /* 0x800000ff11117221 */ /* 0x000fc80000010100 */
[----:B------:R-:W-:-:S07]  /*2360*/  FFMA R0, R0, R17, R0 ;  /* 0x0000001100007223 */ /* 0x000fce0000000000 */
.L_x_21545:
[----:B------:R-:W-:Y:S05]  /*2370*/  BSYNC B1 ;  /* 0x0000000000017941 */ /* 0x000fea0003800000 */
.L_x_21543:
        /* <DEDUP_REMOVED lines=21> */
.L_x_21547:
[----:B------:R-:W0:Y:S02]  /*24d0*/  MUFU.RCP R0, R21 ;  /* 0x0000001500007308 */ /* 0x000e240000001000 */
[----:B0-----:R-:W-:-:S04]  /*24e0*/  FFMA R17, R21, R0, -1 ;  /* 0xbf80000015117423 */ /* 0x001fc80000000000 */
[----:B------:R-:W-:-:S04]  /*24f0*/  FADD.FTZ R17, -R17, -RZ ;  /* 0x800000ff11117221 */ /* 0x000fc80000010100 */
[----:B------:R-:W-:-:S07]  /*2500*/  FFMA R0, R0, R17, R0 ;  /* 0x0000001100007223 */ /* 0x000fce0000000000 */
.L_x_21548:
[----:B------:R-:W-:Y:S05]  /*2510*/  BSYNC B1 ;  /* 0x0000000000017941 */ /* 0x000fea0003800000 */
.L_x_21546:
[----:B------:R-:W-:Y:S01]  /*2520*/  SHF.R.U32.HI R17, RZ, 0x10, R15 ;  /* 0x00000010ff117819 */ /* 0x000fe2000001160f */
[----:B------:R-:W-:Y:S01]  /*2530*/  IMAD.MOV.U32 R20, RZ, RZ, 0x3bbb989d ;  /* 0x3bbb989dff147424 */ /* 0x000fe200078e00ff */
        /* <DEDUP_REMOVED lines=18> */
[----:B-----5:R-:W-:Y:S05]  /*2660*/  CALL.REL.NOINC `($__internal_499_$__cuda_sm20_rcp_rn_f32_slowpath) ;  /* 0x0000005000747944 */ /* 0x020fea0003c00000 */
[----:B------:R-:W-:Y:S01]  /*2670*/  MOV R38, R0 ;  /* 0x0000000000267202 */ /* 0x000fe20000000f00 */
[----:B------:R-:W-:Y:S06]  /*2680*/  BRA `(.L_x_21551) ;  /* 0x0000000000107947 */ /* 0x000fec0003800000 */
.L_x_21550:
[----:B------:R-:W0:Y:S02]  /*2690*/  MUFU.RCP R38, R21 ;  /* 0x0000001500267308 */ /* 0x000e240000001000 */
[----:B0-----:R-:W-:-:S04]  /*26a0*/  FFMA R0, R21, R38, -1 ;  /* 0xbf80000015007423 */ /* 0x001fc80000000026 */
[----:B------:R-:W-:-:S04]  /*26b0*/  FADD.FTZ R19, -R0, -RZ ;  /* 0x800000ff00137221 */ /* 0x000fc80000010100 */
[----:B------:R-:W-:-:S07]  /*26c0*/  FFMA R38, R38, R19, R38 ;  /* 0x0000001326267223 */ /* 0x000fce0000000026 */
.L_x_21551:
[----:B------:R-:W-:Y:S05]  /*26d0*/  BSYNC B1 ;  /* 0x0000000000017941 */ /* 0x000fea0003800000 */
.L_x_21549:
[----:B------:R-:W-:Y:S01]  /*26e0*/  SHF.R.U32.HI R60, RZ, 0x3, R45 ;  /* 0x00000003ff3c7819 */ /* 0x000fe2000001162d */
[----:B------:R-:W-:Y:S01]  /*26f0*/  VIADD R18, R44, 0x3 ;  /* 0x000000032c127836 */ /* 0x000fe20000000000 */
[-C--:B------:R-:W-:Y:S01]  /*2700*/  ISETP.GE.U32.AND P1, PT, R16, R43.reuse, PT ;  /* 0x0000002b1000720c */ /* 0x080fe20003f26070 */
[----:B------:R-:W-:Y:S01]  /*2710*/  BSSY B0, `(.L_x_21552) ;  /* 0x000001e000007945 */ /* 0x000fe20003800000 */
[----:B------:R-:W-:Y:S01]  /*2720*/  LOP3.LUT R0, R60, 0x1c, RZ, 0xc0, !PT ;  /* 0x0000001c3c007812 */ /* 0x000fe200078ec0ff */
[----:B------:R-:W-:Y:S01]  /*2730*/  FMUL R38, R17, R38 ;  /* 0x0000002611267220 */ /* 0x000fe20000400000 */
[----:B------:R-:W-:Y:S01]  /*2740*/  ISETP.GE.U32.AND P0, PT, R18, R43, PT ;  /* 0x0000002b1200720c */ /* 0x000fe20003f06070 */
[-C--:B------:R-:W-:Y:S01]  /*2750*/  FMUL R20, R52, R41.reuse ;  /* 0x0000002934147220 */ /* 0x080fe20000400000 */
[----:B------:R-:W-:Y:S01]  /*2760*/  ISETP.GE.U32.OR P1, PT, R50, R42, P1 ;  /* 0x0000002a3200720c */ /* 0x000fe20000f26470 */
[----:B------:R-:W-:Y:S02]  /*2770*/  IMAD.IADD R0, R45, 0x1, -R0 ;  /* 0x000000012d007824 */ /* 0x000fe400078e0a00 */
[-C--:B------:R-:W-:Y:S01]  /*2780*/  FMUL R21, R12, R41.reuse ;  /* 0x000000290c157220 */ /* 0x080fe20000400000 */
[-C--:B------:R-:W-:Y:S01]  /*2790*/  FMUL R22, R53, R41.reuse ;  /* 0x0000002935167220 */ /* 0x080fe20000400000 */
[-C--:B------:R-:W-:Y:S01]  /*27a0*/  FMUL R16, R56, R41.reuse ;  /* 0x0000002938107220 */ /* 0x080fe20000400000 */
[-C--:B------:R-:W-:Y:S01]  /*27b0*/  FMUL R17, R14, R41.reuse ;  /* 0x000000290e117220 */ /* 0x080fe20000400000 */
[----:B------:R-:W-:Y:S01]  /*27c0*/  IADD3 R46, R0, 0x1d, RZ ;  /* 0x0000001d002e7810 */ /* 0x000fe20007ffe0ff */
[----:B------:R-:W-:-:S03]  /*27d0*/  FMUL R23, R13, R41 ;  /* 0x000000290d177220 */ /* 0x000fc60000400000 */
        /* <DEDUP_REMOVED lines=12> */
[----:B------:R-:W-:-:S05]  /*28a0*/  IADD3 R19, P4, R50, R48, RZ ;  /* 0x0000003032137210 */ /* 0x000fca0007f9e0ff */
[----:B------:R-:W-:Y:S01]  /*28b0*/  IMAD.X R49, R49, 0x1, R39, P4 ;  /* 0x0000000131317824 */ /* 0x000fe200020e0627 */
[----:B------:R-:W-:-:S04]  /*28c0*/  LEA R48, P4, R19, R7, 0x4 ;  /* 0x0000000713307211 */ /* 0x000fc800078820ff */
[----:B------:R-:W-:-:S05]  /*28d0*/  LEA.HI.X R49, R19, R5, R49, 0x4, P4 ;  /* 0x0000000513317211 */ /* 0x000fca00020f2431 */
[----:B------:R0:W-:Y:S04]  /*28e0*/  STG.E.128 desc[UR10][R48.64], R20 ;  /* 0x0000001430007986 */ /* 0x0001e8000c101d0a */
.L_x_21553:
[----:B------:R-:W-:Y:S05]  /*28f0*/  BSYNC B0 ;  /* 0x0000000000007941 */ /* 0x000fea0003800000 */
.L_x_21552:
[----:B------:R-:W-:Y:S01]  /*2900*/  BSSY B0, `(.L_x_21554) ;  /* 0x000000f000007945 */ /* 0x000fe20003800000 */
[----:B------:R-:W-:Y:S01]  /*2910*/  @P0 IADD3 R39, R45, 0x1d, -R60 ;  /* 0x0000001d2d270810 */ /* 0x000fe20007ffe83c */
[----:B------:R-:W-:Y:S02]  /*2920*/  FMUL R19, R38, R41 ;  /* 0x0000002926137220 */ /* 0x000fe40000400000 */
[----:B------:R-:W-:Y:S05]  /*2930*/  @P1 BRA `(.L_x_21555) ;  /* 0x00000000002c1947 */ /* 0x000fea0003800000 */
[----:B------:R-:W-:Y:S01]  /*2940*/  SHF.L.U32 R51, R51, 0x3, RZ ;  /* 0x0000000333337819 */ /* 0x000fe200000006ff */
        /* <DEDUP_REMOVED lines=10> */
.L_x_21555:
[----:B------:R-:W-:Y:S05]  /*29f0*/  BSYNC B0 ;  /* 0x0000000000007941 */ /* 0x000fea0003800000 */
.L_x_21554:
        /* <DEDUP_REMOVED lines=17> */
[----:B-----5:R-:W-:Y:S01]  /*2b10*/  HADD2.F32 R50, -RZ, R8.H0_H0 ;  /* 0x20000008ff327230 */ /* 0x020fe20000004100 */
[----:B------:R-:W-:Y:S02]  /*2b20*/  FMNMX R12, |R53|, R12, !PT ;  /* 0x0000000c350c7209 */ /* 0x000fe40007800200 */
[----:B------:R-:W-:Y:S02]  /*2b30*/  @!P0 CS2R R36, SRZ ;  /* 0x0000000000248805 */ /* 0x000fe4000001ff00 */
[----:B------:R-:W-:Y:S01]  /*2b40*/  @!P0 CS2R R32, SRZ ;  /* 0x0000000000208805 */ /* 0x000fe2000001ff00 */
[----:B------:R-:W-:Y:S01]  /*2b50*/  FFMA.SAT R39, -R50, R39, 0.5 ;  /* 0x3f00000032277423 */ /* 0x000fe20000002127 */
[----:B------:R-:W-:-:S02]  /*2b60*/  FMNMX R13, |R13|, R12, !PT ;  /* 0x0000000c0d0d7209 */ /* 0x000fc40007800200 */
[----:B------:R0:W5:Y:S01]  /*2b70*/  @P0 LDG.E.64 R36, desc[UR10][R34.64] ;  /* 0x0000000a22240981 */ /* 0x000162000c1e1b00 */
[----:B------:R-:W-:-:S03]  /*2b80*/  FFMA.RM R39, R39, R60, 12582913 ;  /* 0x4b40000127277423 */ /* 0x000fc6000000403c */
[----:B------:R0:W5:Y:S01]  /*2b90*/  @P0 LDG.E.64 R32, desc[UR10][R48.64] ;  /* 0x0000000a30200981 */ /* 0x000162000c1e1b00 */
[C---:B------:R-:W-:Y:S01]  /*2ba0*/  FADD R51, R39.reuse, -12583039 ;  /* 0xcb40007f27337421 */ /* 0x040fe20000000000 */
[----:B------:R-:W-:Y:S01]  /*2bb0*/  IMAD.SHL.U32 R39, R39, 0x800000, RZ ;  /* 0x0080000027277824 */ /* 0x000fe200078e00ff */
[----:B------:R-:W-:Y:S01]  /*2bc0*/  FMNMX R13, |R56|, R13, !PT ;  /* 0x0000000d380d7209 */ /* 0x000fe20007800200 */
[----:B------:R-:W-:Y:S02]  /*2bd0*/  VIADD R47, R0, 0x1e ;  /* 0x0000001e002f7836 */ /* 0x000fe40000000000 */
[----:B------:R-:W-:Y:S01]  /*2be0*/  FFMA R51, -R50, 1.4426950216293334961, -R51 ;  /* 0x3fb8aa3b32337823 */ /* 0x000fe20000000933 */
[----:B------:R-:W-:Y:S01]  /*2bf0*/  BSSY B1, `(.L_x_21556) ;  /* 0x0000015000017945 */ /* 0x000fe20003800000 */
[----:B------:R-:W-:Y:S02]  /*2c00*/  FMNMX R14, |R14|, R13, !PT ;  /* 0x0000000d0e0e7209 */ /* 0x000fe40007800200 */
[----:B------:R-:W-:Y:S01]  /*2c10*/  FFMA R51, -R50, 1.925963033500011079e-08, R51 ;  /* 0x32a5706032337823 */ /* 0x000fe20000000133 */
[----:B------:R-:W-:-:S02]  /*2c20*/  LOP3.LUT R47, R47, 0x1f, RZ, 0xc0, !PT ;  /* 0x0000001f2f2f7812 */ /* 0x000fc400078ec0ff */
[----:B------:R-:W-:Y:S01]  /*2c30*/  FMNMX R13, |R15|, R14, !PT ;  /* 0x0000000e0f0d7209 */ /* 0x000fe20007800200 */
[----:B------:R-:W1:Y:S03]  /*2c40*/  MUFU.EX2 R60, R51 ;  /* 0x00000033003c7308 */ /* 0x000e660000000800 */
[----:B------:R-:W-:Y:S01]  /*2c50*/  FMNMX R13, |R38|, R13, !PT ;  /* 0x0000000d260d7209 */ /* 0x000fe20007800200 */
[----:B-1----:R-:W-:-:S05]  /*2c60*/  FFMA R39, R39, R60, 1 ;  /* 0x3f80000027277423 */ /* 0x002fca000000003c */
[----:B------:R-:W-:-:S04]  /*2c70*/  IADD3 R12, R39, 0x1800000, RZ ;  /* 0x01800000270c7810 */ /* 0x000fc80007ffe0ff */
[----:B------:R-:W-:-:S04]  /*2c80*/  LOP3.LUT R12, R12, 0x7f800000, RZ, 0xc0, !PT ;  /* 0x7f8000000c0c7812 */ /* 0x000fc800078ec0ff */
[----:B------:R-:W-:Y:S01]  /*2c90*/  ISETP.GT.U32.AND P0, PT, R12, 0x1ffffff, PT ;  /* 0x01ffffff0c00780c */ /* 0x000fe20003f04070 */
[----:B------:R-:W-:-:S12]  /*2ca0*/  VIADD R12, R44, 0x2 ;  /* 0x000000022c0c7836 */ /* 0x000fd80000000000 */
[----:B0-----:R-:W-:Y:S05]  /*2cb0*/  @P0 BRA `(.L_x_21557) ;  /* 0x0000000000100947 */ /* 0x001fea0003800000 */
[----:B------:R-:W-:Y:S02]  /*2cc0*/  MOV R0, R39 ;  /* 0x0000002700007202 */ /* 0x000fe40000000f00 */
[----:B------:R-:W-:-:S07]  /*2cd0*/  MOV R34, 0x2cf0 ;  /* 0x00002cf000227802 */ /* 0x000fce0000000f00 */
[----:B-----5:R-:W-:Y:S05]  /*2ce0*/  CALL.REL.NOINC `($__internal_499_$__cuda_sm20_rcp_rn_f32_slowpath) ;  /* 0x0000004800d47944 */ /* 0x020fea0003c00000 */
[----:B------:R-:W-:Y:S05]  /*2cf0*/  BRA `(.L_x_21558) ;  /* 0x0000000000107947 */ /* 0x000fea0003800000 */
.L_x_21557:
[----:B------:R-:W0:Y:S02]  /*2d00*/  MUFU.RCP R0, R39 ;  /* 0x0000002700007308 */ /* 0x000e240000001000 */
[----:B0-----:R-:W-:-:S04]  /*2d10*/  FFMA R14, R39, R0, -1 ;  /* 0xbf800000270e7423 */ /* 0x001fc80000000000 */
[----:B------:R-:W-:-:S04]  /*2d20*/  FADD.FTZ R15, -R14, -RZ ;  /* 0x800000ff0e0f7221 */ /* 0x000fc80000010100 */
[----:B------:R-:W-:-:S07]  /*2d30*/  FFMA R0, R0, R15, R0 ;  /* 0x0000000f00007223 */ /* 0x000fce0000000000 */
.L_x_21558:
[----:B------:R-:W-:Y:S05]  /*2d40*/  BSYNC B1 ;  /* 0x0000000000017941 */ /* 0x000fea0003800000 */
.L_x_21556:
        /* <DEDUP_REMOVED lines=22> */
.L_x_21560:
[----:B------:R-:W0:Y:S02]  /*2eb0*/  MUFU.RCP R0, R35 ;  /* 0x0000002300007308 */ /* 0x000e240000001000 */
[----:B0-----:R-:W-:-:S04]  /*2ec0*/  FFMA R8, R35, R0, -1 ;  /* 0xbf80000023087423 */ /* 0x001fc80000000000 */
[----:B------:R-:W-:-:S04]  /*2ed0*/  FADD.FTZ R15, -R8, -RZ ;  /* 0x800000ff080f7221 */ /* 0x000fc80000010100 */
[----:B------:R-:W-:-:S07]  /*2ee0*/  FFMA R0, R0, R15, R0 ;  /* 0x0000000f00007223 */ /* 0x000fce0000000000 */
.L_x_21561:
[----:B------:R-:W-:Y:S05]  /*2ef0*/  BSYNC B1 ;  /* 0x0000000000017941 */ /* 0x000fea0003800000 */
.L_x_21559:
        /* <DEDUP_REMOVED lines=21> */
.L_x_21563:
[----:B------:R-:W0:Y:S02]  /*3050*/  MUFU.RCP R0, R35 ;  /* 0x0000002300007308 */ /* 0x000e240000001000 */
[----:B0-----:R-:W-:-:S04]  /*3060*/  FFMA R8, R35, R0, -1 ;  /* 0xbf80000023087423 */ /* 0x001fc80000000000 */
[----:B------:R-:W-:-:S04]  /*3070*/  FADD.FTZ R15, -R8, -RZ ;  /* 0x800000ff080f7221 */ /* 0x000fc80000010100 */
[----:B------:R-:W-:-:S07]  /*3080*/  FFMA R0, R0, R15, R0 ;  /* 0x0000000f00007223 */ /* 0x000fce0000000000 */
.L_x_21564:
[----:B------:R-:W-:Y:S05]  /*3090*/  BSYNC B1 ;  /* 0x0000000000017941 */ /* 0x000fea0003800000 */
.L_x_21562:
        /* <DEDUP_REMOVED lines=22> */
.L_x_21566:
[----:B------:R-:W0:Y:S02]  /*3200*/  MUFU.RCP R0, R35 ;  /* 0x0000002300007308 */ /* 0x000e240000001000 */
[----:B0-----:R-:W-:-:S04]  /*3210*/  FFMA R8, R35, R0, -1 ;  /* 0xbf80000023087423 */ /* 0x001fc80000000000 */
[----:B------:R-:W-:-:S04]  /*3220*/  FADD.FTZ R9, -R8, -RZ ;  /* 0x800000ff08097221 */ /* 0x000fc80000010100 */
[----:B------:R-:W-:-:S07]  /*3230*/  FFMA R0, R0, R9, R0 ;  /* 0x0000000900007223 */ /* 0x000fce0000000000 */
.L_x_21567:
[----:B------:R-:W-:Y:S05]  /*3240*/  BSYNC B1 ;  /* 0x0000000000017941 */ /* 0x000fea0003800000 */
.L_x_21565:
        /* <DEDUP_REMOVED lines=21> */
.L_x_21569:
[----:B------:R-:W0:Y:S02]  /*33a0*/  MUFU.RCP R0, R39 ;  /* 0x0000002700007308 */ /* 0x000e240000001000 */
[----:B0-----:R-:W-:-:S04]  /*33b0*/  FFMA R9, R39, R0, -1 ;  /* 0xbf80000027097423 */ /* 0x001fc80000000000 */
[----:B------:R-:W-:-:S04]  /*33c0*/  FADD.FTZ R9, -R9, -RZ ;  /* 0x800000ff09097221 */ /* 0x000fc80000010100 */
[----:B------:R-:W-:-:S07]  /*33d0*/  FFMA R0, R0, R9, R0 ;  /* 0x0000000900007223 */ /* 0x000fce0000000000 */
.L_x_21570:
[----:B------:R-:W-:Y:S05]  /*33e0*/  BSYNC B1 ;  /* 0x0000000000017941 */ /* 0x000fea0003800000 */
.L_x_21568:
        /* <DEDUP_REMOVED lines=22> */
.L_x_21572:
[----:B------:R-:W0:Y:S02]  /*3550*/  MUFU.RCP R0, R39 ;  /* 0x0000002700007308 */ /* 0x000e240000001000 */
[----:B0-----:R-:W-:-:S04]  /*3560*/  FFMA R10, R39, R0, -1 ;  /* 0xbf800000270a7423 */ /* 0x001fc80000000000 */
[----:B------:R-:W-:-:S04]  /*3570*/  FADD.FTZ R35, -R10, -RZ ;  /* 0x800000ff0a237221 */ /* 0x000fc80000010100 */
[----:B------:R-:W-:-:S07]  /*3580*/  FFMA R0, R0, R35, R0 ;  /* 0x0000002300007223 */ /* 0x000fce0000000000 */
.L_x_21573:
[----:B------:R-:W-:Y:S05]  /*3590*/  BSYNC B1 ;  /* 0x0000000000017941 */ /* 0x000fea0003800000 */
.L_x_21571:
        /* <DEDUP_REMOVED lines=21> */
.L_x_21575:
[----:B------:R-:W0:Y:S02]  /*36f0*/  MUFU.RCP R0, R39 ;  /* 0x0000002700007308 */ /* 0x000e240000001000 */
[----:B0-----:R-:W-:-:S04]  /*3700*/  FFMA R34, R39, R0, -1 ;  /* 0xbf80000027227423 */ /* 0x001fc80000000000 */
[----:B------:R-:W-:-:S04]  /*3710*/  FADD.FTZ R35, -R34, -RZ ;  /* 0x800000ff22237221 */ /* 0x000fc80000010100 */
[----:B------:R-:W-:-:S07]  /*3720*/  FFMA R0, R0, R35, R0 ;  /* 0x0000002300007223 */ /* 0x000fce0000000000 */
.L_x_21576:
[----:B------:R-:W-:Y:S05]  /*3730*/  BSYNC B1 ;  /* 0x0000000000017941 */ /* 0x000fea0003800000 */
.L_x_21574:
        /* <DEDUP_REMOVED lines=21> */
[----:B------:R-:W-:Y:S01]  /*3890*/  MOV R38, R0 ;  /* 0x0000000000267202 */ /* 0x000fe20000000f00 */
[----:B------:R-:W-:Y:S06]  /*38a0*/  BRA `(.L_x_21579) ;  /* 0x0000000000107947 */ /* 0x000fec0003800000 */
.L_x_21578:
[----:B------:R-:W0:Y:S02]  /*38b0*/  MUFU.RCP R38, R39 ;  /* 0x0000002700267308 */ /* 0x000e240000001000 */
[----:B0-----:R-:W-:-:S04]  /*38c0*/  FFMA R0, R39, R38, -1 ;  /* 0xbf80000027007423 */ /* 0x001fc80000000026 */
[----:B------:R-:W-:-:S04]  /*38d0*/  FADD.FTZ R35, -R0, -RZ ;  /* 0x800000ff00237221 */ /* 0x000fc80000010100 */
[----:B------:R-:W-:-:S07]  /*38e0*/  FFMA R38, R38, R35, R38 ;  /* 0x0000002326267223 */ /* 0x000fce0000000026 */
.L_x_21579:
[----:B------:R-:W-:Y:S05]  /*38f0*/  BSYNC B1 ;  /* 0x0000000000017941 */ /* 0x000fea0003800000 */
.L_x_21577:
[----:B-----5:R-:W-:Y:S01]  /*3900*/  HADD2.F32 R50, -RZ, R36.H0_H0 ;  /* 0x20000024ff327230 */ /* 0x020fe20000004100 */
[----:B------:R-:W-:Y:S01]  /*3910*/  ISETP.GE.U32.AND P0, PT, R12, R43, PT ;  /* 0x0000002b0c00720c */ /* 0x000fe20003f06070 */
[----:B------:R-:W-:Y:S02]  /*3920*/  IMAD.MOV.U32 R35, RZ, RZ, 0x3bbb989d ;  /* 0x3bbb989dff237424 */ /* 0x000fe400078e00ff */
[----:B------:R-:W-:Y:S01]  /*3930*/  FMUL R38, R11, R38 ;  /* 0x000000260b267220 */ /* 0x000fe20000400000 */
[----:B------:R-:W-:Y:S01]  /*3940*/  IMAD.MOV.U32 R39, RZ, RZ, 0x437c0000 ;  /* 0x437c0000ff277424 */ /* 0x000fe200078e00ff */
[----:B------:R-:W-:Y:S01]  /*3950*/  ISETP.GE.U32.OR P0, PT, R47, R42, P0 ;  /* 0x0000002a2f00720c */ /* 0x000fe20000706470 */
[----:B------:R-:W-:Y:S01]  /*3960*/  FFMA.SAT R0, -R50, R35, 0.5 ;  /* 0x3f00000032007423 */ /* 0x000fe20000002123 */
[----:B------:R-:W-:Y:S01]  /*3970*/  BSSY B0, `(.L_x_21580) ;  /* 0x0000029000007945 */ /* 0x000fe20003800000 */
[----:B------:R-:W-:Y:S02]  /*3980*/  FMUL R11, R38, R41 ;  /* 0x00000029260b7220 */ /* 0x000fe40000400000 */
[----:B------:R-:W-:Y:S01]  /*3990*/  FFMA.RM R35, R0, R39, 12582913 ;  /* 0x4b40000100237423 */ /* 0x000fe20000004027 */
[----:B------:R-:W-:-:S03]  /*39a0*/  FMNMX R0, R13, |R52|, !PT ;  /* 0x400000340d007209 */ /* 0x000fc60007800000 */
[----:B------:R-:W-:Y:S01]  /*39b0*/  FADD R39, R35, -12583039 ;  /* 0xcb40007f23277421 */ /* 0x000fe20000000000 */
[----:B------:R-:W-:Y:S02]  /*39c0*/  FMNMX R13, |R51|, R0, !PT ;  /* 0x00000000330d7209 */ /* 0x000fe40007800200 */
[----:B------:R-:W-:Y:S01]  /*39d0*/  SHF.L.U32 R0, R35, 0x17, RZ ;  /* 0x0000001723007819 */ /* 0x000fe200000006ff */
[----:B------:R-:W-:Y:S01]  /*39e0*/  FFMA R39, -R50, 1.4426950216293334961, -R39 ;  /* 0x3fb8aa3b32277823 */ /* 0x000fe20000000927 */
[----:B------:R-:W-:-:S03]  /*39f0*/  @!P0 IADD3 R12, P1, P2, R47, R3, R58 ;  /* 0x000000032f0c8210 */ /* 0x000fc60007a3e03a */
[----:B------:R-:W-:Y:S01]  /*3a00*/  FFMA R39, -R50, 1.925963033500011079e-08, R39 ;  /* 0x32a5706032277823 */ /* 0x000fe20000000127 */
[----:B------:R-:W-:Y:S02]  /*3a10*/  @!P0 IADD3.X R48, RZ, R2, R59, P1, P2 ;  /* 0x00000002ff308210 */ /* 0x000fe40000fe443b */
[----:B------:R-:W-:-:S03]  /*3a20*/  @!P0 LEA R34, P1, R12, R7, 0x4 ;  /* 0x000000070c228211 */ /* 0x000fc600078220ff */
[----:B------:R-:W0:Y:S01]  /*3a30*/  MUFU.EX2 R39, R39 ;  /* 0x0000002700277308 */ /* 0x000e220000000800 */
[----:B------:R-:W-:Y:S01]  /*3a40*/  @!P0 LEA.HI.X R35, R12, R5, R48, 0x4, P1 ;  /* 0x000000050c238211 */ /* 0x000fe200008f2430 */
[----:B------:R-:W-:Y:S01]  /*3a50*/  FMUL R12, R52, R41 ;  /* 0x00000029340c7220 */ /* 0x000fe20000400000 */
[C---:B------:R-:W-:Y:S01]  /*3a60*/  FMNMX R48, |R14|.reuse, R13, !PT ;  /* 0x0000000d0e307209 */ /* 0x040fe20007800200 */
[-C--:B------:R-:W-:Y:S01]  /*3a70*/  FMUL R13, R51, R41.reuse ;  /* 0x00000029330d7220 */ /* 0x080fe20000400000 */
[-C--:B------:R-:W-:Y:S02]  /*3a80*/  FMUL R14, R14, R41.reuse ;  /* 0x000000290e0e7220 */ /* 0x080fe40000400000 */
[C---:B------:R-:W-:Y:S01]  /*3a90*/  FMNMX R49, |R15|.reuse, R48, !PT ;  /* 0x000000300f317209 */ /* 0x040fe20007800200 */
[----:B------:R-:W-:-:S03]  /*3aa0*/  FMUL R15, R15, R41 ;  /* 0x000000290f0f7220 */ /* 0x000fc60000400000 */
[C---:B------:R-:W-:Y:S01]  /*3ab0*/  FMNMX R48, |R8|.reuse, R49, !PT ;  /* 0x0000003108307209 */ /* 0x040fe20007800200 */
[----:B------:R-:W-:Y:S01]  /*3ac0*/  FMUL R8, R8, R41 ;  /* 0x0000002908087220 */ /* 0x000fe20000400000 */
[----:B------:R1:W-:Y:S01]  /*3ad0*/  @!P0 STG.E.128 desc[UR10][R34.64], R12 ;  /* 0x0000000c22008986 */ /* 0x0003e2000c101d0a */
[----:B0-----:R-:W-:-:S04]  /*3ae0*/  FFMA R0, R0, R39, 1 ;  /* 0x3f80000000007423 */ /* 0x001fc80000000027 */
[----:B------:R-:W-:-:S05]  /*3af0*/  VIADD R39, R0, 0x1800000 ;  /* 0x0180000000277836 */ /* 0x000fca0000000000 */
        /* <DEDUP_REMOVED lines=16> */
.L_x_21581:
[----:B------:R-:W-:Y:S05]  /*3c00*/  BSYNC B0 ;  /* 0x0000000000007941 */ /* 0x000fea0003800000 */
.L_x_21580:
[----:B------:R-:W-:Y:S01]  /*3c10*/  BSSY B1, `(.L_x_21582) ;  /* 0x000000c000017945 */ /* 0x000fe20003800000 */
[----:B------:R-:W-:Y:S01]  /*3c20*/  FMNMX R56, |R38|, R39, !PT ;  /* 0x0000002726387209 */ /* 0x000fe20007800200 */
[----:B------:R-:W-:Y:S02]  /*3c30*/  VIADD R53, R44, 0x3 ;  /* 0x000000032c357836 */ /* 0x000fe40000000000 */
[----:B------:R-:W-:Y:S05]  /*3c40*/  @P1 BRA `(.L_x_21583) ;  /* 0x0000000000101947 */ /* 0x000fea0003800000 */
[----:B0-----:R-:W-:-:S07]  /*3c50*/  MOV R34, 0x3c70 ;  /* 0x00003c7000227802 */ /* 0x001fce0000000f00 */
[----:B------:R-:W-:Y:S05]  /*3c60*/  CALL.REL.NOINC `($__internal_499_$__cuda_sm20_rcp_rn_f32_slowpath) ;  /* 0x0000003800f47944 */ /* 0x000fea0003c00000 */
[----:B------:R-:W-:Y:S01]  /*3c70*/  MOV R35, R0 ;  /* 0x0000000000237202 */ /* 0x000fe20000000f00 */
[----:B------:R-:W-:Y:S06]  /*3c80*/  BRA `(.L_x_21584) ;  /* 0x0000000000107947 */ /* 0x000fec0003800000 */
.L_x_21583:
[----:B0-----:R-:W0:Y:S02]  /*3c90*/  MUFU.RCP R35, R0 ;  /* 0x0000000000237308 */ /* 0x001e240000001000 */
[----:B0-----:R-:W-:-:S04]  /*3ca0*/  FFMA R34, R0, R35, -1 ;  /* 0xbf80000000227423 */ /* 0x001fc80000000023 */
[----:B------:R-:W-:-:S04]  /*3cb0*/  FADD.FTZ R34, -R34, -RZ ;  /* 0x800000ff22227221 */ /* 0x000fc80000010100 */
[----:B------:R-:W-:-:S07]  /*3cc0*/  FFMA R35, R35, R34, R35 ;  /* 0x0000002223237223 */ /* 0x000fce0000000023 */
.L_x_21584:
[----:B------:R-:W-:Y:S05]  /*3cd0*/  BSYNC B1 ;  /* 0x0000000000017941 */ /* 0x000fea0003800000 */
.L_x_21582:
        /* <DEDUP_REMOVED lines=22> */
.L_x_21586:
[----:B------:R-:W0:Y:S02]  /*3e40*/  MUFU.RCP R0, R47 ;  /* 0x0000002f00007308 */ /* 0x000e240000001000 */
[----:B0-----:R-:W-:-:S04]  /*3e50*/  FFMA R34, R47, R0, -1 ;  /* 0xbf8000002f227423 */ /* 0x001fc80000000000 */
[----:B------:R-:W-:-:S04]  /*3e60*/  FADD.FTZ R35, -R34, -RZ ;  /* 0x800000ff22237221 */ /* 0x000fc80000010100 */
[----:B------:R-:W-:-:S07]  /*3e70*/  FFMA R0, R0, R35, R0 ;  /* 0x0000002300007223 */ /* 0x000fce0000000000 */
.L_x_21587:
[----:B------:R-:W-:Y:S05]  /*3e80*/  BSYNC B1 ;  /* 0x0000000000017941 */ /* 0x000fea0003800000 */
.L_x_21585:
        /* <DEDUP_REMOVED lines=21> */
.L_x_21589:
[----:B------:R-:W0:Y:S02]  /*3fe0*/  MUFU.RCP R0, R39 ;  /* 0x0000002700007308 */ /* 0x000e240000001000 */
[----:B0-----:R-:W-:-:S04]  /*3ff0*/  FFMA R34, R39, R0, -1 ;  /* 0xbf80000027227423 */ /* 0x001fc80000000000 */
[----:B------:R-:W-:-:S04]  /*4000*/  FADD.FTZ R35, -R34, -RZ ;  /* 0x800000ff22237221 */ /* 0x000fc80000010100 */
[----:B------:R-:W-:-:S07]  /*4010*/  FFMA R0, R0, R35, R0 ;  /* 0x0000002300007223 */ /* 0x000fce0000000000 */
.L_x_21590:
[----:B------:R-:W-:Y:S05]  /*4020*/  BSYNC B1 ;  /* 0x0000000000017941 */ /* 0x000fea0003800000 */
.L_x_21588:
        /* <DEDUP_REMOVED lines=22> */
.L_x_21592:
[----:B------:R-:W0:Y:S02]  /*4190*/  MUFU.RCP R0, R37 ;  /* 0x0000002500007308 */ /* 0x000e240000001000 */
[----:B0-----:R-:W-:-:S04]  /*41a0*/  FFMA R34, R37, R0, -1 ;  /* 0xbf80000025227423 */ /* 0x001fc80000000000 */
[----:B------:R-:W-:-:S04]  /*41b0*/  FADD.FTZ R35, -R34, -RZ ;  /* 0x800000ff22237221 */ /* 0x000fc80000010100 */
[----:B------:R-:W-:-:S07]  /*41c0*/  FFMA R0, R0, R35, R0 ;  /* 0x0000002300007223 */ /* 0x000fce0000000000 */
.L_x_21593:
[----:B------:R-:W-:Y:S05]  /*41d0*/  BSYNC B1 ;  /* 0x0000000000017941 */ /* 0x000fea0003800000 */
.L_x_21591:
        /* <DEDUP_REMOVED lines=21> */
.L_x_21595:
[----:B------:R-:W0:Y:S02]  /*4330*/  MUFU.RCP R0, R37 ;  /* 0x0000002500007308 */ /* 0x000e240000001000 */
[----:B0-----:R-:W-:-:S04]  /*4340*/  FFMA R34, R37, R0, -1 ;  /* 0xbf80000025227423 */ /* 0x001fc80000000000 */
[----:B------:R-:W-:-:S04]  /*4350*/  FADD.FTZ R35, -R34, -RZ ;  /* 0x800000ff22237221 */ /* 0x000fc80000010100 */
[----:B------:R-:W-:-:S07]  /*4360*/  FFMA R0, R0, R35, R0 ;  /* 0x0000002300007223 */ /* 0x000fce0000000000 */
.L_x_21596:
[----:B------:R-:W-:Y:S05]  /*4370*/  BSYNC B1 ;  /* 0x0000000000017941 */ /* 0x000fea0003800000 */
.L_x_21594:
        /* <DEDUP_REMOVED lines=22> */
.L_x_21598:
[----:B------:R-:W0:Y:S02]  /*44e0*/  MUFU.RCP R0, R37 ;  /* 0x0000002500007308 */ /* 0x000e240000001000 */
[----:B0-----:R-:W-:-:S04]  /*44f0*/  FFMA R32, R37, R0, -1 ;  /* 0xbf80000025207423 */ /* 0x001fc80000000000 */
[----:B------:R-:W-:-:S04]  /*4500*/  FADD.FTZ R35, -R32, -RZ ;  /* 0x800000ff20237221 */ /* 0x000fc80000010100 */
[----:B------:R-:W-:-:S07]  /*4510*/  FFMA R0, R0, R35, R0 ;  /* 0x0000002300007223 */ /* 0x000fce0000000000 */
.L_x_21599:
[----:B------:R-:W-:Y:S05]  /*4520*/  BSYNC B1 ;  /* 0x0000000000017941 */ /* 0x000fea0003800000 */
.L_x_21597:
        /* <DEDUP_REMOVED lines=21> */
.L_x_21601:
[----:B------:R-:W0:Y:S02]  /*4680*/  MUFU.RCP R0, R37 ;  /* 0x0000002500007308 */ /* 0x000e240000001000 */
[----:B0-----:R-:W-:-:S04]  /*4690*/  FFMA R32, R37, R0, -1 ;  /* 0xbf80000025207423 */ /* 0x001fc80000000000 */
[----:B------:R-:W-:-:S04]  /*46a0*/  FADD.FTZ R35, -R32, -RZ ;  /* 0x800000ff20237221 */ /* 0x000fc80000010100 */
[----:B------:R-:W-:-:S07]  /*46b0*/  FFMA R0, R0, R35, R0 ;  /* 0x0000002300007223 */ /* 0x000fce0000000000 */
.L_x_21602:
[----:B------:R-:W-:Y:S05]  /*46c0*/  BSYNC B1 ;  /* 0x0000000000017941 */ /* 0x000fea0003800000 */
.L_x_21600:
        /* <DEDUP_REMOVED lines=22> */
.L_x_21604:
[----:B------:R-:W0:Y:S02]  /*4830*/  MUFU.RCP R0, R37 ;  /* 0x0000002500007308 */ /* 0x000e240000001000 */
[----:B0-----:R-:W-:-:S04]  /*4840*/  FFMA R33, R37, R0, -1 ;  /* 0xbf80000025217423 */ /* 0x001fc80000000000 */
[----:B------:R-:W-:-:S04]  /*4850*/  FADD.FTZ R33, -R33, -RZ ;  /* 0x800000ff21217221 */ /* 0x000fc80000010100 */
[----:B------:R-:W-:-:S07]  /*4860*/  FFMA R0, R0, R33, R0 ;  /* 0x0000002100007223 */ /* 0x000fce0000000000 */
.L_x_21605:
[----:B------:R-:W-:Y:S05]  /*4870*/  BSYNC B1 ;  /* 0x0000000000017941 */ /* 0x000fea0003800000 */
.L_x_21603:
        /* <DEDUP_REMOVED lines=28> */
.L_x_21607:
[----:B------:R-:W-:Y:S05]  /*4a40*/  BSYNC B0 ;  /* 0x0000000000007941 */ /* 0x000fea0003800000 */
.L_x_21606:
        /* <DEDUP_REMOVED lines=14> */
.L_x_21609:
[----:B------:R-:W-:Y:S05]  /*4b30*/  BSYNC B0 ;  /* 0x0000000000007941 */ /* 0x000fea0003800000 */
.L_x_21608:
        /* <DEDUP_REMOVED lines=89> */
.L_x_21614:
        /* <DEDUP_REMOVED lines=51> */
.L_x_21613:
[----:B------:R-:W-:Y:S05]  /*5400*/  BSYNC B1 ;  /* 0x0000000000017941 */ /* 0x000fea0003800000 */
.L_x_21612:
        /* <DEDUP_REMOVED lines=16> */
.L_x_21616:
[----:B------:R-:W-:Y:S05]  /*5510*/  BSYNC B1 ;  /* 0x0000000000017941 */ /* 0x000fea0003800000 */
.L_x_21615:
        /* <DEDUP_REMOVED lines=25> */
.L_x_21611:
[----:B------:R-:W-:Y:S05]  /*56b0*/  BSYNC B0 ;  /* 0x0000000000007941 */ /* 0x000fea0003800000 */
.L_x_21610:
        /* <DEDUP_REMOVED lines=31> */
.L_x_21621:
        /* <DEDUP_REMOVED lines=51> */
.L_x_21620:
[----:B------:R-:W-:Y:S05]  /*5be0*/  BSYNC B1 ;  /* 0x0000000000017941 */ /* 0x000fea0003800000 */
.L_x_21619:
        /* <DEDUP_REMOVED lines=15> */
.L_x_21623:
[----:B------:R-:W-:Y:S05]  /*5ce0*/  BSYNC B1 ;  /* 0x0000000000017941 */ /* 0x000fea0003800000 */
.L_x_21622:
        /* <DEDUP_REMOVED lines=25> */
.L_x_21618:
[----:B------:R-:W-:Y:S05]  /*5e80*/  BSYNC B0 ;  /* 0x0000000000007941 */ /* 0x000fea0003800000 */
.L_x_21617:
        /* <DEDUP_REMOVED lines=32> */
.L_x_21628:
        /* <DEDUP_REMOVED lines=51> */
.L_x_21627:
[----:B------:R-:W-:Y:S05]  /*63c0*/  BSYNC B1 ;  /* 0x0000000000017941 */ /* 0x000fea0003800000 */
.L_x_21626:
        /* <DEDUP_REMOVED lines=15> */
.L_x_21630:
[----:B------:R-:W-:Y:S05]  /*64c0*/  BSYNC B1 ;  /* 0x0000000000017941 */ /* 0x000fea0003800000 */
.L_x_21629:
        /* <DEDUP_REMOVED lines=25> */
.L_x_21625:
[----:B------:R-:W-:Y:S05]  /*6660*/  BSYNC B0 ;  /* 0x0000000000007941 */ /* 0x000fea0003800000 */
.L_x_21624:
        /* <DEDUP_REMOVED lines=29> */
.L_x_21636:
        /* <DEDUP_REMOVED lines=53> */
.L_x_21635:
[----:B------:R-:W-:-:S07]  /*6b90*/  IADD3 R7, R2, 0x5, RZ ;  /* 0x0000000502077810 */ /* 0x000fce0007ffe0ff */
.L_x_21634:
[----:B------:R-:W-:Y:S05]  /*6ba0*/  BSYNC B1 ;  /* 0x0000000000017941 */ /* 0x000fea0003800000 */
.L_x_21633:
        /* <DEDUP_REMOVED lines=17> */
.L_x_21638:
[----:B------:R-:W-:Y:S05]  /*6cc0*/  BSYNC B1 ;  /* 0x0000000000017941 */ /* 0x000fea0003800000 */
.L_x_21637:
        /* <DEDUP_REMOVED lines=24> */
.L_x_21632:
[----:B------:R-:W-:Y:S05]  /*6e50*/  BSYNC B0 ;  /* 0x0000000000007941 */ /* 0x000fea0003800000 */
.L_x_21631:
        /* <DEDUP_REMOVED lines=41> */
.L_x_21649:
[----:B-1----:R-:W-:-:S07]  /*70f0*/  FMNMX R5, R2, R5, !PT ;  /* 0x0000000502057209 */ /* 0x002fce0007800000 */
.L_x_21641:
[----:B------:R-:W-:Y:S05]  /*7100*/  BSYNC B0 ;  /* 0x0000000000007941 */ /* 0x000fea0003800000 */
.L_x_21640:
[----:B------:R-:W-:Y:S01]  /*7110*/  ISETP.NE.AND P0, PT, R45, RZ, PT ;  /* 0x000000ff2d00720c */ /* 0x000fe20003f05270 */
[----:B------:R-:W-:-:S12]  /*7120*/  BSSY B0, `(.L_x_21639) ;  /* 0x0000004000007945 */ /* 0x000fd80003800000 */
[----:B------:R-:W-:Y:S05]  /*7130*/  @P0 BRA `(.L_x_21643) ;  /* 0x0000000000080947 */ /* 0x000fea0003800000 */
[----:B0-----:R-:W0:Y:S02]  /*7140*/  LDC.64 R2, c[0x0][0x238] ;  /* 0x00008e00ff027b82 */ /* 0x001e240000000a00 */
[----:B0-----:R1:W-:Y:S02]  /*7150*/  REDG.E.MAX.S32.STRONG.GPU desc[UR10][R2.64], R5 ;  /* 0x000000050200798e */ /* 0x0013e4000d10e38a */
.L_x_21643:
[----:B------:R-:W-:Y:S05]  /*7160*/  BSYNC B0 ;  /* 0x0000000000007941 */ /* 0x000fea0003800000 */
.L_x_21639:
        /* <DEDUP_REMOVED lines=12> */
[----:B-1----:R-:W-:Y:S05]  /*7230*/  CALL.REL.NOINC `($__internal_499_$__cuda_sm20_rcp_rn_f32_slowpath) ;  /* 0x0000000400807944 */ /* 0x002fea0003c00000 */
[----:B------:R-:W-:Y:S05]  /*7240*/  BRA `(.L_x_21645) ;  /* 0x0000000000107947 */ /* 0x000fea0003800000 */
.L_x_21644:
[----:B------:R-:W0:Y:S02]  /*7250*/  MUFU.RCP R0, R41 ;  /* 0x0000002900007308 */ /* 0x000e240000001000 */
[----:B01----:R-:W-:-:S04]  /*7260*/  FFMA R2, R0, R41, -1 ;  /* 0xbf80000000027423 */ /* 0x003fc80000000029 */
[----:B------:R-:W-:-:S04]  /*7270*/  FADD.FTZ R3, -R2, -RZ ;  /* 0x800000ff02037221 */ /* 0x000fc80000010100 */
[----:B------:R-:W-:-:S07]  /*7280*/  FFMA R0, R0, R3, R0 ;  /* 0x0000000300007223 */ /* 0x000fce0000000000 */
.L_x_21645:
[----:B------:R-:W0:Y:S02]  /*7290*/  LDC.64 R2, c[0x0][0x240] ;  /* 0x00009000ff027b82 */ /* 0x000e240000000a00 */
[----:B0-----:R-:W-:Y:S01]  /*72a0*/  STG.E desc[UR10][R2.64], R0 ;  /* 0x0000000002007986 */ /* 0x001fe2000c10190a */
[----:B------:R-:W-:Y:S05]  /*72b0*/  EXIT ;  /* 0x000000000000794d */ /* 0x000fea0003800000 */
.L_x_21642:
[----:B------:R-:W-:Y:S01]  /*72c0*/  HFMA2.MMA R7, -RZ, RZ, 0, 2.384185791015625e-07 ;  /* 0x00000004ff077435 */ /* 0x000fe200000001ff */
[----:B------:R-:W-:Y:S02]  /*72d0*/  IMAD.MOV.U32 R9, RZ, RZ, 0x1f ;  /* 0x0000001fff097424 */ /* 0x000fe400078e00ff */
[----:B------:R-:W-:-:S08]  /*72e0*/  IMAD.MOV.U32 R4, RZ, RZ, -0x1 ;  /* 0xffffffffff047424 */ /* 0x000fd000078e00ff */
[----:B01----:R-:W-:Y:S05]  /*72f0*/  WARPSYNC.COLLECTIVE R4, `(.L_x_21646) ;  /* 0x0000000004087348 */ /* 0x003fea0003c00000 */
[----:B-1----:R1:W2:Y:S02]  /*7300*/  SHFL.DOWN P0, R5, R0, R7, R9 ;  /* 0x0800000700057389 */ /* 0x0022a40000000009 */
[----:B012---:R-:W-:Y:S01]  /*7310*/  ENDCOLLECTIVE ;  /* 0x000000000000791b */ /* 0x007fe20003800000 */
.L_x_21646:
[----:B------:R-:W-:Y:S01]  /*7320*/  IMAD.MOV.U32 R7, RZ, RZ, 0x2 ;  /* 0x00000002ff077424 */ /* 0x000fe200078e00ff */
[----:B------:R-:W-:-:S04]  /*7330*/  MOV R3, R5 ;  /* 0x0000000500037202 */ /* 0x000fc80000000f00 */
[----:B------:R-:W-:-:S05]  /*7340*/  FMNMX R3, R3, R0, !PT ;  /* 0x0000000003037209 */ /* 0x000fca0007800000 */
[----:B------:R-:W-:-:S07]  /*7350*/  IMAD.MOV.U32 R0, RZ, RZ, R3 ;  /* 0x000000ffff007224 */ /* 0x000fce00078e0003 */
[----:B------:R-:W-:Y:S05]  /*7360*/  WARPSYNC.COLLECTIVE R4, `(.L_x_21647) ;  /* 0x0000000004087348 */ /* 0x000fea0003c00000 */
[----:B------:R0:W1:Y:S02]  /*7370*/  SHFL.DOWN P0, R5, R0, R7, R9 ;  /* 0x0800000700057389 */ /* 0x0000640000000009 */
[----:B01----:R-:W-:Y:S01]  /*7380*/  ENDCOLLECTIVE ;  /* 0x000000000000791b */ /* 0x003fe20003800000 */
.L_x_21647:
[----:B------:R-:W-:Y:S01]  /*7390*/  IMAD.MOV.U32 R7, RZ, RZ, 0x1 ;  /* 0x00000001ff077424 */ /* 0x000fe200078e00ff */
[----:B------:R-:W-:-:S04]  /*73a0*/  MOV R2, R5 ;  /* 0x0000000500027202 */ /* 0x000fc80000000f00 */
[----:B------:R-:W-:-:S05]  /*73b0*/  FMNMX R2, R3, R2, !PT ;  /* 0x0000000203027209 */ /* 0x000fca0007800000 */
[----:B------:R-:W-:-:S07]  /*73c0*/  IMAD.MOV.U32 R0, RZ, RZ, R2 ;  /* 0x000000ffff007224 */ /* 0x000fce00078e0002 */
[----:B------:R-:W-:Y:S05]  /*73d0*/  WARPSYNC.COLLECTIVE R4, `(.L_x_21648) ;  /* 0x0000000004087348 */ /* 0x000fea0003c00000 */
[----:B------:R0:W1:Y:S02]  /*73e0*/  SHFL.DOWN P0, R5, R0, R7, R9 ;  /* 0x0800000700057389 */ /* 0x0000640000000009 */
[----:B01----:R-:W-:Y:S01]  /*73f0*/  ENDCOLLECTIVE ;  /* 0x000000000000791b */ /* 0x003fe20003800000 */
.L_x_21648:
[----:B------:R-:W-:Y:S05]  /*7400*/  BRA `(.L_x_21649) ;  /* 0xfffffffc00387947 */ /* 0x000fea000383ffff */
        .weak           $__internal_498_$__cuda_sm20_div_u64
        .type           $__internal_498_$__cuda_sm20_div_u64,@function
        .size           $__internal_498_$__cuda_sm20_div_u64,($__internal_499_$__cuda_sm20_rcp_rn_f32_slowpath - $__internal_498_$__cuda_sm20_div_u64)
$__internal_498_$__cuda_sm20_div_u64:
        /* <DEDUP_REMOVED lines=66> */
[----:B------:R-:W-:Y:S06]  /*7830*/  RET.REL.NODEC R4 `(_ZN18transformer_engine6detail38cast_transpose_fused_kernel_notalignedILb0ELb0ELb1EfNS_16CTDBiasDActParamI6__halfS3_ffEELi4ELi2ENS_5EmptyEXadL_ZNS_4siluIffEET_T0_RKS5_EEEEvT3_mmm) ;  /* 0xffffff8404f07950 */ /* 0x000fec0003c3ffff */
        .weak           $__internal_499_$__cuda_sm20_rcp_rn_f32_slowpath
        .type           $__internal_499_$__cuda_sm20_rcp_rn_f32_slowpath,@function
        .size           $__internal_499_$__cuda_sm20_rcp_rn_f32_slowpath,(.L_x_34984 - $__internal_499_$__cuda_sm20_rcp_rn_f32_slowpath)
$__internal_499_$__cuda_sm20_rcp_rn_f32_slowpath:
        /* <DEDUP_REMOVED lines=15> */
.L_x_21651:
        /* <DEDUP_REMOVED lines=33> */
.L_x_21653:
[----:B------:R-:W0:Y:S02]  /*7b40*/  MUFU.RCP R0, R0 ;  /* 0x0000000000007308 */ /* 0x000e240000001000 */
.L_x_21652:
[----:B------:R-:W-:Y:S05]  /*7b50*/  BSYNC B0 ;  /* 0x0000000000007941 */ /* 0x000fea0003800000 */
.L_x_21650:
[----:B------:R-:W-:-:S04]  /*7b60*/  IMAD.MOV.U32 R35, RZ, RZ, 0x0 ;  /* 0x00000000ff237424 */ /* 0x000fc800078e00ff */
[----:B0-----:R-:W-:Y:S05]  /*7b70*/  RET.REL.NODEC R34 `(_ZN18transformer_engine6detail38cast_transpose_fused_kernel_notalignedILb0ELb0ELb1EfNS_16CTDBiasDActParamI6__halfS3_ffEELi4ELi2ENS_5EmptyEXadL_ZNS_4siluIffEET_T0_RKS5_EEEEvT3_mmm) ;  /* 0xffffff8422207950 */ /* 0x001fea0003c3ffff */
.L_x_21654:
        /* <DEDUP_REMOVED lines=16> */
.L_x_34984:


//--------------------- .text._ZN18transformer_engine6detail38cast_transpose_fused_kernel_notalignedILb0ELb0ELb1EfNS_16CTDBiasDActParamIff13__nv_fp8_e4m3fEELi2ELi8ENS_5EmptyEXadL_ZNS_4siluIffEET_T0_RKS5_EEEEvT3_mmm --------------------------
	.section	.text._ZN18transformer_engine6detail38cast_transpose_fused_kernel_notalignedILb0ELb0ELb1EfNS_16CTDBiasDActParamIff13__nv_fp8_e4m3fEELi2ELi8ENS_5EmptyEXadL_ZNS_4siluIffEET_T0_RKS5_EEEEvT3_mmm,"ax",@progbits
	.align	128
        .global         _ZN18transformer_engine6detail38cast_transpose_fused_kernel_notalignedILb0ELb0ELb1EfNS_16CTDBiasDActParamIff13__nv_fp8_e4m3fEELi2ELi8ENS_5EmptyEXadL_ZNS_4siluIffEET_T0_RKS5_EEEEvT3_mmm
        .type           _ZN18transformer_engine6detail38cast_transpose_fused_kernel_notalignedILb0ELb0ELb1EfNS_16CTDBiasDActParamIff13__nv_fp8_e4m3fEELi2ELi8ENS_5EmptyEXadL_ZNS_4siluIffEET_T0_RKS5_EEEEvT3_mmm,@function
        .size           _ZN18transformer_engine6detail38cast_transpose_fused_kernel_notalignedILb0ELb0ELb1EfNS_16CTDBiasDActParamIff13__nv_fp8_e4m3fEELi2ELi8ENS_5EmptyEXadL_ZNS_4siluIffEET_T0_RKS5_EEEEvT3_mmm,(.L_x_34986 - _ZN18transformer_engine6detail38cast_transpose_fused_kernel_notalignedILb0ELb0ELb1EfNS_16CTDBiasDActParamIff13__nv_fp8_e4m3fEELi2ELi8ENS_5EmptyEXadL_ZNS_4siluIffEET_T0_RKS5_EEEEvT3_mmm)
        .other          _ZN18transformer_engine6detail38cast_transpose_fused_kernel_notalignedILb0ELb0ELb1EfNS_16CTDBiasDActParamIff13__nv_fp8_e4m3fEELi2ELi8ENS_5EmptyEXadL_ZNS_4siluIffEET_T0_RKS5_EEEEvT3_mmm,@"STO_CUDA_ENTRY STV_DEFAULT"
_ZN18transformer_engine6detail38cast_transpose_fused_kernel_notalignedILb0ELb0ELb1EfNS_16CTDBiasDActParamIff13__nv_fp8_e4m3fEELi2ELi8ENS_5EmptyEXadL_ZNS_4siluIffEET_T0_RKS5_EEEEvT3_mmm:
.text._ZN18transformer_engine6detail38cast_transpose_fused_kernel_notalignedILb0ELb0ELb1EfNS_16CTDBiasDActParamIff13__nv_fp8_e4m3fEELi2ELi8ENS_5EmptyEXadL_ZNS_4siluIffEET_T0_RKS5_EEEEvT3_mmm:
        /* <DEDUP_REMOVED lines=19> */
[----:B------:R-:W-:Y:S05]  /*0130*/  CALL.REL.NOINC `($__internal_500_$__cuda_sm20_div_u64) ;  /* 0x000000c400047944 */ /* 0x000fea0003c00000 */
        /* <DEDUP_REMOVED lines=9> */
.L_x_21655:
        /* <DEDUP_REMOVED lines=22> */
.L_x_21656:
[----:B------:R-:W0:Y:S01]  /*0330*/  LDC.64 R16, c[0x0][0x260] ;  /* 0x00009800ff107b82 */ /* 0x000e220000000a00 */
[----:B------:R-:W-:Y:S01]  /*0340*/  SHF.L.U64.HI R0, R62, 0x5, R63 ;  /* 0x000000053e007819 */ /* 0x000fe2000001023f */
[C---:B------:R-:W-:Y:S01]  /*0350*/  IMAD.SHL.U32 R61, R11.reuse, 0x2, RZ ;  /* 0x000000020b3d7824 */ /* 0x040fe200078e00ff */
[C---:B------:R-:W-:Y:S01]  /*0360*/  SHF.L.U64.HI R7, R11.reuse, 0x5, R10 ;  /* 0x000000050b077819 */ /* 0x040fe2000001020a */
[----:B------:R-:W-:Y:S01]  /*0370*/  ULDC.64 UR4, c[0x0][0x210] ;  /* 0x0000840000047ab9 */ /* 0x000fe20000000a00 */
[----:B------:R-:W-:Y:S01]  /*0380*/  SHF.R.U32.HI R53, RZ, 0x3, R12 ;  /* 0x00000003ff357819 */ /* 0x000fe2000001160c */
[----:B------:R-:W-:Y:S01]  /*0390*/  ULDC.64 UR10, c[0x0][0x208] ;  /* 0x00008200000a7ab9 */ /* 0x000fe20000000a00 */
[----:B------:R-:W-:Y:S01]  /*03a0*/  LOP3.LUT R70, R12, 0xe0, RZ, 0xc0, !PT ;  /* 0x000000e00c467812 */ /* 0x000fe200078ec0ff */
[----:B------:R-:W1:Y:S01]  /*03b0*/  LDC.64 R14, c[0x0][0x258] ;  /* 0x00009600ff0e7b82 */ /* 0x000e620000000a00 */
[----:B------:R-:W-:Y:S02]  /*03c0*/  SHF.L.U64.HI R4, R11, 0x1, R10 ;  /* 0x000000010b047819 */ /* 0x000fe4000001020a */
[----:B0-----:R-:W-:-:S04]  /*03d0*/  SHF.R.U64 R3, R16, 0x3, R17 ;  /* 0x0000000310037819 */ /* 0x001fc80000001211 */
[----:B------:R-:W-:Y:S02]  /*03e0*/  LEA R6, P1, -R62, R3, 0x5 ;  /* 0x000000033e067211 */ /* 0x000fe400078229ff */
[----:B------:R-:W-:Y:S02]  /*03f0*/  SHF.R.U32.HI R3, RZ, 0x5, R12 ;  /* 0x00000005ff037819 */ /* 0x000fe4000001160c */
[--C-:B-1----:R-:W-:Y:S01]  /*0400*/  SHF.R.U64 R9, R14, 0x1, R15.reuse ;  /* 0x000000010e097819 */ /* 0x102fe2000000120f */
[----:B------:R-:W-:Y:S01]  /*0410*/  IMAD R13, R63, R14, RZ ;  /* 0x0000000e3f0d7224 */ /* 0x000fe200078e02ff */
[----:B------:R-:W-:Y:S02]  /*0420*/  SHF.R.U32.HI R8, RZ, 0x1, R15 ;  /* 0x00000001ff087819 */ /* 0x000fe4000001160f */
[----:B------:R-:W-:Y:S01]  /*0430*/  LEA R5, P0, -R11, R9, 0x5 ;  /* 0x000000090b057211 */ /* 0x000fe200078029ff */
[----:B------:R-:W-:Y:S01]  /*0440*/  IMAD R13, R62, R15, R13 ;  /* 0x0000000f3e0d7224 */ /* 0x000fe200078e020d */
[----:B------:R-:W-:Y:S01]  /*0450*/  LEA.HI.X R0, R17, ~R0, RZ, 0x1d, P1 ;  /* 0x8000000011007211 */ /* 0x000fe200008fecff */
[-C--:B------:R-:W-:Y:S01]  /*0460*/  IMAD R69, R8, R70.reuse, RZ ;  /* 0x0000004608457224 */ /* 0x080fe200078e02ff */
[----:B------:R-:W-:Y:S01]  /*0470*/  ISETP.LT.U32.AND P1, PT, R6, 0x20, PT ;  /* 0x000000200600780c */ /* 0x000fe20003f21070 */
[----:B------:R-:W-:Y:S01]  /*0480*/  IMAD.X R2, R8, 0x1, ~R7, P0 ;  /* 0x0000000108027824 */ /* 0x000fe200000e0e07 */
[----:B------:R-:W-:Y:S01]  /*0490*/  ISETP.LT.U32.AND P0, PT, R5, 0x20, PT ;  /* 0x000000200500780c */ /* 0x000fe20003f01070 */
[----:B------:R-:W-:Y:S01]  /*04a0*/  IMAD.WIDE.U32 R70, R9, R70, RZ ;  /* 0x0000004609467225 */ /* 0x000fe200078e00ff */
[----:B------:R-:W-:-:S02]  /*04b0*/  ISETP.LT.U32.AND.EX P1, PT, R0, RZ, PT, P1 ;  /* 0x000000ff0000720c */ /* 0x000fc40003f21110 */
[C---:B------:R-:W-:Y:S01]  /*04c0*/  SHF.L.U32 R52, R3.reuse, 0x2, RZ ;  /* 0x0000000203347819 */ /* 0x040fe200000006ff */
[----:B------:R-:W-:Y:S01]  /*04d0*/  IMAD R0, R3, -0x4, R12 ;  /* 0xfffffffc03007824 */ /* 0x000fe200078e020c */
[----:B------:R-:W-:Y:S01]  /*04e0*/  ISETP.LT.U32.AND.EX P0, PT, R2, RZ, PT, P0 ;  /* 0x000000ff0200720c */ /* 0x000fe20003f01100 */
[----:B------:R-:W-:Y:S01]  /*04f0*/  IMAD.WIDE.U32 R2, R62, R14, RZ ;  /* 0x0000000e3e027225 */ /* 0x000fe200078e00ff */
[----:B------:R-:W-:Y:S02]  /*0500*/  LOP3.LUT R52, R52, 0x1c, RZ, 0xe2, !PT ;  /* 0x0000001c34347812 */ /* 0x000fe400078ee2ff */
[----:B------:R-:W-:Y:S01]  /*0510*/  SEL R6, R6, 0x20, P1 ;  /* 0x0000002006067807 */ /* 0x000fe20000800000 */
[----:B------:R-:W-:Y:S01]  /*0520*/  IMAD.IADD R19, R3, 0x1, R13 ;  /* 0x0000000103137824 */ /* 0x000fe200078e020d */
[----:B------:R-:W-:Y:S01]  /*0530*/  LOP3.LUT R7, R53, 0x1c, RZ, 0xc0, !PT ;  /* 0x0000001c35077812 */ /* 0x000fe200078ec0ff */
[----:B------:R-:W-:Y:S01]  /*0540*/  IMAD.IADD R69, R71, 0x1, R69 ;  /* 0x0000000147457824 */ /* 0x000fe200078e0245 */
[C---:B------:R-:W-:Y:S01]  /*0550*/  LOP3.LUT R16, R0.reuse, 0x1f, RZ, 0xc0, !PT ;  /* 0x0000001f00107812 */ /* 0x040fe200078ec0ff */
[----:B------:R-:W-:Y:S01]  /*0560*/  VIADD R0, R0, 0xffffffff ;  /* 0xffffffff00007836 */ /* 0x000fe20000000000 */
[----:B------:R-:W-:Y:S01]  /*0570*/  SEL R5, R5, 0x20, P0 ;  /* 0x0000002005057807 */ /* 0x000fe20000000000 */
[----:B------:R-:W-:Y:S01]  /*0580*/  IMAD.IADD R60, R12, 0x1, -R7 ;  /* 0x000000010c3c7824 */ /* 0x000fe200078e0a07 */
[C---:B------:R-:W-:Y:S01]  /*0590*/  ISETP.GE.U32.AND P1, PT, R52.reuse, R6, PT ;  /* 0x000000063400720c */ /* 0x040fe20003f26070 */
[----:B------:R-:W-:Y:S01]  /*05a0*/  VIADD R13, R52, 0x1 ;  /* 0x00000001340d7836 */ /* 0x000fe20000000000 */
[----:B------:R-:W-:-:S02]  /*05b0*/  LEA R61, P0, R2, R61, 0x3 ;  /* 0x0000003d023d7211 */ /* 0x000fc400078018ff */
[-C--:B------:R-:W-:Y:S02]  /*05c0*/  ISETP.LT.U32.AND P1, PT, R16, R5.reuse, !P1 ;  /* 0x000000051000720c */ /* 0x080fe40004f21070 */
[----:B------:R-:W-:Y:S02]  /*05d0*/  LEA.HI.X R19, R2, R4, R19, 0x3, P0 ;  /* 0x0000000402137211 */ /* 0x000fe400000f1c13 */
[----:B------:R-:W-:Y:S02]  /*05e0*/  IADD3 R2, R60, -0x1, RZ ;  /* 0xffffffff3c027810 */ /* 0x000fe40007ffe0ff */
[----:B------:R-:W-:Y:S02]  /*05f0*/  IADD3 R16, P0, R16, R70, RZ ;  /* 0x0000004610107210 */ /* 0x000fe40007f1e0ff */
[----:B------:R-:W-:Y:S02]  /*0600*/  LOP3.LUT R2, R2, 0x1f, RZ, 0xc0, !PT ;  /* 0x0000001f02027812 */ /* 0x000fe400078ec0ff */
[----:B------:R-:W-:Y:S01]  /*0610*/  LEA R4, P2, R61, UR4, 0x7 ;  /* 0x000000043d047c11 */ /* 0x000fe2000f8438ff */
[----:B------:R-:W-:Y:S01]  /*0620*/  IMAD.X R17, RZ, RZ, R69, P0 ;  /* 0x000000ffff117224 */ /* 0x000fe200000e0645 */
[----:B------:R-:W-:Y:S01]  /*0630*/  ISETP.GE.U32.AND P0, PT, R2, R5, PT ;  /* 0x000000050200720c */ /* 0x000fe20003f06070 */
[--C-:B------:R-:W-:Y:S01]  /*0640*/  @P1 IMAD.MOV.U32 R34, RZ, RZ, R16.reuse ;  /* 0x000000ffff221224 */ /* 0x100fe200078e0010 */
[----:B------:R-:W-:Y:S01]  /*0650*/  @P1 IADD3 R20, P3, R16, R9, RZ ;  /* 0x0000000910141210 */ /* 0x000fe20007f7e0ff */
[--C-:B------:R-:W-:Y:S01]  /*0660*/  @P1 IMAD.MOV.U32 R29, RZ, RZ, R17.reuse ;  /* 0x000000ffff1d1224 */ /* 0x100fe200078e0011 */
[CC--:B------:R-:W-:Y:S01]  /*0670*/  @P1 LEA R2, P4, R9.reuse, R16.reuse, 0x2 ;  /* 0x0000001009021211 */ /* 0x0c0fe200078810ff */
[----:B------:R-:W-:Y:S01]  /*0680*/  @P1 IMAD R25, R8, 0x5, RZ ;  /* 0x0000000508191824 */ /* 0x000fe200078e02ff */
[----:B------:R-:W-:Y:S01]  /*0690*/  @P1 MOV R28, R16 ;  /* 0x00000010001c1202 */ /* 0x000fe20000000f00 */
[----:B------:R-:W-:Y:S01]  /*06a0*/  @P1 IMAD.WIDE.U32 R22, R9, 0x3, R16 ;  /* 0x0000000309161825 */ /* 0x000fe200078e0010 */
[----:B------:R-:W-:-:S02]  /*06b0*/  LEA.HI.X R3, R61, UR5, R19, 0x7, P2 ;  /* 0x000000053d037c11 */ /* 0x000fc400090f3c13 */
[----:B------:R-:W-:Y:S02]  /*06c0*/  CS2R R48, SRZ ;  /* 0x0000000000307805 */ /* 0x000fe4000001ff00 */
[----:B------:R-:W-:Y:S01]  /*06d0*/  @P1 IADD3.X R21, R17, R8, RZ, P3, !PT ;  /* 0x0000000811151210 */ /* 0x000fe20001ffe4ff */
[C---:B------:R-:W-:Y:S01]  /*06e0*/  @P1 IMAD.WIDE.U32 R28, R9.reuse, 0x5, R28 ;  /* 0x00000005091c1825 */ /* 0x040fe200078e001c */
[-C--:B------:R-:W-:Y:S01]  /*06f0*/  @P1 LEA R32, P2, R20, R4.reuse, 0x3 ;  /* 0x0000000414201211 */ /* 0x080fe200078418ff */
[----:B------:R-:W-:Y:S01]  /*0700*/  ULDC.64 UR4, c[0x0][0x230] ;  /* 0x00008c0000047ab9 */ /* 0x000fe20000000a00 */
[-C--:B------:R-:W-:Y:S01]  /*0710*/  @P1 MOV R35, R17.reuse ;  /* 0x0000001100231202 */ /* 0x080fe20000000f00 */
[----:B------:R-:W-:Y:S01]  /*0720*/  @P1 IMAD R27, R8, 0x6, RZ ;  /* 0x00000006081b1824 */ /* 0x000fe200078e02ff */
[C---:B------:R-:W-:Y:S02]  /*0730*/  @P1 LEA.HI.X R18, R9.reuse, R17, R8, 0x2, P4 ;  /* 0x0000001109121211 */ /* 0x040fe400020f1408 */
[----:B------:R-:W-:Y:S01]  /*0740*/  @P1 LEA R30, P3, R2, R4, 0x3 ;  /* 0x00000004021e1211 */ /* 0x000fe200078618ff */
[----:B------:R-:W-:Y:S01]  /*0750*/  @P1 IMAD.WIDE.U32 R34, R9, 0x6, R34 ;  /* 0x0000000609221825 */ /* 0x000fe200078e0022 */
[----:B------:R-:W-:-:S02]  /*0760*/  @P1 LEA.HI.X R33, R20, R3, R21, 0x3, P2 ;  /* 0x0000000314211211 */ /* 0x000fc400010f1c15 */
[----:B------:R-:W-:Y:S01]  /*0770*/  @P1 LEA.HI.X R31, R2, R3, R18, 0x3, P3 ;  /* 0x00000003021f1211 */ /* 0x000fe200018f1c12 */
[----:B------:R-:W-:Y:S01]  /*0780*/  @P1 IMAD R21, R8, 0x3, RZ ;  /* 0x0000000308151824 */ /* 0x000fe200078e02ff */
[----:B------:R-:W-:Y:S01]  /*0790*/  LOP3.LUT R0, R0, 0x1f, RZ, 0xc0, !PT ;  /* 0x0000001f00007812 */ /* 0x000fe200078ec0ff */
[----:B------:R-:W-:Y:S01]  /*07a0*/  @P1 IMAD.IADD R18, R29, 0x1, R25 ;  /* 0x000000011d121824 */ /* 0x000fe200078e0219 */
[----:B------:R-:W-:Y:S01]  /*07b0*/  ISETP.GE.U32.AND P2, PT, R13, R6, PT ;  /* 0x000000060d00720c */ /* 0x000fe20003f46070 */
[----:B------:R-:W-:Y:S01]  /*07c0*/  @P1 IMAD.IADD R21, R23, 0x1, R21 ;  /* 0x0000000117151824 */ /* 0x000fe200078e0215 */
[-C--:B------:R-:W-:Y:S02]  /*07d0*/  @P1 LEA R26, P4, R28, R4.reuse, 0x3 ;  /* 0x000000041c1a1211 */ /* 0x080fe400078818ff */
[----:B------:R-:W-:Y:S02]  /*07e0*/  ISETP.LT.U32.AND P2, PT, R0, R5, !P2 ;  /* 0x000000050000720c */ /* 0x000fe40005741070 */
[----:B------:R-:W-:-:S02]  /*07f0*/  @P1 LEA R24, P3, R22, R4, 0x3 ;  /* 0x0000000416181211 */ /* 0x000fc400078618ff */
[----:B------:R-:W-:Y:S01]  /*0800*/  @P1 IADD3 R2, R35, R27, RZ ;  /* 0x0000001b23021210 */ /* 0x000fe20007ffe0ff */
[----:B------:R-:W-:Y:S01]  /*0810*/  @P1 IMAD.MOV.U32 R35, RZ, RZ, R17 ;  /* 0x000000ffff231224 */ /* 0x000fe200078e0011 */
[----:B------:R-:W-:Y:S02]  /*0820*/  @P1 LEA R20, P5, R34, R4, 0x3 ;  /* 0x0000000422141211 */ /* 0x000fe400078a18ff */
[-C--:B------:R-:W-:Y:S02]  /*0830*/  @P1 LEA.HI.X R27, R28, R3.reuse, R18, 0x3, P4 ;  /* 0x000000031c1b1211 */ /* 0x080fe400020f1c12 */
[----:B------:R-:W-:Y:S02]  /*0840*/  @P1 LOP3.LUT R23, R14, 0xfffffffe, RZ, 0xc0, !PT ;  /* 0xfffffffe0e171812 */ /* 0x000fe400078ec0ff */
[----:B------:R-:W-:Y:S01]  /*0850*/  IADD3 R28, P6, R0, R70, RZ ;  /* 0x00000046001c7210 */ /* 0x000fe20007fde0ff */
[----:B------:R-:W-:Y:S01]  /*0860*/  @P2 IMAD R39, R8, 0x9, RZ ;  /* 0x0000000908272824 */ /* 0x000fe200078e02ff */
[-C--:B------:R-:W-:Y:S01]  /*0870*/  @P1 LEA.HI.X R25, R22, R3.reuse, R21, 0x3, P3 ;  /* 0x0000000316191211 */ /* 0x080fe200018f1c15 */
[----:B------:R-:W-:Y:S01]  /*0880*/  @P2 IMAD R41, R8, 0xa, RZ ;  /* 0x0000000a08292824 */ /* 0x000fe200078e02ff */
[----:B------:R-:W-:Y:S01]  /*0890*/  @P1 LEA.HI.X R21, R34, R3, R2, 0x3, P5 ;  /* 0x0000000322151211 */ /* 0x000fe200028f1c02 */
[----:B------:R-:W-:Y:S01]  /*08a0*/  IMAD.X R29, RZ, RZ, R69, P6 ;  /* 0x000000ffff1d7224 */ /* 0x000fe200030e0645 */
[----:B------:R-:W-:Y:S01]  /*08b0*/  @P1 LOP3.LUT R15, R15, 0x1fffffff, RZ, 0xc0, !PT ;  /* 0x1fffffff0f0f1812 */ /* 0x000fe200078ec0ff */
[--C-:B------:R-:W-:Y:S01]  /*08c0*/  @P2 IMAD.MOV.U32 R14, RZ, RZ, R28.reuse ;  /* 0x000000ffff0e2224 */ /* 0x100fe200078e001c */
[----:B------:R-:W-:Y:S01]  /*08d0*/  @P1 IADD3 R0, P5, R23, R16, RZ ;  /* 0x0000001017001210 */ /* 0x000fe20007fbe0ff */
[----:B------:R-:W-:Y:S01]  /*08e0*/  @P2 IMAD.WIDE.U32 R36, R9, 0x9, R28 ;  /* 0x0000000909242825 */ /* 0x000fe200078e001c */
[----:B------:R-:W-:Y:S01]  /*08f0*/  ISETP.GE.U32.OR P4, PT, R13, R6, P0 ;  /* 0x000000060d00720c */ /* 0x000fe20000786470 */
[----:B------:R0:W5:Y:S01]  /*0900*/  @P1 LDG.E.64 R48, desc[UR10][R20.64] ;  /* 0x0000000a14301981 */ /* 0x000162000c1e1b00 */
[C---:B------:R-:W-:Y:S01]  /*0910*/  @P1 LEA R42, P3, R16.reuse, R4, 0x3 ;  /* 0x00000004102a1211 */ /* 0x040fe200078618ff */
[----:B------:R-:W-:Y:S01]  /*0920*/  @P1 IMAD.X R13, R15, 0x1, R17, P5 ;  /* 0x000000010f0d1824 */ /* 0x000fe200028e0611 */
[----:B------:R-:W-:Y:S01]  /*0930*/  @P2 MOV R15, R29 ;  /* 0x0000001d000f2202 */ /* 0x000fe20000000f00 */
[----:B------:R-:W-:Y:S01]  /*0940*/  @P2 IMAD.IADD R2, R37, 0x1, R39 ;  /* 0x0000000125022824 */ /* 0x000fe200078e0227 */
[----:B------:R-:W-:Y:S01]  /*0950*/  @P1 LEA.HI.X R43, R16, R3, R17, 0x3, P3 ;  /* 0x00000003102b1211 */ /* 0x000fe200018f1c11 */
[----:B------:R-:W-:Y:S01]  /*0960*/  @P2 IMAD.MOV.U32 R17, RZ, RZ, R29 ;  /* 0x000000ffff112224 */ /* 0x000fe200078e001d */
[----:B------:R-:W-:Y:S01]  /*0970*/  @P1 MOV R34, R16 ;  /* 0x0000001000221202 */ /* 0x000fe20000000f00 */
[----:B------:R-:W-:Y:S01]  /*0980*/  @P2 IMAD.MOV.U32 R16, RZ, RZ, R28 ;  /* 0x000000ffff102224 */ /* 0x000fe200078e001c */
[----:B------:R-:W-:Y:S01]  /*0990*/  @P2 LEA R66, P5, R36, R4, 0x3 ;  /* 0x0000000424422211 */ /* 0x000fe200078a18ff */
[----:B------:R-:W-:-:S02]  /*09a0*/  @P2 IMAD.WIDE.U32 R14, R9, 0xa, R14 ;  /* 0x0000000a090e2825 */ /* 0x000fc400078e000e */
[----:B------:R-:W-:Y:S02]  /*09b0*/  @!P4 MOV R37, R29 ;  /* 0x0000001d0025c202 */ /* 0x000fe40000000f00 */
[----:B------:R-:W-:Y:S01]  /*09c0*/  @P2 IMAD R45, R8, 0xb, RZ ;  /* 0x0000000b082d2824 */ /* 0x000fe200078e02ff */
[----:B------:R-:W-:Y:S01]  /*09d0*/  @P2 LEA.HI.X R67, R36, R3, R2, 0x3, P5 ;  /* 0x0000000324432211 */ /* 0x000fe200028f1c02 */
[----:B------:R-:W-:Y:S01]  /*09e0*/  @P2 IMAD.WIDE.U32 R16, R9, 0xb, R16 ;  /* 0x0000000b09102825 */ /* 0x000fe200078e0010 */
[----:B------:R-:W-:-:S03]  /*09f0*/  @P2 LEA R56, P5, R14, R4, 0x3 ;  /* 0x000000040e382211 */ /* 0x000fc600078a18ff */
[----:B------:R-:W-:Y:S01]  /*0a00*/  @P2 IMAD.IADD R15, R15, 0x1, R41 ;  /* 0x000000010f0f2824 */ /* 0x000fe200078e0229 */
[----:B------:R-:W-:Y:S01]  /*0a10*/  @P2 IADD3 R2, R17, R45, RZ ;  /* 0x0000002d11022210 */ /* 0x000fe20007ffe0ff */
[----:B------:R-:W-:Y:S01]  /*0a20*/  @P2 IMAD R39, R8, 0xc, RZ ;  /* 0x0000000c08272824 */ /* 0x000fe200078e02ff */
[----:B------:R-:W-:Y:S01]  /*0a30*/  @P2 LEA R58, P6, R16, R4, 0x3 ;  /* 0x00000004103a2211 */ /* 0x000fe200078c18ff */
[--C-:B------:R-:W-:Y:S01]  /*0a40*/  @!P4 IMAD.MOV.U32 R36, RZ, RZ, R28.reuse ;  /* 0x000000ffff24c224 */ /* 0x100fe200078e001c */
[-C--:B------:R-:W-:Y:S01]  /*0a50*/  @P2 LEA.HI.X R57, R14, R3.reuse, R15, 0x3, P5 ;  /* 0x000000030e392211 */ /* 0x080fe200028f1c0f */
[----:B------:R-:W-:Y:S01]  /*0a60*/  @P2 IMAD.MOV.U32 R14, RZ, RZ, R28 ;  /* 0x000000ffff0e2224 */ /* 0x000fe200078e001c */
[----:B------:R-:W-:Y:S01]  /*0a70*/  @P2 LEA.HI.X R59, R16, R3, R2, 0x3, P6 ;  /* 0x00000003103b2211 */ /* 0x000fe200030f1c02 */
[----:B------:R-:W-:Y:S01]  /*0a80*/  @P2 IMAD.MOV.U32 R15, RZ, RZ, R29 ;  /* 0x000000ffff0f2224 */ /* 0x000fe200078e001d */
[----:B------:R-:W-:Y:S01]  /*0a90*/  @P2 LEA R16, P5, R9, R28, 0x3 ;  /* 0x0000001c09102211 */ /* 0x000fe200078a18ff */
[----:B------:R-:W-:-:S02]  /*0aa0*/  @!P4 IMAD R47, R8, 0xe, RZ ;  /* 0x0000000e082fc824 */ /* 0x000fc400078e02ff */
[C---:B------:R-:W-:Y:S01]  /*0ab0*/  @P2 IMAD.WIDE.U32 R14, R9.reuse, 0xc, R14 ;  /* 0x0000000c090e2825 */ /* 0x040fe200078e000e */
[----:B------:R-:W-:Y:S02]  /*0ac0*/  @P2 LEA.HI.X R17, R9, R29, R8, 0x3, P5 ;  /* 0x0000001d09112211 */ /* 0x000fe400028f1c08 */
[-C--:B------:R-:W-:Y:S01]  /*0ad0*/  @P2 LEA R50, P5, R16, R4.reuse, 0x3 ;  /* 0x0000000410322211 */ /* 0x080fe200078a18ff */
[----:B------:R-:W-:Y:S01]  /*0ae0*/  @P2 IMAD.IADD R2, R15, 0x1, R39 ;  /* 0x000000010f022824 */ /* 0x000fe200078e0227 */
[-C--:B------:R-:W-:Y:S01]  /*0af0*/  @P2 LEA R64, P6, R14, R4.reuse, 0x3 ;  /* 0x000000040e402211 */ /* 0x080fe200078c18ff */
[----:B------:R-:W-:Y:S01]  /*0b00*/  @!P4 IMAD.WIDE.U32 R36, R9, 0xe, R36 ;  /* 0x0000000e0924c825 */ /* 0x000fe200078e0024 */
[-C--:B------:R-:W-:Y:S02]  /*0b10*/  @P2 LEA.HI.X R51, R16, R3.reuse, R17, 0x3, P5 ;  /* 0x0000000310332211 */ /* 0x080fe400028f1c11 */
[----:B------:R-:W-:Y:S01]  /*0b20*/  @P2 LEA.HI.X R65, R14, R3, R2, 0x3, P6 ;  /* 0x000000030e412211 */ /* 0x000fe200030f1c02 */
[----:B------:R-:W-:Y:S01]  /*0b30*/  @P1 IMAD R23, R8, 0x7, RZ ;  /* 0x0000000708171824 */ /* 0x000fe200078e02ff */
[----:B------:R-:W-:Y:S01]  /*0b40*/  @!P4 IADD3 R2, R37, R47, RZ ;  /* 0x0000002f2502c210 */ /* 0x000fe20007ffe0ff */
[----:B------:R-:W-:Y:S01]  /*0b50*/  @P1 IMAD.WIDE.U32 R34, R9, 0x7, R34 ;  /* 0x0000000709221825 */ /* 0x000fe200078e0022 */
[----:B------:R-:W-:-:S03]  /*0b60*/  @!P4 LEA R16, P6, R36, R4, 0x3 ;  /* 0x000000042410c211 */ /* 0x000fc600078c18ff */
[----:B------:R-:W-:Y:S01]  /*0b70*/  @P2 IMAD R41, R8, 0xd, RZ ;  /* 0x0000000d08292824 */ /* 0x000fe200078e02ff */
[----:B------:R-:W-:Y:S02]  /*0b80*/  @!P4 LEA.HI.X R17, R36, R3, R2, 0x3, P6 ;  /* 0x000000032411c211 */ /* 0x000fe400030f1c02 */
[----:B------:R-:W-:Y:S02]  /*0b90*/  CS2R R36, SRZ ;  /* 0x0000000000247805 */ /* 0x000fe4000001ff00 */
[----:B------:R-:W-:Y:S01]  /*0ba0*/  @P1 IADD3 R18, R35, R23, RZ ;  /* 0x0000001723121210 */ /* 0x000fe20007ffe0ff */
[----:B------:R-:W-:Y:S01]  /*0bb0*/  @P2 IMAD.MOV.U32 R35, RZ, RZ, R29 ;  /* 0x000000ffff232224 */ /* 0x000fe200078e001d */
[C---:B------:R-:W-:Y:S02]  /*0bc0*/  @P1 LEA R22, P3, R34.reuse, R4, 0x3 ;  /* 0x0000000422161211 */ /* 0x040fe400078618ff */
[----:B------:R-:W-:Y:S02]  /*0bd0*/  CS2R R38, SRZ ;  /* 0x0000000000267805 */ /* 0x000fe4000001ff00 */
[----:B------:R-:W-:Y:S01]  /*0be0*/  CS2R R46, SRZ ;  /* 0x00000000002e7805 */ /* 0x000fe2000001ff00 */
[----:B------:R1:W2:Y:S01]  /*0bf0*/  @P1 LDG.E.64 R36, desc[UR10][R42.64] ;  /* 0x0000000a2a241981 */ /* 0x0002a2000c1e1b00 */
[----:B------:R-:W-:-:S02]  /*0c00*/  @P1 LEA.HI.X R23, R34, R3, R18, 0x3, P3 ;  /* 0x0000000322171211 */ /* 0x000fc400018f1c12 */
[----:B------:R-:W-:Y:S01]  /*0c10*/  @P2 MOV R34, R28 ;  /* 0x0000001c00222202 */ /* 0x000fe20000000f00 */
[----:B------:R3:W5:Y:S01]  /*0c20*/  @P1 LDG.E.64 R38, desc[UR10][R32.64] ;  /* 0x0000000a20261981 */ /* 0x000762000c1e1b00 */
[----:B0-----:R-:W-:Y:S02]  /*0c30*/  CS2R R20, SRZ ;  /* 0x0000000000147805 */ /* 0x001fe4000001ff00 */
[----:B------:R-:W-:Y:S01]  /*0c40*/  ISETP.NE.U32.AND P3, PT, RZ, UR4, PT ;  /* 0x00000004ff007c0c */ /* 0x000fe2000bf65070 */
[----:B------:R-:W-:Y:S01]  /*0c50*/  @P2 IMAD.WIDE.U32 R34, R9, 0xd, R34 ;  /* 0x0000000d09222825 */ /* 0x000fe200078e0022 */
[----:B------:R0:W5:Y:S01]  /*0c60*/  @P1 LDG.E.64 R46, desc[UR10][R26.64] ;  /* 0x0000000a1a2e1981 */ /* 0x000162000c1e1b00 */
[----:B-1----:R-:W-:Y:S02]  /*0c70*/  CS2R R42, SRZ ;  /* 0x00000000002a7805 */ /* 0x002fe4000001ff00 */
[----:B------:R-:W-:Y:S01]  /*0c80*/  ISETP.NE.AND.EX P3, PT, RZ, UR5, PT, P3 ;  /* 0x00000005ff007c0c */ /* 0x000fe2000bf65330 */
[----:B------:R-:W-:Y:S01]  /*0c90*/  @P2 IMAD.IADD R15, R35, 0x1, R41 ;  /* 0x00000001230f2824 */ /* 0x000fe200078e0229 */
[-C--:B------:R-:W-:Y:S01]  /*0ca0*/  @P2 LEA R14, P5, R34, R4.reuse, 0x3 ;  /* 0x00000004220e2211 */ /* 0x080fe200078a18ff */
[----:B------:R-:W-:Y:S01]  /*0cb0*/  @!P4 IMAD.MOV.U32 R35, RZ, RZ, R29 ;  /* 0x000000ffff23c224 */ /* 0x000fe200078e001d */
[----:B------:R-:W-:Y:S01]  /*0cc0*/  MOV R2, 0x3f800000 ;  /* 0x3f80000000027802 */ /* 0x000fe20000000f00 */
[----:B------:R-:W-:Y:S01]  /*0cd0*/  @!P4 IMAD R29, R8, 0xf, RZ ;  /* 0x0000000f081dc824 */ /* 0x000fe200078e02ff */
[----:B------:R-:W-:Y:S01]  /*0ce0*/  @P2 LEA.HI.X R15, R34, R3, R15, 0x3, P5 ;  /* 0x00000003220f2211 */ /* 0x000fe200028f1c0f */
[----:B------:R-:W-:Y:S01]  /*0cf0*/  @!P4 IMAD.MOV.U32 R34, RZ, RZ, R28 ;  /* 0x000000ffff22c224 */ /* 0x000fe200078e001c */
[----:B------:R-:W-:-:S03]  /*0d00*/  @P1 LEA R28, P5, R0, R4, 0x3 ;  /* 0x00000004001c1211 */ /* 0x000fc600078a18ff */
[----:B------:R-:W-:Y:S01]  /*0d10*/  @!P4 IMAD.WIDE.U32 R34, R9, 0xf, R34 ;  /* 0x0000000f0922c825 */ /* 0x000fe200078e0022 */
[----:B---3--:R-:W-:Y:S02]  /*0d20*/  CS2R R32, SRZ ;  /* 0x0000000000207805 */ /* 0x008fe4000001ff00 */
[----:B0-----:R-:W-:Y:S01]  /*0d30*/  CS2R R26, SRZ ;  /* 0x00000000001a7805 */ /* 0x001fe2000001ff00 */
[----:B------:R-:W0:Y:S01]  /*0d40*/  @P3 LDC.64 R44, c[0x0][0x230] ;  /* 0x00008c00ff2c3b82 */ /* 0x000e220000000a00 */
[----:B------:R-:W-:Y:S01]  /*0d50*/  @!P4 IMAD.IADD R18, R35, 0x1, R29 ;  /* 0x000000012312c824 */ /* 0x000fe200078e021d */
[C---:B------:R-:W-:Y:S01]  /*0d60*/  @!P4 LEA R54, P6, R34.reuse, R4, 0x3 ;  /* 0x000000042236c211 */ /* 0x040fe200078c18ff */
[----:B------:R-:W5:Y:S03]  /*0d70*/  @P2 LDG.E.64 R32, desc[UR10][R66.64] ;  /* 0x0000000a42202981 */ /* 0x000f66000c1e1b00 */
[----:B------:R-:W-:-:S02]  /*0d80*/  @!P4 LEA.HI.X R55, R34, R3, R18, 0x3, P6 ;  /* 0x000000032237c211 */ /* 0x000fc400030f1c12 */
[----:B------:R-:W-:Y:S02]  /*0d90*/  CS2R R34, SRZ ;  /* 0x0000000000227805 */ /* 0x000fe4000001ff00 */
[----:B------:R-:W-:Y:S01]  /*0da0*/  @P1 LEA.HI.X R29, R0, R3, R13, 0x3, P5 ;  /* 0x00000003001d1211 */ /* 0x000fe200028f1c0d */
[----:B------:R-:W5:Y:S04]  /*0db0*/  @P2 LDG.E.64 R26, desc[UR10][R64.64] ;  /* 0x0000000a401a2981 */ /* 0x000f68000c1e1b00 */
[----:B------:R1:W5:Y:S04]  /*0dc0*/  @P2 LDG.E.64 R34, desc[UR10][R50.64] ;  /* 0x0000000a32222981 */ /* 0x000368000c1e1b00 */
[----:B------:R3:W5:Y:S04]  /*0dd0*/  @P1 LDG.E.64 R42, desc[UR10][R28.64] ;  /* 0x0000000a1c2a1981 */ /* 0x000768000c1e1b00 */
[----:B------:R-:W5:Y:S01]  /*0de0*/  @!P4 LDG.E.64 R20, desc[UR10][R54.64] ;  /* 0x0000000a3614c981 */ /* 0x000f62000c1e1b00 */
[----:B-1----:R-:W-:-:S02]  /*0df0*/  CS2R R50, SRZ ;  /* 0x0000000000327805 */ /* 0x002fc4000001ff00 */
[----:B------:R-:W-:Y:S01]  /*0e00*/  CS2R R40, SRZ ;  /* 0x0000000000287805 */ /* 0x000fe2000001ff00 */
[----:B0-----:R-:W5:Y:S01]  /*0e10*/  @P3 LDG.E R2, desc[UR10][R44.64] ;  /* 0x0000000a2c023981 */ /* 0x001f62000c1e1900 */
[----:B---3--:R-:W-:-:S03]  /*0e20*/  CS2R R28, SRZ ;  /* 0x00000000001c7805 */ /* 0x008fc6000001ff00 */
[----:B------:R0:W5:Y:S04]  /*0e30*/  @P1 LDG.E.64 R50, desc[UR10][R22.64] ;  /* 0x0000000a16321981 */ /* 0x000168000c1e1b00 */
[----:B------:R-:W5:Y:S04]  /*0e40*/  @P2 LDG.E.64 R28, desc[UR10][R58.64] ;  /* 0x0000000a3a1c2981 */ /* 0x000f68000c1e1b00 */
[----:B------:R1:W5:Y:S01]  /*0e50*/  @P1 LDG.E.64 R40, desc[UR10][R30.64] ;  /* 0x0000000a1e281981 */ /* 0x000362000c1e1b00 */
[----:B0-----:R-:W-:-:S06]  /*0e60*/  CS2R R22, SRZ ;  /* 0x0000000000167805 */ /* 0x001fcc000001ff00 */
[----:B------:R-:W5:Y:S01]  /*0e70*/  @!P4 LDG.E.64 R22, desc[UR10][R16.64] ;  /* 0x0000000a1016c981 */ /* 0x000f62000c1e1b00 */
[----:B-1----:R-:W-:Y:S01]  /*0e80*/  CS2R R30, SRZ ;  /* 0x00000000001e7805 */ /* 0x002fe2000001ff00 */
[----:B------:R-:W-:-:S05]  /*0e90*/  IMAD.MOV.U32 R13, RZ, RZ, 0x3bbb989d ;  /* 0x3bbb989dff0d7424 */ /* 0x000fca00078e00ff */
[----:B------:R0:W5:Y:S02]  /*0ea0*/  @P2 LDG.E.64 R30, desc[UR10][R56.64] ;  /* 0x0000000a381e2981 */ /* 0x000164000c1e1b00 */
[----:B0-----:R-:W-:Y:S02]  /*0eb0*/  MOV R57, 0x437c0000 ;  /* 0x437c000000397802 */ /* 0x001fe40000000f00 */
[----:B------:R-:W-:-:S06]  /*0ec0*/  CS2R R44, SRZ ;  /* 0x00000000002c7805 */ /* 0x000fcc000001ff00 */
[----:B------:R0:W5:Y:S02]  /*0ed0*/  @P1 LDG.E.64 R44, desc[UR10][R24.64] ;  /* 0x0000000a182c1981 */ /* 0x000164000c1e1b00 */
[----:B0-----:R-:W-:-:S06]  /*0ee0*/  CS2R R24, SRZ ;  /* 0x0000000000187805 */ /* 0x001fcc000001ff00 */
[----:B------:R0:W5:Y:S01]  /*0ef0*/  @P2 LDG.E.64 R24, desc[UR10][R14.64] ;  /* 0x0000000a0e182981 */ /* 0x000162000c1e1b00 */
[----:B------:R-:W-:Y:S01]  /*0f00*/  BSSY B1, `(.L_x_21657) ;  /* 0x0000015000017945 */ /* 0x000fe20003800000 */
[----:B--2---:R-:W-:-:S04]  /*0f10*/  FFMA.SAT R0, -R36, R13, 0.5 ;  /* 0x3f00000024007423 */ /* 0x004fc8000000210d */
        /* <DEDUP_REMOVED lines=11> */
[----:B------:R-:W-:Y:S02]  /*0fd0*/  MOV R0, R14 ;  /* 0x0000000e00007202 */ /* 0x000fe40000000f00 */
[----:B------:R-:W-:-:S07]  /*0fe0*/  MOV R13, 0x1000 ;  /* 0x00001000000d7802 */ /* 0x000fce0000000f00 */
[----:B-----5:R-:W-:Y:S05]  /*0ff0*/  CALL.REL.NOINC `($__internal_501_$__cuda_sm20_rcp_rn_f32_slowpath) ;  /* 0x000000b800647944 */ /* 0x020fea0003c00000 */
[----:B------:R-:W-:Y:S05]  /*1000*/  BRA `(.L_x_21659) ;  /* 0x0000000000107947 */ /* 0x000fea0003800000 */
.L_x_21658:
[----:B------:R-:W0:Y:S02]  /*1010*/  MUFU.RCP R17, R14 ;  /* 0x0000000e00117308 */ /* 0x000e240000001000 */
[----:B0-----:R-:W-:-:S04]  /*1020*/  FFMA R0, R14, R17, -1 ;  /* 0xbf8000000e007423 */ /* 0x001fc80000000011 */
[----:B------:R-:W-:-:S04]  /*1030*/  FADD.FTZ R0, -R0, -RZ ;  /* 0x800000ff00007221 */ /* 0x000fc80000010100 */
[----:B------:R-:W-:-:S07]  /*1040*/  FFMA R17, R17, R0, R17 ;  /* 0x0000000011117223 */ /* 0x000fce0000000011 */
.L_x_21659:
[----:B------:R-:W-:Y:S05]  /*1050*/  BSYNC B1 ;  /* 0x0000000000017941 */ /* 0x000fea0003800000 */
.L_x_21657:
        /* <DEDUP_REMOVED lines=18> */
[----:B-----5:R-:W-:Y:S05]  /*1180*/  CALL.REL.NOINC `($__internal_501_$__cuda_sm20_rcp_rn_f32_slowpath) ;  /* 0x000000b800007944 */ /* 0x020fea0003c00000 */
[----:B------:R-:W-:Y:S05]  /*1190*/  BRA `(.L_x_21662) ;  /* 0x0000000000107947 */ /* 0x000fea0003800000 */
.L_x_21661:
[----:B------:R-:W0:Y:S02]  /*11a0*/  MUFU.RCP R17, R16 ;  /* 0x0000001000117308 */ /* 0x000e240000001000 */
[----:B0-----:R-:W-:-:S04]  /*11b0*/  FFMA R0, R16, R17, -1 ;  /* 0xbf80000010007423 */ /* 0x001fc80000000011 */
[----:B------:R-:W-:-:S04]  /*11c0*/  FADD.FTZ R0, -R0, -RZ ;  /* 0x800000ff00007221 */ /* 0x000fc80000010100 */
[----:B------:R-:W-:-:S07]  /*11d0*/  FFMA R17, R17, R0, R17 ;  /* 0x0000000011117223 */ /* 0x000fce0000000011 */
.L_x_21662:
[----:B------:R-:W-:Y:S05]  /*11e0*/  BSYNC B1 ;  /* 0x0000000000017941 */ /* 0x000fea0003800000 */
.L_x_21660:
[----:B------:R-:W-:Y:S01]  /*11f0*/  HFMA2.MMA R13, -RZ, RZ, 0.96630859375, -0.0022525787353515625 ;  /* 0x3bbb989dff0d7435 */ /* 0x000fe200000001ff */
[----:B------:R-:W-:Y:S01]  /*1200*/  IMAD.MOV.U32 R15, RZ, RZ, 0x437c0000 ;  /* 0x437c0000ff0f7424 */ /* 0x000fe200078e00ff */
[----:B------:R-:W-:Y:S01]  /*1210*/  BSSY B1, `(.L_x_21663) ;  /* 0x0000016000017945 */ /* 0x000fe20003800000 */
[----:B------:R-:W-:-:S07]  /*1220*/  FMUL R37, R17, R37 ;  /* 0x0000002511257220 */ /* 0x000fce0000400000 */
[----:B-----5:R-:W-:-:S04]  /*1230*/  FFMA.SAT R0, -R38, R13, 0.5 ;  /* 0x3f00000026007423 */ /* 0x020fc8000000210d */
        /* <DEDUP_REMOVED lines=13> */
[----:B------:R-:W-:Y:S05]  /*1310*/  CALL.REL.NOINC `($__internal_501_$__cuda_sm20_rcp_rn_f32_slowpath) ;  /* 0x000000b4009c7944 */ /* 0x000fea0003c00000 */
[----:B------:R-:W-:Y:S05]  /*1320*/  BRA `(.L_x_21665) ;  /* 0x0000000000107947 */ /* 0x000fea0003800000 */
.L_x_21664:
[----:B------:R-:W0:Y:S02]  /*1330*/  MUFU.RCP R17, R14 ;  /* 0x0000000e00117308 */ /* 0x000e240000001000 */
[----:B0-----:R-:W-:-:S04]  /*1340*/  FFMA R0, R14, R17, -1 ;  /* 0xbf8000000e007423 */ /* 0x001fc80000000011 */
[----:B------:R-:W-:-:S04]  /*1350*/  FADD.FTZ R0, -R0, -RZ ;  /* 0x800000ff00007221 */ /* 0x000fc80000010100 */
[----:B------:R-:W-:-:S07]  /*1360*/  FFMA R17, R17, R0, R17 ;  /* 0x0000000011117223 */ /* 0x000fce0000000011 */
.L_x_21665:
[----:B------:R-:W-:Y:S05]  /*1370*/  BSYNC B1 ;  /* 0x0000000000017941 */ /* 0x000fea0003800000 */
.L_x_21663:
        /* <DEDUP_REMOVED lines=18> */
[----:B------:R-:W-:Y:S05]  /*14a0*/  CALL.REL.NOINC `($__internal_501_$__cuda_sm20_rcp_rn_f32_slowpath) ;  /* 0x000000b400387944 */ /* 0x000fea0003c00000 */
[----:B------:R-:W-:Y:S05]  /*14b0*/  BRA `(.L_x_21668) ;  /* 0x0000000000107947 */ /* 0x000fea0003800000 */
.L_x_21667:
[----:B------:R-:W0:Y:S02]  /*14c0*/  MUFU.RCP R17, R16 ;  /* 0x0000001000117308 */ /* 0x000e240000001000 */
[----:B0-----:R-:W-:-:S04]  /*14d0*/  FFMA R0, R16, R17, -1 ;  /* 0xbf80000010007423 */ /* 0x001fc80000000011 */
[----:B------:R-:W-:-:S04]  /*14e0*/  FADD.FTZ R0, -R0, -RZ ;  /* 0x800000ff00007221 */ /* 0x000fc80000010100 */
[----:B------:R-:W-:-:S07]  /*14f0*/  FFMA R17, R17, R0, R17 ;  /* 0x0000000011117223 */ /* 0x000fce0000000011 */
.L_x_21668:
[----:B------:R-:W-:Y:S05]  /*1500*/  BSYNC B1 ;  /* 0x0000000000017941 */ /* 0x000fea0003800000 */
.L_x_21666:
        /* <DEDUP_REMOVED lines=18> */
[----:B------:R-:W-:Y:S05]  /*1630*/  CALL.REL.NOINC `($__internal_501_$__cuda_sm20_rcp_rn_f32_slowpath) ;  /* 0x000000b000d47944 */ /* 0x000fea0003c00000 */
[----:B------:R-:W-:Y:S05]  /*1640*/  BRA `(.L_x_21671) ;  /* 0x0000000000107947 */ /* 0x000fea0003800000 */
.L_x_21670:
[----:B------:R-:W0:Y:S02]  /*1650*/  MUFU.RCP R17, R14 ;  /* 0x0000000e00117308 */ /* 0x000e240000001000 */
[----:B0-----:R-:W-:-:S04]  /*1660*/  FFMA R0, R14, R17, -1 ;  /* 0xbf8000000e007423 */ /* 0x001fc80000000011 */
[----:B------:R-:W-:-:S04]  /*1670*/  FADD.FTZ R0, -R0, -RZ ;  /* 0x800000ff00007221 */ /* 0x000fc80000010100 */
[----:B------:R-:W-:-:S07]  /*1680*/  FFMA R17, R17, R0, R17 ;  /* 0x0000000011117223 */ /* 0x000fce0000000011 */
.L_x_21671:
[----:B------:R-:W-:Y:S05]  /*1690*/  BSYNC B1 ;  /* 0x0000000000017941 */ /* 0x000fea0003800000 */
.L_x_21669:
[----:B------:R-:W-:Y:S01]  /*16a0*/  HFMA2.MMA R0, -RZ, RZ, 0.96630859375, -0.0022525787353515625 ;  /* 0x3bbb989dff007435 */ /* 0x000fe200000001ff */
[----:B------:R-:W-:Y:S01]  /*16b0*/  IMAD.MOV.U32 R13, RZ, RZ, 0x437c0000 ;  /* 0x437c0000ff0d7424 */ /* 0x000fe200078e00ff */
[----:B------:R-:W-:Y:S01]  /*16c0*/  BSSY B1, `(.L_x_21672) ;  /* 0x0000016000017945 */ /* 0x000fe20003800000 */
[----:B------:R-:W-:-:S07]  /*16d0*/  FMUL R38, R17, R42 ;  /* 0x0000002a11267220 */ /* 0x000fce0000400000 */
        /* <DEDUP_REMOVED lines=16> */
.L_x_21673:
[----:B------:R-:W0:Y:S02]  /*17e0*/  MUFU.RCP R17, R16 ;  /* 0x0000001000117308 */ /* 0x000e240000001000 */
[----:B0-----:R-:W-:-:S04]  /*17f0*/  FFMA R0, R16, R17, -1 ;  /* 0xbf80000010007423 */ /* 0x001fc80000000011 */
[----:B------:R-:W-:-:S04]  /*1800*/  FADD.FTZ R0, -R0, -RZ ;  /* 0x800000ff00007221 */ /* 0x000fc80000010100 */
[----:B------:R-:W-:-:S07]  /*1810*/  FFMA R17, R17, R0, R17 ;  /* 0x0000000011117223 */ /* 0x000fce0000000011 */
.L_x_21674:
[----:B------:R-:W-:Y:S05]  /*1820*/  BSYNC B1 ;  /* 0x0000000000017941 */ /* 0x000fea0003800000 */
.L_x_21672:
        /* <DEDUP_REMOVED lines=20> */
.L_x_21676:
[----:B------:R-:W0:Y:S02]  /*1970*/  MUFU.RCP R17, R14 ;  /* 0x0000000e00117308 */ /* 0x000e240000001000 */
[----:B0-----:R-:W-:-:S04]  /*1980*/  FFMA R0, R14, R17, -1 ;  /* 0xbf8000000e007423 */ /* 0x001fc80000000011 */
[----:B------:R-:W-:-:S04]  /*1990*/  FADD.FTZ R0, -R0, -RZ ;  /* 0x800000ff00007221 */ /* 0x000fc80000010100 */
[----:B------:R-:W-:-:S07]  /*19a0*/  FFMA R17, R17, R0, R17 ;  /* 0x0000000011117223 */ /* 0x000fce0000000011 */
.L_x_21677:
[----:B------:R-:W-:Y:S05]  /*19b0*/  BSYNC B1 ;  /* 0x0000000000017941 */ /* 0x000fea0003800000 */
.L_x_21675:
        /* <DEDUP_REMOVED lines=20> */
.L_x_21679:
[----:B------:R-:W0:Y:S02]  /*1b00*/  MUFU.RCP R17, R16 ;  /* 0x0000001000117308 */ /* 0x000e240000001000 */
[----:B0-----:R-:W-:-:S04]  /*1b10*/  FFMA R0, R16, R17, -1 ;  /* 0xbf80000010007423 */ /* 0x001fc80000000011 */
[----:B------:R-:W-:-:S04]  /*1b20*/  FADD.FTZ R0, -R0, -RZ ;  /* 0x800000ff00007221 */ /* 0x000fc80000010100 */
[----:B------:R-:W-:-:S07]  /*1b30*/  FFMA R17, R17, R0, R17 ;  /* 0x0000000011117223 */ /* 0x000fce0000000011 */
.L_x_21680:
[----:B------:R-:W-:Y:S05]  /*1b40*/  BSYNC B1 ;  /* 0x0000000000017941 */ /* 0x000fea0003800000 */
.L_x_21678:
        /* <DEDUP_REMOVED lines=20> */
.L_x_21682:
[----:B------:R-:W0:Y:S02]  /*1c90*/  MUFU.RCP R17, R14 ;  /* 0x0000000e00117308 */ /* 0x000e240000001000 */
[----:B0-----:R-:W-:-:S04]  /*1ca0*/  FFMA R0, R14, R17, -1 ;  /* 0xbf8000000e007423 */ /* 0x001fc80000000011 */
[----:B------:R-:W-:-:S04]  /*1cb0*/  FADD.FTZ R0, -R0, -RZ ;  /* 0x800000ff00007221 */ /* 0x000fc80000010100 */
[----:B------:R-:W-:-:S07]  /*1cc0*/  FFMA R17, R17, R0, R17 ;  /* 0x0000000011117223 */ /* 0x000fce0000000011 */
.L_x_21683:
[----:B------:R-:W-:Y:S05]  /*1cd0*/  BSYNC B1 ;  /* 0x0000000000017941 */ /* 0x000fea0003800000 */
.L_x_21681:
        /* <DEDUP_REMOVED lines=20> */
.L_x_21685:
[----:B------:R-:W0:Y:S02]  /*1e20*/  MUFU.RCP R17, R16 ;  /* 0x0000001000117308 */ /* 0x000e240000001000 */
[----:B0-----:R-:W-:-:S04]  /*1e30*/  FFMA R0, R16, R17, -1 ;  /* 0xbf80000010007423 */ /* 0x001fc80000000011 */
[----:B------:R-:W-:-:S04]  /*1e40*/  FADD.FTZ R0, -R0, -RZ ;  /* 0x800000ff00007221 */ /* 0x000fc80000010100 */
[----:B------:R-:W-:-:S07]  /*1e50*/  FFMA R17, R17, R0, R17 ;  /* 0x0000000011117223 */ /* 0x000fce0000000011 */
.L_x_21686:
[----:B------:R-:W-:Y:S05]  /*1e60*/  BSYNC B1 ;  /* 0x0000000000017941 */ /* 0x000fea0003800000 */
.L_x_21684:
        /* <DEDUP_REMOVED lines=20> */
.L_x_21688:
[----:B------:R-:W0:Y:S02]  /*1fb0*/  MUFU.RCP R17, R14 ;  /* 0x0000000e00117308 */ /* 0x000e240000001000 */
[----:B0-----:R-:W-:-:S04]  /*1fc0*/  FFMA R0, R14, R17, -1 ;  /* 0xbf8000000e007423 */ /* 0x001fc80000000011 */
[----:B------:R-:W-:-:S04]  /*1fd0*/  FADD.FTZ R0, -R0, -RZ ;  /* 0x800000ff00007221 */ /* 0x000fc80000010100 */
[----:B------:R-:W-:-:S07]  /*1fe0*/  FFMA R17, R17, R0, R17 ;  /* 0x0000000011117223 */ /* 0x000fce0000000011 */
.L_x_21689:
[----:B------:R-:W-:Y:S05]  /*1ff0*/  BSYNC B1 ;  /* 0x0000000000017941 */ /* 0x000fea0003800000 */
.L_x_21687:
        /* <DEDUP_REMOVED lines=20> */
.L_x_21691:
[----:B------:R-:W0:Y:S02]  /*2140*/  MUFU.RCP R17, R16 ;  /* 0x0000001000117308 */ /* 0x000e240000001000 */
[----:B0-----:R-:W-:-:S04]  /*2150*/  FFMA R0, R16, R17, -1 ;  /* 0xbf80000010007423 */ /* 0x001fc80000000011 */
[----:B------:R-:W-:-:S04]  /*2160*/  FADD.FTZ R0, -R0, -RZ ;  /* 0x800000ff00007221 */ /* 0x000fc80000010100 */
[----:B------:R-:W-:-:S07]  /*2170*/  FFMA R17, R17, R0, R17 ;  /* 0x0000000011117223 */ /* 0x000fce0000000011 */
.L_x_21692:
[----:B------:R-:W-:Y:S05]  /*2180*/  BSYNC B1 ;  /* 0x0000000000017941 */ /* 0x000fea0003800000 */
.L_x_21690:
        /* <DEDUP_REMOVED lines=20> */
.L_x_21694:
[----:B------:R-:W0:Y:S02]  /*22d0*/  MUFU.RCP R17, R14 ;  /* 0x0000000e00117308 */ /* 0x000e240000001000 */
[----:B0-----:R-:W-:-:S04]  /*22e0*/  FFMA R0, R14, R17, -1 ;  /* 0xbf8000000e007423 */ /* 0x001fc80000000011 */
[----:B------:R-:W-:-:S04]  /*22f0*/  FADD.FTZ R0, -R0, -RZ ;  /* 0x800000ff00007221 */ /* 0x000fc80000010100 */
[----:B------:R-:W-:-:S07]  /*2300*/  FFMA R17, R17, R0, R17 ;  /* 0x0000000011117223 */ /* 0x000fce0000000011 */
.L_x_21695:
[----:B------:R-:W-:Y:S05]  /*2310*/  BSYNC B1 ;  /* 0x0000000000017941 */ /* 0x000fea0003800000 */
.L_x_21693:
        /* <DEDUP_REMOVED lines=20> */
.L_x_21697:
[----:B------:R-:W0:Y:S02]  /*2460*/  MUFU.RCP R17, R16 ;  /* 0x0000001000117308 */ /* 0x000e240000001000 */
[----:B0-----:R-:W-:-:S04]  /*2470*/  FFMA R0, R16, R17, -1 ;  /* 0xbf80000010007423 */ /* 0x001fc80000000011 */
[----:B------:R-:W-:-:S04]  /*2480*/  FADD.FTZ R0, -R0, -RZ ;  /* 0x800000ff00007221 */ /* 0x000fc80000010100 */
[----:B------:R-:W-:-:S07]  /*2490*/  FFMA R17, R17, R0, R17 ;  /* 0x0000000011117223 */ /* 0x000fce0000000011 */
.L_x_21698:
[----:B------:R-:W-:Y:S05]  /*24a0*/  BSYNC B1 ;  /* 0x0000000000017941 */ /* 0x000fea0003800000 */
.L_x_21696:
        /* <DEDUP_REMOVED lines=20> */
.L_x_21700:
[----:B------:R-:W0:Y:S02]  /*25f0*/  MUFU.RCP R17, R14 ;  /* 0x0000000e00117308 */ /* 0x000e240000001000 */
[----:B0-----:R-:W-:-:S04]  /*2600*/  FFMA R0, R14, R17, -1 ;  /* 0xbf8000000e007423 */ /* 0x001fc80000000011 */
[----:B------:R-:W-:-:S04]  /*2610*/  FADD.FTZ R0, -R0, -RZ ;  /* 0x800000ff00007221 */ /* 0x000fc80000010100 */
[----:B------:R-:W-:-:S07]  /*2620*/  FFMA R17, R17, R0, R17 ;  /* 0x0000000011117223 */ /* 0x000fce0000000011 */
.L_x_21701:
[----:B------:R-:W-:Y:S05]  /*2630*/  BSYNC B1 ;  /* 0x0000000000017941 */ /* 0x000fea0003800000 */
.L_x_21699:
        /* <DEDUP_REMOVED lines=19> */
[----:B------:R-:W-:Y:S01]  /*2770*/  IMAD.MOV.U32 R0, RZ, RZ, R17 ;  /* 0x000000ffff007224 */ /* 0x000fe200078e0011 */
[----:B------:R-:W-:Y:S06]  /*2780*/  BRA `(.L_x_21704) ;  /* 0x0000000000107947 */ /* 0x000fec0003800000 */
.L_x_21703:
[----:B------:R-:W0:Y:S02]  /*2790*/  MUFU.RCP R0, R15 ;  /* 0x0000000f00007308 */ /* 0x000e240000001000 */
[----:B0-----:R-:W-:-:S04]  /*27a0*/  FFMA R13, R15, R0, -1 ;  /* 0xbf8000000f0d7423 */ /* 0x001fc80000000000 */
[----:B------:R-:W-:-:S04]  /*27b0*/  FADD.FTZ R13, -R13, -RZ ;  /* 0x800000ff0d0d7221 */ /* 0x000fc80000010100 */
[----:B------:R-:W-:-:S07]  /*27c0*/  FFMA R0, R0, R13, R0 ;  /* 0x0000000d00007223 */ /* 0x000fce0000000000 */
.L_x_21704:
[----:B------:R-:W-:Y:S05]  /*27d0*/  BSYNC B1 ;  /* 0x0000000000017941 */ /* 0x000fea0003800000 */
.L_x_21702:
[----:B------:R-:W-:Y:S01]  /*27e0*/  ISETP.GE.U32.AND P1, PT, R52, R6, PT ;  /* 0x000000063400720c */ /* 0x000fe20003f26070 */
[----:B------:R-:W-:Y:S01]  /*27f0*/  ULDC.64 UR4, c[0x0][0x220] ;  /* 0x0000880000047ab9 */ /* 0x000fe20000000a00 */
[----:B------:R-:W-:Y:S01]  /*2800*/  LOP3.LUT R14, R60, 0x1f, RZ, 0xc0, !PT ;  /* 0x0000001f3c0e7812 */ /* 0x000fe200078ec0ff */
[-C--:B------:R-:W-:Y:S01]  /*2810*/  FMUL R46, R36, R2.reuse ;  /* 0x00000002242e7220 */ /* 0x080fe20000400000 */
[----:B------:R-:W-:Y:S01]  /*2820*/  LEA R52, P2, R61, UR4, 0x5 ;  /* 0x000000043d347c11 */ /* 0x000fe2000f8428ff */
[-C--:B------:R-:W-:Y:S01]  /*2830*/  FMUL R17, R37, R2.reuse ;  /* 0x0000000225117220 */ /* 0x080fe20000400000 */
[----:B------:R-:W-:Y:S01]  /*2840*/  ISETP.GE.U32.OR P1, PT, R14, R5, P1 ;  /* 0x000000050e00720c */ /* 0x000fe20000f26470 */
[-C--:B------:R-:W-:Y:S01]  /*2850*/  FMUL R47, R64, R2.reuse ;  /* 0x00000002402f7220 */ /* 0x080fe20000400000 */
[----:B------:R-:W-:Y:S01]  /*2860*/  LEA.HI.X R19, R61, UR5, R19, 0x5, P2 ;  /* 0x000000053d137c11 */ /* 0x000fe200090f2c13 */
[----:B------:R-:W-:Y:S01]  /*2870*/  FMUL R18, R39, R2 ;  /* 0x0000000227127220 */ /* 0x000fe20000400000 */
[----:B------:R-:W-:Y:S01]  /*2880*/  F2FP.SATFINITE.E4M3.F32.PACK_AB_MERGE_C R46, RZ, R46, RZ ;  /* 0x0000002eff2e723e */ /* 0x000fe200048070ff */
[----:B------:R-:W-:Y:S01]  /*2890*/  BSSY B0, `(.L_x_21705) ;  /* 0x0000027000007945 */ /* 0x000fe20003800000 */
[----:B------:R-:W-:Y:S01]  /*28a0*/  F2FP.SATFINITE.E4M3.F32.PACK_AB_MERGE_C R17, RZ, R17, RZ ;  /* 0x00000011ff11723e */ /* 0x000fe200048070ff */
[----:B------:R-:W-:Y:S01]  /*28b0*/  FMUL R0, R0, R51 ;  /* 0x0000003300007220 */ /* 0x000fe20000400000 */
[----:B------:R-:W-:-:S02]  /*28c0*/  F2FP.SATFINITE.E4M3.F32.PACK_AB_MERGE_C R47, RZ, R47, RZ ;  /* 0x0000002fff2f723e */ /* 0x000fc400048070ff */
[----:B------:R-:W-:Y:S02]  /*28d0*/  F2FP.SATFINITE.E4M3.F32.PACK_AB_MERGE_C R18, RZ, R18, RZ ;  /* 0x00000012ff12723e */ /* 0x000fe400048070ff */
[----:B------:R-:W-:Y:S01]  /*28e0*/  FMNMX R48, RZ, |R36|, !PT ;  /* 0x40000024ff307209 */ /* 0x000fe20007800000 */
[----:B------:R-:W-:Y:S01]  /*28f0*/  FMUL R36, R42, R2 ;  /* 0x000000022a247220 */ /* 0x000fe20000400000 */
[C-C-:B------:R-:W-:Y:S02]  /*2900*/  @!P1 LOP3.LUT R13, R70.reuse, 0x1f, R60.reuse, 0xf8, !PT ;  /* 0x0000001f460d9812 */ /* 0x140fe400078ef83c */
[----:B------:R-:W-:Y:S02]  /*2910*/  @!P1 LOP3.LUT R16, R70, 0x1f, R60, 0xf8, !PT ;  /* 0x0000001f46109812 */ /* 0x000fe400078ef83c */
[----:B------:R-:W-:Y:S02]  /*2920*/  @!P1 LEA R14, P2, R13, R52, 0x1 ;  /* 0x000000340d0e9211 */ /* 0x000fe400078408ff */
[----:B------:R-:W-:-:S02]  /*2930*/  @!P1 PRMT R41, R18, 0x7604, R47 ;  /* 0x0000760412299816 */ /* 0x000fc4000000002f */
[----:B------:R-:W-:Y:S02]  /*2940*/  @!P1 LEA.HI.X R15, R13, R19, R69, 0x1, P2 ;  /* 0x000000130d0f9211 */ /* 0x000fe400010f0c45 */
[----:B------:R-:W-:Y:S02]  /*2950*/  @!P1 PRMT R13, R17, 0x7604, R46 ;  /* 0x00007604110d9816 */ /* 0x000fe4000000002e */
[----:B------:R-:W-:Y:S02]  /*2960*/  @!P1 IADD3 R16, P2, R16, R9, RZ ;  /* 0x0000000910109210 */ /* 0x000fe40007f5e0ff */
[----:B------:R-:W-:Y:S01]  /*2970*/  FMNMX R48, |R37|, R48, !PT ;  /* 0x0000003025307209 */ /* 0x000fe20007800200 */
[----:B------:R0:W-:Y:S01]  /*2980*/  @!P1 STG.E.U16 desc[UR10][R14.64], R13 ;  /* 0x0000000d0e009986 */ /* 0x0001e2000c10150a */
[----:B------:R-:W-:Y:S01]  /*2990*/  @!P1 LOP3.LUT R50, R70, 0x1f, R60, 0xf8, !PT ;  /* 0x0000001f46329812 */ /* 0x000fe200078ef83c */
[----:B------:R-:W-:Y:S01]  /*29a0*/  @!P1 IMAD.X R40, R69, 0x1, R8, P2 ;  /* 0x0000000145289824 */ /* 0x000fe200010e0608 */
[----:B0-----:R-:W-:Y:S01]  /*29b0*/  @!P1 LEA R14, P2, R16, R52, 0x1 ;  /* 0x00000034100e9211 */ /* 0x001fe200078408ff */
[----:B------:R-:W-:-:S03]  /*29c0*/  FMUL R13, R38, R2 ;  /* 0x00000002260d7220 */ /* 0x000fc60000400000 */
[----:B------:R-:W-:Y:S01]  /*29d0*/  @!P1 LEA.HI.X R15, R16, R19, R40, 0x1, P2 ;  /* 0x00000013100f9211 */ /* 0x000fe200010f0c28 */
[-C--:B------:R-:W-:Y:S01]  /*29e0*/  FMUL R40, R45, R2.reuse ;  /* 0x000000022d287220 */ /* 0x080fe20000400000 */
[----:B------:R-:W-:Y:S01]  /*29f0*/  FMUL R16, R43, R2 ;  /* 0x000000022b107220 */ /* 0x000fe20000400000 */
[----:B------:R-:W-:Y:S02]  /*2a00*/  F2FP.SATFINITE.E4M3.F32.PACK_AB_MERGE_C R13, RZ, R13, RZ ;  /* 0x0000000dff0d723e */ /* 0x000fe400048070ff */
[----:B------:R0:W-:Y:S02]  /*2a10*/  @!P1 STG.E.U16 desc[UR10][R14.64], R41 ;  /* 0x000000290e009986 */ /* 0x0001e4000c10150a */
[----:B------:R-:W-:Y:S02]  /*2a20*/  F2FP.SATFINITE.E4M3.F32.PACK_AB_MERGE_C R16, RZ, R16, RZ ;  /* 0x00000010ff10723e */ /* 0x000fe400048070ff */
[----:B0-----:R-:W-:Y:S02]  /*2a30*/  F2FP.SATFINITE.E4M3.F32.PACK_AB_MERGE_C R14, RZ, R36, RZ ;  /* 0x00000024ff0e723e */ /* 0x001fe400048070ff */
[----:B------:R-:W-:Y:S01]  /*2a40*/  F2FP.SATFINITE.E4M3.F32.PACK_AB_MERGE_C R15, RZ, R40, RZ ;  /* 0x00000028ff0f723e */ /* 0x000fe200048070ff */
[----:B------:R-:W-:Y:S06]  /*2a50*/  @P1 BRA `(.L_x_21706) ;  /* 0x0000000000281947 */ /* 0x000fec0003800000 */
[----:B------:R-:W-:Y:S01]  /*2a60*/  ULDC.64 UR4, c[0x0][0x258] ;  /* 0x0000960000047ab9 */ /* 0x000fe20000000a00 */
[----:B------:R-:W-:Y:S01]  /*2a70*/  LOP3.LUT R37, R70, 0x1f, R60, 0xf8, !PT ;  /* 0x0000001f46257812 */ /* 0x000fe200078ef83c */
[----:B------:R-:W-:Y:S01]  /*2a80*/  ULOP3.LUT UR6, UR4, 0xfffffffe, URZ, 0xc0, !UPT ;  /* 0xfffffffe04067892 */ /* 0x000fe2000f8ec03f */
[----:B------:R-:W-:Y:S01]  /*2a90*/  PRMT R41, R16, 0x7604, R13 ;  /* 0x0000760410297816 */ /* 0x000fe2000000000d */
[----:B------:R-:W-:-:S04]  /*2aa0*/  ULOP3.LUT UR4, UR5, 0x7fffffff, URZ, 0xc0, !UPT ;  /* 0x7fffffff05047892 */ /* 0x000fc8000f8ec03f */
[----:B------:R-:W-:-:S04]  /*2ab0*/  IADD3 R37, P2, R37, UR6, RZ ;  /* 0x0000000625257c10 */ /* 0x000fc8000ff5e0ff */
[----:B------:R-:W-:Y:S02]  /*2ac0*/  IADD3.X R40, R69, UR4, RZ, P2, !PT ;  /* 0x0000000445287c10 */ /* 0x000fe400097fe4ff */
[----:B------:R-:W-:-:S04]  /*2ad0*/  LEA R36, P2, R37, R52, 0x1 ;  /* 0x0000003425247211 */ /* 0x000fc800078408ff */
[----:B------:R-:W-:-:S05]  /*2ae0*/  LEA.HI.X R37, R37, R19, R40, 0x1, P2 ;  /* 0x0000001325257211 */ /* 0x000fca00010f0c28 */
[----:B------:R0:W-:Y:S04]  /*2af0*/  STG.E.U16 desc[UR10][R36.64], R41 ;  /* 0x0000002924007986 */ /* 0x0001e8000c10150a */
.L_x_21706:
[----:B------:R-:W-:Y:S05]  /*2b00*/  BSYNC B0 ;  /* 0x0000000000007941 */ /* 0x000fea0003800000 */
.L_x_21705:
[----:B------:R-:W-:Y:S04]  /*2b10*/  BSSY B0, `(.L_x_21707) ;  /* 0x000000a000007945 */ /* 0x000fe80003800000 */
[----:B------:R-:W-:Y:S05]  /*2b20*/  @P1 BRA `(.L_x_21708) ;  /* 0x0000000000201947 */ /* 0x000fea0003800000 */
[----:B------:R-:W-:Y:S01]  /*2b30*/  LOP3.LUT R68, R70, 0x1f, R60, 0xf8, !PT ;  /* 0x0000001f46447812 */ /* 0x000fe200078ef83c */
[----:B0-----:R-:W-:-:S04]  /*2b40*/  IMAD R37, R8, 0x3, RZ ;  /* 0x0000000308257824 */ /* 0x001fc800078e02ff */
[----:B------:R-:W-:-:S05]  /*2b50*/  IMAD.WIDE.U32 R40, R9, 0x3, R68 ;  /* 0x0000000309287825 */ /* 0x000fca00078e0044 */
[----:B------:R-:W-:Y:S02]  /*2b60*/  IADD3 R37, R37, R41, RZ ;  /* 0x0000002925257210 */ /* 0x000fe40007ffe0ff */
[C---:B------:R-:W-:Y:S02]  /*2b70*/  LEA R36, P2, R40.reuse, R52, 0x1 ;  /* 0x0000003428247211 */ /* 0x040fe400078408ff */
[----:B------:R-:W-:Y:S02]  /*2b80*/  PRMT R41, R15, 0x7604, R14 ;  /* 0x000076040f297816 */ /* 0x000fe4000000000e */
[----:B------:R-:W-:-:S05]  /*2b90*/  LEA.HI.X R37, R40, R19, R37, 0x1, P2 ;  /* 0x0000001328257211 */ /* 0x000fca00010f0c25 */
[----:B------:R1:W-:Y:S04]  /*2ba0*/  STG.E.U16 desc[UR10][R36.64], R41 ;  /* 0x0000002924007986 */ /* 0x0003e8000c10150a */
.L_x_21708:
[----:B------:R-:W-:Y:S05]  /*2bb0*/  BSYNC B0 ;  /* 0x0000000000007941 */ /* 0x000fea0003800000 */
.L_x_21707:
[-C--:B01----:R-:W-:Y:S01]  /*2bc0*/  FMUL R37, R59, R2.reuse ;  /* 0x000000023b257220 */ /* 0x083fe20000400000 */
[----:B------:R-:W-:Y:S01]  /*2bd0*/  FMUL R36, R44, R2 ;  /* 0x000000022c247220 */ /* 0x000fe20000400000 */
[C---:B------:R-:W-:Y:S01]  /*2be0*/  @!P1 LEA R40, P2, R9.reuse, R50, 0x2 ;  /* 0x0000003209289211 */ /* 0x040fe200078410ff */
[----:B------:R-:W-:Y:S01]  /*2bf0*/  FMUL R41, R58, R2 ;  /* 0x000000023a297220 */ /* 0x000fe20000400000 */
[----:B------:R-:W-:Y:S01]  /*2c00*/  BSSY B0, `(.L_x_21709) ;  /* 0x0000017000007945 */ /* 0x000fe20003800000 */
[----:B------:R-:W-:Y:S02]  /*2c10*/  F2FP.SATFINITE.E4M3.F32.PACK_AB_MERGE_C R51, RZ, R37, RZ ;  /* 0x00000025ff33723e */ /* 0x000fe400048070ff */
[----:B------:R-:W-:Y:S02]  /*2c20*/  F2FP.SATFINITE.E4M3.F32.PACK_AB_MERGE_C R50, RZ, R36, RZ ;  /* 0x00000024ff32723e */ /* 0x000fe400048070ff */
[----:B------:R-:W-:Y:S02]  /*2c30*/  @!P1 LEA.HI.X R37, R9, R69, R8, 0x2, P2 ;  /* 0x0000004509259211 */ /* 0x000fe400010f1408 */
[----:B------:R-:W-:-:S02]  /*2c40*/  @!P1 LEA R36, P2, R40, R52, 0x1 ;  /* 0x0000003428249211 */ /* 0x000fc400078408ff */
[----:B------:R-:W-:Y:S02]  /*2c50*/  @!P1 PRMT R49, R51, 0x7604, R50 ;  /* 0x0000760433319816 */ /* 0x000fe40000000032 */
[----:B------:R-:W-:Y:S01]  /*2c60*/  @!P1 LEA.HI.X R37, R40, R19, R37, 0x1, P2 ;  /* 0x0000001328259211 */ /* 0x000fe200010f0c25 */
[----:B------:R-:W-:Y:S01]  /*2c70*/  FMUL R40, R57, R2 ;  /* 0x0000000239287220 */ /* 0x000fe20000400000 */
[----:B------:R-:W-:Y:S02]  /*2c80*/  LOP3.LUT R50, R50, 0xffff, RZ, 0xc0, !PT ;  /* 0x0000ffff32327812 */ /* 0x000fe400078ec0ff */
[----:B------:R-:W-:Y:S01]  /*2c90*/  LOP3.LUT R51, R51, 0xffff, RZ, 0xc0, !PT ;  /* 0x0000ffff33337812 */ /* 0x000fe200078ec0ff */
[----:B------:R0:W-:Y:S01]  /*2ca0*/  @!P1 STG.E.U16 desc[UR10][R36.64], R49 ;  /* 0x0000003124009986 */ /* 0x0001e2000c10150a */
[----:B------:R-:W-:Y:S02]  /*2cb0*/  F2FP.SATFINITE.E4M3.F32.PACK_AB_MERGE_C R61, RZ, R40, RZ ;  /* 0x00000028ff3d723e */ /* 0x000fe400048070ff */
[----:B------:R-:W-:Y:S01]  /*2cc0*/  F2FP.SATFINITE.E4M3.F32.PACK_AB_MERGE_C R72, RZ, R41, RZ ;  /* 0x00000029ff48723e */ /* 0x000fe200048070ff */
[----:B------:R-:W-:Y:S06]  /*2cd0*/  @P1 BRA `(.L_x_21710) ;  /* 0x0000000000241947 */ /* 0x000fec0003800000 */
[----:B------:R-:W-:Y:S01]  /*2ce0*/  LOP3.LUT R40, R70, 0x1f, R60, 0xf8, !PT ;  /* 0x0000001f46287812 */ /* 0x000fe200078ef83c */
[----:B------:R-:W-:Y:S02]  /*2cf0*/  IMAD.MOV.U32 R41, RZ, RZ, R69 ;  /* 0x000000ffff297224 */ /* 0x000fe400078e0045 */
[----:B0-----:R-:W-:Y:S02]  /*2d00*/  IMAD R37, R8, 0x5, RZ ;  /* 0x0000000508257824 */ /* 0x001fe400078e02ff */
[----:B------:R-:W-:-:S04]  /*2d10*/  IMAD.WIDE.U32 R40, R9, 0x5, R40 ;  /* 0x0000000509287825 */ /* 0x000fc800078e0028 */
[----:B------:R-:W-:Y:S01]  /*2d20*/  IMAD.IADD R37, R37, 0x1, R41 ;  /* 0x0000000125257824 */ /* 0x000fe200078e0229 */
[----:B------:R-:W-:Y:S02]  /*2d30*/  LEA R36, P2, R40, R52, 0x1 ;  /* 0x0000003428247211 */ /* 0x000fe400078408ff */
[----:B------:R-:W-:Y:S02]  /*2d40*/  PRMT R41, R72, 0x7604, R61 ;  /* 0x0000760448297816 */ /* 0x000fe4000000003d */
[----:B------:R-:W-:-:S05]  /*2d50*/  LEA.HI.X R37, R40, R19, R37, 0x1, P2 ;  /* 0x0000001328257211 */ /* 0x000fca00010f0c25 */
[----:B------:R1:W-:Y:S04]  /*2d60*/  STG.E.U16 desc[UR10][R36.64], R41 ;  /* 0x0000002924007986 */ /* 0x0003e8000c10150a */
.L_x_21710:
[----:B------:R-:W-:Y:S05]  /*2d70*/  BSYNC B0 ;  /* 0x0000000000007941 */ /* 0x000fea0003800000 */
.L_x_21709:
[----:B------:R-:W-:Y:S01]  /*2d80*/  PRMT R65, R72, 0x7104, RZ ;  /* 0x0000710448417816 */ /* 0x000fe200000000ff */
[-C--:B0-----:R-:W-:Y:S01]  /*2d90*/  FMUL R49, R55, R2.reuse ;  /* 0x0000000237317220 */ /* 0x081fe20000400000 */
[----:B-1----:R-:W-:Y:S01]  /*2da0*/  LOP3.LUT R36, R51, 0xff, RZ, 0xc0, !PT ;  /* 0x000000ff33247812 */ /* 0x002fe200078ec0ff */
[----:B------:R-:W-:Y:S01]  /*2db0*/  BSSY B0, `(.L_x_21711) ;  /* 0x0000012000007945 */ /* 0x000fe20003800000 */
[----:B------:R-:W-:Y:S02]  /*2dc0*/  PRMT R66, R61, 0x7104, RZ ;  /* 0x000071043d427816 */ /* 0x000fe400000000ff */
[----:B------:R-:W-:Y:S01]  /*2dd0*/  LOP3.LUT R65, R36, 0xff00, R65, 0xf8, !PT ;  /* 0x0000ff0024417812 */ /* 0x000fe200078ef841 */
[----:B------:R-:W-:Y:S01]  /*2de0*/  FMUL R36, R54, R2 ;  /* 0x0000000236247220 */ /* 0x000fe20000400000 */
[----:B------:R-:W-:Y:S02]  /*2df0*/  LOP3.LUT R37, R50, 0xff, RZ, 0xc0, !PT ;  /* 0x000000ff32257812 */ /* 0x000fe400078ec0ff */
[----:B------:R-:W-:-:S02]  /*2e00*/  F2FP.SATFINITE.E4M3.F32.PACK_AB_MERGE_C R49, RZ, R49, RZ ;  /* 0x00000031ff31723e */ /* 0x000fc400048070ff */
[----:B------:R-:W-:Y:S02]  /*2e10*/  LOP3.LUT R66, R37, 0xff00, R66, 0xf8, !PT ;  /* 0x0000ff0025427812 */ /* 0x000fe400078ef842 */
[----:B------:R-:W-:Y:S01]  /*2e20*/  F2FP.SATFINITE.E4M3.F32.PACK_AB_MERGE_C R50, RZ, R36, RZ ;  /* 0x00000024ff32723e */ /* 0x000fe200048070ff */
[----:B------:R-:W-:Y:S06]  /*2e30*/  @P1 BRA `(.L_x_21712) ;  /* 0x0000000000241947 */ /* 0x000fec0003800000 */
[----:B------:R-:W-:Y:S01]  /*2e40*/  LOP3.LUT R40, R70, 0x1f, R60, 0xf8, !PT ;  /* 0x0000001f46287812 */ /* 0x000fe200078ef83c */
[----:B------:R-:W-:Y:S01]  /*2e50*/  IMAD R37, R8, 0x6, RZ ;  /* 0x0000000608257824 */ /* 0x000fe200078e02ff */
[----:B------:R-:W-:-:S03]  /*2e60*/  MOV R41, R69 ;  /* 0x0000004500297202 */ /* 0x000fc60000000f00 */
[----:B------:R-:W-:-:S04]  /*2e70*/  IMAD.WIDE.U32 R40, R9, 0x6, R40 ;  /* 0x0000000609287825 */ /* 0x000fc800078e0028 */
[----:B------:R-:W-:Y:S01]  /*2e80*/  IMAD.IADD R37, R37, 0x1, R41 ;  /* 0x0000000125257824 */ /* 0x000fe200078e0229 */
[C---:B------:R-:W-:Y:S02]  /*2e90*/  LEA R36, P2, R40.reuse, R52, 0x1 ;  /* 0x0000003428247211 */ /* 0x040fe400078408ff */
[----:B------:R-:W-:Y:S02]  /*2ea0*/  PRMT R41, R49, 0x7604, R50 ;  /* 0x0000760431297816 */ /* 0x000fe40000000032 */
[----:B------:R-:W-:-:S05]  /*2eb0*/  LEA.HI.X R37, R40, R19, R37, 0x1, P2 ;  /* 0x0000001328257211 */ /* 0x000fca00010f0c25 */
[----:B------:R0:W-:Y:S04]  /*2ec0*/  STG.E.U16 desc[UR10][R36.64], R41 ;  /* 0x0000002924007986 */ /* 0x0001e8000c10150a */
.L_x_21712:
[----:B------:R-:W-:Y:S05]  /*2ed0*/  BSYNC B0 ;  /* 0x0000000000007941 */ /* 0x000fea0003800000 */
.L_x_21711:
[----:B0-----:R-:W-:Y:S01]  /*2ee0*/  FMUL R36, R56, R2 ;  /* 0x0000000238247220 */ /* 0x001fe20000400000 */
[----:B------:R-:W-:Y:S01]  /*2ef0*/  IMAD.U32 R37, R50, 0x10000, RZ ;  /* 0x0001000032257824 */ /* 0x000fe200078e00ff */
[----:B------:R-:W-:Y:S01]  /*2f00*/  BSSY B0, `(.L_x_21713) ;  /* 0x0000017000007945 */ /* 0x000fe20003800000 */
[----:B------:R-:W-:Y:S02]  /*2f10*/  IMAD.U32 R49, R49, 0x10000, RZ ;  /* 0x0001000031317824 */ /* 0x000fe400078e00ff */
[----:B------:R-:W-:Y:S02]  /*2f20*/  F2FP.SATFINITE.E4M3.F32.PACK_AB_MERGE_C R36, RZ, R36, RZ ;  /* 0x00000024ff24723e */ /* 0x000fe400048070ff */
[----:B------:R-:W-:Y:S02]  /*2f30*/  LOP3.LUT R37, R37, 0xff0000, RZ, 0xc0, !PT ;  /* 0x00ff000025257812 */ /* 0x000fe400078ec0ff */
[----:B------:R-:W-:Y:S02]  /*2f40*/  LOP3.LUT R40, R36, 0xffff, RZ, 0xc0, !PT ;  /* 0x0000ffff24287812 */ /* 0x000fe400078ec0ff */
[----:B------:R-:W-:-:S02]  /*2f50*/  LOP3.LUT R49, R49, 0xff0000, RZ, 0xc0, !PT ;  /* 0x00ff000031317812 */ /* 0x000fc400078ec0ff */
[----:B------:R-:W-:-:S04]  /*2f60*/  SHF.L.U32 R67, R40, 0x18, RZ ;  /* 0x0000001828437819 */ /* 0x000fc800000006ff */
[----:B------:R-:W-:Y:S01]  /*2f70*/  LOP3.LUT R67, R67, R66, R37, 0xfe, !PT ;  /* 0x0000004243437212 */ /* 0x000fe200078efe25 */
[----:B------:R-:W-:-:S05]  /*2f80*/  FMUL R37, R0, R2 ;  /* 0x0000000200257220 */ /* 0x000fca0000400000 */
[----:B------:R-:W-:-:S04]  /*2f90*/  F2FP.SATFINITE.E4M3.F32.PACK_AB_MERGE_C R41, RZ, R37, RZ ;  /* 0x00000025ff29723e */ /* 0x000fc800048070ff */
[----:B------:R-:W-:-:S05]  /*2fa0*/  LOP3.LUT R37, R41, 0xffff, RZ, 0xc0, !PT ;  /* 0x0000ffff29257812 */ /* 0x000fca00078ec0ff */
[----:B------:R-:W-:-:S05]  /*2fb0*/  IMAD.SHL.U32 R40, R37, 0x1000000, RZ ;  /* 0x0100000025287824 */ /* 0x000fca00078e00ff */
[----:B------:R-:W-:Y:S01]  /*2fc0*/  LOP3.LUT R65, R40, R65, R49, 0xfe, !PT ;  /* 0x0000004128417212 */ /* 0x000fe200078efe31 */
[----:B------:R-:W-:Y:S06]  /*2fd0*/  @P1 BRA `(.L_x_21714) ;  /* 0x0000000000241947 */ /* 0x000fec0003800000 */
[----:B------:R-:W-:Y:S01]  /*2fe0*/  PRMT R49, R41, 0x7604, R36 ;  /* 0x0000760429317816 */ /* 0x000fe20000000024 */
[----:B------:R-:W-:Y:S01]  /*2ff0*/  IMAD R37, R8, 0x7, RZ ;  /* 0x0000000708257824 */ /* 0x000fe200078e02ff */
[----:B------:R-:W-:Y:S02]  /*3000*/  LOP3.LUT R40, R70, 0x1f, R60, 0xf8, !PT ;  /* 0x0000001f46287812 */ /* 0x000fe400078ef83c */
[----:B------:R-:W-:-:S03]  /*3010*/  MOV R41, R69 ;  /* 0x0000004500297202 */ /* 0x000fc60000000f00 */
[----:B------:R-:W-:-:S04]  /*3020*/  IMAD.WIDE.U32 R40, R9, 0x7, R40 ;  /* 0x0000000709287825 */ /* 0x000fc800078e0028 */
[----:B------:R-:W-:Y:S01]  /*3030*/  IMAD.IADD R37, R37, 0x1, R41 ;  /* 0x0000000125257824 */ /* 0x000fe200078e0229 */
[----:B------:R-:W-:-:S04]  /*3040*/  LEA R36, P1, R40, R52, 0x1 ;  /* 0x0000003428247211 */ /* 0x000fc800078208ff */
[----:B------:R-:W-:-:S05]  /*3050*/  LEA.HI.X R37, R40, R19, R37, 0x1, P1 ;  /* 0x0000001328257211 */ /* 0x000fca00008f0c25 */
[----:B------:R0:W-:Y:S04]  /*3060*/  STG.E.U16 desc[UR10][R36.64], R49 ;  /* 0x0000003124007986 */ /* 0x0001e8000c10150a */
.L_x_21714:
[----:B------:R-:W-:Y:S05]  /*3070*/  BSYNC B0 ;  /* 0x0000000000007941 */ /* 0x000fea0003800000 */
.L_x_21713:
[----:B0-----:R-:W-:Y:S02]  /*3080*/  LOP3.LUT R37, R53, 0x1ffffffc, RZ, 0xc0, !PT ;  /* 0x1ffffffc35257812 */ /* 0x001fe400078ec0ff */
[----:B------:R-:W-:Y:S02]  /*3090*/  LOP3.LUT R41, R7, 0x2, RZ, 0xfc, !PT ;  /* 0x0000000207297812 */ /* 0x000fe400078efcff */
[----:B------:R-:W-:Y:S02]  /*30a0*/  IADD3 R37, R12, 0x1e, -R37 ;  /* 0x0000001e0c257810 */ /* 0x000fe40007ffe825 */
[----:B------:R-:W-:Y:S02]  /*30b0*/  ISETP.GE.U32.AND P1, PT, R41, R6, PT ;  /* 0x000000062900720c */ /* 0x000fe40003f26070 */
[----:B------:R-:W-:Y:S01]  /*30c0*/  LOP3.LUT R50, R37, 0x1f, RZ, 0xc0, !PT ;  /* 0x0000001f25327812 */ /* 0x000fe200078ec0ff */
[C---:B------:R-:W-:Y:S01]  /*30d0*/  IMAD.SHL.U32 R37, R9.reuse, 0x8, RZ ;  /* 0x0000000809257824 */ /* 0x040fe200078e00ff */
[----:B------:R-:W-:-:S02]  /*30e0*/  SHF.L.U64.HI R41, R9, 0x3, R8 ;  /* 0x0000000309297819 */ /* 0x000fc40000010208 */
[----:B------:R-:W-:Y:S02]  /*30f0*/  ISETP.LT.U32.AND P1, PT, R50, R5, !P1 ;  /* 0x000000053200720c */ /* 0x000fe40004f21070 */
[----:B------:R-:W-:Y:S02]  /*3100*/  IADD3 R61, P2, R37, R70, RZ ;  /* 0x00000046253d7210 */ /* 0x000fe40007f5e0ff */
[----:B------:R-:W-:Y:S02]  /*3110*/  FMNMX R48, |R64|, R48, !PT ;  /* 0x0000003040307209 */ /* 0x000fe40007800200 */
[----:B------:R-:W-:Y:S02]  /*3120*/  IADD3 R50, P3, R50, R61, RZ ;  /* 0x0000003d32327210 */ /* 0x000fe40007f7e0ff */
[----:B------:R-:W-:-:S05]  /*3130*/  IADD3.X R60, R41, R69, RZ, P2, !PT ;  /* 0x00000045293c7210 */ /* 0x000fca00017fe4ff */
[----:B------:R-:W-:Y:S01]  /*3140*/  @P1 IADD3 R36, P2, R50, R37, RZ ;  /* 0x0000002532241210 */ /* 0x000fe20007f5e0ff */
[----:B------:R-:W-:-:S04]  /*3150*/  IMAD.X R51, RZ, RZ, R60, P3 ;  /* 0x000000ffff337224 */ /* 0x000fc800018e063c */
[----:B------:R-:W-:Y:S01]  /*3160*/  @P1 IMAD.X R37, R51, 0x1, R41, P2 ;  /* 0x0000000133251824 */ /* 0x000fe200010e0629 */
[C---:B------:R-:W-:Y:S02]  /*3170*/  @P1 LEA R40, P2, R36.reuse, R4, 0x3 ;  /* 0x0000000424281211 */ /* 0x040fe400078418ff */
[----:B------:R-:W-:Y:S02]  /*3180*/  FMNMX R69, |R39|, R48, !PT ;  /* 0x0000003027457209 */ /* 0x000fe40007800200 */
[----:B------:R-:W-:Y:S02]  /*3190*/  @P1 LEA.HI.X R41, R36, R3, R37, 0x3, P2 ;  /* 0x0000000324291211 */ /* 0x000fe400010f1c25 */
[----:B------:R-:W-:Y:S01]  /*31a0*/  CS2R R36, SRZ ;  /* 0x0000000000247805 */ /* 0x000fe2000001ff00 */
[----:B------:R-:W-:-:S04]  /*31b0*/  @P1 IMAD.WIDE.U32 R48, R9, 0x9, R50 ;  /* 0x0000000909301825 */ /* 0x000fc800078e0032 */
[----:B------:R-:W-:Y:S01]  /*31c0*/  @P1 IMAD R39, R8, 0x9, RZ ;  /* 0x0000000908271824 */ /* 0x000fe200078e02ff */
[----:B------:R0:W5:Y:S04]  /*31d0*/  @P1 LDG.E.64 R36, desc[UR10][R40.64] ;  /* 0x0000000a28241981 */ /* 0x000168000c1e1b00 */
[----:B------:R-:W-:Y:S02]  /*31e0*/  @P1 IADD3 R39, R39, R49, RZ ;  /* 0x0000003127271210 */ /* 0x000fe40007ffe0ff */
[----:B0-----:R-:W-:-:S04]  /*31f0*/  @P1 LEA R40, P2, R48, R4, 0x3 ;  /* 0x0000000430281211 */ /* 0x001fc800078418ff */
[----:B------:R-:W-:Y:S02]  /*3200*/  @P1 LEA.HI.X R41, R48, R3, R39, 0x3, P2 ;  /* 0x0000000330291211 */ /* 0x000fe400010f1c27 */
[----:B------:R-:W-:Y:S02]  /*3210*/  FMNMX R48, |R38|, R69, !PT ;  /* 0x0000004526307209 */ /* 0x000fe40007800200 */
[----:B------:R-:W-:-:S06]  /*3220*/  CS2R R38, SRZ ;  /* 0x0000000000267805 */ /* 0x000fcc000001ff00 */
[----:B------:R0:W5:Y:S01]  /*3230*/  @P1 LDG.E.64 R38, desc[UR10][R40.64] ;  /* 0x0000000a28261981 */ /* 0x000162000c1e1b00 */
[----:B------:R-:W-:Y:S01]  /*3240*/  FMNMX R69, |R43|, R48, !PT ;  /* 0x000000302b457209 */ /* 0x000fe20007800200 */
[----:B------:R-:W-:-:S03]  /*3250*/  @P1 IMAD R43, R8, 0xa, RZ ;  /* 0x0000000a082b1824 */ /* 0x000fc600078e02ff */
[----:B------:R-:W-:Y:S01]  /*3260*/  FMNMX R42, |R42|, R69, !PT ;  /* 0x000000452a2a7209 */ /* 0x000fe20007800200 */
[----:B0-----:R-:W-:Y:S02]  /*3270*/  @P1 IMAD.MOV.U32 R40, RZ, RZ, R50 ;  /* 0x000000ffff281224 */ /* 0x001fe400078e0032 */
[----:B------:R-:W-:Y:S02]  /*3280*/  @P1 IMAD.MOV.U32 R41, RZ, RZ, R51 ;  /* 0x000000ffff291224 */ /* 0x000fe400078e0033 */
[----:B------:R-:W-:Y:S01]  /*3290*/  @P1 IMAD.WIDE.U32 R40, R9, 0xa, R40 ;  /* 0x0000000a09281825 */ /* 0x000fe200078e0028 */
[----:B------:R-:W-:-:S04]  /*32a0*/  FMNMX R45, |R45|, R42, !PT ;  /* 0x0000002a2d2d7209 */ /* 0x000fc80007800200 */
[----:B------:R-:W-:Y:S02]  /*32b0*/  @P1 IADD3 R43, R43, R41, RZ ;  /* 0x000000292b2b1210 */ /* 0x000fe40007ffe0ff */
[----:B------:R-:W-:Y:S01]  /*32c0*/  @P1 LEA R48, P2, R40, R4, 0x3 ;  /* 0x0000000428301211 */ /* 0x000fe200078418ff */
[----:B------:R-:W-:-:S03]  /*32d0*/  @P1 IMAD.MOV.U32 R42, RZ, RZ, R50 ;  /* 0x000000ffff2a1224 */ /* 0x000fc600078e0032 */
[----:B------:R-:W-:Y:S01]  /*32e0*/  @P1 LEA.HI.X R49, R40, R3, R43, 0x3, P2 ;  /* 0x0000000328311211 */ /* 0x000fe200010f1c2b */
[----:B------:R-:W-:Y:S01]  /*32f0*/  @P1 IMAD.MOV.U32 R43, RZ, RZ, R51 ;  /* 0x000000ffff2b1224 */ /* 0x000fe200078e0033 */
[----:B------:R-:W-:Y:S01]  /*3300*/  CS2R R40, SRZ ;  /* 0x0000000000287805 */ /* 0x000fe2000001ff00 */
[----:B------:R-:W-:Y:S01]  /*3310*/  @P1 IMAD R69, R8, 0xb, RZ ;  /* 0x0000000b08451824 */ /* 0x000fe200078e02ff */
[----:B------:R-:W-:Y:S01]  /*3320*/  LOP3.LUT R64, R46, 0xff, RZ, 0xc0, !PT ;  /* 0x000000ff2e407812 */ /* 0x000fe200078ec0ff */
[----:B------:R-:W-:Y:S01]  /*3330*/  @P1 IMAD.WIDE.U32 R42, R9, 0xb, R42 ;  /* 0x0000000b092a1825 */ /* 0x000fe200078e002a */
[----:B------:R-:W-:Y:S02]  /*3340*/  LOP3.LUT R47, R47, 0xffff, RZ, 0xc0, !PT ;  /* 0x0000ffff2f2f7812 */ /* 0x000fe400078ec0ff */
[----:B------:R-:W-:Y:S01]  /*3350*/  FMNMX R66, |R44|, R45, !PT ;  /* 0x0000002d2c427209 */ /* 0x000fe20007800200 */
[----:B------:R-:W-:Y:S01]  /*3360*/  @P1 IMAD.MOV.U32 R44, RZ, RZ, R50 ;  /* 0x000000ffff2c1224 */ /* 0x000fe200078e0032 */
[----:B------:R0:W5:Y:S01]  /*3370*/  @P1 LDG.E.64 R40, desc[UR10][R48.64] ;  /* 0x0000000a30281981 */ /* 0x000162000c1e1b00 */
[----:B------:R-:W-:Y:S01]  /*3380*/  @P1 IMAD.MOV.U32 R45, RZ, RZ, R51 ;  /* 0x000000ffff2d1224 */ /* 0x000fe200078e0033 */
[----:B------:R-:W-:Y:S01]  /*3390*/  PRMT R64, R47, 0x7604, R64 ;  /* 0x000076042f407816 */ /* 0x000fe20000000040 */
[----:B------:R-:W-:Y:S01]  /*33a0*/  @P1 IMAD R47, R8, 0xc, RZ ;  /* 0x0000000c082f1824 */ /* 0x000fe200078e02ff */
[----:B------:R-:W-:Y:S01]  /*33b0*/  @P1 IADD3 R43, R69, R43, RZ ;  /* 0x0000002b452b1210 */ /* 0x000fe20007ffe0ff */
[----:B------:R-:W-:Y:S01]  /*33c0*/  @P1 IMAD.WIDE.U32 R44, R9, 0xc, R44 ;  /* 0x0000000c092c1825 */ /* 0x000fe200078e002c */
[----:B0-----:R-:W-:-:S04]  /*33d0*/  @P1 LEA R48, P2, R42, R4, 0x3 ;  /* 0x000000042a301211 */ /* 0x001fc800078418ff */
[----:B------:R-:W-:Y:S02]  /*33e0*/  @P1 IADD3 R45, R47, R45, RZ ;  /* 0x0000002d2f2d1210 */ /* 0x000fe40007ffe0ff */
[----:B------:R-:W-:Y:S02]  /*33f0*/  @P1 LEA.HI.X R49, R42, R3, R43, 0x3, P2 ;  /* 0x000000032a311211 */ /* 0x000fe400010f1c2b */
[----:B------:R-:W-:Y:S02]  /*3400*/  CS2R R42, SRZ ;  /* 0x00000000002a7805 */ /* 0x000fe4000001ff00 */
[----:B------:R-:W-:-:S04]  /*3410*/  @P1 LEA R46, P2, R44, R4, 0x3 ;  /* 0x000000042c2e1211 */ /* 0x000fc800078418ff */
[----:B------:R-:W-:Y:S02]  /*3420*/  @P1 LEA.HI.X R47, R44, R3, R45, 0x3, P2 ;  /* 0x000000032c2f1211 */ /* 0x000fe400010f1c2d */
[----:B------:R-:W-:Y:S01]  /*3430*/  CS2R R44, SRZ ;  /* 0x00000000002c7805 */ /* 0x000fe2000001ff00 */
[----:B------:R0:W5:Y:S05]  /*3440*/  @P1 LDG.E.64 R42, desc[UR10][R48.64] ;  /* 0x0000000a302a1981 */ /* 0x00016a000c1e1b00 */
[----:B------:R1:W5:Y:S01]  /*3450*/  @P1 LDG.E.64 R44, desc[UR10][R46.64] ;  /* 0x0000000a2e2c1981 */ /* 0x000362000c1e1b00 */
[----:B------:R-:W-:Y:S02]  /*3460*/  LOP3.LUT R17, R17, 0xff, RZ, 0xc0, !PT ;  /* 0x000000ff11117812 */ /* 0x000fe400078ec0ff */
[----:B------:R-:W-:Y:S01]  /*3470*/  LOP3.LUT R18, R18, 0xffff, RZ, 0xc0, !PT ;  /* 0x0000ffff12127812 */ /* 0x000fe200078ec0ff */
[----:B0-----:R-:W-:Y:S01]  /*3480*/  @P1 IMAD R49, R8, 0xd, RZ ;  /* 0x0000000d08311824 */ /* 0x001fe200078e02ff */
[----:B------:R-:W-:-:S02]  /*3490*/  FMNMX R66, |R59|, R66, !PT ;  /* 0x000000423b427209 */ /* 0x000fc40007800200 */
[----:B------:R-:W-:Y:S01]  /*34a0*/  PRMT R17, R18, 0x7604, R17 ;  /* 0x0000760412117816 */ /* 0x000fe20000000011 */
[----:B-1----:R-:W-:Y:S02]  /*34b0*/  @P1 IMAD.MOV.U32 R46, RZ, RZ, R50 ;  /* 0x000000ffff2e1224 */ /* 0x002fe400078e0032 */
[----:B------:R-:W-:Y:S02]  /*34c0*/  @P1 IMAD.MOV.U32 R47, RZ, RZ, R51 ;  /* 0x000000ffff2f1224 */ /* 0x000fe400078e0033 */
[----:B------:R-:W-:Y:S01]  /*34d0*/  @P1 IMAD.WIDE.U32 R46, R9, 0xd, R46 ;  /* 0x0000000d092e1825 */ /* 0x000fe200078e002e */
[----:B------:R-:W-:-:S04]  /*34e0*/  @P1 LOP3.LUT R59, R53, 0x1c, RZ, 0xc0, !PT ;  /* 0x0000001c353b1812 */ /* 0x000fc800078ec0ff */
[----:B------:R-:W-:Y:S02]  /*34f0*/  @P1 IADD3 R18, R49, R47, RZ ;  /* 0x0000002f31121210 */ /* 0x000fe40007ffe0ff */
[----:B------:R-:W-:-:S04]  /*3500*/  @P1 LEA R48, P2, R46, R4, 0x3 ;  /* 0x000000042e301211 */ /* 0x000fc800078418ff */
[----:B------:R-:W-:Y:S02]  /*3510*/  @P1 LEA.HI.X R49, R46, R3, R18, 0x3, P2 ;  /* 0x000000032e311211 */ /* 0x000fe400010f1c12 */
[----:B------:R-:W-:Y:S02]  /*3520*/  CS2R R46, SRZ ;  /* 0x00000000002e7805 */ /* 0x000fe4000001ff00 */
[----:B------:R-:W-:-:S04]  /*3530*/  @P1 IADD3 R18, R12, 0x1e, -R59 ;  /* 0x0000001e0c121810 */ /* 0x000fc80007ffe83b */
[----:B------:R-:W-:Y:S01]  /*3540*/  @P1 LOP3.LUT R18, R18, 0x1f, RZ, 0xc0, !PT ;  /* 0x0000001f12121812 */ /* 0x000fe200078ec0ff */
[----:B------:R0:W5:Y:S01]  /*3550*/  @P1 LDG.E.64 R46, desc[UR10][R48.64] ;  /* 0x0000000a302e1981 */ /* 0x000162000c1e1b00 */
[----:B------:R-:W-:Y:S02]  /*3560*/  FMNMX R57, |R57|, R66, !PT ;  /* 0x0000004239397209 */ /* 0x000fe40007800200 */
[----:B0-----:R-:W-:Y:S02]  /*3570*/  @P1 IADD3 R48, P2, R18, R61, RZ ;  /* 0x0000003d12301210 */ /* 0x001fe40007f5e0ff */
[----:B------:R-:W-:Y:S01]  /*3580*/  FMNMX R18, |R58|, R57, !PT ;  /* 0x000000393a127209 */ /* 0x000fe20007800200 */
[----:B------:R-:W-:Y:S02]  /*3590*/  @P1 IMAD R57, R8, 0xf, RZ ;  /* 0x0000000f08391824 */ /* 0x000fe400078e02ff */
[----:B------:R-:W-:Y:S02]  /*35a0*/  @P1 IMAD.X R49, RZ, RZ, R60, P2 ;  /* 0x000000ffff311224 */ /* 0x000fe400010e063c */
[----:B------:R-:W-:-:S04]  /*35b0*/  @P1 IMAD.WIDE.U32 R48, R9, 0xf, R48 ;  /* 0x0000000f09301825 */ /* 0x000fc800078e0030 */
[----:B------:R-:W-:Y:S01]  /*35c0*/  @P1 IMAD.IADD R57, R57, 0x1, R49 ;  /* 0x0000000139391824 */ /* 0x000fe200078e0231 */
[----:B------:R-:W-:Y:S01]  /*35d0*/  @P1 LEA R58, P2, R48, R4, 0x3 ;  /* 0x00000004303a1211 */ /* 0x000fe200078418ff */
[----:B------:R-:W-:-:S03]  /*35e0*/  @P1 IMAD.WIDE.U32 R50, R9, 0xe, R50 ;  /* 0x0000000e09321825 */ /* 0x000fc600078e0032 */
[----:B------:R-:W-:Y:S01]  /*35f0*/  @P1 LEA.HI.X R59, R48, R3, R57, 0x3, P2 ;  /* 0x00000003303b1211 */ /* 0x000fe200010f1c39 */
[----:B------:R-:W-:Y:S01]  /*3600*/  @P1 IMAD R57, R8, 0xe, RZ ;  /* 0x0000000e08391824 */ /* 0x000fe200078e02ff */
[----:B------:R-:W-:-:S04]  /*3610*/  CS2R R48, SRZ ;  /* 0x0000000000307805 */ /* 0x000fc8000001ff00 */
[----:B------:R-:W-:Y:S01]  /*3620*/  @P1 IADD3 R51, R57, R51, RZ ;  /* 0x0000003339331210 */ /* 0x000fe20007ffe0ff */
[----:B------:R-:W-:Y:S01]  /*3630*/  IMAD.MOV.U32 R57, RZ, RZ, 0x3bbb989d ;  /* 0x3bbb989dff397424 */ /* 0x000fe200078e00ff */
[----:B------:R0:W5:Y:S01]  /*3640*/  @P1 LDG.E.64 R48, desc[UR10][R58.64] ;  /* 0x0000000a3a301981 */ /* 0x000162000c1e1b00 */
[----:B------:R-:W-:Y:S02]  /*3650*/  IMAD.MOV.U32 R66, RZ, RZ, 0x437c0000 ;  /* 0x437c0000ff427424 */ /* 0x000fe400078e00ff */
[----:B------:R-:W-:-:S04]  /*3660*/  FFMA.SAT R57, -R34, R57, 0.5 ;  /* 0x3f00000022397423 */ /* 0x000fc80000002139 */
[----:B------:R-:W-:Y:S01]  /*3670*/  FFMA.RM R57, R57, R66, 12582913 ;  /* 0x4b40000139397423 */ /* 0x000fe20000004042 */
[----:B------:R-:W-:Y:S02]  /*3680*/  LOP3.LUT R13, R13, 0xffff, RZ, 0xc0, !PT ;  /* 0x0000ffff0d0d7812 */ /* 0x000fe400078ec0ff */
[----:B0-----:R-:W-:Y:S01]  /*3690*/  @P1 LEA R58, P2, R50, R4, 0x3 ;  /* 0x00000004323a1211 */ /* 0x001fe200078418ff */
[----:B------:R-:W-:-:S03]  /*36a0*/  FADD R69, R57, -12583039 ;  /* 0xcb40007f39457421 */ /* 0x000fc60000000000 */
[----:B------:R-:W-:Y:S01]  /*36b0*/  @P1 LEA.HI.X R59, R50, R3, R51, 0x3, P2 ;  /* 0x00000003323b1211 */ /* 0x000fe200010f1c33 */
[C---:B------:R-:W-:Y:S01]  /*36c0*/  FFMA R69, -R34.reuse, 1.4426950216293334961, -R69 ;  /* 0x3fb8aa3b22457823 */ /* 0x040fe20000000945 */
[----:B------:R-:W-:Y:S02]  /*36d0*/  SHF.L.U32 R57, R57, 0x17, RZ ;  /* 0x0000001739397819 */ /* 0x000fe400000006ff */
[----:B------:R-:W-:Y:S01]  /*36e0*/  CS2R R50, SRZ ;  /* 0x0000000000327805 */ /* 0x000fe2000001ff00 */
[----:B------:R-:W-:-:S04]  /*36f0*/  FFMA R69, -R34, 1.925963033500011079e-08, R69 ;  /* 0x32a5706022457823 */ /* 0x000fc80000000145 */
[----:B------:R-:W0:Y:S01]  /*3700*/  MUFU.EX2 R66, R69 ;  /* 0x0000004500427308 */ /* 0x000e220000000800 */
[----:B------:R-:W-:Y:S01]  /*3710*/  IMAD.U32 R13, R13, 0x10000, RZ ;  /* 0x000100000d0d7824 */ /* 0x000fe200078e00ff */
[----:B------:R-:W-:Y:S01]  /*3720*/  LOP3.LUT R64, R64, 0xffff, RZ, 0xc0, !PT ;  /* 0x0000ffff40407812 */ /* 0x000fe200078ec0ff */
[----:B------:R1:W5:Y:S01]  /*3730*/  @P1 LDG.E.64 R50, desc[UR10][R58.64] ;  /* 0x0000000a3a321981 */ /* 0x000362000c1e1b00 */
[----:B------:R-:W-:Y:S01]  /*3740*/  LOP3.LUT R16, R16, 0xffff, RZ, 0xc0, !PT ;  /* 0x0000ffff10107812 */ /* 0x000fe200078ec0ff */
[----:B------:R-:W-:Y:S01]  /*3750*/  BSSY B1, `(.L_x_21715) ;  /* 0x000001c000017945 */ /* 0x000fe20003800000 */
[----:B------:R-:W-:Y:S02]  /*3760*/  FMNMX R18, |R54|, R18, !PT ;  /* 0x0000001236127209 */ /* 0x000fe40007800200 */
[----:B------:R-:W-:Y:S01]  /*3770*/  LOP3.LUT R14, R14, 0xffff, RZ, 0xc0, !PT ;  /* 0x0000ffff0e0e7812 */ /* 0x000fe200078ec0ff */
[----:B------:R-:W-:Y:S01]  /*3780*/  IMAD.U32 R16, R16, 0x10000, RZ ;  /* 0x0001000010107824 */ /* 0x000fe200078e00ff */
[----:B------:R-:W-:-:S02]  /*3790*/  LOP3.LUT R15, R15, 0xffff, RZ, 0xc0, !PT ;  /* 0x0000ffff0f0f7812 */ /* 0x000fc400078ec0ff */
[----:B------:R-:W-:Y:S01]  /*37a0*/  LOP3.LUT R17, R17, 0xffff, RZ, 0xc0, !PT ;  /* 0x0000ffff11117812 */ /* 0x000fe200078ec0ff */
[----:B------:R-:W-:Y:S01]  /*37b0*/  IMAD.SHL.U32 R14, R14, 0x1000000, RZ ;  /* 0x010000000e0e7824 */ /* 0x000fe200078e00ff */
[----:B-1----:R-:W-:Y:S01]  /*37c0*/  LOP3.LUT R59, R64, 0xff0000, R13, 0xf8, !PT ;  /* 0x00ff0000403b7812 */ /* 0x002fe200078ef80d */
[----:B------:R-:W-:Y:S01]  /*37d0*/  IMAD.SHL.U32 R15, R15, 0x1000000, RZ ;  /* 0x010000000f0f7824 */ /* 0x000fe200078e00ff */
[----:B------:R-:W-:Y:S01]  /*37e0*/  FMNMX R55, |R55|, R18, !PT ;  /* 0x0000001237377209 */ /* 0x000fe20007800200 */
[----:B0-----:R-:W-:Y:S01]  /*37f0*/  FFMA R57, R57, R66, 1 ;  /* 0x3f80000039397423 */ /* 0x001fe20000000042 */
[----:B------:R-:W-:Y:S02]  /*3800*/  LOP3.LUT R16, R17, 0xff0000, R16, 0xf8, !PT ;  /* 0x00ff000011107812 */ /* 0x000fe400078ef810 */
[----:B------:R-:W-:Y:S02]  /*3810*/  FMNMX R55, |R56|, R55, !PT ;  /* 0x0000003738377209 */ /* 0x000fe40007800200 */
[----:B------:R-:W-:-:S02]  /*3820*/  IADD3 R13, R57, 0x1800000, RZ ;  /* 0x01800000390d7810 */ /* 0x000fc40007ffe0ff */
[----:B------:R-:W-:Y:S02]  /*3830*/  LOP3.LUT R66, R59, 0xff000000, R14, 0xf8, !PT ;  /* 0xff0000003b427812 */ /* 0x000fe400078ef80e */
[----:B------:R-:W-:Y:S02]  /*3840*/  LOP3.LUT R13, R13, 0x7f800000, RZ, 0xc0, !PT ;  /* 0x7f8000000d0d7812 */ /* 0x000fe400078ec0ff */
[----:B------:R-:W-:Y:S02]  /*3850*/  LOP3.LUT R64, R16, 0xff000000, R15, 0xf8, !PT ;  /* 0xff00000010407812 */ /* 0x000fe400078ef80f */
[----:B------:R-:W-:Y:S02]  /*3860*/  ISETP.GT.U32.AND P1, PT, R13, 0x1ffffff, PT ;  /* 0x01ffffff0d00780c */ /* 0x000fe40003f24070 */
[----:B------:R-:W-:-:S11]  /*3870*/  FMNMX R55, |R0|, R55, !PT ;  /* 0x0000003700377209 */ /* 0x000fd60007800200 */
[----:B------:R-:W-:Y:S05]  /*3880*/  @P1 BRA `(.L_x_21716) ;  /* 0x0000000000101947 */ /* 0x000fea0003800000 */
[----:B------:R-:W-:Y:S02]  /*3890*/  MOV R0, R57 ;  /* 0x0000003900007202 */ /* 0x000fe40000000f00 */
[----:B------:R-:W-:-:S07]  /*38a0*/  MOV R13, 0x38c0 ;  /* 0x000038c0000d7802 */ /* 0x000fce0000000f00 */
[----:B-----5:R-:W-:Y:S05]  /*38b0*/  CALL.REL.NOINC `($__internal_501_$__cuda_sm20_rcp_rn_f32_slowpath) ;  /* 0x0000009000347944 */ /* 0x020fea0003c00000 */
[----:B------:R-:W-:Y:S05]  /*38c0*/  BRA `(.L_x_21717) ;  /* 0x0000000000107947 */ /* 0x000fea0003800000 */
.L_x_21716:
[----:B------:R-:W0:Y:S02]  /*38d0*/  MUFU.RCP R0, R57 ;  /* 0x0000003900007308 */ /* 0x000e240000001000 */
[----:B0-----:R-:W-:-:S04]  /*38e0*/  FFMA R13, R57, R0, -1 ;  /* 0xbf800000390d7423 */ /* 0x001fc80000000000 */
[----:B------:R-:W-:-:S04]  /*38f0*/  FADD.FTZ R13, -R13, -RZ ;  /* 0x800000ff0d0d7221 */ /* 0x000fc80000010100 */
[----:B------:R-:W-:-:S07]  /*3900*/  FFMA R17, R0, R13, R0 ;  /* 0x0000000d00117223 */ /* 0x000fce0000000000 */
.L_x_21717:
[----:B------:R-:W-:Y:S05]  /*3910*/  BSYNC B1 ;  /* 0x0000000000017941 */ /* 0x000fea0003800000 */
.L_x_21715:
        /* <DEDUP_REMOVED lines=20> */
.L_x_21719:
[----:B------:R-:W0:Y:S02]  /*3a60*/  MUFU.RCP R17, R16 ;  /* 0x0000001000117308 */ /* 0x000e240000001000 */
[----:B0-----:R-:W-:-:S04]  /*3a70*/  FFMA R0, R16, R17, -1 ;  /* 0xbf80000010007423 */ /* 0x001fc80000000011 */
[----:B------:R-:W-:-:S04]  /*3a80*/  FADD.FTZ R0, -R0, -RZ ;  /* 0x800000ff00007221 */ /* 0x000fc80000010100 */
[----:B------:R-:W-:-:S07]  /*3a90*/  FFMA R17, R17, R0, R17 ;  /* 0x0000000011117223 */ /* 0x000fce0000000011 */
.L_x_21720:
[----:B------:R-:W-:Y:S05]  /*3aa0*/  BSYNC B1 ;  /* 0x0000000000017941 */ /* 0x000fea0003800000 */
.L_x_21718:
        /* <DEDUP_REMOVED lines=18> */
[----:B-----5:R-:W-:Y:S05]  /*3bd0*/  CALL.REL.NOINC `($__internal_501_$__cuda_sm20_rcp_rn_f32_slowpath) ;  /* 0x0000008c006c7944 */ /* 0x020fea0003c00000 */
[----:B------:R-:W-:Y:S05]  /*3be0*/  BRA `(.L_x_21723) ;  /* 0x0000000000107947 */ /* 0x000fea0003800000 */
.L_x_21722:
[----:B------:R-:W0:Y:S02]  /*3bf0*/  MUFU.RCP R17, R14 ;  /* 0x0000000e00117308 */ /* 0x000e240000001000 */
[----:B0-----:R-:W-:-:S04]  /*3c00*/  FFMA R0, R14, R17, -1 ;  /* 0xbf8000000e007423 */ /* 0x001fc80000000011 */
[----:B------:R-:W-:-:S04]  /*3c10*/  FADD.FTZ R0, -R0, -RZ ;  /* 0x800000ff00007221 */ /* 0x000fc80000010100 */
[----:B------:R-:W-:-:S07]  /*3c20*/  FFMA R17, R17, R0, R17 ;  /* 0x0000000011117223 */ /* 0x000fce0000000011 */
.L_x_21723:
[----:B------:R-:W-:Y:S05]  /*3c30*/  BSYNC B1 ;  /* 0x0000000000017941 */ /* 0x000fea0003800000 */
.L_x_21721:
        /* <DEDUP_REMOVED lines=20> */
.L_x_21725:
[----:B------:R-:W0:Y:S02]  /*3d80*/  MUFU.RCP R17, R16 ;  /* 0x0000001000117308 */ /* 0x000e240000001000 */
[----:B0-----:R-:W-:-:S04]  /*3d90*/  FFMA R0, R16, R17, -1 ;  /* 0xbf80000010007423 */ /* 0x001fc80000000011 */
[----:B------:R-:W-:-:S04]  /*3da0*/  FADD.FTZ R0, -R0, -RZ ;  /* 0x800000ff00007221 */ /* 0x000fc80000010100 */
[----:B------:R-:W-:-:S07]  /*3db0*/  FFMA R17, R17, R0, R17 ;  /* 0x0000000011117223 */ /* 0x000fce0000000011 */
.L_x_21726:
[----:B------:R-:W-:Y:S05]  /*3dc0*/  BSYNC B1 ;  /* 0x0000000000017941 */ /* 0x000fea0003800000 */
.L_x_21724:
        /* <DEDUP_REMOVED lines=20> */
.L_x_21728:
[----:B------:R-:W0:Y:S02]  /*3f10*/  MUFU.RCP R17, R14 ;  /* 0x0000000e00117308 */ /* 0x000e240000001000 */
[----:B0-----:R-:W-:-:S04]  /*3f20*/  FFMA R0, R14, R17, -1 ;  /* 0xbf8000000e007423 */ /* 0x001fc80000000011 */
[----:B------:R-:W-:-:S04]  /*3f30*/  FADD.FTZ R0, -R0, -RZ ;  /* 0x800000ff00007221 */ /* 0x000fc80000010100 */
[----:B------:R-:W-:-:S07]  /*3f40*/  FFMA R17, R17, R0, R17 ;  /* 0x0000000011117223 */ /* 0x000fce0000000011 */
.L_x_21729:
[----:B------:R-:W-:Y:S05]  /*3f50*/  BSYNC B1 ;  /* 0x0000000000017941 */ /* 0x000fea0003800000 */
.L_x_21727:
        /* <DEDUP_REMOVED lines=20> */
.L_x_21731:
[----:B------:R-:W0:Y:S02]  /*40a0*/  MUFU.RCP R17, R16 ;  /* 0x0000001000117308 */ /* 0x000e240000001000 */
[----:B0-----:R-:W-:-:S04]  /*40b0*/  FFMA R0, R16, R17, -1 ;  /* 0xbf80000010007423 */ /* 0x001fc80000000011 */
[----:B------:R-:W-:-:S04]  /*40c0*/  FADD.FTZ R0, -R0, -RZ ;  /* 0x800000ff00007221 */ /* 0x000fc80000010100 */
[----:B------:R-:W-:-:S07]  /*40d0*/  FFMA R17, R17, R0, R17 ;  /* 0x0000000011117223 */ /* 0x000fce0000000011 */
.L_x_21732:
[----:B------:R-:W-:Y:S05]  /*40e0*/  BSYNC B1 ;  /* 0x0000000000017941 */ /* 0x000fea0003800000 */
.L_x_21730:
        /* <DEDUP_REMOVED lines=20> */
.L_x_21734:
[----:B------:R-:W0:Y:S02]  /*4230*/  MUFU.RCP R17, R14 ;  /* 0x0000000e00117308 */ /* 0x000e240000001000 */
[----:B0-----:R-:W-:-:S04]  /*4240*/  FFMA R0, R14, R17, -1 ;  /* 0xbf8000000e007423 */ /* 0x001fc80000000011 */
[----:B------:R-:W-:-:S04]  /*4250*/  FADD.FTZ R0, -R0, -RZ ;  /* 0x800000ff00007221 */ /* 0x000fc80000010100 */
[----:B------:R-:W-:-:S07]  /*4260*/  FFMA R17, R17, R0, R17 ;  /* 0x0000000011117223 */ /* 0x000fce0000000011 */
.L_x_21735:
[----:B------:R-:W-:Y:S05]  /*4270*/  BSYNC B1 ;  /* 0x0000000000017941 */ /* 0x000fea0003800000 */
.L_x_21733:
        /* <DEDUP_REMOVED lines=20> */
.L_x_21737:
[----:B------:R-:W0:Y:S02]  /*43c0*/  MUFU.RCP R17, R16 ;  /* 0x0000001000117308 */ /* 0x000e240000001000 */
[----:B0-----:R-:W-:-:S04]  /*43d0*/  FFMA R0, R16, R17, -1 ;  /* 0xbf80000010007423 */ /* 0x001fc80000000011 */
[----:B------:R-:W-:-:S04]  /*43e0*/  FADD.FTZ R0, -R0, -RZ ;  /* 0x800000ff00007221 */ /* 0x000fc80000010100 */
[----:B------:R-:W-:-:S07]  /*43f0*/  FFMA R17, R17, R0, R17 ;  /* 0x0000000011117223 */ /* 0x000fce0000000011 */
.L_x_21738:
[----:B------:R-:W-:Y:S05]  /*4400*/  BSYNC B1 ;  /* 0x0000000000017941 */ /* 0x000fea0003800000 */
.L_x_21736:
        /* <DEDUP_REMOVED lines=20> */
.L_x_21740:
[----:B------:R-:W0:Y:S02]  /*4550*/  MUFU.RCP R17, R14 ;  /* 0x0000000e00117308 */ /* 0x000e240000001000 */
[----:B0-----:R-:W-:-:S04]  /*4560*/  FFMA R0, R14, R17, -1 ;  /* 0xbf8000000e007423 */ /* 0x001fc80000000011 */
[----:B------:R-:W-:-:S04]  /*4570*/  FADD.FTZ R0, -R0, -RZ ;  /* 0x800000ff00007221 */ /* 0x000fc80000010100 */
[----:B------:R-:W-:-:S07]  /*4580*/  FFMA R17, R17, R0, R17 ;  /* 0x0000000011117223 */ /* 0x000fce0000000011 */
.L_x_21741:
[----:B------:R-:W-:Y:S05]  /*4590*/  BSYNC B1 ;  /* 0x0000000000017941 */ /* 0x000fea0003800000 */
.L_x_21739:
        /* <DEDUP_REMOVED lines=20> */
.L_x_21743:
[----:B------:R-:W0:Y:S02]  /*46e0*/  MUFU.RCP R17, R16 ;  /* 0x0000001000117308 */ /* 0x000e240000001000 */
[----:B0-----:R-:W-:-:S04]  /*46f0*/  FFMA R0, R16, R17, -1 ;  /* 0xbf80000010007423 */ /* 0x001fc80000000011 */
[----:B------:R-:W-:-:S04]  /*4700*/  FADD.FTZ R0, -R0, -RZ ;  /* 0x800000ff00007221 */ /* 0x000fc80000010100 */
[----:B------:R-:W-:-:S07]  /*4710*/  FFMA R17, R17, R0, R17 ;  /* 0x0000000011117223 */ /* 0x000fce0000000011 */
.L_x_21744:
[----:B------:R-:W-:Y:S05]  /*4720*/  BSYNC B1 ;  /* 0x0000000000017941 */ /* 0x000fea0003800000 */
.L_x_21742:
        /* <DEDUP_REMOVED lines=20> */
.L_x_21746:
[----:B------:R-:W0:Y:S02]  /*4870*/  MUFU.RCP R17, R14 ;  /* 0x0000000e00117308 */ /* 0x000e240000001000 */
[----:B0-----:R-:W-:-:S04]  /*4880*/  FFMA R0, R14, R17, -1 ;  /* 0xbf8000000e007423 */ /* 0x001fc80000000011 */
[----:B------:R-:W-:-:S04]  /*4890*/  FADD.FTZ R0, -R0, -RZ ;  /* 0x800000ff00007221 */ /* 0x000fc80000010100 */
[----:B------:R-:W-:-:S07]  /*48a0*/  FFMA R17, R17, R0, R17 ;  /* 0x0000000011117223 */ /* 0x000fce0000000011 */
.L_x_21747:
[----:B------:R-:W-:Y:S05]  /*48b0*/  BSYNC B1 ;  /* 0x0000000000017941 */ /* 0x000fea0003800000 */
.L_x_21745:
        /* <DEDUP_REMOVED lines=20> */
.L_x_21749:
[----:B------:R-:W0:Y:S02]  /*4a00*/  MUFU.RCP R17, R16 ;  /* 0x0000001000117308 */ /* 0x000e240000001000 */
[----:B0-----:R-:W-:-:S04]  /*4a10*/  FFMA R0, R16, R17, -1 ;  /* 0xbf80000010007423 */ /* 0x001fc80000000011 */
[----:B------:R-:W-:-:S04]  /*4a20*/  FADD.FTZ R0, -R0, -RZ ;  /* 0x800000ff00007221 */ /* 0x000fc80000010100 */
[----:B------:R-:W-:-:S07]  /*4a30*/  FFMA R17, R17, R0, R17 ;  /* 0x0000000011117223 */ /* 0x000fce0000000011 */
.L_x_21750:
[----:B------:R-:W-:Y:S05]  /*4a40*/  BSYNC B1 ;  /* 0x0000000000017941 */ /* 0x000fea0003800000 */
.L_x_21748:
        /* <DEDUP_REMOVED lines=20> */
.L_x_21752:
[----:B------:R-:W0:Y:S02]  /*4b90*/  MUFU.RCP R17, R14 ;  /* 0x0000000e00117308 */ /* 0x000e240000001000 */
[----:B0-----:R-:W-:-:S04]  /*4ba0*/  FFMA R0, R14, R17, -1 ;  /* 0xbf8000000e007423 */ /* 0x001fc80000000011 */
[----:B------:R-:W-:-:S04]  /*4bb0*/  FADD.FTZ R0, -R0, -RZ ;  /* 0x800000ff00007221 */ /* 0x000fc80000010100 */
[----:B------:R-:W-:-:S07]  /*4bc0*/  FFMA R17, R17, R0, R17 ;  /* 0x0000000011117223 */ /* 0x000fce0000000011 */
.L_x_21753:
[----:B------:R-:W-:Y:S05]  /*4bd0*/  BSYNC B1 ;  /* 0x0000000000017941 */ /* 0x000fea0003800000 */
.L_x_21751:
        /* <DEDUP_REMOVED lines=20> */
.L_x_21755:
[----:B------:R-:W0:Y:S02]  /*4d20*/  MUFU.RCP R17, R16 ;  /* 0x0000001000117308 */ /* 0x000e240000001000 */
[----:B0-----:R-:W-:-:S04]  /*4d30*/  FFMA R0, R16, R17, -1 ;  /* 0xbf80000010007423 */ /* 0x001fc80000000011 */
[----:B------:R-:W-:-:S04]  /*4d40*/  FADD.FTZ R0, -R0, -RZ ;  /* 0x800000ff00007221 */ /* 0x000fc80000010100 */
[----:B------:R-:W-:-:S07]  /*4d50*/  FFMA R17, R17, R0, R17 ;  /* 0x0000000011117223 */ /* 0x000fce0000000011 */
.L_x_21756:
[----:B------:R-:W-:Y:S05]  /*4d60*/  BSYNC B1 ;  /* 0x0000000000017941 */ /* 0x000fea0003800000 */
.L_x_21754:
        /* <DEDUP_REMOVED lines=20> */
.L_x_21758:
[----:B------:R-:W0:Y:S02]  /*4eb0*/  MUFU.RCP R17, R14 ;  /* 0x0000000e00117308 */ /* 0x000e240000001000 */
[----:B0-----:R-:W-:-:S04]  /*4ec0*/  FFMA R0, R14, R17, -1 ;  /* 0xbf8000000e007423 */ /* 0x001fc80000000011 */
[----:B------:R-:W-:-:S04]  /*4ed0*/  FADD.FTZ R0, -R0, -RZ ;  /* 0x800000ff00007221 */ /* 0x000fc80000010100 */
[----:B------:R-:W-:-:S07]  /*4ee0*/  FFMA R17, R17, R0, R17 ;  /* 0x0000000011117223 */ /* 0x000fce0000000011 */
.L_x_21759:
[----:B------:R-:W-:Y:S05]  /*4ef0*/  BSYNC B1 ;  /* 0x0000000000017941 */ /* 0x000fea0003800000 */
.L_x_21757:
        /* <DEDUP_REMOVED lines=20> */
.L_x_21761:
[----:B------:R-:W0:Y:S02]  /*5040*/  MUFU.RCP R17, R16 ;  /* 0x0000001000117308 */ /* 0x000e240000001000 */
[----:B0-----:R-:W-:-:S04]  /*5050*/  FFMA R0, R16, R17, -1 ;  /* 0xbf80000010007423 */ /* 0x001fc80000000011 */
[----:B------:R-:W-:-:S04]  /*5060*/  FADD.FTZ R0, -R0, -RZ ;  /* 0x800000ff00007221 */ /* 0x000fc80000010100 */
[----:B------:R-:W-:-:S07]  /*5070*/  FFMA R17, R17, R0, R17 ;  /* 0x0000000011117223 */ /* 0x000fce0000000011 */
.L_x_21762:
[----:B------:R-:W-:Y:S05]  /*5080*/  BSYNC B1 ;  /* 0x0000000000017941 */ /* 0x000fea0003800000 */
.L_x_21760:
[----:B------:R-:W-:Y:S01]  /*5090*/  LOP3.LUT R13, R7, 0x1, RZ, 0xfc, !PT ;  /* 0x00000001070d7812 */ /* 0x000fe200078efcff */
[----:B------:R-:W-:Y:S01]  /*50a0*/  FMUL R25, R35, R2 ;  /* 0x0000000223197220 */ /* 0x000fe20000400000 */
[----:B------:R-:W-:Y:S01]  /*50b0*/  FMNMX R0, R55, |R56|, !PT ;  /* 0x4000003837007209 */ /* 0x000fe20007800000 */
        /* <DEDUP_REMOVED lines=8> */
[----:B------:R-:W-:Y:S01]  /*5140*/  FMUL R0, R17, R21 ;  /* 0x0000001511007220 */ /* 0x000fe20000400000 */
[-C--:B------:R-:W-:Y:S01]  /*5150*/  FMUL R18, R31, R2.reuse ;  /* 0x000000021f127220 */ /* 0x080fe20000400000 */
[-C--:B------:R-:W-:Y:S01]  /*5160*/  FMUL R13, R29, R2.reuse ;  /* 0x000000021d0d7220 */ /* 0x080fe20000400000 */
[-C--:B------:R-:W-:Y:S01]  /*5170*/  FMUL R21, R26, R2.reuse ;  /* 0x000000021a157220 */ /* 0x080fe20000400000 */
[----:B------:R-:W-:Y:S01]  /*5180*/  FMNMX R20, |R58|, R15, !PT ;  /* 0x0000000f3a147209 */ /* 0x000fe20007800200 */
[----:B------:R-:W-:Y:S01]  /*5190*/  BSSY B0, `(.L_x_21763) ;  /* 0x0000016000007945 */ /* 0x000fe20003800000 */
        /* <DEDUP_REMOVED lines=10> */
[----:B------:R-:W-:Y:S01]  /*5240*/  F2FP.SATFINITE.E4M3.F32.PACK_AB_MERGE_C R25, RZ, R25, RZ ;  /* 0x00000019ff19723e */ /* 0x000fe200048070ff */
        /* <DEDUP_REMOVED lines=10> */
.L_x_21764:
[----:B------:R-:W-:Y:S05]  /*52f0*/  BSYNC B0 ;  /* 0x0000000000007941 */ /* 0x000fea0003800000 */
.L_x_21763:
[----:B------:R-:W-:Y:S04]  /*5300*/  BSSY B0, `(.L_x_21765) ;  /* 0x000000b000007945 */ /* 0x000fe80003800000 */
[----:B------:R-:W-:Y:S05]  /*5310*/  @P0 BRA `(.L_x_21766) ;  /* 0x0000000000240947 */ /* 0x000fea0003800000 */
[----:B0-----:R-:W-:Y:S02]  /*5320*/  LOP3.LUT R15, R53, 0x1c, RZ, 0xc0, !PT ;  /* 0x0000001c350f7812 */ /* 0x001fe400078ec0ff */
[----:B------:R-:W-:Y:S02]  /*5330*/  PRMT R17, R24, 0x7604, R23 ;  /* 0x0000760418117816 */ /* 0x000fe40000000017 */
[----:B------:R-:W-:-:S04]  /*5340*/  IADD3 R15, R12, -0x1, -R15 ;  /* 0xffffffff0c0f7810 */ /* 0x000fc80007ffe80f */
[----:B------:R-:W-:-:S04]  /*5350*/  LOP3.LUT R14, R15, 0x1f, RZ, 0xc0, !PT ;  /* 0x0000001f0f0e7812 */ /* 0x000fc800078ec0ff */
[----:B------:R-:W-:-:S04]  /*5360*/  IADD3 R15, P1, P2, R9, R61, R14 ;  /* 0x0000003d090f7210 */ /* 0x000fc80007a3e00e */
[----:B------:R-:W-:Y:S02]  /*5370*/  IADD3.X R16, R8, R60, RZ, P1, P2 ;  /* 0x0000003c08107210 */ /* 0x000fe40000fe44ff */
[----:B------:R-:W-:-:S04]  /*5380*/  LEA R14, P1, R15, R52, 0x1 ;  /* 0x000000340f0e7211 */ /* 0x000fc800078208ff */
[----:B------:R-:W-:-:S05]  /*5390*/  LEA.HI.X R15, R15, R19, R16, 0x1, P1 ;  /* 0x000000130f0f7211 */ /* 0x000fca00008f0c10 */
[----:B------:R1:W-:Y:S04]  /*53a0*/  STG.E.U16 desc[UR10][R14.64], R17 ;  /* 0x000000110e007986 */ /* 0x0003e8000c10150a */
.L_x_21766:
[----:B------:R-:W-:Y:S05]  /*53b0*/  BSYNC B0 ;  /* 0x0000000000007941 */ /* 0x000fea0003800000 */
.L_x_21765:
[----:B------:R-:W-:Y:S04]  /*53c0*/  BSSY B0, `(.L_x_21767) ;  /* 0x000000e000007945 */ /* 0x000fe80003800000 */
[----:B------:R-:W-:Y:S05]  /*53d0*/  @P0 BRA `(.L_x_21768) ;  /* 0x0000000000300947 */ /* 0x000fea0003800000 */
[----:B01----:R-:W-:Y:S01]  /*53e0*/  LOP3.LUT R15, R53, 0x1c, RZ, 0xc0, !PT ;  /* 0x0000001c350f7812 */ /* 0x003fe200078ec0ff */
        /* <DEDUP_REMOVED lines=11> */
.L_x_21768:
[----:B------:R-:W-:Y:S05]  /*54a0*/  BSYNC B0 ;  /* 0x0000000000007941 */ /* 0x000fea0003800000 */
.L_x_21767:
[----:B------:R-:W-:Y:S04]  /*54b0*/  BSSY B0, `(.L_x_21769) ;  /* 0x000000e000007945 */ /* 0x000fe80003800000 */
[----:B------:R-:W-:Y:S05]  /*54c0*/  @P0 BRA `(.L_x_21770) ;  /* 0x0000000000300947 */ /* 0x000fea0003800000 */
[----:B012---:R-:W-:-:S04]  /*54d0*/  LOP3.LUT R15, R53, 0x1c, RZ, 0xc0, !PT ;  /* 0x0000001c350f7812 */ /* 0x007fc800078ec0ff */
[----:B------:R-:W-:-:S04]  /*54e0*/  IADD3 R15, R12, -0x1, -R15 ;  /* 0xffffffff0c0f7810 */ /* 0x000fc80007ffe80f */
[----:B------:R-:W-:Y:S01]  /*54f0*/  LOP3.LUT R16, R15, 0x1f, RZ, 0xc0, !PT ;  /* 0x0000001f0f107812 */ /* 0x000fe200078ec0ff */
[----:B------:R-:W-:-:S03]  /*5500*/  IMAD R15, R8, 0x3, RZ ;  /* 0x00000003080f7824 */ /* 0x000fc600078e02ff */
        /* <DEDUP_REMOVED lines=8> */
.L_x_21770:
[----:B------:R-:W-:Y:S05]  /*5590*/  BSYNC B0 ;  /* 0x0000000000007941 */ /* 0x000fea0003800000 */
.L_x_21769:
[----:B------:R-:W-:Y:S01]  /*55a0*/  BSSY B0, `(.L_x_21771) ;  /* 0x000000f000007945 */ /* 0x000fe20003800000 */
[----:B------:R-:W-:Y:S01]  /*55b0*/  FMUL R16, R30, R2 ;  /* 0x000000021e107220 */ /* 0x000fe20000400000 */
[----:B------:R-:W-:Y:S02]  /*55c0*/  F2FP.SATFINITE.E4M3.F32.PACK_AB_MERGE_C R56, RZ, R55, RZ ;  /* 0x00000037ff38723e */ /* 0x000fe400048070ff */
[----:B------:R-:W-:Y:S05]  /*55d0*/  @P0 BRA `(.L_x_21772) ;  /* 0x00000000002c0947 */ /* 0x000fea0003800000 */
[----:B0123--:R-:W-:Y:S02]  /*55e0*/  LOP3.LUT R15, R53, 0x1c, RZ, 0xc0, !PT ;  /* 0x0000001c350f7812 */ /* 0x00ffe400078ec0ff */
[----:B------:R-:W-:Y:S02]  /*55f0*/  PRMT R17, R56, 0x7604, R21 ;  /* 0x0000760438117816 */ /* 0x000fe40000000015 */
[----:B------:R-:W-:-:S04]  /*5600*/  IADD3 R15, R12, -0x1, -R15 ;  /* 0xffffffff0c0f7810 */ /* 0x000fc80007ffe80f */
[----:B------:R-:W-:-:S04]  /*5610*/  LOP3.LUT R14, R15, 0x1f, RZ, 0xc0, !PT ;  /* 0x0000001f0f0e7812 */ /* 0x000fc800078ec0ff */
[----:B------:R-:W-:-:S04]  /*5620*/  IADD3 R14, P2, R14, R61, RZ ;  /* 0x0000003d0e0e7210 */ /* 0x000fc80007f5e0ff */
[----:B------:R-:W-:Y:S01]  /*5630*/  LEA R15, P1, R9, R14, 0x2 ;  /* 0x0000000e090f7211 */ /* 0x000fe200078210ff */
[----:B------:R-:W-:-:S05]  /*5640*/  IMAD.X R58, RZ, RZ, R60, P2 ;  /* 0x000000ffff3a7224 */ /* 0x000fca00010e063c */
[----:B------:R-:W-:Y:S02]  /*5650*/  LEA.HI.X R58, R9, R58, R8, 0x2, P1 ;  /* 0x0000003a093a7211 */ /* 0x000fe400008f1408 */
[----:B------:R-:W-:-:S04]  /*5660*/  LEA R14, P1, R15, R52, 0x1 ;  /* 0x000000340f0e7211 */ /* 0x000fc800078208ff */
[----:B------:R-:W-:-:S05]  /*5670*/  LEA.HI.X R15, R15, R19, R58, 0x1, P1 ;  /* 0x000000130f0f7211 */ /* 0x000fca00008f0c3a */
[----:B------:R4:W-:Y:S04]  /*5680*/  STG.E.U16 desc[UR10][R14.64], R17 ;  /* 0x000000110e007986 */ /* 0x0009e8000c10150a */
.L_x_21772:
[----:B------:R-:W-:Y:S05]  /*5690*/  BSYNC B0 ;  /* 0x0000000000007941 */ /* 0x000fea0003800000 */
.L_x_21771:
[----:B------:R-:W-:Y:S01]  /*56a0*/  LOP3.LUT R21, R21, 0xffff, RZ, 0xc0, !PT ;  /* 0x0000ffff15157812 */ /* 0x000fe200078ec0ff */
[----:B------:R-:W-:Y:S01]  /*56b0*/  FMUL R57, R32, R2 ;  /* 0x0000000220397220 */ /* 0x000fe20000400000 */
[----:B------:R-:W-:Y:S01]  /*56c0*/  F2FP.SATFINITE.E4M3.F32.PACK_AB_MERGE_C R70, RZ, R16, RZ ;  /* 0x00000010ff46723e */ /* 0x000fe200048070ff */
[----:B------:R-:W-:Y:S01]  /*56d0*/  BSSY B0, `(.L_x_21773) ;  /* 0x0000012000007945 */ /* 0x000fe20003800000 */
[----:B------:R-:W-:Y:S02]  /*56e0*/  LOP3.LUT R21, R21, 0xff, RZ, 0xc0, !PT ;  /* 0x000000ff15157812 */ /* 0x000fe400078ec0ff */
[----:B------:R-:W-:Y:S02]  /*56f0*/  PRMT R58, R70, 0x7104, RZ ;  /* 0x00007104463a7816 */ /* 0x000fe400000000ff */
[----:B------:R-:W-:Y:S02]  /*5700*/  F2FP.SATFINITE.E4M3.F32.PACK_AB_MERGE_C R57, RZ, R57, RZ ;  /* 0x00000039ff39723e */ /* 0x000fe400048070ff */
[----:B------:R-:W-:Y:S01]  /*5710*/  LOP3.LUT R58, R21, 0xff00, R58, 0xf8, !PT ;  /* 0x0000ff00153a7812 */ /* 0x000fe200078ef83a */
[----:B------:R-:W-:Y:S06]  /*5720*/  @P0 BRA `(.L_x_21774) ;  /* 0x0000000000300947 */ /* 0x000fec0003800000 */
[----:B01234-:R-:W-:-:S04]  /*5730*/  LOP3.LUT R15, R53, 0x1c, RZ, 0xc0, !PT ;  /* 0x0000001c350f7812 */ /* 0x01ffc800078ec0ff */
        /* <DEDUP_REMOVED lines=11> */
.L_x_21774:
[----:B------:R-:W-:Y:S05]  /*57f0*/  BSYNC B0 ;  /* 0x0000000000007941 */ /* 0x000fea0003800000 */
.L_x_21773:
[-C--:B------:R-:W-:Y:S01]  /*5800*/  FMUL R55, R33, R2.reuse ;  /* 0x0000000221377220 */ /* 0x080fe20000400000 */
[-C--:B------:R-:W-:Y:S01]  /*5810*/  FMUL R21, R54, R2.reuse ;  /* 0x0000000236157220 */ /* 0x080fe20000400000 */
[----:B------:R-:W-:Y:S01]  /*5820*/  LOP3.LUT R56, R56, 0xffff, RZ, 0xc0, !PT ;  /* 0x0000ffff38387812 */ /* 0x000fe200078ec0ff */
[----:B------:R-:W-:Y:S01]  /*5830*/  FMUL R70, R34, R2 ;  /* 0x0000000222467220 */ /* 0x000fe20000400000 */
[----:B------:R-:W-:Y:S01]  /*5840*/  PRMT R57, R57, 0x7104, RZ ;  /* 0x0000710439397816 */ /* 0x000fe200000000ff */
[----:B------:R-:W-:Y:S01]  /*5850*/  BSSY B0, `(.L_x_21775) ;  /* 0x0000018000007945 */ /* 0x000fe20003800000 */
[----:B------:R-:W-:Y:S02]  /*5860*/  F2FP.SATFINITE.E4M3.F32.PACK_AB_MERGE_C R55, RZ, R55, RZ ;  /* 0x00000037ff37723e */ /* 0x000fe400048070ff */
[----:B------:R-:W-:Y:S02]  /*5870*/  F2FP.SATFINITE.E4M3.F32.PACK_AB_MERGE_C R21, RZ, R21, RZ ;  /* 0x00000015ff15723e */ /* 0x000fe400048070ff */
[----:B------:R-:W-:Y:S01]  /*5880*/  LOP3.LUT R56, R56, 0xff, RZ, 0xc0, !PT ;  /* 0x000000ff38387812 */ /* 0x000fe200078ec0ff */
[----:B01234-:R-:W-:Y:S01]  /*5890*/  IMAD.U32 R14, R55, 0x10000, RZ ;  /* 0x00010000370e7824 */ /* 0x01ffe200078e00ff */
[----:B------:R-:W-:-:S02]  /*58a0*/  LOP3.LUT R15, R21, 0xffff, RZ, 0xc0, !PT ;  /* 0x0000ffff150f7812 */ /* 0x000fc400078ec0ff */
[----:B------:R-:W-:Y:S02]  /*58b0*/  LOP3.LUT R56, R56, 0xff00, R57, 0xf8, !PT ;  /* 0x0000ff0038387812 */ /* 0x000fe400078ef839 */
[----:B------:R-:W-:Y:S01]  /*58c0*/  LOP3.LUT R14, R14, 0xff0000, RZ, 0xc0, !PT ;  /* 0x00ff00000e0e7812 */ /* 0x000fe200078ec0ff */
[----:B------:R-:W-:Y:S01]  /*58d0*/  IMAD.SHL.U32 R15, R15, 0x1000000, RZ ;  /* 0x010000000f0f7824 */ /* 0x000fe200078e00ff */
[----:B------:R-:W-:-:S04]  /*58e0*/  F2FP.SATFINITE.E4M3.F32.PACK_AB_MERGE_C R70, RZ, R70, RZ ;  /* 0x00000046ff46723e */ /* 0x000fc800048070ff */
[----:B------:R-:W-:Y:S01]  /*58f0*/  LOP3.LUT R59, R15, R58, R14, 0xfe, !PT ;  /* 0x0000003a0f3b7212 */ /* 0x000fe200078efe0e */
[----:B------:R-:W-:Y:S06]  /*5900*/  @P0 BRA `(.L_x_21776) ;  /* 0x0000000000300947 */ /* 0x000fec0003800000 */
[----:B------:R-:W-:Y:S02]  /*5910*/  LOP3.LUT R15, R53, 0x1c, RZ, 0xc0, !PT ;  /* 0x0000001c350f7812 */ /* 0x000fe400078ec0ff */
[----:B------:R-:W-:Y:S02]  /*5920*/  PRMT R55, R70, 0x7604, R55 ;  /* 0x0000760446377816 */ /* 0x000fe40000000037 */
[----:B------:R-:W-:-:S04]  /*5930*/  IADD3 R15, R12, -0x1, -R15 ;  /* 0xffffffff0c0f7810 */ /* 0x000fc80007ffe80f */
[----:B------:R-:W-:Y:S01]  /*5940*/  LOP3.LUT R16, R15, 0x1f, RZ, 0xc0, !PT ;  /* 0x0000001f0f107812 */ /* 0x000fe200078ec0ff */
[----:B------:R-:W-:-:S03]  /*5950*/  IMAD R15, R8, 0x6, RZ ;  /* 0x00000006080f7824 */ /* 0x000fc600078e02ff */
[----:B------:R-:W-:-:S04]  /*5960*/  IADD3 R16, P1, R16, R61, RZ ;  /* 0x0000003d10107210 */ /* 0x000fc80007f3e0ff */
[----:B------:R-:W-:-:S03]  /*5970*/  IADD3.X R17, RZ, R60, RZ, P1, !PT ;  /* 0x0000003cff117210 */ /* 0x000fc60000ffe4ff */
[----:B------:R-:W-:-:S04]  /*5980*/  IMAD.WIDE.U32 R16, R9, 0x6, R16 ;  /* 0x0000000609107825 */ /* 0x000fc800078e0010 */
[----:B------:R-:W-:Y:S01]  /*5990*/  IMAD.IADD R15, R15, 0x1, R17 ;  /* 0x000000010f0f7824 */ /* 0x000fe200078e0211 */
[----:B------:R-:W-:-:S04]  /*59a0*/  LEA R14, P1, R16, R52, 0x1 ;  /* 0x00000034100e7211 */ /* 0x000fc800078208ff */
[----:B------:R-:W-:-:S05]  /*59b0*/  LEA.HI.X R15, R16, R19, R15, 0x1, P1 ;  /* 0x00000013100f7211 */ /* 0x000fca00008f0c0f */
[----:B------:R0:W-:Y:S04]  /*59c0*/  STG.E.U16 desc[UR10][R14.64], R55 ;  /* 0x000000370e007986 */ /* 0x0001e8000c10150a */
.L_x_21776:
[----:B------:R-:W-:Y:S05]  /*59d0*/  BSYNC B0 ;  /* 0x0000000000007941 */ /* 0x000fea0003800000 */
.L_x_21775:
[----:B0-----:R-:W-:Y:S01]  /*59e0*/  FMUL R14, R0, R2 ;  /* 0x00000002000e7220 */ /* 0x001fe20000400000 */
[----:B------:R-:W-:Y:S01]  /*59f0*/  IMAD.U32 R70, R70, 0x10000, RZ ;  /* 0x0001000046467824 */ /* 0x000fe200078e00ff */
[----:B------:R-:W-:Y:S03]  /*5a00*/  BSSY B0, `(.L_x_21777) ;  /* 0x0000013000007945 */ /* 0x000fe60003800000 */
[----:B------:R-:W-:Y:S02]  /*5a10*/  F2FP.SATFINITE.E4M3.F32.PACK_AB_MERGE_C R72, RZ, R14, RZ ;  /* 0x0000000eff48723e */ /* 0x000fe400048070ff */
[----:B------:R-:W-:Y:S02]  /*5a20*/  LOP3.LUT R70, R70, 0xff0000, RZ, 0xc0, !PT ;  /* 0x00ff000046467812 */ /* 0x000fe400078ec0ff */
[----:B------:R-:W-:-:S04]  /*5a30*/  LOP3.LUT R14, R72, 0xffff, RZ, 0xc0, !PT ;  /* 0x0000ffff480e7812 */ /* 0x000fc800078ec0ff */
[----:B------:R-:W-:-:S04]  /*5a40*/  SHF.L.U32 R57, R14, 0x18, RZ ;  /* 0x000000180e397819 */ /* 0x000fc800000006ff */
[----:B------:R-:W-:Y:S01]  /*5a50*/  LOP3.LUT R57, R57, R56, R70, 0xfe, !PT ;  /* 0x0000003839397212 */ /* 0x000fe200078efe46 */
[----:B------:R-:W-:Y:S06]  /*5a60*/  @P0 BRA `(.L_x_21778) ;  /* 0x0000000000300947 */ /* 0x000fec0003800000 */
[----:B------:R-:W-:Y:S02]  /*5a70*/  LOP3.LUT R15, R53, 0x1c, RZ, 0xc0, !PT ;  /* 0x0000001c350f7812 */ /* 0x000fe400078ec0ff */
[----:B------:R-:W-:Y:S02]  /*5a80*/  PRMT R21, R72, 0x7604, R21 ;  /* 0x0000760448157816 */ /* 0x000fe40000000015 */
[----:B------:R-:W-:-:S04]  /*5a90*/  IADD3 R15, R12, -0x1, -R15 ;  /* 0xffffffff0c0f7810 */ /* 0x000fc80007ffe80f */
[----:B------:R-:W-:Y:S01]  /*5aa0*/  LOP3.LUT R16, R15, 0x1f, RZ, 0xc0, !PT ;  /* 0x0000001f0f107812 */ /* 0x000fe200078ec0ff */
[----:B------:R-:W-:-:S03]  /*5ab0*/  IMAD R15, R8, 0x7, RZ ;  /* 0x00000007080f7824 */ /* 0x000fc600078e02ff */
[----:B------:R-:W-:-:S05]  /*5ac0*/  IADD3 R16, P0, R16, R61, RZ ;  /* 0x0000003d10107210 */ /* 0x000fca0007f1e0ff */
[----:B------:R-:W-:Y:S02]  /*5ad0*/  IMAD.X R17, RZ, RZ, R60, P0 ;  /* 0x000000ffff117224 */ /* 0x000fe400000e063c */
[----:B------:R-:W-:-:S04]  /*5ae0*/  IMAD.WIDE.U32 R16, R9, 0x7, R16 ;  /* 0x0000000709107825 */ /* 0x000fc800078e0010 */
[----:B------:R-:W-:Y:S01]  /*5af0*/  IMAD.IADD R15, R15, 0x1, R17 ;  /* 0x000000010f0f7824 */ /* 0x000fe200078e0211 */
[----:B------:R-:W-:-:S04]  /*5b00*/  LEA R14, P0, R16, R52, 0x1 ;  /* 0x00000034100e7211 */ /* 0x000fc800078008ff */
[----:B------:R-:W-:-:S05]  /*5b10*/  LEA.HI.X R15, R16, R19, R15, 0x1, P0 ;  /* 0x00000013100f7211 */ /* 0x000fca00000f0c0f */
[----:B------:R0:W-:Y:S04]  /*5b20*/  STG.E.U16 desc[UR10][R14.64], R21 ;  /* 0x000000150e007986 */ /* 0x0001e8000c10150a */
.L_x_21778:
[----:B------:R-:W-:Y:S05]  /*5b30*/  BSYNC B0 ;  /* 0x0000000000007941 */ /* 0x000fea0003800000 */
.L_x_21777:
[----:B------:R-:W-:Y:S02]  /*5b40*/  LOP3.LUT R53, R53, 0x1ffffffc, RZ, 0xc0, !PT ;  /* 0x1ffffffc35357812 */ /* 0x000fe400078ec0ff */
[----:B0-----:R-:W-:Y:S02]  /*5b50*/  LOP3.LUT R15, R7, 0x3, RZ, 0xfc, !PT ;  /* 0x00000003070f7812 */ /* 0x001fe400078efcff */
[----:B------:R-:W-:Y:S02]  /*5b60*/  IADD3 R53, R12, 0x1d, -R53 ;  /* 0x0000001d0c357810 */ /* 0x000fe40007ffe835 */
[----:B------:R-:W-:Y:S02]  /*5b70*/  ISETP.GE.U32.AND P0, PT, R15, R6, PT ;  /* 0x000000060f00720c */ /* 0x000fe40003f06070 */
[----:B------:R-:W-:Y:S02]  /*5b80*/  LOP3.LUT R53, R53, 0x1f, RZ, 0xc0, !PT ;  /* 0x0000001f35357812 */ /* 0x000fe400078ec0ff */
[----:B------:R-:W-:-:S02]  /*5b90*/  LEA R61, P1, R9, R61, 0x3 ;  /* 0x0000003d093d7211 */ /* 0x000fc400078218ff */
[----:B------:R-:W-:Y:S02]  /*5ba0*/  ISETP.LT.U32.AND P0, PT, R53, R5, !P0 ;  /* 0x000000053500720c */ /* 0x000fe40004701070 */
[----:B------:R-:W-:Y:S02]  /*5bb0*/  LEA.HI.X R60, R9, R60, R8, 0x3, P1 ;  /* 0x0000003c093c7211 */ /* 0x000fe400008f1c08 */
[----:B------:R-:W-:Y:S02]  /*5bc0*/  IADD3 R70, P1, R53, R61, RZ ;  /* 0x0000003d35467210 */ /* 0x000fe40007f3e0ff */
[----:B------:R-:W-:Y:S02]  /*5bd0*/  FMNMX R56, |R68|, R20, !PT ;  /* 0x0000001444387209 */ /* 0x000fe40007800200 */
[----:B------:R-:W-:Y:S02]  /*5be0*/  CS2R R20, SRZ ;  /* 0x0000000000147805 */ /* 0x000fe4000001ff00 */
[----:B------:R-:W-:-:S03]  /*5bf0*/  IADD3.X R71, RZ, R60, RZ, P1, !PT ;  /* 0x0000003cff477210 */ /* 0x000fc60000ffe4ff */
[----:B------:R-:W-:-:S04]  /*5c00*/  @P0 IMAD.WIDE.U32 R16, R9, 0x9, R70 ;  /* 0x0000000909100825 */ /* 0x000fc800078e0046 */
[----:B------:R-:W-:Y:S01]  /*5c10*/  @P0 IMAD R15, R8, 0x9, RZ ;  /* 0x00000009080f0824 */ /* 0x000fe200078e02ff */
[----:B------:R-:W-:-:S03]  /*5c20*/  @P0 LEA R14, P1, R16, R4, 0x3 ;  /* 0x00000004100e0211 */ /* 0x000fc600078218ff */
[----:B------:R-:W-:Y:S01]  /*5c30*/  @P0 IMAD.IADD R15, R15, 0x1, R17 ;  /* 0x000000010f0f0824 */ /* 0x000fe200078e0211 */
[----:B------:R-:W-:-:S04]  /*5c40*/  LOP3.LUT R55, R22, 0xff, RZ, 0xc0, !PT ;  /* 0x000000ff16377812 */ /* 0x000fc800078ec0ff */
[----:B------:R-:W-:Y:S02]  /*5c50*/  @P0 LEA.HI.X R15, R16, R3, R15, 0x3, P1 ;  /* 0x00000003100f0211 */ /* 0x000fe400008f1c0f */
[----:B------:R-:W-:Y:S02]  /*5c60*/  LOP3.LUT R16, R23, 0xffff, RZ, 0xc0, !PT ;  /* 0x0000ffff17107812 */ /* 0x000fe400078ec0ff */
[----:B------:R-:W-:Y:S01]  /*5c70*/  @P0 MOV R17, R71 ;  /* 0x0000004700110202 */ /* 0x000fe20000000f00 */
[----:B------:R0:W5:Y:S01]  /*5c80*/  @P0 LDG.E.64 R20, desc[UR10][R14.64] ;  /* 0x0000000a0e140981 */ /* 0x000162000c1e1b00 */
[----:B------:R-:W-:Y:S01]  /*5c90*/  PRMT R55, R16, 0x7604, R55 ;  /* 0x0000760410377816 */ /* 0x000fe20000000037 */
[----:B------:R-:W-:Y:S01]  /*5ca0*/  @P0 IMAD.MOV.U32 R16, RZ, RZ, R70 ;  /* 0x000000ffff100224 */ /* 0x000fe200078e0046 */
[----:B------:R-:W-:Y:S01]  /*5cb0*/  FMNMX R56, |R31|, R56, !PT ;  /* 0x000000381f387209 */ /* 0x000fe20007800200 */
[----:B------:R-:W-:Y:S02]  /*5cc0*/  @P0 IMAD R23, R8, 0xa, RZ ;  /* 0x0000000a08170824 */ /* 0x000fe400078e02ff */
[----:B------:R-:W-:-:S04]  /*5cd0*/  @P0 IMAD.WIDE.U32 R16, R9, 0xa, R16 ;  /* 0x0000000a09100825 */ /* 0x000fc800078e0010 */
[----:B------:R-:W-:Y:S01]  /*5ce0*/  @P0 IMAD.IADD R17, R23, 0x1, R17 ;  /* 0x0000000117110824 */ /* 0x000fe200078e0211 */
[C---:B0-----:R-:W-:Y:S02]  /*5cf0*/  @P0 LEA R14, P1, R16.reuse, R4, 0x3 ;  /* 0x00000004100e0211 */ /* 0x041fe400078218ff */
[----:B------:R-:W-:Y:S02]  /*5d00*/  CS2R R22, SRZ ;  /* 0x0000000000167805 */ /* 0x000fe4000001ff00 */
[----:B------:R-:W-:Y:S01]  /*5d10*/  @P0 LEA.HI.X R15, R16, R3, R17, 0x3, P1 ;  /* 0x00000003100f0211 */ /* 0x000fe200008f1c11 */
[----:B------:R-:W-:Y:S01]  /*5d20*/  @P0 IMAD.MOV.U32 R16, RZ, RZ, R70 ;  /* 0x000000ffff100224 */ /* 0x000fe200078e0046 */
[----:B------:R-:W-:Y:S02]  /*5d30*/  @P0 MOV R17, R71 ;  /* 0x0000004700110202 */ /* 0x000fe40000000f00 */
[----:B------:R-:W-:Y:S01]  /*5d40*/  LOP3.LUT R31, R25, 0xff, RZ, 0xc0, !PT ;  /* 0x000000ff191f7812 */ /* 0x000fe200078ec0ff */
[----:B------:R-:W-:Y:S01]  /*5d50*/  @P0 IMAD R25, R8, 0xb, RZ ;  /* 0x0000000b08190824 */ /* 0x000fe200078e02ff */
[----:B------:R0:W5:Y:S01]  /*5d60*/  @P0 LDG.E.64 R22, desc[UR10][R14.64] ;  /* 0x0000000a0e160981 */ /* 0x000162000c1e1b00 */
[----:B------:R-:W-:Y:S01]  /*5d70*/  @P0 IMAD.WIDE.U32 R16, R9, 0xb, R16 ;  /* 0x0000000b09100825 */ /* 0x000fe200078e0010 */
[----:B------:R-:W-:-:S02]  /*5d80*/  LOP3.LUT R27, R27, 0xffff, RZ, 0xc0, !PT ;  /* 0x0000ffff1b1b7812 */ /* 0x000fc400078ec0ff */
[----:B------:R-:W-:Y:S01]  /*5d90*/  LOP3.LUT R55, R55, 0xffff, RZ, 0xc0, !PT ;  /* 0x0000ffff37377812 */ /* 0x000fe200078ec0ff */
[----:B------:R-:W-:Y:S01]  /*5da0*/  @P0 IMAD.IADD R17, R25, 0x1, R17 ;  /* 0x0000000119110824 */ /* 0x000fe200078e0211 */
[----:B------:R-:W-:Y:S02]  /*5db0*/  LOP3.LUT R24, R24, 0xffff, RZ, 0xc0, !PT ;  /* 0x0000ffff18187812 */ /* 0x000fe400078ec0ff */
[----:B------:R-:W-:Y:S02]  /*5dc0*/  FMNMX R29, |R29|, R56, !PT ;  /* 0x000000381d1d7209 */ /* 0x000fe40007800200 */
[----:B0-----:R-:W-:Y:S02]  /*5dd0*/  @P0 LEA R14, P1, R16, R4, 0x3 ;  /* 0x00000004100e0211 */ /* 0x001fe400078218ff */
[----:B------:R-:W-:Y:S02]  /*5de0*/  PRMT R31, R24, 0x7604, R31 ;  /* 0x00007604181f7816 */ /* 0x000fe4000000001f */
[----:B------:R-:W-:-:S02]  /*5df0*/  CS2R R24, SRZ ;  /* 0x0000000000187805 */ /* 0x000fc4000001ff00 */
[----:B------:R-:W-:Y:S01]  /*5e00*/  @P0 LEA.HI.X R15, R16, R3, R17, 0x3, P1 ;  /* 0x00000003100f0211 */ /* 0x000fe200008f1c11 */
[----:B------:R-:W-:Y:S02]  /*5e10*/  IMAD.U32 R16, R27, 0x10000, RZ ;  /* 0x000100001b107824 */ /* 0x000fe400078e00ff */
[----:B------:R-:W-:Y:S02]  /*5e20*/  @P0 IMAD.MOV.U32 R17, RZ, RZ, R71 ;  /* 0x000000ffff110224 */ /* 0x000fe400078e0047 */
[----:B------:R0:W5:Y:S01]  /*5e30*/  @P0 LDG.E.64 R24, desc[UR10][R14.64] ;  /* 0x0000000a0e180981 */ /* 0x000162000c1e1b00 */
[----:B------:R-:W-:Y:S01]  /*5e40*/  LOP3.LUT R55, R55, 0xff0000, R16, 0xf8, !PT ;  /* 0x00ff000037377812 */ /* 0x000fe200078ef810 */
[----:B------:R-:W-:Y:S01]  /*5e50*/  @P0 IMAD R27, R8, 0xc, RZ ;  /* 0x0000000c081b0824 */ /* 0x000fe200078e02ff */
[----:B------:R-:W-:Y:S02]  /*5e60*/  @P0 MOV R16, R70 ;  /* 0x0000004600100202 */ /* 0x000fe40000000f00 */
[----:B------:R-:W-:-:S02]  /*5e70*/  LOP3.LUT R35, R35, 0xffff, RZ, 0xc0, !PT ;  /* 0x0000ffff23237812 */ /* 0x000fc400078ec0ff */
[----:B------:R-:W-:Y:S01]  /*5e80*/  FMNMX R29, |R26|, R29, !PT ;  /* 0x0000001d1a1d7209 */ /* 0x000fe20007800200 */
[----:B------:R-:W-:-:S04]  /*5e90*/  @P0 IMAD.WIDE.U32 R16, R9, 0xc, R16 ;  /* 0x0000000c09100825 */ /* 0x000fc800078e0010 */
[----:B------:R-:W-:Y:S01]  /*5ea0*/  @P0 IMAD.IADD R17, R27, 0x1, R17 ;  /* 0x000000011b110824 */ /* 0x000fe200078e0211 */
[C---:B0-----:R-:W-:Y:S02]  /*5eb0*/  @P0 LEA R14, P1, R16.reuse, R4, 0x3 ;  /* 0x00000004100e0211 */ /* 0x041fe400078218ff */
[----:B------:R-:W-:Y:S02]  /*5ec0*/  CS2R R26, SRZ ;  /* 0x00000000001a7805 */ /* 0x000fe4000001ff00 */
[----:B------:R-:W-:Y:S01]  /*5ed0*/  @P0 LEA.HI.X R15, R16, R3, R17, 0x3, P1 ;  /* 0x00000003100f0211 */ /* 0x000fe200008f1c11 */
[----:B------:R-:W-:Y:S02]  /*5ee0*/  @P0 IMAD.MOV.U32 R16, RZ, RZ, R70 ;  /* 0x000000ffff100224 */ /* 0x000fe400078e0046 */
[----:B------:R-:W-:Y:S01]  /*5ef0*/  @P0 IMAD.MOV.U32 R17, RZ, RZ, R71 ;  /* 0x000000ffff110224 */ /* 0x000fe200078e0047 */
[----:B------:R-:W-:Y:S01]  /*5f00*/  SHF.L.U32 R56, R35, 0x10, RZ ;  /* 0x0000001023387819 */ /* 0x000fe200000006ff */
[----:B------:R0:W5:Y:S01]  /*5f10*/  @P0 LDG.E.64 R26, desc[UR10][R14.64] ;  /* 0x0000000a0e1a0981 */ /* 0x000162000c1e1b00 */
[----:B------:R-:W-:Y:S01]  /*5f20*/  FMNMX R35, |R28|, R29, !PT ;  /* 0x0000001d1c237209 */ /* 0x000fe20007800200 */
[----:B------:R-:W-:Y:S01]  /*5f30*/  @P0 IMAD.WIDE.U32 R16, R9, 0xd, R16 ;  /* 0x0000000d09100825 */ /* 0x000fe200078e0010 */
[----:B------:R-:W-:-:S03]  /*5f40*/  LOP3.LUT R31, R31, 0xffff, RZ, 0xc0, !PT ;  /* 0x0000ffff1f1f7812 */ /* 0x000fc600078ec0ff */
[----:B------:R-:W-:Y:S01]  /*5f50*/  @P0 IMAD R29, R8, 0xd, RZ ;  /* 0x0000000d081d0824 */ /* 0x000fe200078e02ff */
[----:B------:R-:W-:Y:S02]  /*5f60*/  LOP3.LUT R56, R31, 0xff0000, R56, 0xf8, !PT ;  /* 0x00ff00001f387812 */ /* 0x000fe400078ef838 */
[C---:B0-----:R-:W-:Y:S02]  /*5f70*/  @P0 LEA R14, P1, R16.reuse, R4, 0x3 ;  /* 0x00000004100e0211 */ /* 0x041fe400078218ff */
[----:B------:R-:W-:Y:S02]  /*5f80*/  @P0 IADD3 R17, R29, R17, RZ ;  /* 0x000000111d110210 */ /* 0x000fe40007ffe0ff */
[----:B------:R-:W-:Y:S02]  /*5f90*/  CS2R R28, SRZ ;  /* 0x00000000001c7805 */ /* 0x000fe4000001ff00 */
[----:B------:R-:W-:Y:S01]  /*5fa0*/  @P0 LEA.HI.X R15, R16, R3, R17, 0x3, P1 ;  /* 0x00000003100f0211 */ /* 0x000fe200008f1c11 */
[----:B------:R-:W-:Y:S01]  /*5fb0*/  @P0 IMAD.MOV.U32 R16, RZ, RZ, R70 ;  /* 0x000000ffff100224 */ /* 0x000fe200078e0046 */
[----:B------:R-:W-:Y:S01]  /*5fc0*/  @P0 MOV R17, R71 ;  /* 0x0000004700110202 */ /* 0x000fe20000000f00 */
[----:B------:R-:W-:-:S02]  /*5fd0*/  @P0 IMAD R31, R8, 0xe, RZ ;  /* 0x0000000e081f0824 */ /* 0x000fc400078e02ff */
[----:B------:R0:W5:Y:S01]  /*5fe0*/  @P0 LDG.E.64 R28, desc[UR10][R14.64] ;  /* 0x0000000a0e1c0981 */ /* 0x000162000c1e1b00 */
[----:B------:R-:W-:Y:S01]  /*5ff0*/  FMNMX R35, |R30|, R35, !PT ;  /* 0x000000231e237209 */ /* 0x000fe20007800200 */
[----:B------:R-:W-:Y:S01]  /*6000*/  @P0 IMAD.WIDE.U32 R16, R9, 0xe, R16 ;  /* 0x0000000e09100825 */ /* 0x000fe200078e0010 */
[----:B------:R-:W-:-:S03]  /*6010*/  LOP3.LUT R18, R18, 0xffff, RZ, 0xc0, !PT ;  /* 0x0000ffff12127812 */ /* 0x000fc600078ec0ff */
[----:B------:R-:W-:Y:S01]  /*6020*/  @P0 IMAD.IADD R17, R31, 0x1, R17 ;  /* 0x000000011f110824 */ /* 0x000fe200078e0211 */
[----:B------:R-:W-:Y:S02]  /*6030*/  CS2R R30, SRZ ;  /* 0x00000000001e7805 */ /* 0x000fe4000001ff00 */
[----:B------:R-:W-:Y:S01]  /*6040*/  FMNMX R32, |R32|, R35, !PT ;  /* 0x0000002320207209 */ /* 0x000fe20007800200 */
[----:B------:R-:W-:Y:S01]  /*6050*/  IMAD.SHL.U32 R18, R18, 0x1000000, RZ ;  /* 0x0100000012127824 */ /* 0x000fe200078e00ff */
[----:B0-----:R-:W-:-:S04]  /*6060*/  @P0 LEA R14, P1, R16, R4, 0x3 ;  /* 0x00000004100e0211 */ /* 0x001fc800078218ff */
[----:B------:R-:W-:Y:S02]  /*6070*/  @P0 LEA.HI.X R15, R16, R3, R17, 0x3, P1 ;  /* 0x00000003100f0211 */ /* 0x000fe400008f1c11 */
[----:B------:R-:W-:-:S03]  /*6080*/  LOP3.LUT R58, R55, 0xff000000, R18, 0xf8, !PT ;  /* 0xff000000373a7812 */ /* 0x000fc600078ef812 */
[----:B------:R0:W5:Y:S01]  /*6090*/  @P0 LDG.E.64 R30, desc[UR10][R14.64] ;  /* 0x0000000a0e1e0981 */ /* 0x000162000c1e1b00 */
[----:B------:R-:W-:Y:S02]  /*60a0*/  FMNMX R55, |R33|, R32, !PT ;  /* 0x0000002021377209 */ /* 0x000fe40007800200 */
[----:B------:R-:W-:Y:S01]  /*60b0*/  CS2R R32, SRZ ;  /* 0x0000000000207805 */ /* 0x000fe2000001ff00 */
[----:B0-----:R-:W0:Y:S02]  /*60c0*/  @P0 LDC.64 R14, c[0x0][0x258] ;  /* 0x00009600ff0e0b82 */ /* 0x001e240000000a00 */
[C---:B0-----:R-:W-:Y:S01]  /*60d0*/  @P0 IMAD.SHL.U32 R17, R14.reuse, 0x4, RZ ;  /* 0x000000040e110824 */ /* 0x041fe200078e00ff */
[----:B------:R-:W-:-:S04]  /*60e0*/  @P0 SHF.L.U64.HI R35, R14, 0x2, R15 ;  /* 0x000000020e230819 */ /* 0x000fc8000001020f */
[----:B------:R-:W-:Y:S02]  /*60f0*/  @P0 LOP3.LUT R17, R17, 0xfffffff8, RZ, 0xc0, !PT ;  /* 0xfffffff811110812 */ /* 0x000fe400078ec0ff */
[----:B------:R-:W-:Y:S02]  /*6100*/  @P0 LOP3.LUT R35, R35, 0x1fffffff, RZ, 0xc0, !PT ;  /* 0x1fffffff23230812 */ /* 0x000fe400078ec0ff */
[----:B------:R-:W-:-:S04]  /*6110*/  @P0 IADD3 R16, P1, R17, R70, RZ ;  /* 0x0000004611100210 */ /* 0x000fc80007f3e0ff */
[----:B------:R-:W-:Y:S02]  /*6120*/  @P0 IADD3.X R17, R35, R71, RZ, P1, !PT ;  /* 0x0000004723110210 */ /* 0x000fe40000ffe4ff */
[----:B------:R-:W-:-:S04]  /*6130*/  @P0 LEA R14, P1, R16, R4, 0x3 ;  /* 0x00000004100e0211 */ /* 0x000fc800078218ff */
[----:B------:R-:W-:Y:S01]  /*6140*/  @P0 LEA.HI.X R15, R16, R3, R17, 0x3, P1 ;  /* 0x00000003100f0211 */ /* 0x000fe200008f1c11 */
[----:B------:R-:W-:Y:S02]  /*6150*/  @P0 IMAD.MOV.U32 R16, RZ, RZ, R70 ;  /* 0x000000ffff100224 */ /* 0x000fe400078e0046 */
[----:B------:R-:W-:Y:S02]  /*6160*/  @P0 IMAD.MOV.U32 R17, RZ, RZ, R71 ;  /* 0x000000ffff110224 */ /* 0x000fe400078e0047 */
[----:B------:R-:W-:Y:S01]  /*6170*/  @P0 IMAD R35, R8, 0xf, RZ ;  /* 0x0000000f08230824 */ /* 0x000fe200078e02ff */
[----:B------:R0:W5:Y:S01]  /*6180*/  @P0 LDG.E.64 R32, desc[UR10][R14.64] ;  /* 0x0000000a0e200981 */ /* 0x000162000c1e1b00 */
[----:B------:R-:W-:Y:S01]  /*6190*/  @P0 IMAD.WIDE.U32 R16, R9, 0xf, R16 ;  /* 0x0000000f09100825 */ /* 0x000fe200078e0010 */
[----:B------:R-:W-:-:S04]  /*61a0*/  FMNMX R55, |R34|, R55, !PT ;  /* 0x0000003722377209 */ /* 0x000fc80007800200 */
[----:B------:R-:W-:Y:S02]  /*61b0*/  @P0 IADD3 R17, R35, R17, RZ ;  /* 0x0000001123110210 */ /* 0x000fe40007ffe0ff */
[----:B------:R-:W-:Y:S02]  /*61c0*/  CS2R R34, SRZ ;  /* 0x0000000000227805 */ /* 0x000fe4000001ff00 */
[----:B0-----:R-:W-:-:S04]  /*61d0*/  @P0 LEA R14, P1, R16, R4, 0x3 ;  /* 0x00000004100e0211 */ /* 0x001fc800078218ff */
[----:B------:R-:W-:Y:S01]  /*61e0*/  @P0 LEA.HI.X R15, R16, R3, R17, 0x3, P1 ;  /* 0x00000003100f0211 */ /* 0x000fe200008f1c11 */
[----:B------:R-:W-:Y:S02]  /*61f0*/  IMAD.MOV.U32 R3, RZ, RZ, 0x3bbb989d ;  /* 0x3bbb989dff037424 */ /* 0x000fe400078e00ff */
[----:B------:R-:W-:Y:S02]  /*6200*/  IMAD.MOV.U32 R4, RZ, RZ, 0x437c0000 ;  /* 0x437c0000ff047424 */ /* 0x000fe400078e00ff */
[----:B-----5:R-:W-:Y:S01]  /*6210*/  FFMA.SAT R3, -R36, R3, 0.5 ;  /* 0x3f00000024037423 */ /* 0x020fe20000002103 */
[----:B------:R0:W5:Y:S01]  /*6220*/  @P0 LDG.E.64 R34, desc[UR10][R14.64] ;  /* 0x0000000a0e220981 */ /* 0x000162000c1e1b00 */
[----:B------:R-:W-:Y:S01]  /*6230*/  FMNMX R55, |R54|, R55, !PT ;  /* 0x0000003736377209 */ /* 0x000fe20007800200 */
[----:B------:R-:W-:Y:S01]  /*6240*/  BSSY B1, `(.L_x_21779) ;  /* 0x000001d000017945 */ /* 0x000fe20003800000 */
[----:B------:R-:W-:Y:S01]  /*6250*/  FFMA.RM R3, R3, R4, 12582913 ;  /* 0x4b40000103037423 */ /* 0x000fe20000004004 */
[----:B------:R-:W-:-:S02]  /*6260*/  LOP3.LUT R13, R13, 0xffff, RZ, 0xc0, !PT ;  /* 0x0000ffff0d0d7812 */ /* 0x000fc400078ec0ff */
[----:B------:R-:W-:Y:S01]  /*6270*/  FMNMX R54, |R0|, R55, !PT ;  /* 0x0000003700367209 */ /* 0x000fe20007800200 */
[C---:B------:R-:W-:Y:S01]  /*6280*/  FADD R17, R3.reuse, -12583039 ;  /* 0xcb40007f03117421 */ /* 0x040fe20000000000 */
[----:B------:R-:W-:Y:S01]  /*6290*/  SHF.L.U32 R3, R3, 0x17, RZ ;  /* 0x0000001703037819 */ /* 0x000fe200000006ff */
[----:B------:R-:W-:Y:S02]  /*62a0*/  IMAD.SHL.U32 R13, R13, 0x1000000, RZ ;  /* 0x010000000d0d7824 */ /* 0x000fe400078e00ff */
[----:B------:R-:W-:-:S03]  /*62b0*/  FFMA R17, -R36, 1.4426950216293334961, -R17 ;  /* 0x3fb8aa3b24117823 */ /* 0x000fc60000000911 */
[----:B------:R-:W-:Y:S01]  /*62c0*/  LOP3.LUT R56, R56, 0xff000000, R13, 0xf8, !PT ;  /* 0xff00000038387812 */ /* 0x000fe200078ef80d */
[----:B------:R-:W-:-:S04]  /*62d0*/  FFMA R17, -R36, 1.925963033500011079e-08, R17 ;  /* 0x32a5706024117823 */ /* 0x000fc80000000111 */
[----:B------:R-:W1:Y:S02]  /*62e0*/  MUFU.EX2 R4, R17 ;  /* 0x0000001100047308 */ /* 0x000e640000000800 */
[----:B-1----:R-:W-:Y:S01]  /*62f0*/  FFMA R16, R3, R4, 1 ;  /* 0x3f80000003107423 */ /* 0x002fe20000000004 */
[----:B------:R-:W-:-:S03]  /*6300*/  SHF.R.U32.HI R4, RZ, 0x3, R12 ;  /* 0x00000003ff047819 */ /* 0x000fc6000001160c */
[----:B------:R-:W-:Y:S01]  /*6310*/  VIADD R3, R16, 0x1800000 ;  /* 0x0180000010037836 */ /* 0x000fe20000000000 */
[----:B------:R-:W-:-:S04]  /*6320*/  LOP3.LUT R55, R4, 0x1c, RZ, 0xc0, !PT ;  /* 0x0000001c04377812 */ /* 0x000fc800078ec0ff */
[----:B------:R-:W-:-:S04]  /*6330*/  LOP3.LUT R3, R3, 0x7f800000, RZ, 0xc0, !PT ;  /* 0x7f80000003037812 */ /* 0x000fc800078ec0ff */
[----:B------:R-:W-:Y:S02]  /*6340*/  ISETP.GT.U32.AND P0, PT, R3, 0x1ffffff, PT ;  /* 0x01ffffff0300780c */ /* 0x000fe40003f04070 */
[----:B------:R-:W-:Y:S02]  /*6350*/  IADD3 R3, R12, 0x1e, -R55 ;  /* 0x0000001e0c037810 */ /* 0x000fe40007ffe837 */
[----:B------:R-:W-:Y:S02]  /*6360*/  LOP3.LUT R55, R55, 0x2, RZ, 0xfc, !PT ;  /* 0x0000000237377812 */ /* 0x000fe400078efcff */
[----:B------:R-:W-:-:S07]  /*6370*/  LOP3.LUT R3, R3, 0x1f, RZ, 0xc0, !PT ;  /* 0x0000001f03037812 */ /* 0x000fce00078ec0ff */
[----:B0-----:R-:W-:Y:S05]  /*6380*/  @P0 BRA `(.L_x_21780) ;  /* 0x0000000000100947 */ /* 0x001fea0003800000 */
[----:B------:R-:W-:Y:S02]  /*6390*/  MOV R0, R16 ;  /* 0x0000001000007202 */ /* 0x000fe40000000f00 */
[----:B------:R-:W-:-:S07]  /*63a0*/  MOV R13, 0x63c0 ;  /* 0x000063c0000d7802 */ /* 0x000fce0000000f00 */
[----:B-----5:R-:W-:Y:S05]  /*63b0*/  CALL.REL.NOINC `($__internal_501_$__cuda_sm20_rcp_rn_f32_slowpath) ;  /* 0x0000006400747944 */ /* 0x020fea0003c00000 */
[----:B------:R-:W-:Y:S05]  /*63c0*/  BRA `(.L_x_21781) ;  /* 0x0000000000107947 */ /* 0x000fea0003800000 */
.L_x_21780:
[----:B------:R-:W0:Y:S02]  /*63d0*/  MUFU.RCP R17, R16 ;  /* 0x0000001000117308 */ /* 0x000e240000001000 */
[----:B0-----:R-:W-:-:S04]  /*63e0*/  FFMA R0, R16, R17, -1 ;  /* 0xbf80000010007423 */ /* 0x001fc80000000011 */
[----:B------:R-:W-:-:S04]  /*63f0*/  FADD.FTZ R0, -R0, -RZ ;  /* 0x800000ff00007221 */ /* 0x000fc80000010100 */
[----:B------:R-:W-:-:S07]  /*6400*/  FFMA R17, R17, R0, R17 ;  /* 0x0000000011117223 */ /* 0x000fce0000000011 */
.L_x_21781:
[----:B------:R-:W-:Y:S05]  /*6410*/  BSYNC B1 ;  /* 0x0000000000017941 */ /* 0x000fea0003800000 */
.L_x_21779:
        /* <DEDUP_REMOVED lines=20> */
.L_x_21783:
[----:B------:R-:W0:Y:S02]  /*6560*/  MUFU.RCP R17, R16 ;  /* 0x0000001000117308 */ /* 0x000e240000001000 */
[----:B0-----:R-:W-:-:S04]  /*6570*/  FFMA R0, R16, R17, -1 ;  /* 0xbf80000010007423 */ /* 0x001fc80000000011 */
[----:B------:R-:W-:-:S04]  /*6580*/  FADD.FTZ R0, -R0, -RZ ;  /* 0x800000ff00007221 */ /* 0x000fc80000010100 */
[----:B------:R-:W-:-:S07]  /*6590*/  FFMA R17, R17, R0, R17 ;  /* 0x0000000011117223 */ /* 0x000fce0000000011 */
.L_x_21784:
[----:B------:R-:W-:Y:S05]  /*65a0*/  BSYNC B1 ;  /* 0x0000000000017941 */ /* 0x000fea0003800000 */
.L_x_21782:
[----:B------:R-:W-:Y:S01]  /*65b0*/  HFMA2.MMA R13, -RZ, RZ, 0.96630859375, -0.0022525787353515625 ;  /* 0x3bbb989dff0d7435 */ /* 0x000fe200000001ff */
[----:B------:R-:W-:Y:S01]  /*65c0*/  BSSY B1, `(.L_x_21785) ;  /* 0x0000017000017945 */ /* 0x000fe20003800000 */
[----:B------:R-:W-:-:S08]  /*65d0*/  FMUL R37, R17, R37 ;  /* 0x0000002511257220 */ /* 0x000fd00000400000 */
        /* <DEDUP_REMOVED lines=17> */
.L_x_21786:
[----:B------:R-:W0:Y:S02]  /*66f0*/  MUFU.RCP R17, R14 ;  /* 0x0000000e00117308 */ /* 0x000e240000001000 */
[----:B0-----:R-:W-:-:S04]  /*6700*/  FFMA R0, R14, R17, -1 ;  /* 0xbf8000000e007423 */ /* 0x001fc80000000011 */
[----:B------:R-:W-:-:S04]  /*6710*/  FADD.FTZ R0, -R0, -RZ ;  /* 0x800000ff00007221 */ /* 0x000fc80000010100 */
[----:B------:R-:W-:-:S07]  /*6720*/  FFMA R17, R17, R0, R17 ;  /* 0x0000000011117223 */ /* 0x000fce0000000011 */
.L_x_21787:
[----:B------:R-:W-:Y:S05]  /*6730*/  BSYNC B1 ;  /* 0x0000000000017941 */ /* 0x000fea0003800000 */
.L_x_21785:
        /* <DEDUP_REMOVED lines=20> */
.L_x_21789:
[----:B------:R-:W0:Y:S02]  /*6880*/  MUFU.RCP R17, R16 ;  /* 0x0000001000117308 */ /* 0x000e240000001000 */
[----:B0-----:R-:W-:-:S04]  /*6890*/  FFMA R0, R16, R17, -1 ;  /* 0xbf80000010007423 */ /* 0x001fc80000000011 */
[----:B------:R-:W-:-:S04]  /*68a0*/  FADD.FTZ R0, -R0, -RZ ;  /* 0x800000ff00007221 */ /* 0x000fc80000010100 */
[----:B------:R-:W-:-:S07]  /*68b0*/  FFMA R17, R17, R0, R17 ;  /* 0x0000000011117223 */ /* 0x000fce0000000011 */
.L_x_21790:
[----:B------:R-:W-:Y:S05]  /*68c0*/  BSYNC B1 ;  /* 0x0000000000017941 */ /* 0x000fea0003800000 */
.L_x_21788:
[----:B------:R-:W-:Y:S01]  /*68d0*/  IMAD.MOV.U32 R13, RZ, RZ, 0x3bbb989d ;  /* 0x3bbb989dff0d7424 */ /* 0x000fe200078e00ff */
[----:B------:R-:W-:Y:S01]  /*68e0*/  BSSY B1, `(.L_x_21791) ;  /* 0x0000017000017945 */ /* 0x000fe20003800000 */
[----:B------:R-:W-:Y:S02]  /*68f0*/  FMUL R39, R17, R39 ;  /* 0x0000002711277220 */ /* 0x000fe40000400000 */
        /* <DEDUP_REMOVED lines=17> */
.L_x_21792:
[----:B------:R-:W0:Y:S02]  /*6a10*/  MUFU.RCP R17, R14 ;  /* 0x0000000e00117308 */ /* 0x000e240000001000 */
[----:B0-----:R-:W-:-:S04]  /*6a20*/  FFMA R0, R14, R17, -1 ;  /* 0xbf8000000e007423 */ /* 0x001fc80000000011 */
[----:B------:R-:W-:-:S04]  /*6a30*/  FADD.FTZ R0, -R0, -RZ ;  /* 0x800000ff00007221 */ /* 0x000fc80000010100 */
[----:B------:R-:W-:-:S07]  /*6a40*/  FFMA R17, R17, R0, R17 ;  /* 0x0000000011117223 */ /* 0x000fce0000000011 */
.L_x_21793:
[----:B------:R-:W-:Y:S05]  /*6a50*/  BSYNC B1 ;  /* 0x0000000000017941 */ /* 0x000fea0003800000 */
.L_x_21791:
        /* <DEDUP_REMOVED lines=20> */
.L_x_21795:
[----:B------:R-:W0:Y:S02]  /*6ba0*/  MUFU.RCP R17, R16 ;  /* 0x0000001000117308 */ /* 0x000e240000001000 */
[----:B0-----:R-:W-:-:S04]  /*6bb0*/  FFMA R0, R16, R17, -1 ;  /* 0xbf80000010007423 */ /* 0x001fc80000000011 */
[----:B------:R-:W-:-:S04]  /*6bc0*/  FADD.FTZ R0, -R0, -RZ ;  /* 0x800000ff00007221 */ /* 0x000fc80000010100 */
[----:B------:R-:W-:-:S07]  /*6bd0*/  FFMA R17, R17, R0, R17 ;  /* 0x0000000011117223 */ /* 0x000fce0000000011 */
.L_x_21796:
[----:B------:R-:W-:Y:S05]  /*6be0*/  BSYNC B1 ;  /* 0x0000000000017941 */ /* 0x000fea0003800000 */
.L_x_21794:
        /* <DEDUP_REMOVED lines=20> */
.L_x_21798:
[----:B------:R-:W0:Y:S02]  /*6d30*/  MUFU.RCP R17, R14 ;  /* 0x0000000e00117308 */ /* 0x000e240000001000 */
[----:B0-----:R-:W-:-:S04]  /*6d40*/  FFMA R0, R14, R17, -1 ;  /* 0xbf8000000e007423 */ /* 0x001fc80000000011 */
[----:B------:R-:W-:-:S04]  /*6d50*/  FADD.FTZ R0, -R0, -RZ ;  /* 0x800000ff00007221 */ /* 0x000fc80000010100 */
[----:B------:R-:W-:-:S07]  /*6d60*/  FFMA R17, R17, R0, R17 ;  /* 0x0000000011117223 */ /* 0x000fce0000000011 */
.L_x_21799:
[----:B------:R-:W-:Y:S05]  /*6d70*/  BSYNC B1 ;  /* 0x0000000000017941 */ /* 0x000fea0003800000 */
.L_x_21797:
        /* <DEDUP_REMOVED lines=20> */
.L_x_21801:
[----:B------:R-:W0:Y:S02]  /*6ec0*/  MUFU.RCP R17, R16 ;  /* 0x0000001000117308 */ /* 0x000e240000001000 */
[----:B0-----:R-:W-:-:S04]  /*6ed0*/  FFMA R0, R16, R17, -1 ;  /* 0xbf80000010007423 */ /* 0x001fc80000000011 */
[----:B------:R-:W-:-:S04]  /*6ee0*/  FADD.FTZ R0, -R0, -RZ ;  /* 0x800000ff00007221 */ /* 0x000fc80000010100 */
[----:B------:R-:W-:-:S07]  /*6ef0*/  FFMA R17, R17, R0, R17 ;  /* 0x0000000011117223 */ /* 0x000fce0000000011 */
.L_x_21802:
[----:B------:R-:W-:Y:S05]  /*6f00*/  BSYNC B1 ;  /* 0x0000000000017941 */ /* 0x000fea0003800000 */
.L_x_21800:
        /* <DEDUP_REMOVED lines=20> */
.L_x_21804:
[----:B------:R-:W0:Y:S02]  /*7050*/  MUFU.RCP R17, R14 ;  /* 0x0000000e00117308 */ /* 0x000e240000001000 */
[----:B0-----:R-:W-:-:S04]  /*7060*/  FFMA R0, R14, R17, -1 ;  /* 0xbf8000000e007423 */ /* 0x001fc80000000011 */
[----:B------:R-:W-:-:S04]  /*7070*/  FADD.FTZ R0, -R0, -RZ ;  /* 0x800000ff00007221 */ /* 0x000fc80000010100 */
[----:B------:R-:W-:-:S07]  /*7080*/  FFMA R17, R17, R0, R17 ;  /* 0x0000000011117223 */ /* 0x000fce0000000011 */
.L_x_21805:
[----:B------:R-:W-:Y:S05]  /*7090*/  BSYNC B1 ;  /* 0x0000000000017941 */ /* 0x000fea0003800000 */
.L_x_21803:
        /* <DEDUP_REMOVED lines=20> */
.L_x_21807:
[----:B------:R-:W0:Y:S02]  /*71e0*/  MUFU.RCP R17, R16 ;  /* 0x0000001000117308 */ /* 0x000e240000001000 */
[----:B0-----:R-:W-:-:S04]  /*71f0*/  FFMA R0, R16, R17, -1 ;  /* 0xbf80000010007423 */ /* 0x001fc80000000011 */
[----:B------:R-:W-:-:S04]  /*7200*/  FADD.FTZ R0, -R0, -RZ ;  /* 0x800000ff00007221 */ /* 0x000fc80000010100 */
[----:B------:R-:W-:-:S07]  /*7210*/  FFMA R17, R17, R0, R17 ;  /* 0x0000000011117223 */ /* 0x000fce0000000011 */
.L_x_21808:
[----:B------:R-:W-:Y:S05]  /*7220*/  BSYNC B1 ;  /* 0x0000000000017941 */ /* 0x000fea0003800000 */
.L_x_21806:
        /* <DEDUP_REMOVED lines=20> */
.L_x_21810:
[----:B------:R-:W0:Y:S02]  /*7370*/  MUFU.RCP R17, R14 ;  /* 0x0000000e00117308 */ /* 0x000e240000001000 */
[----:B0-----:R-:W-:-:S04]  /*7380*/  FFMA R0, R14, R17, -1 ;  /* 0xbf8000000e007423 */ /* 0x001fc80000000011 */
[----:B------:R-:W-:-:S04]  /*7390*/  FADD.FTZ R0, -R0, -RZ ;  /* 0x800000ff00007221 */ /* 0x000fc80000010100 */
[----:B------:R-:W-:-:S07]  /*73a0*/  FFMA R17, R17, R0, R17 ;  /* 0x0000000011117223 */ /* 0x000fce0000000011 */
.L_x_21811:
[----:B------:R-:W-:Y:S05]  /*73b0*/  BSYNC B1 ;  /* 0x0000000000017941 */ /* 0x000fea0003800000 */
.L_x_21809:
        /* <DEDUP_REMOVED lines=20> */
.L_x_21813:
[----:B------:R-:W0:Y:S02]  /*7500*/  MUFU.RCP R17, R16 ;  /* 0x0000001000117308 */ /* 0x000e240000001000 */
[----:B0-----:R-:W-:-:S04]  /*7510*/  FFMA R0, R16, R17, -1 ;  /* 0xbf80000010007423 */ /* 0x001fc80000000011 */
[----:B------:R-:W-:-:S04]  /*7520*/  FADD.FTZ R0, -R0, -RZ ;  /* 0x800000ff00007221 */ /* 0x000fc80000010100 */
[----:B------:R-:W-:-:S07]  /*7530*/  FFMA R17, R17, R0, R17 ;  /* 0x0000000011117223 */ /* 0x000fce0000000011 */
.L_x_21814:
[----:B------:R-:W-:Y:S05]  /*7540*/  BSYNC B1 ;  /* 0x0000000000017941 */ /* 0x000fea0003800000 */
.L_x_21812:
        /* <DEDUP_REMOVED lines=20> */
.L_x_21816:
[----:B------:R-:W0:Y:S02]  /*7690*/  MUFU.RCP R17, R14 ;  /* 0x0000000e00117308 */ /* 0x000e240000001000 */
[----:B0-----:R-:W-:-:S04]  /*76a0*/  FFMA R0, R14, R17, -1 ;  /* 0xbf8000000e007423 */ /* 0x001fc80000000011 */
[----:B------:R-:W-:-:S04]  /*76b0*/  FADD.FTZ R0, -R0, -RZ ;  /* 0x800000ff00007221 */ /* 0x000fc80000010100 */
[----:B------:R-:W-:-:S07]  /*76c0*/  FFMA R17, R17, R0, R17 ;  /* 0x0000000011117223 */ /* 0x000fce0000000011 */
.L_x_21817:
[----:B------:R-:W-:Y:S05]  /*76d0*/  BSYNC B1 ;  /* 0x0000000000017941 */ /* 0x000fea0003800000 */
.L_x_21815:
        /* <DEDUP_REMOVED lines=20> */
.L_x_21819:
[----:B------:R-:W0:Y:S02]  /*7820*/  MUFU.RCP R17, R16 ;  /* 0x0000001000117308 */ /* 0x000e240000001000 */
[----:B0-----:R-:W-:-:S04]  /*7830*/  FFMA R0, R16, R17, -1 ;  /* 0xbf80000010007423 */ /* 0x001fc80000000011 */
[----:B------:R-:W-:-:S04]  /*7840*/  FADD.FTZ R0, -R0, -RZ ;  /* 0x800000ff00007221 */ /* 0x000fc80000010100 */
[----:B------:R-:W-:-:S07]  /*7850*/  FFMA R17, R17, R0, R17 ;  /* 0x0000000011117223 */ /* 0x000fce0000000011 */
.L_x_21820:
[----:B------:R-:W-:Y:S05]  /*7860*/  BSYNC B1 ;  /* 0x0000000000017941 */ /* 0x000fea0003800000 */
.L_x_21818:
        /* <DEDUP_REMOVED lines=20> */
.L_x_21822:
[----:B------:R-:W0:Y:S02]  /*79b0*/  MUFU.RCP R17, R14 ;  /* 0x0000000e00117308 */ /* 0x000e240000001000 */
[----:B0-----:R-:W-:-:S04]  /*79c0*/  FFMA R0, R14, R17, -1 ;  /* 0xbf8000000e007423 */ /* 0x001fc80000000011 */
[----:B------:R-:W-:-:S04]  /*79d0*/  FADD.FTZ R0, -R0, -RZ ;  /* 0x800000ff00007221 */ /* 0x000fc80000010100 */
[----:B------:R-:W-:-:S07]  /*79e0*/  FFMA R17, R17, R0, R17 ;  /* 0x0000000011117223 */ /* 0x000fce0000000011 */
.L_x_21823:
[----:B------:R-:W-:Y:S05]  /*79f0*/  BSYNC B1 ;  /* 0x0000000000017941 */ /* 0x000fea0003800000 */
.L_x_21821:
        /* <DEDUP_REMOVED lines=20> */
.L_x_21825:
[----:B------:R-:W0:Y:S02]  /*7b40*/  MUFU.RCP R17, R16 ;  /* 0x0000001000117308 */ /* 0x000e240000001000 */
[----:B0-----:R-:W-:-:S04]  /*7b50*/  FFMA R0, R16, R17, -1 ;  /* 0xbf80000010007423 */ /* 0x001fc80000000011 */
[----:B------:R-:W-:-:S04]  /*7b60*/  FADD.FTZ R0, -R0, -RZ ;  /* 0x800000ff00007221 */ /* 0x000fc80000010100 */
[----:B------:R-:W-:-:S07]  /*7b70*/  FFMA R17, R17, R0, R17 ;  /* 0x0000000011117223 */ /* 0x000fce0000000011 */
.L_x_21826:
[----:B------:R-:W-:Y:S05]  /*7b80*/  BSYNC B1 ;  /* 0x0000000000017941 */ /* 0x000fea0003800000 */
.L_x_21824:
[----:B------:R-:W-:Y:S01]  /*7b90*/  ISETP.GE.U32.AND P0, PT, R55, R6, PT ;  /* 0x000000063700720c */ /* 0x000fe20003f06070 */
[----:B------:R-:W-:Y:S01]  /*7ba0*/  FMUL R16, R38, R2 ;  /* 0x0000000226107220 */ /* 0x000fe20000400000 */
[----:B------:R-:W-:Y:S01]  /*7bb0*/  FMNMX R54, R54, |R36|, !PT ;  /* 0x4000002436367209 */ /* 0x000fe20007800000 */
[----:B------:R-:W-:Y:S01]  /*7bc0*/  FMUL R36, R36, R2 ;  /* 0x0000000224247220 */ /* 0x000fe20000400000 */
[----:B------:R-:W-:Y:S01]  /*7bd0*/  ISETP.GE.U32.OR P0, PT, R3, R5, P0 ;  /* 0x000000050300720c */ /* 0x000fe20000706470 */
[----:B------:R-:W-:Y:S01]  /*7be0*/  BSSY B0, `(.L_x_21827) ;  /* 0x0000012000007945 */ /* 0x000fe20003800000 */
[C---:B------:R-:W-:Y:S01]  /*7bf0*/  FMNMX R3, |R37|.reuse, R54, !PT ;  /* 0x0000003625037209 */ /* 0x040fe20007800200 */
[----:B------:R-:W-:Y:S01]  /*7c00*/  FMUL R37, R37, R2 ;  /* 0x0000000225257220 */ /* 0x000fe20000400000 */
[----:B------:R-:W-:Y:S01]  /*7c10*/  F2FP.SATFINITE.E4M3.F32.PACK_AB_MERGE_C R13, RZ, R36, RZ ;  /* 0x00000024ff0d723e */ /* 0x000fe200048070ff */
[----:B------:R-:W-:Y:S01]  /*7c20*/  FMUL R0, R17, R49 ;  /* 0x0000003111007220 */ /* 0x000fe20000400000 */
[----:B------:R-:W-:-:S02]  /*7c30*/  FMNMX R38, |R38|, R3, !PT ;  /* 0x0000000326267209 */ /* 0x000fc40007800200 */
[----:B------:R-:W-:Y:S02]  /*7c40*/  F2FP.SATFINITE.E4M3.F32.PACK_AB_MERGE_C R16, RZ, R16, RZ ;  /* 0x00000010ff10723e */ /* 0x000fe400048070ff */
[----:B------:R-:W-:-:S03]  /*7c50*/  F2FP.SATFINITE.E4M3.F32.PACK_AB_MERGE_C R36, RZ, R37, RZ ;  /* 0x00000025ff24723e */ /* 0x000fc600048070ff */
[----:B------:R-:W-:Y:S05]  /*7c60*/  @P0 BRA `(.L_x_21828) ;  /* 0x0000000000240947 */ /* 0x000fea0003800000 */
[----:B------:R-:W-:-:S04]  /*7c70*/  LOP3.LUT R3, R4, 0x1c, RZ, 0xc0, !PT ;  /* 0x0000001c04037812 */ /* 0x000fc800078ec0ff */
[----:B------:R-:W-:-:S04]  /*7c80*/  IADD3 R3, R12, 0x1e, -R3 ;  /* 0x0000001e0c037810 */ /* 0x000fc80007ffe803 */
[----:B------:R-:W-:-:S04]  /*7c90*/  LOP3.LUT R14, R3, 0x1f, RZ, 0xc0, !PT ;  /* 0x0000001f030e7812 */ /* 0x000fc800078ec0ff */
[----:B------:R-:W-:-:S05]  /*7ca0*/  IADD3 R3, P1, R14, R61, RZ ;  /* 0x0000003d0e037210 */ /* 0x000fca0007f3e0ff */
[----:B------:R-:W-:Y:S01]  /*7cb0*/  IMAD.X R18, RZ, RZ, R60, P1 ;  /* 0x000000ffff127224 */ /* 0x000fe200008e063c */
[----:B------:R-:W-:-:S04]  /*7cc0*/  LEA R14, P1, R3, R52, 0x1 ;  /* 0x00000034030e7211 */ /* 0x000fc800078208ff */
[----:B------:R-:W-:Y:S02]  /*7cd0*/  LEA.HI.X R15, R3, R19, R18, 0x1, P1 ;  /* 0x00000013030f7211 */ /* 0x000fe400008f0c12 */
[----:B------:R-:W-:-:S05]  /*7ce0*/  PRMT R3, R36, 0x7604, R13 ;  /* 0x0000760424037816 */ /* 0x000fca000000000d */
[----:B------:R0:W-:Y:S02]  /*7cf0*/  STG.E.U16 desc[UR10][R14.64], R3 ;  /* 0x000000030e007986 */ /* 0x0001e4000c10150a */
.L_x_21828:
[----:B------:R-:W-:Y:S05]  /*7d00*/  BSYNC B0 ;  /* 0x0000000000007941 */ /* 0x000fea0003800000 */
.L_x_21827:
[----:B------:R-:W-:Y:S01]  /*7d10*/  FMUL R37, R39, R2 ;  /* 0x0000000227257220 */ /* 0x000fe20000400000 */
[----:B0-----:R-:W-:Y:S01]  /*7d20*/  LOP3.LUT R3, R13, 0xff, RZ, 0xc0, !PT ;  /* 0x000000ff0d037812 */ /* 0x001fe200078ec0ff */
[----:B------:R-:W-:Y:S01]  /*7d30*/  BSSY B0, `(.L_x_21829) ;  /* 0x000000e000007945 */ /* 0x000fe20003800000 */
[----:B------:R-:W-:Y:S02]  /*7d40*/  LOP3.LUT R14, R16, 0xffff, RZ, 0xc0, !PT ;  /* 0x0000ffff100e7812 */ /* 0x000fe400078ec0ff */
[----:B------:R-:W-:Y:S02]  /*7d50*/  F2FP.SATFINITE.E4M3.F32.PACK_AB_MERGE_C R37, RZ, R37, RZ ;  /* 0x00000025ff25723e */ /* 0x000fe400048070ff */
[----:B------:R-:W-:Y:S01]  /*7d60*/  PRMT R3, R14, 0x7604, R3 ;  /* 0x000076040e037816 */ /* 0x000fe20000000003 */
[----:B------:R-:W-:Y:S06]  /*7d70*/  @P0 BRA `(.L_x_21830) ;  /* 0x0000000000240947 */ /* 0x000fec0003800000 */
[----:B------:R-:W-:-:S04]  /*7d80*/  LOP3.LUT R13, R4, 0x1c, RZ, 0xc0, !PT ;  /* 0x0000001c040d7812 */ /* 0x000fc800078ec0ff */
        /* <DEDUP_REMOVED lines=8> */
.L_x_21830:
[----:B------:R-:W-:Y:S05]  /*7e10*/  BSYNC B0 ;  /* 0x0000000000007941 */ /* 0x000fea0003800000 */
.L_x_21829:
[-C--:B------:R-:W-:Y:S01]  /*7e20*/  FMUL R18, R44, R2.reuse ;  /* 0x000000022c127220 */ /* 0x080fe20000400000 */
[-C--:B------:R-:W-:Y:S01]  /*7e30*/  FMUL R17, R46, R2.reuse ;  /* 0x000000022e117220 */ /* 0x080fe20000400000 */
[----:B------:R-:W-:Y:S01]  /*7e40*/  FMUL R16, R48, R2 ;  /* 0x0000000230107220 */ /* 0x000fe20000400000 */
[----:B------:R-:W-:Y:S01]  /*7e50*/  FMNMX R39, |R39|, R38, !PT ;  /* 0x0000002627277209 */ /* 0x000fe20007800200 */
[----:B------:R-:W-:Y:S01]  /*7e60*/  FMUL R38, R40, R2 ;  /* 0x0000000228267220 */ /* 0x000fe20000400000 */
[----:B------:R-:W-:Y:S01]  /*7e70*/  F2FP.SATFINITE.E4M3.F32.PACK_AB_MERGE_C R18, RZ, R18, RZ ;  /* 0x00000012ff12723e */ /* 0x000fe200048070ff */
[----:B------:R-:W-:Y:S01]  /*7e80*/  BSSY B0, `(.L_x_21831) ;  /* 0x000002a000007945 */ /* 0x000fe20003800000 */
[----:B------:R-:W-:Y:S02]  /*7e90*/  F2FP.SATFINITE.E4M3.F32.PACK_AB_MERGE_C R17, RZ, R17, RZ ;  /* 0x00000011ff11723e */ /* 0x000fe400048070ff */
[----:B0-----:R-:W-:Y:S02]  /*7ea0*/  LOP3.LUT R13, R18, 0xffff, RZ, 0xc0, !PT ;  /* 0x0000ffff120d7812 */ /* 0x001fe400078ec0ff */
[----:B------:R-:W-:-:S02]  /*7eb0*/  F2FP.SATFINITE.E4M3.F32.PACK_AB_MERGE_C R16, RZ, R16, RZ ;  /* 0x00000010ff10723e */ /* 0x000fc400048070ff */
[----:B------:R-:W-:Y:S02]  /*7ec0*/  LOP3.LUT R14, R13, 0xff, RZ, 0xc0, !PT ;  /* 0x000000ff0d0e7812 */ /* 0x000fe400078ec0ff */
[----:B------:R-:W-:Y:S02]  /*7ed0*/  PRMT R13, R17, 0x7104, RZ ;  /* 0x00007104110d7816 */ /* 0x000fe400000000ff */
[----:B------:R-:W-:Y:S02]  /*7ee0*/  LOP3.LUT R15, R16, 0xffff, RZ, 0xc0, !PT ;  /* 0x0000ffff100f7812 */ /* 0x000fe400078ec0ff */
[----:B------:R-:W-:Y:S01]  /*7ef0*/  LOP3.LUT R49, R14, 0xff00, R13, 0xf8, !PT ;  /* 0x0000ff000e317812 */ /* 0x000fe200078ef80d */
[----:B------:R-:W-:Y:S01]  /*7f00*/  FMUL R13, R50, R2 ;  /* 0x00000002320d7220 */ /* 0x000fe20000400000 */
[----:B------:R-:W-:Y:S02]  /*7f10*/  SHF.L.U32 R15, R15, 0x18, RZ ;  /* 0x000000180f0f7819 */ /* 0x000fe400000006ff */
[----:B------:R-:W-:-:S02]  /*7f20*/  FMNMX R40, |R40|, R39, !PT ;  /* 0x0000002728287209 */ /* 0x000fc40007800200 */
[----:B------:R-:W-:Y:S02]  /*7f30*/  F2FP.SATFINITE.E4M3.F32.PACK_AB_MERGE_C R13, RZ, R13, RZ ;  /* 0x0000000dff0d723e */ /* 0x000fe400048070ff */
[----:B------:R-:W-:Y:S02]  /*7f40*/  F2FP.SATFINITE.E4M3.F32.PACK_AB_MERGE_C R38, RZ, R38, RZ ;  /* 0x00000026ff26723e */ /* 0x000fe400048070ff */
[----:B------:R-:W-:Y:S01]  /*7f50*/  LOP3.LUT R36, R36, 0xff, RZ, 0xc0, !PT ;  /* 0x000000ff24247812 */ /* 0x000fe200078ec0ff */
[----:B------:R-:W-:Y:S01]  /*7f60*/  IMAD.U32 R14, R13, 0x10000, RZ ;  /* 0x000100000d0e7824 */ /* 0x000fe200078e00ff */
[----:B------:R-:W-:Y:S02]  /*7f70*/  LOP3.LUT R37, R37, 0xffff, RZ, 0xc0, !PT ;  /* 0x0000ffff25257812 */ /* 0x000fe400078ec0ff */
[----:B------:R-:W-:Y:S02]  /*7f80*/  LOP3.LUT R3, R3, 0xffff, RZ, 0xc0, !PT ;  /* 0x0000ffff03037812 */ /* 0x000fe400078ec0ff */
[----:B------:R-:W-:-:S02]  /*7f90*/  LOP3.LUT R14, R14, 0xff0000, RZ, 0xc0, !PT ;  /* 0x00ff00000e0e7812 */ /* 0x000fc400078ec0ff */
[----:B------:R-:W-:Y:S01]  /*7fa0*/  PRMT R36, R37, 0x7604, R36 ;  /* 0x0000760425247816 */ /* 0x000fe20000000024 */
[----:B------:R-:W-:Y:S01]  /*7fb0*/  FMUL R37, R41, R2 ;  /* 0x0000000229257220 */ /* 0x000fe20000400000 */
[----:B------:R-:W-:Y:S02]  /*7fc0*/  LOP3.LUT R49, R15, R49, R14, 0xfe, !PT ;  /* 0x000000310f317212 */ /* 0x000fe400078efe0e */
[----:B------:R-:W-:Y:S02]  /*7fd0*/  FMNMX R15, |R41|, R40, !PT ;  /* 0x00000028290f7209 */ /* 0x000fe40007800200 */
[----:B------:R-:W-:Y:S02]  /*7fe0*/  LOP3.LUT R14, R38, 0xffff, RZ, 0xc0, !PT ;  /* 0x0000ffff260e7812 */ /* 0x000fe400078ec0ff */
[----:B------:R-:W-:Y:S02]  /*7ff0*/  FMNMX R40, |R42|, R15, !PT ;  /* 0x0000000f2a287209 */ /* 0x000fe40007800200 */
[----:B------:R-:W-:Y:S01]  /*8000*/  F2FP.SATFINITE.E4M3.F32.PACK_AB_MERGE_C R37, RZ, R37, RZ ;  /* 0x00000025ff25723e */ /* 0x000fe200048070ff */
[----:B------:R-:W-:Y:S01]  /*8010*/  IMAD.U32 R14, R14, 0x10000, RZ ;  /* 0x000100000e0e7824 */ /* 0x000fe200078e00ff */
[----:B------:R-:W-:-:S04]  /*8020*/  FMNMX R15, |R43|, R40, !PT ;  /* 0x000000282b0f7209 */ /* 0x000fc80007800200 */
[----:B------:R-:W-:Y:S02]  /*8030*/  LOP3.LUT R3, R3, 0xff0000, R14, 0xf8, !PT ;  /* 0x00ff000003037812 */ /* 0x000fe400078ef80e */
[----:B------:R-:W-:Y:S01]  /*8040*/  FMNMX R44, |R44|, R15, !PT ;  /* 0x0000000f2c2c7209 */ /* 0x000fe20007800200 */
[----:B------:R-:W-:Y:S06]  /*8050*/  @P0 BRA `(.L_x_21832) ;  /* 0x0000000000300947 */ /* 0x000fec0003800000 */
[----:B------:R-:W-:Y:S01]  /*8060*/  LOP3.LUT R15, R4, 0x1c, RZ, 0xc0, !PT ;  /* 0x0000001c040f7812 */ /* 0x000fe200078ec0ff */
        /* <DEDUP_REMOVED lines=11> */
.L_x_21832:
[----:B------:R-:W-:Y:S05]  /*8120*/  BSYNC B0 ;  /* 0x0000000000007941 */ /* 0x000fea0003800000 */
.L_x_21831:
[-C--:B------:R-:W-:Y:S01]  /*8130*/  FMUL R55, R45, R2.reuse ;  /* 0x000000022d377220 */ /* 0x080fe20000400000 */
[----:B------:R-:W-:Y:S01]  /*8140*/  FMUL R41, R47, R2 ;  /* 0x000000022f297220 */ /* 0x000fe20000400000 */
[----:B0-----:R-:W-:Y:S01]  /*8150*/  FMNMX R15, |R45|, R44, !PT ;  /* 0x0000002c2d0f7209 */ /* 0x001fe20007800200 */
[-C--:B------:R-:W-:Y:S01]  /*8160*/  FMUL R44, R51, R2.reuse ;  /* 0x00000002332c7220 */ /* 0x080fe20000400000 */
[-C--:B------:R-:W-:Y:S01]  /*8170*/  FMUL R45, R0, R2.reuse ;  /* 0x00000002002d7220 */ /* 0x080fe20000400000 */
[----:B------:R-:W-:Y:S01]  /*8180*/  F2FP.SATFINITE.E4M3.F32.PACK_AB_MERGE_C R55, RZ, R55, RZ ;  /* 0x00000037ff37723e */ /* 0x000fe200048070ff */
[-C--:B------:R-:W-:Y:S01]  /*8190*/  FMUL R42, R42, R2.reuse ;  /* 0x000000022a2a7220 */ /* 0x080fe20000400000 */
[----:B------:R-:W-:Y:S01]  /*81a0*/  F2FP.SATFINITE.E4M3.F32.PACK_AB_MERGE_C R41, RZ, R41, RZ ;  /* 0x00000029ff29723e */ /* 0x000fe200048070ff */
[----:B------:R-:W-:Y:S01]  /*81b0*/  FMUL R43, R43, R2 ;  /* 0x000000022b2b7220 */ /* 0x000fe20000400000 */
[----:B------:R-:W-:Y:S01]  /*81c0*/  LOP3.LUT R14, R55, 0xffff, RZ, 0xc0, !PT ;  /* 0x0000ffff370e7812 */ /* 0x000fe200078ec0ff */
[----:B------:R-:W-:Y:S01]  /*81d0*/  BSSY B0, `(.L_x_21833) ;  /* 0x0000038000007945 */ /* 0x000fe20003800000 */
[----:B------:R-:W-:-:S02]  /*81e0*/  F2FP.SATFINITE.E4M3.F32.PACK_AB_MERGE_C R44, RZ, R44, RZ ;  /* 0x0000002cff2c723e */ /* 0x000fc400048070ff */
[----:B------:R-:W-:Y:S02]  /*81f0*/  LOP3.LUT R39, R14, 0xff, RZ, 0xc0, !PT ;  /* 0x000000ff0e277812 */ /* 0x000fe400078ec0ff */
[----:B------:R-:W-:Y:S02]  /*8200*/  PRMT R14, R41, 0x7104, RZ ;  /* 0x00007104290e7816 */ /* 0x000fe400000000ff */
[----:B------:R-:W-:Y:S02]  /*8210*/  F2FP.SATFINITE.E4M3.F32.PACK_AB_MERGE_C R45, RZ, R45, RZ ;  /* 0x0000002dff2d723e */ /* 0x000fe400048070ff */
[----:B------:R-:W-:Y:S01]  /*8220*/  LOP3.LUT R40, R39, 0xff00, R14, 0xf8, !PT ;  /* 0x0000ff0027287812 */ /* 0x000fe200078ef80e */
[----:B------:R-:W-:Y:S01]  /*8230*/  IMAD.U32 R14, R44, 0x10000, RZ ;  /* 0x000100002c0e7824 */ /* 0x000fe200078e00ff */
[----:B------:R-:W-:Y:S02]  /*8240*/  LOP3.LUT R38, R45, 0xffff, RZ, 0xc0, !PT ;  /* 0x0000ffff2d267812 */ /* 0x000fe400078ec0ff */
[----:B------:R-:W-:-:S02]  /*8250*/  LOP3.LUT R37, R37, 0xffff, RZ, 0xc0, !PT ;  /* 0x0000ffff25257812 */ /* 0x000fc400078ec0ff */
[----:B------:R-:W-:Y:S02]  /*8260*/  LOP3.LUT R39, R14, 0xff0000, RZ, 0xc0, !PT ;  /* 0x00ff00000e277812 */ /* 0x000fe400078ec0ff */
[----:B------:R-:W-:Y:S01]  /*8270*/  SHF.L.U32 R38, R38, 0x18, RZ ;  /* 0x0000001826267819 */ /* 0x000fe200000006ff */
[----:B------:R-:W-:Y:S01]  /*8280*/  IMAD.U32 R37, R37, 0x10000, RZ ;  /* 0x0001000025257824 */ /* 0x000fe200078e00ff */
[----:B------:R-:W-:Y:S01]  /*8290*/  FMNMX R14, |R46|, R15, !PT ;  /* 0x0000000f2e0e7209 */ /* 0x000fe20007800200 */
[----:B------:R-:W-:Y:S01]  /*82a0*/  IMAD.MOV.U32 R15, RZ, RZ, 0x3bbb989d ;  /* 0x3bbb989dff0f7424 */ /* 0x000fe200078e00ff */
[----:B------:R-:W-:Y:S01]  /*82b0*/  LOP3.LUT R39, R38, R40, R39, 0xfe, !PT ;  /* 0x0000002826277212 */ /* 0x000fe200078efe27 */
[----:B------:R-:W-:Y:S01]  /*82c0*/  IMAD.MOV.U32 R38, RZ, RZ, 0x437c0000 ;  /* 0x437c0000ff267424 */ /* 0x000fe200078e00ff */
[----:B------:R-:W-:Y:S01]  /*82d0*/  FMNMX R47, |R47|, R14, !PT ;  /* 0x0000000e2f2f7209 */ /* 0x000fe20007800200 */
[----:B------:R-:W-:Y:S01]  /*82e0*/  FFMA.SAT R15, -R32, R15, 0.5 ;  /* 0x3f000000200f7423 */ /* 0x000fe2000000210f */
[----:B------:R-:W-:-:S02]  /*82f0*/  LOP3.LUT R36, R36, 0xffff, RZ, 0xc0, !PT ;  /* 0x0000ffff24247812 */ /* 0x000fc400078ec0ff */
[----:B------:R-:W-:Y:S01]  /*8300*/  F2FP.SATFINITE.E4M3.F32.PACK_AB_MERGE_C R42, RZ, R42, RZ ;  /* 0x0000002aff2a723e */ /* 0x000fe200048070ff */
[----:B------:R-:W-:Y:S01]  /*8310*/  FFMA.RM R15, R15, R38, 12582913 ;  /* 0x4b4000010f0f7423 */ /* 0x000fe20000004026 */
[----:B------:R-:W-:Y:S02]  /*8320*/  F2FP.SATFINITE.E4M3.F32.PACK_AB_MERGE_C R43, RZ, R43, RZ ;  /* 0x0000002bff2b723e */ /* 0x000fe400048070ff */
[----:B------:R-:W-:Y:S01]  /*8330*/  FMNMX R50, |R50|, R47, !PT ;  /* 0x0000002f32327209 */ /* 0x000fe20007800200 */
[C---:B------:R-:W-:Y:S01]  /*8340*/  FADD R69, R15.reuse, -12583039 ;  /* 0xcb40007f0f457421 */ /* 0x040fe20000000000 */
[----:B------:R-:W-:Y:S02]  /*8350*/  SHF.L.U32 R46, R15, 0x17, RZ ;  /* 0x000000170f2e7819 */ /* 0x000fe400000006ff */
[----:B------:R-:W-:Y:S01]  /*8360*/  LEA R40, P2, R9, R70, 0x3 ;  /* 0x0000004609287211 */ /* 0x000fe200078418ff */
[----:B------:R-:W-:-:S04]  /*8370*/  FFMA R69, -R32, 1.4426950216293334961, -R69 ;  /* 0x3fb8aa3b20457823 */ /* 0x000fc80000000945 */
[----:B------:R-:W-:-:S06]  /*8380*/  FFMA R69, -R32, 1.925963033500011079e-08, R69 ;  /* 0x32a5706020457823 */ /* 0x000fcc0000000145 */
[----:B------:R-:W0:Y:S02]  /*8390*/  MUFU.EX2 R69, R69 ;  /* 0x0000004500457308 */ /* 0x000e240000000800 */
[----:B0-----:R-:W-:-:S04]  /*83a0*/  FFMA R46, R46, R69, 1 ;  /* 0x3f8000002e2e7423 */ /* 0x001fc80000000045 */
[----:B------:R-:W-:-:S05]  /*83b0*/  VIADD R14, R46, 0x1800000 ;  /* 0x018000002e0e7836 */ /* 0x000fca0000000000 */
[----:B------:R-:W-:Y:S02]  /*83c0*/  LOP3.LUT R15, R14, 0x7f800000, RZ, 0xc0, !PT ;  /* 0x7f8000000e0f7812 */ /* 0x000fe400078ec0ff */
[----:B------:R-:W-:Y:S02]  /*83d0*/  LOP3.LUT R14, R36, 0xff0000, R37, 0xf8, !PT ;  /* 0x00ff0000240e7812 */ /* 0x000fe400078ef825 */
[----:B------:R-:W-:Y:S02]  /*83e0*/  ISETP.GT.U32.AND P1, PT, R15, 0x1ffffff, PT ;  /* 0x01ffffff0f00780c */ /* 0x000fe40003f24070 */
[----:B------:R-:W-:Y:S02]  /*83f0*/  LOP3.LUT R15, R42, 0xffff, RZ, 0xc0, !PT ;  /* 0x0000ffff2a0f7812 */ /* 0x000fe400078ec0ff */
[----:B------:R-:W-:Y:S02]  /*8400*/  LOP3.LUT R36, R43, 0xffff, RZ, 0xc0, !PT ;  /* 0x0000ffff2b247812 */ /* 0x000fe400078ec0ff */
[----:B------:R-:W-:-:S02]  /*8410*/  FMNMX R37, |R51|, R50, !PT ;  /* 0x0000003233257209 */ /* 0x000fc40007800200 */
[----:B------:R-:W-:Y:S01]  /*8420*/  SHF.L.U32 R38, R15, 0x18, RZ ;  /* 0x000000180f267819 */ /* 0x000fe200000006ff */
[----:B------:R-:W-:Y:S01]  /*8430*/  IMAD.SHL.U32 R15, R36, 0x1000000, RZ ;  /* 0x01000000240f7824 */ /* 0x000fe200078e00ff */
[----:B------:R-:W-:Y:S02]  /*8440*/  FMNMX R37, |R48|, R37, !PT ;  /* 0x0000002530257209 */ /* 0x000fe40007800200 */
[----:B------:R-:W-:Y:S02]  /*8450*/  LOP3.LUT R48, R3, 0xff000000, R38, 0xf8, !PT ;  /* 0xff00000003307812 */ /* 0x000fe400078ef826 */
[----:B------:R-:W-:Y:S02]  /*8460*/  LOP3.LUT R38, R14, 0xff000000, R15, 0xf8, !PT ;  /* 0xff0000000e267812 */ /* 0x000fe400078ef80f */
[----:B------:R-:W-:Y:S01]  /*8470*/  FMNMX R3, |R0|, R37, !PT ;  /* 0x0000002500037209 */ /* 0x000fe20007800200 */
[----:B------:R-:W-:Y:S06]  /*8480*/  @P0 BRA `(.L_x_21834) ;  /* 0x0000000000300947 */ /* 0x000fec0003800000 */
[----:B------:R-:W-:Y:S01]  /*8490*/  LOP3.LUT R15, R4, 0x1c, RZ, 0xc0, !PT ;  /* 0x0000001c040f7812 */ /* 0x000fe200078ec0ff */
[----:B------:R-:W-:Y:S01]  /*84a0*/  IMAD R37, R8, 0x3, RZ ;  /* 0x0000000308257824 */ /* 0x000fe200078e02ff */
[----:B------:R-:W-:Y:S02]  /*84b0*/  PRMT R43, R43, 0x7604, R42 ;  /* 0x000076042b2b7816 */ /* 0x000fe4000000002a */
[----:B------:R-:W-:-:S04]  /*84c0*/  IADD3 R15, R12, 0x1e, -R15 ;  /* 0x0000001e0c0f7810 */ /* 0x000fc80007ffe80f */
[----:B------:R-:W-:-:S04]  /*84d0*/  LOP3.LUT R14, R15, 0x1f, RZ, 0xc0, !PT ;  /* 0x0000001f0f0e7812 */ /* 0x000fc800078ec0ff */
[----:B------:R-:W-:-:S05]  /*84e0*/  IADD3 R14, P3, R14, R61, RZ ;  /* 0x0000003d0e0e7210 */ /* 0x000fca0007f7e0ff */
[----:B------:R-:W-:Y:S02]  /*84f0*/  IMAD.X R15, RZ, RZ, R60, P3 ;  /* 0x000000ffff0f7224 */ /* 0x000fe400018e063c */
[----:B------:R-:W-:-:S05]  /*8500*/  IMAD.WIDE.U32 R14, R9, 0x3, R14 ;  /* 0x00000003090e7825 */ /* 0x000fca00078e000e */
[----:B------:R-:W-:Y:S02]  /*8510*/  IADD3 R0, R37, R15, RZ ;  /* 0x0000000f25007210 */ /* 0x000fe40007ffe0ff */
[----:B------:R-:W-:-:S04]  /*8520*/  LEA R36, P3, R14, R52, 0x1 ;  /* 0x000000340e247211 */ /* 0x000fc800078608ff */
[----:B------:R-:W-:-:S05]  /*8530*/  LEA.HI.X R37, R14, R19, R0, 0x1, P3 ;  /* 0x000000130e257211 */ /* 0x000fca00018f0c00 */
[----:B------:R0:W-:Y:S04]  /*8540*/  STG.E.U16 desc[UR10][R36.64], R43 ;  /* 0x0000002b24007986 */ /* 0x0001e8000c10150a */
.L_x_21834:
[----:B------:R-:W-:Y:S05]  /*8550*/  BSYNC B0 ;  /* 0x0000000000007941 */ /* 0x000fea0003800000 */
.L_x_21833:
[----:B------:R-:W-:Y:S04]  /*8560*/  BSSY B0, `(.L_x_21835) ;  /* 0x000000d000007945 */ /* 0x000fe80003800000 */
[----:B------:R-:W-:Y:S05]  /*8570*/  @P0 BRA `(.L_x_21836) ;  /* 0x00000000002c0947 */ /* 0x000fea0003800000 */
[----:B------:R-:W-:Y:S02]  /*8580*/  LOP3.LUT R15, R4, 0x1c, RZ, 0xc0, !PT ;  /* 0x0000001c040f7812 */ /* 0x000fe400078ec0ff */
[----:B------:R-:W-:Y:S02]  /*8590*/  PRMT R55, R55, 0x7604, R18 ;  /* 0x0000760437377816 */ /* 0x000fe40000000012 */
[----:B------:R-:W-:-:S04]  /*85a0*/  IADD3 R15, R12, 0x1e, -R15 ;  /* 0x0000001e0c0f7810 */ /* 0x000fc80007ffe80f */
        /* <DEDUP_REMOVED lines=8> */
.L_x_21836:
[----:B------:R-:W-:Y:S05]  /*8630*/  BSYNC B0 ;  /* 0x0000000000007941 */ /* 0x000fea0003800000 */
.L_x_21835:
[----:B------:R-:W-:Y:S04]  /*8640*/  BSSY B0, `(.L_x_21837) ;  /* 0x000000e000007945 */ /* 0x000fe80003800000 */
[----:B------:R-:W-:Y:S05]  /*8650*/  @P0 BRA `(.L_x_21838) ;  /* 0x0000000000300947 */ /* 0x000fea0003800000 */
[----:B-1----:R-:W-:Y:S01]  /*8660*/  LOP3.LUT R15, R4, 0x1c, RZ, 0xc0, !PT ;  /* 0x0000001c040f7812 */ /* 0x002fe200078ec0ff */
[----:B0-----:R-:W-:Y:S01]  /*8670*/  IMAD R37, R8, 0x5, RZ ;  /* 0x0000000508257824 */ /* 0x001fe200078e02ff */
        /* <DEDUP_REMOVED lines=10> */
.L_x_21838:
[----:B------:R-:W-:Y:S05]  /*8720*/  BSYNC B0 ;  /* 0x0000000000007941 */ /* 0x000fea0003800000 */
.L_x_21837:
[----:B------:R-:W-:Y:S04]  /*8730*/  BSSY B0, `(.L_x_21839) ;  /* 0x000000e000007945 */ /* 0x000fe80003800000 */
[----:B------:R-:W-:Y:S05]  /*8740*/  @P0 BRA `(.L_x_21840) ;  /* 0x0000000000300947 */ /* 0x000fea0003800000 */
[----:B-1----:R-:W-:Y:S02]  /*8750*/  LOP3.LUT R15, R4, 0x1c, RZ, 0xc0, !PT ;  /* 0x0000001c040f7812 */ /* 0x002fe400078ec0ff */
[----:B------:R-:W-:Y:S02]  /*8760*/  PRMT R13, R44, 0x7604, R13 ;  /* 0x000076042c0d7816 */ /* 0x000fe4000000000d */
[----:B------:R-:W-:-:S04]  /*8770*/  IADD3 R15, R12, 0x1e, -R15 ;  /* 0x0000001e0c0f7810 */ /* 0x000fc80007ffe80f */
[----:B0-2---:R-:W-:Y:S01]  /*8780*/  LOP3.LUT R36, R15, 0x1f, RZ, 0xc0, !PT ;  /* 0x0000001f0f247812 */ /* 0x005fe200078ec0ff */
        /* <DEDUP_REMOVED lines=8> */
.L_x_21840:
[----:B------:R-:W-:Y:S05]  /*8810*/  BSYNC B0 ;  /* 0x0000000000007941 */ /* 0x000fea0003800000 */
.L_x_21839:
[----:B------:R-:W-:Y:S04]  /*8820*/  BSSY B0, `(.L_x_21841) ;  /* 0x000000e000007945 */ /* 0x000fe80003800000 */
[----:B------:R-:W-:Y:S05]  /*8830*/  @P0 BRA `(.L_x_21842) ;  /* 0x0000000000300947 */ /* 0x000fea0003800000 */
[----:B---3--:R-:W-:Y:S02]  /*8840*/  LOP3.LUT R13, R4, 0x1c, RZ, 0xc0, !PT ;  /* 0x0000001c040d7812 */ /* 0x008fe400078ec0ff */
[----:B------:R-:W-:Y:S02]  /*8850*/  PRMT R45, R45, 0x7604, R16 ;  /* 0x000076042d2d7816 */ /* 0x000fe40000000010 */
[----:B------:R-:W-:-:S04]  /*8860*/  IADD3 R13, R12, 0x1e, -R13 ;  /* 0x0000001e0c0d7810 */ /* 0x000fc80007ffe80d */
[----:B-1----:R-:W-:Y:S01]  /*8870*/  LOP3.LUT R14, R13, 0x1f, RZ, 0xc0, !PT ;  /* 0x0000001f0d0e7812 */ /* 0x002fe200078ec0ff */
[----:B------:R-:W-:-:S03]  /*8880*/  IMAD R13, R8, 0x7, RZ ;  /* 0x00000007080d7824 */ /* 0x000fc600078e02ff */
[----:B------:R-:W-:-:S04]  /*8890*/  IADD3 R14, P0, R14, R61, RZ ;  /* 0x0000003d0e0e7210 */ /* 0x000fc80007f1e0ff */
[----:B------:R-:W-:-:S03]  /*88a0*/  IADD3.X R15, RZ, R60, RZ, P0, !PT ;  /* 0x0000003cff0f7210 */ /* 0x000fc600007fe4ff */
[----:B------:R-:W-:-:S04]  /*88b0*/  IMAD.WIDE.U32 R14, R9, 0x7, R14 ;  /* 0x00000007090e7825 */ /* 0x000fc800078e000e */
[----:B------:R-:W-:Y:S01]  /*88c0*/  IMAD.IADD R0, R13, 0x1, R15 ;  /* 0x000000010d007824 */ /* 0x000fe200078e020f */
[----:B0-2---:R-:W-:-:S04]  /*88d0*/  LEA R36, P0, R14, R52, 0x1 ;  /* 0x000000340e247211 */ /* 0x005fc800078008ff */
[----:B------:R-:W-:-:S05]  /*88e0*/  LEA.HI.X R37, R14, R19, R0, 0x1, P0 ;  /* 0x000000130e257211 */ /* 0x000fca00000f0c00 */
[----:B------:R4:W-:Y:S04]  /*88f0*/  STG.E.U16 desc[UR10][R36.64], R45 ;  /* 0x0000002d24007986 */ /* 0x0009e8000c10150a */
.L_x_21842:
[----:B------:R-:W-:Y:S05]  /*8900*/  BSYNC B0 ;  /* 0x0000000000007941 */ /* 0x000fea0003800000 */
.L_x_21841:
[----:B------:R-:W-:Y:S01]  /*8910*/  BSSY B1, `(.L_x_21843) ;  /* 0x000000c000017945 */ /* 0x000fe20003800000 */
[----:B0-2-4-:R-:W-:Y:S02]  /*8920*/  LOP3.LUT R36, R7, 0x3, RZ, 0xfc, !PT ;  /* 0x0000000307247812 */ /* 0x015fe400078efcff */
[----:B------:R-:W-:Y:S01]  /*8930*/  LEA.HI.X R41, R9, R71, R8, 0x3, P2 ;  /* 0x0000004709297211 */ /* 0x000fe200010f1c08 */
[----:B------:R-:W-:Y:S06]  /*8940*/  @P1 BRA `(.L_x_21844) ;  /* 0x0000000000101947 */ /* 0x000fec0003800000 */
[----:B------:R-:W-:Y:S01]  /*8950*/  IMAD.MOV.U32 R0, RZ, RZ, R46 ;  /* 0x000000ffff007224 */ /* 0x000fe200078e002e */
[----:B---3--:R-:W-:-:S07]  /*8960*/  MOV R13, 0x8980 ;  /* 0x00008980000d7802 */ /* 0x008fce0000000f00 */
[----:B-1---5:R-:W-:Y:S05]  /*8970*/  CALL.REL.NOINC `($__internal_501_$__cuda_sm20_rcp_rn_f32_slowpath) ;  /* 0x0000004000047944 */ /* 0x022fea0003c00000 */
[----:B------:R-:W-:Y:S05]  /*8980*/  BRA `(.L_x_21845) ;  /* 0x0000000000107947 */ /* 0x000fea0003800000 */
.L_x_21844:
[----:B------:R-:W0:Y:S02]  /*8990*/  MUFU.RCP R17, R46 ;  /* 0x0000002e00117308 */ /* 0x000e240000001000 */
[----:B0-----:R-:W-:-:S04]  /*89a0*/  FFMA R0, R46, R17, -1 ;  /* 0xbf8000002e007423 */ /* 0x001fc80000000011 */
[----:B------:R-:W-:-:S04]  /*89b0*/  FADD.FTZ R0, -R0, -RZ ;  /* 0x800000ff00007221 */ /* 0x000fc80000010100 */
[----:B------:R-:W-:-:S07]  /*89c0*/  FFMA R17, R17, R0, R17 ;  /* 0x0000000011117223 */ /* 0x000fce0000000011 */
.L_x_21845:
[----:B------:R-:W-:Y:S05]  /*89d0*/  BSYNC B1 ;  /* 0x0000000000017941 */ /* 0x000fea0003800000 */
.L_x_21843:
[----:B------:R-:W-:Y:S01]  /*89e0*/  HFMA2.MMA R0, -RZ, RZ, 0.96630859375, -0.0022525787353515625 ;  /* 0x3bbb989dff007435 */ /* 0x000fe200000001ff */
[----:B---3--:R-:W-:Y:S01]  /*89f0*/  IMAD.MOV.U32 R13, RZ, RZ, 0x437c0000 ;  /* 0x437c0000ff0d7424 */ /* 0x008fe200078e00ff */
[----:B------:R-:W-:Y:S01]  /*8a00*/  BSSY B1, `(.L_x_21846) ;  /* 0x0000016000017945 */ /* 0x000fe20003800000 */
[----:B------:R-:W-:-:S07]  /*8a10*/  FMUL R32, R17, R32 ;  /* 0x0000002011207220 */ /* 0x000fce0000400000 */
[----:B------:R-:W-:-:S04]  /*8a20*/  FFMA.SAT R0, -R33, R0, 0.5 ;  /* 0x3f00000021007423 */ /* 0x000fc80000002100 */
[----:B------:R-:W-:-:S04]  /*8a30*/  FFMA.RM R0, R0, R13, 12582913 ;  /* 0x4b40000100007423 */ /* 0x000fc8000000400d */
[C---:B-1----:R-:W-:Y:S01]  /*8a40*/  FADD R14, R0.reuse, -12583039 ;  /* 0xcb40007f000e7421 */ /* 0x042fe20000000000 */
        /* <DEDUP_REMOVED lines=13> */
.L_x_21847:
[----:B------:R-:W0:Y:S02]  /*8b20*/  MUFU.RCP R17, R16 ;  /* 0x0000001000117308 */ /* 0x000e240000001000 */
[----:B0-----:R-:W-:-:S04]  /*8b30*/  FFMA R0, R16, R17, -1 ;  /* 0xbf80000010007423 */ /* 0x001fc80000000011 */
[----:B------:R-:W-:-:S04]  /*8b40*/  FADD.FTZ R0, -R0, -RZ ;  /* 0x800000ff00007221 */ /* 0x000fc80000010100 */
[----:B------:R-:W-:-:S07]  /*8b50*/  FFMA R17, R17, R0, R17 ;  /* 0x0000000011117223 */ /* 0x000fce0000000011 */
.L_x_21848:
[----:B------:R-:W-:Y:S05]  /*8b60*/  BSYNC B1 ;  /* 0x0000000000017941 */ /* 0x000fea0003800000 */
.L_x_21846:
        /* <DEDUP_REMOVED lines=20> */
.L_x_21850:
[----:B------:R-:W0:Y:S02]  /*8cb0*/  MUFU.RCP R17, R14 ;  /* 0x0000000e00117308 */ /* 0x000e240000001000 */
[----:B0-----:R-:W-:-:S04]  /*8cc0*/  FFMA R0, R14, R17, -1 ;  /* 0xbf8000000e007423 */ /* 0x001fc80000000011 */
[----:B------:R-:W-:-:S04]  /*8cd0*/  FADD.FTZ R0, -R0, -RZ ;  /* 0x800000ff00007221 */ /* 0x000fc80000010100 */
[----:B------:R-:W-:-:S07]  /*8ce0*/  FFMA R17, R17, R0, R17 ;  /* 0x0000000011117223 */ /* 0x000fce0000000011 */
.L_x_21851:
[----:B------:R-:W-:Y:S05]  /*8cf0*/  BSYNC B1 ;  /* 0x0000000000017941 */ /* 0x000fea0003800000 */
.L_x_21849:
        /* <DEDUP_REMOVED lines=20> */
.L_x_21853:
[----:B------:R-:W0:Y:S02]  /*8e40*/  MUFU.RCP R17, R16 ;  /* 0x0000001000117308 */ /* 0x000e240000001000 */
[----:B0-----:R-:W-:-:S04]  /*8e50*/  FFMA R0, R16, R17, -1 ;  /* 0xbf80000010007423 */ /* 0x001fc80000000011 */
[----:B------:R-:W-:-:S04]  /*8e60*/  FADD.FTZ R0, -R0, -RZ ;  /* 0x800000ff00007221 */ /* 0x000fc80000010100 */
[----:B------:R-:W-:-:S07]  /*8e70*/  FFMA R17, R17, R0, R17 ;  /* 0x0000000011117223 */ /* 0x000fce0000000011 */
.L_x_21854:
[----:B------:R-:W-:Y:S05]  /*8e80*/  BSYNC B1 ;  /* 0x0000000000017941 */ /* 0x000fea0003800000 */
.L_x_21852:
        /* <DEDUP_REMOVED lines=20> */
.L_x_21856:
[----:B------:R-:W0:Y:S02]  /*8fd0*/  MUFU.RCP R17, R14 ;  /* 0x0000000e00117308 */ /* 0x000e240000001000 */
[----:B0-----:R-:W-:-:S04]  /*8fe0*/  FFMA R0, R14, R17, -1 ;  /* 0xbf8000000e007423 */ /* 0x001fc80000000011 */
[----:B------:R-:W-:-:S04]  /*8ff0*/  FADD.FTZ R0, -R0, -RZ ;  /* 0x800000ff00007221 */ /* 0x000fc80000010100 */
[----:B------:R-:W-:-:S07]  /*9000*/  FFMA R17, R17, R0, R17 ;  /* 0x0000000011117223 */ /* 0x000fce0000000011 */
.L_x_21857:
[----:B------:R-:W-:Y:S05]  /*9010*/  BSYNC B1 ;  /* 0x0000000000017941 */ /* 0x000fea0003800000 */
.L_x_21855:
        /* <DEDUP_REMOVED lines=20> */
.L_x_21859:
[----:B------:R-:W0:Y:S02]  /*9160*/  MUFU.RCP R17, R16 ;  /* 0x0000001000117308 */ /* 0x000e240000001000 */
[----:B0-----:R-:W-:-:S04]  /*9170*/  FFMA R0, R16, R17, -1 ;  /* 0xbf80000010007423 */ /* 0x001fc80000000011 */
[----:B------:R-:W-:-:S04]  /*9180*/  FADD.FTZ R0, -R0, -RZ ;  /* 0x800000ff00007221 */ /* 0x000fc80000010100 */
[----:B------:R-:W-:-:S07]  /*9190*/  FFMA R17, R17, R0, R17 ;  /* 0x0000000011117223 */ /* 0x000fce0000000011 */
.L_x_21860:
[----:B------:R-:W-:Y:S05]  /*91a0*/  BSYNC B1 ;  /* 0x0000000000017941 */ /* 0x000fea0003800000 */
.L_x_21858:
        /* <DEDUP_REMOVED lines=20> */
.L_x_21862:
[----:B------:R-:W0:Y:S02]  /*92f0*/  MUFU.RCP R17, R14 ;  /* 0x0000000e00117308 */ /* 0x000e240000001000 */
[----:B0-----:R-:W-:-:S04]  /*9300*/  FFMA R0, R14, R17, -1 ;  /* 0xbf8000000e007423 */ /* 0x001fc80000000011 */
[----:B------:R-:W-:-:S04]  /*9310*/  FADD.FTZ R0, -R0, -RZ ;  /* 0x800000ff00007221 */ /* 0x000fc80000010100 */
[----:B------:R-:W-:-:S07]  /*9320*/  FFMA R17, R17, R0, R17 ;  /* 0x0000000011117223 */ /* 0x000fce0000000011 */
.L_x_21863:
[----:B------:R-:W-:Y:S05]  /*9330*/  BSYNC B1 ;  /* 0x0000000000017941 */ /* 0x000fea0003800000 */
.L_x_21861:
        /* <DEDUP_REMOVED lines=20> */
.L_x_21865:
[----:B------:R-:W0:Y:S02]  /*9480*/  MUFU.RCP R17, R16 ;  /* 0x0000001000117308 */ /* 0x000e240000001000 */
[----:B0-----:R-:W-:-:S04]  /*9490*/  FFMA R0, R16, R17, -1 ;  /* 0xbf80000010007423 */ /* 0x001fc80000000011 */
[----:B------:R-:W-:-:S04]  /*94a0*/  FADD.FTZ R0, -R0, -RZ ;  /* 0x800000ff00007221 */ /* 0x000fc80000010100 */
[----:B------:R-:W-:-:S07]  /*94b0*/  FFMA R17, R17, R0, R17 ;  /* 0x0000000011117223 */ /* 0x000fce0000000011 */
.L_x_21866:
[----:B------:R-:W-:Y:S05]  /*94c0*/  BSYNC B1 ;  /* 0x0000000000017941 */ /* 0x000fea0003800000 */
.L_x_21864:
        /* <DEDUP_REMOVED lines=20> */
.L_x_21868:
[----:B------:R-:W0:Y:S02]  /*9610*/  MUFU.RCP R17, R14 ;  /* 0x0000000e00117308 */ /* 0x000e240000001000 */
[----:B0-----:R-:W-:-:S04]  /*9620*/  FFMA R0, R14, R17, -1 ;  /* 0xbf8000000e007423 */ /* 0x001fc80000000011 */
[----:B------:R-:W-:-:S04]  /*9630*/  FADD.FTZ R0, -R0, -RZ ;  /* 0x800000ff00007221 */ /* 0x000fc80000010100 */
[----:B------:R-:W-:-:S07]  /*9640*/  FFMA R17, R17, R0, R17 ;  /* 0x0000000011117223 */ /* 0x000fce0000000011 */
.L_x_21869:
[----:B------:R-:W-:Y:S05]  /*9650*/  BSYNC B1 ;  /* 0x0000000000017941 */ /* 0x000fea0003800000 */
.L_x_21867:
        /* <DEDUP_REMOVED lines=20> */
.L_x_21871:
[----:B------:R-:W0:Y:S02]  /*97a0*/  MUFU.RCP R17, R16 ;  /* 0x0000001000117308 */ /* 0x000e240000001000 */
[----:B0-----:R-:W-:-:S04]  /*97b0*/  FFMA R0, R16, R17, -1 ;  /* 0xbf80000010007423 */ /* 0x001fc80000000011 */
[----:B------:R-:W-:-:S04]  /*97c0*/  FADD.FTZ R0, -R0, -RZ ;  /* 0x800000ff00007221 */ /* 0x000fc80000010100 */
[----:B------:R-:W-:-:S07]  /*97d0*/  FFMA R17, R17, R0, R17 ;  /* 0x0000000011117223 */ /* 0x000fce0000000011 */
.L_x_21872:
[----:B------:R-:W-:Y:S05]  /*97e0*/  BSYNC B1 ;  /* 0x0000000000017941 */ /* 0x000fea0003800000 */
.L_x_21870:
        /* <DEDUP_REMOVED lines=20> */
.L_x_21874:
[----:B------:R-:W0:Y:S02]  /*9930*/  MUFU.RCP R17, R14 ;  /* 0x0000000e00117308 */ /* 0x000e240000001000 */
[----:B0-----:R-:W-:-:S04]  /*9940*/  FFMA R0, R14, R17, -1 ;  /* 0xbf8000000e007423 */ /* 0x001fc80000000011 */
[----:B------:R-:W-:-:S04]  /*9950*/  FADD.FTZ R0, -R0, -RZ ;  /* 0x800000ff00007221 */ /* 0x000fc80000010100 */
[----:B------:R-:W-:-:S07]  /*9960*/  FFMA R17, R17, R0, R17 ;  /* 0x0000000011117223 */ /* 0x000fce0000000011 */
.L_x_21875:
[----:B------:R-:W-:Y:S05]  /*9970*/  BSYNC B1 ;  /* 0x0000000000017941 */ /* 0x000fea0003800000 */
.L_x_21873:
        /* <DEDUP_REMOVED lines=20> */
.L_x_21877:
[----:B------:R-:W0:Y:S02]  /*9ac0*/  MUFU.RCP R17, R16 ;  /* 0x0000001000117308 */ /* 0x000e240000001000 */
[----:B0-----:R-:W-:-:S04]  /*9ad0*/  FFMA R0, R16, R17, -1 ;  /* 0xbf80000010007423 */ /* 0x001fc80000000011 */
[----:B------:R-:W-:-:S04]  /*9ae0*/  FADD.FTZ R0, -R0, -RZ ;  /* 0x800000ff00007221 */ /* 0x000fc80000010100 */
[----:B------:R-:W-:-:S07]  /*9af0*/  FFMA R17, R17, R0, R17 ;  /* 0x0000000011117223 */ /* 0x000fce0000000011 */
.L_x_21878:
[----:B------:R-:W-:Y:S05]  /*9b00*/  BSYNC B1 ;  /* 0x0000000000017941 */ /* 0x000fea0003800000 */
.L_x_21876:
        /* <DEDUP_REMOVED lines=20> */
.L_x_21880:
[----:B------:R-:W0:Y:S02]  /*9c50*/  MUFU.RCP R17, R14 ;  /* 0x0000000e00117308 */ /* 0x000e240000001000 */
[----:B0-----:R-:W-:-:S04]  /*9c60*/  FFMA R0, R14, R17, -1 ;  /* 0xbf8000000e007423 */ /* 0x001fc80000000011 */
[----:B------:R-:W-:-:S04]  /*9c70*/  FADD.FTZ R0, -R0, -RZ ;  /* 0x800000ff00007221 */ /* 0x000fc80000010100 */
[----:B------:R-:W-:-:S07]  /*9c80*/  FFMA R17, R17, R0, R17 ;  /* 0x0000000011117223 */ /* 0x000fce0000000011 */
.L_x_21881:
[----:B------:R-:W-:Y:S05]  /*9c90*/  BSYNC B1 ;  /* 0x0000000000017941 */ /* 0x000fea0003800000 */
.L_x_21879:
        /* <DEDUP_REMOVED lines=20> */
.L_x_21883:
[----:B------:R-:W0:Y:S02]  /*9de0*/  MUFU.RCP R17, R16 ;  /* 0x0000001000117308 */ /* 0x000e240000001000 */
[----:B0-----:R-:W-:-:S04]  /*9df0*/  FFMA R0, R16, R17, -1 ;  /* 0xbf80000010007423 */ /* 0x001fc80000000011 */
[----:B------:R-:W-:-:S04]  /*9e00*/  FADD.FTZ R0, -R0, -RZ ;  /* 0x800000ff00007221 */ /* 0x000fc80000010100 */
[----:B------:R-:W-:-:S07]  /*9e10*/  FFMA R17, R17, R0, R17 ;  /* 0x0000000011117223 */ /* 0x000fce0000000011 */
.L_x_21884:
[----:B------:R-:W-:Y:S05]  /*9e20*/  BSYNC B1 ;  /* 0x0000000000017941 */ /* 0x000fea0003800000 */
.L_x_21882:
[----:B------:R-:W-:Y:S01]  /*9e30*/  IMAD.MOV.U32 R13, RZ, RZ, 0x3bbb989d ;  /* 0x3bbb989dff0d7424 */ /* 0x000fe200078e00ff */
[----:B------:R-:W-:Y:S01]  /*9e40*/  MOV R15, 0x437c0000 ;  /* 0x437c0000000f7802 */ /* 0x000fe20000000f00 */
[----:B------:R-:W-:Y:S01]  /*9e50*/  BSSY B1, `(.L_x_21885) ;  /* 0x0000016000017945 */ /* 0x000fe20003800000 */
[----:B------:R-:W-:Y:S01]  /*9e60*/  FMUL R31, R17, R31 ;  /* 0x0000001f111f7220 */ /* 0x000fe20000400000 */
[----:B-----5:R-:W-:-:S04]  /*9e70*/  FFMA.SAT R0, -R34, R13, 0.5 ;  /* 0x3f00000022007423 */ /* 0x020fc8000000210d */
        /* <DEDUP_REMOVED lines=15> */
.L_x_21886:
[----:B------:R-:W0:Y:S02]  /*9f70*/  MUFU.RCP R17, R14 ;  /* 0x0000000e00117308 */ /* 0x000e240000001000 */
[----:B0-----:R-:W-:-:S04]  /*9f80*/  FFMA R0, R14, R17, -1 ;  /* 0xbf8000000e007423 */ /* 0x001fc80000000011 */
[----:B------:R-:W-:-:S04]  /*9f90*/  FADD.FTZ R0, -R0, -RZ ;  /* 0x800000ff00007221 */ /* 0x000fc80000010100 */
[----:B------:R-:W-:-:S07]  /*9fa0*/  FFMA R17, R17, R0, R17 ;  /* 0x0000000011117223 */ /* 0x000fce0000000011 */
.L_x_21887:
[----:B------:R-:W-:Y:S05]  /*9fb0*/  BSYNC B1 ;  /* 0x0000000000017941 */ /* 0x000fea0003800000 */
.L_x_21885:
        /* <DEDUP_REMOVED lines=20> */
.L_x_21889:
[----:B------:R-:W0:Y:S02]  /*a100*/  MUFU.RCP R17, R16 ;  /* 0x0000001000117308 */ /* 0x000e240000001000 */
[----:B0-----:R-:W-:-:S04]  /*a110*/  FFMA R0, R16, R17, -1 ;  /* 0xbf80000010007423 */ /* 0x001fc80000000011 */
[----:B------:R-:W-:-:S04]  /*a120*/  FADD.FTZ R0, -R0, -RZ ;  /* 0x800000ff00007221 */ /* 0x000fc80000010100 */
[----:B------:R-:W-:-:S07]  /*a130*/  FFMA R17, R17, R0, R17 ;  /* 0x0000000011117223 */ /* 0x000fce0000000011 */
.L_x_21890:
[----:B------:R-:W-:Y:S05]  /*a140*/  BSYNC B1 ;  /* 0x0000000000017941 */ /* 0x000fea0003800000 */
.L_x_21888:
[----:B------:R-:W-:Y:S01]  /*a150*/  ISETP.GE.U32.AND P0, PT, R36, R6, PT ;  /* 0x000000062400720c */ /* 0x000fe20003f06070 */
[----:B------:R-:W-:Y:S01]  /*a160*/  FMUL R0, R32, R2 ;  /* 0x0000000220007220 */ /* 0x000fe20000400000 */
[----:B------:R-:W-:Y:S01]  /*a170*/  FMNMX R32, R3, |R32|, !PT ;  /* 0x4000002003207209 */ /* 0x000fe20007800000 */
[----:B------:R-:W-:Y:S01]  /*a180*/  FMUL R3, R20, R2 ;  /* 0x0000000214037220 */ /* 0x000fe20000400000 */
[----:B------:R-:W-:Y:S01]  /*a190*/  ISETP.GE.U32.OR P0, PT, R53, R5, P0 ;  /* 0x000000053500720c */ /* 0x000fe20000706470 */
[----:B------:R-:W-:Y:S01]  /*a1a0*/  FMUL R35, R17, R35 ;  /* 0x0000002311237220 */ /* 0x000fe20000400000 */
[----:B------:R-:W-:Y:S01]  /*a1b0*/  F2FP.SATFINITE.E4M3.F32.PACK_AB_MERGE_C R45, RZ, R0, RZ ;  /* 0x00000000ff2d723e */ /* 0x000fe200048070ff */
[-C--:B------:R-:W-:Y:S01]  /*a1c0*/  FMUL R18, R28, R2.reuse ;  /* 0x000000021c127220 */ /* 0x080fe20000400000 */
[----:B------:R-:W-:Y:S01]  /*a1d0*/  F2FP.SATFINITE.E4M3.F32.PACK_AB_MERGE_C R37, RZ, R3, RZ ;  /* 0x00000003ff25723e */ /* 0x000fe200048070ff */
[----:B------:R-:W-:Y:S01]  /*a1e0*/  FMUL R3, R21, R2 ;  /* 0x0000000215037220 */ /* 0x000fe20000400000 */
[C---:B------:R-:W-:Y:S01]  /*a1f0*/  FMNMX R15, |R33|.reuse, R32, !PT ;  /* 0x00000020210f7209 */ /* 0x040fe20007800200 */
[-C--:B------:R-:W-:Y:S01]  /*a200*/  FMUL R33, R33, R2.reuse ;  /* 0x0000000221217220 */ /* 0x080fe20000400000 */
[----:B------:R-:W-:Y:S01]  /*a210*/  LOP3.LUT R13, R45, 0xff, RZ, 0xc0, !PT ;  /* 0x000000ff2d0d7812 */ /* 0x000fe200078ec0ff */
[-C--:B------:R-:W-:Y:S01]  /*a220*/  FMUL R32, R26, R2.reuse ;  /* 0x000000021a207220 */ /* 0x080fe20000400000 */
[----:B------:R-:W-:Y:S01]  /*a230*/  LOP3.LUT R0, R37, 0xffff, RZ, 0xc0, !PT ;  /* 0x0000ffff25007812 */ /* 0x000fe200078ec0ff */
[----:B------:R-:W-:Y:S01]  /*a240*/  BSSY B0, `(.L_x_21891) ;  /* 0x000005d000007945 */ /* 0x000fe20003800000 */
[----:B------:R-:W-:Y:S01]  /*a250*/  F2FP.SATFINITE.E4M3.F32.PACK_AB_MERGE_C R36, RZ, R33, RZ ;  /* 0x00000021ff24723e */ /* 0x000fe200048070ff */
[----:B------:R-:W-:Y:S01]  /*a260*/  FMUL R33, R27, R2 ;  /* 0x000000021b217220 */ /* 0x000fe20000400000 */
[----:B------:R-:W-:-:S02]  /*a270*/  PRMT R13, R0, 0x7604, R13 ;  /* 0x00007604000d7816 */ /* 0x000fc4000000000d */
[----:B------:R-:W-:Y:S02]  /*a280*/  @!P0 IADD3 R0, P2, R40, R9, RZ ;  /* 0x0000000928008210 */ /* 0x000fe40007f5e0ff */
[----:B------:R-:W-:Y:S02]  /*a290*/  F2FP.SATFINITE.E4M3.F32.PACK_AB_MERGE_C R14, RZ, R3, RZ ;  /* 0x00000003ff0e723e */ /* 0x000fe400048070ff */
[----:B------:R-:W-:Y:S02]  /*a2a0*/  ISETP.GE.U32.AND P1, PT, R7, R5, PT ;  /* 0x000000050700720c */ /* 0x000fe40003f26070 */
[----:B------:R-:W-:Y:S02]  /*a2b0*/  @!P0 IADD3.X R5, R41, R8, RZ, P2, !PT ;  /* 0x0000000829058210 */ /* 0x000fe400017fe4ff */
[----:B------:R-:W-:Y:S02]  /*a2c0*/  @!P0 PRMT R45, R36, 0x7604, R45 ;  /* 0x00007604242d8816 */ /* 0x000fe4000000002d */
[----:B------:R-:W-:-:S02]  /*a2d0*/  @!P0 LEA R16, P2, R0, R52, 0x1 ;  /* 0x0000003400108211 */ /* 0x000fc400078408ff */
[----:B------:R-:W-:Y:S02]  /*a2e0*/  LOP3.LUT R36, R36, 0xff, RZ, 0xc0, !PT ;  /* 0x000000ff24247812 */ /* 0x000fe400078ec0ff */
[----:B------:R-:W-:Y:S02]  /*a2f0*/  LOP3.LUT R3, R14, 0xffff, RZ, 0xc0, !PT ;  /* 0x0000ffff0e037812 */ /* 0x000fe400078ec0ff */
[----:B------:R-:W-:Y:S02]  /*a300*/  F2FP.SATFINITE.E4M3.F32.PACK_AB_MERGE_C R32, RZ, R32, RZ ;  /* 0x00000020ff20723e */ /* 0x000fe400048070ff */
[----:B------:R-:W-:Y:S01]  /*a310*/  @!P0 LEA.HI.X R17, R0, R19, R5, 0x1, P2 ;  /* 0x0000001300118211 */ /* 0x000fe200010f0c05 */
[-C--:B------:R-:W-:Y:S01]  /*a320*/  FMUL R5, R29, R2.reuse ;  /* 0x000000021d057220 */ /* 0x080fe20000400000 */
[----:B------:R-:W-:Y:S01]  /*a330*/  FMNMX R20, |R20|, R15, !PT ;  /* 0x0000000f14147209 */ /* 0x000fe20007800200 */
[----:B------:R-:W-:Y:S01]  /*a340*/  FMUL R0, R30, R2 ;  /* 0x000000021e007220 */ /* 0x000fe20000400000 */
[----:B------:R-:W-:-:S02]  /*a350*/  PRMT R36, R3, 0x7604, R36 ;  /* 0x0000760403247816 */ /* 0x000fc40000000024 */
[----:B------:R-:W-:Y:S02]  /*a360*/  F2FP.SATFINITE.E4M3.F32.PACK_AB_MERGE_C R33, RZ, R33, RZ ;  /* 0x00000021ff21723e */ /* 0x000fe400048070ff */
[----:B------:R-:W-:Y:S02]  /*a370*/  LOP3.LUT R3, R32, 0xffff, RZ, 0xc0, !PT ;  /* 0x0000ffff20037812 */ /* 0x000fe400078ec0ff */
[----:B------:R-:W-:Y:S02]  /*a380*/  @!P0 PRMT R37, R14, 0x7604, R37 ;  /* 0x000076040e258816 */ /* 0x000fe40000000025 */
[----:B------:R-:W-:Y:S02]  /*a390*/  FMNMX R15, |R21|, R20, !PT ;  /* 0x00000014150f7209 */ /* 0x000fe40007800200 */
[----:B------:R-:W-:Y:S02]  /*a3a0*/  F2FP.SATFINITE.E4M3.F32.PACK_AB_MERGE_C R5, RZ, R5, RZ ;  /* 0x00000005ff05723e */ /* 0x000fe400048070ff */
[----:B------:R-:W-:-:S02]  /*a3b0*/  LOP3.LUT R14, R33, 0xffff, RZ, 0xc0, !PT ;  /* 0x0000ffff210e7812 */ /* 0x000fc400078ec0ff */
[----:B------:R-:W-:Y:S01]  /*a3c0*/  LOP3.LUT R21, R3, 0xff, RZ, 0xc0, !PT ;  /* 0x000000ff03157812 */ /* 0x000fe200078ec0ff */
[----:B------:R-:W-:Y:S01]  /*a3d0*/  FMUL R3, R34, R2 ;  /* 0x0000000222037220 */ /* 0x000fe20000400000 */
[----:B------:R-:W-:Y:S02]  /*a3e0*/  PRMT R42, R5, 0x7104, RZ ;  /* 0x00007104052a7816 */ /* 0x000fe400000000ff */
[----:B------:R-:W-:Y:S02]  /*a3f0*/  LOP3.LUT R43, R14, 0xff, RZ, 0xc0, !PT ;  /* 0x000000ff0e2b7812 */ /* 0x000fe400078ec0ff */
[----:B------:R-:W-:Y:S02]  /*a400*/  F2FP.SATFINITE.E4M3.F32.PACK_AB_MERGE_C R0, RZ, R0, RZ ;  /* 0x00000000ff00723e */ /* 0x000fe400048070ff */
[----:B------:R-:W-:Y:S02]  /*a410*/  F2FP.SATFINITE.E4M3.F32.PACK_AB_MERGE_C R18, RZ, R18, RZ ;  /* 0x00000012ff12723e */ /* 0x000fe400048070ff */
[----:B------:R-:W-:-:S02]  /*a420*/  F2FP.SATFINITE.E4M3.F32.PACK_AB_MERGE_C R3, RZ, R3, RZ ;  /* 0x00000003ff03723e */ /* 0x000fc400048070ff */
[C---:B------:R-:W-:Y:S01]  /*a430*/  FMNMX R44, |R22|.reuse, R15, !PT ;  /* 0x0000000f162c7209 */ /* 0x040fe20007800200 */
[-C--:B------:R-:W-:Y:S01]  /*a440*/  FMUL R22, R22, R2.reuse ;  /* 0x0000000216167220 */ /* 0x080fe20000400000 */
[----:B------:R-:W-:Y:S01]  /*a450*/  LOP3.LUT R14, R43, 0xff00, R42, 0xf8, !PT ;  /* 0x0000ff002b0e7812 */ /* 0x000fe200078ef82a */
[----:B------:R-:W-:Y:S01]  /*a460*/  FMUL R43, R23, R2 ;  /* 0x00000002172b7220 */ /* 0x000fe20000400000 */
[----:B------:R-:W-:Y:S01]  /*a470*/  IMAD.U32 R15, R0, 0x10000, RZ ;  /* 0x00010000000f7824 */ /* 0x000fe200078e00ff */
[----:B------:R-:W-:Y:S02]  /*a480*/  PRMT R20, R18, 0x7104, RZ ;  /* 0x0000710412147816 */ /* 0x000fe400000000ff */
[----:B------:R-:W-:Y:S02]  /*a490*/  LOP3.LUT R42, R3, 0xffff, RZ, 0xc0, !PT ;  /* 0x0000ffff032a7812 */ /* 0x000fe400078ec0ff */
[----:B------:R-:W-:Y:S02]  /*a4a0*/  F2FP.SATFINITE.E4M3.F32.PACK_AB_MERGE_C R22, RZ, R22, RZ ;  /* 0x00000016ff16723e */ /* 0x000fe400048070ff */
[----:B------:R-:W-:-:S02]  /*a4b0*/  LOP3.LUT R50, R21, 0xff00, R20, 0xf8, !PT ;  /* 0x0000ff0015327812 */ /* 0x000fc400078ef814 */
[----:B------:R-:W-:Y:S01]  /*a4c0*/  LOP3.LUT R46, R15, 0xff0000, RZ, 0xc0, !PT ;  /* 0x00ff00000f2e7812 */ /* 0x000fe200078ec0ff */
[----:B------:R-:W-:Y:S01]  /*a4d0*/  IMAD.SHL.U32 R15, R42, 0x1000000, RZ ;  /* 0x010000002a0f7824 */ /* 0x000fe200078e00ff */
[----:B------:R-:W-:Y:S02]  /*a4e0*/  F2FP.SATFINITE.E4M3.F32.PACK_AB_MERGE_C R43, RZ, R43, RZ ;  /* 0x0000002bff2b723e */ /* 0x000fe400048070ff */
[----:B------:R-:W-:Y:S02]  /*a4f0*/  @!P0 LEA R20, P2, R40, R52, 0x1 ;  /* 0x0000003428148211 */ /* 0x000fe400078408ff */
[----:B------:R-:W-:Y:S02]  /*a500*/  LOP3.LUT R42, R22, 0xffff, RZ, 0xc0, !PT ;  /* 0x0000ffff162a7812 */ /* 0x000fe400078ec0ff */
[----:B------:R-:W-:Y:S02]  /*a510*/  FMNMX R47, |R23|, R44, !PT ;  /* 0x0000002c172f7209 */ /* 0x000fe40007800200 */
[----:B------:R-:W-:-:S02]  /*a520*/  LOP3.LUT R23, R43, 0xffff, RZ, 0xc0, !PT ;  /* 0x0000ffff2b177812 */ /* 0x000fc400078ec0ff */
[----:B------:R-:W-:Y:S02]  /*a530*/  @!P0 LEA.HI.X R21, R40, R19, R41, 0x1, P2 ;  /* 0x0000001328158211 */ /* 0x000fe400010f0c29 */
[----:B------:R-:W-:Y:S01]  /*a540*/  SHF.L.U32 R44, R42, 0x10, RZ ;  /* 0x000000102a2c7819 */ /* 0x000fe200000006ff */
[----:B------:R-:W-:Y:S01]  /*a550*/  IMAD.U32 R23, R23, 0x10000, RZ ;  /* 0x0001000017177824 */ /* 0x000fe200078e00ff */
[----:B------:R-:W-:Y:S01]  /*a560*/  FMNMX R42, |R24|, R47, !PT ;  /* 0x0000002f182a7209 */ /* 0x000fe20007800200 */
[----:B------:R0:W-:Y:S01]  /*a570*/  @!P0 STG.E.U16 desc[UR10][R20.64], R45 ;  /* 0x0000002d14008986 */ /* 0x0001e2000c10150a */
[----:B------:R-:W-:Y:S02]  /*a580*/  LOP3.LUT R13, R13, 0xffff, RZ, 0xc0, !PT ;  /* 0x0000ffff0d0d7812 */ /* 0x000fe400078ec0ff */
[----:B------:R-:W-:Y:S01]  /*a590*/  LOP3.LUT R36, R36, 0xffff, RZ, 0xc0, !PT ;  /* 0x0000ffff24247812 */ /* 0x000fe200078ec0ff */
[----:B------:R1:W-:Y:S01]  /*a5a0*/  @!P0 STG.E.U16 desc[UR10][R16.64], R37 ;  /* 0x0000002510008986 */ /* 0x0003e2000c10150a */
[----:B------:R-:W-:-:S02]  /*a5b0*/  LOP3.LUT R15, R15, R50, R46, 0xfe, !PT ;  /* 0x000000320f0f7212 */ /* 0x000fc400078efe2e */
[----:B0-----:R-:W-:Y:S01]  /*a5c0*/  FMNMX R21, |R25|, R42, !PT ;  /* 0x0000002a19157209 */ /* 0x001fe20007800200 */
[-C--:B------:R-:W-:Y:S01]  /*a5d0*/  FMUL R42, R35, R2.reuse ;  /* 0x00000002232a7220 */ /* 0x080fe20000400000 */
[----:B------:R-:W-:Y:S02]  /*a5e0*/  LOP3.LUT R20, R13, 0xff0000, R44, 0xf8, !PT ;  /* 0x00ff00000d147812 */ /* 0x000fe400078ef82c */
[----:B------:R-:W-:Y:S01]  /*a5f0*/  LOP3.LUT R44, R36, 0xff0000, R23, 0xf8, !PT ;  /* 0x00ff0000242c7812 */ /* 0x000fe200078ef817 */
[-C--:B------:R-:W-:Y:S01]  /*a600*/  FMUL R23, R31, R2.reuse ;  /* 0x000000021f177220 */ /* 0x080fe20000400000 */
[----:B------:R-:W-:Y:S01]  /*a610*/  FMNMX R36, |R26|, R21, !PT ;  /* 0x000000151a247209 */ /* 0x000fe20007800200 */
[----:B------:R-:W0:Y:S01]  /*a620*/  S2R R13, SR_CTAID.X ;  /* 0x00000000000d7919 */ /* 0x000e220000002500 */
[-C--:B------:R-:W-:Y:S01]  /*a630*/  FMUL R26, R24, R2.reuse ;  /* 0x00000002181a7220 */ /* 0x080fe20000400000 */
[----:B------:R-:W-:Y:S01]  /*a640*/  FMUL R21, R25, R2 ;  /* 0x0000000219157220 */ /* 0x000fe20000400000 */
[----:B------:R-:W-:-:S02]  /*a650*/  F2FP.SATFINITE.E4M3.F32.PACK_AB_MERGE_C R25, RZ, R23, RZ ;  /* 0x00000017ff19723e */ /* 0x000fc400048070ff */
[----:B------:R-:W-:Y:S02]  /*a660*/  FMNMX R51, |R27|, R36, !PT ;  /* 0x000000241b337209 */ /* 0x000fe40007800200 */
[----:B------:R-:W-:Y:S01]  /*a670*/  F2FP.SATFINITE.E4M3.F32.PACK_AB_MERGE_C R26, RZ, R26, RZ ;  /* 0x0000001aff1a723e */ /* 0x000fe200048070ff */
[----:B------:R-:W-:Y:S01]  /*a680*/  IMAD.U32 R36, R25, 0x10000, RZ ;  /* 0x0001000019247824 */ /* 0x000fe200078e00ff */
[----:B------:R-:W-:Y:S02]  /*a690*/  F2FP.SATFINITE.E4M3.F32.PACK_AB_MERGE_C R24, RZ, R42, RZ ;  /* 0x0000002aff18723e */ /* 0x000fe400048070ff */
[----:B------:R-:W-:Y:S02]  /*a6a0*/  F2FP.SATFINITE.E4M3.F32.PACK_AB_MERGE_C R27, RZ, R21, RZ ;  /* 0x00000015ff1b723e */ /* 0x000fe400048070ff */
[----:B------:R-:W-:Y:S02]  /*a6b0*/  LOP3.LUT R21, R26, 0xffff, RZ, 0xc0, !PT ;  /* 0x0000ffff1a157812 */ /* 0x000fe400078ec0ff */
[----:B------:R-:W-:-:S02]  /*a6c0*/  LOP3.LUT R42, R24, 0xffff, RZ, 0xc0, !PT ;  /* 0x0000ffff182a7812 */ /* 0x000fc400078ec0ff */
[----:B------:R-:W-:Y:S01]  /*a6d0*/  LOP3.LUT R23, R27, 0xffff, RZ, 0xc0, !PT ;  /* 0x0000ffff1b177812 */ /* 0x000fe200078ec0ff */
[----:B------:R-:W-:Y:S01]  /*a6e0*/  IMAD.SHL.U32 R47, R21, 0x1000000, RZ ;  /* 0x01000000152f7824 */ /* 0x000fe200078e00ff */
[----:B------:R-:W-:Y:S02]  /*a6f0*/  LOP3.LUT R36, R36, 0xff0000, RZ, 0xc0, !PT ;  /* 0x00ff000024247812 */ /* 0x000fe400078ec0ff */
[----:B------:R-:W-:Y:S01]  /*a700*/  SHF.L.U32 R45, R42, 0x18, RZ ;  /* 0x000000182a2d7819 */ /* 0x000fe200000006ff */
[----:B------:R-:W-:Y:S01]  /*a710*/  IMAD.SHL.U32 R23, R23, 0x1000000, RZ ;  /* 0x0100000017177824 */ /* 0x000fe200078e00ff */
[----:B------:R-:W-:Y:S02]  /*a720*/  FMNMX R28, |R28|, R51, !PT ;  /* 0x000000331c1c7209 */ /* 0x000fe40007800200 */
[----:B------:R-:W-:Y:S02]  /*a730*/  LOP3.LUT R21, R45, R14, R36, 0xfe, !PT ;  /* 0x0000000e2d157212 */ /* 0x000fe400078efe24 */
[----:B------:R-:W-:-:S02]  /*a740*/  LOP3.LUT R14, R20, 0xff000000, R47, 0xf8, !PT ;  /* 0xff000000140e7812 */ /* 0x000fc400078ef82f */
[----:B------:R-:W-:Y:S02]  /*a750*/  LOP3.LUT R20, R44, 0xff000000, R23, 0xf8, !PT ;  /* 0xff0000002c147812 */ /* 0x000fe400078ef817 */
[----:B------:R-:W-:Y:S01]  /*a760*/  FMNMX R29, |R29|, R28, !PT ;  /* 0x0000001c1d1d7209 */ /* 0x000fe20007800200 */
[----:B01----:R-:W-:Y:S06]  /*a770*/  @P0 BRA `(.L_x_21892) ;  /* 0x0000000000240947 */ /* 0x003fec0003800000 */
        /* <DEDUP_REMOVED lines=9> */
.L_x_21892:
[----:B------:R-:W-:Y:S05]  /*a810*/  BSYNC B0 ;  /* 0x0000000000007941 */ /* 0x000fea0003800000 */
.L_x_21891:
[----:B------:R-:W-:Y:S04]  /*a820*/  BSSY B0, `(.L_x_21893) ;  /* 0x0000009000007945 */ /* 0x000fe80003800000 */
[----:B------:R-:W-:Y:S05]  /*a830*/  @P0 BRA `(.L_x_21894) ;  /* 0x00000000001c0947 */ /* 0x000fea0003800000 */
[----:B------:R-:W-:Y:S01]  /*a840*/  IMAD R23, R8, 0x3, RZ ;  /* 0x0000000308177824 */ /* 0x000fe200078e02ff */
[----:B------:R-:W-:Y:S01]  /*a850*/  PRMT R27, R27, 0x7604, R26 ;  /* 0x000076041b1b7816 */ /* 0x000fe2000000001a */
[----:B0-----:R-:W-:-:S05]  /*a860*/  IMAD.WIDE.U32 R16, R9, 0x3, R40 ;  /* 0x0000000309107825 */ /* 0x001fca00078e0028 */
[----:B------:R-:W-:Y:S02]  /*a870*/  IADD3 R17, R23, R17, RZ ;  /* 0x0000001117117210 */ /* 0x000fe40007ffe0ff */
[----:B------:R-:W-:-:S04]  /*a880*/  LEA R22, P2, R16, R52, 0x1 ;  /* 0x0000003410167211 */ /* 0x000fc800078408ff */
[----:B------:R-:W-:-:S05]  /*a890*/  LEA.HI.X R23, R16, R19, R17, 0x1, P2 ;  /* 0x0000001310177211 */ /* 0x000fca00010f0c11 */
[----:B------:R1:W-:Y:S04]  /*a8a0*/  STG.E.U16 desc[UR10][R22.64], R27 ;  /* 0x0000001b16007986 */ /* 0x0003e8000c10150a */
.L_x_21894:
[----:B------:R-:W-:Y:S05]  /*a8b0*/  BSYNC B0 ;  /* 0x0000000000007941 */ /* 0x000fea0003800000 */
.L_x_21893:
[----:B------:R-:W-:Y:S04]  /*a8c0*/  BSSY B0, `(.L_x_21895) ;  /* 0x000000d000007945 */ /* 0x000fe80003800000 */
[----:B------:R-:W-:Y:S05]  /*a8d0*/  @P0 BRA `(.L_x_21896) ;  /* 0x00000000002c0947 */ /* 0x000fea0003800000 */
[----:B------:R-:W-:Y:S01]  /*a8e0*/  ULDC.64 UR6, c[0x0][0x258] ;  /* 0x0000960000067ab9 */ /* 0x000fe20000000a00 */
[----:B------:R-:W-:Y:S01]  /*a8f0*/  PRMT R33, R33, 0x7604, R32 ;  /* 0x0000760421217816 */ /* 0x000fe20000000020 */
[----:B------:R-:W-:Y:S02]  /*a900*/  USHF.L.U32 UR4, UR6, 0x1, URZ ;  /* 0x0000000106047899 */ /* 0x000fe4000800063f */
[----:B------:R-:W-:Y:S02]  /*a910*/  USHF.L.U64.HI UR5, UR6, 0x1, UR7 ;  /* 0x0000000106057899 */ /* 0x000fe40008010207 */
[----:B------:R-:W-:Y:S02]  /*a920*/  ULOP3.LUT UR4, UR4, 0xfffffffc, URZ, 0xc0, !UPT ;  /* 0xfffffffc04047892 */ /* 0x000fe4000f8ec03f */
[----:B------:R-:W-:-:S04]  /*a930*/  ULOP3.LUT UR5, UR5, 0x7fffffff, URZ, 0xc0, !UPT ;  /* 0x7fffffff05057892 */ /* 0x000fc8000f8ec03f */
[----:B0-----:R-:W-:-:S04]  /*a940*/  IADD3 R17, P2, R40, UR4, RZ ;  /* 0x0000000428117c10 */ /* 0x001fc8000ff5e0ff */
[----:B-1----:R-:W-:Y:S02]  /*a950*/  IADD3.X R22, R41, UR5, RZ, P2, !PT ;  /* 0x0000000529167c10 */ /* 0x002fe400097fe4ff */
[----:B------:R-:W-:-:S04]  /*a960*/  LEA R16, P2, R17, R52, 0x1 ;  /* 0x0000003411107211 */ /* 0x000fc800078408ff */
[----:B------:R-:W-:-:S05]  /*a970*/  LEA.HI.X R17, R17, R19, R22, 0x1, P2 ;  /* 0x0000001311117211 */ /* 0x000fca00010f0c16 */
[----:B------:R2:W-:Y:S04]  /*a980*/  STG.E.U16 desc[UR10][R16.64], R33 ;  /* 0x0000002110007986 */ /* 0x0005e8000c10150a */
.L_x_21896:
[----:B------:R-:W-:Y:S05]  /*a990*/  BSYNC B0 ;  /* 0x0000000000007941 */ /* 0x000fea0003800000 */
.L_x_21895:
[----:B------:R-:W-:Y:S04]  /*a9a0*/  BSSY B0, `(.L_x_21897) ;  /* 0x000000b000007945 */ /* 0x000fe80003800000 */
[----:B------:R-:W-:Y:S05]  /*a9b0*/  @P0 BRA `(.L_x_21898) ;  /* 0x0000000000240947 */ /* 0x000fea0003800000 */
[----:B0-2---:R-:W-:Y:S01]  /*a9c0*/  IMAD.MOV.U32 R16, RZ, RZ, R40 ;  /* 0x000000ffff107224 */ /* 0x005fe200078e0028 */
[----:B------:R-:W-:Y:S01]  /*a9d0*/  PRMT R5, R5, 0x7604, R18 ;  /* 0x0000760405057816 */ /* 0x000fe20000000012 */
[----:B------:R-:W-:Y:S02]  /*a9e0*/  IMAD.MOV.U32 R17, RZ, RZ, R41 ;  /* 0x000000ffff117224 */ /* 0x000fe400078e0029 */
[----:B-1----:R-:W-:Y:S02]  /*a9f0*/  IMAD R23, R8, 0x5, RZ ;  /* 0x0000000508177824 */ /* 0x002fe400078e02ff */
[----:B------:R-:W-:-:S05]  /*aa00*/  IMAD.WIDE.U32 R16, R9, 0x5, R16 ;  /* 0x0000000509107825 */ /* 0x000fca00078e0010 */
[----:B------:R-:W-:Y:S02]  /*aa10*/  IADD3 R17, R23, R17, RZ ;  /* 0x0000001117117210 */ /* 0x000fe40007ffe0ff */
[----:B------:R-:W-:-:S04]  /*aa20*/  LEA R22, P2, R16, R52, 0x1 ;  /* 0x0000003410167211 */ /* 0x000fc800078408ff */
[----:B------:R-:W-:-:S05]  /*aa30*/  LEA.HI.X R23, R16, R19, R17, 0x1, P2 ;  /* 0x0000001310177211 */ /* 0x000fca00010f0c11 */
[----:B------:R3:W-:Y:S04]  /*aa40*/  STG.E.U16 desc[UR10][R22.64], R5 ;  /* 0x0000000516007986 */ /* 0x0007e8000c10150a */
.L_x_21898:
[----:B------:R-:W-:Y:S05]  /*aa50*/  BSYNC B0 ;  /* 0x0000000000007941 */ /* 0x000fea0003800000 */
.L_x_21897:
[----:B------:R-:W-:Y:S04]  /*aa60*/  BSSY B0, `(.L_x_21899) ;  /* 0x000000b000007945 */ /* 0x000fe80003800000 */
[----:B------:R-:W-:Y:S05]  /*aa70*/  @P0 BRA `(.L_x_21900) ;  /* 0x0000000000240947 */ /* 0x000fea0003800000 */
[----:B0-2---:R-:W-:Y:S01]  /*aa80*/  IMAD.MOV.U32 R16, RZ, RZ, R40 ;  /* 0x000000ffff107224 */ /* 0x005fe200078e0028 */
[----:B------:R-:W-:Y:S01]  /*aa90*/  PRMT R25, R25, 0x7604, R0 ;  /* 0x0000760419197816 */ /* 0x000fe20000000000 */
[----:B------:R-:W-:Y:S02]  /*aaa0*/  IMAD.MOV.U32 R17, RZ, RZ, R41 ;  /* 0x000000ffff117224 */ /* 0x000fe400078e0029 */
[----:B---3--:R-:W-:Y:S02]  /*aab0*/  IMAD R5, R8, 0x6, RZ ;  /* 0x0000000608057824 */ /* 0x008fe400078e02ff */
[----:B------:R-:W-:-:S05]  /*aac0*/  IMAD.WIDE.U32 R16, R9, 0x6, R16 ;  /* 0x0000000609107825 */ /* 0x000fca00078e0010 */
[----:B------:R-:W-:Y:S02]  /*aad0*/  IADD3 R5, R5, R17, RZ ;  /* 0x0000001105057210 */ /* 0x000fe40007ffe0ff */
[----:B-1----:R-:W-:-:S04]  /*aae0*/  LEA R22, P2, R16, R52, 0x1 ;  /* 0x0000003410167211 */ /* 0x002fc800078408ff */
[----:B------:R-:W-:-:S05]  /*aaf0*/  LEA.HI.X R23, R16, R19, R5, 0x1, P2 ;  /* 0x0000001310177211 */ /* 0x000fca00010f0c05 */
[----:B------:R4:W-:Y:S04]  /*ab00*/  STG.E.U16 desc[UR10][R22.64], R25 ;  /* 0x0000001916007986 */ /* 0x0009e8000c10150a */
.L_x_21900:
[----:B------:R-:W-:Y:S05]  /*ab10*/  BSYNC B0 ;  /* 0x0000000000007941 */ /* 0x000fea0003800000 */
.L_x_21899:
[----:B------:R-:W-:Y:S04]  /*ab20*/  BSSY B0, `(.L_x_21901) ;  /* 0x000000b000007945 */ /* 0x000fe80003800000 */
[----:B------:R-:W-:Y:S05]  /*ab30*/  @P0 BRA `(.L_x_21902) ;  /* 0x0000000000240947 */ /* 0x000fea0003800000 */
[----:B0-2---:R-:W-:Y:S01]  /*ab40*/  IMAD.MOV.U32 R16, RZ, RZ, R40 ;  /* 0x000000ffff107224 */ /* 0x005fe200078e0028 */
[----:B------:R-:W-:Y:S01]  /*ab50*/  PRMT R3, R24, 0x7604, R3 ;  /* 0x0000760418037816 */ /* 0x000fe20000000003 */
[----:B------:R-:W-:Y:S02]  /*ab60*/  IMAD.MOV.U32 R17, RZ, RZ, R41 ;  /* 0x000000ffff117224 */ /* 0x000fe400078e0029 */
[----:B---3--:R-:W-:Y:S02]  /*ab70*/  IMAD R5, R8, 0x7, RZ ;  /* 0x0000000708057824 */ /* 0x008fe400078e02ff */
[----:B------:R-:W-:-:S03]  /*ab80*/  IMAD.WIDE.U32 R16, R9, 0x7, R16 ;  /* 0x0000000709107825 */ /* 0x000fc600078e0010 */
[----:B------:R-:W-:Y:S02]  /*ab90*/  LEA R18, P0, R16, R52, 0x1 ;  /* 0x0000003410127211 */ /* 0x000fe400078008ff */
[----:B------:R-:W-:-:S04]  /*aba0*/  IADD3 R0, R5, R17, RZ ;  /* 0x0000001105007210 */ /* 0x000fc80007ffe0ff */
[----:B------:R-:W-:-:S05]  /*abb0*/  LEA.HI.X R19, R16, R19, R0, 0x1, P0 ;  /* 0x0000001310137211 */ /* 0x000fca00000f0c00 */
[----:B------:R0:W-:Y:S02]  /*abc0*/  STG.E.U16 desc[UR10][R18.64], R3 ;  /* 0x0000000312007986 */ /* 0x0001e4000c10150a */
.L_x_21902:
[----:B------:R-:W-:Y:S05]  /*abd0*/  BSYNC B0 ;  /* 0x0000000000007941 */ /* 0x000fea0003800000 */
.L_x_21901:
[----:B------:R-:W5:Y:S01]  /*abe0*/  S2UR UR5, SR_CgaCtaId ;  /* 0x00000000000579c3 */ /* 0x000f620000008800 */
[----:B0-2---:R-:W-:Y:S01]  /*abf0*/  SHF.R.U32.HI R16, RZ, 0x8, R12 ;  /* 0x00000008ff107819 */ /* 0x005fe2000001160c */
[----:B------:R-:W-:Y:S01]  /*ac00*/  ULDC UR4, c[0x0][0x0] ;  /* 0x0000000000047ab9 */ /* 0x000fe20000000800 */
[----:B------:R-:W-:Y:S01]  /*ac10*/  LOP3.LUT R3, R4, 0x1ffffffc, RZ, 0xc0, !PT ;  /* 0x1ffffffc04037812 */ /* 0x000fe200078ec0ff */
[----:B------:R-:W-:Y:S01]  /*ac20*/  IMAD R13, R13, UR4, RZ ;  /* 0x000000040d0d7c24 */ /* 0x000fe2000f8e02ff */
[----:B------:R-:W-:Y:S01]  /*ac30*/  LOP3.LUT R0, R12, 0x1f, RZ, 0xc0, !PT ;  /* 0x0000001f0c007812 */ /* 0x000fe200078ec0ff */
[----:B------:R-:W-:Y:S01]  /*ac40*/  IMAD.SHL.U32 R17, R16, 0x20, RZ ;  /* 0x0000002010117824 */ /* 0x000fe200078e00ff */
[----:B------:R-:W-:Y:S01]  /*ac50*/  ULDC.64 UR8, c[0x0][0x258] ;  /* 0x0000960000087ab9 */ /* 0x000fe20000000a00 */
[----:B------:R-:W-:Y:S01]  /*ac60*/  IMAD.IADD R18, R12, 0x1, -R3 ;  /* 0x000000010c127824 */ /* 0x000fe200078e0a03 */
[----:B---3--:R-:W-:Y:S01]  /*ac70*/  LEA.HI R5, R13, R16, RZ, 0x18 ;  /* 0x000000100d057211 */ /* 0x008fe200078fc0ff */
[----:B------:R-:W-:Y:S01]  /*ac80*/  UIADD3 UR8, UP0, UR8, 0x3f, URZ ;  /* 0x0000003f08087890 */ /* 0x000fe2000ff1e03f */
[----:B------:R-:W-:Y:S01]  /*ac90*/  LOP3.LUT R16, R17, 0xffffffe0, R0, 0xe2, !PT ;  /* 0xffffffe011107812 */ /* 0x000fe200078ee200 */
[----:B------:R-:W-:Y:S01]  /*aca0*/  ULDC.64 UR6, c[0x0][0x260] ;  /* 0x0000980000067ab9 */ /* 0x000fe20000000a00 */
[C---:B------:R-:W-:Y:S01]  /*acb0*/  LOP3.LUT R13, R18.reuse, 0x1f, RZ, 0xc0, !PT ;  /* 0x0000001f120d7812 */ /* 0x040fe200078ec0ff */
[----:B------:R-:W-:Y:S01]  /*acc0*/  UMOV UR4, 0x400 ;  /* 0x0000040000047882 */ /* 0x000fe20000000000 */
[----:B------:R-:W-:Y:S01]  /*acd0*/  IADD3 R3, R18, -0x1, RZ ;  /* 0xffffffff12037810 */ /* 0x000fe20007ffe0ff */
[----:B------:R-:W-:Y:S01]  /*ace0*/  IMAD R10, R10, UR6, RZ ;  /* 0x000000060a0a7c24 */ /* 0x000fe2000f8e02ff */
[----:B------:R-:W-:Y:S01]  /*acf0*/  UIADD3 UR4, UR4, 0x20, URZ ;  /* 0x0000002004047890 */ /* 0x000fe2000fffe03f */
[----:B------:R-:W-:Y:S01]  /*ad00*/  IMAD R17, R16, 0x21, R13 ;  /* 0x0000002110117824 */ /* 0x000fe200078e020d */
[----:B------:R-:W-:Y:S01]  /*ad10*/  UIADD3.X UR9, URZ, UR9, URZ, UP0, !UPT ;  /* 0x000000093f097290 */ /* 0x000fe200087fe43f */
[----:B------:R-:W-:Y:S01]  /*ad20*/  LOP3.LUT R13, R3, 0x1f, RZ, 0xc0, !PT ;  /* 0x0000001f030d7812 */ /* 0x000fe200078ec0ff */
[C---:B----4-:R-:W-:Y:S01]  /*ad30*/  IMAD R25, R11.reuse, UR7, R10 ;  /* 0x000000070b197c24 */ /* 0x050fe2000f8e020a */
[----:B------:R-:W-:Y:S01]  /*ad40*/  IADD3 R3, R18, 0x1e, RZ ;  /* 0x0000001e12037810 */ /* 0x000fe20007ffe0ff */
[----:B------:R-:W-:Y:S01]  /*ad50*/  IMAD.WIDE.U32 R10, R11, UR6, RZ ;  /* 0x000000060b0a7c25 */ /* 0x000fe2000f8e00ff */
[----:B-----5:R-:W-:Y:S01]  /*ad60*/  ULEA UR4, UR5, UR4, 0x18 ;  /* 0x0000000405047291 */ /* 0x020fe2000f8ec03f */
[----:B------:R-:W-:Y:S01]  /*ad70*/  FMNMX R30, |R30|, R29, !PT ;  /* 0x0000001d1e1e7209 */ /* 0x000fe20007800200 */
[----:B------:R-:W-:Y:S01]  /*ad80*/  USHF.R.U32.HI UR5, URZ, 0x6, UR9 ;  /* 0x000000063f057899 */ /* 0x000fe20008011609 */
[----:B------:R-:W-:Y:S01]  /*ad90*/  LOP3.LUT R3, R3, 0x1f, RZ, 0xc0, !PT ;  /* 0x0000001f03037812 */ /* 0x000fe200078ec0ff */
[----:B------:R-:W-:Y:S01]  /*ada0*/  USHF.R.U64 UR8, UR8, 0x6, UR9 ;  /* 0x0000000608087899 */ /* 0x000fe20008001209 */
[----:B------:R-:W-:Y:S01]  /*adb0*/  IMAD.IADD R25, R11, 0x1, R25 ;  /* 0x000000010b197824 */ /* 0x000fe200078e0219 */
[----:B------:R-:W-:Y:S01]  /*adc0*/  LEA R11, R17, UR4, 0x3 ;  /* 0x00000004110b7c11 */ /* 0x000fe2000f8e18ff */
[----:B------:R-:W-:Y:S01]  /*add0*/  IMAD.SHL.U32 R19, R10, 0x2, RZ ;  /* 0x000000020a137824 */ /* 0x000fe200078e00ff */
[----:B------:R-:W-:Y:S01]  /*ade0*/  ULDC.64 UR12, c[0x0][0x228] ;  /* 0x00008a00000c7ab9 */ /* 0x000fe20000000a00 */
[----:B------:R-:W-:Y:S01]  /*adf0*/  IMAD R17, R62, UR5, RZ ;  /* 0x000000053e117c24 */ /* 0x000fe2000f8e02ff */
[----:B------:R-:W-:Y:S01]  /*ae00*/  SHF.L.U64.HI R25, R10, 0x1, R25 ;  /* 0x000000010a197819 */ /* 0x000fe20000010219 */
[C---:B-1----:R-:W-:Y:S01]  /*ae10*/  IMAD.WIDE.U32 R22, R62.reuse, UR8, RZ ;  /* 0x000000083e167c25 */ /* 0x042fe2000f8e00ff */
[----:B------:R-:W-:Y:S01]  /*ae20*/  LEA R19, P2, R62, R19, 0x3 ;  /* 0x000000133e137211 */ /* 0x000fe200078418ff */
[----:B------:R-:W-:Y:S01]  /*ae30*/  USHF.R.U64 UR6, UR6, 0x3, UR7 ;  /* 0x0000000306067899 */ /* 0x000fe20008001207 */
[----:B------:R-:W-:Y:S01]  /*ae40*/  FMNMX R31, |R31|, R30, !PT ;  /* 0x0000001e1f1f7209 */ /* 0x000fe20007800200 */
[----:B------:R-:W-:Y:S01]  /*ae50*/  IMAD R3, R16, 0x21, R3 ;  /* 0x0000002110037824 */ /* 0x000fe200078e0203 */
[----:B------:R-:W-:Y:S01]  /*ae60*/  LEA R10, P0, R22, R9, 0x5 ;  /* 0x00000009160a7211 */ /* 0x000fe200078028ff */
[----:B------:R-:W-:Y:S01]  /*ae70*/  IMAD R27, R63, UR8, R17 ;  /* 0x000000083f1b7c24 */ /* 0x000fe2000f8e0211 */
[----:B------:R0:W-:Y:S01]  /*ae80*/  STS.64 [R11], R66 ;  /* 0x000000420b007388 */ /* 0x0001e20000000a00 */
[C---:B------:R-:W-:Y:S01]  /*ae90*/  IMAD R13, R16.reuse, 0x21, R13 ;  /* 0x00000021100d7824 */ /* 0x040fe200078e020d */
[----:B------:R-:W-:Y:S01]  /*aea0*/  LEA R9, R3, UR4, 0x3 ;  /* 0x0000000403097c11 */ /* 0x000fe2000f8e18ff */
[----:B------:R-:W-:Y:S01]  /*aeb0*/  IMAD.IADD R3, R23, 0x1, R27 ;  /* 0x0000000117037824 */ /* 0x000fe200078e021b */
[----:B------:R-:W-:Y:S01]  /*aec0*/  LOP3.LUT R10, RZ, R10, RZ, 0x33, !PT ;  /* 0x0000000aff0a7212 */ /* 0x000fe200078e33ff */
[----:B------:R-:W-:Y:S01]  /*aed0*/  IMAD R17, R16, 0x21, R53 ;  /* 0x0000002110117824 */ /* 0x000fe200078e0235 */
[----:B------:R-:W-:Y:S01]  /*aee0*/  LEA R13, R13, UR4, 0x3 ;  /* 0x000000040d0d7c11 */ /* 0x000fe2000f8e18ff */
[----:B------:R-:W-:Y:S01]  /*aef0*/  USHF.R.U32.HI UR7, URZ, 0x3, UR7 ;  /* 0x000000033f077899 */ /* 0x000fe20008011607 */
[----:B------:R-:W-:Y:S01]  /*af00*/  LEA.HI.X R3, R22, R8, R3, 0x5, P0 ;  /* 0x0000000816037211 */ /* 0x000fe200000f2c03 */
[----:B------:R-:W-:Y:S01]  /*af10*/  USHF.L.U32 UR5, UR6, 0x1, URZ ;  /* 0x0000000106057899 */ /* 0x000fe2000800063f */
[----:B------:R-:W-:Y:S01]  /*af20*/  LEA R5, P3, R5, R10, 0x5 ;  /* 0x0000000a05057211 */ /* 0x000fe200078628ff */
[----:B------:R0:W-:Y:S01]  /*af30*/  STS.64 [R13], R58 ;  /* 0x0000003a0d007388 */ /* 0x0001e20000000a00 */
[----:B------:R-:W-:Y:S01]  /*af40*/  LOP3.LUT R3, RZ, R3, RZ, 0x33, !PT ;  /* 0x00000003ff037212 */ /* 0x000fe200078e33ff */
[----:B------:R-:W-:Y:S01]  /*af50*/  USHF.L.U64.HI UR8, UR6, 0x1, UR7 ;  /* 0x0000000106087899 */ /* 0x000fe20008010207 */
[----:B------:R-:W-:Y:S01]  /*af60*/  ISETP.GT.U32.AND P0, PT, R5, -0x21, PT ;  /* 0xffffffdf0500780c */ /* 0x000fe20003f04070 */
[----:B------:R0:W-:Y:S01]  /*af70*/  STS.64 [R9], R48 ;  /* 0x0000003009007388 */ /* 0x0001e20000000a00 */
[----:B------:R-:W-:Y:S01]  /*af80*/  LEA R17, R17, UR4, 0x3 ;  /* 0x0000000411117c11 */ /* 0x000fe2000f8e18ff */
[----:B------:R-:W-:Y:S01]  /*af90*/  IMAD.X R3, RZ, RZ, R3, P3 ;  /* 0x000000ffff037224 */ /* 0x000fe200018e0603 */
[----:B------:R-:W-:Y:S01]  /*afa0*/  LEA.HI.X R62, R62, R25, R63, 0x3, P2 ;  /* 0x000000193e3e7211 */ /* 0x000fe200010f1c3f */
[----:B------:R-:W-:Y:S01]  /*afb0*/  BSSY B0, `(.L_x_21903) ;  /* 0x000007a000007945 */ /* 0x000fe20003800000 */
[----:B------:R-:W-:Y:S01]  /*afc0*/  FMNMX R34, |R34|, R31, !PT ;  /* 0x0000001f22227209 */ /* 0x000fe20007800200 */
[----:B------:R0:W-:Y:S01]  /*afd0*/  STS.64 [R17], R14 ;  /* 0x0000000e11007388 */ /* 0x0001e20000000a00 */
[----:B------:R-:W-:Y:S01]  /*afe0*/  BAR.SYNC.DEFER_BLOCKING 0x0 ;  /* 0x0000000000007b1d */ /* 0x000fe20000010000 */
[----:B------:R-:W-:-:S02]  /*aff0*/  ISETP.GT.U32.AND.EX P0, PT, R3, -0x1, PT, P0 ;  /* 0xffffffff0300780c */ /* 0x000fc40003f04100 */
[----:B------:R-:W-:Y:S02]  /*b000*/  SHF.R.U32.HI R10, RZ, 0x2, R12 ;  /* 0x00000002ff0a7819 */ /* 0x000fe4000001160c */
[----:B------:R-:W-:Y:S02]  /*b010*/  SEL R8, R5, 0xffffffdf, P0 ;  /* 0xffffffdf05087807 */ /* 0x000fe40000000000 */
[C---:B------:R-:W-:Y:S02]  /*b020*/  LEA R3, P0, R19.reuse, UR12, 0x5 ;  /* 0x0000000c13037c11 */ /* 0x040fe4000f8028ff */
[----:B------:R-:W-:Y:S02]  /*b030*/  LOP3.LUT R8, RZ, R8, RZ, 0x33, !PT ;  /* 0x00000008ff087212 */ /* 0x000fe400078e33ff */
[----:B------:R-:W-:Y:S02]  /*b040*/  LEA.HI.X R5, R19, UR13, R62, 0x5, P0 ;  /* 0x0000000d13057c11 */ /* 0x000fe400080f2c3e */
[----:B------:R-:W-:-:S02]  /*b050*/  FMNMX R35, |R35|, R34, !PT ;  /* 0x0000002223237209 */ /* 0x000fc40007800200 */
[----:B------:R-:W-:Y:S02]  /*b060*/  LOP3.LUT R10, R10, 0x38, RZ, 0xc0, !PT ;  /* 0x000000380a0a7812 */ /* 0x000fe400078ec0ff */
[----:B------:R-:W-:Y:S01]  /*b070*/  IADD3 R8, -R7, R8, RZ ;  /* 0x0000000807087210 */ /* 0x000fe20007ffe1ff */
[----:B0-----:R-:W-:Y:S06]  /*b080*/  @P1 BRA `(.L_x_21904) ;  /* 0x0000000400b01947 */ /* 0x001fec0003800000 */
[C---:B------:R-:W-:Y:S01]  /*b090*/  VIADD R22, R8.reuse, 0xffffffff ;  /* 0xffffffff08167836 */ /* 0x040fe20000000000 */
[----:B------:R-:W-:Y:S01]  /*b0a0*/  LOP3.LUT R19, R8, 0x3, RZ, 0xc0, !PT ;  /* 0x0000000308137812 */ /* 0x000fe200078ec0ff */
[----:B------:R-:W-:Y:S01]  /*b0b0*/  IMAD.WIDE.U32 R14, R10, UR6, RZ ;  /* 0x000000060a0e7c25 */ /* 0x000fe2000f8e00ff */
[----:B------:R-:W-:Y:S01]  /*b0c0*/  BSSY B1, `(.L_x_21905) ;  /* 0x000003e000017945 */ /* 0x000fe20003800000 */
[----:B------:R-:W-:Y:S02]  /*b0d0*/  LOP3.LUT R33, R4, 0x1c, RZ, 0xc0, !PT ;  /* 0x0000001c04217812 */ /* 0x000fe400078ec0ff */
[----:B------:R-:W-:Y:S01]  /*b0e0*/  ISETP.GE.U32.AND P2, PT, R22, 0x3, PT ;  /* 0x000000031600780c */ /* 0x000fe20003f46070 */
[----:B------:R-:W-:Y:S01]  /*b0f0*/  IMAD R43, R10, UR7, RZ ;  /* 0x000000070a2b7c24 */ /* 0x000fe2000f8e02ff */
[----:B------:R-:W-:Y:S01]  /*b100*/  ISETP.NE.AND P0, PT, R19, RZ, PT ;  /* 0x000000ff1300720c */ /* 0x000fe20003f05270 */
[----:B------:R-:W-:Y:S01]  /*b110*/  IMAD.MOV.U32 R32, RZ, RZ, RZ ;  /* 0x000000ffff207224 */ /* 0x000fe200078e00ff */
[----:B------:R-:W-:Y:S01]  /*b120*/  MOV R42, R14 ;  /* 0x0000000e002a7202 */ /* 0x000fe20000000f00 */
[----:B------:R-:W-:-:S08]  /*b130*/  IMAD.IADD R43, R15, 0x1, R43 ;  /* 0x000000010f2b7824 */ /* 0x000fd000078e022b */
[----:B------:R-:W-:Y:S05]  /*b140*/  @!P2 BRA `(.L_x_21906) ;  /* 0x0000000000d4a947 */ /* 0x000fea0003800000 */
[----:B------:R-:W-:Y:S01]  /*b150*/  HFMA2.MMA R32, -RZ, RZ, 0, 0 ;  /* 0x00000000ff207435 */ /* 0x000fe200000001ff */
[----:B------:R-:W-:-:S10]  /*b160*/  IMAD.IADD R34, R8, 0x1, -R19 ;  /* 0x0000000108227824 */ /* 0x000fd400078e0a13 */
.L_x_21907:
[C---:B0-----:R-:W-:Y:S01]  /*b170*/  LOP3.LUT R15, R18.reuse, 0x1f, RZ, 0xc0, !PT ;  /* 0x0000001f120f7812 */ /* 0x041fe200078ec0ff */
[----:B------:R-:W-:Y:S01]  /*b180*/  VIADD R14, R18, 0xffffffff ;  /* 0xffffffff120e7836 */ /* 0x000fe20000000000 */
[----:B------:R-:W-:Y:S01]  /*b190*/  IADD3 R32, R32, 0x4, RZ ;  /* 0x0000000420207810 */ /* 0x000fe20007ffe0ff */
[----:B------:R-:W-:Y:S01]  /*b1a0*/  IMAD R33, R16, 0x21, R33 ;  /* 0x0000002110217824 */ /* 0x000fe200078e0221 */
[-C--:B------:R-:W-:Y:S01]  /*b1b0*/  ISETP.GE.U32.AND P2, PT, R15, R6.reuse, PT ;  /* 0x000000060f00720c */ /* 0x080fe20003f46070 */
[----:B------:R-:W-:Y:S01]  /*b1c0*/  VIADD R34, R34, 0xfffffffc ;  /* 0xfffffffc22227836 */ /* 0x000fe20000000000 */
[----:B------:R-:W-:Y:S02]  /*b1d0*/  LOP3.LUT R25, R14, 0x1f, RZ, 0xc0, !PT ;  /* 0x0000001f0e197812 */ /* 0x000fe400078ec0ff */
[----:B------:R-:W-:Y:S02]  /*b1e0*/  LEA R40, R33, UR4, 0x3 ;  /* 0x0000000421287c11 */ /* 0x000fe4000f8e18ff */
[----:B------:R-:W-:-:S07]  /*b1f0*/  ISETP.GE.U32.AND P3, PT, R25, R6, PT ;  /* 0x000000061900720c */ /* 0x000fce0003f66070 */
[----:B------:R-:W-:Y:S01]  /*b200*/  @!P2 IADD3 R22, P4, R15, R42, RZ ;  /* 0x0000002a0f16a210 */ /* 0x000fe20007f9e0ff */
[C---:B------:R-:W-:Y:S01]  /*b210*/  VIADD R15, R18.reuse, 0x1d ;  /* 0x0000001d120f7836 */ /* 0x040fe20000000000 */
[----:B------:R-:W-:Y:S02]  /*b220*/  IADD3 R18, R18, 0x1e, RZ ;  /* 0x0000001e12127810 */ /* 0x000fe40007ffe0ff */
[----:B------:R-:W-:Y:S01]  /*b230*/  IADD3 R42, P6, R42, UR5, RZ ;  /* 0x000000052a2a7c10 */ /* 0x000fe2000ffde0ff */
[----:B------:R-:W-:Y:S01]  /*b240*/  @!P2 IMAD.X R23, RZ, RZ, R43, P4 ;  /* 0x000000ffff17a224 */ /* 0x000fe200020e062b */
[----:B------:R-:W-:Y:S02]  /*b250*/  @!P2 LEA R14, P4, R22, R3, 0x3 ;  /* 0x00000003160ea211 */ /* 0x000fe400078818ff */
[----:B------:R-:W-:Y:S02]  /*b260*/  LOP3.LUT R37, R18, 0x1f, RZ, 0xc0, !PT ;  /* 0x0000001f12257812 */ /* 0x000fe400078ec0ff */
[----:B------:R-:W-:-:S02]  /*b270*/  LOP3.LUT R45, R15, 0x1f, RZ, 0xc0, !PT ;  /* 0x0000001f0f2d7812 */ /* 0x000fc400078ec0ff */
[----:B------:R-:W-:Y:S02]  /*b280*/  @!P2 LEA.HI.X R15, R22, R5, R23, 0x3, P4 ;  /* 0x00000005160fa211 */ /* 0x000fe400020f1c17 */
[-C--:B------:R-:W-:Y:S01]  /*b290*/  ISETP.GE.U32.AND P5, PT, R37, R6.reuse, PT ;  /* 0x000000062500720c */ /* 0x080fe20003fa6070 */
[----:B------:R-:W0:Y:S01]  /*b2a0*/  @!P2 LDS.64 R22, [R40] ;  /* 0x000000002816a984 */ /* 0x000e220000000a00 */
[----:B------:R-:W-:Y:S02]  /*b2b0*/  ISETP.GE.U32.AND P4, PT, R45, R6, PT ;  /* 0x000000062d00720c */ /* 0x000fe40003f86070 */
[----:B------:R-:W-:Y:S02]  /*b2c0*/  IADD3.X R43, R43, UR8, RZ, P6, !PT ;  /* 0x000000082b2b7c10 */ /* 0x000fe4000b7fe4ff */
[----:B------:R-:W-:Y:S02]  /*b2d0*/  @!P3 IADD3 R18, P6, R25, R42, RZ ;  /* 0x0000002a1912b210 */ /* 0x000fe40007fde0ff */
[----:B------:R-:W1:Y:S03]  /*b2e0*/  @!P3 LDS.64 R24, [R40+0x8] ;  /* 0x000008002818b984 */ /* 0x000e660000000a00 */
[----:B------:R-:W-:Y:S01]  /*b2f0*/  @!P3 IMAD.X R27, RZ, RZ, R43, P6 ;  /* 0x000000ffff1bb224 */ /* 0x000fe200030e062b */
[C---:B------:R-:W-:Y:S01]  /*b300*/  @!P3 LEA R26, P6, R18.reuse, R3, 0x3 ;  /* 0x00000003121ab211 */ /* 0x040fe200078c18ff */
[----:B------:R-:W2:Y:S03]  /*b310*/  @!P5 LDS.64 R28, [R40+0x10] ;  /* 0x00001000281cd984 */ /* 0x000ea60000000a00 */
[----:B------:R-:W-:Y:S01]  /*b320*/  @!P3 LEA.HI.X R27, R18, R5, R27, 0x3, P6 ;  /* 0x00000005121bb211 */ /* 0x000fe200030f1c1b */
[----:B------:R3:W4:Y:S01]  /*b330*/  @!P4 LDS.64 R30, [R40+0x18] ;  /* 0x00001800281ec984 */ /* 0x0007220000000a00 */
        /* <DEDUP_REMOVED lines=8> */
[----:B0-----:R0:W-:Y:S01]  /*b3c0*/  @!P2 STG.E.64 desc[UR10][R14.64], R22 ;  /* 0x000000160e00a986 */ /* 0x0011e2000c101b0a */
[----:B------:R-:W-:Y:S02]  /*b3d0*/  @!P4 IADD3 R18, P6, R45, R42, RZ ;  /* 0x0000002a2d12c210 */ /* 0x000fe40007fde0ff */
[----:B------:R-:W-:-:S03]  /*b3e0*/  IADD3 R42, P2, R42, UR5, RZ ;  /* 0x000000052a2a7c10 */ /* 0x000fc6000ff5e0ff */
[----:B------:R-:W-:Y:S01]  /*b3f0*/  @!P4 IMAD.X R33, RZ, RZ, R43, P6 ;  /* 0x000000ffff21c224 */ /* 0x000fe200030e062b */
[----:B---3--:R-:W-:Y:S01]  /*b400*/  @!P4 LEA R40, P6, R18, R3, 0x3 ;  /* 0x000000031228c211 */ /* 0x008fe200078c18ff */
[----:B-1----:R0:W-:Y:S01]  /*b410*/  @!P3 STG.E.64 desc[UR10][R26.64], R24 ;  /* 0x000000181a00b986 */ /* 0x0021e2000c101b0a */
[----:B------:R-:W-:Y:S02]  /*b420*/  ISETP.NE.AND P3, PT, R34, RZ, PT ;  /* 0x000000ff2200720c */ /* 0x000fe40003f65270 */
[----:B------:R-:W-:Y:S01]  /*b430*/  @!P4 LEA.HI.X R41, R18, R5, R33, 0x3, P6 ;  /* 0x000000051229c211 */ /* 0x000fe200030f1c21 */
[----:B--2---:R0:W-:Y:S01]  /*b440*/  @!P5 STG.E.64 desc[UR10][R36.64], R28 ;  /* 0x0000001c2400d986 */ /* 0x0041e2000c101b0a */
[----:B------:R-:W-:Y:S01]  /*b450*/  IMAD.IADD R33, R7, 0x1, R32 ;  /* 0x0000000107217824 */ /* 0x000fe200078e0220 */
[----:B------:R-:W-:Y:S01]  /*b460*/  IADD3.X R43, R43, UR8, RZ, P2, !PT ;  /* 0x000000082b2b7c10 */ /* 0x000fe200097fe4ff */
[----:B------:R-:W-:Y:S01]  /*b470*/  VIADD R18, R45, 0x1f ;  /* 0x0000001f2d127836 */ /* 0x000fe20000000000 */
[----:B----4-:R0:W-:Y:S06]  /*b480*/  @!P4 STG.E.64 desc[UR10][R40.64], R30 ;  /* 0x0000001e2800c986 */ /* 0x0101ec000c101b0a */
[----:B------:R-:W-:Y:S05]  /*b490*/  @P3 BRA `(.L_x_21907) ;  /* 0xfffffffc00343947 */ /* 0x000fea000383ffff */
.L_x_21906:
[----:B------:R-:W-:Y:S05]  /*b4a0*/  BSYNC B1 ;  /* 0x0000000000017941 */ /* 0x000fea0003800000 */
.L_x_21905:
        /* <DEDUP_REMOVED lines=15> */
.L_x_21909:
[----:B------:R-:W-:Y:S05]  /*b5a0*/  BSYNC B1 ;  /* 0x0000000000017941 */ /* 0x000fea0003800000 */
.L_x_21908:
[----:B------:R-:W-:Y:S01]  /*b5b0*/  IADD3.X R43, R43, UR8, RZ, P3, !PT ;  /* 0x000000082b2b7c10 */ /* 0x000fe20009ffe4ff */
[----:B------:R-:W-:Y:S06]  /*b5c0*/  @!P2 BRA `(.L_x_21904) ;  /* 0x000000000060a947 */ /* 0x000fec0003800000 */
[----:B0-----:R-:W-:Y:S01]  /*b5d0*/  VIADD R14, R18, 0xffffffff ;  /* 0xffffffff120e7836 */ /* 0x001fe20000000000 */
[----:B------:R-:W-:Y:S01]  /*b5e0*/  LOP3.LUT R15, R4, 0x1c, RZ, 0xc0, !PT ;  /* 0x0000001c040f7812 */ /* 0x000fe200078ec0ff */
        /* <DEDUP_REMOVED lines=22> */
.L_x_21904:
[----:B------:R-:W-:Y:S05]  /*b750*/  BSYNC B0 ;  /* 0x0000000000007941 */ /* 0x000fea0003800000 */
.L_x_21903:
[----:B------:R-:W-:Y:S06]  /*b760*/  BAR.SYNC.DEFER_BLOCKING 0x0 ;  /* 0x0000000000007b1d */ /* 0x000fec0000010000 */
[----:B------:R-:W-:Y:S02]  /*b770*/  ULDC.64 UR6, c[0x0][0x260] ;  /* 0x0000980000067ab9 */ /* 0x000fe40000000a00 */
[----:B------:R-:W-:Y:S02]  /*b780*/  USHF.R.U64 UR6, UR6, 0x3, UR7 ;  /* 0x0000000306067899 */ /* 0x000fe40008001207 */
[----:B------:R-:W-:Y:S01]  /*b790*/  USHF.R.U32.HI UR7, URZ, 0x3, UR7 ;  /* 0x000000033f077899 */ /* 0x000fe20008011607 */
[----:B------:R2:W-:Y:S04]  /*b7a0*/  STS.64 [R11], R64 ;  /* 0x000000400b007388 */ /* 0x0005e80000000a00 */
[----:B------:R2:W-:Y:S04]  /*b7b0*/  STS.64 [R13], R56 ;  /* 0x000000380d007388 */ /* 0x0005e80000000a00 */
[----:B------:R2:W-:Y:S04]  /*b7c0*/  STS.64 [R9], R38 ;  /* 0x0000002609007388 */ /* 0x0005e80000000a00 */
[----:B------:R2:W-:Y:S01]  /*b7d0*/  STS.64 [R17], R20 ;  /* 0x0000001411007388 */ /* 0x0005e20000000a00 */
[----:B------:R-:W-:Y:S06]  /*b7e0*/  BAR.SYNC.DEFER_BLOCKING 0x0 ;  /* 0x0000000000007b1d */ /* 0x000fec0000010000 */
[----:B------:R-:W-:Y:S05]  /*b7f0*/  @P1 BRA.U `(.L_x_21910) ;  /* 0x0000000500e41947 */ /* 0x000fea0003800000 */
[----:B--2---:R-:W-:Y:S01]  /*b800*/  IADD3 R9, P0, R10, 0x1, RZ ;  /* 0x000000010a097810 */ /* 0x004fe20007f1e0ff */
[----:B------:R-:W-:Y:S04]  /*b810*/  BSSY B0, `(.L_x_21910) ;  /* 0x0000077000007945 */ /* 0x000fe80003800000 */
[----:B------:R-:W-:-:S04]  /*b820*/  IMAD.X R10, RZ, RZ, RZ, P0 ;  /* 0x000000ffff0a7224 */ /* 0x000fc800000e06ff */
[----:B01----:R-:W-:Y:S02]  /*b830*/  IMAD R14, R10, UR6, RZ ;  /* 0x000000060a0e7c24 */ /* 0x003fe4000f8e02ff */
[----:B------:R-:W-:-:S04]  /*b840*/  IMAD.WIDE.U32 R10, R9, UR6, RZ ;  /* 0x00000006090a7c25 */ /* 0x000fc8000f8e00ff */
[----:B------:R-:W-:Y:S01]  /*b850*/  IMAD R9, R9, UR7, R14 ;  /* 0x0000000709097c24 */ /* 0x000fe2000f8e020e */
[----:B------:R-:W-:Y:S06]  /*b860*/  @P1 BRA `(.L_x_21911) ;  /* 0x0000000400c41947 */ /* 0x000fec0003800000 */
[----:B------:R-:W-:Y:S01]  /*b870*/  IADD3 R14, R8, -0x1, RZ ;  /* 0xffffffff080e7810 */ /* 0x000fe20007ffe0ff */
[----:B------:R-:W-:Y:S01]  /*b880*/  BSSY B1, `(.L_x_21912) ;  /* 0x0000044000017945 */ /* 0x000fe20003800000 */
[----:B------:R-:W-:Y:S01]  /*b890*/  LOP3.LUT R13, R4, 0x1ffffffc, RZ, 0xc0, !PT ;  /* 0x1ffffffc040d7812 */ /* 0x000fe200078ec0ff */
[----:B------:R-:W-:Y:S01]  /*b8a0*/  IMAD.IADD R21, R11, 0x1, R9 ;  /* 0x000000010b157824 */ /* 0x000fe200078e0209 */
[----:B------:R-:W-:Y:S01]  /*b8b0*/  ISETP.GE.U32.AND P0, PT, R14, 0x3, PT ;  /* 0x000000030e00780c */ /* 0x000fe20003f06070 */
[----:B------:R-:W-:Y:S01]  /*b8c0*/  IMAD.MOV.U32 R14, RZ, RZ, 0x1 ;  /* 0x00000001ff0e7424 */ /* 0x000fe200078e00ff */
[----:B------:R-:W-:Y:S01]  /*b8d0*/  MOV R31, R10 ;  /* 0x0000000a001f7202 */ /* 0x000fe20000000f00 */
[----:B------:R-:W-:Y:S01]  /*b8e0*/  IMAD.IADD R17, R12, 0x1, -R13 ;  /* 0x000000010c117824 */ /* 0x000fe200078e0a0d */
[----:B------:R-:W-:-:S09]  /*b8f0*/  LOP3.LUT R13, R8, 0x3, RZ, 0xc0, !PT ;  /* 0x00000003080d7812 */ /* 0x000fd200078ec0ff */
[----:B------:R-:W-:Y:S05]  /*b900*/  @!P0 BRA `(.L_x_21913) ;  /* 0x0000000000ec8947 */ /* 0x000fea0003800000 */
[----:B------:R-:W-:Y:S01]  /*b910*/  HFMA2.MMA R30, -RZ, RZ, 0, 0 ;  /* 0x00000000ff1e7435 */ /* 0x000fe200000001ff */
[----:B------:R-:W-:Y:S01]  /*b920*/  BSSY B2, `(.L_x_21914) ;  /* 0x0000037000027945 */ /* 0x000fe20003800000 */
[----:B------:R-:W-:Y:S01]  /*b930*/  IMAD.IADD R28, R8, 0x1, -R13 ;  /* 0x00000001081c7824 */ /* 0x000fe200078e0a0d */
[----:B------:R-:W-:-:S08]  /*b940*/  LOP3.LUT R29, R4, 0x1c, RZ, 0xc0, !PT ;  /* 0x0000001c041d7812 */ /* 0x000fd000078ec0ff */
.L_x_21915:
[C---:B------:R-:W-:Y:S01]  /*b950*/  VIADD R8, R17.reuse, 0xffffffff ;  /* 0xffffffff11087836 */ /* 0x040fe20000000000 */
[C---:B-1----:R-:W-:Y:S01]  /*b960*/  LOP3.LUT R22, R17.reuse, 0x1f, RZ, 0xc0, !PT ;  /* 0x0000001f11167812 */ /* 0x042fe200078ec0ff */
        /* <DEDUP_REMOVED lines=17> */
[----:B------:R-:W-:Y:S01]  /*ba80*/  IADD3.X R23, R21, UR8, RZ, P5, !PT ;  /* 0x0000000815177c10 */ /* 0x000fe2000affe4ff */
[----:B------:R-:W2:Y:S01]  /*ba90*/  @!P1 LDS.64 R14, [R25+0x10] ;  /* 0x00001000190e9984 */ /* 0x000ea20000000a00 */
        /* <DEDUP_REMOVED lines=8> */
[----:B---3--:R-:W-:-:S02]  /*bb20*/  IADD3.X R25, R23, UR8, RZ, P6, !PT ;  /* 0x0000000817197c10 */ /* 0x008fc4000b7fe4ff */
[----:B------:R-:W-:Y:S02]  /*bb30*/  @!P2 LEA.HI.X R23, R24, R5, R17, 0x3, P4 ;  /* 0x000000051817a211 */ /* 0x000fe400020f1c11 */
[----:B------:R-:W-:Y:S02]  /*bb40*/  @!P1 IADD3 R34, P4, R34, R31, RZ ;  /* 0x0000001f22229210 */ /* 0x000fe40007f9e0ff */
[----:B------:R-:W-:Y:S02]  /*bb50*/  IADD3.X R33, R25, UR8, RZ, P5, !PT ;  /* 0x0000000819217c10 */ /* 0x000fe4000affe4ff */
[----:B------:R-:W-:Y:S02]  /*bb60*/  @!P1 IADD3.X R25, RZ, R25, RZ, P4, !PT ;  /* 0x00000019ff199210 */ /* 0x000fe400027fe4ff */
[----:B------:R-:W-:Y:S02]  /*bb70*/  @!P1 LEA R24, P4, R34, R3, 0x3 ;  /* 0x0000000322189211 */ /* 0x000fe400078818ff */
[----:B------:R-:W-:-:S02]  /*bb80*/  @!P0 IADD3 R32, P5, R36, R29, RZ ;  /* 0x0000001d24208210 */ /* 0x000fc40007fbe0ff */
[----:B------:R-:W-:-:S03]  /*bb90*/  @!P1 LEA.HI.X R25, R34, R5, R25, 0x3, P4 ;  /* 0x0000000522199211 */ /* 0x000fc600020f1c19 */
[----:B------:R-:W-:Y:S01]  /*bba0*/  @!P0 IMAD.X R17, RZ, RZ, R33, P5 ;  /* 0x000000ffff118224 */ /* 0x000fe200028e0621 */
[C---:B------:R-:W-:Y:S01]  /*bbb0*/  @!P0 LEA R26, P5, R32.reuse, R3, 0x3 ;  /* 0x00000003201a8211 */ /* 0x040fe200078a18ff */
[----:B0-----:R0:W-:Y:S03]  /*bbc0*/  @!P3 STG.E.64 desc[UR10][R20.64], R8 ;  /* 0x000000081400b986 */ /* 0x0011e6000c101b0a */
[----:B------:R-:W-:Y:S01]  /*bbd0*/  @!P0 LEA.HI.X R27, R32, R5, R17, 0x3, P5 ;  /* 0x00000005201b8211 */ /* 0x000fe200028f1c11 */
[----:B-1----:R1:W-:Y:S01]  /*bbe0*/  @!P2 STG.E.64 desc[UR10][R22.64], R10 ;  /* 0x0000000a1600a986 */ /* 0x0023e2000c101b0a */
[----:B------:R-:W-:Y:S01]  /*bbf0*/  MOV R32, R30 ;  /* 0x0000001e00207202 */ /* 0x000fe20000000f00 */
[----:B------:R-:W-:Y:S02]  /*bc00*/  VIADD R30, R30, 0x4 ;  /* 0x000000041e1e7836 */ /* 0x000fe40000000000 */
[----:B--2---:R1:W-:Y:S01]  /*bc10*/  @!P1 STG.E.64 desc[UR10][R24.64], R14 ;  /* 0x0000000e18009986 */ /* 0x0043e2000c101b0a */
[----:B------:R-:W-:Y:S01]  /*bc20*/  ISETP.NE.AND P1, PT, R28, RZ, PT ;  /* 0x000000ff1c00720c */ /* 0x000fe20003f25270 */
[----:B------:R-:W-:-:S02]  /*bc30*/  VIADD R17, R36, 0x1f ;  /* 0x0000001f24117836 */ /* 0x000fc40000000000 */
[----:B----4-:R1:W-:Y:S01]  /*bc40*/  @!P0 STG.E.64 desc[UR10][R26.64], R18 ;  /* 0x000000121a008986 */ /* 0x0103e2000c101b0a */
[----:B------:R-:W-:Y:S02]  /*bc50*/  IADD3 R31, P0, R29, UR5, RZ ;  /* 0x000000051d1f7c10 */ /* 0x000fe4000ff1e0ff */
[----:B------:R-:W-:Y:S02]  /*bc60*/  IADD3 R29, R7, R30, RZ ;  /* 0x0000001e071d7210 */ /* 0x000fe40007ffe0ff */
[----:B0-----:R-:W-:-:S05]  /*bc70*/  IADD3.X R21, R33, UR8, RZ, P0, !PT ;  /* 0x0000000821157c10 */ /* 0x001fca00087fe4ff */
[----:B------:R-:W-:Y:S05]  /*bc80*/  @P1 BRA `(.L_x_21915) ;  /* 0xfffffffc00301947 */ /* 0x000fea000383ffff */
[----:B------:R-:W-:Y:S05]  /*bc90*/  BSYNC B2 ;  /* 0x0000000000027941 */ /* 0x000fea0003800000 */
.L_x_21914:
[----:B-1----:R-:W-:Y:S02]  /*bca0*/  VIADD R14, R32, 0x5 ;  /* 0x00000005200e7836 */ /* 0x002fe40000000000 */
[----:B------:R-:W-:-:S07]  /*bcb0*/  IMAD.MOV.U32 R7, RZ, RZ, R29 ;  /* 0x000000ffff077224 */ /* 0x000fce00078e001d */
.L_x_21913:
[----:B------:R-:W-:Y:S05]  /*bcc0*/  BSYNC B1 ;  /* 0x0000000000017941 */ /* 0x000fea0003800000 */
.L_x_21912:
        /* <DEDUP_REMOVED lines=13> */
[----:B------:R-:W0:Y:S03]  /*bda0*/  LDS.64 R8, [R7] ;  /* 0x0000000007087984 */ /* 0x000e260000000a00 */
[----:B------:R-:W-:-:S05]  /*bdb0*/  LEA.HI.X R11, R18, R5, R11, 0x3, P0 ;  /* 0x00000005120b7211 */ /* 0x000fca00000f1c0b */
[----:B0-----:R0:W-:Y:S04]  /*bdc0*/  STG.E.64 desc[UR10][R10.64], R8 ;  /* 0x000000080a007986 */ /* 0x0011e8000c101b0a */
.L_x_21917:
[----:B------:R-:W-:Y:S05]  /*bdd0*/  BSYNC B1 ;  /* 0x0000000000017941 */ /* 0x000fea0003800000 */
.L_x_21916:
[----:B------:R-:W-:Y:S01]  /*bde0*/  IADD3.X R21, R21, UR8, RZ, P2, !PT ;  /* 0x0000000815157c10 */ /* 0x000fe200097fe4ff */
[----:B------:R-:W-:Y:S06]  /*bdf0*/  @!P1 BRA `(.L_x_21911) ;  /* 0x0000000000609947 */ /* 0x000fec0003800000 */
[----:B------:R-:W-:Y:S01]  /*be00*/  VIADD R7, R17, 0xffffffff ;  /* 0xffffffff11077836 */ /* 0x000fe20000000000 */
[----:B0-----:R-:W-:-:S04]  /*be10*/  LOP3.LUT R9, R4, 0x1c, RZ, 0xc0, !PT ;  /* 0x0000001c04097812 */ /* 0x001fc800078ec0ff */
[----:B------:R-:W-:Y:S01]  /*be20*/  LOP3.LUT R10, R7, 0x1f, RZ, 0xc0, !PT ;  /* 0x0000001f070a7812 */ /* 0x000fe200078ec0ff */
[----:B------:R-:W-:-:S03]  /*be30*/  IMAD.IADD R7, R9, 0x1, R14 ;  /* 0x0000000109077824 */ /* 0x000fc600078e020e */
[----:B------:R-:W-:Y:S01]  /*be40*/  ISETP.GE.U32.AND P0, PT, R10, R6, PT ;  /* 0x000000060a00720c */ /* 0x000fe20003f06070 */
[----:B------:R-:W-:-:S05]  /*be50*/  IMAD R7, R16, 0x21, R7 ;  /* 0x0000002110077824 */ /* 0x000fca00078e0207 */
[----:B------:R-:W-:-:S07]  /*be60*/  LEA R16, R7, UR4, 0x3 ;  /* 0x0000000407107c11 */ /* 0x000fce000f8e18ff */
        /* <DEDUP_REMOVED lines=17> */
.L_x_21911:
[----:B------:R-:W-:Y:S05]  /*bf80*/  BSYNC B0 ;  /* 0x0000000000007941 */ /* 0x000fea0003800000 */
.L_x_21910:
[----:B------:R-:W-:Y:S01]  /*bf90*/  ULDC.64 UR4, c[0x0][0x238] ;  /* 0x00008e0000047ab9 */ /* 0x000fe20000000a00 */
[----:B------:R-:W-:Y:S01]  /*bfa0*/  BAR.SYNC.DEFER_BLOCKING 0x0 ;  /* 0x0000000000007b1d */ /* 0x000fe20000010000 */
[----:B------:R-:W-:-:S04]  /*bfb0*/  ISETP.NE.U32.AND P0, PT, RZ, UR4, PT ;  /* 0x00000004ff007c0c */ /* 0x000fc8000bf05070 */
[----:B------:R-:W-:-:S13]  /*bfc0*/  ISETP.NE.AND.EX P0, PT, RZ, UR5, PT, P0 ;  /* 0x00000005ff007c0c */ /* 0x000fda000bf05300 */
[----:B------:R-:W-:Y:S05]  /*bfd0*/  @!P0 BRA `(.L_x_21918) ;  /* 0x0000000000b48947 */ /* 0x000fea0003800000 */
[----:B-1----:R-:W1:Y:S01]  /*bfe0*/  SHFL.DOWN PT, R6, R35, 0x10, 0x1f ;  /* 0x0a001f0023067f89 */ /* 0x002e6200000e0000 */
[----:B------:R-:W-:Y:S01]  /*bff0*/  ISETP.NE.AND P0, PT, R0, RZ, PT ;  /* 0x000000ff0000720c */ /* 0x000fe20003f05270 */
[----:B------:R-:W-:-:S12]  /*c000*/  BSSY B0, `(.L_x_21919) ;  /* 0x0000024000007945 */ /* 0x000fd80003800000 */
[----:B0-----:R-:W0:Y:S01]  /*c010*/  @!P0 S2R R10, SR_CgaCtaId ;  /* 0x00000000000a8919 */ /* 0x001e220000008800 */
[----:B--2---:R-:W-:Y:S02]  /*c020*/  @!P0 MOV R9, 0x400 ;  /* 0x0000040000098802 */ /* 0x004fe40000000f00 */
[----:B------:R-:W-:Y:S02]  /*c030*/  @!P0 LOP3.LUT R7, R4, 0x1ffffffc, RZ, 0xc0, !PT ;  /* 0x1ffffffc04078812 */ /* 0x000fe400078ec0ff */
[----:B-1----:R-:W-:-:S05]  /*c040*/  FMNMX R6, R35, R6, !PT ;  /* 0x0000000623067209 */ /* 0x002fca0007800000 */
[----:B------:R-:W1:Y:S01]  /*c050*/  SHFL.DOWN PT, R3, R6, 0x8, 0x1f ;  /* 0x09001f0006037f89 */ /* 0x000e6200000e0000 */
[----:B0-----:R-:W-:-:S05]  /*c060*/  @!P0 LEA R4, R10, R9, 0x18 ;  /* 0x000000090a048211 */ /* 0x001fca00078ec0ff */
[----:B------:R-:W-:Y:S01]  /*c070*/  @!P0 IMAD.IADD R4, R7, 0x1, R4 ;  /* 0x0000000107048824 */ /* 0x000fe200078e0204 */
[----:B-1----:R-:W-:-:S05]  /*c080*/  FMNMX R3, R6, R3, !PT ;  /* 0x0000000306037209 */ /* 0x002fca0007800000 */
[----:B------:R-:W0:Y:S02]  /*c090*/  SHFL.DOWN PT, R8, R3, 0x4, 0x1f ;  /* 0x08801f0003087f89 */ /* 0x000e2400000e0000 */
[----:B0-----:R-:W-:Y:S02]  /*c0a0*/  FMNMX R8, R3, R8, !PT ;  /* 0x0000000803087209 */ /* 0x001fe40007800000 */
[----:B------:R-:W-:-:S03]  /*c0b0*/  MOV R3, RZ ;  /* 0x000000ff00037202 */ /* 0x000fc60000000f00 */
[----:B------:R-:W0:Y:S02]  /*c0c0*/  SHFL.DOWN PT, R5, R8, 0x2, 0x1f ;  /* 0x08401f0008057f89 */ /* 0x000e2400000e0000 */
[----:B0-----:R-:W-:-:S05]  /*c0d0*/  FMNMX R5, R8, R5, !PT ;  /* 0x0000000508057209 */ /* 0x001fca0007800000 */
[----:B------:R-:W0:Y:S02]  /*c0e0*/  SHFL.DOWN PT, R0, R5, 0x1, 0x1f ;  /* 0x08201f0005007f89 */ /* 0x000e2400000e0000 */
[----:B0-----:R-:W-:Y:S02]  /*c0f0*/  FMNMX R7, R5, R0, !PT ;  /* 0x0000000005077209 */ /* 0x001fe40007800000 */
[----:B------:R-:W-:-:S03]  /*c100*/  SHF.R.U32.HI R0, RZ, 0x5, R12 ;  /* 0x00000005ff007819 */ /* 0x000fc6000001160c */
        /* <DEDUP_REMOVED lines=18> */
.L_x_21928:
[----:B-1----:R-:W-:-:S07]  /*c230*/  FMNMX R3, R4, R5, !PT ;  /* 0x0000000504037209 */ /* 0x002fce0007800000 */
.L_x_21920:
[----:B------:R-:W-:Y:S05]  /*c240*/  BSYNC B0 ;  /* 0x0000000000007941 */ /* 0x000fea0003800000 */
.L_x_21919:
[----:B------:R-:W-:Y:S01]  /*c250*/  ISETP.NE.AND P0, PT, R12, RZ, PT ;  /* 0x000000ff0c00720c */ /* 0x000fe20003f05270 */
[----:B------:R-:W-:-:S12]  /*c260*/  BSSY B0, `(.L_x_21918) ;  /* 0x0000004000007945 */ /* 0x000fd80003800000 */
[----:B------:R-:W-:Y:S05]  /*c270*/  @P0 BRA `(.L_x_21922) ;  /* 0x0000000000080947 */ /* 0x000fea0003800000 */
[----:B0-----:R-:W0:Y:S02]  /*c280*/  LDC.64 R4, c[0x0][0x238] ;  /* 0x00008e00ff047b82 */ /* 0x001e240000000a00 */
[----:B0-----:R1:W-:Y:S02]  /*c290*/  REDG.E.MAX.S32.STRONG.GPU desc[UR10][R4.64], R3 ;  /* 0x000000030400798e */ /* 0x0013e4000d10e38a */
.L_x_21922:
[----:B------:R-:W-:Y:S05]  /*c2a0*/  BSYNC B0 ;  /* 0x0000000000007941 */ /* 0x000fea0003800000 */
.L_x_21918:
        /* <DEDUP_REMOVED lines=11> */
[----:B--2---:R-:W-:-:S07]  /*c360*/  MOV R13, 0xc380 ;  /* 0x0000c380000d7802 */ /* 0x004fce0000000f00 */
[----:B01----:R-:W-:Y:S05]  /*c370*/  CALL.REL.NOINC `($__internal_501_$__cuda_sm20_rcp_rn_f32_slowpath) ;  /* 0x0000000400847944 */ /* 0x003fea0003c00000 */
[----:B------:R-:W-:Y:S05]  /*c380*/  BRA `(.L_x_21924) ;  /* 0x0000000000107947 */ /* 0x000fea0003800000 */
.L_x_21923:
[----:B--2---:R-:W2:Y:S02]  /*c390*/  MUFU.RCP R17, R2 ;  /* 0x0000000200117308 */ /* 0x004ea40000001000 */
[----:B--2---:R-:W-:-:S04]  /*c3a0*/  FFMA R0, R17, R2, -1 ;  /* 0xbf80000011007423 */ /* 0x004fc80000000002 */
[----:B------:R-:W-:-:S04]  /*c3b0*/  FADD.FTZ R0, -R0, -RZ ;  /* 0x800000ff00007221 */ /* 0x000fc80000010100 */
[----:B------:R-:W-:-:S07]  /*c3c0*/  FFMA R17, R17, R0, R17 ;  /* 0x0000000011117223 */ /* 0x000fce0000000011 */
.L_x_21924:
[----:B-1----:R-:W1:Y:S02]  /*c3d0*/  LDC.64 R2, c[0x0][0x240] ;  /* 0x00009000ff027b82 */ /* 0x002e640000000a00 */
[----:B-1----:R-:W-:Y:S01]  /*c3e0*/  STG.E desc[UR10][R2.64], R17 ;  /* 0x0000001102007986 */ /* 0x002fe2000c10190a */
[----:B------:R-:W-:Y:S05]  /*c3f0*/  EXIT ;  /* 0x000000000000794d */ /* 0x000fea0003800000 */
.L_x_21921:
[----:B------:R-:W-:Y:S01]  /*c400*/  HFMA2.MMA R9, -RZ, RZ, 0, 1.847743988037109375e-06 ;  /* 0x0000001fff097435 */ /* 0x000fe200000001ff */
[----:B------:R-:W-:Y:S02]  /*c410*/  IMAD.MOV.U32 R7, RZ, RZ, 0x4 ;  /* 0x00000004ff077424 */ /* 0x000fe400078e00ff */
[----:B------:R-:W-:-:S08]  /*c420*/  IMAD.MOV.U32 R6, RZ, RZ, -0x1 ;  /* 0xffffffffff067424 */ /* 0x000fd000078e00ff */
[----:B01----:R-:W-:Y:S05]  /*c430*/  WARPSYNC.COLLECTIVE R6, `(.L_x_21925) ;  /* 0x0000000006087348 */ /* 0x003fea0003c00000 */
[----:B-1----:R1:W2:Y:S02]  /*c440*/  SHFL.DOWN P0, R5, R0, R7, R9 ;  /* 0x0800000700057389 */ /* 0x0022a40000000009 */
[----:B012---:R-:W-:Y:S01]  /*c450*/  ENDCOLLECTIVE ;  /* 0x000000000000791b */ /* 0x007fe20003800000 */
.L_x_21925:
[----:B------:R-:W-:Y:S02]  /*c460*/  IMAD.MOV.U32 R7, RZ, RZ, 0x2 ;  /* 0x00000002ff077424 */ /* 0x000fe400078e00ff */
[----:B------:R-:W-:-:S05]  /*c470*/  IMAD.MOV.U32 R3, RZ, RZ, R5 ;  /* 0x000000ffff037224 */ /* 0x000fca00078e0005 */
[----:B------:R-:W-:-:S04]  /*c480*/  FMNMX R3, R3, R0, !PT ;  /* 0x0000000003037209 */ /* 0x000fc80007800000 */
[----:B------:R-:W-:-:S07]  /*c490*/  MOV R0, R3 ;  /* 0x0000000300007202 */ /* 0x000fce0000000f00 */
[----:B------:R-:W-:Y:S05]  /*c4a0*/  WARPSYNC.COLLECTIVE R6, `(.L_x_21926) ;  /* 0x0000000006087348 */ /* 0x000fea0003c00000 */
[----:B------:R0:W1:Y:S02]  /*c4b0*/  SHFL.DOWN P0, R5, R0, R7, R9 ;  /* 0x0800000700057389 */ /* 0x0000640000000009 */
[----:B01----:R-:W-:Y:S01]  /*c4c0*/  ENDCOLLECTIVE ;  /* 0x000000000000791b */ /* 0x003fe20003800000 */
.L_x_21926:
[----:B------:R-:W-:Y:S01]  /*c4d0*/  HFMA2.MMA R7, -RZ, RZ, 0, 5.9604644775390625e-08 ;  /* 0x00000001ff077435 */ /* 0x000fe200000001ff */
[----:B------:R-:W-:-:S04]  /*c4e0*/  MOV R4, R5 ;  /* 0x0000000500047202 */ /* 0x000fc80000000f00 */
[----:B------:R-:W-:-:S05]  /*c4f0*/  FMNMX R4, R3, R4, !PT ;  /* 0x0000000403047209 */ /* 0x000fca0007800000 */
[----:B------:R-:W-:-:S07]  /*c500*/  IMAD.MOV.U32 R0, RZ, RZ, R4 ;  /* 0x000000ffff007224 */ /* 0x000fce00078e0004 */
[----:B------:R-:W-:Y:S05]  /*c510*/  WARPSYNC.COLLECTIVE R6, `(.L_x_21927) ;  /* 0x0000000006087348 */ /* 0x000fea0003c00000 */
[----:B------:R0:W1:Y:S02]  /*c520*/  SHFL.DOWN P0, R5, R0, R7, R9 ;  /* 0x0800000700057389 */ /* 0x0000640000000009 */
[----:B01----:R-:W-:Y:S01]  /*c530*/  ENDCOLLECTIVE ;  /* 0x000000000000791b */ /* 0x003fe20003800000 */
.L_x_21927:
[----:B------:R-:W-:Y:S05]  /*c540*/  BRA `(.L_x_21928) ;  /* 0xfffffffc00387947 */ /* 0x000fea000383ffff */
        .weak           $__internal_500_$__cuda_sm20_div_u64
        .type           $__internal_500_$__cuda_sm20_div_u64,@function
        .size           $__internal_500_$__cuda_sm20_div_u64,($__internal_501_$__cuda_sm20_rcp_rn_f32_slowpath - $__internal_500_$__cuda_sm20_div_u64)
$__internal_500_$__cuda_sm20_div_u64:
        /* <DEDUP_REMOVED lines=67> */
[----:B------:R-:W-:Y:S06]  /*c980*/  RET.REL.NODEC R4 `(_ZN18transformer_engine6detail38cast_transpose_fused_kernel_notalignedILb0ELb0ELb1EfNS_16CTDBiasDActParamIff13__nv_fp8_e4m3fEELi2ELi8ENS_5EmptyEXadL_ZNS_4siluIffEET_T0_RKS5_EEEEvT3_mmm) ;  /* 0xffffff34049c7950 */ /* 0x000fec0003c3ffff */
        .weak           $__internal_501_$__cuda_sm20_rcp_rn_f32_slowpath
        .type           $__internal_501_$__cuda_sm20_rcp_rn_f32_slowpath,@function
        .size           $__internal_501_$__cuda_sm20_rcp_rn_f32_slowpath,(.L_x_34986 - $__internal_501_$__cuda_sm20_rcp_rn_f32_slowpath)
$__internal_501_$__cuda_sm20_rcp_rn_f32_slowpath:
        /* <DEDUP_REMOVED lines=15> */
.L_x_21930:
        /* <DEDUP_REMOVED lines=33> */
.L_x_21932:
[----:B------:R0:W1:Y:S02]  /*cc90*/  MUFU.RCP R17, R0 ;  /* 0x0000000000117308 */ /* 0x0000640000001000 */
.L_x_21931:
[----:B------:R-:W-:Y:S05]  /*cca0*/  BSYNC B0 ;  /* 0x0000000000007941 */ /* 0x000fea0003800000 */
.L_x_21929:
[----:B------:R-:W-:Y:S01]  /*ccb0*/  HFMA2.MMA R15, -RZ, RZ, 0, 0 ;  /* 0x00000000ff0f7435 */ /* 0x000fe200000001ff */
[----:B------:R-:W-:-:S05]  /*ccc0*/  IMAD.MOV.U32 R14, RZ, RZ, R13 ;  /* 0x000000ffff0e7224 */ /* 0x000fca00078e000d */
[----:B01----:R-:W-:Y:S05]  /*ccd0*/  RET.REL.NODEC R14 `(_ZN18transformer_engine6detail38cast_transpose_fused_kernel_notalignedILb0ELb0ELb1EfNS_16CTDBiasDActParamIff13__nv_fp8_e4m3fEELi2ELi8ENS_5EmptyEXadL_ZNS_4siluIffEET_T0_RKS5_EEEEvT3_mmm) ;  /* 0xffffff300ec87950 */ /* 0x003fea0003c3ffff */
.L_x_21933:
        /* <DEDUP_REMOVED lines=10> */
.L_x_34986:


//--------------------- .text._ZN18transformer_engine6detail38cast_transpose_fused_kernel_notalignedILb0ELb0ELb1EfNS_16CTDBiasDActParamIff13__nv_fp8_e5m2fEELi2ELi8ENS_5EmptyEXadL_ZNS_4siluIffEET_T0_RKS5_EEEEvT3_mmm --------------------------
	.section	.text._ZN18transformer_engine6detail38cast_transpose_fused_kernel_notalignedILb0ELb0ELb1EfNS_16CTDBiasDActParamIff13__nv_fp8_e5m2fEELi2ELi8ENS_5EmptyEXadL_ZNS_4siluIffEET_T0_RKS5_EEEEvT3_mmm,"ax",@progbits
	.align	128
        .global         _ZN18transformer_engine6detail38cast_transpose_fused_kernel_notalignedILb0ELb0ELb1EfNS_16CTDBiasDActParamIff13__nv_fp8_e5m2fEELi2ELi8ENS_5EmptyEXadL_ZNS_4siluIffEET_T0_RKS5_EEEEvT3_mmm
        .type           _ZN18transformer_engine6detail38cast_transpose_fused_kernel_notalignedILb0ELb0ELb1EfNS_16CTDBiasDActParamIff13__nv_fp8_e5m2fEELi2ELi8ENS_5EmptyEXadL_ZNS_4siluIffEET_T0_RKS5_EEEEvT3_mmm,@function
        .size           _ZN18transformer_engine6detail38cast_transpose_fused_kernel_notalignedILb0ELb0ELb1EfNS_16CTDBiasDActParamIff13__nv_fp8_e5m2fEELi2ELi8ENS_5EmptyEXadL_ZNS_4siluIffEET_T0_RKS5_EEEEvT3_mmm,(.L_x_34988 - _ZN18transformer_engine6detail38cast_transpose_fused_kernel_notalignedILb0ELb0ELb1EfNS_16CTDBiasDActParamIff13__nv_fp8_e5m2fEELi2ELi8ENS_5EmptyEXadL_ZNS_4siluIffEET_T0_RKS5_EEEEvT3_mmm)
        .other          _ZN18transformer_engine6detail38cast_transpose_fused_kernel_notalignedILb0ELb0ELb1EfNS_16CTDBiasDActParamIff13__nv_fp8_e5m2fEELi2ELi8ENS_5EmptyEXadL_ZNS_4siluIffEET_T0_RKS5_EEEEvT3_mmm,@"STO_CUDA_ENTRY STV_DEFAULT"
_ZN18transformer_engine6detail38cast_transpose_fused_kernel_notalignedILb0ELb0ELb1EfNS_16CTDBiasDActParamIff13__nv_fp8_e5m2fEELi2ELi8ENS_5EmptyEXadL_ZNS_4siluIffEET_T0_RKS5_EEEEvT3_mmm:
.text._ZN18transformer_engine6detail38cast_transpose_fused_kernel_notalignedILb0ELb0ELb1EfNS_16CTDBiasDActParamIff13__nv_fp8_e5m2fEELi2ELi8ENS_5EmptyEXadL_ZNS_4siluIffEET_T0_RKS5_EEEEvT3_mmm:
        /* <DEDUP_REMOVED lines=19> */
[----:B------:R-:W-:Y:S05]  /*0130*/  CALL.REL.NOINC `($__internal_502_$__cuda_sm20_div_u64) ;  /* 0x000000c400047944 */ /* 0x000fea0003c00000 */
        /* <DEDUP_REMOVED lines=9> */
.L_x_21934:
        /* <DEDUP_REMOVED lines=22> */
.L_x_21935:
        /* <DEDUP_REMOVED lines=204> */
[----:B-----5:R-:W-:Y:S05]  /*0ff0*/  CALL.REL.NOINC `($__internal_503_$__cuda_sm20_rcp_rn_f32_slowpath) ;  /* 0x000000b800647944 */ /* 0x020fea0003c00000 */
[----:B------:R-:W-:Y:S05]  /*1000*/  BRA `(.L_x_21938) ;  /* 0x0000000000107947 */ /* 0x000fea0003800000 */
.L_x_21937:
[----:B------:R-:W0:Y:S02]  /*1010*/  MUFU.RCP R17, R14 ;  /* 0x0000000e00117308 */ /* 0x000e240000001000 */
[----:B0-----:R-:W-:-:S04]  /*1020*/  FFMA R0, R14, R17, -1 ;  /* 0xbf8000000e007423 */ /* 0x001fc80000000011 */
[----:B------:R-:W-:-:S04]  /*1030*/  FADD.FTZ R0, -R0, -RZ ;  /* 0x800000ff00007221 */ /* 0x000fc80000010100 */
[----:B------:R-:W-:-:S07]  /*1040*/  FFMA R17, R17, R0, R17 ;  /* 0x0000000011117223 */ /* 0x000fce0000000011 */
.L_x_21938:
[----:B------:R-:W-:Y:S05]  /*1050*/  BSYNC B1 ;  /* 0x0000000000017941 */ /* 0x000fea0003800000 */
.L_x_21936:
        /* <DEDUP_REMOVED lines=18> */
[----:B-----5:R-:W-:Y:S05]  /*1180*/  CALL.REL.NOINC `($__internal_503_$__cuda_sm20_rcp_rn_f32_slowpath) ;  /* 0x000000b800007944 */ /* 0x020fea0003c00000 */
[----:B------:R-:W-:Y:S05]  /*1190*/  BRA `(.L_x_21941) ;  /* 0x0000000000107947 */ /* 0x000fea0003800000 */
.L_x_21940:
[----:B------:R-:W0:Y:S02]  /*11a0*/  MUFU.RCP R17, R16 ;  /* 0x0000001000117308 */ /* 0x000e240000001000 */
[----:B0-----:R-:W-:-:S04]  /*11b0*/  FFMA R0, R16, R17, -1 ;  /* 0xbf80000010007423 */ /* 0x001fc80000000011 */
[----:B------:R-:W-:-:S04]  /*11c0*/  FADD.FTZ R0, -R0, -RZ ;  /* 0x800000ff00007221 */ /* 0x000fc80000010100 */
[----:B------:R-:W-:-:S07]  /*11d0*/  FFMA R17, R17, R0, R17 ;  /* 0x0000000011117223 */ /* 0x000fce0000000011 */
.L_x_21941:
[----:B------:R-:W-:Y:S05]  /*11e0*/  BSYNC B1 ;  /* 0x0000000000017941 */ /* 0x000fea0003800000 */
.L_x_21939:
        /* <DEDUP_REMOVED lines=18> */
[----:B------:R-:W-:Y:S05]  /*1310*/  CALL.REL.NOINC `($__internal_503_$__cuda_sm20_rcp_rn_f32_slowpath) ;  /* 0x000000b4009c7944 */ /* 0x000fea0003c00000 */
[----:B------:R-:W-:Y:S05]  /*1320*/  BRA `(.L_x_21944) ;  /* 0x0000000000107947 */ /* 0x000fea0003800000 */
.L_x_21943:
[----:B------:R-:W0:Y:S02]  /*1330*/  MUFU.RCP R17, R14 ;  /* 0x0000000e00117308 */ /* 0x000e240000001000 */
[----:B0-----:R-:W-:-:S04]  /*1340*/  FFMA R0, R14, R17, -1 ;  /* 0xbf8000000e007423 */ /* 0x001fc80000000011 */
[----:B------:R-:W-:-:S04]  /*1350*/  FADD.FTZ R0, -R0, -RZ ;  /* 0x800000ff00007221 */ /* 0x000fc80000010100 */
[----:B------:R-:W-:-:S07]  /*1360*/  FFMA R17, R17, R0, R17 ;  /* 0x0000000011117223 */ /* 0x000fce0000000011 */
.L_x_21944:
[----:B------:R-:W-:Y:S05]  /*1370*/  BSYNC B1 ;  /* 0x0000000000017941 */ /* 0x000fea0003800000 */
.L_x_21942:
        /* <DEDUP_REMOVED lines=18> */
[----:B------:R-:W-:Y:S05]  /*14a0*/  CALL.REL.NOINC `($__internal_503_$__cuda_sm20_rcp_rn_f32_slowpath) ;  /* 0x000000b400387944 */ /* 0x000fea0003c00000 */
[----:B------:R-:W-:Y:S05]  /*14b0*/  BRA `(.L_x_21947) ;  /* 0x0000000000107947 */ /* 0x000fea0003800000 */
.L_x_21946:
[----:B------:R-:W0:Y:S02]  /*14c0*/  MUFU.RCP R17, R16 ;  /* 0x0000001000117308 */ /* 0x000e240000001000 */
[----:B0-----:R-:W-:-:S04]  /*14d0*/  FFMA R0, R16, R17, -1 ;  /* 0xbf80000010007423 */ /* 0x001fc80000000011 */
[----:B------:R-:W-:-:S04]  /*14e0*/  FADD.FTZ R0, -R0, -RZ ;  /* 0x800000ff00007221 */ /* 0x000fc80000010100 */
[----:B------:R-:W-:-:S07]  /*14f0*/  FFMA R17, R17, R0, R17 ;  /* 0x0000000011117223 */ /* 0x000fce0000000011 */
.L_x_21947:
[----:B------:R-:W-:Y:S05]  /*1500*/  BSYNC B1 ;  /* 0x0000000000017941 */ /* 0x000fea0003800000 */
.L_x_21945:
        /* <DEDUP_REMOVED lines=18> */
[----:B------:R-:W-:Y:S05]  /*1630*/  CALL.REL.NOINC `($__internal_503_$__cuda_sm20_rcp_rn_f32_slowpath) ;  /* 0x000000b000d47944 */ /* 0x000fea0003c00000 */
[----:B------:R-:W-:Y:S05]  /*1640*/  BRA `(.L_x_21950) ;  /* 0x0000000000107947 */ /* 0x000fea0003800000 */
.L_x_21949:
[----:B------:R-:W0:Y:S02]  /*1650*/  MUFU.RCP R17, R14 ;  /* 0x0000000e00117308 */ /* 0x000e240000001000 */
[----:B0-----:R-:W-:-:S04]  /*1660*/  FFMA R0, R14, R17, -1 ;  /* 0xbf8000000e007423 */ /* 0x001fc80000000011 */
[----:B------:R-:W-:-:S04]  /*1670*/  FADD.FTZ R0, -R0, -RZ ;  /* 0x800000ff00007221 */ /* 0x000fc80000010100 */
[----:B------:R-:W-:-:S07]  /*1680*/  FFMA R17, R17, R0, R17 ;  /* 0x0000000011117223 */ /* 0x000fce0000000011 */
.L_x_21950:
[----:B------:R-:W-:Y:S05]  /*1690*/  BSYNC B1 ;  /* 0x0000000000017941 */ /* 0x000fea0003800000 */
.L_x_21948:
        /* <DEDUP_REMOVED lines=20> */
.L_x_21952:
[----:B------:R-:W0:Y:S02]  /*17e0*/  MUFU.RCP R17, R16 ;  /* 0x0000001000117308 */ /* 0x000e240000001000 */
[----:B0-----:R-:W-:-:S04]  /*17f0*/  FFMA R0, R16, R17, -1 ;  /* 0xbf80000010007423 */ /* 0x001fc80000000011 */
[----:B------:R-:W-:-:S04]  /*1800*/  FADD.FTZ R0, -R0, -RZ ;  /* 0x800000ff00007221 */ /* 0x000fc80000010100 */
[----:B------:R-:W-:-:S07]  /*1810*/  FFMA R17, R17, R0, R17 ;  /* 0x0000000011117223 */ /* 0x000fce0000000011 */
.L_x_21953:
[----:B------:R-:W-:Y:S05]  /*1820*/  BSYNC B1 ;  /* 0x0000000000017941 */ /* 0x000fea0003800000 */
.L_x_21951:
        /* <DEDUP_REMOVED lines=20> */
.L_x_21955:
[----:B------:R-:W0:Y:S02]  /*1970*/  MUFU.RCP R17, R14 ;  /* 0x0000000e00117308 */ /* 0x000e240000001000 */
[----:B0-----:R-:W-:-:S04]  /*1980*/  FFMA R0, R14, R17, -1 ;  /* 0xbf8000000e007423 */ /* 0x001fc80000000011 */
[----:B------:R-:W-:-:S04]  /*1990*/  FADD.FTZ R0, -R0, -RZ ;  /* 0x800000ff00007221 */ /* 0x000fc80000010100 */
[----:B------:R-:W-:-:S07]  /*19a0*/  FFMA R17, R17, R0, R17 ;  /* 0x0000000011117223 */ /* 0x000fce0000000011 */
.L_x_21956:
[----:B------:R-:W-:Y:S05]  /*19b0*/  BSYNC B1 ;  /* 0x0000000000017941 */ /* 0x000fea0003800000 */
.L_x_21954:
        /* <DEDUP_REMOVED lines=20> */
.L_x_21958:
[----:B------:R-:W0:Y:S02]  /*1b00*/  MUFU.RCP R17, R16 ;  /* 0x0000001000117308 */ /* 0x000e240000001000 */
[----:B0-----:R-:W-:-:S04]  /*1b10*/  FFMA R0, R16, R17, -1 ;  /* 0xbf80000010007423 */ /* 0x001fc80000000011 */
[----:B------:R-:W-:-:S04]  /*1b20*/  FADD.FTZ R0, -R0, -RZ ;  /* 0x800000ff00007221 */ /* 0x000fc80000010100 */
[----:B------:R-:W-:-:S07]  /*1b30*/  FFMA R17, R17, R0, R17 ;  /* 0x0000000011117223 */ /* 0x000fce0000000011 */
.L_x_21959:
[----:B------:R-:W-:Y:S05]  /*1b40*/  BSYNC B1 ;  /* 0x0000000000017941 */ /* 0x000fea0003800000 */
.L_x_21957:
        /* <DEDUP_REMOVED lines=20> */
.L_x_21961:
[----:B------:R-:W0:Y:S02]  /*1c90*/  MUFU.RCP R17, R14 ;  /* 0x0000000e00117308 */ /* 0x000e240000001000 */
[----:B0-----:R-:W-:-:S04]  /*1ca0*/  FFMA R0, R14, R17, -1 ;  /* 0xbf8000000e007423 */ /* 0x001fc80000000011 */
[----:B------:R-:W-:-:S04]  /*1cb0*/  FADD.FTZ R0, -R0, -RZ ;  /* 0x800000ff00007221 */ /* 0x000fc80000010100 */
[----:B------:R-:W-:-:S07]  /*1cc0*/  FFMA R17, R17, R0, R17 ;  /* 0x0000000011117223 */ /* 0x000fce0000000011 */
.L_x_21962:
[----:B------:R-:W-:Y:S05]  /*1cd0*/  BSYNC B1 ;  /* 0x0000000000017941 */ /* 0x000fea0003800000 */
.L_x_21960:
        /* <DEDUP_REMOVED lines=20> */
.L_x_21964:
[----:B------:R-:W0:Y:S02]  /*1e20*/  MUFU.RCP R17, R16 ;  /* 0x0000001000117308 */ /* 0x000e240000001000 */
[----:B0-----:R-:W-:-:S04]  /*1e30*/  FFMA R0, R16, R17, -1 ;  /* 0xbf80000010007423 */ /* 0x001fc80000000011 */
[----:B------:R-:W-:-:S04]  /*1e40*/  FADD.FTZ R0, -R0, -RZ ;  /* 0x800000ff00007221 */ /* 0x000fc80000010100 */
[----:B------:R-:W-:-:S07]  /*1e50*/  FFMA R17, R17, R0, R17 ;  /* 0x0000000011117223 */ /* 0x000fce0000000011 */
.L_x_21965:
[----:B------:R-:W-:Y:S05]  /*1e60*/  BSYNC B1 ;  /* 0x0000000000017941 */ /* 0x000fea0003800000 */
.L_x_21963:
        /* <DEDUP_REMOVED lines=20> */
.L_x_21967:
[----:B------:R-:W0:Y:S02]  /*1fb0*/  MUFU.RCP R17, R14 ;  /* 0x0000000e00117308 */ /* 0x000e240000001000 */
[----:B0-----:R-:W-:-:S04]  /*1fc0*/  FFMA R0, R14, R17, -1 ;  /* 0xbf8000000e007423 */ /* 0x001fc80000000011 */
[----:B------:R-:W-:-:S04]  /*1fd0*/  FADD.FTZ R0, -R0, -RZ ;  /* 0x800000ff00007221 */ /* 0x000fc80000010100 */
[----:B------:R-:W-:-:S07]  /*1fe0*/  FFMA R17, R17, R0, R17 ;  /* 0x0000000011117223 */ /* 0x000fce0000000011 */
.L_x_21968:
[----:B------:R-:W-:Y:S05]  /*1ff0*/  BSYNC B1 ;  /* 0x0000000000017941 */ /* 0x000fea0003800000 */
.L_x_21966:
        /* <DEDUP_REMOVED lines=20> */
.L_x_21970:
[----:B------:R-:W0:Y:S02]  /*2140*/  MUFU.RCP R17, R16 ;  /* 0x0000001000117308 */ /* 0x000e240000001000 */
[----:B0-----:R-:W-:-:S04]  /*2150*/  FFMA R0, R16, R17, -1 ;  /* 0xbf80000010007423 */ /* 0x001fc80000000011 */
[----:B------:R-:W-:-:S04]  /*2160*/  FADD.FTZ R0, -R0, -RZ ;  /* 0x800000ff00007221 */ /* 0x000fc80000010100 */
[----:B------:R-:W-:-:S07]  /*2170*/  FFMA R17, R17, R0, R17 ;  /* 0x0000000011117223 */ /* 0x000fce0000000011 */
.L_x_21971:
[----:B------:R-:W-:Y:S05]  /*2180*/  BSYNC B1 ;  /* 0x0000000000017941 */ /* 0x000fea0003800000 */
.L_x_21969:
        /* <DEDUP_REMOVED lines=20> */
.L_x_21973:
[----:B------:R-:W0:Y:S02]  /*22d0*/  MUFU.RCP R17, R14 ;  /* 0x0000000e00117308 */ /* 0x000e240000001000 */
[----:B0-----:R-:W-:-:S04]  /*22e0*/  FFMA R0, R14, R17, -1 ;  /* 0xbf8000000e007423 */ /* 0x001fc80000000011 */
[----:B------:R-:W-:-:S04]  /*22f0*/  FADD.FTZ R0, -R0, -RZ ;  /* 0x800000ff00007221 */ /* 0x000fc80000010100 */
[----:B------:R-:W-:-:S07]  /*2300*/  FFMA R17, R17, R0, R17 ;  /* 0x0000000011117223 */ /* 0x000fce0000000011 */
.L_x_21974:
[----:B------:R-:W-:Y:S05]  /*2310*/  BSYNC B1 ;  /* 0x0000000000017941 */ /* 0x000fea0003800000 */
.L_x_21972:
        /* <DEDUP_REMOVED lines=20> */
.L_x_21976:
[----:B------:R-:W0:Y:S02]  /*2460*/  MUFU.RCP R17, R16 ;  /* 0x0000001000117308 */ /* 0x000e240000001000 */
[----:B0-----:R-:W-:-:S04]  /*2470*/  FFMA R0, R16, R17, -1 ;  /* 0xbf80000010007423 */ /* 0x001fc80000000011 */
[----:B------:R-:W-:-:S04]  /*2480*/  FADD.FTZ R0, -R0, -RZ ;  /* 0x800000ff00007221 */ /* 0x000fc80000010100 */
[----:B------:R-:W-:-:S07]  /*2490*/  FFMA R17, R17, R0, R17 ;  /* 0x0000000011117223 */ /* 0x000fce0000000011 */
.L_x_21977:
[----:B------:R-:W-:Y:S05]  /*24a0*/  BSYNC B1 ;  /* 0x0000000000017941 */ /* 0x000fea0003800000 */
.L_x_21975:
        /* <DEDUP_REMOVED lines=20> */
.L_x_21979:
[----:B------:R-:W0:Y:S02]  /*25f0*/  MUFU.RCP R17, R14 ;  /* 0x0000000e00117308 */ /* 0x000e240000001000 */
[----:B0-----:R-:W-:-:S04]  /*2600*/  FFMA R0, R14, R17, -1 ;  /* 0xbf8000000e007423 */ /* 0x001fc80000000011 */
[----:B------:R-:W-:-:S04]  /*2610*/  FADD.FTZ R0, -R0, -RZ ;  /* 0x800000ff00007221 */ /* 0x000fc80000010100 */
[----:B------:R-:W-:-:S07]  /*2620*/  FFMA R17, R17, R0, R17 ;  /* 0x0000000011117223 */ /* 0x000fce0000000011 */
.L_x_21980:
[----:B------:R-:W-:Y:S05]  /*2630*/  BSYNC B1 ;  /* 0x0000000000017941 */ /* 0x000fea0003800000 */
.L_x_21978:
        /* <DEDUP_REMOVED lines=19> */
[----:B------:R-:W-:Y:S01]  /*2770*/  IMAD.MOV.U32 R0, RZ, RZ, R17 ;  /* 0x000000ffff007224 */ /* 0x000fe200078e0011 */
[----:B------:R-:W-:Y:S06]  /*2780*/  BRA `(.L_x_21983) ;  /* 0x0000000000107947 */ /* 0x000fec0003800000 */
.L_x_21982:
[----:B------:R-:W0:Y:S02]  /*2790*/  MUFU.RCP R0, R15 ;  /* 0x0000000f00007308 */ /* 0x000e240000001000 */
[----:B0-----:R-:W-:-:S04]  /*27a0*/  FFMA R13, R15, R0, -1 ;  /* 0xbf8000000f0d7423 */ /* 0x001fc80000000000 */
[----:B------:R-:W-:-:S04]  /*27b0*/  FADD.FTZ R13, -R13, -RZ ;  /* 0x800000ff0d0d7221 */ /* 0x000fc80000010100 */
[----:B------:R-:W-:-:S07]  /*27c0*/  FFMA R0, R0, R13, R0 ;  /* 0x0000000d00007223 */ /* 0x000fce0000000000 */
.L_x_21983:
[----:B------:R-:W-:Y:S05]  /*27d0*/  BSYNC B1 ;  /* 0x0000000000017941 */ /* 0x000fea0003800000 */
.L_x_21981:
        /* <DEDUP_REMOVED lines=10> */
[----:B------:R-:W-:Y:S01]  /*2880*/  F2FP.SATFINITE.E5M2.F32.PACK_AB_MERGE_C R46, RZ, R46, RZ ;  /* 0x0000002eff2e723e */ /* 0x000fe200048060ff */
[----:B------:R-:W-:Y:S01]  /*2890*/  BSSY B0, `(.L_x_21984) ;  /* 0x0000027000007945 */ /* 0x000fe20003800000 */
[----:B------:R-:W-:Y:S01]  /*28a0*/  F2FP.SATFINITE.E5M2.F32.PACK_AB_MERGE_C R17, RZ, R17, RZ ;  /* 0x00000011ff11723e */ /* 0x000fe200048060ff */
[----:B------:R-:W-:Y:S01]  /*28b0*/  FMUL R0, R0, R51 ;  /* 0x0000003300007220 */ /* 0x000fe20000400000 */
[----:B------:R-:W-:-:S02]  /*28c0*/  F2FP.SATFINITE.E5M2.F32.PACK_AB_MERGE_C R47, RZ, R47, RZ ;  /* 0x0000002fff2f723e */ /* 0x000fc400048060ff */
[----:B------:R-:W-:Y:S02]  /*28d0*/  F2FP.SATFINITE.E5M2.F32.PACK_AB_MERGE_C R18, RZ, R18, RZ ;  /* 0x00000012ff12723e */ /* 0x000fe400048060ff */
        /* <DEDUP_REMOVED lines=18> */
[----:B------:R-:W-:Y:S02]  /*2a00*/  F2FP.SATFINITE.E5M2.F32.PACK_AB_MERGE_C R13, RZ, R13, RZ ;  /* 0x0000000dff0d723e */ /* 0x000fe400048060ff */
[----:B------:R0:W-:Y:S02]  /*2a10*/  @!P1 STG.E.U16 desc[UR10][R14.64], R41 ;  /* 0x000000290e009986 */ /* 0x0001e4000c10150a */
[----:B------:R-:W-:Y:S02]  /*2a20*/  F2FP.SATFINITE.E5M2.F32.PACK_AB_MERGE_C R16, RZ, R16, RZ ;  /* 0x00000010ff10723e */ /* 0x000fe400048060ff */
[----:B0-----:R-:W-:Y:S02]  /*2a30*/  F2FP.SATFINITE.E5M2.F32.PACK_AB_MERGE_C R14, RZ, R36, RZ ;  /* 0x00000024ff0e723e */ /* 0x001fe400048060ff */
[----:B------:R-:W-:Y:S01]  /*2a40*/  F2FP.SATFINITE.E5M2.F32.PACK_AB_MERGE_C R15, RZ, R40, RZ ;  /* 0x00000028ff0f723e */ /* 0x000fe200048060ff */
        /* <DEDUP_REMOVED lines=11> */
.L_x_21985:
[----:B------:R-:W-:Y:S05]  /*2b00*/  BSYNC B0 ;  /* 0x0000000000007941 */ /* 0x000fea0003800000 */
.L_x_21984:
        /* <DEDUP_REMOVED lines=10> */
.L_x_21987:
[----:B------:R-:W-:Y:S05]  /*2bb0*/  BSYNC B0 ;  /* 0x0000000000007941 */ /* 0x000fea0003800000 */
.L_x_21986:
[-C--:B01----:R-:W-:Y:S01]  /*2bc0*/  FMUL R37, R59, R2.reuse ;  /* 0x000000023b257220 */ /* 0x083fe20000400000 */
[----:B------:R-:W-:Y:S01]  /*2bd0*/  FMUL R36, R44, R2 ;  /* 0x000000022c247220 */ /* 0x000fe20000400000 */
[C---:B------:R-:W-:Y:S01]  /*2be0*/  @!P1 LEA R40, P2, R9.reuse, R50, 0x2 ;  /* 0x0000003209289211 */ /* 0x040fe200078410ff */
[----:B------:R-:W-:Y:S01]  /*2bf0*/  FMUL R41, R58, R2 ;  /* 0x000000023a297220 */ /* 0x000fe20000400000 */
[----:B------:R-:W-:Y:S01]  /*2c00*/  BSSY B0, `(.L_x_21988) ;  /* 0x0000017000007945 */ /* 0x000fe20003800000 */
[----:B------:R-:W-:Y:S02]  /*2c10*/  F2FP.SATFINITE.E5M2.F32.PACK_AB_MERGE_C R51, RZ, R37, RZ ;  /* 0x00000025ff33723e */ /* 0x000fe400048060ff */
[----:B------:R-:W-:Y:S02]  /*2c20*/  F2FP.SATFINITE.E5M2.F32.PACK_AB_MERGE_C R50, RZ, R36, RZ ;  /* 0x00000024ff32723e */ /* 0x000fe400048060ff */
        /* <DEDUP_REMOVED lines=8> */
[----:B------:R-:W-:Y:S02]  /*2cb0*/  F2FP.SATFINITE.E5M2.F32.PACK_AB_MERGE_C R61, RZ, R40, RZ ;  /* 0x00000028ff3d723e */ /* 0x000fe400048060ff */
[----:B------:R-:W-:Y:S01]  /*2cc0*/  F2FP.SATFINITE.E5M2.F32.PACK_AB_MERGE_C R72, RZ, R41, RZ ;  /* 0x00000029ff48723e */ /* 0x000fe200048060ff */
        /* <DEDUP_REMOVED lines=10> */
.L_x_21989:
[----:B------:R-:W-:Y:S05]  /*2d70*/  BSYNC B0 ;  /* 0x0000000000007941 */ /* 0x000fea0003800000 */
.L_x_21988:
        /* <DEDUP_REMOVED lines=8> */
[----:B------:R-:W-:-:S02]  /*2e00*/  F2FP.SATFINITE.E5M2.F32.PACK_AB_MERGE_C R49, RZ, R49, RZ ;  /* 0x00000031ff31723e */ /* 0x000fc400048060ff */
[----:B------:R-:W-:Y:S02]  /*2e10*/  LOP3.LUT R66, R37, 0xff00, R66, 0xf8, !PT ;  /* 0x0000ff0025427812 */ /* 0x000fe400078ef842 */
[----:B------:R-:W-:Y:S01]  /*2e20*/  F2FP.SATFINITE.E5M2.F32.PACK_AB_MERGE_C R50, RZ, R36, RZ ;  /* 0x00000024ff32723e */ /* 0x000fe200048060ff */
        /* <DEDUP_REMOVED lines=10> */
.L_x_21991:
[----:B------:R-:W-:Y:S05]  /*2ed0*/  BSYNC B0 ;  /* 0x0000000000007941 */ /* 0x000fea0003800000 */
.L_x_21990:
[----:B0-----:R-:W-:Y:S01]  /*2ee0*/  FMUL R36, R56, R2 ;  /* 0x0000000238247220 */ /* 0x001fe20000400000 */
[----:B------:R-:W-:Y:S01]  /*2ef0*/  IMAD.U32 R37, R50, 0x10000, RZ ;  /* 0x0001000032257824 */ /* 0x000fe200078e00ff */
[----:B------:R-:W-:Y:S01]  /*2f00*/  BSSY B0, `(.L_x_21992) ;  /* 0x0000017000007945 */ /* 0x000fe20003800000 */
[----:B------:R-:W-:Y:S02]  /*2f10*/  IMAD.U32 R49, R49, 0x10000, RZ ;  /* 0x0001000031317824 */ /* 0x000fe400078e00ff */
[----:B------:R-:W-:Y:S02]  /*2f20*/  F2FP.SATFINITE.E5M2.F32.PACK_AB_MERGE_C R36, RZ, R36, RZ ;  /* 0x00000024ff24723e */ /* 0x000fe400048060ff */
[----:B------:R-:W-:Y:S02]  /*2f30*/  LOP3.LUT R37, R37, 0xff0000, RZ, 0xc0, !PT ;  /* 0x00ff000025257812 */ /* 0x000fe400078ec0ff */
[----:B------:R-:W-:Y:S02]  /*2f40*/  LOP3.LUT R40, R36, 0xffff, RZ, 0xc0, !PT ;  /* 0x0000ffff24287812 */ /* 0x000fe400078ec0ff */
[----:B------:R-:W-:-:S02]  /*2f50*/  LOP3.LUT R49, R49, 0xff0000, RZ, 0xc0, !PT ;  /* 0x00ff000031317812 */ /* 0x000fc400078ec0ff */
[----:B------:R-:W-:-:S04]  /*2f60*/  SHF.L.U32 R67, R40, 0x18, RZ ;  /* 0x0000001828437819 */ /* 0x000fc800000006ff */
[----:B------:R-:W-:Y:S01]  /*2f70*/  LOP3.LUT R67, R67, R66, R37, 0xfe, !PT ;  /* 0x0000004243437212 */ /* 0x000fe200078efe25 */
[----:B------:R-:W-:-:S05]  /*2f80*/  FMUL R37, R0, R2 ;  /* 0x0000000200257220 */ /* 0x000fca0000400000 */
[----:B------:R-:W-:-:S04]  /*2f90*/  F2FP.SATFINITE.E5M2.F32.PACK_AB_MERGE_C R41, RZ, R37, RZ ;  /* 0x00000025ff29723e */ /* 0x000fc800048060ff */
        /* <DEDUP_REMOVED lines=13> */
.L_x_21993:
[----:B------:R-:W-:Y:S05]  /*3070*/  BSYNC B0 ;  /* 0x0000000000007941 */ /* 0x000fea0003800000 */
.L_x_21992:
        /* <DEDUP_REMOVED lines=131> */
[----:B-----5:R-:W-:Y:S05]  /*38b0*/  CALL.REL.NOINC `($__internal_503_$__cuda_sm20_rcp_rn_f32_slowpath) ;  /* 0x0000009000347944 */ /* 0x020fea0003c00000 */
[----:B------:R-:W-:Y:S05]  /*38c0*/  BRA `(.L_x_21996) ;  /* 0x0000000000107947 */ /* 0x000fea0003800000 */
.L_x_21995:
[----:B------:R-:W0:Y:S02]  /*38d0*/  MUFU.RCP R0, R57 ;  /* 0x0000003900007308 */ /* 0x000e240000001000 */
[----:B0-----:R-:W-:-:S04]  /*38e0*/  FFMA R13, R57, R0, -1 ;  /* 0xbf800000390d7423 */ /* 0x001fc80000000000 */
[----:B------:R-:W-:-:S04]  /*38f0*/  FADD.FTZ R13, -R13, -RZ ;  /* 0x800000ff0d0d7221 */ /* 0x000fc80000010100 */
[----:B------:R-:W-:-:S07]  /*3900*/  FFMA R17, R0, R13, R0 ;  /* 0x0000000d00117223 */ /* 0x000fce0000000000 */
.L_x_21996:
[----:B------:R-:W-:Y:S05]  /*3910*/  BSYNC B1 ;  /* 0x0000000000017941 */ /* 0x000fea0003800000 */
.L_x_21994:
        /* <DEDUP_REMOVED lines=20> */
.L_x_21998:
[----:B------:R-:W0:Y:S02]  /*3a60*/  MUFU.RCP R17, R16 ;  /* 0x0000001000117308 */ /* 0x000e240000001000 */
[----:B0-----:R-:W-:-:S04]  /*3a70*/  FFMA R0, R16, R17, -1 ;  /* 0xbf80000010007423 */ /* 0x001fc80000000011 */
[----:B------:R-:W-:-:S04]  /*3a80*/  FADD.FTZ R0, -R0, -RZ ;  /* 0x800000ff00007221 */ /* 0x000fc80000010100 */
[----:B------:R-:W-:-:S07]  /*3a90*/  FFMA R17, R17, R0, R17 ;  /* 0x0000000011117223 */ /* 0x000fce0000000011 */
.L_x_21999:
[----:B------:R-:W-:Y:S05]  /*3aa0*/  BSYNC B1 ;  /* 0x0000000000017941 */ /* 0x000fea0003800000 */
.L_x_21997:
        /* <DEDUP_REMOVED lines=18> */
[----:B-----5:R-:W-:Y:S05]  /*3bd0*/  CALL.REL.NOINC `($__internal_503_$__cuda_sm20_rcp_rn_f32_slowpath) ;  /* 0x0000008c006c7944 */ /* 0x020fea0003c00000 */
[----:B------:R-:W-:Y:S05]  /*3be0*/  BRA `(.L_x_22002) ;  /* 0x0000000000107947 */ /* 0x000fea0003800000 */
.L_x_22001:
[----:B------:R-:W0:Y:S02]  /*3bf0*/  MUFU.RCP R17, R14 ;  /* 0x0000000e00117308 */ /* 0x000e240000001000 */
[----:B0-----:R-:W-:-:S04]  /*3c00*/  FFMA R0, R14, R17, -1 ;  /* 0xbf8000000e007423 */ /* 0x001fc80000000011 */
[----:B------:R-:W-:-:S04]  /*3c10*/  FADD.FTZ R0, -R0, -RZ ;  /* 0x800000ff00007221 */ /* 0x000fc80000010100 */
[----:B------:R-:W-:-:S07]  /*3c20*/  FFMA R17, R17, R0, R17 ;  /* 0x0000000011117223 */ /* 0x000fce0000000011 */
.L_x_22002:
[----:B------:R-:W-:Y:S05]  /*3c30*/  BSYNC B1 ;  /* 0x0000000000017941 */ /* 0x000fea0003800000 */
.L_x_22000:
        /* <DEDUP_REMOVED lines=20> */
.L_x_22004:
[----:B------:R-:W0:Y:S02]  /*3d80*/  MUFU.RCP R17, R16 ;  /* 0x0000001000117308 */ /* 0x000e240000001000 */
[----:B0-----:R-:W-:-:S04]  /*3d90*/  FFMA R0, R16, R17, -1 ;  /* 0xbf80000010007423 */ /* 0x001fc80000000011 */
[----:B------:R-:W-:-:S04]  /*3da0*/  FADD.FTZ R0, -R0, -RZ ;  /* 0x800000ff00007221 */ /* 0x000fc80000010100 */
[----:B------:R-:W-:-:S07]  /*3db0*/  FFMA R17, R17, R0, R17 ;  /* 0x0000000011117223 */ /* 0x000fce0000000011 */
.L_x_22005:
[----:B------:R-:W-:Y:S05]  /*3dc0*/  BSYNC B1 ;  /* 0x0000000000017941 */ /* 0x000fea0003800000 */
.L_x_22003:
        /* <DEDUP_REMOVED lines=20> */
.L_x_22007:
[----:B------:R-:W0:Y:S02]  /*3f10*/  MUFU.RCP R17, R14 ;  /* 0x0000000e00117308 */ /* 0x000e240000001000 */
[----:B0-----:R-:W-:-:S04]  /*3f20*/  FFMA R0, R14, R17, -1 ;  /* 0xbf8000000e007423 */ /* 0x001fc80000000011 */
[----:B------:R-:W-:-:S04]  /*3f30*/  FADD.FTZ R0, -R0, -RZ ;  /* 0x800000ff00007221 */ /* 0x000fc80000010100 */
[----:B------:R-:W-:-:S07]  /*3f40*/  FFMA R17, R17, R0, R17 ;  /* 0x0000000011117223 */ /* 0x000fce0000000011 */
.L_x_22008:
[----:B------:R-:W-:Y:S05]  /*3f50*/  BSYNC B1 ;  /* 0x0000000000017941 */ /* 0x000fea0003800000 */
.L_x_22006:
        /* <DEDUP_REMOVED lines=20> */
.L_x_22010:
[----:B------:R-:W0:Y:S02]  /*40a0*/  MUFU.RCP R17, R16 ;  /* 0x0000001000117308 */ /* 0x000e240000001000 */
[----:B0-----:R-:W-:-:S04]  /*40b0*/  FFMA R0, R16, R17, -1 ;  /* 0xbf80000010007423 */ /* 0x001fc80000000011 */
[----:B------:R-:W-:-:S04]  /*40c0*/  FADD.FTZ R0, -R0, -RZ ;  /* 0x800000ff00007221 */ /* 0x000fc80000010100 */
[----:B------:R-:W-:-:S07]  /*40d0*/  FFMA R17, R17, R0, R17 ;  /* 0x0000000011117223 */ /* 0x000fce0000000011 */
.L_x_22011:
[----:B------:R-:W-:Y:S05]  /*40e0*/  BSYNC B1 ;  /* 0x0000000000017941 */ /* 0x000fea0003800000 */
.L_x_22009:
        /* <DEDUP_REMOVED lines=20> */
.L_x_22013:
[----:B------:R-:W0:Y:S02]  /*4230*/  MUFU.RCP R17, R14 ;  /* 0x0000000e00117308 */ /* 0x000e240000001000 */
[----:B0-----:R-:W-:-:S04]  /*4240*/  FFMA R0, R14, R17, -1 ;  /* 0xbf8000000e007423 */ /* 0x001fc80000000011 */
[----:B------:R-:W-:-:S04]  /*4250*/  FADD.FTZ R0, -R0, -RZ ;  /* 0x800000ff00007221 */ /* 0x000fc80000010100 */
[----:B------:R-:W-:-:S07]  /*4260*/  FFMA R17, R17, R0, R17 ;  /* 0x0000000011117223 */ /* 0x000fce0000000011 */
.L_x_22014:
[----:B------:R-:W-:Y:S05]  /*4270*/  BSYNC B1 ;  /* 0x0000000000017941 */ /* 0x000fea0003800000 */
.L_x_22012:
        /* <DEDUP_REMOVED lines=20> */
.L_x_22016:
[----:B------:R-:W0:Y:S02]  /*43c0*/  MUFU.RCP R17, R16 ;  /* 0x0000001000117308 */ /* 0x000e240000001000 */
[----:B0-----:R-:W-:-:S04]  /*43d0*/  FFMA R0, R16, R17, -1 ;  /* 0xbf80000010007423 */ /* 0x001fc80000000011 */
[----:B------:R-:W-:-:S04]  /*43e0*/  FADD.FTZ R0, -R0, -RZ ;  /* 0x800000ff00007221 */ /* 0x000fc80000010100 */
[----:B------:R-:W-:-:S07]  /*43f0*/  FFMA R17, R17, R0, R17 ;  /* 0x0000000011117223 */ /* 0x000fce0000000011 */
.L_x_22017:
[----:B------:R-:W-:Y:S05]  /*4400*/  BSYNC B1 ;  /* 0x0000000000017941 */ /* 0x000fea0003800000 */
.L_x_22015:
        /* <DEDUP_REMOVED lines=20> */
.L_x_22019:
[----:B------:R-:W0:Y:S02]  /*4550*/  MUFU.RCP R17, R14 ;  /* 0x0000000e00117308 */ /* 0x000e240000001000 */
[----:B0-----:R-:W-:-:S04]  /*4560*/  FFMA R0, R14, R17, -1 ;  /* 0xbf8000000e007423 */ /* 0x001fc80000000011 */
[----:B------:R-:W-:-:S04]  /*4570*/  FADD.FTZ R0, -R0, -RZ ;  /* 0x800000ff00007221 */ /* 0x000fc80000010100 */
[----:B------:R-:W-:-:S07]  /*4580*/  FFMA R17, R17, R0, R17 ;  /* 0x0000000011117223 */ /* 0x000fce0000000011 */
.L_x_22020:
[----:B------:R-:W-:Y:S05]  /*4590*/  BSYNC B1 ;  /* 0x0000000000017941 */ /* 0x000fea0003800000 */
.L_x_22018:
        /* <DEDUP_REMOVED lines=20> */
.L_x_22022:
[----:B------:R-:W0:Y:S02]  /*46e0*/  MUFU.RCP R17, R16 ;  /* 0x0000001000117308 */ /* 0x000e240000001000 */
[----:B0-----:R-:W-:-:S04]  /*46f0*/  FFMA R0, R16, R17, -1 ;  /* 0xbf80000010007423 */ /* 0x001fc80000000011 */
[----:B------:R-:W-:-:S04]  /*4700*/  FADD.FTZ R0, -R0, -RZ ;  /* 0x800000ff00007221 */ /* 0x000fc80000010100 */
[----:B------:R-:W-:-:S07]  /*4710*/  FFMA R17, R17, R0, R17 ;  /* 0x0000000011117223 */ /* 0x000fce0000000011 */
.L_x_22023:
[----:B------:R-:W-:Y:S05]  /*4720*/  BSYNC B1 ;  /* 0x0000000000017941 */ /* 0x000fea0003800000 */
.L_x_22021:
        /* <DEDUP_REMOVED lines=20> */
.L_x_22025:
[----:B------:R-:W0:Y:S02]  /*4870*/  MUFU.RCP R17, R14 ;  /* 0x0000000e00117308 */ /* 0x000e240000001000 */
[----:B0-----:R-:W-:-:S04]  /*4880*/  FFMA R0, R14, R17, -1 ;  /* 0xbf8000000e007423 */ /* 0x001fc80000000011 */
[----:B------:R-:W-:-:S04]  /*4890*/  FADD.FTZ R0, -R0, -RZ ;  /* 0x800000ff00007221 */ /* 0x000fc80000010100 */
[----:B------:R-:W-:-:S07]  /*48a0*/  FFMA R17, R17, R0, R17 ;  /* 0x0000000011117223 */ /* 0x000fce0000000011 */
.L_x_22026:
[----:B------:R-:W-:Y:S05]  /*48b0*/  BSYNC B1 ;  /* 0x0000000000017941 */ /* 0x000fea0003800000 */
.L_x_22024:
        /* <DEDUP_REMOVED lines=20> */
.L_x_22028:
[----:B------:R-:W0:Y:S02]  /*4a00*/  MUFU.RCP R17, R16 ;  /* 0x0000001000117308 */ /* 0x000e240000001000 */
[----:B0-----:R-:W-:-:S04]  /*4a10*/  FFMA R0, R16, R17, -1 ;  /* 0xbf80000010007423 */ /* 0x001fc80000000011 */
[----:B------:R-:W-:-:S04]  /*4a20*/  FADD.FTZ R0, -R0, -RZ ;  /* 0x800000ff00007221 */ /* 0x000fc80000010100 */
[----:B------:R-:W-:-:S07]  /*4a30*/  FFMA R17, R17, R0, R17 ;  /* 0x0000000011117223 */ /* 0x000fce0000000011 */
.L_x_22029:
[----:B------:R-:W-:Y:S05]  /*4a40*/  BSYNC B1 ;  /* 0x0000000000017941 */ /* 0x000fea0003800000 */
.L_x_22027:
        /* <DEDUP_REMOVED lines=20> */
.L_x_22031:
[----:B------:R-:W0:Y:S02]  /*4b90*/  MUFU.RCP R17, R14 ;  /* 0x0000000e00117308 */ /* 0x000e240000001000 */
[----:B0-----:R-:W-:-:S04]  /*4ba0*/  FFMA R0, R14, R17, -1 ;  /* 0xbf8000000e007423 */ /* 0x001fc80000000011 */
[----:B------:R-:W-:-:S04]  /*4bb0*/  FADD.FTZ R0, -R0, -RZ ;  /* 0x800000ff00007221 */ /* 0x000fc80000010100 */
[----:B------:R-:W-:-:S07]  /*4bc0*/  FFMA R17, R17, R0, R17 ;  /* 0x0000000011117223 */ /* 0x000fce0000000011 */
.L_x_22032:
[----:B------:R-:W-:Y:S05]  /*4bd0*/  BSYNC B1 ;  /* 0x0000000000017941 */ /* 0x000fea0003800000 */
.L_x_22030:
        /* <DEDUP_REMOVED lines=20> */
.L_x_22034:
[----:B------:R-:W0:Y:S02]  /*4d20*/  MUFU.RCP R17, R16 ;  /* 0x0000001000117308 */ /* 0x000e240000001000 */
[----:B0-----:R-:W-:-:S04]  /*4d30*/  FFMA R0, R16, R17, -1 ;  /* 0xbf80000010007423 */ /* 0x001fc80000000011 */
[----:B------:R-:W-:-:S04]  /*4d40*/  FADD.FTZ R0, -R0, -RZ ;  /* 0x800000ff00007221 */ /* 0x000fc80000010100 */
[----:B------:R-:W-:-:S07]  /*4d50*/  FFMA R17, R17, R0, R17 ;  /* 0x0000000011117223 */ /* 0x000fce0000000011 */
.L_x_22035:
[----:B------:R-:W-:Y:S05]  /*4d60*/  BSYNC B1 ;  /* 0x0000000000017941 */ /* 0x000fea0003800000 */
.L_x_22033:
        /* <DEDUP_REMOVED lines=20> */
.L_x_22037:
[----:B------:R-:W0:Y:S02]  /*4eb0*/  MUFU.RCP R17, R14 ;  /* 0x0000000e00117308 */ /* 0x000e240000001000 */
[----:B0-----:R-:W-:-:S04]  /*4ec0*/  FFMA R0, R14, R17, -1 ;  /* 0xbf8000000e007423 */ /* 0x001fc80000000011 */
[----:B------:R-:W-:-:S04]  /*4ed0*/  FADD.FTZ R0, -R0, -RZ ;  /* 0x800000ff00007221 */ /* 0x000fc80000010100 */
[----:B------:R-:W-:-:S07]  /*4ee0*/  FFMA R17, R17, R0, R17 ;  /* 0x0000000011117223 */ /* 0x000fce0000000011 */
.L_x_22038:
[----:B------:R-:W-:Y:S05]  /*4ef0*/  BSYNC B1 ;  /* 0x0000000000017941 */ /* 0x000fea0003800000 */
.L_x_22036:
        /* <DEDUP_REMOVED lines=20> */
.L_x_22040:
[----:B------:R-:W0:Y:S02]  /*5040*/  MUFU.RCP R17, R16 ;  /* 0x0000001000117308 */ /* 0x000e240000001000 */
[----:B0-----:R-:W-:-:S04]  /*5050*/  FFMA R0, R16, R17, -1 ;  /* 0xbf80000010007423 */ /* 0x001fc80000000011 */
[----:B------:R-:W-:-:S04]  /*5060*/  FADD.FTZ R0, -R0, -RZ ;  /* 0x800000ff00007221 */ /* 0x000fc80000010100 */
[----:B------:R-:W-:-:S07]  /*5070*/  FFMA R17, R17, R0, R17 ;  /* 0x0000000011117223 */ /* 0x000fce0000000011 */
.L_x_22041:
[----:B------:R-:W-:Y:S05]  /*5080*/  BSYNC B1 ;  /* 0x0000000000017941 */ /* 0x000fea0003800000 */
.L_x_22039:
        /* <DEDUP_REMOVED lines=27> */
[----:B------:R-:W-:Y:S01]  /*5240*/  F2FP.SATFINITE.E5M2.F32.PACK_AB_MERGE_C R25, RZ, R25, RZ ;  /* 0x00000019ff19723e */ /* 0x000fe200048060ff */
        /* <DEDUP_REMOVED lines=10> */
.L_x_22043:
[----:B------:R-:W-:Y:S05]  /*52f0*/  BSYNC B0 ;  /* 0x0000000000007941 */ /* 0x000fea0003800000 */
.L_x_22042:
        /* <DEDUP_REMOVED lines=11> */
.L_x_22045:
[----:B------:R-:W-:Y:S05]  /*53b0*/  BSYNC B0 ;  /* 0x0000000000007941 */ /* 0x000fea0003800000 */
.L_x_22044:
        /* <DEDUP_REMOVED lines=14> */
.L_x_22047:
[----:B------:R-:W-:Y:S05]  /*54a0*/  BSYNC B0 ;  /* 0x0000000000007941 */ /* 0x000fea0003800000 */
.L_x_22046:
        /* <DEDUP_REMOVED lines=14> */
.L_x_22049:
[----:B------:R-:W-:Y:S05]  /*5590*/  BSYNC B0 ;  /* 0x0000000000007941 */ /* 0x000fea0003800000 */
.L_x_22048:
[----:B------:R-:W-:Y:S01]  /*55a0*/  BSSY B0, `(.L_x_22050) ;  /* 0x000000f000007945 */ /* 0x000fe20003800000 */
[----:B------:R-:W-:Y:S01]  /*55b0*/  FMUL R16, R30, R2 ;  /* 0x000000021e107220 */ /* 0x000fe20000400000 */
[----:B------:R-:W-:Y:S02]  /*55c0*/  F2FP.SATFINITE.E5M2.F32.PACK_AB_MERGE_C R56, RZ, R55, RZ ;  /* 0x00000037ff38723e */ /* 0x000fe400048060ff */
        /* <DEDUP_REMOVED lines=12> */
.L_x_22051:
[----:B------:R-:W-:Y:S05]  /*5690*/  BSYNC B0 ;  /* 0x0000000000007941 */ /* 0x000fea0003800000 */
.L_x_22050:
[----:B------:R-:W-:Y:S01]  /*56a0*/  LOP3.LUT R21, R21, 0xffff, RZ, 0xc0, !PT ;  /* 0x0000ffff15157812 */ /* 0x000fe200078ec0ff */
[----:B------:R-:W-:Y:S01]  /*56b0*/  FMUL R57, R32, R2 ;  /* 0x0000000220397220 */ /* 0x000fe20000400000 */
[----:B------:R-:W-:Y:S01]  /*56c0*/  F2FP.SATFINITE.E5M2.F32.PACK_AB_MERGE_C R70, RZ, R16, RZ ;  /* 0x00000010ff46723e */ /* 0x000fe200048060ff */
[----:B------:R-:W-:Y:S01]  /*56d0*/  BSSY B0, `(.L_x_22052) ;  /* 0x0000012000007945 */ /* 0x000fe20003800000 */
[----:B------:R-:W-:Y:S02]  /*56e0*/  LOP3.LUT R21, R21, 0xff, RZ, 0xc0, !PT ;  /* 0x000000ff15157812 */ /* 0x000fe400078ec0ff */
[----:B------:R-:W-:Y:S02]  /*56f0*/  PRMT R58, R70, 0x7104, RZ ;  /* 0x00007104463a7816 */ /* 0x000fe400000000ff */
[----:B------:R-:W-:Y:S02]  /*5700*/  F2FP.SATFINITE.E5M2.F32.PACK_AB_MERGE_C R57, RZ, R57, RZ ;  /* 0x00000039ff39723e */ /* 0x000fe400048060ff */
        /* <DEDUP_REMOVED lines=14> */
.L_x_22053:
[----:B------:R-:W-:Y:S05]  /*57f0*/  BSYNC B0 ;  /* 0x0000000000007941 */ /* 0x000fea0003800000 */
.L_x_22052:
[-C--:B------:R-:W-:Y:S01]  /*5800*/  FMUL R55, R33, R2.reuse ;  /* 0x0000000221377220 */ /* 0x080fe20000400000 */
[-C--:B------:R-:W-:Y:S01]  /*5810*/  FMUL R21, R54, R2.reuse ;  /* 0x0000000236157220 */ /* 0x080fe20000400000 */
[----:B------:R-:W-:Y:S01]  /*5820*/  LOP3.LUT R56, R56, 0xffff, RZ, 0xc0, !PT ;  /* 0x0000ffff38387812 */ /* 0x000fe200078ec0ff */
[----:B------:R-:W-:Y:S01]  /*5830*/  FMUL R70, R34, R2 ;  /* 0x0000000222467220 */ /* 0x000fe20000400000 */
[----:B------:R-:W-:Y:S01]  /*5840*/  PRMT R57, R57, 0x7104, RZ ;  /* 0x0000710439397816 */ /* 0x000fe200000000ff */
[----:B------:R-:W-:Y:S01]  /*5850*/  BSSY B0, `(.L_x_22054) ;  /* 0x0000018000007945 */ /* 0x000fe20003800000 */
[----:B------:R-:W-:Y:S02]  /*5860*/  F2FP.SATFINITE.E5M2.F32.PACK_AB_MERGE_C R55, RZ, R55, RZ ;  /* 0x00000037ff37723e */ /* 0x000fe400048060ff */
[----:B------:R-:W-:Y:S02]  /*5870*/  F2FP.SATFINITE.E5M2.F32.PACK_AB_MERGE_C R21, RZ, R21, RZ ;  /* 0x00000015ff15723e */ /* 0x000fe400048060ff */
[----:B------:R-:W-:Y:S01]  /*5880*/  LOP3.LUT R56, R56, 0xff, RZ, 0xc0, !PT ;  /* 0x000000ff38387812 */ /* 0x000fe200078ec0ff */
[----:B01234-:R-:W-:Y:S01]  /*5890*/  IMAD.U32 R14, R55, 0x10000, RZ ;  /* 0x00010000370e7824 */ /* 0x01ffe200078e00ff */
[----:B------:R-:W-:-:S02]  /*58a0*/  LOP3.LUT R15, R21, 0xffff, RZ, 0xc0, !PT ;  /* 0x0000ffff150f7812 */ /* 0x000fc400078ec0ff */
[----:B------:R-:W-:Y:S02]  /*58b0*/  LOP3.LUT R56, R56, 0xff00, R57, 0xf8, !PT ;  /* 0x0000ff0038387812 */ /* 0x000fe400078ef839 */
[----:B------:R-:W-:Y:S01]  /*58c0*/  LOP3.LUT R14, R14, 0xff0000, RZ, 0xc0, !PT ;  /* 0x00ff00000e0e7812 */ /* 0x000fe200078ec0ff */
[----:B------:R-:W-:Y:S01]  /*58d0*/  IMAD.SHL.U32 R15, R15, 0x1000000, RZ ;  /* 0x010000000f0f7824 */ /* 0x000fe200078e00ff */
[----:B------:R-:W-:-:S04]  /*58e0*/  F2FP.SATFINITE.E5M2.F32.PACK_AB_MERGE_C R70, RZ, R70, RZ ;  /* 0x00000046ff46723e */ /* 0x000fc800048060ff */
        /* <DEDUP_REMOVED lines=14> */
.L_x_22055:
[----:B------:R-:W-:Y:S05]  /*59d0*/  BSYNC B0 ;  /* 0x0000000000007941 */ /* 0x000fea0003800000 */
.L_x_22054:
[----:B0-----:R-:W-:Y:S01]  /*59e0*/  FMUL R14, R0, R2 ;  /* 0x00000002000e7220 */ /* 0x001fe20000400000 */
[----:B------:R-:W-:Y:S01]  /*59f0*/  IMAD.U32 R70, R70, 0x10000, RZ ;  /* 0x0001000046467824 */ /* 0x000fe200078e00ff */
[----:B------:R-:W-:Y:S03]  /*5a00*/  BSSY B0, `(.L_x_22056) ;  /* 0x0000013000007945 */ /* 0x000fe60003800000 */
[----:B------:R-:W-:Y:S02]  /*5a10*/  F2FP.SATFINITE.E5M2.F32.PACK_AB_MERGE_C R72, RZ, R14, RZ ;  /* 0x0000000eff48723e */ /* 0x000fe400048060ff */
        /* <DEDUP_REMOVED lines=17> */
.L_x_22057:
[----:B------:R-:W-:Y:S05]  /*5b30*/  BSYNC B0 ;  /* 0x0000000000007941 */ /* 0x000fea0003800000 */
.L_x_22056:
        /* <DEDUP_REMOVED lines=135> */
[----:B-----5:R-:W-:Y:S05]  /*63b0*/  CALL.REL.NOINC `($__internal_503_$__cuda_sm20_rcp_rn_f32_slowpath) ;  /* 0x0000006400747944 */ /* 0x020fea0003c00000 */
[----:B------:R-:W-:Y:S05]  /*63c0*/  BRA `(.L_x_22060) ;  /* 0x0000000000107947 */ /* 0x000fea0003800000 */
.L_x_22059:
[----:B------:R-:W0:Y:S02]  /*63d0*/  MUFU.RCP R17, R16 ;  /* 0x0000001000117308 */ /* 0x000e240000001000 */
[----:B0-----:R-:W-:-:S04]  /*63e0*/  FFMA R0, R16, R17, -1 ;  /* 0xbf80000010007423 */ /* 0x001fc80000000011 */
[----:B------:R-:W-:-:S04]  /*63f0*/  FADD.FTZ R0, -R0, -RZ ;  /* 0x800000ff00007221 */ /* 0x000fc80000010100 */
[----:B------:R-:W-:-:S07]  /*6400*/  FFMA R17, R17, R0, R17 ;  /* 0x0000000011117223 */ /* 0x000fce0000000011 */
.L_x_22060:
[----:B------:R-:W-:Y:S05]  /*6410*/  BSYNC B1 ;  /* 0x0000000000017941 */ /* 0x000fea0003800000 */
.L_x_22058:
        /* <DEDUP_REMOVED lines=20> */
.L_x_22062:
[----:B------:R-:W0:Y:S02]  /*6560*/  MUFU.RCP R17, R16 ;  /* 0x0000001000117308 */ /* 0x000e240000001000 */
[----:B0-----:R-:W-:-:S04]  /*6570*/  FFMA R0, R16, R17, -1 ;  /* 0xbf80000010007423 */ /* 0x001fc80000000011 */
[----:B------:R-:W-:-:S04]  /*6580*/  FADD.FTZ R0, -R0, -RZ ;  /* 0x800000ff00007221 */ /* 0x000fc80000010100 */
[----:B------:R-:W-:-:S07]  /*6590*/  FFMA R17, R17, R0, R17 ;  /* 0x0000000011117223 */ /* 0x000fce0000000011 */
.L_x_22063:
[----:B------:R-:W-:Y:S05]  /*65a0*/  BSYNC B1 ;  /* 0x0000000000017941 */ /* 0x000fea0003800000 */
.L_x_22061:
        /* <DEDUP_REMOVED lines=20> */
.L_x_22065:
[----:B------:R-:W0:Y:S02]  /*66f0*/  MUFU.RCP R17, R14 ;  /* 0x0000000e00117308 */ /* 0x000e240000001000 */
[----:B0-----:R-:W-:-:S04]  /*6700*/  FFMA R0, R14, R17, -1 ;  /* 0xbf8000000e007423 */ /* 0x001fc80000000011 */
[----:B------:R-:W-:-:S04]  /*6710*/  FADD.FTZ R0, -R0, -RZ ;  /* 0x800000ff00007221 */ /* 0x000fc80000010100 */
[----:B------:R-:W-:-:S07]  /*6720*/  FFMA R17, R17, R0, R17 ;  /* 0x0000000011117223 */ /* 0x000fce0000000011 */
.L_x_22066:
[----:B------:R-:W-:Y:S05]  /*6730*/  BSYNC B1 ;  /* 0x0000000000017941 */ /* 0x000fea0003800000 */
.L_x_22064:
        /* <DEDUP_REMOVED lines=20> */
.L_x_22068:
[----:B------:R-:W0:Y:S02]  /*6880*/  MUFU.RCP R17, R16 ;  /* 0x0000001000117308 */ /* 0x000e240000001000 */
[----:B0-----:R-:W-:-:S04]  /*6890*/  FFMA R0, R16, R17, -1 ;  /* 0xbf80000010007423 */ /* 0x001fc80000000011 */
[----:B------:R-:W-:-:S04]  /*68a0*/  FADD.FTZ R0, -R0, -RZ ;  /* 0x800000ff00007221 */ /* 0x000fc80000010100 */
[----:B------:R-:W-:-:S07]  /*68b0*/  FFMA R17, R17, R0, R17 ;  /* 0x0000000011117223 */ /* 0x000fce0000000011 */
.L_x_22069:
[----:B------:R-:W-:Y:S05]  /*68c0*/  BSYNC B1 ;  /* 0x0000000000017941 */ /* 0x000fea0003800000 */
.L_x_22067:
        /* <DEDUP_REMOVED lines=20> */
.L_x_22071:
[----:B------:R-:W0:Y:S02]  /*6a10*/  MUFU.RCP R17, R14 ;  /* 0x0000000e00117308 */ /* 0x000e240000001000 */
[----:B0-----:R-:W-:-:S04]  /*6a20*/  FFMA R0, R14, R17, -1 ;  /* 0xbf8000000e007423 */ /* 0x001fc80000000011 */
[----:B------:R-:W-:-:S04]  /*6a30*/  FADD.FTZ R0, -R0, -RZ ;  /* 0x800000ff00007221 */ /* 0x000fc80000010100 */
[----:B------:R-:W-:-:S07]  /*6a40*/  FFMA R17, R17, R0, R17 ;  /* 0x0000000011117223 */ /* 0x000fce0000000011 */
.L_x_22072:
[----:B------:R-:W-:Y:S05]  /*6a50*/  BSYNC B1 ;  /* 0x0000000000017941 */ /* 0x000fea0003800000 */
.L_x_22070:
        /* <DEDUP_REMOVED lines=20> */
.L_x_22074:
[----:B------:R-:W0:Y:S02]  /*6ba0*/  MUFU.RCP R17, R16 ;  /* 0x0000001000117308 */ /* 0x000e240000001000 */
[----:B0-----:R-:W-:-:S04]  /*6bb0*/  FFMA R0, R16, R17, -1 ;  /* 0xbf80000010007423 */ /* 0x001fc80000000011 */
[----:B------:R-:W-:-:S04]  /*6bc0*/  FADD.FTZ R0, -R0, -RZ ;  /* 0x800000ff00007221 */ /* 0x000fc80000010100 */
[----:B------:R-:W-:-:S07]  /*6bd0*/  FFMA R17, R17, R0, R17 ;  /* 0x0000000011117223 */ /* 0x000fce0000000011 */
.L_x_22075:
[----:B------:R-:W-:Y:S05]  /*6be0*/  BSYNC B1 ;  /* 0x0000000000017941 */ /* 0x000fea0003800000 */
.L_x_22073:
        /* <DEDUP_REMOVED lines=20> */
.L_x_22077:
[----:B------:R-:W0:Y:S02]  /*6d30*/  MUFU.RCP R17, R14 ;  /* 0x0000000e00117308 */ /* 0x000e240000001000 */
[----:B0-----:R-:W-:-:S04]  /*6d40*/  FFMA R0, R14, R17, -1 ;  /* 0xbf8000000e007423 */ /* 0x001fc80000000011 */
[----:B------:R-:W-:-:S04]  /*6d50*/  FADD.FTZ R0, -R0, -RZ ;  /* 0x800000ff00007221 */ /* 0x000fc80000010100 */
[----:B------:R-:W-:-:S07]  /*6d60*/  FFMA R17, R17, R0, R17 ;  /* 0x0000000011117223 */ /* 0x000fce0000000011 */
.L_x_22078:
[----:B------:R-:W-:Y:S05]  /*6d70*/  BSYNC B1 ;  /* 0x0000000000017941 */ /* 0x000fea0003800000 */
.L_x_22076:
        /* <DEDUP_REMOVED lines=20> */
.L_x_22080:
[----:B------:R-:W0:Y:S02]  /*6ec0*/  MUFU.RCP R17, R16 ;  /* 0x0000001000117308 */ /* 0x000e240000001000 */
[----:B0-----:R-:W-:-:S04]  /*6ed0*/  FFMA R0, R16, R17, -1 ;  /* 0xbf80000010007423 */ /* 0x001fc80000000011 */
[----:B------:R-:W-:-:S04]  /*6ee0*/  FADD.FTZ R0, -R0, -RZ ;  /* 0x800000ff00007221 */ /* 0x000fc80000010100 */
[----:B------:R-:W-:-:S07]  /*6ef0*/  FFMA R17, R17, R0, R17 ;  /* 0x0000000011117223 */ /* 0x000fce0000000011 */
.L_x_22081:
[----:B------:R-:W-:Y:S05]  /*6f00*/  BSYNC B1 ;  /* 0x0000000000017941 */ /* 0x000fea0003800000 */
.L_x_22079:
        /* <DEDUP_REMOVED lines=20> */
.L_x_22083:
[----:B------:R-:W0:Y:S02]  /*7050*/  MUFU.RCP R17, R14 ;  /* 0x0000000e00117308 */ /* 0x000e240000001000 */
[----:B0-----:R-:W-:-:S04]  /*7060*/  FFMA R0, R14, R17, -1 ;  /* 0xbf8000000e007423 */ /* 0x001fc80000000011 */
[----:B------:R-:W-:-:S04]  /*7070*/  FADD.FTZ R0, -R0, -RZ ;  /* 0x800000ff00007221 */ /* 0x000fc80000010100 */
[----:B------:R-:W-:-:S07]  /*7080*/  FFMA R17, R17, R0, R17 ;  /* 0x0000000011117223 */ /* 0x000fce0000000011 */
.L_x_22084:
[----:B------:R-:W-:Y:S05]  /*7090*/  BSYNC B1 ;  /* 0x0000000000017941 */ /* 0x000fea0003800000 */
.L_x_22082:
        /* <DEDUP_REMOVED lines=20> */
.L_x_22086:
[----:B------:R-:W0:Y:S02]  /*71e0*/  MUFU.RCP R17, R16 ;  /* 0x0000001000117308 */ /* 0x000e240000001000 */
[----:B0-----:R-:W-:-:S04]  /*71f0*/  FFMA R0, R16, R17, -1 ;  /* 0xbf80000010007423 */ /* 0x001fc80000000011 */
[----:B------:R-:W-:-:S04]  /*7200*/  FADD.FTZ R0, -R0, -RZ ;  /* 0x800000ff00007221 */ /* 0x000fc80000010100 */
[----:B------:R-:W-:-:S07]  /*7210*/  FFMA R17, R17, R0, R17 ;  /* 0x0000000011117223 */ /* 0x000fce0000000011 */
.L_x_22087:
[----:B------:R-:W-:Y:S05]  /*7220*/  BSYNC B1 ;  /* 0x0000000000017941 */ /* 0x000fea0003800000 */
.L_x_22085:
        /* <DEDUP_REMOVED lines=20> */
.L_x_22089:
[----:B------:R-:W0:Y:S02]  /*7370*/  MUFU.RCP R17, R14 ;  /* 0x0000000e00117308 */ /* 0x000e240000001000 */
[----:B0-----:R-:W-:-:S04]  /*7380*/  FFMA R0, R14, R17, -1 ;  /* 0xbf8000000e007423 */ /* 0x001fc80000000011 */
[----:B------:R-:W-:-:S04]  /*7390*/  FADD.FTZ R0, -R0, -RZ ;  /* 0x800000ff00007221 */ /* 0x000fc80000010100 */
[----:B------:R-:W-:-:S07]  /*73a0*/  FFMA R17, R17, R0, R17 ;  /* 0x0000000011117223 */ /* 0x000fce0000000011 */
.L_x_22090:
[----:B------:R-:W-:Y:S05]  /*73b0*/  BSYNC B1 ;  /* 0x0000000000017941 */ /* 0x000fea0003800000 */
.L_x_22088:
        /* <DEDUP_REMOVED lines=20> */
.L_x_22092:
[----:B------:R-:W0:Y:S02]  /*7500*/  MUFU.RCP R17, R16 ;  /* 0x0000001000117308 */ /* 0x000e240000001000 */
[----:B0-----:R-:W-:-:S04]  /*7510*/  FFMA R0, R16, R17, -1 ;  /* 0xbf80000010007423 */ /* 0x001fc80000000011 */
[----:B------:R-:W-:-:S04]  /*7520*/  FADD.FTZ R0, -R0, -RZ ;  /* 0x800000ff00007221 */ /* 0x000fc80000010100 */
[----:B------:R-:W-:-:S07]  /*7530*/  FFMA R17, R17, R0, R17 ;  /* 0x0000000011117223 */ /* 0x000fce0000000011 */
.L_x_22093:
[----:B------:R-:W-:Y:S05]  /*7540*/  BSYNC B1 ;  /* 0x0000000000017941 */ /* 0x000fea0003800000 */
.L_x_22091:
        /* <DEDUP_REMOVED lines=20> */
.L_x_22095:
[----:B------:R-:W0:Y:S02]  /*7690*/  MUFU.RCP R17, R14 ;  /* 0x0000000e00117308 */ /* 0x000e240000001000 */
[----:B0-----:R-:W-:-:S04]  /*76a0*/  FFMA R0, R14, R17, -1 ;  /* 0xbf8000000e007423 */ /* 0x001fc80000000011 */
[----:B------:R-:W-:-:S04]  /*76b0*/  FADD.FTZ R0, -R0, -RZ ;  /* 0x800000ff00007221 */ /* 0x000fc80000010100 */
[----:B------:R-:W-:-:S07]  /*76c0*/  FFMA R17, R17, R0, R17 ;  /* 0x0000000011117223 */ /* 0x000fce0000000011 */
.L_x_22096:
[----:B------:R-:W-:Y:S05]  /*76d0*/  BSYNC B1 ;  /* 0x0000000000017941 */ /* 0x000fea0003800000 */
.L_x_22094:
        /* <DEDUP_REMOVED lines=20> */
.L_x_22098:
[----:B------:R-:W0:Y:S02]  /*7820*/  MUFU.RCP R17, R16 ;  /* 0x0000001000117308 */ /* 0x000e240000001000 */
[----:B0-----:R-:W-:-:S04]  /*7830*/  FFMA R0, R16, R17, -1 ;  /* 0xbf80000010007423 */ /* 0x001fc80000000011 */
[----:B------:R-:W-:-:S04]  /*7840*/  FADD.FTZ R0, -R0, -RZ ;  /* 0x800000ff00007221 */ /* 0x000fc80000010100 */
[----:B------:R-:W-:-:S07]  /*7850*/  FFMA R17, R17, R0, R17 ;  /* 0x0000000011117223 */ /* 0x000fce0000000011 */
.L_x_22099:
[----:B------:R-:W-:Y:S05]  /*7860*/  BSYNC B1 ;  /* 0x0000000000017941 */ /* 0x000fea0003800000 */
.L_x_22097:
        /* <DEDUP_REMOVED lines=20> */
.L_x_22101:
[----:B------:R-:W0:Y:S02]  /*79b0*/  MUFU.RCP R17, R14 ;  /* 0x0000000e00117308 */ /* 0x000e240000001000 */
[----:B0-----:R-:W-:-:S04]  /*79c0*/  FFMA R0, R14, R17, -1 ;  /* 0xbf8000000e007423 */ /* 0x001fc80000000011 */
[----:B------:R-:W-:-:S04]  /*79d0*/  FADD.FTZ R0, -R0, -RZ ;  /* 0x800000ff00007221 */ /* 0x000fc80000010100 */
[----:B------:R-:W-:-:S07]  /*79e0*/  FFMA R17, R17, R0, R17 ;  /* 0x0000000011117223 */ /* 0x000fce0000000011 */
.L_x_22102:
[----:B------:R-:W-:Y:S05]  /*79f0*/  BSYNC B1 ;  /* 0x0000000000017941 */ /* 0x000fea0003800000 */
.L_x_22100:
        /* <DEDUP_REMOVED lines=20> */
.L_x_22104:
[----:B------:R-:W0:Y:S02]  /*7b40*/  MUFU.RCP R17, R16 ;  /* 0x0000001000117308 */ /* 0x000e240000001000 */
[----:B0-----:R-:W-:-:S04]  /*7b50*/  FFMA R0, R16, R17, -1 ;  /* 0xbf80000010007423 */ /* 0x001fc80000000011 */
[----:B------:R-:W-:-:S04]  /*7b60*/  FADD.FTZ R0, -R0, -RZ ;  /* 0x800000ff00007221 */ /* 0x000fc80000010100 */
[----:B------:R-:W-:-:S07]  /*7b70*/  FFMA R17, R17, R0, R17 ;  /* 0x0000000011117223 */ /* 0x000fce0000000011 */
.L_x_22105:
[----:B------:R-:W-:Y:S05]  /*7b80*/  BSYNC B1 ;  /* 0x0000000000017941 */ /* 0x000fea0003800000 */
.L_x_22103:
        /* <DEDUP_REMOVED lines=8> */
[----:B------:R-:W-:Y:S01]  /*7c10*/  F2FP.SATFINITE.E5M2.F32.PACK_AB_MERGE_C R13, RZ, R36, RZ ;  /* 0x00000024ff0d723e */ /* 0x000fe200048060ff */
[----:B------:R-:W-:Y:S01]  /*7c20*/  FMUL R0, R17, R49 ;  /* 0x0000003111007220 */ /* 0x000fe20000400000 */
[----:B------:R-:W-:-:S02]  /*7c30*/  FMNMX R38, |R38|, R3, !PT ;  /* 0x0000000326267209 */ /* 0x000fc40007800200 */
[----:B------:R-:W-:Y:S02]  /*7c40*/  F2FP.SATFINITE.E5M2.F32.PACK_AB_MERGE_C R16, RZ, R16, RZ ;  /* 0x00000010ff10723e */ /* 0x000fe400048060ff */
[----:B------:R-:W-:-:S03]  /*7c50*/  F2FP.SATFINITE.E5M2.F32.PACK_AB_MERGE_C R36, RZ, R37, RZ ;  /* 0x00000025ff24723e */ /* 0x000fc600048060ff */
        /* <DEDUP_REMOVED lines=10> */
.L_x_22107:
[----:B------:R-:W-:Y:S05]  /*7d00*/  BSYNC B0 ;  /* 0x0000000000007941 */ /* 0x000fea0003800000 */
.L_x_22106:
[----:B------:R-:W-:Y:S01]  /*7d10*/  FMUL R37, R39, R2 ;  /* 0x0000000227257220 */ /* 0x000fe20000400000 */
[----:B0-----:R-:W-:Y:S01]  /*7d20*/  LOP3.LUT R3, R13, 0xff, RZ, 0xc0, !PT ;  /* 0x000000ff0d037812 */ /* 0x001fe200078ec0ff */
[----:B------:R-:W-:Y:S01]  /*7d30*/  BSSY B0, `(.L_x_22108) ;  /* 0x000000e000007945 */ /* 0x000fe20003800000 */
[----:B------:R-:W-:Y:S02]  /*7d40*/  LOP3.LUT R14, R16, 0xffff, RZ, 0xc0, !PT ;  /* 0x0000ffff100e7812 */ /* 0x000fe400078ec0ff */
[----:B------:R-:W-:Y:S02]  /*7d50*/  F2FP.SATFINITE.E5M2.F32.PACK_AB_MERGE_C R37, RZ, R37, RZ ;  /* 0x00000025ff25723e */ /* 0x000fe400048060ff */
        /* <DEDUP_REMOVED lines=11> */
.L_x_22109:
[----:B------:R-:W-:Y:S05]  /*7e10*/  BSYNC B0 ;  /* 0x0000000000007941 */ /* 0x000fea0003800000 */
.L_x_22108:
[-C--:B------:R-:W-:Y:S01]  /*7e20*/  FMUL R18, R44, R2.reuse ;  /* 0x000000022c127220 */ /* 0x080fe20000400000 */
[-C--:B------:R-:W-:Y:S01]  /*7e30*/  FMUL R17, R46, R2.reuse ;  /* 0x000000022e117220 */ /* 0x080fe20000400000 */
[----:B------:R-:W-:Y:S01]  /*7e40*/  FMUL R16, R48, R2 ;  /* 0x0000000230107220 */ /* 0x000fe20000400000 */
[----:B------:R-:W-:Y:S01]  /*7e50*/  FMNMX R39, |R39|, R38, !PT ;  /* 0x0000002627277209 */ /* 0x000fe20007800200 */
[----:B------:R-:W-:Y:S01]  /*7e60*/  FMUL R38, R40, R2 ;  /* 0x0000000228267220 */ /* 0x000fe20000400000 */
[----:B------:R-:W-:Y:S01]  /*7e70*/  F2FP.SATFINITE.E5M2.F32.PACK_AB_MERGE_C R18, RZ, R18, RZ ;  /* 0x00000012ff12723e */ /* 0x000fe200048060ff */
[----:B------:R-:W-:Y:S01]  /*7e80*/  BSSY B0, `(.L_x_22110) ;  /* 0x000002a000007945 */ /* 0x000fe20003800000 */
[----:B------:R-:W-:Y:S02]  /*7e90*/  F2FP.SATFINITE.E5M2.F32.PACK_AB_MERGE_C R17, RZ, R17, RZ ;  /* 0x00000011ff11723e */ /* 0x000fe400048060ff */
[----:B0-----:R-:W-:Y:S02]  /*7ea0*/  LOP3.LUT R13, R18, 0xffff, RZ, 0xc0, !PT ;  /* 0x0000ffff120d7812 */ /* 0x001fe400078ec0ff */
[----:B------:R-:W-:-:S02]  /*7eb0*/  F2FP.SATFINITE.E5M2.F32.PACK_AB_MERGE_C R16, RZ, R16, RZ ;  /* 0x00000010ff10723e */ /* 0x000fc400048060ff */
[----:B------:R-:W-:Y:S02]  /*7ec0*/  LOP3.LUT R14, R13, 0xff, RZ, 0xc0, !PT ;  /* 0x000000ff0d0e7812 */ /* 0x000fe400078ec0ff */
[----:B------:R-:W-:Y:S02]  /*7ed0*/  PRMT R13, R17, 0x7104, RZ ;  /* 0x00007104110d7816 */ /* 0x000fe400000000ff */
[----:B------:R-:W-:Y:S02]  /*7ee0*/  LOP3.LUT R15, R16, 0xffff, RZ, 0xc0, !PT ;  /* 0x0000ffff100f7812 */ /* 0x000fe400078ec0ff */
[----:B------:R-:W-:Y:S01]  /*7ef0*/  LOP3.LUT R49, R14, 0xff00, R13, 0xf8, !PT ;  /* 0x0000ff000e317812 */ /* 0x000fe200078ef80d */
[----:B------:R-:W-:Y:S01]  /*7f00*/  FMUL R13, R50, R2 ;  /* 0x00000002320d7220 */ /* 0x000fe20000400000 */
[----:B------:R-:W-:Y:S02]  /*7f10*/  SHF.L.U32 R15, R15, 0x18, RZ ;  /* 0x000000180f0f7819 */ /* 0x000fe400000006ff */
[----:B------:R-:W-:-:S02]  /*7f20*/  FMNMX R40, |R40|, R39, !PT ;  /* 0x0000002728287209 */ /* 0x000fc40007800200 */
[----:B------:R-:W-:Y:S02]  /*7f30*/  F2FP.SATFINITE.E5M2.F32.PACK_AB_MERGE_C R13, RZ, R13, RZ ;  /* 0x0000000dff0d723e */ /* 0x000fe400048060ff */
[----:B------:R-:W-:Y:S02]  /*7f40*/  F2FP.SATFINITE.E5M2.F32.PACK_AB_MERGE_C R38, RZ, R38, RZ ;  /* 0x00000026ff26723e */ /* 0x000fe400048060ff */
        /* <DEDUP_REMOVED lines=11> */
[----:B------:R-:W-:Y:S01]  /*8000*/  F2FP.SATFINITE.E5M2.F32.PACK_AB_MERGE_C R37, RZ, R37, RZ ;  /* 0x00000025ff25723e */ /* 0x000fe200048060ff */
        /* <DEDUP_REMOVED lines=17> */
.L_x_22111:
[----:B------:R-:W-:Y:S05]  /*8120*/  BSYNC B0 ;  /* 0x0000000000007941 */ /* 0x000fea0003800000 */
.L_x_22110:
[-C--:B------:R-:W-:Y:S01]  /*8130*/  FMUL R55, R45, R2.reuse ;  /* 0x000000022d377220 */ /* 0x080fe20000400000 */
[----:B------:R-:W-:Y:S01]  /*8140*/  FMUL R41, R47, R2 ;  /* 0x000000022f297220 */ /* 0x000fe20000400000 */
[----:B0-----:R-:W-:Y:S01]  /*8150*/  FMNMX R15, |R45|, R44, !PT ;  /* 0x0000002c2d0f7209 */ /* 0x001fe20007800200 */
[-C--:B------:R-:W-:Y:S01]  /*8160*/  FMUL R44, R51, R2.reuse ;  /* 0x00000002332c7220 */ /* 0x080fe20000400000 */
[-C--:B------:R-:W-:Y:S01]  /*8170*/  FMUL R45, R0, R2.reuse ;  /* 0x00000002002d7220 */ /* 0x080fe20000400000 */
[----:B------:R-:W-:Y:S01]  /*8180*/  F2FP.SATFINITE.E5M2.F32.PACK_AB_MERGE_C R55, RZ, R55, RZ ;  /* 0x00000037ff37723e */ /* 0x000fe200048060ff */
[-C--:B------:R-:W-:Y:S01]  /*8190*/  FMUL R42, R42, R2.reuse ;  /* 0x000000022a2a7220 */ /* 0x080fe20000400000 */
[----:B------:R-:W-:Y:S01]  /*81a0*/  F2FP.SATFINITE.E5M2.F32.PACK_AB_MERGE_C R41, RZ, R41, RZ ;  /* 0x00000029ff29723e */ /* 0x000fe200048060ff */
[----:B------:R-:W-:Y:S01]  /*81b0*/  FMUL R43, R43, R2 ;  /* 0x000000022b2b7220 */ /* 0x000fe20000400000 */
[----:B------:R-:W-:Y:S01]  /*81c0*/  LOP3.LUT R14, R55, 0xffff, RZ, 0xc0, !PT ;  /* 0x0000ffff370e7812 */ /* 0x000fe200078ec0ff */
[----:B------:R-:W-:Y:S01]  /*81d0*/  BSSY B0, `(.L_x_22112) ;  /* 0x0000038000007945 */ /* 0x000fe20003800000 */
[----:B------:R-:W-:-:S02]  /*81e0*/  F2FP.SATFINITE.E5M2.F32.PACK_AB_MERGE_C R44, RZ, R44, RZ ;  /* 0x0000002cff2c723e */ /* 0x000fc400048060ff */
[----:B------:R-:W-:Y:S02]  /*81f0*/  LOP3.LUT R39, R14, 0xff, RZ, 0xc0, !PT ;  /* 0x000000ff0e277812 */ /* 0x000fe400078ec0ff */
[----:B------:R-:W-:Y:S02]  /*8200*/  PRMT R14, R41, 0x7104, RZ ;  /* 0x00007104290e7816 */ /* 0x000fe400000000ff */
[----:B------:R-:W-:Y:S02]  /*8210*/  F2FP.SATFINITE.E5M2.F32.PACK_AB_MERGE_C R45, RZ, R45, RZ ;  /* 0x0000002dff2d723e */ /* 0x000fe400048060ff */
        /* <DEDUP_REMOVED lines=14> */
[----:B------:R-:W-:Y:S01]  /*8300*/  F2FP.SATFINITE.E5M2.F32.PACK_AB_MERGE_C R42, RZ, R42, RZ ;  /* 0x0000002aff2a723e */ /* 0x000fe200048060ff */
[----:B------:R-:W-:Y:S01]  /*8310*/  FFMA.RM R15, R15, R38, 12582913 ;  /* 0x4b4000010f0f7423 */ /* 0x000fe20000004026 */
[----:B------:R-:W-:Y:S02]  /*8320*/  F2FP.SATFINITE.E5M2.F32.PACK_AB_MERGE_C R43, RZ, R43, RZ ;  /* 0x0000002bff2b723e */ /* 0x000fe400048060ff */
        /* <DEDUP_REMOVED lines=34> */
.L_x_22113:
[----:B------:R-:W-:Y:S05]  /*8550*/  BSYNC B0 ;  /* 0x0000000000007941 */ /* 0x000fea0003800000 */
.L_x_22112:
        /* <DEDUP_REMOVED lines=13> */
.L_x_22115:
[----:B------:R-:W-:Y:S05]  /*8630*/  BSYNC B0 ;  /* 0x0000000000007941 */ /* 0x000fea0003800000 */
.L_x_22114:
        /* <DEDUP_REMOVED lines=14> */
.L_x_22117:
[----:B------:R-:W-:Y:S05]  /*8720*/  BSYNC B0 ;  /* 0x0000000000007941 */ /* 0x000fea0003800000 */
.L_x_22116:
        /* <DEDUP_REMOVED lines=14> */
.L_x_22119:
[----:B------:R-:W-:Y:S05]  /*8810*/  BSYNC B0 ;  /* 0x0000000000007941 */ /* 0x000fea0003800000 */
.L_x_22118:
        /* <DEDUP_REMOVED lines=14> */
.L_x_22121:
[----:B------:R-:W-:Y:S05]  /*8900*/  BSYNC B0 ;  /* 0x0000000000007941 */ /* 0x000fea0003800000 */
.L_x_22120:
[----:B------:R-:W-:Y:S01]  /*8910*/  BSSY B1, `(.L_x_22122) ;  /* 0x000000c000017945 */ /* 0x000fe20003800000 */
[----:B0-2-4-:R-:W-:Y:S02]  /*8920*/  LOP3.LUT R36, R7, 0x3, RZ, 0xfc, !PT ;  /* 0x0000000307247812 */ /* 0x015fe400078efcff */
[----:B------:R-:W-:Y:S01]  /*8930*/  LEA.HI.X R41, R9, R71, R8, 0x3, P2 ;  /* 0x0000004709297211 */ /* 0x000fe200010f1c08 */
[----:B------:R-:W-:Y:S06]  /*8940*/  @P1 BRA `(.L_x_22123) ;  /* 0x0000000000101947 */ /* 0x000fec0003800000 */
[----:B------:R-:W-:Y:S01]  /*8950*/  IMAD.MOV.U32 R0, RZ, RZ, R46 ;  /* 0x000000ffff007224 */ /* 0x000fe200078e002e */
[----:B---3--:R-:W-:-:S07]  /*8960*/  MOV R13, 0x8980 ;  /* 0x00008980000d7802 */ /* 0x008fce0000000f00 */
[----:B-1---5:R-:W-:Y:S05]  /*8970*/  CALL.REL.NOINC `($__internal_503_$__cuda_sm20_rcp_rn_f32_slowpath) ;  /* 0x0000004000047944 */ /* 0x022fea0003c00000 */
[----:B------:R-:W-:Y:S05]  /*8980*/  BRA `(.L_x_22124) ;  /* 0x0000000000107947 */ /* 0x000fea0003800000 */
.L_x_22123:
[----:B------:R-:W0:Y:S02]  /*8990*/  MUFU.RCP R17, R46 ;  /* 0x0000002e00117308 */ /* 0x000e240000001000 */
[----:B0-----:R-:W-:-:S04]  /*89a0*/  FFMA R0, R46, R17, -1 ;  /* 0xbf8000002e007423 */ /* 0x001fc80000000011 */
[----:B------:R-:W-:-:S04]  /*89b0*/  FADD.FTZ R0, -R0, -RZ ;  /* 0x800000ff00007221 */ /* 0x000fc80000010100 */
[----:B------:R-:W-:-:S07]  /*89c0*/  FFMA R17, R17, R0, R17 ;  /* 0x0000000011117223 */ /* 0x000fce0000000011 */
.L_x_22124:
[----:B------:R-:W-:Y:S05]  /*89d0*/  BSYNC B1 ;  /* 0x0000000000017941 */ /* 0x000fea0003800000 */
.L_x_22122:
        /* <DEDUP_REMOVED lines=20> */
.L_x_22126:
[----:B------:R-:W0:Y:S02]  /*8b20*/  MUFU.RCP R17, R16 ;  /* 0x0000001000117308 */ /* 0x000e240000001000 */
[----:B0-----:R-:W-:-:S04]  /*8b30*/  FFMA R0, R16, R17, -1 ;  /* 0xbf80000010007423 */ /* 0x001fc80000000011 */
[----:B------:R-:W-:-:S04]  /*8b40*/  FADD.FTZ R0, -R0, -RZ ;  /* 0x800000ff00007221 */ /* 0x000fc80000010100 */
[----:B------:R-:W-:-:S07]  /*8b50*/  FFMA R17, R17, R0, R17 ;  /* 0x0000000011117223 */ /* 0x000fce0000000011 */
.L_x_22127:
[----:B------:R-:W-:Y:S05]  /*8b60*/  BSYNC B1 ;  /* 0x0000000000017941 */ /* 0x000fea0003800000 */
.L_x_22125:
        /* <DEDUP_REMOVED lines=20> */
.L_x_22129:
[----:B------:R-:W0:Y:S02]  /*8cb0*/  MUFU.RCP R17, R14 ;  /* 0x0000000e00117308 */ /* 0x000e240000001000 */
[----:B0-----:R-:W-:-:S04]  /*8cc0*/  FFMA R0, R14, R17, -1 ;  /* 0xbf8000000e007423 */ /* 0x001fc80000000011 */
[----:B------:R-:W-:-:S04]  /*8cd0*/  FADD.FTZ R0, -R0, -RZ ;  /* 0x800000ff00007221 */ /* 0x000fc80000010100 */
[----:B------:R-:W-:-:S07]  /*8ce0*/  FFMA R17, R17, R0, R17 ;  /* 0x0000000011117223 */ /* 0x000fce0000000011 */
.L_x_22130:
[----:B------:R-:W-:Y:S05]  /*8cf0*/  BSYNC B1 ;  /* 0x0000000000017941 */ /* 0x000fea0003800000 */
.L_x_22128:
        /* <DEDUP_REMOVED lines=20> */
.L_x_22132:
[----:B------:R-:W0:Y:S02]  /*8e40*/  MUFU.RCP R17, R16 ;  /* 0x0000001000117308 */ /* 0x000e240000001000 */
[----:B0-----:R-:W-:-:S04]  /*8e50*/  FFMA R0, R16, R17, -1 ;  /* 0xbf80000010007423 */ /* 0x001fc80000000011 */
[----:B------:R-:W-:-:S04]  /*8e60*/  FADD.FTZ R0, -R0, -RZ ;  /* 0x800000ff00007221 */ /* 0x000fc80000010100 */
[----:B------:R-:W-:-:S07]  /*8e70*/  FFMA R17, R17, R0, R17 ;  /* 0x0000000011117223 */ /* 0x000fce0000000011 */
.L_x_22133:
[----:B------:R-:W-:Y:S05]  /*8e80*/  BSYNC B1 ;  /* 0x0000000000017941 */ /* 0x000fea0003800000 */
.L_x_22131:
        /* <DEDUP_REMOVED lines=20> */
.L_x_22135:
[----:B------:R-:W0:Y:S02]  /*8fd0*/  MUFU.RCP R17, R14 ;  /* 0x0000000e00117308 */ /* 0x000e240000001000 */
[----:B0-----:R-:W-:-:S04]  /*8fe0*/  FFMA R0, R14, R17, -1 ;  /* 0xbf8000000e007423 */ /* 0x001fc80000000011 */
[----:B------:R-:W-:-:S04]  /*8ff0*/  FADD.FTZ R0, -R0, -RZ ;  /* 0x800000ff00007221 */ /* 0x000fc80000010100 */
[----:B------:R-:W-:-:S07]  /*9000*/  FFMA R17, R17, R0, R17 ;  /* 0x0000000011117223 */ /* 0x000fce0000000011 */
.L_x_22136:
[----:B------:R-:W-:Y:S05]  /*9010*/  BSYNC B1 ;  /* 0x0000000000017941 */ /* 0x000fea0003800000 */
.L_x_22134:
        /* <DEDUP_REMOVED lines=20> */
.L_x_22138:
[----:B------:R-:W0:Y:S02]  /*9160*/  MUFU.RCP R17, R16 ;  /* 0x0000001000117308 */ /* 0x000e240000001000 */
[----:B0-----:R-:W-:-:S04]  /*9170*/  FFMA R0, R16, R17, -1 ;  /* 0xbf80000010007423 */ /* 0x001fc80000000011 */
[----:B------:R-:W-:-:S04]  /*9180*/  FADD.FTZ R0, -R0, -RZ ;  /* 0x800000ff00007221 */ /* 0x000fc80000010100 */
[----:B------:R-:W-:-:S07]  /*9190*/  FFMA R17, R17, R0, R17 ;  /* 0x0000000011117223 */ /* 0x000fce0000000011 */
.L_x_22139:
[----:B------:R-:W-:Y:S05]  /*91a0*/  BSYNC B1 ;  /* 0x0000000000017941 */ /* 0x000fea0003800000 */
.L_x_22137:
        /* <DEDUP_REMOVED lines=20> */
.L_x_22141:
[----:B------:R-:W0:Y:S02]  /*92f0*/  MUFU.RCP R17, R14 ;  /* 0x0000000e00117308 */ /* 0x000e240000001000 */
[----:B0-----:R-:W-:-:S04]  /*9300*/  FFMA R0, R14, R17, -1 ;  /* 0xbf8000000e007423 */ /* 0x001fc80000000011 */
[----:B------:R-:W-:-:S04]  /*9310*/  FADD.FTZ R0, -R0, -RZ ;  /* 0x800000ff00007221 */ /* 0x000fc80000010100 */
[----:B------:R-:W-:-:S07]  /*9320*/  FFMA R17, R17, R0, R17 ;  /* 0x0000000011117223 */ /* 0x000fce0000000011 */
.L_x_22142:
[----:B------:R-:W-:Y:S05]  /*9330*/  BSYNC B1 ;  /* 0x0000000000017941 */ /* 0x000fea0003800000 */
.L_x_22140:
        /* <DEDUP_REMOVED lines=20> */
.L_x_22144:
[----:B------:R-:W0:Y:S02]  /*9480*/  MUFU.RCP R17, R16 ;  /* 0x0000001000117308 */ /* 0x000e240000001000 */
[----:B0-----:R-:W-:-:S04]  /*9490*/  FFMA R0, R16, R17, -1 ;  /* 0xbf80000010007423 */ /* 0x001fc80000000011 */
[----:B------:R-:W-:-:S04]  /*94a0*/  FADD.FTZ R0, -R0, -RZ ;  /* 0x800000ff00007221 */ /* 0x000fc80000010100 */
[----:B------:R-:W-:-:S07]  /*94b0*/  FFMA R17, R17, R0, R17 ;  /* 0x0000000011117223 */ /* 0x000fce0000000011 */
.L_x_22145:
[----:B------:R-:W-:Y:S05]  /*94c0*/  BSYNC B1 ;  /* 0x0000000000017941 */ /* 0x000fea0003800000 */
.L_x_22143:
        /* <DEDUP_REMOVED lines=20> */
.L_x_22147:
[----:B------:R-:W0:Y:S02]  /*9610*/  MUFU.RCP R17, R14 ;  /* 0x0000000e00117308 */ /* 0x000e240000001000 */
[----:B0-----:R-:W-:-:S04]  /*9620*/  FFMA R0, R14, R17, -1 ;  /* 0xbf8000000e007423 */ /* 0x001fc80000000011 */
[----:B------:R-:W-:-:S04]  /*9630*/  FADD.FTZ R0, -R0, -RZ ;  /* 0x800000ff00007221 */ /* 0x000fc80000010100 */
[----:B------:R-:W-:-:S07]  /*9640*/  FFMA R17, R17, R0, R17 ;  /* 0x0000000011117223 */ /* 0x000fce0000000011 */
.L_x_22148:
[----:B------:R-:W-:Y:S05]  /*9650*/  BSYNC B1 ;  /* 0x0000000000017941 */ /* 0x000fea0003800000 */
.L_x_22146:
        /* <DEDUP_REMOVED lines=20> */
.L_x_22150:
[----:B------:R-:W0:Y:S02]  /*97a0*/  MUFU.RCP R17, R16 ;  /* 0x0000001000117308 */ /* 0x000e240000001000 */
[----:B0-----:R-:W-:-:S04]  /*97b0*/  FFMA R0, R16, R17, -1 ;  /* 0xbf80000010007423 */ /* 0x001fc80000000011 */
[----:B------:R-:W-:-:S04]  /*97c0*/  FADD.FTZ R0, -R0, -RZ ;  /* 0x800000ff00007221 */ /* 0x000fc80000010100 */
[----:B------:R-:W-:-:S07]  /*97d0*/  FFMA R17, R17, R0, R17 ;  /* 0x0000000011117223 */ /* 0x000fce0000000011 */
.L_x_22151:
[----:B------:R-:W-:Y:S05]  /*97e0*/  BSYNC B1 ;  /* 0x0000000000017941 */ /* 0x000fea0003800000 */
.L_x_22149:
        /* <DEDUP_REMOVED lines=20> */
.L_x_22153:
[----:B------:R-:W0:Y:S02]  /*9930*/  MUFU.RCP R17, R14 ;  /* 0x0000000e00117308 */ /* 0x000e240000001000 */
[----:B0-----:R-:W-:-:S04]  /*9940*/  FFMA R0, R14, R17, -1 ;  /* 0xbf8000000e007423 */ /* 0x001fc80000000011 */
[----:B------:R-:W-:-:S04]  /*9950*/  FADD.FTZ R0, -R0, -RZ ;  /* 0x800000ff00007221 */ /* 0x000fc80000010100 */
[----:B------:R-:W-:-:S07]  /*9960*/  FFMA R17, R17, R0, R17 ;  /* 0x0000000011117223 */ /* 0x000fce0000000011 */
.L_x_22154:
[----:B------:R-:W-:Y:S05]  /*9970*/  BSYNC B1 ;  /* 0x0000000000017941 */ /* 0x000fea0003800000 */
.L_x_22152:
        /* <DEDUP_REMOVED lines=20> */
.L_x_22156:
[----:B------:R-:W0:Y:S02]  /*9ac0*/  MUFU.RCP R17, R16 ;  /* 0x0000001000117308 */ /* 0x000e240000001000 */
[----:B0-----:R-:W-:-:S04]  /*9ad0*/  FFMA R0, R16, R17, -1 ;  /* 0xbf80000010007423 */ /* 0x001fc80000000011 */
[----:B------:R-:W-:-:S04]  /*9ae0*/  FADD.FTZ R0, -R0, -RZ ;  /* 0x800000ff00007221 */ /* 0x000fc80000010100 */
[----:B------:R-:W-:-:S07]  /*9af0*/  FFMA R17, R17, R0, R17 ;  /* 0x0000000011117223 */ /* 0x000fce0000000011 */
.L_x_22157:
[----:B------:R-:W-:Y:S05]  /*9b00*/  BSYNC B1 ;  /* 0x0000000000017941 */ /* 0x000fea0003800000 */
.L_x_22155:
        /* <DEDUP_REMOVED lines=20> */
.L_x_22159:
[----:B------:R-:W0:Y:S02]  /*9c50*/  MUFU.RCP R17, R14 ;  /* 0x0000000e00117308 */ /* 0x000e240000001000 */
[----:B0-----:R-:W-:-:S04]  /*9c60*/  FFMA R0, R14, R17, -1 ;  /* 0xbf8000000e007423 */ /* 0x001fc80000000011 */
[----:B------:R-:W-:-:S04]  /*9c70*/  FADD.FTZ R0, -R0, -RZ ;  /* 0x800000ff00007221 */ /* 0x000fc80000010100 */
[----:B------:R-:W-:-:S07]  /*9c80*/  FFMA R17, R17, R0, R17 ;  /* 0x0000000011117223 */ /* 0x000fce0000000011 */
.L_x_22160:
[----:B------:R-:W-:Y:S05]  /*9c90*/  BSYNC B1 ;  /* 0x0000000000017941 */ /* 0x000fea0003800000 */
.L_x_22158:
        /* <DEDUP_REMOVED lines=20> */
.L_x_22162:
[----:B------:R-:W0:Y:S02]  /*9de0*/  MUFU.RCP R17, R16 ;  /* 0x0000001000117308 */ /* 0x000e240000001000 */
[----:B0-----:R-:W-:-:S04]  /*9df0*/  FFMA R0, R16, R17, -1 ;  /* 0xbf80000010007423 */ /* 0x001fc80000000011 */
[----:B------:R-:W-:-:S04]  /*9e00*/  FADD.FTZ R0, -R0, -RZ ;  /* 0x800000ff00007221 */ /* 0x000fc80000010100 */
[----:B------:R-:W-:-:S07]  /*9e10*/  FFMA R17, R17, R0, R17 ;  /* 0x0000000011117223 */ /* 0x000fce0000000011 */
.L_x_22163:
[----:B------:R-:W-:Y:S05]  /*9e20*/  BSYNC B1 ;  /* 0x0000000000017941 */ /* 0x000fea0003800000 */
.L_x_22161:
        /* <DEDUP_REMOVED lines=20> */
.L_x_22165:
[----:B------:R-:W0:Y:S02]  /*9f70*/  MUFU.RCP R17, R14 ;  /* 0x0000000e00117308 */ /* 0x000e240000001000 */
[----:B0-----:R-:W-:-:S04]  /*9f80*/  FFMA R0, R14, R17, -1 ;  /* 0xbf8000000e007423 */ /* 0x001fc80000000011 */
[----:B------:R-:W-:-:S04]  /*9f90*/  FADD.FTZ R0, -R0, -RZ ;  /* 0x800000ff00007221 */ /* 0x000fc80000010100 */
[----:B------:R-:W-:-:S07]  /*9fa0*/  FFMA R17, R17, R0, R17 ;  /* 0x0000000011117223 */ /* 0x000fce0000000011 */
.L_x_22166:
[----:B------:R-:W-:Y:S05]  /*9fb0*/  BSYNC B1 ;  /* 0x0000000000017941 */ /* 0x000fea0003800000 */
.L_x_22164:
        /* <DEDUP_REMOVED lines=20> */
.L_x_22168:
[----:B------:R-:W0:Y:S02]  /*a100*/  MUFU.RCP R17, R16 ;  /* 0x0000001000117308 */ /* 0x000e240000001000 */
[----:B0-----:R-:W-:-:S04]  /*a110*/  FFMA R0, R16, R17, -1 ;  /* 0xbf80000010007423 */ /* 0x001fc80000000011 */
[----:B------:R-:W-:-:S04]  /*a120*/  FADD.FTZ R0, -R0, -RZ ;  /* 0x800000ff00007221 */ /* 0x000fc80000010100 */
[----:B------:R-:W-:-:S07]  /*a130*/  FFMA R17, R17, R0, R17 ;  /* 0x0000000011117223 */ /* 0x000fce0000000011 */
.L_x_22169:
[----:B------:R-:W-:Y:S05]  /*a140*/  BSYNC B1 ;  /* 0x0000000000017941 */ /* 0x000fea0003800000 */
.L_x_22167:
[----:B------:R-:W-:Y:S01]  /*a150*/  ISETP.GE.U32.AND P0, PT, R36, R6, PT ;  /* 0x000000062400720c */ /* 0x000fe20003f06070 */
[----:B------:R-:W-:Y:S01]  /*a160*/  FMUL R0, R32, R2 ;  /* 0x0000000220007220 */ /* 0x000fe20000400000 */
[----:B------:R-:W-:Y:S01]  /*a170*/  FMNMX R32, R3, |R32|, !PT ;  /* 0x4000002003207209 */ /* 0x000fe20007800000 */
[----:B------:R-:W-:Y:S01]  /*a180*/  FMUL R3, R20, R2 ;  /* 0x0000000214037220 */ /* 0x000fe20000400000 */
[----:B------:R-:W-:Y:S01]  /*a190*/  ISETP.GE.U32.OR P0, PT, R53, R5, P0 ;  /* 0x000000053500720c */ /* 0x000fe20000706470 */
[----:B------:R-:W-:Y:S01]  /*a1a0*/  FMUL R35, R17, R35 ;  /* 0x0000002311237220 */ /* 0x000fe20000400000 */
[----:B------:R-:W-:Y:S01]  /*a1b0*/  F2FP.SATFINITE.E5M2.F32.PACK_AB_MERGE_C R45, RZ, R0, RZ ;  /* 0x00000000ff2d723e */ /* 0x000fe200048060ff */
[-C--:B------:R-:W-:Y:S01]  /*a1c0*/  FMUL R18, R28, R2.reuse ;  /* 0x000000021c127220 */ /* 0x080fe20000400000 */
[----:B------:R-:W-:Y:S01]  /*a1d0*/  F2FP.SATFINITE.E5M2.F32.PACK_AB_MERGE_C R37, RZ, R3, RZ ;  /* 0x00000003ff25723e */ /* 0x000fe200048060ff */
[----:B------:R-:W-:Y:S01]  /*a1e0*/  FMUL R3, R21, R2 ;  /* 0x0000000215037220 */ /* 0x000fe20000400000 */
[C---:B------:R-:W-:Y:S01]  /*a1f0*/  FMNMX R15, |R33|.reuse, R32, !PT ;  /* 0x00000020210f7209 */ /* 0x040fe20007800200 */
[-C--:B------:R-:W-:Y:S01]  /*a200*/  FMUL R33, R33, R2.reuse ;  /* 0x0000000221217220 */ /* 0x080fe20000400000 */
[----:B------:R-:W-:Y:S01]  /*a210*/  LOP3.LUT R13, R45, 0xff, RZ, 0xc0, !PT ;  /* 0x000000ff2d0d7812 */ /* 0x000fe200078ec0ff */
[-C--:B------:R-:W-:Y:S01]  /*a220*/  FMUL R32, R26, R2.reuse ;  /* 0x000000021a207220 */ /* 0x080fe20000400000 */
[----:B------:R-:W-:Y:S01]  /*a230*/  LOP3.LUT R0, R37, 0xffff, RZ, 0xc0, !PT ;  /* 0x0000ffff25007812 */ /* 0x000fe200078ec0ff */
[----:B------:R-:W-:Y:S01]  /*a240*/  BSSY B0, `(.L_x_22170) ;  /* 0x000005d000007945 */ /* 0x000fe20003800000 */
[----:B------:R-:W-:Y:S01]  /*a250*/  F2FP.SATFINITE.E5M2.F32.PACK_AB_MERGE_C R36, RZ, R33, RZ ;  /* 0x00000021ff24723e */ /* 0x000fe200048060ff */
[----:B------:R-:W-:Y:S01]  /*a260*/  FMUL R33, R27, R2 ;  /* 0x000000021b217220 */ /* 0x000fe20000400000 */
[----:B------:R-:W-:-:S02]  /*a270*/  PRMT R13, R0, 0x7604, R13 ;  /* 0x00007604000d7816 */ /* 0x000fc4000000000d */
[----:B------:R-:W-:Y:S02]  /*a280*/  @!P0 IADD3 R0, P2, R40, R9, RZ ;  /* 0x0000000928008210 */ /* 0x000fe40007f5e0ff */
[----:B------:R-:W-:Y:S02]  /*a290*/  F2FP.SATFINITE.E5M2.F32.PACK_AB_MERGE_C R14, RZ, R3, RZ ;  /* 0x00000003ff0e723e */ /* 0x000fe400048060ff */
[----:B------:R-:W-:Y:S02]  /*a2a0*/  ISETP.GE.U32.AND P1, PT, R7, R5, PT ;  /* 0x000000050700720c */ /* 0x000fe40003f26070 */
[----:B------:R-:W-:Y:S02]  /*a2b0*/  @!P0 IADD3.X R5, R41, R8, RZ, P2, !PT ;  /* 0x0000000829058210 */ /* 0x000fe400017fe4ff */
[----:B------:R-:W-:Y:S02]  /*a2c0*/  @!P0 PRMT R45, R36, 0x7604, R45 ;  /* 0x00007604242d8816 */ /* 0x000fe4000000002d */
[----:B------:R-:W-:-:S02]  /*a2d0*/  @!P0 LEA R16, P2, R0, R52, 0x1 ;  /* 0x0000003400108211 */ /* 0x000fc400078408ff */
[----:B------:R-:W-:Y:S02]  /*a2e0*/  LOP3.LUT R36, R36, 0xff, RZ, 0xc0, !PT ;  /* 0x000000ff24247812 */ /* 0x000fe400078ec0ff */
[----:B------:R-:W-:Y:S02]  /*a2f0*/  LOP3.LUT R3, R14, 0xffff, RZ, 0xc0, !PT ;  /* 0x0000ffff0e037812 */ /* 0x000fe400078ec0ff */
[----:B------:R-:W-:Y:S02]  /*a300*/  F2FP.SATFINITE.E5M2.F32.PACK_AB_MERGE_C R32, RZ, R32, RZ ;  /* 0x00000020ff20723e */ /* 0x000fe400048060ff */
[----:B------:R-:W-:Y:S01]  /*a310*/  @!P0 LEA.HI.X R17, R0, R19, R5, 0x1, P2 ;  /* 0x0000001300118211 */ /* 0x000fe200010f0c05 */
[-C--:B------:R-:W-:Y:S01]  /*a320*/  FMUL R5, R29, R2.reuse ;  /* 0x000000021d057220 */ /* 0x080fe20000400000 */
[----:B------:R-:W-:Y:S01]  /*a330*/  FMNMX R20, |R20|, R15, !PT ;  /* 0x0000000f14147209 */ /* 0x000fe20007800200 */
[----:B------:R-:W-:Y:S01]  /*a340*/  FMUL R0, R30, R2 ;  /* 0x000000021e007220 */ /* 0x000fe20000400000 */
[----:B------:R-:W-:-:S02]  /*a350*/  PRMT R36, R3, 0x7604, R36 ;  /* 0x0000760403247816 */ /* 0x000fc40000000024 */
[----:B------:R-:W-:Y:S02]  /*a360*/  F2FP.SATFINITE.E5M2.F32.PACK_AB_MERGE_C R33, RZ, R33, RZ ;  /* 0x00000021ff21723e */ /* 0x000fe400048060ff */
[----:B------:R-:W-:Y:S02]  /*a370*/  LOP3.LUT R3, R32, 0xffff, RZ, 0xc0, !PT ;  /* 0x0000ffff20037812 */ /* 0x000fe400078ec0ff */
[----:B------:R-:W-:Y:S02]  /*a380*/  @!P0 PRMT R37, R14, 0x7604, R37 ;  /* 0x000076040e258816 */ /* 0x000fe40000000025 */
[----:B------:R-:W-:Y:S02]  /*a390*/  FMNMX R15, |R21|, R20, !PT ;  /* 0x00000014150f7209 */ /* 0x000fe40007800200 */
[----:B------:R-:W-:Y:S02]  /*a3a0*/  F2FP.SATFINITE.E5M2.F32.PACK_AB_MERGE_C R5, RZ, R5, RZ ;  /* 0x00000005ff05723e */ /* 0x000fe400048060ff */
[----:B------:R-:W-:-:S02]  /*a3b0*/  LOP3.LUT R14, R33, 0xffff, RZ, 0xc0, !PT ;  /* 0x0000ffff210e7812 */ /* 0x000fc400078ec0ff */
[----:B------:R-:W-:Y:S01]  /*a3c0*/  LOP3.LUT R21, R3, 0xff, RZ, 0xc0, !PT ;  /* 0x000000ff03157812 */ /* 0x000fe200078ec0ff */
[----:B------:R-:W-:Y:S01]  /*a3d0*/  FMUL R3, R34, R2 ;  /* 0x0000000222037220 */ /* 0x000fe20000400000 */
[----:B------:R-:W-:Y:S02]  /*a3e0*/  PRMT R42, R5, 0x7104, RZ ;  /* 0x00007104052a7816 */ /* 0x000fe400000000ff */
[----:B------:R-:W-:Y:S02]  /*a3f0*/  LOP3.LUT R43, R14, 0xff, RZ, 0xc0, !PT ;  /* 0x000000ff0e2b7812 */ /* 0x000fe400078ec0ff */
[----:B------:R-:W-:Y:S02]  /*a400*/  F2FP.SATFINITE.E5M2.F32.PACK_AB_MERGE_C R0, RZ, R0, RZ ;  /* 0x00000000ff00723e */ /* 0x000fe400048060ff */
[----:B------:R-:W-:Y:S02]  /*a410*/  F2FP.SATFINITE.E5M2.F32.PACK_AB_MERGE_C R18, RZ, R18, RZ ;  /* 0x00000012ff12723e */ /* 0x000fe400048060ff */
[----:B------:R-:W-:-:S02]  /*a420*/  F2FP.SATFINITE.E5M2.F32.PACK_AB_MERGE_C R3, RZ, R3, RZ ;  /* 0x00000003ff03723e */ /* 0x000fc400048060ff */
[C---:B------:R-:W-:Y:S01]  /*a430*/  FMNMX R44, |R22|.reuse, R15, !PT ;  /* 0x0000000f162c7209 */ /* 0x040fe20007800200 */
[-C--:B------:R-:W-:Y:S01]  /*a440*/  FMUL R22, R22, R2.reuse ;  /* 0x0000000216167220 */ /* 0x080fe20000400000 */
[----:B------:R-:W-:Y:S01]  /*a450*/  LOP3.LUT R14, R43, 0xff00, R42, 0xf8, !PT ;  /* 0x0000ff002b0e7812 */ /* 0x000fe200078ef82a */
[----:B------:R-:W-:Y:S01]  /*a460*/  FMUL R43, R23, R2 ;  /* 0x00000002172b7220 */ /* 0x000fe20000400000 */
[----:B------:R-:W-:Y:S01]  /*a470*/  IMAD.U32 R15, R0, 0x10000, RZ ;  /* 0x00010000000f7824 */ /* 0x000fe200078e00ff */
[----:B------:R-:W-:Y:S02]  /*a480*/  PRMT R20, R18, 0x7104, RZ ;  /* 0x0000710412147816 */ /* 0x000fe400000000ff */
[----:B------:R-:W-:Y:S02]  /*a490*/  LOP3.LUT R42, R3, 0xffff, RZ, 0xc0, !PT ;  /* 0x0000ffff032a7812 */ /* 0x000fe400078ec0ff */
[----:B------:R-:W-:Y:S02]  /*a4a0*/  F2FP.SATFINITE.E5M2.F32.PACK_AB_MERGE_C R22, RZ, R22, RZ ;  /* 0x00000016ff16723e */ /* 0x000fe400048060ff */
[----:B------:R-:W-:-:S02]  /*a4b0*/  LOP3.LUT R50, R21, 0xff00, R20, 0xf8, !PT ;  /* 0x0000ff0015327812 */ /* 0x000fc400078ef814 */
[----:B------:R-:W-:Y:S01]  /*a4c0*/  LOP3.LUT R46, R15, 0xff0000, RZ, 0xc0, !PT ;  /* 0x00ff00000f2e7812 */ /* 0x000fe200078ec0ff */
[----:B------:R-:W-:Y:S01]  /*a4d0*/  IMAD.SHL.U32 R15, R42, 0x1000000, RZ ;  /* 0x010000002a0f7824 */ /* 0x000fe200078e00ff */
[----:B------:R-:W-:Y:S02]  /*a4e0*/  F2FP.SATFINITE.E5M2.F32.PACK_AB_MERGE_C R43, RZ, R43, RZ ;  /* 0x0000002bff2b723e */ /* 0x000fe400048060ff */
        /* <DEDUP_REMOVED lines=22> */
[----:B------:R-:W-:-:S02]  /*a650*/  F2FP.SATFINITE.E5M2.F32.PACK_AB_MERGE_C R25, RZ, R23, RZ ;  /* 0x00000017ff19723e */ /* 0x000fc400048060ff */
[----:B------:R-:W-:Y:S02]  /*a660*/  FMNMX R51, |R27|, R36, !PT ;  /* 0x000000241b337209 */ /* 0x000fe40007800200 */
[----:B------:R-:W-:Y:S01]  /*a670*/  F2FP.SATFINITE.E5M2.F32.PACK_AB_MERGE_C R26, RZ, R26, RZ ;  /* 0x0000001aff1a723e */ /* 0x000fe200048060ff */
[----:B------:R-:W-:Y:S01]  /*a680*/  IMAD.U32 R36, R25, 0x10000, RZ ;  /* 0x0001000019247824 */ /* 0x000fe200078e00ff */
[----:B------:R-:W-:Y:S02]  /*a690*/  F2FP.SATFINITE.E5M2.F32.PACK_AB_MERGE_C R24, RZ, R42, RZ ;  /* 0x0000002aff18723e */ /* 0x000fe400048060ff */
[----:B------:R-:W-:Y:S02]  /*a6a0*/  F2FP.SATFINITE.E5M2.F32.PACK_AB_MERGE_C R27, RZ, R21, RZ ;  /* 0x00000015ff1b723e */ /* 0x000fe400048060ff */
        /* <DEDUP_REMOVED lines=22> */
.L_x_22171:
[----:B------:R-:W-:Y:S05]  /*a810*/  BSYNC B0 ;  /* 0x0000000000007941 */ /* 0x000fea0003800000 */
.L_x_22170:
        /* <DEDUP_REMOVED lines=9> */
.L_x_22173:
[----:B------:R-:W-:Y:S05]  /*a8b0*/  BSYNC B0 ;  /* 0x0000000000007941 */ /* 0x000fea0003800000 */
.L_x_22172:
        /* <DEDUP_REMOVED lines=13> */
.L_x_22175:
[----:B------:R-:W-:Y:S05]  /*a990*/  BSYNC B0 ;  /* 0x0000000000007941 */ /* 0x000fea0003800000 */
.L_x_22174:
        /* <DEDUP_REMOVED lines=11> */
.L_x_22177:
[----:B------:R-:W-:Y:S05]  /*aa50*/  BSYNC B0 ;  /* 0x0000000000007941 */ /* 0x000fea0003800000 */
.L_x_22176:
        /* <DEDUP_REMOVED lines=11> */
.L_x_22179:
[----:B------:R-:W-:Y:S05]  /*ab10*/  BSYNC B0 ;  /* 0x0000000000007941 */ /* 0x000fea0003800000 */
.L_x_22178:
        /* <DEDUP_REMOVED lines=11> */
.L_x_22181:
[----:B------:R-:W-:Y:S05]  /*abd0*/  BSYNC B0 ;  /* 0x0000000000007941 */ /* 0x000fea0003800000 */
.L_x_22180:
        /* <DEDUP_REMOVED lines=89> */
.L_x_22186:
        /* <DEDUP_REMOVED lines=51> */
.L_x_22185:
[----:B------:R-:W-:Y:S05]  /*b4a0*/  BSYNC B1 ;  /* 0x0000000000017941 */ /* 0x000fea0003800000 */
.L_x_22184:
        /* <DEDUP_REMOVED lines=15> */
.L_x_22188:
[----:B------:R-:W-:Y:S05]  /*b5a0*/  BSYNC B1 ;  /* 0x0000000000017941 */ /* 0x000fea0003800000 */
.L_x_22187:
        /* <DEDUP_REMOVED lines=26> */
.L_x_22183:
[----:B------:R-:W-:Y:S05]  /*b750*/  BSYNC B0 ;  /* 0x0000000000007941 */ /* 0x000fea0003800000 */
.L_x_22182:
        /* <DEDUP_REMOVED lines=31> */
.L_x_22194:
        /* <DEDUP_REMOVED lines=53> */
.L_x_22193:
[----:B-1----:R-:W-:Y:S02]  /*bca0*/  VIADD R14, R32, 0x5 ;  /* 0x00000005200e7836 */ /* 0x002fe40000000000 */
[----:B------:R-:W-:-:S07]  /*bcb0*/  IMAD.MOV.U32 R7, RZ, RZ, R29 ;  /* 0x000000ffff077224 */ /* 0x000fce00078e001d */
.L_x_22192:
[----:B------:R-:W-:Y:S05]  /*bcc0*/  BSYNC B1 ;  /* 0x0000000000017941 */ /* 0x000fea0003800000 */
.L_x_22191:
        /* <DEDUP_REMOVED lines=16> */
.L_x_22196:
[----:B------:R-:W-:Y:S05]  /*bdd0*/  BSYNC B1 ;  /* 0x0000000000017941 */ /* 0x000fea0003800000 */
.L_x_22195:
        /* <DEDUP_REMOVED lines=26> */
.L_x_22190:
[----:B------:R-:W-:Y:S05]  /*bf80*/  BSYNC B0 ;  /* 0x0000000000007941 */ /* 0x000fea0003800000 */
.L_x_22189:
        /* <DEDUP_REMOVED lines=42> */
.L_x_22207:
[----:B-1----:R-:W-:-:S07]  /*c230*/  FMNMX R3, R4, R5, !PT ;  /* 0x0000000504037209 */ /* 0x002fce0007800000 */
.L_x_22199:
[----:B------:R-:W-:Y:S05]  /*c240*/  BSYNC B0 ;  /* 0x0000000000007941 */ /* 0x000fea0003800000 */
.L_x_22198:
[----:B------:R-:W-:Y:S01]  /*c250*/  ISETP.NE.AND P0, PT, R12, RZ, PT ;  /* 0x000000ff0c00720c */ /* 0x000fe20003f05270 */
[----:B------:R-:W-:-:S12]  /*c260*/  BSSY B0, `(.L_x_22197) ;  /* 0x0000004000007945 */ /* 0x000fd80003800000 */
[----:B------:R-:W-:Y:S05]  /*c270*/  @P0 BRA `(.L_x_22201) ;  /* 0x0000000000080947 */ /* 0x000fea0003800000 */
[----:B0-----:R-:W0:Y:S02]  /*c280*/  LDC.64 R4, c[0x0][0x238] ;  /* 0x00008e00ff047b82 */ /* 0x001e240000000a00 */
[----:B0-----:R1:W-:Y:S02]  /*c290*/  REDG.E.MAX.S32.STRONG.GPU desc[UR10][R4.64], R3 ;  /* 0x000000030400798e */ /* 0x0013e4000d10e38a */
.L_x_22201:
[----:B------:R-:W-:Y:S05]  /*c2a0*/  BSYNC B0 ;  /* 0x0000000000007941 */ /* 0x000fea0003800000 */
.L_x_22197:
        /* <DEDUP_REMOVED lines=12> */
[----:B01----:R-:W-:Y:S05]  /*c370*/  CALL.REL.NOINC `($__internal_503_$__cuda_sm20_rcp_rn_f32_slowpath) ;  /* 0x0000000400847944 */ /* 0x003fea0003c00000 */
[----:B------:R-:W-:Y:S05]  /*c380*/  BRA `(.L_x_22203) ;  /* 0x0000000000107947 */ /* 0x000fea0003800000 */
.L_x_22202:
[----:B--2---:R-:W2:Y:S02]  /*c390*/  MUFU.RCP R17, R2 ;  /* 0x0000000200117308 */ /* 0x004ea40000001000 */
[----:B--2---:R-:W-:-:S04]  /*c3a0*/  FFMA R0, R17, R2, -1 ;  /* 0xbf80000011007423 */ /* 0x004fc80000000002 */
[----:B------:R-:W-:-:S04]  /*c3b0*/  FADD.FTZ R0, -R0, -RZ ;  /* 0x800000ff00007221 */ /* 0x000fc80000010100 */
[----:B------:R-:W-:-:S07]  /*c3c0*/  FFMA R17, R17, R0, R17 ;  /* 0x0000000011117223 */ /* 0x000fce0000000011 */
.L_x_22203:
[----:B-1----:R-:W1:Y:S02]  /*c3d0*/  LDC.64 R2, c[0x0][0x240] ;  /* 0x00009000ff027b82 */ /* 0x002e640000000a00 */
[----:B-1----:R-:W-:Y:S01]  /*c3e0*/  STG.E desc[UR10][R2.64], R17 ;  /* 0x0000001102007986 */ /* 0x002fe2000c10190a */
[----:B------:R-:W-:Y:S05]  /*c3f0*/  EXIT ;  /* 0x000000000000794d */ /* 0x000fea0003800000 */
.L_x_22200:
[----:B------:R-:W-:Y:S01]  /*c400*/  HFMA2.MMA R9, -RZ, RZ, 0, 1.847743988037109375e-06 ;  /* 0x0000001fff097435 */ /* 0x000fe200000001ff */
[----:B------:R-:W-:Y:S02]  /*c410*/  IMAD.MOV.U32 R7, RZ, RZ, 0x4 ;  /* 0x00000004ff077424 */ /* 0x000fe400078e00ff */
[----:B------:R-:W-:-:S08]  /*c420*/  IMAD.MOV.U32 R6, RZ, RZ, -0x1 ;  /* 0xffffffffff067424 */ /* 0x000fd000078e00ff */
[----:B01----:R-:W-:Y:S05]  /*c430*/  WARPSYNC.COLLECTIVE R6, `(.L_x_22204) ;  /* 0x0000000006087348 */ /* 0x003fea0003c00000 */
[----:B-1----:R1:W2:Y:S02]  /*c440*/  SHFL.DOWN P0, R5, R0, R7, R9 ;  /* 0x0800000700057389 */ /* 0x0022a40000000009 */
[----:B012---:R-:W-:Y:S01]  /*c450*/  ENDCOLLECTIVE ;  /* 0x000000000000791b */ /* 0x007fe20003800000 */
.L_x_22204:
[----:B------:R-:W-:Y:S02]  /*c460*/  IMAD.MOV.U32 R7, RZ, RZ, 0x2 ;  /* 0x00000002ff077424 */ /* 0x000fe400078e00ff */
[----:B------:R-:W-:-:S05]  /*c470*/  IMAD.MOV.U32 R3, RZ, RZ, R5 ;  /* 0x000000ffff037224 */ /* 0x000fca00078e0005 */
[----:B------:R-:W-:-:S04]  /*c480*/  FMNMX R3, R3, R0, !PT ;  /* 0x0000000003037209 */ /* 0x000fc80007800000 */
[----:B------:R-:W-:-:S07]  /*c490*/  MOV R0, R3 ;  /* 0x0000000300007202 */ /* 0x000fce0000000f00 */
[----:B------:R-:W-:Y:S05]  /*c4a0*/  WARPSYNC.COLLECTIVE R6, `(.L_x_22205) ;  /* 0x0000000006087348 */ /* 0x000fea0003c00000 */
[----:B------:R0:W1:Y:S02]  /*c4b0*/  SHFL.DOWN P0, R5, R0, R7, R9 ;  /* 0x0800000700057389 */ /* 0x0000640000000009 */
[----:B01----:R-:W-:Y:S01]  /*c4c0*/  ENDCOLLECTIVE ;  /* 0x000000000000791b */ /* 0x003fe20003800000 */
.L_x_22205:
[----:B------:R-:W-:Y:S01]  /*c4d0*/  HFMA2.MMA R7, -RZ, RZ, 0, 5.9604644775390625e-08 ;  /* 0x00000001ff077435 */ /* 0x000fe200000001ff */
[----:B------:R-:W-:-:S04]  /*c4e0*/  MOV R4, R5 ;  /* 0x0000000500047202 */ /* 0x000fc80000000f00 */
[----:B------:R-:W-:-:S05]  /*c4f0*/  FMNMX R4, R3, R4, !PT ;  /* 0x0000000403047209 */ /* 0x000fca0007800000 */
[----:B------:R-:W-:-:S07]  /*c500*/  IMAD.MOV.U32 R0, RZ, RZ, R4 ;  /* 0x000000ffff007224 */ /* 0x000fce00078e0004 */
[----:B------:R-:W-:Y:S05]  /*c510*/  WARPSYNC.COLLECTIVE R6, `(.L_x_22206) ;  /* 0x0000000006087348 */ /* 0x000fea0003c00000 */
[----:B------:R0:W1:Y:S02]  /*c520*/  SHFL.DOWN P0, R5, R0, R7, R9 ;  /* 0x0800000700057389 */ /* 0x0000640000000009 */
[----:B01----:R-:W-:Y:S01]  /*c530*/  ENDCOLLECTIVE ;  /* 0x000000000000791b */ /* 0x003fe20003800000 */
.L_x_22206:
[----:B------:R-:W-:Y:S05]  /*c540*/  BRA `(.L_x_22207) ;  /* 0xfffffffc00387947 */ /* 0x000fea000383ffff */
        .weak           $__internal_502_$__cuda_sm20_div_u64
        .type           $__internal_502_$__cuda_sm20_div_u64,@function
        .size           $__internal_502_$__cuda_sm20_div_u64,($__internal_503_$__cuda_sm20_rcp_rn_f32_slowpath - $__internal_502_$__cuda_sm20_div_u64)
$__internal_502_$__cuda_sm20_div_u64:
        /* <DEDUP_REMOVED lines=67> */
[----:B------:R-:W-:Y:S06]  /*c980*/  RET.REL.NODEC R4 `(_ZN18transformer_engine6detail38cast_transpose_fused_kernel_notalignedILb0ELb0ELb1EfNS_16CTDBiasDActParamIff13__nv_fp8_e5m2fEELi2ELi8ENS_5EmptyEXadL_ZNS_4siluIffEET_T0_RKS5_EEEEvT3_mmm) ;  /* 0xffffff34049c7950 */ /* 0x000fec0003c3ffff */
        .weak           $__internal_503_$__cuda_sm20_rcp_rn_f32_slowpath
        .type           $__internal_503_$__cuda_sm20_rcp_rn_f32_slowpath,@function
        .size           $__internal_503_$__cuda_sm20_rcp_rn_f32_slowpath,(.L_x_34988 - $__internal_503_$__cuda_sm20_rcp_rn_f32_slowpath)
$__internal_503_$__cuda_sm20_rcp_rn_f32_slowpath:
        /* <DEDUP_REMOVED lines=15> */
.L_x_22209:
        /* <DEDUP_REMOVED lines=33> */
.L_x_22211:
[----:B------:R0:W1:Y:S02]  /*cc90*/  MUFU.RCP R17, R0 ;  /* 0x0000000000117308 */ /* 0x0000640000001000 */
.L_x_22210:
[----:B------:R-:W-:Y:S05]  /*cca0*/  BSYNC B0 ;  /* 0x0000000000007941 */ /* 0x000fea0003800000 */
.L_x_22208:
[----:B------:R-:W-:Y:S01]  /*ccb0*/  HFMA2.MMA R15, -RZ, RZ, 0, 0 ;  /* 0x00000000ff0f7435 */ /* 0x000fe200000001ff */
[----:B------:R-:W-:-:S05]  /*ccc0*/  IMAD.MOV.U32 R14, RZ, RZ, R13 ;  /* 0x000000ffff0e7224 */ /* 0x000fca00078e000d */
[----:B01----:R-:W-:Y:S05]  /*ccd0*/  RET.REL.NODEC R14 `(_ZN18transformer_engine6detail38cast_transpose_fused_kernel_notalignedILb0ELb0ELb1EfNS_16CTDBiasDActParamIff13__nv_fp8_e5m2fEELi2ELi8ENS_5EmptyEXadL_ZNS_4siluIffEET_T0_RKS5_EEEEvT3_mmm) ;  /* 0xffffff300ec87950 */ /* 0x003fea0003c3ffff */
.L_x_22212:
        /* <DEDUP_REMOVED lines=10> */
.L_x_34988:


//--------------------- .text._ZN18transformer_engine6detail38cast_transpose_fused_kernel_notalignedILb0ELb0ELb1EfNS_16CTDBiasDActParamIff13__nv_bfloat16fEELi2ELi4ENS_5EmptyEXadL_ZNS_4siluIffEET_T0_RKS5_EEEEvT3_mmm --------------------------
	.section	.text._ZN18transformer_engine6detail38cast_transpose_fused_kernel_notalignedILb0ELb0ELb1EfNS_16CTDBiasDActParamIff13__nv_bfloat16fEELi2ELi4ENS_5EmptyEXadL_ZNS_4siluIffEET_T0_RKS5_EEEEvT3_mmm,"ax",@progbits
	.align	128
        .global         _ZN18transformer_engine6detail38cast_transpose_fused_kernel_notalignedILb0ELb0ELb1EfNS_16CTDBiasDActParamIff13__nv_bfloat16fEELi2ELi4ENS_5EmptyEXadL_ZNS_4siluIffEET_T0_RKS5_EEEEvT3_mmm
        .type           _ZN18transformer_engine6detail38cast_transpose_fused_kernel_notalignedILb0ELb0ELb1EfNS_16CTDBiasDActParamIff13__nv_bfloat16fEELi2ELi4ENS_5EmptyEXadL_ZNS_4siluIffEET_T0_RKS5_EEEEvT3_mmm,@function
        .size           _ZN18transformer_engine6detail38cast_transpose_fused_kernel_notalignedILb0ELb0ELb1EfNS_16CTDBiasDActParamIff13__nv_bfloat16fEELi2ELi4ENS_5EmptyEXadL_ZNS_4siluIffEET_T0_RKS5_EEEEvT3_mmm,(.L_x_34990 - _ZN18transformer_engine6detail38cast_transpose_fused_kernel_notalignedILb0ELb0ELb1EfNS_16CTDBiasDActParamIff13__nv_bfloat16fEELi2ELi4ENS_5EmptyEXadL_ZNS_4siluIffEET_T0_RKS5_EEEEvT3_mmm)
        .other          _ZN18transformer_engine6detail38cast_transpose_fused_kernel_notalignedILb0ELb0ELb1EfNS_16CTDBiasDActParamIff13__nv_bfloat16fEELi2ELi4ENS_5EmptyEXadL_ZNS_4siluIffEET_T0_RKS5_EEEEvT3_mmm,@"STO_CUDA_ENTRY STV_DEFAULT"
_ZN18transformer_engine6detail38cast_transpose_fused_kernel_notalignedILb0ELb0ELb1EfNS_16CTDBiasDActParamIff13__nv_bfloat16fEELi2ELi4ENS_5EmptyEXadL_ZNS_4siluIffEET_T0_RKS5_EEEEvT3_mmm:
.text._ZN18transformer_engine6detail38cast_transpose_fused_kernel_notalignedILb0ELb0ELb1EfNS_16CTDBiasDActParamIff13__nv_bfloat16fEELi2ELi4ENS_5EmptyEXadL_ZNS_4siluIffEET_T0_RKS5_EEEEvT3_mmm:
        /* <DEDUP_REMOVED lines=19> */
[----:B------:R-:W-:Y:S05]  /*0130*/  CALL.REL.NOINC `($__internal_504_$__cuda_sm20_div_u64) ;  /* 0x0000006c004c7944 */ /* 0x000fea0003c00000 */
        /* <DEDUP_REMOVED lines=8> */
.L_x_22213:
        /* <DEDUP_REMOVED lines=22> */
.L_x_22214:
[----:B------:R-:W0:Y:S01]  /*0320*/  LDC.64 R18, c[0x0][0x258] ;  /* 0x00009600ff127b82 */ /* 0x000e220000000a00 */
[C---:B------:R-:W-:Y:S01]  /*0330*/  SHF.L.U32 R3, R42.reuse, 0x1, RZ ;  /* 0x000000012a037819 */ /* 0x040fe200000006ff */
[----:B------:R-:W-:Y:S01]  /*0340*/  ULDC.64 UR4, c[0x0][0x210] ;  /* 0x0000840000047ab9 */ /* 0x000fe20000000a00 */
[----:B------:R-:W-:Y:S02]  /*0350*/  SHF.L.U64.HI R6, R42, 0x1, R47 ;  /* 0x000000012a067819 */ /* 0x000fe4000001022f */
[----:B------:R-:W-:Y:S02]  /*0360*/  CS2R R32, SRZ ;  /* 0x0000000000207805 */ /* 0x000fe4000001ff00 */
[----:B------:R-:W-:Y:S01]  /*0370*/  SHF.L.U64.HI R8, R48, 0x5, R49 ;  /* 0x0000000530087819 */ /* 0x000fe20000010231 */
[----:B------:R-:W-:Y:S01]  /*0380*/  ULDC.64 UR8, c[0x0][0x208] ;  /* 0x0000820000087ab9 */ /* 0x000fe20000000a00 */
[----:B------:R-:W-:Y:S01]  /*0390*/  SHF.L.U64.HI R9, R42, 0x5, R47 ;  /* 0x000000052a097819 */ /* 0x000fe2000001022f */
[----:B------:R-:W1:Y:S01]  /*03a0*/  LDC.64 R10, c[0x0][0x260] ;  /* 0x00009800ff0a7b82 */ /* 0x000e620000000a00 */
[----:B------:R-:W-:Y:S01]  /*03b0*/  CS2R R34, SRZ ;  /* 0x0000000000227805 */ /* 0x000fe2000001ff00 */
[----:B------:R-:W-:Y:S01]  /*03c0*/  ULDC.64 UR6, c[0x0][0x228] ;  /* 0x00008a0000067ab9 */ /* 0x000fe20000000a00 */
[----:B0-----:R-:W-:-:S02]  /*03d0*/  IMAD R0, R49, R18, RZ ;  /* 0x0000001231007224 */ /* 0x001fc400078e02ff */
[----:B------:R-:W-:-:S04]  /*03e0*/  IMAD.WIDE.U32 R4, R48, R18, RZ ;  /* 0x0000001230047225 */ /* 0x000fc800078e00ff */
[----:B------:R-:W-:Y:S01]  /*03f0*/  IMAD R13, R48, R19, R0 ;  /* 0x00000013300d7224 */ /* 0x000fe200078e0200 */
[----:B------:R-:W-:Y:S02]  /*0400*/  LEA R0, P1, R4, R3, 0x2 ;  /* 0x0000000304007211 */ /* 0x000fe400078210ff */
[----:B-1----:R-:W-:Y:S01]  /*0410*/  SHF.R.U64 R7, R10, 0x2, R11 ;  /* 0x000000020a077819 */ /* 0x002fe2000000120b */
[----:B------:R-:W-:Y:S01]  /*0420*/  IMAD.IADD R13, R5, 0x1, R13 ;  /* 0x00000001050d7824 */ /* 0x000fe200078e020d */
[----:B------:R-:W-:Y:S02]  /*0430*/  SHF.R.U64 R3, R18, 0x1, R19 ;  /* 0x0000000112037819 */ /* 0x000fe40000001213 */
[----:B------:R-:W-:Y:S02]  /*0440*/  LEA R14, P0, -R48, R7, 0x5 ;  /* 0x00000007300e7211 */ /* 0x000fe400078029ff */
[----:B------:R-:W-:Y:S02]  /*0450*/  SHF.R.U32.HI R7, RZ, 0x5, R12 ;  /* 0x00000005ff077819 */ /* 0x000fe4000001160c */
[----:B------:R-:W-:-:S02]  /*0460*/  LEA.HI.X R13, R4, R6, R13, 0x2, P1 ;  /* 0x00000006040d7211 */ /* 0x000fc400008f140d */
[----:B------:R-:W-:Y:S01]  /*0470*/  LEA.HI.X R5, R11, ~R8, RZ, 0x1e, P0 ;  /* 0x800000080b057211 */ /* 0x000fe200000ff4ff */
[C---:B------:R-:W-:Y:S01]  /*0480*/  IMAD.SHL.U32 R6, R7.reuse, 0x4, RZ ;  /* 0x0000000407067824 */ /* 0x040fe200078e00ff */
[----:B------:R-:W-:Y:S01]  /*0490*/  SHF.R.U32.HI R4, RZ, 0x1, R19 ;  /* 0x00000001ff047819 */ /* 0x000fe20000011613 */
[----:B------:R-:W-:Y:S01]  /*04a0*/  IMAD R7, R7, -0x4, R12 ;  /* 0xfffffffc07077824 */ /* 0x000fe200078e020c */
[----:B------:R-:W-:Y:S02]  /*04b0*/  LEA R15, P0, -R42, R3, 0x5 ;  /* 0x000000032a0f7211 */ /* 0x000fe400078029ff */
[----:B------:R-:W-:Y:S01]  /*04c0*/  ISETP.LT.U32.AND P1, PT, R14, 0x20, PT ;  /* 0x000000200e00780c */ /* 0x000fe20003f21070 */
[----:B------:R-:W-:Y:S01]  /*04d0*/  VIADD R41, R7, 0xffffffff ;  /* 0xffffffff07297836 */ /* 0x000fe20000000000 */
[----:B------:R-:W-:Y:S02]  /*04e0*/  IADD3.X R16, R4, ~R9, RZ, P0, !PT ;  /* 0x8000000904107210 */ /* 0x000fe400007fe4ff */
[----:B------:R-:W-:-:S02]  /*04f0*/  ISETP.LT.U32.AND P0, PT, R15, 0x20, PT ;  /* 0x000000200f00780c */ /* 0x000fc40003f01070 */
[----:B------:R-:W-:Y:S02]  /*0500*/  ISETP.LT.U32.AND.EX P1, PT, R5, RZ, PT, P1 ;  /* 0x000000ff0500720c */ /* 0x000fe40003f21110 */
[----:B------:R-:W-:Y:S02]  /*0510*/  LOP3.LUT R5, R6, 0x1c, RZ, 0xe2, !PT ;  /* 0x0000001c06057812 */ /* 0x000fe400078ee2ff */
[----:B------:R-:W-:Y:S02]  /*0520*/  SHF.R.U32.HI R8, RZ, 0x1, R12 ;  /* 0x00000001ff087819 */ /* 0x000fe4000001160c */
[----:B------:R-:W-:Y:S01]  /*0530*/  ISETP.LT.U32.AND.EX P0, PT, R16, RZ, PT, P0 ;  /* 0x000000ff1000720c */ /* 0x000fe20003f01100 */
[----:B------:R-:W-:Y:S01]  /*0540*/  VIADD R9, R5, 0x1 ;  /* 0x0000000105097836 */ /* 0x000fe20000000000 */
[----:B------:R-:W-:Y:S02]  /*0550*/  SEL R6, R14, 0x20, P1 ;  /* 0x000000200e067807 */ /* 0x000fe40000800000 */
[----:B------:R-:W-:-:S02]  /*0560*/  LOP3.LUT R58, R8, 0x70, RZ, 0xc0, !PT ;  /* 0x00000070083a7812 */ /* 0x000fc400078ec0ff */
[----:B------:R-:W-:Y:S02]  /*0570*/  SEL R8, R15, 0x20, P0 ;  /* 0x000000200f087807 */ /* 0x000fe40000000000 */
[----:B------:R-:W-:Y:S02]  /*0580*/  LOP3.LUT R43, R7, 0x1f, RZ, 0xc0, !PT ;  /* 0x0000001f072b7812 */ /* 0x000fe400078ec0ff */
[-C--:B------:R-:W-:Y:S02]  /*0590*/  ISETP.GE.U32.AND P0, PT, R5, R6.reuse, PT ;  /* 0x000000060500720c */ /* 0x080fe40003f06070 */
[----:B------:R-:W-:Y:S01]  /*05a0*/  ISETP.GE.U32.AND P1, PT, R9, R6, PT ;  /* 0x000000060900720c */ /* 0x000fe20003f26070 */
[----:B------:R-:W-:Y:S01]  /*05b0*/  IMAD R9, R4, R58, RZ ;  /* 0x0000003a04097224 */ /* 0x000fe200078e02ff */
[----:B------:R-:W-:Y:S01]  /*05c0*/  ISETP.LT.U32.AND P0, PT, R43, R8, !P0 ;  /* 0x000000082b00720c */ /* 0x000fe20004701070 */
[----:B------:R-:W-:Y:S01]  /*05d0*/  IMAD.WIDE.U32 R58, R3, R58, RZ ;  /* 0x0000003a033a7225 */ /* 0x000fe200078e00ff */
[----:B------:R-:W-:-:S02]  /*05e0*/  LEA R17, P2, R0, UR4, 0x7 ;  /* 0x0000000400117c11 */ /* 0x000fc4000f8438ff */
[----:B------:R-:W-:Y:S02]  /*05f0*/  LOP3.LUT R41, R41, 0x1f, RZ, 0xc0, !PT ;  /* 0x0000001f29297812 */ /* 0x000fe400078ec0ff */
[----:B------:R-:W-:Y:S01]  /*0600*/  LEA.HI.X R16, R0, UR5, R13, 0x7, P2 ;  /* 0x0000000500107c11 */ /* 0x000fe200090f3c0d */
[----:B------:R-:W-:Y:S01]  /*0610*/  ULDC.64 UR4, c[0x0][0x230] ;  /* 0x00008c0000047ab9 */ /* 0x000fe20000000a00 */
[----:B------:R-:W-:Y:S02]  /*0620*/  IADD3 R40, R59, R9, RZ ;  /* 0x000000093b287210 */ /* 0x000fe40007ffe0ff */
[----:B------:R-:W-:Y:S02]  /*0630*/  IADD3 R60, P2, R43, R58, RZ ;  /* 0x0000003a2b3c7210 */ /* 0x000fe40007f5e0ff */
[C---:B------:R-:W-:Y:S02]  /*0640*/  ISETP.LT.U32.AND P1, PT, R41.reuse, R8, !P1 ;  /* 0x000000082900720c */ /* 0x040fe40004f21070 */
[----:B------:R-:W-:Y:S01]  /*0650*/  IADD3 R14, P3, R41, R58, RZ ;  /* 0x0000003a290e7210 */ /* 0x000fe20007f7e0ff */
[----:B------:R-:W-:Y:S01]  /*0660*/  IMAD.X R61, RZ, RZ, R40, P2 ;  /* 0x000000ffff3d7224 */ /* 0x000fe200010e0628 */
[----:B------:R-:W-:-:S03]  /*0670*/  @P0 LEA R26, P2, R60, R17, 0x3 ;  /* 0x000000113c1a0211 */ /* 0x000fc600078418ff */
[----:B------:R-:W-:Y:S01]  /*0680*/  IMAD.X R15, RZ, RZ, R40, P3 ;  /* 0x000000ffff0f7224 */ /* 0x000fe200018e0628 */
[----:B------:R-:W-:-:S05]  /*0690*/  @P0 LEA.HI.X R27, R60, R16, R61, 0x3, P2 ;  /* 0x000000103c1b0211 */ /* 0x000fca00010f1c3d */
[----:B------:R0:W2:Y:S01]  /*06a0*/  @P0 LDG.E.64 R32, desc[UR8][R26.64] ;  /* 0x000000081a200981 */ /* 0x0000a2000c1e1b00 */
[-C--:B------:R-:W-:Y:S01]  /*06b0*/  @P1 MOV R24, R14.reuse ;  /* 0x0000000e00181202 */ /* 0x080fe20000000f00 */
[----:B------:R-:W-:Y:S01]  /*06c0*/  @P1 IMAD R9, R4, 0x5, RZ ;  /* 0x0000000504091824 */ /* 0x000fe200078e02ff */
[C---:B------:R-:W-:Y:S01]  /*06d0*/  @P1 LEA R21, P3, R3.reuse, R14, 0x2 ;  /* 0x0000000e03151211 */ /* 0x040fe200078610ff */
[--C-:B------:R-:W-:Y:S02]  /*06e0*/  @P1 IMAD.MOV.U32 R25, RZ, RZ, R15.reuse ;  /* 0x000000ffff191224 */ /* 0x100fe400078e000f */
[C---:B------:R-:W-:Y:S01]  /*06f0*/  @P1 IMAD.WIDE.U32 R22, R3.reuse, 0x5, R14 ;  /* 0x0000000503161825 */ /* 0x040fe200078e000e */
[----:B------:R-:W-:-:S03]  /*0700*/  @P1 LEA.HI.X R28, R3, R15, R4, 0x2, P3 ;  /* 0x0000000f031c1211 */ /* 0x000fc600018f1404 */
[----:B------:R-:W-:Y:S01]  /*0710*/  @P1 IMAD R29, R4, 0x6, RZ ;  /* 0x00000006041d1824 */ /* 0x000fe200078e02ff */
[----:B------:R-:W-:Y:S01]  /*0720*/  @P1 LEA R50, P3, R22, R17, 0x3 ;  /* 0x0000001116321211 */ /* 0x000fe200078618ff */
[----:B------:R-:W-:-:S04]  /*0730*/  @P1 IMAD.WIDE.U32 R24, R3, 0x6, R24 ;  /* 0x0000000603181825 */ /* 0x000fc800078e0018 */
[----:B------:R-:W-:Y:S01]  /*0740*/  @P1 IMAD.IADD R23, R23, 0x1, R9 ;  /* 0x0000000117171824 */ /* 0x000fe200078e0209 */
[----:B------:R-:W-:Y:S02]  /*0750*/  @P1 LEA R20, P2, R21, R17, 0x3 ;  /* 0x0000001115141211 */ /* 0x000fe400078418ff */
[----:B------:R-:W-:Y:S02]  /*0760*/  @P1 IADD3 R9, R25, R29, RZ ;  /* 0x0000001d19091210 */ /* 0x000fe40007ffe0ff */
[----:B------:R-:W-:Y:S02]  /*0770*/  @P1 LEA R38, P4, R24, R17, 0x3 ;  /* 0x0000001118261211 */ /* 0x000fe400078818ff */
[-C--:B------:R-:W-:Y:S01]  /*0780*/  @P1 LEA.HI.X R51, R22, R16.reuse, R23, 0x3, P3 ;  /* 0x0000001016331211 */ /* 0x080fe200018f1c17 */
[----:B------:R-:W-:Y:S02]  /*0790*/  @P1 IMAD.MOV.U32 R22, RZ, RZ, R14 ;  /* 0x000000ffff161224 */ /* 0x000fe400078e000e */
[----:B------:R-:W-:Y:S01]  /*07a0*/  @P1 IMAD.MOV.U32 R23, RZ, RZ, R15 ;  /* 0x000000ffff171224 */ /* 0x000fe200078e000f */
[----:B------:R-:W-:-:S02]  /*07b0*/  @P1 LEA.HI.X R21, R21, R16, R28, 0x3, P2 ;  /* 0x0000001015151211 */ /* 0x000fc400010f1c1c */
[----:B------:R-:W-:Y:S01]  /*07c0*/  @P1 LEA.HI.X R39, R24, R16, R9, 0x3, P4 ;  /* 0x0000001018271211 */ /* 0x000fe200020f1c09 */
[----:B------:R-:W-:Y:S01]  /*07d0*/  @P1 IMAD R9, R4, 0x7, RZ ;  /* 0x0000000704091824 */ /* 0x000fe200078e02ff */
[----:B0-----:R-:W-:Y:S01]  /*07e0*/  @P0 IADD3 R26, P2, R60, R3, RZ ;  /* 0x000000033c1a0210 */ /* 0x001fe20007f5e0ff */
[----:B------:R-:W-:-:S03]  /*07f0*/  @P1 IMAD.WIDE.U32 R22, R3, 0x7, R22 ;  /* 0x0000000703161825 */ /* 0x000fc600078e0016 */
[----:B------:R-:W-:Y:S01]  /*0800*/  @P0 IADD3.X R27, R61, R4, RZ, P2, !PT ;  /* 0x000000043d1b0210 */ /* 0x000fe200017fe4ff */
[----:B------:R-:W-:Y:S01]  /*0810*/  @P1 IMAD.IADD R9, R23, 0x1, R9 ;  /* 0x0000000117091824 */ /* 0x000fe200078e0209 */
[-C--:B------:R-:W-:Y:S02]  /*0820*/  @P0 LEA R36, P3, R26, R17.reuse, 0x3 ;  /* 0x000000111a240211 */ /* 0x080fe400078618ff */
[----:B------:R-:W-:Y:S02]  /*0830*/  @P1 LEA R44, P5, R22, R17, 0x3 ;  /* 0x00000011162c1211 */ /* 0x000fe400078a18ff */
[-C--:B------:R-:W-:Y:S02]  /*0840*/  @P0 LEA.HI.X R37, R26, R16.reuse, R27, 0x3, P3 ;  /* 0x000000101a250211 */ /* 0x080fe400018f1c1b */
[----:B------:R-:W-:Y:S02]  /*0850*/  CS2R R26, SRZ ;  /* 0x00000000001a7805 */ /* 0x000fe4000001ff00 */
[----:B------:R-:W-:-:S02]  /*0860*/  @P1 LEA.HI.X R45, R22, R16, R9, 0x3, P5 ;  /* 0x00000010162d1211 */ /* 0x000fc400028f1c09 */
[----:B------:R-:W-:Y:S02]  /*0870*/  CS2R R28, SRZ ;  /* 0x00000000001c7805 */ /* 0x000fe4000001ff00 */
[----:B------:R-:W-:Y:S02]  /*0880*/  @P0 LOP3.LUT R9, R18, 0xfffffffe, RZ, 0xc0, !PT ;  /* 0xfffffffe12090812 */ /* 0x000fe400078ec0ff */
[----:B------:R-:W-:Y:S02]  /*0890*/  CS2R R22, SRZ ;  /* 0x0000000000167805 */ /* 0x000fe4000001ff00 */
[----:B------:R-:W-:Y:S01]  /*08a0*/  @P0 LOP3.LUT R53, R19, 0x1fffffff, RZ, 0xc0, !PT ;  /* 0x1fffffff13350812 */ /* 0x000fe200078ec0ff */
[----:B------:R0:W5:Y:S01]  /*08b0*/  @P1 LDG.E.64 R26, desc[UR8][R50.64] ;  /* 0x00000008321a1981 */ /* 0x000162000c1e1b00 */
[----:B------:R-:W-:-:S03]  /*08c0*/  @P0 IADD3 R9, P3, R9, R60, RZ ;  /* 0x0000003c09090210 */ /* 0x000fc60007f7e0ff */
[----:B------:R1:W5:Y:S01]  /*08d0*/  @P1 LDG.E.64 R28, desc[UR8][R20.64] ;  /* 0x00000008141c1981 */ /* 0x000362000c1e1b00 */
[----:B------:R-:W-:-:S03]  /*08e0*/  ISETP.NE.U32.AND P2, PT, RZ, UR4, PT ;  /* 0x00000004ff007c0c */ /* 0x000fc6000bf45070 */
[----:B------:R-:W5:Y:S01]  /*08f0*/  @P1 LDG.E.64 R22, desc[UR8][R44.64] ;  /* 0x000000082c161981 */ /* 0x000f62000c1e1b00 */
[----:B0-----:R-:W-:Y:S02]  /*0900*/  IMAD.MOV.U32 R51, RZ, RZ, 0x3bbb989d ;  /* 0x3bbb989dff337424 */ /* 0x001fe400078e00ff */
[----:B------:R-:W-:Y:S01]  /*0910*/  @P0 IMAD R15, R4, 0x3, RZ ;  /* 0x00000003040f0824 */ /* 0x000fe200078e02ff */
[----:B------:R-:W5:Y:S01]  /*0920*/  @P0 LDG.E.64 R34, desc[UR8][R36.64] ;  /* 0x0000000824220981 */ /* 0x000f62000c1e1b00 */
[----:B-1----:R-:W-:Y:S02]  /*0930*/  @P0 IADD3.X R21, R53, R61, RZ, P3, !PT ;  /* 0x0000003d35150210 */ /* 0x002fe40001ffe4ff */
[----:B------:R-:W-:Y:S02]  /*0940*/  MOV R53, 0x437c0000 ;  /* 0x437c000000357802 */ /* 0x000fe40000000f00 */
[----:B------:R-:W-:Y:S01]  /*0950*/  ISETP.NE.AND.EX P2, PT, RZ, UR5, PT, P2 ;  /* 0x00000005ff007c0c */ /* 0x000fe2000bf45320 */
[----:B------:R-:W-:Y:S01]  /*0960*/  @P0 IMAD.WIDE.U32 R24, R3, 0x3, R60 ;  /* 0x0000000303180825 */ /* 0x000fe200078e003c */
[----:B------:R-:W-:Y:S01]  /*0970*/  @P0 LEA R20, P3, R9, R17, 0x3 ;  /* 0x0000001109140211 */ /* 0x000fe200078618ff */
[----:B------:R-:W-:-:S02]  /*0980*/  ULDC.64 UR4, c[0x0][0x220] ;  /* 0x0000880000047ab9 */ /* 0x000fc40000000a00 */
[----:B------:R-:W-:Y:S01]  /*0990*/  @P0 IMAD.IADD R15, R25, 0x1, R15 ;  /* 0x00000001190f0824 */ /* 0x000fe200078e020f */
[----:B------:R-:W-:-:S07]  /*09a0*/  @P0 LEA R14, P4, R24, R17, 0x3 ;  /* 0x00000011180e0211 */ /* 0x000fce00078818ff */
[----:B------:R-:W0:Y:S01]  /*09b0*/  @P2 LDC.64 R18, c[0x0][0x230] ;  /* 0x00008c00ff122b82 */ /* 0x000e220000000a00 */
[-C--:B------:R-:W-:Y:S02]  /*09c0*/  @P0 LEA.HI.X R15, R24, R16.reuse, R15, 0x3, P4 ;  /* 0x00000010180f0211 */ /* 0x080fe400020f1c0f */
[----:B------:R-:W-:Y:S02]  /*09d0*/  CS2R R24, SRZ ;  /* 0x0000000000187805 */ /* 0x000fe4000001ff00 */
[----:B------:R-:W-:-:S04]  /*09e0*/  @P0 LEA.HI.X R21, R9, R16, R21, 0x3, P3 ;  /* 0x0000001009150211 */ /* 0x000fc800018f1c15 */
[----:B------:R1:W5:Y:S01]  /*09f0*/  @P1 LDG.E.64 R24, desc[UR8][R38.64] ;  /* 0x0000000826181981 */ /* 0x000362000c1e1b00 */
[----:B------:R-:W-:Y:S01]  /*0a00*/  IMAD.MOV.U32 R9, RZ, RZ, 0x3f800000 ;  /* 0x3f800000ff097424 */ /* 0x000fe200078e00ff */
[----:B-1----:R-:W-:Y:S01]  /*0a10*/  CS2R R38, SRZ ;  /* 0x0000000000267805 */ /* 0x002fe2000001ff00 */
[----:B------:R-:W-:-:S05]  /*0a20*/  IMAD R47, R47, R10, RZ ;  /* 0x0000000a2f2f7224 */ /* 0x000fca00078e02ff */
[----:B------:R-:W5:Y:S01]  /*0a30*/  @P0 LDG.E.64 R38, desc[UR8][R14.64] ;  /* 0x000000080e260981 */ /* 0x000f62000c1e1b00 */
[----:B------:R-:W-:-:S03]  /*0a40*/  CS2R R36, SRZ ;  /* 0x0000000000247805 */ /* 0x000fc6000001ff00 */
[----:B0-----:R0:W5:Y:S04]  /*0a50*/  @P2 LDG.E R9, desc[UR8][R18.64] ;  /* 0x0000000812092981 */ /* 0x001168000c1e1900 */
[----:B------:R1:W5:Y:S01]  /*0a60*/  @P0 LDG.E.64 R36, desc[UR8][R20.64] ;  /* 0x0000000814240981 */ /* 0x000362000c1e1b00 */
[C---:B0-----:R-:W-:Y:S02]  /*0a70*/  IMAD R19, R42.reuse, R11, R47 ;  /* 0x0000000b2a137224 */ /* 0x041fe400078e022f */
[----:B------:R-:W-:-:S05]  /*0a80*/  IMAD.WIDE.U32 R10, R42, R10, RZ ;  /* 0x0000000a2a0a7225 */ /* 0x000fca00078e00ff */
[----:B------:R-:W-:Y:S01]  /*0a90*/  IADD3 R19, R11, R19, RZ ;  /* 0x000000130b137210 */ /* 0x000fe20007ffe0ff */
[----:B------:R-:W-:Y:S02]  /*0aa0*/  IMAD.SHL.U32 R11, R10, 0x2, RZ ;  /* 0x000000020a0b7824 */ /* 0x000fe400078e00ff */
[----:B-1----:R-:W-:Y:S01]  /*0ab0*/  IMAD.SHL.U32 R21, R2, 0x20, RZ ;  /* 0x0000002002157824 */ /* 0x002fe200078e00ff */
[----:B------:R-:W-:Y:S02]  /*0ac0*/  SHF.L.U64.HI R19, R10, 0x1, R19 ;  /* 0x000000010a137819 */ /* 0x000fe40000010213 */
[C---:B------:R-:W-:Y:S02]  /*0ad0*/  SHF.L.U32 R2, R0.reuse, 0x5, RZ ;  /* 0x0000000500027819 */ /* 0x040fe400000006ff */
[----:B------:R-:W-:Y:S02]  /*0ae0*/  SHF.L.U64.HI R13, R0, 0x5, R13 ;  /* 0x00000005000d7819 */ /* 0x000fe4000001020d */
[C---:B------:R-:W-:Y:S01]  /*0af0*/  LEA R10, P1, R2.reuse, UR4, 0x1 ;  /* 0x00000004020a7c11 */ /* 0x040fe2000f8208ff */
[----:B------:R-:W-:Y:S03]  /*0b00*/  BSSY B1, `(.L_x_22215) ;  /* 0x000001b000017945 */ /* 0x000fe60003800000 */
[----:B------:R-:W-:-:S02]  /*0b10*/  LEA.HI.X R13, R2, UR5, R13, 0x1, P1 ;  /* 0x00000005020d7c11 */ /* 0x000fc400088f0c0d */
[----:B------:R-:W-:Y:S01]  /*0b20*/  LOP3.LUT R12, R21, 0xffffffe0, R12, 0xe2, !PT ;  /* 0xffffffe0150c7812 */ /* 0x000fe200078ee20c */
        /* <DEDUP_REMOVED lines=11> */
[----:B------:R-:W-:-:S04]  /*0be0*/  LEA R14, P2, R48, R11, 0x2 ;  /* 0x0000000b300e7211 */ /* 0x000fc800078410ff */
[----:B------:R-:W-:Y:S02]  /*0bf0*/  LEA R11, P3, R14, UR6, 0x6 ;  /* 0x000000060e0b7c11 */ /* 0x000fe4000f8630ff */
[----:B------:R-:W-:-:S04]  /*0c00*/  LEA.HI.X R19, R48, R19, R49, 0x2, P2 ;  /* 0x0000001330137211 */ /* 0x000fc800010f1431 */
[----:B------:R-:W-:Y:S01]  /*0c10*/  LEA.HI.X R14, R14, UR7, R19, 0x6, P3 ;  /* 0x000000070e0e7c11 */ /* 0x000fe200098f3413 */
[----:B------:R-:W-:Y:S06]  /*0c20*/  @P0 BRA `(.L_x_22216) ;  /* 0x0000000000100947 */ /* 0x000fec0003800000 */
[----:B------:R-:W-:Y:S01]  /*0c30*/  IMAD.MOV.U32 R0, RZ, RZ, R15 ;  /* 0x000000ffff007224 */ /* 0x000fe200078e000f */
[----:B------:R-:W-:-:S07]  /*0c40*/  MOV R2, 0xc60 ;  /* 0x00000c6000027802 */ /* 0x000fce0000000f00 */
[----:B-----5:R-:W-:Y:S05]  /*0c50*/  CALL.REL.NOINC `($__internal_505_$__cuda_sm20_rcp_rn_f32_slowpath) ;  /* 0x0000006400907944 */ /* 0x020fea0003c00000 */
[----:B------:R-:W-:Y:S05]  /*0c60*/  BRA `(.L_x_22217) ;  /* 0x0000000000107947 */ /* 0x000fea0003800000 */
.L_x_22216:
[----:B------:R-:W0:Y:S02]  /*0c70*/  MUFU.RCP R0, R15 ;  /* 0x0000000f00007308 */ /* 0x000e240000001000 */
[----:B0-----:R-:W-:-:S04]  /*0c80*/  FFMA R2, R15, R0, -1 ;  /* 0xbf8000000f027423 */ /* 0x001fc80000000000 */
[----:B------:R-:W-:-:S04]  /*0c90*/  FADD.FTZ R19, -R2, -RZ ;  /* 0x800000ff02137221 */ /* 0x000fc80000010100 */
[----:B------:R-:W-:-:S07]  /*0ca0*/  FFMA R19, R0, R19, R0 ;  /* 0x0000001300137223 */ /* 0x000fce0000000000 */
.L_x_22217:
[----:B------:R-:W-:Y:S05]  /*0cb0*/  BSYNC B1 ;  /* 0x0000000000017941 */ /* 0x000fea0003800000 */
.L_x_22215:
        /* <DEDUP_REMOVED lines=18> */
[----:B-----5:R-:W-:Y:S05]  /*0de0*/  CALL.REL.NOINC `($__internal_505_$__cuda_sm20_rcp_rn_f32_slowpath) ;  /* 0x00000064002c7944 */ /* 0x020fea0003c00000 */
[----:B------:R-:W-:Y:S05]  /*0df0*/  BRA `(.L_x_22220) ;  /* 0x0000000000107947 */ /* 0x000fea0003800000 */
.L_x_22219:
[----:B------:R-:W0:Y:S02]  /*0e00*/  MUFU.RCP R19, R18 ;  /* 0x0000001200137308 */ /* 0x000e240000001000 */
[----:B0-----:R-:W-:-:S04]  /*0e10*/  FFMA R0, R18, R19, -1 ;  /* 0xbf80000012007423 */ /* 0x001fc80000000013 */
[----:B------:R-:W-:-:S04]  /*0e20*/  FADD.FTZ R0, -R0, -RZ ;  /* 0x800000ff00007221 */ /* 0x000fc80000010100 */
[----:B------:R-:W-:-:S07]  /*0e30*/  FFMA R19, R19, R0, R19 ;  /* 0x0000000013137223 */ /* 0x000fce0000000013 */
.L_x_22220:
[----:B------:R-:W-:Y:S05]  /*0e40*/  BSYNC B1 ;  /* 0x0000000000017941 */ /* 0x000fea0003800000 */
.L_x_22218:
[----:B------:R-:W-:Y:S01]  /*0e50*/  IMAD.MOV.U32 R15, RZ, RZ, 0x3bbb989d ;  /* 0x3bbb989dff0f7424 */ /* 0x000fe200078e00ff */
[----:B------:R-:W-:Y:S01]  /*0e60*/  BSSY B1, `(.L_x_22221) ;  /* 0x0000017000017945 */ /* 0x000fe20003800000 */
[----:B------:R-:W-:Y:S02]  /*0e70*/  IMAD.MOV.U32 R21, RZ, RZ, 0x437c0000 ;  /* 0x437c0000ff157424 */ /* 0x000fe400078e00ff */
[----:B------:R-:W-:Y:S01]  /*0e80*/  FMUL R52, R19, R33 ;  /* 0x0000002113347220 */ /* 0x000fe20000400000 */
[----:B-----5:R-:W-:-:S04]  /*0e90*/  FFMA.SAT R0, -R34, R15, 0.5 ;  /* 0x3f00000022007423 */ /* 0x020fc8000000210f */
        /* <DEDUP_REMOVED lines=13> */
[----:B------:R-:W-:Y:S05]  /*0f70*/  CALL.REL.NOINC `($__internal_505_$__cuda_sm20_rcp_rn_f32_slowpath) ;  /* 0x0000006000c87944 */ /* 0x000fea0003c00000 */
[----:B------:R-:W-:Y:S05]  /*0f80*/  BRA `(.L_x_22223) ;  /* 0x0000000000107947 */ /* 0x000fea0003800000 */
.L_x_22222:
[----:B------:R-:W0:Y:S02]  /*0f90*/  MUFU.RCP R19, R2 ;  /* 0x0000000200137308 */ /* 0x000e240000001000 */
[----:B0-----:R-:W-:-:S04]  /*0fa0*/  FFMA R0, R2, R19, -1 ;  /* 0xbf80000002007423 */ /* 0x001fc80000000013 */
[----:B------:R-:W-:-:S04]  /*0fb0*/  FADD.FTZ R0, -R0, -RZ ;  /* 0x800000ff00007221 */ /* 0x000fc80000010100 */
[----:B------:R-:W-:-:S07]  /*0fc0*/  FFMA R19, R19, R0, R19 ;  /* 0x0000000013137223 */ /* 0x000fce0000000013 */
.L_x_22223:
[----:B------:R-:W-:Y:S05]  /*0fd0*/  BSYNC B1 ;  /* 0x0000000000017941 */ /* 0x000fea0003800000 */
.L_x_22221:
        /* <DEDUP_REMOVED lines=18> */
[----:B------:R-:W-:Y:S05]  /*1100*/  CALL.REL.NOINC `($__internal_505_$__cuda_sm20_rcp_rn_f32_slowpath) ;  /* 0x0000006000647944 */ /* 0x000fea0003c00000 */
[----:B------:R-:W-:Y:S05]  /*1110*/  BRA `(.L_x_22226) ;  /* 0x0000000000107947 */ /* 0x000fea0003800000 */
.L_x_22225:
[----:B------:R-:W0:Y:S02]  /*1120*/  MUFU.RCP R19, R18 ;  /* 0x0000001200137308 */ /* 0x000e240000001000 */
[----:B0-----:R-:W-:-:S04]  /*1130*/  FFMA R0, R18, R19, -1 ;  /* 0xbf80000012007423 */ /* 0x001fc80000000013 */
[----:B------:R-:W-:-:S04]  /*1140*/  FADD.FTZ R0, -R0, -RZ ;  /* 0x800000ff00007221 */ /* 0x000fc80000010100 */
[----:B------:R-:W-:-:S07]  /*1150*/  FFMA R19, R19, R0, R19 ;  /* 0x0000000013137223 */ /* 0x000fce0000000013 */
.L_x_22226:
[----:B------:R-:W-:Y:S05]  /*1160*/  BSYNC B1 ;  /* 0x0000000000017941 */ /* 0x000fea0003800000 */
.L_x_22224:
        /* <DEDUP_REMOVED lines=18> */
[----:B------:R-:W-:Y:S05]  /*1290*/  CALL.REL.NOINC `($__internal_505_$__cuda_sm20_rcp_rn_f32_slowpath) ;  /* 0x0000006000007944 */ /* 0x000fea0003c00000 */
[----:B------:R-:W-:Y:S05]  /*12a0*/  BRA `(.L_x_22229) ;  /* 0x0000000000107947 */ /* 0x000fea0003800000 */
.L_x_22228:
[----:B------:R-:W0:Y:S02]  /*12b0*/  MUFU.RCP R19, R2 ;  /* 0x0000000200137308 */ /* 0x000e240000001000 */
[----:B0-----:R-:W-:-:S04]  /*12c0*/  FFMA R0, R2, R19, -1 ;  /* 0xbf80000002007423 */ /* 0x001fc80000000013 */
[----:B------:R-:W-:-:S04]  /*12d0*/  FADD.FTZ R0, -R0, -RZ ;  /* 0x800000ff00007221 */ /* 0x000fc80000010100 */
[----:B------:R-:W-:-:S07]  /*12e0*/  FFMA R19, R19, R0, R19 ;  /* 0x0000000013137223 */ /* 0x000fce0000000013 */
.L_x_22229:
[----:B------:R-:W-:Y:S05]  /*12f0*/  BSYNC B1 ;  /* 0x0000000000017941 */ /* 0x000fea0003800000 */
.L_x_22227:
        /* <DEDUP_REMOVED lines=20> */
.L_x_22231:
[----:B------:R-:W0:Y:S02]  /*1440*/  MUFU.RCP R19, R18 ;  /* 0x0000001200137308 */ /* 0x000e240000001000 */
[----:B0-----:R-:W-:-:S04]  /*1450*/  FFMA R0, R18, R19, -1 ;  /* 0xbf80000012007423 */ /* 0x001fc80000000013 */
[----:B------:R-:W-:-:S04]  /*1460*/  FADD.FTZ R0, -R0, -RZ ;  /* 0x800000ff00007221 */ /* 0x000fc80000010100 */
[----:B------:R-:W-:-:S07]  /*1470*/  FFMA R19, R19, R0, R19 ;  /* 0x0000000013137223 */ /* 0x000fce0000000013 */
.L_x_22232:
[----:B------:R-:W-:Y:S05]  /*1480*/  BSYNC B1 ;  /* 0x0000000000017941 */ /* 0x000fea0003800000 */
.L_x_22230:
        /* <DEDUP_REMOVED lines=20> */
.L_x_22234:
[----:B------:R-:W0:Y:S02]  /*15d0*/  MUFU.RCP R19, R2 ;  /* 0x0000000200137308 */ /* 0x000e240000001000 */
[----:B0-----:R-:W-:-:S04]  /*15e0*/  FFMA R0, R2, R19, -1 ;  /* 0xbf80000002007423 */ /* 0x001fc80000000013 */
[----:B------:R-:W-:-:S04]  /*15f0*/  FADD.FTZ R0, -R0, -RZ ;  /* 0x800000ff00007221 */ /* 0x000fc80000010100 */
[----:B------:R-:W-:-:S07]  /*1600*/  FFMA R19, R19, R0, R19 ;  /* 0x0000000013137223 */ /* 0x000fce0000000013 */
.L_x_22235:
[----:B------:R-:W-:Y:S05]  /*1610*/  BSYNC B1 ;  /* 0x0000000000017941 */ /* 0x000fea0003800000 */
.L_x_22233:
        /* <DEDUP_REMOVED lines=19> */
[----:B------:R-:W-:Y:S01]  /*1750*/  IMAD.MOV.U32 R36, RZ, RZ, R19 ;  /* 0x000000ffff247224 */ /* 0x000fe200078e0013 */
[----:B------:R-:W-:Y:S06]  /*1760*/  BRA `(.L_x_22238) ;  /* 0x0000000000107947 */ /* 0x000fec0003800000 */
.L_x_22237:
[----:B------:R-:W0:Y:S02]  /*1770*/  MUFU.RCP R36, R21 ;  /* 0x0000001500247308 */ /* 0x000e240000001000 */
[----:B0-----:R-:W-:-:S04]  /*1780*/  FFMA R0, R21, R36, -1 ;  /* 0xbf80000015007423 */ /* 0x001fc80000000024 */
[----:B------:R-:W-:-:S04]  /*1790*/  FADD.FTZ R15, -R0, -RZ ;  /* 0x800000ff000f7221 */ /* 0x000fc80000010100 */
[----:B------:R-:W-:-:S07]  /*17a0*/  FFMA R36, R36, R15, R36 ;  /* 0x0000000f24247223 */ /* 0x000fce0000000024 */
.L_x_22238:
[----:B------:R-:W-:Y:S05]  /*17b0*/  BSYNC B1 ;  /* 0x0000000000017941 */ /* 0x000fea0003800000 */
.L_x_22236:
[----:B------:R-:W-:Y:S01]  /*17c0*/  ISETP.GE.U32.AND P0, PT, R5, R6, PT ;  /* 0x000000060500720c */ /* 0x000fe20003f06070 */
[-C--:B------:R-:W-:Y:S01]  /*17d0*/  FMUL R2, R32, R9.reuse ;  /* 0x0000000920027220 */ /* 0x080fe20000400000 */
[-C--:B------:R-:W-:Y:S01]  /*17e0*/  FMUL R55, R52, R9.reuse ;  /* 0x0000000934377220 */ /* 0x080fe20000400000 */
[-C--:B------:R-:W-:Y:S01]  /*17f0*/  FMUL R45, R34, R9.reuse ;  /* 0x00000009222d7220 */ /* 0x080fe20000400000 */
[----:B------:R-:W-:Y:S01]  /*1800*/  ISETP.GE.U32.OR P0, PT, R43, R8, P0 ;  /* 0x000000082b00720c */ /* 0x000fe20000706470 */
[----:B------:R-:W-:Y:S01]  /*1810*/  FMUL R33, R44, R9 ;  /* 0x000000092c217220 */ /* 0x000fe20000400000 */
[----:B------:R-:W-:Y:S01]  /*1820*/  F2F.BF16.F32 R57, R2 ;  /* 0x0000000200397304 */ /* 0x000fe20000202000 */
[----:B------:R-:W-:Y:S01]  /*1830*/  BSSY B0, `(.L_x_22239) ;  /* 0x0000023000007945 */ /* 0x000fe20003800000 */
[----:B------:R-:W-:-:S06]  /*1840*/  FMUL R47, R36, R39 ;  /* 0x00000027242f7220 */ /* 0x000fcc0000400000 */
[----:B------:R-:W0:Y:S03]  /*1850*/  F2F.BF16.F32 R0, R45 ;  /* 0x0000002d00007304 */ /* 0x000e260000202000 */
[C---:B------:R-:W-:Y:S02]  /*1860*/  @!P0 LEA R18, P1, R60.reuse, R10, 0x2 ;  /* 0x0000000a3c128211 */ /* 0x040fe400078210ff */
[----:B------:R-:W-:Y:S02]  /*1870*/  @!P0 F2FP.BF16.F32.PACK_AB R15, R55, R2 ;  /* 0x00000002370f823e */ /* 0x000fe400000010ff */
[C---:B------:R-:W-:Y:S01]  /*1880*/  @!P0 LEA.HI.X R19, R60.reuse, R13, R61, 0x2, P1 ;  /* 0x0000000d3c138211 */ /* 0x040fe200008f143d */
[----:B------:R-:W-:Y:S01]  /*1890*/  F2F.BF16.F32 R55, R55 ;  /* 0x0000003700377304 */ /* 0x000fe20000202000 */
[----:B------:R-:W-:Y:S02]  /*18a0*/  @!P0 IADD3 R21, P1, R60, R3, RZ ;  /* 0x000000033c158210 */ /* 0x000fe40007f3e0ff */
[----:B------:R-:W-:Y:S01]  /*18b0*/  @!P0 F2FP.BF16.F32.PACK_AB R43, R33, R45 ;  /* 0x0000002d212b823e */ /* 0x000fe200000010ff */
[----:B------:R1:W-:Y:S02]  /*18c0*/  @!P0 STG.E desc[UR8][R18.64], R15 ;  /* 0x0000000f12008986 */ /* 0x0003e4000c101908 */
[----:B------:R-:W-:Y:S01]  /*18d0*/  @!P0 IMAD.X R38, R61, 0x1, R4, P1 ;  /* 0x000000013d268824 */ /* 0x000fe200008e0604 */
[C---:B------:R-:W-:Y:S01]  /*18e0*/  @!P0 LEA R20, P1, R21.reuse, R10, 0x2 ;  /* 0x0000000a15148211 */ /* 0x040fe200078210ff */
[----:B------:R-:W-:Y:S03]  /*18f0*/  F2F.BF16.F32 R33, R33 ;  /* 0x0000002100217304 */ /* 0x000fe60000202000 */
[----:B------:R-:W-:Y:S01]  /*1900*/  @!P0 LEA.HI.X R21, R21, R13, R38, 0x2, P1 ;  /* 0x0000000d15158211 */ /* 0x000fe200008f1426 */
[-C--:B------:R-:W-:Y:S01]  /*1910*/  FMUL R38, R42, R9.reuse ;  /* 0x000000092a267220 */ /* 0x080fe20000400000 */
[----:B-1----:R-:W-:-:S03]  /*1920*/  FMUL R15, R50, R9 ;  /* 0x00000009320f7220 */ /* 0x002fc60000400000 */
[----:B------:R1:W-:Y:S01]  /*1930*/  @!P0 STG.E desc[UR8][R20.64], R43 ;  /* 0x0000002b14008986 */ /* 0x0003e2000c101908 */
[----:B------:R-:W-:Y:S01]  /*1940*/  F2F.BF16.F32 R37, R38 ;  /* 0x0000002600257304 */ /* 0x000fe20000202000 */
[----:B0-----:R-:W-:-:S03]  /*1950*/  IMAD.WIDE.U32 R18, R0, 0x10000, RZ ;  /* 0x0001000000127825 */ /* 0x001fc600078e00ff */
[----:B------:R-:W-:-:S04]  /*1960*/  LOP3.LUT R56, R18, R57, RZ, 0xfc, !PT ;  /* 0x0000003912387212 */ /* 0x000fc800078efcff */
[----:B------:R-:W0:Y:S02]  /*1970*/  F2F.BF16.F32 R35, R15 ;  /* 0x0000000f00237304 */ /* 0x000e240000202000 */
[----:B0-----:R-:W-:Y:S01]  /*1980*/  LOP3.LUT R2, R19, R35, RZ, 0xfc, !PT ;  /* 0x0000002313027212 */ /* 0x001fe200078efcff */
[----:B------:R-:W-:-:S03]  /*1990*/  IMAD.WIDE.U32 R18, R33, 0x10000, RZ ;  /* 0x0001000021127825 */ /* 0x000fc600078e00ff */
[----:B------:R-:W-:Y:S02]  /*19a0*/  LOP3.LUT R54, R18, R55, RZ, 0xfc, !PT ;  /* 0x0000003712367212 */ /* 0x000fe400078efcff */
[----:B------:R-:W-:Y:S01]  /*19b0*/  LOP3.LUT R0, R19, R37, RZ, 0xfc, !PT ;  /* 0x0000002513007212 */ /* 0x000fe200078efcff */
[----:B-1----:R-:W-:Y:S06]  /*19c0*/  @P0 BRA `(.L_x_22240) ;  /* 0x0000000000240947 */ /* 0x002fec0003800000 */
[----:B------:R-:W-:Y:S01]  /*19d0*/  ULDC.64 UR4, c[0x0][0x258] ;  /* 0x0000960000047ab9 */ /* 0x000fe20000000a00 */
[----:B------:R-:W-:Y:S01]  /*19e0*/  F2FP.BF16.F32.PACK_AB R15, R38, R15 ;  /* 0x0000000f260f723e */ /* 0x000fe200000010ff */
[----:B------:R-:W-:Y:S02]  /*19f0*/  ULOP3.LUT UR6, UR4, 0xfffffffe, URZ, 0xc0, !UPT ;  /* 0xfffffffe04067892 */ /* 0x000fe4000f8ec03f */
[----:B------:R-:W-:-:S04]  /*1a00*/  ULOP3.LUT UR4, UR5, 0x3fffffff, URZ, 0xc0, !UPT ;  /* 0x3fffffff05047892 */ /* 0x000fc8000f8ec03f */
[----:B------:R-:W-:-:S04]  /*1a10*/  IADD3 R19, P1, R60, UR6, RZ ;  /* 0x000000063c137c10 */ /* 0x000fc8000ff3e0ff */
[----:B------:R-:W-:Y:S02]  /*1a20*/  IADD3.X R20, R61, UR4, RZ, P1, !PT ;  /* 0x000000043d147c10 */ /* 0x000fe40008ffe4ff */
[----:B------:R-:W-:-:S04]  /*1a30*/  LEA R18, P1, R19, R10, 0x2 ;  /* 0x0000000a13127211 */ /* 0x000fc800078210ff */
[----:B------:R-:W-:-:S05]  /*1a40*/  LEA.HI.X R19, R19, R13, R20, 0x2, P1 ;  /* 0x0000000d13137211 */ /* 0x000fca00008f1414 */
[----:B------:R0:W-:Y:S04]  /*1a50*/  STG.E desc[UR8][R18.64], R15 ;  /* 0x0000000f12007986 */ /* 0x0001e8000c101908 */
.L_x_22240:
[----:B------:R-:W-:Y:S05]  /*1a60*/  BSYNC B0 ;  /* 0x0000000000007941 */ /* 0x000fea0003800000 */
.L_x_22239:
[----:B------:R-:W-:Y:S01]  /*1a70*/  BSSY B0, `(.L_x_22241) ;  /* 0x000000d000007945 */ /* 0x000fe20003800000 */
[-C--:B0-----:R-:W-:Y:S01]  /*1a80*/  FMUL R15, R46, R9.reuse ;  /* 0x000000092e0f7220 */ /* 0x081fe20000400000 */
[----:B------:R-:W-:Y:S02]  /*1a90*/  FMUL R45, R47, R9 ;  /* 0x000000092f2d7220 */ /* 0x000fe40000400000 */
[----:B------:R-:W-:Y:S05]  /*1aa0*/  @P0 BRA `(.L_x_22242) ;  /* 0x0000000000240947 */ /* 0x000fea0003800000 */
[----:B------:R-:W-:Y:S01]  /*1ab0*/  MOV R18, R60 ;  /* 0x0000003c00127202 */ /* 0x000fe20000000f00 */
[----:B------:R-:W-:Y:S02]  /*1ac0*/  IMAD.MOV.U32 R19, RZ, RZ, R61 ;  /* 0x000000ffff137224 */ /* 0x000fe400078e003d */
[----:B------:R-:W-:Y:S02]  /*1ad0*/  IMAD R21, R4, 0x3, RZ ;  /* 0x0000000304157824 */ /* 0x000fe400078e02ff */
[----:B------:R-:W-:-:S04]  /*1ae0*/  IMAD.WIDE.U32 R18, R3, 0x3, R18 ;  /* 0x0000000303127825 */ /* 0x000fc800078e0012 */
[----:B------:R-:W-:Y:S01]  /*1af0*/  IMAD.IADD R21, R19, 0x1, R21 ;  /* 0x0000000113157824 */ /* 0x000fe200078e0215 */
[C---:B------:R-:W-:Y:S02]  /*1b00*/  LEA R20, P0, R18.reuse, R10, 0x2 ;  /* 0x0000000a12147211 */ /* 0x040fe400078010ff */
[----:B------:R-:W-:Y:S02]  /*1b10*/  F2FP.BF16.F32.PACK_AB R19, R45, R15 ;  /* 0x0000000f2d13723e */ /* 0x000fe400000010ff */
[----:B------:R-:W-:-:S05]  /*1b20*/  LEA.HI.X R21, R18, R13, R21, 0x2, P0 ;  /* 0x0000000d12157211 */ /* 0x000fca00000f1415 */
[----:B------:R0:W-:Y:S04]  /*1b30*/  STG.E desc[UR8][R20.64], R19 ;  /* 0x0000001314007986 */ /* 0x0001e8000c101908 */
.L_x_22242:
[----:B------:R-:W-:Y:S05]  /*1b40*/  BSYNC B0 ;  /* 0x0000000000007941 */ /* 0x000fea0003800000 */
.L_x_22241:
[----:B0-----:R-:W-:Y:S01]  /*1b50*/  VIADD R19, R5, 0x2 ;  /* 0x0000000205137836 */ /* 0x001fe20000000000 */
[----:B------:R-:W-:Y:S01]  /*1b60*/  IADD3 R43, R7, 0x1e, RZ ;  /* 0x0000001e072b7810 */ /* 0x000fe20007ffe0ff */
[----:B------:R-:W-:Y:S01]  /*1b70*/  ULDC.64 UR6, c[0x0][0x258] ;  /* 0x0000960000067ab9 */ /* 0x000fe20000000a00 */
[----:B------:R-:W-:Y:S01]  /*1b80*/  FMNMX R33, RZ, |R32|, !PT ;  /* 0x40000020ff217209 */ /* 0x000fe20007800000 */
[----:B------:R-:W-:Y:S01]  /*1b90*/  USHF.L.U32 UR4, UR6, 0x1, URZ ;  /* 0x0000000106047899 */ /* 0x000fe2000800063f */
[----:B------:R-:W-:Y:S01]  /*1ba0*/  ISETP.GE.U32.AND P0, PT, R19, R6, PT ;  /* 0x000000061300720c */ /* 0x000fe20003f06070 */
[----:B------:R-:W-:Y:S01]  /*1bb0*/  USHF.L.U64.HI UR5, UR6, 0x1, UR7 ;  /* 0x0000000106057899 */ /* 0x000fe20008010207 */
[----:B------:R-:W-:Y:S01]  /*1bc0*/  LOP3.LUT R43, R43, 0x1f, RZ, 0xc0, !PT ;  /* 0x0000001f2b2b7812 */ /* 0x000fe200078ec0ff */
[----:B------:R-:W-:Y:S01]  /*1bd0*/  ULOP3.LUT UR4, UR4, 0xfffffffc, URZ, 0xc0, !UPT ;  /* 0xfffffffc04047892 */ /* 0x000fe2000f8ec03f */
[----:B------:R-:W-:Y:S02]  /*1be0*/  FMNMX R51, |R52|, R33, !PT ;  /* 0x0000002134337209 */ /* 0x000fe40007800200 */
[----:B------:R-:W-:-:S02]  /*1bf0*/  CS2R R32, SRZ ;  /* 0x0000000000207805 */ /* 0x000fc4000001ff00 */
[C---:B------:R-:W-:Y:S02]  /*1c00*/  ISETP.LT.U32.AND P0, PT, R43.reuse, R8, !P0 ;  /* 0x000000082b00720c */ /* 0x040fe40004701070 */
[----:B------:R-:W-:-:S04]  /*1c10*/  IADD3 R18, P1, P2, R43, UR4, R58 ;  /* 0x000000042b127c10 */ /* 0x000fc8000fa3e03a */
[----:B------:R-:W-:Y:S02]  /*1c20*/  IADD3.X R19, RZ, UR5, R40, P1, P2 ;  /* 0x00000005ff137c10 */ /* 0x000fe40008fe4428 */
[----:B------:R-:W-:-:S05]  /*1c30*/  FMNMX R51, |R34|, R51, !PT ;  /* 0x0000003322337209 */ /* 0x000fca0007800200 */
[----:B------:R-:W-:Y:S01]  /*1c40*/  @P0 IMAD.WIDE.U32 R36, R3, 0x5, R18 ;  /* 0x0000000503240825 */ /* 0x000fe200078e0012 */
[----:B------:R-:W-:-:S03]  /*1c50*/  @P0 MOV R34, R18 ;  /* 0x0000001200220202 */ /* 0x000fc60000000f00 */
[----:B------:R-:W-:Y:S01]  /*1c60*/  @P0 IMAD R21, R4, 0x5, RZ ;  /* 0x0000000504150824 */ /* 0x000fe200078e02ff */
[----:B------:R-:W-:Y:S01]  /*1c70*/  @P0 LEA R20, P1, R36, R17, 0x3 ;  /* 0x0000001124140211 */ /* 0x000fe200078218ff */
[----:B------:R-:W-:Y:S02]  /*1c80*/  @P0 IMAD.MOV.U32 R35, RZ, RZ, R19 ;  /* 0x000000ffff230224 */ /* 0x000fe400078e0013 */
[----:B------:R-:W-:Y:S02]  /*1c90*/  @P0 IMAD.IADD R21, R21, 0x1, R37 ;  /* 0x0000000115150824 */ /* 0x000fe400078e0225 */
[----:B------:R-:W-:-:S03]  /*1ca0*/  @P0 IMAD.WIDE.U32 R34, R3, 0x6, R34 ;  /* 0x0000000603220825 */ /* 0x000fc600078e0022 */
[----:B------:R-:W-:Y:S01]  /*1cb0*/  @P0 LEA.HI.X R21, R36, R16, R21, 0x3, P1 ;  /* 0x0000001024150211 */ /* 0x000fe200008f1c15 */
[----:B------:R-:W-:Y:S01]  /*1cc0*/  @P0 IMAD R37, R4, 0x6, RZ ;  /* 0x0000000604250824 */ /* 0x000fe200078e02ff */
[----:B------:R-:W-:-:S03]  /*1cd0*/  @P0 LEA R38, P1, R34, R17, 0x3 ;  /* 0x0000001122260211 */ /* 0x000fc600078218ff */
[----:B------:R-:W-:Y:S01]  /*1ce0*/  @P0 IMAD.IADD R35, R37, 0x1, R35 ;  /* 0x0000000125230824 */ /* 0x000fe200078e0223 */
[----:B------:R0:W5:Y:S04]  /*1cf0*/  @P0 LDG.E.64 R32, desc[UR8][R20.64] ;  /* 0x0000000814200981 */ /* 0x000168000c1e1b00 */
[----:B------:R-:W-:Y:S02]  /*1d00*/  @P0 LEA.HI.X R39, R34, R16, R35, 0x3, P1 ;  /* 0x0000001022270211 */ /* 0x000fe400008f1c23 */
[----:B------:R-:W-:Y:S02]  /*1d10*/  CS2R R36, SRZ ;  /* 0x0000000000247805 */ /* 0x000fe4000001ff00 */
[----:B------:R-:W-:Y:S02]  /*1d20*/  CS2R R34, SRZ ;  /* 0x0000000000227805 */ /* 0x000fe4000001ff00 */
[----:B0-----:R-:W-:-:S04]  /*1d30*/  @P0 IADD3 R20, P1, R18, UR4, RZ ;  /* 0x0000000412140c10 */ /* 0x001fc8000ff3e0ff */
[----:B------:R-:W5:Y:S01]  /*1d40*/  @P0 LDG.E.64 R34, desc[UR8][R38.64] ;  /* 0x0000000826220981 */ /* 0x000f62000c1e1b00 */
[----:B------:R-:W-:Y:S02]  /*1d50*/  @P0 IADD3.X R19, R19, UR5, RZ, P1, !PT ;  /* 0x0000000513130c10 */ /* 0x000fe40008ffe4ff */
[----:B------:R-:W-:-:S04]  /*1d60*/  @P0 LEA R18, P1, R20, R17, 0x3 ;  /* 0x0000001114120211 */ /* 0x000fc800078218ff */
[----:B------:R-:W-:-:S05]  /*1d70*/  @P0 LEA.HI.X R19, R20, R16, R19, 0x3, P1 ;  /* 0x0000001014130211 */ /* 0x000fca00008f1c13 */
[----:B------:R0:W5:Y:S01]  /*1d80*/  @P0 LDG.E.64 R36, desc[UR8][R18.64] ;  /* 0x0000000812240981 */ /* 0x000162000c1e1b00 */
[----:B------:R-:W-:Y:S01]  /*1d90*/  @P0 LEA R20, P1, R3, R58, 0x2 ;  /* 0x0000003a03140211 */ /* 0x000fe200078210ff */
[----:B------:R-:W-:Y:S01]  /*1da0*/  F2F.BF16.F32 R45, R45 ;  /* 0x0000002d002d7304 */ /* 0x000fe20000202000 */
[----:B------:R-:W-:Y:S02]  /*1db0*/  FMNMX R51, |R44|, R51, !PT ;  /* 0x000000332c337209 */ /* 0x000fe40007800200 */
[----:B------:R-:W-:Y:S02]  /*1dc0*/  @P0 IADD3 R20, P2, R43, R20, RZ ;  /* 0x000000142b140210 */ /* 0x000fe40007f5e0ff */
[----:B------:R-:W-:Y:S02]  /*1dd0*/  @P0 LEA.HI.X R21, R3, R40, R4, 0x2, P1 ;  /* 0x0000002803150211 */ /* 0x000fe400008f1404 */
[----:B------:R-:W-:Y:S01]  /*1de0*/  FMNMX R51, |R50|, R51, !PT ;  /* 0x0000003332337209 */ /* 0x000fe20007800200 */
[----:B0-----:R-:W-:Y:S01]  /*1df0*/  IMAD.MOV.U32 R19, RZ, RZ, 0x3bbb989d ;  /* 0x3bbb989dff137424 */ /* 0x001fe200078e00ff */
[----:B------:R-:W-:-:S03]  /*1e00*/  @P0 IADD3.X R21, RZ, R21, RZ, P2, !PT ;  /* 0x00000015ff150210 */ /* 0x000fc600017fe4ff */
[----:B------:R-:W-:Y:S01]  /*1e10*/  FFMA.SAT R18, -R28, R19, 0.5 ;  /* 0x3f0000001c127423 */ /* 0x000fe20000002113 */
[----:B------:R-:W-:Y:S01]  /*1e20*/  HFMA2.MMA R19, -RZ, RZ, 3.7421875, 0 ;  /* 0x437c0000ff137435 */ /* 0x000fe200000001ff */
[----:B------:R-:W-:-:S04]  /*1e30*/  @P0 IMAD.WIDE.U32 R38, R3, 0x7, R20 ;  /* 0x0000000703260825 */ /* 0x000fc800078e0014 */
[----:B------:R-:W-:Y:S01]  /*1e40*/  @P0 IMAD R21, R4, 0x7, RZ ;  /* 0x0000000704150824 */ /* 0x000fe200078e02ff */
[----:B------:R-:W-:-:S03]  /*1e50*/  @P0 LEA R20, P1, R38, R17, 0x3 ;  /* 0x0000001126140211 */ /* 0x000fc600078218ff */
[----:B------:R-:W-:Y:S02]  /*1e60*/  @P0 IMAD.IADD R21, R21, 0x1, R39 ;  /* 0x0000000115150824 */ /* 0x000fe400078e0227 */
[----:B------:R-:W-:-:S04]  /*1e70*/  FFMA.RM R18, R18, R19, 12582913 ;  /* 0x4b40000112127423 */ /* 0x000fc80000004013 */
[----:B------:R-:W-:Y:S01]  /*1e80*/  FADD R19, R18, -12583039 ;  /* 0xcb40007f12137421 */ /* 0x000fe20000000000 */
[----:B------:R-:W-:Y:S01]  /*1e90*/  @P0 LEA.HI.X R21, R38, R16, R21, 0x3, P1 ;  /* 0x0000001026150211 */ /* 0x000fe200008f1c15 */
[----:B------:R-:W-:Y:S01]  /*1ea0*/  IMAD.SHL.U32 R18, R18, 0x800000, RZ ;  /* 0x0080000012127824 */ /* 0x000fe200078e00ff */
[----:B------:R-:W-:Y:S01]  /*1eb0*/  CS2R R38, SRZ ;  /* 0x0000000000267805 */ /* 0x000fe2000001ff00 */
[----:B------:R-:W-:-:S04]  /*1ec0*/  FFMA R19, -R28, 1.4426950216293334961, -R19 ;  /* 0x3fb8aa3b1c137823 */ /* 0x000fc80000000913 */
[----:B------:R-:W-:Y:S01]  /*1ed0*/  FFMA R19, -R28, 1.925963033500011079e-08, R19 ;  /* 0x32a570601c137823 */ /* 0x000fe20000000113 */
[----:B------:R0:W5:Y:S01]  /*1ee0*/  @P0 LDG.E.64 R38, desc[UR8][R20.64] ;  /* 0x0000000814260981 */ /* 0x000162000c1e1b00 */
[----:B------:R-:W0:Y:S01]  /*1ef0*/  F2F.BF16.F32 R15, R15 ;  /* 0x0000000f000f7304 */ /* 0x000e220000202000 */
[----:B------:R-:W-:Y:S01]  /*1f00*/  FMNMX R51, |R42|, R51, !PT ;  /* 0x000000332a337209 */ /* 0x000fe20007800200 */
[----:B------:R-:W-:Y:S03]  /*1f10*/  BSSY B1, `(.L_x_22243) ;  /* 0x0000016000017945 */ /* 0x000fe60003800000 */
[----:B------:R-:W-:-:S03]  /*1f20*/  FMNMX R42, |R46|, R51, !PT ;  /* 0x000000332e2a7209 */ /* 0x000fc60007800200 */
[----:B------:R-:W1:Y:S01]  /*1f30*/  MUFU.EX2 R19, R19 ;  /* 0x0000001300137308 */ /* 0x000e620000000800 */
[----:B------:R-:W-:Y:S01]  /*1f40*/  FMNMX R42, |R47|, R42, !PT ;  /* 0x0000002a2f2a7209 */ /* 0x000fe20007800200 */
[----:B------:R-:W-:Y:S01]  /*1f50*/  VIADD R47, R5, 0x1 ;  /* 0x00000001052f7836 */ /* 0x000fe20000000000 */
[----:B0-----:R-:W-:-:S04]  /*1f60*/  SHF.L.U32 R21, R15, 0x10, RZ ;  /* 0x000000100f157819 */ /* 0x001fc800000006ff */
[----:B------:R-:W-:Y:S01]  /*1f70*/  LOP3.LUT R57, R2, R21, RZ, 0xfc, !PT ;  /* 0x0000001502397212 */ /* 0x000fe200078efcff */
[----:B-1----:R-:W-:Y:S01]  /*1f80*/  FFMA R18, R18, R19, 1 ;  /* 0x3f80000012127423 */ /* 0x002fe20000000013 */
[----:B------:R-:W-:-:S03]  /*1f90*/  IMAD.U32 R19, R45, 0x10000, RZ ;  /* 0x000100002d137824 */ /* 0x000fc600078e00ff */
[----:B------:R-:W-:Y:S02]  /*1fa0*/  VIADD R20, R18, 0x1800000 ;  /* 0x0180000012147836 */ /* 0x000fe40000000000 */
[----:B------:R-:W-:-:S03]  /*1fb0*/  LOP3.LUT R55, R0, R19, RZ, 0xfc, !PT ;  /* 0x0000001300377212 */ /* 0x000fc600078efcff */
[----:B------:R-:W-:-:S04]  /*1fc0*/  LOP3.LUT R20, R20, 0x7f800000, RZ, 0xc0, !PT ;  /* 0x7f80000014147812 */ /* 0x000fc800078ec0ff */
[----:B------:R-:W-:-:S13]  /*1fd0*/  ISETP.GT.U32.AND P0, PT, R20, 0x1ffffff, PT ;  /* 0x01ffffff1400780c */ /* 0x000fda0003f04070 */
[----:B------:R-:W-:Y:S05]  /*1fe0*/  @P0 BRA `(.L_x_22244) ;  /* 0x0000000000100947 */ /* 0x000fea0003800000 */
[----:B------:R-:W-:Y:S02]  /*1ff0*/  MOV R0, R18 ;  /* 0x0000001200007202 */ /* 0x000fe40000000f00 */
[----:B------:R-:W-:-:S07]  /*2000*/  MOV R2, 0x2020 ;  /* 0x0000202000027802 */ /* 0x000fce0000000f00 */
[----:B-----5:R-:W-:Y:S05]  /*2010*/  CALL.REL.NOINC `($__internal_505_$__cuda_sm20_rcp_rn_f32_slowpath) ;  /* 0x0000005000a07944 */ /* 0x020fea0003c00000 */
[----:B------:R-:W-:Y:S05]  /*2020*/  BRA `(.L_x_22245) ;  /* 0x0000000000107947 */ /* 0x000fea0003800000 */
.L_x_22244:
[----:B------:R-:W0:Y:S02]  /*2030*/  MUFU.RCP R19, R18 ;  /* 0x0000001200137308 */ /* 0x000e240000001000 */
[----:B0-----:R-:W-:-:S04]  /*2040*/  FFMA R0, R18, R19, -1 ;  /* 0xbf80000012007423 */ /* 0x001fc80000000013 */
[----:B------:R-:W-:-:S04]  /*2050*/  FADD.FTZ R0, -R0, -RZ ;  /* 0x800000ff00007221 */ /* 0x000fc80000010100 */
[----:B------:R-:W-:-:S07]  /*2060*/  FFMA R19, R19, R0, R19 ;  /* 0x0000000013137223 */ /* 0x000fce0000000013 */
.L_x_22245:
[----:B------:R-:W-:Y:S05]  /*2070*/  BSYNC B1 ;  /* 0x0000000000017941 */ /* 0x000fea0003800000 */
.L_x_22243:
        /* <DEDUP_REMOVED lines=18> */
[----:B-----5:R-:W-:Y:S05]  /*21a0*/  CALL.REL.NOINC `($__internal_505_$__cuda_sm20_rcp_rn_f32_slowpath) ;  /* 0x00000050003c7944 */ /* 0x020fea0003c00000 */
[----:B------:R-:W-:Y:S05]  /*21b0*/  BRA `(.L_x_22248) ;  /* 0x0000000000107947 */ /* 0x000fea0003800000 */
.L_x_22247:
[----:B------:R-:W0:Y:S02]  /*21c0*/  MUFU.RCP R19, R18 ;  /* 0x0000001200137308 */ /* 0x000e240000001000 */
[----:B0-----:R-:W-:-:S04]  /*21d0*/  FFMA R0, R18, R19, -1 ;  /* 0xbf80000012007423 */ /* 0x001fc80000000013 */
[----:B------:R-:W-:-:S04]  /*21e0*/  FADD.FTZ R0, -R0, -RZ ;  /* 0x800000ff00007221 */ /* 0x000fc80000010100 */
[----:B------:R-:W-:-:S07]  /*21f0*/  FFMA R19, R19, R0, R19 ;  /* 0x0000000013137223 */ /* 0x000fce0000000013 */
.L_x_22248:
[----:B------:R-:W-:Y:S05]  /*2200*/  BSYNC B1 ;  /* 0x0000000000017941 */ /* 0x000fea0003800000 */
.L_x_22246:
        /* <DEDUP_REMOVED lines=18> */
[----:B-----5:R-:W-:Y:S05]  /*2330*/  CALL.REL.NOINC `($__internal_505_$__cuda_sm20_rcp_rn_f32_slowpath) ;  /* 0x0000004c00d87944 */ /* 0x020fea0003c00000 */
[----:B------:R-:W-:Y:S05]  /*2340*/  BRA `(.L_x_22251) ;  /* 0x0000000000107947 */ /* 0x000fea0003800000 */
.L_x_22250:
[----:B------:R-:W0:Y:S02]  /*2350*/  MUFU.RCP R19, R2 ;  /* 0x0000000200137308 */ /* 0x000e240000001000 */
[----:B0-----:R-:W-:-:S04]  /*2360*/  FFMA R0, R2, R19, -1 ;  /* 0xbf80000002007423 */ /* 0x001fc80000000013 */
[----:B------:R-:W-:-:S04]  /*2370*/  FADD.FTZ R0, -R0, -RZ ;  /* 0x800000ff00007221 */ /* 0x000fc80000010100 */
[----:B------:R-:W-:-:S07]  /*2380*/  FFMA R19, R19, R0, R19 ;  /* 0x0000000013137223 */ /* 0x000fce0000000013 */
.L_x_22251:
[----:B------:R-:W-:Y:S05]  /*2390*/  BSYNC B1 ;  /* 0x0000000000017941 */ /* 0x000fea0003800000 */
.L_x_22249:
[----:B------:R-:W-:Y:S01]  /*23a0*/  HFMA2.MMA R15, -RZ, RZ, 3.7421875, 0 ;  /* 0x437c0000ff0f7435 */ /* 0x000fe200000001ff */
[----:B------:R-:W-:Y:S01]  /*23b0*/  IMAD.MOV.U32 R0, RZ, RZ, 0x3bbb989d ;  /* 0x3bbb989dff007424 */ /* 0x000fe200078e00ff */
[----:B------:R-:W-:Y:S01]  /*23c0*/  BSSY B1, `(.L_x_22252) ;  /* 0x0000016000017945 */ /* 0x000fe20003800000 */
[----:B------:R-:W-:Y:S02]  /*23d0*/  FMUL R50, R19, R26 ;  /* 0x0000001a13327220 */ /* 0x000fe40000400000 */
        /* <DEDUP_REMOVED lines=16> */
.L_x_22253:
[----:B------:R-:W0:Y:S02]  /*24e0*/  MUFU.RCP R19, R18 ;  /* 0x0000001200137308 */ /* 0x000e240000001000 */
[----:B0-----:R-:W-:-:S04]  /*24f0*/  FFMA R0, R18, R19, -1 ;  /* 0xbf80000012007423 */ /* 0x001fc80000000013 */
[----:B------:R-:W-:-:S04]  /*2500*/  FADD.FTZ R0, -R0, -RZ ;  /* 0x800000ff00007221 */ /* 0x000fc80000010100 */
[----:B------:R-:W-:-:S07]  /*2510*/  FFMA R19, R19, R0, R19 ;  /* 0x0000000013137223 */ /* 0x000fce0000000013 */
.L_x_22254:
[----:B------:R-:W-:Y:S05]  /*2520*/  BSYNC B1 ;  /* 0x0000000000017941 */ /* 0x000fea0003800000 */
.L_x_22252:
        /* <DEDUP_REMOVED lines=20> */
.L_x_22256:
[----:B------:R-:W0:Y:S02]  /*2670*/  MUFU.RCP R19, R2 ;  /* 0x0000000200137308 */ /* 0x000e240000001000 */
[----:B0-----:R-:W-:-:S04]  /*2680*/  FFMA R0, R2, R19, -1 ;  /* 0xbf80000002007423 */ /* 0x001fc80000000013 */
[----:B------:R-:W-:-:S04]  /*2690*/  FADD.FTZ R0, -R0, -RZ ;  /* 0x800000ff00007221 */ /* 0x000fc80000010100 */
[----:B------:R-:W-:-:S07]  /*26a0*/  FFMA R19, R19, R0, R19 ;  /* 0x0000000013137223 */ /* 0x000fce0000000013 */
.L_x_22257:
[----:B------:R-:W-:Y:S05]  /*26b0*/  BSYNC B1 ;  /* 0x0000000000017941 */ /* 0x000fea0003800000 */
.L_x_22255:
        /* <DEDUP_REMOVED lines=20> */
.L_x_22259:
[----:B------:R-:W0:Y:S02]  /*2800*/  MUFU.RCP R19, R18 ;  /* 0x0000001200137308 */ /* 0x000e240000001000 */
[----:B0-----:R-:W-:-:S04]  /*2810*/  FFMA R0, R18, R19, -1 ;  /* 0xbf80000012007423 */ /* 0x001fc80000000013 */
[----:B------:R-:W-:-:S04]  /*2820*/  FADD.FTZ R0, -R0, -RZ ;  /* 0x800000ff00007221 */ /* 0x000fc80000010100 */
[----:B------:R-:W-:-:S07]  /*2830*/  FFMA R19, R19, R0, R19 ;  /* 0x0000000013137223 */ /* 0x000fce0000000013 */
.L_x_22260:
[----:B------:R-:W-:Y:S05]  /*2840*/  BSYNC B1 ;  /* 0x0000000000017941 */ /* 0x000fea0003800000 */
.L_x_22258:
        /* <DEDUP_REMOVED lines=20> */
.L_x_22262:
[----:B------:R-:W0:Y:S02]  /*2990*/  MUFU.RCP R19, R2 ;  /* 0x0000000200137308 */ /* 0x000e240000001000 */
[----:B0-----:R-:W-:-:S04]  /*29a0*/  FFMA R0, R2, R19, -1 ;  /* 0xbf80000002007423 */ /* 0x001fc80000000013 */
[----:B------:R-:W-:-:S04]  /*29b0*/  FADD.FTZ R0, -R0, -RZ ;  /* 0x800000ff00007221 */ /* 0x000fc80000010100 */
[----:B------:R-:W-:-:S07]  /*29c0*/  FFMA R19, R19, R0, R19 ;  /* 0x0000000013137223 */ /* 0x000fce0000000013 */
.L_x_22263:
[----:B------:R-:W-:Y:S05]  /*29d0*/  BSYNC B1 ;  /* 0x0000000000017941 */ /* 0x000fea0003800000 */
.L_x_22261:
        /* <DEDUP_REMOVED lines=19> */
[----:B------:R-:W-:Y:S01]  /*2b10*/  MOV R22, R19 ;  /* 0x0000001300167202 */ /* 0x000fe20000000f00 */
[----:B------:R-:W-:Y:S06]  /*2b20*/  BRA `(.L_x_22266) ;  /* 0x0000000000107947 */ /* 0x000fec0003800000 */
.L_x_22265:
[----:B------:R-:W0:Y:S02]  /*2b30*/  MUFU.RCP R22, R21 ;  /* 0x0000001500167308 */ /* 0x000e240000001000 */
[----:B0-----:R-:W-:-:S04]  /*2b40*/  FFMA R0, R21, R22, -1 ;  /* 0xbf80000015007423 */ /* 0x001fc80000000016 */
[----:B------:R-:W-:-:S04]  /*2b50*/  FADD.FTZ R15, -R0, -RZ ;  /* 0x800000ff000f7221 */ /* 0x000fc80000010100 */
[----:B------:R-:W-:-:S07]  /*2b60*/  FFMA R22, R22, R15, R22 ;  /* 0x0000000f16167223 */ /* 0x000fce0000000016 */
.L_x_22266:
[----:B------:R-:W-:Y:S05]  /*2b70*/  BSYNC B1 ;  /* 0x0000000000017941 */ /* 0x000fea0003800000 */
.L_x_22264:
[----:B------:R-:W-:Y:S01]  /*2b80*/  ISETP.GE.U32.AND P0, PT, R47, R6, PT ;  /* 0x000000062f00720c */ /* 0x000fe20003f06070 */
[-C--:B------:R-:W-:Y:S01]  /*2b90*/  FMUL R20, R28, R9.reuse ;  /* 0x000000091c147220 */ /* 0x080fe20000400000 */
[----:B------:R-:W-:Y:S01]  /*2ba0*/  BSSY B0, `(.L_x_22267) ;  /* 0x000000d000007945 */ /* 0x000fe20003800000 */
[----:B------:R-:W-:Y:S01]  /*2bb0*/  FMUL R27, R46, R9 ;  /* 0x000000092e1b7220 */ /* 0x000fe20000400000 */
[----:B------:R-:W-:Y:S01]  /*2bc0*/  ISETP.GE.U32.OR P0, PT, R41, R8, P0 ;  /* 0x000000082900720c */ /* 0x000fe20000706470 */
[----:B------:R0:W1:-:S12]  /*2bd0*/  F2F.BF16.F32 R61, R20 ;  /* 0x00000014003d7304 */ /* 0x0000580000202000 */
[----:B0-----:R-:W-:Y:S05]  /*2be0*/  @P0 BRA `(.L_x_22268) ;  /* 0x0000000000200947 */ /* 0x001fea0003800000 */
[----:B------:R-:W-:Y:S02]  /*2bf0*/  LEA R0, P2, R3, R58, 0x2 ;  /* 0x0000003a03007211 */ /* 0x000fe400078410ff */
[----:B------:R-:W-:Y:S02]  /*2c00*/  F2FP.BF16.F32.PACK_AB R15, R27, R20 ;  /* 0x000000141b0f723e */ /* 0x000fe400000010ff */
[----:B------:R-:W-:Y:S02]  /*2c10*/  IADD3 R0, P1, R41, R0, RZ ;  /* 0x0000000029007210 */ /* 0x000fe40007f3e0ff */
[----:B------:R-:W-:-:S05]  /*2c20*/  LEA.HI.X R2, R3, R40, R4, 0x2, P2 ;  /* 0x0000002803027211 */ /* 0x000fca00010f1404 */
[----:B------:R-:W-:Y:S01]  /*2c30*/  IMAD.X R2, RZ, RZ, R2, P1 ;  /* 0x000000ffff027224 */ /* 0x000fe200008e0602 */
[----:B------:R-:W-:-:S04]  /*2c40*/  LEA R18, P1, R0, R10, 0x2 ;  /* 0x0000000a00127211 */ /* 0x000fc800078210ff */
[----:B------:R-:W-:-:S05]  /*2c50*/  LEA.HI.X R19, R0, R13, R2, 0x2, P1 ;  /* 0x0000000d00137211 */ /* 0x000fca00008f1402 */
[----:B------:R0:W-:Y:S04]  /*2c60*/  STG.E desc[UR8][R18.64], R15 ;  /* 0x0000000f12007986 */ /* 0x0001e8000c101908 */
.L_x_22268:
[----:B------:R-:W-:Y:S05]  /*2c70*/  BSYNC B0 ;  /* 0x0000000000007941 */ /* 0x000fea0003800000 */
.L_x_22267:
[-C--:B------:R-:W-:Y:S01]  /*2c80*/  FMUL R20, R50, R9.reuse ;  /* 0x0000000932147220 */ /* 0x080fe20000400000 */
[-C--:B------:R-:W-:Y:S01]  /*2c90*/  FMUL R2, R24, R9.reuse ;  /* 0x0000000918027220 */ /* 0x080fe20000400000 */
[----:B------:R-:W-:Y:S01]  /*2ca0*/  FMNMX R21, R42, |R28|, !PT ;  /* 0x4000001c2a157209 */ /* 0x000fe20007800000 */
[----:B------:R-:W-:Y:S01]  /*2cb0*/  FMUL R25, R52, R9 ;  /* 0x0000000934197220 */ /* 0x000fe20000400000 */
[----:B0-----:R-:W0:Y:S01]  /*2cc0*/  F2F.BF16.F32 R18, R20 ;  /* 0x0000001400127304 */ /* 0x001e220000202000 */
[----:B------:R-:W-:Y:S01]  /*2cd0*/  BSSY B0, `(.L_x_22269) ;  /* 0x0000018000007945 */ /* 0x000fe20003800000 */
[----:B------:R-:W-:Y:S01]  /*2ce0*/  FMNMX R45, |R46|, R21, !PT ;  /* 0x000000152e2d7209 */ /* 0x000fe20007800200 */
[----:B------:R-:W-:Y:S01]  /*2cf0*/  FMUL R21, R26, R9 ;  /* 0x000000091a157220 */ /* 0x000fe20000400000 */
[----:B------:R-:W-:Y:S02]  /*2d00*/  FMUL R28, R22, R23 ;  /* 0x00000017161c7220 */ /* 0x000fe40000400000 */
[----:B------:R-:W-:-:S02]  /*2d10*/  FMNMX R23, |R50|, R45, !PT ;  /* 0x0000002d32177209 */ /* 0x000fc40007800200 */
[----:B------:R-:W2:Y:S01]  /*2d20*/  F2F.BF16.F32 R15, R2 ;  /* 0x00000002000f7304 */ /* 0x000ea20000202000 */
[----:B0-----:R-:W-:-:S07]  /*2d30*/  IMAD.WIDE.U32 R18, R18, 0x10000, RZ ;  /* 0x0001000012127825 */ /* 0x001fce00078e00ff */
[----:B------:R-:W-:Y:S01]  /*2d40*/  F2F.BF16.F32 R27, R27 ;  /* 0x0000001b001b7304 */ /* 0x000fe20000202000 */
[----:B-1----:R-:W-:Y:S02]  /*2d50*/  LOP3.LUT R60, R18, R61, RZ, 0xfc, !PT ;  /* 0x0000003d123c7212 */ /* 0x002fe400078efcff */
[----:B--2---:R-:W-:-:S05]  /*2d60*/  LOP3.LUT R15, R19, R15, RZ, 0xfc, !PT ;  /* 0x0000000f130f7212 */ /* 0x004fca00078efcff */
[----:B------:R-:W0:Y:S08]  /*2d70*/  F2F.BF16.F32 R18, R25 ;  /* 0x0000001900127304 */ /* 0x000e300000202000 */
[----:B------:R-:W1:Y:S01]  /*2d80*/  F2F.BF16.F32 R29, R21 ;  /* 0x00000015001d7304 */ /* 0x000e620000202000 */
[----:B0-----:R-:W-:-:S03]  /*2d90*/  IMAD.WIDE.U32 R18, R18, 0x10000, RZ ;  /* 0x0001000012127825 */ /* 0x001fc600078e00ff */
[----:B------:R-:W-:Y:S02]  /*2da0*/  LOP3.LUT R46, R18, R27, RZ, 0xfc, !PT ;  /* 0x0000001b122e7212 */ /* 0x000fe400078efcff */
[----:B-1----:R-:W-:Y:S01]  /*2db0*/  LOP3.LUT R0, R19, R29, RZ, 0xfc, !PT ;  /* 0x0000001d13007212 */ /* 0x002fe200078efcff */
[----:B------:R-:W-:Y:S06]  /*2dc0*/  @P0 BRA `(.L_x_22270) ;  /* 0x0000000000200947 */ /* 0x000fec0003800000 */
[----:B------:R-:W-:Y:S02]  /*2dd0*/  LEA R18, P3, R3, R58, 0x2 ;  /* 0x0000003a03127211 */ /* 0x000fe400078610ff */
[----:B------:R-:W-:Y:S02]  /*2de0*/  F2FP.BF16.F32.PACK_AB R25, R25, R20 ;  /* 0x000000141919723e */ /* 0x000fe400000010ff */
[C---:B------:R-:W-:Y:S02]  /*2df0*/  IADD3 R19, P1, P2, R3.reuse, R18, R41 ;  /* 0x0000001203137210 */ /* 0x040fe40007a3e029 */
[----:B------:R-:W-:-:S04]  /*2e00*/  LEA.HI.X R27, R3, R40, R4, 0x2, P3 ;  /* 0x00000028031b7211 */ /* 0x000fc800018f1404 */
[----:B------:R-:W-:Y:S02]  /*2e10*/  IADD3.X R22, R4, R27, RZ, P1, P2 ;  /* 0x0000001b04167210 */ /* 0x000fe40000fe44ff */
[----:B------:R-:W-:-:S04]  /*2e20*/  LEA R18, P1, R19, R10, 0x2 ;  /* 0x0000000a13127211 */ /* 0x000fc800078210ff */
[----:B------:R-:W-:-:S05]  /*2e30*/  LEA.HI.X R19, R19, R13, R22, 0x2, P1 ;  /* 0x0000000d13137211 */ /* 0x000fca00008f1416 */
[----:B------:R0:W-:Y:S04]  /*2e40*/  STG.E desc[UR8][R18.64], R25 ;  /* 0x0000001912007986 */ /* 0x0001e8000c101908 */
.L_x_22270:
[----:B------:R-:W-:Y:S05]  /*2e50*/  BSYNC B0 ;  /* 0x0000000000007941 */ /* 0x000fea0003800000 */
.L_x_22269:
[----:B------:R-:W-:Y:S04]  /*2e60*/  BSSY B0, `(.L_x_22271) ;  /* 0x000000d000007945 */ /* 0x000fe80003800000 */
[----:B------:R-:W-:Y:S05]  /*2e70*/  @P0 BRA `(.L_x_22272) ;  /* 0x00000000002c0947 */ /* 0x000fea0003800000 */
[----:B------:R-:W-:Y:S01]  /*2e80*/  ULDC.64 UR4, c[0x0][0x258] ;  /* 0x0000960000047ab9 */ /* 0x000fe20000000a00 */
[----:B0-----:R-:W-:Y:S01]  /*2e90*/  LEA R18, P3, R3, R58, 0x2 ;  /* 0x0000003a03127211 */ /* 0x001fe200078610ff */
[----:B------:R-:W-:Y:S01]  /*2ea0*/  ULOP3.LUT UR4, UR4, 0xfffffffe, URZ, 0xc0, !UPT ;  /* 0xfffffffe04047892 */ /* 0x000fe2000f8ec03f */
[----:B------:R-:W-:Y:S01]  /*2eb0*/  F2FP.BF16.F32.PACK_AB R21, R21, R2 ;  /* 0x000000021515723e */ /* 0x000fe200000010ff */
[----:B------:R-:W-:Y:S01]  /*2ec0*/  ULOP3.LUT UR5, UR5, 0x3fffffff, URZ, 0xc0, !UPT ;  /* 0x3fffffff05057892 */ /* 0x000fe2000f8ec03f */
[----:B------:R-:W-:-:S03]  /*2ed0*/  LEA.HI.X R20, R3, R40, R4, 0x2, P3 ;  /* 0x0000002803147211 */ /* 0x000fc600018f1404 */
[----:B------:R-:W-:-:S04]  /*2ee0*/  IADD3 R19, P1, P2, R18, UR4, R41 ;  /* 0x0000000412137c10 */ /* 0x000fc8000fa3e029 */
[----:B------:R-:W-:Y:S02]  /*2ef0*/  IADD3.X R20, R20, UR5, RZ, P1, P2 ;  /* 0x0000000514147c10 */ /* 0x000fe40008fe44ff */
[----:B------:R-:W-:-:S04]  /*2f00*/  LEA R18, P1, R19, R10, 0x2 ;  /* 0x0000000a13127211 */ /* 0x000fc800078210ff */
[----:B------:R-:W-:-:S05]  /*2f10*/  LEA.HI.X R19, R19, R13, R20, 0x2, P1 ;  /* 0x0000000d13137211 */ /* 0x000fca00008f1414 */
[----:B------:R1:W-:Y:S04]  /*2f20*/  STG.E desc[UR8][R18.64], R21 ;  /* 0x0000001512007986 */ /* 0x0003e8000c101908 */
.L_x_22272:
[----:B------:R-:W-:Y:S05]  /*2f30*/  BSYNC B0 ;  /* 0x0000000000007941 */ /* 0x000fea0003800000 */
.L_x_22271:
[----:B------:R-:W-:Y:S01]  /*2f40*/  BSSY B0, `(.L_x_22273) ;  /* 0x000000f000007945 */ /* 0x000fe20003800000 */
[-C--:B0-----:R-:W-:Y:S01]  /*2f50*/  FMUL R25, R44, R9.reuse ;  /* 0x000000092c197220 */ /* 0x081fe20000400000 */
[----:B------:R-:W-:Y:S02]  /*2f60*/  FMUL R2, R28, R9 ;  /* 0x000000091c027220 */ /* 0x000fe40000400000 */
[----:B------:R-:W-:Y:S05]  /*2f70*/  @P0 BRA `(.L_x_22274) ;  /* 0x00000000002c0947 */ /* 0x000fea0003800000 */
[----:B------:R-:W-:Y:S01]  /*2f80*/  LEA R20, P0, R3, R58, 0x2 ;  /* 0x0000003a03147211 */ /* 0x000fe200078010ff */
[----:B-1----:R-:W-:-:S03]  /*2f90*/  IMAD R19, R4, 0x3, RZ ;  /* 0x0000000304137824 */ /* 0x002fc600078e02ff */
[----:B------:R-:W-:Y:S02]  /*2fa0*/  IADD3 R20, P1, R41, R20, RZ ;  /* 0x0000001429147210 */ /* 0x000fe40007f3e0ff */
[----:B------:R-:W-:-:S05]  /*2fb0*/  LEA.HI.X R18, R3, R40, R4, 0x2, P0 ;  /* 0x0000002803127211 */ /* 0x000fca00000f1404 */
[----:B------:R-:W-:Y:S02]  /*2fc0*/  IMAD.X R21, RZ, RZ, R18, P1 ;  /* 0x000000ffff157224 */ /* 0x000fe400008e0612 */
[----:B------:R-:W-:-:S05]  /*2fd0*/  IMAD.WIDE.U32 R20, R3, 0x3, R20 ;  /* 0x0000000303147825 */ /* 0x000fca00078e0014 */
[----:B------:R-:W-:Y:S02]  /*2fe0*/  IADD3 R19, R19, R21, RZ ;  /* 0x0000001513137210 */ /* 0x000fe40007ffe0ff */
[----:B------:R-:W-:Y:S02]  /*2ff0*/  LEA R18, P0, R20, R10, 0x2 ;  /* 0x0000000a14127211 */ /* 0x000fe400078010ff */
[----:B------:R-:W-:Y:S02]  /*3000*/  F2FP.BF16.F32.PACK_AB R21, R2, R25 ;  /* 0x000000190215723e */ /* 0x000fe400000010ff */
[----:B------:R-:W-:-:S05]  /*3010*/  LEA.HI.X R19, R20, R13, R19, 0x2, P0 ;  /* 0x0000000d14137211 */ /* 0x000fca00000f1413 */
[----:B------:R0:W-:Y:S04]  /*3020*/  STG.E desc[UR8][R18.64], R21 ;  /* 0x0000001512007986 */ /* 0x0001e8000c101908 */
.L_x_22274:
[----:B------:R-:W-:Y:S05]  /*3030*/  BSYNC B0 ;  /* 0x0000000000007941 */ /* 0x000fea0003800000 */
.L_x_22273:
[----:B01----:R-:W-:Y:S01]  /*3040*/  VIADD R19, R5, 0x3 ;  /* 0x0000000305137836 */ /* 0x003fe20000000000 */
[----:B------:R-:W0:Y:S01]  /*3050*/  F2F.BF16.F32 R25, R25 ;  /* 0x0000001900197304 */ /* 0x000e220000202000 */
[----:B------:R-:W-:Y:S01]  /*3060*/  VIADD R29, R7, 0x1d ;  /* 0x0000001d071d7836 */ /* 0x000fe20000000000 */
[----:B------:R-:W-:Y:S02]  /*3070*/  FMNMX R27, |R52|, R23, !PT ;  /* 0x00000017341b7209 */ /* 0x000fe40007800200 */
[----:B------:R-:W-:Y:S02]  /*3080*/  CS2R R22, SRZ ;  /* 0x0000000000167805 */ /* 0x000fe4000001ff00 */
[----:B------:R-:W-:Y:S02]  /*3090*/  ISETP.GE.U32.AND P0, PT, R19, R6, PT ;  /* 0x000000061300720c */ /* 0x000fe40003f06070 */
[----:B------:R-:W-:Y:S02]  /*30a0*/  SHF.L.U32 R19, R3, 0x2, RZ ;  /* 0x0000000203137819 */ /* 0x000fe400000006ff */
[----:B------:R-:W-:-:S02]  /*30b0*/  LOP3.LUT R29, R29, 0x1f, RZ, 0xc0, !PT ;  /* 0x0000001f1d1d7812 */ /* 0x000fc400078ec0ff */
[----:B------:R-:W-:Y:S02]  /*30c0*/  IADD3 R58, P1, P2, R19, R58, R19 ;  /* 0x0000003a133a7210 */ /* 0x000fe40007a3e013 */
[----:B------:R-:W-:Y:S02]  /*30d0*/  SHF.L.U64.HI R19, R3, 0x2, R4 ;  /* 0x0000000203137819 */ /* 0x000fe40000010204 */
[----:B------:R-:W-:Y:S02]  /*30e0*/  ISETP.LT.U32.AND P0, PT, R29, R8, !P0 ;  /* 0x000000081d00720c */ /* 0x000fe40004701070 */
[----:B------:R-:W-:Y:S02]  /*30f0*/  IADD3.X R40, R19, R40, R19, P1, P2 ;  /* 0x0000002813287210 */ /* 0x000fe40000fe4413 */
[----:B------:R-:W-:-:S05]  /*3100*/  IADD3 R50, P1, R29, R58, RZ ;  /* 0x0000003a1d327210 */ /* 0x000fca0007f3e0ff */
[----:B------:R-:W-:-:S04]  /*3110*/  IMAD.X R51, RZ, RZ, R40, P1 ;  /* 0x000000ffff337224 */ /* 0x000fc800008e0628 */
[----:B------:R-:W-:-:S04]  /*3120*/  @P0 IMAD.WIDE.U32 R18, R3, 0x5, R50 ;  /* 0x0000000503120825 */ /* 0x000fc800078e0032 */
[----:B------:R-:W-:Y:S01]  /*3130*/  @P0 IMAD R21, R4, 0x5, RZ ;  /* 0x0000000504150824 */ /* 0x000fe200078e02ff */
[----:B------:R-:W-:-:S03]  /*3140*/  @P0 LEA R52, P1, R18, R17, 0x3 ;  /* 0x0000001112340211 */ /* 0x000fc600078218ff */
[----:B------:R-:W-:-:S05]  /*3150*/  @P0 IMAD.IADD R19, R21, 0x1, R19 ;  /* 0x0000000115130824 */ /* 0x000fca00078e0213 */
[----:B------:R-:W-:Y:S02]  /*3160*/  @P0 LEA.HI.X R53, R18, R16, R19, 0x3, P1 ;  /* 0x0000001012350211 */ /* 0x000fe400008f1c13 */
[----:B0-----:R-:W-:Y:S01]  /*3170*/  SHF.L.U32 R18, R25, 0x10, RZ ;  /* 0x0000001019127819 */ /* 0x001fe200000006ff */
[----:B------:R-:W-:Y:S01]  /*3180*/  @P0 IMAD.MOV.U32 R19, RZ, RZ, R51 ;  /* 0x000000ffff130224 */ /* 0x000fe200078e0033 */
[----:B------:R-:W0:Y:S01]  /*3190*/  F2F.BF16.F32 R2, R2 ;  /* 0x0000000200027304 */ /* 0x000e220000202000 */
[----:B------:R-:W-:Y:S01]  /*31a0*/  FMNMX R27, |R24|, R27, !PT ;  /* 0x0000001b181b7209 */ /* 0x000fe20007800200 */
[----:B------:R-:W5:Y:S01]  /*31b0*/  @P0 LDG.E.64 R22, desc[UR8][R52.64] ;  /* 0x0000000834160981 */ /* 0x000f62000c1e1b00 */
[----:B------:R-:W-:Y:S01]  /*31c0*/  LOP3.LUT R61, R15, R18, RZ, 0xfc, !PT ;  /* 0x000000120f3d7212 */ /* 0x000fe200078efcff */
[----:B------:R-:W-:Y:S01]  /*31d0*/  @P0 IMAD.MOV.U32 R18, RZ, RZ, R50 ;  /* 0x000000ffff120224 */ /* 0x000fe200078e0032 */
[----:B------:R-:W-:Y:S01]  /*31e0*/  CS2R R24, SRZ ;  /* 0x0000000000187805 */ /* 0x000fe2000001ff00 */
[----:B------:R-:W-:-:S02]  /*31f0*/  @P0 IMAD R15, R4, 0x6, RZ ;  /* 0x00000006040f0824 */ /* 0x000fc400078e02ff */
[----:B------:R-:W-:-:S05]  /*3200*/  @P0 IMAD.WIDE.U32 R18, R3, 0x6, R18 ;  /* 0x0000000603120825 */ /* 0x000fca00078e0012 */
[----:B------:R-:W-:Y:S02]  /*3210*/  @P0 IADD3 R15, R15, R19, RZ ;  /* 0x000000130f0f0210 */ /* 0x000fe40007ffe0ff */
[----:B------:R-:W-:-:S04]  /*3220*/  @P0 LEA R20, P1, R18, R17, 0x3 ;  /* 0x0000001112140211 */ /* 0x000fc800078218ff */
[----:B------:R-:W-:Y:S02]  /*3230*/  @P0 LEA.HI.X R21, R18, R16, R15, 0x3, P1 ;  /* 0x0000001012150211 */ /* 0x000fe400008f1c0f */
[----:B------:R-:W1:Y:S01]  /*3240*/  @P0 LDC.64 R18, c[0x0][0x258] ;  /* 0x00009600ff120b82 */ /* 0x000e620000000a00 */
[----:B0-----:R-:W-:Y:S02]  /*3250*/  IMAD.U32 R15, R2, 0x10000, RZ ;  /* 0x00010000020f7824 */ /* 0x001fe400078e00ff */
[----:B------:R0:W5:Y:S03]  /*3260*/  @P0 LDG.E.64 R24, desc[UR8][R20.64] ;  /* 0x0000000814180981 */ /* 0x000166000c1e1b00 */
[----:B------:R-:W-:Y:S01]  /*3270*/  LOP3.LUT R47, R0, R15, RZ, 0xfc, !PT ;  /* 0x0000000f002f7212 */ /* 0x000fe200078efcff */
[C---:B-1----:R-:W-:Y:S01]  /*3280*/  @P0 IMAD.SHL.U32 R0, R18.reuse, 0x2, RZ ;  /* 0x0000000212000824 */ /* 0x042fe200078e00ff */
[----:B------:R-:W-:-:S04]  /*3290*/  @P0 SHF.L.U64.HI R15, R18, 0x1, R19 ;  /* 0x00000001120f0819 */ /* 0x000fc80000010213 */
[----:B------:R-:W-:Y:S02]  /*32a0*/  @P0 LOP3.LUT R19, R0, 0xfffffffc, RZ, 0xc0, !PT ;  /* 0xfffffffc00130812 */ /* 0x000fe400078ec0ff */
[----:B------:R-:W-:Y:S02]  /*32b0*/  @P0 LOP3.LUT R15, R15, 0x1fffffff, RZ, 0xc0, !PT ;  /* 0x1fffffff0f0f0812 */ /* 0x000fe400078ec0ff */
[----:B------:R-:W-:Y:S01]  /*32c0*/  @P0 IADD3 R0, P1, R50, R19, RZ ;  /* 0x0000001332000210 */ /* 0x000fe20007f3e0ff */
[----:B0-----:R-:W-:Y:S01]  /*32d0*/  @P0 IMAD.MOV.U32 R20, RZ, RZ, R50 ;  /* 0x000000ffff140224 */ /* 0x001fe200078e0032 */
[----:B------:R-:W-:Y:S01]  /*32e0*/  FMNMX R19, |R26|, R27, !PT ;  /* 0x0000001b1a137209 */ /* 0x000fe20007800200 */
[----:B------:R-:W-:Y:S01]  /*32f0*/  @P0 IMAD.MOV.U32 R21, RZ, RZ, R51 ;  /* 0x000000ffff150224 */ /* 0x000fe200078e0033 */
[----:B------:R-:W-:Y:S02]  /*3300*/  @P0 IADD3.X R15, R15, R51, RZ, P1, !PT ;  /* 0x000000330f0f0210 */ /* 0x000fe40000ffe4ff */
[----:B------:R-:W-:-:S02]  /*3310*/  CS2R R26, SRZ ;  /* 0x00000000001a7805 */ /* 0x000fc4000001ff00 */
[----:B------:R-:W-:Y:S01]  /*3320*/  @P0 LEA R52, P1, R0, R17, 0x3 ;  /* 0x0000001100340211 */ /* 0x000fe200078218ff */
[----:B------:R-:W-:-:S03]  /*3330*/  @P0 IMAD.WIDE.U32 R20, R3, 0x7, R20 ;  /* 0x0000000703140825 */ /* 0x000fc600078e0014 */
[----:B------:R-:W-:Y:S02]  /*3340*/  @P0 LEA.HI.X R53, R0, R16, R15, 0x3, P1 ;  /* 0x0000001000350211 */ /* 0x000fe400008f1c0f */
[----:B------:R-:W-:Y:S01]  /*3350*/  FMNMX R15, |R44|, R19, !PT ;  /* 0x000000132c0f7209 */ /* 0x000fe20007800200 */
[----:B------:R-:W-:Y:S01]  /*3360*/  @P0 IMAD R19, R4, 0x7, RZ ;  /* 0x0000000704130824 */ /* 0x000fe200078e02ff */
[----:B------:R-:W-:Y:S01]  /*3370*/  @P0 LEA R18, P1, R20, R17, 0x3 ;  /* 0x0000001114120211 */ /* 0x000fe200078218ff */
[----:B------:R0:W5:Y:S03]  /*3380*/  @P0 LDG.E.64 R26, desc[UR8][R52.64] ;  /* 0x00000008341a0981 */ /* 0x000166000c1e1b00 */
[----:B------:R-:W-:Y:S01]  /*3390*/  @P0 IADD3 R19, R19, R21, RZ ;  /* 0x0000001513130210 */ /* 0x000fe20007ffe0ff */
[----:B------:R-:W-:-:S03]  /*33a0*/  IMAD.MOV.U32 R21, RZ, RZ, 0x3bbb989d ;  /* 0x3bbb989dff157424 */ /* 0x000fc600078e00ff */
[----:B------:R-:W-:Y:S01]  /*33b0*/  @P0 LEA.HI.X R19, R20, R16, R19, 0x3, P1 ;  /* 0x0000001014130211 */ /* 0x000fe200008f1c13 */
[----:B-----5:R-:W-:Y:S01]  /*33c0*/  FFMA.SAT R0, -R36, R21, 0.5 ;  /* 0x3f00000024007423 */ /* 0x020fe20000002115 */
[----:B------:R-:W-:Y:S01]  /*33d0*/  IMAD.MOV.U32 R21, RZ, RZ, 0x437c0000 ;  /* 0x437c0000ff157424 */ /* 0x000fe200078e00ff */
[----:B------:R-:W-:-:S03]  /*33e0*/  CS2R R16, SRZ ;  /* 0x0000000000107805 */ /* 0x000fc6000001ff00 */
[----:B------:R-:W-:-:S03]  /*33f0*/  FFMA.RM R0, R0, R21, 12582913 ;  /* 0x4b40000100007423 */ /* 0x000fc60000004015 */
[----:B------:R1:W5:Y:S01]  /*3400*/  @P0 LDG.E.64 R16, desc[UR8][R18.64] ;  /* 0x0000000812100981 */ /* 0x000362000c1e1b00 */
[C---:B------:R-:W-:Y:S01]  /*3410*/  FADD R21, R0.reuse, -12583039 ;  /* 0xcb40007f00157421 */ /* 0x040fe20000000000 */
[----:B------:R-:W-:Y:S01]  /*3420*/  SHF.L.U32 R0, R0, 0x17, RZ ;  /* 0x0000001700007819 */ /* 0x000fe200000006ff */
[----:B------:R-:W-:Y:S01]  /*3430*/  BSSY B1, `(.L_x_22275) ;  /* 0x0000015000017945 */ /* 0x000fe20003800000 */
[----:B0-----:R-:W-:Y:S01]  /*3440*/  IADD3 R52, P1, R43, R58, RZ ;  /* 0x0000003a2b347210 */ /* 0x001fe20007f3e0ff */
[----:B------:R-:W-:Y:S01]  /*3450*/  FFMA R21, -R36, 1.4426950216293334961, -R21 ;  /* 0x3fb8aa3b24157823 */ /* 0x000fe20000000915 */
[----:B------:R-:W-:Y:S02]  /*3460*/  FMNMX R28, |R28|, R15, !PT ;  /* 0x0000000f1c1c7209 */ /* 0x000fe40007800200 */
[----:B------:R-:W-:Y:S01]  /*3470*/  IADD3 R41, R5, 0x2, RZ ;  /* 0x0000000205297810 */ /* 0x000fe20007ffe0ff */
[----:B------:R-:W-:Y:S01]  /*3480*/  FFMA R21, -R36, 1.925963033500011079e-08, R21 ;  /* 0x32a5706024157823 */ /* 0x000fe20000000115 */
[----:B------:R-:W-:-:S05]  /*3490*/  IMAD.X R53, RZ, RZ, R40, P1 ;  /* 0x000000ffff357224 */ /* 0x000fca00008e0628 */
        /* <DEDUP_REMOVED lines=8> */
[----:B-----5:R-:W-:Y:S05]  /*3520*/  CALL.REL.NOINC `($__internal_505_$__cuda_sm20_rcp_rn_f32_slowpath) ;  /* 0x0000003c005c7944 */ /* 0x020fea0003c00000 */
[----:B------:R-:W-:Y:S05]  /*3530*/  BRA `(.L_x_22277) ;  /* 0x0000000000107947 */ /* 0x000fea0003800000 */
.L_x_22276:
[----:B------:R-:W0:Y:S02]  /*3540*/  MUFU.RCP R19, R2 ;  /* 0x0000000200137308 */ /* 0x000e240000001000 */
[----:B0-----:R-:W-:-:S04]  /*3550*/  FFMA R0, R2, R19, -1 ;  /* 0xbf80000002007423 */ /* 0x001fc80000000013 */
[----:B------:R-:W-:-:S04]  /*3560*/  FADD.FTZ R0, -R0, -RZ ;  /* 0x800000ff00007221 */ /* 0x000fc80000010100 */
[----:B------:R-:W-:-:S07]  /*3570*/  FFMA R19, R19, R0, R19 ;  /* 0x0000000013137223 */ /* 0x000fce0000000013 */
.L_x_22277:
[----:B------:R-:W-:Y:S05]  /*3580*/  BSYNC B1 ;  /* 0x0000000000017941 */ /* 0x000fea0003800000 */
.L_x_22275:
        /* <DEDUP_REMOVED lines=20> */
.L_x_22279:
[----:B------:R-:W0:Y:S02]  /*36d0*/  MUFU.RCP R19, R18 ;  /* 0x0000001200137308 */ /* 0x000e240000001000 */
[----:B0-----:R-:W-:-:S04]  /*36e0*/  FFMA R0, R18, R19, -1 ;  /* 0xbf80000012007423 */ /* 0x001fc80000000013 */
[----:B------:R-:W-:-:S04]  /*36f0*/  FADD.FTZ R0, -R0, -RZ ;  /* 0x800000ff00007221 */ /* 0x000fc80000010100 */
[----:B------:R-:W-:-:S07]  /*3700*/  FFMA R19, R19, R0, R19 ;  /* 0x0000000013137223 */ /* 0x000fce0000000013 */
.L_x_22280:
[----:B------:R-:W-:Y:S05]  /*3710*/  BSYNC B1 ;  /* 0x0000000000017941 */ /* 0x000fea0003800000 */
.L_x_22278:
        /* <DEDUP_REMOVED lines=20> */
.L_x_22282:
[----:B------:R-:W0:Y:S02]  /*3860*/  MUFU.RCP R19, R2 ;  /* 0x0000000200137308 */ /* 0x000e240000001000 */
[----:B0-----:R-:W-:-:S04]  /*3870*/  FFMA R0, R2, R19, -1 ;  /* 0xbf80000002007423 */ /* 0x001fc80000000013 */
[----:B------:R-:W-:-:S04]  /*3880*/  FADD.FTZ R0, -R0, -RZ ;  /* 0x800000ff00007221 */ /* 0x000fc80000010100 */
[----:B------:R-:W-:-:S07]  /*3890*/  FFMA R19, R19, R0, R19 ;  /* 0x0000000013137223 */ /* 0x000fce0000000013 */
.L_x_22283:
[----:B------:R-:W-:Y:S05]  /*38a0*/  BSYNC B1 ;  /* 0x0000000000017941 */ /* 0x000fea0003800000 */
.L_x_22281:
        /* <DEDUP_REMOVED lines=20> */
.L_x_22285:
[----:B------:R-:W0:Y:S02]  /*39f0*/  MUFU.RCP R19, R18 ;  /* 0x0000001200137308 */ /* 0x000e240000001000 */
[----:B0-----:R-:W-:-:S04]  /*3a00*/  FFMA R0, R18, R19, -1 ;  /* 0xbf80000012007423 */ /* 0x001fc80000000013 */
[----:B------:R-:W-:-:S04]  /*3a10*/  FADD.FTZ R0, -R0, -RZ ;  /* 0x800000ff00007221 */ /* 0x000fc80000010100 */
[----:B------:R-:W-:-:S07]  /*3a20*/  FFMA R19, R19, R0, R19 ;  /* 0x0000000013137223 */ /* 0x000fce0000000013 */
.L_x_22286:
[----:B------:R-:W-:Y:S05]  /*3a30*/  BSYNC B1 ;  /* 0x0000000000017941 */ /* 0x000fea0003800000 */
.L_x_22284:
        /* <DEDUP_REMOVED lines=20> */
.L_x_22288:
[----:B------:R-:W0:Y:S02]  /*3b80*/  MUFU.RCP R19, R2 ;  /* 0x0000000200137308 */ /* 0x000e240000001000 */
[----:B0-----:R-:W-:-:S04]  /*3b90*/  FFMA R0, R2, R19, -1 ;  /* 0xbf80000002007423 */ /* 0x001fc80000000013 */
[----:B------:R-:W-:-:S04]  /*3ba0*/  FADD.FTZ R0, -R0, -RZ ;  /* 0x800000ff00007221 */ /* 0x000fc80000010100 */
[----:B------:R-:W-:-:S07]  /*3bb0*/  FFMA R19, R19, R0, R19 ;  /* 0x0000000013137223 */ /* 0x000fce0000000013 */
.L_x_22289:
[----:B------:R-:W-:Y:S05]  /*3bc0*/  BSYNC B1 ;  /* 0x0000000000017941 */ /* 0x000fea0003800000 */
.L_x_22287:
        /* <DEDUP_REMOVED lines=20> */
.L_x_22291:
[----:B------:R-:W0:Y:S02]  /*3d10*/  MUFU.RCP R19, R18 ;  /* 0x0000001200137308 */ /* 0x000e240000001000 */
[----:B0-----:R-:W-:-:S04]  /*3d20*/  FFMA R0, R18, R19, -1 ;  /* 0xbf80000012007423 */ /* 0x001fc80000000013 */
[----:B------:R-:W-:-:S04]  /*3d30*/  FADD.FTZ R0, -R0, -RZ ;  /* 0x800000ff00007221 */ /* 0x000fc80000010100 */
[----:B------:R-:W-:-:S07]  /*3d40*/  FFMA R19, R19, R0, R19 ;  /* 0x0000000013137223 */ /* 0x000fce0000000013 */
.L_x_22292:
[----:B------:R-:W-:Y:S05]  /*3d50*/  BSYNC B1 ;  /* 0x0000000000017941 */ /* 0x000fea0003800000 */
.L_x_22290:
[----:B------:R-:W-:Y:S01]  /*3d60*/  MOV R15, 0x3bbb989d ;  /* 0x3bbb989d000f7802 */ /* 0x000fe20000000f00 */
[----:B------:R-:W-:Y:S01]  /*3d70*/  BSSY B1, `(.L_x_22293) ;  /* 0x0000017000017945 */ /* 0x000fe20003800000 */
        /* <DEDUP_REMOVED lines=18> */
.L_x_22294:
[----:B------:R-:W0:Y:S02]  /*3ea0*/  MUFU.RCP R19, R2 ;  /* 0x0000000200137308 */ /* 0x000e240000001000 */
[----:B0-----:R-:W-:-:S04]  /*3eb0*/  FFMA R0, R2, R19, -1 ;  /* 0xbf80000002007423 */ /* 0x001fc80000000013 */
[----:B------:R-:W-:-:S04]  /*3ec0*/  FADD.FTZ R0, -R0, -RZ ;  /* 0x800000ff00007221 */ /* 0x000fc80000010100 */
[----:B------:R-:W-:-:S07]  /*3ed0*/  FFMA R19, R19, R0, R19 ;  /* 0x0000000013137223 */ /* 0x000fce0000000013 */
.L_x_22295:
[----:B------:R-:W-:Y:S05]  /*3ee0*/  BSYNC B1 ;  /* 0x0000000000017941 */ /* 0x000fea0003800000 */
.L_x_22293:
        /* <DEDUP_REMOVED lines=19> */
[----:B------:R-:W-:Y:S01]  /*4020*/  IMAD.MOV.U32 R58, RZ, RZ, R19 ;  /* 0x000000ffff3a7224 */ /* 0x000fe200078e0013 */
[----:B------:R-:W-:Y:S06]  /*4030*/  BRA `(.L_x_22298) ;  /* 0x0000000000107947 */ /* 0x000fec0003800000 */
.L_x_22297:
[----:B------:R-:W0:Y:S02]  /*4040*/  MUFU.RCP R58, R21 ;  /* 0x00000015003a7308 */ /* 0x000e240000001000 */
[----:B0-----:R-:W-:-:S04]  /*4050*/  FFMA R0, R21, R58, -1 ;  /* 0xbf80000015007423 */ /* 0x001fc8000000003a */
[----:B------:R-:W-:-:S04]  /*4060*/  FADD.FTZ R15, -R0, -RZ ;  /* 0x800000ff000f7221 */ /* 0x000fc80000010100 */
[----:B------:R-:W-:-:S07]  /*4070*/  FFMA R58, R58, R15, R58 ;  /* 0x0000000f3a3a7223 */ /* 0x000fce000000003a */
.L_x_22298:
[----:B------:R-:W-:Y:S05]  /*4080*/  BSYNC B1 ;  /* 0x0000000000017941 */ /* 0x000fea0003800000 */
.L_x_22296:
[----:B------:R-:W-:Y:S01]  /*4090*/  ISETP.GE.U32.AND P0, PT, R41, R6, PT ;  /* 0x000000062900720c */ /* 0x000fe20003f06070 */
[-C--:B------:R-:W-:Y:S01]  /*40a0*/  FMUL R0, R40, R9.reuse ;  /* 0x0000000928007220 */ /* 0x080fe20000400000 */
[----:B------:R-:W-:Y:S01]  /*40b0*/  FMNMX R15, R28, |R36|, !PT ;  /* 0x400000241c0f7209 */ /* 0x000fe20007800000 */
[-C--:B------:R-:W-:Y:S01]  /*40c0*/  FMUL R45, R32, R9.reuse ;  /* 0x00000009202d7220 */ /* 0x080fe20000400000 */
[----:B------:R-:W-:Y:S01]  /*40d0*/  ISETP.GE.U32.OR P0, PT, R43, R8, P0 ;  /* 0x000000082b00720c */ /* 0x000fe20000706470 */
[----:B------:R-:W-:Y:S01]  /*40e0*/  FMUL R43, R36, R9 ;  /* 0x00000009242b7220 */ /* 0x000fe20000400000 */
[----:B------:R-:W-:Y:S01]  /*40f0*/  FMNMX R15, |R40|, R15, !PT ;  /* 0x0000000f280f7209 */ /* 0x000fe20007800200 */
[----:B------:R-:W-:Y:S01]  /*4100*/  BSSY B0, `(.L_x_22299) ;  /* 0x0000023000007945 */ /* 0x000fe20003800000 */
[----:B------:R-:W-:Y:S01]  /*4110*/  FMUL R28, R58, R39 ;  /* 0x000000273a1c7220 */ /* 0x000fe20000400000 */
[----:B------:R-:W-:Y:S01]  /*4120*/  F2F.BF16.F32 R41, R43 ;  /* 0x0000002b00297304 */ /* 0x000fe20000202000 */
[----:B------:R-:W-:-:S04]  /*4130*/  FMNMX R15, |R32|, R15, !PT ;  /* 0x0000000f200f7209 */ /* 0x000fc80007800200 */
[C---:B------:R-:W-:Y:S01]  /*4140*/  FMNMX R35, |R42|.reuse, R15, !PT ;  /* 0x0000000f2a237209 */ /* 0x040fe20007800200 */
[----:B------:R-:W-:Y:S02]  /*4150*/  FMUL R42, R42, R9 ;  /* 0x000000092a2a7220 */ /* 0x000fe40000400000 */
[-C--:B------:R-:W-:Y:S02]  /*4160*/  @!P0 LEA R18, P1, R52, R10.reuse, 0x2 ;  /* 0x0000000a34128211 */ /* 0x080fe400078210ff */
[----:B------:R-:W-:Y:S02]  /*4170*/  @!P0 F2FP.BF16.F32.PACK_AB R33, R0, R43 ;  /* 0x0000002b0021823e */ /* 0x000fe400000010ff */
[C---:B------:R-:W-:Y:S02]  /*4180*/  @!P0 LEA.HI.X R19, R52.reuse, R13, R53, 0x2, P1 ;  /* 0x0000000d34138211 */ /* 0x040fe400008f1435 */
[----:B------:R-:W-:Y:S02]  /*4190*/  @!P0 IADD3 R2, P1, R52, R3, RZ ;  /* 0x0000000334028210 */ /* 0x000fe40007f3e0ff */
[----:B------:R-:W-:Y:S01]  /*41a0*/  @!P0 F2FP.BF16.F32.PACK_AB R37, R42, R45 ;  /* 0x0000002d2a25823e */ /* 0x000fe200000010ff */
[----:B------:R0:W-:Y:S01]  /*41b0*/  @!P0 STG.E desc[UR8][R18.64], R33 ;  /* 0x0000002112008986 */ /* 0x0001e2000c101908 */
[----:B------:R-:W-:Y:S01]  /*41c0*/  FMNMX R35, |R34|, R35, !PT ;  /* 0x0000002322237209 */ /* 0x000fe20007800200 */
[----:B------:R-:W-:Y:S01]  /*41d0*/  @!P0 IMAD.X R15, R53, 0x1, R4, P1 ;  /* 0x00000001350f8824 */ /* 0x000fe200008e0604 */
[----:B------:R-:W-:-:S04]  /*41e0*/  @!P0 LEA R20, P1, R2, R10, 0x2 ;  /* 0x0000000a02148211 */ /* 0x000fc800078210ff */
[----:B------:R-:W-:Y:S01]  /*41f0*/  @!P0 LEA.HI.X R21, R2, R13, R15, 0x2, P1 ;  /* 0x0000000d02158211 */ /* 0x000fe200008f140f */
[----:B0-----:R-:W0:Y:S01]  /*4200*/  F2F.BF16.F32 R18, R45 ;  /* 0x0000002d00127304 */ /* 0x001e220000202000 */
[----:B------:R-:W-:-:S03]  /*4210*/  FMUL R33, R34, R9 ;  /* 0x0000000922217220 */ /* 0x000fc60000400000 */
[----:B------:R1:W-:Y:S04]  /*4220*/  @!P0 STG.E desc[UR8][R20.64], R37 ;  /* 0x0000002514008986 */ /* 0x0003e8000c101908 */
[----:B------:R-:W2:Y:S01]  /*4230*/  F2F.BF16.F32 R15, R33 ;  /* 0x00000021000f7304 */ /* 0x000ea20000202000 */
[----:B0-----:R-:W-:-:S03]  /*4240*/  IMAD.WIDE.U32 R18, R18, 0x10000, RZ ;  /* 0x0001000012127825 */ /* 0x001fc600078e00ff */
[----:B------:R-:W-:Y:S02]  /*4250*/  LOP3.LUT R40, R18, R41, RZ, 0xfc, !PT ;  /* 0x0000002912287212 */ /* 0x000fe400078efcff */
[----:B--2---:R-:W-:Y:S02]  /*4260*/  LOP3.LUT R2, R19, R15, RZ, 0xfc, !PT ;  /* 0x0000000f13027212 */ /* 0x004fe400078efcff */
[C---:B------:R-:W-:Y:S01]  /*4270*/  FMNMX R15, |R44|.reuse, R35, !PT ;  /* 0x000000232c0f7209 */ /* 0x040fe20007800200 */
[----:B------:R-:W-:Y:S01]  /*4280*/  FMUL R44, R44, R9 ;  /* 0x000000092c2c7220 */ /* 0x000fe20000400000 */
        /* <DEDUP_REMOVED lines=10> */
.L_x_22300:
[----:B------:R-:W-:Y:S05]  /*4330*/  BSYNC B0 ;  /* 0x0000000000007941 */ /* 0x000fea0003800000 */
.L_x_22299:
[----:B------:R-:W-:Y:S01]  /*4340*/  BSSY B0, `(.L_x_22301) ;  /* 0x000000b000007945 */ /* 0x000fe20003800000 */
[-C--:B------:R-:W-:Y:S01]  /*4350*/  FMUL R21, R38, R9.reuse ;  /* 0x0000000926157220 */ /* 0x080fe20000400000 */
[----:B------:R-:W-:Y:S02]  /*4360*/  FMUL R20, R28, R9 ;  /* 0x000000091c147220 */ /* 0x000fe40000400000 */
[----:B------:R-:W-:Y:S05]  /*4370*/  @P0 BRA `(.L_x_22302) ;  /* 0x00000000001c0947 */ /* 0x000fea0003800000 */
[----:B------:R-:W-:Y:S01]  /*4380*/  IMAD.WIDE.U32 R52, R3, 0x3, R52 ;  /* 0x0000000303347825 */ /* 0x000fe200078e0034 */
[----:B0-----:R-:W-:-:S03]  /*4390*/  F2FP.BF16.F32.PACK_AB R33, R20, R21 ;  /* 0x000000151421723e */ /* 0x001fc600000010ff */
[----:B------:R-:W-:Y:S01]  /*43a0*/  IMAD R19, R4, 0x3, RZ ;  /* 0x0000000304137824 */ /* 0x000fe200078e02ff */
[----:B------:R-:W-:-:S04]  /*43b0*/  LEA R18, P0, R52, R10, 0x2 ;  /* 0x0000000a34127211 */ /* 0x000fc800078010ff */
[----:B------:R-:W-:-:S04]  /*43c0*/  IADD3 R19, R19, R53, RZ ;  /* 0x0000003513137210 */ /* 0x000fc80007ffe0ff */
[----:B------:R-:W-:-:S05]  /*43d0*/  LEA.HI.X R19, R52, R13, R19, 0x2, P0 ;  /* 0x0000000d34137211 */ /* 0x000fca00000f1413 */
[----:B------:R1:W-:Y:S02]  /*43e0*/  STG.E desc[UR8][R18.64], R33 ;  /* 0x0000002112007986 */ /* 0x0003e4000c101908 */
.L_x_22302:
[----:B------:R-:W-:Y:S05]  /*43f0*/  BSYNC B0 ;  /* 0x0000000000007941 */ /* 0x000fea0003800000 */
.L_x_22301:
[----:B01----:R-:W-:Y:S01]  /*4400*/  IMAD.MOV.U32 R19, RZ, RZ, 0x3bbb989d ;  /* 0x3bbb989dff137424 */ /* 0x003fe200078e00ff */
[----:B------:R-:W0:Y:S01]  /*4410*/  F2F.BF16.F32 R39, R42 ;  /* 0x0000002a00277304 */ /* 0x000e220000202000 */
[----:B------:R-:W-:Y:S01]  /*4420*/  IMAD.MOV.U32 R33, RZ, RZ, 0x437c0000 ;  /* 0x437c0000ff217424 */ /* 0x000fe200078e00ff */
[----:B------:R-:W-:Y:S01]  /*4430*/  ULDC.64 UR4, c[0x0][0x258] ;  /* 0x0000960000047ab9 */ /* 0x000fe20000000a00 */
[----:B------:R-:W-:Y:S01]  /*4440*/  FFMA.SAT R18, -R26, R19, 0.5 ;  /* 0x3f0000001a127423 */ /* 0x000fe20000002113 */
[----:B------:R-:W-:Y:S01]  /*4450*/  USHF.L.U32 UR6, UR4, 0x1, URZ ;  /* 0x0000000104067899 */ /* 0x000fe2000800063f */
[----:B------:R-:W-:Y:S01]  /*4460*/  FMNMX R15, |R38|, R15, !PT ;  /* 0x0000000f260f7209 */ /* 0x000fe20007800200 */
[----:B------:R-:W-:Y:S01]  /*4470*/  USHF.L.U64.HI UR5, UR4, 0x1, UR5 ;  /* 0x0000000104057899 */ /* 0x000fe20008010205 */
[----:B------:R-:W-:Y:S01]  /*4480*/  FFMA.RM R18, R18, R33, 12582913 ;  /* 0x4b40000112127423 */ /* 0x000fe20000004021 */
[----:B------:R-:W1:Y:S01]  /*4490*/  F2F.BF16.F32 R21, R21 ;  /* 0x0000001500157304 */ /* 0x000e620000202000 */
[----:B------:R-:W-:Y:S01]  /*44a0*/  ULOP3.LUT UR6, UR6, 0xfffffffc, URZ, 0xc0, !UPT ;  /* 0xfffffffc06067892 */ /* 0x000fe2000f8ec03f */
[----:B------:R-:W-:Y:S01]  /*44b0*/  BSSY B1, `(.L_x_22303) ;  /* 0x0000020000017945 */ /* 0x000fe20003800000 */
[C---:B------:R-:W-:Y:S01]  /*44c0*/  FADD R19, R18.reuse, -12583039 ;  /* 0xcb40007f12137421 */ /* 0x040fe20000000000 */
[----:B------:R-:W-:-:S02]  /*44d0*/  SHF.L.U32 R18, R18, 0x17, RZ ;  /* 0x0000001712127819 */ /* 0x000fc400000006ff */
[----:B------:R-:W-:Y:S01]  /*44e0*/  FMNMX R28, |R28|, R15, !PT ;  /* 0x0000000f1c1c7209 */ /* 0x000fe20007800200 */
[----:B------:R-:W-:Y:S01]  /*44f0*/  FFMA R19, -R26, 1.4426950216293334961, -R19 ;  /* 0x3fb8aa3b1a137823 */ /* 0x000fe20000000913 */
[----:B------:R-:W2:Y:S01]  /*4500*/  F2F.BF16.F32 R20, R20 ;  /* 0x0000001400147304 */ /* 0x000ea20000202000 */
[----:B0-----:R-:W-:Y:S01]  /*4510*/  IMAD.WIDE.U32 R38, R39, 0x10000, RZ ;  /* 0x0001000027267825 */ /* 0x001fe200078e00ff */
[----:B------:R-:W-:-:S03]  /*4520*/  IADD3 R42, P1, R50, UR6, RZ ;  /* 0x00000006322a7c10 */ /* 0x000fc6000ff3e0ff */
[----:B------:R-:W-:Y:S01]  /*4530*/  FFMA R32, -R26, 1.925963033500011079e-08, R19 ;  /* 0x32a570601a207823 */ /* 0x000fe20000000113 */
[----:B------:R-:W-:Y:S01]  /*4540*/  IADD3.X R43, R51, UR5, RZ, P1, !PT ;  /* 0x00000005332b7c10 */ /* 0x000fe20008ffe4ff */
[----:B-1----:R-:W-:Y:S02]  /*4550*/  IMAD.U32 R21, R21, 0x10000, RZ ;  /* 0x0001000015157824 */ /* 0x002fe400078e00ff */
[----:B------:R-:W0:Y:S03]  /*4560*/  MUFU.EX2 R33, R32 ;  /* 0x0000002000217308 */ /* 0x000e260000000800 */
[----:B------:R-:W-:Y:S02]  /*4570*/  LOP3.LUT R41, R2, R21, RZ, 0xfc, !PT ;  /* 0x0000001502297212 */ /* 0x000fe400078efcff */
[----:B--2---:R-:W-:-:S03]  /*4580*/  SHF.L.U32 R20, R20, 0x10, RZ ;  /* 0x0000001014147819 */ /* 0x004fc600000006ff */
[----:B------:R-:W1:Y:S08]  /*4590*/  F2F.BF16.F32 R19, R44 ;  /* 0x0000002c00137304 */ /* 0x000e700000202000 */
[----:B------:R-:W2:Y:S01]  /*45a0*/  F2F.BF16.F32 R35, R0 ;  /* 0x0000000000237304 */ /* 0x000ea20000202000 */
[----:B0-----:R-:W-:-:S04]  /*45b0*/  FFMA R18, R18, R33, 1 ;  /* 0x3f80000012127423 */ /* 0x001fc80000000021 */
[----:B------:R-:W-:Y:S01]  /*45c0*/  VIADD R33, R18, 0x1800000 ;  /* 0x0180000012217836 */ /* 0x000fe20000000000 */
[----:B-1----:R-:W-:-:S04]  /*45d0*/  LOP3.LUT R19, R39, R19, RZ, 0xfc, !PT ;  /* 0x0000001327137212 */ /* 0x002fc800078efcff */
[----:B------:R-:W-:Y:S02]  /*45e0*/  LOP3.LUT R33, R33, 0x7f800000, RZ, 0xc0, !PT ;  /* 0x7f80000021217812 */ /* 0x000fe400078ec0ff */
[----:B------:R-:W-:Y:S02]  /*45f0*/  LOP3.LUT R39, R19, R20, RZ, 0xfc, !PT ;  /* 0x0000001413277212 */ /* 0x000fe400078efcff */
[----:B------:R-:W-:Y:S02]  /*4600*/  ISETP.GT.U32.AND P0, PT, R33, 0x1ffffff, PT ;  /* 0x01ffffff2100780c */ /* 0x000fe40003f04070 */
[----:B--2---:R-:W-:-:S11]  /*4610*/  LOP3.LUT R38, R38, R35, RZ, 0xfc, !PT ;  /* 0x0000002326267212 */ /* 0x004fd600078efcff */
[----:B------:R-:W-:Y:S05]  /*4620*/  @P0 BRA `(.L_x_22304) ;  /* 0x0000000000100947 */ /* 0x000fea0003800000 */
[----:B------:R-:W-:Y:S01]  /*4630*/  IMAD.MOV.U32 R0, RZ, RZ, R18 ;  /* 0x000000ffff007224 */ /* 0x000fe200078e0012 */
[----:B------:R-:W-:-:S07]  /*4640*/  MOV R2, 0x4660 ;  /* 0x0000466000027802 */ /* 0x000fce0000000f00 */
[----:B-----5:R-:W-:Y:S05]  /*4650*/  CALL.REL.NOINC `($__internal_505_$__cuda_sm20_rcp_rn_f32_slowpath) ;  /* 0x0000002c00107944 */ /* 0x020fea0003c00000 */
[----:B------:R-:W-:Y:S05]  /*4660*/  BRA `(.L_x_22305) ;  /* 0x0000000000107947 */ /* 0x000fea0003800000 */
.L_x_22304:
[----:B------:R-:W0:Y:S02]  /*4670*/  MUFU.RCP R19, R18 ;  /* 0x0000001200137308 */ /* 0x000e240000001000 */
[----:B0-----:R-:W-:-:S04]  /*4680*/  FFMA R0, R18, R19, -1 ;  /* 0xbf80000012007423 */ /* 0x001fc80000000013 */
[----:B------:R-:W-:-:S04]  /*4690*/  FADD.FTZ R0, -R0, -RZ ;  /* 0x800000ff00007221 */ /* 0x000fc80000010100 */
[----:B------:R-:W-:-:S07]  /*46a0*/  FFMA R19, R19, R0, R19 ;  /* 0x0000000013137223 */ /* 0x000fce0000000013 */
.L_x_22305:
[----:B------:R-:W-:Y:S05]  /*46b0*/  BSYNC B1 ;  /* 0x0000000000017941 */ /* 0x000fea0003800000 */
.L_x_22303:
        /* <DEDUP_REMOVED lines=20> */
.L_x_22307:
[----:B------:R-:W0:Y:S02]  /*4800*/  MUFU.RCP R19, R18 ;  /* 0x0000001200137308 */ /* 0x000e240000001000 */
[----:B0-----:R-:W-:-:S04]  /*4810*/  FFMA R0, R18, R19, -1 ;  /* 0xbf80000012007423 */ /* 0x001fc80000000013 */
[----:B------:R-:W-:-:S04]  /*4820*/  FADD.FTZ R0, -R0, -RZ ;  /* 0x800000ff00007221 */ /* 0x000fc80000010100 */
[----:B------:R-:W-:-:S07]  /*4830*/  FFMA R19, R19, R0, R19 ;  /* 0x0000000013137223 */ /* 0x000fce0000000013 */
.L_x_22308:
[----:B------:R-:W-:Y:S05]  /*4840*/  BSYNC B1 ;  /* 0x0000000000017941 */ /* 0x000fea0003800000 */
.L_x_22306:
        /* <DEDUP_REMOVED lines=20> */
.L_x_22310:
[----:B------:R-:W0:Y:S02]  /*4990*/  MUFU.RCP R19, R2 ;  /* 0x0000000200137308 */ /* 0x000e240000001000 */
[----:B0-----:R-:W-:-:S04]  /*49a0*/  FFMA R0, R2, R19, -1 ;  /* 0xbf80000002007423 */ /* 0x001fc80000000013 */
[----:B------:R-:W-:-:S04]  /*49b0*/  FADD.FTZ R0, -R0, -RZ ;  /* 0x800000ff00007221 */ /* 0x000fc80000010100 */
[----:B------:R-:W-:-:S07]  /*49c0*/  FFMA R19, R19, R0, R19 ;  /* 0x0000000013137223 */ /* 0x000fce0000000013 */
.L_x_22311:
[----:B------:R-:W-:Y:S05]  /*49d0*/  BSYNC B1 ;  /* 0x0000000000017941 */ /* 0x000fea0003800000 */
.L_x_22309:
        /* <DEDUP_REMOVED lines=20> */
.L_x_22313:
[----:B------:R-:W0:Y:S02]  /*4b20*/  MUFU.RCP R19, R18 ;  /* 0x0000001200137308 */ /* 0x000e240000001000 */
[----:B0-----:R-:W-:-:S04]  /*4b30*/  FFMA R0, R18, R19, -1 ;  /* 0xbf80000012007423 */ /* 0x001fc80000000013 */
[----:B------:R-:W-:-:S04]  /*4b40*/  FADD.FTZ R0, -R0, -RZ ;  /* 0x800000ff00007221 */ /* 0x000fc80000010100 */
[----:B------:R-:W-:-:S07]  /*4b50*/  FFMA R19, R19, R0, R19 ;  /* 0x0000000013137223 */ /* 0x000fce0000000013 */
.L_x_22314:
[----:B------:R-:W-:Y:S05]  /*4b60*/  BSYNC B1 ;  /* 0x0000000000017941 */ /* 0x000fea0003800000 */
.L_x_22312:
        /* <DEDUP_REMOVED lines=20> */
.L_x_22316:
[----:B------:R-:W0:Y:S02]  /*4cb0*/  MUFU.RCP R19, R2 ;  /* 0x0000000200137308 */ /* 0x000e240000001000 */
[----:B0-----:R-:W-:-:S04]  /*4cc0*/  FFMA R0, R2, R19, -1 ;  /* 0xbf80000002007423 */ /* 0x001fc80000000013 */
[----:B------:R-:W-:-:S04]  /*4cd0*/  FADD.FTZ R0, -R0, -RZ ;  /* 0x800000ff00007221 */ /* 0x000fc80000010100 */
[----:B------:R-:W-:-:S07]  /*4ce0*/  FFMA R19, R19, R0, R19 ;  /* 0x0000000013137223 */ /* 0x000fce0000000013 */
.L_x_22317:
[----:B------:R-:W-:Y:S05]  /*4cf0*/  BSYNC B1 ;  /* 0x0000000000017941 */ /* 0x000fea0003800000 */
.L_x_22315:
        /* <DEDUP_REMOVED lines=20> */
.L_x_22319:
[----:B------:R-:W0:Y:S02]  /*4e40*/  MUFU.RCP R19, R18 ;  /* 0x0000001200137308 */ /* 0x000e240000001000 */
[----:B0-----:R-:W-:-:S04]  /*4e50*/  FFMA R0, R18, R19, -1 ;  /* 0xbf80000012007423 */ /* 0x001fc80000000013 */
[----:B------:R-:W-:-:S04]  /*4e60*/  FADD.FTZ R0, -R0, -RZ ;  /* 0x800000ff00007221 */ /* 0x000fc80000010100 */
[----:B------:R-:W-:-:S07]  /*4e70*/  FFMA R19, R19, R0, R19 ;  /* 0x0000000013137223 */ /* 0x000fce0000000013 */
.L_x_22320:
[----:B------:R-:W-:Y:S05]  /*4e80*/  BSYNC B1 ;  /* 0x0000000000017941 */ /* 0x000fea0003800000 */
.L_x_22318:
        /* <DEDUP_REMOVED lines=20> */
.L_x_22322:
[----:B------:R-:W0:Y:S02]  /*4fd0*/  MUFU.RCP R19, R2 ;  /* 0x0000000200137308 */ /* 0x000e240000001000 */
[----:B0-----:R-:W-:-:S04]  /*4fe0*/  FFMA R0, R2, R19, -1 ;  /* 0xbf80000002007423 */ /* 0x001fc80000000013 */
[----:B------:R-:W-:-:S04]  /*4ff0*/  FADD.FTZ R0, -R0, -RZ ;  /* 0x800000ff00007221 */ /* 0x000fc80000010100 */
[----:B------:R-:W-:-:S07]  /*5000*/  FFMA R19, R19, R0, R19 ;  /* 0x0000000013137223 */ /* 0x000fce0000000013 */
.L_x_22323:
[----:B------:R-:W-:Y:S05]  /*5010*/  BSYNC B1 ;  /* 0x0000000000017941 */ /* 0x000fea0003800000 */
.L_x_22321:
[----:B------:R-:W-:Y:S01]  /*5020*/  IMAD.MOV.U32 R0, RZ, RZ, 0x3bbb989d ;  /* 0x3bbb989dff007424 */ /* 0x000fe200078e00ff */
[----:B------:R-:W-:Y:S01]  /*5030*/  MOV R15, 0x437c0000 ;  /* 0x437c0000000f7802 */ /* 0x000fe20000000f00 */
[----:B------:R-:W0:Y:S01]  /*5040*/  S2R R23, SR_TID.X ;  /* 0x0000000000177919 */ /* 0x000e220000002100 */
        /* <DEDUP_REMOVED lines=13> */
[----:B0-----:R-:W-:Y:S05]  /*5120*/  @P0 BRA `(.L_x_22325) ;  /* 0x0000000000100947 */ /* 0x001fea0003800000 */
[----:B------:R-:W-:Y:S02]  /*5130*/  MOV R0, R18 ;  /* 0x0000001200007202 */ /* 0x000fe40000000f00 */
[----:B------:R-:W-:-:S07]  /*5140*/  MOV R2, 0x5160 ;  /* 0x0000516000027802 */ /* 0x000fce0000000f00 */
[----:B------:R-:W-:Y:S05]  /*5150*/  CALL.REL.NOINC `($__internal_505_$__cuda_sm20_rcp_rn_f32_slowpath) ;  /* 0x0000002000507944 */ /* 0x000fea0003c00000 */
[----:B------:R-:W-:Y:S05]  /*5160*/  BRA `(.L_x_22326) ;  /* 0x0000000000107947 */ /* 0x000fea0003800000 */
.L_x_22325:
[----:B------:R-:W0:Y:S02]  /*5170*/  MUFU.RCP R19, R18 ;  /* 0x0000001200137308 */ /* 0x000e240000001000 */
[----:B0-----:R-:W-:-:S04]  /*5180*/  FFMA R0, R18, R19, -1 ;  /* 0xbf80000012007423 */ /* 0x001fc80000000013 */
[----:B------:R-:W-:-:S04]  /*5190*/  FADD.FTZ R0, -R0, -RZ ;  /* 0x800000ff00007221 */ /* 0x000fc80000010100 */
[----:B------:R-:W-:-:S07]  /*51a0*/  FFMA R19, R19, R0, R19 ;  /* 0x0000000013137223 */ /* 0x000fce0000000013 */
.L_x_22326:
[----:B------:R-:W-:Y:S05]  /*51b0*/  BSYNC B1 ;  /* 0x0000000000017941 */ /* 0x000fea0003800000 */
.L_x_22324:
[----:B------:R-:W-:Y:S01]  /*51c0*/  SHF.R.U32.HI R23, RZ, 0x3, R23 ;  /* 0x00000003ff177819 */ /* 0x000fe20000011617 */
[----:B------:R-:W-:Y:S01]  /*51d0*/  FMUL R2, R19, R17 ;  /* 0x0000001113027220 */ /* 0x000fe20000400000 */
[-C--:B------:R-:W-:Y:S01]  /*51e0*/  FMUL R25, R26, R9.reuse ;  /* 0x000000091a197220 */ /* 0x080fe20000400000 */
[-C--:B------:R-:W-:Y:S01]  /*51f0*/  FMUL R44, R32, R9.reuse ;  /* 0x00000009202c7220 */ /* 0x080fe20000400000 */
[----:B------:R-:W-:Y:S01]  /*5200*/  LOP3.LUT R0, R23, 0x1c, RZ, 0xc0, !PT ;  /* 0x0000001c17007812 */ /* 0x000fe200078ec0ff */
[-C--:B------:R-:W-:Y:S01]  /*5210*/  FMUL R27, R34, R9.reuse ;  /* 0x00000009221b7220 */ /* 0x080fe20000400000 */
[----:B------:R-:W-:Y:S01]  /*5220*/  FMNMX R33, R28, |R26|, !PT ;  /* 0x4000001a1c217209 */ /* 0x000fe20007800000 */
[----:B------:R-:W-:Y:S01]  /*5230*/  FMUL R28, R22, R9 ;  /* 0x00000009161c7220 */ /* 0x000fe20000400000 */
[----:B------:R-:W-:Y:S01]  /*5240*/  LOP3.LUT R15, R0, 0x3, RZ, 0xfc, !PT ;  /* 0x00000003000f7812 */ /* 0x000fe200078efcff */
[----:B------:R-:W-:Y:S01]  /*5250*/  BSSY B0, `(.L_x_22327) ;  /* 0x000001d000007945 */ /* 0x000fe20003800000 */
[----:B------:R-:W-:Y:S01]  /*5260*/  FMNMX R33, |R32|, R33, !PT ;  /* 0x0000002120217209 */ /* 0x000fe20007800200 */
[-C--:B------:R-:W-:Y:S01]  /*5270*/  FMUL R35, R24, R9.reuse ;  /* 0x0000000918237220 */ /* 0x080fe20000400000 */
[----:B------:R-:W-:Y:S01]  /*5280*/  ISETP.GE.U32.AND P0, PT, R15, R6, PT ;  /* 0x000000060f00720c */ /* 0x000fe20003f06070 */
[----:B------:R-:W-:-:S03]  /*5290*/  FMUL R32, R36, R9 ;  /* 0x0000000924207220 */ /* 0x000fc60000400000 */
[----:B------:R-:W-:-:S13]  /*52a0*/  ISETP.GE.U32.OR P0, PT, R29, R8, P0 ;  /* 0x000000081d00720c */ /* 0x000fda0000706470 */
[----:B------:R-:W-:Y:S02]  /*52b0*/  @!P0 LEA R18, P1, R42, R10, 0x2 ;  /* 0x0000000a2a128211 */ /* 0x000fe400078210ff */
[----:B------:R-:W-:Y:S02]  /*52c0*/  @!P0 F2FP.BF16.F32.PACK_AB R15, R44, R25 ;  /* 0x000000192c0f823e */ /* 0x000fe400000010ff */
[C---:B------:R-:W-:Y:S01]  /*52d0*/  @!P0 LEA.HI.X R19, R42.reuse, R13, R43, 0x2, P1 ;  /* 0x0000000d2a138211 */ /* 0x040fe200008f142b */
[----:B------:R-:W0:Y:S01]  /*52e0*/  F2F.BF16.F32 R25, R25 ;  /* 0x0000001900197304 */ /* 0x000e220000202000 */
[----:B------:R-:W-:Y:S02]  /*52f0*/  @!P0 IADD3 R17, P1, R42, R3, RZ ;  /* 0x000000032a118210 */ /* 0x000fe40007f3e0ff */
[----:B------:R-:W-:Y:S01]  /*5300*/  @!P0 F2FP.BF16.F32.PACK_AB R37, R27, R28 ;  /* 0x0000001c1b25823e */ /* 0x000fe200000010ff */
[----:B------:R1:W-:Y:S02]  /*5310*/  @!P0 STG.E desc[UR8][R18.64], R15 ;  /* 0x0000000f12008986 */ /* 0x0003e4000c101908 */
[----:B------:R-:W-:Y:S01]  /*5320*/  @!P0 IMAD.X R26, R43, 0x1, R4, P1 ;  /* 0x000000012b1a8824 */ /* 0x000fe200008e0604 */
[----:B------:R-:W-:-:S04]  /*5330*/  @!P0 LEA R20, P1, R17, R10, 0x2 ;  /* 0x0000000a11148211 */ /* 0x000fc800078210ff */
[----:B------:R-:W-:Y:S01]  /*5340*/  @!P0 LEA.HI.X R21, R17, R13, R26, 0x2, P1 ;  /* 0x0000000d11158211 */ /* 0x000fe200008f141a */
[----:B------:R-:W-:Y:S01]  /*5350*/  FMUL R26, R16, R9 ;  /* 0x00000009101a7220 */ /* 0x000fe20000400000 */
[----:B------:R1:W2:Y:S03]  /*5360*/  F2F.BF16.F32 R17, R44 ;  /* 0x0000002c00117304 */ /* 0x0002a60000202000 */
[----:B------:R1:W-:Y:S01]  /*5370*/  @!P0 STG.E desc[UR8][R20.64], R37 ;  /* 0x0000002514008986 */ /* 0x0003e2000c101908 */
[----:B0-----:R-:W-:Y:S05]  /*5380*/  @P0 BRA `(.L_x_22328) ;  /* 0x0000000000240947 */ /* 0x001fea0003800000 */
[----:B------:R-:W-:Y:S02]  /*5390*/  ULDC.64 UR4, c[0x0][0x258] ;  /* 0x0000960000047ab9 */ /* 0x000fe40000000a00 */
[----:B------:R-:W-:Y:S02]  /*53a0*/  ULOP3.LUT UR4, UR4, 0xfffffffe, URZ, 0xc0, !UPT ;  /* 0xfffffffe04047892 */ /* 0x000fe4000f8ec03f */
[----:B------:R-:W-:-:S04]  /*53b0*/  ULOP3.LUT UR5, UR5, 0x3fffffff, URZ, 0xc0, !UPT ;  /* 0x3fffffff05057892 */ /* 0x000fc8000f8ec03f */
[----:B-1----:R-:W-:-:S04]  /*53c0*/  IADD3 R15, P1, R42, UR4, RZ ;  /* 0x000000042a0f7c10 */ /* 0x002fc8000ff3e0ff */
[----:B------:R-:W-:Y:S02]  /*53d0*/  IADD3.X R20, R43, UR5, RZ, P1, !PT ;  /* 0x000000052b147c10 */ /* 0x000fe40008ffe4ff */
[----:B------:R-:W-:-:S04]  /*53e0*/  LEA R18, P1, R15, R10, 0x2 ;  /* 0x0000000a0f127211 */ /* 0x000fc800078210ff */
[----:B------:R-:W-:Y:S02]  /*53f0*/  LEA.HI.X R19, R15, R13, R20, 0x2, P1 ;  /* 0x0000000d0f137211 */ /* 0x000fe400008f1414 */
[----:B------:R-:W-:-:S05]  /*5400*/  F2FP.BF16.F32.PACK_AB R15, R32, R35 ;  /* 0x00000023200f723e */ /* 0x000fca00000010ff */
[----:B------:R0:W-:Y:S02]  /*5410*/  STG.E desc[UR8][R18.64], R15 ;  /* 0x0000000f12007986 */ /* 0x0001e4000c101908 */
.L_x_22328:
[----:B------:R-:W-:Y:S05]  /*5420*/  BSYNC B0 ;  /* 0x0000000000007941 */ /* 0x000fea0003800000 */
.L_x_22327:
[----:B------:R-:W-:Y:S01]  /*5430*/  BSSY B0, `(.L_x_22329) ;  /* 0x000000a000007945 */ /* 0x000fe20003800000 */
[----:B01----:R-:W-:-:S03]  /*5440*/  FMUL R15, R2, R9 ;  /* 0x00000009020f7220 */ /* 0x003fc60000400000 */
[----:B------:R-:W-:Y:S05]  /*5450*/  @P0 BRA `(.L_x_22330) ;  /* 0x00000000001c0947 */ /* 0x000fea0003800000 */
[----:B------:R-:W-:-:S04]  /*5460*/  IMAD.WIDE.U32 R42, R3, 0x3, R42 ;  /* 0x00000003032a7825 */ /* 0x000fc800078e002a */
[----:B------:R-:W-:Y:S01]  /*5470*/  IMAD R19, R4, 0x3, RZ ;  /* 0x0000000304137824 */ /* 0x000fe200078e02ff */
[----:B------:R-:W-:-:S03]  /*5480*/  LEA R18, P0, R42, R10, 0x2 ;  /* 0x0000000a2a127211 */ /* 0x000fc600078010ff */
[----:B------:R-:W-:-:S05]  /*5490*/  IMAD.IADD R10, R19, 0x1, R43 ;  /* 0x00000001130a7824 */ /* 0x000fca00078e022b */
[----:B------:R-:W-:Y:S02]  /*54a0*/  LEA.HI.X R19, R42, R13, R10, 0x2, P0 ;  /* 0x0000000d2a137211 */ /* 0x000fe400000f140a */
[----:B------:R-:W-:-:S05]  /*54b0*/  F2FP.BF16.F32.PACK_AB R13, R15, R26 ;  /* 0x0000001a0f0d723e */ /* 0x000fca00000010ff */
[----:B------:R0:W-:Y:S02]  /*54c0*/  STG.E desc[UR8][R18.64], R13 ;  /* 0x0000000d12007986 */ /* 0x0001e4000c101908 */
.L_x_22330:
[----:B------:R-:W-:Y:S05]  /*54d0*/  BSYNC B0 ;  /* 0x0000000000007941 */ /* 0x000fea0003800000 */
.L_x_22329:
[----:B------:R-:W1:Y:S01]  /*54e0*/  S2R R21, SR_TID.X ;  /* 0x0000000000157919 */ /* 0x000e620000002100 */
[----:B0-----:R-:W0:Y:S01]  /*54f0*/  F2F.BF16.F32 R18, R28 ;  /* 0x0000001c00127304 */ /* 0x001e220000202000 */
[----:B------:R-:W-:Y:S01]  /*5500*/  ULDC.64 UR6, c[0x0][0x258] ;  /* 0x0000960000067ab9 */ /* 0x000fe20000000a00 */
[----:B------:R-:W3:Y:S01]  /*5510*/  S2UR UR5, SR_CgaCtaId ;  /* 0x00000000000579c3 */ /* 0x000ee20000008800 */
[----:B------:R-:W-:Y:S01]  /*5520*/  UIADD3 UR6, UP0, UR6, 0x3f, URZ ;  /* 0x0000003f06067890 */ /* 0x000fe2000ff1e03f */
[----:B------:R-:W-:Y:S01]  /*5530*/  ISETP.GE.U32.AND P1, PT, R5, R8, PT ;  /* 0x000000080500720c */ /* 0x000fe20003f26070 */
[----:B------:R-:W-:Y:S01]  /*5540*/  UMOV UR4, 0x400 ;  /* 0x0000040000047882 */ /* 0x000fe20000000000 */
[----:B------:R-:W-:Y:S01]  /*5550*/  FMNMX R33, |R22|, R33, !PT ;  /* 0x0000002116217209 */ /* 0x000fe20007800200 */
[----:B------:R-:W-:Y:S01]  /*5560*/  UIADD3.X UR7, URZ, UR7, URZ, UP0, !UPT ;  /* 0x000000073f077290 */ /* 0x000fe200087fe43f */
[----:B------:R-:W4:Y:S01]  /*5570*/  F2F.BF16.F32 R27, R27 ;  /* 0x0000001b001b7304 */ /* 0x000f220000202000 */
[----:B------:R-:W-:Y:S01]  /*5580*/  LOP3.LUT R8, R23, 0x1ffffffc, RZ, 0xc0, !PT ;  /* 0x1ffffffc17087812 */ /* 0x000fe200078ec0ff */
[----:B------:R-:W-:Y:S01]  /*5590*/  UIADD3 UR4, UR4, 0x20, URZ ;  /* 0x0000002004047890 */ /* 0x000fe2000fffe03f */
[----:B------:R-:W-:Y:S01]  /*55a0*/  FMNMX R33, |R34|, R33, !PT ;  /* 0x0000002122217209 */ /* 0x000fe20007800200 */
[----:B------:R-:W-:Y:S01]  /*55b0*/  USHF.R.U32.HI UR10, URZ, 0x6, UR7 ;  /* 0x000000063f0a7899 */ /* 0x000fe20008011607 */
[----:B------:R-:W-:Y:S01]  /*55c0*/  IMAD R37, R12, 0x21, R29 ;  /* 0x000000210c257824 */ /* 0x000fe200078e021d */
[----:B------:R-:W-:Y:S01]  /*55d0*/  USHF.R.U64 UR6, UR6, 0x6, UR7 ;  /* 0x0000000606067899 */ /* 0x000fe20008001207 */
[----:B0-----:R-:W-:Y:S01]  /*55e0*/  IMAD.WIDE.U32 R18, R18, 0x10000, RZ ;  /* 0x0001000012127825 */ /* 0x001fe200078e00ff */
[----:B------:R-:W0:Y:S01]  /*55f0*/  F2F.BF16.F32 R13, R32 ;  /* 0x00000020000d7304 */ /* 0x000e220000202000 */
[----:B------:R-:W-:Y:S01]  /*5600*/  BSSY B0, `(.L_x_22331) ;  /* 0x00000a9000007945 */ /* 0x000fe20003800000 */
[----:B------:R-:W-:Y:S01]  /*5610*/  LOP3.LUT R18, R18, R25, RZ, 0xfc, !PT ;  /* 0x0000001912127212 */ /* 0x000fe200078efcff */
[----:B------:R-:W-:-:S02]  /*5620*/  IMAD R25, R48, UR10, RZ ;  /* 0x0000000a30197c24 */ /* 0x000fc4000f8e02ff */
[----:B----4-:R-:W-:-:S03]  /*5630*/  IMAD.WIDE.U32 R22, R27, 0x10000, RZ ;  /* 0x000100001b167825 */ /* 0x010fc600078e00ff */
[----:B------:R-:W4:Y:S01]  /*5640*/  F2F.BF16.F32 R26, R26 ;  /* 0x0000001a001a7304 */ /* 0x000f220000202000 */
[----:B---3--:R-:W-:Y:S01]  /*5650*/  ULEA UR4, UR5, UR4, 0x18 ;  /* 0x0000000405047291 */ /* 0x008fe2000f8ec03f */
[----:B------:R-:W-:Y:S01]  /*5660*/  IMAD R27, R49, UR6, R25 ;  /* 0x00000006311b7c24 */ /* 0x000fe2000f8e0219 */
[----:B--2---:R-:W-:Y:S01]  /*5670*/  LOP3.LUT R20, R22, R17, RZ, 0xfc, !PT ;  /* 0x0000001116147212 */ /* 0x004fe200078efcff */
[----:B------:R-:W-:Y:S01]  /*5680*/  IMAD.WIDE.U32 R48, R48, UR6, RZ ;  /* 0x0000000630307c25 */ /* 0x000fe2000f8e00ff */
[----:B------:R-:W-:Y:S01]  /*5690*/  ULDC.64 UR6, c[0x0][0x260] ;  /* 0x0000980000067ab9 */ /* 0x000fe20000000a00 */
[----:B-1----:R-:W-:Y:S02]  /*56a0*/  IADD3 R10, -R8, R21, RZ ;  /* 0x00000015080a7210 */ /* 0x002fe40007ffe1ff */
[----:B------:R-:W1:Y:S01]  /*56b0*/  F2F.BF16.F32 R35, R35 ;  /* 0x0000002300237304 */ /* 0x000e620000202000 */
[----:B------:R-:W-:Y:S01]  /*56c0*/  IMAD.IADD R27, R49, 0x1, R27 ;  /* 0x00000001311b7824 */ /* 0x000fe200078e021b */
[----:B------:R-:W-:Y:S01]  /*56d0*/  LEA R3, P0, R48, R3, 0x5 ;  /* 0x0000000330037211 */ /* 0x000fe200078028ff */
[----:B------:R-:W-:Y:S01]  /*56e0*/  USHF.R.U64 UR6, UR6, 0x2, UR7 ;  /* 0x0000000206067899 */ /* 0x000fe20008001207 */
[----:B0-----:R-:W-:Y:S01]  /*56f0*/  LOP3.LUT R22, R23, R13, RZ, 0xfc, !PT ;  /* 0x0000000d17167212 */ /* 0x001fe200078efcff */
[C---:B------:R-:W-:Y:S01]  /*5700*/  VIADD R13, R10.reuse, 0xffffffff ;  /* 0xffffffff0a0d7836 */ /* 0x040fe20000000000 */
[----:B------:R-:W-:Y:S01]  /*5710*/  LOP3.LUT R17, R10, 0x1f, RZ, 0xc0, !PT ;  /* 0x0000001f0a117812 */ /* 0x000fe200078ec0ff */
[----:B----4-:R-:W-:Y:S01]  /*5720*/  IMAD.U32 R26, R26, 0x10000, RZ ;  /* 0x000100001a1a7824 */ /* 0x010fe200078e00ff */
[----:B------:R-:W-:Y:S01]  /*5730*/  IADD3 R10, R10, 0x1e, RZ ;  /* 0x0000001e0a0a7810 */ /* 0x000fe20007ffe0ff */
[----:B------:R-:W0:Y:S01]  /*5740*/  F2F.BF16.F32 R15, R15 ;  /* 0x0000000f000f7304 */ /* 0x000e220000202000 */
[----:B------:R-:W-:Y:S01]  /*5750*/  LOP3.LUT R3, RZ, R3, RZ, 0x33, !PT ;  /* 0x00000003ff037212 */ /* 0x000fe200078e33ff */
[----:B------:R-:W-:Y:S01]  /*5760*/  IMAD R17, R12, 0x21, R17 ;  /* 0x000000210c117824 */ /* 0x000fe200078e0211 */
[----:B------:R-:W-:Y:S01]  /*5770*/  LEA.HI.X R4, R48, R4, R27, 0x5, P0 ;  /* 0x0000000430047211 */ /* 0x000fe200000f2c1b */
[----:B------:R-:W-:Y:S01]  /*5780*/  USHF.R.U32.HI UR7, URZ, 0x2, UR7 ;  /* 0x000000023f077899 */ /* 0x000fe20008011607 */
[----:B------:R-:W-:Y:S01]  /*5790*/  LOP3.LUT R25, R10, 0x1f, RZ, 0xc0, !PT ;  /* 0x0000001f0a197812 */ /* 0x000fe200078ec0ff */
[----:B------:R-:W-:Y:S01]  /*57a0*/  USHF.L.U32 UR5, UR6, 0x1, URZ ;  /* 0x0000000106057899 */ /* 0x000fe2000800063f */
[----:B------:R-:W-:Y:S01]  /*57b0*/  LEA R10, P2, R30, R3, 0x5 ;  /* 0x000000031e0a7211 */ /* 0x000fe200078428ff */
[----:B------:R-:W-:Y:S01]  /*57c0*/  USHF.L.U64.HI UR10, UR6, 0x1, UR7 ;  /* 0x00000001060a7899 */ /* 0x000fe20008010207 */
[----:B------:R-:W-:Y:S01]  /*57d0*/  LOP3.LUT R3, RZ, R4, RZ, 0x33, !PT ;  /* 0x00000004ff037212 */ /* 0x000fe200078e33ff */
[----:B------:R-:W-:Y:S01]  /*57e0*/  IMAD R25, R12, 0x21, R25 ;  /* 0x000000210c197824 */ /* 0x000fe200078e0219 */
[----:B------:R-:W-:-:S02]  /*57f0*/  LOP3.LUT R13, R13, 0x1f, RZ, 0xc0, !PT ;  /* 0x0000001f0d0d7812 */ /* 0x000fc400078ec0ff */
[----:B------:R-:W-:Y:S01]  /*5800*/  FMNMX R23, |R24|, R33, !PT ;  /* 0x0000002118177209 */ /* 0x000fe20007800200 */
[----:B------:R-:W-:Y:S01]  /*5810*/  IMAD.X R3, RZ, RZ, R3, P2 ;  /* 0x000000ffff037224 */ /* 0x000fe200010e0603 */
[----:B------:R-:W-:Y:S01]  /*5820*/  ISETP.GT.U32.AND P0, PT, R10, -0x21, PT ;  /* 0xffffffdf0a00780c */ /* 0x000fe20003f04070 */
[----:B------:R-:W-:Y:S01]  /*5830*/  IMAD R24, R12, 0x21, R13 ;  /* 0x000000210c187824 */ /* 0x000fe200078e020d */
[----:B-1----:R-:W-:Y:S02]  /*5840*/  LOP3.LUT R19, R19, R35, RZ, 0xfc, !PT ;  /* 0x0000002313137212 */ /* 0x002fe400078efcff */
[----:B------:R-:W-:Y:S02]  /*5850*/  ISETP.GT.U32.AND.EX P0, PT, R3, -0x1, PT, P0 ;  /* 0xffffffff0300780c */ /* 0x000fe40003f04100 */
[----:B------:R-:W-:Y:S02]  /*5860*/  LEA R13, R17, UR4, 0x3 ;  /* 0x00000004110d7c11 */ /* 0x000fe4000f8e18ff */
[----:B------:R-:W-:-:S02]  /*5870*/  LEA R17, R24, UR4, 0x3 ;  /* 0x0000000418117c11 */ /* 0x000fc4000f8e18ff */
[----:B------:R-:W-:Y:S01]  /*5880*/  LEA R35, R25, UR4, 0x3 ;  /* 0x0000000419237c11 */ /* 0x000fe2000f8e18ff */
[----:B------:R1:W-:Y:S01]  /*5890*/  STS.64 [R13], R56 ;  /* 0x000000380d007388 */ /* 0x0003e20000000a00 */
[----:B------:R-:W-:Y:S02]  /*58a0*/  FMNMX R23, |R36|, R23, !PT ;  /* 0x0000001724177209 */ /* 0x000fe40007800200 */
[----:B------:R-:W-:Y:S01]  /*58b0*/  LOP3.LUT R19, R19, R26, RZ, 0xfc, !PT ;  /* 0x0000001a13137212 */ /* 0x000fe200078efcff */
[----:B------:R1:W-:Y:S01]  /*58c0*/  STS.64 [R17], R60 ;  /* 0x0000003c11007388 */ /* 0x0003e20000000a00 */
[----:B------:R-:W-:Y:S02]  /*58d0*/  LEA R37, R37, UR4, 0x3 ;  /* 0x0000000425257c11 */ /* 0x000fe4000f8e18ff */
[----:B------:R-:W-:Y:S01]  /*58e0*/  SEL R10, R10, 0xffffffdf, P0 ;  /* 0xffffffdf0a0a7807 */ /* 0x000fe20000000000 */
[----:B------:R1:W-:Y:S01]  /*58f0*/  STS.64 [R35], R40 ;  /* 0x0000002823007388 */ /* 0x0003e20000000a00 */
[----:B------:R-:W-:-:S02]  /*5900*/  FMNMX R3, |R16|, R23, !PT ;  /* 0x0000001710037209 */ /* 0x000fc40007800200 */
[----:B0-----:R-:W-:Y:S01]  /*5910*/  SHF.L.U32 R23, R15, 0x10, RZ ;  /* 0x000000100f177819 */ /* 0x001fe200000006ff */
[----:B------:R1:W-:Y:S01]  /*5920*/  STS.64 [R37], R18 ;  /* 0x0000001225007388 */ /* 0x0003e20000000a00 */
[----:B------:R-:W-:Y:S02]  /*5930*/  LOP3.LUT R10, RZ, R10, RZ, 0x33, !PT ;  /* 0x0000000aff0a7212 */ /* 0x000fe400078e33ff */
[----:B------:R-:W-:Y:S02]  /*5940*/  SHF.R.U32.HI R15, RZ, 0x2, R21 ;  /* 0x00000002ff0f7819 */ /* 0x000fe40000011615 */
[----:B------:R-:W-:Y:S01]  /*5950*/  LOP3.LUT R21, R22, R23, RZ, 0xfc, !PT ;  /* 0x0000001716157212 */ /* 0x000fe200078efcff */
[----:B------:R-:W-:Y:S01]  /*5960*/  IMAD.IADD R10, R10, 0x1, -R5 ;  /* 0x000000010a0a7824 */ /* 0x000fe200078e0a05 */
[----:B------:R-:W-:Y:S02]  /*5970*/  FMNMX R4, |R2|, R3, !PT ;  /* 0x0000000302047209 */ /* 0x000fe40007800200 */
[----:B------:R-:W-:Y:S01]  /*5980*/  LOP3.LUT R15, R15, 0x38, RZ, 0xc0, !PT ;  /* 0x000000380f0f7812 */ /* 0x000fe200078ec0ff */
[----:B------:R-:W-:Y:S06]  /*5990*/  BAR.SYNC.DEFER_BLOCKING 0x0 ;  /* 0x0000000000007b1d */ /* 0x000fec0000010000 */
        /* <DEDUP_REMOVED lines=18> */
.L_x_22335:
[C---:B0-----:R-:W-:Y:S01]  /*5ac0*/  LOP3.LUT R19, R43.reuse, 0x1f, RZ, 0xc0, !PT ;  /* 0x0000001f2b137812 */ /* 0x041fe200078ec0ff */
[C---:B------:R-:W-:Y:S01]  /*5ad0*/  VIADD R3, R43.reuse, 0x1e ;  /* 0x0000001e2b037836 */ /* 0x040fe20000000000 */
[C---:B------:R-:W-:Y:S01]  /*5ae0*/  IADD3 R2, R43.reuse, -0x1, RZ ;  /* 0xffffffff2b027810 */ /* 0x040fe20007ffe0ff */
[----:B------:R-:W-:Y:S01]  /*5af0*/  VIADD R18, R43, 0x1d ;  /* 0x0000001d2b127836 */ /* 0x000fe20000000000 */
[-C--:B------:R-:W-:Y:S01]  /*5b00*/  ISETP.GE.U32.AND P2, PT, R19, R6.reuse, PT ;  /* 0x000000061300720c */ /* 0x080fe20003f46070 */
[----:B------:R-:W-:Y:S01]  /*5b10*/  VIADD R34, R34, 0xfffffffc ;  /* 0xfffffffc22227836 */ /* 0x000fe20000000000 */
[----:B------:R-:W-:Y:S01]  /*5b20*/  LOP3.LUT R25, R2, 0x1f, RZ, 0xc0, !PT ;  /* 0x0000001f02197812 */ /* 0x000fe200078ec0ff */
[----:B------:R-:W-:Y:S01]  /*5b30*/  VIADD R16, R16, 0x4 ;  /* 0x0000000410107836 */ /* 0x000fe20000000000 */
        /* <DEDUP_REMOVED lines=8> */
[----:B------:R-:W-:-:S02]  /*5bc0*/  @!P2 IADD3.X R22, RZ, R40, RZ, P4, !PT ;  /* 0x00000028ff16a210 */ /* 0x000fc400027fe4ff */
[C---:B------:R-:W-:Y:S02]  /*5bd0*/  @!P2 LEA R2, P4, R19.reuse, R11, 0x3 ;  /* 0x0000000b1302a211 */ /* 0x040fe400078818ff */
[----:B------:R-:W-:Y:S01]  /*5be0*/  IADD3.X R40, R40, UR10, RZ, P6, !PT ;  /* 0x0000000a28287c10 */ /* 0x000fe2000b7fe4ff */
[----:B------:R-:W-:Y:S01]  /*5bf0*/  @!P5 LDS.64 R26, [R36+0x10] ;  /* 0x00001000241ad984 */ /* 0x000fe20000000a00 */
[----:B------:R-:W-:Y:S02]  /*5c00*/  @!P2 LEA.HI.X R3, R19, R14, R22, 0x3, P4 ;  /* 0x0000000e1303a211 */ /* 0x000fe400020f1c16 */
[----:B------:R-:W-:Y:S01]  /*5c10*/  ISETP.GE.U32.AND P4, PT, R43, R6, PT ;  /* 0x000000062b00720c */ /* 0x000fe20003f86070 */
[----:B------:R-:W0:Y:S01]  /*5c20*/  @!P2 LDS.64 R18, [R36] ;  /* 0x000000002412a984 */ /* 0x000e220000000a00 */
[----:B------:R-:W-:Y:S02]  /*5c30*/  @!P3 IADD3 R25, P6, R25, R31, RZ ;  /* 0x0000001f1919b210 */ /* 0x000fe40007fde0ff */
[----:B------:R-:W-:Y:S01]  /*5c40*/  IADD3 R45, R5, R16, RZ ;  /* 0x00000010052d7210 */ /* 0x000fe20007ffe0ff */
[----:B------:R-:W1:Y:S02]  /*5c50*/  @!P3 LDS.64 R22, [R36+0x8] ;  /* 0x000008002416b984 */ /* 0x000e640000000a00 */
[----:B------:R-:W-:Y:S01]  /*5c60*/  @!P3 IMAD.X R30, RZ, RZ, R40, P6 ;  /* 0x000000ffff1eb224 */ /* 0x000fe200030e0628 */
[----:B------:R-:W-:-:S04]  /*5c70*/  @!P3 LEA R24, P6, R25, R11, 0x3 ;  /* 0x0000000b1918b211 */ /* 0x000fc800078c18ff */
        /* <DEDUP_REMOVED lines=10> */
[C---:B------:R-:W-:Y:S01]  /*5d20*/  @!P4 IADD3 R33, P6, R43.reuse, R42, RZ ;  /* 0x0000002a2b21c210 */ /* 0x040fe20007fde0ff */
[----:B------:R-:W-:Y:S01]  /*5d30*/  VIADD R43, R43, 0x1f ;  /* 0x0000001f2b2b7836 */ /* 0x000fe20000000000 */
[----:B0-----:R0:W-:Y:S02]  /*5d40*/  @!P2 STG.E.64 desc[UR8][R2.64], R18 ;  /* 0x000000120200a986 */ /* 0x0011e4000c101b08 */
[----:B--2---:R-:W-:Y:S02]  /*5d50*/  @!P4 IADD3.X R36, RZ, R40, RZ, P6, !PT ;  /* 0x00000028ff24c210 */ /* 0x004fe400037fe4ff */
[----:B------:R-:W-:Y:S01]  /*5d60*/  @!P4 LEA R32, P6, R33, R11, 0x3 ;  /* 0x0000000b2120c211 */ /* 0x000fe200078c18ff */
[----:B-1----:R0:W-:Y:S01]  /*5d70*/  @!P3 STG.E.64 desc[UR8][R24.64], R22 ;  /* 0x000000161800b986 */ /* 0x0021e2000c101b08 */
[----:B------:R-:W-:-:S02]  /*5d80*/  ISETP.NE.AND P3, PT, R34, RZ, PT ;  /* 0x000000ff2200720c */ /* 0x000fc40003f65270 */
[----:B------:R-:W-:Y:S01]  /*5d90*/  @!P4 LEA.HI.X R33, R33, R14, R36, 0x3, P6 ;  /* 0x0000000e2121c211 */ /* 0x000fe200030f1c24 */
[----:B------:R0:W-:Y:S01]  /*5da0*/  @!P5 STG.E.64 desc[UR8][R30.64], R26 ;  /* 0x0000001a1e00d986 */ /* 0x0001e2000c101b08 */
[----:B------:R-:W-:-:S03]  /*5db0*/  IADD3 R36, P2, R42, UR5, RZ ;  /* 0x000000052a247c10 */ /* 0x000fc6000ff5e0ff */
[----:B---3--:R0:W-:Y:S01]  /*5dc0*/  @!P4 STG.E.64 desc[UR8][R32.64], R28 ;  /* 0x0000001c2000c986 */ /* 0x0081e2000c101b08 */
[----:B------:R-:W-:-:S05]  /*5dd0*/  IADD3.X R40, R40, UR10, RZ, P2, !PT ;  /* 0x0000000a28287c10 */ /* 0x000fca00097fe4ff */
[----:B------:R-:W-:Y:S05]  /*5de0*/  @P3 BRA `(.L_x_22335) ;  /* 0xfffffffc00343947 */ /* 0x000fea000383ffff */
.L_x_22334:
[----:B------:R-:W-:Y:S05]  /*5df0*/  BSYNC B1 ;  /* 0x0000000000017941 */ /* 0x000fea0003800000 */
.L_x_22333:
        /* <DEDUP_REMOVED lines=15> */
.L_x_22337:
[----:B------:R-:W-:Y:S05]  /*5ef0*/  BSYNC B1 ;  /* 0x0000000000017941 */ /* 0x000fea0003800000 */
.L_x_22336:
        /* <DEDUP_REMOVED lines=15> */
[----:B-1----:R-:W-:Y:S05]  /*5ff0*/  @!P0 BRA `(.L_x_22332) ;  /* 0x0000000000248947 */ /* 0x002fea0003800000 */
[----:B------:R-:W-:-:S04]  /*6000*/  IADD3 R0, R43, 0x1e, RZ ;  /* 0x0000001e2b007810 */ /* 0x000fc80007ffe0ff */
        /* <DEDUP_REMOVED lines=8> */
.L_x_22332:
[----:B------:R-:W-:Y:S05]  /*6090*/  BSYNC B0 ;  /* 0x0000000000007941 */ /* 0x000fea0003800000 */
.L_x_22331:
        /* <DEDUP_REMOVED lines=10> */
[----:B------:R-:W-:Y:S01]  /*6140*/  IADD3 R15, P0, R15, 0x1, RZ ;  /* 0x000000010f0f7810 */ /* 0x000fe20007f1e0ff */
[----:B------:R-:W-:Y:S04]  /*6150*/  BSSY B0, `(.L_x_22338) ;  /* 0x0000074000007945 */ /* 0x000fe80003800000 */
[----:B------:R-:W-:Y:S02]  /*6160*/  IMAD.X R0, RZ, RZ, RZ, P0 ;  /* 0x000000ffff007224 */ /* 0x000fe400000e06ff */
[----:B01----:R-:W-:-:S04]  /*6170*/  IMAD.WIDE.U32 R2, R15, UR6, RZ ;  /* 0x000000060f027c25 */ /* 0x003fc8000f8e00ff */
[----:B------:R-:W-:-:S04]  /*6180*/  IMAD R0, R0, UR6, RZ ;  /* 0x0000000600007c24 */ /* 0x000fc8000f8e02ff */
[----:B------:R-:W-:Y:S01]  /*6190*/  IMAD R15, R15, UR7, R0 ;  /* 0x000000070f0f7c24 */ /* 0x000fe2000f8e0200 */
[----:B------:R-:W-:Y:S06]  /*61a0*/  @P1 BRA `(.L_x_22339) ;  /* 0x0000000400b81947 */ /* 0x000fec0003800000 */
[C---:B------:R-:W-:Y:S01]  /*61b0*/  VIADD R0, R10.reuse, 0xffffffff ;  /* 0xffffffff0a007836 */ /* 0x040fe20000000000 */
[----:B------:R-:W-:Y:S01]  /*61c0*/  BSSY B1, `(.L_x_22340) ;  /* 0x0000042000017945 */ /* 0x000fe20003800000 */
[----:B------:R-:W-:Y:S01]  /*61d0*/  IADD3 R25, R3, R15, RZ ;  /* 0x0000000f03197210 */ /* 0x000fe20007ffe0ff */
[----:B------:R-:W-:Y:S01]  /*61e0*/  IMAD.MOV.U32 R32, RZ, RZ, R2 ;  /* 0x000000ffff207224 */ /* 0x000fe200078e0002 */
[----:B------:R-:W-:Y:S02]  /*61f0*/  LOP3.LUT R3, R10, 0x3, RZ, 0xc0, !PT ;  /* 0x000000030a037812 */ /* 0x000fe400078ec0ff */
[----:B------:R-:W-:Y:S01]  /*6200*/  ISETP.GE.U32.AND P0, PT, R0, 0x3, PT ;  /* 0x000000030000780c */ /* 0x000fe20003f06070 */
[----:B------:R-:W-:Y:S01]  /*6210*/  IMAD.MOV.U32 R0, RZ, RZ, 0x1 ;  /* 0x00000001ff007424 */ /* 0x000fe200078e00ff */
[----:B--2---:R-:W-:-:S11]  /*6220*/  MOV R13, R5 ;  /* 0x00000005000d7202 */ /* 0x004fd60000000f00 */
[----:B------:R-:W-:Y:S05]  /*6230*/  @!P0 BRA `(.L_x_22341) ;  /* 0x0000000000e88947 */ /* 0x000fea0003800000 */
[----:B------:R-:W-:Y:S01]  /*6240*/  BSSY B2, `(.L_x_22342) ;  /* 0x0000038000027945 */ /* 0x000fe20003800000 */
[----:B------:R-:W-:Y:S01]  /*6250*/  IMAD.IADD R10, R10, 0x1, -R3 ;  /* 0x000000010a0a7824 */ /* 0x000fe200078e0a03 */
[----:B------:R-:W-:Y:S01]  /*6260*/  MOV R13, R5 ;  /* 0x00000005000d7202 */ /* 0x000fe20000000f00 */
[----:B------:R-:W-:-:S07]  /*6270*/  IMAD.MOV.U32 R0, RZ, RZ, RZ ;  /* 0x000000ffff007224 */ /* 0x000fce00078e00ff */
.L_x_22343:
        /* <DEDUP_REMOVED lines=14> */
[----:B------:R-:W0:Y:S01]  /*6360*/  @!P3 LDS.64 R16, [R15] ;  /* 0x000000000f10b984 */ /* 0x000e220000000a00 */
[----:B------:R-:W-:Y:S02]  /*6370*/  @!P3 IADD3 R7, P4, R27, R32, RZ ;  /* 0x000000201b07b210 */ /* 0x000fe40007f9e0ff */
[----:B------:R-:W-:Y:S01]  /*6380*/  IADD3 R32, P5, R32, UR5, RZ ;  /* 0x0000000520207c10 */ /* 0x000fe2000ffbe0ff */
[----:B------:R-:W1:Y:S02]  /*6390*/  @!P2 LDS.64 R18, [R15+0x8] ;  /* 0x000008000f12a984 */ /* 0x000e640000000a00 */
[----:B------:R-:W-:Y:S01]  /*63a0*/  @!P3 IMAD.X R13, RZ, RZ, R25, P4 ;  /* 0x000000ffff0db224 */ /* 0x000fe200020e0619 */
[----:B------:R-:W-:Y:S01]  /*63b0*/  IADD3.X R27, R25, UR10, RZ, P5, !PT ;  /* 0x0000000a191b7c10 */ /* 0x000fe2000affe4ff */
[----:B------:R-:W2:Y:S01]  /*63c0*/  @!P1 LDS.64 R20, [R15+0x10] ;  /* 0x000010000f149984 */ /* 0x000ea20000000a00 */
[----:B------:R-:W-:Y:S02]  /*63d0*/  @!P3 LEA R24, P4, R7, R11, 0x3 ;  /* 0x0000000b0718b211 */ /* 0x000fe400078818ff */
[----:B------:R-:W-:Y:S01]  /*63e0*/  @!P2 IADD3 R2, P5, R29, R32, RZ ;  /* 0x000000201d02a210 */ /* 0x000fe20007fbe0ff */
[----:B------:R3:W4:Y:S01]  /*63f0*/  @!P0 LDS.64 R22, [R15+0x18] ;  /* 0x000018000f168984 */ /* 0x0007220000000a00 */
[----:B------:R-:W-:-:S02]  /*6400*/  @!P3 LEA.HI.X R25, R7, R14, R13, 0x3, P4 ;  /* 0x0000000e0719b211 */ /* 0x000fc400020f1c0d */
[----:B------:R-:W-:Y:S01]  /*6410*/  IADD3 R13, P6, R32, UR5, RZ ;  /* 0x00000005200d7c10 */ /* 0x000fe2000ffde0ff */
[----:B------:R-:W-:Y:S01]  /*6420*/  @!P2 IMAD.X R7, RZ, RZ, R27, P5 ;  /* 0x000000ffff07a224 */ /* 0x000fe200028e061b */
[C---:B------:R-:W-:Y:S02]  /*6430*/  @!P2 LEA R26, P4, R2.reuse, R11, 0x3 ;  /* 0x0000000b021aa211 */ /* 0x040fe400078818ff */
[----:B------:R-:W-:Y:S02]  /*6440*/  IADD3 R32, P5, R13, UR5, RZ ;  /* 0x000000050d207c10 */ /* 0x000fe4000ffbe0ff */
[----:B---3--:R-:W-:Y:S02]  /*6450*/  IADD3.X R15, R27, UR10, RZ, P6, !PT ;  /* 0x0000000a1b0f7c10 */ /* 0x008fe4000b7fe4ff */
[----:B------:R-:W-:Y:S02]  /*6460*/  @!P2 LEA.HI.X R27, R2, R14, R7, 0x3, P4 ;  /* 0x0000000e021ba211 */ /* 0x000fe400020f1c07 */
[----:B------:R-:W-:-:S02]  /*6470*/  @!P1 IADD3 R13, P4, R28, R13, RZ ;  /* 0x0000000d1c0d9210 */ /* 0x000fc40007f9e0ff */
[----:B------:R-:W-:Y:S02]  /*6480*/  IADD3.X R33, R15, UR10, RZ, P5, !PT ;  /* 0x0000000a0f217c10 */ /* 0x000fe4000affe4ff */
[----:B------:R-:W-:Y:S02]  /*6490*/  @!P1 IADD3.X R15, RZ, R15, RZ, P4, !PT ;  /* 0x0000000fff0f9210 */ /* 0x000fe400027fe4ff */
[----:B------:R-:W-:Y:S02]  /*64a0*/  @!P1 LEA R28, P4, R13, R11, 0x3 ;  /* 0x0000000b0d1c9211 */ /* 0x000fe400078818ff */
[----:B------:R-:W-:Y:S02]  /*64b0*/  @!P0 IADD3 R2, P5, R35, R32, RZ ;  /* 0x0000002023028210 */ /* 0x000fe40007fbe0ff */
        /* <DEDUP_REMOVED lines=10> */
[----:B------:R-:W-:Y:S01]  /*6560*/  VIADD R7, R35, 0x1f ;  /* 0x0000001f23077836 */ /* 0x000fe20000000000 */
[----:B------:R-:W-:Y:S01]  /*6570*/  IADD3 R13, R5, R0, RZ ;  /* 0x00000000050d7210 */ /* 0x000fe20007ffe0ff */
[----:B----4-:R1:W-:Y:S01]  /*6580*/  @!P0 STG.E.64 desc[UR8][R30.64], R22 ;  /* 0x000000161e008986 */ /* 0x0103e2000c101b08 */
[----:B------:R-:W-:-:S04]  /*6590*/  IADD3 R32, P0, R32, UR5, RZ ;  /* 0x0000000520207c10 */ /* 0x000fc8000ff1e0ff */
[----:B0-----:R-:W-:-:S05]  /*65a0*/  IADD3.X R25, R33, UR10, RZ, P0, !PT ;  /* 0x0000000a21197c10 */ /* 0x001fca00087fe4ff */
[----:B------:R-:W-:Y:S05]  /*65b0*/  @P1 BRA `(.L_x_22343) ;  /* 0xfffffffc00301947 */ /* 0x000fea000383ffff */
[----:B------:R-:W-:Y:S05]  /*65c0*/  BSYNC B2 ;  /* 0x0000000000027941 */ /* 0x000fea0003800000 */
.L_x_22342:
[----:B------:R-:W-:-:S07]  /*65d0*/  VIADD R0, R2, 0x5 ;  /* 0x0000000502007836 */ /* 0x000fce0000000000 */
.L_x_22341:
[----:B------:R-:W-:Y:S05]  /*65e0*/  BSYNC B1 ;  /* 0x0000000000017941 */ /* 0x000fea0003800000 */
.L_x_22340:
[----:B------:R-:W-:-:S13]  /*65f0*/  ISETP.NE.AND P0, PT, R3, RZ, PT ;  /* 0x000000ff0300720c */ /* 0x000fda0003f05270 */
[----:B------:R-:W-:Y:S05]  /*6600*/  @!P0 BRA `(.L_x_22339) ;  /* 0x0000000000a08947 */ /* 0x000fea0003800000 */
[----:B------:R-:W-:Y:S01]  /*6610*/  LOP3.LUT R15, R7, 0x1f, RZ, 0xc0, !PT ;  /* 0x0000001f070f7812 */ /* 0x000fe200078ec0ff */
[----:B------:R-:W-:Y:S01]  /*6620*/  BSSY B1, `(.L_x_22344) ;  /* 0x000000e000017945 */ /* 0x000fe20003800000 */
[----:B------:R-:W-:Y:S01]  /*6630*/  ISETP.NE.AND P1, PT, R3, 0x1, PT ;  /* 0x000000010300780c */ /* 0x000fe20003f25270 */
[----:B-1----:R-:W-:Y:S01]  /*6640*/  IMAD.IADD R21, R5, 0x1, R0 ;  /* 0x0000000105157824 */ /* 0x002fe200078e0200 */
        /* <DEDUP_REMOVED lines=11> */
.L_x_22345:
[----:B------:R-:W-:Y:S05]  /*6700*/  BSYNC B1 ;  /* 0x0000000000017941 */ /* 0x000fea0003800000 */
.L_x_22344:
[----:B------:R-:W-:Y:S01]  /*6710*/  IADD3.X R25, R25, UR10, RZ, P2, !PT ;  /* 0x0000000a19197c10 */ /* 0x000fe200097fe4ff */
[----:B------:R-:W-:Y:S06]  /*6720*/  @!P1 BRA `(.L_x_22339) ;  /* 0x0000000000589947 */ /* 0x000fec0003800000 */
[----:B------:R-:W-:Y:S02]  /*6730*/  VIADD R0, R7, 0xffffffff ;  /* 0xffffffff07007836 */ /* 0x000fe40000000000 */
[----:B------:R-:W-:-:S03]  /*6740*/  IMAD R12, R12, 0x21, R21 ;  /* 0x000000210c0c7824 */ /* 0x000fc600078e0215 */
[----:B------:R-:W-:Y:S02]  /*6750*/  LOP3.LUT R5, R0, 0x1f, RZ, 0xc0, !PT ;  /* 0x0000001f00057812 */ /* 0x000fe400078ec0ff */
[----:B------:R-:W-:Y:S02]  /*6760*/  LEA R2, R12, UR4, 0x3 ;  /* 0x000000040c027c11 */ /* 0x000fe4000f8e18ff */
[----:B------:R-:W-:-:S13]  /*6770*/  ISETP.GE.U32.AND P0, PT, R5, R6, PT ;  /* 0x000000060500720c */ /* 0x000fda0003f06070 */
[----:B------:R-:W1:Y:S01]  /*6780*/  @!P0 LDS.64 R12, [R2] ;  /* 0x00000000020c8984 */ /* 0x000e620000000a00 */
[----:B------:R-:W-:-:S05]  /*6790*/  @!P0 IADD3 R0, P1, R5, R10, RZ ;  /* 0x0000000a05008210 */ /* 0x000fca0007f3e0ff */
[----:B------:R-:W-:Y:S01]  /*67a0*/  @!P0 IMAD.X R5, RZ, RZ, R25, P1 ;  /* 0x000000ffff058224 */ /* 0x000fe200008e0619 */
[----:B0-----:R-:W-:-:S04]  /*67b0*/  @!P0 LEA R16, P1, R0, R11, 0x3 ;  /* 0x0000000b00108211 */ /* 0x001fc800078218ff */
[----:B------:R-:W-:-:S05]  /*67c0*/  @!P0 LEA.HI.X R17, R0, R14, R5, 0x3, P1 ;  /* 0x0000000e00118211 */ /* 0x000fca00008f1c05 */
[----:B-1----:R3:W-:Y:S01]  /*67d0*/  @!P0 STG.E.64 desc[UR8][R16.64], R12 ;  /* 0x0000000c10008986 */ /* 0x0027e2000c101b08 */
[----:B------:R-:W-:-:S13]  /*67e0*/  ISETP.NE.AND P0, PT, R3, 0x2, PT ;  /* 0x000000020300780c */ /* 0x000fda0003f05270 */
[----:B---3--:R-:W-:Y:S05]  /*67f0*/  @!P0 BRA `(.L_x_22339) ;  /* 0x0000000000248947 */ /* 0x008fea0003800000 */
        /* <DEDUP_REMOVED lines=9> */
.L_x_22339:
[----:B------:R-:W-:Y:S05]  /*6890*/  BSYNC B0 ;  /* 0x0000000000007941 */ /* 0x000fea0003800000 */
.L_x_22338:
        /* <DEDUP_REMOVED lines=42> */
.L_x_22356:
[----:B-1----:R-:W-:-:S07]  /*6b40*/  FMNMX R5, R2, R5, !PT ;  /* 0x0000000502057209 */ /* 0x002fce0007800000 */
.L_x_22348:
[----:B------:R-:W-:Y:S05]  /*6b50*/  BSYNC B0 ;  /* 0x0000000000007941 */ /* 0x000fea0003800000 */
.L_x_22347:
[----:B------:R-:W-:Y:S01]  /*6b60*/  ISETP.NE.AND P0, PT, R6, RZ, PT ;  /* 0x000000ff0600720c */ /* 0x000fe20003f05270 */
[----:B------:R-:W-:-:S12]  /*6b70*/  BSSY B0, `(.L_x_22346) ;  /* 0x0000004000007945 */ /* 0x000fd80003800000 */
[----:B------:R-:W-:Y:S05]  /*6b80*/  @P0 BRA `(.L_x_22350) ;  /* 0x0000000000080947 */ /* 0x000fea0003800000 */
[----:B0-----:R-:W0:Y:S02]  /*6b90*/  LDC.64 R2, c[0x0][0x238] ;  /* 0x00008e00ff027b82 */ /* 0x001e240000000a00 */
[----:B0-----:R1:W-:Y:S02]  /*6ba0*/  REDG.E.MAX.S32.STRONG.GPU desc[UR8][R2.64], R5 ;  /* 0x000000050200798e */ /* 0x0013e4000d10e388 */
.L_x_22350:
[----:B------:R-:W-:Y:S05]  /*6bb0*/  BSYNC B0 ;  /* 0x0000000000007941 */ /* 0x000fea0003800000 */
.L_x_22346:
[----:B------:R-:W4:Y:S01]  /*6bc0*/  S2R R0, SR_TID.X ;  /* 0x0000000000007919 */ /* 0x000f220000002100 */
        /* <DEDUP_REMOVED lines=11> */
[----:B01-3--:R-:W-:-:S07]  /*6c80*/  MOV R2, 0x6ca0 ;  /* 0x00006ca000027802 */ /* 0x00bfce0000000f00 */
[----:B--2---:R-:W-:Y:S05]  /*6c90*/  CALL.REL.NOINC `($__internal_505_$__cuda_sm20_rcp_rn_f32_slowpath) ;  /* 0x0000000400807944 */ /* 0x004fea0003c00000 */
[----:B------:R-:W-:Y:S05]  /*6ca0*/  BRA `(.L_x_22352) ;  /* 0x0000000000107947 */ /* 0x000fea0003800000 */
.L_x_22351:
[----:B------:R-:W0:Y:S02]  /*6cb0*/  MUFU.RCP R0, R9 ;  /* 0x0000000900007308 */ /* 0x000e240000001000 */
[----:B01-3--:R-:W-:-:S04]  /*6cc0*/  FFMA R2, R0, R9, -1 ;  /* 0xbf80000000027423 */ /* 0x00bfc80000000009 */
[----:B------:R-:W-:-:S04]  /*6cd0*/  FADD.FTZ R19, -R2, -RZ ;  /* 0x800000ff02137221 */ /* 0x000fc80000010100 */
[----:B------:R-:W-:-:S07]  /*6ce0*/  FFMA R19, R0, R19, R0 ;  /* 0x0000001300137223 */ /* 0x000fce0000000000 */
.L_x_22352:
[----:B------:R-:W0:Y:S02]  /*6cf0*/  LDC.64 R2, c[0x0][0x240] ;  /* 0x00009000ff027b82 */ /* 0x000e240000000a00 */
[----:B0-----:R-:W-:Y:S01]  /*6d00*/  STG.E desc[UR8][R2.64], R19 ;  /* 0x0000001302007986 */ /* 0x001fe2000c101908 */
[----:B------:R-:W-:Y:S05]  /*6d10*/  EXIT ;  /* 0x000000000000794d */ /* 0x000fea0003800000 */
.L_x_22349:
[----:B------:R-:W-:Y:S01]  /*6d20*/  IMAD.MOV.U32 R7, RZ, RZ, 0x4 ;  /* 0x00000004ff077424 */ /* 0x000fe200078e00ff */
[----:B------:R-:W-:Y:S01]  /*6d30*/  MOV R4, 0xffffffff ;  /* 0xffffffff00047802 */ /* 0x000fe20000000f00 */
[----:B------:R-:W-:-:S07]  /*6d40*/  IMAD.MOV.U32 R11, RZ, RZ, 0x1f ;  /* 0x0000001fff0b7424 */ /* 0x000fce00078e00ff */
[----:B012---:R-:W-:Y:S05]  /*6d50*/  WARPSYNC.COLLECTIVE R4, `(.L_x_22353) ;  /* 0x0000000004087348 */ /* 0x007fea0003c00000 */
[----:B-1----:R1:W3:Y:S02]  /*6d60*/  SHFL.DOWN P0, R5, R0, R7, R11 ;  /* 0x0800000700057389 */ /* 0x0022e4000000000b */
[----:B0123--:R-:W-:Y:S01]  /*6d70*/  ENDCOLLECTIVE ;  /* 0x000000000000791b */ /* 0x00ffe20003800000 */
.L_x_22353:
[----:B------:R-:W-:Y:S01]  /*6d80*/  MOV R7, 0x2 ;  /* 0x0000000200077802 */ /* 0x000fe20000000f00 */
[----:B------:R-:W-:-:S05]  /*6d90*/  IMAD.MOV.U32 R3, RZ, RZ, R5 ;  /* 0x000000ffff037224 */ /* 0x000fca00078e0005 */
[----:B------:R-:W-:-:S05]  /*6da0*/  FMNMX R3, R3, R0, !PT ;  /* 0x0000000003037209 */ /* 0x000fca0007800000 */
[----:B------:R-:W-:-:S07]  /*6db0*/  IMAD.MOV.U32 R0, RZ, RZ, R3 ;  /* 0x000000ffff007224 */ /* 0x000fce00078e0003 */
[----:B------:R-:W-:Y:S05]  /*6dc0*/  WARPSYNC.COLLECTIVE R4, `(.L_x_22354) ;  /* 0x0000000004087348 */ /* 0x000fea0003c00000 */
[----:B------:R0:W1:Y:S02]  /*6dd0*/  SHFL.DOWN P0, R5, R0, R7, R11 ;  /* 0x0800000700057389 */ /* 0x000064000000000b */
[----:B01----:R-:W-:Y:S01]  /*6de0*/  ENDCOLLECTIVE ;  /* 0x000000000000791b */ /* 0x003fe20003800000 */
.L_x_22354:
[----:B------:R-:W-:Y:S01]  /*6df0*/  MOV R7, 0x1 ;  /* 0x0000000100077802 */ /* 0x000fe20000000f00 */
[----:B------:R-:W-:-:S05]  /*6e00*/  IMAD.MOV.U32 R2, RZ, RZ, R5 ;  /* 0x000000ffff027224 */ /* 0x000fca00078e0005 */
[----:B------:R-:W-:-:S05]  /*6e10*/  FMNMX R2, R3, R2, !PT ;  /* 0x0000000203027209 */ /* 0x000fca0007800000 */
[----:B------:R-:W-:-:S07]  /*6e20*/  IMAD.MOV.U32 R0, RZ, RZ, R2 ;  /* 0x000000ffff007224 */ /* 0x000fce00078e0002 */
[----:B------:R-:W-:Y:S05]  /*6e30*/  WARPSYNC.COLLECTIVE R4, `(.L_x_22355) ;  /* 0x0000000004087348 */ /* 0x000fea0003c00000 */
[----:B------:R0:W1:Y:S02]  /*6e40*/  SHFL.DOWN P0, R5, R0, R7, R11 ;  /* 0x0800000700057389 */ /* 0x000064000000000b */
[----:B01----:R-:W-:Y:S01]  /*6e50*/  ENDCOLLECTIVE ;  /* 0x000000000000791b */ /* 0x003fe20003800000 */
.L_x_22355:
[----:B------:R-:W-:Y:S05]  /*6e60*/  BRA `(.L_x_22356) ;  /* 0xfffffffc00347947 */ /* 0x000fea000383ffff */
        .weak           $__internal_504_$__cuda_sm20_div_u64
        .type           $__internal_504_$__cuda_sm20_div_u64,@function
        .size           $__internal_504_$__cuda_sm20_div_u64,($__internal_505_$__cuda_sm20_rcp_rn_f32_slowpath - $__internal_504_$__cuda_sm20_div_u64)
$__internal_504_$__cuda_sm20_div_u64:
        /* <DEDUP_REMOVED lines=66> */
[----:B------:R-:W-:Y:S06]  /*7290*/  RET.REL.NODEC R4 `(_ZN18transformer_engine6detail38cast_transpose_fused_kernel_notalignedILb0ELb0ELb1EfNS_16CTDBiasDActParamIff13__nv_bfloat16fEELi2ELi4ENS_5EmptyEXadL_ZNS_4siluIffEET_T0_RKS5_EEEEvT3_mmm) ;  /* 0xffffff8c04587950 */ /* 0x000fec0003c3ffff */
        .weak           $__internal_505_$__cuda_sm20_rcp_rn_f32_slowpath
        .type           $__internal_505_$__cuda_sm20_rcp_rn_f32_slowpath,@function
        .size           $__internal_505_$__cuda_sm20_rcp_rn_f32_slowpath,(.L_x_34990 - $__internal_505_$__cuda_sm20_rcp_rn_f32_slowpath)
$__internal_505_$__cuda_sm20_rcp_rn_f32_slowpath:
        /* <DEDUP_REMOVED lines=15> */
.L_x_22358:
        /* <DEDUP_REMOVED lines=33> */
.L_x_22360:
[----:B------:R0:W1:Y:S02]  /*75a0*/  MUFU.RCP R19, R0 ;  /* 0x0000000000137308 */ /* 0x0000640000001000 */
.L_x_22359:
[----:B------:R-:W-:Y:S05]  /*75b0*/  BSYNC B0 ;  /* 0x0000000000007941 */ /* 0x000fea0003800000 */
.L_x_22357:
[----:B------:R-:W-:Y:S01]  /*75c0*/  IMAD.MOV.U32 R20, RZ, RZ, R2 ;  /* 0x000000ffff147224 */ /* 0x000fe200078e0002 */
[----:B------:R-:W-:-:S04]  /*75d0*/  MOV R21, 0x0 ;  /* 0x0000000000157802 */ /* 0x000fc80000000f00 */
[----:B01----:R-:W-:Y:S05]  /*75e0*/  RET.REL.NODEC R20 `(_ZN18transformer_engine6detail38cast_transpose_fused_kernel_notalignedILb0ELb0ELb1EfNS_16CTDBiasDActParamIff13__nv_bfloat16fEELi2ELi4ENS_5EmptyEXadL_ZNS_4siluIffEET_T0_RKS5_EEEEvT3_mmm) ;  /* 0xffffff8814847950 */ /* 0x003fea0003c3ffff */
.L_x_22361:
        /* <DEDUP_REMOVED lines=9> */
.L_x_34990:


//--------------------- .text._ZN18transformer_engine6detail38cast_transpose_fused_kernel_notalignedILb0ELb0ELb1EfNS_16CTDBiasDActParamIff6__halffEELi2ELi4ENS_5EmptyEXadL_ZNS_4siluIffEET_T0_RKS5_EEEEvT3_mmm --------------------------
	.section	.text._ZN18transformer_engine6detail38cast_transpose_fused_kernel_notalignedILb0ELb0ELb1EfNS_16CTDBiasDActParamIff6__halffEELi2ELi4ENS_5EmptyEXadL_ZNS_4siluIffEET_T0_RKS5_EEEEvT3_mmm,"ax",@progbits
	.align	128
        .global         _ZN18transformer_engine6detail38cast_transpose_fused_kernel_notalignedILb0ELb0ELb1EfNS_16CTDBiasDActParamIff6__halffEELi2ELi4ENS_5EmptyEXadL_ZNS_4siluIffEET_T0_RKS5_EEEEvT3_mmm
        .type           _ZN18transformer_engine6detail38cast_transpose_fused_kernel_notalignedILb0ELb0ELb1EfNS_16CTDBiasDActParamIff6__halffEELi2ELi4ENS_5EmptyEXadL_ZNS_4siluIffEET_T0_RKS5_EEEEvT3_mmm,@function
        .size           _ZN18transformer_engine6detail38cast_transpose_fused_kernel_notalignedILb0ELb0ELb1EfNS_16CTDBiasDActParamIff6__halffEELi2ELi4ENS_5EmptyEXadL_ZNS_4siluIffEET_T0_RKS5_EEEEvT3_mmm,(.L_x_34992 - _ZN18transformer_engine6detail38cast_transpose_fused_kernel_notalignedILb0ELb0ELb1EfNS_16CTDBiasDActParamIff6__halffEELi2ELi4ENS_5EmptyEXadL_ZNS_4siluIffEET_T0_RKS5_EEEEvT3_mmm)
        .other          _ZN18transformer_engine6detail38cast_transpose_fused_kernel_notalignedILb0ELb0ELb1EfNS_16CTDBiasDActParamIff6__halffEELi2ELi4ENS_5EmptyEXadL_ZNS_4siluIffEET_T0_RKS5_EEEEvT3_mmm,@"STO_CUDA_ENTRY STV_DEFAULT"
_ZN18transformer_engine6detail38cast_transpose_fused_kernel_notalignedILb0ELb0ELb1EfNS_16CTDBiasDActParamIff6__halffEELi2ELi4ENS_5EmptyEXadL_ZNS_4siluIffEET_T0_RKS5_EEEEvT3_mmm:
.text._ZN18transformer_engine6detail38cast_transpose_fused_kernel_notalignedILb0ELb0ELb1EfNS_16CTDBiasDActParamIff6__halffEELi2ELi4ENS_5EmptyEXadL_ZNS_4siluIffEET_T0_RKS5_EEEEvT3_mmm:
        /* <DEDUP_REMOVED lines=19> */
[----:B------:R-:W-:Y:S05]  /*0130*/  CALL.REL.NOINC `($__internal_506_$__cuda_sm20_div_u64) ;  /* 0x0000006c004c7944 */ /* 0x000fea0003c00000 */
        /* <DEDUP_REMOVED lines=8> */
.L_x_22362:
        /* <DEDUP_REMOVED lines=22> */
.L_x_22363:
        /* <DEDUP_REMOVED lines=147> */
[----:B-----5:R-:W-:Y:S05]  /*0c50*/  CALL.REL.NOINC `($__internal_507_$__cuda_sm20_rcp_rn_f32_slowpath) ;  /* 0x0000006400907944 */ /* 0x020fea0003c00000 */
[----:B------:R-:W-:Y:S05]  /*0c60*/  BRA `(.L_x_22366) ;  /* 0x0000000000107947 */ /* 0x000fea0003800000 */
.L_x_22365:
[----:B------:R-:W0:Y:S02]  /*0c70*/  MUFU.RCP R0, R15 ;  /* 0x0000000f00007308 */ /* 0x000e240000001000 */
[----:B0-----:R-:W-:-:S04]  /*0c80*/  FFMA R2, R15, R0, -1 ;  /* 0xbf8000000f027423 */ /* 0x001fc80000000000 */
[----:B------:R-:W-:-:S04]  /*0c90*/  FADD.FTZ R19, -R2, -RZ ;  /* 0x800000ff02137221 */ /* 0x000fc80000010100 */
[----:B------:R-:W-:-:S07]  /*0ca0*/  FFMA R19, R0, R19, R0 ;  /* 0x0000001300137223 */ /* 0x000fce0000000000 */
.L_x_22366:
[----:B------:R-:W-:Y:S05]  /*0cb0*/  BSYNC B1 ;  /* 0x0000000000017941 */ /* 0x000fea0003800000 */
.L_x_22364:
        /* <DEDUP_REMOVED lines=18> */
[----:B-----5:R-:W-:Y:S05]  /*0de0*/  CALL.REL.NOINC `($__internal_507_$__cuda_sm20_rcp_rn_f32_slowpath) ;  /* 0x00000064002c7944 */ /* 0x020fea0003c00000 */
[----:B------:R-:W-:Y:S05]  /*0df0*/  BRA `(.L_x_22369) ;  /* 0x0000000000107947 */ /* 0x000fea0003800000 */
.L_x_22368:
[----:B------:R-:W0:Y:S02]  /*0e00*/  MUFU.RCP R19, R18 ;  /* 0x0000001200137308 */ /* 0x000e240000001000 */
[----:B0-----:R-:W-:-:S04]  /*0e10*/  FFMA R0, R18, R19, -1 ;  /* 0xbf80000012007423 */ /* 0x001fc80000000013 */
[----:B------:R-:W-:-:S04]  /*0e20*/  FADD.FTZ R0, -R0, -RZ ;  /* 0x800000ff00007221 */ /* 0x000fc80000010100 */
[----:B------:R-:W-:-:S07]  /*0e30*/  FFMA R19, R19, R0, R19 ;  /* 0x0000000013137223 */ /* 0x000fce0000000013 */
.L_x_22369:
[----:B------:R-:W-:Y:S05]  /*0e40*/  BSYNC B1 ;  /* 0x0000000000017941 */ /* 0x000fea0003800000 */
.L_x_22367:
        /* <DEDUP_REMOVED lines=18> */
[----:B------:R-:W-:Y:S05]  /*0f70*/  CALL.REL.NOINC `($__internal_507_$__cuda_sm20_rcp_rn_f32_slowpath) ;  /* 0x0000006000c87944 */ /* 0x000fea0003c00000 */
[----:B------:R-:W-:Y:S05]  /*0f80*/  BRA `(.L_x_22372) ;  /* 0x0000000000107947 */ /* 0x000fea0003800000 */
.L_x_22371:
[----:B------:R-:W0:Y:S02]  /*0f90*/  MUFU.RCP R19, R2 ;  /* 0x0000000200137308 */ /* 0x000e240000001000 */
[----:B0-----:R-:W-:-:S04]  /*0fa0*/  FFMA R0, R2, R19, -1 ;  /* 0xbf80000002007423 */ /* 0x001fc80000000013 */
[----:B------:R-:W-:-:S04]  /*0fb0*/  FADD.FTZ R0, -R0, -RZ ;  /* 0x800000ff00007221 */ /* 0x000fc80000010100 */
[----:B------:R-:W-:-:S07]  /*0fc0*/  FFMA R19, R19, R0, R19 ;  /* 0x0000000013137223 */ /* 0x000fce0000000013 */
.L_x_22372:
[----:B------:R-:W-:Y:S05]  /*0fd0*/  BSYNC B1 ;  /* 0x0000000000017941 */ /* 0x000fea0003800000 */
.L_x_22370:
        /* <DEDUP_REMOVED lines=18> */
[----:B------:R-:W-:Y:S05]  /*1100*/  CALL.REL.NOINC `($__internal_507_$__cuda_sm20_rcp_rn_f32_slowpath) ;  /* 0x0000006000647944 */ /* 0x000fea0003c00000 */
[----:B------:R-:W-:Y:S05]  /*1110*/  BRA `(.L_x_22375) ;  /* 0x0000000000107947 */ /* 0x000fea0003800000 */
.L_x_22374:
[----:B------:R-:W0:Y:S02]  /*1120*/  MUFU.RCP R19, R18 ;  /* 0x0000001200137308 */ /* 0x000e240000001000 */
[----:B0-----:R-:W-:-:S04]  /*1130*/  FFMA R0, R18, R19, -1 ;  /* 0xbf80000012007423 */ /* 0x001fc80000000013 */
[----:B------:R-:W-:-:S04]  /*1140*/  FADD.FTZ R0, -R0, -RZ ;  /* 0x800000ff00007221 */ /* 0x000fc80000010100 */
[----:B------:R-:W-:-:S07]  /*1150*/  FFMA R19, R19, R0, R19 ;  /* 0x0000000013137223 */ /* 0x000fce0000000013 */
.L_x_22375:
[----:B------:R-:W-:Y:S05]  /*1160*/  BSYNC B1 ;  /* 0x0000000000017941 */ /* 0x000fea0003800000 */
.L_x_22373:
        /* <DEDUP_REMOVED lines=18> */
[----:B------:R-:W-:Y:S05]  /*1290*/  CALL.REL.NOINC `($__internal_507_$__cuda_sm20_rcp_rn_f32_slowpath) ;  /* 0x0000006000007944 */ /* 0x000fea0003c00000 */
[----:B------:R-:W-:Y:S05]  /*12a0*/  BRA `(.L_x_22378) ;  /* 0x0000000000107947 */ /* 0x000fea0003800000 */
.L_x_22377:
[----:B------:R-:W0:Y:S02]  /*12b0*/  MUFU.RCP R19, R2 ;  /* 0x0000000200137308 */ /* 0x000e240000001000 */
[----:B0-----:R-:W-:-:S04]  /*12c0*/  FFMA R0, R2, R19, -1 ;  /* 0xbf80000002007423 */ /* 0x001fc80000000013 */
[----:B------:R-:W-:-:S04]  /*12d0*/  FADD.FTZ R0, -R0, -RZ ;  /* 0x800000ff00007221 */ /* 0x000fc80000010100 */
[----:B------:R-:W-:-:S07]  /*12e0*/  FFMA R19, R19, R0, R19 ;  /* 0x0000000013137223 */ /* 0x000fce0000000013 */
.L_x_22378:
[----:B------:R-:W-:Y:S05]  /*12f0*/  BSYNC B1 ;  /* 0x0000000000017941 */ /* 0x000fea0003800000 */
.L_x_22376:
        /* <DEDUP_REMOVED lines=20> */
.L_x_22380:
[----:B------:R-:W0:Y:S02]  /*1440*/  MUFU.RCP R19, R18 ;  /* 0x0000001200137308 */ /* 0x000e240000001000 */
[----:B0-----:R-:W-:-:S04]  /*1450*/  FFMA R0, R18, R19, -1 ;  /* 0xbf80000012007423 */ /* 0x001fc80000000013 */
[----:B------:R-:W-:-:S04]  /*1460*/  FADD.FTZ R0, -R0, -RZ ;  /* 0x800000ff00007221 */ /* 0x000fc80000010100 */
[----:B------:R-:W-:-:S07]  /*1470*/  FFMA R19, R19, R0, R19 ;  /* 0x0000000013137223 */ /* 0x000fce0000000013 */
.L_x_22381:
[----:B------:R-:W-:Y:S05]  /*1480*/  BSYNC B1 ;  /* 0x0000000000017941 */ /* 0x000fea0003800000 */
.L_x_22379:
        /* <DEDUP_REMOVED lines=20> */
.L_x_22383:
[----:B------:R-:W0:Y:S02]  /*15d0*/  MUFU.RCP R19, R2 ;  /* 0x0000000200137308 */ /* 0x000e240000001000 */
[----:B0-----:R-:W-:-:S04]  /*15e0*/  FFMA R0, R2, R19, -1 ;  /* 0xbf80000002007423 */ /* 0x001fc80000000013 */
[----:B------:R-:W-:-:S04]  /*15f0*/  FADD.FTZ R0, -R0, -RZ ;  /* 0x800000ff00007221 */ /* 0x000fc80000010100 */
[----:B------:R-:W-:-:S07]  /*1600*/  FFMA R19, R19, R0, R19 ;  /* 0x0000000013137223 */ /* 0x000fce0000000013 */
.L_x_22384:
[----:B------:R-:W-:Y:S05]  /*1610*/  BSYNC B1 ;  /* 0x0000000000017941 */ /* 0x000fea0003800000 */
.L_x_22382:
        /* <DEDUP_REMOVED lines=19> */
[----:B------:R-:W-:Y:S01]  /*1750*/  IMAD.MOV.U32 R36, RZ, RZ, R19 ;  /* 0x000000ffff247224 */ /* 0x000fe200078e0013 */
[----:B------:R-:W-:Y:S06]  /*1760*/  BRA `(.L_x_22387) ;  /* 0x0000000000107947 */ /* 0x000fec0003800000 */
.L_x_22386:
[----:B------:R-:W0:Y:S02]  /*1770*/  MUFU.RCP R36, R21 ;  /* 0x0000001500247308 */ /* 0x000e240000001000 */
[----:B0-----:R-:W-:-:S04]  /*1780*/  FFMA R0, R21, R36, -1 ;  /* 0xbf80000015007423 */ /* 0x001fc80000000024 */
[----:B------:R-:W-:-:S04]  /*1790*/  FADD.FTZ R15, -R0, -RZ ;  /* 0x800000ff000f7221 */ /* 0x000fc80000010100 */
[----:B------:R-:W-:-:S07]  /*17a0*/  FFMA R36, R36, R15, R36 ;  /* 0x0000000f24247223 */ /* 0x000fce0000000024 */
.L_x_22387:
[----:B------:R-:W-:Y:S05]  /*17b0*/  BSYNC B1 ;  /* 0x0000000000017941 */ /* 0x000fea0003800000 */
.L_x_22385:
[----:B------:R-:W-:Y:S01]  /*17c0*/  ISETP.GE.U32.AND P0, PT, R5, R6, PT ;  /* 0x000000060500720c */ /* 0x000fe20003f06070 */
[-C--:B------:R-:W-:Y:S01]  /*17d0*/  FMUL R2, R32, R9.reuse ;  /* 0x0000000920027220 */ /* 0x080fe20000400000 */
[-C--:B------:R-:W-:Y:S01]  /*17e0*/  FMUL R55, R52, R9.reuse ;  /* 0x0000000934377220 */ /* 0x080fe20000400000 */
[-C--:B------:R-:W-:Y:S01]  /*17f0*/  FMUL R45, R34, R9.reuse ;  /* 0x00000009222d7220 */ /* 0x080fe20000400000 */
[----:B------:R-:W-:Y:S01]  /*1800*/  ISETP.GE.U32.OR P0, PT, R43, R8, P0 ;  /* 0x000000082b00720c */ /* 0x000fe20000706470 */
[----:B------:R-:W-:Y:S01]  /*1810*/  FMUL R33, R44, R9 ;  /* 0x000000092c217220 */ /* 0x000fe20000400000 */
[----:B------:R-:W-:Y:S01]  /*1820*/  F2F.F16.F32 R57, R2 ;  /* 0x0000000200397304 */ /* 0x000fe20000200800 */
[----:B------:R-:W-:Y:S01]  /*1830*/  BSSY B0, `(.L_x_22388) ;  /* 0x0000023000007945 */ /* 0x000fe20003800000 */
[----:B------:R-:W-:-:S06]  /*1840*/  FMUL R47, R36, R39 ;  /* 0x00000027242f7220 */ /* 0x000fcc0000400000 */
[----:B------:R-:W0:Y:S03]  /*1850*/  F2F.F16.F32 R0, R45 ;  /* 0x0000002d00007304 */ /* 0x000e260000200800 */
[C---:B------:R-:W-:Y:S02]  /*1860*/  @!P0 LEA R18, P1, R60.reuse, R10, 0x2 ;  /* 0x0000000a3c128211 */ /* 0x040fe400078210ff */
[----:B------:R-:W-:Y:S02]  /*1870*/  @!P0 F2FP.F16.F32.PACK_AB R15, R55, R2 ;  /* 0x00000002370f823e */ /* 0x000fe400000000ff */
[C---:B------:R-:W-:Y:S01]  /*1880*/  @!P0 LEA.HI.X R19, R60.reuse, R13, R61, 0x2, P1 ;  /* 0x0000000d3c138211 */ /* 0x040fe200008f143d */
[----:B------:R-:W-:Y:S01]  /*1890*/  F2F.F16.F32 R55, R55 ;  /* 0x0000003700377304 */ /* 0x000fe20000200800 */
[----:B------:R-:W-:Y:S02]  /*18a0*/  @!P0 IADD3 R21, P1, R60, R3, RZ ;  /* 0x000000033c158210 */ /* 0x000fe40007f3e0ff */
[----:B------:R-:W-:Y:S01]  /*18b0*/  @!P0 F2FP.F16.F32.PACK_AB R43, R33, R45 ;  /* 0x0000002d212b823e */ /* 0x000fe200000000ff */
[----:B------:R1:W-:Y:S02]  /*18c0*/  @!P0 STG.E desc[UR8][R18.64], R15 ;  /* 0x0000000f12008986 */ /* 0x0003e4000c101908 */
[----:B------:R-:W-:Y:S01]  /*18d0*/  @!P0 IMAD.X R38, R61, 0x1, R4, P1 ;  /* 0x000000013d268824 */ /* 0x000fe200008e0604 */
[C---:B------:R-:W-:Y:S01]  /*18e0*/  @!P0 LEA R20, P1, R21.reuse, R10, 0x2 ;  /* 0x0000000a15148211 */ /* 0x040fe200078210ff */
[----:B------:R-:W-:Y:S03]  /*18f0*/  F2F.F16.F32 R33, R33 ;  /* 0x0000002100217304 */ /* 0x000fe60000200800 */
[----:B------:R-:W-:Y:S01]  /*1900*/  @!P0 LEA.HI.X R21, R21, R13, R38, 0x2, P1 ;  /* 0x0000000d15158211 */ /* 0x000fe200008f1426 */
[-C--:B------:R-:W-:Y:S01]  /*1910*/  FMUL R38, R42, R9.reuse ;  /* 0x000000092a267220 */ /* 0x080fe20000400000 */
[----:B-1----:R-:W-:-:S03]  /*1920*/  FMUL R15, R50, R9 ;  /* 0x00000009320f7220 */ /* 0x002fc60000400000 */
[----:B------:R1:W-:Y:S01]  /*1930*/  @!P0 STG.E desc[UR8][R20.64], R43 ;  /* 0x0000002b14008986 */ /* 0x0003e2000c101908 */
[----:B------:R-:W-:Y:S01]  /*1940*/  F2F.F16.F32 R37, R38 ;  /* 0x0000002600257304 */ /* 0x000fe20000200800 */
[----:B0-----:R-:W-:-:S03]  /*1950*/  IMAD.WIDE.U32 R18, R0, 0x10000, RZ ;  /* 0x0001000000127825 */ /* 0x001fc600078e00ff */
[----:B------:R-:W-:-:S04]  /*1960*/  LOP3.LUT R56, R18, R57, RZ, 0xfc, !PT ;  /* 0x0000003912387212 */ /* 0x000fc800078efcff */
[----:B------:R-:W0:Y:S02]  /*1970*/  F2F.F16.F32 R35, R15 ;  /* 0x0000000f00237304 */ /* 0x000e240000200800 */
[----:B0-----:R-:W-:Y:S01]  /*1980*/  LOP3.LUT R2, R19, R35, RZ, 0xfc, !PT ;  /* 0x0000002313027212 */ /* 0x001fe200078efcff */
[----:B------:R-:W-:-:S03]  /*1990*/  IMAD.WIDE.U32 R18, R33, 0x10000, RZ ;  /* 0x0001000021127825 */ /* 0x000fc600078e00ff */
[----:B------:R-:W-:Y:S02]  /*19a0*/  LOP3.LUT R54, R18, R55, RZ, 0xfc, !PT ;  /* 0x0000003712367212 */ /* 0x000fe400078efcff */
[----:B------:R-:W-:Y:S01]  /*19b0*/  LOP3.LUT R0, R19, R37, RZ, 0xfc, !PT ;  /* 0x0000002513007212 */ /* 0x000fe200078efcff */
[----:B-1----:R-:W-:Y:S06]  /*19c0*/  @P0 BRA `(.L_x_22389) ;  /* 0x0000000000240947 */ /* 0x002fec0003800000 */
[----:B------:R-:W-:Y:S01]  /*19d0*/  ULDC.64 UR4, c[0x0][0x258] ;  /* 0x0000960000047ab9 */ /* 0x000fe20000000a00 */
[----:B------:R-:W-:Y:S01]  /*19e0*/  F2FP.F16.F32.PACK_AB R15, R38, R15 ;  /* 0x0000000f260f723e */ /* 0x000fe200000000ff */
[----:B------:R-:W-:Y:S02]  /*19f0*/  ULOP3.LUT UR6, UR4, 0xfffffffe, URZ, 0xc0, !UPT ;  /* 0xfffffffe04067892 */ /* 0x000fe4000f8ec03f */
[----:B------:R-:W-:-:S04]  /*1a00*/  ULOP3.LUT UR4, UR5, 0x3fffffff, URZ, 0xc0, !UPT ;  /* 0x3fffffff05047892 */ /* 0x000fc8000f8ec03f */
[----:B------:R-:W-:-:S04]  /*1a10*/  IADD3 R19, P1, R60, UR6, RZ ;  /* 0x000000063c137c10 */ /* 0x000fc8000ff3e0ff */
[----:B------:R-:W-:Y:S02]  /*1a20*/  IADD3.X R20, R61, UR4, RZ, P1, !PT ;  /* 0x000000043d147c10 */ /* 0x000fe40008ffe4ff */
[----:B------:R-:W-:-:S04]  /*1a30*/  LEA R18, P1, R19, R10, 0x2 ;  /* 0x0000000a13127211 */ /* 0x000fc800078210ff */
[----:B------:R-:W-:-:S05]  /*1a40*/  LEA.HI.X R19, R19, R13, R20, 0x2, P1 ;  /* 0x0000000d13137211 */ /* 0x000fca00008f1414 */
[----:B------:R0:W-:Y:S04]  /*1a50*/  STG.E desc[UR8][R18.64], R15 ;  /* 0x0000000f12007986 */ /* 0x0001e8000c101908 */
.L_x_22389:
[----:B------:R-:W-:Y:S05]  /*1a60*/  BSYNC B0 ;  /* 0x0000000000007941 */ /* 0x000fea0003800000 */
.L_x_22388:
        /* <DEDUP_REMOVED lines=10> */
[----:B------:R-:W-:Y:S02]  /*1b10*/  F2FP.F16.F32.PACK_AB R19, R45, R15 ;  /* 0x0000000f2d13723e */ /* 0x000fe400000000ff */
[----:B------:R-:W-:-:S05]  /*1b20*/  LEA.HI.X R21, R18, R13, R21, 0x2, P0 ;  /* 0x0000000d12157211 */ /* 0x000fca00000f1415 */
[----:B------:R0:W-:Y:S04]  /*1b30*/  STG.E desc[UR8][R20.64], R19 ;  /* 0x0000001314007986 */ /* 0x0001e8000c101908 */
.L_x_22391:
[----:B------:R-:W-:Y:S05]  /*1b40*/  BSYNC B0 ;  /* 0x0000000000007941 */ /* 0x000fea0003800000 */
.L_x_22390:
        /* <DEDUP_REMOVED lines=37> */
[----:B------:R-:W-:Y:S01]  /*1da0*/  F2F.F16.F32 R45, R45 ;  /* 0x0000002d002d7304 */ /* 0x000fe20000200800 */
        /* <DEDUP_REMOVED lines=20> */
[----:B------:R-:W0:Y:S01]  /*1ef0*/  F2F.F16.F32 R15, R15 ;  /* 0x0000000f000f7304 */ /* 0x000e220000200800 */
        /* <DEDUP_REMOVED lines=17> */
[----:B-----5:R-:W-:Y:S05]  /*2010*/  CALL.REL.NOINC `($__internal_507_$__cuda_sm20_rcp_rn_f32_slowpath) ;  /* 0x0000005000a07944 */ /* 0x020fea0003c00000 */
[----:B------:R-:W-:Y:S05]  /*2020*/  BRA `(.L_x_22394) ;  /* 0x0000000000107947 */ /* 0x000fea0003800000 */
.L_x_22393:
[----:B------:R-:W0:Y:S02]  /*2030*/  MUFU.RCP R19, R18 ;  /* 0x0000001200137308 */ /* 0x000e240000001000 */
[----:B0-----:R-:W-:-:S04]  /*2040*/  FFMA R0, R18, R19, -1 ;  /* 0xbf80000012007423 */ /* 0x001fc80000000013 */
[----:B------:R-:W-:-:S04]  /*2050*/  FADD.FTZ R0, -R0, -RZ ;  /* 0x800000ff00007221 */ /* 0x000fc80000010100 */
[----:B------:R-:W-:-:S07]  /*2060*/  FFMA R19, R19, R0, R19 ;  /* 0x0000000013137223 */ /* 0x000fce0000000013 */
.L_x_22394:
[----:B------:R-:W-:Y:S05]  /*2070*/  BSYNC B1 ;  /* 0x0000000000017941 */ /* 0x000fea0003800000 */
.L_x_22392:
        /* <DEDUP_REMOVED lines=18> */
[----:B-----5:R-:W-:Y:S05]  /*21a0*/  CALL.REL.NOINC `($__internal_507_$__cuda_sm20_rcp_rn_f32_slowpath) ;  /* 0x00000050003c7944 */ /* 0x020fea0003c00000 */
[----:B------:R-:W-:Y:S05]  /*21b0*/  BRA `(.L_x_22397) ;  /* 0x0000000000107947 */ /* 0x000fea0003800000 */
.L_x_22396:
[----:B------:R-:W0:Y:S02]  /*21c0*/  MUFU.RCP R19, R18 ;  /* 0x0000001200137308 */ /* 0x000e240000001000 */
[----:B0-----:R-:W-:-:S04]  /*21d0*/  FFMA R0, R18, R19, -1 ;  /* 0xbf80000012007423 */ /* 0x001fc80000000013 */
[----:B------:R-:W-:-:S04]  /*21e0*/  FADD.FTZ R0, -R0, -RZ ;  /* 0x800000ff00007221 */ /* 0x000fc80000010100 */
[----:B------:R-:W-:-:S07]  /*21f0*/  FFMA R19, R19, R0, R19 ;  /* 0x0000000013137223 */ /* 0x000fce0000000013 */
.L_x_22397:
[----:B------:R-:W-:Y:S05]  /*2200*/  BSYNC B1 ;  /* 0x0000000000017941 */ /* 0x000fea0003800000 */
.L_x_22395:
        /* <DEDUP_REMOVED lines=18> */
[----:B-----5:R-:W-:Y:S05]  /*2330*/  CALL.REL.NOINC `($__internal_507_$__cuda_sm20_rcp_rn_f32_slowpath) ;  /* 0x0000004c00d87944 */ /* 0x020fea0003c00000 */
[----:B------:R-:W-:Y:S05]  /*2340*/  BRA `(.L_x_22400) ;  /* 0x0000000000107947 */ /* 0x000fea0003800000 */
.L_x_22399:
[----:B------:R-:W0:Y:S02]  /*2350*/  MUFU.RCP R19, R2 ;  /* 0x0000000200137308 */ /* 0x000e240000001000 */
[----:B0-----:R-:W-:-:S04]  /*2360*/  FFMA R0, R2, R19, -1 ;  /* 0xbf80000002007423 */ /* 0x001fc80000000013 */
[----:B------:R-:W-:-:S04]  /*2370*/  FADD.FTZ R0, -R0, -RZ ;  /* 0x800000ff00007221 */ /* 0x000fc80000010100 */
[----:B------:R-:W-:-:S07]  /*2380*/  FFMA R19, R19, R0, R19 ;  /* 0x0000000013137223 */ /* 0x000fce0000000013 */
.L_x_22400:
[----:B------:R-:W-:Y:S05]  /*2390*/  BSYNC B1 ;  /* 0x0000000000017941 */ /* 0x000fea0003800000 */
.L_x_22398:
        /* <DEDUP_REMOVED lines=20> */
.L_x_22402:
[----:B------:R-:W0:Y:S02]  /*24e0*/  MUFU.RCP R19, R18 ;  /* 0x0000001200137308 */ /* 0x000e240000001000 */
[----:B0-----:R-:W-:-:S04]  /*24f0*/  FFMA R0, R18, R19, -1 ;  /* 0xbf80000012007423 */ /* 0x001fc80000000013 */
[----:B------:R-:W-:-:S04]  /*2500*/  FADD.FTZ R0, -R0, -RZ ;  /* 0x800000ff00007221 */ /* 0x000fc80000010100 */
[----:B------:R-:W-:-:S07]  /*2510*/  FFMA R19, R19, R0, R19 ;  /* 0x0000000013137223 */ /* 0x000fce0000000013 */
.L_x_22403:
[----:B------:R-:W-:Y:S05]  /*2520*/  BSYNC B1 ;  /* 0x0000000000017941 */ /* 0x000fea0003800000 */
.L_x_22401:
        /* <DEDUP_REMOVED lines=20> */
.L_x_22405:
[----:B------:R-:W0:Y:S02]  /*2670*/  MUFU.RCP R19, R2 ;  /* 0x0000000200137308 */ /* 0x000e240000001000 */
[----:B0-----:R-:W-:-:S04]  /*2680*/  FFMA R0, R2, R19, -1 ;  /* 0xbf80000002007423 */ /* 0x001fc80000000013 */
[----:B------:R-:W-:-:S04]  /*2690*/  FADD.FTZ R0, -R0, -RZ ;  /* 0x800000ff00007221 */ /* 0x000fc80000010100 */
[----:B------:R-:W-:-:S07]  /*26a0*/  FFMA R19, R19, R0, R19 ;  /* 0x0000000013137223 */ /* 0x000fce0000000013 */
.L_x_22406:
[----:B------:R-:W-:Y:S05]  /*26b0*/  BSYNC B1 ;  /* 0x0000000000017941 */ /* 0x000fea0003800000 */
.L_x_22404:
        /* <DEDUP_REMOVED lines=20> */
.L_x_22408:
[----:B------:R-:W0:Y:S02]  /*2800*/  MUFU.RCP R19, R18 ;  /* 0x0000001200137308 */ /* 0x000e240000001000 */
[----:B0-----:R-:W-:-:S04]  /*2810*/  FFMA R0, R18, R19, -1 ;  /* 0xbf80000012007423 */ /* 0x001fc80000000013 */
[----:B------:R-:W-:-:S04]  /*2820*/  FADD.FTZ R0, -R0, -RZ ;  /* 0x800000ff00007221 */ /* 0x000fc80000010100 */
[----:B------:R-:W-:-:S07]  /*2830*/  FFMA R19, R19, R0, R19 ;  /* 0x0000000013137223 */ /* 0x000fce0000000013 */
.L_x_22409:
[----:B------:R-:W-:Y:S05]  /*2840*/  BSYNC B1 ;  /* 0x0000000000017941 */ /* 0x000fea0003800000 */
.L_x_22407:
        /* <DEDUP_REMOVED lines=20> */
.L_x_22411:
[----:B------:R-:W0:Y:S02]  /*2990*/  MUFU.RCP R19, R2 ;  /* 0x0000000200137308 */ /* 0x000e240000001000 */
[----:B0-----:R-:W-:-:S04]  /*29a0*/  FFMA R0, R2, R19, -1 ;  /* 0xbf80000002007423 */ /* 0x001fc80000000013 */
[----:B------:R-:W-:-:S04]  /*29b0*/  FADD.FTZ R0, -R0, -RZ ;  /* 0x800000ff00007221 */ /* 0x000fc80000010100 */
[----:B------:R-:W-:-:S07]  /*29c0*/  FFMA R19, R19, R0, R19 ;  /* 0x0000000013137223 */ /* 0x000fce0000000013 */
.L_x_22412:
[----:B------:R-:W-:Y:S05]  /*29d0*/  BSYNC B1 ;  /* 0x0000000000017941 */ /* 0x000fea0003800000 */
.L_x_22410:
        /* <DEDUP_REMOVED lines=19> */
[----:B------:R-:W-:Y:S01]  /*2b10*/  MOV R22, R19 ;  /* 0x0000001300167202 */ /* 0x000fe20000000f00 */
[----:B------:R-:W-:Y:S06]  /*2b20*/  BRA `(.L_x_22415) ;  /* 0x0000000000107947 */ /* 0x000fec0003800000 */
.L_x_22414:
[----:B------:R-:W0:Y:S02]  /*2b30*/  MUFU.RCP R22, R21 ;  /* 0x0000001500167308 */ /* 0x000e240000001000 */
[----:B0-----:R-:W-:-:S04]  /*2b40*/  FFMA R0, R21, R22, -1 ;  /* 0xbf80000015007423 */ /* 0x001fc80000000016 */
[----:B------:R-:W-:-:S04]  /*2b50*/  FADD.FTZ R15, -R0, -RZ ;  /* 0x800000ff000f7221 */ /* 0x000fc80000010100 */
[----:B------:R-:W-:-:S07]  /*2b60*/  FFMA R22, R22, R15, R22 ;  /* 0x0000000f16167223 */ /* 0x000fce0000000016 */
.L_x_22415:
[----:B------:R-:W-:Y:S05]  /*2b70*/  BSYNC B1 ;  /* 0x0000000000017941 */ /* 0x000fea0003800000 */
.L_x_22413:
[----:B------:R-:W-:Y:S01]  /*2b80*/  ISETP.GE.U32.AND P0, PT, R47, R6, PT ;  /* 0x000000062f00720c */ /* 0x000fe20003f06070 */
[-C--:B------:R-:W-:Y:S01]  /*2b90*/  FMUL R20, R28, R9.reuse ;  /* 0x000000091c147220 */ /* 0x080fe20000400000 */
[----:B------:R-:W-:Y:S01]  /*2ba0*/  BSSY B0, `(.L_x_22416) ;  /* 0x000000d000007945 */ /* 0x000fe20003800000 */
[----:B------:R-:W-:Y:S01]  /*2bb0*/  FMUL R27, R46, R9 ;  /* 0x000000092e1b7220 */ /* 0x000fe20000400000 */
[----:B------:R-:W-:Y:S01]  /*2bc0*/  ISETP.GE.U32.OR P0, PT, R41, R8, P0 ;  /* 0x000000082900720c */ /* 0x000fe20000706470 */
[----:B------:R0:W1:-:S12]  /*2bd0*/  F2F.F16.F32 R61, R20 ;  /* 0x00000014003d7304 */ /* 0x0000580000200800 */
[----:B0-----:R-:W-:Y:S05]  /*2be0*/  @P0 BRA `(.L_x_22417) ;  /* 0x0000000000200947 */ /* 0x001fea0003800000 */
[----:B------:R-:W-:Y:S02]  /*2bf0*/  LEA R0, P2, R3, R58, 0x2 ;  /* 0x0000003a03007211 */ /* 0x000fe400078410ff */
[----:B------:R-:W-:Y:S02]  /*2c00*/  F2FP.F16.F32.PACK_AB R15, R27, R20 ;  /* 0x000000141b0f723e */ /* 0x000fe400000000ff */
[----:B------:R-:W-:Y:S02]  /*2c10*/  IADD3 R0, P1, R41, R0, RZ ;  /* 0x0000000029007210 */ /* 0x000fe40007f3e0ff */
[----:B------:R-:W-:-:S05]  /*2c20*/  LEA.HI.X R2, R3, R40, R4, 0x2, P2 ;  /* 0x0000002803027211 */ /* 0x000fca00010f1404 */
[----:B------:R-:W-:Y:S01]  /*2c30*/  IMAD.X R2, RZ, RZ, R2, P1 ;  /* 0x000000ffff027224 */ /* 0x000fe200008e0602 */
[----:B------:R-:W-:-:S04]  /*2c40*/  LEA R18, P1, R0, R10, 0x2 ;  /* 0x0000000a00127211 */ /* 0x000fc800078210ff */
[----:B------:R-:W-:-:S05]  /*2c50*/  LEA.HI.X R19, R0, R13, R2, 0x2, P1 ;  /* 0x0000000d00137211 */ /* 0x000fca00008f1402 */
[----:B------:R0:W-:Y:S04]  /*2c60*/  STG.E desc[UR8][R18.64], R15 ;  /* 0x0000000f12007986 */ /* 0x0001e8000c101908 */
.L_x_22417:
[----:B------:R-:W-:Y:S05]  /*2c70*/  BSYNC B0 ;  /* 0x0000000000007941 */ /* 0x000fea0003800000 */
.L_x_22416:
[-C--:B------:R-:W-:Y:S01]  /*2c80*/  FMUL R20, R50, R9.reuse ;  /* 0x0000000932147220 */ /* 0x080fe20000400000 */
[-C--:B------:R-:W-:Y:S01]  /*2c90*/  FMUL R2, R24, R9.reuse ;  /* 0x0000000918027220 */ /* 0x080fe20000400000 */
[----:B------:R-:W-:Y:S01]  /*2ca0*/  FMNMX R21, R42, |R28|, !PT ;  /* 0x4000001c2a157209 */ /* 0x000fe20007800000 */
[----:B------:R-:W-:Y:S01]  /*2cb0*/  FMUL R25, R52, R9 ;  /* 0x0000000934197220 */ /* 0x000fe20000400000 */
[----:B0-----:R-:W0:Y:S01]  /*2cc0*/  F2F.F16.F32 R18, R20 ;  /* 0x0000001400127304 */ /* 0x001e220000200800 */
[----:B------:R-:W-:Y:S01]  /*2cd0*/  BSSY B0, `(.L_x_22418) ;  /* 0x0000018000007945 */ /* 0x000fe20003800000 */
[----:B------:R-:W-:Y:S01]  /*2ce0*/  FMNMX R45, |R46|, R21, !PT ;  /* 0x000000152e2d7209 */ /* 0x000fe20007800200 */
[----:B------:R-:W-:Y:S01]  /*2cf0*/  FMUL R21, R26, R9 ;  /* 0x000000091a157220 */ /* 0x000fe20000400000 */
[----:B------:R-:W-:Y:S02]  /*2d00*/  FMUL R28, R22, R23 ;  /* 0x00000017161c7220 */ /* 0x000fe40000400000 */
[----:B------:R-:W-:-:S02]  /*2d10*/  FMNMX R23, |R50|, R45, !PT ;  /* 0x0000002d32177209 */ /* 0x000fc40007800200 */
[----:B------:R-:W2:Y:S01]  /*2d20*/  F2F.F16.F32 R15, R2 ;  /* 0x00000002000f7304 */ /* 0x000ea20000200800 */
[----:B0-----:R-:W-:-:S07]  /*2d30*/  IMAD.WIDE.U32 R18, R18, 0x10000, RZ ;  /* 0x0001000012127825 */ /* 0x001fce00078e00ff */
[----:B------:R-:W-:Y:S01]  /*2d40*/  F2F.F16.F32 R27, R27 ;  /* 0x0000001b001b7304 */ /* 0x000fe20000200800 */
[----:B-1----:R-:W-:Y:S02]  /*2d50*/  LOP3.LUT R60, R18, R61, RZ, 0xfc, !PT ;  /* 0x0000003d123c7212 */ /* 0x002fe400078efcff */
[----:B--2---:R-:W-:-:S05]  /*2d60*/  LOP3.LUT R15, R19, R15, RZ, 0xfc, !PT ;  /* 0x0000000f130f7212 */ /* 0x004fca00078efcff */
[----:B------:R-:W0:Y:S08]  /*2d70*/  F2F.F16.F32 R18, R25 ;  /* 0x0000001900127304 */ /* 0x000e300000200800 */
[----:B------:R-:W1:Y:S01]  /*2d80*/  F2F.F16.F32 R29, R21 ;  /* 0x00000015001d7304 */ /* 0x000e620000200800 */
[----:B0-----:R-:W-:-:S03]  /*2d90*/  IMAD.WIDE.U32 R18, R18, 0x10000, RZ ;  /* 0x0001000012127825 */ /* 0x001fc600078e00ff */
[----:B------:R-:W-:Y:S02]  /*2da0*/  LOP3.LUT R46, R18, R27, RZ, 0xfc, !PT ;  /* 0x0000001b122e7212 */ /* 0x000fe400078efcff */
[----:B-1----:R-:W-:Y:S01]  /*2db0*/  LOP3.LUT R0, R19, R29, RZ, 0xfc, !PT ;  /* 0x0000001d13007212 */ /* 0x002fe200078efcff */
[----:B------:R-:W-:Y:S06]  /*2dc0*/  @P0 BRA `(.L_x_22419) ;  /* 0x0000000000200947 */ /* 0x000fec0003800000 */
[----:B------:R-:W-:Y:S02]  /*2dd0*/  LEA R18, P3, R3, R58, 0x2 ;  /* 0x0000003a03127211 */ /* 0x000fe400078610ff */
[----:B------:R-:W-:Y:S02]  /*2de0*/  F2FP.F16.F32.PACK_AB R25, R25, R20 ;  /* 0x000000141919723e */ /* 0x000fe400000000ff */
[C---:B------:R-:W-:Y:S02]  /*2df0*/  IADD3 R19, P1, P2, R3.reuse, R18, R41 ;  /* 0x0000001203137210 */ /* 0x040fe40007a3e029 */
[----:B------:R-:W-:-:S04]  /*2e00*/  LEA.HI.X R27, R3, R40, R4, 0x2, P3 ;  /* 0x00000028031b7211 */ /* 0x000fc800018f1404 */
[----:B------:R-:W-:Y:S02]  /*2e10*/  IADD3.X R22, R4, R27, RZ, P1, P2 ;  /* 0x0000001b04167210 */ /* 0x000fe40000fe44ff */
[----:B------:R-:W-:-:S04]  /*2e20*/  LEA R18, P1, R19, R10, 0x2 ;  /* 0x0000000a13127211 */ /* 0x000fc800078210ff */
[----:B------:R-:W-:-:S05]  /*2e30*/  LEA.HI.X R19, R19, R13, R22, 0x2, P1 ;  /* 0x0000000d13137211 */ /* 0x000fca00008f1416 */
[----:B------:R0:W-:Y:S04]  /*2e40*/  STG.E desc[UR8][R18.64], R25 ;  /* 0x0000001912007986 */ /* 0x0001e8000c101908 */
.L_x_22419:
[----:B------:R-:W-:Y:S05]  /*2e50*/  BSYNC B0 ;  /* 0x0000000000007941 */ /* 0x000fea0003800000 */
.L_x_22418:
[----:B------:R-:W-:Y:S04]  /*2e60*/  BSSY B0, `(.L_x_22420) ;  /* 0x000000d000007945 */ /* 0x000fe80003800000 */
[----:B------:R-:W-:Y:S05]  /*2e70*/  @P0 BRA `(.L_x_22421) ;  /* 0x00000000002c0947 */ /* 0x000fea0003800000 */
[----:B------:R-:W-:Y:S01]  /*2e80*/  ULDC.64 UR4, c[0x0][0x258] ;  /* 0x0000960000047ab9 */ /* 0x000fe20000000a00 */
[----:B0-----:R-:W-:Y:S01]  /*2e90*/  LEA R18, P3, R3, R58, 0x2 ;  /* 0x0000003a03127211 */ /* 0x001fe200078610ff */
[----:B------:R-:W-:Y:S01]  /*2ea0*/  ULOP3.LUT UR4, UR4, 0xfffffffe, URZ, 0xc0, !UPT ;  /* 0xfffffffe04047892 */ /* 0x000fe2000f8ec03f */
[----:B------:R-:W-:Y:S01]  /*2eb0*/  F2FP.F16.F32.PACK_AB R21, R21, R2 ;  /* 0x000000021515723e */ /* 0x000fe200000000ff */
[----:B------:R-:W-:Y:S01]  /*2ec0*/  ULOP3.LUT UR5, UR5, 0x3fffffff, URZ, 0xc0, !UPT ;  /* 0x3fffffff05057892 */ /* 0x000fe2000f8ec03f */
[----:B------:R-:W-:-:S03]  /*2ed0*/  LEA.HI.X R20, R3, R40, R4, 0x2, P3 ;  /* 0x0000002803147211 */ /* 0x000fc600018f1404 */
[----:B------:R-:W-:-:S04]  /*2ee0*/  IADD3 R19, P1, P2, R18, UR4, R41 ;  /* 0x0000000412137c10 */ /* 0x000fc8000fa3e029 */
[----:B------:R-:W-:Y:S02]  /*2ef0*/  IADD3.X R20, R20, UR5, RZ, P1, P2 ;  /* 0x0000000514147c10 */ /* 0x000fe40008fe44ff */
[----:B------:R-:W-:-:S04]  /*2f00*/  LEA R18, P1, R19, R10, 0x2 ;  /* 0x0000000a13127211 */ /* 0x000fc800078210ff */
[----:B------:R-:W-:-:S05]  /*2f10*/  LEA.HI.X R19, R19, R13, R20, 0x2, P1 ;  /* 0x0000000d13137211 */ /* 0x000fca00008f1414 */
[----:B------:R1:W-:Y:S04]  /*2f20*/  STG.E desc[UR8][R18.64], R21 ;  /* 0x0000001512007986 */ /* 0x0003e8000c101908 */
.L_x_22421:
[----:B------:R-:W-:Y:S05]  /*2f30*/  BSYNC B0 ;  /* 0x0000000000007941 */ /* 0x000fea0003800000 */
.L_x_22420:
        /* <DEDUP_REMOVED lines=12> */
[----:B------:R-:W-:Y:S02]  /*3000*/  F2FP.F16.F32.PACK_AB R21, R2, R25 ;  /* 0x000000190215723e */ /* 0x000fe400000000ff */
[----:B------:R-:W-:-:S05]  /*3010*/  LEA.HI.X R19, R20, R13, R19, 0x2, P0 ;  /* 0x0000000d14137211 */ /* 0x000fca00000f1413 */
[----:B------:R0:W-:Y:S04]  /*3020*/  STG.E desc[UR8][R18.64], R21 ;  /* 0x0000001512007986 */ /* 0x0001e8000c101908 */
.L_x_22423:
[----:B------:R-:W-:Y:S05]  /*3030*/  BSYNC B0 ;  /* 0x0000000000007941 */ /* 0x000fea0003800000 */
.L_x_22422:
[----:B01----:R-:W-:Y:S01]  /*3040*/  VIADD R19, R5, 0x3 ;  /* 0x0000000305137836 */ /* 0x003fe20000000000 */
[----:B------:R-:W0:Y:S01]  /*3050*/  F2F.F16.F32 R25, R25 ;  /* 0x0000001900197304 */ /* 0x000e220000200800 */
        /* <DEDUP_REMOVED lines=19> */
[----:B------:R-:W0:Y:S01]  /*3190*/  F2F.F16.F32 R2, R2 ;  /* 0x0000000200027304 */ /* 0x000e220000200800 */
        /* <DEDUP_REMOVED lines=56> */
[----:B-----5:R-:W-:Y:S05]  /*3520*/  CALL.REL.NOINC `($__internal_507_$__cuda_sm20_rcp_rn_f32_slowpath) ;  /* 0x0000003c005c7944 */ /* 0x020fea0003c00000 */
[----:B------:R-:W-:Y:S05]  /*3530*/  BRA `(.L_x_22426) ;  /* 0x0000000000107947 */ /* 0x000fea0003800000 */
.L_x_22425:
[----:B------:R-:W0:Y:S02]  /*3540*/  MUFU.RCP R19, R2 ;  /* 0x0000000200137308 */ /* 0x000e240000001000 */
[----:B0-----:R-:W-:-:S04]  /*3550*/  FFMA R0, R2, R19, -1 ;  /* 0xbf80000002007423 */ /* 0x001fc80000000013 */
[----:B------:R-:W-:-:S04]  /*3560*/  FADD.FTZ R0, -R0, -RZ ;  /* 0x800000ff00007221 */ /* 0x000fc80000010100 */
[----:B------:R-:W-:-:S07]  /*3570*/  FFMA R19, R19, R0, R19 ;  /* 0x0000000013137223 */ /* 0x000fce0000000013 */
.L_x_22426:
[----:B------:R-:W-:Y:S05]  /*3580*/  BSYNC B1 ;  /* 0x0000000000017941 */ /* 0x000fea0003800000 */
.L_x_22424:
        /* <DEDUP_REMOVED lines=20> */
.L_x_22428:
[----:B------:R-:W0:Y:S02]  /*36d0*/  MUFU.RCP R19, R18 ;  /* 0x0000001200137308 */ /* 0x000e240000001000 */
[----:B0-----:R-:W-:-:S04]  /*36e0*/  FFMA R0, R18, R19, -1 ;  /* 0xbf80000012007423 */ /* 0x001fc80000000013 */
[----:B------:R-:W-:-:S04]  /*36f0*/  FADD.FTZ R0, -R0, -RZ ;  /* 0x800000ff00007221 */ /* 0x000fc80000010100 */
[----:B------:R-:W-:-:S07]  /*3700*/  FFMA R19, R19, R0, R19 ;  /* 0x0000000013137223 */ /* 0x000fce0000000013 */
.L_x_22429:
[----:B------:R-:W-:Y:S05]  /*3710*/  BSYNC B1 ;  /* 0x0000000000017941 */ /* 0x000fea0003800000 */
.L_x_22427:
        /* <DEDUP_REMOVED lines=20> */
.L_x_22431:
[----:B------:R-:W0:Y:S02]  /*3860*/  MUFU.RCP R19, R2 ;  /* 0x0000000200137308 */ /* 0x000e240000001000 */
[----:B0-----:R-:W-:-:S04]  /*3870*/  FFMA R0, R2, R19, -1 ;  /* 0xbf80000002007423 */ /* 0x001fc80000000013 */
[----:B------:R-:W-:-:S04]  /*3880*/  FADD.FTZ R0, -R0, -RZ ;  /* 0x800000ff00007221 */ /* 0x000fc80000010100 */
[----:B------:R-:W-:-:S07]  /*3890*/  FFMA R19, R19, R0, R19 ;  /* 0x0000000013137223 */ /* 0x000fce0000000013 */
.L_x_22432:
[----:B------:R-:W-:Y:S05]  /*38a0*/  BSYNC B1 ;  /* 0x0000000000017941 */ /* 0x000fea0003800000 */
.L_x_22430:
        /* <DEDUP_REMOVED lines=20> */
.L_x_22434:
[----:B------:R-:W0:Y:S02]  /*39f0*/  MUFU.RCP R19, R18 ;  /* 0x0000001200137308 */ /* 0x000e240000001000 */
[----:B0-----:R-:W-:-:S04]  /*3a00*/  FFMA R0, R18, R19, -1 ;  /* 0xbf80000012007423 */ /* 0x001fc80000000013 */
[----:B------:R-:W-:-:S04]  /*3a10*/  FADD.FTZ R0, -R0, -RZ ;  /* 0x800000ff00007221 */ /* 0x000fc80000010100 */
[----:B------:R-:W-:-:S07]  /*3a20*/  FFMA R19, R19, R0, R19 ;  /* 0x0000000013137223 */ /* 0x000fce0000000013 */
.L_x_22435:
[----:B------:R-:W-:Y:S05]  /*3a30*/  BSYNC B1 ;  /* 0x0000000000017941 */ /* 0x000fea0003800000 */
.L_x_22433:
        /* <DEDUP_REMOVED lines=20> */
.L_x_22437:
[----:B------:R-:W0:Y:S02]  /*3b80*/  MUFU.RCP R19, R2 ;  /* 0x0000000200137308 */ /* 0x000e240000001000 */
[----:B0-----:R-:W-:-:S04]  /*3b90*/  FFMA R0, R2, R19, -1 ;  /* 0xbf80000002007423 */ /* 0x001fc80000000013 */
[----:B------:R-:W-:-:S04]  /*3ba0*/  FADD.FTZ R0, -R0, -RZ ;  /* 0x800000ff00007221 */ /* 0x000fc80000010100 */
[----:B------:R-:W-:-:S07]  /*3bb0*/  FFMA R19, R19, R0, R19 ;  /* 0x0000000013137223 */ /* 0x000fce0000000013 */
.L_x_22438:
[----:B------:R-:W-:Y:S05]  /*3bc0*/  BSYNC B1 ;  /* 0x0000000000017941 */ /* 0x000fea0003800000 */
.L_x_22436:
        /* <DEDUP_REMOVED lines=20> */
.L_x_22440:
[----:B------:R-:W0:Y:S02]  /*3d10*/  MUFU.RCP R19, R18 ;  /* 0x0000001200137308 */ /* 0x000e240000001000 */
[----:B0-----:R-:W-:-:S04]  /*3d20*/  FFMA R0, R18, R19, -1 ;  /* 0xbf80000012007423 */ /* 0x001fc80000000013 */
[----:B------:R-:W-:-:S04]  /*3d30*/  FADD.FTZ R0, -R0, -RZ ;  /* 0x800000ff00007221 */ /* 0x000fc80000010100 */
[----:B------:R-:W-:-:S07]  /*3d40*/  FFMA R19, R19, R0, R19 ;  /* 0x0000000013137223 */ /* 0x000fce0000000013 */
.L_x_22441:
[----:B------:R-:W-:Y:S05]  /*3d50*/  BSYNC B1 ;  /* 0x0000000000017941 */ /* 0x000fea0003800000 */
.L_x_22439:
        /* <DEDUP_REMOVED lines=20> */
.L_x_22443:
[----:B------:R-:W0:Y:S02]  /*3ea0*/  MUFU.RCP R19, R2 ;  /* 0x0000000200137308 */ /* 0x000e240000001000 */
[----:B0-----:R-:W-:-:S04]  /*3eb0*/  FFMA R0, R2, R19, -1 ;  /* 0xbf80000002007423 */ /* 0x001fc80000000013 */
[----:B------:R-:W-:-:S04]  /*3ec0*/  FADD.FTZ R0, -R0, -RZ ;  /* 0x800000ff00007221 */ /* 0x000fc80000010100 */
[----:B------:R-:W-:-:S07]  /*3ed0*/  FFMA R19, R19, R0, R19 ;  /* 0x0000000013137223 */ /* 0x000fce0000000013 */
.L_x_22444:
[----:B------:R-:W-:Y:S05]  /*3ee0*/  BSYNC B1 ;  /* 0x0000000000017941 */ /* 0x000fea0003800000 */
.L_x_22442:
        /* <DEDUP_REMOVED lines=19> */
[----:B------:R-:W-:Y:S01]  /*4020*/  IMAD.MOV.U32 R58, RZ, RZ, R19 ;  /* 0x000000ffff3a7224 */ /* 0x000fe200078e0013 */
[----:B------:R-:W-:Y:S06]  /*4030*/  BRA `(.L_x_22447) ;  /* 0x0000000000107947 */ /* 0x000fec0003800000 */
.L_x_22446:
[----:B------:R-:W0:Y:S02]  /*4040*/  MUFU.RCP R58, R21 ;  /* 0x00000015003a7308 */ /* 0x000e240000001000 */
[----:B0-----:R-:W-:-:S04]  /*4050*/  FFMA R0, R21, R58, -1 ;  /* 0xbf80000015007423 */ /* 0x001fc8000000003a */
[----:B------:R-:W-:-:S04]  /*4060*/  FADD.FTZ R15, -R0, -RZ ;  /* 0x800000ff000f7221 */ /* 0x000fc80000010100 */
[----:B------:R-:W-:-:S07]  /*4070*/  FFMA R58, R58, R15, R58 ;  /* 0x0000000f3a3a7223 */ /* 0x000fce000000003a */
.L_x_22447:
[----:B------:R-:W-:Y:S05]  /*4080*/  BSYNC B1 ;  /* 0x0000000000017941 */ /* 0x000fea0003800000 */
.L_x_22445:
        /* <DEDUP_REMOVED lines=9> */
[----:B------:R-:W-:Y:S01]  /*4120*/  F2F.F16.F32 R41, R43 ;  /* 0x0000002b00297304 */ /* 0x000fe20000200800 */
[----:B------:R-:W-:-:S04]  /*4130*/  FMNMX R15, |R32|, R15, !PT ;  /* 0x0000000f200f7209 */ /* 0x000fc80007800200 */
[C---:B------:R-:W-:Y:S01]  /*4140*/  FMNMX R35, |R42|.reuse, R15, !PT ;  /* 0x0000000f2a237209 */ /* 0x040fe20007800200 */
[----:B------:R-:W-:Y:S02]  /*4150*/  FMUL R42, R42, R9 ;  /* 0x000000092a2a7220 */ /* 0x000fe40000400000 */
[-C--:B------:R-:W-:Y:S02]  /*4160*/  @!P0 LEA R18, P1, R52, R10.reuse, 0x2 ;  /* 0x0000000a34128211 */ /* 0x080fe400078210ff */
[----:B------:R-:W-:Y:S02]  /*4170*/  @!P0 F2FP.F16.F32.PACK_AB R33, R0, R43 ;  /* 0x0000002b0021823e */ /* 0x000fe400000000ff */
[C---:B------:R-:W-:Y:S02]  /*4180*/  @!P0 LEA.HI.X R19, R52.reuse, R13, R53, 0x2, P1 ;  /* 0x0000000d34138211 */ /* 0x040fe400008f1435 */
[----:B------:R-:W-:Y:S02]  /*4190*/  @!P0 IADD3 R2, P1, R52, R3, RZ ;  /* 0x0000000334028210 */ /* 0x000fe40007f3e0ff */
[----:B------:R-:W-:Y:S01]  /*41a0*/  @!P0 F2FP.F16.F32.PACK_AB R37, R42, R45 ;  /* 0x0000002d2a25823e */ /* 0x000fe200000000ff */
[----:B------:R0:W-:Y:S01]  /*41b0*/  @!P0 STG.E desc[UR8][R18.64], R33 ;  /* 0x0000002112008986 */ /* 0x0001e2000c101908 */
[----:B------:R-:W-:Y:S01]  /*41c0*/  FMNMX R35, |R34|, R35, !PT ;  /* 0x0000002322237209 */ /* 0x000fe20007800200 */
[----:B------:R-:W-:Y:S01]  /*41d0*/  @!P0 IMAD.X R15, R53, 0x1, R4, P1 ;  /* 0x00000001350f8824 */ /* 0x000fe200008e0604 */
[----:B------:R-:W-:-:S04]  /*41e0*/  @!P0 LEA R20, P1, R2, R10, 0x2 ;  /* 0x0000000a02148211 */ /* 0x000fc800078210ff */
[----:B------:R-:W-:Y:S01]  /*41f0*/  @!P0 LEA.HI.X R21, R2, R13, R15, 0x2, P1 ;  /* 0x0000000d02158211 */ /* 0x000fe200008f140f */
[----:B0-----:R-:W0:Y:S01]  /*4200*/  F2F.F16.F32 R18, R45 ;  /* 0x0000002d00127304 */ /* 0x001e220000200800 */
[----:B------:R-:W-:-:S03]  /*4210*/  FMUL R33, R34, R9 ;  /* 0x0000000922217220 */ /* 0x000fc60000400000 */
[----:B------:R1:W-:Y:S04]  /*4220*/  @!P0 STG.E desc[UR8][R20.64], R37 ;  /* 0x0000002514008986 */ /* 0x0003e8000c101908 */
[----:B------:R-:W2:Y:S01]  /*4230*/  F2F.F16.F32 R15, R33 ;  /* 0x00000021000f7304 */ /* 0x000ea20000200800 */
[----:B0-----:R-:W-:-:S03]  /*4240*/  IMAD.WIDE.U32 R18, R18, 0x10000, RZ ;  /* 0x0001000012127825 */ /* 0x001fc600078e00ff */
[----:B------:R-:W-:Y:S02]  /*4250*/  LOP3.LUT R40, R18, R41, RZ, 0xfc, !PT ;  /* 0x0000002912287212 */ /* 0x000fe400078efcff */
[----:B--2---:R-:W-:Y:S02]  /*4260*/  LOP3.LUT R2, R19, R15, RZ, 0xfc, !PT ;  /* 0x0000000f13027212 */ /* 0x004fe400078efcff */
[C---:B------:R-:W-:Y:S01]  /*4270*/  FMNMX R15, |R44|.reuse, R35, !PT ;  /* 0x000000232c0f7209 */ /* 0x040fe20007800200 */
[----:B------:R-:W-:Y:S01]  /*4280*/  FMUL R44, R44, R9 ;  /* 0x000000092c2c7220 */ /* 0x000fe20000400000 */
        /* <DEDUP_REMOVED lines=10> */
.L_x_22449:
[----:B------:R-:W-:Y:S05]  /*4330*/  BSYNC B0 ;  /* 0x0000000000007941 */ /* 0x000fea0003800000 */
.L_x_22448:
[----:B------:R-:W-:Y:S01]  /*4340*/  BSSY B0, `(.L_x_22450) ;  /* 0x000000b000007945 */ /* 0x000fe20003800000 */
[-C--:B------:R-:W-:Y:S01]  /*4350*/  FMUL R21, R38, R9.reuse ;  /* 0x0000000926157220 */ /* 0x080fe20000400000 */
[----:B------:R-:W-:Y:S02]  /*4360*/  FMUL R20, R28, R9 ;  /* 0x000000091c147220 */ /* 0x000fe40000400000 */
[----:B------:R-:W-:Y:S05]  /*4370*/  @P0 BRA `(.L_x_22451) ;  /* 0x00000000001c0947 */ /* 0x000fea0003800000 */
[----:B------:R-:W-:Y:S01]  /*4380*/  IMAD.WIDE.U32 R52, R3, 0x3, R52 ;  /* 0x0000000303347825 */ /* 0x000fe200078e0034 */
[----:B0-----:R-:W-:-:S03]  /*4390*/  F2FP.F16.F32.PACK_AB R33, R20, R21 ;  /* 0x000000151421723e */ /* 0x001fc600000000ff */
[----:B------:R-:W-:Y:S01]  /*43a0*/  IMAD R19, R4, 0x3, RZ ;  /* 0x0000000304137824 */ /* 0x000fe200078e02ff */
[----:B------:R-:W-:-:S04]  /*43b0*/  LEA R18, P0, R52, R10, 0x2 ;  /* 0x0000000a34127211 */ /* 0x000fc800078010ff */
[----:B------:R-:W-:-:S04]  /*43c0*/  IADD3 R19, R19, R53, RZ ;  /* 0x0000003513137210 */ /* 0x000fc80007ffe0ff */
[----:B------:R-:W-:-:S05]  /*43d0*/  LEA.HI.X R19, R52, R13, R19, 0x2, P0 ;  /* 0x0000000d34137211 */ /* 0x000fca00000f1413 */
[----:B------:R1:W-:Y:S02]  /*43e0*/  STG.E desc[UR8][R18.64], R33 ;  /* 0x0000002112007986 */ /* 0x0003e4000c101908 */
.L_x_22451:
[----:B------:R-:W-:Y:S05]  /*43f0*/  BSYNC B0 ;  /* 0x0000000000007941 */ /* 0x000fea0003800000 */
.L_x_22450:
[----:B01----:R-:W-:Y:S01]  /*4400*/  IMAD.MOV.U32 R19, RZ, RZ, 0x3bbb989d ;  /* 0x3bbb989dff137424 */ /* 0x003fe200078e00ff */
[----:B------:R-:W0:Y:S01]  /*4410*/  F2F.F16.F32 R39, R42 ;  /* 0x0000002a00277304 */ /* 0x000e220000200800 */
[----:B------:R-:W-:Y:S01]  /*4420*/  IMAD.MOV.U32 R33, RZ, RZ, 0x437c0000 ;  /* 0x437c0000ff217424 */ /* 0x000fe200078e00ff */
[----:B------:R-:W-:Y:S01]  /*4430*/  ULDC.64 UR4, c[0x0][0x258] ;  /* 0x0000960000047ab9 */ /* 0x000fe20000000a00 */
[----:B------:R-:W-:Y:S01]  /*4440*/  FFMA.SAT R18, -R26, R19, 0.5 ;  /* 0x3f0000001a127423 */ /* 0x000fe20000002113 */
[----:B------:R-:W-:Y:S01]  /*4450*/  USHF.L.U32 UR6, UR4, 0x1, URZ ;  /* 0x0000000104067899 */ /* 0x000fe2000800063f */
[----:B------:R-:W-:Y:S01]  /*4460*/  FMNMX R15, |R38|, R15, !PT ;  /* 0x0000000f260f7209 */ /* 0x000fe20007800200 */
[----:B------:R-:W-:Y:S01]  /*4470*/  USHF.L.U64.HI UR5, UR4, 0x1, UR5 ;  /* 0x0000000104057899 */ /* 0x000fe20008010205 */
[----:B------:R-:W-:Y:S01]  /*4480*/  FFMA.RM R18, R18, R33, 12582913 ;  /* 0x4b40000112127423 */ /* 0x000fe20000004021 */
[----:B------:R-:W1:Y:S01]  /*4490*/  F2F.F16.F32 R21, R21 ;  /* 0x0000001500157304 */ /* 0x000e620000200800 */
[----:B------:R-:W-:Y:S01]  /*44a0*/  ULOP3.LUT UR6, UR6, 0xfffffffc, URZ, 0xc0, !UPT ;  /* 0xfffffffc06067892 */ /* 0x000fe2000f8ec03f */
[----:B------:R-:W-:Y:S01]  /*44b0*/  BSSY B1, `(.L_x_22452) ;  /* 0x0000020000017945 */ /* 0x000fe20003800000 */
[C---:B------:R-:W-:Y:S01]  /*44c0*/  FADD R19, R18.reuse, -12583039 ;  /* 0xcb40007f12137421 */ /* 0x040fe20000000000 */
[----:B------:R-:W-:-:S02]  /*44d0*/  SHF.L.U32 R18, R18, 0x17, RZ ;  /* 0x0000001712127819 */ /* 0x000fc400000006ff */
[----:B------:R-:W-:Y:S01]  /*44e0*/  FMNMX R28, |R28|, R15, !PT ;  /* 0x0000000f1c1c7209 */ /* 0x000fe20007800200 */
[----:B------:R-:W-:Y:S01]  /*44f0*/  FFMA R19, -R26, 1.4426950216293334961, -R19 ;  /* 0x3fb8aa3b1a137823 */ /* 0x000fe20000000913 */
[----:B------:R-:W2:Y:S01]  /*4500*/  F2F.F16.F32 R20, R20 ;  /* 0x0000001400147304 */ /* 0x000ea20000200800 */
        /* <DEDUP_REMOVED lines=8> */
[----:B------:R-:W1:Y:S08]  /*4590*/  F2F.F16.F32 R19, R44 ;  /* 0x0000002c00137304 */ /* 0x000e700000200800 */
[----:B------:R-:W2:Y:S01]  /*45a0*/  F2F.F16.F32 R35, R0 ;  /* 0x0000000000237304 */ /* 0x000ea20000200800 */
        /* <DEDUP_REMOVED lines=10> */
[----:B-----5:R-:W-:Y:S05]  /*4650*/  CALL.REL.NOINC `($__internal_507_$__cuda_sm20_rcp_rn_f32_slowpath) ;  /* 0x0000002c00107944 */ /* 0x020fea0003c00000 */
[----:B------:R-:W-:Y:S05]  /*4660*/  BRA `(.L_x_22454) ;  /* 0x0000000000107947 */ /* 0x000fea0003800000 */
.L_x_22453:
[----:B------:R-:W0:Y:S02]  /*4670*/  MUFU.RCP R19, R18 ;  /* 0x0000001200137308 */ /* 0x000e240000001000 */
[----:B0-----:R-:W-:-:S04]  /*4680*/  FFMA R0, R18, R19, -1 ;  /* 0xbf80000012007423 */ /* 0x001fc80000000013 */
[----:B------:R-:W-:-:S04]  /*4690*/  FADD.FTZ R0, -R0, -RZ ;  /* 0x800000ff00007221 */ /* 0x000fc80000010100 */
[----:B------:R-:W-:-:S07]  /*46a0*/  FFMA R19, R19, R0, R19 ;  /* 0x0000000013137223 */ /* 0x000fce0000000013 */
.L_x_22454:
[----:B------:R-:W-:Y:S05]  /*46b0*/  BSYNC B1 ;  /* 0x0000000000017941 */ /* 0x000fea0003800000 */
.L_x_22452:
        /* <DEDUP_REMOVED lines=20> */
.L_x_22456:
[----:B------:R-:W0:Y:S02]  /*4800*/  MUFU.RCP R19, R18 ;  /* 0x0000001200137308 */ /* 0x000e240000001000 */
[----:B0-----:R-:W-:-:S04]  /*4810*/  FFMA R0, R18, R19, -1 ;  /* 0xbf80000012007423 */ /* 0x001fc80000000013 */
[----:B------:R-:W-:-:S04]  /*4820*/  FADD.FTZ R0, -R0, -RZ ;  /* 0x800000ff00007221 */ /* 0x000fc80000010100 */
[----:B------:R-:W-:-:S07]  /*4830*/  FFMA R19, R19, R0, R19 ;  /* 0x0000000013137223 */ /* 0x000fce0000000013 */
.L_x_22457:
[----:B------:R-:W-:Y:S05]  /*4840*/  BSYNC B1 ;  /* 0x0000000000017941 */ /* 0x000fea0003800000 */
.L_x_22455:
        /* <DEDUP_REMOVED lines=20> */
.L_x_22459:
[----:B------:R-:W0:Y:S02]  /*4990*/  MUFU.RCP R19, R2 ;  /* 0x0000000200137308 */ /* 0x000e240000001000 */
[----:B0-----:R-:W-:-:S04]  /*49a0*/  FFMA R0, R2, R19, -1 ;  /* 0xbf80000002007423 */ /* 0x001fc80000000013 */
[----:B------:R-:W-:-:S04]  /*49b0*/  FADD.FTZ R0, -R0, -RZ ;  /* 0x800000ff00007221 */ /* 0x000fc80000010100 */
[----:B------:R-:W-:-:S07]  /*49c0*/  FFMA R19, R19, R0, R19 ;  /* 0x0000000013137223 */ /* 0x000fce0000000013 */
.L_x_22460:
[----:B------:R-:W-:Y:S05]  /*49d0*/  BSYNC B1 ;  /* 0x0000000000017941 */ /* 0x000fea0003800000 */
.L_x_22458:
        /* <DEDUP_REMOVED lines=20> */
.L_x_22462:
[----:B------:R-:W0:Y:S02]  /*4b20*/  MUFU.RCP R19, R18 ;  /* 0x0000001200137308 */ /* 0x000e240000001000 */
[----:B0-----:R-:W-:-:S04]  /*4b30*/  FFMA R0, R18, R19, -1 ;  /* 0xbf80000012007423 */ /* 0x001fc80000000013 */
[----:B------:R-:W-:-:S04]  /*4b40*/  FADD.FTZ R0, -R0, -RZ ;  /* 0x800000ff00007221 */ /* 0x000fc80000010100 */
[----:B------:R-:W-:-:S07]  /*4b50*/  FFMA R19, R19, R0, R19 ;  /* 0x0000000013137223 */ /* 0x000fce0000000013 */
.L_x_22463:
[----:B------:R-:W-:Y:S05]  /*4b60*/  BSYNC B1 ;  /* 0x0000000000017941 */ /* 0x000fea0003800000 */
.L_x_22461:
        /* <DEDUP_REMOVED lines=20> */
.L_x_22465:
[----:B------:R-:W0:Y:S02]  /*4cb0*/  MUFU.RCP R19, R2 ;  /* 0x0000000200137308 */ /* 0x000e240000001000 */
[----:B0-----:R-:W-:-:S04]  /*4cc0*/  FFMA R0, R2, R19, -1 ;  /* 0xbf80000002007423 */ /* 0x001fc80000000013 */
[----:B------:R-:W-:-:S04]  /*4cd0*/  FADD.FTZ R0, -R0, -RZ ;  /* 0x800000ff00007221 */ /* 0x000fc80000010100 */
[----:B------:R-:W-:-:S07]  /*4ce0*/  FFMA R19, R19, R0, R19 ;  /* 0x0000000013137223 */ /* 0x000fce0000000013 */
.L_x_22466:
[----:B------:R-:W-:Y:S05]  /*4cf0*/  BSYNC B1 ;  /* 0x0000000000017941 */ /* 0x000fea0003800000 */
.L_x_22464:
        /* <DEDUP_REMOVED lines=20> */
.L_x_22468:
[----:B------:R-:W0:Y:S02]  /*4e40*/  MUFU.RCP R19, R18 ;  /* 0x0000001200137308 */ /* 0x000e240000001000 */
[----:B0-----:R-:W-:-:S04]  /*4e50*/  FFMA R0, R18, R19, -1 ;  /* 0xbf80000012007423 */ /* 0x001fc80000000013 */
[----:B------:R-:W-:-:S04]  /*4e60*/  FADD.FTZ R0, -R0, -RZ ;  /* 0x800000ff00007221 */ /* 0x000fc80000010100 */
[----:B------:R-:W-:-:S07]  /*4e70*/  FFMA R19, R19, R0, R19 ;  /* 0x0000000013137223 */ /* 0x000fce0000000013 */
.L_x_22469:
[----:B------:R-:W-:Y:S05]  /*4e80*/  BSYNC B1 ;  /* 0x0000000000017941 */ /* 0x000fea0003800000 */
.L_x_22467:
        /* <DEDUP_REMOVED lines=20> */
.L_x_22471:
[----:B------:R-:W0:Y:S02]  /*4fd0*/  MUFU.RCP R19, R2 ;  /* 0x0000000200137308 */ /* 0x000e240000001000 */
[----:B0-----:R-:W-:-:S04]  /*4fe0*/  FFMA R0, R2, R19, -1 ;  /* 0xbf80000002007423 */ /* 0x001fc80000000013 */
[----:B------:R-:W-:-:S04]  /*4ff0*/  FADD.FTZ R0, -R0, -RZ ;  /* 0x800000ff00007221 */ /* 0x000fc80000010100 */
[----:B------:R-:W-:-:S07]  /*5000*/  FFMA R19, R19, R0, R19 ;  /* 0x0000000013137223 */ /* 0x000fce0000000013 */
.L_x_22472:
[----:B------:R-:W-:Y:S05]  /*5010*/  BSYNC B1 ;  /* 0x0000000000017941 */ /* 0x000fea0003800000 */
.L_x_22470:
        /* <DEDUP_REMOVED lines=19> */
[----:B------:R-:W-:Y:S05]  /*5150*/  CALL.REL.NOINC `($__internal_507_$__cuda_sm20_rcp_rn_f32_slowpath) ;  /* 0x0000002000507944 */ /* 0x000fea0003c00000 */
[----:B------:R-:W-:Y:S05]  /*5160*/  BRA `(.L_x_22475) ;  /* 0x0000000000107947 */ /* 0x000fea0003800000 */
.L_x_22474:
[----:B------:R-:W0:Y:S02]  /*5170*/  MUFU.RCP R19, R18 ;  /* 0x0000001200137308 */ /* 0x000e240000001000 */
[----:B0-----:R-:W-:-:S04]  /*5180*/  FFMA R0, R18, R19, -1 ;  /* 0xbf80000012007423 */ /* 0x001fc80000000013 */
[----:B------:R-:W-:-:S04]  /*5190*/  FADD.FTZ R0, -R0, -RZ ;  /* 0x800000ff00007221 */ /* 0x000fc80000010100 */
[----:B------:R-:W-:-:S07]  /*51a0*/  FFMA R19, R19, R0, R19 ;  /* 0x0000000013137223 */ /* 0x000fce0000000013 */
.L_x_22475:
[----:B------:R-:W-:Y:S05]  /*51b0*/  BSYNC B1 ;  /* 0x0000000000017941 */ /* 0x000fea0003800000 */
.L_x_22473:
        /* <DEDUP_REMOVED lines=16> */
[----:B------:R-:W-:Y:S02]  /*52c0*/  @!P0 F2FP.F16.F32.PACK_AB R15, R44, R25 ;  /* 0x000000192c0f823e */ /* 0x000fe400000000ff */
[C---:B------:R-:W-:Y:S01]  /*52d0*/  @!P0 LEA.HI.X R19, R42.reuse, R13, R43, 0x2, P1 ;  /* 0x0000000d2a138211 */ /* 0x040fe200008f142b */
[----:B------:R-:W0:Y:S01]  /*52e0*/  F2F.F16.F32 R25, R25 ;  /* 0x0000001900197304 */ /* 0x000e220000200800 */
[----:B------:R-:W-:Y:S02]  /*52f0*/  @!P0 IADD3 R17, P1, R42, R3, RZ ;  /* 0x000000032a118210 */ /* 0x000fe40007f3e0ff */
[----:B------:R-:W-:Y:S01]  /*5300*/  @!P0 F2FP.F16.F32.PACK_AB R37, R27, R28 ;  /* 0x0000001c1b25823e */ /* 0x000fe200000000ff */
[----:B------:R1:W-:Y:S02]  /*5310*/  @!P0 STG.E desc[UR8][R18.64], R15 ;  /* 0x0000000f12008986 */ /* 0x0003e4000c101908 */
[----:B------:R-:W-:Y:S01]  /*5320*/  @!P0 IMAD.X R26, R43, 0x1, R4, P1 ;  /* 0x000000012b1a8824 */ /* 0x000fe200008e0604 */
[----:B------:R-:W-:-:S04]  /*5330*/  @!P0 LEA R20, P1, R17, R10, 0x2 ;  /* 0x0000000a11148211 */ /* 0x000fc800078210ff */
[----:B------:R-:W-:Y:S01]  /*5340*/  @!P0 LEA.HI.X R21, R17, R13, R26, 0x2, P1 ;  /* 0x0000000d11158211 */ /* 0x000fe200008f141a */
[----:B------:R-:W-:Y:S01]  /*5350*/  FMUL R26, R16, R9 ;  /* 0x00000009101a7220 */ /* 0x000fe20000400000 */
[----:B------:R1:W2:Y:S03]  /*5360*/  F2F.F16.F32 R17, R44 ;  /* 0x0000002c00117304 */ /* 0x0002a60000200800 */
        /* <DEDUP_REMOVED lines=9> */
[----:B------:R-:W-:-:S05]  /*5400*/  F2FP.F16.F32.PACK_AB R15, R32, R35 ;  /* 0x00000023200f723e */ /* 0x000fca00000000ff */
[----:B------:R0:W-:Y:S02]  /*5410*/  STG.E desc[UR8][R18.64], R15 ;  /* 0x0000000f12007986 */ /* 0x0001e4000c101908 */
.L_x_22477:
[----:B------:R-:W-:Y:S05]  /*5420*/  BSYNC B0 ;  /* 0x0000000000007941 */ /* 0x000fea0003800000 */
.L_x_22476:
        /* <DEDUP_REMOVED lines=8> */
[----:B------:R-:W-:-:S05]  /*54b0*/  F2FP.F16.F32.PACK_AB R13, R15, R26 ;  /* 0x0000001a0f0d723e */ /* 0x000fca00000000ff */
[----:B------:R0:W-:Y:S02]  /*54c0*/  STG.E desc[UR8][R18.64], R13 ;  /* 0x0000000d12007986 */ /* 0x0001e4000c101908 */
.L_x_22479:
[----:B------:R-:W-:Y:S05]  /*54d0*/  BSYNC B0 ;  /* 0x0000000000007941 */ /* 0x000fea0003800000 */
.L_x_22478:
[----:B------:R-:W1:Y:S01]  /*54e0*/  S2R R21, SR_TID.X ;  /* 0x0000000000157919 */ /* 0x000e620000002100 */
[----:B0-----:R-:W0:Y:S01]  /*54f0*/  F2F.F16.F32 R18, R28 ;  /* 0x0000001c00127304 */ /* 0x001e220000200800 */
[----:B------:R-:W-:Y:S01]  /*5500*/  ULDC.64 UR6, c[0x0][0x258] ;  /* 0x0000960000067ab9 */ /* 0x000fe20000000a00 */
[----:B------:R-:W3:Y:S01]  /*5510*/  S2UR UR5, SR_CgaCtaId ;  /* 0x00000000000579c3 */ /* 0x000ee20000008800 */
[----:B------:R-:W-:Y:S01]  /*5520*/  UIADD3 UR6, UP0, UR6, 0x3f, URZ ;  /* 0x0000003f06067890 */ /* 0x000fe2000ff1e03f */
[----:B------:R-:W-:Y:S01]  /*5530*/  ISETP.GE.U32.AND P1, PT, R5, R8, PT ;  /* 0x000000080500720c */ /* 0x000fe20003f26070 */
[----:B------:R-:W-:Y:S01]  /*5540*/  UMOV UR4, 0x400 ;  /* 0x0000040000047882 */ /* 0x000fe20000000000 */
[----:B------:R-:W-:Y:S01]  /*5550*/  FMNMX R33, |R22|, R33, !PT ;  /* 0x0000002116217209 */ /* 0x000fe20007800200 */
[----:B------:R-:W-:Y:S01]  /*5560*/  UIADD3.X UR7, URZ, UR7, URZ, UP0, !UPT ;  /* 0x000000073f077290 */ /* 0x000fe200087fe43f */
[----:B------:R-:W4:Y:S01]  /*5570*/  F2F.F16.F32 R27, R27 ;  /* 0x0000001b001b7304 */ /* 0x000f220000200800 */
[----:B------:R-:W-:Y:S01]  /*5580*/  LOP3.LUT R8, R23, 0x1ffffffc, RZ, 0xc0, !PT ;  /* 0x1ffffffc17087812 */ /* 0x000fe200078ec0ff */
[----:B------:R-:W-:Y:S01]  /*5590*/  UIADD3 UR4, UR4, 0x20, URZ ;  /* 0x0000002004047890 */ /* 0x000fe2000fffe03f */
[----:B------:R-:W-:Y:S01]  /*55a0*/  FMNMX R33, |R34|, R33, !PT ;  /* 0x0000002122217209 */ /* 0x000fe20007800200 */
[----:B------:R-:W-:Y:S01]  /*55b0*/  USHF.R.U32.HI UR10, URZ, 0x6, UR7 ;  /* 0x000000063f0a7899 */ /* 0x000fe20008011607 */
[----:B------:R-:W-:Y:S01]  /*55c0*/  IMAD R37, R12, 0x21, R29 ;  /* 0x000000210c257824 */ /* 0x000fe200078e021d */
[----:B------:R-:W-:Y:S01]  /*55d0*/  USHF.R.U64 UR6, UR6, 0x6, UR7 ;  /* 0x0000000606067899 */ /* 0x000fe20008001207 */
[----:B0-----:R-:W-:Y:S01]  /*55e0*/  IMAD.WIDE.U32 R18, R18, 0x10000, RZ ;  /* 0x0001000012127825 */ /* 0x001fe200078e00ff */
[----:B------:R-:W0:Y:S01]  /*55f0*/  F2F.F16.F32 R13, R32 ;  /* 0x00000020000d7304 */ /* 0x000e220000200800 */
[----:B------:R-:W-:Y:S01]  /*5600*/  BSSY B0, `(.L_x_22480) ;  /* 0x00000a9000007945 */ /* 0x000fe20003800000 */
[----:B------:R-:W-:Y:S01]  /*5610*/  LOP3.LUT R18, R18, R25, RZ, 0xfc, !PT ;  /* 0x0000001912127212 */ /* 0x000fe200078efcff */
[----:B------:R-:W-:-:S02]  /*5620*/  IMAD R25, R48, UR10, RZ ;  /* 0x0000000a30197c24 */ /* 0x000fc4000f8e02ff */
[----:B----4-:R-:W-:-:S03]  /*5630*/  IMAD.WIDE.U32 R22, R27, 0x10000, RZ ;  /* 0x000100001b167825 */ /* 0x010fc600078e00ff */
[----:B------:R-:W4:Y:S01]  /*5640*/  F2F.F16.F32 R26, R26 ;  /* 0x0000001a001a7304 */ /* 0x000f220000200800 */
[----:B---3--:R-:W-:Y:S01]  /*5650*/  ULEA UR4, UR5, UR4, 0x18 ;  /* 0x0000000405047291 */ /* 0x008fe2000f8ec03f */
[----:B------:R-:W-:Y:S01]  /*5660*/  IMAD R27, R49, UR6, R25 ;  /* 0x00000006311b7c24 */ /* 0x000fe2000f8e0219 */
[----:B--2---:R-:W-:Y:S01]  /*5670*/  LOP3.LUT R20, R22, R17, RZ, 0xfc, !PT ;  /* 0x0000001116147212 */ /* 0x004fe200078efcff */
[----:B------:R-:W-:Y:S01]  /*5680*/  IMAD.WIDE.U32 R48, R48, UR6, RZ ;  /* 0x0000000630307c25 */ /* 0x000fe2000f8e00ff */
[----:B------:R-:W-:Y:S01]  /*5690*/  ULDC.64 UR6, c[0x0][0x260] ;  /* 0x0000980000067ab9 */ /* 0x000fe20000000a00 */
[----:B-1----:R-:W-:Y:S02]  /*56a0*/  IADD3 R10, -R8, R21, RZ ;  /* 0x00000015080a7210 */ /* 0x002fe40007ffe1ff */
[----:B------:R-:W1:Y:S01]  /*56b0*/  F2F.F16.F32 R35, R35 ;  /* 0x0000002300237304 */ /* 0x000e620000200800 */
        /* <DEDUP_REMOVED lines=8> */
[----:B------:R-:W0:Y:S01]  /*5740*/  F2F.F16.F32 R15, R15 ;  /* 0x0000000f000f7304 */ /* 0x000e220000200800 */
        /* <DEDUP_REMOVED lines=55> */
.L_x_22484:
        /* <DEDUP_REMOVED lines=51> */
.L_x_22483:
[----:B------:R-:W-:Y:S05]  /*5df0*/  BSYNC B1 ;  /* 0x0000000000017941 */ /* 0x000fea0003800000 */
.L_x_22482:
        /* <DEDUP_REMOVED lines=15> */
.L_x_22486:
[----:B------:R-:W-:Y:S05]  /*5ef0*/  BSYNC B1 ;  /* 0x0000000000017941 */ /* 0x000fea0003800000 */
.L_x_22485:
        /* <DEDUP_REMOVED lines=25> */
.L_x_22481:
[----:B------:R-:W-:Y:S05]  /*6090*/  BSYNC B0 ;  /* 0x0000000000007941 */ /* 0x000fea0003800000 */
.L_x_22480:
        /* <DEDUP_REMOVED lines=30> */
.L_x_22492:
        /* <DEDUP_REMOVED lines=53> */
.L_x_22491:
[----:B------:R-:W-:-:S07]  /*65d0*/  VIADD R0, R2, 0x5 ;  /* 0x0000000502007836 */ /* 0x000fce0000000000 */
.L_x_22490:
[----:B------:R-:W-:Y:S05]  /*65e0*/  BSYNC B1 ;  /* 0x0000000000017941 */ /* 0x000fea0003800000 */
.L_x_22489:
        /* <DEDUP_REMOVED lines=17> */
.L_x_22494:
[----:B------:R-:W-:Y:S05]  /*6700*/  BSYNC B1 ;  /* 0x0000000000017941 */ /* 0x000fea0003800000 */
.L_x_22493:
        /* <DEDUP_REMOVED lines=24> */
.L_x_22488:
[----:B------:R-:W-:Y:S05]  /*6890*/  BSYNC B0 ;  /* 0x0000000000007941 */ /* 0x000fea0003800000 */
.L_x_22487:
        /* <DEDUP_REMOVED lines=42> */
.L_x_22505:
[----:B-1----:R-:W-:-:S07]  /*6b40*/  FMNMX R5, R2, R5, !PT ;  /* 0x0000000502057209 */ /* 0x002fce0007800000 */
.L_x_22497:
[----:B------:R-:W-:Y:S05]  /*6b50*/  BSYNC B0 ;  /* 0x0000000000007941 */ /* 0x000fea0003800000 */
.L_x_22496:
[----:B------:R-:W-:Y:S01]  /*6b60*/  ISETP.NE.AND P0, PT, R6, RZ, PT ;  /* 0x000000ff0600720c */ /* 0x000fe20003f05270 */
[----:B------:R-:W-:-:S12]  /*6b70*/  BSSY B0, `(.L_x_22495) ;  /* 0x0000004000007945 */ /* 0x000fd80003800000 */
[----:B------:R-:W-:Y:S05]  /*6b80*/  @P0 BRA `(.L_x_22499) ;  /* 0x0000000000080947 */ /* 0x000fea0003800000 */
[----:B0-----:R-:W0:Y:S02]  /*6b90*/  LDC.64 R2, c[0x0][0x238] ;  /* 0x00008e00ff027b82 */ /* 0x001e240000000a00 */
[----:B0-----:R1:W-:Y:S02]  /*6ba0*/  REDG.E.MAX.S32.STRONG.GPU desc[UR8][R2.64], R5 ;  /* 0x000000050200798e */ /* 0x0013e4000d10e388 */
.L_x_22499:
[----:B------:R-:W-:Y:S05]  /*6bb0*/  BSYNC B0 ;  /* 0x0000000000007941 */ /* 0x000fea0003800000 */
.L_x_22495:
        /* <DEDUP_REMOVED lines=13> */
[----:B--2---:R-:W-:Y:S05]  /*6c90*/  CALL.REL.NOINC `($__internal_507_$__cuda_sm20_rcp_rn_f32_slowpath) ;  /* 0x0000000400807944 */ /* 0x004fea0003c00000 */
[----:B------:R-:W-:Y:S05]  /*6ca0*/  BRA `(.L_x_22501) ;  /* 0x0000000000107947 */ /* 0x000fea0003800000 */
.L_x_22500:
[----:B------:R-:W0:Y:S02]  /*6cb0*/  MUFU.RCP R0, R9 ;  /* 0x0000000900007308 */ /* 0x000e240000001000 */
[----:B01-3--:R-:W-:-:S04]  /*6cc0*/  FFMA R2, R0, R9, -1 ;  /* 0xbf80000000027423 */ /* 0x00bfc80000000009 */
[----:B------:R-:W-:-:S04]  /*6cd0*/  FADD.FTZ R19, -R2, -RZ ;  /* 0x800000ff02137221 */ /* 0x000fc80000010100 */
[----:B------:R-:W-:-:S07]  /*6ce0*/  FFMA R19, R0, R19, R0 ;  /* 0x0000001300137223 */ /* 0x000fce0000000000 */
.L_x_22501:
[----:B------:R-:W0:Y:S02]  /*6cf0*/  LDC.64 R2, c[0x0][0x240] ;  /* 0x00009000ff027b82 */ /* 0x000e240000000a00 */
[----:B0-----:R-:W-:Y:S01]  /*6d00*/  STG.E desc[UR8][R2.64], R19 ;  /* 0x0000001302007986 */ /* 0x001fe2000c101908 */
[----:B------:R-:W-:Y:S05]  /*6d10*/  EXIT ;  /* 0x000000000000794d */ /* 0x000fea0003800000 */
.L_x_22498:
[----:B------:R-:W-:Y:S01]  /*6d20*/  IMAD.MOV.U32 R7, RZ, RZ, 0x4 ;  /* 0x00000004ff077424 */ /* 0x000fe200078e00ff */
[----:B------:R-:W-:Y:S01]  /*6d30*/  MOV R4, 0xffffffff ;  /* 0xffffffff00047802 */ /* 0x000fe20000000f00 */
[----:B------:R-:W-:-:S07]  /*6d40*/  IMAD.MOV.U32 R11, RZ, RZ, 0x1f ;  /* 0x0000001fff0b7424 */ /* 0x000fce00078e00ff */
[----:B012---:R-:W-:Y:S05]  /*6d50*/  WARPSYNC.COLLECTIVE R4, `(.L_x_22502) ;  /* 0x0000000004087348 */ /* 0x007fea0003c00000 */
[----:B-1----:R1:W3:Y:S02]  /*6d60*/  SHFL.DOWN P0, R5, R0, R7, R11 ;  /* 0x0800000700057389 */ /* 0x0022e4000000000b */
[----:B0123--:R-:W-:Y:S01]  /*6d70*/  ENDCOLLECTIVE ;  /* 0x000000000000791b */ /* 0x00ffe20003800000 */
.L_x_22502:
[----:B------:R-:W-:Y:S01]  /*6d80*/  MOV R7, 0x2 ;  /* 0x0000000200077802 */ /* 0x000fe20000000f00 */
[----:B------:R-:W-:-:S05]  /*6d90*/  IMAD.MOV.U32 R3, RZ, RZ, R5 ;  /* 0x000000ffff037224 */ /* 0x000fca00078e0005 */
[----:B------:R-:W-:-:S05]  /*6da0*/  FMNMX R3, R3, R0, !PT ;  /* 0x0000000003037209 */ /* 0x000fca0007800000 */
[----:B------:R-:W-:-:S07]  /*6db0*/  IMAD.MOV.U32 R0, RZ, RZ, R3 ;  /* 0x000000ffff007224 */ /* 0x000fce00078e0003 */
[----:B------:R-:W-:Y:S05]  /*6dc0*/  WARPSYNC.COLLECTIVE R4, `(.L_x_22503) ;  /* 0x0000000004087348 */ /* 0x000fea0003c00000 */
[----:B------:R0:W1:Y:S02]  /*6dd0*/  SHFL.DOWN P0, R5, R0, R7, R11 ;  /* 0x0800000700057389 */ /* 0x000064000000000b */
[----:B01----:R-:W-:Y:S01]  /*6de0*/  ENDCOLLECTIVE ;  /* 0x000000000000791b */ /* 0x003fe20003800000 */
.L_x_22503:
[----:B------:R-:W-:Y:S01]  /*6df0*/  MOV R7, 0x1 ;  /* 0x0000000100077802 */ /* 0x000fe20000000f00 */
[----:B------:R-:W-:-:S05]  /*6e00*/  IMAD.MOV.U32 R2, RZ, RZ, R5 ;  /* 0x000000ffff027224 */ /* 0x000fca00078e0005 */
[----:B------:R-:W-:-:S05]  /*6e10*/  FMNMX R2, R3, R2, !PT ;  /* 0x0000000203027209 */ /* 0x000fca0007800000 */
[----:B------:R-:W-:-:S07]  /*6e20*/  IMAD.MOV.U32 R0, RZ, RZ, R2 ;  /* 0x000000ffff007224 */ /* 0x000fce00078e0002 */
[----:B------:R-:W-:Y:S05]  /*6e30*/  WARPSYNC.COLLECTIVE R4, `(.L_x_22504) ;  /* 0x0000000004087348 */ /* 0x000fea0003c00000 */
[----:B------:R0:W1:Y:S02]  /*6e40*/  SHFL.DOWN P0, R5, R0, R7, R11 ;  /* 0x0800000700057389 */ /* 0x000064000000000b */
[----:B01----:R-:W-:Y:S01]  /*6e50*/  ENDCOLLECTIVE ;  /* 0x000000000000791b */ /* 0x003fe20003800000 */
.L_x_22504:
[----:B------:R-:W-:Y:S05]  /*6e60*/  BRA `(.L_x_22505) ;  /* 0xfffffffc00347947 */ /* 0x000fea000383ffff */
        .weak           $__internal_506_$__cuda_sm20_div_u64
        .type           $__internal_506_$__cuda_sm20_div_u64,@function
        .size           $__internal_506_$__cuda_sm20_div_u64,($__internal_507_$__cuda_sm20_rcp_rn_f32_slowpath - $__internal_506_$__cuda_sm20_div_u64)
$__internal_506_$__cuda_sm20_div_u64:
        /* <DEDUP_REMOVED lines=66> */
[----:B------:R-:W-:Y:S06]  /*7290*/  RET.REL.NODEC R4 `(_ZN18transformer_engine6detail38cast_transpose_fused_kernel_notalignedILb0ELb0ELb1EfNS_16CTDBiasDActParamIff6__halffEELi2ELi4ENS_5EmptyEXadL_ZNS_4siluIffEET_T0_RKS5_EEEEvT3_mmm) ;  /* 0xffffff8c04587950 */ /* 0x000fec0003c3ffff */
        .weak           $__internal_507_$__cuda_sm20_rcp_rn_f32_slowpath
        .type           $__internal_507_$__cuda_sm20_rcp_rn_f32_slowpath,@function
        .size           $__internal_507_$__cuda_sm20_rcp_rn_f32_slowpath,(.L_x_34992 - $__internal_507_$__cuda_sm20_rcp_rn_f32_slowpath)
$__internal_507_$__cuda_sm20_rcp_rn_f32_slowpath:
        /* <DEDUP_REMOVED lines=15> */
.L_x_22507:
        /* <DEDUP_REMOVED lines=33> */
.L_x_22509:
[----:B------:R0:W1:Y:S02]  /*75a0*/  MUFU.RCP R19, R0 ;  /* 0x0000000000137308 */ /* 0x0000640000001000 */
.L_x_22508:
[----:B------:R-:W-:Y:S05]  /*75b0*/  BSYNC B0 ;  /* 0x0000000000007941 */ /* 0x000fea0003800000 */
.L_x_22506:
[----:B------:R-:W-:Y:S01]  /*75c0*/  IMAD.MOV.U32 R20, RZ, RZ, R2 ;  /* 0x000000ffff147224 */ /* 0x000fe200078e0002 */
[----:B------:R-:W-:-:S04]  /*75d0*/  MOV R21, 0x0 ;  /* 0x0000000000157802 */ /* 0x000fc80000000f00 */
[----:B01----:R-:W-:Y:S05]  /*75e0*/  RET.REL.NODEC R20 `(_ZN18transformer_engine6detail38cast_transpose_fused_kernel_notalignedILb0ELb0ELb1EfNS_16CTDBiasDActParamIff6__halffEELi2ELi4ENS_5EmptyEXadL_ZNS_4siluIffEET_T0_RKS5_EEEEvT3_mmm) ;  /* 0xffffff8814847950 */ /* 0x003fea0003c3ffff */
.L_x_22510:
        /* <DEDUP_REMOVED lines=9> */
.L_x_34992:


//--------------------- .text._ZN18transformer_engine6detail38cast_transpose_fused_kernel_notalignedILb0ELb0ELb1EfNS_16CTDBiasDActParamIffffEELi2ELi2ENS_5EmptyEXadL_ZNS_4siluIffEET_T0_RKS4_EEEEvT3_mmm --------------------------
	.section	.text._ZN18transformer_engine6detail38cast_transpose_fused_kernel_notalignedILb0ELb0ELb1EfNS_16CTDBiasDActParamIffffEELi2ELi2ENS_5EmptyEXadL_ZNS_4siluIffEET_T0_RKS4_EEEEvT3_mmm,"ax",@progbits
	.align	128
        .global         _ZN18transformer_engine6detail38cast_transpose_fused_kernel_notalignedILb0ELb0ELb1EfNS_16CTDBiasDActParamIffffEELi2ELi2ENS_5EmptyEXadL_ZNS_4siluIffEET_T0_RKS4_EEEEvT3_mmm
        .type           _ZN18transformer_engine6detail38cast_transpose_fused_kernel_notalignedILb0ELb0ELb1EfNS_16CTDBiasDActParamIffffEELi2ELi2ENS_5EmptyEXadL_ZNS_4siluIffEET_T0_RKS4_EEEEvT3_mmm,@function
        .size           _ZN18transformer_engine6detail38cast_transpose_fused_kernel_notalignedILb0ELb0ELb1EfNS_16CTDBiasDActParamIffffEELi2ELi2ENS_5EmptyEXadL_ZNS_4siluIffEET_T0_RKS4_EEEEvT3_mmm,(.L_x_34994 - _ZN18transformer_engine6detail38cast_transpose_fused_kernel_notalignedILb0ELb0ELb1EfNS_16CTDBiasDActParamIffffEELi2ELi2ENS_5EmptyEXadL_ZNS_4siluIffEET_T0_RKS4_EEEEvT3_mmm)
        .other          _ZN18transformer_engine6detail38cast_transpose_fused_kernel_notalignedILb0ELb0ELb1EfNS_16CTDBiasDActParamIffffEELi2ELi2ENS_5EmptyEXadL_ZNS_4siluIffEET_T0_RKS4_EEEEvT3_mmm,@"STO_CUDA_ENTRY STV_DEFAULT"
_ZN18transformer_engine6detail38cast_transpose_fused_kernel_notalignedILb0ELb0ELb1EfNS_16CTDBiasDActParamIffffEELi2ELi2ENS_5EmptyEXadL_ZNS_4siluIffEET_T0_RKS4_EEEEvT3_mmm:
.text._ZN18transformer_engine6detail38cast_transpose_fused_kernel_notalignedILb0ELb0ELb1EfNS_16CTDBiasDActParamIffffEELi2ELi2ENS_5EmptyEXadL_ZNS_4siluIffEET_T0_RKS4_EEEEvT3_mmm:
[----:B------:R-:W-:Y:S01]  /*0000*/  LDC R1, c[0x0][0x28] ;  /* 0x00000a00ff017b82 */ /* 0x000fe20000000800 */
[----:B------:R-:W0:Y:S01]  /*0010*/  S2R R29, SR_CTAID.X ;  /* 0x00000000001d7919 */ /* 0x000e220000002500 */
[----:B------:R-:W-:Y:S01]  /*0020*/  ULDC UR4, c[0x0][0x0] ;  /* 0x0000000000047ab9 */ /* 0x000fe20000000800 */
[----:B------:R-:W-:Y:S01]  /*0030*/  ULDC.64 UR6, c[0x0][0x258] ;  /* 0x0000960000067ab9 */ /* 0x000fe20000000a00 */
[----:B------:R-:W1:Y:S01]  /*0040*/  S2R R14, SR_TID.X ;  /* 0x00000000000e7919 */ /* 0x000e620000002100 */
[----:B------:R-:W-:Y:S01]  /*0050*/  UIADD3 UR6, UP0, UR6, 0x3f, URZ ;  /* 0x0000003f06067890 */ /* 0x000fe2000ff1e03f */
[----:B0-----:R-:W-:Y:S01]  /*0060*/  IMAD R29, R29, UR4, RZ ;  /* 0x000000041d1d7c24 */ /* 0x001fe2000f8e02ff */
[----:B------:R-:W-:Y:S01]  /*0070*/  ULDC.64 UR4, c[0x0][0x268] ;  /* 0x00009a0000047ab9 */ /* 0x000fe20000000a00 */
[----:B-1----:R-:W-:-:S04]  /*0080*/  SHF.R.U32.HI R0, RZ, 0x8, R14 ;  /* 0x00000008ff007819 */ /* 0x002fc8000001160e */
[----:B------:R-:W-:-:S04]  /*0090*/  LEA.HI R28, R29, R0, RZ, 0x18 ;  /* 0x000000001d1c7211 */ /* 0x000fc800078fc0ff */
[----:B------:R-:W-:Y:S01]  /*00a0*/  ISETP.GE.U32.AND P0, PT, R28, UR4, PT ;  /* 0x000000041c007c0c */ /* 0x000fe2000bf06070 */
[----:B------:R-:W-:-:S03]  /*00b0*/  UIADD3.X UR4, URZ, UR7, URZ, UP0, !UPT ;  /* 0x000000073f047290 */ /* 0x000fc600087fe43f */
[----:B------:R-:W-:-:S13]  /*00c0*/  ISETP.GE.U32.AND.EX P0, PT, RZ, UR5, PT, P0 ;  /* 0x00000005ff007c0c */ /* 0x000fda000bf06100 */
[----:B------:R-:W-:Y:S05]  /*00d0*/  @P0 EXIT ;  /* 0x000000000000094d */ /* 0x000fea0003800000 */
[----:B------:R-:W-:Y:S02]  /*00e0*/  USHF.R.U32.HI UR7, URZ, 0x6, UR4 ;  /* 0x000000063f077899 */ /* 0x000fe40008011604 */
[----:B------:R-:W-:Y:S02]  /*00f0*/  USHF.R.U64 UR6, UR6, 0x6, UR4 ;  /* 0x0000000606067899 */ /* 0x000fe40008001204 */
[----:B------:R-:W-:-:S06]  /*0100*/  ULOP3.LUT UP0, URZ, UR7, 0x3ffffff, URZ, 0xc0, !UPT ;  /* 0x03ffffff073f7892 */ /* 0x000fcc000f80c03f */
[----:B------:R-:W-:-:S13]  /*0110*/  PLOP3.LUT P0, PT, PT, PT, UP0, 0x80, 0x0 ;  /* 0x000000000000781c */ /* 0x000fda0003f0f008 */
[----:B------:R-:W-:Y:S05]  /*0120*/  @!P0 BRA `(.L_x_22511) ;  /* 0x0000000000288947 */ /* 0x000fea0003800000 */
[----:B------:R-:W-:-:S07]  /*0130*/  MOV R2, 0x150 ;  /* 0x0000015000027802 */ /* 0x000fce0000000f00 */
[----:B------:R-:W-:Y:S05]  /*0140*/  CALL.REL.NOINC `($__internal_508_$__cuda_sm20_div_u64) ;  /* 0x0000004000a47944 */ /* 0x000fea0003c00000 */
        /* <DEDUP_REMOVED lines=8> */
.L_x_22511:
[----:B------:R-:W0:Y:S01]  /*01d0*/  I2F.U32.RP R4, UR6 ;  /* 0x0000000600047d06 */ /* 0x000e220008209000 */
[----:B------:R-:W-:Y:S01]  /*01e0*/  ISETP.NE.U32.AND P2, PT, RZ, UR6, PT ;  /* 0x00000006ff007c0c */ /* 0x000fe2000bf45070 */
[----:B------:R-:W-:Y:S01]  /*01f0*/  IMAD.MOV.U32 R55, RZ, RZ, RZ ;  /* 0x000000ffff377224 */ /* 0x000fe200078e00ff */
[----:B------:R-:W-:-:S05]  /*0200*/  MOV R19, RZ ;  /* 0x000000ff00137202 */ /* 0x000fca0000000f00 */
[----:B0-----:R-:W0:Y:S02]  /*0210*/  MUFU.RCP R4, R4 ;  /* 0x0000000400047308 */ /* 0x001e240000001000 */
[----:B0-----:R-:W-:-:S06]  /*0220*/  VIADD R2, R4, 0xffffffe ;  /* 0x0ffffffe04027836 */ /* 0x001fcc0000000000 */
[----:B------:R0:W1:Y:S02]  /*0230*/  F2I.FTZ.U32.TRUNC.NTZ R3, R2 ;  /* 0x0000000200037305 */ /* 0x000064000021f000 */
[----:B0-----:R-:W-:Y:S01]  /*0240*/  HFMA2.MMA R2, -RZ, RZ, 0, 0 ;  /* 0x00000000ff027435 */ /* 0x001fe200000001ff */
[----:B-1----:R-:W-:-:S04]  /*0250*/  IMAD.MOV R5, RZ, RZ, -R3 ;  /* 0x000000ffff057224 */ /* 0x002fc800078e0a03 */
[----:B------:R-:W-:-:S05]  /*0260*/  IMAD R5, R5, UR6, RZ ;  /* 0x0000000605057c24 */ /* 0x000fca000f8e02ff */
        /* <DEDUP_REMOVED lines=12> */
.L_x_22512:
[----:B------:R-:W-:Y:S01]  /*0330*/  ULDC.64 UR16, c[0x0][0x260] ;  /* 0x0000980000107ab9 */ /* 0x000fe20000000a00 */
[----:B------:R-:W-:Y:S01]  /*0340*/  ULDC.64 UR4, c[0x0][0x258] ;  /* 0x0000960000047ab9 */ /* 0x000fe20000000a00 */
[----:B------:R-:W-:Y:S01]  /*0350*/  USHF.R.U64 UR11, UR16, 0x1, UR17 ;  /* 0x00000001100b7899 */ /* 0x000fe20008001211 */
[----:B------:R-:W-:Y:S01]  /*0360*/  SHF.L.U64.HI R2, R54, 0x5, R55 ;  /* 0x0000000536027819 */ /* 0x000fe20000010237 */
        /* <DEDUP_REMOVED lines=8> */
[C---:B------:R-:W-:Y:S01]  /*03f0*/  IMAD.SHL.U32 R10, R13.reuse, 0x4, RZ ;  /* 0x000000040d0a7824 */ /* 0x040fe200078e00ff */
[----:B------:R-:W-:Y:S01]  /*0400*/  IADD3.X R2, ~R2, UR12, RZ, P1, !PT ;  /* 0x0000000c02027c10 */ /* 0x000fe20008ffe5ff */
[----:B------:R-:W-:Y:S01]  /*0410*/  IMAD R12, R13, -0x4, R14 ;  /* 0xfffffffc0d0c7824 */ /* 0x000fe200078e020e */
[----:B------:R-:W-:Y:S01]  /*0420*/  ISETP.LT.U32.AND P1, PT, R9, 0x20, PT ;  /* 0x000000200900780c */ /* 0x000fe20003f21070 */
[----:B------:R-:W-:Y:S01]  /*0430*/  IMAD R5, R54, UR5, R5 ;  /* 0x0000000536057c24 */ /* 0x000fe2000f8e0205 */
[----:B------:R-:W-:Y:S01]  /*0440*/  IADD3.X R3, ~R3, UR14, RZ, P0, !PT ;  /* 0x0000000e03037c10 */ /* 0x000fe200087fe5ff */
[----:B------:R-:W-:Y:S01]  /*0450*/  ULDC.64 UR8, c[0x0][0x210] ;  /* 0x0000840000087ab9 */ /* 0x000fe20000000a00 */
[----:B------:R-:W-:-:S02]  /*0460*/  ISETP.LT.U32.AND P0, PT, R8, 0x20, PT ;  /* 0x000000200800780c */ /* 0x000fc40003f01070 */
[----:B------:R-:W-:Y:S02]  /*0470*/  CS2R R26, SRZ ;  /* 0x00000000001a7805 */ /* 0x000fe4000001ff00 */
[----:B------:R-:W-:Y:S01]  /*0480*/  ISETP.LT.U32.AND.EX P1, PT, R2, RZ, PT, P1 ;  /* 0x000000ff0200720c */ /* 0x000fe20003f21110 */
[----:B------:R-:W-:Y:S01]  /*0490*/  ULDC.64 UR18, c[0x0][0x230] ;  /* 0x00008c0000127ab9 */ /* 0x000fe20000000a00 */
[----:B------:R-:W-:Y:S01]  /*04a0*/  ISETP.LT.U32.AND.EX P0, PT, R3, RZ, PT, P0 ;  /* 0x000000ff0300720c */ /* 0x000fe20003f01100 */
[----:B------:R-:W-:Y:S01]  /*04b0*/  IMAD.WIDE.U32 R2, R54, UR4, R18 ;  /* 0x0000000436027c25 */ /* 0x000fe2000f8e0012 */
[----:B------:R-:W-:Y:S02]  /*04c0*/  LOP3.LUT R10, R10, 0x1c, RZ, 0xe2, !PT ;  /* 0x0000001c0a0a7812 */ /* 0x000fe400078ee2ff */
[----:B------:R-:W-:Y:S01]  /*04d0*/  SEL R9, R9, 0x20, P1 ;  /* 0x0000002009097807 */ /* 0x000fe20000800000 */
[----:B------:R-:W-:Y:S01]  /*04e0*/  IMAD.IADD R3, R3, 0x1, R5 ;  /* 0x0000000103037824 */ /* 0x000fe200078e0205 */
[----:B------:R-:W-:-:S02]  /*04f0*/  SHF.R.U32.HI R11, RZ, 0x2, R14 ;  /* 0x00000002ff0b7819 */ /* 0x000fc4000001160e */
[----:B------:R-:W-:Y:S02]  /*0500*/  SEL R8, R8, 0x20, P0 ;  /* 0x0000002008087807 */ /* 0x000fe40000000000 */
[----:B------:R-:W-:Y:S02]  /*0510*/  LOP3.LUT R21, R12, 0x1f, RZ, 0xc0, !PT ;  /* 0x0000001f0c157812 */ /* 0x000fe400078ec0ff */
[----:B------:R-:W-:Y:S02]  /*0520*/  ISETP.GE.U32.AND P0, PT, R10, R9, PT ;  /* 0x000000090a00720c */ /* 0x000fe40003f06070 */
[----:B------:R-:W-:Y:S02]  /*0530*/  LOP3.LUT R11, R11, 0x38, RZ, 0xc0, !PT ;  /* 0x000000380b0b7812 */ /* 0x000fe400078ec0ff */
[----:B------:R-:W-:Y:S02]  /*0540*/  ISETP.LT.U32.AND P0, PT, R21, R8, !P0 ;  /* 0x000000081500720c */ /* 0x000fe40004701070 */
[----:B------:R-:W-:Y:S01]  /*0550*/  LEA R37, P1, R2, UR8, 0x8 ;  /* 0x0000000802257c11 */ /* 0x000fe2000f8240ff */
[----:B------:R-:W-:-:S03]  /*0560*/  IMAD.WIDE.U32 R40, R11, UR13, RZ ;  /* 0x0000000d0b287c25 */ /* 0x000fc6000f8e00ff */
[----:B------:R-:W-:Y:S01]  /*0570*/  LEA.HI.X R36, R2, UR9, R3, 0x8, P1 ;  /* 0x0000000902247c11 */ /* 0x000fe200088f4403 */
[----:B------:R-:W-:Y:S01]  /*0580*/  IMAD R49, R11, UR14, RZ ;  /* 0x0000000e0b317c24 */ /* 0x000fe2000f8e02ff */
[----:B------:R-:W-:Y:S01]  /*0590*/  IADD3 R31, P2, R21, R40, RZ ;  /* 0x00000028151f7210 */ /* 0x000fe20007f5e0ff */
[----:B------:R-:W-:Y:S02]  /*05a0*/  ULDC.64 UR8, c[0x0][0x208] ;  /* 0x0000820000087ab9 */ /* 0x000fe40000000a00 */
[----:B------:R-:W-:Y:S02]  /*05b0*/  IMAD.IADD R49, R41, 0x1, R49 ;  /* 0x0000000129317824 */ /* 0x000fe400078e0231 */
[----:B------:R-:W-:Y:S02]  /*05c0*/  @P0 LEA R6, P1, R31, R37, 0x3 ;  /* 0x000000251f060211 */ /* 0x000fe400078218ff */
[----:B------:R-:W-:-:S05]  /*05d0*/  IMAD.X R30, RZ, RZ, R49, P2 ;  /* 0x000000ffff1e7224 */ /* 0x000fca00010e0631 */
[----:B------:R-:W-:-:S05]  /*05e0*/  @P0 LEA.HI.X R7, R31, R36, R30, 0x3, P1 ;  /* 0x000000241f070211 */ /* 0x000fca00008f1c1e */
[----:B------:R0:W2:Y:S01]  /*05f0*/  @P0 LDG.E.64 R26, desc[UR8][R6.64] ;  /* 0x00000008061a0981 */ /* 0x0000a2000c1e1b00 */
[----:B------:R-:W-:Y:S01]  /*0600*/  ISETP.NE.U32.AND P1, PT, RZ, UR18, PT ;  /* 0x00000012ff007c0c */ /* 0x000fe2000bf25070 */
[----:B------:R-:W-:Y:S01]  /*0610*/  VIADD R47, R12, 0xffffffff ;  /* 0xffffffff0c2f7836 */ /* 0x000fe20000000000 */
[----:B------:R-:W-:Y:S01]  /*0620*/  IADD3 R4, R10, 0x1, RZ ;  /* 0x000000010a047810 */ /* 0x000fe20007ffe0ff */
[----:B------:R-:W-:Y:S01]  /*0630*/  IMAD.U32 R23, RZ, RZ, UR13 ;  /* 0x0000000dff177e24 */ /* 0x000fe2000f8e00ff */
[----:B------:R-:W-:Y:S02]  /*0640*/  ISETP.NE.AND.EX P1, PT, RZ, UR19, PT, P1 ;  /* 0x00000013ff007c0c */ /* 0x000fe4000bf25310 */
[----:B------:R-:W-:Y:S02]  /*0650*/  ISETP.GE.U32.AND P2, PT, R4, R9, PT ;  /* 0x000000090400720c */ /* 0x000fe40003f46070 */
[----:B------:R-:W-:-:S04]  /*0660*/  LOP3.LUT R47, R47, 0x1f, RZ, 0xc0, !PT ;  /* 0x0000001f2f2f7812 */ /* 0x000fc800078ec0ff */
[C---:B------:R-:W-:Y:S02]  /*0670*/  ISETP.LT.U32.AND P2, PT, R47.reuse, R8, !P2 ;  /* 0x000000082f00720c */ /* 0x040fe40005741070 */
[----:B------:R-:W-:-:S03]  /*0680*/  IADD3 R4, P3, R47, R40, RZ ;  /* 0x000000282f047210 */ /* 0x000fc60007f7e0ff */
[----:B------:R-:W1:Y:S02]  /*0690*/  @P1 LDC.64 R24, c[0x0][0x230] ;  /* 0x00008c00ff181b82 */ /* 0x000e640000000a00 */
[----:B------:R-:W-:Y:S01]  /*06a0*/  IMAD.X R5, RZ, RZ, R49, P3 ;  /* 0x000000ffff057224 */ /* 0x000fe200018e0631 */
[----:B------:R-:W-:Y:S02]  /*06b0*/  MOV R39, 0x437c0000 ;  /* 0x437c000000277802 */ /* 0x000fe40000000f00 */
[----:B------:R-:W-:Y:S02]  /*06c0*/  CS2R R34, SRZ ;  /* 0x0000000000227805 */ /* 0x000fe4000001ff00 */
[----:B------:R-:W-:Y:S01]  /*06d0*/  @P0 IADD3 R32, P3, R31, UR13, RZ ;  /* 0x0000000d1f200c10 */ /* 0x000fe2000ff7e0ff */
[----:B------:R-:W-:Y:S01]  /*06e0*/  VOTEU.ANY UP0, P2 ;  /* 0x00000000003f7886 */ /* 0x000fe20001000100 */
[----:B------:R-:W-:-:S04]  /*06f0*/  @P2 IMAD.WIDE.U32 R22, R23, 0x3, R4 ;  /* 0x0000000317162825 */ /* 0x000fc800078e0004 */
[----:B------:R-:W-:Y:S01]  /*0700*/  @UP0 ULOP3.LUT UR4, UR4, 0xfffffffe, URZ, 0xc0, !UPT ;  /* 0xfffffffe04040892 */ /* 0x000fe2000f8ec03f */
[----:B-1----:R1:W3:Y:S01]  /*0710*/  @P1 LDG.E R15, desc[UR8][R24.64] ;  /* 0x00000008180f1981 */ /* 0x0022e2000c1e1900 */
[----:B------:R-:W-:-:S04]  /*0720*/  @UP0 ULOP3.LUT UR5, UR5, 0x1fffffff, URZ, 0xc0, !UPT ;  /* 0x1fffffff05050892 */ /* 0x000fc8000f8ec03f */
[----:B------:R-:W-:Y:S01]  /*0730*/  @P2 IADD3 R17, P4, R4, UR4, RZ ;  /* 0x0000000404112c10 */ /* 0x000fe2000ff9e0ff */
[----:B------:R-:W-:-:S03]  /*0740*/  @UP0 UIMAD UR10, UR14, 0x3, URZ ;  /* 0x000000030e0a08a4 */ /* 0x000fc6000f8e023f */
[----:B------:R-:W-:Y:S01]  /*0750*/  @P2 IADD3.X R20, R5, UR5, RZ, P4, !PT ;  /* 0x0000000505142c10 */ /* 0x000fe2000a7fe4ff */
[----:B------:R-:W-:Y:S01]  /*0760*/  IMAD R19, R19, UR16, RZ ;  /* 0x0000001013137c24 */ /* 0x000fe2000f8e02ff */
[-C--:B------:R-:W-:Y:S01]  /*0770*/  @P2 LEA R16, P4, R17, R37.reuse, 0x3 ;  /* 0x0000002511102211 */ /* 0x080fe200078818ff */
[----:B0-----:R-:W-:Y:S01]  /*0780*/  @P2 VIADD R7, R23, UR10 ;  /* 0x0000000a17072c36 */ /* 0x001fe20008000000 */
[----:B------:R-:W-:Y:S01]  /*0790*/  @P2 LEA R6, P5, R22, R37, 0x3 ;  /* 0x0000002516062211 */ /* 0x000fe200078a18ff */
[----:B------:R-:W-:Y:S01]  /*07a0*/  IMAD.MOV.U32 R23, RZ, RZ, 0x3bbb989d ;  /* 0x3bbb989dff177424 */ /* 0x000fe200078e00ff */
[----:B------:R-:W-:Y:S02]  /*07b0*/  @P2 LEA.HI.X R17, R17, R36, R20, 0x3, P4 ;  /* 0x0000002411112211 */ /* 0x000fe400020f1c14 */
[----:B------:R-:W-:Y:S02]  /*07c0*/  @P0 IADD3.X R33, R30, UR14, RZ, P3, !PT ;  /* 0x0000000e1e210c10 */ /* 0x000fe40009ffe4ff */
[----:B-1----:R-:W-:-:S02]  /*07d0*/  CS2R R24, SRZ ;  /* 0x0000000000187805 */ /* 0x002fc4000001ff00 */
[----:B------:R-:W-:Y:S01]  /*07e0*/  @P2 LEA.HI.X R7, R22, R36, R7, 0x3, P5 ;  /* 0x0000002416072211 */ /* 0x000fe200028f1c07 */
[----:B------:R-:W-:Y:S01]  /*07f0*/  ULDC.64 UR4, c[0x0][0x220] ;  /* 0x0000880000047ab9 */ /* 0x000fe20000000a00 */
[----:B------:R-:W-:-:S03]  /*0800*/  @P0 LEA R4, P3, R32, R37, 0x3 ;  /* 0x0000002520040211 */ /* 0x000fc600078618ff */
[----:B------:R-:W5:Y:S01]  /*0810*/  @P2 LDG.E.64 R34, desc[UR8][R6.64] ;  /* 0x0000000806222981 */ /* 0x000f62000c1e1b00 */
[----:B------:R-:W-:Y:S02]  /*0820*/  @P0 LEA.HI.X R5, R32, R36, R33, 0x3, P3 ;  /* 0x0000002420050211 */ /* 0x000fe400018f1c21 */
[----:B------:R-:W-:-:S03]  /*0830*/  CS2R R32, SRZ ;  /* 0x0000000000207805 */ /* 0x000fc6000001ff00 */
[----:B------:R0:W5:Y:S01]  /*0840*/  @P0 LDG.E.64 R24, desc[UR8][R4.64] ;  /* 0x0000000804180981 */ /* 0x000162000c1e1b00 */
[----:B------:R-:W-:-:S03]  /*0850*/  IMAD R19, R18, UR17, R19 ;  /* 0x0000001112137c24 */ /* 0x000fc6000f8e0213 */
[----:B------:R1:W5:Y:S01]  /*0860*/  @P2 LDG.E.64 R32, desc[UR8][R16.64] ;  /* 0x0000000810202981 */ /* 0x000362000c1e1b00 */
[----:B0-----:R-:W-:Y:S02]  /*0870*/  IMAD.MOV.U32 R4, RZ, RZ, R54 ;  /* 0x000000ffff047224 */ /* 0x001fe400078e0036 */
[----:B------:R-:W-:Y:S02]  /*0880*/  IMAD.MOV.U32 R5, RZ, RZ, R55 ;  /* 0x000000ffff057224 */ /* 0x000fe400078e0037 */
[----:B-1----:R-:W-:Y:S02]  /*0890*/  IMAD.SHL.U32 R17, R2, 0x40, RZ ;  /* 0x0000004002117824 */ /* 0x002fe400078e00ff */
[----:B------:R-:W-:Y:S01]  /*08a0*/  IMAD.WIDE.U32 R4, R18, UR16, R4 ;  /* 0x0000001012047c25 */ /* 0x000fe2000f8e0004 */
[----:B------:R-:W-:Y:S01]  /*08b0*/  ULDC.64 UR16, c[0x0][0x228] ;  /* 0x00008a0000107ab9 */ /* 0x000fe20000000a00 */
[----:B------:R-:W-:Y:S01]  /*08c0*/  SHF.L.U64.HI R2, R2, 0x6, R3 ;  /* 0x0000000602027819 */ /* 0x000fe20000010203 */
[----:B------:R-:W-:Y:S01]  /*08d0*/  UMOV UR10, 0x3f800000 ;  /* 0x3f800000000a7882 */ /* 0x000fe20000000000 */
[----:B------:R-:W-:-:S02]  /*08e0*/  LEA R7, P2, R4, UR16, 0x8 ;  /* 0x0000001004077c11 */ /* 0x000fc4000f8440ff */
[----:B------:R-:W-:Y:S01]  /*08f0*/  IADD3 R3, R5, R19, RZ ;  /* 0x0000001305037210 */ /* 0x000fe20007ffe0ff */
[----:B------:R-:W-:Y:S01]  /*0900*/  IMAD.SHL.U32 R0, R0, 0x20, RZ ;  /* 0x0000002000007824 */ /* 0x000fe200078e00ff */
[----:B------:R-:W-:Y:S01]  /*0910*/  LOP3.LUT R5, R14, 0x1f, RZ, 0xc0, !PT ;  /* 0x0000001f0e057812 */ /* 0x000fe200078ec0ff */
[----:B------:R-:W-:Y:S01]  /*0920*/  BSSY B1, `(.L_x_22513) ;  /* 0x000001a000017945 */ /* 0x000fe20003800000 */
[----:B------:R-:W-:Y:S01]  /*0930*/  LEA.HI.X R4, R4, UR17, R3, 0x8, P2 ;  /* 0x0000001104047c11 */ /* 0x000fe200090f4403 */
        /* <DEDUP_REMOVED lines=11> */
[----:B---3--:R-:W-:Y:S02]  /*09f0*/  @P1 R2UR UR10, R15 ;  /* 0x000000000f0a12ca */ /* 0x008fe400000e0000 */
[----:B------:R-:W-:-:S04]  /*0a00*/  LEA R6, P1, R17, UR4, 0x2 ;  /* 0x0000000411067c11 */ /* 0x000fc8000f8210ff */
[----:B------:R-:W-:Y:S02]  /*0a10*/  LEA.HI.X R3, R17, UR5, R2, 0x2, P1 ;  /* 0x0000000511037c11 */ /* 0x000fe400088f1402 */
[----:B------:R-:W-:-:S03]  /*0a20*/  LOP3.LUT R2, R0, 0xffffffe0, R5, 0xe2, !PT ;  /* 0xffffffe000027812 */ /* 0x000fc600078ee205 */
[----:B------:R-:W-:Y:S05]  /*0a30*/  @P0 BRA `(.L_x_22514) ;  /* 0x0000000000100947 */ /* 0x000fea0003800000 */
[----:B------:R-:W-:Y:S01]  /*0a40*/  IMAD.MOV.U32 R0, RZ, RZ, R20 ;  /* 0x000000ffff007224 */ /* 0x000fe200078e0014 */
[----:B------:R-:W-:-:S07]  /*0a50*/  MOV R16, 0xa70 ;  /* 0x00000a7000107802 */ /* 0x000fce0000000f00 */
[----:B-----5:R-:W-:Y:S05]  /*0a60*/  CALL.REL.NOINC `($__internal_509_$__cuda_sm20_rcp_rn_f32_slowpath) ;  /* 0x0000003c00687944 */ /* 0x020fea0003c00000 */
[----:B------:R-:W-:Y:S05]  /*0a70*/  BRA `(.L_x_22515) ;  /* 0x0000000000107947 */ /* 0x000fea0003800000 */
.L_x_22514:
[----:B------:R-:W0:Y:S02]  /*0a80*/  MUFU.RCP R17, R20 ;  /* 0x0000001400117308 */ /* 0x000e240000001000 */
[----:B0-----:R-:W-:-:S04]  /*0a90*/  FFMA R0, R20, R17, -1 ;  /* 0xbf80000014007423 */ /* 0x001fc80000000011 */
[----:B------:R-:W-:-:S04]  /*0aa0*/  FADD.FTZ R0, -R0, -RZ ;  /* 0x800000ff00007221 */ /* 0x000fc80000010100 */
[----:B------:R-:W-:-:S07]  /*0ab0*/  FFMA R17, R17, R0, R17 ;  /* 0x0000000011117223 */ /* 0x000fce0000000011 */
.L_x_22515:
[----:B------:R-:W-:Y:S05]  /*0ac0*/  BSYNC B1 ;  /* 0x0000000000017941 */ /* 0x000fea0003800000 */
.L_x_22513:
        /* <DEDUP_REMOVED lines=18> */
[----:B-----5:R-:W-:Y:S05]  /*0bf0*/  CALL.REL.NOINC `($__internal_509_$__cuda_sm20_rcp_rn_f32_slowpath) ;  /* 0x0000003c00047944 */ /* 0x020fea0003c00000 */
[----:B------:R-:W-:Y:S05]  /*0c00*/  BRA `(.L_x_22518) ;  /* 0x0000000000107947 */ /* 0x000fea0003800000 */
.L_x_22517:
[----:B------:R-:W0:Y:S02]  /*0c10*/  MUFU.RCP R17, R18 ;  /* 0x0000001200117308 */ /* 0x000e240000001000 */
[----:B0-----:R-:W-:-:S04]  /*0c20*/  FFMA R0, R18, R17, -1 ;  /* 0xbf80000012007423 */ /* 0x001fc80000000011 */
[----:B------:R-:W-:-:S04]  /*0c30*/  FADD.FTZ R0, -R0, -RZ ;  /* 0x800000ff00007221 */ /* 0x000fc80000010100 */
[----:B------:R-:W-:-:S07]  /*0c40*/  FFMA R17, R17, R0, R17 ;  /* 0x0000000011117223 */ /* 0x000fce0000000011 */
.L_x_22518:
[----:B------:R-:W-:Y:S05]  /*0c50*/  BSYNC B1 ;  /* 0x0000000000017941 */ /* 0x000fea0003800000 */
.L_x_22516:
[----:B------:R-:W-:Y:S01]  /*0c60*/  IMAD.MOV.U32 R15, RZ, RZ, 0x3bbb989d ;  /* 0x3bbb989dff0f7424 */ /* 0x000fe200078e00ff */
[----:B------:R-:W-:Y:S01]  /*0c70*/  BSSY B1, `(.L_x_22519) ;  /* 0x0000017000017945 */ /* 0x000fe20003800000 */
[----:B------:R-:W-:Y:S02]  /*0c80*/  IMAD.MOV.U32 R19, RZ, RZ, 0x437c0000 ;  /* 0x437c0000ff137424 */ /* 0x000fe400078e00ff */
        /* <DEDUP_REMOVED lines=15> */
[----:B------:R-:W-:Y:S05]  /*0d80*/  CALL.REL.NOINC `($__internal_509_$__cuda_sm20_rcp_rn_f32_slowpath) ;  /* 0x0000003800a07944 */ /* 0x000fea0003c00000 */
[----:B------:R-:W-:Y:S05]  /*0d90*/  BRA `(.L_x_22521) ;  /* 0x0000000000107947 */ /* 0x000fea0003800000 */
.L_x_22520:
[----:B------:R-:W0:Y:S02]  /*0da0*/  MUFU.RCP R17, R16 ;  /* 0x0000001000117308 */ /* 0x000e240000001000 */
[----:B0-----:R-:W-:-:S04]  /*0db0*/  FFMA R0, R16, R17, -1 ;  /* 0xbf80000010007423 */ /* 0x001fc80000000011 */
[----:B------:R-:W-:-:S04]  /*0dc0*/  FADD.FTZ R0, -R0, -RZ ;  /* 0x800000ff00007221 */ /* 0x000fc80000010100 */
[----:B------:R-:W-:-:S07]  /*0dd0*/  FFMA R17, R17, R0, R17 ;  /* 0x0000000011117223 */ /* 0x000fce0000000011 */
.L_x_22521:
[----:B------:R-:W-:Y:S05]  /*0de0*/  BSYNC B1 ;  /* 0x0000000000017941 */ /* 0x000fea0003800000 */
.L_x_22519:
        /* <DEDUP_REMOVED lines=18> */
[----:B------:R-:W-:Y:S05]  /*0f10*/  CALL.REL.NOINC `($__internal_509_$__cuda_sm20_rcp_rn_f32_slowpath) ;  /* 0x00000038003c7944 */ /* 0x000fea0003c00000 */
[----:B------:R-:W-:Y:S05]  /*0f20*/  BRA `(.L_x_22524) ;  /* 0x0000000000107947 */ /* 0x000fea0003800000 */
.L_x_22523:
[----:B------:R-:W0:Y:S02]  /*0f30*/  MUFU.RCP R17, R18 ;  /* 0x0000001200117308 */ /* 0x000e240000001000 */
[----:B0-----:R-:W-:-:S04]  /*0f40*/  FFMA R0, R18, R17, -1 ;  /* 0xbf80000012007423 */ /* 0x001fc80000000011 */
[----:B------:R-:W-:-:S04]  /*0f50*/  FADD.FTZ R0, -R0, -RZ ;  /* 0x800000ff00007221 */ /* 0x000fc80000010100 */
[----:B------:R-:W-:-:S07]  /*0f60*/  FFMA R17, R17, R0, R17 ;  /* 0x0000000011117223 */ /* 0x000fce0000000011 */
.L_x_22524:
[----:B------:R-:W-:Y:S05]  /*0f70*/  BSYNC B1 ;  /* 0x0000000000017941 */ /* 0x000fea0003800000 */
.L_x_22522:
[CC--:B------:R-:W-:Y:S01]  /*0f80*/  ISETP.GE.U32.AND P0, PT, R10.reuse, R9.reuse, PT ;  /* 0x000000090a00720c */ /* 0x0c0fe20003f06070 */
[----:B------:R-:W-:Y:S01]  /*0f90*/  ULDC.64 UR4, c[0x0][0x258] ;  /* 0x0000960000047ab9 */ /* 0x000fe20000000a00 */
[----:B------:R-:W-:Y:S01]  /*0fa0*/  IADD3 R0, R10, 0x2, RZ ;  /* 0x000000020a007810 */ /* 0x000fe20007ffe0ff */
[----:B------:R-:W-:Y:S01]  /*0fb0*/  ULOP3.LUT UR4, UR4, 0xfffffffe, URZ, 0xc0, !UPT ;  /* 0xfffffffe04047892 */ /* 0x000fe2000f8ec03f */
[----:B------:R-:W-:Y:S01]  /*0fc0*/  ISETP.GE.U32.OR P0, PT, R21, R8, P0 ;  /* 0x000000081500720c */ /* 0x000fe20000706470 */
[----:B------:R-:W-:Y:S01]  /*0fd0*/  VIADD R21, R12, 0x1e ;  /* 0x0000001e0c157836 */ /* 0x000fe20000000000 */
[----:B------:R-:W-:Y:S01]  /*0fe0*/  ISETP.GE.U32.AND P1, PT, R0, R9, PT ;  /* 0x000000090000720c */ /* 0x000fe20003f26070 */
[----:B------:R-:W-:Y:S01]  /*0ff0*/  FMUL R0, R17, R25 ;  /* 0x0000001911007220 */ /* 0x000fe20000400000 */
[----:B------:R-:W-:Y:S02]  /*1000*/  IMAD.U32 R25, RZ, RZ, UR13 ;  /* 0x0000000dff197e24 */ /* 0x000fe4000f8e00ff */
[----:B------:R-:W-:Y:S01]  /*1010*/  LOP3.LUT R21, R21, 0x1f, RZ, 0xc0, !PT ;  /* 0x0000001f15157812 */ /* 0x000fe200078ec0ff */
[----:B------:R-:W-:-:S03]  /*1020*/  IMAD.U32 R18, RZ, RZ, UR4 ;  /* 0x00000004ff127e24 */ /* 0x000fc6000f8e00ff */
[----:B------:R-:W-:Y:S02]  /*1030*/  ISETP.LT.U32.AND P1, PT, R21, R8, !P1 ;  /* 0x000000081500720c */ /* 0x000fe40004f21070 */
[----:B------:R-:W-:Y:S02]  /*1040*/  IADD3 R48, P3, R18, R40, RZ ;  /* 0x0000002812307210 */ /* 0x000fe40007f7e0ff */
[----:B------:R-:W-:Y:S02]  /*1050*/  CS2R R40, SRZ ;  /* 0x0000000000287805 */ /* 0x000fe4000001ff00 */
[----:B------:R-:W-:Y:S02]  /*1060*/  @!P0 LEA R16, P2, R31, R6, 0x3 ;  /* 0x000000061f108211 */ /* 0x000fe400078418ff */
[----:B------:R-:W-:Y:S02]  /*1070*/  IADD3.X R49, R49, UR5, RZ, P3, !PT ;  /* 0x0000000531317c10 */ /* 0x000fe40009ffe4ff */
[----:B------:R-:W-:-:S02]  /*1080*/  IADD3 R26, P3, R21, R48, RZ ;  /* 0x00000030151a7210 */ /* 0x000fc40007f7e0ff */
[C---:B------:R-:W-:Y:S02]  /*1090*/  @!P0 IADD3 R15, P4, R31.reuse, UR13, RZ ;  /* 0x0000000d1f0f8c10 */ /* 0x040fe4000ff9e0ff */
[-C--:B------:R-:W-:Y:S01]  /*10a0*/  @!P0 LEA.HI.X R17, R31, R3.reuse, R30, 0x3, P2 ;  /* 0x000000031f118211 */ /* 0x080fe200010f1c1e */
[----:B------:R-:W-:Y:S01]  /*10b0*/  VOTEU.ANY UP0, P1 ;  /* 0x00000000003f7886 */ /* 0x000fe20000800100 */
[----:B------:R-:W-:Y:S01]  /*10c0*/  IMAD.X R27, RZ, RZ, R49, P3 ;  /* 0x000000ffff1b7224 */ /* 0x000fe200018e0631 */
[----:B------:R-:W-:Y:S02]  /*10d0*/  @!P0 IADD3.X R30, R30, UR14, RZ, P4, !PT ;  /* 0x0000000e1e1e8c10 */ /* 0x000fe4000a7fe4ff */
[----:B------:R-:W-:Y:S01]  /*10e0*/  @!P0 LEA R50, P2, R15, R6, 0x3 ;  /* 0x000000060f328211 */ /* 0x000fe200078418ff */
[----:B------:R-:W-:Y:S01]  /*10f0*/  @UP0 UIMAD UR4, UR14, 0x3, URZ ;  /* 0x000000030e0408a4 */ /* 0x000fe2000f8e023f */
[----:B------:R-:W-:Y:S02]  /*1100*/  @P1 IMAD.WIDE.U32 R24, R25, 0x3, R26 ;  /* 0x0000000319181825 */ /* 0x000fe400078e001a */
[----:B------:R-:W-:-:S02]  /*1110*/  @!P0 LEA.HI.X R51, R15, R3, R30, 0x3, P2 ;  /* 0x000000030f338211 */ /* 0x000fc400010f1c1e */
[----:B------:R-:W-:Y:S02]  /*1120*/  CS2R R30, SRZ ;  /* 0x00000000001e7805 */ /* 0x000fe4000001ff00 */
[----:B------:R-:W-:Y:S01]  /*1130*/  @P1 IADD3 R19, P2, R26, R18, RZ ;  /* 0x000000121a131210 */ /* 0x000fe20007f5e0ff */
[----:B------:R-:W-:Y:S01]  /*1140*/  @P1 VIADD R15, R25, UR4 ;  /* 0x00000004190f1c36 */ /* 0x000fe20008000000 */
[-C--:B------:R-:W-:Y:S01]  /*1150*/  @P1 LEA R42, P3, R24, R37.reuse, 0x3 ;  /* 0x00000025182a1211 */ /* 0x080fe200078618ff */
[----:B------:R-:W-:Y:S01]  /*1160*/  FMUL R26, R23, UR10 ;  /* 0x0000000a171a7c20 */ /* 0x000fe20008400000 */
[----:B------:R-:W-:Y:S01]  /*1170*/  @P1 IADD3.X R20, R27, UR5, RZ, P2, !PT ;  /* 0x000000051b141c10 */ /* 0x000fe200097fe4ff */
[----:B------:R-:W-:Y:S01]  /*1180*/  FMUL R27, R38, UR10 ;  /* 0x0000000a261b7c20 */ /* 0x000fe20008400000 */
[----:B------:R-:W-:Y:S01]  /*1190*/  @P1 LEA.HI.X R43, R24, R36, R15, 0x3, P3 ;  /* 0x00000024182b1211 */ /* 0x000fe200018f1c0f */
[----:B------:R-:W-:Y:S01]  /*11a0*/  HFMA2.MMA R15, -RZ, RZ, 0.96630859375, -0.0022525787353515625 ;  /* 0x3bbb989dff0f7435 */ /* 0x000fe200000001ff */
[----:B------:R-:W-:Y:S01]  /*11b0*/  FMUL R24, R39, UR10 ;  /* 0x0000000a27187c20 */ /* 0x000fe20008400000 */
[----:B------:R-:W-:Y:S01]  /*11c0*/  FMUL R25, R0, UR10 ;  /* 0x0000000a00197c20 */ /* 0x000fe20008400000 */
[----:B------:R0:W-:Y:S01]  /*11d0*/  @!P0 STG.E.64 desc[UR8][R16.64], R26 ;  /* 0x0000001a10008986 */ /* 0x0001e2000c101b08 */
[----:B------:R-:W-:-:S03]  /*11e0*/  @P1 LEA R44, P2, R19, R37, 0x3 ;  /* 0x00000025132c1211 */ /* 0x000fc600078418ff */
[----:B------:R1:W-:Y:S01]  /*11f0*/  @!P0 STG.E.64 desc[UR8][R50.64], R24 ;  /* 0x0000001832008986 */ /* 0x0003e2000c101b08 */
[----:B------:R-:W-:Y:S02]  /*1200*/  FMNMX R23, RZ, |R23|, !PT ;  /* 0x40000017ff177209 */ /* 0x000fe40007800000 */
[----:B------:R-:W-:Y:S01]  /*1210*/  FFMA.SAT R15, -R32, R15, 0.5 ;  /* 0x3f000000200f7423 */ /* 0x000fe2000000210f */
[----:B------:R-:W-:Y:S01]  /*1220*/  @P1 LEA.HI.X R45, R19, R36, R20, 0x3, P2 ;  /* 0x00000024132d1211 */ /* 0x000fe200010f1c14 */
[----:B------:R2:W5:Y:S01]  /*1230*/  @P1 LDG.E.64 R30, desc[UR8][R42.64] ;  /* 0x000000082a1e1981 */ /* 0x000562000c1e1b00 */
[----:B0-----:R-:W-:Y:S01]  /*1240*/  IMAD.MOV.U32 R16, RZ, RZ, 0x437c0000 ;  /* 0x437c0000ff107424 */ /* 0x001fe200078e00ff */
[----:B------:R-:W-:Y:S02]  /*1250*/  FMNMX R38, |R38|, R23, !PT ;  /* 0x0000001726267209 */ /* 0x000fe40007800200 */
[----:B------:R2:W5:Y:S01]  /*1260*/  @P1 LDG.E.64 R40, desc[UR8][R44.64] ;  /* 0x000000082c281981 */ /* 0x000562000c1e1b00 */
        /* <DEDUP_REMOVED lines=10> */
[----:B------:R-:W-:Y:S01]  /*1310*/  FMNMX R23, |R39|, R38, !PT ;  /* 0x0000002627177209 */ /* 0x000fe20007800200 */
[----:B------:R-:W-:Y:S01]  /*1320*/  BSSY B1, `(.L_x_22525) ;  /* 0x000000e000017945 */ /* 0x000fe20003800000 */
[----:B------:R-:W-:Y:S01]  /*1330*/  IADD3 R39, P1, R47, R48, RZ ;  /* 0x000000302f277210 */ /* 0x000fe20007f3e0ff */
[----:B-1----:R-:W-:Y:S01]  /*1340*/  VIADD R50, R10, 0x1 ;  /* 0x000000010a327836 */ /* 0x002fe20000000000 */
[----:B------:R-:W-:Y:S02]  /*1350*/  FMNMX R23, |R0|, R23, !PT ;  /* 0x0000001700177209 */ /* 0x000fe40007800200 */
[----:B------:R-:W-:-:S05]  /*1360*/  IADD3.X R38, RZ, R49, RZ, P1, !PT ;  /* 0x00000031ff267210 */ /* 0x000fca0000ffe4ff */
[----:B--2---:R-:W-:Y:S05]  /*1370*/  @P0 BRA `(.L_x_22526) ;  /* 0x0000000000100947 */ /* 0x004fea0003800000 */
[----:B------:R-:W-:Y:S01]  /*1380*/  IMAD.MOV.U32 R0, RZ, RZ, R16 ;  /* 0x000000ffff007224 */ /* 0x000fe200078e0010 */
[----:B------:R-:W-:-:S07]  /*1390*/  MOV R16, 0x13b0 ;  /* 0x000013b000107802 */ /* 0x000fce0000000f00 */
[----:B-----5:R-:W-:Y:S05]  /*13a0*/  CALL.REL.NOINC `($__internal_509_$__cuda_sm20_rcp_rn_f32_slowpath) ;  /* 0x0000003400187944 */ /* 0x020fea0003c00000 */
[----:B------:R-:W-:Y:S05]  /*13b0*/  BRA `(.L_x_22527) ;  /* 0x0000000000107947 */ /* 0x000fea0003800000 */
.L_x_22526:
[----:B------:R-:W0:Y:S02]  /*13c0*/  MUFU.RCP R17, R16 ;  /* 0x0000001000117308 */ /* 0x000e240000001000 */
[----:B0-----:R-:W-:-:S04]  /*13d0*/  FFMA R0, R16, R17, -1 ;  /* 0xbf80000010007423 */ /* 0x001fc80000000011 */
[----:B------:R-:W-:-:S04]  /*13e0*/  FADD.FTZ R0, -R0, -RZ ;  /* 0x800000ff00007221 */ /* 0x000fc80000010100 */
[----:B------:R-:W-:-:S07]  /*13f0*/  FFMA R17, R17, R0, R17 ;  /* 0x0000000011117223 */ /* 0x000fce0000000011 */
.L_x_22527:
[----:B------:R-:W-:Y:S05]  /*1400*/  BSYNC B1 ;  /* 0x0000000000017941 */ /* 0x000fea0003800000 */
.L_x_22525:
        /* <DEDUP_REMOVED lines=20> */
.L_x_22529:
[----:B------:R-:W0:Y:S02]  /*1550*/  MUFU.RCP R17, R20 ;  /* 0x0000001400117308 */ /* 0x000e240000001000 */
[----:B0-----:R-:W-:-:S04]  /*1560*/  FFMA R0, R20, R17, -1 ;  /* 0xbf80000014007423 */ /* 0x001fc80000000011 */
[----:B------:R-:W-:-:S04]  /*1570*/  FADD.FTZ R0, -R0, -RZ ;  /* 0x800000ff00007221 */ /* 0x000fc80000010100 */
[----:B------:R-:W-:-:S07]  /*1580*/  FFMA R17, R17, R0, R17 ;  /* 0x0000000011117223 */ /* 0x000fce0000000011 */
.L_x_22530:
[----:B------:R-:W-:Y:S05]  /*1590*/  BSYNC B1 ;  /* 0x0000000000017941 */ /* 0x000fea0003800000 */
.L_x_22528:
        /* <DEDUP_REMOVED lines=20> */
.L_x_22532:
[----:B------:R-:W0:Y:S02]  /*16e0*/  MUFU.RCP R17, R16 ;  /* 0x0000001000117308 */ /* 0x000e240000001000 */
[----:B0-----:R-:W-:-:S04]  /*16f0*/  FFMA R0, R16, R17, -1 ;  /* 0xbf80000010007423 */ /* 0x001fc80000000011 */
[----:B------:R-:W-:-:S04]  /*1700*/  FADD.FTZ R0, -R0, -RZ ;  /* 0x800000ff00007221 */ /* 0x000fc80000010100 */
[----:B------:R-:W-:-:S07]  /*1710*/  FFMA R17, R17, R0, R17 ;  /* 0x0000000011117223 */ /* 0x000fce0000000011 */
.L_x_22533:
[----:B------:R-:W-:Y:S05]  /*1720*/  BSYNC B1 ;  /* 0x0000000000017941 */ /* 0x000fea0003800000 */
.L_x_22531:
        /* <DEDUP_REMOVED lines=19> */
[----:B------:R-:W-:Y:S01]  /*1860*/  IMAD.MOV.U32 R34, RZ, RZ, R17 ;  /* 0x000000ffff227224 */ /* 0x000fe200078e0011 */
[----:B------:R-:W-:Y:S06]  /*1870*/  BRA `(.L_x_22536) ;  /* 0x0000000000107947 */ /* 0x000fec0003800000 */
.L_x_22535:
[----:B------:R-:W0:Y:S02]  /*1880*/  MUFU.RCP R34, R19 ;  /* 0x0000001300227308 */ /* 0x000e240000001000 */
[----:B0-----:R-:W-:-:S04]  /*1890*/  FFMA R0, R19, R34, -1 ;  /* 0xbf80000013007423 */ /* 0x001fc80000000022 */
[----:B------:R-:W-:-:S04]  /*18a0*/  FADD.FTZ R15, -R0, -RZ ;  /* 0x800000ff000f7221 */ /* 0x000fc80000010100 */
[----:B------:R-:W-:-:S07]  /*18b0*/  FFMA R34, R34, R15, R34 ;  /* 0x0000000f22227223 */ /* 0x000fce0000000022 */
.L_x_22536:
[----:B------:R-:W-:Y:S05]  /*18c0*/  BSYNC B1 ;  /* 0x0000000000017941 */ /* 0x000fea0003800000 */
.L_x_22534:
[----:B------:R-:W-:Y:S01]  /*18d0*/  VIADD R16, R10, 0x3 ;  /* 0x000000030a107836 */ /* 0x000fe20000000000 */
[----:B------:R-:W0:Y:S01]  /*18e0*/  LDC R22, c[0x0][0x25c] ;  /* 0x00009700ff167b82 */ /* 0x000e220000000800 */
[----:B------:R-:W-:Y:S01]  /*18f0*/  VIADD R0, R12, 0x1d ;  /* 0x0000001d0c007836 */ /* 0x000fe20000000000 */
[-C--:B------:R-:W-:Y:S01]  /*1900*/  ISETP.GE.U32.AND P1, PT, R50, R9.reuse, PT ;  /* 0x000000093200720c */ /* 0x080fe20003f26070 */
[----:B------:R-:W-:Y:S01]  /*1910*/  IMAD.U32 R43, RZ, RZ, UR13 ;  /* 0x0000000dff2b7e24 */ /* 0x000fe2000f8e00ff */
[----:B------:R-:W-:Y:S01]  /*1920*/  ISETP.GE.U32.AND P0, PT, R16, R9, PT ;  /* 0x000000091000720c */ /* 0x000fe20003f06070 */
[----:B------:R-:W-:Y:S01]  /*1930*/  FMUL R32, R44, UR10 ;  /* 0x0000000a2c207c20 */ /* 0x000fe20008400000 */
[----:B------:R-:W-:Y:S01]  /*1940*/  LOP3.LUT R57, R0, 0x1f, RZ, 0xc0, !PT ;  /* 0x0000001f00397812 */ /* 0x000fe200078ec0ff */
[----:B------:R-:W-:Y:S01]  /*1950*/  FMUL R33, R45, UR10 ;  /* 0x0000000a2d217c20 */ /* 0x000fe20008400000 */
[----:B------:R-:W-:Y:S02]  /*1960*/  IADD3 R20, P2, R48, R18, RZ ;  /* 0x0000001230147210 */ /* 0x000fe40007f5e0ff */
[----:B------:R-:W-:-:S02]  /*1970*/  ISETP.GE.U32.OR P0, PT, R57, R8, P0 ;  /* 0x000000083900720c */ /* 0x000fc40000706470 */
[----:B------:R-:W-:-:S11]  /*1980*/  ISETP.GE.U32.OR P1, PT, R47, R8, P1 ;  /* 0x000000082f00720c */ /* 0x000fd60000f26470 */
[----:B------:R-:W1:Y:S01]  /*1990*/  @!P0 LDC R19, c[0x0][0x258] ;  /* 0x00009600ff138b82 */ /* 0x000e620000000800 */
[----:B0-----:R-:W-:Y:S01]  /*19a0*/  IADD3.X R0, R49, R22, RZ, P2, !PT ;  /* 0x0000001631007210 */ /* 0x001fe200017fe4ff */
[----:B------:R-:W-:Y:S01]  /*19b0*/  VOTEU.ALL UP0, P0 ;  /* 0x00000000003f7886 */ /* 0x000fe20000000000 */
[----:B------:R-:W-:-:S04]  /*19c0*/  IADD3 R56, P2, R57, R20, RZ ;  /* 0x0000001439387210 */ /* 0x000fc80007f5e0ff */
[----:B------:R-:W-:Y:S01]  /*19d0*/  @!UP0 UIMAD UR4, UR14, 0x3, URZ ;  /* 0x000000030e0488a4 */ /* 0x000fe2000f8e023f */
[----:B------:R-:W-:Y:S01]  /*19e0*/  IMAD.X R57, RZ, RZ, R0, P2 ;  /* 0x000000ffff397224 */ /* 0x000fe200010e0600 */
[----:B------:R-:W-:Y:S01]  /*19f0*/  @!P1 LEA R50, P2, R39, R6, 0x3 ;  /* 0x0000000627329211 */ /* 0x000fe200078418ff */
[----:B------:R-:W-:-:S03]  /*1a00*/  @!P0 IMAD.WIDE.U32 R42, R43, 0x3, R56 ;  /* 0x000000032b2a8825 */ /* 0x000fc600078e0038 */
[----:B------:R-:W-:Y:S01]  /*1a10*/  @!P1 LEA.HI.X R51, R39, R3, R38, 0x3, P2 ;  /* 0x0000000327339211 */ /* 0x000fe200010f1c26 */
[----:B------:R-:W-:Y:S01]  /*1a20*/  @!P0 VIADD R15, R43, UR4 ;  /* 0x000000042b0f8c36 */ /* 0x000fe20008000000 */
[----:B------:R-:W-:-:S03]  /*1a30*/  @!P0 LEA R16, P2, R42, R37, 0x3 ;  /* 0x000000252a108211 */ /* 0x000fc600078418ff */
[----:B------:R0:W-:Y:S01]  /*1a40*/  @!P1 STG.E.64 desc[UR8][R50.64], R32 ;  /* 0x0000002032009986 */ /* 0x0001e2000c101b08 */
[----:B------:R-:W-:Y:S02]  /*1a50*/  @!P0 LOP3.LUT R43, R22, 0x1fffffff, RZ, 0xc0, !PT ;  /* 0x1fffffff162b8812 */ /* 0x000fe400078ec0ff */
[----:B------:R-:W-:Y:S01]  /*1a60*/  @!P0 LEA.HI.X R17, R42, R36, R15, 0x3, P2 ;  /* 0x000000242a118211 */ /* 0x000fe200010f1c0f */
[----:B------:R-:W-:Y:S01]  /*1a70*/  FMUL R15, R34, R35 ;  /* 0x00000023220f7220 */ /* 0x000fe20000400000 */
[----:B------:R-:W-:Y:S01]  /*1a80*/  @!P1 IADD3 R39, P2, R39, UR13, RZ ;  /* 0x0000000d27279c10 */ /* 0x000fe2000ff5e0ff */
[----:B------:R-:W-:Y:S01]  /*1a90*/  FMUL R34, R46, UR10 ;  /* 0x0000000a2e227c20 */ /* 0x000fe20008400000 */
[----:B-1----:R-:W-:Y:S01]  /*1aa0*/  @!P0 LOP3.LUT R18, R19, 0xfffffffe, RZ, 0xc0, !PT ;  /* 0xfffffffe13128812 */ /* 0x002fe200078ec0ff */
[----:B------:R-:W-:Y:S01]  /*1ab0*/  FMUL R35, R15, UR10 ;  /* 0x0000000a0f237c20 */ /* 0x000fe20008400000 */
[----:B------:R-:W-:Y:S02]  /*1ac0*/  @!P1 IADD3.X R38, R38, UR14, RZ, P2, !PT ;  /* 0x0000000e26269c10 */ /* 0x000fe400097fe4ff */
[----:B------:R-:W-:-:S02]  /*1ad0*/  @!P0 IADD3 R19, P3, R56, R18, RZ ;  /* 0x0000001238138210 */ /* 0x000fc40007f7e0ff */
[----:B------:R-:W-:-:S03]  /*1ae0*/  @!P1 LEA R48, P2, R39, R6, 0x3 ;  /* 0x0000000627309211 */ /* 0x000fc600078418ff */
[----:B------:R-:W-:Y:S01]  /*1af0*/  @!P0 IMAD.X R22, R57, 0x1, R43, P3 ;  /* 0x0000000139168824 */ /* 0x000fe200018e062b */
[----:B------:R-:W-:Y:S02]  /*1b00*/  @!P1 LEA.HI.X R49, R39, R3, R38, 0x3, P2 ;  /* 0x0000000327319211 */ /* 0x000fe400010f1c26 */
[----:B------:R-:W-:Y:S02]  /*1b10*/  CS2R R38, SRZ ;  /* 0x0000000000267805 */ /* 0x000fe4000001ff00 */
[C---:B------:R-:W-:Y:S01]  /*1b20*/  @!P0 LEA R42, P2, R19.reuse, R37, 0x3 ;  /* 0x00000025132a8211 */ /* 0x040fe200078418ff */
[----:B------:R1:W-:Y:S03]  /*1b30*/  @!P1 STG.E.64 desc[UR8][R48.64], R34 ;  /* 0x0000002230009986 */ /* 0x0003e6000c101b08 */
[----:B------:R-:W-:Y:S02]  /*1b40*/  @!P0 LEA.HI.X R43, R19, R36, R22, 0x3, P2 ;  /* 0x00000024132b8211 */ /* 0x000fe400010f1c16 */
[----:B------:R-:W-:Y:S01]  /*1b50*/  MOV R19, 0x3bbb989d ;  /* 0x3bbb989d00137802 */ /* 0x000fe20000000f00 */
[----:B------:R-:W-:Y:S01]  /*1b60*/  IMAD.MOV.U32 R22, RZ, RZ, 0x437c0000 ;  /* 0x437c0000ff167424 */ /* 0x000fe200078e00ff */
[----:B------:R-:W-:Y:S01]  /*1b70*/  CS2R R36, SRZ ;  /* 0x0000000000247805 */ /* 0x000fe2000001ff00 */
[----:B------:R-:W5:Y:S02]  /*1b80*/  @!P0 LDG.E.64 R38, desc[UR8][R42.64] ;  /* 0x000000082a268981 */ /* 0x000f64000c1e1b00 */
[----:B-----5:R-:W-:-:S03]  /*1b90*/  FFMA.SAT R19, -R40, R19, 0.5 ;  /* 0x3f00000028137423 */ /* 0x020fc60000002113 */
[----:B------:R2:W5:Y:S01]  /*1ba0*/  @!P0 LDG.E.64 R36, desc[UR8][R16.64] ;  /* 0x0000000810248981 */ /* 0x000562000c1e1b00 */
[----:B------:R-:W-:-:S04]  /*1bb0*/  FFMA.RM R19, R19, R22, 12582913 ;  /* 0x4b40000113137423 */ /* 0x000fc80000004016 */
[----:B------:R-:W-:-:S04]  /*1bc0*/  FADD R47, R19, -12583039 ;  /* 0xcb40007f132f7421 */ /* 0x000fc80000000000 */
[----:B------:R-:W-:-:S04]  /*1bd0*/  FFMA R47, -R40, 1.4426950216293334961, -R47 ;  /* 0x3fb8aa3b282f7823 */ /* 0x000fc8000000092f */
[----:B------:R-:W-:-:S04]  /*1be0*/  FFMA R47, -R40, 1.925963033500011079e-08, R47 ;  /* 0x32a57060282f7823 */ /* 0x000fc8000000012f */
[----:B------:R-:W3:Y:S01]  /*1bf0*/  MUFU.EX2 R22, R47 ;  /* 0x0000002f00167308 */ /* 0x000ee20000000800 */
[----:B------:R-:W-:Y:S01]  /*1c00*/  IMAD.SHL.U32 R19, R19, 0x800000, RZ ;  /* 0x0080000013137824 */ /* 0x000fe200078e00ff */
[----:B------:R-:W-:-:S03]  /*1c10*/  FMNMX R44, R23, |R44|, !PT ;  /* 0x4000002c172c7209 */ /* 0x000fc60007800000 */
[----:B---3--:R-:W-:-:S04]  /*1c20*/  FFMA R22, R19, R22, 1 ;  /* 0x3f80000013167423 */ /* 0x008fc80000000016 */
[----:B--2---:R-:W-:-:S05]  /*1c30*/  VIADD R16, R22, 0x1800000 ;  /* 0x0180000016107836 */ /* 0x004fca0000000000 */
[----:B------:R-:W-:-:S04]  /*1c40*/  LOP3.LUT R16, R16, 0x7f800000, RZ, 0xc0, !PT ;  /* 0x7f80000010107812 */ /* 0x000fc800078ec0ff */
[----:B------:R-:W-:Y:S02]  /*1c50*/  ISETP.GT.U32.AND P0, PT, R16, 0x1ffffff, PT ;  /* 0x01ffffff1000780c */ /* 0x000fe40003f04070 */
[----:B------:R-:W-:Y:S01]  /*1c60*/  FMNMX R45, |R45|, R44, !PT ;  /* 0x0000002c2d2d7209 */ /* 0x000fe20007800200 */
[----:B------:R-:W-:Y:S03]  /*1c70*/  BSSY B1, `(.L_x_22537) ;  /* 0x000000f000017945 */ /* 0x000fe60003800000 */
[----:B------:R-:W-:Y:S02]  /*1c80*/  FMNMX R46, |R46|, R45, !PT ;  /* 0x0000002d2e2e7209 */ /* 0x000fe40007800200 */
[----:B------:R-:W-:Y:S01]  /*1c90*/  IADD3 R45, P1, R21, R20, RZ ;  /* 0x00000014152d7210 */ /* 0x000fe20007f3e0ff */
[----:B0-----:R-:W-:Y:S01]  /*1ca0*/  VIADD R50, R10, 0x2 ;  /* 0x000000020a327836 */ /* 0x001fe20000000000 */
[----:B------:R-:W-:-:S02]  /*1cb0*/  FMNMX R23, |R15|, R46, !PT ;  /* 0x0000002e0f177209 */ /* 0x000fc40007800200 */
[----:B------:R-:W-:Y:S01]  /*1cc0*/  IADD3.X R46, RZ, R0, RZ, P1, !PT ;  /* 0x00000000ff2e7210 */ /* 0x000fe20000ffe4ff */
[----:B-1----:R-:W-:Y:S08]  /*1cd0*/  @P0 BRA `(.L_x_22538) ;  /* 0x0000000000100947 */ /* 0x002ff00003800000 */
[----:B------:R-:W-:Y:S01]  /*1ce0*/  IMAD.MOV.U32 R0, RZ, RZ, R22 ;  /* 0x000000ffff007224 */ /* 0x000fe200078e0016 */
[----:B------:R-:W-:-:S07]  /*1cf0*/  MOV R16, 0x1d10 ;  /* 0x00001d1000107802 */ /* 0x000fce0000000f00 */
[----:B-----5:R-:W-:Y:S05]  /*1d00*/  CALL.REL.NOINC `($__internal_509_$__cuda_sm20_rcp_rn_f32_slowpath) ;  /* 0x0000002800c07944 */ /* 0x020fea0003c00000 */
[----:B------:R-:W-:Y:S05]  /*1d10*/  BRA `(.L_x_22539) ;  /* 0x0000000000107947 */ /* 0x000fea0003800000 */
.L_x_22538:
[----:B------:R-:W0:Y:S02]  /*1d20*/  MUFU.RCP R17, R22 ;  /* 0x0000001600117308 */ /* 0x000e240000001000 */
[----:B0-----:R-:W-:-:S04]  /*1d30*/  FFMA R0, R22, R17, -1 ;  /* 0xbf80000016007423 */ /* 0x001fc80000000011 */
[----:B------:R-:W-:-:S04]  /*1d40*/  FADD.FTZ R0, -R0, -RZ ;  /* 0x800000ff00007221 */ /* 0x000fc80000010100 */
[----:B------:R-:W-:-:S07]  /*1d50*/  FFMA R17, R17, R0, R17 ;  /* 0x0000000011117223 */ /* 0x000fce0000000011 */
.L_x_22539:
[----:B------:R-:W-:Y:S05]  /*1d60*/  BSYNC B1 ;  /* 0x0000000000017941 */ /* 0x000fea0003800000 */
.L_x_22537:
        /* <DEDUP_REMOVED lines=20> */
.L_x_22541:
[----:B------:R-:W0:Y:S02]  /*1eb0*/  MUFU.RCP R17, R20 ;  /* 0x0000001400117308 */ /* 0x000e240000001000 */
[----:B0-----:R-:W-:-:S04]  /*1ec0*/  FFMA R0, R20, R17, -1 ;  /* 0xbf80000014007423 */ /* 0x001fc80000000011 */
[----:B------:R-:W-:-:S04]  /*1ed0*/  FADD.FTZ R0, -R0, -RZ ;  /* 0x800000ff00007221 */ /* 0x000fc80000010100 */
[----:B------:R-:W-:-:S07]  /*1ee0*/  FFMA R17, R17, R0, R17 ;  /* 0x0000000011117223 */ /* 0x000fce0000000011 */
.L_x_22542:
[----:B------:R-:W-:Y:S05]  /*1ef0*/  BSYNC B1 ;  /* 0x0000000000017941 */ /* 0x000fea0003800000 */
.L_x_22540:
        /* <DEDUP_REMOVED lines=20> */
.L_x_22544:
[----:B------:R-:W0:Y:S02]  /*2040*/  MUFU.RCP R17, R16 ;  /* 0x0000001000117308 */ /* 0x000e240000001000 */
[----:B0-----:R-:W-:-:S04]  /*2050*/  FFMA R0, R16, R17, -1 ;  /* 0xbf80000010007423 */ /* 0x001fc80000000011 */
[----:B------:R-:W-:-:S04]  /*2060*/  FADD.FTZ R0, -R0, -RZ ;  /* 0x800000ff00007221 */ /* 0x000fc80000010100 */
[----:B------:R-:W-:-:S07]  /*2070*/  FFMA R17, R17, R0, R17 ;  /* 0x0000000011117223 */ /* 0x000fce0000000011 */
.L_x_22545:
[----:B------:R-:W-:Y:S05]  /*2080*/  BSYNC B1 ;  /* 0x0000000000017941 */ /* 0x000fea0003800000 */
.L_x_22543:
        /* <DEDUP_REMOVED lines=21> */
.L_x_22547:
[----:B------:R-:W0:Y:S02]  /*21e0*/  MUFU.RCP R0, R19 ;  /* 0x0000001300007308 */ /* 0x000e240000001000 */
[----:B0-----:R-:W-:-:S04]  /*21f0*/  FFMA R15, R19, R0, -1 ;  /* 0xbf800000130f7423 */ /* 0x001fc80000000000 */
[----:B------:R-:W-:-:S04]  /*2200*/  FADD.FTZ R15, -R15, -RZ ;  /* 0x800000ff0f0f7221 */ /* 0x000fc80000010100 */
[----:B------:R-:W-:-:S07]  /*2210*/  FFMA R0, R0, R15, R0 ;  /* 0x0000000f00007223 */ /* 0x000fce0000000000 */
.L_x_22548:
[----:B------:R-:W-:Y:S05]  /*2220*/  BSYNC B1 ;  /* 0x0000000000017941 */ /* 0x000fea0003800000 */
.L_x_22546:
[----:B------:R-:W-:Y:S01]  /*2230*/  SHF.R.U32.HI R49, RZ, 0x3, R14 ;  /* 0x00000003ff317819 */ /* 0x000fe2000001160e */
[----:B------:R-:W-:Y:S01]  /*2240*/  IMAD.MOV.U32 R17, RZ, RZ, 0x3bbb989d ;  /* 0x3bbb989dff117424 */ /* 0x000fe200078e00ff */
[----:B------:R-:W-:Y:S01]  /*2250*/  ISETP.GE.U32.AND P0, PT, R50, R9, PT ;  /* 0x000000093200720c */ /* 0x000fe20003f06070 */
[----:B------:R-:W-:Y:S01]  /*2260*/  IMAD.MOV.U32 R20, RZ, RZ, 0x437c0000 ;  /* 0x437c0000ff147424 */ /* 0x000fe200078e00ff */
[----:B------:R-:W-:Y:S01]  /*2270*/  LOP3.LUT R51, R49, 0x1c, RZ, 0xc0, !PT ;  /* 0x0000001c31337812 */ /* 0x000fe200078ec0ff */
[----:B------:R-:W-:Y:S01]  /*2280*/  FFMA.SAT R17, -R38, R17, 0.5 ;  /* 0x3f00000026117423 */ /* 0x000fe20000002111 */
[----:B------:R-:W-:Y:S01]  /*2290*/  ISETP.GE.U32.OR P0, PT, R21, R8, P0 ;  /* 0x000000081500720c */ /* 0x000fe20000706470 */
[----:B------:R-:W-:Y:S01]  /*22a0*/  FMUL R40, R44, UR10 ;  /* 0x0000000a2c287c20 */ /* 0x000fe20008400000 */
[----:B------:R-:W-:Y:S01]  /*22b0*/  IADD3 R50, -R51, R14, RZ ;  /* 0x0000000e33327210 */ /* 0x000fe20007ffe1ff */
[----:B------:R-:W-:Y:S01]  /*22c0*/  FFMA.RM R19, R17, R20, 12582913 ;  /* 0x4b40000111137423 */ /* 0x000fe20000004014 */
[----:B------:R-:W-:Y:S01]  /*22d0*/  LOP3.LUT R16, R51, 0x2, RZ, 0xfc, !PT ;  /* 0x0000000233107812 */ /* 0x000fe200078efcff */
[----:B------:R-:W-:Y:S01]  /*22e0*/  FMUL R41, R47, UR10 ;  /* 0x0000000a2f297c20 */ /* 0x000fe20008400000 */
[----:B------:R-:W-:Y:S01]  /*22f0*/  FMUL R22, R0, R31 ;  /* 0x0000001f00167220 */ /* 0x000fe20000400000 */
[----:B------:R-:W-:-:S02]  /*2300*/  VIADD R15, R50, 0x1e ;  /* 0x0000001e320f7836 */ /* 0x000fc40000000000 */
[C---:B------:R-:W-:Y:S01]  /*2310*/  FADD R17, R19.reuse, -12583039 ;  /* 0xcb40007f13117421 */ /* 0x040fe20000000000 */
[----:B------:R-:W-:Y:S01]  /*2320*/  ISETP.GE.U32.AND P1, PT, R16, R9, PT ;  /* 0x000000091000720c */ /* 0x000fe20003f26070 */
[----:B------:R-:W-:Y:S02]  /*2330*/  IMAD.SHL.U32 R19, R19, 0x800000, RZ ;  /* 0x0080000013137824 */ /* 0x000fe400078e00ff */
[----:B------:R-:W-:Y:S01]  /*2340*/  FMUL R30, R48, UR10 ;  /* 0x0000000a301e7c20 */ /* 0x000fe20008400000 */
[----:B------:R-:W-:Y:S01]  /*2350*/  LOP3.LUT R15, R15, 0x1f, RZ, 0xc0, !PT ;  /* 0x0000001f0f0f7812 */ /* 0x000fe200078ec0ff */
[----:B------:R-:W-:Y:S01]  /*2360*/  FFMA R17, -R38, 1.4426950216293334961, -R17 ;  /* 0x3fb8aa3b26117823 */ /* 0x000fe20000000911 */
[----:B------:R-:W-:Y:S01]  /*2370*/  @!P0 LEA R16, P2, R45, R6, 0x3 ;  /* 0x000000062d108211 */ /* 0x000fe200078418ff */
[----:B------:R-:W-:Y:S01]  /*2380*/  FMUL R31, R22, UR10 ;  /* 0x0000000a161f7c20 */ /* 0x000fe20008400000 */
[----:B------:R-:W-:Y:S01]  /*2390*/  ISETP.GE.U32.OR P1, PT, R15, R8, P1 ;  /* 0x000000080f00720c */ /* 0x000fe20000f26470 */
[----:B------:R-:W-:Y:S01]  /*23a0*/  FFMA R15, -R38, 1.925963033500011079e-08, R17 ;  /* 0x32a57060260f7823 */ /* 0x000fe20000000111 */
[----:B------:R-:W-:Y:S01]  /*23b0*/  @!P0 LEA.HI.X R17, R45, R3, R46, 0x3, P2 ;  /* 0x000000032d118211 */ /* 0x000fe200010f1c2e */
[----:B------:R-:W-:Y:S01]  /*23c0*/  ULDC UR4, c[0x0][0x25c] ;  /* 0x0000970000047ab9 */ /* 0x000fe20000000800 */
[----:B------:R-:W-:Y:S01]  /*23d0*/  FMNMX R44, R23, |R44|, !PT ;  /* 0x4000002c172c7209 */ /* 0x000fe20007800000 */
[----:B------:R-:W0:Y:S01]  /*23e0*/  MUFU.EX2 R20, R15 ;  /* 0x0000000f00147308 */ /* 0x000e220000000800 */
[----:B------:R-:W-:Y:S01]  /*23f0*/  BSSY B1, `(.L_x_22549) ;  /* 0x0000019000017945 */ /* 0x000fe20003800000 */
[----:B------:R1:W-:Y:S01]  /*2400*/  @!P0 STG.E.64 desc[UR8][R16.64], R40 ;  /* 0x0000002810008986 */ /* 0x0003e2000c101b08 */
[----:B------:R-:W-:-:S04]  /*2410*/  FMNMX R21, |R47|, R44, !PT ;  /* 0x0000002c2f157209 */ /* 0x000fc80007800200 */
[----:B------:R-:W-:Y:S02]  /*2420*/  FMNMX R21, |R48|, R21, !PT ;  /* 0x0000001530157209 */ /* 0x000fe40007800200 */
[----:B------:R-:W-:Y:S02]  /*2430*/  @!P1 IADD3 R45, P2, R45, UR13, RZ ;  /* 0x0000000d2d2d9c10 */ /* 0x000fe4000ff5e0ff */
[----:B------:R-:W-:Y:S02]  /*2440*/  FMNMX R21, |R22|, R21, !PT ;  /* 0x0000001516157209 */ /* 0x000fe40007800200 */
[----:B------:R-:W-:Y:S02]  /*2450*/  @!P1 IADD3.X R46, R46, UR14, RZ, P2, !PT ;  /* 0x0000000e2e2e9c10 */ /* 0x000fe400097fe4ff */
[----:B------:R-:W-:Y:S01]  /*2460*/  @!P1 LEA R42, P0, R45, R6, 0x3 ;  /* 0x000000062d2a9211 */ /* 0x000fe200078018ff */
[----:B0-----:R-:W-:-:S03]  /*2470*/  FFMA R20, R19, R20, 1 ;  /* 0x3f80000013147423 */ /* 0x001fc60000000014 */
[----:B------:R-:W-:Y:S01]  /*2480*/  @!P1 LEA.HI.X R43, R45, R3, R46, 0x3, P0 ;  /* 0x000000032d2b9211 */ /* 0x000fe200000f1c2e */
[----:B------:R-:W-:-:S04]  /*2490*/  VIADD R0, R20, 0x1800000 ;  /* 0x0180000014007836 */ /* 0x000fc80000000000 */
[----:B------:R1:W-:Y:S01]  /*24a0*/  @!P1 STG.E.64 desc[UR8][R42.64], R30 ;  /* 0x0000001e2a009986 */ /* 0x0003e2000c101b08 */
[----:B------:R-:W-:Y:S02]  /*24b0*/  IADD3 R18, P1, R56, R18, RZ ;  /* 0x0000001238127210 */ /* 0x000fe40007f3e0ff */
[----:B------:R-:W-:Y:S02]  /*24c0*/  LOP3.LUT R0, R0, 0x7f800000, RZ, 0xc0, !PT ;  /* 0x7f80000000007812 */ /* 0x000fe400078ec0ff */
[----:B------:R-:W-:Y:S02]  /*24d0*/  IADD3.X R56, R57, UR4, RZ, P1, !PT ;  /* 0x0000000439387c10 */ /* 0x000fe40008ffe4ff */
[----:B------:R-:W-:-:S13]  /*24e0*/  ISETP.GT.U32.AND P0, PT, R0, 0x1ffffff, PT ;  /* 0x01ffffff0000780c */ /* 0x000fda0003f04070 */
[----:B-1----:R-:W-:Y:S05]  /*24f0*/  @P0 BRA `(.L_x_22550) ;  /* 0x0000000000100947 */ /* 0x002fea0003800000 */
[----:B------:R-:W-:Y:S01]  /*2500*/  IMAD.MOV.U32 R0, RZ, RZ, R20 ;  /* 0x000000ffff007224 */ /* 0x000fe200078e0014 */
[----:B------:R-:W-:-:S07]  /*2510*/  MOV R16, 0x2530 ;  /* 0x0000253000107802 */ /* 0x000fce0000000f00 */
[----:B-----5:R-:W-:Y:S05]  /*2520*/  CALL.REL.NOINC `($__internal_509_$__cuda_sm20_rcp_rn_f32_slowpath) ;  /* 0x0000002000b87944 */ /* 0x020fea0003c00000 */
[----:B------:R-:W-:Y:S05]  /*2530*/  BRA `(.L_x_22551) ;  /* 0x0000000000107947 */ /* 0x000fea0003800000 */
.L_x_22550:
[----:B------:R-:W0:Y:S02]  /*2540*/  MUFU.RCP R17, R20 ;  /* 0x0000001400117308 */ /* 0x000e240000001000 */
[----:B0-----:R-:W-:-:S04]  /*2550*/  FFMA R0, R20, R17, -1 ;  /* 0xbf80000014007423 */ /* 0x001fc80000000011 */
[----:B------:R-:W-:-:S04]  /*2560*/  FADD.FTZ R0, -R0, -RZ ;  /* 0x800000ff00007221 */ /* 0x000fc80000010100 */
[----:B------:R-:W-:-:S07]  /*2570*/  FFMA R17, R17, R0, R17 ;  /* 0x0000000011117223 */ /* 0x000fce0000000011 */
.L_x_22551:
[----:B------:R-:W-:Y:S05]  /*2580*/  BSYNC B1 ;  /* 0x0000000000017941 */ /* 0x000fea0003800000 */
.L_x_22549:
        /* <DEDUP_REMOVED lines=18> */
[----:B-----5:R-:W-:Y:S05]  /*26b0*/  CALL.REL.NOINC `($__internal_509_$__cuda_sm20_rcp_rn_f32_slowpath) ;  /* 0x0000002000547944 */ /* 0x020fea0003c00000 */
[----:B------:R-:W-:Y:S05]  /*26c0*/  BRA `(.L_x_22554) ;  /* 0x0000000000107947 */ /* 0x000fea0003800000 */
.L_x_22553:
[----:B------:R-:W0:Y:S02]  /*26d0*/  MUFU.RCP R17, R20 ;  /* 0x0000001400117308 */ /* 0x000e240000001000 */
[----:B0-----:R-:W-:-:S04]  /*26e0*/  FFMA R0, R20, R17, -1 ;  /* 0xbf80000014007423 */ /* 0x001fc80000000011 */
[----:B------:R-:W-:-:S04]  /*26f0*/  FADD.FTZ R0, -R0, -RZ ;  /* 0x800000ff00007221 */ /* 0x000fc80000010100 */
[----:B------:R-:W-:-:S07]  /*2700*/  FFMA R17, R17, R0, R17 ;  /* 0x0000000011117223 */ /* 0x000fce0000000011 */
.L_x_22554:
[----:B------:R-:W-:Y:S05]  /*2710*/  BSYNC B1 ;  /* 0x0000000000017941 */ /* 0x000fea0003800000 */
.L_x_22552:
[----:B------:R-:W-:Y:S01]  /*2720*/  MOV R15, 0x3bbb989d ;  /* 0x3bbb989d000f7802 */ /* 0x000fe20000000f00 */
[----:B------:R-:W-:Y:S01]  /*2730*/  IMAD.MOV.U32 R19, RZ, RZ, 0x437c0000 ;  /* 0x437c0000ff137424 */ /* 0x000fe200078e00ff */
[----:B------:R-:W-:Y:S01]  /*2740*/  BSSY B1, `(.L_x_22555) ;  /* 0x0000016000017945 */ /* 0x000fe20003800000 */
[----:B------:R-:W-:Y:S02]  /*2750*/  FMUL R39, R17, R39 ;  /* 0x0000002711277220 */ /* 0x000fe40000400000 */
        /* <DEDUP_REMOVED lines=16> */
.L_x_22556:
[----:B------:R-:W0:Y:S02]  /*2860*/  MUFU.RCP R17, R16 ;  /* 0x0000001000117308 */ /* 0x000e240000001000 */
[----:B0-----:R-:W-:-:S04]  /*2870*/  FFMA R0, R16, R17, -1 ;  /* 0xbf80000010007423 */ /* 0x001fc80000000011 */
[----:B------:R-:W-:-:S04]  /*2880*/  FADD.FTZ R0, -R0, -RZ ;  /* 0x800000ff00007221 */ /* 0x000fc80000010100 */
[----:B------:R-:W-:-:S07]  /*2890*/  FFMA R17, R17, R0, R17 ;  /* 0x0000000011117223 */ /* 0x000fce0000000011 */
.L_x_22557:
[----:B------:R-:W-:Y:S05]  /*28a0*/  BSYNC B1 ;  /* 0x0000000000017941 */ /* 0x000fea0003800000 */
.L_x_22555:
        /* <DEDUP_REMOVED lines=19> */
[----:B------:R-:W-:Y:S01]  /*29e0*/  MOV R0, R17 ;  /* 0x0000001100007202 */ /* 0x000fe20000000f00 */
[----:B------:R-:W-:Y:S06]  /*29f0*/  BRA `(.L_x_22560) ;  /* 0x0000000000107947 */ /* 0x000fec0003800000 */
.L_x_22559:
[----:B------:R-:W0:Y:S02]  /*2a00*/  MUFU.RCP R0, R19 ;  /* 0x0000001300007308 */ /* 0x000e240000001000 */
[----:B0-----:R-:W-:-:S04]  /*2a10*/  FFMA R15, R19, R0, -1 ;  /* 0xbf800000130f7423 */ /* 0x001fc80000000000 */
[----:B------:R-:W-:-:S04]  /*2a20*/  FADD.FTZ R15, -R15, -RZ ;  /* 0x800000ff0f0f7221 */ /* 0x000fc80000010100 */
[----:B------:R-:W-:-:S07]  /*2a30*/  FFMA R0, R0, R15, R0 ;  /* 0x0000000f00007223 */ /* 0x000fce0000000000 */
.L_x_22560:
[----:B------:R-:W-:Y:S05]  /*2a40*/  BSYNC B1 ;  /* 0x0000000000017941 */ /* 0x000fea0003800000 */
.L_x_22558:
[----:B------:R-:W-:Y:S01]  /*2a50*/  VIADD R50, R50, 0x1d ;  /* 0x0000001d32327836 */ /* 0x000fe20000000000 */
[----:B------:R-:W-:Y:S01]  /*2a60*/  LOP3.LUT R16, R51, 0x3, RZ, 0xfc, !PT ;  /* 0x0000000333107812 */ /* 0x000fe200078efcff */
[----:B------:R-:W-:Y:S01]  /*2a70*/  IMAD R19, R54, UR7, RZ ;  /* 0x0000000736137c24 */ /* 0x000fe2000f8e02ff */
[----:B------:R-:W-:Y:S01]  /*2a80*/  LOP3.LUT R49, R49, 0x1ffffffc, RZ, 0xc0, !PT ;  /* 0x1ffffffc31317812 */ /* 0x000fe200078ec0ff */
[----:B------:R-:W0:Y:S01]  /*2a90*/  S2UR UR5, SR_CgaCtaId ;  /* 0x00000000000579c3 */ /* 0x000e220000008800 */
[----:B------:R-:W-:Y:S01]  /*2aa0*/  ISETP.GE.U32.AND P0, PT, R16, R9, PT ;  /* 0x000000091000720c */ /* 0x000fe20003f06070 */
[----:B------:R-:W-:Y:S01]  /*2ab0*/  IMAD.WIDE.U32 R16, R54, UR6, RZ ;  /* 0x0000000636107c25 */ /* 0x000fe2000f8e00ff */
[----:B------:R-:W-:-:S03]  /*2ac0*/  LOP3.LUT R15, R50, 0x1f, RZ, 0xc0, !PT ;  /* 0x0000001f320f7812 */ /* 0x000fc600078ec0ff */
[----:B------:R-:W-:Y:S01]  /*2ad0*/  FMUL R37, R0, R37 ;  /* 0x0000002500257220 */ /* 0x000fe20000400000 */
[----:B------:R-:W-:Y:S01]  /*2ae0*/  MOV R43, R24 ;  /* 0x00000018002b7202 */ /* 0x000fe20000000f00 */
[----:B------:R-:W-:Y:S01]  /*2af0*/  IMAD R23, R55, UR6, R19 ;  /* 0x0000000637177c24 */ /* 0x000fe2000f8e0213 */
[----:B------:R-:W-:Y:S01]  /*2b00*/  ISETP.GE.U32.OR P0, PT, R15, R8, P0 ;  /* 0x000000080f00720c */ /* 0x000fe20000706470 */
[----:B------:R-:W-:Y:S01]  /*2b10*/  IMAD.IADD R15, R14, 0x1, -R49 ;  /* 0x000000010e0f7824 */ /* 0x000fe200078e0a31 */
[C---:B------:R-:W-:Y:S01]  /*2b20*/  LEA R19, P1, R16.reuse, UR13, 0x5 ;  /* 0x0000000d10137c11 */ /* 0x040fe2000f8228ff */
[----:B------:R-:W-:Y:S01]  /*2b30*/  IMAD.IADD R23, R17, 0x1, R23 ;  /* 0x0000000111177824 */ /* 0x000fe200078e0217 */
[----:B------:R-:W-:Y:S01]  /*2b40*/  UMOV UR4, 0x400 ;  /* 0x0000040000047882 */ /* 0x000fe20000000000 */
[----:B------:R-:W-:Y:S01]  /*2b50*/  IMAD.MOV.U32 R42, RZ, RZ, R26 ;  /* 0x000000ffff2a7224 */ /* 0x000fe200078e001a */
[C---:B------:R-:W-:Y:S01]  /*2b60*/  LOP3.LUT R17, R15.reuse, 0x1f, RZ, 0xc0, !PT ;  /* 0x0000001f0f117812 */ /* 0x040fe200078ec0ff */
[----:B------:R-:W-:Y:S01]  /*2b70*/  UIADD3 UR4, UR4, 0x20, URZ ;  /* 0x0000002004047890 */ /* 0x000fe2000fffe03f */
[----:B------:R-:W-:Y:S01]  /*2b80*/  LEA.HI.X R20, R16, UR14, R23, 0x5, P1 ;  /* 0x0000000e10147c11 */ /* 0x000fe200088f2c17 */
[----:B------:R-:W-:Y:S01]  /*2b90*/  IMAD.MOV.U32 R46, RZ, RZ, R32 ;  /* 0x000000ffff2e7224 */ /* 0x000fe200078e0020 */
[----:B------:R-:W-:Y:S01]  /*2ba0*/  LOP3.LUT R19, RZ, R19, RZ, 0x33, !PT ;  /* 0x00000013ff137212 */ /* 0x000fe200078e33ff */
[----:B------:R-:W-:Y:S01]  /*2bb0*/  IMAD R0, R2, 0x21, R17 ;  /* 0x0000002102007824 */ /* 0x000fe200078e0211 */
[C---:B------:R-:W-:Y:S01]  /*2bc0*/  IADD3 R26, R15.reuse, 0x1d, RZ ;  /* 0x0000001d0f1a7810 */ /* 0x040fe20007ffe0ff */
[----:B------:R-:W-:Y:S01]  /*2bd0*/  VIADD R17, R15, 0xffffffff ;  /* 0xffffffff0f117836 */ /* 0x000fe20000000000 */
[C---:B------:R-:W-:Y:S01]  /*2be0*/  @!P0 IADD3 R23, P2, R18.reuse, UR13, RZ ;  /* 0x0000000d12178c10 */ /* 0x040fe2000ff5e0ff */
[----:B------:R-:W-:Y:S01]  /*2bf0*/  IMAD.MOV.U32 R47, RZ, RZ, R34 ;  /* 0x000000ffff2f7224 */ /* 0x000fe200078e0022 */
[-C--:B------:R-:W-:Y:S01]  /*2c00*/  @!P0 LEA R16, P1, R18, R6.reuse, 0x3 ;  /* 0x0000000612108211 */ /* 0x080fe200078218ff */
[----:B0-----:R-:W-:Y:S01]  /*2c10*/  ULEA UR4, UR5, UR4, 0x18 ;  /* 0x0000000405047291 */ /* 0x001fe2000f8ec03f */
[C---:B------:R-:W-:Y:S01]  /*2c20*/  @!P0 LEA R22, P3, R23.reuse, R6, 0x3 ;  /* 0x0000000617168211 */ /* 0x040fe200078618ff */
[----:B------:R-:W-:Y:S01]  /*2c30*/  ULDC UR6, c[0x0][0x264] ;  /* 0x0000990000067ab9 */ /* 0x000fe20000000800 */
[----:B------:R-:W-:Y:S01]  /*2c40*/  @!P0 IADD3.X R6, R56, UR14, RZ, P2, !PT ;  /* 0x0000000e38068c10 */ /* 0x000fe200097fe4ff */
[----:B------:R-:W-:Y:S01]  /*2c50*/  ULDC UR5, c[0x0][0x260] ;  /* 0x0000980000057ab9 */ /* 0x000fe20000000800 */
[----:B------:R-:W-:Y:S01]  /*2c60*/  LEA R24, P2, R28, R19, 0x5 ;  /* 0x000000131c187211 */ /* 0x000fe200078428ff */
[----:B------:R-:W-:Y:S01]  /*2c70*/  FMUL R28, R36, UR10 ;  /* 0x0000000a241c7c20 */ /* 0x000fe20008400000 */
[-C--:B------:R-:W-:Y:S01]  /*2c80*/  @!P0 LEA.HI.X R23, R23, R3.reuse, R6, 0x3, P3 ;  /* 0x0000000317178211 */ /* 0x080fe200018f1c06 */
[----:B------:R-:W-:Y:S01]  /*2c90*/  VIADD R6, R15, 0x1e ;  /* 0x0000001e0f067836 */ /* 0x000fe20000000000 */
[----:B------:R-:W-:Y:S01]  /*2ca0*/  LOP3.LUT R19, R17, 0x1f, RZ, 0xc0, !PT ;  /* 0x0000001f11137812 */ /* 0x000fe200078ec0ff */
[----:B------:R-:W-:Y:S01]  /*2cb0*/  IMAD.MOV.U32 R45, RZ, RZ, R28 ;  /* 0x000000ffff2d7224 */ /* 0x000fe200078e001c */
[----:B------:R-:W-:Y:S01]  /*2cc0*/  @!P0 LEA.HI.X R17, R18, R3, R56, 0x3, P1 ;  /* 0x0000000312118211 */ /* 0x000fe200008f1c38 */
[----:B------:R-:W-:Y:S01]  /*2cd0*/  FMUL R18, R38, UR10 ;  /* 0x0000000a26127c20 */ /* 0x000fe20008400000 */
[----:B------:R-:W-:Y:S01]  /*2ce0*/  LOP3.LUT R15, R6, 0x1f, RZ, 0xc0, !PT ;  /* 0x0000001f060f7812 */ /* 0x000fe200078ec0ff */
[----:B------:R-:W-:Y:S01]  /*2cf0*/  IMAD R3, R2, 0x21, R19 ;  /* 0x0000002102037824 */ /* 0x000fe200078e0213 */
[----:B------:R-:W-:Y:S01]  /*2d00*/  LOP3.LUT R29, R26, 0x1f, RZ, 0xc0, !PT ;  /* 0x0000001f1a1d7812 */ /* 0x000fe200078ec0ff */
[----:B------:R-:W-:Y:S01]  /*2d10*/  FMUL R19, R39, UR10 ;  /* 0x0000000a27137c20 */ /* 0x000fe20008400000 */
[----:B------:R-:W-:Y:S01]  /*2d20*/  LEA R0, R0, UR4, 0x3 ;  /* 0x0000000400007c11 */ /* 0x000fe2000f8e18ff */
[----:B------:R-:W-:Y:S01]  /*2d30*/  IMAD R6, R2, 0x21, R15 ;  /* 0x0000002102067824 */ /* 0x000fe200078e020f */
[----:B------:R-:W-:Y:S01]  /*2d40*/  ISETP.GE.U32.AND P1, PT, R10, R8, PT ;  /* 0x000000080a00720c */ /* 0x000fe20003f26070 */
[----:B------:R-:W-:-:S02]  /*2d50*/  IMAD R15, R2, 0x21, R29 ;  /* 0x00000021020f7824 */ /* 0x000fc400078e021d */
[----:B------:R-:W-:Y:S01]  /*2d60*/  FMUL R29, R37, UR10 ;  /* 0x0000000a251d7c20 */ /* 0x000fe20008400000 */
[----:B------:R0:W-:Y:S01]  /*2d70*/  @!P0 STG.E.64 desc[UR8][R16.64], R18 ;  /* 0x0000001210008986 */ /* 0x0001e2000c101b08 */
[----:B------:R-:W-:Y:S01]  /*2d80*/  FMNMX R38, R21, |R38|, !PT ;  /* 0x4000002615267209 */ /* 0x000fe20007800000 */
[----:B------:R-:W-:Y:S01]  /*2d90*/  IMAD.MOV.U32 R44, RZ, RZ, R18 ;  /* 0x000000ffff2c7224 */ /* 0x000fe200078e0012 */
[----:B------:R-:W-:Y:S01]  /*2da0*/  LEA R3, R3, UR4, 0x3 ;  /* 0x0000000403037c11 */ /* 0x000fe2000f8e18ff */
[----:B------:R-:W-:Y:S01]  /*2db0*/  @!P0 STG.E.64 desc[UR8][R22.64], R28 ;  /* 0x0000001c16008986 */ /* 0x000fe2000c101b08 */
[----:B------:R-:W-:Y:S01]  /*2dc0*/  ISETP.GT.U32.AND P0, PT, R24, -0x21, PT ;  /* 0xffffffdf1800780c */ /* 0x000fe20003f04070 */
[----:B------:R-:W-:Y:S01]  /*2dd0*/  ULOP3.LUT UR5, UR5, 0xfffffffe, URZ, 0xc0, !UPT ;  /* 0xfffffffe05057892 */ /* 0x000fe2000f8ec03f */
[----:B------:R-:W-:Y:S01]  /*2de0*/  LEA R6, R6, UR4, 0x3 ;  /* 0x0000000406067c11 */ /* 0x000fe2000f8e18ff */
[----:B------:R1:W-:Y:S01]  /*2df0*/  STS.64 [R0], R42 ;  /* 0x0000002a00007388 */ /* 0x0003e20000000a00 */
[----:B------:R-:W-:Y:S01]  /*2e00*/  LEA R15, R15, UR4, 0x3 ;  /* 0x000000040f0f7c11 */ /* 0x000fe2000f8e18ff */
[----:B------:R-:W-:Y:S01]  /*2e10*/  BSSY B0, `(.L_x_22561) ;  /* 0x0000080000007945 */ /* 0x000fe20003800000 */
[----:B------:R-:W-:Y:S01]  /*2e20*/  FMNMX R39, |R39|, R38, !PT ;  /* 0x0000002627277209 */ /* 0x000fe20007800200 */
[----:B------:R2:W-:Y:S01]  /*2e30*/  STS.64 [R3], R46 ;  /* 0x0000002e03007388 */ /* 0x0005e20000000a00 */
[----:B0-----:R-:W-:-:S02]  /*2e40*/  LOP3.LUT R16, RZ, R20, RZ, 0x33, !PT ;  /* 0x00000014ff107212 */ /* 0x001fc400078e33ff */
[----:B------:R-:W-:Y:S02]  /*2e50*/  FMNMX R8, |R36|, R39, !PT ;  /* 0x0000002724087209 */ /* 0x000fe40007800200 */
[----:B------:R-:W-:Y:S01]  /*2e60*/  IADD3.X R16, RZ, R16, RZ, P2, !PT ;  /* 0x00000010ff107210 */ /* 0x000fe200017fe4ff */
[----:B-1----:R-:W-:Y:S01]  /*2e70*/  IMAD.MOV.U32 R42, RZ, RZ, R40 ;  /* 0x000000ffff2a7224 */ /* 0x002fe200078e0028 */
[----:B------:R-:W-:Y:S01]  /*2e80*/  FMNMX R8, |R37|, R8, !PT ;  /* 0x0000000825087209 */ /* 0x000fe20007800200 */
[----:B------:R-:W-:Y:S01]  /*2e90*/  IMAD.MOV.U32 R43, RZ, RZ, R30 ;  /* 0x000000ffff2b7224 */ /* 0x000fe200078e001e */
[----:B------:R-:W-:-:S04]  /*2ea0*/  ISETP.GT.U32.AND.EX P0, PT, R16, -0x1, PT, P0 ;  /* 0xffffffff1000780c */ /* 0x000fc80003f04100 */
[----:B------:R-:W-:Y:S01]  /*2eb0*/  SEL R17, R24, 0xffffffdf, P0 ;  /* 0xffffffdf18117807 */ /* 0x000fe20000000000 */
[----:B------:R2:W-:Y:S03]  /*2ec0*/  STS.64 [R6], R42 ;  /* 0x0000002a06007388 */ /* 0x0005e60000000a00 */
[----:B------:R-:W-:Y:S01]  /*2ed0*/  LOP3.LUT R17, RZ, R17, RZ, 0x33, !PT ;  /* 0x00000011ff117212 */ /* 0x000fe200078e33ff */
[----:B------:R2:W-:Y:S04]  /*2ee0*/  STS.64 [R15], R44 ;  /* 0x0000002c0f007388 */ /* 0x0005e80000000a00 */
[----:B------:R-:W-:Y:S01]  /*2ef0*/  IMAD.IADD R18, R17, 0x1, -R10 ;  /* 0x0000000111127824 */ /* 0x000fe200078e0a0a */
[----:B------:R-:W-:Y:S06]  /*2f00*/  BAR.SYNC.DEFER_BLOCKING 0x0 ;  /* 0x0000000000007b1d */ /* 0x000fec0000010000 */
[----:B------:R-:W-:Y:S05]  /*2f10*/  @P1 BRA `(.L_x_22562) ;  /* 0x0000000400bc1947 */ /* 0x000fea0003800000 */
[----:B------:R-:W-:Y:S01]  /*2f20*/  VIADD R20, R18, 0xffffffff ;  /* 0xffffffff12147836 */ /* 0x000fe20000000000 */
[----:B------:R-:W-:Y:S01]  /*2f30*/  BSSY B1, `(.L_x_22563) ;  /* 0x0000043000017945 */ /* 0x000fe20003800000 */
[C---:B------:R-:W-:Y:S01]  /*2f40*/  IMAD R21, R11.reuse, UR12, RZ ;  /* 0x0000000c0b157c24 */ /* 0x040fe2000f8e02ff */
[----:B--2---:R-:W-:Y:S01]  /*2f50*/  HFMA2.MMA R45, -RZ, RZ, 0, 0 ;  /* 0x00000000ff2d7435 */ /* 0x004fe200000001ff */
[----:B------:R-:W-:Y:S01]  /*2f60*/  IMAD.WIDE.U32 R16, R11, UR11, RZ ;  /* 0x0000000b0b107c25 */ /* 0x000fe2000f8e00ff */
[----:B------:R-:W-:Y:S02]  /*2f70*/  ISETP.GE.U32.AND P2, PT, R20, 0x3, PT ;  /* 0x000000031400780c */ /* 0x000fe40003f46070 */
[----:B------:R-:W-:Y:S01]  /*2f80*/  LOP3.LUT P0, R30, R18, 0x3, RZ, 0xc0, !PT ;  /* 0x00000003121e7812 */ /* 0x000fe2000780c0ff */
[----:B------:R-:W-:Y:S02]  /*2f90*/  IMAD.IADD R26, R17, 0x1, R21 ;  /* 0x00000001111a7824 */ /* 0x000fe400078e0215 */
[----:B------:R-:W-:-:S02]  /*2fa0*/  IMAD.MOV.U32 R32, RZ, RZ, R16 ;  /* 0x000000ffff207224 */ /* 0x000fc400078e0010 */
[----:B------:R-:W-:Y:S02]  /*2fb0*/  IMAD.MOV.U32 R47, RZ, RZ, R10 ;  /* 0x000000ffff2f7224 */ /* 0x000fe400078e000a */
[----:B------:R-:W-:-:S04]  /*2fc0*/  IMAD.MOV.U32 R28, RZ, RZ, R12 ;  /* 0x000000ffff1c7224 */ /* 0x000fc800078e000c */
[----:B------:R-:W-:Y:S05]  /*2fd0*/  @!P2 BRA `(.L_x_22564) ;  /* 0x0000000000e0a947 */ /* 0x000fea0003800000 */
[C---:B------:R-:W-:Y:S01]  /*2fe0*/  LOP3.LUT R17, R18.reuse, 0x3, RZ, 0xc0, !PT ;  /* 0x0000000312117812 */ /* 0x040fe200078ec0ff */
[----:B------:R-:W-:Y:S01]  /*2ff0*/  IMAD.MOV.U32 R45, RZ, RZ, RZ ;  /* 0x000000ffff2d7224 */ /* 0x000fe200078e00ff */
[----:B------:R-:W-:Y:S01]  /*3000*/  MOV R28, R12 ;  /* 0x0000000c001c7202 */ /* 0x000fe20000000f00 */
[----:B------:R-:W-:Y:S02]  /*3010*/  IMAD.MOV.U32 R47, RZ, RZ, R10 ;  /* 0x000000ffff2f7224 */ /* 0x000fe400078e000a */
[----:B------:R-:W-:-:S07]  /*3020*/  IMAD.IADD R24, R18, 0x1, -R17 ;  /* 0x0000000112187824 */ /* 0x000fce00078e0a11 */
.L_x_22565:
[----:B-1----:R-:W-:Y:S01]  /*3030*/  LOP3.LUT R21, R28, 0x1f, RZ, 0xc0, !PT ;  /* 0x0000001f1c157812 */ /* 0x002fe200078ec0ff */
[----:B------:R-:W-:Y:S01]  /*3040*/  IMAD R16, R2, 0x21, R47 ;  /* 0x0000002102107824 */ /* 0x000fe200078e022f */
[----:B------:R-:W-:Y:S01]  /*3050*/  IADD3 R45, R45, 0x4, RZ ;  /* 0x000000042d2d7810 */ /* 0x000fe20007ffe0ff */
        /* <DEDUP_REMOVED lines=15> */
[----:B------:R-:W-:-:S03]  /*3150*/  @!P5 LEA R42, P6, R16, R7, 0x3 ;  /* 0x00000007102ad211 */ /* 0x000fc600078c18ff */
        /* <DEDUP_REMOVED lines=10> */
[-C--:B------:R-:W-:Y:S02]  /*3200*/  @!P4 LEA R36, P5, R26, R7.reuse, 0x3 ;  /* 0x000000071a24c211 */ /* 0x080fe400078a18ff */
[----:B------:R-:W-:Y:S02]  /*3210*/  IADD3.X R40, R40, UR6, RZ, P6, !PT ;  /* 0x0000000628287c10 */ /* 0x000fe4000b7fe4ff */
[----:B------:R-:W-:Y:S02]  /*3220*/  @!P4 LEA.HI.X R37, R26, R4, R37, 0x3, P5 ;  /* 0x000000041a25c211 */ /* 0x000fe400028f1c25 */
[----:B------:R-:W-:Y:S02]  /*3230*/  @!P3 IADD3 R26, P5, R44, R32, RZ ;  /* 0x000000202c1ab210 */ /* 0x000fe40007fbe0ff */
[----:B------:R-:W-:Y:S01]  /*3240*/  IADD3 R47, P6, R32, UR5, RZ ;  /* 0x00000005202f7c10 */ /* 0x000fe2000ffde0ff */
[----:B-1----:R1:W-:Y:S02]  /*3250*/  @!P4 STG.E.64 desc[UR8][R36.64], R16 ;  /* 0x000000102400c986 */ /* 0x0023e4000c101b08 */
[----:B0-----:R-:W-:Y:S01]  /*3260*/  @!P3 IMAD.X R39, RZ, RZ, R40, P5 ;  /* 0x000000ffff27b224 */ /* 0x001fe200028e0628 */
[----:B------:R-:W-:-:S02]  /*3270*/  @!P3 LEA R38, P5, R26, R7, 0x3 ;  /* 0x000000071a26b211 */ /* 0x000fc400078a18ff */
[----:B------:R-:W-:Y:S02]  /*3280*/  IADD3.X R40, R40, UR6, RZ, P6, !PT ;  /* 0x0000000628287c10 */ /* 0x000fe4000b7fe4ff */
[----:B------:R-:W-:Y:S02]  /*3290*/  @!P3 LEA.HI.X R39, R26, R4, R39, 0x3, P5 ;  /* 0x000000041a27b211 */ /* 0x000fe400028f1c27 */
[C---:B------:R-:W-:Y:S01]  /*32a0*/  @!P2 IADD3 R26, P5, R28.reuse, R47, RZ ;  /* 0x0000002f1c1aa210 */ /* 0x040fe20007fbe0ff */
[----:B------:R-:W-:Y:S02]  /*32b0*/  VIADD R28, R28, 0x1f ;  /* 0x0000001f1c1c7836 */ /* 0x000fe40000000000 */
[----:B------:R1:W-:Y:S01]  /*32c0*/  @!P3 STG.E.64 desc[UR8][R38.64], R20 ;  /* 0x000000142600b986 */ /* 0x0003e2000c101b08 */
[----:B------:R-:W-:Y:S01]  /*32d0*/  ISETP.NE.AND P3, PT, R24, RZ, PT ;  /* 0x000000ff1800720c */ /* 0x000fe20003f65270 */
[----:B------:R-:W-:Y:S01]  /*32e0*/  @!P2 IMAD.X R43, RZ, RZ, R40, P5 ;  /* 0x000000ffff2ba224 */ /* 0x000fe200028e0628 */
[----:B------:R-:W-:-:S04]  /*32f0*/  @!P2 LEA R42, P5, R26, R7, 0x3 ;  /* 0x000000071a2aa211 */ /* 0x000fc800078a18ff */
[----:B------:R-:W-:-:S05]  /*3300*/  @!P2 LEA.HI.X R43, R26, R4, R43, 0x3, P5 ;  /* 0x000000041a2ba211 */ /* 0x000fca00028f1c2b */
[----:B--2---:R1:W-:Y:S01]  /*3310*/  @!P2 STG.E.64 desc[UR8][R42.64], R22 ;  /* 0x000000162a00a986 */ /* 0x0043e2000c101b08 */
[----:B------:R-:W-:Y:S01]  /*3320*/  IADD3 R32, P2, R47, UR5, RZ ;  /* 0x000000052f207c10 */ /* 0x000fe2000ff5e0ff */
[----:B------:R-:W-:-:S03]  /*3330*/  IMAD.IADD R47, R10, 0x1, R45 ;  /* 0x000000010a2f7824 */ /* 0x000fc600078e022d */
[----:B------:R-:W-:Y:S01]  /*3340*/  IADD3.X R26, R40, UR6, RZ, P2, !PT ;  /* 0x00000006281a7c10 */ /* 0x000fe200097fe4ff */
[----:B------:R-:W-:Y:S08]  /*3350*/  @P3 BRA `(.L_x_22565) ;  /* 0xfffffffc00343947 */ /* 0x000ff0000383ffff */
.L_x_22564:
[----:B------:R-:W-:Y:S05]  /*3360*/  BSYNC B1 ;  /* 0x0000000000017941 */ /* 0x000fea0003800000 */
.L_x_22563:
        /* <DEDUP_REMOVED lines=16> */
.L_x_22567:
[----:B------:R-:W-:Y:S05]  /*3470*/  BSYNC B1 ;  /* 0x0000000000017941 */ /* 0x000fea0003800000 */
.L_x_22566:
[----:B0-----:R-:W-:Y:S01]  /*3480*/  IMAD.X R26, R26, 0x1, R37, P3 ;  /* 0x000000011a1a7824 */ /* 0x001fe200018e0625 */
[----:B------:R-:W-:Y:S06]  /*3490*/  @!P2 BRA `(.L_x_22562) ;  /* 0x00000000005ca947 */ /* 0x000fec0003800000 */
[----:B-1----:R-:W-:-:S04]  /*34a0*/  IADD3 R16, R28, -0x1, RZ ;  /* 0xffffffff1c107810 */ /* 0x002fc80007ffe0ff */
[----:B------:R-:W-:Y:S01]  /*34b0*/  LOP3.LUT R20, R16, 0x1f, RZ, 0xc0, !PT ;  /* 0x0000001f10147812 */ /* 0x000fe200078ec0ff */
[----:B------:R-:W-:-:S03]  /*34c0*/  IMAD R16, R2, 0x21, R45 ;  /* 0x0000002102107824 */ /* 0x000fc600078e022d */
[----:B------:R-:W-:Y:S01]  /*34d0*/  ISETP.GE.U32.AND P0, PT, R20, R9, PT ;  /* 0x000000091400720c */ /* 0x000fe20003f06070 */
[----:B------:R-:W-:-:S05]  /*34e0*/  IMAD.IADD R16, R51, 0x1, R16 ;  /* 0x0000000133107824 */ /* 0x000fca00078e0210 */
[----:B------:R-:W-:-:S07]  /*34f0*/  LEA R24, R16, UR4, 0x3 ;  /* 0x0000000410187c11 */ /* 0x000fce000f8e18ff */
        /* <DEDUP_REMOVED lines=17> */
.L_x_22562:
[----:B------:R-:W-:Y:S05]  /*3610*/  BSYNC B0 ;  /* 0x0000000000007941 */ /* 0x000fea0003800000 */
.L_x_22561:
[----:B------:R-:W-:Y:S01]  /*3620*/  BAR.SYNC.DEFER_BLOCKING 0x0 ;  /* 0x0000000000007b1d */ /* 0x000fe20000010000 */
[----:B01----:R-:W-:Y:S01]  /*3630*/  IMAD.MOV.U32 R20, RZ, RZ, R27 ;  /* 0x000000ffff147224 */ /* 0x003fe200078e001b */
[----:B------:R-:W-:Y:S01]  /*3640*/  MOV R21, R25 ;  /* 0x0000001900157202 */ /* 0x000fe20000000f00 */
[----:B------:R-:W-:Y:S01]  /*3650*/  IMAD.MOV.U32 R34, RZ, RZ, R33 ;  /* 0x000000ffff227224 */ /* 0x000fe200078e0021 */
[----:B------:R-:W-:Y:S01]  /*3660*/  LOP3.LUT R11, R11, 0x1, RZ, 0xfc, !PT ;  /* 0x000000010b0b7812 */ /* 0x000fe200078efcff */
[----:B------:R-:W-:Y:S01]  /*3670*/  IMAD.MOV.U32 R30, RZ, RZ, R41 ;  /* 0x000000ffff1e7224 */ /* 0x000fe200078e0029 */
[----:B------:R-:W-:Y:S01]  /*3680*/  ULDC UR6, c[0x0][0x264] ;  /* 0x0000990000067ab9 */ /* 0x000fe20000000800 */
[----:B------:R-:W-:Y:S01]  /*3690*/  IMAD.MOV.U32 R28, RZ, RZ, R19 ;  /* 0x000000ffff1c7224 */ /* 0x000fe200078e0013 */
[----:B------:R-:W-:Y:S01]  /*36a0*/  BSSY B0, `(.L_x_22568) ;  /* 0x0000077000007945 */ /* 0x000fe20003800000 */
[----:B------:R-:W-:-:S04]  /*36b0*/  IMAD.WIDE.U32 R16, R11, UR11, RZ ;  /* 0x0000000b0b107c25 */ /* 0x000fc8000f8e00ff */
[----:B------:R-:W-:Y:S01]  /*36c0*/  IMAD R25, R11, UR12, R17 ;  /* 0x0000000c0b197c24 */ /* 0x000fe2000f8e0211 */
[----:B------:R0:W-:Y:S04]  /*36d0*/  STS.64 [R0], R20 ;  /* 0x0000001400007388 */ /* 0x0001e80000000a00 */
[----:B------:R0:W-:Y:S04]  /*36e0*/  STS.64 [R3], R34 ;  /* 0x0000002203007388 */ /* 0x0001e80000000a00 */
[----:B------:R0:W-:Y:S04]  /*36f0*/  STS.64 [R6], R30 ;  /* 0x0000001e06007388 */ /* 0x0001e80000000a00 */
[----:B------:R0:W-:Y:S01]  /*3700*/  STS.64 [R15], R28 ;  /* 0x0000001c0f007388 */ /* 0x0001e20000000a00 */
[----:B------:R-:W-:Y:S06]  /*3710*/  BAR.SYNC.DEFER_BLOCKING 0x0 ;  /* 0x0000000000007b1d */ /* 0x000fec0000010000 */
[----:B------:R-:W-:Y:S05]  /*3720*/  @P1 BRA `(.L_x_22569) ;  /* 0x0000000400b81947 */ /* 0x000fea0003800000 */
[C---:B0-----:R-:W-:Y:S01]  /*3730*/  VIADD R0, R18.reuse, 0xffffffff ;  /* 0xffffffff12007836 */ /* 0x041fe20000000000 */
[----:B------:R-:W-:Y:S01]  /*3740*/  BSSY B1, `(.L_x_22570) ;  /* 0x0000041000017945 */ /* 0x000fe20003800000 */
[----:B------:R-:W-:Y:S01]  /*3750*/  MOV R32, R16 ;  /* 0x0000001000207202 */ /* 0x000fe20000000f00 */
[----:B------:R-:W-:Y:S01]  /*3760*/  IMAD.MOV.U32 R11, RZ, RZ, 0x1 ;  /* 0x00000001ff0b7424 */ /* 0x000fe200078e00ff */
[----:B--2---:R-:W-:Y:S01]  /*3770*/  LOP3.LUT R3, R18, 0x3, RZ, 0xc0, !PT ;  /* 0x0000000312037812 */ /* 0x004fe200078ec0ff */
[----:B------:R-:W-:Y:S01]  /*3780*/  IMAD.MOV.U32 R15, RZ, RZ, R10 ;  /* 0x000000ffff0f7224 */ /* 0x000fe200078e000a */
[----:B------:R-:W-:-:S13]  /*3790*/  ISETP.GE.U32.AND P0, PT, R0, 0x3, PT ;  /* 0x000000030000780c */ /* 0x000fda0003f06070 */
[----:B------:R-:W-:Y:S05]  /*37a0*/  @!P0 BRA `(.L_x_22571) ;  /* 0x0000000000e88947 */ /* 0x000fea0003800000 */
[----:B------:R-:W-:Y:S01]  /*37b0*/  BSSY B2, `(.L_x_22572) ;  /* 0x0000038000027945 */ /* 0x000fe20003800000 */
[----:B------:R-:W-:Y:S01]  /*37c0*/  IMAD.IADD R0, R18, 0x1, -R3 ;  /* 0x0000000112007824 */ /* 0x000fe200078e0a03 */
[----:B------:R-:W-:Y:S01]  /*37d0*/  MOV R15, R10 ;  /* 0x0000000a000f7202 */ /* 0x000fe20000000f00 */
[----:B------:R-:W-:-:S07]  /*37e0*/  IMAD.MOV.U32 R11, RZ, RZ, RZ ;  /* 0x000000ffff0b7224 */ /* 0x000fce00078e00ff */
.L_x_22573:
[C---:B------:R-:W-:Y:S01]  /*37f0*/  VIADD R6, R12.reuse, 0xffffffff ;  /* 0xffffffff0c067836 */ /* 0x040fe20000000000 */
[C---:B------:R-:W-:Y:S01]  /*3800*/  LOP3.LUT R24, R12.reuse, 0x1f, RZ, 0xc0, !PT ;  /* 0x0000001f0c187812 */ /* 0x040fe200078ec0ff */
[C---:B------:R-:W-:Y:S02]  /*3810*/  VIADD R16, R12.reuse, 0x1d ;  /* 0x0000001d0c107836 */ /* 0x040fe40000000000 */
[----:B------:R-:W-:Y:S01]  /*3820*/  VIADD R12, R12, 0x1e ;  /* 0x0000001e0c0c7836 */ /* 0x000fe20000000000 */
[----:B-1----:R-:W-:Y:S01]  /*3830*/  LOP3.LUT R26, R6, 0x1f, RZ, 0xc0, !PT ;  /* 0x0000001f061a7812 */ /* 0x002fe200078ec0ff */
        /* <DEDUP_REMOVED lines=12> */
[----:B------:R-:W-:-:S03]  /*3900*/  IADD3 R32, P5, R32, UR5, RZ ;  /* 0x0000000520207c10 */ /* 0x000fc6000ffbe0ff */
[----:B------:R-:W2:Y:S01]  /*3910*/  @!P1 LDS.64 R20, [R28+0x10] ;  /* 0x000010001c149984 */ /* 0x000ea20000000a00 */
[----:B------:R-:W-:Y:S01]  /*3920*/  @!P3 IMAD.X R15, RZ, RZ, R25, P4 ;  /* 0x000000ffff0fb224 */ /* 0x000fe200020e0619 */
[----:B------:R-:W-:Y:S02]  /*3930*/  @!P3 LEA R24, P4, R12, R7, 0x3 ;  /* 0x000000070c18b211 */ /* 0x000fe400078818ff */
[----:B------:R-:W-:Y:S02]  /*3940*/  IADD3.X R27, R25, UR6, RZ, P5, !PT ;  /* 0x00000006191b7c10 */ /* 0x000fe4000affe4ff */
[----:B------:R3:W4:Y:S01]  /*3950*/  @!P0 LDS.64 R22, [R28+0x18] ;  /* 0x000018001c168984 */ /* 0x0007220000000a00 */
[----:B------:R-:W-:Y:S02]  /*3960*/  @!P2 IADD3 R6, P5, R26, R32, RZ ;  /* 0x000000201a06a210 */ /* 0x000fe40007fbe0ff */
[----:B------:R-:W-:Y:S02]  /*3970*/  @!P3 LEA.HI.X R25, R12, R4, R15, 0x3, P4 ;  /* 0x000000040c19b211 */ /* 0x000fe400020f1c0f */
[----:B------:R-:W-:-:S02]  /*3980*/  IADD3 R12, P6, R32, UR5, RZ ;  /* 0x00000005200c7c10 */ /* 0x000fc4000ffde0ff */
[----:B------:R-:W-:Y:S02]  /*3990*/  @!P2 IADD3.X R15, RZ, R27, RZ, P5, !PT ;  /* 0x0000001bff0fa210 */ /* 0x000fe40002ffe4ff */
[----:B------:R-:W-:Y:S02]  /*39a0*/  @!P2 LEA R26, P4, R6, R7, 0x3 ;  /* 0x00000007061aa211 */ /* 0x000fe400078818ff */
[----:B------:R-:W-:Y:S02]  /*39b0*/  IADD3.X R29, R27, UR6, RZ, P6, !PT ;  /* 0x000000061b1d7c10 */ /* 0x000fe4000b7fe4ff */
[----:B------:R-:W-:Y:S02]  /*39c0*/  IADD3 R32, P5, R12, UR5, RZ ;  /* 0x000000050c207c10 */ /* 0x000fe4000ffbe0ff */
[----:B------:R-:W-:Y:S02]  /*39d0*/  @!P2 LEA.HI.X R27, R6, R4, R15, 0x3, P4 ;  /* 0x00000004061ba211 */ /* 0x000fe400020f1c0f */
[----:B------:R-:W-:-:S02]  /*39e0*/  @!P1 IADD3 R12, P4, R30, R12, RZ ;  /* 0x0000000c1e0c9210 */ /* 0x000fc40007f9e0ff */
[----:B------:R-:W-:Y:S02]  /*39f0*/  IADD3.X R33, R29, UR6, RZ, P5, !PT ;  /* 0x000000061d217c10 */ /* 0x000fe4000affe4ff */
[----:B------:R-:W-:Y:S01]  /*3a00*/  @!P0 IADD3 R6, P5, R34, R32, RZ ;  /* 0x0000002022068210 */ /* 0x000fe20007fbe0ff */
[----:B------:R-:W-:Y:S01]  /*3a10*/  @!P1 IMAD.X R29, RZ, RZ, R29, P4 ;  /* 0x000000ffff1d9224 */ /* 0x000fe200020e061d */
[CC--:B---3--:R-:W-:Y:S01]  /*3a20*/  @!P1 LEA R28, P4, R12.reuse, R7.reuse, 0x3 ;  /* 0x000000070c1c9211 */ /* 0x0c8fe200078818ff */
[----:B0-----:R0:W-:Y:S03]  /*3a30*/  @!P3 STG.E.64 desc[UR8][R24.64], R16 ;  /* 0x000000101800b986 */ /* 0x0011e6000c101b08 */
[----:B------:R-:W-:Y:S01]  /*3a40*/  @!P1 LEA.HI.X R29, R12, R4, R29, 0x3, P4 ;  /* 0x000000040c1d9211 */ /* 0x000fe200020f1c1d */
[----:B------:R-:W-:Y:S01]  /*3a50*/  @!P0 IMAD.X R15, RZ, RZ, R33, P5 ;  /* 0x000000ffff0f8224 */ /* 0x000fe200028e0621 */
[----:B------:R-:W-:Y:S01]  /*3a60*/  @!P0 LEA R30, P5, R6, R7, 0x3 ;  /* 0x00000007061e8211 */ /* 0x000fe200078a18ff */
[----:B-1----:R1:W-:Y:S01]  /*3a70*/  @!P2 STG.E.64 desc[UR8][R26.64], R18 ;  /* 0x000000121a00a986 */ /* 0x0023e2000c101b08 */
[----:B------:R-:W-:-:S02]  /*3a80*/  VIADD R12, R34, 0x1f ;  /* 0x0000001f220c7836 */ /* 0x000fc40000000000 */
[----:B------:R-:W-:Y:S01]  /*3a90*/  @!P0 LEA.HI.X R31, R6, R4, R15, 0x3, P5 ;  /* 0x00000004061f8211 */ /* 0x000fe200028f1c0f */
[----:B--2---:R1:W-:Y:S01]  /*3aa0*/  @!P1 STG.E.64 desc[UR8][R28.64], R20 ;  /* 0x000000141c009986 */ /* 0x0043e2000c101b08 */
[----:B------:R-:W-:Y:S01]  /*3ab0*/  ISETP.NE.AND P1, PT, R0, RZ, PT ;  /* 0x000000ff0000720c */ /* 0x000fe20003f25270 */
[----:B------:R-:W-:Y:S01]  /*3ac0*/  IMAD.MOV.U32 R6, RZ, RZ, R11 ;  /* 0x000000ffff067224 */ /* 0x000fe200078e000b */
[----:B------:R-:W-:Y:S01]  /*3ad0*/  IADD3 R11, R11, 0x4, RZ ;  /* 0x000000040b0b7810 */ /* 0x000fe20007ffe0ff */
[----:B----4-:R1:W-:Y:S01]  /*3ae0*/  @!P0 STG.E.64 desc[UR8][R30.64], R22 ;  /* 0x000000161e008986 */ /* 0x0103e2000c101b08 */
[----:B------:R-:W-:-:S03]  /*3af0*/  IADD3 R32, P0, R32, UR5, RZ ;  /* 0x0000000520207c10 */ /* 0x000fc6000ff1e0ff */
[----:B------:R-:W-:Y:S01]  /*3b00*/  IMAD.IADD R15, R10, 0x1, R11 ;  /* 0x000000010a0f7824 */ /* 0x000fe200078e020b */
[----:B0-----:R-:W-:-:S05]  /*3b10*/  IADD3.X R25, R33, UR6, RZ, P0, !PT ;  /* 0x0000000621197c10 */ /* 0x001fca00087fe4ff */
[----:B------:R-:W-:Y:S05]  /*3b20*/  @P1 BRA `(.L_x_22573) ;  /* 0xfffffffc00301947 */ /* 0x000fea000383ffff */
[----:B------:R-:W-:Y:S05]  /*3b30*/  BSYNC B2 ;  /* 0x0000000000027941 */ /* 0x000fea0003800000 */
.L_x_22572:
[----:B------:R-:W-:-:S07]  /*3b40*/  VIADD R11, R6, 0x5 ;  /* 0x00000005060b7836 */ /* 0x000fce0000000000 */
.L_x_22571:
[----:B------:R-:W-:Y:S05]  /*3b50*/  BSYNC B1 ;  /* 0x0000000000017941 */ /* 0x000fea0003800000 */
.L_x_22570:
[----:B------:R-:W-:-:S13]  /*3b60*/  ISETP.NE.AND P0, PT, R3, RZ, PT ;  /* 0x000000ff0300720c */ /* 0x000fda0003f05270 */
[----:B------:R-:W-:Y:S05]  /*3b70*/  @!P0 BRA `(.L_x_22569) ;  /* 0x0000000000a48947 */ /* 0x000fea0003800000 */
[----:B-1----:R-:W0:Y:S01]  /*3b80*/  LDC R18, c[0x0][0x264] ;  /* 0x00009900ff127b82 */ /* 0x002e220000000800 */
        /* <DEDUP_REMOVED lines=15> */
.L_x_22575:
[----:B------:R-:W-:Y:S05]  /*3c80*/  BSYNC B1 ;  /* 0x0000000000017941 */ /* 0x000fea0003800000 */
.L_x_22574:
[----:B0-----:R-:W-:Y:S01]  /*3c90*/  IMAD.X R25, R25, 0x1, R18, P2 ;  /* 0x0000000119197824 */ /* 0x001fe200010e0612 */
[----:B------:R-:W-:Y:S06]  /*3ca0*/  @!P1 BRA `(.L_x_22569) ;  /* 0x0000000000589947 */ /* 0x000fec0003800000 */
[----:B------:R-:W-:Y:S02]  /*3cb0*/  VIADD R0, R12, 0xffffffff ;  /* 0xffffffff0c007836 */ /* 0x000fe40000000000 */
[----:B------:R-:W-:-:S03]  /*3cc0*/  IMAD R2, R2, 0x21, R19 ;  /* 0x0000002102027824 */ /* 0x000fc600078e0213 */
[----:B------:R-:W-:Y:S02]  /*3cd0*/  LOP3.LUT R0, R0, 0x1f, RZ, 0xc0, !PT ;  /* 0x0000001f00007812 */ /* 0x000fe400078ec0ff */
[----:B------:R-:W-:Y:S02]  /*3ce0*/  LEA R2, R2, UR4, 0x3 ;  /* 0x0000000402027c11 */ /* 0x000fe4000f8e18ff */
[----:B------:R-:W-:-:S13]  /*3cf0*/  ISETP.GE.U32.AND P0, PT, R0, R9, PT ;  /* 0x000000090000720c */ /* 0x000fda0003f06070 */
[----:B-1----:R-:W0:Y:S01]  /*3d00*/  @!P0 LDS.64 R10, [R2] ;  /* 0x00000000020a8984 */ /* 0x002e220000000a00 */
[----:B------:R-:W-:-:S05]  /*3d10*/  @!P0 IADD3 R0, P1, R0, R6, RZ ;  /* 0x0000000600008210 */ /* 0x000fca0007f3e0ff */
[----:B------:R-:W-:Y:S01]  /*3d20*/  @!P0 IMAD.X R15, RZ, RZ, R25, P1 ;  /* 0x000000ffff0f8224 */ /* 0x000fe200008e0619 */
        /* <DEDUP_REMOVED lines=14> */
.L_x_22569:
[----:B------:R-:W-:Y:S05]  /*3e10*/  BSYNC B0 ;  /* 0x0000000000007941 */ /* 0x000fea0003800000 */
.L_x_22568:
[----:B------:R-:W-:Y:S01]  /*3e20*/  ULDC.64 UR4, c[0x0][0x238] ;  /* 0x00008e0000047ab9 */ /* 0x000fe20000000a00 */
[----:B------:R-:W-:Y:S01]  /*3e30*/  BAR.SYNC.DEFER_BLOCKING 0x0 ;  /* 0x0000000000007b1d */ /* 0x000fe20000010000 */
[----:B------:R-:W-:-:S04]  /*3e40*/  ISETP.NE.U32.AND P0, PT, RZ, UR4, PT ;  /* 0x00000004ff007c0c */ /* 0x000fc8000bf05070 */
[----:B------:R-:W-:-:S13]  /*3e50*/  ISETP.NE.AND.EX P0, PT, RZ, UR5, PT, P0 ;  /* 0x00000005ff007c0c */ /* 0x000fda000bf05300 */
[----:B------:R-:W-:Y:S05]  /*3e60*/  @!P0 BRA `(.L_x_22576) ;  /* 0x0000000000ac8947 */ /* 0x000fea0003800000 */
[----:B0-23--:R-:W0:Y:S01]  /*3e70*/  SHFL.DOWN PT, R3, R8, 0x10, 0x1f ;  /* 0x0a001f0008037f89 */ /* 0x00de2200000e0000 */
[----:B------:R-:W-:Y:S01]  /*3e80*/  ISETP.NE.AND P0, PT, R5, RZ, PT ;  /* 0x000000ff0500720c */ /* 0x000fe20003f05270 */
[----:B------:R-:W-:-:S12]  /*3e90*/  BSSY B0, `(.L_x_22577) ;  /* 0x0000022000007945 */ /* 0x000fd80003800000 */
[----:B------:R-:W2:Y:S01]  /*3ea0*/  @!P0 S2R R9, SR_CgaCtaId ;  /* 0x0000000000098919 */ /* 0x000ea20000008800 */
[----:B------:R-:W-:Y:S02]  /*3eb0*/  @!P0 MOV R4, 0x400 ;  /* 0x0000040000048802 */ /* 0x000fe40000000f00 */
[----:B0-----:R-:W-:-:S05]  /*3ec0*/  FMNMX R3, R8, R3, !PT ;  /* 0x0000000308037209 */ /* 0x001fca0007800000 */
[----:B------:R-:W0:Y:S01]  /*3ed0*/  SHFL.DOWN PT, R0, R3, 0x8, 0x1f ;  /* 0x09001f0003007f89 */ /* 0x000e2200000e0000 */
[----:B--2---:R-:W-:-:S04]  /*3ee0*/  @!P0 LEA R4, R9, R4, 0x18 ;  /* 0x0000000409048211 */ /* 0x004fc800078ec0ff */
[----:B------:R-:W-:Y:S02]  /*3ef0*/  @!P0 IADD3 R4, R49, R4, RZ ;  /* 0x0000000431048210 */ /* 0x000fe40007ffe0ff */
        /* <DEDUP_REMOVED lines=26> */
.L_x_22586:
[----:B--2---:R-:W-:-:S07]  /*40a0*/  FMNMX R5, R2, R5, !PT ;  /* 0x0000000502057209 */ /* 0x004fce0007800000 */
.L_x_22578:
[----:B------:R-:W-:Y:S05]  /*40b0*/  BSYNC B0 ;  /* 0x0000000000007941 */ /* 0x000fea0003800000 */
.L_x_22577:
[----:B------:R-:W-:Y:S01]  /*40c0*/  ISETP.NE.AND P0, PT, R14, RZ, PT ;  /* 0x000000ff0e00720c */ /* 0x000fe20003f05270 */
[----:B------:R-:W-:-:S12]  /*40d0*/  BSSY B0, `(.L_x_22576) ;  /* 0x0000004000007945 */ /* 0x000fd80003800000 */
[----:B------:R-:W-:Y:S05]  /*40e0*/  @P0 BRA `(.L_x_22580) ;  /* 0x0000000000080947 */ /* 0x000fea0003800000 */
[----:B0-----:R-:W0:Y:S02]  /*40f0*/  LDC.64 R2, c[0x0][0x238] ;  /* 0x00008e00ff027b82 */ /* 0x001e240000000a00 */
[----:B0-----:R2:W-:Y:S02]  /*4100*/  REDG.E.MAX.S32.STRONG.GPU desc[UR8][R2.64], R5 ;  /* 0x000000050200798e */ /* 0x0015e4000d10e388 */
.L_x_22580:
[----:B------:R-:W-:Y:S05]  /*4110*/  BSYNC B0 ;  /* 0x0000000000007941 */ /* 0x000fea0003800000 */
.L_x_22576:
        /* <DEDUP_REMOVED lines=11> */
[----:B0-----:R-:W-:Y:S01]  /*41d0*/  IMAD.U32 R0, RZ, RZ, UR10 ;  /* 0x0000000aff007e24 */ /* 0x001fe2000f8e00ff */
[----:B-1----:R-:W-:-:S07]  /*41e0*/  MOV R16, 0x4200 ;  /* 0x0000420000107802 */ /* 0x002fce0000000f00 */
[----:B--23--:R-:W-:Y:S05]  /*41f0*/  CALL.REL.NOINC `($__internal_509_$__cuda_sm20_rcp_rn_f32_slowpath) ;  /* 0x0000000400847944 */ /* 0x00cfea0003c00000 */
[----:B------:R-:W-:Y:S05]  /*4200*/  BRA `(.L_x_22582) ;  /* 0x0000000000147947 */ /* 0x000fea0003800000 */
.L_x_22581:
[----:B-1----:R-:W1:Y:S01]  /*4210*/  MUFU.RCP R17, UR10 ;  /* 0x0000000a00117d08 */ /* 0x002e620008001000 */
[----:B0-----:R-:W-:-:S05]  /*4220*/  MOV R0, UR10 ;  /* 0x0000000a00007c02 */ /* 0x001fca0008000f00 */
[----:B-1----:R-:W-:-:S04]  /*4230*/  FFMA R0, R17, R0, -1 ;  /* 0xbf80000011007423 */ /* 0x002fc80000000000 */
[----:B------:R-:W-:-:S04]  /*4240*/  FADD.FTZ R0, -R0, -RZ ;  /* 0x800000ff00007221 */ /* 0x000fc80000010100 */
[----:B------:R-:W-:-:S07]  /*4250*/  FFMA R17, R17, R0, R17 ;  /* 0x0000000011117223 */ /* 0x000fce0000000011 */
.L_x_22582:
[----:B--23--:R-:W0:Y:S02]  /*4260*/  LDC.64 R2, c[0x0][0x240] ;  /* 0x00009000ff027b82 */ /* 0x00ce240000000a00 */
[----:B0-----:R-:W-:Y:S01]  /*4270*/  STG.E desc[UR8][R2.64], R17 ;  /* 0x0000001102007986 */ /* 0x001fe2000c101908 */
[----:B------:R-:W-:Y:S05]  /*4280*/  EXIT ;  /* 0x000000000000794d */ /* 0x000fea0003800000 */
.L_x_22579:
[----:B------:R-:W-:Y:S02]  /*4290*/  IMAD.MOV.U32 R7, RZ, RZ, 0x4 ;  /* 0x00000004ff077424 */ /* 0x000fe400078e00ff */
[----:B------:R-:W-:Y:S02]  /*42a0*/  IMAD.MOV.U32 R9, RZ, RZ, 0x1f ;  /* 0x0000001fff097424 */ /* 0x000fe400078e00ff */
[----:B------:R-:W-:-:S07]  /*42b0*/  IMAD.MOV.U32 R4, RZ, RZ, -0x1 ;  /* 0xffffffffff047424 */ /* 0x000fce00078e00ff */
[----:B012---:R-:W-:Y:S05]  /*42c0*/  WARPSYNC.COLLECTIVE R4, `(.L_x_22583) ;  /* 0x0000000004087348 */ /* 0x007fea0003c00000 */
[----:B--2---:R2:W3:Y:S02]  /*42d0*/  SHFL.DOWN P0, R5, R0, R7, R9 ;  /* 0x0800000700057389 */ /* 0x0044e40000000009 */
[----:B0123--:R-:W-:Y:S01]  /*42e0*/  ENDCOLLECTIVE ;  /* 0x000000000000791b */ /* 0x00ffe20003800000 */
.L_x_22583:
[----:B------:R-:W-:Y:S02]  /*42f0*/  IMAD.MOV.U32 R7, RZ, RZ, 0x2 ;  /* 0x00000002ff077424 */ /* 0x000fe400078e00ff */
[----:B------:R-:W-:-:S05]  /*4300*/  IMAD.MOV.U32 R3, RZ, RZ, R5 ;  /* 0x000000ffff037224 */ /* 0x000fca00078e0005 */
[----:B------:R-:W-:-:S04]  /*4310*/  FMNMX R3, R3, R0, !PT ;  /* 0x0000000003037209 */ /* 0x000fc80007800000 */
[----:B------:R-:W-:-:S07]  /*4320*/  MOV R0, R3 ;  /* 0x0000000300007202 */ /* 0x000fce0000000f00 */
[----:B------:R-:W-:Y:S05]  /*4330*/  WARPSYNC.COLLECTIVE R4, `(.L_x_22584) ;  /* 0x0000000004087348 */ /* 0x000fea0003c00000 */
[----:B------:R0:W1:Y:S02]  /*4340*/  SHFL.DOWN P0, R5, R0, R7, R9 ;  /* 0x0800000700057389 */ /* 0x0000640000000009 */
[----:B01----:R-:W-:Y:S01]  /*4350*/  ENDCOLLECTIVE ;  /* 0x000000000000791b */ /* 0x003fe20003800000 */
.L_x_22584:
[----:B------:R-:W-:Y:S02]  /*4360*/  IMAD.MOV.U32 R7, RZ, RZ, 0x1 ;  /* 0x00000001ff077424 */ /* 0x000fe400078e00ff */
[----:B------:R-:W-:-:S05]  /*4370*/  IMAD.MOV.U32 R2, RZ, RZ, R5 ;  /* 0x000000ffff027224 */ /* 0x000fca00078e0005 */
[----:B------:R-:W-:-:S05]  /*4380*/  FMNMX R2, R3, R2, !PT ;  /* 0x0000000203027209 */ /* 0x000fca0007800000 */
[----:B------:R-:W-:-:S07]  /*4390*/  IMAD.MOV.U32 R0, RZ, RZ, R2 ;  /* 0x000000ffff007224 */ /* 0x000fce00078e0002 */
[----:B------:R-:W-:Y:S05]  /*43a0*/  WARPSYNC.COLLECTIVE R4, `(.L_x_22585) ;  /* 0x0000000004087348 */ /* 0x000fea0003c00000 */
[----:B------:R0:W1:Y:S02]  /*43b0*/  SHFL.DOWN P0, R5, R0, R7, R9 ;  /* 0x0800000700057389 */ /* 0x0000640000000009 */
[----:B01----:R-:W-:Y:S01]  /*43c0*/  ENDCOLLECTIVE ;  /* 0x000000000000791b */ /* 0x003fe20003800000 */
.L_x_22585:
[----:B------:R-:W-:Y:S05]  /*43d0*/  BRA `(.L_x_22586) ;  /* 0xfffffffc00307947 */ /* 0x000fea000383ffff */
        .weak           $__internal_508_$__cuda_sm20_div_u64
        .type           $__internal_508_$__cuda_sm20_div_u64,@function
        .size           $__internal_508_$__cuda_sm20_div_u64,($__internal_509_$__cuda_sm20_rcp_rn_f32_slowpath - $__internal_508_$__cuda_sm20_div_u64)
$__internal_508_$__cuda_sm20_div_u64:
[----:B------:R-:W-:Y:S01]  /*43e0*/  UMOV UR4, UR6 ;  /* 0x0000000600047c82 */ /* 0x000fe20008000000 */
[----:B------:R-:W-:Y:S02]  /*43f0*/  UMOV UR5, UR7 ;  /* 0x0000000700057c82 */ /* 0x000fe40008000000 */
[----:B------:R-:W0:Y:S08]  /*4400*/  I2F.U64.RP R3, UR4 ;  /* 0x0000000400037d12 */ /* 0x000e300008309000 */
[----:B0-----:R-:W0:Y:S02]  /*4410*/  MUFU.RCP R3, R3 ;  /* 0x0000000300037308 */ /* 0x001e240000001000 */
[----:B0-----:R-:W-:-:S06]  /*4420*/  IADD3 R4, R3, 0x1ffffffe, RZ ;  /* 0x1ffffffe03047810 */ /* 0x001fcc0007ffe0ff */
        /* <DEDUP_REMOVED lines=15> */
[----:B------:R-:W-:-:S04]  /*4520*/  IMAD.WIDE.U32 R4, R7, UR6, RZ ;  /* 0x0000000607047c25 */ /* 0x000fc8000f8e00ff */
        /* <DEDUP_REMOVED lines=26> */
[----:B------:R-:W-:Y:S02]  /*46d0*/  IADD3 R5, P1, R10, -UR6, RZ ;  /* 0x800000060a057c10 */ /* 0x000fe4000ff3e0ff */
[----:B------:R-:W-:Y:S02]  /*46e0*/  IADD3.X R6, RZ, R3, RZ, P2, !PT ;  /* 0x00000003ff067210 */ /* 0x000fe400017fe4ff */
[C---:B------:R-:W-:Y:S02]  /*46f0*/  ISETP.GE.U32.AND.EX P0, PT, R9.reuse, UR7, PT, P0 ;  /* 0x0000000709007c0c */ /* 0x040fe4000bf06100 */
[----:B------:R-:W-:Y:S02]  /*4700*/  IADD3.X R8, R9, ~UR7, RZ, P1, !PT ;  /* 0x8000000709087c10 */ /* 0x000fe40008ffe4ff */
[----:B------:R-:W-:Y:S02]  /*4710*/  SEL R7, R4, R7, P0 ;  /* 0x0000000704077207 */ /* 0x000fe40000000000 */
[----:B------:R-:W-:-:S02]  /*4720*/  SEL R5, R5, R10, P0 ;  /* 0x0000000a05057207 */ /* 0x000fc40000000000 */
[----:B------:R-:W-:Y:S01]  /*4730*/  SEL R4, R6, R3, P0 ;  /* 0x0000000306047207 */ /* 0x000fe20000000000 */
[----:B------:R-:W-:Y:S01]  /*4740*/  IMAD.MOV.U32 R3, RZ, RZ, 0x0 ;  /* 0x00000000ff037424 */ /* 0x000fe200078e00ff */
[----:B------:R-:W-:Y:S02]  /*4750*/  IADD3 R54, P2, R7, 0x1, RZ ;  /* 0x0000000107367810 */ /* 0x000fe40007f5e0ff */
[----:B------:R-:W-:Y:S02]  /*4760*/  SEL R8, R8, R9, P0 ;  /* 0x0000000908087207 */ /* 0x000fe40000000000 */
[----:B------:R-:W-:Y:S01]  /*4770*/  ISETP.GE.U32.AND P0, PT, R5, UR6, PT ;  /* 0x0000000605007c0c */ /* 0x000fe2000bf06070 */
[----:B------:R-:W-:Y:S01]  /*4780*/  IMAD.X R55, RZ, RZ, R4, P2 ;  /* 0x000000ffff377224 */ /* 0x000fe200010e0604 */
[----:B------:R-:W-:Y:S02]  /*4790*/  ISETP.NE.U32.AND P1, PT, RZ, UR6, PT ;  /* 0x00000006ff007c0c */ /* 0x000fe4000bf25070 */
[----:B------:R-:W-:-:S02]  /*47a0*/  ISETP.GE.U32.AND.EX P0, PT, R8, UR7, PT, P0 ;  /* 0x0000000708007c0c */ /* 0x000fc4000bf06100 */
[----:B------:R-:W-:Y:S02]  /*47b0*/  ISETP.NE.AND.EX P1, PT, RZ, UR7, PT, P1 ;  /* 0x00000007ff007c0c */ /* 0x000fe4000bf25310 */
[----:B------:R-:W-:Y:S02]  /*47c0*/  SEL R54, R54, R7, P0 ;  /* 0x0000000736367207 */ /* 0x000fe40000000000 */
[----:B------:R-:W-:Y:S02]  /*47d0*/  SEL R55, R55, R4, P0 ;  /* 0x0000000437377207 */ /* 0x000fe40000000000 */
[----:B------:R-:W-:Y:S02]  /*47e0*/  SEL R54, R54, 0xffffffff, P1 ;  /* 0xffffffff36367807 */ /* 0x000fe40000800000 */
[----:B------:R-:W-:Y:S01]  /*47f0*/  SEL R55, R55, 0xffffffff, P1 ;  /* 0xffffffff37377807 */ /* 0x000fe20000800000 */
[----:B------:R-:W-:Y:S06]  /*4800*/  RET.REL.NODEC R2 `(_ZN18transformer_engine6detail38cast_transpose_fused_kernel_notalignedILb0ELb0ELb1EfNS_16CTDBiasDActParamIffffEELi2ELi2ENS_5EmptyEXadL_ZNS_4siluIffEET_T0_RKS4_EEEEvT3_mmm) ;  /* 0xffffffb402fc7950 */ /* 0x000fec0003c3ffff */
        .weak           $__internal_509_$__cuda_sm20_rcp_rn_f32_slowpath
        .type           $__internal_509_$__cuda_sm20_rcp_rn_f32_slowpath,@function
        .size           $__internal_509_$__cuda_sm20_rcp_rn_f32_slowpath,(.L_x_34994 - $__internal_509_$__cuda_sm20_rcp_rn_f32_slowpath)
$__internal_509_$__cuda_sm20_rcp_rn_f32_slowpath:
        /* <DEDUP_REMOVED lines=15> */
.L_x_22588:
        /* <DEDUP_REMOVED lines=33> */
.L_x_22590:
[----:B------:R0:W1:Y:S02]  /*4b10*/  MUFU.RCP R17, R0 ;  /* 0x0000000000117308 */ /* 0x0000640000001000 */
.L_x_22589:
[----:B------:R-:W-:Y:S05]  /*4b20*/  BSYNC B0 ;  /* 0x0000000000007941 */ /* 0x000fea0003800000 */
.L_x_22587:
[----:B------:R-:W-:Y:S02]  /*4b30*/  IMAD.MOV.U32 R42, RZ, RZ, R16 ;  /* 0x000000ffff2a7224 */ /* 0x000fe400078e0010 */
[----:B------:R-:W-:-:S04]  /*4b40*/  IMAD.MOV.U32 R43, RZ, RZ, 0x0 ;  /* 0x00000000ff2b7424 */ /* 0x000fc800078e00ff */
[----:B01----:R-:W-:Y:S05]  /*4b50*/  RET.REL.NODEC R42 `(_ZN18transformer_engine6detail38cast_transpose_fused_kernel_notalignedILb0ELb0ELb1EfNS_16CTDBiasDActParamIffffEELi2ELi2ENS_5EmptyEXadL_ZNS_4siluIffEET_T0_RKS4_EEEEvT3_mmm) ;  /* 0xffffffb42a287950 */ /* 0x003fea0003c3ffff */
.L_x_22591:
        /* <DEDUP_REMOVED lines=10> */
.L_x_34994:


//--------------------- .text._ZN18transformer_engine6detail38cast_transpose_fused_kernel_notalignedILb0ELb1ELb0EfNS_16CTDBiasDActParamI13__nv_bfloat16S3_13__nv_fp8_e4m3fEELi2ELi4ENS_5EmptyEXadL_ZNS_6dqgeluIffEET_T0_RKS6_EEEEvT3_mmm --------------------------
	.section	.text._ZN18transformer_engine6detail38cast_transpose_fused_kernel_notalignedILb0ELb1ELb0EfNS_16CTDBiasDActParamI13__nv_bfloat16S3_13__nv_fp8_e4m3fEELi2ELi4ENS_5EmptyEXadL_ZNS_6dqgeluIffEET_T0_RKS6_EEEEvT3_mmm,"ax",@progbits
	.align	128
        .global         _ZN18transformer_engine6detail38cast_transpose_fused_kernel_notalignedILb0ELb1ELb0EfNS_16CTDBiasDActParamI13__nv_bfloat16S3_13__nv_fp8_e4m3fEELi2ELi4ENS_5EmptyEXadL_ZNS_6dqgeluIffEET_T0_RKS6_EEEEvT3_mmm
        .type           _ZN18transformer_engine6detail38cast_transpose_fused_kernel_notalignedILb0ELb1ELb0EfNS_16CTDBiasDActParamI13__nv_bfloat16S3_13__nv_fp8_e4m3fEELi2ELi4ENS_5EmptyEXadL_ZNS_6dqgeluIffEET_T0_RKS6_EEEEvT3_mmm,@function
        .size           _ZN18transformer_engine6detail38cast_transpose_fused_kernel_notalignedILb0ELb1ELb0EfNS_16CTDBiasDActParamI13__nv_bfloat16S3_13__nv_fp8_e4m3fEELi2ELi4ENS_5EmptyEXadL_ZNS_6dqgeluIffEET_T0_RKS6_EEEEvT3_mmm,(.L_x_34996 - _ZN18transformer_engine6detail38cast_transpose_fused_kernel_notalignedILb0ELb1ELb0EfNS_16CTDBiasDActParamI13__nv_bfloat16S3_13__nv_fp8_e4m3fEELi2ELi4ENS_5EmptyEXadL_ZNS_6dqgeluIffEET_T0_RKS6_EEEEvT3_mmm)
        .other          _ZN18transformer_engine6detail38cast_transpose_fused_kernel_notalignedILb0ELb1ELb0EfNS_16CTDBiasDActParamI13__nv_bfloat16S3_13__nv_fp8_e4m3fEELi2ELi4ENS_5EmptyEXadL_ZNS_6dqgeluIffEET_T0_RKS6_EEEEvT3_mmm,@"STO_CUDA_ENTRY STV_DEFAULT"
_ZN18transformer_engine6detail38cast_transpose_fused_kernel_notalignedILb0ELb1ELb0EfNS_16CTDBiasDActParamI13__nv_bfloat16S3_13__nv_fp8_e4m3fEELi2ELi4ENS_5EmptyEXadL_ZNS_6dqgeluIffEET_T0_RKS6_EEEEvT3_mmm:
.text._ZN18transformer_engine6detail38cast_transpose_fused_kernel_notalignedILb0ELb1ELb0EfNS_16CTDBiasDActParamI13__nv_bfloat16S3_13__nv_fp8_e4m3fEELi2ELi4ENS_5EmptyEXadL_ZNS_6dqgeluIffEET_T0_RKS6_EEEEvT3_mmm:
        /* <DEDUP_REMOVED lines=19> */
[----:B------:R-:W-:Y:S05]  /*0130*/  CALL.REL.NOINC `($__internal_510_$__cuda_sm20_div_u64) ;  /* 0x0000008400587944 */ /* 0x000fea0003c00000 */
        /* <DEDUP_REMOVED lines=8> */
.L_x_22592:
        /* <DEDUP_REMOVED lines=22> */
.L_x_22593:
[----:B------:R-:W0:Y:S01]  /*0320*/  LDC.64 R6, c[0x0][0x260] ;  /* 0x00009800ff067b82 */ /* 0x000e220000000a00 */
[----:B------:R-:W-:Y:S01]  /*0330*/  SHF.L.U64.HI R4, R30, 0x5, R31 ;  /* 0x000000051e047819 */ /* 0x000fe2000001021f */
[C---:B------:R-:W-:Y:S01]  /*0340*/  IMAD.SHL.U32 R11, R2.reuse, 0x2, RZ ;  /* 0x00000002020b7824 */ /* 0x040fe200078e00ff */
[----:B------:R-:W-:Y:S01]  /*0350*/  SHF.R.U32.HI R0, RZ, 0x5, R13 ;  /* 0x00000005ff007819 */ /* 0x000fe2000001160d */
[----:B------:R-:W-:Y:S01]  /*0360*/  ULDC.64 UR4, c[0x0][0x210] ;  /* 0x0000840000047ab9 */ /* 0x000fe20000000a00 */
[----:B------:R-:W-:Y:S01]  /*0370*/  SHF.L.U64.HI R10, R2, 0x5, R3 ;  /* 0x00000005020a7819 */ /* 0x000fe20000010203 */
[----:B------:R-:W-:Y:S01]  /*0380*/  ULDC.64 UR6, c[0x0][0x218] ;  /* 0x0000860000067ab9 */ /* 0x000fe20000000a00 */
[----:B------:R-:W-:Y:S01]  /*0390*/  ULDC.64 UR10, c[0x0][0x208] ;  /* 0x00008200000a7ab9 */ /* 0x000fe20000000a00 */
        /* <DEDUP_REMOVED lines=9> */
[C---:B------:R-:W-:Y:S01]  /*0430*/  SHF.L.U32 R4, R0.reuse, 0x2, RZ ;  /* 0x0000000200047819 */ /* 0x040fe200000006ff */
[----:B------:R-:W-:Y:S01]  /*0440*/  IMAD R0, R0, -0x4, R13 ;  /* 0xfffffffc00007824 */ /* 0x000fe200078e020d */
[----:B------:R-:W-:Y:S01]  /*0450*/  SHF.R.U32.HI R33, RZ, 0x1, R17 ;  /* 0x00000001ff217819 */ /* 0x000fe20000011611 */
[----:B------:R-:W-:Y:S01]  /*0460*/  IMAD.WIDE.U32 R54, R32, R6, RZ ;  /* 0x0000000620367225 */ /* 0x000fe200078e00ff */
[----:B------:R-:W-:Y:S02]  /*0470*/  LEA R9, P1, -R2, R32, 0x5 ;  /* 0x0000002002097211 */ /* 0x000fe400078229ff */
[----:B------:R-:W-:Y:S01]  /*0480*/  LOP3.LUT R4, R4, 0x1c, RZ, 0xe2, !PT ;  /* 0x0000001c04047812 */ /* 0x000fe200078ee2ff */
[C---:B------:R-:W-:Y:S01]  /*0490*/  IMAD R19, R33.reuse, R6, RZ ;  /* 0x0000000621137224 */ /* 0x040fe200078e02ff */
[----:B------:R-:W-:Y:S01]  /*04a0*/  IADD3 R7, R0, -0x1, RZ ;  /* 0xffffffff00077810 */ /* 0x000fe20007ffe0ff */
[----:B------:R-:W-:Y:S01]  /*04b0*/  IMAD.X R10, R33, 0x1, ~R10, P1 ;  /* 0x00000001210a7824 */ /* 0x000fe200008e0e0a */
[----:B------:R-:W-:Y:S01]  /*04c0*/  ISETP.LT.U32.AND P1, PT, R9, 0x20, PT ;  /* 0x000000200900780c */ /* 0x000fe20003f21070 */
[----:B------:R-:W-:Y:S01]  /*04d0*/  VIADD R8, R4, 0x1 ;  /* 0x0000000104087836 */ /* 0x000fe20000000000 */
[----:B------:R-:W-:Y:S01]  /*04e0*/  SEL R5, R5, 0x20, P0 ;  /* 0x0000002005057807 */ /* 0x000fe20000000000 */
        /* <DEDUP_REMOVED lines=48> */
[----:B------:R-:W-:-:S02]  /*07f0*/  @P1 IMAD.SHL.U32 R27, R58, 0x4, RZ ;  /* 0x000000043a1b1824 */ /* 0x000fc400078e00ff */
[----:B------:R-:W-:Y:S01]  /*0800*/  @P0 IMAD.SHL.U32 R57, R20, 0x4, RZ ;  /* 0x0000000414390824 */ /* 0x000fe200078e00ff */
[----:B------:R-:W-:Y:S02]  /*0810*/  @P1 SHF.L.U64.HI R0, R10, 0x2, R9 ;  /* 0x000000020a001819 */ /* 0x000fe40000010209 */
[----:B------:R-:W-:Y:S02]  /*0820*/  IADD3.X R10, R14, UR7, RZ, P3, !PT ;  /* 0x000000070e0a7c10 */ /* 0x000fe40009ffe4ff */
[----:B------:R-:W-:Y:S02]  /*0830*/  @P0 LEA R39, P3, R32, R24, 0x2 ;  /* 0x0000001820270211 */ /* 0x000fe400078610ff */
[----:B------:R-:W-:Y:S02]  /*0840*/  IADD3.X R9, R14, UR5, RZ, P2, !PT ;  /* 0x000000050e097c10 */ /* 0x000fe400097fe4ff */
[----:B------:R-:W-:Y:S02]  /*0850*/  @!P0 CS2R R44, SRZ ;  /* 0x00000000002c8805 */ /* 0x000fe4000001ff00 */
[----:B------:R-:W-:Y:S01]  /*0860*/  @P0 LEA.HI.X R20, R32, R25, R33, 0x2, P3 ;  /* 0x0000001920140211 */ /* 0x000fe200018f1421 */
[----:B------:R-:W-:Y:S01]  /*0870*/  @!P1 IMAD.MOV.U32 R14, RZ, RZ, RZ ;  /* 0x000000ffff0e9224 */ /* 0x000fe200078e00ff */
[C---:B------:R-:W-:Y:S01]  /*0880*/  @P1 IADD3 R24, P3, R27.reuse, R8, RZ ;  /* 0x000000081b181210 */ /* 0x040fe20007f7e0ff */
[----:B------:R-:W-:Y:S01]  /*0890*/  @!P0 IMAD.MOV.U32 R51, RZ, RZ, RZ ;  /* 0x000000ffff338224 */ /* 0x000fe200078e00ff */
[----:B------:R-:W-:Y:S01]  /*08a0*/  @P1 IADD3 R34, P2, R27, R6, RZ ;  /* 0x000000061b221210 */ /* 0x000fe20007f5e0ff */
[----:B------:R-:W-:Y:S01]  /*08b0*/  @!P0 IMAD.MOV.U32 R42, RZ, RZ, RZ ;  /* 0x000000ffff2a8224 */ /* 0x000fe200078e00ff */
[C---:B------:R-:W-:Y:S01]  /*08c0*/  @P1 IADD3.X R25, R22.reuse, R10, RZ, P3, !PT ;  /* 0x0000000a16191210 */ /* 0x040fe20001ffe4ff */
[----:B------:R-:W-:Y:S01]  /*08d0*/  @!P0 IMAD.MOV.U32 R52, RZ, RZ, RZ ;  /* 0x000000ffff348224 */ /* 0x000fe200078e00ff */
[C---:B------:R-:W-:Y:S01]  /*08e0*/  @P0 SHF.L.U64.HI R20, R39.reuse, 0x2, R20 ;  /* 0x0000000227140819 */ /* 0x040fe20000010214 */
[----:B------:R-:W-:Y:S01]  /*08f0*/  @P0 IMAD.SHL.U32 R39, R39, 0x4, RZ ;  /* 0x0000000427270824 */ /* 0x000fe200078e00ff */
[----:B------:R-:W-:Y:S01]  /*0900*/  @P1 LOP3.LUT R17, R17, 0x3fffffff, RZ, 0xc0, !PT ;  /* 0x3fffffff11111812 */ /* 0x000fe200078ec0ff */
[----:B------:R0:W2:Y:S01]  /*0910*/  @P1 LDG.E R18, desc[UR10][R24.64] ;  /* 0x0000000a18121981 */ /* 0x0000a2000c1e1900 */
[----:B------:R-:W-:Y:S01]  /*0920*/  @P1 IMAD.X R35, R22, 0x1, R9, P2 ;  /* 0x0000000116231824 */ /* 0x000fe200010e0609 */
[----:B------:R-:W-:Y:S01]  /*0930*/  @P1 IADD3 R27, P2, R58, R32, RZ ;  /* 0x000000203a1b1210 */ /* 0x000fe20007f5e0ff */
[----:B------:R-:W-:Y:S01]  /*0940*/  ULDC.64 UR4, c[0x0][0x230] ;  /* 0x00008c0000047ab9 */ /* 0x000fe20000000a00 */
[----:B------:R-:W-:-:S02]  /*0950*/  @P0 IADD3 R28, P3, R39, R6, RZ ;  /* 0x00000006271c0210 */ /* 0x000fc40007f7e0ff */
[----:B------:R-:W3:Y:S01]  /*0960*/  @P1 LDG.E R14, desc[UR10][R34.64] ;  /* 0x0000000a220e1981 */ /* 0x000ee2000c1e1900 */
[----:B------:R-:W-:Y:S02]  /*0970*/  @P1 IMAD.X R22, R59, 0x1, R33, P2 ;  /* 0x000000013b161824 */ /* 0x000fe400010e0621 */
[C---:B------:R-:W-:Y:S01]  /*0980*/  @P0 IMAD.X R29, R20.reuse, 0x1, R9, P3 ;  /* 0x00000001141d0824 */ /* 0x040fe200018e0609 */
[----:B------:R-:W-:Y:S02]  /*0990*/  @P0 IADD3 R38, P3, R39, R8, RZ ;  /* 0x0000000827260210 */ /* 0x000fe40007f7e0ff */
[C---:B------:R-:W-:Y:S02]  /*09a0*/  @P1 SHF.L.U64.HI R43, R27.reuse, 0x2, R22 ;  /* 0x000000021b2b1819 */ /* 0x040fe40000010216 */
[----:B------:R-:W-:Y:S01]  /*09b0*/  @P1 SHF.L.U32 R27, R27, 0x2, RZ ;  /* 0x000000021b1b1819 */ /* 0x000fe200000006ff */
[----:B------:R-:W-:Y:S01]  /*09c0*/  @P0 IMAD.X R39, R20, 0x1, R10, P3 ;  /* 0x0000000114270824 */ /* 0x000fe200018e060a */
[----:B------:R1:W5:Y:S02]  /*09d0*/  @P0 LDG.E R44, desc[UR10][R28.64] ;  /* 0x0000000a1c2c0981 */ /* 0x000364000c1e1900 */
[----:B------:R-:W-:-:S02]  /*09e0*/  @P1 IADD3 R26, P2, R27, R6, RZ ;  /* 0x000000061b1a1210 */ /* 0x000fc40007f5e0ff */
[-C--:B0-----:R-:W-:Y:S01]  /*09f0*/  @P1 IADD3 R24, P3, R27, R8.reuse, RZ ;  /* 0x000000081b181210 */ /* 0x081fe20007f7e0ff */
[----:B------:R-:W5:Y:S01]  /*0a00*/  @P0 LDG.E R42, desc[UR10][R38.64] ;  /* 0x0000000a262a0981 */ /* 0x000f62000c1e1900 */
[----:B------:R-:W-:Y:S01]  /*0a10*/  @!P1 MOV R22, RZ ;  /* 0x000000ff00169202 */ /* 0x000fe20000000f00 */
[C---:B------:R-:W-:Y:S02]  /*0a20*/  @P1 IMAD.X R27, R43.reuse, 0x1, R9, P2 ;  /* 0x000000012b1b1824 */ /* 0x040fe400010e0609 */
[----:B------:R-:W-:Y:S01]  /*0a30*/  @P1 IMAD.X R25, R43, 0x1, R10, P3 ;  /* 0x000000012b191824 */ /* 0x000fe200018e060a */
[----:B-1----:R-:W-:Y:S02]  /*0a40*/  @P0 IADD3 R28, P3, R41, R8, RZ ;  /* 0x00000008291c0210 */ /* 0x002fe40007f7e0ff */
[----:B------:R0:W5:Y:S02]  /*0a50*/  @P1 LDG.E R22, desc[UR10][R26.64] ;  /* 0x0000000a1a161981 */ /* 0x000164000c1e1900 */
[----:B------:R-:W-:-:S02]  /*0a60*/  @P0 IADD3.X R29, R40, R10, RZ, P3, !PT ;  /* 0x0000000a281d0210 */ /* 0x000fc40001ffe4ff */
[-C--:B------:R-:W-:Y:S02]  /*0a70*/  @P0 IADD3 R34, P2, R41, R6.reuse, RZ ;  /* 0x0000000629220210 */ /* 0x080fe40007f5e0ff */
[----:B------:R-:W-:Y:S01]  /*0a80*/  @P1 LOP3.LUT R41, R16, 0xfffffffe, RZ, 0xc0, !PT ;  /* 0xfffffffe10291812 */ /* 0x000fe200078ec0ff */
[----:B------:R1:W5:Y:S01]  /*0a90*/  @P0 LDG.E R45, desc[UR10][R28.64] ;  /* 0x0000000a1c2d0981 */ /* 0x000362000c1e1900 */
[----:B0-----:R-:W-:Y:S02]  /*0aa0*/  @P0 IADD3 R26, P3, R37, R6, RZ ;  /* 0x00000006251a0210 */ /* 0x001fe40007f7e0ff */
[----:B------:R-:W-:-:S03]  /*0ab0*/  @!P1 MOV R20, RZ ;  /* 0x000000ff00149202 */ /* 0x000fc60000000f00 */
[----:B------:R-:W-:Y:S01]  /*0ac0*/  @P0 IMAD.X R27, R23, 0x1, R9, P3 ;  /* 0x00000001171b0824 */ /* 0x000fe200018e0609 */
[----:B------:R-:W-:Y:S02]  /*0ad0*/  @P1 IADD3 R41, P3, R41, R58, RZ ;  /* 0x0000003a29291210 */ /* 0x000fe40007f7e0ff */
[----:B------:R0:W5:Y:S03]  /*0ae0*/  @P1 LDG.E R20, desc[UR10][R24.64] ;  /* 0x0000000a18141981 */ /* 0x000166000c1e1900 */
[----:B-1----:R-:W-:Y:S01]  /*0af0*/  @P1 IMAD.X R28, R17, 0x1, R59, P3 ;  /* 0x00000001111c1824 */ /* 0x002fe200018e063b */
[----:B------:R1:W5:Y:S01]  /*0b00*/  @P0 LDG.E R51, desc[UR10][R26.64] ;  /* 0x0000000a1a330981 */ /* 0x000362000c1e1900 */
[----:B0-----:R-:W-:-:S05]  /*0b10*/  @P0 IADD3 R24, P4, R37, R8, RZ ;  /* 0x0000000825180210 */ /* 0x001fca0007f9e0ff */
[----:B------:R-:W-:Y:S01]  /*0b20*/  @P0 IMAD.X R25, R23, 0x1, R10, P4 ;  /* 0x0000000117190824 */ /* 0x000fe200020e060a */
[C---:B------:R-:W-:Y:S01]  /*0b30*/  @P1 SHF.L.U64.HI R23, R41.reuse, 0x2, R28 ;  /* 0x0000000229171819 */ /* 0x040fe2000001021c */
[----:B------:R-:W-:Y:S02]  /*0b40*/  @P1 IMAD.SHL.U32 R41, R41, 0x4, RZ ;  /* 0x0000000429291824 */ /* 0x000fe400078e00ff */
[----:B-1----:R-:W-:-:S03]  /*0b50*/  @!P1 IMAD.MOV.U32 R26, RZ, RZ, RZ ;  /* 0x000000ffff1a9224 */ /* 0x002fc600078e00ff */
[----:B------:R-:W-:-:S04]  /*0b60*/  @P1 IADD3 R48, P3, R41, R6, RZ ;  /* 0x0000000629301210 */ /* 0x000fc80007f7e0ff */
[----:B------:R-:W-:-:S05]  /*0b70*/  @P1 IADD3.X R49, R23, R9, RZ, P3, !PT ;  /* 0x0000000917311210 */ /* 0x000fca0001ffe4ff */
[----:B------:R-:W5:Y:S01]  /*0b80*/  @P1 LDG.E R26, desc[UR10][R48.64] ;  /* 0x0000000a301a1981 */ /* 0x000f62000c1e1900 */
[----:B------:R-:W-:-:S04]  /*0b90*/  @P0 IADD3 R16, P4, R57, R6, RZ ;  /* 0x0000000639100210 */ /* 0x000fc80007f9e0ff */
[----:B------:R-:W-:Y:S02]  /*0ba0*/  @P0 IADD3.X R17, R21, R9, RZ, P4, !PT ;  /* 0x0000000915110210 */ /* 0x000fe400027fe4ff */
[----:B------:R-:W-:Y:S01]  /*0bb0*/  @P0 IADD3 R56, P4, R57, R8, RZ ;  /* 0x0000000839380210 */ /* 0x000fe20007f9e0ff */
[----:B------:R-:W-:Y:S01]  /*0bc0*/  @!P0 IMAD.MOV.U32 R39, RZ, RZ, RZ ;  /* 0x000000ffff278224 */ /* 0x000fe200078e00ff */
[----:B------:R-:W-:Y:S01]  /*0bd0*/  @!P0 MOV R47, RZ ;  /* 0x000000ff002f8202 */ /* 0x000fe20000000f00 */
[----:B------:R-:W-:Y:S01]  /*0be0*/  @!P0 IMAD.MOV.U32 R43, RZ, RZ, RZ ;  /* 0x000000ffff2b8224 */ /* 0x000fe200078e00ff */
[----:B------:R-:W-:Y:S01]  /*0bf0*/  @P0 IADD3.X R57, R21, R10, RZ, P4, !PT ;  /* 0x0000000a15390210 */ /* 0x000fe200027fe4ff */
[----:B------:R-:W-:Y:S02]  /*0c00*/  @P0 IMAD.X R35, R40, 0x1, R9, P2 ;  /* 0x0000000128230824 */ /* 0x000fe400010e0609 */
[----:B------:R-:W5:Y:S04]  /*0c10*/  @P0 LDG.E R39, desc[UR10][R16.64] ;  /* 0x0000000a10270981 */ /* 0x000f68000c1e1900 */
[----:B------:R0:W5:Y:S04]  /*0c20*/  @P0 LDG.E R47, desc[UR10][R24.64] ;  /* 0x0000000a182f0981 */ /* 0x000168000c1e1900 */
[----:B------:R-:W5:Y:S04]  /*0c30*/  @P0 LDG.E R52, desc[UR10][R34.64] ;  /* 0x0000000a22340981 */ /* 0x000f68000c1e1900 */
[----:B------:R-:W5:Y:S01]  /*0c40*/  @P0 LDG.E R43, desc[UR10][R56.64] ;  /* 0x0000000a382b0981 */ /* 0x000f62000c1e1900 */
[----:B------:R-:W-:-:S02]  /*0c50*/  @P1 IADD3 R28, P0, R11, R6, RZ ;  /* 0x000000060b1c1210 */ /* 0x000fc40007f1e0ff */
[-C--:B0-----:R-:W-:Y:S02]  /*0c60*/  @P1 IADD3 R24, P3, R11, R8.reuse, RZ ;  /* 0x000000080b181210 */ /* 0x081fe40007f7e0ff */
[----:B------:R-:W-:Y:S02]  /*0c70*/  @P1 IADD3 R40, P4, R41, R8, RZ ;  /* 0x0000000829281210 */ /* 0x000fe40007f9e0ff */
[C---:B------:R-:W-:Y:S01]  /*0c80*/  @P1 IADD3.X R29, R0.reuse, R9, RZ, P0, !PT ;  /* 0x00000009001d1210 */ /* 0x040fe200007fe4ff */
[--C-:B------:R-:W-:Y:S02]  /*0c90*/  @P1 IMAD.X R25, R0, 0x1, R10.reuse, P3 ;  /* 0x0000000100191824 */ /* 0x100fe400018e060a */
[----:B------:R-:W-:Y:S02]  /*0ca0*/  @!P1 IMAD.MOV.U32 R21, RZ, RZ, RZ ;  /* 0x000000ffff159224 */ /* 0x000fe400078e00ff */
[----:B------:R-:W-:Y:S01]  /*0cb0*/  @P1 IMAD.X R41, R23, 0x1, R10, P4 ;  /* 0x0000000117291824 */ /* 0x000fe200020e060a */
[----:B------:R-:W-:Y:S01]  /*0cc0*/  ISETP.NE.U32.AND P2, PT, RZ, UR4, PT ;  /* 0x00000004ff007c0c */ /* 0x000fe2000bf45070 */
[----:B------:R-:W-:-:S03]  /*0cd0*/  IMAD.MOV.U32 R38, RZ, RZ, 0x3bbb989d ;  /* 0x3bbb989dff267424 */ /* 0x000fc600078e00ff */
[----:B------:R0:W5:Y:S01]  /*0ce0*/  @P1 LDG.E R21, desc[UR10][R40.64] ;  /* 0x0000000a28151981 */ /* 0x000162000c1e1900 */
[----:B------:R-:W-:Y:S01]  /*0cf0*/  ISETP.NE.AND.EX P2, PT, RZ, UR5, PT, P2 ;  /* 0x00000005ff007c0c */ /* 0x000fe2000bf45320 */
[----:B0-----:R-:W-:-:S12]  /*0d00*/  IMAD.MOV.U32 R40, RZ, RZ, 0x437c0000 ;  /* 0x437c0000ff287424 */ /* 0x001fd800078e00ff */
[----:B------:R-:W0:Y:S01]  /*0d10*/  @P2 LDC.64 R34, c[0x0][0x230] ;  /* 0x00008c00ff222b82 */ /* 0x000e220000000a00 */
[----:B------:R-:W-:Y:S01]  /*0d20*/  IMAD.MOV.U32 R11, RZ, RZ, 0x3f800000 ;  /* 0x3f800000ff0b7424 */ /* 0x000fe200078e00ff */
[----:B------:R-:W-:Y:S01]  /*0d30*/  @!P1 CS2R R16, SRZ ;  /* 0x0000000000109805 */ /* 0x000fe2000001ff00 */
[----:B------:R-:W-:Y:S01]  /*0d40*/  IMAD.SHL.U32 R12, R12, 0x20, RZ ;  /* 0x000000200c0c7824 */ /* 0x000fe200078e00ff */
[----:B------:R-:W-:Y:S04]  /*0d50*/  BSSY B1, `(.L_x_22594) ;  /* 0x000001f000017945 */ /* 0x000fe80003800000 */
[----:B------:R-:W5:Y:S04]  /*0d60*/  @P1 LDG.E R17, desc[UR10][R28.64] ;  /* 0x0000000a1c111981 */ /* 0x000f68000c1e1900 */
[----:B0-----:R0:W5:Y:S01]  /*0d70*/  @P2 LDG.E R11, desc[UR10][R34.64] ;  /* 0x0000000a220b2981 */ /* 0x001162000c1e1900 */
[----:B------:R-:W-:-:S03]  /*0d80*/  LOP3.LUT R12, R12, 0xffffffe0, R13, 0xe2, !PT ;  /* 0xffffffe00c0c7812 */ /* 0x000fc600078ee20d */
[----:B------:R1:W5:Y:S01]  /*0d90*/  @P1 LDG.E R16, desc[UR10][R24.64] ;  /* 0x0000000a18101981 */ /* 0x000362000c1e1900 */
        /* <DEDUP_REMOVED lines=13> */
[C---:B---3--:R-:W-:Y:S02]  /*0e70*/  SHF.L.U32 R28, R14.reuse, 0x10, RZ ;  /* 0x000000100e1c7819 */ /* 0x048fe400000006ff */
[----:B-1----:R-:W-:Y:S01]  /*0e80*/  PRMT R24, R14, 0x7632, R24 ;  /* 0x000076320e187816 */ /* 0x002fe20000000018 */
[----:B------:R-:W-:Y:S01]  /*0e90*/  FMUL R14, R0, 1.7020000219345092773 ;  /* 0x3fd9db23000e7820 */ /* 0x000fe20000400000 */
[----:B------:R-:W-:-:S07]  /*0ea0*/  PRMT R18, R18, 0x7632, R18 ;  /* 0x0000763212127816 */ /* 0x000fce0000000012 */
[----:B------:R-:W-:Y:S05]  /*0eb0*/  @P0 BRA `(.L_x_22595) ;  /* 0x0000000000100947 */ /* 0x000fea0003800000 */
[----:B------:R-:W-:Y:S01]  /*0ec0*/  IMAD.MOV.U32 R0, RZ, RZ, R34 ;  /* 0x000000ffff007224 */ /* 0x000fe200078e0022 */
[----:B------:R-:W-:-:S07]  /*0ed0*/  MOV R46, 0xef0 ;  /* 0x00000ef0002e7802 */ /* 0x000fce0000000f00 */
[----:B-----5:R-:W-:Y:S05]  /*0ee0*/  CALL.REL.NOINC `($__internal_511_$__cuda_sm20_rcp_rn_f32_slowpath) ;  /* 0x0000007800fc7944 */ /* 0x020fea0003c00000 */
[----:B------:R-:W-:Y:S05]  /*0ef0*/  BRA `(.L_x_22596) ;  /* 0x0000000000107947 */ /* 0x000fea0003800000 */
.L_x_22595:
[----:B------:R-:W0:Y:S02]  /*0f00*/  MUFU.RCP R41, R34 ;  /* 0x0000002200297308 */ /* 0x000e240000001000 */
[----:B0-----:R-:W-:-:S04]  /*0f10*/  FFMA R0, R34, R41, -1 ;  /* 0xbf80000022007423 */ /* 0x001fc80000000029 */
[----:B------:R-:W-:-:S04]  /*0f20*/  FADD.FTZ R0, -R0, -RZ ;  /* 0x800000ff00007221 */ /* 0x000fc80000010100 */
[----:B------:R-:W-:-:S07]  /*0f30*/  FFMA R41, R41, R0, R41 ;  /* 0x0000000029297223 */ /* 0x000fce0000000029 */
.L_x_22596:
[----:B------:R-:W-:Y:S05]  /*0f40*/  BSYNC B1 ;  /* 0x0000000000017941 */ /* 0x000fea0003800000 */
.L_x_22594:
        /* <DEDUP_REMOVED lines=21> */
[----:B------:R-:W-:-:S12]  /*10a0*/  FMUL R28, R28, R41 ;  /* 0x000000291c1c7220 */ /* 0x000fd80000400000 */
[----:B------:R-:W-:Y:S05]  /*10b0*/  @P0 BRA `(.L_x_22598) ;  /* 0x0000000000100947 */ /* 0x000fea0003800000 */
[----:B------:R-:W-:Y:S01]  /*10c0*/  IMAD.MOV.U32 R0, RZ, RZ, R34 ;  /* 0x000000ffff007224 */ /* 0x000fe200078e0022 */
[----:B------:R-:W-:-:S07]  /*10d0*/  MOV R46, 0x10f0 ;  /* 0x000010f0002e7802 */ /* 0x000fce0000000f00 */
[----:B-----5:R-:W-:Y:S05]  /*10e0*/  CALL.REL.NOINC `($__internal_511_$__cuda_sm20_rcp_rn_f32_slowpath) ;  /* 0x00000078007c7944 */ /* 0x020fea0003c00000 */
[----:B------:R-:W-:Y:S05]  /*10f0*/  BRA `(.L_x_22599) ;  /* 0x0000000000107947 */ /* 0x000fea0003800000 */
.L_x_22598:
[----:B------:R-:W0:Y:S02]  /*1100*/  MUFU.RCP R41, R34 ;  /* 0x0000002200297308 */ /* 0x000e240000001000 */
[----:B0-----:R-:W-:-:S04]  /*1110*/  FFMA R0, R34, R41, -1 ;  /* 0xbf80000022007423 */ /* 0x001fc80000000029 */
[----:B------:R-:W-:-:S04]  /*1120*/  FADD.FTZ R0, -R0, -RZ ;  /* 0x800000ff00007221 */ /* 0x000fc80000010100 */
[----:B------:R-:W-:-:S07]  /*1130*/  FFMA R41, R41, R0, R41 ;  /* 0x0000000029297223 */ /* 0x000fce0000000029 */
.L_x_22599:
[----:B------:R-:W-:Y:S05]  /*1140*/  BSYNC B1 ;  /* 0x0000000000017941 */ /* 0x000fea0003800000 */
.L_x_22597:
[C---:B-----5:R-:W-:Y:S01]  /*1150*/  SHF.L.U32 R0, R20.reuse, 0x10, RZ ;  /* 0x0000001014007819 */ /* 0x060fe200000006ff */
        /* <DEDUP_REMOVED lines=19> */
[----:B------:R-:W-:Y:S01]  /*1290*/  PRMT R22, R22, 0x7632, R22 ;  /* 0x0000763216167816 */ /* 0x000fe20000000016 */
[----:B------:R-:W-:Y:S01]  /*12a0*/  FMUL R14, R0, 1.7020000219345092773 ;  /* 0x3fd9db23000e7820 */ /* 0x000fe20000400000 */
[----:B------:R-:W-:Y:S01]  /*12b0*/  ISETP.GT.U32.AND P0, PT, R23, 0x1ffffff, PT ;  /* 0x01ffffff1700780c */ /* 0x000fe20003f04070 */
[----:B------:R-:W-:-:S12]  /*12c0*/  FMUL R24, R24, R41 ;  /* 0x0000002918187220 */ /* 0x000fd80000400000 */
[----:B------:R-:W-:Y:S05]  /*12d0*/  @P0 BRA `(.L_x_22601) ;  /* 0x0000000000100947 */ /* 0x000fea0003800000 */
[----:B------:R-:W-:Y:S02]  /*12e0*/  MOV R0, R34 ;  /* 0x0000002200007202 */ /* 0x000fe40000000f00 */
[----:B------:R-:W-:-:S07]  /*12f0*/  MOV R46, 0x1310 ;  /* 0x00001310002e7802 */ /* 0x000fce0000000f00 */
[----:B------:R-:W-:Y:S05]  /*1300*/  CALL.REL.NOINC `($__internal_511_$__cuda_sm20_rcp_rn_f32_slowpath) ;  /* 0x0000007400f47944 */ /* 0x000fea0003c00000 */
[----:B------:R-:W-:Y:S05]  /*1310*/  BRA `(.L_x_22602) ;  /* 0x0000000000107947 */ /* 0x000fea0003800000 */
.L_x_22601:
[----:B------:R-:W0:Y:S02]  /*1320*/  MUFU.RCP R41, R34 ;  /* 0x0000002200297308 */ /* 0x000e240000001000 */
[----:B0-----:R-:W-:-:S04]  /*1330*/  FFMA R0, R34, R41, -1 ;  /* 0xbf80000022007423 */ /* 0x001fc80000000029 */
[----:B------:R-:W-:-:S04]  /*1340*/  FADD.FTZ R0, -R0, -RZ ;  /* 0x800000ff00007221 */ /* 0x000fc80000010100 */
[----:B------:R-:W-:-:S07]  /*1350*/  FFMA R41, R41, R0, R41 ;  /* 0x0000000029297223 */ /* 0x000fce0000000029 */
.L_x_22602:
[----:B------:R-:W-:Y:S05]  /*1360*/  BSYNC B1 ;  /* 0x0000000000017941 */ /* 0x000fea0003800000 */
.L_x_22600:
        /* <DEDUP_REMOVED lines=25> */
[----:B------:R-:W-:Y:S05]  /*1500*/  CALL.REL.NOINC `($__internal_511_$__cuda_sm20_rcp_rn_f32_slowpath) ;  /* 0x0000007400747944 */ /* 0x000fea0003c00000 */
[----:B------:R-:W-:Y:S05]  /*1510*/  BRA `(.L_x_22605) ;  /* 0x0000000000107947 */ /* 0x000fea0003800000 */
.L_x_22604:
[----:B------:R-:W0:Y:S02]  /*1520*/  MUFU.RCP R41, R34 ;  /* 0x0000002200297308 */ /* 0x000e240000001000 */
[----:B0-----:R-:W-:-:S04]  /*1530*/  FFMA R0, R34, R41, -1 ;  /* 0xbf80000022007423 */ /* 0x001fc80000000029 */
[----:B------:R-:W-:-:S04]  /*1540*/  FADD.FTZ R0, -R0, -RZ ;  /* 0x800000ff00007221 */ /* 0x000fc80000010100 */
[----:B------:R-:W-:-:S07]  /*1550*/  FFMA R41, R41, R0, R41 ;  /* 0x0000000029297223 */ /* 0x000fce0000000029 */
.L_x_22605:
[----:B------:R-:W-:Y:S05]  /*1560*/  BSYNC B1 ;  /* 0x0000000000017941 */ /* 0x000fea0003800000 */
.L_x_22603:
[C---:B------:R-:W-:Y:S01]  /*1570*/  IMAD.U32 R0, R21.reuse, 0x10000, RZ ;  /* 0x0001000015007824 */ /* 0x040fe200078e00ff */
        /* <DEDUP_REMOVED lines=24> */
[----:B------:R-:W-:Y:S01]  /*1700*/  IMAD.MOV.U32 R0, RZ, RZ, R34 ;  /* 0x000000ffff007224 */ /* 0x000fe200078e0022 */
[----:B------:R-:W-:-:S07]  /*1710*/  MOV R46, 0x1730 ;  /* 0x00001730002e7802 */ /* 0x000fce0000000f00 */
[----:B------:R-:W-:Y:S05]  /*1720*/  CALL.REL.NOINC `($__internal_511_$__cuda_sm20_rcp_rn_f32_slowpath) ;  /* 0x0000007000ec7944 */ /* 0x000fea0003c00000 */
[----:B------:R-:W-:Y:S05]  /*1730*/  BRA `(.L_x_22608) ;  /* 0x0000000000107947 */ /* 0x000fea0003800000 */
.L_x_22607:
[----:B------:R-:W0:Y:S02]  /*1740*/  MUFU.RCP R41, R34 ;  /* 0x0000002200297308 */ /* 0x000e240000001000 */
[----:B0-----:R-:W-:-:S04]  /*1750*/  FFMA R0, R34, R41, -1 ;  /* 0xbf80000022007423 */ /* 0x001fc80000000029 */
[----:B------:R-:W-:-:S04]  /*1760*/  FADD.FTZ R0, -R0, -RZ ;  /* 0x800000ff00007221 */ /* 0x000fc80000010100 */
[----:B------:R-:W-:-:S07]  /*1770*/  FFMA R41, R41, R0, R41 ;  /* 0x0000000029297223 */ /* 0x000fce0000000029 */
.L_x_22608:
[----:B------:R-:W-:Y:S05]  /*1780*/  BSYNC B1 ;  /* 0x0000000000017941 */ /* 0x000fea0003800000 */
.L_x_22606:
        /* <DEDUP_REMOVED lines=21> */
[----:B------:R-:W-:-:S12]  /*18e0*/  FMUL R22, R22, R41 ;  /* 0x0000002916167220 */ /* 0x000fd80000400000 */
[----:B------:R-:W-:Y:S05]  /*18f0*/  @P0 BRA `(.L_x_22610) ;  /* 0x0000000000100947 */ /* 0x000fea0003800000 */
[----:B------:R-:W-:Y:S02]  /*1900*/  MOV R0, R34 ;  /* 0x0000002200007202 */ /* 0x000fe40000000f00 */
[----:B------:R-:W-:-:S07]  /*1910*/  MOV R46, 0x1930 ;  /* 0x00001930002e7802 */ /* 0x000fce0000000f00 */
[----:B------:R-:W-:Y:S05]  /*1920*/  CALL.REL.NOINC `($__internal_511_$__cuda_sm20_rcp_rn_f32_slowpath) ;  /* 0x00000070006c7944 */ /* 0x000fea0003c00000 */
[----:B------:R-:W-:Y:S05]  /*1930*/  BRA `(.L_x_22611) ;  /* 0x0000000000107947 */ /* 0x000fea0003800000 */
.L_x_22610:
[----:B------:R-:W0:Y:S02]  /*1940*/  MUFU.RCP R41, R34 ;  /* 0x0000002200297308 */ /* 0x000e240000001000 */
[----:B0-----:R-:W-:-:S04]  /*1950*/  FFMA R0, R34, R41, -1 ;  /* 0xbf80000022007423 */ /* 0x001fc80000000029 */
[----:B------:R-:W-:-:S04]  /*1960*/  FADD.FTZ R0, -R0, -RZ ;  /* 0x800000ff00007221 */ /* 0x000fc80000010100 */
[----:B------:R-:W-:-:S07]  /*1970*/  FFMA R41, R41, R0, R41 ;  /* 0x0000000029297223 */ /* 0x000fce0000000029 */
.L_x_22611:
[----:B------:R-:W-:Y:S05]  /*1980*/  BSYNC B1 ;  /* 0x0000000000017941 */ /* 0x000fea0003800000 */
.L_x_22609:
[----:B------:R-:W-:Y:S01]  /*1990*/  IMAD.U32 R0, R16, 0x10000, RZ ;  /* 0x0001000010007824 */ /* 0x000fe200078e00ff */
        /* <DEDUP_REMOVED lines=19> */
[----:B------:R-:W-:Y:S01]  /*1ad0*/  FMUL R14, R0, 1.7020000219345092773 ;  /* 0x3fd9db23000e7820 */ /* 0x000fe20000400000 */
[----:B------:R-:W-:Y:S01]  /*1ae0*/  ISETP.GT.U32.AND P0, PT, R23, 0x1ffffff, PT ;  /* 0x01ffffff1700780c */ /* 0x000fe20003f04070 */
[----:B------:R-:W-:Y:S01]  /*1af0*/  FMUL R26, R26, R41 ;  /* 0x000000291a1a7220 */ /* 0x000fe20000400000 */
[----:B------:R-:W-:-:S11]  /*1b00*/  PRMT R17, R17, 0x7632, R17 ;  /* 0x0000763211117816 */ /* 0x000fd60000000011 */
[----:B------:R-:W-:Y:S05]  /*1b10*/  @P0 BRA `(.L_x_22613) ;  /* 0x0000000000100947 */ /* 0x000fea0003800000 */
[----:B------:R-:W-:Y:S01]  /*1b20*/  IMAD.MOV.U32 R0, RZ, RZ, R38 ;  /* 0x000000ffff007224 */ /* 0x000fe200078e0026 */
[----:B------:R-:W-:-:S07]  /*1b30*/  MOV R46, 0x1b50 ;  /* 0x00001b50002e7802 */ /* 0x000fce0000000f00 */
[----:B------:R-:W-:Y:S05]  /*1b40*/  CALL.REL.NOINC `($__internal_511_$__cuda_sm20_rcp_rn_f32_slowpath) ;  /* 0x0000006c00e47944 */ /* 0x000fea0003c00000 */
[----:B------:R-:W-:Y:S05]  /*1b50*/  BRA `(.L_x_22614) ;  /* 0x0000000000107947 */ /* 0x000fea0003800000 */
.L_x_22613:
[----:B------:R-:W0:Y:S02]  /*1b60*/  MUFU.RCP R41, R38 ;  /* 0x0000002600297308 */ /* 0x000e240000001000 */
[----:B0-----:R-:W-:-:S04]  /*1b70*/  FFMA R0, R38, R41, -1 ;  /* 0xbf80000026007423 */ /* 0x001fc80000000029 */
[----:B------:R-:W-:-:S04]  /*1b80*/  FADD.FTZ R0, -R0, -RZ ;  /* 0x800000ff00007221 */ /* 0x000fc80000010100 */
[----:B------:R-:W-:-:S07]  /*1b90*/  FFMA R41, R41, R0, R41 ;  /* 0x0000000029297223 */ /* 0x000fce0000000029 */
.L_x_22614:
[----:B------:R-:W-:Y:S05]  /*1ba0*/  BSYNC B1 ;  /* 0x0000000000017941 */ /* 0x000fea0003800000 */
.L_x_22612:
        /* <DEDUP_REMOVED lines=25> */
[----:B------:R-:W-:Y:S05]  /*1d40*/  CALL.REL.NOINC `($__internal_511_$__cuda_sm20_rcp_rn_f32_slowpath) ;  /* 0x0000006c00647944 */ /* 0x000fea0003c00000 */
[----:B------:R-:W-:Y:S05]  /*1d50*/  BRA `(.L_x_22617) ;  /* 0x0000000000107947 */ /* 0x000fea0003800000 */
.L_x_22616:
[----:B------:R-:W0:Y:S02]  /*1d60*/  MUFU.RCP R41, R38 ;  /* 0x0000002600297308 */ /* 0x000e240000001000 */
[----:B0-----:R-:W-:-:S04]  /*1d70*/  FFMA R0, R38, R41, -1 ;  /* 0xbf80000026007423 */ /* 0x001fc80000000029 */
[----:B------:R-:W-:-:S04]  /*1d80*/  FADD.FTZ R0, -R0, -RZ ;  /* 0x800000ff00007221 */ /* 0x000fc80000010100 */
[----:B------:R-:W-:-:S07]  /*1d90*/  FFMA R41, R41, R0, R41 ;  /* 0x0000000029297223 */ /* 0x000fce0000000029 */
.L_x_22617:
[----:B------:R-:W-:Y:S05]  /*1da0*/  BSYNC B1 ;  /* 0x0000000000017941 */ /* 0x000fea0003800000 */
.L_x_22615:
[----:B------:R-:W-:Y:S01]  /*1db0*/  SHF.R.U32.HI R23, RZ, 0x3, R13 ;  /* 0x00000003ff177819 */ /* 0x000fe2000001160d */
[----:B------:R-:W-:Y:S01]  /*1dc0*/  ULDC.64 UR4, c[0x0][0x220] ;  /* 0x0000880000047ab9 */ /* 0x000fe20000000a00 */
[----:B------:R-:W-:Y:S01]  /*1dd0*/  ISETP.GE.U32.AND P0, PT, R4, R5, PT ;  /* 0x000000050400720c */ /* 0x000fe20003f06070 */
[-C--:B------:R-:W-:Y:S01]  /*1de0*/  FMUL R46, R28, R11.reuse ;  /* 0x0000000b1c2e7220 */ /* 0x080fe20000400000 */
[----:B------:R-:W-:Y:S01]  /*1df0*/  LOP3.LUT R0, R23, 0x1c, RZ, 0xc0, !PT ;  /* 0x0000001c17007812 */ /* 0x000fe200078ec0ff */
[-C--:B------:R-:W-:Y:S01]  /*1e00*/  FMUL R21, R24, R11.reuse ;  /* 0x0000000b18157220 */ /* 0x080fe20000400000 */
[----:B------:R-:W-:Y:S01]  /*1e10*/  LEA R14, P1, R36, UR4, 0x5 ;  /* 0x00000004240e7c11 */ /* 0x000fe2000f8228ff */
[----:B------:R-:W-:Y:S01]  /*1e20*/  FMUL R27, R20, R11 ;  /* 0x0000000b141b7220 */ /* 0x000fe20000400000 */
[----:B------:R-:W-:Y:S01]  /*1e30*/  IADD3 R13, -R0, R13, RZ ;  /* 0x0000000d000d7210 */ /* 0x000fe20007ffe1ff */
[-C--:B------:R-:W-:Y:S01]  /*1e40*/  FMUL R57, R22, R11.reuse ;  /* 0x0000000b16397220 */ /* 0x080fe20000400000 */
[----:B------:R-:W-:Y:S01]  /*1e50*/  LEA.HI.X R15, R36, UR5, R15, 0x5, P1 ;  /* 0x00000005240f7c11 */ /* 0x000fe200088f2c0f */
[-C--:B------:R-:W-:Y:S01]  /*1e60*/  FMUL R40, R34, R11.reuse ;  /* 0x0000000b22287220 */ /* 0x080fe20000400000 */
[----:B------:R-:W-:Y:S01]  /*1e70*/  LOP3.LUT R0, R13, 0x1f, RZ, 0xc0, !PT ;  /* 0x0000001f0d007812 */ /* 0x000fe200078ec0ff */
[----:B------:R-:W-:Y:S01]  /*1e80*/  FMUL R38, R26, R11 ;  /* 0x0000000b1a267220 */ /* 0x000fe20000400000 */
[----:B------:R-:W-:Y:S01]  /*1e90*/  F2FP.SATFINITE.E4M3.F32.PACK_AB_MERGE_C R46, RZ, R46, RZ ;  /* 0x0000002eff2e723e */ /* 0x000fe200048070ff */
[----:B------:R-:W-:Y:S01]  /*1ea0*/  BSSY B0, `(.L_x_22618) ;  /* 0x0000026000007945 */ /* 0x000fe20003800000 */
[----:B------:R-:W-:Y:S01]  /*1eb0*/  ISETP.GE.U32.OR P0, PT, R0, R7, P0 ;  /* 0x000000070000720c */ /* 0x000fe20000706470 */
[----:B------:R-:W-:Y:S01]  /*1ec0*/  FADD R0, -R41, 1 ;  /* 0x3f80000029007421 */ /* 0x000fe20000000100 */
[----:B------:R-:W-:-:S02]  /*1ed0*/  F2FP.SATFINITE.E4M3.F32.PACK_AB_MERGE_C R21, RZ, R21, RZ ;  /* 0x00000015ff15723e */ /* 0x000fc400048070ff */
[----:B------:R-:W-:Y:S01]  /*1ee0*/  FMNMX R25, RZ, |R28|, !PT ;  /* 0x4000001cff197209 */ /* 0x000fe20007800000 */
[----:B------:R-:W-:Y:S01]  /*1ef0*/  FMUL R0, R0, R41 ;  /* 0x0000002900007220 */ /* 0x000fe20000400000 */
[----:B------:R-:W-:Y:S01]  /*1f00*/  FMUL R28, R18, R11 ;  /* 0x0000000b121c7220 */ /* 0x000fe20000400000 */
[----:B------:R-:W-:Y:S02]  /*1f10*/  F2FP.SATFINITE.E4M3.F32.PACK_AB_MERGE_C R27, RZ, R27, RZ ;  /* 0x0000001bff1b723e */ /* 0x000fe400048070ff */
[----:B------:R-:W-:Y:S01]  /*1f20*/  FFMA R0, R16, R0, R41 ;  /* 0x0000000010007223 */ /* 0x000fe20000000029 */
[----:B------:R-:W-:Y:S02]  /*1f30*/  FMNMX R35, |R24|, R25, !PT ;  /* 0x0000001918237209 */ /* 0x000fe40007800200 */
[----:B------:R-:W-:Y:S01]  /*1f40*/  F2FP.SATFINITE.E4M3.F32.PACK_AB_MERGE_C R28, RZ, R28, RZ ;  /* 0x0000001cff1c723e */ /* 0x000fe200048070ff */
[----:B------:R-:W-:Y:S01]  /*1f50*/  FMUL R0, R17, R0 ;  /* 0x0000000011007220 */ /* 0x000fe20000400000 */
[----:B------:R-:W-:-:S02]  /*1f60*/  @!P0 LEA R36, P1, R58, R14, 0x1 ;  /* 0x0000000e3a248211 */ /* 0x000fc400078208ff */
[----:B------:R-:W-:Y:S02]  /*1f70*/  @!P0 PRMT R29, R21, 0x7604, R46 ;  /* 0x00007604151d8816 */ /* 0x000fe4000000002e */
[C---:B------:R-:W-:Y:S02]  /*1f80*/  @!P0 LEA.HI.X R37, R58.reuse, R15, R59, 0x1, P1 ;  /* 0x0000000f3a258211 */ /* 0x040fe400008f0c3b */
[----:B------:R-:W-:Y:S02]  /*1f90*/  @!P0 IADD3 R16, P1, R58, R32, RZ ;  /* 0x000000203a108210 */ /* 0x000fe40007f3e0ff */
[----:B------:R-:W-:Y:S01]  /*1fa0*/  F2FP.SATFINITE.E4M3.F32.PACK_AB_MERGE_C R57, RZ, R57, RZ ;  /* 0x00000039ff39723e */ /* 0x000fe200048070ff */
[----:B------:R0:W-:Y:S01]  /*1fb0*/  @!P0 STG.E.U16 desc[UR10][R36.64], R29 ;  /* 0x0000001d24008986 */ /* 0x0001e2000c10150a */
[----:B------:R-:W-:Y:S01]  /*1fc0*/  F2FP.SATFINITE.E4M3.F32.PACK_AB_MERGE_C R40, RZ, R40, RZ ;  /* 0x00000028ff28723e */ /* 0x000fe200048070ff */
[----:B------:R-:W-:Y:S01]  /*1fd0*/  @!P0 IMAD.X R25, R59, 0x1, R33, P1 ;  /* 0x000000013b198824 */ /* 0x000fe200008e0621 */
[----:B------:R-:W-:-:S02]  /*1fe0*/  @!P0 LEA R24, P1, R16, R14, 0x1 ;  /* 0x0000000e10188211 */ /* 0x000fc400078208ff */
[----:B------:R-:W-:Y:S02]  /*1ff0*/  F2FP.SATFINITE.E4M3.F32.PACK_AB_MERGE_C R38, RZ, R38, RZ ;  /* 0x00000026ff26723e */ /* 0x000fe400048070ff */
[----:B------:R-:W-:Y:S02]  /*2000*/  @!P0 LEA.HI.X R25, R16, R15, R25, 0x1, P1 ;  /* 0x0000000f10198211 */ /* 0x000fe400008f0c19 */
[----:B0-----:R-:W-:Y:S02]  /*2010*/  @!P0 PRMT R37, R27, 0x7604, R28 ;  /* 0x000076041b258816 */ /* 0x001fe4000000001c */
[----:B------:R-:W-:Y:S01]  /*2020*/  FMNMX R29, |R18|, R35, !PT ;  /* 0x00000023121d7209 */ /* 0x000fe20007800200 */
[----:B------:R-:W-:Y:S02]  /*2030*/  FMUL R35, R0, R11 ;  /* 0x0000000b00237220 */ /* 0x000fe40000400000 */
[----:B------:R0:W-:Y:S03]  /*2040*/  @!P0 STG.E.U16 desc[UR10][R24.64], R37 ;  /* 0x0000002518008986 */ /* 0x0001e6000c10150a */
[----:B------:R-:W-:Y:S01]  /*2050*/  F2FP.SATFINITE.E4M3.F32.PACK_AB_MERGE_C R35, RZ, R35, RZ ;  /* 0x00000023ff23723e */ /* 0x000fe200048070ff */
[----:B------:R-:W-:Y:S06]  /*2060*/  @P0 BRA `(.L_x_22619) ;  /* 0x0000000000240947 */ /* 0x000fec0003800000 */
[----:B------:R-:W-:Y:S01]  /*2070*/  ULDC.64 UR4, c[0x0][0x258] ;  /* 0x0000960000047ab9 */ /* 0x000fe20000000a00 */
[----:B0-----:R-:W-:Y:S01]  /*2080*/  PRMT R25, R38, 0x7604, R57 ;  /* 0x0000760426197816 */ /* 0x001fe20000000039 */
[----:B------:R-:W-:Y:S02]  /*2090*/  ULOP3.LUT UR6, UR4, 0xfffffffe, URZ, 0xc0, !UPT ;  /* 0xfffffffe04067892 */ /* 0x000fe4000f8ec03f */
[----:B------:R-:W-:-:S04]  /*20a0*/  ULOP3.LUT UR4, UR5, 0x7fffffff, URZ, 0xc0, !UPT ;  /* 0x7fffffff05047892 */ /* 0x000fc8000f8ec03f */
[----:B------:R-:W-:-:S04]  /*20b0*/  IADD3 R17, P1, R58, UR6, RZ ;  /* 0x000000063a117c10 */ /* 0x000fc8000ff3e0ff */
[----:B------:R-:W-:Y:S02]  /*20c0*/  IADD3.X R18, R59, UR4, RZ, P1, !PT ;  /* 0x000000043b127c10 */ /* 0x000fe40008ffe4ff */
[----:B------:R-:W-:-:S04]  /*20d0*/  LEA R16, P1, R17, R14, 0x1 ;  /* 0x0000000e11107211 */ /* 0x000fc800078208ff */
[----:B------:R-:W-:-:S05]  /*20e0*/  LEA.HI.X R17, R17, R15, R18, 0x1, P1 ;  /* 0x0000000f11117211 */ /* 0x000fca00008f0c12 */
[----:B------:R1:W-:Y:S04]  /*20f0*/  STG.E.U16 desc[UR10][R16.64], R25 ;  /* 0x0000001910007986 */ /* 0x0003e8000c10150a */
.L_x_22619:
[----:B------:R-:W-:Y:S05]  /*2100*/  BSYNC B0 ;  /* 0x0000000000007941 */ /* 0x000fea0003800000 */
.L_x_22618:
[----:B------:R-:W-:Y:S04]  /*2110*/  BSSY B0, `(.L_x_22620) ;  /* 0x000000b000007945 */ /* 0x000fe80003800000 */
[----:B------:R-:W-:Y:S05]  /*2120*/  @P0 BRA `(.L_x_22621) ;  /* 0x0000000000240947 */ /* 0x000fea0003800000 */
[----:B-1----:R-:W-:Y:S01]  /*2130*/  MOV R17, R59 ;  /* 0x0000003b00117202 */ /* 0x002fe20000000f00 */
[----:B------:R-:W-:Y:S02]  /*2140*/  IMAD.MOV.U32 R16, RZ, RZ, R58 ;  /* 0x000000ffff107224 */ /* 0x000fe400078e003a */
[----:B0-----:R-:W-:Y:S02]  /*2150*/  IMAD R25, R33, 0x3, RZ ;  /* 0x0000000321197824 */ /* 0x001fe400078e02ff */
[----:B------:R-:W-:-:S04]  /*2160*/  IMAD.WIDE.U32 R16, R32, 0x3, R16 ;  /* 0x0000000320107825 */ /* 0x000fc800078e0010 */
[----:B------:R-:W-:Y:S01]  /*2170*/  IMAD.IADD R25, R17, 0x1, R25 ;  /* 0x0000000111197824 */ /* 0x000fe200078e0219 */
[C---:B------:R-:W-:Y:S02]  /*2180*/  LEA R24, P0, R16.reuse, R14, 0x1 ;  /* 0x0000000e10187211 */ /* 0x040fe400078008ff */
[----:B------:R-:W-:Y:S02]  /*2190*/  PRMT R17, R35, 0x7604, R40 ;  /* 0x0000760423117816 */ /* 0x000fe40000000028 */
[----:B------:R-:W-:-:S05]  /*21a0*/  LEA.HI.X R25, R16, R15, R25, 0x1, P0 ;  /* 0x0000000f10197211 */ /* 0x000fca00000f0c19 */
[----:B------:R2:W-:Y:S04]  /*21b0*/  STG.E.U16 desc[UR10][R24.64], R17 ;  /* 0x0000001118007986 */ /* 0x0005e8000c10150a */
.L_x_22621:
[----:B------:R-:W-:Y:S05]  /*21c0*/  BSYNC B0 ;  /* 0x0000000000007941 */ /* 0x000fea0003800000 */
.L_x_22620:
        /* <DEDUP_REMOVED lines=11> */
[----:B------:R-:W-:Y:S02]  /*2280*/  IADD3.X R19, R24, R19, RZ, P1, !PT ;  /* 0x0000001318137210 */ /* 0x000fe40000ffe4ff */
[----:B------:R-:W-:Y:S02]  /*2290*/  LOP3.LUT R41, R21, 0xff, RZ, 0xc0, !PT ;  /* 0x000000ff15297812 */ /* 0x000fe400078ec0ff */
[----:B------:R-:W-:-:S04]  /*22a0*/  LOP3.LUT R20, R27, 0xffff, RZ, 0xc0, !PT ;  /* 0x0000ffff1b147812 */ /* 0x000fc800078ec0ff */
[----:B------:R-:W-:Y:S02]  /*22b0*/  PRMT R41, R20, 0x7604, R41 ;  /* 0x0000760414297816 */ /* 0x000fe40000000029 */
[----:B---3--:R-:W-:-:S05]  /*22c0*/  IADD3 R16, -R23, R50, RZ ;  /* 0x0000003217107210 */ /* 0x008fca0007ffe1ff */
[----:B------:R-:W-:-:S05]  /*22d0*/  VIADD R18, R16, 0x1e ;  /* 0x0000001e10127836 */ /* 0x000fca0000000000 */
[----:B------:R-:W-:-:S04]  /*22e0*/  LOP3.LUT R18, R18, 0x1f, RZ, 0xc0, !PT ;  /* 0x0000001f12127812 */ /* 0x000fc800078ec0ff */
[C---:B------:R-:W-:Y:S02]  /*22f0*/  ISETP.LT.U32.AND P0, PT, R18.reuse, R7, !P0 ;  /* 0x000000071200720c */ /* 0x040fe40004701070 */
[----:B------:R-:W-:-:S05]  /*2300*/  IADD3 R28, P2, R18, R17, RZ ;  /* 0x00000011121c7210 */ /* 0x000fca0007f5e0ff */
[----:B------:R-:W-:-:S06]  /*2310*/  IMAD.X R29, RZ, RZ, R19, P2 ;  /* 0x000000ffff1d7224 */ /* 0x000fcc00010e0613 */
[----:B------:R-:W-:-:S04]  /*2320*/  @P0 IADD3 R21, P1, R28, R25, RZ ;  /* 0x000000191c150210 */ /* 0x000fc80007f3e0ff */
[----:B------:R-:W-:Y:S01]  /*2330*/  @P0 SHF.L.U32 R37, R21, 0x2, RZ ;  /* 0x0000000215250819 */ /* 0x000fe200000006ff */
[----:B------:R-:W-:-:S03]  /*2340*/  @P0 IMAD.X R20, R29, 0x1, R24, P1 ;  /* 0x000000011d140824 */ /* 0x000fc600008e0618 */
[----:B------:R-:W-:Y:S02]  /*2350*/  @P0 IADD3 R48, P1, R37, R6, RZ ;  /* 0x0000000625300210 */ /* 0x000fe40007f3e0ff */
[----:B------:R-:W-:Y:S01]  /*2360*/  @P0 SHF.L.U64.HI R21, R21, 0x2, R20 ;  /* 0x0000000215150819 */ /* 0x000fe20000010214 */
[----:B------:R-:W-:-:S04]  /*2370*/  @P0 IMAD.WIDE.U32 R24, R32, 0x5, R28 ;  /* 0x0000000520180825 */ /* 0x000fc800078e001c */
[----:B------:R-:W-:Y:S02]  /*2380*/  @P0 IMAD R27, R33, 0x5, RZ ;  /* 0x00000005211b0824 */ /* 0x000fe400078e02ff */
[----:B------:R-:W-:Y:S01]  /*2390*/  @P0 IMAD.X R49, R21, 0x1, R9, P1 ;  /* 0x0000000115310824 */ /* 0x000fe200008e0609 */
[----:B------:R-:W-:Y:S01]  /*23a0*/  @P0 IADD3 R36, P1, R37, R8, RZ ;  /* 0x0000000825240210 */ /* 0x000fe20007f3e0ff */
[----:B------:R-:W-:Y:S02]  /*23b0*/  @!P0 IMAD.MOV.U32 R20, RZ, RZ, RZ ;  /* 0x000000ffff148224 */ /* 0x000fe400078e00ff */
[----:B------:R-:W-:Y:S01]  /*23c0*/  @P0 IMAD.IADD R27, R27, 0x1, R25 ;  /* 0x000000011b1b0824 */ /* 0x000fe200078e0219 */
[C---:B------:R-:W-:Y:S02]  /*23d0*/  @P0 SHF.L.U32 R25, R24.reuse, 0x2, RZ ;  /* 0x0000000218190819 */ /* 0x040fe400000006ff */
[----:B------:R-:W-:Y:S01]  /*23e0*/  @P0 IADD3.X R37, R21, R10, RZ, P1, !PT ;  /* 0x0000000a15250210 */ /* 0x000fe20000ffe4ff */
[----:B------:R0:W5:Y:S01]  /*23f0*/  @P0 LDG.E R20, desc[UR10][R48.64] ;  /* 0x0000000a30140981 */ /* 0x000162000c1e1900 */
[----:B------:R-:W-:Y:S01]  /*2400*/  @!P0 IMAD.MOV.U32 R21, RZ, RZ, RZ ;  /* 0x000000ffff158224 */ /* 0x000fe200078e00ff */
[----:B------:R-:W-:-:S02]  /*2410*/  @P0 SHF.L.U64.HI R27, R24, 0x2, R27 ;  /* 0x00000002181b0819 */ /* 0x000fc4000001021b */
[----:B------:R-:W-:-:S03]  /*2420*/  @P0 IADD3 R50, R50, 0x1e, -R23 ;  /* 0x0000001e32320810 */ /* 0x000fc60007ffe817 */
[----:B------:R1:W5:Y:S01]  /*2430*/  @P0 LDG.E R21, desc[UR10][R36.64] ;  /* 0x0000000a24150981 */ /* 0x000362000c1e1900 */
[----:B------:R-:W-:Y:S02]  /*2440*/  FMNMX R53, |R22|, R53, !PT ;  /* 0x0000003516357209 */ /* 0x000fe40007800200 */
[----:B------:R-:W-:Y:S02]  /*2450*/  @!P0 CS2R R22, SRZ ;  /* 0x0000000000168805 */ /* 0x000fe4000001ff00 */
[----:B0-----:R-:W-:Y:S02]  /*2460*/  @P0 IADD3 R48, P1, R25, R6, RZ ;  /* 0x0000000619300210 */ /* 0x001fe40007f3e0ff */
[----:B------:R-:W-:-:S03]  /*2470*/  @P0 LOP3.LUT R50, R50, 0x1f, RZ, 0xc0, !PT ;  /* 0x0000001f32320812 */ /* 0x000fc600078ec0ff */
[----:B------:R-:W-:Y:S01]  /*2480*/  @P0 IMAD.X R49, R27, 0x1, R9, P1 ;  /* 0x000000011b310824 */ /* 0x000fe200008e0609 */
[----:B-1----:R-:W-:Y:S01]  /*2490*/  @P0 IADD3 R36, P1, R25, R8, RZ ;  /* 0x0000000819240210 */ /* 0x002fe20007f3e0ff */
[----:B------:R-:W-:-:S03]  /*24a0*/  @P0 IMAD.WIDE.U32 R28, R32, 0x6, R28 ;  /* 0x00000006201c0825 */ /* 0x000fc600078e001c */
[----:B------:R-:W5:Y:S01]  /*24b0*/  @P0 LDG.E R22, desc[UR10][R48.64] ;  /* 0x0000000a30160981 */ /* 0x000f62000c1e1900 */
[----:B------:R-:W-:Y:S01]  /*24c0*/  @P0 IMAD.X R37, R27, 0x1, R10, P1 ;  /* 0x000000011b250824 */ /* 0x000fe200008e060a */
[----:B------:R-:W-:-:S04]  /*24d0*/  @P0 IADD3 R24, P1, R50, R17, RZ ;  /* 0x0000001132180210 */ /* 0x000fc80007f3e0ff */
[----:B------:R-:W-:Y:S01]  /*24e0*/  @P0 IADD3.X R25, RZ, R19, RZ, P1, !PT ;  /* 0x00000013ff190210 */ /* 0x000fe20000ffe4ff */
[----:B------:R-:W-:Y:S01]  /*24f0*/  @P0 IMAD R27, R33, 0x7, RZ ;  /* 0x00000007211b0824 */ /* 0x000fe200078e02ff */
[----:B------:R0:W5:Y:S01]  /*2500*/  @P0 LDG.E R23, desc[UR10][R36.64] ;  /* 0x0000000a24170981 */ /* 0x000162000c1e1900 */
[----:B------:R-:W-:Y:S01]  /*2510*/  SHF.L.U32 R57, R57, 0x10, RZ ;  /* 0x0000001039397819 */ /* 0x000fe200000006ff */
[----:B------:R-:W-:Y:S01]  /*2520*/  @P0 IMAD.WIDE.U32 R24, R32, 0x7, R24 ;  /* 0x0000000720180825 */ /* 0x000fe200078e0018 */
[----:B------:R-:W-:-:S03]  /*2530*/  LOP3.LUT R46, R46, 0xffff, RZ, 0xc0, !PT ;  /* 0x0000ffff2e2e7812 */ /* 0x000fc600078ec0ff */
[----:B------:R-:W-:Y:S01]  /*2540*/  @P0 IMAD.IADD R27, R27, 0x1, R25 ;  /* 0x000000011b1b0824 */ /* 0x000fe200078e0219 */
[----:B------:R-:W-:Y:S01]  /*2550*/  FMNMX R53, |R26|, R53, !PT ;  /* 0x000000351a357209 */ /* 0x000fe20007800200 */
[----:B------:R-:W-:Y:S01]  /*2560*/  @P0 IMAD.SHL.U32 R55, R24, 0x4, RZ ;  /* 0x0000000418370824 */ /* 0x000fe200078e00ff */
[----:B------:R-:W-:Y:S01]  /*2570*/  LOP3.LUT R46, R46, 0xff0000, R57, 0xf8, !PT ;  /* 0x00ff00002e2e7812 */ /* 0x000fe200078ef839 */
[----:B------:R-:W-:Y:S01]  /*2580*/  @P0 IMAD R25, R33, 0x6, RZ ;  /* 0x0000000621190824 */ /* 0x000fe200078e02ff */
[----:B------:R-:W-:Y:S01]  /*2590*/  @P0 SHF.L.U64.HI R27, R24, 0x2, R27 ;  /* 0x00000002181b0819 */ /* 0x000fe2000001021b */
[----:B------:R-:W-:Y:S01]  /*25a0*/  @!P0 IMAD.MOV.U32 R24, RZ, RZ, RZ ;  /* 0x000000ffff188224 */ /* 0x000fe200078e00ff */
[----:B0-----:R-:W-:Y:S02]  /*25b0*/  @P0 IADD3 R36, P1, R55, R8, RZ ;  /* 0x0000000837240210 */ /* 0x001fe40007f3e0ff */
[----:B------:R-:W-:Y:S01]  /*25c0*/  @P0 IADD3 R25, R25, R29, RZ ;  /* 0x0000001d19190210 */ /* 0x000fe20007ffe0ff */
[----:B------:R-:W-:-:S02]  /*25d0*/  @P0 IMAD.SHL.U32 R29, R28, 0x4, RZ ;  /* 0x000000041c1d0824 */ /* 0x000fc400078e00ff */
[----:B------:R-:W-:Y:S01]  /*25e0*/  @P0 IMAD.X R37, R27, 0x1, R10, P1 ;  /* 0x000000011b250824 */ /* 0x000fe200008e060a */
[----:B------:R-:W-:Y:S02]  /*25f0*/  @P0 SHF.L.U64.HI R28, R28, 0x2, R25 ;  /* 0x000000021c1c0819 */ /* 0x000fe40000010219 */
[----:B------:R-:W-:Y:S02]  /*2600*/  @P0 IADD3 R48, P1, R29, R6, RZ ;  /* 0x000000061d300210 */ /* 0x000fe40007f3e0ff */
[----:B------:R0:W5:Y:S01]  /*2610*/  @P0 LDG.E R24, desc[UR10][R36.64] ;  /* 0x0000000a24180981 */ /* 0x000162000c1e1900 */
[----:B------:R-:W-:Y:S02]  /*2620*/  @!P0 MOV R25, RZ ;  /* 0x000000ff00198202 */ /* 0x000fe40000000f00 */
[----:B------:R-:W-:Y:S02]  /*2630*/  @P0 IMAD.X R49, R28, 0x1, R9, P1 ;  /* 0x000000011c310824 */ /* 0x000fe400008e0609 */
[----:B------:R-:W-:-:S03]  /*2640*/  IMAD.U32 R50, R42, 0x10000, RZ ;  /* 0x000100002a327824 */ /* 0x000fc600078e00ff */
[----:B------:R1:W5:Y:S01]  /*2650*/  @P0 LDG.E R25, desc[UR10][R48.64] ;  /* 0x0000000a30190981 */ /* 0x000362000c1e1900 */
[----:B------:R-:W-:Y:S01]  /*2660*/  IMAD.MOV.U32 R54, RZ, RZ, 0x437c0000 ;  /* 0x437c0000ff367424 */ /* 0x000fe200078e00ff */
[----:B0-----:R-:W-:Y:S01]  /*2670*/  @P0 IADD3 R36, P1, R29, R8, RZ ;  /* 0x000000081d240210 */ /* 0x001fe20007f3e0ff */
[----:B------:R-:W-:-:S04]  /*2680*/  @!P0 IMAD.MOV.U32 R26, RZ, RZ, RZ ;  /* 0x000000ffff1a8224 */ /* 0x000fc800078e00ff */
[----:B------:R-:W-:Y:S01]  /*2690*/  @P0 IMAD.X R37, R28, 0x1, R10, P1 ;  /* 0x000000011c250824 */ /* 0x000fe200008e060a */
[----:B------:R-:W-:Y:S01]  /*26a0*/  @P0 IADD3 R28, P1, R55, R6, RZ ;  /* 0x00000006371c0210 */ /* 0x000fe20007f3e0ff */
[----:B------:R-:W-:Y:S01]  /*26b0*/  HFMA2.MMA R55, -RZ, RZ, 0.96630859375, -0.0022525787353515625 ;  /* 0x3bbb989dff377435 */ /* 0x000fe200000001ff */
[----:B-1----:R-:W-:Y:S02]  /*26c0*/  FMUL R48, R50, -1.7020000219345092773 ;  /* 0xbfd9db2332307820 */ /* 0x002fe40000400000 */
[----:B------:R0:W5:Y:S01]  /*26d0*/  @P0 LDG.E R26, desc[UR10][R36.64] ;  /* 0x0000000a241a0981 */ /* 0x000162000c1e1900 */
[----:B------:R-:W-:Y:S02]  /*26e0*/  FMNMX R53, |R34|, R53, !PT ;  /* 0x0000003522357209 */ /* 0x000fe40007800200 */
[----:B------:R-:W-:Y:S01]  /*26f0*/  @P0 IADD3.X R29, R27, R9, RZ, P1, !PT ;  /* 0x000000091b1d0210 */ /* 0x000fe20000ffe4ff */
[----:B------:R-:W-:-:S03]  /*2700*/  @!P0 IMAD.MOV.U32 R27, RZ, RZ, RZ ;  /* 0x000000ffff1b8224 */ /* 0x000fc600078e00ff */
[----:B------:R-:W-:-:S03]  /*2710*/  FFMA.SAT R49, R48, R55, 0.5 ;  /* 0x3f00000030317423 */ /* 0x000fc60000002037 */
[----:B------:R1:W5:Y:S01]  /*2720*/  @P0 LDG.E R27, desc[UR10][R28.64] ;  /* 0x0000000a1c1b0981 */ /* 0x000362000c1e1900 */
[----:B------:R-:W-:Y:S01]  /*2730*/  FFMA.RM R49, R49, R54, 12582913 ;  /* 0x4b40000131317423 */ /* 0x000fe20000004036 */
[----:B------:R-:W-:Y:S01]  /*2740*/  SHF.L.U32 R38, R38, 0x10, RZ ;  /* 0x0000001026267819 */ /* 0x000fe200000006ff */
[----:B------:R-:W-:Y:S01]  /*2750*/  BSSY B1, `(.L_x_22622) ;  /* 0x0000021000017945 */ /* 0x000fe20003800000 */
[----:B------:R-:W-:Y:S01]  /*2760*/  LOP3.LUT R41, R41, 0xffff, RZ, 0xc0, !PT ;  /* 0x0000ffff29297812 */ /* 0x000fe200078ec0ff */
[----:B0-----:R-:W-:Y:S01]  /*2770*/  FADD R37, R49, -12583039 ;  /* 0xcb40007f31257421 */ /* 0x001fe20000000000 */
[----:B------:R-:W-:Y:S02]  /*2780*/  PRMT R42, R42, 0x7632, R42 ;  /* 0x000076322a2a7816 */ /* 0x000fe4000000002a */
[----:B------:R-:W-:Y:S01]  /*2790*/  LOP3.LUT R38, R41, 0xff0000, R38, 0xf8, !PT ;  /* 0x00ff000029267812 */ /* 0x000fe200078ef826 */
[----:B------:R-:W-:Y:S01]  /*27a0*/  FFMA R37, R48, 1.4426950216293334961, -R37 ;  /* 0x3fb8aa3b30257823 */ /* 0x000fe20000000825 */
[----:B-1----:R-:W-:Y:S01]  /*27b0*/  LOP3.LUT R29, R40, 0xffff, RZ, 0xc0, !PT ;  /* 0x0000ffff281d7812 */ /* 0x002fe200078ec0ff */
[C---:B------:R-:W-:Y:S01]  /*27c0*/  IMAD.U32 R40, R44.reuse, 0x10000, RZ ;  /* 0x000100002c287824 */ /* 0x040fe200078e00ff */
[----:B------:R-:W-:Y:S01]  /*27d0*/  PRMT R44, R44, 0x7632, R44 ;  /* 0x000076322c2c7816 */ /* 0x000fe2000000002c */
[----:B------:R-:W-:Y:S01]  /*27e0*/  FFMA R48, R48, 1.925963033500011079e-08, R37 ;  /* 0x32a5706030307823 */ /* 0x000fe20000000025 */
[----:B------:R-:W-:Y:S01]  /*27f0*/  IMAD.SHL.U32 R37, R49, 0x800000, RZ ;  /* 0x0080000031257824 */ /* 0x000fe200078e00ff */
[----:B------:R-:W-:Y:S01]  /*2800*/  IADD3 R36, R4, 0x1, RZ ;  /* 0x0000000104247810 */ /* 0x000fe20007ffe0ff */
[----:B------:R-:W-:Y:S01]  /*2810*/  IMAD R28, R29, 0x1000000, R46 ;  /* 0x010000001d1c7824 */ /* 0x000fe200078e022e */
[----:B------:R-:W-:-:S02]  /*2820*/  LOP3.LUT R29, R35, 0xffff, RZ, 0xc0, !PT ;  /* 0x0000ffff231d7812 */ /* 0x000fc400078ec0ff */
[----:B------:R-:W0:Y:S01]  /*2830*/  MUFU.EX2 R48, R48 ;  /* 0x0000003000307308 */ /* 0x000e220000000800 */
[----:B------:R-:W-:Y:S02]  /*2840*/  FMNMX R35, |R0|, R53, !PT ;  /* 0x0000003500237209 */ /* 0x000fe40007800200 */
[----:B------:R-:W-:Y:S01]  /*2850*/  LEA R29, R29, R38, 0x18 ;  /* 0x000000261d1d7211 */ /* 0x000fe200078ec0ff */
[----:B------:R-:W-:-:S05]  /*2860*/  VIADD R38, R13, 0xffffffff ;  /* 0xffffffff0d267836 */ /* 0x000fca0000000000 */
[----:B------:R-:W-:Y:S01]  /*2870*/  LOP3.LUT R38, R38, 0x1f, RZ, 0xc0, !PT ;  /* 0x0000001f26267812 */ /* 0x000fe200078ec0ff */
        /* <DEDUP_REMOVED lines=8> */
[----:B-----5:R-:W-:Y:S05]  /*2900*/  CALL.REL.NOINC `($__internal_511_$__cuda_sm20_rcp_rn_f32_slowpath) ;  /* 0x0000006000747944 */ /* 0x020fea0003c00000 */
[----:B------:R-:W-:Y:S05]  /*2910*/  BRA `(.L_x_22624) ;  /* 0x0000000000107947 */ /* 0x000fea0003800000 */
.L_x_22623:
[----:B------:R-:W0:Y:S02]  /*2920*/  MUFU.RCP R0, R37 ;  /* 0x0000002500007308 */ /* 0x000e240000001000 */
[----:B0-----:R-:W-:-:S04]  /*2930*/  FFMA R41, R37, R0, -1 ;  /* 0xbf80000025297423 */ /* 0x001fc80000000000 */
[----:B------:R-:W-:-:S04]  /*2940*/  FADD.FTZ R41, -R41, -RZ ;  /* 0x800000ff29297221 */ /* 0x000fc80000010100 */
[----:B------:R-:W-:-:S07]  /*2950*/  FFMA R41, R0, R41, R0 ;  /* 0x0000002900297223 */ /* 0x000fce0000000000 */
.L_x_22624:
[----:B------:R-:W-:Y:S05]  /*2960*/  BSYNC B1 ;  /* 0x0000000000017941 */ /* 0x000fea0003800000 */
.L_x_22622:
        /* <DEDUP_REMOVED lines=17> */
[----:B------:R-:W-:Y:S02]  /*2a80*/  IMAD.U32 R42, R44, 0x10000, RZ ;  /* 0x000100002c2a7824 */ /* 0x000fe400078e00ff */
[----:B------:R-:W-:Y:S01]  /*2a90*/  FMUL R40, R40, R41 ;  /* 0x0000002928287220 */ /* 0x000fe20000400000 */
        /* <DEDUP_REMOVED lines=8> */
.L_x_22626:
[----:B------:R-:W0:Y:S02]  /*2b20*/  MUFU.RCP R41, R48 ;  /* 0x0000003000297308 */ /* 0x000e240000001000 */
[----:B0-----:R-:W-:-:S04]  /*2b30*/  FFMA R0, R48, R41, -1 ;  /* 0xbf80000030007423 */ /* 0x001fc80000000029 */
[----:B------:R-:W-:-:S04]  /*2b40*/  FADD.FTZ R0, -R0, -RZ ;  /* 0x800000ff00007221 */ /* 0x000fc80000010100 */
[----:B------:R-:W-:-:S07]  /*2b50*/  FFMA R41, R41, R0, R41 ;  /* 0x0000000029297223 */ /* 0x000fce0000000029 */
.L_x_22627:
[----:B------:R-:W-:Y:S05]  /*2b60*/  BSYNC B1 ;  /* 0x0000000000017941 */ /* 0x000fea0003800000 */
.L_x_22625:
        /* <DEDUP_REMOVED lines=17> */
[----:B------:R-:W-:Y:S02]  /*2c80*/  VIADD R34, R48, 0x1800000 ;  /* 0x0180000030227836 */ /* 0x000fe40000000000 */
[----:B------:R-:W-:Y:S02]  /*2c90*/  IMAD.U32 R44, R52, 0x10000, RZ ;  /* 0x00010000342c7824 */ /* 0x000fe400078e00ff */
[----:B------:R-:W-:Y:S01]  /*2ca0*/  FMUL R42, R42, R41 ;  /* 0x000000292a2a7220 */ /* 0x000fe20000400000 */
[----:B------:R-:W-:Y:S02]  /*2cb0*/  PRMT R52, R52, 0x7632, R52 ;  /* 0x0000763234347816 */ /* 0x000fe40000000034 */
[----:B------:R-:W-:-:S04]  /*2cc0*/  LOP3.LUT R34, R34, 0x7f800000, RZ, 0xc0, !PT ;  /* 0x7f80000022227812 */ /* 0x000fc800078ec0ff */
[----:B------:R-:W-:Y:S01]  /*2cd0*/  ISETP.GT.U32.AND P0, PT, R34, 0x1ffffff, PT ;  /* 0x01ffffff2200780c */ /* 0x000fe20003f04070 */
[----:B------:R-:W-:-:S12]  /*2ce0*/  FMUL R34, R0, 1.7020000219345092773 ;  /* 0x3fd9db2300227820 */ /* 0x000fd80000400000 */
[----:B------:R-:W-:Y:S05]  /*2cf0*/  @P0 BRA `(.L_x_22629) ;  /* 0x0000000000100947 */ /* 0x000fea0003800000 */
[----:B------:R-:W-:Y:S02]  /*2d00*/  MOV R0, R48 ;  /* 0x0000003000007202 */ /* 0x000fe40000000f00 */
[----:B------:R-:W-:-:S07]  /*2d10*/  MOV R46, 0x2d30 ;  /* 0x00002d30002e7802 */ /* 0x000fce0000000f00 */
[----:B-----5:R-:W-:Y:S05]  /*2d20*/  CALL.REL.NOINC `($__internal_511_$__cuda_sm20_rcp_rn_f32_slowpath) ;  /* 0x0000005c006c7944 */ /* 0x020fea0003c00000 */
[----:B------:R-:W-:Y:S05]  /*2d30*/  BRA `(.L_x_22630) ;  /* 0x0000000000107947 */ /* 0x000fea0003800000 */
.L_x_22629:
[----:B------:R-:W0:Y:S02]  /*2d40*/  MUFU.RCP R41, R48 ;  /* 0x0000003000297308 */ /* 0x000e240000001000 */
[----:B0-----:R-:W-:-:S04]  /*2d50*/  FFMA R0, R48, R41, -1 ;  /* 0xbf80000030007423 */ /* 0x001fc80000000029 */
[----:B------:R-:W-:-:S04]  /*2d60*/  FADD.FTZ R0, -R0, -RZ ;  /* 0x800000ff00007221 */ /* 0x000fc80000010100 */
[----:B------:R-:W-:-:S07]  /*2d70*/  FFMA R41, R41, R0, R41 ;  /* 0x0000000029297223 */ /* 0x000fce0000000029 */
.L_x_22630:
[----:B------:R-:W-:Y:S05]  /*2d80*/  BSYNC B1 ;  /* 0x0000000000017941 */ /* 0x000fea0003800000 */
.L_x_22628:
[----:B------:R-:W-:Y:S01]  /*2d90*/  IMAD.U32 R45, R45, 0x10000, RZ ;  /* 0x000100002d2d7824 */ /* 0x000fe200078e00ff */
[----:B------:R-:W-:Y:S01]  /*2da0*/  HFMA2.MMA R46, -RZ, RZ, 3.7421875, 0 ;  /* 0x437c0000ff2e7435 */ /* 0x000fe200000001ff */
        /* <DEDUP_REMOVED lines=15> */
[----:B------:R-:W-:Y:S01]  /*2ea0*/  VIADD R0, R46, 0x1800000 ;  /* 0x018000002e007836 */ /* 0x000fe20000000000 */
[----:B------:R-:W-:Y:S02]  /*2eb0*/  SHF.L.U32 R34, R52, 0x10, RZ ;  /* 0x0000001034227819 */ /* 0x000fe400000006ff */
[----:B------:R-:W-:Y:S02]  /*2ec0*/  FMUL R44, R44, R41 ;  /* 0x000000292c2c7220 */ /* 0x000fe40000400000 */
[----:B------:R-:W-:-:S04]  /*2ed0*/  LOP3.LUT R0, R0, 0x7f800000, RZ, 0xc0, !PT ;  /* 0x7f80000000007812 */ /* 0x000fc800078ec0ff */
[----:B------:R-:W-:-:S13]  /*2ee0*/  ISETP.GT.U32.AND P0, PT, R0, 0x1ffffff, PT ;  /* 0x01ffffff0000780c */ /* 0x000fda0003f04070 */
[----:B------:R-:W-:Y:S05]  /*2ef0*/  @P0 BRA `(.L_x_22632) ;  /* 0x0000000000100947 */ /* 0x000fea0003800000 */
[----:B------:R-:W-:Y:S01]  /*2f00*/  IMAD.MOV.U32 R0, RZ, RZ, R46 ;  /* 0x000000ffff007224 */ /* 0x000fe200078e002e */
[----:B------:R-:W-:-:S07]  /*2f10*/  MOV R46, 0x2f30 ;  /* 0x00002f30002e7802 */ /* 0x000fce0000000f00 */
[----:B-----5:R-:W-:Y:S05]  /*2f20*/  CALL.REL.NOINC `($__internal_511_$__cuda_sm20_rcp_rn_f32_slowpath) ;  /* 0x0000005800ec7944 */ /* 0x020fea0003c00000 */
[----:B------:R-:W-:Y:S05]  /*2f30*/  BRA `(.L_x_22633) ;  /* 0x0000000000107947 */ /* 0x000fea0003800000 */
.L_x_22632:
[----:B------:R-:W0:Y:S02]  /*2f40*/  MUFU.RCP R41, R46 ;  /* 0x0000002e00297308 */ /* 0x000e240000001000 */
[----:B0-----:R-:W-:-:S04]  /*2f50*/  FFMA R0, R46, R41, -1 ;  /* 0xbf8000002e007423 */ /* 0x001fc80000000029 */
[----:B------:R-:W-:-:S04]  /*2f60*/  FADD.FTZ R0, -R0, -RZ ;  /* 0x800000ff00007221 */ /* 0x000fc80000010100 */
[----:B------:R-:W-:-:S07]  /*2f70*/  FFMA R41, R41, R0, R41 ;  /* 0x0000000029297223 */ /* 0x000fce0000000029 */
.L_x_22633:
[----:B------:R-:W-:Y:S05]  /*2f80*/  BSYNC B1 ;  /* 0x0000000000017941 */ /* 0x000fea0003800000 */
.L_x_22631:
[C---:B------:R-:W-:Y:S01]  /*2f90*/  IMAD.U32 R52, R47.reuse, 0x10000, RZ ;  /* 0x000100002f347824 */ /* 0x040fe200078e00ff */
[----:B------:R-:W-:Y:S01]  /*2fa0*/  MOV R37, 0x3bbb989d ;  /* 0x3bbb989d00257802 */ /* 0x000fe20000000f00 */
[----:B------:R-:W-:Y:S01]  /*2fb0*/  IMAD.MOV.U32 R46, RZ, RZ, 0x437c0000 ;  /* 0x437c0000ff2e7424 */ /* 0x000fe200078e00ff */
[----:B------:R-:W-:Y:S01]  /*2fc0*/  BSSY B1, `(.L_x_22634) ;  /* 0x000001e000017945 */ /* 0x000fe20003800000 */
[C---:B------:R-:W-:Y:S01]  /*2fd0*/  FMUL R0, R52.reuse, -1.7020000219345092773 ;  /* 0xbfd9db2334007820 */ /* 0x040fe20000400000 */
[----:B------:R-:W-:Y:S01]  /*2fe0*/  PRMT R47, R47, 0x7632, R47 ;  /* 0x000076322f2f7816 */ /* 0x000fe2000000002f */
        /* <DEDUP_REMOVED lines=21> */
[----:B-----5:R-:W-:Y:S05]  /*3140*/  CALL.REL.NOINC `($__internal_511_$__cuda_sm20_rcp_rn_f32_slowpath) ;  /* 0x0000005800647944 */ /* 0x020fea0003c00000 */
[----:B------:R-:W-:Y:S05]  /*3150*/  BRA `(.L_x_22636) ;  /* 0x0000000000107947 */ /* 0x000fea0003800000 */
.L_x_22635:
[----:B------:R-:W0:Y:S02]  /*3160*/  MUFU.RCP R41, R46 ;  /* 0x0000002e00297308 */ /* 0x000e240000001000 */
[----:B0-----:R-:W-:-:S04]  /*3170*/  FFMA R0, R46, R41, -1 ;  /* 0xbf8000002e007423 */ /* 0x001fc80000000029 */
[----:B------:R-:W-:-:S04]  /*3180*/  FADD.FTZ R0, -R0, -RZ ;  /* 0x800000ff00007221 */ /* 0x000fc80000010100 */
[----:B------:R-:W-:-:S07]  /*3190*/  FFMA R41, R41, R0, R41 ;  /* 0x0000000029297223 */ /* 0x000fce0000000029 */
.L_x_22636:
[----:B------:R-:W-:Y:S05]  /*31a0*/  BSYNC B1 ;  /* 0x0000000000017941 */ /* 0x000fea0003800000 */
.L_x_22634:
        /* <DEDUP_REMOVED lines=20> */
[----:B------:R-:W-:-:S03]  /*32f0*/  FMUL R45, R47, 1.7020000219345092773 ;  /* 0x3fd9db232f2d7820 */ /* 0x000fc60000400000 */
[----:B------:R-:W-:-:S13]  /*3300*/  ISETP.GT.U32.AND P0, PT, R0, 0x1ffffff, PT ;  /* 0x01ffffff0000780c */ /* 0x000fda0003f04070 */
[----:B------:R-:W-:Y:S05]  /*3310*/  @P0 BRA `(.L_x_22638) ;  /* 0x0000000000100947 */ /* 0x000fea0003800000 */
[----:B------:R-:W-:Y:S02]  /*3320*/  MOV R0, R46 ;  /* 0x0000002e00007202 */ /* 0x000fe40000000f00 */
[----:B------:R-:W-:-:S07]  /*3330*/  MOV R46, 0x3350 ;  /* 0x00003350002e7802 */ /* 0x000fce0000000f00 */
[----:B-----5:R-:W-:Y:S05]  /*3340*/  CALL.REL.NOINC `($__internal_511_$__cuda_sm20_rcp_rn_f32_slowpath) ;  /* 0x0000005400e47944 */ /* 0x020fea0003c00000 */
[----:B------:R-:W-:Y:S05]  /*3350*/  BRA `(.L_x_22639) ;  /* 0x0000000000107947 */ /* 0x000fea0003800000 */
.L_x_22638:
[----:B------:R-:W0:Y:S02]  /*3360*/  MUFU.RCP R41, R46 ;  /* 0x0000002e00297308 */ /* 0x000e240000001000 */
[----:B0-----:R-:W-:-:S04]  /*3370*/  FFMA R0, R46, R41, -1 ;  /* 0xbf8000002e007423 */ /* 0x001fc80000000029 */
[----:B------:R-:W-:-:S04]  /*3380*/  FADD.FTZ R0, -R0, -RZ ;  /* 0x800000ff00007221 */ /* 0x000fc80000010100 */
[----:B------:R-:W-:-:S07]  /*3390*/  FFMA R41, R41, R0, R41 ;  /* 0x0000000029297223 */ /* 0x000fce0000000029 */
.L_x_22639:
[----:B------:R-:W-:Y:S05]  /*33a0*/  BSYNC B1 ;  /* 0x0000000000017941 */ /* 0x000fea0003800000 */
.L_x_22637:
[----:B------:R-:W-:Y:S01]  /*33b0*/  IMAD.U32 R47, R43, 0x10000, RZ ;  /* 0x000100002b2f7824 */ /* 0x000fe200078e00ff */
[----:B------:R-:W-:Y:S01]  /*33c0*/  MOV R37, 0x3bbb989d ;  /* 0x3bbb989d00257802 */ /* 0x000fe20000000f00 */
[----:B------:R-:W-:Y:S01]  /*33d0*/  IMAD.MOV.U32 R46, RZ, RZ, 0x437c0000 ;  /* 0x437c0000ff2e7424 */ /* 0x000fe200078e00ff */
[----:B------:R-:W-:Y:S01]  /*33e0*/  BSSY B1, `(.L_x_22640) ;  /* 0x000001e000017945 */ /* 0x000fe20003800000 */
[----:B------:R-:W-:Y:S01]  /*33f0*/  FMUL R0, R47, -1.7020000219345092773 ;  /* 0xbfd9db232f007820 */ /* 0x000fe20000400000 */
        /* <DEDUP_REMOVED lines=18> */
[----:B------:R-:W-:-:S11]  /*3520*/  PRMT R39, R39, 0x7632, R39 ;  /* 0x0000763227277816 */ /* 0x000fd60000000027 */
[----:B------:R-:W-:Y:S05]  /*3530*/  @P0 BRA `(.L_x_22641) ;  /* 0x0000000000100947 */ /* 0x000fea0003800000 */
[----:B------:R-:W-:Y:S01]  /*3540*/  IMAD.MOV.U32 R0, RZ, RZ, R46 ;  /* 0x000000ffff007224 */ /* 0x000fe200078e002e */
[----:B------:R-:W-:-:S07]  /*3550*/  MOV R46, 0x3570 ;  /* 0x00003570002e7802 */ /* 0x000fce0000000f00 */
[----:B-----5:R-:W-:Y:S05]  /*3560*/  CALL.REL.NOINC `($__internal_511_$__cuda_sm20_rcp_rn_f32_slowpath) ;  /* 0x00000054005c7944 */ /* 0x020fea0003c00000 */
[----:B------:R-:W-:Y:S05]  /*3570*/  BRA `(.L_x_22642) ;  /* 0x0000000000107947 */ /* 0x000fea0003800000 */
.L_x_22641:
[----:B------:R-:W0:Y:S02]  /*3580*/  MUFU.RCP R41, R46 ;  /* 0x0000002e00297308 */ /* 0x000e240000001000 */
[----:B0-----:R-:W-:-:S04]  /*3590*/  FFMA R0, R46, R41, -1 ;  /* 0xbf8000002e007423 */ /* 0x001fc80000000029 */
[----:B------:R-:W-:-:S04]  /*35a0*/  FADD.FTZ R0, -R0, -RZ ;  /* 0x800000ff00007221 */ /* 0x000fc80000010100 */
[----:B------:R-:W-:-:S07]  /*35b0*/  FFMA R41, R41, R0, R41 ;  /* 0x0000000029297223 */ /* 0x000fce0000000029 */
.L_x_22642:
[----:B------:R-:W-:Y:S05]  /*35c0*/  BSYNC B1 ;  /* 0x0000000000017941 */ /* 0x000fea0003800000 */
.L_x_22640:
[----:B------:R-:W-:Y:S01]  /*35d0*/  SHF.L.U32 R43, R43, 0x10, RZ ;  /* 0x000000102b2b7819 */ /* 0x000fe200000006ff */
[----:B------:R-:W-:Y:S01]  /*35e0*/  HFMA2.MMA R46, -RZ, RZ, 3.7421875, 0 ;  /* 0x437c0000ff2e7435 */ /* 0x000fe200000001ff */
[----:B------:R-:W-:Y:S01]  /*35f0*/  IMAD.MOV.U32 R37, RZ, RZ, 0x3bbb989d ;  /* 0x3bbb989dff257424 */ /* 0x000fe200078e00ff */
[----:B------:R-:W-:Y:S01]  /*3600*/  BSSY B1, `(.L_x_22643) ;  /* 0x000001d000017945 */ /* 0x000fe20003800000 */
[----:B------:R-:W-:Y:S02]  /*3610*/  IMAD.U32 R39, R39, 0x10000, RZ ;  /* 0x0001000027277824 */ /* 0x000fe400078e00ff */
        /* <DEDUP_REMOVED lines=20> */
[----:B-----5:R-:W-:Y:S05]  /*3760*/  CALL.REL.NOINC `($__internal_511_$__cuda_sm20_rcp_rn_f32_slowpath) ;  /* 0x0000005000dc7944 */ /* 0x020fea0003c00000 */
[----:B------:R-:W-:Y:S01]  /*3770*/  IMAD.MOV.U32 R0, RZ, RZ, R41 ;  /* 0x000000ffff007224 */ /* 0x000fe200078e0029 */
[----:B------:R-:W-:Y:S06]  /*3780*/  BRA `(.L_x_22645) ;  /* 0x0000000000107947 */ /* 0x000fec0003800000 */
.L_x_22644:
[----:B------:R-:W0:Y:S02]  /*3790*/  MUFU.RCP R0, R51 ;  /* 0x0000003300007308 */ /* 0x000e240000001000 */
[----:B0-----:R-:W-:-:S04]  /*37a0*/  FFMA R37, R51, R0, -1 ;  /* 0xbf80000033257423 */ /* 0x001fc80000000000 */
[----:B------:R-:W-:-:S04]  /*37b0*/  FADD.FTZ R37, -R37, -RZ ;  /* 0x800000ff25257221 */ /* 0x000fc80000010100 */
[----:B------:R-:W-:-:S07]  /*37c0*/  FFMA R0, R0, R37, R0 ;  /* 0x0000002500007223 */ /* 0x000fce0000000000 */
.L_x_22645:
[----:B------:R-:W-:Y:S05]  /*37d0*/  BSYNC B1 ;  /* 0x0000000000017941 */ /* 0x000fea0003800000 */
.L_x_22643:
[----:B------:R-:W-:Y:S01]  /*37e0*/  ISETP.GE.U32.AND P0, PT, R36, R5, PT ;  /* 0x000000052400720c */ /* 0x000fe20003f06070 */
[-C--:B------:R-:W-:Y:S01]  /*37f0*/  FMUL R41, R40, R11.reuse ;  /* 0x0000000b28297220 */ /* 0x080fe20000400000 */
[-C--:B------:R-:W-:Y:S01]  /*3800*/  FMUL R36, R42, R11.reuse ;  /* 0x0000000b2a247220 */ /* 0x080fe20000400000 */
[----:B------:R-:W-:Y:S01]  /*3810*/  FMNMX R35, R35, |R40|, !PT ;  /* 0x4000002823237209 */ /* 0x000fe20007800000 */
[----:B------:R-:W-:Y:S01]  /*3820*/  FMUL R40, R44, R11 ;  /* 0x0000000b2c287220 */ /* 0x000fe20000400000 */
        /* <DEDUP_REMOVED lines=13> */
[----:B------:R-:W-:-:S04]  /*3900*/  FADD R37, -R0, 1 ;  /* 0x3f80000000257421 */ /* 0x000fc80000000100 */
[----:B------:R-:W-:Y:S01]  /*3910*/  FMUL R37, R37, R0 ;  /* 0x0000000025257220 */ /* 0x000fe20000400000 */
[----:B------:R0:W-:Y:S03]  /*3920*/  @!P0 STG.E.U16 desc[UR10][R46.64], R49 ;  /* 0x000000312e008986 */ /* 0x0001e6000c10150a */
[----:B------:R-:W-:Y:S01]  /*3930*/  FFMA R0, R43, R37, R0 ;  /* 0x000000252b007223 */ /* 0x000fe20000000000 */
[----:B------:R-:W-:Y:S02]  /*3940*/  @!P0 IADD3 R37, P1, P2, R32, R17, R38 ;  /* 0x0000001120258210 */ /* 0x000fe40007a3e026 */
[----:B------:R-:W-:Y:S01]  /*3950*/  @!P0 PRMT R43, R45, 0x7604, R40 ;  /* 0x000076042d2b8816 */ /* 0x000fe20000000028 */
[----:B------:R-:W-:Y:S01]  /*3960*/  FMUL R0, R39, R0 ;  /* 0x0000000027007220 */ /* 0x000fe20000400000 */
[----:B------:R-:W-:Y:S02]  /*3970*/  @!P0 IADD3.X R48, R33, R19, RZ, P1, P2 ;  /* 0x0000001321308210 */ /* 0x000fe40000fe44ff */
[----:B0-----:R-:W-:-:S02]  /*3980*/  @!P0 LEA R46, P1, R37, R14, 0x1 ;  /* 0x0000000e252e8211 */ /* 0x001fc400078208ff */
[----:B------:R-:W-:Y:S01]  /*3990*/  FMNMX R49, |R44|, R35, !PT ;  /* 0x000000232c317209 */ /* 0x000fe20007800200 */
[----:B------:R-:W-:Y:S01]  /*39a0*/  FMUL R35, R54, R11 ;  /* 0x0000000b36237220 */ /* 0x000fe20000400000 */
[----:B------:R-:W-:Y:S01]  /*39b0*/  @!P0 LEA.HI.X R47, R37, R15, R48, 0x1, P1 ;  /* 0x0000000f252f8211 */ /* 0x000fe200008f0c30 */
[-C--:B------:R-:W-:Y:S01]  /*39c0*/  FMUL R48, R52, R11.reuse ;  /* 0x0000000b34307220 */ /* 0x080fe20000400000 */
[----:B------:R-:W-:Y:S02]  /*39d0*/  FMUL R37, R58, R11 ;  /* 0x0000000b3a257220 */ /* 0x000fe40000400000 */
[----:B------:R-:W-:Y:S01]  /*39e0*/  F2FP.SATFINITE.E4M3.F32.PACK_AB_MERGE_C R35, RZ, R35, RZ ;  /* 0x00000023ff23723e */ /* 0x000fe200048070ff */
[----:B------:R0:W-:Y:S01]  /*39f0*/  @!P0 STG.E.U16 desc[UR10][R46.64], R43 ;  /* 0x0000002b2e008986 */ /* 0x0001e2000c10150a */
[----:B------:R-:W-:Y:S01]  /*3a00*/  F2FP.SATFINITE.E4M3.F32.PACK_AB_MERGE_C R48, RZ, R48, RZ ;  /* 0x00000030ff30723e */ /* 0x000fe200048070ff */
[----:B------:R-:W-:Y:S06]  /*3a10*/  @P0 BRA `(.L_x_22647) ;  /* 0x0000000000240947 */ /* 0x000fec0003800000 */
        /* <DEDUP_REMOVED lines=9> */
.L_x_22647:
[----:B------:R-:W-:Y:S05]  /*3ab0*/  BSYNC B0 ;  /* 0x0000000000007941 */ /* 0x000fea0003800000 */
.L_x_22646:
[----:B0-----:R-:W-:Y:S01]  /*3ac0*/  FMUL R46, R0, R11 ;  /* 0x0000000b002e7220 */ /* 0x001fe20000400000 */
[----:B------:R-:W-:Y:S01]  /*3ad0*/  BSSY B0, `(.L_x_22648) ;  /* 0x000000d000007945 */ /* 0x000fe20003800000 */
[----:B------:R-:W-:-:S03]  /*3ae0*/  F2FP.SATFINITE.E4M3.F32.PACK_AB_MERGE_C R37, RZ, R37, RZ ;  /* 0x00000025ff25723e */ /* 0x000fc600048070ff */
[----:B------:R-:W-:Y:S01]  /*3af0*/  F2FP.SATFINITE.E4M3.F32.PACK_AB_MERGE_C R46, RZ, R46, RZ ;  /* 0x0000002eff2e723e */ /* 0x000fe200048070ff */
[----:B------:R-:W-:Y:S06]  /*3b00*/  @P0 BRA `(.L_x_22649) ;  /* 0x0000000000240947 */ /* 0x000fec0003800000 */
[----:B------:R-:W-:Y:S01]  /*3b10*/  IADD3 R38, P0, R38, R17, RZ ;  /* 0x0000001126267210 */ /* 0x000fe20007f1e0ff */
[----:B------:R-:W-:-:S04]  /*3b20*/  IMAD R33, R33, 0x3, RZ ;  /* 0x0000000321217824 */ /* 0x000fc800078e02ff */
[----:B-1----:R-:W-:Y:S02]  /*3b30*/  IMAD.X R39, RZ, RZ, R19, P0 ;  /* 0x000000ffff277224 */ /* 0x002fe400000e0613 */
[----:B------:R-:W-:-:S05]  /*3b40*/  IMAD.WIDE.U32 R38, R32, 0x3, R38 ;  /* 0x0000000320267825 */ /* 0x000fca00078e0026 */
[----:B------:R-:W-:Y:S02]  /*3b50*/  IADD3 R33, R33, R39, RZ ;  /* 0x0000002721217210 */ /* 0x000fe40007ffe0ff */
[----:B------:R-:W-:Y:S02]  /*3b60*/  LEA R32, P0, R38, R14, 0x1 ;  /* 0x0000000e26207211 */ /* 0x000fe400078008ff */
[----:B------:R-:W-:Y:S02]  /*3b70*/  PRMT R39, R46, 0x7604, R37 ;  /* 0x000076042e277816 */ /* 0x000fe40000000025 */
[----:B------:R-:W-:-:S05]  /*3b80*/  LEA.HI.X R33, R38, R15, R33, 0x1, P0 ;  /* 0x0000000f26217211 */ /* 0x000fca00000f0c21 */
[----:B------:R0:W-:Y:S04]  /*3b90*/  STG.E.U16 desc[UR10][R32.64], R39 ;  /* 0x0000002720007986 */ /* 0x0001e8000c10150a */
.L_x_22649:
[----:B------:R-:W-:Y:S05]  /*3ba0*/  BSYNC B0 ;  /* 0x0000000000007941 */ /* 0x000fea0003800000 */
.L_x_22648:
        /* <DEDUP_REMOVED lines=11> */
[C---:B-1----:R-:W-:Y:S01]  /*3c60*/  @P0 IMAD.SHL.U32 R39, R32.reuse, 0x2, RZ ;  /* 0x0000000220270824 */ /* 0x042fe200078e00ff */
[--C-:B------:R-:W-:Y:S02]  /*3c70*/  @P0 SHF.L.U64.HI R43, R32, 0x1, R33.reuse ;  /* 0x00000001202b0819 */ /* 0x100fe40000010221 */
[----:B------:R-:W-:Y:S02]  /*3c80*/  LEA R17, P1, R16, R17, 0x2 ;  /* 0x0000001110117211 */ /* 0x000fe400078210ff */
[----:B------:R-:W-:Y:S02]  /*3c90*/  SHF.R.U32.HI R33, RZ, 0x1, R33 ;  /* 0x00000001ff217819 */ /* 0x000fe40000011621 */
[----:B------:R-:W-:Y:S02]  /*3ca0*/  IADD3 R40, P2, R38, R17, RZ ;  /* 0x0000001126287210 */ /* 0x000fe40007f5e0ff */
[----:B------:R-:W-:Y:S02]  /*3cb0*/  @P0 LOP3.LUT R39, R39, 0xfffffffc, RZ, 0xc0, !PT ;  /* 0xfffffffc27270812 */ /* 0x000fe400078ec0ff */
[----:B------:R-:W-:-:S02]  /*3cc0*/  LEA.HI.X R19, R16, R19, R33, 0x2, P1 ;  /* 0x0000001310137211 */ /* 0x000fc400008f1421 */
[----:B------:R-:W-:Y:S02]  /*3cd0*/  @P0 LOP3.LUT R43, R43, 0x3fffffff, RZ, 0xc0, !PT ;  /* 0x3fffffff2b2b0812 */ /* 0x000fe400078ec0ff */
[----:B------:R-:W-:Y:S02]  /*3ce0*/  @P0 IADD3 R32, P1, R39, R40, RZ ;  /* 0x0000002827200210 */ /* 0x000fe40007f3e0ff */
[----:B------:R-:W-:Y:S02]  /*3cf0*/  IADD3.X R41, RZ, R19, RZ, P2, !PT ;  /* 0x00000013ff297210 */ /* 0x000fe400017fe4ff */
[----:B------:R-:W-:-:S03]  /*3d00*/  @!P0 MOV R34, RZ ;  /* 0x000000ff00228202 */ /* 0x000fc60000000f00 */
[----:B------:R-:W-:Y:S01]  /*3d10*/  @P0 IMAD.X R39, R43, 0x1, R41, P1 ;  /* 0x000000012b270824 */ /* 0x000fe200008e0629 */
[----:B------:R-:W-:Y:S01]  /*3d20*/  @P0 SHF.L.U32 R43, R32, 0x2, RZ ;  /* 0x00000002202b0819 */ /* 0x000fe200000006ff */
[----:B------:R-:W-:-:S03]  /*3d30*/  @P0 IMAD R49, R33, 0x5, RZ ;  /* 0x0000000521310824 */ /* 0x000fc600078e02ff */
[----:B------:R-:W-:Y:S02]  /*3d40*/  @P0 SHF.L.U64.HI R32, R32, 0x2, R39 ;  /* 0x0000000220200819 */ /* 0x000fe40000010227 */
[----:B------:R-:W-:Y:S01]  /*3d50*/  @P0 IADD3 R50, P1, R43, R6, RZ ;  /* 0x000000062b320210 */ /* 0x000fe20007f3e0ff */
[----:B------:R-:W-:-:S04]  /*3d60*/  @P0 IMAD.WIDE.U32 R38, R16, 0x5, R40 ;  /* 0x0000000510260825 */ /* 0x000fc800078e0028 */
[----:B------:R-:W-:Y:S01]  /*3d70*/  @P0 IMAD.X R51, R32, 0x1, R9, P1 ;  /* 0x0000000120330824 */ /* 0x000fe200008e0609 */
[----:B------:R-:W-:Y:S01]  /*3d80*/  @P0 IADD3 R42, P1, R43, R8, RZ ;  /* 0x000000082b2a0210 */ /* 0x000fe20007f3e0ff */
[----:B------:R-:W-:Y:S01]  /*3d90*/  @P0 IMAD.IADD R39, R49, 0x1, R39 ;  /* 0x0000000131270824 */ /* 0x000fe200078e0227 */
[----:B------:R-:W-:Y:S02]  /*3da0*/  @P0 SHF.L.U32 R55, R38, 0x2, RZ ;  /* 0x0000000226370819 */ /* 0x000fe400000006ff */
[----:B------:R0:W5:Y:S01]  /*3db0*/  @P0 LDG.E R34, desc[UR10][R50.64] ;  /* 0x0000000a32220981 */ /* 0x000162000c1e1900 */
[----:B------:R-:W-:Y:S01]  /*3dc0*/  @P0 IMAD.X R43, R32, 0x1, R10, P1 ;  /* 0x00000001202b0824 */ /* 0x000fe200008e060a */
[----:B------:R-:W-:Y:S02]  /*3dd0*/  @P0 SHF.L.U64.HI R56, R38, 0x2, R39 ;  /* 0x0000000226380819 */ /* 0x000fe40000010227 */
[----:B------:R-:W-:Y:S02]  /*3de0*/  @!P0 MOV R32, RZ ;  /* 0x000000ff00208202 */ /* 0x000fe40000000f00 */
[----:B------:R-:W-:-:S02]  /*3df0*/  LOP3.LUT R49, R36, 0xff, RZ, 0xc0, !PT ;  /* 0x000000ff24317812 */ /* 0x000fc400078ec0ff */
[----:B0-----:R-:W-:Y:S02]  /*3e00*/  @P0 IADD3 R50, P1, R55, R6, RZ ;  /* 0x0000000637320210 */ /* 0x001fe40007f3e0ff */
[----:B------:R0:W5:Y:S01]  /*3e10*/  @P0 LDG.E R32, desc[UR10][R42.64] ;  /* 0x0000000a2a200981 */ /* 0x000162000c1e1900 */
[----:B------:R-:W-:Y:S02]  /*3e20*/  LOP3.LUT R36, R45, 0xffff, RZ, 0xc0, !PT ;  /* 0x0000ffff2d247812 */ /* 0x000fe400078ec0ff */
[----:B------:R-:W-:Y:S01]  /*3e30*/  @!P0 MOV R38, RZ ;  /* 0x000000ff00268202 */ /* 0x000fe20000000f00 */
[----:B------:R-:W-:Y:S01]  /*3e40*/  @P0 IMAD.X R51, R56, 0x1, R9, P1 ;  /* 0x0000000138330824 */ /* 0x000fe200008e0609 */
[----:B------:R-:W-:Y:S02]  /*3e50*/  @P0 IADD3 R44, P1, R55, R8, RZ ;  /* 0x00000008372c0210 */ /* 0x000fe40007f3e0ff */
[----:B------:R-:W-:Y:S02]  /*3e60*/  PRMT R49, R36, 0x7604, R49 ;  /* 0x0000760424317816 */ /* 0x000fe40000000031 */
[----:B------:R-:W-:Y:S01]  /*3e70*/  @!P0 MOV R36, RZ ;  /* 0x000000ff00248202 */ /* 0x000fe20000000f00 */
[----:B0-----:R-:W-:Y:S01]  /*3e80*/  @P0 IMAD.MOV.U32 R42, RZ, RZ, R40 ;  /* 0x000000ffff2a0224 */ /* 0x001fe200078e0028 */
[----:B------:R-:W-:Y:S01]  /*3e90*/  @P0 MOV R43, R41 ;  /* 0x00000029002b0202 */ /* 0x000fe20000000f00 */
[----:B------:R-:W-:Y:S01]  /*3ea0*/  @P0 IMAD.X R45, R56, 0x1, R10, P1 ;  /* 0x00000001382d0824 */ /* 0x000fe200008e060a */
[----:B------:R-:W-:Y:S01]  /*3eb0*/  FMNMX R39, |R52|, R53, !PT ;  /* 0x0000003534277209 */ /* 0x000fe20007800200 */
[----:B------:R-:W-:Y:S01]  /*3ec0*/  @P0 IMAD R53, R33, 0x7, RZ ;  /* 0x0000000721350824 */ /* 0x000fe200078e02ff */
[----:B------:R0:W5:Y:S01]  /*3ed0*/  @P0 LDG.E R38, desc[UR10][R50.64] ;  /* 0x0000000a32260981 */ /* 0x000162000c1e1900 */
[----:B------:R-:W-:Y:S01]  /*3ee0*/  @P0 IMAD.WIDE.U32 R42, R16, 0x7, R42 ;  /* 0x00000007102a0825 */ /* 0x000fe200078e002a */
[----:B------:R-:W-:-:S02]  /*3ef0*/  LOP3.LUT R47, R47, 0xffff, RZ, 0xc0, !PT ;  /* 0x0000ffff2f2f7812 */ /* 0x000fc400078ec0ff */
[----:B------:R1:W5:Y:S01]  /*3f00*/  @P0 LDG.E R36, desc[UR10][R44.64] ;  /* 0x0000000a2c240981 */ /* 0x000362000c1e1900 */
[----:B------:R-:W-:Y:S01]  /*3f10*/  IMAD.U32 R48, R48, 0x10000, RZ ;  /* 0x0001000030307824 */ /* 0x000fe200078e00ff */
[----:B------:R-:W-:Y:S01]  /*3f20*/  @P0 IADD3 R43, R53, R43, RZ ;  /* 0x0000002b352b0210 */ /* 0x000fe20007ffe0ff */
[----:B------:R-:W-:Y:S01]  /*3f30*/  @P0 IMAD.WIDE.U32 R40, R16, 0x6, R40 ;  /* 0x0000000610280825 */ /* 0x000fe200078e0028 */
[----:B------:R-:W-:Y:S02]  /*3f40*/  LOP3.LUT R49, R49, 0xffff, RZ, 0xc0, !PT ;  /* 0x0000ffff31317812 */ /* 0x000fe400078ec0ff */
[----:B0-----:R-:W-:Y:S01]  /*3f50*/  SHF.L.U32 R50, R35, 0x10, RZ ;  /* 0x0000001023327819 */ /* 0x001fe200000006ff */
[C---:B------:R-:W-:Y:S01]  /*3f60*/  @P0 IMAD.SHL.U32 R51, R42.reuse, 0x4, RZ ;  /* 0x000000042a330824 */ /* 0x040fe200078e00ff */
[----:B------:R-:W-:Y:S01]  /*3f70*/  LOP3.LUT R47, R47, 0xff0000, R48, 0xf8, !PT ;  /* 0x00ff00002f2f7812 */ /* 0x000fe200078ef830 */
[----:B-1----:R-:W-:Y:S01]  /*3f80*/  @P0 IMAD R45, R33, 0x6, RZ ;  /* 0x00000006212d0824 */ /* 0x002fe200078e02ff */
[----:B------:R-:W-:-:S02]  /*3f90*/  @P0 SHF.L.U64.HI R43, R42, 0x2, R43 ;  /* 0x000000022a2b0819 */ /* 0x000fc4000001022b */
[----:B------:R-:W-:Y:S01]  /*3fa0*/  @P0 IADD3 R48, P1, R51, R8, RZ ;  /* 0x0000000833300210 */ /* 0x000fe20007f3e0ff */
[----:B------:R-:W-:Y:S01]  /*3fb0*/  @P0 IMAD.IADD R35, R45, 0x1, R41 ;  /* 0x000000012d230824 */ /* 0x000fe200078e0229 */
[----:B------:R-:W-:Y:S02]  /*3fc0*/  LOP3.LUT R50, R49, 0xff0000, R50, 0xf8, !PT ;  /* 0x00ff000031327812 */ /* 0x000fe400078ef832 */
[C---:B------:R-:W-:Y:S01]  /*3fd0*/  @P0 SHF.L.U32 R41, R40.reuse, 0x2, RZ ;  /* 0x0000000228290819 */ /* 0x040fe200000006ff */
[----:B------:R-:W-:Y:S01]  /*3fe0*/  @P0 IMAD.X R49, R43, 0x1, R10, P1 ;  /* 0x000000012b310824 */ /* 0x000fe200008e060a */
[----:B------:R-:W-:Y:S02]  /*3ff0*/  @P0 SHF.L.U64.HI R52, R40, 0x2, R35 ;  /* 0x0000000228340819 */ /* 0x000fe40000010223 */
[----:B------:R-:W-:Y:S02]  /*4000*/  @!P0 MOV R35, RZ ;  /* 0x000000ff00238202 */ /* 0x000fe40000000f00 */
[----:B------:R-:W-:-:S02]  /*4010*/  @P0 IADD3 R44, P1, R41, R6, RZ ;  /* 0x00000006292c0210 */ /* 0x000fc40007f3e0ff */
[----:B------:R-:W-:Y:S02]  /*4020*/  @P0 IADD3 R40, P2, R41, R8, RZ ;  /* 0x0000000829280210 */ /* 0x000fe40007f5e0ff */
[----:B------:R0:W5:Y:S01]  /*4030*/  @P0 LDG.E R35, desc[UR10][R48.64] ;  /* 0x0000000a30230981 */ /* 0x000162000c1e1900 */
[----:B------:R-:W-:Y:S01]  /*4040*/  @P0 IADD3 R42, P3, R51, R6, RZ ;  /* 0x00000006332a0210 */ /* 0x000fe20007f7e0ff */
[C---:B------:R-:W-:Y:S01]  /*4050*/  @P0 IMAD.X R45, R52.reuse, 0x1, R9, P1 ;  /* 0x00000001342d0824 */ /* 0x040fe200008e0609 */
[----:B------:R-:W-:Y:S01]  /*4060*/  @!P0 MOV R6, RZ ;  /* 0x000000ff00068202 */ /* 0x000fe20000000f00 */
[----:B------:R-:W-:Y:S01]  /*4070*/  @P0 IMAD.X R41, R52, 0x1, R10, P2 ;  /* 0x0000000134290824 */ /* 0x000fe200010e060a */
[----:B0-----:R-:W-:Y:S01]  /*4080*/  HFMA2.MMA R49, -RZ, RZ, 0.96630859375, -0.0022525787353515625 ;  /* 0x3bbb989dff317435 */ /* 0x001fe200000001ff */
[----:B-----5:R-:W-:-:S03]  /*4090*/  IMAD.U32 R48, R21, 0x10000, RZ ;  /* 0x0001000015307824 */ /* 0x020fc600078e00ff */
[----:B------:R0:W5:Y:S01]  /*40a0*/  @P0 LDG.E R6, desc[UR10][R44.64] ;  /* 0x0000000a2c060981 */ /* 0x000162000c1e1900 */
[----:B------:R-:W-:Y:S01]  /*40b0*/  IMAD.MOV.U32 R51, RZ, RZ, 0x437c0000 ;  /* 0x437c0000ff337424 */ /* 0x000fe200078e00ff */
[----:B------:R-:W-:Y:S01]  /*40c0*/  @P0 IADD3.X R43, R43, R9, RZ, P3, !PT ;  /* 0x000000092b2b0210 */ /* 0x000fe20001ffe4ff */
[----:B------:R-:W-:Y:S01]  /*40d0*/  FMUL R10, R48, -1.7020000219345092773 ;  /* 0xbfd9db23300a7820 */ /* 0x000fe20000400000 */
[----:B------:R-:W-:-:S03]  /*40e0*/  @!P0 CS2R R8, SRZ ;  /* 0x0000000000088805 */ /* 0x000fc6000001ff00 */
[----:B0-----:R-:W-:-:S03]  /*40f0*/  FFMA.SAT R44, R10, R49, 0.5 ;  /* 0x3f0000000a2c7423 */ /* 0x001fc60000002031 */
[----:B------:R0:W5:Y:S01]  /*4100*/  @P0 LDG.E R9, desc[UR10][R40.64] ;  /* 0x0000000a28090981 */ /* 0x000162000c1e1900 */
[----:B------:R-:W-:-:S03]  /*4110*/  FFMA.RM R44, R44, R51, 12582913 ;  /* 0x4b4000012c2c7423 */ /* 0x000fc60000004033 */
[----:B------:R1:W5:Y:S01]  /*4120*/  @P0 LDG.E R8, desc[UR10][R42.64] ;  /* 0x0000000a2a080981 */ /* 0x000362000c1e1900 */
[----:B------:R-:W-:Y:S01]  /*4130*/  BSSY B1, `(.L_x_22650) ;  /* 0x0000023000017945 */ /* 0x000fe20003800000 */
[----:B------:R-:W-:Y:S01]  /*4140*/  PRMT R21, R21, 0x7632, R21 ;  /* 0x0000763215157816 */ /* 0x000fe20000000015 */
[C---:B------:R-:W-:Y:S01]  /*4150*/  FADD R45, R44.reuse, -12583039 ;  /* 0xcb40007f2c2d7421 */ /* 0x040fe20000000000 */
[----:B0-----:R-:W-:-:S03]  /*4160*/  SHF.L.U32 R41, R44, 0x17, RZ ;  /* 0x000000172c297819 */ /* 0x001fc600000006ff */
[----:B------:R-:W-:Y:S01]  /*4170*/  FFMA R45, R10, 1.4426950216293334961, -R45 ;  /* 0x3fb8aa3b0a2d7823 */ /* 0x000fe2000000082d */
[----:B------:R-:W-:Y:S02]  /*4180*/  LOP3.LUT R40, R37, 0xffff, RZ, 0xc0, !PT ;  /* 0x0000ffff25287812 */ /* 0x000fe400078ec0ff */
[----:B-1----:R-:W-:Y:S01]  /*4190*/  FMNMX R43, |R54|, R39, !PT ;  /* 0x00000027362b7209 */ /* 0x002fe20007800200 */
[----:B------:R-:W-:Y:S01]  /*41a0*/  FFMA R45, R10, 1.925963033500011079e-08, R45 ;  /* 0x32a570600a2d7823 */ /* 0x000fe2000000002d */
[----:B------:R-:W-:Y:S02]  /*41b0*/  LOP3.LUT R39, R46, 0xffff, RZ, 0xc0, !PT ;  /* 0x0000ffff2e277812 */ /* 0x000fe400078ec0ff */
[----:B------:R-:W-:Y:S01]  /*41c0*/  FMNMX R37, |R58|, R43, !PT ;  /* 0x0000002b3a257209 */ /* 0x000fe20007800200 */
[----:B------:R0:W1:Y:S01]  /*41d0*/  MUFU.EX2 R10, R45 ;  /* 0x0000002d000a7308 */ /* 0x0000620000000800 */
[----:B------:R-:W-:Y:S01]  /*41e0*/  IADD3 R44, P1, R18, R17, RZ ;  /* 0x00000011122c7210 */ /* 0x000fe20007f3e0ff */
[----:B------:R-:W-:Y:S01]  /*41f0*/  IMAD R39, R39, 0x1000000, R50 ;  /* 0x0100000027277824 */ /* 0x000fe200078e0232 */
[----:B------:R-:W-:-:S02]  /*4200*/  PRMT R43, R20, 0x7632, R43 ;  /* 0x00007632142b7816 */ /* 0x000fc4000000002b */
[----:B------:R-:W-:Y:S02]  /*4210*/  LEA R40, R40, R47, 0x18 ;  /* 0x0000002f28287211 */ /* 0x000fe400078ec0ff */
[----:B------:R-:W-:Y:S01]  /*4220*/  IADD3 R18, R4, 0x2, RZ ;  /* 0x0000000204127810 */ /* 0x000fe20007ffe0ff */
[----:B0-----:R-:W-:Y:S02]  /*4230*/  IMAD.X R45, RZ, RZ, R19, P1 ;  /* 0x000000ffff2d7224 */ /* 0x001fe400008e0613 */
[----:B-1----:R-:W-:-:S04]  /*4240*/  FFMA R41, R41, R10, 1 ;  /* 0x3f80000029297423 */ /* 0x002fc8000000000a */
[----:B------:R-:W-:-:S05]  /*4250*/  VIADD R10, R41, 0x1800000 ;  /* 0x01800000290a7836 */ /* 0x000fca0000000000 */
[----:B------:R-:W-:Y:S02]  /*4260*/  LOP3.LUT R42, R10, 0x7f800000, RZ, 0xc0, !PT ;  /* 0x7f8000000a2a7812 */ /* 0x000fe400078ec0ff */
[----:B------:R-:W-:Y:S02]  /*4270*/  FMNMX R10, |R0|, R37, !PT ;  /* 0x00000025000a7209 */ /* 0x000fe40007800200 */
[----:B------:R-:W-:Y:S01]  /*4280*/  ISETP.GT.U32.AND P0, PT, R42, 0x1ffffff, PT ;  /* 0x01ffffff2a00780c */ /* 0x000fe20003f04070 */
[----:B------:R-:W-:Y:S01]  /*4290*/  FMUL R42, R48, 1.7020000219345092773 ;  /* 0x3fd9db23302a7820 */ /* 0x000fe20000400000 */
[----:B------:R-:W-:Y:S01]  /*42a0*/  IADD3 R0, R13, 0x1e, RZ ;  /* 0x0000001e0d007810 */ /* 0x000fe20007ffe0ff */
[----:B------:R-:W-:-:S03]  /*42b0*/  IMAD.U32 R13, R20, 0x10000, RZ ;  /* 0x00010000140d7824 */ /* 0x000fc600078e00ff */
[----:B------:R-:W-:-:S07]  /*42c0*/  LOP3.LUT R20, R0, 0x1f, RZ, 0xc0, !PT ;  /* 0x0000001f00147812 */ /* 0x000fce00078ec0ff */
[----:B------:R-:W-:Y:S05]  /*42d0*/  @P0 BRA `(.L_x_22651) ;  /* 0x0000000000100947 */ /* 0x000fea0003800000 */
[----:B------:R-:W-:Y:S02]  /*42e0*/  MOV R0, R41 ;  /* 0x0000002900007202 */ /* 0x000fe40000000f00 */
[----:B------:R-:W-:-:S07]  /*42f0*/  MOV R46, 0x4310 ;  /* 0x00004310002e7802 */ /* 0x000fce0000000f00 */
[----:B-----5:R-:W-:Y:S05]  /*4300*/  CALL.REL.NOINC `($__internal_511_$__cuda_sm20_rcp_rn_f32_slowpath) ;  /* 0x0000004400f47944 */ /* 0x020fea0003c00000 */
[----:B------:R-:W-:Y:S05]  /*4310*/  BRA `(.L_x_22652) ;  /* 0x0000000000107947 */ /* 0x000fea0003800000 */
.L_x_22651:
[----:B------:R-:W0:Y:S02]  /*4320*/  MUFU.RCP R0, R41 ;  /* 0x0000002900007308 */ /* 0x000e240000001000 */
[----:B0-----:R-:W-:-:S04]  /*4330*/  FFMA R37, R41, R0, -1 ;  /* 0xbf80000029257423 */ /* 0x001fc80000000000 */
[----:B------:R-:W-:-:S04]  /*4340*/  FADD.FTZ R37, -R37, -RZ ;  /* 0x800000ff25257221 */ /* 0x000fc80000010100 */
[----:B------:R-:W-:-:S07]  /*4350*/  FFMA R41, R0, R37, R0 ;  /* 0x0000002500297223 */ /* 0x000fce0000000000 */
.L_x_22652:
[----:B------:R-:W-:Y:S05]  /*4360*/  BSYNC B1 ;  /* 0x0000000000017941 */ /* 0x000fea0003800000 */
.L_x_22650:
        /* <DEDUP_REMOVED lines=25> */
[----:B-----5:R-:W-:Y:S05]  /*4500*/  CALL.REL.NOINC `($__internal_511_$__cuda_sm20_rcp_rn_f32_slowpath) ;  /* 0x0000004400747944 */ /* 0x020fea0003c00000 */
[----:B------:R-:W-:Y:S05]  /*4510*/  BRA `(.L_x_22655) ;  /* 0x0000000000107947 */ /* 0x000fea0003800000 */
.L_x_22654:
[----:B------:R-:W0:Y:S02]  /*4520*/  MUFU.RCP R41, R46 ;  /* 0x0000002e00297308 */ /* 0x000e240000001000 */
[----:B0-----:R-:W-:-:S04]  /*4530*/  FFMA R0, R46, R41, -1 ;  /* 0xbf8000002e007423 */ /* 0x001fc80000000029 */
[----:B------:R-:W-:-:S04]  /*4540*/  FADD.FTZ R0, -R0, -RZ ;  /* 0x800000ff00007221 */ /* 0x000fc80000010100 */
[----:B------:R-:W-:-:S07]  /*4550*/  FFMA R41, R41, R0, R41 ;  /* 0x0000000029297223 */ /* 0x000fce0000000029 */
.L_x_22655:
[----:B------:R-:W-:Y:S05]  /*4560*/  BSYNC B1 ;  /* 0x0000000000017941 */ /* 0x000fea0003800000 */
.L_x_22653:
[C---:B------:R-:W-:Y:S01]  /*4570*/  SHF.L.U32 R0, R23.reuse, 0x10, RZ ;  /* 0x0000001017007819 */ /* 0x040fe200000006ff */
        /* <DEDUP_REMOVED lines=26> */
[----:B-----5:R-:W-:Y:S05]  /*4720*/  CALL.REL.NOINC `($__internal_511_$__cuda_sm20_rcp_rn_f32_slowpath) ;  /* 0x0000004000ec7944 */ /* 0x020fea0003c00000 */
[----:B------:R-:W-:Y:S05]  /*4730*/  BRA `(.L_x_22658) ;  /* 0x0000000000107947 */ /* 0x000fea0003800000 */
.L_x_22657:
[----:B------:R-:W0:Y:S02]  /*4740*/  MUFU.RCP R41, R48 ;  /* 0x0000003000297308 */ /* 0x000e240000001000 */
[----:B0-----:R-:W-:-:S04]  /*4750*/  FFMA R0, R48, R41, -1 ;  /* 0xbf80000030007423 */ /* 0x001fc80000000029 */
[----:B------:R-:W-:-:S04]  /*4760*/  FADD.FTZ R0, -R0, -RZ ;  /* 0x800000ff00007221 */ /* 0x000fc80000010100 */
[----:B------:R-:W-:-:S07]  /*4770*/  FFMA R41, R41, R0, R41 ;  /* 0x0000000029297223 */ /* 0x000fce0000000029 */
.L_x_22658:
[----:B------:R-:W-:Y:S05]  /*4780*/  BSYNC B1 ;  /* 0x0000000000017941 */ /* 0x000fea0003800000 */
.L_x_22656:
        /* <DEDUP_REMOVED lines=20> */
[----:B------:R-:W-:Y:S01]  /*48d0*/  SHF.L.U32 R23, R43, 0x10, RZ ;  /* 0x000000102b177819 */ /* 0x000fe200000006ff */
[----:B------:R-:W-:-:S10]  /*48e0*/  FMUL R21, R37, 1.7020000219345092773 ;  /* 0x3fd9db2325157820 */ /* 0x000fd40000400000 */
[----:B------:R-:W-:Y:S05]  /*48f0*/  @P0 BRA `(.L_x_22660) ;  /* 0x0000000000100947 */ /* 0x000fea0003800000 */
[----:B------:R-:W-:Y:S01]  /*4900*/  IMAD.MOV.U32 R0, RZ, RZ, R46 ;  /* 0x000000ffff007224 */ /* 0x000fe200078e002e */
[----:B------:R-:W-:-:S07]  /*4910*/  MOV R46, 0x4930 ;  /* 0x00004930002e7802 */ /* 0x000fce0000000f00 */
[----:B-----5:R-:W-:Y:S05]  /*4920*/  CALL.REL.NOINC `($__internal_511_$__cuda_sm20_rcp_rn_f32_slowpath) ;  /* 0x00000040006c7944 */ /* 0x020fea0003c00000 */
[----:B------:R-:W-:Y:S05]  /*4930*/  BRA `(.L_x_22661) ;  /* 0x0000000000107947 */ /* 0x000fea0003800000 */
.L_x_22660:
[----:B------:R-:W0:Y:S02]  /*4940*/  MUFU.RCP R41, R46 ;  /* 0x0000002e00297308 */ /* 0x000e240000001000 */
[----:B0-----:R-:W-:-:S04]  /*4950*/  FFMA R0, R46, R41, -1 ;  /* 0xbf8000002e007423 */ /* 0x001fc80000000029 */
[----:B------:R-:W-:-:S04]  /*4960*/  FADD.FTZ R0, -R0, -RZ ;  /* 0x800000ff00007221 */ /* 0x000fc80000010100 */
[----:B------:R-:W-:-:S07]  /*4970*/  FFMA R41, R41, R0, R41 ;  /* 0x0000000029297223 */ /* 0x000fce0000000029 */
.L_x_22661:
[----:B------:R-:W-:Y:S05]  /*4980*/  BSYNC B1 ;  /* 0x0000000000017941 */ /* 0x000fea0003800000 */
.L_x_22659:
[----:B------:R-:W-:Y:S01]  /*4990*/  SHF.L.U32 R0, R26, 0x10, RZ ;  /* 0x000000101a007819 */ /* 0x000fe200000006ff */
[----:B------:R-:W-:Y:S01]  /*49a0*/  HFMA2.MMA R48, -RZ, RZ, 3.7421875, 0 ;  /* 0x437c0000ff307435 */ /* 0x000fe200000001ff */
[----:B------:R-:W-:Y:S01]  /*49b0*/  IMAD.MOV.U32 R46, RZ, RZ, 0x3bbb989d ;  /* 0x3bbb989dff2e7424 */ /* 0x000fe200078e00ff */
[----:B------:R-:W-:Y:S01]  /*49c0*/  BSSY B1, `(.L_x_22662) ;  /* 0x000001e000017945 */ /* 0x000fe20003800000 */
[C---:B------:R-:W-:Y:S02]  /*49d0*/  IMAD.U32 R52, R25.reuse, 0x10000, RZ ;  /* 0x0001000019347824 */ /* 0x040fe400078e00ff */
        /* <DEDUP_REMOVED lines=18> */
[----:B------:R-:W-:-:S11]  /*4b00*/  FMUL R23, R0, 1.7020000219345092773 ;  /* 0x3fd9db2300177820 */ /* 0x000fd60000400000 */
[----:B------:R-:W-:Y:S05]  /*4b10*/  @P0 BRA `(.L_x_22663) ;  /* 0x0000000000100947 */ /* 0x000fea0003800000 */
[----:B------:R-:W-:Y:S02]  /*4b20*/  MOV R0, R48 ;  /* 0x0000003000007202 */ /* 0x000fe40000000f00 */
[----:B------:R-:W-:-:S07]  /*4b30*/  MOV R46, 0x4b50 ;  /* 0x00004b50002e7802 */ /* 0x000fce0000000f00 */
[----:B-----5:R-:W-:Y:S05]  /*4b40*/  CALL.REL.NOINC `($__internal_511_$__cuda_sm20_rcp_rn_f32_slowpath) ;  /* 0x0000003c00e47944 */ /* 0x020fea0003c00000 */
[----:B------:R-:W-:Y:S05]  /*4b50*/  BRA `(.L_x_22664) ;  /* 0x0000000000107947 */ /* 0x000fea0003800000 */
.L_x_22663:
[----:B------:R-:W0:Y:S02]  /*4b60*/  MUFU.RCP R41, R48 ;  /* 0x0000003000297308 */ /* 0x000e240000001000 */
[----:B0-----:R-:W-:-:S04]  /*4b70*/  FFMA R0, R48, R41, -1 ;  /* 0xbf80000030007423 */ /* 0x001fc80000000029 */
[----:B------:R-:W-:-:S04]  /*4b80*/  FADD.FTZ R0, -R0, -RZ ;  /* 0x800000ff00007221 */ /* 0x000fc80000010100 */
[----:B------:R-:W-:-:S07]  /*4b90*/  FFMA R41, R41, R0, R41 ;  /* 0x0000000029297223 */ /* 0x000fce0000000029 */
.L_x_22664:
[----:B------:R-:W-:Y:S05]  /*4ba0*/  BSYNC B1 ;  /* 0x0000000000017941 */ /* 0x000fea0003800000 */
.L_x_22662:
        /* <DEDUP_REMOVED lines=27> */
.L_x_22666:
[----:B------:R-:W0:Y:S02]  /*4d60*/  MUFU.RCP R41, R46 ;  /* 0x0000002e00297308 */ /* 0x000e240000001000 */
[----:B0-----:R-:W-:-:S04]  /*4d70*/  FFMA R0, R46, R41, -1 ;  /* 0xbf8000002e007423 */ /* 0x001fc80000000029 */
[----:B------:R-:W-:-:S04]  /*4d80*/  FADD.FTZ R0, -R0, -RZ ;  /* 0x800000ff00007221 */ /* 0x000fc80000010100 */
[----:B------:R-:W-:-:S07]  /*4d90*/  FFMA R41, R41, R0, R41 ;  /* 0x0000000029297223 */ /* 0x000fce0000000029 */
.L_x_22667:
[----:B------:R-:W-:Y:S05]  /*4da0*/  BSYNC B1 ;  /* 0x0000000000017941 */ /* 0x000fea0003800000 */
.L_x_22665:
[----:B------:R-:W-:Y:S01]  /*4db0*/  SHF.L.U32 R25, R24, 0x10, RZ ;  /* 0x0000001018197819 */ /* 0x000fe200000006ff */
        /* <DEDUP_REMOVED lines=21> */
[C---:B------:R-:W-:Y:S01]  /*4f10*/  IMAD.U32 R21, R27.reuse, 0x10000, RZ ;  /* 0x000100001b157824 */ /* 0x040fe200078e00ff */
[----:B------:R-:W-:-:S10]  /*4f20*/  PRMT R27, R27, 0x7632, R27 ;  /* 0x000076321b1b7816 */ /* 0x000fd4000000001b */
[----:B------:R-:W-:Y:S05]  /*4f30*/  @P0 BRA `(.L_x_22669) ;  /* 0x0000000000100947 */ /* 0x000fea0003800000 */
[----:B------:R-:W-:Y:S02]  /*4f40*/  MOV R0, R46 ;  /* 0x0000002e00007202 */ /* 0x000fe40000000f00 */
[----:B------:R-:W-:-:S07]  /*4f50*/  MOV R46, 0x4f70 ;  /* 0x00004f70002e7802 */ /* 0x000fce0000000f00 */
[----:B-----5:R-:W-:Y:S05]  /*4f60*/  CALL.REL.NOINC `($__internal_511_$__cuda_sm20_rcp_rn_f32_slowpath) ;  /* 0x0000003800dc7944 */ /* 0x020fea0003c00000 */
[----:B------:R-:W-:Y:S05]  /*4f70*/  BRA `(.L_x_22670) ;  /* 0x0000000000107947 */ /* 0x000fea0003800000 */
.L_x_22669:
[----:B------:R-:W0:Y:S02]  /*4f80*/  MUFU.RCP R41, R46 ;  /* 0x0000002e00297308 */ /* 0x000e240000001000 */
[----:B0-----:R-:W-:-:S04]  /*4f90*/  FFMA R0, R46, R41, -1 ;  /* 0xbf8000002e007423 */ /* 0x001fc80000000029 */
[----:B------:R-:W-:-:S04]  /*4fa0*/  FADD.FTZ R0, -R0, -RZ ;  /* 0x800000ff00007221 */ /* 0x000fc80000010100 */
[----:B------:R-:W-:-:S07]  /*4fb0*/  FFMA R41, R41, R0, R41 ;  /* 0x0000000029297223 */ /* 0x000fce0000000029 */
.L_x_22670:
[----:B------:R-:W-:Y:S05]  /*4fc0*/  BSYNC B1 ;  /* 0x0000000000017941 */ /* 0x000fea0003800000 */
.L_x_22668:
        /* <DEDUP_REMOVED lines=25> */
[----:B-----5:R-:W-:Y:S05]  /*5160*/  CALL.REL.NOINC `($__internal_511_$__cuda_sm20_rcp_rn_f32_slowpath) ;  /* 0x00000038005c7944 */ /* 0x020fea0003c00000 */
[----:B------:R-:W-:Y:S05]  /*5170*/  BRA `(.L_x_22673) ;  /* 0x0000000000107947 */ /* 0x000fea0003800000 */
.L_x_22672:
[----:B------:R-:W0:Y:S02]  /*5180*/  MUFU.RCP R41, R46 ;  /* 0x0000002e00297308 */ /* 0x000e240000001000 */
[----:B0-----:R-:W-:-:S04]  /*5190*/  FFMA R0, R46, R41, -1 ;  /* 0xbf8000002e007423 */ /* 0x001fc80000000029 */
[----:B------:R-:W-:-:S04]  /*51a0*/  FADD.FTZ R0, -R0, -RZ ;  /* 0x800000ff00007221 */ /* 0x000fc80000010100 */
[----:B------:R-:W-:-:S07]  /*51b0*/  FFMA R41, R41, R0, R41 ;  /* 0x0000000029297223 */ /* 0x000fce0000000029 */
.L_x_22673:
[----:B------:R-:W-:Y:S05]  /*51c0*/  BSYNC B1 ;  /* 0x0000000000017941 */ /* 0x000fea0003800000 */
.L_x_22671:
[----:B------:R-:W0:Y:S01]  /*51d0*/  S2R R23, SR_TID.X ;  /* 0x0000000000177919 */ /* 0x000e220000002100 */
[----:B------:R-:W-:Y:S01]  /*51e0*/  FADD R0, -R41, 1 ;  /* 0x3f80000029007421 */ /* 0x000fe20000000100 */
[----:B------:R-:W-:Y:S01]  /*51f0*/  FMNMX R37, R10, |R13|, !PT ;  /* 0x4000000d0a257209 */ /* 0x000fe20007800000 */
[----:B------:R-:W-:Y:S01]  /*5200*/  FMUL R25, R13, R11 ;  /* 0x0000000b0d197220 */ /* 0x000fe20000400000 */
[----:B------:R-:W-:Y:S01]  /*5210*/  ISETP.GE.U32.AND P0, PT, R18, R5, PT ;  /* 0x000000051200720c */ /* 0x000fe20003f06070 */
[----:B------:R-:W-:Y:S01]  /*5220*/  FMUL R0, R0, R41 ;  /* 0x0000002900007220 */ /* 0x000fe20000400000 */
[----:B------:R-:W-:Y:S01]  /*5230*/  FMNMX R37, |R42|, R37, !PT ;  /* 0x000000252a257209 */ /* 0x000fe20007800200 */
[----:B------:R-:W-:Y:S01]  /*5240*/  FMUL R43, R22, R11 ;  /* 0x0000000b162b7220 */ /* 0x000fe20000400000 */
[----:B------:R-:W-:Y:S01]  /*5250*/  ISETP.GE.U32.OR P0, PT, R20, R7, P0 ;  /* 0x000000071400720c */ /* 0x000fe20000706470 */
[----:B------:R-:W-:Y:S01]  /*5260*/  FFMA R0, R21, R0, R41 ;  /* 0x0000000015007223 */ /* 0x000fe20000000029 */
[----:B------:R-:W-:Y:S01]  /*5270*/  FMNMX R37, |R22|, R37, !PT ;  /* 0x0000002516257209 */ /* 0x000fe20007800200 */
[----:B------:R-:W-:Y:S01]  /*5280*/  FMUL R42, R42, R11 ;  /* 0x0000000b2a2a7220 */ /* 0x000fe20000400000 */
[----:B------:R-:W-:Y:S01]  /*5290*/  F2FP.SATFINITE.E4M3.F32.PACK_AB_MERGE_C R13, RZ, R25, RZ ;  /* 0x00000019ff0d723e */ /* 0x000fe200048070ff */
[----:B------:R-:W-:Y:S01]  /*52a0*/  FMUL R46, R27, R0 ;  /* 0x000000001b2e7220 */ /* 0x000fe20000400000 */
[----:B------:R-:W-:Y:S01]  /*52b0*/  SHF.L.U32 R0, R32, 0x10, RZ ;  /* 0x0000001020007819 */ /* 0x000fe200000006ff */
[----:B------:R-:W-:Y:S01]  /*52c0*/  HFMA2.MMA R48, -RZ, RZ, 3.7421875, 0 ;  /* 0x437c0000ff307435 */ /* 0x000fe200000001ff */
[C---:B------:R-:W-:Y:S01]  /*52d0*/  FMNMX R41, |R26|.reuse, R37, !PT ;  /* 0x000000251a297209 */ /* 0x040fe20007800200 */
[----:B------:R-:W-:Y:S01]  /*52e0*/  FMUL R26, R26, R11 ;  /* 0x0000000b1a1a7220 */ /* 0x000fe20000400000 */
[----:B------:R-:W-:Y:S01]  /*52f0*/  F2FP.SATFINITE.E4M3.F32.PACK_AB_MERGE_C R25, RZ, R43, RZ ;  /* 0x0000002bff19723e */ /* 0x000fe200048070ff */
[----:B------:R-:W-:Y:S01]  /*5300*/  IMAD.MOV.U32 R27, RZ, RZ, 0x3bbb989d ;  /* 0x3bbb989dff1b7424 */ /* 0x000fe200078e00ff */
[----:B------:R-:W-:Y:S01]  /*5310*/  F2FP.SATFINITE.E4M3.F32.PACK_AB_MERGE_C R42, RZ, R42, RZ ;  /* 0x0000002aff2a723e */ /* 0x000fe200048070ff */
[----:B------:R-:W-:Y:S01]  /*5320*/  FMUL R22, R0, -1.7020000219345092773 ;  /* 0xbfd9db2300167820 */ /* 0x000fe20000400000 */
[----:B------:R-:W-:Y:S01]  /*5330*/  LOP3.LUT R10, R13, 0xff, RZ, 0xc0, !PT ;  /* 0x000000ff0d0a7812 */ /* 0x000fe200078ec0ff */
[----:B------:R-:W-:Y:S01]  /*5340*/  BSSY B0, `(.L_x_22674) ;  /* 0x0000042000007945 */ /* 0x000fe20003800000 */
[----:B------:R-:W-:-:S02]  /*5350*/  LOP3.LUT R21, R25, 0xffff, RZ, 0xc0, !PT ;  /* 0x0000ffff19157812 */ /* 0x000fc400078ec0ff */
[----:B------:R-:W-:Y:S02]  /*5360*/  F2FP.SATFINITE.E4M3.F32.PACK_AB_MERGE_C R18, RZ, R26, RZ ;  /* 0x0000001aff12723e */ /* 0x000fe400048070ff */
[----:B------:R-:W-:Y:S01]  /*5370*/  @!P0 PRMT R37, R42, 0x7604, R13 ;  /* 0x000076042a258816 */ /* 0x000fe2000000000d */
[----:B------:R-:W-:Y:S01]  /*5380*/  FFMA.SAT R13, R22, R27, 0.5 ;  /* 0x3f000000160d7423 */ /* 0x000fe2000000201b */
[----:B------:R-:W-:Y:S02]  /*5390*/  PRMT R10, R21, 0x7604, R10 ;  /* 0x00007604150a7816 */ /* 0x000fe4000000000a */
[----:B------:R-:W-:Y:S01]  /*53a0*/  LOP3.LUT R26, R42, 0xff, RZ, 0xc0, !PT ;  /* 0x000000ff2a1a7812 */ /* 0x000fe200078ec0ff */
[----:B------:R-:W-:Y:S01]  /*53b0*/  FFMA.RM R13, R13, R48, 12582913 ;  /* 0x4b4000010d0d7423 */ /* 0x000fe20000004030 */
[----:B------:R-:W-:Y:S02]  /*53c0*/  LOP3.LUT R27, R18, 0xffff, RZ, 0xc0, !PT ;  /* 0x0000ffff121b7812 */ /* 0x000fe400078ec0ff */
[----:B0-----:R-:W-:-:S02]  /*53d0*/  SHF.R.U32.HI R21, RZ, 0x3, R23 ;  /* 0x00000003ff157819 */ /* 0x001fc40000011617 */
[----:B------:R-:W-:Y:S02]  /*53e0*/  @!P0 PRMT R25, R18, 0x7604, R25 ;  /* 0x0000760412198816 */ /* 0x000fe40000000019 */
[----:B------:R-:W-:Y:S01]  /*53f0*/  PRMT R26, R27, 0x7604, R26 ;  /* 0x000076041b1a7816 */ /* 0x000fe2000000001a */
[----:B------:R-:W-:Y:S01]  /*5400*/  FADD R27, R13, -12583039 ;  /* 0xcb40007f0d1b7421 */ /* 0x000fe20000000000 */
[----:B------:R-:W-:Y:S02]  /*5410*/  @!P0 LEA R20, P1, R44, R14, 0x1 ;  /* 0x0000000e2c148211 */ /* 0x000fe400078208ff */
[----:B------:R-:W-:Y:S01]  /*5420*/  LOP3.LUT R18, R21, 0x1c, RZ, 0xc0, !PT ;  /* 0x0000001c15127812 */ /* 0x000fe200078ec0ff */
[----:B------:R-:W-:Y:S01]  /*5430*/  FFMA R27, R22, 1.4426950216293334961, -R27 ;  /* 0x3fb8aa3b161b7823 */ /* 0x000fe2000000081b */
[----:B------:R-:W-:Y:S02]  /*5440*/  @!P0 LEA.HI.X R21, R44, R15, R45, 0x1, P1 ;  /* 0x0000000f2c158211 */ /* 0x000fe400008f0c2d */
[----:B------:R-:W-:-:S02]  /*5450*/  IADD3 R18, R23, 0x1d, -R18 ;  /* 0x0000001d17127810 */ /* 0x000fc40007ffe812 */
[----:B------:R-:W-:Y:S01]  /*5460*/  FMNMX R23, |R52|, R41, !PT ;  /* 0x0000002934177209 */ /* 0x000fe20007800200 */
[----:B------:R-:W-:Y:S01]  /*5470*/  FFMA R41, R22, 1.925963033500011079e-08, R27 ;  /* 0x32a5706016297823 */ /* 0x000fe2000000001b */
[----:B------:R-:W-:Y:S01]  /*5480*/  @!P0 IADD3 R42, P1, R44, R16, RZ ;  /* 0x000000102c2a8210 */ /* 0x000fe20007f3e0ff */
[----:B------:R-:W-:Y:S01]  /*5490*/  FMUL R52, R52, R11 ;  /* 0x0000000b34347220 */ /* 0x000fe20000400000 */
[C---:B------:R-:W-:Y:S01]  /*54a0*/  FMNMX R43, |R24|.reuse, R23, !PT ;  /* 0x00000017182b7209 */ /* 0x040fe20007800200 */
[----:B------:R0:W-:Y:S01]  /*54b0*/  @!P0 STG.E.U16 desc[UR10][R20.64], R37 ;  /* 0x0000002514008986 */ /* 0x0001e2000c10150a */
[----:B------:R-:W-:Y:S01]  /*54c0*/  FMUL R27, R24, R11 ;  /* 0x0000000b181b7220 */ /* 0x000fe20000400000 */
[----:B------:R-:W-:Y:S01]  /*54d0*/  @!P0 IMAD.X R23, R45, 0x1, R33, P1 ;  /* 0x000000012d178824 */ /* 0x000fe200008e0621 */
[----:B------:R-:W-:Y:S01]  /*54e0*/  @!P0 LEA R22, P1, R42, R14, 0x1 ;  /* 0x0000000e2a168211 */ /* 0x000fe200078208ff */
[----:B------:R-:W1:Y:S01]  /*54f0*/  MUFU.EX2 R41, R41 ;  /* 0x0000002900297308 */ /* 0x000e620000000800 */
[----:B------:R-:W-:-:S02]  /*5500*/  F2FP.SATFINITE.E4M3.F32.PACK_AB_MERGE_C R24, RZ, R52, RZ ;  /* 0x00000034ff18723e */ /* 0x000fc400048070ff */
[----:B------:R-:W-:Y:S01]  /*5510*/  @!P0 LEA.HI.X R23, R42, R15, R23, 0x1, P1 ;  /* 0x0000000f2a178211 */ /* 0x000fe200008f0c17 */
[----:B------:R-:W-:Y:S01]  /*5520*/  FMUL R42, R46, R11 ;  /* 0x0000000b2e2a7220 */ /* 0x000fe20000400000 */
[----:B------:R-:W-:Y:S02]  /*5530*/  LOP3.LUT R10, R10, 0xffff, RZ, 0xc0, !PT ;  /* 0x0000ffff0a0a7812 */ /* 0x000fe400078ec0ff */
[----:B------:R-:W-:Y:S01]  /*5540*/  F2FP.SATFINITE.E4M3.F32.PACK_AB_MERGE_C R27, RZ, R27, RZ ;  /* 0x0000001bff1b723e */ /* 0x000fe200048070ff */
[----:B0-----:R-:W0:Y:S01]  /*5550*/  LDC.64 R20, c[0x0][0x258] ;  /* 0x00009600ff147b82 */ /* 0x001e220000000a00 */
[----:B------:R2:W-:Y:S01]  /*5560*/  @!P0 STG.E.U16 desc[UR10][R22.64], R25 ;  /* 0x0000001916008986 */ /* 0x0005e2000c10150a */
[----:B------:R-:W-:Y:S02]  /*5570*/  SHF.L.U32 R37, R24, 0x10, RZ ;  /* 0x0000001018257819 */ /* 0x000fe400000006ff */
[----:B------:R-:W-:Y:S02]  /*5580*/  LOP3.LUT R47, R26, 0xffff, RZ, 0xc0, !PT ;  /* 0x0000ffff1a2f7812 */ /* 0x000fe400078ec0ff */
[----:B------:R-:W-:Y:S01]  /*5590*/  LOP3.LUT R49, R10, 0xff0000, R37, 0xf8, !PT ;  /* 0x00ff00000a317812 */ /* 0x000fe200078ef825 */
[----:B------:R-:W-:Y:S01]  /*55a0*/  FMUL R37, R54, R11 ;  /* 0x0000000b36257220 */ /* 0x000fe20000400000 */
[----:B------:R-:W-:Y:S01]  /*55b0*/  SHF.L.U32 R26, R13, 0x17, RZ ;  /* 0x000000170d1a7819 */ /* 0x000fe200000006ff */
[----:B------:R-:W-:Y:S01]  /*55c0*/  IMAD.U32 R10, R27, 0x10000, RZ ;  /* 0x000100001b0a7824 */ /* 0x000fe200078e00ff */
[----:B------:R-:W-:-:S02]  /*55d0*/  F2FP.SATFINITE.E4M3.F32.PACK_AB_MERGE_C R42, RZ, R42, RZ ;  /* 0x0000002aff2a723e */ /* 0x000fc400048070ff */
[----:B------:R-:W-:Y:S01]  /*55e0*/  F2FP.SATFINITE.E4M3.F32.PACK_AB_MERGE_C R37, RZ, R37, RZ ;  /* 0x00000025ff25723e */ /* 0x000fe200048070ff */
[----:B-1----:R-:W-:Y:S01]  /*55f0*/  FFMA R26, R26, R41, 1 ;  /* 0x3f8000001a1a7423 */ /* 0x002fe20000000029 */
[----:B------:R-:W-:Y:S02]  /*5600*/  LOP3.LUT R48, R47, 0xff0000, R10, 0xf8, !PT ;  /* 0x00ff00002f307812 */ /* 0x000fe400078ef80a */
[----:B------:R-:W-:Y:S01]  /*5610*/  LOP3.LUT R18, R18, 0x1f, RZ, 0xc0, !PT ;  /* 0x0000001f12127812 */ /* 0x000fe200078ec0ff */
[----:B------:R-:W-:Y:S01]  /*5620*/  VIADD R47, R26, 0x1800000 ;  /* 0x018000001a2f7836 */ /* 0x000fe20000000000 */
[----:B------:R-:W-:Y:S02]  /*5630*/  LOP3.LUT R10, R37, 0xffff, RZ, 0xc0, !PT ;  /* 0x0000ffff250a7812 */ /* 0x000fe400078ec0ff */
[----:B------:R-:W-:Y:S02]  /*5640*/  LOP3.LUT R13, R42, 0xffff, RZ, 0xc0, !PT ;  /* 0x0000ffff2a0d7812 */ /* 0x000fe400078ec0ff */
[----:B------:R-:W-:Y:S01]  /*5650*/  FMNMX R43, |R54|, R43, !PT ;  /* 0x0000002b362b7209 */ /* 0x000fe20007800200 */
[----:B------:R-:W-:Y:S01]  /*5660*/  IMAD R10, R10, 0x1000000, R49 ;  /* 0x010000000a0a7824 */ /* 0x000fe200078e0231 */
[----:B------:R-:W-:-:S02]  /*5670*/  IADD3 R41, P2, R18, R17, RZ ;  /* 0x0000001112297210 */ /* 0x000fc40007f5e0ff */
[----:B------:R-:W-:Y:S02]  /*5680*/  LEA R17, R13, R48, 0x18 ;  /* 0x000000300d117211 */ /* 0x000fe400078ec0ff */
[----:B------:R-:W-:Y:S02]  /*5690*/  FMNMX R13, |R46|, R43, !PT ;  /* 0x0000002b2e0d7209 */ /* 0x000fe40007800200 */
[----:B0-----:R-:W-:Y:S02]  /*56a0*/  SHF.R.U64 R20, R20, 0x1, R21 ;  /* 0x0000000114147819 */ /* 0x001fe40000001215 */
[----:B------:R-:W-:Y:S01]  /*56b0*/  LOP3.LUT R47, R47, 0x7f800000, RZ, 0xc0, !PT ;  /* 0x7f8000002f2f7812 */ /* 0x000fe200078ec0ff */
[----:B--2---:R-:W-:Y:S06]  /*56c0*/  @P0 BRA `(.L_x_22675) ;  /* 0x0000000000240947 */ /* 0x004fec0003800000 */
        /* <DEDUP_REMOVED lines=9> */
.L_x_22675:
[----:B------:R-:W-:Y:S05]  /*5760*/  BSYNC B0 ;  /* 0x0000000000007941 */ /* 0x000fea0003800000 */
.L_x_22674:
        /* <DEDUP_REMOVED lines=9> */
.L_x_22677:
[----:B------:R-:W-:Y:S05]  /*5800*/  BSYNC B0 ;  /* 0x0000000000007941 */ /* 0x000fea0003800000 */
.L_x_22676:
[----:B------:R-:W-:Y:S01]  /*5810*/  ISETP.GT.U32.AND P0, PT, R47, 0x1ffffff, PT ;  /* 0x01ffffff2f00780c */ /* 0x000fe20003f04070 */
[----:B01----:R-:W-:Y:S01]  /*5820*/  IMAD.X R23, RZ, RZ, R19, P2 ;  /* 0x000000ffff177224 */ /* 0x003fe200010e0613 */
[----:B------:R-:W-:Y:S01]  /*5830*/  SHF.R.U32.HI R21, RZ, 0x1, R21 ;  /* 0x00000001ff157819 */ /* 0x000fe20000011615 */
[----:B------:R-:W-:Y:S01]  /*5840*/  BSSY B1, `(.L_x_22678) ;  /* 0x0000010000017945 */ /* 0x000fe20003800000 */
[----:B------:R-:W-:Y:S01]  /*5850*/  LEA R24, P1, R20, R41, 0x2 ;  /* 0x0000002914187211 */ /* 0x000fe200078210ff */
[----:B------:R-:W-:Y:S01]  /*5860*/  FMUL R19, R0, 1.7020000219345092773 ;  /* 0x3fd9db2300137820 */ /* 0x000fe20000400000 */
[----:B------:R-:W-:Y:S02]  /*5870*/  PRMT R32, R32, 0x7632, R32 ;  /* 0x0000763220207816 */ /* 0x000fe40000000020 */
[C---:B------:R-:W-:Y:S02]  /*5880*/  SHF.L.U32 R16, R34.reuse, 0x10, RZ ;  /* 0x0000001022107819 */ /* 0x040fe400000006ff */
[----:B------:R-:W-:-:S02]  /*5890*/  PRMT R22, R34, 0x7632, R22 ;  /* 0x0000763222167816 */ /* 0x000fc40000000016 */
[----:B------:R-:W-:Y:S01]  /*58a0*/  LEA.HI.X R25, R20, R23, R21, 0x2, P1 ;  /* 0x0000001714197211 */ /* 0x000fe200008f1415 */
[----:B------:R-:W-:Y:S06]  /*58b0*/  @P0 BRA `(.L_x_22679) ;  /* 0x0000000000100947 */ /* 0x000fec0003800000 */
[----:B------:R-:W-:Y:S01]  /*58c0*/  IMAD.MOV.U32 R0, RZ, RZ, R26 ;  /* 0x000000ffff007224 */ /* 0x000fe200078e001a */
[----:B------:R-:W-:-:S07]  /*58d0*/  MOV R46, 0x58f0 ;  /* 0x000058f0002e7802 */ /* 0x000fce0000000f00 */
[----:B-----5:R-:W-:Y:S05]  /*58e0*/  CALL.REL.NOINC `($__internal_511_$__cuda_sm20_rcp_rn_f32_slowpath) ;  /* 0x00000030007c7944 */ /* 0x020fea0003c00000 */
[----:B------:R-:W-:Y:S05]  /*58f0*/  BRA `(.L_x_22680) ;  /* 0x0000000000107947 */ /* 0x000fea0003800000 */
.L_x_22679:
[----:B------:R-:W0:Y:S02]  /*5900*/  MUFU.RCP R41, R26 ;  /* 0x0000001a00297308 */ /* 0x000e240000001000 */
[----:B0-----:R-:W-:-:S04]  /*5910*/  FFMA R0, R26, R41, -1 ;  /* 0xbf8000001a007423 */ /* 0x001fc80000000029 */
[----:B------:R-:W-:-:S04]  /*5920*/  FADD.FTZ R0, -R0, -RZ ;  /* 0x800000ff00007221 */ /* 0x000fc80000010100 */
[----:B------:R-:W-:-:S07]  /*5930*/  FFMA R41, R41, R0, R41 ;  /* 0x0000000029297223 */ /* 0x000fce0000000029 */
.L_x_22680:
[----:B------:R-:W-:Y:S05]  /*5940*/  BSYNC B1 ;  /* 0x0000000000017941 */ /* 0x000fea0003800000 */
.L_x_22678:
[----:B------:R-:W-:Y:S01]  /*5950*/  SHF.L.U32 R32, R32, 0x10, RZ ;  /* 0x0000001020207819 */ /* 0x000fe200000006ff */
[----:B------:R-:W-:Y:S01]  /*5960*/  IMAD.MOV.U32 R23, RZ, RZ, 0x3bbb989d ;  /* 0x3bbb989dff177424 */ /* 0x000fe200078e00ff */
[----:B------:R-:W-:Y:S01]  /*5970*/  MOV R26, 0x437c0000 ;  /* 0x437c0000001a7802 */ /* 0x000fe20000000f00 */
        /* <DEDUP_REMOVED lines=24> */
.L_x_22682:
[----:B------:R-:W0:Y:S02]  /*5b00*/  MUFU.RCP R41, R26 ;  /* 0x0000001a00297308 */ /* 0x000e240000001000 */
[----:B0-----:R-:W-:-:S04]  /*5b10*/  FFMA R0, R26, R41, -1 ;  /* 0xbf8000001a007423 */ /* 0x001fc80000000029 */
[----:B------:R-:W-:-:S04]  /*5b20*/  FADD.FTZ R0, -R0, -RZ ;  /* 0x800000ff00007221 */ /* 0x000fc80000010100 */
[----:B------:R-:W-:-:S07]  /*5b30*/  FFMA R41, R41, R0, R41 ;  /* 0x0000000029297223 */ /* 0x000fce0000000029 */
.L_x_22683:
[----:B------:R-:W-:Y:S05]  /*5b40*/  BSYNC B1 ;  /* 0x0000000000017941 */ /* 0x000fea0003800000 */
.L_x_22681:
[----:B------:R-:W-:Y:S01]  /*5b50*/  HFMA2.MMA R27, -RZ, RZ, 0.96630859375, -0.0022525787353515625 ;  /* 0x3bbb989dff1b7435 */ /* 0x000fe200000001ff */
[C---:B------:R-:W-:Y:S01]  /*5b60*/  IMAD.U32 R23, R36.reuse, 0x10000, RZ ;  /* 0x0001000024177824 */ /* 0x040fe200078e00ff */
[----:B------:R-:W-:Y:S01]  /*5b70*/  BSSY B1, `(.L_x_22684) ;  /* 0x000001f000017945 */ /* 0x000fe20003800000 */
[----:B------:R-:W-:Y:S01]  /*5b80*/  IMAD.MOV.U32 R33, RZ, RZ, 0x437c0000 ;  /* 0x437c0000ff217424 */ /* 0x000fe200078e00ff */
[----:B------:R-:W-:Y:S01]  /*5b90*/  PRMT R36, R36, 0x7632, R36 ;  /* 0x0000763224247816 */ /* 0x000fe20000000024 */
[----:B------:R-:W-:Y:S01]  /*5ba0*/  FMUL R0, R23, -1.7020000219345092773 ;  /* 0xbfd9db2317007820 */ /* 0x000fe20000400000 */
[----:B------:R-:W-:-:S04]  /*5bb0*/  PRMT R32, R38, 0x7632, R32 ;  /* 0x0000763226207816 */ /* 0x000fc80000000020 */
        /* <DEDUP_REMOVED lines=20> */
[----:B-----5:R-:W-:Y:S05]  /*5d00*/  CALL.REL.NOINC `($__internal_511_$__cuda_sm20_rcp_rn_f32_slowpath) ;  /* 0x0000002c00747944 */ /* 0x020fea0003c00000 */
[----:B------:R-:W-:Y:S05]  /*5d10*/  BRA `(.L_x_22686) ;  /* 0x0000000000107947 */ /* 0x000fea0003800000 */
.L_x_22685:
[----:B------:R-:W0:Y:S02]  /*5d20*/  MUFU.RCP R41, R34 ;  /* 0x0000002200297308 */ /* 0x000e240000001000 */
[----:B0-----:R-:W-:-:S04]  /*5d30*/  FFMA R0, R34, R41, -1 ;  /* 0xbf80000022007423 */ /* 0x001fc80000000029 */
[----:B------:R-:W-:-:S04]  /*5d40*/  FADD.FTZ R0, -R0, -RZ ;  /* 0x800000ff00007221 */ /* 0x000fc80000010100 */
[----:B------:R-:W-:-:S07]  /*5d50*/  FFMA R41, R41, R0, R41 ;  /* 0x0000000029297223 */ /* 0x000fce0000000029 */
.L_x_22686:
[----:B------:R-:W-:Y:S05]  /*5d60*/  BSYNC B1 ;  /* 0x0000000000017941 */ /* 0x000fea0003800000 */
.L_x_22684:
        /* <DEDUP_REMOVED lines=27> */
.L_x_22688:
[----:B------:R-:W0:Y:S02]  /*5f20*/  MUFU.RCP R41, R34 ;  /* 0x0000002200297308 */ /* 0x000e240000001000 */
[----:B0-----:R-:W-:-:S04]  /*5f30*/  FFMA R0, R34, R41, -1 ;  /* 0xbf80000022007423 */ /* 0x001fc80000000029 */
[----:B------:R-:W-:-:S04]  /*5f40*/  FADD.FTZ R0, -R0, -RZ ;  /* 0x800000ff00007221 */ /* 0x000fc80000010100 */
[----:B------:R-:W-:-:S07]  /*5f50*/  FFMA R41, R41, R0, R41 ;  /* 0x0000000029297223 */ /* 0x000fce0000000029 */
.L_x_22689:
[----:B------:R-:W-:Y:S05]  /*5f60*/  BSYNC B1 ;  /* 0x0000000000017941 */ /* 0x000fea0003800000 */
.L_x_22687:
[----:B------:R-:W-:Y:S01]  /*5f70*/  HFMA2.MMA R27, -RZ, RZ, 0.96630859375, -0.0022525787353515625 ;  /* 0x3bbb989dff1b7435 */ /* 0x000fe200000001ff */
[----:B-----5:R-:W-:Y:S01]  /*5f80*/  IMAD.U32 R23, R9, 0x10000, RZ ;  /* 0x0001000009177824 */ /* 0x020fe200078e00ff */
[----:B------:R-:W-:Y:S01]  /*5f90*/  BSSY B1, `(.L_x_22690) ;  /* 0x000001f000017945 */ /* 0x000fe20003800000 */
[----:B------:R-:W-:Y:S02]  /*5fa0*/  IMAD.MOV.U32 R34, RZ, RZ, 0x437c0000 ;  /* 0x437c0000ff227424 */ /* 0x000fe400078e00ff */
[----:B------:R-:W-:-:S05]  /*5fb0*/  FMUL R0, R23, -1.7020000219345092773 ;  /* 0xbfd9db2317007820 */ /* 0x000fca0000400000 */
[----:B------:R-:W-:-:S04]  /*5fc0*/  FFMA.SAT R27, R0, R27, 0.5 ;  /* 0x3f000000001b7423 */ /* 0x000fc8000000201b */
[----:B------:R-:W-:Y:S01]  /*5fd0*/  FFMA.RM R27, R27, R34, 12582913 ;  /* 0x4b4000011b1b7423 */ /* 0x000fe20000004022 */
[----:B------:R-:W-:-:S03]  /*5fe0*/  PRMT R34, R6, 0x7632, R34 ;  /* 0x0000763206227816 */ /* 0x000fc60000000022 */
        /* <DEDUP_REMOVED lines=14> */
[----:B------:R-:W-:Y:S01]  /*60d0*/  SHF.L.U32 R9, R6, 0x10, RZ ;  /* 0x0000001006097819 */ /* 0x000fe200000006ff */
[----:B------:R-:W-:-:S10]  /*60e0*/  FMUL R6, R23, 1.7020000219345092773 ;  /* 0x3fd9db2317067820 */ /* 0x000fd40000400000 */
[----:B------:R-:W-:Y:S05]  /*60f0*/  @P0 BRA `(.L_x_22691) ;  /* 0x0000000000100947 */ /* 0x000fea0003800000 */
[----:B------:R-:W-:Y:S01]  /*6100*/  IMAD.MOV.U32 R0, RZ, RZ, R36 ;  /* 0x000000ffff007224 */ /* 0x000fe200078e0024 */
[----:B------:R-:W-:-:S07]  /*6110*/  MOV R46, 0x6130 ;  /* 0x00006130002e7802 */ /* 0x000fce0000000f00 */
[----:B------:R-:W-:Y:S05]  /*6120*/  CALL.REL.NOINC `($__internal_511_$__cuda_sm20_rcp_rn_f32_slowpath) ;  /* 0x00000028006c7944 */ /* 0x000fea0003c00000 */
[----:B------:R-:W-:Y:S05]  /*6130*/  BRA `(.L_x_22692) ;  /* 0x0000000000107947 */ /* 0x000fea0003800000 */
.L_x_22691:
[----:B------:R-:W0:Y:S02]  /*6140*/  MUFU.RCP R41, R36 ;  /* 0x0000002400297308 */ /* 0x000e240000001000 */
[----:B0-----:R-:W-:-:S04]  /*6150*/  FFMA R0, R36, R41, -1 ;  /* 0xbf80000024007423 */ /* 0x001fc80000000029 */
[----:B------:R-:W-:-:S04]  /*6160*/  FADD.FTZ R0, -R0, -RZ ;  /* 0x800000ff00007221 */ /* 0x000fc80000010100 */
[----:B------:R-:W-:-:S07]  /*6170*/  FFMA R41, R41, R0, R41 ;  /* 0x0000000029297223 */ /* 0x000fce0000000029 */
.L_x_22692:
[----:B------:R-:W-:Y:S05]  /*6180*/  BSYNC B1 ;  /* 0x0000000000017941 */ /* 0x000fea0003800000 */
.L_x_22690:
        /* <DEDUP_REMOVED lines=25> */
[----:B------:R-:W-:Y:S05]  /*6320*/  CALL.REL.NOINC `($__internal_511_$__cuda_sm20_rcp_rn_f32_slowpath) ;  /* 0x0000002400ec7944 */ /* 0x000fea0003c00000 */
[----:B------:R-:W-:Y:S05]  /*6330*/  BRA `(.L_x_22695) ;  /* 0x0000000000107947 */ /* 0x000fea0003800000 */
.L_x_22694:
[----:B------:R-:W0:Y:S02]  /*6340*/  MUFU.RCP R41, R36 ;  /* 0x0000002400297308 */ /* 0x000e240000001000 */
[----:B0-----:R-:W-:-:S04]  /*6350*/  FFMA R0, R36, R41, -1 ;  /* 0xbf80000024007423 */ /* 0x001fc80000000029 */
[----:B------:R-:W-:-:S04]  /*6360*/  FADD.FTZ R0, -R0, -RZ ;  /* 0x800000ff00007221 */ /* 0x000fc80000010100 */
[----:B------:R-:W-:-:S07]  /*6370*/  FFMA R41, R41, R0, R41 ;  /* 0x0000000029297223 */ /* 0x000fce0000000029 */
.L_x_22695:
[----:B------:R-:W-:Y:S05]  /*6380*/  BSYNC B1 ;  /* 0x0000000000017941 */ /* 0x000fea0003800000 */
.L_x_22693:
[----:B------:R-:W-:Y:S01]  /*6390*/  HFMA2.MMA R19, -RZ, RZ, 0.96630859375, -0.0022525787353515625 ;  /* 0x3bbb989dff137435 */ /* 0x000fe200000001ff */
[C---:B------:R-:W-:Y:S01]  /*63a0*/  IMAD.U32 R23, R35.reuse, 0x10000, RZ ;  /* 0x0001000023177824 */ /* 0x040fe200078e00ff */
[----:B------:R-:W-:Y:S01]  /*63b0*/  BSSY B1, `(.L_x_22696) ;  /* 0x000001f000017945 */ /* 0x000fe20003800000 */
[----:B------:R-:W-:Y:S01]  /*63c0*/  IMAD.MOV.U32 R36, RZ, RZ, 0x437c0000 ;  /* 0x437c0000ff247424 */ /* 0x000fe200078e00ff */
[----:B------:R-:W-:Y:S01]  /*63d0*/  PRMT R35, R35, 0x7632, R35 ;  /* 0x0000763223237816 */ /* 0x000fe20000000023 */
[----:B------:R-:W-:-:S05]  /*63e0*/  FMUL R0, R23, -1.7020000219345092773 ;  /* 0xbfd9db2317007820 */ /* 0x000fca0000400000 */
[----:B------:R-:W-:-:S04]  /*63f0*/  FFMA.SAT R19, R0, R19, 0.5 ;  /* 0x3f00000000137423 */ /* 0x000fc80000002013 */
[----:B------:R-:W-:Y:S01]  /*6400*/  FFMA.RM R19, R19, R36, 12582913 ;  /* 0x4b40000113137423 */ /* 0x000fe20000004024 */
[----:B------:R-:W-:-:S03]  /*6410*/  SHF.L.U32 R36, R8, 0x10, RZ ;  /* 0x0000001008247819 */ /* 0x000fc600000006ff */
        /* <DEDUP_REMOVED lines=13> */
[----:B------:R-:W-:Y:S01]  /*64f0*/  PRMT R19, R8, 0x7632, R19 ;  /* 0x0000763208137816 */ /* 0x000fe20000000013 */
[----:B------:R-:W-:-:S10]  /*6500*/  FMUL R8, R23, 1.7020000219345092773 ;  /* 0x3fd9db2317087820 */ /* 0x000fd40000400000 */
[----:B------:R-:W-:Y:S05]  /*6510*/  @P0 BRA `(.L_x_22697) ;  /* 0x0000000000100947 */ /* 0x000fea0003800000 */
[----:B------:R-:W-:Y:S01]  /*6520*/  IMAD.MOV.U32 R0, RZ, RZ, R38 ;  /* 0x000000ffff007224 */ /* 0x000fe200078e0026 */
[----:B------:R-:W-:-:S07]  /*6530*/  MOV R46, 0x6550 ;  /* 0x00006550002e7802 */ /* 0x000fce0000000f00 */
[----:B------:R-:W-:Y:S05]  /*6540*/  CALL.REL.NOINC `($__internal_511_$__cuda_sm20_rcp_rn_f32_slowpath) ;  /* 0x0000002400647944 */ /* 0x000fea0003c00000 */
[----:B------:R-:W-:Y:S05]  /*6550*/  BRA `(.L_x_22698) ;  /* 0x0000000000107947 */ /* 0x000fea0003800000 */
.L_x_22697:
[----:B------:R-:W0:Y:S02]  /*6560*/  MUFU.RCP R41, R38 ;  /* 0x0000002600297308 */ /* 0x000e240000001000 */
[----:B0-----:R-:W-:-:S04]  /*6570*/  FFMA R0, R38, R41, -1 ;  /* 0xbf80000026007423 */ /* 0x001fc80000000029 */
[----:B------:R-:W-:-:S04]  /*6580*/  FADD.FTZ R0, -R0, -RZ ;  /* 0x800000ff00007221 */ /* 0x000fc80000010100 */
[----:B------:R-:W-:-:S07]  /*6590*/  FFMA R41, R41, R0, R41 ;  /* 0x0000000029297223 */ /* 0x000fce0000000029 */
.L_x_22698:
[----:B------:R-:W-:Y:S05]  /*65a0*/  BSYNC B1 ;  /* 0x0000000000017941 */ /* 0x000fea0003800000 */
.L_x_22696:
[----:B------:R-:W-:Y:S01]  /*65b0*/  SHF.L.U32 R35, R35, 0x10, RZ ;  /* 0x0000001023237819 */ /* 0x000fe200000006ff */
[----:B------:R-:W-:Y:S01]  /*65c0*/  IMAD.MOV.U32 R9, RZ, RZ, 0x3bbb989d ;  /* 0x3bbb989dff097424 */ /* 0x000fe200078e00ff */
[----:B------:R-:W-:Y:S01]  /*65d0*/  MOV R38, 0x437c0000 ;  /* 0x437c000000267802 */ /* 0x000fe20000000f00 */
[----:B------:R-:W0:Y:S01]  /*65e0*/  S2R R27, SR_TID.X ;  /* 0x00000000001b7919 */ /* 0x000e220000002100 */
        /* <DEDUP_REMOVED lines=16> */
[----:B0-----:R-:W-:Y:S02]  /*66f0*/  SHF.R.U32.HI R8, RZ, 0x3, R27 ;  /* 0x00000003ff087819 */ /* 0x001fe4000001161b */
[----:B------:R-:W-:Y:S01]  /*6700*/  ISETP.GT.U32.AND P0, PT, R9, 0x1ffffff, PT ;  /* 0x01ffffff0900780c */ /* 0x000fe20003f04070 */
[----:B------:R-:W-:Y:S01]  /*6710*/  FMUL R36, R36, R41 ;  /* 0x0000002924247220 */ /* 0x000fe20000400000 */
[----:B------:R-:W-:Y:S01]  /*6720*/  FMUL R9, R35, 1.7020000219345092773 ;  /* 0x3fd9db2323097820 */ /* 0x000fe20000400000 */
[----:B------:R-:W-:-:S10]  /*6730*/  LOP3.LUT R8, R8, 0x1c, RZ, 0xc0, !PT ;  /* 0x0000001c08087812 */ /* 0x000fd400078ec0ff */
[----:B------:R-:W-:Y:S05]  /*6740*/  @P0 BRA `(.L_x_22700) ;  /* 0x0000000000100947 */ /* 0x000fea0003800000 */
[----:B------:R-:W-:Y:S02]  /*6750*/  MOV R0, R38 ;  /* 0x0000002600007202 */ /* 0x000fe40000000f00 */
[----:B------:R-:W-:-:S07]  /*6760*/  MOV R46, 0x6780 ;  /* 0x00006780002e7802 */ /* 0x000fce0000000f00 */
[----:B------:R-:W-:Y:S05]  /*6770*/  CALL.REL.NOINC `($__internal_511_$__cuda_sm20_rcp_rn_f32_slowpath) ;  /* 0x0000002000d87944 */ /* 0x000fea0003c00000 */
[----:B------:R-:W-:Y:S05]  /*6780*/  BRA `(.L_x_22701) ;  /* 0x0000000000107947 */ /* 0x000fea0003800000 */
.L_x_22700:
[----:B------:R-:W0:Y:S02]  /*6790*/  MUFU.RCP R41, R38 ;  /* 0x0000002600297308 */ /* 0x000e240000001000 */
[----:B0-----:R-:W-:-:S04]  /*67a0*/  FFMA R0, R38, R41, -1 ;  /* 0xbf80000026007423 */ /* 0x001fc80000000029 */
[----:B------:R-:W-:-:S04]  /*67b0*/  FADD.FTZ R0, -R0, -RZ ;  /* 0x800000ff00007221 */ /* 0x000fc80000010100 */
[----:B------:R-:W-:-:S07]  /*67c0*/  FFMA R41, R41, R0, R41 ;  /* 0x0000000029297223 */ /* 0x000fce0000000029 */
.L_x_22701:
[----:B------:R-:W-:Y:S05]  /*67d0*/  BSYNC B1 ;  /* 0x0000000000017941 */ /* 0x000fea0003800000 */
.L_x_22699:
[----:B------:R-:W-:Y:S01]  /*67e0*/  FADD R0, -R41, 1 ;  /* 0x3f80000029007421 */ /* 0x000fe20000000100 */
[----:B------:R-:W-:Y:S01]  /*67f0*/  LOP3.LUT R8, R8, 0x3, RZ, 0xfc, !PT ;  /* 0x0000000308087812 */ /* 0x000fe200078efcff */
[----:B------:R-:W-:Y:S01]  /*6800*/  BSSY B0, `(.L_x_22702) ;  /* 0x0000039000007945 */ /* 0x000fe20003800000 */
[----:B------:R-:W-:Y:S01]  /*6810*/  FMNMX R13, R13, |R16|, !PT ;  /* 0x400000100d0d7209 */ /* 0x000fe20007800000 */
[----:B------:R-:W-:Y:S01]  /*6820*/  FMUL R0, R0, R41 ;  /* 0x0000002900007220 */ /* 0x000fe20000400000 */
[----:B------:R-:W-:Y:S01]  /*6830*/  ISETP.GE.U32.AND P0, PT, R8, R5, PT ;  /* 0x000000050800720c */ /* 0x000fe20003f06070 */
[----:B------:R-:W-:Y:S01]  /*6840*/  FMUL R16, R16, R11 ;  /* 0x0000000b10107220 */ /* 0x000fe20000400000 */
[----:B------:R-:W-:Y:S01]  /*6850*/  FMNMX R13, |R22|, R13, !PT ;  /* 0x0000000d160d7209 */ /* 0x000fe20007800200 */
[----:B------:R-:W-:Y:S01]  /*6860*/  FFMA R0, R9, R0, R41 ;  /* 0x0000000009007223 */ /* 0x000fe20000000029 */
[----:B------:R-:W-:Y:S01]  /*6870*/  ISETP.GE.U32.OR P0, PT, R18, R7, P0 ;  /* 0x000000071200720c */ /* 0x000fe20000706470 */
[----:B------:R-:W-:Y:S01]  /*6880*/  FMUL R22, R22, R11 ;  /* 0x0000000b16167220 */ /* 0x000fe20000400000 */
[----:B------:R-:W-:Y:S01]  /*6890*/  F2FP.SATFINITE.E4M3.F32.PACK_AB_MERGE_C R16, RZ, R16, RZ ;  /* 0x00000010ff10723e */ /* 0x000fe200048070ff */
[----:B------:R-:W-:Y:S01]  /*68a0*/  FMUL R8, R19, R0 ;  /* 0x0000000013087220 */ /* 0x000fe20000400000 */
[C---:B------:R-:W-:Y:S01]  /*68b0*/  FMNMX R19, |R26|.reuse, R13, !PT ;  /* 0x0000000d1a137209 */ /* 0x040fe20007800200 */
[-C--:B------:R-:W-:Y:S01]  /*68c0*/  FMUL R26, R26, R11.reuse ;  /* 0x0000000b1a1a7220 */ /* 0x080fe20000400000 */
[-C--:B------:R-:W-:Y:S01]  /*68d0*/  FMUL R0, R32, R11.reuse ;  /* 0x0000000b20007220 */ /* 0x080fe20000400000 */
[----:B------:R-:W-:Y:S01]  /*68e0*/  F2FP.SATFINITE.E4M3.F32.PACK_AB_MERGE_C R23, RZ, R22, RZ ;  /* 0x00000016ff17723e */ /* 0x000fe200048070ff */
[----:B------:R-:W-:Y:S01]  /*68f0*/  FMUL R18, R6, R11 ;  /* 0x0000000b06127220 */ /* 0x000fe20000400000 */
[----:B------:R-:W-:Y:S01]  /*6900*/  FMNMX R37, |R32|, R19, !PT ;  /* 0x0000001320257209 */ /* 0x000fe20007800200 */
[----:B------:R-:W0:Y:S01]  /*6910*/  S2R R9, SR_CTAID.X ;  /* 0x0000000000097919 */ /* 0x000e220000002500 */
[----:B------:R-:W-:-:S02]  /*6920*/  F2FP.SATFINITE.E4M3.F32.PACK_AB_MERGE_C R33, RZ, R26, RZ ;  /* 0x0000001aff21723e */ /* 0x000fc400048070ff */
[----:B------:R-:W-:Y:S02]  /*6930*/  F2FP.SATFINITE.E4M3.F32.PACK_AB_MERGE_C R38, RZ, R0, RZ ;  /* 0x00000000ff26723e */ /* 0x000fe400048070ff */
[----:B------:R-:W-:Y:S02]  /*6940*/  LOP3.LUT R0, R16, 0xff, RZ, 0xc0, !PT ;  /* 0x000000ff10007812 */ /* 0x000fe400078ec0ff */
[----:B------:R-:W-:Y:S02]  /*6950*/  @!P0 PRMT R27, R23, 0x7604, R16 ;  /* 0x00007604171b8816 */ /* 0x000fe40000000010 */
[----:B------:R-:W-:Y:S02]  /*6960*/  LOP3.LUT R13, R33, 0xffff, RZ, 0xc0, !PT ;  /* 0x0000ffff210d7812 */ /* 0x000fe400078ec0ff */
[----:B------:R-:W-:Y:S02]  /*6970*/  LOP3.LUT R16, R23, 0xff, RZ, 0xc0, !PT ;  /* 0x000000ff17107812 */ /* 0x000fe400078ec0ff */
[----:B------:R-:W-:-:S02]  /*6980*/  LOP3.LUT R23, R38, 0xffff, RZ, 0xc0, !PT ;  /* 0x0000ffff26177812 */ /* 0x000fc400078ec0ff */
[----:B------:R-:W-:Y:S02]  /*6990*/  PRMT R13, R13, 0x7604, R0 ;  /* 0x000076040d0d7816 */ /* 0x000fe40000000000 */
[----:B------:R-:W-:Y:S02]  /*69a0*/  PRMT R0, R23, 0x7604, R16 ;  /* 0x0000760417007816 */ /* 0x000fe40000000010 */
[C---:B------:R-:W-:Y:S02]  /*69b0*/  @!P0 IADD3 R23, P3, R24.reuse, R20, RZ ;  /* 0x0000001418178210 */ /* 0x040fe40007f7e0ff */
[----:B------:R-:W-:Y:S02]  /*69c0*/  F2FP.SATFINITE.E4M3.F32.PACK_AB_MERGE_C R41, RZ, R18, RZ ;  /* 0x00000012ff29723e */ /* 0x000fe400048070ff */
[-C--:B------:R-:W-:Y:S02]  /*69d0*/  @!P0 LEA R18, P2, R24, R14.reuse, 0x1 ;  /* 0x0000000e18128211 */ /* 0x080fe400078408ff */
[----:B------:R-:W-:Y:S01]  /*69e0*/  @!P0 IADD3.X R26, R25, R21, RZ, P3, !PT ;  /* 0x00000015191a8210 */ /* 0x000fe20001ffe4ff */
[----:B------:R-:W-:Y:S01]  /*69f0*/  IMAD.U32 R16, R41, 0x10000, RZ ;  /* 0x0001000029107824 */ /* 0x000fe200078e00ff */
[----:B------:R-:W-:-:S02]  /*6a00*/  @!P0 LEA R22, P3, R23, R14, 0x1 ;  /* 0x0000000e17168211 */ /* 0x000fc400078608ff */
[-C--:B------:R-:W-:Y:S02]  /*6a10*/  @!P0 LEA.HI.X R19, R24, R15.reuse, R25, 0x1, P2 ;  /* 0x0000000f18138211 */ /* 0x080fe400010f0c19 */
[----:B------:R-:W-:Y:S02]  /*6a20*/  @!P0 PRMT R33, R38, 0x7604, R33 ;  /* 0x0000760426218816 */ /* 0x000fe40000000021 */
[----:B------:R-:W-:Y:S01]  /*6a30*/  @!P0 LEA.HI.X R23, R23, R15, R26, 0x1, P3 ;  /* 0x0000000f17178211 */ /* 0x000fe200018f0c1a */
[----:B------:R1:W-:Y:S01]  /*6a40*/  @!P0 STG.E.U16 desc[UR10][R18.64], R27 ;  /* 0x0000001b12008986 */ /* 0x0003e2000c10150a */
[----:B------:R-:W-:Y:S01]  /*6a50*/  ISETP.GE.U32.AND P1, PT, R4, R7, PT ;  /* 0x000000070400720c */ /* 0x000fe20003f26070 */
[----:B------:R-:W-:Y:S01]  /*6a60*/  FMUL R26, R8, R11 ;  /* 0x0000000b081a7220 */ /* 0x000fe20000400000 */
[----:B------:R-:W-:Y:S01]  /*6a70*/  LOP3.LUT R35, R13, 0xffff, RZ, 0xc0, !PT ;  /* 0x0000ffff0d237812 */ /* 0x000fe200078ec0ff */
[----:B------:R-:W2:Y:S01]  /*6a80*/  S2R R7, SR_TID.X ;  /* 0x0000000000077919 */ /* 0x000ea20000002100 */
[----:B------:R-:W-:Y:S01]  /*6a90*/  FMNMX R13, |R6|, R37, !PT ;  /* 0x00000025060d7209 */ /* 0x000fe20007800200 */
[-C--:B------:R-:W-:Y:S01]  /*6aa0*/  FMUL R6, R34, R11.reuse ;  /* 0x0000000b22067220 */ /* 0x080fe20000400000 */
[----:B------:R-:W-:Y:S01]  /*6ab0*/  LOP3.LUT R35, R35, 0xff0000, R16, 0xf8, !PT ;  /* 0x00ff000023237812 */ /* 0x000fe200078ef810 */
[----:B------:R1:W-:Y:S01]  /*6ac0*/  @!P0 STG.E.U16 desc[UR10][R22.64], R33 ;  /* 0x0000002116008986 */ /* 0x0003e2000c10150a */
[----:B------:R-:W-:-:S02]  /*6ad0*/  FMUL R16, R36, R11 ;  /* 0x0000000b24107220 */ /* 0x000fc40000400000 */
[----:B------:R-:W-:Y:S01]  /*6ae0*/  F2FP.SATFINITE.E4M3.F32.PACK_AB_MERGE_C R32, RZ, R6, RZ ;  /* 0x00000006ff20723e */ /* 0x000fe200048070ff */
[----:B0-----:R-:W-:Y:S06]  /*6af0*/  @P0 BRA `(.L_x_22703) ;  /* 0x0000000000240947 */ /* 0x001fec0003800000 */
        /* <DEDUP_REMOVED lines=9> */
.L_x_22703:
[----:B------:R-:W-:Y:S05]  /*6b90*/  BSYNC B0 ;  /* 0x0000000000007941 */ /* 0x000fea0003800000 */
.L_x_22702:
[----:B------:R-:W-:Y:S01]  /*6ba0*/  BSSY B0, `(.L_x_22704) ;  /* 0x000000b000007945 */ /* 0x000fe20003800000 */
[----:B01----:R-:W-:Y:S02]  /*6bb0*/  F2FP.SATFINITE.E4M3.F32.PACK_AB_MERGE_C R23, RZ, R16, RZ ;  /* 0x00000010ff17723e */ /* 0x003fe400048070ff */
[----:B------:R-:W-:Y:S01]  /*6bc0*/  F2FP.SATFINITE.E4M3.F32.PACK_AB_MERGE_C R6, RZ, R26, RZ ;  /* 0x0000001aff06723e */ /* 0x000fe200048070ff */
[----:B------:R-:W-:Y:S06]  /*6bd0*/  @P0 BRA `(.L_x_22705) ;  /* 0x00000000001c0947 */ /* 0x000fec0003800000 */
[----:B------:R-:W-:-:S04]  /*6be0*/  IMAD.WIDE.U32 R24, R20, 0x3, R24 ;  /* 0x0000000314187825 */ /* 0x000fc800078e0018 */
[----:B------:R-:W-:Y:S01]  /*6bf0*/  IMAD R19, R21, 0x3, RZ ;  /* 0x0000000315137824 */ /* 0x000fe200078e02ff */
[----:B------:R-:W-:-:S03]  /*6c00*/  LEA R14, P0, R24, R14, 0x1 ;  /* 0x0000000e180e7211 */ /* 0x000fc600078008ff */
[----:B------:R-:W-:Y:S01]  /*6c10*/  IMAD.IADD R16, R19, 0x1, R25 ;  /* 0x0000000113107824 */ /* 0x000fe200078e0219 */
[----:B------:R-:W-:-:S04]  /*6c20*/  PRMT R19, R6, 0x7604, R23 ;  /* 0x0000760406137816 */ /* 0x000fc80000000017 */
[----:B------:R-:W-:-:S05]  /*6c30*/  LEA.HI.X R15, R24, R15, R16, 0x1, P0 ;  /* 0x0000000f180f7211 */ /* 0x000fca00000f0c10 */
[----:B------:R0:W-:Y:S02]  /*6c40*/  STG.E.U16 desc[UR10][R14.64], R19 ;  /* 0x000000130e007986 */ /* 0x0001e4000c10150a */
.L_x_22705:
[----:B------:R-:W-:Y:S05]  /*6c50*/  BSYNC B0 ;  /* 0x0000000000007941 */ /* 0x000fea0003800000 */
.L_x_22704:
[----:B------:R-:W1:Y:S01]  /*6c60*/  S2UR UR5, SR_CgaCtaId ;  /* 0x00000000000579c3 */ /* 0x000e620000008800 */
[----:B0-----:R-:W-:Y:S01]  /*6c70*/  LOP3.LUT R15, R0, 0xffff, RZ, 0xc0, !PT ;  /* 0x0000ffff000f7812 */ /* 0x001fe200078ec0ff */
[----:B------:R-:W-:Y:S01]  /*6c80*/  ULDC.64 UR8, c[0x0][0x258] ;  /* 0x0000960000087ab9 */ /* 0x000fe20000000a00 */
[----:B--2---:R-:W-:Y:S01]  /*6c90*/  SHF.R.U32.HI R0, RZ, 0x3, R7 ;  /* 0x00000003ff007819 */ /* 0x004fe20000011607 */
[----:B------:R-:W-:Y:S01]  /*6ca0*/  UIADD3 UR8, UP0, UR8, 0x3f, URZ ;  /* 0x0000003f08087890 */ /* 0x000fe2000ff1e03f */
[----:B------:R-:W-:Y:S01]  /*6cb0*/  LOP3.LUT R14, R23, 0xffff, RZ, 0xc0, !PT ;  /* 0x0000ffff170e7812 */ /* 0x000fe200078ec0ff */
[----:B------:R-:W-:Y:S01]  /*6cc0*/  UMOV UR4, 0x400 ;  /* 0x0000040000047882 */ /* 0x000fe20000000000 */
[----:B------:R-:W-:Y:S01]  /*6cd0*/  LOP3.LUT R0, R0, 0x1ffffffc, RZ, 0xc0, !PT ;  /* 0x1ffffffc00007812 */ /* 0x000fe200078ec0ff */
[----:B------:R-:W-:Y:S01]  /*6ce0*/  UIADD3 UR4, UR4, 0x20, URZ ;  /* 0x0000002004047890 */ /* 0x000fe2000fffe03f */
[----:B------:R-:W-:Y:S01]  /*6cf0*/  SHF.L.U32 R16, R32, 0x10, RZ ;  /* 0x0000001020107819 */ /* 0x000fe200000006ff */
[----:B------:R-:W-:Y:S01]  /*6d00*/  UIADD3.X UR9, URZ, UR9, URZ, UP0, !UPT ;  /* 0x000000093f097290 */ /* 0x000fe200087fe43f */
[----:B------:R-:W-:Y:S01]  /*6d10*/  IMAD R24, R14, 0x1000000, R35 ;  /* 0x010000000e187824 */ /* 0x000fe200078e0223 */
[----:B------:R-:W-:Y:S01]  /*6d20*/  IADD3 R14, -R0, R7, RZ ;  /* 0x00000007000e7210 */ /* 0x000fe20007ffe1ff */
[----:B------:R-:W-:Y:S01]  /*6d30*/  ULDC.64 UR6, c[0x0][0x260] ;  /* 0x0000980000067ab9 */ /* 0x000fe20000000a00 */
[----:B------:R-:W-:Y:S01]  /*6d40*/  USHF.R.U64 UR8, UR8, 0x6, UR9 ;  /* 0x0000000608087899 */ /* 0x000fe20008001209 */
[----:B------:R-:W-:Y:S01]  /*6d50*/  IMAD R3, R3, UR6, RZ ;  /* 0x0000000603037c24 */ /* 0x000fe2000f8e02ff */
[----:B------:R-:W-:Y:S01]  /*6d60*/  IADD3 R18, R14, 0x1e, RZ ;  /* 0x0000001e0e127810 */ /* 0x000fe20007ffe0ff */
[----:B------:R-:W-:Y:S01]  /*6d70*/  ULDC UR12, c[0x0][0x0] ;  /* 0x00000000000c7ab9 */ /* 0x000fe20000000800 */
[----:B------:R-:W-:Y:S01]  /*6d80*/  FMNMX R13, |R34|, R13, !PT ;  /* 0x0000000d220d7209 */ /* 0x000fe20007800200 */
[----:B------:R-:W-:Y:S01]  /*6d90*/  IMAD R9, R9, UR12, RZ ;  /* 0x0000000c09097c24 */ /* 0x000fe2000f8e02ff */
[----:B------:R-:W-:Y:S01]  /*6da0*/  LOP3.LUT R33, R18, 0x1f, RZ, 0xc0, !PT ;  /* 0x0000001f12217812 */ /* 0x000fe200078ec0ff */
[----:B------:R-:W-:Y:S01]  /*6db0*/  IMAD.WIDE.U32 R18, R30, UR8, RZ ;  /* 0x000000081e127c25 */ /* 0x000fe2000f8e00ff */
[----:B------:R-:W-:Y:S01]  /*6dc0*/  SHF.R.U32.HI R22, RZ, 0x8, R7 ;  /* 0x00000008ff167819 */ /* 0x000fe20000011607 */
[----:B------:R-:W-:Y:S01]  /*6dd0*/  ULDC.64 UR12, c[0x0][0x228] ;  /* 0x00008a00000c7ab9 */ /* 0x000fe20000000a00 */
[----:B-1----:R-:W-:Y:S01]  /*6de0*/  ULEA UR4, UR5, UR4, 0x18 ;  /* 0x0000000405047291 */ /* 0x002fe2000f8ec03f */
[----:B------:R-:W-:Y:S01]  /*6df0*/  LOP3.LUT R16, R15, 0xff0000, R16, 0xf8, !PT ;  /* 0x00ff00000f107812 */ /* 0x000fe200078ef810 */
[----:B------:R-:W-:Y:S01]  /*6e00*/  USHF.R.U32.HI UR5, URZ, 0x6, UR9 ;  /* 0x000000063f057899 */ /* 0x000fe20008011609 */
[----:B------:R-:W-:Y:S01]  /*6e10*/  LEA R20, P0, R18, R20, 0x5 ;  /* 0x0000001412147211 */ /* 0x000fe200078028ff */
[----:B------:R-:W-:Y:S01]  /*6e20*/  IMAD R27, R2, UR7, R3 ;  /* 0x00000007021b7c24 */ /* 0x000fe2000f8e0203 */
[----:B------:R-:W-:Y:S01]  /*6e30*/  FMNMX R15, |R36|, R13, !PT ;  /* 0x0000000d240f7209 */ /* 0x000fe20007800200 */
[----:B------:R-:W-:Y:S01]  /*6e40*/  IMAD.WIDE.U32 R2, R2, UR6, RZ ;  /* 0x0000000602027c25 */ /* 0x000fe2000f8e00ff */
[----:B------:R-:W-:Y:S01]  /*6e50*/  LOP3.LUT R13, R14, 0x1f, RZ, 0xc0, !PT ;  /* 0x0000001f0e0d7812 */ /* 0x000fe200078ec0ff */
[----:B------:R-:W-:Y:S01]  /*6e60*/  USHF.R.U64 UR6, UR6, 0x2, UR7 ;  /* 0x0000000206067899 */ /* 0x000fe20008001207 */
[----:B------:R-:W-:Y:S01]  /*6e70*/  LEA.HI R22, R9, R22, RZ, 0x18 ;  /* 0x0000001609167211 */ /* 0x000fe200078fc0ff */
[----:B------:R-:W-:Y:S01]  /*6e80*/  IMAD R23, R30, UR5, RZ ;  /* 0x000000051e177c24 */ /* 0x000fe2000f8e02ff */
[----:B------:R-:W-:Y:S01]  /*6e90*/  SHF.L.U32 R25, R2, 0x1, RZ ;  /* 0x0000000102197819 */ /* 0x000fe200000006ff */
[----:B------:R-:W-:Y:S01]  /*6ea0*/  IMAD.IADD R27, R3, 0x1, R27 ;  /* 0x00000001031b7824 */ /* 0x000fe200078e021b */
[----:B------:R-:W-:Y:S01]  /*6eb0*/  USHF.R.U32.HI UR7, URZ, 0x2, UR7 ;  /* 0x000000023f077899 */ /* 0x000fe20008011607 */
[----:B------:R-:W-:Y:S01]  /*6ec0*/  IMAD R23, R31, UR8, R23 ;  /* 0x000000081f177c24 */ /* 0x000fe2000f8e0217 */
[----:B------:R-:W-:Y:S01]  /*6ed0*/  USHF.L.U32 UR5, UR6, 0x1, URZ ;  /* 0x0000000106057899 */ /* 0x000fe2000800063f */
[----:B------:R-:W-:Y:S01]  /*6ee0*/  VIADD R3, R14, 0xffffffff ;  /* 0xffffffff0e037836 */ /* 0x000fe20000000000 */
[----:B------:R-:W-:Y:S01]  /*6ef0*/  SHF.L.U64.HI R27, R2, 0x1, R27 ;  /* 0x00000001021b7819 */ /* 0x000fe2000001021b */
[----:B------:R-:W-:Y:S01]  /*6f00*/  IMAD R13, R12, 0x21, R13 ;  /* 0x000000210c0d7824 */ /* 0x000fe200078e020d */
[----:B------:R-:W-:Y:S01]  /*6f10*/  IADD3 R23, R19, R23, RZ ;  /* 0x0000001713177210 */ /* 0x000fe20007ffe0ff */
[----:B------:R-:W-:Y:S01]  /*6f20*/  VIADD R9, R14, 0x1d ;  /* 0x0000001d0e097836 */ /* 0x000fe20000000000 */
[----:B------:R-:W-:Y:S01]  /*6f30*/  LOP3.LUT R19, RZ, R20, RZ, 0x33, !PT ;  /* 0x00000014ff137212 */ /* 0x000fe200078e33ff */
[----:B------:R-:W-:Y:S01]  /*6f40*/  USHF.L.U64.HI UR8, UR6, 0x1, UR7 ;  /* 0x0000000106087899 */ /* 0x000fe20008010207 */
[----:B------:R-:W-:Y:S01]  /*6f50*/  LEA.HI.X R18, R18, R21, R23, 0x5, P0 ;  /* 0x0000001512127211 */ /* 0x000fe200000f2c17 */
[----:B------:R-:W-:Y:S01]  /*6f60*/  BSSY B0, `(.L_x_22706) ;  /* 0x0000092000007945 */ /* 0x000fe20003800000 */
[----:B------:R-:W-:-:S02]  /*6f70*/  LEA R22, P3, R22, R19, 0x5 ;  /* 0x0000001316167211 */ /* 0x000fc400078628ff */
[----:B------:R-:W-:Y:S02]  /*6f80*/  LOP3.LUT R19, R6, 0xffff, RZ, 0xc0, !PT ;  /* 0x0000ffff06137812 */ /* 0x000fe400078ec0ff */
[----:B------:R-:W-:Y:S02]  /*6f90*/  LOP3.LUT R6, RZ, R18, RZ, 0x33, !PT ;  /* 0x00000012ff067212 */ /* 0x000fe400078e33ff */
[----:B------:R-:W-:Y:S02]  /*6fa0*/  LOP3.LUT R3, R3, 0x1f, RZ, 0xc0, !PT ;  /* 0x0000001f03037812 */ /* 0x000fe400078ec0ff */
[----:B------:R-:W-:Y:S01]  /*6fb0*/  LEA R2, R13, UR4, 0x2 ;  /* 0x000000040d027c11 */ /* 0x000fe2000f8e10ff */
[----:B------:R-:W-:Y:S01]  /*6fc0*/  IMAD.X R6, RZ, RZ, R6, P3 ;  /* 0x000000ffff067224 */ /* 0x000fe200018e0606 */
[----:B------:R-:W-:Y:S01]  /*6fd0*/  LOP3.LUT R13, R9, 0x1f, RZ, 0xc0, !PT ;  /* 0x0000001f090d7812 */ /* 0x000fe200078ec0ff */
[----:B------:R-:W-:Y:S01]  /*6fe0*/  IMAD R3, R12, 0x21, R3 ;  /* 0x000000210c037824 */ /* 0x000fe200078e0203 */
[----:B------:R-:W-:Y:S01]  /*6ff0*/  ISETP.GT.U32.AND P0, PT, R22, -0x21, PT ;  /* 0xffffffdf1600780c */ /* 0x000fe20003f04070 */
[----:B------:R-:W-:Y:S01]  /*7000*/  IMAD R9, R12, 0x21, R33 ;  /* 0x000000210c097824 */ /* 0x000fe200078e0221 */
[----:B------:R-:W-:Y:S01]  /*7010*/  LEA R20, P2, R30, R25, 0x2 ;  /* 0x000000191e147211 */ /* 0x000fe200078410ff */
[----:B------:R-:W-:Y:S01]  /*7020*/  IMAD R13, R12, 0x21, R13 ;  /* 0x000000210c0d7824 */ /* 0x000fe200078e020d */
[----:B------:R-:W-:Y:S01]  /*7030*/  ISETP.GT.U32.AND.EX P0, PT, R6, -0x1, PT, P0 ;  /* 0xffffffff0600780c */ /* 0x000fe20003f04100 */
[----:B------:R-:W-:Y:S01]  /*7040*/  STS [R2], R28 ;  /* 0x0000001c02007388 */ /* 0x000fe20000000800 */
[----:B------:R-:W-:-:S02]  /*7050*/  LEA R3, R3, UR4, 0x2 ;  /* 0x0000000403037c11 */ /* 0x000fc4000f8e10ff */
[----:B------:R-:W-:Y:S02]  /*7060*/  LEA R9, R9, UR4, 0x2 ;  /* 0x0000000409097c11 */ /* 0x000fe4000f8e10ff */
[----:B------:R-:W-:Y:S01]  /*7070*/  LEA R16, R19, R16, 0x18 ;  /* 0x0000001013107211 */ /* 0x000fe200078ec0ff */
[----:B------:R-:W-:Y:S01]  /*7080*/  STS [R3], R40 ;  /* 0x0000002803007388 */ /* 0x000fe20000000800 */
[----:B------:R-:W-:Y:S02]  /*7090*/  LEA R13, R13, UR4, 0x2 ;  /* 0x000000040d0d7c11 */ /* 0x000fe4000f8e10ff */
[----:B------:R-:W-:Y:S01]  /*70a0*/  SEL R19, R22, 0xffffffdf, P0 ;  /* 0xffffffdf16137807 */ /* 0x000fe20000000000 */
[----:B------:R0:W-:Y:S01]  /*70b0*/  STS [R9], R10 ;  /* 0x0000000a09007388 */ /* 0x0001e20000000800 */
[----:B------:R-:W-:Y:S02]  /*70c0*/  LEA.HI.X R31, R30, R27, R31, 0x2, P2 ;  /* 0x0000001b1e1f7211 */ /* 0x000fe400010f141f */
[----:B------:R-:W-:Y:S01]  /*70d0*/  LEA R6, P0, R20, UR12, 0x5 ;  /* 0x0000000c14067c11 */ /* 0x000fe2000f8028ff */
[----:B------:R1:W-:Y:S01]  /*70e0*/  STS [R13], R24 ;  /* 0x000000180d007388 */ /* 0x0003e20000000800 */
[----:B------:R-:W-:-:S02]  /*70f0*/  LOP3.LUT R19, RZ, R19, RZ, 0x33, !PT ;  /* 0x00000013ff137212 */ /* 0x000fc400078e33ff */
[----:B------:R-:W-:Y:S02]  /*7100*/  SHF.R.U32.HI R18, RZ, 0x2, R7 ;  /* 0x00000002ff127819 */ /* 0x000fe40000011607 */
[----:B------:R-:W-:Y:S01]  /*7110*/  LEA.HI.X R7, R20, UR13, R31, 0x5, P0 ;  /* 0x0000000d14077c11 */ /* 0x000fe200080f2c1f */
[----:B0-----:R-:W-:Y:S01]  /*7120*/  IMAD.IADD R10, R19, 0x1, -R4 ;  /* 0x00000001130a7824 */ /* 0x001fe200078e0a04 */
[----:B------:R-:W-:Y:S02]  /*7130*/  FMNMX R8, |R8|, R15, !PT ;  /* 0x0000000f08087209 */ /* 0x000fe40007800200 */
[----:B------:R-:W-:Y:S01]  /*7140*/  LOP3.LUT R18, R18, 0x38, RZ, 0xc0, !PT ;  /* 0x0000003812127812 */ /* 0x000fe200078ec0ff */
[----:B------:R-:W-:Y:S06]  /*7150*/  BAR.SYNC.DEFER_BLOCKING 0x0 ;  /* 0x0000000000007b1d */ /* 0x000fec0000010000 */
[----:B-1----:R-:W-:Y:S05]  /*7160*/  @P1 BRA `(.L_x_22707) ;  /* 0x0000000400c41947 */ /* 0x002fea0003800000 */
        /* <DEDUP_REMOVED lines=17> */
.L_x_22710:
        /* <DEDUP_REMOVED lines=42> */
[----:B---3--:R-:W-:Y:S02]  /*7520*/  @!P4 IADD3.X R26, RZ, R32, RZ, P6, !PT ;  /* 0x00000020ff1ac210 */ /* 0x008fe400037fe4ff */
[----:B------:R-:W-:Y:S01]  /*7530*/  @!P4 LEA R24, P6, R25, R6, 0x2 ;  /* 0x000000061918c211 */ /* 0x000fe200078c10ff */
[----:B--2---:R0:W-:Y:S01]  /*7540*/  @!P5 STG.E desc[UR10][R20.64], R37 ;  /* 0x000000251400d986 */ /* 0x0041e2000c10190a */
[----:B------:R-:W-:-:S02]  /*7550*/  ISETP.NE.AND P3, PT, R28, RZ, PT ;  /* 0x000000ff1c00720c */ /* 0x000fc40003f65270 */
[----:B------:R-:W-:Y:S02]  /*7560*/  @!P4 LEA.HI.X R25, R25, R7, R26, 0x2, P6 ;  /* 0x000000071919c211 */ /* 0x000fe400030f141a */
[----:B------:R-:W-:Y:S02]  /*7570*/  IADD3 R26, R34, 0x1f, RZ ;  /* 0x0000001f221a7810 */ /* 0x000fe40007ffe0ff */
[----:B------:R-:W-:Y:S01]  /*7580*/  IADD3.X R32, R32, UR8, RZ, P2, !PT ;  /* 0x0000000820207c10 */ /* 0x000fe200097fe4ff */
[----:B----4-:R0:W-:Y:S06]  /*7590*/  @!P4 STG.E desc[UR10][R24.64], R41 ;  /* 0x000000291800c986 */ /* 0x0101ec000c10190a */
[----:B------:R-:W-:Y:S05]  /*75a0*/  @P3 BRA `(.L_x_22710) ;  /* 0xfffffffc00343947 */ /* 0x000fea000383ffff */
.L_x_22709:
[----:B------:R-:W-:Y:S05]  /*75b0*/  BSYNC B1 ;  /* 0x0000000000017941 */ /* 0x000fea0003800000 */
.L_x_22708:
        /* <DEDUP_REMOVED lines=15> */
.L_x_22712:
[----:B------:R-:W-:Y:S05]  /*76b0*/  BSYNC B1 ;  /* 0x0000000000017941 */ /* 0x000fea0003800000 */
.L_x_22711:
[----:B------:R-:W-:Y:S01]  /*76c0*/  IADD3.X R32, R32, UR8, RZ, P3, !PT ;  /* 0x0000000820207c10 */ /* 0x000fe20009ffe4ff */
[----:B------:R-:W-:Y:S06]  /*76d0*/  @!P2 BRA `(.L_x_22707) ;  /* 0x000000000068a947 */ /* 0x000fec0003800000 */
[----:B0-----:R-:W0:Y:S01]  /*76e0*/  S2R R15, SR_TID.X ;  /* 0x00000000000f7919 */ /* 0x001e220000002100 */
[----:B------:R-:W-:Y:S01]  /*76f0*/  IADD3 R14, R26, -0x1, RZ ;  /* 0xffffffff1a0e7810 */ /* 0x000fe20007ffe0ff */
[----:B------:R-:W-:-:S03]  /*7700*/  IMAD R27, R12, 0x21, R27 ;  /* 0x000000210c1b7824 */ /* 0x000fc600078e021b */
[----:B------:R-:W-:-:S04]  /*7710*/  LOP3.LUT R14, R14, 0x1f, RZ, 0xc0, !PT ;  /* 0x0000001f0e0e7812 */ /* 0x000fc800078ec0ff */
[----:B------:R-:W-:Y:S02]  /*7720*/  ISETP.GE.U32.AND P0, PT, R14, R5, PT ;  /* 0x000000050e00720c */ /* 0x000fe40003f06070 */
[----:B0-----:R-:W-:-:S04]  /*7730*/  SHF.R.U32.HI R15, RZ, 0x3, R15 ;  /* 0x00000003ff0f7819 */ /* 0x001fc8000001160f */
[----:B------:R-:W-:-:S07]  /*7740*/  LOP3.LUT R20, R15, 0x1c, RZ, 0xc0, !PT ;  /* 0x0000001c0f147812 */ /* 0x000fce00078ec0ff */
[----:B------:R-:W-:Y:S01]  /*7750*/  @!P0 IADD3 R15, P2, R14, R23, RZ ;  /* 0x000000170e0f8210 */ /* 0x000fe20007f5e0ff */
[----:B------:R-:W-:-:S03]  /*7760*/  IMAD.IADD R27, R20, 0x1, R27 ;  /* 0x00000001141b7824 */ /* 0x000fc600078e021b */
[----:B------:R-:W-:Y:S02]  /*7770*/  @!P0 IADD3.X R20, RZ, R32, RZ, P2, !PT ;  /* 0x00000020ff148210 */ /* 0x000fe400017fe4ff */
[----:B------:R-:W-:Y:S02]  /*7780*/  @!P0 LEA R14, P2, R15, R6, 0x2 ;  /* 0x000000060f0e8211 */ /* 0x000fe400078410ff */
[----:B------:R-:W-:Y:S02]  /*7790*/  LEA R27, R27, UR4, 0x2 ;  /* 0x000000041b1b7c11 */ /* 0x000fe4000f8e10ff */
[----:B------:R-:W-:-:S03]  /*77a0*/  @!P0 LEA.HI.X R15, R15, R7, R20, 0x2, P2 ;  /* 0x000000070f0f8211 */ /* 0x000fc600010f1414 */
[----:B------:R-:W0:Y:S04]  /*77b0*/  @!P0 LDS R21, [R27+0x4] ;  /* 0x000004001b158984 */ /* 0x000e280000000800 */
        /* <DEDUP_REMOVED lines=12> */
.L_x_22707:
[----:B------:R-:W-:Y:S05]  /*7880*/  BSYNC B0 ;  /* 0x0000000000007941 */ /* 0x000fea0003800000 */
.L_x_22706:
        /* <DEDUP_REMOVED lines=12> */
[----:B--2---:R-:W-:-:S05]  /*7950*/  IADD3.X R2, RZ, RZ, RZ, P0, !PT ;  /* 0x000000ffff027210 */ /* 0x004fca00007fe4ff */
[----:B------:R-:W-:Y:S02]  /*7960*/  IMAD R9, R2, UR6, RZ ;  /* 0x0000000602097c24 */ /* 0x000fe4000f8e02ff */
[----:B------:R-:W-:-:S04]  /*7970*/  IMAD.WIDE.U32 R2, R18, UR6, RZ ;  /* 0x0000000612027c25 */ /* 0x000fc8000f8e00ff */
[----:B------:R-:W-:Y:S01]  /*7980*/  IMAD R9, R18, UR7, R9 ;  /* 0x0000000712097c24 */ /* 0x000fe2000f8e0209 */
[----:B------:R-:W-:Y:S06]  /*7990*/  @P1 BRA `(.L_x_22714) ;  /* 0x0000000400c81947 */ /* 0x000fec0003800000 */
[----:B------:R-:W2:Y:S01]  /*79a0*/  S2R R13, SR_TID.X ;  /* 0x00000000000d7919 */ /* 0x000ea20000002100 */
[C---:B01----:R-:W-:Y:S01]  /*79b0*/  VIADD R14, R10.reuse, 0xffffffff ;  /* 0xffffffff0a0e7836 */ /* 0x043fe20000000000 */
[----:B------:R-:W-:Y:S01]  /*79c0*/  BSSY B1, `(.L_x_22715) ;  /* 0x0000045000017945 */ /* 0x000fe20003800000 */
[----:B------:R-:W-:Y:S01]  /*79d0*/  IADD3 R22, R3, R9, RZ ;  /* 0x0000000903167210 */ /* 0x000fe20007ffe0ff */
[----:B------:R-:W-:Y:S01]  /*79e0*/  IMAD.MOV.U32 R20, RZ, RZ, R2 ;  /* 0x000000ffff147224 */ /* 0x000fe200078e0002 */
[----:B------:R-:W-:Y:S01]  /*79f0*/  LOP3.LUT R9, R10, 0x3, RZ, 0xc0, !PT ;  /* 0x000000030a097812 */ /* 0x000fe200078ec0ff */
[----:B------:R-:W-:Y:S01]  /*7a00*/  IMAD.MOV.U32 R3, RZ, RZ, 0x1 ;  /* 0x00000001ff037424 */ /* 0x000fe200078e00ff */
[----:B------:R-:W-:Y:S02]  /*7a10*/  ISETP.GE.U32.AND P0, PT, R14, 0x3, PT ;  /* 0x000000030e00780c */ /* 0x000fe40003f06070 */
[----:B------:R-:W-:Y:S02]  /*7a20*/  MOV R21, R4 ;  /* 0x0000000400157202 */ /* 0x000fe40000000f00 */
[----:B--2---:R-:W-:-:S04]  /*7a30*/  SHF.R.U32.HI R0, RZ, 0x3, R13 ;  /* 0x00000003ff007819 */ /* 0x004fc8000001160d */
[----:B------:R-:W-:-:S04]  /*7a40*/  LOP3.LUT R0, R0, 0x1ffffffc, RZ, 0xc0, !PT ;  /* 0x1ffffffc00007812 */ /* 0x000fc800078ec0ff */
[----:B------:R-:W-:Y:S01]  /*7a50*/  IADD3 R13, -R0, R13, RZ ;  /* 0x0000000d000d7210 */ /* 0x000fe20007ffe1ff */
[----:B------:R-:W-:Y:S06]  /*7a60*/  @!P0 BRA `(.L_x_22716) ;  /* 0x0000000000e88947 */ /* 0x000fec0003800000 */
[----:B------:R-:W-:Y:S01]  /*7a70*/  HFMA2.MMA R23, -RZ, RZ, 0, 0 ;  /* 0x00000000ff177435 */ /* 0x000fe200000001ff */
[----:B------:R-:W-:Y:S01]  /*7a80*/  BSSY B2, `(.L_x_22717) ;  /* 0x0000037000027945 */ /* 0x000fe20003800000 */
[----:B------:R-:W-:Y:S02]  /*7a90*/  IMAD.IADD R10, R10, 0x1, -R9 ;  /* 0x000000010a0a7824 */ /* 0x000fe400078e0a09 */
[----:B------:R-:W-:-:S07]  /*7aa0*/  IMAD.MOV.U32 R21, RZ, RZ, R4 ;  /* 0x000000ffff157224 */ /* 0x000fce00078e0004 */
.L_x_22718:
[C---:B0-----:R-:W-:Y:S01]  /*7ab0*/  IADD3 R2, R13.reuse, -0x1, RZ ;  /* 0xffffffff0d027810 */ /* 0x041fe20007ffe0ff */
[C---:B------:R-:W-:Y:S01]  /*7ac0*/  VIADD R3, R13.reuse, 0x1d ;  /* 0x0000001d0d037836 */ /* 0x040fe20000000000 */
[C---:B------:R-:W-:Y:S01]  /*7ad0*/  LOP3.LUT R14, R13.reuse, 0x1f, RZ, 0xc0, !PT ;  /* 0x0000001f0d0e7812 */ /* 0x040fe200078ec0ff */
[----:B------:R-:W-:Y:S01]  /*7ae0*/  VIADD R10, R10, 0xfffffffc ;  /* 0xfffffffc0a0a7836 */ /* 0x000fe20000000000 */
[----:B------:R-:W-:Y:S02]  /*7af0*/  IADD3 R13, R13, 0x1e, RZ ;  /* 0x0000001e0d0d7810 */ /* 0x000fe40007ffe0ff */
[----:B------:R-:W-:Y:S01]  /*7b00*/  LOP3.LUT R15, R2, 0x1f, RZ, 0xc0, !PT ;  /* 0x0000001f020f7812 */ /* 0x000fe200078ec0ff */
[----:B------:R-:W-:Y:S01]  /*7b10*/  IMAD R2, R12, 0x21, R21 ;  /* 0x000000210c027824 */ /* 0x000fe200078e0215 */
        /* <DEDUP_REMOVED lines=25> */
[----:B------:R-:W-:-:S02]  /*7cb0*/  IADD3 R21, P5, R20, UR5, RZ ;  /* 0x0000000514157c10 */ /* 0x000fc4000ffbe0ff */
[----:B---3--:R-:W-:Y:S02]  /*7cc0*/  @!P1 IADD3 R17, P4, R18, R20, RZ ;  /* 0x0000001412119210 */ /* 0x008fe40007f9e0ff */
[----:B------:R-:W-:Y:S02]  /*7cd0*/  IADD3.X R26, R22, UR8, RZ, P5, !PT ;  /* 0x00000008161a7c10 */ /* 0x000fe4000affe4ff */
[----:B------:R-:W-:Y:S01]  /*7ce0*/  @!P0 IADD3 R13, P5, R28, R21, RZ ;  /* 0x000000151c0d8210 */ /* 0x000fe20007fbe0ff */
[----:B------:R-:W-:Y:S01]  /*7cf0*/  @!P1 IMAD.X R22, RZ, RZ, R22, P4 ;  /* 0x000000ffff169224 */ /* 0x000fe200020e0616 */
[C---:B------:R-:W-:Y:S02]  /*7d00*/  @!P1 LEA R16, P4, R17.reuse, R6, 0x2 ;  /* 0x0000000611109211 */ /* 0x040fe400078810ff */
[----:B------:R-:W-:Y:S02]  /*7d10*/  @!P0 IADD3.X R20, RZ, R26, RZ, P5, !PT ;  /* 0x0000001aff148210 */ /* 0x000fe40002ffe4ff */
[----:B------:R-:W-:-:S02]  /*7d20*/  @!P1 LEA.HI.X R17, R17, R7, R22, 0x2, P4 ;  /* 0x0000000711119211 */ /* 0x000fc400020f1416 */
[C---:B------:R-:W-:Y:S01]  /*7d30*/  @!P0 LEA R18, P5, R13.reuse, R6, 0x2 ;  /* 0x000000060d128211 */ /* 0x040fe200078a10ff */
[----:B0-----:R0:W-:Y:S03]  /*7d40*/  @!P3 STG.E desc[UR10][R2.64], R25 ;  /* 0x000000190200b986 */ /* 0x0011e6000c10190a */
[----:B------:R-:W-:Y:S01]  /*7d50*/  @!P0 LEA.HI.X R19, R13, R7, R20, 0x2, P5 ;  /* 0x000000070d138211 */ /* 0x000fe200028f1414 */
[----:B-1----:R0:W-:Y:S01]  /*7d60*/  @!P2 STG.E desc[UR10][R14.64], R27 ;  /* 0x0000001b0e00a986 */ /* 0x0021e2000c10190a */
[----:B------:R-:W-:-:S03]  /*7d70*/  IADD3 R13, R28, 0x1f, RZ ;  /* 0x0000001f1c0d7810 */ /* 0x000fc60007ffe0ff */
        /* <DEDUP_REMOVED lines=8> */
.L_x_22717:
[----:B0-----:R-:W-:-:S07]  /*7e00*/  IADD3 R3, R24, 0x5, RZ ;  /* 0x0000000518037810 */ /* 0x001fce0007ffe0ff */
.L_x_22716:
[----:B------:R-:W-:Y:S05]  /*7e10*/  BSYNC B1 ;  /* 0x0000000000017941 */ /* 0x000fea0003800000 */
.L_x_22715:
        /* <DEDUP_REMOVED lines=17> */
.L_x_22720:
[----:B------:R-:W-:Y:S05]  /*7f30*/  BSYNC B1 ;  /* 0x0000000000017941 */ /* 0x000fea0003800000 */
.L_x_22719:
        /* <DEDUP_REMOVED lines=24> */
.L_x_22714:
[----:B------:R-:W-:Y:S05]  /*80c0*/  BSYNC B0 ;  /* 0x0000000000007941 */ /* 0x000fea0003800000 */
.L_x_22713:
        /* <DEDUP_REMOVED lines=42> */
.L_x_22731:
[----:B--2---:R-:W-:-:S07]  /*8370*/  FMNMX R5, R2, R5, !PT ;  /* 0x0000000502057209 */ /* 0x004fce0007800000 */
.L_x_22723:
[----:B------:R-:W-:Y:S05]  /*8380*/  BSYNC B0 ;  /* 0x0000000000007941 */ /* 0x000fea0003800000 */
.L_x_22722:
[----:B------:R-:W-:Y:S01]  /*8390*/  ISETP.NE.AND P0, PT, R6, RZ, PT ;  /* 0x000000ff0600720c */ /* 0x000fe20003f05270 */
[----:B------:R-:W-:-:S12]  /*83a0*/  BSSY B0, `(.L_x_22721) ;  /* 0x0000004000007945 */ /* 0x000fd80003800000 */
[----:B------:R-:W-:Y:S05]  /*83b0*/  @P0 BRA `(.L_x_22725) ;  /* 0x0000000000080947 */ /* 0x000fea0003800000 */
[----:B0-----:R-:W0:Y:S02]  /*83c0*/  LDC.64 R2, c[0x0][0x238] ;  /* 0x00008e00ff027b82 */ /* 0x001e240000000a00 */
[----:B0-----:R2:W-:Y:S02]  /*83d0*/  REDG.E.MAX.S32.STRONG.GPU desc[UR10][R2.64], R5 ;  /* 0x000000050200798e */ /* 0x0015e4000d10e38a */
.L_x_22725:
[----:B------:R-:W-:Y:S05]  /*83e0*/  BSYNC B0 ;  /* 0x0000000000007941 */ /* 0x000fea0003800000 */
.L_x_22721:
[----:B------:R-:W3:Y:S01]  /*83f0*/  S2R R0, SR_TID.X ;  /* 0x0000000000007919 */ /* 0x000ee20000002100 */
        /* <DEDUP_REMOVED lines=12> */
[----:B012---:R-:W-:Y:S05]  /*84c0*/  CALL.REL.NOINC `($__internal_511_$__cuda_sm20_rcp_rn_f32_slowpath) ;  /* 0x0000000400847944 */ /* 0x007fea0003c00000 */
[----:B------:R-:W-:Y:S05]  /*84d0*/  BRA `(.L_x_22727) ;  /* 0x0000000000107947 */ /* 0x000fea0003800000 */
.L_x_22726:
[----:B------:R-:W0:Y:S02]  /*84e0*/  MUFU.RCP R0, R11 ;  /* 0x0000000b00007308 */ /* 0x000e240000001000 */
[----:B0-2---:R-:W-:-:S04]  /*84f0*/  FFMA R2, R0, R11, -1 ;  /* 0xbf80000000027423 */ /* 0x005fc8000000000b */
[----:B------:R-:W-:-:S04]  /*8500*/  FADD.FTZ R41, -R2, -RZ ;  /* 0x800000ff02297221 */ /* 0x000fc80000010100 */
[----:B------:R-:W-:-:S07]  /*8510*/  FFMA R41, R0, R41, R0 ;  /* 0x0000002900297223 */ /* 0x000fce0000000000 */
.L_x_22727:
[----:B------:R-:W0:Y:S02]  /*8520*/  LDC.64 R2, c[0x0][0x240] ;  /* 0x00009000ff027b82 */ /* 0x000e240000000a00 */
[----:B0-----:R-:W-:Y:S01]  /*8530*/  STG.E desc[UR10][R2.64], R41 ;  /* 0x0000002902007986 */ /* 0x001fe2000c10190a */
[----:B------:R-:W-:Y:S05]  /*8540*/  EXIT ;  /* 0x000000000000794d */ /* 0x000fea0003800000 */
.L_x_22724:
[----:B------:R-:W-:Y:S01]  /*8550*/  HFMA2.MMA R7, -RZ, RZ, 0, 2.384185791015625e-07 ;  /* 0x00000004ff077435 */ /* 0x000fe200000001ff */
[----:B------:R-:W-:Y:S01]  /*8560*/  IMAD.MOV.U32 R9, RZ, RZ, 0x1f ;  /* 0x0000001fff097424 */ /* 0x000fe200078e00ff */
[----:B------:R-:W-:-:S09]  /*8570*/  MOV R4, 0xffffffff ;  /* 0xffffffff00047802 */ /* 0x000fd20000000f00 */
[----:B012---:R-:W-:Y:S05]  /*8580*/  WARPSYNC.COLLECTIVE R4, `(.L_x_22728) ;  /* 0x0000000004087348 */ /* 0x007fea0003c00000 */
[----:B--2---:R2:W3:Y:S02]  /*8590*/  SHFL.DOWN P0, R5, R0, R7, R9 ;  /* 0x0800000700057389 */ /* 0x0044e40000000009 */
[----:B0123--:R-:W-:Y:S01]  /*85a0*/  ENDCOLLECTIVE ;  /* 0x000000000000791b */ /* 0x00ffe20003800000 */
.L_x_22728:
[----:B------:R-:W-:Y:S02]  /*85b0*/  IMAD.MOV.U32 R7, RZ, RZ, 0x2 ;  /* 0x00000002ff077424 */ /* 0x000fe400078e00ff */
[----:B------:R-:W-:-:S05]  /*85c0*/  IMAD.MOV.U32 R3, RZ, RZ, R5 ;  /* 0x000000ffff037224 */ /* 0x000fca00078e0005 */
[----:B------:R-:W-:-:S04]  /*85d0*/  FMNMX R3, R3, R0, !PT ;  /* 0x0000000003037209 */ /* 0x000fc80007800000 */
[----:B------:R-:W-:-:S07]  /*85e0*/  MOV R0, R3 ;  /* 0x0000000300007202 */ /* 0x000fce0000000f00 */
[----:B------:R-:W-:Y:S05]  /*85f0*/  WARPSYNC.COLLECTIVE R4, `(.L_x_22729) ;  /* 0x0000000004087348 */ /* 0x000fea0003c00000 */
[----:B------:R0:W1:Y:S02]  /*8600*/  SHFL.DOWN P0, R5, R0, R7, R9 ;  /* 0x0800000700057389 */ /* 0x0000640000000009 */
[----:B01----:R-:W-:Y:S01]  /*8610*/  ENDCOLLECTIVE ;  /* 0x000000000000791b */ /* 0x003fe20003800000 */
.L_x_22729:
[----:B------:R-:W-:Y:S01]  /*8620*/  HFMA2.MMA R7, -RZ, RZ, 0, 5.9604644775390625e-08 ;  /* 0x00000001ff077435 */ /* 0x000fe200000001ff */
[----:B------:R-:W-:-:S04]  /*8630*/  MOV R2, R5 ;  /* 0x0000000500027202 */ /* 0x000fc80000000f00 */
[----:B------:R-:W-:-:S05]  /*8640*/  FMNMX R2, R3, R2, !PT ;  /* 0x0000000203027209 */ /* 0x000fca0007800000 */
[----:B------:R-:W-:-:S07]  /*8650*/  IMAD.MOV.U32 R0, RZ, RZ, R2 ;  /* 0x000000ffff007224 */ /* 0x000fce00078e0002 */
[----:B------:R-:W-:Y:S05]  /*8660*/  WARPSYNC.COLLECTIVE R4, `(.L_x_22730) ;  /* 0x0000000004087348 */ /* 0x000fea0003c00000 */
[----:B------:R0:W1:Y:S02]  /*8670*/  SHFL.DOWN P0, R5, R0, R7, R9 ;  /* 0x0800000700057389 */ /* 0x0000640000000009 */
[----:B01----:R-:W-:Y:S01]  /*8680*/  ENDCOLLECTIVE ;  /* 0x000000000000791b */ /* 0x003fe20003800000 */
.L_x_22730:
[----:B------:R-:W-:Y:S05]  /*8690*/  BRA `(.L_x_22731) ;  /* 0xfffffffc00347947 */ /* 0x000fea000383ffff */
        .weak           $__internal_510_$__cuda_sm20_div_u64
        .type           $__internal_510_$__cuda_sm20_div_u64,@function
        .size           $__internal_510_$__cuda_sm20_div_u64,($__internal_511_$__cuda_sm20_rcp_rn_f32_slowpath - $__internal_510_$__cuda_sm20_div_u64)
$__internal_510_$__cuda_sm20_div_u64:
        /* <DEDUP_REMOVED lines=67> */
[----:B------:R-:W-:Y:S06]  /*8ad0*/  RET.REL.NODEC R6 `(_ZN18transformer_engine6detail38cast_transpose_fused_kernel_notalignedILb0ELb1ELb0EfNS_16CTDBiasDActParamI13__nv_bfloat16S3_13__nv_fp8_e4m3fEELi2ELi4ENS_5EmptyEXadL_ZNS_6dqgeluIffEET_T0_RKS6_EEEEvT3_mmm) ;  /* 0xffffff7406487950 */ /* 0x000fec0003c3ffff */
        .weak           $__internal_511_$__cuda_sm20_rcp_rn_f32_slowpath
        .type           $__internal_511_$__cuda_sm20_rcp_rn_f32_slowpath,@function
        .size           $__internal_511_$__cuda_sm20_rcp_rn_f32_slowpath,(.L_x_34996 - $__internal_511_$__cuda_sm20_rcp_rn_f32_slowpath)
$__internal_511_$__cuda_sm20_rcp_rn_f32_slowpath:
        /* <DEDUP_REMOVED lines=15> */
.L_x_22733:
        /* <DEDUP_REMOVED lines=33> */
.L_x_22735:
[----:B------:R0:W1:Y:S02]  /*8de0*/  MUFU.RCP R41, R0 ;  /* 0x0000000000297308 */ /* 0x0000640000001000 */
.L_x_22734:
[----:B------:R-:W-:Y:S05]  /*8df0*/  BSYNC B0 ;  /* 0x0000000000007941 */ /* 0x000fea0003800000 */
.L_x_22732:
[----:B------:R-:W-:Y:S01]  /*8e00*/  HFMA2.MMA R49, -RZ, RZ, 0, 0 ;  /* 0x00000000ff317435 */ /* 0x000fe200000001ff */
[----:B------:R-:W-:-:S05]  /*8e10*/  IMAD.MOV.U32 R48, RZ, RZ, R46 ;  /* 0x000000ffff307224 */ /* 0x000fca00078e002e */
[----:B01----:R-:W-:Y:S05]  /*8e20*/  RET.REL.NODEC R48 `(_ZN18transformer_engine6detail38cast_transpose_fused_kernel_notalignedILb0ELb1ELb0EfNS_16CTDBiasDActParamI13__nv_bfloat16S3_13__nv_fp8_e4m3fEELi2ELi4ENS_5EmptyEXadL_ZNS_6dqgeluIffEET_T0_RKS6_EEEEvT3_mmm) ;  /* 0xffffff7030747950 */ /* 0x003fea0003c3ffff */
.L_x_22736:
        /* <DEDUP_REMOVED lines=13> */
.L_x_34996:


//--------------------- .text._ZN18transformer_engine6detail38cast_transpose_fused_kernel_notalignedILb0ELb1ELb0EfNS_16CTDBiasDActParamI13__nv_bfloat16S3_13__nv_fp8_e5m2fEELi2ELi4ENS_5EmptyEXadL_ZNS_6dqgeluIffEET_T0_RKS6_EEEEvT3_mmm --------------------------
	.section	.text._ZN18transformer_engine6detail38cast_transpose_fused_kernel_notalignedILb0ELb1ELb0EfNS_16CTDBiasDActParamI13__nv_bfloat16S3_13__nv_fp8_e5m2fEELi2ELi4ENS_5EmptyEXadL_ZNS_6dqgeluIffEET_T0_RKS6_EEEEvT3_mmm,"ax",@progbits
	.align	128
        .global         _ZN18transformer_engine6detail38cast_transpose_fused_kernel_notalignedILb0ELb1ELb0EfNS_16CTDBiasDActParamI13__nv_bfloat16S3_13__nv_fp8_e5m2fEELi2ELi4ENS_5EmptyEXadL_ZNS_6dqgeluIffEET_T0_RKS6_EEEEvT3_mmm
        .type           _ZN18transformer_engine6detail38cast_transpose_fused_kernel_notalignedILb0ELb1ELb0EfNS_16CTDBiasDActParamI13__nv_bfloat16S3_13__nv_fp8_e5m2fEELi2ELi4ENS_5EmptyEXadL_ZNS_6dqgeluIffEET_T0_RKS6_EEEEvT3_mmm,@function
        .size           _ZN18transformer_engine6detail38cast_transpose_fused_kernel_notalignedILb0ELb1ELb0EfNS_16CTDBiasDActParamI13__nv_bfloat16S3_13__nv_fp8_e5m2fEELi2ELi4ENS_5EmptyEXadL_ZNS_6dqgeluIffEET_T0_RKS6_EEEEvT3_mmm,(.L_x_34998 - _ZN18transformer_engine6detail38cast_transpose_fused_kernel_notalignedILb0ELb1ELb0EfNS_16CTDBiasDActParamI13__nv_bfloat16S3_13__nv_fp8_e5m2fEELi2ELi4ENS_5EmptyEXadL_ZNS_6dqgeluIffEET_T0_RKS6_EEEEvT3_mmm)
        .other          _ZN18transformer_engine6detail38cast_transpose_fused_kernel_notalignedILb0ELb1ELb0EfNS_16CTDBiasDActParamI13__nv_bfloat16S3_13__nv_fp8_e5m2fEELi2ELi4ENS_5EmptyEXadL_ZNS_6dqgeluIffEET_T0_RKS6_EEEEvT3_mmm,@"STO_CUDA_ENTRY STV_DEFAULT"
_ZN18transformer_engine6detail38cast_transpose_fused_kernel_notalignedILb0ELb1ELb0EfNS_16CTDBiasDActParamI13__nv_bfloat16S3_13__nv_fp8_e5m2fEELi2ELi4ENS_5EmptyEXadL_ZNS_6dqgeluIffEET_T0_RKS6_EEEEvT3_mmm:
.text._ZN18transformer_engine6detail38cast_transpose_fused_kernel_notalignedILb0ELb1ELb0EfNS_16CTDBiasDActParamI13__nv_bfloat16S3_13__nv_fp8_e5m2fEELi2ELi4ENS_5EmptyEXadL_ZNS_6dqgeluIffEET_T0_RKS6_EEEEvT3_mmm:
        /* <DEDUP_REMOVED lines=19> */
[----:B------:R-:W-:Y:S05]  /*0130*/  CALL.REL.NOINC `($__internal_512_$__cuda_sm20_div_u64) ;  /* 0x0000008400587944 */ /* 0x000fea0003c00000 */
        /* <DEDUP_REMOVED lines=8> */
.L_x_22737:
        /* <DEDUP_REMOVED lines=22> */
.L_x_22738:
        /* <DEDUP_REMOVED lines=188> */
[----:B-----5:R-:W-:Y:S05]  /*0ee0*/  CALL.REL.NOINC `($__internal_513_$__cuda_sm20_rcp_rn_f32_slowpath) ;  /* 0x0000007800fc7944 */ /* 0x020fea0003c00000 */
[----:B------:R-:W-:Y:S05]  /*0ef0*/  BRA `(.L_x_22741) ;  /* 0x0000000000107947 */ /* 0x000fea0003800000 */
.L_x_22740:
[----:B------:R-:W0:Y:S02]  /*0f00*/  MUFU.RCP R41, R34 ;  /* 0x0000002200297308 */ /* 0x000e240000001000 */
[----:B0-----:R-:W-:-:S04]  /*0f10*/  FFMA R0, R34, R41, -1 ;  /* 0xbf80000022007423 */ /* 0x001fc80000000029 */
[----:B------:R-:W-:-:S04]  /*0f20*/  FADD.FTZ R0, -R0, -RZ ;  /* 0x800000ff00007221 */ /* 0x000fc80000010100 */
[----:B------:R-:W-:-:S07]  /*0f30*/  FFMA R41, R41, R0, R41 ;  /* 0x0000000029297223 */ /* 0x000fce0000000029 */
.L_x_22741:
[----:B------:R-:W-:Y:S05]  /*0f40*/  BSYNC B1 ;  /* 0x0000000000017941 */ /* 0x000fea0003800000 */
.L_x_22739:
        /* <DEDUP_REMOVED lines=25> */
[----:B-----5:R-:W-:Y:S05]  /*10e0*/  CALL.REL.NOINC `($__internal_513_$__cuda_sm20_rcp_rn_f32_slowpath) ;  /* 0x00000078007c7944 */ /* 0x020fea0003c00000 */
[----:B------:R-:W-:Y:S05]  /*10f0*/  BRA `(.L_x_22744) ;  /* 0x0000000000107947 */ /* 0x000fea0003800000 */
.L_x_22743:
[----:B------:R-:W0:Y:S02]  /*1100*/  MUFU.RCP R41, R34 ;  /* 0x0000002200297308 */ /* 0x000e240000001000 */
[----:B0-----:R-:W-:-:S04]  /*1110*/  FFMA R0, R34, R41, -1 ;  /* 0xbf80000022007423 */ /* 0x001fc80000000029 */
[----:B------:R-:W-:-:S04]  /*1120*/  FADD.FTZ R0, -R0, -RZ ;  /* 0x800000ff00007221 */ /* 0x000fc80000010100 */
[----:B------:R-:W-:-:S07]  /*1130*/  FFMA R41, R41, R0, R41 ;  /* 0x0000000029297223 */ /* 0x000fce0000000029 */
.L_x_22744:
[----:B------:R-:W-:Y:S05]  /*1140*/  BSYNC B1 ;  /* 0x0000000000017941 */ /* 0x000fea0003800000 */
.L_x_22742:
        /* <DEDUP_REMOVED lines=27> */
[----:B------:R-:W-:Y:S05]  /*1300*/  CALL.REL.NOINC `($__internal_513_$__cuda_sm20_rcp_rn_f32_slowpath) ;  /* 0x0000007400f47944 */ /* 0x000fea0003c00000 */
[----:B------:R-:W-:Y:S05]  /*1310*/  BRA `(.L_x_22747) ;  /* 0x0000000000107947 */ /* 0x000fea0003800000 */
.L_x_22746:
[----:B------:R-:W0:Y:S02]  /*1320*/  MUFU.RCP R41, R34 ;  /* 0x0000002200297308 */ /* 0x000e240000001000 */
[----:B0-----:R-:W-:-:S04]  /*1330*/  FFMA R0, R34, R41, -1 ;  /* 0xbf80000022007423 */ /* 0x001fc80000000029 */
[----:B------:R-:W-:-:S04]  /*1340*/  FADD.FTZ R0, -R0, -RZ ;  /* 0x800000ff00007221 */ /* 0x000fc80000010100 */
[----:B------:R-:W-:-:S07]  /*1350*/  FFMA R41, R41, R0, R41 ;  /* 0x0000000029297223 */ /* 0x000fce0000000029 */
.L_x_22747:
[----:B------:R-:W-:Y:S05]  /*1360*/  BSYNC B1 ;  /* 0x0000000000017941 */ /* 0x000fea0003800000 */
.L_x_22745:
        /* <DEDUP_REMOVED lines=25> */
[----:B------:R-:W-:Y:S05]  /*1500*/  CALL.REL.NOINC `($__internal_513_$__cuda_sm20_rcp_rn_f32_slowpath) ;  /* 0x0000007400747944 */ /* 0x000fea0003c00000 */
[----:B------:R-:W-:Y:S05]  /*1510*/  BRA `(.L_x_22750) ;  /* 0x0000000000107947 */ /* 0x000fea0003800000 */
.L_x_22749:
[----:B------:R-:W0:Y:S02]  /*1520*/  MUFU.RCP R41, R34 ;  /* 0x0000002200297308 */ /* 0x000e240000001000 */
[----:B0-----:R-:W-:-:S04]  /*1530*/  FFMA R0, R34, R41, -1 ;  /* 0xbf80000022007423 */ /* 0x001fc80000000029 */
[----:B------:R-:W-:-:S04]  /*1540*/  FADD.FTZ R0, -R0, -RZ ;  /* 0x800000ff00007221 */ /* 0x000fc80000010100 */
[----:B------:R-:W-:-:S07]  /*1550*/  FFMA R41, R41, R0, R41 ;  /* 0x0000000029297223 */ /* 0x000fce0000000029 */
.L_x_22750:
[----:B------:R-:W-:Y:S05]  /*1560*/  BSYNC B1 ;  /* 0x0000000000017941 */ /* 0x000fea0003800000 */
.L_x_22748:
        /* <DEDUP_REMOVED lines=27> */
[----:B------:R-:W-:Y:S05]  /*1720*/  CALL.REL.NOINC `($__internal_513_$__cuda_sm20_rcp_rn_f32_slowpath) ;  /* 0x0000007000ec7944 */ /* 0x000fea0003c00000 */
[----:B------:R-:W-:Y:S05]  /*1730*/  BRA `(.L_x_22753) ;  /* 0x0000000000107947 */ /* 0x000fea0003800000 */
.L_x_22752:
[----:B------:R-:W0:Y:S02]  /*1740*/  MUFU.RCP R41, R34 ;  /* 0x0000002200297308 */ /* 0x000e240000001000 */
[----:B0-----:R-:W-:-:S04]  /*1750*/  FFMA R0, R34, R41, -1 ;  /* 0xbf80000022007423 */ /* 0x001fc80000000029 */
[----:B------:R-:W-:-:S04]  /*1760*/  FADD.FTZ R0, -R0, -RZ ;  /* 0x800000ff00007221 */ /* 0x000fc80000010100 */
[----:B------:R-:W-:-:S07]  /*1770*/  FFMA R41, R41, R0, R41 ;  /* 0x0000000029297223 */ /* 0x000fce0000000029 */
.L_x_22753:
[----:B------:R-:W-:Y:S05]  /*1780*/  BSYNC B1 ;  /* 0x0000000000017941 */ /* 0x000fea0003800000 */
.L_x_22751:
        /* <DEDUP_REMOVED lines=25> */
[----:B------:R-:W-:Y:S05]  /*1920*/  CALL.REL.NOINC `($__internal_513_$__cuda_sm20_rcp_rn_f32_slowpath) ;  /* 0x00000070006c7944 */ /* 0x000fea0003c00000 */
[----:B------:R-:W-:Y:S05]  /*1930*/  BRA `(.L_x_22756) ;  /* 0x0000000000107947 */ /* 0x000fea0003800000 */
.L_x_22755:
[----:B------:R-:W0:Y:S02]  /*1940*/  MUFU.RCP R41, R34 ;  /* 0x0000002200297308 */ /* 0x000e240000001000 */
[----:B0-----:R-:W-:-:S04]  /*1950*/  FFMA R0, R34, R41, -1 ;  /* 0xbf80000022007423 */ /* 0x001fc80000000029 */
[----:B------:R-:W-:-:S04]  /*1960*/  FADD.FTZ R0, -R0, -RZ ;  /* 0x800000ff00007221 */ /* 0x000fc80000010100 */
[----:B------:R-:W-:-:S07]  /*1970*/  FFMA R41, R41, R0, R41 ;  /* 0x0000000029297223 */ /* 0x000fce0000000029 */
.L_x_22756:
[----:B------:R-:W-:Y:S05]  /*1980*/  BSYNC B1 ;  /* 0x0000000000017941 */ /* 0x000fea0003800000 */
.L_x_22754:
        /* <DEDUP_REMOVED lines=27> */
[----:B------:R-:W-:Y:S05]  /*1b40*/  CALL.REL.NOINC `($__internal_513_$__cuda_sm20_rcp_rn_f32_slowpath) ;  /* 0x0000006c00e47944 */ /* 0x000fea0003c00000 */
[----:B------:R-:W-:Y:S05]  /*1b50*/  BRA `(.L_x_22759) ;  /* 0x0000000000107947 */ /* 0x000fea0003800000 */
.L_x_22758:
[----:B------:R-:W0:Y:S02]  /*1b60*/  MUFU.RCP R41, R38 ;  /* 0x0000002600297308 */ /* 0x000e240000001000 */
[----:B0-----:R-:W-:-:S04]  /*1b70*/  FFMA R0, R38, R41, -1 ;  /* 0xbf80000026007423 */ /* 0x001fc80000000029 */
[----:B------:R-:W-:-:S04]  /*1b80*/  FADD.FTZ R0, -R0, -RZ ;  /* 0x800000ff00007221 */ /* 0x000fc80000010100 */
[----:B------:R-:W-:-:S07]  /*1b90*/  FFMA R41, R41, R0, R41 ;  /* 0x0000000029297223 */ /* 0x000fce0000000029 */
.L_x_22759:
[----:B------:R-:W-:Y:S05]  /*1ba0*/  BSYNC B1 ;  /* 0x0000000000017941 */ /* 0x000fea0003800000 */
.L_x_22757:
        /* <DEDUP_REMOVED lines=25> */
[----:B------:R-:W-:Y:S05]  /*1d40*/  CALL.REL.NOINC `($__internal_513_$__cuda_sm20_rcp_rn_f32_slowpath) ;  /* 0x0000006c00647944 */ /* 0x000fea0003c00000 */
[----:B------:R-:W-:Y:S05]  /*1d50*/  BRA `(.L_x_22762) ;  /* 0x0000000000107947 */ /* 0x000fea0003800000 */
.L_x_22761:
[----:B------:R-:W0:Y:S02]  /*1d60*/  MUFU.RCP R41, R38 ;  /* 0x0000002600297308 */ /* 0x000e240000001000 */
[----:B0-----:R-:W-:-:S04]  /*1d70*/  FFMA R0, R38, R41, -1 ;  /* 0xbf80000026007423 */ /* 0x001fc80000000029 */
[----:B------:R-:W-:-:S04]  /*1d80*/  FADD.FTZ R0, -R0, -RZ ;  /* 0x800000ff00007221 */ /* 0x000fc80000010100 */
[----:B------:R-:W-:-:S07]  /*1d90*/  FFMA R41, R41, R0, R41 ;  /* 0x0000000029297223 */ /* 0x000fce0000000029 */
.L_x_22762:
[----:B------:R-:W-:Y:S05]  /*1da0*/  BSYNC B1 ;  /* 0x0000000000017941 */ /* 0x000fea0003800000 */
.L_x_22760:
        /* <DEDUP_REMOVED lines=14> */
[----:B------:R-:W-:Y:S01]  /*1e90*/  F2FP.SATFINITE.E5M2.F32.PACK_AB_MERGE_C R46, RZ, R46, RZ ;  /* 0x0000002eff2e723e */ /* 0x000fe200048060ff */
[----:B------:R-:W-:Y:S01]  /*1ea0*/  BSSY B0, `(.L_x_22763) ;  /* 0x0000026000007945 */ /* 0x000fe20003800000 */
[----:B------:R-:W-:Y:S01]  /*1eb0*/  ISETP.GE.U32.OR P0, PT, R0, R7, P0 ;  /* 0x000000070000720c */ /* 0x000fe20000706470 */
[----:B------:R-:W-:Y:S01]  /*1ec0*/  FADD R0, -R41, 1 ;  /* 0x3f80000029007421 */ /* 0x000fe20000000100 */
[----:B------:R-:W-:-:S02]  /*1ed0*/  F2FP.SATFINITE.E5M2.F32.PACK_AB_MERGE_C R21, RZ, R21, RZ ;  /* 0x00000015ff15723e */ /* 0x000fc400048060ff */
[----:B------:R-:W-:Y:S01]  /*1ee0*/  FMNMX R25, RZ, |R28|, !PT ;  /* 0x4000001cff197209 */ /* 0x000fe20007800000 */
[----:B------:R-:W-:Y:S01]  /*1ef0*/  FMUL R0, R0, R41 ;  /* 0x0000002900007220 */ /* 0x000fe20000400000 */
[----:B------:R-:W-:Y:S01]  /*1f00*/  FMUL R28, R18, R11 ;  /* 0x0000000b121c7220 */ /* 0x000fe20000400000 */
[----:B------:R-:W-:Y:S02]  /*1f10*/  F2FP.SATFINITE.E5M2.F32.PACK_AB_MERGE_C R27, RZ, R27, RZ ;  /* 0x0000001bff1b723e */ /* 0x000fe400048060ff */
[----:B------:R-:W-:Y:S01]  /*1f20*/  FFMA R0, R16, R0, R41 ;  /* 0x0000000010007223 */ /* 0x000fe20000000029 */
[----:B------:R-:W-:Y:S02]  /*1f30*/  FMNMX R35, |R24|, R25, !PT ;  /* 0x0000001918237209 */ /* 0x000fe40007800200 */
[----:B------:R-:W-:Y:S01]  /*1f40*/  F2FP.SATFINITE.E5M2.F32.PACK_AB_MERGE_C R28, RZ, R28, RZ ;  /* 0x0000001cff1c723e */ /* 0x000fe200048060ff */
[----:B------:R-:W-:Y:S01]  /*1f50*/  FMUL R0, R17, R0 ;  /* 0x0000000011007220 */ /* 0x000fe20000400000 */
[----:B------:R-:W-:-:S02]  /*1f60*/  @!P0 LEA R36, P1, R58, R14, 0x1 ;  /* 0x0000000e3a248211 */ /* 0x000fc400078208ff */
[----:B------:R-:W-:Y:S02]  /*1f70*/  @!P0 PRMT R29, R21, 0x7604, R46 ;  /* 0x00007604151d8816 */ /* 0x000fe4000000002e */
[C---:B------:R-:W-:Y:S02]  /*1f80*/  @!P0 LEA.HI.X R37, R58.reuse, R15, R59, 0x1, P1 ;  /* 0x0000000f3a258211 */ /* 0x040fe400008f0c3b */
[----:B------:R-:W-:Y:S02]  /*1f90*/  @!P0 IADD3 R16, P1, R58, R32, RZ ;  /* 0x000000203a108210 */ /* 0x000fe40007f3e0ff */
[----:B------:R-:W-:Y:S01]  /*1fa0*/  F2FP.SATFINITE.E5M2.F32.PACK_AB_MERGE_C R57, RZ, R57, RZ ;  /* 0x00000039ff39723e */ /* 0x000fe200048060ff */
[----:B------:R0:W-:Y:S01]  /*1fb0*/  @!P0 STG.E.U16 desc[UR10][R36.64], R29 ;  /* 0x0000001d24008986 */ /* 0x0001e2000c10150a */
[----:B------:R-:W-:Y:S01]  /*1fc0*/  F2FP.SATFINITE.E5M2.F32.PACK_AB_MERGE_C R40, RZ, R40, RZ ;  /* 0x00000028ff28723e */ /* 0x000fe200048060ff */
[----:B------:R-:W-:Y:S01]  /*1fd0*/  @!P0 IMAD.X R25, R59, 0x1, R33, P1 ;  /* 0x000000013b198824 */ /* 0x000fe200008e0621 */
[----:B------:R-:W-:-:S02]  /*1fe0*/  @!P0 LEA R24, P1, R16, R14, 0x1 ;  /* 0x0000000e10188211 */ /* 0x000fc400078208ff */
[----:B------:R-:W-:Y:S02]  /*1ff0*/  F2FP.SATFINITE.E5M2.F32.PACK_AB_MERGE_C R38, RZ, R38, RZ ;  /* 0x00000026ff26723e */ /* 0x000fe400048060ff */
[----:B------:R-:W-:Y:S02]  /*2000*/  @!P0 LEA.HI.X R25, R16, R15, R25, 0x1, P1 ;  /* 0x0000000f10198211 */ /* 0x000fe400008f0c19 */
[----:B0-----:R-:W-:Y:S02]  /*2010*/  @!P0 PRMT R37, R27, 0x7604, R28 ;  /* 0x000076041b258816 */ /* 0x001fe4000000001c */
[----:B------:R-:W-:Y:S01]  /*2020*/  FMNMX R29, |R18|, R35, !PT ;  /* 0x00000023121d7209 */ /* 0x000fe20007800200 */
[----:B------:R-:W-:Y:S02]  /*2030*/  FMUL R35, R0, R11 ;  /* 0x0000000b00237220 */ /* 0x000fe40000400000 */
[----:B------:R0:W-:Y:S03]  /*2040*/  @!P0 STG.E.U16 desc[UR10][R24.64], R37 ;  /* 0x0000002518008986 */ /* 0x0001e6000c10150a */
[----:B------:R-:W-:Y:S01]  /*2050*/  F2FP.SATFINITE.E5M2.F32.PACK_AB_MERGE_C R35, RZ, R35, RZ ;  /* 0x00000023ff23723e */ /* 0x000fe200048060ff */
        /* <DEDUP_REMOVED lines=10> */
.L_x_22764:
[----:B------:R-:W-:Y:S05]  /*2100*/  BSYNC B0 ;  /* 0x0000000000007941 */ /* 0x000fea0003800000 */
.L_x_22763:
        /* <DEDUP_REMOVED lines=11> */
.L_x_22766:
[----:B------:R-:W-:Y:S05]  /*21c0*/  BSYNC B0 ;  /* 0x0000000000007941 */ /* 0x000fea0003800000 */
.L_x_22765:
        /* <DEDUP_REMOVED lines=115> */
[----:B-----5:R-:W-:Y:S05]  /*2900*/  CALL.REL.NOINC `($__internal_513_$__cuda_sm20_rcp_rn_f32_slowpath) ;  /* 0x0000006000747944 */ /* 0x020fea0003c00000 */
[----:B------:R-:W-:Y:S05]  /*2910*/  BRA `(.L_x_22769) ;  /* 0x0000000000107947 */ /* 0x000fea0003800000 */
.L_x_22768:
[----:B------:R-:W0:Y:S02]  /*2920*/  MUFU.RCP R0, R37 ;  /* 0x0000002500007308 */ /* 0x000e240000001000 */
[----:B0-----:R-:W-:-:S04]  /*2930*/  FFMA R41, R37, R0, -1 ;  /* 0xbf80000025297423 */ /* 0x001fc80000000000 */
[----:B------:R-:W-:-:S04]  /*2940*/  FADD.FTZ R41, -R41, -RZ ;  /* 0x800000ff29297221 */ /* 0x000fc80000010100 */
[----:B------:R-:W-:-:S07]  /*2950*/  FFMA R41, R0, R41, R0 ;  /* 0x0000002900297223 */ /* 0x000fce0000000000 */
.L_x_22769:
[----:B------:R-:W-:Y:S05]  /*2960*/  BSYNC B1 ;  /* 0x0000000000017941 */ /* 0x000fea0003800000 */
.L_x_22767:
        /* <DEDUP_REMOVED lines=27> */
.L_x_22771:
[----:B------:R-:W0:Y:S02]  /*2b20*/  MUFU.RCP R41, R48 ;  /* 0x0000003000297308 */ /* 0x000e240000001000 */
[----:B0-----:R-:W-:-:S04]  /*2b30*/  FFMA R0, R48, R41, -1 ;  /* 0xbf80000030007423 */ /* 0x001fc80000000029 */
[----:B------:R-:W-:-:S04]  /*2b40*/  FADD.FTZ R0, -R0, -RZ ;  /* 0x800000ff00007221 */ /* 0x000fc80000010100 */
[----:B------:R-:W-:-:S07]  /*2b50*/  FFMA R41, R41, R0, R41 ;  /* 0x0000000029297223 */ /* 0x000fce0000000029 */
.L_x_22772:
[----:B------:R-:W-:Y:S05]  /*2b60*/  BSYNC B1 ;  /* 0x0000000000017941 */ /* 0x000fea0003800000 */
.L_x_22770:
        /* <DEDUP_REMOVED lines=27> */
[----:B-----5:R-:W-:Y:S05]  /*2d20*/  CALL.REL.NOINC `($__internal_513_$__cuda_sm20_rcp_rn_f32_slowpath) ;  /* 0x0000005c006c7944 */ /* 0x020fea0003c00000 */
[----:B------:R-:W-:Y:S05]  /*2d30*/  BRA `(.L_x_22775) ;  /* 0x0000000000107947 */ /* 0x000fea0003800000 */
.L_x_22774:
[----:B------:R-:W0:Y:S02]  /*2d40*/  MUFU.RCP R41, R48 ;  /* 0x0000003000297308 */ /* 0x000e240000001000 */
[----:B0-----:R-:W-:-:S04]  /*2d50*/  FFMA R0, R48, R41, -1 ;  /* 0xbf80000030007423 */ /* 0x001fc80000000029 */
[----:B------:R-:W-:-:S04]  /*2d60*/  FADD.FTZ R0, -R0, -RZ ;  /* 0x800000ff00007221 */ /* 0x000fc80000010100 */
[----:B------:R-:W-:-:S07]  /*2d70*/  FFMA R41, R41, R0, R41 ;  /* 0x0000000029297223 */ /* 0x000fce0000000029 */
.L_x_22775:
[----:B------:R-:W-:Y:S05]  /*2d80*/  BSYNC B1 ;  /* 0x0000000000017941 */ /* 0x000fea0003800000 */
.L_x_22773:
        /* <DEDUP_REMOVED lines=25> */
[----:B-----5:R-:W-:Y:S05]  /*2f20*/  CALL.REL.NOINC `($__internal_513_$__cuda_sm20_rcp_rn_f32_slowpath) ;  /* 0x0000005800ec7944 */ /* 0x020fea0003c00000 */
[----:B------:R-:W-:Y:S05]  /*2f30*/  BRA `(.L_x_22778) ;  /* 0x0000000000107947 */ /* 0x000fea0003800000 */
.L_x_22777:
[----:B------:R-:W0:Y:S02]  /*2f40*/  MUFU.RCP R41, R46 ;  /* 0x0000002e00297308 */ /* 0x000e240000001000 */
[----:B0-----:R-:W-:-:S04]  /*2f50*/  FFMA R0, R46, R41, -1 ;  /* 0xbf8000002e007423 */ /* 0x001fc80000000029 */
[----:B------:R-:W-:-:S04]  /*2f60*/  FADD.FTZ R0, -R0, -RZ ;  /* 0x800000ff00007221 */ /* 0x000fc80000010100 */
[----:B------:R-:W-:-:S07]  /*2f70*/  FFMA R41, R41, R0, R41 ;  /* 0x0000000029297223 */ /* 0x000fce0000000029 */
.L_x_22778:
[----:B------:R-:W-:Y:S05]  /*2f80*/  BSYNC B1 ;  /* 0x0000000000017941 */ /* 0x000fea0003800000 */
.L_x_22776:
        /* <DEDUP_REMOVED lines=27> */
[----:B-----5:R-:W-:Y:S05]  /*3140*/  CALL.REL.NOINC `($__internal_513_$__cuda_sm20_rcp_rn_f32_slowpath) ;  /* 0x0000005800647944 */ /* 0x020fea0003c00000 */
[----:B------:R-:W-:Y:S05]  /*3150*/  BRA `(.L_x_22781) ;  /* 0x0000000000107947 */ /* 0x000fea0003800000 */
.L_x_22780:
[----:B------:R-:W0:Y:S02]  /*3160*/  MUFU.RCP R41, R46 ;  /* 0x0000002e00297308 */ /* 0x000e240000001000 */
[----:B0-----:R-:W-:-:S04]  /*3170*/  FFMA R0, R46, R41, -1 ;  /* 0xbf8000002e007423 */ /* 0x001fc80000000029 */
[----:B------:R-:W-:-:S04]  /*3180*/  FADD.FTZ R0, -R0, -RZ ;  /* 0x800000ff00007221 */ /* 0x000fc80000010100 */
[----:B------:R-:W-:-:S07]  /*3190*/  FFMA R41, R41, R0, R41 ;  /* 0x0000000029297223 */ /* 0x000fce0000000029 */
.L_x_22781:
[----:B------:R-:W-:Y:S05]  /*31a0*/  BSYNC B1 ;  /* 0x0000000000017941 */ /* 0x000fea0003800000 */
.L_x_22779:
        /* <DEDUP_REMOVED lines=25> */
[----:B-----5:R-:W-:Y:S05]  /*3340*/  CALL.REL.NOINC `($__internal_513_$__cuda_sm20_rcp_rn_f32_slowpath) ;  /* 0x0000005400e47944 */ /* 0x020fea0003c00000 */
[----:B------:R-:W-:Y:S05]  /*3350*/  BRA `(.L_x_22784) ;  /* 0x0000000000107947 */ /* 0x000fea0003800000 */
.L_x_22783:
[----:B------:R-:W0:Y:S02]  /*3360*/  MUFU.RCP R41, R46 ;  /* 0x0000002e00297308 */ /* 0x000e240000001000 */
[----:B0-----:R-:W-:-:S04]  /*3370*/  FFMA R0, R46, R41, -1 ;  /* 0xbf8000002e007423 */ /* 0x001fc80000000029 */
[----:B------:R-:W-:-:S04]  /*3380*/  FADD.FTZ R0, -R0, -RZ ;  /* 0x800000ff00007221 */ /* 0x000fc80000010100 */
[----:B------:R-:W-:-:S07]  /*3390*/  FFMA R41, R41, R0, R41 ;  /* 0x0000000029297223 */ /* 0x000fce0000000029 */
.L_x_22784:
[----:B------:R-:W-:Y:S05]  /*33a0*/  BSYNC B1 ;  /* 0x0000000000017941 */ /* 0x000fea0003800000 */
.L_x_22782:
        /* <DEDUP_REMOVED lines=27> */
[----:B-----5:R-:W-:Y:S05]  /*3560*/  CALL.REL.NOINC `($__internal_513_$__cuda_sm20_rcp_rn_f32_slowpath) ;  /* 0x00000054005c7944 */ /* 0x020fea0003c00000 */
[----:B------:R-:W-:Y:S05]  /*3570*/  BRA `(.L_x_22787) ;  /* 0x0000000000107947 */ /* 0x000fea0003800000 */
.L_x_22786:
[----:B------:R-:W0:Y:S02]  /*3580*/  MUFU.RCP R41, R46 ;  /* 0x0000002e00297308 */ /* 0x000e240000001000 */
[----:B0-----:R-:W-:-:S04]  /*3590*/  FFMA R0, R46, R41, -1 ;  /* 0xbf8000002e007423 */ /* 0x001fc80000000029 */
[----:B------:R-:W-:-:S04]  /*35a0*/  FADD.FTZ R0, -R0, -RZ ;  /* 0x800000ff00007221 */ /* 0x000fc80000010100 */
[----:B------:R-:W-:-:S07]  /*35b0*/  FFMA R41, R41, R0, R41 ;  /* 0x0000000029297223 */ /* 0x000fce0000000029 */
.L_x_22787:
[----:B------:R-:W-:Y:S05]  /*35c0*/  BSYNC B1 ;  /* 0x0000000000017941 */ /* 0x000fea0003800000 */
.L_x_22785:
        /* <DEDUP_REMOVED lines=25> */
[----:B-----5:R-:W-:Y:S05]  /*3760*/  CALL.REL.NOINC `($__internal_513_$__cuda_sm20_rcp_rn_f32_slowpath) ;  /* 0x0000005000dc7944 */ /* 0x020fea0003c00000 */
[----:B------:R-:W-:Y:S01]  /*3770*/  IMAD.MOV.U32 R0, RZ, RZ, R41 ;  /* 0x000000ffff007224 */ /* 0x000fe200078e0029 */
[----:B------:R-:W-:Y:S06]  /*3780*/  BRA `(.L_x_22790) ;  /* 0x0000000000107947 */ /* 0x000fec0003800000 */
.L_x_22789:
[----:B------:R-:W0:Y:S02]  /*3790*/  MUFU.RCP R0, R51 ;  /* 0x0000003300007308 */ /* 0x000e240000001000 */
[----:B0-----:R-:W-:-:S04]  /*37a0*/  FFMA R37, R51, R0, -1 ;  /* 0xbf80000033257423 */ /* 0x001fc80000000000 */
[----:B------:R-:W-:-:S04]  /*37b0*/  FADD.FTZ R37, -R37, -RZ ;  /* 0x800000ff25257221 */ /* 0x000fc80000010100 */
[----:B------:R-:W-:-:S07]  /*37c0*/  FFMA R0, R0, R37, R0 ;  /* 0x0000002500007223 */ /* 0x000fce0000000000 */
.L_x_22790:
[----:B------:R-:W-:Y:S05]  /*37d0*/  BSYNC B1 ;  /* 0x0000000000017941 */ /* 0x000fea0003800000 */
.L_x_22788:
[----:B------:R-:W-:Y:S01]  /*37e0*/  ISETP.GE.U32.AND P0, PT, R36, R5, PT ;  /* 0x000000052400720c */ /* 0x000fe20003f06070 */
[-C--:B------:R-:W-:Y:S01]  /*37f0*/  FMUL R41, R40, R11.reuse ;  /* 0x0000000b28297220 */ /* 0x080fe20000400000 */
[-C--:B------:R-:W-:Y:S01]  /*3800*/  FMUL R36, R42, R11.reuse ;  /* 0x0000000b2a247220 */ /* 0x080fe20000400000 */
[----:B------:R-:W-:Y:S01]  /*3810*/  FMNMX R35, R35, |R40|, !PT ;  /* 0x4000002823237209 */ /* 0x000fe20007800000 */
[----:B------:R-:W-:Y:S01]  /*3820*/  FMUL R40, R44, R11 ;  /* 0x0000000b2c287220 */ /* 0x000fe20000400000 */
        /* <DEDUP_REMOVED lines=27> */
[----:B------:R-:W-:Y:S01]  /*39e0*/  F2FP.SATFINITE.E5M2.F32.PACK_AB_MERGE_C R35, RZ, R35, RZ ;  /* 0x00000023ff23723e */ /* 0x000fe200048060ff */
[----:B------:R0:W-:Y:S01]  /*39f0*/  @!P0 STG.E.U16 desc[UR10][R46.64], R43 ;  /* 0x0000002b2e008986 */ /* 0x0001e2000c10150a */
[----:B------:R-:W-:Y:S01]  /*3a00*/  F2FP.SATFINITE.E5M2.F32.PACK_AB_MERGE_C R48, RZ, R48, RZ ;  /* 0x00000030ff30723e */ /* 0x000fe200048060ff */
        /* <DEDUP_REMOVED lines=10> */
.L_x_22792:
[----:B------:R-:W-:Y:S05]  /*3ab0*/  BSYNC B0 ;  /* 0x0000000000007941 */ /* 0x000fea0003800000 */
.L_x_22791:
[----:B0-----:R-:W-:Y:S01]  /*3ac0*/  FMUL R46, R0, R11 ;  /* 0x0000000b002e7220 */ /* 0x001fe20000400000 */
[----:B------:R-:W-:Y:S01]  /*3ad0*/  BSSY B0, `(.L_x_22793) ;  /* 0x000000d000007945 */ /* 0x000fe20003800000 */
[----:B------:R-:W-:-:S03]  /*3ae0*/  F2FP.SATFINITE.E5M2.F32.PACK_AB_MERGE_C R37, RZ, R37, RZ ;  /* 0x00000025ff25723e */ /* 0x000fc600048060ff */
[----:B------:R-:W-:Y:S01]  /*3af0*/  F2FP.SATFINITE.E5M2.F32.PACK_AB_MERGE_C R46, RZ, R46, RZ ;  /* 0x0000002eff2e723e */ /* 0x000fe200048060ff */
        /* <DEDUP_REMOVED lines=10> */
.L_x_22794:
[----:B------:R-:W-:Y:S05]  /*3ba0*/  BSYNC B0 ;  /* 0x0000000000007941 */ /* 0x000fea0003800000 */
.L_x_22793:
        /* <DEDUP_REMOVED lines=117> */
[----:B-----5:R-:W-:Y:S05]  /*4300*/  CALL.REL.NOINC `($__internal_513_$__cuda_sm20_rcp_rn_f32_slowpath) ;  /* 0x0000004400f47944 */ /* 0x020fea0003c00000 */
[----:B------:R-:W-:Y:S05]  /*4310*/  BRA `(.L_x_22797) ;  /* 0x0000000000107947 */ /* 0x000fea0003800000 */
.L_x_22796:
[----:B------:R-:W0:Y:S02]  /*4320*/  MUFU.RCP R0, R41 ;  /* 0x0000002900007308 */ /* 0x000e240000001000 */
[----:B0-----:R-:W-:-:S04]  /*4330*/  FFMA R37, R41, R0, -1 ;  /* 0xbf80000029257423 */ /* 0x001fc80000000000 */
[----:B------:R-:W-:-:S04]  /*4340*/  FADD.FTZ R37, -R37, -RZ ;  /* 0x800000ff25257221 */ /* 0x000fc80000010100 */
[----:B------:R-:W-:-:S07]  /*4350*/  FFMA R41, R0, R37, R0 ;  /* 0x0000002500297223 */ /* 0x000fce0000000000 */
.L_x_22797:
[----:B------:R-:W-:Y:S05]  /*4360*/  BSYNC B1 ;  /* 0x0000000000017941 */ /* 0x000fea0003800000 */
.L_x_22795:
        /* <DEDUP_REMOVED lines=25> */
[----:B-----5:R-:W-:Y:S05]  /*4500*/  CALL.REL.NOINC `($__internal_513_$__cuda_sm20_rcp_rn_f32_slowpath) ;  /* 0x0000004400747944 */ /* 0x020fea0003c00000 */
[----:B------:R-:W-:Y:S05]  /*4510*/  BRA `(.L_x_22800) ;  /* 0x0000000000107947 */ /* 0x000fea0003800000 */
.L_x_22799:
[----:B------:R-:W0:Y:S02]  /*4520*/  MUFU.RCP R41, R46 ;  /* 0x0000002e00297308 */ /* 0x000e240000001000 */
[----:B0-----:R-:W-:-:S04]  /*4530*/  FFMA R0, R46, R41, -1 ;  /* 0xbf8000002e007423 */ /* 0x001fc80000000029 */
[----:B------:R-:W-:-:S04]  /*4540*/  FADD.FTZ R0, -R0, -RZ ;  /* 0x800000ff00007221 */ /* 0x000fc80000010100 */
[----:B------:R-:W-:-:S07]  /*4550*/  FFMA R41, R41, R0, R41 ;  /* 0x0000000029297223 */ /* 0x000fce0000000029 */
.L_x_22800:
[----:B------:R-:W-:Y:S05]  /*4560*/  BSYNC B1 ;  /* 0x0000000000017941 */ /* 0x000fea0003800000 */
.L_x_22798:
        /* <DEDUP_REMOVED lines=27> */
[----:B-----5:R-:W-:Y:S05]  /*4720*/  CALL.REL.NOINC `($__internal_513_$__cuda_sm20_rcp_rn_f32_slowpath) ;  /* 0x0000004000ec7944 */ /* 0x020fea0003c00000 */
[----:B------:R-:W-:Y:S05]  /*4730*/  BRA `(.L_x_22803) ;  /* 0x0000000000107947 */ /* 0x000fea0003800000 */
.L_x_22802:
[----:B------:R-:W0:Y:S02]  /*4740*/  MUFU.RCP R41, R48 ;  /* 0x0000003000297308 */ /* 0x000e240000001000 */
[----:B0-----:R-:W-:-:S04]  /*4750*/  FFMA R0, R48, R41, -1 ;  /* 0xbf80000030007423 */ /* 0x001fc80000000029 */
[----:B------:R-:W-:-:S04]  /*4760*/  FADD.FTZ R0, -R0, -RZ ;  /* 0x800000ff00007221 */ /* 0x000fc80000010100 */
[----:B------:R-:W-:-:S07]  /*4770*/  FFMA R41, R41, R0, R41 ;  /* 0x0000000029297223 */ /* 0x000fce0000000029 */
.L_x_22803:
[----:B------:R-:W-:Y:S05]  /*4780*/  BSYNC B1 ;  /* 0x0000000000017941 */ /* 0x000fea0003800000 */
.L_x_22801:
        /* <DEDUP_REMOVED lines=25> */
[----:B-----5:R-:W-:Y:S05]  /*4920*/  CALL.REL.NOINC `($__internal_513_$__cuda_sm20_rcp_rn_f32_slowpath) ;  /* 0x00000040006c7944 */ /* 0x020fea0003c00000 */
[----:B------:R-:W-:Y:S05]  /*4930*/  BRA `(.L_x_22806) ;  /* 0x0000000000107947 */ /* 0x000fea0003800000 */
.L_x_22805:
[----:B------:R-:W0:Y:S02]  /*4940*/  MUFU.RCP R41, R46 ;  /* 0x0000002e00297308 */ /* 0x000e240000001000 */
[----:B0-----:R-:W-:-:S04]  /*4950*/  FFMA R0, R46, R41, -1 ;  /* 0xbf8000002e007423 */ /* 0x001fc80000000029 */
[----:B------:R-:W-:-:S04]  /*4960*/  FADD.FTZ R0, -R0, -RZ ;  /* 0x800000ff00007221 */ /* 0x000fc80000010100 */
[----:B------:R-:W-:-:S07]  /*4970*/  FFMA R41, R41, R0, R41 ;  /* 0x0000000029297223 */ /* 0x000fce0000000029 */
.L_x_22806:
[----:B------:R-:W-:Y:S05]  /*4980*/  BSYNC B1 ;  /* 0x0000000000017941 */ /* 0x000fea0003800000 */
.L_x_22804:
        /* <DEDUP_REMOVED lines=27> */
[----:B-----5:R-:W-:Y:S05]  /*4b40*/  CALL.REL.NOINC `($__internal_513_$__cuda_sm20_rcp_rn_f32_slowpath) ;  /* 0x0000003c00e47944 */ /* 0x020fea0003c00000 */
[----:B------:R-:W-:Y:S05]  /*4b50*/  BRA `(.L_x_22809) ;  /* 0x0000000000107947 */ /* 0x000fea0003800000 */
.L_x_22808:
[----:B------:R-:W0:Y:S02]  /*4b60*/  MUFU.RCP R41, R48 ;  /* 0x0000003000297308 */ /* 0x000e240000001000 */
[----:B0-----:R-:W-:-:S04]  /*4b70*/  FFMA R0, R48, R41, -1 ;  /* 0xbf80000030007423 */ /* 0x001fc80000000029 */
[----:B------:R-:W-:-:S04]  /*4b80*/  FADD.FTZ R0, -R0, -RZ ;  /* 0x800000ff00007221 */ /* 0x000fc80000010100 */
[----:B------:R-:W-:-:S07]  /*4b90*/  FFMA R41, R41, R0, R41 ;  /* 0x0000000029297223 */ /* 0x000fce0000000029 */
.L_x_22809:
[----:B------:R-:W-:Y:S05]  /*4ba0*/  BSYNC B1 ;  /* 0x0000000000017941 */ /* 0x000fea0003800000 */
.L_x_22807:
        /* <DEDUP_REMOVED lines=27> */
.L_x_22811:
[----:B------:R-:W0:Y:S02]  /*4d60*/  MUFU.RCP R41, R46 ;  /* 0x0000002e00297308 */ /* 0x000e240000001000 */
[----:B0-----:R-:W-:-:S04]  /*4d70*/  FFMA R0, R46, R41, -1 ;  /* 0xbf8000002e007423 */ /* 0x001fc80000000029 */
[----:B------:R-:W-:-:S04]  /*4d80*/  FADD.FTZ R0, -R0, -RZ ;  /* 0x800000ff00007221 */ /* 0x000fc80000010100 */
[----:B------:R-:W-:-:S07]  /*4d90*/  FFMA R41, R41, R0, R41 ;  /* 0x0000000029297223 */ /* 0x000fce0000000029 */
.L_x_22812:
[----:B------:R-:W-:Y:S05]  /*4da0*/  BSYNC B1 ;  /* 0x0000000000017941 */ /* 0x000fea0003800000 */
.L_x_22810:
        /* <DEDUP_REMOVED lines=27> */
[----:B-----5:R-:W-:Y:S05]  /*4f60*/  CALL.REL.NOINC `($__internal_513_$__cuda_sm20_rcp_rn_f32_slowpath) ;  /* 0x0000003800dc7944 */ /* 0x020fea0003c00000 */
[----:B------:R-:W-:Y:S05]  /*4f70*/  BRA `(.L_x_22815) ;  /* 0x0000000000107947 */ /* 0x000fea0003800000 */
.L_x_22814:
[----:B------:R-:W0:Y:S02]  /*4f80*/  MUFU.RCP R41, R46 ;  /* 0x0000002e00297308 */ /* 0x000e240000001000 */
[----:B0-----:R-:W-:-:S04]  /*4f90*/  FFMA R0, R46, R41, -1 ;  /* 0xbf8000002e007423 */ /* 0x001fc80000000029 */
[----:B------:R-:W-:-:S04]  /*4fa0*/  FADD.FTZ R0, -R0, -RZ ;  /* 0x800000ff00007221 */ /* 0x000fc80000010100 */
[----:B------:R-:W-:-:S07]  /*4fb0*/  FFMA R41, R41, R0, R41 ;  /* 0x0000000029297223 */ /* 0x000fce0000000029 */
.L_x_22815:
[----:B------:R-:W-:Y:S05]  /*4fc0*/  BSYNC B1 ;  /* 0x0000000000017941 */ /* 0x000fea0003800000 */
.L_x_22813:
        /* <DEDUP_REMOVED lines=25> */
[----:B-----5:R-:W-:Y:S05]  /*5160*/  CALL.REL.NOINC `($__internal_513_$__cuda_sm20_rcp_rn_f32_slowpath) ;  /* 0x00000038005c7944 */ /* 0x020fea0003c00000 */
[----:B------:R-:W-:Y:S05]  /*5170*/  BRA `(.L_x_22818) ;  /* 0x0000000000107947 */ /* 0x000fea0003800000 */
.L_x_22817:
[----:B------:R-:W0:Y:S02]  /*5180*/  MUFU.RCP R41, R46 ;  /* 0x0000002e00297308 */ /* 0x000e240000001000 */
[----:B0-----:R-:W-:-:S04]  /*5190*/  FFMA R0, R46, R41, -1 ;  /* 0xbf8000002e007423 */ /* 0x001fc80000000029 */
[----:B------:R-:W-:-:S04]  /*51a0*/  FADD.FTZ R0, -R0, -RZ ;  /* 0x800000ff00007221 */ /* 0x000fc80000010100 */
[----:B------:R-:W-:-:S07]  /*51b0*/  FFMA R41, R41, R0, R41 ;  /* 0x0000000029297223 */ /* 0x000fce0000000029 */
.L_x_22818:
[----:B------:R-:W-:Y:S05]  /*51c0*/  BSYNC B1 ;  /* 0x0000000000017941 */ /* 0x000fea0003800000 */
.L_x_22816:
        /* <DEDUP_REMOVED lines=12> */
[----:B------:R-:W-:Y:S01]  /*5290*/  F2FP.SATFINITE.E5M2.F32.PACK_AB_MERGE_C R13, RZ, R25, RZ ;  /* 0x00000019ff0d723e */ /* 0x000fe200048060ff */
[----:B------:R-:W-:Y:S01]  /*52a0*/  FMUL R46, R27, R0 ;  /* 0x000000001b2e7220 */ /* 0x000fe20000400000 */
[----:B------:R-:W-:Y:S01]  /*52b0*/  SHF.L.U32 R0, R32, 0x10, RZ ;  /* 0x0000001020007819 */ /* 0x000fe200000006ff */
[----:B------:R-:W-:Y:S01]  /*52c0*/  HFMA2.MMA R48, -RZ, RZ, 3.7421875, 0 ;  /* 0x437c0000ff307435 */ /* 0x000fe200000001ff */
[C---:B------:R-:W-:Y:S01]  /*52d0*/  FMNMX R41, |R26|.reuse, R37, !PT ;  /* 0x000000251a297209 */ /* 0x040fe20007800200 */
[----:B------:R-:W-:Y:S01]  /*52e0*/  FMUL R26, R26, R11 ;  /* 0x0000000b1a1a7220 */ /* 0x000fe20000400000 */
[----:B------:R-:W-:Y:S01]  /*52f0*/  F2FP.SATFINITE.E5M2.F32.PACK_AB_MERGE_C R25, RZ, R43, RZ ;  /* 0x0000002bff19723e */ /* 0x000fe200048060ff */
[----:B------:R-:W-:Y:S01]  /*5300*/  IMAD.MOV.U32 R27, RZ, RZ, 0x3bbb989d ;  /* 0x3bbb989dff1b7424 */ /* 0x000fe200078e00ff */
[----:B------:R-:W-:Y:S01]  /*5310*/  F2FP.SATFINITE.E5M2.F32.PACK_AB_MERGE_C R42, RZ, R42, RZ ;  /* 0x0000002aff2a723e */ /* 0x000fe200048060ff */
[----:B------:R-:W-:Y:S01]  /*5320*/  FMUL R22, R0, -1.7020000219345092773 ;  /* 0xbfd9db2300167820 */ /* 0x000fe20000400000 */
[----:B------:R-:W-:Y:S01]  /*5330*/  LOP3.LUT R10, R13, 0xff, RZ, 0xc0, !PT ;  /* 0x000000ff0d0a7812 */ /* 0x000fe200078ec0ff */
[----:B------:R-:W-:Y:S01]  /*5340*/  BSSY B0, `(.L_x_22819) ;  /* 0x0000042000007945 */ /* 0x000fe20003800000 */
[----:B------:R-:W-:-:S02]  /*5350*/  LOP3.LUT R21, R25, 0xffff, RZ, 0xc0, !PT ;  /* 0x0000ffff19157812 */ /* 0x000fc400078ec0ff */
[----:B------:R-:W-:Y:S02]  /*5360*/  F2FP.SATFINITE.E5M2.F32.PACK_AB_MERGE_C R18, RZ, R26, RZ ;  /* 0x0000001aff12723e */ /* 0x000fe400048060ff */
        /* <DEDUP_REMOVED lines=25> */
[----:B------:R-:W-:-:S02]  /*5500*/  F2FP.SATFINITE.E5M2.F32.PACK_AB_MERGE_C R24, RZ, R52, RZ ;  /* 0x00000034ff18723e */ /* 0x000fc400048060ff */
[----:B------:R-:W-:Y:S01]  /*5510*/  @!P0 LEA.HI.X R23, R42, R15, R23, 0x1, P1 ;  /* 0x0000000f2a178211 */ /* 0x000fe200008f0c17 */
[----:B------:R-:W-:Y:S01]  /*5520*/  FMUL R42, R46, R11 ;  /* 0x0000000b2e2a7220 */ /* 0x000fe20000400000 */
[----:B------:R-:W-:Y:S02]  /*5530*/  LOP3.LUT R10, R10, 0xffff, RZ, 0xc0, !PT ;  /* 0x0000ffff0a0a7812 */ /* 0x000fe400078ec0ff */
[----:B------:R-:W-:Y:S01]  /*5540*/  F2FP.SATFINITE.E5M2.F32.PACK_AB_MERGE_C R27, RZ, R27, RZ ;  /* 0x0000001bff1b723e */ /* 0x000fe200048060ff */
        /* <DEDUP_REMOVED lines=8> */
[----:B------:R-:W-:-:S02]  /*55d0*/  F2FP.SATFINITE.E5M2.F32.PACK_AB_MERGE_C R42, RZ, R42, RZ ;  /* 0x0000002aff2a723e */ /* 0x000fc400048060ff */
[----:B------:R-:W-:Y:S01]  /*55e0*/  F2FP.SATFINITE.E5M2.F32.PACK_AB_MERGE_C R37, RZ, R37, RZ ;  /* 0x00000025ff25723e */ /* 0x000fe200048060ff */
        /* <DEDUP_REMOVED lines=23> */
.L_x_22820:
[----:B------:R-:W-:Y:S05]  /*5760*/  BSYNC B0 ;  /* 0x0000000000007941 */ /* 0x000fea0003800000 */
.L_x_22819:
        /* <DEDUP_REMOVED lines=9> */
.L_x_22822:
[----:B------:R-:W-:Y:S05]  /*5800*/  BSYNC B0 ;  /* 0x0000000000007941 */ /* 0x000fea0003800000 */
.L_x_22821:
        /* <DEDUP_REMOVED lines=13> */
[----:B-----5:R-:W-:Y:S05]  /*58e0*/  CALL.REL.NOINC `($__internal_513_$__cuda_sm20_rcp_rn_f32_slowpath) ;  /* 0x00000030007c7944 */ /* 0x020fea0003c00000 */
[----:B------:R-:W-:Y:S05]  /*58f0*/  BRA `(.L_x_22825) ;  /* 0x0000000000107947 */ /* 0x000fea0003800000 */
.L_x_22824:
[----:B------:R-:W0:Y:S02]  /*5900*/  MUFU.RCP R41, R26 ;  /* 0x0000001a00297308 */ /* 0x000e240000001000 */
[----:B0-----:R-:W-:-:S04]  /*5910*/  FFMA R0, R26, R41, -1 ;  /* 0xbf8000001a007423 */ /* 0x001fc80000000029 */
[----:B------:R-:W-:-:S04]  /*5920*/  FADD.FTZ R0, -R0, -RZ ;  /* 0x800000ff00007221 */ /* 0x000fc80000010100 */
[----:B------:R-:W-:-:S07]  /*5930*/  FFMA R41, R41, R0, R41 ;  /* 0x0000000029297223 */ /* 0x000fce0000000029 */
.L_x_22825:
[----:B------:R-:W-:Y:S05]  /*5940*/  BSYNC B1 ;  /* 0x0000000000017941 */ /* 0x000fea0003800000 */
.L_x_22823:
        /* <DEDUP_REMOVED lines=27> */
.L_x_22827:
[----:B------:R-:W0:Y:S02]  /*5b00*/  MUFU.RCP R41, R26 ;  /* 0x0000001a00297308 */ /* 0x000e240000001000 */
[----:B0-----:R-:W-:-:S04]  /*5b10*/  FFMA R0, R26, R41, -1 ;  /* 0xbf8000001a007423 */ /* 0x001fc80000000029 */
[----:B------:R-:W-:-:S04]  /*5b20*/  FADD.FTZ R0, -R0, -RZ ;  /* 0x800000ff00007221 */ /* 0x000fc80000010100 */
[----:B------:R-:W-:-:S07]  /*5b30*/  FFMA R41, R41, R0, R41 ;  /* 0x0000000029297223 */ /* 0x000fce0000000029 */
.L_x_22828:
[----:B------:R-:W-:Y:S05]  /*5b40*/  BSYNC B1 ;  /* 0x0000000000017941 */ /* 0x000fea0003800000 */
.L_x_22826:
        /* <DEDUP_REMOVED lines=27> */
[----:B-----5:R-:W-:Y:S05]  /*5d00*/  CALL.REL.NOINC `($__internal_513_$__cuda_sm20_rcp_rn_f32_slowpath) ;  /* 0x0000002c00747944 */ /* 0x020fea0003c00000 */
[----:B------:R-:W-:Y:S05]  /*5d10*/  BRA `(.L_x_22831) ;  /* 0x0000000000107947 */ /* 0x000fea0003800000 */
.L_x_22830:
[----:B------:R-:W0:Y:S02]  /*5d20*/  MUFU.RCP R41, R34 ;  /* 0x0000002200297308 */ /* 0x000e240000001000 */
[----:B0-----:R-:W-:-:S04]  /*5d30*/  FFMA R0, R34, R41, -1 ;  /* 0xbf80000022007423 */ /* 0x001fc80000000029 */
[----:B------:R-:W-:-:S04]  /*5d40*/  FADD.FTZ R0, -R0, -RZ ;  /* 0x800000ff00007221 */ /* 0x000fc80000010100 */
[----:B------:R-:W-:-:S07]  /*5d50*/  FFMA R41, R41, R0, R41 ;  /* 0x0000000029297223 */ /* 0x000fce0000000029 */
.L_x_22831:
[----:B------:R-:W-:Y:S05]  /*5d60*/  BSYNC B1 ;  /* 0x0000000000017941 */ /* 0x000fea0003800000 */
.L_x_22829:
        /* <DEDUP_REMOVED lines=27> */
.L_x_22833:
[----:B------:R-:W0:Y:S02]  /*5f20*/  MUFU.RCP R41, R34 ;  /* 0x0000002200297308 */ /* 0x000e240000001000 */
[----:B0-----:R-:W-:-:S04]  /*5f30*/  FFMA R0, R34, R41, -1 ;  /* 0xbf80000022007423 */ /* 0x001fc80000000029 */
[----:B------:R-:W-:-:S04]  /*5f40*/  FADD.FTZ R0, -R0, -RZ ;  /* 0x800000ff00007221 */ /* 0x000fc80000010100 */
[----:B------:R-:W-:-:S07]  /*5f50*/  FFMA R41, R41, R0, R41 ;  /* 0x0000000029297223 */ /* 0x000fce0000000029 */
.L_x_22834:
[----:B------:R-:W-:Y:S05]  /*5f60*/  BSYNC B1 ;  /* 0x0000000000017941 */ /* 0x000fea0003800000 */
.L_x_22832:
        /* <DEDUP_REMOVED lines=27> */
[----:B------:R-:W-:Y:S05]  /*6120*/  CALL.REL.NOINC `($__internal_513_$__cuda_sm20_rcp_rn_f32_slowpath) ;  /* 0x00000028006c7944 */ /* 0x000fea0003c00000 */
[----:B------:R-:W-:Y:S05]  /*6130*/  BRA `(.L_x_22837) ;  /* 0x0000000000107947 */ /* 0x000fea0003800000 */
.L_x_22836:
[----:B------:R-:W0:Y:S02]  /*6140*/  MUFU.RCP R41, R36 ;  /* 0x0000002400297308 */ /* 0x000e240000001000 */
[----:B0-----:R-:W-:-:S04]  /*6150*/  FFMA R0, R36, R41, -1 ;  /* 0xbf80000024007423 */ /* 0x001fc80000000029 */
[----:B------:R-:W-:-:S04]  /*6160*/  FADD.FTZ R0, -R0, -RZ ;  /* 0x800000ff00007221 */ /* 0x000fc80000010100 */
[----:B------:R-:W-:-:S07]  /*6170*/  FFMA R41, R41, R0, R41 ;  /* 0x0000000029297223 */ /* 0x000fce0000000029 */
.L_x_22837:
[----:B------:R-:W-:Y:S05]  /*6180*/  BSYNC B1 ;  /* 0x0000000000017941 */ /* 0x000fea0003800000 */
.L_x_22835:
        /* <DEDUP_REMOVED lines=25> */
[----:B------:R-:W-:Y:S05]  /*6320*/  CALL.REL.NOINC `($__internal_513_$__cuda_sm20_rcp_rn_f32_slowpath) ;  /* 0x0000002400ec7944 */ /* 0x000fea0003c00000 */
[----:B------:R-:W-:Y:S05]  /*6330*/  BRA `(.L_x_22840) ;  /* 0x0000000000107947 */ /* 0x000fea0003800000 */
.L_x_22839:
[----:B------:R-:W0:Y:S02]  /*6340*/  MUFU.RCP R41, R36 ;  /* 0x0000002400297308 */ /* 0x000e240000001000 */
[----:B0-----:R-:W-:-:S04]  /*6350*/  FFMA R0, R36, R41, -1 ;  /* 0xbf80000024007423 */ /* 0x001fc80000000029 */
[----:B------:R-:W-:-:S04]  /*6360*/  FADD.FTZ R0, -R0, -RZ ;  /* 0x800000ff00007221 */ /* 0x000fc80000010100 */
[----:B------:R-:W-:-:S07]  /*6370*/  FFMA R41, R41, R0, R41 ;  /* 0x0000000029297223 */ /* 0x000fce0000000029 */
.L_x_22840:
[----:B------:R-:W-:Y:S05]  /*6380*/  BSYNC B1 ;  /* 0x0000000000017941 */ /* 0x000fea0003800000 */
.L_x_22838:
        /* <DEDUP_REMOVED lines=27> */
[----:B------:R-:W-:Y:S05]  /*6540*/  CALL.REL.NOINC `($__internal_513_$__cuda_sm20_rcp_rn_f32_slowpath) ;  /* 0x0000002400647944 */ /* 0x000fea0003c00000 */
[----:B------:R-:W-:Y:S05]  /*6550*/  BRA `(.L_x_22843) ;  /* 0x0000000000107947 */ /* 0x000fea0003800000 */
.L_x_22842:
[----:B------:R-:W0:Y:S02]  /*6560*/  MUFU.RCP R41, R38 ;  /* 0x0000002600297308 */ /* 0x000e240000001000 */
[----:B0-----:R-:W-:-:S04]  /*6570*/  FFMA R0, R38, R41, -1 ;  /* 0xbf80000026007423 */ /* 0x001fc80000000029 */
[----:B------:R-:W-:-:S04]  /*6580*/  FADD.FTZ R0, -R0, -RZ ;  /* 0x800000ff00007221 */ /* 0x000fc80000010100 */
[----:B------:R-:W-:-:S07]  /*6590*/  FFMA R41, R41, R0, R41 ;  /* 0x0000000029297223 */ /* 0x000fce0000000029 */
.L_x_22843:
[----:B------:R-:W-:Y:S05]  /*65a0*/  BSYNC B1 ;  /* 0x0000000000017941 */ /* 0x000fea0003800000 */
.L_x_22841:
        /* <DEDUP_REMOVED lines=28> */
[----:B------:R-:W-:Y:S05]  /*6770*/  CALL.REL.NOINC `($__internal_513_$__cuda_sm20_rcp_rn_f32_slowpath) ;  /* 0x0000002000d87944 */ /* 0x000fea0003c00000 */
[----:B------:R-:W-:Y:S05]  /*6780*/  BRA `(.L_x_22846) ;  /* 0x0000000000107947 */ /* 0x000fea0003800000 */
.L_x_22845:
[----:B------:R-:W0:Y:S02]  /*6790*/  MUFU.RCP R41, R38 ;  /* 0x0000002600297308 */ /* 0x000e240000001000 */
[----:B0-----:R-:W-:-:S04]  /*67a0*/  FFMA R0, R38, R41, -1 ;  /* 0xbf80000026007423 */ /* 0x001fc80000000029 */
[----:B------:R-:W-:-:S04]  /*67b0*/  FADD.FTZ R0, -R0, -RZ ;  /* 0x800000ff00007221 */ /* 0x000fc80000010100 */
[----:B------:R-:W-:-:S07]  /*67c0*/  FFMA R41, R41, R0, R41 ;  /* 0x0000000029297223 */ /* 0x000fce0000000029 */
.L_x_22846:
[----:B------:R-:W-:Y:S05]  /*67d0*/  BSYNC B1 ;  /* 0x0000000000017941 */ /* 0x000fea0003800000 */
.L_x_22844:
        /* <DEDUP_REMOVED lines=11> */
[----:B------:R-:W-:Y:S01]  /*6890*/  F2FP.SATFINITE.E5M2.F32.PACK_AB_MERGE_C R16, RZ, R16, RZ ;  /* 0x00000010ff10723e */ /* 0x000fe200048060ff */
[----:B------:R-:W-:Y:S01]  /*68a0*/  FMUL R8, R19, R0 ;  /* 0x0000000013087220 */ /* 0x000fe20000400000 */
[C---:B------:R-:W-:Y:S01]  /*68b0*/  FMNMX R19, |R26|.reuse, R13, !PT ;  /* 0x0000000d1a137209 */ /* 0x040fe20007800200 */
[-C--:B------:R-:W-:Y:S01]  /*68c0*/  FMUL R26, R26, R11.reuse ;  /* 0x0000000b1a1a7220 */ /* 0x080fe20000400000 */
[-C--:B------:R-:W-:Y:S01]  /*68d0*/  FMUL R0, R32, R11.reuse ;  /* 0x0000000b20007220 */ /* 0x080fe20000400000 */
[----:B------:R-:W-:Y:S01]  /*68e0*/  F2FP.SATFINITE.E5M2.F32.PACK_AB_MERGE_C R23, RZ, R22, RZ ;  /* 0x00000016ff17723e */ /* 0x000fe200048060ff */
[----:B------:R-:W-:Y:S01]  /*68f0*/  FMUL R18, R6, R11 ;  /* 0x0000000b06127220 */ /* 0x000fe20000400000 */
[----:B------:R-:W-:Y:S01]  /*6900*/  FMNMX R37, |R32|, R19, !PT ;  /* 0x0000001320257209 */ /* 0x000fe20007800200 */
[----:B------:R-:W0:Y:S01]  /*6910*/  S2R R9, SR_CTAID.X ;  /* 0x0000000000097919 */ /* 0x000e220000002500 */
[----:B------:R-:W-:-:S02]  /*6920*/  F2FP.SATFINITE.E5M2.F32.PACK_AB_MERGE_C R33, RZ, R26, RZ ;  /* 0x0000001aff21723e */ /* 0x000fc400048060ff */
[----:B------:R-:W-:Y:S02]  /*6930*/  F2FP.SATFINITE.E5M2.F32.PACK_AB_MERGE_C R38, RZ, R0, RZ ;  /* 0x00000000ff26723e */ /* 0x000fe400048060ff */
        /* <DEDUP_REMOVED lines=8> */
[----:B------:R-:W-:Y:S02]  /*69c0*/  F2FP.SATFINITE.E5M2.F32.PACK_AB_MERGE_C R41, RZ, R18, RZ ;  /* 0x00000012ff29723e */ /* 0x000fe400048060ff */
        /* <DEDUP_REMOVED lines=17> */
[----:B------:R-:W-:Y:S01]  /*6ae0*/  F2FP.SATFINITE.E5M2.F32.PACK_AB_MERGE_C R32, RZ, R6, RZ ;  /* 0x00000006ff20723e */ /* 0x000fe200048060ff */
        /* <DEDUP_REMOVED lines=10> */
.L_x_22848:
[----:B------:R-:W-:Y:S05]  /*6b90*/  BSYNC B0 ;  /* 0x0000000000007941 */ /* 0x000fea0003800000 */
.L_x_22847:
[----:B------:R-:W-:Y:S01]  /*6ba0*/  BSSY B0, `(.L_x_22849) ;  /* 0x000000b000007945 */ /* 0x000fe20003800000 */
[----:B01----:R-:W-:Y:S02]  /*6bb0*/  F2FP.SATFINITE.E5M2.F32.PACK_AB_MERGE_C R23, RZ, R16, RZ ;  /* 0x00000010ff17723e */ /* 0x003fe400048060ff */
[----:B------:R-:W-:Y:S01]  /*6bc0*/  F2FP.SATFINITE.E5M2.F32.PACK_AB_MERGE_C R6, RZ, R26, RZ ;  /* 0x0000001aff06723e */ /* 0x000fe200048060ff */
        /* <DEDUP_REMOVED lines=8> */
.L_x_22850:
[----:B------:R-:W-:Y:S05]  /*6c50*/  BSYNC B0 ;  /* 0x0000000000007941 */ /* 0x000fea0003800000 */
.L_x_22849:
        /* <DEDUP_REMOVED lines=98> */
.L_x_22855:
        /* <DEDUP_REMOVED lines=51> */
.L_x_22854:
[----:B------:R-:W-:Y:S05]  /*75b0*/  BSYNC B1 ;  /* 0x0000000000017941 */ /* 0x000fea0003800000 */
.L_x_22853:
        /* <DEDUP_REMOVED lines=15> */
.L_x_22857:
[----:B------:R-:W-:Y:S05]  /*76b0*/  BSYNC B1 ;  /* 0x0000000000017941 */ /* 0x000fea0003800000 */
.L_x_22856:
        /* <DEDUP_REMOVED lines=28> */
.L_x_22852:
[----:B------:R-:W-:Y:S05]  /*7880*/  BSYNC B0 ;  /* 0x0000000000007941 */ /* 0x000fea0003800000 */
.L_x_22851:
        /* <DEDUP_REMOVED lines=34> */
.L_x_22863:
        /* <DEDUP_REMOVED lines=53> */
.L_x_22862:
[----:B0-----:R-:W-:-:S07]  /*7e00*/  IADD3 R3, R24, 0x5, RZ ;  /* 0x0000000518037810 */ /* 0x001fce0007ffe0ff */
.L_x_22861:
[----:B------:R-:W-:Y:S05]  /*7e10*/  BSYNC B1 ;  /* 0x0000000000017941 */ /* 0x000fea0003800000 */
.L_x_22860:
        /* <DEDUP_REMOVED lines=17> */
.L_x_22865:
[----:B------:R-:W-:Y:S05]  /*7f30*/  BSYNC B1 ;  /* 0x0000000000017941 */ /* 0x000fea0003800000 */
.L_x_22864:
        /* <DEDUP_REMOVED lines=24> */
.L_x_22859:
[----:B------:R-:W-:Y:S05]  /*80c0*/  BSYNC B0 ;  /* 0x0000000000007941 */ /* 0x000fea0003800000 */
.L_x_22858:
        /* <DEDUP_REMOVED lines=42> */
.L_x_22876:
[----:B--2---:R-:W-:-:S07]  /*8370*/  FMNMX R5, R2, R5, !PT ;  /* 0x0000000502057209 */ /* 0x004fce0007800000 */
.L_x_22868:
[----:B------:R-:W-:Y:S05]  /*8380*/  BSYNC B0 ;  /* 0x0000000000007941 */ /* 0x000fea0003800000 */
.L_x_22867:
[----:B------:R-:W-:Y:S01]  /*8390*/  ISETP.NE.AND P0, PT, R6, RZ, PT ;  /* 0x000000ff0600720c */ /* 0x000fe20003f05270 */
[----:B------:R-:W-:-:S12]  /*83a0*/  BSSY B0, `(.L_x_22866) ;  /* 0x0000004000007945 */ /* 0x000fd80003800000 */
[----:B------:R-:W-:Y:S05]  /*83b0*/  @P0 BRA `(.L_x_22870) ;  /* 0x0000000000080947 */ /* 0x000fea0003800000 */
[----:B0-----:R-:W0:Y:S02]  /*83c0*/  LDC.64 R2, c[0x0][0x238] ;  /* 0x00008e00ff027b82 */ /* 0x001e240000000a00 */
[----:B0-----:R2:W-:Y:S02]  /*83d0*/  REDG.E.MAX.S32.STRONG.GPU desc[UR10][R2.64], R5 ;  /* 0x000000050200798e */ /* 0x0015e4000d10e38a */
.L_x_22870:
[----:B------:R-:W-:Y:S05]  /*83e0*/  BSYNC B0 ;  /* 0x0000000000007941 */ /* 0x000fea0003800000 */
.L_x_22866:
        /* <DEDUP_REMOVED lines=13> */
[----:B012---:R-:W-:Y:S05]  /*84c0*/  CALL.REL.NOINC `($__internal_513_$__cuda_sm20_rcp_rn_f32_slowpath) ;  /* 0x0000000400847944 */ /* 0x007fea0003c00000 */
[----:B------:R-:W-:Y:S05]  /*84d0*/  BRA `(.L_x_22872) ;  /* 0x0000000000107947 */ /* 0x000fea0003800000 */
.L_x_22871:
[----:B------:R-:W0:Y:S02]  /*84e0*/  MUFU.RCP R0, R11 ;  /* 0x0000000b00007308 */ /* 0x000e240000001000 */
[----:B0-2---:R-:W-:-:S04]  /*84f0*/  FFMA R2, R0, R11, -1 ;  /* 0xbf80000000027423 */ /* 0x005fc8000000000b */
[----:B------:R-:W-:-:S04]  /*8500*/  FADD.FTZ R41, -R2, -RZ ;  /* 0x800000ff02297221 */ /* 0x000fc80000010100 */
[----:B------:R-:W-:-:S07]  /*8510*/  FFMA R41, R0, R41, R0 ;  /* 0x0000002900297223 */ /* 0x000fce0000000000 */
.L_x_22872:
[----:B------:R-:W0:Y:S02]  /*8520*/  LDC.64 R2, c[0x0][0x240] ;  /* 0x00009000ff027b82 */ /* 0x000e240000000a00 */
[----:B0-----:R-:W-:Y:S01]  /*8530*/  STG.E desc[UR10][R2.64], R41 ;  /* 0x0000002902007986 */ /* 0x001fe2000c10190a */
[----:B------:R-:W-:Y:S05]  /*8540*/  EXIT ;  /* 0x000000000000794d */ /* 0x000fea0003800000 */
.L_x_22869:
[----:B------:R-:W-:Y:S01]  /*8550*/  HFMA2.MMA R7, -RZ, RZ, 0, 2.384185791015625e-07 ;  /* 0x00000004ff077435 */ /* 0x000fe200000001ff */
[----:B------:R-:W-:Y:S01]  /*8560*/  IMAD.MOV.U32 R9, RZ, RZ, 0x1f ;  /* 0x0000001fff097424 */ /* 0x000fe200078e00ff */
[----:B------:R-:W-:-:S09]  /*8570*/  MOV R4, 0xffffffff ;  /* 0xffffffff00047802 */ /* 0x000fd20000000f00 */
[----:B012---:R-:W-:Y:S05]  /*8580*/  WARPSYNC.COLLECTIVE R4, `(.L_x_22873) ;  /* 0x0000000004087348 */ /* 0x007fea0003c00000 */
[----:B--2---:R2:W3:Y:S02]  /*8590*/  SHFL.DOWN P0, R5, R0, R7, R9 ;  /* 0x0800000700057389 */ /* 0x0044e40000000009 */
[----:B0123--:R-:W-:Y:S01]  /*85a0*/  ENDCOLLECTIVE ;  /* 0x000000000000791b */ /* 0x00ffe20003800000 */
.L_x_22873:
[----:B------:R-:W-:Y:S02]  /*85b0*/  IMAD.MOV.U32 R7, RZ, RZ, 0x2 ;  /* 0x00000002ff077424 */ /* 0x000fe400078e00ff */
[----:B------:R-:W-:-:S05]  /*85c0*/  IMAD.MOV.U32 R3, RZ, RZ, R5 ;  /* 0x000000ffff037224 */ /* 0x000fca00078e0005 */
[----:B------:R-:W-:-:S04]  /*85d0*/  FMNMX R3, R3, R0, !PT ;  /* 0x0000000003037209 */ /* 0x000fc80007800000 */
[----:B------:R-:W-:-:S07]  /*85e0*/  MOV R0, R3 ;  /* 0x0000000300007202 */ /* 0x000fce0000000f00 */
[----:B------:R-:W-:Y:S05]  /*85f0*/  WARPSYNC.COLLECTIVE R4, `(.L_x_22874) ;  /* 0x0000000004087348 */ /* 0x000fea0003c00000 */
[----:B------:R0:W1:Y:S02]  /*8600*/  SHFL.DOWN P0, R5, R0, R7, R9 ;  /* 0x0800000700057389 */ /* 0x0000640000000009 */
[----:B01----:R-:W-:Y:S01]  /*8610*/  ENDCOLLECTIVE ;  /* 0x000000000000791b */ /* 0x003fe20003800000 */
.L_x_22874:
[----:B------:R-:W-:Y:S01]  /*8620*/  HFMA2.MMA R7, -RZ, RZ, 0, 5.9604644775390625e-08 ;  /* 0x00000001ff077435 */ /* 0x000fe200000001ff */
[----:B------:R-:W-:-:S04]  /*8630*/  MOV R2, R5 ;  /* 0x0000000500027202 */ /* 0x000fc80000000f00 */
[----:B------:R-:W-:-:S05]  /*8640*/  FMNMX R2, R3, R2, !PT ;  /* 0x0000000203027209 */ /* 0x000fca0007800000 */
[----:B------:R-:W-:-:S07]  /*8650*/  IMAD.MOV.U32 R0, RZ, RZ, R2 ;  /* 0x000000ffff007224 */ /* 0x000fce00078e0002 */
[----:B------:R-:W-:Y:S05]  /*8660*/  WARPSYNC.COLLECTIVE R4, `(.L_x_22875) ;  /* 0x0000000004087348 */ /* 0x000fea0003c00000 */
[----:B------:R0:W1:Y:S02]  /*8670*/  SHFL.DOWN P0, R5, R0, R7, R9 ;  /* 0x0800000700057389 */ /* 0x0000640000000009 */
[----:B01----:R-:W-:Y:S01]  /*8680*/  ENDCOLLECTIVE ;  /* 0x000000000000791b */ /* 0x003fe20003800000 */
.L_x_22875:
[----:B------:R-:W-:Y:S05]  /*8690*/  BRA `(.L_x_22876) ;  /* 0xfffffffc00347947 */ /* 0x000fea000383ffff */
        .weak           $__internal_512_$__cuda_sm20_div_u64
        .type           $__internal_512_$__cuda_sm20_div_u64,@function
        .size           $__internal_512_$__cuda_sm20_div_u64,($__internal_513_$__cuda_sm20_rcp_rn_f32_slowpath - $__internal_512_$__cuda_sm20_div_u64)
$__internal_512_$__cuda_sm20_div_u64:
        /* <DEDUP_REMOVED lines=67> */
[----:B------:R-:W-:Y:S06]  /*8ad0*/  RET.REL.NODEC R6 `(_ZN18transformer_engine6detail38cast_transpose_fused_kernel_notalignedILb0ELb1ELb0EfNS_16CTDBiasDActParamI13__nv_bfloat16S3_13__nv_fp8_e5m2fEELi2ELi4ENS_5EmptyEXadL_ZNS_6dqgeluIffEET_T0_RKS6_EEEEvT3_mmm) ;  /* 0xffffff7406487950 */ /* 0x000fec0003c3ffff */
        .weak           $__internal_513_$__cuda_sm20_rcp_rn_f32_slowpath
        .type           $__internal_513_$__cuda_sm20_rcp_rn_f32_slowpath,@function
        .size           $__internal_513_$__cuda_sm20_rcp_rn_f32_slowpath,(.L_x_34998 - $__internal_513_$__cuda_sm20_rcp_rn_f32_slowpath)
$__internal_513_$__cuda_sm20_rcp_rn_f32_slowpath:
        /* <DEDUP_REMOVED lines=15> */
.L_x_22878:
        /* <DEDUP_REMOVED lines=33> */
.L_x_22880:
[----:B------:R0:W1:Y:S02]  /*8de0*/  MUFU.RCP R41, R0 ;  /* 0x0000000000297308 */ /* 0x0000640000001000 */
.L_x_22879:
[----:B------:R-:W-:Y:S05]  /*8df0*/  BSYNC B0 ;  /* 0x0000000000007941 */ /* 0x000fea0003800000 */
.L_x_22877:
[----:B------:R-:W-:Y:S01]  /*8e00*/  HFMA2.MMA R49, -RZ, RZ, 0, 0 ;  /* 0x00000000ff317435 */ /* 0x000fe200000001ff */
[----:B------:R-:W-:-:S05]  /*8e10*/  IMAD.MOV.U32 R48, RZ, RZ, R46 ;  /* 0x000000ffff307224 */ /* 0x000fca00078e002e */
[----:B01----:R-:W-:Y:S05]  /*8e20*/  RET.REL.NODEC R48 `(_ZN18transformer_engine6detail38cast_transpose_fused_kernel_notalignedILb0ELb1ELb0EfNS_16CTDBiasDActParamI13__nv_bfloat16S3_13__nv_fp8_e5m2fEELi2ELi4ENS_5EmptyEXadL_ZNS_6dqgeluIffEET_T0_RKS6_EEEEvT3_mmm) ;  /* 0xffffff7030747950 */ /* 0x003fea0003c3ffff */
.L_x_22881:
        /* <DEDUP_REMOVED lines=13> */
.L_x_34998:


//--------------------- .text._ZN18transformer_engine6detail38cast_transpose_fused_kernel_notalignedILb0ELb1ELb0EfNS_16CTDBiasDActParamI13__nv_bfloat16S3_S3_fEELi2ELi2ENS_5EmptyEXadL_ZNS_6dqgeluIffEET_T0_RKS5_EEEEvT3_mmm --------------------------
	.section	.text._ZN18transformer_engine6detail38cast_transpose_fused_kernel_notalignedILb0ELb1ELb0EfNS_16CTDBiasDActParamI13__nv_bfloat16S3_S3_fEELi2ELi2ENS_5EmptyEXadL_ZNS_6dqgeluIffEET_T0_RKS5_EEEEvT3_mmm,"ax",@progbits
	.align	128
        .global         _ZN18transformer_engine6detail38cast_transpose_fused_kernel_notalignedILb0ELb1ELb0EfNS_16CTDBiasDActParamI13__nv_bfloat16S3_S3_fEELi2ELi2ENS_5EmptyEXadL_ZNS_6dqgeluIffEET_T0_RKS5_EEEEvT3_mmm
        .type           _ZN18transformer_engine6detail38cast_transpose_fused_kernel_notalignedILb0ELb1ELb0EfNS_16CTDBiasDActParamI13__nv_bfloat16S3_S3_fEELi2ELi2ENS_5EmptyEXadL_ZNS_6dqgeluIffEET_T0_RKS5_EEEEvT3_mmm,@function
        .size           _ZN18transformer_engine6detail38cast_transpose_fused_kernel_notalignedILb0ELb1ELb0EfNS_16CTDBiasDActParamI13__nv_bfloat16S3_S3_fEELi2ELi2ENS_5EmptyEXadL_ZNS_6dqgeluIffEET_T0_RKS5_EEEEvT3_mmm,(.L_x_35000 - _ZN18transformer_engine6detail38cast_transpose_fused_kernel_notalignedILb0ELb1ELb0EfNS_16CTDBiasDActParamI13__nv_bfloat16S3_S3_fEELi2ELi2ENS_5EmptyEXadL_ZNS_6dqgeluIffEET_T0_RKS5_EEEEvT3_mmm)
        .other          _ZN18transformer_engine6detail38cast_transpose_fused_kernel_notalignedILb0ELb1ELb0EfNS_16CTDBiasDActParamI13__nv_bfloat16S3_S3_fEELi2ELi2ENS_5EmptyEXadL_ZNS_6dqgeluIffEET_T0_RKS5_EEEEvT3_mmm,@"STO_CUDA_ENTRY STV_DEFAULT"
_ZN18transformer_engine6detail38cast_transpose_fused_kernel_notalignedILb0ELb1ELb0EfNS_16CTDBiasDActParamI13__nv_bfloat16S3_S3_fEELi2ELi2ENS_5EmptyEXadL_ZNS_6dqgeluIffEET_T0_RKS5_EEEEvT3_mmm:
.text._ZN18transformer_engine6detail38cast_transpose_fused_kernel_notalignedILb0ELb1ELb0EfNS_16CTDBiasDActParamI13__nv_bfloat16S3_S3_fEELi2ELi2ENS_5EmptyEXadL_ZNS_6dqgeluIffEET_T0_RKS5_EEEEvT3_mmm:
        /* <DEDUP_REMOVED lines=19> */
[----:B------:R-:W-:Y:S05]  /*0130*/  CALL.REL.NOINC `($__internal_514_$__cuda_sm20_div_u64) ;  /* 0x0000004c00387944 */ /* 0x000fea0003c00000 */
        /* <DEDUP_REMOVED lines=8> */
.L_x_22882:
        /* <DEDUP_REMOVED lines=22> */
.L_x_22883:
[----:B------:R-:W0:Y:S01]  /*0320*/  LDC.64 R14, c[0x0][0x258] ;  /* 0x00009600ff0e7b82 */ /* 0x000e220000000a00 */
[----:B------:R-:W-:Y:S01]  /*0330*/  ULDC.64 UR4, c[0x0][0x260] ;  /* 0x0000980000047ab9 */ /* 0x000fe20000000a00 */
[----:B------:R-:W-:Y:S01]  /*0340*/  SHF.L.U64.HI R0, R30, 0x5, R31 ;  /* 0x000000051e007819 */ /* 0x000fe2000001021f */
[----:B------:R-:W-:Y:S01]  /*0350*/  USHF.R.U64 UR10, UR4, 0x1, UR5 ;  /* 0x00000001040a7899 */ /* 0x000fe20008001205 */
[--C-:B------:R-:W-:Y:S01]  /*0360*/  SHF.L.U64.HI R7, R42, 0x5, R47.reuse ;  /* 0x000000052a077819 */ /* 0x100fe2000001022f */
[----:B------:R-:W-:Y:S01]  /*0370*/  USHF.R.U32.HI UR11, URZ, 0x1, UR5 ;  /* 0x000000013f0b7899 */ /* 0x000fe20008011605 */
[--C-:B------:R-:W-:Y:S01]  /*0380*/  SHF.R.U32.HI R5, RZ, 0x5, R2.reuse ;  /* 0x00000005ff057819 */ /* 0x100fe20000011602 */
[----:B------:R-:W-:Y:S01]  /*0390*/  IMAD.MOV.U32 R43, RZ, RZ, R47 ;  /* 0x000000ffff2b7224 */ /* 0x000fe200078e002f */
[----:B------:R-:W-:Y:S01]  /*03a0*/  SHF.R.U32.HI R6, RZ, 0x2, R2 ;  /* 0x00000002ff067819 */ /* 0x000fe20000011602 */
[----:B------:R-:W-:Y:S01]  /*03b0*/  ULDC.64 UR6, c[0x0][0x218] ;  /* 0x0000860000067ab9 */ /* 0x000fe20000000a00 */
[----:B------:R-:W-:Y:S01]  /*03c0*/  LEA R8, P1, -R30, UR10, 0x5 ;  /* 0x0000000a1e087c11 */ /* 0x000fe2000f8229ff */
[----:B------:R-:W-:Y:S01]  /*03d0*/  ULDC.64 UR8, c[0x0][0x208] ;  /* 0x0000820000087ab9 */ /* 0x000fe20000000a00 */
[----:B------:R-:W-:Y:S01]  /*03e0*/  LOP3.LUT R6, R6, 0x38, RZ, 0xc0, !PT ;  /* 0x0000003806067812 */ /* 0x000fe200078ec0ff */
[----:B------:R-:W-:Y:S01]  /*03f0*/  ULDC.64 UR12, c[0x0][0x210] ;  /* 0x00008400000c7ab9 */ /* 0x000fe20000000a00 */
[----:B------:R-:W-:-:S02]  /*0400*/  IADD3.X R0, ~R0, UR11, RZ, P1, !PT ;  /* 0x0000000b00007c10 */ /* 0x000fc40008ffe5ff */
[----:B------:R-:W-:-:S04]  /*0410*/  ISETP.LT.U32.AND P1, PT, R8, 0x20, PT ;  /* 0x000000200800780c */ /* 0x000fc80003f21070 */
[----:B------:R-:W-:Y:S01]  /*0420*/  ISETP.LT.U32.AND.EX P1, PT, R0, RZ, PT, P1 ;  /* 0x000000ff0000720c */ /* 0x000fe20003f21110 */
[C---:B------:R-:W-:Y:S02]  /*0430*/  IMAD.SHL.U32 R0, R5.reuse, 0x4, RZ ;  /* 0x0000000405007824 */ /* 0x040fe400078e00ff */
[----:B------:R-:W-:Y:S01]  /*0440*/  IMAD R5, R5, -0x4, R2 ;  /* 0xfffffffc05057824 */ /* 0x000fe200078e0202 */
[----:B0-----:R-:W-:Y:S01]  /*0450*/  SHF.R.U64 R3, R14, 0x1, R15 ;  /* 0x000000010e037819 */ /* 0x001fe2000000120f */
[----:B------:R-:W-:Y:S01]  /*0460*/  IMAD.WIDE.U32 R22, R30, R14, R42 ;  /* 0x0000000e1e167225 */ /* 0x000fe200078e002a */
[----:B------:R-:W-:Y:S02]  /*0470*/  SHF.R.U32.HI R4, RZ, 0x1, R15 ;  /* 0x00000001ff047819 */ /* 0x000fe4000001160f */
[----:B------:R-:W-:Y:S01]  /*0480*/  LEA R10, P0, -R42, R3, 0x5 ;  /* 0x000000032a0a7211 */ /* 0x000fe200078029ff */
[----:B------:R-:W-:Y:S01]  /*0490*/  IMAD.WIDE.U32 R28, R3, R6, RZ ;  /* 0x00000006031c7225 */ /* 0x000fe200078e00ff */
[----:B------:R-:W-:-:S02]  /*04a0*/  SEL R8, R8, 0x20, P1 ;  /* 0x0000002008087807 */ /* 0x000fc40000800000 */
[C---:B------:R-:W-:Y:S01]  /*04b0*/  IADD3.X R7, R4.reuse, ~R7, RZ, P0, !PT ;  /* 0x8000000704077210 */ /* 0x040fe200007fe4ff */
[----:B------:R-:W-:Y:S01]  /*04c0*/  IMAD R25, R4, R6, RZ ;  /* 0x0000000604197224 */ /* 0x000fe200078e02ff */
[----:B------:R-:W-:Y:S02]  /*04d0*/  ISETP.LT.U32.AND P0, PT, R10, 0x20, PT ;  /* 0x000000200a00780c */ /* 0x000fe40003f01070 */
[----:B------:R-:W-:Y:S01]  /*04e0*/  LOP3.LUT R9, R5, 0x1f, RZ, 0xc0, !PT ;  /* 0x0000001f05097812 */ /* 0x000fe200078ec0ff */
[----:B------:R-:W-:Y:S01]  /*04f0*/  IMAD.IADD R25, R29, 0x1, R25 ;  /* 0x000000011d197824 */ /* 0x000fe200078e0219 */
[----:B------:R-:W-:Y:S02]  /*0500*/  ISETP.LT.U32.AND.EX P0, PT, R7, RZ, PT, P0 ;  /* 0x000000ff0700720c */ /* 0x000fe40003f01100 */
[----:B------:R-:W-:Y:S01]  /*0510*/  LOP3.LUT R7, R0, 0x1c, RZ, 0xe2, !PT ;  /* 0x0000001c00077812 */ /* 0x000fe200078ee2ff */
[----:B------:R-:W-:Y:S01]  /*0520*/  IMAD R0, R31, R14, RZ ;  /* 0x0000000e1f007224 */ /* 0x000fe200078e02ff */
[----:B------:R-:W-:-:S02]  /*0530*/  SEL R10, R10, 0x20, P0 ;  /* 0x000000200a0a7807 */ /* 0x000fc40000000000 */
[----:B------:R-:W-:Y:S01]  /*0540*/  ISETP.GE.U32.AND P0, PT, R7, R8, PT ;  /* 0x000000080700720c */ /* 0x000fe20003f06070 */
[----:B------:R-:W-:Y:S01]  /*0550*/  IMAD R45, R30, R15, R0 ;  /* 0x0000000f1e2d7224 */ /* 0x000fe200078e0200 */
[----:B------:R-:W-:Y:S01]  /*0560*/  IADD3 R24, P2, R9, R28, RZ ;  /* 0x0000001c09187210 */ /* 0x000fe20007f5e0ff */
[----:B------:R-:W-:Y:S01]  /*0570*/  VIADD R17, R7, 0x1 ;  /* 0x0000000107117836 */ /* 0x000fe20000000000 */
[----:B------:R-:W-:Y:S01]  /*0580*/  ISETP.LT.U32.AND P0, PT, R9, R10, !P0 ;  /* 0x0000000a0900720c */ /* 0x000fe20004701070 */
[----:B------:R-:W-:Y:S01]  /*0590*/  IMAD.IADD R45, R23, 0x1, R45 ;  /* 0x00000001172d7824 */ /* 0x000fe200078e022d */
[----:B------:R-:W-:Y:S02]  /*05a0*/  SHF.L.U32 R34, R22, 0x7, RZ ;  /* 0x0000000716227819 */ /* 0x000fe400000006ff */
[----:B------:R-:W-:Y:S02]  /*05b0*/  IADD3.X R27, RZ, R25, RZ, P2, !PT ;  /* 0x00000019ff1b7210 */ /* 0x000fe400017fe4ff */
[----:B------:R-:W-:-:S02]  /*05c0*/  IADD3 R11, P1, R34, UR6, RZ ;  /* 0x00000006220b7c10 */ /* 0x000fc4000ff3e0ff */
[----:B------:R-:W-:Y:S02]  /*05d0*/  SHF.L.U64.HI R35, R22, 0x7, R45 ;  /* 0x0000000716237819 */ /* 0x000fe4000001022d */
[----:B------:R-:W-:Y:S02]  /*05e0*/  IADD3 R13, R5, -0x1, RZ ;  /* 0xffffffff050d7810 */ /* 0x000fe40007ffe0ff */
[----:B------:R-:W-:Y:S01]  /*05f0*/  IADD3.X R12, R35, UR7, RZ, P1, !PT ;  /* 0x00000007230c7c10 */ /* 0x000fe20008ffe4ff */
[C---:B------:R-:W-:Y:S01]  /*0600*/  @P0 IMAD.SHL.U32 R20, R24.reuse, 0x4, RZ ;  /* 0x0000000418140824 */ /* 0x040fe200078e00ff */
[----:B------:R-:W-:Y:S01]  /*0610*/  @P0 SHF.L.U64.HI R26, R24, 0x2, R27 ;  /* 0x00000002181a0819 */ /* 0x000fe2000001021b */
[----:B------:R-:W-:Y:S01]  /*0620*/  @!P0 IMAD.MOV.U32 R0, RZ, RZ, RZ ;  /* 0x000000ffff008224 */ /* 0x000fe200078e00ff */
[----:B------:R-:W-:Y:S01]  /*0630*/  LOP3.LUT R13, R13, 0x1f, RZ, 0xc0, !PT ;  /* 0x0000001f0d0d7812 */ /* 0x000fe200078ec0ff */
[----:B------:R-:W-:Y:S01]  /*0640*/  IMAD.MOV.U32 R46, RZ, RZ, 0x3bbb989d ;  /* 0x3bbb989dff2e7424 */ /* 0x000fe200078e00ff */
[----:B------:R-:W-:Y:S01]  /*0650*/  @P0 IADD3 R18, P1, R20, R11, RZ ;  /* 0x0000000b14120210 */ /* 0x000fe20007f3e0ff */
[----:B------:R-:W-:-:S04]  /*0660*/  ULDC.64 UR6, c[0x0][0x230] ;  /* 0x00008c0000067ab9 */ /* 0x000fc80000000a00 */
        /* <DEDUP_REMOVED lines=9> */
[----:B------:R-:W-:Y:S01]  /*0700*/  @P1 LOP3.LUT R21, R14, 0xfffffffe, RZ, 0xc0, !PT ;  /* 0xfffffffe0e151812 */ /* 0x000fe200078ec0ff */
[----:B------:R-:W-:Y:S01]  /*0710*/  @P0 IMAD.X R38, R27, 0x1, R4, P4 ;  /* 0x000000011b260824 */ /* 0x000fe200020e0604 */
[----:B------:R-:W-:Y:S01]  /*0720*/  IADD3 R14, P3, R34, UR12, RZ ;  /* 0x0000000c220e7c10 */ /* 0x000fe2000ff7e0ff */
[----:B0-----:R-:W-:Y:S01]  /*0730*/  @P1 IMAD R19, R4, 0x3, RZ ;  /* 0x0000000304131824 */ /* 0x001fe200078e02ff */
[----:B------:R-:W-:Y:S02]  /*0740*/  @P1 LOP3.LUT R37, R15, 0x3fffffff, RZ, 0xc0, !PT ;  /* 0x3fffffff0f251812 */ /* 0x000fe400078ec0ff */
[----:B------:R-:W-:Y:S02]  /*0750*/  IADD3.X R15, R35, UR13, RZ, P3, !PT ;  /* 0x0000000d230f7c10 */ /* 0x000fe40009ffe4ff */
[----:B------:R-:W-:Y:S02]  /*0760*/  @P0 IADD3 R20, P3, R20, R14, RZ ;  /* 0x0000000e14140210 */ /* 0x000fe40007f7e0ff */
[----:B------:R-:W-:-:S02]  /*0770*/  @P1 IADD3 R36, P5, R21, R16, RZ ;  /* 0x0000001015241210 */ /* 0x000fc40007fbe0ff */
[C---:B------:R-:W-:Y:S01]  /*0780*/  @P0 SHF.L.U64.HI R38, R23.reuse, 0x2, R38 ;  /* 0x0000000217260819 */ /* 0x040fe20000010226 */
[----:B------:R-:W-:Y:S01]  /*0790*/  @P0 IMAD.X R21, R26, 0x1, R15, P3 ;  /* 0x000000011a150824 */ /* 0x000fe200018e060f */
[----:B------:R-:W-:Y:S01]  /*07a0*/  @P0 SHF.L.U32 R23, R23, 0x2, RZ ;  /* 0x0000000217170819 */ /* 0x000fe200000006ff */
[--C-:B------:R-:W-:Y:S01]  /*07b0*/  @P1 IMAD.X R37, R37, 0x1, R17.reuse, P5 ;  /* 0x0000000125251824 */ /* 0x100fe200028e0611 */
[----:B------:R-:W-:Y:S01]  /*07c0*/  @!P1 MOV R49, RZ ;  /* 0x000000ff00319202 */ /* 0x000fe20000000f00 */
[----:B------:R-:W-:Y:S01]  /*07d0*/  @P1 IMAD.WIDE.U32 R16, R3, 0x3, R16 ;  /* 0x0000000303101825 */ /* 0x000fe200078e0010 */
[----:B------:R-:W3:Y:S01]  /*07e0*/  @P0 LDG.E R40, desc[UR8][R20.64] ;  /* 0x0000000814280981 */ /* 0x000ee2000c1e1900 */
[-C--:B------:R-:W-:Y:S02]  /*07f0*/  @P0 IADD3 R18, P3, R23, R14.reuse, RZ ;  /* 0x0000000e17120210 */ /* 0x080fe40007f7e0ff */
[----:B------:R-:W-:Y:S01]  /*0800*/  @P1 IMAD.IADD R17, R17, 0x1, R19 ;  /* 0x0000000111111824 */ /* 0x000fe200078e0213 */
[----:B------:R-:W-:Y:S01]  /*0810*/  @P1 SHF.L.U64.HI R37, R36, 0x2, R37 ;  /* 0x0000000224251819 */ /* 0x000fe20000010225 */
[----:B------:R-:W-:Y:S01]  /*0820*/  @P1 IMAD.SHL.U32 R43, R16, 0x4, RZ ;  /* 0x00000004102b1824 */ /* 0x000fe200078e00ff */
[----:B------:R-:W-:Y:S01]  /*0830*/  ISETP.NE.AND.EX P2, PT, RZ, UR7, PT, P2 ;  /* 0x00000007ff007c0c */ /* 0x000fe2000bf45320 */
[----:B------:R-:W-:Y:S01]  /*0840*/  @P0 IMAD.X R19, R38, 0x1, R15, P3 ;  /* 0x0000000126130824 */ /* 0x000fe200018e060f */
[----:B------:R-:W-:Y:S01]  /*0850*/  @P1 SHF.L.U64.HI R44, R16, 0x2, R17 ;  /* 0x00000002102c1819 */ /* 0x000fe20000010211 */
[----:B------:R-:W-:Y:S01]  /*0860*/  @P1 IMAD.SHL.U32 R36, R36, 0x4, RZ ;  /* 0x0000000424241824 */ /* 0x000fe200078e00ff */
[----:B------:R-:W-:Y:S01]  /*0870*/  @P0 IADD3 R16, P3, R23, R11, RZ ;  /* 0x0000000b17100210 */ /* 0x000fe20007f7e0ff */
[----:B------:R-:W-:Y:S01]  /*0880*/  @!P1 IMAD.MOV.U32 R50, RZ, RZ, RZ ;  /* 0x000000ffff329224 */ /* 0x000fe200078e00ff */
[----:B------:R-:W-:Y:S01]  /*0890*/  @!P0 MOV R26, RZ ;  /* 0x000000ff001a8202 */ /* 0x000fe20000000f00 */
[----:B------:R-:W-:Y:S01]  /*08a0*/  IMAD R47, R47, UR4, RZ ;  /* 0x000000042f2f7c24 */ /* 0x000fe2000f8e02ff */
[----:B------:R-:W-:Y:S01]  /*08b0*/  ULDC.64 UR6, c[0x0][0x228] ;  /* 0x00008a0000067ab9 */ /* 0x000fe20000000a00 */
[----:B------:R-:W-:Y:S01]  /*08c0*/  @P0 IMAD.X R17, R38, 0x1, R12, P3 ;  /* 0x0000000126110824 */ /* 0x000fe200018e060c */
[----:B------:R-:W-:-:S02]  /*08d0*/  @P1 IADD3 R38, P3, R36, R14, RZ ;  /* 0x0000000e24261210 */ /* 0x000fc40007f7e0ff */
[----:B------:R-:W-:Y:S01]  /*08e0*/  @P1 IADD3 R36, P4, R36, R11, RZ ;  /* 0x0000000b24241210 */ /* 0x000fe20007f9e0ff */
[----:B------:R-:W5:Y:S02]  /*08f0*/  @P0 LDG.E R26, desc[UR8][R18.64] ;  /* 0x00000008121a0981 */ /* 0x000f64000c1e1900 */
[C---:B------:R-:W-:Y:S01]  /*0900*/  @P1 IMAD.X R39, R37.reuse, 0x1, R15, P3 ;  /* 0x0000000125271824 */ /* 0x040fe200018e060f */
[----:B------:R-:W-:Y:S01]  /*0910*/  @!P0 MOV R23, RZ ;  /* 0x000000ff00178202 */ /* 0x000fe20000000f00 */
[----:B------:R-:W-:-:S03]  /*0920*/  @P1 IMAD.X R37, R37, 0x1, R12, P4 ;  /* 0x0000000125251824 */ /* 0x000fc600020e060c */
[----:B------:R-:W5:Y:S04]  /*0930*/  @P1 LDG.E R50, desc[UR8][R38.64] ;  /* 0x0000000826321981 */ /* 0x000f68000c1e1900 */
[----:B------:R-:W5:Y:S04]  /*0940*/  @P0 LDG.E R23, desc[UR8][R16.64] ;  /* 0x0000000810170981 */ /* 0x000f68000c1e1900 */
[----:B------:R0:W5:Y:S02]  /*0950*/  @P1 LDG.E R49, desc[UR8][R36.64] ;  /* 0x0000000824311981 */ /* 0x000164000c1e1900 */
[----:B0-----:R-:W-:-:S02]  /*0960*/  MOV R37, 0x437c0000 ;  /* 0x437c000000257802 */ /* 0x001fc40000000f00 */
[C---:B------:R-:W-:Y:S02]  /*0970*/  @P1 IADD3 R18, P0, R43.reuse, R14, RZ ;  /* 0x0000000e2b121210 */ /* 0x040fe40007f1e0ff */
[----:B------:R-:W-:Y:S01]  /*0980*/  @P1 IADD3 R20, P3, R43, R11, RZ ;  /* 0x0000000b2b141210 */ /* 0x000fe20007f7e0ff */
[----:B------:R-:W0:Y:S02]  /*0990*/  @P2 LDC.64 R34, c[0x0][0x230] ;  /* 0x00008c00ff222b82 */ /* 0x000e240000000a00 */
[C---:B------:R-:W-:Y:S02]  /*09a0*/  @P1 IMAD.X R19, R44.reuse, 0x1, R15, P0 ;  /* 0x000000012c131824 */ /* 0x040fe400000e060f */
[----:B------:R-:W-:Y:S02]  /*09b0*/  @P1 IMAD.X R21, R44, 0x1, R12, P3 ;  /* 0x000000012c151824 */ /* 0x000fe400018e060c */
[----:B------:R-:W-:Y:S01]  /*09c0*/  @!P1 IMAD.MOV.U32 R44, RZ, RZ, RZ ;  /* 0x000000ffff2c9224 */ /* 0x000fe200078e00ff */
[----:B------:R-:W-:-:S05]  /*09d0*/  @!P1 MOV R43, RZ ;  /* 0x000000ff002b9202 */ /* 0x000fca0000000f00 */
[----:B------:R1:W5:Y:S04]  /*09e0*/  @P1 LDG.E R44, desc[UR8][R20.64] ;  /* 0x00000008142c1981 */ /* 0x000368000c1e1900 */
[----:B------:R4:W5:Y:S01]  /*09f0*/  @P1 LDG.E R43, desc[UR8][R18.64] ;  /* 0x00000008122b1981 */ /* 0x000962000c1e1900 */
[----:B-1----:R-:W-:Y:S01]  /*0a00*/  MOV R21, R31 ;  /* 0x0000001f00157202 */ /* 0x002fe20000000f00 */
[----:B------:R-:W-:Y:S02]  /*0a10*/  IMAD.MOV.U32 R20, RZ, RZ, R30 ;  /* 0x000000ffff147224 */ /* 0x000fe400078e001e */
[C---:B----4-:R-:W-:Y:S02]  /*0a20*/  IMAD R19, R42.reuse, UR5, R47 ;  /* 0x000000052a137c24 */ /* 0x050fe4000f8e022f */
[----:B------:R-:W-:Y:S01]  /*0a30*/  IMAD.WIDE.U32 R20, R42, UR4, R20 ;  /* 0x000000042a147c25 */ /* 0x000fe2000f8e0014 */
[----:B------:R-:W-:Y:S01]  /*0a40*/  MOV R16, 0x3f800000 ;  /* 0x3f80000000107802 */ /* 0x000fe20000000f00 */
[----:B------:R-:W-:-:S03]  /*0a50*/  ULDC.64 UR4, c[0x0][0x220] ;  /* 0x0000880000047ab9 */ /* 0x000fc60000000a00 */
[----:B------:R-:W-:Y:S02]  /*0a60*/  IADD3 R19, R21, R19, RZ ;  /* 0x0000001315137210 */ /* 0x000fe40007ffe0ff */
[----:B0-----:R0:W5:Y:S01]  /*0a70*/  @P2 LDG.E R16, desc[UR8][R34.64] ;  /* 0x0000000822102981 */ /* 0x001162000c1e1900 */
[----:B------:R-:W-:Y:S02]  /*0a80*/  IMAD.SHL.U32 R41, R41, 0x20, RZ ;  /* 0x0000002029297824 */ /* 0x000fe400078e00ff */
[C---:B0-----:R-:W-:Y:S01]  /*0a90*/  IMAD.SHL.U32 R35, R22.reuse, 0x40, RZ ;  /* 0x0000004016237824 */ /* 0x041fe200078e00ff */
[----:B------:R-:W-:Y:S01]  /*0aa0*/  SHF.L.U64.HI R22, R22, 0x6, R45 ;  /* 0x0000000616167819 */ /* 0x000fe2000001022d */
[----:B------:R-:W-:Y:S01]  /*0ab0*/  BSSY B1, `(.L_x_22884) ;  /* 0x0000020000017945 */ /* 0x000fe20003800000 */
[----:B--2---:R-:W-:-:S04]  /*0ac0*/  IMAD.U32 R38, R0, 0x10000, RZ ;  /* 0x0001000000267824 */ /* 0x004fc800078e00ff */
        /* <DEDUP_REMOVED lines=9> */
[----:B------:R-:W-:Y:S01]  /*0b60*/  VIADD R18, R51, 0x1800000 ;  /* 0x0180000033127836 */ /* 0x000fe20000000000 */
[----:B------:R-:W-:-:S04]  /*0b70*/  LEA R17, P0, R20, UR6, 0x7 ;  /* 0x0000000614117c11 */ /* 0x000fc8000f8038ff */
[----:B------:R-:W-:Y:S02]  /*0b80*/  LOP3.LUT R21, R18, 0x7f800000, RZ, 0xc0, !PT ;  /* 0x7f80000012157812 */ /* 0x000fe400078ec0ff */
[----:B------:R-:W-:Y:S02]  /*0b90*/  LEA.HI.X R19, R20, UR7, R19, 0x7, P0 ;  /* 0x0000000714137c11 */ /* 0x000fe400080f3c13 */
[----:B------:R-:W-:Y:S02]  /*0ba0*/  ISETP.GT.U32.AND P0, PT, R21, 0x1ffffff, PT ;  /* 0x01ffffff1500780c */ /* 0x000fe40003f04070 */
[----:B------:R-:W-:Y:S01]  /*0bb0*/  LEA R18, P1, R35, UR4, 0x1 ;  /* 0x0000000423127c11 */ /* 0x000fe2000f8208ff */
[----:B---3--:R-:W-:-:S03]  /*0bc0*/  IMAD.U32 R39, R40, 0x10000, RZ ;  /* 0x0001000028277824 */ /* 0x008fc600078e00ff */
[----:B------:R-:W-:Y:S01]  /*0bd0*/  LEA.HI.X R20, R35, UR5, R22, 0x1, P1 ;  /* 0x0000000523147c11 */ /* 0x000fe200088f0c16 */
[----:B------:R-:W-:Y:S01]  /*0be0*/  FMUL R21, R38, 1.7020000219345092773 ;  /* 0x3fd9db2326157820 */ /* 0x000fe20000400000 */
[----:B------:R-:W-:Y:S02]  /*0bf0*/  LOP3.LUT R22, R41, 0xffffffe0, R2, 0xe2, !PT ;  /* 0xffffffe029167812 */ /* 0x000fe400078ee202 */
[----:B------:R-:W-:Y:S02]  /*0c00*/  PRMT R37, R40, 0x7632, R37 ;  /* 0x0000763228257816 */ /* 0x000fe40000000025 */
[----:B------:R-:W-:Y:S01]  /*0c10*/  PRMT R34, R0, 0x7632, R34 ;  /* 0x0000763200227816 */ /* 0x000fe20000000022 */
[----:B------:R-:W-:Y:S06]  /*0c20*/  @P0 BRA `(.L_x_22885) ;  /* 0x0000000000100947 */ /* 0x000fec0003800000 */
[----:B------:R-:W-:Y:S02]  /*0c30*/  MOV R0, R51 ;  /* 0x0000003300007202 */ /* 0x000fe40000000f00 */
[----:B------:R-:W-:-:S07]  /*0c40*/  MOV R38, 0xc60 ;  /* 0x00000c6000267802 */ /* 0x000fce0000000f00 */
[----:B-----5:R-:W-:Y:S05]  /*0c50*/  CALL.REL.NOINC `($__internal_515_$__cuda_sm20_rcp_rn_f32_slowpath) ;  /* 0x00000044007c7944 */ /* 0x020fea0003c00000 */
[----:B------:R-:W-:Y:S05]  /*0c60*/  BRA `(.L_x_22886) ;  /* 0x0000000000107947 */ /* 0x000fea0003800000 */
.L_x_22885:
[----:B------:R-:W0:Y:S02]  /*0c70*/  MUFU.RCP R42, R51 ;  /* 0x00000033002a7308 */ /* 0x000e240000001000 */
[----:B0-----:R-:W-:-:S04]  /*0c80*/  FFMA R0, R51, R42, -1 ;  /* 0xbf80000033007423 */ /* 0x001fc8000000002a */
[----:B------:R-:W-:-:S04]  /*0c90*/  FADD.FTZ R35, -R0, -RZ ;  /* 0x800000ff00237221 */ /* 0x000fc80000010100 */
[----:B------:R-:W-:-:S07]  /*0ca0*/  FFMA R42, R42, R35, R42 ;  /* 0x000000232a2a7223 */ /* 0x000fce000000002a */
.L_x_22886:
[----:B------:R-:W-:Y:S05]  /*0cb0*/  BSYNC B1 ;  /* 0x0000000000017941 */ /* 0x000fea0003800000 */
.L_x_22884:
        /* <DEDUP_REMOVED lines=25> */
[----:B-----5:R-:W-:Y:S05]  /*0e50*/  CALL.REL.NOINC `($__internal_515_$__cuda_sm20_rcp_rn_f32_slowpath) ;  /* 0x0000004000fc7944 */ /* 0x020fea0003c00000 */
[----:B------:R-:W-:Y:S05]  /*0e60*/  BRA `(.L_x_22889) ;  /* 0x0000000000107947 */ /* 0x000fea0003800000 */
.L_x_22888:
[----:B------:R-:W0:Y:S02]  /*0e70*/  MUFU.RCP R42, R45 ;  /* 0x0000002d002a7308 */ /* 0x000e240000001000 */
[----:B0-----:R-:W-:-:S04]  /*0e80*/  FFMA R0, R45, R42, -1 ;  /* 0xbf8000002d007423 */ /* 0x001fc8000000002a */
[----:B------:R-:W-:-:S04]  /*0e90*/  FADD.FTZ R35, -R0, -RZ ;  /* 0x800000ff00237221 */ /* 0x000fc80000010100 */
[----:B------:R-:W-:-:S07]  /*0ea0*/  FFMA R42, R42, R35, R42 ;  /* 0x000000232a2a7223 */ /* 0x000fce000000002a */
.L_x_22889:
[----:B------:R-:W-:Y:S05]  /*0eb0*/  BSYNC B1 ;  /* 0x0000000000017941 */ /* 0x000fea0003800000 */
.L_x_22887:
[C---:B-----5:R-:W-:Y:S01]  /*0ec0*/  IMAD.U32 R0, R23.reuse, 0x10000, RZ ;  /* 0x0001000017007824 */ /* 0x060fe200078e00ff */
        /* <DEDUP_REMOVED lines=26> */
[----:B------:R-:W-:Y:S05]  /*1070*/  CALL.REL.NOINC `($__internal_515_$__cuda_sm20_rcp_rn_f32_slowpath) ;  /* 0x0000004000747944 */ /* 0x000fea0003c00000 */
[----:B------:R-:W-:Y:S05]  /*1080*/  BRA `(.L_x_22892) ;  /* 0x0000000000107947 */ /* 0x000fea0003800000 */
.L_x_22891:
[----:B------:R-:W0:Y:S02]  /*1090*/  MUFU.RCP R42, R45 ;  /* 0x0000002d002a7308 */ /* 0x000e240000001000 */
[----:B0-----:R-:W-:-:S04]  /*10a0*/  FFMA R0, R45, R42, -1 ;  /* 0xbf8000002d007423 */ /* 0x001fc8000000002a */
[----:B------:R-:W-:-:S04]  /*10b0*/  FADD.FTZ R41, -R0, -RZ ;  /* 0x800000ff00297221 */ /* 0x000fc80000010100 */
[----:B------:R-:W-:-:S07]  /*10c0*/  FFMA R42, R42, R41, R42 ;  /* 0x000000292a2a7223 */ /* 0x000fce000000002a */
.L_x_22892:
[----:B------:R-:W-:Y:S05]  /*10d0*/  BSYNC B1 ;  /* 0x0000000000017941 */ /* 0x000fea0003800000 */
.L_x_22890:
        /* <DEDUP_REMOVED lines=25> */
[----:B------:R-:W-:Y:S05]  /*1270*/  CALL.REL.NOINC `($__internal_515_$__cuda_sm20_rcp_rn_f32_slowpath) ;  /* 0x0000003c00f47944 */ /* 0x000fea0003c00000 */
[----:B------:R-:W-:Y:S05]  /*1280*/  BRA `(.L_x_22895) ;  /* 0x0000000000107947 */ /* 0x000fea0003800000 */
.L_x_22894:
[----:B------:R-:W0:Y:S02]  /*1290*/  MUFU.RCP R42, R41 ;  /* 0x00000029002a7308 */ /* 0x000e240000001000 */
[----:B0-----:R-:W-:-:S04]  /*12a0*/  FFMA R0, R41, R42, -1 ;  /* 0xbf80000029007423 */ /* 0x001fc8000000002a */
[----:B------:R-:W-:-:S04]  /*12b0*/  FADD.FTZ R23, -R0, -RZ ;  /* 0x800000ff00177221 */ /* 0x000fc80000010100 */
[----:B------:R-:W-:-:S07]  /*12c0*/  FFMA R42, R42, R23, R42 ;  /* 0x000000172a2a7223 */ /* 0x000fce000000002a */
.L_x_22895:
[----:B------:R-:W-:Y:S05]  /*12d0*/  BSYNC B1 ;  /* 0x0000000000017941 */ /* 0x000fea0003800000 */
.L_x_22893:
[----:B------:R-:W-:Y:S01]  /*12e0*/  FADD R23, -R42, 1 ;  /* 0x3f8000002a177421 */ /* 0x000fe20000000100 */
[C---:B------:R-:W-:Y:S01]  /*12f0*/  ISETP.GE.U32.AND P0, PT, R7.reuse, R8, PT ;  /* 0x000000080700720c */ /* 0x040fe20003f06070 */
[----:B------:R-:W-:Y:S01]  /*1300*/  VIADD R29, R7, 0x2 ;  /* 0x00000002071d7836 */ /* 0x000fe20000000000 */
[----:B------:R-:W-:Y:S01]  /*1310*/  ULDC.64 UR4, c[0x0][0x258] ;  /* 0x0000960000047ab9 */ /* 0x000fe20000000a00 */
[----:B------:R-:W-:Y:S01]  /*1320*/  FMUL R23, R23, R42 ;  /* 0x0000002a17177220 */ /* 0x000fe20000400000 */
[----:B------:R-:W-:Y:S01]  /*1330*/  ISETP.GE.U32.OR P0, PT, R9, R10, P0 ;  /* 0x0000000a0900720c */ /* 0x000fe20000706470 */
[----:B------:R-:W-:Y:S01]  /*1340*/  ULOP3.LUT UR4, UR4, 0xfffffffe, URZ, 0xc0, !UPT ;  /* 0xfffffffe04047892 */ /* 0x000fe2000f8ec03f */
[----:B------:R-:W-:Y:S01]  /*1350*/  ISETP.GE.U32.AND P1, PT, R29, R8, PT ;  /* 0x000000081d00720c */ /* 0x000fe20003f26070 */
[----:B------:R-:W-:Y:S01]  /*1360*/  FFMA R21, R21, R23, R42 ;  /* 0x0000001715157223 */ /* 0x000fe2000000002a */
[-C--:B------:R-:W-:Y:S01]  /*1370*/  FMUL R34, R39, R16.reuse ;  /* 0x0000001027227220 */ /* 0x080fe20000400000 */
[-C--:B------:R-:W-:Y:S01]  /*1380*/  FMUL R51, R37, R16.reuse ;  /* 0x0000001025337220 */ /* 0x080fe20000400000 */
[----:B------:R-:W-:Y:S01]  /*1390*/  FMUL R57, R35, R16 ;  /* 0x0000001023397220 */ /* 0x000fe20000400000 */
[----:B------:R-:W-:Y:S01]  /*13a0*/  FMUL R45, R26, R21 ;  /* 0x000000151a2d7220 */ /* 0x000fe20000400000 */
[----:B------:R-:W-:Y:S01]  /*13b0*/  VIADD R21, R5, 0x1e ;  /* 0x0000001e05157836 */ /* 0x000fe20000000000 */
[----:B------:R-:W-:-:S02]  /*13c0*/  MOV R23, UR4 ;  /* 0x0000000400177c02 */ /* 0x000fc40008000f00 */
[----:B------:R-:W-:Y:S02]  /*13d0*/  FMUL R36, R45, R16 ;  /* 0x000000102d247220 */ /* 0x000fe40000400000 */
[C---:B------:R-:W-:Y:S02]  /*13e0*/  @!P0 LEA R40, P2, R24.reuse, R18, 0x2 ;  /* 0x0000001218288211 */ /* 0x040fe400078410ff */
[C---:B------:R-:W-:Y:S02]  /*13f0*/  @!P0 IADD3 R29, P3, R24.reuse, R3, RZ ;  /* 0x00000003181d8210 */ /* 0x040fe40007f7e0ff */
[----:B------:R-:W-:Y:S02]  /*1400*/  LOP3.LUT R21, R21, 0x1f, RZ, 0xc0, !PT ;  /* 0x0000001f15157812 */ /* 0x000fe400078ec0ff */
[----:B------:R-:W-:Y:S01]  /*1410*/  @!P0 LEA.HI.X R41, R24, R20, R27, 0x2, P2 ;  /* 0x0000001418298211 */ /* 0x000fe200010f141b */
[----:B------:R-:W-:Y:S01]  /*1420*/  @!P0 IMAD.X R27, R27, 0x1, R4, P3 ;  /* 0x000000011b1b8824 */ /* 0x000fe200018e0604 */
[----:B------:R-:W-:-:S02]  /*1430*/  ISETP.LT.U32.AND P1, PT, R21, R10, !P1 ;  /* 0x0000000a1500720c */ /* 0x000fc40004f21070 */
[----:B------:R-:W-:Y:S02]  /*1440*/  @!P0 LEA R46, P2, R29, R18, 0x2 ;  /* 0x000000121d2e8211 */ /* 0x000fe400078410ff */
[----:B------:R-:W-:Y:S02]  /*1450*/  IADD3 R24, P3, R23, R28, RZ ;  /* 0x0000001c17187210 */ /* 0x000fe40007f7e0ff */
[----:B------:R-:W-:Y:S02]  /*1460*/  @!P0 LEA.HI.X R47, R29, R20, R27, 0x2, P2 ;  /* 0x000000141d2f8211 */ /* 0x000fe400010f141b */
[----:B------:R-:W-:Y:S02]  /*1470*/  IADD3.X R25, R25, UR5, RZ, P3, !PT ;  /* 0x0000000519197c10 */ /* 0x000fe40009ffe4ff */
[----:B------:R-:W-:Y:S02]  /*1480*/  IADD3 R28, P2, R21, R24, RZ ;  /* 0x00000018151c7210 */ /* 0x000fe40007f5e0ff */
[----:B------:R-:W-:Y:S01]  /*1490*/  @!P0 F2FP.BF16.F32.PACK_AB R27, R51, R34 ;  /* 0x00000022331b823e */ /* 0x000fe200000010ff */
[----:B------:R-:W-:Y:S01]  /*14a0*/  @P1 IMAD R55, R4, 0x3, RZ ;  /* 0x0000000304371824 */ /* 0x000fe200078e02ff */
[----:B------:R-:W-:Y:S01]  /*14b0*/  @!P0 F2FP.BF16.F32.PACK_AB R59, R36, R57 ;  /* 0x00000039243b823e */ /* 0x000fe200000010ff */
[----:B------:R-:W-:Y:S01]  /*14c0*/  IMAD.X R29, RZ, RZ, R25, P2 ;  /* 0x000000ffff1d7224 */ /* 0x000fe200010e0619 */
[----:B------:R-:W-:Y:S01]  /*14d0*/  @P1 IADD3 R38, P2, R28, R23, RZ ;  /* 0x000000171c261210 */ /* 0x000fe20007f5e0ff */
[----:B------:R0:W-:Y:S03]  /*14e0*/  @!P0 STG.E desc[UR8][R40.64], R27 ;  /* 0x0000001b28008986 */ /* 0x0001e6000c101908 */
[----:B------:R-:W-:Y:S01]  /*14f0*/  @P1 IADD3.X R53, R29, UR5, RZ, P2, !PT ;  /* 0x000000051d351c10 */ /* 0x000fe200097fe4ff */
[----:B------:R-:W-:Y:S01]  /*1500*/  @P1 IMAD.WIDE.U32 R28, R3, 0x3, R28 ;  /* 0x00000003031c1825 */ /* 0x000fe200078e001c */
[C---:B------:R-:W-:Y:S01]  /*1510*/  @P1 SHF.L.U32 R52, R38.reuse, 0x2, RZ ;  /* 0x0000000226341819 */ /* 0x040fe200000006ff */
[----:B------:R1:W-:Y:S01]  /*1520*/  @!P0 STG.E desc[UR8][R46.64], R59 ;  /* 0x0000003b2e008986 */ /* 0x0003e2000c101908 */
[----:B------:R-:W-:Y:S01]  /*1530*/  @P1 SHF.L.U64.HI R38, R38, 0x2, R53 ;  /* 0x0000000226261819 */ /* 0x000fe20000010235 */
[----:B------:R-:W-:Y:S01]  /*1540*/  @P1 IMAD.IADD R29, R55, 0x1, R29 ;  /* 0x00000001371d1824 */ /* 0x000fe200078e021d */
[----:B------:R-:W-:-:S02]  /*1550*/  @P1 IADD3 R54, P0, R52, R14, RZ ;  /* 0x0000000e34361210 */ /* 0x000fc40007f1e0ff */
[----:B------:R-:W-:Y:S02]  /*1560*/  @P1 IADD3 R52, P2, R52, R11, RZ ;  /* 0x0000000b34341210 */ /* 0x000fe40007f5e0ff */
[----:B0-----:R-:W-:Y:S02]  /*1570*/  @!P1 CS2R R26, SRZ ;  /* 0x00000000001a9805 */ /* 0x001fe4000001ff00 */
[----:B------:R-:W-:Y:S01]  /*1580*/  @P1 SHF.L.U64.HI R0, R28, 0x2, R29 ;  /* 0x000000021c001819 */ /* 0x000fe2000001021d */
[----:B------:R-:W-:Y:S01]  /*1590*/  @P1 IMAD.X R55, R38, 0x1, R15, P0 ;  /* 0x0000000126371824 */ /* 0x000fe200000e060f */
[----:B------:R-:W-:Y:S01]  /*15a0*/  @P1 SHF.L.U32 R28, R28, 0x2, RZ ;  /* 0x000000021c1c1819 */ /* 0x000fe200000006ff */
[----:B------:R-:W-:-:S03]  /*15b0*/  @P1 IMAD.X R53, R38, 0x1, R12, P2 ;  /* 0x0000000126351824 */ /* 0x000fc600010e060c */
[C---:B-1----:R-:W-:Y:S01]  /*15c0*/  @P1 IADD3 R46, P0, R28.reuse, R14, RZ ;  /* 0x0000000e1c2e1210 */ /* 0x042fe20007f1e0ff */
[----:B------:R-:W-:Y:S01]  /*15d0*/  HFMA2.MMA R59, -RZ, RZ, 3.7421875, 0 ;  /* 0x437c0000ff3b7435 */ /* 0x000fe200000001ff */
[----:B------:R-:W-:Y:S01]  /*15e0*/  @P1 IADD3 R40, P2, R28, R11, RZ ;  /* 0x0000000b1c281210 */ /* 0x000fe20007f5e0ff */
[----:B------:R0:W5:Y:S02]  /*15f0*/  @P1 LDG.E R26, desc[UR8][R54.64] ;  /* 0x00000008361a1981 */ /* 0x000164000c1e1900 */
[C---:B------:R-:W-:Y:S01]  /*1600*/  @P1 IMAD.X R47, R0.reuse, 0x1, R15, P0 ;  /* 0x00000001002f1824 */ /* 0x040fe200000e060f */
[----:B------:R-:W-:Y:S01]  /*1610*/  @P1 IADD3.X R41, R0, R12, RZ, P2, !PT ;  /* 0x0000000c00291210 */ /* 0x000fe200017fe4ff */
[----:B------:R-:W-:Y:S01]  /*1620*/  IMAD.U32 R0, R49, 0x10000, RZ ;  /* 0x0001000031007824 */ /* 0x000fe200078e00ff */
[----:B------:R1:W5:Y:S01]  /*1630*/  @P1 LDG.E R27, desc[UR8][R52.64] ;  /* 0x00000008341b1981 */ /* 0x000362000c1e1900 */
[----:B------:R-:W-:Y:S02]  /*1640*/  @!P1 CS2R R28, SRZ ;  /* 0x00000000001c9805 */ /* 0x000fe4000001ff00 */
[----:B------:R-:W-:Y:S01]  /*1650*/  FMUL R38, R0, -1.7020000219345092773 ;  /* 0xbfd9db2300267820 */ /* 0x000fe20000400000 */
[----:B0-----:R-:W-:-:S03]  /*1660*/  IMAD.MOV.U32 R55, RZ, RZ, 0x3bbb989d ;  /* 0x3bbb989dff377424 */ /* 0x001fc600078e00ff */
[----:B------:R0:W5:Y:S01]  /*1670*/  @P1 LDG.E R28, desc[UR8][R46.64] ;  /* 0x000000082e1c1981 */ /* 0x000162000c1e1900 */
[----:B------:R-:W-:-:S03]  /*1680*/  FFMA.SAT R42, R38, R55, 0.5 ;  /* 0x3f000000262a7423 */ /* 0x000fc60000002037 */
[----:B------:R2:W5:Y:S01]  /*1690*/  @P1 LDG.E R29, desc[UR8][R40.64] ;  /* 0x00000008281d1981 */ /* 0x000562000c1e1900 */
[----:B------:R-:W-:Y:S01]  /*16a0*/  BSSY B1, `(.L_x_22896) ;  /* 0x0000021000017945 */ /* 0x000fe20003800000 */
[----:B------:R-:W-:Y:S01]  /*16b0*/  FFMA.RM R42, R42, R59, 12582913 ;  /* 0x4b4000012a2a7423 */ /* 0x000fe2000000403b */
[----:B------:R-:W-:Y:S01]  /*16c0*/  F2FP.BF16.F32.PACK_AB R36, R36, R51 ;  /* 0x000000332424723e */ /* 0x000fe200000010ff */
[----:B------:R-:W-:Y:S01]  /*16d0*/  FMUL R51, R0, 1.7020000219345092773 ;  /* 0x3fd9db2300337820 */ /* 0x000fe20000400000 */
[----:B------:R-:W-:Y:S01]  /*16e0*/  SHF.L.U32 R48, R50, 0x10, RZ ;  /* 0x0000001032307819 */ /* 0x000fe200000006ff */
[C---:B-1----:R-:W-:Y:S01]  /*16f0*/  FADD R53, R42.reuse, -12583039 ;  /* 0xcb40007f2a357421 */ /* 0x042fe20000000000 */
[----:B------:R-:W-:Y:S01]  /*1700*/  IMAD.SHL.U32 R42, R42, 0x800000, RZ ;  /* 0x008000002a2a7824 */ /* 0x000fe200078e00ff */
[----:B------:R-:W-:Y:S02]  /*1710*/  F2FP.BF16.F32.PACK_AB R34, R57, R34 ;  /* 0x000000223922723e */ /* 0x000fe400000010ff */
[----:B------:R-:W-:Y:S01]  /*1720*/  FFMA R53, R38, 1.4426950216293334961, -R53 ;  /* 0x3fb8aa3b26357823 */ /* 0x000fe20000000835 */
[----:B------:R-:W-:-:S02]  /*1730*/  PRMT R49, R49, 0x7632, R49 ;  /* 0x0000763231317816 */ /* 0x000fc40000000031 */
[----:B------:R-:W-:Y:S01]  /*1740*/  PRMT R50, R50, 0x7632, R50 ;  /* 0x0000763232327816 */ /* 0x000fe20000000032 */
[----:B------:R-:W-:Y:S01]  /*1750*/  FFMA R53, R38, 1.925963033500011079e-08, R53 ;  /* 0x32a5706026357823 */ /* 0x000fe20000000035 */
[----:B------:R-:W-:Y:S01]  /*1760*/  FMNMX R38, RZ, |R39|, !PT ;  /* 0x40000027ff267209 */ /* 0x000fe20007800000 */
[----:B------:R-:W-:-:S03]  /*1770*/  VIADD R39, R7, 0x1 ;  /* 0x0000000107277836 */ /* 0x000fc60000000000 */
[----:B------:R-:W-:Y:S01]  /*1780*/  FMNMX R38, |R37|, R38, !PT ;  /* 0x0000002625267209 */ /* 0x000fe20007800200 */
[----:B------:R-:W0:Y:S03]  /*1790*/  MUFU.EX2 R53, R53 ;  /* 0x0000003500357308 */ /* 0x000e260000000800 */
[----:B------:R-:W-:-:S04]  /*17a0*/  FMNMX R38, |R35|, R38, !PT ;  /* 0x0000002623267209 */ /* 0x000fc80007800200 */
[----:B------:R-:W-:Y:S01]  /*17b0*/  FMNMX R35, |R45|, R38, !PT ;  /* 0x000000262d237209 */ /* 0x000fe20007800200 */
[----:B0-----:R-:W-:-:S04]  /*17c0*/  FFMA R47, R42, R53, 1 ;  /* 0x3f8000002a2f7423 */ /* 0x001fc80000000035 */
[----:B------:R-:W-:-:S05]  /*17d0*/  VIADD R37, R47, 0x1800000 ;  /* 0x018000002f257836 */ /* 0x000fca0000000000 */
[----:B------:R-:W-:-:S04]  /*17e0*/  LOP3.LUT R37, R37, 0x7f800000, RZ, 0xc0, !PT ;  /* 0x7f80000025257812 */ /* 0x000fc800078ec0ff */
[----:B------:R-:W-:Y:S02]  /*17f0*/  ISETP.GT.U32.AND P0, PT, R37, 0x1ffffff, PT ;  /* 0x01ffffff2500780c */ /* 0x000fe40003f04070 */
[----:B------:R-:W-:-:S05]  /*1800*/  IADD3 R37, P1, R13, R24, RZ ;  /* 0x000000180d257210 */ /* 0x000fca0007f3e0ff */
[----:B--2---:R-:W-:-:S06]  /*1810*/  IMAD.X R41, RZ, RZ, R25, P1 ;  /* 0x000000ffff297224 */ /* 0x004fcc00008e0619 */
[----:B------:R-:W-:Y:S05]  /*1820*/  @P0 BRA `(.L_x_22897) ;  /* 0x0000000000100947 */ /* 0x000fea0003800000 */
[----:B------:R-:W-:Y:S02]  /*1830*/  MOV R0, R47 ;  /* 0x0000002f00007202 */ /* 0x000fe40000000f00 */
[----:B------:R-:W-:-:S07]  /*1840*/  MOV R38, 0x1860 ;  /* 0x0000186000267802 */ /* 0x000fce0000000f00 */
[----:B-----5:R-:W-:Y:S05]  /*1850*/  CALL.REL.NOINC `($__internal_515_$__cuda_sm20_rcp_rn_f32_slowpath) ;  /* 0x00000038007c7944 */ /* 0x020fea0003c00000 */
[----:B------:R-:W-:Y:S05]  /*1860*/  BRA `(.L_x_22898) ;  /* 0x0000000000107947 */ /* 0x000fea0003800000 */
.L_x_22897:
[----:B------:R-:W0:Y:S02]  /*1870*/  MUFU.RCP R42, R47 ;  /* 0x0000002f002a7308 */ /* 0x000e240000001000 */
[----:B0-----:R-:W-:-:S04]  /*1880*/  FFMA R0, R47, R42, -1 ;  /* 0xbf8000002f007423 */ /* 0x001fc8000000002a */
[----:B------:R-:W-:-:S04]  /*1890*/  FADD.FTZ R45, -R0, -RZ ;  /* 0x800000ff002d7221 */ /* 0x000fc80000010100 */
[----:B------:R-:W-:-:S07]  /*18a0*/  FFMA R42, R42, R45, R42 ;  /* 0x0000002d2a2a7223 */ /* 0x000fce000000002a */
.L_x_22898:
[----:B------:R-:W-:Y:S05]  /*18b0*/  BSYNC B1 ;  /* 0x0000000000017941 */ /* 0x000fea0003800000 */
.L_x_22896:
        /* <DEDUP_REMOVED lines=25> */
[----:B-----5:R-:W-:Y:S05]  /*1a50*/  CALL.REL.NOINC `($__internal_515_$__cuda_sm20_rcp_rn_f32_slowpath) ;  /* 0x0000003400fc7944 */ /* 0x020fea0003c00000 */
[----:B------:R-:W-:Y:S05]  /*1a60*/  BRA `(.L_x_22901) ;  /* 0x0000000000107947 */ /* 0x000fea0003800000 */
.L_x_22900:
[----:B------:R-:W0:Y:S02]  /*1a70*/  MUFU.RCP R42, R47 ;  /* 0x0000002f002a7308 */ /* 0x000e240000001000 */
[----:B0-----:R-:W-:-:S04]  /*1a80*/  FFMA R0, R47, R42, -1 ;  /* 0xbf8000002f007423 */ /* 0x001fc8000000002a */
[----:B------:R-:W-:-:S04]  /*1a90*/  FADD.FTZ R45, -R0, -RZ ;  /* 0x800000ff002d7221 */ /* 0x000fc80000010100 */
[----:B------:R-:W-:-:S07]  /*1aa0*/  FFMA R42, R42, R45, R42 ;  /* 0x0000002d2a2a7223 */ /* 0x000fce000000002a */
.L_x_22901:
[----:B------:R-:W-:Y:S05]  /*1ab0*/  BSYNC B1 ;  /* 0x0000000000017941 */ /* 0x000fea0003800000 */
.L_x_22899:
[----:B------:R-:W-:Y:S01]  /*1ac0*/  HFMA2.MMA R45, -RZ, RZ, 0.96630859375, -0.0022525787353515625 ;  /* 0x3bbb989dff2d7435 */ /* 0x000fe200000001ff */
[C---:B------:R-:W-:Y:S01]  /*1ad0*/  IMAD.U32 R51, R44.reuse, 0x10000, RZ ;  /* 0x000100002c337824 */ /* 0x040fe200078e00ff */
[----:B------:R-:W-:Y:S01]  /*1ae0*/  BSSY B1, `(.L_x_22902) ;  /* 0x000001f000017945 */ /* 0x000fe20003800000 */
[----:B------:R-:W-:Y:S01]  /*1af0*/  IMAD.MOV.U32 R47, RZ, RZ, 0x437c0000 ;  /* 0x437c0000ff2f7424 */ /* 0x000fe200078e00ff */
[----:B------:R-:W-:Y:S01]  /*1b00*/  PRMT R44, R44, 0x7632, R44 ;  /* 0x000076322c2c7816 */ /* 0x000fe2000000002c */
[C---:B------:R-:W-:Y:S01]  /*1b10*/  FMUL R0, R51.reuse, -1.7020000219345092773 ;  /* 0xbfd9db2333007820 */ /* 0x040fe20000400000 */
[----:B------:R-:W-:-:S04]  /*1b20*/  FMUL R51, R51, 1.7020000219345092773 ;  /* 0x3fd9db2333337820 */ /* 0x000fc80000400000 */
        /* <DEDUP_REMOVED lines=20> */
[----:B-----5:R-:W-:Y:S05]  /*1c70*/  CALL.REL.NOINC `($__internal_515_$__cuda_sm20_rcp_rn_f32_slowpath) ;  /* 0x0000003400747944 */ /* 0x020fea0003c00000 */
[----:B------:R-:W-:Y:S05]  /*1c80*/  BRA `(.L_x_22904) ;  /* 0x0000000000107947 */ /* 0x000fea0003800000 */
.L_x_22903:
[----:B------:R-:W0:Y:S02]  /*1c90*/  MUFU.RCP R42, R47 ;  /* 0x0000002f002a7308 */ /* 0x000e240000001000 */
[----:B0-----:R-:W-:-:S04]  /*1ca0*/  FFMA R0, R47, R42, -1 ;  /* 0xbf8000002f007423 */ /* 0x001fc8000000002a */
[----:B------:R-:W-:-:S04]  /*1cb0*/  FADD.FTZ R45, -R0, -RZ ;  /* 0x800000ff002d7221 */ /* 0x000fc80000010100 */
[----:B------:R-:W-:-:S07]  /*1cc0*/  FFMA R42, R42, R45, R42 ;  /* 0x0000002d2a2a7223 */ /* 0x000fce000000002a */
.L_x_22904:
[----:B------:R-:W-:Y:S05]  /*1cd0*/  BSYNC B1 ;  /* 0x0000000000017941 */ /* 0x000fea0003800000 */
.L_x_22902:
        /* <DEDUP_REMOVED lines=25> */
[----:B-----5:R-:W-:Y:S05]  /*1e70*/  CALL.REL.NOINC `($__internal_515_$__cuda_sm20_rcp_rn_f32_slowpath) ;  /* 0x0000003000f47944 */ /* 0x020fea0003c00000 */
[----:B------:R-:W-:Y:S05]  /*1e80*/  BRA `(.L_x_22907) ;  /* 0x0000000000107947 */ /* 0x000fea0003800000 */
.L_x_22906:
[----:B------:R-:W0:Y:S02]  /*1e90*/  MUFU.RCP R42, R47 ;  /* 0x0000002f002a7308 */ /* 0x000e240000001000 */
[----:B0-----:R-:W-:-:S04]  /*1ea0*/  FFMA R0, R47, R42, -1 ;  /* 0xbf8000002f007423 */ /* 0x001fc8000000002a */
[----:B------:R-:W-:-:S04]  /*1eb0*/  FADD.FTZ R45, -R0, -RZ ;  /* 0x800000ff002d7221 */ /* 0x000fc80000010100 */
[----:B------:R-:W-:-:S07]  /*1ec0*/  FFMA R42, R42, R45, R42 ;  /* 0x0000002d2a2a7223 */ /* 0x000fce000000002a */
.L_x_22907:
[----:B------:R-:W-:Y:S05]  /*1ed0*/  BSYNC B1 ;  /* 0x0000000000017941 */ /* 0x000fea0003800000 */
.L_x_22905:
[----:B------:R-:W-:Y:S01]  /*1ee0*/  ISETP.GE.U32.AND P0, PT, R39, R8, PT ;  /* 0x000000082700720c */ /* 0x000fe20003f06070 */
[----:B------:R-:W-:Y:S02]  /*1ef0*/  VIADD R45, R7, 0x3 ;  /* 0x00000003072d7836 */ /* 0x000fe40000000000 */
[----:B------:R-:W-:Y:S01]  /*1f00*/  FMUL R47, R48, R16 ;  /* 0x00000010302f7220 */ /* 0x000fe20000400000 */
[----:B------:R-:W-:Y:S01]  /*1f10*/  VIADD R39, R5, 0x1d ;  /* 0x0000001d05277836 */ /* 0x000fe20000000000 */
[----:B------:R-:W-:Y:S01]  /*1f20*/  ISETP.GE.U32.OR P1, PT, R13, R10, P0 ;  /* 0x0000000a0d00720c */ /* 0x000fe20000726470 */
[-C--:B------:R-:W-:Y:S01]  /*1f30*/  FMUL R38, R49, R16.reuse ;  /* 0x0000001031267220 */ /* 0x080fe20000400000 */
[----:B------:R-:W-:Y:S02]  /*1f40*/  FMUL R50, R51, R16 ;  /* 0x0000001033327220 */ /* 0x000fe40000400000 */
[----:B------:R-:W-:-:S09]  /*1f50*/  LOP3.LUT R39, R39, 0x1f, RZ, 0xc0, !PT ;  /* 0x0000001f27277812 */ /* 0x000fd200078ec0ff */
[C---:B------:R-:W-:Y:S02]  /*1f60*/  @!P1 LEA R52, P0, R37.reuse, R18, 0x2 ;  /* 0x0000001225349211 */ /* 0x040fe400078010ff */
[----:B------:R-:W-:Y:S02]  /*1f70*/  @!P1 F2FP.BF16.F32.PACK_AB R55, R38, R47 ;  /* 0x0000002f2637923e */ /* 0x000fe400000010ff */
[----:B------:R-:W-:Y:S02]  /*1f80*/  @!P1 LEA.HI.X R53, R37, R20, R41, 0x2, P0 ;  /* 0x0000001425359211 */ /* 0x000fe400000f1429 */
[----:B------:R-:W-:Y:S01]  /*1f90*/  ISETP.GE.U32.AND P0, PT, R45, R8, PT ;  /* 0x000000082d00720c */ /* 0x000fe20003f06070 */
[----:B------:R-:W-:Y:S01]  /*1fa0*/  FADD R45, -R42, 1 ;  /* 0x3f8000002a2d7421 */ /* 0x000fe20000000100 */
[----:B------:R-:W-:Y:S01]  /*1fb0*/  @!P1 IADD3 R37, P2, R37, R3, RZ ;  /* 0x0000000325259210 */ /* 0x000fe20007f5e0ff */
[----:B------:R0:W-:Y:S01]  /*1fc0*/  @!P1 STG.E desc[UR8][R52.64], R55 ;  /* 0x0000003734009986 */ /* 0x0001e2000c101908 */
[----:B------:R-:W-:Y:S01]  /*1fd0*/  ISETP.LT.U32.AND P0, PT, R39, R10, !P0 ;  /* 0x0000000a2700720c */ /* 0x000fe20004701070 */
[----:B------:R-:W-:Y:S01]  /*1fe0*/  FMUL R45, R45, R42 ;  /* 0x0000002a2d2d7220 */ /* 0x000fe20000400000 */
[----:B------:R-:W-:-:S02]  /*1ff0*/  @!P1 IADD3.X R41, R41, R4, RZ, P2, !PT ;  /* 0x0000000429299210 */ /* 0x000fc400017fe4ff */
[C---:B------:R-:W-:Y:S01]  /*2000*/  @!P1 LEA R40, P2, R37.reuse, R18, 0x2 ;  /* 0x0000001225289211 */ /* 0x040fe200078410ff */
[----:B------:R-:W-:Y:S02]  /*2010*/  FFMA R44, R44, R45, R42 ;  /* 0x0000002d2c2c7223 */ /* 0x000fe4000000002a */
[----:B------:R-:W1:Y:S01]  /*2020*/  LDC R42, c[0x0][0x25c] ;  /* 0x00009700ff2a7b82 */ /* 0x000e620000000800 */
[----:B------:R-:W-:Y:S01]  /*2030*/  @!P1 LEA.HI.X R41, R37, R20, R41, 0x2, P2 ;  /* 0x0000001425299211 */ /* 0x000fe200010f1429 */
[----:B0-----:R-:W-:-:S06]  /*2040*/  FMUL R53, R43, R44 ;  /* 0x0000002c2b357220 */ /* 0x001fcc0000400000 */
[----:B------:R-:W0:Y:S01]  /*2050*/  @P0 LDC R45, c[0x0][0x258] ;  /* 0x00009600ff2d0b82 */ /* 0x000e220000000800 */
[----:B------:R-:W-:-:S05]  /*2060*/  FMUL R55, R53, R16 ;  /* 0x0000001035377220 */ /* 0x000fca0000400000 */
[----:B------:R-:W-:-:S05]  /*2070*/  @!P1 F2FP.BF16.F32.PACK_AB R43, R55, R50 ;  /* 0x00000032372b923e */ /* 0x000fca00000010ff */
[----:B------:R2:W-:Y:S01]  /*2080*/  @!P1 STG.E desc[UR8][R40.64], R43 ;  /* 0x0000002b28009986 */ /* 0x0005e2000c101908 */
[----:B------:R-:W-:Y:S02]  /*2090*/  IADD3 R46, P1, R24, R23, RZ ;  /* 0x00000017182e7210 */ /* 0x000fe40007f3e0ff */
[----:B-1----:R-:W-:-:S03]  /*20a0*/  @P0 LOP3.LUT R37, R42, 0x3fffffff, RZ, 0xc0, !PT ;  /* 0x3fffffff2a250812 */ /* 0x002fc600078ec0ff */
[----:B------:R-:W-:Y:S01]  /*20b0*/  IMAD.X R0, R25, 0x1, R42, P1 ;  /* 0x0000000119007824 */ /* 0x000fe200008e062a */
[----:B------:R-:W-:-:S05]  /*20c0*/  IADD3 R56, P1, R39, R46, RZ ;  /* 0x0000002e27387210 */ /* 0x000fca0007f3e0ff */
[----:B------:R-:W-:Y:S01]  /*20d0*/  IMAD.X R57, RZ, RZ, R0, P1 ;  /* 0x000000ffff397224 */ /* 0x000fe200008e0600 */
[----:B0-----:R-:W-:Y:S01]  /*20e0*/  @P0 LOP3.LUT R23, R45, 0xfffffffe, RZ, 0xc0, !PT ;  /* 0xfffffffe2d170812 */ /* 0x001fe200078ec0ff */
[----:B------:R-:W-:Y:S02]  /*20f0*/  @P0 IMAD R45, R4, 0x3, RZ ;  /* 0x00000003042d0824 */ /* 0x000fe400078e02ff */
[----:B--2---:R-:W-:Y:S01]  /*2100*/  @P0 IMAD.WIDE.U32 R40, R3, 0x3, R56 ;  /* 0x0000000303280825 */ /* 0x004fe200078e0038 */
[----:B------:R-:W-:-:S03]  /*2110*/  @P0 IADD3 R25, P1, R56, R23, RZ ;  /* 0x0000001738190210 */ /* 0x000fc60007f3e0ff */
[----:B------:R-:W-:Y:S01]  /*2120*/  @P0 IMAD.IADD R41, R45, 0x1, R41 ;  /* 0x000000012d290824 */ /* 0x000fe200078e0229 */
[----:B------:R-:W-:Y:S01]  /*2130*/  @P0 IADD3.X R24, R57, R37, RZ, P1, !PT ;  /* 0x0000002539180210 */ /* 0x000fe20000ffe4ff */
[----:B------:R-:W-:-:S03]  /*2140*/  @P0 IMAD.SHL.U32 R37, R25, 0x4, RZ ;  /* 0x0000000419250824 */ /* 0x000fc600078e00ff */
[----:B------:R-:W-:Y:S02]  /*2150*/  @P0 SHF.L.U64.HI R25, R25, 0x2, R24 ;  /* 0x0000000219190819 */ /* 0x000fe40000010218 */
[-C--:B------:R-:W-:Y:S02]  /*2160*/  @P0 IADD3 R42, P1, R37, R14.reuse, RZ ;  /* 0x0000000e252a0210 */ /* 0x080fe40007f3e0ff */
[C---:B------:R-:W-:Y:S01]  /*2170*/  @P0 SHF.L.U64.HI R41, R40.reuse, 0x2, R41 ;  /* 0x0000000228290819 */ /* 0x040fe20000010229 */
[----:B------:R-:W-:Y:S01]  /*2180*/  @P0 IMAD.SHL.U32 R40, R40, 0x4, RZ ;  /* 0x0000000428280824 */ /* 0x000fe200078e00ff */
[----:B------:R-:W-:Y:S01]  /*2190*/  @!P0 MOV R24, RZ ;  /* 0x000000ff00188202 */ /* 0x000fe20000000f00 */
[----:B------:R-:W-:Y:S01]  /*21a0*/  @P0 IMAD.X R43, R25, 0x1, R15, P1 ;  /* 0x00000001192b0824 */ /* 0x000fe200008e060f */
[----:B-----5:R-:W-:Y:S02]  /*21b0*/  SHF.L.U32 R52, R27, 0x10, RZ ;  /* 0x000000101b347819 */ /* 0x020fe400000006ff */
[----:B------:R-:W-:Y:S01]  /*21c0*/  @P0 IADD3 R44, P1, R40, R14, RZ ;  /* 0x0000000e282c0210 */ /* 0x000fe20007f3e0ff */
[----:B------:R-:W-:Y:S01]  /*21d0*/  @!P0 IMAD.MOV.U32 R14, RZ, RZ, RZ ;  /* 0x000000ffff0e8224 */ /* 0x000fe200078e00ff */
[----:B------:R0:W5:Y:S02]  /*21e0*/  @P0 LDG.E R24, desc[UR8][R42.64] ;  /* 0x000000082a180981 */ /* 0x000164000c1e1900 */
[----:B------:R-:W-:Y:S01]  /*21f0*/  @P0 IADD3.X R45, R41, R15, RZ, P1, !PT ;  /* 0x0000000f292d0210 */ /* 0x000fe20000ffe4ff */
[----:B------:R-:W-:-:S02]  /*2200*/  IMAD.MOV.U32 R54, RZ, RZ, 0x3bbb989d ;  /* 0x3bbb989dff367424 */ /* 0x000fc400078e00ff */
[----:B------:R-:W-:Y:S02]  /*2210*/  FMUL R15, R52, -1.7020000219345092773 ;  /* 0xbfd9db23340f7820 */ /* 0x000fe40000400000 */
[----:B------:R1:W5:Y:S01]  /*2220*/  @P0 LDG.E R14, desc[UR8][R44.64] ;  /* 0x000000082c0e0981 */ /* 0x000362000c1e1900 */
[-C--:B------:R-:W-:Y:S02]  /*2230*/  @P0 IADD3 R40, P2, R40, R11.reuse, RZ ;  /* 0x0000000b28280210 */ /* 0x080fe40007f5e0ff */
[----:B0-----:R-:W-:Y:S02]  /*2240*/  @P0 IADD3 R42, P1, R37, R11, RZ ;  /* 0x0000000b252a0210 */ /* 0x001fe40007f3e0ff */
[----:B------:R-:W-:Y:S01]  /*2250*/  @!P0 MOV R11, RZ ;  /* 0x000000ff000b8202 */ /* 0x000fe20000000f00 */
[--C-:B------:R-:W-:Y:S02]  /*2260*/  @P0 IMAD.X R41, R41, 0x1, R12.reuse, P2 ;  /* 0x0000000129290824 */ /* 0x100fe400010e060c */
[----:B------:R-:W-:-:S02]  /*2270*/  @P0 IMAD.X R43, R25, 0x1, R12, P1 ;  /* 0x00000001192b0824 */ /* 0x000fc400008e060c */
[----:B------:R-:W-:Y:S01]  /*2280*/  FFMA.SAT R25, R15, R54, 0.5 ;  /* 0x3f0000000f197423 */ /* 0x000fe20000002036 */
[----:B-1----:R-:W-:Y:S01]  /*2290*/  IMAD.MOV.U32 R44, RZ, RZ, 0x437c0000 ;  /* 0x437c0000ff2c7424 */ /* 0x002fe200078e00ff */
[----:B------:R0:W5:Y:S01]  /*22a0*/  @P0 LDG.E R11, desc[UR8][R40.64] ;  /* 0x00000008280b0981 */ /* 0x000162000c1e1900 */
[----:B------:R-:W-:Y:S02]  /*22b0*/  @!P0 IMAD.MOV.U32 R12, RZ, RZ, RZ ;  /* 0x000000ffff0c8224 */ /* 0x000fe400078e00ff */
[----:B------:R-:W-:-:S04]  /*22c0*/  FFMA.RM R25, R25, R44, 12582913 ;  /* 0x4b40000119197423 */ /* 0x000fc8000000402c */
[----:B------:R-:W-:Y:S01]  /*22d0*/  FADD R44, R25, -12583039 ;  /* 0xcb40007f192c7421 */ /* 0x000fe20000000000 */
[----:B------:R1:W5:Y:S01]  /*22e0*/  @P0 LDG.E R12, desc[UR8][R42.64] ;  /* 0x000000082a0c0981 */ /* 0x000362000c1e1900 */
[----:B------:R-:W-:Y:S01]  /*22f0*/  FMNMX R48, R35, |R48|, !PT ;  /* 0x4000003023307209 */ /* 0x000fe20007800000 */
[----:B------:R-:W-:Y:S01]  /*2300*/  BSSY B1, `(.L_x_22908) ;  /* 0x000001e000017945 */ /* 0x000fe20003800000 */
[----:B------:R-:W-:Y:S01]  /*2310*/  FFMA R44, R15, 1.4426950216293334961, -R44 ;  /* 0x3fb8aa3b0f2c7823 */ /* 0x000fe2000000082c */
[----:B0-----:R-:W-:Y:S02]  /*2320*/  SHF.L.U32 R40, R25, 0x17, RZ ;  /* 0x0000001719287819 */ /* 0x001fe400000006ff */
[----:B------:R-:W-:Y:S01]  /*2330*/  F2FP.BF16.F32.PACK_AB R37, R50, R47 ;  /* 0x0000002f3225723e */ /* 0x000fe200000010ff */
[----:B------:R-:W-:Y:S01]  /*2340*/  FFMA R44, R15, 1.925963033500011079e-08, R44 ;  /* 0x32a570600f2c7823 */ /* 0x000fe2000000002c */
[----:B------:R-:W-:Y:S02]  /*2350*/  F2FP.BF16.F32.PACK_AB R35, R55, R38 ;  /* 0x000000263723723e */ /* 0x000fe400000010ff */
[----:B-1----:R-:W-:Y:S01]  /*2360*/  FMNMX R42, |R49|, R48, !PT ;  /* 0x00000030312a7209 */ /* 0x002fe20007800200 */
[----:B------:R0:W1:Y:S01]  /*2370*/  MUFU.EX2 R15, R44 ;  /* 0x0000002c000f7308 */ /* 0x0000620000000800 */
[----:B------:R-:W-:-:S02]  /*2380*/  PRMT R43, R27, 0x7632, R43 ;  /* 0x000076321b2b7816 */ /* 0x000fc4000000002b */
[----:B------:R-:W-:Y:S02]  /*2390*/  FMNMX R42, |R51|, R42, !PT ;  /* 0x0000002a332a7209 */ /* 0x000fe40007800200 */
[C---:B------:R-:W-:Y:S02]  /*23a0*/  PRMT R48, R26.reuse, 0x7632, R48 ;  /* 0x000076321a307816 */ /* 0x040fe40000000030 */
[----:B------:R-:W-:Y:S01]  /*23b0*/  FMNMX R25, |R53|, R42, !PT ;  /* 0x0000002a35197209 */ /* 0x000fe20007800200 */
[----:B0-----:R-:W-:Y:S01]  /*23c0*/  IMAD.U32 R44, R26, 0x10000, RZ ;  /* 0x000100001a2c7824 */ /* 0x001fe200078e00ff */
[----:B------:R-:W-:Y:S01]  /*23d0*/  IADD3 R27, R7, 0x2, RZ ;  /* 0x00000002071b7810 */ /* 0x000fe20007ffe0ff */
[----:B------:R-:W-:Y:S01]  /*23e0*/  FMUL R26, R52, 1.7020000219345092773 ;  /* 0x3fd9db23341a7820 */ /* 0x000fe20000400000 */
[----:B-1----:R-:W-:-:S04]  /*23f0*/  FFMA R40, R40, R15, 1 ;  /* 0x3f80000028287423 */ /* 0x002fc8000000000f */
[----:B------:R-:W-:-:S05]  /*2400*/  VIADD R15, R40, 0x1800000 ;  /* 0x01800000280f7836 */ /* 0x000fca0000000000 */
[----:B------:R-:W-:-:S04]  /*2410*/  LOP3.LUT R15, R15, 0x7f800000, RZ, 0xc0, !PT ;  /* 0x7f8000000f0f7812 */ /* 0x000fc800078ec0ff */
[----:B------:R-:W-:Y:S02]  /*2420*/  ISETP.GT.U32.AND P0, PT, R15, 0x1ffffff, PT ;  /* 0x01ffffff0f00780c */ /* 0x000fe40003f04070 */
[----:B------:R-:W-:-:S05]  /*2430*/  IADD3 R15, P1, R21, R46, RZ ;  /* 0x0000002e150f7210 */ /* 0x000fca0007f3e0ff */
[----:B------:R-:W-:-:S06]  /*2440*/  IMAD.X R41, RZ, RZ, R0, P1 ;  /* 0x000000ffff297224 */ /* 0x000fcc00008e0600 */
[----:B------:R-:W-:Y:S05]  /*2450*/  @P0 BRA `(.L_x_22909) ;  /* 0x0000000000100947 */ /* 0x000fea0003800000 */
[----:B------:R-:W-:Y:S01]  /*2460*/  IMAD.MOV.U32 R0, RZ, RZ, R40 ;  /* 0x000000ffff007224 */ /* 0x000fe200078e0028 */
[----:B------:R-:W-:-:S07]  /*2470*/  MOV R38, 0x2490 ;  /* 0x0000249000267802 */ /* 0x000fce0000000f00 */
[----:B-----5:R-:W-:Y:S05]  /*2480*/  CALL.REL.NOINC `($__internal_515_$__cuda_sm20_rcp_rn_f32_slowpath) ;  /* 0x0000002c00707944 */ /* 0x020fea0003c00000 */
[----:B------:R-:W-:Y:S05]  /*2490*/  BRA `(.L_x_22910) ;  /* 0x0000000000107947 */ /* 0x000fea0003800000 */
.L_x_22909:
[----:B------:R-:W0:Y:S02]  /*24a0*/  MUFU.RCP R45, R40 ;  /* 0x00000028002d7308 */ /* 0x000e240000001000 */
[----:B0-----:R-:W-:-:S04]  /*24b0*/  FFMA R0, R40, R45, -1 ;  /* 0xbf80000028007423 */ /* 0x001fc8000000002d */
[----:B------:R-:W-:-:S04]  /*24c0*/  FADD.FTZ R0, -R0, -RZ ;  /* 0x800000ff00007221 */ /* 0x000fc80000010100 */
[----:B------:R-:W-:-:S07]  /*24d0*/  FFMA R42, R45, R0, R45 ;  /* 0x000000002d2a7223 */ /* 0x000fce000000002d */
.L_x_22910:
[----:B------:R-:W-:Y:S05]  /*24e0*/  BSYNC B1 ;  /* 0x0000000000017941 */ /* 0x000fea0003800000 */
.L_x_22908:
        /* <DEDUP_REMOVED lines=21> */
[----:B------:R-:W-:-:S11]  /*2640*/  FMUL R44, R0, 1.7020000219345092773 ;  /* 0x3fd9db23002c7820 */ /* 0x000fd60000400000 */
[----:B------:R-:W-:Y:S05]  /*2650*/  @P0 BRA `(.L_x_22912) ;  /* 0x0000000000100947 */ /* 0x000fea0003800000 */
[----:B------:R-:W-:Y:S02]  /*2660*/  MOV R0, R47 ;  /* 0x0000002f00007202 */ /* 0x000fe40000000f00 */
[----:B------:R-:W-:-:S07]  /*2670*/  MOV R38, 0x2690 ;  /* 0x0000269000267802 */ /* 0x000fce0000000f00 */
[----:B-----5:R-:W-:Y:S05]  /*2680*/  CALL.REL.NOINC `($__internal_515_$__cuda_sm20_rcp_rn_f32_slowpath) ;  /* 0x0000002800f07944 */ /* 0x020fea0003c00000 */
[----:B------:R-:W-:Y:S05]  /*2690*/  BRA `(.L_x_22913) ;  /* 0x0000000000107947 */ /* 0x000fea0003800000 */
.L_x_22912:
[----:B------:R-:W0:Y:S02]  /*26a0*/  MUFU.RCP R42, R47 ;  /* 0x0000002f002a7308 */ /* 0x000e240000001000 */
[----:B0-----:R-:W-:-:S04]  /*26b0*/  FFMA R0, R47, R42, -1 ;  /* 0xbf8000002f007423 */ /* 0x001fc8000000002a */
[----:B------:R-:W-:-:S04]  /*26c0*/  FADD.FTZ R45, -R0, -RZ ;  /* 0x800000ff002d7221 */ /* 0x000fc80000010100 */
[----:B------:R-:W-:-:S07]  /*26d0*/  FFMA R42, R42, R45, R42 ;  /* 0x0000002d2a2a7223 */ /* 0x000fce000000002a */
.L_x_22913:
[----:B------:R-:W-:Y:S05]  /*26e0*/  BSYNC B1 ;  /* 0x0000000000017941 */ /* 0x000fea0003800000 */
.L_x_22911:
        /* <DEDUP_REMOVED lines=27> */
[----:B-----5:R-:W-:Y:S05]  /*28a0*/  CALL.REL.NOINC `($__internal_515_$__cuda_sm20_rcp_rn_f32_slowpath) ;  /* 0x0000002800687944 */ /* 0x020fea0003c00000 */
[----:B------:R-:W-:Y:S05]  /*28b0*/  BRA `(.L_x_22916) ;  /* 0x0000000000107947 */ /* 0x000fea0003800000 */
.L_x_22915:
[----:B------:R-:W0:Y:S02]  /*28c0*/  MUFU.RCP R42, R47 ;  /* 0x0000002f002a7308 */ /* 0x000e240000001000 */
[----:B0-----:R-:W-:-:S04]  /*28d0*/  FFMA R0, R47, R42, -1 ;  /* 0xbf8000002f007423 */ /* 0x001fc8000000002a */
[----:B------:R-:W-:-:S04]  /*28e0*/  FADD.FTZ R45, -R0, -RZ ;  /* 0x800000ff002d7221 */ /* 0x000fc80000010100 */
[----:B------:R-:W-:-:S07]  /*28f0*/  FFMA R42, R42, R45, R42 ;  /* 0x0000002d2a2a7223 */ /* 0x000fce000000002a */
.L_x_22916:
[----:B------:R-:W-:Y:S05]  /*2900*/  BSYNC B1 ;  /* 0x0000000000017941 */ /* 0x000fea0003800000 */
.L_x_22914:
        /* <DEDUP_REMOVED lines=25> */
[----:B-----5:R-:W-:Y:S05]  /*2aa0*/  CALL.REL.NOINC `($__internal_515_$__cuda_sm20_rcp_rn_f32_slowpath) ;  /* 0x0000002400e87944 */ /* 0x020fea0003c00000 */
[----:B------:R-:W-:Y:S05]  /*2ab0*/  BRA `(.L_x_22919) ;  /* 0x0000000000107947 */ /* 0x000fea0003800000 */
.L_x_22918:
[----:B------:R-:W0:Y:S02]  /*2ac0*/  MUFU.RCP R42, R47 ;  /* 0x0000002f002a7308 */ /* 0x000e240000001000 */
[----:B0-----:R-:W-:-:S04]  /*2ad0*/  FFMA R0, R47, R42, -1 ;  /* 0xbf8000002f007423 */ /* 0x001fc8000000002a */
[----:B------:R-:W-:-:S04]  /*2ae0*/  FADD.FTZ R45, -R0, -RZ ;  /* 0x800000ff002d7221 */ /* 0x000fc80000010100 */
[----:B------:R-:W-:-:S07]  /*2af0*/  FFMA R42, R42, R45, R42 ;  /* 0x0000002d2a2a7223 */ /* 0x000fce000000002a */
.L_x_22919:
[----:B------:R-:W-:Y:S05]  /*2b00*/  BSYNC B1 ;  /* 0x0000000000017941 */ /* 0x000fea0003800000 */
.L_x_22917:
[----:B-----5:R-:W-:Y:S01]  /*2b10*/  SHF.L.U32 R0, R12, 0x10, RZ ;  /* 0x000000100c007819 */ /* 0x020fe200000006ff */
[----:B------:R-:W-:Y:S01]  /*2b20*/  IMAD.MOV.U32 R47, RZ, RZ, 0x3bbb989d ;  /* 0x3bbb989dff2f7424 */ /* 0x000fe200078e00ff */
[----:B------:R-:W-:Y:S01]  /*2b30*/  ISETP.GE.U32.AND P0, PT, R27, R8, PT ;  /* 0x000000081b00720c */ /* 0x000fe20003f06070 */
[----:B------:R-:W-:Y:S02]  /*2b40*/  IMAD.MOV.U32 R49, RZ, RZ, 0x437c0000 ;  /* 0x437c0000ff317424 */ /* 0x000fe400078e00ff */
[----:B------:R-:W-:Y:S01]  /*2b50*/  FMUL R38, R26, R16 ;  /* 0x000000101a267220 */ /* 0x000fe20000400000 */
[----:B------:R-:W-:Y:S01]  /*2b60*/  FMUL R40, R0, -1.7020000219345092773 ;  /* 0xbfd9db2300287820 */ /* 0x000fe20000400000 */
[----:B------:R-:W-:Y:S01]  /*2b70*/  ISETP.GE.U32.OR P0, PT, R21, R10, P0 ;  /* 0x0000000a1500720c */ /* 0x000fe20000706470 */
[----:B------:R-:W-:Y:S01]  /*2b80*/  FMUL R27, R43, R16 ;  /* 0x000000102b1b7220 */ /* 0x000fe20000400000 */
[----:B------:R-:W-:Y:S01]  /*2b90*/  FMNMX R26, R25, |R26|, !PT ;  /* 0x4000001a191a7209 */ /* 0x000fe20007800000 */
[----:B------:R-:W-:Y:S01]  /*2ba0*/  FFMA.SAT R46, R40, R47, 0.5 ;  /* 0x3f000000282e7423 */ /* 0x000fe2000000202f */
[----:B------:R-:W-:Y:S01]  /*2bb0*/  ULDC UR4, c[0x0][0x25c] ;  /* 0x0000970000047ab9 */ /* 0x000fe20000000800 */
[----:B------:R-:W-:Y:S01]  /*2bc0*/  BSSY B1, `(.L_x_22920) ;  /* 0x000002f000017945 */ /* 0x000fe20003800000 */
[----:B------:R-:W-:Y:S01]  /*2bd0*/  FMNMX R26, |R43|, R26, !PT ;  /* 0x0000001a2b1a7209 */ /* 0x000fe20007800200 */
[----:B------:R-:W-:-:S04]  /*2be0*/  FFMA.RM R46, R46, R49, 12582913 ;  /* 0x4b4000012e2e7423 */ /* 0x000fc80000004031 */
[C---:B------:R-:W-:Y:S01]  /*2bf0*/  FADD R47, R46.reuse, -12583039 ;  /* 0xcb40007f2e2f7421 */ /* 0x040fe20000000000 */
[----:B------:R-:W-:Y:S01]  /*2c00*/  IMAD.SHL.U32 R46, R46, 0x800000, RZ ;  /* 0x008000002e2e7824 */ /* 0x000fe200078e00ff */
[----:B------:R-:W-:Y:S02]  /*2c10*/  @!P0 LEA R44, P1, R15, R18, 0x2 ;  /* 0x000000120f2c8211 */ /* 0x000fe400078210ff */
[C---:B------:R-:W-:Y:S01]  /*2c20*/  FFMA R47, R40.reuse, 1.4426950216293334961, -R47 ;  /* 0x3fb8aa3b282f7823 */ /* 0x040fe2000000082f */
[----:B------:R-:W-:Y:S02]  /*2c30*/  @!P0 F2FP.BF16.F32.PACK_AB R51, R27, R38 ;  /* 0x000000261b33823e */ /* 0x000fe400000010ff */
[C---:B------:R-:W-:Y:S01]  /*2c40*/  @!P0 LEA.HI.X R45, R15.reuse, R20, R41, 0x2, P1 ;  /* 0x000000140f2d8211 */ /* 0x040fe200008f1429 */
[----:B------:R-:W-:Y:S01]  /*2c50*/  FFMA R49, R40, 1.925963033500011079e-08, R47 ;  /* 0x32a5706028317823 */ /* 0x000fe2000000002f */
[----:B------:R-:W-:Y:S01]  /*2c60*/  FADD R47, -R42, 1 ;  /* 0x3f8000002a2f7421 */ /* 0x000fe20000000100 */
[----:B------:R-:W-:-:S02]  /*2c70*/  @!P0 IADD3 R15, P1, R15, R3, RZ ;  /* 0x000000030f0f8210 */ /* 0x000fc40007f3e0ff */
[----:B------:R0:W-:Y:S01]  /*2c80*/  @!P0 STG.E desc[UR8][R44.64], R51 ;  /* 0x000000332c008986 */ /* 0x0001e2000c101908 */
[----:B------:R-:W-:Y:S01]  /*2c90*/  FMUL R47, R47, R42 ;  /* 0x0000002a2f2f7220 */ /* 0x000fe20000400000 */
[----:B------:R-:W1:Y:S01]  /*2ca0*/  MUFU.EX2 R49, R49 ;  /* 0x0000003100317308 */ /* 0x000e620000000800 */
[----:B------:R-:W-:Y:S02]  /*2cb0*/  @!P0 IADD3.X R41, R41, R4, RZ, P1, !PT ;  /* 0x0000000429298210 */ /* 0x000fe40000ffe4ff */
[----:B------:R-:W-:Y:S01]  /*2cc0*/  FFMA R47, R28, R47, R42 ;  /* 0x0000002f1c2f7223 */ /* 0x000fe2000000002a */
[----:B------:R-:W-:-:S03]  /*2cd0*/  @!P0 LEA R40, P1, R15, R18, 0x2 ;  /* 0x000000120f288211 */ /* 0x000fc600078210ff */
[----:B------:R-:W-:Y:S01]  /*2ce0*/  FMUL R47, R48, R47 ;  /* 0x0000002f302f7220 */ /* 0x000fe20000400000 */
[----:B------:R-:W-:Y:S01]  /*2cf0*/  @!P0 LEA.HI.X R41, R15, R20, R41, 0x2, P1 ;  /* 0x000000140f298211 */ /* 0x000fe200008f1429 */
[-C--:B0-----:R-:W-:Y:S02]  /*2d00*/  FMUL R51, R29, R16.reuse ;  /* 0x000000101d337220 */ /* 0x081fe40000400000 */
[----:B------:R-:W-:Y:S01]  /*2d10*/  FMUL R42, R47, R16 ;  /* 0x000000102f2a7220 */ /* 0x000fe20000400000 */
[----:B------:R-:W-:Y:S02]  /*2d20*/  IADD3 R23, P1, R56, R23, RZ ;  /* 0x0000001738177210 */ /* 0x000fe40007f3e0ff */
[----:B------:R-:W-:Y:S02]  /*2d30*/  FMNMX R15, |R29|, R26, !PT ;  /* 0x0000001a1d0f7209 */ /* 0x000fe40007800200 */
[----:B------:R-:W-:Y:S01]  /*2d40*/  @!P0 F2FP.BF16.F32.PACK_AB R45, R42, R51 ;  /* 0x000000332a2d823e */ /* 0x000fe200000010ff */
[----:B-1----:R-:W-:Y:S01]  /*2d50*/  FFMA R49, R46, R49, 1 ;  /* 0x3f8000002e317423 */ /* 0x002fe20000000031 */
[----:B------:R-:W-:-:S02]  /*2d60*/  IADD3.X R57, R57, UR4, RZ, P1, !PT ;  /* 0x0000000439397c10 */ /* 0x000fc40008ffe4ff */
[----:B------:R-:W-:Y:S01]  /*2d70*/  F2FP.BF16.F32.PACK_AB R26, R51, R38 ;  /* 0x00000026331a723e */ /* 0x000fe200000010ff */
[----:B------:R-:W-:Y:S01]  /*2d80*/  VIADD R25, R49, 0x1800000 ;  /* 0x0180000031197836 */ /* 0x000fe20000000000 */
[----:B------:R0:W-:Y:S01]  /*2d90*/  @!P0 STG.E desc[UR8][R40.64], R45 ;  /* 0x0000002d28008986 */ /* 0x0001e2000c101908 */
[----:B------:R-:W-:-:S03]  /*2da0*/  FMNMX R15, |R47|, R15, !PT ;  /* 0x0000000f2f0f7209 */ /* 0x000fc60007800200 */
[----:B------:R-:W-:Y:S02]  /*2db0*/  LOP3.LUT R28, R25, 0x7f800000, RZ, 0xc0, !PT ;  /* 0x7f800000191c7812 */ /* 0x000fe400078ec0ff */
[----:B------:R-:W-:Y:S02]  /*2dc0*/  F2FP.BF16.F32.PACK_AB R25, R42, R27 ;  /* 0x0000001b2a19723e */ /* 0x000fe400000010ff */
[----:B------:R-:W-:Y:S01]  /*2dd0*/  ISETP.GT.U32.AND P0, PT, R28, 0x1ffffff, PT ;  /* 0x01ffffff1c00780c */ /* 0x000fe20003f04070 */
[----:B------:R-:W-:Y:S01]  /*2de0*/  FMUL R28, R0, 1.7020000219345092773 ;  /* 0x3fd9db23001c7820 */ /* 0x000fe20000400000 */
[----:B------:R-:W-:Y:S02]  /*2df0*/  PRMT R27, R12, 0x7632, R27 ;  /* 0x000076320c1b7816 */ /* 0x000fe4000000001b */
[C---:B------:R-:W-:Y:S02]  /*2e00*/  SHF.L.U32 R12, R24.reuse, 0x10, RZ ;  /* 0x00000010180c7819 */ /* 0x040fe400000006ff */
[----:B------:R-:W-:-:S07]  /*2e10*/  PRMT R24, R24, 0x7632, R24 ;  /* 0x0000763218187816 */ /* 0x000fce0000000018 */
[----:B0-----:R-:W-:Y:S05]  /*2e20*/  @P0 BRA `(.L_x_22921) ;  /* 0x0000000000100947 */ /* 0x001fea0003800000 */
[----:B------:R-:W-:Y:S01]  /*2e30*/  IMAD.MOV.U32 R0, RZ, RZ, R49 ;  /* 0x000000ffff007224 */ /* 0x000fe200078e0031 */
[----:B------:R-:W-:-:S07]  /*2e40*/  MOV R38, 0x2e60 ;  /* 0x00002e6000267802 */ /* 0x000fce0000000f00 */
[----:B------:R-:W-:Y:S05]  /*2e50*/  CALL.REL.NOINC `($__internal_515_$__cuda_sm20_rcp_rn_f32_slowpath) ;  /* 0x0000002000fc7944 */ /* 0x000fea0003c00000 */
[----:B------:R-:W-:Y:S05]  /*2e60*/  BRA `(.L_x_22922) ;  /* 0x0000000000107947 */ /* 0x000fea0003800000 */
.L_x_22921:
[----:B------:R-:W0:Y:S02]  /*2e70*/  MUFU.RCP R42, R49 ;  /* 0x00000031002a7308 */ /* 0x000e240000001000 */
[----:B0-----:R-:W-:-:S04]  /*2e80*/  FFMA R0, R49, R42, -1 ;  /* 0xbf80000031007423 */ /* 0x001fc8000000002a */
[----:B------:R-:W-:-:S04]  /*2e90*/  FADD.FTZ R29, -R0, -RZ ;  /* 0x800000ff001d7221 */ /* 0x000fc80000010100 */
[----:B------:R-:W-:-:S07]  /*2ea0*/  FFMA R42, R42, R29, R42 ;  /* 0x0000001d2a2a7223 */ /* 0x000fce000000002a */
.L_x_22922:
[----:B------:R-:W-:Y:S05]  /*2eb0*/  BSYNC B1 ;  /* 0x0000000000017941 */ /* 0x000fea0003800000 */
.L_x_22920:
        /* <DEDUP_REMOVED lines=25> */
[----:B------:R-:W-:Y:S05]  /*3050*/  CALL.REL.NOINC `($__internal_515_$__cuda_sm20_rcp_rn_f32_slowpath) ;  /* 0x00000020007c7944 */ /* 0x000fea0003c00000 */
[----:B------:R-:W-:Y:S05]  /*3060*/  BRA `(.L_x_22925) ;  /* 0x0000000000107947 */ /* 0x000fea0003800000 */
.L_x_22924:
[----:B------:R-:W0:Y:S02]  /*3070*/  MUFU.RCP R42, R41 ;  /* 0x00000029002a7308 */ /* 0x000e240000001000 */
[----:B0-----:R-:W-:-:S04]  /*3080*/  FFMA R0, R41, R42, -1 ;  /* 0xbf80000029007423 */ /* 0x001fc8000000002a */
[----:B------:R-:W-:-:S04]  /*3090*/  FADD.FTZ R29, -R0, -RZ ;  /* 0x800000ff001d7221 */ /* 0x000fc80000010100 */
[----:B------:R-:W-:-:S07]  /*30a0*/  FFMA R42, R42, R29, R42 ;  /* 0x0000001d2a2a7223 */ /* 0x000fce000000002a */
.L_x_22925:
[----:B------:R-:W-:Y:S05]  /*30b0*/  BSYNC B1 ;  /* 0x0000000000017941 */ /* 0x000fea0003800000 */
.L_x_22923:
        /* <DEDUP_REMOVED lines=27> */
[----:B------:R-:W-:Y:S05]  /*3270*/  CALL.REL.NOINC `($__internal_515_$__cuda_sm20_rcp_rn_f32_slowpath) ;  /* 0x0000001c00f47944 */ /* 0x000fea0003c00000 */
[----:B------:R-:W-:Y:S05]  /*3280*/  BRA `(.L_x_22928) ;  /* 0x0000000000107947 */ /* 0x000fea0003800000 */
.L_x_22927:
[----:B------:R-:W0:Y:S02]  /*3290*/  MUFU.RCP R42, R43 ;  /* 0x0000002b002a7308 */ /* 0x000e240000001000 */
[----:B0-----:R-:W-:-:S04]  /*32a0*/  FFMA R0, R43, R42, -1 ;  /* 0xbf8000002b007423 */ /* 0x001fc8000000002a */
[----:B------:R-:W-:-:S04]  /*32b0*/  FADD.FTZ R29, -R0, -RZ ;  /* 0x800000ff001d7221 */ /* 0x000fc80000010100 */
[----:B------:R-:W-:-:S07]  /*32c0*/  FFMA R42, R42, R29, R42 ;  /* 0x0000001d2a2a7223 */ /* 0x000fce000000002a */
.L_x_22928:
[----:B------:R-:W-:Y:S05]  /*32d0*/  BSYNC B1 ;  /* 0x0000000000017941 */ /* 0x000fea0003800000 */
.L_x_22926:
        /* <DEDUP_REMOVED lines=25> */
[----:B------:R-:W-:Y:S05]  /*3470*/  CALL.REL.NOINC `($__internal_515_$__cuda_sm20_rcp_rn_f32_slowpath) ;  /* 0x0000001c00747944 */ /* 0x000fea0003c00000 */
[----:B------:R-:W-:Y:S05]  /*3480*/  BRA `(.L_x_22931) ;  /* 0x0000000000107947 */ /* 0x000fea0003800000 */
.L_x_22930:
[----:B------:R-:W0:Y:S02]  /*3490*/  MUFU.RCP R42, R43 ;  /* 0x0000002b002a7308 */ /* 0x000e240000001000 */
[----:B0-----:R-:W-:-:S04]  /*34a0*/  FFMA R0, R43, R42, -1 ;  /* 0xbf8000002b007423 */ /* 0x001fc8000000002a */
[----:B------:R-:W-:-:S04]  /*34b0*/  FADD.FTZ R41, -R0, -RZ ;  /* 0x800000ff00297221 */ /* 0x000fc80000010100 */
[----:B------:R-:W-:-:S07]  /*34c0*/  FFMA R42, R42, R41, R42 ;  /* 0x000000292a2a7223 */ /* 0x000fce000000002a */
.L_x_22931:
[----:B------:R-:W-:Y:S05]  /*34d0*/  BSYNC B1 ;  /* 0x0000000000017941 */ /* 0x000fea0003800000 */
.L_x_22929:
        /* <DEDUP_REMOVED lines=18> */
[----:B------:R-:W-:Y:S01]  /*3600*/  IMAD R9, R22, 0x21, R9 ;  /* 0x0000002116097824 */ /* 0x000fe200078e0209 */
[----:B------:R-:W-:Y:S01]  /*3610*/  FMNMX R12, R15, |R12|, !PT ;  /* 0x4000000c0f0c7209 */ /* 0x000fe20007800000 */
[----:B------:R-:W-:Y:S01]  /*3620*/  IMAD R21, R30, UR7, RZ ;  /* 0x000000071e157c24 */ /* 0x000fe2000f8e02ff */
[----:B------:R-:W-:Y:S01]  /*3630*/  BSSY B0, `(.L_x_22932) ;  /* 0x00000a2000007945 */ /* 0x000fe20003800000 */
[----:B------:R-:W-:Y:S02]  /*3640*/  IMAD R14, R22, 0x21, R13 ;  /* 0x00000021160e7824 */ /* 0x000fe400078e020d */
[----:B------:R-:W-:Y:S01]  /*3650*/  FMUL R13, R28, R33 ;  /* 0x000000211c0d7220 */ /* 0x000fe20000400000 */
[----:B0-----:R-:W-:Y:S01]  /*3660*/  ULEA UR4, UR5, UR4, 0x18 ;  /* 0x0000000405047291 */ /* 0x001fe2000f8ec03f */
[----:B------:R-:W-:-:S02]  /*3670*/  IMAD R41, R31, UR6, R21 ;  /* 0x000000061f297c24 */ /* 0x000fc4000f8e0215 */
[----:B------:R-:W-:Y:S01]  /*3680*/  IMAD.WIDE.U32 R30, R30, UR6, RZ ;  /* 0x000000061e1e7c25 */ /* 0x000fe2000f8e00ff */
[----:B------:R-:W-:Y:S01]  /*3690*/  ULDC UR5, c[0x0][0x260] ;  /* 0x0000980000057ab9 */ /* 0x000fe20000000800 */
[----:B------:R-:W-:Y:S01]  /*36a0*/  ULDC UR6, c[0x0][0x264] ;  /* 0x0000990000067ab9 */ /* 0x000fe20000000800 */
[----:B------:R-:W-:Y:S01]  /*36b0*/  LEA R9, R9, UR4, 0x2 ;  /* 0x0000000409097c11 */ /* 0x000fe2000f8e10ff */
[----:B------:R-:W-:Y:S01]  /*36c0*/  IMAD.IADD R31, R31, 0x1, R41 ;  /* 0x000000011f1f7824 */ /* 0x000fe200078e0229 */
[----:B------:R-:W-:Y:S01]  /*36d0*/  LEA R14, R14, UR4, 0x2 ;  /* 0x000000040e0e7c11 */ /* 0x000fe2000f8e10ff */
[----:B------:R-:W-:Y:S01]  /*36e0*/  IMAD R21, R22, 0x21, R39 ;  /* 0x0000002116157824 */ /* 0x000fe200078e0227 */
[CC--:B------:R-:W-:Y:S01]  /*36f0*/  @!P0 IADD3 R33, P2, R23.reuse, R3.reuse, RZ ;  /* 0x0000000317218210 */ /* 0x0c0fe20007f5e0ff */
[----:B------:R-:W-:Y:S01]  /*3700*/  STS [R9], R34 ;  /* 0x0000002209007388 */ /* 0x000fe20000000800 */
[----:B------:R-:W-:Y:S01]  /*3710*/  @!P0 LEA R38, P1, R23, R18, 0x2 ;  /* 0x0000001217268211 */ /* 0x000fe200078210ff */
[----:B------:R-:W-:Y:S01]  /*3720*/  FMUL R41, R29, R16 ;  /* 0x000000101d297220 */ /* 0x000fe20000400000 */
[----:B------:R-:W-:Y:S01]  /*3730*/  LEA R11, R11, UR4, 0x2 ;  /* 0x000000040b0b7c11 */ /* 0x000fe2000f8e10ff */
[----:B------:R0:W-:Y:S01]  /*3740*/  STS [R14], R37 ;  /* 0x000000250e007388 */ /* 0x0001e20000000800 */
[----:B------:R-:W-:Y:S01]  /*3750*/  LEA R3, P3, R30, R3, 0x5 ;  /* 0x000000031e037211 */ /* 0x000fe200078628ff */
[----:B------:R-:W-:Y:S01]  /*3760*/  ULOP3.LUT UR5, UR5, 0xfffffffe, URZ, 0xc0, !UPT ;  /* 0xfffffffe05057892 */ /* 0x000fe2000f8ec03f */
[----:B------:R-:W-:Y:S01]  /*3770*/  @!P0 LEA.HI.X R39, R23, R20, R57, 0x2, P1 ;  /* 0x0000001417278211 */ /* 0x000fe200008f1439 */
[----:B------:R1:W-:Y:S01]  /*3780*/  STS [R11], R26 ;  /* 0x0000001a0b007388 */ /* 0x0003e20000000800 */
[----:B------:R-:W-:-:S02]  /*3790*/  @!P0 IADD3.X R57, R57, R4, RZ, P2, !PT ;  /* 0x0000000439398210 */ /* 0x000fc400017fe4ff */
[----:B------:R-:W-:Y:S02]  /*37a0*/  LEA.HI.X R23, R30, R4, R31, 0x5, P3 ;  /* 0x000000041e177211 */ /* 0x000fe400018f2c1f */
[----:B------:R-:W-:Y:S01]  /*37b0*/  @!P0 LEA R30, P1, R33, R18, 0x2 ;  /* 0x00000012211e8211 */ /* 0x000fe200078210ff */
[-C--:B0-----:R-:W-:Y:S01]  /*37c0*/  FMUL R37, R27, R16.reuse ;  /* 0x000000101b257220 */ /* 0x081fe20000400000 */
[----:B------:R-:W-:Y:S02]  /*37d0*/  LEA R4, R21, UR4, 0x2 ;  /* 0x0000000415047c11 */ /* 0x000fe4000f8e10ff */
[----:B------:R-:W-:Y:S01]  /*37e0*/  LOP3.LUT R21, RZ, R3, RZ, 0x33, !PT ;  /* 0x00000003ff157212 */ /* 0x000fe200078e33ff */
[----:B-1----:R-:W-:Y:S01]  /*37f0*/  FMUL R26, R13, R16 ;  /* 0x000000100d1a7220 */ /* 0x002fe20000400000 */
[----:B------:R-:W-:Y:S02]  /*3800*/  @!P0 LEA.HI.X R31, R33, R20, R57, 0x2, P1 ;  /* 0x00000014211f8211 */ /* 0x000fe400008f1439 */
[----:B------:R-:W-:-:S02]  /*3810*/  @!P0 F2FP.BF16.F32.PACK_AB R3, R37, R24 ;  /* 0x000000182503823e */ /* 0x000fc400000010ff */
[----:B------:R-:W-:Y:S02]  /*3820*/  LEA R32, P1, R32, R21, 0x5 ;  /* 0x0000001520207211 */ /* 0x000fe400078228ff */
        /* <DEDUP_REMOVED lines=9> */
[----:B------:R-:W-:Y:S01]  /*38c0*/  F2FP.BF16.F32.PACK_AB R15, R26, R37 ;  /* 0x000000251a0f723e */ /* 0x000fe200000010ff */
[----:B------:R-:W-:Y:S01]  /*38d0*/  BAR.SYNC.DEFER_BLOCKING 0x0 ;  /* 0x0000000000007b1d */ /* 0x000fe20000010000 */
[----:B------:R-:W-:-:S02]  /*38e0*/  ISETP.GT.U32.AND.EX P0, PT, R18, -0x1, PT, P0 ;  /* 0xffffffff1200780c */ /* 0x000fc40003f04100 */
[----:B------:R-:W-:Y:S02]  /*38f0*/  FMNMX R18, |R27|, R12, !PT ;  /* 0x0000000c1b127209 */ /* 0x000fe40007800200 */
[----:B------:R-:W-:Y:S02]  /*3900*/  SEL R12, R32, 0xffffffdf, P0 ;  /* 0xffffffdf200c7807 */ /* 0x000fe40000000000 */
[----:B------:R-:W-:Y:S02]  /*3910*/  FMNMX R10, |R29|, R18, !PT ;  /* 0x000000121d0a7209 */ /* 0x000fe40007800200 */
[----:B------:R-:W-:Y:S02]  /*3920*/  LOP3.LUT R12, RZ, R12, RZ, 0x33, !PT ;  /* 0x0000000cff0c7212 */ /* 0x000fe400078e33ff */
[----:B0-----:R-:W-:-:S03]  /*3930*/  FMNMX R3, |R13|, R10, !PT ;  /* 0x0000000a0d037209 */ /* 0x001fc60007800200 */
[----:B------:R-:W-:Y:S01]  /*3940*/  IMAD.IADD R10, R12, 0x1, -R7 ;  /* 0x000000010c0a7824 */ /* 0x000fe200078e0a07 */
[----:B-1----:R-:W-:Y:S06]  /*3950*/  @P1 BRA `(.L_x_22933) ;  /* 0x0000000400bc1947 */ /* 0x002fec0003800000 */
        /* <DEDUP_REMOVED lines=8> */
[----:B------:R-:W-:Y:S01]  /*39e0*/  MOV R18, RZ ;  /* 0x000000ff00127202 */ /* 0x000fe20000000f00 */
        /* <DEDUP_REMOVED lines=8> */
.L_x_22936:
[C---:B0-----:R-:W-:Y:S01]  /*3a70*/  LOP3.LUT R13, R30.reuse, 0x1f, RZ, 0xc0, !PT ;  /* 0x0000001f1e0d7812 */ /* 0x041fe200078ec0ff */
[----:B------:R-:W-:Y:S01]  /*3a80*/  VIADD R12, R30, 0xffffffff ;  /* 0xffffffff1e0c7836 */ /* 0x000fe20000000000 */
[----:B------:R-:W-:Y:S01]  /*3a90*/  IADD3 R18, R18, 0x4, RZ ;  /* 0x0000000412127810 */ /* 0x000fe20007ffe0ff */
[----:B------:R-:W-:Y:S01]  /*3aa0*/  VIADD R20, R30, 0x1d ;  /* 0x0000001d1e147836 */ /* 0x000fe20000000000 */
[-C--:B------:R-:W-:Y:S01]  /*3ab0*/  ISETP.GE.U32.AND P2, PT, R13, R8.reuse, PT ;  /* 0x000000080d00720c */ /* 0x080fe20003f46070 */
[----:B------:R-:W-:Y:S01]  /*3ac0*/  VIADD R24, R24, 0xfffffffc ;  /* 0xfffffffc18187836 */ /* 0x000fe20000000000 */
[----:B------:R-:W-:Y:S02]  /*3ad0*/  LOP3.LUT R27, R12, 0x1f, RZ, 0xc0, !PT ;  /* 0x0000001f0c1b7812 */ /* 0x000fe400078ec0ff */
[----:B------:R-:W-:Y:S01]  /*3ae0*/  LOP3.LUT R45, R20, 0x1f, RZ, 0xc0, !PT ;  /* 0x0000001f142d7812 */ /* 0x000fe200078ec0ff */
[----:B------:R-:W-:Y:S01]  /*3af0*/  IMAD R20, R22, 0x21, R31 ;  /* 0x0000002116147824 */ /* 0x000fe200078e021f */
[----:B------:R-:W-:Y:S01]  /*3b00*/  ISETP.GE.U32.AND P3, PT, R27, R8, PT ;  /* 0x000000081b00720c */ /* 0x000fe20003f66070 */
[----:B------:R-:W-:-:S03]  /*3b10*/  IMAD.IADD R31, R7, 0x1, R18 ;  /* 0x00000001071f7824 */ /* 0x000fc600078e0212 */
[----:B------:R-:W-:-:S03]  /*3b20*/  LEA R29, R20, UR4, 0x2 ;  /* 0x00000004141d7c11 */ /* 0x000fc6000f8e10ff */
[----:B------:R-:W-:Y:S02]  /*3b30*/  @!P2 IADD3 R26, P4, R13, R32, RZ ;  /* 0x000000200d1aa210 */ /* 0x000fe40007f9e0ff */
[----:B------:R-:W-:Y:S01]  /*3b40*/  IADD3 R13, R30, 0x1e, RZ ;  /* 0x0000001e1e0d7810 */ /* 0x000fe20007ffe0ff */
[----:B------:R-:W0:Y:S01]  /*3b50*/  @!P2 LDS R33, [R29] ;  /* 0x000000001d21a984 */ /* 0x000e220000000800 */
[----:B------:R-:W-:Y:S01]  /*3b60*/  IADD3 R32, P6, R32, UR5, RZ ;  /* 0x0000000520207c10 */ /* 0x000fe2000ffde0ff */
[----:B------:R-:W-:Y:S01]  /*3b70*/  @!P2 IMAD.X R21, RZ, RZ, R34, P4 ;  /* 0x000000ffff15a224 */ /* 0x000fe200020e0622 */
[C---:B------:R-:W-:Y:S01]  /*3b80*/  @!P2 LEA R12, P4, R26.reuse, R17, 0x2 ;  /* 0x000000111a0ca211 */ /* 0x040fe200078810ff */
[----:B------:R-:W1:Y:S01]  /*3b90*/  @!P3 LDS R37, [R29+0x4] ;  /* 0x000004001d25b984 */ /* 0x000e620000000800 */
[----:B------:R-:W-:Y:S02]  /*3ba0*/  LOP3.LUT R43, R13, 0x1f, RZ, 0xc0, !PT ;  /* 0x0000001f0d2b7812 */ /* 0x000fe400078ec0ff */
[----:B------:R-:W-:-:S02]  /*3bb0*/  @!P2 LEA.HI.X R13, R26, R19, R21, 0x2, P4 ;  /* 0x000000131a0da211 */ /* 0x000fc400020f1415 */
[-C--:B------:R-:W-:Y:S02]  /*3bc0*/  ISETP.GE.U32.AND P5, PT, R43, R8.reuse, PT ;  /* 0x000000082b00720c */ /* 0x080fe40003fa6070 */
[----:B------:R-:W-:Y:S02]  /*3bd0*/  ISETP.GE.U32.AND P4, PT, R45, R8, PT ;  /* 0x000000082d00720c */ /* 0x000fe40003f86070 */
[----:B------:R-:W-:Y:S02]  /*3be0*/  IADD3.X R34, R34, UR6, RZ, P6, !PT ;  /* 0x0000000622227c10 */ /* 0x000fe4000b7fe4ff */
[----:B------:R-:W-:-:S05]  /*3bf0*/  @!P3 IADD3 R26, P6, R27, R32, RZ ;  /* 0x000000201b1ab210 */ /* 0x000fca0007fde0ff */
[----:B------:R-:W-:Y:S01]  /*3c00*/  @!P3 IMAD.X R21, RZ, RZ, R34, P6 ;  /* 0x000000ffff15b224 */ /* 0x000fe200030e0622 */
[C---:B------:R-:W-:Y:S01]  /*3c10*/  @!P3 LEA R20, P6, R26.reuse, R17, 0x2 ;  /* 0x000000111a14b211 */ /* 0x040fe200078c10ff */
[----:B------:R-:W2:Y:S03]  /*3c20*/  @!P5 LDS R39, [R29+0x8] ;  /* 0x000008001d27d984 */ /* 0x000ea60000000800 */
[----:B------:R-:W-:Y:S01]  /*3c30*/  @!P3 LEA.HI.X R21, R26, R19, R21, 0x2, P6 ;  /* 0x000000131a15b211 */ /* 0x000fe200030f1415 */
[----:B------:R3:W4:Y:S01]  /*3c40*/  @!P4 LDS R41, [R29+0xc] ;  /* 0x00000c001d29c984 */ /* 0x0007220000000800 */
[----:B------:R-:W-:-:S04]  /*3c50*/  IADD3 R32, P6, R32, UR5, RZ ;  /* 0x0000000520207c10 */ /* 0x000fc8000ffde0ff */
[----:B------:R-:W-:Y:S02]  /*3c60*/  IADD3.X R34, R34, UR6, RZ, P6, !PT ;  /* 0x0000000622227c10 */ /* 0x000fe4000b7fe4ff */
[----:B------:R-:W-:-:S04]  /*3c70*/  @!P5 IADD3 R28, P6, R43, R32, RZ ;  /* 0x000000202b1cd210 */ /* 0x000fc80007fde0ff */
[----:B------:R-:W-:Y:S02]  /*3c80*/  @!P5 IADD3.X R27, RZ, R34, RZ, P6, !PT ;  /* 0x00000022ff1bd210 */ /* 0x000fe400037fe4ff */
[C---:B------:R-:W-:Y:S01]  /*3c90*/  @!P5 LEA R26, P6, R28.reuse, R17, 0x2 ;  /* 0x000000111c1ad211 */ /* 0x040fe200078c10ff */
[----:B0-----:R0:W-:Y:S03]  /*3ca0*/  @!P2 STG.E desc[UR8][R12.64], R33 ;  /* 0x000000210c00a986 */ /* 0x0011e6000c101908 */
[----:B------:R-:W-:Y:S01]  /*3cb0*/  @!P5 LEA.HI.X R27, R28, R19, R27, 0x2, P6 ;  /* 0x000000131c1bd211 */ /* 0x000fe200030f141b */
[----:B-1----:R0:W-:Y:S01]  /*3cc0*/  @!P3 STG.E desc[UR8][R20.64], R37 ;  /* 0x000000251400b986 */ /* 0x0021e2000c101908 */
[----:B------:R-:W-:Y:S02]  /*3cd0*/  IADD3 R32, P6, R32, UR5, RZ ;  /* 0x0000000520207c10 */ /* 0x000fe4000ffde0ff */
[----:B------:R-:W-:-:S02]  /*3ce0*/  ISETP.NE.AND P3, PT, R24, RZ, PT ;  /* 0x000000ff1800720c */ /* 0x000fc40003f65270 */
[----:B------:R-:W-:Y:S02]  /*3cf0*/  IADD3.X R34, R34, UR6, RZ, P6, !PT ;  /* 0x0000000622227c10 */ /* 0x000fe4000b7fe4ff */
[----:B------:R-:W-:Y:S02]  /*3d00*/  @!P4 IADD3 R30, P6, R45, R32, RZ ;  /* 0x000000202d1ec210 */ /* 0x000fe40007fde0ff */
[----:B------:R-:W-:-:S03]  /*3d10*/  IADD3 R32, P2, R32, UR5, RZ ;  /* 0x0000000520207c10 */ /* 0x000fc6000ff5e0ff */
[----:B---3--:R-:W-:Y:S01]  /*3d20*/  @!P4 IMAD.X R29, RZ, RZ, R34, P6 ;  /* 0x000000ffff1dc224 */ /* 0x008fe200030e0622 */
[----:B------:R-:W-:Y:S02]  /*3d30*/  @!P4 LEA R28, P6, R30, R17, 0x2 ;  /* 0x000000111e1cc211 */ /* 0x000fe400078c10ff */
[----:B------:R-:W-:Y:S02]  /*3d40*/  IADD3.X R34, R34, UR6, RZ, P2, !PT ;  /* 0x0000000622227c10 */ /* 0x000fe400097fe4ff */
[----:B------:R-:W-:Y:S01]  /*3d50*/  @!P4 LEA.HI.X R29, R30, R19, R29, 0x2, P6 ;  /* 0x000000131e1dc211 */ /* 0x000fe200030f141d */
[----:B--2---:R0:W-:Y:S01]  /*3d60*/  @!P5 STG.E desc[UR8][R26.64], R39 ;  /* 0x000000271a00d986 */ /* 0x0041e2000c101908 */
[----:B------:R-:W-:-:S03]  /*3d70*/  VIADD R30, R45, 0x1f ;  /* 0x0000001f2d1e7836 */ /* 0x000fc60000000000 */
[----:B----4-:R0:W-:Y:S01]  /*3d80*/  @!P4 STG.E desc[UR8][R28.64], R41 ;  /* 0x000000291c00c986 */ /* 0x0101e2000c101908 */
[----:B------:R-:W-:Y:S05]  /*3d90*/  @P3 BRA `(.L_x_22936) ;  /* 0xfffffffc00343947 */ /* 0x000fea000383ffff */
.L_x_22935:
[----:B------:R-:W-:Y:S05]  /*3da0*/  BSYNC B1 ;  /* 0x0000000000017941 */ /* 0x000fea0003800000 */
.L_x_22934:
        /* <DEDUP_REMOVED lines=16> */
.L_x_22938:
[----:B------:R-:W-:Y:S05]  /*3eb0*/  BSYNC B1 ;  /* 0x0000000000017941 */ /* 0x000fea0003800000 */
.L_x_22937:
[----:B0-----:R-:W-:Y:S01]  /*3ec0*/  IMAD.X R34, R34, 0x1, R27, P3 ;  /* 0x0000000122227824 */ /* 0x001fe200018e061b */
[----:B------:R-:W-:Y:S06]  /*3ed0*/  @!P2 BRA `(.L_x_22933) ;  /* 0x00000000005ca947 */ /* 0x000fec0003800000 */
[----:B-1----:R-:W-:Y:S02]  /*3ee0*/  VIADD R12, R30, 0xffffffff ;  /* 0xffffffff1e0c7836 */ /* 0x002fe40000000000 */
        /* <DEDUP_REMOVED lines=22> */
.L_x_22933:
[----:B------:R-:W-:Y:S05]  /*4050*/  BSYNC B0 ;  /* 0x0000000000007941 */ /* 0x000fea0003800000 */
.L_x_22932:
        /* <DEDUP_REMOVED lines=10> */
[----:B---3--:R-:W-:Y:S01]  /*4100*/  IADD3.X R4, RZ, RZ, RZ, P0, !PT ;  /* 0x000000ffff047210 */ /* 0x008fe200007fe4ff */
[----:B012---:R-:W-:-:S04]  /*4110*/  IMAD.WIDE.U32 R12, R6, UR10, RZ ;  /* 0x0000000a060c7c25 */ /* 0x007fc8000f8e00ff */
[----:B------:R-:W-:-:S04]  /*4120*/  IMAD R9, R4, UR10, RZ ;  /* 0x0000000a04097c24 */ /* 0x000fc8000f8e02ff */
[----:B------:R-:W-:Y:S01]  /*4130*/  IMAD R9, R6, UR11, R9 ;  /* 0x0000000b06097c24 */ /* 0x000fe2000f8e0209 */
[----:B------:R-:W-:Y:S06]  /*4140*/  @P1 BRA `(.L_x_22940) ;  /* 0x0000000400bc1947 */ /* 0x000fec0003800000 */
[----:B------:R-:W-:Y:S01]  /*4150*/  VIADD R4, R10, 0xffffffff ;  /* 0xffffffff0a047836 */ /* 0x000fe20000000000 */
[----:B------:R-:W-:Y:S01]  /*4160*/  BSSY B1, `(.L_x_22941) ;  /* 0x0000042000017945 */ /* 0x000fe20003800000 */
[----:B------:R-:W-:Y:S01]  /*4170*/  IMAD.IADD R24, R13, 0x1, R9 ;  /* 0x000000010d187824 */ /* 0x000fe200078e0209 */
[----:B------:R-:W-:Y:S01]  /*4180*/  MOV R18, R12 ;  /* 0x0000000c00127202 */ /* 0x000fe20000000f00 */
[----:B------:R-:W-:Y:S01]  /*4190*/  IMAD.MOV.U32 R23, RZ, RZ, R7 ;  /* 0x000000ffff177224 */ /* 0x000fe200078e0007 */
[----:B------:R-:W-:Y:S01]  /*41a0*/  ISETP.GE.U32.AND P0, PT, R4, 0x3, PT ;  /* 0x000000030400780c */ /* 0x000fe20003f06070 */
[----:B------:R-:W-:Y:S01]  /*41b0*/  IMAD.MOV.U32 R4, RZ, RZ, 0x1 ;  /* 0x00000001ff047424 */ /* 0x000fe200078e00ff */
[----:B------:R-:W-:-:S11]  /*41c0*/  LOP3.LUT R9, R10, 0x3, RZ, 0xc0, !PT ;  /* 0x000000030a097812 */ /* 0x000fd600078ec0ff */
[----:B------:R-:W-:Y:S05]  /*41d0*/  @!P0 BRA `(.L_x_22942) ;  /* 0x0000000000e88947 */ /* 0x000fea0003800000 */
[----:B------:R-:W-:Y:S01]  /*41e0*/  BSSY B2, `(.L_x_22943) ;  /* 0x0000038000027945 */ /* 0x000fe20003800000 */
[----:B------:R-:W-:Y:S01]  /*41f0*/  IADD3 R4, R10, -R9, RZ ;  /* 0x800000090a047210 */ /* 0x000fe20007ffe0ff */
[----:B------:R-:W-:Y:S02]  /*4200*/  IMAD.MOV.U32 R6, RZ, RZ, RZ ;  /* 0x000000ffff067224 */ /* 0x000fe400078e00ff */
[----:B------:R-:W-:-:S07]  /*4210*/  IMAD.MOV.U32 R23, RZ, RZ, R7 ;  /* 0x000000ffff177224 */ /* 0x000fce00078e0007 */
.L_x_22944:
[C---:B0-----:R-:W-:Y:S01]  /*4220*/  IADD3 R10, R5.reuse, -0x1, RZ ;  /* 0xffffffff050a7810 */ /* 0x041fe20007ffe0ff */
[C---:B------:R-:W-:Y:S01]  /*4230*/  VIADD R11, R5.reuse, 0x1d ;  /* 0x0000001d050b7836 */ /* 0x040fe20000000000 */
[C---:B------:R-:W-:Y:S01]  /*4240*/  LOP3.LUT R13, R5.reuse, 0x1f, RZ, 0xc0, !PT ;  /* 0x0000001f050d7812 */ /* 0x040fe200078ec0ff */
[----:B------:R-:W-:Y:S01]  /*4250*/  VIADD R5, R5, 0x1e ;  /* 0x0000001e05057836 */ /* 0x000fe20000000000 */
[----:B------:R-:W-:Y:S01]  /*4260*/  LOP3.LUT R21, R10, 0x1f, RZ, 0xc0, !PT ;  /* 0x0000001f0a157812 */ /* 0x000fe200078ec0ff */
[----:B------:R-:W-:Y:S01]  /*4270*/  VIADD R4, R4, 0xfffffffc ;  /* 0xfffffffc04047836 */ /* 0x000fe20000000000 */
[-C--:B------:R-:W-:Y:S01]  /*4280*/  ISETP.GE.U32.AND P3, PT, R13, R8.reuse, PT ;  /* 0x000000080d00720c */ /* 0x080fe20003f66070 */
[----:B------:R-:W-:Y:S01]  /*4290*/  IMAD.MOV.U32 R26, RZ, RZ, R6 ;  /* 0x000000ffff1a7224 */ /* 0x000fe200078e0006 */
[----:B------:R-:W-:Y:S01]  /*42a0*/  LOP3.LUT R33, R5, 0x1f, RZ, 0xc0, !PT ;  /* 0x0000001f05217812 */ /* 0x000fe200078ec0ff */
[----:B------:R-:W-:Y:S01]  /*42b0*/  IMAD R5, R22, 0x21, R23 ;  /* 0x0000002116057824 */ /* 0x000fe200078e0217 */
[----:B------:R-:W-:-:S02]  /*42c0*/  ISETP.GE.U32.AND P2, PT, R21, R8, PT ;  /* 0x000000081500720c */ /* 0x000fc40003f46070 */
[-C--:B------:R-:W-:Y:S02]  /*42d0*/  ISETP.GE.U32.AND P1, PT, R33, R8.reuse, PT ;  /* 0x000000082100720c */ /* 0x080fe40003f26070 */
[----:B------:R-:W-:Y:S02]  /*42e0*/  LEA R15, R5, UR4, 0x2 ;  /* 0x00000004050f7c11 */ /* 0x000fe4000f8e10ff */
[----:B------:R-:W-:Y:S02]  /*42f0*/  LOP3.LUT R30, R11, 0x1f, RZ, 0xc0, !PT ;  /* 0x0000001f0b1e7812 */ /* 0x000fe400078ec0ff */
[----:B------:R-:W-:Y:S01]  /*4300*/  IADD3 R6, R6, 0x4, RZ ;  /* 0x0000000406067810 */ /* 0x000fe20007ffe0ff */
        /* <DEDUP_REMOVED lines=8> */
[C---:B------:R-:W-:Y:S02]  /*4390*/  @!P3 LEA R10, P4, R12.reuse, R17, 0x2 ;  /* 0x000000110c0ab211 */ /* 0x040fe400078810ff */
[----:B------:R-:W-:Y:S01]  /*43a0*/  @!P2 IADD3 R14, P5, R21, R18, RZ ;  /* 0x00000012150ea210 */ /* 0x000fe20007fbe0ff */
[----:B------:R3:W4:Y:S01]  /*43b0*/  @!P0 LDS R31, [R15+0xc] ;  /* 0x00000c000f1f8984 */ /* 0x0007220000000800 */
[----:B------:R-:W-:Y:S02]  /*43c0*/  @!P3 LEA.HI.X R11, R12, R19, R5, 0x2, P4 ;  /* 0x000000130c0bb211 */ /* 0x000fe400020f1405 */
[----:B------:R-:W-:Y:S01]  /*43d0*/  IADD3 R18, P6, R18, UR5, RZ ;  /* 0x0000000512127c10 */ /* 0x000fe2000ffde0ff */
[----:B------:R-:W-:Y:S01]  /*43e0*/  @!P2 IMAD.X R5, RZ, RZ, R24, P5 ;  /* 0x000000ffff05a224 */ /* 0x000fe200028e0618 */
[----:B------:R-:W-:-:S02]  /*43f0*/  @!P2 LEA R12, P4, R14, R17, 0x2 ;  /* 0x000000110e0ca211 */ /* 0x000fc400078810ff */
[----:B------:R-:W-:Y:S02]  /*4400*/  IADD3 R23, P5, R18, UR5, RZ ;  /* 0x0000000512177c10 */ /* 0x000fe4000ffbe0ff */
[----:B---3--:R-:W-:Y:S02]  /*4410*/  IADD3.X R15, R24, UR6, RZ, P6, !PT ;  /* 0x00000006180f7c10 */ /* 0x008fe4000b7fe4ff */
[----:B------:R-:W-:Y:S02]  /*4420*/  @!P2 LEA.HI.X R13, R14, R19, R5, 0x2, P4 ;  /* 0x000000130e0da211 */ /* 0x000fe400020f1405 */
[----:B------:R-:W-:Y:S02]  /*4430*/  @!P1 IADD3 R24, P4, R33, R18, RZ ;  /* 0x0000001221189210 */ /* 0x000fe40007f9e0ff */
[----:B------:R-:W-:Y:S02]  /*4440*/  IADD3.X R28, R15, UR6, RZ, P5, !PT ;  /* 0x000000060f1c7c10 */ /* 0x000fe4000affe4ff */
[----:B------:R-:W-:Y:S01]  /*4450*/  @!P0 IADD3 R18, P5, R30, R23, RZ ;  /* 0x000000171e128210 */ /* 0x000fe20007fbe0ff */
[----:B------:R-:W-:Y:S01]  /*4460*/  @!P1 IMAD.X R15, RZ, RZ, R15, P4 ;  /* 0x000000ffff0f9224 */ /* 0x000fe200020e060f */
[----:B------:R-:W-:-:S02]  /*4470*/  @!P1 LEA R14, P4, R24, R17, 0x2 ;  /* 0x00000011180e9211 */ /* 0x000fc400078810ff */
[----:B------:R-:W-:Y:S02]  /*4480*/  @!P0 IADD3.X R5, RZ, R28, RZ, P5, !PT ;  /* 0x0000001cff058210 */ /* 0x000fe40002ffe4ff */
[----:B------:R-:W-:Y:S02]  /*4490*/  @!P1 LEA.HI.X R15, R24, R19, R15, 0x2, P4 ;  /* 0x00000013180f9211 */ /* 0x000fe400020f140f */
        /* <DEDUP_REMOVED lines=13> */
.L_x_22943:
[----:B------:R-:W-:-:S07]  /*4570*/  IADD3 R4, R26, 0x5, RZ ;  /* 0x000000051a047810 */ /* 0x000fce0007ffe0ff */
.L_x_22942:
[----:B------:R-:W-:Y:S05]  /*4580*/  BSYNC B1 ;  /* 0x0000000000017941 */ /* 0x000fea0003800000 */
.L_x_22941:
[----:B------:R-:W-:-:S13]  /*4590*/  ISETP.NE.AND P0, PT, R9, RZ, PT ;  /* 0x000000ff0900720c */ /* 0x000fda0003f05270 */
[----:B------:R-:W-:Y:S05]  /*45a0*/  @!P0 BRA `(.L_x_22940) ;  /* 0x0000000000a48947 */ /* 0x000fea0003800000 */
[----:B0-----:R-:W0:Y:S01]  /*45b0*/  LDC R15, c[0x0][0x264] ;  /* 0x00009900ff0f7b82 */ /* 0x001e220000000800 */
        /* <DEDUP_REMOVED lines=15> */
.L_x_22946:
[----:B------:R-:W-:Y:S05]  /*46b0*/  BSYNC B1 ;  /* 0x0000000000017941 */ /* 0x000fea0003800000 */
.L_x_22945:
[----:B0-----:R-:W-:Y:S01]  /*46c0*/  IADD3.X R24, R24, R15, RZ, P2, !PT ;  /* 0x0000000f18187210 */ /* 0x001fe200017fe4ff */
[----:B------:R-:W-:Y:S06]  /*46d0*/  @!P1 BRA `(.L_x_22940) ;  /* 0x0000000000589947 */ /* 0x000fec0003800000 */
[----:B------:R-:W-:Y:S02]  /*46e0*/  VIADD R4, R5, 0xffffffff ;  /* 0xffffffff05047836 */ /* 0x000fe40000000000 */
[----:B------:R-:W-:-:S03]  /*46f0*/  IMAD R22, R22, 0x21, R13 ;  /* 0x0000002116167824 */ /* 0x000fc600078e020d */
[----:B-1----:R-:W-:Y:S02]  /*4700*/  LOP3.LUT R7, R4, 0x1f, RZ, 0xc0, !PT ;  /* 0x0000001f04077812 */ /* 0x002fe400078ec0ff */
        /* <DEDUP_REMOVED lines=19> */
.L_x_22940:
[----:B------:R-:W-:Y:S05]  /*4840*/  BSYNC B0 ;  /* 0x0000000000007941 */ /* 0x000fea0003800000 */
.L_x_22939:
[----:B------:R-:W-:Y:S01]  /*4850*/  ULDC.64 UR4, c[0x0][0x238] ;  /* 0x00008e0000047ab9 */ /* 0x000fe20000000a00 */
[----:B------:R-:W-:Y:S01]  /*4860*/  BAR.SYNC.DEFER_BLOCKING 0x0 ;  /* 0x0000000000007b1d */ /* 0x000fe20000010000 */
[----:B------:R-:W-:-:S04]  /*4870*/  ISETP.NE.U32.AND P0, PT, RZ, UR4, PT ;  /* 0x00000004ff007c0c */ /* 0x000fc8000bf05070 */
[----:B------:R-:W-:-:S13]  /*4880*/  ISETP.NE.AND.EX P0, PT, RZ, UR5, PT, P0 ;  /* 0x00000005ff007c0c */ /* 0x000fda000bf05300 */
[----:B------:R-:W-:Y:S05]  /*4890*/  @!P0 BRA `(.L_x_22947) ;  /* 0x0000000000b88947 */ /* 0x000fea0003800000 */
[----:B------:R-:W2:Y:S01]  /*48a0*/  SHFL.DOWN PT, R2, R3, 0x10, 0x1f ;  /* 0x0a001f0003027f89 */ /* 0x000ea200000e0000 */
[----:B------:R-:W-:Y:S01]  /*48b0*/  BSSY B0, `(.L_x_22948) ;  /* 0x0000026000007945 */ /* 0x000fe20003800000 */
[----:B--23--:R-:W-:Y:S02]  /*48c0*/  FMNMX R4, R3, R2, !PT ;  /* 0x0000000203047209 */ /* 0x00cfe40007800000 */
[----:B------:R-:W2:Y:S03]  /*48d0*/  S2R R2, SR_TID.X ;  /* 0x0000000000027919 */ /* 0x000ea60000002100 */
[----:B------:R-:W3:Y:S02]  /*48e0*/  SHFL.DOWN PT, R5, R4, 0x8, 0x1f ;  /* 0x09001f0004057f89 */ /* 0x000ee400000e0000 */
[----:B---3--:R-:W-:Y:S02]  /*48f0*/  FMNMX R5, R4, R5, !PT ;  /* 0x0000000504057209 */ /* 0x008fe40007800000 */
[----:B--2---:R-:W-:-:S03]  /*4900*/  LOP3.LUT P0, RZ, R2, 0x1f, RZ, 0xc0, !PT ;  /* 0x0000001f02ff7812 */ /* 0x004fc6000780c0ff */
[----:B-1----:R-:W1:Y:S10]  /*4910*/  SHFL.DOWN PT, R6, R5, 0x4, 0x1f ;  /* 0x08801f0005067f89 */ /* 0x002e7400000e0000 */
[----:B0-----:R-:W0:Y:S01]  /*4920*/  @!P0 S2R R10, SR_CgaCtaId ;  /* 0x00000000000a8919 */ /* 0x001e220000008800 */
[----:B------:R-:W-:-:S02]  /*4930*/  @!P0 MOV R3, 0x400 ;  /* 0x0000040000038802 */ /* 0x000fc40000000f00 */
[----:B------:R-:W-:Y:S02]  /*4940*/  @!P0 LOP3.LUT R0, R0, 0x1ffffffc, RZ, 0xc0, !PT ;  /* 0x1ffffffc00008812 */ /* 0x000fe400078ec0ff */
[----:B-1----:R-:W-:-:S05]  /*4950*/  FMNMX R6, R5, R6, !PT ;  /* 0x0000000605067209 */ /* 0x002fca0007800000 */
[----:B------:R-:W1:Y:S01]  /*4960*/  SHFL.DOWN PT, R7, R6, 0x2, 0x1f ;  /* 0x08401f0006077f89 */ /* 0x000e6200000e0000 */
[----:B0-----:R-:W-:-:S05]  /*4970*/  @!P0 LEA R3, R10, R3, 0x18 ;  /* 0x000000030a038211 */ /* 0x001fca00078ec0ff */
[----:B------:R-:W-:Y:S01]  /*4980*/  @!P0 IMAD.IADD R0, R0, 0x1, R3 ;  /* 0x0000000100008824 */ /* 0x000fe200078e0203 */
[----:B------:R-:W-:Y:S02]  /*4990*/  SHF.R.U32.HI R3, RZ, 0x5, R2 ;  /* 0x00000005ff037819 */ /* 0x000fe40000011602 */
[----:B-1----:R-:W-:-:S05]  /*49a0*/  FMNMX R7, R6, R7, !PT ;  /* 0x0000000706077209 */ /* 0x002fca0007800000 */
        /* <DEDUP_REMOVED lines=21> */
.L_x_22957:
[----:B-1----:R-:W-:-:S07]  /*4b00*/  FMNMX R3, R4, R5, !PT ;  /* 0x0000000504037209 */ /* 0x002fce0007800000 */
.L_x_22949:
[----:B------:R-:W-:Y:S05]  /*4b10*/  BSYNC B0 ;  /* 0x0000000000007941 */ /* 0x000fea0003800000 */
.L_x_22948:
[----:B------:R-:W-:Y:S01]  /*4b20*/  ISETP.NE.AND P0, PT, R2, RZ, PT ;  /* 0x000000ff0200720c */ /* 0x000fe20003f05270 */
[----:B------:R-:W-:-:S12]  /*4b30*/  BSSY B0, `(.L_x_22947) ;  /* 0x0000004000007945 */ /* 0x000fd80003800000 */
[----:B------:R-:W-:Y:S05]  /*4b40*/  @P0 BRA `(.L_x_22951) ;  /* 0x0000000000080947 */ /* 0x000fea0003800000 */
[----:B0-----:R-:W0:Y:S02]  /*4b50*/  LDC.64 R4, c[0x0][0x238] ;  /* 0x00008e00ff047b82 */ /* 0x001e240000000a00 */
[----:B0-----:R1:W-:Y:S02]  /*4b60*/  REDG.E.MAX.S32.STRONG.GPU desc[UR8][R4.64], R3 ;  /* 0x000000030400798e */ /* 0x0013e4000d10e388 */
.L_x_22951:
[----:B------:R-:W-:Y:S05]  /*4b70*/  BSYNC B0 ;  /* 0x0000000000007941 */ /* 0x000fea0003800000 */
.L_x_22947:
        /* <DEDUP_REMOVED lines=12> */
[----:B0123--:R-:W-:Y:S05]  /*4c40*/  CALL.REL.NOINC `($__internal_515_$__cuda_sm20_rcp_rn_f32_slowpath) ;  /* 0x0000000400807944 */ /* 0x00ffea0003c00000 */
[----:B------:R-:W-:Y:S05]  /*4c50*/  BRA `(.L_x_22953) ;  /* 0x0000000000107947 */ /* 0x000fea0003800000 */
.L_x_22952:
[----:B-1----:R-:W1:Y:S02]  /*4c60*/  MUFU.RCP R3, R16 ;  /* 0x0000001000037308 */ /* 0x002e640000001000 */
[----:B-1----:R-:W-:-:S04]  /*4c70*/  FFMA R0, R3, R16, -1 ;  /* 0xbf80000003007423 */ /* 0x002fc80000000010 */
[----:B------:R-:W-:-:S04]  /*4c80*/  FADD.FTZ R0, -R0, -RZ ;  /* 0x800000ff00007221 */ /* 0x000fc80000010100 */
[----:B------:R-:W-:-:S07]  /*4c90*/  FFMA R42, R3, R0, R3 ;  /* 0x00000000032a7223 */ /* 0x000fce0000000003 */
.L_x_22953:
[----:B------:R-:W1:Y:S02]  /*4ca0*/  LDC.64 R2, c[0x0][0x240] ;  /* 0x00009000ff027b82 */ /* 0x000e640000000a00 */
[----:B-1----:R-:W-:Y:S01]  /*4cb0*/  STG.E desc[UR8][R2.64], R42 ;  /* 0x0000002a02007986 */ /* 0x002fe2000c101908 */
[----:B------:R-:W-:Y:S05]  /*4cc0*/  EXIT ;  /* 0x000000000000794d */ /* 0x000fea0003800000 */
.L_x_22950:
[----:B------:R-:W-:Y:S01]  /*4cd0*/  IMAD.MOV.U32 R7, RZ, RZ, 0x4 ;  /* 0x00000004ff077424 */ /* 0x000fe200078e00ff */
[----:B------:R-:W-:Y:S01]  /*4ce0*/  MOV R6, 0xffffffff ;  /* 0xffffffff00067802 */ /* 0x000fe20000000f00 */
[----:B------:R-:W-:-:S07]  /*4cf0*/  IMAD.MOV.U32 R9, RZ, RZ, 0x1f ;  /* 0x0000001fff097424 */ /* 0x000fce00078e00ff */
[----:B01----:R-:W-:Y:S05]  /*4d00*/  WARPSYNC.COLLECTIVE R6, `(.L_x_22954) ;  /* 0x0000000006087348 */ /* 0x003fea0003c00000 */
[----:B-1----:R1:W2:Y:S02]  /*4d10*/  SHFL.DOWN P0, R5, R0, R7, R9 ;  /* 0x0800000700057389 */ /* 0x0022a40000000009 */
[----:B012---:R-:W-:Y:S01]  /*4d20*/  ENDCOLLECTIVE ;  /* 0x000000000000791b */ /* 0x007fe20003800000 */
.L_x_22954:
[----:B------:R-:W-:Y:S01]  /*4d30*/  MOV R7, 0x2 ;  /* 0x0000000200077802 */ /* 0x000fe20000000f00 */
[----:B------:R-:W-:-:S05]  /*4d40*/  IMAD.MOV.U32 R3, RZ, RZ, R5 ;  /* 0x000000ffff037224 */ /* 0x000fca00078e0005 */
[----:B------:R-:W-:-:S05]  /*4d50*/  FMNMX R3, R3, R0, !PT ;  /* 0x0000000003037209 */ /* 0x000fca0007800000 */
[----:B------:R-:W-:-:S07]  /*4d60*/  IMAD.MOV.U32 R0, RZ, RZ, R3 ;  /* 0x000000ffff007224 */ /* 0x000fce00078e0003 */
[----:B------:R-:W-:Y:S05]  /*4d70*/  WARPSYNC.COLLECTIVE R6, `(.L_x_22955) ;  /* 0x0000000006087348 */ /* 0x000fea0003c00000 */
[----:B------:R0:W1:Y:S02]  /*4d80*/  SHFL.DOWN P0, R5, R0, R7, R9 ;  /* 0x0800000700057389 */ /* 0x0000640000000009 */
[----:B01----:R-:W-:Y:S01]  /*4d90*/  ENDCOLLECTIVE ;  /* 0x000000000000791b */ /* 0x003fe20003800000 */
.L_x_22955:
[----:B------:R-:W-:Y:S01]  /*4da0*/  MOV R7, 0x1 ;  /* 0x0000000100077802 */ /* 0x000fe20000000f00 */
[----:B------:R-:W-:-:S05]  /*4db0*/  IMAD.MOV.U32 R4, RZ, RZ, R5 ;  /* 0x000000ffff047224 */ /* 0x000fca00078e0005 */
[----:B------:R-:W-:-:S05]  /*4dc0*/  FMNMX R4, R3, R4, !PT ;  /* 0x0000000403047209 */ /* 0x000fca0007800000 */
[----:B------:R-:W-:-:S07]  /*4dd0*/  IMAD.MOV.U32 R0, RZ, RZ, R4 ;  /* 0x000000ffff007224 */ /* 0x000fce00078e0004 */
[----:B------:R-:W-:Y:S05]  /*4de0*/  WARPSYNC.COLLECTIVE R6, `(.L_x_22956) ;  /* 0x0000000006087348 */ /* 0x000fea0003c00000 */
[----:B------:R0:W1:Y:S02]  /*4df0*/  SHFL.DOWN P0, R5, R0, R7, R9 ;  /* 0x0800000700057389 */ /* 0x0000640000000009 */
[----:B01----:R-:W-:Y:S01]  /*4e00*/  ENDCOLLECTIVE ;  /* 0x000000000000791b */ /* 0x003fe20003800000 */
.L_x_22956:
[----:B------:R-:W-:Y:S05]  /*4e10*/  BRA `(.L_x_22957) ;  /* 0xfffffffc00387947 */ /* 0x000fea000383ffff */
        .weak           $__internal_514_$__cuda_sm20_div_u64
        .type           $__internal_514_$__cuda_sm20_div_u64,@function
        .size           $__internal_514_$__cuda_sm20_div_u64,($__internal_515_$__cuda_sm20_rcp_rn_f32_slowpath - $__internal_514_$__cuda_sm20_div_u64)
$__internal_514_$__cuda_sm20_div_u64:
        /* <DEDUP_REMOVED lines=66> */
[----:B------:R-:W-:Y:S06]  /*5240*/  RET.REL.NODEC R4 `(_ZN18transformer_engine6detail38cast_transpose_fused_kernel_notalignedILb0ELb1ELb0EfNS_16CTDBiasDActParamI13__nv_bfloat16S3_S3_fEELi2ELi2ENS_5EmptyEXadL_ZNS_6dqgeluIffEET_T0_RKS5_EEEEvT3_mmm) ;  /* 0xffffffac046c7950 */ /* 0x000fec0003c3ffff */
        .weak           $__internal_515_$__cuda_sm20_rcp_rn_f32_slowpath
        .type           $__internal_515_$__cuda_sm20_rcp_rn_f32_slowpath,@function
        .size           $__internal_515_$__cuda_sm20_rcp_rn_f32_slowpath,(.L_x_35000 - $__internal_515_$__cuda_sm20_rcp_rn_f32_slowpath)
$__internal_515_$__cuda_sm20_rcp_rn_f32_slowpath:
        /* <DEDUP_REMOVED lines=15> */
.L_x_22959:
        /* <DEDUP_REMOVED lines=33> */
.L_x_22961:
[----:B------:R0:W1:Y:S02]  /*5550*/  MUFU.RCP R42, R0 ;  /* 0x00000000002a7308 */ /* 0x0000640000001000 */
.L_x_22960:
[----:B------:R-:W-:Y:S05]  /*5560*/  BSYNC B0 ;  /* 0x0000000000007941 */ /* 0x000fea0003800000 */
.L_x_22958:
[----:B------:R-:W-:Y:S01]  /*5570*/  IMAD.MOV.U32 R46, RZ, RZ, R38 ;  /* 0x000000ffff2e7224 */ /* 0x000fe200078e0026 */
[----:B------:R-:W-:-:S04]  /*5580*/  MOV R47, 0x0 ;  /* 0x00000000002f7802 */ /* 0x000fc80000000f00 */
[----:B01----:R-:W-:Y:S05]  /*5590*/  RET.REL.NODEC R46 `(_ZN18transformer_engine6detail38cast_transpose_fused_kernel_notalignedILb0ELb1ELb0EfNS_16CTDBiasDActParamI13__nv_bfloat16S3_S3_fEELi2ELi2ENS_5EmptyEXadL_ZNS_6dqgeluIffEET_T0_RKS5_EEEEvT3_mmm) ;  /* 0xffffffa82e987950 */ /* 0x003fea0003c3ffff */
.L_x_22962:
        /* <DEDUP_REMOVED lines=14> */
.L_x_35000:


//--------------------- .text._ZN18transformer_engine6detail38cast_transpose_fused_kernel_notalignedILb0ELb1ELb0EfNS_16CTDBiasDActParamI13__nv_bfloat16S3_6__halffEELi2ELi2ENS_5EmptyEXadL_ZNS_6dqgeluIffEET_T0_RKS6_EEEEvT3_mmm --------------------------
	.section	.text._ZN18transformer_engine6detail38cast_transpose_fused_kernel_notalignedILb0ELb1ELb0EfNS_16CTDBiasDActParamI13__nv_bfloat16S3_6__halffEELi2ELi2ENS_5EmptyEXadL_ZNS_6dqgeluIffEET_T0_RKS6_EEEEvT3_mmm,"ax",@progbits
	.align	128
        .global         _ZN18transformer_engine6detail38cast_transpose_fused_kernel_notalignedILb0ELb1ELb0EfNS_16CTDBiasDActParamI13__nv_bfloat16S3_6__halffEELi2ELi2ENS_5EmptyEXadL_ZNS_6dqgeluIffEET_T0_RKS6_EEEEvT3_mmm
        .type           _ZN18transformer_engine6detail38cast_transpose_fused_kernel_notalignedILb0ELb1ELb0EfNS_16CTDBiasDActParamI13__nv_bfloat16S3_6__halffEELi2ELi2ENS_5EmptyEXadL_ZNS_6dqgeluIffEET_T0_RKS6_EEEEvT3_mmm,@function
        .size           _ZN18transformer_engine6detail38cast_transpose_fused_kernel_notalignedILb0ELb1ELb0EfNS_16CTDBiasDActParamI13__nv_bfloat16S3_6__halffEELi2ELi2ENS_5EmptyEXadL_ZNS_6dqgeluIffEET_T0_RKS6_EEEEvT3_mmm,(.L_x_35002 - _ZN18transformer_engine6detail38cast_transpose_fused_kernel_notalignedILb0ELb1ELb0EfNS_16CTDBiasDActParamI13__nv_bfloat16S3_6__halffEELi2ELi2ENS_5EmptyEXadL_ZNS_6dqgeluIffEET_T0_RKS6_EEEEvT3_mmm)
        .other          _ZN18transformer_engine6detail38cast_transpose_fused_kernel_notalignedILb0ELb1ELb0EfNS_16CTDBiasDActParamI13__nv_bfloat16S3_6__halffEELi2ELi2ENS_5EmptyEXadL_ZNS_6dqgeluIffEET_T0_RKS6_EEEEvT3_mmm,@"STO_CUDA_ENTRY STV_DEFAULT"
_ZN18transformer_engine6detail38cast_transpose_fused_kernel_notalignedILb0ELb1ELb0EfNS_16CTDBiasDActParamI13__nv_bfloat16S3_6__halffEELi2ELi2ENS_5EmptyEXadL_ZNS_6dqgeluIffEET_T0_RKS6_EEEEvT3_mmm:
.text._ZN18transformer_engine6detail38cast_transpose_fused_kernel_notalignedILb0ELb1ELb0EfNS_16CTDBiasDActParamI13__nv_bfloat16S3_6__halffEELi2ELi2ENS_5EmptyEXadL_ZNS_6dqgeluIffEET_T0_RKS6_EEEEvT3_mmm:
        /* <DEDUP_REMOVED lines=19> */
[----:B------:R-:W-:Y:S05]  /*0130*/  CALL.REL.NOINC `($__internal_516_$__cuda_sm20_div_u64) ;  /* 0x0000004c00387944 */ /* 0x000fea0003c00000 */
        /* <DEDUP_REMOVED lines=8> */
.L_x_22963:
        /* <DEDUP_REMOVED lines=22> */
.L_x_22964:
        /* <DEDUP_REMOVED lines=147> */
[----:B-----5:R-:W-:Y:S05]  /*0c50*/  CALL.REL.NOINC `($__internal_517_$__cuda_sm20_rcp_rn_f32_slowpath) ;  /* 0x00000044007c7944 */ /* 0x020fea0003c00000 */
[----:B------:R-:W-:Y:S05]  /*0c60*/  BRA `(.L_x_22967) ;  /* 0x0000000000107947 */ /* 0x000fea0003800000 */
.L_x_22966:
[----:B------:R-:W0:Y:S02]  /*0c70*/  MUFU.RCP R42, R51 ;  /* 0x00000033002a7308 */ /* 0x000e240000001000 */
[----:B0-----:R-:W-:-:S04]  /*0c80*/  FFMA R0, R51, R42, -1 ;  /* 0xbf80000033007423 */ /* 0x001fc8000000002a */
[----:B------:R-:W-:-:S04]  /*0c90*/  FADD.FTZ R35, -R0, -RZ ;  /* 0x800000ff00237221 */ /* 0x000fc80000010100 */
[----:B------:R-:W-:-:S07]  /*0ca0*/  FFMA R42, R42, R35, R42 ;  /* 0x000000232a2a7223 */ /* 0x000fce000000002a */
.L_x_22967:
[----:B------:R-:W-:Y:S05]  /*0cb0*/  BSYNC B1 ;  /* 0x0000000000017941 */ /* 0x000fea0003800000 */
.L_x_22965:
        /* <DEDUP_REMOVED lines=25> */
[----:B-----5:R-:W-:Y:S05]  /*0e50*/  CALL.REL.NOINC `($__internal_517_$__cuda_sm20_rcp_rn_f32_slowpath) ;  /* 0x0000004000fc7944 */ /* 0x020fea0003c00000 */
[----:B------:R-:W-:Y:S05]  /*0e60*/  BRA `(.L_x_22970) ;  /* 0x0000000000107947 */ /* 0x000fea0003800000 */
.L_x_22969:
[----:B------:R-:W0:Y:S02]  /*0e70*/  MUFU.RCP R42, R45 ;  /* 0x0000002d002a7308 */ /* 0x000e240000001000 */
[----:B0-----:R-:W-:-:S04]  /*0e80*/  FFMA R0, R45, R42, -1 ;  /* 0xbf8000002d007423 */ /* 0x001fc8000000002a */
[----:B------:R-:W-:-:S04]  /*0e90*/  FADD.FTZ R35, -R0, -RZ ;  /* 0x800000ff00237221 */ /* 0x000fc80000010100 */
[----:B------:R-:W-:-:S07]  /*0ea0*/  FFMA R42, R42, R35, R42 ;  /* 0x000000232a2a7223 */ /* 0x000fce000000002a */
.L_x_22970:
[----:B------:R-:W-:Y:S05]  /*0eb0*/  BSYNC B1 ;  /* 0x0000000000017941 */ /* 0x000fea0003800000 */
.L_x_22968:
        /* <DEDUP_REMOVED lines=27> */
[----:B------:R-:W-:Y:S05]  /*1070*/  CALL.REL.NOINC `($__internal_517_$__cuda_sm20_rcp_rn_f32_slowpath) ;  /* 0x0000004000747944 */ /* 0x000fea0003c00000 */
[----:B------:R-:W-:Y:S05]  /*1080*/  BRA `(.L_x_22973) ;  /* 0x0000000000107947 */ /* 0x000fea0003800000 */
.L_x_22972:
[----:B------:R-:W0:Y:S02]  /*1090*/  MUFU.RCP R42, R45 ;  /* 0x0000002d002a7308 */ /* 0x000e240000001000 */
[----:B0-----:R-:W-:-:S04]  /*10a0*/  FFMA R0, R45, R42, -1 ;  /* 0xbf8000002d007423 */ /* 0x001fc8000000002a */
[----:B------:R-:W-:-:S04]  /*10b0*/  FADD.FTZ R41, -R0, -RZ ;  /* 0x800000ff00297221 */ /* 0x000fc80000010100 */
[----:B------:R-:W-:-:S07]  /*10c0*/  FFMA R42, R42, R41, R42 ;  /* 0x000000292a2a7223 */ /* 0x000fce000000002a */
.L_x_22973:
[----:B------:R-:W-:Y:S05]  /*10d0*/  BSYNC B1 ;  /* 0x0000000000017941 */ /* 0x000fea0003800000 */
.L_x_22971:
        /* <DEDUP_REMOVED lines=25> */
[----:B------:R-:W-:Y:S05]  /*1270*/  CALL.REL.NOINC `($__internal_517_$__cuda_sm20_rcp_rn_f32_slowpath) ;  /* 0x0000003c00f47944 */ /* 0x000fea0003c00000 */
[----:B------:R-:W-:Y:S05]  /*1280*/  BRA `(.L_x_22976) ;  /* 0x0000000000107947 */ /* 0x000fea0003800000 */
.L_x_22975:
[----:B------:R-:W0:Y:S02]  /*1290*/  MUFU.RCP R42, R41 ;  /* 0x00000029002a7308 */ /* 0x000e240000001000 */
[----:B0-----:R-:W-:-:S04]  /*12a0*/  FFMA R0, R41, R42, -1 ;  /* 0xbf80000029007423 */ /* 0x001fc8000000002a */
[----:B------:R-:W-:-:S04]  /*12b0*/  FADD.FTZ R23, -R0, -RZ ;  /* 0x800000ff00177221 */ /* 0x000fc80000010100 */
[----:B------:R-:W-:-:S07]  /*12c0*/  FFMA R42, R42, R23, R42 ;  /* 0x000000172a2a7223 */ /* 0x000fce000000002a */
.L_x_22976:
[----:B------:R-:W-:Y:S05]  /*12d0*/  BSYNC B1 ;  /* 0x0000000000017941 */ /* 0x000fea0003800000 */
.L_x_22974:
        /* <DEDUP_REMOVED lines=27> */
[----:B------:R-:W-:Y:S01]  /*1490*/  @!P0 F2FP.F16.F32.PACK_AB R27, R51, R34 ;  /* 0x00000022331b823e */ /* 0x000fe200000000ff */
[----:B------:R-:W-:Y:S01]  /*14a0*/  @P1 IMAD R55, R4, 0x3, RZ ;  /* 0x0000000304371824 */ /* 0x000fe200078e02ff */
[----:B------:R-:W-:Y:S01]  /*14b0*/  @!P0 F2FP.F16.F32.PACK_AB R59, R36, R57 ;  /* 0x00000039243b823e */ /* 0x000fe200000000ff */
        /* <DEDUP_REMOVED lines=32> */
[----:B------:R-:W-:Y:S01]  /*16c0*/  F2FP.F16.F32.PACK_AB R36, R36, R51 ;  /* 0x000000332424723e */ /* 0x000fe200000000ff */
[----:B------:R-:W-:Y:S01]  /*16d0*/  FMUL R51, R0, 1.7020000219345092773 ;  /* 0x3fd9db2300337820 */ /* 0x000fe20000400000 */
[----:B------:R-:W-:Y:S01]  /*16e0*/  SHF.L.U32 R48, R50, 0x10, RZ ;  /* 0x0000001032307819 */ /* 0x000fe200000006ff */
[C---:B-1----:R-:W-:Y:S01]  /*16f0*/  FADD R53, R42.reuse, -12583039 ;  /* 0xcb40007f2a357421 */ /* 0x042fe20000000000 */
[----:B------:R-:W-:Y:S01]  /*1700*/  IMAD.SHL.U32 R42, R42, 0x800000, RZ ;  /* 0x008000002a2a7824 */ /* 0x000fe200078e00ff */
[----:B------:R-:W-:Y:S02]  /*1710*/  F2FP.F16.F32.PACK_AB R34, R57, R34 ;  /* 0x000000223922723e */ /* 0x000fe400000000ff */
        /* <DEDUP_REMOVED lines=19> */
[----:B-----5:R-:W-:Y:S05]  /*1850*/  CALL.REL.NOINC `($__internal_517_$__cuda_sm20_rcp_rn_f32_slowpath) ;  /* 0x00000038007c7944 */ /* 0x020fea0003c00000 */
[----:B------:R-:W-:Y:S05]  /*1860*/  BRA `(.L_x_22979) ;  /* 0x0000000000107947 */ /* 0x000fea0003800000 */
.L_x_22978:
[----:B------:R-:W0:Y:S02]  /*1870*/  MUFU.RCP R42, R47 ;  /* 0x0000002f002a7308 */ /* 0x000e240000001000 */
[----:B0-----:R-:W-:-:S04]  /*1880*/  FFMA R0, R47, R42, -1 ;  /* 0xbf8000002f007423 */ /* 0x001fc8000000002a */
[----:B------:R-:W-:-:S04]  /*1890*/  FADD.FTZ R45, -R0, -RZ ;  /* 0x800000ff002d7221 */ /* 0x000fc80000010100 */
[----:B------:R-:W-:-:S07]  /*18a0*/  FFMA R42, R42, R45, R42 ;  /* 0x0000002d2a2a7223 */ /* 0x000fce000000002a */
.L_x_22979:
[----:B------:R-:W-:Y:S05]  /*18b0*/  BSYNC B1 ;  /* 0x0000000000017941 */ /* 0x000fea0003800000 */
.L_x_22977:
        /* <DEDUP_REMOVED lines=25> */
[----:B-----5:R-:W-:Y:S05]  /*1a50*/  CALL.REL.NOINC `($__internal_517_$__cuda_sm20_rcp_rn_f32_slowpath) ;  /* 0x0000003400fc7944 */ /* 0x020fea0003c00000 */
[----:B------:R-:W-:Y:S05]  /*1a60*/  BRA `(.L_x_22982) ;  /* 0x0000000000107947 */ /* 0x000fea0003800000 */
.L_x_22981:
[----:B------:R-:W0:Y:S02]  /*1a70*/  MUFU.RCP R42, R47 ;  /* 0x0000002f002a7308 */ /* 0x000e240000001000 */
[----:B0-----:R-:W-:-:S04]  /*1a80*/  FFMA R0, R47, R42, -1 ;  /* 0xbf8000002f007423 */ /* 0x001fc8000000002a */
[----:B------:R-:W-:-:S04]  /*1a90*/  FADD.FTZ R45, -R0, -RZ ;  /* 0x800000ff002d7221 */ /* 0x000fc80000010100 */
[----:B------:R-:W-:-:S07]  /*1aa0*/  FFMA R42, R42, R45, R42 ;  /* 0x0000002d2a2a7223 */ /* 0x000fce000000002a */
.L_x_22982:
[----:B------:R-:W-:Y:S05]  /*1ab0*/  BSYNC B1 ;  /* 0x0000000000017941 */ /* 0x000fea0003800000 */
.L_x_22980:
        /* <DEDUP_REMOVED lines=27> */
[----:B-----5:R-:W-:Y:S05]  /*1c70*/  CALL.REL.NOINC `($__internal_517_$__cuda_sm20_rcp_rn_f32_slowpath) ;  /* 0x0000003400747944 */ /* 0x020fea0003c00000 */
[----:B------:R-:W-:Y:S05]  /*1c80*/  BRA `(.L_x_22985) ;  /* 0x0000000000107947 */ /* 0x000fea0003800000 */
.L_x_22984:
[----:B------:R-:W0:Y:S02]  /*1c90*/  MUFU.RCP R42, R47 ;  /* 0x0000002f002a7308 */ /* 0x000e240000001000 */
[----:B0-----:R-:W-:-:S04]  /*1ca0*/  FFMA R0, R47, R42, -1 ;  /* 0xbf8000002f007423 */ /* 0x001fc8000000002a */
[----:B------:R-:W-:-:S04]  /*1cb0*/  FADD.FTZ R45, -R0, -RZ ;  /* 0x800000ff002d7221 */ /* 0x000fc80000010100 */
[----:B------:R-:W-:-:S07]  /*1cc0*/  FFMA R42, R42, R45, R42 ;  /* 0x0000002d2a2a7223 */ /* 0x000fce000000002a */
.L_x_22985:
[----:B------:R-:W-:Y:S05]  /*1cd0*/  BSYNC B1 ;  /* 0x0000000000017941 */ /* 0x000fea0003800000 */
.L_x_22983:
        /* <DEDUP_REMOVED lines=25> */
[----:B-----5:R-:W-:Y:S05]  /*1e70*/  CALL.REL.NOINC `($__internal_517_$__cuda_sm20_rcp_rn_f32_slowpath) ;  /* 0x0000003000f47944 */ /* 0x020fea0003c00000 */
[----:B------:R-:W-:Y:S05]  /*1e80*/  BRA `(.L_x_22988) ;  /* 0x0000000000107947 */ /* 0x000fea0003800000 */
.L_x_22987:
[----:B------:R-:W0:Y:S02]  /*1e90*/  MUFU.RCP R42, R47 ;  /* 0x0000002f002a7308 */ /* 0x000e240000001000 */
[----:B0-----:R-:W-:-:S04]  /*1ea0*/  FFMA R0, R47, R42, -1 ;  /* 0xbf8000002f007423 */ /* 0x001fc8000000002a */
[----:B------:R-:W-:-:S04]  /*1eb0*/  FADD.FTZ R45, -R0, -RZ ;  /* 0x800000ff002d7221 */ /* 0x000fc80000010100 */
[----:B------:R-:W-:-:S07]  /*1ec0*/  FFMA R42, R42, R45, R42 ;  /* 0x0000002d2a2a7223 */ /* 0x000fce000000002a */
.L_x_22988:
[----:B------:R-:W-:Y:S05]  /*1ed0*/  BSYNC B1 ;  /* 0x0000000000017941 */ /* 0x000fea0003800000 */
.L_x_22986:
        /* <DEDUP_REMOVED lines=9> */
[----:B------:R-:W-:Y:S02]  /*1f70*/  @!P1 F2FP.F16.F32.PACK_AB R55, R38, R47 ;  /* 0x0000002f2637923e */ /* 0x000fe400000000ff */
        /* <DEDUP_REMOVED lines=15> */
[----:B------:R-:W-:-:S05]  /*2070*/  @!P1 F2FP.F16.F32.PACK_AB R43, R55, R50 ;  /* 0x00000032372b923e */ /* 0x000fca00000000ff */
        /* <DEDUP_REMOVED lines=43> */
[----:B------:R-:W-:Y:S01]  /*2330*/  F2FP.F16.F32.PACK_AB R37, R50, R47 ;  /* 0x0000002f3225723e */ /* 0x000fe200000000ff */
[----:B------:R-:W-:Y:S01]  /*2340*/  FFMA R44, R15, 1.925963033500011079e-08, R44 ;  /* 0x32a570600f2c7823 */ /* 0x000fe2000000002c */
[----:B------:R-:W-:Y:S02]  /*2350*/  F2FP.F16.F32.PACK_AB R35, R55, R38 ;  /* 0x000000263723723e */ /* 0x000fe400000000ff */
        /* <DEDUP_REMOVED lines=18> */
[----:B-----5:R-:W-:Y:S05]  /*2480*/  CALL.REL.NOINC `($__internal_517_$__cuda_sm20_rcp_rn_f32_slowpath) ;  /* 0x0000002c00707944 */ /* 0x020fea0003c00000 */
[----:B------:R-:W-:Y:S05]  /*2490*/  BRA `(.L_x_22991) ;  /* 0x0000000000107947 */ /* 0x000fea0003800000 */
.L_x_22990:
[----:B------:R-:W0:Y:S02]  /*24a0*/  MUFU.RCP R45, R40 ;  /* 0x00000028002d7308 */ /* 0x000e240000001000 */
[----:B0-----:R-:W-:-:S04]  /*24b0*/  FFMA R0, R40, R45, -1 ;  /* 0xbf80000028007423 */ /* 0x001fc8000000002d */
[----:B------:R-:W-:-:S04]  /*24c0*/  FADD.FTZ R0, -R0, -RZ ;  /* 0x800000ff00007221 */ /* 0x000fc80000010100 */
[----:B------:R-:W-:-:S07]  /*24d0*/  FFMA R42, R45, R0, R45 ;  /* 0x000000002d2a7223 */ /* 0x000fce000000002d */
.L_x_22991:
[----:B------:R-:W-:Y:S05]  /*24e0*/  BSYNC B1 ;  /* 0x0000000000017941 */ /* 0x000fea0003800000 */
.L_x_22989:
        /* <DEDUP_REMOVED lines=25> */
[----:B-----5:R-:W-:Y:S05]  /*2680*/  CALL.REL.NOINC `($__internal_517_$__cuda_sm20_rcp_rn_f32_slowpath) ;  /* 0x0000002800f07944 */ /* 0x020fea0003c00000 */
[----:B------:R-:W-:Y:S05]  /*2690*/  BRA `(.L_x_22994) ;  /* 0x0000000000107947 */ /* 0x000fea0003800000 */
.L_x_22993:
[----:B------:R-:W0:Y:S02]  /*26a0*/  MUFU.RCP R42, R47 ;  /* 0x0000002f002a7308 */ /* 0x000e240000001000 */
[----:B0-----:R-:W-:-:S04]  /*26b0*/  FFMA R0, R47, R42, -1 ;  /* 0xbf8000002f007423 */ /* 0x001fc8000000002a */
[----:B------:R-:W-:-:S04]  /*26c0*/  FADD.FTZ R45, -R0, -RZ ;  /* 0x800000ff002d7221 */ /* 0x000fc80000010100 */
[----:B------:R-:W-:-:S07]  /*26d0*/  FFMA R42, R42, R45, R42 ;  /* 0x0000002d2a2a7223 */ /* 0x000fce000000002a */
.L_x_22994:
[----:B------:R-:W-:Y:S05]  /*26e0*/  BSYNC B1 ;  /* 0x0000000000017941 */ /* 0x000fea0003800000 */
.L_x_22992:
        /* <DEDUP_REMOVED lines=27> */
[----:B-----5:R-:W-:Y:S05]  /*28a0*/  CALL.REL.NOINC `($__internal_517_$__cuda_sm20_rcp_rn_f32_slowpath) ;  /* 0x0000002800687944 */ /* 0x020fea0003c00000 */
[----:B------:R-:W-:Y:S05]  /*28b0*/  BRA `(.L_x_22997) ;  /* 0x0000000000107947 */ /* 0x000fea0003800000 */
.L_x_22996:
[----:B------:R-:W0:Y:S02]  /*28c0*/  MUFU.RCP R42, R47 ;  /* 0x0000002f002a7308 */ /* 0x000e240000001000 */
[----:B0-----:R-:W-:-:S04]  /*28d0*/  FFMA R0, R47, R42, -1 ;  /* 0xbf8000002f007423 */ /* 0x001fc8000000002a */
[----:B------:R-:W-:-:S04]  /*28e0*/  FADD.FTZ R45, -R0, -RZ ;  /* 0x800000ff002d7221 */ /* 0x000fc80000010100 */
[----:B------:R-:W-:-:S07]  /*28f0*/  FFMA R42, R42, R45, R42 ;  /* 0x0000002d2a2a7223 */ /* 0x000fce000000002a */
.L_x_22997:
[----:B------:R-:W-:Y:S05]  /*2900*/  BSYNC B1 ;  /* 0x0000000000017941 */ /* 0x000fea0003800000 */
.L_x_22995:
        /* <DEDUP_REMOVED lines=25> */
[----:B-----5:R-:W-:Y:S05]  /*2aa0*/  CALL.REL.NOINC `($__internal_517_$__cuda_sm20_rcp_rn_f32_slowpath) ;  /* 0x0000002400e87944 */ /* 0x020fea0003c00000 */
[----:B------:R-:W-:Y:S05]  /*2ab0*/  BRA `(.L_x_23000) ;  /* 0x0000000000107947 */ /* 0x000fea0003800000 */
.L_x_22999:
[----:B------:R-:W0:Y:S02]  /*2ac0*/  MUFU.RCP R42, R47 ;  /* 0x0000002f002a7308 */ /* 0x000e240000001000 */
[----:B0-----:R-:W-:-:S04]  /*2ad0*/  FFMA R0, R47, R42, -1 ;  /* 0xbf8000002f007423 */ /* 0x001fc8000000002a */
[----:B------:R-:W-:-:S04]  /*2ae0*/  FADD.FTZ R45, -R0, -RZ ;  /* 0x800000ff002d7221 */ /* 0x000fc80000010100 */
[----:B------:R-:W-:-:S07]  /*2af0*/  FFMA R42, R42, R45, R42 ;  /* 0x0000002d2a2a7223 */ /* 0x000fce000000002a */
.L_x_23000:
[----:B------:R-:W-:Y:S05]  /*2b00*/  BSYNC B1 ;  /* 0x0000000000017941 */ /* 0x000fea0003800000 */
.L_x_22998:
        /* <DEDUP_REMOVED lines=18> */
[----:B------:R-:W-:Y:S02]  /*2c30*/  @!P0 F2FP.F16.F32.PACK_AB R51, R27, R38 ;  /* 0x000000261b33823e */ /* 0x000fe400000000ff */
        /* <DEDUP_REMOVED lines=16> */
[----:B------:R-:W-:Y:S01]  /*2d40*/  @!P0 F2FP.F16.F32.PACK_AB R45, R42, R51 ;  /* 0x000000332a2d823e */ /* 0x000fe200000000ff */
[----:B-1----:R-:W-:Y:S01]  /*2d50*/  FFMA R49, R46, R49, 1 ;  /* 0x3f8000002e317423 */ /* 0x002fe20000000031 */
[----:B------:R-:W-:-:S02]  /*2d60*/  IADD3.X R57, R57, UR4, RZ, P1, !PT ;  /* 0x0000000439397c10 */ /* 0x000fc40008ffe4ff */
[----:B------:R-:W-:Y:S01]  /*2d70*/  F2FP.F16.F32.PACK_AB R26, R51, R38 ;  /* 0x00000026331a723e */ /* 0x000fe200000000ff */
[----:B------:R-:W-:Y:S01]  /*2d80*/  VIADD R25, R49, 0x1800000 ;  /* 0x0180000031197836 */ /* 0x000fe20000000000 */
[----:B------:R0:W-:Y:S01]  /*2d90*/  @!P0 STG.E desc[UR8][R40.64], R45 ;  /* 0x0000002d28008986 */ /* 0x0001e2000c101908 */
[----:B------:R-:W-:-:S03]  /*2da0*/  FMNMX R15, |R47|, R15, !PT ;  /* 0x0000000f2f0f7209 */ /* 0x000fc60007800200 */
[----:B------:R-:W-:Y:S02]  /*2db0*/  LOP3.LUT R28, R25, 0x7f800000, RZ, 0xc0, !PT ;  /* 0x7f800000191c7812 */ /* 0x000fe400078ec0ff */
[----:B------:R-:W-:Y:S02]  /*2dc0*/  F2FP.F16.F32.PACK_AB R25, R42, R27 ;  /* 0x0000001b2a19723e */ /* 0x000fe400000000ff */
        /* <DEDUP_REMOVED lines=8> */
[----:B------:R-:W-:Y:S05]  /*2e50*/  CALL.REL.NOINC `($__internal_517_$__cuda_sm20_rcp_rn_f32_slowpath) ;  /* 0x0000002000fc7944 */ /* 0x000fea0003c00000 */
[----:B------:R-:W-:Y:S05]  /*2e60*/  BRA `(.L_x_23003) ;  /* 0x0000000000107947 */ /* 0x000fea0003800000 */
.L_x_23002:
[----:B------:R-:W0:Y:S02]  /*2e70*/  MUFU.RCP R42, R49 ;  /* 0x00000031002a7308 */ /* 0x000e240000001000 */
[----:B0-----:R-:W-:-:S04]  /*2e80*/  FFMA R0, R49, R42, -1 ;  /* 0xbf80000031007423 */ /* 0x001fc8000000002a */
[----:B------:R-:W-:-:S04]  /*2e90*/  FADD.FTZ R29, -R0, -RZ ;  /* 0x800000ff001d7221 */ /* 0x000fc80000010100 */
[----:B------:R-:W-:-:S07]  /*2ea0*/  FFMA R42, R42, R29, R42 ;  /* 0x0000001d2a2a7223 */ /* 0x000fce000000002a */
.L_x_23003:
[----:B------:R-:W-:Y:S05]  /*2eb0*/  BSYNC B1 ;  /* 0x0000000000017941 */ /* 0x000fea0003800000 */
.L_x_23001:
        /* <DEDUP_REMOVED lines=25> */
[----:B------:R-:W-:Y:S05]  /*3050*/  CALL.REL.NOINC `($__internal_517_$__cuda_sm20_rcp_rn_f32_slowpath) ;  /* 0x00000020007c7944 */ /* 0x000fea0003c00000 */
[----:B------:R-:W-:Y:S05]  /*3060*/  BRA `(.L_x_23006) ;  /* 0x0000000000107947 */ /* 0x000fea0003800000 */
.L_x_23005:
[----:B------:R-:W0:Y:S02]  /*3070*/  MUFU.RCP R42, R41 ;  /* 0x00000029002a7308 */ /* 0x000e240000001000 */
[----:B0-----:R-:W-:-:S04]  /*3080*/  FFMA R0, R41, R42, -1 ;  /* 0xbf80000029007423 */ /* 0x001fc8000000002a */
[----:B------:R-:W-:-:S04]  /*3090*/  FADD.FTZ R29, -R0, -RZ ;  /* 0x800000ff001d7221 */ /* 0x000fc80000010100 */
[----:B------:R-:W-:-:S07]  /*30a0*/  FFMA R42, R42, R29, R42 ;  /* 0x0000001d2a2a7223 */ /* 0x000fce000000002a */
.L_x_23006:
[----:B------:R-:W-:Y:S05]  /*30b0*/  BSYNC B1 ;  /* 0x0000000000017941 */ /* 0x000fea0003800000 */
.L_x_23004:
        /* <DEDUP_REMOVED lines=27> */
[----:B------:R-:W-:Y:S05]  /*3270*/  CALL.REL.NOINC `($__internal_517_$__cuda_sm20_rcp_rn_f32_slowpath) ;  /* 0x0000001c00f47944 */ /* 0x000fea0003c00000 */
[----:B------:R-:W-:Y:S05]  /*3280*/  BRA `(.L_x_23009) ;  /* 0x0000000000107947 */ /* 0x000fea0003800000 */
.L_x_23008:
[----:B------:R-:W0:Y:S02]  /*3290*/  MUFU.RCP R42, R43 ;  /* 0x0000002b002a7308 */ /* 0x000e240000001000 */
[----:B0-----:R-:W-:-:S04]  /*32a0*/  FFMA R0, R43, R42, -1 ;  /* 0xbf8000002b007423 */ /* 0x001fc8000000002a */
[----:B------:R-:W-:-:S04]  /*32b0*/  FADD.FTZ R29, -R0, -RZ ;  /* 0x800000ff001d7221 */ /* 0x000fc80000010100 */
[----:B------:R-:W-:-:S07]  /*32c0*/  FFMA R42, R42, R29, R42 ;  /* 0x0000001d2a2a7223 */ /* 0x000fce000000002a */
.L_x_23009:
[----:B------:R-:W-:Y:S05]  /*32d0*/  BSYNC B1 ;  /* 0x0000000000017941 */ /* 0x000fea0003800000 */
.L_x_23007:
        /* <DEDUP_REMOVED lines=25> */
[----:B------:R-:W-:Y:S05]  /*3470*/  CALL.REL.NOINC `($__internal_517_$__cuda_sm20_rcp_rn_f32_slowpath) ;  /* 0x0000001c00747944 */ /* 0x000fea0003c00000 */
[----:B------:R-:W-:Y:S05]  /*3480*/  BRA `(.L_x_23012) ;  /* 0x0000000000107947 */ /* 0x000fea0003800000 */
.L_x_23011:
[----:B------:R-:W0:Y:S02]  /*3490*/  MUFU.RCP R42, R43 ;  /* 0x0000002b002a7308 */ /* 0x000e240000001000 */
[----:B0-----:R-:W-:-:S04]  /*34a0*/  FFMA R0, R43, R42, -1 ;  /* 0xbf8000002b007423 */ /* 0x001fc8000000002a */
[----:B------:R-:W-:-:S04]  /*34b0*/  FADD.FTZ R41, -R0, -RZ ;  /* 0x800000ff00297221 */ /* 0x000fc80000010100 */
[----:B------:R-:W-:-:S07]  /*34c0*/  FFMA R42, R42, R41, R42 ;  /* 0x000000292a2a7223 */ /* 0x000fce000000002a */
.L_x_23012:
[----:B------:R-:W-:Y:S05]  /*34d0*/  BSYNC B1 ;  /* 0x0000000000017941 */ /* 0x000fea0003800000 */
.L_x_23010:
        /* <DEDUP_REMOVED lines=51> */
[----:B------:R-:W-:-:S02]  /*3810*/  @!P0 F2FP.F16.F32.PACK_AB R3, R37, R24 ;  /* 0x000000182503823e */ /* 0x000fc400000000ff */
[----:B------:R-:W-:Y:S02]  /*3820*/  LEA R32, P1, R32, R21, 0x5 ;  /* 0x0000001520207211 */ /* 0x000fe400078228ff */
        /* <DEDUP_REMOVED lines=9> */
[----:B------:R-:W-:Y:S01]  /*38c0*/  F2FP.F16.F32.PACK_AB R15, R26, R37 ;  /* 0x000000251a0f723e */ /* 0x000fe200000000ff */
        /* <DEDUP_REMOVED lines=26> */
.L_x_23017:
        /* <DEDUP_REMOVED lines=51> */
.L_x_23016:
[----:B------:R-:W-:Y:S05]  /*3da0*/  BSYNC B1 ;  /* 0x0000000000017941 */ /* 0x000fea0003800000 */
.L_x_23015:
        /* <DEDUP_REMOVED lines=16> */
.L_x_23019:
[----:B------:R-:W-:Y:S05]  /*3eb0*/  BSYNC B1 ;  /* 0x0000000000017941 */ /* 0x000fea0003800000 */
.L_x_23018:
        /* <DEDUP_REMOVED lines=25> */
.L_x_23014:
[----:B------:R-:W-:Y:S05]  /*4050*/  BSYNC B0 ;  /* 0x0000000000007941 */ /* 0x000fea0003800000 */
.L_x_23013:
        /* <DEDUP_REMOVED lines=28> */
.L_x_23025:
        /* <DEDUP_REMOVED lines=53> */
.L_x_23024:
[----:B------:R-:W-:-:S07]  /*4570*/  IADD3 R4, R26, 0x5, RZ ;  /* 0x000000051a047810 */ /* 0x000fce0007ffe0ff */
.L_x_23023:
[----:B------:R-:W-:Y:S05]  /*4580*/  BSYNC B1 ;  /* 0x0000000000017941 */ /* 0x000fea0003800000 */
.L_x_23022:
        /* <DEDUP_REMOVED lines=18> */
.L_x_23027:
[----:B------:R-:W-:Y:S05]  /*46b0*/  BSYNC B1 ;  /* 0x0000000000017941 */ /* 0x000fea0003800000 */
.L_x_23026:
        /* <DEDUP_REMOVED lines=24> */
.L_x_23021:
[----:B------:R-:W-:Y:S05]  /*4840*/  BSYNC B0 ;  /* 0x0000000000007941 */ /* 0x000fea0003800000 */
.L_x_23020:
        /* <DEDUP_REMOVED lines=43> */
.L_x_23038:
[----:B-1----:R-:W-:-:S07]  /*4b00*/  FMNMX R3, R4, R5, !PT ;  /* 0x0000000504037209 */ /* 0x002fce0007800000 */
.L_x_23030:
[----:B------:R-:W-:Y:S05]  /*4b10*/  BSYNC B0 ;  /* 0x0000000000007941 */ /* 0x000fea0003800000 */
.L_x_23029:
[----:B------:R-:W-:Y:S01]  /*4b20*/  ISETP.NE.AND P0, PT, R2, RZ, PT ;  /* 0x000000ff0200720c */ /* 0x000fe20003f05270 */
[----:B------:R-:W-:-:S12]  /*4b30*/  BSSY B0, `(.L_x_23028) ;  /* 0x0000004000007945 */ /* 0x000fd80003800000 */
[----:B------:R-:W-:Y:S05]  /*4b40*/  @P0 BRA `(.L_x_23032) ;  /* 0x0000000000080947 */ /* 0x000fea0003800000 */
[----:B0-----:R-:W0:Y:S02]  /*4b50*/  LDC.64 R4, c[0x0][0x238] ;  /* 0x00008e00ff047b82 */ /* 0x001e240000000a00 */
[----:B0-----:R1:W-:Y:S02]  /*4b60*/  REDG.E.MAX.S32.STRONG.GPU desc[UR8][R4.64], R3 ;  /* 0x000000030400798e */ /* 0x0013e4000d10e388 */
.L_x_23032:
[----:B------:R-:W-:Y:S05]  /*4b70*/  BSYNC B0 ;  /* 0x0000000000007941 */ /* 0x000fea0003800000 */
.L_x_23028:
        /* <DEDUP_REMOVED lines=12> */
[----:B0123--:R-:W-:Y:S05]  /*4c40*/  CALL.REL.NOINC `($__internal_517_$__cuda_sm20_rcp_rn_f32_slowpath) ;  /* 0x0000000400807944 */ /* 0x00ffea0003c00000 */
[----:B------:R-:W-:Y:S05]  /*4c50*/  BRA `(.L_x_23034) ;  /* 0x0000000000107947 */ /* 0x000fea0003800000 */
.L_x_23033:
[----:B-1----:R-:W1:Y:S02]  /*4c60*/  MUFU.RCP R3, R16 ;  /* 0x0000001000037308 */ /* 0x002e640000001000 */
[----:B-1----:R-:W-:-:S04]  /*4c70*/  FFMA R0, R3, R16, -1 ;  /* 0xbf80000003007423 */ /* 0x002fc80000000010 */
[----:B------:R-:W-:-:S04]  /*4c80*/  FADD.FTZ R0, -R0, -RZ ;  /* 0x800000ff00007221 */ /* 0x000fc80000010100 */
[----:B------:R-:W-:-:S07]  /*4c90*/  FFMA R42, R3, R0, R3 ;  /* 0x00000000032a7223 */ /* 0x000fce0000000003 */
.L_x_23034:
[----:B------:R-:W1:Y:S02]  /*4ca0*/  LDC.64 R2, c[0x0][0x240] ;  /* 0x00009000ff027b82 */ /* 0x000e640000000a00 */
[----:B-1----:R-:W-:Y:S01]  /*4cb0*/  STG.E desc[UR8][R2.64], R42 ;  /* 0x0000002a02007986 */ /* 0x002fe2000c101908 */
[----:B------:R-:W-:Y:S05]  /*4cc0*/  EXIT ;  /* 0x000000000000794d */ /* 0x000fea0003800000 */
.L_x_23031:
[----:B------:R-:W-:Y:S01]  /*4cd0*/  IMAD.MOV.U32 R7, RZ, RZ, 0x4 ;  /* 0x00000004ff077424 */ /* 0x000fe200078e00ff */
[----:B------:R-:W-:Y:S01]  /*4ce0*/  MOV R6, 0xffffffff ;  /* 0xffffffff00067802 */ /* 0x000fe20000000f00 */
[----:B------:R-:W-:-:S07]  /*4cf0*/  IMAD.MOV.U32 R9, RZ, RZ, 0x1f ;  /* 0x0000001fff097424 */ /* 0x000fce00078e00ff */
[----:B01----:R-:W-:Y:S05]  /*4d00*/  WARPSYNC.COLLECTIVE R6, `(.L_x_23035) ;  /* 0x0000000006087348 */ /* 0x003fea0003c00000 */
[----:B-1----:R1:W2:Y:S02]  /*4d10*/  SHFL.DOWN P0, R5, R0, R7, R9 ;  /* 0x0800000700057389 */ /* 0x0022a40000000009 */
[----:B012---:R-:W-:Y:S01]  /*4d20*/  ENDCOLLECTIVE ;  /* 0x000000000000791b */ /* 0x007fe20003800000 */
.L_x_23035:
[----:B------:R-:W-:Y:S01]  /*4d30*/  MOV R7, 0x2 ;  /* 0x0000000200077802 */ /* 0x000fe20000000f00 */
[----:B------:R-:W-:-:S05]  /*4d40*/  IMAD.MOV.U32 R3, RZ, RZ, R5 ;  /* 0x000000ffff037224 */ /* 0x000fca00078e0005 */
[----:B------:R-:W-:-:S05]  /*4d50*/  FMNMX R3, R3, R0, !PT ;  /* 0x0000000003037209 */ /* 0x000fca0007800000 */
[----:B------:R-:W-:-:S07]  /*4d60*/  IMAD.MOV.U32 R0, RZ, RZ, R3 ;  /* 0x000000ffff007224 */ /* 0x000fce00078e0003 */
[----:B------:R-:W-:Y:S05]  /*4d70*/  WARPSYNC.COLLECTIVE R6, `(.L_x_23036) ;  /* 0x0000000006087348 */ /* 0x000fea0003c00000 */
[----:B------:R0:W1:Y:S02]  /*4d80*/  SHFL.DOWN P0, R5, R0, R7, R9 ;  /* 0x0800000700057389 */ /* 0x0000640000000009 */
[----:B01----:R-:W-:Y:S01]  /*4d90*/  ENDCOLLECTIVE ;  /* 0x000000000000791b */ /* 0x003fe20003800000 */
.L_x_23036:
[----:B------:R-:W-:Y:S01]  /*4da0*/  MOV R7, 0x1 ;  /* 0x0000000100077802 */ /* 0x000fe20000000f00 */
[----:B------:R-:W-:-:S05]  /*4db0*/  IMAD.MOV.U32 R4, RZ, RZ, R5 ;  /* 0x000000ffff047224 */ /* 0x000fca00078e0005 */
[----:B------:R-:W-:-:S05]  /*4dc0*/  FMNMX R4, R3, R4, !PT ;  /* 0x0000000403047209 */ /* 0x000fca0007800000 */
[----:B------:R-:W-:-:S07]  /*4dd0*/  IMAD.MOV.U32 R0, RZ, RZ, R4 ;  /* 0x000000ffff007224 */ /* 0x000fce00078e0004 */
[----:B------:R-:W-:Y:S05]  /*4de0*/  WARPSYNC.COLLECTIVE R6, `(.L_x_23037) ;  /* 0x0000000006087348 */ /* 0x000fea0003c00000 */
[----:B------:R0:W1:Y:S02]  /*4df0*/  SHFL.DOWN P0, R5, R0, R7, R9 ;  /* 0x0800000700057389 */ /* 0x0000640000000009 */
[----:B01----:R-:W-:Y:S01]  /*4e00*/  ENDCOLLECTIVE ;  /* 0x000000000000791b */ /* 0x003fe20003800000 */
.L_x_23037:
[----:B------:R-:W-:Y:S05]  /*4e10*/  BRA `(.L_x_23038) ;  /* 0xfffffffc00387947 */ /* 0x000fea000383ffff */
        .weak           $__internal_516_$__cuda_sm20_div_u64
        .type           $__internal_516_$__cuda_sm20_div_u64,@function
        .size           $__internal_516_$__cuda_sm20_div_u64,($__internal_517_$__cuda_sm20_rcp_rn_f32_slowpath - $__internal_516_$__cuda_sm20_div_u64)
$__internal_516_$__cuda_sm20_div_u64:
        /* <DEDUP_REMOVED lines=66> */
[----:B------:R-:W-:Y:S06]  /*5240*/  RET.REL.NODEC R4 `(_ZN18transformer_engine6detail38cast_transpose_fused_kernel_notalignedILb0ELb1ELb0EfNS_16CTDBiasDActParamI13__nv_bfloat16S3_6__halffEELi2ELi2ENS_5EmptyEXadL_ZNS_6dqgeluIffEET_T0_RKS6_EEEEvT3_mmm) ;  /* 0xffffffac046c7950 */ /* 0x000fec0003c3ffff */
        .weak           $__internal_517_$__cuda_sm20_rcp_rn_f32_slowpath
        .type           $__internal_517_$__cuda_sm20_rcp_rn_f32_slowpath,@function
        .size           $__internal_517_$__cuda_sm20_rcp_rn_f32_slowpath,(.L_x_35002 - $__internal_517_$__cuda_sm20_rcp_rn_f32_slowpath)
$__internal_517_$__cuda_sm20_rcp_rn_f32_slowpath:
        /* <DEDUP_REMOVED lines=15> */
.L_x_23040:
        /* <DEDUP_REMOVED lines=33> */
.L_x_23042:
[----:B------:R0:W1:Y:S02]  /*5550*/  MUFU.RCP R42, R0 ;  /* 0x00000000002a7308 */ /* 0x0000640000001000 */
.L_x_23041:
[----:B------:R-:W-:Y:S05]  /*5560*/  BSYNC B0 ;  /* 0x0000000000007941 */ /* 0x000fea0003800000 */
.L_x_23039:
[----:B------:R-:W-:Y:S01]  /*5570*/  IMAD.MOV.U32 R46, RZ, RZ, R38 ;  /* 0x000000ffff2e7224 */ /* 0x000fe200078e0026 */
[----:B------:R-:W-:-:S04]  /*5580*/  MOV R47, 0x0 ;  /* 0x00000000002f7802 */ /* 0x000fc80000000f00 */
[----:B01----:R-:W-:Y:S05]  /*5590*/  RET.REL.NODEC R46 `(_ZN18transformer_engine6detail38cast_transpose_fused_kernel_notalignedILb0ELb1ELb0EfNS_16CTDBiasDActParamI13__nv_bfloat16S3_6__halffEELi2ELi2ENS_5EmptyEXadL_ZNS_6dqgeluIffEET_T0_RKS6_EEEEvT3_mmm) ;  /* 0xffffffa82e987950 */ /* 0x003fea0003c3ffff */
.L_x_23043:
        /* <DEDUP_REMOVED lines=14> */
.L_x_35002:


//--------------------- .text._ZN18transformer_engine6detail38cast_transpose_fused_kernel_notalignedILb0ELb1ELb0EfNS_16CTDBiasDActParamI13__nv_bfloat16S3_ffEELi2ELi1ENS_5EmptyEXadL_ZNS_6dqgeluIffEET_T0_RKS5_EEEEvT3_mmm --------------------------
	.section	.text._ZN18transformer_engine6detail38cast_transpose_fused_kernel_notalignedILb0ELb1ELb0EfNS_16CTDBiasDActParamI13__nv_bfloat16S3_ffEELi2ELi1ENS_5EmptyEXadL_ZNS_6dqgeluIffEET_T0_RKS5_EEEEvT3_mmm,"ax",@progbits
	.align	128
        .global         _ZN18transformer_engine6detail38cast_transpose_fused_kernel_notalignedILb0ELb1ELb0EfNS_16CTDBiasDActParamI13__nv_bfloat16S3_ffEELi2ELi1ENS_5EmptyEXadL_ZNS_6dqgeluIffEET_T0_RKS5_EEEEvT3_mmm
        .type           _ZN18transformer_engine6detail38cast_transpose_fused_kernel_notalignedILb0ELb1ELb0EfNS_16CTDBiasDActParamI13__nv_bfloat16S3_ffEELi2ELi1ENS_5EmptyEXadL_ZNS_6dqgeluIffEET_T0_RKS5_EEEEvT3_mmm,@function
        .size           _ZN18transformer_engine6detail38cast_transpose_fused_kernel_notalignedILb0ELb1ELb0EfNS_16CTDBiasDActParamI13__nv_bfloat16S3_ffEELi2ELi1ENS_5EmptyEXadL_ZNS_6dqgeluIffEET_T0_RKS5_EEEEvT3_mmm,(.L_x_35004 - _ZN18transformer_engine6detail38cast_transpose_fused_kernel_notalignedILb0ELb1ELb0EfNS_16CTDBiasDActParamI13__nv_bfloat16S3_ffEELi2ELi1ENS_5EmptyEXadL_ZNS_6dqgeluIffEET_T0_RKS5_EEEEvT3_mmm)
        .other          _ZN18transformer_engine6detail38cast_transpose_fused_kernel_notalignedILb0ELb1ELb0EfNS_16CTDBiasDActParamI13__nv_bfloat16S3_ffEELi2ELi1ENS_5EmptyEXadL_ZNS_6dqgeluIffEET_T0_RKS5_EEEEvT3_mmm,@"STO_CUDA_ENTRY STV_DEFAULT"
_ZN18transformer_engine6detail38cast_transpose_fused_kernel_notalignedILb0ELb1ELb0EfNS_16CTDBiasDActParamI13__nv_bfloat16S3_ffEELi2ELi1ENS_5EmptyEXadL_ZNS_6dqgeluIffEET_T0_RKS5_EEEEvT3_mmm:
.text._ZN18transformer_engine6detail38cast_transpose_fused_kernel_notalignedILb0ELb1ELb0EfNS_16CTDBiasDActParamI13__nv_bfloat16S3_ffEELi2ELi1ENS_5EmptyEXadL_ZNS_6dqgeluIffEET_T0_RKS5_EEEEvT3_mmm:
        /* <DEDUP_REMOVED lines=19> */
[----:B------:R-:W-:Y:S05]  /*0130*/  CALL.REL.NOINC `($__internal_518_$__cuda_sm20_div_u64) ;  /* 0x0000003400987944 */ /* 0x000fea0003c00000 */
        /* <DEDUP_REMOVED lines=9> */
.L_x_23044:
        /* <DEDUP_REMOVED lines=22> */
.L_x_23045:
        /* <DEDUP_REMOVED lines=70> */
[----:B------:R-:W-:-:S03]  /*0790*/  @P2 IADD3 R4, P4, R4, R22, RZ ;  /* 0x0000001604042210 */ /* 0x000fc60007f9e0ff */
[C---:B------:R-:W-:Y:S02]  /*07a0*/  @P2 IMAD.X R29, R0.reuse, 0x1, R21, P3 ;  /* 0x00000001001d2824 */ /* 0x040fe400018e0615 */
[----:B------:R-:W-:Y:S02]  /*07b0*/  @P2 IMAD.X R5, R0, 0x1, R32, P4 ;  /* 0x0000000100052824 */ /* 0x000fe400020e0620 */
[----:B---3--:R-:W-:Y:S02]  /*07c0*/  IMAD.MOV.U32 R37, RZ, RZ, 0x437c0000 ;  /* 0x437c0000ff257424 */ /* 0x008fe400078e00ff */
[----:B------:R-:W-:Y:S02]  /*07d0*/  @!P2 IMAD.MOV.U32 R40, RZ, RZ, RZ ;  /* 0x000000ffff28a224 */ /* 0x000fe400078e00ff */
[----:B------:R-:W-:Y:S01]  /*07e0*/  @!P2 IMAD.MOV.U32 R44, RZ, RZ, RZ ;  /* 0x000000ffff2ca224 */ /* 0x000fe200078e00ff */
[----:B------:R-:W-:-:S03]  /*07f0*/  USHF.L.U32 UR6, UR6, 0x1, URZ ;  /* 0x0000000106067899 */ /* 0x000fc6000800063f */
[----:B------:R0:W5:Y:S04]  /*0800*/  @P2 LDG.E R40, desc[UR8][R4.64] ;  /* 0x0000000804282981 */ /* 0x000168000c1e1900 */
[----:B------:R3:W5:Y:S01]  /*0810*/  @P2 LDG.E R44, desc[UR8][R28.64] ;  /* 0x000000081c2c2981 */ /* 0x000762000c1e1900 */
[----:B0-----:R-:W-:Y:S02]  /*0820*/  IMAD.MOV.U32 R4, RZ, RZ, R42 ;  /* 0x000000ffff047224 */ /* 0x001fe400078e002a */
[----:B------:R-:W-:Y:S02]  /*0830*/  IMAD.MOV.U32 R5, RZ, RZ, R43 ;  /* 0x000000ffff057224 */ /* 0x000fe400078e002b */
[C---:B---3--:R-:W-:Y:S02]  /*0840*/  IMAD R28, R19.reuse, UR7, RZ ;  /* 0x00000007131c7c24 */ /* 0x048fe4000f8e02ff */
[----:B------:R-:W-:-:S04]  /*0850*/  IMAD.WIDE.U32 R4, R19, UR6, R4 ;  /* 0x0000000613047c25 */ /* 0x000fc8000f8e0004 */
[----:B------:R-:W-:Y:S01]  /*0860*/  IMAD R19, R15, UR6, R28 ;  /* 0x000000060f137c24 */ /* 0x000fe2000f8e021c */
[C---:B------:R-:W-:Y:S01]  /*0870*/  SHF.L.U64.HI R28, R2.reuse, 0x5, R3 ;  /* 0x00000005021c7819 */ /* 0x040fe20000010203 */
[----:B------:R-:W-:Y:S01]  /*0880*/  IMAD.SHL.U32 R15, R2, 0x20, RZ ;  /* 0x00000020020f7824 */ /* 0x000fe200078e00ff */
[----:B------:R-:W-:Y:S01]  /*0890*/  HFMA2.MMA R7, -RZ, RZ, 1.875, 0 ;  /* 0x3f800000ff077435 */ /* 0x000fe200000001ff */
[----:B------:R-:W-:Y:S02]  /*08a0*/  IMAD.IADD R3, R5, 0x1, R19 ;  /* 0x0000000105037824 */ /* 0x000fe400078e0213 */
[----:B------:R-:W-:Y:S01]  /*08b0*/  IMAD.SHL.U32 R29, R6, 0x20, RZ ;  /* 0x00000020061d7824 */ /* 0x000fe200078e00ff */
[C---:B------:R-:W-:Y:S01]  /*08c0*/  SHF.L.U32 R5, R4.reuse, 0x5, RZ ;  /* 0x0000000504057819 */ /* 0x040fe200000006ff */
[----:B------:R-:W-:Y:S01]  /*08d0*/  BSSY B0, `(.L_x_23046) ;  /* 0x0000020000007945 */ /* 0x000fe20003800000 */
[----:B------:R-:W-:-:S04]  /*08e0*/  SHF.L.U64.HI R4, R4, 0x5, R3 ;  /* 0x0000000504047819 */ /* 0x000fc80000010203 */
[----:B-1----:R0:W5:Y:S01]  /*08f0*/  @P1 LDG.E R7, desc[UR8][R30.64] ;  /* 0x000000081e071981 */ /* 0x002162000c1e1900 */
[----:B------:R-:W-:-:S04]  /*0900*/  LEA R6, P1, R15, UR4, 0x2 ;  /* 0x000000040f067c11 */ /* 0x000fc8000f8210ff */
[----:B------:R-:W-:Y:S01]  /*0910*/  LEA.HI.X R3, R15, UR5, R28, 0x2, P1 ;  /* 0x000000050f037c11 */ /* 0x000fe200088f141c */
[----:B--2---:R-:W-:-:S04]  /*0920*/  IMAD.U32 R20, R24, 0x10000, RZ ;  /* 0x0001000018147824 */ /* 0x004fc800078e00ff */
[----:B------:R-:W-:-:S04]  /*0930*/  FMUL R0, R20, -1.7020000219345092773 ;  /* 0xbfd9db2314007820 */ /* 0x000fc80000400000 */
[----:B------:R-:W-:-:S04]  /*0940*/  FFMA.SAT R36, R0, R41, 0.5 ;  /* 0x3f00000000247423 */ /* 0x000fc80000002029 */
[----:B------:R-:W-:-:S04]  /*0950*/  FFMA.RM R36, R36, R37, 12582913 ;  /* 0x4b40000124247423 */ /* 0x000fc80000004025 */
[----:B------:R-:W-:-:S04]  /*0960*/  FADD R37, R36, -12583039 ;  /* 0xcb40007f24257421 */ /* 0x000fc80000000000 */
[----:B------:R-:W-:-:S04]  /*0970*/  FFMA R37, R0, 1.4426950216293334961, -R37 ;  /* 0x3fb8aa3b00257823 */ /* 0x000fc80000000825 */
[----:B------:R-:W-:-:S06]  /*0980*/  FFMA R37, R0, 1.925963033500011079e-08, R37 ;  /* 0x32a5706000257823 */ /* 0x000fcc0000000025 */
[----:B------:R-:W1:Y:S01]  /*0990*/  MUFU.EX2 R37, R37 ;  /* 0x0000002500257308 */ /* 0x000e620000000800 */
[----:B------:R-:W-:-:S04]  /*09a0*/  IMAD.SHL.U32 R0, R36, 0x800000, RZ ;  /* 0x0080000024007824 */ /* 0x000fc800078e00ff */
[----:B-1----:R-:W-:-:S04]  /*09b0*/  FFMA R0, R0, R37, 1 ;  /* 0x3f80000000007423 */ /* 0x002fc80000000025 */
[----:B------:R-:W-:-:S05]  /*09c0*/  VIADD R2, R0, 0x1800000 ;  /* 0x0180000000027836 */ /* 0x000fca0000000000 */
[----:B------:R-:W-:-:S04]  /*09d0*/  LOP3.LUT R2, R2, 0x7f800000, RZ, 0xc0, !PT ;  /* 0x7f80000002027812 */ /* 0x000fc800078ec0ff */
[----:B------:R-:W-:Y:S01]  /*09e0*/  ISETP.GT.U32.AND P0, PT, R2, 0x1ffffff, PT ;  /* 0x01ffffff0200780c */ /* 0x000fe20003f04070 */
[----:B----4-:R-:W-:Y:S01]  /*09f0*/  IMAD.U32 R36, R34, 0x10000, RZ ;  /* 0x0001000022247824 */ /* 0x010fe200078e00ff */
[----:B------:R-:W-:Y:S01]  /*0a00*/  LOP3.LUT R2, R29, 0xffffffe0, R14, 0xe2, !PT ;  /* 0xffffffe01d027812 */ /* 0x000fe200078ee20e */
[----:B------:R-:W-:Y:S01]  /*0a10*/  FMUL R20, R20, 1.7020000219345092773 ;  /* 0x3fd9db2314147820 */ /* 0x000fe20000400000 */
[----:B------:R-:W-:Y:S02]  /*0a20*/  PRMT R34, R34, 0x7632, R34 ;  /* 0x0000763222227816 */ /* 0x000fe40000000022 */
[----:B------:R-:W-:-:S07]  /*0a30*/  PRMT R24, R24, 0x7632, R24 ;  /* 0x0000763218187816 */ /* 0x000fce0000000018 */
[----:B0-----:R-:W-:Y:S05]  /*0a40*/  @P0 BRA `(.L_x_23047) ;  /* 0x0000000000100947 */ /* 0x001fea0003800000 */
[----:B------:R-:W-:-:S07]  /*0a50*/  MOV R15, 0xa70 ;  /* 0x00000a70000f7802 */ /* 0x000fce0000000f00 */
[----:B-----5:R-:W-:Y:S05]  /*0a60*/  CALL.REL.NOINC `($__internal_519_$__cuda_sm20_rcp_rn_f32_slowpath) ;  /* 0x0000003000547944 */ /* 0x020fea0003c00000 */
[----:B------:R-:W-:Y:S01]  /*0a70*/  IMAD.MOV.U32 R15, RZ, RZ, R0 ;  /* 0x000000ffff0f7224 */ /* 0x000fe200078e0000 */
[----:B------:R-:W-:Y:S06]  /*0a80*/  BRA `(.L_x_23048) ;  /* 0x0000000000107947 */ /* 0x000fec0003800000 */
.L_x_23047:
[----:B------:R-:W0:Y:S02]  /*0a90*/  MUFU.RCP R15, R0 ;  /* 0x00000000000f7308 */ /* 0x000e240000001000 */
[----:B0-----:R-:W-:-:S04]  /*0aa0*/  FFMA R19, R0, R15, -1 ;  /* 0xbf80000000137423 */ /* 0x001fc8000000000f */
[----:B------:R-:W-:-:S04]  /*0ab0*/  FADD.FTZ R28, -R19, -RZ ;  /* 0x800000ff131c7221 */ /* 0x000fc80000010100 */
[----:B------:R-:W-:-:S07]  /*0ac0*/  FFMA R15, R15, R28, R15 ;  /* 0x0000001c0f0f7223 */ /* 0x000fce000000000f */
.L_x_23048:
[----:B------:R-:W-:Y:S05]  /*0ad0*/  BSYNC B0 ;  /* 0x0000000000007941 */ /* 0x000fea0003800000 */
.L_x_23046:
[----:B------:R-:W-:Y:S01]  /*0ae0*/  IMAD.U32 R0, R24, 0x10000, RZ ;  /* 0x0001000018007824 */ /* 0x000fe200078e00ff */
[----:B------:R-:W-:Y:S01]  /*0af0*/  BSSY B0, `(.L_x_23049) ;  /* 0x000001e000007945 */ /* 0x000fe20003800000 */
[----:B------:R-:W-:Y:S02]  /*0b00*/  IMAD.MOV.U32 R24, RZ, RZ, 0x3bbb989d ;  /* 0x3bbb989dff187424 */ /* 0x000fe400078e00ff */
[----:B------:R-:W-:Y:S01]  /*0b10*/  FMUL R19, R0, -1.7020000219345092773 ;  /* 0xbfd9db2300137820 */ /* 0x000fe20000400000 */
[----:B------:R-:W-:-:S03]  /*0b20*/  IMAD.MOV.U32 R29, RZ, RZ, 0x437c0000 ;  /* 0x437c0000ff1d7424 */ /* 0x000fc600078e00ff */
        /* <DEDUP_REMOVED lines=10> */
[----:B------:R-:W-:Y:S02]  /*0bd0*/  IMAD.U32 R24, R34, 0x10000, RZ ;  /* 0x0001000022187824 */ /* 0x000fe400078e00ff */
[----:B------:R-:W-:Y:S01]  /*0be0*/  FMUL R34, R0, 1.7020000219345092773 ;  /* 0x3fd9db2300227820 */ /* 0x000fe20000400000 */
        /* <DEDUP_REMOVED lines=8> */
[----:B-----5:R-:W-:Y:S05]  /*0c70*/  CALL.REL.NOINC `($__internal_519_$__cuda_sm20_rcp_rn_f32_slowpath) ;  /* 0x0000002c00d07944 */ /* 0x020fea0003c00000 */
[----:B------:R-:W-:Y:S05]  /*0c80*/  BRA `(.L_x_23051) ;  /* 0x0000000000107947 */ /* 0x000fea0003800000 */
.L_x_23050:
[----:B------:R-:W0:Y:S02]  /*0c90*/  MUFU.RCP R0, R19 ;  /* 0x0000001300007308 */ /* 0x000e240000001000 */
[----:B0-----:R-:W-:-:S04]  /*0ca0*/  FFMA R15, R19, R0, -1 ;  /* 0xbf800000130f7423 */ /* 0x001fc80000000000 */
[----:B------:R-:W-:-:S04]  /*0cb0*/  FADD.FTZ R15, -R15, -RZ ;  /* 0x800000ff0f0f7221 */ /* 0x000fc80000010100 */
[----:B------:R-:W-:-:S07]  /*0cc0*/  FFMA R0, R0, R15, R0 ;  /* 0x0000000f00007223 */ /* 0x000fce0000000000 */
.L_x_23051:
[----:B------:R-:W-:Y:S05]  /*0cd0*/  BSYNC B0 ;  /* 0x0000000000007941 */ /* 0x000fea0003800000 */
.L_x_23049:
[CC--:B------:R-:W-:Y:S01]  /*0ce0*/  ISETP.GE.U32.AND P0, PT, R17.reuse, R9.reuse, PT ;  /* 0x000000091100720c */ /* 0x0c0fe20003f06070 */
[----:B------:R-:W-:Y:S01]  /*0cf0*/  VIADD R28, R17, 0x2 ;  /* 0x00000002111c7836 */ /* 0x000fe20000000000 */
[----:B------:R-:W-:Y:S01]  /*0d00*/  IADD3 R20, R10, 0x1e, RZ ;  /* 0x0000001e0a147810 */ /* 0x000fe20007ffe0ff */
[----:B------:R-:W-:Y:S01]  /*0d10*/  FADD R15, -R0, 1 ;  /* 0x3f800000000f7421 */ /* 0x000fe20000000100 */
[----:B------:R-:W-:Y:S02]  /*0d20*/  ISETP.GE.U32.OR P0, PT, R35, R8, P0 ;  /* 0x000000082300720c */ /* 0x000fe40000706470 */
[----:B------:R-:W-:Y:S01]  /*0d30*/  ISETP.GE.U32.AND P1, PT, R28, R9, PT ;  /* 0x000000091c00720c */ /* 0x000fe20003f26070 */
[----:B------:R-:W-:Y:S01]  /*0d40*/  FMUL R15, R15, R0 ;  /* 0x000000000f0f7220 */ /* 0x000fe20000400000 */
[----:B------:R-:W-:Y:S02]  /*0d50*/  LOP3.LUT R20, R20, 0x1f, RZ, 0xc0, !PT ;  /* 0x0000001f14147812 */ /* 0x000fe400078ec0ff */
[----:B------:R-:W-:Y:S01]  /*0d60*/  IADD3 R41, P2, R38, UR10, RZ ;  /* 0x0000000a26297c10 */ /* 0x000fe2000ff5e0ff */
[----:B------:R-:W-:Y:S01]  /*0d70*/  FFMA R15, R34, R15, R0 ;  /* 0x0000000f220f7223 */ /* 0x000fe20000000000 */
[----:B------:R-:W-:-:S03]  /*0d80*/  ISETP.LT.U32.AND P1, PT, R20, R8, !P1 ;  /* 0x000000081400720c */ /* 0x000fc60004f21070 */
[----:B------:R-:W-:Y:S01]  /*0d90*/  FMUL R0, R24, R15 ;  /* 0x0000000f18007220 */ /* 0x000fe20000400000 */
[----:B-----5:R-:W-:Y:S01]  /*0da0*/  IMAD.U32 R39, R40, 0x10000, RZ ;  /* 0x0001000028277824 */ /* 0x020fe200078e00ff */
[----:B------:R-:W-:Y:S01]  /*0db0*/  @!P0 IADD3 R35, P3, R35, R38, RZ ;  /* 0x0000002623238210 */ /* 0x000fe20007f7e0ff */
[----:B------:R-:W-:Y:S01]  /*0dc0*/  IMAD.MOV.U32 R37, RZ, RZ, 0x437c0000 ;  /* 0x437c0000ff257424 */ /* 0x000fe200078e00ff */
[----:B------:R-:W-:Y:S01]  /*0dd0*/  IADD3.X R38, R25, UR11, RZ, P2, !PT ;  /* 0x0000000b19267c10 */ /* 0x000fe200097fe4ff */
[-C--:B------:R-:W-:Y:S01]  /*0de0*/  FMUL R24, R36, R7.reuse ;  /* 0x0000000724187220 */ /* 0x080fe20000400000 */
[----:B------:R-:W-:Y:S01]  /*0df0*/  @!P0 LEA R34, P2, R35, R6, 0x3 ;  /* 0x0000000623228211 */ /* 0x000fe200078418ff */
[----:B------:R-:W-:Y:S02]  /*0e00*/  @!P0 IMAD.X R28, RZ, RZ, R25, P3 ;  /* 0x000000ffff1c8224 */ /* 0x000fe400018e0619 */
[----:B------:R-:W-:Y:S01]  /*0e10*/  FMUL R25, R0, R7 ;  /* 0x0000000700197220 */ /* 0x000fe20000400000 */
[----:B------:R-:W-:-:S02]  /*0e20*/  @P1 IADD3 R19, P3, P4, R20, UR10, R41 ;  /* 0x0000000a14131c10 */ /* 0x000fc4000fc7e029 */
[----:B------:R-:W-:Y:S02]  /*0e30*/  @!P0 LEA.HI.X R35, R35, R3, R28, 0x3, P2 ;  /* 0x0000000323238211 */ /* 0x000fe400010f1c1c */
[----:B------:R-:W-:Y:S01]  /*0e40*/  @P1 IADD3.X R30, RZ, UR11, R38, P3, P4 ;  /* 0x0000000bff1e1c10 */ /* 0x000fe20009fe8426 */
[C---:B------:R-:W-:Y:S02]  /*0e50*/  @P1 IMAD.SHL.U32 R28, R19.reuse, 0x4, RZ ;  /* 0x00000004131c1824 */ /* 0x040fe400078e00ff */
[----:B------:R0:W-:Y:S01]  /*0e60*/  @!P0 STG.E.64 desc[UR8][R34.64], R24 ;  /* 0x0000001822008986 */ /* 0x0001e2000c101b08 */
[----:B------:R-:W-:Y:S02]  /*0e70*/  @P1 SHF.L.U64.HI R15, R19, 0x2, R30 ;  /* 0x00000002130f1819 */ /* 0x000fe4000001021e */
[C---:B------:R-:W-:Y:S02]  /*0e80*/  @P1 IADD3 R30, P2, R28.reuse, R23, RZ ;  /* 0x000000171c1e1210 */ /* 0x040fe40007f5e0ff */
[----:B------:R-:W-:Y:S01]  /*0e90*/  @P1 IADD3 R28, P3, R28, R22, RZ ;  /* 0x000000161c1c1210 */ /* 0x000fe20007f7e0ff */
[----:B------:R-:W-:-:S02]  /*0ea0*/  IMAD.MOV.U32 R19, RZ, RZ, 0x3bbb989d ;  /* 0x3bbb989dff137424 */ /* 0x000fc400078e00ff */
[C---:B------:R-:W-:Y:S02]  /*0eb0*/  @P1 IMAD.X R31, R15.reuse, 0x1, R21, P2 ;  /* 0x000000010f1f1824 */ /* 0x040fe400010e0615 */
[----:B------:R-:W-:Y:S02]  /*0ec0*/  @P1 IMAD.X R29, R15, 0x1, R32, P3 ;  /* 0x000000010f1d1824 */ /* 0x000fe400018e0620 */
[----:B------:R-:W-:Y:S01]  /*0ed0*/  FMUL R15, R39, -1.7020000219345092773 ;  /* 0xbfd9db23270f7820 */ /* 0x000fe20000400000 */
[----:B0-----:R-:W-:-:S03]  /*0ee0*/  @!P1 CS2R R34, SRZ ;  /* 0x0000000000229805 */ /* 0x001fc6000001ff00 */
[----:B------:R-:W-:-:S04]  /*0ef0*/  FFMA.SAT R19, R15, R19, 0.5 ;  /* 0x3f0000000f137423 */ /* 0x000fc80000002013 */
[----:B------:R-:W-:Y:S01]  /*0f00*/  FFMA.RM R19, R19, R37, 12582913 ;  /* 0x4b40000113137423 */ /* 0x000fe20000004025 */
[----:B------:R-:W5:Y:S03]  /*0f10*/  @P1 LDG.E R34, desc[UR8][R30.64] ;  /* 0x000000081e221981 */ /* 0x000f66000c1e1900 */
[----:B------:R-:W-:Y:S01]  /*0f20*/  FADD R37, R19, -12583039 ;  /* 0xcb40007f13257421 */ /* 0x000fe20000000000 */
[----:B------:R0:W5:Y:S01]  /*0f30*/  @P1 LDG.E R35, desc[UR8][R28.64] ;  /* 0x000000081c231981 */ /* 0x000162000c1e1900 */
[----:B------:R-:W-:Y:S01]  /*0f40*/  BSSY B0, `(.L_x_23052) ;  /* 0x0000018000007945 */ /* 0x000fe20003800000 */
[----:B------:R-:W-:Y:S01]  /*0f50*/  PRMT R40, R40, 0x7632, R40 ;  /* 0x0000763228287816 */ /* 0x000fe20000000028 */
[----:B------:R-:W-:Y:S01]  /*0f60*/  FFMA R37, R15, 1.4426950216293334961, -R37 ;  /* 0x3fb8aa3b0f257823 */ /* 0x000fe20000000825 */
[----:B------:R-:W-:-:S03]  /*0f70*/  FMUL R39, R39, 1.7020000219345092773 ;  /* 0x3fd9db2327277820 */ /* 0x000fc60000400000 */
[----:B------:R-:W-:Y:S01]  /*0f80*/  FFMA R45, R15, 1.925963033500011079e-08, R37 ;  /* 0x32a570600f2d7823 */ /* 0x000fe20000000025 */
[----:B------:R-:W-:Y:S01]  /*0f90*/  IMAD.SHL.U32 R15, R19, 0x800000, RZ ;  /* 0x00800000130f7824 */ /* 0x000fe200078e00ff */
[----:B0-----:R-:W-:Y:S02]  /*0fa0*/  FMNMX R29, RZ, |R36|, !PT ;  /* 0x40000024ff1d7209 */ /* 0x001fe40007800000 */
[----:B------:R-:W0:Y:S01]  /*0fb0*/  MUFU.EX2 R30, R45 ;  /* 0x0000002d001e7308 */ /* 0x000e220000000800 */
[C---:B------:R-:W-:Y:S01]  /*0fc0*/  IMAD.U32 R37, R44.reuse, 0x10000, RZ ;  /* 0x000100002c257824 */ /* 0x040fe200078e00ff */
[----:B------:R-:W-:Y:S02]  /*0fd0*/  PRMT R44, R44, 0x7632, R44 ;  /* 0x000076322c2c7816 */ /* 0x000fe4000000002c */
[----:B------:R-:W-:Y:S01]  /*0fe0*/  FMNMX R36, |R0|, R29, !PT ;  /* 0x0000001d00247209 */ /* 0x000fe20007800200 */
[----:B0-----:R-:W-:-:S04]  /*0ff0*/  FFMA R15, R15, R30, 1 ;  /* 0x3f8000000f0f7423 */ /* 0x001fc8000000001e */
[----:B------:R-:W-:-:S05]  /*1000*/  VIADD R19, R15, 0x1800000 ;  /* 0x018000000f137836 */ /* 0x000fca0000000000 */
[----:B------:R-:W-:-:S04]  /*1010*/  LOP3.LUT R19, R19, 0x7f800000, RZ, 0xc0, !PT ;  /* 0x7f80000013137812 */ /* 0x000fc800078ec0ff */
[----:B------:R-:W-:-:S13]  /*1020*/  ISETP.GT.U32.AND P0, PT, R19, 0x1ffffff, PT ;  /* 0x01ffffff1300780c */ /* 0x000fda0003f04070 */
[----:B------:R-:W-:Y:S05]  /*1030*/  @P0 BRA `(.L_x_23053) ;  /* 0x0000000000100947 */ /* 0x000fea0003800000 */
[----:B------:R-:W-:Y:S02]  /*1040*/  MOV R0, R15 ;  /* 0x0000000f00007202 */ /* 0x000fe40000000f00 */
[----:B------:R-:W-:-:S07]  /*1050*/  MOV R15, 0x1070 ;  /* 0x00001070000f7802 */ /* 0x000fce0000000f00 */
[----:B-----5:R-:W-:Y:S05]  /*1060*/  CALL.REL.NOINC `($__internal_519_$__cuda_sm20_rcp_rn_f32_slowpath) ;  /* 0x0000002800d47944 */ /* 0x020fea0003c00000 */
[----:B------:R-:W-:Y:S05]  /*1070*/  BRA `(.L_x_23054) ;  /* 0x0000000000107947 */ /* 0x000fea0003800000 */
.L_x_23053:
[----:B------:R-:W0:Y:S02]  /*1080*/  MUFU.RCP R0, R15 ;  /* 0x0000000f00007308 */ /* 0x000e240000001000 */
[----:B0-----:R-:W-:-:S04]  /*1090*/  FFMA R19, R15, R0, -1 ;  /* 0xbf8000000f137423 */ /* 0x001fc80000000000 */
[----:B------:R-:W-:-:S04]  /*10a0*/  FADD.FTZ R19, -R19, -RZ ;  /* 0x800000ff13137221 */ /* 0x000fc80000010100 */
[----:B------:R-:W-:-:S07]  /*10b0*/  FFMA R0, R0, R19, R0 ;  /* 0x0000001300007223 */ /* 0x000fce0000000000 */
.L_x_23054:
[----:B------:R-:W-:Y:S05]  /*10c0*/  BSYNC B0 ;  /* 0x0000000000007941 */ /* 0x000fea0003800000 */
.L_x_23052:
        /* <DEDUP_REMOVED lines=27> */
.L_x_23056:
[----:B------:R-:W0:Y:S02]  /*1280*/  MUFU.RCP R0, R15 ;  /* 0x0000000f00007308 */ /* 0x000e240000001000 */
[----:B0-----:R-:W-:-:S04]  /*1290*/  FFMA R19, R15, R0, -1 ;  /* 0xbf8000000f137423 */ /* 0x001fc80000000000 */
[----:B------:R-:W-:-:S04]  /*12a0*/  FADD.FTZ R19, -R19, -RZ ;  /* 0x800000ff13137221 */ /* 0x000fc80000010100 */
[----:B------:R-:W-:-:S07]  /*12b0*/  FFMA R0, R0, R19, R0 ;  /* 0x0000001300007223 */ /* 0x000fce0000000000 */
.L_x_23057:
[----:B------:R-:W-:Y:S05]  /*12c0*/  BSYNC B0 ;  /* 0x0000000000007941 */ /* 0x000fea0003800000 */
.L_x_23055:
        /* <DEDUP_REMOVED lines=17> */
[----:B------:R-:W-:-:S02]  /*13e0*/  @P1 IADD3.X R30, RZ, UR11, R18, P3, P4 ;  /* 0x0000000bff1e1c10 */ /* 0x000fc40009fe8412 */
[----:B------:R-:W-:Y:S02]  /*13f0*/  @P1 SHF.L.U32 R40, R15, 0x2, RZ ;  /* 0x000000020f281819 */ /* 0x000fe400000006ff */
[----:B------:R-:W-:Y:S01]  /*1400*/  @!P0 LEA.HI.X R29, R41, R3, R38, 0x3, P2 ;  /* 0x00000003291d8211 */ /* 0x000fe200010f1c26 */
[----:B------:R-:W-:Y:S01]  /*1410*/  @!P1 IMAD.MOV.U32 R38, RZ, RZ, RZ ;  /* 0x000000ffff269224 */ /* 0x000fe200078e00ff */
[----:B------:R-:W-:Y:S02]  /*1420*/  @P1 SHF.L.U64.HI R15, R15, 0x2, R30 ;  /* 0x000000020f0f1819 */ /* 0x000fe4000001021e */
[----:B------:R-:W-:Y:S01]  /*1430*/  @P1 IADD3 R30, P2, R40, R23, RZ ;  /* 0x00000017281e1210 */ /* 0x000fe20007f5e0ff */
[-C--:B------:R-:W-:Y:S01]  /*1440*/  FMUL R23, R0, R7.reuse ;  /* 0x0000000700177220 */ /* 0x080fe20000400000 */
[----:B------:R-:W-:Y:S01]  /*1450*/  @P1 IADD3 R40, P3, R40, R22, RZ ;  /* 0x0000001628281210 */ /* 0x000fe20007f7e0ff */
[----:B------:R-:W-:Y:S02]  /*1460*/  FMUL R22, R37, R7 ;  /* 0x0000000725167220 */ /* 0x000fe40000400000 */
[----:B------:R-:W-:-:S02]  /*1470*/  @P1 IMAD.X R31, R15, 0x1, R21, P2 ;  /* 0x000000010f1f1824 */ /* 0x000fc400010e0615 */
[----:B------:R-:W-:Y:S01]  /*1480*/  @P1 IMAD.X R41, R15, 0x1, R32, P3 ;  /* 0x000000010f291824 */ /* 0x000fe200018e0620 */
[----:B------:R0:W-:Y:S01]  /*1490*/  @!P0 STG.E.64 desc[UR8][R28.64], R22 ;  /* 0x000000161c008986 */ /* 0x0001e2000c101b08 */
[----:B------:R-:W-:-:S03]  /*14a0*/  @!P1 IMAD.MOV.U32 R32, RZ, RZ, RZ ;  /* 0x000000ffff209224 */ /* 0x000fc600078e00ff */
[----:B------:R1:W5:Y:S04]  /*14b0*/  @P1 LDG.E R38, desc[UR8][R30.64] ;  /* 0x000000081e261981 */ /* 0x000368000c1e1900 */
[----:B------:R1:W5:Y:S02]  /*14c0*/  @P1 LDG.E R32, desc[UR8][R40.64] ;  /* 0x0000000828201981 */ /* 0x000364000c1e1900 */
[----:B-----5:R-:W-:Y:S01]  /*14d0*/  IMAD.U32 R15, R35, 0x10000, RZ ;  /* 0x00010000230f7824 */ /* 0x020fe200078e00ff */
[----:B------:R-:W-:Y:S01]  /*14e0*/  FMNMX R37, R36, |R37|, !PT ;  /* 0x4000002524257209 */ /* 0x000fe20007800000 */
[----:B------:R-:W-:Y:S01]  /*14f0*/  IMAD.MOV.U32 R44, RZ, RZ, 0x3bbb989d ;  /* 0x3bbb989dff2c7424 */ /* 0x000fe200078e00ff */
[----:B------:R-:W-:Y:S01]  /*1500*/  BSSY B0, `(.L_x_23058) ;  /* 0x000001c000007945 */ /* 0x000fe20003800000 */
[----:B------:R-:W-:Y:S01]  /*1510*/  FMUL R19, R15, -1.7020000219345092773 ;  /* 0xbfd9db230f137820 */ /* 0x000fe20000400000 */
[----:B------:R-:W-:Y:S01]  /*1520*/  IMAD.MOV.U32 R39, RZ, RZ, 0x437c0000 ;  /* 0x437c0000ff277424 */ /* 0x000fe200078e00ff */
[----:B------:R-:W-:-:S02]  /*1530*/  FMNMX R36, |R0|, R37, !PT ;  /* 0x0000002500247209 */ /* 0x000fc40007800200 */
[----:B------:R-:W-:Y:S01]  /*1540*/  FFMA.SAT R21, R19, R44, 0.5 ;  /* 0x3f00000013157423 */ /* 0x000fe2000000202c */
[----:B------:R-:W-:Y:S02]  /*1550*/  PRMT R37, R34, 0x7632, R37 ;  /* 0x0000763222257816 */ /* 0x000fe40000000025 */
[----:B------:R-:W-:Y:S01]  /*1560*/  PRMT R35, R35, 0x7632, R35 ;  /* 0x0000763223237816 */ /* 0x000fe20000000023 */
[----:B------:R-:W-:-:S04]  /*1570*/  FFMA.RM R21, R21, R39, 12582913 ;  /* 0x4b40000115157423 */ /* 0x000fc80000004027 */
[C---:B------:R-:W-:Y:S01]  /*1580*/  FADD R44, R21.reuse, -12583039 ;  /* 0xcb40007f152c7421 */ /* 0x040fe20000000000 */
[----:B------:R-:W-:-:S03]  /*1590*/  IMAD.SHL.U32 R21, R21, 0x800000, RZ ;  /* 0x0080000015157824 */ /* 0x000fc600078e00ff */
[----:B------:R-:W-:-:S04]  /*15a0*/  FFMA R44, R19, 1.4426950216293334961, -R44 ;  /* 0x3fb8aa3b132c7823 */ /* 0x000fc8000000082c */
[----:B------:R-:W-:-:S06]  /*15b0*/  FFMA R44, R19, 1.925963033500011079e-08, R44 ;  /* 0x32a57060132c7823 */ /* 0x000fcc000000002c */
[----:B------:R-:W0:Y:S02]  /*15c0*/  MUFU.EX2 R44, R44 ;  /* 0x0000002c002c7308 */ /* 0x000e240000000800 */
[----:B0-----:R-:W-:Y:S01]  /*15d0*/  FFMA R29, R21, R44, 1 ;  /* 0x3f800000151d7423 */ /* 0x001fe2000000002c */
[----:B------:R-:W-:Y:S02]  /*15e0*/  IMAD.U32 R21, R34, 0x10000, RZ ;  /* 0x0001000022157824 */ /* 0x000fe400078e00ff */
[----:B------:R-:W-:Y:S01]  /*15f0*/  FMUL R34, R15, 1.7020000219345092773 ;  /* 0x3fd9db230f227820 */ /* 0x000fe20000400000 */
[----:B------:R-:W-:-:S05]  /*1600*/  VIADD R19, R29, 0x1800000 ;  /* 0x018000001d137836 */ /* 0x000fca0000000000 */
[----:B------:R-:W-:-:S04]  /*1610*/  LOP3.LUT R19, R19, 0x7f800000, RZ, 0xc0, !PT ;  /* 0x7f80000013137812 */ /* 0x000fc800078ec0ff */
[----:B------:R-:W-:-:S13]  /*1620*/  ISETP.GT.U32.AND P0, PT, R19, 0x1ffffff, PT ;  /* 0x01ffffff1300780c */ /* 0x000fda0003f04070 */
[----:B-1----:R-:W-:Y:S05]  /*1630*/  @P0 BRA `(.L_x_23059) ;  /* 0x0000000000100947 */ /* 0x002fea0003800000 */
[----:B------:R-:W-:Y:S02]  /*1640*/  MOV R0, R29 ;  /* 0x0000001d00007202 */ /* 0x000fe40000000f00 */
[----:B------:R-:W-:-:S07]  /*1650*/  MOV R15, 0x1670 ;  /* 0x00001670000f7802 */ /* 0x000fce0000000f00 */
[----:B------:R-:W-:Y:S05]  /*1660*/  CALL.REL.NOINC `($__internal_519_$__cuda_sm20_rcp_rn_f32_slowpath) ;  /* 0x0000002400547944 */ /* 0x000fea0003c00000 */
[----:B------:R-:W-:Y:S05]  /*1670*/  BRA `(.L_x_23060) ;  /* 0x0000000000107947 */ /* 0x000fea0003800000 */
.L_x_23059:
[----:B------:R-:W0:Y:S02]  /*1680*/  MUFU.RCP R0, R29 ;  /* 0x0000001d00007308 */ /* 0x000e240000001000 */
[----:B0-----:R-:W-:-:S04]  /*1690*/  FFMA R15, R29, R0, -1 ;  /* 0xbf8000001d0f7423 */ /* 0x001fc80000000000 */
[----:B------:R-:W-:-:S04]  /*16a0*/  FADD.FTZ R15, -R15, -RZ ;  /* 0x800000ff0f0f7221 */ /* 0x000fc80000010100 */
[----:B------:R-:W-:-:S07]  /*16b0*/  FFMA R0, R0, R15, R0 ;  /* 0x0000000f00007223 */ /* 0x000fce0000000000 */
.L_x_23060:
[----:B------:R-:W-:Y:S05]  /*16c0*/  BSYNC B0 ;  /* 0x0000000000007941 */ /* 0x000fea0003800000 */
.L_x_23058:
        /* <DEDUP_REMOVED lines=25> */
[----:B------:R-:W-:Y:S05]  /*1860*/  CALL.REL.NOINC `($__internal_519_$__cuda_sm20_rcp_rn_f32_slowpath) ;  /* 0x0000002000d47944 */ /* 0x000fea0003c00000 */
[----:B------:R-:W-:Y:S01]  /*1870*/  IMAD.MOV.U32 R28, RZ, RZ, R0 ;  /* 0x000000ffff1c7224 */ /* 0x000fe200078e0000 */
[----:B------:R-:W-:Y:S06]  /*1880*/  BRA `(.L_x_23063) ;  /* 0x0000000000107947 */ /* 0x000fec0003800000 */
.L_x_23062:
[----:B------:R-:W0:Y:S02]  /*1890*/  MUFU.RCP R28, R29 ;  /* 0x0000001d001c7308 */ /* 0x000e240000001000 */
[----:B0-----:R-:W-:-:S04]  /*18a0*/  FFMA R0, R29, R28, -1 ;  /* 0xbf8000001d007423 */ /* 0x001fc8000000001c */
[----:B------:R-:W-:-:S04]  /*18b0*/  FADD.FTZ R15, -R0, -RZ ;  /* 0x800000ff000f7221 */ /* 0x000fc80000010100 */
[----:B------:R-:W-:-:S07]  /*18c0*/  FFMA R28, R28, R15, R28 ;  /* 0x0000000f1c1c7223 */ /* 0x000fce000000001c */
.L_x_23063:
[----:B------:R-:W-:Y:S05]  /*18d0*/  BSYNC B0 ;  /* 0x0000000000007941 */ /* 0x000fea0003800000 */
.L_x_23061:
[----:B------:R-:W-:Y:S01]  /*18e0*/  IMAD.U32 R0, R32, 0x10000, RZ ;  /* 0x0001000020007824 */ /* 0x000fe200078e00ff */
[----:B------:R-:W-:Y:S01]  /*18f0*/  LOP3.LUT R33, R33, 0x1c, RZ, 0xc0, !PT ;  /* 0x0000001c21217812 */ /* 0x000fe200078ec0ff */
[----:B------:R-:W-:Y:S01]  /*1900*/  IMAD.MOV.U32 R40, RZ, RZ, 0x3bbb989d ;  /* 0x3bbb989dff287424 */ /* 0x000fe200078e00ff */
[----:B------:R-:W-:Y:S01]  /*1910*/  FMNMX R31, R36, |R34|, !PT ;  /* 0x40000022241f7209 */ /* 0x000fe20007800000 */
[----:B------:R-:W-:Y:S01]  /*1920*/  FMUL R29, R0, -1.7020000219345092773 ;  /* 0xbfd9db23001d7820 */ /* 0x000fe20000400000 */
[C---:B------:R-:W-:Y:S01]  /*1930*/  IADD3 R35, -R33.reuse, R14, RZ ;  /* 0x0000000e21237210 */ /* 0x040fe20007ffe1ff */
[----:B------:R-:W-:Y:S01]  /*1940*/  IMAD.MOV.U32 R44, RZ, RZ, 0x437c0000 ;  /* 0x437c0000ff2c7424 */ /* 0x000fe200078e00ff */
[----:B------:R-:W-:Y:S01]  /*1950*/  LOP3.LUT R30, R33, 0x2, RZ, 0xfc, !PT ;  /* 0x00000002211e7812 */ /* 0x000fe200078efcff */
[----:B------:R-:W-:Y:S01]  /*1960*/  FFMA.SAT R15, R29, R40, 0.5 ;  /* 0x3f0000001d0f7423 */ /* 0x000fe20000002028 */
[----:B------:R-:W-:Y:S01]  /*1970*/  BSSY B0, `(.L_x_23064) ;  /* 0x0000029000007945 */ /* 0x000fe20003800000 */
[----:B------:R-:W-:Y:S01]  /*1980*/  VIADD R19, R35, 0x1e ;  /* 0x0000001e23137836 */ /* 0x000fe20000000000 */
[----:B------:R-:W-:Y:S01]  /*1990*/  ISETP.GE.U32.AND P0, PT, R30, R9, PT ;  /* 0x000000091e00720c */ /* 0x000fe20003f06070 */
[----:B------:R-:W-:Y:S01]  /*19a0*/  FFMA.RM R15, R15, R44, 12582913 ;  /* 0x4b4000010f0f7423 */ /* 0x000fe2000000402c */
[----:B------:R-:W-:Y:S01]  /*19b0*/  PRMT R36, R32, 0x7632, R36 ;  /* 0x0000763220247816 */ /* 0x000fe20000000024 */
[C---:B------:R-:W-:Y:S01]  /*19c0*/  IMAD.U32 R32, R38.reuse, 0x10000, RZ ;  /* 0x0001000026207824 */ /* 0x040fe200078e00ff */
[----:B------:R-:W-:Y:S01]  /*19d0*/  LOP3.LUT R19, R19, 0x1f, RZ, 0xc0, !PT ;  /* 0x0000001f13137812 */ /* 0x000fe200078ec0ff */
[----:B------:R-:W-:Y:S01]  /*19e0*/  FADD R30, R15, -12583039 ;  /* 0xcb40007f0f1e7421 */ /* 0x000fe20000000000 */
[----:B------:R-:W-:-:S02]  /*19f0*/  PRMT R38, R38, 0x7632, R38 ;  /* 0x0000763226267816 */ /* 0x000fc40000000026 */
[----:B------:R-:W-:Y:S01]  /*1a00*/  ISETP.GE.U32.OR P0, PT, R19, R8, P0 ;  /* 0x000000081300720c */ /* 0x000fe20000706470 */
[----:B------:R-:W-:-:S04]  /*1a10*/  FFMA R30, R29, 1.4426950216293334961, -R30 ;  /* 0x3fb8aa3b1d1e7823 */ /* 0x000fc8000000081e */
[----:B------:R-:W-:Y:S01]  /*1a20*/  FFMA R19, R29, 1.925963033500011079e-08, R30 ;  /* 0x32a570601d137823 */ /* 0x000fe2000000001e */
[----:B------:R-:W-:-:S04]  /*1a30*/  FADD R29, -R28, 1 ;  /* 0x3f8000001c1d7421 */ /* 0x000fc80000000100 */
[----:B------:R-:W-:Y:S01]  /*1a40*/  FMUL R29, R29, R28 ;  /* 0x0000001c1d1d7220 */ /* 0x000fe20000400000 */
[----:B------:R-:W0:Y:S02]  /*1a50*/  MUFU.EX2 R19, R19 ;  /* 0x0000001300137308 */ /* 0x000e240000000800 */
[----:B------:R-:W-:Y:S01]  /*1a60*/  @!P0 IADD3 R30, P1, R20, R17, RZ ;  /* 0x00000011141e8210 */ /* 0x000fe20007f3e0ff */
[----:B------:R-:W-:-:S04]  /*1a70*/  FFMA R20, R21, R29, R28 ;  /* 0x0000001d15147223 */ /* 0x000fc8000000001c */
[----:B------:R-:W-:Y:S01]  /*1a80*/  @!P0 IMAD.X R21, RZ, RZ, R18, P1 ;  /* 0x000000ffff158224 */ /* 0x000fe200008e0612 */
[----:B------:R-:W-:Y:S01]  /*1a90*/  @!P0 LEA R28, P1, R30, R6, 0x3 ;  /* 0x000000061e1c8211 */ /* 0x000fe200078218ff */
[----:B------:R-:W-:Y:S01]  /*1aa0*/  FMUL R40, R37, R20 ;  /* 0x0000001425287220 */ /* 0x000fe20000400000 */
[----:B------:R-:W-:Y:S01]  /*1ab0*/  FMUL R20, R34, R7 ;  /* 0x0000000722147220 */ /* 0x000fe20000400000 */
[----:B------:R-:W-:Y:S01]  /*1ac0*/  FMUL R37, R0, 1.7020000219345092773 ;  /* 0x3fd9db2300257820 */ /* 0x000fe20000400000 */
[----:B------:R-:W-:Y:S01]  /*1ad0*/  @!P0 LEA.HI.X R29, R30, R3, R21, 0x3, P1 ;  /* 0x000000031e1d8211 */ /* 0x000fe200008f1c15 */
[----:B------:R-:W-:Y:S02]  /*1ae0*/  IMAD.SHL.U32 R30, R15, 0x800000, RZ ;  /* 0x008000000f1e7824 */ /* 0x000fe400078e00ff */
[C---:B------:R-:W-:Y:S01]  /*1af0*/  FMUL R21, R40.reuse, R7 ;  /* 0x0000000728157220 */ /* 0x040fe20000400000 */
[----:B------:R-:W-:Y:S01]  /*1b00*/  FMNMX R34, |R40|, R31, !PT ;  /* 0x0000001f28227209 */ /* 0x000fe20007800200 */
[----:B0-----:R-:W-:-:S03]  /*1b10*/  FFMA R19, R30, R19, 1 ;  /* 0x3f8000001e137423 */ /* 0x001fc60000000013 */
[----:B------:R0:W-:Y:S01]  /*1b20*/  @!P0 STG.E.64 desc[UR8][R28.64], R20 ;  /* 0x000000141c008986 */ /* 0x0001e2000c101b08 */
[----:B------:R-:W-:-:S05]  /*1b30*/  VIADD R15, R19, 0x1800000 ;  /* 0x01800000130f7836 */ /* 0x000fca0000000000 */
[----:B------:R-:W-:-:S04]  /*1b40*/  LOP3.LUT R15, R15, 0x7f800000, RZ, 0xc0, !PT ;  /* 0x7f8000000f0f7812 */ /* 0x000fc800078ec0ff */
[----:B------:R-:W-:-:S13]  /*1b50*/  ISETP.GT.U32.AND P0, PT, R15, 0x1ffffff, PT ;  /* 0x01ffffff0f00780c */ /* 0x000fda0003f04070 */
[----:B0-----:R-:W-:Y:S05]  /*1b60*/  @P0 BRA `(.L_x_23065) ;  /* 0x0000000000140947 */ /* 0x001fea0003800000 */
[----:B------:R-:W-:Y:S01]  /*1b70*/  IMAD.MOV.U32 R0, RZ, RZ, R19 ;  /* 0x000000ffff007224 */ /* 0x000fe200078e0013 */
[----:B------:R-:W-:-:S07]  /*1b80*/  MOV R15, 0x1ba0 ;  /* 0x00001ba0000f7802 */ /* 0x000fce0000000f00 */
[----:B------:R-:W-:Y:S05]  /*1b90*/  CALL.REL.NOINC `($__internal_519_$__cuda_sm20_rcp_rn_f32_slowpath) ;  /* 0x0000002000087944 */ /* 0x000fea0003c00000 */
[----:B------:R-:W-:Y:S01]  /*1ba0*/  IMAD.MOV.U32 R28, RZ, RZ, R0 ;  /* 0x000000ffff1c7224 */ /* 0x000fe200078e0000 */
[----:B------:R-:W-:Y:S06]  /*1bb0*/  BRA `(.L_x_23066) ;  /* 0x0000000000107947 */ /* 0x000fec0003800000 */
.L_x_23065:
[----:B------:R-:W0:Y:S02]  /*1bc0*/  MUFU.RCP R28, R19 ;  /* 0x00000013001c7308 */ /* 0x000e240000001000 */
[----:B0-----:R-:W-:-:S04]  /*1bd0*/  FFMA R0, R19, R28, -1 ;  /* 0xbf80000013007423 */ /* 0x001fc8000000001c */
[----:B------:R-:W-:-:S04]  /*1be0*/  FADD.FTZ R15, -R0, -RZ ;  /* 0x800000ff000f7221 */ /* 0x000fc80000010100 */
[----:B------:R-:W-:-:S07]  /*1bf0*/  FFMA R28, R28, R15, R28 ;  /* 0x0000000f1c1c7223 */ /* 0x000fce000000001c */
.L_x_23066:
[----:B------:R-:W-:Y:S05]  /*1c00*/  BSYNC B0 ;  /* 0x0000000000007941 */ /* 0x000fea0003800000 */
.L_x_23064:
[----:B------:R-:W-:Y:S01]  /*1c10*/  IMAD.U32 R0, R36, 0x10000, RZ ;  /* 0x0001000024007824 */ /* 0x000fe200078e00ff */
[----:B------:R-:W-:Y:S01]  /*1c20*/  HFMA2.MMA R36, -RZ, RZ, 3.7421875, 0 ;  /* 0x437c0000ff247435 */ /* 0x000fe200000001ff */
        /* <DEDUP_REMOVED lines=24> */
[----:B------:R-:W-:Y:S05]  /*1db0*/  BRA `(.L_x_23069) ;  /* 0x0000000000107947 */ /* 0x000fea0003800000 */
.L_x_23068:
[----:B------:R-:W0:Y:S02]  /*1dc0*/  MUFU.RCP R0, R29 ;  /* 0x0000001d00007308 */ /* 0x000e240000001000 */
[----:B0-----:R-:W-:-:S04]  /*1dd0*/  FFMA R15, R29, R0, -1 ;  /* 0xbf8000001d0f7423 */ /* 0x001fc80000000000 */
[----:B------:R-:W-:-:S04]  /*1de0*/  FADD.FTZ R15, -R15, -RZ ;  /* 0x800000ff0f0f7221 */ /* 0x000fc80000010100 */
[----:B------:R-:W-:-:S07]  /*1df0*/  FFMA R0, R0, R15, R0 ;  /* 0x0000000f00007223 */ /* 0x000fce0000000000 */
.L_x_23069:
[----:B------:R-:W-:Y:S05]  /*1e00*/  BSYNC B0 ;  /* 0x0000000000007941 */ /* 0x000fea0003800000 */
.L_x_23067:
        /* <DEDUP_REMOVED lines=59> */
[C---:B------:R-:W-:Y:S01]  /*21c0*/  IADD3 R18, R15.reuse, -0x1, RZ ;  /* 0xffffffff0f127810 */ /* 0x040fe20007ffe0ff */
[----:B------:R-:W-:Y:S01]  /*21d0*/  ULDC.64 UR10, c[0x0][0x260] ;  /* 0x00009800000a7ab9 */ /* 0x000fe20000000a00 */
[----:B------:R-:W-:Y:S01]  /*21e0*/  LOP3.LUT P2, R16, R15, 0x3, RZ, 0xc0, !PT ;  /* 0x000000030f107812 */ /* 0x000fe2000784c0ff */
[----:B------:R-:W-:Y:S01]  /*21f0*/  BSSY B1, `(.L_x_23072) ;  /* 0x0000044000017945 */ /* 0x000fe20003800000 */
[----:B------:R-:W-:Y:S01]  /*2200*/  ISETP.GE.U32.AND P1, PT, R18, 0x3, PT ;  /* 0x000000031200780c */ /* 0x000fe20003f26070 */
[----:B------:R-:W-:Y:S01]  /*2210*/  IMAD.WIDE.U32 R18, R13, UR10, RZ ;  /* 0x0000000a0d127c25 */ /* 0x000fe2000f8e00ff */
[----:B------:R-:W-:-:S03]  /*2220*/  P2R R22, PR, RZ, 0x4 ;  /* 0x00000004ff167803 */ /* 0x000fc60000000000 */
[----:B------:R-:W-:Y:S02]  /*2230*/  IMAD R37, R13, UR11, R19 ;  /* 0x0000000b0d257c24 */ /* 0x000fe4000f8e0213 */
[----:B------:R-:W-:Y:S02]  /*2240*/  IMAD.MOV.U32 R36, RZ, RZ, R18 ;  /* 0x000000ffff247224 */ /* 0x000fe400078e0012 */
[----:B------:R-:W-:Y:S02]  /*2250*/  IMAD.MOV.U32 R24, RZ, RZ, RZ ;  /* 0x000000ffff187224 */ /* 0x000fe400078e00ff */
[----:B------:R-:W-:Y:S02]  /*2260*/  IMAD.MOV.U32 R45, RZ, RZ, R33 ;  /* 0x000000ffff2d7224 */ /* 0x000fe400078e0021 */
[----:B------:R-:W-:Y:S05]  /*2270*/  @!P1 BRA `(.L_x_23073) ;  /* 0x0000000000ec9947 */ /* 0x000fea0003800000 */
[C---:B------:R-:W-:Y:S01]  /*2280*/  LOP3.LUT R32, R15.reuse, 0x3, RZ, 0xc0, !PT ;  /* 0x000000030f207812 */ /* 0x040fe200078ec0ff */
[----:B------:R-:W-:Y:S02]  /*2290*/  IMAD.MOV.U32 R24, RZ, RZ, RZ ;  /* 0x000000ffff187224 */ /* 0x000fe400078e00ff */
[----:B------:R-:W-:Y:S02]  /*22a0*/  IMAD.MOV.U32 R45, RZ, RZ, R33 ;  /* 0x000000ffff2d7224 */ /* 0x000fe400078e0021 */
[----:B------:R-:W-:-:S07]  /*22b0*/  IMAD.IADD R32, R15, 0x1, -R32 ;  /* 0x000000010f207824 */ /* 0x000fce00078e0a20 */
.L_x_23074:
        /* <DEDUP_REMOVED lines=9> */
[----:B------:R-:W-:Y:S02]  /*2350*/  IADD3.X R29, R37, UR7, RZ, P3, !PT ;  /* 0x00000007251d7c10 */ /* 0x000fe40009ffe4ff */
        /* <DEDUP_REMOVED lines=14> */
[----:B------:R-:W-:-:S02]  /*2440*/  IADD3 R24, R24, 0x4, RZ ;  /* 0x0000000418187810 */ /* 0x000fc40007ffe0ff */
[----:B------:R-:W-:Y:S01]  /*2450*/  @!P3 IADD3.X R38, RZ, R19, R4, P4, P5 ;  /* 0x00000013ff26b210 */ /* 0x000fe200027ea404 */
[----:B------:R-:W2:Y:S01]  /*2460*/  @!P2 LDS R40, [R44+0x4] ;  /* 0x000004002c28a984 */ /* 0x000ea20000000800 */
[----:B------:R-:W-:Y:S01]  /*2470*/  IADD3 R10, P5, R18, UR6, RZ ;  /* 0x00000006120a7c10 */ /* 0x000fe2000ffbe0ff */
[----:B------:R-:W-:Y:S01]  /*2480*/  IMAD.IADD R45, R33, 0x1, R24 ;  /* 0x00000001212d7824 */ /* 0x000fe200078e0218 */
        /* <DEDUP_REMOVED lines=18> */
[C---:B-1----:R-:W-:Y:S02]  /*25b0*/  @!P4 LEA R30, P5, R39.reuse, R30, 0x2 ;  /* 0x0000001e271ec211 */ /* 0x042fe400078a10ff */
[----:B------:R-:W-:Y:S01]  /*25c0*/  IADD3 R36, P1, R10, UR6, RZ ;  /* 0x000000060a247c10 */ /* 0x000fe2000ff3e0ff */
[----:B---3--:R0:W-:Y:S01]  /*25d0*/  @!P3 STG.E desc[UR8][R28.64], R43 ;  /* 0x0000002b1c00b986 */ /* 0x0081e2000c101908 */
[----:B------:R-:W-:Y:S01]  /*25e0*/  @!P4 LEA.HI.X R31, R39, R31, R37, 0x2, P5 ;  /* 0x0000001f271fc211 */ /* 0x000fe200028f1425 */
[----:B------:R-:W-:Y:S01]  /*25f0*/  VIADD R10, R34, 0x1f ;  /* 0x0000001f220a7836 */ /* 0x000fe20000000000 */
[----:B------:R-:W-:-:S03]  /*2600*/  IADD3.X R37, R20, UR7, RZ, P1, !PT ;  /* 0x0000000714257c10 */ /* 0x000fc60008ffe4ff */
[----:B-----5:R0:W-:Y:S01]  /*2610*/  @!P4 STG.E desc[UR8][R30.64], R42 ;  /* 0x0000002a1e00c986 */ /* 0x0201e2000c101908 */
[----:B------:R-:W-:Y:S05]  /*2620*/  @P2 BRA `(.L_x_23074) ;  /* 0xfffffffc00242947 */ /* 0x000fea000383ffff */
.L_x_23073:
[----:B------:R-:W-:Y:S05]  /*2630*/  BSYNC B1 ;  /* 0x0000000000017941 */ /* 0x000fea0003800000 */
.L_x_23072:
        /* <DEDUP_REMOVED lines=17> */
.L_x_23076:
[----:B------:R-:W-:Y:S05]  /*2750*/  BSYNC B1 ;  /* 0x0000000000017941 */ /* 0x000fea0003800000 */
.L_x_23075:
        /* <DEDUP_REMOVED lines=30> */
.L_x_23071:
[----:B------:R-:W-:Y:S05]  /*2940*/  BSYNC B0 ;  /* 0x0000000000007941 */ /* 0x000fea0003800000 */
.L_x_23070:
        /* <DEDUP_REMOVED lines=18> */
[----:B------:R-:W-:Y:S01]  /*2a70*/  IMAD.MOV.U32 R24, RZ, RZ, R12 ;  /* 0x000000ffff187224 */ /* 0x000fe200078e000c */
[----:B0-----:R-:W-:Y:S01]  /*2a80*/  MOV R31, R33 ;  /* 0x00000021001f7202 */ /* 0x001fe20000000f00 */
[----:B------:R-:W-:Y:S01]  /*2a90*/  IMAD.MOV.U32 R10, RZ, RZ, 0x1 ;  /* 0x00000001ff0a7424 */ /* 0x000fe200078e00ff */
        /* <DEDUP_REMOVED lines=8> */
.L_x_23082:
        /* <DEDUP_REMOVED lines=49> */
[----:B------:R-:W-:Y:S01]  /*2e30*/  IMAD.MOV.U32 R22, RZ, RZ, R10 ;  /* 0x000000ffff167224 */ /* 0x000fe200078e000a */
[----:B------:R-:W-:Y:S01]  /*2e40*/  IADD3 R10, R10, 0x4, RZ ;  /* 0x000000040a0a7810 */ /* 0x000fe20007ffe0ff */
[----:B------:R2:W-:Y:S01]  /*2e50*/  @!P0 STG.E desc[UR8][R18.64], R29 ;  /* 0x0000001d12008986 */ /* 0x0005e2000c101908 */
[----:B------:R-:W-:-:S03]  /*2e60*/  IADD3 R24, P0, R35, UR6, RZ ;  /* 0x0000000623187c10 */ /* 0x000fc6000ff1e0ff */
[----:B------:R-:W-:Y:S01]  /*2e70*/  IMAD.IADD R31, R33, 0x1, R10 ;  /* 0x00000001211f7824 */ /* 0x000fe200078e020a */
[----:B------:R-:W-:-:S05]  /*2e80*/  IADD3.X R3, R37, UR7, RZ, P0, !PT ;  /* 0x0000000725037c10 */ /* 0x000fca00087fe4ff */
[----:B------:R-:W-:Y:S05]  /*2e90*/  @P1 BRA `(.L_x_23082) ;  /* 0xfffffffc00201947 */ /* 0x000fea000383ffff */
[----:B------:R-:W-:Y:S05]  /*2ea0*/  BSYNC B2 ;  /* 0x0000000000027941 */ /* 0x000fea0003800000 */
.L_x_23081:
[----:B------:R-:W-:-:S07]  /*2eb0*/  VIADD R10, R22, 0x5 ;  /* 0x00000005160a7836 */ /* 0x000fce0000000000 */
.L_x_23080:
[----:B------:R-:W-:Y:S05]  /*2ec0*/  BSYNC B1 ;  /* 0x0000000000017941 */ /* 0x000fea0003800000 */
.L_x_23079:
        /* <DEDUP_REMOVED lines=18> */
.L_x_23084:
[----:B------:R-:W-:Y:S05]  /*2ff0*/  BSYNC B1 ;  /* 0x0000000000017941 */ /* 0x000fea0003800000 */
.L_x_23083:
        /* <DEDUP_REMOVED lines=29> */
.L_x_23078:
[----:B------:R-:W-:Y:S05]  /*31d0*/  BSYNC B0 ;  /* 0x0000000000007941 */ /* 0x000fea0003800000 */
.L_x_23077:
        /* <DEDUP_REMOVED lines=42> */
.L_x_23095:
[----:B--2---:R-:W-:-:S07]  /*3480*/  FMNMX R5, R2, R5, !PT ;  /* 0x0000000502057209 */ /* 0x004fce0007800000 */
.L_x_23087:
[----:B------:R-:W-:Y:S05]  /*3490*/  BSYNC B0 ;  /* 0x0000000000007941 */ /* 0x000fea0003800000 */
.L_x_23086:
[----:B------:R-:W-:Y:S01]  /*34a0*/  ISETP.NE.AND P0, PT, R14, RZ, PT ;  /* 0x000000ff0e00720c */ /* 0x000fe20003f05270 */
[----:B------:R-:W-:-:S12]  /*34b0*/  BSSY B0, `(.L_x_23085) ;  /* 0x0000004000007945 */ /* 0x000fd80003800000 */
[----:B------:R-:W-:Y:S05]  /*34c0*/  @P0 BRA `(.L_x_23089) ;  /* 0x0000000000080947 */ /* 0x000fea0003800000 */
[----:B0-----:R-:W0:Y:S02]  /*34d0*/  LDC.64 R2, c[0x0][0x238] ;  /* 0x00008e00ff027b82 */ /* 0x001e240000000a00 */
[----:B0-----:R2:W-:Y:S02]  /*34e0*/  REDG.E.MAX.S32.STRONG.GPU desc[UR8][R2.64], R5 ;  /* 0x000000050200798e */ /* 0x0015e4000d10e388 */
.L_x_23089:
[----:B------:R-:W-:Y:S05]  /*34f0*/  BSYNC B0 ;  /* 0x0000000000007941 */ /* 0x000fea0003800000 */
.L_x_23085:
        /* <DEDUP_REMOVED lines=12> */
[----:B0123--:R-:W-:Y:S05]  /*35c0*/  CALL.REL.NOINC `($__internal_519_$__cuda_sm20_rcp_rn_f32_slowpath) ;  /* 0x00000004007c7944 */ /* 0x00ffea0003c00000 */
[----:B------:R-:W-:Y:S05]  /*35d0*/  BRA `(.L_x_23091) ;  /* 0x0000000000107947 */ /* 0x000fea0003800000 */
.L_x_23090:
[----:B------:R-:W0:Y:S02]  /*35e0*/  MUFU.RCP R0, R7 ;  /* 0x0000000700007308 */ /* 0x000e240000001000 */
[----:B0-23--:R-:W-:-:S04]  /*35f0*/  FFMA R2, R0, R7, -1 ;  /* 0xbf80000000027423 */ /* 0x00dfc80000000007 */
[----:B------:R-:W-:-:S04]  /*3600*/  FADD.FTZ R3, -R2, -RZ ;  /* 0x800000ff02037221 */ /* 0x000fc80000010100 */
[----:B------:R-:W-:-:S07]  /*3610*/  FFMA R0, R0, R3, R0 ;  /* 0x0000000300007223 */ /* 0x000fce0000000000 */
.L_x_23091:
[----:B------:R-:W0:Y:S02]  /*3620*/  LDC.64 R2, c[0x0][0x240] ;  /* 0x00009000ff027b82 */ /* 0x000e240000000a00 */
[----:B0-----:R-:W-:Y:S01]  /*3630*/  STG.E desc[UR8][R2.64], R0 ;  /* 0x0000000002007986 */ /* 0x001fe2000c101908 */
[----:B------:R-:W-:Y:S05]  /*3640*/  EXIT ;  /* 0x000000000000794d */ /* 0x000fea0003800000 */
.L_x_23088:
[----:B------:R-:W-:Y:S02]  /*3650*/  IMAD.MOV.U32 R9, RZ, RZ, 0x4 ;  /* 0x00000004ff097424 */ /* 0x000fe400078e00ff */
[----:B------:R-:W-:Y:S02]  /*3660*/  IMAD.MOV.U32 R11, RZ, RZ, 0x1f ;  /* 0x0000001fff0b7424 */ /* 0x000fe400078e00ff */
[----:B------:R-:W-:-:S07]  /*3670*/  IMAD.MOV.U32 R4, RZ, RZ, -0x1 ;  /* 0xffffffffff047424 */ /* 0x000fce00078e00ff */
[----:B012---:R-:W-:Y:S05]  /*3680*/  WARPSYNC.COLLECTIVE R4, `(.L_x_23092) ;  /* 0x0000000004087348 */ /* 0x007fea0003c00000 */
[----:B--2---:R2:W3:Y:S02]  /*3690*/  SHFL.DOWN P0, R5, R0, R9, R11 ;  /* 0x0800000900057389 */ /* 0x0044e4000000000b */
[----:B0123--:R-:W-:Y:S01]  /*36a0*/  ENDCOLLECTIVE ;  /* 0x000000000000791b */ /* 0x00ffe20003800000 */
.L_x_23092:
[----:B------:R-:W-:Y:S02]  /*36b0*/  IMAD.MOV.U32 R9, RZ, RZ, 0x2 ;  /* 0x00000002ff097424 */ /* 0x000fe400078e00ff */
[----:B------:R-:W-:-:S05]  /*36c0*/  IMAD.MOV.U32 R3, RZ, RZ, R5 ;  /* 0x000000ffff037224 */ /* 0x000fca00078e0005 */
[----:B------:R-:W-:-:S05]  /*36d0*/  FMNMX R3, R3, R0, !PT ;  /* 0x0000000003037209 */ /* 0x000fca0007800000 */
[----:B------:R-:W-:-:S07]  /*36e0*/  IMAD.MOV.U32 R0, RZ, RZ, R3 ;  /* 0x000000ffff007224 */ /* 0x000fce00078e0003 */
[----:B------:R-:W-:Y:S05]  /*36f0*/  WARPSYNC.COLLECTIVE R4, `(.L_x_23093) ;  /* 0x0000000004087348 */ /* 0x000fea0003c00000 */
[----:B------:R0:W1:Y:S02]  /*3700*/  SHFL.DOWN P0, R5, R0, R9, R11 ;  /* 0x0800000900057389 */ /* 0x000064000000000b */
[----:B01----:R-:W-:Y:S01]  /*3710*/  ENDCOLLECTIVE ;  /* 0x000000000000791b */ /* 0x003fe20003800000 */
.L_x_23093:
[----:B------:R-:W-:Y:S01]  /*3720*/  IMAD.MOV.U32 R9, RZ, RZ, 0x1 ;  /* 0x00000001ff097424 */ /* 0x000fe200078e00ff */
[----:B------:R-:W-:-:S04]  /*3730*/  MOV R2, R5 ;  /* 0x0000000500027202 */ /* 0x000fc80000000f00 */
[----:B------:R-:W-:-:S05]  /*3740*/  FMNMX R2, R3, R2, !PT ;  /* 0x0000000203027209 */ /* 0x000fca0007800000 */
[----:B------:R-:W-:-:S07]  /*3750*/  IMAD.MOV.U32 R0, RZ, RZ, R2 ;  /* 0x000000ffff007224 */ /* 0x000fce00078e0002 */
[----:B------:R-:W-:Y:S05]  /*3760*/  WARPSYNC.COLLECTIVE R4, `(.L_x_23094) ;  /* 0x0000000004087348 */ /* 0x000fea0003c00000 */
[----:B------:R0:W1:Y:S02]  /*3770*/  SHFL.DOWN P0, R5, R0, R9, R11 ;  /* 0x0800000900057389 */ /* 0x000064000000000b */
[----:B01----:R-:W-:Y:S01]  /*3780*/  ENDCOLLECTIVE ;  /* 0x000000000000791b */ /* 0x003fe20003800000 */
.L_x_23094:
[----:B------:R-:W-:Y:S05]  /*3790*/  BRA `(.L_x_23095) ;  /* 0xfffffffc00387947 */ /* 0x000fea000383ffff */
        .weak           $__internal_518_$__cuda_sm20_div_u64
        .type           $__internal_518_$__cuda_sm20_div_u64,@function
        .size           $__internal_518_$__cuda_sm20_div_u64,($__internal_519_$__cuda_sm20_rcp_rn_f32_slowpath - $__internal_518_$__cuda_sm20_div_u64)
$__internal_518_$__cuda_sm20_div_u64:
        /* <DEDUP_REMOVED lines=65> */
[----:B------:R-:W-:Y:S06]  /*3bb0*/  RET.REL.NODEC R2 `(_ZN18transformer_engine6detail38cast_transpose_fused_kernel_notalignedILb0ELb1ELb0EfNS_16CTDBiasDActParamI13__nv_bfloat16S3_ffEELi2ELi1ENS_5EmptyEXadL_ZNS_6dqgeluIffEET_T0_RKS5_EEEEvT3_mmm) ;  /* 0xffffffc402107950 */ /* 0x000fec0003c3ffff */
        .weak           $__internal_519_$__cuda_sm20_rcp_rn_f32_slowpath
        .type           $__internal_519_$__cuda_sm20_rcp_rn_f32_slowpath,@function
        .size           $__internal_519_$__cuda_sm20_rcp_rn_f32_slowpath,(.L_x_35004 - $__internal_519_$__cuda_sm20_rcp_rn_f32_slowpath)
$__internal_519_$__cuda_sm20_rcp_rn_f32_slowpath:
        /* <DEDUP_REMOVED lines=15> */
.L_x_23097:
        /* <DEDUP_REMOVED lines=33> */
.L_x_23099:
[----:B------:R-:W0:Y:S02]  /*3ec0*/  MUFU.RCP R0, R0 ;  /* 0x0000000000007308 */ /* 0x000e240000001000 */
.L_x_23098:
[----:B------:R-:W-:Y:S05]  /*3ed0*/  BSYNC B1 ;  /* 0x0000000000017941 */ /* 0x000fea0003800000 */
.L_x_23096:
[----:B------:R-:W-:Y:S02]  /*3ee0*/  IMAD.MOV.U32 R28, RZ, RZ, R15 ;  /* 0x000000ffff1c7224 */ /* 0x000fe400078e000f */
[----:B------:R-:W-:-:S04]  /*3ef0*/  IMAD.MOV.U32 R29, RZ, RZ, 0x0 ;  /* 0x00000000ff1d7424 */ /* 0x000fc800078e00ff */
[----:B0-----:R-:W-:Y:S05]  /*3f00*/  RET.REL.NODEC R28 `(_ZN18transformer_engine6detail38cast_transpose_fused_kernel_notalignedILb0ELb1ELb0EfNS_16CTDBiasDActParamI13__nv_bfloat16S3_ffEELi2ELi1ENS_5EmptyEXadL_ZNS_6dqgeluIffEET_T0_RKS5_EEEEvT3_mmm) ;  /* 0xffffffc01c3c7950 */ /* 0x001fea0003c3ffff */
.L_x_23100:
        /* <DEDUP_REMOVED lines=15> */
.L_x_35004:


//--------------------- .text._ZN18transformer_engine6detail38cast_transpose_fused_kernel_notalignedILb0ELb1ELb0EfNS_16CTDBiasDActParamI6__halfS3_13__nv_fp8_e4m3fEELi2ELi4ENS_5EmptyEXadL_ZNS_6dqgeluIffEET_T0_RKS6_EEEEvT3_mmm --------------------------
	.section	.text._ZN18transformer_engine6detail38cast_transpose_fused_kernel_notalignedILb0ELb1ELb0EfNS_16CTDBiasDActParamI6__halfS3_13__nv_fp8_e4m3fEELi2ELi4ENS_5EmptyEXadL_ZNS_6dqgeluIffEET_T0_RKS6_EEEEvT3_mmm,"ax",@progbits
	.align	128
        .global         _ZN18transformer_engine6detail38cast_transpose_fused_kernel_notalignedILb0ELb1ELb0EfNS_16CTDBiasDActParamI6__halfS3_13__nv_fp8_e4m3fEELi2ELi4ENS_5EmptyEXadL_ZNS_6dqgeluIffEET_T0_RKS6_EEEEvT3_mmm
        .type           _ZN18transformer_engine6detail38cast_transpose_fused_kernel_notalignedILb0ELb1ELb0EfNS_16CTDBiasDActParamI6__halfS3_13__nv_fp8_e4m3fEELi2ELi4ENS_5EmptyEXadL_ZNS_6dqgeluIffEET_T0_RKS6_EEEEvT3_mmm,@function
        .size           _ZN18transformer_engine6detail38cast_transpose_fused_kernel_notalignedILb0ELb1ELb0EfNS_16CTDBiasDActParamI6__halfS3_13__nv_fp8_e4m3fEELi2ELi4ENS_5EmptyEXadL_ZNS_6dqgeluIffEET_T0_RKS6_EEEEvT3_mmm,(.L_x_35006 - _ZN18transformer_engine6detail38cast_transpose_fused_kernel_notalignedILb0ELb1ELb0EfNS_16CTDBiasDActParamI6__halfS3_13__nv_fp8_e4m3fEELi2ELi4ENS_5EmptyEXadL_ZNS_6dqgeluIffEET_T0_RKS6_EEEEvT3_mmm)
        .other          _ZN18transformer_engine6detail38cast_transpose_fused_kernel_notalignedILb0ELb1ELb0EfNS_16CTDBiasDActParamI6__halfS3_13__nv_fp8_e4m3fEELi2ELi4ENS_5EmptyEXadL_ZNS_6dqgeluIffEET_T0_RKS6_EEEEvT3_mmm,@"STO_CUDA_ENTRY STV_DEFAULT"
_ZN18transformer_engine6detail38cast_transpose_fused_kernel_notalignedILb0ELb1ELb0EfNS_16CTDBiasDActParamI6__halfS3_13__nv_fp8_e4m3fEELi2ELi4ENS_5EmptyEXadL_ZNS_6dqgeluIffEET_T0_RKS6_EEEEvT3_mmm:
.text._ZN18transformer_engine6detail38cast_transpose_fused_kernel_notalignedILb0ELb1ELb0EfNS_16CTDBiasDActParamI6__halfS3_13__nv_fp8_e4m3fEELi2ELi4ENS_5EmptyEXadL_ZNS_6dqgeluIffEET_T0_RKS6_EEEEvT3_mmm:
        /* <DEDUP_REMOVED lines=19> */
[----:B------:R-:W-:Y:S05]  /*0130*/  CALL.REL.NOINC `($__internal_520_$__cuda_sm20_div_u64) ;  /* 0x0000008000cc7944 */ /* 0x000fea0003c00000 */
        /* <DEDUP_REMOVED lines=9> */
.L_x_23101:
        /* <DEDUP_REMOVED lines=22> */
.L_x_23102:
[----:B------:R-:W0:Y:S01]  /*0330*/  LDC.64 R6, c[0x0][0x260] ;  /* 0x00009800ff067b82 */ /* 0x000e220000000a00 */
[----:B------:R-:W-:Y:S01]  /*0340*/  SHF.L.U64.HI R0, R30, 0x5, R31 ;  /* 0x000000051e007819 */ /* 0x000fe2000001021f */
[C---:B------:R-:W-:Y:S01]  /*0350*/  IMAD.SHL.U32 R33, R29.reuse, 0x2, RZ ;  /* 0x000000021d217824 */ /* 0x040fe200078e00ff */
[C-C-:B------:R-:W-:Y:S01]  /*0360*/  SHF.L.U64.HI R16, R29.reuse, 0x1, R28.reuse ;  /* 0x000000011d107819 */ /* 0x140fe2000001021c */
[----:B------:R-:W-:Y:S01]  /*0370*/  ULDC.64 UR4, c[0x0][0x210] ;  /* 0x0000840000047ab9 */ /* 0x000fe20000000a00 */
[----:B------:R-:W-:Y:S01]  /*0380*/  ULDC.64 UR6, c[0x0][0x218] ;  /* 0x0000860000067ab9 */ /* 0x000fe20000000a00 */
[----:B------:R-:W-:Y:S02]  /*0390*/  ULDC.64 UR10, c[0x0][0x208] ;  /* 0x00008200000a7ab9 */ /* 0x000fe40000000a00 */
[----:B------:R-:W1:Y:S01]  /*03a0*/  LDC.64 R2, c[0x0][0x258] ;  /* 0x00009600ff027b82 */ /* 0x000e620000000a00 */
[----:B0-----:R-:W-:Y:S02]  /*03b0*/  SHF.R.U64 R5, R6, 0x2, R7 ;  /* 0x0000000206057819 */ /* 0x001fe40000001207 */
[----:B------:R-:W-:-:S02]  /*03c0*/  SHF.L.U64.HI R6, R29, 0x5, R28 ;  /* 0x000000051d067819 */ /* 0x000fc4000001021c */
[----:B------:R-:W-:Y:S02]  /*03d0*/  LEA R26, P0, -R30, R5, 0x5 ;  /* 0x000000051e1a7211 */ /* 0x000fe400078029ff */
[--C-:B------:R-:W-:Y:S02]  /*03e0*/  SHF.R.U32.HI R5, RZ, 0x5, R18.reuse ;  /* 0x00000005ff057819 */ /* 0x100fe40000011612 */
[--C-:B-1----:R-:W-:Y:S02]  /*03f0*/  SHF.R.U64 R40, R2, 0x1, R3.reuse ;  /* 0x0000000102287819 */ /* 0x102fe40000001203 */
[----:B------:R-:W-:Y:S01]  /*0400*/  LEA.HI.X R0, R7, ~R0, RZ, 0x1e, P0 ;  /* 0x8000000007007211 */ /* 0x000fe200000ff4ff */
[C---:B------:R-:W-:Y:S01]  /*0410*/  IMAD.SHL.U32 R27, R5.reuse, 0x4, RZ ;  /* 0x00000004051b7824 */ /* 0x040fe200078e00ff */
[----:B------:R-:W-:Y:S01]  /*0420*/  SHF.R.U32.HI R45, RZ, 0x1, R3 ;  /* 0x00000001ff2d7819 */ /* 0x000fe20000011603 */
[----:B------:R-:W-:Y:S01]  /*0430*/  IMAD R5, R5, -0x4, R18 ;  /* 0xfffffffc05057824 */ /* 0x000fe200078e0212 */
[----:B------:R-:W-:-:S02]  /*0440*/  LEA R25, P1, -R29, R40, 0x5 ;  /* 0x000000281d197211 */ /* 0x000fc400078229ff */
[----:B------:R-:W-:Y:S02]  /*0450*/  ISETP.LT.U32.AND P0, PT, R26, 0x20, PT ;  /* 0x000000201a00780c */ /* 0x000fe40003f01070 */
[----:B------:R-:W-:Y:S02]  /*0460*/  LOP3.LUT R27, R27, 0x1c, RZ, 0xe2, !PT ;  /* 0x0000001c1b1b7812 */ /* 0x000fe400078ee2ff */
[----:B------:R-:W-:Y:S02]  /*0470*/  IADD3.X R6, R45, ~R6, RZ, P1, !PT ;  /* 0x800000062d067210 */ /* 0x000fe40000ffe4ff */
[----:B------:R-:W-:Y:S01]  /*0480*/  ISETP.LT.U32.AND.EX P0, PT, R0, RZ, PT, P0 ;  /* 0x000000ff0000720c */ /* 0x000fe20003f01100 */
[----:B------:R-:W-:Y:S01]  /*0490*/  VIADD R7, R27, 0x1 ;  /* 0x000000011b077836 */ /* 0x000fe20000000000 */
[----:B------:R-:W-:Y:S02]  /*04a0*/  ISETP.LT.U32.AND P1, PT, R25, 0x20, PT ;  /* 0x000000201900780c */ /* 0x000fe40003f21070 */
[----:B------:R-:W-:-:S02]  /*04b0*/  SHF.R.U32.HI R0, RZ, 0x1, R18 ;  /* 0x00000001ff007819 */ /* 0x000fc40000011612 */
[----:B------:R-:W-:Y:S02]  /*04c0*/  SEL R26, R26, 0x20, P0 ;  /* 0x000000201a1a7807 */ /* 0x000fe40000000000 */
[----:B------:R-:W-:Y:S02]  /*04d0*/  IADD3 R4, R5, -0x1, RZ ;  /* 0xffffffff05047810 */ /* 0x000fe40007ffe0ff */
[----:B------:R-:W-:Y:S02]  /*04e0*/  ISETP.LT.U32.AND.EX P1, PT, R6, RZ, PT, P1 ;  /* 0x000000ff0600720c */ /* 0x000fe40003f21110 */
[----:B------:R-:W-:Y:S02]  /*04f0*/  LOP3.LUT R0, R0, 0x70, RZ, 0xc0, !PT ;  /* 0x0000007000007812 */ /* 0x000fe400078ec0ff */
[----:B------:R-:W-:Y:S01]  /*0500*/  ISETP.GE.U32.AND P0, PT, R7, R26, PT ;  /* 0x0000001a0700720c */ /* 0x000fe20003f06070 */
[----:B------:R-:W-:Y:S01]  /*0510*/  IMAD.WIDE.U32 R6, R30, R2, RZ ;  /* 0x000000021e067225 */ /* 0x000fe200078e00ff */
[----:B------:R-:W-:-:S02]  /*0520*/  LOP3.LUT R4, R4, 0x1f, RZ, 0xc0, !PT ;  /* 0x0000001f04047812 */ /* 0x000fc400078ec0ff */
[----:B------:R-:W-:Y:S01]  /*0530*/  SEL R25, R25, 0x20, P1 ;  /* 0x0000002019197807 */ /* 0x000fe20000800000 */
[-C--:B------:R-:W-:Y:S01]  /*0540*/  IMAD R9, R45, R0.reuse, RZ ;  /* 0x000000002d097224 */ /* 0x080fe200078e02ff */
[----:B------:R-:W-:Y:S01]  /*0550*/  LOP3.LUT R56, R5, 0x1f, RZ, 0xc0, !PT ;  /* 0x0000001f05387812 */ /* 0x000fe200078ec0ff */
[----:B------:R-:W-:Y:S01]  /*0560*/  IMAD.WIDE.U32 R54, R40, R0, RZ ;  /* 0x0000000028367225 */ /* 0x000fe200078e00ff */
[----:B------:R-:W-:Y:S02]  /*0570*/  ISETP.LT.U32.AND P0, PT, R4, R25, !P0 ;  /* 0x000000190400720c */ /* 0x000fe40004701070 */
[----:B------:R-:W-:Y:S01]  /*0580*/  LEA R33, P2, R6, R33, 0x2 ;  /* 0x0000002106217211 */ /* 0x000fe200078410ff */
[----:B------:R-:W-:Y:S01]  /*0590*/  IMAD R0, R31, R2, RZ ;  /* 0x000000021f007224 */ /* 0x000fe200078e02ff */
[----:B------:R-:W-:Y:S02]  /*05a0*/  IADD3 R12, R55, R9, RZ ;  /* 0x00000009370c7210 */ /* 0x000fe40007ffe0ff */
[----:B------:R-:W-:Y:S01]  /*05b0*/  IADD3 R4, P1, R4, R54, RZ ;  /* 0x0000003604047210 */ /* 0x000fe20007f3e0ff */
[----:B------:R-:W-:Y:S01]  /*05c0*/  IMAD R9, R30, R3, R0 ;  /* 0x000000031e097224 */ /* 0x000fe200078e0200 */
[----:B------:R-:W-:-:S03]  /*05d0*/  SHF.L.U32 R23, R33, 0x6, RZ ;  /* 0x0000000621177819 */ /* 0x000fc600000006ff */
[----:B------:R-:W-:Y:S01]  /*05e0*/  IMAD.X R5, RZ, RZ, R12, P1 ;  /* 0x000000ffff057224 */ /* 0x000fe200008e060c */
[----:B------:R-:W-:Y:S01]  /*05f0*/  IADD3 R7, R7, R9, RZ ;  /* 0x0000000907077210 */ /* 0x000fe20007ffe0ff */
[----:B------:R-:W-:Y:S01]  /*0600*/  @P0 IMAD R9, R45, 0x5, RZ ;  /* 0x000000052d090824 */ /* 0x000fe200078e02ff */
[----:B------:R-:W-:Y:S01]  /*0610*/  ISETP.GE.U32.AND P1, PT, R27, R26, PT ;  /* 0x0000001a1b00720c */ /* 0x000fe20003f26070 */
[----:B------:R-:W-:Y:S01]  /*0620*/  @P0 IMAD.WIDE.U32 R34, R40, 0x5, R4 ;  /* 0x0000000528220825 */ /* 0x000fe200078e0004 */
[----:B------:R-:W-:Y:S02]  /*0630*/  @P0 MOV R20, R4 ;  /* 0x0000000400140202 */ /* 0x000fe40000000f00 */
[----:B------:R-:W-:Y:S01]  /*0640*/  LEA.HI.X R16, R6, R16, R7, 0x2, P2 ;  /* 0x0000001006107211 */ /* 0x000fe200010f1407 */
[----:B------:R-:W-:Y:S01]  /*0650*/  @P0 IMAD.MOV.U32 R21, RZ, RZ, R5 ;  /* 0x000000ffff150224 */ /* 0x000fe200078e0005 */
[C---:B------:R-:W-:Y:S01]  /*0660*/  ISETP.LT.U32.AND P1, PT, R56.reuse, R25, !P1 ;  /* 0x000000193800720c */ /* 0x040fe20004f21070 */
[----:B------:R-:W-:Y:S01]  /*0670*/  @P0 IMAD.IADD R7, R35, 0x1, R9 ;  /* 0x0000000123070824 */ /* 0x000fe200078e0209 */
[----:B------:R-:W-:Y:S01]  /*0680*/  IADD3 R56, P2, R56, R54, RZ ;  /* 0x0000003638387210 */ /* 0x000fe20007f5e0ff */
[----:B------:R-:W-:Y:S01]  /*0690*/  @P0 IMAD R11, R45, 0x6, RZ ;  /* 0x000000062d0b0824 */ /* 0x000fe200078e02ff */
[----:B------:R-:W-:Y:S01]  /*06a0*/  @P0 SHF.L.U32 R35, R34, 0x2, RZ ;  /* 0x0000000222230819 */ /* 0x000fe200000006ff */
[----:B------:R-:W-:Y:S01]  /*06b0*/  @P0 IMAD.WIDE.U32 R20, R40, 0x6, R20 ;  /* 0x0000000628140825 */ /* 0x000fe200078e0014 */
[----:B------:R-:W-:-:S02]  /*06c0*/  @P0 SHF.L.U64.HI R34, R34, 0x2, R7 ;  /* 0x0000000222220819 */ /* 0x000fc40000010207 */
[----:B------:R-:W-:Y:S01]  /*06d0*/  @P0 MOV R7, R5 ;  /* 0x0000000500070202 */ /* 0x000fe20000000f00 */
[----:B------:R-:W-:Y:S01]  /*06e0*/  @P0 IMAD.MOV.U32 R6, RZ, RZ, R4 ;  /* 0x000000ffff060224 */ /* 0x000fe200078e0004 */
[----:B------:R-:W-:Y:S01]  /*06f0*/  @P0 IADD3 R9, R21, R11, RZ ;  /* 0x0000000b15090210 */ /* 0x000fe20007ffe0ff */
[----:B------:R-:W-:Y:S01]  /*0700*/  IMAD.X R57, RZ, RZ, R12, P2 ;  /* 0x000000ffff397224 */ /* 0x000fe200010e060c */
[----:B------:R-:W-:Y:S01]  /*0710*/  IADD3 R24, P2, R23, UR4, RZ ;  /* 0x0000000417187c10 */ /* 0x000fe2000ff5e0ff */
[C---:B------:R-:W-:Y:S01]  /*0720*/  @P0 IMAD.SHL.U32 R32, R20.reuse, 0x4, RZ ;  /* 0x0000000414200824 */ /* 0x040fe200078e00ff */
[----:B------:R-:W-:Y:S01]  /*0730*/  @P0 SHF.L.U64.HI R20, R20, 0x2, R9 ;  /* 0x0000000214140819 */ /* 0x000fe20000010209 */
[----:B------:R-:W-:Y:S01]  /*0740*/  @P0 IMAD R19, R45, 0x7, RZ ;  /* 0x000000072d130824 */ /* 0x000fe200078e02ff */
[----:B------:R-:W-:Y:S01]  /*0750*/  SHF.L.U64.HI R21, R33, 0x6, R16 ;  /* 0x0000000621157819 */ /* 0x000fe20000010210 */
[----:B------:R-:W-:Y:S01]  /*0760*/  @P0 IMAD.WIDE.U32 R6, R40, 0x7, R6 ;  /* 0x0000000728060825 */ /* 0x000fe200078e0006 */
[----:B------:R-:W-:-:S02]  /*0770*/  IADD3 R23, P3, R23, UR6, RZ ;  /* 0x0000000617177c10 */ /* 0x000fc4000ff7e0ff */
[----:B------:R-:W-:Y:S01]  /*0780*/  IADD3.X R22, R21, UR5, RZ, P2, !PT ;  /* 0x0000000515167c10 */ /* 0x000fe200097fe4ff */
[----:B------:R-:W-:Y:S01]  /*0790*/  @P1 IMAD R11, R45, 0x3, RZ ;  /* 0x000000032d0b1824 */ /* 0x000fe200078e02ff */
[----:B------:R-:W-:Y:S01]  /*07a0*/  IADD3.X R21, R21, UR7, RZ, P3, !PT ;  /* 0x0000000715157c10 */ /* 0x000fe20009ffe4ff */
[C---:B------:R-:W-:Y:S01]  /*07b0*/  @P1 IMAD.WIDE.U32 R8, R40.reuse, 0x3, R56 ;  /* 0x0000000328081825 */ /* 0x040fe200078e0038 */
[----:B------:R-:W-:Y:S01]  /*07c0*/  @P0 LEA R38, P3, R40, R4, 0x2 ;  /* 0x0000000428260211 */ /* 0x000fe200078610ff */
[----:B------:R-:W-:Y:S01]  /*07d0*/  ULDC.64 UR4, c[0x0][0x230] ;  /* 0x00008c0000047ab9 */ /* 0x000fe20000000a00 */
[----:B------:R-:W-:Y:S01]  /*07e0*/  @P1 SHF.L.U64.HI R10, R56, 0x2, R57 ;  /* 0x00000002380a1819 */ /* 0x000fe20000010239 */
[----:B------:R-:W-:Y:S01]  /*07f0*/  @P0 IMAD.IADD R19, R7, 0x1, R19 ;  /* 0x0000000107130824 */ /* 0x000fe200078e0213 */
[----:B------:R-:W-:Y:S01]  /*0800*/  @P0 SHF.L.U32 R60, R6, 0x2, RZ ;  /* 0x00000002063c0819 */ /* 0x000fe200000006ff */
[----:B------:R-:W-:Y:S01]  /*0810*/  @P1 IMAD.IADD R7, R9, 0x1, R11 ;  /* 0x0000000109071824 */ /* 0x000fe200078e020b */
[----:B------:R-:W-:Y:S01]  /*0820*/  @!P1 MOV R13, RZ ;  /* 0x000000ff000d9202 */ /* 0x000fe20000000f00 */
[----:B------:R-:W-:Y:S01]  /*0830*/  @P1 IMAD.SHL.U32 R9, R56, 0x4, RZ ;  /* 0x0000000438091824 */ /* 0x000fe200078e00ff */
        /* <DEDUP_REMOVED lines=13> */
[----:B------:R-:W-:Y:S02]  /*0910*/  @!P0 IMAD.MOV.U32 R52, RZ, RZ, RZ ;  /* 0x000000ffff348224 */ /* 0x000fe400078e00ff */
[----:B------:R1:W3:Y:S01]  /*0920*/  @P1 LDG.E R13, desc[UR10][R14.64] ;  /* 0x0000000a0e0d1981 */ /* 0x0002e2000c1e1900 */
[----:B------:R-:W-:Y:S01]  /*0930*/  @P0 IADD3 R10, P3, R38, R24, RZ ;  /* 0x00000018260a0210 */ /* 0x000fe20007f7e0ff */
[----:B------:R-:W-:-:S03]  /*0940*/  @P1 IMAD.X R36, R57, 0x1, R45, P2 ;  /* 0x0000000139241824 */ /* 0x000fc600010e062d */
[----:B------:R-:W-:Y:S02]  /*0950*/  @P0 IADD3.X R11, R7, R22, RZ, P3, !PT ;  /* 0x00000016070b0210 */ /* 0x000fe40001ffe4ff */
[C---:B------:R-:W-:Y:S02]  /*0960*/  @P1 SHF.L.U64.HI R41, R37.reuse, 0x2, R36 ;  /* 0x0000000225291819 */ /* 0x040fe40000010224 */
[----:B------:R-:W-:Y:S01]  /*0970*/  @P1 SHF.L.U32 R37, R37, 0x2, RZ ;  /* 0x0000000225251819 */ /* 0x000fe200000006ff */
[----:B------:R4:W5:Y:S01]  /*0980*/  @P0 LDG.E R52, desc[UR10][R10.64] ;  /* 0x0000000a0a340981 */ /* 0x000962000c1e1900 */
[----:B------:R-:W-:Y:S02]  /*0990*/  @P0 IADD3 R38, P3, R38, R23, RZ ;  /* 0x0000001726260210 */ /* 0x000fe40007f7e0ff */
[----:B------:R-:W-:-:S03]  /*09a0*/  @P1 IADD3 R36, P2, R37, R24, RZ ;  /* 0x0000001825241210 */ /* 0x000fc60007f5e0ff */
[--C-:B------:R-:W-:Y:S01]  /*09b0*/  @P0 IMAD.X R39, R7, 0x1, R21.reuse, P3 ;  /* 0x0000000107270824 */ /* 0x100fe200018e0615 */
[-C--:B0-----:R-:W-:Y:S02]  /*09c0*/  @P1 IADD3 R4, P3, R37, R23.reuse, RZ ;  /* 0x0000001725041210 */ /* 0x081fe40007f7e0ff */
[----:B------:R-:W-:Y:S02]  /*09d0*/  @P1 IADD3.X R37, R41, R22, RZ, P2, !PT ;  /* 0x0000001629251210 */ /* 0x000fe400017fe4ff */
[----:B-1----:R-:W-:Y:S01]  /*09e0*/  @P0 IADD3 R14, P2, R35, R24, RZ ;  /* 0x00000018230e0210 */ /* 0x002fe20007f5e0ff */
[----:B------:R-:W-:Y:S01]  /*09f0*/  @P1 IMAD.X R5, R41, 0x1, R21, P3 ;  /* 0x0000000129051824 */ /* 0x000fe200018e0615 */
[----:B------:R-:W-:Y:S02]  /*0a00*/  @!P1 MOV R7, RZ ;  /* 0x000000ff00079202 */ /* 0x000fe40000000f00 */
[----:B----4-:R-:W-:Y:S01]  /*0a10*/  @P0 IADD3 R10, P3, R35, R23, RZ ;  /* 0x00000017230a0210 */ /* 0x010fe20007f7e0ff */
[----:B------:R-:W-:Y:S01]  /*0a20*/  @P0 IMAD.X R15, R34, 0x1, R22, P2 ;  /* 0x00000001220f0824 */ /* 0x000fe200010e0616 */
[----:B------:R-:W-:-:S02]  /*0a30*/  ISETP.NE.U32.AND P2, PT, RZ, UR4, PT ;  /* 0x00000004ff007c0c */ /* 0x000fc4000bf45070 */
[----:B------:R0:W5:Y:S01]  /*0a40*/  @P1 LDG.E R7, desc[UR10][R4.64] ;  /* 0x0000000a04071981 */ /* 0x000162000c1e1900 */
[----:B------:R-:W-:Y:S01]  /*0a50*/  @P0 IMAD.X R11, R34, 0x1, R21, P3 ;  /* 0x00000001220b0824 */ /* 0x000fe200018e0615 */
[----:B------:R-:W-:Y:S02]  /*0a60*/  ISETP.NE.AND.EX P2, PT, RZ, UR5, PT, P2 ;  /* 0x00000005ff007c0c */ /* 0x000fe4000bf45320 */
[----:B------:R-:W-:Y:S02]  /*0a70*/  @P1 LOP3.LUT R41, R2, 0xfffffffe, RZ, 0xc0, !PT ;  /* 0xfffffffe02291812 */ /* 0x000fe400078ec0ff */
[----:B------:R-:W-:Y:S02]  /*0a80*/  @!P0 MOV R35, RZ ;  /* 0x000000ff00238202 */ /* 0x000fe40000000f00 */
[----:B0-----:R-:W-:Y:S02]  /*0a90*/  @P0 IADD3 R4, P3, R32, R24, RZ ;  /* 0x0000001820040210 */ /* 0x001fe40007f7e0ff */
[----:B------:R-:W-:-:S02]  /*0aa0*/  @P1 LOP3.LUT R43, R3, 0x3fffffff, RZ, 0xc0, !PT ;  /* 0x3fffffff032b1812 */ /* 0x000fc400078ec0ff */
[----:B------:R0:W5:Y:S01]  /*0ab0*/  @P0 LDG.E R35, desc[UR10][R14.64] ;  /* 0x0000000a0e230981 */ /* 0x000162000c1e1900 */
[----:B------:R-:W-:Y:S01]  /*0ac0*/  @P0 IMAD.X R5, R20, 0x1, R22, P3 ;  /* 0x0000000114050824 */ /* 0x000fe200018e0616 */
[----:B------:R-:W-:Y:S02]  /*0ad0*/  @P1 IADD3 R46, P3, R41, R56, RZ ;  /* 0x00000038292e1210 */ /* 0x000fe40007f7e0ff */
[----:B------:R-:W-:Y:S02]  /*0ae0*/  @!P0 MOV R49, RZ ;  /* 0x000000ff00318202 */ /* 0x000fe40000000f00 */
[----:B------:R-:W-:Y:S01]  /*0af0*/  @P0 IADD3 R2, P4, R32, R23, RZ ;  /* 0x0000001720020210 */ /* 0x000fe20007f9e0ff */
[----:B0-----:R-:W-:-:S03]  /*0b00*/  @P1 IMAD.X R15, R43, 0x1, R57, P3 ;  /* 0x000000012b0f1824 */ /* 0x001fc600018e0639 */
[----:B------:R0:W5:Y:S01]  /*0b10*/  @P0 LDG.E R49, desc[UR10][R10.64] ;  /* 0x0000000a0a310981 */ /* 0x000162000c1e1900 */
[----:B------:R-:W1:Y:S01]  /*0b20*/  @P2 LDC.64 R42, c[0x0][0x230] ;  /* 0x00008c00ff2a2b82 */ /* 0x000e620000000a00 */
[----:B------:R-:W-:Y:S01]  /*0b30*/  @P0 IADD3.X R3, R20, R21, RZ, P4, !PT ;  /* 0x0000001514030210 */ /* 0x000fe200027fe4ff */
[----:B------:R-:W-:Y:S01]  /*0b40*/  @!P1 IMAD.MOV.U32 R9, RZ, RZ, RZ ;  /* 0x000000ffff099224 */ /* 0x000fe200078e00ff */
[----:B------:R-:W-:Y:S02]  /*0b50*/  @!P0 MOV R50, RZ ;  /* 0x000000ff00328202 */ /* 0x000fe40000000f00 */
[----:B------:R-:W-:Y:S02]  /*0b60*/  @P1 SHF.L.U64.HI R14, R46, 0x2, R15 ;  /* 0x000000022e0e1819 */ /* 0x000fe4000001020f */
[----:B0-----:R-:W-:Y:S01]  /*0b70*/  @P0 IADD3 R10, P4, R60, R24, RZ ;  /* 0x000000183c0a0210 */ /* 0x001fe20007f9e0ff */
[----:B------:R-:W-:Y:S01]  /*0b80*/  @P1 IMAD.SHL.U32 R46, R46, 0x4, RZ ;  /* 0x000000042e2e1824 */ /* 0x000fe200078e00ff */
[----:B------:R-:W5:Y:S02]  /*0b90*/  @P0 LDG.E R50, desc[UR10][R38.64] ;  /* 0x0000000a26320981 */ /* 0x000f64000c1e1900 */
[----:B------:R-:W-:-:S02]  /*0ba0*/  @P0 IADD3.X R11, R19, R22, RZ, P4, !PT ;  /* 0x00000016130b0210 */ /* 0x000fc400027fe4ff */
[----:B------:R-:W-:Y:S01]  /*0bb0*/  @P0 IADD3 R60, P4, R60, R23, RZ ;  /* 0x000000173c3c0210 */ /* 0x000fe20007f9e0ff */
[----:B------:R0:W5:Y:S01]  /*0bc0*/  @P1 LDG.E R9, desc[UR10][R36.64] ;  /* 0x0000000a24091981 */ /* 0x000162000c1e1900 */
[C---:B------:R-:W-:Y:S02]  /*0bd0*/  @P1 IADD3 R58, P3, R46.reuse, R24, RZ ;  /* 0x000000182e3a1210 */ /* 0x040fe40007f7e0ff */
[----:B------:R-:W-:Y:S02]  /*0be0*/  @P0 IADD3.X R61, R19, R21, RZ, P4, !PT ;  /* 0x00000015133d0210 */ /* 0x000fe400027fe4ff */
[----:B------:R-:W-:Y:S02]  /*0bf0*/  @!P0 CS2R R38, SRZ ;  /* 0x0000000000268805 */ /* 0x000fe4000001ff00 */
[----:B------:R-:W-:Y:S02]  /*0c00*/  @P1 IADD3 R46, P4, R46, R23, RZ ;  /* 0x000000172e2e1210 */ /* 0x000fe40007f9e0ff */
[----:B0-----:R-:W-:-:S02]  /*0c10*/  @!P0 CS2R R36, SRZ ;  /* 0x0000000000248805 */ /* 0x001fc4000001ff00 */
[----:B------:R0:W5:Y:S01]  /*0c20*/  @P0 LDG.E R39, desc[UR10][R2.64] ;  /* 0x0000000a02270981 */ /* 0x000162000c1e1900 */
[----:B------:R-:W-:Y:S02]  /*0c30*/  IMAD.MOV.U32 R20, RZ, RZ, 0x3f800000 ;  /* 0x3f800000ff147424 */ /* 0x000fe400078e00ff */
[C---:B------:R-:W-:Y:S01]  /*0c40*/  @P1 IMAD.X R59, R14.reuse, 0x1, R22, P3 ;  /* 0x000000010e3b1824 */ /* 0x040fe200018e0616 */
[----:B------:R-:W5:Y:S01]  /*0c50*/  @P0 LDG.E R38, desc[UR10][R10.64] ;  /* 0x0000000a0a260981 */ /* 0x000f62000c1e1900 */
[----:B------:R-:W-:-:S03]  /*0c60*/  @P1 IMAD.X R47, R14, 0x1, R21, P4 ;  /* 0x000000010e2f1824 */ /* 0x000fc600020e0615 */
[----:B------:R4:W5:Y:S01]  /*0c70*/  @P0 LDG.E R37, desc[UR10][R4.64] ;  /* 0x0000000a04250981 */ /* 0x000962000c1e1900 */
[----:B0-----:R-:W-:-:S03]  /*0c80*/  @!P1 MOV R3, RZ ;  /* 0x000000ff00039202 */ /* 0x001fc60000000f00 */
[----:B-1----:R-:W5:Y:S04]  /*0c90*/  @P2 LDG.E R20, desc[UR10][R42.64] ;  /* 0x0000000a2a142981 */ /* 0x002f68000c1e1900 */
[----:B------:R-:W5:Y:S01]  /*0ca0*/  @P1 LDG.E R3, desc[UR10][R46.64] ;  /* 0x0000000a2e031981 */ /* 0x000f62000c1e1900 */
[----:B----4-:R-:W-:-:S03]  /*0cb0*/  @!P1 CS2R R4, SRZ ;  /* 0x0000000000049805 */ /* 0x010fc6000001ff00 */
[----:B------:R-:W5:Y:S04]  /*0cc0*/  @P0 LDG.E R36, desc[UR10][R60.64] ;  /* 0x0000000a3c240981 */ /* 0x000f68000c1e1900 */
[----:B------:R-:W5:Y:S01]  /*0cd0*/  @P1 LDG.E R5, desc[UR10][R58.64] ;  /* 0x0000000a3a051981 */ /* 0x000f62000c1e1900 */
[C---:B------:R-:W-:Y:S02]  /*0ce0*/  @P1 IADD3 R14, P0, R6.reuse, R24, RZ ;  /* 0x00000018060e1210 */ /* 0x040fe40007f1e0ff */
[----:B------:R-:W-:Y:S02]  /*0cf0*/  @P1 IADD3 R10, P3, R6, R23, RZ ;  /* 0x00000017060a1210 */ /* 0x000fe40007f7e0ff */
[C---:B------:R-:W-:Y:S02]  /*0d00*/  @P1 IADD3.X R15, R0.reuse, R22, RZ, P0, !PT ;  /* 0x00000016000f1210 */ /* 0x040fe400007fe4ff */
[----:B------:R-:W-:-:S02]  /*0d10*/  @P1 IADD3.X R11, R0, R21, RZ, P3, !PT ;  /* 0x00000015000b1210 */ /* 0x000fc40001ffe4ff */
[----:B------:R-:W-:Y:S01]  /*0d20*/  MOV R19, 0x3bbb989d ;  /* 0x3bbb989d00137802 */ /* 0x000fe20000000f00 */
[----:B------:R-:W-:Y:S02]  /*0d30*/  IMAD.MOV.U32 R32, RZ, RZ, 0x437c0000 ;  /* 0x437c0000ff207424 */ /* 0x000fe400078e00ff */
[----:B------:R0:W5:Y:S01]  /*0d40*/  @P1 LDG.E R4, desc[UR10][R10.64] ;  /* 0x0000000a0a041981 */ /* 0x000162000c1e1900 */
[----:B------:R-:W-:Y:S01]  /*0d50*/  @!P1 IMAD.MOV.U32 R6, RZ, RZ, RZ ;  /* 0x000000ffff069224 */ /* 0x000fe200078e00ff */
[----:B------:R-:W-:Y:S05]  /*0d60*/  BSSY B1, `(.L_x_23103) ;  /* 0x000001c000017945 */ /* 0x000fea0003800000 */
[----:B------:R3:W5:Y:S01]  /*0d70*/  @P1 LDG.E R6, desc[UR10][R14.64] ;  /* 0x0000000a0e061981 */ /* 0x000762000c1e1900 */
        /* <DEDUP_REMOVED lines=10> */
[----:B------:R-:W-:-:S05]  /*0e20*/  VIADD R0, R10, 0x1800000 ;  /* 0x018000000a007836 */ /* 0x000fca0000000000 */
[----:B------:R-:W-:-:S04]  /*0e30*/  LOP3.LUT R0, R0, 0x7f800000, RZ, 0xc0, !PT ;  /* 0x7f80000000007812 */ /* 0x000fc800078ec0ff */
[----:B------:R-:W-:Y:S02]  /*0e40*/  ISETP.GT.U32.AND P0, PT, R0, 0x1ffffff, PT ;  /* 0x01ffffff0000780c */ /* 0x000fe40003f04070 */
[----:B------:R-:W-:Y:S01]  /*0e50*/  SHF.L.U32 R19, R17, 0x5, RZ ;  /* 0x0000000511137819 */ /* 0x000fe200000006ff */
[----:B---3--:R-:W-:Y:S02]  /*0e60*/  HADD2.F32 R15, -RZ, R13.H0_H0 ;  /* 0x2000000dff0f7230 */ /* 0x008fe40000004100 */
[----:B------:R-:W-:Y:S01]  /*0e70*/  FMUL R2, R2, 1.7020000219345092773 ;  /* 0x3fd9db2302027820 */ /* 0x000fe20000400000 */
[----:B------:R-:W-:-:S07]  /*0e80*/  LOP3.LUT R19, R19, 0xffffffe0, R18, 0xe2, !PT ;  /* 0xffffffe013137812 */ /* 0x000fce00078ee212 */
[----:B------:R-:W-:Y:S05]  /*0e90*/  @P0 BRA `(.L_x_23104) ;  /* 0x0000000000100947 */ /* 0x000fea0003800000 */
[----:B------:R-:W-:Y:S01]  /*0ea0*/  IMAD.MOV.U32 R0, RZ, RZ, R10 ;  /* 0x000000ffff007224 */ /* 0x000fe200078e000a */
[----:B------:R-:W-:-:S07]  /*0eb0*/  MOV R42, 0xed0 ;  /* 0x00000ed0002a7802 */ /* 0x000fce0000000f00 */
[----:B-----5:R-:W-:Y:S05]  /*0ec0*/  CALL.REL.NOINC `($__internal_521_$__cuda_sm20_rcp_rn_f32_slowpath) ;  /* 0x0000007800747944 */ /* 0x020fea0003c00000 */
[----:B------:R-:W-:Y:S05]  /*0ed0*/  BRA `(.L_x_23105) ;  /* 0x0000000000107947 */ /* 0x000fea0003800000 */
.L_x_23104:
[----:B------:R-:W0:Y:S02]  /*0ee0*/  MUFU.RCP R53, R10 ;  /* 0x0000000a00357308 */ /* 0x000e240000001000 */
[----:B0-----:R-:W-:-:S04]  /*0ef0*/  FFMA R0, R10, R53, -1 ;  /* 0xbf8000000a007423 */ /* 0x001fc80000000035 */
[----:B------:R-:W-:-:S04]  /*0f00*/  FADD.FTZ R0, -R0, -RZ ;  /* 0x800000ff00007221 */ /* 0x000fc80000010100 */
[----:B------:R-:W-:-:S07]  /*0f10*/  FFMA R53, R53, R0, R53 ;  /* 0x0000000035357223 */ /* 0x000fce0000000035 */
.L_x_23105:
[----:B------:R-:W-:Y:S05]  /*0f20*/  BSYNC B1 ;  /* 0x0000000000017941 */ /* 0x000fea0003800000 */
.L_x_23103:
        /* <DEDUP_REMOVED lines=25> */
[----:B-----5:R-:W-:Y:S05]  /*10c0*/  CALL.REL.NOINC `($__internal_521_$__cuda_sm20_rcp_rn_f32_slowpath) ;  /* 0x0000007400f47944 */ /* 0x020fea0003c00000 */
[----:B------:R-:W-:Y:S05]  /*10d0*/  BRA `(.L_x_23108) ;  /* 0x0000000000107947 */ /* 0x000fea0003800000 */
.L_x_23107:
[----:B------:R-:W0:Y:S02]  /*10e0*/  MUFU.RCP R53, R14 ;  /* 0x0000000e00357308 */ /* 0x000e240000001000 */
[----:B0-----:R-:W-:-:S04]  /*10f0*/  FFMA R0, R14, R53, -1 ;  /* 0xbf8000000e007423 */ /* 0x001fc80000000035 */
[----:B------:R-:W-:-:S04]  /*1100*/  FADD.FTZ R0, -R0, -RZ ;  /* 0x800000ff00007221 */ /* 0x000fc80000010100 */
[----:B------:R-:W-:-:S07]  /*1110*/  FFMA R53, R53, R0, R53 ;  /* 0x0000000035357223 */ /* 0x000fce0000000035 */
.L_x_23108:
[----:B------:R-:W-:Y:S05]  /*1120*/  BSYNC B1 ;  /* 0x0000000000017941 */ /* 0x000fea0003800000 */
.L_x_23106:
        /* <DEDUP_REMOVED lines=18> */
[----:B------:R-:W-:-:S04]  /*1250*/  HADD2.F32 R11, -RZ, R9.H0_H0 ;  /* 0x20000009ff0b7230 */ /* 0x000fc80000004100 */
[----:B------:R-:W-:-:S04]  /*1260*/  IADD3 R10, R32, 0x1800000, RZ ;  /* 0x01800000200a7810 */ /* 0x000fc80007ffe0ff */
[----:B------:R-:W-:-:S04]  /*1270*/  LOP3.LUT R10, R10, 0x7f800000, RZ, 0xc0, !PT ;  /* 0x7f8000000a0a7812 */ /* 0x000fc800078ec0ff */
[----:B------:R-:W-:-:S13]  /*1280*/  ISETP.GT.U32.AND P0, PT, R10, 0x1ffffff, PT ;  /* 0x01ffffff0a00780c */ /* 0x000fda0003f04070 */
[----:B------:R-:W-:Y:S05]  /*1290*/  @P0 BRA `(.L_x_23110) ;  /* 0x0000000000100947 */ /* 0x000fea0003800000 */
[----:B------:R-:W-:Y:S01]  /*12a0*/  IMAD.MOV.U32 R0, RZ, RZ, R32 ;  /* 0x000000ffff007224 */ /* 0x000fe200078e0020 */
[----:B------:R-:W-:-:S07]  /*12b0*/  MOV R42, 0x12d0 ;  /* 0x000012d0002a7802 */ /* 0x000fce0000000f00 */
[----:B------:R-:W-:Y:S05]  /*12c0*/  CALL.REL.NOINC `($__internal_521_$__cuda_sm20_rcp_rn_f32_slowpath) ;  /* 0x0000007400747944 */ /* 0x000fea0003c00000 */
[----:B------:R-:W-:Y:S05]  /*12d0*/  BRA `(.L_x_23111) ;  /* 0x0000000000107947 */ /* 0x000fea0003800000 */
.L_x_23110:
[----:B------:R-:W0:Y:S02]  /*12e0*/  MUFU.RCP R53, R32 ;  /* 0x0000002000357308 */ /* 0x000e240000001000 */
[----:B0-----:R-:W-:-:S04]  /*12f0*/  FFMA R0, R32, R53, -1 ;  /* 0xbf80000020007423 */ /* 0x001fc80000000035 */
[----:B------:R-:W-:-:S04]  /*1300*/  FADD.FTZ R0, -R0, -RZ ;  /* 0x800000ff00007221 */ /* 0x000fc80000010100 */
[----:B------:R-:W-:-:S07]  /*1310*/  FFMA R53, R53, R0, R53 ;  /* 0x0000000035357223 */ /* 0x000fce0000000035 */
.L_x_23111:
[----:B------:R-:W-:Y:S05]  /*1320*/  BSYNC B1 ;  /* 0x0000000000017941 */ /* 0x000fea0003800000 */
.L_x_23109:
        /* <DEDUP_REMOVED lines=25> */
[----:B------:R-:W-:Y:S05]  /*14c0*/  CALL.REL.NOINC `($__internal_521_$__cuda_sm20_rcp_rn_f32_slowpath) ;  /* 0x0000007000f47944 */ /* 0x000fea0003c00000 */
[----:B------:R-:W-:Y:S05]  /*14d0*/  BRA `(.L_x_23114) ;  /* 0x0000000000107947 */ /* 0x000fea0003800000 */
.L_x_23113:
[----:B------:R-:W0:Y:S02]  /*14e0*/  MUFU.RCP R53, R10 ;  /* 0x0000000a00357308 */ /* 0x000e240000001000 */
[----:B0-----:R-:W-:-:S04]  /*14f0*/  FFMA R0, R10, R53, -1 ;  /* 0xbf8000000a007423 */ /* 0x001fc80000000035 */
[----:B------:R-:W-:-:S04]  /*1500*/  FADD.FTZ R0, -R0, -RZ ;  /* 0x800000ff00007221 */ /* 0x000fc80000010100 */
[----:B------:R-:W-:-:S07]  /*1510*/  FFMA R53, R53, R0, R53 ;  /* 0x0000000035357223 */ /* 0x000fce0000000035 */
.L_x_23114:
[----:B------:R-:W-:Y:S05]  /*1520*/  BSYNC B1 ;  /* 0x0000000000017941 */ /* 0x000fea0003800000 */
.L_x_23112:
        /* <DEDUP_REMOVED lines=25> */
[----:B------:R-:W-:Y:S05]  /*16c0*/  CALL.REL.NOINC `($__internal_521_$__cuda_sm20_rcp_rn_f32_slowpath) ;  /* 0x0000007000747944 */ /* 0x000fea0003c00000 */
[----:B------:R-:W-:Y:S05]  /*16d0*/  BRA `(.L_x_23117) ;  /* 0x0000000000107947 */ /* 0x000fea0003800000 */
.L_x_23116:
[----:B------:R-:W0:Y:S02]  /*16e0*/  MUFU.RCP R53, R10 ;  /* 0x0000000a00357308 */ /* 0x000e240000001000 */
[----:B0-----:R-:W-:-:S04]  /*16f0*/  FFMA R0, R10, R53, -1 ;  /* 0xbf8000000a007423 */ /* 0x001fc80000000035 */
[----:B------:R-:W-:-:S04]  /*1700*/  FADD.FTZ R0, -R0, -RZ ;  /* 0x800000ff00007221 */ /* 0x000fc80000010100 */
[----:B------:R-:W-:-:S07]  /*1710*/  FFMA R53, R53, R0, R53 ;  /* 0x0000000035357223 */ /* 0x000fce0000000035 */
.L_x_23117:
[----:B------:R-:W-:Y:S05]  /*1720*/  BSYNC B1 ;  /* 0x0000000000017941 */ /* 0x000fea0003800000 */
.L_x_23115:
        /* <DEDUP_REMOVED lines=27> */
.L_x_23119:
[----:B------:R-:W0:Y:S02]  /*18e0*/  MUFU.RCP R53, R10 ;  /* 0x0000000a00357308 */ /* 0x000e240000001000 */
[----:B0-----:R-:W-:-:S04]  /*18f0*/  FFMA R0, R10, R53, -1 ;  /* 0xbf8000000a007423 */ /* 0x001fc80000000035 */
[----:B------:R-:W-:-:S04]  /*1900*/  FADD.FTZ R0, -R0, -RZ ;  /* 0x800000ff00007221 */ /* 0x000fc80000010100 */
[----:B------:R-:W-:-:S07]  /*1910*/  FFMA R53, R53, R0, R53 ;  /* 0x0000000035357223 */ /* 0x000fce0000000035 */
.L_x_23120:
[----:B------:R-:W-:Y:S05]  /*1920*/  BSYNC B1 ;  /* 0x0000000000017941 */ /* 0x000fea0003800000 */
.L_x_23118:
        /* <DEDUP_REMOVED lines=27> */
.L_x_23122:
[----:B------:R-:W0:Y:S02]  /*1ae0*/  MUFU.RCP R53, R10 ;  /* 0x0000000a00357308 */ /* 0x000e240000001000 */
[----:B0-----:R-:W-:-:S04]  /*1af0*/  FFMA R0, R10, R53, -1 ;  /* 0xbf8000000a007423 */ /* 0x001fc80000000035 */
[----:B------:R-:W-:-:S04]  /*1b00*/  FADD.FTZ R0, -R0, -RZ ;  /* 0x800000ff00007221 */ /* 0x000fc80000010100 */
[----:B------:R-:W-:-:S07]  /*1b10*/  FFMA R53, R53, R0, R53 ;  /* 0x0000000035357223 */ /* 0x000fce0000000035 */
.L_x_23123:
[----:B------:R-:W-:Y:S05]  /*1b20*/  BSYNC B1 ;  /* 0x0000000000017941 */ /* 0x000fea0003800000 */
.L_x_23121:
        /* <DEDUP_REMOVED lines=25> */
[----:B------:R-:W-:Y:S05]  /*1cc0*/  CALL.REL.NOINC `($__internal_521_$__cuda_sm20_rcp_rn_f32_slowpath) ;  /* 0x0000006800f47944 */ /* 0x000fea0003c00000 */
[----:B------:R-:W-:Y:S05]  /*1cd0*/  BRA `(.L_x_23126) ;  /* 0x0000000000107947 */ /* 0x000fea0003800000 */
.L_x_23125:
[----:B------:R-:W0:Y:S02]  /*1ce0*/  MUFU.RCP R53, R10 ;  /* 0x0000000a00357308 */ /* 0x000e240000001000 */
[----:B0-----:R-:W-:-:S04]  /*1cf0*/  FFMA R0, R10, R53, -1 ;  /* 0xbf8000000a007423 */ /* 0x001fc80000000035 */
[----:B------:R-:W-:-:S04]  /*1d00*/  FADD.FTZ R0, -R0, -RZ ;  /* 0x800000ff00007221 */ /* 0x000fc80000010100 */
[----:B------:R-:W-:-:S07]  /*1d10*/  FFMA R53, R53, R0, R53 ;  /* 0x0000000035357223 */ /* 0x000fce0000000035 */
.L_x_23126:
[----:B------:R-:W-:Y:S05]  /*1d20*/  BSYNC B1 ;  /* 0x0000000000017941 */ /* 0x000fea0003800000 */
.L_x_23124:
[----:B------:R-:W-:Y:S01]  /*1d30*/  SHF.R.U32.HI R8, RZ, 0x3, R18 ;  /* 0x00000003ff087819 */ /* 0x000fe20000011612 */
[----:B------:R-:W-:Y:S01]  /*1d40*/  ULDC.64 UR4, c[0x0][0x220] ;  /* 0x0000880000047ab9 */ /* 0x000fe20000000a00 */
[----:B------:R-:W-:Y:S01]  /*1d50*/  ISETP.GE.U32.AND P0, PT, R27, R26, PT ;  /* 0x0000001a1b00720c */ /* 0x000fe20003f06070 */
[-C--:B------:R-:W-:Y:S01]  /*1d60*/  FMUL R43, R15, R20.reuse ;  /* 0x000000140f2b7220 */ /* 0x080fe20000400000 */
[----:B------:R-:W-:Y:S01]  /*1d70*/  LOP3.LUT R17, R8, 0x1c, RZ, 0xc0, !PT ;  /* 0x0000001c08117812 */ /* 0x000fe200078ec0ff */
[-C--:B------:R-:W-:Y:S01]  /*1d80*/  FMUL R6, R13, R20.reuse ;  /* 0x000000140d067220 */ /* 0x080fe20000400000 */
[----:B------:R-:W-:Y:S01]  /*1d90*/  FMNMX R10, RZ, |R15|, !PT ;  /* 0x4000000fff0a7209 */ /* 0x000fe20007800000 */
[-C--:B------:R-:W-:Y:S01]  /*1da0*/  FMUL R14, R11, R20.reuse ;  /* 0x000000140b0e7220 */ /* 0x080fe20000400000 */
[----:B------:R-:W-:Y:S01]  /*1db0*/  F2FP.SATFINITE.E4M3.F32.PACK_AB_MERGE_C R43, RZ, R43, RZ ;  /* 0x0000002bff2b723e */ /* 0x000fe200048070ff */
[----:B------:R-:W-:Y:S01]  /*1dc0*/  IMAD.IADD R18, R18, 0x1, -R17 ;  /* 0x0000000112127824 */ /* 0x000fe200078e0a11 */
[----:B------:R-:W-:Y:S01]  /*1dd0*/  LEA R17, P1, R33, UR4, 0x5 ;  /* 0x0000000421117c11 */ /* 0x000fe2000f8228ff */
[----:B------:R-:W-:Y:S01]  /*1de0*/  FMUL R51, R7, R20 ;  /* 0x0000001407337220 */ /* 0x000fe20000400000 */
[----:B------:R-:W-:Y:S01]  /*1df0*/  F2FP.SATFINITE.E4M3.F32.PACK_AB_MERGE_C R6, RZ, R6, RZ ;  /* 0x00000006ff06723e */ /* 0x000fe200048070ff */
[----:B------:R-:W-:Y:S01]  /*1e00*/  BSSY B0, `(.L_x_23127) ;  /* 0x0000028000007945 */ /* 0x000fe20003800000 */
[----:B------:R-:W-:-:S02]  /*1e10*/  LOP3.LUT R0, R18, 0x1f, RZ, 0xc0, !PT ;  /* 0x0000001f12007812 */ /* 0x000fc400078ec0ff */
[----:B------:R-:W-:Y:S02]  /*1e20*/  LEA.HI.X R16, R33, UR5, R16, 0x5, P1 ;  /* 0x0000000521107c11 */ /* 0x000fe400088f2c10 */
[----:B------:R-:W-:Y:S01]  /*1e30*/  ISETP.GE.U32.OR P0, PT, R0, R25, P0 ;  /* 0x000000190000720c */ /* 0x000fe20000706470 */
[----:B------:R-:W-:Y:S01]  /*1e40*/  FADD R0, -R53, 1 ;  /* 0x3f80000035007421 */ /* 0x000fe20000000100 */
[----:B------:R-:W-:Y:S02]  /*1e50*/  FMNMX R10, |R13|, R10, !PT ;  /* 0x0000000a0d0a7209 */ /* 0x000fe40007800200 */
[----:B------:R-:W-:Y:S01]  /*1e60*/  F2FP.SATFINITE.E4M3.F32.PACK_AB_MERGE_C R13, RZ, R14, RZ ;  /* 0x0000000eff0d723e */ /* 0x000fe200048070ff */
[----:B------:R-:W-:Y:S01]  /*1e70*/  FMUL R0, R0, R53 ;  /* 0x0000003500007220 */ /* 0x000fe20000400000 */
[----:B------:R-:W-:Y:S02]  /*1e80*/  FMNMX R34, |R11|, R10, !PT ;  /* 0x0000000a0b227209 */ /* 0x000fe40007800200 */
[----:B------:R-:W-:Y:S01]  /*1e90*/  F2FP.SATFINITE.E4M3.F32.PACK_AB_MERGE_C R51, RZ, R51, RZ ;  /* 0x00000033ff33723e */ /* 0x000fe200048070ff */
[----:B------:R-:W-:Y:S01]  /*1ea0*/  FFMA R41, R2, R0, R53 ;  /* 0x0000000002297223 */ /* 0x000fe20000000035 */
[----:B------:R-:W-:-:S03]  /*1eb0*/  FMUL R0, R9, R20 ;  /* 0x0000001409007220 */ /* 0x000fc60000400000 */
[----:B------:R-:W-:Y:S01]  /*1ec0*/  @!P0 LEA R32, P1, R56, R17, 0x1 ;  /* 0x0000001138208211 */ /* 0x000fe200078208ff */
[----:B------:R-:W-:Y:S01]  /*1ed0*/  FMUL R41, R4, R41 ;  /* 0x0000002904297220 */ /* 0x000fe20000400000 */
[----:B------:R-:W-:Y:S02]  /*1ee0*/  @!P0 PRMT R47, R6, 0x7604, R43 ;  /* 0x00007604062f8816 */ /* 0x000fe4000000002b */
[C---:B------:R-:W-:Y:S02]  /*1ef0*/  @!P0 LEA.HI.X R33, R56.reuse, R16, R57, 0x1, P1 ;  /* 0x0000001038218211 */ /* 0x040fe400008f0c39 */
[----:B------:R-:W-:-:S03]  /*1f00*/  @!P0 IADD3 R2, P1, R56, R40, RZ ;  /* 0x0000002838028210 */ /* 0x000fc60007f3e0ff */
[----:B------:R0:W-:Y:S01]  /*1f10*/  @!P0 STG.E.U16 desc[UR10][R32.64], R47 ;  /* 0x0000002f20008986 */ /* 0x0001e2000c10150a */
[----:B------:R-:W-:Y:S02]  /*1f20*/  @!P0 IADD3.X R15, R57, R45, RZ, P1, !PT ;  /* 0x0000002d390f8210 */ /* 0x000fe40000ffe4ff */
[----:B------:R-:W-:-:S04]  /*1f30*/  @!P0 LEA R14, P1, R2, R17, 0x1 ;  /* 0x00000011020e8211 */ /* 0x000fc800078208ff */
[----:B------:R-:W-:Y:S01]  /*1f40*/  @!P0 LEA.HI.X R15, R2, R16, R15, 0x1, P1 ;  /* 0x00000010020f8211 */ /* 0x000fe200008f0c0f */
[----:B------:R-:W-:Y:S01]  /*1f50*/  FMUL R2, R41, R20 ;  /* 0x0000001429027220 */ /* 0x000fe20000400000 */
[----:B0-----:R-:W-:Y:S01]  /*1f60*/  F2FP.SATFINITE.E4M3.F32.PACK_AB_MERGE_C R32, RZ, R0, RZ ;  /* 0x00000000ff20723e */ /* 0x001fe200048070ff */
[-C--:B------:R-:W-:Y:S01]  /*1f70*/  FMUL R47, R3, R20.reuse ;  /* 0x00000014032f7220 */ /* 0x080fe20000400000 */
[----:B------:R-:W-:Y:S02]  /*1f80*/  FMUL R0, R5, R20 ;  /* 0x0000001405007220 */ /* 0x000fe40000400000 */
[----:B------:R-:W-:Y:S02]  /*1f90*/  F2FP.SATFINITE.E4M3.F32.PACK_AB_MERGE_C R2, RZ, R2, RZ ;  /* 0x00000002ff02723e */ /* 0x000fe400048070ff */
[----:B------:R-:W-:Y:S02]  /*1fa0*/  @!P0 PRMT R33, R32, 0x7604, R13 ;  /* 0x0000760420218816 */ /* 0x000fe4000000000d */
[----:B------:R-:W-:-:S02]  /*1fb0*/  F2FP.SATFINITE.E4M3.F32.PACK_AB_MERGE_C R47, RZ, R47, RZ ;  /* 0x0000002fff2f723e */ /* 0x000fc400048070ff */
[----:B------:R-:W-:Y:S01]  /*1fc0*/  F2FP.SATFINITE.E4M3.F32.PACK_AB_MERGE_C R0, RZ, R0, RZ ;  /* 0x00000000ff00723e */ /* 0x000fe200048070ff */
[----:B------:R0:W-:Y:S01]  /*1fd0*/  @!P0 STG.E.U16 desc[UR10][R14.64], R33 ;  /* 0x000000210e008986 */ /* 0x0001e2000c10150a */
[----:B------:R-:W-:Y:S05]  /*1fe0*/  @P0 BRA `(.L_x_23128) ;  /* 0x0000000000240947 */ /* 0x000fea0003800000 */
        /* <DEDUP_REMOVED lines=9> */
.L_x_23128:
[----:B------:R-:W-:Y:S05]  /*2080*/  BSYNC B0 ;  /* 0x0000000000007941 */ /* 0x000fea0003800000 */
.L_x_23127:
[----:B------:R-:W-:Y:S04]  /*2090*/  BSSY B0, `(.L_x_23129) ;  /* 0x000000b000007945 */ /* 0x000fe80003800000 */
[----:B------:R-:W-:Y:S05]  /*20a0*/  @P0 BRA `(.L_x_23130) ;  /* 0x0000000000240947 */ /* 0x000fea0003800000 */
[----:B-1----:R-:W-:Y:S01]  /*20b0*/  MOV R11, R57 ;  /* 0x00000039000b7202 */ /* 0x002fe20000000f00 */
        /* <DEDUP_REMOVED lines=8> */
.L_x_23130:
[----:B------:R-:W-:Y:S05]  /*2140*/  BSYNC B0 ;  /* 0x0000000000007941 */ /* 0x000fea0003800000 */
.L_x_23129:
[----:B------:R-:W0:Y:S01]  /*2150*/  S2R R4, SR_TID.X ;  /* 0x0000000000047919 */ /* 0x000e220000002100 */
[----:B------:R-:W-:Y:S02]  /*2160*/  LOP3.LUT R53, R8, 0x1ffffffc, RZ, 0xc0, !PT ;  /* 0x1ffffffc08357812 */ /* 0x000fe400078ec0ff */
[----:B-12---:R-:W-:Y:S02]  /*2170*/  IADD3 R11, R27, 0x2, RZ ;  /* 0x000000021b0b7810 */ /* 0x006fe40007ffe0ff */
[----:B------:R-:W-:Y:S02]  /*2180*/  LOP3.LUT R44, R43, 0xff, RZ, 0xc0, !PT ;  /* 0x000000ff2b2c7812 */ /* 0x000fe400078ec0ff */
[----:B------:R-:W-:Y:S01]  /*2190*/  ISETP.GE.U32.AND P0, PT, R11, R26, PT ;  /* 0x0000001a0b00720c */ /* 0x000fe20003f06070 */
[C---:B------:R-:W-:Y:S01]  /*21a0*/  IMAD.SHL.U32 R11, R40.reuse, 0x4, RZ ;  /* 0x00000004280b7824 */ /* 0x040fe200078e00ff */
[----:B------:R-:W-:Y:S02]  /*21b0*/  LOP3.LUT R13, R13, 0xffff, RZ, 0xc0, !PT ;  /* 0x0000ffff0d0d7812 */ /* 0x000fe400078ec0ff */
[----:B------:R-:W-:-:S02]  /*21c0*/  SHF.L.U64.HI R43, R40, 0x2, R45 ;  /* 0x00000002282b7819 */ /* 0x000fc4000001022d */
[----:B------:R-:W-:Y:S02]  /*21d0*/  PRMT R44, R13, 0x7604, R44 ;  /* 0x000076040d2c7816 */ /* 0x000fe4000000002c */
[----:B------:R-:W-:Y:S02]  /*21e0*/  IADD3 R13, P1, R11, R54, RZ ;  /* 0x000000360b0d7210 */ /* 0x000fe40007f3e0ff */
[----:B------:R-:W-:Y:S02]  /*21f0*/  FMNMX R46, |R9|, R34, !PT ;  /* 0x00000022092e7209 */ /* 0x000fe40007800200 */
[----:B------:R-:W-:Y:S02]  /*2200*/  LOP3.LUT R9, R32, 0xffff, RZ, 0xc0, !PT ;  /* 0x0000ffff20097812 */ /* 0x000fe400078ec0ff */
[----:B------:R-:W-:Y:S02]  /*2210*/  IADD3.X R12, R43, R12, RZ, P1, !PT ;  /* 0x0000000c2b0c7210 */ /* 0x000fe40000ffe4ff */
[----:B------:R-:W-:-:S04]  /*2220*/  LOP3.LUT R34, R6, 0xff, RZ, 0xc0, !PT ;  /* 0x000000ff06227812 */ /* 0x000fc800078ec0ff */
[----:B------:R-:W-:Y:S01]  /*2230*/  PRMT R34, R9, 0x7604, R34 ;  /* 0x0000760409227816 */ /* 0x000fe20000000022 */
[----:B0-----:R-:W-:-:S05]  /*2240*/  IMAD.IADD R15, R4, 0x1, -R53 ;  /* 0x00000001040f7824 */ /* 0x001fca00078e0a35 */
[----:B------:R-:W-:-:S04]  /*2250*/  IADD3 R14, R15, 0x1e, RZ ;  /* 0x0000001e0f0e7810 */ /* 0x000fc80007ffe0ff */
[----:B------:R-:W-:-:S04]  /*2260*/  LOP3.LUT R14, R14, 0x1f, RZ, 0xc0, !PT ;  /* 0x0000001f0e0e7812 */ /* 0x000fc800078ec0ff */
[C---:B------:R-:W-:Y:S02]  /*2270*/  ISETP.LT.U32.AND P0, PT, R14.reuse, R25, !P0 ;  /* 0x000000190e00720c */ /* 0x040fe40004701070 */
[----:B------:R-:W-:-:S05]  /*2280*/  IADD3 R32, P2, R14, R13, RZ ;  /* 0x0000000d0e207210 */ /* 0x000fca0007f5e0ff */
[----:B------:R-:W-:-:S06]  /*2290*/  IMAD.X R33, RZ, RZ, R12, P2 ;  /* 0x000000ffff217224 */ /* 0x000fcc00010e060c */
[----:B------:R-:W-:Y:S01]  /*22a0*/  @P0 IADD3 R6, P1, R32, R11, RZ ;  /* 0x0000000b20060210 */ /* 0x000fe20007f3e0ff */
[----:B------:R-:W-:Y:S01]  /*22b0*/  @P0 IMAD R57, R45, 0x5, RZ ;  /* 0x000000052d390824 */ /* 0x000fe200078e02ff */
[----:B------:R-:W-:Y:S02]  /*22c0*/  @!P0 CS2R R10, SRZ ;  /* 0x00000000000a8805 */ /* 0x000fe4000001ff00 */
[----:B------:R-:W-:Y:S01]  /*22d0*/  @P0 IADD3.X R9, R33, R43, RZ, P1, !PT ;  /* 0x0000002b21090210 */ /* 0x000fe20000ffe4ff */
[----:B------:R-:W-:-:S03]  /*22e0*/  @P0 IMAD.SHL.U32 R42, R6, 0x4, RZ ;  /* 0x00000004062a0824 */ /* 0x000fc600078e00ff */
[----:B------:R-:W-:Y:S02]  /*22f0*/  @P0 SHF.L.U64.HI R6, R6, 0x2, R9 ;  /* 0x0000000206060819 */ /* 0x000fe40000010209 */
[----:B------:R-:W-:Y:S01]  /*2300*/  @P0 IADD3 R54, P1, R42, R24, RZ ;  /* 0x000000182a360210 */ /* 0x000fe20007f3e0ff */
[----:B------:R-:W-:-:S03]  /*2310*/  @P0 IMAD.WIDE.U32 R8, R40, 0x5, R32 ;  /* 0x0000000528080825 */ /* 0x000fc600078e0020 */
[----:B------:R-:W-:Y:S02]  /*2320*/  @P0 IADD3.X R55, R6, R22, RZ, P1, !PT ;  /* 0x0000001606370210 */ /* 0x000fe40000ffe4ff */
[----:B------:R-:W-:Y:S02]  /*2330*/  @P0 IADD3 R42, P1, R42, R23, RZ ;  /* 0x000000172a2a0210 */ /* 0x000fe40007f3e0ff */
[----:B------:R-:W-:Y:S01]  /*2340*/  @P0 IADD3 R9, R57, R9, RZ ;  /* 0x0000000939090210 */ /* 0x000fe20007ffe0ff */
[----:B------:R0:W5:Y:S02]  /*2350*/  @P0 LDG.E R11, desc[UR10][R54.64] ;  /* 0x0000000a360b0981 */ /* 0x000164000c1e1900 */
[----:B------:R-:W-:Y:S01]  /*2360*/  @P0 IMAD.X R43, R6, 0x1, R21, P1 ;  /* 0x00000001062b0824 */ /* 0x000fe200008e0615 */
[C---:B------:R-:W-:Y:S01]  /*2370*/  @P0 SHF.L.U64.HI R6, R8.reuse, 0x2, R9 ;  /* 0x0000000208060819 */ /* 0x040fe20000010209 */
[----:B------:R-:W-:Y:S01]  /*2380*/  @P0 IMAD.SHL.U32 R8, R8, 0x4, RZ ;  /* 0x0000000408080824 */ /* 0x000fe200078e00ff */
[----:B------:R-:W-:-:S02]  /*2390*/  @P0 IADD3 R4, R4, 0x1e, -R53 ;  /* 0x0000001e04040810 */ /* 0x000fc40007ffe835 */
[----:B------:R1:W5:Y:S01]  /*23a0*/  @P0 LDG.E R10, desc[UR10][R42.64] ;  /* 0x0000000a2a0a0981 */ /* 0x000362000c1e1900 */
[----:B------:R-:W-:Y:S01]  /*23b0*/  FMNMX R46, |R7|, R46, !PT ;  /* 0x0000002e072e7209 */ /* 0x000fe20007800200 */
[----:B------:R-:W-:Y:S01]  /*23c0*/  IMAD.U32 R51, R51, 0x10000, RZ ;  /* 0x0001000033337824 */ /* 0x000fe200078e00ff */
[----:B0-----:R-:W-:Y:S02]  /*23d0*/  @P0 IADD3 R54, P1, R8, R24, RZ ;  /* 0x0000001808360210 */ /* 0x001fe40007f3e0ff */
[----:B------:R-:W-:Y:S01]  /*23e0*/  LOP3.LUT R44, R44, 0xffff, RZ, 0xc0, !PT ;  /* 0x0000ffff2c2c7812 */ /* 0x000fe200078ec0ff */
[----:B------:R-:W-:Y:S01]  /*23f0*/  @P0 IMAD.WIDE.U32 R32, R40, 0x6, R32 ;  /* 0x0000000628200825 */ /* 0x000fe200078e0020 */
[----:B------:R-:W-:Y:S02]  /*2400*/  @P0 IADD3.X R55, R6, R22, RZ, P1, !PT ;  /* 0x0000001606370210 */ /* 0x000fe40000ffe4ff */
[----:B------:R-:W-:Y:S01]  /*2410*/  @P0 LOP3.LUT R4, R4, 0x1f, RZ, 0xc0, !PT ;  /* 0x0000001f04040812 */ /* 0x000fe200078ec0ff */
[----:B------:R-:W-:Y:S01]  /*2420*/  @!P0 IMAD.MOV.U32 R9, RZ, RZ, RZ ;  /* 0x000000ffff098224 */ /* 0x000fe200078e00ff */
[----:B-1----:R-:W-:-:S04]  /*2430*/  @P0 IADD3 R42, P1, R8, R23, RZ ;  /* 0x00000017082a0210 */ /* 0x002fc80007f3e0ff */
[----:B------:R-:W-:Y:S01]  /*2440*/  @P0 IADD3.X R43, R6, R21, RZ, P1, !PT ;  /* 0x00000015062b0210 */ /* 0x000fe20000ffe4ff */
[----:B------:R-:W-:Y:S01]  /*2450*/  @P0 IMAD R53, R45, 0x7, RZ ;  /* 0x000000072d350824 */ /* 0x000fe200078e02ff */
[----:B------:R-:W-:Y:S01]  /*2460*/  @P0 IADD3 R6, P1, R4, R13, RZ ;  /* 0x0000000d04060210 */ /* 0x000fe20007f3e0ff */
[----:B------:R-:W5:Y:S01]  /*2470*/  @P0 LDG.E R9, desc[UR10][R54.64] ;  /* 0x0000000a36090981 */ /* 0x000f62000c1e1900 */
[----:B------:R-:W-:Y:S02]  /*2480*/  @!P0 IMAD.MOV.U32 R8, RZ, RZ, RZ ;  /* 0x000000ffff088224 */ /* 0x000fe400078e00ff */
[----:B------:R-:W-:Y:S02]  /*2490*/  @P0 IADD3.X R7, RZ, R12, RZ, P1, !PT ;  /* 0x0000000cff070210 */ /* 0x000fe40000ffe4ff */
[----:B------:R-:W-:Y:S02]  /*24a0*/  LOP3.LUT R44, R44, 0xff0000, R51, 0xf8, !PT ;  /* 0x00ff00002c2c7812 */ /* 0x000fe400078ef833 */
[----:B------:R0:W5:Y:S01]  /*24b0*/  @P0 LDG.E R8, desc[UR10][R42.64] ;  /* 0x0000000a2a080981 */ /* 0x000162000c1e1900 */
[----:B------:R-:W-:-:S04]  /*24c0*/  @P0 IMAD.WIDE.U32 R6, R40, 0x7, R6 ;  /* 0x0000000728060825 */ /* 0x000fc800078e0006 */
[----:B------:R-:W-:Y:S01]  /*24d0*/  @P0 IMAD.IADD R7, R53, 0x1, R7 ;  /* 0x0000000135070824 */ /* 0x000fe200078e0207 */
[----:B------:R-:W-:Y:S01]  /*24e0*/  @P0 SHF.L.U32 R48, R6, 0x2, RZ ;  /* 0x0000000206300819 */ /* 0x000fe200000006ff */
[----:B------:R-:W-:-:S03]  /*24f0*/  @P0 IMAD R51, R45, 0x6, RZ ;  /* 0x000000062d330824 */ /* 0x000fc600078e02ff */
[----:B------:R-:W-:Y:S01]  /*2500*/  @P0 SHF.L.U64.HI R4, R6, 0x2, R7 ;  /* 0x0000000206040819 */ /* 0x000fe20000010207 */
[----:B------:R-:W-:Y:S01]  /*2510*/  @P0 IMAD.IADD R51, R51, 0x1, R33 ;  /* 0x0000000133330824 */ /* 0x000fe200078e0221 */
[----:B0-----:R-:W-:Y:S02]  /*2520*/  @P0 IADD3 R42, P1, R48, R23, RZ ;  /* 0x00000017302a0210 */ /* 0x001fe40007f3e0ff */
[----:B------:R-:W-:Y:S02]  /*2530*/  @!P0 CS2R R6, SRZ ;  /* 0x0000000000068805 */ /* 0x000fe4000001ff00 */
[----:B------:R-:W-:Y:S02]  /*2540*/  @P0 SHF.L.U32 R33, R32, 0x2, RZ ;  /* 0x0000000220210819 */ /* 0x000fe400000006ff */
[----:B------:R-:W-:Y:S02]  /*2550*/  @P0 IADD3.X R43, R4, R21, RZ, P1, !PT ;  /* 0x00000015042b0210 */ /* 0x000fe40000ffe4ff */
[----:B------:R-:W-:-:S02]  /*2560*/  @P0 SHF.L.U64.HI R32, R32, 0x2, R51 ;  /* 0x0000000220200819 */ /* 0x000fc40000010233 */
[----:B------:R-:W-:Y:S01]  /*2570*/  @P0 IADD3 R54, P1, R33, R24, RZ ;  /* 0x0000001821360210 */ /* 0x000fe20007f3e0ff */
[----:B------:R0:W5:Y:S01]  /*2580*/  @P0 LDG.E R7, desc[UR10][R42.64] ;  /* 0x0000000a2a070981 */ /* 0x000162000c1e1900 */
[----:B------:R-:W-:Y:S01]  /*2590*/  FMNMX R56, |R5|, R46, !PT ;  /* 0x0000002e05387209 */ /* 0x000fe20007800200 */
[----:B------:R-:W-:Y:S02]  /*25a0*/  HFMA2.MMA R51, -RZ, RZ, 0.96630859375, -0.0022525787353515625 ;  /* 0x3bbb989dff337435 */ /* 0x000fe400000001ff */
[----:B------:R-:W-:Y:S02]  /*25b0*/  @P0 IMAD.X R55, R32, 0x1, R22, P1 ;  /* 0x0000000120370824 */ /* 0x000fe400008e0616 */
[----:B------:R-:W-:-:S03]  /*25c0*/  HADD2.F32 R46, -RZ, R50.H0_H0 ;  /* 0x20000032ff2e7230 */ /* 0x000fc60000004100 */
[----:B------:R1:W5:Y:S01]  /*25d0*/  @P0 LDG.E R6, desc[UR10][R54.64] ;  /* 0x0000000a36060981 */ /* 0x000362000c1e1900 */
[----:B0-----:R-:W-:Y:S01]  /*25e0*/  @P0 IADD3 R42, P1, R33, R23, RZ ;  /* 0x00000017212a0210 */ /* 0x001fe20007f3e0ff */
[----:B------:R-:W-:-:S03]  /*25f0*/  @!P0 IMAD.MOV.U32 R5, RZ, RZ, RZ ;  /* 0x000000ffff058224 */ /* 0x000fc600078e00ff */
[----:B------:R-:W-:Y:S02]  /*2600*/  @P0 IADD3.X R43, R32, R21, RZ, P1, !PT ;  /* 0x00000015202b0210 */ /* 0x000fe40000ffe4ff */
[----:B------:R-:W-:Y:S01]  /*2610*/  @P0 IADD3 R32, P1, R48, R24, RZ ;  /* 0x0000001830200210 */ /* 0x000fe20007f3e0ff */
[----:B------:R-:W-:Y:S01]  /*2620*/  FMUL R48, R46, -1.7020000219345092773 ;  /* 0xbfd9db232e307820 */ /* 0x000fe20000400000 */
[----:B-1----:R-:W-:Y:S01]  /*2630*/  IMAD.MOV.U32 R54, RZ, RZ, 0x437c0000 ;  /* 0x437c0000ff367424 */ /* 0x002fe200078e00ff */
[----:B------:R0:W5:Y:S02]  /*2640*/  @P0 LDG.E R5, desc[UR10][R42.64] ;  /* 0x0000000a2a050981 */ /* 0x000164000c1e1900 */
[----:B------:R-:W-:Y:S01]  /*2650*/  FFMA.SAT R51, R48, R51, 0.5 ;  /* 0x3f00000030337423 */ /* 0x000fe20000002033 */
[----:B------:R-:W-:Y:S01]  /*2660*/  @P0 IADD3.X R33, R4, R22, RZ, P1, !PT ;  /* 0x0000001604210210 */ /* 0x000fe20000ffe4ff */
[----:B------:R-:W-:Y:S02]  /*2670*/  @!P0 IMAD.MOV.U32 R4, RZ, RZ, RZ ;  /* 0x000000ffff048224 */ /* 0x000fe400078e00ff */
[----:B------:R-:W-:Y:S01]  /*2680*/  FFMA.RM R51, R51, R54, 12582913 ;  /* 0x4b40000133337423 */ /* 0x000fe20000004036 */
[----:B------:R-:W-:-:S03]  /*2690*/  IMAD.U32 R0, R0, 0x10000, RZ ;  /* 0x0001000000007824 */ /* 0x000fc600078e00ff */
[----:B------:R1:W5:Y:S01]  /*26a0*/  @P0 LDG.E R4, desc[UR10][R32.64] ;  /* 0x0000000a20040981 */ /* 0x000362000c1e1900 */
[C---:B0-----:R-:W-:Y:S01]  /*26b0*/  FADD R43, R51.reuse, -12583039 ;  /* 0xcb40007f332b7421 */ /* 0x041fe20000000000 */
[----:B------:R-:W-:Y:S01]  /*26c0*/  SHF.L.U32 R42, R51, 0x17, RZ ;  /* 0x00000017332a7819 */ /* 0x000fe200000006ff */
[----:B------:R-:W-:Y:S01]  /*26d0*/  BSSY B1, `(.L_x_23131) ;  /* 0x000001e000017945 */ /* 0x000fe20003800000 */
[----:B------:R-:W-:Y:S01]  /*26e0*/  LOP3.LUT R2, R2, 0xffff, RZ, 0xc0, !PT ;  /* 0x0000ffff02027812 */ /* 0x000fe200078ec0ff */
[----:B------:R-:W-:-:S04]  /*26f0*/  FFMA R43, R48, 1.4426950216293334961, -R43 ;  /* 0x3fb8aa3b302b7823 */ /* 0x000fc8000000082b */
[----:B------:R-:W-:Y:S01]  /*2700*/  FFMA R43, R48, 1.925963033500011079e-08, R43 ;  /* 0x32a57060302b7823 */ /* 0x000fe2000000002b */
[----:B-1----:R-:W-:Y:S01]  /*2710*/  LOP3.LUT R33, R34, 0xffff, RZ, 0xc0, !PT ;  /* 0x0000ffff22217812 */ /* 0x002fe200078ec0ff */
[----:B------:R-:W-:Y:S01]  /*2720*/  VIADD R32, R18, 0xffffffff ;  /* 0xffffffff12207836 */ /* 0x000fe20000000000 */
[----:B------:R-:W-:Y:S02]  /*2730*/  FMNMX R34, |R3|, R56, !PT ;  /* 0x0000003803227209 */ /* 0x000fe40007800200 */
[----:B------:R-:W-:Y:S01]  /*2740*/  LOP3.LUT R33, R33, 0xff0000, R0, 0xf8, !PT ;  /* 0x00ff000021217812 */ /* 0x000fe200078ef800 */
[----:B------:R-:W0:Y:S01]  /*2750*/  MUFU.EX2 R43, R43 ;  /* 0x0000002b002b7308 */ /* 0x000e220000000800 */
[----:B------:R-:W-:Y:S02]  /*2760*/  LOP3.LUT R3, R47, 0xffff, RZ, 0xc0, !PT ;  /* 0x0000ffff2f037812 */ /* 0x000fe400078ec0ff */
[----:B------:R-:W-:Y:S01]  /*2770*/  LEA R2, R2, R33, 0x18 ;  /* 0x0000002102027211 */ /* 0x000fe200078ec0ff */
[----:B------:R-:W-:Y:S01]  /*2780*/  FMUL R33, R46, 1.7020000219345092773 ;  /* 0x3fd9db232e217820 */ /* 0x000fe20000400000 */
[----:B------:R-:W-:Y:S01]  /*2790*/  FMNMX R34, |R41|, R34, !PT ;  /* 0x0000002229227209 */ /* 0x000fe20007800200 */
[----:B------:R-:W-:Y:S01]  /*27a0*/  IMAD R3, R3, 0x1000000, R44 ;  /* 0x0100000003037824 */ /* 0x000fe200078e022c */
[----:B------:R-:W-:Y:S01]  /*27b0*/  LOP3.LUT R32, R32, 0x1f, RZ, 0xc0, !PT ;  /* 0x0000001f20207812 */ /* 0x000fe200078ec0ff */
[----:B------:R-:W-:-:S02]  /*27c0*/  HADD2.F32 R41, -RZ, R52.H0_H0 ;  /* 0x20000034ff297230 */ /* 0x000fc40000004100 */
[----:B0-----:R-:W-:Y:S01]  /*27d0*/  FFMA R42, R42, R43, 1 ;  /* 0x3f8000002a2a7423 */ /* 0x001fe2000000002b */
[----:B------:R-:W-:-:S04]  /*27e0*/  IADD3 R43, R27, 0x1, RZ ;  /* 0x000000011b2b7810 */ /* 0x000fc80007ffe0ff */
[----:B------:R-:W-:-:S04]  /*27f0*/  IADD3 R0, R42, 0x1800000, RZ ;  /* 0x018000002a007810 */ /* 0x000fc80007ffe0ff */
[----:B------:R-:W-:-:S04]  /*2800*/  LOP3.LUT R0, R0, 0x7f800000, RZ, 0xc0, !PT ;  /* 0x7f80000000007812 */ /* 0x000fc800078ec0ff */
[----:B------:R-:W-:-:S13]  /*2810*/  ISETP.GT.U32.AND P0, PT, R0, 0x1ffffff, PT ;  /* 0x01ffffff0000780c */ /* 0x000fda0003f04070 */
[----:B------:R-:W-:Y:S05]  /*2820*/  @P0 BRA `(.L_x_23132) ;  /* 0x0000000000100947 */ /* 0x000fea0003800000 */
[----:B------:R-:W-:Y:S01]  /*2830*/  IMAD.MOV.U32 R0, RZ, RZ, R42 ;  /* 0x000000ffff007224 */ /* 0x000fe200078e002a */
[----:B------:R-:W-:-:S07]  /*2840*/  MOV R42, 0x2860 ;  /* 0x00002860002a7802 */ /* 0x000fce0000000f00 */
[----:B-----5:R-:W-:Y:S05]  /*2850*/  CALL.REL.NOINC `($__internal_521_$__cuda_sm20_rcp_rn_f32_slowpath) ;  /* 0x0000006000107944 */ /* 0x020fea0003c00000 */
[----:B------:R-:W-:Y:S05]  /*2860*/  BRA `(.L_x_23133) ;  /* 0x0000000000107947 */ /* 0x000fea0003800000 */
.L_x_23132:
[----:B------:R-:W0:Y:S02]  /*2870*/  MUFU.RCP R53, R42 ;  /* 0x0000002a00357308 */ /* 0x000e240000001000 */
[----:B0-----:R-:W-:-:S04]  /*2880*/  FFMA R0, R42, R53, -1 ;  /* 0xbf8000002a007423 */ /* 0x001fc80000000035 */
[----:B------:R-:W-:-:S04]  /*2890*/  FADD.FTZ R0, -R0, -RZ ;  /* 0x800000ff00007221 */ /* 0x000fc80000010100 */
[----:B------:R-:W-:-:S07]  /*28a0*/  FFMA R53, R53, R0, R53 ;  /* 0x0000000035357223 */ /* 0x000fce0000000035 */
.L_x_23133:
[----:B------:R-:W-:Y:S05]  /*28b0*/  BSYNC B1 ;  /* 0x0000000000017941 */ /* 0x000fea0003800000 */
.L_x_23131:
        /* <DEDUP_REMOVED lines=25> */
[----:B-----5:R-:W-:Y:S05]  /*2a50*/  CALL.REL.NOINC `($__internal_521_$__cuda_sm20_rcp_rn_f32_slowpath) ;  /* 0x0000005c00907944 */ /* 0x020fea0003c00000 */
[----:B------:R-:W-:Y:S05]  /*2a60*/  BRA `(.L_x_23136) ;  /* 0x0000000000107947 */ /* 0x000fea0003800000 */
.L_x_23135:
[----:B------:R-:W0:Y:S02]  /*2a70*/  MUFU.RCP R53, R42 ;  /* 0x0000002a00357308 */ /* 0x000e240000001000 */
[----:B0-----:R-:W-:-:S04]  /*2a80*/  FFMA R0, R42, R53, -1 ;  /* 0xbf8000002a007423 */ /* 0x001fc80000000035 */
[----:B------:R-:W-:-:S04]  /*2a90*/  FADD.FTZ R0, -R0, -RZ ;  /* 0x800000ff00007221 */ /* 0x000fc80000010100 */
[----:B------:R-:W-:-:S07]  /*2aa0*/  FFMA R53, R53, R0, R53 ;  /* 0x0000000035357223 */ /* 0x000fce0000000035 */
.L_x_23136:
[----:B------:R-:W-:Y:S05]  /*2ab0*/  BSYNC B1 ;  /* 0x0000000000017941 */ /* 0x000fea0003800000 */
.L_x_23134:
        /* <DEDUP_REMOVED lines=27> */
.L_x_23138:
[----:B------:R-:W0:Y:S02]  /*2c70*/  MUFU.RCP R53, R44 ;  /* 0x0000002c00357308 */ /* 0x000e240000001000 */
[----:B0-----:R-:W-:-:S04]  /*2c80*/  FFMA R0, R44, R53, -1 ;  /* 0xbf8000002c007423 */ /* 0x001fc80000000035 */
[----:B------:R-:W-:-:S04]  /*2c90*/  FADD.FTZ R0, -R0, -RZ ;  /* 0x800000ff00007221 */ /* 0x000fc80000010100 */
[----:B------:R-:W-:-:S07]  /*2ca0*/  FFMA R53, R53, R0, R53 ;  /* 0x0000000035357223 */ /* 0x000fce0000000035 */
.L_x_23139:
[----:B------:R-:W-:Y:S05]  /*2cb0*/  BSYNC B1 ;  /* 0x0000000000017941 */ /* 0x000fea0003800000 */
.L_x_23137:
[----:B------:R-:W-:Y:S01]  /*2cc0*/  HADD2.F32 R0, -RZ, R49.H1_H1 ;  /* 0x30000031ff007230 */ /* 0x000fe20000004100 */
[----:B------:R-:W-:Y:S01]  /*2cd0*/  MOV R47, 0x3bbb989d ;  /* 0x3bbb989d002f7802 */ /* 0x000fe20000000f00 */
        /* <DEDUP_REMOVED lines=25> */
.L_x_23141:
[----:B------:R-:W0:Y:S02]  /*2e70*/  MUFU.RCP R53, R44 ;  /* 0x0000002c00357308 */ /* 0x000e240000001000 */
[----:B0-----:R-:W-:-:S04]  /*2e80*/  FFMA R0, R44, R53, -1 ;  /* 0xbf8000002c007423 */ /* 0x001fc80000000035 */
[----:B------:R-:W-:-:S04]  /*2e90*/  FADD.FTZ R0, -R0, -RZ ;  /* 0x800000ff00007221 */ /* 0x000fc80000010100 */
[----:B------:R-:W-:-:S07]  /*2ea0*/  FFMA R53, R53, R0, R53 ;  /* 0x0000000035357223 */ /* 0x000fce0000000035 */
.L_x_23142:
[----:B------:R-:W-:Y:S05]  /*2eb0*/  BSYNC B1 ;  /* 0x0000000000017941 */ /* 0x000fea0003800000 */
.L_x_23140:
        /* <DEDUP_REMOVED lines=27> */
.L_x_23144:
[----:B------:R-:W0:Y:S02]  /*3070*/  MUFU.RCP R53, R44 ;  /* 0x0000002c00357308 */ /* 0x000e240000001000 */
[----:B0-----:R-:W-:-:S04]  /*3080*/  FFMA R0, R44, R53, -1 ;  /* 0xbf8000002c007423 */ /* 0x001fc80000000035 */
[----:B------:R-:W-:-:S04]  /*3090*/  FADD.FTZ R0, -R0, -RZ ;  /* 0x800000ff00007221 */ /* 0x000fc80000010100 */
[----:B------:R-:W-:-:S07]  /*30a0*/  FFMA R53, R53, R0, R53 ;  /* 0x0000000035357223 */ /* 0x000fce0000000035 */
.L_x_23145:
[----:B------:R-:W-:Y:S05]  /*30b0*/  BSYNC B1 ;  /* 0x0000000000017941 */ /* 0x000fea0003800000 */
.L_x_23143:
        /* <DEDUP_REMOVED lines=23> */
[----:B------:R-:W-:Y:S02]  /*3230*/  MOV R0, R46 ;  /* 0x0000002e00007202 */ /* 0x000fe40000000f00 */
[----:B------:R-:W-:-:S07]  /*3240*/  MOV R42, 0x3260 ;  /* 0x00003260002a7802 */ /* 0x000fce0000000f00 */
[----:B-----5:R-:W-:Y:S05]  /*3250*/  CALL.REL.NOINC `($__internal_521_$__cuda_sm20_rcp_rn_f32_slowpath) ;  /* 0x0000005400907944 */ /* 0x020fea0003c00000 */
[----:B------:R-:W-:Y:S05]  /*3260*/  BRA `(.L_x_23148) ;  /* 0x0000000000107947 */ /* 0x000fea0003800000 */
.L_x_23147:
[----:B------:R-:W0:Y:S02]  /*3270*/  MUFU.RCP R53, R46 ;  /* 0x0000002e00357308 */ /* 0x000e240000001000 */
[----:B0-----:R-:W-:-:S04]  /*3280*/  FFMA R0, R46, R53, -1 ;  /* 0xbf8000002e007423 */ /* 0x001fc80000000035 */
[----:B------:R-:W-:-:S04]  /*3290*/  FADD.FTZ R0, -R0, -RZ ;  /* 0x800000ff00007221 */ /* 0x000fc80000010100 */
[----:B------:R-:W-:-:S07]  /*32a0*/  FFMA R53, R53, R0, R53 ;  /* 0x0000000035357223 */ /* 0x000fce0000000035 */
.L_x_23148:
[----:B------:R-:W-:Y:S05]  /*32b0*/  BSYNC B1 ;  /* 0x0000000000017941 */ /* 0x000fea0003800000 */
.L_x_23146:
        /* <DEDUP_REMOVED lines=27> */
.L_x_23150:
[----:B------:R-:W0:Y:S02]  /*3470*/  MUFU.RCP R53, R44 ;  /* 0x0000002c00357308 */ /* 0x000e240000001000 */
[----:B0-----:R-:W-:-:S04]  /*3480*/  FFMA R0, R44, R53, -1 ;  /* 0xbf8000002c007423 */ /* 0x001fc80000000035 */
[----:B------:R-:W-:-:S04]  /*3490*/  FADD.FTZ R0, -R0, -RZ ;  /* 0x800000ff00007221 */ /* 0x000fc80000010100 */
[----:B------:R-:W-:-:S07]  /*34a0*/  FFMA R53, R53, R0, R53 ;  /* 0x0000000035357223 */ /* 0x000fce0000000035 */
.L_x_23151:
[----:B------:R-:W-:Y:S05]  /*34b0*/  BSYNC B1 ;  /* 0x0000000000017941 */ /* 0x000fea0003800000 */
.L_x_23149:
        /* <DEDUP_REMOVED lines=26> */
[----:B------:R-:W-:Y:S01]  /*3660*/  IMAD.MOV.U32 R47, RZ, RZ, R53 ;  /* 0x000000ffff2f7224 */ /* 0x000fe200078e0035 */
[----:B------:R-:W-:Y:S06]  /*3670*/  BRA `(.L_x_23154) ;  /* 0x0000000000107947 */ /* 0x000fec0003800000 */
.L_x_23153:
[----:B------:R-:W0:Y:S02]  /*3680*/  MUFU.RCP R47, R42 ;  /* 0x0000002a002f7308 */ /* 0x000e240000001000 */
[----:B0-----:R-:W-:-:S04]  /*3690*/  FFMA R0, R42, R47, -1 ;  /* 0xbf8000002a007423 */ /* 0x001fc8000000002f */
[----:B------:R-:W-:-:S04]  /*36a0*/  FADD.FTZ R0, -R0, -RZ ;  /* 0x800000ff00007221 */ /* 0x000fc80000010100 */
[----:B------:R-:W-:-:S07]  /*36b0*/  FFMA R47, R47, R0, R47 ;  /* 0x000000002f2f7223 */ /* 0x000fce000000002f */
.L_x_23154:
[----:B------:R-:W-:Y:S05]  /*36c0*/  BSYNC B1 ;  /* 0x0000000000017941 */ /* 0x000fea0003800000 */
.L_x_23152:
[----:B------:R-:W-:Y:S01]  /*36d0*/  ISETP.GE.U32.AND P0, PT, R43, R26, PT ;  /* 0x0000001a2b00720c */ /* 0x000fe20003f06070 */
[-C--:B------:R-:W-:Y:S01]  /*36e0*/  FMUL R53, R41, R20.reuse ;  /* 0x0000001429357220 */ /* 0x080fe20000400000 */
[-C--:B------:R-:W-:Y:S01]  /*36f0*/  FMUL R44, R33, R20.reuse ;  /* 0x00000014212c7220 */ /* 0x080fe20000400000 */
[----:B------:R-:W-:Y:S01]  /*3700*/  FMUL R57, R49, R20 ;  /* 0x0000001431397220 */ /* 0x000fe20000400000 */
[----:B------:R-:W-:Y:S01]  /*3710*/  ISETP.GE.U32.OR P0, PT, R32, R25, P0 ;  /* 0x000000192000720c */ /* 0x000fe20000706470 */
[----:B------:R-:W-:Y:S01]  /*3720*/  BSSY B0, `(.L_x_23155) ;  /* 0x0000028000007945 */ /* 0x000fe20003800000 */
[----:B------:R-:W-:Y:S02]  /*3730*/  F2FP.SATFINITE.E4M3.F32.PACK_AB_MERGE_C R53, RZ, R53, RZ ;  /* 0x00000035ff35723e */ /* 0x000fe400048070ff */
[----:B------:R-:W-:Y:S02]  /*3740*/  F2FP.SATFINITE.E4M3.F32.PACK_AB_MERGE_C R44, RZ, R44, RZ ;  /* 0x0000002cff2c723e */ /* 0x000fe400048070ff */
[----:B------:R-:W-:-:S02]  /*3750*/  FMNMX R34, R34, |R41|, !PT ;  /* 0x4000002922227209 */ /* 0x000fc40007800000 */
[----:B------:R-:W-:Y:S02]  /*3760*/  F2FP.SATFINITE.E4M3.F32.PACK_AB_MERGE_C R57, RZ, R57, RZ ;  /* 0x00000039ff39723e */ /* 0x000fe400048070ff */
[----:B------:R-:W-:-:S03]  /*3770*/  FMNMX R34, |R33|, R34, !PT ;  /* 0x0000002221227209 */ /* 0x000fc60007800200 */
[----:B------:R-:W-:Y:S02]  /*3780*/  @!P0 IADD3 R0, P1, R32, R13, RZ ;  /* 0x0000000d20008210 */ /* 0x000fe40007f3e0ff */
[----:B------:R-:W-:Y:S02]  /*3790*/  @!P0 PRMT R51, R44, 0x7604, R53 ;  /* 0x000076042c338816 */ /* 0x000fe40000000035 */
[----:B------:R-:W-:Y:S02]  /*37a0*/  @!P0 IADD3.X R43, RZ, R12, RZ, P1, !PT ;  /* 0x0000000cff2b8210 */ /* 0x000fe40000ffe4ff */
[C---:B------:R-:W-:Y:S02]  /*37b0*/  @!P0 LEA R42, P1, R0.reuse, R17, 0x1 ;  /* 0x00000011002a8211 */ /* 0x040fe400078208ff */
[----:B------:R-:W-:Y:S01]  /*37c0*/  FMNMX R34, |R49|, R34, !PT ;  /* 0x0000002231227209 */ /* 0x000fe20007800200 */
[----:B------:R-:W-:Y:S01]  /*37d0*/  FMUL R49, R55, R20 ;  /* 0x0000001437317220 */ /* 0x000fe20000400000 */
[----:B------:R-:W-:Y:S01]  /*37e0*/  @!P0 LEA.HI.X R43, R0, R16, R43, 0x1, P1 ;  /* 0x00000010002b8211 */ /* 0x000fe200008f0c2b */
[----:B------:R-:W-:-:S04]  /*37f0*/  FADD R0, -R47, 1 ;  /* 0x3f8000002f007421 */ /* 0x000fc80000000100 */
[----:B------:R-:W-:Y:S01]  /*3800*/  FMUL R0, R0, R47 ;  /* 0x0000002f00007220 */ /* 0x000fe20000400000 */
[----:B------:R0:W-:Y:S03]  /*3810*/  @!P0 STG.E.U16 desc[UR10][R42.64], R51 ;  /* 0x000000332a008986 */ /* 0x0001e6000c10150a */
[----:B------:R-:W-:Y:S01]  /*3820*/  FFMA R47, R36, R0, R47 ;  /* 0x00000000242f7223 */ /* 0x000fe2000000002f */
[----:B------:R-:W-:Y:S01]  /*3830*/  @!P0 IADD3 R0, P1, P2, R40, R13, R32 ;  /* 0x0000000d28008210 */ /* 0x000fe20007a3e020 */
[----:B------:R-:W-:Y:S02]  /*3840*/  FMUL R36, R35, R20 ;  /* 0x0000001423247220 */ /* 0x000fe40000400000 */
[----:B------:R-:W-:Y:S01]  /*3850*/  FMUL R47, R38, R47 ;  /* 0x0000002f262f7220 */ /* 0x000fe20000400000 */
[----:B------:R-:W-:Y:S02]  /*3860*/  @!P0 IADD3.X R41, R45, R12, RZ, P1, P2 ;  /* 0x0000000c2d298210 */ /* 0x000fe40000fe44ff */
[----:B------:R-:W-:-:S02]  /*3870*/  F2FP.SATFINITE.E4M3.F32.PACK_AB_MERGE_C R36, RZ, R36, RZ ;  /* 0x00000024ff24723e */ /* 0x000fc400048070ff */
[----:B0-----:R-:W-:Y:S01]  /*3880*/  @!P0 LEA R42, P1, R0, R17, 0x1 ;  /* 0x00000011002a8211 */ /* 0x001fe200078208ff */
[----:B------:R-:W-:-:S03]  /*3890*/  FMUL R51, R37, R20 ;  /* 0x0000001425337220 */ /* 0x000fc60000400000 */
[----:B------:R-:W-:Y:S01]  /*38a0*/  @!P0 LEA.HI.X R43, R0, R16, R41, 0x1, P1 ;  /* 0x00000010002b8211 */ /* 0x000fe200008f0c29 */
[----:B------:R-:W-:Y:S01]  /*38b0*/  FMUL R0, R39, R20 ;  /* 0x0000001427007220 */ /* 0x000fe20000400000 */
[----:B------:R-:W-:Y:S02]  /*38c0*/  @!P0 PRMT R41, R36, 0x7604, R57 ;  /* 0x0000760424298816 */ /* 0x000fe40000000039 */
[----:B------:R-:W-:Y:S02]  /*38d0*/  F2FP.SATFINITE.E4M3.F32.PACK_AB_MERGE_C R51, RZ, R51, RZ ;  /* 0x00000033ff33723e */ /* 0x000fe400048070ff */
[----:B------:R-:W-:Y:S01]  /*38e0*/  F2FP.SATFINITE.E4M3.F32.PACK_AB_MERGE_C R38, RZ, R0, RZ ;  /* 0x00000000ff26723e */ /* 0x000fe200048070ff */
[----:B------:R0:W-:Y:S01]  /*38f0*/  @!P0 STG.E.U16 desc[UR10][R42.64], R41 ;  /* 0x000000292a008986 */ /* 0x0001e2000c10150a */
[----:B------:R-:W-:Y:S05]  /*3900*/  @P0 BRA `(.L_x_23156) ;  /* 0x0000000000240947 */ /* 0x000fea0003800000 */
[----:B------:R-:W-:Y:S02]  /*3910*/  ULDC.64 UR4, c[0x0][0x258] ;  /* 0x0000960000047ab9 */ /* 0x000fe40000000a00 */
[----:B------:R-:W-:Y:S02]  /*3920*/  ULOP3.LUT UR4, UR4, 0xfffffffe, URZ, 0xc0, !UPT ;  /* 0xfffffffe04047892 */ /* 0x000fe4000f8ec03f */
[----:B------:R-:W-:-:S04]  /*3930*/  ULOP3.LUT UR5, UR5, 0x7fffffff, URZ, 0xc0, !UPT ;  /* 0x7fffffff05057892 */ /* 0x000fc8000f8ec03f */
[----:B------:R-:W-:-:S04]  /*3940*/  IADD3 R0, P1, P2, R13, UR4, R32 ;  /* 0x000000040d007c10 */ /* 0x000fc8000fa3e020 */
[----:B------:R-:W-:Y:S02]  /*3950*/  IADD3.X R33, R12, UR5, RZ, P1, P2 ;  /* 0x000000050c217c10 */ /* 0x000fe40008fe44ff */
[----:B0-----:R-:W-:-:S04]  /*3960*/  LEA R42, P1, R0, R17, 0x1 ;  /* 0x00000011002a7211 */ /* 0x001fc800078208ff */
[----:B------:R-:W-:Y:S02]  /*3970*/  LEA.HI.X R43, R0, R16, R33, 0x1, P1 ;  /* 0x00000010002b7211 */ /* 0x000fe400008f0c21 */
[----:B------:R-:W-:-:S05]  /*3980*/  PRMT R33, R38, 0x7604, R51 ;  /* 0x0000760426217816 */ /* 0x000fca0000000033 */
[----:B------:R1:W-:Y:S02]  /*3990*/  STG.E.U16 desc[UR10][R42.64], R33 ;  /* 0x000000212a007986 */ /* 0x0003e4000c10150a */
.L_x_23156:
[----:B------:R-:W-:Y:S05]  /*39a0*/  BSYNC B0 ;  /* 0x0000000000007941 */ /* 0x000fea0003800000 */
.L_x_23155:
[----:B------:R-:W-:Y:S01]  /*39b0*/  FMUL R0, R47, R20 ;  /* 0x000000142f007220 */ /* 0x000fe20000400000 */
        /* <DEDUP_REMOVED lines=9> */
[----:B------:R-:W-:-:S04]  /*3a50*/  LEA R40, P0, R32, R17, 0x1 ;  /* 0x0000001120287211 */ /* 0x000fc800078008ff */
[----:B0-----:R-:W-:Y:S02]  /*3a60*/  LEA.HI.X R41, R32, R16, R33, 0x1, P0 ;  /* 0x0000001020297211 */ /* 0x001fe400000f0c21 */
[----:B------:R-:W-:-:S05]  /*3a70*/  PRMT R33, R0, 0x7604, R49 ;  /* 0x0000760400217816 */ /* 0x000fca0000000031 */
[----:B------:R2:W-:Y:S02]  /*3a80*/  STG.E.U16 desc[UR10][R40.64], R33 ;  /* 0x0000002128007986 */ /* 0x0005e4000c10150a */
.L_x_23158:
[----:B------:R-:W-:Y:S05]  /*3a90*/  BSYNC B0 ;  /* 0x0000000000007941 */ /* 0x000fea0003800000 */
.L_x_23157:
[----:B-12---:R-:W1:Y:S01]  /*3aa0*/  LDC.64 R32, c[0x0][0x258] ;  /* 0x00009600ff207b82 */ /* 0x006e620000000a00 */
[----:B0-----:R-:W-:Y:S01]  /*3ab0*/  VIADD R41, R27, 0x3 ;  /* 0x000000031b297836 */ /* 0x001fe20000000000 */
        /* <DEDUP_REMOVED lines=39> */
[----:B------:R-:W-:Y:S01]  /*3d30*/  FMNMX R48, |R37|, R48, !PT ;  /* 0x0000003025307209 */ /* 0x000fe20007800200 */
[C---:B------:R-:W-:Y:S01]  /*3d40*/  @P0 IMAD.X R57, R43.reuse, 0x1, R22, P1 ;  /* 0x000000012b390824 */ /* 0x040fe200008e0616 */
[----:B------:R-:W-:Y:S01]  /*3d50*/  @P0 IADD3 R44, P1, R42, R23, RZ ;  /* 0x000000172a2c0210 */ /* 0x000fe20007f3e0ff */
[----:B------:R-:W-:Y:S01]  /*3d60*/  @P0 IMAD.MOV.U32 R42, RZ, RZ, R40 ;  /* 0x000000ffff2a0224 */ /* 0x000fe200078e0028 */
[----:B------:R-:W-:Y:S02]  /*3d70*/  PRMT R35, R36, 0x7604, R35 ;  /* 0x0000760424237816 */ /* 0x000fe40000000023 */
[----:B------:R-:W-:Y:S02]  /*3d80*/  @!P0 CS2R R36, SRZ ;  /* 0x0000000000248805 */ /* 0x000fe4000001ff00 */
[----:B------:R-:W-:-:S02]  /*3d90*/  @P0 IADD3.X R45, R43, R21, RZ, P1, !PT ;  /* 0x000000152b2d0210 */ /* 0x000fc40000ffe4ff */
[----:B------:R-:W-:Y:S01]  /*3da0*/  @P0 MOV R43, R41 ;  /* 0x00000029002b0202 */ /* 0x000fe20000000f00 */
[----:B0-----:R-:W-:Y:S01]  /*3db0*/  @P0 IMAD R53, R33, 0x7, RZ ;  /* 0x0000000721350824 */ /* 0x001fe200078e02ff */
[----:B------:R-:W-:Y:S01]  /*3dc0*/  LOP3.LUT R46, R46, 0xffff, RZ, 0xc0, !PT ;  /* 0x0000ffff2e2e7812 */ /* 0x000fe200078ec0ff */
[----:B------:R0:W5:Y:S01]  /*3dd0*/  @P0 LDG.E R36, desc[UR10][R44.64] ;  /* 0x0000000a2c240981 */ /* 0x000162000c1e1900 */
[----:B------:R-:W-:Y:S02]  /*3de0*/  @P0 IMAD.WIDE.U32 R42, R15, 0x7, R42 ;  /* 0x000000070f2a0825 */ /* 0x000fe400078e002a */
[----:B------:R-:W-:Y:S01]  /*3df0*/  LOP3.LUT R46, R46, 0xff0000, R51, 0xf8, !PT ;  /* 0x00ff00002e2e7812 */ /* 0x000fe200078ef833 */
[----:B------:R-:W5:Y:S02]  /*3e00*/  @P0 LDG.E R37, desc[UR10][R56.64] ;  /* 0x0000000a38250981 */ /* 0x000f64000c1e1900 */
[----:B------:R-:W-:Y:S01]  /*3e10*/  @P0 IADD3 R43, R53, R43, RZ ;  /* 0x0000002b352b0210 */ /* 0x000fe20007ffe0ff */
[----:B------:R-:W-:-:S03]  /*3e20*/  @P0 IMAD.WIDE.U32 R40, R15, 0x6, R40 ;  /* 0x000000060f280825 */ /* 0x000fc600078e0028 */
[C---:B------:R-:W-:Y:S01]  /*3e30*/  @P0 SHF.L.U64.HI R43, R42.reuse, 0x2, R43 ;  /* 0x000000022a2b0819 */ /* 0x040fe2000001022b */
[----:B------:R-:W-:Y:S02]  /*3e40*/  @P0 IMAD R51, R33, 0x6, RZ ;  /* 0x0000000621330824 */ /* 0x000fe400078e02ff */
[----:B------:R-:W-:Y:S01]  /*3e50*/  @P0 IMAD.SHL.U32 R42, R42, 0x4, RZ ;  /* 0x000000042a2a0824 */ /* 0x000fe200078e00ff */
[----:B0-----:R-:W-:Y:S01]  /*3e60*/  LOP3.LUT R45, R35, 0xffff, RZ, 0xc0, !PT ;  /* 0x0000ffff232d7812 */ /* 0x001fe200078ec0ff */
[----:B------:R-:W-:-:S03]  /*3e70*/  @P0 IMAD.IADD R35, R51, 0x1, R41 ;  /* 0x0000000133230824 */ /* 0x000fc600078e0229 */
[-C--:B------:R-:W-:Y:S02]  /*3e80*/  @P0 IADD3 R50, P1, R42, R23.reuse, RZ ;  /* 0x000000172a320210 */ /* 0x080fe40007f3e0ff */
[C---:B------:R-:W-:Y:S02]  /*3e90*/  @P0 SHF.L.U64.HI R52, R40.reuse, 0x2, R35 ;  /* 0x0000000228340819 */ /* 0x040fe40000010223 */
[----:B------:R-:W-:Y:S01]  /*3ea0*/  @!P0 MOV R35, RZ ;  /* 0x000000ff00238202 */ /* 0x000fe20000000f00 */
[----:B------:R-:W-:Y:S01]  /*3eb0*/  @P0 IMAD.X R51, R43, 0x1, R21, P1 ;  /* 0x000000012b330824 */ /* 0x000fe200008e0615 */
[----:B------:R-:W-:Y:S02]  /*3ec0*/  @P0 SHF.L.U32 R41, R40, 0x2, RZ ;  /* 0x0000000228290819 */ /* 0x000fe400000006ff */
[----:B------:R-:W-:Y:S02]  /*3ed0*/  SHF.L.U32 R38, R38, 0x10, RZ ;  /* 0x0000001026267819 */ /* 0x000fe400000006ff */
[CC--:B------:R-:W-:Y:S01]  /*3ee0*/  @P0 IADD3 R44, P1, R41.reuse, R24.reuse, RZ ;  /* 0x00000018292c0210 */ /* 0x0c0fe20007f3e0ff */
[----:B------:R0:W5:Y:S01]  /*3ef0*/  @P0 LDG.E R35, desc[UR10][R50.64] ;  /* 0x0000000a32230981 */ /* 0x000162000c1e1900 */
[----:B------:R-:W-:Y:S01]  /*3f00*/  @P0 IADD3 R40, P2, R41, R23, RZ ;  /* 0x0000001729280210 */ /* 0x000fe20007f5e0ff */
[----:B------:R-:W-:Y:S01]  /*3f10*/  HFMA2.MMA R53, -RZ, RZ, 3.7421875, 0 ;  /* 0x437c0000ff357435 */ /* 0x000fe200000001ff */
[----:B------:R-:W-:Y:S01]  /*3f20*/  LOP3.LUT R38, R45, 0xff0000, R38, 0xf8, !PT ;  /* 0x00ff00002d267812 */ /* 0x000fe200078ef826 */
[----:B------:R-:W-:Y:S01]  /*3f30*/  @P0 IMAD.X R45, R52, 0x1, R22, P1 ;  /* 0x00000001342d0824 */ /* 0x000fe200008e0616 */
[----:B------:R-:W-:Y:S01]  /*3f40*/  @!P0 MOV R23, RZ ;  /* 0x000000ff00178202 */ /* 0x000fe20000000f00 */
[----:B0----5:R-:W-:Y:S01]  /*3f50*/  HADD2.F32 R50, -RZ, R10.H0_H0 ;  /* 0x2000000aff327230 */ /* 0x021fe20000004100 */
[----:B------:R-:W-:Y:S01]  /*3f60*/  @P0 IADD3 R42, P3, R42, R24, RZ ;  /* 0x000000182a2a0210 */ /* 0x000fe20007f7e0ff */
[----:B------:R-:W-:-:S03]  /*3f70*/  IMAD.MOV.U32 R51, RZ, RZ, 0x3bbb989d ;  /* 0x3bbb989dff337424 */ /* 0x000fc600078e00ff */
[----:B------:R0:W5:Y:S01]  /*3f80*/  @P0 LDG.E R23, desc[UR10][R44.64] ;  /* 0x0000000a2c170981 */ /* 0x000162000c1e1900 */
[----:B------:R-:W-:-:S04]  /*3f90*/  FMUL R24, R50, -1.7020000219345092773 ;  /* 0xbfd9db2332187820 */ /* 0x000fc80000400000 */
[----:B0-----:R-:W-:-:S04]  /*3fa0*/  FFMA.SAT R44, R24, R51, 0.5 ;  /* 0x3f000000182c7423 */ /* 0x001fc80000002033 */
[----:B------:R-:W-:-:S04]  /*3fb0*/  FFMA.RM R44, R44, R53, 12582913 ;  /* 0x4b4000012c2c7423 */ /* 0x000fc80000004035 */
[----:B------:R-:W-:-:S04]  /*3fc0*/  FADD R45, R44, -12583039 ;  /* 0xcb40007f2c2d7421 */ /* 0x000fc80000000000 */
[----:B------:R-:W-:-:S04]  /*3fd0*/  FFMA R45, R24, 1.4426950216293334961, -R45 ;  /* 0x3fb8aa3b182d7823 */ /* 0x000fc8000000082d */
[----:B------:R-:W-:Y:S01]  /*3fe0*/  FFMA R45, R24, 1.925963033500011079e-08, R45 ;  /* 0x32a57060182d7823 */ /* 0x000fe2000000002d */
[----:B------:R-:W-:-:S05]  /*3ff0*/  @P0 IMAD.X R41, R52, 0x1, R21, P2 ;  /* 0x0000000134290824 */ /* 0x000fca00010e0615 */
[----:B------:R-:W0:Y:S01]  /*4000*/  MUFU.EX2 R45, R45 ;  /* 0x0000002d002d7308 */ /* 0x000e220000000800 */
[----:B------:R-:W-:Y:S02]  /*4010*/  @!P0 MOV R21, RZ ;  /* 0x000000ff00158202 */ /* 0x000fe40000000f00 */
[----:B------:R-:W-:-:S05]  /*4020*/  @P0 IADD3.X R43, R43, R22, RZ, P3, !PT ;  /* 0x000000162b2b0210 */ /* 0x000fca0001ffe4ff */
[----:B------:R1:W5:Y:S01]  /*4030*/  @P0 LDG.E R21, desc[UR10][R42.64] ;  /* 0x0000000a2a150981 */ /* 0x000362000c1e1900 */
[----:B------:R-:W-:-:S06]  /*4040*/  @!P0 IMAD.MOV.U32 R22, RZ, RZ, RZ ;  /* 0x000000ffff168224 */ /* 0x000fcc00078e00ff */
[----:B------:R2:W5:Y:S01]  /*4050*/  @P0 LDG.E R22, desc[UR10][R40.64] ;  /* 0x0000000a28160981 */ /* 0x000562000c1e1900 */
[----:B-1----:R-:W-:-:S04]  /*4060*/  IMAD.SHL.U32 R42, R44, 0x800000, RZ ;  /* 0x008000002c2a7824 */ /* 0x002fc800078e00ff */
[----:B0-----:R-:W-:-:S05]  /*4070*/  FFMA R42, R42, R45, 1 ;  /* 0x3f8000002a2a7423 */ /* 0x001fca000000002d */
[----:B------:R-:W-:-:S04]  /*4080*/  IADD3 R24, R42, 0x1800000, RZ ;  /* 0x018000002a187810 */ /* 0x000fc80007ffe0ff */
[----:B--2---:R-:W-:-:S04]  /*4090*/  LOP3.LUT R40, R24, 0x7f800000, RZ, 0xc0, !PT ;  /* 0x7f80000018287812 */ /* 0x004fc800078ec0ff */
[----:B------:R-:W-:Y:S02]  /*40a0*/  ISETP.GT.U32.AND P0, PT, R40, 0x1ffffff, PT ;  /* 0x01ffffff2800780c */ /* 0x000fe40003f04070 */
[----:B------:R-:W-:Y:S01]  /*40b0*/  FMNMX R48, |R39|, R48, !PT ;  /* 0x0000003027307209 */ /* 0x000fe20007800200 */
[----:B------:R-:W-:Y:S01]  /*40c0*/  VIADD R18, R18, 0x1e ;  /* 0x0000001e12127836 */ /* 0x000fe20000000000 */
[----:B------:R-:W-:Y:S02]  /*40d0*/  LOP3.LUT R49, R49, 0xffff, RZ, 0xc0, !PT ;  /* 0x0000ffff31317812 */ /* 0x000fe400078ec0ff */
[----:B------:R-:W-:Y:S02]  /*40e0*/  LOP3.LUT R39, R0, 0xffff, RZ, 0xc0, !PT ;  /* 0x0000ffff00277812 */ /* 0x000fe400078ec0ff */
[----:B------:R-:W-:Y:S01]  /*40f0*/  IADD3 R54, P1, R14, R13, RZ ;  /* 0x0000000d0e367210 */ /* 0x000fe20007f3e0ff */
[----:B------:R-:W-:Y:S01]  /*4100*/  BSSY B1, `(.L_x_23159) ;  /* 0x0000013000017945 */ /* 0x000fe20003800000 */
[----:B------:R-:W-:Y:S01]  /*4110*/  FMNMX R0, |R55|, R48, !PT ;  /* 0x0000003037007209 */ /* 0x000fe20007800200 */
[----:B------:R-:W-:Y:S01]  /*4120*/  IMAD R24, R49, 0x1000000, R46 ;  /* 0x0100000031187824 */ /* 0x000fe200078e022e */
[----:B------:R-:W-:Y:S01]  /*4130*/  LEA R38, R39, R38, 0x18 ;  /* 0x0000002627267211 */ /* 0x000fe200078ec0ff */
[----:B------:R-:W-:Y:S01]  /*4140*/  HADD2.F32 R41, -RZ, R11.H0_H0 ;  /* 0x2000000bff297230 */ /* 0x000fe20000004100 */
[----:B------:R-:W-:Y:S01]  /*4150*/  FMNMX R14, |R47|, R0, !PT ;  /* 0x000000002f0e7209 */ /* 0x000fe20007800200 */
[----:B------:R-:W-:Y:S01]  /*4160*/  FMUL R40, R50, 1.7020000219345092773 ;  /* 0x3fd9db2332287820 */ /* 0x000fe20000400000 */
[----:B------:R-:W-:Y:S01]  /*4170*/  IADD3 R39, R27, 0x2, RZ ;  /* 0x000000021b277810 */ /* 0x000fe20007ffe0ff */
[----:B------:R-:W-:Y:S01]  /*4180*/  IMAD.X R55, RZ, RZ, R12, P1 ;  /* 0x000000ffff377224 */ /* 0x000fe200008e060c */
[----:B------:R-:W-:Y:S01]  /*4190*/  LOP3.LUT R18, R18, 0x1f, RZ, 0xc0, !PT ;  /* 0x0000001f12127812 */ /* 0x000fe200078ec0ff */
[----:B------:R-:W-:Y:S06]  /*41a0*/  @P0 BRA `(.L_x_23160) ;  /* 0x0000000000100947 */ /* 0x000fec0003800000 */
[----:B------:R-:W-:Y:S02]  /*41b0*/  MOV R0, R42 ;  /* 0x0000002a00007202 */ /* 0x000fe40000000f00 */
[----:B------:R-:W-:-:S07]  /*41c0*/  MOV R42, 0x41e0 ;  /* 0x000041e0002a7802 */ /* 0x000fce0000000f00 */
[----:B-----5:R-:W-:Y:S05]  /*41d0*/  CALL.REL.NOINC `($__internal_521_$__cuda_sm20_rcp_rn_f32_slowpath) ;  /* 0x0000004400b07944 */ /* 0x020fea0003c00000 */
[----:B------:R-:W-:Y:S05]  /*41e0*/  BRA `(.L_x_23161) ;  /* 0x0000000000107947 */ /* 0x000fea0003800000 */
.L_x_23160:
[----:B------:R-:W0:Y:S02]  /*41f0*/  MUFU.RCP R53, R42 ;  /* 0x0000002a00357308 */ /* 0x000e240000001000 */
[----:B0-----:R-:W-:-:S04]  /*4200*/  FFMA R0, R42, R53, -1 ;  /* 0xbf8000002a007423 */ /* 0x001fc80000000035 */
[----:B------:R-:W-:-:S04]  /*4210*/  FADD.FTZ R0, -R0, -RZ ;  /* 0x800000ff00007221 */ /* 0x000fc80000010100 */
[----:B------:R-:W-:-:S07]  /*4220*/  FFMA R53, R53, R0, R53 ;  /* 0x0000000035357223 */ /* 0x000fce0000000035 */
.L_x_23161:
[----:B------:R-:W-:Y:S05]  /*4230*/  BSYNC B1 ;  /* 0x0000000000017941 */ /* 0x000fea0003800000 */
.L_x_23159:
        /* <DEDUP_REMOVED lines=27> */
.L_x_23163:
[----:B------:R-:W0:Y:S02]  /*43f0*/  MUFU.RCP R53, R44 ;  /* 0x0000002c00357308 */ /* 0x000e240000001000 */
[----:B0-----:R-:W-:-:S04]  /*4400*/  FFMA R0, R44, R53, -1 ;  /* 0xbf8000002c007423 */ /* 0x001fc80000000035 */
[----:B------:R-:W-:-:S04]  /*4410*/  FADD.FTZ R0, -R0, -RZ ;  /* 0x800000ff00007221 */ /* 0x000fc80000010100 */
[----:B------:R-:W-:-:S07]  /*4420*/  FFMA R53, R53, R0, R53 ;  /* 0x0000000035357223 */ /* 0x000fce0000000035 */
.L_x_23164:
[----:B------:R-:W-:Y:S05]  /*4430*/  BSYNC B1 ;  /* 0x0000000000017941 */ /* 0x000fea0003800000 */
.L_x_23162:
        /* <DEDUP_REMOVED lines=27> */
.L_x_23166:
[----:B------:R-:W0:Y:S02]  /*45f0*/  MUFU.RCP R53, R46 ;  /* 0x0000002e00357308 */ /* 0x000e240000001000 */
[----:B0-----:R-:W-:-:S04]  /*4600*/  FFMA R0, R46, R53, -1 ;  /* 0xbf8000002e007423 */ /* 0x001fc80000000035 */
[----:B------:R-:W-:-:S04]  /*4610*/  FADD.FTZ R0, -R0, -RZ ;  /* 0x800000ff00007221 */ /* 0x000fc80000010100 */
[----:B------:R-:W-:-:S07]  /*4620*/  FFMA R53, R53, R0, R53 ;  /* 0x0000000035357223 */ /* 0x000fce0000000035 */
.L_x_23167:
[----:B------:R-:W-:Y:S05]  /*4630*/  BSYNC B1 ;  /* 0x0000000000017941 */ /* 0x000fea0003800000 */
.L_x_23165:
        /* <DEDUP_REMOVED lines=27> */
.L_x_23169:
[----:B------:R-:W0:Y:S02]  /*47f0*/  MUFU.RCP R53, R42 ;  /* 0x0000002a00357308 */ /* 0x000e240000001000 */
[----:B0-----:R-:W-:-:S04]  /*4800*/  FFMA R0, R42, R53, -1 ;  /* 0xbf8000002a007423 */ /* 0x001fc80000000035 */
[----:B------:R-:W-:-:S04]  /*4810*/  FADD.FTZ R0, -R0, -RZ ;  /* 0x800000ff00007221 */ /* 0x000fc80000010100 */
[----:B------:R-:W-:-:S07]  /*4820*/  FFMA R53, R53, R0, R53 ;  /* 0x0000000035357223 */ /* 0x000fce0000000035 */
.L_x_23170:
[----:B------:R-:W-:Y:S05]  /*4830*/  BSYNC B1 ;  /* 0x0000000000017941 */ /* 0x000fea0003800000 */
.L_x_23168:
        /* <DEDUP_REMOVED lines=27> */
.L_x_23172:
[----:B------:R-:W0:Y:S02]  /*49f0*/  MUFU.RCP R53, R42 ;  /* 0x0000002a00357308 */ /* 0x000e240000001000 */
[----:B0-----:R-:W-:-:S04]  /*4a00*/  FFMA R0, R42, R53, -1 ;  /* 0xbf8000002a007423 */ /* 0x001fc80000000035 */
[----:B------:R-:W-:-:S04]  /*4a10*/  FADD.FTZ R0, -R0, -RZ ;  /* 0x800000ff00007221 */ /* 0x000fc80000010100 */
[----:B------:R-:W-:-:S07]  /*4a20*/  FFMA R53, R53, R0, R53 ;  /* 0x0000000035357223 */ /* 0x000fce0000000035 */
.L_x_23173:
[----:B------:R-:W-:Y:S05]  /*4a30*/  BSYNC B1 ;  /* 0x0000000000017941 */ /* 0x000fea0003800000 */
.L_x_23171:
        /* <DEDUP_REMOVED lines=18> */
[----:B------:R-:W-:-:S04]  /*4b60*/  HADD2.F32 R45, -RZ, R6.H1_H1 ;  /* 0x30000006ff2d7230 */ /* 0x000fc80000004100 */
        /* <DEDUP_REMOVED lines=8> */
.L_x_23175:
[----:B------:R-:W0:Y:S02]  /*4bf0*/  MUFU.RCP R53, R42 ;  /* 0x0000002a00357308 */ /* 0x000e240000001000 */
[----:B0-----:R-:W-:-:S04]  /*4c00*/  FFMA R0, R42, R53, -1 ;  /* 0xbf8000002a007423 */ /* 0x001fc80000000035 */
[----:B------:R-:W-:-:S04]  /*4c10*/  FADD.FTZ R0, -R0, -RZ ;  /* 0x800000ff00007221 */ /* 0x000fc80000010100 */
[----:B------:R-:W-:-:S07]  /*4c20*/  FFMA R53, R53, R0, R53 ;  /* 0x0000000035357223 */ /* 0x000fce0000000035 */
.L_x_23176:
[----:B------:R-:W-:Y:S05]  /*4c30*/  BSYNC B1 ;  /* 0x0000000000017941 */ /* 0x000fea0003800000 */
.L_x_23174:
        /* <DEDUP_REMOVED lines=25> */
[----:B-----5:R-:W-:Y:S05]  /*4dd0*/  CALL.REL.NOINC `($__internal_521_$__cuda_sm20_rcp_rn_f32_slowpath) ;  /* 0x0000003800b07944 */ /* 0x020fea0003c00000 */
[----:B------:R-:W-:Y:S05]  /*4de0*/  BRA `(.L_x_23179) ;  /* 0x0000000000107947 */ /* 0x000fea0003800000 */
.L_x_23178:
[----:B------:R-:W0:Y:S02]  /*4df0*/  MUFU.RCP R53, R10 ;  /* 0x0000000a00357308 */ /* 0x000e240000001000 */
[----:B0-----:R-:W-:-:S04]  /*4e00*/  FFMA R0, R10, R53, -1 ;  /* 0xbf8000000a007423 */ /* 0x001fc80000000035 */
[----:B------:R-:W-:-:S04]  /*4e10*/  FADD.FTZ R0, -R0, -RZ ;  /* 0x800000ff00007221 */ /* 0x000fc80000010100 */
[----:B------:R-:W-:-:S07]  /*4e20*/  FFMA R53, R53, R0, R53 ;  /* 0x0000000035357223 */ /* 0x000fce0000000035 */
.L_x_23179:
[----:B------:R-:W-:Y:S05]  /*4e30*/  BSYNC B1 ;  /* 0x0000000000017941 */ /* 0x000fea0003800000 */
.L_x_23177:
        /* <DEDUP_REMOVED lines=25> */
[----:B-----5:R-:W-:Y:S05]  /*4fd0*/  CALL.REL.NOINC `($__internal_521_$__cuda_sm20_rcp_rn_f32_slowpath) ;  /* 0x0000003800307944 */ /* 0x020fea0003c00000 */
[----:B------:R-:W-:Y:S05]  /*4fe0*/  BRA `(.L_x_23182) ;  /* 0x0000000000107947 */ /* 0x000fea0003800000 */
.L_x_23181:
[----:B------:R-:W0:Y:S02]  /*4ff0*/  MUFU.RCP R53, R10 ;  /* 0x0000000a00357308 */ /* 0x000e240000001000 */
[----:B0-----:R-:W-:-:S04]  /*5000*/  FFMA R0, R10, R53, -1 ;  /* 0xbf8000000a007423 */ /* 0x001fc80000000035 */
[----:B------:R-:W-:-:S04]  /*5010*/  FADD.FTZ R0, -R0, -RZ ;  /* 0x800000ff00007221 */ /* 0x000fc80000010100 */
[----:B------:R-:W-:-:S07]  /*5020*/  FFMA R53, R53, R0, R53 ;  /* 0x0000000035357223 */ /* 0x000fce0000000035 */
.L_x_23182:
[----:B------:R-:W-:Y:S05]  /*5030*/  BSYNC B1 ;  /* 0x0000000000017941 */ /* 0x000fea0003800000 */
.L_x_23180:
[----:B------:R-:W-:Y:S01]  /*5040*/  FADD R0, -R53, 1 ;  /* 0x3f80000035007421 */ /* 0x000fe20000000100 */
[-C--:B------:R-:W-:Y:S01]  /*5050*/  FMUL R8, R41, R20.reuse ;  /* 0x0000001429087220 */ /* 0x080fe20000400000 */
[----:B------:R-:W-:Y:S01]  /*5060*/  FMUL R10, R43, R20 ;  /* 0x000000142b0a7220 */ /* 0x000fe20000400000 */
[----:B------:R-:W-:Y:S01]  /*5070*/  FMNMX R14, R14, |R41|, !PT ;  /* 0x400000290e0e7209 */ /* 0x000fe20007800000 */
[----:B------:R-:W-:Y:S01]  /*5080*/  FMUL R0, R0, R53 ;  /* 0x0000003500007220 */ /* 0x000fe20000400000 */
[----:B------:R-:W-:Y:S01]  /*5090*/  ISETP.GE.U32.AND P0, PT, R39, R26, PT ;  /* 0x0000001a2700720c */ /* 0x000fe20003f06070 */
[----:B------:R-:W0:Y:S01]  /*50a0*/  S2R R6, SR_TID.X ;  /* 0x0000000000067919 */ /* 0x000e220000002100 */
[----:B------:R-:W-:Y:S01]  /*50b0*/  F2FP.SATFINITE.E4M3.F32.PACK_AB_MERGE_C R51, RZ, R8, RZ ;  /* 0x00000008ff33723e */ /* 0x000fe200048070ff */
[----:B------:R-:W-:Y:S01]  /*50c0*/  FFMA R5, R5, R0, R53 ;  /* 0x0000000005057223 */ /* 0x000fe20000000035 */
[----:B------:R-:W-:Y:S01]  /*50d0*/  F2FP.SATFINITE.E4M3.F32.PACK_AB_MERGE_C R41, RZ, R10, RZ ;  /* 0x0000000aff29723e */ /* 0x000fe200048070ff */
[----:B------:R-:W-:Y:S01]  /*50e0*/  BSSY B0, `(.L_x_23183) ;  /* 0x0000053000007945 */ /* 0x000fe20003800000 */
[----:B------:R-:W-:Y:S01]  /*50f0*/  FMNMX R8, |R11|, R14, !PT ;  /* 0x0000000e0b087209 */ /* 0x000fe20007800200 */
[----:B------:R-:W-:Y:S01]  /*5100*/  FMUL R39, R4, R5 ;  /* 0x0000000504277220 */ /* 0x000fe20000400000 */
[----:B------:R-:W-:Y:S01]  /*5110*/  LOP3.LUT R0, R51, 0xff, RZ, 0xc0, !PT ;  /* 0x000000ff33007812 */ /* 0x000fe200078ec0ff */
[----:B------:R-:W-:Y:S01]  /*5120*/  HFMA2.MMA R5, -RZ, RZ, 0.96630859375, -0.0022525787353515625 ;  /* 0x3bbb989dff057435 */ /* 0x000fe200000001ff */
[----:B------:R-:W-:Y:S01]  /*5130*/  LOP3.LUT R47, R41, 0xffff, RZ, 0xc0, !PT ;  /* 0x0000ffff292f7812 */ /* 0x000fe200078ec0ff */
[-C--:B------:R-:W-:Y:S01]  /*5140*/  FMUL R11, R11, R20.reuse ;  /* 0x000000140b0b7220 */ /* 0x080fe20000400000 */
[----:B------:R-:W-:Y:S01]  /*5150*/  ISETP.GE.U32.OR P0, PT, R18, R25, P0 ;  /* 0x000000191200720c */ /* 0x000fe20000706470 */
[----:B------:R-:W-:Y:S01]  /*5160*/  FMUL R14, R49, R20 ;  /* 0x00000014310e7220 */ /* 0x000fe20000400000 */
[----:B------:R-:W-:Y:S01]  /*5170*/  FMNMX R8, |R43|, R8, !PT ;  /* 0x000000082b087209 */ /* 0x000fe20007800200 */
[----:B------:R-:W-:Y:S01]  /*5180*/  FMUL R43, R45, R20 ;  /* 0x000000142d2b7220 */ /* 0x000fe20000400000 */
[----:B------:R-:W-:Y:S01]  /*5190*/  PRMT R18, R47, 0x7604, R0 ;  /* 0x000076042f127816 */ /* 0x000fe20000000000 */
[----:B------:R-:W-:Y:S01]  /*51a0*/  HADD2.F32 R0, -RZ, R32.H0_H0 ;  /* 0x20000020ff007230 */ /* 0x000fe20000004100 */
[C---:B------:R-:W-:Y:S01]  /*51b0*/  FMNMX R4, |R9|.reuse, R8, !PT ;  /* 0x0000000809047209 */ /* 0x040fe20007800200 */
[----:B------:R-:W-:Y:S01]  /*51c0*/  FMUL R9, R9, R20 ;  /* 0x0000001409097220 */ /* 0x000fe20000400000 */
[----:B------:R-:W-:Y:S01]  /*51d0*/  F2FP.SATFINITE.E4M3.F32.PACK_AB_MERGE_C R42, RZ, R11, RZ ;  /* 0x0000000bff2a723e */ /* 0x000fe200048070ff */
[----:B------:R-:W-:-:S02]  /*51e0*/  IMAD.MOV.U32 R11, RZ, RZ, 0x437c0000 ;  /* 0x437c0000ff0b7424 */ /* 0x000fc400078e00ff */
[----:B------:R-:W-:Y:S01]  /*51f0*/  FMUL R8, R0, -1.7020000219345092773 ;  /* 0xbfd9db2300087820 */ /* 0x000fe20000400000 */
[----:B------:R-:W-:Y:S02]  /*5200*/  FMNMX R44, |R49|, R4, !PT ;  /* 0x00000004312c7209 */ /* 0x000fe40007800200 */
[----:B------:R-:W-:Y:S01]  /*5210*/  F2FP.SATFINITE.E4M3.F32.PACK_AB_MERGE_C R10, RZ, R9, RZ ;  /* 0x00000009ff0a723e */ /* 0x000fe200048070ff */
[----:B------:R-:W-:Y:S01]  /*5220*/  FFMA.SAT R40, R8, R5, 0.5 ;  /* 0x3f00000008287423 */ /* 0x000fe20000002005 */
[C---:B------:R-:W-:Y:S02]  /*5230*/  @!P0 PRMT R51, R42.reuse, 0x7604, R51 ;  /* 0x000076042a338816 */ /* 0x040fe40000000033 */
[----:B------:R-:W-:Y:S01]  /*5240*/  LOP3.LUT R42, R42, 0xff, RZ, 0xc0, !PT ;  /* 0x000000ff2a2a7812 */ /* 0x000fe200078ec0ff */
[----:B------:R-:W-:Y:S01]  /*5250*/  FFMA.RM R40, R40, R11, 12582913 ;  /* 0x4b40000128287423 */ /* 0x000fe2000000400b */
[----:B------:R-:W-:Y:S02]  /*5260*/  LOP3.LUT R5, R10, 0xffff, RZ, 0xc0, !PT ;  /* 0x0000ffff0a057812 */ /* 0x000fe400078ec0ff */
[----:B0-----:R-:W-:-:S02]  /*5270*/  SHF.R.U32.HI R9, RZ, 0x3, R6 ;  /* 0x00000003ff097819 */ /* 0x001fc40000011606 */
[----:B------:R-:W-:Y:S01]  /*5280*/  PRMT R42, R5, 0x7604, R42 ;  /* 0x00007604052a7816 */ /* 0x000fe2000000002a */
[----:B------:R-:W-:Y:S01]  /*5290*/  FADD R5, R40, -12583039 ;  /* 0xcb40007f28057421 */ /* 0x000fe20000000000 */
[----:B------:R-:W-:Y:S02]  /*52a0*/  @!P0 PRMT R41, R10, 0x7604, R41 ;  /* 0x000076040a298816 */ /* 0x000fe40000000029 */
[----:B------:R-:W-:Y:S01]  /*52b0*/  @!P0 LEA R10, P1, R54, R17, 0x1 ;  /* 0x00000011360a8211 */ /* 0x000fe200078208ff */
[----:B------:R-:W-:Y:S01]  /*52c0*/  FFMA R5, R8, 1.4426950216293334961, -R5 ;  /* 0x3fb8aa3b08057823 */ /* 0x000fe20000000805 */
[----:B------:R-:W-:Y:S02]  /*52d0*/  LOP3.LUT R9, R9, 0x1c, RZ, 0xc0, !PT ;  /* 0x0000001c09097812 */ /* 0x000fe400078ec0ff */
[----:B------:R-:W-:Y:S01]  /*52e0*/  @!P0 LEA.HI.X R11, R54, R16, R55, 0x1, P1 ;  /* 0x00000010360b8211 */ /* 0x000fe200008f0c37 */
[----:B------:R-:W-:Y:S01]  /*52f0*/  FFMA R46, R8, 1.925963033500011079e-08, R5 ;  /* 0x32a57060082e7823 */ /* 0x000fe20000000005 */
[----:B------:R-:W-:Y:S01]  /*5300*/  IADD3 R6, R6, 0x1d, -R9 ;  /* 0x0000001d06067810 */ /* 0x000fe20007ffe809 */
[----:B------:R-:W0:Y:S01]  /*5310*/  LDC.64 R4, c[0x0][0x258] ;  /* 0x00009600ff047b82 */ /* 0x000e220000000a00 */
[----:B------:R-:W-:Y:S01]  /*5320*/  @!P0 IADD3 R9, P1, R54, R15, RZ ;  /* 0x0000000f36098210 */ /* 0x000fe20007f3e0ff */
[----:B------:R-:W1:Y:S01]  /*5330*/  MUFU.EX2 R47, R46 ;  /* 0x0000002e002f7308 */ /* 0x000e620000000800 */
[----:B------:R-:W-:Y:S01]  /*5340*/  LOP3.LUT R49, R18, 0xffff, RZ, 0xc0, !PT ;  /* 0x0000ffff12317812 */ /* 0x000fe200078ec0ff */
[----:B------:R-:W-:Y:S01]  /*5350*/  IMAD.SHL.U32 R18, R40, 0x800000, RZ ;  /* 0x0080000028127824 */ /* 0x000fe200078e00ff */
[----:B------:R-:W-:Y:S01]  /*5360*/  @!P0 IADD3.X R48, R55, R33, RZ, P1, !PT ;  /* 0x0000002137308210 */ /* 0x000fe20000ffe4ff */
[----:B------:R2:W-:Y:S01]  /*5370*/  @!P0 STG.E.U16 desc[UR10][R10.64], R51 ;  /* 0x000000330a008986 */ /* 0x0005e2000c10150a */
[----:B------:R-:W-:Y:S01]  /*5380*/  @!P0 LEA R8, P1, R9, R17, 0x1 ;  /* 0x0000001109088211 */ /* 0x000fe200078208ff */
[----:B------:R-:W-:Y:S01]  /*5390*/  FMUL R40, R7, R20 ;  /* 0x0000001407287220 */ /* 0x000fe20000400000 */
[----:B------:R-:W-:Y:S01]  /*53a0*/  FMNMX R44, |R45|, R44, !PT ;  /* 0x0000002c2d2c7209 */ /* 0x000fe20007800200 */
[----:B------:R-:W-:Y:S01]  /*53b0*/  FMUL R45, R39, R20 ;  /* 0x00000014272d7220 */ /* 0x000fe20000400000 */
[----:B------:R-:W-:-:S02]  /*53c0*/  F2FP.SATFINITE.E4M3.F32.PACK_AB_MERGE_C R14, RZ, R14, RZ ;  /* 0x0000000eff0e723e */ /* 0x000fc400048070ff */
[----:B------:R-:W-:Y:S02]  /*53d0*/  @!P0 LEA.HI.X R9, R9, R16, R48, 0x1, P1 ;  /* 0x0000001009098211 */ /* 0x000fe400008f0c30 */
[----:B------:R-:W-:Y:S02]  /*53e0*/  FMNMX R44, |R7|, R44, !PT ;  /* 0x0000002c072c7209 */ /* 0x000fe40007800200 */
[----:B------:R-:W-:Y:S01]  /*53f0*/  F2FP.SATFINITE.E4M3.F32.PACK_AB_MERGE_C R40, RZ, R40, RZ ;  /* 0x00000028ff28723e */ /* 0x000fe200048070ff */
[----:B------:R3:W-:Y:S01]  /*5400*/  @!P0 STG.E.U16 desc[UR10][R8.64], R41 ;  /* 0x0000002908008986 */ /* 0x0007e2000c10150a */
[----:B--2---:R-:W-:Y:S01]  /*5410*/  F2FP.SATFINITE.E4M3.F32.PACK_AB_MERGE_C R11, RZ, R43, RZ ;  /* 0x0000002bff0b723e */ /* 0x004fe200048070ff */
[----:B-1----:R-:W-:Y:S01]  /*5420*/  FFMA R18, R18, R47, 1 ;  /* 0x3f80000012127423 */ /* 0x002fe2000000002f */
[----:B------:R-:W-:Y:S02]  /*5430*/  LOP3.LUT R10, R42, 0xffff, RZ, 0xc0, !PT ;  /* 0x0000ffff2a0a7812 */ /* 0x000fe400078ec0ff */
[----:B------:R-:W-:Y:S01]  /*5440*/  SHF.L.U32 R42, R14, 0x10, RZ ;  /* 0x000000100e2a7819 */ /* 0x000fe200000006ff */
[----:B------:R-:W-:Y:S01]  /*5450*/  IMAD.U32 R43, R11, 0x10000, RZ ;  /* 0x000100000b2b7824 */ /* 0x000fe200078e00ff */
[----:B------:R-:W-:-:S02]  /*5460*/  IADD3 R7, R18, 0x1800000, RZ ;  /* 0x0180000012077810 */ /* 0x000fc40007ffe0ff */
[----:B------:R-:W-:Y:S02]  /*5470*/  LOP3.LUT R6, R6, 0x1f, RZ, 0xc0, !PT ;  /* 0x0000001f06067812 */ /* 0x000fe400078ec0ff */
[----:B------:R-:W-:Y:S02]  /*5480*/  F2FP.SATFINITE.E4M3.F32.PACK_AB_MERGE_C R45, RZ, R45, RZ ;  /* 0x0000002dff2d723e */ /* 0x000fe400048070ff */
[----:B------:R-:W-:Y:S02]  /*5490*/  LOP3.LUT R42, R49, 0xff0000, R42, 0xf8, !PT ;  /* 0x00ff0000312a7812 */ /* 0x000fe400078ef82a */
[----:B------:R-:W-:Y:S02]  /*54a0*/  LOP3.LUT R7, R7, 0x7f800000, RZ, 0xc0, !PT ;  /* 0x7f80000007077812 */ /* 0x000fe400078ec0ff */
[----:B------:R-:W-:Y:S02]  /*54b0*/  IADD3 R13, P2, R6, R13, RZ ;  /* 0x0000000d060d7210 */ /* 0x000fe40007f5e0ff */
[----:B---3--:R-:W-:-:S02]  /*54c0*/  LOP3.LUT R9, R40, 0xffff, RZ, 0xc0, !PT ;  /* 0x0000ffff28097812 */ /* 0x008fc400078ec0ff */
[----:B------:R-:W-:Y:S01]  /*54d0*/  LOP3.LUT R43, R10, 0xff0000, R43, 0xf8, !PT ;  /* 0x00ff00000a2b7812 */ /* 0x000fe200078ef82b */
[----:B------:R-:W-:Y:S01]  /*54e0*/  IMAD.X R41, RZ, RZ, R12, P2 ;  /* 0x000000ffff297224 */ /* 0x000fe200010e060c */
[----:B0-----:R-:W-:Y:S01]  /*54f0*/  SHF.R.U64 R4, R4, 0x1, R5 ;  /* 0x0000000104047819 */ /* 0x001fe20000001205 */
[----:B------:R-:W-:Y:S01]  /*5500*/  IMAD R9, R9, 0x1000000, R42 ;  /* 0x0100000009097824 */ /* 0x000fe200078e022a */
[----:B------:R-:W-:Y:S02]  /*5510*/  LOP3.LUT R8, R45, 0xffff, RZ, 0xc0, !PT ;  /* 0x0000ffff2d087812 */ /* 0x000fe400078ec0ff */
[----:B------:R-:W-:Y:S02]  /*5520*/  ISETP.GT.U32.AND P1, PT, R7, 0x1ffffff, PT ;  /* 0x01ffffff0700780c */ /* 0x000fe40003f24070 */
[----:B------:R-:W-:Y:S02]  /*5530*/  LEA R10, P3, R4, R13, 0x2 ;  /* 0x0000000d040a7211 */ /* 0x000fe400078610ff */
[----:B------:R-:W-:-:S02]  /*5540*/  LEA R8, R8, R43, 0x18 ;  /* 0x0000002b08087211 */ /* 0x000fc400078ec0ff */
[----:B------:R-:W-:Y:S02]  /*5550*/  FMNMX R7, |R39|, R44, !PT ;  /* 0x0000002c27077209 */ /* 0x000fe40007800200 */
[----:B------:R-:W-:Y:S01]  /*5560*/  SHF.R.U32.HI R5, RZ, 0x1, R5 ;  /* 0x00000001ff057819 */ /* 0x000fe20000011605 */
[----:B------:R-:W-:Y:S06]  /*5570*/  @P0 BRA `(.L_x_23184) ;  /* 0x0000000000240947 */ /* 0x000fec0003800000 */
[----:B------:R-:W-:Y:S02]  /*5580*/  ULDC.64 UR4, c[0x0][0x258] ;  /* 0x0000960000047ab9 */ /* 0x000fe40000000a00 */
[----:B------:R-:W-:Y:S02]  /*5590*/  ULOP3.LUT UR4, UR4, 0xfffffffe, URZ, 0xc0, !UPT ;  /* 0xfffffffe04047892 */ /* 0x000fe4000f8ec03f */
[----:B------:R-:W-:-:S04]  /*55a0*/  ULOP3.LUT UR5, UR5, 0x7fffffff, URZ, 0xc0, !UPT ;  /* 0x7fffffff05057892 */ /* 0x000fc8000f8ec03f */
[----:B------:R-:W-:-:S04]  /*55b0*/  IADD3 R13, P2, R54, UR4, RZ ;  /* 0x00000004360d7c10 */ /* 0x000fc8000ff5e0ff */
[----:B------:R-:W-:Y:S02]  /*55c0*/  IADD3.X R39, R55, UR5, RZ, P2, !PT ;  /* 0x0000000537277c10 */ /* 0x000fe400097fe4ff */
[----:B------:R-:W-:-:S04]  /*55d0*/  LEA R12, P2, R13, R17, 0x1 ;  /* 0x000000110d0c7211 */ /* 0x000fc800078408ff */
[----:B------:R-:W-:Y:S02]  /*55e0*/  LEA.HI.X R13, R13, R16, R39, 0x1, P2 ;  /* 0x000000100d0d7211 */ /* 0x000fe400010f0c27 */
[----:B------:R-:W-:-:S05]  /*55f0*/  PRMT R39, R11, 0x7604, R14 ;  /* 0x000076040b277816 */ /* 0x000fca000000000e */
[----:B------:R0:W-:Y:S02]  /*5600*/  STG.E.U16 desc[UR10][R12.64], R39 ;  /* 0x000000270c007986 */ /* 0x0001e4000c10150a */
.L_x_23184:
[----:B------:R-:W-:Y:S05]  /*5610*/  BSYNC B0 ;  /* 0x0000000000007941 */ /* 0x000fea0003800000 */
.L_x_23183:
        /* <DEDUP_REMOVED lines=9> */
.L_x_23186:
[----:B------:R-:W-:Y:S05]  /*56b0*/  BSYNC B0 ;  /* 0x0000000000007941 */ /* 0x000fea0003800000 */
.L_x_23185:
[----:B------:R-:W-:Y:S01]  /*56c0*/  BSSY B1, `(.L_x_23187) ;  /* 0x000000d000017945 */ /* 0x000fe20003800000 */
[----:B01----:R-:W-:Y:S02]  /*56d0*/  HADD2.F32 R12, -RZ, R34.H0_H0 ;  /* 0x20000022ff0c7230 */ /* 0x003fe40000004100 */
[----:B------:R-:W-:Y:S01]  /*56e0*/  FMUL R13, R0, 1.7020000219345092773 ;  /* 0x3fd9db23000d7820 */ /* 0x000fe20000400000 */
[----:B------:R-:W-:Y:S01]  /*56f0*/  LEA.HI.X R11, R4, R41, R5, 0x2, P3 ;  /* 0x00000029040b7211 */ /* 0x000fe200018f1405 */
[----:B------:R-:W-:Y:S06]  /*5700*/  @P1 BRA `(.L_x_23188) ;  /* 0x0000000000101947 */ /* 0x000fec0003800000 */
[----:B------:R-:W-:Y:S01]  /*5710*/  IMAD.MOV.U32 R0, RZ, RZ, R18 ;  /* 0x000000ffff007224 */ /* 0x000fe200078e0012 */
[----:B------:R-:W-:-:S07]  /*5720*/  MOV R42, 0x5740 ;  /* 0x00005740002a7802 */ /* 0x000fce0000000f00 */
[----:B-----5:R-:W-:Y:S05]  /*5730*/  CALL.REL.NOINC `($__internal_521_$__cuda_sm20_rcp_rn_f32_slowpath) ;  /* 0x0000003000587944 */ /* 0x020fea0003c00000 */
[----:B------:R-:W-:Y:S05]  /*5740*/  BRA `(.L_x_23189) ;  /* 0x0000000000107947 */ /* 0x000fea0003800000 */
.L_x_23188:
[----:B------:R-:W0:Y:S02]  /*5750*/  MUFU.RCP R53, R18 ;  /* 0x0000001200357308 */ /* 0x000e240000001000 */
[----:B0-----:R-:W-:-:S04]  /*5760*/  FFMA R0, R18, R53, -1 ;  /* 0xbf80000012007423 */ /* 0x001fc80000000035 */
[----:B------:R-:W-:-:S04]  /*5770*/  FADD.FTZ R0, -R0, -RZ ;  /* 0x800000ff00007221 */ /* 0x000fc80000010100 */
[----:B------:R-:W-:-:S07]  /*5780*/  FFMA R53, R53, R0, R53 ;  /* 0x0000000035357223 */ /* 0x000fce0000000035 */
.L_x_23189:
[----:B------:R-:W-:Y:S05]  /*5790*/  BSYNC B1 ;  /* 0x0000000000017941 */ /* 0x000fea0003800000 */
.L_x_23187:
        /* <DEDUP_REMOVED lines=25> */
[----:B-----5:R-:W-:Y:S05]  /*5930*/  CALL.REL.NOINC `($__internal_521_$__cuda_sm20_rcp_rn_f32_slowpath) ;  /* 0x0000002c00d87944 */ /* 0x020fea0003c00000 */
[----:B------:R-:W-:Y:S05]  /*5940*/  BRA `(.L_x_23192) ;  /* 0x0000000000107947 */ /* 0x000fea0003800000 */
.L_x_23191:
[----:B------:R-:W0:Y:S02]  /*5950*/  MUFU.RCP R53, R18 ;  /* 0x0000001200357308 */ /* 0x000e240000001000 */
[----:B0-----:R-:W-:-:S04]  /*5960*/  FFMA R0, R18, R53, -1 ;  /* 0xbf80000012007423 */ /* 0x001fc80000000035 */
[----:B------:R-:W-:-:S04]  /*5970*/  FADD.FTZ R0, -R0, -RZ ;  /* 0x800000ff00007221 */ /* 0x000fc80000010100 */
[----:B------:R-:W-:-:S07]  /*5980*/  FFMA R53, R53, R0, R53 ;  /* 0x0000000035357223 */ /* 0x000fce0000000035 */
.L_x_23192:
[----:B------:R-:W-:Y:S05]  /*5990*/  BSYNC B1 ;  /* 0x0000000000017941 */ /* 0x000fea0003800000 */
.L_x_23190:
        /* <DEDUP_REMOVED lines=27> */
.L_x_23194:
[----:B------:R-:W0:Y:S02]  /*5b50*/  MUFU.RCP R53, R34 ;  /* 0x0000002200357308 */ /* 0x000e240000001000 */
[----:B0-----:R-:W-:-:S04]  /*5b60*/  FFMA R0, R34, R53, -1 ;  /* 0xbf80000022007423 */ /* 0x001fc80000000035 */
[----:B------:R-:W-:-:S04]  /*5b70*/  FADD.FTZ R0, -R0, -RZ ;  /* 0x800000ff00007221 */ /* 0x000fc80000010100 */
[----:B------:R-:W-:-:S07]  /*5b80*/  FFMA R53, R53, R0, R53 ;  /* 0x0000000035357223 */ /* 0x000fce0000000035 */
.L_x_23195:
[----:B------:R-:W-:Y:S05]  /*5b90*/  BSYNC B1 ;  /* 0x0000000000017941 */ /* 0x000fea0003800000 */
.L_x_23193:
        /* <DEDUP_REMOVED lines=20> */
[----:B------:R-:W-:Y:S02]  /*5ce0*/  HADD2.F32 R15, -RZ, R37.H1_H1 ;  /* 0x30000025ff0f7230 */ /* 0x000fe40000004100 */
[----:B------:R-:W-:-:S10]  /*5cf0*/  FMUL R33, R33, R0 ;  /* 0x0000000021217220 */ /* 0x000fd40000400000 */
[----:B------:R-:W-:Y:S05]  /*5d00*/  @P0 BRA `(.L_x_23197) ;  /* 0x0000000000100947 */ /* 0x000fea0003800000 */
[----:B------:R-:W-:Y:S02]  /*5d10*/  MOV R0, R18 ;  /* 0x0000001200007202 */ /* 0x000fe40000000f00 */
[----:B------:R-:W-:-:S07]  /*5d20*/  MOV R42, 0x5d40 ;  /* 0x00005d40002a7802 */ /* 0x000fce0000000f00 */
[----:B-----5:R-:W-:Y:S05]  /*5d30*/  CALL.REL.NOINC `($__internal_521_$__cuda_sm20_rcp_rn_f32_slowpath) ;  /* 0x0000002800d87944 */ /* 0x020fea0003c00000 */
[----:B------:R-:W-:Y:S05]  /*5d40*/  BRA `(.L_x_23198) ;  /* 0x0000000000107947 */ /* 0x000fea0003800000 */
.L_x_23197:
[----:B------:R-:W0:Y:S02]  /*5d50*/  MUFU.RCP R53, R18 ;  /* 0x0000001200357308 */ /* 0x000e240000001000 */
[----:B0-----:R-:W-:-:S04]  /*5d60*/  FFMA R0, R18, R53, -1 ;  /* 0xbf80000012007423 */ /* 0x001fc80000000035 */
[----:B------:R-:W-:-:S04]  /*5d70*/  FADD.FTZ R0, -R0, -RZ ;  /* 0x800000ff00007221 */ /* 0x000fc80000010100 */
[----:B------:R-:W-:-:S07]  /*5d80*/  FFMA R53, R53, R0, R53 ;  /* 0x0000000035357223 */ /* 0x000fce0000000035 */
.L_x_23198:
[----:B------:R-:W-:Y:S05]  /*5d90*/  BSYNC B1 ;  /* 0x0000000000017941 */ /* 0x000fea0003800000 */
.L_x_23196:
        /* <DEDUP_REMOVED lines=27> */
.L_x_23200:
[----:B------:R-:W0:Y:S02]  /*5f50*/  MUFU.RCP R53, R36 ;  /* 0x0000002400357308 */ /* 0x000e240000001000 */
[----:B0-----:R-:W-:-:S04]  /*5f60*/  FFMA R0, R36, R53, -1 ;  /* 0xbf80000024007423 */ /* 0x001fc80000000035 */
[----:B------:R-:W-:-:S04]  /*5f70*/  FADD.FTZ R0, -R0, -RZ ;  /* 0x800000ff00007221 */ /* 0x000fc80000010100 */
[----:B------:R-:W-:-:S07]  /*5f80*/  FFMA R53, R53, R0, R53 ;  /* 0x0000000035357223 */ /* 0x000fce0000000035 */
.L_x_23201:
[----:B------:R-:W-:Y:S05]  /*5f90*/  BSYNC B1 ;  /* 0x0000000000017941 */ /* 0x000fea0003800000 */
.L_x_23199:
        /* <DEDUP_REMOVED lines=27> */
.L_x_23203:
[----:B------:R-:W0:Y:S02]  /*6150*/  MUFU.RCP R53, R32 ;  /* 0x0000002000357308 */ /* 0x000e240000001000 */
[----:B0-----:R-:W-:-:S04]  /*6160*/  FFMA R0, R32, R53, -1 ;  /* 0xbf80000020007423 */ /* 0x001fc80000000035 */
[----:B------:R-:W-:-:S04]  /*6170*/  FADD.FTZ R0, -R0, -RZ ;  /* 0x800000ff00007221 */ /* 0x000fc80000010100 */
[----:B------:R-:W-:-:S07]  /*6180*/  FFMA R53, R53, R0, R53 ;  /* 0x0000000035357223 */ /* 0x000fce0000000035 */
.L_x_23204:
[----:B------:R-:W-:Y:S05]  /*6190*/  BSYNC B1 ;  /* 0x0000000000017941 */ /* 0x000fea0003800000 */
.L_x_23202:
        /* <DEDUP_REMOVED lines=21> */
[----:B------:R-:W-:-:S12]  /*62f0*/  HADD2.F32 R18, -RZ, R21.H0_H0 ;  /* 0x20000015ff127230 */ /* 0x000fd80000004100 */
[----:B------:R-:W-:Y:S05]  /*6300*/  @P0 BRA `(.L_x_23206) ;  /* 0x0000000000100947 */ /* 0x000fea0003800000 */
[----:B------:R-:W-:Y:S01]  /*6310*/  IMAD.MOV.U32 R0, RZ, RZ, R32 ;  /* 0x000000ffff007224 */ /* 0x000fe200078e0020 */
[----:B------:R-:W-:-:S07]  /*6320*/  MOV R42, 0x6340 ;  /* 0x00006340002a7802 */ /* 0x000fce0000000f00 */
[----:B------:R-:W-:Y:S05]  /*6330*/  CALL.REL.NOINC `($__internal_521_$__cuda_sm20_rcp_rn_f32_slowpath) ;  /* 0x0000002400587944 */ /* 0x000fea0003c00000 */
[----:B------:R-:W-:Y:S05]  /*6340*/  BRA `(.L_x_23207) ;  /* 0x0000000000107947 */ /* 0x000fea0003800000 */
.L_x_23206:
[----:B------:R-:W0:Y:S02]  /*6350*/  MUFU.RCP R53, R32 ;  /* 0x0000002000357308 */ /* 0x000e240000001000 */
[----:B0-----:R-:W-:-:S04]  /*6360*/  FFMA R0, R32, R53, -1 ;  /* 0xbf80000020007423 */ /* 0x001fc80000000035 */
[----:B------:R-:W-:-:S04]  /*6370*/  FADD.FTZ R0, -R0, -RZ ;  /* 0x800000ff00007221 */ /* 0x000fc80000010100 */
[----:B------:R-:W-:-:S07]  /*6380*/  FFMA R53, R53, R0, R53 ;  /* 0x0000000035357223 */ /* 0x000fce0000000035 */
.L_x_23207:
[----:B------:R-:W-:Y:S05]  /*6390*/  BSYNC B1 ;  /* 0x0000000000017941 */ /* 0x000fea0003800000 */
.L_x_23205:
[----:B------:R-:W-:Y:S01]  /*63a0*/  HADD2.F32 R22, -RZ, R35.H1_H1 ;  /* 0x30000023ff167230 */ /* 0x000fe20000004100 */
[----:B------:R-:W-:Y:S01]  /*63b0*/  MOV R35, 0x3bbb989d ;  /* 0x3bbb989d00237802 */ /* 0x000fe20000000f00 */
[----:B------:R-:W-:Y:S01]  /*63c0*/  IMAD.MOV.U32 R39, RZ, RZ, 0x437c0000 ;  /* 0x437c0000ff277424 */ /* 0x000fe200078e00ff */
[----:B------:R-:W-:Y:S01]  /*63d0*/  BSSY B1, `(.L_x_23208) ;  /* 0x000001f000017945 */ /* 0x000fe20003800000 */
[----:B------:R-:W-:Y:S02]  /*63e0*/  HADD2.F32 R21, -RZ, R21.H1_H1 ;  /* 0x30000015ff157230 */ /* 0x000fe40000004100 */
[----:B------:R-:W-:-:S04]  /*63f0*/  FMUL R0, R22, -1.7020000219345092773 ;  /* 0xbfd9db2316007820 */ /* 0x000fc80000400000 */
[----:B------:R-:W-:-:S04]  /*6400*/  FFMA.SAT R32, R0, R35, 0.5 ;  /* 0x3f00000000207423 */ /* 0x000fc80000002023 */
[----:B------:R-:W-:Y:S02]  /*6410*/  FFMA.RM R32, R32, R39, 12582913 ;  /* 0x4b40000120207423 */ /* 0x000fe40000004027 */
[----:B------:R-:W0:Y:S02]  /*6420*/  S2R R39, SR_TID.X ;  /* 0x0000000000277919 */ /* 0x000e240000002100 */
[C---:B------:R-:W-:Y:S01]  /*6430*/  FADD R35, R32.reuse, -12583039 ;  /* 0xcb40007f20237421 */ /* 0x040fe20000000000 */
[----:B------:R-:W-:-:S03]  /*6440*/  SHF.L.U32 R32, R32, 0x17, RZ ;  /* 0x0000001720207819 */ /* 0x000fc600000006ff */
[----:B------:R-:W-:-:S04]  /*6450*/  FFMA R35, R0, 1.4426950216293334961, -R35 ;  /* 0x3fb8aa3b00237823 */ /* 0x000fc80000000823 */
[----:B------:R-:W-:Y:S01]  /*6460*/  FFMA R34, R0, 1.925963033500011079e-08, R35 ;  /* 0x32a5706000227823 */ /* 0x000fe20000000023 */
[----:B------:R-:W-:-:S03]  /*6470*/  FADD R0, -R53, 1 ;  /* 0x3f80000035007421 */ /* 0x000fc60000000100 */
[----:B------:R-:W1:Y:S01]  /*6480*/  MUFU.EX2 R35, R34 ;  /* 0x0000002200237308 */ /* 0x000e620000000800 */
[----:B------:R-:W-:Y:S01]  /*6490*/  FMUL R0, R0, R53 ;  /* 0x0000003500007220 */ /* 0x000fe20000400000 */
[----:B-1----:R-:W-:-:S03]  /*64a0*/  FFMA R36, R32, R35, 1 ;  /* 0x3f80000020247423 */ /* 0x002fc60000000023 */
[----:B------:R-:W-:Y:S01]  /*64b0*/  FFMA R35, R14, R0, R53 ;  /* 0x000000000e237223 */ /* 0x000fe20000000035 */
[----:B0-----:R-:W-:Y:S01]  /*64c0*/  SHF.R.U32.HI R14, RZ, 0x3, R39 ;  /* 0x00000003ff0e7819 */ /* 0x001fe20000011627 */
[----:B------:R-:W-:Y:S02]  /*64d0*/  VIADD R32, R36, 0x1800000 ;  /* 0x0180000024207836 */ /* 0x000fe40000000000 */
[----:B------:R-:W-:Y:S01]  /*64e0*/  FMUL R35, R18, R35 ;  /* 0x0000002312237220 */ /* 0x000fe20000400000 */
[----:B------:R-:W-:Y:S01]  /*64f0*/  FMUL R18, R22, 1.7020000219345092773 ;  /* 0x3fd9db2316127820 */ /* 0x000fe20000400000 */
[----:B------:R-:W-:Y:S02]  /*6500*/  LOP3.LUT R14, R14, 0x1c, RZ, 0xc0, !PT ;  /* 0x0000001c0e0e7812 */ /* 0x000fe400078ec0ff */
[----:B------:R-:W-:-:S04]  /*6510*/  LOP3.LUT R32, R32, 0x7f800000, RZ, 0xc0, !PT ;  /* 0x7f80000020207812 */ /* 0x000fc800078ec0ff */
[----:B------:R-:W-:-:S13]  /*6520*/  ISETP.GT.U32.AND P0, PT, R32, 0x1ffffff, PT ;  /* 0x01ffffff2000780c */ /* 0x000fda0003f04070 */
[----:B------:R-:W-:Y:S05]  /*6530*/  @P0 BRA `(.L_x_23209) ;  /* 0x0000000000100947 */ /* 0x000fea0003800000 */
[----:B------:R-:W-:Y:S02]  /*6540*/  MOV R0, R36 ;  /* 0x0000002400007202 */ /* 0x000fe40000000f00 */
[----:B------:R-:W-:-:S07]  /*6550*/  MOV R42, 0x6570 ;  /* 0x00006570002a7802 */ /* 0x000fce0000000f00 */
[----:B------:R-:W-:Y:S05]  /*6560*/  CALL.REL.NOINC `($__internal_521_$__cuda_sm20_rcp_rn_f32_slowpath) ;  /* 0x0000002000cc7944 */ /* 0x000fea0003c00000 */
[----:B------:R-:W-:Y:S05]  /*6570*/  BRA `(.L_x_23210) ;  /* 0x0000000000107947 */ /* 0x000fea0003800000 */
.L_x_23209:
[----:B------:R-:W0:Y:S02]  /*6580*/  MUFU.RCP R53, R36 ;  /* 0x0000002400357308 */ /* 0x000e240000001000 */
[----:B0-----:R-:W-:-:S04]  /*6590*/  FFMA R0, R36, R53, -1 ;  /* 0xbf80000024007423 */ /* 0x001fc80000000035 */
[----:B------:R-:W-:-:S04]  /*65a0*/  FADD.FTZ R0, -R0, -RZ ;  /* 0x800000ff00007221 */ /* 0x000fc80000010100 */
[----:B------:R-:W-:-:S07]  /*65b0*/  FFMA R53, R53, R0, R53 ;  /* 0x0000000035357223 */ /* 0x000fce0000000035 */
.L_x_23210:
[----:B------:R-:W-:Y:S05]  /*65c0*/  BSYNC B1 ;  /* 0x0000000000017941 */ /* 0x000fea0003800000 */
.L_x_23208:
        /* <DEDUP_REMOVED lines=8> */
[-C--:B------:R-:W-:Y:S01]  /*6650*/  ISETP.GE.U32.OR P0, PT, R6, R25.reuse, P0 ;  /* 0x000000190600720c */ /* 0x080fe20000706470 */
[----:B------:R-:W-:Y:S01]  /*6660*/  FFMA R0, R18, R0, R53 ;  /* 0x0000000012007223 */ /* 0x000fe20000000035 */
[C---:B------:R-:W-:Y:S01]  /*6670*/  FMNMX R14, |R33|.reuse, R14, !PT ;  /* 0x0000000e210e7209 */ /* 0x040fe20007800200 */
[----:B------:R-:W-:Y:S01]  /*6680*/  FMUL R33, R33, R20 ;  /* 0x0000001421217220 */ /* 0x000fe20000400000 */
[----:B------:R-:W-:Y:S01]  /*6690*/  ISETP.GE.U32.AND P1, PT, R27, R25, PT ;  /* 0x000000191b00720c */ /* 0x000fe20003f26070 */
[----:B------:R-:W-:Y:S01]  /*66a0*/  FMUL R21, R21, R0 ;  /* 0x0000000015157220 */ /* 0x000fe20000400000 */
[----:B------:R-:W-:Y:S01]  /*66b0*/  FMUL R0, R15, R20 ;  /* 0x000000140f007220 */ /* 0x000fe20000400000 */
[----:B------:R-:W-:Y:S01]  /*66c0*/  F2FP.SATFINITE.E4M3.F32.PACK_AB_MERGE_C R12, RZ, R12, RZ ;  /* 0x0000000cff0c723e */ /* 0x000fe200048070ff */
[----:B------:R-:W-:Y:S01]  /*66d0*/  FMUL R18, R37, R20 ;  /* 0x0000001425127220 */ /* 0x000fe20000400000 */
[----:B------:R-:W-:Y:S01]  /*66e0*/  F2FP.SATFINITE.E4M3.F32.PACK_AB_MERGE_C R25, RZ, R13, RZ ;  /* 0x0000000dff19723e */ /* 0x000fe200048070ff */
[----:B------:R-:W0:Y:S01]  /*66f0*/  S2R R6, SR_CTAID.X ;  /* 0x0000000000067919 */ /* 0x000e220000002500 */
[----:B------:R-:W-:Y:S01]  /*6700*/  F2FP.SATFINITE.E4M3.F32.PACK_AB_MERGE_C R39, RZ, R33, RZ ;  /* 0x00000021ff27723e */ /* 0x000fe200048070ff */
[----:B------:R-:W-:Y:S01]  /*6710*/  BSSY B0, `(.L_x_23211) ;  /* 0x0000027000007945 */ /* 0x000fe20003800000 */
[----:B------:R-:W-:Y:S01]  /*6720*/  F2FP.SATFINITE.E4M3.F32.PACK_AB_MERGE_C R22, RZ, R0, RZ ;  /* 0x00000000ff16723e */ /* 0x000fe200048070ff */
[----:B------:R-:W1:Y:S01]  /*6730*/  S2R R7, SR_TID.X ;  /* 0x0000000000077919 */ /* 0x000e620000002100 */
[----:B------:R-:W-:-:S02]  /*6740*/  LOP3.LUT R0, R12, 0xff, RZ, 0xc0, !PT ;  /* 0x000000ff0c007812 */ /* 0x000fc400078ec0ff */
[----:B------:R-:W-:Y:S02]  /*6750*/  @!P0 PRMT R33, R25, 0x7604, R12 ;  /* 0x0000760419218816 */ /* 0x000fe4000000000c */
[----:B------:R-:W-:Y:S02]  /*6760*/  LOP3.LUT R13, R39, 0xffff, RZ, 0xc0, !PT ;  /* 0x0000ffff270d7812 */ /* 0x000fe400078ec0ff */
[----:B------:R-:W-:Y:S02]  /*6770*/  LOP3.LUT R12, R25, 0xff, RZ, 0xc0, !PT ;  /* 0x000000ff190c7812 */ /* 0x000fe400078ec0ff */
[----:B------:R-:W-:Y:S02]  /*6780*/  LOP3.LUT R25, R22, 0xffff, RZ, 0xc0, !PT ;  /* 0x0000ffff16197812 */ /* 0x000fe400078ec0ff */
[----:B------:R-:W-:Y:S02]  /*6790*/  FMNMX R32, |R15|, R14, !PT ;  /* 0x0000000e0f207209 */ /* 0x000fe40007800200 */
[----:B------:R-:W-:-:S02]  /*67a0*/  @!P0 IADD3 R15, P3, R10, R4, RZ ;  /* 0x000000040a0f8210 */ /* 0x000fc40007f7e0ff */
[----:B------:R-:W-:Y:S02]  /*67b0*/  PRMT R13, R13, 0x7604, R0 ;  /* 0x000076040d0d7816 */ /* 0x000fe40000000000 */
[----:B------:R-:W-:Y:S02]  /*67c0*/  PRMT R0, R25, 0x7604, R12 ;  /* 0x0000760419007816 */ /* 0x000fe4000000000c */
[----:B------:R-:W-:Y:S02]  /*67d0*/  @!P0 LEA R12, P2, R10, R17, 0x1 ;  /* 0x000000110a0c8211 */ /* 0x000fe400078408ff */
[----:B------:R-:W-:Y:S02]  /*67e0*/  @!P0 IADD3.X R25, R11, R5, RZ, P3, !PT ;  /* 0x000000050b198210 */ /* 0x000fe40001ffe4ff */
[----:B------:R-:W-:Y:S02]  /*67f0*/  @!P0 LEA R14, P3, R15, R17, 0x1 ;  /* 0x000000110f0e8211 */ /* 0x000fe400078608ff */
[----:B------:R-:W-:-:S02]  /*6800*/  LOP3.LUT R41, R13, 0xffff, RZ, 0xc0, !PT ;  /* 0x0000ffff0d297812 */ /* 0x000fc400078ec0ff */
[-C--:B------:R-:W-:Y:S02]  /*6810*/  @!P0 LEA.HI.X R13, R10, R16.reuse, R11, 0x1, P2 ;  /* 0x000000100a0d8211 */ /* 0x080fe400010f0c0b */
[----:B------:R-:W-:Y:S02]  /*6820*/  @!P0 PRMT R39, R22, 0x7604, R39 ;  /* 0x0000760416278816 */ /* 0x000fe40000000027 */
[----:B------:R-:W-:Y:S01]  /*6830*/  @!P0 LEA.HI.X R15, R15, R16, R25, 0x1, P3 ;  /* 0x000000100f0f8211 */ /* 0x000fe200018f0c19 */
[----:B------:R2:W-:Y:S01]  /*6840*/  @!P0 STG.E.U16 desc[UR10][R12.64], R33 ;  /* 0x000000210c008986 */ /* 0x0005e2000c10150a */
[----:B------:R-:W-:Y:S01]  /*6850*/  F2FP.SATFINITE.E4M3.F32.PACK_AB_MERGE_C R34, RZ, R18, RZ ;  /* 0x00000012ff22723e */ /* 0x000fe200048070ff */
[----:B------:R-:W-:Y:S01]  /*6860*/  FMUL R25, R35, R20 ;  /* 0x0000001423197220 */ /* 0x000fe20000400000 */
[----:B------:R-:W-:Y:S01]  /*6870*/  FMNMX R22, |R37|, R32, !PT ;  /* 0x0000002025167209 */ /* 0x000fe20007800200 */
[----:B------:R2:W-:Y:S01]  /*6880*/  @!P0 STG.E.U16 desc[UR10][R14.64], R39 ;  /* 0x000000270e008986 */ /* 0x0005e2000c10150a */
[----:B------:R-:W-:Y:S01]  /*6890*/  FMUL R32, R21, R20 ;  /* 0x0000001415207220 */ /* 0x000fe20000400000 */
[----:B------:R-:W-:-:S05]  /*68a0*/  IMAD.U32 R18, R34, 0x10000, RZ ;  /* 0x0001000022127824 */ /* 0x000fca00078e00ff */
[----:B------:R-:W-:Y:S01]  /*68b0*/  LOP3.LUT R41, R41, 0xff0000, R18, 0xf8, !PT ;  /* 0x00ff000029297812 */ /* 0x000fe200078ef812 */
[----:B------:R-:W-:-:S05]  /*68c0*/  FMUL R18, R23, R20 ;  /* 0x0000001417127220 */ /* 0x000fca0000400000 */
[----:B------:R-:W-:Y:S01]  /*68d0*/  F2FP.SATFINITE.E4M3.F32.PACK_AB_MERGE_C R37, RZ, R18, RZ ;  /* 0x00000012ff25723e */ /* 0x000fe200048070ff */
[----:B012---:R-:W-:Y:S06]  /*68e0*/  @P0 BRA `(.L_x_23212) ;  /* 0x0000000000240947 */ /* 0x007fec0003800000 */
        /* <DEDUP_REMOVED lines=9> */
.L_x_23212:
[----:B------:R-:W-:Y:S05]  /*6980*/  BSYNC B0 ;  /* 0x0000000000007941 */ /* 0x000fea0003800000 */
.L_x_23211:
        /* <DEDUP_REMOVED lines=11> */
.L_x_23214:
[----:B------:R-:W-:Y:S05]  /*6a40*/  BSYNC B0 ;  /* 0x0000000000007941 */ /* 0x000fea0003800000 */
.L_x_23213:
[----:B------:R-:W2:Y:S01]  /*6a50*/  S2UR UR5, SR_CgaCtaId ;  /* 0x00000000000579c3 */ /* 0x000ea20000008800 */
[----:B------:R-:W-:Y:S01]  /*6a60*/  SHF.L.U32 R17, R37, 0x10, RZ ;  /* 0x0000001025117819 */ /* 0x000fe200000006ff */
[----:B------:R-:W-:Y:S01]  /*6a70*/  ULDC.64 UR6, c[0x0][0x260] ;  /* 0x0000980000067ab9 */ /* 0x000fe20000000a00 */
[----:B------:R-:W-:Y:S01]  /*6a80*/  LOP3.LUT R0, R0, 0xffff, RZ, 0xc0, !PT ;  /* 0x0000ffff00007812 */ /* 0x000fe200078ec0ff */
[----:B------:R-:W-:Y:S01]  /*6a90*/  ULDC.64 UR8, c[0x0][0x258] ;  /* 0x0000960000087ab9 */ /* 0x000fe20000000a00 */
[----:B-1----:R-:W-:Y:S01]  /*6aa0*/  SHF.R.U32.HI R11, RZ, 0x3, R7 ;  /* 0x00000003ff0b7819 */ /* 0x002fe20000011607 */
[----:B------:R-:W-:Y:S01]  /*6ab0*/  IMAD R28, R28, UR6, RZ ;  /* 0x000000061c1c7c24 */ /* 0x000fe2000f8e02ff */
[----:B------:R-:W-:Y:S01]  /*6ac0*/  LOP3.LUT R10, R25, 0xffff, RZ, 0xc0, !PT ;  /* 0x0000ffff190a7812 */ /* 0x000fe200078ec0ff */
[----:B------:R-:W-:Y:S01]  /*6ad0*/  UIADD3 UR8, UP0, UR8, 0x3f, URZ ;  /* 0x0000003f08087890 */ /* 0x000fe2000ff1e03f */
[----:B------:R-:W-:Y:S01]  /*6ae0*/  LOP3.LUT R17, R0, 0xff0000, R17, 0xf8, !PT ;  /* 0x00ff000000117812 */ /* 0x000fe200078ef811 */
[----:B------:R-:W-:Y:S01]  /*6af0*/  UMOV UR4, 0x400 ;  /* 0x0000040000047882 */ /* 0x000fe20000000000 */
[----:B------:R-:W-:Y:S01]  /*6b00*/  LOP3.LUT R0, R11, 0x1ffffffc, RZ, 0xc0, !PT ;  /* 0x1ffffffc0b007812 */ /* 0x000fe200078ec0ff */
[----:B------:R-:W-:Y:S01]  /*6b10*/  IMAD R41, R10, 0x1000000, R41 ;  /* 0x010000000a297824 */ /* 0x000fe200078e0229 */
[----:B------:R-:W-:Y:S01]  /*6b20*/  UIADD3 UR4, UR4, 0x20, URZ ;  /* 0x0000002004047890 */ /* 0x000fe2000fffe03f */
[C---:B0-----:R-:W-:Y:S01]  /*6b30*/  IMAD R15, R29.reuse, UR7, R28 ;  /* 0x000000071d0f7c24 */ /* 0x041fe2000f8e021c */
[----:B------:R-:W-:Y:S01]  /*6b40*/  IADD3 R13, -R0, R7, RZ ;  /* 0x00000007000d7210 */ /* 0x000fe20007ffe1ff */
[----:B------:R-:W-:Y:S01]  /*6b50*/  IMAD.WIDE.U32 R10, R29, UR6, RZ ;  /* 0x000000061d0a7c25 */ /* 0x000fe2000f8e00ff */
[----:B------:R-:W-:Y:S01]  /*6b60*/  UIADD3.X UR9, URZ, UR9, URZ, UP0, !UPT ;  /* 0x000000093f097290 */ /* 0x000fe200087fe43f */
[----:B------:R-:W-:Y:S01]  /*6b70*/  FMNMX R16, |R23|, R22, !PT ;  /* 0x0000001617107209 */ /* 0x000fe20007800200 */
[----:B------:R-:W-:Y:S01]  /*6b80*/  ULDC UR12, c[0x0][0x0] ;  /* 0x00000000000c7ab9 */ /* 0x000fe20000000800 */
[----:B------:R-:W-:Y:S01]  /*6b90*/  IMAD.IADD R29, R11, 0x1, R15 ;  /* 0x000000010b1d7824 */ /* 0x000fe200078e020f */
[----:B------:R-:W-:Y:S01]  /*6ba0*/  SHF.R.U32.HI R23, RZ, 0x8, R7 ;  /* 0x00000008ff177819 */ /* 0x000fe20000011607 */
[C---:B------:R-:W-:Y:S01]  /*6bb0*/  VIADD R11, R13.reuse, 0x1d ;  /* 0x0000001d0d0b7836 */ /* 0x040fe20000000000 */
[----:B------:R-:W-:Y:S01]  /*6bc0*/  LOP3.LUT R12, R13, 0x1f, RZ, 0xc0, !PT ;  /* 0x0000001f0d0c7812 */ /* 0x000fe200078ec0ff */
[----:B--2---:R-:W-:Y:S01]  /*6bd0*/  ULEA UR4, UR5, UR4, 0x18 ;  /* 0x0000000405047291 */ /* 0x004fe2000f8ec03f */
[----:B------:R-:W-:Y:S01]  /*6be0*/  IMAD R6, R6, UR12, RZ ;  /* 0x0000000c06067c24 */ /* 0x000fe2000f8e02ff */
[----:B------:R-:W-:Y:S01]  /*6bf0*/  USHF.R.U32.HI UR5, URZ, 0x6, UR9 ;  /* 0x000000063f057899 */ /* 0x000fe20008011609 */
[----:B------:R-:W-:Y:S01]  /*6c00*/  LOP3.LUT R28, R11, 0x1f, RZ, 0xc0, !PT ;  /* 0x0000001f0b1c7812 */ /* 0x000fe200078ec0ff */
[----:B------:R-:W-:Y:S01]  /*6c10*/  USHF.R.U64 UR8, UR8, 0x6, UR9 ;  /* 0x0000000608087899 */ /* 0x000fe20008001209 */
[----:B------:R-:W-:Y:S01]  /*6c20*/  SHF.L.U32 R25, R10, 0x1, RZ ;  /* 0x000000010a197819 */ /* 0x000fe200000006ff */
[----:B------:R-:W-:Y:S01]  /*6c30*/  ULDC.64 UR12, c[0x0][0x228] ;  /* 0x00008a00000c7ab9 */ /* 0x000fe20000000a00 */
[----:B------:R-:W-:Y:S01]  /*6c40*/  LEA.HI R22, R6, R23, RZ, 0x18 ;  /* 0x0000001706167211 */ /* 0x000fe200078fc0ff */
[----:B------:R-:W-:Y:S01]  /*6c50*/  IMAD R11, R30, UR5, RZ ;  /* 0x000000051e0b7c24 */ /* 0x000fe2000f8e02ff */
[----:B------:R-:W-:Y:S01]  /*6c60*/  SHF.L.U64.HI R29, R10, 0x1, R29 ;  /* 0x000000010a1d7819 */ /* 0x000fe2000001021d */
[----:B------:R-:W-:Y:S01]  /*6c70*/  IMAD R6, R19, 0x21, R12 ;  /* 0x0000002113067824 */ /* 0x000fe200078e020c */
[----:B------:R-:W-:Y:S01]  /*6c80*/  IADD3 R12, R13, 0x1e, RZ ;  /* 0x0000001e0d0c7810 */ /* 0x000fe20007ffe0ff */
[----:B------:R-:W-:Y:S01]  /*6c90*/  IMAD.WIDE.U32 R14, R30, UR8, RZ ;  /* 0x000000081e0e7c25 */ /* 0x000fe2000f8e00ff */
[----:B------:R-:W-:Y:S01]  /*6ca0*/  USHF.R.U64 UR6, UR6, 0x2, UR7 ;  /* 0x0000000206067899 */ /* 0x000fe20008001207 */
[----:B------:R-:W-:Y:S01]  /*6cb0*/  FMNMX R16, |R35|, R16, !PT ;  /* 0x0000001023107209 */ /* 0x000fe20007800200 */
[----:B------:R-:W-:Y:S01]  /*6cc0*/  USHF.R.U32.HI UR7, URZ, 0x2, UR7 ;  /* 0x000000023f077899 */ /* 0x000fe20008011607 */
[----:B------:R-:W-:Y:S01]  /*6cd0*/  IMAD R33, R31, UR8, R11 ;  /* 0x000000081f217c24 */ /* 0x000fe2000f8e020b */
[----:B------:R-:W-:Y:S01]  /*6ce0*/  LEA R6, R6, UR4, 0x2 ;  /* 0x0000000406067c11 */ /* 0x000fe2000f8e10ff */
[----:B------:R-:W-:Y:S01]  /*6cf0*/  VIADD R10, R13, 0xffffffff ;  /* 0xffffffff0d0a7836 */ /* 0x000fe20000000000 */
[----:B------:R-:W-:Y:S01]  /*6d00*/  LEA R4, P0, R14, R4, 0x5 ;  /* 0x000000040e047211 */ /* 0x000fe200078028ff */
[----:B------:R-:W-:Y:S01]  /*6d10*/  IMAD R23, R19, 0x21, R28 ;  /* 0x0000002113177824 */ /* 0x000fe200078e021c */
[----:B------:R-:W-:Y:S01]  /*6d20*/  IADD3 R15, R15, R33, RZ ;  /* 0x000000210f0f7210 */ /* 0x000fe20007ffe0ff */
[----:B------:R0:W-:Y:S01]  /*6d30*/  STS [R6], R3 ;  /* 0x0000000306007388 */ /* 0x0001e20000000800 */
[----:B------:R-:W-:Y:S01]  /*6d40*/  LOP3.LUT R10, R10, 0x1f, RZ, 0xc0, !PT ;  /* 0x0000001f0a0a7812 */ /* 0x000fe200078ec0ff */
[----:B------:R-:W-:Y:S01]  /*6d50*/  USHF.L.U64.HI UR8, UR6, 0x1, UR7 ;  /* 0x0000000106087899 */ /* 0x000fe20008010207 */
[----:B------:R-:W-:Y:S01]  /*6d60*/  LEA.HI.X R5, R14, R5, R15, 0x5, P0 ;  /* 0x000000050e057211 */ /* 0x000fe200000f2c0f */
[----:B------:R-:W-:Y:S01]  /*6d70*/  USHF.L.U32 UR5, UR6, 0x1, URZ ;  /* 0x0000000106057899 */ /* 0x000fe2000800063f */
[----:B------:R-:W-:Y:S01]  /*6d80*/  LOP3.LUT R12, R12, 0x1f, RZ, 0xc0, !PT ;  /* 0x0000001f0c0c7812 */ /* 0x000fe200078ec0ff */
[----:B------:R-:W-:Y:S01]  /*6d90*/  IMAD R10, R19, 0x21, R10 ;  /* 0x00000021130a7824 */ /* 0x000fe200078e020a */
[----:B------:R-:W-:Y:S01]  /*6da0*/  LOP3.LUT R18, R18, 0xffff, RZ, 0xc0, !PT ;  /* 0x0000ffff12127812 */ /* 0x000fe200078ec0ff */
[----:B------:R-:W-:Y:S01]  /*6db0*/  BSSY B0, `(.L_x_23215) ;  /* 0x000008a000007945 */ /* 0x000fe20003800000 */
[----:B------:R-:W-:Y:S01]  /*6dc0*/  FMNMX R21, |R21|, R16, !PT ;  /* 0x0000001015157209 */ /* 0x000fe20007800200 */
[----:B------:R-:W-:Y:S01]  /*6dd0*/  IMAD R12, R19, 0x21, R12 ;  /* 0x00000021130c7824 */ /* 0x000fe200078e020c */
[----:B0-----:R-:W-:-:S02]  /*6de0*/  LOP3.LUT R3, RZ, R4, RZ, 0x33, !PT ;  /* 0x00000004ff037212 */ /* 0x001fc400078e33ff */
[----:B------:R-:W-:Y:S02]  /*6df0*/  LEA R11, R10, UR4, 0x2 ;  /* 0x000000040a0b7c11 */ /* 0x000fe4000f8e10ff */
[----:B------:R-:W-:Y:S02]  /*6e00*/  LEA R22, P3, R22, R3, 0x5 ;  /* 0x0000000316167211 */ /* 0x000fe400078628ff */
[----:B------:R-:W-:Y:S01]  /*6e10*/  LOP3.LUT R3, RZ, R5, RZ, 0x33, !PT ;  /* 0x00000005ff037212 */ /* 0x000fe200078e33ff */
[----:B------:R-:W-:Y:S01]  /*6e20*/  STS [R11], R24 ;  /* 0x000000180b007388 */ /* 0x000fe20000000800 */
[----:B------:R-:W-:Y:S02]  /*6e30*/  ISETP.GT.U32.AND P0, PT, R22, -0x21, PT ;  /* 0xffffffdf1600780c */ /* 0x000fe40003f04070 */
[----:B------:R-:W-:Y:S01]  /*6e40*/  LEA R4, P2, R30, R25, 0x2 ;  /* 0x000000191e047211 */ /* 0x000fe200078410ff */
[----:B------:R-:W-:Y:S01]  /*6e50*/  IMAD.X R3, RZ, RZ, R3, P3 ;  /* 0x000000ffff037224 */ /* 0x000fe200018e0603 */
[----:B------:R-:W-:-:S02]  /*6e60*/  LEA R10, R12, UR4, 0x2 ;  /* 0x000000040c0a7c11 */ /* 0x000fc4000f8e10ff */
[----:B------:R-:W-:Y:S02]  /*6e70*/  LEA R12, R23, UR4, 0x2 ;  /* 0x00000004170c7c11 */ /* 0x000fe4000f8e10ff */
[----:B------:R-:W-:Y:S01]  /*6e80*/  ISETP.GT.U32.AND.EX P0, PT, R3, -0x1, PT, P0 ;  /* 0xffffffff0300780c */ /* 0x000fe20003f04100 */
[----:B------:R0:W-:Y:S01]  /*6e90*/  STS [R10], R9 ;  /* 0x000000090a007388 */ /* 0x0001e20000000800 */
[----:B------:R-:W-:Y:S02]  /*6ea0*/  LEA.HI.X R31, R30, R29, R31, 0x2, P2 ;  /* 0x0000001d1e1f7211 */ /* 0x000fe400010f141f */
[----:B------:R-:W-:Y:S01]  /*6eb0*/  SEL R14, R22, 0xffffffdf, P0 ;  /* 0xffffffdf160e7807 */ /* 0x000fe20000000000 */
[----:B------:R1:W-:Y:S01]  /*6ec0*/  STS [R12], R41 ;  /* 0x000000290c007388 */ /* 0x0003e20000000800 */
[----:B------:R-:W-:Y:S01]  /*6ed0*/  BAR.SYNC.DEFER_BLOCKING 0x0 ;  /* 0x0000000000007b1d */ /* 0x000fe20000010000 */
[----:B------:R-:W-:Y:S02]  /*6ee0*/  LEA R3, P0, R4, UR12, 0x5 ;  /* 0x0000000c04037c11 */ /* 0x000fe4000f8028ff */
[----:B------:R-:W-:-:S02]  /*6ef0*/  LOP3.LUT R14, RZ, R14, RZ, 0x33, !PT ;  /* 0x0000000eff0e7212 */ /* 0x000fc400078e33ff */
[----:B0-----:R-:W-:Y:S02]  /*6f00*/  SHF.R.U32.HI R9, RZ, 0x2, R7 ;  /* 0x00000002ff097819 */ /* 0x001fe40000011607 */
[----:B------:R-:W-:Y:S01]  /*6f10*/  LEA.HI.X R4, R4, UR13, R31, 0x5, P0 ;  /* 0x0000000d04047c11 */ /* 0x000fe200080f2c1f */
[----:B------:R-:W-:Y:S01]  /*6f20*/  IMAD.IADD R7, R14, 0x1, -R27 ;  /* 0x000000010e077824 */ /* 0x000fe200078e0a1b */
[----:B------:R-:W-:Y:S02]  /*6f30*/  LEA R5, R18, R17, 0x18 ;  /* 0x0000001112057211 */ /* 0x000fe400078ec0ff */
[----:B------:R-:W-:Y:S01]  /*6f40*/  LOP3.LUT R9, R9, 0x38, RZ, 0xc0, !PT ;  /* 0x0000003809097812 */ /* 0x000fe200078ec0ff */
[----:B-1----:R-:W-:Y:S06]  /*6f50*/  @P1 BRA `(.L_x_23216) ;  /* 0x0000000400bc1947 */ /* 0x002fec0003800000 */
        /* <DEDUP_REMOVED lines=15> */
.L_x_23219:
[----:B0-----:R-:W-:Y:S01]  /*7050*/  LOP3.LUT R15, R13, 0x1f, RZ, 0xc0, !PT ;  /* 0x0000001f0d0f7812 */ /* 0x001fe200078ec0ff */
[----:B------:R-:W-:Y:S01]  /*7060*/  VIADD R29, R29, 0xfffffffc ;  /* 0xfffffffc1d1d7836 */ /* 0x000fe20000000000 */
[----:B------:R-:W-:Y:S02]  /*7070*/  IADD3 R14, R13, -0x1, RZ ;  /* 0xffffffff0d0e7810 */ /* 0x000fe40007ffe0ff */
[-C--:B------:R-:W-:Y:S02]  /*7080*/  ISETP.GE.U32.AND P2, PT, R15, R26.reuse, PT ;  /* 0x0000001a0f00720c */ /* 0x080fe40003f46070 */
[----:B------:R-:W-:Y:S02]  /*7090*/  LOP3.LUT R23, R14, 0x1f, RZ, 0xc0, !PT ;  /* 0x0000001f0e177812 */ /* 0x000fe400078ec0ff */
[----:B------:R-:W-:Y:S02]  /*70a0*/  IADD3 R28, R28, 0x4, RZ ;  /* 0x000000041c1c7810 */ /* 0x000fe40007ffe0ff */
[----:B------:R-:W-:-:S07]  /*70b0*/  ISETP.GE.U32.AND P3, PT, R23, R26, PT ;  /* 0x0000001a1700720c */ /* 0x000fce0003f66070 */
[----:B------:R-:W-:Y:S01]  /*70c0*/  @!P2 IADD3 R16, P4, R15, R32, RZ ;  /* 0x000000200f10a210 */ /* 0x000fe20007f9e0ff */
[C---:B------:R-:W-:Y:S01]  /*70d0*/  VIADD R15, R13.reuse, 0x1d ;  /* 0x0000001d0d0f7836 */ /* 0x040fe20000000000 */
[----:B------:R-:W-:Y:S02]  /*70e0*/  IADD3 R13, R13, 0x1e, RZ ;  /* 0x0000001e0d0d7810 */ /* 0x000fe40007ffe0ff */
[----:B------:R-:W-:Y:S01]  /*70f0*/  IADD3 R32, P6, R32, UR5, RZ ;  /* 0x0000000520207c10 */ /* 0x000fe2000ffde0ff */
[----:B------:R-:W-:Y:S01]  /*7100*/  @!P2 IMAD.X R17, RZ, RZ, R34, P4 ;  /* 0x000000ffff11a224 */ /* 0x000fe200020e0622 */
[C---:B------:R-:W-:Y:S02]  /*7110*/  @!P2 LEA R14, P4, R16.reuse, R3, 0x2 ;  /* 0x00000003100ea211 */ /* 0x040fe400078810ff */
[----:B------:R-:W-:Y:S01]  /*7120*/  LOP3.LUT R25, R13, 0x1f, RZ, 0xc0, !PT ;  /* 0x0000001f0d197812 */ /* 0x000fe200078ec0ff */
[----:B------:R-:W-:Y:S01]  /*7130*/  IMAD R13, R19, 0x21, R30 ;  /* 0x00000021130d7824 */ /* 0x000fe200078e021e */
[----:B------:R-:W-:Y:S01]  /*7140*/  LOP3.LUT R39, R15, 0x1f, RZ, 0xc0, !PT ;  /* 0x0000001f0f277812 */ /* 0x000fe200078ec0ff */
[----:B------:R-:W-:Y:S01]  /*7150*/  IMAD.IADD R30, R27, 0x1, R28 ;  /* 0x000000011b1e7824 */ /* 0x000fe200078e021c */
[----:B------:R-:W-:-:S02]  /*7160*/  @!P2 LEA.HI.X R15, R16, R4, R17, 0x2, P4 ;  /* 0x00000004100fa211 */ /* 0x000fc400020f1411 */
[-C--:B------:R-:W-:Y:S02]  /*7170*/  ISETP.GE.U32.AND P5, PT, R25, R26.reuse, PT ;  /* 0x0000001a1900720c */ /* 0x080fe40003fa6070 */
[----:B------:R-:W-:Y:S02]  /*7180*/  ISETP.GE.U32.AND P4, PT, R39, R26, PT ;  /* 0x0000001a2700720c */ /* 0x000fe40003f86070 */
[----:B------:R-:W-:Y:S02]  /*7190*/  LEA R24, R13, UR4, 0x2 ;  /* 0x000000040d187c11 */ /* 0x000fe4000f8e10ff */
[----:B------:R-:W-:Y:S02]  /*71a0*/  IADD3.X R34, R34, UR8, RZ, P6, !PT ;  /* 0x0000000822227c10 */ /* 0x000fe4000b7fe4ff */
[----:B------:R-:W-:Y:S01]  /*71b0*/  @!P3 IADD3 R13, P6, R23, R32, RZ ;  /* 0x00000020170db210 */ /* 0x000fe20007fde0ff */
[----:B------:R-:W0:Y:S03]  /*71c0*/  @!P2 LDS R31, [R24] ;  /* 0x00000000181fa984 */ /* 0x000e260000000800 */
        /* <DEDUP_REMOVED lines=20> */
[----:B------:R-:W-:Y:S02]  /*7310*/  @!P4 LEA.HI.X R25, R13, R4, R25, 0x2, P6 ;  /* 0x000000040d19c211 */ /* 0x000fe400030f1419 */
[----:B------:R-:W-:Y:S01]  /*7320*/  ISETP.NE.AND P3, PT, R29, RZ, PT ;  /* 0x000000ff1d00720c */ /* 0x000fe20003f65270 */
[----:B--2---:R0:W-:Y:S01]  /*7330*/  @!P5 STG.E desc[UR10][R16.64], R35 ;  /* 0x000000231000d986 */ /* 0x0041e2000c10190a */
[----:B------:R-:W-:-:S02]  /*7340*/  IADD3 R13, R39, 0x1f, RZ ;  /* 0x0000001f270d7810 */ /* 0x000fc40007ffe0ff */
[----:B------:R-:W-:Y:S01]  /*7350*/  IADD3.X R34, R34, UR8, RZ, P2, !PT ;  /* 0x0000000822227c10 */ /* 0x000fe200097fe4ff */
[----:B----4-:R0:W-:Y:S08]  /*7360*/  @!P4 STG.E desc[UR10][R24.64], R37 ;  /* 0x000000251800c986 */ /* 0x0101f0000c10190a */
[----:B------:R-:W-:Y:S05]  /*7370*/  @P3 BRA `(.L_x_23219) ;  /* 0xfffffffc00343947 */ /* 0x000fea000383ffff */
.L_x_23218:
[----:B------:R-:W-:Y:S05]  /*7380*/  BSYNC B1 ;  /* 0x0000000000017941 */ /* 0x000fea0003800000 */
.L_x_23217:
        /* <DEDUP_REMOVED lines=15> */
.L_x_23221:
[----:B------:R-:W-:Y:S05]  /*7480*/  BSYNC B1 ;  /* 0x0000000000017941 */ /* 0x000fea0003800000 */
.L_x_23220:
        /* <DEDUP_REMOVED lines=8> */
[----:B------:R-:W-:-:S05]  /*7510*/  LOP3.LUT R15, R15, 0x1c, RZ, 0xc0, !PT ;  /* 0x0000001c0f0f7812 */ /* 0x000fca00078ec0ff */
[----:B------:R-:W-:Y:S02]  /*7520*/  IMAD.IADD R28, R15, 0x1, R28 ;  /* 0x000000010f1c7824 */ /* 0x000fe400078e021c */
[----:B------:R-:W-:-:S03]  /*7530*/  @!P0 IADD3 R15, P2, R14, R23, RZ ;  /* 0x000000170e0f8210 */ /* 0x000fc60007f5e0ff */
[----:B------:R-:W-:Y:S02]  /*7540*/  LEA R28, R28, UR4, 0x2 ;  /* 0x000000041c1c7c11 */ /* 0x000fe4000f8e10ff */
[----:B------:R-:W-:Y:S02]  /*7550*/  @!P0 IADD3.X R16, RZ, R34, RZ, P2, !PT ;  /* 0x00000022ff108210 */ /* 0x000fe400017fe4ff */
[C---:B------:R-:W-:Y:S01]  /*7560*/  @!P0 LEA R14, P2, R15.reuse, R3, 0x2 ;  /* 0x000000030f0e8211 */ /* 0x040fe200078410ff */
[----:B------:R-:W0:Y:S03]  /*7570*/  @!P0 LDS R17, [R28+0x4] ;  /* 0x000004001c118984 */ /* 0x000e260000000800 */
        /* <DEDUP_REMOVED lines=13> */
.L_x_23216:
[----:B------:R-:W-:Y:S05]  /*7650*/  BSYNC B0 ;  /* 0x0000000000007941 */ /* 0x000fea0003800000 */
.L_x_23215:
        /* <DEDUP_REMOVED lines=10> */
[----:B--2---:R-:W-:Y:S01]  /*7700*/  IADD3 R2, P0, R9, 0x1, RZ ;  /* 0x0000000109027810 */ /* 0x004fe20007f1e0ff */
[----:B------:R-:W-:Y:S03]  /*7710*/  BSSY B0, `(.L_x_23222) ;  /* 0x0000078000007945 */ /* 0x000fe60003800000 */
[----:B------:R-:W-:Y:S01]  /*7720*/  IADD3.X R5, RZ, RZ, RZ, P0, !PT ;  /* 0x000000ffff057210 */ /* 0x000fe200007fe4ff */
[----:B------:R-:W-:-:S04]  /*7730*/  IMAD.WIDE.U32 R8, R2, UR6, RZ ;  /* 0x0000000602087c25 */ /* 0x000fc8000f8e00ff */
[----:B------:R-:W-:-:S04]  /*7740*/  IMAD R5, R5, UR6, RZ ;  /* 0x0000000605057c24 */ /* 0x000fc8000f8e02ff */
[----:B------:R-:W-:Y:S01]  /*7750*/  IMAD R5, R2, UR7, R5 ;  /* 0x0000000702057c24 */ /* 0x000fe2000f8e0205 */
[----:B------:R-:W-:Y:S06]  /*7760*/  @P1 BRA `(.L_x_23223) ;  /* 0x0000000400c81947 */ /* 0x000fec0003800000 */
[----:B------:R-:W2:Y:S01]  /*7770*/  S2R R11, SR_TID.X ;  /* 0x00000000000b7919 */ /* 0x000ea20000002100 */
[----:B------:R-:W-:Y:S01]  /*7780*/  VIADD R2, R7, 0xffffffff ;  /* 0xffffffff07027836 */ /* 0x000fe20000000000 */
[----:B------:R-:W-:Y:S01]  /*7790*/  BSSY B1, `(.L_x_23224) ;  /* 0x0000045000017945 */ /* 0x000fe20003800000 */
[----:B------:R-:W-:Y:S01]  /*77a0*/  HFMA2.MMA R6, -RZ, RZ, 0, 5.9604644775390625e-08 ;  /* 0x00000001ff067435 */ /* 0x000fe200000001ff */
[----:B0-----:R-:W-:Y:S02]  /*77b0*/  IADD3 R22, R9, R5, RZ ;  /* 0x0000000509167210 */ /* 0x001fe40007ffe0ff */
[----:B------:R-:W-:Y:S02]  /*77c0*/  ISETP.GE.U32.AND P0, PT, R2, 0x3, PT ;  /* 0x000000030200780c */ /* 0x000fe40003f06070 */
[----:B------:R-:W-:Y:S02]  /*77d0*/  MOV R18, R8 ;  /* 0x0000000800127202 */ /* 0x000fe40000000f00 */
[----:B------:R-:W-:-:S02]  /*77e0*/  LOP3.LUT R2, R7, 0x3, RZ, 0xc0, !PT ;  /* 0x0000000307027812 */ /* 0x000fc400078ec0ff */
[----:B-1----:R-:W-:Y:S02]  /*77f0*/  MOV R14, R27 ;  /* 0x0000001b000e7202 */ /* 0x002fe40000000f00 */
[----:B--2---:R-:W-:-:S04]  /*7800*/  SHF.R.U32.HI R0, RZ, 0x3, R11 ;  /* 0x00000003ff007819 */ /* 0x004fc8000001160b */
[----:B------:R-:W-:-:S05]  /*7810*/  LOP3.LUT R0, R0, 0x1ffffffc, RZ, 0xc0, !PT ;  /* 0x1ffffffc00007812 */ /* 0x000fca00078ec0ff */
[----:B------:R-:W-:Y:S01]  /*7820*/  IMAD.IADD R5, R11, 0x1, -R0 ;  /* 0x000000010b057824 */ /* 0x000fe200078e0a00 */
[----:B------:R-:W-:Y:S06]  /*7830*/  @!P0 BRA `(.L_x_23225) ;  /* 0x0000000000e88947 */ /* 0x000fec0003800000 */
[----:B------:R-:W-:Y:S01]  /*7840*/  BSSY B2, `(.L_x_23226) ;  /* 0x0000038000027945 */ /* 0x000fe20003800000 */
[----:B------:R-:W-:Y:S01]  /*7850*/  IMAD.IADD R15, R7, 0x1, -R2 ;  /* 0x00000001070f7824 */ /* 0x000fe200078e0a02 */
[----:B------:R-:W-:Y:S02]  /*7860*/  MOV R16, RZ ;  /* 0x000000ff00107202 */ /* 0x000fe40000000f00 */
[----:B------:R-:W-:-:S07]  /*7870*/  MOV R14, R27 ;  /* 0x0000001b000e7202 */ /* 0x000fce0000000f00 */
.L_x_23227:
[C---:B0-----:R-:W-:Y:S01]  /*7880*/  VIADD R6, R5.reuse, 0xffffffff ;  /* 0xffffffff05067836 */ /* 0x041fe20000000000 */
[C---:B------:R-:W-:Y:S02]  /*7890*/  LOP3.LUT R9, R5.reuse, 0x1f, RZ, 0xc0, !PT ;  /* 0x0000001f05097812 */ /* 0x040fe400078ec0ff */
[C---:B------:R-:W-:Y:S02]  /*78a0*/  IADD3 R7, R5.reuse, 0x1d, RZ ;  /* 0x0000001d05077810 */ /* 0x040fe40007ffe0ff */
[----:B------:R-:W-:Y:S02]  /*78b0*/  IADD3 R5, R5, 0x1e, RZ ;  /* 0x0000001e05057810 */ /* 0x000fe40007ffe0ff */
[----:B------:R-:W-:Y:S02]  /*78c0*/  LOP3.LUT R11, R6, 0x1f, RZ, 0xc0, !PT ;  /* 0x0000001f060b7812 */ /* 0x000fe400078ec0ff */
[----:B------:R-:W-:Y:S01]  /*78d0*/  LOP3.LUT R12, R5, 0x1f, RZ, 0xc0, !PT ;  /* 0x0000001f050c7812 */ /* 0x000fe200078ec0ff */
[----:B------:R-:W-:Y:S01]  /*78e0*/  IMAD R5, R19, 0x21, R14 ;  /* 0x0000002113057824 */ /* 0x000fe200078e020e */
        /* <DEDUP_REMOVED lines=22> */
[----:B------:R-:W-:Y:S02]  /*7a50*/  @!P2 LEA R8, P4, R5, R3, 0x2 ;  /* 0x000000030508a211 */ /* 0x000fe400078810ff */
[----:B------:R-:W-:Y:S02]  /*7a60*/  IADD3.X R14, R22, UR8, RZ, P6, !PT ;  /* 0x00000008160e7c10 */ /* 0x000fe4000b7fe4ff */
[----:B------:R-:W-:Y:S02]  /*7a70*/  IADD3 R18, P5, R11, UR5, RZ ;  /* 0x000000050b127c10 */ /* 0x000fe4000ffbe0ff */
[----:B------:R-:W-:-:S02]  /*7a80*/  @!P2 LEA.HI.X R9, R5, R4, R9, 0x2, P4 ;  /* 0x000000040509a211 */ /* 0x000fc400020f1409 */
[----:B------:R-:W-:Y:S02]  /*7a90*/  @!P1 IADD3 R11, P4, R12, R11, RZ ;  /* 0x0000000b0c0b9210 */ /* 0x000fe40007f9e0ff */
[----:B------:R-:W-:Y:S02]  /*7aa0*/  IADD3.X R22, R14, UR8, RZ, P5, !PT ;  /* 0x000000080e167c10 */ /* 0x000fe4000affe4ff */
[----:B------:R-:W-:Y:S02]  /*7ab0*/  @!P1 IADD3.X R14, RZ, R14, RZ, P4, !PT ;  /* 0x0000000eff0e9210 */ /* 0x000fe400027fe4ff */
[----:B---3--:R-:W-:Y:S02]  /*7ac0*/  @!P1 LEA R10, P4, R11, R3, 0x2 ;  /* 0x000000030b0a9211 */ /* 0x008fe400078810ff */
[----:B------:R-:W-:Y:S02]  /*7ad0*/  @!P0 IADD3 R5, P5, R31, R18, RZ ;  /* 0x000000121f058210 */ /* 0x000fe40007fbe0ff */
[----:B------:R-:W-:-:S02]  /*7ae0*/  @!P1 LEA.HI.X R11, R11, R4, R14, 0x2, P4 ;  /* 0x000000040b0b9211 */ /* 0x000fc400020f140e */
[----:B------:R-:W-:Y:S01]  /*7af0*/  IADD3 R14, R27, R16, RZ ;  /* 0x000000101b0e7210 */ /* 0x000fe20007ffe0ff */
[----:B0-----:R0:W-:Y:S01]  /*7b00*/  @!P3 STG.E desc[UR10][R6.64], R17 ;  /* 0x000000110600b986 */ /* 0x0011e2000c10190a */
[----:B------:R-:W-:Y:S01]  /*7b10*/  @!P0 IMAD.X R13, RZ, RZ, R22, P5 ;  /* 0x000000ffff0d8224 */ /* 0x000fe200028e0616 */
[C---:B------:R-:W-:Y:S02]  /*7b20*/  @!P0 LEA R12, P5, R5.reuse, R3, 0x2 ;  /* 0x00000003050c8211 */ /* 0x040fe400078a10ff */
[----:B-1----:R0:W-:Y:S02]  /*7b30*/  @!P2 STG.E desc[UR10][R8.64], R23 ;  /* 0x000000170800a986 */ /* 0x0021e4000c10190a */
[----:B------:R-:W-:Y:S02]  /*7b40*/  @!P0 LEA.HI.X R13, R5, R4, R13, 0x2, P5 ;  /* 0x00000004050d8211 */ /* 0x000fe400028f140d */
[----:B--2---:R0:W-:Y:S01]  /*7b50*/  @!P1 STG.E desc[UR10][R10.64], R25 ;  /* 0x000000190a009986 */ /* 0x0041e2000c10190a */
[----:B------:R-:W-:-:S02]  /*7b60*/  ISETP.NE.AND P1, PT, R15, RZ, PT ;  /* 0x000000ff0f00720c */ /* 0x000fc40003f25270 */
[----:B------:R-:W-:Y:S01]  /*7b70*/  IADD3 R5, R31, 0x1f, RZ ;  /* 0x0000001f1f057810 */ /* 0x000fe20007ffe0ff */
[----:B----4-:R0:W-:Y:S01]  /*7b80*/  @!P0 STG.E desc[UR10][R12.64], R29 ;  /* 0x0000001d0c008986 */ /* 0x0101e2000c10190a */
[----:B------:R-:W-:-:S04]  /*7b90*/  IADD3 R18, P0, R18, UR5, RZ ;  /* 0x0000000512127c10 */ /* 0x000fc8000ff1e0ff */
[----:B------:R-:W-:-:S05]  /*7ba0*/  IADD3.X R22, R22, UR8, RZ, P0, !PT ;  /* 0x0000000816167c10 */ /* 0x000fca00087fe4ff */
[----:B------:R-:W-:Y:S05]  /*7bb0*/  @P1 BRA `(.L_x_23227) ;  /* 0xfffffffc00301947 */ /* 0x000fea000383ffff */
[----:B------:R-:W-:Y:S05]  /*7bc0*/  BSYNC B2 ;  /* 0x0000000000027941 */ /* 0x000fea0003800000 */
.L_x_23226:
[----:B0-----:R-:W-:-:S07]  /*7bd0*/  VIADD R6, R24, 0x5 ;  /* 0x0000000518067836 */ /* 0x001fce0000000000 */
.L_x_23225:
[----:B------:R-:W-:Y:S05]  /*7be0*/  BSYNC B1 ;  /* 0x0000000000017941 */ /* 0x000fea0003800000 */
.L_x_23224:
        /* <DEDUP_REMOVED lines=17> */
.L_x_23229:
[----:B------:R-:W-:Y:S05]  /*7d00*/  BSYNC B1 ;  /* 0x0000000000017941 */ /* 0x000fea0003800000 */
.L_x_23228:
        /* <DEDUP_REMOVED lines=24> */
.L_x_23223:
[----:B------:R-:W-:Y:S05]  /*7e90*/  BSYNC B0 ;  /* 0x0000000000007941 */ /* 0x000fea0003800000 */
.L_x_23222:
[----:B------:R-:W-:Y:S01]  /*7ea0*/  ULDC.64 UR4, c[0x0][0x238] ;  /* 0x00008e0000047ab9 */ /* 0x000fe20000000a00 */
[----:B------:R-:W-:Y:S01]  /*7eb0*/  BAR.SYNC.DEFER_BLOCKING 0x0 ;  /* 0x0000000000007b1d */ /* 0x000fe20000010000 */
[----:B------:R-:W-:-:S04]  /*7ec0*/  ISETP.NE.U32.AND P0, PT, RZ, UR4, PT ;  /* 0x00000004ff007c0c */ /* 0x000fc8000bf05070 */
[----:B------:R-:W-:-:S13]  /*7ed0*/  ISETP.NE.AND.EX P0, PT, RZ, UR5, PT, P0 ;  /* 0x00000005ff007c0c */ /* 0x000fda000bf05300 */
[----:B------:R-:W-:Y:S05]  /*7ee0*/  @!P0 BRA `(.L_x_23230) ;  /* 0x0000000000b48947 */ /* 0x000fea0003800000 */
[----:B--2---:R-:W2:Y:S01]  /*7ef0*/  SHFL.DOWN PT, R2, R21, 0x10, 0x1f ;  /* 0x0a001f0015027f89 */ /* 0x004ea200000e0000 */
[----:B------:R-:W-:Y:S01]  /*7f00*/  BSSY B0, `(.L_x_23231) ;  /* 0x0000025000007945 */ /* 0x000fe20003800000 */
[----:B0-----:R-:W-:Y:S01]  /*7f10*/  HFMA2.MMA R9, -RZ, RZ, 0, 0 ;  /* 0x00000000ff097435 */ /* 0x001fe200000001ff */
[----:B------:R-:W0:Y:S01]  /*7f20*/  S2R R8, SR_TID.X ;  /* 0x0000000000087919 */ /* 0x000e220000002100 */
[----:B--2---:R-:W-:-:S05]  /*7f30*/  FMNMX R2, R21, R2, !PT ;  /* 0x0000000215027209 */ /* 0x004fca0007800000 */
[----:B------:R-:W2:Y:S01]  /*7f40*/  SHFL.DOWN PT, R3, R2, 0x8, 0x1f ;  /* 0x09001f0002037f89 */ /* 0x000ea200000e0000 */
[----:B0-----:R-:W-:-:S13]  /*7f50*/  LOP3.LUT P0, RZ, R8, 0x1f, RZ, 0xc0, !PT ;  /* 0x0000001f08ff7812 */ /* 0x001fda000780c0ff */
[----:B------:R-:W0:Y:S01]  /*7f60*/  @!P0 S2R R10, SR_CgaCtaId ;  /* 0x00000000000a8919 */ /* 0x000e220000008800 */
[----:B------:R-:W-:Y:S02]  /*7f70*/  @!P0 MOV R7, 0x400 ;  /* 0x0000040000078802 */ /* 0x000fe40000000f00 */
[----:B--2---:R-:W-:-:S05]  /*7f80*/  FMNMX R3, R2, R3, !PT ;  /* 0x0000000302037209 */ /* 0x004fca0007800000 */
[----:B------:R-:W2:Y:S01]  /*7f90*/  SHFL.DOWN PT, R4, R3, 0x4, 0x1f ;  /* 0x08801f0003047f89 */ /* 0x000ea200000e0000 */
[----:B0-----:R-:W-:Y:S02]  /*7fa0*/  @!P0 LEA R7, R10, R7, 0x18 ;  /* 0x000000070a078211 */ /* 0x001fe400078ec0ff */
[----:B--2---:R-:W-:-:S03]  /*7fb0*/  FMNMX R4, R3, R4, !PT ;  /* 0x0000000403047209 */ /* 0x004fc60007800000 */
        /* <DEDUP_REMOVED lines=24> */
.L_x_23240:
[----:B--2---:R-:W-:-:S07]  /*8140*/  FMNMX R9, R2, R9, !PT ;  /* 0x0000000902097209 */ /* 0x004fce0007800000 */
.L_x_23232:
[----:B------:R-:W-:Y:S05]  /*8150*/  BSYNC B0 ;  /* 0x0000000000007941 */ /* 0x000fea0003800000 */
.L_x_23231:
[----:B------:R-:W-:Y:S01]  /*8160*/  ISETP.NE.AND P0, PT, R8, RZ, PT ;  /* 0x000000ff0800720c */ /* 0x000fe20003f05270 */
[----:B------:R-:W-:-:S12]  /*8170*/  BSSY B0, `(.L_x_23230) ;  /* 0x0000004000007945 */ /* 0x000fd80003800000 */
[----:B------:R-:W-:Y:S05]  /*8180*/  @P0 BRA `(.L_x_23234) ;  /* 0x0000000000080947 */ /* 0x000fea0003800000 */
[----:B0-----:R-:W0:Y:S02]  /*8190*/  LDC.64 R2, c[0x0][0x238] ;  /* 0x00008e00ff027b82 */ /* 0x001e240000000a00 */
[----:B0-----:R2:W-:Y:S02]  /*81a0*/  REDG.E.MAX.S32.STRONG.GPU desc[UR10][R2.64], R9 ;  /* 0x000000090200798e */ /* 0x0015e4000d10e38a */
.L_x_23234:
[----:B------:R-:W-:Y:S05]  /*81b0*/  BSYNC B0 ;  /* 0x0000000000007941 */ /* 0x000fea0003800000 */
.L_x_23230:
        /* <DEDUP_REMOVED lines=11> */
[----:B------:R-:W-:Y:S02]  /*8270*/  MOV R0, R20 ;  /* 0x0000001400007202 */ /* 0x000fe40000000f00 */
[----:B------:R-:W-:-:S07]  /*8280*/  MOV R42, 0x82a0 ;  /* 0x000082a0002a7802 */ /* 0x000fce0000000f00 */
[----:B012---:R-:W-:Y:S05]  /*8290*/  CALL.REL.NOINC `($__internal_521_$__cuda_sm20_rcp_rn_f32_slowpath) ;  /* 0x0000000400807944 */ /* 0x007fea0003c00000 */
[----:B------:R-:W-:Y:S05]  /*82a0*/  BRA `(.L_x_23236) ;  /* 0x0000000000107947 */ /* 0x000fea0003800000 */
.L_x_23235:
[----:B------:R-:W3:Y:S02]  /*82b0*/  MUFU.RCP R53, R20 ;  /* 0x0000001400357308 */ /* 0x000ee40000001000 */
[----:B---3--:R-:W-:-:S04]  /*82c0*/  FFMA R0, R53, R20, -1 ;  /* 0xbf80000035007423 */ /* 0x008fc80000000014 */
[----:B------:R-:W-:-:S04]  /*82d0*/  FADD.FTZ R0, -R0, -RZ ;  /* 0x800000ff00007221 */ /* 0x000fc80000010100 */
[----:B------:R-:W-:-:S07]  /*82e0*/  FFMA R53, R53, R0, R53 ;  /* 0x0000000035357223 */ /* 0x000fce0000000035 */
.L_x_23236:
[----:B0-2---:R-:W0:Y:S02]  /*82f0*/  LDC.64 R2, c[0x0][0x240] ;  /* 0x00009000ff027b82 */ /* 0x005e240000000a00 */
[----:B0-----:R-:W-:Y:S01]  /*8300*/  STG.E desc[UR10][R2.64], R53 ;  /* 0x0000003502007986 */ /* 0x001fe2000c10190a */
[----:B------:R-:W-:Y:S05]  /*8310*/  EXIT ;  /* 0x000000000000794d */ /* 0x000fea0003800000 */
.L_x_23233:
[----:B------:R-:W-:Y:S01]  /*8320*/  HFMA2.MMA R7, -RZ, RZ, 0, 1.847743988037109375e-06 ;  /* 0x0000001fff077435 */ /* 0x000fe200000001ff */
[----:B------:R-:W-:Y:S01]  /*8330*/  IMAD.MOV.U32 R5, RZ, RZ, 0x4 ;  /* 0x00000004ff057424 */ /* 0x000fe200078e00ff */
[----:B------:R-:W-:-:S09]  /*8340*/  MOV R4, 0xffffffff ;  /* 0xffffffff00047802 */ /* 0x000fd20000000f00 */
[----:B012---:R-:W-:Y:S05]  /*8350*/  WARPSYNC.COLLECTIVE R4, `(.L_x_23237) ;  /* 0x0000000004087348 */ /* 0x007fea0003c00000 */
[----:B--2---:R2:W3:Y:S02]  /*8360*/  SHFL.DOWN P0, R9, R0, R5, R7 ;  /* 0x0800000500097389 */ /* 0x0044e40000000007 */
[----:B0123--:R-:W-:Y:S01]  /*8370*/  ENDCOLLECTIVE ;  /* 0x000000000000791b */ /* 0x00ffe20003800000 */
.L_x_23237:
[----:B------:R-:W-:Y:S01]  /*8380*/  HFMA2.MMA R5, -RZ, RZ, 0, 1.1920928955078125e-07 ;  /* 0x00000002ff057435 */ /* 0x000fe200000001ff */
[----:B------:R-:W-:-:S05]  /*8390*/  IMAD.MOV.U32 R3, RZ, RZ, R9 ;  /* 0x000000ffff037224 */ /* 0x000fca00078e0009 */
[----:B------:R-:W-:-:S04]  /*83a0*/  FMNMX R3, R3, R0, !PT ;  /* 0x0000000003037209 */ /* 0x000fc80007800000 */
[----:B------:R-:W-:-:S07]  /*83b0*/  MOV R0, R3 ;  /* 0x0000000300007202 */ /* 0x000fce0000000f00 */
[----:B------:R-:W-:Y:S05]  /*83c0*/  WARPSYNC.COLLECTIVE R4, `(.L_x_23238) ;  /* 0x0000000004087348 */ /* 0x000fea0003c00000 */
[----:B------:R0:W1:Y:S02]  /*83d0*/  SHFL.DOWN P0, R9, R0, R5, R7 ;  /* 0x0800000500097389 */ /* 0x0000640000000007 */
[----:B01----:R-:W-:Y:S01]  /*83e0*/  ENDCOLLECTIVE ;  /* 0x000000000000791b */ /* 0x003fe20003800000 */
.L_x_23238:
[----:B------:R-:W-:Y:S01]  /*83f0*/  HFMA2.MMA R5, -RZ, RZ, 0, 5.9604644775390625e-08 ;  /* 0x00000001ff057435 */ /* 0x000fe200000001ff */
[----:B------:R-:W-:-:S05]  /*8400*/  IMAD.MOV.U32 R2, RZ, RZ, R9 ;  /* 0x000000ffff027224 */ /* 0x000fca00078e0009 */
[----:B------:R-:W-:-:S04]  /*8410*/  FMNMX R2, R3, R2, !PT ;  /* 0x0000000203027209 */ /* 0x000fc80007800000 */
[----:B------:R-:W-:-:S07]  /*8420*/  MOV R0, R2 ;  /* 0x0000000200007202 */ /* 0x000fce0000000f00 */
[----:B------:R-:W-:Y:S05]  /*8430*/  WARPSYNC.COLLECTIVE R4, `(.L_x_23239) ;  /* 0x0000000004087348 */ /* 0x000fea0003c00000 */
[----:B------:R0:W1:Y:S02]  /*8440*/  SHFL.DOWN P0, R9, R0, R5, R7 ;  /* 0x0800000500097389 */ /* 0x0000640000000007 */
[----:B01----:R-:W-:Y:S01]  /*8450*/  ENDCOLLECTIVE ;  /* 0x000000000000791b */ /* 0x003fe20003800000 */
.L_x_23239:
[----:B------:R-:W-:Y:S05]  /*8460*/  BRA `(.L_x_23240) ;  /* 0xfffffffc00347947 */ /* 0x000fea000383ffff */
        .weak           $__internal_520_$__cuda_sm20_div_u64
        .type           $__internal_520_$__cuda_sm20_div_u64,@function
        .size           $__internal_520_$__cuda_sm20_div_u64,($__internal_521_$__cuda_sm20_rcp_rn_f32_slowpath - $__internal_520_$__cuda_sm20_div_u64)
$__internal_520_$__cuda_sm20_div_u64:
        /* <DEDUP_REMOVED lines=66> */
[----:B------:R-:W-:Y:S06]  /*8890*/  RET.REL.NODEC R4 `(_ZN18transformer_engine6detail38cast_transpose_fused_kernel_notalignedILb0ELb1ELb0EfNS_16CTDBiasDActParamI6__halfS3_13__nv_fp8_e4m3fEELi2ELi4ENS_5EmptyEXadL_ZNS_6dqgeluIffEET_T0_RKS6_EEEEvT3_mmm) ;  /* 0xffffff7404d87950 */ /* 0x000fec0003c3ffff */
        .weak           $__internal_521_$__cuda_sm20_rcp_rn_f32_slowpath
        .type           $__internal_521_$__cuda_sm20_rcp_rn_f32_slowpath,@function
        .size           $__internal_521_$__cuda_sm20_rcp_rn_f32_slowpath,(.L_x_35006 - $__internal_521_$__cuda_sm20_rcp_rn_f32_slowpath)
$__internal_521_$__cuda_sm20_rcp_rn_f32_slowpath:
        /* <DEDUP_REMOVED lines=15> */
.L_x_23242:
        /* <DEDUP_REMOVED lines=33> */
.L_x_23244:
[----:B------:R0:W1:Y:S02]  /*8ba0*/  MUFU.RCP R53, R0 ;  /* 0x0000000000357308 */ /* 0x0000640000001000 */
.L_x_23243:
[----:B------:R-:W-:Y:S05]  /*8bb0*/  BSYNC B0 ;  /* 0x0000000000007941 */ /* 0x000fea0003800000 */
.L_x_23241:
[----:B------:R-:W-:Y:S01]  /*8bc0*/  HFMA2.MMA R47, -RZ, RZ, 0, 0 ;  /* 0x00000000ff2f7435 */ /* 0x000fe200000001ff */
[----:B------:R-:W-:-:S05]  /*8bd0*/  MOV R46, R42 ;  /* 0x0000002a002e7202 */ /* 0x000fca0000000f00 */
[----:B01----:R-:W-:Y:S05]  /*8be0*/  RET.REL.NODEC R46 `(_ZN18transformer_engine6detail38cast_transpose_fused_kernel_notalignedILb0ELb1ELb0EfNS_16CTDBiasDActParamI6__halfS3_13__nv_fp8_e4m3fEELi2ELi4ENS_5EmptyEXadL_ZNS_6dqgeluIffEET_T0_RKS6_EEEEvT3_mmm) ;  /* 0xffffff742e047950 */ /* 0x003fea0003c3ffff */
.L_x_23245:
        /* <DEDUP_REMOVED lines=9> */
.L_x_35006:


//--------------------- .text._ZN18transformer_engine6detail38cast_transpose_fused_kernel_notalignedILb0ELb1ELb0EfNS_16CTDBiasDActParamI6__halfS3_13__nv_fp8_e5m2fEELi2ELi4ENS_5EmptyEXadL_ZNS_6dqgeluIffEET_T0_RKS6_EEEEvT3_mmm --------------------------
	.section	.text._ZN18transformer_engine6detail38cast_transpose_fused_kernel_notalignedILb0ELb1ELb0EfNS_16CTDBiasDActParamI6__halfS3_13__nv_fp8_e5m2fEELi2ELi4ENS_5EmptyEXadL_ZNS_6dqgeluIffEET_T0_RKS6_EEEEvT3_mmm,"ax",@progbits
	.align	128
        .global         _ZN18transformer_engine6detail38cast_transpose_fused_kernel_notalignedILb0ELb1ELb0EfNS_16CTDBiasDActParamI6__halfS3_13__nv_fp8_e5m2fEELi2ELi4ENS_5EmptyEXadL_ZNS_6dqgeluIffEET_T0_RKS6_EEEEvT3_mmm
        .type           _ZN18transformer_engine6detail38cast_transpose_fused_kernel_notalignedILb0ELb1ELb0EfNS_16CTDBiasDActParamI6__halfS3_13__nv_fp8_e5m2fEELi2ELi4ENS_5EmptyEXadL_ZNS_6dqgeluIffEET_T0_RKS6_EEEEvT3_mmm,@function
        .size           _ZN18transformer_engine6detail38cast_transpose_fused_kernel_notalignedILb0ELb1ELb0EfNS_16CTDBiasDActParamI6__halfS3_13__nv_fp8_e5m2fEELi2ELi4ENS_5EmptyEXadL_ZNS_6dqgeluIffEET_T0_RKS6_EEEEvT3_mmm,(.L_x_35008 - _ZN18transformer_engine6detail38cast_transpose_fused_kernel_notalignedILb0ELb1ELb0EfNS_16CTDBiasDActParamI6__halfS3_13__nv_fp8_e5m2fEELi2ELi4ENS_5EmptyEXadL_ZNS_6dqgeluIffEET_T0_RKS6_EEEEvT3_mmm)
        .other          _ZN18transformer_engine6detail38cast_transpose_fused_kernel_notalignedILb0ELb1ELb0EfNS_16CTDBiasDActParamI6__halfS3_13__nv_fp8_e5m2fEELi2ELi4ENS_5EmptyEXadL_ZNS_6dqgeluIffEET_T0_RKS6_EEEEvT3_mmm,@"STO_CUDA_ENTRY STV_DEFAULT"
_ZN18transformer_engine6detail38cast_transpose_fused_kernel_notalignedILb0ELb1ELb0EfNS_16CTDBiasDActParamI6__halfS3_13__nv_fp8_e5m2fEELi2ELi4ENS_5EmptyEXadL_ZNS_6dqgeluIffEET_T0_RKS6_EEEEvT3_mmm:
.text._ZN18transformer_engine6detail38cast_transpose_fused_kernel_notalignedILb0ELb1ELb0EfNS_16CTDBiasDActParamI6__halfS3_13__nv_fp8_e5m2fEELi2ELi4ENS_5EmptyEXadL_ZNS_6dqgeluIffEET_T0_RKS6_EEEEvT3_mmm:
        /* <DEDUP_REMOVED lines=19> */
[----:B------:R-:W-:Y:S05]  /*0130*/  CALL.REL.NOINC `($__internal_522_$__cuda_sm20_div_u64) ;  /* 0x0000008000cc7944 */ /* 0x000fea0003c00000 */
        /* <DEDUP_REMOVED lines=9> */
.L_x_23246:
        /* <DEDUP_REMOVED lines=22> */
.L_x_23247:
        /* <DEDUP_REMOVED lines=185> */
[----:B-----5:R-:W-:Y:S05]  /*0ec0*/  CALL.REL.NOINC `($__internal_523_$__cuda_sm20_rcp_rn_f32_slowpath) ;  /* 0x0000007800747944 */ /* 0x020fea0003c00000 */
[----:B------:R-:W-:Y:S05]  /*0ed0*/  BRA `(.L_x_23250) ;  /* 0x0000000000107947 */ /* 0x000fea0003800000 */
.L_x_23249:
[----:B------:R-:W0:Y:S02]  /*0ee0*/  MUFU.RCP R53, R10 ;  /* 0x0000000a00357308 */ /* 0x000e240000001000 */
[----:B0-----:R-:W-:-:S04]  /*0ef0*/  FFMA R0, R10, R53, -1 ;  /* 0xbf8000000a007423 */ /* 0x001fc80000000035 */
[----:B------:R-:W-:-:S04]  /*0f00*/  FADD.FTZ R0, -R0, -RZ ;  /* 0x800000ff00007221 */ /* 0x000fc80000010100 */
[----:B------:R-:W-:-:S07]  /*0f10*/  FFMA R53, R53, R0, R53 ;  /* 0x0000000035357223 */ /* 0x000fce0000000035 */
.L_x_23250:
[----:B------:R-:W-:Y:S05]  /*0f20*/  BSYNC B1 ;  /* 0x0000000000017941 */ /* 0x000fea0003800000 */
.L_x_23248:
        /* <DEDUP_REMOVED lines=25> */
[----:B-----5:R-:W-:Y:S05]  /*10c0*/  CALL.REL.NOINC `($__internal_523_$__cuda_sm20_rcp_rn_f32_slowpath) ;  /* 0x0000007400f47944 */ /* 0x020fea0003c00000 */
[----:B------:R-:W-:Y:S05]  /*10d0*/  BRA `(.L_x_23253) ;  /* 0x0000000000107947 */ /* 0x000fea0003800000 */
.L_x_23252:
[----:B------:R-:W0:Y:S02]  /*10e0*/  MUFU.RCP R53, R14 ;  /* 0x0000000e00357308 */ /* 0x000e240000001000 */
[----:B0-----:R-:W-:-:S04]  /*10f0*/  FFMA R0, R14, R53, -1 ;  /* 0xbf8000000e007423 */ /* 0x001fc80000000035 */
[----:B------:R-:W-:-:S04]  /*1100*/  FADD.FTZ R0, -R0, -RZ ;  /* 0x800000ff00007221 */ /* 0x000fc80000010100 */
[----:B------:R-:W-:-:S07]  /*1110*/  FFMA R53, R53, R0, R53 ;  /* 0x0000000035357223 */ /* 0x000fce0000000035 */
.L_x_23253:
[----:B------:R-:W-:Y:S05]  /*1120*/  BSYNC B1 ;  /* 0x0000000000017941 */ /* 0x000fea0003800000 */
.L_x_23251:
        /* <DEDUP_REMOVED lines=25> */
[----:B------:R-:W-:Y:S05]  /*12c0*/  CALL.REL.NOINC `($__internal_523_$__cuda_sm20_rcp_rn_f32_slowpath) ;  /* 0x0000007400747944 */ /* 0x000fea0003c00000 */
[----:B------:R-:W-:Y:S05]  /*12d0*/  BRA `(.L_x_23256) ;  /* 0x0000000000107947 */ /* 0x000fea0003800000 */
.L_x_23255:
[----:B------:R-:W0:Y:S02]  /*12e0*/  MUFU.RCP R53, R32 ;  /* 0x0000002000357308 */ /* 0x000e240000001000 */
[----:B0-----:R-:W-:-:S04]  /*12f0*/  FFMA R0, R32, R53, -1 ;  /* 0xbf80000020007423 */ /* 0x001fc80000000035 */
[----:B------:R-:W-:-:S04]  /*1300*/  FADD.FTZ R0, -R0, -RZ ;  /* 0x800000ff00007221 */ /* 0x000fc80000010100 */
[----:B------:R-:W-:-:S07]  /*1310*/  FFMA R53, R53, R0, R53 ;  /* 0x0000000035357223 */ /* 0x000fce0000000035 */
.L_x_23256:
[----:B------:R-:W-:Y:S05]  /*1320*/  BSYNC B1 ;  /* 0x0000000000017941 */ /* 0x000fea0003800000 */
.L_x_23254:
        /* <DEDUP_REMOVED lines=25> */
[----:B------:R-:W-:Y:S05]  /*14c0*/  CALL.REL.NOINC `($__internal_523_$__cuda_sm20_rcp_rn_f32_slowpath) ;  /* 0x0000007000f47944 */ /* 0x000fea0003c00000 */
[----:B------:R-:W-:Y:S05]  /*14d0*/  BRA `(.L_x_23259) ;  /* 0x0000000000107947 */ /* 0x000fea0003800000 */
.L_x_23258:
[----:B------:R-:W0:Y:S02]  /*14e0*/  MUFU.RCP R53, R10 ;  /* 0x0000000a00357308 */ /* 0x000e240000001000 */
[----:B0-----:R-:W-:-:S04]  /*14f0*/  FFMA R0, R10, R53, -1 ;  /* 0xbf8000000a007423 */ /* 0x001fc80000000035 */
[----:B------:R-:W-:-:S04]  /*1500*/  FADD.FTZ R0, -R0, -RZ ;  /* 0x800000ff00007221 */ /* 0x000fc80000010100 */
[----:B------:R-:W-:-:S07]  /*1510*/  FFMA R53, R53, R0, R53 ;  /* 0x0000000035357223 */ /* 0x000fce0000000035 */
.L_x_23259:
[----:B------:R-:W-:Y:S05]  /*1520*/  BSYNC B1 ;  /* 0x0000000000017941 */ /* 0x000fea0003800000 */
.L_x_23257:
        /* <DEDUP_REMOVED lines=25> */
[----:B------:R-:W-:Y:S05]  /*16c0*/  CALL.REL.NOINC `($__internal_523_$__cuda_sm20_rcp_rn_f32_slowpath) ;  /* 0x0000007000747944 */ /* 0x000fea0003c00000 */
[----:B------:R-:W-:Y:S05]  /*16d0*/  BRA `(.L_x_23262) ;  /* 0x0000000000107947 */ /* 0x000fea0003800000 */
.L_x_23261:
[----:B------:R-:W0:Y:S02]  /*16e0*/  MUFU.RCP R53, R10 ;  /* 0x0000000a00357308 */ /* 0x000e240000001000 */
[----:B0-----:R-:W-:-:S04]  /*16f0*/  FFMA R0, R10, R53, -1 ;  /* 0xbf8000000a007423 */ /* 0x001fc80000000035 */
[----:B------:R-:W-:-:S04]  /*1700*/  FADD.FTZ R0, -R0, -RZ ;  /* 0x800000ff00007221 */ /* 0x000fc80000010100 */
[----:B------:R-:W-:-:S07]  /*1710*/  FFMA R53, R53, R0, R53 ;  /* 0x0000000035357223 */ /* 0x000fce0000000035 */
.L_x_23262:
[----:B------:R-:W-:Y:S05]  /*1720*/  BSYNC B1 ;  /* 0x0000000000017941 */ /* 0x000fea0003800000 */
.L_x_23260:
        /* <DEDUP_REMOVED lines=27> */
.L_x_23264:
[----:B------:R-:W0:Y:S02]  /*18e0*/  MUFU.RCP R53, R10 ;  /* 0x0000000a00357308 */ /* 0x000e240000001000 */
[----:B0-----:R-:W-:-:S04]  /*18f0*/  FFMA R0, R10, R53, -1 ;  /* 0xbf8000000a007423 */ /* 0x001fc80000000035 */
[----:B------:R-:W-:-:S04]  /*1900*/  FADD.FTZ R0, -R0, -RZ ;  /* 0x800000ff00007221 */ /* 0x000fc80000010100 */
[----:B------:R-:W-:-:S07]  /*1910*/  FFMA R53, R53, R0, R53 ;  /* 0x0000000035357223 */ /* 0x000fce0000000035 */
.L_x_23265:
[----:B------:R-:W-:Y:S05]  /*1920*/  BSYNC B1 ;  /* 0x0000000000017941 */ /* 0x000fea0003800000 */
.L_x_23263:
        /* <DEDUP_REMOVED lines=27> */
.L_x_23267:
[----:B------:R-:W0:Y:S02]  /*1ae0*/  MUFU.RCP R53, R10 ;  /* 0x0000000a00357308 */ /* 0x000e240000001000 */
[----:B0-----:R-:W-:-:S04]  /*1af0*/  FFMA R0, R10, R53, -1 ;  /* 0xbf8000000a007423 */ /* 0x001fc80000000035 */
[----:B------:R-:W-:-:S04]  /*1b00*/  FADD.FTZ R0, -R0, -RZ ;  /* 0x800000ff00007221 */ /* 0x000fc80000010100 */
[----:B------:R-:W-:-:S07]  /*1b10*/  FFMA R53, R53, R0, R53 ;  /* 0x0000000035357223 */ /* 0x000fce0000000035 */
.L_x_23268:
[----:B------:R-:W-:Y:S05]  /*1b20*/  BSYNC B1 ;  /* 0x0000000000017941 */ /* 0x000fea0003800000 */
.L_x_23266:
        /* <DEDUP_REMOVED lines=25> */
[----:B------:R-:W-:Y:S05]  /*1cc0*/  CALL.REL.NOINC `($__internal_523_$__cuda_sm20_rcp_rn_f32_slowpath) ;  /* 0x0000006800f47944 */ /* 0x000fea0003c00000 */
[----:B------:R-:W-:Y:S05]  /*1cd0*/  BRA `(.L_x_23271) ;  /* 0x0000000000107947 */ /* 0x000fea0003800000 */
.L_x_23270:
[----:B------:R-:W0:Y:S02]  /*1ce0*/  MUFU.RCP R53, R10 ;  /* 0x0000000a00357308 */ /* 0x000e240000001000 */
[----:B0-----:R-:W-:-:S04]  /*1cf0*/  FFMA R0, R10, R53, -1 ;  /* 0xbf8000000a007423 */ /* 0x001fc80000000035 */
[----:B------:R-:W-:-:S04]  /*1d00*/  FADD.FTZ R0, -R0, -RZ ;  /* 0x800000ff00007221 */ /* 0x000fc80000010100 */
[----:B------:R-:W-:-:S07]  /*1d10*/  FFMA R53, R53, R0, R53 ;  /* 0x0000000035357223 */ /* 0x000fce0000000035 */
.L_x_23271:
[----:B------:R-:W-:Y:S05]  /*1d20*/  BSYNC B1 ;  /* 0x0000000000017941 */ /* 0x000fea0003800000 */
.L_x_23269:
        /* <DEDUP_REMOVED lines=8> */
[----:B------:R-:W-:Y:S01]  /*1db0*/  F2FP.SATFINITE.E5M2.F32.PACK_AB_MERGE_C R43, RZ, R43, RZ ;  /* 0x0000002bff2b723e */ /* 0x000fe200048060ff */
[----:B------:R-:W-:Y:S01]  /*1dc0*/  IMAD.IADD R18, R18, 0x1, -R17 ;  /* 0x0000000112127824 */ /* 0x000fe200078e0a11 */
[----:B------:R-:W-:Y:S01]  /*1dd0*/  LEA R17, P1, R33, UR4, 0x5 ;  /* 0x0000000421117c11 */ /* 0x000fe2000f8228ff */
[----:B------:R-:W-:Y:S01]  /*1de0*/  FMUL R51, R7, R20 ;  /* 0x0000001407337220 */ /* 0x000fe20000400000 */
[----:B------:R-:W-:Y:S01]  /*1df0*/  F2FP.SATFINITE.E5M2.F32.PACK_AB_MERGE_C R6, RZ, R6, RZ ;  /* 0x00000006ff06723e */ /* 0x000fe200048060ff */
[----:B------:R-:W-:Y:S01]  /*1e00*/  BSSY B0, `(.L_x_23272) ;  /* 0x0000028000007945 */ /* 0x000fe20003800000 */
[----:B------:R-:W-:-:S02]  /*1e10*/  LOP3.LUT R0, R18, 0x1f, RZ, 0xc0, !PT ;  /* 0x0000001f12007812 */ /* 0x000fc400078ec0ff */
[----:B------:R-:W-:Y:S02]  /*1e20*/  LEA.HI.X R16, R33, UR5, R16, 0x5, P1 ;  /* 0x0000000521107c11 */ /* 0x000fe400088f2c10 */
[----:B------:R-:W-:Y:S01]  /*1e30*/  ISETP.GE.U32.OR P0, PT, R0, R25, P0 ;  /* 0x000000190000720c */ /* 0x000fe20000706470 */
[----:B------:R-:W-:Y:S01]  /*1e40*/  FADD R0, -R53, 1 ;  /* 0x3f80000035007421 */ /* 0x000fe20000000100 */
[----:B------:R-:W-:Y:S02]  /*1e50*/  FMNMX R10, |R13|, R10, !PT ;  /* 0x0000000a0d0a7209 */ /* 0x000fe40007800200 */
[----:B------:R-:W-:Y:S01]  /*1e60*/  F2FP.SATFINITE.E5M2.F32.PACK_AB_MERGE_C R13, RZ, R14, RZ ;  /* 0x0000000eff0d723e */ /* 0x000fe200048060ff */
[----:B------:R-:W-:Y:S01]  /*1e70*/  FMUL R0, R0, R53 ;  /* 0x0000003500007220 */ /* 0x000fe20000400000 */
[----:B------:R-:W-:Y:S02]  /*1e80*/  FMNMX R34, |R11|, R10, !PT ;  /* 0x0000000a0b227209 */ /* 0x000fe40007800200 */
[----:B------:R-:W-:Y:S01]  /*1e90*/  F2FP.SATFINITE.E5M2.F32.PACK_AB_MERGE_C R51, RZ, R51, RZ ;  /* 0x00000033ff33723e */ /* 0x000fe200048060ff */
        /* <DEDUP_REMOVED lines=12> */
[----:B0-----:R-:W-:Y:S01]  /*1f60*/  F2FP.SATFINITE.E5M2.F32.PACK_AB_MERGE_C R32, RZ, R0, RZ ;  /* 0x00000000ff20723e */ /* 0x001fe200048060ff */
[-C--:B------:R-:W-:Y:S01]  /*1f70*/  FMUL R47, R3, R20.reuse ;  /* 0x00000014032f7220 */ /* 0x080fe20000400000 */
[----:B------:R-:W-:Y:S02]  /*1f80*/  FMUL R0, R5, R20 ;  /* 0x0000001405007220 */ /* 0x000fe40000400000 */
[----:B------:R-:W-:Y:S02]  /*1f90*/  F2FP.SATFINITE.E5M2.F32.PACK_AB_MERGE_C R2, RZ, R2, RZ ;  /* 0x00000002ff02723e */ /* 0x000fe400048060ff */
[----:B------:R-:W-:Y:S02]  /*1fa0*/  @!P0 PRMT R33, R32, 0x7604, R13 ;  /* 0x0000760420218816 */ /* 0x000fe4000000000d */
[----:B------:R-:W-:-:S02]  /*1fb0*/  F2FP.SATFINITE.E5M2.F32.PACK_AB_MERGE_C R47, RZ, R47, RZ ;  /* 0x0000002fff2f723e */ /* 0x000fc400048060ff */
[----:B------:R-:W-:Y:S01]  /*1fc0*/  F2FP.SATFINITE.E5M2.F32.PACK_AB_MERGE_C R0, RZ, R0, RZ ;  /* 0x00000000ff00723e */ /* 0x000fe200048060ff */
        /* <DEDUP_REMOVED lines=11> */
.L_x_23273:
[----:B------:R-:W-:Y:S05]  /*2080*/  BSYNC B0 ;  /* 0x0000000000007941 */ /* 0x000fea0003800000 */
.L_x_23272:
        /* <DEDUP_REMOVED lines=11> */
.L_x_23275:
[----:B------:R-:W-:Y:S05]  /*2140*/  BSYNC B0 ;  /* 0x0000000000007941 */ /* 0x000fea0003800000 */
.L_x_23274:
        /* <DEDUP_REMOVED lines=112> */
[----:B-----5:R-:W-:Y:S05]  /*2850*/  CALL.REL.NOINC `($__internal_523_$__cuda_sm20_rcp_rn_f32_slowpath) ;  /* 0x0000006000107944 */ /* 0x020fea0003c00000 */
[----:B------:R-:W-:Y:S05]  /*2860*/  BRA `(.L_x_23278) ;  /* 0x0000000000107947 */ /* 0x000fea0003800000 */
.L_x_23277:
[----:B------:R-:W0:Y:S02]  /*2870*/  MUFU.RCP R53, R42 ;  /* 0x0000002a00357308 */ /* 0x000e240000001000 */
[----:B0-----:R-:W-:-:S04]  /*2880*/  FFMA R0, R42, R53, -1 ;  /* 0xbf8000002a007423 */ /* 0x001fc80000000035 */
[----:B------:R-:W-:-:S04]  /*2890*/  FADD.FTZ R0, -R0, -RZ ;  /* 0x800000ff00007221 */ /* 0x000fc80000010100 */
[----:B------:R-:W-:-:S07]  /*28a0*/  FFMA R53, R53, R0, R53 ;  /* 0x0000000035357223 */ /* 0x000fce0000000035 */
.L_x_23278:
[----:B------:R-:W-:Y:S05]  /*28b0*/  BSYNC B1 ;  /* 0x0000000000017941 */ /* 0x000fea0003800000 */
.L_x_23276:
        /* <DEDUP_REMOVED lines=25> */
[----:B-----5:R-:W-:Y:S05]  /*2a50*/  CALL.REL.NOINC `($__internal_523_$__cuda_sm20_rcp_rn_f32_slowpath) ;  /* 0x0000005c00907944 */ /* 0x020fea0003c00000 */
[----:B------:R-:W-:Y:S05]  /*2a60*/  BRA `(.L_x_23281) ;  /* 0x0000000000107947 */ /* 0x000fea0003800000 */
.L_x_23280:
[----:B------:R-:W0:Y:S02]  /*2a70*/  MUFU.RCP R53, R42 ;  /* 0x0000002a00357308 */ /* 0x000e240000001000 */
[----:B0-----:R-:W-:-:S04]  /*2a80*/  FFMA R0, R42, R53, -1 ;  /* 0xbf8000002a007423 */ /* 0x001fc80000000035 */
[----:B------:R-:W-:-:S04]  /*2a90*/  FADD.FTZ R0, -R0, -RZ ;  /* 0x800000ff00007221 */ /* 0x000fc80000010100 */
[----:B------:R-:W-:-:S07]  /*2aa0*/  FFMA R53, R53, R0, R53 ;  /* 0x0000000035357223 */ /* 0x000fce0000000035 */
.L_x_23281:
[----:B------:R-:W-:Y:S05]  /*2ab0*/  BSYNC B1 ;  /* 0x0000000000017941 */ /* 0x000fea0003800000 */
.L_x_23279:
        /* <DEDUP_REMOVED lines=27> */
.L_x_23283:
[----:B------:R-:W0:Y:S02]  /*2c70*/  MUFU.RCP R53, R44 ;  /* 0x0000002c00357308 */ /* 0x000e240000001000 */
[----:B0-----:R-:W-:-:S04]  /*2c80*/  FFMA R0, R44, R53, -1 ;  /* 0xbf8000002c007423 */ /* 0x001fc80000000035 */
[----:B------:R-:W-:-:S04]  /*2c90*/  FADD.FTZ R0, -R0, -RZ ;  /* 0x800000ff00007221 */ /* 0x000fc80000010100 */
[----:B------:R-:W-:-:S07]  /*2ca0*/  FFMA R53, R53, R0, R53 ;  /* 0x0000000035357223 */ /* 0x000fce0000000035 */
.L_x_23284:
[----:B------:R-:W-:Y:S05]  /*2cb0*/  BSYNC B1 ;  /* 0x0000000000017941 */ /* 0x000fea0003800000 */
.L_x_23282:
        /* <DEDUP_REMOVED lines=27> */
.L_x_23286:
[----:B------:R-:W0:Y:S02]  /*2e70*/  MUFU.RCP R53, R44 ;  /* 0x0000002c00357308 */ /* 0x000e240000001000 */
[----:B0-----:R-:W-:-:S04]  /*2e80*/  FFMA R0, R44, R53, -1 ;  /* 0xbf8000002c007423 */ /* 0x001fc80000000035 */
[----:B------:R-:W-:-:S04]  /*2e90*/  FADD.FTZ R0, -R0, -RZ ;  /* 0x800000ff00007221 */ /* 0x000fc80000010100 */
[----:B------:R-:W-:-:S07]  /*2ea0*/  FFMA R53, R53, R0, R53 ;  /* 0x0000000035357223 */ /* 0x000fce0000000035 */
.L_x_23287:
[----:B------:R-:W-:Y:S05]  /*2eb0*/  BSYNC B1 ;  /* 0x0000000000017941 */ /* 0x000fea0003800000 */
.L_x_23285:
        /* <DEDUP_REMOVED lines=27> */
.L_x_23289:
[----:B------:R-:W0:Y:S02]  /*3070*/  MUFU.RCP R53, R44 ;  /* 0x0000002c00357308 */ /* 0x000e240000001000 */
[----:B0-----:R-:W-:-:S04]  /*3080*/  FFMA R0, R44, R53, -1 ;  /* 0xbf8000002c007423 */ /* 0x001fc80000000035 */
[----:B------:R-:W-:-:S04]  /*3090*/  FADD.FTZ R0, -R0, -RZ ;  /* 0x800000ff00007221 */ /* 0x000fc80000010100 */
[----:B------:R-:W-:-:S07]  /*30a0*/  FFMA R53, R53, R0, R53 ;  /* 0x0000000035357223 */ /* 0x000fce0000000035 */
.L_x_23290:
[----:B------:R-:W-:Y:S05]  /*30b0*/  BSYNC B1 ;  /* 0x0000000000017941 */ /* 0x000fea0003800000 */
.L_x_23288:
        /* <DEDUP_REMOVED lines=25> */
[----:B-----5:R-:W-:Y:S05]  /*3250*/  CALL.REL.NOINC `($__internal_523_$__cuda_sm20_rcp_rn_f32_slowpath) ;  /* 0x0000005400907944 */ /* 0x020fea0003c00000 */
[----:B------:R-:W-:Y:S05]  /*3260*/  BRA `(.L_x_23293) ;  /* 0x0000000000107947 */ /* 0x000fea0003800000 */
.L_x_23292:
[----:B------:R-:W0:Y:S02]  /*3270*/  MUFU.RCP R53, R46 ;  /* 0x0000002e00357308 */ /* 0x000e240000001000 */
[----:B0-----:R-:W-:-:S04]  /*3280*/  FFMA R0, R46, R53, -1 ;  /* 0xbf8000002e007423 */ /* 0x001fc80000000035 */
[----:B------:R-:W-:-:S04]  /*3290*/  FADD.FTZ R0, -R0, -RZ ;  /* 0x800000ff00007221 */ /* 0x000fc80000010100 */
[----:B------:R-:W-:-:S07]  /*32a0*/  FFMA R53, R53, R0, R53 ;  /* 0x0000000035357223 */ /* 0x000fce0000000035 */
.L_x_23293:
[----:B------:R-:W-:Y:S05]  /*32b0*/  BSYNC B1 ;  /* 0x0000000000017941 */ /* 0x000fea0003800000 */
.L_x_23291:
        /* <DEDUP_REMOVED lines=27> */
.L_x_23295:
[----:B------:R-:W0:Y:S02]  /*3470*/  MUFU.RCP R53, R44 ;  /* 0x0000002c00357308 */ /* 0x000e240000001000 */
[----:B0-----:R-:W-:-:S04]  /*3480*/  FFMA R0, R44, R53, -1 ;  /* 0xbf8000002c007423 */ /* 0x001fc80000000035 */
[----:B------:R-:W-:-:S04]  /*3490*/  FADD.FTZ R0, -R0, -RZ ;  /* 0x800000ff00007221 */ /* 0x000fc80000010100 */
[----:B------:R-:W-:-:S07]  /*34a0*/  FFMA R53, R53, R0, R53 ;  /* 0x0000000035357223 */ /* 0x000fce0000000035 */
.L_x_23296:
[----:B------:R-:W-:Y:S05]  /*34b0*/  BSYNC B1 ;  /* 0x0000000000017941 */ /* 0x000fea0003800000 */
.L_x_23294:
        /* <DEDUP_REMOVED lines=26> */
[----:B------:R-:W-:Y:S01]  /*3660*/  IMAD.MOV.U32 R47, RZ, RZ, R53 ;  /* 0x000000ffff2f7224 */ /* 0x000fe200078e0035 */
[----:B------:R-:W-:Y:S06]  /*3670*/  BRA `(.L_x_23299) ;  /* 0x0000000000107947 */ /* 0x000fec0003800000 */
.L_x_23298:
[----:B------:R-:W0:Y:S02]  /*3680*/  MUFU.RCP R47, R42 ;  /* 0x0000002a002f7308 */ /* 0x000e240000001000 */
[----:B0-----:R-:W-:-:S04]  /*3690*/  FFMA R0, R42, R47, -1 ;  /* 0xbf8000002a007423 */ /* 0x001fc8000000002f */
[----:B------:R-:W-:-:S04]  /*36a0*/  FADD.FTZ R0, -R0, -RZ ;  /* 0x800000ff00007221 */ /* 0x000fc80000010100 */
[----:B------:R-:W-:-:S07]  /*36b0*/  FFMA R47, R47, R0, R47 ;  /* 0x000000002f2f7223 */ /* 0x000fce000000002f */
.L_x_23299:
[----:B------:R-:W-:Y:S05]  /*36c0*/  BSYNC B1 ;  /* 0x0000000000017941 */ /* 0x000fea0003800000 */
.L_x_23297:
[----:B------:R-:W-:Y:S01]  /*36d0*/  ISETP.GE.U32.AND P0, PT, R43, R26, PT ;  /* 0x0000001a2b00720c */ /* 0x000fe20003f06070 */
[-C--:B------:R-:W-:Y:S01]  /*36e0*/  FMUL R53, R41, R20.reuse ;  /* 0x0000001429357220 */ /* 0x080fe20000400000 */
[-C--:B------:R-:W-:Y:S01]  /*36f0*/  FMUL R44, R33, R20.reuse ;  /* 0x00000014212c7220 */ /* 0x080fe20000400000 */
[----:B------:R-:W-:Y:S01]  /*3700*/  FMUL R57, R49, R20 ;  /* 0x0000001431397220 */ /* 0x000fe20000400000 */
[----:B------:R-:W-:Y:S01]  /*3710*/  ISETP.GE.U32.OR P0, PT, R32, R25, P0 ;  /* 0x000000192000720c */ /* 0x000fe20000706470 */
[----:B------:R-:W-:Y:S01]  /*3720*/  BSSY B0, `(.L_x_23300) ;  /* 0x0000028000007945 */ /* 0x000fe20003800000 */
[----:B------:R-:W-:Y:S02]  /*3730*/  F2FP.SATFINITE.E5M2.F32.PACK_AB_MERGE_C R53, RZ, R53, RZ ;  /* 0x00000035ff35723e */ /* 0x000fe400048060ff */
[----:B------:R-:W-:Y:S02]  /*3740*/  F2FP.SATFINITE.E5M2.F32.PACK_AB_MERGE_C R44, RZ, R44, RZ ;  /* 0x0000002cff2c723e */ /* 0x000fe400048060ff */
[----:B------:R-:W-:-:S02]  /*3750*/  FMNMX R34, R34, |R41|, !PT ;  /* 0x4000002922227209 */ /* 0x000fc40007800000 */
[----:B------:R-:W-:Y:S02]  /*3760*/  F2FP.SATFINITE.E5M2.F32.PACK_AB_MERGE_C R57, RZ, R57, RZ ;  /* 0x00000039ff39723e */ /* 0x000fe400048060ff */
        /* <DEDUP_REMOVED lines=16> */
[----:B------:R-:W-:-:S02]  /*3870*/  F2FP.SATFINITE.E5M2.F32.PACK_AB_MERGE_C R36, RZ, R36, RZ ;  /* 0x00000024ff24723e */ /* 0x000fc400048060ff */
[----:B0-----:R-:W-:Y:S01]  /*3880*/  @!P0 LEA R42, P1, R0, R17, 0x1 ;  /* 0x00000011002a8211 */ /* 0x001fe200078208ff */
[----:B------:R-:W-:-:S03]  /*3890*/  FMUL R51, R37, R20 ;  /* 0x0000001425337220 */ /* 0x000fc60000400000 */
[----:B------:R-:W-:Y:S01]  /*38a0*/  @!P0 LEA.HI.X R43, R0, R16, R41, 0x1, P1 ;  /* 0x00000010002b8211 */ /* 0x000fe200008f0c29 */
[----:B------:R-:W-:Y:S01]  /*38b0*/  FMUL R0, R39, R20 ;  /* 0x0000001427007220 */ /* 0x000fe20000400000 */
[----:B------:R-:W-:Y:S02]  /*38c0*/  @!P0 PRMT R41, R36, 0x7604, R57 ;  /* 0x0000760424298816 */ /* 0x000fe40000000039 */
[----:B------:R-:W-:Y:S02]  /*38d0*/  F2FP.SATFINITE.E5M2.F32.PACK_AB_MERGE_C R51, RZ, R51, RZ ;  /* 0x00000033ff33723e */ /* 0x000fe400048060ff */
[----:B------:R-:W-:Y:S01]  /*38e0*/  F2FP.SATFINITE.E5M2.F32.PACK_AB_MERGE_C R38, RZ, R0, RZ ;  /* 0x00000000ff26723e */ /* 0x000fe200048060ff */
        /* <DEDUP_REMOVED lines=11> */
.L_x_23301:
[----:B------:R-:W-:Y:S05]  /*39a0*/  BSYNC B0 ;  /* 0x0000000000007941 */ /* 0x000fea0003800000 */
.L_x_23300:
[----:B------:R-:W-:Y:S01]  /*39b0*/  FMUL R0, R47, R20 ;  /* 0x000000142f007220 */ /* 0x000fe20000400000 */
        /* <DEDUP_REMOVED lines=13> */
.L_x_23303:
[----:B------:R-:W-:Y:S05]  /*3a90*/  BSYNC B0 ;  /* 0x0000000000007941 */ /* 0x000fea0003800000 */
.L_x_23302:
        /* <DEDUP_REMOVED lines=115> */
[----:B-----5:R-:W-:Y:S05]  /*41d0*/  CALL.REL.NOINC `($__internal_523_$__cuda_sm20_rcp_rn_f32_slowpath) ;  /* 0x0000004400b07944 */ /* 0x020fea0003c00000 */
[----:B------:R-:W-:Y:S05]  /*41e0*/  BRA `(.L_x_23306) ;  /* 0x0000000000107947 */ /* 0x000fea0003800000 */
.L_x_23305:
[----:B------:R-:W0:Y:S02]  /*41f0*/  MUFU.RCP R53, R42 ;  /* 0x0000002a00357308 */ /* 0x000e240000001000 */
[----:B0-----:R-:W-:-:S04]  /*4200*/  FFMA R0, R42, R53, -1 ;  /* 0xbf8000002a007423 */ /* 0x001fc80000000035 */
[----:B------:R-:W-:-:S04]  /*4210*/  FADD.FTZ R0, -R0, -RZ ;  /* 0x800000ff00007221 */ /* 0x000fc80000010100 */
[----:B------:R-:W-:-:S07]  /*4220*/  FFMA R53, R53, R0, R53 ;  /* 0x0000000035357223 */ /* 0x000fce0000000035 */
.L_x_23306:
[----:B------:R-:W-:Y:S05]  /*4230*/  BSYNC B1 ;  /* 0x0000000000017941 */ /* 0x000fea0003800000 */
.L_x_23304:
        /* <DEDUP_REMOVED lines=27> */
.L_x_23308:
[----:B------:R-:W0:Y:S02]  /*43f0*/  MUFU.RCP R53, R44 ;  /* 0x0000002c00357308 */ /* 0x000e240000001000 */
[----:B0-----:R-:W-:-:S04]  /*4400*/  FFMA R0, R44, R53, -1 ;  /* 0xbf8000002c007423 */ /* 0x001fc80000000035 */
[----:B------:R-:W-:-:S04]  /*4410*/  FADD.FTZ R0, -R0, -RZ ;  /* 0x800000ff00007221 */ /* 0x000fc80000010100 */
[----:B------:R-:W-:-:S07]  /*4420*/  FFMA R53, R53, R0, R53 ;  /* 0x0000000035357223 */ /* 0x000fce0000000035 */
.L_x_23309:
[----:B------:R-:W-:Y:S05]  /*4430*/  BSYNC B1 ;  /* 0x0000000000017941 */ /* 0x000fea0003800000 */
.L_x_23307:
        /* <DEDUP_REMOVED lines=27> */
.L_x_23311:
[----:B------:R-:W0:Y:S02]  /*45f0*/  MUFU.RCP R53, R46 ;  /* 0x0000002e00357308 */ /* 0x000e240000001000 */
[----:B0-----:R-:W-:-:S04]  /*4600*/  FFMA R0, R46, R53, -1 ;  /* 0xbf8000002e007423 */ /* 0x001fc80000000035 */
[----:B------:R-:W-:-:S04]  /*4610*/  FADD.FTZ R0, -R0, -RZ ;  /* 0x800000ff00007221 */ /* 0x000fc80000010100 */
[----:B------:R-:W-:-:S07]  /*4620*/  FFMA R53, R53, R0, R53 ;  /* 0x0000000035357223 */ /* 0x000fce0000000035 */
.L_x_23312:
[----:B------:R-:W-:Y:S05]  /*4630*/  BSYNC B1 ;  /* 0x0000000000017941 */ /* 0x000fea0003800000 */
.L_x_23310:
        /* <DEDUP_REMOVED lines=27> */
.L_x_23314:
[----:B------:R-:W0:Y:S02]  /*47f0*/  MUFU.RCP R53, R42 ;  /* 0x0000002a00357308 */ /* 0x000e240000001000 */
[----:B0-----:R-:W-:-:S04]  /*4800*/  FFMA R0, R42, R53, -1 ;  /* 0xbf8000002a007423 */ /* 0x001fc80000000035 */
[----:B------:R-:W-:-:S04]  /*4810*/  FADD.FTZ R0, -R0, -RZ ;  /* 0x800000ff00007221 */ /* 0x000fc80000010100 */
[----:B------:R-:W-:-:S07]  /*4820*/  FFMA R53, R53, R0, R53 ;  /* 0x0000000035357223 */ /* 0x000fce0000000035 */
.L_x_23315:
[----:B------:R-:W-:Y:S05]  /*4830*/  BSYNC B1 ;  /* 0x0000000000017941 */ /* 0x000fea0003800000 */
.L_x_23313:
        /* <DEDUP_REMOVED lines=27> */
.L_x_23317:
[----:B------:R-:W0:Y:S02]  /*49f0*/  MUFU.RCP R53, R42 ;  /* 0x0000002a00357308 */ /* 0x000e240000001000 */
[----:B0-----:R-:W-:-:S04]  /*4a00*/  FFMA R0, R42, R53, -1 ;  /* 0xbf8000002a007423 */ /* 0x001fc80000000035 */
[----:B------:R-:W-:-:S04]  /*4a10*/  FADD.FTZ R0, -R0, -RZ ;  /* 0x800000ff00007221 */ /* 0x000fc80000010100 */
[----:B------:R-:W-:-:S07]  /*4a20*/  FFMA R53, R53, R0, R53 ;  /* 0x0000000035357223 */ /* 0x000fce0000000035 */
.L_x_23318:
[----:B------:R-:W-:Y:S05]  /*4a30*/  BSYNC B1 ;  /* 0x0000000000017941 */ /* 0x000fea0003800000 */
.L_x_23316:
        /* <DEDUP_REMOVED lines=27> */
.L_x_23320:
[----:B------:R-:W0:Y:S02]  /*4bf0*/  MUFU.RCP R53, R42 ;  /* 0x0000002a00357308 */ /* 0x000e240000001000 */
[----:B0-----:R-:W-:-:S04]  /*4c00*/  FFMA R0, R42, R53, -1 ;  /* 0xbf8000002a007423 */ /* 0x001fc80000000035 */
[----:B------:R-:W-:-:S04]  /*4c10*/  FADD.FTZ R0, -R0, -RZ ;  /* 0x800000ff00007221 */ /* 0x000fc80000010100 */
[----:B------:R-:W-:-:S07]  /*4c20*/  FFMA R53, R53, R0, R53 ;  /* 0x0000000035357223 */ /* 0x000fce0000000035 */
.L_x_23321:
[----:B------:R-:W-:Y:S05]  /*4c30*/  BSYNC B1 ;  /* 0x0000000000017941 */ /* 0x000fea0003800000 */
.L_x_23319:
        /* <DEDUP_REMOVED lines=25> */
[----:B-----5:R-:W-:Y:S05]  /*4dd0*/  CALL.REL.NOINC `($__internal_523_$__cuda_sm20_rcp_rn_f32_slowpath) ;  /* 0x0000003800b07944 */ /* 0x020fea0003c00000 */
[----:B------:R-:W-:Y:S05]  /*4de0*/  BRA `(.L_x_23324) ;  /* 0x0000000000107947 */ /* 0x000fea0003800000 */
.L_x_23323:
[----:B------:R-:W0:Y:S02]  /*4df0*/  MUFU.RCP R53, R10 ;  /* 0x0000000a00357308 */ /* 0x000e240000001000 */
[----:B0-----:R-:W-:-:S04]  /*4e00*/  FFMA R0, R10, R53, -1 ;  /* 0xbf8000000a007423 */ /* 0x001fc80000000035 */
[----:B------:R-:W-:-:S04]  /*4e10*/  FADD.FTZ R0, -R0, -RZ ;  /* 0x800000ff00007221 */ /* 0x000fc80000010100 */
[----:B------:R-:W-:-:S07]  /*4e20*/  FFMA R53, R53, R0, R53 ;  /* 0x0000000035357223 */ /* 0x000fce0000000035 */
.L_x_23324:
[----:B------:R-:W-:Y:S05]  /*4e30*/  BSYNC B1 ;  /* 0x0000000000017941 */ /* 0x000fea0003800000 */
.L_x_23322:
        /* <DEDUP_REMOVED lines=25> */
[----:B-----5:R-:W-:Y:S05]  /*4fd0*/  CALL.REL.NOINC `($__internal_523_$__cuda_sm20_rcp_rn_f32_slowpath) ;  /* 0x0000003800307944 */ /* 0x020fea0003c00000 */
[----:B------:R-:W-:Y:S05]  /*4fe0*/  BRA `(.L_x_23327) ;  /* 0x0000000000107947 */ /* 0x000fea0003800000 */
.L_x_23326:
[----:B------:R-:W0:Y:S02]  /*4ff0*/  MUFU.RCP R53, R10 ;  /* 0x0000000a00357308 */ /* 0x000e240000001000 */
[----:B0-----:R-:W-:-:S04]  /*5000*/  FFMA R0, R10, R53, -1 ;  /* 0xbf8000000a007423 */ /* 0x001fc80000000035 */
[----:B------:R-:W-:-:S04]  /*5010*/  FADD.FTZ R0, -R0, -RZ ;  /* 0x800000ff00007221 */ /* 0x000fc80000010100 */
[----:B------:R-:W-:-:S07]  /*5020*/  FFMA R53, R53, R0, R53 ;  /* 0x0000000035357223 */ /* 0x000fce0000000035 */
.L_x_23327:
[----:B------:R-:W-:Y:S05]  /*5030*/  BSYNC B1 ;  /* 0x0000000000017941 */ /* 0x000fea0003800000 */
.L_x_23325:
[----:B------:R-:W-:Y:S01]  /*5040*/  FADD R0, -R53, 1 ;  /* 0x3f80000035007421 */ /* 0x000fe20000000100 */
[-C--:B------:R-:W-:Y:S01]  /*5050*/  FMUL R8, R41, R20.reuse ;  /* 0x0000001429087220 */ /* 0x080fe20000400000 */
[----:B------:R-:W-:Y:S01]  /*5060*/  FMUL R10, R43, R20 ;  /* 0x000000142b0a7220 */ /* 0x000fe20000400000 */
[----:B------:R-:W-:Y:S01]  /*5070*/  FMNMX R14, R14, |R41|, !PT ;  /* 0x400000290e0e7209 */ /* 0x000fe20007800000 */
[----:B------:R-:W-:Y:S01]  /*5080*/  FMUL R0, R0, R53 ;  /* 0x0000003500007220 */ /* 0x000fe20000400000 */
[----:B------:R-:W-:Y:S01]  /*5090*/  ISETP.GE.U32.AND P0, PT, R39, R26, PT ;  /* 0x0000001a2700720c */ /* 0x000fe20003f06070 */
[----:B------:R-:W0:Y:S01]  /*50a0*/  S2R R6, SR_TID.X ;  /* 0x0000000000067919 */ /* 0x000e220000002100 */
[----:B------:R-:W-:Y:S01]  /*50b0*/  F2FP.SATFINITE.E5M2.F32.PACK_AB_MERGE_C R51, RZ, R8, RZ ;  /* 0x00000008ff33723e */ /* 0x000fe200048060ff */
[----:B------:R-:W-:Y:S01]  /*50c0*/  FFMA R5, R5, R0, R53 ;  /* 0x0000000005057223 */ /* 0x000fe20000000035 */
[----:B------:R-:W-:Y:S01]  /*50d0*/  F2FP.SATFINITE.E5M2.F32.PACK_AB_MERGE_C R41, RZ, R10, RZ ;  /* 0x0000000aff29723e */ /* 0x000fe200048060ff */
        /* <DEDUP_REMOVED lines=15> */
[----:B------:R-:W-:Y:S01]  /*51d0*/  F2FP.SATFINITE.E5M2.F32.PACK_AB_MERGE_C R42, RZ, R11, RZ ;  /* 0x0000000bff2a723e */ /* 0x000fe200048060ff */
[----:B------:R-:W-:-:S02]  /*51e0*/  IMAD.MOV.U32 R11, RZ, RZ, 0x437c0000 ;  /* 0x437c0000ff0b7424 */ /* 0x000fc400078e00ff */
[----:B------:R-:W-:Y:S01]  /*51f0*/  FMUL R8, R0, -1.7020000219345092773 ;  /* 0xbfd9db2300087820 */ /* 0x000fe20000400000 */
[----:B------:R-:W-:Y:S02]  /*5200*/  FMNMX R44, |R49|, R4, !PT ;  /* 0x00000004312c7209 */ /* 0x000fe40007800200 */
[----:B------:R-:W-:Y:S01]  /*5210*/  F2FP.SATFINITE.E5M2.F32.PACK_AB_MERGE_C R10, RZ, R9, RZ ;  /* 0x00000009ff0a723e */ /* 0x000fe200048060ff */
        /* <DEDUP_REMOVED lines=26> */
[----:B------:R-:W-:-:S02]  /*53c0*/  F2FP.SATFINITE.E5M2.F32.PACK_AB_MERGE_C R14, RZ, R14, RZ ;  /* 0x0000000eff0e723e */ /* 0x000fc400048060ff */
[----:B------:R-:W-:Y:S02]  /*53d0*/  @!P0 LEA.HI.X R9, R9, R16, R48, 0x1, P1 ;  /* 0x0000001009098211 */ /* 0x000fe400008f0c30 */
[----:B------:R-:W-:Y:S02]  /*53e0*/  FMNMX R44, |R7|, R44, !PT ;  /* 0x0000002c072c7209 */ /* 0x000fe40007800200 */
[----:B------:R-:W-:Y:S01]  /*53f0*/  F2FP.SATFINITE.E5M2.F32.PACK_AB_MERGE_C R40, RZ, R40, RZ ;  /* 0x00000028ff28723e */ /* 0x000fe200048060ff */
[----:B------:R3:W-:Y:S01]  /*5400*/  @!P0 STG.E.U16 desc[UR10][R8.64], R41 ;  /* 0x0000002908008986 */ /* 0x0007e2000c10150a */
[----:B--2---:R-:W-:Y:S01]  /*5410*/  F2FP.SATFINITE.E5M2.F32.PACK_AB_MERGE_C R11, RZ, R43, RZ ;  /* 0x0000002bff0b723e */ /* 0x004fe200048060ff */
[----:B-1----:R-:W-:Y:S01]  /*5420*/  FFMA R18, R18, R47, 1 ;  /* 0x3f80000012127423 */ /* 0x002fe2000000002f */
[----:B------:R-:W-:Y:S02]  /*5430*/  LOP3.LUT R10, R42, 0xffff, RZ, 0xc0, !PT ;  /* 0x0000ffff2a0a7812 */ /* 0x000fe400078ec0ff */
[----:B------:R-:W-:Y:S01]  /*5440*/  SHF.L.U32 R42, R14, 0x10, RZ ;  /* 0x000000100e2a7819 */ /* 0x000fe200000006ff */
[----:B------:R-:W-:Y:S01]  /*5450*/  IMAD.U32 R43, R11, 0x10000, RZ ;  /* 0x000100000b2b7824 */ /* 0x000fe200078e00ff */
[----:B------:R-:W-:-:S02]  /*5460*/  IADD3 R7, R18, 0x1800000, RZ ;  /* 0x0180000012077810 */ /* 0x000fc40007ffe0ff */
[----:B------:R-:W-:Y:S02]  /*5470*/  LOP3.LUT R6, R6, 0x1f, RZ, 0xc0, !PT ;  /* 0x0000001f06067812 */ /* 0x000fe400078ec0ff */
[----:B------:R-:W-:Y:S02]  /*5480*/  F2FP.SATFINITE.E5M2.F32.PACK_AB_MERGE_C R45, RZ, R45, RZ ;  /* 0x0000002dff2d723e */ /* 0x000fe400048060ff */
        /* <DEDUP_REMOVED lines=24> */
.L_x_23329:
[----:B------:R-:W-:Y:S05]  /*5610*/  BSYNC B0 ;  /* 0x0000000000007941 */ /* 0x000fea0003800000 */
.L_x_23328:
        /* <DEDUP_REMOVED lines=9> */
.L_x_23331:
[----:B------:R-:W-:Y:S05]  /*56b0*/  BSYNC B0 ;  /* 0x0000000000007941 */ /* 0x000fea0003800000 */
.L_x_23330:
[----:B------:R-:W-:Y:S01]  /*56c0*/  BSSY B1, `(.L_x_23332) ;  /* 0x000000d000017945 */ /* 0x000fe20003800000 */
[----:B01----:R-:W-:Y:S02]  /*56d0*/  HADD2.F32 R12, -RZ, R34.H0_H0 ;  /* 0x20000022ff0c7230 */ /* 0x003fe40000004100 */
[----:B------:R-:W-:Y:S01]  /*56e0*/  FMUL R13, R0, 1.7020000219345092773 ;  /* 0x3fd9db23000d7820 */ /* 0x000fe20000400000 */
[----:B------:R-:W-:Y:S01]  /*56f0*/  LEA.HI.X R11, R4, R41, R5, 0x2, P3 ;  /* 0x00000029040b7211 */ /* 0x000fe200018f1405 */
[----:B------:R-:W-:Y:S06]  /*5700*/  @P1 BRA `(.L_x_23333) ;  /* 0x0000000000101947 */ /* 0x000fec0003800000 */
[----:B------:R-:W-:Y:S01]  /*5710*/  IMAD.MOV.U32 R0, RZ, RZ, R18 ;  /* 0x000000ffff007224 */ /* 0x000fe200078e0012 */
[----:B------:R-:W-:-:S07]  /*5720*/  MOV R42, 0x5740 ;  /* 0x00005740002a7802 */ /* 0x000fce0000000f00 */
[----:B-----5:R-:W-:Y:S05]  /*5730*/  CALL.REL.NOINC `($__internal_523_$__cuda_sm20_rcp_rn_f32_slowpath) ;  /* 0x0000003000587944 */ /* 0x020fea0003c00000 */
[----:B------:R-:W-:Y:S05]  /*5740*/  BRA `(.L_x_23334) ;  /* 0x0000000000107947 */ /* 0x000fea0003800000 */
.L_x_23333:
[----:B------:R-:W0:Y:S02]  /*5750*/  MUFU.RCP R53, R18 ;  /* 0x0000001200357308 */ /* 0x000e240000001000 */
[----:B0-----:R-:W-:-:S04]  /*5760*/  FFMA R0, R18, R53, -1 ;  /* 0xbf80000012007423 */ /* 0x001fc80000000035 */
[----:B------:R-:W-:-:S04]  /*5770*/  FADD.FTZ R0, -R0, -RZ ;  /* 0x800000ff00007221 */ /* 0x000fc80000010100 */
[----:B------:R-:W-:-:S07]  /*5780*/  FFMA R53, R53, R0, R53 ;  /* 0x0000000035357223 */ /* 0x000fce0000000035 */
.L_x_23334:
[----:B------:R-:W-:Y:S05]  /*5790*/  BSYNC B1 ;  /* 0x0000000000017941 */ /* 0x000fea0003800000 */
.L_x_23332:
        /* <DEDUP_REMOVED lines=25> */
[----:B-----5:R-:W-:Y:S05]  /*5930*/  CALL.REL.NOINC `($__internal_523_$__cuda_sm20_rcp_rn_f32_slowpath) ;  /* 0x0000002c00d87944 */ /* 0x020fea0003c00000 */
[----:B------:R-:W-:Y:S05]  /*5940*/  BRA `(.L_x_23337) ;  /* 0x0000000000107947 */ /* 0x000fea0003800000 */
.L_x_23336:
[----:B------:R-:W0:Y:S02]  /*5950*/  MUFU.RCP R53, R18 ;  /* 0x0000001200357308 */ /* 0x000e240000001000 */
[----:B0-----:R-:W-:-:S04]  /*5960*/  FFMA R0, R18, R53, -1 ;  /* 0xbf80000012007423 */ /* 0x001fc80000000035 */
[----:B------:R-:W-:-:S04]  /*5970*/  FADD.FTZ R0, -R0, -RZ ;  /* 0x800000ff00007221 */ /* 0x000fc80000010100 */
[----:B------:R-:W-:-:S07]  /*5980*/  FFMA R53, R53, R0, R53 ;  /* 0x0000000035357223 */ /* 0x000fce0000000035 */
.L_x_23337:
[----:B------:R-:W-:Y:S05]  /*5990*/  BSYNC B1 ;  /* 0x0000000000017941 */ /* 0x000fea0003800000 */
.L_x_23335:
        /* <DEDUP_REMOVED lines=27> */
.L_x_23339:
[----:B------:R-:W0:Y:S02]  /*5b50*/  MUFU.RCP R53, R34 ;  /* 0x0000002200357308 */ /* 0x000e240000001000 */
[----:B0-----:R-:W-:-:S04]  /*5b60*/  FFMA R0, R34, R53, -1 ;  /* 0xbf80000022007423 */ /* 0x001fc80000000035 */
[----:B------:R-:W-:-:S04]  /*5b70*/  FADD.FTZ R0, -R0, -RZ ;  /* 0x800000ff00007221 */ /* 0x000fc80000010100 */
[----:B------:R-:W-:-:S07]  /*5b80*/  FFMA R53, R53, R0, R53 ;  /* 0x0000000035357223 */ /* 0x000fce0000000035 */
.L_x_23340:
[----:B------:R-:W-:Y:S05]  /*5b90*/  BSYNC B1 ;  /* 0x0000000000017941 */ /* 0x000fea0003800000 */
.L_x_23338:
        /* <DEDUP_REMOVED lines=25> */
[----:B-----5:R-:W-:Y:S05]  /*5d30*/  CALL.REL.NOINC `($__internal_523_$__cuda_sm20_rcp_rn_f32_slowpath) ;  /* 0x0000002800d87944 */ /* 0x020fea0003c00000 */
[----:B------:R-:W-:Y:S05]  /*5d40*/  BRA `(.L_x_23343) ;  /* 0x0000000000107947 */ /* 0x000fea0003800000 */
.L_x_23342:
[----:B------:R-:W0:Y:S02]  /*5d50*/  MUFU.RCP R53, R18 ;  /* 0x0000001200357308 */ /* 0x000e240000001000 */
[----:B0-----:R-:W-:-:S04]  /*5d60*/  FFMA R0, R18, R53, -1 ;  /* 0xbf80000012007423 */ /* 0x001fc80000000035 */
[----:B------:R-:W-:-:S04]  /*5d70*/  FADD.FTZ R0, -R0, -RZ ;  /* 0x800000ff00007221 */ /* 0x000fc80000010100 */
[----:B------:R-:W-:-:S07]  /*5d80*/  FFMA R53, R53, R0, R53 ;  /* 0x0000000035357223 */ /* 0x000fce0000000035 */
.L_x_23343:
[----:B------:R-:W-:Y:S05]  /*5d90*/  BSYNC B1 ;  /* 0x0000000000017941 */ /* 0x000fea0003800000 */
.L_x_23341:
        /* <DEDUP_REMOVED lines=27> */
.L_x_23345:
[----:B------:R-:W0:Y:S02]  /*5f50*/  MUFU.RCP R53, R36 ;  /* 0x0000002400357308 */ /* 0x000e240000001000 */
[----:B0-----:R-:W-:-:S04]  /*5f60*/  FFMA R0, R36, R53, -1 ;  /* 0xbf80000024007423 */ /* 0x001fc80000000035 */
[----:B------:R-:W-:-:S04]  /*5f70*/  FADD.FTZ R0, -R0, -RZ ;  /* 0x800000ff00007221 */ /* 0x000fc80000010100 */
[----:B------:R-:W-:-:S07]  /*5f80*/  FFMA R53, R53, R0, R53 ;  /* 0x0000000035357223 */ /* 0x000fce0000000035 */
.L_x_23346:
[----:B------:R-:W-:Y:S05]  /*5f90*/  BSYNC B1 ;  /* 0x0000000000017941 */ /* 0x000fea0003800000 */
.L_x_23344:
        /* <DEDUP_REMOVED lines=27> */
.L_x_23348:
[----:B------:R-:W0:Y:S02]  /*6150*/  MUFU.RCP R53, R32 ;  /* 0x0000002000357308 */ /* 0x000e240000001000 */
[----:B0-----:R-:W-:-:S04]  /*6160*/  FFMA R0, R32, R53, -1 ;  /* 0xbf80000020007423 */ /* 0x001fc80000000035 */
[----:B------:R-:W-:-:S04]  /*6170*/  FADD.FTZ R0, -R0, -RZ ;  /* 0x800000ff00007221 */ /* 0x000fc80000010100 */
[----:B------:R-:W-:-:S07]  /*6180*/  FFMA R53, R53, R0, R53 ;  /* 0x0000000035357223 */ /* 0x000fce0000000035 */
.L_x_23349:
[----:B------:R-:W-:Y:S05]  /*6190*/  BSYNC B1 ;  /* 0x0000000000017941 */ /* 0x000fea0003800000 */
.L_x_23347:
        /* <DEDUP_REMOVED lines=25> */
[----:B------:R-:W-:Y:S05]  /*6330*/  CALL.REL.NOINC `($__internal_523_$__cuda_sm20_rcp_rn_f32_slowpath) ;  /* 0x0000002400587944 */ /* 0x000fea0003c00000 */
[----:B------:R-:W-:Y:S05]  /*6340*/  BRA `(.L_x_23352) ;  /* 0x0000000000107947 */ /* 0x000fea0003800000 */
.L_x_23351:
[----:B------:R-:W0:Y:S02]  /*6350*/  MUFU.RCP R53, R32 ;  /* 0x0000002000357308 */ /* 0x000e240000001000 */
[----:B0-----:R-:W-:-:S04]  /*6360*/  FFMA R0, R32, R53, -1 ;  /* 0xbf80000020007423 */ /* 0x001fc80000000035 */
[----:B------:R-:W-:-:S04]  /*6370*/  FADD.FTZ R0, -R0, -RZ ;  /* 0x800000ff00007221 */ /* 0x000fc80000010100 */
[----:B------:R-:W-:-:S07]  /*6380*/  FFMA R53, R53, R0, R53 ;  /* 0x0000000035357223 */ /* 0x000fce0000000035 */
.L_x_23352:
[----:B------:R-:W-:Y:S05]  /*6390*/  BSYNC B1 ;  /* 0x0000000000017941 */ /* 0x000fea0003800000 */
.L_x_23350:
        /* <DEDUP_REMOVED lines=28> */
[----:B------:R-:W-:Y:S05]  /*6560*/  CALL.REL.NOINC `($__internal_523_$__cuda_sm20_rcp_rn_f32_slowpath) ;  /* 0x0000002000cc7944 */ /* 0x000fea0003c00000 */
[----:B------:R-:W-:Y:S05]  /*6570*/  BRA `(.L_x_23355) ;  /* 0x0000000000107947 */ /* 0x000fea0003800000 */
.L_x_23354:
[----:B------:R-:W0:Y:S02]  /*6580*/  MUFU.RCP R53, R36 ;  /* 0x0000002400357308 */ /* 0x000e240000001000 */
[----:B0-----:R-:W-:-:S04]  /*6590*/  FFMA R0, R36, R53, -1 ;  /* 0xbf80000024007423 */ /* 0x001fc80000000035 */
[----:B------:R-:W-:-:S04]  /*65a0*/  FADD.FTZ R0, -R0, -RZ ;  /* 0x800000ff00007221 */ /* 0x000fc80000010100 */
[----:B------:R-:W-:-:S07]  /*65b0*/  FFMA R53, R53, R0, R53 ;  /* 0x0000000035357223 */ /* 0x000fce0000000035 */
.L_x_23355:
[----:B------:R-:W-:Y:S05]  /*65c0*/  BSYNC B1 ;  /* 0x0000000000017941 */ /* 0x000fea0003800000 */
.L_x_23353:
        /* <DEDUP_REMOVED lines=15> */
[----:B------:R-:W-:Y:S01]  /*66c0*/  F2FP.SATFINITE.E5M2.F32.PACK_AB_MERGE_C R12, RZ, R12, RZ ;  /* 0x0000000cff0c723e */ /* 0x000fe200048060ff */
[----:B------:R-:W-:Y:S01]  /*66d0*/  FMUL R18, R37, R20 ;  /* 0x0000001425127220 */ /* 0x000fe20000400000 */
[----:B------:R-:W-:Y:S01]  /*66e0*/  F2FP.SATFINITE.E5M2.F32.PACK_AB_MERGE_C R25, RZ, R13, RZ ;  /* 0x0000000dff19723e */ /* 0x000fe200048060ff */
[----:B------:R-:W0:Y:S01]  /*66f0*/  S2R R6, SR_CTAID.X ;  /* 0x0000000000067919 */ /* 0x000e220000002500 */
[----:B------:R-:W-:Y:S01]  /*6700*/  F2FP.SATFINITE.E5M2.F32.PACK_AB_MERGE_C R39, RZ, R33, RZ ;  /* 0x00000021ff27723e */ /* 0x000fe200048060ff */
[----:B------:R-:W-:Y:S01]  /*6710*/  BSSY B0, `(.L_x_23356) ;  /* 0x0000027000007945 */ /* 0x000fe20003800000 */
[----:B------:R-:W-:Y:S01]  /*6720*/  F2FP.SATFINITE.E5M2.F32.PACK_AB_MERGE_C R22, RZ, R0, RZ ;  /* 0x00000000ff16723e */ /* 0x000fe200048060ff */
        /* <DEDUP_REMOVED lines=18> */
[----:B------:R-:W-:Y:S01]  /*6850*/  F2FP.SATFINITE.E5M2.F32.PACK_AB_MERGE_C R34, RZ, R18, RZ ;  /* 0x00000012ff22723e */ /* 0x000fe200048060ff */
[----:B------:R-:W-:Y:S01]  /*6860*/  FMUL R25, R35, R20 ;  /* 0x0000001423197220 */ /* 0x000fe20000400000 */
[----:B------:R-:W-:Y:S01]  /*6870*/  FMNMX R22, |R37|, R32, !PT ;  /* 0x0000002025167209 */ /* 0x000fe20007800200 */
[----:B------:R2:W-:Y:S01]  /*6880*/  @!P0 STG.E.U16 desc[UR10][R14.64], R39 ;  /* 0x000000270e008986 */ /* 0x0005e2000c10150a */
[----:B------:R-:W-:Y:S01]  /*6890*/  FMUL R32, R21, R20 ;  /* 0x0000001415207220 */ /* 0x000fe20000400000 */
[----:B------:R-:W-:-:S05]  /*68a0*/  IMAD.U32 R18, R34, 0x10000, RZ ;  /* 0x0001000022127824 */ /* 0x000fca00078e00ff */
[----:B------:R-:W-:Y:S01]  /*68b0*/  LOP3.LUT R41, R41, 0xff0000, R18, 0xf8, !PT ;  /* 0x00ff000029297812 */ /* 0x000fe200078ef812 */
[----:B------:R-:W-:-:S05]  /*68c0*/  FMUL R18, R23, R20 ;  /* 0x0000001417127220 */ /* 0x000fca0000400000 */
[----:B------:R-:W-:Y:S01]  /*68d0*/  F2FP.SATFINITE.E5M2.F32.PACK_AB_MERGE_C R37, RZ, R18, RZ ;  /* 0x00000012ff25723e */ /* 0x000fe200048060ff */
        /* <DEDUP_REMOVED lines=10> */
.L_x_23357:
[----:B------:R-:W-:Y:S05]  /*6980*/  BSYNC B0 ;  /* 0x0000000000007941 */ /* 0x000fea0003800000 */
.L_x_23356:
        /* <DEDUP_REMOVED lines=11> */
.L_x_23359:
[----:B------:R-:W-:Y:S05]  /*6a40*/  BSYNC B0 ;  /* 0x0000000000007941 */ /* 0x000fea0003800000 */
.L_x_23358:
        /* <DEDUP_REMOVED lines=96> */
.L_x_23364:
        /* <DEDUP_REMOVED lines=51> */
.L_x_23363:
[----:B------:R-:W-:Y:S05]  /*7380*/  BSYNC B1 ;  /* 0x0000000000017941 */ /* 0x000fea0003800000 */
.L_x_23362:
        /* <DEDUP_REMOVED lines=15> */
.L_x_23366:
[----:B------:R-:W-:Y:S05]  /*7480*/  BSYNC B1 ;  /* 0x0000000000017941 */ /* 0x000fea0003800000 */
.L_x_23365:
        /* <DEDUP_REMOVED lines=28> */
.L_x_23361:
[----:B------:R-:W-:Y:S05]  /*7650*/  BSYNC B0 ;  /* 0x0000000000007941 */ /* 0x000fea0003800000 */
.L_x_23360:
        /* <DEDUP_REMOVED lines=34> */
.L_x_23372:
        /* <DEDUP_REMOVED lines=53> */
.L_x_23371:
[----:B0-----:R-:W-:-:S07]  /*7bd0*/  VIADD R6, R24, 0x5 ;  /* 0x0000000518067836 */ /* 0x001fce0000000000 */
.L_x_23370:
[----:B------:R-:W-:Y:S05]  /*7be0*/  BSYNC B1 ;  /* 0x0000000000017941 */ /* 0x000fea0003800000 */
.L_x_23369:
        /* <DEDUP_REMOVED lines=17> */
.L_x_23374:
[----:B------:R-:W-:Y:S05]  /*7d00*/  BSYNC B1 ;  /* 0x0000000000017941 */ /* 0x000fea0003800000 */
.L_x_23373:
        /* <DEDUP_REMOVED lines=24> */
.L_x_23368:
[----:B------:R-:W-:Y:S05]  /*7e90*/  BSYNC B0 ;  /* 0x0000000000007941 */ /* 0x000fea0003800000 */
.L_x_23367:
        /* <DEDUP_REMOVED lines=42> */
.L_x_23385:
[----:B--2---:R-:W-:-:S07]  /*8140*/  FMNMX R9, R2, R9, !PT ;  /* 0x0000000902097209 */ /* 0x004fce0007800000 */
.L_x_23377:
[----:B------:R-:W-:Y:S05]  /*8150*/  BSYNC B0 ;  /* 0x0000000000007941 */ /* 0x000fea0003800000 */
.L_x_23376:
[----:B------:R-:W-:Y:S01]  /*8160*/  ISETP.NE.AND P0, PT, R8, RZ, PT ;  /* 0x000000ff0800720c */ /* 0x000fe20003f05270 */
[----:B------:R-:W-:-:S12]  /*8170*/  BSSY B0, `(.L_x_23375) ;  /* 0x0000004000007945 */ /* 0x000fd80003800000 */
[----:B------:R-:W-:Y:S05]  /*8180*/  @P0 BRA `(.L_x_23379) ;  /* 0x0000000000080947 */ /* 0x000fea0003800000 */
[----:B0-----:R-:W0:Y:S02]  /*8190*/  LDC.64 R2, c[0x0][0x238] ;  /* 0x00008e00ff027b82 */ /* 0x001e240000000a00 */
[----:B0-----:R2:W-:Y:S02]  /*81a0*/  REDG.E.MAX.S32.STRONG.GPU desc[UR10][R2.64], R9 ;  /* 0x000000090200798e */ /* 0x0015e4000d10e38a */
.L_x_23379:
[----:B------:R-:W-:Y:S05]  /*81b0*/  BSYNC B0 ;  /* 0x0000000000007941 */ /* 0x000fea0003800000 */
.L_x_23375:
        /* <DEDUP_REMOVED lines=13> */
[----:B012---:R-:W-:Y:S05]  /*8290*/  CALL.REL.NOINC `($__internal_523_$__cuda_sm20_rcp_rn_f32_slowpath) ;  /* 0x0000000400807944 */ /* 0x007fea0003c00000 */
[----:B------:R-:W-:Y:S05]  /*82a0*/  BRA `(.L_x_23381) ;  /* 0x0000000000107947 */ /* 0x000fea0003800000 */
.L_x_23380:
[----:B------:R-:W3:Y:S02]  /*82b0*/  MUFU.RCP R53, R20 ;  /* 0x0000001400357308 */ /* 0x000ee40000001000 */
[----:B---3--:R-:W-:-:S04]  /*82c0*/  FFMA R0, R53, R20, -1 ;  /* 0xbf80000035007423 */ /* 0x008fc80000000014 */
[----:B------:R-:W-:-:S04]  /*82d0*/  FADD.FTZ R0, -R0, -RZ ;  /* 0x800000ff00007221 */ /* 0x000fc80000010100 */
[----:B------:R-:W-:-:S07]  /*82e0*/  FFMA R53, R53, R0, R53 ;  /* 0x0000000035357223 */ /* 0x000fce0000000035 */
.L_x_23381:
[----:B0-2---:R-:W0:Y:S02]  /*82f0*/  LDC.64 R2, c[0x0][0x240] ;  /* 0x00009000ff027b82 */ /* 0x005e240000000a00 */
[----:B0-----:R-:W-:Y:S01]  /*8300*/  STG.E desc[UR10][R2.64], R53 ;  /* 0x0000003502007986 */ /* 0x001fe2000c10190a */
[----:B------:R-:W-:Y:S05]  /*8310*/  EXIT ;  /* 0x000000000000794d */ /* 0x000fea0003800000 */
.L_x_23378:
[----:B------:R-:W-:Y:S01]  /*8320*/  HFMA2.MMA R7, -RZ, RZ, 0, 1.847743988037109375e-06 ;  /* 0x0000001fff077435 */ /* 0x000fe200000001ff */
[----:B------:R-:W-:Y:S01]  /*8330*/  IMAD.MOV.U32 R5, RZ, RZ, 0x4 ;  /* 0x00000004ff057424 */ /* 0x000fe200078e00ff */
[----:B------:R-:W-:-:S09]  /*8340*/  MOV R4, 0xffffffff ;  /* 0xffffffff00047802 */ /* 0x000fd20000000f00 */
[----:B012---:R-:W-:Y:S05]  /*8350*/  WARPSYNC.COLLECTIVE R4, `(.L_x_23382) ;  /* 0x0000000004087348 */ /* 0x007fea0003c00000 */
[----:B--2---:R2:W3:Y:S02]  /*8360*/  SHFL.DOWN P0, R9, R0, R5, R7 ;  /* 0x0800000500097389 */ /* 0x0044e40000000007 */
[----:B0123--:R-:W-:Y:S01]  /*8370*/  ENDCOLLECTIVE ;  /* 0x000000000000791b */ /* 0x00ffe20003800000 */
.L_x_23382:
[----:B------:R-:W-:Y:S01]  /*8380*/  HFMA2.MMA R5, -RZ, RZ, 0, 1.1920928955078125e-07 ;  /* 0x00000002ff057435 */ /* 0x000fe200000001ff */
[----:B------:R-:W-:-:S05]  /*8390*/  IMAD.MOV.U32 R3, RZ, RZ, R9 ;  /* 0x000000ffff037224 */ /* 0x000fca00078e0009 */
[----:B------:R-:W-:-:S04]  /*83a0*/  FMNMX R3, R3, R0, !PT ;  /* 0x0000000003037209 */ /* 0x000fc80007800000 */
[----:B------:R-:W-:-:S07]  /*83b0*/  MOV R0, R3 ;  /* 0x0000000300007202 */ /* 0x000fce0000000f00 */
[----:B------:R-:W-:Y:S05]  /*83c0*/  WARPSYNC.COLLECTIVE R4, `(.L_x_23383) ;  /* 0x0000000004087348 */ /* 0x000fea0003c00000 */
[----:B------:R0:W1:Y:S02]  /*83d0*/  SHFL.DOWN P0, R9, R0, R5, R7 ;  /* 0x0800000500097389 */ /* 0x0000640000000007 */
[----:B01----:R-:W-:Y:S01]  /*83e0*/  ENDCOLLECTIVE ;  /* 0x000000000000791b */ /* 0x003fe20003800000 */
.L_x_23383:
[----:B------:R-:W-:Y:S01]  /*83f0*/  HFMA2.MMA R5, -RZ, RZ, 0, 5.9604644775390625e-08 ;  /* 0x00000001ff057435 */ /* 0x000fe200000001ff */
[----:B------:R-:W-:-:S05]  /*8400*/  IMAD.MOV.U32 R2, RZ, RZ, R9 ;  /* 0x000000ffff027224 */ /* 0x000fca00078e0009 */
[----:B------:R-:W-:-:S04]  /*8410*/  FMNMX R2, R3, R2, !PT ;  /* 0x0000000203027209 */ /* 0x000fc80007800000 */
[----:B------:R-:W-:-:S07]  /*8420*/  MOV R0, R2 ;  /* 0x0000000200007202 */ /* 0x000fce0000000f00 */
[----:B------:R-:W-:Y:S05]  /*8430*/  WARPSYNC.COLLECTIVE R4, `(.L_x_23384) ;  /* 0x0000000004087348 */ /* 0x000fea0003c00000 */
[----:B------:R0:W1:Y:S02]  /*8440*/  SHFL.DOWN P0, R9, R0, R5, R7 ;  /* 0x0800000500097389 */ /* 0x0000640000000007 */
[----:B01----:R-:W-:Y:S01]  /*8450*/  ENDCOLLECTIVE ;  /* 0x000000000000791b */ /* 0x003fe20003800000 */
.L_x_23384:
[----:B------:R-:W-:Y:S05]  /*8460*/  BRA `(.L_x_23385) ;  /* 0xfffffffc00347947 */ /* 0x000fea000383ffff */
        .weak           $__internal_522_$__cuda_sm20_div_u64
        .type           $__internal_522_$__cuda_sm20_div_u64,@function
        .size           $__internal_522_$__cuda_sm20_div_u64,($__internal_523_$__cuda_sm20_rcp_rn_f32_slowpath - $__internal_522_$__cuda_sm20_div_u64)
$__internal_522_$__cuda_sm20_div_u64:
        /* <DEDUP_REMOVED lines=66> */
[----:B------:R-:W-:Y:S06]  /*8890*/  RET.REL.NODEC R4 `(_ZN18transformer_engine6detail38cast_transpose_fused_kernel_notalignedILb0ELb1ELb0EfNS_16CTDBiasDActParamI6__halfS3_13__nv_fp8_e5m2fEELi2ELi4ENS_5EmptyEXadL_ZNS_6dqgeluIffEET_T0_RKS6_EEEEvT3_mmm) ;  /* 0xffffff7404d87950 */ /* 0x000fec0003c3ffff */
        .weak           $__internal_523_$__cuda_sm20_rcp_rn_f32_slowpath
        .type           $__internal_523_$__cuda_sm20_rcp_rn_f32_slowpath,@function
        .size           $__internal_523_$__cuda_sm20_rcp_rn_f32_slowpath,(.L_x_35008 - $__internal_523_$__cuda_sm20_rcp_rn_f32_slowpath)
$__internal_523_$__cuda_sm20_rcp_rn_f32_slowpath:
        /* <DEDUP_REMOVED lines=15> */
.L_x_23387:
        /* <DEDUP_REMOVED lines=33> */
.L_x_23389:
[----:B------:R0:W1:Y:S02]  /*8ba0*/  MUFU.RCP R53, R0 ;  /* 0x0000000000357308 */ /* 0x0000640000001000 */
.L_x_23388:
[----:B------:R-:W-:Y:S05]  /*8bb0*/  BSYNC B0 ;  /* 0x0000000000007941 */ /* 0x000fea0003800000 */
.L_x_23386:
[----:B------:R-:W-:Y:S01]  /*8bc0*/  HFMA2.MMA R47, -RZ, RZ, 0, 0 ;  /* 0x00000000ff2f7435 */ /* 0x000fe200000001ff */
[----:B------:R-:W-:-:S05]  /*8bd0*/  MOV R46, R42 ;  /* 0x0000002a002e7202 */ /* 0x000fca0000000f00 */
[----:B01----:R-:W-:Y:S05]  /*8be0*/  RET.REL.NODEC R46 `(_ZN18transformer_engine6detail38cast_transpose_fused_kernel_notalignedILb0ELb1ELb0EfNS_16CTDBiasDActParamI6__halfS3_13__nv_fp8_e5m2fEELi2ELi4ENS_5EmptyEXadL_ZNS_6dqgeluIffEET_T0_RKS6_EEEEvT3_mmm) ;  /* 0xffffff742e047950 */ /* 0x003fea0003c3ffff */
.L_x_23390:
        /* <DEDUP_REMOVED lines=9> */
.L_x_35008:


//--------------------- .text._ZN18transformer_engine6detail38cast_transpose_fused_kernel_notalignedILb0ELb1ELb0EfNS_16CTDBiasDActParamI6__halfS3_13__nv_bfloat16fEELi2ELi2ENS_5EmptyEXadL_ZNS_6dqgeluIffEET_T0_RKS6_EEEEvT3_mmm --------------------------
	.section	.text._ZN18transformer_engine6detail38cast_transpose_fused_kernel_notalignedILb0ELb1ELb0EfNS_16CTDBiasDActParamI6__halfS3_13__nv_bfloat16fEELi2ELi2ENS_5EmptyEXadL_ZNS_6dqgeluIffEET_T0_RKS6_EEEEvT3_mmm,"ax",@progbits
	.align	128
        .global         _ZN18transformer_engine6detail38cast_transpose_fused_kernel_notalignedILb0ELb1ELb0EfNS_16CTDBiasDActParamI6__halfS3_13__nv_bfloat16fEELi2ELi2ENS_5EmptyEXadL_ZNS_6dqgeluIffEET_T0_RKS6_EEEEvT3_mmm
        .type           _ZN18transformer_engine6detail38cast_transpose_fused_kernel_notalignedILb0ELb1ELb0EfNS_16CTDBiasDActParamI6__halfS3_13__nv_bfloat16fEELi2ELi2ENS_5EmptyEXadL_ZNS_6dqgeluIffEET_T0_RKS6_EEEEvT3_mmm,@function
        .size           _ZN18transformer_engine6detail38cast_transpose_fused_kernel_notalignedILb0ELb1ELb0EfNS_16CTDBiasDActParamI6__halfS3_13__nv_bfloat16fEELi2ELi2ENS_5EmptyEXadL_ZNS_6dqgeluIffEET_T0_RKS6_EEEEvT3_mmm,(.L_x_35010 - _ZN18transformer_engine6detail38cast_transpose_fused_kernel_notalignedILb0ELb1ELb0EfNS_16CTDBiasDActParamI6__halfS3_13__nv_bfloat16fEELi2ELi2ENS_5EmptyEXadL_ZNS_6dqgeluIffEET_T0_RKS6_EEEEvT3_mmm)
        .other          _ZN18transformer_engine6detail38cast_transpose_fused_kernel_notalignedILb0ELb1ELb0EfNS_16CTDBiasDActParamI6__halfS3_13__nv_bfloat16fEELi2ELi2ENS_5EmptyEXadL_ZNS_6dqgeluIffEET_T0_RKS6_EEEEvT3_mmm,@"STO_CUDA_ENTRY STV_DEFAULT"
_ZN18transformer_engine6detail38cast_transpose_fused_kernel_notalignedILb0ELb1ELb0EfNS_16CTDBiasDActParamI6__halfS3_13__nv_bfloat16fEELi2ELi2ENS_5EmptyEXadL_ZNS_6dqgeluIffEET_T0_RKS6_EEEEvT3_mmm:
.text._ZN18transformer_engine6detail38cast_transpose_fused_kernel_notalignedILb0ELb1ELb0EfNS_16CTDBiasDActParamI6__halfS3_13__nv_bfloat16fEELi2ELi2ENS_5EmptyEXadL_ZNS_6dqgeluIffEET_T0_RKS6_EEEEvT3_mmm:
        /* <DEDUP_REMOVED lines=19> */
[----:B------:R-:W-:Y:S05]  /*0130*/  CALL.REL.NOINC `($__internal_524_$__cuda_sm20_div_u64) ;  /* 0x0000004800fc7944 */ /* 0x000fea0003c00000 */
        /* <DEDUP_REMOVED lines=8> */
.L_x_23391:
        /* <DEDUP_REMOVED lines=22> */
.L_x_23392:
        /* <DEDUP_REMOVED lines=29> */
[C---:B------:R-:W-:Y:S01]  /*04f0*/  IMAD R5, R35.reuse, R26, RZ ;  /* 0x0000001a23057224 */ /* 0x040fe200078e02ff */
[----:B------:R-:W-:Y:S01]  /*0500*/  IADD3.X R3, R35, ~R4, RZ, P0, !PT ;  /* 0x8000000423037210 */ /* 0x000fe200007fe4ff */
[----:B------:R-:W-:Y:S01]  /*0510*/  IMAD.WIDE.U32 R8, R37, R26, RZ ;  /* 0x0000001a25087225 */ /* 0x000fe200078e00ff */
[----:B------:R-:W-:-:S02]  /*0520*/  ISETP.LT.U32.AND P0, PT, R23, 0x20, PT ;  /* 0x000000201700780c */ /* 0x000fc40003f01070 */
[----:B------:R-:W-:Y:S01]  /*0530*/  SHF.L.U32 R18, R12, 0x7, RZ ;  /* 0x000000070c127819 */ /* 0x000fe200000006ff */
[----:B------:R-:W-:Y:S01]  /*0540*/  IMAD.IADD R32, R9, 0x1, R5 ;  /* 0x0000000109207824 */ /* 0x000fe200078e0205 */
[----:B------:R-:W-:Y:S01]  /*0550*/  ISETP.LT.U32.AND.EX P0, PT, R3, RZ, PT, P0 ;  /* 0x000000ff0300720c */ /* 0x000fe20003f01100 */
[----:B------:R-:W-:Y:S01]  /*0560*/  IMAD R3, R28, R7, R2 ;  /* 0x000000071c037224 */ /* 0x000fe200078e0202 */
[----:B------:R-:W-:Y:S02]  /*0570*/  IADD3 R5, P2, R22, R8, RZ ;  /* 0x0000000816057210 */ /* 0x000fe40007f5e0ff */
[----:B------:R-:W-:Y:S01]  /*0580*/  SEL R23, R23, 0x20, P0 ;  /* 0x0000002017177807 */ /* 0x000fe20000000000 */
[----:B------:R-:W-:Y:S01]  /*0590*/  IMAD.IADD R3, R13, 0x1, R3 ;  /* 0x000000010d037824 */ /* 0x000fe200078e0203 */
[----:B------:R-:W-:Y:S02]  /*05a0*/  ISETP.GE.U32.AND P0, PT, R25, R24, PT ;  /* 0x000000181900720c */ /* 0x000fe40003f06070 */
[----:B------:R-:W-:-:S02]  /*05b0*/  IADD3 R21, P1, R18, UR6, RZ ;  /* 0x0000000612157c10 */ /* 0x000fc4000ff3e0ff */
[----:B------:R-:W-:Y:S02]  /*05c0*/  ISETP.LT.U32.AND P0, PT, R22, R23, !P0 ;  /* 0x000000171600720c */ /* 0x000fe40004701070 */
[----:B------:R-:W-:Y:S02]  /*05d0*/  SHF.L.U64.HI R17, R12, 0x7, R3 ;  /* 0x000000070c117819 */ /* 0x000fe40000010203 */
[----:B------:R-:W-:Y:S02]  /*05e0*/  IADD3.X R2, RZ, R32, RZ, P2, !PT ;  /* 0x00000020ff027210 */ /* 0x000fe400017fe4ff */
[----:B------:R-:W-:Y:S01]  /*05f0*/  IADD3.X R19, R17, UR7, RZ, P1, !PT ;  /* 0x0000000711137c10 */ /* 0x000fe20008ffe4ff */
[----:B------:R-:W-:-:S06]  /*0600*/  ULDC.64 UR6, c[0x0][0x230] ;  /* 0x00008c0000067ab9 */ /* 0x000fcc0000000a00 */
[C---:B------:R-:W-:Y:S01]  /*0610*/  @P0 IMAD.SHL.U32 R16, R5.reuse, 0x4, RZ ;  /* 0x0000000405100824 */ /* 0x040fe200078e00ff */
[----:B------:R-:W-:Y:S02]  /*0620*/  @P0 SHF.L.U64.HI R38, R5, 0x2, R2 ;  /* 0x0000000205260819 */ /* 0x000fe40000010202 */
[----:B------:R-:W-:Y:S02]  /*0630*/  @!P0 MOV R4, RZ ;  /* 0x000000ff00048202 */ /* 0x000fe40000000f00 */
[----:B------:R-:W-:-:S05]  /*0640*/  @P0 IADD3 R14, P1, R16, R21, RZ ;  /* 0x00000015100e0210 */ /* 0x000fca0007f3e0ff */
[----:B------:R-:W-:-:S05]  /*0650*/  @P0 IMAD.X R15, R38, 0x1, R19, P1 ;  /* 0x00000001260f0824 */ /* 0x000fca00008e0613 */
[----:B------:R0:W2:Y:S01]  /*0660*/  @P0 LDG.E R4, desc[UR8][R14.64] ;  /* 0x000000080e040981 */ /* 0x0000a2000c1e1900 */
[----:B------:R-:W-:Y:S02]  /*0670*/  LOP3.LUT R20, R20, 0x1f, RZ, 0xc0, !PT ;  /* 0x0000001f14147812 */ /* 0x000fe400078ec0ff */
[----:B------:R-:W-:Y:S02]  /*0680*/  ISETP.GE.U32.AND P1, PT, R11, R24, PT ;  /* 0x000000180b00720c */ /* 0x000fe40003f26070 */
[C---:B------:R-:W-:Y:S02]  /*0690*/  IADD3 R10, P3, R20.reuse, R8, RZ ;  /* 0x00000008140a7210 */ /* 0x040fe40007f7e0ff */
[----:B------:R-:W-:Y:S02]  /*06a0*/  ISETP.LT.U32.AND P1, PT, R20, R23, !P1 ;  /* 0x000000171400720c */ /* 0x000fe40004f21070 */
[----:B------:R-:W-:Y:S02]  /*06b0*/  IADD3.X R11, RZ, R32, RZ, P3, !PT ;  /* 0x00000020ff0b7210 */ /* 0x000fe40001ffe4ff */
[----:B------:R-:W-:-:S02]  /*06c0*/  IADD3 R18, P3, R18, UR12, RZ ;  /* 0x0000000c12127c10 */ /* 0x000fc4000ff7e0ff */
[----:B------:R-:W-:Y:S02]  /*06d0*/  @!P0 MOV R41, RZ ;  /* 0x000000ff00298202 */ /* 0x000fe40000000f00 */
[----:B------:R-:W-:Y:S02]  /*06e0*/  IADD3.X R17, R17, UR13, RZ, P3, !PT ;  /* 0x0000000d11117c10 */ /* 0x000fe40009ffe4ff */
[----:B0-----:R-:W-:Y:S02]  /*06f0*/  @P0 IADD3 R14, P3, R16, R18, RZ ;  /* 0x00000012100e0210 */ /* 0x001fe40007f7e0ff */
[----:B------:R-:W-:Y:S01]  /*0700*/  @P0 IADD3 R54, P4, R5, R37, RZ ;  /* 0x0000002505360210 */ /* 0x000fe20007f9e0ff */
[----:B------:R-:W-:Y:S01]  /*0710*/  @P1 IMAD R15, R35, 0x3, RZ ;  /* 0x00000003230f1824 */ /* 0x000fe200078e02ff */
[----:B------:R-:W-:Y:S02]  /*0720*/  @P1 LOP3.LUT R13, R6, 0xfffffffe, RZ, 0xc0, !PT ;  /* 0xfffffffe060d1812 */ /* 0x000fe400078ec0ff */
[----:B------:R-:W-:Y:S01]  /*0730*/  @P1 LOP3.LUT R39, R7, 0x3fffffff, RZ, 0xc0, !PT ;  /* 0x3fffffff07271812 */ /* 0x000fe200078ec0ff */
[----:B------:R-:W-:Y:S01]  /*0740*/  @P1 IMAD.WIDE.U32 R6, R37, 0x3, R10 ;  /* 0x0000000325061825 */ /* 0x000fe200078e000a */
[----:B------:R-:W-:-:S02]  /*0750*/  @P1 IADD3 R50, P5, R13, R10, RZ ;  /* 0x0000000a0d321210 */ /* 0x000fc40007fbe0ff */
[----:B------:R-:W-:Y:S01]  /*0760*/  MOV R47, 0x437c0000 ;  /* 0x437c0000002f7802 */ /* 0x000fe20000000f00 */
[----:B------:R-:W-:Y:S01]  /*0770*/  @P1 IMAD.IADD R7, R7, 0x1, R15 ;  /* 0x0000000107071824 */ /* 0x000fe200078e020f */
[----:B------:R-:W-:Y:S01]  /*0780*/  ISETP.NE.U32.AND P2, PT, RZ, UR6, PT ;  /* 0x00000006ff007c0c */ /* 0x000fe2000bf45070 */
[----:B------:R-:W-:Y:S02]  /*0790*/  @P0 IMAD.X R15, R38, 0x1, R17, P3 ;  /* 0x00000001260f0824 */ /* 0x000fe400018e0611 */
[----:B------:R-:W-:Y:S01]  /*07a0*/  @P0 IMAD.X R13, R2, 0x1, R35, P4 ;  /* 0x00000001020d0824 */ /* 0x000fe200020e0623 */
[----:B------:R-:W-:Y:S01]  /*07b0*/  @P1 SHF.L.U64.HI R16, R6, 0x2, R7 ;  /* 0x0000000206101819 */ /* 0x000fe20000010207 */
[----:B------:R-:W-:Y:S01]  /*07c0*/  @P1 IMAD.X R39, R39, 0x1, R11, P5 ;  /* 0x0000000127271824 */ /* 0x000fe200028e060b */
[----:B------:R0:W3:Y:S01]  /*07d0*/  @P0 LDG.E R41, desc[UR8][R14.64] ;  /* 0x000000080e290981 */ /* 0x0000e2000c1e1900 */
[----:B------:R-:W-:Y:S02]  /*07e0*/  @!P1 MOV R46, RZ ;  /* 0x000000ff002e9202 */ /* 0x000fe40000000f00 */
[----:B------:R-:W-:Y:S01]  /*07f0*/  @P0 SHF.L.U64.HI R42, R54, 0x2, R13 ;  /* 0x00000002362a0819 */ /* 0x000fe2000001020d */
[----:B------:R-:W-:Y:S01]  /*0800*/  @P1 IMAD.SHL.U32 R13, R6, 0x4, RZ ;  /* 0x00000004060d1824 */ /* 0x000fe200078e00ff */
[----:B------:R-:W-:-:S02]  /*0810*/  @P0 SHF.L.U32 R54, R54, 0x2, RZ ;  /* 0x0000000236360819 */ /* 0x000fc400000006ff */
[----:B------:R-:W-:Y:S02]  /*0820*/  ISETP.NE.AND.EX P2, PT, RZ, UR7, PT, P2 ;  /* 0x00000007ff007c0c */ /* 0x000fe4000bf45320 */
[----:B------:R-:W-:Y:S02]  /*0830*/  @P1 SHF.L.U64.HI R40, R50, 0x2, R39 ;  /* 0x0000000232281819 */ /* 0x000fe40000010227 */
[----:B------:R-:W-:Y:S02]  /*0840*/  @!P0 CS2R R6, SRZ ;  /* 0x0000000000068805 */ /* 0x000fe4000001ff00 */
[----:B------:R-:W-:Y:S01]  /*0850*/  @P0 IADD3 R10, P3, R54, R18, RZ ;  /* 0x00000012360a0210 */ /* 0x000fe20007f7e0ff */
[----:B------:R-:W-:Y:S01]  /*0860*/  @!P1 IMAD.MOV.U32 R45, RZ, RZ, RZ ;  /* 0x000000ffff2d9224 */ /* 0x000fe200078e00ff */
[----:B------:R-:W-:Y:S01]  /*0870*/  @P1 SHF.L.U32 R50, R50, 0x2, RZ ;  /* 0x0000000232321819 */ /* 0x000fe200000006ff */
[----:B------:R-:W-:Y:S01]  /*0880*/  IMAD R33, R33, UR4, RZ ;  /* 0x0000000421217c24 */ /* 0x000fe2000f8e02ff */
[----:B------:R-:W-:Y:S01]  /*0890*/  ULDC.64 UR6, c[0x0][0x228] ;  /* 0x00008a0000067ab9 */ /* 0x000fe20000000a00 */
[----:B------:R-:W-:Y:S01]  /*08a0*/  @P0 IMAD.X R11, R42, 0x1, R17, P3 ;  /* 0x000000012a0b0824 */ /* 0x000fe200018e0611 */
[----:B------:R-:W-:-:S04]  /*08b0*/  @P0 IADD3 R54, P3, R54, R21, RZ ;  /* 0x0000001536360210 */ /* 0x000fc80007f7e0ff */
[----:B------:R1:W5:Y:S01]  /*08c0*/  @P0 LDG.E R7, desc[UR8][R10.64] ;  /* 0x000000080a070981 */ /* 0x000362000c1e1900 */
[--C-:B------:R-:W-:Y:S01]  /*08d0*/  @P0 IMAD.X R55, R42, 0x1, R19.reuse, P3 ;  /* 0x000000012a370824 */ /* 0x100fe200018e0613 */
[CC--:B------:R-:W-:Y:S02]  /*08e0*/  @P1 IADD3 R52, P3, R50.reuse, R18.reuse, RZ ;  /* 0x0000001232341210 */ /* 0x0c0fe40007f7e0ff */
[----:B------:R-:W-:Y:S02]  /*08f0*/  @P1 IADD3 R50, P4, R50, R21, RZ ;  /* 0x0000001532321210 */ /* 0x000fe40007f9e0ff */
[C---:B------:R-:W-:Y:S01]  /*0900*/  @P1 IADD3.X R53, R40.reuse, R17, RZ, P3, !PT ;  /* 0x0000001128351210 */ /* 0x040fe20001ffe4ff */
[----:B------:R-:W5:Y:S02]  /*0910*/  @P0 LDG.E R6, desc[UR8][R54.64] ;  /* 0x0000000836060981 */ /* 0x000f64000c1e1900 */
[--C-:B------:R-:W-:Y:S01]  /*0920*/  @P1 IMAD.X R51, R40, 0x1, R19.reuse, P4 ;  /* 0x0000000128331824 */ /* 0x100fe200020e0613 */
[C---:B0-----:R-:W-:Y:S01]  /*0930*/  @P1 IADD3 R14, P0, R13.reuse, R18, RZ ;  /* 0x000000120d0e1210 */ /* 0x041fe20007f1e0ff */
[----:B------:R-:W-:Y:S01]  /*0940*/  IMAD.MOV.U32 R42, RZ, RZ, 0x3bbb989d ;  /* 0x3bbb989dff2a7424 */ /* 0x000fe200078e00ff */
[----:B-1----:R-:W-:Y:S01]  /*0950*/  @P1 IADD3 R10, P3, R13, R21, RZ ;  /* 0x000000150d0a1210 */ /* 0x002fe20007f7e0ff */
[----:B------:R-:W0:Y:S01]  /*0960*/  @P2 LDC.64 R38, c[0x0][0x230] ;  /* 0x00008c00ff262b82 */ /* 0x000e220000000a00 */
[----:B------:R-:W5:Y:S03]  /*0970*/  @P1 LDG.E R45, desc[UR8][R50.64] ;  /* 0x00000008322d1981 */ /* 0x000f66000c1e1900 */
[----:B------:R-:W-:-:S05]  /*0980*/  @P1 IMAD.X R11, R16, 0x1, R19, P3 ;  /* 0x00000001100b1824 */ /* 0x000fca00018e0613 */
[----:B------:R1:W5:Y:S01]  /*0990*/  @P1 LDG.E R46, desc[UR8][R10.64] ;  /* 0x000000080a2e1981 */ /* 0x000362000c1e1900 */
[----:B------:R-:W-:Y:S01]  /*09a0*/  @P1 IADD3.X R15, R16, R17, RZ, P0, !PT ;  /* 0x00000011100f1210 */ /* 0x000fe200007fe4ff */
[----:B------:R-:W-:Y:S02]  /*09b0*/  IMAD.MOV.U32 R16, RZ, RZ, 0x3f800000 ;  /* 0x3f800000ff107424 */ /* 0x000fe400078e00ff */
[----:B------:R-:W-:Y:S02]  /*09c0*/  @!P1 IMAD.MOV.U32 R43, RZ, RZ, RZ ;  /* 0x000000ffff2b9224 */ /* 0x000fe400078e00ff */
[----:B------:R-:W-:Y:S01]  /*09d0*/  @!P1 IMAD.MOV.U32 R49, RZ, RZ, RZ ;  /* 0x000000ffff319224 */ /* 0x000fe200078e00ff */
[----:B-1----:R-:W-:Y:S01]  /*09e0*/  MOV R10, R28 ;  /* 0x0000001c000a7202 */ /* 0x002fe20000000f00 */
[----:B------:R-:W-:Y:S02]  /*09f0*/  IMAD R33, R36, UR5, R33 ;  /* 0x0000000524217c24 */ /* 0x000fe4000f8e0221 */
[----:B------:R-:W5:Y:S04]  /*0a00*/  @P1 LDG.E R43, desc[UR8][R52.64] ;  /* 0x00000008342b1981 */ /* 0x000f68000c1e1900 */
[----:B0-----:R0:W5:Y:S04]  /*0a10*/  @P2 LDG.E R16, desc[UR8][R38.64] ;  /* 0x0000000826102981 */ /* 0x001168000c1e1900 */
[----:B------:R1:W5:Y:S01]  /*0a20*/  @P1 LDG.E R49, desc[UR8][R14.64] ;  /* 0x000000080e311981 */ /* 0x000362000c1e1900 */
[C---:B0-----:R-:W-:Y:S01]  /*0a30*/  IMAD.SHL.U32 R39, R12.reuse, 0x40, RZ ;  /* 0x000000400c277824 */ /* 0x041fe200078e00ff */
[----:B------:R-:W-:Y:S01]  /*0a40*/  SHF.L.U64.HI R12, R12, 0x6, R3 ;  /* 0x000000060c0c7819 */ /* 0x000fe20000010203 */
        /* <DEDUP_REMOVED lines=11> */
[----:B------:R-:W-:Y:S02]  /*0b00*/  VIADD R13, R51, 0x1800000 ;  /* 0x01800000330d7836 */ /* 0x000fe40000000000 */
[----:B------:R-:W-:-:S03]  /*0b10*/  IMAD.MOV.U32 R11, RZ, RZ, R29 ;  /* 0x000000ffff0b7224 */ /* 0x000fc600078e001d */
[----:B------:R-:W-:Y:S01]  /*0b20*/  LOP3.LUT R13, R13, 0x7f800000, RZ, 0xc0, !PT ;  /* 0x7f8000000d0d7812 */ /* 0x000fe200078ec0ff */
[----:B------:R-:W-:Y:S01]  /*0b30*/  IMAD.WIDE.U32 R10, R36, UR4, R10 ;  /* 0x00000004240a7c25 */ /* 0x000fe2000f8e000a */
[----:B------:R-:W-:Y:S02]  /*0b40*/  ULDC.64 UR4, c[0x0][0x220] ;  /* 0x0000880000047ab9 */ /* 0x000fe40000000a00 */
[----:B------:R-:W-:Y:S02]  /*0b50*/  ISETP.GT.U32.AND P0, PT, R13, 0x1ffffff, PT ;  /* 0x01ffffff0d00780c */ /* 0x000fe40003f04070 */
[----:B-1----:R-:W-:Y:S02]  /*0b60*/  LEA R15, P2, R10, UR6, 0x7 ;  /* 0x000000060a0f7c11 */ /* 0x002fe4000f8438ff */
[----:B------:R-:W-:Y:S02]  /*0b70*/  IADD3 R13, R11, R33, RZ ;  /* 0x000000210b0d7210 */ /* 0x000fe40007ffe0ff */
[----:B------:R-:W-:Y:S01]  /*0b80*/  LEA R14, P1, R39, UR4, 0x1 ;  /* 0x00000004270e7c11 */ /* 0x000fe2000f8208ff */
[----:B------:R-:W-:Y:S01]  /*0b90*/  IMAD.SHL.U32 R11, R0, 0x20, RZ ;  /* 0x00000020000b7824 */ /* 0x000fe200078e00ff */
[----:B------:R-:W-:-:S02]  /*0ba0*/  LEA.HI.X R13, R10, UR7, R13, 0x7, P2 ;  /* 0x000000070a0d7c11 */ /* 0x000fc400090f3c0d */
[----:B------:R-:W-:Y:S01]  /*0bb0*/  LEA.HI.X R12, R39, UR5, R12, 0x1, P1 ;  /* 0x00000005270c7c11 */ /* 0x000fe200088f0c0c */
[----:B---3--:R-:W-:Y:S01]  /*0bc0*/  HADD2.F32 R47, -RZ, R41.H0_H0 ;  /* 0x20000029ff2f7230 */ /* 0x008fe20000004100 */
[----:B------:R-:W-:Y:S01]  /*0bd0*/  LOP3.LUT R11, R11, 0xffffffe0, R34, 0xe2, !PT ;  /* 0xffffffe00b0b7812 */ /* 0x000fe200078ee222 */
[----:B------:R-:W-:Y:S01]  /*0be0*/  FMUL R3, R40, 1.7020000219345092773 ;  /* 0x3fd9db2328037820 */ /* 0x000fe20000400000 */
[----:B------:R-:W-:Y:S06]  /*0bf0*/  @P0 BRA `(.L_x_23394) ;  /* 0x0000000000100947 */ /* 0x000fec0003800000 */
[----:B------:R-:W-:Y:S01]  /*0c00*/  IMAD.MOV.U32 R0, RZ, RZ, R51 ;  /* 0x000000ffff007224 */ /* 0x000fe200078e0033 */
[----:B------:R-:W-:-:S07]  /*0c10*/  MOV R36, 0xc30 ;  /* 0x00000c3000247802 */ /* 0x000fce0000000f00 */
[----:B-----5:R-:W-:Y:S05]  /*0c20*/  CALL.REL.NOINC `($__internal_525_$__cuda_sm20_rcp_rn_f32_slowpath) ;  /* 0x00000044004c7944 */ /* 0x020fea0003c00000 */
[----:B------:R-:W-:Y:S05]  /*0c30*/  BRA `(.L_x_23395) ;  /* 0x0000000000107947 */ /* 0x000fea0003800000 */
.L_x_23394:
[----:B------:R-:W0:Y:S02]  /*0c40*/  MUFU.RCP R40, R51 ;  /* 0x0000003300287308 */ /* 0x000e240000001000 */
[----:B0-----:R-:W-:-:S04]  /*0c50*/  FFMA R0, R51, R40, -1 ;  /* 0xbf80000033007423 */ /* 0x001fc80000000028 */
[----:B------:R-:W-:-:S04]  /*0c60*/  FADD.FTZ R33, -R0, -RZ ;  /* 0x800000ff00217221 */ /* 0x000fc80000010100 */
[----:B------:R-:W-:-:S07]  /*0c70*/  FFMA R40, R40, R33, R40 ;  /* 0x0000002128287223 */ /* 0x000fce0000000028 */
.L_x_23395:
[----:B------:R-:W-:Y:S05]  /*0c80*/  BSYNC B1 ;  /* 0x0000000000017941 */ /* 0x000fea0003800000 */
.L_x_23393:
        /* <DEDUP_REMOVED lines=25> */
[----:B-----5:R-:W-:Y:S05]  /*0e20*/  CALL.REL.NOINC `($__internal_525_$__cuda_sm20_rcp_rn_f32_slowpath) ;  /* 0x0000004000cc7944 */ /* 0x020fea0003c00000 */
[----:B------:R-:W-:Y:S05]  /*0e30*/  BRA `(.L_x_23398) ;  /* 0x0000000000107947 */ /* 0x000fea0003800000 */
.L_x_23397:
[----:B------:R-:W0:Y:S02]  /*0e40*/  MUFU.RCP R40, R39 ;  /* 0x0000002700287308 */ /* 0x000e240000001000 */
[----:B0-----:R-:W-:-:S04]  /*0e50*/  FFMA R0, R39, R40, -1 ;  /* 0xbf80000027007423 */ /* 0x001fc80000000028 */
[----:B------:R-:W-:-:S04]  /*0e60*/  FADD.FTZ R33, -R0, -RZ ;  /* 0x800000ff00217221 */ /* 0x000fc80000010100 */
[----:B------:R-:W-:-:S07]  /*0e70*/  FFMA R40, R40, R33, R40 ;  /* 0x0000002128287223 */ /* 0x000fce0000000028 */
.L_x_23398:
[----:B------:R-:W-:Y:S05]  /*0e80*/  BSYNC B1 ;  /* 0x0000000000017941 */ /* 0x000fea0003800000 */
.L_x_23396:
        /* <DEDUP_REMOVED lines=25> */
[----:B------:R-:W-:Y:S05]  /*1020*/  CALL.REL.NOINC `($__internal_525_$__cuda_sm20_rcp_rn_f32_slowpath) ;  /* 0x00000040004c7944 */ /* 0x000fea0003c00000 */
[----:B------:R-:W-:Y:S05]  /*1030*/  BRA `(.L_x_23401) ;  /* 0x0000000000107947 */ /* 0x000fea0003800000 */
.L_x_23400:
[----:B------:R-:W0:Y:S02]  /*1040*/  MUFU.RCP R40, R39 ;  /* 0x0000002700287308 */ /* 0x000e240000001000 */
[----:B0-----:R-:W-:-:S04]  /*1050*/  FFMA R0, R39, R40, -1 ;  /* 0xbf80000027007423 */ /* 0x001fc80000000028 */
[----:B------:R-:W-:-:S04]  /*1060*/  FADD.FTZ R33, -R0, -RZ ;  /* 0x800000ff00217221 */ /* 0x000fc80000010100 */
[----:B------:R-:W-:-:S07]  /*1070*/  FFMA R40, R40, R33, R40 ;  /* 0x0000002128287223 */ /* 0x000fce0000000028 */
.L_x_23401:
[----:B------:R-:W-:Y:S05]  /*1080*/  BSYNC B1 ;  /* 0x0000000000017941 */ /* 0x000fea0003800000 */
.L_x_23399:
        /* <DEDUP_REMOVED lines=25> */
[----:B------:R-:W-:Y:S05]  /*1220*/  CALL.REL.NOINC `($__internal_525_$__cuda_sm20_rcp_rn_f32_slowpath) ;  /* 0x0000003c00cc7944 */ /* 0x000fea0003c00000 */
[----:B------:R-:W-:Y:S05]  /*1230*/  BRA `(.L_x_23404) ;  /* 0x0000000000107947 */ /* 0x000fea0003800000 */
.L_x_23403:
[----:B------:R-:W0:Y:S02]  /*1240*/  MUFU.RCP R40, R39 ;  /* 0x0000002700287308 */ /* 0x000e240000001000 */
[----:B0-----:R-:W-:-:S04]  /*1250*/  FFMA R0, R39, R40, -1 ;  /* 0xbf80000027007423 */ /* 0x001fc80000000028 */
[----:B------:R-:W-:-:S04]  /*1260*/  FADD.FTZ R33, -R0, -RZ ;  /* 0x800000ff00217221 */ /* 0x000fc80000010100 */
[----:B------:R-:W-:-:S07]  /*1270*/  FFMA R40, R40, R33, R40 ;  /* 0x0000002128287223 */ /* 0x000fce0000000028 */
.L_x_23404:
[----:B------:R-:W-:Y:S05]  /*1280*/  BSYNC B1 ;  /* 0x0000000000017941 */ /* 0x000fea0003800000 */
.L_x_23402:
[----:B------:R-:W-:Y:S01]  /*1290*/  ISETP.GE.U32.AND P0, PT, R25, R24, PT ;  /* 0x000000181900720c */ /* 0x000fe20003f06070 */
[----:B------:R-:W-:Y:S01]  /*12a0*/  FADD R9, -R40, 1 ;  /* 0x3f80000028097421 */ /* 0x000fe20000000100 */
[----:B------:R-:W-:Y:S01]  /*12b0*/  ULDC.64 UR4, c[0x0][0x258] ;  /* 0x0000960000047ab9 */ /* 0x000fe20000000a00 */
[----:B------:R-:W-:Y:S01]  /*12c0*/  VIADD R10, R27, 0x1e ;  /* 0x0000001e1b0a7836 */ /* 0x000fe20000000000 */
[----:B------:R-:W-:Y:S01]  /*12d0*/  ISETP.GE.U32.OR P0, PT, R22, R23, P0 ;  /* 0x000000171600720c */ /* 0x000fe20000706470 */
[----:B------:R-:W-:Y:S01]  /*12e0*/  FMUL R9, R9, R40 ;  /* 0x0000002809097220 */ /* 0x000fe20000400000 */
[----:B------:R-:W-:Y:S01]  /*12f0*/  IADD3 R33, R25, 0x2, RZ ;  /* 0x0000000219217810 */ /* 0x000fe20007ffe0ff */
[----:B------:R-:W-:Y:S01]  /*1300*/  ULOP3.LUT UR4, UR4, 0xfffffffe, URZ, 0xc0, !UPT ;  /* 0xfffffffe04047892 */ /* 0x000fe2000f8ec03f */
[----:B------:R-:W-:Y:S01]  /*1310*/  LOP3.LUT R10, R10, 0x1f, RZ, 0xc0, !PT ;  /* 0x0000001f0a0a7812 */ /* 0x000fe200078ec0ff */
[----:B------:R-:W-:Y:S01]  /*1320*/  FFMA R4, R4, R9, R40 ;  /* 0x0000000904047223 */ /* 0x000fe20000000028 */
[----:B------:R-:W-:Y:S01]  /*1330*/  ISETP.GE.U32.AND P1, PT, R33, R24, PT ;  /* 0x000000182100720c */ /* 0x000fe20003f26070 */
[----:B------:R-:W-:-:S02]  /*1340*/  FMUL R59, R47, R16 ;  /* 0x000000102f3b7220 */ /* 0x000fc40000400000 */
[----:B------:R-:W-:Y:S01]  /*1350*/  FMUL R57, R7, R4 ;  /* 0x0000000407397220 */ /* 0x000fe20000400000 */
[----:B------:R-:W-:Y:S01]  /*1360*/  IMAD.U32 R9, RZ, RZ, UR4 ;  /* 0x00000004ff097e24 */ /* 0x000fe2000f8e00ff */
[----:B------:R-:W-:Y:S02]  /*1370*/  ISETP.LT.U32.AND P1, PT, R10, R23, !P1 ;  /* 0x000000170a00720c */ /* 0x000fe40004f21070 */
[----:B------:R-:W-:Y:S01]  /*1380*/  @!P0 LEA R4, P2, R5, R14, 0x2 ;  /* 0x0000000e05048211 */ /* 0x000fe200078410ff */
[----:B------:R-:W-:Y:S01]  /*1390*/  FMUL R61, R57, R16 ;  /* 0x00000010393d7220 */ /* 0x000fe20000400000 */
[C---:B------:R-:W-:Y:S02]  /*13a0*/  @!P0 IADD3 R7, P3, R5.reuse, R37, RZ ;  /* 0x0000002505078210 */ /* 0x040fe40007f7e0ff */
[----:B------:R-:W-:Y:S02]  /*13b0*/  @!P0 LEA.HI.X R5, R5, R12, R2, 0x2, P2 ;  /* 0x0000000c05058211 */ /* 0x000fe400010f1402 */
[----:B------:R-:W-:Y:S01]  /*13c0*/  @!P0 IADD3.X R0, R2, R35, RZ, P3, !PT ;  /* 0x0000002302008210 */ /* 0x000fe20001ffe4ff */
[----:B------:R-:W-:Y:S01]  /*13d0*/  FMUL R2, R41, R16 ;  /* 0x0000001029027220 */ /* 0x000fe20000400000 */
[----:B------:R-:W-:-:S02]  /*13e0*/  @!P0 LEA R38, P2, R7, R14, 0x2 ;  /* 0x0000000e07268211 */ /* 0x000fc400078410ff */
[----:B------:R-:W-:Y:S01]  /*13f0*/  IADD3 R33, P3, R9, R8, RZ ;  /* 0x0000000809217210 */ /* 0x000fe20007f7e0ff */
[----:B------:R-:W-:Y:S01]  /*1400*/  @P1 IMAD R55, R35, 0x3, RZ ;  /* 0x0000000323371824 */ /* 0x000fe200078e02ff */
[----:B------:R-:W-:Y:S01]  /*1410*/  @!P0 LEA.HI.X R39, R7, R12, R0, 0x2, P2 ;  /* 0x0000000c07278211 */ /* 0x000fe200010f1400 */
[----:B------:R-:W-:Y:S01]  /*1420*/  FMUL R0, R3, R16 ;  /* 0x0000001003007220 */ /* 0x000fe20000400000 */
[----:B------:R-:W-:Y:S01]  /*1430*/  IADD3.X R32, R32, UR5, RZ, P3, !PT ;  /* 0x0000000520207c10 */ /* 0x000fe20009ffe4ff */
[----:B------:R-:W-:Y:S01]  /*1440*/  @!P1 IMAD.MOV.U32 R8, RZ, RZ, RZ ;  /* 0x000000ffff089224 */ /* 0x000fe200078e00ff */
[----:B------:R-:W-:Y:S02]  /*1450*/  IADD3 R6, P2, R10, R33, RZ ;  /* 0x000000210a067210 */ /* 0x000fe40007f5e0ff */
[----:B------:R-:W-:Y:S02]  /*1460*/  @!P0 F2FP.BF16.F32.PACK_AB R51, R2, R59 ;  /* 0x0000003b0233823e */ /* 0x000fe400000010ff */
[----:B------:R-:W-:Y:S01]  /*1470*/  @!P0 F2FP.BF16.F32.PACK_AB R36, R61, R0 ;  /* 0x000000003d24823e */ /* 0x000fe200000010ff */
[----:B------:R-:W-:Y:S01]  /*1480*/  IMAD.X R7, RZ, RZ, R32, P2 ;  /* 0x000000ffff077224 */ /* 0x000fe200010e0620 */
[----:B------:R-:W-:Y:S01]  /*1490*/  @P1 IADD3 R40, P2, R6, R9, RZ ;  /* 0x0000000906281210 */ /* 0x000fe20007f5e0ff */
[----:B------:R0:W-:Y:S03]  /*14a0*/  @!P0 STG.E desc[UR8][R4.64], R51 ;  /* 0x0000003304008986 */ /* 0x0001e6000c101908 */
[----:B------:R-:W-:Y:S01]  /*14b0*/  @P1 IADD3.X R53, R7, UR5, RZ, P2, !PT ;  /* 0x0000000507351c10 */ /* 0x000fe200097fe4ff */
[----:B------:R-:W-:Y:S01]  /*14c0*/  @P1 IMAD.WIDE.U32 R6, R37, 0x3, R6 ;  /* 0x0000000325061825 */ /* 0x000fe200078e0006 */
[----:B------:R1:W-:Y:S03]  /*14d0*/  @!P0 STG.E desc[UR8][R38.64], R36 ;  /* 0x0000002426008986 */ /* 0x0003e6000c101908 */
[----:B------:R-:W-:Y:S01]  /*14e0*/  @P1 IMAD.SHL.U32 R52, R40, 0x4, RZ ;  /* 0x0000000428341824 */ /* 0x000fe200078e00ff */
[----:B------:R-:W-:-:S02]  /*14f0*/  @P1 IADD3 R7, R55, R7, RZ ;  /* 0x0000000737071210 */ /* 0x000fc40007ffe0ff */
[----:B------:R-:W-:Y:S02]  /*1500*/  @P1 SHF.L.U64.HI R40, R40, 0x2, R53 ;  /* 0x0000000228281819 */ /* 0x000fe40000010235 */
[CC--:B------:R-:W-:Y:S02]  /*1510*/  @P1 IADD3 R54, P0, R52.reuse, R18.reuse, RZ ;  /* 0x0000001234361210 */ /* 0x0c0fe40007f1e0ff */
[-C--:B------:R-:W-:Y:S02]  /*1520*/  @P1 IADD3 R52, P2, R52, R21.reuse, RZ ;  /* 0x0000001534341210 */ /* 0x080fe40007f5e0ff */
[----:B0-----:R-:W-:Y:S01]  /*1530*/  @P1 SHF.L.U64.HI R4, R6, 0x2, R7 ;  /* 0x0000000206041819 */ /* 0x001fe20000010207 */
[----:B------:R-:W-:Y:S01]  /*1540*/  @P1 IMAD.X R55, R40, 0x1, R17, P0 ;  /* 0x0000000128371824 */ /* 0x000fe200000e0611 */
[----:B------:R-:W-:Y:S01]  /*1550*/  @P1 SHF.L.U32 R6, R6, 0x2, RZ ;  /* 0x0000000206061819 */ /* 0x000fe200000006ff */
[----:B------:R-:W-:Y:S02]  /*1560*/  @P1 IMAD.X R53, R40, 0x1, R19, P2 ;  /* 0x0000000128351824 */ /* 0x000fe400010e0613 */
[----:B-1----:R-:W-:Y:S01]  /*1570*/  HADD2.F32 R36, -RZ, R45.H0_H0 ;  /* 0x2000002dff247230 */ /* 0x002fe20000004100 */
[C---:B------:R-:W-:Y:S01]  /*1580*/  @P1 IADD3 R38, P2, R6.reuse, R21, RZ ;  /* 0x0000001506261210 */ /* 0x040fe20007f5e0ff */
[----:B------:R0:W5:Y:S01]  /*1590*/  @P1 LDG.E R8, desc[UR8][R54.64] ;  /* 0x0000000836081981 */ /* 0x000162000c1e1900 */
[----:B------:R-:W-:Y:S01]  /*15a0*/  @P1 IADD3 R50, P0, R6, R18, RZ ;  /* 0x0000001206321210 */ /* 0x000fe20007f1e0ff */
[----:B------:R-:W-:-:S02]  /*15b0*/  IMAD.MOV.U32 R42, RZ, RZ, 0x437c0000 ;  /* 0x437c0000ff2a7424 */ /* 0x000fc400078e00ff */
[C---:B------:R-:W-:Y:S01]  /*15c0*/  @P1 IMAD.X R39, R4.reuse, 0x1, R19, P2 ;  /* 0x0000000104271824 */ /* 0x040fe200010e0613 */
[----:B------:R-:W-:Y:S01]  /*15d0*/  @P1 IADD3.X R51, R4, R17, RZ, P0, !PT ;  /* 0x0000001104331210 */ /* 0x000fe200007fe4ff */
[----:B------:R-:W-:Y:S01]  /*15e0*/  FMUL R4, R36, -1.7020000219345092773 ;  /* 0xbfd9db2324047820 */ /* 0x000fe20000400000 */
[----:B------:R-:W-:Y:S02]  /*15f0*/  @!P1 IMAD.MOV.U32 R7, RZ, RZ, RZ ;  /* 0x000000ffff079224 */ /* 0x000fe400078e00ff */
[----:B0-----:R-:W-:-:S04]  /*1600*/  IMAD.MOV.U32 R55, RZ, RZ, 0x3bbb989d ;  /* 0x3bbb989dff377424 */ /* 0x001fc800078e00ff */
[----:B------:R0:W5:Y:S01]  /*1610*/  @P1 LDG.E R7, desc[UR8][R52.64] ;  /* 0x0000000834071981 */ /* 0x000162000c1e1900 */
[----:B------:R-:W-:Y:S01]  /*1620*/  FFMA.SAT R40, R4, R55, 0.5 ;  /* 0x3f00000004287423 */ /* 0x000fe20000002037 */
[----:B------:R-:W-:Y:S01]  /*1630*/  @!P1 MOV R5, RZ ;  /* 0x000000ff00059202 */ /* 0x000fe20000000f00 */
[----:B------:R-:W-:Y:S02]  /*1640*/  @!P1 IMAD.MOV.U32 R6, RZ, RZ, RZ ;  /* 0x000000ffff069224 */ /* 0x000fe400078e00ff */
[----:B------:R-:W-:-:S03]  /*1650*/  FFMA.RM R40, R40, R42, 12582913 ;  /* 0x4b40000128287423 */ /* 0x000fc6000000402a */
[----:B------:R1:W5:Y:S01]  /*1660*/  @P1 LDG.E R5, desc[UR8][R38.64] ;  /* 0x0000000826051981 */ /* 0x000362000c1e1900 */
[----:B0-----:R-:W-:-:S03]  /*1670*/  FADD R53, R40, -12583039 ;  /* 0xcb40007f28357421 */ /* 0x001fc60000000000 */
[----:B------:R0:W5:Y:S01]  /*1680*/  @P1 LDG.E R6, desc[UR8][R50.64] ;  /* 0x0000000832061981 */ /* 0x000162000c1e1900 */
[----:B------:R-:W-:-:S04]  /*1690*/  FFMA R53, R4, 1.4426950216293334961, -R53 ;  /* 0x3fb8aa3b04357823 */ /* 0x000fc80000000835 */
[----:B------:R-:W-:-:S06]  /*16a0*/  FFMA R53, R4, 1.925963033500011079e-08, R53 ;  /* 0x32a5706004357823 */ /* 0x000fcc0000000035 */
[----:B------:R-:W2:Y:S01]  /*16b0*/  MUFU.EX2 R53, R53 ;  /* 0x0000003500357308 */ /* 0x000ea20000000800 */
[----:B------:R-:W-:-:S05]  /*16c0*/  SHF.L.U32 R40, R40, 0x17, RZ ;  /* 0x0000001728287819 */ /* 0x000fca00000006ff */
[----:B--2---:R-:W-:-:S04]  /*16d0*/  FFMA R55, R40, R53, 1 ;  /* 0x3f80000028377423 */ /* 0x004fc80000000035 */
[----:B-1----:R-:W-:-:S05]  /*16e0*/  VIADD R38, R55, 0x1800000 ;  /* 0x0180000037267836 */ /* 0x002fca0000000000 */
[----:B------:R-:W-:-:S04]  /*16f0*/  LOP3.LUT R39, R38, 0x7f800000, RZ, 0xc0, !PT ;  /* 0x7f80000026277812 */ /* 0x000fc800078ec0ff */
[----:B------:R-:W-:Y:S02]  /*1700*/  ISETP.GT.U32.AND P0, PT, R39, 0x1ffffff, PT ;  /* 0x01ffffff2700780c */ /* 0x000fe40003f04070 */
[----:B------:R-:W-:-:S04]  /*1710*/  FMNMX R4, RZ, |R47|, !PT ;  /* 0x4000002fff047209 */ /* 0x000fc80007800000 */
[----:B------:R-:W-:Y:S01]  /*1720*/  FMNMX R4, |R41|, R4, !PT ;  /* 0x0000000429047209 */ /* 0x000fe20007800200 */
[----:B------:R-:W-:Y:S01]  /*1730*/  BSSY B1, `(.L_x_23405) ;  /* 0x0000013000017945 */ /* 0x000fe20003800000 */
[----:B------:R-:W-:Y:S02]  /*1740*/  IADD3 R47, P1, R20, R33, RZ ;  /* 0x00000021142f7210 */ /* 0x000fe40007f3e0ff */
[----:B------:R-:W-:Y:S01]  /*1750*/  FMNMX R38, |R3|, R4, !PT ;  /* 0x0000000403267209 */ /* 0x000fe20007800200 */
[----:B0-----:R-:W-:Y:S01]  /*1760*/  VIADD R51, R25, 0x1 ;  /* 0x0000000119337836 */ /* 0x001fe20000000000 */
[----:B------:R-:W-:Y:S01]  /*1770*/  F2FP.BF16.F32.PACK_AB R4, R0, R59 ;  /* 0x0000003b0004723e */ /* 0x000fe200000010ff */
[----:B------:R-:W-:Y:S01]  /*1780*/  HADD2.F32 R41, -RZ, R43.H0_H0 ;  /* 0x2000002bff297230 */ /* 0x000fe20000004100 */
[----:B------:R-:W-:Y:S01]  /*1790*/  FMNMX R3, |R57|, R38, !PT ;  /* 0x0000002639037209 */ /* 0x000fe20007800200 */
[----:B------:R-:W-:Y:S01]  /*17a0*/  FMUL R50, R36, 1.7020000219345092773 ;  /* 0x3fd9db2324327820 */ /* 0x000fe20000400000 */
[----:B------:R-:W-:-:S02]  /*17b0*/  F2FP.BF16.F32.PACK_AB R2, R61, R2 ;  /* 0x000000023d02723e */ /* 0x000fc400000010ff */
[----:B------:R-:W-:Y:S01]  /*17c0*/  IADD3.X R48, RZ, R32, RZ, P1, !PT ;  /* 0x00000020ff307210 */ /* 0x000fe20000ffe4ff */
[----:B------:R-:W-:Y:S06]  /*17d0*/  @P0 BRA `(.L_x_23406) ;  /* 0x0000000000100947 */ /* 0x000fec0003800000 */
[----:B------:R-:W-:Y:S01]  /*17e0*/  IMAD.MOV.U32 R0, RZ, RZ, R55 ;  /* 0x000000ffff007224 */ /* 0x000fe200078e0037 */
[----:B------:R-:W-:-:S07]  /*17f0*/  MOV R36, 0x1810 ;  /* 0x0000181000247802 */ /* 0x000fce0000000f00 */
[----:B-----5:R-:W-:Y:S05]  /*1800*/  CALL.REL.NOINC `($__internal_525_$__cuda_sm20_rcp_rn_f32_slowpath) ;  /* 0x0000003800547944 */ /* 0x020fea0003c00000 */
[----:B------:R-:W-:Y:S05]  /*1810*/  BRA `(.L_x_23407) ;  /* 0x0000000000107947 */ /* 0x000fea0003800000 */
.L_x_23406:
[----:B------:R-:W0:Y:S02]  /*1820*/  MUFU.RCP R40, R55 ;  /* 0x0000003700287308 */ /* 0x000e240000001000 */
[----:B0-----:R-:W-:-:S04]  /*1830*/  FFMA R0, R55, R40, -1 ;  /* 0xbf80000037007423 */ /* 0x001fc80000000028 */
[----:B------:R-:W-:-:S04]  /*1840*/  FADD.FTZ R39, -R0, -RZ ;  /* 0x800000ff00277221 */ /* 0x000fc80000010100 */
[----:B------:R-:W-:-:S07]  /*1850*/  FFMA R40, R40, R39, R40 ;  /* 0x0000002728287223 */ /* 0x000fce0000000028 */
.L_x_23407:
[----:B------:R-:W-:Y:S05]  /*1860*/  BSYNC B1 ;  /* 0x0000000000017941 */ /* 0x000fea0003800000 */
.L_x_23405:
[----:B------:R-:W-:Y:S01]  /*1870*/  HADD2.F32 R45, -RZ, R45.H1_H1 ;  /* 0x3000002dff2d7230 */ /* 0x000fe20000004100 */
[----:B------:R-:W-:Y:S01]  /*1880*/  HFMA2.MMA R53, -RZ, RZ, 3.7421875, 0 ;  /* 0x437c0000ff357435 */ /* 0x000fe200000001ff */
        /* <DEDUP_REMOVED lines=23> */
[----:B-----5:R-:W-:Y:S05]  /*1a00*/  CALL.REL.NOINC `($__internal_525_$__cuda_sm20_rcp_rn_f32_slowpath) ;  /* 0x0000003400d47944 */ /* 0x020fea0003c00000 */
[----:B------:R-:W-:Y:S05]  /*1a10*/  BRA `(.L_x_23410) ;  /* 0x0000000000107947 */ /* 0x000fea0003800000 */
.L_x_23409:
[----:B------:R-:W0:Y:S02]  /*1a20*/  MUFU.RCP R40, R53 ;  /* 0x0000003500287308 */ /* 0x000e240000001000 */
[----:B0-----:R-:W-:-:S04]  /*1a30*/  FFMA R0, R53, R40, -1 ;  /* 0xbf80000035007423 */ /* 0x001fc80000000028 */
[----:B------:R-:W-:-:S04]  /*1a40*/  FADD.FTZ R39, -R0, -RZ ;  /* 0x800000ff00277221 */ /* 0x000fc80000010100 */
[----:B------:R-:W-:-:S07]  /*1a50*/  FFMA R40, R40, R39, R40 ;  /* 0x0000002728287223 */ /* 0x000fce0000000028 */
.L_x_23410:
[----:B------:R-:W-:Y:S05]  /*1a60*/  BSYNC B1 ;  /* 0x0000000000017941 */ /* 0x000fea0003800000 */
.L_x_23408:
[----:B------:R-:W-:Y:S01]  /*1a70*/  HADD2.F32 R50, -RZ, R46.H0_H0 ;  /* 0x2000002eff327230 */ /* 0x000fe20000004100 */
[----:B------:R-:W-:Y:S01]  /*1a80*/  BSSY B1, `(.L_x_23411) ;  /* 0x000001e000017945 */ /* 0x000fe20003800000 */
[----:B------:R-:W-:Y:S02]  /*1a90*/  IMAD.MOV.U32 R39, RZ, RZ, 0x3bbb989d ;  /* 0x3bbb989dff277424 */ /* 0x000fe400078e00ff */
[----:B------:R-:W-:Y:S02]  /*1aa0*/  IMAD.MOV.U32 R53, RZ, RZ, 0x437c0000 ;  /* 0x437c0000ff357424 */ /* 0x000fe400078e00ff */
        /* <DEDUP_REMOVED lines=21> */
[----:B-----5:R-:W-:Y:S05]  /*1c00*/  CALL.REL.NOINC `($__internal_525_$__cuda_sm20_rcp_rn_f32_slowpath) ;  /* 0x0000003400547944 */ /* 0x020fea0003c00000 */
[----:B------:R-:W-:Y:S05]  /*1c10*/  BRA `(.L_x_23413) ;  /* 0x0000000000107947 */ /* 0x000fea0003800000 */
.L_x_23412:
[----:B------:R-:W0:Y:S02]  /*1c20*/  MUFU.RCP R40, R53 ;  /* 0x0000003500287308 */ /* 0x000e240000001000 */
[----:B0-----:R-:W-:-:S04]  /*1c30*/  FFMA R0, R53, R40, -1 ;  /* 0xbf80000035007423 */ /* 0x001fc80000000028 */
[----:B------:R-:W-:-:S04]  /*1c40*/  FADD.FTZ R39, -R0, -RZ ;  /* 0x800000ff00277221 */ /* 0x000fc80000010100 */
[----:B------:R-:W-:-:S07]  /*1c50*/  FFMA R40, R40, R39, R40 ;  /* 0x0000002728287223 */ /* 0x000fce0000000028 */
.L_x_23413:
[----:B------:R-:W-:Y:S05]  /*1c60*/  BSYNC B1 ;  /* 0x0000000000017941 */ /* 0x000fea0003800000 */
.L_x_23411:
        /* <DEDUP_REMOVED lines=25> */
[----:B-----5:R-:W-:Y:S05]  /*1e00*/  CALL.REL.NOINC `($__internal_525_$__cuda_sm20_rcp_rn_f32_slowpath) ;  /* 0x0000003000d47944 */ /* 0x020fea0003c00000 */
[----:B------:R-:W-:Y:S05]  /*1e10*/  BRA `(.L_x_23416) ;  /* 0x0000000000107947 */ /* 0x000fea0003800000 */
.L_x_23415:
[----:B------:R-:W0:Y:S02]  /*1e20*/  MUFU.RCP R40, R53 ;  /* 0x0000003500287308 */ /* 0x000e240000001000 */
[----:B0-----:R-:W-:-:S04]  /*1e30*/  FFMA R0, R53, R40, -1 ;  /* 0xbf80000035007423 */ /* 0x001fc80000000028 */
[----:B------:R-:W-:-:S04]  /*1e40*/  FADD.FTZ R39, -R0, -RZ ;  /* 0x800000ff00277221 */ /* 0x000fc80000010100 */
[----:B------:R-:W-:-:S07]  /*1e50*/  FFMA R40, R40, R39, R40 ;  /* 0x0000002728287223 */ /* 0x000fce0000000028 */
.L_x_23416:
[----:B------:R-:W-:Y:S05]  /*1e60*/  BSYNC B1 ;  /* 0x0000000000017941 */ /* 0x000fea0003800000 */
.L_x_23414:
[----:B------:R-:W-:Y:S01]  /*1e70*/  ISETP.GE.U32.AND P0, PT, R51, R24, PT ;  /* 0x000000183300720c */ /* 0x000fe20003f06070 */
[----:B------:R-:W-:Y:S01]  /*1e80*/  VIADD R51, R25, 0x3 ;  /* 0x0000000319337836 */ /* 0x000fe20000000000 */
[----:B------:R-:W-:Y:S01]  /*1e90*/  IADD3 R46, R27, 0x1d, RZ ;  /* 0x0000001d1b2e7810 */ /* 0x000fe20007ffe0ff */
[-C--:B------:R-:W-:Y:S01]  /*1ea0*/  FMUL R53, R41, R16.reuse ;  /* 0x0000001029357220 */ /* 0x080fe20000400000 */
[----:B------:R-:W-:Y:S01]  /*1eb0*/  ISETP.GE.U32.OR P1, PT, R20, R23, P0 ;  /* 0x000000171400720c */ /* 0x000fe20000726470 */
[----:B------:R-:W-:Y:S01]  /*1ec0*/  FMUL R0, R43, R16 ;  /* 0x000000102b007220 */ /* 0x000fe20000400000 */
[----:B------:R-:W-:-:S11]  /*1ed0*/  LOP3.LUT R46, R46, 0x1f, RZ, 0xc0, !PT ;  /* 0x0000001f2e2e7812 */ /* 0x000fd600078ec0ff */
        /* <DEDUP_REMOVED lines=8> */
[----:B------:R-:W-:-:S02]  /*1f60*/  FMUL R51, R51, R40 ;  /* 0x0000002833337220 */ /* 0x000fc40000400000 */
[----:B------:R-:W-:Y:S02]  /*1f70*/  @!P1 IMAD.X R48, R48, 0x1, R35, P2 ;  /* 0x0000000130309824 */ /* 0x000fe400010e0623 */
[----:B------:R-:W-:Y:S01]  /*1f80*/  FFMA R50, R50, R51, R40 ;  /* 0x0000003332327223 */ /* 0x000fe20000000028 */
[----:B------:R-:W-:Y:S01]  /*1f90*/  FMUL R40, R45, R16 ;  /* 0x000000102d287220 */ /* 0x000fe20000400000 */
[----:B------:R-:W1:Y:S02]  /*1fa0*/  LDC R51, c[0x0][0x25c] ;  /* 0x00009700ff337b82 */ /* 0x000e640000000800 */
[----:B0-----:R-:W-:Y:S01]  /*1fb0*/  FMUL R55, R49, R50 ;  /* 0x0000003231377220 */ /* 0x001fe20000400000 */
[----:B------:R-:W-:-:S05]  /*1fc0*/  @!P1 LEA R38, P2, R47, R14, 0x2 ;  /* 0x0000000e2f269211 */ /* 0x000fca00078410ff */
[----:B------:R-:W0:Y:S01]  /*1fd0*/  @P0 LDC R42, c[0x0][0x258] ;  /* 0x00009600ff2a0b82 */ /* 0x000e220000000800 */
[----:B------:R-:W-:Y:S01]  /*1fe0*/  FMUL R57, R55, R16 ;  /* 0x0000001037397220 */ /* 0x000fe20000400000 */
[----:B------:R-:W-:-:S04]  /*1ff0*/  @!P1 LEA.HI.X R39, R47, R12, R48, 0x2, P2 ;  /* 0x0000000c2f279211 */ /* 0x000fc800010f1430 */
[----:B------:R-:W-:-:S05]  /*2000*/  @!P1 F2FP.BF16.F32.PACK_AB R47, R57, R40 ;  /* 0x00000028392f923e */ /* 0x000fca00000010ff */
[----:B------:R2:W-:Y:S01]  /*2010*/  @!P1 STG.E desc[UR8][R38.64], R47 ;  /* 0x0000002f26009986 */ /* 0x0005e2000c101908 */
[----:B------:R-:W-:Y:S02]  /*2020*/  IADD3 R59, P1, R33, R9, RZ ;  /* 0x00000009213b7210 */ /* 0x000fe40007f3e0ff */
[----:B-1----:R-:W-:-:S03]  /*2030*/  @P0 LOP3.LUT R49, R51, 0x3fffffff, RZ, 0xc0, !PT ;  /* 0x3fffffff33310812 */ /* 0x002fc600078ec0ff */
[----:B------:R-:W-:Y:S01]  /*2040*/  IMAD.X R36, R32, 0x1, R51, P1 ;  /* 0x0000000120247824 */ /* 0x000fe200008e0633 */
[----:B------:R-:W-:-:S04]  /*2050*/  IADD3 R32, P1, R46, R59, RZ ;  /* 0x0000003b2e207210 */ /* 0x000fc80007f3e0ff */
[----:B------:R-:W-:Y:S01]  /*2060*/  IADD3.X R33, RZ, R36, RZ, P1, !PT ;  /* 0x00000024ff217210 */ /* 0x000fe20000ffe4ff */
[----:B--2---:R-:W-:Y:S01]  /*2070*/  @!P0 IMAD.MOV.U32 R47, RZ, RZ, RZ ;  /* 0x000000ffff2f8224 */ /* 0x004fe200078e00ff */
[----:B0-----:R-:W-:Y:S01]  /*2080*/  @P0 LOP3.LUT R9, R42, 0xfffffffe, RZ, 0xc0, !PT ;  /* 0xfffffffe2a090812 */ /* 0x001fe200078ec0ff */
[----:B------:R-:W-:Y:S02]  /*2090*/  @P0 IMAD R51, R35, 0x3, RZ ;  /* 0x0000000323330824 */ /* 0x000fe400078e02ff */
[----:B------:R-:W-:Y:S01]  /*20a0*/  @P0 IMAD.WIDE.U32 R38, R37, 0x3, R32 ;  /* 0x0000000325260825 */ /* 0x000fe200078e0020 */
[----:B------:R-:W-:-:S03]  /*20b0*/  @P0 IADD3 R42, P1, R32, R9, RZ ;  /* 0x00000009202a0210 */ /* 0x000fc60007f3e0ff */
[----:B------:R-:W-:Y:S02]  /*20c0*/  @P0 IMAD.IADD R39, R51, 0x1, R39 ;  /* 0x0000000133270824 */ /* 0x000fe400078e0227 */
[----:B------:R-:W-:Y:S02]  /*20d0*/  @P0 IMAD.X R49, R33, 0x1, R49, P1 ;  /* 0x0000000121310824 */ /* 0x000fe400008e0631 */
[----:B------:R-:W-:Y:S01]  /*20e0*/  @P0 IMAD.SHL.U32 R44, R42, 0x4, RZ ;  /* 0x000000042a2c0824 */ /* 0x000fe200078e00ff */
[----:B------:R-:W-:Y:S02]  /*20f0*/  @P0 SHF.L.U64.HI R52, R38, 0x2, R39 ;  /* 0x0000000226340819 */ /* 0x000fe40000010227 */
[----:B------:R-:W-:Y:S02]  /*2100*/  @P0 SHF.L.U64.HI R42, R42, 0x2, R49 ;  /* 0x000000022a2a0819 */ /* 0x000fe40000010231 */
[----:B------:R-:W-:Y:S02]  /*2110*/  @P0 IADD3 R48, P1, R44, R18, RZ ;  /* 0x000000122c300210 */ /* 0x000fe40007f3e0ff */
[----:B------:R-:W-:-:S02]  /*2120*/  @P0 SHF.L.U32 R38, R38, 0x2, RZ ;  /* 0x0000000226260819 */ /* 0x000fc400000006ff */
[----:B------:R-:W-:Y:S02]  /*2130*/  @P0 IADD3.X R49, R42, R17, RZ, P1, !PT ;  /* 0x000000112a310210 */ /* 0x000fe40000ffe4ff */
[C---:B------:R-:W-:Y:S02]  /*2140*/  @P0 IADD3 R50, P1, R38.reuse, R18, RZ ;  /* 0x0000001226320210 */ /* 0x040fe40007f3e0ff */
[-C--:B------:R-:W-:Y:S01]  /*2150*/  @P0 IADD3 R38, P2, R38, R21.reuse, RZ ;  /* 0x0000001526260210 */ /* 0x080fe20007f5e0ff */
[----:B------:R0:W5:Y:S02]  /*2160*/  @P0 LDG.E R47, desc[UR8][R48.64] ;  /* 0x00000008302f0981 */ /* 0x000164000c1e1900 */
[----:B------:R-:W-:Y:S02]  /*2170*/  @P0 IMAD.X R51, R52, 0x1, R17, P1 ;  /* 0x0000000134330824 */ /* 0x000fe400008e0611 */
[----:B------:R-:W-:Y:S01]  /*2180*/  @!P0 IMAD.MOV.U32 R17, RZ, RZ, RZ ;  /* 0x000000ffff118224 */ /* 0x000fe200078e00ff */
[----:B0-----:R-:W-:Y:S01]  /*2190*/  @P0 IADD3 R48, P1, R44, R21, RZ ;  /* 0x000000152c300210 */ /* 0x001fe20007f3e0ff */
[----:B-----5:R-:W-:-:S04]  /*21a0*/  HADD2.F32 R21, -RZ, R7.H0_H0 ;  /* 0x20000007ff157230 */ /* 0x020fc80000004100 */
[----:B------:R0:W5:Y:S01]  /*21b0*/  @P0 LDG.E R17, desc[UR8][R50.64] ;  /* 0x0000000832110981 */ /* 0x000162000c1e1900 */
[----:B------:R-:W-:Y:S01]  /*21c0*/  IMAD.MOV.U32 R61, RZ, RZ, 0x3bbb989d ;  /* 0x3bbb989dff3d7424 */ /* 0x000fe200078e00ff */
[----:B------:R-:W-:Y:S01]  /*21d0*/  @P0 IADD3.X R39, R52, R19, RZ, P2, !PT ;  /* 0x0000001334270210 */ /* 0x000fe200017fe4ff */
[----:B------:R-:W-:Y:S02]  /*21e0*/  @P0 IMAD.X R49, R42, 0x1, R19, P1 ;  /* 0x000000012a310824 */ /* 0x000fe400008e0613 */
[----:B------:R-:W-:Y:S01]  /*21f0*/  FMUL R42, R21, -1.7020000219345092773 ;  /* 0xbfd9db23152a7820 */ /* 0x000fe20000400000 */
[----:B------:R-:W-:-:S03]  /*2200*/  @!P0 IMAD.MOV.U32 R18, RZ, RZ, RZ ;  /* 0x000000ffff128224 */ /* 0x000fc600078e00ff */
[----:B------:R-:W-:Y:S01]  /*2210*/  FFMA.SAT R44, R42, R61, 0.5 ;  /* 0x3f0000002a2c7423 */ /* 0x000fe2000000203d */
[----:B0-----:R-:W-:Y:S02]  /*2220*/  IMAD.MOV.U32 R51, RZ, RZ, 0x437c0000 ;  /* 0x437c0000ff337424 */ /* 0x001fe400078e00ff */
[----:B------:R0:W5:Y:S01]  /*2230*/  @P0 LDG.E R18, desc[UR8][R38.64] ;  /* 0x0000000826120981 */ /* 0x000162000c1e1900 */
[----:B------:R-:W-:Y:S01]  /*2240*/  @!P0 MOV R19, RZ ;  /* 0x000000ff00138202 */ /* 0x000fe20000000f00 */
[----:B------:R-:W-:-:S04]  /*2250*/  FFMA.RM R44, R44, R51, 12582913 ;  /* 0x4b4000012c2c7423 */ /* 0x000fc80000004033 */
[C---:B------:R-:W-:Y:S01]  /*2260*/  FADD R51, R44.reuse, -12583039 ;  /* 0xcb40007f2c337421 */ /* 0x040fe20000000000 */
[----:B------:R1:W5:Y:S01]  /*2270*/  @P0 LDG.E R19, desc[UR8][R48.64] ;  /* 0x0000000830130981 */ /* 0x000362000c1e1900 */
[----:B------:R-:W-:Y:S01]  /*2280*/  BSSY B1, `(.L_x_23417) ;  /* 0x000001d000017945 */ /* 0x000fe20003800000 */
[----:B0-----:R-:W-:Y:S01]  /*2290*/  SHF.L.U32 R38, R44, 0x17, RZ ;  /* 0x000000172c267819 */ /* 0x001fe200000006ff */
[----:B------:R-:W-:Y:S01]  /*22a0*/  FFMA R51, R42, 1.4426950216293334961, -R51 ;  /* 0x3fb8aa3b2a337823 */ /* 0x000fe20000000833 */
[----:B------:R-:W-:-:S03]  /*22b0*/  HADD2.F32 R50, -RZ, R8.H0_H0 ;  /* 0x20000008ff327230 */ /* 0x000fc60000004100 */
[----:B------:R-:W-:Y:S01]  /*22c0*/  FFMA R51, R42, 1.925963033500011079e-08, R51 ;  /* 0x32a570602a337823 */ /* 0x000fe20000000033 */
[----:B------:R-:W-:Y:S02]  /*22d0*/  FMNMX R42, R3, |R41|, !PT ;  /* 0x40000029032a7209 */ /* 0x000fe40007800000 */
[----:B------:R-:W-:Y:S01]  /*22e0*/  IADD3 R41, P1, R10, R59, RZ ;  /* 0x0000003b0a297210 */ /* 0x000fe20007f3e0ff */
[----:B-1----:R-:W-:Y:S01]  /*22f0*/  FMUL R49, R21, 1.7020000219345092773 ;  /* 0x3fd9db2315317820 */ /* 0x002fe20000400000 */
[----:B------:R-:W-:Y:S01]  /*2300*/  FMNMX R42, |R43|, R42, !PT ;  /* 0x0000002a2b2a7209 */ /* 0x000fe20007800200 */
[----:B------:R-:W0:Y:S01]  /*2310*/  MUFU.EX2 R51, R51 ;  /* 0x0000003300337308 */ /* 0x000e220000000800 */
[----:B------:R-:W-:Y:S02]  /*2320*/  F2FP.BF16.F32.PACK_AB R48, R40, R53 ;  /* 0x000000352830723e */ /* 0x000fe400000010ff */
[----:B------:R-:W-:Y:S02]  /*2330*/  FMNMX R42, |R45|, R42, !PT ;  /* 0x0000002a2d2a7209 */ /* 0x000fe40007800200 */
[----:B------:R-:W-:-:S02]  /*2340*/  F2FP.BF16.F32.PACK_AB R45, R57, R0 ;  /* 0x00000000392d723e */ /* 0x000fc400000010ff */
[----:B------:R-:W-:Y:S02]  /*2350*/  FMNMX R43, |R55|, R42, !PT ;  /* 0x0000002a372b7209 */ /* 0x000fe40007800200 */
[----:B------:R-:W-:Y:S01]  /*2360*/  IADD3.X R21, RZ, R36, RZ, P1, !PT ;  /* 0x00000024ff157210 */ /* 0x000fe20000ffe4ff */
[----:B0-----:R-:W-:-:S04]  /*2370*/  FFMA R38, R38, R51, 1 ;  /* 0x3f80000026267423 */ /* 0x001fc80000000033 */
[----:B------:R-:W-:-:S05]  /*2380*/  VIADD R3, R38, 0x1800000 ;  /* 0x0180000026037836 */ /* 0x000fca0000000000 */
[----:B------:R-:W-:-:S04]  /*2390*/  LOP3.LUT R3, R3, 0x7f800000, RZ, 0xc0, !PT ;  /* 0x7f80000003037812 */ /* 0x000fc800078ec0ff */
[----:B------:R-:W-:Y:S01]  /*23a0*/  ISETP.GT.U32.AND P0, PT, R3, 0x1ffffff, PT ;  /* 0x01ffffff0300780c */ /* 0x000fe20003f04070 */
[----:B------:R-:W-:-:S12]  /*23b0*/  VIADD R3, R25, 0x2 ;  /* 0x0000000219037836 */ /* 0x000fd80000000000 */
[----:B------:R-:W-:Y:S05]  /*23c0*/  @P0 BRA `(.L_x_23418) ;  /* 0x0000000000100947 */ /* 0x000fea0003800000 */
[----:B------:R-:W-:Y:S01]  /*23d0*/  IMAD.MOV.U32 R0, RZ, RZ, R38 ;  /* 0x000000ffff007224 */ /* 0x000fe200078e0026 */
[----:B------:R-:W-:-:S07]  /*23e0*/  MOV R36, 0x2400 ;  /* 0x0000240000247802 */ /* 0x000fce0000000f00 */
[----:B-----5:R-:W-:Y:S05]  /*23f0*/  CALL.REL.NOINC `($__internal_525_$__cuda_sm20_rcp_rn_f32_slowpath) ;  /* 0x0000002c00587944 */ /* 0x020fea0003c00000 */
[----:B------:R-:W-:Y:S05]  /*2400*/  BRA `(.L_x_23419) ;  /* 0x0000000000107947 */ /* 0x000fea0003800000 */
.L_x_23418:
[----:B------:R-:W0:Y:S02]  /*2410*/  MUFU.RCP R39, R38 ;  /* 0x0000002600277308 */ /* 0x000e240000001000 */
[----:B0-----:R-:W-:-:S04]  /*2420*/  FFMA R0, R38, R39, -1 ;  /* 0xbf80000026007423 */ /* 0x001fc80000000027 */
[----:B------:R-:W-:-:S04]  /*2430*/  FADD.FTZ R0, -R0, -RZ ;  /* 0x800000ff00007221 */ /* 0x000fc80000010100 */
[----:B------:R-:W-:-:S07]  /*2440*/  FFMA R40, R39, R0, R39 ;  /* 0x0000000027287223 */ /* 0x000fce0000000027 */
.L_x_23419:
[----:B------:R-:W-:Y:S05]  /*2450*/  BSYNC B1 ;  /* 0x0000000000017941 */ /* 0x000fea0003800000 */
.L_x_23417:
[----:B------:R-:W-:Y:S01]  /*2460*/  HFMA2.MMA R39, -RZ, RZ, 0.96630859375, -0.0022525787353515625 ;  /* 0x3bbb989dff277435 */ /* 0x000fe200000001ff */
[----:B------:R-:W-:Y:S01]  /*2470*/  HADD2.F32 R7, -RZ, R7.H1_H1 ;  /* 0x30000007ff077230 */ /* 0x000fe20000004100 */
[----:B------:R-:W-:Y:S01]  /*2480*/  BSSY B1, `(.L_x_23420) ;  /* 0x000001d000017945 */ /* 0x000fe20003800000 */
[----:B------:R-:W-:-:S03]  /*2490*/  IMAD.MOV.U32 R51, RZ, RZ, 0x437c0000 ;  /* 0x437c0000ff337424 */ /* 0x000fc600078e00ff */
        /* <DEDUP_REMOVED lines=21> */
[----:B-----5:R-:W-:Y:S05]  /*25f0*/  CALL.REL.NOINC `($__internal_525_$__cuda_sm20_rcp_rn_f32_slowpath) ;  /* 0x0000002800d87944 */ /* 0x020fea0003c00000 */
[----:B------:R-:W-:Y:S05]  /*2600*/  BRA `(.L_x_23422) ;  /* 0x0000000000107947 */ /* 0x000fea0003800000 */
.L_x_23421:
[----:B------:R-:W0:Y:S02]  /*2610*/  MUFU.RCP R40, R51 ;  /* 0x0000003300287308 */ /* 0x000e240000001000 */
[----:B0-----:R-:W-:-:S04]  /*2620*/  FFMA R0, R51, R40, -1 ;  /* 0xbf80000033007423 */ /* 0x001fc80000000028 */
[----:B------:R-:W-:-:S04]  /*2630*/  FADD.FTZ R39, -R0, -RZ ;  /* 0x800000ff00277221 */ /* 0x000fc80000010100 */
[----:B------:R-:W-:-:S07]  /*2640*/  FFMA R40, R40, R39, R40 ;  /* 0x0000002728287223 */ /* 0x000fce0000000028 */
.L_x_23422:
[----:B------:R-:W-:Y:S05]  /*2650*/  BSYNC B1 ;  /* 0x0000000000017941 */ /* 0x000fea0003800000 */
.L_x_23420:
        /* <DEDUP_REMOVED lines=25> */
[----:B-----5:R-:W-:Y:S05]  /*27f0*/  CALL.REL.NOINC `($__internal_525_$__cuda_sm20_rcp_rn_f32_slowpath) ;  /* 0x0000002800587944 */ /* 0x020fea0003c00000 */
[----:B------:R-:W-:Y:S05]  /*2800*/  BRA `(.L_x_23425) ;  /* 0x0000000000107947 */ /* 0x000fea0003800000 */
.L_x_23424:
[----:B------:R-:W0:Y:S02]  /*2810*/  MUFU.RCP R40, R51 ;  /* 0x0000003300287308 */ /* 0x000e240000001000 */
[----:B0-----:R-:W-:-:S04]  /*2820*/  FFMA R0, R51, R40, -1 ;  /* 0xbf80000033007423 */ /* 0x001fc80000000028 */
[----:B------:R-:W-:-:S04]  /*2830*/  FADD.FTZ R39, -R0, -RZ ;  /* 0x800000ff00277221 */ /* 0x000fc80000010100 */
[----:B------:R-:W-:-:S07]  /*2840*/  FFMA R40, R40, R39, R40 ;  /* 0x0000002728287223 */ /* 0x000fce0000000028 */
.L_x_23425:
[----:B------:R-:W-:Y:S05]  /*2850*/  BSYNC B1 ;  /* 0x0000000000017941 */ /* 0x000fea0003800000 */
.L_x_23423:
[----:B------:R-:W-:Y:S01]  /*2860*/  HFMA2.MMA R39, -RZ, RZ, 0.96630859375, -0.0022525787353515625 ;  /* 0x3bbb989dff277435 */ /* 0x000fe200000001ff */
[----:B------:R-:W-:Y:S01]  /*2870*/  HADD2.F32 R5, -RZ, R5.H1_H1 ;  /* 0x30000005ff057230 */ /* 0x000fe20000004100 */
[----:B------:R-:W-:Y:S01]  /*2880*/  BSSY B1, `(.L_x_23426) ;  /* 0x000001d000017945 */ /* 0x000fe20003800000 */
[----:B------:R-:W-:Y:S02]  /*2890*/  IMAD.MOV.U32 R51, RZ, RZ, 0x437c0000 ;  /* 0x437c0000ff337424 */ /* 0x000fe400078e00ff */
        /* <DEDUP_REMOVED lines=23> */
.L_x_23427:
[----:B------:R-:W0:Y:S02]  /*2a10*/  MUFU.RCP R40, R51 ;  /* 0x0000003300287308 */ /* 0x000e240000001000 */
[----:B0-----:R-:W-:-:S04]  /*2a20*/  FFMA R0, R51, R40, -1 ;  /* 0xbf80000033007423 */ /* 0x001fc80000000028 */
[----:B------:R-:W-:-:S04]  /*2a30*/  FADD.FTZ R39, -R0, -RZ ;  /* 0x800000ff00277221 */ /* 0x000fc80000010100 */
[----:B------:R-:W-:-:S07]  /*2a40*/  FFMA R40, R40, R39, R40 ;  /* 0x0000002728287223 */ /* 0x000fce0000000028 */
.L_x_23428:
[----:B------:R-:W-:Y:S05]  /*2a50*/  BSYNC B1 ;  /* 0x0000000000017941 */ /* 0x000fea0003800000 */
.L_x_23426:
[----:B-----5:R-:W-:Y:S01]  /*2a60*/  HADD2.F32 R8, -RZ, R19.H0_H0 ;  /* 0x20000013ff087230 */ /* 0x020fe20000004100 */
[----:B------:R-:W-:Y:S01]  /*2a70*/  MOV R55, 0x437c0000 ;  /* 0x437c000000377802 */ /* 0x000fe20000000f00 */
[----:B------:R-:W-:Y:S01]  /*2a80*/  IMAD.MOV.U32 R51, RZ, RZ, 0x3bbb989d ;  /* 0x3bbb989dff337424 */ /* 0x000fe200078e00ff */
[----:B------:R-:W-:Y:S01]  /*2a90*/  ISETP.GE.U32.AND P0, PT, R3, R24, PT ;  /* 0x000000180300720c */ /* 0x000fe20003f06070 */
[-C--:B------:R-:W-:Y:S01]  /*2aa0*/  FMUL R3, R50, R16.reuse ;  /* 0x0000001032037220 */ /* 0x080fe20000400000 */
[----:B------:R-:W-:Y:S01]  /*2ab0*/  FMUL R36, R8, -1.7020000219345092773 ;  /* 0xbfd9db2308247820 */ /* 0x000fe20000400000 */
[-C--:B------:R-:W-:Y:S01]  /*2ac0*/  FMUL R0, R49, R16.reuse ;  /* 0x0000001031007220 */ /* 0x080fe20000400000 */
[----:B------:R-:W-:Y:S01]  /*2ad0*/  ISETP.GE.U32.OR P0, PT, R10, R23, P0 ;  /* 0x000000170a00720c */ /* 0x000fe20000706470 */
[----:B------:R-:W-:Y:S01]  /*2ae0*/  FMUL R44, R7, R16 ;  /* 0x00000010072c7220 */ /* 0x000fe20000400000 */
[----:B------:R-:W-:Y:S01]  /*2af0*/  FFMA.SAT R42, R36, R51, 0.5 ;  /* 0x3f000000242a7423 */ /* 0x000fe20000002033 */
[----:B------:R-:W-:Y:S01]  /*2b00*/  FMNMX R50, R43, |R50|, !PT ;  /* 0x400000322b327209 */ /* 0x000fe20007800000 */
[----:B------:R-:W-:Y:S01]  /*2b10*/  ULDC UR4, c[0x0][0x25c] ;  /* 0x0000970000047ab9 */ /* 0x000fe20000000800 */
[----:B------:R-:W-:Y:S01]  /*2b20*/  BSSY B1, `(.L_x_23429) ;  /* 0x000002c000017945 */ /* 0x000fe20003800000 */
[----:B------:R-:W-:Y:S01]  /*2b30*/  FFMA.RM R42, R42, R55, 12582913 ;  /* 0x4b4000012a2a7423 */ /* 0x000fe20000004037 */
[----:B------:R-:W-:Y:S01]  /*2b40*/  FMNMX R50, |R49|, R50, !PT ;  /* 0x0000003231327209 */ /* 0x000fe20007800200 */
[----:B------:R-:W-:-:S02]  /*2b50*/  FMUL R8, R8, 1.7020000219345092773 ;  /* 0x3fd9db2308087820 */ /* 0x000fc40000400000 */
[C---:B------:R-:W-:Y:S01]  /*2b60*/  FADD R51, R42.reuse, -12583039 ;  /* 0xcb40007f2a337421 */ /* 0x040fe20000000000 */
[----:B------:R-:W-:Y:S02]  /*2b70*/  SHF.L.U32 R42, R42, 0x17, RZ ;  /* 0x000000172a2a7819 */ /* 0x000fe400000006ff */
[C---:B------:R-:W-:Y:S01]  /*2b80*/  @!P0 LEA R38, P1, R41.reuse, R14, 0x2 ;  /* 0x0000000e29268211 */ /* 0x040fe200078210ff */
[----:B------:R-:W-:Y:S01]  /*2b90*/  FFMA R51, R36, 1.4426950216293334961, -R51 ;  /* 0x3fb8aa3b24337823 */ /* 0x000fe20000000833 */
[----:B------:R-:W-:Y:S02]  /*2ba0*/  @!P0 F2FP.BF16.F32.PACK_AB R53, R0, R3 ;  /* 0x000000030035823e */ /* 0x000fe400000010ff */
[C---:B------:R-:W-:Y:S01]  /*2bb0*/  @!P0 LEA.HI.X R39, R41.reuse, R12, R21, 0x2, P1 ;  /* 0x0000000c29278211 */ /* 0x040fe200008f1415 */
[----:B------:R-:W-:Y:S01]  /*2bc0*/  FFMA R36, R36, 1.925963033500011079e-08, R51 ;  /* 0x32a5706024247823 */ /* 0x000fe20000000033 */
[----:B------:R-:W-:Y:S01]  /*2bd0*/  FADD R51, -R40, 1 ;  /* 0x3f80000028337421 */ /* 0x000fe20000000100 */
[----:B------:R-:W-:-:S02]  /*2be0*/  @!P0 IADD3 R41, P1, R41, R37, RZ ;  /* 0x0000002529298210 */ /* 0x000fc40007f3e0ff */
[----:B------:R0:W-:Y:S01]  /*2bf0*/  @!P0 STG.E desc[UR8][R38.64], R53 ;  /* 0x0000003526008986 */ /* 0x0001e2000c101908 */
[----:B------:R-:W-:Y:S02]  /*2c00*/  FMUL R51, R51, R40 ;  /* 0x0000002833337220 */ /* 0x000fe40000400000 */
[----:B------:R-:W-:Y:S02]  /*2c10*/  @!P0 IMAD.X R21, R21, 0x1, R35, P1 ;  /* 0x0000000115158824 */ /* 0x000fe400008e0623 */
[----:B------:R-:W-:Y:S02]  /*2c20*/  FFMA R5, R5, R51, R40 ;  /* 0x0000003305057223 */ /* 0x000fe40000000028 */
[----:B------:R-:W1:Y:S02]  /*2c30*/  MUFU.EX2 R51, R36 ;  /* 0x0000002400337308 */ /* 0x000e640000000800 */
[----:B------:R-:W-:Y:S01]  /*2c40*/  FMUL R40, R6, R5 ;  /* 0x0000000506287220 */ /* 0x000fe20000400000 */
[----:B0-----:R-:W-:-:S03]  /*2c50*/  @!P0 LEA R38, P1, R41, R14, 0x2 ;  /* 0x0000000e29268211 */ /* 0x001fc600078210ff */
[----:B------:R-:W-:Y:S01]  /*2c60*/  FMUL R53, R40, R16 ;  /* 0x0000001028357220 */ /* 0x000fe20000400000 */
[----:B------:R-:W-:-:S04]  /*2c70*/  @!P0 LEA.HI.X R39, R41, R12, R21, 0x2, P1 ;  /* 0x0000000c29278211 */ /* 0x000fc800008f1415 */
[----:B------:R-:W-:Y:S02]  /*2c80*/  @!P0 F2FP.BF16.F32.PACK_AB R21, R53, R44 ;  /* 0x0000002c3515823e */ /* 0x000fe400000010ff */
[----:B------:R-:W-:-:S03]  /*2c90*/  IADD3 R9, P1, R32, R9, RZ ;  /* 0x0000000920097210 */ /* 0x000fc60007f3e0ff */
[----:B------:R0:W-:Y:S01]  /*2ca0*/  @!P0 STG.E desc[UR8][R38.64], R21 ;  /* 0x0000001526008986 */ /* 0x0001e2000c101908 */
[----:B-1----:R-:W-:Y:S01]  /*2cb0*/  FFMA R51, R42, R51, 1 ;  /* 0x3f8000002a337423 */ /* 0x002fe20000000033 */
[----:B------:R-:W-:-:S03]  /*2cc0*/  IADD3.X R32, R33, UR4, RZ, P1, !PT ;  /* 0x0000000421207c10 */ /* 0x000fc60008ffe4ff */
[----:B------:R-:W-:-:S05]  /*2cd0*/  VIADD R5, R51, 0x1800000 ;  /* 0x0180000033057836 */ /* 0x000fca0000000000 */
[----:B------:R-:W-:Y:S02]  /*2ce0*/  LOP3.LUT R6, R5, 0x7f800000, RZ, 0xc0, !PT ;  /* 0x7f80000005067812 */ /* 0x000fe400078ec0ff */
[----:B------:R-:W-:Y:S02]  /*2cf0*/  FMNMX R5, |R7|, R50, !PT ;  /* 0x0000003207057209 */ /* 0x000fe40007800200 */
[----:B------:R-:W-:Y:S02]  /*2d00*/  ISETP.GT.U32.AND P0, PT, R6, 0x1ffffff, PT ;  /* 0x01ffffff0600780c */ /* 0x000fe40003f04070 */
[----:B------:R-:W-:Y:S01]  /*2d10*/  F2FP.BF16.F32.PACK_AB R7, R44, R3 ;  /* 0x000000032c07723e */ /* 0x000fe200000010ff */
[----:B------:R-:W-:Y:S01]  /*2d20*/  HADD2.F32 R3, -RZ, R47.H0_H0 ;  /* 0x2000002fff037230 */ /* 0x000fe20000004100 */
[----:B------:R-:W-:Y:S02]  /*2d30*/  FMNMX R5, |R40|, R5, !PT ;  /* 0x0000000528057209 */ /* 0x000fe40007800200 */
[----:B------:R-:W-:-:S07]  /*2d40*/  F2FP.BF16.F32.PACK_AB R6, R53, R0 ;  /* 0x000000003506723e */ /* 0x000fce00000010ff */
[----:B0-----:R-:W-:Y:S05]  /*2d50*/  @P0 BRA `(.L_x_23430) ;  /* 0x0000000000100947 */ /* 0x001fea0003800000 */
[----:B------:R-:W-:Y:S02]  /*2d60*/  MOV R0, R51 ;  /* 0x0000003300007202 */ /* 0x000fe40000000f00 */
[----:B------:R-:W-:-:S07]  /*2d70*/  MOV R36, 0x2d90 ;  /* 0x00002d9000247802 */ /* 0x000fce0000000f00 */
[----:B------:R-:W-:Y:S05]  /*2d80*/  CALL.REL.NOINC `($__internal_525_$__cuda_sm20_rcp_rn_f32_slowpath) ;  /* 0x0000002000f47944 */ /* 0x000fea0003c00000 */
[----:B------:R-:W-:Y:S05]  /*2d90*/  BRA `(.L_x_23431) ;  /* 0x0000000000107947 */ /* 0x000fea0003800000 */
.L_x_23430:
[----:B------:R-:W0:Y:S02]  /*2da0*/  MUFU.RCP R40, R51 ;  /* 0x0000003300287308 */ /* 0x000e240000001000 */
[----:B0-----:R-:W-:-:S04]  /*2db0*/  FFMA R0, R51, R40, -1 ;  /* 0xbf80000033007423 */ /* 0x001fc80000000028 */
[----:B------:R-:W-:-:S04]  /*2dc0*/  FADD.FTZ R21, -R0, -RZ ;  /* 0x800000ff00157221 */ /* 0x000fc80000010100 */
[----:B------:R-:W-:-:S07]  /*2dd0*/  FFMA R40, R40, R21, R40 ;  /* 0x0000001528287223 */ /* 0x000fce0000000028 */
.L_x_23431:
[----:B------:R-:W-:Y:S05]  /*2de0*/  BSYNC B1 ;  /* 0x0000000000017941 */ /* 0x000fea0003800000 */
.L_x_23429:
        /* <DEDUP_REMOVED lines=27> */
.L_x_23433:
[----:B------:R-:W0:Y:S02]  /*2fa0*/  MUFU.RCP R40, R39 ;  /* 0x0000002700287308 */ /* 0x000e240000001000 */
[----:B0-----:R-:W-:-:S04]  /*2fb0*/  FFMA R0, R39, R40, -1 ;  /* 0xbf80000027007423 */ /* 0x001fc80000000028 */
[----:B------:R-:W-:-:S04]  /*2fc0*/  FADD.FTZ R33, -R0, -RZ ;  /* 0x800000ff00217221 */ /* 0x000fc80000010100 */
[----:B------:R-:W-:-:S07]  /*2fd0*/  FFMA R40, R40, R33, R40 ;  /* 0x0000002128287223 */ /* 0x000fce0000000028 */
.L_x_23434:
[----:B------:R-:W-:Y:S05]  /*2fe0*/  BSYNC B1 ;  /* 0x0000000000017941 */ /* 0x000fea0003800000 */
.L_x_23432:
        /* <DEDUP_REMOVED lines=27> */
.L_x_23436:
[----:B------:R-:W0:Y:S02]  /*31a0*/  MUFU.RCP R40, R41 ;  /* 0x0000002900287308 */ /* 0x000e240000001000 */
[----:B0-----:R-:W-:-:S04]  /*31b0*/  FFMA R0, R41, R40, -1 ;  /* 0xbf80000029007423 */ /* 0x001fc80000000028 */
[----:B------:R-:W-:-:S04]  /*31c0*/  FADD.FTZ R33, -R0, -RZ ;  /* 0x800000ff00217221 */ /* 0x000fc80000010100 */
[----:B------:R-:W-:-:S07]  /*31d0*/  FFMA R40, R40, R33, R40 ;  /* 0x0000002128287223 */ /* 0x000fce0000000028 */
.L_x_23437:
[----:B------:R-:W-:Y:S05]  /*31e0*/  BSYNC B1 ;  /* 0x0000000000017941 */ /* 0x000fea0003800000 */
.L_x_23435:
        /* <DEDUP_REMOVED lines=25> */
[----:B------:R-:W-:Y:S05]  /*3380*/  CALL.REL.NOINC `($__internal_525_$__cuda_sm20_rcp_rn_f32_slowpath) ;  /* 0x0000001c00747944 */ /* 0x000fea0003c00000 */
[----:B------:R-:W-:Y:S05]  /*3390*/  BRA `(.L_x_23440) ;  /* 0x0000000000107947 */ /* 0x000fea0003800000 */
.L_x_23439:
[----:B------:R-:W0:Y:S02]  /*33a0*/  MUFU.RCP R40, R41 ;  /* 0x0000002900287308 */ /* 0x000e240000001000 */
[----:B0-----:R-:W-:-:S04]  /*33b0*/  FFMA R0, R41, R40, -1 ;  /* 0xbf80000029007423 */ /* 0x001fc80000000028 */
[----:B------:R-:W-:-:S04]  /*33c0*/  FADD.FTZ R39, -R0, -RZ ;  /* 0x800000ff00277221 */ /* 0x000fc80000010100 */
[----:B------:R-:W-:-:S07]  /*33d0*/  FFMA R40, R40, R39, R40 ;  /* 0x0000002728287223 */ /* 0x000fce0000000028 */
.L_x_23440:
[----:B------:R-:W-:Y:S05]  /*33e0*/  BSYNC B1 ;  /* 0x0000000000017941 */ /* 0x000fea0003800000 */
.L_x_23438:
        /* <DEDUP_REMOVED lines=23> */
[----:B------:R-:W-:Y:S01]  /*3560*/  BSSY B0, `(.L_x_23441) ;  /* 0x00000a0000007945 */ /* 0x000fe20003800000 */
[----:B0-----:R-:W-:Y:S01]  /*3570*/  ULEA UR4, UR5, UR4, 0x18 ;  /* 0x0000000405047291 */ /* 0x001fe2000f8ec03f */
[----:B------:R-:W-:-:S02]  /*3580*/  IMAD R39, R29, UR6, R31 ;  /* 0x000000061d277c24 */ /* 0x000fc4000f8e021f */
[----:B------:R-:W-:Y:S01]  /*3590*/  IMAD.WIDE.U32 R28, R28, UR6, RZ ;  /* 0x000000061c1c7c25 */ /* 0x000fe2000f8e00ff */
[----:B------:R-:W-:Y:S01]  /*35a0*/  ULDC UR5, c[0x0][0x260] ;  /* 0x0000980000057ab9 */ /* 0x000fe20000000800 */
[----:B------:R-:W-:Y:S01]  /*35b0*/  ULDC UR6, c[0x0][0x264] ;  /* 0x0000990000067ab9 */ /* 0x000fe20000000800 */
[----:B------:R-:W-:Y:S01]  /*35c0*/  LEA R3, R3, UR4, 0x2 ;  /* 0x0000000403037c11 */ /* 0x000fe2000f8e10ff */
[----:B------:R-:W-:Y:S01]  /*35d0*/  IMAD R46, R11, 0x21, R46 ;  /* 0x000000210b2e7824 */ /* 0x000fe200078e022e */
[----:B------:R-:W-:Y:S01]  /*35e0*/  LEA R10, R20, UR4, 0x2 ;  /* 0x00000004140a7c11 */ /* 0x000fe2000f8e10ff */
[----:B------:R-:W-:Y:S01]  /*35f0*/  ULOP3.LUT UR5, UR5, 0xfffffffe, URZ, 0xc0, !UPT ;  /* 0xfffffffe05057892 */ /* 0x000fe2000f8ec03f */
[CC--:B------:R-:W-:Y:S01]  /*3600*/  @!P0 IADD3 R31, P2, R9.reuse, R37.reuse, RZ ;  /* 0x00000025091f8210 */ /* 0x0c0fe20007f5e0ff */
[----:B------:R0:W-:Y:S01]  /*3610*/  STS [R3], R4 ;  /* 0x0000000403007388 */ /* 0x0001e20000000800 */
[----:B------:R-:W-:Y:S02]  /*3620*/  @!P0 LEA R8, P1, R9, R14, 0x2 ;  /* 0x0000000e09088211 */ /* 0x000fe400078210ff */
[----:B------:R-:W-:Y:S01]  /*3630*/  LEA R37, P3, R28, R37, 0x5 ;  /* 0x000000251c257211 */ /* 0x000fe200078628ff */
[----:B------:R-:W-:Y:S01]  /*3640*/  STS [R10], R48 ;  /* 0x000000300a007388 */ /* 0x000fe20000000800 */
[----:B------:R-:W-:Y:S01]  /*3650*/  IADD3 R20, R29, R39, RZ ;  /* 0x000000271d147210 */ /* 0x000fe20007ffe0ff */
[----:B------:R-:W-:Y:S01]  /*3660*/  FMUL R39, R19, R16 ;  /* 0x0000001013277220 */ /* 0x000fe20000400000 */
[----:B------:R-:W-:Y:S01]  /*3670*/  @!P0 LEA.HI.X R9, R9, R12, R32, 0x2, P1 ;  /* 0x0000000c09098211 */ /* 0x000fe200008f1420 */
[----:B------:R-:W-:Y:S01]  /*3680*/  @!P0 IMAD.X R32, R32, 0x1, R35, P2 ;  /* 0x0000000120208824 */ /* 0x000fe200010e0623 */
[----:B------:R-:W-:-:S02]  /*3690*/  LEA R18, R18, UR4, 0x2 ;  /* 0x0000000412127c11 */ /* 0x000fc4000f8e10ff */
[----:B0-----:R-:W-:Y:S02]  /*36a0*/  LEA.HI.X R4, R28, R35, R20, 0x5, P3 ;  /* 0x000000231c047211 */ /* 0x001fe400018f2c14 */
[----:B------:R-:W-:Y:S01]  /*36b0*/  @!P0 LEA R28, P1, R31, R14, 0x2 ;  /* 0x0000000e1f1c8211 */ /* 0x000fe200078210ff */
[----:B------:R-:W-:Y:S01]  /*36c0*/  FMUL R14, R17, R16 ;  /* 0x00000010110e7220 */ /* 0x000fe20000400000 */
[----:B------:R-:W-:Y:S01]  /*36d0*/  LOP3.LUT R35, RZ, R37, RZ, 0x33, !PT ;  /* 0x00000025ff237212 */ /* 0x000fe200078e33ff */
[----:B------:R0:W-:Y:S01]  /*36e0*/  STS [R18], R7 ;  /* 0x0000000712007388 */ /* 0x0001e20000000800 */
[----:B------:R-:W-:Y:S02]  /*36f0*/  @!P0 LEA.HI.X R29, R31, R12, R32, 0x2, P1 ;  /* 0x0000000c1f1d8211 */ /* 0x000fe400008f1420 */
[----:B------:R-:W-:Y:S02]  /*3700*/  @!P0 F2FP.BF16.F32.PACK_AB R31, R39, R22 ;  /* 0x00000016271f823e */ /* 0x000fe400000010ff */
[----:B------:R-:W-:-:S02]  /*3710*/  LEA R30, P1, R30, R35, 0x5 ;  /* 0x000000231e1e7211 */ /* 0x000fc400078228ff */
[----:B------:R-:W-:Y:S01]  /*3720*/  @!P0 F2FP.BF16.F32.PACK_AB R35, R14, R41 ;  /* 0x000000290e23823e */ /* 0x000fe200000010ff */
[----:B------:R1:W-:Y:S01]  /*3730*/  @!P0 STG.E desc[UR8][R8.64], R31 ;  /* 0x0000001f08008986 */ /* 0x0003e2000c101908 */
[----:B------:R-:W-:Y:S02]  /*3740*/  LOP3.LUT R12, RZ, R4, RZ, 0x33, !PT ;  /* 0x00000004ff0c7212 */ /* 0x000fe400078e33ff */
[----:B------:R-:W-:Y:S01]  /*3750*/  FMNMX R4, R5, |R21|, !PT ;  /* 0x4000001505047209 */ /* 0x000fe20007800000 */
[----:B------:R2:W-:Y:S01]  /*3760*/  @!P0 STG.E desc[UR8][R28.64], R35 ;  /* 0x000000231c008986 */ /* 0x0005e2000c101908 */
[----:B------:R-:W-:Y:S02]  /*3770*/  ISETP.GT.U32.AND P0, PT, R30, -0x21, PT ;  /* 0xffffffdf1e00780c */ /* 0x000fe40003f04070 */
[----:B------:R-:W-:Y:S02]  /*3780*/  IADD3.X R12, RZ, R12, RZ, P1, !PT ;  /* 0x0000000cff0c7210 */ /* 0x000fe40000ffe4ff */
[----:B------:R-:W-:-:S02]  /*3790*/  ISETP.GE.U32.AND P1, PT, R25, R23, PT ;  /* 0x000000171900720c */ /* 0x000fc40003f26070 */
[----:B------:R-:W-:Y:S02]  /*37a0*/  ISETP.GT.U32.AND.EX P0, PT, R12, -0x1, PT, P0 ;  /* 0xffffffff0c00780c */ /* 0x000fe40003f04100 */
[----:B------:R-:W-:Y:S02]  /*37b0*/  F2FP.BF16.F32.PACK_AB R20, R41, R22 ;  /* 0x000000162914723e */ /* 0x000fe400000010ff */
[----:B0-----:R-:W-:Y:S02]  /*37c0*/  LEA R7, R46, UR4, 0x2 ;  /* 0x000000042e077c11 */ /* 0x001fe4000f8e10ff */
[----:B------:R-:W-:Y:S02]  /*37d0*/  SEL R5, R30, 0xffffffdf, P0 ;  /* 0xffffffdf1e057807 */ /* 0x000fe40000000000 */
[----:B------:R-:W-:Y:S01]  /*37e0*/  FMNMX R4, |R19|, R4, !PT ;  /* 0x0000000413047209 */ /* 0x000fe20007800200 */
[----:B------:R2:W-:Y:S01]  /*37f0*/  STS [R7], R20 ;  /* 0x0000001407007388 */ /* 0x0005e20000000800 */
[----:B-1----:R-:W-:-:S02]  /*3800*/  LOP3.LUT R8, RZ, R5, RZ, 0x33, !PT ;  /* 0x00000005ff087212 */ /* 0x002fc400078e33ff */
[----:B------:R-:W-:Y:S02]  /*3810*/  FMNMX R4, |R33|, R4, !PT ;  /* 0x0000000421047209 */ /* 0x000fe40007800200 */
[----:B------:R-:W-:Y:S01]  /*3820*/  F2FP.BF16.F32.PACK_AB R12, R14, R39 ;  /* 0x000000270e0c723e */ /* 0x000fe200000010ff */
[----:B------:R-:W-:Y:S01]  /*3830*/  IMAD.IADD R5, R8, 0x1, -R25 ;  /* 0x0000000108057824 */ /* 0x000fe200078e0a19 */
[----:B------:R-:W-:Y:S01]  /*3840*/  FMNMX R4, |R17|, R4, !PT ;  /* 0x0000000411047209 */ /* 0x000fe20007800200 */
[----:B------:R-:W-:Y:S06]  /*3850*/  BAR.SYNC.DEFER_BLOCKING 0x0 ;  /* 0x0000000000007b1d */ /* 0x000fec0000010000 */
[----:B--2---:R-:W-:Y:S05]  /*3860*/  @P1 BRA `(.L_x_23442) ;  /* 0x0000000400bc1947 */ /* 0x004fea0003800000 */
[C---:B------:R-:W-:Y:S01]  /*3870*/  IADD3 R19, R5.reuse, -0x1, RZ ;  /* 0xffffffff05137810 */ /* 0x040fe20007ffe0ff */
[C---:B------:R-:W-:Y:S01]  /*3880*/  IMAD.WIDE.U32 R8, R26.reuse, UR10, RZ ;  /* 0x0000000a1a087c25 */ /* 0x040fe2000f8e00ff */
        /* <DEDUP_REMOVED lines=8> */
[----:B------:R-:W-:Y:S01]  /*3910*/  MOV R32, R25 ;  /* 0x0000001900207202 */ /* 0x000fe20000000f00 */
[----:B------:R-:W-:-:S06]  /*3920*/  IMAD.MOV.U32 R19, RZ, RZ, R27 ;  /* 0x000000ffff137224 */ /* 0x000fcc00078e001b */
[----:B------:R-:W-:Y:S05]  /*3930*/  @!P2 BRA `(.L_x_23444) ;  /* 0x0000000000dca947 */ /* 0x000fea0003800000 */
[----:B------:R-:W-:Y:S01]  /*3940*/  IADD3 R17, R5, -R14, RZ ;  /* 0x8000000e05117210 */ /* 0x000fe20007ffe0ff */
[----:B------:R-:W-:Y:S01]  /*3950*/  IMAD.MOV.U32 R30, RZ, RZ, RZ ;  /* 0x000000ffff1e7224 */ /* 0x000fe200078e00ff */
[----:B------:R-:W-:Y:S01]  /*3960*/  MOV R32, R25 ;  /* 0x0000001900207202 */ /* 0x000fe20000000f00 */
[----:B------:R-:W-:-:S07]  /*3970*/  IMAD.MOV.U32 R19, RZ, RZ, R27 ;  /* 0x000000ffff137224 */ /* 0x000fce00078e001b */
.L_x_23445:
[C---:B0-----:R-:W-:Y:S01]  /*3980*/  LOP3.LUT R9, R19.reuse, 0x1f, RZ, 0xc0, !PT ;  /* 0x0000001f13097812 */ /* 0x041fe200078ec0ff */
[C---:B------:R-:W-:Y:S01]  /*3990*/  VIADD R20, R19.reuse, 0x1d ;  /* 0x0000001d13147836 */ /* 0x040fe20000000000 */
[----:B------:R-:W-:Y:S01]  /*39a0*/  IADD3 R8, R19, -0x1, RZ ;  /* 0xffffffff13087810 */ /* 0x000fe20007ffe0ff */
[----:B------:R-:W-:Y:S01]  /*39b0*/  VIADD R17, R17, 0xfffffffc ;  /* 0xfffffffc11117836 */ /* 0x000fe20000000000 */
[-C--:B------:R-:W-:Y:S02]  /*39c0*/  ISETP.GE.U32.AND P2, PT, R9, R24.reuse, PT ;  /* 0x000000180900720c */ /* 0x080fe40003f46070 */
[----:B------:R-:W-:Y:S02]  /*39d0*/  LOP3.LUT R23, R8, 0x1f, RZ, 0xc0, !PT ;  /* 0x0000001f08177812 */ /* 0x000fe400078ec0ff */
[----:B------:R-:W-:Y:S02]  /*39e0*/  LOP3.LUT R41, R20, 0x1f, RZ, 0xc0, !PT ;  /* 0x0000001f14297812 */ /* 0x000fe400078ec0ff */
[----:B------:R-:W-:-:S02]  /*39f0*/  ISETP.GE.U32.AND P3, PT, R23, R24, PT ;  /* 0x000000181700720c */ /* 0x000fc40003f66070 */
[----:B------:R-:W-:-:S05]  /*3a00*/  IADD3 R30, R30, 0x4, RZ ;  /* 0x000000041e1e7810 */ /* 0x000fca0007ffe0ff */
[----:B------:R-:W-:Y:S02]  /*3a10*/  @!P2 IADD3 R22, P4, R9, R36, RZ ;  /* 0x000000240916a210 */ /* 0x000fe40007f9e0ff */
[----:B------:R-:W-:Y:S01]  /*3a20*/  IADD3 R9, R19, 0x1e, RZ ;  /* 0x0000001e13097810 */ /* 0x000fe20007ffe0ff */
[----:B------:R-:W-:Y:S01]  /*3a30*/  IMAD R19, R11, 0x21, R32 ;  /* 0x000000210b137824 */ /* 0x000fe200078e0220 */
[----:B------:R-:W-:Y:S01]  /*3a40*/  IADD3 R36, P6, R36, UR5, RZ ;  /* 0x0000000524247c10 */ /* 0x000fe2000ffde0ff */
[----:B------:R-:W-:Y:S01]  /*3a50*/  @!P2 IMAD.X R21, RZ, RZ, R38, P4 ;  /* 0x000000ffff15a224 */ /* 0x000fe200020e0626 */
        /* <DEDUP_REMOVED lines=26> */
[----:B------:R-:W-:Y:S02]  /*3c00*/  @!P4 LEA R28, P6, R32, R15, 0x2 ;  /* 0x0000000f201cc211 */ /* 0x000fe400078c10ff */
[----:B------:R-:W-:Y:S01]  /*3c10*/  IADD3 R36, P2, R36, UR5, RZ ;  /* 0x0000000524247c10 */ /* 0x000fe2000ff5e0ff */
[----:B-1----:R0:W-:Y:S01]  /*3c20*/  @!P3 STG.E desc[UR8][R20.64], R33 ;  /* 0x000000211400b986 */ /* 0x0021e2000c101908 */
[----:B---3--:R-:W-:Y:S01]  /*3c30*/  @!P4 LEA.HI.X R29, R32, R13, R19, 0x2, P6 ;  /* 0x0000000d201dc211 */ /* 0x008fe200030f1413 */
[----:B------:R-:W-:Y:S01]  /*3c40*/  IMAD.IADD R32, R25, 0x1, R30 ;  /* 0x0000000119207824 */ /* 0x000fe200078e021e */
[----:B------:R-:W-:Y:S01]  /*3c50*/  ISETP.NE.AND P3, PT, R17, RZ, PT ;  /* 0x000000ff1100720c */ /* 0x000fe20003f65270 */
[----:B--2---:R0:W-:Y:S01]  /*3c60*/  @!P5 STG.E desc[UR8][R22.64], R35 ;  /* 0x000000231600d986 */ /* 0x0041e2000c101908 */
[----:B------:R-:W-:-:S02]  /*3c70*/  IADD3 R19, R41, 0x1f, RZ ;  /* 0x0000001f29137810 */ /* 0x000fc40007ffe0ff */
[----:B------:R-:W-:Y:S01]  /*3c80*/  IADD3.X R38, R38, UR6, RZ, P2, !PT ;  /* 0x0000000626267c10 */ /* 0x000fe200097fe4ff */
[----:B----4-:R0:W-:Y:S08]  /*3c90*/  @!P4 STG.E desc[UR8][R28.64], R37 ;  /* 0x000000251c00c986 */ /* 0x0101f0000c101908 */
[----:B------:R-:W-:Y:S05]  /*3ca0*/  @P3 BRA `(.L_x_23445) ;  /* 0xfffffffc00343947 */ /* 0x000fea000383ffff */
.L_x_23444:
[----:B------:R-:W-:Y:S05]  /*3cb0*/  BSYNC B1 ;  /* 0x0000000000017941 */ /* 0x000fea0003800000 */
.L_x_23443:
        /* <DEDUP_REMOVED lines=16> */
.L_x_23447:
[----:B------:R-:W-:Y:S05]  /*3dc0*/  BSYNC B1 ;  /* 0x0000000000017941 */ /* 0x000fea0003800000 */
.L_x_23446:
        /* <DEDUP_REMOVED lines=25> */
.L_x_23442:
[----:B------:R-:W-:Y:S05]  /*3f60*/  BSYNC B0 ;  /* 0x0000000000007941 */ /* 0x000fea0003800000 */
.L_x_23441:
        /* <DEDUP_REMOVED lines=17> */
[----:B------:R-:W-:Y:S01]  /*4080*/  MOV R14, R2 ;  /* 0x00000002000e7202 */ /* 0x000fe20000000f00 */
[----:B0-----:R-:W-:Y:S01]  /*4090*/  IMAD.IADD R22, R3, 0x1, R7 ;  /* 0x0000000103167824 */ /* 0x001fe200078e0207 */
[----:B------:R-:W-:Y:S01]  /*40a0*/  ISETP.GE.U32.AND P0, PT, R6, 0x3, PT ;  /* 0x000000030600780c */ /* 0x000fe20003f06070 */
[----:B------:R-:W-:Y:S01]  /*40b0*/  IMAD.MOV.U32 R2, RZ, RZ, 0x1 ;  /* 0x00000001ff027424 */ /* 0x000fe200078e00ff */
[----:B------:R-:W-:Y:S02]  /*40c0*/  LOP3.LUT R6, R5, 0x3, RZ, 0xc0, !PT ;  /* 0x0000000305067812 */ /* 0x000fe400078ec0ff */
[----:B------:R-:W-:-:S09]  /*40d0*/  MOV R10, R25 ;  /* 0x00000019000a7202 */ /* 0x000fd20000000f00 */
[----:B------:R-:W-:Y:S05]  /*40e0*/  @!P0 BRA `(.L_x_23451) ;  /* 0x0000000000e88947 */ /* 0x000fea0003800000 */
[----:B------:R-:W-:Y:S01]  /*40f0*/  HFMA2.MMA R12, -RZ, RZ, 0, 0 ;  /* 0x00000000ff0c7435 */ /* 0x000fe200000001ff */
[----:B------:R-:W-:Y:S01]  /*4100*/  BSSY B2, `(.L_x_23452) ;  /* 0x0000037000027945 */ /* 0x000fe20003800000 */
[----:B------:R-:W-:Y:S02]  /*4110*/  IMAD.IADD R5, R5, 0x1, -R6 ;  /* 0x0000000105057824 */ /* 0x000fe400078e0a06 */
[----:B------:R-:W-:-:S07]  /*4120*/  IMAD.MOV.U32 R10, RZ, RZ, R25 ;  /* 0x000000ffff0a7224 */ /* 0x000fce00078e0019 */
.L_x_23453:
[C---:B0-----:R-:W-:Y:S01]  /*4130*/  IADD3 R2, R27.reuse, -0x1, RZ ;  /* 0xffffffff1b027810 */ /* 0x041fe20007ffe0ff */
[C---:B------:R-:W-:Y:S01]  /*4140*/  VIADD R3, R27.reuse, 0x1d ;  /* 0x0000001d1b037836 */ /* 0x040fe20000000000 */
[----:B-12---:R-:W-:Y:S01]  /*4150*/  LOP3.LUT R9, R27, 0x1f, RZ, 0xc0, !PT ;  /* 0x0000001f1b097812 */ /* 0x006fe200078ec0ff */
        /* <DEDUP_REMOVED lines=27> */
[----:B------:R-:W-:Y:S02]  /*4310*/  IADD3.X R19, R22, UR6, RZ, P6, !PT ;  /* 0x0000000616137c10 */ /* 0x000fe4000b7fe4ff */
[----:B------:R-:W-:Y:S02]  /*4320*/  @!P2 LEA.HI.X R9, R10, R13, R9, 0x2, P4 ;  /* 0x0000000d0a09a211 */ /* 0x000fe400020f1409 */
[----:B------:R-:W-:-:S02]  /*4330*/  IADD3 R28, P5, R14, UR5, RZ ;  /* 0x000000050e1c7c10 */ /* 0x000fc4000ffbe0ff */
        /* <DEDUP_REMOVED lines=8> */
[----:B0-----:R0:W-:Y:S01]  /*43c0*/  @!P3 STG.E desc[UR8][R2.64], R7 ;  /* 0x000000070200b986 */ /* 0x0011e2000c101908 */
[----:B------:R-:W-:Y:S02]  /*43d0*/  IADD3 R27, R31, 0x1f, RZ ;  /* 0x0000001f1f1b7810 */ /* 0x000fe40007ffe0ff */
        /* <DEDUP_REMOVED lines=10> */
.L_x_23452:
[----:B0-----:R-:W-:-:S07]  /*4480*/  IADD3 R2, R26, 0x5, RZ ;  /* 0x000000051a027810 */ /* 0x001fce0007ffe0ff */
.L_x_23451:
[----:B------:R-:W-:Y:S05]  /*4490*/  BSYNC B1 ;  /* 0x0000000000017941 */ /* 0x000fea0003800000 */
.L_x_23450:
[----:B------:R-:W-:-:S13]  /*44a0*/  ISETP.NE.AND P0, PT, R6, RZ, PT ;  /* 0x000000ff0600720c */ /* 0x000fda0003f05270 */
[----:B------:R-:W-:Y:S05]  /*44b0*/  @!P0 BRA `(.L_x_23449) ;  /* 0x0000000000a48947 */ /* 0x000fea0003800000 */
[----:B-12---:R-:W0:Y:S01]  /*44c0*/  LDC R9, c[0x0][0x264] ;  /* 0x00009900ff097b82 */ /* 0x006e220000000800 */
        /* <DEDUP_REMOVED lines=15> */
.L_x_23455:
[----:B------:R-:W-:Y:S05]  /*45c0*/  BSYNC B1 ;  /* 0x0000000000017941 */ /* 0x000fea0003800000 */
.L_x_23454:
[----:B0-----:R-:W-:Y:S01]  /*45d0*/  IMAD.X R22, R22, 0x1, R9, P2 ;  /* 0x0000000116167824 */ /* 0x001fe200010e0609 */
[----:B------:R-:W-:Y:S06]  /*45e0*/  @!P1 BRA `(.L_x_23449) ;  /* 0x0000000000589947 */ /* 0x000fec0003800000 */
[----:B-1----:R-:W-:Y:S01]  /*45f0*/  IADD3 R2, R27, -0x1, RZ ;  /* 0xffffffff1b027810 */ /* 0x002fe20007ffe0ff */
        /* <DEDUP_REMOVED lines=21> */
.L_x_23449:
[----:B------:R-:W-:Y:S05]  /*4750*/  BSYNC B0 ;  /* 0x0000000000007941 */ /* 0x000fea0003800000 */
.L_x_23448:
[----:B------:R-:W-:Y:S01]  /*4760*/  ULDC.64 UR4, c[0x0][0x238] ;  /* 0x00008e0000047ab9 */ /* 0x000fe20000000a00 */
[----:B------:R-:W-:Y:S01]  /*4770*/  BAR.SYNC.DEFER_BLOCKING 0x0 ;  /* 0x0000000000007b1d */ /* 0x000fe20000010000 */
[----:B------:R-:W-:-:S04]  /*4780*/  ISETP.NE.U32.AND P0, PT, RZ, UR4, PT ;  /* 0x00000004ff007c0c */ /* 0x000fc8000bf05070 */
[----:B------:R-:W-:-:S13]  /*4790*/  ISETP.NE.AND.EX P0, PT, RZ, UR5, PT, P0 ;  /* 0x00000005ff007c0c */ /* 0x000fda000bf05300 */
[----:B------:R-:W-:Y:S05]  /*47a0*/  @!P0 BRA `(.L_x_23456) ;  /* 0x0000000000b88947 */ /* 0x000fea0003800000 */
[----:B-1-3--:R-:W1:Y:S01]  /*47b0*/  SHFL.DOWN PT, R3, R4, 0x10, 0x1f ;  /* 0x0a001f0004037f89 */ /* 0x00ae6200000e0000 */
[----:B------:R-:W-:Y:S01]  /*47c0*/  BSSY B0, `(.L_x_23457) ;  /* 0x0000026000007945 */ /* 0x000fe20003800000 */
[----:B------:R-:W3:Y:S01]  /*47d0*/  S2R R34, SR_TID.X ;  /* 0x0000000000227919 */ /* 0x000ee20000002100 */
[----:B-1----:R-:W-:-:S05]  /*47e0*/  FMNMX R3, R4, R3, !PT ;  /* 0x0000000304037209 */ /* 0x002fca0007800000 */
[----:B------:R-:W1:Y:S01]  /*47f0*/  SHFL.DOWN PT, R2, R3, 0x8, 0x1f ;  /* 0x09001f0003027f89 */ /* 0x000e6200000e0000 */
[----:B---3--:R-:W-:-:S13]  /*4800*/  LOP3.LUT P0, RZ, R34, 0x1f, RZ, 0xc0, !PT ;  /* 0x0000001f22ff7812 */ /* 0x008fda000780c0ff */
[----:B0-2---:R-:W0:Y:S01]  /*4810*/  @!P0 S2R R9, SR_CgaCtaId ;  /* 0x0000000000098919 */ /* 0x005e220000008800 */
[----:B------:R-:W-:Y:S02]  /*4820*/  @!P0 MOV R4, 0x400 ;  /* 0x0000040000048802 */ /* 0x000fe40000000f00 */
[----:B------:R-:W-:Y:S02]  /*4830*/  @!P0 LOP3.LUT R0, R0, 0x1ffffffc, RZ, 0xc0, !PT ;  /* 0x1ffffffc00008812 */ /* 0x000fe400078ec0ff */
[----:B-1----:R-:W-:-:S05]  /*4840*/  FMNMX R2, R3, R2, !PT ;  /* 0x0000000203027209 */ /* 0x002fca0007800000 */
[----:B------:R-:W1:Y:S01]  /*4850*/  SHFL.DOWN PT, R5, R2, 0x4, 0x1f ;  /* 0x08801f0002057f89 */ /* 0x000e6200000e0000 */
[----:B0-----:R-:W-:Y:S02]  /*4860*/  @!P0 LEA R3, R9, R4, 0x18 ;  /* 0x0000000409038211 */ /* 0x001fe400078ec0ff */
[----:B-1----:R-:W-:Y:S02]  /*4870*/  FMNMX R5, R2, R5, !PT ;  /* 0x0000000502057209 */ /* 0x002fe40007800000 */
        /* <DEDUP_REMOVED lines=25> */
.L_x_23466:
[----:B-1----:R-:W-:-:S07]  /*4a10*/  FMNMX R5, R2, R5, !PT ;  /* 0x0000000502057209 */ /* 0x002fce0007800000 */
.L_x_23458:
[----:B------:R-:W-:Y:S05]  /*4a20*/  BSYNC B0 ;  /* 0x0000000000007941 */ /* 0x000fea0003800000 */
.L_x_23457:
[----:B------:R-:W-:Y:S01]  /*4a30*/  ISETP.NE.AND P0, PT, R34, RZ, PT ;  /* 0x000000ff2200720c */ /* 0x000fe20003f05270 */
[----:B------:R-:W-:-:S12]  /*4a40*/  BSSY B0, `(.L_x_23456) ;  /* 0x0000004000007945 */ /* 0x000fd80003800000 */
[----:B------:R-:W-:Y:S05]  /*4a50*/  @P0 BRA `(.L_x_23460) ;  /* 0x0000000000080947 */ /* 0x000fea0003800000 */
[----:B0-----:R-:W0:Y:S02]  /*4a60*/  LDC.64 R2, c[0x0][0x238] ;  /* 0x00008e00ff027b82 */ /* 0x001e240000000a00 */
[----:B0-----:R1:W-:Y:S02]  /*4a70*/  REDG.E.MAX.S32.STRONG.GPU desc[UR8][R2.64], R5 ;  /* 0x000000050200798e */ /* 0x0013e4000d10e388 */
.L_x_23460:
[----:B------:R-:W-:Y:S05]  /*4a80*/  BSYNC B0 ;  /* 0x0000000000007941 */ /* 0x000fea0003800000 */
.L_x_23456:
        /* <DEDUP_REMOVED lines=12> */
[----:B0123--:R-:W-:Y:S05]  /*4b50*/  CALL.REL.NOINC `($__internal_525_$__cuda_sm20_rcp_rn_f32_slowpath) ;  /* 0x0000000400807944 */ /* 0x00ffea0003c00000 */
[----:B------:R-:W-:Y:S05]  /*4b60*/  BRA `(.L_x_23462) ;  /* 0x0000000000107947 */ /* 0x000fea0003800000 */
.L_x_23461:
[----:B-1-3--:R-:W1:Y:S02]  /*4b70*/  MUFU.RCP R3, R16 ;  /* 0x0000001000037308 */ /* 0x00ae640000001000 */
[----:B-1----:R-:W-:-:S04]  /*4b80*/  FFMA R0, R3, R16, -1 ;  /* 0xbf80000003007423 */ /* 0x002fc80000000010 */
[----:B------:R-:W-:-:S04]  /*4b90*/  FADD.FTZ R0, -R0, -RZ ;  /* 0x800000ff00007221 */ /* 0x000fc80000010100 */
[----:B------:R-:W-:-:S07]  /*4ba0*/  FFMA R40, R3, R0, R3 ;  /* 0x0000000003287223 */ /* 0x000fce0000000003 */
.L_x_23462:
[----:B0-----:R-:W0:Y:S02]  /*4bb0*/  LDC.64 R2, c[0x0][0x240] ;  /* 0x00009000ff027b82 */ /* 0x001e240000000a00 */
[----:B0-----:R-:W-:Y:S01]  /*4bc0*/  STG.E desc[UR8][R2.64], R40 ;  /* 0x0000002802007986 */ /* 0x001fe2000c101908 */
[----:B------:R-:W-:Y:S05]  /*4bd0*/  EXIT ;  /* 0x000000000000794d */ /* 0x000fea0003800000 */
.L_x_23459:
[----:B------:R-:W-:Y:S01]  /*4be0*/  HFMA2.MMA R9, -RZ, RZ, 0, 1.847743988037109375e-06 ;  /* 0x0000001fff097435 */ /* 0x000fe200000001ff */
[----:B------:R-:W-:Y:S02]  /*4bf0*/  IMAD.MOV.U32 R7, RZ, RZ, 0x4 ;  /* 0x00000004ff077424 */ /* 0x000fe400078e00ff */
[----:B------:R-:W-:-:S08]  /*4c00*/  IMAD.MOV.U32 R4, RZ, RZ, -0x1 ;  /* 0xffffffffff047424 */ /* 0x000fd000078e00ff */
[----:B01----:R-:W-:Y:S05]  /*4c10*/  WARPSYNC.COLLECTIVE R4, `(.L_x_23463) ;  /* 0x0000000004087348 */ /* 0x003fea0003c00000 */
[----:B-1----:R1:W2:Y:S02]  /*4c20*/  SHFL.DOWN P0, R5, R0, R7, R9 ;  /* 0x0800000700057389 */ /* 0x0022a40000000009 */
[----:B012---:R-:W-:Y:S01]  /*4c30*/  ENDCOLLECTIVE ;  /* 0x000000000000791b */ /* 0x007fe20003800000 */
.L_x_23463:
[----:B------:R-:W-:Y:S01]  /*4c40*/  HFMA2.MMA R7, -RZ, RZ, 0, 1.1920928955078125e-07 ;  /* 0x00000002ff077435 */ /* 0x000fe200000001ff */
[----:B------:R-:W-:-:S04]  /*4c50*/  MOV R3, R5 ;  /* 0x0000000500037202 */ /* 0x000fc80000000f00 */
[----:B------:R-:W-:-:S05]  /*4c60*/  FMNMX R3, R3, R0, !PT ;  /* 0x0000000003037209 */ /* 0x000fca0007800000 */
[----:B------:R-:W-:-:S07]  /*4c70*/  IMAD.MOV.U32 R0, RZ, RZ, R3 ;  /* 0x000000ffff007224 */ /* 0x000fce00078e0003 */
[----:B------:R-:W-:Y:S05]  /*4c80*/  WARPSYNC.COLLECTIVE R4, `(.L_x_23464) ;  /* 0x0000000004087348 */ /* 0x000fea0003c00000 */
[----:B------:R0:W1:Y:S02]  /*4c90*/  SHFL.DOWN P0, R5, R0, R7, R9 ;  /* 0x0800000700057389 */ /* 0x0000640000000009 */
[----:B01----:R-:W-:Y:S01]  /*4ca0*/  ENDCOLLECTIVE ;  /* 0x000000000000791b */ /* 0x003fe20003800000 */
.L_x_23464:
[----:B------:R-:W-:Y:S02]  /*4cb0*/  IMAD.MOV.U32 R7, RZ, RZ, 0x1 ;  /* 0x00000001ff077424 */ /* 0x000fe400078e00ff */
[----:B------:R-:W-:-:S05]  /*4cc0*/  IMAD.MOV.U32 R2, RZ, RZ, R5 ;  /* 0x000000ffff027224 */ /* 0x000fca00078e0005 */
[----:B------:R-:W-:-:S04]  /*4cd0*/  FMNMX R2, R3, R2, !PT ;  /* 0x0000000203027209 */ /* 0x000fc80007800000 */
[----:B------:R-:W-:-:S07]  /*4ce0*/  MOV R0, R2 ;  /* 0x0000000200007202 */ /* 0x000fce0000000f00 */
[----:B------:R-:W-:Y:S05]  /*4cf0*/  WARPSYNC.COLLECTIVE R4, `(.L_x_23465) ;  /* 0x0000000004087348 */ /* 0x000fea0003c00000 */
[----:B------:R0:W1:Y:S02]  /*4d00*/  SHFL.DOWN P0, R5, R0, R7, R9 ;  /* 0x0800000700057389 */ /* 0x0000640000000009 */
[----:B01----:R-:W-:Y:S01]  /*4d10*/  ENDCOLLECTIVE ;  /* 0x000000000000791b */ /* 0x003fe20003800000 */
.L_x_23465:
[----:B------:R-:W-:Y:S05]  /*4d20*/  BRA `(.L_x_23466) ;  /* 0xfffffffc00387947 */ /* 0x000fea000383ffff */
        .weak           $__internal_524_$__cuda_sm20_div_u64
        .type           $__internal_524_$__cuda_sm20_div_u64,@function
        .size           $__internal_524_$__cuda_sm20_div_u64,($__internal_525_$__cuda_sm20_rcp_rn_f32_slowpath - $__internal_524_$__cuda_sm20_div_u64)
$__internal_524_$__cuda_sm20_div_u64:
        /* <DEDUP_REMOVED lines=66> */
[----:B------:R-:W-:Y:S06]  /*5150*/  RET.REL.NODEC R4 `(_ZN18transformer_engine6detail38cast_transpose_fused_kernel_notalignedILb0ELb1ELb0EfNS_16CTDBiasDActParamI6__halfS3_13__nv_bfloat16fEELi2ELi2ENS_5EmptyEXadL_ZNS_6dqgeluIffEET_T0_RKS6_EEEEvT3_mmm) ;  /* 0xffffffac04a87950 */ /* 0x000fec0003c3ffff */
        .weak           $__internal_525_$__cuda_sm20_rcp_rn_f32_slowpath
        .type           $__internal_525_$__cuda_sm20_rcp_rn_f32_slowpath,@function
        .size           $__internal_525_$__cuda_sm20_rcp_rn_f32_slowpath,(.L_x_35010 - $__internal_525_$__cuda_sm20_rcp_rn_f32_slowpath)
$__internal_525_$__cuda_sm20_rcp_rn_f32_slowpath:
        /* <DEDUP_REMOVED lines=15> */
.L_x_23468:
        /* <DEDUP_REMOVED lines=13> */
[----:B------:R-:W-:Y:S02]  /*5320*/  LOP3.LUT R40, R40, 0x800000, RZ, 0xfc, !PT ;  /* 0x0080000028287812 */ /* 0x000fe400078efcff */
[----:B------:R-:W-:Y:S02]  /*5330*/  SEL R44, RZ, 0xffffffff, !P0 ;  /* 0xffffffffff2c7807 */ /* 0x000fe40004000000 */
[----:B------:R-:W-:Y:S02]  /*5340*/  SHF.L.U32 R53, R42, R39, RZ ;  /* 0x000000272a357219 */ /* 0x000fe400000006ff */
[----:B------:R-:W-:-:S02]  /*5350*/  IADD3 R44, -R44, RZ, RZ ;  /* 0x000000ff2c2c7210 */ /* 0x000fc40007ffe1ff */
        /* <DEDUP_REMOVED lines=12> */
[----:B------:R-:W-:-:S05]  /*5420*/  @!P0 VIADD R39, R39, 0x1 ;  /* 0x0000000127278836 */ /* 0x000fca0000000000 */
[----:B------:R-:W-:-:S04]  /*5430*/  @!P1 SHF.L.U32 R39, R39, 0x1, RZ ;  /* 0x0000000127279819 */ /* 0x000fc800000006ff */
[----:B------:R-:W-:Y:S01]  /*5440*/  LOP3.LUT R40, R39, 0x80000000, R0, 0xf8, !PT ;  /* 0x8000000027287812 */ /* 0x000fe200078ef800 */
[----:B------:R-:W-:Y:S06]  /*5450*/  BRA `(.L_x_23469) ;  /* 0x0000000000047947 */ /* 0x000fec0003800000 */
.L_x_23470:
[----:B------:R0:W1:Y:S02]  /*5460*/  MUFU.RCP R40, R0 ;  /* 0x0000000000287308 */ /* 0x0000640000001000 */
.L_x_23469:
[----:B------:R-:W-:Y:S05]  /*5470*/  BSYNC B0 ;  /* 0x0000000000007941 */ /* 0x000fea0003800000 */
.L_x_23467:
[----:B------:R-:W-:Y:S01]  /*5480*/  IMAD.MOV.U32 R38, RZ, RZ, R36 ;  /* 0x000000ffff267224 */ /* 0x000fe200078e0024 */
[----:B------:R-:W-:-:S04]  /*5490*/  MOV R39, 0x0 ;  /* 0x0000000000277802 */ /* 0x000fc80000000f00 */
[----:B01----:R-:W-:Y:S05]  /*54a0*/  RET.REL.NODEC R38 `(_ZN18transformer_engine6detail38cast_transpose_fused_kernel_notalignedILb0ELb1ELb0EfNS_16CTDBiasDActParamI6__halfS3_13__nv_bfloat16fEELi2ELi2ENS_5EmptyEXadL_ZNS_6dqgeluIffEET_T0_RKS6_EEEEvT3_mmm) ;  /* 0xffffffa826d47950 */ /* 0x003fea0003c3ffff */
.L_x_23471:
        /* <DEDUP_REMOVED lines=13> */
.L_x_35010:


//--------------------- .text._ZN18transformer_engine6detail38cast_transpose_fused_kernel_notalignedILb0ELb1ELb0EfNS_16CTDBiasDActParamI6__halfS3_S3_fEELi2ELi2ENS_5EmptyEXadL_ZNS_6dqgeluIffEET_T0_RKS5_EEEEvT3_mmm --------------------------
	.section	.text._ZN18transformer_engine6detail38cast_transpose_fused_kernel_notalignedILb0ELb1ELb0EfNS_16CTDBiasDActParamI6__halfS3_S3_fEELi2ELi2ENS_5EmptyEXadL_ZNS_6dqgeluIffEET_T0_RKS5_EEEEvT3_mmm,"ax",@progbits
	.align	128
        .global         _ZN18transformer_engine6detail38cast_transpose_fused_kernel_notalignedILb0ELb1ELb0EfNS_16CTDBiasDActParamI6__halfS3_S3_fEELi2ELi2ENS_5EmptyEXadL_ZNS_6dqgeluIffEET_T0_RKS5_EEEEvT3_mmm
        .type           _ZN18transformer_engine6detail38cast_transpose_fused_kernel_notalignedILb0ELb1ELb0EfNS_16CTDBiasDActParamI6__halfS3_S3_fEELi2ELi2ENS_5EmptyEXadL_ZNS_6dqgeluIffEET_T0_RKS5_EEEEvT3_mmm,@function
        .size           _ZN18transformer_engine6detail38cast_transpose_fused_kernel_notalignedILb0ELb1ELb0EfNS_16CTDBiasDActParamI6__halfS3_S3_fEELi2ELi2ENS_5EmptyEXadL_ZNS_6dqgeluIffEET_T0_RKS5_EEEEvT3_mmm,(.L_x_35012 - _ZN18transformer_engine6detail38cast_transpose_fused_kernel_notalignedILb0ELb1ELb0EfNS_16CTDBiasDActParamI6__halfS3_S3_fEELi2ELi2ENS_5EmptyEXadL_ZNS_6dqgeluIffEET_T0_RKS5_EEEEvT3_mmm)
        .other          _ZN18transformer_engine6detail38cast_transpose_fused_kernel_notalignedILb0ELb1ELb0EfNS_16CTDBiasDActParamI6__halfS3_S3_fEELi2ELi2ENS_5EmptyEXadL_ZNS_6dqgeluIffEET_T0_RKS5_EEEEvT3_mmm,@"STO_CUDA_ENTRY STV_DEFAULT"
_ZN18transformer_engine6detail38cast_transpose_fused_kernel_notalignedILb0ELb1ELb0EfNS_16CTDBiasDActParamI6__halfS3_S3_fEELi2ELi2ENS_5EmptyEXadL_ZNS_6dqgeluIffEET_T0_RKS5_EEEEvT3_mmm:
.text._ZN18transformer_engine6detail38cast_transpose_fused_kernel_notalignedILb0ELb1ELb0EfNS_16CTDBiasDActParamI6__halfS3_S3_fEELi2ELi2ENS_5EmptyEXadL_ZNS_6dqgeluIffEET_T0_RKS5_EEEEvT3_mmm:
        /* <DEDUP_REMOVED lines=19> */
[----:B------:R-:W-:Y:S05]  /*0130*/  CALL.REL.NOINC `($__internal_526_$__cuda_sm20_div_u64) ;  /* 0x0000004800fc7944 */ /* 0x000fea0003c00000 */
        /* <DEDUP_REMOVED lines=8> */
.L_x_23472:
        /* <DEDUP_REMOVED lines=22> */
.L_x_23473:
        /* <DEDUP_REMOVED lines=144> */
[----:B-----5:R-:W-:Y:S05]  /*0c20*/  CALL.REL.NOINC `($__internal_527_$__cuda_sm20_rcp_rn_f32_slowpath) ;  /* 0x00000044004c7944 */ /* 0x020fea0003c00000 */
[----:B------:R-:W-:Y:S05]  /*0c30*/  BRA `(.L_x_23476) ;  /* 0x0000000000107947 */ /* 0x000fea0003800000 */
.L_x_23475:
[----:B------:R-:W0:Y:S02]  /*0c40*/  MUFU.RCP R40, R51 ;  /* 0x0000003300287308 */ /* 0x000e240000001000 */
[----:B0-----:R-:W-:-:S04]  /*0c50*/  FFMA R0, R51, R40, -1 ;  /* 0xbf80000033007423 */ /* 0x001fc80000000028 */
[----:B------:R-:W-:-:S04]  /*0c60*/  FADD.FTZ R33, -R0, -RZ ;  /* 0x800000ff00217221 */ /* 0x000fc80000010100 */
[----:B------:R-:W-:-:S07]  /*0c70*/  FFMA R40, R40, R33, R40 ;  /* 0x0000002128287223 */ /* 0x000fce0000000028 */
.L_x_23476:
[----:B------:R-:W-:Y:S05]  /*0c80*/  BSYNC B1 ;  /* 0x0000000000017941 */ /* 0x000fea0003800000 */
.L_x_23474:
        /* <DEDUP_REMOVED lines=25> */
[----:B-----5:R-:W-:Y:S05]  /*0e20*/  CALL.REL.NOINC `($__internal_527_$__cuda_sm20_rcp_rn_f32_slowpath) ;  /* 0x0000004000cc7944 */ /* 0x020fea0003c00000 */
[----:B------:R-:W-:Y:S05]  /*0e30*/  BRA `(.L_x_23479) ;  /* 0x0000000000107947 */ /* 0x000fea0003800000 */
.L_x_23478:
[----:B------:R-:W0:Y:S02]  /*0e40*/  MUFU.RCP R40, R39 ;  /* 0x0000002700287308 */ /* 0x000e240000001000 */
[----:B0-----:R-:W-:-:S04]  /*0e50*/  FFMA R0, R39, R40, -1 ;  /* 0xbf80000027007423 */ /* 0x001fc80000000028 */
[----:B------:R-:W-:-:S04]  /*0e60*/  FADD.FTZ R33, -R0, -RZ ;  /* 0x800000ff00217221 */ /* 0x000fc80000010100 */
[----:B------:R-:W-:-:S07]  /*0e70*/  FFMA R40, R40, R33, R40 ;  /* 0x0000002128287223 */ /* 0x000fce0000000028 */
.L_x_23479:
[----:B------:R-:W-:Y:S05]  /*0e80*/  BSYNC B1 ;  /* 0x0000000000017941 */ /* 0x000fea0003800000 */
.L_x_23477:
        /* <DEDUP_REMOVED lines=25> */
[----:B------:R-:W-:Y:S05]  /*1020*/  CALL.REL.NOINC `($__internal_527_$__cuda_sm20_rcp_rn_f32_slowpath) ;  /* 0x00000040004c7944 */ /* 0x000fea0003c00000 */
[----:B------:R-:W-:Y:S05]  /*1030*/  BRA `(.L_x_23482) ;  /* 0x0000000000107947 */ /* 0x000fea0003800000 */
.L_x_23481:
[----:B------:R-:W0:Y:S02]  /*1040*/  MUFU.RCP R40, R39 ;  /* 0x0000002700287308 */ /* 0x000e240000001000 */
[----:B0-----:R-:W-:-:S04]  /*1050*/  FFMA R0, R39, R40, -1 ;  /* 0xbf80000027007423 */ /* 0x001fc80000000028 */
[----:B------:R-:W-:-:S04]  /*1060*/  FADD.FTZ R33, -R0, -RZ ;  /* 0x800000ff00217221 */ /* 0x000fc80000010100 */
[----:B------:R-:W-:-:S07]  /*1070*/  FFMA R40, R40, R33, R40 ;  /* 0x0000002128287223 */ /* 0x000fce0000000028 */
.L_x_23482:
[----:B------:R-:W-:Y:S05]  /*1080*/  BSYNC B1 ;  /* 0x0000000000017941 */ /* 0x000fea0003800000 */
.L_x_23480:
        /* <DEDUP_REMOVED lines=25> */
[----:B------:R-:W-:Y:S05]  /*1220*/  CALL.REL.NOINC `($__internal_527_$__cuda_sm20_rcp_rn_f32_slowpath) ;  /* 0x0000003c00cc7944 */ /* 0x000fea0003c00000 */
[----:B------:R-:W-:Y:S05]  /*1230*/  BRA `(.L_x_23485) ;  /* 0x0000000000107947 */ /* 0x000fea0003800000 */
.L_x_23484:
[----:B------:R-:W0:Y:S02]  /*1240*/  MUFU.RCP R40, R39 ;  /* 0x0000002700287308 */ /* 0x000e240000001000 */
[----:B0-----:R-:W-:-:S04]  /*1250*/  FFMA R0, R39, R40, -1 ;  /* 0xbf80000027007423 */ /* 0x001fc80000000028 */
[----:B------:R-:W-:-:S04]  /*1260*/  FADD.FTZ R33, -R0, -RZ ;  /* 0x800000ff00217221 */ /* 0x000fc80000010100 */
[----:B------:R-:W-:-:S07]  /*1270*/  FFMA R40, R40, R33, R40 ;  /* 0x0000002128287223 */ /* 0x000fce0000000028 */
.L_x_23485:
[----:B------:R-:W-:Y:S05]  /*1280*/  BSYNC B1 ;  /* 0x0000000000017941 */ /* 0x000fea0003800000 */
.L_x_23483:
        /* <DEDUP_REMOVED lines=29> */
[----:B------:R-:W-:Y:S02]  /*1460*/  @!P0 F2FP.F16.F32.PACK_AB R51, R2, R59 ;  /* 0x0000003b0233823e */ /* 0x000fe400000000ff */
[----:B------:R-:W-:Y:S01]  /*1470*/  @!P0 F2FP.F16.F32.PACK_AB R36, R61, R0 ;  /* 0x000000003d24823e */ /* 0x000fe200000000ff */
        /* <DEDUP_REMOVED lines=47> */
[----:B------:R-:W-:Y:S01]  /*1770*/  F2FP.F16.F32.PACK_AB R4, R0, R59 ;  /* 0x0000003b0004723e */ /* 0x000fe200000000ff */
[----:B------:R-:W-:Y:S01]  /*1780*/  HADD2.F32 R41, -RZ, R43.H0_H0 ;  /* 0x2000002bff297230 */ /* 0x000fe20000004100 */
[----:B------:R-:W-:Y:S01]  /*1790*/  FMNMX R3, |R57|, R38, !PT ;  /* 0x0000002639037209 */ /* 0x000fe20007800200 */
[----:B------:R-:W-:Y:S01]  /*17a0*/  FMUL R50, R36, 1.7020000219345092773 ;  /* 0x3fd9db2324327820 */ /* 0x000fe20000400000 */
[----:B------:R-:W-:-:S02]  /*17b0*/  F2FP.F16.F32.PACK_AB R2, R61, R2 ;  /* 0x000000023d02723e */ /* 0x000fc400000000ff */
[----:B------:R-:W-:Y:S01]  /*17c0*/  IADD3.X R48, RZ, R32, RZ, P1, !PT ;  /* 0x00000020ff307210 */ /* 0x000fe20000ffe4ff */
[----:B------:R-:W-:Y:S06]  /*17d0*/  @P0 BRA `(.L_x_23487) ;  /* 0x0000000000100947 */ /* 0x000fec0003800000 */
[----:B------:R-:W-:Y:S01]  /*17e0*/  IMAD.MOV.U32 R0, RZ, RZ, R55 ;  /* 0x000000ffff007224 */ /* 0x000fe200078e0037 */
[----:B------:R-:W-:-:S07]  /*17f0*/  MOV R36, 0x1810 ;  /* 0x0000181000247802 */ /* 0x000fce0000000f00 */
[----:B-----5:R-:W-:Y:S05]  /*1800*/  CALL.REL.NOINC `($__internal_527_$__cuda_sm20_rcp_rn_f32_slowpath) ;  /* 0x0000003800547944 */ /* 0x020fea0003c00000 */
[----:B------:R-:W-:Y:S05]  /*1810*/  BRA `(.L_x_23488) ;  /* 0x0000000000107947 */ /* 0x000fea0003800000 */
.L_x_23487:
[----:B------:R-:W0:Y:S02]  /*1820*/  MUFU.RCP R40, R55 ;  /* 0x0000003700287308 */ /* 0x000e240000001000 */
[----:B0-----:R-:W-:-:S04]  /*1830*/  FFMA R0, R55, R40, -1 ;  /* 0xbf80000037007423 */ /* 0x001fc80000000028 */
[----:B------:R-:W-:-:S04]  /*1840*/  FADD.FTZ R39, -R0, -RZ ;  /* 0x800000ff00277221 */ /* 0x000fc80000010100 */
[----:B------:R-:W-:-:S07]  /*1850*/  FFMA R40, R40, R39, R40 ;  /* 0x0000002728287223 */ /* 0x000fce0000000028 */
.L_x_23488:
[----:B------:R-:W-:Y:S05]  /*1860*/  BSYNC B1 ;  /* 0x0000000000017941 */ /* 0x000fea0003800000 */
.L_x_23486:
        /* <DEDUP_REMOVED lines=25> */
[----:B-----5:R-:W-:Y:S05]  /*1a00*/  CALL.REL.NOINC `($__internal_527_$__cuda_sm20_rcp_rn_f32_slowpath) ;  /* 0x0000003400d47944 */ /* 0x020fea0003c00000 */
[----:B------:R-:W-:Y:S05]  /*1a10*/  BRA `(.L_x_23491) ;  /* 0x0000000000107947 */ /* 0x000fea0003800000 */
.L_x_23490:
[----:B------:R-:W0:Y:S02]  /*1a20*/  MUFU.RCP R40, R53 ;  /* 0x0000003500287308 */ /* 0x000e240000001000 */
[----:B0-----:R-:W-:-:S04]  /*1a30*/  FFMA R0, R53, R40, -1 ;  /* 0xbf80000035007423 */ /* 0x001fc80000000028 */
[----:B------:R-:W-:-:S04]  /*1a40*/  FADD.FTZ R39, -R0, -RZ ;  /* 0x800000ff00277221 */ /* 0x000fc80000010100 */
[----:B------:R-:W-:-:S07]  /*1a50*/  FFMA R40, R40, R39, R40 ;  /* 0x0000002728287223 */ /* 0x000fce0000000028 */
.L_x_23491:
[----:B------:R-:W-:Y:S05]  /*1a60*/  BSYNC B1 ;  /* 0x0000000000017941 */ /* 0x000fea0003800000 */
.L_x_23489:
        /* <DEDUP_REMOVED lines=25> */
[----:B-----5:R-:W-:Y:S05]  /*1c00*/  CALL.REL.NOINC `($__internal_527_$__cuda_sm20_rcp_rn_f32_slowpath) ;  /* 0x0000003400547944 */ /* 0x020fea0003c00000 */
[----:B------:R-:W-:Y:S05]  /*1c10*/  BRA `(.L_x_23494) ;  /* 0x0000000000107947 */ /* 0x000fea0003800000 */
.L_x_23493:
[----:B------:R-:W0:Y:S02]  /*1c20*/  MUFU.RCP R40, R53 ;  /* 0x0000003500287308 */ /* 0x000e240000001000 */
[----:B0-----:R-:W-:-:S04]  /*1c30*/  FFMA R0, R53, R40, -1 ;  /* 0xbf80000035007423 */ /* 0x001fc80000000028 */
[----:B------:R-:W-:-:S04]  /*1c40*/  FADD.FTZ R39, -R0, -RZ ;  /* 0x800000ff00277221 */ /* 0x000fc80000010100 */
[----:B------:R-:W-:-:S07]  /*1c50*/  FFMA R40, R40, R39, R40 ;  /* 0x0000002728287223 */ /* 0x000fce0000000028 */
.L_x_23494:
[----:B------:R-:W-:Y:S05]  /*1c60*/  BSYNC B1 ;  /* 0x0000000000017941 */ /* 0x000fea0003800000 */
.L_x_23492:
        /* <DEDUP_REMOVED lines=25> */
[----:B-----5:R-:W-:Y:S05]  /*1e00*/  CALL.REL.NOINC `($__internal_527_$__cuda_sm20_rcp_rn_f32_slowpath) ;  /* 0x0000003000d47944 */ /* 0x020fea0003c00000 */
[----:B------:R-:W-:Y:S05]  /*1e10*/  BRA `(.L_x_23497) ;  /* 0x0000000000107947 */ /* 0x000fea0003800000 */
.L_x_23496:
[----:B------:R-:W0:Y:S02]  /*1e20*/  MUFU.RCP R40, R53 ;  /* 0x0000003500287308 */ /* 0x000e240000001000 */
[----:B0-----:R-:W-:-:S04]  /*1e30*/  FFMA R0, R53, R40, -1 ;  /* 0xbf80000035007423 */ /* 0x001fc80000000028 */
[----:B------:R-:W-:-:S04]  /*1e40*/  FADD.FTZ R39, -R0, -RZ ;  /* 0x800000ff00277221 */ /* 0x000fc80000010100 */
[----:B------:R-:W-:-:S07]  /*1e50*/  FFMA R40, R40, R39, R40 ;  /* 0x0000002728287223 */ /* 0x000fce0000000028 */
.L_x_23497:
[----:B------:R-:W-:Y:S05]  /*1e60*/  BSYNC B1 ;  /* 0x0000000000017941 */ /* 0x000fea0003800000 */
.L_x_23495:
        /* <DEDUP_REMOVED lines=25> */
[----:B------:R-:W-:-:S05]  /*2000*/  @!P1 F2FP.F16.F32.PACK_AB R47, R57, R40 ;  /* 0x00000028392f923e */ /* 0x000fca00000000ff */
        /* <DEDUP_REMOVED lines=49> */
[----:B------:R-:W-:Y:S02]  /*2320*/  F2FP.F16.F32.PACK_AB R48, R40, R53 ;  /* 0x000000352830723e */ /* 0x000fe400000000ff */
[----:B------:R-:W-:Y:S02]  /*2330*/  FMNMX R42, |R45|, R42, !PT ;  /* 0x0000002a2d2a7209 */ /* 0x000fe40007800200 */
[----:B------:R-:W-:-:S02]  /*2340*/  F2FP.F16.F32.PACK_AB R45, R57, R0 ;  /* 0x00000000392d723e */ /* 0x000fc400000000ff */
        /* <DEDUP_REMOVED lines=10> */
[----:B-----5:R-:W-:Y:S05]  /*23f0*/  CALL.REL.NOINC `($__internal_527_$__cuda_sm20_rcp_rn_f32_slowpath) ;  /* 0x0000002c00587944 */ /* 0x020fea0003c00000 */
[----:B------:R-:W-:Y:S05]  /*2400*/  BRA `(.L_x_23500) ;  /* 0x0000000000107947 */ /* 0x000fea0003800000 */
.L_x_23499:
[----:B------:R-:W0:Y:S02]  /*2410*/  MUFU.RCP R39, R38 ;  /* 0x0000002600277308 */ /* 0x000e240000001000 */
[----:B0-----:R-:W-:-:S04]  /*2420*/  FFMA R0, R38, R39, -1 ;  /* 0xbf80000026007423 */ /* 0x001fc80000000027 */
[----:B------:R-:W-:-:S04]  /*2430*/  FADD.FTZ R0, -R0, -RZ ;  /* 0x800000ff00007221 */ /* 0x000fc80000010100 */
[----:B------:R-:W-:-:S07]  /*2440*/  FFMA R40, R39, R0, R39 ;  /* 0x0000000027287223 */ /* 0x000fce0000000027 */
.L_x_23500:
[----:B------:R-:W-:Y:S05]  /*2450*/  BSYNC B1 ;  /* 0x0000000000017941 */ /* 0x000fea0003800000 */
.L_x_23498:
        /* <DEDUP_REMOVED lines=25> */
[----:B-----5:R-:W-:Y:S05]  /*25f0*/  CALL.REL.NOINC `($__internal_527_$__cuda_sm20_rcp_rn_f32_slowpath) ;  /* 0x0000002800d87944 */ /* 0x020fea0003c00000 */
[----:B------:R-:W-:Y:S05]  /*2600*/  BRA `(.L_x_23503) ;  /* 0x0000000000107947 */ /* 0x000fea0003800000 */
.L_x_23502:
[----:B------:R-:W0:Y:S02]  /*2610*/  MUFU.RCP R40, R51 ;  /* 0x0000003300287308 */ /* 0x000e240000001000 */
[----:B0-----:R-:W-:-:S04]  /*2620*/  FFMA R0, R51, R40, -1 ;  /* 0xbf80000033007423 */ /* 0x001fc80000000028 */
[----:B------:R-:W-:-:S04]  /*2630*/  FADD.FTZ R39, -R0, -RZ ;  /* 0x800000ff00277221 */ /* 0x000fc80000010100 */
[----:B------:R-:W-:-:S07]  /*2640*/  FFMA R40, R40, R39, R40 ;  /* 0x0000002728287223 */ /* 0x000fce0000000028 */
.L_x_23503:
[----:B------:R-:W-:Y:S05]  /*2650*/  BSYNC B1 ;  /* 0x0000000000017941 */ /* 0x000fea0003800000 */
.L_x_23501:
        /* <DEDUP_REMOVED lines=25> */
[----:B-----5:R-:W-:Y:S05]  /*27f0*/  CALL.REL.NOINC `($__internal_527_$__cuda_sm20_rcp_rn_f32_slowpath) ;  /* 0x0000002800587944 */ /* 0x020fea0003c00000 */
[----:B------:R-:W-:Y:S05]  /*2800*/  BRA `(.L_x_23506) ;  /* 0x0000000000107947 */ /* 0x000fea0003800000 */
.L_x_23505:
[----:B------:R-:W0:Y:S02]  /*2810*/  MUFU.RCP R40, R51 ;  /* 0x0000003300287308 */ /* 0x000e240000001000 */
[----:B0-----:R-:W-:-:S04]  /*2820*/  FFMA R0, R51, R40, -1 ;  /* 0xbf80000033007423 */ /* 0x001fc80000000028 */
[----:B------:R-:W-:-:S04]  /*2830*/  FADD.FTZ R39, -R0, -RZ ;  /* 0x800000ff00277221 */ /* 0x000fc80000010100 */
[----:B------:R-:W-:-:S07]  /*2840*/  FFMA R40, R40, R39, R40 ;  /* 0x0000002728287223 */ /* 0x000fce0000000028 */
.L_x_23506:
[----:B------:R-:W-:Y:S05]  /*2850*/  BSYNC B1 ;  /* 0x0000000000017941 */ /* 0x000fea0003800000 */
.L_x_23504:
        /* <DEDUP_REMOVED lines=27> */
.L_x_23508:
[----:B------:R-:W0:Y:S02]  /*2a10*/  MUFU.RCP R40, R51 ;  /* 0x0000003300287308 */ /* 0x000e240000001000 */
[----:B0-----:R-:W-:-:S04]  /*2a20*/  FFMA R0, R51, R40, -1 ;  /* 0xbf80000033007423 */ /* 0x001fc80000000028 */
[----:B------:R-:W-:-:S04]  /*2a30*/  FADD.FTZ R39, -R0, -RZ ;  /* 0x800000ff00277221 */ /* 0x000fc80000010100 */
[----:B------:R-:W-:-:S07]  /*2a40*/  FFMA R40, R40, R39, R40 ;  /* 0x0000002728287223 */ /* 0x000fce0000000028 */
.L_x_23509:
[----:B------:R-:W-:Y:S05]  /*2a50*/  BSYNC B1 ;  /* 0x0000000000017941 */ /* 0x000fea0003800000 */
.L_x_23507:
        /* <DEDUP_REMOVED lines=20> */
[----:B------:R-:W-:Y:S02]  /*2ba0*/  @!P0 F2FP.F16.F32.PACK_AB R53, R0, R3 ;  /* 0x000000030035823e */ /* 0x000fe400000000ff */
        /* <DEDUP_REMOVED lines=13> */
[----:B------:R-:W-:Y:S02]  /*2c80*/  @!P0 F2FP.F16.F32.PACK_AB R21, R53, R44 ;  /* 0x0000002c3515823e */ /* 0x000fe400000000ff */
        /* <DEDUP_REMOVED lines=8> */
[----:B------:R-:W-:Y:S01]  /*2d10*/  F2FP.F16.F32.PACK_AB R7, R44, R3 ;  /* 0x000000032c07723e */ /* 0x000fe200000000ff */
[----:B------:R-:W-:Y:S01]  /*2d20*/  HADD2.F32 R3, -RZ, R47.H0_H0 ;  /* 0x2000002fff037230 */ /* 0x000fe20000004100 */
[----:B------:R-:W-:Y:S02]  /*2d30*/  FMNMX R5, |R40|, R5, !PT ;  /* 0x0000000528057209 */ /* 0x000fe40007800200 */
[----:B------:R-:W-:-:S07]  /*2d40*/  F2FP.F16.F32.PACK_AB R6, R53, R0 ;  /* 0x000000003506723e */ /* 0x000fce00000000ff */
[----:B0-----:R-:W-:Y:S05]  /*2d50*/  @P0 BRA `(.L_x_23511) ;  /* 0x0000000000100947 */ /* 0x001fea0003800000 */
[----:B------:R-:W-:Y:S02]  /*2d60*/  MOV R0, R51 ;  /* 0x0000003300007202 */ /* 0x000fe40000000f00 */
[----:B------:R-:W-:-:S07]  /*2d70*/  MOV R36, 0x2d90 ;  /* 0x00002d9000247802 */ /* 0x000fce0000000f00 */
[----:B------:R-:W-:Y:S05]  /*2d80*/  CALL.REL.NOINC `($__internal_527_$__cuda_sm20_rcp_rn_f32_slowpath) ;  /* 0x0000002000f47944 */ /* 0x000fea0003c00000 */
[----:B------:R-:W-:Y:S05]  /*2d90*/  BRA `(.L_x_23512) ;  /* 0x0000000000107947 */ /* 0x000fea0003800000 */
.L_x_23511:
[----:B------:R-:W0:Y:S02]  /*2da0*/  MUFU.RCP R40, R51 ;  /* 0x0000003300287308 */ /* 0x000e240000001000 */
[----:B0-----:R-:W-:-:S04]  /*2db0*/  FFMA R0, R51, R40, -1 ;  /* 0xbf80000033007423 */ /* 0x001fc80000000028 */
[----:B------:R-:W-:-:S04]  /*2dc0*/  FADD.FTZ R21, -R0, -RZ ;  /* 0x800000ff00157221 */ /* 0x000fc80000010100 */
[----:B------:R-:W-:-:S07]  /*2dd0*/  FFMA R40, R40, R21, R40 ;  /* 0x0000001528287223 */ /* 0x000fce0000000028 */
.L_x_23512:
[----:B------:R-:W-:Y:S05]  /*2de0*/  BSYNC B1 ;  /* 0x0000000000017941 */ /* 0x000fea0003800000 */
.L_x_23510:
        /* <DEDUP_REMOVED lines=27> */
.L_x_23514:
[----:B------:R-:W0:Y:S02]  /*2fa0*/  MUFU.RCP R40, R39 ;  /* 0x0000002700287308 */ /* 0x000e240000001000 */
[----:B0-----:R-:W-:-:S04]  /*2fb0*/  FFMA R0, R39, R40, -1 ;  /* 0xbf80000027007423 */ /* 0x001fc80000000028 */
[----:B------:R-:W-:-:S04]  /*2fc0*/  FADD.FTZ R33, -R0, -RZ ;  /* 0x800000ff00217221 */ /* 0x000fc80000010100 */
[----:B------:R-:W-:-:S07]  /*2fd0*/  FFMA R40, R40, R33, R40 ;  /* 0x0000002128287223 */ /* 0x000fce0000000028 */
.L_x_23515:
[----:B------:R-:W-:Y:S05]  /*2fe0*/  BSYNC B1 ;  /* 0x0000000000017941 */ /* 0x000fea0003800000 */
.L_x_23513:
        /* <DEDUP_REMOVED lines=27> */
.L_x_23517:
[----:B------:R-:W0:Y:S02]  /*31a0*/  MUFU.RCP R40, R41 ;  /* 0x0000002900287308 */ /* 0x000e240000001000 */
[----:B0-----:R-:W-:-:S04]  /*31b0*/  FFMA R0, R41, R40, -1 ;  /* 0xbf80000029007423 */ /* 0x001fc80000000028 */
[----:B------:R-:W-:-:S04]  /*31c0*/  FADD.FTZ R33, -R0, -RZ ;  /* 0x800000ff00217221 */ /* 0x000fc80000010100 */
[----:B------:R-:W-:-:S07]  /*31d0*/  FFMA R40, R40, R33, R40 ;  /* 0x0000002128287223 */ /* 0x000fce0000000028 */
.L_x_23518:
[----:B------:R-:W-:Y:S05]  /*31e0*/  BSYNC B1 ;  /* 0x0000000000017941 */ /* 0x000fea0003800000 */
.L_x_23516:
        /* <DEDUP_REMOVED lines=25> */
[----:B------:R-:W-:Y:S05]  /*3380*/  CALL.REL.NOINC `($__internal_527_$__cuda_sm20_rcp_rn_f32_slowpath) ;  /* 0x0000001c00747944 */ /* 0x000fea0003c00000 */
[----:B------:R-:W-:Y:S05]  /*3390*/  BRA `(.L_x_23521) ;  /* 0x0000000000107947 */ /* 0x000fea0003800000 */
.L_x_23520:
[----:B------:R-:W0:Y:S02]  /*33a0*/  MUFU.RCP R40, R41 ;  /* 0x0000002900287308 */ /* 0x000e240000001000 */
[----:B0-----:R-:W-:-:S04]  /*33b0*/  FFMA R0, R41, R40, -1 ;  /* 0xbf80000029007423 */ /* 0x001fc80000000028 */
[----:B------:R-:W-:-:S04]  /*33c0*/  FADD.FTZ R39, -R0, -RZ ;  /* 0x800000ff00277221 */ /* 0x000fc80000010100 */
[----:B------:R-:W-:-:S07]  /*33d0*/  FFMA R40, R40, R39, R40 ;  /* 0x0000002728287223 */ /* 0x000fce0000000028 */
.L_x_23521:
[----:B------:R-:W-:Y:S05]  /*33e0*/  BSYNC B1 ;  /* 0x0000000000017941 */ /* 0x000fea0003800000 */
.L_x_23519:
        /* <DEDUP_REMOVED lines=49> */
[----:B------:R-:W-:Y:S02]  /*3700*/  @!P0 F2FP.F16.F32.PACK_AB R31, R39, R22 ;  /* 0x00000016271f823e */ /* 0x000fe400000000ff */
[----:B------:R-:W-:-:S02]  /*3710*/  LEA R30, P1, R30, R35, 0x5 ;  /* 0x000000231e1e7211 */ /* 0x000fc400078228ff */
[----:B------:R-:W-:Y:S01]  /*3720*/  @!P0 F2FP.F16.F32.PACK_AB R35, R14, R41 ;  /* 0x000000290e23823e */ /* 0x000fe200000000ff */
        /* <DEDUP_REMOVED lines=8> */
[----:B------:R-:W-:Y:S02]  /*37b0*/  F2FP.F16.F32.PACK_AB R20, R41, R22 ;  /* 0x000000162914723e */ /* 0x000fe400000000ff */
[----:B0-----:R-:W-:Y:S02]  /*37c0*/  LEA R7, R46, UR4, 0x2 ;  /* 0x000000042e077c11 */ /* 0x001fe4000f8e10ff */
[----:B------:R-:W-:Y:S02]  /*37d0*/  SEL R5, R30, 0xffffffdf, P0 ;  /* 0xffffffdf1e057807 */ /* 0x000fe40000000000 */
[----:B------:R-:W-:Y:S01]  /*37e0*/  FMNMX R4, |R19|, R4, !PT ;  /* 0x0000000413047209 */ /* 0x000fe20007800200 */
[----:B------:R2:W-:Y:S01]  /*37f0*/  STS [R7], R20 ;  /* 0x0000001407007388 */ /* 0x0005e20000000800 */
[----:B-1----:R-:W-:-:S02]  /*3800*/  LOP3.LUT R8, RZ, R5, RZ, 0x33, !PT ;  /* 0x00000005ff087212 */ /* 0x002fc400078e33ff */
[----:B------:R-:W-:Y:S02]  /*3810*/  FMNMX R4, |R33|, R4, !PT ;  /* 0x0000000421047209 */ /* 0x000fe40007800200 */
[----:B------:R-:W-:Y:S01]  /*3820*/  F2FP.F16.F32.PACK_AB R12, R14, R39 ;  /* 0x000000270e0c723e */ /* 0x000fe200000000ff */
        /* <DEDUP_REMOVED lines=21> */
.L_x_23526:
        /* <DEDUP_REMOVED lines=51> */
.L_x_23525:
[----:B------:R-:W-:Y:S05]  /*3cb0*/  BSYNC B1 ;  /* 0x0000000000017941 */ /* 0x000fea0003800000 */
.L_x_23524:
        /* <DEDUP_REMOVED lines=16> */
.L_x_23528:
[----:B------:R-:W-:Y:S05]  /*3dc0*/  BSYNC B1 ;  /* 0x0000000000017941 */ /* 0x000fea0003800000 */
.L_x_23527:
        /* <DEDUP_REMOVED lines=25> */
.L_x_23523:
[----:B------:R-:W-:Y:S05]  /*3f60*/  BSYNC B0 ;  /* 0x0000000000007941 */ /* 0x000fea0003800000 */
.L_x_23522:
        /* <DEDUP_REMOVED lines=28> */
.L_x_23534:
        /* <DEDUP_REMOVED lines=53> */
.L_x_23533:
[----:B0-----:R-:W-:-:S07]  /*4480*/  IADD3 R2, R26, 0x5, RZ ;  /* 0x000000051a027810 */ /* 0x001fce0007ffe0ff */
.L_x_23532:
[----:B------:R-:W-:Y:S05]  /*4490*/  BSYNC B1 ;  /* 0x0000000000017941 */ /* 0x000fea0003800000 */
.L_x_23531:
        /* <DEDUP_REMOVED lines=18> */
.L_x_23536:
[----:B------:R-:W-:Y:S05]  /*45c0*/  BSYNC B1 ;  /* 0x0000000000017941 */ /* 0x000fea0003800000 */
.L_x_23535:
        /* <DEDUP_REMOVED lines=24> */
.L_x_23530:
[----:B------:R-:W-:Y:S05]  /*4750*/  BSYNC B0 ;  /* 0x0000000000007941 */ /* 0x000fea0003800000 */
.L_x_23529:
        /* <DEDUP_REMOVED lines=43> */
.L_x_23547:
[----:B-1----:R-:W-:-:S07]  /*4a10*/  FMNMX R5, R2, R5, !PT ;  /* 0x0000000502057209 */ /* 0x002fce0007800000 */
.L_x_23539:
[----:B------:R-:W-:Y:S05]  /*4a20*/  BSYNC B0 ;  /* 0x0000000000007941 */ /* 0x000fea0003800000 */
.L_x_23538:
[----:B------:R-:W-:Y:S01]  /*4a30*/  ISETP.NE.AND P0, PT, R34, RZ, PT ;  /* 0x000000ff2200720c */ /* 0x000fe20003f05270 */
[----:B------:R-:W-:-:S12]  /*4a40*/  BSSY B0, `(.L_x_23537) ;  /* 0x0000004000007945 */ /* 0x000fd80003800000 */
[----:B------:R-:W-:Y:S05]  /*4a50*/  @P0 BRA `(.L_x_23541) ;  /* 0x0000000000080947 */ /* 0x000fea0003800000 */
[----:B0-----:R-:W0:Y:S02]  /*4a60*/  LDC.64 R2, c[0x0][0x238] ;  /* 0x00008e00ff027b82 */ /* 0x001e240000000a00 */
[----:B0-----:R1:W-:Y:S02]  /*4a70*/  REDG.E.MAX.S32.STRONG.GPU desc[UR8][R2.64], R5 ;  /* 0x000000050200798e */ /* 0x0013e4000d10e388 */
.L_x_23541:
[----:B------:R-:W-:Y:S05]  /*4a80*/  BSYNC B0 ;  /* 0x0000000000007941 */ /* 0x000fea0003800000 */
.L_x_23537:
        /* <DEDUP_REMOVED lines=12> */
[----:B0123--:R-:W-:Y:S05]  /*4b50*/  CALL.REL.NOINC `($__internal_527_$__cuda_sm20_rcp_rn_f32_slowpath) ;  /* 0x0000000400807944 */ /* 0x00ffea0003c00000 */
[----:B------:R-:W-:Y:S05]  /*4b60*/  BRA `(.L_x_23543) ;  /* 0x0000000000107947 */ /* 0x000fea0003800000 */
.L_x_23542:
[----:B-1-3--:R-:W1:Y:S02]  /*4b70*/  MUFU.RCP R3, R16 ;  /* 0x0000001000037308 */ /* 0x00ae640000001000 */
[----:B-1----:R-:W-:-:S04]  /*4b80*/  FFMA R0, R3, R16, -1 ;  /* 0xbf80000003007423 */ /* 0x002fc80000000010 */
[----:B------:R-:W-:-:S04]  /*4b90*/  FADD.FTZ R0, -R0, -RZ ;  /* 0x800000ff00007221 */ /* 0x000fc80000010100 */
[----:B------:R-:W-:-:S07]  /*4ba0*/  FFMA R40, R3, R0, R3 ;  /* 0x0000000003287223 */ /* 0x000fce0000000003 */
.L_x_23543:
[----:B0-----:R-:W0:Y:S02]  /*4bb0*/  LDC.64 R2, c[0x0][0x240] ;  /* 0x00009000ff027b82 */ /* 0x001e240000000a00 */
[----:B0-----:R-:W-:Y:S01]  /*4bc0*/  STG.E desc[UR8][R2.64], R40 ;  /* 0x0000002802007986 */ /* 0x001fe2000c101908 */
[----:B------:R-:W-:Y:S05]  /*4bd0*/  EXIT ;  /* 0x000000000000794d */ /* 0x000fea0003800000 */
.L_x_23540:
[----:B------:R-:W-:Y:S01]  /*4be0*/  HFMA2.MMA R9, -RZ, RZ, 0, 1.847743988037109375e-06 ;  /* 0x0000001fff097435 */ /* 0x000fe200000001ff */
[----:B------:R-:W-:Y:S02]  /*4bf0*/  IMAD.MOV.U32 R7, RZ, RZ, 0x4 ;  /* 0x00000004ff077424 */ /* 0x000fe400078e00ff */
[----:B------:R-:W-:-:S08]  /*4c00*/  IMAD.MOV.U32 R4, RZ, RZ, -0x1 ;  /* 0xffffffffff047424 */ /* 0x000fd000078e00ff */
[----:B01----:R-:W-:Y:S05]  /*4c10*/  WARPSYNC.COLLECTIVE R4, `(.L_x_23544) ;  /* 0x0000000004087348 */ /* 0x003fea0003c00000 */
[----:B-1----:R1:W2:Y:S02]  /*4c20*/  SHFL.DOWN P0, R5, R0, R7, R9 ;  /* 0x0800000700057389 */ /* 0x0022a40000000009 */
[----:B012---:R-:W-:Y:S01]  /*4c30*/  ENDCOLLECTIVE ;  /* 0x000000000000791b */ /* 0x007fe20003800000 */
.L_x_23544:
[----:B------:R-:W-:Y:S01]  /*4c40*/  HFMA2.MMA R7, -RZ, RZ, 0, 1.1920928955078125e-07 ;  /* 0x00000002ff077435 */ /* 0x000fe200000001ff */
[----:B------:R-:W-:-:S04]  /*4c50*/  MOV R3, R5 ;  /* 0x0000000500037202 */ /* 0x000fc80000000f00 */
[----:B------:R-:W-:-:S05]  /*4c60*/  FMNMX R3, R3, R0, !PT ;  /* 0x0000000003037209 */ /* 0x000fca0007800000 */
[----:B------:R-:W-:-:S07]  /*4c70*/  IMAD.MOV.U32 R0, RZ, RZ, R3 ;  /* 0x000000ffff007224 */ /* 0x000fce00078e0003 */
[----:B------:R-:W-:Y:S05]  /*4c80*/  WARPSYNC.COLLECTIVE R4, `(.L_x_23545) ;  /* 0x0000000004087348 */ /* 0x000fea0003c00000 */
[----:B------:R0:W1:Y:S02]  /*4c90*/  SHFL.DOWN P0, R5, R0, R7, R9 ;  /* 0x0800000700057389 */ /* 0x0000640000000009 */
[----:B01----:R-:W-:Y:S01]  /*4ca0*/  ENDCOLLECTIVE ;  /* 0x000000000000791b */ /* 0x003fe20003800000 */
.L_x_23545:
[----:B------:R-:W-:Y:S02]  /*4cb0*/  IMAD.MOV.U32 R7, RZ, RZ, 0x1 ;  /* 0x00000001ff077424 */ /* 0x000fe400078e00ff */
[----:B------:R-:W-:-:S05]  /*4cc0*/  IMAD.MOV.U32 R2, RZ, RZ, R5 ;  /* 0x000000ffff027224 */ /* 0x000fca00078e0005 */
[----:B------:R-:W-:-:S04]  /*4cd0*/  FMNMX R2, R3, R2, !PT ;  /* 0x0000000203027209 */ /* 0x000fc80007800000 */
[----:B------:R-:W-:-:S07]  /*4ce0*/  MOV R0, R2 ;  /* 0x0000000200007202 */ /* 0x000fce0000000f00 */
[----:B------:R-:W-:Y:S05]  /*4cf0*/  WARPSYNC.COLLECTIVE R4, `(.L_x_23546) ;  /* 0x0000000004087348 */ /* 0x000fea0003c00000 */
[----:B------:R0:W1:Y:S02]  /*4d00*/  SHFL.DOWN P0, R5, R0, R7, R9 ;  /* 0x0800000700057389 */ /* 0x0000640000000009 */
[----:B01----:R-:W-:Y:S01]  /*4d10*/  ENDCOLLECTIVE ;  /* 0x000000000000791b */ /* 0x003fe20003800000 */
.L_x_23546:
[----:B------:R-:W-:Y:S05]  /*4d20*/  BRA `(.L_x_23547) ;  /* 0xfffffffc00387947 */ /* 0x000fea000383ffff */
        .weak           $__internal_526_$__cuda_sm20_div_u64
        .type           $__internal_526_$__cuda_sm20_div_u64,@function
        .size           $__internal_526_$__cuda_sm20_div_u64,($__internal_527_$__cuda_sm20_rcp_rn_f32_slowpath - $__internal_526_$__cuda_sm20_div_u64)
$__internal_526_$__cuda_sm20_div_u64:
        /* <DEDUP_REMOVED lines=66> */
[----:B------:R-:W-:Y:S06]  /*5150*/  RET.REL.NODEC R4 `(_ZN18transformer_engine6detail38cast_transpose_fused_kernel_notalignedILb0ELb1ELb0EfNS_16CTDBiasDActParamI6__halfS3_S3_fEELi2ELi2ENS_5EmptyEXadL_ZNS_6dqgeluIffEET_T0_RKS5_EEEEvT3_mmm) ;  /* 0xffffffac04a87950 */ /* 0x000fec0003c3ffff */
        .weak           $__internal_527_$__cuda_sm20_rcp_rn_f32_slowpath
        .type           $__internal_527_$__cuda_sm20_rcp_rn_f32_slowpath,@function
        .size           $__internal_527_$__cuda_sm20_rcp_rn_f32_slowpath,(.L_x_35012 - $__internal_527_$__cuda_sm20_rcp_rn_f32_slowpath)
$__internal_527_$__cuda_sm20_rcp_rn_f32_slowpath:
        /* <DEDUP_REMOVED lines=15> */
.L_x_23549:
        /* <DEDUP_REMOVED lines=33> */
.L_x_23551:
[----:B------:R0:W1:Y:S02]  /*5460*/  MUFU.RCP R40, R0 ;  /* 0x0000000000287308 */ /* 0x0000640000001000 */
.L_x_23550:
[----:B------:R-:W-:Y:S05]  /*5470*/  BSYNC B0 ;  /* 0x0000000000007941 */ /* 0x000fea0003800000 */
.L_x_23548:
[----:B------:R-:W-:Y:S01]  /*5480*/  IMAD.MOV.U32 R38, RZ, RZ, R36 ;  /* 0x000000ffff267224 */ /* 0x000fe200078e0024 */
[----:B------:R-:W-:-:S04]  /*5490*/  MOV R39, 0x0 ;  /* 0x0000000000277802 */ /* 0x000fc80000000f00 */
[----:B01----:R-:W-:Y:S05]  /*54a0*/  RET.REL.NODEC R38 `(_ZN18transformer_engine6detail38cast_transpose_fused_kernel_notalignedILb0ELb1ELb0EfNS_16CTDBiasDActParamI6__halfS3_S3_fEELi2ELi2ENS_5EmptyEXadL_ZNS_6dqgeluIffEET_T0_RKS5_EEEEvT3_mmm) ;  /* 0xffffffa826d47950 */ /* 0x003fea0003c3ffff */
.L_x_23552:
        /* <DEDUP_REMOVED lines=13> */
.L_x_35012:


//--------------------- .text._ZN18transformer_engine6detail38cast_transpose_fused_kernel_notalignedILb0ELb1ELb0EfNS_16CTDBiasDActParamI6__halfS3_ffEELi2ELi1ENS_5EmptyEXadL_ZNS_6dqgeluIffEET_T0_RKS5_EEEEvT3_mmm --------------------------
	.section	.text._ZN18transformer_engine6detail38cast_transpose_fused_kernel_notalignedILb0ELb1ELb0EfNS_16CTDBiasDActParamI6__halfS3_ffEELi2ELi1ENS_5EmptyEXadL_ZNS_6dqgeluIffEET_T0_RKS5_EEEEvT3_mmm,"ax",@progbits
	.align	128
        .global         _ZN18transformer_engine6detail38cast_transpose_fused_kernel_notalignedILb0ELb1ELb0EfNS_16CTDBiasDActParamI6__halfS3_ffEELi2ELi1ENS_5EmptyEXadL_ZNS_6dqgeluIffEET_T0_RKS5_EEEEvT3_mmm
        .type           _ZN18transformer_engine6detail38cast_transpose_fused_kernel_notalignedILb0ELb1ELb0EfNS_16CTDBiasDActParamI6__halfS3_ffEELi2ELi1ENS_5EmptyEXadL_ZNS_6dqgeluIffEET_T0_RKS5_EEEEvT3_mmm,@function
        .size           _ZN18transformer_engine6detail38cast_transpose_fused_kernel_notalignedILb0ELb1ELb0EfNS_16CTDBiasDActParamI6__halfS3_ffEELi2ELi1ENS_5EmptyEXadL_ZNS_6dqgeluIffEET_T0_RKS5_EEEEvT3_mmm,(.L_x_35014 - _ZN18transformer_engine6detail38cast_transpose_fused_kernel_notalignedILb0ELb1ELb0EfNS_16CTDBiasDActParamI6__halfS3_ffEELi2ELi1ENS_5EmptyEXadL_ZNS_6dqgeluIffEET_T0_RKS5_EEEEvT3_mmm)
        .other          _ZN18transformer_engine6detail38cast_transpose_fused_kernel_notalignedILb0ELb1ELb0EfNS_16CTDBiasDActParamI6__halfS3_ffEELi2ELi1ENS_5EmptyEXadL_ZNS_6dqgeluIffEET_T0_RKS5_EEEEvT3_mmm,@"STO_CUDA_ENTRY STV_DEFAULT"
_ZN18transformer_engine6detail38cast_transpose_fused_kernel_notalignedILb0ELb1ELb0EfNS_16CTDBiasDActParamI6__halfS3_ffEELi2ELi1ENS_5EmptyEXadL_ZNS_6dqgeluIffEET_T0_RKS5_EEEEvT3_mmm:
.text._ZN18transformer_engine6detail38cast_transpose_fused_kernel_notalignedILb0ELb1ELb0EfNS_16CTDBiasDActParamI6__halfS3_ffEELi2ELi1ENS_5EmptyEXadL_ZNS_6dqgeluIffEET_T0_RKS5_EEEEvT3_mmm:
        /* <DEDUP_REMOVED lines=19> */
[----:B------:R-:W-:Y:S05]  /*0130*/  CALL.REL.NOINC `($__internal_528_$__cuda_sm20_div_u64) ;  /* 0x0000003400747944 */ /* 0x000fea0003c00000 */
        /* <DEDUP_REMOVED lines=9> */
.L_x_23553:
        /* <DEDUP_REMOVED lines=22> */
.L_x_23554:
        /* <DEDUP_REMOVED lines=33> */
[----:B------:R-:W-:Y:S01]  /*0540*/  IMAD.SHL.U32 R23, R2, 0x40, RZ ;  /* 0x0000004002177824 */ /* 0x000fe200078e00ff */
[----:B------:R-:W-:-:S04]  /*0550*/  IADD3 R3, R3, R5, RZ ;  /* 0x0000000503037210 */ /* 0x000fc80007ffe0ff */
        /* <DEDUP_REMOVED lines=31> */
[----:B0-----:R-:W-:Y:S02]  /*0750*/  @P2 SHF.L.U32 R4, R0, 0x2, RZ ;  /* 0x0000000200042819 */ /* 0x001fe400000006ff */
[----:B------:R-:W-:Y:S02]  /*0760*/  @P2 IADD3.X R5, RZ, UR11, R25, P4, P5 ;  /* 0x0000000bff052c10 */ /* 0x000fe4000a7ea419 */
[----:B------:R-:W-:Y:S02]  /*0770*/  @P2 IADD3 R28, P3, R4, R23, RZ ;  /* 0x00000017041c2210 */ /* 0x000fe40007f7e0ff */
[----:B------:R-:W-:Y:S02]  /*0780*/  @P2 SHF.L.U64.HI R0, R0, 0x2, R5 ;  /* 0x0000000200002819 */ /* 0x000fe40000010205 */
[----:B------:R-:W-:Y:S01]  /*0790*/  @P2 IADD3 R4, P4, R4, R22, RZ ;  /* 0x0000001604042210 */ /* 0x000fe20007f9e0ff */
[----:B---3--:R-:W-:Y:S02]  /*07a0*/  HFMA2.MMA R37, -RZ, RZ, 3.7421875, 0 ;  /* 0x437c0000ff257435 */ /* 0x008fe400000001ff */
[----:B------:R-:W-:-:S02]  /*07b0*/  @P2 IMAD.X R29, R0, 0x1, R21, P3 ;  /* 0x00000001001d2824 */ /* 0x000fc400018e0615 */
[----:B------:R-:W-:Y:S02]  /*07c0*/  @P2 IMAD.X R5, R0, 0x1, R32, P4 ;  /* 0x0000000100052824 */ /* 0x000fe400020e0620 */
[----:B------:R-:W-:Y:S02]  /*07d0*/  @!P2 IMAD.MOV.U32 R44, RZ, RZ, RZ ;  /* 0x000000ffff2ca224 */ /* 0x000fe400078e00ff */
        /* <DEDUP_REMOVED lines=12> */
[----:B------:R-:W-:Y:S01]  /*08a0*/  SHF.L.U64.HI R2, R2, 0x5, R3 ;  /* 0x0000000502027819 */ /* 0x000fe20000010203 */
[----:B------:R-:W-:-:S03]  /*08b0*/  IMAD.IADD R3, R5, 0x1, R29 ;  /* 0x0000000105037824 */ /* 0x000fc600078e021d */
[----:B------:R-:W-:Y:S01]  /*08c0*/  LEA R6, P1, R19, UR4, 0x2 ;  /* 0x0000000413067c11 */ /* 0x000fe2000f8210ff */
[----:B------:R-:W-:Y:S02]  /*08d0*/  IMAD.SHL.U32 R15, R15, 0x20, RZ ;  /* 0x000000200f0f7824 */ /* 0x000fe400078e00ff */
[C---:B------:R-:W-:Y:S01]  /*08e0*/  IMAD.SHL.U32 R5, R4.reuse, 0x20, RZ ;  /* 0x0000002004057824 */ /* 0x040fe200078e00ff */
[----:B------:R-:W-:Y:S01]  /*08f0*/  SHF.L.U64.HI R4, R4, 0x5, R3 ;  /* 0x0000000504047819 */ /* 0x000fe20000010203 */
[----:B------:R-:W-:Y:S01]  /*0900*/  BSSY B0, `(.L_x_23555) ;  /* 0x000001b000007945 */ /* 0x000fe20003800000 */
[----:B------:R-:W-:Y:S02]  /*0910*/  LEA.HI.X R3, R19, UR5, R2, 0x2, P1 ;  /* 0x0000000513037c11 */ /* 0x000fe400088f1402 */
[----:B------:R-:W-:Y:S01]  /*0920*/  LOP3.LUT R2, R15, 0xffffffe0, R14, 0xe2, !PT ;  /* 0xffffffe00f027812 */ /* 0x000fe200078ee20e */
[----:B--2---:R-:W-:-:S05]  /*0930*/  HADD2.F32 R20, -RZ, R24.H0_H0 ;  /* 0x20000018ff147230 */ /* 0x004fca0000004100 */
        /* <DEDUP_REMOVED lines=12> */
[----:B----4-:R-:W-:Y:S02]  /*0a00*/  HADD2.F32 R36, -RZ, R34.H0_H0 ;  /* 0x20000022ff247230 */ /* 0x010fe40000004100 */
[----:B------:R-:W-:-:S10]  /*0a10*/  FMUL R20, R20, 1.7020000219345092773 ;  /* 0x3fd9db2314147820 */ /* 0x000fd40000400000 */
[----:B0-----:R-:W-:Y:S05]  /*0a20*/  @P0 BRA `(.L_x_23556) ;  /* 0x0000000000100947 */ /* 0x001fea0003800000 */
[----:B------:R-:W-:-:S07]  /*0a30*/  MOV R15, 0xa50 ;  /* 0x00000a50000f7802 */ /* 0x000fce0000000f00 */
[----:B-----5:R-:W-:Y:S05]  /*0a40*/  CALL.REL.NOINC `($__internal_529_$__cuda_sm20_rcp_rn_f32_slowpath) ;  /* 0x0000003000387944 */ /* 0x020fea0003c00000 */
[----:B------:R-:W-:Y:S01]  /*0a50*/  MOV R15, R0 ;  /* 0x00000000000f7202 */ /* 0x000fe20000000f00 */
[----:B------:R-:W-:Y:S06]  /*0a60*/  BRA `(.L_x_23557) ;  /* 0x0000000000107947 */ /* 0x000fec0003800000 */
.L_x_23556:
[----:B------:R-:W0:Y:S02]  /*0a70*/  MUFU.RCP R15, R0 ;  /* 0x00000000000f7308 */ /* 0x000e240000001000 */
[----:B0-----:R-:W-:-:S04]  /*0a80*/  FFMA R19, R0, R15, -1 ;  /* 0xbf80000000137423 */ /* 0x001fc8000000000f */
[----:B------:R-:W-:-:S04]  /*0a90*/  FADD.FTZ R28, -R19, -RZ ;  /* 0x800000ff131c7221 */ /* 0x000fc80000010100 */
[----:B------:R-:W-:-:S07]  /*0aa0*/  FFMA R15, R15, R28, R15 ;  /* 0x0000001c0f0f7223 */ /* 0x000fce000000000f */
.L_x_23557:
[----:B------:R-:W-:Y:S05]  /*0ab0*/  BSYNC B0 ;  /* 0x0000000000007941 */ /* 0x000fea0003800000 */
.L_x_23555:
[----:B------:R-:W-:Y:S01]  /*0ac0*/  HADD2.F32 R0, -RZ, R24.H1_H1 ;  /* 0x30000018ff007230 */ /* 0x000fe20000004100 */
[----:B------:R-:W-:Y:S01]  /*0ad0*/  BSSY B0, `(.L_x_23558) ;  /* 0x000001e000007945 */ /* 0x000fe20003800000 */
[----:B------:R-:W-:Y:S02]  /*0ae0*/  IMAD.MOV.U32 R24, RZ, RZ, 0x3bbb989d ;  /* 0x3bbb989dff187424 */ /* 0x000fe400078e00ff */
[----:B------:R-:W-:Y:S02]  /*0af0*/  IMAD.MOV.U32 R29, RZ, RZ, 0x437c0000 ;  /* 0x437c0000ff1d7424 */ /* 0x000fe400078e00ff */
        /* <DEDUP_REMOVED lines=11> */
[----:B------:R-:W-:Y:S02]  /*0bb0*/  HADD2.F32 R24, -RZ, R34.H1_H1 ;  /* 0x30000022ff187230 */ /* 0x000fe40000004100 */
        /* <DEDUP_REMOVED lines=9> */
[----:B-----5:R-:W-:Y:S05]  /*0c50*/  CALL.REL.NOINC `($__internal_529_$__cuda_sm20_rcp_rn_f32_slowpath) ;  /* 0x0000002c00b47944 */ /* 0x020fea0003c00000 */
[----:B------:R-:W-:Y:S05]  /*0c60*/  BRA `(.L_x_23560) ;  /* 0x0000000000107947 */ /* 0x000fea0003800000 */
.L_x_23559:
[----:B------:R-:W0:Y:S02]  /*0c70*/  MUFU.RCP R0, R19 ;  /* 0x0000001300007308 */ /* 0x000e240000001000 */
[----:B0-----:R-:W-:-:S04]  /*0c80*/  FFMA R15, R19, R0, -1 ;  /* 0xbf800000130f7423 */ /* 0x001fc80000000000 */
[----:B------:R-:W-:-:S04]  /*0c90*/  FADD.FTZ R15, -R15, -RZ ;  /* 0x800000ff0f0f7221 */ /* 0x000fc80000010100 */
[----:B------:R-:W-:-:S07]  /*0ca0*/  FFMA R0, R0, R15, R0 ;  /* 0x0000000f00007223 */ /* 0x000fce0000000000 */
.L_x_23560:
[----:B------:R-:W-:Y:S05]  /*0cb0*/  BSYNC B0 ;  /* 0x0000000000007941 */ /* 0x000fea0003800000 */
.L_x_23558:
        /* <DEDUP_REMOVED lines=12> */
[----:B-----5:R-:W-:Y:S01]  /*0d80*/  HADD2.F32 R39, -RZ, R40.H0_H0 ;  /* 0x20000028ff277230 */ /* 0x020fe20000004100 */
        /* <DEDUP_REMOVED lines=9> */
[----:B------:R-:W-:Y:S02]  /*0e20*/  @P1 IADD3.X R30, RZ, UR11, R38, P3, P4 ;  /* 0x0000000bff1e1c10 */ /* 0x000fe40009fe8426 */
[C---:B------:R-:W-:Y:S01]  /*0e30*/  @P1 SHF.L.U32 R28, R19.reuse, 0x2, RZ ;  /* 0x00000002131c1819 */ /* 0x040fe200000006ff */
        /* <DEDUP_REMOVED lines=11> */
[----:B------:R0:W5:Y:S03]  /*0ef0*/  @P1 LDG.E R34, desc[UR8][R30.64] ;  /* 0x000000081e221981 */ /* 0x000166000c1e1900 */
[C---:B------:R-:W-:Y:S01]  /*0f00*/  FADD R37, R19.reuse, -12583039 ;  /* 0xcb40007f13257421 */ /* 0x040fe20000000000 */
[----:B------:R1:W5:Y:S01]  /*0f10*/  @P1 LDG.E R35, desc[UR8][R28.64] ;  /* 0x000000081c231981 */ /* 0x000362000c1e1900 */
[----:B------:R-:W-:Y:S01]  /*0f20*/  IMAD.SHL.U32 R19, R19, 0x800000, RZ ;  /* 0x0080000013137824 */ /* 0x000fe200078e00ff */
[----:B------:R-:W-:Y:S01]  /*0f30*/  BSSY B0, `(.L_x_23561) ;  /* 0x0000015000007945 */ /* 0x000fe20003800000 */
[----:B------:R-:W-:Y:S01]  /*0f40*/  FFMA R37, R15, 1.4426950216293334961, -R37 ;  /* 0x3fb8aa3b0f257823 */ /* 0x000fe20000000825 */
[----:B------:R-:W-:-:S03]  /*0f50*/  FMUL R39, R39, 1.7020000219345092773 ;  /* 0x3fd9db2327277820 */ /* 0x000fc60000400000 */
[----:B------:R-:W-:Y:S01]  /*0f60*/  FFMA R15, R15, 1.925963033500011079e-08, R37 ;  /* 0x32a570600f0f7823 */ /* 0x000fe20000000025 */
[----:B------:R-:W-:-:S03]  /*0f70*/  HADD2.F32 R37, -RZ, R44.H0_H0 ;  /* 0x2000002cff257230 */ /* 0x000fc60000004100 */
[----:B0-----:R-:W1:Y:S02]  /*0f80*/  MUFU.EX2 R30, R15 ;  /* 0x0000000f001e7308 */ /* 0x001e640000000800 */
[----:B-1----:R-:W-:-:S04]  /*0f90*/  FFMA R29, R19, R30, 1 ;  /* 0x3f800000131d7423 */ /* 0x002fc8000000001e */
        /* <DEDUP_REMOVED lines=8> */
[----:B-----5:R-:W-:Y:S05]  /*1020*/  CALL.REL.NOINC `($__internal_529_$__cuda_sm20_rcp_rn_f32_slowpath) ;  /* 0x0000002800c07944 */ /* 0x020fea0003c00000 */
[----:B------:R-:W-:Y:S05]  /*1030*/  BRA `(.L_x_23563) ;  /* 0x0000000000107947 */ /* 0x000fea0003800000 */
.L_x_23562:
[----:B------:R-:W0:Y:S02]  /*1040*/  MUFU.RCP R0, R29 ;  /* 0x0000001d00007308 */ /* 0x000e240000001000 */
[----:B0-----:R-:W-:-:S04]  /*1050*/  FFMA R15, R29, R0, -1 ;  /* 0xbf8000001d0f7423 */ /* 0x001fc80000000000 */
[----:B------:R-:W-:-:S04]  /*1060*/  FADD.FTZ R15, -R15, -RZ ;  /* 0x800000ff0f0f7221 */ /* 0x000fc80000010100 */
[----:B------:R-:W-:-:S07]  /*1070*/  FFMA R0, R0, R15, R0 ;  /* 0x0000000f00007223 */ /* 0x000fce0000000000 */
.L_x_23563:
[----:B------:R-:W-:Y:S05]  /*1080*/  BSYNC B0 ;  /* 0x0000000000007941 */ /* 0x000fea0003800000 */
.L_x_23561:
        /* <DEDUP_REMOVED lines=27> */
.L_x_23565:
[----:B------:R-:W0:Y:S02]  /*1240*/  MUFU.RCP R0, R15 ;  /* 0x0000000f00007308 */ /* 0x000e240000001000 */
[----:B0-----:R-:W-:-:S04]  /*1250*/  FFMA R19, R15, R0, -1 ;  /* 0xbf8000000f137423 */ /* 0x001fc80000000000 */
[----:B------:R-:W-:-:S04]  /*1260*/  FADD.FTZ R19, -R19, -RZ ;  /* 0x800000ff13137221 */ /* 0x000fc80000010100 */
[----:B------:R-:W-:-:S07]  /*1270*/  FFMA R0, R0, R19, R0 ;  /* 0x0000001300007223 */ /* 0x000fce0000000000 */
.L_x_23566:
[----:B------:R-:W-:Y:S05]  /*1280*/  BSYNC B0 ;  /* 0x0000000000007941 */ /* 0x000fea0003800000 */
.L_x_23564:
        /* <DEDUP_REMOVED lines=23> */
[-C--:B------:R-:W-:Y:S01]  /*1400*/  FMUL R23, R0, R7.reuse ;  /* 0x0000000700177220 */ /* 0x080fe20000400000 */
[----:B------:R-:W-:Y:S01]  /*1410*/  @P1 IADD3 R40, P3, R40, R22, RZ ;  /* 0x0000001628281210 */ /* 0x000fe20007f7e0ff */
[----:B------:R-:W-:Y:S02]  /*1420*/  FMUL R22, R37, R7 ;  /* 0x0000000725167220 */ /* 0x000fe40000400000 */
[C---:B------:R-:W-:Y:S01]  /*1430*/  @P1 IMAD.X R31, R15.reuse, 0x1, R21, P2 ;  /* 0x000000010f1f1824 */ /* 0x040fe200010e0615 */
[----:B------:R-:W-:Y:S01]  /*1440*/  @P1 IADD3.X R41, R15, R32, RZ, P3, !PT ;  /* 0x000000200f291210 */ /* 0x000fe20001ffe4ff */
[----:B------:R-:W-:Y:S01]  /*1450*/  @!P1 IMAD.MOV.U32 R32, RZ, RZ, RZ ;  /* 0x000000ffff209224 */ /* 0x000fe200078e00ff */
[----:B------:R0:W-:Y:S04]  /*1460*/  @!P0 STG.E.64 desc[UR8][R28.64], R22 ;  /* 0x000000161c008986 */ /* 0x0001e8000c101b08 */
[----:B------:R1:W5:Y:S04]  /*1470*/  @P1 LDG.E R38, desc[UR8][R30.64] ;  /* 0x000000081e261981 */ /* 0x000368000c1e1900 */
[----:B------:R1:W5:Y:S02]  /*1480*/  @P1 LDG.E R32, desc[UR8][R40.64] ;  /* 0x0000000828201981 */ /* 0x000364000c1e1900 */
[----:B-----5:R-:W-:Y:S01]  /*1490*/  HADD2.F32 R15, -RZ, R35.H0_H0 ;  /* 0x20000023ff0f7230 */ /* 0x020fe20000004100 */
[----:B------:R-:W-:Y:S01]  /*14a0*/  FMNMX R37, R36, |R37|, !PT ;  /* 0x4000002524257209 */ /* 0x000fe20007800000 */
[----:B------:R-:W-:Y:S01]  /*14b0*/  IMAD.MOV.U32 R44, RZ, RZ, 0x3bbb989d ;  /* 0x3bbb989dff2c7424 */ /* 0x000fe200078e00ff */
[----:B------:R-:W-:Y:S01]  /*14c0*/  BSSY B0, `(.L_x_23567) ;  /* 0x000001a000007945 */ /* 0x000fe20003800000 */
[----:B------:R-:W-:-:S02]  /*14d0*/  IMAD.MOV.U32 R39, RZ, RZ, 0x437c0000 ;  /* 0x437c0000ff277424 */ /* 0x000fc400078e00ff */
[C---:B------:R-:W-:Y:S01]  /*14e0*/  FMUL R19, R15.reuse, -1.7020000219345092773 ;  /* 0xbfd9db230f137820 */ /* 0x040fe20000400000 */
[----:B------:R-:W-:Y:S01]  /*14f0*/  FMNMX R36, |R0|, R37, !PT ;  /* 0x0000002500247209 */ /* 0x000fe20007800200 */
        /* <DEDUP_REMOVED lines=9> */
[----:B------:R-:W-:-:S03]  /*1590*/  HADD2.F32 R21, -RZ, R34.H0_H0 ;  /* 0x20000022ff157230 */ /* 0x000fc60000004100 */
[----:B------:R-:W-:-:S05]  /*15a0*/  VIADD R19, R29, 0x1800000 ;  /* 0x018000001d137836 */ /* 0x000fca0000000000 */
[----:B------:R-:W-:-:S04]  /*15b0*/  LOP3.LUT R19, R19, 0x7f800000, RZ, 0xc0, !PT ;  /* 0x7f80000013137812 */ /* 0x000fc800078ec0ff */
[----:B------:R-:W-:-:S13]  /*15c0*/  ISETP.GT.U32.AND P0, PT, R19, 0x1ffffff, PT ;  /* 0x01ffffff1300780c */ /* 0x000fda0003f04070 */
[----:B-1----:R-:W-:Y:S05]  /*15d0*/  @P0 BRA `(.L_x_23568) ;  /* 0x0000000000100947 */ /* 0x002fea0003800000 */
[----:B------:R-:W-:Y:S01]  /*15e0*/  IMAD.MOV.U32 R0, RZ, RZ, R29 ;  /* 0x000000ffff007224 */ /* 0x000fe200078e001d */
[----:B------:R-:W-:-:S07]  /*15f0*/  MOV R15, 0x1610 ;  /* 0x00001610000f7802 */ /* 0x000fce0000000f00 */
[----:B------:R-:W-:Y:S05]  /*1600*/  CALL.REL.NOINC `($__internal_529_$__cuda_sm20_rcp_rn_f32_slowpath) ;  /* 0x0000002400487944 */ /* 0x000fea0003c00000 */
[----:B------:R-:W-:Y:S05]  /*1610*/  BRA `(.L_x_23569) ;  /* 0x0000000000107947 */ /* 0x000fea0003800000 */
.L_x_23568:
[----:B------:R-:W0:Y:S02]  /*1620*/  MUFU.RCP R0, R29 ;  /* 0x0000001d00007308 */ /* 0x000e240000001000 */
[----:B0-----:R-:W-:-:S04]  /*1630*/  FFMA R15, R29, R0, -1 ;  /* 0xbf8000001d0f7423 */ /* 0x001fc80000000000 */
[----:B------:R-:W-:-:S04]  /*1640*/  FADD.FTZ R15, -R15, -RZ ;  /* 0x800000ff0f0f7221 */ /* 0x000fc80000010100 */
[----:B------:R-:W-:-:S07]  /*1650*/  FFMA R0, R0, R15, R0 ;  /* 0x0000000f00007223 */ /* 0x000fce0000000000 */
.L_x_23569:
[----:B------:R-:W-:Y:S05]  /*1660*/  BSYNC B0 ;  /* 0x0000000000007941 */ /* 0x000fea0003800000 */
.L_x_23567:
        /* <DEDUP_REMOVED lines=25> */
[----:B------:R-:W-:Y:S05]  /*1800*/  CALL.REL.NOINC `($__internal_529_$__cuda_sm20_rcp_rn_f32_slowpath) ;  /* 0x0000002000c87944 */ /* 0x000fea0003c00000 */
[----:B------:R-:W-:Y:S01]  /*1810*/  IMAD.MOV.U32 R28, RZ, RZ, R0 ;  /* 0x000000ffff1c7224 */ /* 0x000fe200078e0000 */
[----:B------:R-:W-:Y:S06]  /*1820*/  BRA `(.L_x_23572) ;  /* 0x0000000000107947 */ /* 0x000fec0003800000 */
.L_x_23571:
[----:B------:R-:W0:Y:S02]  /*1830*/  MUFU.RCP R28, R29 ;  /* 0x0000001d001c7308 */ /* 0x000e240000001000 */
[----:B0-----:R-:W-:-:S04]  /*1840*/  FFMA R0, R29, R28, -1 ;  /* 0xbf8000001d007423 */ /* 0x001fc8000000001c */
[----:B------:R-:W-:-:S04]  /*1850*/  FADD.FTZ R15, -R0, -RZ ;  /* 0x800000ff000f7221 */ /* 0x000fc80000010100 */
[----:B------:R-:W-:-:S07]  /*1860*/  FFMA R28, R28, R15, R28 ;  /* 0x0000000f1c1c7223 */ /* 0x000fce000000001c */
.L_x_23572:
[----:B------:R-:W-:Y:S05]  /*1870*/  BSYNC B0 ;  /* 0x0000000000007941 */ /* 0x000fea0003800000 */
.L_x_23570:
[----:B------:R-:W-:Y:S01]  /*1880*/  HADD2.F32 R0, -RZ, R32.H0_H0 ;  /* 0x20000020ff007230 */ /* 0x000fe20000004100 */
[----:B------:R-:W-:Y:S01]  /*1890*/  LOP3.LUT R33, R33, 0x1c, RZ, 0xc0, !PT ;  /* 0x0000001c21217812 */ /* 0x000fe200078ec0ff */
[----:B------:R-:W-:Y:S01]  /*18a0*/  IMAD.MOV.U32 R40, RZ, RZ, 0x3bbb989d ;  /* 0x3bbb989dff287424 */ /* 0x000fe200078e00ff */
[----:B------:R-:W-:Y:S01]  /*18b0*/  BSSY B0, `(.L_x_23573) ;  /* 0x000002c000007945 */ /* 0x000fe20003800000 */
[----:B------:R-:W-:Y:S02]  /*18c0*/  IMAD.MOV.U32 R44, RZ, RZ, 0x437c0000 ;  /* 0x437c0000ff2c7424 */ /* 0x000fe400078e00ff */
[----:B------:R-:W-:Y:S01]  /*18d0*/  FMUL R29, R0, -1.7020000219345092773 ;  /* 0xbfd9db23001d7820 */ /* 0x000fe20000400000 */
[----:B------:R-:W-:Y:S01]  /*18e0*/  IMAD.IADD R35, R14, 0x1, -R33 ;  /* 0x000000010e237824 */ /* 0x000fe200078e0a21 */
[----:B------:R-:W-:Y:S02]  /*18f0*/  LOP3.LUT R30, R33, 0x2, RZ, 0xfc, !PT ;  /* 0x00000002211e7812 */ /* 0x000fe400078efcff */
[----:B------:R-:W-:Y:S01]  /*1900*/  FFMA.SAT R15, R29, R40, 0.5 ;  /* 0x3f0000001d0f7423 */ /* 0x000fe20000002028 */
[----:B------:R-:W-:Y:S01]  /*1910*/  VIADD R19, R35, 0x1e ;  /* 0x0000001e23137836 */ /* 0x000fe20000000000 */
[----:B------:R-:W-:-:S02]  /*1920*/  ISETP.GE.U32.AND P0, PT, R30, R9, PT ;  /* 0x000000091e00720c */ /* 0x000fc40003f06070 */
[----:B------:R-:W-:Y:S02]  /*1930*/  FFMA.RM R15, R15, R44, 12582913 ;  /* 0x4b4000010f0f7423 */ /* 0x000fe4000000402c */
[----:B------:R-:W-:Y:S02]  /*1940*/  LOP3.LUT R19, R19, 0x1f, RZ, 0xc0, !PT ;  /* 0x0000001f13137812 */ /* 0x000fe400078ec0ff */
[----:B------:R-:W-:Y:S02]  /*1950*/  FADD R30, R15, -12583039 ;  /* 0xcb40007f0f1e7421 */ /* 0x000fe40000000000 */
[----:B------:R-:W-:Y:S02]  /*1960*/  ISETP.GE.U32.OR P0, PT, R19, R8, P0 ;  /* 0x000000081300720c */ /* 0x000fe40000706470 */
[----:B------:R-:W-:-:S04]  /*1970*/  FFMA R30, R29, 1.4426950216293334961, -R30 ;  /* 0x3fb8aa3b1d1e7823 */ /* 0x000fc8000000081e */
[----:B------:R-:W-:Y:S01]  /*1980*/  FFMA R19, R29, 1.925963033500011079e-08, R30 ;  /* 0x32a570601d137823 */ /* 0x000fe2000000001e */
[----:B------:R-:W-:-:S04]  /*1990*/  FADD R29, -R28, 1 ;  /* 0x3f8000001c1d7421 */ /* 0x000fc80000000100 */
[----:B------:R-:W-:Y:S01]  /*19a0*/  FMUL R29, R29, R28 ;  /* 0x0000001c1d1d7220 */ /* 0x000fe20000400000 */
[----:B------:R-:W0:Y:S01]  /*19b0*/  MUFU.EX2 R19, R19 ;  /* 0x0000001300137308 */ /* 0x000e220000000800 */
[----:B------:R-:W-:Y:S02]  /*19c0*/  @!P0 IADD3 R30, P1, R20, R17, RZ ;  /* 0x00000011141e8210 */ /* 0x000fe40007f3e0ff */
[----:B------:R-:W-:Y:S02]  /*19d0*/  FFMA R20, R21, R29, R28 ;  /* 0x0000001d15147223 */ /* 0x000fe4000000001c */
[----:B------:R-:W-:Y:S02]  /*19e0*/  @!P0 IADD3.X R21, RZ, R18, RZ, P1, !PT ;  /* 0x00000012ff158210 */ /* 0x000fe40000ffe4ff */
[----:B------:R-:W-:Y:S01]  /*19f0*/  @!P0 LEA R28, P1, R30, R6, 0x3 ;  /* 0x000000061e1c8211 */ /* 0x000fe200078218ff */
[----:B------:R-:W-:Y:S01]  /*1a00*/  FMUL R40, R37, R20 ;  /* 0x0000001425287220 */ /* 0x000fe20000400000 */
[----:B------:R-:W-:Y:S01]  /*1a10*/  FMUL R20, R34, R7 ;  /* 0x0000000722147220 */ /* 0x000fe20000400000 */
[----:B------:R-:W-:Y:S01]  /*1a20*/  FMNMX R37, R36, |R34|, !PT ;  /* 0x4000002224257209 */ /* 0x000fe20007800000 */
[----:B------:R-:W-:Y:S01]  /*1a30*/  HADD2.F32 R36, -RZ, R38.H0_H0 ;  /* 0x20000026ff247230 */ /* 0x000fe20000004100 */
[----:B------:R-:W-:Y:S01]  /*1a40*/  @!P0 LEA.HI.X R29, R30, R3, R21, 0x3, P1 ;  /* 0x000000031e1d8211 */ /* 0x000fe200008f1c15 */
[----:B------:R-:W-:-:S02]  /*1a50*/  IMAD.SHL.U32 R30, R15, 0x800000, RZ ;  /* 0x008000000f1e7824 */ /* 0x000fc400078e00ff */
[C---:B------:R-:W-:Y:S01]  /*1a60*/  FMUL R21, R40.reuse, R7 ;  /* 0x0000000728157220 */ /* 0x040fe20000400000 */
[----:B------:R-:W-:Y:S01]  /*1a70*/  FMNMX R37, |R40|, R37, !PT ;  /* 0x0000002528257209 */ /* 0x000fe20007800200 */
[----:B------:R-:W-:Y:S01]  /*1a80*/  FMUL R34, R0, 1.7020000219345092773 ;  /* 0x3fd9db2300227820 */ /* 0x000fe20000400000 */
[----:B0-----:R-:W-:Y:S02]  /*1a90*/  FFMA R19, R30, R19, 1 ;  /* 0x3f8000001e137423 */ /* 0x001fe40000000013 */
[----:B------:R0:W-:Y:S02]  /*1aa0*/  @!P0 STG.E.64 desc[UR8][R28.64], R20 ;  /* 0x000000141c008986 */ /* 0x0001e4000c101b08 */
[----:B------:R-:W-:-:S05]  /*1ab0*/  VIADD R15, R19, 0x1800000 ;  /* 0x01800000130f7836 */ /* 0x000fca0000000000 */
[----:B------:R-:W-:-:S04]  /*1ac0*/  LOP3.LUT R15, R15, 0x7f800000, RZ, 0xc0, !PT ;  /* 0x7f8000000f0f7812 */ /* 0x000fc800078ec0ff */
[----:B------:R-:W-:-:S13]  /*1ad0*/  ISETP.GT.U32.AND P0, PT, R15, 0x1ffffff, PT ;  /* 0x01ffffff0f00780c */ /* 0x000fda0003f04070 */
[----:B0-----:R-:W-:Y:S05]  /*1ae0*/  @P0 BRA `(.L_x_23574) ;  /* 0x0000000000100947 */ /* 0x001fea0003800000 */
[----:B------:R-:W-:Y:S01]  /*1af0*/  IMAD.MOV.U32 R0, RZ, RZ, R19 ;  /* 0x000000ffff007224 */ /* 0x000fe200078e0013 */
[----:B------:R-:W-:-:S07]  /*1b00*/  MOV R15, 0x1b20 ;  /* 0x00001b20000f7802 */ /* 0x000fce0000000f00 */
[----:B------:R-:W-:Y:S05]  /*1b10*/  CALL.REL.NOINC `($__internal_529_$__cuda_sm20_rcp_rn_f32_slowpath) ;  /* 0x0000002000047944 */ /* 0x000fea0003c00000 */
[----:B------:R-:W-:Y:S05]  /*1b20*/  BRA `(.L_x_23575) ;  /* 0x0000000000107947 */ /* 0x000fea0003800000 */
.L_x_23574:
[----:B------:R-:W0:Y:S02]  /*1b30*/  MUFU.RCP R0, R19 ;  /* 0x0000001300007308 */ /* 0x000e240000001000 */
[----:B0-----:R-:W-:-:S04]  /*1b40*/  FFMA R15, R19, R0, -1 ;  /* 0xbf800000130f7423 */ /* 0x001fc80000000000 */
[----:B------:R-:W-:-:S04]  /*1b50*/  FADD.FTZ R15, -R15, -RZ ;  /* 0x800000ff0f0f7221 */ /* 0x000fc80000010100 */
[----:B------:R-:W-:-:S07]  /*1b60*/  FFMA R0, R0, R15, R0 ;  /* 0x0000000f00007223 */ /* 0x000fce0000000000 */
.L_x_23575:
[----:B------:R-:W-:Y:S05]  /*1b70*/  BSYNC B0 ;  /* 0x0000000000007941 */ /* 0x000fea0003800000 */
.L_x_23573:
[----:B------:R-:W-:Y:S01]  /*1b80*/  HADD2.F32 R32, -RZ, R32.H1_H1 ;  /* 0x30000020ff207230 */ /* 0x000fe20000004100 */
[----:B------:R-:W-:Y:S01]  /*1b90*/  BSSY B0, `(.L_x_23576) ;  /* 0x000001e000007945 */ /* 0x000fe20003800000 */
[----:B------:R-:W-:Y:S02]  /*1ba0*/  IMAD.MOV.U32 R28, RZ, RZ, 0x3bbb989d ;  /* 0x3bbb989dff1c7424 */ /* 0x000fe400078e00ff */
[----:B------:R-:W-:Y:S02]  /*1bb0*/  IMAD.MOV.U32 R30, RZ, RZ, 0x437c0000 ;  /* 0x437c0000ff1e7424 */ /* 0x000fe400078e00ff */
[C---:B------:R-:W-:Y:S01]  /*1bc0*/  FMUL R15, R32.reuse, -1.7020000219345092773 ;  /* 0xbfd9db23200f7820 */ /* 0x040fe20000400000 */
[----:B------:R-:W-:Y:S02]  /*1bd0*/  HADD2.F32 R38, -RZ, R38.H1_H1 ;  /* 0x30000026ff267230 */ /* 0x000fe40000004100 */
        /* <DEDUP_REMOVED lines=19> */
[----:B------:R-:W-:Y:S05]  /*1d10*/  CALL.REL.NOINC `($__internal_529_$__cuda_sm20_rcp_rn_f32_slowpath) ;  /* 0x0000001c00847944 */ /* 0x000fea0003c00000 */
[----:B------:R-:W-:Y:S05]  /*1d20*/  BRA `(.L_x_23578) ;  /* 0x0000000000107947 */ /* 0x000fea0003800000 */
.L_x_23577:
[----:B------:R-:W0:Y:S02]  /*1d30*/  MUFU.RCP R0, R29 ;  /* 0x0000001d00007308 */ /* 0x000e240000001000 */
[----:B0-----:R-:W-:-:S04]  /*1d40*/  FFMA R15, R29, R0, -1 ;  /* 0xbf8000001d0f7423 */ /* 0x001fc80000000000 */
[----:B------:R-:W-:-:S04]  /*1d50*/  FADD.FTZ R15, -R15, -RZ ;  /* 0x800000ff0f0f7221 */ /* 0x000fc80000010100 */
[----:B------:R-:W-:-:S07]  /*1d60*/  FFMA R0, R0, R15, R0 ;  /* 0x0000000f00007223 */ /* 0x000fce0000000000 */
.L_x_23578:
[----:B------:R-:W-:Y:S05]  /*1d70*/  BSYNC B0 ;  /* 0x0000000000007941 */ /* 0x000fea0003800000 */
.L_x_23576:
        /* <DEDUP_REMOVED lines=26> */
[----:B------:R-:W-:Y:S02]  /*1f20*/  LOP3.LUT R15, R13, 0x1f, RZ, 0xc0, !PT ;  /* 0x0000001f0d0f7812 */ /* 0x000fe400078ec0ff */
[----:B------:R-:W-:Y:S02]  /*1f30*/  FMNMX R37, R37, |R36|, !PT ;  /* 0x4000002425257209 */ /* 0x000fe40007800000 */
[----:B------:R-:W-:Y:S01]  /*1f40*/  LEA R13, R12, UR4, 0x2 ;  /* 0x000000040c0d7c11 */ /* 0x000fe2000f8e10ff */
[C---:B------:R-:W-:Y:S01]  /*1f50*/  IMAD R15, R2.reuse, 0x21, R15 ;  /* 0x00000021020f7824 */ /* 0x040fe200078e020f */
[----:B------:R-:W-:Y:S02]  /*1f60*/  @!P0 IADD3.X R12, RZ, UR11, R18, P1, P2 ;  /* 0x0000000bff0c8c10 */ /* 0x000fe40008fe4412 */
[----:B------:R-:W-:Y:S01]  /*1f70*/  @!P0 LEA R18, P1, R17, R6, 0x3 ;  /* 0x0000000611128211 */ /* 0x000fe200078218ff */
[----:B------:R-:W-:Y:S01]  /*1f80*/  IMAD R6, R2, 0x21, R19 ;  /* 0x0000002102067824 */ /* 0x000fe200078e0213 */
[----:B------:R0:W-:Y:S01]  /*1f90*/  STS [R13], R24 ;  /* 0x000000180d007388 */ /* 0x0001e20000000800 */
[----:B------:R-:W-:-:S02]  /*1fa0*/  LEA R26, P2, R26, R27, 0x5 ;  /* 0x0000001b1a1a7211 */ /* 0x000fc400078428ff */
[----:B------:R-:W-:Y:S01]  /*1fb0*/  @!P0 LEA.HI.X R19, R17, R3, R12, 0x3, P1 ;  /* 0x0000000311138211 */ /* 0x000fe200008f1c0c */
[----:B------:R-:W-:Y:S02]  /*1fc0*/  IMAD R12, R2, 0x21, R16 ;  /* 0x00000021020c7824 */ /* 0x000fe400078e0210 */
[-C--:B------:R-:W-:Y:S01]  /*1fd0*/  FMUL R16, R36, R7.reuse ;  /* 0x0000000724107220 */ /* 0x080fe20000400000 */
[----:B------:R-:W-:Y:S01]  /*1fe0*/  FMUL R17, R38, R7 ;  /* 0x0000000726117220 */ /* 0x000fe20000400000 */
[----:B------:R-:W-:Y:S02]  /*1ff0*/  LEA R3, R15, UR4, 0x2 ;  /* 0x000000040f037c11 */ /* 0x000fe4000f8e10ff */
[----:B------:R-:W-:Y:S02]  /*2000*/  LEA R6, R6, UR4, 0x2 ;  /* 0x0000000406067c11 */ /* 0x000fe4000f8e10ff */
[----:B0-----:R-:W-:Y:S01]  /*2010*/  LOP3.LUT R13, RZ, R28, RZ, 0x33, !PT ;  /* 0x0000001cff0d7212 */ /* 0x001fe200078e33ff */
[----:B------:R0:W-:Y:S01]  /*2020*/  @!P0 STG.E.64 desc[UR8][R18.64], R16 ;  /* 0x0000001012008986 */ /* 0x0001e2000c101b08 */
[----:B------:R-:W-:-:S02]  /*2030*/  ISETP.GT.U32.AND P0, PT, R26, -0x21, PT ;  /* 0xffffffdf1a00780c */ /* 0x000fc40003f04070 */
[----:B------:R-:W-:Y:S01]  /*2040*/  LEA R12, R12, UR4, 0x2 ;  /* 0x000000040c0c7c11 */ /* 0x000fe2000f8e10ff */
[----:B------:R-:W-:Y:S01]  /*2050*/  IMAD.X R13, RZ, RZ, R13, P2 ;  /* 0x000000ffff0d7224 */ /* 0x000fe200010e060d */
[----:B------:R1:W-:Y:S04]  /*2060*/  STS [R3], R22 ;  /* 0x0000001603007388 */ /* 0x0003e80000000800 */
[----:B------:R-:W-:Y:S01]  /*2070*/  ISETP.GT.U32.AND.EX P0, PT, R13, -0x1, PT, P0 ;  /* 0xffffffff0d00780c */ /* 0x000fe20003f04100 */
[----:B------:R1:W-:Y:S01]  /*2080*/  STS [R6], R20 ;  /* 0x0000001406007388 */ /* 0x0003e20000000800 */
[----:B------:R-:W-:Y:S02]  /*2090*/  SHF.R.U32.HI R13, RZ, 0x2, R14 ;  /* 0x00000002ff0d7819 */ /* 0x000fe4000001160e */
[----:B------:R-:W-:Y:S01]  /*20a0*/  SEL R15, R26, 0xffffffdf, P0 ;  /* 0xffffffdf1a0f7807 */ /* 0x000fe20000000000 */
[----:B------:R1:W-:Y:S01]  /*20b0*/  STS [R12], R16 ;  /* 0x000000100c007388 */ /* 0x0003e20000000800 */
[----:B------:R-:W-:Y:S01]  /*20c0*/  BAR.SYNC.DEFER_BLOCKING 0x0 ;  /* 0x0000000000007b1d */ /* 0x000fe20000010000 */
[----:B------:R-:W-:-:S02]  /*20d0*/  ISETP.GE.U32.AND P0, PT, R33, R8, PT ;  /* 0x000000082100720c */ /* 0x000fc40003f06070 */
[----:B0-----:R-:W-:Y:S02]  /*20e0*/  LOP3.LUT R18, RZ, R15, RZ, 0x33, !PT ;  /* 0x0000000fff127212 */ /* 0x001fe400078e33ff */
[----:B------:R-:W-:Y:S02]  /*20f0*/  FMNMX R8, |R38|, R37, !PT ;  /* 0x0000002526087209 */ /* 0x000fe40007800200 */
        /* <DEDUP_REMOVED lines=11> */
[----:B------:R-:W-:Y:S01]  /*21b0*/  IMAD R37, R13, UR11, R19 ;  /* 0x0000000b0d257c24 */ /* 0x000fe2000f8e0213 */
[----:B------:R-:W-:Y:S01]  /*21c0*/  MOV R36, R18 ;  /* 0x0000001200247202 */ /* 0x000fe20000000f00 */
[----:B------:R-:W-:-:S06]  /*21d0*/  IMAD.MOV.U32 R45, RZ, RZ, R33 ;  /* 0x000000ffff2d7224 */ /* 0x000fcc00078e0021 */
[----:B------:R-:W-:Y:S05]  /*21e0*/  @!P1 BRA `(.L_x_23582) ;  /* 0x0000000000ec9947 */ /* 0x000fea0003800000 */
[C---:B------:R-:W-:Y:S01]  /*21f0*/  LOP3.LUT R32, R15.reuse, 0x3, RZ, 0xc0, !PT ;  /* 0x000000030f207812 */ /* 0x040fe200078ec0ff */
[----:B------:R-:W-:Y:S02]  /*2200*/  IMAD.MOV.U32 R24, RZ, RZ, RZ ;  /* 0x000000ffff187224 */ /* 0x000fe400078e00ff */
[----:B------:R-:W-:Y:S02]  /*2210*/  IMAD.MOV.U32 R45, RZ, RZ, R33 ;  /* 0x000000ffff2d7224 */ /* 0x000fe400078e0021 */
[----:B------:R-:W-:-:S07]  /*2220*/  IMAD.IADD R32, R15, 0x1, -R32 ;  /* 0x000000010f207824 */ /* 0x000fce00078e0a20 */
.L_x_23583:
[C---:B-1----:R-:W-:Y:S01]  /*2230*/  VIADD R18, R10.reuse, 0xffffffff ;  /* 0xffffffff0a127836 */ /* 0x042fe20000000000 */
        /* <DEDUP_REMOVED lines=17> */
[--C-:B------:R-:W-:Y:S02]  /*2350*/  @!P1 IADD3.X R31, RZ, R37, R4.reuse, P4, P5 ;  /* 0x00000025ff1f9210 */ /* 0x100fe400027ea404 */
[--C-:B------:R-:W-:Y:S02]  /*2360*/  @!P2 IADD3 R28, P4, P5, R20, R28, R5.reuse ;  /* 0x0000001c141ca210 */ /* 0x100fe40007d9e005 */
[----:B------:R-:W-:Y:S02]  /*2370*/  LOP3.LUT R34, R34, 0x1f, RZ, 0xc0, !PT ;  /* 0x0000001f22227812 */ /* 0x000fe400078ec0ff */
[----:B------:R-:W-:Y:S02]  /*2380*/  @!P2 IADD3.X R29, RZ, R29, R4, P4, P5 ;  /* 0x0000001dff1da210 */ /* 0x000fe400027ea404 */
[----:B------:R-:W-:Y:S02]  /*2390*/  @!P3 IADD3 R36, P4, P5, R26, R18, R5 ;  /* 0x000000121a24b210 */ /* 0x000fe40007d9e005 */
[----:B------:R-:W0:Y:S01]  /*23a0*/  @!P2 LDC.64 R26, c[0x0][0x228] ;  /* 0x00008a00ff1aab82 */ /* 0x000e220000000a00 */
[----:B------:R-:W-:-:S02]  /*23b0*/  LEA R44, R44, UR4, 0x2 ;  /* 0x000000042c2c7c11 */ /* 0x000fc4000f8e10ff */
[--C-:B------:R-:W-:Y:S02]  /*23c0*/  @!P3 IADD3.X R38, RZ, R19, R4.reuse, P4, P5 ;  /* 0x00000013ff26b210 */ /* 0x100fe400027ea404 */
[----:B------:R-:W-:Y:S01]  /*23d0*/  IADD3 R10, P5, R18, UR6, RZ ;  /* 0x00000006120a7c10 */ /* 0x000fe2000ffbe0ff */
[----:B------:R-:W1:Y:S01]  /*23e0*/  @!P1 LDS R41, [R44] ;  /* 0x000000002c299984 */ /* 0x000e620000000800 */
[C---:B------:R-:W-:Y:S02]  /*23f0*/  ISETP.GE.U32.AND P4, PT, R34.reuse, R9, PT ;  /* 0x000000092200720c */ /* 0x040fe40003f86070 */
[----:B------:R-:W-:Y:S01]  /*2400*/  IADD3.X R20, R19, UR7, RZ, P5, !PT ;  /* 0x0000000713147c10 */ /* 0x000fe2000affe4ff */
[----:B------:R-:W2:Y:S01]  /*2410*/  @!P2 LDS R40, [R44+0x4] ;  /* 0x000004002c28a984 */ /* 0x000ea20000000800 */
[----:B------:R-:W3:Y:S03]  /*2420*/  @!P1 LDC.64 R18, c[0x0][0x228] ;  /* 0x00008a00ff129b82 */ /* 0x000ee60000000a00 */
[----:B------:R-:W4:Y:S06]  /*2430*/  @!P3 LDS R43, [R44+0x8] ;  /* 0x000008002c2bb984 */ /* 0x000f2c0000000800 */
[----:B------:R-:W-:Y:S01]  /*2440*/  @!P4 IADD3 R39, P5, P6, R34, R10, R5 ;  /* 0x0000000a2227c210 */ /* 0x000fe20007ebe005 */
[----:B------:R-:W5:Y:S03]  /*2450*/  @!P4 LDS R42, [R44+0xc] ;  /* 0x00000c002c2ac984 */ /* 0x000f660000000800 */
[----:B------:R-:W-:-:S02]  /*2460*/  @!P4 IADD3.X R37, RZ, R20, R4, P5, P6 ;  /* 0x00000014ff25c210 */ /* 0x000fc40002fec404 */
[----:B---3--:R-:W-:-:S04]  /*2470*/  @!P1 LEA R18, P5, R30, R18, 0x2 ;  /* 0x000000121e129211 */ /* 0x008fc800078a10ff */
[----:B------:R-:W-:Y:S02]  /*2480*/  @!P1 LEA.HI.X R19, R30, R19, R31, 0x2, P5 ;  /* 0x000000131e139211 */ /* 0x000fe400028f141f */
[C---:B0-----:R-:W-:Y:S01]  /*2490*/  @!P2 LEA R26, P5, R28.reuse, R26, 0x2 ;  /* 0x0000001a1c1aa211 */ /* 0x041fe200078a10ff */
[----:B------:R-:W0:Y:S03]  /*24a0*/  @!P4 LDC.64 R30, c[0x0][0x228] ;  /* 0x00008a00ff1ecb82 */ /* 0x000e260000000a00 */
[----:B------:R-:W-:Y:S01]  /*24b0*/  @!P2 LEA.HI.X R27, R28, R27, R29, 0x2, P5 ;  /* 0x0000001b1c1ba211 */ /* 0x000fe200028f141d */
[----:B-1----:R1:W-:Y:S04]  /*24c0*/  @!P1 STG.E desc[UR8][R18.64], R41 ;  /* 0x0000002912009986 */ /* 0x0023e8000c101908 */
[----:B------:R-:W3:Y:S01]  /*24d0*/  @!P3 LDC.64 R28, c[0x0][0x228] ;  /* 0x00008a00ff1cbb82 */ /* 0x000ee20000000a00 */
[----:B--2---:R1:W-:Y:S01]  /*24e0*/  @!P2 STG.E desc[UR8][R26.64], R40 ;  /* 0x000000281a00a986 */ /* 0x0043e2000c101908 */
[----:B------:R-:W-:-:S02]  /*24f0*/  ISETP.NE.AND P2, PT, R32, RZ, PT ;  /* 0x000000ff2000720c */ /* 0x000fc40003f45270 */
[----:B---3--:R-:W-:-:S04]  /*2500*/  @!P3 LEA R28, P5, R36, R28, 0x2 ;  /* 0x0000001c241cb211 */ /* 0x008fc800078a10ff */
[----:B------:R-:W-:Y:S02]  /*2510*/  @!P3 LEA.HI.X R29, R36, R29, R38, 0x2, P5 ;  /* 0x0000001d241db211 */ /* 0x000fe400028f1426 */
[C---:B0-----:R-:W-:Y:S02]  /*2520*/  @!P4 LEA R30, P5, R39.reuse, R30, 0x2 ;  /* 0x0000001e271ec211 */ /* 0x041fe400078a10ff */
[----:B------:R-:W-:Y:S01]  /*2530*/  IADD3 R36, P1, R10, UR6, RZ ;  /* 0x000000060a247c10 */ /* 0x000fe2000ff3e0ff */
[----:B----4-:R1:W-:Y:S01]  /*2540*/  @!P3 STG.E desc[UR8][R28.64], R43 ;  /* 0x0000002b1c00b986 */ /* 0x0103e2000c101908 */
[----:B------:R-:W-:Y:S01]  /*2550*/  @!P4 LEA.HI.X R31, R39, R31, R37, 0x2, P5 ;  /* 0x0000001f271fc211 */ /* 0x000fe200028f1425 */
[----:B------:R-:W-:Y:S01]  /*2560*/  VIADD R10, R34, 0x1f ;  /* 0x0000001f220a7836 */ /* 0x000fe20000000000 */
[----:B------:R-:W-:-:S03]  /*2570*/  IADD3.X R37, R20, UR7, RZ, P1, !PT ;  /* 0x0000000714257c10 */ /* 0x000fc60008ffe4ff */
[----:B-----5:R1:W-:Y:S01]  /*2580*/  @!P4 STG.E desc[UR8][R30.64], R42 ;  /* 0x0000002a1e00c986 */ /* 0x0203e2000c101908 */
[----:B------:R-:W-:Y:S05]  /*2590*/  @P2 BRA `(.L_x_23583) ;  /* 0xfffffffc00242947 */ /* 0x000fea000383ffff */
.L_x_23582:
[----:B------:R-:W-:Y:S05]  /*25a0*/  BSYNC B1 ;  /* 0x0000000000017941 */ /* 0x000fea0003800000 */
.L_x_23581:
[----:B------:R-:W-:-:S13]  /*25b0*/  ISETP.NE.AND P1, PT, R22, RZ, PT ;  /* 0x000000ff1600720c */ /* 0x000fda0003f25270 */
        /* <DEDUP_REMOVED lines=16> */
.L_x_23585:
[----:B------:R-:W-:Y:S05]  /*26c0*/  BSYNC B1 ;  /* 0x0000000000017941 */ /* 0x000fea0003800000 */
.L_x_23584:
        /* <DEDUP_REMOVED lines=30> */
.L_x_23580:
[----:B------:R-:W-:Y:S05]  /*28b0*/  BSYNC B0 ;  /* 0x0000000000007941 */ /* 0x000fea0003800000 */
.L_x_23579:
        /* <DEDUP_REMOVED lines=21> */
[----:B-1----:R-:W-:Y:S01]  /*2a10*/  IMAD.MOV.U32 R31, RZ, RZ, R33 ;  /* 0x000000ffff1f7224 */ /* 0x002fe200078e0021 */
[----:B------:R-:W-:-:S11]  /*2a20*/  LOP3.LUT R6, R15, 0x3, RZ, 0xc0, !PT ;  /* 0x000000030f067812 */ /* 0x000fd600078ec0ff */
[----:B------:R-:W-:Y:S05]  /*2a30*/  @!P0 BRA `(.L_x_23589) ;  /* 0x0000000000fc8947 */ /* 0x000fea0003800000 */
[----:B------:R-:W-:Y:S01]  /*2a40*/  BSSY B2, `(.L_x_23590) ;  /* 0x000003d000027945 */ /* 0x000fe20003800000 */
[----:B------:R-:W-:Y:S01]  /*2a50*/  IMAD.IADD R15, R15, 0x1, -R6 ;  /* 0x000000010f0f7824 */ /* 0x000fe200078e0a06 */
[----:B------:R-:W-:Y:S01]  /*2a60*/  MOV R31, R33 ;  /* 0x00000021001f7202 */ /* 0x000fe20000000f00 */
[----:B------:R-:W-:Y:S02]  /*2a70*/  IMAD.IADD R0, R14, 0x1, -R11 ;  /* 0x000000010e007824 */ /* 0x000fe400078e0a0b */
[----:B------:R-:W-:-:S07]  /*2a80*/  IMAD.MOV.U32 R10, RZ, RZ, RZ ;  /* 0x000000ffff0a7224 */ /* 0x000fce00078e00ff */
.L_x_23591:
[C---:B------:R-:W-:Y:S01]  /*2a90*/  LOP3.LUT R22, R0.reuse, 0x1f, RZ, 0xc0, !PT ;  /* 0x0000001f00167812 */ /* 0x040fe200078ec0ff */
[----:B---3--:R-:W-:Y:S01]  /*2aa0*/  VIADD R12, R0, 0xffffffff ;  /* 0xffffffff000c7836 */ /* 0x008fe20000000000 */
        /* <DEDUP_REMOVED lines=12> */
[----:B------:R-:W1:Y:S01]  /*2b70*/  @!P3 LDC.64 R20, c[0x0][0x228] ;  /* 0x00008a00ff14bb82 */ /* 0x000e620000000a00 */
[----:B------:R-:W-:Y:S01]  /*2b80*/  @!P3 IADD3 R22, P5, P6, R22, R24, R5 ;  /* 0x000000181616b210 */ /* 0x000fe20007ebe005 */
[----:B------:R-:W3:Y:S01]  /*2b90*/  @!P3 LDS R25, [R26] ;  /* 0x000000001a19b984 */ /* 0x000ee20000000800 */
[----:B------:R-:W-:Y:S02]  /*2ba0*/  ISETP.GE.U32.AND P0, PT, R0, R9, PT ;  /* 0x000000090000720c */ /* 0x000fe40003f06070 */
[----:B------:R-:W-:Y:S01]  /*2bb0*/  @!P3 IADD3.X R24, RZ, R3, R4, P5, P6 ;  /* 0x00000003ff18b210 */ /* 0x000fe20002fec404 */
[----:B------:R-:W4:Y:S01]  /*2bc0*/  @!P2 LDS R23, [R26+0x4] ;  /* 0x000004001a17a984 */ /* 0x000f220000000800 */
[----:B------:R-:W-:Y:S01]  /*2bd0*/  IADD3.X R3, R3, UR7, RZ, P4, !PT ;  /* 0x0000000703037c10 */ /* 0x000fe2000a7fe4ff */
[----:B------:R-:W5:Y:S01]  /*2be0*/  @!P2 LDC.64 R12, c[0x0][0x228] ;  /* 0x00008a00ff0cab82 */ /* 0x000f620000000a00 */
[----:B------:R-:W-:Y:S01]  /*2bf0*/  IADD3 R32, P6, R28, UR6, RZ ;  /* 0x000000061c207c10 */ /* 0x000fe2000ffde0ff */
[----:B0-2---:R-:W0:Y:S03]  /*2c00*/  @!P1 LDS R27, [R26+0x8] ;  /* 0x000008001a1b9984 */ /* 0x005e260000000800 */
[----:B------:R-:W-:-:S02]  /*2c10*/  IADD3.X R31, R3, UR7, RZ, P6, !PT ;  /* 0x00000007031f7c10 */ /* 0x000fc4000b7fe4ff */
[----:B------:R-:W-:Y:S01]  /*2c20*/  IADD3 R35, P6, R32, UR6, RZ ;  /* 0x0000000620237c10 */ /* 0x000fe2000ffde0ff */
[----:B------:R-:W2:Y:S01]  /*2c30*/  @!P1 LDC.64 R16, c[0x0][0x228] ;  /* 0x00008a00ff109b82 */ /* 0x000ea20000000a00 */
[----:B------:R1:W0:Y:S02]  /*2c40*/  @!P0 LDS R29, [R26+0xc] ;  /* 0x00000c001a1d8984 */ /* 0x0002240000000800 */
[----:B------:R-:W-:Y:S02]  /*2c50*/  IADD3.X R37, R31, UR7, RZ, P6, !PT ;  /* 0x000000071f257c10 */ /* 0x000fe4000b7fe4ff */
[----:B-1----:R-:W-:-:S03]  /*2c60*/  @!P3 LEA R20, P5, R22, R20, 0x2 ;  /* 0x000000141614b211 */ /* 0x002fc600078a10ff */
[----:B------:R-:W1:Y:S01]  /*2c70*/  @!P0 LDC.64 R18, c[0x0][0x228] ;  /* 0x00008a00ff128b82 */ /* 0x000e620000000a00 */
[----:B------:R-:W-:Y:S02]  /*2c80*/  @!P3 LEA.HI.X R21, R22, R21, R24, 0x2, P5 ;  /* 0x000000151615b211 */ /* 0x000fe400028f1418 */
[----:B------:R-:W-:-:S04]  /*2c90*/  @!P2 IADD3 R28, P4, P5, R30, R28, R5 ;  /* 0x0000001c1e1ca210 */ /* 0x000fc80007d9e005 */
[----:B------:R-:W-:Y:S02]  /*2ca0*/  @!P2 IADD3.X R30, RZ, R3, R4, P4, P5 ;  /* 0x00000003ff1ea210 */ /* 0x000fe400027ea404 */
[----:B------:R-:W-:-:S04]  /*2cb0*/  @!P1 IADD3 R24, P4, P5, R34, R32, R5 ;  /* 0x0000002022189210 */ /* 0x000fc80007d9e005 */
[--C-:B------:R-:W-:Y:S02]  /*2cc0*/  @!P1 IADD3.X R26, RZ, R31, R4.reuse, P4, P5 ;  /* 0x0000001fff1a9210 */ /* 0x100fe400027ea404 */
[C---:B------:R-:W-:Y:S01]  /*2cd0*/  @!P0 IADD3 R3, P4, P5, R0.reuse, R35, R5 ;  /* 0x0000002300038210 */ /* 0x040fe20007d9e005 */
[----:B---3--:R3:W-:Y:S01]  /*2ce0*/  @!P3 STG.E desc[UR8][R20.64], R25 ;  /* 0x000000191400b986 */ /* 0x0087e2000c101908 */
[----:B------:R-:W-:Y:S02]  /*2cf0*/  VIADD R0, R0, 0x1f ;  /* 0x0000001f00007836 */ /* 0x000fe40000000000 */
[----:B------:R-:W-:Y:S02]  /*2d00*/  @!P0 IADD3.X R22, RZ, R37, R4, P4, P5 ;  /* 0x00000025ff168210 */ /* 0x000fe400027ea404 */
[----:B-----5:R-:W-:Y:S02]  /*2d10*/  @!P2 LEA R12, P4, R28, R12, 0x2 ;  /* 0x0000000c1c0ca211 */ /* 0x020fe400078810ff */
[----:B--2---:R-:W-:-:S02]  /*2d20*/  @!P1 LEA R16, P5, R24, R16, 0x2 ;  /* 0x0000001018109211 */ /* 0x004fc400078a10ff */
[----:B------:R-:W-:Y:S02]  /*2d30*/  @!P2 LEA.HI.X R13, R28, R13, R30, 0x2, P4 ;  /* 0x0000000d1c0da211 */ /* 0x000fe400020f141e */
[----:B------:R-:W-:Y:S02]  /*2d40*/  @!P1 LEA.HI.X R17, R24, R17, R26, 0x2, P5 ;  /* 0x0000001118119211 */ /* 0x000fe400028f141a */
[C---:B-1----:R-:W-:Y:S01]  /*2d50*/  @!P0 LEA R18, P6, R3.reuse, R18, 0x2 ;  /* 0x0000001203128211 */ /* 0x042fe200078c10ff */
[----:B----4-:R3:W-:Y:S03]  /*2d60*/  @!P2 STG.E desc[UR8][R12.64], R23 ;  /* 0x000000170c00a986 */ /* 0x0107e6000c101908 */
[----:B------:R-:W-:Y:S01]  /*2d70*/  @!P0 LEA.HI.X R19, R3, R19, R22, 0x2, P6 ;  /* 0x0000001303138211 */ /* 0x000fe200030f1416 */
[----:B0-----:R3:W-:Y:S01]  /*2d80*/  @!P1 STG.E desc[UR8][R16.64], R27 ;  /* 0x0000001b10009986 */ /* 0x0017e2000c101908 */
        /* <DEDUP_REMOVED lines=9> */
.L_x_23590:
[----:B------:R-:W-:-:S07]  /*2e20*/  VIADD R10, R22, 0x5 ;  /* 0x00000005160a7836 */ /* 0x000fce0000000000 */
.L_x_23589:
[----:B------:R-:W-:Y:S05]  /*2e30*/  BSYNC B1 ;  /* 0x0000000000017941 */ /* 0x000fea0003800000 */
.L_x_23588:
[----:B------:R-:W-:-:S13]  /*2e40*/  ISETP.NE.AND P0, PT, R6, RZ, PT ;  /* 0x000000ff0600720c */ /* 0x000fda0003f05270 */
[----:B------:R-:W-:Y:S05]  /*2e50*/  @!P0 BRA `(.L_x_23587) ;  /* 0x0000000000b88947 */ /* 0x000fea0003800000 */
[----:B---3--:R-:W-:Y:S01]  /*2e60*/  LOP3.LUT R12, R0, 0x1f, RZ, 0xc0, !PT ;  /* 0x0000001f000c7812 */ /* 0x008fe200078ec0ff */
        /* <DEDUP_REMOVED lines=15> */
.L_x_23593:
[----:B------:R-:W-:Y:S05]  /*2f60*/  BSYNC B1 ;  /* 0x0000000000017941 */ /* 0x000fea0003800000 */
.L_x_23592:
[----:B------:R-:W-:Y:S01]  /*2f70*/  IADD3.X R15, R3, UR7, RZ, P3, !PT ;  /* 0x00000007030f7c10 */ /* 0x000fe20009ffe4ff */
[----:B------:R-:W-:Y:S06]  /*2f80*/  @!P1 BRA `(.L_x_23587) ;  /* 0x00000000006c9947 */ /* 0x000fec0003800000 */
[----:B------:R-:W-:Y:S02]  /*2f90*/  VIADD R3, R0, 0xffffffff ;  /* 0xffffffff00037836 */ /* 0x000fe40000000000 */
[----:B------:R-:W-:-:S03]  /*2fa0*/  IMAD R2, R2, 0x21, R17 ;  /* 0x0000002102027824 */ /* 0x000fc600078e0211 */
[----:B------:R-:W-:Y:S02]  /*2fb0*/  LOP3.LUT R10, R3, 0x1f, RZ, 0xc0, !PT ;  /* 0x0000001f030a7812 */ /* 0x000fe400078ec0ff */
[----:B-1----:R-:W-:Y:S02]  /*2fc0*/  LEA R12, R2, UR4, 0x2 ;  /* 0x00000004020c7c11 */ /* 0x002fe4000f8e10ff */
[----:B------:R-:W-:-:S13]  /*2fd0*/  ISETP.GE.U32.AND P0, PT, R10, R9, PT ;  /* 0x000000090a00720c */ /* 0x000fda0003f06070 */
[----:B------:R-:W1:Y:S01]  /*2fe0*/  @!P0 LDS R13, [R12] ;  /* 0x000000000c0d8984 */ /* 0x000e620000000800 */
[----:B0-2---:R-:W0:Y:S01]  /*2ff0*/  @!P0 LDC.64 R18, c[0x0][0x228] ;  /* 0x00008a00ff128b82 */ /* 0x005e220000000a00 */
        /* <DEDUP_REMOVED lines=20> */
.L_x_23587:
[----:B------:R-:W-:Y:S05]  /*3140*/  BSYNC B0 ;  /* 0x0000000000007941 */ /* 0x000fea0003800000 */
.L_x_23586:
        /* <DEDUP_REMOVED lines=11> */
[----:B-1----:R-:W1:Y:S01]  /*3200*/  @!P0 S2R R13, SR_CgaCtaId ;  /* 0x00000000000d8919 */ /* 0x002e620000008800 */
[----:B------:R-:W-:Y:S02]  /*3210*/  @!P0 MOV R4, 0x400 ;  /* 0x0000040000048802 */ /* 0x000fe40000000f00 */
[----:B---3--:R-:W-:-:S05]  /*3220*/  FMNMX R0, R3, R0, !PT ;  /* 0x0000000003007209 */ /* 0x008fca0007800000 */
[----:B------:R-:W3:Y:S01]  /*3230*/  SHFL.DOWN PT, R5, R0, 0x4, 0x1f ;  /* 0x08801f0000057f89 */ /* 0x000ee200000e0000 */
[----:B-1----:R-:W-:Y:S02]  /*3240*/  @!P0 LEA R4, R13, R4, 0x18 ;  /* 0x000000040d048211 */ /* 0x002fe400078ec0ff */
[----:B---3--:R-:W-:Y:S02]  /*3250*/  FMNMX R5, R0, R5, !PT ;  /* 0x0000000500057209 */ /* 0x008fe40007800000 */
[----:B------:R-:W-:Y:S01]  /*3260*/  SHF.R.U32.HI R0, RZ, 0x5, R14 ;  /* 0x00000005ff007819 */ /* 0x000fe2000001160e */
[----:B------:R-:W-:Y:S02]  /*3270*/  @!P0 IMAD.IADD R4, R11, 0x1, R4 ;  /* 0x000000010b048824 */ /* 0x000fe400078e0204 */
[----:B------:R-:W1:Y:S02]  /*3280*/  SHFL.DOWN PT, R2, R5, 0x2, 0x1f ;  /* 0x08401f0005027f89 */ /* 0x000e6400000e0000 */
[----:B-1----:R-:W-:Y:S01]  /*3290*/  FMNMX R2, R5, R2, !PT ;  /* 0x0000000205027209 */ /* 0x002fe20007800000 */
[----:B------:R-:W-:-:S04]  /*32a0*/  IMAD.MOV.U32 R5, RZ, RZ, RZ ;  /* 0x000000ffff057224 */ /* 0x000fc800078e00ff */
        /* <DEDUP_REMOVED lines=11> */
[----:B------:R-:W-:-:S04]  /*3360*/  HFMA2.MMA R0, -RZ, RZ, 0, 0 ;  /* 0x00000000ff007435 */ /* 0x000fc800000001ff */
[----:B------:R-:W-:-:S06]  /*3370*/  @!P0 IMAD R2, R14, 0x4, R3 ;  /* 0x000000040e028824 */ /* 0x000fcc00078e0203 */
[----:B------:R1:W3:Y:S01]  /*3380*/  @!P0 LDS R0, [R2] ;  /* 0x0000000002008984 */ /* 0x0002e20000000800 */
[----:B------:R-:W-:Y:S05]  /*3390*/  BRA.DIV UR4, `(.L_x_23597) ;  /* 0x0000000204887947 */ /* 0x000fea000b800000 */
[----:B---3--:R-:W3:Y:S02]  /*33a0*/  SHFL.DOWN PT, R3, R0, 0x4, 0x1f ;  /* 0x08801f0000037f89 */ /* 0x008ee400000e0000 */
[----:B---3--:R-:W-:-:S05]  /*33b0*/  FMNMX R3, R3, R0, !PT ;  /* 0x0000000003037209 */ /* 0x008fca0007800000 */
[----:B-1----:R-:W1:Y:S02]  /*33c0*/  SHFL.DOWN PT, R2, R3, 0x2, 0x1f ;  /* 0x08401f0003027f89 */ /* 0x002e6400000e0000 */
[----:B-1----:R-:W-:-:S05]  /*33d0*/  FMNMX R2, R3, R2, !PT ;  /* 0x0000000203027209 */ /* 0x002fca0007800000 */
[----:B------:R1:W3:Y:S02]  /*33e0*/  SHFL.DOWN PT, R5, R2, 0x1, 0x1f ;  /* 0x08201f0002057f89 */ /* 0x0002e400000e0000 */
.L_x_23604:
[----:B---3--:R-:W-:-:S07]  /*33f0*/  FMNMX R5, R2, R5, !PT ;  /* 0x0000000502057209 */ /* 0x008fce0007800000 */
.L_x_23596:
[----:B------:R-:W-:Y:S05]  /*3400*/  BSYNC B0 ;  /* 0x0000000000007941 */ /* 0x000fea0003800000 */
.L_x_23595:
[----:B------:R-:W-:Y:S01]  /*3410*/  ISETP.NE.AND P0, PT, R14, RZ, PT ;  /* 0x000000ff0e00720c */ /* 0x000fe20003f05270 */
[----:B------:R-:W-:-:S12]  /*3420*/  BSSY B0, `(.L_x_23594) ;  /* 0x0000004000007945 */ /* 0x000fd80003800000 */
[----:B------:R-:W-:Y:S05]  /*3430*/  @P0 BRA `(.L_x_23598) ;  /* 0x0000000000080947 */ /* 0x000fea0003800000 */
[----:B-1----:R-:W1:Y:S02]  /*3440*/  LDC.64 R2, c[0x0][0x238] ;  /* 0x00008e00ff027b82 */ /* 0x002e640000000a00 */
[----:B-1----:R3:W-:Y:S02]  /*3450*/  REDG.E.MAX.S32.STRONG.GPU desc[UR8][R2.64], R5 ;  /* 0x000000050200798e */ /* 0x0027e4000d10e388 */
.L_x_23598:
[----:B------:R-:W-:Y:S05]  /*3460*/  BSYNC B0 ;  /* 0x0000000000007941 */ /* 0x000fea0003800000 */
.L_x_23594:
        /* <DEDUP_REMOVED lines=12> */
[----:B01234-:R-:W-:Y:S05]  /*3530*/  CALL.REL.NOINC `($__internal_529_$__cuda_sm20_rcp_rn_f32_slowpath) ;  /* 0x00000004007c7944 */ /* 0x01ffea0003c00000 */
[----:B------:R-:W-:Y:S05]  /*3540*/  BRA `(.L_x_23600) ;  /* 0x0000000000107947 */ /* 0x000fea0003800000 */
.L_x_23599:
[----:B------:R-:W1:Y:S02]  /*3550*/  MUFU.RCP R0, R7 ;  /* 0x0000000700007308 */ /* 0x000e640000001000 */
[----:B-1-34-:R-:W-:-:S04]  /*3560*/  FFMA R2, R0, R7, -1 ;  /* 0xbf80000000027423 */ /* 0x01afc80000000007 */
[----:B------:R-:W-:-:S04]  /*3570*/  FADD.FTZ R3, -R2, -RZ ;  /* 0x800000ff02037221 */ /* 0x000fc80000010100 */
[----:B------:R-:W-:-:S07]  /*3580*/  FFMA R0, R0, R3, R0 ;  /* 0x0000000300007223 */ /* 0x000fce0000000000 */
.L_x_23600:
[----:B------:R-:W1:Y:S02]  /*3590*/  LDC.64 R2, c[0x0][0x240] ;  /* 0x00009000ff027b82 */ /* 0x000e640000000a00 */
[----:B-1----:R-:W-:Y:S01]  /*35a0*/  STG.E desc[UR8][R2.64], R0 ;  /* 0x0000000002007986 */ /* 0x002fe2000c101908 */
[----:B------:R-:W-:Y:S05]  /*35b0*/  EXIT ;  /* 0x000000000000794d */ /* 0x000fea0003800000 */
.L_x_23597:
[----:B------:R-:W-:Y:S02]  /*35c0*/  IMAD.MOV.U32 R9, RZ, RZ, 0x4 ;  /* 0x00000004ff097424 */ /* 0x000fe400078e00ff */
[----:B------:R-:W-:Y:S02]  /*35d0*/  IMAD.MOV.U32 R11, RZ, RZ, 0x1f ;  /* 0x0000001fff0b7424 */ /* 0x000fe400078e00ff */
[----:B------:R-:W-:-:S07]  /*35e0*/  IMAD.MOV.U32 R4, RZ, RZ, -0x1 ;  /* 0xffffffffff047424 */ /* 0x000fce00078e00ff */
[----:B0123--:R-:W-:Y:S05]  /*35f0*/  WARPSYNC.COLLECTIVE R4, `(.L_x_23601) ;  /* 0x0000000004087348 */ /* 0x00ffea0003c00000 */
[----:B---3--:R3:W4:Y:S02]  /*3600*/  SHFL.DOWN P0, R5, R0, R9, R11 ;  /* 0x0800000900057389 */ /* 0x008724000000000b */
[----:B01234-:R-:W-:Y:S01]  /*3610*/  ENDCOLLECTIVE ;  /* 0x000000000000791b */ /* 0x01ffe20003800000 */
.L_x_23601:
[----:B------:R-:W-:Y:S02]  /*3620*/  IMAD.MOV.U32 R9, RZ, RZ, 0x2 ;  /* 0x00000002ff097424 */ /* 0x000fe400078e00ff */
[----:B------:R-:W-:-:S05]  /*3630*/  IMAD.MOV.U32 R3, RZ, RZ, R5 ;  /* 0x000000ffff037224 */ /* 0x000fca00078e0005 */
[----:B------:R-:W-:-:S04]  /*3640*/  FMNMX R3, R3, R0, !PT ;  /* 0x0000000003037209 */ /* 0x000fc80007800000 */
[----:B------:R-:W-:-:S07]  /*3650*/  MOV R0, R3 ;  /* 0x0000000300007202 */ /* 0x000fce0000000f00 */
[----:B------:R-:W-:Y:S05]  /*3660*/  WARPSYNC.COLLECTIVE R4, `(.L_x_23602) ;  /* 0x0000000004087348 */ /* 0x000fea0003c00000 */
[----:B------:R0:W1:Y:S02]  /*3670*/  SHFL.DOWN P0, R5, R0, R9, R11 ;  /* 0x0800000900057389 */ /* 0x000064000000000b */
[----:B01----:R-:W-:Y:S01]  /*3680*/  ENDCOLLECTIVE ;  /* 0x000000000000791b */ /* 0x003fe20003800000 */
.L_x_23602:
[----:B------:R-:W-:Y:S02]  /*3690*/  IMAD.MOV.U32 R9, RZ, RZ, 0x1 ;  /* 0x00000001ff097424 */ /* 0x000fe400078e00ff */
[----:B------:R-:W-:-:S05]  /*36a0*/  IMAD.MOV.U32 R2, RZ, RZ, R5 ;  /* 0x000000ffff027224 */ /* 0x000fca00078e0005 */
[----:B------:R-:W-:-:S05]  /*36b0*/  FMNMX R2, R3, R2, !PT ;  /* 0x0000000203027209 */ /* 0x000fca0007800000 */
[----:B------:R-:W-:-:S07]  /*36c0*/  IMAD.MOV.U32 R0, RZ, RZ, R2 ;  /* 0x000000ffff007224 */ /* 0x000fce00078e0002 */
[----:B------:R-:W-:Y:S05]  /*36d0*/  WARPSYNC.COLLECTIVE R4, `(.L_x_23603) ;  /* 0x0000000004087348 */ /* 0x000fea0003c00000 */
[----:B------:R0:W1:Y:S02]  /*36e0*/  SHFL.DOWN P0, R5, R0, R9, R11 ;  /* 0x0800000900057389 */ /* 0x000064000000000b */
[----:B01----:R-:W-:Y:S01]  /*36f0*/  ENDCOLLECTIVE ;  /* 0x000000000000791b */ /* 0x003fe20003800000 */
.L_x_23603:
[----:B------:R-:W-:Y:S05]  /*3700*/  BRA `(.L_x_23604) ;  /* 0xfffffffc00387947 */ /* 0x000fea000383ffff */
        .weak           $__internal_528_$__cuda_sm20_div_u64
        .type           $__internal_528_$__cuda_sm20_div_u64,@function
        .size           $__internal_528_$__cuda_sm20_div_u64,($__internal_529_$__cuda_sm20_rcp_rn_f32_slowpath - $__internal_528_$__cuda_sm20_div_u64)
$__internal_528_$__cuda_sm20_div_u64:
        /* <DEDUP_REMOVED lines=43> */
[----:B------:R-:W-:Y:S01]  /*39c0*/  IMAD R3, R7, R12, R3 ;  /* 0x0000000c07037224 */ /* 0x000fe200078e0203 */
[----:B------:R-:W-:-:S03]  /*39d0*/  IADD3.X R4, RZ, R7, RZ, P2, !PT ;  /* 0x00000007ff047210 */ /* 0x000fc600017fe4ff */
        /* <DEDUP_REMOVED lines=20> */
[----:B------:R-:W-:Y:S06]  /*3b20*/  RET.REL.NODEC R2 `(_ZN18transformer_engine6detail38cast_transpose_fused_kernel_notalignedILb0ELb1ELb0EfNS_16CTDBiasDActParamI6__halfS3_ffEELi2ELi1ENS_5EmptyEXadL_ZNS_6dqgeluIffEET_T0_RKS5_EEEEvT3_mmm) ;  /* 0xffffffc402347950 */ /* 0x000fec0003c3ffff */
        .weak           $__internal_529_$__cuda_sm20_rcp_rn_f32_slowpath
        .type           $__internal_529_$__cuda_sm20_rcp_rn_f32_slowpath,@function
        .size           $__internal_529_$__cuda_sm20_rcp_rn_f32_slowpath,(.L_x_35014 - $__internal_529_$__cuda_sm20_rcp_rn_f32_slowpath)
$__internal_529_$__cuda_sm20_rcp_rn_f32_slowpath:
        /* <DEDUP_REMOVED lines=15> */
.L_x_23606:
        /* <DEDUP_REMOVED lines=33> */
.L_x_23608:
[----:B------:R-:W0:Y:S02]  /*3e30*/  MUFU.RCP R0, R0 ;  /* 0x0000000000007308 */ /* 0x000e240000001000 */
.L_x_23607:
[----:B------:R-:W-:Y:S05]  /*3e40*/  BSYNC B1 ;  /* 0x0000000000017941 */ /* 0x000fea0003800000 */
.L_x_23605:
[----:B------:R-:W-:Y:S02]  /*3e50*/  IMAD.MOV.U32 R28, RZ, RZ, R15 ;  /* 0x000000ffff1c7224 */ /* 0x000fe400078e000f */
[----:B------:R-:W-:-:S04]  /*3e60*/  IMAD.MOV.U32 R29, RZ, RZ, 0x0 ;  /* 0x00000000ff1d7424 */ /* 0x000fc800078e00ff */
[----:B0-----:R-:W-:Y:S05]  /*3e70*/  RET.REL.NODEC R28 `(_ZN18transformer_engine6detail38cast_transpose_fused_kernel_notalignedILb0ELb1ELb0EfNS_16CTDBiasDActParamI6__halfS3_ffEELi2ELi1ENS_5EmptyEXadL_ZNS_6dqgeluIffEET_T0_RKS5_EEEEvT3_mmm) ;  /* 0xffffffc01c607950 */ /* 0x001fea0003c3ffff */
.L_x_23609:
        /* <DEDUP_REMOVED lines=16> */
.L_x_35014:


//--------------------- .text._ZN18transformer_engine6detail38cast_transpose_fused_kernel_notalignedILb0ELb1ELb0EfNS_16CTDBiasDActParamIff13__nv_fp8_e4m3fEELi1ELi4ENS_5EmptyEXadL_ZNS_6dqgeluIffEET_T0_RKS5_EEEEvT3_mmm --------------------------
	.section	.text._ZN18transformer_engine6detail38cast_transpose_fused_kernel_notalignedILb0ELb1ELb0EfNS_16CTDBiasDActParamIff13__nv_fp8_e4m3fEELi1ELi4ENS_5EmptyEXadL_ZNS_6dqgeluIffEET_T0_RKS5_EEEEvT3_mmm,"ax",@progbits
	.align	128
        .global         _ZN18transformer_engine6detail38cast_transpose_fused_kernel_notalignedILb0ELb1ELb0EfNS_16CTDBiasDActParamIff13__nv_fp8_e4m3fEELi1ELi4ENS_5EmptyEXadL_ZNS_6dqgeluIffEET_T0_RKS5_EEEEvT3_mmm
        .type           _ZN18transformer_engine6detail38cast_transpose_fused_kernel_notalignedILb0ELb1ELb0EfNS_16CTDBiasDActParamIff13__nv_fp8_e4m3fEELi1ELi4ENS_5EmptyEXadL_ZNS_6dqgeluIffEET_T0_RKS5_EEEEvT3_mmm,@function
        .size           _ZN18transformer_engine6detail38cast_transpose_fused_kernel_notalignedILb0ELb1ELb0EfNS_16CTDBiasDActParamIff13__nv_fp8_e4m3fEELi1ELi4ENS_5EmptyEXadL_ZNS_6dqgeluIffEET_T0_RKS5_EEEEvT3_mmm,(.L_x_35016 - _ZN18transformer_engine6detail38cast_transpose_fused_kernel_notalignedILb0ELb1ELb0EfNS_16CTDBiasDActParamIff13__nv_fp8_e4m3fEELi1ELi4ENS_5EmptyEXadL_ZNS_6dqgeluIffEET_T0_RKS5_EEEEvT3_mmm)
        .other          _ZN18transformer_engine6detail38cast_transpose_fused_kernel_notalignedILb0ELb1ELb0EfNS_16CTDBiasDActParamIff13__nv_fp8_e4m3fEELi1ELi4ENS_5EmptyEXadL_ZNS_6dqgeluIffEET_T0_RKS5_EEEEvT3_mmm,@"STO_CUDA_ENTRY STV_DEFAULT"
_ZN18transformer_engine6detail38cast_transpose_fused_kernel_notalignedILb0ELb1ELb0EfNS_16CTDBiasDActParamIff13__nv_fp8_e4m3fEELi1ELi4ENS_5EmptyEXadL_ZNS_6dqgeluIffEET_T0_RKS5_EEEEvT3_mmm:
.text._ZN18transformer_engine6detail38cast_transpose_fused_kernel_notalignedILb0ELb1ELb0EfNS_16CTDBiasDActParamIff13__nv_fp8_e4m3fEELi1ELi4ENS_5EmptyEXadL_ZNS_6dqgeluIffEET_T0_RKS5_EEEEvT3_mmm:
        /* <DEDUP_REMOVED lines=19> */
[----:B------:R-:W-:Y:S05]  /*0130*/  CALL.REL.NOINC `($__internal_530_$__cuda_sm20_div_u64) ;  /* 0x0000004c008c7944 */ /* 0x000fea0003c00000 */
        /* <DEDUP_REMOVED lines=9> */
.L_x_23610:
        /* <DEDUP_REMOVED lines=22> */
.L_x_23611:
[----:B------:R-:W0:Y:S01]  /*0330*/  LDC.64 R14, c[0x0][0x258] ;  /* 0x00009600ff0e7b82 */ /* 0x000e220000000a00 */
[----:B------:R-:W-:Y:S01]  /*0340*/  ULDC.64 UR4, c[0x0][0x260] ;  /* 0x0000980000047ab9 */ /* 0x000fe20000000a00 */
[----:B------:R-:W-:Y:S01]  /*0350*/  SHF.L.U64.HI R2, R36, 0x5, R37 ;  /* 0x0000000524027819 */ /* 0x000fe20000010225 */
[----:B------:R-:W-:Y:S01]  /*0360*/  USHF.R.U64 UR8, UR4, 0x2, UR5 ;  /* 0x0000000204087899 */ /* 0x000fe20008001205 */
[--C-:B------:R-:W-:Y:S01]  /*0370*/  SHF.L.U64.HI R4, R0, 0x5, R9.reuse ;  /* 0x0000000500047819 */ /* 0x100fe20000010209 */
        /* <DEDUP_REMOVED lines=10> */
[----:B------:R-:W-:Y:S01]  /*0420*/  IMAD.MOV.U32 R3, RZ, RZ, R9 ;  /* 0x000000ffff037224 */ /* 0x000fe200078e0009 */
[----:B------:R-:W-:Y:S01]  /*0430*/  ISETP.LT.U32.AND P1, PT, R21, 0x20, PT ;  /* 0x000000201500780c */ /* 0x000fe20003f21070 */
[----:B------:R-:W-:Y:S01]  /*0440*/  ULDC.64 UR10, c[0x0][0x230] ;  /* 0x00008c00000a7ab9 */ /* 0x000fe20000000a00 */
[C---:B------:R-:W-:Y:S01]  /*0450*/  LOP3.LUT R34, R5.reuse, 0x1f, RZ, 0xc0, !PT ;  /* 0x0000001f05227812 */ /* 0x040fe200078ec0ff */
[----:B------:R-:W-:Y:S01]  /*0460*/  VIADD R5, R5, 0xffffffff ;  /* 0xffffffff05057836 */ /* 0x000fe20000000000 */
[----:B------:R-:W-:-:S02]  /*0470*/  ISETP.LT.U32.AND.EX P1, PT, R2, RZ, PT, P1 ;  /* 0x000000ff0200720c */ /* 0x000fc40003f21110 */
[----:B------:R-:W-:Y:S02]  /*0480*/  MOV R2, R0 ;  /* 0x0000000000027202 */ /* 0x000fe40000000f00 */
[----:B0-----:R-:W-:Y:S01]  /*0490*/  LEA R24, P0, -R0, R14, 0x5 ;  /* 0x0000000e00187211 */ /* 0x001fe200078029ff */
[C---:B------:R-:W-:Y:S01]  /*04a0*/  IMAD.SHL.U32 R44, R14.reuse, 0x4, RZ ;  /* 0x000000040e2c7824 */ /* 0x040fe200078e00ff */
[----:B------:R-:W-:Y:S01]  /*04b0*/  SHF.L.U64.HI R45, R14, 0x2, R15 ;  /* 0x000000020e2d7819 */ /* 0x000fe2000001020f */
[----:B------:R-:W-:Y:S01]  /*04c0*/  IMAD R39, R43, R15, RZ ;  /* 0x0000000f2b277224 */ /* 0x000fe200078e02ff */
[----:B------:R-:W-:Y:S01]  /*04d0*/  SEL R21, R21, 0x20, P1 ;  /* 0x0000002015157807 */ /* 0x000fe20000800000 */
[----:B------:R-:W-:Y:S01]  /*04e0*/  IMAD.X R23, R15, 0x1, ~R4, P0 ;  /* 0x000000010f177824 */ /* 0x000fe200000e0e04 */
[----:B------:R-:W-:Y:S01]  /*04f0*/  ISETP.LT.U32.AND P0, PT, R24, 0x20, PT ;  /* 0x000000201800780c */ /* 0x000fe20003f01070 */
[----:B------:R-:W-:Y:S01]  /*0500*/  IMAD R7, R45, R36, RZ ;  /* 0x000000242d077224 */ /* 0x000fe200078e02ff */
[----:B------:R-:W-:Y:S01]  /*0510*/  LOP3.LUT R4, R6, 0x1c, RZ, 0xe2, !PT ;  /* 0x0000001c06047812 */ /* 0x000fe200078ee2ff */
[----:B------:R-:W-:Y:S01]  /*0520*/  IMAD.WIDE.U32 R2, R36, R44, R2 ;  /* 0x0000002c24027225 */ /* 0x000fe200078e0002 */
[----:B------:R-:W-:-:S02]  /*0530*/  ISETP.LT.U32.AND.EX P0, PT, R23, RZ, PT, P0 ;  /* 0x000000ff1700720c */ /* 0x000fc40003f01100 */
[----:B------:R-:W-:Y:S01]  /*0540*/  ISETP.GE.U32.AND P1, PT, R4, R21, PT ;  /* 0x000000150400720c */ /* 0x000fe20003f26070 */
[----:B------:R-:W-:Y:S01]  /*0550*/  IMAD R7, R37, R44, R7 ;  /* 0x0000002c25077224 */ /* 0x000fe200078e0207 */
[----:B------:R-:W-:Y:S01]  /*0560*/  SEL R22, R24, 0x20, P0 ;  /* 0x0000002018167807 */ /* 0x000fe20000000000 */
[----:B------:R-:W-:Y:S01]  /*0570*/  IMAD.SHL.U32 R28, R2, 0x20, RZ ;  /* 0x00000020021c7824 */ /* 0x000fe200078e00ff */
[----:B------:R-:W-:Y:S01]  /*0580*/  IADD3 R6, R4, 0x1, RZ ;  /* 0x0000000104067810 */ /* 0x000fe20007ffe0ff */
[----:B------:R-:W-:Y:S01]  /*0590*/  IMAD.WIDE.U32 R30, R14, 0x2, RZ ;  /* 0x000000020e1e7825 */ /* 0x000fe200078e00ff */
[----:B------:R-:W-:Y:S02]  /*05a0*/  ISETP.LT.U32.AND P1, PT, R34, R22, !P1 ;  /* 0x000000162200720c */ /* 0x000fe40004f21070 */
[----:B------:R-:W-:Y:S01]  /*05b0*/  IADD3 R3, R3, R7, RZ ;  /* 0x0000000703037210 */ /* 0x000fe20007ffe0ff */
[----:B------:R-:W-:Y:S01]  /*05c0*/  IMAD.WIDE.U32 R34, R43, R14, R34 ;  /* 0x0000000e2b227225 */ /* 0x000fe200078e0022 */
[----:B------:R-:W-:-:S02]  /*05d0*/  ISETP.GE.U32.AND P0, PT, R6, R21, PT ;  /* 0x000000150600720c */ /* 0x000fc40003f06070 */
[----:B------:R-:W-:Y:S01]  /*05e0*/  SHF.L.U64.HI R29, R2, 0x5, R3 ;  /* 0x00000005021d7819 */ /* 0x000fe20000010203 */
[----:B------:R-:W-:Y:S01]  /*05f0*/  IMAD.IADD R27, R35, 0x1, R39 ;  /* 0x00000001231b7824 */ /* 0x000fe200078e0227 */
[----:B------:R-:W-:Y:S02]  /*0600*/  IADD3 R18, P2, R28, R34, RZ ;  /* 0x000000221c127210 */ /* 0x000fe40007f5e0ff */
[----:B------:R-:W-:Y:S01]  /*0610*/  LOP3.LUT R5, R5, 0x1f, RZ, 0xc0, !PT ;  /* 0x0000001f05057812 */ /* 0x000fe200078ec0ff */
[----:B------:R-:W-:Y:S01]  /*0620*/  IMAD.WIDE.U32 R2, R43, R14, R28 ;  /* 0x0000000e2b027225 */ /* 0x000fe200078e001c */
[----:B------:R-:W-:Y:S01]  /*0630*/  SHF.L.U32 R41, R15, 0x1, RZ ;  /* 0x000000010f297819 */ /* 0x000fe200000006ff */
[----:B------:R-:W0:Y:S01]  /*0640*/  @P1 LDC.64 R10, c[0x0][0x218] ;  /* 0x00008600ff0a1b82 */ /* 0x000e220000000a00 */
[----:B------:R-:W-:Y:S01]  /*0650*/  ISETP.LT.U32.AND P0, PT, R5, R22, !P0 ;  /* 0x000000160500720c */ /* 0x000fe20004701070 */
[----:B------:R-:W-:Y:S01]  /*0660*/  IMAD.X R19, R27, 0x1, R29, P2 ;  /* 0x000000011b137824 */ /* 0x000fe200010e061d */
[----:B------:R-:W-:Y:S01]  /*0670*/  IADD3 R2, P3, R5, R2, RZ ;  /* 0x0000000205027210 */ /* 0x000fe20007f7e0ff */
[----:B------:R-:W-:Y:S01]  /*0680*/  @P1 IMAD R5, R15, 0x3, RZ ;  /* 0x000000030f051824 */ /* 0x000fe200078e02ff */
[----:B------:R-:W-:Y:S01]  /*0690*/  @P1 IADD3 R25, P2, R18, R30, RZ ;  /* 0x0000001e12191210 */ /* 0x000fe20007f5e0ff */
[----:B------:R-:W-:Y:S01]  /*06a0*/  @P1 IMAD.WIDE.U32 R32, R14, 0x3, R18 ;  /* 0x000000030e201825 */ /* 0x000fe200078e0012 */
[C---:B------:R-:W-:Y:S01]  /*06b0*/  @P1 SHF.L.U64.HI R38, R18.reuse, 0x2, R19 ;  /* 0x0000000212261819 */ /* 0x040fe20000010213 */
[----:B------:R-:W1:Y:S01]  /*06c0*/  @P1 LDC.64 R16, c[0x0][0x210] ;  /* 0x00008400ff101b82 */ /* 0x000e620000000a00 */
[----:B------:R-:W-:Y:S01]  /*06d0*/  @P1 IADD3.X R30, R19, R31, R41, P2, !PT ;  /* 0x0000001f131e1210 */ /* 0x000fe200017fe429 */
[----:B------:R-:W-:Y:S01]  /*06e0*/  @P1 IMAD.IADD R5, R33, 0x1, R5 ;  /* 0x0000000121051824 */ /* 0x000fe200078e0205 */
[----:B------:R-:W-:Y:S01]  /*06f0*/  IADD3.X R3, R39, R3, RZ, P3, !PT ;  /* 0x0000000327037210 */ /* 0x000fe20001ffe4ff */
[----:B------:R-:W-:Y:S01]  /*0700*/  @P1 IMAD.SHL.U32 R31, R18, 0x4, RZ ;  /* 0x00000004121f1824 */ /* 0x000fe200078e00ff */
[----:B------:R-:W-:Y:S01]  /*0710*/  MOV R41, RZ ;  /* 0x000000ff00297202 */ /* 0x000fe20000000f00 */
[C---:B------:R-:W-:Y:S01]  /*0720*/  @P1 IMAD.SHL.U32 R51, R32.reuse, 0x4, RZ ;  /* 0x0000000420331824 */ /* 0x040fe200078e00ff */
[----:B------:R-:W-:Y:S01]  /*0730*/  @P1 SHF.L.U64.HI R20, R32, 0x2, R5 ;  /* 0x0000000220141819 */ /* 0x000fe20000010205 */
[----:B------:R-:W2:Y:S01]  /*0740*/  @P1 LDC.64 R12, c[0x0][0x218] ;  /* 0x00008600ff0c1b82 */ /* 0x000ea20000000a00 */
[----:B------:R-:W-:-:S05]  /*0750*/  @P1 IADD3 R5, P4, R18, R14, RZ ;  /* 0x0000000e12051210 */ /* 0x000fca0007f9e0ff */
[----:B------:R-:W-:Y:S01]  /*0760*/  @P1 IMAD.X R18, R19, 0x1, R15, P4 ;  /* 0x0000000113121824 */ /* 0x000fe200020e060f */
[----:B0-----:R-:W-:Y:S01]  /*0770*/  @P1 IADD3 R10, P3, R31, R10, RZ ;  /* 0x0000000a1f0a1210 */ /* 0x001fe20007f7e0ff */
[C---:B------:R-:W-:Y:S01]  /*0780*/  @P1 IMAD.SHL.U32 R19, R5.reuse, 0x4, RZ ;  /* 0x0000000405131824 */ /* 0x040fe200078e00ff */
[----:B------:R-:W0:Y:S02]  /*0790*/  @P1 LDC.64 R6, c[0x0][0x210] ;  /* 0x00008400ff061b82 */ /* 0x000e240000000a00 */
[----:B------:R-:W-:Y:S01]  /*07a0*/  @P1 SHF.L.U64.HI R18, R5, 0x2, R18 ;  /* 0x0000000205121819 */ /* 0x000fe20000010212 */
[----:B------:R-:W-:Y:S02]  /*07b0*/  IMAD.MOV.U32 R5, RZ, RZ, RZ ;  /* 0x000000ffff057224 */ /* 0x000fe400078e00ff */
[C---:B------:R-:W-:Y:S01]  /*07c0*/  @P1 IMAD.X R11, R38.reuse, 0x1, R11, P3 ;  /* 0x00000001260b1824 */ /* 0x040fe200018e060b */
[----:B-1----:R-:W-:Y:S02]  /*07d0*/  @P1 IADD3 R16, P2, R31, R16, RZ ;  /* 0x000000101f101210 */ /* 0x002fe40007f5e0ff */
[----:B------:R-:W1:Y:S02]  /*07e0*/  @P1 LDC.64 R48, c[0x0][0x210] ;  /* 0x00008400ff301b82 */ /* 0x000e640000000a00 */
[----:B------:R3:W4:Y:S01]  /*07f0*/  @P1 LDG.E R5, desc[UR6][R10.64] ;  /* 0x000000060a051981 */ /* 0x000722000c1e1900 */
[----:B------:R-:W-:-:S02]  /*0800*/  @P1 IADD3.X R17, R38, R17, RZ, P2, !PT ;  /* 0x0000001126111210 */ /* 0x000fc400017fe4ff */
[----:B--2---:R-:W-:-:S03]  /*0810*/  @P1 IADD3 R12, P3, R19, R12, RZ ;  /* 0x0000000c130c1210 */ /* 0x004fc60007f7e0ff */
[----:B------:R-:W2:Y:S01]  /*0820*/  @P1 LDC.64 R46, c[0x0][0x218] ;  /* 0x00008600ff2e1b82 */ /* 0x000ea20000000a00 */
[----:B------:R-:W-:Y:S01]  /*0830*/  IMAD.MOV.U32 R39, RZ, RZ, RZ ;  /* 0x000000ffff277224 */ /* 0x000fe200078e00ff */
[----:B------:R-:W5:Y:S01]  /*0840*/  @P1 LDG.E R41, desc[UR6][R16.64] ;  /* 0x0000000610291981 */ /* 0x000f62000c1e1900 */
[----:B------:R-:W-:Y:S01]  /*0850*/  @P1 IMAD.X R13, R18, 0x1, R13, P3 ;  /* 0x00000001120d1824 */ /* 0x000fe200018e060d */
[----:B0-----:R-:W-:-:S04]  /*0860*/  @P1 IADD3 R32, P2, R19, R6, RZ ;  /* 0x0000000613201210 */ /* 0x001fc80007f5e0ff */
[----:B---3--:R-:W0:Y:S01]  /*0870*/  @P1 LDC.64 R10, c[0x0][0x218] ;  /* 0x00008600ff0a1b82 */ /* 0x008e220000000a00 */
[----:B------:R-:W-:-:S07]  /*0880*/  @P1 IADD3.X R33, R18, R7, RZ, P2, !PT ;  /* 0x0000000712211210 */ /* 0x000fce00017fe4ff */
[----:B------:R-:W3:Y:S01]  /*0890*/  @P1 LDC.64 R18, c[0x0][0x210] ;  /* 0x00008400ff121b82 */ /* 0x000ee20000000a00 */
[C---:B------:R-:W-:Y:S01]  /*08a0*/  @P1 SHF.L.U64.HI R6, R25.reuse, 0x2, R30 ;  /* 0x0000000219061819 */ /* 0x040fe2000001021e */
[----:B------:R-:W-:Y:S01]  /*08b0*/  @P1 IMAD.SHL.U32 R25, R25, 0x4, RZ ;  /* 0x0000000419191824 */ /* 0x000fe200078e00ff */
[----:B------:R2:W5:Y:S05]  /*08c0*/  @P1 LDG.E R39, desc[UR6][R32.64] ;  /* 0x0000000620271981 */ /* 0x00056a000c1e1900 */
[----:B------:R-:W0:Y:S01]  /*08d0*/  @P0 LDC.64 R30, c[0x0][0x210] ;  /* 0x00008400ff1e0b82 */ /* 0x000e220000000a00 */
[----:B-1----:R-:W-:Y:S01]  /*08e0*/  @P1 IADD3 R48, P2, R25, R48, RZ ;  /* 0x0000003019301210 */ /* 0x002fe20007f5e0ff */
[----:B------:R-:W-:Y:S01]  /*08f0*/  @P0 IMAD R53, R15, 0x5, RZ ;  /* 0x000000050f350824 */ /* 0x000fe200078e02ff */
[----:B--2---:R-:W-:-:S02]  /*0900*/  @P1 IADD3 R46, P3, R25, R46, RZ ;  /* 0x0000002e192e1210 */ /* 0x004fc40007f7e0ff */
[----:B------:R-:W-:-:S03]  /*0910*/  MOV R7, RZ ;  /* 0x000000ff00077202 */ /* 0x000fc60000000f00 */
[----:B------:R-:W1:Y:S01]  /*0920*/  @P0 LDC.64 R54, c[0x0][0x218] ;  /* 0x00008600ff360b82 */ /* 0x000e620000000a00 */
[----:B------:R-:W-:Y:S01]  /*0930*/  @P0 IMAD.WIDE.U32 R32, R14, 0x5, R2 ;  /* 0x000000050e200825 */ /* 0x000fe200078e0002 */
[----:B------:R-:W-:Y:S01]  /*0940*/  MOV R25, RZ ;  /* 0x000000ff00197202 */ /* 0x000fe20000000f00 */
[----:B------:R2:W5:Y:S02]  /*0950*/  @P1 LDG.E R7, desc[UR6][R12.64] ;  /* 0x000000060c071981 */ /* 0x000564000c1e1900 */
[C---:B------:R-:W-:Y:S01]  /*0960*/  @P1 IMAD.X R49, R6.reuse, 0x1, R49, P2 ;  /* 0x0000000106311824 */ /* 0x040fe200010e0631 */
[----:B------:R-:W-:Y:S01]  /*0970*/  @P0 IADD3 R33, R33, R53, RZ ;  /* 0x0000003521210210 */ /* 0x000fe20007ffe0ff */
[----:B------:R-:W-:Y:S01]  /*0980*/  @P1 IMAD.X R47, R6, 0x1, R47, P3 ;  /* 0x00000001062f1824 */ /* 0x000fe200018e062f */
[----:B---3--:R-:W-:Y:S02]  /*0990*/  @P1 IADD3 R18, P2, R51, R18, RZ ;  /* 0x0000001233121210 */ /* 0x008fe40007f5e0ff */
[----:B------:R-:W-:Y:S01]  /*09a0*/  @P0 IADD3 R38, P3, R2, R44, RZ ;  /* 0x0000002c02260210 */ /* 0x000fe20007f7e0ff */
[----:B------:R-:W-:Y:S01]  /*09b0*/  @P0 IMAD.MOV.U32 R16, RZ, RZ, R2 ;  /* 0x000000ffff100224 */ /* 0x000fe200078e0002 */
[----:B--2---:R-:W-:Y:S01]  /*09c0*/  @P0 MOV R12, R2 ;  /* 0x00000002000c0202 */ /* 0x004fe20000000f00 */
[----:B------:R-:W-:Y:S01]  /*09d0*/  @P0 IMAD.MOV.U32 R17, RZ, RZ, R3 ;  /* 0x000000ffff110224 */ /* 0x000fe200078e0003 */
[C---:B------:R-:W-:Y:S01]  /*09e0*/  @P0 SHF.L.U64.HI R40, R32.reuse, 0x2, R33 ;  /* 0x0000000220280819 */ /* 0x040fe20000010221 */
[----:B------:R-:W-:Y:S01]  /*09f0*/  @P0 IMAD.MOV.U32 R13, RZ, RZ, R3 ;  /* 0x000000ffff0d0224 */ /* 0x000fe200078e0003 */
[----:B------:R-:W-:Y:S01]  /*0a00*/  @P0 IADD3.X R3, R3, R45, RZ, P3, !PT ;  /* 0x0000002d03030210 */ /* 0x000fe20001ffe4ff */
[----:B------:R-:W-:Y:S01]  /*0a10*/  IMAD.MOV.U32 R6, RZ, RZ, RZ ;  /* 0x000000ffff067224 */ /* 0x000fe200078e00ff */
[----:B------:R2:W5:Y:S01]  /*0a20*/  @P1 LDG.E R25, desc[UR6][R48.64] ;  /* 0x0000000630191981 */ /* 0x000562000c1e1900 */
[----:B------:R-:W-:-:S02]  /*0a30*/  @P0 IMAD.SHL.U32 R53, R32, 0x4, RZ ;  /* 0x0000000420350824 */ /* 0x000fc400078e00ff */
[----:B------:R-:W-:Y:S01]  /*0a40*/  @P1 IMAD.X R19, R20, 0x1, R19, P2 ;  /* 0x0000000114131824 */ /* 0x000fe200010e0613 */
[----:B0-----:R-:W-:Y:S01]  /*0a50*/  @P1 IADD3 R32, P2, R51, R10, RZ ;  /* 0x0000000a33201210 */ /* 0x001fe20007f5e0ff */
[C---:B------:R-:W-:Y:S01]  /*0a60*/  @P0 IMAD.WIDE.U32 R16, R14.reuse, 0x6, R16 ;  /* 0x000000060e100825 */ /* 0x040fe200078e0010 */
[----:B------:R0:W5:Y:S01]  /*0a70*/  @P1 LDG.E R6, desc[UR6][R46.64] ;  /* 0x000000062e061981 */ /* 0x000162000c1e1900 */
[----:B------:R-:W3:Y:S02]  /*0a80*/  @P0 LDC.64 R50, c[0x0][0x218] ;  /* 0x00008600ff320b82 */ /* 0x000ee40000000a00 */
[----:B------:R-:W-:Y:S01]  /*0a90*/  @P0 IMAD.WIDE.U32 R12, R14, 0x7, R12 ;  /* 0x000000070e0c0825 */ /* 0x000fe200078e000c */
[C---:B------:R-:W-:Y:S02]  /*0aa0*/  @P0 SHF.L.U64.HI R14, R38.reuse, 0x2, R3 ;  /* 0x00000002260e0819 */ /* 0x040fe40000010203 */
[----:B--2---:R-:W-:Y:S01]  /*0ab0*/  @P0 SHF.L.U32 R49, R38, 0x2, RZ ;  /* 0x0000000226310819 */ /* 0x004fe200000006ff */
[----:B------:R-:W-:-:S02]  /*0ac0*/  IMAD.MOV.U32 R2, RZ, RZ, RZ ;  /* 0x000000ffff027224 */ /* 0x000fc400078e00ff */
[----:B------:R-:W-:Y:S02]  /*0ad0*/  IMAD.MOV.U32 R3, RZ, RZ, RZ ;  /* 0x000000ffff037224 */ /* 0x000fe400078e00ff */
[----:B------:R-:W-:Y:S01]  /*0ae0*/  @P1 IMAD.X R33, R20, 0x1, R11, P2 ;  /* 0x0000000114211824 */ /* 0x000fe200010e060b */
[----:B------:R-:W-:Y:S01]  /*0af0*/  @P0 IADD3 R30, P3, R49, R30, RZ ;  /* 0x0000001e311e0210 */ /* 0x000fe20007f7e0ff */
[----:B0-----:R-:W-:Y:S01]  /*0b00*/  @P0 IMAD R47, R15, 0x6, RZ ;  /* 0x000000060f2f0824 */ /* 0x001fe200078e02ff */
[----:B------:R-:W0:Y:S01]  /*0b10*/  @P0 LDC.64 R10, c[0x0][0x210] ;  /* 0x00008400ff0a0b82 */ /* 0x000e220000000a00 */
[----:B------:R-:W5:Y:S01]  /*0b20*/  @P1 LDG.E R2, desc[UR6][R18.64] ;  /* 0x0000000612021981 */ /* 0x000f62000c1e1900 */
[----:B------:R-:W-:Y:S01]  /*0b30*/  IMAD.MOV.U32 R20, RZ, RZ, RZ ;  /* 0x000000ffff147224 */ /* 0x000fe200078e00ff */
[----:B------:R-:W-:Y:S02]  /*0b40*/  @P0 IADD3.X R31, R14, R31, RZ, P3, !PT ;  /* 0x0000001f0e1f0210 */ /* 0x000fe40001ffe4ff */
[----:B------:R-:W5:Y:S01]  /*0b50*/  @P1 LDG.E R3, desc[UR6][R32.64] ;  /* 0x0000000620031981 */ /* 0x000f62000c1e1900 */
[----:B-1----:R-:W-:-:S02]  /*0b60*/  @P0 IADD3 R54, P1, R49, R54, RZ ;  /* 0x0000003631360210 */ /* 0x002fc40007f3e0ff */
[----:B------:R-:W-:Y:S01]  /*0b70*/  @P0 IADD3 R17, R17, R47, RZ ;  /* 0x0000002f11110210 */ /* 0x000fe20007ffe0ff */
[----:B------:R-:W1:Y:S01]  /*0b80*/  @P0 LDC.64 R48, c[0x0][0x210] ;  /* 0x00008400ff300b82 */ /* 0x000e620000000a00 */
[----:B------:R2:W5:Y:S07]  /*0b90*/  @P0 LDG.E R20, desc[UR6][R30.64] ;  /* 0x000000061e140981 */ /* 0x00056e000c1e1900 */
[----:B------:R-:W1:Y:S08]  /*0ba0*/  @P0 LDC.64 R46, c[0x0][0x218] ;  /* 0x00008600ff2e0b82 */ /* 0x000e700000000a00 */
[----:B--2---:R-:W2:Y:S08]  /*0bb0*/  @P0 LDC.64 R30, c[0x0][0x210] ;  /* 0x00008400ff1e0b82 */ /* 0x004eb00000000a00 */
[----:B------:R-:W2:Y:S01]  /*0bc0*/  @P0 LDC.64 R32, c[0x0][0x218] ;  /* 0x00008600ff200b82 */ /* 0x000ea20000000a00 */
[----:B------:R-:W-:Y:S01]  /*0bd0*/  @P0 IMAD R15, R15, 0x7, RZ ;  /* 0x000000070f0f0824 */ /* 0x000fe200078e02ff */
[C---:B---3--:R-:W-:Y:S01]  /*0be0*/  @P0 IADD3 R50, P3, R53.reuse, R50, RZ ;  /* 0x0000003235320210 */ /* 0x048fe20007f7e0ff */
[----:B------:R-:W-:Y:S01]  /*0bf0*/  @P0 IMAD.SHL.U32 R57, R16, 0x4, RZ ;  /* 0x0000000410390824 */ /* 0x000fe200078e00ff */
[----:B0-----:R-:W-:Y:S01]  /*0c00*/  @P0 IADD3 R52, P2, R53, R10, RZ ;  /* 0x0000000a35340210 */ /* 0x001fe20007f5e0ff */
[----:B------:R-:W-:-:S02]  /*0c10*/  @P0 IMAD.IADD R13, R13, 0x1, R15 ;  /* 0x000000010d0d0824 */ /* 0x000fc400078e020f */
[----:B------:R-:W-:Y:S01]  /*0c20*/  @P0 IMAD.X R55, R14, 0x1, R55, P1 ;  /* 0x000000010e370824 */ /* 0x000fe200008e0637 */
[C---:B------:R-:W-:Y:S01]  /*0c30*/  @P0 IADD3.X R53, R40.reuse, R11, RZ, P2, !PT ;  /* 0x0000000b28350210 */ /* 0x040fe200017fe4ff */
[----:B------:R-:W-:Y:S01]  /*0c40*/  @P0 IMAD.X R51, R40, 0x1, R51, P3 ;  /* 0x0000000128330824 */ /* 0x000fe200018e0633 */
[C---:B------:R-:W-:Y:S01]  /*0c50*/  @P0 SHF.L.U64.HI R38, R12.reuse, 0x2, R13 ;  /* 0x000000020c260819 */ /* 0x040fe2000001020d */
[----:B------:R-:W-:Y:S01]  /*0c60*/  @P0 IMAD.SHL.U32 R13, R12, 0x4, RZ ;  /* 0x000000040c0d0824 */ /* 0x000fe200078e00ff */
[----:B------:R-:W-:Y:S02]  /*0c70*/  @P0 SHF.L.U64.HI R14, R16, 0x2, R17 ;  /* 0x00000002100e0819 */ /* 0x000fe40000010211 */
[C---:B-1----:R-:W-:Y:S02]  /*0c80*/  @P0 IADD3 R48, P2, R57.reuse, R48, RZ ;  /* 0x0000003039300210 */ /* 0x042fe40007f5e0ff */
[----:B------:R-:W-:Y:S02]  /*0c90*/  @P0 IADD3 R46, P3, R57, R46, RZ ;  /* 0x0000002e392e0210 */ /* 0x000fe40007f7e0ff */
[----:B------:R-:W-:-:S02]  /*0ca0*/  CS2R R16, SRZ ;  /* 0x0000000000107805 */ /* 0x000fc4000001ff00 */
[C---:B------:R-:W-:Y:S02]  /*0cb0*/  @P0 IADD3.X R49, R14.reuse, R49, RZ, P2, !PT ;  /* 0x000000310e310210 */ /* 0x040fe400017fe4ff */
[C---:B--2---:R-:W-:Y:S01]  /*0cc0*/  @P0 IADD3 R30, P2, R13.reuse, R30, RZ ;  /* 0x0000001e0d1e0210 */ /* 0x044fe20007f5e0ff */
[----:B------:R-:W-:Y:S01]  /*0cd0*/  @P0 IMAD.X R47, R14, 0x1, R47, P3 ;  /* 0x000000010e2f0824 */ /* 0x000fe200018e062f */
[----:B------:R-:W-:Y:S01]  /*0ce0*/  CS2R R14, SRZ ;  /* 0x00000000000e7805 */ /* 0x000fe2000001ff00 */
[----:B------:R0:W5:Y:S01]  /*0cf0*/  @P0 LDG.E R16, desc[UR6][R48.64] ;  /* 0x0000000630100981 */ /* 0x000162000c1e1900 */
[----:B------:R-:W-:Y:S01]  /*0d00*/  @P0 IADD3 R32, P3, R13, R32, RZ ;  /* 0x000000200d200210 */ /* 0x000fe20007f7e0ff */
[C---:B------:R-:W-:Y:S01]  /*0d10*/  @P0 IMAD.X R31, R38.reuse, 0x1, R31, P2 ;  /* 0x00000001261f0824 */ /* 0x040fe200010e061f */
[----:B------:R-:W-:Y:S01]  /*0d20*/  ISETP.NE.U32.AND P1, PT, RZ, UR10, PT ;  /* 0x0000000aff007c0c */ /* 0x000fe2000bf25070 */
[----:B------:R-:W-:Y:S01]  /*0d30*/  IMAD.MOV.U32 R12, RZ, RZ, 0x3f800000 ;  /* 0x3f800000ff0c7424 */ /* 0x000fe200078e00ff */
[----:B------:R-:W-:Y:S01]  /*0d40*/  @P0 IADD3.X R33, R38, R33, RZ, P3, !PT ;  /* 0x0000002126210210 */ /* 0x000fe20001ffe4ff */
[----:B------:R1:W5:Y:S01]  /*0d50*/  @P0 LDG.E R15, desc[UR6][R46.64] ;  /* 0x000000062e0f0981 */ /* 0x000362000c1e1900 */
[----:B0-----:R-:W-:-:S02]  /*0d60*/  MOV R49, 0x3bbb989d ;  /* 0x3bbb989d00317802 */ /* 0x001fc40000000f00 */
[----:B------:R-:W-:Y:S01]  /*0d70*/  CS2R R18, SRZ ;  /* 0x0000000000127805 */ /* 0x000fe2000001ff00 */
[----:B------:R-:W-:Y:S01]  /*0d80*/  IMAD.MOV.U32 R13, RZ, RZ, RZ ;  /* 0x000000ffff0d7224 */ /* 0x000fe200078e00ff */
[----:B------:R-:W5:Y:S01]  /*0d90*/  @P0 LDG.E R17, desc[UR6][R50.64] ;  /* 0x0000000632110981 */ /* 0x000f62000c1e1900 */
[----:B-1----:R-:W-:Y:S01]  /*0da0*/  IMAD.MOV.U32 R47, RZ, RZ, 0x437c0000 ;  /* 0x437c0000ff2f7424 */ /* 0x002fe200078e00ff */
[----:B------:R-:W-:Y:S02]  /*0db0*/  ISETP.NE.AND.EX P1, PT, RZ, UR11, PT, P1 ;  /* 0x0000000bff007c0c */ /* 0x000fe4000bf25310 */
[----:B------:R-:W5:Y:S04]  /*0dc0*/  @P0 LDG.E R19, desc[UR6][R54.64] ;  /* 0x0000000636130981 */ /* 0x000f68000c1e1900 */
[----:B------:R-:W5:Y:S04]  /*0dd0*/  @P0 LDG.E R18, desc[UR6][R52.64] ;  /* 0x0000000634120981 */ /* 0x000f68000c1e1900 */
[----:B------:R0:W5:Y:S03]  /*0de0*/  @P0 LDG.E R14, desc[UR6][R30.64] ;  /* 0x000000061e0e0981 */ /* 0x000166000c1e1900 */
[----:B------:R-:W1:Y:S01]  /*0df0*/  @P1 LDC.64 R10, c[0x0][0x230] ;  /* 0x00008c00ff0a1b82 */ /* 0x000e620000000a00 */
[----:B------:R-:W5:Y:S01]  /*0e00*/  @P0 LDG.E R13, desc[UR6][R32.64] ;  /* 0x00000006200d0981 */ /* 0x000f62000c1e1900 */
[----:B------:R-:W-:Y:S01]  /*0e10*/  IMAD R9, R9, UR4, RZ ;  /* 0x0000000409097c24 */ /* 0x000fe2000f8e02ff */
[----:B0-----:R-:W-:-:S02]  /*0e20*/  SHF.L.U64.HI R31, R36, 0x2, R37 ;  /* 0x00000002241f7819 */ /* 0x001fc40000010225 */
[----:B------:R-:W-:Y:S01]  /*0e30*/  SHF.L.U32 R30, R36, 0x2, RZ ;  /* 0x00000002241e7819 */ /* 0x000fe200000006ff */
[----:B-1----:R0:W5:Y:S04]  /*0e40*/  @P1 LDG.E R12, desc[UR6][R10.64] ;  /* 0x000000060a0c1981 */ /* 0x002168000c1e1900 */
[C---:B------:R-:W-:Y:S01]  /*0e50*/  IMAD.WIDE.U32 R30, R0.reuse, UR4, R30 ;  /* 0x00000004001e7c25 */ /* 0x040fe2000f8e001e */
[----:B------:R-:W-:Y:S03]  /*0e60*/  BSSY B1, `(.L_x_23612) ;  /* 0x0000019000017945 */ /* 0x000fe60003800000 */
[----:B------:R-:W-:-:S04]  /*0e70*/  IMAD R9, R0, UR5, R9 ;  /* 0x0000000500097c24 */ /* 0x000fc8000f8e0209 */
[----:B0-----:R-:W-:Y:S02]  /*0e80*/  IMAD.IADD R11, R31, 0x1, R9 ;  /* 0x000000011f0b7824 */ /* 0x001fe400078e0209 */
[----:B----4-:R-:W-:-:S04]  /*0e90*/  FMUL R38, R5, -1.7020000219345092773 ;  /* 0xbfd9db2305267820 */ /* 0x010fc80000400000 */
[----:B------:R-:W-:-:S04]  /*0ea0*/  FFMA.SAT R40, R38, R49, 0.5 ;  /* 0x3f00000026287423 */ /* 0x000fc80000002031 */
[----:B------:R-:W-:-:S04]  /*0eb0*/  FFMA.RM R40, R40, R47, 12582913 ;  /* 0x4b40000128287423 */ /* 0x000fc8000000402f */
[----:B------:R-:W-:-:S04]  /*0ec0*/  FADD R47, R40, -12583039 ;  /* 0xcb40007f282f7421 */ /* 0x000fc80000000000 */
[----:B------:R-:W-:-:S04]  /*0ed0*/  FFMA R47, R38, 1.4426950216293334961, -R47 ;  /* 0x3fb8aa3b262f7823 */ /* 0x000fc8000000082f */
[----:B------:R-:W-:-:S06]  /*0ee0*/  FFMA R47, R38, 1.925963033500011079e-08, R47 ;  /* 0x32a57060262f7823 */ /* 0x000fcc000000002f */
[----:B------:R-:W0:Y:S01]  /*0ef0*/  MUFU.EX2 R47, R47 ;  /* 0x0000002f002f7308 */ /* 0x000e220000000800 */
[----:B------:R-:W-:-:S04]  /*0f00*/  IMAD.SHL.U32 R40, R40, 0x800000, RZ ;  /* 0x0080000028287824 */ /* 0x000fc800078e00ff */
[----:B0-----:R-:W-:-:S04]  /*0f10*/  FFMA R40, R40, R47, 1 ;  /* 0x3f80000028287423 */ /* 0x001fc8000000002f */
[----:B------:R-:W-:-:S05]  /*0f20*/  VIADD R10, R40, 0x1800000 ;  /* 0x01800000280a7836 */ /* 0x000fca0000000000 */
[----:B------:R-:W-:-:S04]  /*0f30*/  LOP3.LUT R10, R10, 0x7f800000, RZ, 0xc0, !PT ;  /* 0x7f8000000a0a7812 */ /* 0x000fc800078ec0ff */
[----:B------:R-:W-:Y:S01]  /*0f40*/  ISETP.GT.U32.AND P0, PT, R10, 0x1ffffff, PT ;  /* 0x01ffffff0a00780c */ /* 0x000fe20003f04070 */
[----:B------:R-:W-:-:S12]  /*0f50*/  FMUL R5, R5, 1.7020000219345092773 ;  /* 0x3fd9db2305057820 */ /* 0x000fd80000400000 */
[----:B------:R-:W-:Y:S05]  /*0f60*/  @P0 BRA `(.L_x_23613) ;  /* 0x0000000000100947 */ /* 0x000fea0003800000 */
[----:B------:R-:W-:Y:S02]  /*0f70*/  MOV R0, R40 ;  /* 0x0000002800007202 */ /* 0x000fe40000000f00 */
[----:B------:R-:W-:-:S07]  /*0f80*/  MOV R46, 0xfa0 ;  /* 0x00000fa0002e7802 */ /* 0x000fce0000000f00 */
[----:B-----5:R-:W-:Y:S05]  /*0f90*/  CALL.REL.NOINC `($__internal_531_$__cuda_sm20_rcp_rn_f32_slowpath) ;  /* 0x0000004400047944 */ /* 0x020fea0003c00000 */
[----:B------:R-:W-:Y:S05]  /*0fa0*/  BRA `(.L_x_23614) ;  /* 0x0000000000107947 */ /* 0x000fea0003800000 */
.L_x_23613:
[----:B------:R-:W0:Y:S02]  /*0fb0*/  MUFU.RCP R49, R40 ;  /* 0x0000002800317308 */ /* 0x000e240000001000 */
[----:B0-----:R-:W-:-:S04]  /*0fc0*/  FFMA R0, R40, R49, -1 ;  /* 0xbf80000028007423 */ /* 0x001fc80000000031 */
[----:B------:R-:W-:-:S04]  /*0fd0*/  FADD.FTZ R0, -R0, -RZ ;  /* 0x800000ff00007221 */ /* 0x000fc80000010100 */
[----:B------:R-:W-:-:S07]  /*0fe0*/  FFMA R49, R49, R0, R49 ;  /* 0x0000000031317223 */ /* 0x000fce0000000031 */
.L_x_23614:
[----:B------:R-:W-:Y:S05]  /*0ff0*/  BSYNC B1 ;  /* 0x0000000000017941 */ /* 0x000fea0003800000 */
.L_x_23612:
[----:B------:R-:W-:Y:S02]  /*1000*/  IMAD.MOV.U32 R9, RZ, RZ, 0x3bbb989d ;  /* 0x3bbb989dff097424 */ /* 0x000fe400078e00ff */
[----:B-----5:R-:W-:Y:S01]  /*1010*/  FMUL R0, R7, -1.7020000219345092773 ;  /* 0xbfd9db2307007820 */ /* 0x020fe20000400000 */
[----:B------:R-:W-:Y:S01]  /*1020*/  IMAD.MOV.U32 R10, RZ, RZ, 0x437c0000 ;  /* 0x437c0000ff0a7424 */ /* 0x000fe200078e00ff */
[----:B------:R-:W-:Y:S02]  /*1030*/  BSSY B1, `(.L_x_23615) ;  /* 0x000001a000017945 */ /* 0x000fe40003800000 */
        /* <DEDUP_REMOVED lines=19> */
[----:B------:R-:W-:Y:S05]  /*1170*/  CALL.REL.NOINC `($__internal_531_$__cuda_sm20_rcp_rn_f32_slowpath) ;  /* 0x00000040008c7944 */ /* 0x000fea0003c00000 */
[----:B------:R-:W-:Y:S05]  /*1180*/  BRA `(.L_x_23617) ;  /* 0x0000000000107947 */ /* 0x000fea0003800000 */
.L_x_23616:
[----:B------:R-:W0:Y:S02]  /*1190*/  MUFU.RCP R49, R10 ;  /* 0x0000000a00317308 */ /* 0x000e240000001000 */
[----:B0-----:R-:W-:-:S04]  /*11a0*/  FFMA R0, R10, R49, -1 ;  /* 0xbf8000000a007423 */ /* 0x001fc80000000031 */
[----:B------:R-:W-:-:S04]  /*11b0*/  FADD.FTZ R0, -R0, -RZ ;  /* 0x800000ff00007221 */ /* 0x000fc80000010100 */
[----:B------:R-:W-:-:S07]  /*11c0*/  FFMA R49, R49, R0, R49 ;  /* 0x0000000031317223 */ /* 0x000fce0000000031 */
.L_x_23617:
[----:B------:R-:W-:Y:S05]  /*11d0*/  BSYNC B1 ;  /* 0x0000000000017941 */ /* 0x000fea0003800000 */
.L_x_23615:
[----:B------:R-:W-:Y:S01]  /*11e0*/  HFMA2.MMA R7, -RZ, RZ, 0.96630859375, -0.0022525787353515625 ;  /* 0x3bbb989dff077435 */ /* 0x000fe200000001ff */
[C---:B------:R-:W-:Y:S01]  /*11f0*/  FMUL R0, R6.reuse, -1.7020000219345092773 ;  /* 0xbfd9db2306007820 */ /* 0x040fe20000400000 */
[----:B------:R-:W-:Y:S01]  /*1200*/  IMAD.MOV.U32 R10, RZ, RZ, 0x437c0000 ;  /* 0x437c0000ff0a7424 */ /* 0x000fe200078e00ff */
[----:B------:R-:W-:Y:S01]  /*1210*/  BSSY B1, `(.L_x_23618) ;  /* 0x000001a000017945 */ /* 0x000fe20003800000 */
[----:B------:R-:W-:-:S06]  /*1220*/  FMUL R6, R6, 1.7020000219345092773 ;  /* 0x3fd9db2306067820 */ /* 0x000fcc0000400000 */
        /* <DEDUP_REMOVED lines=18> */
[----:B------:R-:W-:Y:S05]  /*1350*/  CALL.REL.NOINC `($__internal_531_$__cuda_sm20_rcp_rn_f32_slowpath) ;  /* 0x0000004000147944 */ /* 0x000fea0003c00000 */
[----:B------:R-:W-:Y:S05]  /*1360*/  BRA `(.L_x_23620) ;  /* 0x0000000000107947 */ /* 0x000fea0003800000 */
.L_x_23619:
[----:B------:R-:W0:Y:S02]  /*1370*/  MUFU.RCP R49, R10 ;  /* 0x0000000a00317308 */ /* 0x000e240000001000 */
[----:B0-----:R-:W-:-:S04]  /*1380*/  FFMA R0, R10, R49, -1 ;  /* 0xbf8000000a007423 */ /* 0x001fc80000000031 */
[----:B------:R-:W-:-:S04]  /*1390*/  FADD.FTZ R0, -R0, -RZ ;  /* 0x800000ff00007221 */ /* 0x000fc80000010100 */
[----:B------:R-:W-:-:S07]  /*13a0*/  FFMA R49, R49, R0, R49 ;  /* 0x0000000031317223 */ /* 0x000fce0000000031 */
.L_x_23620:
[----:B------:R-:W-:Y:S05]  /*13b0*/  BSYNC B1 ;  /* 0x0000000000017941 */ /* 0x000fea0003800000 */
.L_x_23618:
        /* <DEDUP_REMOVED lines=23> */
[----:B------:R-:W-:Y:S05]  /*1530*/  CALL.REL.NOINC `($__internal_531_$__cuda_sm20_rcp_rn_f32_slowpath) ;  /* 0x0000003c009c7944 */ /* 0x000fea0003c00000 */
[----:B------:R-:W-:Y:S05]  /*1540*/  BRA `(.L_x_23623) ;  /* 0x0000000000107947 */ /* 0x000fea0003800000 */
.L_x_23622:
[----:B------:R-:W0:Y:S02]  /*1550*/  MUFU.RCP R49, R10 ;  /* 0x0000000a00317308 */ /* 0x000e240000001000 */
[----:B0-----:R-:W-:-:S04]  /*1560*/  FFMA R0, R10, R49, -1 ;  /* 0xbf8000000a007423 */ /* 0x001fc80000000031 */
[----:B------:R-:W-:-:S04]  /*1570*/  FADD.FTZ R0, -R0, -RZ ;  /* 0x800000ff00007221 */ /* 0x000fc80000010100 */
[----:B------:R-:W-:-:S07]  /*1580*/  FFMA R49, R49, R0, R49 ;  /* 0x0000000031317223 */ /* 0x000fce0000000031 */
.L_x_23623:
[----:B------:R-:W-:Y:S05]  /*1590*/  BSYNC B1 ;  /* 0x0000000000017941 */ /* 0x000fea0003800000 */
.L_x_23621:
[----:B------:R-:W0:Y:S01]  /*15a0*/  S2R R10, SR_TID.X ;  /* 0x00000000000a7919 */ /* 0x000e220000002100 */
[----:B------:R-:W-:Y:S01]  /*15b0*/  SHF.R.U32.HI R5, RZ, 0x3, R8 ;  /* 0x00000003ff057819 */ /* 0x000fe20000011608 */
[----:B------:R-:W1:Y:S01]  /*15c0*/  LDC.64 R32, c[0x0][0x258] ;  /* 0x00009600ff207b82 */ /* 0x000e620000000a00 */
[C---:B------:R-:W-:Y:S01]  /*15d0*/  ISETP.GE.U32.AND P0, PT, R4.reuse, R21, PT ;  /* 0x000000150400720c */ /* 0x040fe20003f06070 */
[----:B------:R-:W-:Y:S01]  /*15e0*/  FADD R0, -R49, 1 ;  /* 0x3f80000031007421 */ /* 0x000fe20000000100 */
[C---:B------:R-:W-:Y:S01]  /*15f0*/  LOP3.LUT R9, R5.reuse, 0x1c, RZ, 0xc0, !PT ;  /* 0x0000001c05097812 */ /* 0x040fe200078ec0ff */
[----:B------:R-:W-:Y:S01]  /*1600*/  ULDC.64 UR4, c[0x0][0x220] ;  /* 0x0000880000047ab9 */ /* 0x000fe20000000a00 */
[----:B------:R-:W-:Y:S02]  /*1610*/  VIADD R4, R4, 0x2 ;  /* 0x0000000204047836 */ /* 0x000fe40000000000 */
[----:B------:R-:W-:Y:S01]  /*1620*/  FMUL R0, R0, R49 ;  /* 0x0000003100007220 */ /* 0x000fe20000400000 */
[----:B------:R-:W-:Y:S01]  /*1630*/  LOP3.LUT R5, R5, 0x1ffffffc, RZ, 0xc0, !PT ;  /* 0x1ffffffc05057812 */ /* 0x000fe200078ec0ff */
[----:B------:R-:W-:-:S02]  /*1640*/  IMAD.IADD R8, R8, 0x1, -R9 ;  /* 0x0000000108087824 */ /* 0x000fc400078e0a09 */
[----:B------:R-:W-:Y:S01]  /*1650*/  FFMA R3, R3, R0, R49 ;  /* 0x0000000003037223 */ /* 0x000fe20000000031 */
[----:B------:R-:W-:Y:S01]  /*1660*/  FMUL R0, R41, R12 ;  /* 0x0000000c29007220 */ /* 0x000fe20000400000 */
[----:B------:R-:W-:Y:S01]  /*1670*/  IMAD.MOV.U32 R38, RZ, RZ, RZ ;  /* 0x000000ffff267224 */ /* 0x000fe200078e00ff */
[----:B------:R-:W-:Y:S01]  /*1680*/  LOP3.LUT R7, R8, 0x1f, RZ, 0xc0, !PT ;  /* 0x0000001f08077812 */ /* 0x000fe200078ec0ff */
[----:B------:R-:W-:Y:S01]  /*1690*/  FMUL R47, R3, R2 ;  /* 0x00000002032f7220 */ /* 0x000fe20000400000 */
[----:B------:R-:W-:Y:S01]  /*16a0*/  FMUL R2, R39, R12 ;  /* 0x0000000c27027220 */ /* 0x000fe20000400000 */
[----:B------:R-:W-:Y:S02]  /*16b0*/  F2FP.SATFINITE.E4M3.F32.PACK_AB_MERGE_C R0, RZ, R0, RZ ;  /* 0x00000000ff00723e */ /* 0x000fe400048070ff */
[----:B------:R-:W-:Y:S01]  /*16c0*/  ISETP.GE.U32.OR P0, PT, R7, R22, P0 ;  /* 0x000000160700720c */ /* 0x000fe20000706470 */
[----:B------:R-:W-:Y:S01]  /*16d0*/  FMUL R46, R47, R12 ;  /* 0x0000000c2f2e7220 */ /* 0x000fe20000400000 */
[----:B------:R-:W-:-:S04]  /*16e0*/  IADD3 R7, P1, R28, UR4, RZ ;  /* 0x000000041c077c10 */ /* 0x000fc8000ff3e0ff */
[----:B------:R-:W-:Y:S02]  /*16f0*/  IADD3.X R6, R29, UR5, RZ, P1, !PT ;  /* 0x000000051d067c10 */ /* 0x000fe40008ffe4ff */
[----:B------:R-:W-:Y:S02]  /*1700*/  ISETP.GE.U32.AND P1, PT, R4, R21, PT ;  /* 0x000000150400720c */ /* 0x000fe40003f26070 */
[----:B------:R-:W-:Y:S02]  /*1710*/  F2FP.SATFINITE.E4M3.F32.PACK_AB_MERGE_C R46, RZ, R46, RZ ;  /* 0x0000002eff2e723e */ /* 0x000fe400048070ff */
[----:B0-----:R-:W-:Y:S01]  /*1720*/  IADD3 R4, -R5, R10, RZ ;  /* 0x0000000a05047210 */ /* 0x001fe20007ffe1ff */
[----:B-1----:R-:W-:Y:S01]  /*1730*/  @!P0 IMAD R35, R33, 0x3, RZ ;  /* 0x0000000321238824 */ /* 0x002fe200078e02ff */
[-C--:B------:R-:W-:Y:S02]  /*1740*/  @!P0 MOV R26, R34.reuse ;  /* 0x00000022001a8202 */ /* 0x080fe40000000f00 */
[----:B------:R-:W-:Y:S01]  /*1750*/  @!P0 IADD3 R48, P2, R7, R34, RZ ;  /* 0x0000002207308210 */ /* 0x000fe20007f5e0ff */
[----:B------:R-:W-:-:S02]  /*1760*/  VIADD R3, R4, 0x1e ;  /* 0x0000001e04037836 */ /* 0x000fc40000000000 */
[----:B------:R-:W-:-:S04]  /*1770*/  @!P0 IMAD.WIDE.U32 R36, R32, 0x3, R26 ;  /* 0x0000000320248825 */ /* 0x000fc800078e001a */
[----:B------:R-:W-:Y:S01]  /*1780*/  FMUL R26, R25, R12 ;  /* 0x0000000c191a7220 */ /* 0x000fe20000400000 */
[----:B------:R-:W-:Y:S01]  /*1790*/  LOP3.LUT R3, R3, 0x1f, RZ, 0xc0, !PT ;  /* 0x0000001f03037812 */ /* 0x000fe200078ec0ff */
[----:B------:R-:W-:Y:S01]  /*17a0*/  @!P0 IMAD.X R49, R6, 0x1, R27, P2 ;  /* 0x0000000106318824 */ /* 0x000fe200010e061b */
[----:B------:R-:W-:Y:S02]  /*17b0*/  @!P0 IADD3 R54, P5, R7, R36, RZ ;  /* 0x0000002407368210 */ /* 0x000fe40007fbe0ff */
        /* <DEDUP_REMOVED lines=8> */
[----:B------:R-:W1:Y:S02]  /*1840*/  @P1 LDC.64 R36, c[0x0][0x218] ;  /* 0x00008600ff241b82 */ /* 0x000e640000000a00 */
[----:B------:R-:W-:Y:S01]  /*1850*/  @!P0 IMAD.X R53, R35, 0x1, R6, P5 ;  /* 0x0000000123358824 */ /* 0x000fe200028e0606 */
[----:B0-----:R-:W-:Y:S02]  /*1860*/  F2FP.SATFINITE.E4M3.F32.PACK_AB_MERGE_C R49, RZ, R2, RZ ;  /* 0x00000002ff31723e */ /* 0x001fe400048070ff */
[----:B------:R-:W-:Y:S01]  /*1870*/  F2FP.SATFINITE.E4M3.F32.PACK_AB_MERGE_C R48, RZ, R26, RZ ;  /* 0x0000001aff30723e */ /* 0x000fe200048070ff */
[----:B------:R-:W-:-:S02]  /*1880*/  IMAD.WIDE.U32 R26, R43, R32, R44 ;  /* 0x000000202b1a7225 */ /* 0x000fc400078e002c */
[----:B------:R-:W0:Y:S01]  /*1890*/  @P1 LDC.64 R34, c[0x0][0x210] ;  /* 0x00008400ff221b82 */ /* 0x000e220000000a00 */
[----:B------:R-:W-:Y:S01]  /*18a0*/  @!P0 STG.E.U8 desc[UR6][R56.64], R49 ;  /* 0x0000003138008986 */ /* 0x000fe2000c101106 */
[----:B------:R-:W-:-:S03]  /*18b0*/  IMAD R2, R43, R33, R27 ;  /* 0x000000212b027224 */ /* 0x000fc600078e021b */
[----:B------:R1:W-:Y:S04]  /*18c0*/  @!P0 STG.E.U8 desc[UR6][R52.64], R48 ;  /* 0x0000003034008986 */ /* 0x0003e8000c101106 */
[----:B------:R2:W-:Y:S01]  /*18d0*/  @!P0 STG.E.U8 desc[UR6][R54.64], R46 ;  /* 0x0000002e36008986 */ /* 0x0005e2000c101106 */
[----:B------:R-:W-:-:S04]  /*18e0*/  IADD3 R50, P0, P2, R3, R26, R28 ;  /* 0x0000001a03327210 */ /* 0x000fc80007a1e01c */
[----:B------:R-:W-:Y:S02]  /*18f0*/  @P1 IADD3 R40, P3, R50, R44, RZ ;  /* 0x0000002c32281210 */ /* 0x000fe40007f7e0ff */
[----:B------:R-:W-:Y:S02]  /*1900*/  IADD3.X R51, RZ, R2, R29, P0, P2 ;  /* 0x00000002ff337210 */ /* 0x000fe400007e441d */
[----:B------:R-:W-:-:S03]  /*1910*/  @P1 SHF.L.U32 R43, R40, 0x2, RZ ;  /* 0x00000002282b1819 */ /* 0x000fc600000006ff */
[----:B------:R-:W-:Y:S01]  /*1920*/  @P1 IMAD.X R45, R51, 0x1, R45, P3 ;  /* 0x00000001332d1824 */ /* 0x000fe200018e062d */
[C---:B-1----:R-:W-:Y:S02]  /*1930*/  @P1 IADD3 R52, P2, R43.reuse, R36, RZ ;  /* 0x000000242b341210 */ /* 0x042fe40007f5e0ff */
[----:B0-----:R-:W-:Y:S02]  /*1940*/  @P1 IADD3 R42, P0, R43, R34, RZ ;  /* 0x000000222b2a1210 */ /* 0x001fe40007f1e0ff */
[----:B------:R-:W-:-:S04]  /*1950*/  @P1 SHF.L.U64.HI R40, R40, 0x2, R45 ;  /* 0x0000000228281819 */ /* 0x000fc8000001022d */
[C---:B------:R-:W-:Y:S01]  /*1960*/  @P1 IADD3.X R53, R40.reuse, R37, RZ, P2, !PT ;  /* 0x0000002528351210 */ /* 0x040fe200017fe4ff */
[----:B------:R-:W-:Y:S01]  /*1970*/  @P1 IMAD.X R43, R40, 0x1, R35, P0 ;  /* 0x00000001282b1824 */ /* 0x000fe200000e0623 */
[----:B------:R-:W0:Y:S01]  /*1980*/  @P1 LDC.64 R36, c[0x0][0x218] ;  /* 0x00008600ff241b82 */ /* 0x000e220000000a00 */
[----:B------:R-:W-:-:S03]  /*1990*/  @P1 IMAD.WIDE.U32 R44, R32, 0x5, R50 ;  /* 0x00000005202c1825 */ /* 0x000fc600078e0032 */
[----:B------:R-:W5:Y:S01]  /*19a0*/  @P1 LDG.E R38, desc[UR6][R42.64] ;  /* 0x000000062a261981 */ /* 0x000f62000c1e1900 */
[----:B--2---:R-:W-:Y:S02]  /*19b0*/  @P1 IMAD R55, R33, 0x5, RZ ;  /* 0x0000000521371824 */ /* 0x004fe400078e02ff */
[----:B------:R-:W-:Y:S01]  /*19c0*/  IMAD.MOV.U32 R40, RZ, RZ, RZ ;  /* 0x000000ffff287224 */ /* 0x000fe200078e00ff */
[----:B------:R-:W1:Y:S01]  /*19d0*/  @P1 LDC.64 R34, c[0x0][0x210] ;  /* 0x00008400ff221b82 */ /* 0x000e620000000a00 */
[----:B------:R-:W-:-:S04]  /*19e0*/  @P1 IMAD.IADD R45, R55, 0x1, R45 ;  /* 0x00000001372d1824 */ /* 0x000fc800078e022d */
[----:B------:R2:W5:Y:S01]  /*19f0*/  @P1 LDG.E R40, desc[UR6][R52.64] ;  /* 0x0000000634281981 */ /* 0x000562000c1e1900 */
[C---:B------:R-:W-:Y:S02]  /*1a00*/  @P1 SHF.L.U64.HI R54, R44.reuse, 0x2, R45 ;  /* 0x000000022c361819 */ /* 0x040fe4000001022d */
[----:B------:R-:W-:-:S04]  /*1a10*/  @P1 SHF.L.U32 R45, R44, 0x2, RZ ;  /* 0x000000022c2d1819 */ /* 0x000fc800000006ff */
[C---:B0-----:R-:W-:Y:S02]  /*1a20*/  @P1 IADD3 R36, P2, R45.reuse, R36, RZ ;  /* 0x000000242d241210 */ /* 0x041fe40007f5e0ff */
[----:B-1----:R-:W-:-:S05]  /*1a30*/  @P1 IADD3 R44, P0, R45, R34, RZ ;  /* 0x000000222d2c1210 */ /* 0x002fca0007f1e0ff */
[----:B------:R-:W-:Y:S02]  /*1a40*/  @P1 IMAD.X R45, R54, 0x1, R35, P0 ;  /* 0x00000001362d1824 */ /* 0x000fe400000e0623 */
[----:B------:R-:W0:Y:S01]  /*1a50*/  @P1 LDC.64 R34, c[0x0][0x210] ;  /* 0x00008400ff221b82 */ /* 0x000e220000000a00 */
[----:B--2---:R-:W-:Y:S01]  /*1a60*/  @P1 MOV R52, R50 ;  /* 0x0000003200341202 */ /* 0x004fe20000000f00 */
[----:B------:R-:W-:Y:S02]  /*1a70*/  @P1 IMAD.MOV.U32 R53, RZ, RZ, R51 ;  /* 0x000000ffff351224 */ /* 0x000fe400078e0033 */
[----:B------:R-:W-:Y:S02]  /*1a80*/  @P1 IMAD R55, R33, 0x6, RZ ;  /* 0x0000000621371824 */ /* 0x000fe400078e02ff */
[----:B------:R-:W-:-:S04]  /*1a90*/  @P1 IMAD.WIDE.U32 R52, R32, 0x6, R52 ;  /* 0x0000000620341825 */ /* 0x000fc800078e0034 */
[----:B------:R-:W-:-:S05]  /*1aa0*/  @P1 IMAD.IADD R53, R55, 0x1, R53 ;  /* 0x0000000137351824 */ /* 0x000fca00078e0235 */
[C---:B------:R-:W-:Y:S02]  /*1ab0*/  @P1 SHF.L.U64.HI R56, R52.reuse, 0x2, R53 ;  /* 0x0000000234381819 */ /* 0x040fe40000010235 */
[----:B------:R-:W-:Y:S01]  /*1ac0*/  @P1 SHF.L.U32 R53, R52, 0x2, RZ ;  /* 0x0000000234351819 */ /* 0x000fe200000006ff */
[----:B------:R-:W-:-:S03]  /*1ad0*/  @P1 IMAD.X R37, R54, 0x1, R37, P2 ;  /* 0x0000000136251824 */ /* 0x000fc600010e0625 */
[----:B0-----:R-:W-:-:S05]  /*1ae0*/  @P1 IADD3 R54, P0, R53, R34, RZ ;  /* 0x0000002235361210 */ /* 0x001fca0007f1e0ff */
[----:B------:R-:W-:Y:S02]  /*1af0*/  @P1 IMAD.X R55, R56, 0x1, R35, P0 ;  /* 0x0000000138371824 */ /* 0x000fe400000e0623 */
[----:B------:R-:W0:Y:S01]  /*1b00*/  @P1 LDC.64 R34, c[0x0][0x218] ;  /* 0x00008600ff221b82 */ /* 0x000e220000000a00 */
[----:B------:R-:W-:-:S06]  /*1b10*/  CS2R R42, SRZ ;  /* 0x00000000002a7805 */ /* 0x000fcc000001ff00 */
[----:B------:R1:W5:Y:S01]  /*1b20*/  @P1 LDG.E R43, desc[UR6][R36.64] ;  /* 0x00000006242b1981 */ /* 0x000362000c1e1900 */
[----:B------:R-:W-:-:S03]  /*1b30*/  @P1 IMAD.WIDE.U32 R50, R32, 0x7, R50 ;  /* 0x0000000720321825 */ /* 0x000fc600078e0032 */
[----:B------:R2:W5:Y:S01]  /*1b40*/  @P1 LDG.E R42, desc[UR6][R44.64] ;  /* 0x000000062c2a1981 */ /* 0x000562000c1e1900 */
[----:B-1----:R-:W1:Y:S01]  /*1b50*/  @P1 LDC.64 R36, c[0x0][0x218] ;  /* 0x00008600ff241b82 */ /* 0x002e620000000a00 */
[----:B0-----:R-:W-:-:S05]  /*1b60*/  @P1 IADD3 R52, P0, R53, R34, RZ ;  /* 0x0000002235341210 */ /* 0x001fca0007f1e0ff */
[----:B------:R-:W-:Y:S02]  /*1b70*/  @P1 IMAD.X R53, R56, 0x1, R35, P0 ;  /* 0x0000000138351824 */ /* 0x000fe400000e0623 */
[----:B------:R-:W0:Y:S01]  /*1b80*/  @P1 LDC.64 R34, c[0x0][0x210] ;  /* 0x00008400ff221b82 */ /* 0x000e220000000a00 */
[----:B------:R-:W-:Y:S01]  /*1b90*/  @P1 IMAD R33, R33, 0x7, RZ ;  /* 0x0000000721211824 */ /* 0x000fe200078e02ff */
[----:B--2---:R-:W-:-:S04]  /*1ba0*/  CS2R R44, SRZ ;  /* 0x00000000002c7805 */ /* 0x004fc8000001ff00 */
[----:B------:R-:W-:Y:S01]  /*1bb0*/  @P1 IADD3 R33, R33, R51, RZ ;  /* 0x0000003321211210 */ /* 0x000fe20007ffe0ff */
[C---:B------:R-:W-:Y:S01]  /*1bc0*/  @P1 IMAD.SHL.U32 R51, R50.reuse, 0x4, RZ ;  /* 0x0000000432331824 */ /* 0x040fe200078e00ff */
[----:B------:R2:W5:Y:S04]  /*1bd0*/  @P1 LDG.E R44, desc[UR6][R54.64] ;  /* 0x00000006362c1981 */ /* 0x000568000c1e1900 */
[----:B-1----:R-:W-:Y:S01]  /*1be0*/  @P1 IADD3 R36, P2, R51, R36, RZ ;  /* 0x0000002433241210 */ /* 0x002fe20007f5e0ff */
[----:B------:R1:W5:Y:S01]  /*1bf0*/  @P1 LDG.E R45, desc[UR6][R52.64] ;  /* 0x00000006342d1981 */ /* 0x000362000c1e1900 */
[----:B--2---:R-:W-:Y:S01]  /*1c00*/  @P1 SHF.L.U64.HI R54, R50, 0x2, R33 ;  /* 0x0000000232361819 */ /* 0x004fe20000010221 */
[----:B------:R-:W-:Y:S01]  /*1c10*/  FMUL R50, R19, -1.7020000219345092773 ;  /* 0xbfd9db2313327820 */ /* 0x000fe20000400000 */
[----:B0-----:R-:W-:Y:S01]  /*1c20*/  @P1 IADD3 R32, P0, R51, R34, RZ ;  /* 0x0000002233201210 */ /* 0x001fe20007f1e0ff */
[----:B------:R-:W-:-:S02]  /*1c30*/  IMAD.MOV.U32 R51, RZ, RZ, 0x3bbb989d ;  /* 0x3bbb989dff337424 */ /* 0x000fc400078e00ff */
[----:B-1----:R-:W-:Y:S02]  /*1c40*/  IMAD.MOV.U32 R52, RZ, RZ, 0x437c0000 ;  /* 0x437c0000ff347424 */ /* 0x002fe400078e00ff */
[----:B------:R-:W-:-:S04]  /*1c50*/  FFMA.SAT R51, R50, R51, 0.5 ;  /* 0x3f00000032337423 */ /* 0x000fc80000002033 */
[----:B------:R-:W-:-:S04]  /*1c60*/  FFMA.RM R51, R51, R52, 12582913 ;  /* 0x4b40000133337423 */ /* 0x000fc80000004034 */
[----:B------:R-:W-:-:S04]  /*1c70*/  FADD R53, R51, -12583039 ;  /* 0xcb40007f33357421 */ /* 0x000fc80000000000 */
[----:B------:R-:W-:-:S04]  /*1c80*/  FFMA R53, R50, 1.4426950216293334961, -R53 ;  /* 0x3fb8aa3b32357823 */ /* 0x000fc80000000835 */
[----:B------:R-:W-:-:S06]  /*1c90*/  FFMA R53, R50, 1.925963033500011079e-08, R53 ;  /* 0x32a5706032357823 */ /* 0x000fcc0000000035 */
[----:B------:R-:W0:Y:S01]  /*1ca0*/  MUFU.EX2 R53, R53 ;  /* 0x0000003500357308 */ /* 0x000e220000000800 */
[----:B------:R-:W-:Y:S01]  /*1cb0*/  SHF.L.U32 R50, R51, 0x17, RZ ;  /* 0x0000001733327819 */ /* 0x000fe200000006ff */
[----:B------:R-:W-:Y:S01]  /*1cc0*/  @P1 IMAD.X R33, R54, 0x1, R35, P0 ;  /* 0x0000000136211824 */ /* 0x000fe200000e0623 */
[----:B------:R-:W-:-:S06]  /*1cd0*/  CS2R R34, SRZ ;  /* 0x0000000000227805 */ /* 0x000fcc000001ff00 */
[----:B------:R1:W5:Y:S01]  /*1ce0*/  @P1 LDG.E R34, desc[UR6][R32.64] ;  /* 0x0000000620221981 */ /* 0x000362000c1e1900 */
[----:B0-----:R-:W-:-:S04]  /*1cf0*/  FFMA R50, R50, R53, 1 ;  /* 0x3f80000032327423 */ /* 0x001fc80000000035 */
[----:B-1----:R-:W-:Y:S01]  /*1d00*/  VIADD R33, R50, 0x1800000 ;  /* 0x0180000032217836 */ /* 0x002fe20000000000 */
[----:B------:R-:W-:Y:S02]  /*1d10*/  @P1 IADD3.X R37, R54, R37, RZ, P2, !PT ;  /* 0x0000002536251210 */ /* 0x000fe400017fe4ff */
[----:B------:R-:W-:Y:S02]  /*1d20*/  LOP3.LUT R0, R0, 0xff, RZ, 0xc0, !PT ;  /* 0x000000ff00007812 */ /* 0x000fe400078ec0ff */
[----:B------:R-:W-:Y:S01]  /*1d30*/  LOP3.LUT R33, R33, 0x7f800000, RZ, 0xc0, !PT ;  /* 0x7f80000021217812 */ /* 0x000fe200078ec0ff */
[----:B------:R0:W5:Y:S01]  /*1d40*/  @P1 LDG.E R35, desc[UR6][R36.64] ;  /* 0x0000000624231981 */ /* 0x000162000c1e1900 */
[----:B------:R-:W-:Y:S02]  /*1d50*/  LOP3.LUT R49, R49, 0xffff, RZ, 0xc0, !PT ;  /* 0x0000ffff31317812 */ /* 0x000fe400078ec0ff */
[----:B------:R-:W-:Y:S02]  /*1d60*/  FMNMX R32, RZ, |R41|, !PT ;  /* 0x40000029ff207209 */ /* 0x000fe40007800000 */
[----:B------:R-:W-:-:S02]  /*1d70*/  ISETP.GT.U32.AND P0, PT, R33, 0x1ffffff, PT ;  /* 0x01ffffff2100780c */ /* 0x000fc40003f04070 */
[----:B------:R-:W-:Y:S02]  /*1d80*/  PRMT R0, R49, 0x7604, R0 ;  /* 0x0000760431007816 */ /* 0x000fe40000000000 */
[----:B0-----:R-:W-:Y:S02]  /*1d90*/  FMNMX R36, |R39|, R32, !PT ;  /* 0x0000002027247209 */ /* 0x001fe40007800200 */
[----:B------:R-:W-:Y:S01]  /*1da0*/  IADD3 R32, R4, -0x1, RZ ;  /* 0xffffffff04207810 */ /* 0x000fe20007ffe0ff */
[----:B------:R-:W-:Y:S01]  /*1db0*/  IMAD.U32 R48, R48, 0x10000, RZ ;  /* 0x0001000030307824 */ /* 0x000fe200078e00ff */
[----:B------:R-:W-:Y:S02]  /*1dc0*/  LOP3.LUT R37, R0, 0xffff, RZ, 0xc0, !PT ;  /* 0x0000ffff00257812 */ /* 0x000fe400078ec0ff */
[----:B------:R-:W-:Y:S02]  /*1dd0*/  FMNMX R0, |R25|, R36, !PT ;  /* 0x0000002419007209 */ /* 0x000fe40007800200 */
[----:B------:R-:W-:Y:S01]  /*1de0*/  LOP3.LUT R25, R32, 0x1f, RZ, 0xc0, !PT ;  /* 0x0000001f20197812 */ /* 0x000fe200078ec0ff */
[----:B------:R-:W-:Y:S01]  /*1df0*/  VIADD R41, R8, 0xffffffff ;  /* 0xffffffff08297836 */ /* 0x000fe20000000000 */
[----:B------:R-:W-:-:S02]  /*1e00*/  LOP3.LUT R39, R37, 0xff0000, R48, 0xf8, !PT ;  /* 0x00ff000025277812 */ /* 0x000fc400078ef830 */
[----:B------:R-:W-:Y:S01]  /*1e10*/  LOP3.LUT R36, R46, 0xffff, RZ, 0xc0, !PT ;  /* 0x0000ffff2e247812 */ /* 0x000fe200078ec0ff */
[----:B------:R-:W-:Y:S01]  /*1e20*/  BSSY B1, `(.L_x_23624) ;  /* 0x0000010000017945 */ /* 0x000fe20003800000 */
[----:B------:R-:W-:Y:S01]  /*1e30*/  IADD3 R32, P1, R25, R26, RZ ;  /* 0x0000001a19207210 */ /* 0x000fe20007f3e0ff */
[----:B------:R-:W-:Y:S01]  /*1e40*/  FMUL R19, R19, 1.7020000219345092773 ;  /* 0x3fd9db2313137820 */ /* 0x000fe20000400000 */
[----:B------:R-:W-:Y:S01]  /*1e50*/  FMNMX R37, |R47|, R0, !PT ;  /* 0x000000002f257209 */ /* 0x000fe20007800200 */
[----:B------:R-:W-:Y:S01]  /*1e60*/  IMAD R36, R36, 0x1000000, R39 ;  /* 0x0100000024247824 */ /* 0x000fe200078e0227 */
[----:B------:R-:W-:Y:S02]  /*1e70*/  LOP3.LUT R41, R41, 0x1f, RZ, 0xc0, !PT ;  /* 0x0000001f29297812 */ /* 0x000fe400078ec0ff */
[----:B------:R-:W-:Y:S01]  /*1e80*/  IADD3.X R33, RZ, R2, RZ, P1, !PT ;  /* 0x00000002ff217210 */ /* 0x000fe20000ffe4ff */
[----:B------:R-:W-:Y:S06]  /*1e90*/  @P0 BRA `(.L_x_23625) ;  /* 0x0000000000100947 */ /* 0x000fec0003800000 */
[----:B------:R-:W-:Y:S01]  /*1ea0*/  IMAD.MOV.U32 R0, RZ, RZ, R50 ;  /* 0x000000ffff007224 */ /* 0x000fe200078e0032 */
[----:B------:R-:W-:-:S07]  /*1eb0*/  MOV R46, 0x1ed0 ;  /* 0x00001ed0002e7802 */ /* 0x000fce0000000f00 */
[----:B-----5:R-:W-:Y:S05]  /*1ec0*/  CALL.REL.NOINC `($__internal_531_$__cuda_sm20_rcp_rn_f32_slowpath) ;  /* 0x0000003400387944 */ /* 0x020fea0003c00000 */
[----:B------:R-:W-:Y:S05]  /*1ed0*/  BRA `(.L_x_23626) ;  /* 0x0000000000107947 */ /* 0x000fea0003800000 */
.L_x_23625:
[----:B------:R-:W0:Y:S02]  /*1ee0*/  MUFU.RCP R49, R50 ;  /* 0x0000003200317308 */ /* 0x000e240000001000 */
[----:B0-----:R-:W-:-:S04]  /*1ef0*/  FFMA R0, R50, R49, -1 ;  /* 0xbf80000032007423 */ /* 0x001fc80000000031 */
[----:B------:R-:W-:-:S04]  /*1f00*/  FADD.FTZ R0, -R0, -RZ ;  /* 0x800000ff00007221 */ /* 0x000fc80000010100 */
[----:B------:R-:W-:-:S07]  /*1f10*/  FFMA R49, R49, R0, R49 ;  /* 0x0000000031317223 */ /* 0x000fce0000000031 */
.L_x_23626:
[----:B------:R-:W-:Y:S05]  /*1f20*/  BSYNC B1 ;  /* 0x0000000000017941 */ /* 0x000fea0003800000 */
.L_x_23624:
        /* <DEDUP_REMOVED lines=23> */
[----:B-----5:R-:W-:Y:S05]  /*20a0*/  CALL.REL.NOINC `($__internal_531_$__cuda_sm20_rcp_rn_f32_slowpath) ;  /* 0x0000003000c07944 */ /* 0x020fea0003c00000 */
[----:B------:R-:W-:Y:S05]  /*20b0*/  BRA `(.L_x_23629) ;  /* 0x0000000000107947 */ /* 0x000fea0003800000 */
.L_x_23628:
[----:B------:R-:W0:Y:S02]  /*20c0*/  MUFU.RCP R49, R46 ;  /* 0x0000002e00317308 */ /* 0x000e240000001000 */
[----:B0-----:R-:W-:-:S04]  /*20d0*/  FFMA R0, R46, R49, -1 ;  /* 0xbf8000002e007423 */ /* 0x001fc80000000031 */
[----:B------:R-:W-:-:S04]  /*20e0*/  FADD.FTZ R0, -R0, -RZ ;  /* 0x800000ff00007221 */ /* 0x000fc80000010100 */
[----:B------:R-:W-:-:S07]  /*20f0*/  FFMA R49, R49, R0, R49 ;  /* 0x0000000031317223 */ /* 0x000fce0000000031 */
.L_x_23629:
[----:B------:R-:W-:Y:S05]  /*2100*/  BSYNC B1 ;  /* 0x0000000000017941 */ /* 0x000fea0003800000 */
.L_x_23627:
        /* <DEDUP_REMOVED lines=23> */
[----:B-----5:R-:W-:Y:S05]  /*2280*/  CALL.REL.NOINC `($__internal_531_$__cuda_sm20_rcp_rn_f32_slowpath) ;  /* 0x0000003000487944 */ /* 0x020fea0003c00000 */
[----:B------:R-:W-:Y:S05]  /*2290*/  BRA `(.L_x_23632) ;  /* 0x0000000000107947 */ /* 0x000fea0003800000 */
.L_x_23631:
[----:B------:R-:W0:Y:S02]  /*22a0*/  MUFU.RCP R49, R48 ;  /* 0x0000003000317308 */ /* 0x000e240000001000 */
[----:B0-----:R-:W-:-:S04]  /*22b0*/  FFMA R0, R48, R49, -1 ;  /* 0xbf80000030007423 */ /* 0x001fc80000000031 */
[----:B------:R-:W-:-:S04]  /*22c0*/  FADD.FTZ R0, -R0, -RZ ;  /* 0x800000ff00007221 */ /* 0x000fc80000010100 */
[----:B------:R-:W-:-:S07]  /*22d0*/  FFMA R49, R49, R0, R49 ;  /* 0x0000000031317223 */ /* 0x000fce0000000031 */
.L_x_23632:
[----:B------:R-:W-:Y:S05]  /*22e0*/  BSYNC B1 ;  /* 0x0000000000017941 */ /* 0x000fea0003800000 */
.L_x_23630:
        /* <DEDUP_REMOVED lines=23> */
[----:B-----5:R-:W-:Y:S05]  /*2460*/  CALL.REL.NOINC `($__internal_531_$__cuda_sm20_rcp_rn_f32_slowpath) ;  /* 0x0000002c00d07944 */ /* 0x020fea0003c00000 */
[----:B------:R-:W-:Y:S05]  /*2470*/  BRA `(.L_x_23635) ;  /* 0x0000000000107947 */ /* 0x000fea0003800000 */
.L_x_23634:
[----:B------:R-:W0:Y:S02]  /*2480*/  MUFU.RCP R49, R46 ;  /* 0x0000002e00317308 */ /* 0x000e240000001000 */
[----:B0-----:R-:W-:-:S04]  /*2490*/  FFMA R0, R46, R49, -1 ;  /* 0xbf8000002e007423 */ /* 0x001fc80000000031 */
[----:B------:R-:W-:-:S04]  /*24a0*/  FADD.FTZ R0, -R0, -RZ ;  /* 0x800000ff00007221 */ /* 0x000fc80000010100 */
[----:B------:R-:W-:-:S07]  /*24b0*/  FFMA R49, R49, R0, R49 ;  /* 0x0000000031317223 */ /* 0x000fce0000000031 */
.L_x_23635:
[----:B------:R-:W-:Y:S05]  /*24c0*/  BSYNC B1 ;  /* 0x0000000000017941 */ /* 0x000fea0003800000 */
.L_x_23633:
[C---:B------:R-:W-:Y:S01]  /*24d0*/  LOP3.LUT R0, R9.reuse, 0x1, RZ, 0xfc, !PT ;  /* 0x0000000109007812 */ /* 0x040fe200078efcff */
[----:B------:R-:W0:Y:S01]  /*24e0*/  LDC.64 R16, c[0x0][0x258] ;  /* 0x00009600ff107b82 */ /* 0x000e220000000a00 */
[----:B------:R-:W-:Y:S02]  /*24f0*/  LOP3.LUT R18, R9, 0x3, RZ, 0xfc, !PT ;  /* 0x0000000309127812 */ /* 0x000fe400078efcff */
[----:B------:R-:W-:Y:S01]  /*2500*/  ISETP.GE.U32.AND P0, PT, R0, R21, PT ;  /* 0x000000150000720c */ /* 0x000fe20003f06070 */
[----:B------:R-:W-:-:S03]  /*2510*/  FADD R0, -R49, 1 ;  /* 0x3f80000031007421 */ /* 0x000fc60000000100 */
[----:B------:R-:W-:Y:S01]  /*2520*/  ISETP.GE.U32.OR P0, PT, R41, R22, P0 ;  /* 0x000000162900720c */ /* 0x000fe20000706470 */
[----:B------:R-:W-:Y:S01]  /*2530*/  FMUL R0, R0, R49 ;  /* 0x0000003100007220 */ /* 0x000fe20000400000 */
[----:B------:R-:W-:-:S03]  /*2540*/  FMUL R41, R20, R12 ;  /* 0x0000000c14297220 */ /* 0x000fc60000400000 */
[----:B------:R-:W-:Y:S01]  /*2550*/  FFMA R15, R13, R0, R49 ;  /* 0x000000000d0f7223 */ /* 0x000fe20000000031 */
[----:B------:R-:W-:Y:S01]  /*2560*/  FMUL R0, R39, R12 ;  /* 0x0000000c27007220 */ /* 0x000fe20000400000 */
[----:B------:R-:W-:-:S04]  /*2570*/  F2FP.SATFINITE.E4M3.F32.PACK_AB_MERGE_C R41, RZ, R41, RZ ;  /* 0x00000029ff29723e */ /* 0x000fc800048070ff */
[----:B------:R-:W-:Y:S02]  /*2580*/  F2FP.SATFINITE.E4M3.F32.PACK_AB_MERGE_C R0, RZ, R0, RZ ;  /* 0x00000000ff00723e */ /* 0x000fe400048070ff */
[----:B------:R-:W-:Y:S01]  /*2590*/  @!P0 IADD3 R52, P1, R32, R7, RZ ;  /* 0x0000000720348210 */ /* 0x000fe20007f3e0ff */
[----:B0-----:R-:W-:-:S04]  /*25a0*/  @!P0 IMAD.WIDE.U32 R46, R16, 0x3, R32 ;  /* 0x00000003102e8825 */ /* 0x001fc800078e0020 */
[----:B------:R-:W-:Y:S01]  /*25b0*/  @!P0 IMAD.X R53, R33, 0x1, R6, P1 ;  /* 0x0000000121358824 */ /* 0x000fe200008e0606 */
[----:B------:R-:W-:Y:S01]  /*25c0*/  @!P0 IADD3 R48, P1, P2, R7, R16, R32 ;  /* 0x0000001007308210 */ /* 0x000fe20007a3e020 */
[----:B------:R-:W-:-:S03]  /*25d0*/  @!P0 IMAD R13, R17, 0x3, RZ ;  /* 0x00000003110d8824 */ /* 0x000fc600078e02ff */
[----:B------:R-:W-:Y:S01]  /*25e0*/  @!P0 IADD3.X R49, R6, R17, R33, P1, P2 ;  /* 0x0000001106318210 */ /* 0x000fe20000fe4421 */
[----:B------:R0:W-:Y:S01]  /*25f0*/  @!P0 STG.E.U8 desc[UR6][R52.64], R41 ;  /* 0x0000002934008986 */ /* 0x0001e2000c101106 */
[----:B------:R-:W-:-:S03]  /*2600*/  @!P0 IADD3 R50, P1, R7, R46, RZ ;  /* 0x0000002e07328210 */ /* 0x000fc60007f3e0ff */
[----:B------:R1:W-:Y:S01]  /*2610*/  @!P0 STG.E.U8 desc[UR6][R48.64], R0 ;  /* 0x0000000030008986 */ /* 0x0003e2000c101106 */
[----:B------:R-:W-:Y:S01]  /*2620*/  @!P0 IADD3.X R51, R6, R13, R47, P1, !PT ;  /* 0x0000000d06338210 */ /* 0x000fe20000ffe42f */
[----:B------:R-:W-:Y:S01]  /*2630*/  FMUL R47, R15, R14 ;  /* 0x0000000e0f2f7220 */ /* 0x000fe20000400000 */
[----:B------:R-:W-:Y:S02]  /*2640*/  IADD3 R13, R4, 0x1d, RZ ;  /* 0x0000001d040d7810 */ /* 0x000fe40007ffe0ff */
[----:B------:R-:W-:Y:S02]  /*2650*/  ISETP.GE.U32.AND P1, PT, R18, R21, PT ;  /* 0x000000151200720c */ /* 0x000fe40003f26070 */
[----:B------:R-:W-:Y:S02]  /*2660*/  LOP3.LUT R13, R13, 0x1f, RZ, 0xc0, !PT ;  /* 0x0000001f0d0d7812 */ /* 0x000fe400078ec0ff */
[----:B0-----:R-:W-:Y:S01]  /*2670*/  @!P0 LEA R52, P2, R16, R32, 0x1 ;  /* 0x0000002010348211 */ /* 0x001fe200078408ff */
[----:B------:R-:W-:Y:S01]  /*2680*/  FMUL R32, R19, R12 ;  /* 0x0000000c13207220 */ /* 0x000fe20000400000 */
[----:B------:R-:W-:-:S02]  /*2690*/  ISETP.LT.U32.AND P1, PT, R13, R22, !P1 ;  /* 0x000000160d00720c */ /* 0x000fc40004f21070 */
[----:B------:R-:W-:Y:S02]  /*26a0*/  @!P0 LEA.HI.X R33, R16, R33, R17, 0x1, P2 ;  /* 0x0000002110218211 */ /* 0x000fe400010f0c11 */
[----:B------:R-:W-:Y:S02]  /*26b0*/  @!P0 IADD3 R52, P2, R52, R7, RZ ;  /* 0x0000000734348210 */ /* 0x000fe40007f5e0ff */
[----:B------:R-:W-:-:S03]  /*26c0*/  F2FP.SATFINITE.E4M3.F32.PACK_AB_MERGE_C R32, RZ, R32, RZ ;  /* 0x00000020ff20723e */ /* 0x000fc600048070ff */
[----:B------:R-:W-:Y:S02]  /*26d0*/  @!P0 IMAD.X R53, R33, 0x1, R6, P2 ;  /* 0x0000000121358824 */ /* 0x000fe400010e0606 */
[----:B------:R-:W-:Y:S01]  /*26e0*/  FMUL R33, R47, R12 ;  /* 0x0000000c2f217220 */ /* 0x000fe20000400000 */
[C---:B------:R-:W-:Y:S01]  /*26f0*/  LEA R26, P2, R16.reuse, R26, 0x2 ;  /* 0x0000001a101a7211 */ /* 0x040fe200078410ff */
[----:B------:R-:W0:Y:S01]  /*2700*/  @P1 LDC.64 R14, c[0x0][0x210] ;  /* 0x00008400ff0e1b82 */ /* 0x000e220000000a00 */
[----:B------:R2:W-:Y:S02]  /*2710*/  @!P0 STG.E.U8 desc[UR6][R52.64], R32 ;  /* 0x0000002034008986 */ /* 0x0005e4000c101106 */
[----:B------:R-:W-:Y:S02]  /*2720*/  F2FP.SATFINITE.E4M3.F32.PACK_AB_MERGE_C R33, RZ, R33, RZ ;  /* 0x00000021ff21723e */ /* 0x000fe400048070ff */
[----:B------:R-:W-:Y:S01]  /*2730*/  LEA.HI.X R27, R16, R2, R17, 0x2, P2 ;  /* 0x00000002101b7211 */ /* 0x000fe200010f1411 */
[----:B------:R-:W-:Y:S01]  /*2740*/  HFMA2.MMA R2, -RZ, RZ, 0, 0 ;  /* 0x00000000ff027435 */ /* 0x000fe200000001ff */
[----:B-1----:R-:W-:Y:S01]  /*2750*/  IADD3 R48, P2, P3, R13, R26, R28 ;  /* 0x0000001a0d307210 */ /* 0x002fe20007b5e01c */
[----:B------:R1:W-:Y:S01]  /*2760*/  @!P0 STG.E.U8 desc[UR6][R50.64], R33 ;  /* 0x0000002132008986 */ /* 0x0003e2000c101106 */
[----:B------:R-:W-:-:S02]  /*2770*/  IMAD.MOV.U32 R28, RZ, RZ, 0x3bbb989d ;  /* 0x3bbb989dff1c7424 */ /* 0x000fc400078e00ff */
[----:B------:R-:W-:Y:S01]  /*2780*/  IADD3.X R49, RZ, R27, R29, P2, P3 ;  /* 0x0000001bff317210 */ /* 0x000fe200017e641d */
[----:B-----5:R-:W-:Y:S01]  /*2790*/  FMUL R29, R40, -1.7020000219345092773 ;  /* 0xbfd9db23281d7820 */ /* 0x020fe20000400000 */
[C---:B------:R-:W-:Y:S01]  /*27a0*/  @P1 LEA R57, P0, R16.reuse, R48, 0x2 ;  /* 0x0000003010391211 */ /* 0x040fe200078010ff */
[----:B--2---:R-:W-:Y:S02]  /*27b0*/  IMAD.MOV.U32 R53, RZ, RZ, 0x437c0000 ;  /* 0x437c0000ff357424 */ /* 0x004fe400078e00ff */
[----:B------:R-:W-:Y:S01]  /*27c0*/  FFMA.SAT R28, R29, R28, 0.5 ;  /* 0x3f0000001d1c7423 */ /* 0x000fe2000000201c */
[----:B------:R-:W-:-:S03]  /*27d0*/  @P1 LEA.HI.X R54, R16, R49, R17, 0x2, P0 ;  /* 0x0000003110361211 */ /* 0x000fc600000f1411 */
[----:B------:R-:W-:Y:S01]  /*27e0*/  FFMA.RM R28, R28, R53, 12582913 ;  /* 0x4b4000011c1c7423 */ /* 0x000fe20000004035 */
[C---:B------:R-:W-:Y:S02]  /*27f0*/  @P1 SHF.L.U64.HI R54, R57.reuse, 0x2, R54 ;  /* 0x0000000239361819 */ /* 0x040fe40000010236 */
[----:B------:R-:W-:-:S04]  /*2800*/  @P1 SHF.L.U32 R57, R57, 0x2, RZ ;  /* 0x0000000239391819 */ /* 0x000fc800000006ff */
[----:B0-----:R-:W-:-:S05]  /*2810*/  @P1 IADD3 R52, P0, R57, R14, RZ ;  /* 0x0000000e39341210 */ /* 0x001fca0007f1e0ff */
[----:B------:R-:W-:Y:S02]  /*2820*/  @P1 IMAD.X R53, R54, 0x1, R15, P0 ;  /* 0x0000000136351824 */ /* 0x000fe400000e060f */
[----:B------:R-:W0:Y:S01]  /*2830*/  @P1 LDC.64 R14, c[0x0][0x218] ;  /* 0x00008600ff0e1b82 */ /* 0x000e220000000a00 */
[----:B------:R-:W-:Y:S01]  /*2840*/  FMNMX R46, R37, |R20|, !PT ;  /* 0x40000014252e7209 */ /* 0x000fe20007800000 */
[----:B------:R-:W-:Y:S01]  /*2850*/  FADD R20, R28, -12583039 ;  /* 0xcb40007f1c147421 */ /* 0x000fe20000000000 */
[----:B-1----:R-:W-:Y:S01]  /*2860*/  @P1 IMAD.WIDE.U32 R50, R16, 0x5, R48 ;  /* 0x0000000510321825 */ /* 0x002fe200078e0030 */
[----:B------:R1:W5:Y:S01]  /*2870*/  @P1 LDG.E R2, desc[UR6][R52.64] ;  /* 0x0000000634021981 */ /* 0x000362000c1e1900 */
[----:B------:R-:W-:Y:S02]  /*2880*/  FMNMX R46, |R39|, R46, !PT ;  /* 0x0000002e272e7209 */ /* 0x000fe40007800200 */
[----:B------:R-:W-:Y:S01]  /*2890*/  FFMA R20, R29, 1.4426950216293334961, -R20 ;  /* 0x3fb8aa3b1d147823 */ /* 0x000fe20000000814 */
[----:B------:R-:W-:-:S03]  /*28a0*/  @P1 IMAD R39, R17, 0x7, RZ ;  /* 0x0000000711271824 */ /* 0x000fc600078e02ff */
[----:B------:R-:W-:Y:S01]  /*28b0*/  FFMA R37, R29, 1.925963033500011079e-08, R20 ;  /* 0x32a570601d257823 */ /* 0x000fe20000000014 */
[----:B------:R-:W-:Y:S02]  /*28c0*/  @P1 IMAD R29, R17, 0x5, RZ ;  /* 0x00000005111d1824 */ /* 0x000fe400078e02ff */
[----:B-1----:R-:W-:Y:S02]  /*28d0*/  @P1 IMAD.SHL.U32 R53, R50, 0x4, RZ ;  /* 0x0000000432351824 */ /* 0x002fe400078e00ff */
[----:B------:R-:W-:-:S05]  /*28e0*/  @P1 IMAD.IADD R29, R29, 0x1, R51 ;  /* 0x000000011d1d1824 */ /* 0x000fca00078e0233 */
[----:B------:R-:W-:Y:S01]  /*28f0*/  @P1 SHF.L.U64.HI R20, R50, 0x2, R29 ;  /* 0x0000000232141819 */ /* 0x000fe2000001021d */
[----:B------:R-:W-:Y:S01]  /*2900*/  @P1 IMAD R29, R17, 0x6, RZ ;  /* 0x00000006111d1824 */ /* 0x000fe200078e02ff */
[----:B0-----:R-:W-:Y:S01]  /*2910*/  @P1 IADD3 R56, P0, R57, R14, RZ ;  /* 0x0000000e39381210 */ /* 0x001fe20007f1e0ff */
[----:B------:R-:W-:-:S03]  /*2920*/  @P1 IMAD.MOV.U32 R14, RZ, RZ, R48 ;  /* 0x000000ffff0e1224 */ /* 0x000fc600078e0030 */
[----:B------:R-:W-:Y:S01]  /*2930*/  @P1 IADD3.X R57, R54, R15, RZ, P0, !PT ;  /* 0x0000000f36391210 */ /* 0x000fe200007fe4ff */
[--C-:B------:R-:W-:Y:S02]  /*2940*/  @P1 IMAD.MOV.U32 R15, RZ, RZ, R49.reuse ;  /* 0x000000ffff0f1224 */ /* 0x100fe400078e0031 */
[----:B------:R-:W-:-:S04]  /*2950*/  @P1 IMAD.WIDE.U32 R48, R16, 0x6, R48 ;  /* 0x0000000610301825 */ /* 0x000fc800078e0030 */
[----:B------:R-:W-:Y:S01]  /*2960*/  @P1 IMAD.WIDE.U32 R14, R16, 0x7, R14 ;  /* 0x00000007100e1825 */ /* 0x000fe200078e000e */
[----:B------:R-:W-:Y:S02]  /*2970*/  @P1 IADD3 R17, R29, R49, RZ ;  /* 0x000000311d111210 */ /* 0x000fe40007ffe0ff */
[----:B------:R0:W2:Y:S01]  /*2980*/  @P1 LDG.E R29, desc[UR6][R56.64] ;  /* 0x00000006381d1981 */ /* 0x0000a2000c1e1900 */
[----:B------:R-:W-:Y:S01]  /*2990*/  @P1 IMAD.IADD R15, R39, 0x1, R15 ;  /* 0x00000001270f1824 */ /* 0x000fe200078e020f */
[C---:B------:R-:W-:Y:S01]  /*29a0*/  @P1 SHF.L.U64.HI R50, R48.reuse, 0x2, R17 ;  /* 0x0000000230321819 */ /* 0x040fe20000010211 */
[----:B------:R-:W-:Y:S01]  /*29b0*/  @P1 IMAD.SHL.U32 R51, R48, 0x4, RZ ;  /* 0x0000000430331824 */ /* 0x000fe200078e00ff */
[C---:B------:R-:W-:Y:S02]  /*29c0*/  @P1 SHF.L.U32 R55, R14.reuse, 0x2, RZ ;  /* 0x000000020e371819 */ /* 0x040fe400000006ff */
[----:B------:R-:W-:Y:S02]  /*29d0*/  @P1 SHF.L.U64.HI R48, R14, 0x2, R15 ;  /* 0x000000020e301819 */ /* 0x000fe4000001020f */
[----:B------:R-:W1:Y:S02]  /*29e0*/  @P1 LDC.64 R14, c[0x0][0x210] ;  /* 0x00008400ff0e1b82 */ /* 0x000e640000000a00 */
[----:B-1----:R-:W-:-:S05]  /*29f0*/  @P1 IADD3 R58, P0, R55, R14, RZ ;  /* 0x0000000e373a1210 */ /* 0x002fca0007f1e0ff */
[----:B------:R-:W-:Y:S02]  /*2a00*/  @P1 IMAD.X R59, R48, 0x1, R15, P0 ;  /* 0x00000001303b1824 */ /* 0x000fe400000e060f */
[----:B------:R-:W1:Y:S02]  /*2a10*/  @P1 LDC.64 R14, c[0x0][0x218] ;  /* 0x00008600ff0e1b82 */ /* 0x000e640000000a00 */
[----:B-1----:R-:W-:-:S05]  /*2a20*/  @P1 IADD3 R54, P0, R55, R14, RZ ;  /* 0x0000000e37361210 */ /* 0x002fca0007f1e0ff */
[----:B------:R-:W-:Y:S02]  /*2a30*/  @P1 IMAD.X R55, R48, 0x1, R15, P0 ;  /* 0x0000000130371824 */ /* 0x000fe400000e060f */
[----:B------:R-:W1:Y:S01]  /*2a40*/  @P1 LDC.64 R14, c[0x0][0x210] ;  /* 0x00008400ff0e1b82 */ /* 0x000e620000000a00 */
[----:B------:R-:W-:Y:S02]  /*2a50*/  CS2R R16, SRZ ;  /* 0x0000000000107805 */ /* 0x000fe4000001ff00 */
[----:B------:R-:W3:Y:S04]  /*2a60*/  @P1 LDG.E R39, desc[UR6][R54.64] ;  /* 0x0000000636271981 */ /* 0x000ee8000c1e1900 */
[----:B------:R-:W5:Y:S01]  /*2a70*/  @P1 LDG.E R16, desc[UR6][R58.64] ;  /* 0x000000063a101981 */ /* 0x000f62000c1e1900 */
[----:B-1----:R-:W-:-:S04]  /*2a80*/  @P1 IADD3 R48, P0, R53, R14, RZ ;  /* 0x0000000e35301210 */ /* 0x002fc80007f1e0ff */
[----:B------:R-:W-:Y:S02]  /*2a90*/  @P1 IADD3.X R49, R20, R15, RZ, P0, !PT ;  /* 0x0000000f14311210 */ /* 0x000fe400007fe4ff */
[----:B------:R-:W1:Y:S03]  /*2aa0*/  @P1 LDC.64 R14, c[0x0][0x218] ;  /* 0x00008600ff0e1b82 */ /* 0x000e660000000a00 */
[----:B------:R-:W5:Y:S01]  /*2ab0*/  @P1 LDG.E R17, desc[UR6][R48.64] ;  /* 0x0000000630111981 */ /* 0x000f62000c1e1900 */
[----:B-1----:R-:W-:-:S05]  /*2ac0*/  @P1 IADD3 R52, P0, R53, R14, RZ ;  /* 0x0000000e35341210 */ /* 0x002fca0007f1e0ff */
[----:B------:R-:W-:Y:S02]  /*2ad0*/  @P1 IMAD.X R53, R20, 0x1, R15, P0 ;  /* 0x0000000114351824 */ /* 0x000fe400000e060f */
[----:B------:R-:W0:Y:S01]  /*2ae0*/  @P1 LDC.64 R14, c[0x0][0x210] ;  /* 0x00008400ff0e1b82 */ /* 0x000e220000000a00 */
[----:B------:R-:W-:Y:S02]  /*2af0*/  MOV R20, RZ ;  /* 0x000000ff00147202 */ /* 0x000fe40000000f00 */
[----:B------:R-:W4:Y:S01]  /*2b00*/  @P1 LDG.E R52, desc[UR6][R52.64] ;  /* 0x0000000634341981 */ /* 0x000f22000c1e1900 */
[----:B0-----:R-:W-:-:S05]  /*2b10*/  @P1 IADD3 R56, P0, R51, R14, RZ ;  /* 0x0000000e33381210 */ /* 0x001fca0007f1e0ff */
[----:B------:R-:W-:Y:S02]  /*2b20*/  @P1 IMAD.X R57, R50, 0x1, R15, P0 ;  /* 0x0000000132391824 */ /* 0x000fe400000e060f */
[----:B------:R-:W0:Y:S03]  /*2b30*/  @P1 LDC.64 R14, c[0x0][0x218] ;  /* 0x00008600ff0e1b82 */ /* 0x000e260000000a00 */
[----:B------:R-:W5:Y:S01]  /*2b40*/  @P1 LDG.E R20, desc[UR6][R56.64] ;  /* 0x0000000638141981 */ /* 0x000f62000c1e1900 */
[----:B0-----:R-:W-:-:S05]  /*2b50*/  @P1 IADD3 R14, P0, R51, R14, RZ ;  /* 0x0000000e330e1210 */ /* 0x001fca0007f1e0ff */
[----:B------:R-:W-:-:S05]  /*2b60*/  @P1 IMAD.X R15, R50, 0x1, R15, P0 ;  /* 0x00000001320f1824 */ /* 0x000fca00000e060f */
[----:B------:R0:W4:Y:S01]  /*2b70*/  @P1 LDG.E R48, desc[UR6][R14.64] ;  /* 0x000000060e301981 */ /* 0x000122000c1e1900 */
[----:B------:R-:W1:Y:S01]  /*2b80*/  MUFU.EX2 R37, R37 ;  /* 0x0000002500257308 */ /* 0x000e620000000800 */
[----:B------:R-:W-:Y:S01]  /*2b90*/  LOP3.LUT R41, R41, 0xff, RZ, 0xc0, !PT ;  /* 0x000000ff29297812 */ /* 0x000fe200078ec0ff */
[----:B------:R-:W-:Y:S01]  /*2ba0*/  IMAD.SHL.U32 R28, R28, 0x800000, RZ ;  /* 0x008000001c1c7824 */ /* 0x000fe200078e00ff */
[----:B------:R-:W-:-:S04]  /*2bb0*/  LOP3.LUT R0, R0, 0xffff, RZ, 0xc0, !PT ;  /* 0x0000ffff00007812 */ /* 0x000fc800078ec0ff */
[----:B------:R-:W-:Y:S01]  /*2bc0*/  PRMT R41, R0, 0x7604, R41 ;  /* 0x0000760400297816 */ /* 0x000fe20000000029 */
[----:B-1----:R-:W-:Y:S01]  /*2bd0*/  FFMA R0, R28, R37, 1 ;  /* 0x3f8000001c007423 */ /* 0x002fe20000000025 */
[----:B------:R-:W-:-:S04]  /*2be0*/  FMNMX R28, |R19|, R46, !PT ;  /* 0x0000002e131c7209 */ /* 0x000fc80007800200 */
[----:B------:R-:W-:-:S04]  /*2bf0*/  IADD3 R19, R0, 0x1800000, RZ ;  /* 0x0180000000137810 */ /* 0x000fc80007ffe0ff */
[----:B------:R-:W-:-:S04]  /*2c00*/  LOP3.LUT R19, R19, 0x7f800000, RZ, 0xc0, !PT ;  /* 0x7f80000013137812 */ /* 0x000fc800078ec0ff */
[----:B------:R-:W-:Y:S02]  /*2c10*/  ISETP.GT.U32.AND P0, PT, R19, 0x1ffffff, PT ;  /* 0x01ffffff1300780c */ /* 0x000fe40003f04070 */
[----:B------:R-:W-:Y:S02]  /*2c20*/  LOP3.LUT R33, R33, 0xffff, RZ, 0xc0, !PT ;  /* 0x0000ffff21217812 */ /* 0x000fe400078ec0ff */
[----:B------:R-:W-:Y:S01]  /*2c30*/  LOP3.LUT R32, R32, 0xff, RZ, 0xc0, !PT ;  /* 0x000000ff20207812 */ /* 0x000fe200078ec0ff */
[----:B------:R-:W-:Y:S01]  /*2c40*/  HFMA2.MMA R19, -RZ, RZ, 0, 0 ;  /* 0x00000000ff137435 */ /* 0x000fe200000001ff */
[----:B------:R-:W-:Y:S02]  /*2c50*/  VIADD R37, R8, 0x1e ;  /* 0x0000001e08257836 */ /* 0x000fe40000000000 */
[----:B0-----:R-:W-:Y:S01]  /*2c60*/  IMAD.SHL.U32 R14, R33, 0x1000000, RZ ;  /* 0x01000000210e7824 */ /* 0x001fe200078e00ff */
[----:B------:R-:W-:Y:S01]  /*2c70*/  PRMT R41, R41, 0x5410, R32 ;  /* 0x0000541029297816 */ /* 0x000fe20000000020 */
[----:B------:R-:W-:Y:S01]  /*2c80*/  BSSY B1, `(.L_x_23636) ;  /* 0x0000013000017945 */ /* 0x000fe20003800000 */
[----:B------:R-:W-:Y:S01]  /*2c90*/  CS2R R32, SRZ ;  /* 0x0000000000207805 */ /* 0x000fe2000001ff00 */
[----:B------:R-:W-:Y:S01]  /*2ca0*/  IMAD.MOV.U32 R15, RZ, RZ, RZ ;  /* 0x000000ffff0f7224 */ /* 0x000fe200078e00ff */
[----:B------:R-:W-:Y:S01]  /*2cb0*/  FMNMX R28, |R47|, R28, !PT ;  /* 0x0000001c2f1c7209 */ /* 0x000fe20007800200 */
[----:B------:R-:W-:Y:S01]  /*2cc0*/  FMUL R40, R40, 1.7020000219345092773 ;  /* 0x3fd9db2328287820 */ /* 0x000fe20000400000 */
[----:B------:R-:W-:-:S02]  /*2cd0*/  LOP3.LUT R14, R41, R14, RZ, 0xfc, !PT ;  /* 0x0000000e290e7212 */ /* 0x000fc400078efcff */
[----:B------:R-:W-:Y:S01]  /*2ce0*/  LOP3.LUT R37, R37, 0x1f, RZ, 0xc0, !PT ;  /* 0x0000001f25257812 */ /* 0x000fe200078ec0ff */
[----:B--2---:R-:W-:Y:S01]  /*2cf0*/  @P1 FMUL R33, R29, 1.7020000219345092773 ;  /* 0x3fd9db231d211820 */ /* 0x004fe20000400000 */
[----:B---3--:R-:W-:Y:S01]  /*2d00*/  @P1 FMUL R15, R39, 1.7020000219345092773 ;  /* 0x3fd9db23270f1820 */ /* 0x008fe20000400000 */
[----:B----4-:R-:W-:Y:S01]  /*2d10*/  @P1 FMUL R32, R52, 1.7020000219345092773 ;  /* 0x3fd9db2334201820 */ /* 0x010fe20000400000 */
[----:B------:R-:W-:Y:S01]  /*2d20*/  @P1 FMUL R19, R48, 1.7020000219345092773 ;  /* 0x3fd9db2330131820 */ /* 0x000fe20000400000 */
[----:B------:R-:W-:Y:S06]  /*2d30*/  @P0 BRA `(.L_x_23637) ;  /* 0x00000000000c0947 */ /* 0x000fec0003800000 */
[----:B------:R-:W-:-:S07]  /*2d40*/  MOV R46, 0x2d60 ;  /* 0x00002d60002e7802 */ /* 0x000fce0000000f00 */
[----:B-----5:R-:W-:Y:S05]  /*2d50*/  CALL.REL.NOINC `($__internal_531_$__cuda_sm20_rcp_rn_f32_slowpath) ;  /* 0x0000002400947944 */ /* 0x020fea0003c00000 */
[----:B------:R-:W-:Y:S05]  /*2d60*/  BRA `(.L_x_23638) ;  /* 0x0000000000107947 */ /* 0x000fea0003800000 */
.L_x_23637:
[----:B------:R-:W0:Y:S02]  /*2d70*/  MUFU.RCP R49, R0 ;  /* 0x0000000000317308 */ /* 0x000e240000001000 */
[----:B0-----:R-:W-:-:S04]  /*2d80*/  FFMA R29, R0, R49, -1 ;  /* 0xbf800000001d7423 */ /* 0x001fc80000000031 */
[----:B------:R-:W-:-:S04]  /*2d90*/  FADD.FTZ R46, -R29, -RZ ;  /* 0x800000ff1d2e7221 */ /* 0x000fc80000010100 */
[----:B------:R-:W-:-:S07]  /*2da0*/  FFMA R49, R49, R46, R49 ;  /* 0x0000002e31317223 */ /* 0x000fce0000000031 */
.L_x_23638:
[----:B------:R-:W-:Y:S05]  /*2db0*/  BSYNC B1 ;  /* 0x0000000000017941 */ /* 0x000fea0003800000 */
.L_x_23636:
        /* <DEDUP_REMOVED lines=25> */
.L_x_23640:
[----:B------:R-:W0:Y:S02]  /*2f50*/  MUFU.RCP R49, R46 ;  /* 0x0000002e00317308 */ /* 0x000e240000001000 */
[----:B0-----:R-:W-:-:S04]  /*2f60*/  FFMA R0, R46, R49, -1 ;  /* 0xbf8000002e007423 */ /* 0x001fc80000000031 */
[----:B------:R-:W-:-:S04]  /*2f70*/  FADD.FTZ R0, -R0, -RZ ;  /* 0x800000ff00007221 */ /* 0x000fc80000010100 */
[----:B------:R-:W-:-:S07]  /*2f80*/  FFMA R49, R49, R0, R49 ;  /* 0x0000000031317223 */ /* 0x000fce0000000031 */
.L_x_23641:
[----:B------:R-:W-:Y:S05]  /*2f90*/  BSYNC B1 ;  /* 0x0000000000017941 */ /* 0x000fea0003800000 */
.L_x_23639:
        /* <DEDUP_REMOVED lines=25> */
.L_x_23643:
[----:B------:R-:W0:Y:S02]  /*3130*/  MUFU.RCP R49, R40 ;  /* 0x0000002800317308 */ /* 0x000e240000001000 */
[----:B0-----:R-:W-:-:S04]  /*3140*/  FFMA R0, R40, R49, -1 ;  /* 0xbf80000028007423 */ /* 0x001fc80000000031 */
[----:B------:R-:W-:-:S04]  /*3150*/  FADD.FTZ R0, -R0, -RZ ;  /* 0x800000ff00007221 */ /* 0x000fc80000010100 */
[----:B------:R-:W-:-:S07]  /*3160*/  FFMA R49, R49, R0, R49 ;  /* 0x0000000031317223 */ /* 0x000fce0000000031 */
.L_x_23644:
[----:B------:R-:W-:Y:S05]  /*3170*/  BSYNC B1 ;  /* 0x0000000000017941 */ /* 0x000fea0003800000 */
.L_x_23642:
        /* <DEDUP_REMOVED lines=25> */
.L_x_23646:
[----:B------:R-:W0:Y:S02]  /*3310*/  MUFU.RCP R49, R40 ;  /* 0x0000002800317308 */ /* 0x000e240000001000 */
[----:B0-----:R-:W-:-:S04]  /*3320*/  FFMA R0, R40, R49, -1 ;  /* 0xbf80000028007423 */ /* 0x001fc80000000031 */
[----:B------:R-:W-:-:S04]  /*3330*/  FADD.FTZ R0, -R0, -RZ ;  /* 0x800000ff00007221 */ /* 0x000fc80000010100 */
[----:B------:R-:W-:-:S07]  /*3340*/  FFMA R49, R49, R0, R49 ;  /* 0x0000000031317223 */ /* 0x000fce0000000031 */
.L_x_23647:
[----:B------:R-:W-:Y:S05]  /*3350*/  BSYNC B1 ;  /* 0x0000000000017941 */ /* 0x000fea0003800000 */
.L_x_23645:
[----:B------:R-:W-:Y:S01]  /*3360*/  IMAD.MOV.U32 R0, RZ, RZ, 0x3bbb989d ;  /* 0x3bbb989dff007424 */ /* 0x000fe200078e00ff */
[----:B------:R-:W-:Y:S01]  /*3370*/  MOV R29, 0x437c0000 ;  /* 0x437c0000001d7802 */ /* 0x000fe20000000f00 */
[----:B------:R-:W-:Y:S01]  /*3380*/  FMUL R45, R39, R12 ;  /* 0x0000000c272d7220 */ /* 0x000fe20000400000 */
[----:B------:R-:W-:Y:S01]  /*3390*/  LOP3.LUT R38, R9, 0x2, RZ, 0xfc, !PT ;  /* 0x0000000209267812 */ /* 0x000fe200078efcff */
[----:B------:R-:W-:Y:S01]  /*33a0*/  FFMA.SAT R0, -R33, R0, 0.5 ;  /* 0x3f00000021007423 */ /* 0x000fe20000002100 */
[----:B------:R-:W-:Y:S02]  /*33b0*/  BSSY B0, `(.L_x_23648) ;  /* 0x0000037000007945 */ /* 0x000fe40003800000 */
[----:B------:R-:W-:Y:S01]  /*33c0*/  ISETP.GE.U32.AND P0, PT, R38, R21, PT ;  /* 0x000000152600720c */ /* 0x000fe20003f06070 */
[----:B------:R-:W-:Y:S01]  /*33d0*/  FFMA.RM R40, R0, R29, 12582913 ;  /* 0x4b40000100287423 */ /* 0x000fe2000000401d */
[----:B------:R-:W-:Y:S01]  /*33e0*/  FMNMX R38, R28, |R39|, !PT ;  /* 0x400000271c267209 */ /* 0x000fe20007800000 */
[----:B------:R-:W-:Y:S01]  /*33f0*/  FMUL R39, R41, R12 ;  /* 0x0000000c29277220 */ /* 0x000fe20000400000 */
[----:B------:R-:W-:Y:S01]  /*3400*/  ISETP.GE.U32.OR P0, PT, R37, R22, P0 ;  /* 0x000000162500720c */ /* 0x000fe20000706470 */
[----:B------:R-:W-:Y:S01]  /*3410*/  FADD R0, R40, -12583039 ;  /* 0xcb40007f28007421 */ /* 0x000fe20000000000 */
[----:B------:R-:W-:Y:S01]  /*3420*/  F2FP.SATFINITE.E4M3.F32.PACK_AB_MERGE_C R45, RZ, R45, RZ ;  /* 0x0000002dff2d723e */ /* 0x000fe200048070ff */
[----:B------:R-:W0:Y:S01]  /*3430*/  LDC.64 R28, c[0x0][0x258] ;  /* 0x00009600ff1c7b82 */ /* 0x000e220000000a00 */
[----:B------:R-:W-:Y:S01]  /*3440*/  F2FP.SATFINITE.E4M3.F32.PACK_AB_MERGE_C R39, RZ, R39, RZ ;  /* 0x00000027ff27723e */ /* 0x000fe200048070ff */
[----:B------:R-:W-:Y:S01]  /*3450*/  FFMA R0, -R33, 1.4426950216293334961, -R0 ;  /* 0x3fb8aa3b21007823 */ /* 0x000fe20000000900 */
[----:B------:R-:W-:-:S03]  /*3460*/  FMNMX R38, |R41|, R38, !PT ;  /* 0x0000002629267209 */ /* 0x000fc60007800200 */
[----:B------:R-:W-:Y:S01]  /*3470*/  FFMA R42, -R33, 1.925963033500011079e-08, R0 ;  /* 0x32a57060212a7823 */ /* 0x000fe20000000100 */
[----:B------:R-:W-:-:S03]  /*3480*/  FADD R0, -R49, 1 ;  /* 0x3f80000031007421 */ /* 0x000fc60000000100 */
[----:B------:R1:W2:Y:S01]  /*3490*/  MUFU.EX2 R51, R42 ;  /* 0x0000002a00337308 */ /* 0x0002a20000000800 */
[----:B------:R-:W-:-:S04]  /*34a0*/  FMUL R0, R0, R49 ;  /* 0x0000003100007220 */ /* 0x000fc80000400000 */
[----:B------:R-:W-:Y:S01]  /*34b0*/  FFMA R35, R35, R0, R49 ;  /* 0x0000000023237223 */ /* 0x000fe20000000031 */
[----:B------:R-:W-:-:S03]  /*34c0*/  IMAD.SHL.U32 R0, R40, 0x800000, RZ ;  /* 0x0080000028007824 */ /* 0x000fc600078e00ff */
[----:B------:R-:W-:Y:S01]  /*34d0*/  FMUL R47, R35, R34 ;  /* 0x00000022232f7220 */ /* 0x000fe20000400000 */
[----:B------:R-:W-:Y:S02]  /*34e0*/  LOP3.LUT R34, R45, 0xff, RZ, 0xc0, !PT ;  /* 0x000000ff2d227812 */ /* 0x000fe400078ec0ff */
[----:B------:R-:W-:Y:S01]  /*34f0*/  LOP3.LUT R35, R39, 0xffff, RZ, 0xc0, !PT ;  /* 0x0000ffff27237812 */ /* 0x000fe200078ec0ff */
[----:B------:R-:W-:Y:S01]  /*3500*/  FMUL R37, R47, R12 ;  /* 0x0000000c2f257220 */ /* 0x000fe20000400000 */
[C---:B-1----:R-:W-:Y:S01]  /*3510*/  FMNMX R42, |R43|.reuse, R38, !PT ;  /* 0x000000262b2a7209 */ /* 0x042fe20007800200 */
[----:B------:R-:W-:Y:S01]  /*3520*/  FMUL R43, R43, R12 ;  /* 0x0000000c2b2b7220 */ /* 0x000fe20000400000 */
[----:B------:R-:W-:Y:S01]  /*3530*/  PRMT R49, R35, 0x7604, R34 ;  /* 0x0000760423317816 */ /* 0x000fe20000000022 */
[----:B------:R-:W-:Y:S01]  /*3540*/  VIADD R35, R8, 0x1d ;  /* 0x0000001d08237836 */ /* 0x000fe20000000000 */
[----:B------:R-:W-:Y:S01]  /*3550*/  @!P0 IADD3 R8, R10, 0x1e, -R5 ;  /* 0x0000001e0a088810 */ /* 0x000fe20007ffe805 */
[----:B--2---:R-:W-:Y:S01]  /*3560*/  FFMA R0, R0, R51, 1 ;  /* 0x3f80000000007423 */ /* 0x004fe20000000033 */
[----:B0-----:R-:W-:-:S02]  /*3570*/  LEA R44, P5, R28, R26, 0x2 ;  /* 0x0000001a1c2c7211 */ /* 0x001fc400078a10ff */
[----:B------:R-:W-:Y:S02]  /*3580*/  @!P0 LOP3.LUT R8, R8, 0x1f, RZ, 0xc0, !PT ;  /* 0x0000001f08088812 */ /* 0x000fe400078ec0ff */
[----:B------:R-:W-:Y:S02]  /*3590*/  IADD3 R34, R0, 0x1800000, RZ ;  /* 0x0180000000227810 */ /* 0x000fe40007ffe0ff */
[----:B------:R-:W-:Y:S02]  /*35a0*/  @!P0 IADD3 R40, P3, P4, R7, R26, R8 ;  /* 0x0000001a07288210 */ /* 0x000fe40007c7e008 */
[----:B------:R-:W-:Y:S02]  /*35b0*/  LOP3.LUT R38, R34, 0x7f800000, RZ, 0xc0, !PT ;  /* 0x7f80000022267812 */ /* 0x000fe400078ec0ff */
[----:B------:R-:W-:Y:S02]  /*35c0*/  @!P0 IADD3.X R41, R6, R27, RZ, P3, P4 ;  /* 0x0000001b06298210 */ /* 0x000fe40001fe84ff */
[----:B------:R-:W-:-:S02]  /*35d0*/  LOP3.LUT R35, R35, 0x1f, RZ, 0xc0, !PT ;  /* 0x0000001f23237812 */ /* 0x000fc400078ec0ff */
[----:B------:R-:W-:Y:S01]  /*35e0*/  F2FP.SATFINITE.E4M3.F32.PACK_AB_MERGE_C R37, RZ, R37, RZ ;  /* 0x00000025ff25723e */ /* 0x000fe200048070ff */
[----:B------:R0:W-:Y:S01]  /*35f0*/  @!P0 STG.E.U8 desc[UR6][R40.64], R45 ;  /* 0x0000002d28008986 */ /* 0x0001e2000c101106 */
[----:B------:R-:W-:Y:S02]  /*3600*/  F2FP.SATFINITE.E4M3.F32.PACK_AB_MERGE_C R43, RZ, R43, RZ ;  /* 0x0000002bff2b723e */ /* 0x000fe400048070ff */
[----:B------:R-:W-:Y:S02]  /*3610*/  ISETP.GT.U32.AND P1, PT, R38, 0x1ffffff, PT ;  /* 0x01ffffff2600780c */ /* 0x000fe40003f24070 */
[----:B------:R-:W-:Y:S02]  /*3620*/  IADD3 R38, P2, R35, R44, RZ ;  /* 0x0000002c23267210 */ /* 0x000fe40007f5e0ff */
[----:B------:R-:W-:Y:S02]  /*3630*/  LOP3.LUT R44, R37, 0xffff, RZ, 0xc0, !PT ;  /* 0x0000ffff252c7812 */ /* 0x000fe400078ec0ff */
[----:B------:R-:W-:-:S02]  /*3640*/  LOP3.LUT R34, R43, 0xff, RZ, 0xc0, !PT ;  /* 0x000000ff2b227812 */ /* 0x000fc400078ec0ff */
[----:B------:R-:W-:Y:S01]  /*3650*/  FMNMX R8, |R47|, R42, !PT ;  /* 0x0000002a2f087209 */ /* 0x000fe20007800200 */
[----:B------:R-:W-:Y:S01]  /*3660*/  IMAD.SHL.U32 R47, R44, 0x1000000, RZ ;  /* 0x010000002c2f7824 */ /* 0x000fe200078e00ff */
[----:B------:R-:W-:Y:S02]  /*3670*/  PRMT R34, R49, 0x5410, R34 ;  /* 0x0000541031227816 */ /* 0x000fe40000000022 */
[----:B------:R-:W-:Y:S01]  /*3680*/  LEA.HI.X R42, R28, R27, R29, 0x2, P5 ;  /* 0x0000001b1c2a7211 */ /* 0x000fe200028f141d */
[----:B0-----:R-:W-:Y:S06]  /*3690*/  @P0 BRA `(.L_x_23649) ;  /* 0x0000000000200947 */ /* 0x001fec0003800000 */
        /* <DEDUP_REMOVED lines=8> */
.L_x_23649:
[----:B------:R-:W-:Y:S05]  /*3720*/  BSYNC B0 ;  /* 0x0000000000007941 */ /* 0x000fea0003800000 */
.L_x_23648:
[----:B------:R-:W-:Y:S04]  /*3730*/  BSSY B0, `(.L_x_23650) ;  /* 0x000000c000007945 */ /* 0x000fe80003800000 */
[----:B------:R-:W-:Y:S05]  /*3740*/  @P0 BRA `(.L_x_23651) ;  /* 0x0000000000280947 */ /* 0x000fea0003800000 */
[----:B0-----:R-:W0:Y:S01]  /*3750*/  LDC.64 R28, c[0x0][0x258] ;  /* 0x00009600ff1c7b82 */ /* 0x001e220000000a00 */
[----:B------:R-:W-:-:S04]  /*3760*/  IADD3 R40, R10, 0x1e, -R5 ;  /* 0x0000001e0a287810 */ /* 0x000fc80007ffe805 */
[----:B------:R-:W-:-:S04]  /*3770*/  LOP3.LUT R41, R40, 0x1f, RZ, 0xc0, !PT ;  /* 0x0000001f28297812 */ /* 0x000fc800078ec0ff */
[----:B------:R-:W-:-:S04]  /*3780*/  IADD3 R41, P3, R41, R26, RZ ;  /* 0x0000001a29297210 */ /* 0x000fc80007f7e0ff */
[----:B------:R-:W-:Y:S02]  /*3790*/  IADD3.X R44, RZ, R27, RZ, P3, !PT ;  /* 0x0000001bff2c7210 */ /* 0x000fe40001ffe4ff */
[----:B0-----:R-:W-:-:S04]  /*37a0*/  LEA R40, P3, R28, R41, 0x1 ;  /* 0x000000291c287211 */ /* 0x001fc800078608ff */
[----:B------:R-:W-:Y:S02]  /*37b0*/  LEA.HI.X R29, R28, R44, R29, 0x1, P3 ;  /* 0x0000002c1c1d7211 */ /* 0x000fe400018f0c1d */
[----:B------:R-:W-:-:S05]  /*37c0*/  IADD3 R28, P3, R40, R7, RZ ;  /* 0x00000007281c7210 */ /* 0x000fca0007f7e0ff */
[----:B------:R-:W-:-:S05]  /*37d0*/  IMAD.X R29, R29, 0x1, R6, P3 ;  /* 0x000000011d1d7824 */ /* 0x000fca00018e0606 */
[----:B------:R1:W-:Y:S03]  /*37e0*/  STG.E.U8 desc[UR6][R28.64], R43 ;  /* 0x0000002b1c007986 */ /* 0x0003e6000c101106 */
.L_x_23651:
[----:B------:R-:W-:Y:S05]  /*37f0*/  BSYNC B0 ;  /* 0x0000000000007941 */ /* 0x000fea0003800000 */
.L_x_23650:
[----:B------:R-:W-:Y:S04]  /*3800*/  BSSY B0, `(.L_x_23652) ;  /* 0x000000c000007945 */ /* 0x000fe80003800000 */
[----:B------:R-:W-:Y:S05]  /*3810*/  @P0 BRA `(.L_x_23653) ;  /* 0x0000000000280947 */ /* 0x000fea0003800000 */
[----:B01----:R-:W0:Y:S01]  /*3820*/  LDC.64 R28, c[0x0][0x258] ;  /* 0x00009600ff1c7b82 */ /* 0x003e220000000a00 */
[----:B------:R-:W-:-:S04]  /*3830*/  IADD3 R10, R10, 0x1e, -R5 ;  /* 0x0000001e0a0a7810 */ /* 0x000fc80007ffe805 */
[----:B------:R-:W-:-:S04]  /*3840*/  LOP3.LUT R41, R10, 0x1f, RZ, 0xc0, !PT ;  /* 0x0000001f0a297812 */ /* 0x000fc800078ec0ff */
[----:B------:R-:W-:-:S05]  /*3850*/  IADD3 R26, P0, R41, R26, RZ ;  /* 0x0000001a291a7210 */ /* 0x000fca0007f1e0ff */
[----:B------:R-:W-:Y:S02]  /*3860*/  IMAD.X R27, RZ, RZ, R27, P0 ;  /* 0x000000ffff1b7224 */ /* 0x000fe400000e061b */
[----:B0-----:R-:W-:-:S04]  /*3870*/  IMAD.WIDE.U32 R26, R28, 0x3, R26 ;  /* 0x000000031c1a7825 */ /* 0x001fc800078e001a */
[----:B------:R-:W-:Y:S01]  /*3880*/  IMAD R29, R29, 0x3, RZ ;  /* 0x000000031d1d7824 */ /* 0x000fe200078e02ff */
[----:B------:R-:W-:-:S04]  /*3890*/  IADD3 R26, P0, R7, R26, RZ ;  /* 0x0000001a071a7210 */ /* 0x000fc80007f1e0ff */
[----:B------:R-:W-:-:S05]  /*38a0*/  IADD3.X R27, R6, R29, R27, P0, !PT ;  /* 0x0000001d061b7210 */ /* 0x000fca00007fe41b */
[----:B------:R2:W-:Y:S04]  /*38b0*/  STG.E.U8 desc[UR6][R26.64], R37 ;  /* 0x000000251a007986 */ /* 0x0005e8000c101106 */
.L_x_23653:
[----:B------:R-:W-:Y:S05]  /*38c0*/  BSYNC B0 ;  /* 0x0000000000007941 */ /* 0x000fea0003800000 */
.L_x_23652:
[----:B------:R-:W-:Y:S01]  /*38d0*/  BSSY B1, `(.L_x_23654) ;  /* 0x000000b000017945 */ /* 0x000fe20003800000 */
[----:B------:R-:W-:Y:S02]  /*38e0*/  LOP3.LUT R10, R34, R47, RZ, 0xfc, !PT ;  /* 0x0000002f220a7212 */ /* 0x000fe400078efcff */
[----:B0-----:R-:W-:Y:S01]  /*38f0*/  IADD3.X R39, RZ, R42, RZ, P2, !PT ;  /* 0x0000002aff277210 */ /* 0x001fe200017fe4ff */
[----:B------:R-:W-:Y:S06]  /*3900*/  @P1 BRA `(.L_x_23655) ;  /* 0x00000000000c1947 */ /* 0x000fec0003800000 */
[----:B------:R-:W-:-:S07]  /*3910*/  MOV R46, 0x3930 ;  /* 0x00003930002e7802 */ /* 0x000fce0000000f00 */
[----:B-12--5:R-:W-:Y:S05]  /*3920*/  CALL.REL.NOINC `($__internal_531_$__cuda_sm20_rcp_rn_f32_slowpath) ;  /* 0x0000001800a07944 */ /* 0x026fea0003c00000 */
[----:B------:R-:W-:Y:S05]  /*3930*/  BRA `(.L_x_23656) ;  /* 0x0000000000107947 */ /* 0x000fea0003800000 */
.L_x_23655:
[----:B------:R-:W2:Y:S02]  /*3940*/  MUFU.RCP R49, R0 ;  /* 0x0000000000317308 */ /* 0x000ea40000001000 */
[----:B--2---:R-:W-:-:S04]  /*3950*/  FFMA R26, R0, R49, -1 ;  /* 0xbf800000001a7423 */ /* 0x004fc80000000031 */
[----:B------:R-:W-:-:S04]  /*3960*/  FADD.FTZ R26, -R26, -RZ ;  /* 0x800000ff1a1a7221 */ /* 0x000fc80000010100 */
[----:B------:R-:W-:-:S07]  /*3970*/  FFMA R49, R49, R26, R49 ;  /* 0x0000001a31317223 */ /* 0x000fce0000000031 */
.L_x_23656:
[----:B------:R-:W-:Y:S05]  /*3980*/  BSYNC B1 ;  /* 0x0000000000017941 */ /* 0x000fea0003800000 */
.L_x_23654:
[----:B------:R-:W-:Y:S01]  /*3990*/  IMAD.MOV.U32 R27, RZ, RZ, 0x3bbb989d ;  /* 0x3bbb989dff1b7424 */ /* 0x000fe200078e00ff */
[----:B------:R-:W-:Y:S01]  /*39a0*/  BSSY B1, `(.L_x_23657) ;  /* 0x000001a000017945 */ /* 0x000fe20003800000 */
[----:B-1----:R-:W-:Y:S02]  /*39b0*/  IMAD.MOV.U32 R29, RZ, RZ, 0x437c0000 ;  /* 0x437c0000ff1d7424 */ /* 0x002fe400078e00ff */
        /* <DEDUP_REMOVED lines=14> */
[----:B-----5:R-:W-:-:S08]  /*3aa0*/  FMUL R27, R27, R2 ;  /* 0x000000021b1b7220 */ /* 0x020fd00000400000 */
[----:B------:R-:W-:Y:S05]  /*3ab0*/  @P0 BRA `(.L_x_23658) ;  /* 0x0000000000100947 */ /* 0x000fea0003800000 */
[----:B------:R-:W-:Y:S01]  /*3ac0*/  IMAD.MOV.U32 R0, RZ, RZ, R28 ;  /* 0x000000ffff007224 */ /* 0x000fe200078e001c */
[----:B------:R-:W-:-:S07]  /*3ad0*/  MOV R46, 0x3af0 ;  /* 0x00003af0002e7802 */ /* 0x000fce0000000f00 */
[----:B------:R-:W-:Y:S05]  /*3ae0*/  CALL.REL.NOINC `($__internal_531_$__cuda_sm20_rcp_rn_f32_slowpath) ;  /* 0x0000001800307944 */ /* 0x000fea0003c00000 */
[----:B------:R-:W-:Y:S05]  /*3af0*/  BRA `(.L_x_23659) ;  /* 0x0000000000107947 */ /* 0x000fea0003800000 */
.L_x_23658:
[----:B------:R-:W0:Y:S02]  /*3b00*/  MUFU.RCP R49, R28 ;  /* 0x0000001c00317308 */ /* 0x000e240000001000 */
[----:B0-----:R-:W-:-:S04]  /*3b10*/  FFMA R0, R28, R49, -1 ;  /* 0xbf8000001c007423 */ /* 0x001fc80000000031 */
[----:B------:R-:W-:-:S04]  /*3b20*/  FADD.FTZ R0, -R0, -RZ ;  /* 0x800000ff00007221 */ /* 0x000fc80000010100 */
[----:B------:R-:W-:-:S07]  /*3b30*/  FFMA R49, R49, R0, R49 ;  /* 0x0000000031317223 */ /* 0x000fce0000000031 */
.L_x_23659:
[----:B------:R-:W-:Y:S05]  /*3b40*/  BSYNC B1 ;  /* 0x0000000000017941 */ /* 0x000fea0003800000 */
.L_x_23657:
        /* <DEDUP_REMOVED lines=23> */
.L_x_23661:
[----:B------:R-:W0:Y:S02]  /*3cc0*/  MUFU.RCP R49, R28 ;  /* 0x0000001c00317308 */ /* 0x000e240000001000 */
[----:B0-----:R-:W-:-:S04]  /*3cd0*/  FFMA R0, R28, R49, -1 ;  /* 0xbf8000001c007423 */ /* 0x001fc80000000031 */
[----:B------:R-:W-:-:S04]  /*3ce0*/  FADD.FTZ R0, -R0, -RZ ;  /* 0x800000ff00007221 */ /* 0x000fc80000010100 */
[----:B------:R-:W-:-:S07]  /*3cf0*/  FFMA R49, R49, R0, R49 ;  /* 0x0000000031317223 */ /* 0x000fce0000000031 */
.L_x_23662:
[----:B------:R-:W-:Y:S05]  /*3d00*/  BSYNC B1 ;  /* 0x0000000000017941 */ /* 0x000fea0003800000 */
.L_x_23660:
        /* <DEDUP_REMOVED lines=23> */
.L_x_23664:
[----:B------:R-:W0:Y:S02]  /*3e80*/  MUFU.RCP R49, R28 ;  /* 0x0000001c00317308 */ /* 0x000e240000001000 */
[----:B0-----:R-:W-:-:S04]  /*3e90*/  FFMA R0, R28, R49, -1 ;  /* 0xbf8000001c007423 */ /* 0x001fc80000000031 */
[----:B------:R-:W-:-:S04]  /*3ea0*/  FADD.FTZ R0, -R0, -RZ ;  /* 0x800000ff00007221 */ /* 0x000fc80000010100 */
[----:B------:R-:W-:-:S07]  /*3eb0*/  FFMA R49, R49, R0, R49 ;  /* 0x0000000031317223 */ /* 0x000fce0000000031 */
.L_x_23665:
[----:B------:R-:W-:Y:S05]  /*3ec0*/  BSYNC B1 ;  /* 0x0000000000017941 */ /* 0x000fea0003800000 */
.L_x_23663:
[----:B------:R-:W0:Y:S01]  /*3ed0*/  S2R R0, SR_TID.X ;  /* 0x0000000000007919 */ /* 0x000e220000002100 */
[----:B------:R-:W-:Y:S01]  /*3ee0*/  ISETP.GE.U32.AND P0, PT, R18, R21, PT ;  /* 0x000000151200720c */ /* 0x000fe20003f06070 */
[----:B------:R-:W-:Y:S01]  /*3ef0*/  FADD R2, -R49, 1 ;  /* 0x3f80000031027421 */ /* 0x000fe20000000100 */
[----:B------:R-:W1:Y:S01]  /*3f00*/  S2UR UR5, SR_CgaCtaId ;  /* 0x00000000000579c3 */ /* 0x000e620000008800 */
[----:B------:R-:W-:Y:S01]  /*3f10*/  FMUL R37, R17, R12 ;  /* 0x0000000c11257220 */ /* 0x000fe20000400000 */
[----:B------:R-:W-:Y:S01]  /*3f20*/  ISETP.GE.U32.OR P0, PT, R35, R22, P0 ;  /* 0x000000162300720c */ /* 0x000fe20000706470 */
[----:B------:R-:W-:Y:S01]  /*3f30*/  FMUL R2, R2, R49 ;  /* 0x0000003102027220 */ /* 0x000fe20000400000 */
[-C--:B------:R-:W-:Y:S01]  /*3f40*/  FMUL R18, R19, R12.reuse ;  /* 0x0000000c13127220 */ /* 0x080fe20000400000 */
[----:B------:R-:W-:Y:S01]  /*3f50*/  UMOV UR4, 0x400 ;  /* 0x0000040000047882 */ /* 0x000fe20000000000 */
[----:B------:R-:W-:Y:S01]  /*3f60*/  F2FP.SATFINITE.E4M3.F32.PACK_AB_MERGE_C R37, RZ, R37, RZ ;  /* 0x00000025ff25723e */ /* 0x000fe200048070ff */
[----:B------:R-:W-:Y:S01]  /*3f70*/  FFMA R15, R2, R15, R49 ;  /* 0x0000000f020f7223 */ /* 0x000fe20000000031 */
[----:B------:R-:W-:Y:S01]  /*3f80*/  FMUL R2, R27, R12 ;  /* 0x0000000c1b027220 */ /* 0x000fe20000400000 */
[----:B------:R-:W-:Y:S01]  /*3f90*/  LOP3.LUT R43, R4, 0x1f, RZ, 0xc0, !PT ;  /* 0x0000001f042b7812 */ /* 0x000fe200078ec0ff */
[----:B------:R-:W-:Y:S01]  /*3fa0*/  UIADD3 UR4, UR4, 0x20, URZ ;  /* 0x0000002004047890 */ /* 0x000fe2000fffe03f */
[----:B------:R-:W-:Y:S01]  /*3fb0*/  FMUL R15, R15, R16 ;  /* 0x000000100f0f7220 */ /* 0x000fe20000400000 */
[----:B------:R-:W-:Y:S01]  /*3fc0*/  LOP3.LUT R41, R37, 0xffff, RZ, 0xc0, !PT ;  /* 0x0000ffff25297812 */ /* 0x000fe200078ec0ff */
[----:B------:R-:W-:Y:S01]  /*3fd0*/  BSSY B0, `(.L_x_23666) ;  /* 0x000009d000007945 */ /* 0x000fe20003800000 */
[----:B------:R-:W-:Y:S01]  /*3fe0*/  F2FP.SATFINITE.E4M3.F32.PACK_AB_MERGE_C R49, RZ, R2, RZ ;  /* 0x00000002ff31723e */ /* 0x000fe200048070ff */
[----:B------:R-:W2:Y:S01]  /*3ff0*/  @!P0 LDC.64 R28, c[0x0][0x258] ;  /* 0x00009600ff1c8b82 */ /* 0x000ea20000000a00 */
[----:B------:R-:W-:-:S02]  /*4000*/  F2FP.SATFINITE.E4M3.F32.PACK_AB_MERGE_C R18, RZ, R18, RZ ;  /* 0x00000012ff12723e */ /* 0x000fc400048070ff */
[----:B------:R-:W-:Y:S02]  /*4010*/  LOP3.LUT R20, R49, 0xff, RZ, 0xc0, !PT ;  /* 0x000000ff31147812 */ /* 0x000fe400078ec0ff */
[----:B------:R-:W-:Y:S02]  /*4020*/  @!P0 IADD3 R40, P1, R38, R7, RZ ;  /* 0x0000000726288210 */ /* 0x000fe40007f3e0ff */
[----:B------:R-:W-:Y:S01]  /*4030*/  FMNMX R8, R8, |R27|, !PT ;  /* 0x4000001b08087209 */ /* 0x000fe20007800000 */
[----:B------:R-:W3:Y:S01]  /*4040*/  @!P0 LDC.64 R32, c[0x0][0x258] ;  /* 0x00009600ff208b82 */ /* 0x000ee20000000a00 */
[----:B-1----:R-:W-:Y:S02]  /*4050*/  ULEA UR4, UR5, UR4, 0x18 ;  /* 0x0000000405047291 */ /* 0x002fe4000f8ec03f */
[----:B------:R-:W-:Y:S02]  /*4060*/  FMNMX R8, |R17|, R8, !PT ;  /* 0x0000000811087209 */ /* 0x000fe40007800200 */
[----:B0-----:R-:W-:-:S03]  /*4070*/  SHF.R.U32.HI R16, RZ, 0x8, R0 ;  /* 0x00000008ff107819 */ /* 0x001fc60000011600 */
[----:B------:R-:W0:Y:S01]  /*4080*/  @!P0 LDC.64 R34, c[0x0][0x258] ;  /* 0x00009600ff228b82 */ /* 0x000e220000000a00 */
[----:B------:R-:W-:Y:S01]  /*4090*/  LOP3.LUT R2, R0, 0x1f, RZ, 0xc0, !PT ;  /* 0x0000001f00027812 */ /* 0x000fe200078ec0ff */
[----:B------:R-:W-:Y:S01]  /*40a0*/  IMAD.SHL.U32 R45, R16, 0x20, RZ ;  /* 0x00000020102d7824 */ /* 0x000fe200078e00ff */
[----:B------:R-:W-:-:S04]  /*40b0*/  FMNMX R8, |R19|, R8, !PT ;  /* 0x0000000813087209 */ /* 0x000fc80007800200 */
[----:B------:R-:W-:Y:S02]  /*40c0*/  LOP3.LUT R16, R45, 0xffffffe0, R2, 0xe2, !PT ;  /* 0xffffffe02d107812 */ /* 0x000fe400078ee202 */
[----:B------:R-:W-:Y:S01]  /*40d0*/  PRMT R45, R41, 0x7604, R20 ;  /* 0x00007604292d7816 */ /* 0x000fe20000000014 */
[----:B------:R-:W-:Y:S01]  /*40e0*/  @!P0 IMAD.X R41, R39, 0x1, R6, P1 ;  /* 0x0000000127298824 */ /* 0x000fe200008e0606 */
[----:B------:R-:W-:Y:S01]  /*40f0*/  LOP3.LUT R20, R18, 0xff, RZ, 0xc0, !PT ;  /* 0x000000ff12147812 */ /* 0x000fe200078ec0ff */
[C---:B------:R-:W-:Y:S01]  /*4100*/  IMAD R43, R16.reuse, 0x21, R43 ;  /* 0x00000021102b7824 */ /* 0x040fe200078e022b */
[----:B--2---:R-:W-:Y:S01]  /*4110*/  @!P0 IADD3 R28, P1, P2, R7, R28, R38 ;  /* 0x0000001c071c8210 */ /* 0x004fe20007a3e026 */
[C---:B------:R-:W-:Y:S01]  /*4120*/  IMAD R26, R16.reuse, 0x21, R25 ;  /* 0x00000021101a7824 */ /* 0x040fe200078e0219 */
[----:B------:R-:W-:Y:S01]  /*4130*/  PRMT R44, R45, 0x5410, R20 ;  /* 0x000054102d2c7816 */ /* 0x000fe20000000014 */
[----:B------:R-:W-:Y:S01]  /*4140*/  IMAD R3, R16, 0x21, R3 ;  /* 0x0000002110037824 */ /* 0x000fe200078e0203 */
[----:B---3--:R-:W-:Y:S01]  /*4150*/  @!P0 LEA R20, P3, R32, R38, 0x1 ;  /* 0x0000002620148211 */ /* 0x008fe200078608ff */
[----:B------:R1:W-:Y:S01]  /*4160*/  @!P0 STG.E.U8 desc[UR6][R40.64], R49 ;  /* 0x0000003128008986 */ /* 0x0003e2000c101106 */
[----:B------:R-:W-:Y:S01]  /*4170*/  LEA R25, R43, UR4, 0x2 ;  /* 0x000000042b197c11 */ /* 0x000fe2000f8e10ff */
[----:B------:R-:W-:Y:S01]  /*4180*/  IMAD R13, R16, 0x21, R13 ;  /* 0x00000021100d7824 */ /* 0x000fe200078e020d */
[--C-:B------:R-:W-:Y:S01]  /*4190*/  @!P0 IADD3.X R29, R6, R29, R39.reuse, P1, P2 ;  /* 0x0000001d061d8210 */ /* 0x100fe20000fe4427 */
[----:B0-----:R-:W-:Y:S01]  /*41a0*/  @!P0 IMAD.WIDE.U32 R42, R34, 0x3, R38 ;  /* 0x00000003222a8825 */ /* 0x001fe200078e0026 */
[----:B------:R-:W-:Y:S01]  /*41b0*/  @!P0 LEA.HI.X R33, R32, R39, R33, 0x1, P3 ;  /* 0x0000002720218211 */ /* 0x000fe200018f0c21 */
[----:B------:R1:W-:Y:S01]  /*41c0*/  STS [R25], R36 ;  /* 0x0000002419007388 */ /* 0x0003e20000000800 */
[----:B------:R-:W-:Y:S01]  /*41d0*/  LEA R47, R3, UR4, 0x2 ;  /* 0x00000004032f7c11 */ /* 0x000fe2000f8e10ff */
[----:B------:R-:W-:Y:S01]  /*41e0*/  FMUL R3, R15, R12 ;  /* 0x0000000c0f037220 */ /* 0x000fe20000400000 */
[----:B------:R-:W-:Y:S01]  /*41f0*/  @!P0 IADD3 R32, P1, R20, R7, RZ ;  /* 0x0000000714208210 */ /* 0x000fe20007f3e0ff */
[----:B------:R-:W-:Y:S01]  /*4200*/  @!P0 IMAD R35, R35, 0x3, RZ ;  /* 0x0000000323238824 */ /* 0x000fe200078e02ff */
[----:B------:R-:W-:Y:S01]  /*4210*/  @!P0 IADD3 R34, P2, R7, R42, RZ ;  /* 0x0000002a07228210 */ /* 0x000fe20007f5e0ff */
[----:B------:R1:W-:Y:S01]  /*4220*/  @!P0 STG.E.U8 desc[UR6][R28.64], R37 ;  /* 0x000000251c008986 */ /* 0x0003e2000c101106 */
[----:B------:R-:W-:Y:S01]  /*4230*/  F2FP.SATFINITE.E4M3.F32.PACK_AB_MERGE_C R51, RZ, R3, RZ ;  /* 0x00000003ff33723e */ /* 0x000fe200048070ff */
[----:B------:R-:W-:Y:S01]  /*4240*/  @!P0 IMAD.X R33, R33, 0x1, R6, P1 ;  /* 0x0000000121218824 */ /* 0x000fe200008e0606 */
[----:B------:R-:W-:-:S02]  /*4250*/  @!P0 IADD3.X R35, R6, R35, R43, P2, !PT ;  /* 0x0000002306238210 */ /* 0x000fc400017fe42b */
[----:B------:R-:W-:Y:S02]  /*4260*/  LOP3.LUT R3, R51, 0xffff, RZ, 0xc0, !PT ;  /* 0x0000ffff33037812 */ /* 0x000fe400078ec0ff */
[----:B------:R1:W-:Y:S01]  /*4270*/  @!P0 STG.E.U8 desc[UR6][R32.64], R18 ;  /* 0x0000001220008986 */ /* 0x0003e2000c101106 */
[----:B------:R-:W-:Y:S02]  /*4280*/  LEA R45, R26, UR4, 0x2 ;  /* 0x000000041a2d7c11 */ /* 0x000fe4000f8e10ff */
[----:B------:R-:W-:Y:S01]  /*4290*/  SHF.L.U32 R3, R3, 0x18, RZ ;  /* 0x0000001803037819 */ /* 0x000fe200000006ff */
[----:B------:R1:W-:Y:S01]  /*42a0*/  @!P0 STG.E.U8 desc[UR6][R34.64], R51 ;  /* 0x0000003322008986 */ /* 0x0003e2000c101106 */
[----:B------:R-:W-:Y:S02]  /*42b0*/  ISETP.GE.U32.AND P0, PT, R9, R22, PT ;  /* 0x000000160900720c */ /* 0x000fe40003f06070 */
[----:B------:R-:W-:Y:S01]  /*42c0*/  LOP3.LUT R44, R44, R3, RZ, 0xfc, !PT ;  /* 0x000000032c2c7212 */ /* 0x000fe200078efcff */
[----:B------:R1:W-:Y:S01]  /*42d0*/  STS [R45], R14 ;  /* 0x0000000e2d007388 */ /* 0x0003e20000000800 */
[----:B------:R-:W-:-:S02]  /*42e0*/  LEA R13, R13, UR4, 0x2 ;  /* 0x000000040d0d7c11 */ /* 0x000fc4000f8e10ff */
[----:B------:R-:W-:Y:S01]  /*42f0*/  FMNMX R15, |R15|, R8, !PT ;  /* 0x000000080f0f7209 */ /* 0x000fe20007800200 */
[----:B------:R1:W-:Y:S04]  /*4300*/  STS [R47], R10 ;  /* 0x0000000a2f007388 */ /* 0x0003e80000000800 */
[----:B------:R1:W-:Y:S01]  /*4310*/  STS [R13], R44 ;  /* 0x0000002c0d007388 */ /* 0x0003e20000000800 */
[----:B------:R-:W-:Y:S06]  /*4320*/  BAR.SYNC.DEFER_BLOCKING 0x0 ;  /* 0x0000000000007b1d */ /* 0x000fec0000010000 */
[----:B------:R-:W-:Y:S05]  /*4330*/  @P0 BRA `(.L_x_23667) ;  /* 0x0000000400980947 */ /* 0x000fea0003800000 */
[----:B------:R-:W-:Y:S01]  /*4340*/  LOP3.LUT R8, RZ, R24, RZ, 0x33, !PT ;  /* 0x00000018ff087212 */ /* 0x000fe200078e33ff */
[----:B------:R-:W-:Y:S01]  /*4350*/  ULDC.64 UR10, c[0x0][0x228] ;  /* 0x00008a00000a7ab9 */ /* 0x000fe20000000a00 */
[----:B------:R-:W-:Y:S01]  /*4360*/  LOP3.LUT R23, RZ, R23, RZ, 0x33, !PT ;  /* 0x00000017ff177212 */ /* 0x000fe200078e33ff */
[----:B-1----:R-:W-:Y:S01]  /*4370*/  IMAD R13, R9, UR9, RZ ;  /* 0x00000009090d7c24 */ /* 0x002fe2000f8e02ff */
[----:B------:R-:W-:Y:S01]  /*4380*/  ISETP.GT.U32.AND P0, PT, R8, -0x21, PT ;  /* 0xffffffdf0800780c */ /* 0x000fe20003f04070 */
[----:B------:R-:W-:Y:S01]  /*4390*/  BSSY B1, `(.L_x_23668) ;  /* 0x000004a000017945 */ /* 0x000fe20003800000 */
[----:B------:R-:W-:Y:S02]  /*43a0*/  IMAD.MOV.U32 R14, RZ, RZ, RZ ;  /* 0x000000ffff0e7224 */ /* 0x000fe400078e00ff */
[----:B------:R-:W-:-:S04]  /*43b0*/  ISETP.GT.U32.AND.EX P0, PT, R23, -0x1, PT, P0 ;  /* 0xffffffff1700780c */ /* 0x000fc80003f04100 */
[----:B------:R-:W-:-:S04]  /*43c0*/  SEL R8, R8, 0xffffffdf, P0 ;  /* 0xffffffdf08087807 */ /* 0x000fc80000000000 */
[----:B------:R-:W-:-:S05]  /*43d0*/  LOP3.LUT R6, RZ, R8, RZ, 0x33, !PT ;  /* 0x00000008ff067212 */ /* 0x000fca00078e33ff */
[----:B------:R-:W-:Y:S01]  /*43e0*/  IMAD.IADD R10, R6, 0x1, -R9 ;  /* 0x00000001060a7824 */ /* 0x000fe200078e0a09 */
[C---:B------:R-:W-:Y:S02]  /*43f0*/  IADD3 R6, -R9.reuse, -0x2, -R8 ;  /* 0xfffffffe09067810 */ /* 0x040fe40007ffe908 */
[----:B------:R-:W-:Y:S02]  /*4400*/  LEA R8, P2, R30, UR10, 0x5 ;  /* 0x0000000a1e087c11 */ /* 0x000fe4000f8428ff */
[----:B------:R-:W-:Y:S01]  /*4410*/  ISETP.GE.U32.AND P1, PT, R6, 0x3, PT ;  /* 0x000000030600780c */ /* 0x000fe20003f26070 */
[----:B------:R-:W-:Y:S01]  /*4420*/  IMAD.WIDE.U32 R6, R9, UR8, RZ ;  /* 0x0000000809067c25 */ /* 0x000fe2000f8e00ff */
[----:B------:R-:W-:Y:S02]  /*4430*/  LOP3.LUT R3, R10, 0x3, RZ, 0xc0, !PT ;  /* 0x000000030a037812 */ /* 0x000fe400078ec0ff */
[----:B------:R-:W-:Y:S01]  /*4440*/  LEA.HI.X R30, R30, UR11, R11, 0x5, P2 ;  /* 0x0000000b1e1e7c11 */ /* 0x000fe200090f2c0b */
[----:B------:R-:W-:Y:S01]  /*4450*/  IMAD.MOV.U32 R20, RZ, RZ, R6 ;  /* 0x000000ffff147224 */ /* 0x000fe200078e0006 */
[----:B------:R-:W-:-:S02]  /*4460*/  IADD3 R24, R7, R13, RZ ;  /* 0x0000000d07187210 */ /* 0x000fc40007ffe0ff */
[----:B------:R-:W-:Y:S02]  /*4470*/  ISETP.NE.AND P0, PT, R3, RZ, PT ;  /* 0x000000ff0300720c */ /* 0x000fe40003f05270 */
[----:B------:R-:W-:-:S03]  /*4480*/  MOV R13, R9 ;  /* 0x00000009000d7202 */ /* 0x000fc60000000f00 */
[----:B------:R-:W-:Y:S08]  /*4490*/  @!P1 BRA `(.L_x_23669) ;  /* 0x0000000000e49947 */ /* 0x000ff00003800000 */
[----:B------:R-:W-:Y:S01]  /*44a0*/  IMAD.MOV.U32 R13, RZ, RZ, R9 ;  /* 0x000000ffff0d7224 */ /* 0x000fe200078e0009 */
[----:B------:R-:W-:Y:S01]  /*44b0*/  SHF.R.U32.HI R9, RZ, 0x3, R0 ;  /* 0x00000003ff097819 */ /* 0x000fe20000011600 */
[----:B------:R-:W-:Y:S01]  /*44c0*/  IMAD.IADD R17, R10, 0x1, -R3 ;  /* 0x000000010a117824 */ /* 0x000fe200078e0a03 */
[----:B------:R-:W-:Y:S01]  /*44d0*/  IADD3 R4, -R5, R0, RZ ;  /* 0x0000000005047210 */ /* 0x000fe20007ffe1ff */
[----:B------:R-:W-:Y:S01]  /*44e0*/  IMAD.MOV.U32 R14, RZ, RZ, RZ ;  /* 0x000000ffff0e7224 */ /* 0x000fe200078e00ff */
[----:B------:R-:W-:-:S07]  /*44f0*/  LOP3.LUT R9, R9, 0x1c, RZ, 0xc0, !PT ;  /* 0x0000001c09097812 */ /* 0x000fce00078ec0ff */
.L_x_23670:
        /* <DEDUP_REMOVED lines=25> */
[----:B------:R-:W-:Y:S02]  /*4690*/  @!P3 IADD3.X R4, RZ, R24, RZ, P5, !PT ;  /* 0x00000018ff04b210 */ /* 0x000fe40002ffe4ff */
[----:B------:R-:W-:Y:S02]  /*46a0*/  @!P3 LEA R10, P5, R11, R8, 0x2 ;  /* 0x000000080b0ab211 */ /* 0x000fe400078a10ff */
[----:B------:R-:W-:-:S02]  /*46b0*/  IADD3 R20, P6, R20, UR8, RZ ;  /* 0x0000000814147c10 */ /* 0x000fc4000ffde0ff */
[----:B------:R-:W-:Y:S02]  /*46c0*/  @!P3 LEA.HI.X R11, R11, R30, R4, 0x2, P5 ;  /* 0x0000001e0b0bb211 */ /* 0x000fe400028f1404 */
[----:B------:R-:W-:Y:S02]  /*46d0*/  IADD3.X R24, R24, UR9, RZ, P6, !PT ;  /* 0x0000000918187c10 */ /* 0x000fe4000b7fe4ff */
[----:B------:R-:W-:Y:S02]  /*46e0*/  @!P2 IADD3 R13, P5, R18, R20, RZ ;  /* 0x00000014120da210 */ /* 0x000fe40007fbe0ff */
[----:B------:R-:W-:Y:S02]  /*46f0*/  IADD3 R20, P6, R20, UR8, RZ ;  /* 0x0000000814147c10 */ /* 0x000fe4000ffde0ff */
[----:B------:R-:W-:Y:S01]  /*4700*/  IADD3 R17, R17, -0x4, RZ ;  /* 0xfffffffc11117810 */ /* 0x000fe20007ffe0ff */
[----:B------:R-:W-:Y:S01]  /*4710*/  @!P2 IMAD.X R4, RZ, RZ, R24, P5 ;  /* 0x000000ffff04a224 */ /* 0x000fe200028e0618 */
[----:B------:R-:W-:-:S02]  /*4720*/  @!P2 LEA R18, P5, R13, R8, 0x2 ;  /* 0x000000080d12a211 */ /* 0x000fc400078a10ff */
        /* <DEDUP_REMOVED lines=13> */
[----:B------:R-:W-:-:S04]  /*4800*/  IADD3 R20, P1, R20, UR8, RZ ;  /* 0x0000000814147c10 */ /* 0x000fc8000ff3e0ff */
[----:B------:R-:W-:-:S05]  /*4810*/  IADD3.X R24, R24, UR9, RZ, P1, !PT ;  /* 0x0000000918187c10 */ /* 0x000fca0008ffe4ff */
[----:B------:R-:W-:Y:S05]  /*4820*/  @P2 BRA `(.L_x_23670) ;  /* 0xfffffffc00342947 */ /* 0x000fea000383ffff */
.L_x_23669:
[----:B------:R-:W-:Y:S05]  /*4830*/  BSYNC B1 ;  /* 0x0000000000017941 */ /* 0x000fea0003800000 */
.L_x_23668:
[----:B------:R-:W-:Y:S05]  /*4840*/  @!P0 BRA `(.L_x_23667) ;  /* 0x0000000000548947 */ /* 0x000fea0003800000 */
.L_x_23673:
[----:B------:R-:W-:Y:S01]  /*4850*/  LOP3.LUT R17, R4, 0x1f, RZ, 0xc0, !PT ;  /* 0x0000001f04117812 */ /* 0x000fe200078ec0ff */
[----:B------:R-:W-:Y:S01]  /*4860*/  VIADD R3, R3, 0xffffffff ;  /* 0xffffffff03037836 */ /* 0x000fe20000000000 */
[----:B------:R-:W-:Y:S01]  /*4870*/  BSSY B1, `(.L_x_23671) ;  /* 0x000000d000017945 */ /* 0x000fe20003800000 */
[----:B------:R-:W-:Y:S01]  /*4880*/  VIADD R14, R14, 0x1 ;  /* 0x000000010e0e7836 */ /* 0x000fe20000000000 */
[----:B------:R-:W-:Y:S02]  /*4890*/  ISETP.GE.U32.AND P0, PT, R17, R21, PT ;  /* 0x000000151100720c */ /* 0x000fe40003f06070 */
[----:B------:R-:W-:-:S11]  /*48a0*/  ISETP.NE.AND P1, PT, R3, RZ, PT ;  /* 0x000000ff0300720c */ /* 0x000fd60003f25270 */
[----:B-1----:R-:W-:Y:S05]  /*48b0*/  @P0 BRA `(.L_x_23672) ;  /* 0x0000000000200947 */ /* 0x002fea0003800000 */
[----:B------:R-:W-:Y:S01]  /*48c0*/  IMAD R4, R16, 0x21, R13 ;  /* 0x0000002110047824 */ /* 0x000fe200078e020d */
[----:B0-----:R-:W-:-:S04]  /*48d0*/  IADD3 R7, P0, R17, R20, RZ ;  /* 0x0000001411077210 */ /* 0x001fc80007f1e0ff */
[----:B------:R-:W-:Y:S02]  /*48e0*/  LEA R4, R4, UR4, 0x2 ;  /* 0x0000000404047c11 */ /* 0x000fe4000f8e10ff */
[----:B------:R-:W-:Y:S02]  /*48f0*/  IADD3.X R10, RZ, R24, RZ, P0, !PT ;  /* 0x00000018ff0a7210 */ /* 0x000fe400007fe4ff */
[C---:B------:R-:W-:Y:S01]  /*4900*/  LEA R6, P0, R7.reuse, R8, 0x2 ;  /* 0x0000000807067211 */ /* 0x040fe200078010ff */
[----:B------:R-:W0:Y:S03]  /*4910*/  LDS R11, [R4] ;  /* 0x00000000040b7984 */ /* 0x000e260000000800 */
[----:B------:R-:W-:-:S05]  /*4920*/  LEA.HI.X R7, R7, R30, R10, 0x2, P0 ;  /* 0x0000001e07077211 */ /* 0x000fca00000f140a */
[----:B0-----:R1:W-:Y:S04]  /*4930*/  STG.E desc[UR6][R6.64], R11 ;  /* 0x0000000b06007986 */ /* 0x0013e8000c101906 */
.L_x_23672:
[----:B------:R-:W-:Y:S05]  /*4940*/  BSYNC B1 ;  /* 0x0000000000017941 */ /* 0x000fea0003800000 */
.L_x_23671:
[----:B------:R-:W-:Y:S01]  /*4950*/  IADD3 R20, P0, R20, UR8, RZ ;  /* 0x0000000814147c10 */ /* 0x000fe2000ff1e0ff */
[----:B------:R-:W-:Y:S01]  /*4960*/  VIADD R4, R17, 0x1f ;  /* 0x0000001f11047836 */ /* 0x000fe20000000000 */
[----:B------:R-:W-:Y:S02]  /*4970*/  IADD3 R13, R9, R14, RZ ;  /* 0x0000000e090d7210 */ /* 0x000fe40007ffe0ff */
[----:B------:R-:W-:Y:S01]  /*4980*/  IADD3.X R24, R24, UR9, RZ, P0, !PT ;  /* 0x0000000918187c10 */ /* 0x000fe200087fe4ff */
[----:B------:R-:W-:Y:S08]  /*4990*/  @P1 BRA `(.L_x_23673) ;  /* 0xfffffffc00ac1947 */ /* 0x000ff0000383ffff */
.L_x_23667:
[----:B------:R-:W-:Y:S05]  /*49a0*/  BSYNC B0 ;  /* 0x0000000000007941 */ /* 0x000fea0003800000 */
.L_x_23666:
        /* <DEDUP_REMOVED lines=8> */
[----:B01----:R-:W0:Y:S01]  /*4a30*/  @!P0 S2R R11, SR_CgaCtaId ;  /* 0x00000000000b8919 */ /* 0x003e220000008800 */
[----:B------:R-:W-:Y:S02]  /*4a40*/  @!P0 MOV R6, 0x400 ;  /* 0x0000040000068802 */ /* 0x000fe40000000f00 */
[----:B--2---:R-:W-:-:S05]  /*4a50*/  FMNMX R3, R15, R0, !PT ;  /* 0x000000000f037209 */ /* 0x004fca0007800000 */
[----:B------:R-:W1:Y:S01]  /*4a60*/  SHFL.DOWN PT, R0, R3, 0x8, 0x1f ;  /* 0x09001f0003007f89 */ /* 0x000e6200000e0000 */
[----:B0-----:R-:W-:-:S05]  /*4a70*/  @!P0 LEA R6, R11, R6, 0x18 ;  /* 0x000000060b068211 */ /* 0x001fca00078ec0ff */
[----:B------:R-:W-:Y:S01]  /*4a80*/  @!P0 IMAD.IADD R6, R5, 0x1, R6 ;  /* 0x0000000105068824 */ /* 0x000fe200078e0206 */
[----:B------:R-:W-:Y:S01]  /*4a90*/  HFMA2.MMA R5, -RZ, RZ, 0, 0 ;  /* 0x00000000ff057435 */ /* 0x000fe200000001ff */
[----:B-1----:R-:W-:-:S05]  /*4aa0*/  FMNMX R4, R3, R0, !PT ;  /* 0x0000000003047209 */ /* 0x002fca0007800000 */
[----:B------:R-:W0:Y:S02]  /*4ab0*/  SHFL.DOWN PT, R7, R4, 0x4, 0x1f ;  /* 0x08801f0004077f89 */ /* 0x000e2400000e0000 */
[----:B0-----:R-:W-:-:S05]  /*4ac0*/  FMNMX R7, R4, R7, !PT ;  /* 0x0000000704077209 */ /* 0x001fca0007800000 */
[----:B------:R-:W0:Y:S02]  /*4ad0*/  SHFL.DOWN PT, R0, R7, 0x2, 0x1f ;  /* 0x08401f0007007f89 */ /* 0x000e2400000e0000 */
[----:B0-----:R-:W-:Y:S02]  /*4ae0*/  FMNMX R2, R7, R0, !PT ;  /* 0x0000000007027209 */ /* 0x001fe40007800000 */
[----:B------:R-:W0:Y:S03]  /*4af0*/  S2R R0, SR_TID.X ;  /* 0x0000000000007919 */ /* 0x000e260000002100 */
[----:B------:R-:W1:Y:S02]  /*4b00*/  SHFL.DOWN PT, R9, R2, 0x1, 0x1f ;  /* 0x08201f0002097f89 */ /* 0x000e6400000e0000 */
[----:B-1----:R-:W-:Y:S02]  /*4b10*/  FMNMX R9, R2, R9, !PT ;  /* 0x0000000902097209 */ /* 0x002fe40007800000 */
[----:B0-----:R-:W-:-:S03]  /*4b20*/  SHF.R.U32.HI R3, RZ, 0x5, R0 ;  /* 0x00000005ff037819 */ /* 0x001fc60000011600 */
        /* <DEDUP_REMOVED lines=18> */
.L_x_23684:
[----:B-1----:R-:W-:-:S07]  /*4c50*/  FMNMX R5, R4, R5, !PT ;  /* 0x0000000504057209 */ /* 0x002fce0007800000 */
.L_x_23676:
[----:B------:R-:W-:Y:S05]  /*4c60*/  BSYNC B0 ;  /* 0x0000000000007941 */ /* 0x000fea0003800000 */
.L_x_23675:
[----:B------:R-:W-:Y:S01]  /*4c70*/  ISETP.NE.AND P0, PT, R0, RZ, PT ;  /* 0x000000ff0000720c */ /* 0x000fe20003f05270 */
[----:B------:R-:W-:-:S12]  /*4c80*/  BSSY B0, `(.L_x_23674) ;  /* 0x0000004000007945 */ /* 0x000fd80003800000 */
[----:B------:R-:W-:Y:S05]  /*4c90*/  @P0 BRA `(.L_x_23678) ;  /* 0x0000000000080947 */ /* 0x000fea0003800000 */
[----:B------:R-:W1:Y:S02]  /*4ca0*/  LDC.64 R2, c[0x0][0x238] ;  /* 0x00008e00ff027b82 */ /* 0x000e640000000a00 */
[----:B-1----:R1:W-:Y:S02]  /*4cb0*/  REDG.E.MAX.S32.STRONG.GPU desc[UR6][R2.64], R5 ;  /* 0x000000050200798e */ /* 0x0023e4000d10e386 */
.L_x_23678:
[----:B------:R-:W-:Y:S05]  /*4cc0*/  BSYNC B0 ;  /* 0x0000000000007941 */ /* 0x000fea0003800000 */
.L_x_23674:
        /* <DEDUP_REMOVED lines=12> */
[----:B01----:R-:W-:Y:S05]  /*4d90*/  CALL.REL.NOINC `($__internal_531_$__cuda_sm20_rcp_rn_f32_slowpath) ;  /* 0x0000000400847944 */ /* 0x003fea0003c00000 */
[----:B------:R-:W-:Y:S05]  /*4da0*/  BRA `(.L_x_23680) ;  /* 0x0000000000107947 */ /* 0x000fea0003800000 */
.L_x_23679:
[----:B-1----:R-:W1:Y:S02]  /*4db0*/  MUFU.RCP R49, R12 ;  /* 0x0000000c00317308 */ /* 0x002e640000001000 */
[----:B-1----:R-:W-:-:S04]  /*4dc0*/  FFMA R0, R49, R12, -1 ;  /* 0xbf80000031007423 */ /* 0x002fc8000000000c */
[----:B------:R-:W-:-:S04]  /*4dd0*/  FADD.FTZ R0, -R0, -RZ ;  /* 0x800000ff00007221 */ /* 0x000fc80000010100 */
[----:B------:R-:W-:-:S07]  /*4de0*/  FFMA R49, R49, R0, R49 ;  /* 0x0000000031317223 */ /* 0x000fce0000000031 */
.L_x_23680:
[----:B------:R-:W1:Y:S02]  /*4df0*/  LDC.64 R2, c[0x0][0x240] ;  /* 0x00009000ff027b82 */ /* 0x000e640000000a00 */
[----:B-1----:R-:W-:Y:S01]  /*4e00*/  STG.E desc[UR6][R2.64], R49 ;  /* 0x0000003102007986 */ /* 0x002fe2000c101906 */
[----:B------:R-:W-:Y:S05]  /*4e10*/  EXIT ;  /* 0x000000000000794d */ /* 0x000fea0003800000 */
.L_x_23677:
[----:B------:R-:W-:Y:S01]  /*4e20*/  HFMA2.MMA R9, -RZ, RZ, 0, 1.847743988037109375e-06 ;  /* 0x0000001fff097435 */ /* 0x000fe200000001ff */
[----:B------:R-:W-:Y:S02]  /*4e30*/  IMAD.MOV.U32 R7, RZ, RZ, 0x4 ;  /* 0x00000004ff077424 */ /* 0x000fe400078e00ff */
[----:B------:R-:W-:-:S08]  /*4e40*/  IMAD.MOV.U32 R6, RZ, RZ, -0x1 ;  /* 0xffffffffff067424 */ /* 0x000fd000078e00ff */
[----:B01----:R-:W-:Y:S05]  /*4e50*/  WARPSYNC.COLLECTIVE R6, `(.L_x_23681) ;  /* 0x0000000006087348 */ /* 0x003fea0003c00000 */
[----:B-1----:R1:W2:Y:S02]  /*4e60*/  SHFL.DOWN P0, R5, R2, R7, R9 ;  /* 0x0800000702057389 */ /* 0x0022a40000000009 */
[----:B012---:R-:W-:Y:S01]  /*4e70*/  ENDCOLLECTIVE ;  /* 0x000000000000791b */ /* 0x007fe20003800000 */
.L_x_23681:
[----:B------:R-:W-:Y:S01]  /*4e80*/  HFMA2.MMA R7, -RZ, RZ, 0, 1.1920928955078125e-07 ;  /* 0x00000002ff077435 */ /* 0x000fe200000001ff */
[----:B------:R-:W-:-:S04]  /*4e90*/  MOV R3, R5 ;  /* 0x0000000500037202 */ /* 0x000fc80000000f00 */
[----:B------:R-:W-:-:S05]  /*4ea0*/  FMNMX R3, R3, R2, !PT ;  /* 0x0000000203037209 */ /* 0x000fca0007800000 */
[----:B------:R-:W-:-:S07]  /*4eb0*/  IMAD.MOV.U32 R2, RZ, RZ, R3 ;  /* 0x000000ffff027224 */ /* 0x000fce00078e0003 */
[----:B------:R-:W-:Y:S05]  /*4ec0*/  WARPSYNC.COLLECTIVE R6, `(.L_x_23682) ;  /* 0x0000000006087348 */ /* 0x000fea0003c00000 */
[----:B------:R0:W1:Y:S02]  /*4ed0*/  SHFL.DOWN P0, R5, R2, R7, R9 ;  /* 0x0800000702057389 */ /* 0x0000640000000009 */
[----:B01----:R-:W-:Y:S01]  /*4ee0*/  ENDCOLLECTIVE ;  /* 0x000000000000791b */ /* 0x003fe20003800000 */
.L_x_23682:
[----:B------:R-:W-:Y:S02]  /*4ef0*/  IMAD.MOV.U32 R7, RZ, RZ, 0x1 ;  /* 0x00000001ff077424 */ /* 0x000fe400078e00ff */
[----:B------:R-:W-:-:S05]  /*4f00*/  IMAD.MOV.U32 R4, RZ, RZ, R5 ;  /* 0x000000ffff047224 */ /* 0x000fca00078e0005 */
[----:B------:R-:W-:-:S04]  /*4f10*/  FMNMX R4, R3, R4, !PT ;  /* 0x0000000403047209 */ /* 0x000fc80007800000 */
[----:B------:R-:W-:-:S07]  /*4f20*/  MOV R2, R4 ;  /* 0x0000000400027202 */ /* 0x000fce0000000f00 */
[----:B------:R-:W-:Y:S05]  /*4f30*/  WARPSYNC.COLLECTIVE R6, `(.L_x_23683) ;  /* 0x0000000006087348 */ /* 0x000fea0003c00000 */
[----:B------:R0:W1:Y:S02]  /*4f40*/  SHFL.DOWN P0, R5, R2, R7, R9 ;  /* 0x0800000702057389 */ /* 0x0000640000000009 */
[----:B01----:R-:W-:Y:S01]  /*4f50*/  ENDCOLLECTIVE ;  /* 0x000000000000791b */ /* 0x003fe20003800000 */
.L_x_23683:
[----:B------:R-:W-:Y:S05]  /*4f60*/  BRA `(.L_x_23684) ;  /* 0xfffffffc00387947 */ /* 0x000fea000383ffff */
        .weak           $__internal_530_$__cuda_sm20_div_u64
        .type           $__internal_530_$__cuda_sm20_div_u64,@function
        .size           $__internal_530_$__cuda_sm20_div_u64,($__internal_531_$__cuda_sm20_rcp_rn_f32_slowpath - $__internal_530_$__cuda_sm20_div_u64)
$__internal_530_$__cuda_sm20_div_u64:
        /* <DEDUP_REMOVED lines=67> */
[----:B------:R-:W-:Y:S06]  /*53a0*/  RET.REL.NODEC R6 `(_ZN18transformer_engine6detail38cast_transpose_fused_kernel_notalignedILb0ELb1ELb0EfNS_16CTDBiasDActParamIff13__nv_fp8_e4m3fEELi1ELi4ENS_5EmptyEXadL_ZNS_6dqgeluIffEET_T0_RKS5_EEEEvT3_mmm) ;  /* 0xffffffac06147950 */ /* 0x000fec0003c3ffff */
        .weak           $__internal_531_$__cuda_sm20_rcp_rn_f32_slowpath
        .type           $__internal_531_$__cuda_sm20_rcp_rn_f32_slowpath,@function
        .size           $__internal_531_$__cuda_sm20_rcp_rn_f32_slowpath,(.L_x_35016 - $__internal_531_$__cuda_sm20_rcp_rn_f32_slowpath)
$__internal_531_$__cuda_sm20_rcp_rn_f32_slowpath:
        /* <DEDUP_REMOVED lines=15> */
.L_x_23686:
        /* <DEDUP_REMOVED lines=33> */
.L_x_23688:
[----:B------:R0:W1:Y:S02]  /*56b0*/  MUFU.RCP R49, R0 ;  /* 0x0000000000317308 */ /* 0x0000640000001000 */
.L_x_23687:
[----:B------:R-:W-:Y:S05]  /*56c0*/  BSYNC B0 ;  /* 0x0000000000007941 */ /* 0x000fea0003800000 */
.L_x_23685:
[----:B------:R-:W-:-:S04]  /*56d0*/  MOV R47, 0x0 ;  /* 0x00000000002f7802 */ /* 0x000fc80000000f00 */
[----:B01----:R-:W-:Y:S05]  /*56e0*/  RET.REL.NODEC R46 `(_ZN18transformer_engine6detail38cast_transpose_fused_kernel_notalignedILb0ELb1ELb0EfNS_16CTDBiasDActParamIff13__nv_fp8_e4m3fEELi1ELi4ENS_5EmptyEXadL_ZNS_6dqgeluIffEET_T0_RKS5_EEEEvT3_mmm) ;  /* 0xffffffa82e447950 */ /* 0x003fea0003c3ffff */
.L_x_23689:
        /* <DEDUP_REMOVED lines=9> */
.L_x_35016:


//--------------------- .text._ZN18transformer_engine6detail38cast_transpose_fused_kernel_notalignedILb0ELb1ELb0EfNS_16CTDBiasDActParamIff13__nv_fp8_e5m2fEELi1ELi4ENS_5EmptyEXadL_ZNS_6dqgeluIffEET_T0_RKS5_EEEEvT3_mmm --------------------------
	.section	.text._ZN18transformer_engine6detail38cast_transpose_fused_kernel_notalignedILb0ELb1ELb0EfNS_16CTDBiasDActParamIff13__nv_fp8_e5m2fEELi1ELi4ENS_5EmptyEXadL_ZNS_6dqgeluIffEET_T0_RKS5_EEEEvT3_mmm,"ax",@progbits
	.align	128
        .global         _ZN18transformer_engine6detail38cast_transpose_fused_kernel_notalignedILb0ELb1ELb0EfNS_16CTDBiasDActParamIff13__nv_fp8_e5m2fEELi1ELi4ENS_5EmptyEXadL_ZNS_6dqgeluIffEET_T0_RKS5_EEEEvT3_mmm
        .type           _ZN18transformer_engine6detail38cast_transpose_fused_kernel_notalignedILb0ELb1ELb0EfNS_16CTDBiasDActParamIff13__nv_fp8_e5m2fEELi1ELi4ENS_5EmptyEXadL_ZNS_6dqgeluIffEET_T0_RKS5_EEEEvT3_mmm,@function
        .size           _ZN18transformer_engine6detail38cast_transpose_fused_kernel_notalignedILb0ELb1ELb0EfNS_16CTDBiasDActParamIff13__nv_fp8_e5m2fEELi1ELi4ENS_5EmptyEXadL_ZNS_6dqgeluIffEET_T0_RKS5_EEEEvT3_mmm,(.L_x_35018 - _ZN18transformer_engine6detail38cast_transpose_fused_kernel_notalignedILb0ELb1ELb0EfNS_16CTDBiasDActParamIff13__nv_fp8_e5m2fEELi1ELi4ENS_5EmptyEXadL_ZNS_6dqgeluIffEET_T0_RKS5_EEEEvT3_mmm)
        .other          _ZN18transformer_engine6detail38cast_transpose_fused_kernel_notalignedILb0ELb1ELb0EfNS_16CTDBiasDActParamIff13__nv_fp8_e5m2fEELi1ELi4ENS_5EmptyEXadL_ZNS_6dqgeluIffEET_T0_RKS5_EEEEvT3_mmm,@"STO_CUDA_ENTRY STV_DEFAULT"
_ZN18transformer_engine6detail38cast_transpose_fused_kernel_notalignedILb0ELb1ELb0EfNS_16CTDBiasDActParamIff13__nv_fp8_e5m2fEELi1ELi4ENS_5EmptyEXadL_ZNS_6dqgeluIffEET_T0_RKS5_EEEEvT3_mmm:
.text._ZN18transformer_engine6detail38cast_transpose_fused_kernel_notalignedILb0ELb1ELb0EfNS_16CTDBiasDActParamIff13__nv_fp8_e5m2fEELi1ELi4ENS_5EmptyEXadL_ZNS_6dqgeluIffEET_T0_RKS5_EEEEvT3_mmm:
        /* <DEDUP_REMOVED lines=19> */
[----:B------:R-:W-:Y:S05]  /*0130*/  CALL.REL.NOINC `($__internal_532_$__cuda_sm20_div_u64) ;  /* 0x0000004c008c7944 */ /* 0x000fea0003c00000 */
        /* <DEDUP_REMOVED lines=9> */
.L_x_23690:
        /* <DEDUP_REMOVED lines=22> */
.L_x_23691:
        /* <DEDUP_REMOVED lines=198> */
[----:B-----5:R-:W-:Y:S05]  /*0f90*/  CALL.REL.NOINC `($__internal_533_$__cuda_sm20_rcp_rn_f32_slowpath) ;  /* 0x0000004400047944 */ /* 0x020fea0003c00000 */
[----:B------:R-:W-:Y:S05]  /*0fa0*/  BRA `(.L_x_23694) ;  /* 0x0000000000107947 */ /* 0x000fea0003800000 */
.L_x_23693:
[----:B------:R-:W0:Y:S02]  /*0fb0*/  MUFU.RCP R49, R40 ;  /* 0x0000002800317308 */ /* 0x000e240000001000 */
[----:B0-----:R-:W-:-:S04]  /*0fc0*/  FFMA R0, R40, R49, -1 ;  /* 0xbf80000028007423 */ /* 0x001fc80000000031 */
[----:B------:R-:W-:-:S04]  /*0fd0*/  FADD.FTZ R0, -R0, -RZ ;  /* 0x800000ff00007221 */ /* 0x000fc80000010100 */
[----:B------:R-:W-:-:S07]  /*0fe0*/  FFMA R49, R49, R0, R49 ;  /* 0x0000000031317223 */ /* 0x000fce0000000031 */
.L_x_23694:
[----:B------:R-:W-:Y:S05]  /*0ff0*/  BSYNC B1 ;  /* 0x0000000000017941 */ /* 0x000fea0003800000 */
.L_x_23692:
        /* <DEDUP_REMOVED lines=23> */
[----:B------:R-:W-:Y:S05]  /*1170*/  CALL.REL.NOINC `($__internal_533_$__cuda_sm20_rcp_rn_f32_slowpath) ;  /* 0x00000040008c7944 */ /* 0x000fea0003c00000 */
[----:B------:R-:W-:Y:S05]  /*1180*/  BRA `(.L_x_23697) ;  /* 0x0000000000107947 */ /* 0x000fea0003800000 */
.L_x_23696:
[----:B------:R-:W0:Y:S02]  /*1190*/  MUFU.RCP R49, R10 ;  /* 0x0000000a00317308 */ /* 0x000e240000001000 */
[----:B0-----:R-:W-:-:S04]  /*11a0*/  FFMA R0, R10, R49, -1 ;  /* 0xbf8000000a007423 */ /* 0x001fc80000000031 */
[----:B------:R-:W-:-:S04]  /*11b0*/  FADD.FTZ R0, -R0, -RZ ;  /* 0x800000ff00007221 */ /* 0x000fc80000010100 */
[----:B------:R-:W-:-:S07]  /*11c0*/  FFMA R49, R49, R0, R49 ;  /* 0x0000000031317223 */ /* 0x000fce0000000031 */
.L_x_23697:
[----:B------:R-:W-:Y:S05]  /*11d0*/  BSYNC B1 ;  /* 0x0000000000017941 */ /* 0x000fea0003800000 */
.L_x_23695:
        /* <DEDUP_REMOVED lines=23> */
[----:B------:R-:W-:Y:S05]  /*1350*/  CALL.REL.NOINC `($__internal_533_$__cuda_sm20_rcp_rn_f32_slowpath) ;  /* 0x0000004000147944 */ /* 0x000fea0003c00000 */
[----:B------:R-:W-:Y:S05]  /*1360*/  BRA `(.L_x_23700) ;  /* 0x0000000000107947 */ /* 0x000fea0003800000 */
.L_x_23699:
[----:B------:R-:W0:Y:S02]  /*1370*/  MUFU.RCP R49, R10 ;  /* 0x0000000a00317308 */ /* 0x000e240000001000 */
[----:B0-----:R-:W-:-:S04]  /*1380*/  FFMA R0, R10, R49, -1 ;  /* 0xbf8000000a007423 */ /* 0x001fc80000000031 */
[----:B------:R-:W-:-:S04]  /*1390*/  FADD.FTZ R0, -R0, -RZ ;  /* 0x800000ff00007221 */ /* 0x000fc80000010100 */
[----:B------:R-:W-:-:S07]  /*13a0*/  FFMA R49, R49, R0, R49 ;  /* 0x0000000031317223 */ /* 0x000fce0000000031 */
.L_x_23700:
[----:B------:R-:W-:Y:S05]  /*13b0*/  BSYNC B1 ;  /* 0x0000000000017941 */ /* 0x000fea0003800000 */
.L_x_23698:
        /* <DEDUP_REMOVED lines=23> */
[----:B------:R-:W-:Y:S05]  /*1530*/  CALL.REL.NOINC `($__internal_533_$__cuda_sm20_rcp_rn_f32_slowpath) ;  /* 0x0000003c009c7944 */ /* 0x000fea0003c00000 */
[----:B------:R-:W-:Y:S05]  /*1540*/  BRA `(.L_x_23703) ;  /* 0x0000000000107947 */ /* 0x000fea0003800000 */
.L_x_23702:
[----:B------:R-:W0:Y:S02]  /*1550*/  MUFU.RCP R49, R10 ;  /* 0x0000000a00317308 */ /* 0x000e240000001000 */
[----:B0-----:R-:W-:-:S04]  /*1560*/  FFMA R0, R10, R49, -1 ;  /* 0xbf8000000a007423 */ /* 0x001fc80000000031 */
[----:B------:R-:W-:-:S04]  /*1570*/  FADD.FTZ R0, -R0, -RZ ;  /* 0x800000ff00007221 */ /* 0x000fc80000010100 */
[----:B------:R-:W-:-:S07]  /*1580*/  FFMA R49, R49, R0, R49 ;  /* 0x0000000031317223 */ /* 0x000fce0000000031 */
.L_x_23703:
[----:B------:R-:W-:Y:S05]  /*1590*/  BSYNC B1 ;  /* 0x0000000000017941 */ /* 0x000fea0003800000 */
.L_x_23701:
        /* <DEDUP_REMOVED lines=17> */
[----:B------:R-:W-:Y:S02]  /*16b0*/  F2FP.SATFINITE.E5M2.F32.PACK_AB_MERGE_C R0, RZ, R0, RZ ;  /* 0x00000000ff00723e */ /* 0x000fe400048060ff */
[----:B------:R-:W-:Y:S01]  /*16c0*/  ISETP.GE.U32.OR P0, PT, R7, R22, P0 ;  /* 0x000000160700720c */ /* 0x000fe20000706470 */
[----:B------:R-:W-:Y:S01]  /*16d0*/  FMUL R46, R47, R12 ;  /* 0x0000000c2f2e7220 */ /* 0x000fe20000400000 */
[----:B------:R-:W-:-:S04]  /*16e0*/  IADD3 R7, P1, R28, UR4, RZ ;  /* 0x000000041c077c10 */ /* 0x000fc8000ff3e0ff */
[----:B------:R-:W-:Y:S02]  /*16f0*/  IADD3.X R6, R29, UR5, RZ, P1, !PT ;  /* 0x000000051d067c10 */ /* 0x000fe40008ffe4ff */
[----:B------:R-:W-:Y:S02]  /*1700*/  ISETP.GE.U32.AND P1, PT, R4, R21, PT ;  /* 0x000000150400720c */ /* 0x000fe40003f26070 */
[----:B------:R-:W-:Y:S02]  /*1710*/  F2FP.SATFINITE.E5M2.F32.PACK_AB_MERGE_C R46, RZ, R46, RZ ;  /* 0x0000002eff2e723e */ /* 0x000fe400048060ff */
        /* <DEDUP_REMOVED lines=20> */
[----:B0-----:R-:W-:Y:S02]  /*1860*/  F2FP.SATFINITE.E5M2.F32.PACK_AB_MERGE_C R49, RZ, R2, RZ ;  /* 0x00000002ff31723e */ /* 0x001fe400048060ff */
[----:B------:R-:W-:Y:S01]  /*1870*/  F2FP.SATFINITE.E5M2.F32.PACK_AB_MERGE_C R48, RZ, R26, RZ ;  /* 0x0000001aff30723e */ /* 0x000fe200048060ff */
        /* <DEDUP_REMOVED lines=100> */
[----:B-----5:R-:W-:Y:S05]  /*1ec0*/  CALL.REL.NOINC `($__internal_533_$__cuda_sm20_rcp_rn_f32_slowpath) ;  /* 0x0000003400387944 */ /* 0x020fea0003c00000 */
[----:B------:R-:W-:Y:S05]  /*1ed0*/  BRA `(.L_x_23706) ;  /* 0x0000000000107947 */ /* 0x000fea0003800000 */
.L_x_23705:
[----:B------:R-:W0:Y:S02]  /*1ee0*/  MUFU.RCP R49, R50 ;  /* 0x0000003200317308 */ /* 0x000e240000001000 */
[----:B0-----:R-:W-:-:S04]  /*1ef0*/  FFMA R0, R50, R49, -1 ;  /* 0xbf80000032007423 */ /* 0x001fc80000000031 */
[----:B------:R-:W-:-:S04]  /*1f00*/  FADD.FTZ R0, -R0, -RZ ;  /* 0x800000ff00007221 */ /* 0x000fc80000010100 */
[----:B------:R-:W-:-:S07]  /*1f10*/  FFMA R49, R49, R0, R49 ;  /* 0x0000000031317223 */ /* 0x000fce0000000031 */
.L_x_23706:
[----:B------:R-:W-:Y:S05]  /*1f20*/  BSYNC B1 ;  /* 0x0000000000017941 */ /* 0x000fea0003800000 */
.L_x_23704:
        /* <DEDUP_REMOVED lines=23> */
[----:B-----5:R-:W-:Y:S05]  /*20a0*/  CALL.REL.NOINC `($__internal_533_$__cuda_sm20_rcp_rn_f32_slowpath) ;  /* 0x0000003000c07944 */ /* 0x020fea0003c00000 */
[----:B------:R-:W-:Y:S05]  /*20b0*/  BRA `(.L_x_23709) ;  /* 0x0000000000107947 */ /* 0x000fea0003800000 */
.L_x_23708:
[----:B------:R-:W0:Y:S02]  /*20c0*/  MUFU.RCP R49, R46 ;  /* 0x0000002e00317308 */ /* 0x000e240000001000 */
[----:B0-----:R-:W-:-:S04]  /*20d0*/  FFMA R0, R46, R49, -1 ;  /* 0xbf8000002e007423 */ /* 0x001fc80000000031 */
[----:B------:R-:W-:-:S04]  /*20e0*/  FADD.FTZ R0, -R0, -RZ ;  /* 0x800000ff00007221 */ /* 0x000fc80000010100 */
[----:B------:R-:W-:-:S07]  /*20f0*/  FFMA R49, R49, R0, R49 ;  /* 0x0000000031317223 */ /* 0x000fce0000000031 */
.L_x_23709:
[----:B------:R-:W-:Y:S05]  /*2100*/  BSYNC B1 ;  /* 0x0000000000017941 */ /* 0x000fea0003800000 */
.L_x_23707:
        /* <DEDUP_REMOVED lines=23> */
[----:B-----5:R-:W-:Y:S05]  /*2280*/  CALL.REL.NOINC `($__internal_533_$__cuda_sm20_rcp_rn_f32_slowpath) ;  /* 0x0000003000487944 */ /* 0x020fea0003c00000 */
[----:B------:R-:W-:Y:S05]  /*2290*/  BRA `(.L_x_23712) ;  /* 0x0000000000107947 */ /* 0x000fea0003800000 */
.L_x_23711:
[----:B------:R-:W0:Y:S02]  /*22a0*/  MUFU.RCP R49, R48 ;  /* 0x0000003000317308 */ /* 0x000e240000001000 */
[----:B0-----:R-:W-:-:S04]  /*22b0*/  FFMA R0, R48, R49, -1 ;  /* 0xbf80000030007423 */ /* 0x001fc80000000031 */
[----:B------:R-:W-:-:S04]  /*22c0*/  FADD.FTZ R0, -R0, -RZ ;  /* 0x800000ff00007221 */ /* 0x000fc80000010100 */
[----:B------:R-:W-:-:S07]  /*22d0*/  FFMA R49, R49, R0, R49 ;  /* 0x0000000031317223 */ /* 0x000fce0000000031 */
.L_x_23712:
[----:B------:R-:W-:Y:S05]  /*22e0*/  BSYNC B1 ;  /* 0x0000000000017941 */ /* 0x000fea0003800000 */
.L_x_23710:
        /* <DEDUP_REMOVED lines=23> */
[----:B-----5:R-:W-:Y:S05]  /*2460*/  CALL.REL.NOINC `($__internal_533_$__cuda_sm20_rcp_rn_f32_slowpath) ;  /* 0x0000002c00d07944 */ /* 0x020fea0003c00000 */
[----:B------:R-:W-:Y:S05]  /*2470*/  BRA `(.L_x_23715) ;  /* 0x0000000000107947 */ /* 0x000fea0003800000 */
.L_x_23714:
[----:B------:R-:W0:Y:S02]  /*2480*/  MUFU.RCP R49, R46 ;  /* 0x0000002e00317308 */ /* 0x000e240000001000 */
[----:B0-----:R-:W-:-:S04]  /*2490*/  FFMA R0, R46, R49, -1 ;  /* 0xbf8000002e007423 */ /* 0x001fc80000000031 */
[----:B------:R-:W-:-:S04]  /*24a0*/  FADD.FTZ R0, -R0, -RZ ;  /* 0x800000ff00007221 */ /* 0x000fc80000010100 */
[----:B------:R-:W-:-:S07]  /*24b0*/  FFMA R49, R49, R0, R49 ;  /* 0x0000000031317223 */ /* 0x000fce0000000031 */
.L_x_23715:
[----:B------:R-:W-:Y:S05]  /*24c0*/  BSYNC B1 ;  /* 0x0000000000017941 */ /* 0x000fea0003800000 */
.L_x_23713:
        /* <DEDUP_REMOVED lines=10> */
[----:B------:R-:W-:-:S04]  /*2570*/  F2FP.SATFINITE.E5M2.F32.PACK_AB_MERGE_C R41, RZ, R41, RZ ;  /* 0x00000029ff29723e */ /* 0x000fc800048060ff */
[----:B------:R-:W-:Y:S02]  /*2580*/  F2FP.SATFINITE.E5M2.F32.PACK_AB_MERGE_C R0, RZ, R0, RZ ;  /* 0x00000000ff00723e */ /* 0x000fe400048060ff */
        /* <DEDUP_REMOVED lines=19> */
[----:B------:R-:W-:-:S03]  /*26c0*/  F2FP.SATFINITE.E5M2.F32.PACK_AB_MERGE_C R32, RZ, R32, RZ ;  /* 0x00000020ff20723e */ /* 0x000fc600048060ff */
[----:B------:R-:W-:Y:S02]  /*26d0*/  @!P0 IMAD.X R53, R33, 0x1, R6, P2 ;  /* 0x0000000121358824 */ /* 0x000fe400010e0606 */
[----:B------:R-:W-:Y:S01]  /*26e0*/  FMUL R33, R47, R12 ;  /* 0x0000000c2f217220 */ /* 0x000fe20000400000 */
[C---:B------:R-:W-:Y:S01]  /*26f0*/  LEA R26, P2, R16.reuse, R26, 0x2 ;  /* 0x0000001a101a7211 */ /* 0x040fe200078410ff */
[----:B------:R-:W0:Y:S01]  /*2700*/  @P1 LDC.64 R14, c[0x0][0x210] ;  /* 0x00008400ff0e1b82 */ /* 0x000e220000000a00 */
[----:B------:R2:W-:Y:S02]  /*2710*/  @!P0 STG.E.U8 desc[UR6][R52.64], R32 ;  /* 0x0000002034008986 */ /* 0x0005e4000c101106 */
[----:B------:R-:W-:Y:S02]  /*2720*/  F2FP.SATFINITE.E5M2.F32.PACK_AB_MERGE_C R33, RZ, R33, RZ ;  /* 0x00000021ff21723e */ /* 0x000fe400048060ff */
        /* <DEDUP_REMOVED lines=98> */
[----:B-----5:R-:W-:Y:S05]  /*2d50*/  CALL.REL.NOINC `($__internal_533_$__cuda_sm20_rcp_rn_f32_slowpath) ;  /* 0x0000002400947944 */ /* 0x020fea0003c00000 */
[----:B------:R-:W-:Y:S05]  /*2d60*/  BRA `(.L_x_23718) ;  /* 0x0000000000107947 */ /* 0x000fea0003800000 */
.L_x_23717:
[----:B------:R-:W0:Y:S02]  /*2d70*/  MUFU.RCP R49, R0 ;  /* 0x0000000000317308 */ /* 0x000e240000001000 */
[----:B0-----:R-:W-:-:S04]  /*2d80*/  FFMA R29, R0, R49, -1 ;  /* 0xbf800000001d7423 */ /* 0x001fc80000000031 */
[----:B------:R-:W-:-:S04]  /*2d90*/  FADD.FTZ R46, -R29, -RZ ;  /* 0x800000ff1d2e7221 */ /* 0x000fc80000010100 */
[----:B------:R-:W-:-:S07]  /*2da0*/  FFMA R49, R49, R46, R49 ;  /* 0x0000002e31317223 */ /* 0x000fce0000000031 */
.L_x_23718:
[----:B------:R-:W-:Y:S05]  /*2db0*/  BSYNC B1 ;  /* 0x0000000000017941 */ /* 0x000fea0003800000 */
.L_x_23716:
        /* <DEDUP_REMOVED lines=25> */
.L_x_23720:
[----:B------:R-:W0:Y:S02]  /*2f50*/  MUFU.RCP R49, R46 ;  /* 0x0000002e00317308 */ /* 0x000e240000001000 */
[----:B0-----:R-:W-:-:S04]  /*2f60*/  FFMA R0, R46, R49, -1 ;  /* 0xbf8000002e007423 */ /* 0x001fc80000000031 */
[----:B------:R-:W-:-:S04]  /*2f70*/  FADD.FTZ R0, -R0, -RZ ;  /* 0x800000ff00007221 */ /* 0x000fc80000010100 */
[----:B------:R-:W-:-:S07]  /*2f80*/  FFMA R49, R49, R0, R49 ;  /* 0x0000000031317223 */ /* 0x000fce0000000031 */
.L_x_23721:
[----:B------:R-:W-:Y:S05]  /*2f90*/  BSYNC B1 ;  /* 0x0000000000017941 */ /* 0x000fea0003800000 */
.L_x_23719:
        /* <DEDUP_REMOVED lines=25> */
.L_x_23723:
[----:B------:R-:W0:Y:S02]  /*3130*/  MUFU.RCP R49, R40 ;  /* 0x0000002800317308 */ /* 0x000e240000001000 */
[----:B0-----:R-:W-:-:S04]  /*3140*/  FFMA R0, R40, R49, -1 ;  /* 0xbf80000028007423 */ /* 0x001fc80000000031 */
[----:B------:R-:W-:-:S04]  /*3150*/  FADD.FTZ R0, -R0, -RZ ;  /* 0x800000ff00007221 */ /* 0x000fc80000010100 */
[----:B------:R-:W-:-:S07]  /*3160*/  FFMA R49, R49, R0, R49 ;  /* 0x0000000031317223 */ /* 0x000fce0000000031 */
.L_x_23724:
[----:B------:R-:W-:Y:S05]  /*3170*/  BSYNC B1 ;  /* 0x0000000000017941 */ /* 0x000fea0003800000 */
.L_x_23722:
        /* <DEDUP_REMOVED lines=25> */
.L_x_23726:
[----:B------:R-:W0:Y:S02]  /*3310*/  MUFU.RCP R49, R40 ;  /* 0x0000002800317308 */ /* 0x000e240000001000 */
[----:B0-----:R-:W-:-:S04]  /*3320*/  FFMA R0, R40, R49, -1 ;  /* 0xbf80000028007423 */ /* 0x001fc80000000031 */
[----:B------:R-:W-:-:S04]  /*3330*/  FADD.FTZ R0, -R0, -RZ ;  /* 0x800000ff00007221 */ /* 0x000fc80000010100 */
[----:B------:R-:W-:-:S07]  /*3340*/  FFMA R49, R49, R0, R49 ;  /* 0x0000000031317223 */ /* 0x000fce0000000031 */
.L_x_23727:
[----:B------:R-:W-:Y:S05]  /*3350*/  BSYNC B1 ;  /* 0x0000000000017941 */ /* 0x000fea0003800000 */
.L_x_23725:
        /* <DEDUP_REMOVED lines=12> */
[----:B------:R-:W-:Y:S01]  /*3420*/  F2FP.SATFINITE.E5M2.F32.PACK_AB_MERGE_C R45, RZ, R45, RZ ;  /* 0x0000002dff2d723e */ /* 0x000fe200048060ff */
[----:B------:R-:W0:Y:S01]  /*3430*/  LDC.64 R28, c[0x0][0x258] ;  /* 0x00009600ff1c7b82 */ /* 0x000e220000000a00 */
[----:B------:R-:W-:Y:S01]  /*3440*/  F2FP.SATFINITE.E5M2.F32.PACK_AB_MERGE_C R39, RZ, R39, RZ ;  /* 0x00000027ff27723e */ /* 0x000fe200048060ff */
        /* <DEDUP_REMOVED lines=25> */
[----:B------:R-:W-:Y:S01]  /*35e0*/  F2FP.SATFINITE.E5M2.F32.PACK_AB_MERGE_C R37, RZ, R37, RZ ;  /* 0x00000025ff25723e */ /* 0x000fe200048060ff */
[----:B------:R0:W-:Y:S01]  /*35f0*/  @!P0 STG.E.U8 desc[UR6][R40.64], R45 ;  /* 0x0000002d28008986 */ /* 0x0001e2000c101106 */
[----:B------:R-:W-:Y:S02]  /*3600*/  F2FP.SATFINITE.E5M2.F32.PACK_AB_MERGE_C R43, RZ, R43, RZ ;  /* 0x0000002bff2b723e */ /* 0x000fe400048060ff */
        /* <DEDUP_REMOVED lines=17> */
.L_x_23729:
[----:B------:R-:W-:Y:S05]  /*3720*/  BSYNC B0 ;  /* 0x0000000000007941 */ /* 0x000fea0003800000 */
.L_x_23728:
        /* <DEDUP_REMOVED lines=12> */
.L_x_23731:
[----:B------:R-:W-:Y:S05]  /*37f0*/  BSYNC B0 ;  /* 0x0000000000007941 */ /* 0x000fea0003800000 */
.L_x_23730:
        /* <DEDUP_REMOVED lines=12> */
.L_x_23733:
[----:B------:R-:W-:Y:S05]  /*38c0*/  BSYNC B0 ;  /* 0x0000000000007941 */ /* 0x000fea0003800000 */
.L_x_23732:
[----:B------:R-:W-:Y:S01]  /*38d0*/  BSSY B1, `(.L_x_23734) ;  /* 0x000000b000017945 */ /* 0x000fe20003800000 */
[----:B------:R-:W-:Y:S02]  /*38e0*/  LOP3.LUT R10, R34, R47, RZ, 0xfc, !PT ;  /* 0x0000002f220a7212 */ /* 0x000fe400078efcff */
[----:B0-----:R-:W-:Y:S01]  /*38f0*/  IADD3.X R39, RZ, R42, RZ, P2, !PT ;  /* 0x0000002aff277210 */ /* 0x001fe200017fe4ff */
[----:B------:R-:W-:Y:S06]  /*3900*/  @P1 BRA `(.L_x_23735) ;  /* 0x00000000000c1947 */ /* 0x000fec0003800000 */
[----:B------:R-:W-:-:S07]  /*3910*/  MOV R46, 0x3930 ;  /* 0x00003930002e7802 */ /* 0x000fce0000000f00 */
[----:B-12--5:R-:W-:Y:S05]  /*3920*/  CALL.REL.NOINC `($__internal_533_$__cuda_sm20_rcp_rn_f32_slowpath) ;  /* 0x0000001800a07944 */ /* 0x026fea0003c00000 */
[----:B------:R-:W-:Y:S05]  /*3930*/  BRA `(.L_x_23736) ;  /* 0x0000000000107947 */ /* 0x000fea0003800000 */
.L_x_23735:
[----:B------:R-:W2:Y:S02]  /*3940*/  MUFU.RCP R49, R0 ;  /* 0x0000000000317308 */ /* 0x000ea40000001000 */
[----:B--2---:R-:W-:-:S04]  /*3950*/  FFMA R26, R0, R49, -1 ;  /* 0xbf800000001a7423 */ /* 0x004fc80000000031 */
[----:B------:R-:W-:-:S04]  /*3960*/  FADD.FTZ R26, -R26, -RZ ;  /* 0x800000ff1a1a7221 */ /* 0x000fc80000010100 */
[----:B------:R-:W-:-:S07]  /*3970*/  FFMA R49, R49, R26, R49 ;  /* 0x0000001a31317223 */ /* 0x000fce0000000031 */
.L_x_23736:
[----:B------:R-:W-:Y:S05]  /*3980*/  BSYNC B1 ;  /* 0x0000000000017941 */ /* 0x000fea0003800000 */
.L_x_23734:
        /* <DEDUP_REMOVED lines=21> */
[----:B------:R-:W-:Y:S05]  /*3ae0*/  CALL.REL.NOINC `($__internal_533_$__cuda_sm20_rcp_rn_f32_slowpath) ;  /* 0x0000001800307944 */ /* 0x000fea0003c00000 */
[----:B------:R-:W-:Y:S05]  /*3af0*/  BRA `(.L_x_23739) ;  /* 0x0000000000107947 */ /* 0x000fea0003800000 */
.L_x_23738:
[----:B------:R-:W0:Y:S02]  /*3b00*/  MUFU.RCP R49, R28 ;  /* 0x0000001c00317308 */ /* 0x000e240000001000 */
[----:B0-----:R-:W-:-:S04]  /*3b10*/  FFMA R0, R28, R49, -1 ;  /* 0xbf8000001c007423 */ /* 0x001fc80000000031 */
[----:B------:R-:W-:-:S04]  /*3b20*/  FADD.FTZ R0, -R0, -RZ ;  /* 0x800000ff00007221 */ /* 0x000fc80000010100 */
[----:B------:R-:W-:-:S07]  /*3b30*/  FFMA R49, R49, R0, R49 ;  /* 0x0000000031317223 */ /* 0x000fce0000000031 */
.L_x_23739:
[----:B------:R-:W-:Y:S05]  /*3b40*/  BSYNC B1 ;  /* 0x0000000000017941 */ /* 0x000fea0003800000 */
.L_x_23737:
        /* <DEDUP_REMOVED lines=23> */
.L_x_23741:
[----:B------:R-:W0:Y:S02]  /*3cc0*/  MUFU.RCP R49, R28 ;  /* 0x0000001c00317308 */ /* 0x000e240000001000 */
[----:B0-----:R-:W-:-:S04]  /*3cd0*/  FFMA R0, R28, R49, -1 ;  /* 0xbf8000001c007423 */ /* 0x001fc80000000031 */
[----:B------:R-:W-:-:S04]  /*3ce0*/  FADD.FTZ R0, -R0, -RZ ;  /* 0x800000ff00007221 */ /* 0x000fc80000010100 */
[----:B------:R-:W-:-:S07]  /*3cf0*/  FFMA R49, R49, R0, R49 ;  /* 0x0000000031317223 */ /* 0x000fce0000000031 */
.L_x_23742:
[----:B------:R-:W-:Y:S05]  /*3d00*/  BSYNC B1 ;  /* 0x0000000000017941 */ /* 0x000fea0003800000 */
.L_x_23740:
        /* <DEDUP_REMOVED lines=23> */
.L_x_23744:
[----:B------:R-:W0:Y:S02]  /*3e80*/  MUFU.RCP R49, R28 ;  /* 0x0000001c00317308 */ /* 0x000e240000001000 */
[----:B0-----:R-:W-:-:S04]  /*3e90*/  FFMA R0, R28, R49, -1 ;  /* 0xbf8000001c007423 */ /* 0x001fc80000000031 */
[----:B------:R-:W-:-:S04]  /*3ea0*/  FADD.FTZ R0, -R0, -RZ ;  /* 0x800000ff00007221 */ /* 0x000fc80000010100 */
[----:B------:R-:W-:-:S07]  /*3eb0*/  FFMA R49, R49, R0, R49 ;  /* 0x0000000031317223 */ /* 0x000fce0000000031 */
.L_x_23745:
[----:B------:R-:W-:Y:S05]  /*3ec0*/  BSYNC B1 ;  /* 0x0000000000017941 */ /* 0x000fea0003800000 */
.L_x_23743:
        /* <DEDUP_REMOVED lines=9> */
[----:B------:R-:W-:Y:S01]  /*3f60*/  F2FP.SATFINITE.E5M2.F32.PACK_AB_MERGE_C R37, RZ, R37, RZ ;  /* 0x00000025ff25723e */ /* 0x000fe200048060ff */
[----:B------:R-:W-:Y:S01]  /*3f70*/  FFMA R15, R2, R15, R49 ;  /* 0x0000000f020f7223 */ /* 0x000fe20000000031 */
[----:B------:R-:W-:Y:S01]  /*3f80*/  FMUL R2, R27, R12 ;  /* 0x0000000c1b027220 */ /* 0x000fe20000400000 */
[----:B------:R-:W-:Y:S01]  /*3f90*/  LOP3.LUT R43, R4, 0x1f, RZ, 0xc0, !PT ;  /* 0x0000001f042b7812 */ /* 0x000fe200078ec0ff */
[----:B------:R-:W-:Y:S01]  /*3fa0*/  UIADD3 UR4, UR4, 0x20, URZ ;  /* 0x0000002004047890 */ /* 0x000fe2000fffe03f */
[----:B------:R-:W-:Y:S01]  /*3fb0*/  FMUL R15, R15, R16 ;  /* 0x000000100f0f7220 */ /* 0x000fe20000400000 */
[----:B------:R-:W-:Y:S01]  /*3fc0*/  LOP3.LUT R41, R37, 0xffff, RZ, 0xc0, !PT ;  /* 0x0000ffff25297812 */ /* 0x000fe200078ec0ff */
[----:B------:R-:W-:Y:S01]  /*3fd0*/  BSSY B0, `(.L_x_23746) ;  /* 0x000009d000007945 */ /* 0x000fe20003800000 */
[----:B------:R-:W-:Y:S01]  /*3fe0*/  F2FP.SATFINITE.E5M2.F32.PACK_AB_MERGE_C R49, RZ, R2, RZ ;  /* 0x00000002ff31723e */ /* 0x000fe200048060ff */
[----:B------:R-:W2:Y:S01]  /*3ff0*/  @!P0 LDC.64 R28, c[0x0][0x258] ;  /* 0x00009600ff1c8b82 */ /* 0x000ea20000000a00 */
[----:B------:R-:W-:-:S02]  /*4000*/  F2FP.SATFINITE.E5M2.F32.PACK_AB_MERGE_C R18, RZ, R18, RZ ;  /* 0x00000012ff12723e */ /* 0x000fc400048060ff */
        /* <DEDUP_REMOVED lines=34> */
[----:B------:R-:W-:Y:S01]  /*4230*/  F2FP.SATFINITE.E5M2.F32.PACK_AB_MERGE_C R51, RZ, R3, RZ ;  /* 0x00000003ff33723e */ /* 0x000fe200048060ff */
        /* <DEDUP_REMOVED lines=44> */
.L_x_23750:
        /* <DEDUP_REMOVED lines=51> */
.L_x_23749:
[----:B------:R-:W-:Y:S05]  /*4830*/  BSYNC B1 ;  /* 0x0000000000017941 */ /* 0x000fea0003800000 */
.L_x_23748:
[----:B------:R-:W-:Y:S05]  /*4840*/  @!P0 BRA `(.L_x_23747) ;  /* 0x0000000000548947 */ /* 0x000fea0003800000 */
.L_x_23753:
        /* <DEDUP_REMOVED lines=15> */
.L_x_23752:
[----:B------:R-:W-:Y:S05]  /*4940*/  BSYNC B1 ;  /* 0x0000000000017941 */ /* 0x000fea0003800000 */
.L_x_23751:
[----:B------:R-:W-:Y:S01]  /*4950*/  IADD3 R20, P0, R20, UR8, RZ ;  /* 0x0000000814147c10 */ /* 0x000fe2000ff1e0ff */
[----:B------:R-:W-:Y:S01]  /*4960*/  VIADD R4, R17, 0x1f ;  /* 0x0000001f11047836 */ /* 0x000fe20000000000 */
[----:B------:R-:W-:Y:S02]  /*4970*/  IADD3 R13, R9, R14, RZ ;  /* 0x0000000e090d7210 */ /* 0x000fe40007ffe0ff */
[----:B------:R-:W-:Y:S01]  /*4980*/  IADD3.X R24, R24, UR9, RZ, P0, !PT ;  /* 0x0000000918187c10 */ /* 0x000fe200087fe4ff */
[----:B------:R-:W-:Y:S08]  /*4990*/  @P1 BRA `(.L_x_23753) ;  /* 0xfffffffc00ac1947 */ /* 0x000ff0000383ffff */
.L_x_23747:
[----:B------:R-:W-:Y:S05]  /*49a0*/  BSYNC B0 ;  /* 0x0000000000007941 */ /* 0x000fea0003800000 */
.L_x_23746:
        /* <DEDUP_REMOVED lines=42> */
.L_x_23764:
[----:B-1----:R-:W-:-:S07]  /*4c50*/  FMNMX R5, R4, R5, !PT ;  /* 0x0000000504057209 */ /* 0x002fce0007800000 */
.L_x_23756:
[----:B------:R-:W-:Y:S05]  /*4c60*/  BSYNC B0 ;  /* 0x0000000000007941 */ /* 0x000fea0003800000 */
.L_x_23755:
[----:B------:R-:W-:Y:S01]  /*4c70*/  ISETP.NE.AND P0, PT, R0, RZ, PT ;  /* 0x000000ff0000720c */ /* 0x000fe20003f05270 */
[----:B------:R-:W-:-:S12]  /*4c80*/  BSSY B0, `(.L_x_23754) ;  /* 0x0000004000007945 */ /* 0x000fd80003800000 */
[----:B------:R-:W-:Y:S05]  /*4c90*/  @P0 BRA `(.L_x_23758) ;  /* 0x0000000000080947 */ /* 0x000fea0003800000 */
[----:B------:R-:W1:Y:S02]  /*4ca0*/  LDC.64 R2, c[0x0][0x238] ;  /* 0x00008e00ff027b82 */ /* 0x000e640000000a00 */
[----:B-1----:R1:W-:Y:S02]  /*4cb0*/  REDG.E.MAX.S32.STRONG.GPU desc[UR6][R2.64], R5 ;  /* 0x000000050200798e */ /* 0x0023e4000d10e386 */
.L_x_23758:
[----:B------:R-:W-:Y:S05]  /*4cc0*/  BSYNC B0 ;  /* 0x0000000000007941 */ /* 0x000fea0003800000 */
.L_x_23754:
        /* <DEDUP_REMOVED lines=12> */
[----:B01----:R-:W-:Y:S05]  /*4d90*/  CALL.REL.NOINC `($__internal_533_$__cuda_sm20_rcp_rn_f32_slowpath) ;  /* 0x0000000400847944 */ /* 0x003fea0003c00000 */
[----:B------:R-:W-:Y:S05]  /*4da0*/  BRA `(.L_x_23760) ;  /* 0x0000000000107947 */ /* 0x000fea0003800000 */
.L_x_23759:
[----:B-1----:R-:W1:Y:S02]  /*4db0*/  MUFU.RCP R49, R12 ;  /* 0x0000000c00317308 */ /* 0x002e640000001000 */
[----:B-1----:R-:W-:-:S04]  /*4dc0*/  FFMA R0, R49, R12, -1 ;  /* 0xbf80000031007423 */ /* 0x002fc8000000000c */
[----:B------:R-:W-:-:S04]  /*4dd0*/  FADD.FTZ R0, -R0, -RZ ;  /* 0x800000ff00007221 */ /* 0x000fc80000010100 */
[----:B------:R-:W-:-:S07]  /*4de0*/  FFMA R49, R49, R0, R49 ;  /* 0x0000000031317223 */ /* 0x000fce0000000031 */
.L_x_23760:
[----:B------:R-:W1:Y:S02]  /*4df0*/  LDC.64 R2, c[0x0][0x240] ;  /* 0x00009000ff027b82 */ /* 0x000e640000000a00 */
[----:B-1----:R-:W-:Y:S01]  /*4e00*/  STG.E desc[UR6][R2.64], R49 ;  /* 0x0000003102007986 */ /* 0x002fe2000c101906 */
[----:B------:R-:W-:Y:S05]  /*4e10*/  EXIT ;  /* 0x000000000000794d */ /* 0x000fea0003800000 */
.L_x_23757:
[----:B------:R-:W-:Y:S01]  /*4e20*/  HFMA2.MMA R9, -RZ, RZ, 0, 1.847743988037109375e-06 ;  /* 0x0000001fff097435 */ /* 0x000fe200000001ff */
[----:B------:R-:W-:Y:S02]  /*4e30*/  IMAD.MOV.U32 R7, RZ, RZ, 0x4 ;  /* 0x00000004ff077424 */ /* 0x000fe400078e00ff */
[----:B------:R-:W-:-:S08]  /*4e40*/  IMAD.MOV.U32 R6, RZ, RZ, -0x1 ;  /* 0xffffffffff067424 */ /* 0x000fd000078e00ff */
[----:B01----:R-:W-:Y:S05]  /*4e50*/  WARPSYNC.COLLECTIVE R6, `(.L_x_23761) ;  /* 0x0000000006087348 */ /* 0x003fea0003c00000 */
[----:B-1----:R1:W2:Y:S02]  /*4e60*/  SHFL.DOWN P0, R5, R2, R7, R9 ;  /* 0x0800000702057389 */ /* 0x0022a40000000009 */
[----:B012---:R-:W-:Y:S01]  /*4e70*/  ENDCOLLECTIVE ;  /* 0x000000000000791b */ /* 0x007fe20003800000 */
.L_x_23761:
[----:B------:R-:W-:Y:S01]  /*4e80*/  HFMA2.MMA R7, -RZ, RZ, 0, 1.1920928955078125e-07 ;  /* 0x00000002ff077435 */ /* 0x000fe200000001ff */
[----:B------:R-:W-:-:S04]  /*4e90*/  MOV R3, R5 ;  /* 0x0000000500037202 */ /* 0x000fc80000000f00 */
[----:B------:R-:W-:-:S05]  /*4ea0*/  FMNMX R3, R3, R2, !PT ;  /* 0x0000000203037209 */ /* 0x000fca0007800000 */
[----:B------:R-:W-:-:S07]  /*4eb0*/  IMAD.MOV.U32 R2, RZ, RZ, R3 ;  /* 0x000000ffff027224 */ /* 0x000fce00078e0003 */
[----:B------:R-:W-:Y:S05]  /*4ec0*/  WARPSYNC.COLLECTIVE R6, `(.L_x_23762) ;  /* 0x0000000006087348 */ /* 0x000fea0003c00000 */
[----:B------:R0:W1:Y:S02]  /*4ed0*/  SHFL.DOWN P0, R5, R2, R7, R9 ;  /* 0x0800000702057389 */ /* 0x0000640000000009 */
[----:B01----:R-:W-:Y:S01]  /*4ee0*/  ENDCOLLECTIVE ;  /* 0x000000000000791b */ /* 0x003fe20003800000 */
.L_x_23762:
[----:B------:R-:W-:Y:S02]  /*4ef0*/  IMAD.MOV.U32 R7, RZ, RZ, 0x1 ;  /* 0x00000001ff077424 */ /* 0x000fe400078e00ff */
[----:B------:R-:W-:-:S05]  /*4f00*/  IMAD.MOV.U32 R4, RZ, RZ, R5 ;  /* 0x000000ffff047224 */ /* 0x000fca00078e0005 */
[----:B------:R-:W-:-:S04]  /*4f10*/  FMNMX R4, R3, R4, !PT ;  /* 0x0000000403047209 */ /* 0x000fc80007800000 */
[----:B------:R-:W-:-:S07]  /*4f20*/  MOV R2, R4 ;  /* 0x0000000400027202 */ /* 0x000fce0000000f00 */
[----:B------:R-:W-:Y:S05]  /*4f30*/  WARPSYNC.COLLECTIVE R6, `(.L_x_23763) ;  /* 0x0000000006087348 */ /* 0x000fea0003c00000 */
[----:B------:R0:W1:Y:S02]  /*4f40*/  SHFL.DOWN P0, R5, R2, R7, R9 ;  /* 0x0800000702057389 */ /* 0x0000640000000009 */
[----:B01----:R-:W-:Y:S01]  /*4f50*/  ENDCOLLECTIVE ;  /* 0x000000000000791b */ /* 0x003fe20003800000 */
.L_x_23763:
[----:B------:R-:W-:Y:S05]  /*4f60*/  BRA `(.L_x_23764) ;  /* 0xfffffffc00387947 */ /* 0x000fea000383ffff */
        .weak           $__internal_532_$__cuda_sm20_div_u64
        .type           $__internal_532_$__cuda_sm20_div_u64,@function
        .size           $__internal_532_$__cuda_sm20_div_u64,($__internal_533_$__cuda_sm20_rcp_rn_f32_slowpath - $__internal_532_$__cuda_sm20_div_u64)
$__internal_532_$__cuda_sm20_div_u64:
        /* <DEDUP_REMOVED lines=67> */
[----:B------:R-:W-:Y:S06]  /*53a0*/  RET.REL.NODEC R6 `(_ZN18transformer_engine6detail38cast_transpose_fused_kernel_notalignedILb0ELb1ELb0EfNS_16CTDBiasDActParamIff13__nv_fp8_e5m2fEELi1ELi4ENS_5EmptyEXadL_ZNS_6dqgeluIffEET_T0_RKS5_EEEEvT3_mmm) ;  /* 0xffffffac06147950 */ /* 0x000fec0003c3ffff */
        .weak           $__internal_533_$__cuda_sm20_rcp_rn_f32_slowpath
        .type           $__internal_533_$__cuda_sm20_rcp_rn_f32_slowpath,@function
        .size           $__internal_533_$__cuda_sm20_rcp_rn_f32_slowpath,(.L_x_35018 - $__internal_533_$__cuda_sm20_rcp_rn_f32_slowpath)
$__internal_533_$__cuda_sm20_rcp_rn_f32_slowpath:
        /* <DEDUP_REMOVED lines=15> */
.L_x_23766:
        /* <DEDUP_REMOVED lines=33> */
.L_x_23768:
[----:B------:R0:W1:Y:S02]  /*56b0*/  MUFU.RCP R49, R0 ;  /* 0x0000000000317308 */ /* 0x0000640000001000 */
.L_x_23767:
[----:B------:R-:W-:Y:S05]  /*56c0*/  BSYNC B0 ;  /* 0x0000000000007941 */ /* 0x000fea0003800000 */
.L_x_23765:
[----:B------:R-:W-:-:S04]  /*56d0*/  MOV R47, 0x0 ;  /* 0x00000000002f7802 */ /* 0x000fc80000000f00 */
[----:B01----:R-:W-:Y:S05]  /*56e0*/  RET.REL.NODEC R46 `(_ZN18transformer_engine6detail38cast_transpose_fused_kernel_notalignedILb0ELb1ELb0EfNS_16CTDBiasDActParamIff13__nv_fp8_e5m2fEELi1ELi4ENS_5EmptyEXadL_ZNS_6dqgeluIffEET_T0_RKS5_EEEEvT3_mmm) ;  /* 0xffffffa82e447950 */ /* 0x003fea0003c3ffff */
.L_x_23769:
        /* <DEDUP_REMOVED lines=9> */
.L_x_35018:


//--------------------- .text._ZN18transformer_engine6detail38cast_transpose_fused_kernel_notalignedILb0ELb1ELb0EfNS_16CTDBiasDActParamIff13__nv_bfloat16fEELi1ELi2ENS_5EmptyEXadL_ZNS_6dqgeluIffEET_T0_RKS5_EEEEvT3_mmm --------------------------
	.section	.text._ZN18transformer_engine6detail38cast_transpose_fused_kernel_notalignedILb0ELb1ELb0EfNS_16CTDBiasDActParamIff13__nv_bfloat16fEELi1ELi2ENS_5EmptyEXadL_ZNS_6dqgeluIffEET_T0_RKS5_EEEEvT3_mmm,"ax",@progbits
	.align	128
        .global         _ZN18transformer_engine6detail38cast_transpose_fused_kernel_notalignedILb0ELb1ELb0EfNS_16CTDBiasDActParamIff13__nv_bfloat16fEELi1ELi2ENS_5EmptyEXadL_ZNS_6dqgeluIffEET_T0_RKS5_EEEEvT3_mmm
        .type           _ZN18transformer_engine6detail38cast_transpose_fused_kernel_notalignedILb0ELb1ELb0EfNS_16CTDBiasDActParamIff13__nv_bfloat16fEELi1ELi2ENS_5EmptyEXadL_ZNS_6dqgeluIffEET_T0_RKS5_EEEEvT3_mmm,@function
        .size           _ZN18transformer_engine6detail38cast_transpose_fused_kernel_notalignedILb0ELb1ELb0EfNS_16CTDBiasDActParamIff13__nv_bfloat16fEELi1ELi2ENS_5EmptyEXadL_ZNS_6dqgeluIffEET_T0_RKS5_EEEEvT3_mmm,(.L_x_35020 - _ZN18transformer_engine6detail38cast_transpose_fused_kernel_notalignedILb0ELb1ELb0EfNS_16CTDBiasDActParamIff13__nv_bfloat16fEELi1ELi2ENS_5EmptyEXadL_ZNS_6dqgeluIffEET_T0_RKS5_EEEEvT3_mmm)
        .other          _ZN18transformer_engine6detail38cast_transpose_fused_kernel_notalignedILb0ELb1ELb0EfNS_16CTDBiasDActParamIff13__nv_bfloat16fEELi1ELi2ENS_5EmptyEXadL_ZNS_6dqgeluIffEET_T0_RKS5_EEEEvT3_mmm,@"STO_CUDA_ENTRY STV_DEFAULT"
_ZN18transformer_engine6detail38cast_transpose_fused_kernel_notalignedILb0ELb1ELb0EfNS_16CTDBiasDActParamIff13__nv_bfloat16fEELi1ELi2ENS_5EmptyEXadL_ZNS_6dqgeluIffEET_T0_RKS5_EEEEvT3_mmm:
.text._ZN18transformer_engine6detail38cast_transpose_fused_kernel_notalignedILb0ELb1ELb0EfNS_16CTDBiasDActParamIff13__nv_bfloat16fEELi1ELi2ENS_5EmptyEXadL_ZNS_6dqgeluIffEET_T0_RKS5_EEEEvT3_mmm:
        /* <DEDUP_REMOVED lines=19> */
[----:B------:R-:W-:Y:S05]  /*0130*/  CALL.REL.NOINC `($__internal_534_$__cuda_sm20_div_u64) ;  /* 0x0000003000847944 */ /* 0x000fea0003c00000 */
        /* <DEDUP_REMOVED lines=9> */
.L_x_23770:
[----:B------:R-:W0:Y:S01]  /*01d0*/  I2F.U32.RP R3, R11 ;  /* 0x0000000b00037306 */ /* 0x000e220000209000 */
[----:B------:R-:W-:Y:S01]  /*01e0*/  ISETP.NE.U32.AND P2, PT, R11, RZ, PT ;  /* 0x000000ff0b00720c */ /* 0x000fe20003f45070 */
[----:B------:R-:W-:-:S06]  /*01f0*/  HFMA2.MMA R9, -RZ, RZ, 0, 0 ;  /* 0x00000000ff097435 */ /* 0x000fcc00000001ff */
        /* <DEDUP_REMOVED lines=13> */
[----:B------:R-:W-:Y:S01]  /*02d0*/  ISETP.GE.U32.AND P1, PT, R10, R11, PT ;  /* 0x0000000b0a00720c */ /* 0x000fe20003f26070 */
[----:B------:R-:W-:-:S12]  /*02e0*/  IMAD.MOV.U32 R10, RZ, RZ, RZ ;  /* 0x000000ffff0a7224 */ /* 0x000fd800078e00ff */
[----:B------:R-:W-:Y:S01]  /*02f0*/  @P1 VIADD R8, R8, 0x1 ;  /* 0x0000000108081836 */ /* 0x000fe20000000000 */
[----:B------:R-:W-:-:S05]  /*0300*/  @!P2 LOP3.LUT R8, RZ, R11, RZ, 0x33, !PT ;  /* 0x0000000bff08a212 */ /* 0x000fca00078e33ff */
[----:B------:R-:W-:-:S04]  /*0310*/  IMAD.MOV R3, RZ, RZ, -R8 ;  /* 0x000000ffff037224 */ /* 0x000fc800078e0a08 */
[----:B------:R-:W-:-:S07]  /*0320*/  IMAD R11, R11, R3, R4 ;  /* 0x000000030b0b7224 */ /* 0x000fce00078e0204 */
.L_x_23771:
        /* <DEDUP_REMOVED lines=8> */
[----:B------:R-:W-:Y:S01]  /*03b0*/  SHF.R.U32.HI R39, RZ, 0x2, R2 ;  /* 0x00000002ff277819 */ /* 0x000fe20000011602 */
[----:B------:R-:W-:Y:S01]  /*03c0*/  ULDC.64 UR10, c[0x0][0x230] ;  /* 0x00008c00000a7ab9 */ /* 0x000fe20000000a00 */
[----:B------:R-:W-:Y:S01]  /*03d0*/  LEA R6, P1, -R8, UR8, 0x5 ;  /* 0x0000000808067c11 */ /* 0x000fe2000f8229ff */
[----:B------:R-:W-:Y:S01]  /*03e0*/  IMAD.SHL.U32 R20, R5, 0x4, RZ ;  /* 0x0000000405147824 */ /* 0x000fe200078e00ff */
[----:B------:R-:W-:-:S02]  /*03f0*/  LOP3.LUT R39, R39, 0x38, RZ, 0xc0, !PT ;  /* 0x0000003827277812 */ /* 0x000fc400078ec0ff */
[----:B------:R-:W-:Y:S02]  /*0400*/  IADD3.X R7, ~R7, UR9, RZ, P1, !PT ;  /* 0x0000000907077c10 */ /* 0x000fe40008ffe5ff */
[----:B------:R-:W-:Y:S02]  /*0410*/  ISETP.LT.U32.AND P1, PT, R6, 0x20, PT ;  /* 0x000000200600780c */ /* 0x000fe40003f21070 */
[----:B------:R-:W-:Y:S02]  /*0420*/  LOP3.LUT R20, R20, 0x1c, RZ, 0xe2, !PT ;  /* 0x0000001c14147812 */ /* 0x000fe400078ee2ff */
[----:B------:R-:W-:Y:S01]  /*0430*/  ISETP.LT.U32.AND.EX P1, PT, R7, RZ, PT, P1 ;  /* 0x000000ff0700720c */ /* 0x000fe20003f21110 */
[----:B------:R-:W-:Y:S01]  /*0440*/  IMAD R7, R5, -0x4, R2 ;  /* 0xfffffffc05077824 */ /* 0x000fe200078e0202 */
[-C--:B0-----:R-:W-:Y:S01]  /*0450*/  LEA R3, P0, -R11, R14.reuse, 0x5 ;  /* 0x0000000e0b037211 */ /* 0x081fe200078029ff */
[-C--:B------:R-:W-:Y:S01]  /*0460*/  IMAD R12, R9, R14.reuse, RZ ;  /* 0x0000000e090c7224 */ /* 0x080fe200078e02ff */
[----:B------:R-:W-:Y:S01]  /*0470*/  SEL R5, R6, 0x20, P1 ;  /* 0x0000002006057807 */ /* 0x000fe20000800000 */
[----:B------:R-:W-:Y:S01]  /*0480*/  IMAD.WIDE.U32 R16, R8, R14, RZ ;  /* 0x0000000e08107225 */ /* 0x000fe200078e00ff */
[----:B------:R-:W-:-:S02]  /*0490*/  LOP3.LUT R18, R7, 0x1f, RZ, 0xc0, !PT ;  /* 0x0000001f07127812 */ /* 0x000fc400078ec0ff */
[----:B------:R-:W-:Y:S01]  /*04a0*/  IADD3 R7, R7, -0x1, RZ ;  /* 0xffffffff07077810 */ /* 0x000fe20007ffe0ff */
[----:B------:R-:W-:Y:S01]  /*04b0*/  IMAD.X R4, R15, 0x1, ~R4, P0 ;  /* 0x000000010f047824 */ /* 0x000fe200000e0e04 */
[----:B------:R-:W-:Y:S01]  /*04c0*/  ISETP.LT.U32.AND P0, PT, R3, 0x20, PT ;  /* 0x000000200300780c */ /* 0x000fe20003f01070 */
[----:B------:R-:W-:Y:S01]  /*04d0*/  IMAD R19, R8, R15, R12 ;  /* 0x0000000f08137224 */ /* 0x000fe200078e020c */
[----:B------:R-:W-:Y:S01]  /*04e0*/  LEA R21, P2, R16, R11, 0x1 ;  /* 0x0000000b10157211 */ /* 0x000fe200078408ff */
[----:B------:R-:W-:Y:S01]  /*04f0*/  IMAD R29, R39, R15, RZ ;  /* 0x0000000f271d7224 */ /* 0x000fe200078e02ff */
[----:B------:R-:W-:Y:S01]  /*0500*/  ISETP.LT.U32.AND.EX P0, PT, R4, RZ, PT, P0 ;  /* 0x000000ff0400720c */ /* 0x000fe20003f01100 */
[----:B------:R-:W-:Y:S01]  /*0510*/  IMAD.IADD R17, R17, 0x1, R19 ;  /* 0x0000000111117824 */ /* 0x000fe200078e0213 */
[----:B------:R-:W-:Y:S01]  /*0520*/  LOP3.LUT R7, R7, 0x1f, RZ, 0xc0, !PT ;  /* 0x0000001f07077812 */ /* 0x000fe200078ec0ff */
[----:B------:R-:W-:Y:S01]  /*0530*/  IMAD.MOV.U32 R19, RZ, RZ, RZ ;  /* 0x000000ffff137224 */ /* 0x000fe200078e00ff */
[----:B------:R-:W-:Y:S01]  /*0540*/  SEL R6, R3, 0x20, P0 ;  /* 0x0000002003067807 */ /* 0x000fe20000000000 */
[----:B------:R-:W-:Y:S01]  /*0550*/  IMAD.SHL.U32 R32, R21, 0x20, RZ ;  /* 0x0000002015207824 */ /* 0x000fe200078e00ff */
[C---:B------:R-:W-:Y:S01]  /*0560*/  ISETP.GE.U32.AND P0, PT, R20.reuse, R5, PT ;  /* 0x000000051400720c */ /* 0x040fe20003f06070 */
[----:B------:R-:W-:-:S03]  /*0570*/  VIADD R20, R20, 0x1 ;  /* 0x0000000114147836 */ /* 0x000fc60000000000 */
[----:B------:R-:W-:Y:S02]  /*0580*/  ISETP.LT.U32.AND P0, PT, R18, R6, !P0 ;  /* 0x000000061200720c */ /* 0x000fe40004701070 */
[----:B------:R-:W-:Y:S02]  /*0590*/  ISETP.GE.U32.AND P1, PT, R20, R5, PT ;  /* 0x000000051400720c */ /* 0x000fe40003f26070 */
[----:B------:R-:W-:Y:S01]  /*05a0*/  LEA.HI.X R20, R16, R10, R17, 0x1, P2 ;  /* 0x0000000a10147211 */ /* 0x000fe200010f0c11 */
[----:B------:R-:W-:Y:S01]  /*05b0*/  IMAD.WIDE.U32 R16, R39, R14, R18 ;  /* 0x0000000e27107225 */ /* 0x000fe200078e0012 */
[----:B------:R-:W-:Y:S02]  /*05c0*/  ISETP.LT.U32.AND P1, PT, R7, R6, !P1 ;  /* 0x000000060700720c */ /* 0x000fe40004f21070 */
[----:B------:R-:W-:Y:S02]  /*05d0*/  SHF.L.U64.HI R33, R21, 0x5, R20 ;  /* 0x0000000515217819 */ /* 0x000fe40000010214 */
[----:B------:R-:W-:-:S03]  /*05e0*/  IADD3 R31, P2, R32, R16, RZ ;  /* 0x00000010201f7210 */ /* 0x000fc60007f5e0ff */
[----:B------:R-:W0:Y:S01]  /*05f0*/  @P0 LDC.64 R12, c[0x0][0x218] ;  /* 0x00008600ff0c0b82 */ /* 0x000e220000000a00 */
[----:B------:R-:W-:Y:S01]  /*0600*/  IADD3.X R28, R33, R17, R29, P2, !PT ;  /* 0x00000011211c7210 */ /* 0x000fe200017fe41d */
[----:B------:R-:W-:-:S03]  /*0610*/  @P0 IMAD.SHL.U32 R35, R31, 0x4, RZ ;  /* 0x000000041f230824 */ /* 0x000fc600078e00ff */
[----:B------:R-:W-:Y:S01]  /*0620*/  @P0 SHF.L.U64.HI R30, R31, 0x2, R28 ;  /* 0x000000021f1e0819 */ /* 0x000fe2000001021c */
[----:B------:R-:W-:Y:S02]  /*0630*/  @P1 IMAD.WIDE.U32 R16, R39, R14, R32 ;  /* 0x0000000e27101225 */ /* 0x000fe400078e0020 */
[----:B------:R-:W1:Y:S01]  /*0640*/  @P0 LDC.64 R18, c[0x0][0x210] ;  /* 0x00008400ff120b82 */ /* 0x000e620000000a00 */
[----:B0-----:R-:W-:Y:S01]  /*0650*/  @P0 IADD3 R20, P2, R35, R12, RZ ;  /* 0x0000000c23140210 */ /* 0x001fe20007f5e0ff */
[----:B------:R-:W-:-:S03]  /*0660*/  IMAD.MOV.U32 R12, RZ, RZ, RZ ;  /* 0x000000ffff0c7224 */ /* 0x000fc600078e00ff */
[----:B------:R-:W-:-:S05]  /*0670*/  @P0 IADD3.X R21, R30, R13, RZ, P2, !PT ;  /* 0x0000000d1e150210 */ /* 0x000fca00017fe4ff */
[----:B------:R0:W2:Y:S01]  /*0680*/  @P0 LDG.E R12, desc[UR6][R20.64] ;  /* 0x00000006140c0981 */ /* 0x0000a2000c1e1900 */
[----:B------:R-:W-:Y:S01]  /*0690*/  @P1 IADD3 R26, P2, R7, R16, RZ ;  /* 0x00000010071a1210 */ /* 0x000fe20007f5e0ff */
[----:B------:R-:W-:Y:S02]  /*06a0*/  @P1 IMAD.MOV.U32 R24, RZ, RZ, R32 ;  /* 0x000000ffff181224 */ /* 0x000fe400078e0020 */
[----:B------:R-:W-:Y:S02]  /*06b0*/  @P1 IMAD.MOV.U32 R25, RZ, RZ, R33 ;  /* 0x000000ffff191224 */ /* 0x000fe400078e0021 */
[----:B------:R-:W-:Y:S02]  /*06c0*/  IMAD.SHL.U32 R13, R15, 0x2, RZ ;  /* 0x000000020f0d7824 */ /* 0x000fe400078e00ff */
[----:B------:R-:W-:-:S04]  /*06d0*/  IMAD.WIDE.U32 R22, R14, 0x2, RZ ;  /* 0x000000020e167825 */ /* 0x000fc800078e00ff */
[----:B------:R-:W-:Y:S01]  /*06e0*/  @P1 IMAD.WIDE.U32 R24, R39, R14, R24 ;  /* 0x0000000e27181225 */ /* 0x000fe200078e0018 */
[----:B------:R-:W-:-:S03]  /*06f0*/  IADD3 R13, R23, R13, RZ ;  /* 0x0000000d170d7210 */ /* 0x000fc60007ffe0ff */
[----:B------:R-:W-:Y:S01]  /*0700*/  @P1 IMAD.X R27, R29, 0x1, R17, P2 ;  /* 0x000000011d1b1824 */ /* 0x000fe200010e0611 */
[----:B------:R-:W-:Y:S01]  /*0710*/  @P1 IADD3 R7, P3, P4, R22, R24, R7 ;  /* 0x0000001816071210 */ /* 0x000fe20007c7e007 */
[----:B------:R-:W3:Y:S01]  /*0720*/  @P0 LDC.64 R16, c[0x0][0x210] ;  /* 0x00008400ff100b82 */ /* 0x000ee20000000a00 */
[----:B------:R-:W-:Y:S01]  /*0730*/  @P0 IADD3 R31, P2, R31, R14, RZ ;  /* 0x0000000e1f1f0210 */ /* 0x000fe20007f5e0ff */
[----:B------:R-:W-:-:S04]  /*0740*/  @P1 IMAD.WIDE.U32 R22, R14, 0x3, R26 ;  /* 0x000000030e161825 */ /* 0x000fc800078e001a */
[----:B------:R-:W-:Y:S02]  /*0750*/  @P1 IMAD.IADD R42, R29, 0x1, R25 ;  /* 0x000000011d2a1824 */ /* 0x000fe400078e0219 */
[----:B------:R-:W4:Y:S01]  /*0760*/  @P0 LDC.64 R26, c[0x0][0x218] ;  /* 0x00008600ff1a0b82 */ /* 0x000f220000000a00 */
[----:B------:R-:W-:Y:S01]  /*0770*/  @P0 IMAD.X R28, R28, 0x1, R15, P2 ;  /* 0x000000011c1c0824 */ /* 0x000fe200010e060f */
[----:B------:R-:W-:Y:S01]  /*0780*/  ISETP.NE.U32.AND P2, PT, RZ, UR10, PT ;  /* 0x0000000aff007c0c */ /* 0x000fe2000bf45070 */
[----:B0-----:R-:W-:Y:S01]  /*0790*/  @P1 IMAD R21, R15, 0x3, RZ ;  /* 0x000000030f151824 */ /* 0x001fe200078e02ff */
[----:B------:R-:W-:Y:S01]  /*07a0*/  @P1 IADD3.X R42, R13, R42, RZ, P3, P4 ;  /* 0x0000002a0d2a1210 */ /* 0x000fe20001fe84ff */
[----:B------:R-:W-:Y:S01]  /*07b0*/  @P1 IMAD.SHL.U32 R13, R22, 0x4, RZ ;  /* 0x00000004160d1824 */ /* 0x000fe200078e00ff */
[C---:B------:R-:W-:Y:S01]  /*07c0*/  @P0 SHF.L.U64.HI R28, R31.reuse, 0x2, R28 ;  /* 0x000000021f1c0819 */ /* 0x040fe2000001021c */
[----:B------:R-:W-:Y:S01]  /*07d0*/  @P0 IMAD.SHL.U32 R31, R31, 0x4, RZ ;  /* 0x000000041f1f0824 */ /* 0x000fe200078e00ff */
[----:B-1----:R-:W-:Y:S01]  /*07e0*/  @P0 IADD3 R34, P3, R35, R18, RZ ;  /* 0x0000001223220210 */ /* 0x002fe20007f7e0ff */
[----:B------:R-:W-:Y:S01]  /*07f0*/  @P1 IMAD.IADD R23, R23, 0x1, R21 ;  /* 0x0000000117171824 */ /* 0x000fe200078e0215 */
[----:B------:R-:W-:Y:S01]  /*0800*/  ISETP.NE.AND.EX P2, PT, RZ, UR11, PT, P2 ;  /* 0x0000000bff007c0c */ /* 0x000fe2000bf45320 */
[----:B------:R-:W0:Y:S01]  /*0810*/  @P1 LDC.64 R14, c[0x0][0x210] ;  /* 0x00008400ff0e1b82 */ /* 0x000e220000000a00 */
[----:B------:R-:W-:-:S02]  /*0820*/  @P0 IADD3.X R35, R30, R19, RZ, P3, !PT ;  /* 0x000000131e230210 */ /* 0x000fc40001ffe4ff */
[----:B------:R-:W-:Y:S02]  /*0830*/  @P1 SHF.L.U64.HI R42, R7, 0x2, R42 ;  /* 0x00000002072a1819 */ /* 0x000fe4000001022a */
[----:B---3--:R-:W-:Y:S02]  /*0840*/  @P0 IADD3 R36, P3, R31, R16, RZ ;  /* 0x000000101f240210 */ /* 0x008fe40007f7e0ff */
[----:B------:R-:W-:Y:S01]  /*0850*/  @P1 SHF.L.U64.HI R38, R22, 0x2, R23 ;  /* 0x0000000216261819 */ /* 0x000fe20000010217 */
[----:B------:R-:W1:Y:S01]  /*0860*/  @P1 LDC.64 R20, c[0x0][0x218] ;  /* 0x00008600ff141b82 */ /* 0x000e620000000a00 */
[----:B------:R-:W-:Y:S01]  /*0870*/  @P1 SHF.L.U32 R7, R7, 0x2, RZ ;  /* 0x0000000207071819 */ /* 0x000fe200000006ff */
[----:B------:R-:W-:Y:S02]  /*0880*/  @P0 IMAD.X R37, R28, 0x1, R17, P3 ;  /* 0x000000011c250824 */ /* 0x000fe400018e0611 */
[----:B------:R-:W-:Y:S01]  /*0890*/  IMAD.MOV.U32 R22, RZ, RZ, RZ ;  /* 0x000000ffff167224 */ /* 0x000fe200078e00ff */
[----:B----4-:R-:W-:-:S03]  /*08a0*/  @P0 IADD3 R30, P3, R31, R26, RZ ;  /* 0x0000001a1f1e0210 */ /* 0x010fc60007f7e0ff */
[----:B------:R-:W3:Y:S02]  /*08b0*/  @P1 LDC.64 R24, c[0x0][0x210] ;  /* 0x00008400ff181b82 */ /* 0x000ee40000000a00 */
[----:B------:R-:W-:Y:S01]  /*08c0*/  @P0 IMAD.X R31, R28, 0x1, R27, P3 ;  /* 0x000000011c1f0824 */ /* 0x000fe200018e061b */
[----:B------:R4:W5:Y:S05]  /*08d0*/  @P0 LDG.E R22, desc[UR6][R34.64] ;  /* 0x0000000622160981 */ /* 0x00096a000c1e1900 */
[----:B------:R-:W4:Y:S01]  /*08e0*/  @P2 LDC.64 R28, c[0x0][0x230] ;  /* 0x00008c00ff1c2b82 */ /* 0x000f220000000a00 */
[C---:B0-----:R-:W-:Y:S02]  /*08f0*/  @P1 IADD3 R40, P3, R7.reuse, R14, RZ ;  /* 0x0000000e07281210 */ /* 0x041fe40007f7e0ff */
[----:B-1----:R-:W-:Y:S01]  /*0900*/  @P1 IADD3 R20, P4, R7, R20, RZ ;  /* 0x0000001407141210 */ /* 0x002fe20007f9e0ff */
[----:B------:R-:W-:-:S04]  /*0910*/  IMAD.MOV.U32 R7, RZ, RZ, 0x3f800000 ;  /* 0x3f800000ff077424 */ /* 0x000fc800078e00ff */
[----:B------:R-:W0:Y:S02]  /*0920*/  @P1 LDC.64 R18, c[0x0][0x218] ;  /* 0x00008600ff121b82 */ /* 0x000e240000000a00 */
[----:B----4-:R-:W5:Y:S01]  /*0930*/  @P2 LDG.E R7, desc[UR6][R28.64] ;  /* 0x000000061c072981 */ /* 0x010f62000c1e1900 */
[----:B------:R-:W-:Y:S02]  /*0940*/  IMAD.MOV.U32 R16, RZ, RZ, RZ ;  /* 0x000000ffff107224 */ /* 0x000fe400078e00ff */
[----:B------:R-:W-:Y:S01]  /*0950*/  IMAD.MOV.U32 R14, RZ, RZ, RZ ;  /* 0x000000ffff0e7224 */ /* 0x000fe200078e00ff */
[C---:B------:R-:W-:Y:S01]  /*0960*/  @P1 IADD3.X R21, R42.reuse, R21, RZ, P4, !PT ;  /* 0x000000152a151210 */ /* 0x040fe200027fe4ff */
[----:B------:R-:W-:Y:S02]  /*0970*/  IMAD.MOV.U32 R34, RZ, RZ, RZ ;  /* 0x000000ffff227224 */ /* 0x000fe400078e00ff */
[----:B------:R-:W5:Y:S01]  /*0980*/  @P0 LDG.E R16, desc[UR6][R36.64] ;  /* 0x0000000624100981 */ /* 0x000f62000c1e1900 */
[----:B------:R-:W-:Y:S01]  /*0990*/  @P1 IMAD.X R41, R42, 0x1, R15, P3 ;  /* 0x000000012a291824 */ /* 0x000fe200018e060f */
[----:B0-----:R-:W-:-:S02]  /*09a0*/  @P1 IADD3 R18, P3, R13, R18, RZ ;  /* 0x000000120d121210 */ /* 0x001fc40007f7e0ff */
[----:B------:R0:W5:Y:S01]  /*09b0*/  @P0 LDG.E R14, desc[UR6][R30.64] ;  /* 0x000000061e0e0981 */ /* 0x000162000c1e1900 */
[----:B---3--:R-:W-:-:S03]  /*09c0*/  @P1 IADD3 R24, P0, R13, R24, RZ ;  /* 0x000000180d181210 */ /* 0x008fc60007f1e0ff */
[----:B------:R1:W5:Y:S01]  /*09d0*/  @P1 LDG.E R34, desc[UR6][R20.64] ;  /* 0x0000000614221981 */ /* 0x000362000c1e1900 */
[----:B0-----:R-:W-:Y:S02]  /*09e0*/  IMAD.MOV.U32 R30, RZ, RZ, 0x3bbb989d ;  /* 0x3bbb989dff1e7424 */ /* 0x001fe400078e00ff */
[----:B-1----:R-:W-:Y:S02]  /*09f0*/  IMAD.MOV.U32 R20, RZ, RZ, 0x437c0000 ;  /* 0x437c0000ff147424 */ /* 0x002fe400078e00ff */
[----:B------:R-:W-:Y:S02]  /*0a00*/  IMAD.MOV.U32 R36, RZ, RZ, RZ ;  /* 0x000000ffff247224 */ /* 0x000fe400078e00ff */
[C---:B------:R-:W-:Y:S02]  /*0a10*/  @P1 IMAD.X R25, R38.reuse, 0x1, R25, P0 ;  /* 0x0000000126191824 */ /* 0x040fe400000e0619 */
[----:B------:R-:W-:Y:S01]  /*0a20*/  @P1 IMAD.X R19, R38, 0x1, R19, P3 ;  /* 0x0000000126131824 */ /* 0x000fe200018e0613 */
[----:B------:R-:W-:-:S02]  /*0a30*/  MOV R38, RZ ;  /* 0x000000ff00267202 */ /* 0x000fc40000000f00 */
[----:B------:R-:W5:Y:S04]  /*0a40*/  @P1 LDG.E R36, desc[UR6][R24.64] ;  /* 0x0000000618241981 */ /* 0x000f68000c1e1900 */
[----:B------:R0:W5:Y:S01]  /*0a50*/  @P1 LDG.E R38, desc[UR6][R18.64] ;  /* 0x0000000612261981 */ /* 0x000162000c1e1900 */
[----:B------:R-:W-:Y:S01]  /*0a60*/  IMAD R10, R10, UR4, RZ ;  /* 0x000000040a0a7c24 */ /* 0x000fe2000f8e02ff */
[C---:B0-----:R-:W-:Y:S02]  /*0a70*/  SHF.L.U64.HI R19, R8.reuse, 0x1, R9 ;  /* 0x0000000108137819 */ /* 0x041fe40000010209 */
[----:B------:R-:W-:Y:S01]  /*0a80*/  SHF.L.U32 R18, R8, 0x1, RZ ;  /* 0x0000000108127819 */ /* 0x000fe200000006ff */
[----:B------:R-:W-:Y:S02]  /*0a90*/  IMAD.MOV.U32 R26, RZ, RZ, RZ ;  /* 0x000000ffff1a7224 */ /* 0x000fe400078e00ff */
[----:B------:R-:W-:-:S02]  /*0aa0*/  IMAD R9, R11, UR5, R10 ;  /* 0x000000050b097c24 */ /* 0x000fc4000f8e020a */
[----:B------:R-:W-:Y:S01]  /*0ab0*/  IMAD.WIDE.U32 R18, R11, UR4, R18 ;  /* 0x000000040b127c25 */ /* 0x000fe2000f8e0012 */
[----:B------:R-:W-:Y:S01]  /*0ac0*/  ULDC.64 UR4, c[0x0][0x228] ;  /* 0x00008a0000047ab9 */ /* 0x000fe20000000a00 */
[----:B------:R0:W5:Y:S02]  /*0ad0*/  @P1 LDG.E R26, desc[UR6][R40.64] ;  /* 0x00000006281a1981 */ /* 0x000164000c1e1900 */
[----:B------:R-:W-:Y:S02]  /*0ae0*/  IMAD.IADD R9, R19, 0x1, R9 ;  /* 0x0000000113097824 */ /* 0x000fe400078e0209 */
[----:B------:R-:W-:Y:S01]  /*0af0*/  IMAD.SHL.U32 R11, R0, 0x20, RZ ;  /* 0x00000020000b7824 */ /* 0x000fe200078e00ff */
[----:B------:R-:W-:Y:S04]  /*0b00*/  BSSY B0, `(.L_x_23772) ;  /* 0x000001a000007945 */ /* 0x000fe80003800000 */
[----:B------:R-:W-:Y:S01]  /*0b10*/  LOP3.LUT R10, R11, 0xffffffe0, R2, 0xe2, !PT ;  /* 0xffffffe00b0a7812 */ /* 0x000fe200078ee202 */
[----:B--2---:R-:W-:-:S04]  /*0b20*/  FMUL R13, R12, -1.7020000219345092773 ;  /* 0xbfd9db230c0d7820 */ /* 0x004fc80000400000 */
        /* <DEDUP_REMOVED lines=10> */
[----:B------:R-:W-:Y:S02]  /*0bd0*/  ISETP.GT.U32.AND P0, PT, R8, 0x1ffffff, PT ;  /* 0x01ffffff0800780c */ /* 0x000fe40003f04070 */
[----:B------:R-:W-:Y:S01]  /*0be0*/  LEA R8, P1, R18, UR4, 0x6 ;  /* 0x0000000412087c11 */ /* 0x000fe2000f8230ff */
[----:B------:R-:W-:-:S03]  /*0bf0*/  FMUL R12, R12, 1.7020000219345092773 ;  /* 0x3fd9db230c0c7820 */ /* 0x000fc60000400000 */
[----:B------:R-:W-:-:S07]  /*0c00*/  LEA.HI.X R9, R18, UR5, R9, 0x6, P1 ;  /* 0x0000000512097c11 */ /* 0x000fce00088f3409 */
[----:B0-----:R-:W-:Y:S05]  /*0c10*/  @P0 BRA `(.L_x_23773) ;  /* 0x0000000000100947 */ /* 0x001fea0003800000 */
[----:B------:R-:W-:Y:S01]  /*0c20*/  IMAD.MOV.U32 R0, RZ, RZ, R24 ;  /* 0x000000ffff007224 */ /* 0x000fe200078e0018 */
[----:B------:R-:W-:-:S07]  /*0c30*/  MOV R42, 0xc50 ;  /* 0x00000c50002a7802 */ /* 0x000fce0000000f00 */
[----:B-----5:R-:W-:Y:S05]  /*0c40*/  CALL.REL.NOINC `($__internal_535_$__cuda_sm20_rcp_rn_f32_slowpath) ;  /* 0x0000002800cc7944 */ /* 0x020fea0003c00000 */
[----:B------:R-:W-:Y:S05]  /*0c50*/  BRA `(.L_x_23774) ;  /* 0x0000000000107947 */ /* 0x000fea0003800000 */
.L_x_23773:
[----:B------:R-:W0:Y:S02]  /*0c60*/  MUFU.RCP R41, R24 ;  /* 0x0000001800297308 */ /* 0x000e240000001000 */
[----:B0-----:R-:W-:-:S04]  /*0c70*/  FFMA R0, R24, R41, -1 ;  /* 0xbf80000018007423 */ /* 0x001fc80000000029 */
[----:B------:R-:W-:-:S04]  /*0c80*/  FADD.FTZ R0, -R0, -RZ ;  /* 0x800000ff00007221 */ /* 0x000fc80000010100 */
[----:B------:R-:W-:-:S07]  /*0c90*/  FFMA R41, R41, R0, R41 ;  /* 0x0000000029297223 */ /* 0x000fce0000000029 */
.L_x_23774:
[----:B------:R-:W-:Y:S05]  /*0ca0*/  BSYNC B0 ;  /* 0x0000000000007941 */ /* 0x000fea0003800000 */
.L_x_23772:
[----:B------:R-:W-:Y:S01]  /*0cb0*/  MOV R11, 0x3bbb989d ;  /* 0x3bbb989d000b7802 */ /* 0x000fe20000000f00 */
        /* <DEDUP_REMOVED lines=22> */
[----:B------:R-:W-:Y:S05]  /*0e20*/  CALL.REL.NOINC `($__internal_535_$__cuda_sm20_rcp_rn_f32_slowpath) ;  /* 0x0000002800547944 */ /* 0x000fea0003c00000 */
[----:B------:R-:W-:Y:S01]  /*0e30*/  MOV R19, R41 ;  /* 0x0000002900137202 */ /* 0x000fe20000000f00 */
[----:B------:R-:W-:Y:S06]  /*0e40*/  BRA `(.L_x_23777) ;  /* 0x0000000000107947 */ /* 0x000fec0003800000 */
.L_x_23776:
[----:B------:R-:W0:Y:S02]  /*0e50*/  MUFU.RCP R19, R18 ;  /* 0x0000001200137308 */ /* 0x000e240000001000 */
[----:B0-----:R-:W-:-:S04]  /*0e60*/  FFMA R0, R18, R19, -1 ;  /* 0xbf80000012007423 */ /* 0x001fc80000000013 */
[----:B------:R-:W-:-:S04]  /*0e70*/  FADD.FTZ R0, -R0, -RZ ;  /* 0x800000ff00007221 */ /* 0x000fc80000010100 */
[----:B------:R-:W-:-:S07]  /*0e80*/  FFMA R19, R19, R0, R19 ;  /* 0x0000000013137223 */ /* 0x000fce0000000013 */
.L_x_23777:
[----:B------:R-:W-:Y:S05]  /*0e90*/  BSYNC B0 ;  /* 0x0000000000007941 */ /* 0x000fea0003800000 */
.L_x_23775:
[----:B------:R-:W-:Y:S01]  /*0ea0*/  SHF.R.U32.HI R11, RZ, 0x3, R2 ;  /* 0x00000003ff0b7819 */ /* 0x000fe20000011602 */
[----:B------:R-:W0:Y:S01]  /*0eb0*/  LDC.64 R20, c[0x0][0x258] ;  /* 0x00009600ff147b82 */ /* 0x000e220000000a00 */
[----:B------:R-:W-:Y:S01]  /*0ec0*/  FADD R18, -R19, 1 ;  /* 0x3f80000013127421 */ /* 0x000fe20000000100 */
[----:B------:R-:W-:Y:S01]  /*0ed0*/  ULDC.64 UR4, c[0x0][0x220] ;  /* 0x0000880000047ab9 */ /* 0x000fe20000000a00 */
[C---:B------:R-:W-:Y:S01]  /*0ee0*/  LOP3.LUT R13, R11.reuse, 0x1ffffffc, RZ, 0xc0, !PT ;  /* 0x1ffffffc0b0d7812 */ /* 0x040fe200078ec0ff */
[----:B------:R-:W-:Y:S01]  /*0ef0*/  BSSY B0, `(.L_x_23778) ;  /* 0x0000024000007945 */ /* 0x000fe20003800000 */
[----:B------:R-:W-:Y:S01]  /*0f00*/  LOP3.LUT R15, R11, 0x1c, RZ, 0xc0, !PT ;  /* 0x0000001c0b0f7812 */ /* 0x000fe200078ec0ff */
[----:B------:R-:W-:Y:S02]  /*0f10*/  FMUL R18, R18, R19 ;  /* 0x0000001312127220 */ /* 0x000fe40000400000 */
[----:B------:R-:W-:Y:S01]  /*0f20*/  IMAD.IADD R12, R2, 0x1, -R13 ;  /* 0x00000001020c7824 */ /* 0x000fe200078e0a0d */
[C---:B------:R-:W-:Y:S01]  /*0f30*/  LOP3.LUT R0, R15.reuse, 0x2, RZ, 0xfc, !PT ;  /* 0x000000020f007812 */ /* 0x040fe200078efcff */
[----:B------:R-:W-:Y:S01]  /*0f40*/  FFMA R19, R14, R18, R19 ;  /* 0x000000120e137223 */ /* 0x000fe20000000013 */
[-C--:B------:R-:W-:Y:S01]  /*0f50*/  ISETP.GE.U32.AND P1, PT, R15, R5.reuse, PT ;  /* 0x000000050f00720c */ /* 0x080fe20003f26070 */
[----:B------:R-:W-:Y:S01]  /*0f60*/  VIADD R17, R12, 0x1e ;  /* 0x0000001e0c117836 */ /* 0x000fe20000000000 */
[----:B------:R-:W-:Y:S01]  /*0f70*/  ISETP.GE.U32.AND P0, PT, R0, R5, PT ;  /* 0x000000050000720c */ /* 0x000fe20003f06070 */
[----:B------:R-:W-:Y:S01]  /*0f80*/  IMAD.IADD R0, R2, 0x1, -R15 ;  /* 0x0000000102007824 */ /* 0x000fe200078e0a0f */
[----:B------:R-:W-:Y:S01]  /*0f90*/  LEA R14, P2, R32, UR4, 0x1 ;  /* 0x00000004200e7c11 */ /* 0x000fe2000f8408ff */
[----:B------:R-:W-:Y:S01]  /*0fa0*/  FMUL R46, R19, R16 ;  /* 0x00000010132e7220 */ /* 0x000fe20000400000 */
[----:B------:R-:W-:Y:S01]  /*0fb0*/  LOP3.LUT R17, R17, 0x1f, RZ, 0xc0, !PT ;  /* 0x0000001f11117812 */ /* 0x000fe200078ec0ff */
[-C--:B------:R-:W-:Y:S01]  /*0fc0*/  FMUL R19, R22, R7.reuse ;  /* 0x0000000716137220 */ /* 0x080fe20000400000 */
[----:B------:R-:W-:Y:S01]  /*0fd0*/  LOP3.LUT R23, R0, 0x1f, RZ, 0xc0, !PT ;  /* 0x0000001f00177812 */ /* 0x000fe200078ec0ff */
[----:B------:R-:W-:Y:S01]  /*0fe0*/  FMUL R18, R46, R7 ;  /* 0x000000072e127220 */ /* 0x000fe20000400000 */
[----:B------:R-:W-:-:S02]  /*0ff0*/  ISETP.LT.U32.AND P0, PT, R17, R6, !P0 ;  /* 0x000000061100720c */ /* 0x000fc40004701070 */
[----:B------:R-:W-:Y:S01]  /*1000*/  ISETP.GE.U32.OR P1, PT, R23, R6, P1 ;  /* 0x000000061700720c */ /* 0x000fe20000f26470 */
[C---:B0-----:R-:W-:Y:S01]  /*1010*/  IMAD.SHL.U32 R28, R20.reuse, 0x2, RZ ;  /* 0x00000002141c7824 */ /* 0x041fe200078e00ff */
[----:B------:R-:W-:Y:S02]  /*1020*/  SHF.L.U64.HI R29, R20, 0x1, R21 ;  /* 0x00000001141d7819 */ /* 0x000fe40000010215 */
[----:B------:R-:W-:Y:S01]  /*1030*/  LEA.HI.X R16, R32, UR5, R33, 0x1, P2 ;  /* 0x0000000520107c11 */ /* 0x000fe200090f0c21 */
[----:B------:R-:W-:-:S06]  /*1040*/  IMAD.WIDE.U32 R30, R39, R20, R28 ;  /* 0x00000014271e7225 */ /* 0x000fcc00078e001c */
[----:B------:R-:W0:Y:S08]  /*1050*/  @P0 LDC.64 R24, c[0x0][0x210] ;  /* 0x00008400ff180b82 */ /* 0x000e300000000a00 */
[----:B------:R-:W1:Y:S01]  /*1060*/  @P0 LDC.64 R40, c[0x0][0x218] ;  /* 0x00008600ff280b82 */ /* 0x000e620000000a00 */
[----:B------:R-:W-:Y:S05]  /*1070*/  @P1 BRA `(.L_x_23779) ;  /* 0x00000000002c1947 */ /* 0x000fea0003800000 */
[----:B------:R-:W-:Y:S01]  /*1080*/  LOP3.LUT R23, R11, 0x1ffffffc, RZ, 0xc0, !PT ;  /* 0x1ffffffc0b177812 */ /* 0x000fe200078ec0ff */
[----:B------:R-:W-:Y:S01]  /*1090*/  IMAD.MOV.U32 R45, RZ, RZ, RZ ;  /* 0x000000ffff2d7224 */ /* 0x000fe200078e00ff */
[----:B------:R-:W-:Y:S02]  /*10a0*/  ULDC.64 UR4, c[0x0][0x258] ;  /* 0x0000960000047ab9 */ /* 0x000fe40000000a00 */
[----:B------:R-:W-:-:S04]  /*10b0*/  IADD3 R23, -R23, R2, RZ ;  /* 0x0000000217177210 */ /* 0x000fc80007ffe1ff */
[----:B------:R-:W-:-:S05]  /*10c0*/  LOP3.LUT R44, R23, 0x1f, RZ, 0xc0, !PT ;  /* 0x0000001f172c7812 */ /* 0x000fca00078ec0ff */
[----:B------:R-:W-:-:S04]  /*10d0*/  IMAD.WIDE.U32 R44, R39, UR4, R44 ;  /* 0x00000004272c7c25 */ /* 0x000fc8000f8e002c */
[----:B------:R-:W-:Y:S01]  /*10e0*/  IMAD R23, R39, UR5, R45 ;  /* 0x0000000527177c24 */ /* 0x000fe2000f8e022d */
[----:B------:R-:W-:-:S04]  /*10f0*/  LEA R42, P2, R44, R14, 0x1 ;  /* 0x0000000e2c2a7211 */ /* 0x000fc800078408ff */
[----:B------:R-:W-:Y:S02]  /*1100*/  LEA.HI.X R43, R44, R16, R23, 0x1, P2 ;  /* 0x000000102c2b7211 */ /* 0x000fe400010f0c17 */
[----:B------:R-:W-:-:S05]  /*1110*/  F2FP.BF16.F32.PACK_AB R23, RZ, R19 ;  /* 0x00000013ff17723e */ /* 0x000fca00000010ff */
[----:B------:R2:W-:Y:S02]  /*1120*/  STG.E.U16 desc[UR6][R42.64], R23 ;  /* 0x000000172a007986 */ /* 0x0005e4000c101506 */
.L_x_23779:
[----:B------:R-:W-:Y:S05]  /*1130*/  BSYNC B0 ;  /* 0x0000000000007941 */ /* 0x000fea0003800000 */
.L_x_23778:
[----:B------:R-:W-:Y:S04]  /*1140*/  BSSY B0, `(.L_x_23780) ;  /* 0x000000f000007945 */ /* 0x000fe80003800000 */
[----:B------:R-:W-:Y:S05]  /*1150*/  @P1 BRA `(.L_x_23781) ;  /* 0x0000000000341947 */ /* 0x000fea0003800000 */
[----:B--2---:R-:W-:Y:S01]  /*1160*/  LOP3.LUT R23, R11, 0x1ffffffc, RZ, 0xc0, !PT ;  /* 0x1ffffffc0b177812 */ /* 0x004fe200078ec0ff */
[----:B------:R-:W-:Y:S01]  /*1170*/  IMAD.MOV.U32 R43, RZ, RZ, RZ ;  /* 0x000000ffff2b7224 */ /* 0x000fe200078e00ff */
[----:B------:R-:W-:Y:S01]  /*1180*/  ULDC.64 UR4, c[0x0][0x258] ;  /* 0x0000960000047ab9 */ /* 0x000fe20000000a00 */
[----:B------:R-:W-:Y:S02]  /*1190*/  F2FP.BF16.F32.PACK_AB R27, RZ, R18 ;  /* 0x00000012ff1b723e */ /* 0x000fe400000010ff */
[----:B------:R-:W-:-:S05]  /*11a0*/  IMAD.IADD R23, R2, 0x1, -R23 ;  /* 0x0000000102177824 */ /* 0x000fca00078e0a17 */
        /* <DEDUP_REMOVED lines=8> */
.L_x_23781:
[----:B------:R-:W-:Y:S05]  /*1230*/  BSYNC B0 ;  /* 0x0000000000007941 */ /* 0x000fea0003800000 */
.L_x_23780:
[----:B------:R-:W-:Y:S01]  /*1240*/  IMAD R39, R39, R21, R31 ;  /* 0x0000001527277224 */ /* 0x000fe200078e021f */
[-CC-:B--2---:R-:W-:Y:S01]  /*1250*/  @P0 IADD3 R23, P1, P2, R17, R30.reuse, R32.reuse ;  /* 0x0000001e11170210 */ /* 0x184fe20007a3e020 */
[----:B------:R-:W-:Y:S01]  /*1260*/  @P0 IMAD R21, R21, 0x3, RZ ;  /* 0x0000000315150824 */ /* 0x000fe200078e02ff */
[----:B------:R-:W-:Y:S02]  /*1270*/  @P0 IADD3 R44, P4, P5, R17, R30, R32 ;  /* 0x0000001e112c0210 */ /* 0x000fe40007d9e020 */
[----:B------:R-:W-:Y:S02]  /*1280*/  @P0 IADD3 R23, P3, R23, R28, RZ ;  /* 0x0000001c17170210 */ /* 0x000fe40007f7e0ff */
[-CC-:B---3--:R-:W-:Y:S02]  /*1290*/  @P0 IADD3.X R27, RZ, R39.reuse, R33.reuse, P1, P2 ;  /* 0x00000027ff1b0210 */ /* 0x188fe40000fe4421 */
[----:B------:R-:W-:-:S03]  /*12a0*/  @P0 IADD3.X R45, RZ, R39, R33, P4, P5 ;  /* 0x00000027ff2d0210 */ /* 0x000fc600027ea421 */
[----:B------:R-:W-:Y:S02]  /*12b0*/  @P0 IMAD.X R50, R27, 0x1, R29, P3 ;  /* 0x000000011b320824 */ /* 0x000fe400018e061d */
[----:B------:R-:W-:-:S03]  /*12c0*/  @P0 IMAD.WIDE.U32 R44, R20, 0x3, R44 ;  /* 0x00000003142c0825 */ /* 0x000fc600078e002c */
[C---:B------:R-:W-:Y:S02]  /*12d0*/  @P0 SHF.L.U64.HI R50, R23.reuse, 0x2, R50 ;  /* 0x0000000217320819 */ /* 0x040fe40000010232 */
[----:B------:R-:W-:-:S04]  /*12e0*/  @P0 SHF.L.U32 R23, R23, 0x2, RZ ;  /* 0x0000000217170819 */ /* 0x000fc800000006ff */
[C---:B0-----:R-:W-:Y:S02]  /*12f0*/  @P0 IADD3 R42, P1, R23.reuse, R24, RZ ;  /* 0x00000018172a0210 */ /* 0x041fe40007f3e0ff */
[----:B-1----:R-:W-:Y:S01]  /*1300*/  @P0 IADD3 R40, P2, R23, R40, RZ ;  /* 0x0000002817280210 */ /* 0x002fe20007f5e0ff */
[----:B------:R-:W-:Y:S02]  /*1310*/  @P0 IMAD.IADD R23, R21, 0x1, R45 ;  /* 0x0000000115170824 */ /* 0x000fe400078e022d */
[----:B------:R-:W0:Y:S01]  /*1320*/  @P0 LDC.64 R20, c[0x0][0x218] ;  /* 0x00008600ff140b82 */ /* 0x000e220000000a00 */
[----:B------:R-:W-:Y:S02]  /*1330*/  @P0 IMAD.X R43, R50, 0x1, R25, P1 ;  /* 0x00000001322b0824 */ /* 0x000fe400008e0619 */
[C---:B------:R-:W-:Y:S01]  /*1340*/  @P0 SHF.L.U64.HI R48, R44.reuse, 0x2, R23 ;  /* 0x000000022c300819 */ /* 0x040fe20000010217 */
[----:B------:R-:W-:Y:S02]  /*1350*/  @P0 IMAD.SHL.U32 R23, R44, 0x4, RZ ;  /* 0x000000042c170824 */ /* 0x000fe400078e00ff */
[----:B------:R-:W-:-:S02]  /*1360*/  @P0 IMAD.X R41, R50, 0x1, R41, P2 ;  /* 0x0000000132290824 */ /* 0x000fc400010e0629 */
[----:B------:R-:W1:Y:S03]  /*1370*/  @P0 LDC.64 R24, c[0x0][0x210] ;  /* 0x00008400ff180b82 */ /* 0x000e660000000a00 */
[----:B------:R-:W2:Y:S01]  /*1380*/  @P0 LDG.E R40, desc[UR6][R40.64] ;  /* 0x0000000628280981 */ /* 0x000ea2000c1e1900 */
[----:B0-----:R-:W-:-:S04]  /*1390*/  @P0 IADD3 R44, P1, R23, R20, RZ ;  /* 0x00000014172c0210 */ /* 0x001fc80007f3e0ff */
[----:B------:R-:W-:-:S05]  /*13a0*/  @P0 IADD3.X R45, R48, R21, RZ, P1, !PT ;  /* 0x00000015302d0210 */ /* 0x000fca0000ffe4ff */
[----:B------:R-:W3:Y:S01]  /*13b0*/  @P0 LDG.E R44, desc[UR6][R44.64] ;  /* 0x000000062c2c0981 */ /* 0x000ee2000c1e1900 */
[----:B-1----:R-:W-:Y:S01]  /*13c0*/  @P0 IADD3 R24, P1, R23, R24, RZ ;  /* 0x0000001817180210 */ /* 0x002fe20007f3e0ff */
[----:B------:R-:W-:-:S04]  /*13d0*/  FMUL R23, R34, -1.7020000219345092773 ;  /* 0xbfd9db2322177820 */ /* 0x000fc80000400000 */
[----:B------:R-:W-:Y:S02]  /*13e0*/  @P0 IMAD.X R25, R48, 0x1, R25, P1 ;  /* 0x0000000130190824 */ /* 0x000fe400008e0619 */
[----:B------:R-:W-:Y:S02]  /*13f0*/  IMAD.MOV.U32 R48, RZ, RZ, 0x3bbb989d ;  /* 0x3bbb989dff307424 */ /* 0x000fe400078e00ff */
[----:B------:R-:W-:Y:S02]  /*1400*/  IMAD.MOV.U32 R50, RZ, RZ, 0x437c0000 ;  /* 0x437c0000ff327424 */ /* 0x000fe400078e00ff */
[----:B------:R-:W-:-:S04]  /*1410*/  FFMA.SAT R27, R23, R48, 0.5 ;  /* 0x3f000000171b7423 */ /* 0x000fc80000002030 */
[----:B------:R-:W-:-:S04]  /*1420*/  FFMA.RM R27, R27, R50, 12582913 ;  /* 0x4b4000011b1b7423 */ /* 0x000fc80000004032 */
[----:B------:R-:W-:-:S04]  /*1430*/  FADD R48, R27, -12583039 ;  /* 0xcb40007f1b307421 */ /* 0x000fc80000000000 */
[----:B------:R-:W-:-:S04]  /*1440*/  FFMA R48, R23, 1.4426950216293334961, -R48 ;  /* 0x3fb8aa3b17307823 */ /* 0x000fc80000000830 */
[----:B------:R-:W-:-:S06]  /*1450*/  FFMA R48, R23, 1.925963033500011079e-08, R48 ;  /* 0x32a5706017307823 */ /* 0x000fcc0000000030 */
[----:B------:R-:W0:Y:S01]  /*1460*/  MUFU.EX2 R48, R48 ;  /* 0x0000003000307308 */ /* 0x000e220000000800 */
[----:B------:R-:W-:Y:S01]  /*1470*/  CS2R R20, SRZ ;  /* 0x0000000000147805 */ /* 0x000fe2000001ff00 */
[----:B------:R-:W-:-:S05]  /*1480*/  IMAD.SHL.U32 R27, R27, 0x800000, RZ ;  /* 0x008000001b1b7824 */ /* 0x000fca00078e00ff */
[----:B------:R0:W5:Y:S04]  /*1490*/  @P0 LDG.E R20, desc[UR6][R42.64] ;  /* 0x000000062a140981 */ /* 0x000168000c1e1900 */
[----:B------:R1:W5:Y:S01]  /*14a0*/  @P0 LDG.E R21, desc[UR6][R24.64] ;  /* 0x0000000618150981 */ /* 0x000362000c1e1900 */
[----:B0-----:R-:W-:-:S05]  /*14b0*/  FFMA R42, R27, R48, 1 ;  /* 0x3f8000001b2a7423 */ /* 0x001fca0000000030 */
[----:B------:R-:W-:Y:S02]  /*14c0*/  IADD3 R23, R42, 0x1800000, RZ ;  /* 0x018000002a177810 */ /* 0x000fe40007ffe0ff */
[----:B-1----:R-:W-:Y:S02]  /*14d0*/  FMNMX R25, RZ, |R22|, !PT ;  /* 0x40000016ff197209 */ /* 0x002fe40007800000 */
[----:B------:R-:W-:Y:S02]  /*14e0*/  LOP3.LUT R24, R23, 0x7f800000, RZ, 0xc0, !PT ;  /* 0x7f80000017187812 */ /* 0x000fe400078ec0ff */
[----:B------:R-:W-:Y:S02]  /*14f0*/  FMNMX R22, |R46|, R25, !PT ;  /* 0x000000192e167209 */ /* 0x000fe40007800200 */
[----:B------:R-:W-:Y:S01]  /*1500*/  ISETP.GT.U32.AND P1, PT, R24, 0x1ffffff, PT ;  /* 0x01ffffff1800780c */ /* 0x000fe20003f24070 */
[----:B------:R-:W-:Y:S02]  /*1510*/  VIADD R25, R12, 0xffffffff ;  /* 0xffffffff0c197836 */ /* 0x000fe40000000000 */
[----:B------:R-:W-:-:S03]  /*1520*/  VIADD R27, R0, 0xffffffff ;  /* 0xffffffff001b7836 */ /* 0x000fc60000000000 */
[----:B------:R-:W-:Y:S01]  /*1530*/  LOP3.LUT R25, R25, 0x1f, RZ, 0xc0, !PT ;  /* 0x0000001f19197812 */ /* 0x000fe200078ec0ff */
[----:B------:R-:W-:Y:S01]  /*1540*/  BSSY B0, `(.L_x_23782) ;  /* 0x0000012000007945 */ /* 0x000fe20003800000 */
[----:B------:R-:W-:Y:S02]  /*1550*/  IMAD.MOV.U32 R23, RZ, RZ, RZ ;  /* 0x000000ffff177224 */ /* 0x000fe400078e00ff */
[----:B------:R-:W-:Y:S01]  /*1560*/  IADD3 R37, P2, R25, R30, RZ ;  /* 0x0000001e19257210 */ /* 0x000fe20007f5e0ff */
[----:B------:R-:W-:Y:S02]  /*1570*/  IMAD.MOV.U32 R24, RZ, RZ, RZ ;  /* 0x000000ffff187224 */ /* 0x000fe400078e00ff */
[----:B------:R-:W-:Y:S01]  /*1580*/  FMUL R34, R34, 1.7020000219345092773 ;  /* 0x3fd9db2322227820 */ /* 0x000fe20000400000 */
[----:B------:R-:W-:Y:S01]  /*1590*/  LOP3.LUT R27, R27, 0x1f, RZ, 0xc0, !PT ;  /* 0x0000001f1b1b7812 */ /* 0x000fe200078ec0ff */
[----:B--2---:R-:W-:Y:S01]  /*15a0*/  @P0 FMUL R23, R40, 1.7020000219345092773 ;  /* 0x3fd9db2328170820 */ /* 0x004fe20000400000 */
[----:B------:R-:W-:Y:S01]  /*15b0*/  IADD3.X R40, RZ, R39, RZ, P2, !PT ;  /* 0x00000027ff287210 */ /* 0x000fe200017fe4ff */
[----:B---3--:R-:W-:Y:S01]  /*15c0*/  @P0 FMUL R24, R44, 1.7020000219345092773 ;  /* 0x3fd9db232c180820 */ /* 0x008fe20000400000 */
[----:B------:R-:W-:Y:S06]  /*15d0*/  @P1 BRA `(.L_x_23783) ;  /* 0x0000000000101947 */ /* 0x000fec0003800000 */
[----:B------:R-:W-:Y:S01]  /*15e0*/  IMAD.MOV.U32 R0, RZ, RZ, R42 ;  /* 0x000000ffff007224 */ /* 0x000fe200078e002a */
[----:B------:R-:W-:-:S07]  /*15f0*/  MOV R42, 0x1610 ;  /* 0x00001610002a7802 */ /* 0x000fce0000000f00 */
[----:B-----5:R-:W-:Y:S05]  /*1600*/  CALL.REL.NOINC `($__internal_535_$__cuda_sm20_rcp_rn_f32_slowpath) ;  /* 0x00000020005c7944 */ /* 0x020fea0003c00000 */
[----:B------:R-:W-:Y:S05]  /*1610*/  BRA `(.L_x_23784) ;  /* 0x0000000000107947 */ /* 0x000fea0003800000 */
.L_x_23783:
[----:B------:R-:W0:Y:S02]  /*1620*/  MUFU.RCP R41, R42 ;  /* 0x0000002a00297308 */ /* 0x000e240000001000 */
[----:B0-----:R-:W-:-:S04]  /*1630*/  FFMA R0, R42, R41, -1 ;  /* 0xbf8000002a007423 */ /* 0x001fc80000000029 */
[----:B------:R-:W-:-:S04]  /*1640*/  FADD.FTZ R0, -R0, -RZ ;  /* 0x800000ff00007221 */ /* 0x000fc80000010100 */
[----:B------:R-:W-:-:S07]  /*1650*/  FFMA R41, R41, R0, R41 ;  /* 0x0000000029297223 */ /* 0x000fce0000000029 */
.L_x_23784:
[----:B------:R-:W-:Y:S05]  /*1660*/  BSYNC B0 ;  /* 0x0000000000007941 */ /* 0x000fea0003800000 */
.L_x_23782:
[----:B------:R-:W-:Y:S01]  /*1670*/  FADD R0, -R41, 1 ;  /* 0x3f80000029007421 */ /* 0x000fe20000000100 */
[----:B------:R-:W-:Y:S01]  /*1680*/  IMAD.MOV.U32 R35, RZ, RZ, 0x3bbb989d ;  /* 0x3bbb989dff237424 */ /* 0x000fe200078e00ff */
[----:B------:R-:W-:Y:S02]  /*1690*/  BSSY B0, `(.L_x_23785) ;  /* 0x000001b000007945 */ /* 0x000fe40003800000 */
[----:B------:R-:W-:-:S04]  /*16a0*/  FMUL R0, R0, R41 ;  /* 0x0000002900007220 */ /* 0x000fc80000400000 */
[----:B------:R-:W-:Y:S01]  /*16b0*/  FFMA R41, R34, R0, R41 ;  /* 0x0000000022297223 */ /* 0x000fe20000000029 */
[C---:B------:R-:W-:Y:S01]  /*16c0*/  FMUL R0, R38.reuse, -1.7020000219345092773 ;  /* 0xbfd9db2326007820 */ /* 0x040fe20000400000 */
[----:B------:R-:W-:Y:S02]  /*16d0*/  FMUL R38, R38, 1.7020000219345092773 ;  /* 0x3fd9db2326267820 */ /* 0x000fe40000400000 */
[----:B------:R-:W-:Y:S01]  /*16e0*/  FMUL R26, R41, R26 ;  /* 0x0000001a291a7220 */ /* 0x000fe20000400000 */
[----:B------:R-:W-:Y:S01]  /*16f0*/  FFMA.SAT R34, R0, R35, 0.5 ;  /* 0x3f00000000227423 */ /* 0x000fe20000002023 */
[----:B------:R-:W-:-:S04]  /*1700*/  IMAD.MOV.U32 R35, RZ, RZ, 0x437c0000 ;  /* 0x437c0000ff237424 */ /* 0x000fc800078e00ff */
        /* <DEDUP_REMOVED lines=13> */
[----:B-----5:R-:W-:Y:S05]  /*17e0*/  CALL.REL.NOINC `($__internal_535_$__cuda_sm20_rcp_rn_f32_slowpath) ;  /* 0x0000001c00e47944 */ /* 0x020fea0003c00000 */
[----:B------:R-:W-:Y:S05]  /*17f0*/  BRA `(.L_x_23787) ;  /* 0x0000000000107947 */ /* 0x000fea0003800000 */
.L_x_23786:
[----:B------:R-:W0:Y:S02]  /*1800*/  MUFU.RCP R41, R34 ;  /* 0x0000002200297308 */ /* 0x000e240000001000 */
[----:B0-----:R-:W-:-:S04]  /*1810*/  FFMA R0, R34, R41, -1 ;  /* 0xbf80000022007423 */ /* 0x001fc80000000029 */
[----:B------:R-:W-:-:S04]  /*1820*/  FADD.FTZ R0, -R0, -RZ ;  /* 0x800000ff00007221 */ /* 0x000fc80000010100 */
[----:B------:R-:W-:-:S07]  /*1830*/  FFMA R41, R41, R0, R41 ;  /* 0x0000000029297223 */ /* 0x000fce0000000029 */
.L_x_23787:
[----:B------:R-:W-:Y:S05]  /*1840*/  BSYNC B0 ;  /* 0x0000000000007941 */ /* 0x000fea0003800000 */
.L_x_23785:
[----:B------:R-:W-:Y:S01]  /*1850*/  LOP3.LUT R0, R15, 0x1, RZ, 0xfc, !PT ;  /* 0x000000010f007812 */ /* 0x000fe200078efcff */
[----:B------:R-:W-:-:S03]  /*1860*/  VIADD R31, R12, 0x1d ;  /* 0x0000001d0c1f7836 */ /* 0x000fc60000000000 */
[----:B------:R-:W-:Y:S01]  /*1870*/  ISETP.GE.U32.AND P0, PT, R0, R5, PT ;  /* 0x000000050000720c */ /* 0x000fe20003f06070 */
[----:B------:R-:W-:-:S03]  /*1880*/  FADD R0, -R41, 1 ;  /* 0x3f80000029007421 */ /* 0x000fc60000000100 */
[----:B------:R-:W-:Y:S01]  /*1890*/  ISETP.GE.U32.OR P1, PT, R27, R6, P0 ;  /* 0x000000061b00720c */ /* 0x000fe20000726470 */
[----:B------:R-:W-:Y:S01]  /*18a0*/  FMUL R0, R0, R41 ;  /* 0x0000002900007220 */ /* 0x000fe20000400000 */
[----:B------:R-:W-:-:S03]  /*18b0*/  FMUL R27, R26, R7 ;  /* 0x000000071a1b7220 */ /* 0x000fc60000400000 */
[----:B------:R-:W-:Y:S02]  /*18c0*/  FFMA R41, R38, R0, R41 ;  /* 0x0000000026297223 */ /* 0x000fe40000000029 */
[----:B------:R-:W-:-:S04]  /*18d0*/  F2FP.BF16.F32.PACK_AB R0, RZ, R27 ;  /* 0x0000001bff00723e */ /* 0x000fc800000010ff */
[----:B------:R-:W-:Y:S01]  /*18e0*/  PRMT R44, R0, 0x7610, R44 ;  /* 0x00007610002c7816 */ /* 0x000fe2000000002c */
[----:B------:R-:W-:Y:S01]  /*18f0*/  FMUL R0, R41, R36 ;  /* 0x0000002429007220 */ /* 0x000fe20000400000 */
[----:B------:R-:W0:Y:S01]  /*1900*/  @!P1 LDC.64 R34, c[0x0][0x258] ;  /* 0x00009600ff229b82 */ /* 0x000e220000000a00 */
[----:B------:R-:W-:Y:S02]  /*1910*/  @!P1 LEA R42, P0, R37, R14, 0x1 ;  /* 0x0000000e252a9211 */ /* 0x000fe400078008ff */
[----:B------:R-:W-:Y:S01]  /*1920*/  FMUL R38, R0, R7 ;  /* 0x0000000700267220 */ /* 0x000fe20000400000 */
[----:B------:R-:W-:Y:S02]  /*1930*/  LOP3.LUT R36, R15, 0x3, RZ, 0xfc, !PT ;  /* 0x000000030f247812 */ /* 0x000fe400078efcff */
[----:B------:R-:W-:Y:S02]  /*1940*/  @!P1 LEA.HI.X R43, R37, R16, R40, 0x1, P0 ;  /* 0x00000010252b9211 */ /* 0x000fe400000f0c28 */
[----:B------:R-:W-:-:S03]  /*1950*/  ISETP.GE.U32.AND P0, PT, R36, R5, PT ;  /* 0x000000052400720c */ /* 0x000fc60003f06070 */
[----:B------:R1:W-:Y:S01]  /*1960*/  @!P1 STG.E.U16 desc[UR6][R42.64], R44 ;  /* 0x0000002c2a009986 */ /* 0x0003e2000c101506 */
[----:B0-----:R-:W-:Y:S02]  /*1970*/  @!P1 IADD3 R41, P2, R37, R34, RZ ;  /* 0x0000002225299210 */ /* 0x001fe40007f5e0ff */
[----:B------:R-:W-:Y:S02]  /*1980*/  LOP3.LUT R37, R31, 0x1f, RZ, 0xc0, !PT ;  /* 0x0000001f1f257812 */ /* 0x000fe400078ec0ff */
[----:B------:R-:W-:Y:S01]  /*1990*/  F2FP.BF16.F32.PACK_AB R31, RZ, R38 ;  /* 0x00000026ff1f723e */ /* 0x000fe200000010ff */
[----:B------:R-:W-:Y:S01]  /*19a0*/  @!P1 IMAD.X R35, R40, 0x1, R35, P2 ;  /* 0x0000000128239824 */ /* 0x000fe200010e0623 */
[----:B-1----:R-:W-:Y:S02]  /*19b0*/  @!P1 LEA R42, P2, R41, R14, 0x1 ;  /* 0x0000000e292a9211 */ /* 0x002fe400078408ff */
[----:B------:R-:W-:Y:S02]  /*19c0*/  ISETP.LT.U32.AND P0, PT, R37, R6, !P0 ;  /* 0x000000062500720c */ /* 0x000fe40004701070 */
[----:B------:R-:W-:-:S02]  /*19d0*/  @!P1 LEA.HI.X R43, R41, R16, R35, 0x1, P2 ;  /* 0x00000010292b9211 */ /* 0x000fc400010f0c23 */
[----:B------:R-:W-:-:S05]  /*19e0*/  PRMT R41, R31, 0x7610, R41 ;  /* 0x000076101f297816 */ /* 0x000fca0000000029 */
[----:B------:R0:W-:Y:S01]  /*19f0*/  @!P1 STG.E.U16 desc[UR6][R42.64], R41 ;  /* 0x000000292a009986 */ /* 0x0001e2000c101506 */
[----:B------:R-:W-:-:S03]  /*1a00*/  IADD3 R40, P1, R28, R30, RZ ;  /* 0x0000001e1c287210 */ /* 0x000fc60007f3e0ff */
[----:B------:R-:W1:Y:S02]  /*1a10*/  @P0 LDC.64 R34, c[0x0][0x210] ;  /* 0x00008400ff220b82 */ /* 0x000e640000000a00 */
[----:B------:R-:W-:Y:S01]  /*1a20*/  IMAD.X R39, R39, 0x1, R29, P1 ;  /* 0x0000000127277824 */ /* 0x000fe200008e061d */
[----:B------:R-:W-:-:S04]  /*1a30*/  IADD3 R44, P1, P2, R37, R40, R32 ;  /* 0x00000028252c7210 */ /* 0x000fc80007a3e020 */
[----:B------:R-:W-:Y:S02]  /*1a40*/  IADD3.X R45, RZ, R39, R33, P1, P2 ;  /* 0x00000027ff2d7210 */ /* 0x000fe40000fe4421 */
[----:B------:R-:W-:-:S04]  /*1a50*/  @P0 IADD3 R50, P1, R44, R28, RZ ;  /* 0x0000001c2c320210 */ /* 0x000fc80007f3e0ff */
[----:B------:R-:W-:Y:S01]  /*1a60*/  @P0 IADD3.X R31, R45, R29, RZ, P1, !PT ;  /* 0x0000001d2d1f0210 */ /* 0x000fe20000ffe4ff */
[----:B------:R-:W-:-:S03]  /*1a70*/  @P0 IMAD.SHL.U32 R33, R50, 0x4, RZ ;  /* 0x0000000432210824 */ /* 0x000fc600078e00ff */
[----:B------:R-:W-:Y:S02]  /*1a80*/  @P0 SHF.L.U64.HI R50, R50, 0x2, R31 ;  /* 0x0000000232320819 */ /* 0x000fe4000001021f */
[----:B------:R-:W0:Y:S01]  /*1a90*/  @P0 LDC.64 R30, c[0x0][0x218] ;  /* 0x00008600ff1e0b82 */ /* 0x000e220000000a00 */
[----:B-1----:R-:W-:Y:S01]  /*1aa0*/  @P0 IADD3 R46, P1, R33, R34, RZ ;  /* 0x00000022212e0210 */ /* 0x002fe20007f3e0ff */
[----:B------:R-:W-:-:S04]  /*1ab0*/  IMAD.MOV.U32 R34, RZ, RZ, RZ ;  /* 0x000000ffff227224 */ /* 0x000fc800078e00ff */
[----:B------:R-:W-:-:S05]  /*1ac0*/  @P0 IMAD.X R47, R50, 0x1, R35, P1 ;  /* 0x00000001322f0824 */ /* 0x000fca00008e0623 */
[----:B------:R1:W5:Y:S01]  /*1ad0*/  @P0 LDG.E R34, desc[UR6][R46.64] ;  /* 0x000000062e220981 */ /* 0x000362000c1e1900 */
[----:B0-----:R-:W-:Y:S02]  /*1ae0*/  @P0 IADD3 R42, P1, R33, R30, RZ ;  /* 0x0000001e212a0210 */ /* 0x001fe40007f3e0ff */
[----:B------:R-:W0:Y:S03]  /*1af0*/  @P0 LDC.64 R32, c[0x0][0x258] ;  /* 0x00009600ff200b82 */ /* 0x000e260000000a00 */
[----:B------:R-:W-:-:S05]  /*1b00*/  @P0 IMAD.X R43, R50, 0x1, R31, P1 ;  /* 0x00000001322b0824 */ /* 0x000fca00008e061f */
[----:B------:R-:W2:Y:S01]  /*1b10*/  @P0 LDC.64 R30, c[0x0][0x218] ;  /* 0x00008600ff1e0b82 */ /* 0x000ea20000000a00 */
[----:B------:R-:W3:Y:S01]  /*1b20*/  @P0 LDG.E R42, desc[UR6][R42.64] ;  /* 0x000000062a2a0981 */ /* 0x000ee2000c1e1900 */
[----:B0-----:R-:W-:-:S04]  /*1b30*/  @P0 IMAD.WIDE.U32 R44, R32, 0x3, R44 ;  /* 0x00000003202c0825 */ /* 0x001fc800078e002c */
[----:B------:R-:W-:Y:S01]  /*1b40*/  @P0 IMAD R33, R33, 0x3, RZ ;  /* 0x0000000321210824 */ /* 0x000fe200078e02ff */
[----:B------:R-:W-:-:S03]  /*1b50*/  @P0 SHF.L.U32 R35, R44, 0x2, RZ ;  /* 0x000000022c230819 */ /* 0x000fc600000006ff */
[----:B------:R-:W-:-:S05]  /*1b60*/  @P0 IMAD.IADD R33, R33, 0x1, R45 ;  /* 0x0000000121210824 */ /* 0x000fca00078e022d */
[----:B------:R-:W-:Y:S02]  /*1b70*/  @P0 SHF.L.U64.HI R48, R44, 0x2, R33 ;  /* 0x000000022c300819 */ /* 0x000fe40000010221 */
[----:B------:R-:W0:Y:S01]  /*1b80*/  @P0 LDC.64 R32, c[0x0][0x210] ;  /* 0x00008400ff200b82 */ /* 0x000e220000000a00 */
[----:B--2---:R-:W-:-:S05]  /*1b90*/  @P0 IADD3 R30, P1, R35, R30, RZ ;  /* 0x0000001e231e0210 */ /* 0x004fca0007f3e0ff */
[----:B------:R-:W-:Y:S01]  /*1ba0*/  @P0 IMAD.X R31, R48, 0x1, R31, P1 ;  /* 0x00000001301f0824 */ /* 0x000fe200008e061f */
[----:B0-----:R-:W-:Y:S01]  /*1bb0*/  @P0 IADD3 R44, P2, R35, R32, RZ ;  /* 0x00000020232c0210 */ /* 0x001fe20007f5e0ff */
[----:B-1----:R-:W-:-:S03]  /*1bc0*/  HFMA2.MMA R46, -RZ, RZ, 0.96630859375, -0.0022525787353515625 ;  /* 0x3bbb989dff2e7435 */ /* 0x002fc600000001ff */
[----:B------:R-:W2:Y:S01]  /*1bd0*/  @P0 LDG.E R35, desc[UR6][R30.64] ;  /* 0x000000061e230981 */ /* 0x000ea2000c1e1900 */
[----:B------:R-:W-:Y:S02]  /*1be0*/  IMAD.MOV.U32 R32, RZ, RZ, RZ ;  /* 0x000000ffff207224 */ /* 0x000fe400078e00ff */
[----:B------:R-:W-:Y:S02]  /*1bf0*/  @P0 IMAD.X R45, R48, 0x1, R33, P2 ;  /* 0x00000001302d0824 */ /* 0x000fe400010e0621 */
[----:B------:R-:W-:-:S03]  /*1c00*/  IMAD.MOV.U32 R48, RZ, RZ, 0x437c0000 ;  /* 0x437c0000ff307424 */ /* 0x000fc600078e00ff */
[----:B------:R0:W5:Y:S01]  /*1c10*/  @P0 LDG.E R32, desc[UR6][R44.64] ;  /* 0x000000062c200981 */ /* 0x000162000c1e1900 */
        /* <DEDUP_REMOVED lines=11> */
[----:B------:R-:W-:Y:S02]  /*1cd0*/  FMNMX R31, R22, |R26|, !PT ;  /* 0x4000001a161f7209 */ /* 0x000fe40007800000 */
[----:B------:R-:W-:Y:S01]  /*1ce0*/  IADD3 R33, P2, R17, R40, RZ ;  /* 0x0000002811217210 */ /* 0x000fe20007f5e0ff */
[----:B------:R-:W-:Y:S01]  /*1cf0*/  BSSY B0, `(.L_x_23788) ;  /* 0x0000010000007945 */ /* 0x000fe20003800000 */
[----:B------:R-:W-:Y:S02]  /*1d00*/  FMNMX R26, |R0|, R31, !PT ;  /* 0x0000001f001a7209 */ /* 0x000fe40007800200 */
[----:B------:R-:W-:Y:S02]  /*1d10*/  CS2R R30, SRZ ;  /* 0x00000000001e7805 */ /* 0x000fe4000001ff00 */
[----:B------:R-:W-:Y:S01]  /*1d20*/  LOP3.LUT R22, R15, 0x2, RZ, 0xfc, !PT ;  /* 0x000000020f167812 */ /* 0x000fe200078efcff */
[----:B------:R-:W-:-:S02]  /*1d30*/  IMAD.X R48, RZ, RZ, R39, P2 ;  /* 0x000000ffff307224 */ /* 0x000fc400010e0627 */
[----:B---3--:R-:W-:Y:S01]  /*1d40*/  @P0 FMUL R30, R42, 1.7020000219345092773 ;  /* 0x3fd9db232a1e0820 */ /* 0x008fe20000400000 */
[----:B--2---:R-:W-:Y:S01]  /*1d50*/  @P0 FMUL R31, R35, 1.7020000219345092773 ;  /* 0x3fd9db23231f0820 */ /* 0x004fe20000400000 */
[----:B------:R-:W-:Y:S06]  /*1d60*/  @P1 BRA `(.L_x_23789) ;  /* 0x0000000000101947 */ /* 0x000fec0003800000 */
[----:B------:R-:W-:Y:S02]  /*1d70*/  MOV R0, R44 ;  /* 0x0000002c00007202 */ /* 0x000fe40000000f00 */
[----:B------:R-:W-:-:S07]  /*1d80*/  MOV R42, 0x1da0 ;  /* 0x00001da0002a7802 */ /* 0x000fce0000000f00 */
[----:B-----5:R-:W-:Y:S05]  /*1d90*/  CALL.REL.NOINC `($__internal_535_$__cuda_sm20_rcp_rn_f32_slowpath) ;  /* 0x0000001800787944 */ /* 0x020fea0003c00000 */
[----:B------:R-:W-:Y:S05]  /*1da0*/  BRA `(.L_x_23790) ;  /* 0x0000000000107947 */ /* 0x000fea0003800000 */
.L_x_23789:
[----:B------:R-:W0:Y:S02]  /*1db0*/  MUFU.RCP R41, R44 ;  /* 0x0000002c00297308 */ /* 0x000e240000001000 */
[----:B0-----:R-:W-:-:S04]  /*1dc0*/  FFMA R0, R44, R41, -1 ;  /* 0xbf8000002c007423 */ /* 0x001fc80000000029 */
[----:B------:R-:W-:-:S04]  /*1dd0*/  FADD.FTZ R0, -R0, -RZ ;  /* 0x800000ff00007221 */ /* 0x000fc80000010100 */
[----:B------:R-:W-:-:S07]  /*1de0*/  FFMA R41, R41, R0, R41 ;  /* 0x0000000029297223 */ /* 0x000fce0000000029 */
.L_x_23790:
[----:B------:R-:W-:Y:S05]  /*1df0*/  BSYNC B0 ;  /* 0x0000000000007941 */ /* 0x000fea0003800000 */
.L_x_23788:
[----:B------:R-:W-:Y:S01]  /*1e00*/  FADD R0, -R41, 1 ;  /* 0x3f80000029007421 */ /* 0x000fe20000000100 */
[----:B------:R-:W-:Y:S01]  /*1e10*/  IMAD.MOV.U32 R35, RZ, RZ, 0x3bbb989d ;  /* 0x3bbb989dff237424 */ /* 0x000fe200078e00ff */
[----:B------:R-:W-:Y:S02]  /*1e20*/  BSSY B0, `(.L_x_23791) ;  /* 0x0000019000007945 */ /* 0x000fe40003800000 */
[----:B------:R-:W-:-:S04]  /*1e30*/  FMUL R0, R0, R41 ;  /* 0x0000002900007220 */ /* 0x000fc80000400000 */
[----:B------:R-:W-:Y:S01]  /*1e40*/  FFMA R23, R0, R23, R41 ;  /* 0x0000001700177223 */ /* 0x000fe20000000029 */
[----:B------:R-:W-:Y:S01]  /*1e50*/  FFMA.SAT R0, -R24, R35, 0.5 ;  /* 0x3f00000018007423 */ /* 0x000fe20000002123 */
[----:B------:R-:W-:Y:S02]  /*1e60*/  IMAD.MOV.U32 R35, RZ, RZ, 0x437c0000 ;  /* 0x437c0000ff237424 */ /* 0x000fe400078e00ff */
[----:B-----5:R-:W-:Y:S02]  /*1e70*/  FMUL R20, R23, R20 ;  /* 0x0000001417147220 */ /* 0x020fe40000400000 */
        /* <DEDUP_REMOVED lines=13> */
[----:B------:R-:W-:Y:S05]  /*1f50*/  CALL.REL.NOINC `($__internal_535_$__cuda_sm20_rcp_rn_f32_slowpath) ;  /* 0x0000001800087944 */ /* 0x000fea0003c00000 */
[----:B------:R-:W-:Y:S05]  /*1f60*/  BRA `(.L_x_23793) ;  /* 0x0000000000107947 */ /* 0x000fea0003800000 */
.L_x_23792:
[----:B------:R-:W0:Y:S02]  /*1f70*/  MUFU.RCP R41, R42 ;  /* 0x0000002a00297308 */ /* 0x000e240000001000 */
[----:B0-----:R-:W-:-:S04]  /*1f80*/  FFMA R0, R42, R41, -1 ;  /* 0xbf8000002a007423 */ /* 0x001fc80000000029 */
[----:B------:R-:W-:-:S04]  /*1f90*/  FADD.FTZ R0, -R0, -RZ ;  /* 0x800000ff00007221 */ /* 0x000fc80000010100 */
[----:B------:R-:W-:-:S07]  /*1fa0*/  FFMA R41, R41, R0, R41 ;  /* 0x0000000029297223 */ /* 0x000fce0000000029 */
.L_x_23793:
[----:B------:R-:W-:Y:S05]  /*1fb0*/  BSYNC B0 ;  /* 0x0000000000007941 */ /* 0x000fea0003800000 */
.L_x_23791:
[----:B------:R-:W-:Y:S01]  /*1fc0*/  FADD R0, -R41, 1 ;  /* 0x3f80000029007421 */ /* 0x000fe20000000100 */
[----:B------:R-:W-:Y:S01]  /*1fd0*/  FMUL R45, R20, R7 ;  /* 0x00000007142d7220 */ /* 0x000fe20000400000 */
[----:B------:R-:W-:Y:S01]  /*1fe0*/  ISETP.GE.U32.AND P0, PT, R22, R5, PT ;  /* 0x000000051600720c */ /* 0x000fe20003f06070 */
[----:B------:R-:W-:Y:S02]  /*1ff0*/  IMAD.MOV.U32 R35, RZ, RZ, 0x3bbb989d ;  /* 0x3bbb989dff237424 */ /* 0x000fe400078e00ff */
[----:B------:R-:W-:Y:S01]  /*2000*/  FMUL R0, R0, R41 ;  /* 0x0000002900007220 */ /* 0x000fe20000400000 */
[----:B------:R-:W-:Y:S01]  /*2010*/  BSSY B0, `(.L_x_23794) ;  /* 0x000002a000007945 */ /* 0x000fe20003800000 */
[----:B------:R-:W-:Y:S02]  /*2020*/  ISETP.GE.U32.OR P0, PT, R17, R6, P0 ;  /* 0x000000061100720c */ /* 0x000fe40000706470 */
[----:B------:R-:W-:Y:S01]  /*2030*/  FFMA R24, R0, R24, R41 ;  /* 0x0000001800187223 */ /* 0x000fe20000000029 */
[----:B------:R-:W-:-:S03]  /*2040*/  F2FP.BF16.F32.PACK_AB R0, RZ, R45 ;  /* 0x0000002dff00723e */ /* 0x000fc600000010ff */
[----:B------:R-:W-:Y:S01]  /*2050*/  FMUL R24, R24, R21 ;  /* 0x0000001518187220 */ /* 0x000fe20000400000 */
[----:B------:R-:W-:Y:S01]  /*2060*/  PRMT R41, R0, 0x7610, R41 ;  /* 0x0000761000297816 */ /* 0x000fe20000000029 */
[----:B------:R-:W-:Y:S01]  /*2070*/  FFMA.SAT R0, -R30, R35, 0.5 ;  /* 0x3f0000001e007423 */ /* 0x000fe20000002123 */
[----:B------:R-:W-:-:S04]  /*2080*/  IMAD.MOV.U32 R35, RZ, RZ, 0x437c0000 ;  /* 0x437c0000ff237424 */ /* 0x000fc800078e00ff */
[----:B------:R-:W-:Y:S01]  /*2090*/  FFMA.RM R0, R0, R35, 12582913 ;  /* 0x4b40000100007423 */ /* 0x000fe20000004023 */
[----:B------:R-:W0:Y:S01]  /*20a0*/  @!P0 LDC.64 R22, c[0x0][0x258] ;  /* 0x00009600ff168b82 */ /* 0x000e220000000a00 */
[C---:B------:R-:W-:Y:S02]  /*20b0*/  @!P0 LEA R42, P1, R33.reuse, R14, 0x1 ;  /* 0x0000000e212a8211 */ /* 0x040fe400078208ff */
[C---:B------:R-:W-:Y:S01]  /*20c0*/  FADD R35, R0.reuse, -12583039 ;  /* 0xcb40007f00237421 */ /* 0x040fe20000000000 */
[----:B------:R-:W-:Y:S01]  /*20d0*/  IMAD.SHL.U32 R0, R0, 0x800000, RZ ;  /* 0x0080000000007824 */ /* 0x000fe200078e00ff */
[----:B------:R-:W-:Y:S02]  /*20e0*/  @!P0 LEA.HI.X R43, R33, R16, R48, 0x1, P1 ;  /* 0x00000010212b8211 */ /* 0x000fe400008f0c30 */
[----:B------:R-:W-:-:S03]  /*20f0*/  FFMA R35, -R30, 1.4426950216293334961, -R35 ;  /* 0x3fb8aa3b1e237823 */ /* 0x000fc60000000923 */
[----:B------:R1:W-:Y:S01]  /*2100*/  @!P0 STG.E.U16 desc[UR6][R42.64], R41 ;  /* 0x000000292a008986 */ /* 0x0003e2000c101506 */
[----:B------:R-:W-:-:S06]  /*2110*/  FFMA R35, -R30, 1.925963033500011079e-08, R35 ;  /* 0x32a570601e237823 */ /* 0x000fcc0000000123 */
[----:B------:R-:W2:Y:S01]  /*2120*/  MUFU.EX2 R35, R35 ;  /* 0x0000002300237308 */ /* 0x000ea20000000800 */
[----:B0-----:R-:W-:Y:S01]  /*2130*/  @!P0 IADD3 R33, P1, R33, R22, RZ ;  /* 0x0000001621218210 */ /* 0x001fe20007f3e0ff */
[----:B------:R-:W-:-:S04]  /*2140*/  FMUL R22, R24, R7 ;  /* 0x0000000718167220 */ /* 0x000fc80000400000 */
[----:B------:R-:W-:Y:S01]  /*2150*/  @!P0 IMAD.X R23, R48, 0x1, R23, P1 ;  /* 0x0000000130178824 */ /* 0x000fe200008e0617 */
[C---:B-1----:R-:W-:Y:S02]  /*2160*/  @!P0 LEA R42, P1, R33.reuse, R14, 0x1 ;  /* 0x0000000e212a8211 */ /* 0x042fe400078208ff */
[----:B------:R-:W-:Y:S01]  /*2170*/  F2FP.BF16.F32.PACK_AB R21, RZ, R22 ;  /* 0x00000016ff15723e */ /* 0x000fe200000010ff */
[----:B--2---:R-:W-:Y:S01]  /*2180*/  FFMA R44, R0, R35, 1 ;  /* 0x3f800000002c7423 */ /* 0x004fe20000000023 */
[----:B------:R-:W-:Y:S02]  /*2190*/  @!P0 LEA.HI.X R43, R33, R16, R23, 0x1, P1 ;  /* 0x00000010212b8211 */ /* 0x000fe400008f0c17 */
[----:B------:R-:W-:Y:S02]  /*21a0*/  FMNMX R23, R26, |R20|, !PT ;  /* 0x400000141a177209 */ /* 0x000fe40007800000 */
[----:B------:R-:W-:Y:S01]  /*21b0*/  IADD3 R0, R44, 0x1800000, RZ ;  /* 0x018000002c007810 */ /* 0x000fe20007ffe0ff */
[----:B------:R0:W-:Y:S01]  /*21c0*/  @!P0 STG.E.U16 desc[UR6][R42.64], R21 ;  /* 0x000000152a008986 */ /* 0x0001e2000c101506 */
[----:B------:R-:W-:-:S02]  /*21d0*/  FMNMX R20, |R24|, R23, !PT ;  /* 0x0000001718147209 */ /* 0x000fc40007800200 */
[----:B------:R-:W-:-:S04]  /*21e0*/  LOP3.LUT R0, R0, 0x7f800000, RZ, 0xc0, !PT ;  /* 0x7f80000000007812 */ /* 0x000fc800078ec0ff */
[----:B------:R-:W-:Y:S02]  /*21f0*/  ISETP.GT.U32.AND P0, PT, R0, 0x1ffffff, PT ;  /* 0x01ffffff0000780c */ /* 0x000fe40003f04070 */
[----:B0-----:R-:W-:-:S04]  /*2200*/  IADD3 R21, P1, P2, R37, R40, R28 ;  /* 0x0000002825157210 */ /* 0x001fc80007a3e01c */
[----:B------:R-:W-:-:S07]  /*2210*/  IADD3.X R28, RZ, R39, R29, P1, P2 ;  /* 0x00000027ff1c7210 */ /* 0x000fce0000fe441d */
[----:B------:R-:W-:Y:S05]  /*2220*/  @P0 BRA `(.L_x_23795) ;  /* 0x0000000000100947 */ /* 0x000fea0003800000 */
[----:B------:R-:W-:Y:S01]  /*2230*/  IMAD.MOV.U32 R0, RZ, RZ, R44 ;  /* 0x000000ffff007224 */ /* 0x000fe200078e002c */
[----:B------:R-:W-:-:S07]  /*2240*/  MOV R42, 0x2260 ;  /* 0x00002260002a7802 */ /* 0x000fce0000000f00 */
[----:B------:R-:W-:Y:S05]  /*2250*/  CALL.REL.NOINC `($__internal_535_$__cuda_sm20_rcp_rn_f32_slowpath) ;  /* 0x0000001400487944 */ /* 0x000fea0003c00000 */
[----:B------:R-:W-:Y:S05]  /*2260*/  BRA `(.L_x_23796) ;  /* 0x0000000000107947 */ /* 0x000fea0003800000 */
.L_x_23795:
[----:B------:R-:W0:Y:S02]  /*2270*/  MUFU.RCP R41, R44 ;  /* 0x0000002c00297308 */ /* 0x000e240000001000 */
[----:B0-----:R-:W-:-:S04]  /*2280*/  FFMA R0, R44, R41, -1 ;  /* 0xbf8000002c007423 */ /* 0x001fc80000000029 */
[----:B------:R-:W-:-:S04]  /*2290*/  FADD.FTZ R0, -R0, -RZ ;  /* 0x800000ff00007221 */ /* 0x000fc80000010100 */
[----:B------:R-:W-:-:S07]  /*22a0*/  FFMA R41, R41, R0, R41 ;  /* 0x0000000029297223 */ /* 0x000fce0000000029 */
.L_x_23796:
[----:B------:R-:W-:Y:S05]  /*22b0*/  BSYNC B0 ;  /* 0x0000000000007941 */ /* 0x000fea0003800000 */
.L_x_23794:
        /* <DEDUP_REMOVED lines=21> */
[----:B------:R-:W-:Y:S05]  /*2410*/  CALL.REL.NOINC `($__internal_535_$__cuda_sm20_rcp_rn_f32_slowpath) ;  /* 0x0000001000d87944 */ /* 0x000fea0003c00000 */
[----:B------:R-:W-:Y:S05]  /*2420*/  BRA `(.L_x_23799) ;  /* 0x0000000000107947 */ /* 0x000fea0003800000 */
.L_x_23798:
[----:B------:R-:W0:Y:S02]  /*2430*/  MUFU.RCP R41, R26 ;  /* 0x0000001a00297308 */ /* 0x000e240000001000 */
[----:B0-----:R-:W-:-:S04]  /*2440*/  FFMA R0, R26, R41, -1 ;  /* 0xbf8000001a007423 */ /* 0x001fc80000000029 */
[----:B------:R-:W-:-:S04]  /*2450*/  FADD.FTZ R0, -R0, -RZ ;  /* 0x800000ff00007221 */ /* 0x000fc80000010100 */
[----:B------:R-:W-:-:S07]  /*2460*/  FFMA R41, R41, R0, R41 ;  /* 0x0000000029297223 */ /* 0x000fce0000000029 */
.L_x_23799:
[----:B------:R-:W-:Y:S05]  /*2470*/  BSYNC B0 ;  /* 0x0000000000007941 */ /* 0x000fea0003800000 */
.L_x_23797:
[----:B------:R-:W-:Y:S01]  /*2480*/  ISETP.GE.U32.AND P0, PT, R36, R5, PT ;  /* 0x000000052400720c */ /* 0x000fe20003f06070 */
[----:B------:R-:W0:Y:S01]  /*2490*/  S2UR UR5, SR_CgaCtaId ;  /* 0x00000000000579c3 */ /* 0x000e220000008800 */
[----:B------:R-:W-:Y:S01]  /*24a0*/  FADD R0, -R41, 1 ;  /* 0x3f80000029007421 */ /* 0x000fe20000000100 */
[----:B------:R-:W-:Y:S01]  /*24b0*/  F2FP.BF16.F32.PACK_AB R26, R18, R19 ;  /* 0x00000013121a723e */ /* 0x000fe200000010ff */
[----:B------:R-:W-:Y:S01]  /*24c0*/  UMOV UR4, 0x400 ;  /* 0x0000040000047882 */ /* 0x000fe20000000000 */
[----:B------:R-:W-:Y:S01]  /*24d0*/  ISETP.GE.U32.OR P0, PT, R37, R6, P0 ;  /* 0x000000062500720c */ /* 0x000fe20000706470 */
[----:B------:R-:W-:Y:S01]  /*24e0*/  FMUL R0, R0, R41 ;  /* 0x0000002900007220 */ /* 0x000fe20000400000 */
[----:B------:R-:W-:Y:S01]  /*24f0*/  UIADD3 UR4, UR4, 0x20, URZ ;  /* 0x0000002004047890 */ /* 0x000fe2000fffe03f */
[----:B------:R-:W-:Y:S01]  /*2500*/  FMUL R24, R23, R7 ;  /* 0x0000000717187220 */ /* 0x000fe20000400000 */
[----:B------:R-:W-:Y:S02]  /*2510*/  IMAD R25, R10, 0x21, R25 ;  /* 0x000000210a197824 */ /* 0x000fe400078e0219 */
[----:B------:R-:W-:Y:S01]  /*2520*/  FFMA R31, R0, R31, R41 ;  /* 0x0000001f001f7223 */ /* 0x000fe20000000029 */
[----:B------:R-:W-:Y:S01]  /*2530*/  LOP3.LUT R29, R12, 0x1f, RZ, 0xc0, !PT ;  /* 0x0000001f0c1d7812 */ /* 0x000fe200078ec0ff */
[C---:B------:R-:W-:Y:S01]  /*2540*/  IMAD R17, R10.reuse, 0x21, R17 ;  /* 0x000000210a117824 */ /* 0x040fe200078e0211 */
[----:B------:R-:W-:Y:S01]  /*2550*/  F2FP.BF16.F32.PACK_AB R0, RZ, R24 ;  /* 0x00000018ff00723e */ /* 0x000fe200000010ff */
[----:B------:R-:W-:Y:S01]  /*2560*/  FMUL R32, R31, R32 ;  /* 0x000000201f207220 */ /* 0x000fe20000400000 */
[----:B------:R-:W-:Y:S01]  /*2570*/  IMAD R37, R10, 0x21, R37 ;  /* 0x000000210a257824 */ /* 0x000fe200078e0225 */
[----:B------:R-:W-:Y:S01]  /*2580*/  F2FP.BF16.F32.PACK_AB R27, R38, R27 ;  /* 0x0000001b261b723e */ /* 0x000fe200000010ff */
[----:B------:R-:W-:Y:S01]  /*2590*/  IMAD R29, R10, 0x21, R29 ;  /* 0x000000210a1d7824 */ /* 0x000fe200078e021d */
[----:B------:R-:W1:Y:S01]  /*25a0*/  @!P0 LDC.64 R34, c[0x0][0x258] ;  /* 0x00009600ff228b82 */ /* 0x000e620000000a00 */
[C---:B------:R-:W-:Y:S01]  /*25b0*/  @!P0 LEA R18, P1, R21.reuse, R14, 0x1 ;  /* 0x0000000e15128211 */ /* 0x040fe200078208ff */
[----:B------:R-:W-:Y:S01]  /*25c0*/  FMUL R31, R32, R7 ;  /* 0x00000007201f7220 */ /* 0x000fe20000400000 */
[----:B------:R-:W-:Y:S01]  /*25d0*/  F2FP.BF16.F32.PACK_AB R22, R22, R45 ;  /* 0x0000002d1616723e */ /* 0x000fe200000010ff */
[----:B------:R-:W-:Y:S01]  /*25e0*/  BSSY B0, `(.L_x_23800) ;  /* 0x000007a000007945 */ /* 0x000fe20003800000 */
[----:B------:R-:W-:Y:S01]  /*25f0*/  @!P0 LEA.HI.X R19, R21, R16, R28, 0x1, P1 ;  /* 0x0000001015138211 */ /* 0x000fe200008f0c1c */
[----:B0-----:R-:W-:Y:S01]  /*2600*/  ULEA UR4, UR5, UR4, 0x18 ;  /* 0x0000000405047291 */ /* 0x001fe2000f8ec03f */
[----:B------:R-:W-:-:S03]  /*2610*/  FMNMX R23, R20, |R23|, !PT ;  /* 0x4000001714177209 */ /* 0x000fc60007800000 */
[----:B------:R0:W-:Y:S02]  /*2620*/  @!P0 STG.E.U16 desc[UR6][R18.64], R0 ;  /* 0x0000000012008986 */ /* 0x0001e4000c101506 */
[----:B------:R-:W-:Y:S02]  /*2630*/  LEA R29, R29, UR4, 0x2 ;  /* 0x000000041d1d7c11 */ /* 0x000fe4000f8e10ff */
[----:B------:R-:W-:Y:S02]  /*2640*/  LEA R17, R17, UR4, 0x2 ;  /* 0x0000000411117c11 */ /* 0x000fe4000f8e10ff */
[----:B------:R-:W-:Y:S01]  /*2650*/  LEA R37, R37, UR4, 0x2 ;  /* 0x0000000425257c11 */ /* 0x000fe2000f8e10ff */
[----:B------:R2:W-:Y:S01]  /*2660*/  STS [R29], R26 ;  /* 0x0000001a1d007388 */ /* 0x0005e20000000800 */
[----:B0-----:R-:W-:Y:S02]  /*2670*/  FMNMX R0, |R32|, R23, !PT ;  /* 0x0000001720007209 */ /* 0x001fe40007800200 */
[----:B-1----:R-:W-:-:S05]  /*2680*/  @!P0 IADD3 R21, P1, R21, R34, RZ ;  /* 0x0000002215158210 */ /* 0x002fca0007f3e0ff */
[----:B------:R-:W-:Y:S01]  /*2690*/  @!P0 IMAD.X R35, R28, 0x1, R35, P1 ;  /* 0x000000011c238824 */ /* 0x000fe200008e0623 */
[----:B------:R-:W-:Y:S02]  /*26a0*/  F2FP.BF16.F32.PACK_AB R28, R31, R24 ;  /* 0x000000181f1c723e */ /* 0x000fe400000010ff */
[----:B------:R-:W-:Y:S02]  /*26b0*/  @!P0 LEA R24, P1, R21, R14, 0x1 ;  /* 0x0000000e15188211 */ /* 0x000fe400078208ff */
[----:B------:R-:W-:Y:S02]  /*26c0*/  LEA R14, R25, UR4, 0x2 ;  /* 0x00000004190e7c11 */ /* 0x000fe4000f8e10ff */
[----:B------:R-:W-:Y:S02]  /*26d0*/  F2FP.BF16.F32.PACK_AB R31, RZ, R31 ;  /* 0x0000001fff1f723e */ /* 0x000fe400000010ff */
[----:B------:R-:W-:Y:S01]  /*26e0*/  @!P0 LEA.HI.X R25, R21, R16, R35, 0x1, P1 ;  /* 0x0000001015198211 */ /* 0x000fe200008f0c23 */
[----:B------:R2:W-:Y:S04]  /*26f0*/  STS [R14], R27 ;  /* 0x0000001b0e007388 */ /* 0x0005e80000000800 */
[----:B------:R2:W-:Y:S01]  /*2700*/  @!P0 STG.E.U16 desc[UR6][R24.64], R31 ;  /* 0x0000001f18008986 */ /* 0x0005e2000c101506 */
[----:B------:R-:W-:-:S03]  /*2710*/  ISETP.GE.U32.AND P0, PT, R15, R6, PT ;  /* 0x000000060f00720c */ /* 0x000fc60003f06070 */
[----:B------:R2:W-:Y:S04]  /*2720*/  STS [R17], R22 ;  /* 0x0000001611007388 */ /* 0x0005e80000000800 */
[----:B------:R2:W-:Y:S01]  /*2730*/  STS [R37], R28 ;  /* 0x0000001c25007388 */ /* 0x0005e20000000800 */
[----:B------:R-:W-:Y:S06]  /*2740*/  BAR.SYNC.DEFER_BLOCKING 0x0 ;  /* 0x0000000000007b1d */ /* 0x000fec0000010000 */
[----:B------:R-:W-:Y:S05]  /*2750*/  @P0 BRA `(.L_x_23801) ;  /* 0x0000000400880947 */ /* 0x000fea0003800000 */
[----:B------:R-:W-:Y:S01]  /*2760*/  LOP3.LUT R3, RZ, R3, RZ, 0x33, !PT ;  /* 0x00000003ff037212 */ /* 0x000fe200078e33ff */
[----:B--2---:R-:W-:Y:S01]  /*2770*/  IMAD.WIDE.U32 R16, R15, UR8, RZ ;  /* 0x000000080f107c25 */ /* 0x004fe2000f8e00ff */
[----:B------:R-:W-:Y:S01]  /*2780*/  LOP3.LUT R4, RZ, R4, RZ, 0x33, !PT ;  /* 0x00000004ff047212 */ /* 0x000fe200078e33ff */
[----:B------:R-:W-:Y:S01]  /*2790*/  BSSY B1, `(.L_x_23802) ;  /* 0x0000048000017945 */ /* 0x000fe20003800000 */
[----:B------:R-:W-:Y:S01]  /*27a0*/  ISETP.GT.U32.AND P0, PT, R3, -0x21, PT ;  /* 0xffffffdf0300780c */ /* 0x000fe20003f04070 */
[----:B------:R-:W-:Y:S01]  /*27b0*/  IMAD R19, R15, UR9, RZ ;  /* 0x000000090f137c24 */ /* 0x000fe2000f8e02ff */
[----:B------:R-:W-:Y:S01]  /*27c0*/  MOV R24, R16 ;  /* 0x0000001000187202 */ /* 0x000fe20000000f00 */
[----:B------:R-:W-:Y:S01]  /*27d0*/  IMAD.MOV.U32 R25, RZ, RZ, R15 ;  /* 0x000000ffff197224 */ /* 0x000fe200078e000f */
[----:B------:R-:W-:Y:S01]  /*27e0*/  ISETP.GT.U32.AND.EX P0, PT, R4, -0x1, PT, P0 ;  /* 0xffffffff0400780c */ /* 0x000fe20003f04100 */
[----:B------:R-:W-:-:S03]  /*27f0*/  IMAD.IADD R26, R17, 0x1, R19 ;  /* 0x00000001111a7824 */ /* 0x000fc600078e0213 */
[----:B------:R-:W-:-:S04]  /*2800*/  SEL R6, R3, 0xffffffdf, P0 ;  /* 0xffffffdf03067807 */ /* 0x000fc80000000000 */
[----:B------:R-:W-:-:S05]  /*2810*/  LOP3.LUT R4, RZ, R6, RZ, 0x33, !PT ;  /* 0x00000006ff047212 */ /* 0x000fca00078e33ff */
[----:B------:R-:W-:Y:S01]  /*2820*/  IMAD.IADD R14, R4, 0x1, -R15 ;  /* 0x00000001040e7824 */ /* 0x000fe200078e0a0f */
[----:B------:R-:W-:-:S04]  /*2830*/  IADD3 R4, -R15, -0x2, -R6 ;  /* 0xfffffffe0f047810 */ /* 0x000fc80007ffe906 */
[----:B------:R-:W-:Y:S01]  /*2840*/  ISETP.GE.U32.AND P1, PT, R4, 0x3, PT ;  /* 0x000000030400780c */ /* 0x000fe20003f26070 */
[----:B------:R-:W-:Y:S01]  /*2850*/  IMAD.MOV.U32 R4, RZ, RZ, RZ ;  /* 0x000000ffff047224 */ /* 0x000fe200078e00ff */
[----:B------:R-:W-:-:S04]  /*2860*/  LOP3.LUT R3, R14, 0x3, RZ, 0xc0, !PT ;  /* 0x000000030e037812 */ /* 0x000fc800078ec0ff */
[----:B------:R-:W-:-:S07]  /*2870*/  ISETP.NE.AND P0, PT, R3, RZ, PT ;  /* 0x000000ff0300720c */ /* 0x000fce0003f05270 */
[----:B------:R-:W-:Y:S06]  /*2880*/  @!P1 BRA `(.L_x_23803) ;  /* 0x0000000000e09947 */ /* 0x000fec0003800000 */
[----:B------:R-:W-:Y:S01]  /*2890*/  IMAD.MOV.U32 R25, RZ, RZ, R15 ;  /* 0x000000ffff197224 */ /* 0x000fe200078e000f */
[----:B------:R-:W-:Y:S01]  /*28a0*/  IADD3 R12, -R13, R2, RZ ;  /* 0x000000020d0c7210 */ /* 0x000fe20007ffe1ff */
[----:B------:R-:W-:Y:S01]  /*28b0*/  IMAD.IADD R6, R14, 0x1, -R3 ;  /* 0x000000010e067824 */ /* 0x000fe200078e0a03 */
[----:B------:R-:W-:Y:S01]  /*28c0*/  LOP3.LUT R15, R11, 0x1c, RZ, 0xc0, !PT ;  /* 0x0000001c0b0f7812 */ /* 0x000fe200078ec0ff */
[----:B------:R-:W-:-:S07]  /*28d0*/  IMAD.MOV.U32 R4, RZ, RZ, RZ ;  /* 0x000000ffff047224 */ /* 0x000fce00078e00ff */
.L_x_23804:
[C---:B0-----:R-:W-:Y:S01]  /*28e0*/  LOP3.LUT R16, R12.reuse, 0x1f, RZ, 0xc0, !PT ;  /* 0x0000001f0c107812 */ /* 0x041fe200078ec0ff */
[----:B------:R-:W-:Y:S01]  /*28f0*/  VIADD R11, R12, 0xffffffff ;  /* 0xffffffff0c0b7836 */ /* 0x000fe20000000000 */
[----:B------:R-:W-:Y:S01]  /*2900*/  IADD3 R4, R4, 0x4, RZ ;  /* 0x0000000404047810 */ /* 0x000fe20007ffe0ff */
        /* <DEDUP_REMOVED lines=8> */
[----:B------:R-:W-:Y:S01]  /*2990*/  IMAD.IADD R25, R15, 0x1, R4 ;  /* 0x000000010f197824 */ /* 0x000fe200078e0204 */
        /* <DEDUP_REMOVED lines=39> */
.L_x_23803:
[----:B------:R-:W-:Y:S05]  /*2c10*/  BSYNC B1 ;  /* 0x0000000000017941 */ /* 0x000fea0003800000 */
.L_x_23802:
[----:B------:R-:W-:Y:S05]  /*2c20*/  @!P0 BRA `(.L_x_23801) ;  /* 0x0000000000548947 */ /* 0x000fea0003800000 */
.L_x_23807:
        /* <DEDUP_REMOVED lines=15> */
.L_x_23806:
[----:B------:R-:W-:Y:S05]  /*2d20*/  BSYNC B1 ;  /* 0x0000000000017941 */ /* 0x000fea0003800000 */
.L_x_23805:
[----:B------:R-:W-:Y:S01]  /*2d30*/  IADD3 R24, P0, R24, UR8, RZ ;  /* 0x0000000818187c10 */ /* 0x000fe2000ff1e0ff */
[----:B------:R-:W-:Y:S02]  /*2d40*/  VIADD R12, R18, 0x1f ;  /* 0x0000001f120c7836 */ /* 0x000fe40000000000 */
[----:B------:R-:W-:Y:S01]  /*2d50*/  IMAD.IADD R25, R15, 0x1, R4 ;  /* 0x000000010f197824 */ /* 0x000fe200078e0204 */
[----:B------:R-:W-:Y:S01]  /*2d60*/  IADD3.X R26, R26, UR9, RZ, P0, !PT ;  /* 0x000000091a1a7c10 */ /* 0x000fe200087fe4ff */
[----:B------:R-:W-:Y:S08]  /*2d70*/  @P1 BRA `(.L_x_23807) ;  /* 0xfffffffc00ac1947 */ /* 0x000ff0000383ffff */
.L_x_23801:
[----:B------:R-:W-:Y:S05]  /*2d80*/  BSYNC B0 ;  /* 0x0000000000007941 */ /* 0x000fea0003800000 */
.L_x_23800:
[----:B------:R-:W-:Y:S01]  /*2d90*/  ULDC.64 UR4, c[0x0][0x238] ;  /* 0x00008e0000047ab9 */ /* 0x000fe20000000a00 */
[----:B------:R-:W-:Y:S01]  /*2da0*/  BAR.SYNC.DEFER_BLOCKING 0x0 ;  /* 0x0000000000007b1d */ /* 0x000fe20000010000 */
[----:B------:R-:W-:-:S04]  /*2db0*/  ISETP.NE.U32.AND P0, PT, RZ, UR4, PT ;  /* 0x00000004ff007c0c */ /* 0x000fc8000bf05070 */
[----:B------:R-:W-:-:S13]  /*2dc0*/  ISETP.NE.AND.EX P0, PT, RZ, UR5, PT, P0 ;  /* 0x00000005ff007c0c */ /* 0x000fda000bf05300 */
[----:B------:R-:W-:Y:S05]  /*2dd0*/  @!P0 BRA `(.L_x_23808) ;  /* 0x0000000000b48947 */ /* 0x000fea0003800000 */
[----:B------:R-:W1:Y:S01]  /*2de0*/  SHFL.DOWN PT, R3, R0, 0x10, 0x1f ;  /* 0x0a001f0000037f89 */ /* 0x000e6200000e0000 */
        /* <DEDUP_REMOVED lines=10> */
[----:B0-----:R-:W0:Y:S01]  /*2e90*/  @!P0 S2R R11, SR_CgaCtaId ;  /* 0x00000000000b8919 */ /* 0x001e220000008800 */
[----:B------:R-:W-:Y:S02]  /*2ea0*/  @!P0 MOV R0, 0x400 ;  /* 0x0000040000008802 */ /* 0x000fe40000000f00 */
[----:B-1----:R-:W-:-:S05]  /*2eb0*/  FMNMX R6, R5, R6, !PT ;  /* 0x0000000605067209 */ /* 0x002fca0007800000 */
[----:B------:R-:W1:Y:S01]  /*2ec0*/  SHFL.DOWN PT, R9, R6, 0x1, 0x1f ;  /* 0x08201f0006097f89 */ /* 0x000e6200000e0000 */
[----:B0-----:R-:W-:-:S05]  /*2ed0*/  @!P0 LEA R0, R11, R0, 0x18 ;  /* 0x000000000b008211 */ /* 0x001fca00078ec0ff */
[----:B------:R-:W-:Y:S01]  /*2ee0*/  @!P0 IMAD.IADD R0, R13, 0x1, R0 ;  /* 0x000000010d008824 */ /* 0x000fe200078e0200 */
[----:B-1----:R-:W-:-:S05]  /*2ef0*/  FMNMX R9, R6, R9, !PT ;  /* 0x0000000906097209 */ /* 0x002fca0007800000 */
        /* <DEDUP_REMOVED lines=19> */
.L_x_23818:
[----:B-1----:R-:W-:-:S07]  /*3030*/  FMNMX R3, R4, R5, !PT ;  /* 0x0000000504037209 */ /* 0x002fce0007800000 */
.L_x_23810:
[----:B------:R-:W-:Y:S05]  /*3040*/  BSYNC B0 ;  /* 0x0000000000007941 */ /* 0x000fea0003800000 */
.L_x_23809:
[----:B------:R-:W-:Y:S01]  /*3050*/  ISETP.NE.AND P0, PT, R2, RZ, PT ;  /* 0x000000ff0200720c */ /* 0x000fe20003f05270 */
[----:B------:R-:W-:-:S12]  /*3060*/  BSSY B0, `(.L_x_23808) ;  /* 0x0000004000007945 */ /* 0x000fd80003800000 */
[----:B------:R-:W-:Y:S05]  /*3070*/  @P0 BRA `(.L_x_23812) ;  /* 0x0000000000080947 */ /* 0x000fea0003800000 */
[----:B0-----:R-:W0:Y:S02]  /*3080*/  LDC.64 R4, c[0x0][0x238] ;  /* 0x00008e00ff047b82 */ /* 0x001e240000000a00 */
[----:B0-----:R1:W-:Y:S02]  /*3090*/  REDG.E.MAX.S32.STRONG.GPU desc[UR6][R4.64], R3 ;  /* 0x000000030400798e */ /* 0x0013e4000d10e386 */
.L_x_23812:
[----:B------:R-:W-:Y:S05]  /*30a0*/  BSYNC B0 ;  /* 0x0000000000007941 */ /* 0x000fea0003800000 */
.L_x_23808:
        /* <DEDUP_REMOVED lines=12> */
[----:B012---:R-:W-:Y:S05]  /*3170*/  CALL.REL.NOINC `($__internal_535_$__cuda_sm20_rcp_rn_f32_slowpath) ;  /* 0x0000000400807944 */ /* 0x007fea0003c00000 */
[----:B------:R-:W-:Y:S05]  /*3180*/  BRA `(.L_x_23814) ;  /* 0x0000000000107947 */ /* 0x000fea0003800000 */
.L_x_23813:
[----:B------:R-:W3:Y:S02]  /*3190*/  MUFU.RCP R0, R7 ;  /* 0x0000000700007308 */ /* 0x000ee40000001000 */
[----:B---3--:R-:W-:-:S04]  /*31a0*/  FFMA R2, R0, R7, -1 ;  /* 0xbf80000000027423 */ /* 0x008fc80000000007 */
[----:B------:R-:W-:-:S04]  /*31b0*/  FADD.FTZ R41, -R2, -RZ ;  /* 0x800000ff02297221 */ /* 0x000fc80000010100 */
[----:B------:R-:W-:-:S07]  /*31c0*/  FFMA R41, R0, R41, R0 ;  /* 0x0000002900297223 */ /* 0x000fce0000000000 */
.L_x_23814:
[----:B-1----:R-:W1:Y:S02]  /*31d0*/  LDC.64 R2, c[0x0][0x240] ;  /* 0x00009000ff027b82 */ /* 0x002e640000000a00 */
[----:B-1----:R-:W-:Y:S01]  /*31e0*/  STG.E desc[UR6][R2.64], R41 ;  /* 0x0000002902007986 */ /* 0x002fe2000c101906 */
[----:B------:R-:W-:Y:S05]  /*31f0*/  EXIT ;  /* 0x000000000000794d */ /* 0x000fea0003800000 */
.L_x_23811:
[----:B------:R-:W-:Y:S01]  /*3200*/  MOV R9, 0x4 ;  /* 0x0000000400097802 */ /* 0x000fe20000000f00 */
[----:B------:R-:W-:Y:S02]  /*3210*/  IMAD.MOV.U32 R11, RZ, RZ, 0x1f ;  /* 0x0000001fff0b7424 */ /* 0x000fe400078e00ff */
[----:B------:R-:W-:-:S07]  /*3220*/  IMAD.MOV.U32 R6, RZ, RZ, -0x1 ;  /* 0xffffffffff067424 */ /* 0x000fce00078e00ff */
[----:B012---:R-:W-:Y:S05]  /*3230*/  WARPSYNC.COLLECTIVE R6, `(.L_x_23815) ;  /* 0x0000000006087348 */ /* 0x007fea0003c00000 */
[----:B-1----:R1:W3:Y:S02]  /*3240*/  SHFL.DOWN P0, R5, R0, R9, R11 ;  /* 0x0800000900057389 */ /* 0x0022e4000000000b */
[----:B0123--:R-:W-:Y:S01]  /*3250*/  ENDCOLLECTIVE ;  /* 0x000000000000791b */ /* 0x00ffe20003800000 */
.L_x_23815:
[----:B------:R-:W-:Y:S02]  /*3260*/  IMAD.MOV.U32 R9, RZ, RZ, 0x2 ;  /* 0x00000002ff097424 */ /* 0x000fe400078e00ff */
[----:B------:R-:W-:-:S05]  /*3270*/  IMAD.MOV.U32 R3, RZ, RZ, R5 ;  /* 0x000000ffff037224 */ /* 0x000fca00078e0005 */
[----:B------:R-:W-:-:S04]  /*3280*/  FMNMX R3, R3, R0, !PT ;  /* 0x0000000003037209 */ /* 0x000fc80007800000 */
[----:B------:R-:W-:-:S07]  /*3290*/  MOV R0, R3 ;  /* 0x0000000300007202 */ /* 0x000fce0000000f00 */
[----:B------:R-:W-:Y:S05]  /*32a0*/  WARPSYNC.COLLECTIVE R6, `(.L_x_23816) ;  /* 0x0000000006087348 */ /* 0x000fea0003c00000 */
[----:B------:R0:W1:Y:S02]  /*32b0*/  SHFL.DOWN P0, R5, R0, R9, R11 ;  /* 0x0800000900057389 */ /* 0x000064000000000b */
[----:B01----:R-:W-:Y:S01]  /*32c0*/  ENDCOLLECTIVE ;  /* 0x000000000000791b */ /* 0x003fe20003800000 */
.L_x_23816:
[----:B------:R-:W-:Y:S01]  /*32d0*/  MOV R9, 0x1 ;  /* 0x0000000100097802 */ /* 0x000fe20000000f00 */
[----:B------:R-:W-:-:S05]  /*32e0*/  IMAD.MOV.U32 R4, RZ, RZ, R5 ;  /* 0x000000ffff047224 */ /* 0x000fca00078e0005 */
[----:B------:R-:W-:-:S05]  /*32f0*/  FMNMX R4, R3, R4, !PT ;  /* 0x0000000403047209 */ /* 0x000fca0007800000 */
[----:B------:R-:W-:-:S07]  /*3300*/  IMAD.MOV.U32 R0, RZ, RZ, R4 ;  /* 0x000000ffff007224 */ /* 0x000fce00078e0004 */
[----:B------:R-:W-:Y:S05]  /*3310*/  WARPSYNC.COLLECTIVE R6, `(.L_x_23817) ;  /* 0x0000000006087348 */ /* 0x000fea0003c00000 */
[----:B------:R0:W1:Y:S02]  /*3320*/  SHFL.DOWN P0, R5, R0, R9, R11 ;  /* 0x0800000900057389 */ /* 0x000064000000000b */
[----:B01----:R-:W-:Y:S01]  /*3330*/  ENDCOLLECTIVE ;  /* 0x000000000000791b */ /* 0x003fe20003800000 */
.L_x_23817:
[----:B------:R-:W-:Y:S05]  /*3340*/  BRA `(.L_x_23818) ;  /* 0xfffffffc00387947 */ /* 0x000fea000383ffff */
        .weak           $__internal_534_$__cuda_sm20_div_u64
        .type           $__internal_534_$__cuda_sm20_div_u64,@function
        .size           $__internal_534_$__cuda_sm20_div_u64,($__internal_535_$__cuda_sm20_rcp_rn_f32_slowpath - $__internal_534_$__cuda_sm20_div_u64)
$__internal_534_$__cuda_sm20_div_u64:
        /* <DEDUP_REMOVED lines=62> */
[----:B------:R-:W-:-:S03]  /*3730*/  HFMA2.MMA R7, -RZ, RZ, 0, 0 ;  /* 0x00000000ff077435 */ /* 0x000fc600000001ff */
[----:B------:R-:W-:Y:S02]  /*3740*/  SEL R9, R9, R12, P0 ;  /* 0x0000000c09097207 */ /* 0x000fe40000000000 */
[----:B------:R-:W-:Y:S02]  /*3750*/  SEL R8, R8, 0xffffffff, P1 ;  /* 0xffffffff08087807 */ /* 0x000fe40000800000 */
[----:B------:R-:W-:Y:S01]  /*3760*/  SEL R9, R9, 0xffffffff, P1 ;  /* 0xffffffff09097807 */ /* 0x000fe20000800000 */
[----:B------:R-:W-:Y:S06]  /*3770*/  RET.REL.NODEC R6 `(_ZN18transformer_engine6detail38cast_transpose_fused_kernel_notalignedILb0ELb1ELb0EfNS_16CTDBiasDActParamIff13__nv_bfloat16fEELi1ELi2ENS_5EmptyEXadL_ZNS_6dqgeluIffEET_T0_RKS5_EEEEvT3_mmm) ;  /* 0xffffffc806207950 */ /* 0x000fec0003c3ffff */
        .weak           $__internal_535_$__cuda_sm20_rcp_rn_f32_slowpath
        .type           $__internal_535_$__cuda_sm20_rcp_rn_f32_slowpath,@function
        .size           $__internal_535_$__cuda_sm20_rcp_rn_f32_slowpath,(.L_x_35020 - $__internal_535_$__cuda_sm20_rcp_rn_f32_slowpath)
$__internal_535_$__cuda_sm20_rcp_rn_f32_slowpath:
        /* <DEDUP_REMOVED lines=15> */
.L_x_23820:
        /* <DEDUP_REMOVED lines=33> */
.L_x_23822:
[----:B------:R0:W1:Y:S02]  /*3a80*/  MUFU.RCP R41, R0 ;  /* 0x0000000000297308 */ /* 0x0000640000001000 */
.L_x_23821:
[----:B------:R-:W-:Y:S05]  /*3a90*/  BSYNC B1 ;  /* 0x0000000000017941 */ /* 0x000fea0003800000 */
.L_x_23819:
[----:B------:R-:W-:-:S04]  /*3aa0*/  IMAD.MOV.U32 R43, RZ, RZ, 0x0 ;  /* 0x00000000ff2b7424 */ /* 0x000fc800078e00ff */
[----:B01----:R-:W-:Y:S05]  /*3ab0*/  RET.REL.NODEC R42 `(_ZN18transformer_engine6detail38cast_transpose_fused_kernel_notalignedILb0ELb1ELb0EfNS_16CTDBiasDActParamIff13__nv_bfloat16fEELi1ELi2ENS_5EmptyEXadL_ZNS_6dqgeluIffEET_T0_RKS5_EEEEvT3_mmm) ;  /* 0xffffffc42a507950 */ /* 0x003fea0003c3ffff */
.L_x_23823:
        /* <DEDUP_REMOVED lines=12> */
.L_x_35020:


//--------------------- .text._ZN18transformer_engine6detail38cast_transpose_fused_kernel_notalignedILb0ELb1ELb0EfNS_16CTDBiasDActParamIff6__halffEELi1ELi2ENS_5EmptyEXadL_ZNS_6dqgeluIffEET_T0_RKS5_EEEEvT3_mmm --------------------------
	.section	.text._ZN18transformer_engine6detail38cast_transpose_fused_kernel_notalignedILb0ELb1ELb0EfNS_16CTDBiasDActParamIff6__halffEELi1ELi2ENS_5EmptyEXadL_ZNS_6dqgeluIffEET_T0_RKS5_EEEEvT3_mmm,"ax",@progbits
	.align	128
        .global         _ZN18transformer_engine6detail38cast_transpose_fused_kernel_notalignedILb0ELb1ELb0EfNS_16CTDBiasDActParamIff6__halffEELi1ELi2ENS_5EmptyEXadL_ZNS_6dqgeluIffEET_T0_RKS5_EEEEvT3_mmm
        .type           _ZN18transformer_engine6detail38cast_transpose_fused_kernel_notalignedILb0ELb1ELb0EfNS_16CTDBiasDActParamIff6__halffEELi1ELi2ENS_5EmptyEXadL_ZNS_6dqgeluIffEET_T0_RKS5_EEEEvT3_mmm,@function
        .size           _ZN18transformer_engine6detail38cast_transpose_fused_kernel_notalignedILb0ELb1ELb0EfNS_16CTDBiasDActParamIff6__halffEELi1ELi2ENS_5EmptyEXadL_ZNS_6dqgeluIffEET_T0_RKS5_EEEEvT3_mmm,(.L_x_35022 - _ZN18transformer_engine6detail38cast_transpose_fused_kernel_notalignedILb0ELb1ELb0EfNS_16CTDBiasDActParamIff6__halffEELi1ELi2ENS_5EmptyEXadL_ZNS_6dqgeluIffEET_T0_RKS5_EEEEvT3_mmm)
        .other          _ZN18transformer_engine6detail38cast_transpose_fused_kernel_notalignedILb0ELb1ELb0EfNS_16CTDBiasDActParamIff6__halffEELi1ELi2ENS_5EmptyEXadL_ZNS_6dqgeluIffEET_T0_RKS5_EEEEvT3_mmm,@"STO_CUDA_ENTRY STV_DEFAULT"
_ZN18transformer_engine6detail38cast_transpose_fused_kernel_notalignedILb0ELb1ELb0EfNS_16CTDBiasDActParamIff6__halffEELi1ELi2ENS_5EmptyEXadL_ZNS_6dqgeluIffEET_T0_RKS5_EEEEvT3_mmm:
.text._ZN18transformer_engine6detail38cast_transpose_fused_kernel_notalignedILb0ELb1ELb0EfNS_16CTDBiasDActParamIff6__halffEELi1ELi2ENS_5EmptyEXadL_ZNS_6dqgeluIffEET_T0_RKS5_EEEEvT3_mmm:
        /* <DEDUP_REMOVED lines=19> */
[----:B------:R-:W-:Y:S05]  /*0130*/  CALL.REL.NOINC `($__internal_536_$__cuda_sm20_div_u64) ;  /* 0x0000003000847944 */ /* 0x000fea0003c00000 */
        /* <DEDUP_REMOVED lines=9> */
.L_x_23824:
        /* <DEDUP_REMOVED lines=22> */
.L_x_23825:
        /* <DEDUP_REMOVED lines=145> */
[----:B-----5:R-:W-:Y:S05]  /*0c40*/  CALL.REL.NOINC `($__internal_537_$__cuda_sm20_rcp_rn_f32_slowpath) ;  /* 0x0000002800cc7944 */ /* 0x020fea0003c00000 */
[----:B------:R-:W-:Y:S05]  /*0c50*/  BRA `(.L_x_23828) ;  /* 0x0000000000107947 */ /* 0x000fea0003800000 */
.L_x_23827:
[----:B------:R-:W0:Y:S02]  /*0c60*/  MUFU.RCP R41, R24 ;  /* 0x0000001800297308 */ /* 0x000e240000001000 */
[----:B0-----:R-:W-:-:S04]  /*0c70*/  FFMA R0, R24, R41, -1 ;  /* 0xbf80000018007423 */ /* 0x001fc80000000029 */
[----:B------:R-:W-:-:S04]  /*0c80*/  FADD.FTZ R0, -R0, -RZ ;  /* 0x800000ff00007221 */ /* 0x000fc80000010100 */
[----:B------:R-:W-:-:S07]  /*0c90*/  FFMA R41, R41, R0, R41 ;  /* 0x0000000029297223 */ /* 0x000fce0000000029 */
.L_x_23828:
[----:B------:R-:W-:Y:S05]  /*0ca0*/  BSYNC B0 ;  /* 0x0000000000007941 */ /* 0x000fea0003800000 */
.L_x_23826:
        /* <DEDUP_REMOVED lines=23> */
[----:B------:R-:W-:Y:S05]  /*0e20*/  CALL.REL.NOINC `($__internal_537_$__cuda_sm20_rcp_rn_f32_slowpath) ;  /* 0x0000002800547944 */ /* 0x000fea0003c00000 */
[----:B------:R-:W-:Y:S01]  /*0e30*/  MOV R19, R41 ;  /* 0x0000002900137202 */ /* 0x000fe20000000f00 */
[----:B------:R-:W-:Y:S06]  /*0e40*/  BRA `(.L_x_23831) ;  /* 0x0000000000107947 */ /* 0x000fec0003800000 */
.L_x_23830:
[----:B------:R-:W0:Y:S02]  /*0e50*/  MUFU.RCP R19, R18 ;  /* 0x0000001200137308 */ /* 0x000e240000001000 */
[----:B0-----:R-:W-:-:S04]  /*0e60*/  FFMA R0, R18, R19, -1 ;  /* 0xbf80000012007423 */ /* 0x001fc80000000013 */
[----:B------:R-:W-:-:S04]  /*0e70*/  FADD.FTZ R0, -R0, -RZ ;  /* 0x800000ff00007221 */ /* 0x000fc80000010100 */
[----:B------:R-:W-:-:S07]  /*0e80*/  FFMA R19, R19, R0, R19 ;  /* 0x0000000013137223 */ /* 0x000fce0000000013 */
.L_x_23831:
[----:B------:R-:W-:Y:S05]  /*0e90*/  BSYNC B0 ;  /* 0x0000000000007941 */ /* 0x000fea0003800000 */
.L_x_23829:
        /* <DEDUP_REMOVED lines=39> */
[----:B------:R-:W-:-:S05]  /*1110*/  F2FP.F16.F32.PACK_AB R23, RZ, R19 ;  /* 0x00000013ff17723e */ /* 0x000fca00000000ff */
[----:B------:R2:W-:Y:S02]  /*1120*/  STG.E.U16 desc[UR6][R42.64], R23 ;  /* 0x000000172a007986 */ /* 0x0005e4000c101506 */
.L_x_23833:
[----:B------:R-:W-:Y:S05]  /*1130*/  BSYNC B0 ;  /* 0x0000000000007941 */ /* 0x000fea0003800000 */
.L_x_23832:
[----:B------:R-:W-:Y:S04]  /*1140*/  BSSY B0, `(.L_x_23834) ;  /* 0x000000f000007945 */ /* 0x000fe80003800000 */
[----:B------:R-:W-:Y:S05]  /*1150*/  @P1 BRA `(.L_x_23835) ;  /* 0x0000000000341947 */ /* 0x000fea0003800000 */
[----:B--2---:R-:W-:Y:S01]  /*1160*/  LOP3.LUT R23, R11, 0x1ffffffc, RZ, 0xc0, !PT ;  /* 0x1ffffffc0b177812 */ /* 0x004fe200078ec0ff */
[----:B------:R-:W-:Y:S01]  /*1170*/  IMAD.MOV.U32 R43, RZ, RZ, RZ ;  /* 0x000000ffff2b7224 */ /* 0x000fe200078e00ff */
[----:B------:R-:W-:Y:S01]  /*1180*/  ULDC.64 UR4, c[0x0][0x258] ;  /* 0x0000960000047ab9 */ /* 0x000fe20000000a00 */
[----:B------:R-:W-:Y:S02]  /*1190*/  F2FP.F16.F32.PACK_AB R27, RZ, R18 ;  /* 0x00000012ff1b723e */ /* 0x000fe400000000ff */
        /* <DEDUP_REMOVED lines=9> */
.L_x_23835:
[----:B------:R-:W-:Y:S05]  /*1230*/  BSYNC B0 ;  /* 0x0000000000007941 */ /* 0x000fea0003800000 */
.L_x_23834:
        /* <DEDUP_REMOVED lines=60> */
[----:B-----5:R-:W-:Y:S05]  /*1600*/  CALL.REL.NOINC `($__internal_537_$__cuda_sm20_rcp_rn_f32_slowpath) ;  /* 0x00000020005c7944 */ /* 0x020fea0003c00000 */
[----:B------:R-:W-:Y:S05]  /*1610*/  BRA `(.L_x_23838) ;  /* 0x0000000000107947 */ /* 0x000fea0003800000 */
.L_x_23837:
[----:B------:R-:W0:Y:S02]  /*1620*/  MUFU.RCP R41, R42 ;  /* 0x0000002a00297308 */ /* 0x000e240000001000 */
[----:B0-----:R-:W-:-:S04]  /*1630*/  FFMA R0, R42, R41, -1 ;  /* 0xbf8000002a007423 */ /* 0x001fc80000000029 */
[----:B------:R-:W-:-:S04]  /*1640*/  FADD.FTZ R0, -R0, -RZ ;  /* 0x800000ff00007221 */ /* 0x000fc80000010100 */
[----:B------:R-:W-:-:S07]  /*1650*/  FFMA R41, R41, R0, R41 ;  /* 0x0000000029297223 */ /* 0x000fce0000000029 */
.L_x_23838:
[----:B------:R-:W-:Y:S05]  /*1660*/  BSYNC B0 ;  /* 0x0000000000007941 */ /* 0x000fea0003800000 */
.L_x_23836:
        /* <DEDUP_REMOVED lines=23> */
[----:B-----5:R-:W-:Y:S05]  /*17e0*/  CALL.REL.NOINC `($__internal_537_$__cuda_sm20_rcp_rn_f32_slowpath) ;  /* 0x0000001c00e47944 */ /* 0x020fea0003c00000 */
[----:B------:R-:W-:Y:S05]  /*17f0*/  BRA `(.L_x_23841) ;  /* 0x0000000000107947 */ /* 0x000fea0003800000 */
.L_x_23840:
[----:B------:R-:W0:Y:S02]  /*1800*/  MUFU.RCP R41, R34 ;  /* 0x0000002200297308 */ /* 0x000e240000001000 */
[----:B0-----:R-:W-:-:S04]  /*1810*/  FFMA R0, R34, R41, -1 ;  /* 0xbf80000022007423 */ /* 0x001fc80000000029 */
[----:B------:R-:W-:-:S04]  /*1820*/  FADD.FTZ R0, -R0, -RZ ;  /* 0x800000ff00007221 */ /* 0x000fc80000010100 */
[----:B------:R-:W-:-:S07]  /*1830*/  FFMA R41, R41, R0, R41 ;  /* 0x0000000029297223 */ /* 0x000fce0000000029 */
.L_x_23841:
[----:B------:R-:W-:Y:S05]  /*1840*/  BSYNC B0 ;  /* 0x0000000000007941 */ /* 0x000fea0003800000 */
.L_x_23839:
        /* <DEDUP_REMOVED lines=8> */
[----:B------:R-:W-:-:S04]  /*18d0*/  F2FP.F16.F32.PACK_AB R0, RZ, R27 ;  /* 0x0000001bff00723e */ /* 0x000fc800000000ff */
        /* <DEDUP_REMOVED lines=11> */
[----:B------:R-:W-:Y:S01]  /*1990*/  F2FP.F16.F32.PACK_AB R31, RZ, R38 ;  /* 0x00000026ff1f723e */ /* 0x000fe200000000ff */
        /* <DEDUP_REMOVED lines=63> */
[----:B-----5:R-:W-:Y:S05]  /*1d90*/  CALL.REL.NOINC `($__internal_537_$__cuda_sm20_rcp_rn_f32_slowpath) ;  /* 0x0000001800787944 */ /* 0x020fea0003c00000 */
[----:B------:R-:W-:Y:S05]  /*1da0*/  BRA `(.L_x_23844) ;  /* 0x0000000000107947 */ /* 0x000fea0003800000 */
.L_x_23843:
[----:B------:R-:W0:Y:S02]  /*1db0*/  MUFU.RCP R41, R44 ;  /* 0x0000002c00297308 */ /* 0x000e240000001000 */
[----:B0-----:R-:W-:-:S04]  /*1dc0*/  FFMA R0, R44, R41, -1 ;  /* 0xbf8000002c007423 */ /* 0x001fc80000000029 */
[----:B------:R-:W-:-:S04]  /*1dd0*/  FADD.FTZ R0, -R0, -RZ ;  /* 0x800000ff00007221 */ /* 0x000fc80000010100 */
[----:B------:R-:W-:-:S07]  /*1de0*/  FFMA R41, R41, R0, R41 ;  /* 0x0000000029297223 */ /* 0x000fce0000000029 */
.L_x_23844:
[----:B------:R-:W-:Y:S05]  /*1df0*/  BSYNC B0 ;  /* 0x0000000000007941 */ /* 0x000fea0003800000 */
.L_x_23842:
        /* <DEDUP_REMOVED lines=21> */
[----:B------:R-:W-:Y:S05]  /*1f50*/  CALL.REL.NOINC `($__internal_537_$__cuda_sm20_rcp_rn_f32_slowpath) ;  /* 0x0000001800087944 */ /* 0x000fea0003c00000 */
[----:B------:R-:W-:Y:S05]  /*1f60*/  BRA `(.L_x_23847) ;  /* 0x0000000000107947 */ /* 0x000fea0003800000 */
.L_x_23846:
[----:B------:R-:W0:Y:S02]  /*1f70*/  MUFU.RCP R41, R42 ;  /* 0x0000002a00297308 */ /* 0x000e240000001000 */
[----:B0-----:R-:W-:-:S04]  /*1f80*/  FFMA R0, R42, R41, -1 ;  /* 0xbf8000002a007423 */ /* 0x001fc80000000029 */
[----:B------:R-:W-:-:S04]  /*1f90*/  FADD.FTZ R0, -R0, -RZ ;  /* 0x800000ff00007221 */ /* 0x000fc80000010100 */
[----:B------:R-:W-:-:S07]  /*1fa0*/  FFMA R41, R41, R0, R41 ;  /* 0x0000000029297223 */ /* 0x000fce0000000029 */
.L_x_23847:
[----:B------:R-:W-:Y:S05]  /*1fb0*/  BSYNC B0 ;  /* 0x0000000000007941 */ /* 0x000fea0003800000 */
.L_x_23845:
        /* <DEDUP_REMOVED lines=8> */
[----:B------:R-:W-:-:S03]  /*2040*/  F2FP.F16.F32.PACK_AB R0, RZ, R45 ;  /* 0x0000002dff00723e */ /* 0x000fc600000000ff */
        /* <DEDUP_REMOVED lines=18> */
[----:B------:R-:W-:Y:S01]  /*2170*/  F2FP.F16.F32.PACK_AB R21, RZ, R22 ;  /* 0x00000016ff15723e */ /* 0x000fe200000000ff */
        /* <DEDUP_REMOVED lines=13> */
[----:B------:R-:W-:Y:S05]  /*2250*/  CALL.REL.NOINC `($__internal_537_$__cuda_sm20_rcp_rn_f32_slowpath) ;  /* 0x0000001400487944 */ /* 0x000fea0003c00000 */
[----:B------:R-:W-:Y:S05]  /*2260*/  BRA `(.L_x_23850) ;  /* 0x0000000000107947 */ /* 0x000fea0003800000 */
.L_x_23849:
[----:B------:R-:W0:Y:S02]  /*2270*/  MUFU.RCP R41, R44 ;  /* 0x0000002c00297308 */ /* 0x000e240000001000 */
[----:B0-----:R-:W-:-:S04]  /*2280*/  FFMA R0, R44, R41, -1 ;  /* 0xbf8000002c007423 */ /* 0x001fc80000000029 */
[----:B------:R-:W-:-:S04]  /*2290*/  FADD.FTZ R0, -R0, -RZ ;  /* 0x800000ff00007221 */ /* 0x000fc80000010100 */
[----:B------:R-:W-:-:S07]  /*22a0*/  FFMA R41, R41, R0, R41 ;  /* 0x0000000029297223 */ /* 0x000fce0000000029 */
.L_x_23850:
[----:B------:R-:W-:Y:S05]  /*22b0*/  BSYNC B0 ;  /* 0x0000000000007941 */ /* 0x000fea0003800000 */
.L_x_23848:
        /* <DEDUP_REMOVED lines=21> */
[----:B------:R-:W-:Y:S05]  /*2410*/  CALL.REL.NOINC `($__internal_537_$__cuda_sm20_rcp_rn_f32_slowpath) ;  /* 0x0000001000d87944 */ /* 0x000fea0003c00000 */
[----:B------:R-:W-:Y:S05]  /*2420*/  BRA `(.L_x_23853) ;  /* 0x0000000000107947 */ /* 0x000fea0003800000 */
.L_x_23852:
[----:B------:R-:W0:Y:S02]  /*2430*/  MUFU.RCP R41, R26 ;  /* 0x0000001a00297308 */ /* 0x000e240000001000 */
[----:B0-----:R-:W-:-:S04]  /*2440*/  FFMA R0, R26, R41, -1 ;  /* 0xbf8000001a007423 */ /* 0x001fc80000000029 */
[----:B------:R-:W-:-:S04]  /*2450*/  FADD.FTZ R0, -R0, -RZ ;  /* 0x800000ff00007221 */ /* 0x000fc80000010100 */
[----:B------:R-:W-:-:S07]  /*2460*/  FFMA R41, R41, R0, R41 ;  /* 0x0000000029297223 */ /* 0x000fce0000000029 */
.L_x_23853:
[----:B------:R-:W-:Y:S05]  /*2470*/  BSYNC B0 ;  /* 0x0000000000007941 */ /* 0x000fea0003800000 */
.L_x_23851:
[----:B------:R-:W-:Y:S01]  /*2480*/  ISETP.GE.U32.AND P0, PT, R36, R5, PT ;  /* 0x000000052400720c */ /* 0x000fe20003f06070 */
[----:B------:R-:W0:Y:S01]  /*2490*/  S2UR UR5, SR_CgaCtaId ;  /* 0x00000000000579c3 */ /* 0x000e220000008800 */
[----:B------:R-:W-:Y:S01]  /*24a0*/  FADD R0, -R41, 1 ;  /* 0x3f80000029007421 */ /* 0x000fe20000000100 */
[----:B------:R-:W-:Y:S01]  /*24b0*/  F2FP.F16.F32.PACK_AB R26, R18, R19 ;  /* 0x00000013121a723e */ /* 0x000fe200000000ff */
        /* <DEDUP_REMOVED lines=9> */
[----:B------:R-:W-:Y:S01]  /*2550*/  F2FP.F16.F32.PACK_AB R0, RZ, R24 ;  /* 0x00000018ff00723e */ /* 0x000fe200000000ff */
[----:B------:R-:W-:Y:S01]  /*2560*/  FMUL R32, R31, R32 ;  /* 0x000000201f207220 */ /* 0x000fe20000400000 */
[----:B------:R-:W-:Y:S01]  /*2570*/  IMAD R37, R10, 0x21, R37 ;  /* 0x000000210a257824 */ /* 0x000fe200078e0225 */
[----:B------:R-:W-:Y:S01]  /*2580*/  F2FP.F16.F32.PACK_AB R27, R38, R27 ;  /* 0x0000001b261b723e */ /* 0x000fe200000000ff */
[----:B------:R-:W-:Y:S01]  /*2590*/  IMAD R29, R10, 0x21, R29 ;  /* 0x000000210a1d7824 */ /* 0x000fe200078e021d */
[----:B------:R-:W1:Y:S01]  /*25a0*/  @!P0 LDC.64 R34, c[0x0][0x258] ;  /* 0x00009600ff228b82 */ /* 0x000e620000000a00 */
[C---:B------:R-:W-:Y:S01]  /*25b0*/  @!P0 LEA R18, P1, R21.reuse, R14, 0x1 ;  /* 0x0000000e15128211 */ /* 0x040fe200078208ff */
[----:B------:R-:W-:Y:S01]  /*25c0*/  FMUL R31, R32, R7 ;  /* 0x00000007201f7220 */ /* 0x000fe20000400000 */
[----:B------:R-:W-:Y:S01]  /*25d0*/  F2FP.F16.F32.PACK_AB R22, R22, R45 ;  /* 0x0000002d1616723e */ /* 0x000fe200000000ff */
        /* <DEDUP_REMOVED lines=12> */
[----:B------:R-:W-:Y:S02]  /*26a0*/  F2FP.F16.F32.PACK_AB R28, R31, R24 ;  /* 0x000000181f1c723e */ /* 0x000fe400000000ff */
[----:B------:R-:W-:Y:S02]  /*26b0*/  @!P0 LEA R24, P1, R21, R14, 0x1 ;  /* 0x0000000e15188211 */ /* 0x000fe400078208ff */
[----:B------:R-:W-:Y:S02]  /*26c0*/  LEA R14, R25, UR4, 0x2 ;  /* 0x00000004190e7c11 */ /* 0x000fe4000f8e10ff */
[----:B------:R-:W-:Y:S02]  /*26d0*/  F2FP.F16.F32.PACK_AB R31, RZ, R31 ;  /* 0x0000001fff1f723e */ /* 0x000fe400000000ff */
        /* <DEDUP_REMOVED lines=32> */
.L_x_23858:
        /* <DEDUP_REMOVED lines=51> */
.L_x_23857:
[----:B------:R-:W-:Y:S05]  /*2c10*/  BSYNC B1 ;  /* 0x0000000000017941 */ /* 0x000fea0003800000 */
.L_x_23856:
[----:B------:R-:W-:Y:S05]  /*2c20*/  @!P0 BRA `(.L_x_23855) ;  /* 0x0000000000548947 */ /* 0x000fea0003800000 */
.L_x_23861:
        /* <DEDUP_REMOVED lines=15> */
.L_x_23860:
[----:B------:R-:W-:Y:S05]  /*2d20*/  BSYNC B1 ;  /* 0x0000000000017941 */ /* 0x000fea0003800000 */
.L_x_23859:
[----:B------:R-:W-:Y:S01]  /*2d30*/  IADD3 R24, P0, R24, UR8, RZ ;  /* 0x0000000818187c10 */ /* 0x000fe2000ff1e0ff */
[----:B------:R-:W-:Y:S02]  /*2d40*/  VIADD R12, R18, 0x1f ;  /* 0x0000001f120c7836 */ /* 0x000fe40000000000 */
[----:B------:R-:W-:Y:S01]  /*2d50*/  IMAD.IADD R25, R15, 0x1, R4 ;  /* 0x000000010f197824 */ /* 0x000fe200078e0204 */
[----:B------:R-:W-:Y:S01]  /*2d60*/  IADD3.X R26, R26, UR9, RZ, P0, !PT ;  /* 0x000000091a1a7c10 */ /* 0x000fe200087fe4ff */
[----:B------:R-:W-:Y:S08]  /*2d70*/  @P1 BRA `(.L_x_23861) ;  /* 0xfffffffc00ac1947 */ /* 0x000ff0000383ffff */
.L_x_23855:
[----:B------:R-:W-:Y:S05]  /*2d80*/  BSYNC B0 ;  /* 0x0000000000007941 */ /* 0x000fea0003800000 */
.L_x_23854:
        /* <DEDUP_REMOVED lines=42> */
.L_x_23872:
[----:B-1----:R-:W-:-:S07]  /*3030*/  FMNMX R3, R4, R5, !PT ;  /* 0x0000000504037209 */ /* 0x002fce0007800000 */
.L_x_23864:
[----:B------:R-:W-:Y:S05]  /*3040*/  BSYNC B0 ;  /* 0x0000000000007941 */ /* 0x000fea0003800000 */
.L_x_23863:
[----:B------:R-:W-:Y:S01]  /*3050*/  ISETP.NE.AND P0, PT, R2, RZ, PT ;  /* 0x000000ff0200720c */ /* 0x000fe20003f05270 */
[----:B------:R-:W-:-:S12]  /*3060*/  BSSY B0, `(.L_x_23862) ;  /* 0x0000004000007945 */ /* 0x000fd80003800000 */
[----:B------:R-:W-:Y:S05]  /*3070*/  @P0 BRA `(.L_x_23866) ;  /* 0x0000000000080947 */ /* 0x000fea0003800000 */
[----:B0-----:R-:W0:Y:S02]  /*3080*/  LDC.64 R4, c[0x0][0x238] ;  /* 0x00008e00ff047b82 */ /* 0x001e240000000a00 */
[----:B0-----:R1:W-:Y:S02]  /*3090*/  REDG.E.MAX.S32.STRONG.GPU desc[UR6][R4.64], R3 ;  /* 0x000000030400798e */ /* 0x0013e4000d10e386 */
.L_x_23866:
[----:B------:R-:W-:Y:S05]  /*30a0*/  BSYNC B0 ;  /* 0x0000000000007941 */ /* 0x000fea0003800000 */
.L_x_23862:
        /* <DEDUP_REMOVED lines=12> */
[----:B012---:R-:W-:Y:S05]  /*3170*/  CALL.REL.NOINC `($__internal_537_$__cuda_sm20_rcp_rn_f32_slowpath) ;  /* 0x0000000400807944 */ /* 0x007fea0003c00000 */
[----:B------:R-:W-:Y:S05]  /*3180*/  BRA `(.L_x_23868) ;  /* 0x0000000000107947 */ /* 0x000fea0003800000 */
.L_x_23867:
[----:B------:R-:W3:Y:S02]  /*3190*/  MUFU.RCP R0, R7 ;  /* 0x0000000700007308 */ /* 0x000ee40000001000 */
[----:B---3--:R-:W-:-:S04]  /*31a0*/  FFMA R2, R0, R7, -1 ;  /* 0xbf80000000027423 */ /* 0x008fc80000000007 */
[----:B------:R-:W-:-:S04]  /*31b0*/  FADD.FTZ R41, -R2, -RZ ;  /* 0x800000ff02297221 */ /* 0x000fc80000010100 */
[----:B------:R-:W-:-:S07]  /*31c0*/  FFMA R41, R0, R41, R0 ;  /* 0x0000002900297223 */ /* 0x000fce0000000000 */
.L_x_23868:
[----:B-1----:R-:W1:Y:S02]  /*31d0*/  LDC.64 R2, c[0x0][0x240] ;  /* 0x00009000ff027b82 */ /* 0x002e640000000a00 */
[----:B-1----:R-:W-:Y:S01]  /*31e0*/  STG.E desc[UR6][R2.64], R41 ;  /* 0x0000002902007986 */ /* 0x002fe2000c101906 */
[----:B------:R-:W-:Y:S05]  /*31f0*/  EXIT ;  /* 0x000000000000794d */ /* 0x000fea0003800000 */
.L_x_23865:
[----:B------:R-:W-:Y:S01]  /*3200*/  MOV R9, 0x4 ;  /* 0x0000000400097802 */ /* 0x000fe20000000f00 */
[----:B------:R-:W-:Y:S02]  /*3210*/  IMAD.MOV.U32 R11, RZ, RZ, 0x1f ;  /* 0x0000001fff0b7424 */ /* 0x000fe400078e00ff */
[----:B------:R-:W-:-:S07]  /*3220*/  IMAD.MOV.U32 R6, RZ, RZ, -0x1 ;  /* 0xffffffffff067424 */ /* 0x000fce00078e00ff */
[----:B012---:R-:W-:Y:S05]  /*3230*/  WARPSYNC.COLLECTIVE R6, `(.L_x_23869) ;  /* 0x0000000006087348 */ /* 0x007fea0003c00000 */
[----:B-1----:R1:W3:Y:S02]  /*3240*/  SHFL.DOWN P0, R5, R0, R9, R11 ;  /* 0x0800000900057389 */ /* 0x0022e4000000000b */
[----:B0123--:R-:W-:Y:S01]  /*3250*/  ENDCOLLECTIVE ;  /* 0x000000000000791b */ /* 0x00ffe20003800000 */
.L_x_23869:
[----:B------:R-:W-:Y:S02]  /*3260*/  IMAD.MOV.U32 R9, RZ, RZ, 0x2 ;  /* 0x00000002ff097424 */ /* 0x000fe400078e00ff */
[----:B------:R-:W-:-:S05]  /*3270*/  IMAD.MOV.U32 R3, RZ, RZ, R5 ;  /* 0x000000ffff037224 */ /* 0x000fca00078e0005 */
[----:B------:R-:W-:-:S04]  /*3280*/  FMNMX R3, R3, R0, !PT ;  /* 0x0000000003037209 */ /* 0x000fc80007800000 */
[----:B------:R-:W-:-:S07]  /*3290*/  MOV R0, R3 ;  /* 0x0000000300007202 */ /* 0x000fce0000000f00 */
[----:B------:R-:W-:Y:S05]  /*32a0*/  WARPSYNC.COLLECTIVE R6, `(.L_x_23870) ;  /* 0x0000000006087348 */ /* 0x000fea0003c00000 */
[----:B------:R0:W1:Y:S02]  /*32b0*/  SHFL.DOWN P0, R5, R0, R9, R11 ;  /* 0x0800000900057389 */ /* 0x000064000000000b */
[----:B01----:R-:W-:Y:S01]  /*32c0*/  ENDCOLLECTIVE ;  /* 0x000000000000791b */ /* 0x003fe20003800000 */
.L_x_23870:
[----:B------:R-:W-:Y:S01]  /*32d0*/  MOV R9, 0x1 ;  /* 0x0000000100097802 */ /* 0x000fe20000000f00 */
[----:B------:R-:W-:-:S05]  /*32e0*/  IMAD.MOV.U32 R4, RZ, RZ, R5 ;  /* 0x000000ffff047224 */ /* 0x000fca00078e0005 */
[----:B------:R-:W-:-:S05]  /*32f0*/  FMNMX R4, R3, R4, !PT ;  /* 0x0000000403047209 */ /* 0x000fca0007800000 */
[----:B------:R-:W-:-:S07]  /*3300*/  IMAD.MOV.U32 R0, RZ, RZ, R4 ;  /* 0x000000ffff007224 */ /* 0x000fce00078e0004 */
[----:B------:R-:W-:Y:S05]  /*3310*/  WARPSYNC.COLLECTIVE R6, `(.L_x_23871) ;  /* 0x0000000006087348 */ /* 0x000fea0003c00000 */
[----:B------:R0:W1:Y:S02]  /*3320*/  SHFL.DOWN P0, R5, R0, R9, R11 ;  /* 0x0800000900057389 */ /* 0x000064000000000b */
[----:B01----:R-:W-:Y:S01]  /*3330*/  ENDCOLLECTIVE ;  /* 0x000000000000791b */ /* 0x003fe20003800000 */
.L_x_23871:
[----:B------:R-:W-:Y:S05]  /*3340*/  BRA `(.L_x_23872) ;  /* 0xfffffffc00387947 */ /* 0x000fea000383ffff */
        .weak           $__internal_536_$__cuda_sm20_div_u64
        .type           $__internal_536_$__cuda_sm20_div_u64,@function
        .size           $__internal_536_$__cuda_sm20_div_u64,($__internal_537_$__cuda_sm20_rcp_rn_f32_slowpath - $__internal_536_$__cuda_sm20_div_u64)
$__internal_536_$__cuda_sm20_div_u64:
        /* <DEDUP_REMOVED lines=66> */
[----:B------:R-:W-:Y:S06]  /*3770*/  RET.REL.NODEC R6 `(_ZN18transformer_engine6detail38cast_transpose_fused_kernel_notalignedILb0ELb1ELb0EfNS_16CTDBiasDActParamIff6__halffEELi1ELi2ENS_5EmptyEXadL_ZNS_6dqgeluIffEET_T0_RKS5_EEEEvT3_mmm) ;  /* 0xffffffc806207950 */ /* 0x000fec0003c3ffff */
        .weak           $__internal_537_$__cuda_sm20_rcp_rn_f32_slowpath
        .type           $__internal_537_$__cuda_sm20_rcp_rn_f32_slowpath,@function
        .size           $__internal_537_$__cuda_sm20_rcp_rn_f32_slowpath,(.L_x_35022 - $__internal_537_$__cuda_sm20_rcp_rn_f32_slowpath)
$__internal_537_$__cuda_sm20_rcp_rn_f32_slowpath:
        /* <DEDUP_REMOVED lines=15> */
.L_x_23874:
        /* <DEDUP_REMOVED lines=33> */
.L_x_23876:
[----:B------:R0:W1:Y:S02]  /*3a80*/  MUFU.RCP R41, R0 ;  /* 0x0000000000297308 */ /* 0x0000640000001000 */
.L_x_23875:
[----:B------:R-:W-:Y:S05]  /*3a90*/  BSYNC B1 ;  /* 0x0000000000017941 */ /* 0x000fea0003800000 */
.L_x_23873:
[----:B------:R-:W-:-:S04]  /*3aa0*/  IMAD.MOV.U32 R43, RZ, RZ, 0x0 ;  /* 0x00000000ff2b7424 */ /* 0x000fc800078e00ff */
[----:B01----:R-:W-:Y:S05]  /*3ab0*/  RET.REL.NODEC R42 `(_ZN18transformer_engine6detail38cast_transpose_fused_kernel_notalignedILb0ELb1ELb0EfNS_16CTDBiasDActParamIff6__halffEELi1ELi2ENS_5EmptyEXadL_ZNS_6dqgeluIffEET_T0_RKS5_EEEEvT3_mmm) ;  /* 0xffffffc42a507950 */ /* 0x003fea0003c3ffff */
.L_x_23877:
        /* <DEDUP_REMOVED lines=12> */
.L_x_35022:


//--------------------- .text._ZN18transformer_engine6detail38cast_transpose_fused_kernel_notalignedILb0ELb1ELb0EfNS_16CTDBiasDActParamIffffEELi1ELi1ENS_5EmptyEXadL_ZNS_6dqgeluIffEET_T0_RKS4_EEEEvT3_mmm --------------------------
	.section	.text._ZN18transformer_engine6detail38cast_transpose_fused_kernel_notalignedILb0ELb1ELb0EfNS_16CTDBiasDActParamIffffEELi1ELi1ENS_5EmptyEXadL_ZNS_6dqgeluIffEET_T0_RKS4_EEEEvT3_mmm,"ax",@progbits
	.align	128
        .global         _ZN18transformer_engine6detail38cast_transpose_fused_kernel_notalignedILb0ELb1ELb0EfNS_16CTDBiasDActParamIffffEELi1ELi1ENS_5EmptyEXadL_ZNS_6dqgeluIffEET_T0_RKS4_EEEEvT3_mmm
        .type           _ZN18transformer_engine6detail38cast_transpose_fused_kernel_notalignedILb0ELb1ELb0EfNS_16CTDBiasDActParamIffffEELi1ELi1ENS_5EmptyEXadL_ZNS_6dqgeluIffEET_T0_RKS4_EEEEvT3_mmm,@function
        .size           _ZN18transformer_engine6detail38cast_transpose_fused_kernel_notalignedILb0ELb1ELb0EfNS_16CTDBiasDActParamIffffEELi1ELi1ENS_5EmptyEXadL_ZNS_6dqgeluIffEET_T0_RKS4_EEEEvT3_mmm,(.L_x_35024 - _ZN18transformer_engine6detail38cast_transpose_fused_kernel_notalignedILb0ELb1ELb0EfNS_16CTDBiasDActParamIffffEELi1ELi1ENS_5EmptyEXadL_ZNS_6dqgeluIffEET_T0_RKS4_EEEEvT3_mmm)
        .other          _ZN18transformer_engine6detail38cast_transpose_fused_kernel_notalignedILb0ELb1ELb0EfNS_16CTDBiasDActParamIffffEELi1ELi1ENS_5EmptyEXadL_ZNS_6dqgeluIffEET_T0_RKS4_EEEEvT3_mmm,@"STO_CUDA_ENTRY STV_DEFAULT"
_ZN18transformer_engine6detail38cast_transpose_fused_kernel_notalignedILb0ELb1ELb0EfNS_16CTDBiasDActParamIffffEELi1ELi1ENS_5EmptyEXadL_ZNS_6dqgeluIffEET_T0_RKS4_EEEEvT3_mmm:
.text._ZN18transformer_engine6detail38cast_transpose_fused_kernel_notalignedILb0ELb1ELb0EfNS_16CTDBiasDActParamIffffEELi1ELi1ENS_5EmptyEXadL_ZNS_6dqgeluIffEET_T0_RKS4_EEEEvT3_mmm:
        /* <DEDUP_REMOVED lines=19> */
[----:B------:R-:W-:Y:S05]  /*0130*/  CALL.REL.NOINC `($__internal_538_$__cuda_sm20_div_u64) ;  /* 0x0000002000cc7944 */ /* 0x000fea0003c00000 */
        /* <DEDUP_REMOVED lines=10> */
.L_x_23878:
        /* <DEDUP_REMOVED lines=20> */
[----:B------:R-:W-:Y:S02]  /*0320*/  IMAD R6, R3, R4, R6 ;  /* 0x0000000403067224 */ /* 0x000fe400078e0206 */
[----:B------:R-:W-:-:S07]  /*0330*/  IMAD.MOV.U32 R3, RZ, RZ, RZ ;  /* 0x000000ffff037224 */ /* 0x000fce00078e00ff */
.L_x_23879:
[----:B------:R-:W-:Y:S01]  /*0340*/  ULDC.64 UR4, c[0x0][0x260] ;  /* 0x0000980000047ab9 */ /* 0x000fe20000000a00 */
[C---:B------:R-:W-:Y:S01]  /*0350*/  SHF.L.U64.HI R4, R2.reuse, 0x5, R3 ;  /* 0x0000000502047819 */ /* 0x040fe20000010203 */
[----:B------:R-:W-:Y:S01]  /*0360*/  ULDC.64 UR10, c[0x0][0x258] ;  /* 0x00009600000a7ab9 */ /* 0x000fe20000000a00 */
[----:B------:R-:W-:Y:S01]  /*0370*/  LEA R10, P1, -R2, UR4, 0x5 ;  /* 0x00000004020a7c11 */ /* 0x000fe2000f8229ff */
[--C-:B------:R-:W-:Y:S01]  /*0380*/  IMAD.MOV.U32 R7, RZ, RZ, R35.reuse ;  /* 0x000000ffff077224 */ /* 0x100fe200078e0023 */
[----:B------:R-:W-:Y:S01]  /*0390*/  SHF.L.U64.HI R12, R6, 0x5, R35 ;  /* 0x00000005060c7819 */ /* 0x000fe20000010223 */
[----:B------:R-:W-:Y:S01]  /*03a0*/  IMAD R17, R3, UR10, RZ ;  /* 0x0000000a03117c24 */ /* 0x000fe2000f8e02ff */
[----:B------:R-:W-:Y:S01]  /*03b0*/  SHF.R.U32.HI R31, RZ, 0x3, R16 ;  /* 0x00000003ff1f7819 */ /* 0x000fe20000011610 */
[----:B------:R-:W-:Y:S01]  /*03c0*/  IMAD.WIDE.U32 R22, R2, UR10, R6 ;  /* 0x0000000a02167c25 */ /* 0x000fe2000f8e0006 */
[----:B------:R-:W-:Y:S01]  /*03d0*/  LEA R14, P0, -R6, UR10, 0x5 ;  /* 0x0000000a060e7c11 */ /* 0x000fe2000f8029ff */
[----:B------:R-:W-:Y:S01]  /*03e0*/  ULDC.64 UR6, c[0x0][0x208] ;  /* 0x0000820000067ab9 */ /* 0x000fe20000000a00 */
[----:B------:R-:W-:Y:S01]  /*03f0*/  IADD3.X R4, ~R4, UR5, RZ, P1, !PT ;  /* 0x0000000504047c10 */ /* 0x000fe20008ffe5ff */
[----:B------:R-:W-:Y:S01]  /*0400*/  IMAD R7, R2, UR11, R17 ;  /* 0x0000000b02077c24 */ /* 0x000fe2000f8e0211 */
[----:B------:R-:W-:Y:S01]  /*0410*/  ISETP.LT.U32.AND P1, PT, R10, 0x20, PT ;  /* 0x000000200a00780c */ /* 0x000fe20003f21070 */
[----:B------:R-:W-:Y:S01]  /*0420*/  IMAD.SHL.U32 R20, R22, 0x20, RZ ;  /* 0x0000002016147824 */ /* 0x000fe200078e00ff */
[----:B------:R-:W-:Y:S01]  /*0430*/  LOP3.LUT R13, R31, 0x1ffffffc, RZ, 0xc0, !PT ;  /* 0x1ffffffc1f0d7812 */ /* 0x000fe200078ec0ff */
[----:B------:R-:W-:Y:S01]  /*0440*/  IMAD.IADD R7, R23, 0x1, R7 ;  /* 0x0000000117077824 */ /* 0x000fe200078e0207 */
[----:B------:R-:W-:Y:S01]  /*0450*/  IADD3.X R12, ~R12, UR11, RZ, P0, !PT ;  /* 0x0000000b0c0c7c10 */ /* 0x000fe200087fe5ff */
[----:B------:R-:W-:Y:S01]  /*0460*/  ULDC.64 UR8, c[0x0][0x230] ;  /* 0x00008c0000087ab9 */ /* 0x000fe20000000a00 */
[----:B------:R-:W-:Y:S01]  /*0470*/  ISETP.LT.U32.AND P0, PT, R14, 0x20, PT ;  /* 0x000000200e00780c */ /* 0x000fe20003f01070 */
[----:B------:R-:W-:Y:S01]  /*0480*/  IMAD.IADD R11, R16, 0x1, -R13 ;  /* 0x00000001100b7824 */ /* 0x000fe200078e0a0d */
[----:B------:R-:W-:-:S02]  /*0490*/  ISETP.LT.U32.AND.EX P1, PT, R4, RZ, PT, P1 ;  /* 0x000000ff0400720c */ /* 0x000fc40003f21110 */
[----:B------:R-:W-:Y:S02]  /*04a0*/  ISETP.LT.U32.AND.EX P0, PT, R12, RZ, PT, P0 ;  /* 0x000000ff0c00720c */ /* 0x000fe40003f01100 */
[----:B------:R-:W-:Y:S02]  /*04b0*/  LOP3.LUT R33, R31, 0x1c, RZ, 0xc0, !PT ;  /* 0x0000001c1f217812 */ /* 0x000fe400078ec0ff */
[----:B------:R-:W-:Y:S02]  /*04c0*/  SEL R10, R10, 0x20, P1 ;  /* 0x000000200a0a7807 */ /* 0x000fe40000800000 */
[----:B------:R-:W-:Y:S02]  /*04d0*/  SEL R9, R14, 0x20, P0 ;  /* 0x000000200e097807 */ /* 0x000fe40000000000 */
[----:B------:R-:W-:Y:S02]  /*04e0*/  LOP3.LUT R18, R11, 0x1f, RZ, 0xc0, !PT ;  /* 0x0000001f0b127812 */ /* 0x000fe400078ec0ff */
[----:B------:R-:W-:-:S02]  /*04f0*/  ISETP.GE.U32.AND P0, PT, R33, R10, PT ;  /* 0x0000000a2100720c */ /* 0x000fc40003f06070 */
[----:B------:R-:W-:Y:S02]  /*0500*/  SHF.L.U64.HI R21, R22, 0x5, R7 ;  /* 0x0000000516157819 */ /* 0x000fe40000010207 */
[----:B------:R-:W-:-:S13]  /*0510*/  ISETP.LT.U32.AND P0, PT, R18, R9, !P0 ;  /* 0x000000091200720c */ /* 0x000fda0004701070 */
[----:B------:R-:W0:Y:S01]  /*0520*/  @P0 LDC.64 R4, c[0x0][0x218] ;  /* 0x00008600ff040b82 */ /* 0x000e220000000a00 */
[----:B------:R-:W-:Y:S02]  /*0530*/  @P0 IMAD.MOV.U32 R19, RZ, RZ, RZ ;  /* 0x000000ffff130224 */ /* 0x000fe400078e00ff */
[----:B------:R-:W-:-:S04]  /*0540*/  @P0 IMAD.WIDE.U32 R24, R33, UR10, R18 ;  /* 0x0000000a21180c25 */ /* 0x000fc8000f8e0012 */
[----:B------:R-:W-:Y:S01]  /*0550*/  @P0 IMAD R17, R33, UR11, R25 ;  /* 0x0000000b21110c24 */ /* 0x000fe2000f8e0219 */
[----:B------:R-:W-:-:S04]  /*0560*/  @P0 IADD3 R24, P1, R20, R24, RZ ;  /* 0x0000001814180210 */ /* 0x000fc80007f3e0ff */
[----:B------:R-:W-:Y:S01]  /*0570*/  @P0 IADD3.X R17, R17, R21, RZ, P1, !PT ;  /* 0x0000001511110210 */ /* 0x000fe20000ffe4ff */
[----:B------:R-:W-:-:S03]  /*0580*/  @P0 IMAD.SHL.U32 R7, R24, 0x4, RZ ;  /* 0x0000000418070824 */ /* 0x000fc600078e00ff */
[----:B------:R-:W-:Y:S02]  /*0590*/  @P0 SHF.L.U64.HI R32, R24, 0x2, R17 ;  /* 0x0000000218200819 */ /* 0x000fe40000010211 */
[----:B0-----:R-:W-:Y:S01]  /*05a0*/  @P0 IADD3 R4, P1, R7, R4, RZ ;  /* 0x0000000407040210 */ /* 0x001fe20007f3e0ff */
[----:B------:R-:W-:Y:S01]  /*05b0*/  VIADD R8, R11, 0xffffffff ;  /* 0xffffffff0b087836 */ /* 0x000fe20000000000 */
[----:B------:R-:W-:Y:S01]  /*05c0*/  IADD3 R22, P3, R20, UR10, RZ ;  /* 0x0000000a14167c10 */ /* 0x000fe2000ff7e0ff */
[----:B------:R-:W0:Y:S02]  /*05d0*/  @P0 LDC.64 R24, c[0x0][0x210] ;  /* 0x00008400ff180b82 */ /* 0x000e240000000a00 */
[----:B------:R-:W-:-:S05]  /*05e0*/  @P0 IMAD.X R5, R32, 0x1, R5, P1 ;  /* 0x0000000120050824 */ /* 0x000fca00008e0605 */
[----:B------:R1:W2:Y:S01]  /*05f0*/  @P0 LDG.E R30, desc[UR6][R4.64] ;  /* 0x00000006041e0981 */ /* 0x0002a2000c1e1900 */
[----:B------:R-:W-:Y:S01]  /*0600*/  VIADD R17, R33, 0x1 ;  /* 0x0000000121117836 */ /* 0x000fe20000000000 */
[----:B------:R-:W-:Y:S02]  /*0610*/  LOP3.LUT R8, R8, 0x1f, RZ, 0xc0, !PT ;  /* 0x0000001f08087812 */ /* 0x000fe400078ec0ff */
[----:B------:R-:W-:Y:S02]  /*0620*/  IADD3.X R23, R21, UR11, RZ, P3, !PT ;  /* 0x0000000b15177c10 */ /* 0x000fe40009ffe4ff */
[----:B------:R-:W-:Y:S02]  /*0630*/  ISETP.GE.U32.AND P1, PT, R17, R10, PT ;  /* 0x0000000a1100720c */ /* 0x000fe40003f26070 */
[----:B------:R-:W-:Y:S02]  /*0640*/  ISETP.NE.U32.AND P2, PT, RZ, UR8, PT ;  /* 0x00000008ff007c0c */ /* 0x000fe4000bf45070 */
[----:B------:R-:W-:Y:S01]  /*0650*/  ISETP.GE.U32.OR P1, PT, R8, R9, P1 ;  /* 0x000000090800720c */ /* 0x000fe20000f26470 */
[----:B------:R-:W-:Y:S01]  /*0660*/  @!P0 IMAD.MOV.U32 R34, RZ, RZ, RZ ;  /* 0x000000ffff228224 */ /* 0x000fe200078e00ff */
[----:B------:R-:W-:-:S11]  /*0670*/  ISETP.NE.AND.EX P2, PT, RZ, UR9, PT, P2 ;  /* 0x00000009ff007c0c */ /* 0x000fd6000bf45320 */
[----:B------:R-:W3:Y:S01]  /*0680*/  @!P1 LDC.64 R28, c[0x0][0x218] ;  /* 0x00008600ff1c9b82 */ /* 0x000ee20000000a00 */
[----:B-1----:R-:W-:-:S04]  /*0690*/  @!P1 IMAD.WIDE.U32 R4, R33, UR10, R22 ;  /* 0x0000000a21049c25 */ /* 0x002fc8000f8e0016 */
[----:B------:R-:W-:Y:S01]  /*06a0*/  @!P1 IMAD R37, R33, UR11, R5 ;  /* 0x0000000b21259c24 */ /* 0x000fe2000f8e0205 */
[----:B------:R-:W-:Y:S02]  /*06b0*/  @!P1 IADD3 R36, P3, R8, R4, RZ ;  /* 0x0000000408249210 */ /* 0x000fe40007f7e0ff */
[----:B------:R-:W1:Y:S03]  /*06c0*/  @!P1 LDC.64 R26, c[0x0][0x210] ;  /* 0x00008400ff1a9b82 */ /* 0x000e660000000a00 */
[----:B------:R-:W-:Y:S01]  /*06d0*/  @!P1 IMAD.X R37, RZ, RZ, R37, P3 ;  /* 0x000000ffff259224 */ /* 0x000fe200018e0625 */
[----:B0-----:R-:W-:Y:S01]  /*06e0*/  @P0 IADD3 R24, P3, R7, R24, RZ ;  /* 0x0000001807180210 */ /* 0x001fe20007f7e0ff */
[----:B------:R-:W-:-:S03]  /*06f0*/  @!P1 IMAD.SHL.U32 R17, R36, 0x4, RZ ;  /* 0x0000000424119824 */ /* 0x000fc600078e00ff */
[----:B------:R-:W-:Y:S01]  /*0700*/  @!P1 SHF.L.U64.HI R36, R36, 0x2, R37 ;  /* 0x0000000224249819 */ /* 0x000fe20000010225 */
[----:B------:R-:W-:Y:S01]  /*0710*/  @P0 IMAD.X R25, R32, 0x1, R25, P3 ;  /* 0x0000000120190824 */ /* 0x000fe200018e0619 */
[----:B------:R-:W0:Y:S01]  /*0720*/  @P2 LDC.64 R4, c[0x0][0x230] ;  /* 0x00008c00ff042b82 */ /* 0x000e220000000a00 */
[C---:B---3--:R-:W-:Y:S01]  /*0730*/  @!P1 IADD3 R28, P4, R17.reuse, R28, RZ ;  /* 0x0000001c111c9210 */ /* 0x048fe20007f9e0ff */
[----:B------:R-:W-:Y:S02]  /*0740*/  @!P0 IMAD.MOV.U32 R32, RZ, RZ, RZ ;  /* 0x000000ffff208224 */ /* 0x000fe400078e00ff */
[----:B------:R-:W5:Y:S02]  /*0750*/  @P0 LDG.E R34, desc[UR6][R24.64] ;  /* 0x0000000618220981 */ /* 0x000f64000c1e1900 */
[----:B------:R-:W-:Y:S02]  /*0760*/  @!P1 IMAD.X R29, R36, 0x1, R29, P4 ;  /* 0x00000001241d9824 */ /* 0x000fe400020e061d */
[----:B------:R-:W-:Y:S01]  /*0770*/  IMAD.MOV.U32 R37, RZ, RZ, 0x3bbb989d ;  /* 0x3bbb989dff257424 */ /* 0x000fe200078e00ff */
[----:B-1----:R-:W-:-:S02]  /*0780*/  @!P1 IADD3 R26, P3, R17, R26, RZ ;  /* 0x0000001a111a9210 */ /* 0x002fc40007f7e0ff */
[----:B------:R-:W3:Y:S01]  /*0790*/  @!P1 LDG.E R28, desc[UR6][R28.64] ;  /* 0x000000061c1c9981 */ /* 0x000ee2000c1e1900 */
[----:B------:R-:W-:Y:S01]  /*07a0*/  HFMA2.MMA R17, -RZ, RZ, 0, 0 ;  /* 0x00000000ff117435 */ /* 0x000fe200000001ff */
[----:B------:R-:W-:Y:S02]  /*07b0*/  IMAD.MOV.U32 R7, RZ, RZ, 0x3f800000 ;  /* 0x3f800000ff077424 */ /* 0x000fe400078e00ff */
[----:B------:R-:W-:Y:S02]  /*07c0*/  @!P1 IMAD.X R27, R36, 0x1, R27, P3 ;  /* 0x00000001241b9824 */ /* 0x000fe400018e061b */
[----:B------:R-:W-:Y:S02]  /*07d0*/  IMAD R35, R35, UR4, RZ ;  /* 0x0000000423237c24 */ /* 0x000fe4000f8e02ff */
[----:B0-----:R0:W5:Y:S04]  /*07e0*/  @P2 LDG.E R7, desc[UR6][R4.64] ;  /* 0x0000000604072981 */ /* 0x001168000c1e1900 */
[----:B------:R1:W5:Y:S01]  /*07f0*/  @!P1 LDG.E R17, desc[UR6][R26.64] ;  /* 0x000000061a119981 */ /* 0x000362000c1e1900 */
[----:B0-----:R-:W-:-:S02]  /*0800*/  IMAD.MOV.U32 R4, RZ, RZ, R2 ;  /* 0x000000ffff047224 */ /* 0x001fc400078e0002 */
[----:B------:R-:W-:Y:S02]  /*0810*/  IMAD.MOV.U32 R5, RZ, RZ, R3 ;  /* 0x000000ffff057224 */ /* 0x000fe400078e0003 */
[C---:B------:R-:W-:Y:S02]  /*0820*/  IMAD R3, R6.reuse, UR5, R35 ;  /* 0x0000000506037c24 */ /* 0x040fe4000f8e0223 */
[----:B------:R-:W-:Y:S01]  /*0830*/  IMAD.WIDE.U32 R4, R6, UR4, R4 ;  /* 0x0000000406047c25 */ /* 0x000fe2000f8e0004 */
[----:B------:R-:W-:Y:S01]  /*0840*/  LOP3.LUT R6, R16, 0x1f, RZ, 0xc0, !PT ;  /* 0x0000001f10067812 */ /* 0x000fe200078ec0ff */
[----:B------:R-:W-:Y:S02]  /*0850*/  BSSY B0, `(.L_x_23880) ;  /* 0x000001f000007945 */ /* 0x000fe40003800000 */
[----:B------:R-:W-:Y:S01]  /*0860*/  IMAD.SHL.U32 R25, R0, 0x20, RZ ;  /* 0x0000002000197824 */ /* 0x000fe200078e00ff */
[----:B------:R-:W-:Y:S01]  /*0870*/  IADD3 R3, R5, R3, RZ ;  /* 0x0000000305037210 */ /* 0x000fe20007ffe0ff */
[----:B------:R-:W-:-:S03]  /*0880*/  IMAD.SHL.U32 R5, R4, 0x20, RZ ;  /* 0x0000002004057824 */ /* 0x000fc600078e00ff */
[----:B------:R-:W-:Y:S02]  /*0890*/  SHF.L.U64.HI R4, R4, 0x5, R3 ;  /* 0x0000000504047819 */ /* 0x000fe40000010203 */
[----:B------:R-:W-:Y:S01]  /*08a0*/  LOP3.LUT R3, R25, 0xffffffe0, R6, 0xe2, !PT ;  /* 0xffffffe019037812 */ /* 0x000fe200078ee206 */
[----:B--2---:R-:W-:Y:S01]  /*08b0*/  @P0 FMUL R32, R30, 1.7020000219345092773 ;  /* 0x3fd9db231e200820 */ /* 0x004fe20000400000 */
[----:B------:R-:W-:-:S03]  /*08c0*/  IMAD.MOV.U32 R30, RZ, RZ, 0x437c0000 ;  /* 0x437c0000ff1e7424 */ /* 0x000fc600078e00ff */
        /* <DEDUP_REMOVED lines=11> */
[----:B------:R-:W-:Y:S02]  /*0980*/  IMAD.MOV.U32 R30, RZ, RZ, RZ ;  /* 0x000000ffff1e7224 */ /* 0x000fe400078e00ff */
[----:B---3--:R-:W-:-:S10]  /*0990*/  @!P1 FMUL R30, R28, 1.7020000219345092773 ;  /* 0x3fd9db231c1e9820 */ /* 0x008fd40000400000 */
[----:B------:R-:W-:Y:S05]  /*09a0*/  @P0 BRA `(.L_x_23881) ;  /* 0x0000000000140947 */ /* 0x000fea0003800000 */
[----:B------:R-:W-:Y:S01]  /*09b0*/  IMAD.MOV.U32 R0, RZ, RZ, R26 ;  /* 0x000000ffff007224 */ /* 0x000fe200078e001a */
[----:B------:R-:W-:-:S07]  /*09c0*/  MOV R24, 0x9e0 ;  /* 0x000009e000187802 */ /* 0x000fce0000000f00 */
[----:B-----5:R-:W-:Y:S05]  /*09d0*/  CALL.REL.NOINC `($__internal_539_$__cuda_sm20_rcp_rn_f32_slowpath) ;  /* 0x0000001c00b07944 */ /* 0x020fea0003c00000 */
[----:B------:R-:W-:Y:S01]  /*09e0*/  IMAD.MOV.U32 R35, RZ, RZ, R29 ;  /* 0x000000ffff237224 */ /* 0x000fe200078e001d */
[----:B------:R-:W-:Y:S06]  /*09f0*/  BRA `(.L_x_23882) ;  /* 0x0000000000107947 */ /* 0x000fec0003800000 */
.L_x_23881:
[----:B------:R-:W0:Y:S02]  /*0a00*/  MUFU.RCP R35, R26 ;  /* 0x0000001a00237308 */ /* 0x000e240000001000 */
[----:B0-----:R-:W-:-:S04]  /*0a10*/  FFMA R0, R26, R35, -1 ;  /* 0xbf8000001a007423 */ /* 0x001fc80000000023 */
[----:B------:R-:W-:-:S04]  /*0a20*/  FADD.FTZ R0, -R0, -RZ ;  /* 0x800000ff00007221 */ /* 0x000fc80000010100 */
[----:B------:R-:W-:-:S07]  /*0a30*/  FFMA R35, R35, R0, R35 ;  /* 0x0000000023237223 */ /* 0x000fce0000000023 */
.L_x_23882:
[----:B------:R-:W-:Y:S05]  /*0a40*/  BSYNC B0 ;  /* 0x0000000000007941 */ /* 0x000fea0003800000 */
.L_x_23880:
[----:B------:R-:W-:Y:S01]  /*0a50*/  IMAD.IADD R38, R16, 0x1, -R33 ;  /* 0x0000000110267824 */ /* 0x000fe200078e0a21 */
[C---:B------:R-:W-:Y:S01]  /*0a60*/  ISETP.GE.U32.AND P1, PT, R33.reuse, R10, PT ;  /* 0x0000000a2100720c */ /* 0x040fe20003f26070 */
[----:B------:R-:W-:Y:S02]  /*0a70*/  VIADD R25, R33, 0x2 ;  /* 0x0000000221197836 */ /* 0x000fe40000000000 */
[----:B------:R-:W-:Y:S01]  /*0a80*/  FADD R0, -R35, 1 ;  /* 0x3f80000023007421 */ /* 0x000fe20000000100 */
[----:B------:R-:W-:Y:S01]  /*0a90*/  VIADD R2, R38, 0x1e ;  /* 0x0000001e26027836 */ /* 0x000fe20000000000 */
[----:B------:R-:W-:Y:S02]  /*0aa0*/  BSSY B0, `(.L_x_23883) ;  /* 0x0000020000007945 */ /* 0x000fe40003800000 */
[----:B------:R-:W-:Y:S02]  /*0ab0*/  FMUL R0, R0, R35 ;  /* 0x0000002300007220 */ /* 0x000fe40000400000 */
[----:B------:R-:W-:-:S02]  /*0ac0*/  LOP3.LUT R2, R2, 0x1f, RZ, 0xc0, !PT ;  /* 0x0000001f02027812 */ /* 0x000fc400078ec0ff */
[----:B------:R-:W-:Y:S02]  /*0ad0*/  FFMA R35, R0, R32, R35 ;  /* 0x0000002000237223 */ /* 0x000fe40000000023 */
[----:B------:R-:W-:Y:S02]  /*0ae0*/  ISETP.GE.U32.AND P0, PT, R2, R9, PT ;  /* 0x000000090200720c */ /* 0x000fe40003f06070 */
[----:B-----5:R-:W-:Y:S02]  /*0af0*/  FMUL R0, R35, R34 ;  /* 0x0000002223007220 */ /* 0x020fe40000400000 */
[----:B------:R-:W-:-:S13]  /*0b00*/  ISETP.GE.U32.OR P2, PT, R25, R10, P0 ;  /* 0x0000000a1900720c */ /* 0x000fda0000746470 */
[----:B------:R-:W0:Y:S08]  /*0b10*/  @!P2 LDC.64 R36, c[0x0][0x258] ;  /* 0x00009600ff24ab82 */ /* 0x000e300000000a00 */
[----:B------:R-:W0:Y:S08]  /*0b20*/  @!P2 LDC.64 R26, c[0x0][0x258] ;  /* 0x00009600ff1aab82 */ /* 0x000e300000000a00 */
[----:B------:R-:W1:Y:S08]  /*0b30*/  @!P2 LDC.64 R28, c[0x0][0x218] ;  /* 0x00008600ff1cab82 */ /* 0x000e700000000a00 */
[----:B------:R-:W2:Y:S01]  /*0b40*/  @!P2 LDC.64 R24, c[0x0][0x210] ;  /* 0x00008400ff18ab82 */ /* 0x000ea20000000a00 */
[----:B0-----:R-:W-:-:S04]  /*0b50*/  @!P2 IMAD.WIDE.U32 R36, R33, R26, R36 ;  /* 0x0000001a2124a225 */ /* 0x001fc800078e0024 */
[----:B------:R-:W-:Y:S01]  /*0b60*/  FMUL R26, R0, R7 ;  /* 0x00000007001a7220 */ /* 0x000fe20000400000 */
[----:B------:R-:W-:Y:S01]  /*0b70*/  @!P2 IMAD R39, R33, R27, R37 ;  /* 0x0000001b2127a224 */ /* 0x000fe200078e0225 */
[----:B------:R-:W-:Y:S02]  /*0b80*/  LOP3.LUT R27, R38, 0x1f, RZ, 0xc0, !PT ;  /* 0x0000001f261b7812 */ /* 0x000fe400078ec0ff */
[----:B------:R-:W-:Y:S02]  /*0b90*/  @!P2 IADD3 R36, P3, P4, R2, R22, R36 ;  /* 0x000000160224a210 */ /* 0x000fe40007c7e024 */
[----:B------:R-:W-:Y:S02]  /*0ba0*/  ISETP.GE.U32.OR P1, PT, R27, R9, P1 ;  /* 0x000000091b00720c */ /* 0x000fe40000f26470 */
[----:B------:R-:W-:Y:S01]  /*0bb0*/  @!P2 IADD3.X R39, RZ, R23, R39, P3, P4 ;  /* 0x00000017ff27a210 */ /* 0x000fe20001fe8427 */
[----:B------:R-:W-:-:S03]  /*0bc0*/  @!P2 IMAD.SHL.U32 R37, R36, 0x4, RZ ;  /* 0x000000042425a824 */ /* 0x000fc600078e00ff */
[----:B------:R-:W-:Y:S02]  /*0bd0*/  @!P2 SHF.L.U64.HI R36, R36, 0x2, R39 ;  /* 0x000000022424a819 */ /* 0x000fe40000010227 */
[----:B-1----:R-:W-:-:S05]  /*0be0*/  @!P2 IADD3 R28, P3, R37, R28, RZ ;  /* 0x0000001c251ca210 */ /* 0x002fca0007f7e0ff */
        /* <DEDUP_REMOVED lines=11> */
.L_x_23884:
[----:B------:R-:W-:Y:S05]  /*0ca0*/  BSYNC B0 ;  /* 0x0000000000007941 */ /* 0x000fea0003800000 */
.L_x_23883:
[----:B------:R-:W2:Y:S01]  /*0cb0*/  @!P2 LDG.E R28, desc[UR6][R28.64] ;  /* 0x000000061c1ca981 */ /* 0x000ea2000c1e1900 */
[----:B------:R-:W-:Y:S01]  /*0cc0*/  IMAD.MOV.U32 R27, RZ, RZ, 0x3bbb989d ;  /* 0x3bbb989dff1b7424 */ /* 0x000fe200078e00ff */
[----:B------:R-:W-:Y:S01]  /*0cd0*/  @!P2 IADD3 R24, P1, R37, R24, RZ ;  /* 0x000000182518a210 */ /* 0x000fe20007f3e0ff */
[----:B------:R-:W-:Y:S02]  /*0ce0*/  IMAD.MOV.U32 R34, RZ, RZ, 0x437c0000 ;  /* 0x437c0000ff227424 */ /* 0x000fe400078e00ff */
[----:B------:R-:W-:-:S04]  /*0cf0*/  FFMA.SAT R27, -R30, R27, 0.5 ;  /* 0x3f0000001e1b7423 */ /* 0x000fc8000000211b */
[----:B------:R-:W-:-:S04]  /*0d00*/  FFMA.RM R27, R27, R34, 12582913 ;  /* 0x4b4000011b1b7423 */ /* 0x000fc80000004022 */
[----:B0-----:R-:W-:-:S04]  /*0d10*/  FADD R33, R27, -12583039 ;  /* 0xcb40007f1b217421 */ /* 0x001fc80000000000 */
[----:B------:R-:W-:-:S04]  /*0d20*/  FFMA R33, -R30, 1.4426950216293334961, -R33 ;  /* 0x3fb8aa3b1e217823 */ /* 0x000fc80000000921 */
[----:B------:R-:W-:-:S04]  /*0d30*/  FFMA R35, -R30, 1.925963033500011079e-08, R33 ;  /* 0x32a570601e237823 */ /* 0x000fc80000000121 */
[----:B------:R-:W0:Y:S01]  /*0d40*/  MUFU.EX2 R34, R35 ;  /* 0x0000002300227308 */ /* 0x000e220000000800 */
[----:B------:R-:W-:Y:S02]  /*0d50*/  IMAD.SHL.U32 R27, R27, 0x800000, RZ ;  /* 0x008000001b1b7824 */ /* 0x000fe400078e00ff */
[----:B------:R-:W-:Y:S02]  /*0d60*/  IMAD.MOV.U32 R32, RZ, RZ, RZ ;  /* 0x000000ffff207224 */ /* 0x000fe400078e00ff */
[----:B------:R-:W-:-:S05]  /*0d70*/  @!P2 IMAD.X R25, R36, 0x1, R25, P1 ;  /* 0x000000012419a824 */ /* 0x000fca00008e0619 */
[----:B------:R1:W5:Y:S01]  /*0d80*/  @!P2 LDG.E R32, desc[UR6][R24.64] ;  /* 0x000000061820a981 */ /* 0x000362000c1e1900 */
[----:B0-----:R-:W-:-:S04]  /*0d90*/  FFMA R36, R27, R34, 1 ;  /* 0x3f8000001b247423 */ /* 0x001fc80000000022 */
[----:B-1----:R-:W-:-:S05]  /*0da0*/  VIADD R24, R36, 0x1800000 ;  /* 0x0180000024187836 */ /* 0x002fca0000000000 */
[----:B------:R-:W-:-:S04]  /*0db0*/  LOP3.LUT R24, R24, 0x7f800000, RZ, 0xc0, !PT ;  /* 0x7f80000018187812 */ /* 0x000fc800078ec0ff */
[----:B------:R-:W-:Y:S01]  /*0dc0*/  ISETP.GT.U32.AND P1, PT, R24, 0x1ffffff, PT ;  /* 0x01ffffff1800780c */ /* 0x000fe20003f24070 */
[----:B------:R-:W-:Y:S01]  /*0dd0*/  BSSY B0, `(.L_x_23885) ;  /* 0x000000e000007945 */ /* 0x000fe20003800000 */
[----:B------:R-:W-:Y:S01]  /*0de0*/  IMAD.MOV.U32 R33, RZ, RZ, RZ ;  /* 0x000000ffff217224 */ /* 0x000fe200078e00ff */
[----:B------:R-:W-:Y:S01]  /*0df0*/  FMNMX R34, RZ, |R0|, !PT ;  /* 0x40000000ff227209 */ /* 0x000fe20007800000 */
[----:B--2---:R-:W-:-:S09]  /*0e00*/  @!P2 FMUL R33, R28, 1.7020000219345092773 ;  /* 0x3fd9db231c21a820 */ /* 0x004fd20000400000 */
[----:B------:R-:W-:Y:S05]  /*0e10*/  @P1 BRA `(.L_x_23886) ;  /* 0x0000000000141947 */ /* 0x000fea0003800000 */
[----:B------:R-:W-:Y:S01]  /*0e20*/  IMAD.MOV.U32 R0, RZ, RZ, R36 ;  /* 0x000000ffff007224 */ /* 0x000fe200078e0024 */
[----:B------:R-:W-:-:S07]  /*0e30*/  MOV R24, 0xe50 ;  /* 0x00000e5000187802 */ /* 0x000fce0000000f00 */
[----:B-----5:R-:W-:Y:S05]  /*0e40*/  CALL.REL.NOINC `($__internal_539_$__cuda_sm20_rcp_rn_f32_slowpath) ;  /* 0x0000001800947944 */ /* 0x020fea0003c00000 */
[----:B------:R-:W-:Y:S01]  /*0e50*/  IMAD.MOV.U32 R37, RZ, RZ, R29 ;  /* 0x000000ffff257224 */ /* 0x000fe200078e001d */
[----:B------:R-:W-:Y:S06]  /*0e60*/  BRA `(.L_x_23887) ;  /* 0x0000000000107947 */ /* 0x000fec0003800000 */
.L_x_23886:
[----:B------:R-:W0:Y:S02]  /*0e70*/  MUFU.RCP R37, R36 ;  /* 0x0000002400257308 */ /* 0x000e240000001000 */
[----:B0-----:R-:W-:-:S04]  /*0e80*/  FFMA R0, R36, R37, -1 ;  /* 0xbf80000024007423 */ /* 0x001fc80000000025 */
[----:B------:R-:W-:-:S04]  /*0e90*/  FADD.FTZ R0, -R0, -RZ ;  /* 0x800000ff00007221 */ /* 0x000fc80000010100 */
[----:B------:R-:W-:-:S07]  /*0ea0*/  FFMA R37, R37, R0, R37 ;  /* 0x0000000025257223 */ /* 0x000fce0000000025 */
.L_x_23887:
[----:B------:R-:W-:Y:S05]  /*0eb0*/  BSYNC B0 ;  /* 0x0000000000007941 */ /* 0x000fea0003800000 */
.L_x_23885:
[----:B------:R-:W-:Y:S01]  /*0ec0*/  LOP3.LUT R31, R31, 0x1c, RZ, 0xc0, !PT ;  /* 0x0000001c1f1f7812 */ /* 0x000fe200078ec0ff */
[----:B------:R-:W0:Y:S01]  /*0ed0*/  LDC.64 R28, c[0x0][0x258] ;  /* 0x00009600ff1c7b82 */ /* 0x000e220000000a00 */
[----:B------:R-:W-:Y:S01]  /*0ee0*/  FADD R0, -R37, 1 ;  /* 0x3f80000025007421 */ /* 0x000fe20000000100 */
[----:B------:R-:W-:Y:S01]  /*0ef0*/  BSSY B0, `(.L_x_23888) ;  /* 0x000001c000007945 */ /* 0x000fe20003800000 */
[C---:B------:R-:W-:Y:S01]  /*0f00*/  IADD3 R35, -R31.reuse, R16, RZ ;  /* 0x000000101f237210 */ /* 0x040fe20007ffe1ff */
[C---:B------:R-:W-:Y:S01]  /*0f10*/  VIADD R25, R31.reuse, 0x3 ;  /* 0x000000031f197836 */ /* 0x040fe20000000000 */
[----:B------:R-:W-:Y:S01]  /*0f20*/  LOP3.LUT R39, R31, 0x1, RZ, 0xfc, !PT ;  /* 0x000000011f277812 */ /* 0x000fe200078efcff */
[----:B------:R-:W-:Y:S02]  /*0f30*/  FMUL R0, R0, R37 ;  /* 0x0000002500007220 */ /* 0x000fe40000400000 */
[----:B------:R-:W-:Y:S01]  /*0f40*/  VIADD R27, R35, 0x1d ;  /* 0x0000001d231b7836 */ /* 0x000fe20000000000 */
[----:B------:R-:W-:Y:S01]  /*0f50*/  ISETP.GE.U32.AND P2, PT, R39, R10, PT ;  /* 0x0000000a2700720c */ /* 0x000fe20003f46070 */
[----:B------:R-:W-:-:S02]  /*0f60*/  VIADD R36, R35, 0xffffffff ;  /* 0xffffffff23247836 */ /* 0x000fc40000000000 */
[----:B------:R-:W-:Y:S01]  /*0f70*/  FFMA R0, R0, R30, R37 ;  /* 0x0000001e00007223 */ /* 0x000fe20000000025 */
[----:B------:R-:W-:Y:S02]  /*0f80*/  LOP3.LUT R27, R27, 0x1f, RZ, 0xc0, !PT ;  /* 0x0000001f1b1b7812 */ /* 0x000fe400078ec0ff */
[----:B------:R-:W-:Y:S01]  /*0f90*/  LOP3.LUT R39, R36, 0x1f, RZ, 0xc0, !PT ;  /* 0x0000001f24277812 */ /* 0x000fe200078ec0ff */
[----:B------:R-:W-:Y:S01]  /*0fa0*/  FMUL R0, R0, R17 ;  /* 0x0000001100007220 */ /* 0x000fe20000400000 */
[-C--:B------:R-:W-:Y:S02]  /*0fb0*/  ISETP.GE.U32.AND P1, PT, R27, R9.reuse, PT ;  /* 0x000000091b00720c */ /* 0x080fe40003f26070 */
[----:B------:R-:W-:Y:S01]  /*0fc0*/  ISETP.GE.U32.OR P2, PT, R39, R9, P2 ;  /* 0x000000092700720c */ /* 0x000fe20001746470 */
[----:B------:R-:W-:Y:S01]  /*0fd0*/  FMUL R17, R0, R7 ;  /* 0x0000000700117220 */ /* 0x000fe20000400000 */
[----:B------:R-:W-:-:S13]  /*0fe0*/  ISETP.GE.U32.OR P3, PT, R25, R10, P1 ;  /* 0x0000000a1900720c */ /* 0x000fda0000f66470 */
[----:B------:R-:W1:Y:S01]  /*0ff0*/  @!P3 LDC.64 R24, c[0x0][0x218] ;  /* 0x00008600ff18bb82 */ /* 0x000e620000000a00 */
        /* <DEDUP_REMOVED lines=11> */
.L_x_23889:
[----:B------:R-:W-:Y:S05]  /*10b0*/  BSYNC B0 ;  /* 0x0000000000007941 */ /* 0x000fea0003800000 */
.L_x_23888:
        /* <DEDUP_REMOVED lines=13> */
[----:B------:R0:W2:Y:S01]  /*1190*/  @!P3 LDG.E R24, desc[UR6][R24.64] ;  /* 0x000000061818b981 */ /* 0x0000a2000c1e1900 */
[----:B------:R-:W-:Y:S02]  /*11a0*/  @!P3 IMAD.X R29, R30, 0x1, R29, P2 ;  /* 0x000000011e1db824 */ /* 0x000fe400010e061d */
[----:B------:R-:W-:-:S06]  /*11b0*/  IMAD.MOV.U32 R30, RZ, RZ, RZ ;  /* 0x000000ffff1e7224 */ /* 0x000fcc00078e00ff */
[----:B------:R1:W5:Y:S01]  /*11c0*/  @!P3 LDG.E R30, desc[UR6][R28.64] ;  /* 0x000000061c1eb981 */ /* 0x000362000c1e1900 */
[----:B------:R-:W-:Y:S01]  /*11d0*/  IMAD.MOV.U32 R36, RZ, RZ, 0x3bbb989d ;  /* 0x3bbb989dff247424 */ /* 0x000fe200078e00ff */
[----:B------:R-:W-:Y:S01]  /*11e0*/  BSSY B0, `(.L_x_23890) ;  /* 0x0000019000007945 */ /* 0x000fe20003800000 */
[----:B------:R-:W-:Y:S01]  /*11f0*/  IMAD.MOV.U32 R41, RZ, RZ, 0x437c0000 ;  /* 0x437c0000ff297424 */ /* 0x000fe200078e00ff */
[----:B------:R-:W-:Y:S01]  /*1200*/  FMNMX R34, R34, |R0|, !PT ;  /* 0x4000000022227209 */ /* 0x000fe20007800000 */
[----:B------:R-:W-:-:S04]  /*1210*/  FFMA.SAT R36, -R33, R36, 0.5 ;  /* 0x3f00000021247423 */ /* 0x000fc80000002124 */
[----:B------:R-:W-:-:S04]  /*1220*/  FFMA.RM R36, R36, R41, 12582913 ;  /* 0x4b40000124247423 */ /* 0x000fc80000004029 */
[C---:B------:R-:W-:Y:S01]  /*1230*/  FADD R38, R36.reuse, -12583039 ;  /* 0xcb40007f24267421 */ /* 0x040fe20000000000 */
[----:B------:R-:W-:-:S03]  /*1240*/  SHF.L.U32 R36, R36, 0x17, RZ ;  /* 0x0000001724247819 */ /* 0x000fc600000006ff */
[----:B------:R-:W-:-:S04]  /*1250*/  FFMA R38, -R33, 1.4426950216293334961, -R38 ;  /* 0x3fb8aa3b21267823 */ /* 0x000fc80000000926 */
[----:B------:R-:W-:-:S04]  /*1260*/  FFMA R38, -R33, 1.925963033500011079e-08, R38 ;  /* 0x32a5706021267823 */ /* 0x000fc80000000126 */
[----:B0-----:R-:W0:Y:S02]  /*1270*/  MUFU.EX2 R25, R38 ;  /* 0x0000002600197308 */ /* 0x001e240000000800 */
[----:B0-----:R-:W-:Y:S01]  /*1280*/  FFMA R40, R36, R25, 1 ;  /* 0x3f80000024287423 */ /* 0x001fe20000000019 */
[----:B------:R-:W-:-:S03]  /*1290*/  IMAD.MOV.U32 R36, RZ, RZ, RZ ;  /* 0x000000ffff247224 */ /* 0x000fc600078e00ff */
[----:B------:R-:W-:-:S05]  /*12a0*/  VIADD R25, R40, 0x1800000 ;  /* 0x0180000028197836 */ /* 0x000fca0000000000 */
[----:B------:R-:W-:-:S04]  /*12b0*/  LOP3.LUT R25, R25, 0x7f800000, RZ, 0xc0, !PT ;  /* 0x7f80000019197812 */ /* 0x000fc800078ec0ff */
[----:B------:R-:W-:Y:S01]  /*12c0*/  ISETP.GT.U32.AND P2, PT, R25, 0x1ffffff, PT ;  /* 0x01ffffff1900780c */ /* 0x000fe20003f44070 */
[----:B--2---:R-:W-:-:S12]  /*12d0*/  @!P3 FMUL R36, R24, 1.7020000219345092773 ;  /* 0x3fd9db231824b820 */ /* 0x004fd80000400000 */
[----:B-1----:R-:W-:Y:S05]  /*12e0*/  @P2 BRA `(.L_x_23891) ;  /* 0x0000000000102947 */ /* 0x002fea0003800000 */
[----:B------:R-:W-:Y:S01]  /*12f0*/  IMAD.MOV.U32 R0, RZ, RZ, R40 ;  /* 0x000000ffff007224 */ /* 0x000fe200078e0028 */
[----:B------:R-:W-:-:S07]  /*1300*/  MOV R24, 0x1320 ;  /* 0x0000132000187802 */ /* 0x000fce0000000f00 */
[----:B-----5:R-:W-:Y:S05]  /*1310*/  CALL.REL.NOINC `($__internal_539_$__cuda_sm20_rcp_rn_f32_slowpath) ;  /* 0x0000001400607944 */ /* 0x020fea0003c00000 */
[----:B------:R-:W-:Y:S05]  /*1320*/  BRA `(.L_x_23892) ;  /* 0x0000000000107947 */ /* 0x000fea0003800000 */
.L_x_23891:
[----:B------:R-:W0:Y:S02]  /*1330*/  MUFU.RCP R29, R40 ;  /* 0x00000028001d7308 */ /* 0x000e240000001000 */
[----:B0-----:R-:W-:-:S04]  /*1340*/  FFMA R0, R40, R29, -1 ;  /* 0xbf80000028007423 */ /* 0x001fc8000000001d */
[----:B------:R-:W-:-:S04]  /*1350*/  FADD.FTZ R0, -R0, -RZ ;  /* 0x800000ff00007221 */ /* 0x000fc80000010100 */
[----:B------:R-:W-:-:S07]  /*1360*/  FFMA R29, R29, R0, R29 ;  /* 0x000000001d1d7223 */ /* 0x000fce000000001d */
.L_x_23892:
[----:B------:R-:W-:Y:S05]  /*1370*/  BSYNC B0 ;  /* 0x0000000000007941 */ /* 0x000fea0003800000 */
.L_x_23890:
[----:B------:R-:W-:Y:S02]  /*1380*/  IMAD.MOV.U32 R25, RZ, RZ, 0x3bbb989d ;  /* 0x3bbb989dff197424 */ /* 0x000fe400078e00ff */
[----:B------:R-:W-:Y:S01]  /*1390*/  FADD R24, -R29, 1 ;  /* 0x3f8000001d187421 */ /* 0x000fe20000000100 */
[----:B------:R-:W-:Y:S01]  /*13a0*/  IMAD.MOV.U32 R41, RZ, RZ, 0x437c0000 ;  /* 0x437c0000ff297424 */ /* 0x000fe200078e00ff */
[----:B------:R-:W-:Y:S01]  /*13b0*/  BSSY B0, `(.L_x_23893) ;  /* 0x000001b000007945 */ /* 0x000fe20003800000 */
[----:B------:R-:W-:Y:S01]  /*13c0*/  FFMA.SAT R0, -R36, R25, 0.5 ;  /* 0x3f00000024007423 */ /* 0x000fe20000002119 */
[----:B------:R-:W-:-:S03]  /*13d0*/  FMUL R24, R24, R29 ;  /* 0x0000001d18187220 */ /* 0x000fc60000400000 */
[----:B------:R-:W-:Y:S01]  /*13e0*/  FFMA.RM R0, R0, R41, 12582913 ;  /* 0x4b40000100007423 */ /* 0x000fe20000004029 */
[----:B------:R-:W-:-:S03]  /*13f0*/  FFMA R29, R24, R33, R29 ;  /* 0x00000021181d7223 */ /* 0x000fc6000000001d */
[C---:B------:R-:W-:Y:S01]  /*1400*/  FADD R25, R0.reuse, -12583039 ;  /* 0xcb40007f00197421 */ /* 0x040fe20000000000 */
[----:B------:R-:W-:Y:S02]  /*1410*/  IMAD.SHL.U32 R0, R0, 0x800000, RZ ;  /* 0x0080000000007824 */ /* 0x000fe400078e00ff */
[----:B-----5:R-:W-:Y:S01]  /*1420*/  FMUL R29, R29, R32 ;  /* 0x000000201d1d7220 */ /* 0x020fe20000400000 */
        /* <DEDUP_REMOVED lines=19> */
.L_x_23894:
[----:B------:R-:W-:Y:S05]  /*1560*/  BSYNC B0 ;  /* 0x0000000000007941 */ /* 0x000fea0003800000 */
.L_x_23893:
[----:B------:R-:W-:Y:S01]  /*1570*/  BSSY B0, `(.L_x_23895) ;  /* 0x000000a000007945 */ /* 0x000fe20003800000 */
[----:B------:R-:W-:-:S03]  /*1580*/  FMNMX R34, R34, |R29|, !PT ;  /* 0x4000001d22227209 */ /* 0x000fc60007800000 */
[----:B------:R-:W-:Y:S05]  /*1590*/  @P2 BRA `(.L_x_23896) ;  /* 0x00000000000c2947 */ /* 0x000fea0003800000 */
[----:B------:R-:W-:-:S07]  /*15a0*/  MOV R24, 0x15c0 ;  /* 0x000015c000187802 */ /* 0x000fce0000000f00 */
[----:B0-----:R-:W-:Y:S05]  /*15b0*/  CALL.REL.NOINC `($__internal_539_$__cuda_sm20_rcp_rn_f32_slowpath) ;  /* 0x0000001000b87944 */ /* 0x001fea0003c00000 */
[----:B------:R-:W-:Y:S05]  /*15c0*/  BRA `(.L_x_23897) ;  /* 0x0000000000107947 */ /* 0x000fea0003800000 */
.L_x_23896:
[----:B------:R-:W0:Y:S02]  /*15d0*/  MUFU.RCP R29, R0 ;  /* 0x00000000001d7308 */ /* 0x000e240000001000 */
[----:B0-----:R-:W-:-:S04]  /*15e0*/  FFMA R20, R0, R29, -1 ;  /* 0xbf80000000147423 */ /* 0x001fc8000000001d */
[----:B------:R-:W-:-:S04]  /*15f0*/  FADD.FTZ R20, -R20, -RZ ;  /* 0x800000ff14147221 */ /* 0x000fc80000010100 */
[----:B------:R-:W-:-:S07]  /*1600*/  FFMA R29, R29, R20, R29 ;  /* 0x000000141d1d7223 */ /* 0x000fce000000001d */
.L_x_23897:
[----:B------:R-:W-:Y:S05]  /*1610*/  BSYNC B0 ;  /* 0x0000000000007941 */ /* 0x000fea0003800000 */
.L_x_23895:
        /* <DEDUP_REMOVED lines=18> */
[----:B------:R-:W-:-:S02]  /*1740*/  IMAD R27, R3, 0x21, R27 ;  /* 0x00000021031b7824 */ /* 0x000fc400078e021b */
[----:B------:R-:W-:Y:S01]  /*1750*/  FMUL R0, R29, R7 ;  /* 0x000000071d007220 */ /* 0x000fe20000400000 */
[----:B------:R-:W-:Y:S02]  /*1760*/  FMNMX R34, R34, |R29|, !PT ;  /* 0x4000001d22227209 */ /* 0x000fe40007800000 */
[----:B------:R-:W-:Y:S01]  /*1770*/  @!P1 IADD3.X R22, RZ, R23, R39, P0, P2 ;  /* 0x00000017ff169210 */ /* 0x000fe200007e4427 */
        /* <DEDUP_REMOVED lines=23> */
[----:B------:R-:W-:Y:S01]  /*18f0*/  IMAD.MOV.U32 R24, RZ, RZ, R31 ;  /* 0x000000ffff187224 */ /* 0x000fe200078e001f */
[----:B------:R-:W-:-:S02]  /*1900*/  MOV R26, R8 ;  /* 0x00000008001a7202 */ /* 0x000fc40000000f00 */
        /* <DEDUP_REMOVED lines=13> */
.L_x_23902:
[C---:B-1----:R-:W-:Y:S01]  /*19e0*/  LOP3.LUT R21, R11.reuse, 0x1f, RZ, 0xc0, !PT ;  /* 0x0000001f0b157812 */ /* 0x042fe200078ec0ff */
[C---:B------:R-:W-:Y:S01]  /*19f0*/  VIADD R8, R11.reuse, 0xffffffff ;  /* 0xffffffff0b087836 */ /* 0x040fe20000000000 */
[----:B------:R-:W-:Y:S01]  /*1a00*/  IADD3 R12, R12, -0x4, RZ ;  /* 0xfffffffc0c0c7810 */ /* 0x000fe20007ffe0ff */
        /* <DEDUP_REMOVED lines=52> */
.L_x_23901:
[----:B------:R-:W-:Y:S05]  /*1d50*/  BSYNC B1 ;  /* 0x0000000000017941 */ /* 0x000fea0003800000 */
.L_x_23900:
[----:B------:R-:W-:Y:S05]  /*1d60*/  @!P0 BRA `(.L_x_23899) ;  /* 0x0000000000548947 */ /* 0x000fea0003800000 */
.L_x_23905:
        /* <DEDUP_REMOVED lines=14> */
.L_x_23904:
[----:B------:R-:W-:Y:S05]  /*1e50*/  BSYNC B1 ;  /* 0x0000000000017941 */ /* 0x000fea0003800000 */
.L_x_23903:
[----:B------:R-:W-:Y:S01]  /*1e60*/  ISETP.NE.AND P0, PT, R0, RZ, PT ;  /* 0x000000ff0000720c */ /* 0x000fe20003f05270 */
[----:B0-----:R-:W-:Y:S01]  /*1e70*/  VIADD R11, R19, 0x1f ;  /* 0x0000001f130b7836 */ /* 0x001fe20000000000 */
[----:B------:R-:W-:Y:S01]  /*1e80*/  IADD3 R26, P1, R26, UR14, RZ ;  /* 0x0000000e1a1a7c10 */ /* 0x000fe2000ff3e0ff */
[----:B------:R-:W-:-:S03]  /*1e90*/  IMAD.IADD R24, R31, 0x1, R2 ;  /* 0x000000011f187824 */ /* 0x000fc600078e0202 */
[----:B------:R-:W-:-:S07]  /*1ea0*/  IADD3.X R17, R17, UR15, RZ, P1, !PT ;  /* 0x0000000f11117c10 */ /* 0x000fce0008ffe4ff */
[----:B------:R-:W-:Y:S05]  /*1eb0*/  @P0 BRA `(.L_x_23905) ;  /* 0xfffffffc00ac0947 */ /* 0x000fea000383ffff */
.L_x_23899:
[----:B------:R-:W-:Y:S05]  /*1ec0*/  BSYNC B0 ;  /* 0x0000000000007941 */ /* 0x000fea0003800000 */
.L_x_23898:
        /* <DEDUP_REMOVED lines=11> */
[----:B0-----:R-:W0:Y:S01]  /*1f80*/  SHFL.DOWN PT, R0, R3, 0x8, 0x1f ;  /* 0x09001f0003007f89 */ /* 0x001e2200000e0000 */
[----:B---3--:R-:W-:-:S05]  /*1f90*/  @!P0 LEA R4, R11, R4, 0x18 ;  /* 0x000000040b048211 */ /* 0x008fca00078ec0ff */
        /* <DEDUP_REMOVED lines=8> */
[----:B-1----:R-:W0:Y:S02]  /*2020*/  SHFL.DOWN PT, R9, R2, 0x1, 0x1f ;  /* 0x08201f0002097f89 */ /* 0x002e2400000e0000 */
        /* <DEDUP_REMOVED lines=19> */
.L_x_23916:
[----:B-1----:R-:W-:-:S07]  /*2160*/  FMNMX R5, R2, R5, !PT ;  /* 0x0000000502057209 */ /* 0x002fce0007800000 */
.L_x_23908:
[----:B------:R-:W-:Y:S05]  /*2170*/  BSYNC B0 ;  /* 0x0000000000007941 */ /* 0x000fea0003800000 */
.L_x_23907:
[----:B------:R-:W-:Y:S01]  /*2180*/  ISETP.NE.AND P0, PT, R16, RZ, PT ;  /* 0x000000ff1000720c */ /* 0x000fe20003f05270 */
[----:B------:R-:W-:-:S12]  /*2190*/  BSSY B0, `(.L_x_23906) ;  /* 0x0000004000007945 */ /* 0x000fd80003800000 */
[----:B------:R-:W-:Y:S05]  /*21a0*/  @P0 BRA `(.L_x_23910) ;  /* 0x0000000000080947 */ /* 0x000fea0003800000 */
[----:B0-----:R-:W0:Y:S02]  /*21b0*/  LDC.64 R2, c[0x0][0x238] ;  /* 0x00008e00ff027b82 */ /* 0x001e240000000a00 */
[----:B0-----:R1:W-:Y:S02]  /*21c0*/  REDG.E.MAX.S32.STRONG.GPU desc[UR6][R2.64], R5 ;  /* 0x000000050200798e */ /* 0x0013e4000d10e386 */
.L_x_23910:
[----:B------:R-:W-:Y:S05]  /*21d0*/  BSYNC B0 ;  /* 0x0000000000007941 */ /* 0x000fea0003800000 */
.L_x_23906:
[----:B------:R-:W-:Y:S01]  /*21e0*/  ULDC.64 UR4, c[0x0][0x240] ;  /* 0x0000900000047ab9 */ /* 0x000fe20000000a00 */
[----:B------:R-:W-:Y:S02]  /*21f0*/  LOP3.LUT P0, RZ, R15, R16, RZ, 0xfc, !PT ;  /* 0x000000100fff7212 */ /* 0x000fe4000780fcff */
[----:B------:R-:W-:-:S04]  /*2200*/  ISETP.EQ.U32.AND P1, PT, RZ, UR4, PT ;  /* 0x00000004ff007c0c */ /* 0x000fc8000bf22070 */
[----:B------:R-:W-:-:S13]  /*2210*/  ISETP.EQ.OR.EX P0, PT, RZ, UR5, P0, P1 ;  /* 0x00000005ff007c0c */ /* 0x000fda0008702710 */
[----:B------:R-:W-:Y:S05]  /*2220*/  @P0 EXIT ;  /* 0x000000000000094d */ /* 0x000fea0003800000 */
[----:B0-----:R-:W-:-:S05]  /*2230*/  VIADD R0, R7, 0x1800000 ;  /* 0x0180000007007836 */ /* 0x001fca0000000000 */
[----:B------:R-:W-:-:S04]  /*2240*/  LOP3.LUT R0, R0, 0x7f800000, RZ, 0xc0, !PT ;  /* 0x7f80000000007812 */ /* 0x000fc800078ec0ff */
[----:B------:R-:W-:-:S13]  /*2250*/  ISETP.GT.U32.AND P0, PT, R0, 0x1ffffff, PT ;  /* 0x01ffffff0000780c */ /* 0x000fda0003f04070 */
[----:B------:R-:W-:Y:S05]  /*2260*/  @P0 BRA `(.L_x_23911) ;  /* 0x0000000000100947 */ /* 0x000fea0003800000 */
[----:B------:R-:W-:Y:S01]  /*2270*/  IMAD.MOV.U32 R0, RZ, RZ, R7 ;  /* 0x000000ffff007224 */ /* 0x000fe200078e0007 */
[----:B------:R-:W-:-:S07]  /*2280*/  MOV R24, 0x22a0 ;  /* 0x000022a000187802 */ /* 0x000fce0000000f00 */
[----:B-1----:R-:W-:Y:S05]  /*2290*/  CALL.REL.NOINC `($__internal_539_$__cuda_sm20_rcp_rn_f32_slowpath) ;  /* 0x0000000400807944 */ /* 0x002fea0003c00000 */
[----:B------:R-:W-:Y:S05]  /*22a0*/  BRA `(.L_x_23912) ;  /* 0x0000000000107947 */ /* 0x000fea0003800000 */
.L_x_23911:
[----:B------:R-:W1:Y:S02]  /*22b0*/  MUFU.RCP R0, R7 ;  /* 0x0000000700007308 */ /* 0x000e640000001000 */
[----:B-1----:R-:W-:-:S04]  /*22c0*/  FFMA R2, R0, R7, -1 ;  /* 0xbf80000000027423 */ /* 0x002fc80000000007 */
[----:B------:R-:W-:-:S04]  /*22d0*/  FADD.FTZ R29, -R2, -RZ ;  /* 0x800000ff021d7221 */ /* 0x000fc80000010100 */
[----:B------:R-:W-:-:S07]  /*22e0*/  FFMA R29, R0, R29, R0 ;  /* 0x0000001d001d7223 */ /* 0x000fce0000000000 */
.L_x_23912:
[----:B------:R-:W0:Y:S02]  /*22f0*/  LDC.64 R2, c[0x0][0x240] ;  /* 0x00009000ff027b82 */ /* 0x000e240000000a00 */
[----:B0-----:R-:W-:Y:S01]  /*2300*/  STG.E desc[UR6][R2.64], R29 ;  /* 0x0000001d02007986 */ /* 0x001fe2000c101906 */
[----:B------:R-:W-:Y:S05]  /*2310*/  EXIT ;  /* 0x000000000000794d */ /* 0x000fea0003800000 */
.L_x_23909:
[----:B------:R-:W-:Y:S02]  /*2320*/  IMAD.MOV.U32 R9, RZ, RZ, 0x4 ;  /* 0x00000004ff097424 */ /* 0x000fe400078e00ff */
[----:B------:R-:W-:Y:S02]  /*2330*/  IMAD.MOV.U32 R11, RZ, RZ, 0x1f ;  /* 0x0000001fff0b7424 */ /* 0x000fe400078e00ff */
[----:B------:R-:W-:-:S07]  /*2340*/  IMAD.MOV.U32 R4, RZ, RZ, -0x1 ;  /* 0xffffffffff047424 */ /* 0x000fce00078e00ff */
[----:B01----:R-:W-:Y:S05]  /*2350*/  WARPSYNC.COLLECTIVE R4, `(.L_x_23913) ;  /* 0x0000000004087348 */ /* 0x003fea0003c00000 */
[----:B-1----:R1:W2:Y:S02]  /*2360*/  SHFL.DOWN P0, R5, R0, R9, R11 ;  /* 0x0800000900057389 */ /* 0x0022a4000000000b */
[----:B012---:R-:W-:Y:S01]  /*2370*/  ENDCOLLECTIVE ;  /* 0x000000000000791b */ /* 0x007fe20003800000 */
.L_x_23913:
[----:B------:R-:W-:Y:S02]  /*2380*/  IMAD.MOV.U32 R9, RZ, RZ, 0x2 ;  /* 0x00000002ff097424 */ /* 0x000fe400078e00ff */
[----:B------:R-:W-:-:S05]  /*2390*/  IMAD.MOV.U32 R3, RZ, RZ, R5 ;  /* 0x000000ffff037224 */ /* 0x000fca00078e0005 */
[----:B------:R-:W-:-:S05]  /*23a0*/  FMNMX R3, R3, R0, !PT ;  /* 0x0000000003037209 */ /* 0x000fca0007800000 */
[----:B------:R-:W-:-:S07]  /*23b0*/  IMAD.MOV.U32 R0, RZ, RZ, R3 ;  /* 0x000000ffff007224 */ /* 0x000fce00078e0003 */
[----:B------:R-:W-:Y:S05]  /*23c0*/  WARPSYNC.COLLECTIVE R4, `(.L_x_23914) ;  /* 0x0000000004087348 */ /* 0x000fea0003c00000 */
[----:B------:R0:W1:Y:S02]  /*23d0*/  SHFL.DOWN P0, R5, R0, R9, R11 ;  /* 0x0800000900057389 */ /* 0x000064000000000b */
[----:B01----:R-:W-:Y:S01]  /*23e0*/  ENDCOLLECTIVE ;  /* 0x000000000000791b */ /* 0x003fe20003800000 */
.L_x_23914:
[----:B------:R-:W-:Y:S01]  /*23f0*/  IMAD.MOV.U32 R9, RZ, RZ, 0x1 ;  /* 0x00000001ff097424 */ /* 0x000fe200078e00ff */
[----:B------:R-:W-:-:S04]  /*2400*/  MOV R2, R5 ;  /* 0x0000000500027202 */ /* 0x000fc80000000f00 */
[----:B------:R-:W-:-:S05]  /*2410*/  FMNMX R2, R3, R2, !PT ;  /* 0x0000000203027209 */ /* 0x000fca0007800000 */
[----:B------:R-:W-:-:S07]  /*2420*/  IMAD.MOV.U32 R0, RZ, RZ, R2 ;  /* 0x000000ffff007224 */ /* 0x000fce00078e0002 */
[----:B------:R-:W-:Y:S05]  /*2430*/  WARPSYNC.COLLECTIVE R4, `(.L_x_23915) ;  /* 0x0000000004087348 */ /* 0x000fea0003c00000 */
[----:B------:R0:W1:Y:S02]  /*2440*/  SHFL.DOWN P0, R5, R0, R9, R11 ;  /* 0x0800000900057389 */ /* 0x000064000000000b */
[----:B01----:R-:W-:Y:S01]  /*2450*/  ENDCOLLECTIVE ;  /* 0x000000000000791b */ /* 0x003fe20003800000 */
.L_x_23915:
[----:B------:R-:W-:Y:S05]  /*2460*/  BRA `(.L_x_23916) ;  /* 0xfffffffc003c7947 */ /* 0x000fea000383ffff */
        .weak           $__internal_538_$__cuda_sm20_div_u64
        .type           $__internal_538_$__cuda_sm20_div_u64,@function
        .size           $__internal_538_$__cuda_sm20_div_u64,($__internal_539_$__cuda_sm20_rcp_rn_f32_slowpath - $__internal_538_$__cuda_sm20_div_u64)
$__internal_538_$__cuda_sm20_div_u64:
        /* <DEDUP_REMOVED lines=66> */
[----:B------:R-:W-:Y:S06]  /*2890*/  RET.REL.NODEC R4 `(_ZN18transformer_engine6detail38cast_transpose_fused_kernel_notalignedILb0ELb1ELb0EfNS_16CTDBiasDActParamIffffEELi1ELi1ENS_5EmptyEXadL_ZNS_6dqgeluIffEET_T0_RKS4_EEEEvT3_mmm) ;  /* 0xffffffd404d87950 */ /* 0x000fec0003c3ffff */
        .weak           $__internal_539_$__cuda_sm20_rcp_rn_f32_slowpath
        .type           $__internal_539_$__cuda_sm20_rcp_rn_f32_slowpath,@function
        .size           $__internal_539_$__cuda_sm20_rcp_rn_f32_slowpath,(.L_x_35024 - $__internal_539_$__cuda_sm20_rcp_rn_f32_slowpath)
$__internal_539_$__cuda_sm20_rcp_rn_f32_slowpath:
        /* <DEDUP_REMOVED lines=15> */
.L_x_23918:
        /* <DEDUP_REMOVED lines=33> */
.L_x_23920:
[----:B------:R0:W1:Y:S02]  /*2ba0*/  MUFU.RCP R29, R0 ;  /* 0x00000000001d7308 */ /* 0x0000640000001000 */
.L_x_23919:
[----:B------:R-:W-:Y:S05]  /*2bb0*/  BSYNC B1 ;  /* 0x0000000000017941 */ /* 0x000fea0003800000 */
.L_x_23917:
[----:B------:R-:W-:-:S04]  /*2bc0*/  IMAD.MOV.U32 R25, RZ, RZ, 0x0 ;  /* 0x00000000ff197424 */ /* 0x000fc800078e00ff */
[----:B01----:R-:W-:Y:S05]  /*2bd0*/  RET.REL.NODEC R24 `(_ZN18transformer_engine6detail38cast_transpose_fused_kernel_notalignedILb0ELb1ELb0EfNS_16CTDBiasDActParamIffffEELi1ELi1ENS_5EmptyEXadL_ZNS_6dqgeluIffEET_T0_RKS4_EEEEvT3_mmm) ;  /* 0xffffffd418087950 */ /* 0x003fea0003c3ffff */
.L_x_23921:
        /* <DEDUP_REMOVED lines=10> */
.L_x_35024:


//--------------------- .text._ZN18transformer_engine6detail38cast_transpose_fused_kernel_notalignedILb0ELb0ELb1EfNS_16CTDBiasDActParamI13__nv_bfloat16S3_13__nv_fp8_e4m3fEELi4ELi8ENS_5EmptyEXadL_ZNS_5qgeluIffEET_T0_RKS6_EEEEvT3_mmm --------------------------
	.section	.text._ZN18transformer_engine6detail38cast_transpose_fused_kernel_notalignedILb0ELb0ELb1EfNS_16CTDBiasDActParamI13__nv_bfloat16S3_13__nv_fp8_e4m3fEELi4ELi8ENS_5EmptyEXadL_ZNS_5qgeluIffEET_T0_RKS6_EEEEvT3_mmm,"ax",@progbits
	.align	128
        .global         _ZN18transformer_engine6detail38cast_transpose_fused_kernel_notalignedILb0ELb0ELb1EfNS_16CTDBiasDActParamI13__nv_bfloat16S3_13__nv_fp8_e4m3fEELi4ELi8ENS_5EmptyEXadL_ZNS_5qgeluIffEET_T0_RKS6_EEEEvT3_mmm
        .type           _ZN18transformer_engine6detail38cast_transpose_fused_kernel_notalignedILb0ELb0ELb1EfNS_16CTDBiasDActParamI13__nv_bfloat16S3_13__nv_fp8_e4m3fEELi4ELi8ENS_5EmptyEXadL_ZNS_5qgeluIffEET_T0_RKS6_EEEEvT3_mmm,@function
        .size           _ZN18transformer_engine6detail38cast_transpose_fused_kernel_notalignedILb0ELb0ELb1EfNS_16CTDBiasDActParamI13__nv_bfloat16S3_13__nv_fp8_e4m3fEELi4ELi8ENS_5EmptyEXadL_ZNS_5qgeluIffEET_T0_RKS6_EEEEvT3_mmm,(.L_x_35026 - _ZN18transformer_engine6detail38cast_transpose_fused_kernel_notalignedILb0ELb0ELb1EfNS_16CTDBiasDActParamI13__nv_bfloat16S3_13__nv_fp8_e4m3fEELi4ELi8ENS_5EmptyEXadL_ZNS_5qgeluIffEET_T0_RKS6_EEEEvT3_mmm)
        .other          _ZN18transformer_engine6detail38cast_transpose_fused_kernel_notalignedILb0ELb0ELb1EfNS_16CTDBiasDActParamI13__nv_bfloat16S3_13__nv_fp8_e4m3fEELi4ELi8ENS_5EmptyEXadL_ZNS_5qgeluIffEET_T0_RKS6_EEEEvT3_mmm,@"STO_CUDA_ENTRY STV_DEFAULT"
_ZN18transformer_engine6detail38cast_transpose_fused_kernel_notalignedILb0ELb0ELb1EfNS_16CTDBiasDActParamI13__nv_bfloat16S3_13__nv_fp8_e4m3fEELi4ELi8ENS_5EmptyEXadL_ZNS_5qgeluIffEET_T0_RKS6_EEEEvT3_mmm:
.text._ZN18transformer_engine6detail38cast_transpose_fused_kernel_notalignedILb0ELb0ELb1EfNS_16CTDBiasDActParamI13__nv_bfloat16S3_13__nv_fp8_e4m3fEELi4ELi8ENS_5EmptyEXadL_ZNS_5qgeluIffEET_T0_RKS6_EEEEvT3_mmm:
        /* <DEDUP_REMOVED lines=19> */
[----:B------:R-:W-:Y:S05]  /*0130*/  CALL.REL.NOINC `($__internal_540_$__cuda_sm20_div_u64) ;  /* 0x0000016c00087944 */ /* 0x000fea0003c00000 */
        /* <DEDUP_REMOVED lines=9> */
.L_x_23922:
        /* <DEDUP_REMOVED lines=22> */
.L_x_23923:
        /* <DEDUP_REMOVED lines=122> */
[----:B------:R-:W-:Y:S01]  /*0ad0*/  @P1 LEA R28, P3, R18, R15, 0x3 ;  /* 0x0000000f121c1211 */ /* 0x000fe200078618ff */
[----:B------:R-:W-:Y:S01]  /*0ae0*/  @P1 IMAD R63, R4, 0x6, RZ ;  /* 0x00000006043f1824 */ /* 0x000fe200078e02ff */
[----:B------:R-:W-:Y:S01]  /*0af0*/  @P0 IADD3 R2, R57, R51, RZ ;  /* 0x0000003339020210 */ /* 0x000fe20007ffe0ff */
[----:B------:R-:W-:Y:S01]  /*0b00*/  @P1 IMAD.X R46, R17, 0x1, R19, P4 ;  /* 0x00000001112e1824 */ /* 0x000fe200020e0613 */
[----:B------:R-:W-:-:S02]  /*0b10*/  @!P1 CS2R R16, SRZ ;  /* 0x0000000000109805 */ /* 0x000fc4000001ff00 */
[----:B------:R-:W-:Y:S01]  /*0b20*/  @P1 LEA.HI.X R29, R18, R13, R19, 0x3, P3 ;  /* 0x0000000d121d1211 */ /* 0x000fe200018f1c13 */
[C---:B------:R-:W-:Y:S01]  /*0b30*/  @P1 IMAD.WIDE.U32 R54, R5.reuse, 0x6, R54 ;  /* 0x0000000605361825 */ /* 0x040fe200078e0036 */
[----:B------:R-:W-:Y:S01]  /*0b40*/  @P0 LEA R50, P6, R56, R15, 0x3 ;  /* 0x0000000f38320211 */ /* 0x000fe200078c18ff */
[----:B------:R0:W5:Y:S01]  /*0b50*/  @P0 LDG.E.64 R66, desc[UR10][R38.64] ;  /* 0x0000000a26420981 */ /* 0x000162000c1e1b00 */
[----:B------:R-:W-:Y:S01]  /*0b60*/  @P1 MOV R57, R19 ;  /* 0x0000001300391202 */ /* 0x000fe20000000f00 */
[----:B------:R-:W-:Y:S01]  /*0b70*/  @P1 IMAD R65, R4, 0x7, RZ ;  /* 0x0000000704411824 */ /* 0x000fe200078e02ff */
[----:B------:R-:W-:Y:S01]  /*0b80*/  @P0 LEA.HI.X R51, R56, R13, R2, 0x3, P6 ;  /* 0x0000000d38330211 */ /* 0x000fe200030f1c02 */
[----:B------:R-:W2:Y:S01]  /*0b90*/  @P1 LDG.E.64 R16, desc[UR10][R28.64] ;  /* 0x0000000a1c101981 */ /* 0x000ea2000c1e1b00 */
[--C-:B------:R-:W-:Y:S01]  /*0ba0*/  @P1 IMAD.MOV.U32 R56, RZ, RZ, R18.reuse ;  /* 0x000000ffff381224 */ /* 0x100fe200078e0012 */
[----:B------:R-:W-:Y:S01]  /*0bb0*/  ISETP.NE.AND.EX P2, PT, RZ, UR5, PT, P2 ;  /* 0x00000005ff007c0c */ /* 0x000fe2000bf45320 */
[----:B------:R-:W-:Y:S01]  /*0bc0*/  @P1 IMAD.WIDE.U32 R18, R5, 0x5, R18 ;  /* 0x0000000505121825 */ /* 0x000fe200078e0012 */
[----:B------:R-:W-:-:S02]  /*0bd0*/  @P1 IADD3 R12, R55, R63, RZ ;  /* 0x0000003f370c1210 */ /* 0x000fc40007ffe0ff */
[-C--:B------:R-:W-:Y:S01]  /*0be0*/  @P1 LEA R76, P5, R54, R15.reuse, 0x3 ;  /* 0x0000000f364c1211 */ /* 0x080fe200078a18ff */
[----:B------:R-:W-:Y:S01]  /*0bf0*/  @P1 IMAD.IADD R14, R19, 0x1, R61 ;  /* 0x00000001130e1824 */ /* 0x000fe200078e023d */
[----:B------:R-:W-:Y:S01]  /*0c00*/  @P1 LEA R74, P4, R18, R15, 0x3 ;  /* 0x0000000f124a1211 */ /* 0x000fe200078818ff */
[----:B------:R-:W-:Y:S01]  /*0c10*/  @P1 IMAD.WIDE.U32 R56, R5, 0x7, R56 ;  /* 0x0000000705381825 */ /* 0x000fe200078e0038 */
[-C--:B------:R-:W-:Y:S02]  /*0c20*/  @P1 LEA.HI.X R77, R54, R13.reuse, R12, 0x3, P5 ;  /* 0x0000000d364d1211 */ /* 0x080fe400028f1c0c */
[----:B------:R-:W-:Y:S02]  /*0c30*/  @!P0 CS2R R54, SRZ ;  /* 0x0000000000368805 */ /* 0x000fe4000001ff00 */
[----:B------:R-:W-:Y:S02]  /*0c40*/  @P1 LEA.HI.X R75, R18, R13, R14, 0x3, P4 ;  /* 0x0000000d124b1211 */ /* 0x000fe400020f1c0e */
[----:B------:R-:W-:-:S02]  /*0c50*/  @!P1 CS2R R18, SRZ ;  /* 0x0000000000129805 */ /* 0x000fc4000001ff00 */
[----:B------:R-:W-:Y:S02]  /*0c60*/  @!P0 CS2R R60, SRZ ;  /* 0x00000000003c8805 */ /* 0x000fe4000001ff00 */
[----:B------:R-:W-:Y:S01]  /*0c70*/  @!P0 CS2R R62, SRZ ;  /* 0x00000000003e8805 */ /* 0x000fe2000001ff00 */
[----:B------:R-:W-:Y:S01]  /*0c80*/  @P1 IMAD.IADD R2, R57, 0x1, R65 ;  /* 0x0000000139021824 */ /* 0x000fe200078e0241 */
[-C--:B------:R-:W-:Y:S01]  /*0c90*/  @P1 LEA R78, P6, R56, R15.reuse, 0x3 ;  /* 0x0000000f384e1211 */ /* 0x080fe200078c18ff */
[----:B------:R1:W5:Y:S01]  /*0ca0*/  @P0 LDG.E.64 R54, desc[UR10][R32.64] ;  /* 0x0000000a20360981 */ /* 0x000362000c1e1b00 */
[----:B------:R-:W-:Y:S02]  /*0cb0*/  @P1 LEA R72, P3, R44, R15, 0x3 ;  /* 0x0000000f2c481211 */ /* 0x000fe400078618ff */
[----:B------:R-:W-:Y:S02]  /*0cc0*/  @!P1 CS2R R28, SRZ ;  /* 0x00000000001c9805 */ /* 0x000fe4000001ff00 */
[----:B0-----:R-:W-:Y:S01]  /*0cd0*/  @!P1 CS2R R38, SRZ ;  /* 0x0000000000269805 */ /* 0x001fe2000001ff00 */
[----:B------:R-:W5:Y:S01]  /*0ce0*/  @P1 LDG.E.64 R18, desc[UR10][R30.64] ;  /* 0x0000000a1e121981 */ /* 0x000f62000c1e1b00 */
[-C--:B------:R-:W-:Y:S01]  /*0cf0*/  @P1 LEA.HI.X R79, R56, R13.reuse, R2, 0x3, P6 ;  /* 0x0000000d384f1211 */ /* 0x080fe200030f1c02 */
[----:B------:R-:W0:Y:S02]  /*0d00*/  @P2 LDC.64 R58, c[0x0][0x230] ;  /* 0x00008c00ff3a2b82 */ /* 0x000e240000000a00 */
[----:B------:R3:W5:Y:S01]  /*0d10*/  @P0 LDG.E.64 R60, desc[UR10][R36.64] ;  /* 0x0000000a243c0981 */ /* 0x000762000c1e1b00 */
[----:B------:R-:W-:-:S02]  /*0d20*/  @P1 LEA.HI.X R73, R44, R13, R46, 0x3, P3 ;  /* 0x0000000d2c491211 */ /* 0x000fc400018f1c2e */
[----:B-1----:R-:W-:Y:S01]  /*0d30*/  @!P1 CS2R R32, SRZ ;  /* 0x0000000000209805 */ /* 0x002fe2000001ff00 */
[----:B------:R1:W5:Y:S01]  /*0d40*/  @P0 LDG.E.64 R62, desc[UR10][R34.64] ;  /* 0x0000000a223e0981 */ /* 0x000362000c1e1b00 */
[----:B------:R-:W-:-:S03]  /*0d50*/  @!P1 CS2R R30, SRZ ;  /* 0x00000000001e9805 */ /* 0x000fc6000001ff00 */
[----:B------:R-:W5:Y:S01]  /*0d60*/  @P1 LDG.E.64 R28, desc[UR10][R52.64] ;  /* 0x0000000a341c1981 */ /* 0x000f62000c1e1b00 */
[----:B---3--:R-:W-:-:S03]  /*0d70*/  @!P1 CS2R R36, SRZ ;  /* 0x0000000000249805 */ /* 0x008fc6000001ff00 */
[----:B------:R-:W5:Y:S01]  /*0d80*/  @P1 LDG.E.64 R30, desc[UR10][R48.64] ;  /* 0x0000000a301e1981 */ /* 0x000f62000c1e1b00 */
[----:B-1----:R-:W-:-:S03]  /*0d90*/  @!P1 CS2R R34, SRZ ;  /* 0x0000000000229805 */ /* 0x002fc6000001ff00 */
[----:B------:R-:W5:Y:S04]  /*0da0*/  @P1 LDG.E.64 R32, desc[UR10][R72.64] ;  /* 0x0000000a48201981 */ /* 0x000f68000c1e1b00 */
[----:B------:R-:W5:Y:S04]  /*0db0*/  @P1 LDG.E.64 R34, desc[UR10][R74.64] ;  /* 0x0000000a4a221981 */ /* 0x000f68000c1e1b00 */
[----:B------:R-:W5:Y:S04]  /*0dc0*/  @P1 LDG.E.64 R36, desc[UR10][R76.64] ;  /* 0x0000000a4c241981 */ /* 0x000f68000c1e1b00 */
[----:B------:R-:W5:Y:S01]  /*0dd0*/  @P1 LDG.E.64 R38, desc[UR10][R78.64] ;  /* 0x0000000a4e261981 */ /* 0x000f62000c1e1b00 */
[----:B------:R-:W-:Y:S01]  /*0de0*/  IMAD.MOV.U32 R11, RZ, RZ, 0x3f800000 ;  /* 0x3f800000ff0b7424 */ /* 0x000fe200078e00ff */
[----:B------:R-:W-:-:S05]  /*0df0*/  @!P0 CS2R R56, SRZ ;  /* 0x0000000000388805 */ /* 0x000fca000001ff00 */
[----:B0-----:R0:W5:Y:S04]  /*0e00*/  @P2 LDG.E R11, desc[UR10][R58.64] ;  /* 0x0000000a3a0b2981 */ /* 0x001168000c1e1900 */
[----:B------:R1:W5:Y:S01]  /*0e10*/  @P0 LDG.E.64 R56, desc[UR10][R20.64] ;  /* 0x0000000a14380981 */ /* 0x000362000c1e1b00 */
[----:B0-----:R-:W-:Y:S02]  /*0e20*/  @!P0 CS2R R58, SRZ ;  /* 0x00000000003a8805 */ /* 0x001fe4000001ff00 */
[----:B-1----:R-:W-:-:S04]  /*0e30*/  MOV R21, 0x3bbb989d ;  /* 0x3bbb989d00157802 */ /* 0x002fc80000000f00 */
[----:B------:R0:W5:Y:S02]  /*0e40*/  @P0 LDG.E.64 R58, desc[UR10][R24.64] ;  /* 0x0000000a183a0981 */ /* 0x000164000c1e1b00 */
[----:B0-----:R-:W-:Y:S01]  /*0e50*/  IMAD.MOV.U32 R25, RZ, RZ, 0x437c0000 ;  /* 0x437c0000ff197424 */ /* 0x001fe200078e00ff */
[----:B------:R-:W-:Y:S02]  /*0e60*/  @!P0 CS2R R64, SRZ ;  /* 0x0000000000408805 */ /* 0x000fe4000001ff00 */
[----:B------:R-:W-:-:S04]  /*0e70*/  @!P0 CS2R R68, SRZ ;  /* 0x0000000000448805 */ /* 0x000fc8000001ff00 */
[----:B------:R0:W5:Y:S04]  /*0e80*/  @P0 LDG.E.64 R64, desc[UR10][R26.64] ;  /* 0x0000000a1a400981 */ /* 0x000168000c1e1b00 */
[----:B------:R0:W5:Y:S01]  /*0e90*/  @P0 LDG.E.64 R68, desc[UR10][R50.64] ;  /* 0x0000000a32440981 */ /* 0x000162000c1e1b00 */
[----:B------:R-:W-:Y:S01]  /*0ea0*/  BSSY B1, `(.L_x_23924) ;  /* 0x0000019000017945 */ /* 0x000fe20003800000 */
        /* <DEDUP_REMOVED lines=9> */
[----:B-1----:R-:W-:-:S05]  /*0f40*/  FFMA R14, R12, R21, 1 ;  /* 0x3f8000000c0e7423 */ /* 0x002fca0000000015 */
[----:B------:R-:W-:-:S04]  /*0f50*/  IADD3 R2, R14, 0x1800000, RZ ;  /* 0x018000000e027810 */ /* 0x000fc80007ffe0ff */
[----:B------:R-:W-:-:S04]  /*0f60*/  LOP3.LUT R2, R2, 0x7f800000, RZ, 0xc0, !PT ;  /* 0x7f80000002027812 */ /* 0x000fc800078ec0ff */
[----:B------:R-:W-:Y:S01]  /*0f70*/  ISETP.GT.U32.AND P0, PT, R2, 0x1ffffff, PT ;  /* 0x01ffffff0200780c */ /* 0x000fe20003f04070 */
[----:B------:R-:W-:-:S05]  /*0f80*/  IMAD.SHL.U32 R25, R0, 0x20, RZ ;  /* 0x0000002000197824 */ /* 0x000fca00078e00ff */
[----:B------:R-:W-:-:S07]  /*0f90*/  LOP3.LUT R12, R25, 0xffffffe0, R10, 0xe2, !PT ;  /* 0xffffffe0190c7812 */ /* 0x000fce00078ee20a */
[----:B0-----:R-:W-:Y:S05]  /*0fa0*/  @P0 BRA `(.L_x_23925) ;  /* 0x0000000000100947 */ /* 0x001fea0003800000 */
[----:B------:R-:W-:Y:S01]  /*0fb0*/  IMAD.MOV.U32 R0, RZ, RZ, R14 ;  /* 0x000000ffff007224 */ /* 0x000fe200078e000e */
[----:B------:R-:W-:-:S07]  /*0fc0*/  MOV R14, 0xfe0 ;  /* 0x00000fe0000e7802 */ /* 0x000fce0000000f00 */
[----:B-----5:R-:W-:Y:S05]  /*0fd0*/  CALL.REL.NOINC `($__internal_541_$__cuda_sm20_rcp_rn_f32_slowpath) ;  /* 0x0000016000707944 */ /* 0x020fea0003c00000 */
[----:B------:R-:W-:Y:S05]  /*0fe0*/  BRA `(.L_x_23926) ;  /* 0x0000000000107947 */ /* 0x000fea0003800000 */
.L_x_23925:
[----:B------:R-:W0:Y:S02]  /*0ff0*/  MUFU.RCP R21, R14 ;  /* 0x0000000e00157308 */ /* 0x000e240000001000 */
[----:B0-----:R-:W-:-:S04]  /*1000*/  FFMA R0, R14, R21, -1 ;  /* 0xbf8000000e007423 */ /* 0x001fc80000000015 */
[----:B------:R-:W-:-:S04]  /*1010*/  FADD.FTZ R0, -R0, -RZ ;  /* 0x800000ff00007221 */ /* 0x000fc80000010100 */
[----:B------:R-:W-:-:S07]  /*1020*/  FFMA R21, R21, R0, R21 ;  /* 0x0000000015157223 */ /* 0x000fce0000000015 */
.L_x_23926:
[----:B------:R-:W-:Y:S05]  /*1030*/  BSYNC B1 ;  /* 0x0000000000017941 */ /* 0x000fea0003800000 */
.L_x_23924:
[----:B------:R-:W-:Y:S01]  /*1040*/  SHF.R.U64 R16, R16, 0x10, R17 ;  /* 0x0000001010107819 */ /* 0x000fe20000001211 */
[----:B------:R-:W-:Y:S01]  /*1050*/  IMAD.MOV.U32 R25, RZ, RZ, 0x3bbb989d ;  /* 0x3bbb989dff197424 */ /* 0x000fe200078e00ff */
[----:B------:R-:W-:Y:S01]  /*1060*/  BSSY B1, `(.L_x_23927) ;  /* 0x0000019000017945 */ /* 0x000fe20003800000 */
[----:B------:R-:W-:Y:S01]  /*1070*/  IMAD.MOV.U32 R27, RZ, RZ, 0x437c0000 ;  /* 0x437c0000ff1b7424 */ /* 0x000fe200078e00ff */
[----:B------:R-:W-:Y:S01]  /*1080*/  SHF.L.U32 R16, R16, 0x10, RZ ;  /* 0x0000001010107819 */ /* 0x000fe200000006ff */
[----:B------:R-:W-:-:S04]  /*1090*/  FMUL R102, R102, R21 ;  /* 0x0000001566667220 */ /* 0x000fc80000400000 */
        /* <DEDUP_REMOVED lines=15> */
[----:B-----5:R-:W-:Y:S05]  /*1190*/  CALL.REL.NOINC `($__internal_541_$__cuda_sm20_rcp_rn_f32_slowpath) ;  /* 0x0000016000007944 */ /* 0x020fea0003c00000 */
[----:B------:R-:W-:Y:S05]  /*11a0*/  BRA `(.L_x_23929) ;  /* 0x0000000000107947 */ /* 0x000fea0003800000 */
.L_x_23928:
[----:B------:R-:W0:Y:S02]  /*11b0*/  MUFU.RCP R21, R2 ;  /* 0x0000000200157308 */ /* 0x000e240000001000 */
[----:B0-----:R-:W-:-:S04]  /*11c0*/  FFMA R0, R2, R21, -1 ;  /* 0xbf80000002007423 */ /* 0x001fc80000000015 */
[----:B------:R-:W-:-:S04]  /*11d0*/  FADD.FTZ R0, -R0, -RZ ;  /* 0x800000ff00007221 */ /* 0x000fc80000010100 */
[----:B------:R-:W-:-:S07]  /*11e0*/  FFMA R21, R21, R0, R21 ;  /* 0x0000000015157223 */ /* 0x000fce0000000015 */
.L_x_23929:
[----:B------:R-:W-:Y:S05]  /*11f0*/  BSYNC B1 ;  /* 0x0000000000017941 */ /* 0x000fea0003800000 */
.L_x_23927:
[----:B------:R-:W-:Y:S01]  /*1200*/  SHF.L.U32 R106, R17, 0x10, RZ ;  /* 0x00000010116a7819 */ /* 0x000fe200000006ff */
[----:B------:R-:W-:Y:S01]  /*1210*/  IMAD.MOV.U32 R25, RZ, RZ, 0x3bbb989d ;  /* 0x3bbb989dff197424 */ /* 0x000fe200078e00ff */
[----:B------:R-:W-:Y:S01]  /*1220*/  BSSY B1, `(.L_x_23930) ;  /* 0x0000018000017945 */ /* 0x000fe20003800000 */
[----:B------:R-:W-:Y:S02]  /*1230*/  IMAD.MOV.U32 R27, RZ, RZ, 0x437c0000 ;  /* 0x437c0000ff1b7424 */ /* 0x000fe400078e00ff */
[----:B------:R-:W-:Y:S01]  /*1240*/  FMUL R100, R16, R21 ;  /* 0x0000001510647220 */ /* 0x000fe20000400000 */
        /* <DEDUP_REMOVED lines=15> */
[----:B-----5:R-:W-:Y:S05]  /*1340*/  CALL.REL.NOINC `($__internal_541_$__cuda_sm20_rcp_rn_f32_slowpath) ;  /* 0x0000015c00947944 */ /* 0x020fea0003c00000 */
[----:B------:R-:W-:Y:S05]  /*1350*/  BRA `(.L_x_23932) ;  /* 0x0000000000107947 */ /* 0x000fea0003800000 */
.L_x_23931:
[----:B------:R-:W0:Y:S02]  /*1360*/  MUFU.RCP R21, R2 ;  /* 0x0000000200157308 */ /* 0x000e240000001000 */
[----:B0-----:R-:W-:-:S04]  /*1370*/  FFMA R0, R2, R21, -1 ;  /* 0xbf80000002007423 */ /* 0x001fc80000000015 */
[----:B------:R-:W-:-:S04]  /*1380*/  FADD.FTZ R0, -R0, -RZ ;  /* 0x800000ff00007221 */ /* 0x000fc80000010100 */
[----:B------:R-:W-:-:S07]  /*1390*/  FFMA R21, R21, R0, R21 ;  /* 0x0000000015157223 */ /* 0x000fce0000000015 */
.L_x_23932:
[----:B------:R-:W-:Y:S05]  /*13a0*/  BSYNC B1 ;  /* 0x0000000000017941 */ /* 0x000fea0003800000 */
.L_x_23930:
[----:B------:R-:W-:Y:S01]  /*13b0*/  SHF.R.U32.HI R17, RZ, 0x10, R17 ;  /* 0x00000010ff117819 */ /* 0x000fe20000011611 */
[----:B------:R-:W-:Y:S01]  /*13c0*/  IMAD.MOV.U32 R25, RZ, RZ, 0x437c0000 ;  /* 0x437c0000ff197424 */ /* 0x000fe200078e00ff */
[----:B------:R-:W-:Y:S01]  /*13d0*/  BSSY B1, `(.L_x_23933) ;  /* 0x0000019000017945 */ /* 0x000fe20003800000 */
[----:B------:R-:W-:Y:S02]  /*13e0*/  FMUL R106, R106, R21 ;  /* 0x000000156a6a7220 */ /* 0x000fe40000400000 */
[----:B------:R-:W-:Y:S01]  /*13f0*/  IMAD.U32 R104, R17, 0x10000, RZ ;  /* 0x0001000011687824 */ /* 0x000fe200078e00ff */
[----:B------:R-:W-:-:S03]  /*1400*/  HFMA2.MMA R17, -RZ, RZ, 0.96630859375, -0.0022525787353515625 ;  /* 0x3bbb989dff117435 */ /* 0x000fc600000001ff */
[----:B------:R-:W-:-:S07]  /*1410*/  FMUL R0, R104, -1.7020000219345092773 ;  /* 0xbfd9db2368007820 */ /* 0x000fce0000400000 */
        /* <DEDUP_REMOVED lines=16> */
.L_x_23934:
[----:B------:R-:W0:Y:S02]  /*1520*/  MUFU.RCP R21, R2 ;  /* 0x0000000200157308 */ /* 0x000e240000001000 */
[----:B0-----:R-:W-:-:S04]  /*1530*/  FFMA R0, R2, R21, -1 ;  /* 0xbf80000002007423 */ /* 0x001fc80000000015 */
[----:B------:R-:W-:-:S04]  /*1540*/  FADD.FTZ R0, -R0, -RZ ;  /* 0x800000ff00007221 */ /* 0x000fc80000010100 */
[----:B------:R-:W-:-:S07]  /*1550*/  FFMA R21, R21, R0, R21 ;  /* 0x0000000015157223 */ /* 0x000fce0000000015 */
.L_x_23935:
[----:B------:R-:W-:Y:S05]  /*1560*/  BSYNC B1 ;  /* 0x0000000000017941 */ /* 0x000fea0003800000 */
.L_x_23933:
[----:B-----5:R-:W-:Y:S01]  /*1570*/  IMAD.U32 R112, R18, 0x10000, RZ ;  /* 0x0001000012707824 */ /* 0x020fe200078e00ff */
[----:B------:R-:W-:Y:S01]  /*1580*/  MOV R17, 0x3bbb989d ;  /* 0x3bbb989d00117802 */ /* 0x000fe20000000f00 */
[----:B------:R-:W-:Y:S01]  /*1590*/  IMAD.MOV.U32 R25, RZ, RZ, 0x437c0000 ;  /* 0x437c0000ff197424 */ /* 0x000fe200078e00ff */
[----:B------:R-:W-:Y:S01]  /*15a0*/  BSSY B1, `(.L_x_23936) ;  /* 0x0000017000017945 */ /* 0x000fe20003800000 */
[----:B------:R-:W-:Y:S01]  /*15b0*/  FMUL R0, R112, -1.7020000219345092773 ;  /* 0xbfd9db2370007820 */ /* 0x000fe20000400000 */
[----:B------:R-:W-:-:S03]  /*15c0*/  FMUL R104, R104, R21 ;  /* 0x0000001568687220 */ /* 0x000fc60000400000 */
        /* <DEDUP_REMOVED lines=14> */
[----:B------:R-:W-:Y:S05]  /*16b0*/  CALL.REL.NOINC `($__internal_541_$__cuda_sm20_rcp_rn_f32_slowpath) ;  /* 0x0000015800b87944 */ /* 0x000fea0003c00000 */
[----:B------:R-:W-:Y:S05]  /*16c0*/  BRA `(.L_x_23938) ;  /* 0x0000000000107947 */ /* 0x000fea0003800000 */
.L_x_23937:
[----:B------:R-:W0:Y:S02]  /*16d0*/  MUFU.RCP R21, R2 ;  /* 0x0000000200157308 */ /* 0x000e240000001000 */
[----:B0-----:R-:W-:-:S04]  /*16e0*/  FFMA R0, R2, R21, -1 ;  /* 0xbf80000002007423 */ /* 0x001fc80000000015 */
[----:B------:R-:W-:-:S04]  /*16f0*/  FADD.FTZ R0, -R0, -RZ ;  /* 0x800000ff00007221 */ /* 0x000fc80000010100 */
[----:B------:R-:W-:-:S07]  /*1700*/  FFMA R21, R21, R0, R21 ;  /* 0x0000000015157223 */ /* 0x000fce0000000015 */
.L_x_23938:
[----:B------:R-:W-:Y:S05]  /*1710*/  BSYNC B1 ;  /* 0x0000000000017941 */ /* 0x000fea0003800000 */
.L_x_23936:
[----:B------:R-:W-:Y:S01]  /*1720*/  SHF.R.U64 R110, R18, 0x10, R19 ;  /* 0x00000010126e7819 */ /* 0x000fe20000001213 */
[----:B------:R-:W-:Y:S01]  /*1730*/  HFMA2.MMA R17, -RZ, RZ, 0.96630859375, -0.0022525787353515625 ;  /* 0x3bbb989dff117435 */ /* 0x000fe200000001ff */
[----:B------:R-:W-:Y:S01]  /*1740*/  IMAD.MOV.U32 R25, RZ, RZ, 0x437c0000 ;  /* 0x437c0000ff197424 */ /* 0x000fe200078e00ff */
[----:B------:R-:W-:Y:S01]  /*1750*/  BSSY B1, `(.L_x_23939) ;  /* 0x0000018000017945 */ /* 0x000fe20003800000 */
[----:B------:R-:W-:Y:S01]  /*1760*/  FMUL R112, R112, R21 ;  /* 0x0000001570707220 */ /* 0x000fe20000400000 */
[----:B------:R-:W-:-:S04]  /*1770*/  IMAD.U32 R110, R110, 0x10000, RZ ;  /* 0x000100006e6e7824 */ /* 0x000fc800078e00ff */
        /* <DEDUP_REMOVED lines=17> */
.L_x_23940:
[----:B------:R-:W0:Y:S02]  /*1890*/  MUFU.RCP R21, R2 ;  /* 0x0000000200157308 */ /* 0x000e240000001000 */
[----:B0-----:R-:W-:-:S04]  /*18a0*/  FFMA R0, R2, R21, -1 ;  /* 0xbf80000002007423 */ /* 0x001fc80000000015 */
[----:B------:R-:W-:-:S04]  /*18b0*/  FADD.FTZ R0, -R0, -RZ ;  /* 0x800000ff00007221 */ /* 0x000fc80000010100 */
[----:B------:R-:W-:-:S07]  /*18c0*/  FFMA R21, R21, R0, R21 ;  /* 0x0000000015157223 */ /* 0x000fce0000000015 */
.L_x_23941:
[----:B------:R-:W-:Y:S05]  /*18d0*/  BSYNC B1 ;  /* 0x0000000000017941 */ /* 0x000fea0003800000 */
.L_x_23939:
[----:B------:R-:W-:Y:S01]  /*18e0*/  IMAD.U32 R114, R19, 0x10000, RZ ;  /* 0x0001000013727824 */ /* 0x000fe200078e00ff */
        /* <DEDUP_REMOVED lines=21> */
.L_x_23943:
[----:B------:R-:W0:Y:S02]  /*1a40*/  MUFU.RCP R21, R2 ;  /* 0x0000000200157308 */ /* 0x000e240000001000 */
[----:B0-----:R-:W-:-:S04]  /*1a50*/  FFMA R0, R2, R21, -1 ;  /* 0xbf80000002007423 */ /* 0x001fc80000000015 */
[----:B------:R-:W-:-:S04]  /*1a60*/  FADD.FTZ R0, -R0, -RZ ;  /* 0x800000ff00007221 */ /* 0x000fc80000010100 */
[----:B------:R-:W-:-:S07]  /*1a70*/  FFMA R21, R21, R0, R21 ;  /* 0x0000000015157223 */ /* 0x000fce0000000015 */
.L_x_23944:
[----:B------:R-:W-:Y:S05]  /*1a80*/  BSYNC B1 ;  /* 0x0000000000017941 */ /* 0x000fea0003800000 */
.L_x_23942:
[----:B------:R-:W-:Y:S01]  /*1a90*/  SHF.R.U32.HI R108, RZ, 0x10, R19 ;  /* 0x00000010ff6c7819 */ /* 0x000fe20000011613 */
        /* <DEDUP_REMOVED lines=22> */
.L_x_23946:
[----:B------:R-:W0:Y:S02]  /*1c00*/  MUFU.RCP R21, R2 ;  /* 0x0000000200157308 */ /* 0x000e240000001000 */
[----:B0-----:R-:W-:-:S04]  /*1c10*/  FFMA R0, R2, R21, -1 ;  /* 0xbf80000002007423 */ /* 0x001fc80000000015 */
[----:B------:R-:W-:-:S04]  /*1c20*/  FADD.FTZ R0, -R0, -RZ ;  /* 0x800000ff00007221 */ /* 0x000fc80000010100 */
[----:B------:R-:W-:-:S07]  /*1c30*/  FFMA R21, R21, R0, R21 ;  /* 0x0000000015157223 */ /* 0x000fce0000000015 */
.L_x_23947:
[----:B------:R-:W-:Y:S05]  /*1c40*/  BSYNC B1 ;  /* 0x0000000000017941 */ /* 0x000fea0003800000 */
.L_x_23945:
        /* <DEDUP_REMOVED lines=22> */
.L_x_23949:
[----:B------:R-:W0:Y:S02]  /*1db0*/  MUFU.RCP R21, R2 ;  /* 0x0000000200157308 */ /* 0x000e240000001000 */
[----:B0-----:R-:W-:-:S04]  /*1dc0*/  FFMA R0, R2, R21, -1 ;  /* 0xbf80000002007423 */ /* 0x001fc80000000015 */
[----:B------:R-:W-:-:S04]  /*1dd0*/  FADD.FTZ R0, -R0, -RZ ;  /* 0x800000ff00007221 */ /* 0x000fc80000010100 */
[----:B------:R-:W-:-:S07]  /*1de0*/  FFMA R21, R21, R0, R21 ;  /* 0x0000000015157223 */ /* 0x000fce0000000015 */
.L_x_23950:
[----:B------:R-:W-:Y:S05]  /*1df0*/  BSYNC B1 ;  /* 0x0000000000017941 */ /* 0x000fea0003800000 */
.L_x_23948:
        /* <DEDUP_REMOVED lines=23> */
.L_x_23952:
[----:B------:R-:W0:Y:S02]  /*1f70*/  MUFU.RCP R21, R2 ;  /* 0x0000000200157308 */ /* 0x000e240000001000 */
[----:B0-----:R-:W-:-:S04]  /*1f80*/  FFMA R0, R2, R21, -1 ;  /* 0xbf80000002007423 */ /* 0x001fc80000000015 */
[----:B------:R-:W-:-:S04]  /*1f90*/  FADD.FTZ R0, -R0, -RZ ;  /* 0x800000ff00007221 */ /* 0x000fc80000010100 */
[----:B------:R-:W-:-:S07]  /*1fa0*/  FFMA R21, R21, R0, R21 ;  /* 0x0000000015157223 */ /* 0x000fce0000000015 */
.L_x_23953:
[----:B------:R-:W-:Y:S05]  /*1fb0*/  BSYNC B1 ;  /* 0x0000000000017941 */ /* 0x000fea0003800000 */
.L_x_23951:
        /* <DEDUP_REMOVED lines=22> */
.L_x_23955:
[----:B------:R-:W0:Y:S02]  /*2120*/  MUFU.RCP R21, R2 ;  /* 0x0000000200157308 */ /* 0x000e240000001000 */
[----:B0-----:R-:W-:-:S04]  /*2130*/  FFMA R0, R2, R21, -1 ;  /* 0xbf80000002007423 */ /* 0x001fc80000000015 */
[----:B------:R-:W-:-:S04]  /*2140*/  FADD.FTZ R0, -R0, -RZ ;  /* 0x800000ff00007221 */ /* 0x000fc80000010100 */
[----:B------:R-:W-:-:S07]  /*2150*/  FFMA R21, R21, R0, R21 ;  /* 0x0000000015157223 */ /* 0x000fce0000000015 */
.L_x_23956:
[----:B------:R-:W-:Y:S05]  /*2160*/  BSYNC B1 ;  /* 0x0000000000017941 */ /* 0x000fea0003800000 */
.L_x_23954:
        /* <DEDUP_REMOVED lines=23> */
.L_x_23958:
[----:B------:R-:W0:Y:S02]  /*22e0*/  MUFU.RCP R21, R2 ;  /* 0x0000000200157308 */ /* 0x000e240000001000 */
[----:B0-----:R-:W-:-:S04]  /*22f0*/  FFMA R0, R2, R21, -1 ;  /* 0xbf80000002007423 */ /* 0x001fc80000000015 */
[----:B------:R-:W-:-:S04]  /*2300*/  FADD.FTZ R0, -R0, -RZ ;  /* 0x800000ff00007221 */ /* 0x000fc80000010100 */
[----:B------:R-:W-:-:S07]  /*2310*/  FFMA R21, R21, R0, R21 ;  /* 0x0000000015157223 */ /* 0x000fce0000000015 */
.L_x_23959:
[----:B------:R-:W-:Y:S05]  /*2320*/  BSYNC B1 ;  /* 0x0000000000017941 */ /* 0x000fea0003800000 */
.L_x_23957:
        /* <DEDUP_REMOVED lines=22> */
.L_x_23961:
[----:B------:R-:W0:Y:S02]  /*2490*/  MUFU.RCP R21, R2 ;  /* 0x0000000200157308 */ /* 0x000e240000001000 */
[----:B0-----:R-:W-:-:S04]  /*24a0*/  FFMA R0, R2, R21, -1 ;  /* 0xbf80000002007423 */ /* 0x001fc80000000015 */
[----:B------:R-:W-:-:S04]  /*24b0*/  FADD.FTZ R0, -R0, -RZ ;  /* 0x800000ff00007221 */ /* 0x000fc80000010100 */
[----:B------:R-:W-:-:S07]  /*24c0*/  FFMA R21, R21, R0, R21 ;  /* 0x0000000015157223 */ /* 0x000fce0000000015 */
.L_x_23962:
[----:B------:R-:W-:Y:S05]  /*24d0*/  BSYNC B1 ;  /* 0x0000000000017941 */ /* 0x000fea0003800000 */
.L_x_23960:
        /* <DEDUP_REMOVED lines=23> */
.L_x_23964:
[----:B------:R-:W0:Y:S02]  /*2650*/  MUFU.RCP R21, R2 ;  /* 0x0000000200157308 */ /* 0x000e240000001000 */
[----:B0-----:R-:W-:-:S04]  /*2660*/  FFMA R0, R2, R21, -1 ;  /* 0xbf80000002007423 */ /* 0x001fc80000000015 */
[----:B------:R-:W-:-:S04]  /*2670*/  FADD.FTZ R0, -R0, -RZ ;  /* 0x800000ff00007221 */ /* 0x000fc80000010100 */
[----:B------:R-:W-:-:S07]  /*2680*/  FFMA R21, R21, R0, R21 ;  /* 0x0000000015157223 */ /* 0x000fce0000000015 */
.L_x_23965:
[----:B------:R-:W-:Y:S05]  /*2690*/  BSYNC B1 ;  /* 0x0000000000017941 */ /* 0x000fea0003800000 */
.L_x_23963:
        /* <DEDUP_REMOVED lines=22> */
.L_x_23967:
[----:B------:R-:W0:Y:S02]  /*2800*/  MUFU.RCP R21, R2 ;  /* 0x0000000200157308 */ /* 0x000e240000001000 */
[----:B0-----:R-:W-:-:S04]  /*2810*/  FFMA R0, R2, R21, -1 ;  /* 0xbf80000002007423 */ /* 0x001fc80000000015 */
[----:B------:R-:W-:-:S04]  /*2820*/  FADD.FTZ R0, -R0, -RZ ;  /* 0x800000ff00007221 */ /* 0x000fc80000010100 */
[----:B------:R-:W-:-:S07]  /*2830*/  FFMA R21, R21, R0, R21 ;  /* 0x0000000015157223 */ /* 0x000fce0000000015 */
.L_x_23968:
[----:B------:R-:W-:Y:S05]  /*2840*/  BSYNC B1 ;  /* 0x0000000000017941 */ /* 0x000fea0003800000 */
.L_x_23966:
        /* <DEDUP_REMOVED lines=23> */
.L_x_23970:
[----:B------:R-:W0:Y:S02]  /*29c0*/  MUFU.RCP R21, R2 ;  /* 0x0000000200157308 */ /* 0x000e240000001000 */
[----:B0-----:R-:W-:-:S04]  /*29d0*/  FFMA R0, R2, R21, -1 ;  /* 0xbf80000002007423 */ /* 0x001fc80000000015 */
[----:B------:R-:W-:-:S04]  /*29e0*/  FADD.FTZ R0, -R0, -RZ ;  /* 0x800000ff00007221 */ /* 0x000fc80000010100 */
[----:B------:R-:W-:-:S07]  /*29f0*/  FFMA R21, R21, R0, R21 ;  /* 0x0000000015157223 */ /* 0x000fce0000000015 */
.L_x_23971:
[----:B------:R-:W-:Y:S05]  /*2a00*/  BSYNC B1 ;  /* 0x0000000000017941 */ /* 0x000fea0003800000 */
.L_x_23969:
        /* <DEDUP_REMOVED lines=22> */
.L_x_23973:
[----:B------:R-:W0:Y:S02]  /*2b70*/  MUFU.RCP R21, R2 ;  /* 0x0000000200157308 */ /* 0x000e240000001000 */
[----:B0-----:R-:W-:-:S04]  /*2b80*/  FFMA R0, R2, R21, -1 ;  /* 0xbf80000002007423 */ /* 0x001fc80000000015 */
[----:B------:R-:W-:-:S04]  /*2b90*/  FADD.FTZ R0, -R0, -RZ ;  /* 0x800000ff00007221 */ /* 0x000fc80000010100 */
[----:B------:R-:W-:-:S07]  /*2ba0*/  FFMA R21, R21, R0, R21 ;  /* 0x0000000015157223 */ /* 0x000fce0000000015 */
.L_x_23974:
[----:B------:R-:W-:Y:S05]  /*2bb0*/  BSYNC B1 ;  /* 0x0000000000017941 */ /* 0x000fea0003800000 */
.L_x_23972:
        /* <DEDUP_REMOVED lines=23> */
.L_x_23976:
[----:B------:R-:W0:Y:S02]  /*2d30*/  MUFU.RCP R21, R2 ;  /* 0x0000000200157308 */ /* 0x000e240000001000 */
[----:B0-----:R-:W-:-:S04]  /*2d40*/  FFMA R0, R2, R21, -1 ;  /* 0xbf80000002007423 */ /* 0x001fc80000000015 */
[----:B------:R-:W-:-:S04]  /*2d50*/  FADD.FTZ R0, -R0, -RZ ;  /* 0x800000ff00007221 */ /* 0x000fc80000010100 */
[----:B------:R-:W-:-:S07]  /*2d60*/  FFMA R21, R21, R0, R21 ;  /* 0x0000000015157223 */ /* 0x000fce0000000015 */
.L_x_23977:
[----:B------:R-:W-:Y:S05]  /*2d70*/  BSYNC B1 ;  /* 0x0000000000017941 */ /* 0x000fea0003800000 */
.L_x_23975:
        /* <DEDUP_REMOVED lines=22> */
.L_x_23979:
[----:B------:R-:W0:Y:S02]  /*2ee0*/  MUFU.RCP R21, R2 ;  /* 0x0000000200157308 */ /* 0x000e240000001000 */
[----:B0-----:R-:W-:-:S04]  /*2ef0*/  FFMA R0, R2, R21, -1 ;  /* 0xbf80000002007423 */ /* 0x001fc80000000015 */
[----:B------:R-:W-:-:S04]  /*2f00*/  FADD.FTZ R0, -R0, -RZ ;  /* 0x800000ff00007221 */ /* 0x000fc80000010100 */
[----:B------:R-:W-:-:S07]  /*2f10*/  FFMA R21, R21, R0, R21 ;  /* 0x0000000015157223 */ /* 0x000fce0000000015 */
.L_x_23980:
[----:B------:R-:W-:Y:S05]  /*2f20*/  BSYNC B1 ;  /* 0x0000000000017941 */ /* 0x000fea0003800000 */
.L_x_23978:
        /* <DEDUP_REMOVED lines=23> */
.L_x_23982:
[----:B------:R-:W0:Y:S02]  /*30a0*/  MUFU.RCP R21, R2 ;  /* 0x0000000200157308 */ /* 0x000e240000001000 */
[----:B0-----:R-:W-:-:S04]  /*30b0*/  FFMA R0, R2, R21, -1 ;  /* 0xbf80000002007423 */ /* 0x001fc80000000015 */
[----:B------:R-:W-:-:S04]  /*30c0*/  FADD.FTZ R0, -R0, -RZ ;  /* 0x800000ff00007221 */ /* 0x000fc80000010100 */
[----:B------:R-:W-:-:S07]  /*30d0*/  FFMA R21, R21, R0, R21 ;  /* 0x0000000015157223 */ /* 0x000fce0000000015 */
.L_x_23983:
[----:B------:R-:W-:Y:S05]  /*30e0*/  BSYNC B1 ;  /* 0x0000000000017941 */ /* 0x000fea0003800000 */
.L_x_23981:
        /* <DEDUP_REMOVED lines=22> */
.L_x_23985:
[----:B------:R-:W0:Y:S02]  /*3250*/  MUFU.RCP R21, R2 ;  /* 0x0000000200157308 */ /* 0x000e240000001000 */
[----:B0-----:R-:W-:-:S04]  /*3260*/  FFMA R0, R2, R21, -1 ;  /* 0xbf80000002007423 */ /* 0x001fc80000000015 */
[----:B------:R-:W-:-:S04]  /*3270*/  FADD.FTZ R0, -R0, -RZ ;  /* 0x800000ff00007221 */ /* 0x000fc80000010100 */
[----:B------:R-:W-:-:S07]  /*3280*/  FFMA R21, R21, R0, R21 ;  /* 0x0000000015157223 */ /* 0x000fce0000000015 */
.L_x_23986:
[----:B------:R-:W-:Y:S05]  /*3290*/  BSYNC B1 ;  /* 0x0000000000017941 */ /* 0x000fea0003800000 */
.L_x_23984:
        /* <DEDUP_REMOVED lines=23> */
.L_x_23988:
[----:B------:R-:W0:Y:S02]  /*3410*/  MUFU.RCP R21, R2 ;  /* 0x0000000200157308 */ /* 0x000e240000001000 */
[----:B0-----:R-:W-:-:S04]  /*3420*/  FFMA R0, R2, R21, -1 ;  /* 0xbf80000002007423 */ /* 0x001fc80000000015 */
[----:B------:R-:W-:-:S04]  /*3430*/  FADD.FTZ R0, -R0, -RZ ;  /* 0x800000ff00007221 */ /* 0x000fc80000010100 */
[----:B------:R-:W-:-:S07]  /*3440*/  FFMA R21, R21, R0, R21 ;  /* 0x0000000015157223 */ /* 0x000fce0000000015 */
.L_x_23989:
[----:B------:R-:W-:Y:S05]  /*3450*/  BSYNC B1 ;  /* 0x0000000000017941 */ /* 0x000fea0003800000 */
.L_x_23987:
        /* <DEDUP_REMOVED lines=22> */
.L_x_23991:
[----:B------:R-:W0:Y:S02]  /*35c0*/  MUFU.RCP R21, R2 ;  /* 0x0000000200157308 */ /* 0x000e240000001000 */
[----:B0-----:R-:W-:-:S04]  /*35d0*/  FFMA R0, R2, R21, -1 ;  /* 0xbf80000002007423 */ /* 0x001fc80000000015 */
[----:B------:R-:W-:-:S04]  /*35e0*/  FADD.FTZ R0, -R0, -RZ ;  /* 0x800000ff00007221 */ /* 0x000fc80000010100 */
[----:B------:R-:W-:-:S07]  /*35f0*/  FFMA R21, R21, R0, R21 ;  /* 0x0000000015157223 */ /* 0x000fce0000000015 */
.L_x_23992:
[----:B------:R-:W-:Y:S05]  /*3600*/  BSYNC B1 ;  /* 0x0000000000017941 */ /* 0x000fea0003800000 */
.L_x_23990:
        /* <DEDUP_REMOVED lines=23> */
.L_x_23994:
[----:B------:R-:W0:Y:S02]  /*3780*/  MUFU.RCP R21, R2 ;  /* 0x0000000200157308 */ /* 0x000e240000001000 */
[----:B0-----:R-:W-:-:S04]  /*3790*/  FFMA R0, R2, R21, -1 ;  /* 0xbf80000002007423 */ /* 0x001fc80000000015 */
[----:B------:R-:W-:-:S04]  /*37a0*/  FADD.FTZ R0, -R0, -RZ ;  /* 0x800000ff00007221 */ /* 0x000fc80000010100 */
[----:B------:R-:W-:-:S07]  /*37b0*/  FFMA R21, R21, R0, R21 ;  /* 0x0000000015157223 */ /* 0x000fce0000000015 */
.L_x_23995:
[----:B------:R-:W-:Y:S05]  /*37c0*/  BSYNC B1 ;  /* 0x0000000000017941 */ /* 0x000fea0003800000 */
.L_x_23993:
        /* <DEDUP_REMOVED lines=22> */
.L_x_23997:
[----:B------:R-:W0:Y:S02]  /*3930*/  MUFU.RCP R21, R2 ;  /* 0x0000000200157308 */ /* 0x000e240000001000 */
[----:B0-----:R-:W-:-:S04]  /*3940*/  FFMA R0, R2, R21, -1 ;  /* 0xbf80000002007423 */ /* 0x001fc80000000015 */
[----:B------:R-:W-:-:S04]  /*3950*/  FADD.FTZ R0, -R0, -RZ ;  /* 0x800000ff00007221 */ /* 0x000fc80000010100 */
[----:B------:R-:W-:-:S07]  /*3960*/  FFMA R21, R21, R0, R21 ;  /* 0x0000000015157223 */ /* 0x000fce0000000015 */
.L_x_23998:
[----:B------:R-:W-:Y:S05]  /*3970*/  BSYNC B1 ;  /* 0x0000000000017941 */ /* 0x000fea0003800000 */
.L_x_23996:
        /* <DEDUP_REMOVED lines=23> */
.L_x_24000:
[----:B------:R-:W0:Y:S02]  /*3af0*/  MUFU.RCP R21, R2 ;  /* 0x0000000200157308 */ /* 0x000e240000001000 */
[----:B0-----:R-:W-:-:S04]  /*3b00*/  FFMA R0, R2, R21, -1 ;  /* 0xbf80000002007423 */ /* 0x001fc80000000015 */
[----:B------:R-:W-:-:S04]  /*3b10*/  FADD.FTZ R0, -R0, -RZ ;  /* 0x800000ff00007221 */ /* 0x000fc80000010100 */
[----:B------:R-:W-:-:S07]  /*3b20*/  FFMA R21, R21, R0, R21 ;  /* 0x0000000015157223 */ /* 0x000fce0000000015 */
.L_x_24001:
[----:B------:R-:W-:Y:S05]  /*3b30*/  BSYNC B1 ;  /* 0x0000000000017941 */ /* 0x000fea0003800000 */
.L_x_23999:
        /* <DEDUP_REMOVED lines=22> */
.L_x_24003:
[----:B------:R-:W0:Y:S02]  /*3ca0*/  MUFU.RCP R21, R2 ;  /* 0x0000000200157308 */ /* 0x000e240000001000 */
[----:B0-----:R-:W-:-:S04]  /*3cb0*/  FFMA R0, R2, R21, -1 ;  /* 0xbf80000002007423 */ /* 0x001fc80000000015 */
[----:B------:R-:W-:-:S04]  /*3cc0*/  FADD.FTZ R0, -R0, -RZ ;  /* 0x800000ff00007221 */ /* 0x000fc80000010100 */
[----:B------:R-:W-:-:S07]  /*3cd0*/  FFMA R21, R21, R0, R21 ;  /* 0x0000000015157223 */ /* 0x000fce0000000015 */
.L_x_24004:
[----:B------:R-:W-:Y:S05]  /*3ce0*/  BSYNC B1 ;  /* 0x0000000000017941 */ /* 0x000fea0003800000 */
.L_x_24002:
        /* <DEDUP_REMOVED lines=23> */
.L_x_24006:
[----:B------:R-:W0:Y:S02]  /*3e60*/  MUFU.RCP R21, R2 ;  /* 0x0000000200157308 */ /* 0x000e240000001000 */
[----:B0-----:R-:W-:-:S04]  /*3e70*/  FFMA R0, R2, R21, -1 ;  /* 0xbf80000002007423 */ /* 0x001fc80000000015 */
[----:B------:R-:W-:-:S04]  /*3e80*/  FADD.FTZ R0, -R0, -RZ ;  /* 0x800000ff00007221 */ /* 0x000fc80000010100 */
[----:B------:R-:W-:-:S07]  /*3e90*/  FFMA R21, R21, R0, R21 ;  /* 0x0000000015157223 */ /* 0x000fce0000000015 */
.L_x_24007:
[----:B------:R-:W-:Y:S05]  /*3ea0*/  BSYNC B1 ;  /* 0x0000000000017941 */ /* 0x000fea0003800000 */
.L_x_24005:
        /* <DEDUP_REMOVED lines=22> */
.L_x_24009:
[----:B------:R-:W0:Y:S02]  /*4010*/  MUFU.RCP R21, R2 ;  /* 0x0000000200157308 */ /* 0x000e240000001000 */
[----:B0-----:R-:W-:-:S04]  /*4020*/  FFMA R0, R2, R21, -1 ;  /* 0xbf80000002007423 */ /* 0x001fc80000000015 */
[----:B------:R-:W-:-:S04]  /*4030*/  FADD.FTZ R0, -R0, -RZ ;  /* 0x800000ff00007221 */ /* 0x000fc80000010100 */
[----:B------:R-:W-:-:S07]  /*4040*/  FFMA R21, R21, R0, R21 ;  /* 0x0000000015157223 */ /* 0x000fce0000000015 */
.L_x_24010:
[----:B------:R-:W-:Y:S05]  /*4050*/  BSYNC B1 ;  /* 0x0000000000017941 */ /* 0x000fea0003800000 */
.L_x_24008:
        /* <DEDUP_REMOVED lines=23> */
.L_x_24012:
[----:B------:R-:W0:Y:S02]  /*41d0*/  MUFU.RCP R21, R2 ;  /* 0x0000000200157308 */ /* 0x000e240000001000 */
[----:B0-----:R-:W-:-:S04]  /*41e0*/  FFMA R0, R2, R21, -1 ;  /* 0xbf80000002007423 */ /* 0x001fc80000000015 */
[----:B------:R-:W-:-:S04]  /*41f0*/  FADD.FTZ R0, -R0, -RZ ;  /* 0x800000ff00007221 */ /* 0x000fc80000010100 */
[----:B------:R-:W-:-:S07]  /*4200*/  FFMA R21, R21, R0, R21 ;  /* 0x0000000015157223 */ /* 0x000fce0000000015 */
.L_x_24013:
[----:B------:R-:W-:Y:S05]  /*4210*/  BSYNC B1 ;  /* 0x0000000000017941 */ /* 0x000fea0003800000 */
.L_x_24011:
        /* <DEDUP_REMOVED lines=22> */
.L_x_24015:
[----:B------:R-:W0:Y:S02]  /*4380*/  MUFU.RCP R21, R2 ;  /* 0x0000000200157308 */ /* 0x000e240000001000 */
[----:B0-----:R-:W-:-:S04]  /*4390*/  FFMA R0, R2, R21, -1 ;  /* 0xbf80000002007423 */ /* 0x001fc80000000015 */
[----:B------:R-:W-:-:S04]  /*43a0*/  FADD.FTZ R0, -R0, -RZ ;  /* 0x800000ff00007221 */ /* 0x000fc80000010100 */
[----:B------:R-:W-:-:S07]  /*43b0*/  FFMA R21, R21, R0, R21 ;  /* 0x0000000015157223 */ /* 0x000fce0000000015 */
.L_x_24016:
[----:B------:R-:W-:Y:S05]  /*43c0*/  BSYNC B1 ;  /* 0x0000000000017941 */ /* 0x000fea0003800000 */
.L_x_24014:
        /* <DEDUP_REMOVED lines=23> */
.L_x_24018:
[----:B------:R-:W0:Y:S02]  /*4540*/  MUFU.RCP R21, R2 ;  /* 0x0000000200157308 */ /* 0x000e240000001000 */
[----:B0-----:R-:W-:-:S04]  /*4550*/  FFMA R0, R2, R21, -1 ;  /* 0xbf80000002007423 */ /* 0x001fc80000000015 */
[----:B------:R-:W-:-:S04]  /*4560*/  FADD.FTZ R0, -R0, -RZ ;  /* 0x800000ff00007221 */ /* 0x000fc80000010100 */
[----:B------:R-:W-:-:S07]  /*4570*/  FFMA R21, R21, R0, R21 ;  /* 0x0000000015157223 */ /* 0x000fce0000000015 */
.L_x_24019:
[----:B------:R-:W-:Y:S05]  /*4580*/  BSYNC B1 ;  /* 0x0000000000017941 */ /* 0x000fea0003800000 */
.L_x_24017:
        /* <DEDUP_REMOVED lines=8> */
[C---:B------:R-:W-:Y:S01]  /*4610*/  FMNMX R21, |R106|.reuse, R21, !PT ;  /* 0x000000156a157209 */ /* 0x040fe20007800200 */
[----:B------:R-:W-:Y:S01]  /*4620*/  FMUL R89, R106, R11 ;  /* 0x0000000b6a597220 */ /* 0x000fe20000400000 */
[----:B------:R-:W-:Y:S01]  /*4630*/  F2FP.SATFINITE.E4M3.F32.PACK_AB_MERGE_C R19, RZ, R19, RZ ;  /* 0x00000013ff13723e */ /* 0x000fe200048070ff */
[C---:B------:R-:W-:Y:S01]  /*4640*/  FMUL R26, R104.reuse, R11 ;  /* 0x0000000b681a7220 */ /* 0x040fe20000400000 */
[----:B------:R-:W-:Y:S01]  /*4650*/  FMNMX R21, |R104|, R21, !PT ;  /* 0x0000001568157209 */ /* 0x000fe20007800200 */
[-C--:B------:R-:W-:Y:S01]  /*4660*/  FMUL R81, R112, R11.reuse ;  /* 0x0000000b70517220 */ /* 0x080fe20000400000 */
[----:B------:R-:W-:Y:S01]  /*4670*/  F2FP.SATFINITE.E4M3.F32.PACK_AB_MERGE_C R17, RZ, R0, RZ ;  /* 0x00000000ff11723e */ /* 0x000fe200048070ff */
        /* <DEDUP_REMOVED lines=19> */
[C---:B------:R-:W-:Y:S01]  /*47b0*/  FMNMX R47, |R114|.reuse, R21, !PT ;  /* 0x00000015722f7209 */ /* 0x040fe20007800200 */
[-C--:B------:R-:W-:Y:S01]  /*47c0*/  FMUL R21, R114, R11.reuse ;  /* 0x0000000b72157220 */ /* 0x080fe20000400000 */
[-C--:B------:R-:W-:Y:S01]  /*47d0*/  FMUL R73, R46, R11.reuse ;  /* 0x0000000b2e497220 */ /* 0x080fe20000400000 */
[-C--:B------:R-:W-:Y:S01]  /*47e0*/  FMUL R31, R48, R11.reuse ;  /* 0x0000000b301f7220 */ /* 0x080fe20000400000 */
[-C--:B------:R-:W-:Y:S01]  /*47f0*/  FMUL R33, R20, R11.reuse ;  /* 0x0000000b14217220 */ /* 0x080fe20000400000 */
[----:B------:R-:W-:Y:S01]  /*4800*/  FMUL R35, R28, R11 ;  /* 0x0000000b1c237220 */ /* 0x000fe20000400000 */
[----:B------:R-:W-:Y:S01]  /*4810*/  BSSY B0, `(.L_x_24020) ;  /* 0x0000021000007945 */ /* 0x000fe20003800000 */
[----:B------:R-:W-:-:S02]  /*4820*/  FMNMX R47, |R108|, R47, !PT ;  /* 0x0000002f6c2f7209 */ /* 0x000fc40007800200 */
        /* <DEDUP_REMOVED lines=31> */
.L_x_24021:
[----:B------:R-:W-:Y:S05]  /*4a20*/  BSYNC B0 ;  /* 0x0000000000007941 */ /* 0x000fea0003800000 */
.L_x_24020:
        /* <DEDUP_REMOVED lines=11> */
[----:B------:R-:W-:-:S04]  /*4ae0*/  LEA R24, P1, R37, R18, 0x2 ;  /* 0x0000001225187211 */ /* 0x000fc800078210ff */
[----:B------:R-:W-:Y:S02]  /*4af0*/  LEA.HI.X R25, R37, R16, R25, 0x2, P1 ;  /* 0x0000001025197211 */ /* 0x000fe400008f1419 */
[----:B------:R-:W-:-:S05]  /*4b00*/  LOP3.LUT R37, R36, 0xff, R81, 0xf8, !PT ;  /* 0x000000ff24257812 */ /* 0x000fca00078ef851 */
[----:B------:R1:W-:Y:S02]  /*4b10*/  STG.E desc[UR10][R24.64], R37 ;  /* 0x0000002518007986 */ /* 0x0003e4000c10190a */
.L_x_24023:
[----:B------:R-:W-:Y:S05]  /*4b20*/  BSYNC B0 ;  /* 0x0000000000007941 */ /* 0x000fea0003800000 */
.L_x_24022:
        /* <DEDUP_REMOVED lines=15> */
.L_x_24025:
[----:B------:R-:W-:Y:S05]  /*4c20*/  BSYNC B0 ;  /* 0x0000000000007941 */ /* 0x000fea0003800000 */
.L_x_24024:
        /* <DEDUP_REMOVED lines=16> */
.L_x_24027:
[----:B------:R-:W-:Y:S05]  /*4d30*/  BSYNC B0 ;  /* 0x0000000000007941 */ /* 0x000fea0003800000 */
.L_x_24026:
        /* <DEDUP_REMOVED lines=18> */
.L_x_24029:
[----:B------:R-:W-:Y:S05]  /*4e60*/  BSYNC B0 ;  /* 0x0000000000007941 */ /* 0x000fea0003800000 */
.L_x_24028:
        /* <DEDUP_REMOVED lines=23> */
.L_x_24031:
[----:B------:R-:W-:Y:S05]  /*4fe0*/  BSYNC B0 ;  /* 0x0000000000007941 */ /* 0x000fea0003800000 */
.L_x_24030:
        /* <DEDUP_REMOVED lines=51> */
.L_x_24033:
[----:B------:R-:W-:Y:S05]  /*5320*/  BSYNC B0 ;  /* 0x0000000000007941 */ /* 0x000fea0003800000 */
.L_x_24032:
        /* <DEDUP_REMOVED lines=21> */
.L_x_24035:
[----:B------:R-:W-:Y:S05]  /*5480*/  BSYNC B0 ;  /* 0x0000000000007941 */ /* 0x000fea0003800000 */
.L_x_24034:
        /* <DEDUP_REMOVED lines=86> */
[----:B------:R-:W-:Y:S02]  /*59f0*/  @P0 LEA.HI.X R85, R46, R13, R47, 0x3, P1 ;  /* 0x0000000d2e550211 */ /* 0x000fe400008f1c2f */
[----:B------:R-:W-:Y:S01]  /*5a00*/  @!P0 CS2R R46, SRZ ;  /* 0x00000000002e8805 */ /* 0x000fe2000001ff00 */
[----:B------:R-:W-:Y:S02]  /*5a10*/  @P0 IMAD R25, R4, 0xf, RZ ;  /* 0x0000000f04190824 */ /* 0x000fe400078e02ff */
[----:B------:R-:W-:-:S03]  /*5a20*/  @P0 IMAD.WIDE.U32 R52, R5, 0xf, R52 ;  /* 0x0000000f05340825 */ /* 0x000fc600078e0034 */
[----:B------:R1:W5:Y:S01]  /*5a30*/  @P0 LDG.E.64 R46, desc[UR10][R84.64] ;  /* 0x0000000a542e0981 */ /* 0x000362000c1e1b00 */
[C---:B0-----:R-:W-:Y:S02]  /*5a40*/  @P0 LEA R90, P1, R48.reuse, R15, 0x3 ;  /* 0x0000000f305a0211 */ /* 0x041fe400078218ff */
[----:B------:R-:W-:Y:S02]  /*5a50*/  @P0 IADD3 R25, R25, R53, RZ ;  /* 0x0000003519190210 */ /* 0x000fe40007ffe0ff */
[----:B------:R-:W-:Y:S02]  /*5a60*/  @P0 LEA.HI.X R91, R48, R13, R49, 0x3, P1 ;  /* 0x0000000d305b0211 */ /* 0x000fe400008f1c31 */
[----:B------:R-:W-:Y:S02]  /*5a70*/  @!P0 CS2R R48, SRZ ;  /* 0x0000000000308805 */ /* 0x000fe4000001ff00 */
[----:B------:R-:W-:Y:S02]  /*5a80*/  @P0 LEA R24, P1, R52, R15, 0x3 ;  /* 0x0000000f34180211 */ /* 0x000fe400078218ff */
[----:B-1----:R-:W-:Y:S01]  /*5a90*/  LOP3.LUT R85, R14, 0xffff, RZ, 0xc0, !PT ;  /* 0x0000ffff0e557812 */ /* 0x002fe200078ec0ff */
[----:B------:R-:W-:Y:S01]  /*5aa0*/  HFMA2.MMA R14, -RZ, RZ, 0.96630859375, -0.0022525787353515625 ;  /* 0x3bbb989dff0e7435 */ /* 0x000fe200000001ff */
[----:B------:R-:W-:Y:S01]  /*5ab0*/  LOP3.LUT R2, R2, 0xff, RZ, 0xc0, !PT ;  /* 0x000000ff02027812 */ /* 0x000fe200078ec0ff */
[----:B------:R-:W5:Y:S01]  /*5ac0*/  @P0 LDG.E.64 R48, desc[UR10][R90.64] ;  /* 0x0000000a5a300981 */ /* 0x000f62000c1e1b00 */
[----:B------:R-:W-:-:S02]  /*5ad0*/  LOP3.LUT R81, R81, 0xffff, RZ, 0xc0, !PT ;  /* 0x0000ffff51517812 */ /* 0x000fc400078ec0ff */
[----:B------:R-:W-:Y:S01]  /*5ae0*/  FMNMX R93, |R20|, R93, !PT ;  /* 0x0000005d145d7209 */ /* 0x000fe20007800200 */
[----:B------:R-:W-:Y:S01]  /*5af0*/  IMAD.U32 R20, R54, 0x10000, RZ ;  /* 0x0001000036147824 */ /* 0x000fe200078e00ff */
[----:B------:R-:W-:Y:S02]  /*5b00*/  @P0 LEA.HI.X R25, R52, R13, R25, 0x3, P1 ;  /* 0x0000000d34190211 */ /* 0x000fe400008f1c19 */
[----:B------:R-:W-:Y:S02]  /*5b10*/  @!P0 CS2R R52, SRZ ;  /* 0x0000000000348805 */ /* 0x000fe4000001ff00 */
[----:B------:R-:W-:Y:S01]  /*5b20*/  PRMT R2, R81, 0x7604, R2 ;  /* 0x0000760451027816 */ /* 0x000fe20000000002 */
[----:B------:R-:W-:-:S03]  /*5b30*/  FMUL R81, R20, -1.7020000219345092773 ;  /* 0xbfd9db2314517820 */ /* 0x000fc60000400000 */
[----:B------:R0:W5:Y:S01]  /*5b40*/  @P0 LDG.E.64 R52, desc[UR10][R24.64] ;  /* 0x0000000a18340981 */ /* 0x000162000c1e1b00 */
[----:B------:R-:W-:Y:S01]  /*5b50*/  LOP3.LUT R0, R0, 0xff, RZ, 0xc0, !PT ;  /* 0x000000ff00007812 */ /* 0x000fe200078ec0ff */
[----:B------:R-:W-:Y:S01]  /*5b60*/  BSSY B1, `(.L_x_24036) ;  /* 0x000004a000017945 */ /* 0x000fe20003800000 */
[----:B------:R-:W-:Y:S02]  /*5b70*/  LOP3.LUT R79, R79, 0xffff, RZ, 0xc0, !PT ;  /* 0x0000ffff4f4f7812 */ /* 0x000fe400078ec0ff */
[----:B------:R-:W-:Y:S02]  /*5b80*/  PRMT R0, R85, 0x7604, R0 ;  /* 0x0000760455007816 */ /* 0x000fe40000000000 */
[----:B------:R-:W-:Y:S01]  /*5b90*/  LOP3.LUT R89, R89, 0xff, RZ, 0xc0, !PT ;  /* 0x000000ff59597812 */ /* 0x000fe200078ec0ff */
[----:B------:R-:W-:Y:S01]  /*5ba0*/  IMAD.U32 R79, R79, 0x10000, RZ ;  /* 0x000100004f4f7824 */ /* 0x000fe200078e00ff */
[----:B------:R-:W-:Y:S01]  /*5bb0*/  LOP3.LUT R0, R0, 0xffff, RZ, 0xc0, !PT ;  /* 0x0000ffff00007812 */ /* 0x000fe200078ec0ff */
[----:B0-----:R-:W-:Y:S01]  /*5bc0*/  FFMA.SAT R24, R81, R14, 0.5 ;  /* 0x3f00000051187423 */ /* 0x001fe2000000200e */
[----:B------:R-:W-:Y:S01]  /*5bd0*/  IMAD.MOV.U32 R25, RZ, RZ, 0x437c0000 ;  /* 0x437c0000ff197424 */ /* 0x000fe200078e00ff */
[----:B------:R-:W-:-:S02]  /*5be0*/  LOP3.LUT R14, R21, 0xffff, RZ, 0xc0, !PT ;  /* 0x0000ffff150e7812 */ /* 0x000fc400078ec0ff */
[----:B------:R-:W-:Y:S01]  /*5bf0*/  FMNMX R21, |R28|, R93, !PT ;  /* 0x0000005d1c157209 */ /* 0x000fe20007800200 */
[----:B------:R-:W-:Y:S01]  /*5c00*/  FFMA.RM R24, R24, R25, 12582913 ;  /* 0x4b40000118187423 */ /* 0x000fe20000004019 */
[----:B------:R-:W-:Y:S02]  /*5c10*/  LOP3.LUT R26, R26, 0xff, RZ, 0xc0, !PT ;  /* 0x000000ff1a1a7812 */ /* 0x000fe400078ec0ff */
[----:B------:R-:W-:Y:S01]  /*5c20*/  FMNMX R21, |R30|, R21, !PT ;  /* 0x000000151e157209 */ /* 0x000fe20007800200 */
[C---:B------:R-:W-:Y:S01]  /*5c30*/  FADD R28, R24.reuse, -12583039 ;  /* 0xcb40007f181c7421 */ /* 0x040fe20000000000 */
[----:B------:R-:W-:Y:S01]  /*5c40*/  IMAD.SHL.U32 R24, R24, 0x800000, RZ ;  /* 0x0080000018187824 */ /* 0x000fe200078e00ff */
[----:B------:R-:W-:Y:S02]  /*5c50*/  LOP3.LUT R30, R0, 0xff0000, R79, 0xf8, !PT ;  /* 0x00ff0000001e7812 */ /* 0x000fe400078ef84f */
[----:B------:R-:W-:Y:S01]  /*5c60*/  FFMA R28, R81, 1.4426950216293334961, -R28 ;  /* 0x3fb8aa3b511c7823 */ /* 0x000fe2000000081c */
[----:B------:R-:W-:-:S02]  /*5c70*/  FMNMX R21, |R32|, R21, !PT ;  /* 0x0000001520157209 */ /* 0x000fc40007800200 */
[----:B------:R-:W-:Y:S01]  /*5c80*/  LOP3.LUT R83, R83, 0xffff, RZ, 0xc0, !PT ;  /* 0x0000ffff53537812 */ /* 0x000fe200078ec0ff */
[----:B------:R-:W-:Y:S01]  /*5c90*/  FFMA R28, R81, 1.925963033500011079e-08, R28 ;  /* 0x32a57060511c7823 */ /* 0x000fe2000000001c */
[----:B------:R-:W-:Y:S02]  /*5ca0*/  FMNMX R21, |R34|, R21, !PT ;  /* 0x0000001522157209 */ /* 0x000fe40007800200 */
[----:B------:R-:W-:Y:S01]  /*5cb0*/  PRMT R14, R14, 0x7604, R89 ;  /* 0x000076040e0e7816 */ /* 0x000fe20000000059 */
[----:B------:R-:W0:Y:S01]  /*5cc0*/  MUFU.EX2 R25, R28 ;  /* 0x0000001c00197308 */ /* 0x000e220000000800 */
[----:B------:R-:W-:Y:S02]  /*5cd0*/  FMNMX R21, |R50|, R21, !PT ;  /* 0x0000001532157209 */ /* 0x000fe40007800200 */
[----:B------:R-:W-:Y:S02]  /*5ce0*/  PRMT R26, R83, 0x7604, R26 ;  /* 0x00007604531a7816 */ /* 0x000fe4000000001a */
[----:B------:R-:W-:-:S02]  /*5cf0*/  FMNMX R21, |R72|, R21, !PT ;  /* 0x0000001548157209 */ /* 0x000fc40007800200 */
[----:B------:R-:W-:Y:S02]  /*5d00*/  LOP3.LUT R75, R75, 0xffff, RZ, 0xc0, !PT ;  /* 0x0000ffff4b4b7812 */ /* 0x000fe400078ec0ff */
[----:B------:R-:W-:Y:S02]  /*5d10*/  FMNMX R21, |R74|, R21, !PT ;  /* 0x000000154a157209 */ /* 0x000fe40007800200 */
[----:B------:R-:W-:Y:S02]  /*5d20*/  LOP3.LUT R87, R87, 0xffff, RZ, 0xc0, !PT ;  /* 0x0000ffff57577812 */ /* 0x000fe400078ec0ff */
[----:B------:R-:W-:Y:S02]  /*5d30*/  FMNMX R21, |R78|, R21, !PT ;  /* 0x000000154e157209 */ /* 0x000fe40007800200 */
[----:B------:R-:W-:Y:S01]  /*5d40*/  LOP3.LUT R71, R71, 0xffff, RZ, 0xc0, !PT ;  /* 0x0000ffff47477812 */ /* 0x000fe200078ec0ff */
[----:B0-----:R-:W-:Y:S01]  /*5d50*/  FFMA R24, R24, R25, 1 ;  /* 0x3f80000018187423 */ /* 0x001fe20000000019 */
[----:B------:R-:W-:-:S02]  /*5d60*/  FMNMX R21, |R76|, R21, !PT ;  /* 0x000000154c157209 */ /* 0x000fc40007800200 */
[----:B------:R-:W-:Y:S02]  /*5d70*/  LOP3.LUT R77, R77, 0xffff, RZ, 0xc0, !PT ;  /* 0x0000ffff4d4d7812 */ /* 0x000fe400078ec0ff */
[----:B------:R-:W-:Y:S02]  /*5d80*/  IADD3 R0, R24, 0x1800000, RZ ;  /* 0x0180000018007810 */ /* 0x000fe40007ffe0ff */
[----:B------:R-:W-:Y:S01]  /*5d90*/  FMNMX R21, |R82|, R21, !PT ;  /* 0x0000001552157209 */ /* 0x000fe20007800200 */
[----:B------:R-:W-:Y:S01]  /*5da0*/  IMAD.SHL.U32 R77, R77, 0x1000000, RZ ;  /* 0x010000004d4d7824 */ /* 0x000fe200078e00ff */
[----:B------:R-:W-:Y:S02]  /*5db0*/  LOP3.LUT R0, R0, 0x7f800000, RZ, 0xc0, !PT ;  /* 0x7f80000000007812 */ /* 0x000fe400078ec0ff */
[----:B------:R-:W-:Y:S02]  /*5dc0*/  LOP3.LUT R27, R27, 0xffff, RZ, 0xc0, !PT ;  /* 0x0000ffff1b1b7812 */ /* 0x000fe400078ec0ff */
[----:B------:R-:W-:-:S02]  /*5dd0*/  ISETP.GT.U32.AND P0, PT, R0, 0x1ffffff, PT ;  /* 0x01ffffff0000780c */ /* 0x000fc40003f04070 */
[----:B------:R-:W-:Y:S01]  /*5de0*/  LOP3.LUT R73, R73, 0xffff, RZ, 0xc0, !PT ;  /* 0x0000ffff49497812 */ /* 0x000fe200078ec0ff */
[----:B------:R-:W-:Y:S01]  /*5df0*/  IMAD.SHL.U32 R27, R27, 0x1000000, RZ ;  /* 0x010000001b1b7824 */ /* 0x000fe200078e00ff */
[----:B------:R-:W-:Y:S02]  /*5e00*/  SHF.L.U32 R75, R75, 0x10, RZ ;  /* 0x000000104b4b7819 */ /* 0x000fe400000006ff */
[----:B------:R-:W-:Y:S01]  /*5e10*/  LOP3.LUT R2, R2, 0xffff, RZ, 0xc0, !PT ;  /* 0x0000ffff02027812 */ /* 0x000fe200078ec0ff */
[----:B------:R-:W-:Y:S01]  /*5e20*/  IMAD.SHL.U32 R73, R73, 0x1000000, RZ ;  /* 0x0100000049497824 */ /* 0x000fe200078e00ff */
[----:B------:R-:W-:Y:S02]  /*5e30*/  SHF.L.U32 R87, R87, 0x10, RZ ;  /* 0x0000001057577819 */ /* 0x000fe400000006ff */
[----:B------:R-:W-:Y:S02]  /*5e40*/  LOP3.LUT R14, R14, 0xffff, RZ, 0xc0, !PT ;  /* 0x0000ffff0e0e7812 */ /* 0x000fe400078ec0ff */
[----:B------:R-:W-:-:S02]  /*5e50*/  SHF.L.U32 R71, R71, 0x10, RZ ;  /* 0x0000001047477819 */ /* 0x000fc400000006ff */
[----:B------:R-:W-:Y:S02]  /*5e60*/  LOP3.LUT R26, R26, 0xffff, RZ, 0xc0, !PT ;  /* 0x0000ffff1a1a7812 */ /* 0x000fe400078ec0ff */
[----:B------:R-:W-:Y:S02]  /*5e70*/  LOP3.LUT R51, R51, 0xffff, RZ, 0xc0, !PT ;  /* 0x0000ffff33337812 */ /* 0x000fe400078ec0ff */
[----:B------:R-:W-:Y:S02]  /*5e80*/  FMNMX R21, |R80|, R21, !PT ;  /* 0x0000001550157209 */ /* 0x000fe40007800200 */
[----:B------:R-:W-:Y:S02]  /*5e90*/  LOP3.LUT R95, R95, 0x1c, RZ, 0xc0, !PT ;  /* 0x0000001c5f5f7812 */ /* 0x000fe400078ec0ff */
[----:B------:R-:W-:Y:S02]  /*5ea0*/  LOP3.LUT R2, R2, 0xff0000, R75, 0xf8, !PT ;  /* 0x00ff000002027812 */ /* 0x000fe400078ef84b */
[----:B------:R-:W-:-:S02]  /*5eb0*/  LOP3.LUT R14, R14, 0xff0000, R87, 0xf8, !PT ;  /* 0x00ff00000e0e7812 */ /* 0x000fc400078ef857 */
[----:B------:R-:W-:Y:S02]  /*5ec0*/  LOP3.LUT R26, R26, 0xff0000, R71, 0xf8, !PT ;  /* 0x00ff00001a1a7812 */ /* 0x000fe400078ef847 */
[----:B------:R-:W-:Y:S02]  /*5ed0*/  SHF.L.U32 R51, R51, 0x18, RZ ;  /* 0x0000001833337819 */ /* 0x000fe400000006ff */
[----:B------:R-:W-:Y:S02]  /*5ee0*/  FMNMX R21, |R88|, R21, !PT ;  /* 0x0000001558157209 */ /* 0x000fe40007800200 */
[----:B------:R-:W-:Y:S02]  /*5ef0*/  IADD3 R95, R10, -0x1, -R95 ;  /* 0xffffffff0a5f7810 */ /* 0x000fe40007ffe85f */
[----:B------:R-:W-:Y:S02]  /*5f00*/  LOP3.LUT R28, R2, 0xff000000, R77, 0xf8, !PT ;  /* 0xff000000021c7812 */ /* 0x000fe400078ef84d */
[----:B------:R-:W-:-:S02]  /*5f10*/  LOP3.LUT R30, R30, 0xff000000, R27, 0xf8, !PT ;  /* 0xff0000001e1e7812 */ /* 0x000fc400078ef81b */
[----:B------:R-:W-:Y:S02]  /*5f20*/  LOP3.LUT R32, R14, 0xff000000, R51, 0xf8, !PT ;  /* 0xff0000000e207812 */ /* 0x000fe400078ef833 */
[----:B------:R-:W-:Y:S02]  /*5f30*/  LOP3.LUT R34, R26, 0xff000000, R73, 0xf8, !PT ;  /* 0xff0000001a227812 */ /* 0x000fe400078ef849 */
[----:B------:R-:W-:Y:S02]  /*5f40*/  FMNMX R98, |R98|, R21, !PT ;  /* 0x0000001562627209 */ /* 0x000fe40007800200 */
[----:B------:R-:W-:Y:S02]  /*5f50*/  IADD3 R71, R7, 0x1, RZ ;  /* 0x0000000107477810 */ /* 0x000fe40007ffe0ff */
[----:B------:R-:W-:Y:S01]  /*5f60*/  LOP3.LUT R96, R95, 0x1f, RZ, 0xc0, !PT ;  /* 0x0000001f5f607812 */ /* 0x000fe200078ec0ff */
[----:B------:R-:W-:Y:S06]  /*5f70*/  @P0 BRA `(.L_x_24037) ;  /* 0x0000000000100947 */ /* 0x000fec0003800000 */
[----:B------:R-:W-:Y:S01]  /*5f80*/  IMAD.MOV.U32 R0, RZ, RZ, R24 ;  /* 0x000000ffff007224 */ /* 0x000fe200078e0018 */
[----:B------:R-:W-:-:S07]  /*5f90*/  MOV R14, 0x5fb0 ;  /* 0x00005fb0000e7802 */ /* 0x000fce0000000f00 */
[----:B-----5:R-:W-:Y:S05]  /*5fa0*/  CALL.REL.NOINC `($__internal_541_$__cuda_sm20_rcp_rn_f32_slowpath) ;  /* 0x00000110007c7944 */ /* 0x020fea0003c00000 */
[----:B------:R-:W-:Y:S05]  /*5fb0*/  BRA `(.L_x_24038) ;  /* 0x0000000000107947 */ /* 0x000fea0003800000 */
.L_x_24037:
[----:B------:R-:W0:Y:S02]  /*5fc0*/  MUFU.RCP R21, R24 ;  /* 0x0000001800157308 */ /* 0x000e240000001000 */
[----:B0-----:R-:W-:-:S04]  /*5fd0*/  FFMA R0, R24, R21, -1 ;  /* 0xbf80000018007423 */ /* 0x001fc80000000015 */
[----:B------:R-:W-:-:S04]  /*5fe0*/  FADD.FTZ R0, -R0, -RZ ;  /* 0x800000ff00007221 */ /* 0x000fc80000010100 */
[----:B------:R-:W-:-:S07]  /*5ff0*/  FFMA R21, R21, R0, R21 ;  /* 0x0000000015157223 */ /* 0x000fce0000000015 */
.L_x_24038:
[----:B------:R-:W-:Y:S05]  /*6000*/  BSYNC B1 ;  /* 0x0000000000017941 */ /* 0x000fea0003800000 */
.L_x_24036:
[----:B------:R-:W-:Y:S01]  /*6010*/  SHF.R.U64 R100, R54, 0x10, R55 ;  /* 0x0000001036647819 */ /* 0x000fe20000001237 */
[----:B------:R-:W-:Y:S01]  /*6020*/  IMAD.MOV.U32 R25, RZ, RZ, 0x3bbb989d ;  /* 0x3bbb989dff197424 */ /* 0x000fe200078e00ff */
[----:B------:R-:W-:Y:S01]  /*6030*/  MOV R27, 0x437c0000 ;  /* 0x437c0000001b7802 */ /* 0x000fe20000000f00 */
[----:B------:R-:W-:Y:S01]  /*6040*/  BSSY B1, `(.L_x_24039) ;  /* 0x0000018000017945 */ /* 0x000fe20003800000 */
[----:B------:R-:W-:Y:S01]  /*6050*/  SHF.L.U32 R100, R100, 0x10, RZ ;  /* 0x0000001064647819 */ /* 0x000fe200000006ff */
[----:B------:R-:W-:-:S04]  /*6060*/  FMUL R73, R20, R21 ;  /* 0x0000001514497220 */ /* 0x000fc80000400000 */
        /* <DEDUP_REMOVED lines=15> */
[----:B-----5:R-:W-:Y:S05]  /*6160*/  CALL.REL.NOINC `($__internal_541_$__cuda_sm20_rcp_rn_f32_slowpath) ;  /* 0x00000110000c7944 */ /* 0x020fea0003c00000 */
[----:B------:R-:W-:Y:S05]  /*6170*/  BRA `(.L_x_24041) ;  /* 0x0000000000107947 */ /* 0x000fea0003800000 */
.L_x_24040:
[----:B------:R-:W0:Y:S02]  /*6180*/  MUFU.RCP R21, R2 ;  /* 0x0000000200157308 */ /* 0x000e240000001000 */
[----:B0-----:R-:W-:-:S04]  /*6190*/  FFMA R0, R2, R21, -1 ;  /* 0xbf80000002007423 */ /* 0x001fc80000000015 */
[----:B------:R-:W-:-:S04]  /*61a0*/  FADD.FTZ R0, -R0, -RZ ;  /* 0x800000ff00007221 */ /* 0x000fc80000010100 */
[----:B------:R-:W-:-:S07]  /*61b0*/  FFMA R21, R21, R0, R21 ;  /* 0x0000000015157223 */ /* 0x000fce0000000015 */
.L_x_24041:
[----:B------:R-:W-:Y:S05]  /*61c0*/  BSYNC B1 ;  /* 0x0000000000017941 */ /* 0x000fea0003800000 */
.L_x_24039:
[----:B------:R-:W-:Y:S01]  /*61d0*/  SHF.L.U32 R104, R55, 0x10, RZ ;  /* 0x0000001037687819 */ /* 0x000fe200000006ff */
[----:B------:R-:W-:Y:S01]  /*61e0*/  HFMA2.MMA R27, -RZ, RZ, 3.7421875, 0 ;  /* 0x437c0000ff1b7435 */ /* 0x000fe200000001ff */
[----:B------:R-:W-:Y:S01]  /*61f0*/  IMAD.MOV.U32 R25, RZ, RZ, 0x3bbb989d ;  /* 0x3bbb989dff197424 */ /* 0x000fe200078e00ff */
[----:B------:R-:W-:Y:S01]  /*6200*/  BSSY B1, `(.L_x_24042) ;  /* 0x0000017000017945 */ /* 0x000fe20003800000 */
[----:B------:R-:W-:Y:S01]  /*6210*/  FMUL R100, R100, R21 ;  /* 0x0000001564647220 */ /* 0x000fe20000400000 */
        /* <DEDUP_REMOVED lines=17> */
.L_x_24043:
[----:B------:R-:W0:Y:S02]  /*6330*/  MUFU.RCP R21, R2 ;  /* 0x0000000200157308 */ /* 0x000e240000001000 */
[----:B0-----:R-:W-:-:S04]  /*6340*/  FFMA R0, R2, R21, -1 ;  /* 0xbf80000002007423 */ /* 0x001fc80000000015 */
[----:B------:R-:W-:-:S04]  /*6350*/  FADD.FTZ R0, -R0, -RZ ;  /* 0x800000ff00007221 */ /* 0x000fc80000010100 */
[----:B------:R-:W-:-:S07]  /*6360*/  FFMA R21, R21, R0, R21 ;  /* 0x0000000015157223 */ /* 0x000fce0000000015 */
.L_x_24044:
[----:B------:R-:W-:Y:S05]  /*6370*/  BSYNC B1 ;  /* 0x0000000000017941 */ /* 0x000fea0003800000 */
.L_x_24042:
[----:B------:R-:W-:Y:S01]  /*6380*/  SHF.R.U32.HI R102, RZ, 0x10, R55 ;  /* 0x00000010ff667819 */ /* 0x000fe20000011637 */
        /* <DEDUP_REMOVED lines=22> */
.L_x_24046:
[----:B------:R-:W0:Y:S02]  /*64f0*/  MUFU.RCP R21, R2 ;  /* 0x0000000200157308 */ /* 0x000e240000001000 */
[----:B0-----:R-:W-:-:S04]  /*6500*/  FFMA R0, R2, R21, -1 ;  /* 0xbf80000002007423 */ /* 0x001fc80000000015 */
[----:B------:R-:W-:-:S04]  /*6510*/  FADD.FTZ R0, -R0, -RZ ;  /* 0x800000ff00007221 */ /* 0x000fc80000010100 */
[----:B------:R-:W-:-:S07]  /*6520*/  FFMA R21, R21, R0, R21 ;  /* 0x0000000015157223 */ /* 0x000fce0000000015 */
.L_x_24047:
[----:B------:R-:W-:Y:S05]  /*6530*/  BSYNC B1 ;  /* 0x0000000000017941 */ /* 0x000fea0003800000 */
.L_x_24045:
        /* <DEDUP_REMOVED lines=22> */
.L_x_24049:
[----:B------:R-:W0:Y:S02]  /*66a0*/  MUFU.RCP R21, R2 ;  /* 0x0000000200157308 */ /* 0x000e240000001000 */
[----:B0-----:R-:W-:-:S04]  /*66b0*/  FFMA R0, R2, R21, -1 ;  /* 0xbf80000002007423 */ /* 0x001fc80000000015 */
[----:B------:R-:W-:-:S04]  /*66c0*/  FADD.FTZ R0, -R0, -RZ ;  /* 0x800000ff00007221 */ /* 0x000fc80000010100 */
[----:B------:R-:W-:-:S07]  /*66d0*/  FFMA R21, R21, R0, R21 ;  /* 0x0000000015157223 */ /* 0x000fce0000000015 */
.L_x_24050:
[----:B------:R-:W-:Y:S05]  /*66e0*/  BSYNC B1 ;  /* 0x0000000000017941 */ /* 0x000fea0003800000 */
.L_x_24048:
        /* <DEDUP_REMOVED lines=23> */
.L_x_24052:
[----:B------:R-:W0:Y:S02]  /*6860*/  MUFU.RCP R21, R2 ;  /* 0x0000000200157308 */ /* 0x000e240000001000 */
[----:B0-----:R-:W-:-:S04]  /*6870*/  FFMA R0, R2, R21, -1 ;  /* 0xbf80000002007423 */ /* 0x001fc80000000015 */
[----:B------:R-:W-:-:S04]  /*6880*/  FADD.FTZ R0, -R0, -RZ ;  /* 0x800000ff00007221 */ /* 0x000fc80000010100 */
[----:B------:R-:W-:-:S07]  /*6890*/  FFMA R21, R21, R0, R21 ;  /* 0x0000000015157223 */ /* 0x000fce0000000015 */
.L_x_24053:
[----:B------:R-:W-:Y:S05]  /*68a0*/  BSYNC B1 ;  /* 0x0000000000017941 */ /* 0x000fea0003800000 */
.L_x_24051:
        /* <DEDUP_REMOVED lines=22> */
.L_x_24055:
[----:B------:R-:W0:Y:S02]  /*6a10*/  MUFU.RCP R21, R2 ;  /* 0x0000000200157308 */ /* 0x000e240000001000 */
[----:B0-----:R-:W-:-:S04]  /*6a20*/  FFMA R0, R2, R21, -1 ;  /* 0xbf80000002007423 */ /* 0x001fc80000000015 */
[----:B------:R-:W-:-:S04]  /*6a30*/  FADD.FTZ R0, -R0, -RZ ;  /* 0x800000ff00007221 */ /* 0x000fc80000010100 */
[----:B------:R-:W-:-:S07]  /*6a40*/  FFMA R21, R21, R0, R21 ;  /* 0x0000000015157223 */ /* 0x000fce0000000015 */
.L_x_24056:
[----:B------:R-:W-:Y:S05]  /*6a50*/  BSYNC B1 ;  /* 0x0000000000017941 */ /* 0x000fea0003800000 */
.L_x_24054:
        /* <DEDUP_REMOVED lines=23> */
.L_x_24058:
[----:B------:R-:W0:Y:S02]  /*6bd0*/  MUFU.RCP R21, R2 ;  /* 0x0000000200157308 */ /* 0x000e240000001000 */
[----:B0-----:R-:W-:-:S04]  /*6be0*/  FFMA R0, R2, R21, -1 ;  /* 0xbf80000002007423 */ /* 0x001fc80000000015 */
[----:B------:R-:W-:-:S04]  /*6bf0*/  FADD.FTZ R0, -R0, -RZ ;  /* 0x800000ff00007221 */ /* 0x000fc80000010100 */
[----:B------:R-:W-:-:S07]  /*6c00*/  FFMA R21, R21, R0, R21 ;  /* 0x0000000015157223 */ /* 0x000fce0000000015 */
.L_x_24059:
[----:B------:R-:W-:Y:S05]  /*6c10*/  BSYNC B1 ;  /* 0x0000000000017941 */ /* 0x000fea0003800000 */
.L_x_24057:
        /* <DEDUP_REMOVED lines=22> */
.L_x_24061:
[----:B------:R-:W0:Y:S02]  /*6d80*/  MUFU.RCP R21, R2 ;  /* 0x0000000200157308 */ /* 0x000e240000001000 */
[----:B0-----:R-:W-:-:S04]  /*6d90*/  FFMA R0, R2, R21, -1 ;  /* 0xbf80000002007423 */ /* 0x001fc80000000015 */
[----:B------:R-:W-:-:S04]  /*6da0*/  FADD.FTZ R0, -R0, -RZ ;  /* 0x800000ff00007221 */ /* 0x000fc80000010100 */
[----:B------:R-:W-:-:S07]  /*6db0*/  FFMA R21, R21, R0, R21 ;  /* 0x0000000015157223 */ /* 0x000fce0000000015 */
.L_x_24062:
[----:B------:R-:W-:Y:S05]  /*6dc0*/  BSYNC B1 ;  /* 0x0000000000017941 */ /* 0x000fea0003800000 */
.L_x_24060:
        /* <DEDUP_REMOVED lines=23> */
.L_x_24064:
[----:B------:R-:W0:Y:S02]  /*6f40*/  MUFU.RCP R21, R2 ;  /* 0x0000000200157308 */ /* 0x000e240000001000 */
[----:B0-----:R-:W-:-:S04]  /*6f50*/  FFMA R0, R2, R21, -1 ;  /* 0xbf80000002007423 */ /* 0x001fc80000000015 */
[----:B------:R-:W-:-:S04]  /*6f60*/  FADD.FTZ R0, -R0, -RZ ;  /* 0x800000ff00007221 */ /* 0x000fc80000010100 */
[----:B------:R-:W-:-:S07]  /*6f70*/  FFMA R21, R21, R0, R21 ;  /* 0x0000000015157223 */ /* 0x000fce0000000015 */
.L_x_24065:
[----:B------:R-:W-:Y:S05]  /*6f80*/  BSYNC B1 ;  /* 0x0000000000017941 */ /* 0x000fea0003800000 */
.L_x_24063:
        /* <DEDUP_REMOVED lines=22> */
.L_x_24067:
[----:B------:R-:W0:Y:S02]  /*70f0*/  MUFU.RCP R21, R2 ;  /* 0x0000000200157308 */ /* 0x000e240000001000 */
[----:B0-----:R-:W-:-:S04]  /*7100*/  FFMA R0, R2, R21, -1 ;  /* 0xbf80000002007423 */ /* 0x001fc80000000015 */
[----:B------:R-:W-:-:S04]  /*7110*/  FADD.FTZ R0, -R0, -RZ ;  /* 0x800000ff00007221 */ /* 0x000fc80000010100 */
[----:B------:R-:W-:-:S07]  /*7120*/  FFMA R21, R21, R0, R21 ;  /* 0x0000000015157223 */ /* 0x000fce0000000015 */
.L_x_24068:
[----:B------:R-:W-:Y:S05]  /*7130*/  BSYNC B1 ;  /* 0x0000000000017941 */ /* 0x000fea0003800000 */
.L_x_24066:
        /* <DEDUP_REMOVED lines=23> */
.L_x_24070:
[----:B------:R-:W0:Y:S02]  /*72b0*/  MUFU.RCP R21, R2 ;  /* 0x0000000200157308 */ /* 0x000e240000001000 */
[----:B0-----:R-:W-:-:S04]  /*72c0*/  FFMA R0, R2, R21, -1 ;  /* 0xbf80000002007423 */ /* 0x001fc80000000015 */
[----:B------:R-:W-:-:S04]  /*72d0*/  FADD.FTZ R0, -R0, -RZ ;  /* 0x800000ff00007221 */ /* 0x000fc80000010100 */
[----:B------:R-:W-:-:S07]  /*72e0*/  FFMA R21, R21, R0, R21 ;  /* 0x0000000015157223 */ /* 0x000fce0000000015 */
.L_x_24071:
[----:B------:R-:W-:Y:S05]  /*72f0*/  BSYNC B1 ;  /* 0x0000000000017941 */ /* 0x000fea0003800000 */
.L_x_24069:
        /* <DEDUP_REMOVED lines=22> */
.L_x_24073:
[----:B------:R-:W0:Y:S02]  /*7460*/  MUFU.RCP R21, R2 ;  /* 0x0000000200157308 */ /* 0x000e240000001000 */
[----:B0-----:R-:W-:-:S04]  /*7470*/  FFMA R0, R2, R21, -1 ;  /* 0xbf80000002007423 */ /* 0x001fc80000000015 */
[----:B------:R-:W-:-:S04]  /*7480*/  FADD.FTZ R0, -R0, -RZ ;  /* 0x800000ff00007221 */ /* 0x000fc80000010100 */
[----:B------:R-:W-:-:S07]  /*7490*/  FFMA R21, R21, R0, R21 ;  /* 0x0000000015157223 */ /* 0x000fce0000000015 */
.L_x_24074:
[----:B------:R-:W-:Y:S05]  /*74a0*/  BSYNC B1 ;  /* 0x0000000000017941 */ /* 0x000fea0003800000 */
.L_x_24072:
        /* <DEDUP_REMOVED lines=23> */
.L_x_24076:
[----:B------:R-:W0:Y:S02]  /*7620*/  MUFU.RCP R21, R2 ;  /* 0x0000000200157308 */ /* 0x000e240000001000 */
[----:B0-----:R-:W-:-:S04]  /*7630*/  FFMA R0, R2, R21, -1 ;  /* 0xbf80000002007423 */ /* 0x001fc80000000015 */
[----:B------:R-:W-:-:S04]  /*7640*/  FADD.FTZ R0, -R0, -RZ ;  /* 0x800000ff00007221 */ /* 0x000fc80000010100 */
[----:B------:R-:W-:-:S07]  /*7650*/  FFMA R21, R21, R0, R21 ;  /* 0x0000000015157223 */ /* 0x000fce0000000015 */
.L_x_24077:
[----:B------:R-:W-:Y:S05]  /*7660*/  BSYNC B1 ;  /* 0x0000000000017941 */ /* 0x000fea0003800000 */
.L_x_24075:
        /* <DEDUP_REMOVED lines=22> */
.L_x_24079:
[----:B------:R-:W0:Y:S02]  /*77d0*/  MUFU.RCP R21, R2 ;  /* 0x0000000200157308 */ /* 0x000e240000001000 */
[----:B0-----:R-:W-:-:S04]  /*77e0*/  FFMA R0, R2, R21, -1 ;  /* 0xbf80000002007423 */ /* 0x001fc80000000015 */
[----:B------:R-:W-:-:S04]  /*77f0*/  FADD.FTZ R0, -R0, -RZ ;  /* 0x800000ff00007221 */ /* 0x000fc80000010100 */
[----:B------:R-:W-:-:S07]  /*7800*/  FFMA R21, R21, R0, R21 ;  /* 0x0000000015157223 */ /* 0x000fce0000000015 */
.L_x_24080:
[----:B------:R-:W-:Y:S05]  /*7810*/  BSYNC B1 ;  /* 0x0000000000017941 */ /* 0x000fea0003800000 */
.L_x_24078:
        /* <DEDUP_REMOVED lines=23> */
.L_x_24082:
[----:B------:R-:W0:Y:S02]  /*7990*/  MUFU.RCP R21, R2 ;  /* 0x0000000200157308 */ /* 0x000e240000001000 */
[----:B0-----:R-:W-:-:S04]  /*79a0*/  FFMA R0, R2, R21, -1 ;  /* 0xbf80000002007423 */ /* 0x001fc80000000015 */
[----:B------:R-:W-:-:S04]  /*79b0*/  FADD.FTZ R0, -R0, -RZ ;  /* 0x800000ff00007221 */ /* 0x000fc80000010100 */
[----:B------:R-:W-:-:S07]  /*79c0*/  FFMA R21, R21, R0, R21 ;  /* 0x0000000015157223 */ /* 0x000fce0000000015 */
.L_x_24083:
[----:B------:R-:W-:Y:S05]  /*79d0*/  BSYNC B1 ;  /* 0x0000000000017941 */ /* 0x000fea0003800000 */
.L_x_24081:
        /* <DEDUP_REMOVED lines=22> */
.L_x_24085:
[----:B------:R-:W0:Y:S02]  /*7b40*/  MUFU.RCP R21, R2 ;  /* 0x0000000200157308 */ /* 0x000e240000001000 */
[----:B0-----:R-:W-:-:S04]  /*7b50*/  FFMA R0, R2, R21, -1 ;  /* 0xbf80000002007423 */ /* 0x001fc80000000015 */
[----:B------:R-:W-:-:S04]  /*7b60*/  FADD.FTZ R0, -R0, -RZ ;  /* 0x800000ff00007221 */ /* 0x000fc80000010100 */
[----:B------:R-:W-:-:S07]  /*7b70*/  FFMA R21, R21, R0, R21 ;  /* 0x0000000015157223 */ /* 0x000fce0000000015 */
.L_x_24086:
[----:B------:R-:W-:Y:S05]  /*7b80*/  BSYNC B1 ;  /* 0x0000000000017941 */ /* 0x000fea0003800000 */
.L_x_24084:
        /* <DEDUP_REMOVED lines=23> */
.L_x_24088:
[----:B------:R-:W0:Y:S02]  /*7d00*/  MUFU.RCP R21, R2 ;  /* 0x0000000200157308 */ /* 0x000e240000001000 */
[----:B0-----:R-:W-:-:S04]  /*7d10*/  FFMA R0, R2, R21, -1 ;  /* 0xbf80000002007423 */ /* 0x001fc80000000015 */
[----:B------:R-:W-:-:S04]  /*7d20*/  FADD.FTZ R0, -R0, -RZ ;  /* 0x800000ff00007221 */ /* 0x000fc80000010100 */
[----:B------:R-:W-:-:S07]  /*7d30*/  FFMA R21, R21, R0, R21 ;  /* 0x0000000015157223 */ /* 0x000fce0000000015 */
.L_x_24089:
[----:B------:R-:W-:Y:S05]  /*7d40*/  BSYNC B1 ;  /* 0x0000000000017941 */ /* 0x000fea0003800000 */
.L_x_24087:
        /* <DEDUP_REMOVED lines=22> */
.L_x_24091:
[----:B------:R-:W0:Y:S02]  /*7eb0*/  MUFU.RCP R21, R2 ;  /* 0x0000000200157308 */ /* 0x000e240000001000 */
[----:B0-----:R-:W-:-:S04]  /*7ec0*/  FFMA R0, R2, R21, -1 ;  /* 0xbf80000002007423 */ /* 0x001fc80000000015 */
[----:B------:R-:W-:-:S04]  /*7ed0*/  FADD.FTZ R0, -R0, -RZ ;  /* 0x800000ff00007221 */ /* 0x000fc80000010100 */
[----:B------:R-:W-:-:S07]  /*7ee0*/  FFMA R21, R21, R0, R21 ;  /* 0x0000000015157223 */ /* 0x000fce0000000015 */
.L_x_24092:
[----:B------:R-:W-:Y:S05]  /*7ef0*/  BSYNC B1 ;  /* 0x0000000000017941 */ /* 0x000fea0003800000 */
.L_x_24090:
        /* <DEDUP_REMOVED lines=23> */
.L_x_24094:
[----:B------:R-:W0:Y:S02]  /*8070*/  MUFU.RCP R21, R2 ;  /* 0x0000000200157308 */ /* 0x000e240000001000 */
[----:B0-----:R-:W-:-:S04]  /*8080*/  FFMA R0, R2, R21, -1 ;  /* 0xbf80000002007423 */ /* 0x001fc80000000015 */
[----:B------:R-:W-:-:S04]  /*8090*/  FADD.FTZ R0, -R0, -RZ ;  /* 0x800000ff00007221 */ /* 0x000fc80000010100 */
[----:B------:R-:W-:-:S07]  /*80a0*/  FFMA R21, R21, R0, R21 ;  /* 0x0000000015157223 */ /* 0x000fce0000000015 */
.L_x_24095:
[----:B------:R-:W-:Y:S05]  /*80b0*/  BSYNC B1 ;  /* 0x0000000000017941 */ /* 0x000fea0003800000 */
.L_x_24093:
        /* <DEDUP_REMOVED lines=22> */
.L_x_24097:
[----:B------:R-:W0:Y:S02]  /*8220*/  MUFU.RCP R21, R2 ;  /* 0x0000000200157308 */ /* 0x000e240000001000 */
[----:B0-----:R-:W-:-:S04]  /*8230*/  FFMA R0, R2, R21, -1 ;  /* 0xbf80000002007423 */ /* 0x001fc80000000015 */
[----:B------:R-:W-:-:S04]  /*8240*/  FADD.FTZ R0, -R0, -RZ ;  /* 0x800000ff00007221 */ /* 0x000fc80000010100 */
[----:B------:R-:W-:-:S07]  /*8250*/  FFMA R21, R21, R0, R21 ;  /* 0x0000000015157223 */ /* 0x000fce0000000015 */
.L_x_24098:
[----:B------:R-:W-:Y:S05]  /*8260*/  BSYNC B1 ;  /* 0x0000000000017941 */ /* 0x000fea0003800000 */
.L_x_24096:
        /* <DEDUP_REMOVED lines=23> */
.L_x_24100:
[----:B------:R-:W0:Y:S02]  /*83e0*/  MUFU.RCP R21, R2 ;  /* 0x0000000200157308 */ /* 0x000e240000001000 */
[----:B0-----:R-:W-:-:S04]  /*83f0*/  FFMA R0, R2, R21, -1 ;  /* 0xbf80000002007423 */ /* 0x001fc80000000015 */
[----:B------:R-:W-:-:S04]  /*8400*/  FADD.FTZ R0, -R0, -RZ ;  /* 0x800000ff00007221 */ /* 0x000fc80000010100 */
[----:B------:R-:W-:-:S07]  /*8410*/  FFMA R21, R21, R0, R21 ;  /* 0x0000000015157223 */ /* 0x000fce0000000015 */
.L_x_24101:
[----:B------:R-:W-:Y:S05]  /*8420*/  BSYNC B1 ;  /* 0x0000000000017941 */ /* 0x000fea0003800000 */
.L_x_24099:
        /* <DEDUP_REMOVED lines=22> */
.L_x_24103:
[----:B------:R-:W0:Y:S02]  /*8590*/  MUFU.RCP R21, R2 ;  /* 0x0000000200157308 */ /* 0x000e240000001000 */
[----:B0-----:R-:W-:-:S04]  /*85a0*/  FFMA R0, R2, R21, -1 ;  /* 0xbf80000002007423 */ /* 0x001fc80000000015 */
[----:B------:R-:W-:-:S04]  /*85b0*/  FADD.FTZ R0, -R0, -RZ ;  /* 0x800000ff00007221 */ /* 0x000fc80000010100 */
[----:B------:R-:W-:-:S07]  /*85c0*/  FFMA R21, R21, R0, R21 ;  /* 0x0000000015157223 */ /* 0x000fce0000000015 */
.L_x_24104:
[----:B------:R-:W-:Y:S05]  /*85d0*/  BSYNC B1 ;  /* 0x0000000000017941 */ /* 0x000fea0003800000 */
.L_x_24102:
        /* <DEDUP_REMOVED lines=23> */
.L_x_24106:
[----:B------:R-:W0:Y:S02]  /*8750*/  MUFU.RCP R21, R2 ;  /* 0x0000000200157308 */ /* 0x000e240000001000 */
[----:B0-----:R-:W-:-:S04]  /*8760*/  FFMA R0, R2, R21, -1 ;  /* 0xbf80000002007423 */ /* 0x001fc80000000015 */
[----:B------:R-:W-:-:S04]  /*8770*/  FADD.FTZ R0, -R0, -RZ ;  /* 0x800000ff00007221 */ /* 0x000fc80000010100 */
[----:B------:R-:W-:-:S07]  /*8780*/  FFMA R21, R21, R0, R21 ;  /* 0x0000000015157223 */ /* 0x000fce0000000015 */
.L_x_24107:
[----:B------:R-:W-:Y:S05]  /*8790*/  BSYNC B1 ;  /* 0x0000000000017941 */ /* 0x000fea0003800000 */
.L_x_24105:
        /* <DEDUP_REMOVED lines=22> */
.L_x_24109:
[----:B------:R-:W0:Y:S02]  /*8900*/  MUFU.RCP R21, R2 ;  /* 0x0000000200157308 */ /* 0x000e240000001000 */
[----:B0-----:R-:W-:-:S04]  /*8910*/  FFMA R0, R2, R21, -1 ;  /* 0xbf80000002007423 */ /* 0x001fc80000000015 */
[----:B------:R-:W-:-:S04]  /*8920*/  FADD.FTZ R0, -R0, -RZ ;  /* 0x800000ff00007221 */ /* 0x000fc80000010100 */
[----:B------:R-:W-:-:S07]  /*8930*/  FFMA R21, R21, R0, R21 ;  /* 0x0000000015157223 */ /* 0x000fce0000000015 */
.L_x_24110:
[----:B------:R-:W-:Y:S05]  /*8940*/  BSYNC B1 ;  /* 0x0000000000017941 */ /* 0x000fea0003800000 */
.L_x_24108:
        /* <DEDUP_REMOVED lines=23> */
.L_x_24112:
[----:B------:R-:W0:Y:S02]  /*8ac0*/  MUFU.RCP R21, R2 ;  /* 0x0000000200157308 */ /* 0x000e240000001000 */
[----:B0-----:R-:W-:-:S04]  /*8ad0*/  FFMA R0, R2, R21, -1 ;  /* 0xbf80000002007423 */ /* 0x001fc80000000015 */
[----:B------:R-:W-:-:S04]  /*8ae0*/  FADD.FTZ R0, -R0, -RZ ;  /* 0x800000ff00007221 */ /* 0x000fc80000010100 */
[----:B------:R-:W-:-:S07]  /*8af0*/  FFMA R21, R21, R0, R21 ;  /* 0x0000000015157223 */ /* 0x000fce0000000015 */
.L_x_24113:
[----:B------:R-:W-:Y:S05]  /*8b00*/  BSYNC B1 ;  /* 0x0000000000017941 */ /* 0x000fea0003800000 */
.L_x_24111:
        /* <DEDUP_REMOVED lines=22> */
.L_x_24115:
[----:B------:R-:W0:Y:S02]  /*8c70*/  MUFU.RCP R21, R2 ;  /* 0x0000000200157308 */ /* 0x000e240000001000 */
[----:B0-----:R-:W-:-:S04]  /*8c80*/  FFMA R0, R2, R21, -1 ;  /* 0xbf80000002007423 */ /* 0x001fc80000000015 */
[----:B------:R-:W-:-:S04]  /*8c90*/  FADD.FTZ R0, -R0, -RZ ;  /* 0x800000ff00007221 */ /* 0x000fc80000010100 */
[----:B------:R-:W-:-:S07]  /*8ca0*/  FFMA R21, R21, R0, R21 ;  /* 0x0000000015157223 */ /* 0x000fce0000000015 */
.L_x_24116:
[----:B------:R-:W-:Y:S05]  /*8cb0*/  BSYNC B1 ;  /* 0x0000000000017941 */ /* 0x000fea0003800000 */
.L_x_24114:
        /* <DEDUP_REMOVED lines=23> */
.L_x_24118:
[----:B------:R-:W0:Y:S02]  /*8e30*/  MUFU.RCP R21, R2 ;  /* 0x0000000200157308 */ /* 0x000e240000001000 */
[----:B0-----:R-:W-:-:S04]  /*8e40*/  FFMA R0, R2, R21, -1 ;  /* 0xbf80000002007423 */ /* 0x001fc80000000015 */
[----:B------:R-:W-:-:S04]  /*8e50*/  FADD.FTZ R0, -R0, -RZ ;  /* 0x800000ff00007221 */ /* 0x000fc80000010100 */
[----:B------:R-:W-:-:S07]  /*8e60*/  FFMA R21, R21, R0, R21 ;  /* 0x0000000015157223 */ /* 0x000fce0000000015 */
.L_x_24119:
[----:B------:R-:W-:Y:S05]  /*8e70*/  BSYNC B1 ;  /* 0x0000000000017941 */ /* 0x000fea0003800000 */
.L_x_24117:
        /* <DEDUP_REMOVED lines=22> */
.L_x_24121:
[----:B------:R-:W0:Y:S02]  /*8fe0*/  MUFU.RCP R21, R2 ;  /* 0x0000000200157308 */ /* 0x000e240000001000 */
[----:B0-----:R-:W-:-:S04]  /*8ff0*/  FFMA R0, R2, R21, -1 ;  /* 0xbf80000002007423 */ /* 0x001fc80000000015 */
[----:B------:R-:W-:-:S04]  /*9000*/  FADD.FTZ R0, -R0, -RZ ;  /* 0x800000ff00007221 */ /* 0x000fc80000010100 */
[----:B------:R-:W-:-:S07]  /*9010*/  FFMA R21, R21, R0, R21 ;  /* 0x0000000015157223 */ /* 0x000fce0000000015 */
.L_x_24122:
[----:B------:R-:W-:Y:S05]  /*9020*/  BSYNC B1 ;  /* 0x0000000000017941 */ /* 0x000fea0003800000 */
.L_x_24120:
        /* <DEDUP_REMOVED lines=23> */
.L_x_24124:
[----:B------:R-:W0:Y:S02]  /*91a0*/  MUFU.RCP R21, R2 ;  /* 0x0000000200157308 */ /* 0x000e240000001000 */
[----:B0-----:R-:W-:-:S04]  /*91b0*/  FFMA R0, R2, R21, -1 ;  /* 0xbf80000002007423 */ /* 0x001fc80000000015 */
[----:B------:R-:W-:-:S04]  /*91c0*/  FADD.FTZ R0, -R0, -RZ ;  /* 0x800000ff00007221 */ /* 0x000fc80000010100 */
[----:B------:R-:W-:-:S07]  /*91d0*/  FFMA R21, R21, R0, R21 ;  /* 0x0000000015157223 */ /* 0x000fce0000000015 */
.L_x_24125:
[----:B------:R-:W-:Y:S05]  /*91e0*/  BSYNC B1 ;  /* 0x0000000000017941 */ /* 0x000fea0003800000 */
.L_x_24123:
        /* <DEDUP_REMOVED lines=22> */
.L_x_24127:
[----:B------:R-:W0:Y:S02]  /*9350*/  MUFU.RCP R21, R2 ;  /* 0x0000000200157308 */ /* 0x000e240000001000 */
[----:B0-----:R-:W-:-:S04]  /*9360*/  FFMA R0, R2, R21, -1 ;  /* 0xbf80000002007423 */ /* 0x001fc80000000015 */
[----:B------:R-:W-:-:S04]  /*9370*/  FADD.FTZ R0, -R0, -RZ ;  /* 0x800000ff00007221 */ /* 0x000fc80000010100 */
[----:B------:R-:W-:-:S07]  /*9380*/  FFMA R21, R21, R0, R21 ;  /* 0x0000000015157223 */ /* 0x000fce0000000015 */
.L_x_24128:
[----:B------:R-:W-:Y:S05]  /*9390*/  BSYNC B1 ;  /* 0x0000000000017941 */ /* 0x000fea0003800000 */
.L_x_24126:
        /* <DEDUP_REMOVED lines=23> */
.L_x_24130:
[----:B------:R-:W0:Y:S02]  /*9510*/  MUFU.RCP R21, R2 ;  /* 0x0000000200157308 */ /* 0x000e240000001000 */
[----:B0-----:R-:W-:-:S04]  /*9520*/  FFMA R0, R2, R21, -1 ;  /* 0xbf80000002007423 */ /* 0x001fc80000000015 */
[----:B------:R-:W-:-:S04]  /*9530*/  FADD.FTZ R0, -R0, -RZ ;  /* 0x800000ff00007221 */ /* 0x000fc80000010100 */
[----:B------:R-:W-:-:S07]  /*9540*/  FFMA R21, R21, R0, R21 ;  /* 0x0000000015157223 */ /* 0x000fce0000000015 */
.L_x_24131:
[----:B------:R-:W-:Y:S05]  /*9550*/  BSYNC B1 ;  /* 0x0000000000017941 */ /* 0x000fea0003800000 */
.L_x_24129:
        /* <DEDUP_REMOVED lines=73> */
.L_x_24133:
[----:B------:R-:W-:Y:S05]  /*99f0*/  BSYNC B0 ;  /* 0x0000000000007941 */ /* 0x000fea0003800000 */
.L_x_24132:
        /* <DEDUP_REMOVED lines=16> */
.L_x_24135:
[----:B------:R-:W-:Y:S05]  /*9b00*/  BSYNC B0 ;  /* 0x0000000000007941 */ /* 0x000fea0003800000 */
.L_x_24134:
        /* <DEDUP_REMOVED lines=18> */
.L_x_24137:
[----:B------:R-:W-:Y:S05]  /*9c30*/  BSYNC B0 ;  /* 0x0000000000007941 */ /* 0x000fea0003800000 */
.L_x_24136:
[----:B------:R-:W-:Y:S04]  /*9c40*/  BSSY B0, `(.L_x_24138) ;  /* 0x0000013000007945 */ /* 0x000fe80003800000 */
[----:B------:R-:W-:Y:S05]  /*9c50*/  @P0 BRA `(.L_x_24139) ;  /* 0x0000000000440947 */ /* 0x000fea0003800000 */
[----:B012---:R-:W-:Y:S01]  /*9c60*/  IADD3 R60, R10, -0x1, -R17 ;  /* 0xffffffff0a3c7810 */ /* 0x007fe20007ffe811 */
[----:B------:R-:W-:Y:S01]  /*9c70*/  IMAD.U32 R61, R27, 0x10000, RZ ;  /* 0x000100001b3d7824 */ /* 0x000fe200078e00ff */
[----:B------:R-:W-:Y:S01]  /*9c80*/  LOP3.LUT R64, R51, 0xffff, RZ, 0xc0, !PT ;  /* 0x0000ffff33407812 */ /* 0x000fe200078ec0ff */
[----:B------:R-:W-:Y:S01]  /*9c90*/  IMAD R69, R4, 0x3, RZ ;  /* 0x0000000304457824 */ /* 0x000fe200078e02ff */
[----:B------:R-:W-:-:S04]  /*9ca0*/  LOP3.LUT R65, R60, 0x1f, RZ, 0xc0, !PT ;  /* 0x0000001f3c417812 */ /* 0x000fc800078ec0ff */
[----:B------:R-:W-:Y:S02]  /*9cb0*/  IADD3 R60, P1, R65, R70, RZ ;  /* 0x00000046413c7210 */ /* 0x000fe40007f3e0ff */
[----:B------:R-:W-:Y:S02]  /*9cc0*/  LOP3.LUT R65, R61, 0xff0000, RZ, 0xc0, !PT ;  /* 0x00ff00003d417812 */ /* 0x000fe400078ec0ff */
[----:B------:R-:W-:-:S03]  /*9cd0*/  IADD3.X R61, RZ, R19, RZ, P1, !PT ;  /* 0x00000013ff3d7210 */ /* 0x000fc60000ffe4ff */
[----:B------:R-:W-:Y:S01]  /*9ce0*/  IMAD R64, R64, 0x1000000, R65 ;  /* 0x0100000040407824 */ /* 0x000fe200078e0241 */
[----:B------:R-:W-:Y:S01]  /*9cf0*/  SHF.L.U32 R65, R26, 0x8, RZ ;  /* 0x000000081a417819 */ /* 0x000fe200000006ff */
[----:B------:R-:W-:-:S03]  /*9d00*/  IMAD.WIDE.U32 R60, R5, 0x3, R60 ;  /* 0x00000003053c7825 */ /* 0x000fc600078e003c */
[----:B------:R-:W-:Y:S01]  /*9d10*/  LOP3.LUT R68, R64, 0xffff, R65, 0xf8, !PT ;  /* 0x0000ffff40447812 */ /* 0x000fe200078ef841 */
[----:B------:R-:W-:Y:S01]  /*9d20*/  IMAD.IADD R61, R69, 0x1, R61 ;  /* 0x00000001453d7824 */ /* 0x000fe200078e023d */
[----:B------:R-:W-:-:S04]  /*9d30*/  LEA R64, P1, R60, R18, 0x2 ;  /* 0x000000123c407211 */ /* 0x000fc800078210ff */
[----:B------:R-:W-:Y:S02]  /*9d40*/  LEA.HI.X R65, R60, R16, R61, 0x2, P1 ;  /* 0x000000103c417211 */ /* 0x000fe400008f143d */
[----:B------:R-:W-:-:S05]  /*9d50*/  LOP3.LUT R61, R68, 0xff, R25, 0xf8, !PT ;  /* 0x000000ff443d7812 */ /* 0x000fca00078ef819 */
[----:B------:R3:W-:Y:S02]  /*9d60*/  STG.E desc[UR10][R64.64], R61 ;  /* 0x0000003d40007986 */ /* 0x0007e4000c10190a */
.L_x_24139:
[----:B------:R-:W-:Y:S05]  /*9d70*/  BSYNC B0 ;  /* 0x0000000000007941 */ /* 0x000fea0003800000 */
.L_x_24138:
[----:B------:R-:W-:Y:S04]  /*9d80*/  BSSY B0, `(.L_x_24140) ;  /* 0x0000013000007945 */ /* 0x000fe80003800000 */
[----:B------:R-:W-:Y:S05]  /*9d90*/  @P0 BRA `(.L_x_24141) ;  /* 0x0000000000440947 */ /* 0x000fea0003800000 */
[----:B012---:R-:W-:Y:S01]  /*9da0*/  SHF.L.U32 R60, R59, 0x10, RZ ;  /* 0x000000103b3c7819 */ /* 0x007fe200000006ff */
[----:B------:R-:W-:Y:S01]  /*9db0*/  ULDC.64 UR4, c[0x0][0x258] ;  /* 0x0000960000047ab9 */ /* 0x000fe20000000a00 */
[----:B---3--:R-:W-:Y:S01]  /*9dc0*/  IADD3 R64, R10, -0x1, -R17 ;  /* 0xffffffff0a407810 */ /* 0x008fe20007ffe811 */
        /* <DEDUP_REMOVED lines=14> */
.L_x_24141:
[----:B------:R-:W-:Y:S05]  /*9eb0*/  BSYNC B0 ;  /* 0x0000000000007941 */ /* 0x000fea0003800000 */
.L_x_24140:
        /* <DEDUP_REMOVED lines=32> */
.L_x_24143:
[----:B------:R-:W-:Y:S05]  /*a0c0*/  BSYNC B0 ;  /* 0x0000000000007941 */ /* 0x000fea0003800000 */
.L_x_24142:
        /* <DEDUP_REMOVED lines=53> */
.L_x_24145:
[----:B------:R-:W-:Y:S05]  /*a420*/  BSYNC B0 ;  /* 0x0000000000007941 */ /* 0x000fea0003800000 */
.L_x_24144:
        /* <DEDUP_REMOVED lines=28> */
.L_x_24147:
[----:B------:R-:W-:Y:S05]  /*a5f0*/  BSYNC B0 ;  /* 0x0000000000007941 */ /* 0x000fea0003800000 */
.L_x_24146:
        /* <DEDUP_REMOVED lines=16> */
[----:B------:R-:W-:Y:S02]  /*a700*/  @P0 IADD3 R65, R67, R65, RZ ;  /* 0x0000004143410210 */ /* 0x000fe40007ffe0ff */
[C---:B------:R-:W-:Y:S01]  /*a710*/  @P0 LEA R70, P1, R64.reuse, R15, 0x3 ;  /* 0x0000000f40460211 */ /* 0x040fe200078218ff */
[----:B------:R-:W-:Y:S01]  /*a720*/  @P0 IMAD.MOV.U32 R66, RZ, RZ, R60 ;  /* 0x000000ffff420224 */ /* 0x000fe200078e003c */
[----:B------:R-:W-:Y:S02]  /*a730*/  @P0 MOV R67, R61 ;  /* 0x0000003d00430202 */ /* 0x000fe40000000f00 */
[----:B------:R-:W-:Y:S02]  /*a740*/  @P0 LEA.HI.X R71, R64, R13, R65, 0x3, P1 ;  /* 0x0000000d40470211 */ /* 0x000fe400008f1c41 */
[----:B------:R-:W-:Y:S02]  /*a750*/  @!P0 CS2R R64, SRZ ;  /* 0x0000000000408805 */ /* 0x000fe4000001ff00 */
[----:B------:R-:W-:Y:S01]  /*a760*/  FMNMX R89, |R92|, R89, !PT ;  /* 0x000000595c597209 */ /* 0x000fe20007800200 */
[----:B------:R-:W-:Y:S01]  /*a770*/  @P0 IMAD.WIDE.U32 R66, R5, 0xa, R66 ;  /* 0x0000000a05420825 */ /* 0x000fe200078e0042 */
[----:B------:R-:W-:-:S03]  /*a780*/  @P0 MOV R92, R60 ;  /* 0x0000003c005c0202 */ /* 0x000fc60000000f00 */
[----:B------:R-:W-:Y:S01]  /*a790*/  @P0 IMAD R69, R4, 0xa, RZ ;  /* 0x0000000a04450824 */ /* 0x000fe200078e02ff */
[----:B------:R0:W5:Y:S01]  /*a7a0*/  @P0 LDG.E.64 R64, desc[UR10][R70.64] ;  /* 0x0000000a46400981 */ /* 0x000162000c1e1b00 */
[----:B------:R-:W-:Y:S01]  /*a7b0*/  @P0 IMAD.MOV.U32 R93, RZ, RZ, R61 ;  /* 0x000000ffff5d0224 */ /* 0x000fe200078e003d */
[----:B------:R-:W-:Y:S01]  /*a7c0*/  @P0 LEA R68, P1, R66, R15, 0x3 ;  /* 0x0000000f42440211 */ /* 0x000fe200078218ff */
[----:B------:R-:W-:Y:S01]  /*a7d0*/  @P0 IMAD.IADD R67, R69, 0x1, R67 ;  /* 0x0000000145430824 */ /* 0x000fe200078e0243 */
[----:B------:R-:W-:Y:S01]  /*a7e0*/  LOP3.LUT R85, R85, 0xff, RZ, 0xc0, !PT ;  /* 0x000000ff55557812 */ /* 0x000fe200078ec0ff */
[----:B------:R-:W-:-:S03]  /*a7f0*/  @P0 IMAD.WIDE.U32 R92, R5, 0xb, R92 ;  /* 0x0000000b055c0825 */ /* 0x000fc600078e005c */
[----:B------:R-:W-:Y:S02]  /*a800*/  @P0 LEA.HI.X R69, R66, R13, R67, 0x3, P1 ;  /* 0x0000000d42450211 */ /* 0x000fe400008f1c43 */
[----:B------:R-:W-:Y:S02]  /*a810*/  @!P0 CS2R R66, SRZ ;  /* 0x0000000000428805 */ /* 0x000fe4000001ff00 */
[----:B0-----:R-:W-:Y:S01]  /*a820*/  LOP3.LUT R70, R87, 0xffff, RZ, 0xc0, !PT ;  /* 0x0000ffff57467812 */ /* 0x001fe200078ec0ff */
[----:B------:R-:W-:-:S03]  /*a830*/  @P0 IMAD R71, R4, 0xb, RZ ;  /* 0x0000000b04470824 */ /* 0x000fc600078e02ff */
[----:B------:R-:W-:Y:S01]  /*a840*/  PRMT R85, R70, 0x7604, R85 ;  /* 0x0000760446557816 */ /* 0x000fe20000000055 */
[----:B------:R-:W5:Y:S01]  /*a850*/  @P0 LDG.E.64 R66, desc[UR10][R68.64] ;  /* 0x0000000a44420981 */ /* 0x000f62000c1e1b00 */
[----:B------:R-:W-:Y:S02]  /*a860*/  @P0 IADD3 R71, R71, R93, RZ ;  /* 0x0000005d47470210 */ /* 0x000fe40007ffe0ff */
[C---:B------:R-:W-:Y:S02]  /*a870*/  @P0 LEA R70, P1, R92.reuse, R15, 0x3 ;  /* 0x0000000f5c460211 */ /* 0x040fe400078218ff */
[----:B------:R-:W-:Y:S02]  /*a880*/  LOP3.LUT R81, R81, 0xff, RZ, 0xc0, !PT ;  /* 0x000000ff51517812 */ /* 0x000fe400078ec0ff */
[----:B------:R-:W-:Y:S02]  /*a890*/  @P0 LEA.HI.X R71, R92, R13, R71, 0x3, P1 ;  /* 0x0000000d5c470211 */ /* 0x000fe400008f1c47 */
[----:B------:R-:W-:Y:S01]  /*a8a0*/  LOP3.LUT R92, R83, 0xffff, RZ, 0xc0, !PT ;  /* 0x0000ffff535c7812 */ /* 0x000fe200078ec0ff */
[----:B------:R-:W-:Y:S01]  /*a8b0*/  @P0 IMAD R87, R4, 0xc, RZ ;  /* 0x0000000c04570824 */ /* 0x000fe200078e02ff */
[----:B------:R-:W-:-:S02]  /*a8c0*/  @P0 MOV R93, R61 ;  /* 0x0000003d005d0202 */ /* 0x000fc40000000f00 */
[----:B------:R-:W-:Y:S02]  /*a8d0*/  @!P0 CS2R R68, SRZ ;  /* 0x0000000000448805 */ /* 0x000fe4000001ff00 */
[----:B------:R-:W-:Y:S01]  /*a8e0*/  PRMT R83, R92, 0x7604, R81 ;  /* 0x000076045c537816 */ /* 0x000fe20000000051 */
[----:B------:R-:W-:-:S04]  /*a8f0*/  @P0 IMAD.MOV.U32 R92, RZ, RZ, R60 ;  /* 0x000000ffff5c0224 */ /* 0x000fc800078e003c */
[----:B------:R-:W-:Y:S01]  /*a900*/  @P0 IMAD.WIDE.U32 R92, R5, 0xc, R92 ;  /* 0x0000000c055c0825 */ /* 0x000fe200078e005c */
[----:B------:R-:W-:Y:S01]  /*a910*/  FMNMX R81, |R90|, R89, !PT ;  /* 0x000000595a517209 */ /* 0x000fe20007800200 */
[----:B------:R-:W5:Y:S02]  /*a920*/  @P0 LDG.E.64 R68, desc[UR10][R70.64] ;  /* 0x0000000a46440981 */ /* 0x000f64000c1e1b00 */
[----:B------:R-:W-:Y:S01]  /*a930*/  @P0 IMAD.IADD R87, R87, 0x1, R93 ;  /* 0x0000000157570824 */ /* 0x000fe200078e025d */
[----:B------:R-:W-:-:S04]  /*a940*/  @P0 LEA R90, P1, R92, R15, 0x3 ;  /* 0x0000000f5c5a0211 */ /* 0x000fc800078218ff */
[----:B------:R-:W-:Y:S02]  /*a950*/  @P0 LEA.HI.X R91, R92, R13, R87, 0x3, P1 ;  /* 0x0000000d5c5b0211 */ /* 0x000fe400008f1c57 */
[----:B------:R-:W-:Y:S02]  /*a960*/  @!P0 CS2R R70, SRZ ;  /* 0x0000000000468805 */ /* 0x000fe4000001ff00 */
[----:B------:R-:W-:-:S04]  /*a970*/  LOP3.LUT R89, R77, 0xff, RZ, 0xc0, !PT ;  /* 0x000000ff4d597812 */ /* 0x000fc800078ec0ff */
[----:B------:R0:W5:Y:S01]  /*a980*/  @P0 LDG.E.64 R70, desc[UR10][R90.64] ;  /* 0x0000000a5a460981 */ /* 0x000162000c1e1b00 */
[----:B------:R-:W-:Y:S02]  /*a990*/  FMNMX R81, |R72|, R81, !PT ;  /* 0x0000005148517209 */ /* 0x000fe40007800200 */
[----:B------:R-:W-:Y:S01]  /*a9a0*/  LOP3.LUT R87, R73, 0xff, RZ, 0xc0, !PT ;  /* 0x000000ff49577812 */ /* 0x000fe200078ec0ff */
[----:B------:R-:W-:Y:S01]  /*a9b0*/  @P0 IMAD.MOV.U32 R73, RZ, RZ, R61 ;  /* 0x000000ffff490224 */ /* 0x000fe200078e003d */
[----:B------:R-:W-:Y:S02]  /*a9c0*/  @P0 MOV R72, R60 ;  /* 0x0000003c00480202 */ /* 0x000fe40000000f00 */
[----:B------:R-:W-:Y:S01]  /*a9d0*/  LOP3.LUT R92, R79, 0xffff, RZ, 0xc0, !PT ;  /* 0x0000ffff4f5c7812 */ /* 0x000fe200078ec0ff */
[----:B------:R-:W-:Y:S01]  /*a9e0*/  @P0 IMAD R79, R4, 0xd, RZ ;  /* 0x0000000d044f0824 */ /* 0x000fe200078e02ff */
[----:B0-----:R-:W-:Y:S01]  /*a9f0*/  LOP3.LUT R90, R75, 0xffff, RZ, 0xc0, !PT ;  /* 0x0000ffff4b5a7812 */ /* 0x001fe200078ec0ff */
[----:B------:R-:W-:Y:S01]  /*aa00*/  @P0 IMAD.WIDE.U32 R72, R5, 0xd, R72 ;  /* 0x0000000d05480825 */ /* 0x000fe200078e0048 */
[----:B------:R-:W-:-:S02]  /*aa10*/  FMNMX R81, |R74|, R81, !PT ;  /* 0x000000514a517209 */ /* 0x000fc40007800200 */
[----:B------:R-:W-:Y:S02]  /*aa20*/  PRMT R89, R90, 0x7604, R89 ;  /* 0x000076045a597816 */ /* 0x000fe40000000059 */
[----:B------:R-:W0:Y:S01]  /*aa30*/  @P0 LDC.64 R90, c[0x0][0x258] ;  /* 0x00009600ff5a0b82 */ /* 0x000e220000000a00 */
[----:B------:R-:W-:Y:S01]  /*aa40*/  @P0 MOV R75, R61 ;  /* 0x0000003d004b0202 */ /* 0x000fe20000000f00 */
[----:B------:R-:W-:Y:S01]  /*aa50*/  @P0 IMAD.MOV.U32 R74, RZ, RZ, R60 ;  /* 0x000000ffff4a0224 */ /* 0x000fe200078e003c */
[----:B------:R-:W-:Y:S01]  /*aa60*/  PRMT R87, R92, 0x7604, R87 ;  /* 0x000076045c577816 */ /* 0x000fe20000000057 */
[----:B------:R-:W-:Y:S01]  /*aa70*/  @P0 IMAD R77, R4, 0xe, RZ ;  /* 0x0000000e044d0824 */ /* 0x000fe200078e02ff */
[----:B------:R-:W-:Y:S01]  /*aa80*/  @P0 IADD3 R73, R79, R73, RZ ;  /* 0x000000494f490210 */ /* 0x000fe20007ffe0ff */
[----:B------:R-:W-:Y:S01]  /*aa90*/  @P0 IMAD.WIDE.U32 R74, R5, 0xe, R74 ;  /* 0x0000000e054a0825 */ /* 0x000fe200078e004a */
[----:B------:R-:W-:-:S03]  /*aaa0*/  @P0 LEA R92, P1, R72, R15, 0x3 ;  /* 0x0000000f485c0211 */ /* 0x000fc600078218ff */
[----:B------:R-:W-:Y:S01]  /*aab0*/  @P0 IMAD.IADD R75, R77, 0x1, R75 ;  /* 0x000000014d4b0824 */ /* 0x000fe200078e024b */
[----:B------:R-:W-:Y:S02]  /*aac0*/  @P0 LEA.HI.X R93, R72, R13, R73, 0x3, P1 ;  /* 0x0000000d485d0211 */ /* 0x000fe400008f1c49 */
[----:B------:R-:W-:Y:S02]  /*aad0*/  @!P0 CS2R R72, SRZ ;  /* 0x0000000000488805 */ /* 0x000fe4000001ff00 */
[----:B------:R-:W-:Y:S02]  /*aae0*/  @P0 LEA R94, P1, R74, R15, 0x3 ;  /* 0x0000000f4a5e0211 */ /* 0x000fe400078218ff */
[----:B------:R-:W-:Y:S02]  /*aaf0*/  FMNMX R79, |R76|, R81, !PT ;  /* 0x000000514c4f7209 */ /* 0x000fe40007800200 */
[----:B------:R-:W-:Y:S01]  /*ab00*/  @P0 LEA.HI.X R95, R74, R13, R75, 0x3, P1 ;  /* 0x0000000d4a5f0211 */ /* 0x000fe200008f1c4b */
[----:B------:R1:W5:Y:S01]  /*ab10*/  @P0 LDG.E.64 R72, desc[UR10][R92.64] ;  /* 0x0000000a5c480981 */ /* 0x000362000c1e1b00 */
[----:B0-----:R-:W-:-:S02]  /*ab20*/  @P0 SHF.L.U32 R77, R90, 0x1, RZ ;  /* 0x000000015a4d0819 */ /* 0x001fc400000006ff */
[----:B------:R-:W-:Y:S02]  /*ab30*/  @!P0 CS2R R74, SRZ ;  /* 0x00000000004a8805 */ /* 0x000fe4000001ff00 */
[----:B------:R-:W-:Y:S02]  /*ab40*/  @P0 SHF.L.U64.HI R81, R90, 0x1, R91 ;  /* 0x000000015a510819 */ /* 0x000fe4000001025b */
[----:B------:R-:W-:Y:S02]  /*ab50*/  @P0 LOP3.LUT R77, R77, 0xfffffff8, RZ, 0xc0, !PT ;  /* 0xfffffff84d4d0812 */ /* 0x000fe400078ec0ff */
[----:B------:R-:W-:Y:S01]  /*ab60*/  @P0 LOP3.LUT R81, R81, 0x1fffffff, RZ, 0xc0, !PT ;  /* 0x1fffffff51510812 */ /* 0x000fe200078ec0ff */
[----:B------:R-:W5:Y:S01]  /*ab70*/  @P0 LDG.E.64 R74, desc[UR10][R94.64] ;  /* 0x0000000a5e4a0981 */ /* 0x000f62000c1e1b00 */
[----:B------:R-:W-:Y:S02]  /*ab80*/  @P0 IADD3 R76, P1, R77, R60, RZ ;  /* 0x0000003c4d4c0210 */ /* 0x000fe40007f3e0ff */
[----:B------:R-:W-:-:S02]  /*ab90*/  FMNMX R79, |R78|, R79, !PT ;  /* 0x0000004f4e4f7209 */ /* 0x000fc40007800200 */
[----:B------:R-:W-:Y:S01]  /*aba0*/  @P0 MOV R78, R60 ;  /* 0x0000003c004e0202 */ /* 0x000fe20000000f00 */
[--C-:B------:R-:W-:Y:S01]  /*abb0*/  @P0 IMAD.X R77, R81, 0x1, R61.reuse, P1 ;  /* 0x00000001514d0824 */ /* 0x100fe200008e063d */
[----:B------:R-:W-:Y:S01]  /*abc0*/  FMNMX R81, |R56|, R79, !PT ;  /* 0x0000004f38517209 */ /* 0x000fe20007800200 */
[----:B------:R-:W-:Y:S01]  /*abd0*/  @P0 IMAD.MOV.U32 R79, RZ, RZ, R61 ;  /* 0x000000ffff4f0224 */ /* 0x000fe200078e003d */
[----:B-1----:R-:W-:Y:S01]  /*abe0*/  @P0 LEA R92, P1, R76, R15, 0x3 ;  /* 0x0000000f4c5c0211 */ /* 0x002fe200078218ff */
[----:B------:R-:W-:Y:S02]  /*abf0*/  @P0 IMAD R91, R4, 0xf, RZ ;  /* 0x0000000f045b0824 */ /* 0x000fe400078e02ff */
[----:B------:R-:W-:Y:S01]  /*ac00*/  @P0 IMAD.WIDE.U32 R78, R5, 0xf, R78 ;  /* 0x0000000f054e0825 */ /* 0x000fe200078e004e */
[----:B------:R-:W-:Y:S02]  /*ac10*/  @P0 LEA.HI.X R93, R76, R13, R77, 0x3, P1 ;  /* 0x0000000d4c5d0211 */ /* 0x000fe400008f1c4d */
[----:B------:R-:W-:-:S02]  /*ac20*/  @!P0 CS2R R76, SRZ ;  /* 0x00000000004c8805 */ /* 0x000fc4000001ff00 */
[----:B------:R-:W-:Y:S02]  /*ac30*/  @P0 IADD3 R56, R91, R79, RZ ;  /* 0x0000004f5b380210 */ /* 0x000fe40007ffe0ff */
[C---:B------:R-:W-:Y:S02]  /*ac40*/  @P0 LEA R90, P1, R78.reuse, R15, 0x3 ;  /* 0x0000000f4e5a0211 */ /* 0x040fe400078218ff */
[----:B------:R0:W5:Y:S02]  /*ac50*/  @P0 LDG.E.64 R76, desc[UR10][R92.64] ;  /* 0x0000000a5c4c0981 */ /* 0x000164000c1e1b00 */
[----:B------:R-:W-:Y:S02]  /*ac60*/  @P0 LEA.HI.X R91, R78, R13, R56, 0x3, P1 ;  /* 0x0000000d4e5b0211 */ /* 0x000fe400008f1c38 */
[----:B------:R-:W-:Y:S02]  /*ac70*/  @!P0 CS2R R78, SRZ ;  /* 0x00000000004e8805 */ /* 0x000fe4000001ff00 */
[----:B------:R-:W-:Y:S01]  /*ac80*/  FMNMX R13, |R50|, R81, !PT ;  /* 0x00000051320d7209 */ /* 0x000fe20007800200 */
[----:B------:R-:W-:Y:S01]  /*ac90*/  HFMA2.MMA R50, -RZ, RZ, 0.96630859375, -0.0022525787353515625 ;  /* 0x3bbb989dff327435 */ /* 0x000fe200000001ff */
[----:B-----5:R-:W-:-:S02]  /*aca0*/  IMAD.U32 R81, R36, 0x10000, RZ ;  /* 0x0001000024517824 */ /* 0x020fc400078e00ff */
[----:B0-----:R-:W-:Y:S02]  /*acb0*/  IMAD.MOV.U32 R93, RZ, RZ, 0x437c0000 ;  /* 0x437c0000ff5d7424 */ /* 0x001fe400078e00ff */
[----:B------:R-:W-:Y:S01]  /*acc0*/  FMUL R15, R81, -1.7020000219345092773 ;  /* 0xbfd9db23510f7820 */ /* 0x000fe20000400000 */
[----:B------:R-:W-:Y:S01]  /*acd0*/  LOP3.LUT R2, R2, 0xffff, RZ, 0xc0, !PT ;  /* 0x0000ffff02027812 */ /* 0x000fe200078ec0ff */
[----:B------:R0:W5:Y:S01]  /*ace0*/  @P0 LDG.E.64 R78, desc[UR10][R90.64] ;  /* 0x0000000a5a4e0981 */ /* 0x000162000c1e1b00 */
[----:B------:R-:W-:Y:S01]  /*acf0*/  LOP3.LUT R14, R14, 0xffff, RZ, 0xc0, !PT ;  /* 0x0000ffff0e0e7812 */ /* 0x000fe200078ec0ff */
[----:B------:R-:W-:Y:S01]  /*ad00*/  BSSY B1, `(.L_x_24148) ;  /* 0x000003d000017945 */ /* 0x000fe20003800000 */
[----:B------:R-:W-:Y:S01]  /*ad10*/  FFMA.SAT R50, R15, R50, 0.5 ;  /* 0x3f0000000f327423 */ /* 0x000fe20000002032 */
[----:B------:R-:W-:Y:S02]  /*ad20*/  SHF.L.U32 R2, R2, 0x10, RZ ;  /* 0x0000001002027819 */ /* 0x000fe400000006ff */
[----:B------:R-:W-:Y:S01]  /*ad30*/  LOP3.LUT R85, R85, 0xffff, RZ, 0xc0, !PT ;  /* 0x0000ffff55557812 */ /* 0x000fe200078ec0ff */
[----:B------:R-:W-:Y:S01]  /*ad40*/  FFMA.RM R50, R50, R93, 12582913 ;  /* 0x4b40000132327423 */ /* 0x000fe2000000405d */
[----:B------:R-:W-:Y:S01]  /*ad50*/  FMNMX R13, |R54|, R13, !PT ;  /* 0x0000000d360d7209 */ /* 0x000fe20007800200 */
[----:B------:R-:W-:Y:S01]  /*ad60*/  IMAD.U32 R14, R14, 0x10000, RZ ;  /* 0x000100000e0e7824 */ /* 0x000fe200078e00ff */
[----:B------:R-:W-:Y:S01]  /*ad70*/  LOP3.LUT R21, R21, 0xffff, RZ, 0xc0, !PT ;  /* 0x0000ffff15157812 */ /* 0x000fe200078ec0ff */
[C---:B------:R-:W-:Y:S01]  /*ad80*/  FADD R56, R50.reuse, -12583039 ;  /* 0xcb40007f32387421 */ /* 0x040fe20000000000 */
[----:B------:R-:W-:Y:S01]  /*ad90*/  IMAD.SHL.U32 R50, R50, 0x800000, RZ ;  /* 0x0080000032327824 */ /* 0x000fe200078e00ff */
[----:B------:R-:W-:-:S02]  /*ada0*/  LOP3.LUT R83, R83, 0xffff, RZ, 0xc0, !PT ;  /* 0x0000ffff53537812 */ /* 0x000fc400078ec0ff */
[----:B------:R-:W-:Y:S01]  /*adb0*/  FFMA R56, R15, 1.4426950216293334961, -R56 ;  /* 0x3fb8aa3b0f387823 */ /* 0x000fe20000000838 */
[----:B------:R-:W-:Y:S02]  /*adc0*/  LOP3.LUT R54, R85, 0xff0000, R2, 0xf8, !PT ;  /* 0x00ff000055367812 */ /* 0x000fe400078ef802 */
[----:B------:R-:W-:Y:S01]  /*add0*/  FMNMX R13, |R58|, R13, !PT ;  /* 0x0000000d3a0d7209 */ /* 0x000fe20007800200 */
[----:B------:R-:W-:Y:S01]  /*ade0*/  FFMA R56, R15, 1.925963033500011079e-08, R56 ;  /* 0x32a570600f387823 */ /* 0x000fe20000000038 */
[----:B------:R-:W-:Y:S02]  /*adf0*/  SHF.L.U32 R2, R21, 0x10, RZ ;  /* 0x0000001015027819 */ /* 0x000fe400000006ff */
[----:B------:R-:W-:Y:S01]  /*ae00*/  LOP3.LUT R87, R87, 0xffff, RZ, 0xc0, !PT ;  /* 0x0000ffff57577812 */ /* 0x000fe200078ec0ff */
[----:B------:R-:W0:Y:S01]  /*ae10*/  MUFU.EX2 R15, R56 ;  /* 0x00000038000f7308 */ /* 0x000e220000000800 */
[----:B------:R-:W-:Y:S02]  /*ae20*/  LOP3.LUT R83, R83, 0xff0000, R14, 0xf8, !PT ;  /* 0x00ff000053537812 */ /* 0x000fe400078ef80e */
[----:B------:R-:W-:-:S02]  /*ae30*/  LOP3.LUT R14, R87, 0xff0000, R2, 0xf8, !PT ;  /* 0x00ff0000570e7812 */ /* 0x000fc400078ef802 */
[----:B------:R-:W-:Y:S02]  /*ae40*/  FMNMX R13, |R62|, R13, !PT ;  /* 0x0000000d3e0d7209 */ /* 0x000fe40007800200 */
[----:B------:R-:W-:Y:S02]  /*ae50*/  LOP3.LUT R24, R24, 0xffff, RZ, 0xc0, !PT ;  /* 0x0000ffff18187812 */ /* 0x000fe400078ec0ff */
[----:B------:R-:W-:Y:S02]  /*ae60*/  FMNMX R13, |R82|, R13, !PT ;  /* 0x0000000d520d7209 */ /* 0x000fe40007800200 */
[----:B------:R-:W-:Y:S02]  /*ae70*/  LOP3.LUT R26, R26, 0xffff, RZ, 0xc0, !PT ;  /* 0x0000ffff1a1a7812 */ /* 0x000fe400078ec0ff */
[----:B------:R-:W-:Y:S02]  /*ae80*/  FMNMX R13, |R80|, R13, !PT ;  /* 0x0000000d500d7209 */ /* 0x000fe40007800200 */
[----:B------:R-:W-:Y:S01]  /*ae90*/  LOP3.LUT R51, R51, 0xffff, RZ, 0xc0, !PT ;  /* 0x0000ffff33337812 */ /* 0x000fe200078ec0ff */
[----:B------:R-:W-:-:S02]  /*aea0*/  IMAD.SHL.U32 R26, R26, 0x1000000, RZ ;  /* 0x010000001a1a7824 */ /* 0x000fc400078e00ff */
[----:B0-----:R-:W-:Y:S01]  /*aeb0*/  FFMA R90, R50, R15, 1 ;  /* 0x3f800000325a7423 */ /* 0x001fe2000000000f */
[----:B------:R-:W-:Y:S02]  /*aec0*/  FMNMX R13, |R86|, R13, !PT ;  /* 0x0000000d560d7209 */ /* 0x000fe40007800200 */
[----:B------:R-:W-:Y:S01]  /*aed0*/  SHF.L.U32 R24, R24, 0x10, RZ ;  /* 0x0000001018187819 */ /* 0x000fe200000006ff */
[----:B------:R-:W-:Y:S01]  /*aee0*/  VIADD R2, R90, 0x1800000 ;  /* 0x018000005a027836 */ /* 0x000fe20000000000 */
[----:B------:R-:W-:Y:S01]  /*aef0*/  FMNMX R13, |R84|, R13, !PT ;  /* 0x0000000d540d7209 */ /* 0x000fe20007800200 */
[----:B------:R-:W-:Y:S01]  /*af00*/  IMAD.SHL.U32 R51, R51, 0x1000000, RZ ;  /* 0x0100000033337824 */ /* 0x000fe200078e00ff */
[----:B------:R-:W-:Y:S02]  /*af10*/  LOP3.LUT R89, R89, 0xffff, RZ, 0xc0, !PT ;  /* 0x0000ffff59597812 */ /* 0x000fe400078ec0ff */
[----:B------:R-:W-:Y:S02]  /*af20*/  LOP3.LUT R2, R2, 0x7f800000, RZ, 0xc0, !PT ;  /* 0x7f80000002027812 */ /* 0x000fe400078ec0ff */
[----:B------:R-:W-:-:S02]  /*af30*/  LOP3.LUT R25, R25, 0xffff, RZ, 0xc0, !PT ;  /* 0x0000ffff19197812 */ /* 0x000fc400078ec0ff */
[----:B------:R-:W-:Y:S02]  /*af40*/  ISETP.GT.U32.AND P0, PT, R2, 0x1ffffff, PT ;  /* 0x01ffffff0200780c */ /* 0x000fe40003f04070 */
[----:B------:R-:W-:Y:S02]  /*af50*/  SHF.R.U32.HI R2, RZ, 0x3, R10 ;  /* 0x00000003ff027819 */ /* 0x000fe4000001160a */
[----:B------:R-:W-:Y:S02]  /*af60*/  LOP3.LUT R27, R27, 0xffff, RZ, 0xc0, !PT ;  /* 0x0000ffff1b1b7812 */ /* 0x000fe400078ec0ff */
[----:B------:R-:W-:Y:S02]  /*af70*/  LOP3.LUT R15, R2, 0x1c, RZ, 0xc0, !PT ;  /* 0x0000001c020f7812 */ /* 0x000fe400078ec0ff */
[----:B------:R-:W-:Y:S02]  /*af80*/  FMNMX R13, |R88|, R13, !PT ;  /* 0x0000000d580d7209 */ /* 0x000fe40007800200 */
        /* <DEDUP_REMOVED lines=11> */
[----:B------:R-:W-:Y:S06]  /*b040*/  @P0 BRA `(.L_x_24149) ;  /* 0x0000000000100947 */ /* 0x000fec0003800000 */
[----:B------:R-:W-:Y:S01]  /*b050*/  IMAD.MOV.U32 R0, RZ, RZ, R90 ;  /* 0x000000ffff007224 */ /* 0x000fe200078e005a */
[----:B------:R-:W-:-:S07]  /*b060*/  MOV R14, 0xb080 ;  /* 0x0000b080000e7802 */ /* 0x000fce0000000f00 */
[----:B-----5:R-:W-:Y:S05]  /*b070*/  CALL.REL.NOINC `($__internal_541_$__cuda_sm20_rcp_rn_f32_slowpath) ;  /* 0x000000c000487944 */ /* 0x020fea0003c00000 */
[----:B------:R-:W-:Y:S05]  /*b080*/  BRA `(.L_x_24150) ;  /* 0x0000000000107947 */ /* 0x000fea0003800000 */
.L_x_24149:
[----:B------:R-:W0:Y:S02]  /*b090*/  MUFU.RCP R21, R90 ;  /* 0x0000005a00157308 */ /* 0x000e240000001000 */
[----:B0-----:R-:W-:-:S04]  /*b0a0*/  FFMA R0, R90, R21, -1 ;  /* 0xbf8000005a007423 */ /* 0x001fc80000000015 */
[----:B------:R-:W-:-:S04]  /*b0b0*/  FADD.FTZ R0, -R0, -RZ ;  /* 0x800000ff00007221 */ /* 0x000fc80000010100 */
[----:B------:R-:W-:-:S07]  /*b0c0*/  FFMA R21, R21, R0, R21 ;  /* 0x0000000015157223 */ /* 0x000fce0000000015 */
.L_x_24150:
[----:B------:R-:W-:Y:S05]  /*b0d0*/  BSYNC B1 ;  /* 0x0000000000017941 */ /* 0x000fea0003800000 */
.L_x_24148:
        /* <DEDUP_REMOVED lines=23> */
.L_x_24152:
[----:B------:R-:W0:Y:S02]  /*b250*/  MUFU.RCP R21, R2 ;  /* 0x0000000200157308 */ /* 0x000e240000001000 */
[----:B0-----:R-:W-:-:S04]  /*b260*/  FFMA R0, R2, R21, -1 ;  /* 0xbf80000002007423 */ /* 0x001fc80000000015 */
[----:B------:R-:W-:-:S04]  /*b270*/  FADD.FTZ R0, -R0, -RZ ;  /* 0x800000ff00007221 */ /* 0x000fc80000010100 */
[----:B------:R-:W-:-:S07]  /*b280*/  FFMA R21, R21, R0, R21 ;  /* 0x0000000015157223 */ /* 0x000fce0000000015 */
.L_x_24153:
[----:B------:R-:W-:Y:S05]  /*b290*/  BSYNC B1 ;  /* 0x0000000000017941 */ /* 0x000fea0003800000 */
.L_x_24151:
        /* <DEDUP_REMOVED lines=22> */
.L_x_24155:
[----:B------:R-:W0:Y:S02]  /*b400*/  MUFU.RCP R21, R2 ;  /* 0x0000000200157308 */ /* 0x000e240000001000 */
[----:B0-----:R-:W-:-:S04]  /*b410*/  FFMA R0, R2, R21, -1 ;  /* 0xbf80000002007423 */ /* 0x001fc80000000015 */
[----:B------:R-:W-:-:S04]  /*b420*/  FADD.FTZ R0, -R0, -RZ ;  /* 0x800000ff00007221 */ /* 0x000fc80000010100 */
[----:B------:R-:W-:-:S07]  /*b430*/  FFMA R21, R21, R0, R21 ;  /* 0x0000000015157223 */ /* 0x000fce0000000015 */
.L_x_24156:
[----:B------:R-:W-:Y:S05]  /*b440*/  BSYNC B1 ;  /* 0x0000000000017941 */ /* 0x000fea0003800000 */
.L_x_24154:
        /* <DEDUP_REMOVED lines=23> */
.L_x_24158:
[----:B------:R-:W0:Y:S02]  /*b5c0*/  MUFU.RCP R21, R2 ;  /* 0x0000000200157308 */ /* 0x000e240000001000 */
[----:B0-----:R-:W-:-:S04]  /*b5d0*/  FFMA R0, R2, R21, -1 ;  /* 0xbf80000002007423 */ /* 0x001fc80000000015 */
[----:B------:R-:W-:-:S04]  /*b5e0*/  FADD.FTZ R0, -R0, -RZ ;  /* 0x800000ff00007221 */ /* 0x000fc80000010100 */
[----:B------:R-:W-:-:S07]  /*b5f0*/  FFMA R21, R21, R0, R21 ;  /* 0x0000000015157223 */ /* 0x000fce0000000015 */
.L_x_24159:
[----:B------:R-:W-:Y:S05]  /*b600*/  BSYNC B1 ;  /* 0x0000000000017941 */ /* 0x000fea0003800000 */
.L_x_24157:
        /* <DEDUP_REMOVED lines=22> */
.L_x_24161:
[----:B------:R-:W0:Y:S02]  /*b770*/  MUFU.RCP R21, R2 ;  /* 0x0000000200157308 */ /* 0x000e240000001000 */
[----:B0-----:R-:W-:-:S04]  /*b780*/  FFMA R0, R2, R21, -1 ;  /* 0xbf80000002007423 */ /* 0x001fc80000000015 */
[----:B------:R-:W-:-:S04]  /*b790*/  FADD.FTZ R0, -R0, -RZ ;  /* 0x800000ff00007221 */ /* 0x000fc80000010100 */
[----:B------:R-:W-:-:S07]  /*b7a0*/  FFMA R21, R21, R0, R21 ;  /* 0x0000000015157223 */ /* 0x000fce0000000015 */
.L_x_24162:
[----:B------:R-:W-:Y:S05]  /*b7b0*/  BSYNC B1 ;  /* 0x0000000000017941 */ /* 0x000fea0003800000 */
.L_x_24160:
        /* <DEDUP_REMOVED lines=23> */
.L_x_24164:
[----:B------:R-:W0:Y:S02]  /*b930*/  MUFU.RCP R21, R2 ;  /* 0x0000000200157308 */ /* 0x000e240000001000 */
[----:B0-----:R-:W-:-:S04]  /*b940*/  FFMA R0, R2, R21, -1 ;  /* 0xbf80000002007423 */ /* 0x001fc80000000015 */
[----:B------:R-:W-:-:S04]  /*b950*/  FADD.FTZ R0, -R0, -RZ ;  /* 0x800000ff00007221 */ /* 0x000fc80000010100 */
[----:B------:R-:W-:-:S07]  /*b960*/  FFMA R21, R21, R0, R21 ;  /* 0x0000000015157223 */ /* 0x000fce0000000015 */
.L_x_24165:
[----:B------:R-:W-:Y:S05]  /*b970*/  BSYNC B1 ;  /* 0x0000000000017941 */ /* 0x000fea0003800000 */
.L_x_24163:
        /* <DEDUP_REMOVED lines=22> */
.L_x_24167:
[----:B------:R-:W0:Y:S02]  /*bae0*/  MUFU.RCP R21, R2 ;  /* 0x0000000200157308 */ /* 0x000e240000001000 */
[----:B0-----:R-:W-:-:S04]  /*baf0*/  FFMA R0, R2, R21, -1 ;  /* 0xbf80000002007423 */ /* 0x001fc80000000015 */
[----:B------:R-:W-:-:S04]  /*bb00*/  FADD.FTZ R0, -R0, -RZ ;  /* 0x800000ff00007221 */ /* 0x000fc80000010100 */
[----:B------:R-:W-:-:S07]  /*bb10*/  FFMA R21, R21, R0, R21 ;  /* 0x0000000015157223 */ /* 0x000fce0000000015 */
.L_x_24168:
[----:B------:R-:W-:Y:S05]  /*bb20*/  BSYNC B1 ;  /* 0x0000000000017941 */ /* 0x000fea0003800000 */
.L_x_24166:
        /* <DEDUP_REMOVED lines=23> */
.L_x_24170:
[----:B------:R-:W0:Y:S02]  /*bca0*/  MUFU.RCP R21, R2 ;  /* 0x0000000200157308 */ /* 0x000e240000001000 */
[----:B0-----:R-:W-:-:S04]  /*bcb0*/  FFMA R0, R2, R21, -1 ;  /* 0xbf80000002007423 */ /* 0x001fc80000000015 */
[----:B------:R-:W-:-:S04]  /*bcc0*/  FADD.FTZ R0, -R0, -RZ ;  /* 0x800000ff00007221 */ /* 0x000fc80000010100 */
[----:B------:R-:W-:-:S07]  /*bcd0*/  FFMA R21, R21, R0, R21 ;  /* 0x0000000015157223 */ /* 0x000fce0000000015 */
.L_x_24171:
[----:B------:R-:W-:Y:S05]  /*bce0*/  BSYNC B1 ;  /* 0x0000000000017941 */ /* 0x000fea0003800000 */
.L_x_24169:
        /* <DEDUP_REMOVED lines=22> */
.L_x_24173:
[----:B------:R-:W0:Y:S02]  /*be50*/  MUFU.RCP R21, R2 ;  /* 0x0000000200157308 */ /* 0x000e240000001000 */
[----:B0-----:R-:W-:-:S04]  /*be60*/  FFMA R0, R2, R21, -1 ;  /* 0xbf80000002007423 */ /* 0x001fc80000000015 */
[----:B------:R-:W-:-:S04]  /*be70*/  FADD.FTZ R0, -R0, -RZ ;  /* 0x800000ff00007221 */ /* 0x000fc80000010100 */
[----:B------:R-:W-:-:S07]  /*be80*/  FFMA R21, R21, R0, R21 ;  /* 0x0000000015157223 */ /* 0x000fce0000000015 */
.L_x_24174:
[----:B------:R-:W-:Y:S05]  /*be90*/  BSYNC B1 ;  /* 0x0000000000017941 */ /* 0x000fea0003800000 */
.L_x_24172:
        /* <DEDUP_REMOVED lines=23> */
.L_x_24176:
[----:B------:R-:W0:Y:S02]  /*c010*/  MUFU.RCP R21, R2 ;  /* 0x0000000200157308 */ /* 0x000e240000001000 */
[----:B0-----:R-:W-:-:S04]  /*c020*/  FFMA R0, R2, R21, -1 ;  /* 0xbf80000002007423 */ /* 0x001fc80000000015 */
[----:B------:R-:W-:-:S04]  /*c030*/  FADD.FTZ R0, -R0, -RZ ;  /* 0x800000ff00007221 */ /* 0x000fc80000010100 */
[----:B------:R-:W-:-:S07]  /*c040*/  FFMA R21, R21, R0, R21 ;  /* 0x0000000015157223 */ /* 0x000fce0000000015 */
.L_x_24177:
[----:B------:R-:W-:Y:S05]  /*c050*/  BSYNC B1 ;  /* 0x0000000000017941 */ /* 0x000fea0003800000 */
.L_x_24175:
        /* <DEDUP_REMOVED lines=22> */
.L_x_24179:
[----:B------:R-:W0:Y:S02]  /*c1c0*/  MUFU.RCP R21, R2 ;  /* 0x0000000200157308 */ /* 0x000e240000001000 */
[----:B0-----:R-:W-:-:S04]  /*c1d0*/  FFMA R0, R2, R21, -1 ;  /* 0xbf80000002007423 */ /* 0x001fc80000000015 */
[----:B------:R-:W-:-:S04]  /*c1e0*/  FADD.FTZ R0, -R0, -RZ ;  /* 0x800000ff00007221 */ /* 0x000fc80000010100 */
[----:B------:R-:W-:-:S07]  /*c1f0*/  FFMA R21, R21, R0, R21 ;  /* 0x0000000015157223 */ /* 0x000fce0000000015 */
.L_x_24180:
[----:B------:R-:W-:Y:S05]  /*c200*/  BSYNC B1 ;  /* 0x0000000000017941 */ /* 0x000fea0003800000 */
.L_x_24178:
        /* <DEDUP_REMOVED lines=23> */
.L_x_24182:
[----:B------:R-:W0:Y:S02]  /*c380*/  MUFU.RCP R21, R2 ;  /* 0x0000000200157308 */ /* 0x000e240000001000 */
[----:B0-----:R-:W-:-:S04]  /*c390*/  FFMA R0, R2, R21, -1 ;  /* 0xbf80000002007423 */ /* 0x001fc80000000015 */
[----:B------:R-:W-:-:S04]  /*c3a0*/  FADD.FTZ R0, -R0, -RZ ;  /* 0x800000ff00007221 */ /* 0x000fc80000010100 */
[----:B------:R-:W-:-:S07]  /*c3b0*/  FFMA R21, R21, R0, R21 ;  /* 0x0000000015157223 */ /* 0x000fce0000000015 */
.L_x_24183:
[----:B------:R-:W-:Y:S05]  /*c3c0*/  BSYNC B1 ;  /* 0x0000000000017941 */ /* 0x000fea0003800000 */
.L_x_24181:
        /* <DEDUP_REMOVED lines=22> */
.L_x_24185:
[----:B------:R-:W0:Y:S02]  /*c530*/  MUFU.RCP R21, R2 ;  /* 0x0000000200157308 */ /* 0x000e240000001000 */
[----:B0-----:R-:W-:-:S04]  /*c540*/  FFMA R0, R2, R21, -1 ;  /* 0xbf80000002007423 */ /* 0x001fc80000000015 */
[----:B------:R-:W-:-:S04]  /*c550*/  FADD.FTZ R0, -R0, -RZ ;  /* 0x800000ff00007221 */ /* 0x000fc80000010100 */
[----:B------:R-:W-:-:S07]  /*c560*/  FFMA R21, R21, R0, R21 ;  /* 0x0000000015157223 */ /* 0x000fce0000000015 */
.L_x_24186:
[----:B------:R-:W-:Y:S05]  /*c570*/  BSYNC B1 ;  /* 0x0000000000017941 */ /* 0x000fea0003800000 */
.L_x_24184:
        /* <DEDUP_REMOVED lines=23> */
.L_x_24188:
[----:B------:R-:W0:Y:S02]  /*c6f0*/  MUFU.RCP R21, R2 ;  /* 0x0000000200157308 */ /* 0x000e240000001000 */
[----:B0-----:R-:W-:-:S04]  /*c700*/  FFMA R0, R2, R21, -1 ;  /* 0xbf80000002007423 */ /* 0x001fc80000000015 */
[----:B------:R-:W-:-:S04]  /*c710*/  FADD.FTZ R0, -R0, -RZ ;  /* 0x800000ff00007221 */ /* 0x000fc80000010100 */
[----:B------:R-:W-:-:S07]  /*c720*/  FFMA R21, R21, R0, R21 ;  /* 0x0000000015157223 */ /* 0x000fce0000000015 */
.L_x_24189:
[----:B------:R-:W-:Y:S05]  /*c730*/  BSYNC B1 ;  /* 0x0000000000017941 */ /* 0x000fea0003800000 */
.L_x_24187:
        /* <DEDUP_REMOVED lines=22> */
.L_x_24191:
[----:B------:R-:W0:Y:S02]  /*c8a0*/  MUFU.RCP R21, R2 ;  /* 0x0000000200157308 */ /* 0x000e240000001000 */
[----:B0-----:R-:W-:-:S04]  /*c8b0*/  FFMA R0, R2, R21, -1 ;  /* 0xbf80000002007423 */ /* 0x001fc80000000015 */
[----:B------:R-:W-:-:S04]  /*c8c0*/  FADD.FTZ R0, -R0, -RZ ;  /* 0x800000ff00007221 */ /* 0x000fc80000010100 */
[----:B------:R-:W-:-:S07]  /*c8d0*/  FFMA R21, R21, R0, R21 ;  /* 0x0000000015157223 */ /* 0x000fce0000000015 */
.L_x_24192:
[----:B------:R-:W-:Y:S05]  /*c8e0*/  BSYNC B1 ;  /* 0x0000000000017941 */ /* 0x000fea0003800000 */
.L_x_24190:
        /* <DEDUP_REMOVED lines=23> */
.L_x_24194:
[----:B------:R-:W0:Y:S02]  /*ca60*/  MUFU.RCP R21, R2 ;  /* 0x0000000200157308 */ /* 0x000e240000001000 */
[----:B0-----:R-:W-:-:S04]  /*ca70*/  FFMA R0, R2, R21, -1 ;  /* 0xbf80000002007423 */ /* 0x001fc80000000015 */
[----:B------:R-:W-:-:S04]  /*ca80*/  FADD.FTZ R0, -R0, -RZ ;  /* 0x800000ff00007221 */ /* 0x000fc80000010100 */
[----:B------:R-:W-:-:S07]  /*ca90*/  FFMA R21, R21, R0, R21 ;  /* 0x0000000015157223 */ /* 0x000fce0000000015 */
.L_x_24195:
[----:B------:R-:W-:Y:S05]  /*caa0*/  BSYNC B1 ;  /* 0x0000000000017941 */ /* 0x000fea0003800000 */
.L_x_24193:
        /* <DEDUP_REMOVED lines=22> */
.L_x_24197:
[----:B------:R-:W0:Y:S02]  /*cc10*/  MUFU.RCP R21, R2 ;  /* 0x0000000200157308 */ /* 0x000e240000001000 */
[----:B0-----:R-:W-:-:S04]  /*cc20*/  FFMA R0, R2, R21, -1 ;  /* 0xbf80000002007423 */ /* 0x001fc80000000015 */
[----:B------:R-:W-:-:S04]  /*cc30*/  FADD.FTZ R0, -R0, -RZ ;  /* 0x800000ff00007221 */ /* 0x000fc80000010100 */
[----:B------:R-:W-:-:S07]  /*cc40*/  FFMA R21, R21, R0, R21 ;  /* 0x0000000015157223 */ /* 0x000fce0000000015 */
.L_x_24198:
[----:B------:R-:W-:Y:S05]  /*cc50*/  BSYNC B1 ;  /* 0x0000000000017941 */ /* 0x000fea0003800000 */
.L_x_24196:
        /* <DEDUP_REMOVED lines=23> */
.L_x_24200:
[----:B------:R-:W0:Y:S02]  /*cdd0*/  MUFU.RCP R21, R2 ;  /* 0x0000000200157308 */ /* 0x000e240000001000 */
[----:B0-----:R-:W-:-:S04]  /*cde0*/  FFMA R0, R2, R21, -1 ;  /* 0xbf80000002007423 */ /* 0x001fc80000000015 */
[----:B------:R-:W-:-:S04]  /*cdf0*/  FADD.FTZ R0, -R0, -RZ ;  /* 0x800000ff00007221 */ /* 0x000fc80000010100 */
[----:B------:R-:W-:-:S07]  /*ce00*/  FFMA R21, R21, R0, R21 ;  /* 0x0000000015157223 */ /* 0x000fce0000000015 */
.L_x_24201:
[----:B------:R-:W-:Y:S05]  /*ce10*/  BSYNC B1 ;  /* 0x0000000000017941 */ /* 0x000fea0003800000 */
.L_x_24199:
        /* <DEDUP_REMOVED lines=22> */
.L_x_24203:
[----:B------:R-:W0:Y:S02]  /*cf80*/  MUFU.RCP R21, R2 ;  /* 0x0000000200157308 */ /* 0x000e240000001000 */
[----:B0-----:R-:W-:-:S04]  /*cf90*/  FFMA R0, R2, R21, -1 ;  /* 0xbf80000002007423 */ /* 0x001fc80000000015 */
[----:B------:R-:W-:-:S04]  /*cfa0*/  FADD.FTZ R0, -R0, -RZ ;  /* 0x800000ff00007221 */ /* 0x000fc80000010100 */
[----:B------:R-:W-:-:S07]  /*cfb0*/  FFMA R21, R21, R0, R21 ;  /* 0x0000000015157223 */ /* 0x000fce0000000015 */
.L_x_24204:
[----:B------:R-:W-:Y:S05]  /*cfc0*/  BSYNC B1 ;  /* 0x0000000000017941 */ /* 0x000fea0003800000 */
.L_x_24202:
        /* <DEDUP_REMOVED lines=23> */
.L_x_24206:
[----:B------:R-:W0:Y:S02]  /*d140*/  MUFU.RCP R21, R2 ;  /* 0x0000000200157308 */ /* 0x000e240000001000 */
[----:B0-----:R-:W-:-:S04]  /*d150*/  FFMA R0, R2, R21, -1 ;  /* 0xbf80000002007423 */ /* 0x001fc80000000015 */
[----:B------:R-:W-:-:S04]  /*d160*/  FADD.FTZ R0, -R0, -RZ ;  /* 0x800000ff00007221 */ /* 0x000fc80000010100 */
[----:B------:R-:W-:-:S07]  /*d170*/  FFMA R21, R21, R0, R21 ;  /* 0x0000000015157223 */ /* 0x000fce0000000015 */
.L_x_24207:
[----:B------:R-:W-:Y:S05]  /*d180*/  BSYNC B1 ;  /* 0x0000000000017941 */ /* 0x000fea0003800000 */
.L_x_24205:
[----:B------:R-:W-:Y:S01]  /*d190*/  SHF.L.U32 R108, R46, 0x10, RZ ;  /* 0x000000102e6c7819 */ /* 0x000fe200000006ff */
[----:B------:R-:W-:Y:S01]  /*d1a0*/  IMAD.MOV.U32 R25, RZ, RZ, 0x3bbb989d ;  /* 0x3bbb989dff197424 */ /* 0x000fe200078e00ff */
[----:B------:R-:W-:Y:S01]  /*d1b0*/  BSSY B1, `(.L_x_24208) ;  /* 0x0000018000017945 */ /* 0x000fe20003800000 */
[----:B------:R-:W-:Y:S02]  /*d1c0*/  FMUL R104, R104, R21 ;  /* 0x0000001568687220 */ /* 0x000fe40000400000 */
        /* <DEDUP_REMOVED lines=18> */
.L_x_24209:
[----:B------:R-:W0:Y:S02]  /*d2f0*/  MUFU.RCP R21, R2 ;  /* 0x0000000200157308 */ /* 0x000e240000001000 */
[----:B0-----:R-:W-:-:S04]  /*d300*/  FFMA R0, R2, R21, -1 ;  /* 0xbf80000002007423 */ /* 0x001fc80000000015 */
[----:B------:R-:W-:-:S04]  /*d310*/  FADD.FTZ R0, -R0, -RZ ;  /* 0x800000ff00007221 */ /* 0x000fc80000010100 */
[----:B------:R-:W-:-:S07]  /*d320*/  FFMA R21, R21, R0, R21 ;  /* 0x0000000015157223 */ /* 0x000fce0000000015 */
.L_x_24210:
[----:B------:R-:W-:Y:S05]  /*d330*/  BSYNC B1 ;  /* 0x0000000000017941 */ /* 0x000fea0003800000 */
.L_x_24208:
[----:B------:R-:W-:Y:S01]  /*d340*/  SHF.R.U64 R46, R46, 0x10, R47 ;  /* 0x000000102e2e7819 */ /* 0x000fe2000000122f */
[----:B------:R-:W-:Y:S01]  /*d350*/  IMAD.MOV.U32 R25, RZ, RZ, 0x3bbb989d ;  /* 0x3bbb989dff197424 */ /* 0x000fe200078e00ff */
[----:B------:R-:W-:Y:S01]  /*d360*/  BSSY B1, `(.L_x_24211) ;  /* 0x0000019000017945 */ /* 0x000fe20003800000 */
[----:B------:R-:W-:Y:S01]  /*d370*/  FMUL R108, R108, R21 ;  /* 0x000000156c6c7220 */ /* 0x000fe20000400000 */
[----:B------:R-:W-:-:S05]  /*d380*/  SHF.L.U32 R46, R46, 0x10, RZ ;  /* 0x000000102e2e7819 */ /* 0x000fca00000006ff */
[----:B------:R-:W-:-:S04]  /*d390*/  FMUL R0, R46, -1.7020000219345092773 ;  /* 0xbfd9db232e007820 */ /* 0x000fc80000400000 */
        /* <DEDUP_REMOVED lines=17> */
.L_x_24212:
[----:B------:R-:W0:Y:S02]  /*d4b0*/  MUFU.RCP R21, R2 ;  /* 0x0000000200157308 */ /* 0x000e240000001000 */
[----:B0-----:R-:W-:-:S04]  /*d4c0*/  FFMA R0, R2, R21, -1 ;  /* 0xbf80000002007423 */ /* 0x001fc80000000015 */
[----:B------:R-:W-:-:S04]  /*d4d0*/  FADD.FTZ R0, -R0, -RZ ;  /* 0x800000ff00007221 */ /* 0x000fc80000010100 */
[----:B------:R-:W-:-:S07]  /*d4e0*/  FFMA R21, R21, R0, R21 ;  /* 0x0000000015157223 */ /* 0x000fce0000000015 */
.L_x_24213:
[----:B------:R-:W-:Y:S05]  /*d4f0*/  BSYNC B1 ;  /* 0x0000000000017941 */ /* 0x000fea0003800000 */
.L_x_24211:
        /* <DEDUP_REMOVED lines=22> */
.L_x_24215:
[----:B------:R-:W0:Y:S02]  /*d660*/  MUFU.RCP R21, R2 ;  /* 0x0000000200157308 */ /* 0x000e240000001000 */
[----:B0-----:R-:W-:-:S04]  /*d670*/  FFMA R0, R2, R21, -1 ;  /* 0xbf80000002007423 */ /* 0x001fc80000000015 */
[----:B------:R-:W-:-:S04]  /*d680*/  FADD.FTZ R0, -R0, -RZ ;  /* 0x800000ff00007221 */ /* 0x000fc80000010100 */
[----:B------:R-:W-:-:S07]  /*d690*/  FFMA R21, R21, R0, R21 ;  /* 0x0000000015157223 */ /* 0x000fce0000000015 */
.L_x_24216:
[----:B------:R-:W-:Y:S05]  /*d6a0*/  BSYNC B1 ;  /* 0x0000000000017941 */ /* 0x000fea0003800000 */
.L_x_24214:
[----:B------:R-:W-:Y:S01]  /*d6b0*/  SHF.R.U32.HI R112, RZ, 0x10, R47 ;  /* 0x00000010ff707819 */ /* 0x000fe2000001162f */
        /* <DEDUP_REMOVED lines=22> */
.L_x_24218:
[----:B------:R-:W0:Y:S02]  /*d820*/  MUFU.RCP R21, R2 ;  /* 0x0000000200157308 */ /* 0x000e240000001000 */
[----:B0-----:R-:W-:-:S04]  /*d830*/  FFMA R0, R2, R21, -1 ;  /* 0xbf80000002007423 */ /* 0x001fc80000000015 */
[----:B------:R-:W-:-:S04]  /*d840*/  FADD.FTZ R0, -R0, -RZ ;  /* 0x800000ff00007221 */ /* 0x000fc80000010100 */
[----:B------:R-:W-:-:S07]  /*d850*/  FFMA R21, R21, R0, R21 ;  /* 0x0000000015157223 */ /* 0x000fce0000000015 */
.L_x_24219:
[----:B------:R-:W-:Y:S05]  /*d860*/  BSYNC B1 ;  /* 0x0000000000017941 */ /* 0x000fea0003800000 */
.L_x_24217:
        /* <DEDUP_REMOVED lines=22> */
.L_x_24221:
[----:B------:R-:W0:Y:S02]  /*d9d0*/  MUFU.RCP R21, R2 ;  /* 0x0000000200157308 */ /* 0x000e240000001000 */
[----:B0-----:R-:W-:-:S04]  /*d9e0*/  FFMA R0, R2, R21, -1 ;  /* 0xbf80000002007423 */ /* 0x001fc80000000015 */
[----:B------:R-:W-:-:S04]  /*d9f0*/  FADD.FTZ R0, -R0, -RZ ;  /* 0x800000ff00007221 */ /* 0x000fc80000010100 */
[----:B------:R-:W-:-:S07]  /*da00*/  FFMA R21, R21, R0, R21 ;  /* 0x0000000015157223 */ /* 0x000fce0000000015 */
.L_x_24222:
[----:B------:R-:W-:Y:S05]  /*da10*/  BSYNC B1 ;  /* 0x0000000000017941 */ /* 0x000fea0003800000 */
.L_x_24220:
        /* <DEDUP_REMOVED lines=23> */
.L_x_24224:
[----:B------:R-:W0:Y:S02]  /*db90*/  MUFU.RCP R21, R2 ;  /* 0x0000000200157308 */ /* 0x000e240000001000 */
[----:B0-----:R-:W-:-:S04]  /*dba0*/  FFMA R0, R2, R21, -1 ;  /* 0xbf80000002007423 */ /* 0x001fc80000000015 */
[----:B------:R-:W-:-:S04]  /*dbb0*/  FADD.FTZ R0, -R0, -RZ ;  /* 0x800000ff00007221 */ /* 0x000fc80000010100 */
[----:B------:R-:W-:-:S07]  /*dbc0*/  FFMA R21, R21, R0, R21 ;  /* 0x0000000015157223 */ /* 0x000fce0000000015 */
.L_x_24225:
[----:B------:R-:W-:Y:S05]  /*dbd0*/  BSYNC B1 ;  /* 0x0000000000017941 */ /* 0x000fea0003800000 */
.L_x_24223:
        /* <DEDUP_REMOVED lines=22> */
.L_x_24227:
[----:B------:R-:W0:Y:S02]  /*dd40*/  MUFU.RCP R21, R2 ;  /* 0x0000000200157308 */ /* 0x000e240000001000 */
[----:B0-----:R-:W-:-:S04]  /*dd50*/  FFMA R0, R2, R21, -1 ;  /* 0xbf80000002007423 */ /* 0x001fc80000000015 */
[----:B------:R-:W-:-:S04]  /*dd60*/  FADD.FTZ R0, -R0, -RZ ;  /* 0x800000ff00007221 */ /* 0x000fc80000010100 */
[----:B------:R-:W-:-:S07]  /*dd70*/  FFMA R21, R21, R0, R21 ;  /* 0x0000000015157223 */ /* 0x000fce0000000015 */
.L_x_24228:
[----:B------:R-:W-:Y:S05]  /*dd80*/  BSYNC B1 ;  /* 0x0000000000017941 */ /* 0x000fea0003800000 */
.L_x_24226:
        /* <DEDUP_REMOVED lines=23> */
.L_x_24230:
[----:B------:R-:W0:Y:S02]  /*df00*/  MUFU.RCP R21, R2 ;  /* 0x0000000200157308 */ /* 0x000e240000001000 */
[----:B0-----:R-:W-:-:S04]  /*df10*/  FFMA R0, R2, R21, -1 ;  /* 0xbf80000002007423 */ /* 0x001fc80000000015 */
[----:B------:R-:W-:-:S04]  /*df20*/  FADD.FTZ R0, -R0, -RZ ;  /* 0x800000ff00007221 */ /* 0x000fc80000010100 */
[----:B------:R-:W-:-:S07]  /*df30*/  FFMA R21, R21, R0, R21 ;  /* 0x0000000015157223 */ /* 0x000fce0000000015 */
.L_x_24231:
[----:B------:R-:W-:Y:S05]  /*df40*/  BSYNC B1 ;  /* 0x0000000000017941 */ /* 0x000fea0003800000 */
.L_x_24229:
        /* <DEDUP_REMOVED lines=22> */
.L_x_24233:
[----:B------:R-:W0:Y:S02]  /*e0b0*/  MUFU.RCP R21, R2 ;  /* 0x0000000200157308 */ /* 0x000e240000001000 */
[----:B0-----:R-:W-:-:S04]  /*e0c0*/  FFMA R0, R2, R21, -1 ;  /* 0xbf80000002007423 */ /* 0x001fc80000000015 */
[----:B------:R-:W-:-:S04]  /*e0d0*/  FADD.FTZ R0, -R0, -RZ ;  /* 0x800000ff00007221 */ /* 0x000fc80000010100 */
[----:B------:R-:W-:-:S07]  /*e0e0*/  FFMA R21, R21, R0, R21 ;  /* 0x0000000015157223 */ /* 0x000fce0000000015 */
.L_x_24234:
[----:B------:R-:W-:Y:S05]  /*e0f0*/  BSYNC B1 ;  /* 0x0000000000017941 */ /* 0x000fea0003800000 */
.L_x_24232:
        /* <DEDUP_REMOVED lines=23> */
.L_x_24236:
[----:B------:R-:W0:Y:S02]  /*e270*/  MUFU.RCP R21, R2 ;  /* 0x0000000200157308 */ /* 0x000e240000001000 */
[----:B0-----:R-:W-:-:S04]  /*e280*/  FFMA R0, R2, R21, -1 ;  /* 0xbf80000002007423 */ /* 0x001fc80000000015 */
[----:B------:R-:W-:-:S04]  /*e290*/  FADD.FTZ R0, -R0, -RZ ;  /* 0x800000ff00007221 */ /* 0x000fc80000010100 */
[----:B------:R-:W-:-:S07]  /*e2a0*/  FFMA R21, R21, R0, R21 ;  /* 0x0000000015157223 */ /* 0x000fce0000000015 */
.L_x_24237:
[----:B------:R-:W-:Y:S05]  /*e2b0*/  BSYNC B1 ;  /* 0x0000000000017941 */ /* 0x000fea0003800000 */
.L_x_24235:
[----:B------:R-:W-:Y:S01]  /*e2c0*/  SHF.L.U32 R124, R53, 0x10, RZ ;  /* 0x00000010357c7819 */ /* 0x000fe200000006ff */
[----:B------:R-:W-:Y:S01]  /*e2d0*/  FMUL R52, R52, R21 ;  /* 0x0000001534347220 */ /* 0x000fe20000400000 */
[----:B------:R-:W-:Y:S01]  /*e2e0*/  IMAD.MOV.U32 R21, RZ, RZ, 0x3bbb989d ;  /* 0x3bbb989dff157424 */ /* 0x000fe200078e00ff */
[----:B------:R-:W-:Y:S02]  /*e2f0*/  BSSY B1, `(.L_x_24238) ;  /* 0x0000017000017945 */ /* 0x000fe40003800000 */
        /* <DEDUP_REMOVED lines=18> */
.L_x_24239:
[----:B------:R-:W0:Y:S02]  /*e420*/  MUFU.RCP R21, R2 ;  /* 0x0000000200157308 */ /* 0x000e240000001000 */
[----:B0-----:R-:W-:-:S04]  /*e430*/  FFMA R0, R2, R21, -1 ;  /* 0xbf80000002007423 */ /* 0x001fc80000000015 */
[----:B------:R-:W-:-:S04]  /*e440*/  FADD.FTZ R0, -R0, -RZ ;  /* 0x800000ff00007221 */ /* 0x000fc80000010100 */
[----:B------:R-:W-:-:S07]  /*e450*/  FFMA R21, R21, R0, R21 ;  /* 0x0000000015157223 */ /* 0x000fce0000000015 */
.L_x_24240:
[----:B------:R-:W-:Y:S05]  /*e460*/  BSYNC B1 ;  /* 0x0000000000017941 */ /* 0x000fea0003800000 */
.L_x_24238:
[----:B------:R-:W-:Y:S01]  /*e470*/  SHF.R.U32.HI R37, RZ, 0x10, R53 ;  /* 0x00000010ff257819 */ /* 0x000fe20000011635 */
[----:B------:R-:W-:Y:S01]  /*e480*/  FMUL R124, R124, R21 ;  /* 0x000000157c7c7220 */ /* 0x000fe20000400000 */
[----:B------:R-:W-:Y:S01]  /*e490*/  IMAD.MOV.U32 R21, RZ, RZ, 0x3bbb989d ;  /* 0x3bbb989dff157424 */ /* 0x000fe200078e00ff */
[----:B------:R-:W-:Y:S01]  /*e4a0*/  BSSY B1, `(.L_x_24241) ;  /* 0x0000018000017945 */ /* 0x000fe20003800000 */
        /* <DEDUP_REMOVED lines=19> */
.L_x_24242:
[----:B------:R-:W0:Y:S02]  /*e5e0*/  MUFU.RCP R21, R2 ;  /* 0x0000000200157308 */ /* 0x000e240000001000 */
[----:B0-----:R-:W-:-:S04]  /*e5f0*/  FFMA R0, R2, R21, -1 ;  /* 0xbf80000002007423 */ /* 0x001fc80000000015 */
[----:B------:R-:W-:-:S04]  /*e600*/  FADD.FTZ R0, -R0, -RZ ;  /* 0x800000ff00007221 */ /* 0x000fc80000010100 */
[----:B------:R-:W-:-:S07]  /*e610*/  FFMA R21, R21, R0, R21 ;  /* 0x0000000015157223 */ /* 0x000fce0000000015 */
.L_x_24243:
[----:B------:R-:W-:Y:S05]  /*e620*/  BSYNC B1 ;  /* 0x0000000000017941 */ /* 0x000fea0003800000 */
.L_x_24241:
[----:B------:R-:W-:Y:S01]  /*e630*/  FMNMX R15, R15, |R80|, !PT ;  /* 0x400000500f0f7209 */ /* 0x000fe20007800000 */
[-C--:B------:R-:W-:Y:S01]  /*e640*/  FMUL R39, R36, R11.reuse ;  /* 0x0000000b24277220 */ /* 0x080fe20000400000 */
        /* <DEDUP_REMOVED lines=12> */
[----:B------:R-:W-:Y:S01]  /*e710*/  BSSY B0, `(.L_x_24244) ;  /* 0x000001d000007945 */ /* 0x000fe20003800000 */
[----:B------:R-:W-:Y:S01]  /*e720*/  FMUL R0, R37, R21 ;  /* 0x0000001525007220 */ /* 0x000fe20000400000 */
        /* <DEDUP_REMOVED lines=27> */
.L_x_24245:
[----:B------:R-:W-:Y:S05]  /*e8e0*/  BSYNC B0 ;  /* 0x0000000000007941 */ /* 0x000fea0003800000 */
.L_x_24244:
        /* <DEDUP_REMOVED lines=17> */
.L_x_24247:
[----:B------:R-:W-:Y:S05]  /*ea00*/  BSYNC B0 ;  /* 0x0000000000007941 */ /* 0x000fea0003800000 */
.L_x_24246:
[-C--:B------:R-:W-:Y:S01]  /*ea10*/  FMUL R21, R108, R11.reuse ;  /* 0x0000000b6c157220 */ /* 0x080fe20000400000 */
[----:B------:R-:W-:Y:S01]  /*ea20*/  F2FP.SATFINITE.E4M3.F32.PACK_AB_MERGE_C R24, RZ, R24, RZ ;  /* 0x00000018ff18723e */ /* 0x000fe200048070ff */
[-C--:B------:R-:W-:Y:S01]  /*ea30*/  FMUL R53, R96, R11.reuse ;  /* 0x0000000b60357220 */ /* 0x080fe20000400000 */
[----:B------:R-:W-:Y:S01]  /*ea40*/  BSSY B0, `(.L_x_24248) ;  /* 0x000003d000007945 */ /* 0x000fe20003800000 */
[----:B------:R-:W-:Y:S01]  /*ea50*/  FMUL R49, R44, R11 ;  /* 0x0000000b2c317220 */ /* 0x000fe20000400000 */
[----:B------:R-:W-:Y:S02]  /*ea60*/  LOP3.LUT R2, R24, 0xffff, RZ, 0xc0, !PT ;  /* 0x0000ffff18027812 */ /* 0x000fe400078ec0ff */
[----:B------:R-:W-:Y:S02]  /*ea70*/  F2FP.SATFINITE.E4M3.F32.PACK_AB_MERGE_C R21, RZ, R21, RZ ;  /* 0x00000015ff15723e */ /* 0x000fe400048070ff */
[----:B01----:R-:W-:Y:S02]  /*ea80*/  LOP3.LUT R13, R2, 0xff, RZ, 0xc0, !PT ;  /* 0x000000ff020d7812 */ /* 0x003fe400078ec0ff */
        /* <DEDUP_REMOVED lines=16> */
[-C--:B------:R-:W-:Y:S01]  /*eb90*/  FMUL R86, R86, R11.reuse ;  /* 0x0000000b56567220 */ /* 0x080fe20000400000 */
[----:B------:R-:W-:Y:S01]  /*eba0*/  LOP3.LUT R14, R47, 0xffff, RZ, 0xc0, !PT ;  /* 0x0000ffff2f0e7812 */ /* 0x000fe200078ec0ff */
[C---:B------:R-:W-:Y:S01]  /*ebb0*/  FMUL R47, R98.reuse, R11 ;  /* 0x0000000b622f7220 */ /* 0x040fe20000400000 */
[----:B------:R-:W-:-:S02]  /*ebc0*/  FMNMX R15, |R98|, R15, !PT ;  /* 0x0000000f620f7209 */ /* 0x000fc40007800200 */
[----:B------:R-:W-:Y:S02]  /*ebd0*/  PRMT R41, R14, 0x7604, R41 ;  /* 0x000076040e297816 */ /* 0x000fe40000000029 */
[----:B------:R-:W-:Y:S02]  /*ebe0*/  FMNMX R15, |R96|, R15, !PT ;  /* 0x0000000f600f7209 */ /* 0x000fe40007800200 */
[----:B------:R-:W-:Y:S02]  /*ebf0*/  LOP3.LUT R45, R39, 0xff, RZ, 0xc0, !PT ;  /* 0x000000ff272d7812 */ /* 0x000fe400078ec0ff */
[----:B------:R-:W-:Y:S02]  /*ec00*/  FMNMX R15, |R40|, R15, !PT ;  /* 0x0000000f280f7209 */ /* 0x000fe40007800200 */
[----:B------:R-:W-:Y:S02]  /*ec10*/  LOP3.LUT R14, R43, 0xffff, RZ, 0xc0, !PT ;  /* 0x0000ffff2b0e7812 */ /* 0x000fe400078ec0ff */
[----:B------:R-:W-:-:S02]  /*ec20*/  FMNMX R15, |R38|, R15, !PT ;  /* 0x0000000f260f7209 */ /* 0x000fc40007800200 */
[----:B------:R-:W-:Y:S02]  /*ec30*/  PRMT R45, R14, 0x7604, R45 ;  /* 0x000076040e2d7816 */ /* 0x000fe4000000002d */
[----:B------:R-:W-:Y:S02]  /*ec40*/  LOP3.LUT R43, R27, 0xff, RZ, 0xc0, !PT ;  /* 0x000000ff1b2b7812 */ /* 0x000fe400078ec0ff */
[----:B------:R-:W-:Y:S02]  /*ec50*/  LOP3.LUT R14, R36, 0xffff, RZ, 0xc0, !PT ;  /* 0x0000ffff240e7812 */ /* 0x000fe400078ec0ff */
[----:B------:R-:W-:Y:S02]  /*ec60*/  FMNMX R15, |R94|, R15, !PT ;  /* 0x0000000f5e0f7209 */ /* 0x000fe40007800200 */
[----:B------:R-:W-:Y:S02]  /*ec70*/  PRMT R43, R14, 0x7604, R43 ;  /* 0x000076040e2b7816 */ /* 0x000fe4000000002b */
[----:B------:R-:W-:-:S02]  /*ec80*/  LOP3.LUT R27, R26, 0xff, RZ, 0xc0, !PT ;  /* 0x000000ff1a1b7812 */ /* 0x000fc400078ec0ff */
[----:B------:R-:W-:Y:S02]  /*ec90*/  LOP3.LUT R14, R25, 0xffff, RZ, 0xc0, !PT ;  /* 0x0000ffff190e7812 */ /* 0x000fe400078ec0ff */
[----:B------:R-:W-:Y:S02]  /*eca0*/  FMNMX R15, |R42|, R15, !PT ;  /* 0x0000000f2a0f7209 */ /* 0x000fe40007800200 */
[----:B------:R-:W-:Y:S02]  /*ecb0*/  PRMT R27, R14, 0x7604, R27 ;  /* 0x000076040e1b7816 */ /* 0x000fe4000000001b */
[----:B------:R-:W-:Y:S02]  /*ecc0*/  FMNMX R25, |R110|, R15, !PT ;  /* 0x0000000f6e197209 */ /* 0x000fe40007800200 */
[----:B------:R-:W-:Y:S02]  /*ecd0*/  F2FP.SATFINITE.E4M3.F32.PACK_AB_MERGE_C R51, RZ, R88, RZ ;  /* 0x00000058ff33723e */ /* 0x000fe400048070ff */
[----:B------:R-:W-:-:S02]  /*ece0*/  F2FP.SATFINITE.E4M3.F32.PACK_AB_MERGE_C R86, RZ, R86, RZ ;  /* 0x00000056ff56723e */ /* 0x000fc400048070ff */
[----:B------:R-:W-:Y:S01]  /*ecf0*/  F2FP.SATFINITE.E4M3.F32.PACK_AB_MERGE_C R47, RZ, R47, RZ ;  /* 0x0000002fff2f723e */ /* 0x000fe200048070ff */
[----:B------:R-:W-:Y:S06]  /*ed00*/  @P0 BRA `(.L_x_24249) ;  /* 0x0000000000400947 */ /* 0x000fec0003800000 */
[----:B------:R-:W-:Y:S01]  /*ed10*/  IMAD.U32 R14, R47, 0x10000, RZ ;  /* 0x000100002f0e7824 */ /* 0x000fe200078e00ff */
[----:B------:R-:W-:-:S04]  /*ed20*/  IADD3 R26, R10, 0x1e, -R17 ;  /* 0x0000001e0a1a7810 */ /* 0x000fc80007ffe811 */
        /* <DEDUP_REMOVED lines=8> */
[----:B------:R-:W-:-:S04]  /*edb0*/  IADD3.X R39, RZ, R19, RZ, P2, !PT ;  /* 0x00000013ff277210 */ /* 0x000fc800017fe4ff */
[----:B------:R-:W-:Y:S02]  /*edc0*/  LEA.HI.X R39, R5, R39, R4, 0x1, P1 ;  /* 0x0000002705277211 */ /* 0x000fe400008f0c04 */
[----:B------:R-:W-:-:S04]  /*edd0*/  LEA R14, P1, R15, R18, 0x2 ;  /* 0x000000120f0e7211 */ /* 0x000fc800078210ff */
[----:B------:R-:W-:Y:S02]  /*ede0*/  LEA.HI.X R15, R15, R16, R39, 0x2, P1 ;  /* 0x000000100f0f7211 */ /* 0x000fe400008f1427 */
[----:B------:R-:W-:-:S05]  /*edf0*/  LOP3.LUT R39, R26, 0xff, R51, 0xf8, !PT ;  /* 0x000000ff1a277812 */ /* 0x000fca00078ef833 */
[----:B------:R0:W-:Y:S02]  /*ee00*/  STG.E desc[UR10][R14.64], R39 ;  /* 0x000000270e007986 */ /* 0x0001e4000c10190a */
.L_x_24249:
[----:B------:R-:W-:Y:S05]  /*ee10*/  BSYNC B0 ;  /* 0x0000000000007941 */ /* 0x000fea0003800000 */
.L_x_24248:
[----:B------:R-:W-:Y:S01]  /*ee20*/  FMUL R26, R46, R11 ;  /* 0x0000000b2e1a7220 */ /* 0x000fe20000400000 */
[----:B------:R-:W-:Y:S01]  /*ee30*/  F2FP.SATFINITE.E4M3.F32.PACK_AB_MERGE_C R49, RZ, R49, RZ ;  /* 0x00000031ff31723e */ /* 0x000fe200048070ff */
[-C--:B------:R-:W-:Y:S01]  /*ee40*/  FMUL R80, R106, R11.reuse ;  /* 0x0000000b6a507220 */ /* 0x080fe20000400000 */
[----:B------:R-:W-:Y:S01]  /*ee50*/  LOP3.LUT R47, R47, 0xffff, RZ, 0xc0, !PT ;  /* 0x0000ffff2f2f7812 */ /* 0x000fe200078ec0ff */
        /* <DEDUP_REMOVED lines=9> */
[----:B------:R-:W-:-:S02]  /*eef0*/  F2FP.SATFINITE.E4M3.F32.PACK_AB_MERGE_C R80, RZ, R80, RZ ;  /* 0x00000050ff50723e */ /* 0x000fc400048070ff */
[----:B------:R-:W-:Y:S01]  /*ef00*/  LOP3.LUT R50, R15, 0xff00, R14, 0xf8, !PT ;  /* 0x0000ff000f327812 */ /* 0x000fe200078ef80e */
[-C--:B------:R-:W-:Y:S01]  /*ef10*/  FMUL R15, R48, R11.reuse ;  /* 0x0000000b300f7220 */ /* 0x080fe20000400000 */
[----:B------:R-:W-:Y:S01]  /*ef20*/  FMUL R14, R52, R11 ;  /* 0x0000000b340e7220 */ /* 0x000fe20000400000 */
[----:B------:R-:W-:Y:S02]  /*ef30*/  LOP3.LUT R43, R43, 0xffff, RZ, 0xc0, !PT ;  /* 0x0000ffff2b2b7812 */ /* 0x000fe400078ec0ff */
[----:B------:R-:W-:Y:S02]  /*ef40*/  F2FP.SATFINITE.E4M3.F32.PACK_AB_MERGE_C R84, RZ, R84, RZ ;  /* 0x00000054ff54723e */ /* 0x000fe400048070ff */
[----:B------:R-:W-:Y:S02]  /*ef50*/  F2FP.SATFINITE.E4M3.F32.PACK_AB_MERGE_C R15, RZ, R15, RZ ;  /* 0x0000000fff0f723e */ /* 0x000fe400048070ff */
[----:B------:R-:W-:Y:S02]  /*ef60*/  F2FP.SATFINITE.E4M3.F32.PACK_AB_MERGE_C R14, RZ, R14, RZ ;  /* 0x0000000eff0e723e */ /* 0x000fe400048070ff */
[----:B------:R-:W-:Y:S01]  /*ef70*/  LOP3.LUT R53, R53, 0xffff, RZ, 0xc0, !PT ;  /* 0x0000ffff35357812 */ /* 0x000fe200078ec0ff */
[----:B------:R-:W-:Y:S01]  /*ef80*/  IMAD.U32 R36, R15, 0x10000, RZ ;  /* 0x000100000f247824 */ /* 0x000fe200078e00ff */
[----:B------:R-:W-:-:S02]  /*ef90*/  LOP3.LUT R39, R14, 0xffff, RZ, 0xc0, !PT ;  /* 0x0000ffff0e277812 */ /* 0x000fc400078ec0ff */
[----:B------:R-:W-:Y:S02]  /*efa0*/  LOP3.LUT R27, R27, 0xffff, RZ, 0xc0, !PT ;  /* 0x0000ffff1b1b7812 */ /* 0x000fe400078ec0ff */
[----:B------:R-:W-:Y:S02]  /*efb0*/  LOP3.LUT R36, R36, 0xff0000, RZ, 0xc0, !PT ;  /* 0x00ff000024247812 */ /* 0x000fe400078ec0ff */
[----:B------:R-:W-:Y:S02]  /*efc0*/  SHF.L.U32 R39, R39, 0x18, RZ ;  /* 0x0000001827277819 */ /* 0x000fe400000006ff */
[----:B------:R-:W-:Y:S02]  /*efd0*/  F2FP.SATFINITE.E4M3.F32.PACK_AB_MERGE_C R87, RZ, R38, RZ ;  /* 0x00000026ff57723e */ /* 0x000fe400048070ff */
[----:B------:R-:W-:Y:S01]  /*efe0*/  LOP3.LUT R39, R39, R50, R36, 0xfe, !PT ;  /* 0x0000003227277212 */ /* 0x000fe200078efe24 */
[----:B------:R-:W-:Y:S01]  /*eff0*/  FMUL R50, R114, R11 ;  /* 0x0000000b72327220 */ /* 0x000fe20000400000 */
[----:B------:R-:W-:-:S02]  /*f000*/  LOP3.LUT R36, R51, 0xffff, RZ, 0xc0, !PT ;  /* 0x0000ffff33247812 */ /* 0x000fc400078ec0ff */
[----:B------:R-:W-:Y:S02]  /*f010*/  LOP3.LUT R38, R87, 0xffff, RZ, 0xc0, !PT ;  /* 0x0000ffff57267812 */ /* 0x000fe400078ec0ff */
[----:B------:R-:W-:Y:S01]  /*f020*/  F2FP.SATFINITE.E4M3.F32.PACK_AB_MERGE_C R50, RZ, R50, RZ ;  /* 0x00000032ff32723e */ /* 0x000fe200048070ff */
[----:B------:R-:W-:Y:S01]  /*f030*/  IMAD.U32 R51, R36, 0x10000, RZ ;  /* 0x0001000024337824 */ /* 0x000fe200078e00ff */
[----:B------:R-:W-:Y:S02]  /*f040*/  LOP3.LUT R36, R41, 0xffff, RZ, 0xc0, !PT ;  /* 0x0000ffff29247812 */ /* 0x000fe400078ec0ff */
[----:B------:R-:W-:Y:S02]  /*f050*/  FMNMX R41, |R44|, R25, !PT ;  /* 0x000000192c297209 */ /* 0x000fe40007800200 */
[----:B------:R-:W-:Y:S01]  /*f060*/  LOP3.LUT R25, R86, 0xffff, RZ, 0xc0, !PT ;  /* 0x0000ffff56197812 */ /* 0x000fe200078ec0ff */
[-C--:B------:R-:W-:Y:S01]  /*f070*/  FMUL R86, R40, R11.reuse ;  /* 0x0000000b28567220 */ /* 0x080fe20000400000 */
[----:B------:R-:W-:Y:S01]  /*f080*/  LOP3.LUT R44, R45, 0xffff, RZ, 0xc0, !PT ;  /* 0x0000ffff2d2c7812 */ /* 0x000fe200078ec0ff */
[----:B------:R-:W-:Y:S01]  /*f090*/  FMUL R45, R120, R11 ;  /* 0x0000000b782d7220 */ /* 0x000fe20000400000 */
[----:B------:R-:W-:-:S02]  /*f0a0*/  SHF.L.U32 R25, R25, 0x10, RZ ;  /* 0x0000001019197819 */ /* 0x000fc400000006ff */
[----:B------:R-:W-:Y:S02]  /*f0b0*/  FMNMX R41, |R106|, R41, !PT ;  /* 0x000000296a297209 */ /* 0x000fe40007800200 */
[----:B------:R-:W-:Y:S02]  /*f0c0*/  LOP3.LUT R44, R44, 0xff0000, R25, 0xf8, !PT ;  /* 0x00ff00002c2c7812 */ /* 0x000fe400078ef819 */
[----:B------:R-:W-:Y:S02]  /*f0d0*/  LOP3.LUT R25, R80, 0xffff, RZ, 0xc0, !PT ;  /* 0x0000ffff50197812 */ /* 0x000fe400078ec0ff */
[----:B------:R-:W-:Y:S02]  /*f0e0*/  FMNMX R41, |R104|, R41, !PT ;  /* 0x0000002968297209 */ /* 0x000fe40007800200 */
[----:B------:R-:W-:Y:S02]  /*f0f0*/  LOP3.LUT R82, R25, 0xff, RZ, 0xc0, !PT ;  /* 0x000000ff19527812 */ /* 0x000fe400078ec0ff */
[----:B------:R-:W-:-:S02]  /*f100*/  PRMT R25, R50, 0x7104, RZ ;  /* 0x0000710432197816 */ /* 0x000fc400000000ff */
[----:B------:R-:W-:Y:S02]  /*f110*/  F2FP.SATFINITE.E4M3.F32.PACK_AB_MERGE_C R45, RZ, R45, RZ ;  /* 0x0000002dff2d723e */ /* 0x000fe400048070ff */
[----:B------:R-:W-:Y:S01]  /*f120*/  LOP3.LUT R83, R82, 0xff00, R25, 0xf8, !PT ;  /* 0x0000ff0052537812 */ /* 0x000fe200078ef819 */
[----:B------:R-:W-:Y:S01]  /*f130*/  FMUL R25, R124, R11 ;  /* 0x0000000b7c197220 */ /* 0x000fe20000400000 */
[----:B------:R-:W-:Y:S02]  /*f140*/  LOP3.LUT R36, R36, 0xff0000, R51, 0xf8, !PT ;  /* 0x00ff000024247812 */ /* 0x000fe400078ef833 */
[----:B------:R-:W-:Y:S01]  /*f150*/  FMNMX R51, |R108|, R41, !PT ;  /* 0x000000296c337209 */ /* 0x000fe20007800200 */
[----:B------:R-:W-:Y:S01]  /*f160*/  IMAD.U32 R41, R45, 0x10000, RZ ;  /* 0x000100002d297824 */ /* 0x000fe200078e00ff */
[----:B------:R-:W-:Y:S02]  /*f170*/  F2FP.SATFINITE.E4M3.F32.PACK_AB_MERGE_C R25, RZ, R25, RZ ;  /* 0x00000019ff19723e */ /* 0x000fe400048070ff */
[----:B------:R-:W-:-:S02]  /*f180*/  FMNMX R51, |R46|, R51, !PT ;  /* 0x000000332e337209 */ /* 0x000fc40007800200 */
[----:B------:R-:W-:Y:S02]  /*f190*/  LOP3.LUT R81, R25, 0xffff, RZ, 0xc0, !PT ;  /* 0x0000ffff19517812 */ /* 0x000fe400078ec0ff */
[----:B------:R-:W-:Y:S02]  /*f1a0*/  LOP3.LUT R82, R41, 0xff0000, RZ, 0xc0, !PT ;  /* 0x00ff000029527812 */ /* 0x000fe400078ec0ff */
[----:B------:R-:W-:Y:S02]  /*f1b0*/  SHF.L.U32 R81, R81, 0x18, RZ ;  /* 0x0000001851517819 */ /* 0x000fe400000006ff */
[----:B------:R-:W-:Y:S02]  /*f1c0*/  FMNMX R51, |R114|, R51, !PT ;  /* 0x0000003372337209 */ /* 0x000fe40007800200 */
[----:B------:R-:W-:Y:S01]  /*f1d0*/  LOP3.LUT R41, R81, R83, R82, 0xfe, !PT ;  /* 0x0000005351297212 */ /* 0x000fe200078efe52 */
[----:B------:R-:W-:Y:S02]  /*f1e0*/  IMAD.U32 R82, R47, 0x10000, RZ ;  /* 0x000100002f527824 */ /* 0x000fe400078e00ff */
[-C--:B------:R-:W-:Y:S01]  /*f1f0*/  FMUL R81, R112, R11.reuse ;  /* 0x0000000b70517220 */ /* 0x080fe20000400000 */
[----:B------:R-:W-:Y:S01]  /*f200*/  FMUL R47, R0, R11 ;  /* 0x0000000b002f7220 */ /* 0x000fe20000400000 */
[----:B------:R-:W-:Y:S01]  /*f210*/  FMNMX R83, |R112|, R51, !PT ;  /* 0x0000003370537209 */ /* 0x000fe20007800200 */
[----:B------:R-:W-:Y:S01]  /*f220*/  FMUL R51, R118, R11 ;  /* 0x0000000b76337220 */ /* 0x000fe20000400000 */
[----:B------:R-:W-:-:S02]  /*f230*/  LOP3.LUT R82, R43, 0xff0000, R82, 0xf8, !PT ;  /* 0x00ff00002b527812 */ /* 0x000fc400078ef852 */
[----:B------:R-:W-:Y:S02]  /*f240*/  LOP3.LUT R43, R84, 0xffff, RZ, 0xc0, !PT ;  /* 0x0000ffff542b7812 */ /* 0x000fe400078ec0ff */
[----:B------:R-:W-:Y:S02]  /*f250*/  F2FP.SATFINITE.E4M3.F32.PACK_AB_MERGE_C R81, RZ, R81, RZ ;  /* 0x00000051ff51723e */ /* 0x000fe400048070ff */
[----:B------:R-:W-:Y:S02]  /*f260*/  LOP3.LUT R46, R43, 0xff, RZ, 0xc0, !PT ;  /* 0x000000ff2b2e7812 */ /* 0x000fe400078ec0ff */
[----:B------:R-:W-:Y:S02]  /*f270*/  PRMT R43, R81, 0x7104, RZ ;  /* 0x00007104512b7816 */ /* 0x000fe400000000ff */
[----:B------:R-:W-:Y:S02]  /*f280*/  F2FP.SATFINITE.E4M3.F32.PACK_AB_MERGE_C R47, RZ, R47, RZ ;  /* 0x0000002fff2f723e */ /* 0x000fe400048070ff */
[----:B------:R-:W-:-:S02]  /*f290*/  F2FP.SATFINITE.E4M3.F32.PACK_AB_MERGE_C R51, RZ, R51, RZ ;  /* 0x00000033ff33723e */ /* 0x000fc400048070ff */
[----:B------:R-:W-:Y:S02]  /*f2a0*/  LOP3.LUT R85, R46, 0xff00, R43, 0xf8, !PT ;  /* 0x0000ff002e557812 */ /* 0x000fe400078ef82b */
[----:B------:R-:W-:Y:S02]  /*f2b0*/  LOP3.LUT R46, R47, 0xffff, RZ, 0xc0, !PT ;  /* 0x0000ffff2f2e7812 */ /* 0x000fe400078ec0ff */
[----:B------:R-:W-:Y:S02]  /*f2c0*/  SHF.L.U32 R43, R51, 0x10, RZ ;  /* 0x00000010332b7819 */ /* 0x000fe400000006ff */
[----:B------:R-:W-:Y:S01]  /*f2d0*/  F2FP.SATFINITE.E4M3.F32.PACK_AB_MERGE_C R86, RZ, R86, RZ ;  /* 0x00000056ff56723e */ /* 0x000fe200048070ff */
[----:B------:R-:W-:Y:S01]  /*f2e0*/  IMAD.SHL.U32 R46, R46, 0x1000000, RZ ;  /* 0x010000002e2e7824 */ /* 0x000fe200078e00ff */
[----:B------:R-:W-:Y:S02]  /*f2f0*/  LOP3.LUT R43, R43, 0xff0000, RZ, 0xc0, !PT ;  /* 0x00ff00002b2b7812 */ /* 0x000fe400078ec0ff */
[----:B------:R-:W-:-:S02]  /*f300*/  LOP3.LUT R40, R86, 0xffff, RZ, 0xc0, !PT ;  /* 0x0000ffff56287812 */ /* 0x000fc400078ec0ff */
[----:B------:R-:W-:Y:S02]  /*f310*/  LOP3.LUT R43, R46, R85, R43, 0xfe, !PT ;  /* 0x000000552e2b7212 */ /* 0x000fe400078efe2b */
[----:B------:R-:W-:Y:S01]  /*f320*/  SHF.L.U32 R46, R53, 0x10, RZ ;  /* 0x00000010352e7819 */ /* 0x000fe200000006ff */
[----:B------:R-:W-:Y:S01]  /*f330*/  IMAD.SHL.U32 R53, R40, 0x1000000, RZ ;  /* 0x0100000028357824 */ /* 0x000fe200078e00ff */
[----:B------:R-:W-:Y:S01]  /*f340*/  FMNMX R83, |R116|, R83, !PT ;  /* 0x0000005374537209 */ /* 0x000fe20007800200 */
[----:B------:R-:W-:Y:S01]  /*f350*/  IMAD.MOV.U32 R40, RZ, RZ, 0x3bbb989d ;  /* 0x3bbb989dff287424 */ /* 0x000fe200078e00ff */
[----:B------:R-:W-:Y:S02]  /*f360*/  LOP3.LUT R85, R27, 0xff0000, R46, 0xf8, !PT ;  /* 0x00ff00001b557812 */ /* 0x000fe400078ef82e */
[----:B------:R-:W-:Y:S02]  /*f370*/  SHF.L.U32 R46, R76, 0x10, RZ ;  /* 0x000000104c2e7819 */ /* 0x000fe400000006ff */
[----:B------:R-:W-:Y:S01]  /*f380*/  LOP3.LUT R36, R36, 0xff000000, R53, 0xf8, !PT ;  /* 0xff00000024247812 */ /* 0x000fe200078ef835 */
[----:B------:R-:W-:Y:S01]  /*f390*/  HFMA2.MMA R53, -RZ, RZ, 3.7421875, 0 ;  /* 0x437c0000ff357435 */ /* 0x000fe200000001ff */
[----:B------:R-:W-:Y:S01]  /*f3a0*/  FMNMX R83, |R48|, R83, !PT ;  /* 0x0000005330537209 */ /* 0x000fe20007800200 */
[----:B------:R-:W-:Y:S01]  /*f3b0*/  FMUL R27, R46, -1.7020000219345092773 ;  /* 0xbfd9db232e1b7820 */ /* 0x000fe20000400000 */
[----:B------:R-:W-:-:S02]  /*f3c0*/  F2FP.SATFINITE.E4M3.F32.PACK_AB_MERGE_C R94, RZ, R94, RZ ;  /* 0x0000005eff5e723e */ /* 0x000fc400048070ff */
[----:B------:R-:W-:Y:S01]  /*f3d0*/  FMNMX R83, |R120|, R83, !PT ;  /* 0x0000005378537209 */ /* 0x000fe20007800200 */
[----:B------:R-:W-:-:S03]  /*f3e0*/  FFMA.SAT R40, R27, R40, 0.5 ;  /* 0x3f0000001b287423 */ /* 0x000fc60000002028 */
[----:B------:R-:W-:Y:S01]  /*f3f0*/  FMNMX R83, |R118|, R83, !PT ;  /* 0x0000005376537209 */ /* 0x000fe20007800200 */
[----:B------:R-:W-:Y:S01]  /*f400*/  FFMA.RM R40, R40, R53, 12582913 ;  /* 0x4b40000128287423 */ /* 0x000fe20000004035 */
[----:B------:R-:W-:-:S03]  /*f410*/  IMAD.SHL.U32 R53, R38, 0x1000000, RZ ;  /* 0x0100000026357824 */ /* 0x000fc600078e00ff */
[----:B------:R-:W-:Y:S02]  /*f420*/  FADD R48, R40, -12583039 ;  /* 0xcb40007f28307421 */ /* 0x000fe40000000000 */
[----:B------:R-:W-:Y:S02]  /*f430*/  LOP3.LUT R38, R44, 0xff000000, R53, 0xf8, !PT ;  /* 0xff0000002c267812 */ /* 0x000fe400078ef835 */
[----:B------:R-:W-:Y:S01]  /*f440*/  FFMA R48, R27, 1.4426950216293334961, -R48 ;  /* 0x3fb8aa3b1b307823 */ /* 0x000fe20000000830 */
[----:B------:R-:W-:Y:S02]  /*f450*/  FMNMX R53, |R122|, R83, !PT ;  /* 0x000000537a357209 */ /* 0x000fe40007800200 */
[----:B------:R-:W-:Y:S01]  /*f460*/  LEA R44, P2, R5, R60, 0x3 ;  /* 0x0000003c052c7211 */ /* 0x000fe200078418ff */
[----:B------:R-:W-:Y:S01]  /*f470*/  FFMA R48, R27, 1.925963033500011079e-08, R48 ;  /* 0x32a570601b307823 */ /* 0x000fe20000000030 */
[----:B------:R-:W-:Y:S01]  /*f480*/  IMAD.SHL.U32 R27, R40, 0x800000, RZ ;  /* 0x00800000281b7824 */ /* 0x000fe200078e00ff */
[----:B------:R-:W-:-:S04]  /*f490*/  FMNMX R53, |R52|, R53, !PT ;  /* 0x0000003534357209 */ /* 0x000fc80007800200 */
[----:B------:R-:W0:Y:S02]  /*f4a0*/  MUFU.EX2 R48, R48 ;  /* 0x0000003000307308 */ /* 0x000e240000000800 */
[----:B0-----:R-:W-:Y:S01]  /*f4b0*/  FFMA R27, R27, R48, 1 ;  /* 0x3f8000001b1b7423 */ /* 0x001fe20000000030 */
[----:B------:R-:W-:-:S04]  /*f4c0*/  F2FP.SATFINITE.E4M3.F32.PACK_AB_MERGE_C R48, RZ, R42, RZ ;  /* 0x0000002aff30723e */ /* 0x000fc800048070ff */
[----:B------:R-:W-:Y:S02]  /*f4d0*/  IADD3 R40, R27, 0x1800000, RZ ;  /* 0x018000001b287810 */ /* 0x000fe40007ffe0ff */
[----:B------:R-:W-:Y:S02]  /*f4e0*/  LOP3.LUT R42, R48, 0xffff, RZ, 0xc0, !PT ;  /* 0x0000ffff302a7812 */ /* 0x000fe400078ec0ff */
[----:B------:R-:W-:-:S03]  /*f4f0*/  LOP3.LUT R40, R40, 0x7f800000, RZ, 0xc0, !PT ;  /* 0x7f80000028287812 */ /* 0x000fc600078ec0ff */
[----:B------:R-:W-:Y:S01]  /*f500*/  IMAD.SHL.U32 R42, R42, 0x1000000, RZ ;  /* 0x010000002a2a7824 */ /* 0x000fe200078e00ff */
[----:B------:R-:W-:Y:S02]  /*f510*/  ISETP.GT.U32.AND P1, PT, R40, 0x1ffffff, PT ;  /* 0x01ffffff2800780c */ /* 0x000fe40003f24070 */
[----:B------:R-:W-:Y:S02]  /*f520*/  LOP3.LUT R40, R94, 0xffff, RZ, 0xc0, !PT ;  /* 0x0000ffff5e287812 */ /* 0x000fe400078ec0ff */
[----:B------:R-:W-:Y:S02]  /*f530*/  LOP3.LUT R42, R85, 0xff000000, R42, 0xf8, !PT ;  /* 0xff000000552a7812 */ /* 0x000fe400078ef82a */
[----:B------:R-:W-:Y:S02]  /*f540*/  SHF.L.U32 R83, R40, 0x18, RZ ;  /* 0x0000001828537819 */ /* 0x000fe400000006ff */
[----:B------:R-:W-:Y:S02]  /*f550*/  FMNMX R85, |R124|, R53, !PT ;  /* 0x000000357c557209 */ /* 0x000fe40007800200 */
        /* <DEDUP_REMOVED lines=19> */
.L_x_24251:
[----:B------:R-:W-:Y:S05]  /*f690*/  BSYNC B0 ;  /* 0x0000000000007941 */ /* 0x000fea0003800000 */
.L_x_24250:
        /* <DEDUP_REMOVED lines=19> */
.L_x_24253:
[----:B------:R-:W-:Y:S05]  /*f7d0*/  BSYNC B0 ;  /* 0x0000000000007941 */ /* 0x000fea0003800000 */
.L_x_24252:
[----:B------:R-:W-:Y:S04]  /*f7e0*/  BSSY B0, `(.L_x_24254) ;  /* 0x0000013000007945 */ /* 0x000fe80003800000 */
[----:B------:R-:W-:Y:S05]  /*f7f0*/  @P0 BRA `(.L_x_24255) ;  /* 0x0000000000440947 */ /* 0x000fea0003800000 */
[----:B------:R-:W-:Y:S01]  /*f800*/  IADD3 R24, R10, 0x1e, -R17 ;  /* 0x0000001e0a187810 */ /* 0x000fe20007ffe811 */
[----:B0-----:R-:W-:Y:S01]  /*f810*/  IMAD R83, R4, 0x5, RZ ;  /* 0x0000000504537824 */ /* 0x001fe200078e02ff */
[----:B------:R-:W-:Y:S01]  /*f820*/  SHF.L.U32 R50, R50, 0x10, RZ ;  /* 0x0000001032327819 */ /* 0x000fe200000006ff */
[----:B-1----:R-:W-:Y:S01]  /*f830*/  IMAD.SHL.U32 R53, R26, 0x100, RZ ;  /* 0x000001001a357824 */ /* 0x002fe200078e00ff */
[----:B------:R-:W-:Y:S02]  /*f840*/  LOP3.LUT R49, R24, 0x1f, RZ, 0xc0, !PT ;  /* 0x0000001f18317812 */ /* 0x000fe400078ec0ff */
        /* <DEDUP_REMOVED lines=12> */
.L_x_24255:
[----:B------:R-:W-:Y:S05]  /*f910*/  BSYNC B0 ;  /* 0x0000000000007941 */ /* 0x000fea0003800000 */
.L_x_24254:
[----:B------:R-:W-:Y:S04]  /*f920*/  BSSY B0, `(.L_x_24256) ;  /* 0x0000013000007945 */ /* 0x000fe80003800000 */
[----:B------:R-:W-:Y:S05]  /*f930*/  @P0 BRA `(.L_x_24257) ;  /* 0x0000000000440947 */ /* 0x000fea0003800000 */
[----:B--2---:R-:W-:Y:S01]  /*f940*/  IADD3 R21, R10, 0x1e, -R17 ;  /* 0x0000001e0a157810 */ /* 0x004fe20007ffe811 */
[----:B-1----:R-:W-:Y:S01]  /*f950*/  IMAD R53, R4, 0x6, RZ ;  /* 0x0000000604357824 */ /* 0x002fe200078e02ff */
[----:B------:R-:W-:Y:S02]  /*f960*/  LOP3.LUT R51, R51, 0xffff, RZ, 0xc0, !PT ;  /* 0x0000ffff33337812 */ /* 0x000fe400078ec0ff */
[----:B------:R-:W-:Y:S02]  /*f970*/  LOP3.LUT R21, R21, 0x1f, RZ, 0xc0, !PT ;  /* 0x0000001f15157812 */ /* 0x000fe400078ec0ff */
[----:B------:R-:W-:Y:S02]  /*f980*/  SHF.L.U32 R15, R15, 0x8, RZ ;  /* 0x000000080f0f7819 */ /* 0x000fe400000006ff */
[----:B------:R-:W-:Y:S01]  /*f990*/  IADD3 R48, P3, R21, R20, RZ ;  /* 0x0000001415307210 */ /* 0x000fe20007f7e0ff */
[----:B------:R-:W-:-:S03]  /*f9a0*/  IMAD.U32 R21, R45, 0x10000, RZ ;  /* 0x000100002d157824 */ /* 0x000fc600078e00ff */
[----:B------:R-:W-:Y:S02]  /*f9b0*/  IADD3.X R49, RZ, R19, RZ, P3, !PT ;  /* 0x00000013ff317210 */ /* 0x000fe40001ffe4ff */
[----:B------:R-:W-:Y:S01]  /*f9c0*/  LOP3.LUT R24, R21, 0xff0000, RZ, 0xc0, !PT ;  /* 0x00ff000015187812 */ /* 0x000fe200078ec0ff */
[----:B------:R-:W-:-:S04]  /*f9d0*/  IMAD.WIDE.U32 R48, R5, 0x6, R48 ;  /* 0x0000000605307825 */ /* 0x000fc800078e0030 */
[----:B------:R-:W-:Y:S01]  /*f9e0*/  IMAD R24, R51, 0x1000000, R24 ;  /* 0x0100000033187824 */ /* 0x000fe200078e0218 */
[----:B------:R-:W-:Y:S01]  /*f9f0*/  LEA R50, P3, R48, R18, 0x2 ;  /* 0x0000001230327211 */ /* 0x000fe200078610ff */
[----:B------:R-:W-:-:S03]  /*fa00*/  IMAD.IADD R21, R53, 0x1, R49 ;  /* 0x0000000135157824 */ /* 0x000fc600078e0231 */
[----:B------:R-:W-:Y:S02]  /*fa10*/  LOP3.LUT R24, R24, 0xffff, R15, 0xf8, !PT ;  /* 0x0000ffff18187812 */ /* 0x000fe400078ef80f */
[----:B------:R-:W-:Y:S02]  /*fa20*/  LEA.HI.X R51, R48, R16, R21, 0x2, P3 ;  /* 0x0000001030337211 */ /* 0x000fe400018f1415 */
[----:B------:R-:W-:-:S05]  /*fa30*/  LOP3.LUT R13, R24, 0xff, R13, 0xf8, !PT ;  /* 0x000000ff180d7812 */ /* 0x000fca00078ef80d */
[----:B------:R3:W-:Y:S02]  /*fa40*/  STG.E desc[UR10][R50.64], R13 ;  /* 0x0000000d32007986 */ /* 0x0007e4000c10190a */
.L_x_24257:
[----:B------:R-:W-:Y:S05]  /*fa50*/  BSYNC B0 ;  /* 0x0000000000007941 */ /* 0x000fea0003800000 */
.L_x_24256:
[----:B------:R-:W-:Y:S04]  /*fa60*/  BSSY B0, `(.L_x_24258) ;  /* 0x0000013000007945 */ /* 0x000fe80003800000 */
[----:B------:R-:W-:Y:S05]  /*fa70*/  @P0 BRA `(.L_x_24259) ;  /* 0x0000000000440947 */ /* 0x000fea0003800000 */
[----:B---3--:R-:W-:Y:S01]  /*fa80*/  IADD3 R13, R10, 0x1e, -R17 ;  /* 0x0000001e0a0d7810 */ /* 0x008fe20007ffe811 */
[----:B------:R-:W-:Y:S01]  /*fa90*/  IMAD R15, R4, 0x7, RZ ;  /* 0x00000007040f7824 */ /* 0x000fe200078e02ff */
[----:B------:R-:W-:Y:S02]  /*faa0*/  SHF.L.U32 R25, R25, 0x10, RZ ;  /* 0x0000001019197819 */ /* 0x000fe400000006ff */
[----:B------:R-:W-:Y:S02]  /*fab0*/  LOP3.LUT R13, R13, 0x1f, RZ, 0xc0, !PT ;  /* 0x0000001f0d0d7812 */ /* 0x000fe400078ec0ff */
[----:B------:R-:W-:Y:S02]  /*fac0*/  LOP3.LUT R47, R47, 0xffff, RZ, 0xc0, !PT ;  /* 0x0000ffff2f2f7812 */ /* 0x000fe400078ec0ff */
[----:B------:R-:W-:Y:S01]  /*fad0*/  IADD3 R20, P0, R13, R20, RZ ;  /* 0x000000140d147210 */ /* 0x000fe20007f1e0ff */
[----:B------:R-:W-:Y:S01]  /*fae0*/  IMAD.SHL.U32 R13, R14, 0x100, RZ ;  /* 0x000001000e0d7824 */ /* 0x000fe200078e00ff */
[----:B------:R-:W-:-:S03]  /*faf0*/  LOP3.LUT R24, R25, 0xff0000, RZ, 0xc0, !PT ;  /* 0x00ff000019187812 */ /* 0x000fc600078ec0ff */
[----:B--2---:R-:W-:Y:S01]  /*fb00*/  IMAD.X R21, RZ, RZ, R19, P0 ;  /* 0x000000ffff157224 */ /* 0x004fe200000e0613 */
        /* <DEDUP_REMOVED lines=8> */
.L_x_24259:
[----:B------:R-:W-:Y:S05]  /*fb90*/  BSYNC B0 ;  /* 0x0000000000007941 */ /* 0x000fea0003800000 */
.L_x_24258:
[----:B--2---:R-:W-:Y:S01]  /*fba0*/  IADD3 R52, R10, 0x1d, -R17 ;  /* 0x0000001d0a347810 */ /* 0x004fe20007ffe811 */
[----:B------:R-:W-:Y:S01]  /*fbb0*/  BSSY B1, `(.L_x_24260) ;  /* 0x000000e000017945 */ /* 0x000fe20003800000 */
[----:B----4-:R-:W-:Y:S01]  /*fbc0*/  FMNMX R15, |R0|, R85, !PT ;  /* 0x00000055000f7209 */ /* 0x010fe20007800200 */
[----:B---3--:R-:W-:Y:S01]  /*fbd0*/  VIADD R13, R7, 0x3 ;  /* 0x00000003070d7836 */ /* 0x008fe20000000000 */
[----:B------:R-:W-:Y:S02]  /*fbe0*/  LEA.HI.X R45, R5, R61, R4, 0x3, P2 ;  /* 0x0000003d052d7211 */ /* 0x000fe400010f1c04 */
[----:B------:R-:W-:Y:S01]  /*fbf0*/  LOP3.LUT R52, R52, 0x1f, RZ, 0xc0, !PT ;  /* 0x0000001f34347812 */ /* 0x000fe200078ec0ff */
[----:B------:R-:W-:Y:S06]  /*fc00*/  @P1 BRA `(.L_x_24261) ;  /* 0x0000000000101947 */ /* 0x000fec0003800000 */
[----:B------:R-:W-:Y:S02]  /*fc10*/  MOV R0, R27 ;  /* 0x0000001b00007202 */ /* 0x000fe40000000f00 */
[----:B------:R-:W-:-:S07]  /*fc20*/  MOV R14, 0xfc40 ;  /* 0x0000fc40000e7802 */ /* 0x000fce0000000f00 */
[----:B01---5:R-:W-:Y:S05]  /*fc30*/  CALL.REL.NOINC `($__internal_541_$__cuda_sm20_rcp_rn_f32_slowpath) ;  /* 0x0000007400587944 */ /* 0x023fea0003c00000 */
[----:B------:R-:W-:Y:S05]  /*fc40*/  BRA `(.L_x_24262) ;  /* 0x0000000000107947 */ /* 0x000fea0003800000 */
.L_x_24261:
[----:B------:R-:W2:Y:S02]  /*fc50*/  MUFU.RCP R0, R27 ;  /* 0x0000001b00007308 */ /* 0x000ea40000001000 */
[----:B--2---:R-:W-:-:S04]  /*fc60*/  FFMA R2, R27, R0, -1 ;  /* 0xbf8000001b027423 */ /* 0x004fc80000000000 */
[----:B------:R-:W-:-:S04]  /*fc70*/  FADD.FTZ R21, -R2, -RZ ;  /* 0x800000ff02157221 */ /* 0x000fc80000010100 */
[----:B------:R-:W-:-:S07]  /*fc80*/  FFMA R21, R0, R21, R0 ;  /* 0x0000001500157223 */ /* 0x000fce0000000000 */
.L_x_24262:
[----:B------:R-:W-:Y:S05]  /*fc90*/  BSYNC B1 ;  /* 0x0000000000017941 */ /* 0x000fea0003800000 */
.L_x_24260:
        /* <DEDUP_REMOVED lines=13> */
[----:B------:R-:W2:Y:S02]  /*fd70*/  MUFU.EX2 R19, R19 ;  /* 0x0000001300137308 */ /* 0x000ea40000000800 */
[----:B--2---:R-:W-:-:S04]  /*fd80*/  FFMA R2, R2, R19, 1 ;  /* 0x3f80000002027423 */ /* 0x004fc80000000013 */
[----:B------:R-:W-:-:S05]  /*fd90*/  VIADD R0, R2, 0x1800000 ;  /* 0x0180000002007836 */ /* 0x000fca0000000000 */
[----:B------:R-:W-:-:S04]  /*fda0*/  LOP3.LUT R0, R0, 0x7f800000, RZ, 0xc0, !PT ;  /* 0x7f80000000007812 */ /* 0x000fc800078ec0ff */
[----:B------:R-:W-:-:S13]  /*fdb0*/  ISETP.GT.U32.AND P0, PT, R0, 0x1ffffff, PT ;  /* 0x01ffffff0000780c */ /* 0x000fda0003f04070 */
[----:B------:R-:W-:Y:S05]  /*fdc0*/  @P0 BRA `(.L_x_24264) ;  /* 0x0000000000100947 */ /* 0x000fea0003800000 */
[----:B------:R-:W-:Y:S02]  /*fdd0*/  MOV R0, R2 ;  /* 0x0000000200007202 */ /* 0x000fe40000000f00 */
[----:B------:R-:W-:-:S07]  /*fde0*/  MOV R14, 0xfe00 ;  /* 0x0000fe00000e7802 */ /* 0x000fce0000000f00 */
[----:B01---5:R-:W-:Y:S05]  /*fdf0*/  CALL.REL.NOINC `($__internal_541_$__cuda_sm20_rcp_rn_f32_slowpath) ;  /* 0x0000007000e87944 */ /* 0x023fea0003c00000 */
[----:B------:R-:W-:Y:S05]  /*fe00*/  BRA `(.L_x_24265) ;  /* 0x0000000000107947 */ /* 0x000fea0003800000 */
.L_x_24264:
[----:B------:R-:W2:Y:S02]  /*fe10*/  MUFU.RCP R21, R2 ;  /* 0x0000000200157308 */ /* 0x000ea40000001000 */
[----:B--2---:R-:W-:-:S04]  /*fe20*/  FFMA R0, R2, R21, -1 ;  /* 0xbf80000002007423 */ /* 0x004fc80000000015 */
[----:B------:R-:W-:-:S04]  /*fe30*/  FADD.FTZ R0, -R0, -RZ ;  /* 0x800000ff00007221 */ /* 0x000fc80000010100 */
[----:B------:R-:W-:-:S07]  /*fe40*/  FFMA R21, R21, R0, R21 ;  /* 0x0000000015157223 */ /* 0x000fce0000000015 */
.L_x_24265:
[----:B------:R-:W-:Y:S05]  /*fe50*/  BSYNC B1 ;  /* 0x0000000000017941 */ /* 0x000fea0003800000 */
.L_x_24263:
        /* <DEDUP_REMOVED lines=22> */
.L_x_24267:
[----:B------:R-:W2:Y:S02]  /*ffc0*/  MUFU.RCP R21, R2 ;  /* 0x0000000200157308 */ /* 0x000ea40000001000 */
[----:B--2---:R-:W-:-:S04]  /*ffd0*/  FFMA R0, R2, R21, -1 ;  /* 0xbf80000002007423 */ /* 0x004fc80000000015 */
[----:B------:R-:W-:-:S04]  /*ffe0*/  FADD.FTZ R0, -R0, -RZ ;  /* 0x800000ff00007221 */ /* 0x000fc80000010100 */
[----:B------:R-:W-:-:S07]  /*fff0*/  FFMA R21, R21, R0, R21 ;  /* 0x0000000015157223 */ /* 0x000fce0000000015 */
.L_x_24268:
[----:B------:R-:W-:Y:S05]  /*10000*/  BSYNC B1 ;  /* 0x0000000000017941 */ /* 0x000fea0003800000 */
.L_x_24266:
[----:B-1----:R-:W-:Y:S01]  /*10010*/  SHF.R.U32.HI R48, RZ, 0x10, R77 ;  /* 0x00000010ff307819 */ /* 0x002fe2000001164d */
        /* <DEDUP_REMOVED lines=20> */
[----:B0----5:R-:W-:Y:S05]  /*10160*/  CALL.REL.NOINC `($__internal_541_$__cuda_sm20_rcp_rn_f32_slowpath) ;  /* 0x00000070000c7944 */ /* 0x021fea0003c00000 */
[----:B------:R-:W-:Y:S05]  /*10170*/  BRA `(.L_x_24271) ;  /* 0x0000000000107947 */ /* 0x000fea0003800000 */
.L_x_24270:
[----:B------:R-:W1:Y:S02]  /*10180*/  MUFU.RCP R21, R2 ;  /* 0x0000000200157308 */ /* 0x000e640000001000 */
[----:B-1----:R-:W-:-:S04]  /*10190*/  FFMA R0, R2, R21, -1 ;  /* 0xbf80000002007423 */ /* 0x002fc80000000015 */
[----:B------:R-:W-:-:S04]  /*101a0*/  FADD.FTZ R0, -R0, -RZ ;  /* 0x800000ff00007221 */ /* 0x000fc80000010100 */
[----:B------:R-:W-:-:S07]  /*101b0*/  FFMA R21, R21, R0, R21 ;  /* 0x0000000015157223 */ /* 0x000fce0000000015 */
.L_x_24271:
[----:B------:R-:W-:Y:S05]  /*101c0*/  BSYNC B1 ;  /* 0x0000000000017941 */ /* 0x000fea0003800000 */
.L_x_24269:
        /* <DEDUP_REMOVED lines=22> */
.L_x_24273:
[----:B------:R-:W1:Y:S02]  /*10330*/  MUFU.RCP R21, R2 ;  /* 0x0000000200157308 */ /* 0x000e640000001000 */
[----:B-1----:R-:W-:-:S04]  /*10340*/  FFMA R0, R2, R21, -1 ;  /* 0xbf80000002007423 */ /* 0x002fc80000000015 */
[----:B------:R-:W-:-:S04]  /*10350*/  FADD.FTZ R0, -R0, -RZ ;  /* 0x800000ff00007221 */ /* 0x000fc80000010100 */
[----:B------:R-:W-:-:S07]  /*10360*/  FFMA R21, R21, R0, R21 ;  /* 0x0000000015157223 */ /* 0x000fce0000000015 */
.L_x_24274:
[----:B------:R-:W-:Y:S05]  /*10370*/  BSYNC B1 ;  /* 0x0000000000017941 */ /* 0x000fea0003800000 */
.L_x_24272:
        /* <DEDUP_REMOVED lines=23> */
.L_x_24276:
[----:B------:R-:W1:Y:S02]  /*104f0*/  MUFU.RCP R21, R2 ;  /* 0x0000000200157308 */ /* 0x000e640000001000 */
[----:B-1----:R-:W-:-:S04]  /*10500*/  FFMA R0, R2, R21, -1 ;  /* 0xbf80000002007423 */ /* 0x002fc80000000015 */
[----:B------:R-:W-:-:S04]  /*10510*/  FADD.FTZ R0, -R0, -RZ ;  /* 0x800000ff00007221 */ /* 0x000fc80000010100 */
[----:B------:R-:W-:-:S07]  /*10520*/  FFMA R21, R21, R0, R21 ;  /* 0x0000000015157223 */ /* 0x000fce0000000015 */
.L_x_24277:
[----:B------:R-:W-:Y:S05]  /*10530*/  BSYNC B1 ;  /* 0x0000000000017941 */ /* 0x000fea0003800000 */
.L_x_24275:
        /* <DEDUP_REMOVED lines=22> */
.L_x_24279:
[----:B------:R-:W1:Y:S02]  /*106a0*/  MUFU.RCP R21, R2 ;  /* 0x0000000200157308 */ /* 0x000e640000001000 */
[----:B-1----:R-:W-:-:S04]  /*106b0*/  FFMA R0, R2, R21, -1 ;  /* 0xbf80000002007423 */ /* 0x002fc80000000015 */
[----:B------:R-:W-:-:S04]  /*106c0*/  FADD.FTZ R0, -R0, -RZ ;  /* 0x800000ff00007221 */ /* 0x000fc80000010100 */
[----:B------:R-:W-:-:S07]  /*106d0*/  FFMA R21, R21, R0, R21 ;  /* 0x0000000015157223 */ /* 0x000fce0000000015 */
.L_x_24280:
[----:B------:R-:W-:Y:S05]  /*106e0*/  BSYNC B1 ;  /* 0x0000000000017941 */ /* 0x000fea0003800000 */
.L_x_24278:
        /* <DEDUP_REMOVED lines=23> */
.L_x_24282:
[----:B------:R-:W1:Y:S02]  /*10860*/  MUFU.RCP R21, R2 ;  /* 0x0000000200157308 */ /* 0x000e640000001000 */
[----:B-1----:R-:W-:-:S04]  /*10870*/  FFMA R0, R2, R21, -1 ;  /* 0xbf80000002007423 */ /* 0x002fc80000000015 */
[----:B------:R-:W-:-:S04]  /*10880*/  FADD.FTZ R0, -R0, -RZ ;  /* 0x800000ff00007221 */ /* 0x000fc80000010100 */
[----:B------:R-:W-:-:S07]  /*10890*/  FFMA R21, R21, R0, R21 ;  /* 0x0000000015157223 */ /* 0x000fce0000000015 */
.L_x_24283:
[----:B------:R-:W-:Y:S05]  /*108a0*/  BSYNC B1 ;  /* 0x0000000000017941 */ /* 0x000fea0003800000 */
.L_x_24281:
        /* <DEDUP_REMOVED lines=22> */
.L_x_24285:
[----:B------:R-:W1:Y:S02]  /*10a10*/  MUFU.RCP R21, R2 ;  /* 0x0000000200157308 */ /* 0x000e640000001000 */
[----:B-1----:R-:W-:-:S04]  /*10a20*/  FFMA R0, R2, R21, -1 ;  /* 0xbf80000002007423 */ /* 0x002fc80000000015 */
[----:B------:R-:W-:-:S04]  /*10a30*/  FADD.FTZ R0, -R0, -RZ ;  /* 0x800000ff00007221 */ /* 0x000fc80000010100 */
[----:B------:R-:W-:-:S07]  /*10a40*/  FFMA R21, R21, R0, R21 ;  /* 0x0000000015157223 */ /* 0x000fce0000000015 */
.L_x_24286:
[----:B------:R-:W-:Y:S05]  /*10a50*/  BSYNC B1 ;  /* 0x0000000000017941 */ /* 0x000fea0003800000 */
.L_x_24284:
        /* <DEDUP_REMOVED lines=23> */
.L_x_24288:
[----:B------:R-:W1:Y:S02]  /*10bd0*/  MUFU.RCP R21, R2 ;  /* 0x0000000200157308 */ /* 0x000e640000001000 */
[----:B-1----:R-:W-:-:S04]  /*10be0*/  FFMA R0, R2, R21, -1 ;  /* 0xbf80000002007423 */ /* 0x002fc80000000015 */
[----:B------:R-:W-:-:S04]  /*10bf0*/  FADD.FTZ R0, -R0, -RZ ;  /* 0x800000ff00007221 */ /* 0x000fc80000010100 */
[----:B------:R-:W-:-:S07]  /*10c00*/  FFMA R21, R21, R0, R21 ;  /* 0x0000000015157223 */ /* 0x000fce0000000015 */
.L_x_24289:
[----:B------:R-:W-:Y:S05]  /*10c10*/  BSYNC B1 ;  /* 0x0000000000017941 */ /* 0x000fea0003800000 */
.L_x_24287:
        /* <DEDUP_REMOVED lines=22> */
.L_x_24291:
[----:B------:R-:W1:Y:S02]  /*10d80*/  MUFU.RCP R21, R2 ;  /* 0x0000000200157308 */ /* 0x000e640000001000 */
[----:B-1----:R-:W-:-:S04]  /*10d90*/  FFMA R0, R2, R21, -1 ;  /* 0xbf80000002007423 */ /* 0x002fc80000000015 */
[----:B------:R-:W-:-:S04]  /*10da0*/  FADD.FTZ R0, -R0, -RZ ;  /* 0x800000ff00007221 */ /* 0x000fc80000010100 */
[----:B------:R-:W-:-:S07]  /*10db0*/  FFMA R21, R21, R0, R21 ;  /* 0x0000000015157223 */ /* 0x000fce0000000015 */
.L_x_24292:
[----:B------:R-:W-:Y:S05]  /*10dc0*/  BSYNC B1 ;  /* 0x0000000000017941 */ /* 0x000fea0003800000 */
.L_x_24290:
        /* <DEDUP_REMOVED lines=23> */
.L_x_24294:
[----:B------:R-:W1:Y:S02]  /*10f40*/  MUFU.RCP R21, R2 ;  /* 0x0000000200157308 */ /* 0x000e640000001000 */
[----:B-1----:R-:W-:-:S04]  /*10f50*/  FFMA R0, R2, R21, -1 ;  /* 0xbf80000002007423 */ /* 0x002fc80000000015 */
[----:B------:R-:W-:-:S04]  /*10f60*/  FADD.FTZ R0, -R0, -RZ ;  /* 0x800000ff00007221 */ /* 0x000fc80000010100 */
[----:B------:R-:W-:-:S07]  /*10f70*/  FFMA R21, R21, R0, R21 ;  /* 0x0000000015157223 */ /* 0x000fce0000000015 */
.L_x_24295:
[----:B------:R-:W-:Y:S05]  /*10f80*/  BSYNC B1 ;  /* 0x0000000000017941 */ /* 0x000fea0003800000 */
.L_x_24293:
        /* <DEDUP_REMOVED lines=22> */
.L_x_24297:
[----:B------:R-:W1:Y:S02]  /*110f0*/  MUFU.RCP R21, R2 ;  /* 0x0000000200157308 */ /* 0x000e640000001000 */
[----:B-1----:R-:W-:-:S04]  /*11100*/  FFMA R0, R2, R21, -1 ;  /* 0xbf80000002007423 */ /* 0x002fc80000000015 */
[----:B------:R-:W-:-:S04]  /*11110*/  FADD.FTZ R0, -R0, -RZ ;  /* 0x800000ff00007221 */ /* 0x000fc80000010100 */
[----:B------:R-:W-:-:S07]  /*11120*/  FFMA R21, R21, R0, R21 ;  /* 0x0000000015157223 */ /* 0x000fce0000000015 */
.L_x_24298:
[----:B------:R-:W-:Y:S05]  /*11130*/  BSYNC B1 ;  /* 0x0000000000017941 */ /* 0x000fea0003800000 */
.L_x_24296:
        /* <DEDUP_REMOVED lines=23> */
.L_x_24300:
[----:B------:R-:W1:Y:S02]  /*112b0*/  MUFU.RCP R21, R2 ;  /* 0x0000000200157308 */ /* 0x000e640000001000 */
[----:B-1----:R-:W-:-:S04]  /*112c0*/  FFMA R0, R2, R21, -1 ;  /* 0xbf80000002007423 */ /* 0x002fc80000000015 */
[----:B------:R-:W-:-:S04]  /*112d0*/  FADD.FTZ R0, -R0, -RZ ;  /* 0x800000ff00007221 */ /* 0x000fc80000010100 */
[----:B------:R-:W-:-:S07]  /*112e0*/  FFMA R21, R21, R0, R21 ;  /* 0x0000000015157223 */ /* 0x000fce0000000015 */
.L_x_24301:
[----:B------:R-:W-:Y:S05]  /*112f0*/  BSYNC B1 ;  /* 0x0000000000017941 */ /* 0x000fea0003800000 */
.L_x_24299:
        /* <DEDUP_REMOVED lines=22> */
.L_x_24303:
[----:B------:R-:W1:Y:S02]  /*11460*/  MUFU.RCP R21, R2 ;  /* 0x0000000200157308 */ /* 0x000e640000001000 */
[----:B-1----:R-:W-:-:S04]  /*11470*/  FFMA R0, R2, R21, -1 ;  /* 0xbf80000002007423 */ /* 0x002fc80000000015 */
[----:B------:R-:W-:-:S04]  /*11480*/  FADD.FTZ R0, -R0, -RZ ;  /* 0x800000ff00007221 */ /* 0x000fc80000010100 */
[----:B------:R-:W-:-:S07]  /*11490*/  FFMA R21, R21, R0, R21 ;  /* 0x0000000015157223 */ /* 0x000fce0000000015 */
.L_x_24304:
[----:B------:R-:W-:Y:S05]  /*114a0*/  BSYNC B1 ;  /* 0x0000000000017941 */ /* 0x000fea0003800000 */
.L_x_24302:
        /* <DEDUP_REMOVED lines=23> */
.L_x_24306:
[----:B------:R-:W1:Y:S02]  /*11620*/  MUFU.RCP R21, R2 ;  /* 0x0000000200157308 */ /* 0x000e640000001000 */
[----:B-1----:R-:W-:-:S04]  /*11630*/  FFMA R0, R2, R21, -1 ;  /* 0xbf80000002007423 */ /* 0x002fc80000000015 */
[----:B------:R-:W-:-:S04]  /*11640*/  FADD.FTZ R0, -R0, -RZ ;  /* 0x800000ff00007221 */ /* 0x000fc80000010100 */
[----:B------:R-:W-:-:S07]  /*11650*/  FFMA R21, R21, R0, R21 ;  /* 0x0000000015157223 */ /* 0x000fce0000000015 */
.L_x_24307:
[----:B------:R-:W-:Y:S05]  /*11660*/  BSYNC B1 ;  /* 0x0000000000017941 */ /* 0x000fea0003800000 */
.L_x_24305:
        /* <DEDUP_REMOVED lines=22> */
.L_x_24309:
[----:B------:R-:W1:Y:S02]  /*117d0*/  MUFU.RCP R21, R2 ;  /* 0x0000000200157308 */ /* 0x000e640000001000 */
[----:B-1----:R-:W-:-:S04]  /*117e0*/  FFMA R0, R2, R21, -1 ;  /* 0xbf80000002007423 */ /* 0x002fc80000000015 */
[----:B------:R-:W-:-:S04]  /*117f0*/  FADD.FTZ R0, -R0, -RZ ;  /* 0x800000ff00007221 */ /* 0x000fc80000010100 */
[----:B------:R-:W-:-:S07]  /*11800*/  FFMA R21, R21, R0, R21 ;  /* 0x0000000015157223 */ /* 0x000fce0000000015 */
.L_x_24310:
[----:B------:R-:W-:Y:S05]  /*11810*/  BSYNC B1 ;  /* 0x0000000000017941 */ /* 0x000fea0003800000 */
.L_x_24308:
        /* <DEDUP_REMOVED lines=23> */
.L_x_24312:
[----:B------:R-:W1:Y:S02]  /*11990*/  MUFU.RCP R21, R2 ;  /* 0x0000000200157308 */ /* 0x000e640000001000 */
[----:B-1----:R-:W-:-:S04]  /*119a0*/  FFMA R0, R2, R21, -1 ;  /* 0xbf80000002007423 */ /* 0x002fc80000000015 */
[----:B------:R-:W-:-:S04]  /*119b0*/  FADD.FTZ R0, -R0, -RZ ;  /* 0x800000ff00007221 */ /* 0x000fc80000010100 */
[----:B------:R-:W-:-:S07]  /*119c0*/  FFMA R21, R21, R0, R21 ;  /* 0x0000000015157223 */ /* 0x000fce0000000015 */
.L_x_24313:
[----:B------:R-:W-:Y:S05]  /*119d0*/  BSYNC B1 ;  /* 0x0000000000017941 */ /* 0x000fea0003800000 */
.L_x_24311:
        /* <DEDUP_REMOVED lines=22> */
.L_x_24315:
[----:B------:R-:W1:Y:S02]  /*11b40*/  MUFU.RCP R21, R2 ;  /* 0x0000000200157308 */ /* 0x000e640000001000 */
[----:B-1----:R-:W-:-:S04]  /*11b50*/  FFMA R0, R2, R21, -1 ;  /* 0xbf80000002007423 */ /* 0x002fc80000000015 */
[----:B------:R-:W-:-:S04]  /*11b60*/  FADD.FTZ R0, -R0, -RZ ;  /* 0x800000ff00007221 */ /* 0x000fc80000010100 */
[----:B------:R-:W-:-:S07]  /*11b70*/  FFMA R21, R21, R0, R21 ;  /* 0x0000000015157223 */ /* 0x000fce0000000015 */
.L_x_24316:
[----:B------:R-:W-:Y:S05]  /*11b80*/  BSYNC B1 ;  /* 0x0000000000017941 */ /* 0x000fea0003800000 */
.L_x_24314:
[----:B0-----:R-:W-:Y:S01]  /*11b90*/  SHF.R.U32.HI R82, RZ, 0x10, R71 ;  /* 0x00000010ff527819 */ /* 0x001fe20000011647 */
        /* <DEDUP_REMOVED lines=22> */
.L_x_24318:
[----:B------:R-:W0:Y:S02]  /*11d00*/  MUFU.RCP R21, R2 ;  /* 0x0000000200157308 */ /* 0x000e240000001000 */
[----:B0-----:R-:W-:-:S04]  /*11d10*/  FFMA R0, R2, R21, -1 ;  /* 0xbf80000002007423 */ /* 0x001fc80000000015 */
[----:B------:R-:W-:-:S04]  /*11d20*/  FADD.FTZ R0, -R0, -RZ ;  /* 0x800000ff00007221 */ /* 0x000fc80000010100 */
[----:B------:R-:W-:-:S07]  /*11d30*/  FFMA R21, R21, R0, R21 ;  /* 0x0000000015157223 */ /* 0x000fce0000000015 */
.L_x_24319:
[----:B------:R-:W-:Y:S05]  /*11d40*/  BSYNC B1 ;  /* 0x0000000000017941 */ /* 0x000fea0003800000 */
.L_x_24317:
        /* <DEDUP_REMOVED lines=22> */
.L_x_24321:
[----:B------:R-:W0:Y:S02]  /*11eb0*/  MUFU.RCP R21, R2 ;  /* 0x0000000200157308 */ /* 0x000e240000001000 */
[----:B0-----:R-:W-:-:S04]  /*11ec0*/  FFMA R0, R2, R21, -1 ;  /* 0xbf80000002007423 */ /* 0x001fc80000000015 */
[----:B------:R-:W-:-:S04]  /*11ed0*/  FADD.FTZ R0, -R0, -RZ ;  /* 0x800000ff00007221 */ /* 0x000fc80000010100 */
[----:B------:R-:W-:-:S07]  /*11ee0*/  FFMA R21, R21, R0, R21 ;  /* 0x0000000015157223 */ /* 0x000fce0000000015 */
.L_x_24322:
[----:B------:R-:W-:Y:S05]  /*11ef0*/  BSYNC B1 ;  /* 0x0000000000017941 */ /* 0x000fea0003800000 */
.L_x_24320:
        /* <DEDUP_REMOVED lines=23> */
.L_x_24324:
[----:B------:R-:W0:Y:S02]  /*12070*/  MUFU.RCP R21, R2 ;  /* 0x0000000200157308 */ /* 0x000e240000001000 */
[----:B0-----:R-:W-:-:S04]  /*12080*/  FFMA R0, R2, R21, -1 ;  /* 0xbf80000002007423 */ /* 0x001fc80000000015 */
[----:B------:R-:W-:-:S04]  /*12090*/  FADD.FTZ R0, -R0, -RZ ;  /* 0x800000ff00007221 */ /* 0x000fc80000010100 */
[----:B------:R-:W-:-:S07]  /*120a0*/  FFMA R21, R21, R0, R21 ;  /* 0x0000000015157223 */ /* 0x000fce0000000015 */
.L_x_24325:
[----:B------:R-:W-:Y:S05]  /*120b0*/  BSYNC B1 ;  /* 0x0000000000017941 */ /* 0x000fea0003800000 */
.L_x_24323:
        /* <DEDUP_REMOVED lines=22> */
.L_x_24327:
[----:B------:R-:W0:Y:S02]  /*12220*/  MUFU.RCP R21, R2 ;  /* 0x0000000200157308 */ /* 0x000e240000001000 */
[----:B0-----:R-:W-:-:S04]  /*12230*/  FFMA R0, R2, R21, -1 ;  /* 0xbf80000002007423 */ /* 0x001fc80000000015 */
[----:B------:R-:W-:-:S04]  /*12240*/  FADD.FTZ R0, -R0, -RZ ;  /* 0x800000ff00007221 */ /* 0x000fc80000010100 */
[----:B------:R-:W-:-:S07]  /*12250*/  FFMA R21, R21, R0, R21 ;  /* 0x0000000015157223 */ /* 0x000fce0000000015 */
.L_x_24328:
[----:B------:R-:W-:Y:S05]  /*12260*/  BSYNC B1 ;  /* 0x0000000000017941 */ /* 0x000fea0003800000 */
.L_x_24326:
        /* <DEDUP_REMOVED lines=23> */
.L_x_24330:
[----:B------:R-:W0:Y:S02]  /*123e0*/  MUFU.RCP R21, R2 ;  /* 0x0000000200157308 */ /* 0x000e240000001000 */
[----:B0-----:R-:W-:-:S04]  /*123f0*/  FFMA R0, R2, R21, -1 ;  /* 0xbf80000002007423 */ /* 0x001fc80000000015 */
[----:B------:R-:W-:-:S04]  /*12400*/  FADD.FTZ R0, -R0, -RZ ;  /* 0x800000ff00007221 */ /* 0x000fc80000010100 */
[----:B------:R-:W-:-:S07]  /*12410*/  FFMA R21, R21, R0, R21 ;  /* 0x0000000015157223 */ /* 0x000fce0000000015 */
.L_x_24331:
[----:B------:R-:W-:Y:S05]  /*12420*/  BSYNC B1 ;  /* 0x0000000000017941 */ /* 0x000fea0003800000 */
.L_x_24329:
        /* <DEDUP_REMOVED lines=22> */
.L_x_24333:
[----:B------:R-:W0:Y:S02]  /*12590*/  MUFU.RCP R21, R2 ;  /* 0x0000000200157308 */ /* 0x000e240000001000 */
[----:B0-----:R-:W-:-:S04]  /*125a0*/  FFMA R0, R2, R21, -1 ;  /* 0xbf80000002007423 */ /* 0x001fc80000000015 */
[----:B------:R-:W-:-:S04]  /*125b0*/  FADD.FTZ R0, -R0, -RZ ;  /* 0x800000ff00007221 */ /* 0x000fc80000010100 */
[----:B------:R-:W-:-:S07]  /*125c0*/  FFMA R21, R21, R0, R21 ;  /* 0x0000000015157223 */ /* 0x000fce0000000015 */
.L_x_24334:
[----:B------:R-:W-:Y:S05]  /*125d0*/  BSYNC B1 ;  /* 0x0000000000017941 */ /* 0x000fea0003800000 */
.L_x_24332:
        /* <DEDUP_REMOVED lines=23> */
.L_x_24336:
[----:B------:R-:W0:Y:S02]  /*12750*/  MUFU.RCP R21, R2 ;  /* 0x0000000200157308 */ /* 0x000e240000001000 */
[----:B0-----:R-:W-:-:S04]  /*12760*/  FFMA R0, R2, R21, -1 ;  /* 0xbf80000002007423 */ /* 0x001fc80000000015 */
[----:B------:R-:W-:-:S04]  /*12770*/  FADD.FTZ R0, -R0, -RZ ;  /* 0x800000ff00007221 */ /* 0x000fc80000010100 */
[----:B------:R-:W-:-:S07]  /*12780*/  FFMA R21, R21, R0, R21 ;  /* 0x0000000015157223 */ /* 0x000fce0000000015 */
.L_x_24337:
[----:B------:R-:W-:Y:S05]  /*12790*/  BSYNC B1 ;  /* 0x0000000000017941 */ /* 0x000fea0003800000 */
.L_x_24335:
        /* <DEDUP_REMOVED lines=22> */
.L_x_24339:
[----:B------:R-:W0:Y:S02]  /*12900*/  MUFU.RCP R21, R2 ;  /* 0x0000000200157308 */ /* 0x000e240000001000 */
[----:B0-----:R-:W-:-:S04]  /*12910*/  FFMA R0, R2, R21, -1 ;  /* 0xbf80000002007423 */ /* 0x001fc80000000015 */
[----:B------:R-:W-:-:S04]  /*12920*/  FADD.FTZ R0, -R0, -RZ ;  /* 0x800000ff00007221 */ /* 0x000fc80000010100 */
[----:B------:R-:W-:-:S07]  /*12930*/  FFMA R21, R21, R0, R21 ;  /* 0x0000000015157223 */ /* 0x000fce0000000015 */
.L_x_24340:
[----:B------:R-:W-:Y:S05]  /*12940*/  BSYNC B1 ;  /* 0x0000000000017941 */ /* 0x000fea0003800000 */
.L_x_24338:
        /* <DEDUP_REMOVED lines=23> */
.L_x_24342:
[----:B------:R-:W0:Y:S02]  /*12ac0*/  MUFU.RCP R21, R2 ;  /* 0x0000000200157308 */ /* 0x000e240000001000 */
[----:B0-----:R-:W-:-:S04]  /*12ad0*/  FFMA R0, R2, R21, -1 ;  /* 0xbf80000002007423 */ /* 0x001fc80000000015 */
[----:B------:R-:W-:-:S04]  /*12ae0*/  FADD.FTZ R0, -R0, -RZ ;  /* 0x800000ff00007221 */ /* 0x000fc80000010100 */
[----:B------:R-:W-:-:S07]  /*12af0*/  FFMA R21, R21, R0, R21 ;  /* 0x0000000015157223 */ /* 0x000fce0000000015 */
.L_x_24343:
[----:B------:R-:W-:Y:S05]  /*12b00*/  BSYNC B1 ;  /* 0x0000000000017941 */ /* 0x000fea0003800000 */
.L_x_24341:
        /* <DEDUP_REMOVED lines=22> */
.L_x_24345:
[----:B------:R-:W0:Y:S02]  /*12c70*/  MUFU.RCP R21, R2 ;  /* 0x0000000200157308 */ /* 0x000e240000001000 */
[----:B0-----:R-:W-:-:S04]  /*12c80*/  FFMA R0, R2, R21, -1 ;  /* 0xbf80000002007423 */ /* 0x001fc80000000015 */
[----:B------:R-:W-:-:S04]  /*12c90*/  FADD.FTZ R0, -R0, -RZ ;  /* 0x800000ff00007221 */ /* 0x000fc80000010100 */
[----:B------:R-:W-:-:S07]  /*12ca0*/  FFMA R21, R21, R0, R21 ;  /* 0x0000000015157223 */ /* 0x000fce0000000015 */
.L_x_24346:
[----:B------:R-:W-:Y:S05]  /*12cb0*/  BSYNC B1 ;  /* 0x0000000000017941 */ /* 0x000fea0003800000 */
.L_x_24344:
        /* <DEDUP_REMOVED lines=23> */
.L_x_24348:
[----:B------:R-:W0:Y:S02]  /*12e30*/  MUFU.RCP R21, R2 ;  /* 0x0000000200157308 */ /* 0x000e240000001000 */
[----:B0-----:R-:W-:-:S04]  /*12e40*/  FFMA R0, R2, R21, -1 ;  /* 0xbf80000002007423 */ /* 0x001fc80000000015 */
[----:B------:R-:W-:-:S04]  /*12e50*/  FADD.FTZ R0, -R0, -RZ ;  /* 0x800000ff00007221 */ /* 0x000fc80000010100 */
[----:B------:R-:W-:-:S07]  /*12e60*/  FFMA R21, R21, R0, R21 ;  /* 0x0000000015157223 */ /* 0x000fce0000000015 */
.L_x_24349:
[----:B------:R-:W-:Y:S05]  /*12e70*/  BSYNC B1 ;  /* 0x0000000000017941 */ /* 0x000fea0003800000 */
.L_x_24347:
        /* <DEDUP_REMOVED lines=22> */
.L_x_24351:
[----:B------:R-:W0:Y:S02]  /*12fe0*/  MUFU.RCP R21, R2 ;  /* 0x0000000200157308 */ /* 0x000e240000001000 */
[----:B0-----:R-:W-:-:S04]  /*12ff0*/  FFMA R0, R2, R21, -1 ;  /* 0xbf80000002007423 */ /* 0x001fc80000000015 */
[----:B------:R-:W-:-:S04]  /*13000*/  FADD.FTZ R0, -R0, -RZ ;  /* 0x800000ff00007221 */ /* 0x000fc80000010100 */
[----:B------:R-:W-:-:S07]  /*13010*/  FFMA R21, R21, R0, R21 ;  /* 0x0000000015157223 */ /* 0x000fce0000000015 */
.L_x_24352:
[----:B------:R-:W-:Y:S05]  /*13020*/  BSYNC B1 ;  /* 0x0000000000017941 */ /* 0x000fea0003800000 */
.L_x_24350:
        /* <DEDUP_REMOVED lines=22> */
[----:B------:R-:W-:Y:S01]  /*13190*/  IMAD.MOV.U32 R14, RZ, RZ, R21 ;  /* 0x000000ffff0e7224 */ /* 0x000fe200078e0015 */
[----:B------:R-:W-:Y:S06]  /*131a0*/  BRA `(.L_x_24355) ;  /* 0x0000000000107947 */ /* 0x000fec0003800000 */
.L_x_24354:
[----:B------:R-:W0:Y:S02]  /*131b0*/  MUFU.RCP R14, R27 ;  /* 0x0000001b000e7308 */ /* 0x000e240000001000 */
[----:B0-----:R-:W-:-:S04]  /*131c0*/  FFMA R0, R27, R14, -1 ;  /* 0xbf8000001b007423 */ /* 0x001fc8000000000e */
[----:B------:R-:W-:-:S04]  /*131d0*/  FADD.FTZ R21, -R0, -RZ ;  /* 0x800000ff00157221 */ /* 0x000fc80000010100 */
[----:B------:R-:W-:-:S07]  /*131e0*/  FFMA R14, R14, R21, R14 ;  /* 0x000000150e0e7223 */ /* 0x000fce000000000e */
.L_x_24355:
[----:B------:R-:W-:Y:S05]  /*131f0*/  BSYNC B1 ;  /* 0x0000000000017941 */ /* 0x000fea0003800000 */
.L_x_24353:
        /* <DEDUP_REMOVED lines=76> */
.L_x_24357:
[----:B------:R-:W-:Y:S05]  /*136c0*/  BSYNC B0 ;  /* 0x0000000000007941 */ /* 0x000fea0003800000 */
.L_x_24356:
        /* <DEDUP_REMOVED lines=14> */
.L_x_24359:
[----:B------:R-:W-:Y:S05]  /*137b0*/  BSYNC B0 ;  /* 0x0000000000007941 */ /* 0x000fea0003800000 */
.L_x_24358:
        /* <DEDUP_REMOVED lines=19> */
.L_x_24361:
[----:B------:R-:W-:Y:S05]  /*138f0*/  BSYNC B0 ;  /* 0x0000000000007941 */ /* 0x000fea0003800000 */
.L_x_24360:
        /* <DEDUP_REMOVED lines=15> */
.L_x_24363:
[----:B------:R-:W-:Y:S05]  /*139f0*/  BSYNC B0 ;  /* 0x0000000000007941 */ /* 0x000fea0003800000 */
.L_x_24362:
        /* <DEDUP_REMOVED lines=23> */
.L_x_24365:
[----:B------:R-:W-:Y:S05]  /*13b70*/  BSYNC B0 ;  /* 0x0000000000007941 */ /* 0x000fea0003800000 */
.L_x_24364:
        /* <DEDUP_REMOVED lines=98> */
.L_x_24367:
[----:B------:R-:W-:Y:S05]  /*141a0*/  BSYNC B0 ;  /* 0x0000000000007941 */ /* 0x000fea0003800000 */
.L_x_24366:
        /* <DEDUP_REMOVED lines=17> */
.L_x_24369:
[----:B------:R-:W-:Y:S05]  /*142c0*/  BSYNC B0 ;  /* 0x0000000000007941 */ /* 0x000fea0003800000 */
.L_x_24368:
        /* <DEDUP_REMOVED lines=17> */
.L_x_24371:
[----:B------:R-:W-:Y:S05]  /*143e0*/  BSYNC B0 ;  /* 0x0000000000007941 */ /* 0x000fea0003800000 */
.L_x_24370:
        /* <DEDUP_REMOVED lines=108> */
.L_x_24376:
        /* <DEDUP_REMOVED lines=51> */
.L_x_24375:
[----:B------:R-:W-:Y:S05]  /*14de0*/  BSYNC B1 ;  /* 0x0000000000017941 */ /* 0x000fea0003800000 */
.L_x_24374:
        /* <DEDUP_REMOVED lines=15> */
.L_x_24378:
[----:B------:R-:W-:Y:S05]  /*14ee0*/  BSYNC B1 ;  /* 0x0000000000017941 */ /* 0x000fea0003800000 */
.L_x_24377:
        /* <DEDUP_REMOVED lines=25> */
.L_x_24373:
[----:B------:R-:W-:Y:S05]  /*15080*/  BSYNC B0 ;  /* 0x0000000000007941 */ /* 0x000fea0003800000 */
.L_x_24372:
        /* <DEDUP_REMOVED lines=28> */
.L_x_24383:
        /* <DEDUP_REMOVED lines=51> */
.L_x_24382:
[----:B------:R-:W-:Y:S05]  /*15580*/  BSYNC B1 ;  /* 0x0000000000017941 */ /* 0x000fea0003800000 */
.L_x_24381:
        /* <DEDUP_REMOVED lines=15> */
.L_x_24385:
[----:B------:R-:W-:Y:S05]  /*15680*/  BSYNC B1 ;  /* 0x0000000000017941 */ /* 0x000fea0003800000 */
.L_x_24384:
        /* <DEDUP_REMOVED lines=25> */
.L_x_24380:
[----:B------:R-:W-:Y:S05]  /*15820*/  BSYNC B0 ;  /* 0x0000000000007941 */ /* 0x000fea0003800000 */
.L_x_24379:
        /* <DEDUP_REMOVED lines=28> */
.L_x_24390:
        /* <DEDUP_REMOVED lines=51> */
.L_x_24389:
[----:B------:R-:W-:Y:S05]  /*15d20*/  BSYNC B1 ;  /* 0x0000000000017941 */ /* 0x000fea0003800000 */
.L_x_24388:
        /* <DEDUP_REMOVED lines=15> */
.L_x_24392:
[----:B------:R-:W-:Y:S05]  /*15e20*/  BSYNC B1 ;  /* 0x0000000000017941 */ /* 0x000fea0003800000 */
.L_x_24391:
        /* <DEDUP_REMOVED lines=25> */
.L_x_24387:
[----:B------:R-:W-:Y:S05]  /*15fc0*/  BSYNC B0 ;  /* 0x0000000000007941 */ /* 0x000fea0003800000 */
.L_x_24386:
        /* <DEDUP_REMOVED lines=28> */
.L_x_24398:
        /* <DEDUP_REMOVED lines=53> */
.L_x_24397:
[----:B0-----:R-:W-:-:S07]  /*164e0*/  IADD3 R4, R31, 0x5, RZ ;  /* 0x000000051f047810 */ /* 0x001fce0007ffe0ff */
.L_x_24396:
[----:B------:R-:W-:Y:S05]  /*164f0*/  BSYNC B1 ;  /* 0x0000000000017941 */ /* 0x000fea0003800000 */
.L_x_24395:
        /* <DEDUP_REMOVED lines=17> */
.L_x_24400:
[----:B------:R-:W-:Y:S05]  /*16610*/  BSYNC B1 ;  /* 0x0000000000017941 */ /* 0x000fea0003800000 */
.L_x_24399:
        /* <DEDUP_REMOVED lines=24> */
.L_x_24394:
[----:B------:R-:W-:Y:S05]  /*167a0*/  BSYNC B0 ;  /* 0x0000000000007941 */ /* 0x000fea0003800000 */
.L_x_24393:
        /* <DEDUP_REMOVED lines=41> */
.L_x_24411:
[----:B-1----:R-:W-:-:S07]  /*16a40*/  FMNMX R5, R2, R5, !PT ;  /* 0x0000000502057209 */ /* 0x002fce0007800000 */
.L_x_24403:
[----:B------:R-:W-:Y:S05]  /*16a50*/  BSYNC B0 ;  /* 0x0000000000007941 */ /* 0x000fea0003800000 */
.L_x_24402:
[----:B------:R-:W-:Y:S01]  /*16a60*/  ISETP.NE.AND P0, PT, R10, RZ, PT ;  /* 0x000000ff0a00720c */ /* 0x000fe20003f05270 */
[----:B------:R-:W-:-:S12]  /*16a70*/  BSSY B0, `(.L_x_24401) ;  /* 0x0000004000007945 */ /* 0x000fd80003800000 */
[----:B------:R-:W-:Y:S05]  /*16a80*/  @P0 BRA `(.L_x_24405) ;  /* 0x0000000000080947 */ /* 0x000fea0003800000 */
[----:B0-----:R-:W0:Y:S02]  /*16a90*/  LDC.64 R2, c[0x0][0x238] ;  /* 0x00008e00ff027b82 */ /* 0x001e240000000a00 */
[----:B0-----:R1:W-:Y:S02]  /*16aa0*/  REDG.E.MAX.S32.STRONG.GPU desc[UR10][R2.64], R5 ;  /* 0x000000050200798e */ /* 0x0013e4000d10e38a */
.L_x_24405:
[----:B------:R-:W-:Y:S05]  /*16ab0*/  BSYNC B0 ;  /* 0x0000000000007941 */ /* 0x000fea0003800000 */
.L_x_24401:
        /* <DEDUP_REMOVED lines=12> */
[----:B--234-:R-:W-:Y:S05]  /*16b80*/  CALL.REL.NOINC `($__internal_541_$__cuda_sm20_rcp_rn_f32_slowpath) ;  /* 0x0000000400847944 */ /* 0x01cfea0003c00000 */
[----:B------:R-:W-:Y:S05]  /*16b90*/  BRA `(.L_x_24407) ;  /* 0x0000000000107947 */ /* 0x000fea0003800000 */
.L_x_24406:
[----:B------:R-:W0:Y:S02]  /*16ba0*/  MUFU.RCP R0, R11 ;  /* 0x0000000b00007308 */ /* 0x000e240000001000 */
[----:B01----:R-:W-:-:S04]  /*16bb0*/  FFMA R2, R0, R11, -1 ;  /* 0xbf80000000027423 */ /* 0x003fc8000000000b */
[----:B--2---:R-:W-:-:S04]  /*16bc0*/  FADD.FTZ R21, -R2, -RZ ;  /* 0x800000ff02157221 */ /* 0x004fc80000010100 */
[----:B------:R-:W-:-:S07]  /*16bd0*/  FFMA R21, R0, R21, R0 ;  /* 0x0000001500157223 */ /* 0x000fce0000000000 */
.L_x_24407:
[----:B---34-:R-:W0:Y:S02]  /*16be0*/  LDC.64 R2, c[0x0][0x240] ;  /* 0x00009000ff027b82 */ /* 0x018e240000000a00 */
[----:B0-----:R-:W-:Y:S01]  /*16bf0*/  STG.E desc[UR10][R2.64], R21 ;  /* 0x0000001502007986 */ /* 0x001fe2000c10190a */
[----:B------:R-:W-:Y:S05]  /*16c00*/  EXIT ;  /* 0x000000000000794d */ /* 0x000fea0003800000 */
.L_x_24404:
[----:B------:R-:W-:Y:S01]  /*16c10*/  HFMA2.MMA R7, -RZ, RZ, 0, 2.384185791015625e-07 ;  /* 0x00000004ff077435 */ /* 0x000fe200000001ff */
[----:B------:R-:W-:Y:S01]  /*16c20*/  IMAD.MOV.U32 R9, RZ, RZ, 0x1f ;  /* 0x0000001fff097424 */ /* 0x000fe200078e00ff */
[----:B------:R-:W-:-:S09]  /*16c30*/  MOV R4, 0xffffffff ;  /* 0xffffffff00047802 */ /* 0x000fd20000000f00 */
[----:B01----:R-:W-:Y:S05]  /*16c40*/  WARPSYNC.COLLECTIVE R4, `(.L_x_24408) ;  /* 0x0000000004087348 */ /* 0x003fea0003c00000 */
[----:B-1----:R1:W2:Y:S02]  /*16c50*/  SHFL.DOWN P0, R5, R0, R7, R9 ;  /* 0x0800000700057389 */ /* 0x0022a40000000009 */
[----:B012---:R-:W-:Y:S01]  /*16c60*/  ENDCOLLECTIVE ;  /* 0x000000000000791b */ /* 0x007fe20003800000 */
.L_x_24408:
[----:B------:R-:W-:Y:S02]  /*16c70*/  IMAD.MOV.U32 R7, RZ, RZ, 0x2 ;  /* 0x00000002ff077424 */ /* 0x000fe400078e00ff */
[----:B------:R-:W-:-:S05]  /*16c80*/  IMAD.MOV.U32 R3, RZ, RZ, R5 ;  /* 0x000000ffff037224 */ /* 0x000fca00078e0005 */
[----:B------:R-:W-:-:S04]  /*16c90*/  FMNMX R3, R3, R0, !PT ;  /* 0x0000000003037209 */ /* 0x000fc80007800000 */
[----:B------:R-:W-:-:S07]  /*16ca0*/  MOV R0, R3 ;  /* 0x0000000300007202 */ /* 0x000fce0000000f00 */
[----:B------:R-:W-:Y:S05]  /*16cb0*/  WARPSYNC.COLLECTIVE R4, `(.L_x_24409) ;  /* 0x0000000004087348 */ /* 0x000fea0003c00000 */
[----:B------:R0:W1:Y:S02]  /*16cc0*/  SHFL.DOWN P0, R5, R0, R7, R9 ;  /* 0x0800000700057389 */ /* 0x0000640000000009 */
[----:B01----:R-:W-:Y:S01]  /*16cd0*/  ENDCOLLECTIVE ;  /* 0x000000000000791b */ /* 0x003fe20003800000 */
.L_x_24409:
[----:B------:R-:W-:Y:S01]  /*16ce0*/  HFMA2.MMA R7, -RZ, RZ, 0, 5.9604644775390625e-08 ;  /* 0x00000001ff077435 */ /* 0x000fe200000001ff */
[----:B------:R-:W-:-:S04]  /*16cf0*/  MOV R2, R5 ;  /* 0x0000000500027202 */ /* 0x000fc80000000f00 */
[----:B------:R-:W-:-:S05]  /*16d00*/  FMNMX R2, R3, R2, !PT ;  /* 0x0000000203027209 */ /* 0x000fca0007800000 */
[----:B------:R-:W-:-:S07]  /*16d10*/  IMAD.MOV.U32 R0, RZ, RZ, R2 ;  /* 0x000000ffff007224 */ /* 0x000fce00078e0002 */
[----:B------:R-:W-:Y:S05]  /*16d20*/  WARPSYNC.COLLECTIVE R4, `(.L_x_24410) ;  /* 0x0000000004087348 */ /* 0x000fea0003c00000 */
[----:B------:R0:W1:Y:S02]  /*16d30*/  SHFL.DOWN P0, R5, R0, R7, R9 ;  /* 0x0800000700057389 */ /* 0x0000640000000009 */
[----:B01----:R-:W-:Y:S01]  /*16d40*/  ENDCOLLECTIVE ;  /* 0x000000000000791b */ /* 0x003fe20003800000 */
.L_x_24410:
[----:B------:R-:W-:Y:S05]  /*16d50*/  BRA `(.L_x_24411) ;  /* 0xfffffffc00387947 */ /* 0x000fea000383ffff */
        .weak           $__internal_540_$__cuda_sm20_div_u64
        .type           $__internal_540_$__cuda_sm20_div_u64,@function
        .size           $__internal_540_$__cuda_sm20_div_u64,($__internal_541_$__cuda_sm20_rcp_rn_f32_slowpath - $__internal_540_$__cuda_sm20_div_u64)
$__internal_540_$__cuda_sm20_div_u64:
        /* <DEDUP_REMOVED lines=67> */
[----:B------:R-:W-:Y:S06]  /*17190*/  RET.REL.NODEC R4 `(_ZN18transformer_engine6detail38cast_transpose_fused_kernel_notalignedILb0ELb0ELb1EfNS_16CTDBiasDActParamI13__nv_bfloat16S3_13__nv_fp8_e4m3fEELi4ELi8ENS_5EmptyEXadL_ZNS_5qgeluIffEET_T0_RKS6_EEEEvT3_mmm) ;  /* 0xfffffe8c04987950 */ /* 0x000fec0003c3ffff */
        .weak           $__internal_541_$__cuda_sm20_rcp_rn_f32_slowpath
        .type           $__internal_541_$__cuda_sm20_rcp_rn_f32_slowpath,@function
        .size           $__internal_541_$__cuda_sm20_rcp_rn_f32_slowpath,(.L_x_35026 - $__internal_541_$__cuda_sm20_rcp_rn_f32_slowpath)
$__internal_541_$__cuda_sm20_rcp_rn_f32_slowpath:
        /* <DEDUP_REMOVED lines=15> */
.L_x_24413:
        /* <DEDUP_REMOVED lines=33> */
.L_x_24415:
[----:B------:R0:W1:Y:S02]  /*174a0*/  MUFU.RCP R21, R0 ;  /* 0x0000000000157308 */ /* 0x0000640000001000 */
.L_x_24414:
[----:B------:R-:W-:Y:S05]  /*174b0*/  BSYNC B0 ;  /* 0x0000000000007941 */ /* 0x000fea0003800000 */
.L_x_24412:
[----:B------:R-:W-:Y:S01]  /*174c0*/  HFMA2.MMA R25, -RZ, RZ, 0, 0 ;  /* 0x00000000ff197435 */ /* 0x000fe200000001ff */
[----:B------:R-:W-:-:S05]  /*174d0*/  IMAD.MOV.U32 R24, RZ, RZ, R14 ;  /* 0x000000ffff187224 */ /* 0x000fca00078e000e */
[----:B01----:R-:W-:Y:S05]  /*174e0*/  RET.REL.NODEC R24 `(_ZN18transformer_engine6detail38cast_transpose_fused_kernel_notalignedILb0ELb0ELb1EfNS_16CTDBiasDActParamI13__nv_bfloat16S3_13__nv_fp8_e4m3fEELi4ELi8ENS_5EmptyEXadL_ZNS_5qgeluIffEET_T0_RKS6_EEEEvT3_mmm) ;  /* 0xfffffe8818c47950 */ /* 0x003fea0003c3ffff */
.L_x_24416:
        /* <DEDUP_REMOVED lines=9> */
.L_x_35026:


//--------------------- .text._ZN18transformer_engine6detail38cast_transpose_fused_kernel_notalignedILb0ELb0ELb1EfNS_16CTDBiasDActParamI13__nv_bfloat16S3_13__nv_fp8_e5m2fEELi4ELi8ENS_5EmptyEXadL_ZNS_5qgeluIffEET_T0_RKS6_EEEEvT3_mmm --------------------------
	.section	.text._ZN18transformer_engine6detail38cast_transpose_fused_kernel_notalignedILb0ELb0ELb1EfNS_16CTDBiasDActParamI13__nv_bfloat16S3_13__nv_fp8_e5m2fEELi4ELi8ENS_5EmptyEXadL_ZNS_5qgeluIffEET_T0_RKS6_EEEEvT3_mmm,"ax",@progbits
	.align	128
        .global         _ZN18transformer_engine6detail38cast_transpose_fused_kernel_notalignedILb0ELb0ELb1EfNS_16CTDBiasDActParamI13__nv_bfloat16S3_13__nv_fp8_e5m2fEELi4ELi8ENS_5EmptyEXadL_ZNS_5qgeluIffEET_T0_RKS6_EEEEvT3_mmm
        .type           _ZN18transformer_engine6detail38cast_transpose_fused_kernel_notalignedILb0ELb0ELb1EfNS_16CTDBiasDActParamI13__nv_bfloat16S3_13__nv_fp8_e5m2fEELi4ELi8ENS_5EmptyEXadL_ZNS_5qgeluIffEET_T0_RKS6_EEEEvT3_mmm,@function
        .size           _ZN18transformer_engine6detail38cast_transpose_fused_kernel_notalignedILb0ELb0ELb1EfNS_16CTDBiasDActParamI13__nv_bfloat16S3_13__nv_fp8_e5m2fEELi4ELi8ENS_5EmptyEXadL_ZNS_5qgeluIffEET_T0_RKS6_EEEEvT3_mmm,(.L_x_35028 - _ZN18transformer_engine6detail38cast_transpose_fused_kernel_notalignedILb0ELb0ELb1EfNS_16CTDBiasDActParamI13__nv_bfloat16S3_13__nv_fp8_e5m2fEELi4ELi8ENS_5EmptyEXadL_ZNS_5qgeluIffEET_T0_RKS6_EEEEvT3_mmm)
        .other          _ZN18transformer_engine6detail38cast_transpose_fused_kernel_notalignedILb0ELb0ELb1EfNS_16CTDBiasDActParamI13__nv_bfloat16S3_13__nv_fp8_e5m2fEELi4ELi8ENS_5EmptyEXadL_ZNS_5qgeluIffEET_T0_RKS6_EEEEvT3_mmm,@"STO_CUDA_ENTRY STV_DEFAULT"
_ZN18transformer_engine6detail38cast_transpose_fused_kernel_notalignedILb0ELb0ELb1EfNS_16CTDBiasDActParamI13__nv_bfloat16S3_13__nv_fp8_e5m2fEELi4ELi8ENS_5EmptyEXadL_ZNS_5qgeluIffEET_T0_RKS6_EEEEvT3_mmm:
.text._ZN18transformer_engine6detail38cast_transpose_fused_kernel_notalignedILb0ELb0ELb1EfNS_16CTDBiasDActParamI13__nv_bfloat16S3_13__nv_fp8_e5m2fEELi4ELi8ENS_5EmptyEXadL_ZNS_5qgeluIffEET_T0_RKS6_EEEEvT3_mmm:
        /* <DEDUP_REMOVED lines=19> */
[----:B------:R-:W-:Y:S05]  /*0130*/  CALL.REL.NOINC `($__internal_542_$__cuda_sm20_div_u64) ;  /* 0x0000016c00087944 */ /* 0x000fea0003c00000 */
        /* <DEDUP_REMOVED lines=9> */
.L_x_24417:
        /* <DEDUP_REMOVED lines=22> */
.L_x_24418:
        /* <DEDUP_REMOVED lines=202> */
[----:B-----5:R-:W-:Y:S05]  /*0fd0*/  CALL.REL.NOINC `($__internal_543_$__cuda_sm20_rcp_rn_f32_slowpath) ;  /* 0x0000016000707944 */ /* 0x020fea0003c00000 */
[----:B------:R-:W-:Y:S05]  /*0fe0*/  BRA `(.L_x_24421) ;  /* 0x0000000000107947 */ /* 0x000fea0003800000 */
.L_x_24420:
[----:B------:R-:W0:Y:S02]  /*0ff0*/  MUFU.RCP R21, R14 ;  /* 0x0000000e00157308 */ /* 0x000e240000001000 */
[----:B0-----:R-:W-:-:S04]  /*1000*/  FFMA R0, R14, R21, -1 ;  /* 0xbf8000000e007423 */ /* 0x001fc80000000015 */
[----:B------:R-:W-:-:S04]  /*1010*/  FADD.FTZ R0, -R0, -RZ ;  /* 0x800000ff00007221 */ /* 0x000fc80000010100 */
[----:B------:R-:W-:-:S07]  /*1020*/  FFMA R21, R21, R0, R21 ;  /* 0x0000000015157223 */ /* 0x000fce0000000015 */
.L_x_24421:
[----:B------:R-:W-:Y:S05]  /*1030*/  BSYNC B1 ;  /* 0x0000000000017941 */ /* 0x000fea0003800000 */
.L_x_24419:
        /* <DEDUP_REMOVED lines=21> */
[----:B-----5:R-:W-:Y:S05]  /*1190*/  CALL.REL.NOINC `($__internal_543_$__cuda_sm20_rcp_rn_f32_slowpath) ;  /* 0x0000016000007944 */ /* 0x020fea0003c00000 */
[----:B------:R-:W-:Y:S05]  /*11a0*/  BRA `(.L_x_24424) ;  /* 0x0000000000107947 */ /* 0x000fea0003800000 */
.L_x_24423:
[----:B------:R-:W0:Y:S02]  /*11b0*/  MUFU.RCP R21, R2 ;  /* 0x0000000200157308 */ /* 0x000e240000001000 */
[----:B0-----:R-:W-:-:S04]  /*11c0*/  FFMA R0, R2, R21, -1 ;  /* 0xbf80000002007423 */ /* 0x001fc80000000015 */
[----:B------:R-:W-:-:S04]  /*11d0*/  FADD.FTZ R0, -R0, -RZ ;  /* 0x800000ff00007221 */ /* 0x000fc80000010100 */
[----:B------:R-:W-:-:S07]  /*11e0*/  FFMA R21, R21, R0, R21 ;  /* 0x0000000015157223 */ /* 0x000fce0000000015 */
.L_x_24424:
[----:B------:R-:W-:Y:S05]  /*11f0*/  BSYNC B1 ;  /* 0x0000000000017941 */ /* 0x000fea0003800000 */
.L_x_24422:
        /* <DEDUP_REMOVED lines=20> */
[----:B-----5:R-:W-:Y:S05]  /*1340*/  CALL.REL.NOINC `($__internal_543_$__cuda_sm20_rcp_rn_f32_slowpath) ;  /* 0x0000015c00947944 */ /* 0x020fea0003c00000 */
[----:B------:R-:W-:Y:S05]  /*1350*/  BRA `(.L_x_24427) ;  /* 0x0000000000107947 */ /* 0x000fea0003800000 */
.L_x_24426:
[----:B------:R-:W0:Y:S02]  /*1360*/  MUFU.RCP R21, R2 ;  /* 0x0000000200157308 */ /* 0x000e240000001000 */
[----:B0-----:R-:W-:-:S04]  /*1370*/  FFMA R0, R2, R21, -1 ;  /* 0xbf80000002007423 */ /* 0x001fc80000000015 */
[----:B------:R-:W-:-:S04]  /*1380*/  FADD.FTZ R0, -R0, -RZ ;  /* 0x800000ff00007221 */ /* 0x000fc80000010100 */
[----:B------:R-:W-:-:S07]  /*1390*/  FFMA R21, R21, R0, R21 ;  /* 0x0000000015157223 */ /* 0x000fce0000000015 */
.L_x_24427:
[----:B------:R-:W-:Y:S05]  /*13a0*/  BSYNC B1 ;  /* 0x0000000000017941 */ /* 0x000fea0003800000 */
.L_x_24425:
        /* <DEDUP_REMOVED lines=23> */
.L_x_24429:
[----:B------:R-:W0:Y:S02]  /*1520*/  MUFU.RCP R21, R2 ;  /* 0x0000000200157308 */ /* 0x000e240000001000 */
[----:B0-----:R-:W-:-:S04]  /*1530*/  FFMA R0, R2, R21, -1 ;  /* 0xbf80000002007423 */ /* 0x001fc80000000015 */
[----:B------:R-:W-:-:S04]  /*1540*/  FADD.FTZ R0, -R0, -RZ ;  /* 0x800000ff00007221 */ /* 0x000fc80000010100 */
[----:B------:R-:W-:-:S07]  /*1550*/  FFMA R21, R21, R0, R21 ;  /* 0x0000000015157223 */ /* 0x000fce0000000015 */
.L_x_24430:
[----:B------:R-:W-:Y:S05]  /*1560*/  BSYNC B1 ;  /* 0x0000000000017941 */ /* 0x000fea0003800000 */
.L_x_24428:
        /* <DEDUP_REMOVED lines=20> */
[----:B------:R-:W-:Y:S05]  /*16b0*/  CALL.REL.NOINC `($__internal_543_$__cuda_sm20_rcp_rn_f32_slowpath) ;  /* 0x0000015800b87944 */ /* 0x000fea0003c00000 */
[----:B------:R-:W-:Y:S05]  /*16c0*/  BRA `(.L_x_24433) ;  /* 0x0000000000107947 */ /* 0x000fea0003800000 */
.L_x_24432:
[----:B------:R-:W0:Y:S02]  /*16d0*/  MUFU.RCP R21, R2 ;  /* 0x0000000200157308 */ /* 0x000e240000001000 */
[----:B0-----:R-:W-:-:S04]  /*16e0*/  FFMA R0, R2, R21, -1 ;  /* 0xbf80000002007423 */ /* 0x001fc80000000015 */
[----:B------:R-:W-:-:S04]  /*16f0*/  FADD.FTZ R0, -R0, -RZ ;  /* 0x800000ff00007221 */ /* 0x000fc80000010100 */
[----:B------:R-:W-:-:S07]  /*1700*/  FFMA R21, R21, R0, R21 ;  /* 0x0000000015157223 */ /* 0x000fce0000000015 */
.L_x_24433:
[----:B------:R-:W-:Y:S05]  /*1710*/  BSYNC B1 ;  /* 0x0000000000017941 */ /* 0x000fea0003800000 */
.L_x_24431:
        /* <DEDUP_REMOVED lines=23> */
.L_x_24435:
[----:B------:R-:W0:Y:S02]  /*1890*/  MUFU.RCP R21, R2 ;  /* 0x0000000200157308 */ /* 0x000e240000001000 */
[----:B0-----:R-:W-:-:S04]  /*18a0*/  FFMA R0, R2, R21, -1 ;  /* 0xbf80000002007423 */ /* 0x001fc80000000015 */
[----:B------:R-:W-:-:S04]  /*18b0*/  FADD.FTZ R0, -R0, -RZ ;  /* 0x800000ff00007221 */ /* 0x000fc80000010100 */
[----:B------:R-:W-:-:S07]  /*18c0*/  FFMA R21, R21, R0, R21 ;  /* 0x0000000015157223 */ /* 0x000fce0000000015 */
.L_x_24436:
[----:B------:R-:W-:Y:S05]  /*18d0*/  BSYNC B1 ;  /* 0x0000000000017941 */ /* 0x000fea0003800000 */
.L_x_24434:
        /* <DEDUP_REMOVED lines=22> */
.L_x_24438:
[----:B------:R-:W0:Y:S02]  /*1a40*/  MUFU.RCP R21, R2 ;  /* 0x0000000200157308 */ /* 0x000e240000001000 */
[----:B0-----:R-:W-:-:S04]  /*1a50*/  FFMA R0, R2, R21, -1 ;  /* 0xbf80000002007423 */ /* 0x001fc80000000015 */
[----:B------:R-:W-:-:S04]  /*1a60*/  FADD.FTZ R0, -R0, -RZ ;  /* 0x800000ff00007221 */ /* 0x000fc80000010100 */
[----:B------:R-:W-:-:S07]  /*1a70*/  FFMA R21, R21, R0, R21 ;  /* 0x0000000015157223 */ /* 0x000fce0000000015 */
.L_x_24439:
[----:B------:R-:W-:Y:S05]  /*1a80*/  BSYNC B1 ;  /* 0x0000000000017941 */ /* 0x000fea0003800000 */
.L_x_24437:
        /* <DEDUP_REMOVED lines=23> */
.L_x_24441:
[----:B------:R-:W0:Y:S02]  /*1c00*/  MUFU.RCP R21, R2 ;  /* 0x0000000200157308 */ /* 0x000e240000001000 */
[----:B0-----:R-:W-:-:S04]  /*1c10*/  FFMA R0, R2, R21, -1 ;  /* 0xbf80000002007423 */ /* 0x001fc80000000015 */
[----:B------:R-:W-:-:S04]  /*1c20*/  FADD.FTZ R0, -R0, -RZ ;  /* 0x800000ff00007221 */ /* 0x000fc80000010100 */
[----:B------:R-:W-:-:S07]  /*1c30*/  FFMA R21, R21, R0, R21 ;  /* 0x0000000015157223 */ /* 0x000fce0000000015 */
.L_x_24442:
[----:B------:R-:W-:Y:S05]  /*1c40*/  BSYNC B1 ;  /* 0x0000000000017941 */ /* 0x000fea0003800000 */
.L_x_24440:
        /* <DEDUP_REMOVED lines=22> */
.L_x_24444:
[----:B------:R-:W0:Y:S02]  /*1db0*/  MUFU.RCP R21, R2 ;  /* 0x0000000200157308 */ /* 0x000e240000001000 */
[----:B0-----:R-:W-:-:S04]  /*1dc0*/  FFMA R0, R2, R21, -1 ;  /* 0xbf80000002007423 */ /* 0x001fc80000000015 */
[----:B------:R-:W-:-:S04]  /*1dd0*/  FADD.FTZ R0, -R0, -RZ ;  /* 0x800000ff00007221 */ /* 0x000fc80000010100 */
[----:B------:R-:W-:-:S07]  /*1de0*/  FFMA R21, R21, R0, R21 ;  /* 0x0000000015157223 */ /* 0x000fce0000000015 */
.L_x_24445:
[----:B------:R-:W-:Y:S05]  /*1df0*/  BSYNC B1 ;  /* 0x0000000000017941 */ /* 0x000fea0003800000 */
.L_x_24443:
        /* <DEDUP_REMOVED lines=23> */
.L_x_24447:
[----:B------:R-:W0:Y:S02]  /*1f70*/  MUFU.RCP R21, R2 ;  /* 0x0000000200157308 */ /* 0x000e240000001000 */
[----:B0-----:R-:W-:-:S04]  /*1f80*/  FFMA R0, R2, R21, -1 ;  /* 0xbf80000002007423 */ /* 0x001fc80000000015 */
[----:B------:R-:W-:-:S04]  /*1f90*/  FADD.FTZ R0, -R0, -RZ ;  /* 0x800000ff00007221 */ /* 0x000fc80000010100 */
[----:B------:R-:W-:-:S07]  /*1fa0*/  FFMA R21, R21, R0, R21 ;  /* 0x0000000015157223 */ /* 0x000fce0000000015 */
.L_x_24448:
[----:B------:R-:W-:Y:S05]  /*1fb0*/  BSYNC B1 ;  /* 0x0000000000017941 */ /* 0x000fea0003800000 */
.L_x_24446:
        /* <DEDUP_REMOVED lines=22> */
.L_x_24450:
[----:B------:R-:W0:Y:S02]  /*2120*/  MUFU.RCP R21, R2 ;  /* 0x0000000200157308 */ /* 0x000e240000001000 */
[----:B0-----:R-:W-:-:S04]  /*2130*/  FFMA R0, R2, R21, -1 ;  /* 0xbf80000002007423 */ /* 0x001fc80000000015 */
[----:B------:R-:W-:-:S04]  /*2140*/  FADD.FTZ R0, -R0, -RZ ;  /* 0x800000ff00007221 */ /* 0x000fc80000010100 */
[----:B------:R-:W-:-:S07]  /*2150*/  FFMA R21, R21, R0, R21 ;  /* 0x0000000015157223 */ /* 0x000fce0000000015 */
.L_x_24451:
[----:B------:R-:W-:Y:S05]  /*2160*/  BSYNC B1 ;  /* 0x0000000000017941 */ /* 0x000fea0003800000 */
.L_x_24449:
        /* <DEDUP_REMOVED lines=23> */
.L_x_24453:
[----:B------:R-:W0:Y:S02]  /*22e0*/  MUFU.RCP R21, R2 ;  /* 0x0000000200157308 */ /* 0x000e240000001000 */
[----:B0-----:R-:W-:-:S04]  /*22f0*/  FFMA R0, R2, R21, -1 ;  /* 0xbf80000002007423 */ /* 0x001fc80000000015 */
[----:B------:R-:W-:-:S04]  /*2300*/  FADD.FTZ R0, -R0, -RZ ;  /* 0x800000ff00007221 */ /* 0x000fc80000010100 */
[----:B------:R-:W-:-:S07]  /*2310*/  FFMA R21, R21, R0, R21 ;  /* 0x0000000015157223 */ /* 0x000fce0000000015 */
.L_x_24454:
[----:B------:R-:W-:Y:S05]  /*2320*/  BSYNC B1 ;  /* 0x0000000000017941 */ /* 0x000fea0003800000 */
.L_x_24452:
        /* <DEDUP_REMOVED lines=22> */
.L_x_24456:
[----:B------:R-:W0:Y:S02]  /*2490*/  MUFU.RCP R21, R2 ;  /* 0x0000000200157308 */ /* 0x000e240000001000 */
[----:B0-----:R-:W-:-:S04]  /*24a0*/  FFMA R0, R2, R21, -1 ;  /* 0xbf80000002007423 */ /* 0x001fc80000000015 */
[----:B------:R-:W-:-:S04]  /*24b0*/  FADD.FTZ R0, -R0, -RZ ;  /* 0x800000ff00007221 */ /* 0x000fc80000010100 */
[----:B------:R-:W-:-:S07]  /*24c0*/  FFMA R21, R21, R0, R21 ;  /* 0x0000000015157223 */ /* 0x000fce0000000015 */
.L_x_24457:
[----:B------:R-:W-:Y:S05]  /*24d0*/  BSYNC B1 ;  /* 0x0000000000017941 */ /* 0x000fea0003800000 */
.L_x_24455:
        /* <DEDUP_REMOVED lines=23> */
.L_x_24459:
[----:B------:R-:W0:Y:S02]  /*2650*/  MUFU.RCP R21, R2 ;  /* 0x0000000200157308 */ /* 0x000e240000001000 */
[----:B0-----:R-:W-:-:S04]  /*2660*/  FFMA R0, R2, R21, -1 ;  /* 0xbf80000002007423 */ /* 0x001fc80000000015 */
[----:B------:R-:W-:-:S04]  /*2670*/  FADD.FTZ R0, -R0, -RZ ;  /* 0x800000ff00007221 */ /* 0x000fc80000010100 */
[----:B------:R-:W-:-:S07]  /*2680*/  FFMA R21, R21, R0, R21 ;  /* 0x0000000015157223 */ /* 0x000fce0000000015 */
.L_x_24460:
[----:B------:R-:W-:Y:S05]  /*2690*/  BSYNC B1 ;  /* 0x0000000000017941 */ /* 0x000fea0003800000 */
.L_x_24458:
        /* <DEDUP_REMOVED lines=22> */
.L_x_24462:
[----:B------:R-:W0:Y:S02]  /*2800*/  MUFU.RCP R21, R2 ;  /* 0x0000000200157308 */ /* 0x000e240000001000 */
[----:B0-----:R-:W-:-:S04]  /*2810*/  FFMA R0, R2, R21, -1 ;  /* 0xbf80000002007423 */ /* 0x001fc80000000015 */
[----:B------:R-:W-:-:S04]  /*2820*/  FADD.FTZ R0, -R0, -RZ ;  /* 0x800000ff00007221 */ /* 0x000fc80000010100 */
[----:B------:R-:W-:-:S07]  /*2830*/  FFMA R21, R21, R0, R21 ;  /* 0x0000000015157223 */ /* 0x000fce0000000015 */
.L_x_24463:
[----:B------:R-:W-:Y:S05]  /*2840*/  BSYNC B1 ;  /* 0x0000000000017941 */ /* 0x000fea0003800000 */
.L_x_24461:
        /* <DEDUP_REMOVED lines=23> */
.L_x_24465:
[----:B------:R-:W0:Y:S02]  /*29c0*/  MUFU.RCP R21, R2 ;  /* 0x0000000200157308 */ /* 0x000e240000001000 */
[----:B0-----:R-:W-:-:S04]  /*29d0*/  FFMA R0, R2, R21, -1 ;  /* 0xbf80000002007423 */ /* 0x001fc80000000015 */
[----:B------:R-:W-:-:S04]  /*29e0*/  FADD.FTZ R0, -R0, -RZ ;  /* 0x800000ff00007221 */ /* 0x000fc80000010100 */
[----:B------:R-:W-:-:S07]  /*29f0*/  FFMA R21, R21, R0, R21 ;  /* 0x0000000015157223 */ /* 0x000fce0000000015 */
.L_x_24466:
[----:B------:R-:W-:Y:S05]  /*2a00*/  BSYNC B1 ;  /* 0x0000000000017941 */ /* 0x000fea0003800000 */
.L_x_24464:
        /* <DEDUP_REMOVED lines=22> */
.L_x_24468:
[----:B------:R-:W0:Y:S02]  /*2b70*/  MUFU.RCP R21, R2 ;  /* 0x0000000200157308 */ /* 0x000e240000001000 */
[----:B0-----:R-:W-:-:S04]  /*2b80*/  FFMA R0, R2, R21, -1 ;  /* 0xbf80000002007423 */ /* 0x001fc80000000015 */
[----:B------:R-:W-:-:S04]  /*2b90*/  FADD.FTZ R0, -R0, -RZ ;  /* 0x800000ff00007221 */ /* 0x000fc80000010100 */
[----:B------:R-:W-:-:S07]  /*2ba0*/  FFMA R21, R21, R0, R21 ;  /* 0x0000000015157223 */ /* 0x000fce0000000015 */
.L_x_24469:
[----:B------:R-:W-:Y:S05]  /*2bb0*/  BSYNC B1 ;  /* 0x0000000000017941 */ /* 0x000fea0003800000 */
.L_x_24467:
        /* <DEDUP_REMOVED lines=23> */
.L_x_24471:
[----:B------:R-:W0:Y:S02]  /*2d30*/  MUFU.RCP R21, R2 ;  /* 0x0000000200157308 */ /* 0x000e240000001000 */
[----:B0-----:R-:W-:-:S04]  /*2d40*/  FFMA R0, R2, R21, -1 ;  /* 0xbf80000002007423 */ /* 0x001fc80000000015 */
[----:B------:R-:W-:-:S04]  /*2d50*/  FADD.FTZ R0, -R0, -RZ ;  /* 0x800000ff00007221 */ /* 0x000fc80000010100 */
[----:B------:R-:W-:-:S07]  /*2d60*/  FFMA R21, R21, R0, R21 ;  /* 0x0000000015157223 */ /* 0x000fce0000000015 */
.L_x_24472:
[----:B------:R-:W-:Y:S05]  /*2d70*/  BSYNC B1 ;  /* 0x0000000000017941 */ /* 0x000fea0003800000 */
.L_x_24470:
        /* <DEDUP_REMOVED lines=22> */
.L_x_24474:
[----:B------:R-:W0:Y:S02]  /*2ee0*/  MUFU.RCP R21, R2 ;  /* 0x0000000200157308 */ /* 0x000e240000001000 */
[----:B0-----:R-:W-:-:S04]  /*2ef0*/  FFMA R0, R2, R21, -1 ;  /* 0xbf80000002007423 */ /* 0x001fc80000000015 */
[----:B------:R-:W-:-:S04]  /*2f00*/  FADD.FTZ R0, -R0, -RZ ;  /* 0x800000ff00007221 */ /* 0x000fc80000010100 */
[----:B------:R-:W-:-:S07]  /*2f10*/  FFMA R21, R21, R0, R21 ;  /* 0x0000000015157223 */ /* 0x000fce0000000015 */
.L_x_24475:
[----:B------:R-:W-:Y:S05]  /*2f20*/  BSYNC B1 ;  /* 0x0000000000017941 */ /* 0x000fea0003800000 */
.L_x_24473:
        /* <DEDUP_REMOVED lines=23> */
.L_x_24477:
[----:B------:R-:W0:Y:S02]  /*30a0*/  MUFU.RCP R21, R2 ;  /* 0x0000000200157308 */ /* 0x000e240000001000 */
[----:B0-----:R-:W-:-:S04]  /*30b0*/  FFMA R0, R2, R21, -1 ;  /* 0xbf80000002007423 */ /* 0x001fc80000000015 */
[----:B------:R-:W-:-:S04]  /*30c0*/  FADD.FTZ R0, -R0, -RZ ;  /* 0x800000ff00007221 */ /* 0x000fc80000010100 */
[----:B------:R-:W-:-:S07]  /*30d0*/  FFMA R21, R21, R0, R21 ;  /* 0x0000000015157223 */ /* 0x000fce0000000015 */
.L_x_24478:
[----:B------:R-:W-:Y:S05]  /*30e0*/  BSYNC B1 ;  /* 0x0000000000017941 */ /* 0x000fea0003800000 */
.L_x_24476:
        /* <DEDUP_REMOVED lines=22> */
.L_x_24480:
[----:B------:R-:W0:Y:S02]  /*3250*/  MUFU.RCP R21, R2 ;  /* 0x0000000200157308 */ /* 0x000e240000001000 */
[----:B0-----:R-:W-:-:S04]  /*3260*/  FFMA R0, R2, R21, -1 ;  /* 0xbf80000002007423 */ /* 0x001fc80000000015 */
[----:B------:R-:W-:-:S04]  /*3270*/  FADD.FTZ R0, -R0, -RZ ;  /* 0x800000ff00007221 */ /* 0x000fc80000010100 */
[----:B------:R-:W-:-:S07]  /*3280*/  FFMA R21, R21, R0, R21 ;  /* 0x0000000015157223 */ /* 0x000fce0000000015 */
.L_x_24481:
[----:B------:R-:W-:Y:S05]  /*3290*/  BSYNC B1 ;  /* 0x0000000000017941 */ /* 0x000fea0003800000 */
.L_x_24479:
        /* <DEDUP_REMOVED lines=23> */
.L_x_24483:
[----:B------:R-:W0:Y:S02]  /*3410*/  MUFU.RCP R21, R2 ;  /* 0x0000000200157308 */ /* 0x000e240000001000 */
[----:B0-----:R-:W-:-:S04]  /*3420*/  FFMA R0, R2, R21, -1 ;  /* 0xbf80000002007423 */ /* 0x001fc80000000015 */
[----:B------:R-:W-:-:S04]  /*3430*/  FADD.FTZ R0, -R0, -RZ ;  /* 0x800000ff00007221 */ /* 0x000fc80000010100 */
[----:B------:R-:W-:-:S07]  /*3440*/  FFMA R21, R21, R0, R21 ;  /* 0x0000000015157223 */ /* 0x000fce0000000015 */
.L_x_24484:
[----:B------:R-:W-:Y:S05]  /*3450*/  BSYNC B1 ;  /* 0x0000000000017941 */ /* 0x000fea0003800000 */
.L_x_24482:
        /* <DEDUP_REMOVED lines=22> */
.L_x_24486:
[----:B------:R-:W0:Y:S02]  /*35c0*/  MUFU.RCP R21, R2 ;  /* 0x0000000200157308 */ /* 0x000e240000001000 */
[----:B0-----:R-:W-:-:S04]  /*35d0*/  FFMA R0, R2, R21, -1 ;  /* 0xbf80000002007423 */ /* 0x001fc80000000015 */
[----:B------:R-:W-:-:S04]  /*35e0*/  FADD.FTZ R0, -R0, -RZ ;  /* 0x800000ff00007221 */ /* 0x000fc80000010100 */
[----:B------:R-:W-:-:S07]  /*35f0*/  FFMA R21, R21, R0, R21 ;  /* 0x0000000015157223 */ /* 0x000fce0000000015 */
.L_x_24487:
[----:B------:R-:W-:Y:S05]  /*3600*/  BSYNC B1 ;  /* 0x0000000000017941 */ /* 0x000fea0003800000 */
.L_x_24485:
        /* <DEDUP_REMOVED lines=23> */
.L_x_24489:
[----:B------:R-:W0:Y:S02]  /*3780*/  MUFU.RCP R21, R2 ;  /* 0x0000000200157308 */ /* 0x000e240000001000 */
[----:B0-----:R-:W-:-:S04]  /*3790*/  FFMA R0, R2, R21, -1 ;  /* 0xbf80000002007423 */ /* 0x001fc80000000015 */
[----:B------:R-:W-:-:S04]  /*37a0*/  FADD.FTZ R0, -R0, -RZ ;  /* 0x800000ff00007221 */ /* 0x000fc80000010100 */
[----:B------:R-:W-:-:S07]  /*37b0*/  FFMA R21, R21, R0, R21 ;  /* 0x0000000015157223 */ /* 0x000fce0000000015 */
.L_x_24490:
[----:B------:R-:W-:Y:S05]  /*37c0*/  BSYNC B1 ;  /* 0x0000000000017941 */ /* 0x000fea0003800000 */
.L_x_24488:
        /* <DEDUP_REMOVED lines=22> */
.L_x_24492:
[----:B------:R-:W0:Y:S02]  /*3930*/  MUFU.RCP R21, R2 ;  /* 0x0000000200157308 */ /* 0x000e240000001000 */
[----:B0-----:R-:W-:-:S04]  /*3940*/  FFMA R0, R2, R21, -1 ;  /* 0xbf80000002007423 */ /* 0x001fc80000000015 */
[----:B------:R-:W-:-:S04]  /*3950*/  FADD.FTZ R0, -R0, -RZ ;  /* 0x800000ff00007221 */ /* 0x000fc80000010100 */
[----:B------:R-:W-:-:S07]  /*3960*/  FFMA R21, R21, R0, R21 ;  /* 0x0000000015157223 */ /* 0x000fce0000000015 */
.L_x_24493:
[----:B------:R-:W-:Y:S05]  /*3970*/  BSYNC B1 ;  /* 0x0000000000017941 */ /* 0x000fea0003800000 */
.L_x_24491:
        /* <DEDUP_REMOVED lines=23> */
.L_x_24495:
[----:B------:R-:W0:Y:S02]  /*3af0*/  MUFU.RCP R21, R2 ;  /* 0x0000000200157308 */ /* 0x000e240000001000 */
[----:B0-----:R-:W-:-:S04]  /*3b00*/  FFMA R0, R2, R21, -1 ;  /* 0xbf80000002007423 */ /* 0x001fc80000000015 */
[----:B------:R-:W-:-:S04]  /*3b10*/  FADD.FTZ R0, -R0, -RZ ;  /* 0x800000ff00007221 */ /* 0x000fc80000010100 */
[----:B------:R-:W-:-:S07]  /*3b20*/  FFMA R21, R21, R0, R21 ;  /* 0x0000000015157223 */ /* 0x000fce0000000015 */
.L_x_24496:
[----:B------:R-:W-:Y:S05]  /*3b30*/  BSYNC B1 ;  /* 0x0000000000017941 */ /* 0x000fea0003800000 */
.L_x_24494:
        /* <DEDUP_REMOVED lines=22> */
.L_x_24498:
[----:B------:R-:W0:Y:S02]  /*3ca0*/  MUFU.RCP R21, R2 ;  /* 0x0000000200157308 */ /* 0x000e240000001000 */
[----:B0-----:R-:W-:-:S04]  /*3cb0*/  FFMA R0, R2, R21, -1 ;  /* 0xbf80000002007423 */ /* 0x001fc80000000015 */
[----:B------:R-:W-:-:S04]  /*3cc0*/  FADD.FTZ R0, -R0, -RZ ;  /* 0x800000ff00007221 */ /* 0x000fc80000010100 */
[----:B------:R-:W-:-:S07]  /*3cd0*/  FFMA R21, R21, R0, R21 ;  /* 0x0000000015157223 */ /* 0x000fce0000000015 */
.L_x_24499:
[----:B------:R-:W-:Y:S05]  /*3ce0*/  BSYNC B1 ;  /* 0x0000000000017941 */ /* 0x000fea0003800000 */
.L_x_24497:
        /* <DEDUP_REMOVED lines=23> */
.L_x_24501:
[----:B------:R-:W0:Y:S02]  /*3e60*/  MUFU.RCP R21, R2 ;  /* 0x0000000200157308 */ /* 0x000e240000001000 */
[----:B0-----:R-:W-:-:S04]  /*3e70*/  FFMA R0, R2, R21, -1 ;  /* 0xbf80000002007423 */ /* 0x001fc80000000015 */
[----:B------:R-:W-:-:S04]  /*3e80*/  FADD.FTZ R0, -R0, -RZ ;  /* 0x800000ff00007221 */ /* 0x000fc80000010100 */
[----:B------:R-:W-:-:S07]  /*3e90*/  FFMA R21, R21, R0, R21 ;  /* 0x0000000015157223 */ /* 0x000fce0000000015 */
.L_x_24502:
[----:B------:R-:W-:Y:S05]  /*3ea0*/  BSYNC B1 ;  /* 0x0000000000017941 */ /* 0x000fea0003800000 */
.L_x_24500:
        /* <DEDUP_REMOVED lines=22> */
.L_x_24504:
[----:B------:R-:W0:Y:S02]  /*4010*/  MUFU.RCP R21, R2 ;  /* 0x0000000200157308 */ /* 0x000e240000001000 */
[----:B0-----:R-:W-:-:S04]  /*4020*/  FFMA R0, R2, R21, -1 ;  /* 0xbf80000002007423 */ /* 0x001fc80000000015 */
[----:B------:R-:W-:-:S04]  /*4030*/  FADD.FTZ R0, -R0, -RZ ;  /* 0x800000ff00007221 */ /* 0x000fc80000010100 */
[----:B------:R-:W-:-:S07]  /*4040*/  FFMA R21, R21, R0, R21 ;  /* 0x0000000015157223 */ /* 0x000fce0000000015 */
.L_x_24505:
[----:B------:R-:W-:Y:S05]  /*4050*/  BSYNC B1 ;  /* 0x0000000000017941 */ /* 0x000fea0003800000 */
.L_x_24503:
        /* <DEDUP_REMOVED lines=23> */
.L_x_24507:
[----:B------:R-:W0:Y:S02]  /*41d0*/  MUFU.RCP R21, R2 ;  /* 0x0000000200157308 */ /* 0x000e240000001000 */
[----:B0-----:R-:W-:-:S04]  /*41e0*/  FFMA R0, R2, R21, -1 ;  /* 0xbf80000002007423 */ /* 0x001fc80000000015 */
[----:B------:R-:W-:-:S04]  /*41f0*/  FADD.FTZ R0, -R0, -RZ ;  /* 0x800000ff00007221 */ /* 0x000fc80000010100 */
[----:B------:R-:W-:-:S07]  /*4200*/  FFMA R21, R21, R0, R21 ;  /* 0x0000000015157223 */ /* 0x000fce0000000015 */
.L_x_24508:
[----:B------:R-:W-:Y:S05]  /*4210*/  BSYNC B1 ;  /* 0x0000000000017941 */ /* 0x000fea0003800000 */
.L_x_24506:
        /* <DEDUP_REMOVED lines=22> */
.L_x_24510:
[----:B------:R-:W0:Y:S02]  /*4380*/  MUFU.RCP R21, R2 ;  /* 0x0000000200157308 */ /* 0x000e240000001000 */
[----:B0-----:R-:W-:-:S04]  /*4390*/  FFMA R0, R2, R21, -1 ;  /* 0xbf80000002007423 */ /* 0x001fc80000000015 */
[----:B------:R-:W-:-:S04]  /*43a0*/  FADD.FTZ R0, -R0, -RZ ;  /* 0x800000ff00007221 */ /* 0x000fc80000010100 */
[----:B------:R-:W-:-:S07]  /*43b0*/  FFMA R21, R21, R0, R21 ;  /* 0x0000000015157223 */ /* 0x000fce0000000015 */
.L_x_24511:
[----:B------:R-:W-:Y:S05]  /*43c0*/  BSYNC B1 ;  /* 0x0000000000017941 */ /* 0x000fea0003800000 */
.L_x_24509:
        /* <DEDUP_REMOVED lines=23> */
.L_x_24513:
[----:B------:R-:W0:Y:S02]  /*4540*/  MUFU.RCP R21, R2 ;  /* 0x0000000200157308 */ /* 0x000e240000001000 */
[----:B0-----:R-:W-:-:S04]  /*4550*/  FFMA R0, R2, R21, -1 ;  /* 0xbf80000002007423 */ /* 0x001fc80000000015 */
[----:B------:R-:W-:-:S04]  /*4560*/  FADD.FTZ R0, -R0, -RZ ;  /* 0x800000ff00007221 */ /* 0x000fc80000010100 */
[----:B------:R-:W-:-:S07]  /*4570*/  FFMA R21, R21, R0, R21 ;  /* 0x0000000015157223 */ /* 0x000fce0000000015 */
.L_x_24514:
[----:B------:R-:W-:Y:S05]  /*4580*/  BSYNC B1 ;  /* 0x0000000000017941 */ /* 0x000fea0003800000 */
.L_x_24512:
        /* <DEDUP_REMOVED lines=10> */
[----:B------:R-:W-:Y:S01]  /*4630*/  F2FP.SATFINITE.E5M2.F32.PACK_AB_MERGE_C R19, RZ, R19, RZ ;  /* 0x00000013ff13723e */ /* 0x000fe200048060ff */
[C---:B------:R-:W-:Y:S01]  /*4640*/  FMUL R26, R104.reuse, R11 ;  /* 0x0000000b681a7220 */ /* 0x040fe20000400000 */
[----:B------:R-:W-:Y:S01]  /*4650*/  FMNMX R21, |R104|, R21, !PT ;  /* 0x0000001568157209 */ /* 0x000fe20007800200 */
[-C--:B------:R-:W-:Y:S01]  /*4660*/  FMUL R81, R112, R11.reuse ;  /* 0x0000000b70517220 */ /* 0x080fe20000400000 */
[----:B------:R-:W-:Y:S01]  /*4670*/  F2FP.SATFINITE.E5M2.F32.PACK_AB_MERGE_C R17, RZ, R0, RZ ;  /* 0x00000000ff11723e */ /* 0x000fe200048060ff */
        /* <DEDUP_REMOVED lines=58> */
.L_x_24516:
[----:B------:R-:W-:Y:S05]  /*4a20*/  BSYNC B0 ;  /* 0x0000000000007941 */ /* 0x000fea0003800000 */
.L_x_24515:
        /* <DEDUP_REMOVED lines=15> */
.L_x_24518:
[----:B------:R-:W-:Y:S05]  /*4b20*/  BSYNC B0 ;  /* 0x0000000000007941 */ /* 0x000fea0003800000 */
.L_x_24517:
        /* <DEDUP_REMOVED lines=15> */
.L_x_24520:
[----:B------:R-:W-:Y:S05]  /*4c20*/  BSYNC B0 ;  /* 0x0000000000007941 */ /* 0x000fea0003800000 */
.L_x_24519:
        /* <DEDUP_REMOVED lines=16> */
.L_x_24522:
[----:B------:R-:W-:Y:S05]  /*4d30*/  BSYNC B0 ;  /* 0x0000000000007941 */ /* 0x000fea0003800000 */
.L_x_24521:
        /* <DEDUP_REMOVED lines=18> */
.L_x_24524:
[----:B------:R-:W-:Y:S05]  /*4e60*/  BSYNC B0 ;  /* 0x0000000000007941 */ /* 0x000fea0003800000 */
.L_x_24523:
        /* <DEDUP_REMOVED lines=23> */
.L_x_24526:
[----:B------:R-:W-:Y:S05]  /*4fe0*/  BSYNC B0 ;  /* 0x0000000000007941 */ /* 0x000fea0003800000 */
.L_x_24525:
        /* <DEDUP_REMOVED lines=51> */
.L_x_24528:
[----:B------:R-:W-:Y:S05]  /*5320*/  BSYNC B0 ;  /* 0x0000000000007941 */ /* 0x000fea0003800000 */
.L_x_24527:
        /* <DEDUP_REMOVED lines=21> */
.L_x_24530:
[----:B------:R-:W-:Y:S05]  /*5480*/  BSYNC B0 ;  /* 0x0000000000007941 */ /* 0x000fea0003800000 */
.L_x_24529:
        /* <DEDUP_REMOVED lines=177> */
[----:B-----5:R-:W-:Y:S05]  /*5fa0*/  CALL.REL.NOINC `($__internal_543_$__cuda_sm20_rcp_rn_f32_slowpath) ;  /* 0x00000110007c7944 */ /* 0x020fea0003c00000 */
[----:B------:R-:W-:Y:S05]  /*5fb0*/  BRA `(.L_x_24533) ;  /* 0x0000000000107947 */ /* 0x000fea0003800000 */
.L_x_24532:
[----:B------:R-:W0:Y:S02]  /*5fc0*/  MUFU.RCP R21, R24 ;  /* 0x0000001800157308 */ /* 0x000e240000001000 */
[----:B0-----:R-:W-:-:S04]  /*5fd0*/  FFMA R0, R24, R21, -1 ;  /* 0xbf80000018007423 */ /* 0x001fc80000000015 */
[----:B------:R-:W-:-:S04]  /*5fe0*/  FADD.FTZ R0, -R0, -RZ ;  /* 0x800000ff00007221 */ /* 0x000fc80000010100 */
[----:B------:R-:W-:-:S07]  /*5ff0*/  FFMA R21, R21, R0, R21 ;  /* 0x0000000015157223 */ /* 0x000fce0000000015 */
.L_x_24533:
[----:B------:R-:W-:Y:S05]  /*6000*/  BSYNC B1 ;  /* 0x0000000000017941 */ /* 0x000fea0003800000 */
.L_x_24531:
        /* <DEDUP_REMOVED lines=21> */
[----:B-----5:R-:W-:Y:S05]  /*6160*/  CALL.REL.NOINC `($__internal_543_$__cuda_sm20_rcp_rn_f32_slowpath) ;  /* 0x00000110000c7944 */ /* 0x020fea0003c00000 */
[----:B------:R-:W-:Y:S05]  /*6170*/  BRA `(.L_x_24536) ;  /* 0x0000000000107947 */ /* 0x000fea0003800000 */
.L_x_24535:
[----:B------:R-:W0:Y:S02]  /*6180*/  MUFU.RCP R21, R2 ;  /* 0x0000000200157308 */ /* 0x000e240000001000 */
[----:B0-----:R-:W-:-:S04]  /*6190*/  FFMA R0, R2, R21, -1 ;  /* 0xbf80000002007423 */ /* 0x001fc80000000015 */
[----:B------:R-:W-:-:S04]  /*61a0*/  FADD.FTZ R0, -R0, -RZ ;  /* 0x800000ff00007221 */ /* 0x000fc80000010100 */
[----:B------:R-:W-:-:S07]  /*61b0*/  FFMA R21, R21, R0, R21 ;  /* 0x0000000015157223 */ /* 0x000fce0000000015 */
.L_x_24536:
[----:B------:R-:W-:Y:S05]  /*61c0*/  BSYNC B1 ;  /* 0x0000000000017941 */ /* 0x000fea0003800000 */
.L_x_24534:
        /* <DEDUP_REMOVED lines=22> */
.L_x_24538:
[----:B------:R-:W0:Y:S02]  /*6330*/  MUFU.RCP R21, R2 ;  /* 0x0000000200157308 */ /* 0x000e240000001000 */
[----:B0-----:R-:W-:-:S04]  /*6340*/  FFMA R0, R2, R21, -1 ;  /* 0xbf80000002007423 */ /* 0x001fc80000000015 */
[----:B------:R-:W-:-:S04]  /*6350*/  FADD.FTZ R0, -R0, -RZ ;  /* 0x800000ff00007221 */ /* 0x000fc80000010100 */
[----:B------:R-:W-:-:S07]  /*6360*/  FFMA R21, R21, R0, R21 ;  /* 0x0000000015157223 */ /* 0x000fce0000000015 */
.L_x_24539:
[----:B------:R-:W-:Y:S05]  /*6370*/  BSYNC B1 ;  /* 0x0000000000017941 */ /* 0x000fea0003800000 */
.L_x_24537:
        /* <DEDUP_REMOVED lines=23> */
.L_x_24541:
[----:B------:R-:W0:Y:S02]  /*64f0*/  MUFU.RCP R21, R2 ;  /* 0x0000000200157308 */ /* 0x000e240000001000 */
[----:B0-----:R-:W-:-:S04]  /*6500*/  FFMA R0, R2, R21, -1 ;  /* 0xbf80000002007423 */ /* 0x001fc80000000015 */
[----:B------:R-:W-:-:S04]  /*6510*/  FADD.FTZ R0, -R0, -RZ ;  /* 0x800000ff00007221 */ /* 0x000fc80000010100 */
[----:B------:R-:W-:-:S07]  /*6520*/  FFMA R21, R21, R0, R21 ;  /* 0x0000000015157223 */ /* 0x000fce0000000015 */
.L_x_24542:
[----:B------:R-:W-:Y:S05]  /*6530*/  BSYNC B1 ;  /* 0x0000000000017941 */ /* 0x000fea0003800000 */
.L_x_24540:
        /* <DEDUP_REMOVED lines=22> */
.L_x_24544:
[----:B------:R-:W0:Y:S02]  /*66a0*/  MUFU.RCP R21, R2 ;  /* 0x0000000200157308 */ /* 0x000e240000001000 */
[----:B0-----:R-:W-:-:S04]  /*66b0*/  FFMA R0, R2, R21, -1 ;  /* 0xbf80000002007423 */ /* 0x001fc80000000015 */
[----:B------:R-:W-:-:S04]  /*66c0*/  FADD.FTZ R0, -R0, -RZ ;  /* 0x800000ff00007221 */ /* 0x000fc80000010100 */
[----:B------:R-:W-:-:S07]  /*66d0*/  FFMA R21, R21, R0, R21 ;  /* 0x0000000015157223 */ /* 0x000fce0000000015 */
.L_x_24545:
[----:B------:R-:W-:Y:S05]  /*66e0*/  BSYNC B1 ;  /* 0x0000000000017941 */ /* 0x000fea0003800000 */
.L_x_24543:
        /* <DEDUP_REMOVED lines=23> */
.L_x_24547:
[----:B------:R-:W0:Y:S02]  /*6860*/  MUFU.RCP R21, R2 ;  /* 0x0000000200157308 */ /* 0x000e240000001000 */
[----:B0-----:R-:W-:-:S04]  /*6870*/  FFMA R0, R2, R21, -1 ;  /* 0xbf80000002007423 */ /* 0x001fc80000000015 */
[----:B------:R-:W-:-:S04]  /*6880*/  FADD.FTZ R0, -R0, -RZ ;  /* 0x800000ff00007221 */ /* 0x000fc80000010100 */
[----:B------:R-:W-:-:S07]  /*6890*/  FFMA R21, R21, R0, R21 ;  /* 0x0000000015157223 */ /* 0x000fce0000000015 */
.L_x_24548:
[----:B------:R-:W-:Y:S05]  /*68a0*/  BSYNC B1 ;  /* 0x0000000000017941 */ /* 0x000fea0003800000 */
.L_x_24546:
        /* <DEDUP_REMOVED lines=22> */
.L_x_24550:
[----:B------:R-:W0:Y:S02]  /*6a10*/  MUFU.RCP R21, R2 ;  /* 0x0000000200157308 */ /* 0x000e240000001000 */
[----:B0-----:R-:W-:-:S04]  /*6a20*/  FFMA R0, R2, R21, -1 ;  /* 0xbf80000002007423 */ /* 0x001fc80000000015 */
[----:B------:R-:W-:-:S04]  /*6a30*/  FADD.FTZ R0, -R0, -RZ ;  /* 0x800000ff00007221 */ /* 0x000fc80000010100 */
[----:B------:R-:W-:-:S07]  /*6a40*/  FFMA R21, R21, R0, R21 ;  /* 0x0000000015157223 */ /* 0x000fce0000000015 */
.L_x_24551:
[----:B------:R-:W-:Y:S05]  /*6a50*/  BSYNC B1 ;  /* 0x0000000000017941 */ /* 0x000fea0003800000 */
.L_x_24549:
        /* <DEDUP_REMOVED lines=23> */
.L_x_24553:
[----:B------:R-:W0:Y:S02]  /*6bd0*/  MUFU.RCP R21, R2 ;  /* 0x0000000200157308 */ /* 0x000e240000001000 */
[----:B0-----:R-:W-:-:S04]  /*6be0*/  FFMA R0, R2, R21, -1 ;  /* 0xbf80000002007423 */ /* 0x001fc80000000015 */
[----:B------:R-:W-:-:S04]  /*6bf0*/  FADD.FTZ R0, -R0, -RZ ;  /* 0x800000ff00007221 */ /* 0x000fc80000010100 */
[----:B------:R-:W-:-:S07]  /*6c00*/  FFMA R21, R21, R0, R21 ;  /* 0x0000000015157223 */ /* 0x000fce0000000015 */
.L_x_24554:
[----:B------:R-:W-:Y:S05]  /*6c10*/  BSYNC B1 ;  /* 0x0000000000017941 */ /* 0x000fea0003800000 */
.L_x_24552:
        /* <DEDUP_REMOVED lines=22> */
.L_x_24556:
[----:B------:R-:W0:Y:S02]  /*6d80*/  MUFU.RCP R21, R2 ;  /* 0x0000000200157308 */ /* 0x000e240000001000 */
[----:B0-----:R-:W-:-:S04]  /*6d90*/  FFMA R0, R2, R21, -1 ;  /* 0xbf80000002007423 */ /* 0x001fc80000000015 */
[----:B------:R-:W-:-:S04]  /*6da0*/  FADD.FTZ R0, -R0, -RZ ;  /* 0x800000ff00007221 */ /* 0x000fc80000010100 */
[----:B------:R-:W-:-:S07]  /*6db0*/  FFMA R21, R21, R0, R21 ;  /* 0x0000000015157223 */ /* 0x000fce0000000015 */
.L_x_24557:
[----:B------:R-:W-:Y:S05]  /*6dc0*/  BSYNC B1 ;  /* 0x0000000000017941 */ /* 0x000fea0003800000 */
.L_x_24555:
        /* <DEDUP_REMOVED lines=23> */
.L_x_24559:
[----:B------:R-:W0:Y:S02]  /*6f40*/  MUFU.RCP R21, R2 ;  /* 0x0000000200157308 */ /* 0x000e240000001000 */
[----:B0-----:R-:W-:-:S04]  /*6f50*/  FFMA R0, R2, R21, -1 ;  /* 0xbf80000002007423 */ /* 0x001fc80000000015 */
[----:B------:R-:W-:-:S04]  /*6f60*/  FADD.FTZ R0, -R0, -RZ ;  /* 0x800000ff00007221 */ /* 0x000fc80000010100 */
[----:B------:R-:W-:-:S07]  /*6f70*/  FFMA R21, R21, R0, R21 ;  /* 0x0000000015157223 */ /* 0x000fce0000000015 */
.L_x_24560:
[----:B------:R-:W-:Y:S05]  /*6f80*/  BSYNC B1 ;  /* 0x0000000000017941 */ /* 0x000fea0003800000 */
.L_x_24558:
        /* <DEDUP_REMOVED lines=22> */
.L_x_24562:
[----:B------:R-:W0:Y:S02]  /*70f0*/  MUFU.RCP R21, R2 ;  /* 0x0000000200157308 */ /* 0x000e240000001000 */
[----:B0-----:R-:W-:-:S04]  /*7100*/  FFMA R0, R2, R21, -1 ;  /* 0xbf80000002007423 */ /* 0x001fc80000000015 */
[----:B------:R-:W-:-:S04]  /*7110*/  FADD.FTZ R0, -R0, -RZ ;  /* 0x800000ff00007221 */ /* 0x000fc80000010100 */
[----:B------:R-:W-:-:S07]  /*7120*/  FFMA R21, R21, R0, R21 ;  /* 0x0000000015157223 */ /* 0x000fce0000000015 */
.L_x_24563:
[----:B------:R-:W-:Y:S05]  /*7130*/  BSYNC B1 ;  /* 0x0000000000017941 */ /* 0x000fea0003800000 */
.L_x_24561:
        /* <DEDUP_REMOVED lines=23> */
.L_x_24565:
[----:B------:R-:W0:Y:S02]  /*72b0*/  MUFU.RCP R21, R2 ;  /* 0x0000000200157308 */ /* 0x000e240000001000 */
[----:B0-----:R-:W-:-:S04]  /*72c0*/  FFMA R0, R2, R21, -1 ;  /* 0xbf80000002007423 */ /* 0x001fc80000000015 */
[----:B------:R-:W-:-:S04]  /*72d0*/  FADD.FTZ R0, -R0, -RZ ;  /* 0x800000ff00007221 */ /* 0x000fc80000010100 */
[----:B------:R-:W-:-:S07]  /*72e0*/  FFMA R21, R21, R0, R21 ;  /* 0x0000000015157223 */ /* 0x000fce0000000015 */
.L_x_24566:
[----:B------:R-:W-:Y:S05]  /*72f0*/  BSYNC B1 ;  /* 0x0000000000017941 */ /* 0x000fea0003800000 */
.L_x_24564:
        /* <DEDUP_REMOVED lines=22> */
.L_x_24568:
[----:B------:R-:W0:Y:S02]  /*7460*/  MUFU.RCP R21, R2 ;  /* 0x0000000200157308 */ /* 0x000e240000001000 */
[----:B0-----:R-:W-:-:S04]  /*7470*/  FFMA R0, R2, R21, -1 ;  /* 0xbf80000002007423 */ /* 0x001fc80000000015 */
[----:B------:R-:W-:-:S04]  /*7480*/  FADD.FTZ R0, -R0, -RZ ;  /* 0x800000ff00007221 */ /* 0x000fc80000010100 */
[----:B------:R-:W-:-:S07]  /*7490*/  FFMA R21, R21, R0, R21 ;  /* 0x0000000015157223 */ /* 0x000fce0000000015 */
.L_x_24569:
[----:B------:R-:W-:Y:S05]  /*74a0*/  BSYNC B1 ;  /* 0x0000000000017941 */ /* 0x000fea0003800000 */
.L_x_24567:
        /* <DEDUP_REMOVED lines=23> */
.L_x_24571:
[----:B------:R-:W0:Y:S02]  /*7620*/  MUFU.RCP R21, R2 ;  /* 0x0000000200157308 */ /* 0x000e240000001000 */
[----:B0-----:R-:W-:-:S04]  /*7630*/  FFMA R0, R2, R21, -1 ;  /* 0xbf80000002007423 */ /* 0x001fc80000000015 */
[----:B------:R-:W-:-:S04]  /*7640*/  FADD.FTZ R0, -R0, -RZ ;  /* 0x800000ff00007221 */ /* 0x000fc80000010100 */
[----:B------:R-:W-:-:S07]  /*7650*/  FFMA R21, R21, R0, R21 ;  /* 0x0000000015157223 */ /* 0x000fce0000000015 */
.L_x_24572:
[----:B------:R-:W-:Y:S05]  /*7660*/  BSYNC B1 ;  /* 0x0000000000017941 */ /* 0x000fea0003800000 */
.L_x_24570:
        /* <DEDUP_REMOVED lines=22> */
.L_x_24574:
[----:B------:R-:W0:Y:S02]  /*77d0*/  MUFU.RCP R21, R2 ;  /* 0x0000000200157308 */ /* 0x000e240000001000 */
[----:B0-----:R-:W-:-:S04]  /*77e0*/  FFMA R0, R2, R21, -1 ;  /* 0xbf80000002007423 */ /* 0x001fc80000000015 */
[----:B------:R-:W-:-:S04]  /*77f0*/  FADD.FTZ R0, -R0, -RZ ;  /* 0x800000ff00007221 */ /* 0x000fc80000010100 */
[----:B------:R-:W-:-:S07]  /*7800*/  FFMA R21, R21, R0, R21 ;  /* 0x0000000015157223 */ /* 0x000fce0000000015 */
.L_x_24575:
[----:B------:R-:W-:Y:S05]  /*7810*/  BSYNC B1 ;  /* 0x0000000000017941 */ /* 0x000fea0003800000 */
.L_x_24573:
        /* <DEDUP_REMOVED lines=23> */
.L_x_24577:
[----:B------:R-:W0:Y:S02]  /*7990*/  MUFU.RCP R21, R2 ;  /* 0x0000000200157308 */ /* 0x000e240000001000 */
[----:B0-----:R-:W-:-:S04]  /*79a0*/  FFMA R0, R2, R21, -1 ;  /* 0xbf80000002007423 */ /* 0x001fc80000000015 */
[----:B------:R-:W-:-:S04]  /*79b0*/  FADD.FTZ R0, -R0, -RZ ;  /* 0x800000ff00007221 */ /* 0x000fc80000010100 */
[----:B------:R-:W-:-:S07]  /*79c0*/  FFMA R21, R21, R0, R21 ;  /* 0x0000000015157223 */ /* 0x000fce0000000015 */
.L_x_24578:
[----:B------:R-:W-:Y:S05]  /*79d0*/  BSYNC B1 ;  /* 0x0000000000017941 */ /* 0x000fea0003800000 */
.L_x_24576:
        /* <DEDUP_REMOVED lines=22> */
.L_x_24580:
[----:B------:R-:W0:Y:S02]  /*7b40*/  MUFU.RCP R21, R2 ;  /* 0x0000000200157308 */ /* 0x000e240000001000 */
[----:B0-----:R-:W-:-:S04]  /*7b50*/  FFMA R0, R2, R21, -1 ;  /* 0xbf80000002007423 */ /* 0x001fc80000000015 */
[----:B------:R-:W-:-:S04]  /*7b60*/  FADD.FTZ R0, -R0, -RZ ;  /* 0x800000ff00007221 */ /* 0x000fc80000010100 */
[----:B------:R-:W-:-:S07]  /*7b70*/  FFMA R21, R21, R0, R21 ;  /* 0x0000000015157223 */ /* 0x000fce0000000015 */
.L_x_24581:
[----:B------:R-:W-:Y:S05]  /*7b80*/  BSYNC B1 ;  /* 0x0000000000017941 */ /* 0x000fea0003800000 */
.L_x_24579:
        /* <DEDUP_REMOVED lines=23> */
.L_x_24583:
[----:B------:R-:W0:Y:S02]  /*7d00*/  MUFU.RCP R21, R2 ;  /* 0x0000000200157308 */ /* 0x000e240000001000 */
[----:B0-----:R-:W-:-:S04]  /*7d10*/  FFMA R0, R2, R21, -1 ;  /* 0xbf80000002007423 */ /* 0x001fc80000000015 */
[----:B------:R-:W-:-:S04]  /*7d20*/  FADD.FTZ R0, -R0, -RZ ;  /* 0x800000ff00007221 */ /* 0x000fc80000010100 */
[----:B------:R-:W-:-:S07]  /*7d30*/  FFMA R21, R21, R0, R21 ;  /* 0x0000000015157223 */ /* 0x000fce0000000015 */
.L_x_24584:
[----:B------:R-:W-:Y:S05]  /*7d40*/  BSYNC B1 ;  /* 0x0000000000017941 */ /* 0x000fea0003800000 */
.L_x_24582:
        /* <DEDUP_REMOVED lines=22> */
.L_x_24586:
[----:B------:R-:W0:Y:S02]  /*7eb0*/  MUFU.RCP R21, R2 ;  /* 0x0000000200157308 */ /* 0x000e240000001000 */
[----:B0-----:R-:W-:-:S04]  /*7ec0*/  FFMA R0, R2, R21, -1 ;  /* 0xbf80000002007423 */ /* 0x001fc80000000015 */
[----:B------:R-:W-:-:S04]  /*7ed0*/  FADD.FTZ R0, -R0, -RZ ;  /* 0x800000ff00007221 */ /* 0x000fc80000010100 */
[----:B------:R-:W-:-:S07]  /*7ee0*/  FFMA R21, R21, R0, R21 ;  /* 0x0000000015157223 */ /* 0x000fce0000000015 */
.L_x_24587:
[----:B------:R-:W-:Y:S05]  /*7ef0*/  BSYNC B1 ;  /* 0x0000000000017941 */ /* 0x000fea0003800000 */
.L_x_24585:
        /* <DEDUP_REMOVED lines=23> */
.L_x_24589:
[----:B------:R-:W0:Y:S02]  /*8070*/  MUFU.RCP R21, R2 ;  /* 0x0000000200157308 */ /* 0x000e240000001000 */
[----:B0-----:R-:W-:-:S04]  /*8080*/  FFMA R0, R2, R21, -1 ;  /* 0xbf80000002007423 */ /* 0x001fc80000000015 */
[----:B------:R-:W-:-:S04]  /*8090*/  FADD.FTZ R0, -R0, -RZ ;  /* 0x800000ff00007221 */ /* 0x000fc80000010100 */
[----:B------:R-:W-:-:S07]  /*80a0*/  FFMA R21, R21, R0, R21 ;  /* 0x0000000015157223 */ /* 0x000fce0000000015 */
.L_x_24590:
[----:B------:R-:W-:Y:S05]  /*80b0*/  BSYNC B1 ;  /* 0x0000000000017941 */ /* 0x000fea0003800000 */
.L_x_24588:
        /* <DEDUP_REMOVED lines=22> */
.L_x_24592:
[----:B------:R-:W0:Y:S02]  /*8220*/  MUFU.RCP R21, R2 ;  /* 0x0000000200157308 */ /* 0x000e240000001000 */
[----:B0-----:R-:W-:-:S04]  /*8230*/  FFMA R0, R2, R21, -1 ;  /* 0xbf80000002007423 */ /* 0x001fc80000000015 */
[----:B------:R-:W-:-:S04]  /*8240*/  FADD.FTZ R0, -R0, -RZ ;  /* 0x800000ff00007221 */ /* 0x000fc80000010100 */
[----:B------:R-:W-:-:S07]  /*8250*/  FFMA R21, R21, R0, R21 ;  /* 0x0000000015157223 */ /* 0x000fce0000000015 */
.L_x_24593:
[----:B------:R-:W-:Y:S05]  /*8260*/  BSYNC B1 ;  /* 0x0000000000017941 */ /* 0x000fea0003800000 */
.L_x_24591:
        /* <DEDUP_REMOVED lines=23> */
.L_x_24595:
[----:B------:R-:W0:Y:S02]  /*83e0*/  MUFU.RCP R21, R2 ;  /* 0x0000000200157308 */ /* 0x000e240000001000 */
[----:B0-----:R-:W-:-:S04]  /*83f0*/  FFMA R0, R2, R21, -1 ;  /* 0xbf80000002007423 */ /* 0x001fc80000000015 */
[----:B------:R-:W-:-:S04]  /*8400*/  FADD.FTZ R0, -R0, -RZ ;  /* 0x800000ff00007221 */ /* 0x000fc80000010100 */
[----:B------:R-:W-:-:S07]  /*8410*/  FFMA R21, R21, R0, R21 ;  /* 0x0000000015157223 */ /* 0x000fce0000000015 */
.L_x_24596:
[----:B------:R-:W-:Y:S05]  /*8420*/  BSYNC B1 ;  /* 0x0000000000017941 */ /* 0x000fea0003800000 */
.L_x_24594:
        /* <DEDUP_REMOVED lines=22> */
.L_x_24598:
[----:B------:R-:W0:Y:S02]  /*8590*/  MUFU.RCP R21, R2 ;  /* 0x0000000200157308 */ /* 0x000e240000001000 */
[----:B0-----:R-:W-:-:S04]  /*85a0*/  FFMA R0, R2, R21, -1 ;  /* 0xbf80000002007423 */ /* 0x001fc80000000015 */
[----:B------:R-:W-:-:S04]  /*85b0*/  FADD.FTZ R0, -R0, -RZ ;  /* 0x800000ff00007221 */ /* 0x000fc80000010100 */
[----:B------:R-:W-:-:S07]  /*85c0*/  FFMA R21, R21, R0, R21 ;  /* 0x0000000015157223 */ /* 0x000fce0000000015 */
.L_x_24599:
[----:B------:R-:W-:Y:S05]  /*85d0*/  BSYNC B1 ;  /* 0x0000000000017941 */ /* 0x000fea0003800000 */
.L_x_24597:
        /* <DEDUP_REMOVED lines=23> */
.L_x_24601:
[----:B------:R-:W0:Y:S02]  /*8750*/  MUFU.RCP R21, R2 ;  /* 0x0000000200157308 */ /* 0x000e240000001000 */
[----:B0-----:R-:W-:-:S04]  /*8760*/  FFMA R0, R2, R21, -1 ;  /* 0xbf80000002007423 */ /* 0x001fc80000000015 */
[----:B------:R-:W-:-:S04]  /*8770*/  FADD.FTZ R0, -R0, -RZ ;  /* 0x800000ff00007221 */ /* 0x000fc80000010100 */
[----:B------:R-:W-:-:S07]  /*8780*/  FFMA R21, R21, R0, R21 ;  /* 0x0000000015157223 */ /* 0x000fce0000000015 */
.L_x_24602:
[----:B------:R-:W-:Y:S05]  /*8790*/  BSYNC B1 ;  /* 0x0000000000017941 */ /* 0x000fea0003800000 */
.L_x_24600:
        /* <DEDUP_REMOVED lines=22> */
.L_x_24604:
[----:B------:R-:W0:Y:S02]  /*8900*/  MUFU.RCP R21, R2 ;  /* 0x0000000200157308 */ /* 0x000e240000001000 */
[----:B0-----:R-:W-:-:S04]  /*8910*/  FFMA R0, R2, R21, -1 ;  /* 0xbf80000002007423 */ /* 0x001fc80000000015 */
[----:B------:R-:W-:-:S04]  /*8920*/  FADD.FTZ R0, -R0, -RZ ;  /* 0x800000ff00007221 */ /* 0x000fc80000010100 */
[----:B------:R-:W-:-:S07]  /*8930*/  FFMA R21, R21, R0, R21 ;  /* 0x0000000015157223 */ /* 0x000fce0000000015 */
.L_x_24605:
[----:B------:R-:W-:Y:S05]  /*8940*/  BSYNC B1 ;  /* 0x0000000000017941 */ /* 0x000fea0003800000 */
.L_x_24603:
        /* <DEDUP_REMOVED lines=23> */
.L_x_24607:
[----:B------:R-:W0:Y:S02]  /*8ac0*/  MUFU.RCP R21, R2 ;  /* 0x0000000200157308 */ /* 0x000e240000001000 */
[----:B0-----:R-:W-:-:S04]  /*8ad0*/  FFMA R0, R2, R21, -1 ;  /* 0xbf80000002007423 */ /* 0x001fc80000000015 */
[----:B------:R-:W-:-:S04]  /*8ae0*/  FADD.FTZ R0, -R0, -RZ ;  /* 0x800000ff00007221 */ /* 0x000fc80000010100 */
[----:B------:R-:W-:-:S07]  /*8af0*/  FFMA R21, R21, R0, R21 ;  /* 0x0000000015157223 */ /* 0x000fce0000000015 */
.L_x_24608:
[----:B------:R-:W-:Y:S05]  /*8b00*/  BSYNC B1 ;  /* 0x0000000000017941 */ /* 0x000fea0003800000 */
.L_x_24606:
        /* <DEDUP_REMOVED lines=22> */
.L_x_24610:
[----:B------:R-:W0:Y:S02]  /*8c70*/  MUFU.RCP R21, R2 ;  /* 0x0000000200157308 */ /* 0x000e240000001000 */
[----:B0-----:R-:W-:-:S04]  /*8c80*/  FFMA R0, R2, R21, -1 ;  /* 0xbf80000002007423 */ /* 0x001fc80000000015 */
[----:B------:R-:W-:-:S04]  /*8c90*/  FADD.FTZ R0, -R0, -RZ ;  /* 0x800000ff00007221 */ /* 0x000fc80000010100 */
[----:B------:R-:W-:-:S07]  /*8ca0*/  FFMA R21, R21, R0, R21 ;  /* 0x0000000015157223 */ /* 0x000fce0000000015 */
.L_x_24611:
[----:B------:R-:W-:Y:S05]  /*8cb0*/  BSYNC B1 ;  /* 0x0000000000017941 */ /* 0x000fea0003800000 */
.L_x_24609:
        /* <DEDUP_REMOVED lines=23> */
.L_x_24613:
[----:B------:R-:W0:Y:S02]  /*8e30*/  MUFU.RCP R21, R2 ;  /* 0x0000000200157308 */ /* 0x000e240000001000 */
[----:B0-----:R-:W-:-:S04]  /*8e40*/  FFMA R0, R2, R21, -1 ;  /* 0xbf80000002007423 */ /* 0x001fc80000000015 */
[----:B------:R-:W-:-:S04]  /*8e50*/  FADD.FTZ R0, -R0, -RZ ;  /* 0x800000ff00007221 */ /* 0x000fc80000010100 */
[----:B------:R-:W-:-:S07]  /*8e60*/  FFMA R21, R21, R0, R21 ;  /* 0x0000000015157223 */ /* 0x000fce0000000015 */
.L_x_24614:
[----:B------:R-:W-:Y:S05]  /*8e70*/  BSYNC B1 ;  /* 0x0000000000017941 */ /* 0x000fea0003800000 */
.L_x_24612:
        /* <DEDUP_REMOVED lines=22> */
.L_x_24616:
[----:B------:R-:W0:Y:S02]  /*8fe0*/  MUFU.RCP R21, R2 ;  /* 0x0000000200157308 */ /* 0x000e240000001000 */
[----:B0-----:R-:W-:-:S04]  /*8ff0*/  FFMA R0, R2, R21, -1 ;  /* 0xbf80000002007423 */ /* 0x001fc80000000015 */
[----:B------:R-:W-:-:S04]  /*9000*/  FADD.FTZ R0, -R0, -RZ ;  /* 0x800000ff00007221 */ /* 0x000fc80000010100 */
[----:B------:R-:W-:-:S07]  /*9010*/  FFMA R21, R21, R0, R21 ;  /* 0x0000000015157223 */ /* 0x000fce0000000015 */
.L_x_24617:
[----:B------:R-:W-:Y:S05]  /*9020*/  BSYNC B1 ;  /* 0x0000000000017941 */ /* 0x000fea0003800000 */
.L_x_24615:
        /* <DEDUP_REMOVED lines=23> */
.L_x_24619:
[----:B------:R-:W0:Y:S02]  /*91a0*/  MUFU.RCP R21, R2 ;  /* 0x0000000200157308 */ /* 0x000e240000001000 */
[----:B0-----:R-:W-:-:S04]  /*91b0*/  FFMA R0, R2, R21, -1 ;  /* 0xbf80000002007423 */ /* 0x001fc80000000015 */
[----:B------:R-:W-:-:S04]  /*91c0*/  FADD.FTZ R0, -R0, -RZ ;  /* 0x800000ff00007221 */ /* 0x000fc80000010100 */
[----:B------:R-:W-:-:S07]  /*91d0*/  FFMA R21, R21, R0, R21 ;  /* 0x0000000015157223 */ /* 0x000fce0000000015 */
.L_x_24620:
[----:B------:R-:W-:Y:S05]  /*91e0*/  BSYNC B1 ;  /* 0x0000000000017941 */ /* 0x000fea0003800000 */
.L_x_24618:
        /* <DEDUP_REMOVED lines=22> */
.L_x_24622:
[----:B------:R-:W0:Y:S02]  /*9350*/  MUFU.RCP R21, R2 ;  /* 0x0000000200157308 */ /* 0x000e240000001000 */
[----:B0-----:R-:W-:-:S04]  /*9360*/  FFMA R0, R2, R21, -1 ;  /* 0xbf80000002007423 */ /* 0x001fc80000000015 */
[----:B------:R-:W-:-:S04]  /*9370*/  FADD.FTZ R0, -R0, -RZ ;  /* 0x800000ff00007221 */ /* 0x000fc80000010100 */
[----:B------:R-:W-:-:S07]  /*9380*/  FFMA R21, R21, R0, R21 ;  /* 0x0000000015157223 */ /* 0x000fce0000000015 */
.L_x_24623:
[----:B------:R-:W-:Y:S05]  /*9390*/  BSYNC B1 ;  /* 0x0000000000017941 */ /* 0x000fea0003800000 */
.L_x_24621:
        /* <DEDUP_REMOVED lines=23> */
.L_x_24625:
[----:B------:R-:W0:Y:S02]  /*9510*/  MUFU.RCP R21, R2 ;  /* 0x0000000200157308 */ /* 0x000e240000001000 */
[----:B0-----:R-:W-:-:S04]  /*9520*/  FFMA R0, R2, R21, -1 ;  /* 0xbf80000002007423 */ /* 0x001fc80000000015 */
[----:B------:R-:W-:-:S04]  /*9530*/  FADD.FTZ R0, -R0, -RZ ;  /* 0x800000ff00007221 */ /* 0x000fc80000010100 */
[----:B------:R-:W-:-:S07]  /*9540*/  FFMA R21, R21, R0, R21 ;  /* 0x0000000015157223 */ /* 0x000fce0000000015 */
.L_x_24626:
[----:B------:R-:W-:Y:S05]  /*9550*/  BSYNC B1 ;  /* 0x0000000000017941 */ /* 0x000fea0003800000 */
.L_x_24624:
        /* <DEDUP_REMOVED lines=73> */
.L_x_24628:
[----:B------:R-:W-:Y:S05]  /*99f0*/  BSYNC B0 ;  /* 0x0000000000007941 */ /* 0x000fea0003800000 */
.L_x_24627:
        /* <DEDUP_REMOVED lines=16> */
.L_x_24630:
[----:B------:R-:W-:Y:S05]  /*9b00*/  BSYNC B0 ;  /* 0x0000000000007941 */ /* 0x000fea0003800000 */
.L_x_24629:
        /* <DEDUP_REMOVED lines=18> */
.L_x_24632:
[----:B------:R-:W-:Y:S05]  /*9c30*/  BSYNC B0 ;  /* 0x0000000000007941 */ /* 0x000fea0003800000 */
.L_x_24631:
        /* <DEDUP_REMOVED lines=19> */
.L_x_24634:
[----:B------:R-:W-:Y:S05]  /*9d70*/  BSYNC B0 ;  /* 0x0000000000007941 */ /* 0x000fea0003800000 */
.L_x_24633:
        /* <DEDUP_REMOVED lines=19> */
.L_x_24636:
[----:B------:R-:W-:Y:S05]  /*9eb0*/  BSYNC B0 ;  /* 0x0000000000007941 */ /* 0x000fea0003800000 */
.L_x_24635:
        /* <DEDUP_REMOVED lines=32> */
.L_x_24638:
[----:B------:R-:W-:Y:S05]  /*a0c0*/  BSYNC B0 ;  /* 0x0000000000007941 */ /* 0x000fea0003800000 */
.L_x_24637:
        /* <DEDUP_REMOVED lines=53> */
.L_x_24640:
[----:B------:R-:W-:Y:S05]  /*a420*/  BSYNC B0 ;  /* 0x0000000000007941 */ /* 0x000fea0003800000 */
.L_x_24639:
        /* <DEDUP_REMOVED lines=28> */
.L_x_24642:
[----:B------:R-:W-:Y:S05]  /*a5f0*/  BSYNC B0 ;  /* 0x0000000000007941 */ /* 0x000fea0003800000 */
.L_x_24641:
        /* <DEDUP_REMOVED lines=167> */
[----:B-----5:R-:W-:Y:S05]  /*b070*/  CALL.REL.NOINC `($__internal_543_$__cuda_sm20_rcp_rn_f32_slowpath) ;  /* 0x000000c000487944 */ /* 0x020fea0003c00000 */
[----:B------:R-:W-:Y:S05]  /*b080*/  BRA `(.L_x_24645) ;  /* 0x0000000000107947 */ /* 0x000fea0003800000 */
.L_x_24644:
[----:B------:R-:W0:Y:S02]  /*b090*/  MUFU.RCP R21, R90 ;  /* 0x0000005a00157308 */ /* 0x000e240000001000 */
[----:B0-----:R-:W-:-:S04]  /*b0a0*/  FFMA R0, R90, R21, -1 ;  /* 0xbf8000005a007423 */ /* 0x001fc80000000015 */
[----:B------:R-:W-:-:S04]  /*b0b0*/  FADD.FTZ R0, -R0, -RZ ;  /* 0x800000ff00007221 */ /* 0x000fc80000010100 */
[----:B------:R-:W-:-:S07]  /*b0c0*/  FFMA R21, R21, R0, R21 ;  /* 0x0000000015157223 */ /* 0x000fce0000000015 */
.L_x_24645:
[----:B------:R-:W-:Y:S05]  /*b0d0*/  BSYNC B1 ;  /* 0x0000000000017941 */ /* 0x000fea0003800000 */
.L_x_24643:
        /* <DEDUP_REMOVED lines=23> */
.L_x_24647:
[----:B------:R-:W0:Y:S02]  /*b250*/  MUFU.RCP R21, R2 ;  /* 0x0000000200157308 */ /* 0x000e240000001000 */
[----:B0-----:R-:W-:-:S04]  /*b260*/  FFMA R0, R2, R21, -1 ;  /* 0xbf80000002007423 */ /* 0x001fc80000000015 */
[----:B------:R-:W-:-:S04]  /*b270*/  FADD.FTZ R0, -R0, -RZ ;  /* 0x800000ff00007221 */ /* 0x000fc80000010100 */
[----:B------:R-:W-:-:S07]  /*b280*/  FFMA R21, R21, R0, R21 ;  /* 0x0000000015157223 */ /* 0x000fce0000000015 */
.L_x_24648:
[----:B------:R-:W-:Y:S05]  /*b290*/  BSYNC B1 ;  /* 0x0000000000017941 */ /* 0x000fea0003800000 */
.L_x_24646:
        /* <DEDUP_REMOVED lines=22> */
.L_x_24650:
[----:B------:R-:W0:Y:S02]  /*b400*/  MUFU.RCP R21, R2 ;  /* 0x0000000200157308 */ /* 0x000e240000001000 */
[----:B0-----:R-:W-:-:S04]  /*b410*/  FFMA R0, R2, R21, -1 ;  /* 0xbf80000002007423 */ /* 0x001fc80000000015 */
[----:B------:R-:W-:-:S04]  /*b420*/  FADD.FTZ R0, -R0, -RZ ;  /* 0x800000ff00007221 */ /* 0x000fc80000010100 */
[----:B------:R-:W-:-:S07]  /*b430*/  FFMA R21, R21, R0, R21 ;  /* 0x0000000015157223 */ /* 0x000fce0000000015 */
.L_x_24651:
[----:B------:R-:W-:Y:S05]  /*b440*/  BSYNC B1 ;  /* 0x0000000000017941 */ /* 0x000fea0003800000 */
.L_x_24649:
        /* <DEDUP_REMOVED lines=23> */
.L_x_24653:
[----:B------:R-:W0:Y:S02]  /*b5c0*/  MUFU.RCP R21, R2 ;  /* 0x0000000200157308 */ /* 0x000e240000001000 */
[----:B0-----:R-:W-:-:S04]  /*b5d0*/  FFMA R0, R2, R21, -1 ;  /* 0xbf80000002007423 */ /* 0x001fc80000000015 */
[----:B------:R-:W-:-:S04]  /*b5e0*/  FADD.FTZ R0, -R0, -RZ ;  /* 0x800000ff00007221 */ /* 0x000fc80000010100 */
[----:B------:R-:W-:-:S07]  /*b5f0*/  FFMA R21, R21, R0, R21 ;  /* 0x0000000015157223 */ /* 0x000fce0000000015 */
.L_x_24654:
[----:B------:R-:W-:Y:S05]  /*b600*/  BSYNC B1 ;  /* 0x0000000000017941 */ /* 0x000fea0003800000 */
.L_x_24652:
        /* <DEDUP_REMOVED lines=22> */
.L_x_24656:
[----:B------:R-:W0:Y:S02]  /*b770*/  MUFU.RCP R21, R2 ;  /* 0x0000000200157308 */ /* 0x000e240000001000 */
[----:B0-----:R-:W-:-:S04]  /*b780*/  FFMA R0, R2, R21, -1 ;  /* 0xbf80000002007423 */ /* 0x001fc80000000015 */
[----:B------:R-:W-:-:S04]  /*b790*/  FADD.FTZ R0, -R0, -RZ ;  /* 0x800000ff00007221 */ /* 0x000fc80000010100 */
[----:B------:R-:W-:-:S07]  /*b7a0*/  FFMA R21, R21, R0, R21 ;  /* 0x0000000015157223 */ /* 0x000fce0000000015 */
.L_x_24657:
[----:B------:R-:W-:Y:S05]  /*b7b0*/  BSYNC B1 ;  /* 0x0000000000017941 */ /* 0x000fea0003800000 */
.L_x_24655:
        /* <DEDUP_REMOVED lines=23> */
.L_x_24659:
[----:B------:R-:W0:Y:S02]  /*b930*/  MUFU.RCP R21, R2 ;  /* 0x0000000200157308 */ /* 0x000e240000001000 */
[----:B0-----:R-:W-:-:S04]  /*b940*/  FFMA R0, R2, R21, -1 ;  /* 0xbf80000002007423 */ /* 0x001fc80000000015 */
[----:B------:R-:W-:-:S04]  /*b950*/  FADD.FTZ R0, -R0, -RZ ;  /* 0x800000ff00007221 */ /* 0x000fc80000010100 */
[----:B------:R-:W-:-:S07]  /*b960*/  FFMA R21, R21, R0, R21 ;  /* 0x0000000015157223 */ /* 0x000fce0000000015 */
.L_x_24660:
[----:B------:R-:W-:Y:S05]  /*b970*/  BSYNC B1 ;  /* 0x0000000000017941 */ /* 0x000fea0003800000 */
.L_x_24658:
        /* <DEDUP_REMOVED lines=22> */
.L_x_24662:
[----:B------:R-:W0:Y:S02]  /*bae0*/  MUFU.RCP R21, R2 ;  /* 0x0000000200157308 */ /* 0x000e240000001000 */
[----:B0-----:R-:W-:-:S04]  /*baf0*/  FFMA R0, R2, R21, -1 ;  /* 0xbf80000002007423 */ /* 0x001fc80000000015 */
[----:B------:R-:W-:-:S04]  /*bb00*/  FADD.FTZ R0, -R0, -RZ ;  /* 0x800000ff00007221 */ /* 0x000fc80000010100 */
[----:B------:R-:W-:-:S07]  /*bb10*/  FFMA R21, R21, R0, R21 ;  /* 0x0000000015157223 */ /* 0x000fce0000000015 */
.L_x_24663:
[----:B------:R-:W-:Y:S05]  /*bb20*/  BSYNC B1 ;  /* 0x0000000000017941 */ /* 0x000fea0003800000 */
.L_x_24661:
        /* <DEDUP_REMOVED lines=23> */
.L_x_24665:
[----:B------:R-:W0:Y:S02]  /*bca0*/  MUFU.RCP R21, R2 ;  /* 0x0000000200157308 */ /* 0x000e240000001000 */
[----:B0-----:R-:W-:-:S04]  /*bcb0*/  FFMA R0, R2, R21, -1 ;  /* 0xbf80000002007423 */ /* 0x001fc80000000015 */
[----:B------:R-:W-:-:S04]  /*bcc0*/  FADD.FTZ R0, -R0, -RZ ;  /* 0x800000ff00007221 */ /* 0x000fc80000010100 */
[----:B------:R-:W-:-:S07]  /*bcd0*/  FFMA R21, R21, R0, R21 ;  /* 0x0000000015157223 */ /* 0x000fce0000000015 */
.L_x_24666:
[----:B------:R-:W-:Y:S05]  /*bce0*/  BSYNC B1 ;  /* 0x0000000000017941 */ /* 0x000fea0003800000 */
.L_x_24664:
        /* <DEDUP_REMOVED lines=22> */
.L_x_24668:
[----:B------:R-:W0:Y:S02]  /*be50*/  MUFU.RCP R21, R2 ;  /* 0x0000000200157308 */ /* 0x000e240000001000 */
[----:B0-----:R-:W-:-:S04]  /*be60*/  FFMA R0, R2, R21, -1 ;  /* 0xbf80000002007423 */ /* 0x001fc80000000015 */
[----:B------:R-:W-:-:S04]  /*be70*/  FADD.FTZ R0, -R0, -RZ ;  /* 0x800000ff00007221 */ /* 0x000fc80000010100 */
[----:B------:R-:W-:-:S07]  /*be80*/  FFMA R21, R21, R0, R21 ;  /* 0x0000000015157223 */ /* 0x000fce0000000015 */
.L_x_24669:
[----:B------:R-:W-:Y:S05]  /*be90*/  BSYNC B1 ;  /* 0x0000000000017941 */ /* 0x000fea0003800000 */
.L_x_24667:
        /* <DEDUP_REMOVED lines=23> */
.L_x_24671:
[----:B------:R-:W0:Y:S02]  /*c010*/  MUFU.RCP R21, R2 ;  /* 0x0000000200157308 */ /* 0x000e240000001000 */
[----:B0-----:R-:W-:-:S04]  /*c020*/  FFMA R0, R2, R21, -1 ;  /* 0xbf80000002007423 */ /* 0x001fc80000000015 */
[----:B------:R-:W-:-:S04]  /*c030*/  FADD.FTZ R0, -R0, -RZ ;  /* 0x800000ff00007221 */ /* 0x000fc80000010100 */
[----:B------:R-:W-:-:S07]  /*c040*/  FFMA R21, R21, R0, R21 ;  /* 0x0000000015157223 */ /* 0x000fce0000000015 */
.L_x_24672:
[----:B------:R-:W-:Y:S05]  /*c050*/  BSYNC B1 ;  /* 0x0000000000017941 */ /* 0x000fea0003800000 */
.L_x_24670:
        /* <DEDUP_REMOVED lines=22> */
.L_x_24674:
[----:B------:R-:W0:Y:S02]  /*c1c0*/  MUFU.RCP R21, R2 ;  /* 0x0000000200157308 */ /* 0x000e240000001000 */
[----:B0-----:R-:W-:-:S04]  /*c1d0*/  FFMA R0, R2, R21, -1 ;  /* 0xbf80000002007423 */ /* 0x001fc80000000015 */
[----:B------:R-:W-:-:S04]  /*c1e0*/  FADD.FTZ R0, -R0, -RZ ;  /* 0x800000ff00007221 */ /* 0x000fc80000010100 */
[----:B------:R-:W-:-:S07]  /*c1f0*/  FFMA R21, R21, R0, R21 ;  /* 0x0000000015157223 */ /* 0x000fce0000000015 */
.L_x_24675:
[----:B------:R-:W-:Y:S05]  /*c200*/  BSYNC B1 ;  /* 0x0000000000017941 */ /* 0x000fea0003800000 */
.L_x_24673:
        /* <DEDUP_REMOVED lines=23> */
.L_x_24677:
[----:B------:R-:W0:Y:S02]  /*c380*/  MUFU.RCP R21, R2 ;  /* 0x0000000200157308 */ /* 0x000e240000001000 */
[----:B0-----:R-:W-:-:S04]  /*c390*/  FFMA R0, R2, R21, -1 ;  /* 0xbf80000002007423 */ /* 0x001fc80000000015 */
[----:B------:R-:W-:-:S04]  /*c3a0*/  FADD.FTZ R0, -R0, -RZ ;  /* 0x800000ff00007221 */ /* 0x000fc80000010100 */
[----:B------:R-:W-:-:S07]  /*c3b0*/  FFMA R21, R21, R0, R21 ;  /* 0x0000000015157223 */ /* 0x000fce0000000015 */
.L_x_24678:
[----:B------:R-:W-:Y:S05]  /*c3c0*/  BSYNC B1 ;  /* 0x0000000000017941 */ /* 0x000fea0003800000 */
.L_x_24676:
        /* <DEDUP_REMOVED lines=22> */
.L_x_24680:
[----:B------:R-:W0:Y:S02]  /*c530*/  MUFU.RCP R21, R2 ;  /* 0x0000000200157308 */ /* 0x000e240000001000 */
[----:B0-----:R-:W-:-:S04]  /*c540*/  FFMA R0, R2, R21, -1 ;  /* 0xbf80000002007423 */ /* 0x001fc80000000015 */
[----:B------:R-:W-:-:S04]  /*c550*/  FADD.FTZ R0, -R0, -RZ ;  /* 0x800000ff00007221 */ /* 0x000fc80000010100 */
[----:B------:R-:W-:-:S07]  /*c560*/  FFMA R21, R21, R0, R21 ;  /* 0x0000000015157223 */ /* 0x000fce0000000015 */
.L_x_24681:
[----:B------:R-:W-:Y:S05]  /*c570*/  BSYNC B1 ;  /* 0x0000000000017941 */ /* 0x000fea0003800000 */
.L_x_24679:
        /* <DEDUP_REMOVED lines=23> */
.L_x_24683:
[----:B------:R-:W0:Y:S02]  /*c6f0*/  MUFU.RCP R21, R2 ;  /* 0x0000000200157308 */ /* 0x000e240000001000 */
[----:B0-----:R-:W-:-:S04]  /*c700*/  FFMA R0, R2, R21, -1 ;  /* 0xbf80000002007423 */ /* 0x001fc80000000015 */
[----:B------:R-:W-:-:S04]  /*c710*/  FADD.FTZ R0, -R0, -RZ ;  /* 0x800000ff00007221 */ /* 0x000fc80000010100 */
[----:B------:R-:W-:-:S07]  /*c720*/  FFMA R21, R21, R0, R21 ;  /* 0x0000000015157223 */ /* 0x000fce0000000015 */
.L_x_24684:
[----:B------:R-:W-:Y:S05]  /*c730*/  BSYNC B1 ;  /* 0x0000000000017941 */ /* 0x000fea0003800000 */
.L_x_24682:
        /* <DEDUP_REMOVED lines=22> */
.L_x_24686:
[----:B------:R-:W0:Y:S02]  /*c8a0*/  MUFU.RCP R21, R2 ;  /* 0x0000000200157308 */ /* 0x000e240000001000 */
[----:B0-----:R-:W-:-:S04]  /*c8b0*/  FFMA R0, R2, R21, -1 ;  /* 0xbf80000002007423 */ /* 0x001fc80000000015 */
[----:B------:R-:W-:-:S04]  /*c8c0*/  FADD.FTZ R0, -R0, -RZ ;  /* 0x800000ff00007221 */ /* 0x000fc80000010100 */
[----:B------:R-:W-:-:S07]  /*c8d0*/  FFMA R21, R21, R0, R21 ;  /* 0x0000000015157223 */ /* 0x000fce0000000015 */
.L_x_24687:
[----:B------:R-:W-:Y:S05]  /*c8e0*/  BSYNC B1 ;  /* 0x0000000000017941 */ /* 0x000fea0003800000 */
.L_x_24685:
        /* <DEDUP_REMOVED lines=23> */
.L_x_24689:
[----:B------:R-:W0:Y:S02]  /*ca60*/  MUFU.RCP R21, R2 ;  /* 0x0000000200157308 */ /* 0x000e240000001000 */
[----:B0-----:R-:W-:-:S04]  /*ca70*/  FFMA R0, R2, R21, -1 ;  /* 0xbf80000002007423 */ /* 0x001fc80000000015 */
[----:B------:R-:W-:-:S04]  /*ca80*/  FADD.FTZ R0, -R0, -RZ ;  /* 0x800000ff00007221 */ /* 0x000fc80000010100 */
[----:B------:R-:W-:-:S07]  /*ca90*/  FFMA R21, R21, R0, R21 ;  /* 0x0000000015157223 */ /* 0x000fce0000000015 */
.L_x_24690:
[----:B------:R-:W-:Y:S05]  /*caa0*/  BSYNC B1 ;  /* 0x0000000000017941 */ /* 0x000fea0003800000 */
.L_x_24688:
        /* <DEDUP_REMOVED lines=22> */
.L_x_24692:
[----:B------:R-:W0:Y:S02]  /*cc10*/  MUFU.RCP R21, R2 ;  /* 0x0000000200157308 */ /* 0x000e240000001000 */
[----:B0-----:R-:W-:-:S04]  /*cc20*/  FFMA R0, R2, R21, -1 ;  /* 0xbf80000002007423 */ /* 0x001fc80000000015 */
[----:B------:R-:W-:-:S04]  /*cc30*/  FADD.FTZ R0, -R0, -RZ ;  /* 0x800000ff00007221 */ /* 0x000fc80000010100 */
[----:B------:R-:W-:-:S07]  /*cc40*/  FFMA R21, R21, R0, R21 ;  /* 0x0000000015157223 */ /* 0x000fce0000000015 */
.L_x_24693:
[----:B------:R-:W-:Y:S05]  /*cc50*/  BSYNC B1 ;  /* 0x0000000000017941 */ /* 0x000fea0003800000 */
.L_x_24691:
        /* <DEDUP_REMOVED lines=23> */
.L_x_24695:
[----:B------:R-:W0:Y:S02]  /*cdd0*/  MUFU.RCP R21, R2 ;  /* 0x0000000200157308 */ /* 0x000e240000001000 */
[----:B0-----:R-:W-:-:S04]  /*cde0*/  FFMA R0, R2, R21, -1 ;  /* 0xbf80000002007423 */ /* 0x001fc80000000015 */
[----:B------:R-:W-:-:S04]  /*cdf0*/  FADD.FTZ R0, -R0, -RZ ;  /* 0x800000ff00007221 */ /* 0x000fc80000010100 */
[----:B------:R-:W-:-:S07]  /*ce00*/  FFMA R21, R21, R0, R21 ;  /* 0x0000000015157223 */ /* 0x000fce0000000015 */
.L_x_24696:
[----:B------:R-:W-:Y:S05]  /*ce10*/  BSYNC B1 ;  /* 0x0000000000017941 */ /* 0x000fea0003800000 */
.L_x_24694:
        /* <DEDUP_REMOVED lines=22> */
.L_x_24698:
[----:B------:R-:W0:Y:S02]  /*cf80*/  MUFU.RCP R21, R2 ;  /* 0x0000000200157308 */ /* 0x000e240000001000 */
[----:B0-----:R-:W-:-:S04]  /*cf90*/  FFMA R0, R2, R21, -1 ;  /* 0xbf80000002007423 */ /* 0x001fc80000000015 */
[----:B------:R-:W-:-:S04]  /*cfa0*/  FADD.FTZ R0, -R0, -RZ ;  /* 0x800000ff00007221 */ /* 0x000fc80000010100 */
[----:B------:R-:W-:-:S07]  /*cfb0*/  FFMA R21, R21, R0, R21 ;  /* 0x0000000015157223 */ /* 0x000fce0000000015 */
.L_x_24699:
[----:B------:R-:W-:Y:S05]  /*cfc0*/  BSYNC B1 ;  /* 0x0000000000017941 */ /* 0x000fea0003800000 */
.L_x_24697:
        /* <DEDUP_REMOVED lines=23> */
.L_x_24701:
[----:B------:R-:W0:Y:S02]  /*d140*/  MUFU.RCP R21, R2 ;  /* 0x0000000200157308 */ /* 0x000e240000001000 */
[----:B0-----:R-:W-:-:S04]  /*d150*/  FFMA R0, R2, R21, -1 ;  /* 0xbf80000002007423 */ /* 0x001fc80000000015 */
[----:B------:R-:W-:-:S04]  /*d160*/  FADD.FTZ R0, -R0, -RZ ;  /* 0x800000ff00007221 */ /* 0x000fc80000010100 */
[----:B------:R-:W-:-:S07]  /*d170*/  FFMA R21, R21, R0, R21 ;  /* 0x0000000015157223 */ /* 0x000fce0000000015 */
.L_x_24702:
[----:B------:R-:W-:Y:S05]  /*d180*/  BSYNC B1 ;  /* 0x0000000000017941 */ /* 0x000fea0003800000 */
.L_x_24700:
        /* <DEDUP_REMOVED lines=22> */
.L_x_24704:
[----:B------:R-:W0:Y:S02]  /*d2f0*/  MUFU.RCP R21, R2 ;  /* 0x0000000200157308 */ /* 0x000e240000001000 */
[----:B0-----:R-:W-:-:S04]  /*d300*/  FFMA R0, R2, R21, -1 ;  /* 0xbf80000002007423 */ /* 0x001fc80000000015 */
[----:B------:R-:W-:-:S04]  /*d310*/  FADD.FTZ R0, -R0, -RZ ;  /* 0x800000ff00007221 */ /* 0x000fc80000010100 */
[----:B------:R-:W-:-:S07]  /*d320*/  FFMA R21, R21, R0, R21 ;  /* 0x0000000015157223 */ /* 0x000fce0000000015 */
.L_x_24705:
[----:B------:R-:W-:Y:S05]  /*d330*/  BSYNC B1 ;  /* 0x0000000000017941 */ /* 0x000fea0003800000 */
.L_x_24703:
        /* <DEDUP_REMOVED lines=23> */
.L_x_24707:
[----:B------:R-:W0:Y:S02]  /*d4b0*/  MUFU.RCP R21, R2 ;  /* 0x0000000200157308 */ /* 0x000e240000001000 */
[----:B0-----:R-:W-:-:S04]  /*d4c0*/  FFMA R0, R2, R21, -1 ;  /* 0xbf80000002007423 */ /* 0x001fc80000000015 */
[----:B------:R-:W-:-:S04]  /*d4d0*/  FADD.FTZ R0, -R0, -RZ ;  /* 0x800000ff00007221 */ /* 0x000fc80000010100 */
[----:B------:R-:W-:-:S07]  /*d4e0*/  FFMA R21, R21, R0, R21 ;  /* 0x0000000015157223 */ /* 0x000fce0000000015 */
.L_x_24708:
[----:B------:R-:W-:Y:S05]  /*d4f0*/  BSYNC B1 ;  /* 0x0000000000017941 */ /* 0x000fea0003800000 */
.L_x_24706:
        /* <DEDUP_REMOVED lines=22> */
.L_x_24710:
[----:B------:R-:W0:Y:S02]  /*d660*/  MUFU.RCP R21, R2 ;  /* 0x0000000200157308 */ /* 0x000e240000001000 */
[----:B0-----:R-:W-:-:S04]  /*d670*/  FFMA R0, R2, R21, -1 ;  /* 0xbf80000002007423 */ /* 0x001fc80000000015 */
[----:B------:R-:W-:-:S04]  /*d680*/  FADD.FTZ R0, -R0, -RZ ;  /* 0x800000ff00007221 */ /* 0x000fc80000010100 */
[----:B------:R-:W-:-:S07]  /*d690*/  FFMA R21, R21, R0, R21 ;  /* 0x0000000015157223 */ /* 0x000fce0000000015 */
.L_x_24711:
[----:B------:R-:W-:Y:S05]  /*d6a0*/  BSYNC B1 ;  /* 0x0000000000017941 */ /* 0x000fea0003800000 */
.L_x_24709:
        /* <DEDUP_REMOVED lines=23> */
.L_x_24713:
[----:B------:R-:W0:Y:S02]  /*d820*/  MUFU.RCP R21, R2 ;  /* 0x0000000200157308 */ /* 0x000e240000001000 */
[----:B0-----:R-:W-:-:S04]  /*d830*/  FFMA R0, R2, R21, -1 ;  /* 0xbf80000002007423 */ /* 0x001fc80000000015 */
[----:B------:R-:W-:-:S04]  /*d840*/  FADD.FTZ R0, -R0, -RZ ;  /* 0x800000ff00007221 */ /* 0x000fc80000010100 */
[----:B------:R-:W-:-:S07]  /*d850*/  FFMA R21, R21, R0, R21 ;  /* 0x0000000015157223 */ /* 0x000fce0000000015 */
.L_x_24714:
[----:B------:R-:W-:Y:S05]  /*d860*/  BSYNC B1 ;  /* 0x0000000000017941 */ /* 0x000fea0003800000 */
.L_x_24712:
        /* <DEDUP_REMOVED lines=22> */
.L_x_24716:
[----:B------:R-:W0:Y:S02]  /*d9d0*/  MUFU.RCP R21, R2 ;  /* 0x0000000200157308 */ /* 0x000e240000001000 */
[----:B0-----:R-:W-:-:S04]  /*d9e0*/  FFMA R0, R2, R21, -1 ;  /* 0xbf80000002007423 */ /* 0x001fc80000000015 */
[----:B------:R-:W-:-:S04]  /*d9f0*/  FADD.FTZ R0, -R0, -RZ ;  /* 0x800000ff00007221 */ /* 0x000fc80000010100 */
[----:B------:R-:W-:-:S07]  /*da00*/  FFMA R21, R21, R0, R21 ;  /* 0x0000000015157223 */ /* 0x000fce0000000015 */
.L_x_24717:
[----:B------:R-:W-:Y:S05]  /*da10*/  BSYNC B1 ;  /* 0x0000000000017941 */ /* 0x000fea0003800000 */
.L_x_24715:
        /* <DEDUP_REMOVED lines=23> */
.L_x_24719:
[----:B------:R-:W0:Y:S02]  /*db90*/  MUFU.RCP R21, R2 ;  /* 0x0000000200157308 */ /* 0x000e240000001000 */
[----:B0-----:R-:W-:-:S04]  /*dba0*/  FFMA R0, R2, R21, -1 ;  /* 0xbf80000002007423 */ /* 0x001fc80000000015 */
[----:B------:R-:W-:-:S04]  /*dbb0*/  FADD.FTZ R0, -R0, -RZ ;  /* 0x800000ff00007221 */ /* 0x000fc80000010100 */
[----:B------:R-:W-:-:S07]  /*dbc0*/  FFMA R21, R21, R0, R21 ;  /* 0x0000000015157223 */ /* 0x000fce0000000015 */
.L_x_24720:
[----:B------:R-:W-:Y:S05]  /*dbd0*/  BSYNC B1 ;  /* 0x0000000000017941 */ /* 0x000fea0003800000 */
.L_x_24718:
        /* <DEDUP_REMOVED lines=22> */
.L_x_24722:
[----:B------:R-:W0:Y:S02]  /*dd40*/  MUFU.RCP R21, R2 ;  /* 0x0000000200157308 */ /* 0x000e240000001000 */
[----:B0-----:R-:W-:-:S04]  /*dd50*/  FFMA R0, R2, R21, -1 ;  /* 0xbf80000002007423 */ /* 0x001fc80000000015 */
[----:B------:R-:W-:-:S04]  /*dd60*/  FADD.FTZ R0, -R0, -RZ ;  /* 0x800000ff00007221 */ /* 0x000fc80000010100 */
[----:B------:R-:W-:-:S07]  /*dd70*/  FFMA R21, R21, R0, R21 ;  /* 0x0000000015157223 */ /* 0x000fce0000000015 */
.L_x_24723:
[----:B------:R-:W-:Y:S05]  /*dd80*/  BSYNC B1 ;  /* 0x0000000000017941 */ /* 0x000fea0003800000 */
.L_x_24721:
        /* <DEDUP_REMOVED lines=23> */
.L_x_24725:
[----:B------:R-:W0:Y:S02]  /*df00*/  MUFU.RCP R21, R2 ;  /* 0x0000000200157308 */ /* 0x000e240000001000 */
[----:B0-----:R-:W-:-:S04]  /*df10*/  FFMA R0, R2, R21, -1 ;  /* 0xbf80000002007423 */ /* 0x001fc80000000015 */
[----:B------:R-:W-:-:S04]  /*df20*/  FADD.FTZ R0, -R0, -RZ ;  /* 0x800000ff00007221 */ /* 0x000fc80000010100 */
[----:B------:R-:W-:-:S07]  /*df30*/  FFMA R21, R21, R0, R21 ;  /* 0x0000000015157223 */ /* 0x000fce0000000015 */
.L_x_24726:
[----:B------:R-:W-:Y:S05]  /*df40*/  BSYNC B1 ;  /* 0x0000000000017941 */ /* 0x000fea0003800000 */
.L_x_24724:
        /* <DEDUP_REMOVED lines=22> */
.L_x_24728:
[----:B------:R-:W0:Y:S02]  /*e0b0*/  MUFU.RCP R21, R2 ;  /* 0x0000000200157308 */ /* 0x000e240000001000 */
[----:B0-----:R-:W-:-:S04]  /*e0c0*/  FFMA R0, R2, R21, -1 ;  /* 0xbf80000002007423 */ /* 0x001fc80000000015 */
[----:B------:R-:W-:-:S04]  /*e0d0*/  FADD.FTZ R0, -R0, -RZ ;  /* 0x800000ff00007221 */ /* 0x000fc80000010100 */
[----:B------:R-:W-:-:S07]  /*e0e0*/  FFMA R21, R21, R0, R21 ;  /* 0x0000000015157223 */ /* 0x000fce0000000015 */
.L_x_24729:
[----:B------:R-:W-:Y:S05]  /*e0f0*/  BSYNC B1 ;  /* 0x0000000000017941 */ /* 0x000fea0003800000 */
.L_x_24727:
        /* <DEDUP_REMOVED lines=23> */
.L_x_24731:
[----:B------:R-:W0:Y:S02]  /*e270*/  MUFU.RCP R21, R2 ;  /* 0x0000000200157308 */ /* 0x000e240000001000 */
[----:B0-----:R-:W-:-:S04]  /*e280*/  FFMA R0, R2, R21, -1 ;  /* 0xbf80000002007423 */ /* 0x001fc80000000015 */
[----:B------:R-:W-:-:S04]  /*e290*/  FADD.FTZ R0, -R0, -RZ ;  /* 0x800000ff00007221 */ /* 0x000fc80000010100 */
[----:B------:R-:W-:-:S07]  /*e2a0*/  FFMA R21, R21, R0, R21 ;  /* 0x0000000015157223 */ /* 0x000fce0000000015 */
.L_x_24732:
[----:B------:R-:W-:Y:S05]  /*e2b0*/  BSYNC B1 ;  /* 0x0000000000017941 */ /* 0x000fea0003800000 */
.L_x_24730:
        /* <DEDUP_REMOVED lines=22> */
.L_x_24734:
[----:B------:R-:W0:Y:S02]  /*e420*/  MUFU.RCP R21, R2 ;  /* 0x0000000200157308 */ /* 0x000e240000001000 */
[----:B0-----:R-:W-:-:S04]  /*e430*/  FFMA R0, R2, R21, -1 ;  /* 0xbf80000002007423 */ /* 0x001fc80000000015 */
[----:B------:R-:W-:-:S04]  /*e440*/  FADD.FTZ R0, -R0, -RZ ;  /* 0x800000ff00007221 */ /* 0x000fc80000010100 */
[----:B------:R-:W-:-:S07]  /*e450*/  FFMA R21, R21, R0, R21 ;  /* 0x0000000015157223 */ /* 0x000fce0000000015 */
.L_x_24735:
[----:B------:R-:W-:Y:S05]  /*e460*/  BSYNC B1 ;  /* 0x0000000000017941 */ /* 0x000fea0003800000 */
.L_x_24733:
        /* <DEDUP_REMOVED lines=23> */
.L_x_24737:
[----:B------:R-:W0:Y:S02]  /*e5e0*/  MUFU.RCP R21, R2 ;  /* 0x0000000200157308 */ /* 0x000e240000001000 */
[----:B0-----:R-:W-:-:S04]  /*e5f0*/  FFMA R0, R2, R21, -1 ;  /* 0xbf80000002007423 */ /* 0x001fc80000000015 */
[----:B------:R-:W-:-:S04]  /*e600*/  FADD.FTZ R0, -R0, -RZ ;  /* 0x800000ff00007221 */ /* 0x000fc80000010100 */
[----:B------:R-:W-:-:S07]  /*e610*/  FFMA R21, R21, R0, R21 ;  /* 0x0000000015157223 */ /* 0x000fce0000000015 */
.L_x_24738:
[----:B------:R-:W-:Y:S05]  /*e620*/  BSYNC B1 ;  /* 0x0000000000017941 */ /* 0x000fea0003800000 */
.L_x_24736:
        /* <DEDUP_REMOVED lines=43> */
.L_x_24740:
[----:B------:R-:W-:Y:S05]  /*e8e0*/  BSYNC B0 ;  /* 0x0000000000007941 */ /* 0x000fea0003800000 */
.L_x_24739:
        /* <DEDUP_REMOVED lines=17> */
.L_x_24742:
[----:B------:R-:W-:Y:S05]  /*ea00*/  BSYNC B0 ;  /* 0x0000000000007941 */ /* 0x000fea0003800000 */
.L_x_24741:
[-C--:B------:R-:W-:Y:S01]  /*ea10*/  FMUL R21, R108, R11.reuse ;  /* 0x0000000b6c157220 */ /* 0x080fe20000400000 */
[----:B------:R-:W-:Y:S01]  /*ea20*/  F2FP.SATFINITE.E5M2.F32.PACK_AB_MERGE_C R24, RZ, R24, RZ ;  /* 0x00000018ff18723e */ /* 0x000fe200048060ff */
[-C--:B------:R-:W-:Y:S01]  /*ea30*/  FMUL R53, R96, R11.reuse ;  /* 0x0000000b60357220 */ /* 0x080fe20000400000 */
[----:B------:R-:W-:Y:S01]  /*ea40*/  BSSY B0, `(.L_x_24743) ;  /* 0x000003d000007945 */ /* 0x000fe20003800000 */
[----:B------:R-:W-:Y:S01]  /*ea50*/  FMUL R49, R44, R11 ;  /* 0x0000000b2c317220 */ /* 0x000fe20000400000 */
[----:B------:R-:W-:Y:S02]  /*ea60*/  LOP3.LUT R2, R24, 0xffff, RZ, 0xc0, !PT ;  /* 0x0000ffff18027812 */ /* 0x000fe400078ec0ff */
[----:B------:R-:W-:Y:S02]  /*ea70*/  F2FP.SATFINITE.E5M2.F32.PACK_AB_MERGE_C R21, RZ, R21, RZ ;  /* 0x00000015ff15723e */ /* 0x000fe400048060ff */
[----:B01----:R-:W-:Y:S02]  /*ea80*/  LOP3.LUT R13, R2, 0xff, RZ, 0xc0, !PT ;  /* 0x000000ff020d7812 */ /* 0x003fe400078ec0ff */
        /* <DEDUP_REMOVED lines=36> */
[----:B------:R-:W-:Y:S02]  /*ecd0*/  F2FP.SATFINITE.E5M2.F32.PACK_AB_MERGE_C R51, RZ, R88, RZ ;  /* 0x00000058ff33723e */ /* 0x000fe400048060ff */
[----:B------:R-:W-:-:S02]  /*ece0*/  F2FP.SATFINITE.E5M2.F32.PACK_AB_MERGE_C R86, RZ, R86, RZ ;  /* 0x00000056ff56723e */ /* 0x000fc400048060ff */
[----:B------:R-:W-:Y:S01]  /*ecf0*/  F2FP.SATFINITE.E5M2.F32.PACK_AB_MERGE_C R47, RZ, R47, RZ ;  /* 0x0000002fff2f723e */ /* 0x000fe200048060ff */
        /* <DEDUP_REMOVED lines=17> */
.L_x_24744:
[----:B------:R-:W-:Y:S05]  /*ee10*/  BSYNC B0 ;  /* 0x0000000000007941 */ /* 0x000fea0003800000 */
.L_x_24743:
[----:B------:R-:W-:Y:S01]  /*ee20*/  FMUL R26, R46, R11 ;  /* 0x0000000b2e1a7220 */ /* 0x000fe20000400000 */
[----:B------:R-:W-:Y:S01]  /*ee30*/  F2FP.SATFINITE.E5M2.F32.PACK_AB_MERGE_C R49, RZ, R49, RZ ;  /* 0x00000031ff31723e */ /* 0x000fe200048060ff */
[-C--:B------:R-:W-:Y:S01]  /*ee40*/  FMUL R80, R106, R11.reuse ;  /* 0x0000000b6a507220 */ /* 0x080fe20000400000 */
[----:B------:R-:W-:Y:S01]  /*ee50*/  LOP3.LUT R47, R47, 0xffff, RZ, 0xc0, !PT ;  /* 0x0000ffff2f2f7812 */ /* 0x000fe200078ec0ff */
        /* <DEDUP_REMOVED lines=9> */
[----:B------:R-:W-:-:S02]  /*eef0*/  F2FP.SATFINITE.E5M2.F32.PACK_AB_MERGE_C R80, RZ, R80, RZ ;  /* 0x00000050ff50723e */ /* 0x000fc400048060ff */
[----:B------:R-:W-:Y:S01]  /*ef00*/  LOP3.LUT R50, R15, 0xff00, R14, 0xf8, !PT ;  /* 0x0000ff000f327812 */ /* 0x000fe200078ef80e */
[-C--:B------:R-:W-:Y:S01]  /*ef10*/  FMUL R15, R48, R11.reuse ;  /* 0x0000000b300f7220 */ /* 0x080fe20000400000 */
[----:B------:R-:W-:Y:S01]  /*ef20*/  FMUL R14, R52, R11 ;  /* 0x0000000b340e7220 */ /* 0x000fe20000400000 */
[----:B------:R-:W-:Y:S02]  /*ef30*/  LOP3.LUT R43, R43, 0xffff, RZ, 0xc0, !PT ;  /* 0x0000ffff2b2b7812 */ /* 0x000fe400078ec0ff */
[----:B------:R-:W-:Y:S02]  /*ef40*/  F2FP.SATFINITE.E5M2.F32.PACK_AB_MERGE_C R84, RZ, R84, RZ ;  /* 0x00000054ff54723e */ /* 0x000fe400048060ff */
[----:B------:R-:W-:Y:S02]  /*ef50*/  F2FP.SATFINITE.E5M2.F32.PACK_AB_MERGE_C R15, RZ, R15, RZ ;  /* 0x0000000fff0f723e */ /* 0x000fe400048060ff */
[----:B------:R-:W-:Y:S02]  /*ef60*/  F2FP.SATFINITE.E5M2.F32.PACK_AB_MERGE_C R14, RZ, R14, RZ ;  /* 0x0000000eff0e723e */ /* 0x000fe400048060ff */
[----:B------:R-:W-:Y:S01]  /*ef70*/  LOP3.LUT R53, R53, 0xffff, RZ, 0xc0, !PT ;  /* 0x0000ffff35357812 */ /* 0x000fe200078ec0ff */
[----:B------:R-:W-:Y:S01]  /*ef80*/  IMAD.U32 R36, R15, 0x10000, RZ ;  /* 0x000100000f247824 */ /* 0x000fe200078e00ff */
[----:B------:R-:W-:-:S02]  /*ef90*/  LOP3.LUT R39, R14, 0xffff, RZ, 0xc0, !PT ;  /* 0x0000ffff0e277812 */ /* 0x000fc400078ec0ff */
[----:B------:R-:W-:Y:S02]  /*efa0*/  LOP3.LUT R27, R27, 0xffff, RZ, 0xc0, !PT ;  /* 0x0000ffff1b1b7812 */ /* 0x000fe400078ec0ff */
[----:B------:R-:W-:Y:S02]  /*efb0*/  LOP3.LUT R36, R36, 0xff0000, RZ, 0xc0, !PT ;  /* 0x00ff000024247812 */ /* 0x000fe400078ec0ff */
[----:B------:R-:W-:Y:S02]  /*efc0*/  SHF.L.U32 R39, R39, 0x18, RZ ;  /* 0x0000001827277819 */ /* 0x000fe400000006ff */
[----:B------:R-:W-:Y:S02]  /*efd0*/  F2FP.SATFINITE.E5M2.F32.PACK_AB_MERGE_C R87, RZ, R38, RZ ;  /* 0x00000026ff57723e */ /* 0x000fe400048060ff */
[----:B------:R-:W-:Y:S01]  /*efe0*/  LOP3.LUT R39, R39, R50, R36, 0xfe, !PT ;  /* 0x0000003227277212 */ /* 0x000fe200078efe24 */
[----:B------:R-:W-:Y:S01]  /*eff0*/  FMUL R50, R114, R11 ;  /* 0x0000000b72327220 */ /* 0x000fe20000400000 */
[----:B------:R-:W-:-:S02]  /*f000*/  LOP3.LUT R36, R51, 0xffff, RZ, 0xc0, !PT ;  /* 0x0000ffff33247812 */ /* 0x000fc400078ec0ff */
[----:B------:R-:W-:Y:S02]  /*f010*/  LOP3.LUT R38, R87, 0xffff, RZ, 0xc0, !PT ;  /* 0x0000ffff57267812 */ /* 0x000fe400078ec0ff */
[----:B------:R-:W-:Y:S01]  /*f020*/  F2FP.SATFINITE.E5M2.F32.PACK_AB_MERGE_C R50, RZ, R50, RZ ;  /* 0x00000032ff32723e */ /* 0x000fe200048060ff */
        /* <DEDUP_REMOVED lines=14> */
[----:B------:R-:W-:Y:S02]  /*f110*/  F2FP.SATFINITE.E5M2.F32.PACK_AB_MERGE_C R45, RZ, R45, RZ ;  /* 0x0000002dff2d723e */ /* 0x000fe400048060ff */
[----:B------:R-:W-:Y:S01]  /*f120*/  LOP3.LUT R83, R82, 0xff00, R25, 0xf8, !PT ;  /* 0x0000ff0052537812 */ /* 0x000fe200078ef819 */
[----:B------:R-:W-:Y:S01]  /*f130*/  FMUL R25, R124, R11 ;  /* 0x0000000b7c197220 */ /* 0x000fe20000400000 */
[----:B------:R-:W-:Y:S02]  /*f140*/  LOP3.LUT R36, R36, 0xff0000, R51, 0xf8, !PT ;  /* 0x00ff000024247812 */ /* 0x000fe400078ef833 */
[----:B------:R-:W-:Y:S01]  /*f150*/  FMNMX R51, |R108|, R41, !PT ;  /* 0x000000296c337209 */ /* 0x000fe20007800200 */
[----:B------:R-:W-:Y:S01]  /*f160*/  IMAD.U32 R41, R45, 0x10000, RZ ;  /* 0x000100002d297824 */ /* 0x000fe200078e00ff */
[----:B------:R-:W-:Y:S02]  /*f170*/  F2FP.SATFINITE.E5M2.F32.PACK_AB_MERGE_C R25, RZ, R25, RZ ;  /* 0x00000019ff19723e */ /* 0x000fe400048060ff */
        /* <DEDUP_REMOVED lines=13> */
[----:B------:R-:W-:Y:S02]  /*f250*/  F2FP.SATFINITE.E5M2.F32.PACK_AB_MERGE_C R81, RZ, R81, RZ ;  /* 0x00000051ff51723e */ /* 0x000fe400048060ff */
[----:B------:R-:W-:Y:S02]  /*f260*/  LOP3.LUT R46, R43, 0xff, RZ, 0xc0, !PT ;  /* 0x000000ff2b2e7812 */ /* 0x000fe400078ec0ff */
[----:B------:R-:W-:Y:S02]  /*f270*/  PRMT R43, R81, 0x7104, RZ ;  /* 0x00007104512b7816 */ /* 0x000fe400000000ff */
[----:B------:R-:W-:Y:S02]  /*f280*/  F2FP.SATFINITE.E5M2.F32.PACK_AB_MERGE_C R47, RZ, R47, RZ ;  /* 0x0000002fff2f723e */ /* 0x000fe400048060ff */
[----:B------:R-:W-:-:S02]  /*f290*/  F2FP.SATFINITE.E5M2.F32.PACK_AB_MERGE_C R51, RZ, R51, RZ ;  /* 0x00000033ff33723e */ /* 0x000fc400048060ff */
[----:B------:R-:W-:Y:S02]  /*f2a0*/  LOP3.LUT R85, R46, 0xff00, R43, 0xf8, !PT ;  /* 0x0000ff002e557812 */ /* 0x000fe400078ef82b */
[----:B------:R-:W-:Y:S02]  /*f2b0*/  LOP3.LUT R46, R47, 0xffff, RZ, 0xc0, !PT ;  /* 0x0000ffff2f2e7812 */ /* 0x000fe400078ec0ff */
[----:B------:R-:W-:Y:S02]  /*f2c0*/  SHF.L.U32 R43, R51, 0x10, RZ ;  /* 0x00000010332b7819 */ /* 0x000fe400000006ff */
[----:B------:R-:W-:Y:S01]  /*f2d0*/  F2FP.SATFINITE.E5M2.F32.PACK_AB_MERGE_C R86, RZ, R86, RZ ;  /* 0x00000056ff56723e */ /* 0x000fe200048060ff */
        /* <DEDUP_REMOVED lines=14> */
[----:B------:R-:W-:-:S02]  /*f3c0*/  F2FP.SATFINITE.E5M2.F32.PACK_AB_MERGE_C R94, RZ, R94, RZ ;  /* 0x0000005eff5e723e */ /* 0x000fc400048060ff */
        /* <DEDUP_REMOVED lines=15> */
[----:B------:R-:W-:-:S04]  /*f4c0*/  F2FP.SATFINITE.E5M2.F32.PACK_AB_MERGE_C R48, RZ, R42, RZ ;  /* 0x0000002aff30723e */ /* 0x000fc800048060ff */
        /* <DEDUP_REMOVED lines=28> */
.L_x_24746:
[----:B------:R-:W-:Y:S05]  /*f690*/  BSYNC B0 ;  /* 0x0000000000007941 */ /* 0x000fea0003800000 */
.L_x_24745:
        /* <DEDUP_REMOVED lines=19> */
.L_x_24748:
[----:B------:R-:W-:Y:S05]  /*f7d0*/  BSYNC B0 ;  /* 0x0000000000007941 */ /* 0x000fea0003800000 */
.L_x_24747:
        /* <DEDUP_REMOVED lines=19> */
.L_x_24750:
[----:B------:R-:W-:Y:S05]  /*f910*/  BSYNC B0 ;  /* 0x0000000000007941 */ /* 0x000fea0003800000 */
.L_x_24749:
        /* <DEDUP_REMOVED lines=19> */
.L_x_24752:
[----:B------:R-:W-:Y:S05]  /*fa50*/  BSYNC B0 ;  /* 0x0000000000007941 */ /* 0x000fea0003800000 */
.L_x_24751:
        /* <DEDUP_REMOVED lines=19> */
.L_x_24754:
[----:B------:R-:W-:Y:S05]  /*fb90*/  BSYNC B0 ;  /* 0x0000000000007941 */ /* 0x000fea0003800000 */
.L_x_24753:
        /* <DEDUP_REMOVED lines=9> */
[----:B01---5:R-:W-:Y:S05]  /*fc30*/  CALL.REL.NOINC `($__internal_543_$__cuda_sm20_rcp_rn_f32_slowpath) ;  /* 0x0000007400587944 */ /* 0x023fea0003c00000 */
[----:B------:R-:W-:Y:S05]  /*fc40*/  BRA `(.L_x_24757) ;  /* 0x0000000000107947 */ /* 0x000fea0003800000 */
.L_x_24756:
[----:B------:R-:W2:Y:S02]  /*fc50*/  MUFU.RCP R0, R27 ;  /* 0x0000001b00007308 */ /* 0x000ea40000001000 */
[----:B--2---:R-:W-:-:S04]  /*fc60*/  FFMA R2, R27, R0, -1 ;  /* 0xbf8000001b027423 */ /* 0x004fc80000000000 */
[----:B------:R-:W-:-:S04]  /*fc70*/  FADD.FTZ R21, -R2, -RZ ;  /* 0x800000ff02157221 */ /* 0x000fc80000010100 */
[----:B------:R-:W-:-:S07]  /*fc80*/  FFMA R21, R0, R21, R0 ;  /* 0x0000001500157223 */ /* 0x000fce0000000000 */
.L_x_24757:
[----:B------:R-:W-:Y:S05]  /*fc90*/  BSYNC B1 ;  /* 0x0000000000017941 */ /* 0x000fea0003800000 */
.L_x_24755:
        /* <DEDUP_REMOVED lines=21> */
[----:B01---5:R-:W-:Y:S05]  /*fdf0*/  CALL.REL.NOINC `($__internal_543_$__cuda_sm20_rcp_rn_f32_slowpath) ;  /* 0x0000007000e87944 */ /* 0x023fea0003c00000 */
[----:B------:R-:W-:Y:S05]  /*fe00*/  BRA `(.L_x_24760) ;  /* 0x0000000000107947 */ /* 0x000fea0003800000 */
.L_x_24759:
[----:B------:R-:W2:Y:S02]  /*fe10*/  MUFU.RCP R21, R2 ;  /* 0x0000000200157308 */ /* 0x000ea40000001000 */
[----:B--2---:R-:W-:-:S04]  /*fe20*/  FFMA R0, R2, R21, -1 ;  /* 0xbf80000002007423 */ /* 0x004fc80000000015 */
[----:B------:R-:W-:-:S04]  /*fe30*/  FADD.FTZ R0, -R0, -RZ ;  /* 0x800000ff00007221 */ /* 0x000fc80000010100 */
[----:B------:R-:W-:-:S07]  /*fe40*/  FFMA R21, R21, R0, R21 ;  /* 0x0000000015157223 */ /* 0x000fce0000000015 */
.L_x_24760:
[----:B------:R-:W-:Y:S05]  /*fe50*/  BSYNC B1 ;  /* 0x0000000000017941 */ /* 0x000fea0003800000 */
.L_x_24758:
        /* <DEDUP_REMOVED lines=22> */
.L_x_24762:
[----:B------:R-:W2:Y:S02]  /*ffc0*/  MUFU.RCP R21, R2 ;  /* 0x0000000200157308 */ /* 0x000ea40000001000 */
[----:B--2---:R-:W-:-:S04]  /*ffd0*/  FFMA R0, R2, R21, -1 ;  /* 0xbf80000002007423 */ /* 0x004fc80000000015 */
[----:B------:R-:W-:-:S04]  /*ffe0*/  FADD.FTZ R0, -R0, -RZ ;  /* 0x800000ff00007221 */ /* 0x000fc80000010100 */
[----:B------:R-:W-:-:S07]  /*fff0*/  FFMA R21, R21, R0, R21 ;  /* 0x0000000015157223 */ /* 0x000fce0000000015 */
.L_x_24763:
[----:B------:R-:W-:Y:S05]  /*10000*/  BSYNC B1 ;  /* 0x0000000000017941 */ /* 0x000fea0003800000 */
.L_x_24761:
        /* <DEDUP_REMOVED lines=21> */
[----:B0----5:R-:W-:Y:S05]  /*10160*/  CALL.REL.NOINC `($__internal_543_$__cuda_sm20_rcp_rn_f32_slowpath) ;  /* 0x00000070000c7944 */ /* 0x021fea0003c00000 */
[----:B------:R-:W-:Y:S05]  /*10170*/  BRA `(.L_x_24766) ;  /* 0x0000000000107947 */ /* 0x000fea0003800000 */
.L_x_24765:
[----:B------:R-:W1:Y:S02]  /*10180*/  MUFU.RCP R21, R2 ;  /* 0x0000000200157308 */ /* 0x000e640000001000 */
[----:B-1----:R-:W-:-:S04]  /*10190*/  FFMA R0, R2, R21, -1 ;  /* 0xbf80000002007423 */ /* 0x002fc80000000015 */
[----:B------:R-:W-:-:S04]  /*101a0*/  FADD.FTZ R0, -R0, -RZ ;  /* 0x800000ff00007221 */ /* 0x000fc80000010100 */
[----:B------:R-:W-:-:S07]  /*101b0*/  FFMA R21, R21, R0, R21 ;  /* 0x0000000015157223 */ /* 0x000fce0000000015 */
.L_x_24766:
[----:B------:R-:W-:Y:S05]  /*101c0*/  BSYNC B1 ;  /* 0x0000000000017941 */ /* 0x000fea0003800000 */
.L_x_24764:
        /* <DEDUP_REMOVED lines=22> */
.L_x_24768:
[----:B------:R-:W1:Y:S02]  /*10330*/  MUFU.RCP R21, R2 ;  /* 0x0000000200157308 */ /* 0x000e640000001000 */
[----:B-1----:R-:W-:-:S04]  /*10340*/  FFMA R0, R2, R21, -1 ;  /* 0xbf80000002007423 */ /* 0x002fc80000000015 */
[----:B------:R-:W-:-:S04]  /*10350*/  FADD.FTZ R0, -R0, -RZ ;  /* 0x800000ff00007221 */ /* 0x000fc80000010100 */
[----:B------:R-:W-:-:S07]  /*10360*/  FFMA R21, R21, R0, R21 ;  /* 0x0000000015157223 */ /* 0x000fce0000000015 */
.L_x_24769:
[----:B------:R-:W-:Y:S05]  /*10370*/  BSYNC B1 ;  /* 0x0000000000017941 */ /* 0x000fea0003800000 */
.L_x_24767:
        /* <DEDUP_REMOVED lines=23> */
.L_x_24771:
[----:B------:R-:W1:Y:S02]  /*104f0*/  MUFU.RCP R21, R2 ;  /* 0x0000000200157308 */ /* 0x000e640000001000 */
[----:B-1----:R-:W-:-:S04]  /*10500*/  FFMA R0, R2, R21, -1 ;  /* 0xbf80000002007423 */ /* 0x002fc80000000015 */
[----:B------:R-:W-:-:S04]  /*10510*/  FADD.FTZ R0, -R0, -RZ ;  /* 0x800000ff00007221 */ /* 0x000fc80000010100 */
[----:B------:R-:W-:-:S07]  /*10520*/  FFMA R21, R21, R0, R21 ;  /* 0x0000000015157223 */ /* 0x000fce0000000015 */
.L_x_24772:
[----:B------:R-:W-:Y:S05]  /*10530*/  BSYNC B1 ;  /* 0x0000000000017941 */ /* 0x000fea0003800000 */
.L_x_24770:
        /* <DEDUP_REMOVED lines=22> */
.L_x_24774:
[----:B------:R-:W1:Y:S02]  /*106a0*/  MUFU.RCP R21, R2 ;  /* 0x0000000200157308 */ /* 0x000e640000001000 */
[----:B-1----:R-:W-:-:S04]  /*106b0*/  FFMA R0, R2, R21, -1 ;  /* 0xbf80000002007423 */ /* 0x002fc80000000015 */
[----:B------:R-:W-:-:S04]  /*106c0*/  FADD.FTZ R0, -R0, -RZ ;  /* 0x800000ff00007221 */ /* 0x000fc80000010100 */
[----:B------:R-:W-:-:S07]  /*106d0*/  FFMA R21, R21, R0, R21 ;  /* 0x0000000015157223 */ /* 0x000fce0000000015 */
.L_x_24775:
[----:B------:R-:W-:Y:S05]  /*106e0*/  BSYNC B1 ;  /* 0x0000000000017941 */ /* 0x000fea0003800000 */
.L_x_24773:
        /* <DEDUP_REMOVED lines=23> */
.L_x_24777:
[----:B------:R-:W1:Y:S02]  /*10860*/  MUFU.RCP R21, R2 ;  /* 0x0000000200157308 */ /* 0x000e640000001000 */
[----:B-1----:R-:W-:-:S04]  /*10870*/  FFMA R0, R2, R21, -1 ;  /* 0xbf80000002007423 */ /* 0x002fc80000000015 */
[----:B------:R-:W-:-:S04]  /*10880*/  FADD.FTZ R0, -R0, -RZ ;  /* 0x800000ff00007221 */ /* 0x000fc80000010100 */
[----:B------:R-:W-:-:S07]  /*10890*/  FFMA R21, R21, R0, R21 ;  /* 0x0000000015157223 */ /* 0x000fce0000000015 */
.L_x_24778:
[----:B------:R-:W-:Y:S05]  /*108a0*/  BSYNC B1 ;  /* 0x0000000000017941 */ /* 0x000fea0003800000 */
.L_x_24776:
        /* <DEDUP_REMOVED lines=22> */
.L_x_24780:
[----:B------:R-:W1:Y:S02]  /*10a10*/  MUFU.RCP R21, R2 ;  /* 0x0000000200157308 */ /* 0x000e640000001000 */
[----:B-1----:R-:W-:-:S04]  /*10a20*/  FFMA R0, R2, R21, -1 ;  /* 0xbf80000002007423 */ /* 0x002fc80000000015 */
[----:B------:R-:W-:-:S04]  /*10a30*/  FADD.FTZ R0, -R0, -RZ ;  /* 0x800000ff00007221 */ /* 0x000fc80000010100 */
[----:B------:R-:W-:-:S07]  /*10a40*/  FFMA R21, R21, R0, R21 ;  /* 0x0000000015157223 */ /* 0x000fce0000000015 */
.L_x_24781:
[----:B------:R-:W-:Y:S05]  /*10a50*/  BSYNC B1 ;  /* 0x0000000000017941 */ /* 0x000fea0003800000 */
.L_x_24779:
        /* <DEDUP_REMOVED lines=23> */
.L_x_24783:
[----:B------:R-:W1:Y:S02]  /*10bd0*/  MUFU.RCP R21, R2 ;  /* 0x0000000200157308 */ /* 0x000e640000001000 */
[----:B-1----:R-:W-:-:S04]  /*10be0*/  FFMA R0, R2, R21, -1 ;  /* 0xbf80000002007423 */ /* 0x002fc80000000015 */
[----:B------:R-:W-:-:S04]  /*10bf0*/  FADD.FTZ R0, -R0, -RZ ;  /* 0x800000ff00007221 */ /* 0x000fc80000010100 */
[----:B------:R-:W-:-:S07]  /*10c00*/  FFMA R21, R21, R0, R21 ;  /* 0x0000000015157223 */ /* 0x000fce0000000015 */
.L_x_24784:
[----:B------:R-:W-:Y:S05]  /*10c10*/  BSYNC B1 ;  /* 0x0000000000017941 */ /* 0x000fea0003800000 */
.L_x_24782:
        /* <DEDUP_REMOVED lines=22> */
.L_x_24786:
[----:B------:R-:W1:Y:S02]  /*10d80*/  MUFU.RCP R21, R2 ;  /* 0x0000000200157308 */ /* 0x000e640000001000 */
[----:B-1----:R-:W-:-:S04]  /*10d90*/  FFMA R0, R2, R21, -1 ;  /* 0xbf80000002007423 */ /* 0x002fc80000000015 */
[----:B------:R-:W-:-:S04]  /*10da0*/  FADD.FTZ R0, -R0, -RZ ;  /* 0x800000ff00007221 */ /* 0x000fc80000010100 */
[----:B------:R-:W-:-:S07]  /*10db0*/  FFMA R21, R21, R0, R21 ;  /* 0x0000000015157223 */ /* 0x000fce0000000015 */
.L_x_24787:
[----:B------:R-:W-:Y:S05]  /*10dc0*/  BSYNC B1 ;  /* 0x0000000000017941 */ /* 0x000fea0003800000 */
.L_x_24785:
        /* <DEDUP_REMOVED lines=23> */
.L_x_24789:
[----:B------:R-:W1:Y:S02]  /*10f40*/  MUFU.RCP R21, R2 ;  /* 0x0000000200157308 */ /* 0x000e640000001000 */
[----:B-1----:R-:W-:-:S04]  /*10f50*/  FFMA R0, R2, R21, -1 ;  /* 0xbf80000002007423 */ /* 0x002fc80000000015 */
[----:B------:R-:W-:-:S04]  /*10f60*/  FADD.FTZ R0, -R0, -RZ ;  /* 0x800000ff00007221 */ /* 0x000fc80000010100 */
[----:B------:R-:W-:-:S07]  /*10f70*/  FFMA R21, R21, R0, R21 ;  /* 0x0000000015157223 */ /* 0x000fce0000000015 */
.L_x_24790:
[----:B------:R-:W-:Y:S05]  /*10f80*/  BSYNC B1 ;  /* 0x0000000000017941 */ /* 0x000fea0003800000 */
.L_x_24788:
        /* <DEDUP_REMOVED lines=22> */
.L_x_24792:
[----:B------:R-:W1:Y:S02]  /*110f0*/  MUFU.RCP R21, R2 ;  /* 0x0000000200157308 */ /* 0x000e640000001000 */
[----:B-1----:R-:W-:-:S04]  /*11100*/  FFMA R0, R2, R21, -1 ;  /* 0xbf80000002007423 */ /* 0x002fc80000000015 */
[----:B------:R-:W-:-:S04]  /*11110*/  FADD.FTZ R0, -R0, -RZ ;  /* 0x800000ff00007221 */ /* 0x000fc80000010100 */
[----:B------:R-:W-:-:S07]  /*11120*/  FFMA R21, R21, R0, R21 ;  /* 0x0000000015157223 */ /* 0x000fce0000000015 */
.L_x_24793:
[----:B------:R-:W-:Y:S05]  /*11130*/  BSYNC B1 ;  /* 0x0000000000017941 */ /* 0x000fea0003800000 */
.L_x_24791:
        /* <DEDUP_REMOVED lines=23> */
.L_x_24795:
[----:B------:R-:W1:Y:S02]  /*112b0*/  MUFU.RCP R21, R2 ;  /* 0x0000000200157308 */ /* 0x000e640000001000 */
[----:B-1----:R-:W-:-:S04]  /*112c0*/  FFMA R0, R2, R21, -1 ;  /* 0xbf80000002007423 */ /* 0x002fc80000000015 */
[----:B------:R-:W-:-:S04]  /*112d0*/  FADD.FTZ R0, -R0, -RZ ;  /* 0x800000ff00007221 */ /* 0x000fc80000010100 */
[----:B------:R-:W-:-:S07]  /*112e0*/  FFMA R21, R21, R0, R21 ;  /* 0x0000000015157223 */ /* 0x000fce0000000015 */
.L_x_24796:
[----:B------:R-:W-:Y:S05]  /*112f0*/  BSYNC B1 ;  /* 0x0000000000017941 */ /* 0x000fea0003800000 */
.L_x_24794:
        /* <DEDUP_REMOVED lines=22> */
.L_x_24798:
[----:B------:R-:W1:Y:S02]  /*11460*/  MUFU.RCP R21, R2 ;  /* 0x0000000200157308 */ /* 0x000e640000001000 */
[----:B-1----:R-:W-:-:S04]  /*11470*/  FFMA R0, R2, R21, -1 ;  /* 0xbf80000002007423 */ /* 0x002fc80000000015 */
[----:B------:R-:W-:-:S04]  /*11480*/  FADD.FTZ R0, -R0, -RZ ;  /* 0x800000ff00007221 */ /* 0x000fc80000010100 */
[----:B------:R-:W-:-:S07]  /*11490*/  FFMA R21, R21, R0, R21 ;  /* 0x0000000015157223 */ /* 0x000fce0000000015 */
.L_x_24799:
[----:B------:R-:W-:Y:S05]  /*114a0*/  BSYNC B1 ;  /* 0x0000000000017941 */ /* 0x000fea0003800000 */
.L_x_24797:
        /* <DEDUP_REMOVED lines=23> */
.L_x_24801:
[----:B------:R-:W1:Y:S02]  /*11620*/  MUFU.RCP R21, R2 ;  /* 0x0000000200157308 */ /* 0x000e640000001000 */
[----:B-1----:R-:W-:-:S04]  /*11630*/  FFMA R0, R2, R21, -1 ;  /* 0xbf80000002007423 */ /* 0x002fc80000000015 */
[----:B------:R-:W-:-:S04]  /*11640*/  FADD.FTZ R0, -R0, -RZ ;  /* 0x800000ff00007221 */ /* 0x000fc80000010100 */
[----:B------:R-:W-:-:S07]  /*11650*/  FFMA R21, R21, R0, R21 ;  /* 0x0000000015157223 */ /* 0x000fce0000000015 */
.L_x_24802:
[----:B------:R-:W-:Y:S05]  /*11660*/  BSYNC B1 ;  /* 0x0000000000017941 */ /* 0x000fea0003800000 */
.L_x_24800:
        /* <DEDUP_REMOVED lines=22> */
.L_x_24804:
[----:B------:R-:W1:Y:S02]  /*117d0*/  MUFU.RCP R21, R2 ;  /* 0x0000000200157308 */ /* 0x000e640000001000 */
[----:B-1----:R-:W-:-:S04]  /*117e0*/  FFMA R0, R2, R21, -1 ;  /* 0xbf80000002007423 */ /* 0x002fc80000000015 */
[----:B------:R-:W-:-:S04]  /*117f0*/  FADD.FTZ R0, -R0, -RZ ;  /* 0x800000ff00007221 */ /* 0x000fc80000010100 */
[----:B------:R-:W-:-:S07]  /*11800*/  FFMA R21, R21, R0, R21 ;  /* 0x0000000015157223 */ /* 0x000fce0000000015 */
.L_x_24805:
[----:B------:R-:W-:Y:S05]  /*11810*/  BSYNC B1 ;  /* 0x0000000000017941 */ /* 0x000fea0003800000 */
.L_x_24803:
        /* <DEDUP_REMOVED lines=23> */
.L_x_24807:
[----:B------:R-:W1:Y:S02]  /*11990*/  MUFU.RCP R21, R2 ;  /* 0x0000000200157308 */ /* 0x000e640000001000 */
[----:B-1----:R-:W-:-:S04]  /*119a0*/  FFMA R0, R2, R21, -1 ;  /* 0xbf80000002007423 */ /* 0x002fc80000000015 */
[----:B------:R-:W-:-:S04]  /*119b0*/  FADD.FTZ R0, -R0, -RZ ;  /* 0x800000ff00007221 */ /* 0x000fc80000010100 */
[----:B------:R-:W-:-:S07]  /*119c0*/  FFMA R21, R21, R0, R21 ;  /* 0x0000000015157223 */ /* 0x000fce0000000015 */
.L_x_24808:
[----:B------:R-:W-:Y:S05]  /*119d0*/  BSYNC B1 ;  /* 0x0000000000017941 */ /* 0x000fea0003800000 */
.L_x_24806:
        /* <DEDUP_REMOVED lines=22> */
.L_x_24810:
[----:B------:R-:W1:Y:S02]  /*11b40*/  MUFU.RCP R21, R2 ;  /* 0x0000000200157308 */ /* 0x000e640000001000 */
[----:B-1----:R-:W-:-:S04]  /*11b50*/  FFMA R0, R2, R21, -1 ;  /* 0xbf80000002007423 */ /* 0x002fc80000000015 */
[----:B------:R-:W-:-:S04]  /*11b60*/  FADD.FTZ R0, -R0, -RZ ;  /* 0x800000ff00007221 */ /* 0x000fc80000010100 */
[----:B------:R-:W-:-:S07]  /*11b70*/  FFMA R21, R21, R0, R21 ;  /* 0x0000000015157223 */ /* 0x000fce0000000015 */
.L_x_24811:
[----:B------:R-:W-:Y:S05]  /*11b80*/  BSYNC B1 ;  /* 0x0000000000017941 */ /* 0x000fea0003800000 */
.L_x_24809:
        /* <DEDUP_REMOVED lines=23> */
.L_x_24813:
[----:B------:R-:W0:Y:S02]  /*11d00*/  MUFU.RCP R21, R2 ;  /* 0x0000000200157308 */ /* 0x000e240000001000 */
[----:B0-----:R-:W-:-:S04]  /*11d10*/  FFMA R0, R2, R21, -1 ;  /* 0xbf80000002007423 */ /* 0x001fc80000000015 */
[----:B------:R-:W-:-:S04]  /*11d20*/  FADD.FTZ R0, -R0, -RZ ;  /* 0x800000ff00007221 */ /* 0x000fc80000010100 */
[----:B------:R-:W-:-:S07]  /*11d30*/  FFMA R21, R21, R0, R21 ;  /* 0x0000000015157223 */ /* 0x000fce0000000015 */
.L_x_24814:
[----:B------:R-:W-:Y:S05]  /*11d40*/  BSYNC B1 ;  /* 0x0000000000017941 */ /* 0x000fea0003800000 */
.L_x_24812:
        /* <DEDUP_REMOVED lines=22> */
.L_x_24816:
[----:B------:R-:W0:Y:S02]  /*11eb0*/  MUFU.RCP R21, R2 ;  /* 0x0000000200157308 */ /* 0x000e240000001000 */
[----:B0-----:R-:W-:-:S04]  /*11ec0*/  FFMA R0, R2, R21, -1 ;  /* 0xbf80000002007423 */ /* 0x001fc80000000015 */
[----:B------:R-:W-:-:S04]  /*11ed0*/  FADD.FTZ R0, -R0, -RZ ;  /* 0x800000ff00007221 */ /* 0x000fc80000010100 */
[----:B------:R-:W-:-:S07]  /*11ee0*/  FFMA R21, R21, R0, R21 ;  /* 0x0000000015157223 */ /* 0x000fce0000000015 */
.L_x_24817:
[----:B------:R-:W-:Y:S05]  /*11ef0*/  BSYNC B1 ;  /* 0x0000000000017941 */ /* 0x000fea0003800000 */
.L_x_24815:
        /* <DEDUP_REMOVED lines=23> */
.L_x_24819:
[----:B------:R-:W0:Y:S02]  /*12070*/  MUFU.RCP R21, R2 ;  /* 0x0000000200157308 */ /* 0x000e240000001000 */
[----:B0-----:R-:W-:-:S04]  /*12080*/  FFMA R0, R2, R21, -1 ;  /* 0xbf80000002007423 */ /* 0x001fc80000000015 */
[----:B------:R-:W-:-:S04]  /*12090*/  FADD.FTZ R0, -R0, -RZ ;  /* 0x800000ff00007221 */ /* 0x000fc80000010100 */
[----:B------:R-:W-:-:S07]  /*120a0*/  FFMA R21, R21, R0, R21 ;  /* 0x0000000015157223 */ /* 0x000fce0000000015 */
.L_x_24820:
[----:B------:R-:W-:Y:S05]  /*120b0*/  BSYNC B1 ;  /* 0x0000000000017941 */ /* 0x000fea0003800000 */
.L_x_24818:
        /* <DEDUP_REMOVED lines=22> */
.L_x_24822:
[----:B------:R-:W0:Y:S02]  /*12220*/  MUFU.RCP R21, R2 ;  /* 0x0000000200157308 */ /* 0x000e240000001000 */
[----:B0-----:R-:W-:-:S04]  /*12230*/  FFMA R0, R2, R21, -1 ;  /* 0xbf80000002007423 */ /* 0x001fc80000000015 */
[----:B------:R-:W-:-:S04]  /*12240*/  FADD.FTZ R0, -R0, -RZ ;  /* 0x800000ff00007221 */ /* 0x000fc80000010100 */
[----:B------:R-:W-:-:S07]  /*12250*/  FFMA R21, R21, R0, R21 ;  /* 0x0000000015157223 */ /* 0x000fce0000000015 */
.L_x_24823:
[----:B------:R-:W-:Y:S05]  /*12260*/  BSYNC B1 ;  /* 0x0000000000017941 */ /* 0x000fea0003800000 */
.L_x_24821:
        /* <DEDUP_REMOVED lines=23> */
.L_x_24825:
[----:B------:R-:W0:Y:S02]  /*123e0*/  MUFU.RCP R21, R2 ;  /* 0x0000000200157308 */ /* 0x000e240000001000 */
[----:B0-----:R-:W-:-:S04]  /*123f0*/  FFMA R0, R2, R21, -1 ;  /* 0xbf80000002007423 */ /* 0x001fc80000000015 */
[----:B------:R-:W-:-:S04]  /*12400*/  FADD.FTZ R0, -R0, -RZ ;  /* 0x800000ff00007221 */ /* 0x000fc80000010100 */
[----:B------:R-:W-:-:S07]  /*12410*/  FFMA R21, R21, R0, R21 ;  /* 0x0000000015157223 */ /* 0x000fce0000000015 */
.L_x_24826:
[----:B------:R-:W-:Y:S05]  /*12420*/  BSYNC B1 ;  /* 0x0000000000017941 */ /* 0x000fea0003800000 */
.L_x_24824:
        /* <DEDUP_REMOVED lines=22> */
.L_x_24828:
[----:B------:R-:W0:Y:S02]  /*12590*/  MUFU.RCP R21, R2 ;  /* 0x0000000200157308 */ /* 0x000e240000001000 */
[----:B0-----:R-:W-:-:S04]  /*125a0*/  FFMA R0, R2, R21, -1 ;  /* 0xbf80000002007423 */ /* 0x001fc80000000015 */
[----:B------:R-:W-:-:S04]  /*125b0*/  FADD.FTZ R0, -R0, -RZ ;  /* 0x800000ff00007221 */ /* 0x000fc80000010100 */
[----:B------:R-:W-:-:S07]  /*125c0*/  FFMA R21, R21, R0, R21 ;  /* 0x0000000015157223 */ /* 0x000fce0000000015 */
.L_x_24829:
[----:B------:R-:W-:Y:S05]  /*125d0*/  BSYNC B1 ;  /* 0x0000000000017941 */ /* 0x000fea0003800000 */
.L_x_24827:
        /* <DEDUP_REMOVED lines=23> */
.L_x_24831:
[----:B------:R-:W0:Y:S02]  /*12750*/  MUFU.RCP R21, R2 ;  /* 0x0000000200157308 */ /* 0x000e240000001000 */
[----:B0-----:R-:W-:-:S04]  /*12760*/  FFMA R0, R2, R21, -1 ;  /* 0xbf80000002007423 */ /* 0x001fc80000000015 */
[----:B------:R-:W-:-:S04]  /*12770*/  FADD.FTZ R0, -R0, -RZ ;  /* 0x800000ff00007221 */ /* 0x000fc80000010100 */
[----:B------:R-:W-:-:S07]  /*12780*/  FFMA R21, R21, R0, R21 ;  /* 0x0000000015157223 */ /* 0x000fce0000000015 */
.L_x_24832:
[----:B------:R-:W-:Y:S05]  /*12790*/  BSYNC B1 ;  /* 0x0000000000017941 */ /* 0x000fea0003800000 */
.L_x_24830:
        /* <DEDUP_REMOVED lines=22> */
.L_x_24834:
[----:B------:R-:W0:Y:S02]  /*12900*/  MUFU.RCP R21, R2 ;  /* 0x0000000200157308 */ /* 0x000e240000001000 */
[----:B0-----:R-:W-:-:S04]  /*12910*/  FFMA R0, R2, R21, -1 ;  /* 0xbf80000002007423 */ /* 0x001fc80000000015 */
[----:B------:R-:W-:-:S04]  /*12920*/  FADD.FTZ R0, -R0, -RZ ;  /* 0x800000ff00007221 */ /* 0x000fc80000010100 */
[----:B------:R-:W-:-:S07]  /*12930*/  FFMA R21, R21, R0, R21 ;  /* 0x0000000015157223 */ /* 0x000fce0000000015 */
.L_x_24835:
[----:B------:R-:W-:Y:S05]  /*12940*/  BSYNC B1 ;  /* 0x0000000000017941 */ /* 0x000fea0003800000 */
.L_x_24833:
        /* <DEDUP_REMOVED lines=23> */
.L_x_24837:
[----:B------:R-:W0:Y:S02]  /*12ac0*/  MUFU.RCP R21, R2 ;  /* 0x0000000200157308 */ /* 0x000e240000001000 */
[----:B0-----:R-:W-:-:S04]  /*12ad0*/  FFMA R0, R2, R21, -1 ;  /* 0xbf80000002007423 */ /* 0x001fc80000000015 */
[----:B------:R-:W-:-:S04]  /*12ae0*/  FADD.FTZ R0, -R0, -RZ ;  /* 0x800000ff00007221 */ /* 0x000fc80000010100 */
[----:B------:R-:W-:-:S07]  /*12af0*/  FFMA R21, R21, R0, R21 ;  /* 0x0000000015157223 */ /* 0x000fce0000000015 */
.L_x_24838:
[----:B------:R-:W-:Y:S05]  /*12b00*/  BSYNC B1 ;  /* 0x0000000000017941 */ /* 0x000fea0003800000 */
.L_x_24836:
        /* <DEDUP_REMOVED lines=22> */
.L_x_24840:
[----:B------:R-:W0:Y:S02]  /*12c70*/  MUFU.RCP R21, R2 ;  /* 0x0000000200157308 */ /* 0x000e240000001000 */
[----:B0-----:R-:W-:-:S04]  /*12c80*/  FFMA R0, R2, R21, -1 ;  /* 0xbf80000002007423 */ /* 0x001fc80000000015 */
[----:B------:R-:W-:-:S04]  /*12c90*/  FADD.FTZ R0, -R0, -RZ ;  /* 0x800000ff00007221 */ /* 0x000fc80000010100 */
[----:B------:R-:W-:-:S07]  /*12ca0*/  FFMA R21, R21, R0, R21 ;  /* 0x0000000015157223 */ /* 0x000fce0000000015 */
.L_x_24841:
[----:B------:R-:W-:Y:S05]  /*12cb0*/  BSYNC B1 ;  /* 0x0000000000017941 */ /* 0x000fea0003800000 */
.L_x_24839:
        /* <DEDUP_REMOVED lines=23> */
.L_x_24843:
[----:B------:R-:W0:Y:S02]  /*12e30*/  MUFU.RCP R21, R2 ;  /* 0x0000000200157308 */ /* 0x000e240000001000 */
[----:B0-----:R-:W-:-:S04]  /*12e40*/  FFMA R0, R2, R21, -1 ;  /* 0xbf80000002007423 */ /* 0x001fc80000000015 */
[----:B------:R-:W-:-:S04]  /*12e50*/  FADD.FTZ R0, -R0, -RZ ;  /* 0x800000ff00007221 */ /* 0x000fc80000010100 */
[----:B------:R-:W-:-:S07]  /*12e60*/  FFMA R21, R21, R0, R21 ;  /* 0x0000000015157223 */ /* 0x000fce0000000015 */
.L_x_24844:
[----:B------:R-:W-:Y:S05]  /*12e70*/  BSYNC B1 ;  /* 0x0000000000017941 */ /* 0x000fea0003800000 */
.L_x_24842:
        /* <DEDUP_REMOVED lines=22> */
.L_x_24846:
[----:B------:R-:W0:Y:S02]  /*12fe0*/  MUFU.RCP R21, R2 ;  /* 0x0000000200157308 */ /* 0x000e240000001000 */
[----:B0-----:R-:W-:-:S04]  /*12ff0*/  FFMA R0, R2, R21, -1 ;  /* 0xbf80000002007423 */ /* 0x001fc80000000015 */
[----:B------:R-:W-:-:S04]  /*13000*/  FADD.FTZ R0, -R0, -RZ ;  /* 0x800000ff00007221 */ /* 0x000fc80000010100 */
[----:B------:R-:W-:-:S07]  /*13010*/  FFMA R21, R21, R0, R21 ;  /* 0x0000000015157223 */ /* 0x000fce0000000015 */
.L_x_24847:
[----:B------:R-:W-:Y:S05]  /*13020*/  BSYNC B1 ;  /* 0x0000000000017941 */ /* 0x000fea0003800000 */
.L_x_24845:
        /* <DEDUP_REMOVED lines=22> */
[----:B------:R-:W-:Y:S01]  /*13190*/  IMAD.MOV.U32 R14, RZ, RZ, R21 ;  /* 0x000000ffff0e7224 */ /* 0x000fe200078e0015 */
[----:B------:R-:W-:Y:S06]  /*131a0*/  BRA `(.L_x_24850) ;  /* 0x0000000000107947 */ /* 0x000fec0003800000 */
.L_x_24849:
[----:B------:R-:W0:Y:S02]  /*131b0*/  MUFU.RCP R14, R27 ;  /* 0x0000001b000e7308 */ /* 0x000e240000001000 */
[----:B0-----:R-:W-:-:S04]  /*131c0*/  FFMA R0, R27, R14, -1 ;  /* 0xbf8000001b007423 */ /* 0x001fc8000000000e */
[----:B------:R-:W-:-:S04]  /*131d0*/  FADD.FTZ R21, -R0, -RZ ;  /* 0x800000ff00157221 */ /* 0x000fc80000010100 */
[----:B------:R-:W-:-:S07]  /*131e0*/  FFMA R14, R14, R21, R14 ;  /* 0x000000150e0e7223 */ /* 0x000fce000000000e */
.L_x_24850:
[----:B------:R-:W-:Y:S05]  /*131f0*/  BSYNC B1 ;  /* 0x0000000000017941 */ /* 0x000fea0003800000 */
.L_x_24848:
        /* <DEDUP_REMOVED lines=76> */
.L_x_24852:
[----:B------:R-:W-:Y:S05]  /*136c0*/  BSYNC B0 ;  /* 0x0000000000007941 */ /* 0x000fea0003800000 */
.L_x_24851:
        /* <DEDUP_REMOVED lines=14> */
.L_x_24854:
[----:B------:R-:W-:Y:S05]  /*137b0*/  BSYNC B0 ;  /* 0x0000000000007941 */ /* 0x000fea0003800000 */
.L_x_24853:
        /* <DEDUP_REMOVED lines=19> */
.L_x_24856:
[----:B------:R-:W-:Y:S05]  /*138f0*/  BSYNC B0 ;  /* 0x0000000000007941 */ /* 0x000fea0003800000 */
.L_x_24855:
        /* <DEDUP_REMOVED lines=15> */
.L_x_24858:
[----:B------:R-:W-:Y:S05]  /*139f0*/  BSYNC B0 ;  /* 0x0000000000007941 */ /* 0x000fea0003800000 */
.L_x_24857:
        /* <DEDUP_REMOVED lines=23> */
.L_x_24860:
[----:B------:R-:W-:Y:S05]  /*13b70*/  BSYNC B0 ;  /* 0x0000000000007941 */ /* 0x000fea0003800000 */
.L_x_24859:
        /* <DEDUP_REMOVED lines=98> */
.L_x_24862:
[----:B------:R-:W-:Y:S05]  /*141a0*/  BSYNC B0 ;  /* 0x0000000000007941 */ /* 0x000fea0003800000 */
.L_x_24861:
        /* <DEDUP_REMOVED lines=17> */
.L_x_24864:
[----:B------:R-:W-:Y:S05]  /*142c0*/  BSYNC B0 ;  /* 0x0000000000007941 */ /* 0x000fea0003800000 */
.L_x_24863:
        /* <DEDUP_REMOVED lines=17> */
.L_x_24866:
[----:B------:R-:W-:Y:S05]  /*143e0*/  BSYNC B0 ;  /* 0x0000000000007941 */ /* 0x000fea0003800000 */
.L_x_24865:
        /* <DEDUP_REMOVED lines=108> */
.L_x_24871:
        /* <DEDUP_REMOVED lines=51> */
.L_x_24870:
[----:B------:R-:W-:Y:S05]  /*14de0*/  BSYNC B1 ;  /* 0x0000000000017941 */ /* 0x000fea0003800000 */
.L_x_24869:
        /* <DEDUP_REMOVED lines=15> */
.L_x_24873:
[----:B------:R-:W-:Y:S05]  /*14ee0*/  BSYNC B1 ;  /* 0x0000000000017941 */ /* 0x000fea0003800000 */
.L_x_24872:
        /* <DEDUP_REMOVED lines=25> */
.L_x_24868:
[----:B------:R-:W-:Y:S05]  /*15080*/  BSYNC B0 ;  /* 0x0000000000007941 */ /* 0x000fea0003800000 */
.L_x_24867:
        /* <DEDUP_REMOVED lines=28> */
.L_x_24878:
        /* <DEDUP_REMOVED lines=51> */
.L_x_24877:
[----:B------:R-:W-:Y:S05]  /*15580*/  BSYNC B1 ;  /* 0x0000000000017941 */ /* 0x000fea0003800000 */
.L_x_24876:
        /* <DEDUP_REMOVED lines=15> */
.L_x_24880:
[----:B------:R-:W-:Y:S05]  /*15680*/  BSYNC B1 ;  /* 0x0000000000017941 */ /* 0x000fea0003800000 */
.L_x_24879:
        /* <DEDUP_REMOVED lines=25> */
.L_x_24875:
[----:B------:R-:W-:Y:S05]  /*15820*/  BSYNC B0 ;  /* 0x0000000000007941 */ /* 0x000fea0003800000 */
.L_x_24874:
        /* <DEDUP_REMOVED lines=28> */
.L_x_24885:
        /* <DEDUP_REMOVED lines=51> */
.L_x_24884:
[----:B------:R-:W-:Y:S05]  /*15d20*/  BSYNC B1 ;  /* 0x0000000000017941 */ /* 0x000fea0003800000 */
.L_x_24883:
        /* <DEDUP_REMOVED lines=15> */
.L_x_24887:
[----:B------:R-:W-:Y:S05]  /*15e20*/  BSYNC B1 ;  /* 0x0000000000017941 */ /* 0x000fea0003800000 */
.L_x_24886:
        /* <DEDUP_REMOVED lines=25> */
.L_x_24882:
[----:B------:R-:W-:Y:S05]  /*15fc0*/  BSYNC B0 ;  /* 0x0000000000007941 */ /* 0x000fea0003800000 */
.L_x_24881:
        /* <DEDUP_REMOVED lines=28> */
.L_x_24893:
        /* <DEDUP_REMOVED lines=53> */
.L_x_24892:
[----:B0-----:R-:W-:-:S07]  /*164e0*/  IADD3 R4, R31, 0x5, RZ ;  /* 0x000000051f047810 */ /* 0x001fce0007ffe0ff */
.L_x_24891:
[----:B------:R-:W-:Y:S05]  /*164f0*/  BSYNC B1 ;  /* 0x0000000000017941 */ /* 0x000fea0003800000 */
.L_x_24890:
        /* <DEDUP_REMOVED lines=17> */
.L_x_24895:
[----:B------:R-:W-:Y:S05]  /*16610*/  BSYNC B1 ;  /* 0x0000000000017941 */ /* 0x000fea0003800000 */
.L_x_24894:
        /* <DEDUP_REMOVED lines=24> */
.L_x_24889:
[----:B------:R-:W-:Y:S05]  /*167a0*/  BSYNC B0 ;  /* 0x0000000000007941 */ /* 0x000fea0003800000 */
.L_x_24888:
        /* <DEDUP_REMOVED lines=41> */
.L_x_24906:
[----:B-1----:R-:W-:-:S07]  /*16a40*/  FMNMX R5, R2, R5, !PT ;  /* 0x0000000502057209 */ /* 0x002fce0007800000 */
.L_x_24898:
[----:B------:R-:W-:Y:S05]  /*16a50*/  BSYNC B0 ;  /* 0x0000000000007941 */ /* 0x000fea0003800000 */
.L_x_24897:
[----:B------:R-:W-:Y:S01]  /*16a60*/  ISETP.NE.AND P0, PT, R10, RZ, PT ;  /* 0x000000ff0a00720c */ /* 0x000fe20003f05270 */
[----:B------:R-:W-:-:S12]  /*16a70*/  BSSY B0, `(.L_x_24896) ;  /* 0x0000004000007945 */ /* 0x000fd80003800000 */
[----:B------:R-:W-:Y:S05]  /*16a80*/  @P0 BRA `(.L_x_24900) ;  /* 0x0000000000080947 */ /* 0x000fea0003800000 */
[----:B0-----:R-:W0:Y:S02]  /*16a90*/  LDC.64 R2, c[0x0][0x238] ;  /* 0x00008e00ff027b82 */ /* 0x001e240000000a00 */
[----:B0-----:R1:W-:Y:S02]  /*16aa0*/  REDG.E.MAX.S32.STRONG.GPU desc[UR10][R2.64], R5 ;  /* 0x000000050200798e */ /* 0x0013e4000d10e38a */
.L_x_24900:
[----:B------:R-:W-:Y:S05]  /*16ab0*/  BSYNC B0 ;  /* 0x0000000000007941 */ /* 0x000fea0003800000 */
.L_x_24896:
        /* <DEDUP_REMOVED lines=12> */
[----:B--234-:R-:W-:Y:S05]  /*16b80*/  CALL.REL.NOINC `($__internal_543_$__cuda_sm20_rcp_rn_f32_slowpath) ;  /* 0x0000000400847944 */ /* 0x01cfea0003c00000 */
[----:B------:R-:W-:Y:S05]  /*16b90*/  BRA `(.L_x_24902) ;  /* 0x0000000000107947 */ /* 0x000fea0003800000 */
.L_x_24901:
[----:B------:R-:W0:Y:S02]  /*16ba0*/  MUFU.RCP R0, R11 ;  /* 0x0000000b00007308 */ /* 0x000e240000001000 */
[----:B01----:R-:W-:-:S04]  /*16bb0*/  FFMA R2, R0, R11, -1 ;  /* 0xbf80000000027423 */ /* 0x003fc8000000000b */
[----:B--2---:R-:W-:-:S04]  /*16bc0*/  FADD.FTZ R21, -R2, -RZ ;  /* 0x800000ff02157221 */ /* 0x004fc80000010100 */
[----:B------:R-:W-:-:S07]  /*16bd0*/  FFMA R21, R0, R21, R0 ;  /* 0x0000001500157223 */ /* 0x000fce0000000000 */
.L_x_24902:
[----:B---34-:R-:W0:Y:S02]  /*16be0*/  LDC.64 R2, c[0x0][0x240] ;  /* 0x00009000ff027b82 */ /* 0x018e240000000a00 */
[----:B0-----:R-:W-:Y:S01]  /*16bf0*/  STG.E desc[UR10][R2.64], R21 ;  /* 0x0000001502007986 */ /* 0x001fe2000c10190a */
[----:B------:R-:W-:Y:S05]  /*16c00*/  EXIT ;  /* 0x000000000000794d */ /* 0x000fea0003800000 */
.L_x_24899:
[----:B------:R-:W-:Y:S01]  /*16c10*/  HFMA2.MMA R7, -RZ, RZ, 0, 2.384185791015625e-07 ;  /* 0x00000004ff077435 */ /* 0x000fe200000001ff */
[----:B------:R-:W-:Y:S01]  /*16c20*/  IMAD.MOV.U32 R9, RZ, RZ, 0x1f ;  /* 0x0000001fff097424 */ /* 0x000fe200078e00ff */
[----:B------:R-:W-:-:S09]  /*16c30*/  MOV R4, 0xffffffff ;  /* 0xffffffff00047802 */ /* 0x000fd20000000f00 */
[----:B01----:R-:W-:Y:S05]  /*16c40*/  WARPSYNC.COLLECTIVE R4, `(.L_x_24903) ;  /* 0x0000000004087348 */ /* 0x003fea0003c00000 */
[----:B-1----:R1:W2:Y:S02]  /*16c50*/  SHFL.DOWN P0, R5, R0, R7, R9 ;  /* 0x0800000700057389 */ /* 0x0022a40000000009 */
[----:B012---:R-:W-:Y:S01]  /*16c60*/  ENDCOLLECTIVE ;  /* 0x000000000000791b */ /* 0x007fe20003800000 */
.L_x_24903:
[----:B------:R-:W-:Y:S02]  /*16c70*/  IMAD.MOV.U32 R7, RZ, RZ, 0x2 ;  /* 0x00000002ff077424 */ /* 0x000fe400078e00ff */
[----:B------:R-:W-:-:S05]  /*16c80*/  IMAD.MOV.U32 R3, RZ, RZ, R5 ;  /* 0x000000ffff037224 */ /* 0x000fca00078e0005 */
[----:B------:R-:W-:-:S04]  /*16c90*/  FMNMX R3, R3, R0, !PT ;  /* 0x0000000003037209 */ /* 0x000fc80007800000 */
[----:B------:R-:W-:-:S07]  /*16ca0*/  MOV R0, R3 ;  /* 0x0000000300007202 */ /* 0x000fce0000000f00 */
[----:B------:R-:W-:Y:S05]  /*16cb0*/  WARPSYNC.COLLECTIVE R4, `(.L_x_24904) ;  /* 0x0000000004087348 */ /* 0x000fea0003c00000 */
[----:B------:R0:W1:Y:S02]  /*16cc0*/  SHFL.DOWN P0, R5, R0, R7, R9 ;  /* 0x0800000700057389 */ /* 0x0000640000000009 */
[----:B01----:R-:W-:Y:S01]  /*16cd0*/  ENDCOLLECTIVE ;  /* 0x000000000000791b */ /* 0x003fe20003800000 */
.L_x_24904:
[----:B------:R-:W-:Y:S01]  /*16ce0*/  HFMA2.MMA R7, -RZ, RZ, 0, 5.9604644775390625e-08 ;  /* 0x00000001ff077435 */ /* 0x000fe200000001ff */
[----:B------:R-:W-:-:S04]  /*16cf0*/  MOV R2, R5 ;  /* 0x0000000500027202 */ /* 0x000fc80000000f00 */
[----:B------:R-:W-:-:S05]  /*16d00*/  FMNMX R2, R3, R2, !PT ;  /* 0x0000000203027209 */ /* 0x000fca0007800000 */
[----:B------:R-:W-:-:S07]  /*16d10*/  IMAD.MOV.U32 R0, RZ, RZ, R2 ;  /* 0x000000ffff007224 */ /* 0x000fce00078e0002 */
[----:B------:R-:W-:Y:S05]  /*16d20*/  WARPSYNC.COLLECTIVE R4, `(.L_x_24905) ;  /* 0x0000000004087348 */ /* 0x000fea0003c00000 */
[----:B------:R0:W1:Y:S02]  /*16d30*/  SHFL.DOWN P0, R5, R0, R7, R9 ;  /* 0x0800000700057389 */ /* 0x0000640000000009 */
[----:B01----:R-:W-:Y:S01]  /*16d40*/  ENDCOLLECTIVE ;  /* 0x000000000000791b */ /* 0x003fe20003800000 */
.L_x_24905:
[----:B------:R-:W-:Y:S05]  /*16d50*/  BRA `(.L_x_24906) ;  /* 0xfffffffc00387947 */ /* 0x000fea000383ffff */
        .weak           $__internal_542_$__cuda_sm20_div_u64
        .type           $__internal_542_$__cuda_sm20_div_u64,@function
        .size           $__internal_542_$__cuda_sm20_div_u64,($__internal_543_$__cuda_sm20_rcp_rn_f32_slowpath - $__internal_542_$__cuda_sm20_div_u64)
$__internal_542_$__cuda_sm20_div_u64:
        /* <DEDUP_REMOVED lines=67> */
[----:B------:R-:W-:Y:S06]  /*17190*/  RET.REL.NODEC R4 `(_ZN18transformer_engine6detail38cast_transpose_fused_kernel_notalignedILb0ELb0ELb1EfNS_16CTDBiasDActParamI13__nv_bfloat16S3_13__nv_fp8_e5m2fEELi4ELi8ENS_5EmptyEXadL_ZNS_5qgeluIffEET_T0_RKS6_EEEEvT3_mmm) ;  /* 0xfffffe8c04987950 */ /* 0x000fec0003c3ffff */
        .weak           $__internal_543_$__cuda_sm20_rcp_rn_f32_slowpath
        .type           $__internal_543_$__cuda_sm20_rcp_rn_f32_slowpath,@function
        .size           $__internal_543_$__cuda_sm20_rcp_rn_f32_slowpath,(.L_x_35028 - $__internal_543_$__cuda_sm20_rcp_rn_f32_slowpath)
$__internal_543_$__cuda_sm20_rcp_rn_f32_slowpath:
        /* <DEDUP_REMOVED lines=15> */
.L_x_24908:
        /* <DEDUP_REMOVED lines=33> */
.L_x_24910:
[----:B------:R0:W1:Y:S02]  /*174a0*/  MUFU.RCP R21, R0 ;  /* 0x0000000000157308 */ /* 0x0000640000001000 */
.L_x_24909:
[----:B------:R-:W-:Y:S05]  /*174b0*/  BSYNC B0 ;  /* 0x0000000000007941 */ /* 0x000fea0003800000 */
.L_x_24907:
[----:B------:R-:W-:Y:S01]  /*174c0*/  HFMA2.MMA R25, -RZ, RZ, 0, 0 ;  /* 0x00000000ff197435 */ /* 0x000fe200000001ff */
[----:B------:R-:W-:-:S05]  /*174d0*/  IMAD.MOV.U32 R24, RZ, RZ, R14 ;  /* 0x000000ffff187224 */ /* 0x000fca00078e000e */
[----:B01----:R-:W-:Y:S05]  /*174e0*/  RET.REL.NODEC R24 `(_ZN18transformer_engine6detail38cast_transpose_fused_kernel_notalignedILb0ELb0ELb1EfNS_16CTDBiasDActParamI13__nv_bfloat16S3_13__nv_fp8_e5m2fEELi4ELi8ENS_5EmptyEXadL_ZNS_5qgeluIffEET_T0_RKS6_EEEEvT3_mmm) ;  /* 0xfffffe8818c47950 */ /* 0x003fea0003c3ffff */
.L_x_24911:
        /* <DEDUP_REMOVED lines=9> */
.L_x_35028:


//--------------------- .text._ZN18transformer_engine6detail38cast_transpose_fused_kernel_notalignedILb0ELb0ELb1EfNS_16CTDBiasDActParamI13__nv_bfloat16S3_S3_fEELi4ELi4ENS_5EmptyEXadL_ZNS_5qgeluIffEET_T0_RKS5_EEEEvT3_mmm --------------------------
	.section	.text._ZN18transformer_engine6detail38cast_transpose_fused_kernel_notalignedILb0ELb0ELb1EfNS_16CTDBiasDActParamI13__nv_bfloat16S3_S3_fEELi4ELi4ENS_5EmptyEXadL_ZNS_5qgeluIffEET_T0_RKS5_EEEEvT3_mmm,"ax",@progbits
	.align	128
        .global         _ZN18transformer_engine6detail38cast_transpose_fused_kernel_notalignedILb0ELb0ELb1EfNS_16CTDBiasDActParamI13__nv_bfloat16S3_S3_fEELi4ELi4ENS_5EmptyEXadL_ZNS_5qgeluIffEET_T0_RKS5_EEEEvT3_mmm
        .type           _ZN18transformer_engine6detail38cast_transpose_fused_kernel_notalignedILb0ELb0ELb1EfNS_16CTDBiasDActParamI13__nv_bfloat16S3_S3_fEELi4ELi4ENS_5EmptyEXadL_ZNS_5qgeluIffEET_T0_RKS5_EEEEvT3_mmm,@function
        .size           _ZN18transformer_engine6detail38cast_transpose_fused_kernel_notalignedILb0ELb0ELb1EfNS_16CTDBiasDActParamI13__nv_bfloat16S3_S3_fEELi4ELi4ENS_5EmptyEXadL_ZNS_5qgeluIffEET_T0_RKS5_EEEEvT3_mmm,(.L_x_35030 - _ZN18transformer_engine6detail38cast_transpose_fused_kernel_notalignedILb0ELb0ELb1EfNS_16CTDBiasDActParamI13__nv_bfloat16S3_S3_fEELi4ELi4ENS_5EmptyEXadL_ZNS_5qgeluIffEET_T0_RKS5_EEEEvT3_mmm)
        .other          _ZN18transformer_engine6detail38cast_transpose_fused_kernel_notalignedILb0ELb0ELb1EfNS_16CTDBiasDActParamI13__nv_bfloat16S3_S3_fEELi4ELi4ENS_5EmptyEXadL_ZNS_5qgeluIffEET_T0_RKS5_EEEEvT3_mmm,@"STO_CUDA_ENTRY STV_DEFAULT"
_ZN18transformer_engine6detail38cast_transpose_fused_kernel_notalignedILb0ELb0ELb1EfNS_16CTDBiasDActParamI13__nv_bfloat16S3_S3_fEELi4ELi4ENS_5EmptyEXadL_ZNS_5qgeluIffEET_T0_RKS5_EEEEvT3_mmm:
.text._ZN18transformer_engine6detail38cast_transpose_fused_kernel_notalignedILb0ELb0ELb1EfNS_16CTDBiasDActParamI13__nv_bfloat16S3_S3_fEELi4ELi4ENS_5EmptyEXadL_ZNS_5qgeluIffEET_T0_RKS5_EEEEvT3_mmm:
        /* <DEDUP_REMOVED lines=19> */
[----:B------:R-:W-:Y:S05]  /*0130*/  CALL.REL.NOINC `($__internal_544_$__cuda_sm20_div_u64) ;  /* 0x000000c400b47944 */ /* 0x000fea0003c00000 */
        /* <DEDUP_REMOVED lines=8> */
.L_x_24912:
        /* <DEDUP_REMOVED lines=22> */
.L_x_24913:
        /* <DEDUP_REMOVED lines=26> */
[C---:B------:R-:W-:Y:S01]  /*04c0*/  IADD3.X R7, R12.reuse, ~R7, RZ, P0, !PT ;  /* 0x800000070c077210 */ /* 0x040fe200007fe4ff */
[----:B------:R-:W-:Y:S01]  /*04d0*/  IMAD R25, R12, R11, RZ ;  /* 0x0000000b0c197224 */ /* 0x000fe200078e02ff */
[----:B------:R-:W-:Y:S02]  /*04e0*/  ISETP.LT.U32.AND P0, PT, R8, 0x20, PT ;  /* 0x000000200800780c */ /* 0x000fe40003f01070 */
[----:B------:R-:W-:Y:S02]  /*04f0*/  IADD3 R56, P2, R55, R70, RZ ;  /* 0x0000004637387210 */ /* 0x000fe40007f5e0ff */
[----:B------:R-:W-:-:S02]  /*0500*/  ISETP.LT.U32.AND.EX P0, PT, R7, RZ, PT, P0 ;  /* 0x000000ff0700720c */ /* 0x000fc40003f01100 */
[----:B------:R-:W-:Y:S02]  /*0510*/  MOV R7, R15 ;  /* 0x0000000f00077202 */ /* 0x000fe40000000f00 */
[----:B------:R-:W-:Y:S02]  /*0520*/  SEL R8, R8, 0x20, P0 ;  /* 0x0000002008087807 */ /* 0x000fe40000000000 */
[----:B------:R-:W-:Y:S01]  /*0530*/  ISETP.GE.U32.AND P0, PT, R10, R9, PT ;  /* 0x000000090a00720c */ /* 0x000fe20003f06070 */
[C---:B------:R-:W-:Y:S01]  /*0540*/  IMAD.WIDE.U32 R2, R26.reuse, R4, R6 ;  /* 0x000000041a027225 */ /* 0x040fe200078e0006 */
[----:B------:R-:W-:Y:S02]  /*0550*/  IADD3 R25, R71, R25, RZ ;  /* 0x0000001947197210 */ /* 0x000fe40007ffe0ff */
[----:B------:R-:W-:Y:S01]  /*0560*/  ISETP.LT.U32.AND P0, PT, R55, R8, !P0 ;  /* 0x000000083700720c */ /* 0x000fe20004701070 */
[----:B------:R-:W-:Y:S01]  /*0570*/  IMAD R7, R26, R5, R16 ;  /* 0x000000051a077224 */ /* 0x000fe200078e0210 */
[----:B------:R-:W-:Y:S01]  /*0580*/  LEA R20, P1, R2, UR6, 0x8 ;  /* 0x0000000602147c11 */ /* 0x000fe2000f8240ff */
[----:B------:R-:W-:-:S02]  /*0590*/  IMAD.X R57, RZ, RZ, R25, P2 ;  /* 0x000000ffff397224 */ /* 0x000fc400010e0619 */
[----:B------:R-:W-:Y:S01]  /*05a0*/  IMAD.IADD R3, R3, 0x1, R7 ;  /* 0x0000000103037824 */ /* 0x000fe200078e0207 */
[----:B------:R-:W-:-:S04]  /*05b0*/  IADD3 R7, R17, -0x1, RZ ;  /* 0xffffffff11077810 */ /* 0x000fc80007ffe0ff */
[----:B------:R-:W-:Y:S01]  /*05c0*/  LEA.HI.X R21, R2, UR7, R3, 0x8, P1 ;  /* 0x0000000702157c11 */ /* 0x000fe200088f4403 */
[----:B------:R-:W-:Y:S01]  /*05d0*/  ULDC.64 UR6, c[0x0][0x230] ;  /* 0x00008c0000067ab9 */ /* 0x000fe20000000a00 */
[----:B------:R-:W-:Y:S02]  /*05e0*/  LOP3.LUT R7, R7, 0x1f, RZ, 0xc0, !PT ;  /* 0x0000001f07077812 */ /* 0x000fe400078ec0ff */
[----:B------:R-:W-:Y:S02]  /*05f0*/  @!P0 CS2R R18, SRZ ;  /* 0x0000000000128805 */ /* 0x000fe4000001ff00 */
[----:B------:R-:W-:-:S04]  /*0600*/  @P0 LEA R16, P1, R56, R20, 0x3 ;  /* 0x0000001438100211 */ /* 0x000fc800078218ff */
[----:B------:R-:W-:Y:S02]  /*0610*/  @P0 LEA.HI.X R17, R56, R21, R57, 0x3, P1 ;  /* 0x0000001538110211 */ /* 0x000fe400008f1c39 */
[----:B------:R-:W-:-:S03]  /*0620*/  ISETP.GE.U32.AND P1, PT, R22, R9, PT ;  /* 0x000000091600720c */ /* 0x000fc60003f26070 */
[----:B------:R0:W2:Y:S01]  /*0630*/  @P0 LDG.E.64 R18, desc[UR8][R16.64] ;  /* 0x0000000810120981 */ /* 0x0000a2000c1e1b00 */
[----:B------:R-:W-:Y:S01]  /*0640*/  ISETP.LT.U32.AND P1, PT, R7, R8, !P1 ;  /* 0x000000080700720c */ /* 0x000fe20004f21070 */
[----:B------:R-:W-:Y:S01]  /*0650*/  @P0 IMAD R41, R12, 0x3, RZ ;  /* 0x000000030c290824 */ /* 0x000fe200078e02ff */
[----:B------:R-:W-:Y:S02]  /*0660*/  @P0 IADD3 R28, P3, R56, R13, RZ ;  /* 0x0000000d381c0210 */ /* 0x000fe40007f7e0ff */
[----:B------:R-:W-:Y:S02]  /*0670*/  @P0 LEA R23, P4, R13, R56, 0x1 ;  /* 0x000000380d170211 */ /* 0x000fe400078808ff */
[----:B------:R-:W-:Y:S02]  /*0680*/  IADD3 R30, P5, R7, R70, RZ ;  /* 0x00000046071e7210 */ /* 0x000fe40007fbe0ff */
[----:B------:R-:W-:Y:S02]  /*0690*/  @P0 IADD3.X R29, R57, R12, RZ, P3, !PT ;  /* 0x0000000c391d0210 */ /* 0x000fe40001ffe4ff */
[----:B------:R-:W-:Y:S01]  /*06a0*/  @P0 LEA.HI.X R24, R13, R57, R12, 0x1, P4 ;  /* 0x000000390d180211 */ /* 0x000fe200020f0c0c */
[----:B------:R-:W-:Y:S01]  /*06b0*/  IMAD.X R31, RZ, RZ, R25, P5 ;  /* 0x000000ffff1f7224 */ /* 0x000fe200028e0619 */
[-C--:B------:R-:W-:Y:S01]  /*06c0*/  @P0 LEA R34, P3, R28, R20.reuse, 0x3 ;  /* 0x000000141c220211 */ /* 0x080fe200078618ff */
[----:B------:R-:W-:Y:S01]  /*06d0*/  @P1 IMAD.MOV.U32 R38, RZ, RZ, R30 ;  /* 0x000000ffff261224 */ /* 0x000fe200078e001e */
[----:B------:R-:W-:Y:S01]  /*06e0*/  @P0 LEA R22, P4, R23, R20, 0x3 ;  /* 0x0000001417160211 */ /* 0x000fe200078818ff */
[----:B------:R-:W-:Y:S01]  /*06f0*/  @P1 IMAD.MOV.U32 R37, RZ, RZ, R31 ;  /* 0x000000ffff251224 */ /* 0x000fe200078e001f */
[----:B------:R-:W-:Y:S01]  /*0700*/  @P1 LOP3.LUT R7, R4, 0xfffffffc, RZ, 0xc0, !PT ;  /* 0xfffffffc04071812 */ /* 0x000fe200078ec0ff */
[----:B0-----:R-:W-:Y:S01]  /*0710*/  @P1 IMAD R17, R12, 0x5, RZ ;  /* 0x000000050c111824 */ /* 0x001fe200078e02ff */
[----:B------:R-:W-:-:S02]  /*0720*/  ISETP.NE.U32.AND P2, PT, RZ, UR6, PT ;  /* 0x00000006ff007c0c */ /* 0x000fc4000bf45070 */
[-C--:B------:R-:W-:Y:S01]  /*0730*/  @P0 LEA.HI.X R35, R28, R21.reuse, R29, 0x3, P3 ;  /* 0x000000151c230211 */ /* 0x080fe200018f1c1d */
[----:B------:R-:W-:Y:S01]  /*0740*/  @P0 IMAD.WIDE.U32 R28, R13, 0x3, R56 ;  /* 0x000000030d1c0825 */ /* 0x000fe200078e0038 */
[----:B------:R-:W-:Y:S02]  /*0750*/  @P0 LEA.HI.X R23, R23, R21, R24, 0x3, P4 ;  /* 0x0000001517170211 */ /* 0x000fe400020f1c18 */
[----:B------:R-:W-:Y:S01]  /*0760*/  @P1 LOP3.LUT R5, R5, 0x1fffffff, RZ, 0xc0, !PT ;  /* 0x1fffffff05051812 */ /* 0x000fe200078ec0ff */
[----:B------:R-:W-:Y:S01]  /*0770*/  @P0 IMAD.IADD R29, R29, 0x1, R41 ;  /* 0x000000011d1d0824 */ /* 0x000fe200078e0229 */
[-C--:B------:R-:W-:Y:S01]  /*0780*/  @P1 IADD3 R24, P3, R7, R30.reuse, RZ ;  /* 0x0000001e07181210 */ /* 0x080fe20007f7e0ff */
[----:B------:R-:W-:Y:S01]  /*0790*/  @P1 IMAD R7, R12, 0x7, RZ ;  /* 0x000000070c071824 */ /* 0x000fe200078e02ff */
[-C--:B------:R-:W-:Y:S02]  /*07a0*/  @P1 MOV R39, R31.reuse ;  /* 0x0000001f00271202 */ /* 0x080fe40000000f00 */
[----:B------:R-:W-:Y:S01]  /*07b0*/  ISETP.NE.AND.EX P2, PT, RZ, UR7, PT, P2 ;  /* 0x00000007ff007c0c */ /* 0x000fe2000bf45320 */
[----:B------:R-:W-:Y:S01]  /*07c0*/  ULDC.64 UR6, c[0x0][0x228] ;  /* 0x00008a0000067ab9 */ /* 0x000fe20000000a00 */
[----:B------:R-:W-:Y:S01]  /*07d0*/  @P1 MOV R36, R30 ;  /* 0x0000001e00241202 */ /* 0x000fe20000000f00 */
[----:B------:R-:W-:Y:S01]  /*07e0*/  @P1 IMAD.WIDE.U32 R38, R13, 0x7, R38 ;  /* 0x000000070d261825 */ /* 0x000fe200078e0026 */
[----:B------:R-:W-:-:S03]  /*07f0*/  @P1 IADD3.X R40, R5, R31, RZ, P3, !PT ;  /* 0x0000001f05281210 */ /* 0x000fc60001ffe4ff */
[----:B------:R-:W-:Y:S01]  /*0800*/  @P1 IMAD.WIDE.U32 R30, R13, 0x5, R30 ;  /* 0x000000050d1e1825 */ /* 0x000fe200078e001e */
[----:B------:R-:W-:-:S03]  /*0810*/  @P1 LEA R16, P5, R38, R20, 0x3 ;  /* 0x0000001426101211 */ /* 0x000fc600078a18ff */
[----:B------:R-:W-:Y:S01]  /*0820*/  @P1 IMAD.IADD R17, R31, 0x1, R17 ;  /* 0x000000011f111824 */ /* 0x000fe200078e0211 */
[----:B------:R-:W-:Y:S01]  /*0830*/  @P1 LEA R42, P3, R30, R20, 0x3 ;  /* 0x000000141e2a1211 */ /* 0x000fe200078618ff */
[----:B------:R-:W-:Y:S01]  /*0840*/  @P1 IMAD.IADD R7, R39, 0x1, R7 ;  /* 0x0000000127071824 */ /* 0x000fe200078e0207 */
[----:B------:R-:W0:Y:S01]  /*0850*/  @P2 LDC.64 R32, c[0x0][0x230] ;  /* 0x00008c00ff202b82 */ /* 0x000e220000000a00 */
[----:B------:R-:W-:Y:S01]  /*0860*/  @P1 IMAD R5, R12, 0x6, RZ ;  /* 0x000000060c051824 */ /* 0x000fe200078e02ff */
[-C--:B------:R-:W-:Y:S01]  /*0870*/  @P1 LEA.HI.X R43, R30, R21.reuse, R17, 0x3, P3 ;  /* 0x000000151e2b1211 */ /* 0x080fe200018f1c11 */
[----:B------:R-:W-:Y:S01]  /*0880*/  @P1 IMAD.WIDE.U32 R36, R13, 0x6, R36 ;  /* 0x000000060d241825 */ /* 0x000fe200078e0024 */
[----:B------:R-:W-:Y:S02]  /*0890*/  @P1 LEA.HI.X R17, R38, R21, R7, 0x3, P5 ;  /* 0x0000001526111211 */ /* 0x000fe400028f1c07 */
[----:B------:R-:W-:Y:S02]  /*08a0*/  @!P0 CS2R R38, SRZ ;  /* 0x0000000000268805 */ /* 0x000fe4000001ff00 */
[----:B------:R-:W-:-:S02]  /*08b0*/  @!P1 CS2R R30, SRZ ;  /* 0x00000000001e9805 */ /* 0x000fc4000001ff00 */
[----:B------:R-:W-:Y:S02]  /*08c0*/  MOV R7, 0x3f800000 ;  /* 0x3f80000000077802 */ /* 0x000fe40000000f00 */
[----:B------:R-:W-:Y:S02]  /*08d0*/  @P1 IADD3 R5, R37, R5, RZ ;  /* 0x0000000525051210 */ /* 0x000fe40007ffe0ff */
[-C--:B------:R-:W-:Y:S01]  /*08e0*/  @P1 LEA R4, P4, R36, R20.reuse, 0x3 ;  /* 0x0000001424041211 */ /* 0x080fe200078818ff */
[----:B------:R1:W5:Y:S01]  /*08f0*/  @P0 LDG.E.64 R38, desc[UR8][R22.64] ;  /* 0x0000000816260981 */ /* 0x000362000c1e1b00 */
[-C--:B------:R-:W-:Y:S02]  /*0900*/  @P0 LEA R44, P3, R28, R20.reuse, 0x3 ;  /* 0x000000141c2c0211 */ /* 0x080fe400078618ff */
[----:B------:R-:W-:Y:S01]  /*0910*/  @P1 LEA.HI.X R5, R36, R21, R5, 0x3, P4 ;  /* 0x0000001524051211 */ /* 0x000fe200020f1c05 */
[----:B------:R-:W5:Y:S01]  /*0920*/  @P1 LDG.E.64 R30, desc[UR8][R42.64] ;  /* 0x000000082a1e1981 */ /* 0x000f62000c1e1b00 */
[----:B------:R-:W-:-:S02]  /*0930*/  @P1 LEA R46, P4, R24, R20, 0x3 ;  /* 0x00000014182e1211 */ /* 0x000fc400078818ff */
[----:B------:R-:W-:Y:S02]  /*0940*/  @!P0 CS2R R36, SRZ ;  /* 0x0000000000248805 */ /* 0x000fe4000001ff00 */
[-C--:B------:R-:W-:Y:S02]  /*0950*/  @P0 LEA.HI.X R45, R28, R21.reuse, R29, 0x3, P3 ;  /* 0x000000151c2d0211 */ /* 0x080fe400018f1c1d */
[----:B------:R-:W-:Y:S01]  /*0960*/  @P1 LEA.HI.X R47, R24, R21, R40, 0x3, P4 ;  /* 0x00000015182f1211 */ /* 0x000fe200020f1c28 */
[----:B-1----:R-:W-:Y:S01]  /*0970*/  IMAD.MOV.U32 R23, RZ, RZ, 0x3bbb989d ;  /* 0x3bbb989dff177424 */ /* 0x002fe200078e00ff */
[----:B------:R-:W-:Y:S01]  /*0980*/  MOV R24, 0x437c0000 ;  /* 0x437c000000187802 */ /* 0x000fe20000000f00 */
[----:B0-----:R0:W5:Y:S04]  /*0990*/  @P2 LDG.E R7, desc[UR8][R32.64] ;  /* 0x0000000820072981 */ /* 0x001168000c1e1900 */
[----:B------:R1:W5:Y:S01]  /*09a0*/  @P0 LDG.E.64 R36, desc[UR8][R34.64] ;  /* 0x0000000822240981 */ /* 0x000362000c1e1b00 */
[----:B------:R-:W-:-:S02]  /*09b0*/  @!P1 CS2R R28, SRZ ;  /* 0x00000000001c9805 */ /* 0x000fc4000001ff00 */
[----:B0-----:R-:W-:Y:S02]  /*09c0*/  @!P1 CS2R R32, SRZ ;  /* 0x0000000000209805 */ /* 0x001fe4000001ff00 */
[----:B------:R-:W-:Y:S02]  /*09d0*/  @!P0 CS2R R40, SRZ ;  /* 0x0000000000288805 */ /* 0x000fe4000001ff00 */
[----:B------:R-:W5:Y:S04]  /*09e0*/  @P1 LDG.E.64 R28, desc[UR8][R46.64] ;  /* 0x000000082e1c1981 */ /* 0x000f68000c1e1b00 */
[----:B------:R0:W5:Y:S01]  /*09f0*/  @P1 LDG.E.64 R32, desc[UR8][R4.64] ;  /* 0x0000000804201981 */ /* 0x000162000c1e1b00 */
[----:B-1----:R-:W-:-:S03]  /*0a00*/  @!P1 CS2R R34, SRZ ;  /* 0x0000000000229805 */ /* 0x002fc6000001ff00 */
[----:B------:R-:W5:Y:S04]  /*0a10*/  @P0 LDG.E.64 R40, desc[UR8][R44.64] ;  /* 0x000000082c280981 */ /* 0x000f68000c1e1b00 */
[----:B------:R1:W5:Y:S01]  /*0a20*/  @P1 LDG.E.64 R34, desc[UR8][R16.64] ;  /* 0x0000000810221981 */ /* 0x000362000c1e1b00 */
[----:B0-----:R-:W-:Y:S01]  /*0a30*/  MOV R5, R27 ;  /* 0x0000001b00057202 */ /* 0x001fe20000000f00 */
[----:B-1----:R-:W-:Y:S02]  /*0a40*/  IMAD R17, R15, UR4, RZ ;  /* 0x000000040f117c24 */ /* 0x002fe4000f8e02ff */
[----:B------:R-:W-:Y:S02]  /*0a50*/  IMAD.SHL.U32 R16, R2, 0x80, RZ ;  /* 0x0000008002107824 */ /* 0x000fe400078e00ff */
[----:B------:R-:W-:Y:S01]  /*0a60*/  IMAD R17, R6, UR5, R17 ;  /* 0x0000000506117c24 */ /* 0x000fe2000f8e0211 */
[----:B------:R-:W-:Y:S01]  /*0a70*/  SHF.L.U64.HI R3, R2, 0x7, R3 ;  /* 0x0000000702037819 */ /* 0x000fe20000010203 */
        /* <DEDUP_REMOVED lines=16> */
[----:B------:R-:W-:-:S04]  /*0b80*/  ULDC.64 UR4, c[0x0][0x220] ;  /* 0x0000880000047ab9 */ /* 0x000fc80000000a00 */
[----:B------:R-:W-:Y:S02]  /*0b90*/  IADD3 R15, R5, R17, RZ ;  /* 0x00000011050f7210 */ /* 0x000fe40007ffe0ff */
[----:B------:R-:W-:Y:S02]  /*0ba0*/  LEA R6, P2, R4, UR6, 0x8 ;  /* 0x0000000604067c11 */ /* 0x000fe4000f8440ff */
[----:B------:R-:W-:Y:S01]  /*0bb0*/  LEA R5, P1, R16, UR4, 0x1 ;  /* 0x0000000410057c11 */ /* 0x000fe2000f8208ff */
[----:B------:R-:W-:Y:S01]  /*0bc0*/  IMAD.SHL.U32 R17, R0, 0x20, RZ ;  /* 0x0000002000117824 */ /* 0x000fe200078e00ff */
[----:B------:R-:W-:Y:S02]  /*0bd0*/  LEA.HI.X R4, R4, UR7, R15, 0x8, P2 ;  /* 0x0000000704047c11 */ /* 0x000fe400090f440f */
[----:B------:R-:W-:Y:S02]  /*0be0*/  LEA.HI.X R3, R16, UR5, R3, 0x1, P1 ;  /* 0x0000000510037c11 */ /* 0x000fe400088f0c03 */
[----:B------:R-:W-:Y:S01]  /*0bf0*/  LOP3.LUT R2, R17, 0xffffffe0, R14, 0xe2, !PT ;  /* 0xffffffe011027812 */ /* 0x000fe200078ee20e */
[----:B------:R-:W-:Y:S06]  /*0c00*/  @P0 BRA `(.L_x_24915) ;  /* 0x0000000000100947 */ /* 0x000fec0003800000 */
[----:B------:R-:W-:Y:S02]  /*0c10*/  MOV R0, R23 ;  /* 0x0000001700007202 */ /* 0x000fe40000000f00 */
[----:B------:R-:W-:-:S07]  /*0c20*/  MOV R15, 0xc40 ;  /* 0x00000c40000f7802 */ /* 0x000fce0000000f00 */
[----:B-----5:R-:W-:Y:S05]  /*0c30*/  CALL.REL.NOINC `($__internal_545_$__cuda_sm20_rcp_rn_f32_slowpath) ;  /* 0x000000c000047944 */ /* 0x020fea0003c00000 */
[----:B------:R-:W-:Y:S05]  /*0c40*/  BRA `(.L_x_24916) ;  /* 0x0000000000107947 */ /* 0x000fea0003800000 */
.L_x_24915:
[----:B------:R-:W0:Y:S02]  /*0c50*/  MUFU.RCP R0, R23 ;  /* 0x0000001700007308 */ /* 0x000e240000001000 */
[----:B0-----:R-:W-:-:S04]  /*0c60*/  FFMA R15, R23, R0, -1 ;  /* 0xbf800000170f7423 */ /* 0x001fc80000000000 */
[----:B------:R-:W-:-:S04]  /*0c70*/  FADD.FTZ R15, -R15, -RZ ;  /* 0x800000ff0f0f7221 */ /* 0x000fc80000010100 */
[----:B------:R-:W-:-:S07]  /*0c80*/  FFMA R0, R0, R15, R0 ;  /* 0x0000000f00007223 */ /* 0x000fce0000000000 */
.L_x_24916:
[----:B------:R-:W-:Y:S05]  /*0c90*/  BSYNC B1 ;  /* 0x0000000000017941 */ /* 0x000fea0003800000 */
.L_x_24914:
        /* <DEDUP_REMOVED lines=21> */
[----:B-----5:R-:W-:Y:S05]  /*0df0*/  CALL.REL.NOINC `($__internal_545_$__cuda_sm20_rcp_rn_f32_slowpath) ;  /* 0x000000bc00947944 */ /* 0x020fea0003c00000 */
[----:B------:R-:W-:Y:S05]  /*0e00*/  BRA `(.L_x_24919) ;  /* 0x0000000000107947 */ /* 0x000fea0003800000 */
.L_x_24918:
[----:B------:R-:W0:Y:S02]  /*0e10*/  MUFU.RCP R0, R17 ;  /* 0x0000001100007308 */ /* 0x000e240000001000 */
[----:B0-----:R-:W-:-:S04]  /*0e20*/  FFMA R15, R17, R0, -1 ;  /* 0xbf800000110f7423 */ /* 0x001fc80000000000 */
[----:B------:R-:W-:-:S04]  /*0e30*/  FADD.FTZ R15, -R15, -RZ ;  /* 0x800000ff0f0f7221 */ /* 0x000fc80000010100 */
[----:B------:R-:W-:-:S07]  /*0e40*/  FFMA R0, R0, R15, R0 ;  /* 0x0000000f00007223 */ /* 0x000fce0000000000 */
.L_x_24919:
[----:B------:R-:W-:Y:S05]  /*0e50*/  BSYNC B1 ;  /* 0x0000000000017941 */ /* 0x000fea0003800000 */
.L_x_24917:
        /* <DEDUP_REMOVED lines=22> */
.L_x_24921:
[----:B------:R-:W0:Y:S02]  /*0fc0*/  MUFU.RCP R0, R17 ;  /* 0x0000001100007308 */ /* 0x000e240000001000 */
[----:B0-----:R-:W-:-:S04]  /*0fd0*/  FFMA R15, R17, R0, -1 ;  /* 0xbf800000110f7423 */ /* 0x001fc80000000000 */
[----:B------:R-:W-:-:S04]  /*0fe0*/  FADD.FTZ R15, -R15, -RZ ;  /* 0x800000ff0f0f7221 */ /* 0x000fc80000010100 */
[----:B------:R-:W-:-:S07]  /*0ff0*/  FFMA R0, R0, R15, R0 ;  /* 0x0000000f00007223 */ /* 0x000fce0000000000 */
.L_x_24922:
[----:B------:R-:W-:Y:S05]  /*1000*/  BSYNC B1 ;  /* 0x0000000000017941 */ /* 0x000fea0003800000 */
.L_x_24920:
        /* <DEDUP_REMOVED lines=23> */
.L_x_24924:
[----:B------:R-:W0:Y:S02]  /*1180*/  MUFU.RCP R0, R17 ;  /* 0x0000001100007308 */ /* 0x000e240000001000 */
[----:B0-----:R-:W-:-:S04]  /*1190*/  FFMA R15, R17, R0, -1 ;  /* 0xbf800000110f7423 */ /* 0x001fc80000000000 */
[----:B------:R-:W-:-:S04]  /*11a0*/  FADD.FTZ R15, -R15, -RZ ;  /* 0x800000ff0f0f7221 */ /* 0x000fc80000010100 */
[----:B------:R-:W-:-:S07]  /*11b0*/  FFMA R0, R0, R15, R0 ;  /* 0x0000000f00007223 */ /* 0x000fce0000000000 */
.L_x_24925:
[----:B------:R-:W-:Y:S05]  /*11c0*/  BSYNC B1 ;  /* 0x0000000000017941 */ /* 0x000fea0003800000 */
.L_x_24923:
        /* <DEDUP_REMOVED lines=20> */
[----:B------:R-:W-:Y:S05]  /*1310*/  CALL.REL.NOINC `($__internal_545_$__cuda_sm20_rcp_rn_f32_slowpath) ;  /* 0x000000b8004c7944 */ /* 0x000fea0003c00000 */
[----:B------:R-:W-:Y:S05]  /*1320*/  BRA `(.L_x_24928) ;  /* 0x0000000000107947 */ /* 0x000fea0003800000 */
.L_x_24927:
[----:B------:R-:W0:Y:S02]  /*1330*/  MUFU.RCP R0, R17 ;  /* 0x0000001100007308 */ /* 0x000e240000001000 */
[----:B0-----:R-:W-:-:S04]  /*1340*/  FFMA R15, R17, R0, -1 ;  /* 0xbf800000110f7423 */ /* 0x001fc80000000000 */
[----:B------:R-:W-:-:S04]  /*1350*/  FADD.FTZ R15, -R15, -RZ ;  /* 0x800000ff0f0f7221 */ /* 0x000fc80000010100 */
[----:B------:R-:W-:-:S07]  /*1360*/  FFMA R0, R0, R15, R0 ;  /* 0x0000000f00007223 */ /* 0x000fce0000000000 */
.L_x_24928:
[----:B------:R-:W-:Y:S05]  /*1370*/  BSYNC B1 ;  /* 0x0000000000017941 */ /* 0x000fea0003800000 */
.L_x_24926:
        /* <DEDUP_REMOVED lines=23> */
.L_x_24930:
[----:B------:R-:W0:Y:S02]  /*14f0*/  MUFU.RCP R0, R17 ;  /* 0x0000001100007308 */ /* 0x000e240000001000 */
[----:B0-----:R-:W-:-:S04]  /*1500*/  FFMA R15, R17, R0, -1 ;  /* 0xbf800000110f7423 */ /* 0x001fc80000000000 */
[----:B------:R-:W-:-:S04]  /*1510*/  FADD.FTZ R15, -R15, -RZ ;  /* 0x800000ff0f0f7221 */ /* 0x000fc80000010100 */
[----:B------:R-:W-:-:S07]  /*1520*/  FFMA R0, R0, R15, R0 ;  /* 0x0000000f00007223 */ /* 0x000fce0000000000 */
.L_x_24931:
[----:B------:R-:W-:Y:S05]  /*1530*/  BSYNC B1 ;  /* 0x0000000000017941 */ /* 0x000fea0003800000 */
.L_x_24929:
        /* <DEDUP_REMOVED lines=22> */
.L_x_24933:
[----:B------:R-:W0:Y:S02]  /*16a0*/  MUFU.RCP R0, R17 ;  /* 0x0000001100007308 */ /* 0x000e240000001000 */
[----:B0-----:R-:W-:-:S04]  /*16b0*/  FFMA R15, R17, R0, -1 ;  /* 0xbf800000110f7423 */ /* 0x001fc80000000000 */
[----:B------:R-:W-:-:S04]  /*16c0*/  FADD.FTZ R15, -R15, -RZ ;  /* 0x800000ff0f0f7221 */ /* 0x000fc80000010100 */
[----:B------:R-:W-:-:S07]  /*16d0*/  FFMA R0, R0, R15, R0 ;  /* 0x0000000f00007223 */ /* 0x000fce0000000000 */
.L_x_24934:
[----:B------:R-:W-:Y:S05]  /*16e0*/  BSYNC B1 ;  /* 0x0000000000017941 */ /* 0x000fea0003800000 */
.L_x_24932:
        /* <DEDUP_REMOVED lines=23> */
.L_x_24936:
[----:B------:R-:W0:Y:S02]  /*1860*/  MUFU.RCP R0, R17 ;  /* 0x0000001100007308 */ /* 0x000e240000001000 */
[----:B0-----:R-:W-:-:S04]  /*1870*/  FFMA R15, R17, R0, -1 ;  /* 0xbf800000110f7423 */ /* 0x001fc80000000000 */
[----:B------:R-:W-:-:S04]  /*1880*/  FADD.FTZ R15, -R15, -RZ ;  /* 0x800000ff0f0f7221 */ /* 0x000fc80000010100 */
[----:B------:R-:W-:-:S07]  /*1890*/  FFMA R0, R0, R15, R0 ;  /* 0x0000000f00007223 */ /* 0x000fce0000000000 */
.L_x_24937:
[----:B------:R-:W-:Y:S05]  /*18a0*/  BSYNC B1 ;  /* 0x0000000000017941 */ /* 0x000fea0003800000 */
.L_x_24935:
        /* <DEDUP_REMOVED lines=22> */
.L_x_24939:
[----:B------:R-:W0:Y:S02]  /*1a10*/  MUFU.RCP R0, R17 ;  /* 0x0000001100007308 */ /* 0x000e240000001000 */
[----:B0-----:R-:W-:-:S04]  /*1a20*/  FFMA R15, R17, R0, -1 ;  /* 0xbf800000110f7423 */ /* 0x001fc80000000000 */
[----:B------:R-:W-:-:S04]  /*1a30*/  FADD.FTZ R15, -R15, -RZ ;  /* 0x800000ff0f0f7221 */ /* 0x000fc80000010100 */
[----:B------:R-:W-:-:S07]  /*1a40*/  FFMA R0, R0, R15, R0 ;  /* 0x0000000f00007223 */ /* 0x000fce0000000000 */
.L_x_24940:
[----:B------:R-:W-:Y:S05]  /*1a50*/  BSYNC B1 ;  /* 0x0000000000017941 */ /* 0x000fea0003800000 */
.L_x_24938:
        /* <DEDUP_REMOVED lines=23> */
.L_x_24942:
[----:B------:R-:W0:Y:S02]  /*1bd0*/  MUFU.RCP R0, R17 ;  /* 0x0000001100007308 */ /* 0x000e240000001000 */
[----:B0-----:R-:W-:-:S04]  /*1be0*/  FFMA R15, R17, R0, -1 ;  /* 0xbf800000110f7423 */ /* 0x001fc80000000000 */
[----:B------:R-:W-:-:S04]  /*1bf0*/  FADD.FTZ R15, -R15, -RZ ;  /* 0x800000ff0f0f7221 */ /* 0x000fc80000010100 */
[----:B------:R-:W-:-:S07]  /*1c00*/  FFMA R0, R0, R15, R0 ;  /* 0x0000000f00007223 */ /* 0x000fce0000000000 */
.L_x_24943:
[----:B------:R-:W-:Y:S05]  /*1c10*/  BSYNC B1 ;  /* 0x0000000000017941 */ /* 0x000fea0003800000 */
.L_x_24941:
        /* <DEDUP_REMOVED lines=22> */
.L_x_24945:
[----:B------:R-:W0:Y:S02]  /*1d80*/  MUFU.RCP R0, R17 ;  /* 0x0000001100007308 */ /* 0x000e240000001000 */
[----:B0-----:R-:W-:-:S04]  /*1d90*/  FFMA R15, R17, R0, -1 ;  /* 0xbf800000110f7423 */ /* 0x001fc80000000000 */
[----:B------:R-:W-:-:S04]  /*1da0*/  FADD.FTZ R15, -R15, -RZ ;  /* 0x800000ff0f0f7221 */ /* 0x000fc80000010100 */
[----:B------:R-:W-:-:S07]  /*1db0*/  FFMA R0, R0, R15, R0 ;  /* 0x0000000f00007223 */ /* 0x000fce0000000000 */
.L_x_24946:
[----:B------:R-:W-:Y:S05]  /*1dc0*/  BSYNC B1 ;  /* 0x0000000000017941 */ /* 0x000fea0003800000 */
.L_x_24944:
        /* <DEDUP_REMOVED lines=23> */
.L_x_24948:
[----:B------:R-:W0:Y:S02]  /*1f40*/  MUFU.RCP R0, R17 ;  /* 0x0000001100007308 */ /* 0x000e240000001000 */
[----:B0-----:R-:W-:-:S04]  /*1f50*/  FFMA R15, R17, R0, -1 ;  /* 0xbf800000110f7423 */ /* 0x001fc80000000000 */
[----:B------:R-:W-:-:S04]  /*1f60*/  FADD.FTZ R15, -R15, -RZ ;  /* 0x800000ff0f0f7221 */ /* 0x000fc80000010100 */
[----:B------:R-:W-:-:S07]  /*1f70*/  FFMA R0, R0, R15, R0 ;  /* 0x0000000f00007223 */ /* 0x000fce0000000000 */
.L_x_24949:
[----:B------:R-:W-:Y:S05]  /*1f80*/  BSYNC B1 ;  /* 0x0000000000017941 */ /* 0x000fea0003800000 */
.L_x_24947:
        /* <DEDUP_REMOVED lines=22> */
.L_x_24951:
[----:B------:R-:W0:Y:S02]  /*20f0*/  MUFU.RCP R0, R17 ;  /* 0x0000001100007308 */ /* 0x000e240000001000 */
[----:B0-----:R-:W-:-:S04]  /*2100*/  FFMA R15, R17, R0, -1 ;  /* 0xbf800000110f7423 */ /* 0x001fc80000000000 */
[----:B------:R-:W-:-:S04]  /*2110*/  FADD.FTZ R15, -R15, -RZ ;  /* 0x800000ff0f0f7221 */ /* 0x000fc80000010100 */
[----:B------:R-:W-:-:S07]  /*2120*/  FFMA R0, R0, R15, R0 ;  /* 0x0000000f00007223 */ /* 0x000fce0000000000 */
.L_x_24952:
[----:B------:R-:W-:Y:S05]  /*2130*/  BSYNC B1 ;  /* 0x0000000000017941 */ /* 0x000fea0003800000 */
.L_x_24950:
        /* <DEDUP_REMOVED lines=23> */
.L_x_24954:
[----:B------:R-:W0:Y:S02]  /*22b0*/  MUFU.RCP R0, R17 ;  /* 0x0000001100007308 */ /* 0x000e240000001000 */
[----:B0-----:R-:W-:-:S04]  /*22c0*/  FFMA R15, R17, R0, -1 ;  /* 0xbf800000110f7423 */ /* 0x001fc80000000000 */
[----:B------:R-:W-:-:S04]  /*22d0*/  FADD.FTZ R15, -R15, -RZ ;  /* 0x800000ff0f0f7221 */ /* 0x000fc80000010100 */
[----:B------:R-:W-:-:S07]  /*22e0*/  FFMA R0, R0, R15, R0 ;  /* 0x0000000f00007223 */ /* 0x000fce0000000000 */
.L_x_24955:
[----:B------:R-:W-:Y:S05]  /*22f0*/  BSYNC B1 ;  /* 0x0000000000017941 */ /* 0x000fea0003800000 */
.L_x_24953:
        /* <DEDUP_REMOVED lines=22> */
.L_x_24957:
[----:B------:R-:W0:Y:S02]  /*2460*/  MUFU.RCP R0, R17 ;  /* 0x0000001100007308 */ /* 0x000e240000001000 */
[----:B0-----:R-:W-:-:S04]  /*2470*/  FFMA R15, R17, R0, -1 ;  /* 0xbf800000110f7423 */ /* 0x001fc80000000000 */
[----:B------:R-:W-:-:S04]  /*2480*/  FADD.FTZ R15, -R15, -RZ ;  /* 0x800000ff0f0f7221 */ /* 0x000fc80000010100 */
[----:B------:R-:W-:-:S07]  /*2490*/  FFMA R0, R0, R15, R0 ;  /* 0x0000000f00007223 */ /* 0x000fce0000000000 */
.L_x_24958:
[----:B------:R-:W-:Y:S05]  /*24a0*/  BSYNC B1 ;  /* 0x0000000000017941 */ /* 0x000fea0003800000 */
.L_x_24956:
        /* <DEDUP_REMOVED lines=22> */
[----:B------:R-:W-:Y:S01]  /*2610*/  IMAD.MOV.U32 R24, RZ, RZ, R0 ;  /* 0x000000ffff187224 */ /* 0x000fe200078e0000 */
[----:B------:R-:W-:Y:S06]  /*2620*/  BRA `(.L_x_24961) ;  /* 0x0000000000107947 */ /* 0x000fec0003800000 */
.L_x_24960:
[----:B------:R-:W0:Y:S02]  /*2630*/  MUFU.RCP R24, R17 ;  /* 0x0000001100187308 */ /* 0x000e240000001000 */
[----:B0-----:R-:W-:-:S04]  /*2640*/  FFMA R0, R17, R24, -1 ;  /* 0xbf80000011007423 */ /* 0x001fc80000000018 */
[----:B------:R-:W-:-:S04]  /*2650*/  FADD.FTZ R15, -R0, -RZ ;  /* 0x800000ff000f7221 */ /* 0x000fc80000010100 */
[----:B------:R-:W-:-:S07]  /*2660*/  FFMA R24, R24, R15, R24 ;  /* 0x0000000f18187223 */ /* 0x000fce0000000018 */
.L_x_24961:
[----:B------:R-:W-:Y:S05]  /*2670*/  BSYNC B1 ;  /* 0x0000000000017941 */ /* 0x000fea0003800000 */
.L_x_24959:
        /* <DEDUP_REMOVED lines=37> */
.L_x_24963:
[----:B------:R-:W-:Y:S05]  /*28d0*/  BSYNC B0 ;  /* 0x0000000000007941 */ /* 0x000fea0003800000 */
.L_x_24962:
        /* <DEDUP_REMOVED lines=12> */
.L_x_24965:
[----:B------:R-:W-:Y:S05]  /*29a0*/  BSYNC B0 ;  /* 0x0000000000007941 */ /* 0x000fea0003800000 */
.L_x_24964:
        /* <DEDUP_REMOVED lines=18> */
.L_x_24967:
[----:B------:R-:W-:Y:S05]  /*2ad0*/  BSYNC B0 ;  /* 0x0000000000007941 */ /* 0x000fea0003800000 */
.L_x_24966:
        /* <DEDUP_REMOVED lines=23> */
.L_x_24969:
[----:B------:R-:W-:Y:S05]  /*2c50*/  BSYNC B0 ;  /* 0x0000000000007941 */ /* 0x000fea0003800000 */
.L_x_24968:
        /* <DEDUP_REMOVED lines=26> */
[----:B------:R-:W-:Y:S01]  /*2e00*/  @P0 IMAD R45, R12, 0x6, RZ ;  /* 0x000000060c2d0824 */ /* 0x000fe200078e02ff */
[----:B------:R-:W-:Y:S02]  /*2e10*/  FMNMX R59, |R43|, R42, !PT ;  /* 0x0000002a2b3b7209 */ /* 0x000fe40007800200 */
[----:B------:R-:W-:Y:S02]  /*2e20*/  @!P0 CS2R R42, SRZ ;  /* 0x00000000002a8805 */ /* 0x000fe4000001ff00 */
[----:B-1----:R-:W-:Y:S01]  /*2e30*/  @P0 MOV R66, R56 ;  /* 0x0000003800420202 */ /* 0x002fe20000000f00 */
[----:B------:R-:W-:-:S04]  /*2e40*/  @P0 IMAD.MOV.U32 R67, RZ, RZ, R57 ;  /* 0x000000ffff430224 */ /* 0x000fc800078e0039 */
[----:B------:R-:W-:Y:S01]  /*2e50*/  @P0 IMAD.WIDE.U32 R66, R13, 0x6, R66 ;  /* 0x000000060d420825 */ /* 0x000fe200078e0042 */
[----:B------:R-:W-:-:S04]  /*2e60*/  FMNMX R59, |R44|, R59, !PT ;  /* 0x0000003b2c3b7209 */ /* 0x000fc80007800200 */
[----:B------:R-:W-:Y:S02]  /*2e70*/  @P0 IADD3 R45, R45, R67, RZ ;  /* 0x000000432d2d0210 */ /* 0x000fe40007ffe0ff */
[----:B------:R-:W-:-:S04]  /*2e80*/  @P0 LEA R46, P1, R66, R20, 0x3 ;  /* 0x00000014422e0211 */ /* 0x000fc800078218ff */
[----:B------:R-:W-:Y:S02]  /*2e90*/  @P0 LEA.HI.X R47, R66, R21, R45, 0x3, P1 ;  /* 0x00000015422f0211 */ /* 0x000fe400008f1c2d */
[----:B------:R-:W-:-:S03]  /*2ea0*/  @P0 IADD3 R44, P1, R56, R19, RZ ;  /* 0x00000013382c0210 */ /* 0x000fc60007f3e0ff */
[----:B------:R1:W5:Y:S01]  /*2eb0*/  @P0 LDG.E.64 R42, desc[UR8][R46.64] ;  /* 0x000000082e2a0981 */ /* 0x000362000c1e1b00 */
[----:B------:R-:W-:Y:S02]  /*2ec0*/  @P0 IADD3.X R45, R57, UR5, RZ, P1, !PT ;  /* 0x00000005392d0c10 */ /* 0x000fe40008ffe4ff */
[----:B------:R-:W-:Y:S02]  /*2ed0*/  FMNMX R52, |R52|, R59, !PT ;  /* 0x0000003b34347209 */ /* 0x000fe40007800200 */
[----:B------:R-:W-:Y:S02]  /*2ee0*/  SHF.L.U32 R59, R28, 0x10, RZ ;  /* 0x000000101c3b7819 */ /* 0x000fe400000006ff */
[----:B-1----:R-:W-:-:S04]  /*2ef0*/  @P0 LEA R46, P1, R44, R20, 0x3 ;  /* 0x000000142c2e0211 */ /* 0x002fc800078218ff */
[----:B------:R-:W-:Y:S02]  /*2f00*/  @P0 LEA.HI.X R47, R44, R21, R45, 0x3, P1 ;  /* 0x000000152c2f0211 */ /* 0x000fe400008f1c2d */
[----:B------:R-:W-:Y:S01]  /*2f10*/  @!P0 CS2R R44, SRZ ;  /* 0x00000000002c8805 */ /* 0x000fe2000001ff00 */
[----:B------:R-:W-:Y:S01]  /*2f20*/  HFMA2.MMA R66, -RZ, RZ, 3.7421875, 0 ;  /* 0x437c0000ff427435 */ /* 0x000fe200000001ff */
[----:B------:R-:W-:Y:S01]  /*2f30*/  FMNMX R51, |R51|, R52, !PT ;  /* 0x0000003433337209 */ /* 0x000fe20007800200 */
[----:B------:R-:W-:Y:S02]  /*2f40*/  IMAD.MOV.U32 R61, RZ, RZ, 0x3bbb989d ;  /* 0x3bbb989dff3d7424 */ /* 0x000fe400078e00ff */
[----:B------:R-:W-:Y:S01]  /*2f50*/  FMUL R52, R59, -1.7020000219345092773 ;  /* 0xbfd9db233b347820 */ /* 0x000fe20000400000 */
[----:B------:R1:W5:Y:S03]  /*2f60*/  @P0 LDG.E.64 R44, desc[UR8][R46.64] ;  /* 0x000000082e2c0981 */ /* 0x000366000c1e1b00 */
[----:B------:R-:W-:Y:S01]  /*2f70*/  FFMA.SAT R61, R52, R61, 0.5 ;  /* 0x3f000000343d7423 */ /* 0x000fe2000000203d */
[----:B-1----:R-:W-:Y:S01]  /*2f80*/  @P0 MOV R47, R57 ;  /* 0x00000039002f0202 */ /* 0x002fe20000000f00 */
[----:B------:R-:W-:-:S02]  /*2f90*/  @P0 IMAD.MOV.U32 R46, RZ, RZ, R56 ;  /* 0x000000ffff2e0224 */ /* 0x000fc400078e0038 */
[----:B------:R-:W-:Y:S01]  /*2fa0*/  FFMA.RM R61, R61, R66, 12582913 ;  /* 0x4b4000013d3d7423 */ /* 0x000fe20000004042 */
[----:B------:R-:W-:Y:S02]  /*2fb0*/  @P0 IMAD R57, R12, 0x7, RZ ;  /* 0x000000070c390824 */ /* 0x000fe400078e02ff */
[----:B------:R-:W-:-:S04]  /*2fc0*/  @P0 IMAD.WIDE.U32 R46, R13, 0x7, R46 ;  /* 0x000000070d2e0825 */ /* 0x000fc800078e002e */
[----:B------:R-:W-:Y:S01]  /*2fd0*/  FADD R65, R61, -12583039 ;  /* 0xcb40007f3d417421 */ /* 0x000fe20000000000 */
[----:B------:R-:W-:Y:S01]  /*2fe0*/  @P0 IMAD.IADD R57, R57, 0x1, R47 ;  /* 0x0000000139390824 */ /* 0x000fe200078e022f */
[----:B------:R-:W-:Y:S02]  /*2ff0*/  @P0 LEA R56, P1, R46, R20, 0x3 ;  /* 0x000000142e380211 */ /* 0x000fe400078218ff */
[----:B------:R-:W-:Y:S02]  /*3000*/  FFMA R65, R52, 1.4426950216293334961, -R65 ;  /* 0x3fb8aa3b34417823 */ /* 0x000fe40000000841 */
[----:B------:R-:W-:Y:S02]  /*3010*/  @P0 LEA.HI.X R57, R46, R21, R57, 0x3, P1 ;  /* 0x000000152e390211 */ /* 0x000fe400008f1c39 */
[----:B------:R-:W-:Y:S01]  /*3020*/  @!P0 CS2R R46, SRZ ;  /* 0x00000000002e8805 */ /* 0x000fe2000001ff00 */
[----:B------:R-:W-:-:S05]  /*3030*/  FFMA R52, R52, 1.925963033500011079e-08, R65 ;  /* 0x32a5706034347823 */ /* 0x000fca0000000041 */
[----:B------:R1:W5:Y:S01]  /*3040*/  @P0 LDG.E.64 R46, desc[UR8][R56.64] ;  /* 0x00000008382e0981 */ /* 0x000362000c1e1b00 */
[----:B------:R-:W-:Y:S01]  /*3050*/  FMNMX R51, |R50|, R51, !PT ;  /* 0x0000003332337209 */ /* 0x000fe20007800200 */
[----:B------:R-:W-:Y:S01]  /*3060*/  IMAD.SHL.U32 R50, R61, 0x800000, RZ ;  /* 0x008000003d327824 */ /* 0x000fe200078e00ff */
[----:B0-----:R-:W-:Y:S01]  /*3070*/  SHF.L.U32 R62, R62, 0x10, RZ ;  /* 0x000000103e3e7819 */ /* 0x001fe200000006ff */
[----:B--2---:R-:W-:Y:S01]  /*3080*/  IMAD.WIDE.U32 R64, R64, 0x10000, RZ ;  /* 0x0001000040407825 */ /* 0x004fe200078e00ff */
[----:B------:R-:W-:Y:S03]  /*3090*/  BSSY B1, `(.L_x_24970) ;  /* 0x0000021000017945 */ /* 0x000fe60003800000 */
[----:B------:R-:W-:Y:S01]  /*30a0*/  IMAD.U32 R15, R15, 0x10000, RZ ;  /* 0x000100000f0f7824 */ /* 0x000fe200078e00ff */
[----:B---3--:R-:W-:Y:S01]  /*30b0*/  LOP3.LUT R65, R65, R22, RZ, 0xfc, !PT ;  /* 0x0000001641417212 */ /* 0x008fe200078efcff */
[----:B-1----:R0:W1:Y:S01]  /*30c0*/  MUFU.EX2 R57, R52 ;  /* 0x0000003400397308 */ /* 0x0020620000000800 */
[----:B------:R-:W-:Y:S01]  /*30d0*/  FMNMX R56, |R48|, R51, !PT ;  /* 0x0000003330387209 */ /* 0x000fe20007800200 */
[----:B------:R-:W-:Y:S01]  /*30e0*/  IMAD.U32 R24, R24, 0x10000, RZ ;  /* 0x0001000018187824 */ /* 0x000fe200078e00ff */
[----:B------:R-:W-:-:S02]  /*30f0*/  LOP3.LUT R61, R16, R15, RZ, 0xfc, !PT ;  /* 0x0000000f103d7212 */ /* 0x000fc400078efcff */
[----:B------:R-:W-:Y:S02]  /*3100*/  FMNMX R22, |R37|, R56, !PT ;  /* 0x0000003825167209 */ /* 0x000fe40007800200 */
[----:B------:R-:W-:Y:S02]  /*3110*/  LOP3.LUT R15, R58, 0x1c, RZ, 0xc0, !PT ;  /* 0x0000001c3a0f7812 */ /* 0x000fe400078ec0ff */
[----:B0-----:R-:W-:Y:S02]  /*3120*/  SHF.L.U32 R52, R0, 0x10, RZ ;  /* 0x0000001000347819 */ /* 0x001fe400000006ff */
[----:B------:R-:W-:Y:S02]  /*3130*/  FMNMX R22, |R39|, R22, !PT ;  /* 0x0000001627167209 */ /* 0x000fe40007800200 */
[----:B------:R-:W-:Y:S02]  /*3140*/  IADD3 R15, R14, -0x1, -R15 ;  /* 0xffffffff0e0f7810 */ /* 0x000fe40007ffe80f */
[----:B------:R-:W-:Y:S01]  /*3150*/  FMNMX R22, |R49|, R22, !PT ;  /* 0x0000001631167209 */ /* 0x000fe20007800200 */
[----:B-1----:R-:W-:Y:S01]  /*3160*/  FFMA R50, R50, R57, 1 ;  /* 0x3f80000032327423 */ /* 0x002fe20000000039 */
[----:B------:R-:W-:Y:S01]  /*3170*/  LOP3.LUT R39, R55, R24, RZ, 0xfc, !PT ;  /* 0x0000001837277212 */ /* 0x000fe200078efcff */
[----:B------:R-:W-:Y:S01]  /*3180*/  VIADD R55, R10, 0x1 ;  /* 0x000000010a377836 */ /* 0x000fe20000000000 */
[----:B------:R-:W-:-:S02]  /*3190*/  LOP3.LUT R48, R64, R63, RZ, 0xfc, !PT ;  /* 0x0000003f40307212 */ /* 0x000fc400078efcff */
[----:B------:R-:W-:Y:S02]  /*31a0*/  IADD3 R37, R50, 0x1800000, RZ ;  /* 0x0180000032257810 */ /* 0x000fe40007ffe0ff */
[----:B------:R-:W-:Y:S02]  /*31b0*/  LOP3.LUT R49, R65, R62, RZ, 0xfc, !PT ;  /* 0x0000003e41317212 */ /* 0x000fe400078efcff */
[----:B------:R-:W-:Y:S02]  /*31c0*/  LOP3.LUT R0, R37, 0x7f800000, RZ, 0xc0, !PT ;  /* 0x7f80000025007812 */ /* 0x000fe400078ec0ff */
[----:B------:R-:W-:Y:S02]  /*31d0*/  LOP3.LUT R37, R17, R52, RZ, 0xfc, !PT ;  /* 0x0000003411257212 */ /* 0x000fe400078efcff */
[----:B------:R-:W-:Y:S02]  /*31e0*/  ISETP.GT.U32.AND P0, PT, R0, 0x1ffffff, PT ;  /* 0x01ffffff0000780c */ /* 0x000fe40003f04070 */
[----:B------:R-:W-:-:S02]  /*31f0*/  FMNMX R56, |R23|, R22, !PT ;  /* 0x0000001617387209 */ /* 0x000fc40007800200 */
[----:B------:R-:W-:-:S09]  /*3200*/  LOP3.LUT R57, R15, 0x1f, RZ, 0xc0, !PT ;  /* 0x0000001f0f397812 */ /* 0x000fd200078ec0ff */
[----:B------:R-:W-:Y:S05]  /*3210*/  @P0 BRA `(.L_x_24971) ;  /* 0x0000000000100947 */ /* 0x000fea0003800000 */
[----:B------:R-:W-:Y:S02]  /*3220*/  MOV R0, R50 ;  /* 0x0000003200007202 */ /* 0x000fe40000000f00 */
[----:B------:R-:W-:-:S07]  /*3230*/  MOV R15, 0x3250 ;  /* 0x00003250000f7802 */ /* 0x000fce0000000f00 */
[----:B-----5:R-:W-:Y:S05]  /*3240*/  CALL.REL.NOINC `($__internal_545_$__cuda_sm20_rcp_rn_f32_slowpath) ;  /* 0x0000009800807944 */ /* 0x020fea0003c00000 */
[----:B------:R-:W-:Y:S05]  /*3250*/  BRA `(.L_x_24972) ;  /* 0x0000000000107947 */ /* 0x000fea0003800000 */
.L_x_24971:
[----:B------:R-:W0:Y:S02]  /*3260*/  MUFU.RCP R15, R50 ;  /* 0x00000032000f7308 */ /* 0x000e240000001000 */
[----:B0-----:R-:W-:-:S04]  /*3270*/  FFMA R0, R50, R15, -1 ;  /* 0xbf80000032007423 */ /* 0x001fc8000000000f */
[----:B------:R-:W-:-:S04]  /*3280*/  FADD.FTZ R0, -R0, -RZ ;  /* 0x800000ff00007221 */ /* 0x000fc80000010100 */
[----:B------:R-:W-:-:S07]  /*3290*/  FFMA R0, R15, R0, R15 ;  /* 0x000000000f007223 */ /* 0x000fce000000000f */
.L_x_24972:
[----:B------:R-:W-:Y:S05]  /*32a0*/  BSYNC B1 ;  /* 0x0000000000017941 */ /* 0x000fea0003800000 */
.L_x_24970:
[----:B------:R-:W-:Y:S01]  /*32b0*/  SHF.R.U64 R58, R28, 0x10, R29 ;  /* 0x000000101c3a7819 */ /* 0x000fe2000000121d */
[----:B------:R-:W-:Y:S01]  /*32c0*/  IMAD.MOV.U32 R17, RZ, RZ, 0x437c0000 ;  /* 0x437c0000ff117424 */ /* 0x000fe200078e00ff */
[----:B------:R-:W-:Y:S01]  /*32d0*/  MOV R16, 0x3bbb989d ;  /* 0x3bbb989d00107802 */ /* 0x000fe20000000f00 */
        /* <DEDUP_REMOVED lines=20> */
.L_x_24974:
[----:B------:R-:W0:Y:S02]  /*3420*/  MUFU.RCP R0, R17 ;  /* 0x0000001100007308 */ /* 0x000e240000001000 */
[----:B0-----:R-:W-:-:S04]  /*3430*/  FFMA R15, R17, R0, -1 ;  /* 0xbf800000110f7423 */ /* 0x001fc80000000000 */
[----:B------:R-:W-:-:S04]  /*3440*/  FADD.FTZ R15, -R15, -RZ ;  /* 0x800000ff0f0f7221 */ /* 0x000fc80000010100 */
[----:B------:R-:W-:-:S07]  /*3450*/  FFMA R0, R0, R15, R0 ;  /* 0x0000000f00007223 */ /* 0x000fce0000000000 */
.L_x_24975:
[----:B------:R-:W-:Y:S05]  /*3460*/  BSYNC B1 ;  /* 0x0000000000017941 */ /* 0x000fea0003800000 */
.L_x_24973:
[----:B------:R-:W-:Y:S01]  /*3470*/  HFMA2.MMA R16, -RZ, RZ, 0.96630859375, -0.0022525787353515625 ;  /* 0x3bbb989dff107435 */ /* 0x000fe200000001ff */
[----:B------:R-:W-:Y:S01]  /*3480*/  IMAD.U32 R63, R29, 0x10000, RZ ;  /* 0x000100001d3f7824 */ /* 0x000fe200078e00ff */
        /* <DEDUP_REMOVED lines=20> */
.L_x_24977:
[----:B------:R-:W0:Y:S02]  /*35d0*/  MUFU.RCP R0, R17 ;  /* 0x0000001100007308 */ /* 0x000e240000001000 */
[----:B0-----:R-:W-:-:S04]  /*35e0*/  FFMA R15, R17, R0, -1 ;  /* 0xbf800000110f7423 */ /* 0x001fc80000000000 */
[----:B------:R-:W-:-:S04]  /*35f0*/  FADD.FTZ R15, -R15, -RZ ;  /* 0x800000ff0f0f7221 */ /* 0x000fc80000010100 */
[----:B------:R-:W-:-:S07]  /*3600*/  FFMA R0, R0, R15, R0 ;  /* 0x0000000f00007223 */ /* 0x000fce0000000000 */
.L_x_24978:
[----:B------:R-:W-:Y:S05]  /*3610*/  BSYNC B1 ;  /* 0x0000000000017941 */ /* 0x000fea0003800000 */
.L_x_24976:
[----:B------:R-:W-:Y:S01]  /*3620*/  SHF.R.U32.HI R62, RZ, 0x10, R29 ;  /* 0x00000010ff3e7819 */ /* 0x000fe2000001161d */
        /* <DEDUP_REMOVED lines=22> */
.L_x_24980:
[----:B------:R-:W0:Y:S02]  /*3790*/  MUFU.RCP R0, R17 ;  /* 0x0000001100007308 */ /* 0x000e240000001000 */
[----:B0-----:R-:W-:-:S04]  /*37a0*/  FFMA R15, R17, R0, -1 ;  /* 0xbf800000110f7423 */ /* 0x001fc80000000000 */
[----:B------:R-:W-:-:S04]  /*37b0*/  FADD.FTZ R15, -R15, -RZ ;  /* 0x800000ff0f0f7221 */ /* 0x000fc80000010100 */
[----:B------:R-:W-:-:S07]  /*37c0*/  FFMA R0, R0, R15, R0 ;  /* 0x0000000f00007223 */ /* 0x000fce0000000000 */
.L_x_24981:
[----:B------:R-:W-:Y:S05]  /*37d0*/  BSYNC B1 ;  /* 0x0000000000017941 */ /* 0x000fea0003800000 */
.L_x_24979:
        /* <DEDUP_REMOVED lines=22> */
.L_x_24983:
[----:B------:R-:W0:Y:S02]  /*3940*/  MUFU.RCP R0, R17 ;  /* 0x0000001100007308 */ /* 0x000e240000001000 */
[----:B0-----:R-:W-:-:S04]  /*3950*/  FFMA R15, R17, R0, -1 ;  /* 0xbf800000110f7423 */ /* 0x001fc80000000000 */
[----:B------:R-:W-:-:S04]  /*3960*/  FADD.FTZ R15, -R15, -RZ ;  /* 0x800000ff0f0f7221 */ /* 0x000fc80000010100 */
[----:B------:R-:W-:-:S07]  /*3970*/  FFMA R0, R0, R15, R0 ;  /* 0x0000000f00007223 */ /* 0x000fce0000000000 */
.L_x_24984:
[----:B------:R-:W-:Y:S05]  /*3980*/  BSYNC B1 ;  /* 0x0000000000017941 */ /* 0x000fea0003800000 */
.L_x_24982:
        /* <DEDUP_REMOVED lines=23> */
.L_x_24986:
[----:B------:R-:W0:Y:S02]  /*3b00*/  MUFU.RCP R0, R17 ;  /* 0x0000001100007308 */ /* 0x000e240000001000 */
[----:B0-----:R-:W-:-:S04]  /*3b10*/  FFMA R15, R17, R0, -1 ;  /* 0xbf800000110f7423 */ /* 0x001fc80000000000 */
[----:B------:R-:W-:-:S04]  /*3b20*/  FADD.FTZ R15, -R15, -RZ ;  /* 0x800000ff0f0f7221 */ /* 0x000fc80000010100 */
[----:B------:R-:W-:-:S07]  /*3b30*/  FFMA R0, R0, R15, R0 ;  /* 0x0000000f00007223 */ /* 0x000fce0000000000 */
.L_x_24987:
[----:B------:R-:W-:Y:S05]  /*3b40*/  BSYNC B1 ;  /* 0x0000000000017941 */ /* 0x000fea0003800000 */
.L_x_24985:
        /* <DEDUP_REMOVED lines=22> */
.L_x_24989:
[----:B------:R-:W0:Y:S02]  /*3cb0*/  MUFU.RCP R0, R17 ;  /* 0x0000001100007308 */ /* 0x000e240000001000 */
[----:B0-----:R-:W-:-:S04]  /*3cc0*/  FFMA R15, R17, R0, -1 ;  /* 0xbf800000110f7423 */ /* 0x001fc80000000000 */
[----:B------:R-:W-:-:S04]  /*3cd0*/  FADD.FTZ R15, -R15, -RZ ;  /* 0x800000ff0f0f7221 */ /* 0x000fc80000010100 */
[----:B------:R-:W-:-:S07]  /*3ce0*/  FFMA R0, R0, R15, R0 ;  /* 0x0000000f00007223 */ /* 0x000fce0000000000 */
.L_x_24990:
[----:B------:R-:W-:Y:S05]  /*3cf0*/  BSYNC B1 ;  /* 0x0000000000017941 */ /* 0x000fea0003800000 */
.L_x_24988:
        /* <DEDUP_REMOVED lines=23> */
.L_x_24992:
[----:B------:R-:W0:Y:S02]  /*3e70*/  MUFU.RCP R0, R17 ;  /* 0x0000001100007308 */ /* 0x000e240000001000 */
[----:B0-----:R-:W-:-:S04]  /*3e80*/  FFMA R15, R17, R0, -1 ;  /* 0xbf800000110f7423 */ /* 0x001fc80000000000 */
[----:B------:R-:W-:-:S04]  /*3e90*/  FADD.FTZ R15, -R15, -RZ ;  /* 0x800000ff0f0f7221 */ /* 0x000fc80000010100 */
[----:B------:R-:W-:-:S07]  /*3ea0*/  FFMA R0, R0, R15, R0 ;  /* 0x0000000f00007223 */ /* 0x000fce0000000000 */
.L_x_24993:
[----:B------:R-:W-:Y:S05]  /*3eb0*/  BSYNC B1 ;  /* 0x0000000000017941 */ /* 0x000fea0003800000 */
.L_x_24991:
        /* <DEDUP_REMOVED lines=22> */
.L_x_24995:
[----:B------:R-:W0:Y:S02]  /*4020*/  MUFU.RCP R0, R17 ;  /* 0x0000001100007308 */ /* 0x000e240000001000 */
[----:B0-----:R-:W-:-:S04]  /*4030*/  FFMA R15, R17, R0, -1 ;  /* 0xbf800000110f7423 */ /* 0x001fc80000000000 */
[----:B------:R-:W-:-:S04]  /*4040*/  FADD.FTZ R15, -R15, -RZ ;  /* 0x800000ff0f0f7221 */ /* 0x000fc80000010100 */
[----:B------:R-:W-:-:S07]  /*4050*/  FFMA R0, R0, R15, R0 ;  /* 0x0000000f00007223 */ /* 0x000fce0000000000 */
.L_x_24996:
[----:B------:R-:W-:Y:S05]  /*4060*/  BSYNC B1 ;  /* 0x0000000000017941 */ /* 0x000fea0003800000 */
.L_x_24994:
        /* <DEDUP_REMOVED lines=23> */
.L_x_24998:
[----:B------:R-:W0:Y:S02]  /*41e0*/  MUFU.RCP R0, R17 ;  /* 0x0000001100007308 */ /* 0x000e240000001000 */
[----:B0-----:R-:W-:-:S04]  /*41f0*/  FFMA R15, R17, R0, -1 ;  /* 0xbf800000110f7423 */ /* 0x001fc80000000000 */
[----:B------:R-:W-:-:S04]  /*4200*/  FADD.FTZ R15, -R15, -RZ ;  /* 0x800000ff0f0f7221 */ /* 0x000fc80000010100 */
[----:B------:R-:W-:-:S07]  /*4210*/  FFMA R0, R0, R15, R0 ;  /* 0x0000000f00007223 */ /* 0x000fce0000000000 */
.L_x_24999:
[----:B------:R-:W-:Y:S05]  /*4220*/  BSYNC B1 ;  /* 0x0000000000017941 */ /* 0x000fea0003800000 */
.L_x_24997:
        /* <DEDUP_REMOVED lines=22> */
.L_x_25001:
[----:B------:R-:W0:Y:S02]  /*4390*/  MUFU.RCP R0, R17 ;  /* 0x0000001100007308 */ /* 0x000e240000001000 */
[----:B0-----:R-:W-:-:S04]  /*43a0*/  FFMA R15, R17, R0, -1 ;  /* 0xbf800000110f7423 */ /* 0x001fc80000000000 */
[----:B------:R-:W-:-:S04]  /*43b0*/  FADD.FTZ R15, -R15, -RZ ;  /* 0x800000ff0f0f7221 */ /* 0x000fc80000010100 */
[----:B------:R-:W-:-:S07]  /*43c0*/  FFMA R0, R0, R15, R0 ;  /* 0x0000000f00007223 */ /* 0x000fce0000000000 */
.L_x_25002:
[----:B------:R-:W-:Y:S05]  /*43d0*/  BSYNC B1 ;  /* 0x0000000000017941 */ /* 0x000fea0003800000 */
.L_x_25000:
        /* <DEDUP_REMOVED lines=23> */
.L_x_25004:
[----:B------:R-:W0:Y:S02]  /*4550*/  MUFU.RCP R0, R17 ;  /* 0x0000001100007308 */ /* 0x000e240000001000 */
[----:B0-----:R-:W-:-:S04]  /*4560*/  FFMA R15, R17, R0, -1 ;  /* 0xbf800000110f7423 */ /* 0x001fc80000000000 */
[----:B------:R-:W-:-:S04]  /*4570*/  FADD.FTZ R15, -R15, -RZ ;  /* 0x800000ff0f0f7221 */ /* 0x000fc80000010100 */
[----:B------:R-:W-:-:S07]  /*4580*/  FFMA R0, R0, R15, R0 ;  /* 0x0000000f00007223 */ /* 0x000fce0000000000 */
.L_x_25005:
[----:B------:R-:W-:Y:S05]  /*4590*/  BSYNC B1 ;  /* 0x0000000000017941 */ /* 0x000fea0003800000 */
.L_x_25003:
        /* <DEDUP_REMOVED lines=22> */
.L_x_25007:
[----:B------:R-:W0:Y:S02]  /*4700*/  MUFU.RCP R0, R17 ;  /* 0x0000001100007308 */ /* 0x000e240000001000 */
[----:B0-----:R-:W-:-:S04]  /*4710*/  FFMA R15, R17, R0, -1 ;  /* 0xbf800000110f7423 */ /* 0x001fc80000000000 */
[----:B------:R-:W-:-:S04]  /*4720*/  FADD.FTZ R15, -R15, -RZ ;  /* 0x800000ff0f0f7221 */ /* 0x000fc80000010100 */
[----:B------:R-:W-:-:S07]  /*4730*/  FFMA R0, R0, R15, R0 ;  /* 0x0000000f00007223 */ /* 0x000fce0000000000 */
.L_x_25008:
[----:B------:R-:W-:Y:S05]  /*4740*/  BSYNC B1 ;  /* 0x0000000000017941 */ /* 0x000fea0003800000 */
.L_x_25006:
        /* <DEDUP_REMOVED lines=23> */
.L_x_25010:
[----:B------:R-:W0:Y:S02]  /*48c0*/  MUFU.RCP R0, R17 ;  /* 0x0000001100007308 */ /* 0x000e240000001000 */
[----:B0-----:R-:W-:-:S04]  /*48d0*/  FFMA R15, R17, R0, -1 ;  /* 0xbf800000110f7423 */ /* 0x001fc80000000000 */
[----:B------:R-:W-:-:S04]  /*48e0*/  FADD.FTZ R15, -R15, -RZ ;  /* 0x800000ff0f0f7221 */ /* 0x000fc80000010100 */
[----:B------:R-:W-:-:S07]  /*48f0*/  FFMA R0, R0, R15, R0 ;  /* 0x0000000f00007223 */ /* 0x000fce0000000000 */
.L_x_25011:
[----:B------:R-:W-:Y:S05]  /*4900*/  BSYNC B1 ;  /* 0x0000000000017941 */ /* 0x000fea0003800000 */
.L_x_25009:
        /* <DEDUP_REMOVED lines=22> */
.L_x_25013:
[----:B------:R-:W0:Y:S02]  /*4a70*/  MUFU.RCP R0, R17 ;  /* 0x0000001100007308 */ /* 0x000e240000001000 */
[----:B0-----:R-:W-:-:S04]  /*4a80*/  FFMA R15, R17, R0, -1 ;  /* 0xbf800000110f7423 */ /* 0x001fc80000000000 */
[----:B------:R-:W-:-:S04]  /*4a90*/  FADD.FTZ R15, -R15, -RZ ;  /* 0x800000ff0f0f7221 */ /* 0x000fc80000010100 */
[----:B------:R-:W-:-:S07]  /*4aa0*/  FFMA R0, R0, R15, R0 ;  /* 0x0000000f00007223 */ /* 0x000fce0000000000 */
.L_x_25014:
[----:B------:R-:W-:Y:S05]  /*4ab0*/  BSYNC B1 ;  /* 0x0000000000017941 */ /* 0x000fea0003800000 */
.L_x_25012:
        /* <DEDUP_REMOVED lines=23> */
.L_x_25016:
[----:B------:R-:W0:Y:S02]  /*4c30*/  MUFU.RCP R0, R17 ;  /* 0x0000001100007308 */ /* 0x000e240000001000 */
[----:B0-----:R-:W-:-:S04]  /*4c40*/  FFMA R15, R17, R0, -1 ;  /* 0xbf800000110f7423 */ /* 0x001fc80000000000 */
[----:B------:R-:W-:-:S04]  /*4c50*/  FADD.FTZ R15, -R15, -RZ ;  /* 0x800000ff0f0f7221 */ /* 0x000fc80000010100 */
[----:B------:R-:W-:-:S07]  /*4c60*/  FFMA R0, R0, R15, R0 ;  /* 0x0000000f00007223 */ /* 0x000fce0000000000 */
.L_x_25017:
[----:B------:R-:W-:Y:S05]  /*4c70*/  BSYNC B1 ;  /* 0x0000000000017941 */ /* 0x000fea0003800000 */
.L_x_25015:
        /* <DEDUP_REMOVED lines=48> */
.L_x_25019:
[----:B------:R-:W-:Y:S05]  /*4f80*/  BSYNC B0 ;  /* 0x0000000000007941 */ /* 0x000fea0003800000 */
.L_x_25018:
        /* <DEDUP_REMOVED lines=19> */
.L_x_25021:
[----:B------:R-:W-:Y:S05]  /*50c0*/  BSYNC B0 ;  /* 0x0000000000007941 */ /* 0x000fea0003800000 */
.L_x_25020:
        /* <DEDUP_REMOVED lines=29> */
.L_x_25023:
[----:B------:R-:W-:Y:S05]  /*52a0*/  BSYNC B0 ;  /* 0x0000000000007941 */ /* 0x000fea0003800000 */
.L_x_25022:
        /* <DEDUP_REMOVED lines=35> */
.L_x_25025:
[----:B------:R-:W-:Y:S05]  /*54e0*/  BSYNC B0 ;  /* 0x0000000000007941 */ /* 0x000fea0003800000 */
.L_x_25024:
        /* <DEDUP_REMOVED lines=38> */
[----:B------:R-:W-:Y:S01]  /*5750*/  @P0 IMAD.WIDE.U32 R70, R13, 0x7, R70 ;  /* 0x000000070d460825 */ /* 0x000fe200078e0046 */
[----:B-----5:R-:W-:-:S03]  /*5760*/  SHF.L.U32 R53, R44, 0x10, RZ ;  /* 0x000000102c357819 */ /* 0x020fc600000006ff */
[----:B------:R-:W-:Y:S01]  /*5770*/  @P0 IMAD.IADD R17, R17, 0x1, R71 ;  /* 0x0000000111110824 */ /* 0x000fe200078e0247 */
[----:B------:R-:W-:Y:S01]  /*5780*/  @P0 LEA R16, P1, R70, R20, 0x3 ;  /* 0x0000001446100211 */ /* 0x000fe200078218ff */
[----:B------:R-:W-:-:S03]  /*5790*/  FMUL R59, R53, -1.7020000219345092773 ;  /* 0xbfd9db23353b7820 */ /* 0x000fc60000400000 */
[----:B------:R-:W-:Y:S01]  /*57a0*/  @P0 LEA.HI.X R17, R70, R21, R17, 0x3, P1 ;  /* 0x0000001546110211 */ /* 0x000fe200008f1c11 */
[----:B------:R-:W-:Y:S01]  /*57b0*/  IMAD.MOV.U32 R70, RZ, RZ, 0x3bbb989d ;  /* 0x3bbb989dff467424 */ /* 0x000fe200078e00ff */
[----:B------:R-:W-:-:S03]  /*57c0*/  @!P0 CS2R R20, SRZ ;  /* 0x0000000000148805 */ /* 0x000fc6000001ff00 */
[----:B------:R-:W-:Y:S01]  /*57d0*/  FFMA.SAT R63, R59, R70, 0.5 ;  /* 0x3f0000003b3f7423 */ /* 0x000fe20000002046 */
[----:B------:R-:W-:Y:S02]  /*57e0*/  HFMA2.MMA R70, -RZ, RZ, 3.7421875, 0 ;  /* 0x437c0000ff467435 */ /* 0x000fe400000001ff */
[----:B------:R-:W5:Y:S08]  /*57f0*/  @P0 LDG.E.64 R20, desc[UR8][R32.64] ;  /* 0x0000000820140981 */ /* 0x000f70000c1e1b00 */
[----:B------:R-:W-:Y:S01]  /*5800*/  FFMA.RM R63, R63, R70, 12582913 ;  /* 0x4b4000013f3f7423 */ /* 0x000fe20000004046 */
[----:B------:R-:W-:-:S03]  /*5810*/  @!P0 CS2R R32, SRZ ;  /* 0x0000000000208805 */ /* 0x000fc6000001ff00 */
[----:B------:R-:W-:-:S04]  /*5820*/  FADD R70, R63, -12583039 ;  /* 0xcb40007f3f467421 */ /* 0x000fc80000000000 */
[C---:B------:R-:W-:Y:S01]  /*5830*/  FFMA R70, R59.reuse, 1.4426950216293334961, -R70 ;  /* 0x3fb8aa3b3b467823 */ /* 0x040fe20000000846 */
[----:B------:R1:W5:Y:S01]  /*5840*/  @P0 LDG.E.64 R32, desc[UR8][R16.64] ;  /* 0x0000000810200981 */ /* 0x000362000c1e1b00 */
[----:B------:R-:W-:Y:S01]  /*5850*/  IMAD.U32 R22, R22, 0x10000, RZ ;  /* 0x0001000016167824 */ /* 0x000fe200078e00ff */
[----:B------:R-:W-:Y:S01]  /*5860*/  SHF.L.U32 R24, R24, 0x10, RZ ;  /* 0x0000001018187819 */ /* 0x000fe200000006ff */
[----:B------:R-:W-:Y:S01]  /*5870*/  FFMA R70, R59, 1.925963033500011079e-08, R70 ;  /* 0x32a570603b467823 */ /* 0x000fe20000000046 */
[----:B------:R-:W-:Y:S02]  /*5880*/  BSSY B1, `(.L_x_25026) ;  /* 0x0000020000017945 */ /* 0x000fe40003800000 */
[----:B------:R-:W-:Y:S01]  /*5890*/  LOP3.LUT R67, R15, R22, RZ, 0xfc, !PT ;  /* 0x000000160f437212 */ /* 0x000fe200078efcff */
[----:B------:R-:W2:Y:S01]  /*58a0*/  MUFU.EX2 R59, R70 ;  /* 0x00000046003b7308 */ /* 0x000ea20000000800 */
[----:B0-----:R-:W-:Y:S01]  /*58b0*/  IMAD.U32 R22, R55, 0x10000, RZ ;  /* 0x0001000037167824 */ /* 0x001fe200078e00ff */
[----:B------:R-:W-:Y:S01]  /*58c0*/  LOP3.LUT R69, R23, R24, RZ, 0xfc, !PT ;  /* 0x0000001817457212 */ /* 0x000fe200078efcff */
[----:B-1----:R-:W-:Y:S01]  /*58d0*/  IMAD.SHL.U32 R16, R63, 0x800000, RZ ;  /* 0x008000003f107824 */ /* 0x002fe200078e00ff */
[----:B------:R-:W-:Y:S01]  /*58e0*/  FMNMX R17, |R50|, R54, !PT ;  /* 0x0000003632117209 */ /* 0x000fe20007800200 */
[----:B------:R-:W-:Y:S01]  /*58f0*/  VIADD R50, R10, 0x2 ;  /* 0x000000020a327836 */ /* 0x000fe20000000000 */
[----:B------:R-:W-:-:S02]  /*5900*/  LOP3.LUT R65, R57, R22, RZ, 0xfc, !PT ;  /* 0x0000001639417212 */ /* 0x000fc400078efcff */
[----:B------:R-:W-:-:S04]  /*5910*/  FMNMX R52, |R52|, R17, !PT ;  /* 0x0000001134347209 */ /* 0x000fc80007800200 */
[----:B------:R-:W-:-:S04]  /*5920*/  FMNMX R52, |R51|, R52, !PT ;  /* 0x0000003433347209 */ /* 0x000fc80007800200 */
[----:B------:R-:W-:Y:S01]  /*5930*/  FMNMX R35, |R35|, R52, !PT ;  /* 0x0000003423237209 */ /* 0x000fe20007800200 */
[----:B--2---:R-:W-:-:S03]  /*5940*/  FFMA R16, R16, R59, 1 ;  /* 0x3f80000010107423 */ /* 0x004fc6000000003b */
[----:B------:R-:W-:Y:S02]  /*5950*/  FMNMX R35, |R0|, R35, !PT ;  /* 0x0000002300237209 */ /* 0x000fe40007800200 */
[----:B------:R-:W-:-:S04]  /*5960*/  IADD3 R15, R16, 0x1800000, RZ ;  /* 0x01800000100f7810 */ /* 0x000fc80007ffe0ff */
[----:B------:R-:W-:-:S04]  /*5970*/  LOP3.LUT R15, R15, 0x7f800000, RZ, 0xc0, !PT ;  /* 0x7f8000000f0f7812 */ /* 0x000fc800078ec0ff */
[----:B------:R-:W-:Y:S02]  /*5980*/  ISETP.GT.U32.AND P0, PT, R15, 0x1ffffff, PT ;  /* 0x01ffffff0f00780c */ /* 0x000fe40003f04070 */
[----:B------:R-:W-:-:S04]  /*5990*/  SHF.R.U32.HI R15, RZ, 0x3, R14 ;  /* 0x00000003ff0f7819 */ /* 0x000fc8000001160e */
[----:B------:R-:W-:Y:S02]  /*59a0*/  LOP3.LUT R51, R15, 0x1c, RZ, 0xc0, !PT ;  /* 0x0000001c0f337812 */ /* 0x000fe400078ec0ff */
[----:B---3--:R-:W-:Y:S02]  /*59b0*/  SHF.L.U32 R15, R58, 0x10, RZ ;  /* 0x000000103a0f7819 */ /* 0x008fe400000006ff */
[----:B------:R-:W-:Y:S02]  /*59c0*/  IADD3 R51, R14, 0x1e, -R51 ;  /* 0x0000001e0e337810 */ /* 0x000fe40007ffe833 */
[----:B------:R-:W-:Y:S02]  /*59d0*/  LOP3.LUT R63, R56, R15, RZ, 0xfc, !PT ;  /* 0x0000000f383f7212 */ /* 0x000fe400078efcff */
[----:B------:R-:W-:Y:S01]  /*59e0*/  LOP3.LUT R51, R51, 0x1f, RZ, 0xc0, !PT ;  /* 0x0000001f33337812 */ /* 0x000fe200078ec0ff */
[----:B------:R-:W-:Y:S06]  /*59f0*/  @P0 BRA `(.L_x_25027) ;  /* 0x0000000000100947 */ /* 0x000fec0003800000 */
[----:B------:R-:W-:Y:S02]  /*5a00*/  MOV R0, R16 ;  /* 0x0000001000007202 */ /* 0x000fe40000000f00 */
[----:B------:R-:W-:-:S07]  /*5a10*/  MOV R15, 0x5a30 ;  /* 0x00005a30000f7802 */ /* 0x000fce0000000f00 */
[----:B-----5:R-:W-:Y:S05]  /*5a20*/  CALL.REL.NOINC `($__internal_545_$__cuda_sm20_rcp_rn_f32_slowpath) ;  /* 0x0000007000887944 */ /* 0x020fea0003c00000 */
[----:B------:R-:W-:Y:S05]  /*5a30*/  BRA `(.L_x_25028) ;  /* 0x0000000000107947 */ /* 0x000fea0003800000 */
.L_x_25027:
[----:B------:R-:W0:Y:S02]  /*5a40*/  MUFU.RCP R15, R16 ;  /* 0x00000010000f7308 */ /* 0x000e240000001000 */
[----:B0-----:R-:W-:-:S04]  /*5a50*/  FFMA R0, R16, R15, -1 ;  /* 0xbf80000010007423 */ /* 0x001fc8000000000f */
[----:B------:R-:W-:-:S04]  /*5a60*/  FADD.FTZ R0, -R0, -RZ ;  /* 0x800000ff00007221 */ /* 0x000fc80000010100 */
[----:B------:R-:W-:-:S07]  /*5a70*/  FFMA R0, R15, R0, R15 ;  /* 0x000000000f007223 */ /* 0x000fce000000000f */
.L_x_25028:
[----:B------:R-:W-:Y:S05]  /*5a80*/  BSYNC B1 ;  /* 0x0000000000017941 */ /* 0x000fea0003800000 */
.L_x_25026:
        /* <DEDUP_REMOVED lines=23> */
.L_x_25030:
[----:B------:R-:W0:Y:S02]  /*5c00*/  MUFU.RCP R0, R17 ;  /* 0x0000001100007308 */ /* 0x000e240000001000 */
[----:B0-----:R-:W-:-:S04]  /*5c10*/  FFMA R15, R17, R0, -1 ;  /* 0xbf800000110f7423 */ /* 0x001fc80000000000 */
[----:B------:R-:W-:-:S04]  /*5c20*/  FADD.FTZ R15, -R15, -RZ ;  /* 0x800000ff0f0f7221 */ /* 0x000fc80000010100 */
[----:B------:R-:W-:-:S07]  /*5c30*/  FFMA R0, R0, R15, R0 ;  /* 0x0000000f00007223 */ /* 0x000fce0000000000 */
.L_x_25031:
[----:B------:R-:W-:Y:S05]  /*5c40*/  BSYNC B1 ;  /* 0x0000000000017941 */ /* 0x000fea0003800000 */
.L_x_25029:
        /* <DEDUP_REMOVED lines=22> */
.L_x_25033:
[----:B------:R-:W0:Y:S02]  /*5db0*/  MUFU.RCP R0, R17 ;  /* 0x0000001100007308 */ /* 0x000e240000001000 */
[----:B0-----:R-:W-:-:S04]  /*5dc0*/  FFMA R15, R17, R0, -1 ;  /* 0xbf800000110f7423 */ /* 0x001fc80000000000 */
[----:B------:R-:W-:-:S04]  /*5dd0*/  FADD.FTZ R15, -R15, -RZ ;  /* 0x800000ff0f0f7221 */ /* 0x000fc80000010100 */
[----:B------:R-:W-:-:S07]  /*5de0*/  FFMA R0, R0, R15, R0 ;  /* 0x0000000f00007223 */ /* 0x000fce0000000000 */
.L_x_25034:
[----:B------:R-:W-:Y:S05]  /*5df0*/  BSYNC B1 ;  /* 0x0000000000017941 */ /* 0x000fea0003800000 */
.L_x_25032:
        /* <DEDUP_REMOVED lines=23> */
.L_x_25036:
[----:B------:R-:W0:Y:S02]  /*5f70*/  MUFU.RCP R0, R17 ;  /* 0x0000001100007308 */ /* 0x000e240000001000 */
[----:B0-----:R-:W-:-:S04]  /*5f80*/  FFMA R15, R17, R0, -1 ;  /* 0xbf800000110f7423 */ /* 0x001fc80000000000 */
[----:B------:R-:W-:-:S04]  /*5f90*/  FADD.FTZ R15, -R15, -RZ ;  /* 0x800000ff0f0f7221 */ /* 0x000fc80000010100 */
[----:B------:R-:W-:-:S07]  /*5fa0*/  FFMA R0, R0, R15, R0 ;  /* 0x0000000f00007223 */ /* 0x000fce0000000000 */
.L_x_25037:
[----:B------:R-:W-:Y:S05]  /*5fb0*/  BSYNC B1 ;  /* 0x0000000000017941 */ /* 0x000fea0003800000 */
.L_x_25035:
        /* <DEDUP_REMOVED lines=22> */
.L_x_25039:
[----:B------:R-:W0:Y:S02]  /*6120*/  MUFU.RCP R0, R17 ;  /* 0x0000001100007308 */ /* 0x000e240000001000 */
[----:B0-----:R-:W-:-:S04]  /*6130*/  FFMA R15, R17, R0, -1 ;  /* 0xbf800000110f7423 */ /* 0x001fc80000000000 */
[----:B------:R-:W-:-:S04]  /*6140*/  FADD.FTZ R15, -R15, -RZ ;  /* 0x800000ff0f0f7221 */ /* 0x000fc80000010100 */
[----:B------:R-:W-:-:S07]  /*6150*/  FFMA R0, R0, R15, R0 ;  /* 0x0000000f00007223 */ /* 0x000fce0000000000 */
.L_x_25040:
[----:B------:R-:W-:Y:S05]  /*6160*/  BSYNC B1 ;  /* 0x0000000000017941 */ /* 0x000fea0003800000 */
.L_x_25038:
        /* <DEDUP_REMOVED lines=23> */
.L_x_25042:
[----:B------:R-:W0:Y:S02]  /*62e0*/  MUFU.RCP R0, R17 ;  /* 0x0000001100007308 */ /* 0x000e240000001000 */
[----:B0-----:R-:W-:-:S04]  /*62f0*/  FFMA R15, R17, R0, -1 ;  /* 0xbf800000110f7423 */ /* 0x001fc80000000000 */
[----:B------:R-:W-:-:S04]  /*6300*/  FADD.FTZ R15, -R15, -RZ ;  /* 0x800000ff0f0f7221 */ /* 0x000fc80000010100 */
[----:B------:R-:W-:-:S07]  /*6310*/  FFMA R0, R0, R15, R0 ;  /* 0x0000000f00007223 */ /* 0x000fce0000000000 */
.L_x_25043:
[----:B------:R-:W-:Y:S05]  /*6320*/  BSYNC B1 ;  /* 0x0000000000017941 */ /* 0x000fea0003800000 */
.L_x_25041:
        /* <DEDUP_REMOVED lines=22> */
.L_x_25045:
[----:B------:R-:W0:Y:S02]  /*6490*/  MUFU.RCP R0, R17 ;  /* 0x0000001100007308 */ /* 0x000e240000001000 */
[----:B0-----:R-:W-:-:S04]  /*64a0*/  FFMA R15, R17, R0, -1 ;  /* 0xbf800000110f7423 */ /* 0x001fc80000000000 */
[----:B------:R-:W-:-:S04]  /*64b0*/  FADD.FTZ R15, -R15, -RZ ;  /* 0x800000ff0f0f7221 */ /* 0x000fc80000010100 */
[----:B------:R-:W-:-:S07]  /*64c0*/  FFMA R0, R0, R15, R0 ;  /* 0x0000000f00007223 */ /* 0x000fce0000000000 */
.L_x_25046:
[----:B------:R-:W-:Y:S05]  /*64d0*/  BSYNC B1 ;  /* 0x0000000000017941 */ /* 0x000fea0003800000 */
.L_x_25044:
        /* <DEDUP_REMOVED lines=23> */
.L_x_25048:
[----:B------:R-:W0:Y:S02]  /*6650*/  MUFU.RCP R0, R17 ;  /* 0x0000001100007308 */ /* 0x000e240000001000 */
[----:B0-----:R-:W-:-:S04]  /*6660*/  FFMA R15, R17, R0, -1 ;  /* 0xbf800000110f7423 */ /* 0x001fc80000000000 */
[----:B------:R-:W-:-:S04]  /*6670*/  FADD.FTZ R15, -R15, -RZ ;  /* 0x800000ff0f0f7221 */ /* 0x000fc80000010100 */
[----:B------:R-:W-:-:S07]  /*6680*/  FFMA R0, R0, R15, R0 ;  /* 0x0000000f00007223 */ /* 0x000fce0000000000 */
.L_x_25049:
[----:B------:R-:W-:Y:S05]  /*6690*/  BSYNC B1 ;  /* 0x0000000000017941 */ /* 0x000fea0003800000 */
.L_x_25047:
        /* <DEDUP_REMOVED lines=22> */
.L_x_25051:
[----:B------:R-:W0:Y:S02]  /*6800*/  MUFU.RCP R0, R17 ;  /* 0x0000001100007308 */ /* 0x000e240000001000 */
[----:B0-----:R-:W-:-:S04]  /*6810*/  FFMA R15, R17, R0, -1 ;  /* 0xbf800000110f7423 */ /* 0x001fc80000000000 */
[----:B------:R-:W-:-:S04]  /*6820*/  FADD.FTZ R15, -R15, -RZ ;  /* 0x800000ff0f0f7221 */ /* 0x000fc80000010100 */
[----:B------:R-:W-:-:S07]  /*6830*/  FFMA R0, R0, R15, R0 ;  /* 0x0000000f00007223 */ /* 0x000fce0000000000 */
.L_x_25052:
[----:B------:R-:W-:Y:S05]  /*6840*/  BSYNC B1 ;  /* 0x0000000000017941 */ /* 0x000fea0003800000 */
.L_x_25050:
        /* <DEDUP_REMOVED lines=23> */
.L_x_25054:
[----:B------:R-:W0:Y:S02]  /*69c0*/  MUFU.RCP R0, R17 ;  /* 0x0000001100007308 */ /* 0x000e240000001000 */
[----:B0-----:R-:W-:-:S04]  /*69d0*/  FFMA R15, R17, R0, -1 ;  /* 0xbf800000110f7423 */ /* 0x001fc80000000000 */
[----:B------:R-:W-:-:S04]  /*69e0*/  FADD.FTZ R15, -R15, -RZ ;  /* 0x800000ff0f0f7221 */ /* 0x000fc80000010100 */
[----:B------:R-:W-:-:S07]  /*69f0*/  FFMA R0, R0, R15, R0 ;  /* 0x0000000f00007223 */ /* 0x000fce0000000000 */
.L_x_25055:
[----:B------:R-:W-:Y:S05]  /*6a00*/  BSYNC B1 ;  /* 0x0000000000017941 */ /* 0x000fea0003800000 */
.L_x_25053:
        /* <DEDUP_REMOVED lines=22> */
.L_x_25057:
[----:B------:R-:W0:Y:S02]  /*6b70*/  MUFU.RCP R0, R17 ;  /* 0x0000001100007308 */ /* 0x000e240000001000 */
[----:B0-----:R-:W-:-:S04]  /*6b80*/  FFMA R15, R17, R0, -1 ;  /* 0xbf800000110f7423 */ /* 0x001fc80000000000 */
[----:B------:R-:W-:-:S04]  /*6b90*/  FADD.FTZ R15, -R15, -RZ ;  /* 0x800000ff0f0f7221 */ /* 0x000fc80000010100 */
[----:B------:R-:W-:-:S07]  /*6ba0*/  FFMA R0, R0, R15, R0 ;  /* 0x0000000f00007223 */ /* 0x000fce0000000000 */
.L_x_25058:
[----:B------:R-:W-:Y:S05]  /*6bb0*/  BSYNC B1 ;  /* 0x0000000000017941 */ /* 0x000fea0003800000 */
.L_x_25056:
        /* <DEDUP_REMOVED lines=23> */
.L_x_25060:
[----:B------:R-:W0:Y:S02]  /*6d30*/  MUFU.RCP R0, R17 ;  /* 0x0000001100007308 */ /* 0x000e240000001000 */
[----:B0-----:R-:W-:-:S04]  /*6d40*/  FFMA R15, R17, R0, -1 ;  /* 0xbf800000110f7423 */ /* 0x001fc80000000000 */
[----:B------:R-:W-:-:S04]  /*6d50*/  FADD.FTZ R15, -R15, -RZ ;  /* 0x800000ff0f0f7221 */ /* 0x000fc80000010100 */
[----:B------:R-:W-:-:S07]  /*6d60*/  FFMA R0, R0, R15, R0 ;  /* 0x0000000f00007223 */ /* 0x000fce0000000000 */
.L_x_25061:
[----:B------:R-:W-:Y:S05]  /*6d70*/  BSYNC B1 ;  /* 0x0000000000017941 */ /* 0x000fea0003800000 */
.L_x_25059:
        /* <DEDUP_REMOVED lines=22> */
.L_x_25063:
[----:B------:R-:W0:Y:S02]  /*6ee0*/  MUFU.RCP R0, R17 ;  /* 0x0000001100007308 */ /* 0x000e240000001000 */
[----:B0-----:R-:W-:-:S04]  /*6ef0*/  FFMA R15, R17, R0, -1 ;  /* 0xbf800000110f7423 */ /* 0x001fc80000000000 */
[----:B------:R-:W-:-:S04]  /*6f00*/  FADD.FTZ R15, -R15, -RZ ;  /* 0x800000ff0f0f7221 */ /* 0x000fc80000010100 */
[----:B------:R-:W-:-:S07]  /*6f10*/  FFMA R0, R0, R15, R0 ;  /* 0x0000000f00007223 */ /* 0x000fce0000000000 */
.L_x_25064:
[----:B------:R-:W-:Y:S05]  /*6f20*/  BSYNC B1 ;  /* 0x0000000000017941 */ /* 0x000fea0003800000 */
.L_x_25062:
        /* <DEDUP_REMOVED lines=23> */
.L_x_25066:
[----:B------:R-:W0:Y:S02]  /*70a0*/  MUFU.RCP R0, R17 ;  /* 0x0000001100007308 */ /* 0x000e240000001000 */
[----:B0-----:R-:W-:-:S04]  /*70b0*/  FFMA R15, R17, R0, -1 ;  /* 0xbf800000110f7423 */ /* 0x001fc80000000000 */
[----:B------:R-:W-:-:S04]  /*70c0*/  FADD.FTZ R15, -R15, -RZ ;  /* 0x800000ff0f0f7221 */ /* 0x000fc80000010100 */
[----:B------:R-:W-:-:S07]  /*70d0*/  FFMA R0, R0, R15, R0 ;  /* 0x0000000f00007223 */ /* 0x000fce0000000000 */
.L_x_25067:
[----:B------:R-:W-:Y:S05]  /*70e0*/  BSYNC B1 ;  /* 0x0000000000017941 */ /* 0x000fea0003800000 */
.L_x_25065:
[----:B------:R-:W-:Y:S01]  /*70f0*/  HFMA2.MMA R15, -RZ, RZ, 0.96630859375, -0.0022525787353515625 ;  /* 0x3bbb989dff0f7435 */ /* 0x000fe200000001ff */
[----:B------:R-:W-:Y:S02]  /*7100*/  IMAD.U32 R46, R47, 0x10000, RZ ;  /* 0x000100002f2e7824 */ /* 0x000fe400078e00ff */
[----:B------:R-:W-:Y:S01]  /*7110*/  FMUL R58, R58, R0 ;  /* 0x000000003a3a7220 */ /* 0x000fe20000400000 */
        /* <DEDUP_REMOVED lines=19> */
.L_x_25069:
[----:B------:R-:W0:Y:S02]  /*7250*/  MUFU.RCP R0, R23 ;  /* 0x0000001700007308 */ /* 0x000e240000001000 */
[----:B0-----:R-:W-:-:S04]  /*7260*/  FFMA R15, R23, R0, -1 ;  /* 0xbf800000170f7423 */ /* 0x001fc80000000000 */
[----:B------:R-:W-:-:S04]  /*7270*/  FADD.FTZ R15, -R15, -RZ ;  /* 0x800000ff0f0f7221 */ /* 0x000fc80000010100 */
[----:B------:R-:W-:-:S07]  /*7280*/  FFMA R0, R0, R15, R0 ;  /* 0x0000000f00007223 */ /* 0x000fce0000000000 */
.L_x_25070:
[----:B------:R-:W-:Y:S05]  /*7290*/  BSYNC B1 ;  /* 0x0000000000017941 */ /* 0x000fea0003800000 */
.L_x_25068:
[----:B------:R-:W-:Y:S01]  /*72a0*/  SHF.R.U32.HI R47, RZ, 0x10, R47 ;  /* 0x00000010ff2f7819 */ /* 0x000fe2000001162f */
[----:B------:R-:W-:Y:S01]  /*72b0*/  FMUL R46, R46, R0 ;  /* 0x000000002e2e7220 */ /* 0x000fe20000400000 */
[----:B------:R-:W-:Y:S01]  /*72c0*/  MOV R15, 0x3bbb989d ;  /* 0x3bbb989d000f7802 */ /* 0x000fe20000000f00 */
[----:B------:R-:W-:Y:S01]  /*72d0*/  IMAD.MOV.U32 R16, RZ, RZ, 0x437c0000 ;  /* 0x437c0000ff107424 */ /* 0x000fe200078e00ff */
[----:B------:R-:W-:Y:S01]  /*72e0*/  BSSY B1, `(.L_x_25071) ;  /* 0x0000018000017945 */ /* 0x000fe20003800000 */
        /* <DEDUP_REMOVED lines=17> */
[----:B------:R-:W-:Y:S01]  /*7400*/  IMAD.MOV.U32 R16, RZ, RZ, R0 ;  /* 0x000000ffff107224 */ /* 0x000fe200078e0000 */
[----:B------:R-:W-:Y:S06]  /*7410*/  BRA `(.L_x_25073) ;  /* 0x0000000000107947 */ /* 0x000fec0003800000 */
.L_x_25072:
[----:B------:R-:W0:Y:S02]  /*7420*/  MUFU.RCP R16, R23 ;  /* 0x0000001700107308 */ /* 0x000e240000001000 */
[----:B0-----:R-:W-:-:S04]  /*7430*/  FFMA R0, R23, R16, -1 ;  /* 0xbf80000017007423 */ /* 0x001fc80000000010 */
[----:B------:R-:W-:-:S04]  /*7440*/  FADD.FTZ R15, -R0, -RZ ;  /* 0x800000ff000f7221 */ /* 0x000fc80000010100 */
[----:B------:R-:W-:-:S07]  /*7450*/  FFMA R16, R16, R15, R16 ;  /* 0x0000000f10107223 */ /* 0x000fce0000000010 */
.L_x_25073:
[----:B------:R-:W-:Y:S05]  /*7460*/  BSYNC B1 ;  /* 0x0000000000017941 */ /* 0x000fea0003800000 */
.L_x_25071:
        /* <DEDUP_REMOVED lines=40> */
.L_x_25075:
[----:B------:R-:W-:Y:S05]  /*76f0*/  BSYNC B0 ;  /* 0x0000000000007941 */ /* 0x000fea0003800000 */
.L_x_25074:
        /* <DEDUP_REMOVED lines=13> */
.L_x_25077:
[----:B------:R-:W-:Y:S05]  /*77d0*/  BSYNC B0 ;  /* 0x0000000000007941 */ /* 0x000fea0003800000 */
.L_x_25076:
        /* <DEDUP_REMOVED lines=35> */
.L_x_25079:
[----:B------:R-:W-:Y:S05]  /*7a10*/  BSYNC B0 ;  /* 0x0000000000007941 */ /* 0x000fea0003800000 */
.L_x_25078:
[----:B0-----:R-:W-:Y:S01]  /*7a20*/  HFMA2.MMA R17, -RZ, RZ, 0.96630859375, -0.0022525787353515625 ;  /* 0x3bbb989dff117435 */ /* 0x001fe200000001ff */
[----:B------:R-:W-:Y:S02]  /*7a30*/  IMAD.U32 R44, R30, 0x10000, RZ ;  /* 0x000100001e2c7824 */ /* 0x000fe400078e00ff */
[----:B------:R-:W-:Y:S01]  /*7a40*/  FMUL R23, R59, R7 ;  /* 0x000000073b177220 */ /* 0x000fe20000400000 */
[----:B------:R-:W-:Y:S01]  /*7a50*/  FMNMX R41, |R56|, R41, !PT ;  /* 0x0000002938297209 */ /* 0x000fe20007800200 */
[----:B------:R-:W-:Y:S01]  /*7a60*/  BSSY B0, `(.L_x_25080) ;  /* 0x0000035000007945 */ /* 0x000fe20003800000 */
[----:B------:R-:W-:Y:S01]  /*7a70*/  FMUL R0, R44, -1.7020000219345092773 ;  /* 0xbfd9db232c007820 */ /* 0x000fe20000400000 */
[----:B------:R-:W-:Y:S02]  /*7a80*/  SHF.R.U32.HI R24, RZ, 0x3, R14 ;  /* 0x00000003ff187819 */ /* 0x000fe4000001160e */
[----:B------:R-:W-:Y:S01]  /*7a90*/  F2F.BF16.F32 R23, R23 ;  /* 0x0000001700177304 */ /* 0x000fe20000202000 */
[----:B------:R-:W-:Y:S01]  /*7aa0*/  FMNMX R42, |R42|, R41, !PT ;  /* 0x000000292a2a7209 */ /* 0x000fe20007800200 */
[----:B------:R-:W-:Y:S01]  /*7ab0*/  FFMA.SAT R16, R0, R17, 0.5 ;  /* 0x3f00000000107423 */ /* 0x000fe20000002011 */
[----:B------:R-:W-:-:S02]  /*7ac0*/  IMAD.MOV.U32 R17, RZ, RZ, 0x437c0000 ;  /* 0x437c0000ff117424 */ /* 0x000fc400078e00ff */
[----:B------:R-:W-:Y:S01]  /*7ad0*/  FMUL R41, R46, R7 ;  /* 0x000000072e297220 */ /* 0x000fe20000400000 */
[----:B------:R-:W-:Y:S01]  /*7ae0*/  FMNMX R42, |R43|, R42, !PT ;  /* 0x0000002a2b2a7209 */ /* 0x000fe20007800200 */
[----:B------:R-:W-:Y:S01]  /*7af0*/  FFMA.RM R16, R16, R17, 12582913 ;  /* 0x4b40000110107423 */ /* 0x000fe20000004011 */
[----:B------:R-:W-:-:S03]  /*7b00*/  LOP3.LUT R43, R24, 0x1c, RZ, 0xc0, !PT ;  /* 0x0000001c182b7812 */ /* 0x000fc600078ec0ff */
[----:B------:R-:W-:Y:S01]  /*7b10*/  F2F.BF16.F32 R41, R41 ;  /* 0x0000002900297304 */ /* 0x000fe20000202000 */
[----:B------:R-:W-:Y:S01]  /*7b20*/  FADD R17, R16, -12583039 ;  /* 0xcb40007f10117421 */ /* 0x000fe20000000000 */
[----:B------:R-:W-:-:S03]  /*7b30*/  FMNMX R42, |R57|, R42, !PT ;  /* 0x0000002a392a7209 */ /* 0x000fc60007800200 */
[----:B------:R-:W-:Y:S01]  /*7b40*/  FFMA R17, R0, 1.4426950216293334961, -R17 ;  /* 0x3fb8aa3b00117823 */ /* 0x000fe20000000811 */
[----:B------:R-:W-:-:S03]  /*7b50*/  FMNMX R59, |R59|, R42, !PT ;  /* 0x0000002a3b3b7209 */ /* 0x000fc60007800200 */
[----:B------:R-:W-:Y:S01]  /*7b60*/  FFMA R17, R0, 1.925963033500011079e-08, R17 ;  /* 0x32a5706000117823 */ /* 0x000fe20000000011 */
[----:B------:R-:W-:Y:S01]  /*7b70*/  SHF.L.U32 R0, R16, 0x17, RZ ;  /* 0x0000001710007819 */ /* 0x000fe200000006ff */
[C---:B------:R-:W-:Y:S01]  /*7b80*/  FMUL R16, R58.reuse, R7 ;  /* 0x000000073a107220 */ /* 0x040fe20000400000 */
[----:B------:R-:W-:-:S03]  /*7b90*/  FMNMX R59, |R58|, R59, !PT ;  /* 0x0000003b3a3b7209 */ /* 0x000fc60007800200 */
[----:B------:R-:W0:Y:S08]  /*7ba0*/  MUFU.EX2 R17, R17 ;  /* 0x0000001100117308 */ /* 0x000e300000000800 */
[----:B------:R-:W1:Y:S01]  /*7bb0*/  F2F.BF16.F32 R16, R16 ;  /* 0x0000001000107304 */ /* 0x000e620000202000 */
[----:B0-----:R-:W-:Y:S01]  /*7bc0*/  FFMA R0, R0, R17, 1 ;  /* 0x3f80000000007423 */ /* 0x001fe20000000011 */
[----:B------:R-:W-:-:S03]  /*7bd0*/  FMUL R17, R40, R7 ;  /* 0x0000000728117220 */ /* 0x000fc60000400000 */
[----:B------:R-:W-:-:S03]  /*7be0*/  VIADD R22, R0, 0x1800000 ;  /* 0x0180000000167836 */ /* 0x000fc60000000000 */
[----:B------:R-:W0:Y:S02]  /*7bf0*/  F2F.BF16.F32 R17, R17 ;  /* 0x0000001100117304 */ /* 0x000e240000202000 */
[----:B------:R-:W-:-:S04]  /*7c00*/  LOP3.LUT R22, R22, 0x7f800000, RZ, 0xc0, !PT ;  /* 0x7f80000016167812 */ /* 0x000fc800078ec0ff */
[----:B------:R-:W-:Y:S02]  /*7c10*/  ISETP.GT.U32.AND P1, PT, R22, 0x1ffffff, PT ;  /* 0x01ffffff1600780c */ /* 0x000fe40003f24070 */
[----:B------:R-:W-:-:S04]  /*7c20*/  SHF.L.U32 R22, R23, 0x10, RZ ;  /* 0x0000001017167819 */ /* 0x000fc800000006ff */
[----:B------:R-:W-:Y:S01]  /*7c30*/  LOP3.LUT R73, R35, R22, RZ, 0xfc, !PT ;  /* 0x0000001623497212 */ /* 0x000fe200078efcff */
[----:B-1----:R-:W-:Y:S01]  /*7c40*/  IMAD.U32 R22, R16, 0x10000, RZ ;  /* 0x0001000010167824 */ /* 0x002fe200078e00ff */
[----:B------:R-:W-:Y:S01]  /*7c50*/  FMNMX R35, |R46|, R59, !PT ;  /* 0x0000003b2e237209 */ /* 0x000fe20007800200 */
[----:B0-----:R-:W-:-:S03]  /*7c60*/  IMAD.U32 R24, R17, 0x10000, RZ ;  /* 0x0001000011187824 */ /* 0x001fc600078e00ff */
[----:B------:R-:W-:Y:S02]  /*7c70*/  LOP3.LUT R71, R45, R22, RZ, 0xfc, !PT ;  /* 0x000000162d477212 */ /* 0x000fe400078efcff */
[----:B------:R-:W-:Y:S02]  /*7c80*/  SHF.L.U32 R22, R41, 0x10, RZ ;  /* 0x0000001029167819 */ /* 0x000fe400000006ff */
[----:B------:R-:W-:Y:S02]  /*7c90*/  LOP3.LUT R53, R47, R24, RZ, 0xfc, !PT ;  /* 0x000000182f357212 */ /* 0x000fe400078efcff */
[----:B------:R-:W-:Y:S02]  /*7ca0*/  LOP3.LUT R55, R15, R22, RZ, 0xfc, !PT ;  /* 0x000000160f377212 */ /* 0x000fe400078efcff */
[----:B------:R-:W-:Y:S01]  /*7cb0*/  IADD3 R15, R14, 0x1d, -R43 ;  /* 0x0000001d0e0f7810 */ /* 0x000fe20007ffe82b */
[----:B------:R-:W-:Y:S06]  /*7cc0*/  @P0 BRA `(.L_x_25081) ;  /* 0x0000000000380947 */ /* 0x000fec0003800000 */
[----:B------:R-:W-:-:S04]  /*7cd0*/  IADD3 R22, R14, 0x1e, -R18 ;  /* 0x0000001e0e167810 */ /* 0x000fc80007ffe812 */
[----:B------:R-:W-:Y:S02]  /*7ce0*/  LOP3.LUT R43, R22, 0x1f, RZ, 0xc0, !PT ;  /* 0x0000001f162b7812 */ /* 0x000fe400078ec0ff */
[----:B------:R-:W-:Y:S01]  /*7cf0*/  SHF.L.U32 R22, R17, 0x10, RZ ;  /* 0x0000001011167819 */ /* 0x000fe200000006ff */
[----:B------:R-:W-:Y:S01]  /*7d00*/  IMAD.WIDE.U32 R16, R16, 0x10000, RZ ;  /* 0x0001000010107825 */ /* 0x000fe200078e00ff */
[----:B------:R-:W-:Y:S02]  /*7d10*/  IADD3 R42, P0, R43, R34, RZ ;  /* 0x000000222b2a7210 */ /* 0x000fe40007f1e0ff */
[----:B------:R-:W-:-:S03]  /*7d20*/  LOP3.LUT R16, R16, R23, RZ, 0xfc, !PT ;  /* 0x0000001710107212 */ /* 0x000fc600078efcff */
[----:B------:R-:W-:Y:S01]  /*7d30*/  IMAD.X R43, RZ, RZ, R25, P0 ;  /* 0x000000ffff2b7224 */ /* 0x000fe200000e0619 */
[----:B------:R-:W-:Y:S01]  /*7d40*/  LOP3.LUT R17, R17, R22, R41, 0xfe, !PT ;  /* 0x0000001611117212 */ /* 0x000fe200078efe29 */
[----:B------:R-:W-:Y:S02]  /*7d50*/  IMAD R23, R12, 0x3, RZ ;  /* 0x000000030c177824 */ /* 0x000fe400078e02ff */
[----:B------:R-:W-:-:S05]  /*7d60*/  IMAD.WIDE.U32 R42, R13, 0x3, R42 ;  /* 0x000000030d2a7825 */ /* 0x000fca00078e002a */
[----:B------:R-:W-:Y:S02]  /*7d70*/  IADD3 R23, R23, R43, RZ ;  /* 0x0000002b17177210 */ /* 0x000fe40007ffe0ff */
[----:B------:R-:W-:-:S04]  /*7d80*/  LEA R22, P0, R42, R5, 0x3 ;  /* 0x000000052a167211 */ /* 0x000fc800078018ff */
[----:B------:R-:W-:-:S05]  /*7d90*/  LEA.HI.X R23, R42, R3, R23, 0x3, P0 ;  /* 0x000000032a177211 */ /* 0x000fca00000f1c17 */
[----:B------:R0:W-:Y:S04]  /*7da0*/  STG.E.64 desc[UR8][R22.64], R16 ;  /* 0x0000001016007986 */ /* 0x0001e8000c101b08 */
.L_x_25081:
[----:B------:R-:W-:Y:S05]  /*7db0*/  BSYNC B0 ;  /* 0x0000000000007941 */ /* 0x000fea0003800000 */
.L_x_25080:
[----:B------:R-:W-:Y:S01]  /*7dc0*/  BSSY B1, `(.L_x_25082) ;  /* 0x000000d000017945 */ /* 0x000fe20003800000 */
[----:B------:R-:W-:Y:S01]  /*7dd0*/  FMNMX R40, |R40|, R35, !PT ;  /* 0x0000002328287209 */ /* 0x000fe20007800200 */
[----:B------:R-:W-:Y:S01]  /*7de0*/  VIADD R35, R10, 0x3 ;  /* 0x000000030a237836 */ /* 0x000fe20000000000 */
[----:B------:R-:W-:Y:S01]  /*7df0*/  LOP3.LUT R41, R15, 0x1f, RZ, 0xc0, !PT ;  /* 0x0000001f0f297812 */ /* 0x000fe200078ec0ff */
[----:B------:R-:W-:Y:S06]  /*7e00*/  @P1 BRA `(.L_x_25083) ;  /* 0x0000000000101947 */ /* 0x000fec0003800000 */
[----:B------:R-:W-:-:S07]  /*7e10*/  MOV R15, 0x7e30 ;  /* 0x00007e30000f7802 */ /* 0x000fce0000000f00 */
[----:B0----5:R-:W-:Y:S05]  /*7e20*/  CALL.REL.NOINC `($__internal_545_$__cuda_sm20_rcp_rn_f32_slowpath) ;  /* 0x0000004c00887944 */ /* 0x021fea0003c00000 */
[----:B------:R-:W-:Y:S01]  /*7e30*/  MOV R15, R0 ;  /* 0x00000000000f7202 */ /* 0x000fe20000000f00 */
[----:B------:R-:W-:Y:S06]  /*7e40*/  BRA `(.L_x_25084) ;  /* 0x0000000000107947 */ /* 0x000fec0003800000 */
.L_x_25083:
[----:B------:R-:W0:Y:S02]  /*7e50*/  MUFU.RCP R15, R0 ;  /* 0x00000000000f7308 */ /* 0x000e240000001000 */
[----:B0-----:R-:W-:-:S04]  /*7e60*/  FFMA R16, R0, R15, -1 ;  /* 0xbf80000000107423 */ /* 0x001fc8000000000f */
[----:B------:R-:W-:-:S04]  /*7e70*/  FADD.FTZ R16, -R16, -RZ ;  /* 0x800000ff10107221 */ /* 0x000fc80000010100 */
[----:B------:R-:W-:-:S07]  /*7e80*/  FFMA R15, R15, R16, R15 ;  /* 0x000000100f0f7223 */ /* 0x000fce000000000f */
.L_x_25084:
[----:B------:R-:W-:Y:S05]  /*7e90*/  BSYNC B1 ;  /* 0x0000000000017941 */ /* 0x000fea0003800000 */
.L_x_25082:
        /* <DEDUP_REMOVED lines=23> */
.L_x_25086:
[----:B------:R-:W0:Y:S02]  /*8010*/  MUFU.RCP R0, R23 ;  /* 0x0000001700007308 */ /* 0x000e240000001000 */
[----:B0-----:R-:W-:-:S04]  /*8020*/  FFMA R15, R23, R0, -1 ;  /* 0xbf800000170f7423 */ /* 0x001fc80000000000 */
[----:B------:R-:W-:-:S04]  /*8030*/  FADD.FTZ R15, -R15, -RZ ;  /* 0x800000ff0f0f7221 */ /* 0x000fc80000010100 */
[----:B------:R-:W-:-:S07]  /*8040*/  FFMA R0, R0, R15, R0 ;  /* 0x0000000f00007223 */ /* 0x000fce0000000000 */
.L_x_25087:
[----:B------:R-:W-:Y:S05]  /*8050*/  BSYNC B1 ;  /* 0x0000000000017941 */ /* 0x000fea0003800000 */
.L_x_25085:
        /* <DEDUP_REMOVED lines=22> */
.L_x_25089:
[----:B------:R-:W0:Y:S02]  /*81c0*/  MUFU.RCP R0, R17 ;  /* 0x0000001100007308 */ /* 0x000e240000001000 */
[----:B0-----:R-:W-:-:S04]  /*81d0*/  FFMA R15, R17, R0, -1 ;  /* 0xbf800000110f7423 */ /* 0x001fc80000000000 */
[----:B------:R-:W-:-:S04]  /*81e0*/  FADD.FTZ R15, -R15, -RZ ;  /* 0x800000ff0f0f7221 */ /* 0x000fc80000010100 */
[----:B------:R-:W-:-:S07]  /*81f0*/  FFMA R0, R0, R15, R0 ;  /* 0x0000000f00007223 */ /* 0x000fce0000000000 */
.L_x_25090:
[----:B------:R-:W-:Y:S05]  /*8200*/  BSYNC B1 ;  /* 0x0000000000017941 */ /* 0x000fea0003800000 */
.L_x_25088:
        /* <DEDUP_REMOVED lines=23> */
.L_x_25092:
[----:B------:R-:W0:Y:S02]  /*8380*/  MUFU.RCP R0, R17 ;  /* 0x0000001100007308 */ /* 0x000e240000001000 */
[----:B0-----:R-:W-:-:S04]  /*8390*/  FFMA R15, R17, R0, -1 ;  /* 0xbf800000110f7423 */ /* 0x001fc80000000000 */
[----:B------:R-:W-:-:S04]  /*83a0*/  FADD.FTZ R15, -R15, -RZ ;  /* 0x800000ff0f0f7221 */ /* 0x000fc80000010100 */
[----:B------:R-:W-:-:S07]  /*83b0*/  FFMA R0, R0, R15, R0 ;  /* 0x0000000f00007223 */ /* 0x000fce0000000000 */
.L_x_25093:
[----:B------:R-:W-:Y:S05]  /*83c0*/  BSYNC B1 ;  /* 0x0000000000017941 */ /* 0x000fea0003800000 */
.L_x_25091:
        /* <DEDUP_REMOVED lines=22> */
.L_x_25095:
[----:B------:R-:W0:Y:S02]  /*8530*/  MUFU.RCP R0, R17 ;  /* 0x0000001100007308 */ /* 0x000e240000001000 */
[----:B0-----:R-:W-:-:S04]  /*8540*/  FFMA R15, R17, R0, -1 ;  /* 0xbf800000110f7423 */ /* 0x001fc80000000000 */
[----:B------:R-:W-:-:S04]  /*8550*/  FADD.FTZ R15, -R15, -RZ ;  /* 0x800000ff0f0f7221 */ /* 0x000fc80000010100 */
[----:B------:R-:W-:-:S07]  /*8560*/  FFMA R0, R0, R15, R0 ;  /* 0x0000000f00007223 */ /* 0x000fce0000000000 */
.L_x_25096:
[----:B------:R-:W-:Y:S05]  /*8570*/  BSYNC B1 ;  /* 0x0000000000017941 */ /* 0x000fea0003800000 */
.L_x_25094:
        /* <DEDUP_REMOVED lines=23> */
.L_x_25098:
[----:B------:R-:W0:Y:S02]  /*86f0*/  MUFU.RCP R0, R17 ;  /* 0x0000001100007308 */ /* 0x000e240000001000 */
[----:B0-----:R-:W-:-:S04]  /*8700*/  FFMA R15, R17, R0, -1 ;  /* 0xbf800000110f7423 */ /* 0x001fc80000000000 */
[----:B------:R-:W-:-:S04]  /*8710*/  FADD.FTZ R15, -R15, -RZ ;  /* 0x800000ff0f0f7221 */ /* 0x000fc80000010100 */
[----:B------:R-:W-:-:S07]  /*8720*/  FFMA R0, R0, R15, R0 ;  /* 0x0000000f00007223 */ /* 0x000fce0000000000 */
.L_x_25099:
[----:B------:R-:W-:Y:S05]  /*8730*/  BSYNC B1 ;  /* 0x0000000000017941 */ /* 0x000fea0003800000 */
.L_x_25097:
        /* <DEDUP_REMOVED lines=22> */
.L_x_25101:
[----:B------:R-:W0:Y:S02]  /*88a0*/  MUFU.RCP R0, R17 ;  /* 0x0000001100007308 */ /* 0x000e240000001000 */
[----:B0-----:R-:W-:-:S04]  /*88b0*/  FFMA R15, R17, R0, -1 ;  /* 0xbf800000110f7423 */ /* 0x001fc80000000000 */
[----:B------:R-:W-:-:S04]  /*88c0*/  FADD.FTZ R15, -R15, -RZ ;  /* 0x800000ff0f0f7221 */ /* 0x000fc80000010100 */
[----:B------:R-:W-:-:S07]  /*88d0*/  FFMA R0, R0, R15, R0 ;  /* 0x0000000f00007223 */ /* 0x000fce0000000000 */
.L_x_25102:
[----:B------:R-:W-:Y:S05]  /*88e0*/  BSYNC B1 ;  /* 0x0000000000017941 */ /* 0x000fea0003800000 */
.L_x_25100:
        /* <DEDUP_REMOVED lines=23> */
.L_x_25104:
[----:B------:R-:W0:Y:S02]  /*8a60*/  MUFU.RCP R0, R17 ;  /* 0x0000001100007308 */ /* 0x000e240000001000 */
[----:B0-----:R-:W-:-:S04]  /*8a70*/  FFMA R15, R17, R0, -1 ;  /* 0xbf800000110f7423 */ /* 0x001fc80000000000 */
[----:B------:R-:W-:-:S04]  /*8a80*/  FADD.FTZ R15, -R15, -RZ ;  /* 0x800000ff0f0f7221 */ /* 0x000fc80000010100 */
[----:B------:R-:W-:-:S07]  /*8a90*/  FFMA R0, R0, R15, R0 ;  /* 0x0000000f00007223 */ /* 0x000fce0000000000 */
.L_x_25105:
[----:B------:R-:W-:Y:S05]  /*8aa0*/  BSYNC B1 ;  /* 0x0000000000017941 */ /* 0x000fea0003800000 */
.L_x_25103:
        /* <DEDUP_REMOVED lines=22> */
.L_x_25107:
[----:B------:R-:W0:Y:S02]  /*8c10*/  MUFU.RCP R0, R17 ;  /* 0x0000001100007308 */ /* 0x000e240000001000 */
[----:B0-----:R-:W-:-:S04]  /*8c20*/  FFMA R15, R17, R0, -1 ;  /* 0xbf800000110f7423 */ /* 0x001fc80000000000 */
[----:B------:R-:W-:-:S04]  /*8c30*/  FADD.FTZ R15, -R15, -RZ ;  /* 0x800000ff0f0f7221 */ /* 0x000fc80000010100 */
[----:B------:R-:W-:-:S07]  /*8c40*/  FFMA R0, R0, R15, R0 ;  /* 0x0000000f00007223 */ /* 0x000fce0000000000 */
.L_x_25108:
[----:B------:R-:W-:Y:S05]  /*8c50*/  BSYNC B1 ;  /* 0x0000000000017941 */ /* 0x000fea0003800000 */
.L_x_25106:
        /* <DEDUP_REMOVED lines=23> */
.L_x_25110:
[----:B------:R-:W0:Y:S02]  /*8dd0*/  MUFU.RCP R0, R17 ;  /* 0x0000001100007308 */ /* 0x000e240000001000 */
[----:B0-----:R-:W-:-:S04]  /*8de0*/  FFMA R15, R17, R0, -1 ;  /* 0xbf800000110f7423 */ /* 0x001fc80000000000 */
[----:B------:R-:W-:-:S04]  /*8df0*/  FADD.FTZ R15, -R15, -RZ ;  /* 0x800000ff0f0f7221 */ /* 0x000fc80000010100 */
[----:B------:R-:W-:-:S07]  /*8e00*/  FFMA R0, R0, R15, R0 ;  /* 0x0000000f00007223 */ /* 0x000fce0000000000 */
.L_x_25111:
[----:B------:R-:W-:Y:S05]  /*8e10*/  BSYNC B1 ;  /* 0x0000000000017941 */ /* 0x000fea0003800000 */
.L_x_25109:
        /* <DEDUP_REMOVED lines=22> */
.L_x_25113:
[----:B------:R-:W0:Y:S02]  /*8f80*/  MUFU.RCP R0, R17 ;  /* 0x0000001100007308 */ /* 0x000e240000001000 */
[----:B0-----:R-:W-:-:S04]  /*8f90*/  FFMA R15, R17, R0, -1 ;  /* 0xbf800000110f7423 */ /* 0x001fc80000000000 */
[----:B------:R-:W-:-:S04]  /*8fa0*/  FADD.FTZ R15, -R15, -RZ ;  /* 0x800000ff0f0f7221 */ /* 0x000fc80000010100 */
[----:B------:R-:W-:-:S07]  /*8fb0*/  FFMA R0, R0, R15, R0 ;  /* 0x0000000f00007223 */ /* 0x000fce0000000000 */
.L_x_25114:
[----:B------:R-:W-:Y:S05]  /*8fc0*/  BSYNC B1 ;  /* 0x0000000000017941 */ /* 0x000fea0003800000 */
.L_x_25112:
        /* <DEDUP_REMOVED lines=23> */
.L_x_25116:
[----:B------:R-:W0:Y:S02]  /*9140*/  MUFU.RCP R0, R17 ;  /* 0x0000001100007308 */ /* 0x000e240000001000 */
[----:B0-----:R-:W-:-:S04]  /*9150*/  FFMA R15, R17, R0, -1 ;  /* 0xbf800000110f7423 */ /* 0x001fc80000000000 */
[----:B------:R-:W-:-:S04]  /*9160*/  FADD.FTZ R15, -R15, -RZ ;  /* 0x800000ff0f0f7221 */ /* 0x000fc80000010100 */
[----:B------:R-:W-:-:S07]  /*9170*/  FFMA R0, R0, R15, R0 ;  /* 0x0000000f00007223 */ /* 0x000fce0000000000 */
.L_x_25117:
[----:B------:R-:W-:Y:S05]  /*9180*/  BSYNC B1 ;  /* 0x0000000000017941 */ /* 0x000fea0003800000 */
.L_x_25115:
        /* <DEDUP_REMOVED lines=22> */
.L_x_25119:
[----:B------:R-:W0:Y:S02]  /*92f0*/  MUFU.RCP R0, R17 ;  /* 0x0000001100007308 */ /* 0x000e240000001000 */
[----:B0-----:R-:W-:-:S04]  /*9300*/  FFMA R15, R17, R0, -1 ;  /* 0xbf800000110f7423 */ /* 0x001fc80000000000 */
[----:B------:R-:W-:-:S04]  /*9310*/  FADD.FTZ R15, -R15, -RZ ;  /* 0x800000ff0f0f7221 */ /* 0x000fc80000010100 */
[----:B------:R-:W-:-:S07]  /*9320*/  FFMA R0, R0, R15, R0 ;  /* 0x0000000f00007223 */ /* 0x000fce0000000000 */
.L_x_25120:
[----:B------:R-:W-:Y:S05]  /*9330*/  BSYNC B1 ;  /* 0x0000000000017941 */ /* 0x000fea0003800000 */
.L_x_25118:
        /* <DEDUP_REMOVED lines=23> */
.L_x_25122:
[----:B------:R-:W0:Y:S02]  /*94b0*/  MUFU.RCP R0, R17 ;  /* 0x0000001100007308 */ /* 0x000e240000001000 */
[----:B0-----:R-:W-:-:S04]  /*94c0*/  FFMA R15, R17, R0, -1 ;  /* 0xbf800000110f7423 */ /* 0x001fc80000000000 */
[----:B------:R-:W-:-:S04]  /*94d0*/  FADD.FTZ R15, -R15, -RZ ;  /* 0x800000ff0f0f7221 */ /* 0x000fc80000010100 */
[----:B------:R-:W-:-:S07]  /*94e0*/  FFMA R0, R0, R15, R0 ;  /* 0x0000000f00007223 */ /* 0x000fce0000000000 */
.L_x_25123:
[----:B------:R-:W-:Y:S05]  /*94f0*/  BSYNC B1 ;  /* 0x0000000000017941 */ /* 0x000fea0003800000 */
.L_x_25121:
[----:B------:R-:W-:Y:S02]  /*9500*/  IMAD.U32 R32, R33, 0x10000, RZ ;  /* 0x0001000021207824 */ /* 0x000fe400078e00ff */
[----:B------:R-:W-:Y:S01]  /*9510*/  FMUL R50, R50, R0 ;  /* 0x0000000032327220 */ /* 0x000fe20000400000 */
[----:B------:R-:W-:Y:S01]  /*9520*/  MOV R15, 0x3bbb989d ;  /* 0x3bbb989d000f7802 */ /* 0x000fe20000000f00 */
[----:B------:R-:W-:Y:S02]  /*9530*/  IMAD.MOV.U32 R16, RZ, RZ, 0x437c0000 ;  /* 0x437c0000ff107424 */ /* 0x000fe400078e00ff */
        /* <DEDUP_REMOVED lines=18> */
.L_x_25125:
[----:B------:R-:W0:Y:S02]  /*9660*/  MUFU.RCP R0, R23 ;  /* 0x0000001700007308 */ /* 0x000e240000001000 */
[----:B0-----:R-:W-:-:S04]  /*9670*/  FFMA R15, R23, R0, -1 ;  /* 0xbf800000170f7423 */ /* 0x001fc80000000000 */
[----:B------:R-:W-:-:S04]  /*9680*/  FADD.FTZ R15, -R15, -RZ ;  /* 0x800000ff0f0f7221 */ /* 0x000fc80000010100 */
[----:B------:R-:W-:-:S07]  /*9690*/  FFMA R0, R0, R15, R0 ;  /* 0x0000000f00007223 */ /* 0x000fce0000000000 */
.L_x_25126:
[----:B------:R-:W-:Y:S05]  /*96a0*/  BSYNC B1 ;  /* 0x0000000000017941 */ /* 0x000fea0003800000 */
.L_x_25124:
[----:B------:R-:W-:Y:S01]  /*96b0*/  SHF.R.U32.HI R33, RZ, 0x10, R33 ;  /* 0x00000010ff217819 */ /* 0x000fe20000011621 */
[----:B------:R-:W-:Y:S01]  /*96c0*/  HFMA2.MMA R15, -RZ, RZ, 0.96630859375, -0.0022525787353515625 ;  /* 0x3bbb989dff0f7435 */ /* 0x000fe200000001ff */
[----:B------:R-:W-:Y:S01]  /*96d0*/  FMUL R32, R32, R0 ;  /* 0x0000000020207220 */ /* 0x000fe20000400000 */
        /* <DEDUP_REMOVED lines=21> */
.L_x_25128:
[----:B------:R-:W0:Y:S02]  /*9830*/  MUFU.RCP R16, R23 ;  /* 0x0000001700107308 */ /* 0x000e240000001000 */
[----:B0-----:R-:W-:-:S04]  /*9840*/  FFMA R0, R23, R16, -1 ;  /* 0xbf80000017007423 */ /* 0x001fc80000000010 */
[----:B------:R-:W-:-:S04]  /*9850*/  FADD.FTZ R15, -R0, -RZ ;  /* 0x800000ff000f7221 */ /* 0x000fc80000010100 */
[----:B------:R-:W-:-:S07]  /*9860*/  FFMA R16, R16, R15, R16 ;  /* 0x0000000f10107223 */ /* 0x000fce0000000010 */
.L_x_25129:
[----:B------:R-:W-:Y:S05]  /*9870*/  BSYNC B1 ;  /* 0x0000000000017941 */ /* 0x000fea0003800000 */
.L_x_25127:
        /* <DEDUP_REMOVED lines=41> */
.L_x_25131:
[----:B------:R-:W-:Y:S05]  /*9b10*/  BSYNC B0 ;  /* 0x0000000000007941 */ /* 0x000fea0003800000 */
.L_x_25130:
        /* <DEDUP_REMOVED lines=16> */
.L_x_25133:
[----:B------:R-:W-:Y:S05]  /*9c20*/  BSYNC B0 ;  /* 0x0000000000007941 */ /* 0x000fea0003800000 */
.L_x_25132:
        /* <DEDUP_REMOVED lines=34> */
.L_x_25135:
[----:B------:R-:W-:Y:S05]  /*9e50*/  BSYNC B0 ;  /* 0x0000000000007941 */ /* 0x000fea0003800000 */
.L_x_25134:
        /* <DEDUP_REMOVED lines=29> */
.L_x_25137:
[----:B------:R-:W-:Y:S05]  /*a030*/  BSYNC B0 ;  /* 0x0000000000007941 */ /* 0x000fea0003800000 */
.L_x_25136:
        /* <DEDUP_REMOVED lines=87> */
.L_x_25142:
        /* <DEDUP_REMOVED lines=51> */
.L_x_25141:
[----:B------:R-:W-:Y:S05]  /*a8e0*/  BSYNC B1 ;  /* 0x0000000000017941 */ /* 0x000fea0003800000 */
.L_x_25140:
        /* <DEDUP_REMOVED lines=16> */
.L_x_25144:
[----:B------:R-:W-:Y:S05]  /*a9f0*/  BSYNC B1 ;  /* 0x0000000000017941 */ /* 0x000fea0003800000 */
.L_x_25143:
        /* <DEDUP_REMOVED lines=25> */
.L_x_25139:
[----:B------:R-:W-:Y:S05]  /*ab90*/  BSYNC B0 ;  /* 0x0000000000007941 */ /* 0x000fea0003800000 */
.L_x_25138:
        /* <DEDUP_REMOVED lines=25> */
.L_x_25149:
        /* <DEDUP_REMOVED lines=51> */
.L_x_25148:
[----:B------:R-:W-:Y:S05]  /*b060*/  BSYNC B1 ;  /* 0x0000000000017941 */ /* 0x000fea0003800000 */
.L_x_25147:
        /* <DEDUP_REMOVED lines=16> */
.L_x_25151:
[----:B------:R-:W-:Y:S05]  /*b170*/  BSYNC B1 ;  /* 0x0000000000017941 */ /* 0x000fea0003800000 */
.L_x_25150:
        /* <DEDUP_REMOVED lines=25> */
.L_x_25146:
[----:B------:R-:W-:Y:S05]  /*b310*/  BSYNC B0 ;  /* 0x0000000000007941 */ /* 0x000fea0003800000 */
.L_x_25145:
        /* <DEDUP_REMOVED lines=25> */
.L_x_25156:
        /* <DEDUP_REMOVED lines=51> */
.L_x_25155:
[----:B------:R-:W-:Y:S05]  /*b7e0*/  BSYNC B1 ;  /* 0x0000000000017941 */ /* 0x000fea0003800000 */
.L_x_25154:
        /* <DEDUP_REMOVED lines=16> */
.L_x_25158:
[----:B------:R-:W-:Y:S05]  /*b8f0*/  BSYNC B1 ;  /* 0x0000000000017941 */ /* 0x000fea0003800000 */
.L_x_25157:
        /* <DEDUP_REMOVED lines=25> */
.L_x_25153:
[----:B------:R-:W-:Y:S05]  /*ba90*/  BSYNC B0 ;  /* 0x0000000000007941 */ /* 0x000fea0003800000 */
.L_x_25152:
        /* <DEDUP_REMOVED lines=25> */
.L_x_25164:
        /* <DEDUP_REMOVED lines=53> */
.L_x_25163:
[----:B------:R-:W-:-:S07]  /*bf80*/  IADD3 R11, R8, 0x5, RZ ;  /* 0x00000005080b7810 */ /* 0x000fce0007ffe0ff */
.L_x_25162:
[----:B------:R-:W-:Y:S05]  /*bf90*/  BSYNC B1 ;  /* 0x0000000000017941 */ /* 0x000fea0003800000 */
.L_x_25161:
        /* <DEDUP_REMOVED lines=18> */
.L_x_25166:
[----:B------:R-:W-:Y:S05]  /*c0c0*/  BSYNC B1 ;  /* 0x0000000000017941 */ /* 0x000fea0003800000 */
.L_x_25165:
        /* <DEDUP_REMOVED lines=24> */
.L_x_25160:
[----:B------:R-:W-:Y:S05]  /*c250*/  BSYNC B0 ;  /* 0x0000000000007941 */ /* 0x000fea0003800000 */
.L_x_25159:
        /* <DEDUP_REMOVED lines=41> */
.L_x_25177:
[----:B--2---:R-:W-:-:S07]  /*c4f0*/  FMNMX R11, R2, R11, !PT ;  /* 0x0000000b020b7209 */ /* 0x004fce0007800000 */
.L_x_25169:
[----:B------:R-:W-:Y:S05]  /*c500*/  BSYNC B0 ;  /* 0x0000000000007941 */ /* 0x000fea0003800000 */
.L_x_25168:
[----:B------:R-:W-:Y:S01]  /*c510*/  ISETP.NE.AND P0, PT, R14, RZ, PT ;  /* 0x000000ff0e00720c */ /* 0x000fe20003f05270 */
[----:B------:R-:W-:-:S12]  /*c520*/  BSSY B0, `(.L_x_25167) ;  /* 0x0000004000007945 */ /* 0x000fd80003800000 */
[----:B------:R-:W-:Y:S05]  /*c530*/  @P0 BRA `(.L_x_25171) ;  /* 0x0000000000080947 */ /* 0x000fea0003800000 */
[----:B0-----:R-:W0:Y:S02]  /*c540*/  LDC.64 R2, c[0x0][0x238] ;  /* 0x00008e00ff027b82 */ /* 0x001e240000000a00 */
[----:B0-----:R2:W-:Y:S02]  /*c550*/  REDG.E.MAX.S32.STRONG.GPU desc[UR8][R2.64], R11 ;  /* 0x0000000b0200798e */ /* 0x0015e4000d10e388 */
.L_x_25171:
[----:B------:R-:W-:Y:S05]  /*c560*/  BSYNC B0 ;  /* 0x0000000000007941 */ /* 0x000fea0003800000 */
.L_x_25167:
        /* <DEDUP_REMOVED lines=12> */
[----:B01234-:R-:W-:Y:S05]  /*c630*/  CALL.REL.NOINC `($__internal_545_$__cuda_sm20_rcp_rn_f32_slowpath) ;  /* 0x0000000400847944 */ /* 0x01ffea0003c00000 */
[----:B------:R-:W-:Y:S05]  /*c640*/  BRA `(.L_x_25173) ;  /* 0x0000000000107947 */ /* 0x000fea0003800000 */
.L_x_25172:
[----:B------:R-:W0:Y:S02]  /*c650*/  MUFU.RCP R0, R7 ;  /* 0x0000000700007308 */ /* 0x000e240000001000 */
[----:B0-23--:R-:W-:-:S04]  /*c660*/  FFMA R2, R0, R7, -1 ;  /* 0xbf80000000027423 */ /* 0x00dfc80000000007 */
[----:B----4-:R-:W-:-:S04]  /*c670*/  FADD.FTZ R3, -R2, -RZ ;  /* 0x800000ff02037221 */ /* 0x010fc80000010100 */
[----:B------:R-:W-:-:S07]  /*c680*/  FFMA R0, R0, R3, R0 ;  /* 0x0000000300007223 */ /* 0x000fce0000000000 */
.L_x_25173:
[----:B------:R-:W0:Y:S02]  /*c690*/  LDC.64 R2, c[0x0][0x240] ;  /* 0x00009000ff027b82 */ /* 0x000e240000000a00 */
[----:B0-----:R-:W-:Y:S01]  /*c6a0*/  STG.E desc[UR8][R2.64], R0 ;  /* 0x0000000002007986 */ /* 0x001fe2000c101908 */
[----:B------:R-:W-:Y:S05]  /*c6b0*/  EXIT ;  /* 0x000000000000794d */ /* 0x000fea0003800000 */
.L_x_25170:
[----:B------:R-:W-:Y:S01]  /*c6c0*/  HFMA2.MMA R9, -RZ, RZ, 0, 1.847743988037109375e-06 ;  /* 0x0000001fff097435 */ /* 0x000fe200000001ff */
[----:B------:R-:W-:Y:S02]  /*c6d0*/  IMAD.MOV.U32 R5, RZ, RZ, 0x4 ;  /* 0x00000004ff057424 */ /* 0x000fe400078e00ff */
[----:B------:R-:W-:-:S08]  /*c6e0*/  IMAD.MOV.U32 R4, RZ, RZ, -0x1 ;  /* 0xffffffffff047424 */ /* 0x000fd000078e00ff */
[----:B012---:R-:W-:Y:S05]  /*c6f0*/  WARPSYNC.COLLECTIVE R4, `(.L_x_25174) ;  /* 0x0000000004087348 */ /* 0x007fea0003c00000 */
[----:B--2---:R2:W3:Y:S02]  /*c700*/  SHFL.DOWN P0, R11, R0, R5, R9 ;  /* 0x08000005000b7389 */ /* 0x0044e40000000009 */
[----:B0123--:R-:W-:Y:S01]  /*c710*/  ENDCOLLECTIVE ;  /* 0x000000000000791b */ /* 0x00ffe20003800000 */
.L_x_25174:
[----:B------:R-:W-:Y:S01]  /*c720*/  HFMA2.MMA R5, -RZ, RZ, 0, 1.1920928955078125e-07 ;  /* 0x00000002ff057435 */ /* 0x000fe200000001ff */
[----:B------:R-:W-:-:S04]  /*c730*/  MOV R3, R11 ;  /* 0x0000000b00037202 */ /* 0x000fc80000000f00 */
[----:B------:R-:W-:-:S05]  /*c740*/  FMNMX R3, R3, R0, !PT ;  /* 0x0000000003037209 */ /* 0x000fca0007800000 */
[----:B------:R-:W-:-:S07]  /*c750*/  IMAD.MOV.U32 R0, RZ, RZ, R3 ;  /* 0x000000ffff007224 */ /* 0x000fce00078e0003 */
[----:B------:R-:W-:Y:S05]  /*c760*/  WARPSYNC.COLLECTIVE R4, `(.L_x_25175) ;  /* 0x0000000004087348 */ /* 0x000fea0003c00000 */
[----:B------:R0:W1:Y:S02]  /*c770*/  SHFL.DOWN P0, R11, R0, R5, R9 ;  /* 0x08000005000b7389 */ /* 0x0000640000000009 */
[----:B01----:R-:W-:Y:S01]  /*c780*/  ENDCOLLECTIVE ;  /* 0x000000000000791b */ /* 0x003fe20003800000 */
.L_x_25175:
[----:B------:R-:W-:Y:S02]  /*c790*/  IMAD.MOV.U32 R5, RZ, RZ, 0x1 ;  /* 0x00000001ff057424 */ /* 0x000fe400078e00ff */
[----:B------:R-:W-:-:S05]  /*c7a0*/  IMAD.MOV.U32 R2, RZ, RZ, R11 ;  /* 0x000000ffff027224 */ /* 0x000fca00078e000b */
[----:B------:R-:W-:-:S04]  /*c7b0*/  FMNMX R2, R3, R2, !PT ;  /* 0x0000000203027209 */ /* 0x000fc80007800000 */
[----:B------:R-:W-:-:S07]  /*c7c0*/  MOV R0, R2 ;  /* 0x0000000200007202 */ /* 0x000fce0000000f00 */
[----:B------:R-:W-:Y:S05]  /*c7d0*/  WARPSYNC.COLLECTIVE R4, `(.L_x_25176) ;  /* 0x0000000004087348 */ /* 0x000fea0003c00000 */
[----:B------:R0:W1:Y:S02]  /*c7e0*/  SHFL.DOWN P0, R11, R0, R5, R9 ;  /* 0x08000005000b7389 */ /* 0x0000640000000009 */
[----:B01----:R-:W-:Y:S01]  /*c7f0*/  ENDCOLLECTIVE ;  /* 0x000000000000791b */ /* 0x003fe20003800000 */
.L_x_25176:
[----:B------:R-:W-:Y:S05]  /*c800*/  BRA `(.L_x_25177) ;  /* 0xfffffffc00387947 */ /* 0x000fea000383ffff */
        .weak           $__internal_544_$__cuda_sm20_div_u64
        .type           $__internal_544_$__cuda_sm20_div_u64,@function
        .size           $__internal_544_$__cuda_sm20_div_u64,($__internal_545_$__cuda_sm20_rcp_rn_f32_slowpath - $__internal_544_$__cuda_sm20_div_u64)
$__internal_544_$__cuda_sm20_div_u64:
        /* <DEDUP_REMOVED lines=67> */
[----:B------:R-:W-:Y:S06]  /*cc40*/  RET.REL.NODEC R4 `(_ZN18transformer_engine6detail38cast_transpose_fused_kernel_notalignedILb0ELb0ELb1EfNS_16CTDBiasDActParamI13__nv_bfloat16S3_S3_fEELi4ELi4ENS_5EmptyEXadL_ZNS_5qgeluIffEET_T0_RKS5_EEEEvT3_mmm) ;  /* 0xffffff3004ec7950 */ /* 0x000fec0003c3ffff */
        .weak           $__internal_545_$__cuda_sm20_rcp_rn_f32_slowpath
        .type           $__internal_545_$__cuda_sm20_rcp_rn_f32_slowpath,@function
        .size           $__internal_545_$__cuda_sm20_rcp_rn_f32_slowpath,(.L_x_35030 - $__internal_545_$__cuda_sm20_rcp_rn_f32_slowpath)
$__internal_545_$__cuda_sm20_rcp_rn_f32_slowpath:
        /* <DEDUP_REMOVED lines=15> */
.L_x_25179:
        /* <DEDUP_REMOVED lines=33> */
.L_x_25181:
[----:B------:R-:W0:Y:S02]  /*cf50*/  MUFU.RCP R0, R0 ;  /* 0x0000000000007308 */ /* 0x000e240000001000 */
.L_x_25180:
[----:B------:R-:W-:Y:S05]  /*cf60*/  BSYNC B0 ;  /* 0x0000000000007941 */ /* 0x000fea0003800000 */
.L_x_25178:
[----:B------:R-:W-:Y:S01]  /*cf70*/  MOV R16, R15 ;  /* 0x0000000f00107202 */ /* 0x000fe20000000f00 */
[----:B------:R-:W-:-:S04]  /*cf80*/  IMAD.MOV.U32 R17, RZ, RZ, 0x0 ;  /* 0x00000000ff117424 */ /* 0x000fc800078e00ff */
[----:B0-----:R-:W-:Y:S05]  /*cf90*/  RET.REL.NODEC R16 `(_ZN18transformer_engine6detail38cast_transpose_fused_kernel_notalignedILb0ELb0ELb1EfNS_16CTDBiasDActParamI13__nv_bfloat16S3_S3_fEELi4ELi4ENS_5EmptyEXadL_ZNS_5qgeluIffEET_T0_RKS5_EEEEvT3_mmm) ;  /* 0xffffff3010187950 */ /* 0x001fea0003c3ffff */
.L_x_25182:
        /* <DEDUP_REMOVED lines=14> */
.L_x_35030:


//--------------------- .text._ZN18transformer_engine6detail38cast_transpose_fused_kernel_notalignedILb0ELb0ELb1EfNS_16CTDBiasDActParamI13__nv_bfloat16S3_6__halffEELi4ELi4ENS_5EmptyEXadL_ZNS_5qgeluIffEET_T0_RKS6_EEEEvT3_mmm --------------------------
	.section	.text._ZN18transformer_engine6detail38cast_transpose_fused_kernel_notalignedILb0ELb0ELb1EfNS_16CTDBiasDActParamI13__nv_bfloat16S3_6__halffEELi4ELi4ENS_5EmptyEXadL_ZNS_5qgeluIffEET_T0_RKS6_EEEEvT3_mmm,"ax",@progbits
	.align	128
        .global         _ZN18transformer_engine6detail38cast_transpose_fused_kernel_notalignedILb0ELb0ELb1EfNS_16CTDBiasDActParamI13__nv_bfloat16S3_6__halffEELi4ELi4ENS_5EmptyEXadL_ZNS_5qgeluIffEET_T0_RKS6_EEEEvT3_mmm
        .type           _ZN18transformer_engine6detail38cast_transpose_fused_kernel_notalignedILb0ELb0ELb1EfNS_16CTDBiasDActParamI13__nv_bfloat16S3_6__halffEELi4ELi4ENS_5EmptyEXadL_ZNS_5qgeluIffEET_T0_RKS6_EEEEvT3_mmm,@function
        .size           _ZN18transformer_engine6detail38cast_transpose_fused_kernel_notalignedILb0ELb0ELb1EfNS_16CTDBiasDActParamI13__nv_bfloat16S3_6__halffEELi4ELi4ENS_5EmptyEXadL_ZNS_5qgeluIffEET_T0_RKS6_EEEEvT3_mmm,(.L_x_35032 - _ZN18transformer_engine6detail38cast_transpose_fused_kernel_notalignedILb0ELb0ELb1EfNS_16CTDBiasDActParamI13__nv_bfloat16S3_6__halffEELi4ELi4ENS_5EmptyEXadL_ZNS_5qgeluIffEET_T0_RKS6_EEEEvT3_mmm)
        .other          _ZN18transformer_engine6detail38cast_transpose_fused_kernel_notalignedILb0ELb0ELb1EfNS_16CTDBiasDActParamI13__nv_bfloat16S3_6__halffEELi4ELi4ENS_5EmptyEXadL_ZNS_5qgeluIffEET_T0_RKS6_EEEEvT3_mmm,@"STO_CUDA_ENTRY STV_DEFAULT"
_ZN18transformer_engine6detail38cast_transpose_fused_kernel_notalignedILb0ELb0ELb1EfNS_16CTDBiasDActParamI13__nv_bfloat16S3_6__halffEELi4ELi4ENS_5EmptyEXadL_ZNS_5qgeluIffEET_T0_RKS6_EEEEvT3_mmm:
.text._ZN18transformer_engine6detail38cast_transpose_fused_kernel_notalignedILb0ELb0ELb1EfNS_16CTDBiasDActParamI13__nv_bfloat16S3_6__halffEELi4ELi4ENS_5EmptyEXadL_ZNS_5qgeluIffEET_T0_RKS6_EEEEvT3_mmm:
        /* <DEDUP_REMOVED lines=19> */
[----:B------:R-:W-:Y:S05]  /*0130*/  CALL.REL.NOINC `($__internal_546_$__cuda_sm20_div_u64) ;  /* 0x000000c400b47944 */ /* 0x000fea0003c00000 */
        /* <DEDUP_REMOVED lines=8> */
.L_x_25183:
        /* <DEDUP_REMOVED lines=22> */
.L_x_25184:
        /* <DEDUP_REMOVED lines=145> */
[----:B-----5:R-:W-:Y:S05]  /*0c30*/  CALL.REL.NOINC `($__internal_547_$__cuda_sm20_rcp_rn_f32_slowpath) ;  /* 0x000000c000047944 */ /* 0x020fea0003c00000 */
[----:B------:R-:W-:Y:S05]  /*0c40*/  BRA `(.L_x_25187) ;  /* 0x0000000000107947 */ /* 0x000fea0003800000 */
.L_x_25186:
[----:B------:R-:W0:Y:S02]  /*0c50*/  MUFU.RCP R0, R23 ;  /* 0x0000001700007308 */ /* 0x000e240000001000 */
[----:B0-----:R-:W-:-:S04]  /*0c60*/  FFMA R15, R23, R0, -1 ;  /* 0xbf800000170f7423 */ /* 0x001fc80000000000 */
[----:B------:R-:W-:-:S04]  /*0c70*/  FADD.FTZ R15, -R15, -RZ ;  /* 0x800000ff0f0f7221 */ /* 0x000fc80000010100 */
[----:B------:R-:W-:-:S07]  /*0c80*/  FFMA R0, R0, R15, R0 ;  /* 0x0000000f00007223 */ /* 0x000fce0000000000 */
.L_x_25187:
[----:B------:R-:W-:Y:S05]  /*0c90*/  BSYNC B1 ;  /* 0x0000000000017941 */ /* 0x000fea0003800000 */
.L_x_25185:
        /* <DEDUP_REMOVED lines=21> */
[----:B-----5:R-:W-:Y:S05]  /*0df0*/  CALL.REL.NOINC `($__internal_547_$__cuda_sm20_rcp_rn_f32_slowpath) ;  /* 0x000000bc00947944 */ /* 0x020fea0003c00000 */
[----:B------:R-:W-:Y:S05]  /*0e00*/  BRA `(.L_x_25190) ;  /* 0x0000000000107947 */ /* 0x000fea0003800000 */
.L_x_25189:
[----:B------:R-:W0:Y:S02]  /*0e10*/  MUFU.RCP R0, R17 ;  /* 0x0000001100007308 */ /* 0x000e240000001000 */
[----:B0-----:R-:W-:-:S04]  /*0e20*/  FFMA R15, R17, R0, -1 ;  /* 0xbf800000110f7423 */ /* 0x001fc80000000000 */
[----:B------:R-:W-:-:S04]  /*0e30*/  FADD.FTZ R15, -R15, -RZ ;  /* 0x800000ff0f0f7221 */ /* 0x000fc80000010100 */
[----:B------:R-:W-:-:S07]  /*0e40*/  FFMA R0, R0, R15, R0 ;  /* 0x0000000f00007223 */ /* 0x000fce0000000000 */
.L_x_25190:
[----:B------:R-:W-:Y:S05]  /*0e50*/  BSYNC B1 ;  /* 0x0000000000017941 */ /* 0x000fea0003800000 */
.L_x_25188:
        /* <DEDUP_REMOVED lines=22> */
.L_x_25192:
[----:B------:R-:W0:Y:S02]  /*0fc0*/  MUFU.RCP R0, R17 ;  /* 0x0000001100007308 */ /* 0x000e240000001000 */
[----:B0-----:R-:W-:-:S04]  /*0fd0*/  FFMA R15, R17, R0, -1 ;  /* 0xbf800000110f7423 */ /* 0x001fc80000000000 */
[----:B------:R-:W-:-:S04]  /*0fe0*/  FADD.FTZ R15, -R15, -RZ ;  /* 0x800000ff0f0f7221 */ /* 0x000fc80000010100 */
[----:B------:R-:W-:-:S07]  /*0ff0*/  FFMA R0, R0, R15, R0 ;  /* 0x0000000f00007223 */ /* 0x000fce0000000000 */
.L_x_25193:
[----:B------:R-:W-:Y:S05]  /*1000*/  BSYNC B1 ;  /* 0x0000000000017941 */ /* 0x000fea0003800000 */
.L_x_25191:
        /* <DEDUP_REMOVED lines=23> */
.L_x_25195:
[----:B------:R-:W0:Y:S02]  /*1180*/  MUFU.RCP R0, R17 ;  /* 0x0000001100007308 */ /* 0x000e240000001000 */
[----:B0-----:R-:W-:-:S04]  /*1190*/  FFMA R15, R17, R0, -1 ;  /* 0xbf800000110f7423 */ /* 0x001fc80000000000 */
[----:B------:R-:W-:-:S04]  /*11a0*/  FADD.FTZ R15, -R15, -RZ ;  /* 0x800000ff0f0f7221 */ /* 0x000fc80000010100 */
[----:B------:R-:W-:-:S07]  /*11b0*/  FFMA R0, R0, R15, R0 ;  /* 0x0000000f00007223 */ /* 0x000fce0000000000 */
.L_x_25196:
[----:B------:R-:W-:Y:S05]  /*11c0*/  BSYNC B1 ;  /* 0x0000000000017941 */ /* 0x000fea0003800000 */
.L_x_25194:
        /* <DEDUP_REMOVED lines=20> */
[----:B------:R-:W-:Y:S05]  /*1310*/  CALL.REL.NOINC `($__internal_547_$__cuda_sm20_rcp_rn_f32_slowpath) ;  /* 0x000000b8004c7944 */ /* 0x000fea0003c00000 */
[----:B------:R-:W-:Y:S05]  /*1320*/  BRA `(.L_x_25199) ;  /* 0x0000000000107947 */ /* 0x000fea0003800000 */
.L_x_25198:
[----:B------:R-:W0:Y:S02]  /*1330*/  MUFU.RCP R0, R17 ;  /* 0x0000001100007308 */ /* 0x000e240000001000 */
[----:B0-----:R-:W-:-:S04]  /*1340*/  FFMA R15, R17, R0, -1 ;  /* 0xbf800000110f7423 */ /* 0x001fc80000000000 */
[----:B------:R-:W-:-:S04]  /*1350*/  FADD.FTZ R15, -R15, -RZ ;  /* 0x800000ff0f0f7221 */ /* 0x000fc80000010100 */
[----:B------:R-:W-:-:S07]  /*1360*/  FFMA R0, R0, R15, R0 ;  /* 0x0000000f00007223 */ /* 0x000fce0000000000 */
.L_x_25199:
[----:B------:R-:W-:Y:S05]  /*1370*/  BSYNC B1 ;  /* 0x0000000000017941 */ /* 0x000fea0003800000 */
.L_x_25197:
        /* <DEDUP_REMOVED lines=23> */
.L_x_25201:
[----:B------:R-:W0:Y:S02]  /*14f0*/  MUFU.RCP R0, R17 ;  /* 0x0000001100007308 */ /* 0x000e240000001000 */
[----:B0-----:R-:W-:-:S04]  /*1500*/  FFMA R15, R17, R0, -1 ;  /* 0xbf800000110f7423 */ /* 0x001fc80000000000 */
[----:B------:R-:W-:-:S04]  /*1510*/  FADD.FTZ R15, -R15, -RZ ;  /* 0x800000ff0f0f7221 */ /* 0x000fc80000010100 */
[----:B------:R-:W-:-:S07]  /*1520*/  FFMA R0, R0, R15, R0 ;  /* 0x0000000f00007223 */ /* 0x000fce0000000000 */
.L_x_25202:
[----:B------:R-:W-:Y:S05]  /*1530*/  BSYNC B1 ;  /* 0x0000000000017941 */ /* 0x000fea0003800000 */
.L_x_25200:
        /* <DEDUP_REMOVED lines=22> */
.L_x_25204:
[----:B------:R-:W0:Y:S02]  /*16a0*/  MUFU.RCP R0, R17 ;  /* 0x0000001100007308 */ /* 0x000e240000001000 */
[----:B0-----:R-:W-:-:S04]  /*16b0*/  FFMA R15, R17, R0, -1 ;  /* 0xbf800000110f7423 */ /* 0x001fc80000000000 */
[----:B------:R-:W-:-:S04]  /*16c0*/  FADD.FTZ R15, -R15, -RZ ;  /* 0x800000ff0f0f7221 */ /* 0x000fc80000010100 */
[----:B------:R-:W-:-:S07]  /*16d0*/  FFMA R0, R0, R15, R0 ;  /* 0x0000000f00007223 */ /* 0x000fce0000000000 */
.L_x_25205:
[----:B------:R-:W-:Y:S05]  /*16e0*/  BSYNC B1 ;  /* 0x0000000000017941 */ /* 0x000fea0003800000 */
.L_x_25203:
        /* <DEDUP_REMOVED lines=23> */
.L_x_25207:
[----:B------:R-:W0:Y:S02]  /*1860*/  MUFU.RCP R0, R17 ;  /* 0x0000001100007308 */ /* 0x000e240000001000 */
[----:B0-----:R-:W-:-:S04]  /*1870*/  FFMA R15, R17, R0, -1 ;  /* 0xbf800000110f7423 */ /* 0x001fc80000000000 */
[----:B------:R-:W-:-:S04]  /*1880*/  FADD.FTZ R15, -R15, -RZ ;  /* 0x800000ff0f0f7221 */ /* 0x000fc80000010100 */
[----:B------:R-:W-:-:S07]  /*1890*/  FFMA R0, R0, R15, R0 ;  /* 0x0000000f00007223 */ /* 0x000fce0000000000 */
.L_x_25208:
[----:B------:R-:W-:Y:S05]  /*18a0*/  BSYNC B1 ;  /* 0x0000000000017941 */ /* 0x000fea0003800000 */
.L_x_25206:
        /* <DEDUP_REMOVED lines=22> */
.L_x_25210:
[----:B------:R-:W0:Y:S02]  /*1a10*/  MUFU.RCP R0, R17 ;  /* 0x0000001100007308 */ /* 0x000e240000001000 */
[----:B0-----:R-:W-:-:S04]  /*1a20*/  FFMA R15, R17, R0, -1 ;  /* 0xbf800000110f7423 */ /* 0x001fc80000000000 */
[----:B------:R-:W-:-:S04]  /*1a30*/  FADD.FTZ R15, -R15, -RZ ;  /* 0x800000ff0f0f7221 */ /* 0x000fc80000010100 */
[----:B------:R-:W-:-:S07]  /*1a40*/  FFMA R0, R0, R15, R0 ;  /* 0x0000000f00007223 */ /* 0x000fce0000000000 */
.L_x_25211:
[----:B------:R-:W-:Y:S05]  /*1a50*/  BSYNC B1 ;  /* 0x0000000000017941 */ /* 0x000fea0003800000 */
.L_x_25209:
        /* <DEDUP_REMOVED lines=23> */
.L_x_25213:
[----:B------:R-:W0:Y:S02]  /*1bd0*/  MUFU.RCP R0, R17 ;  /* 0x0000001100007308 */ /* 0x000e240000001000 */
[----:B0-----:R-:W-:-:S04]  /*1be0*/  FFMA R15, R17, R0, -1 ;  /* 0xbf800000110f7423 */ /* 0x001fc80000000000 */
[----:B------:R-:W-:-:S04]  /*1bf0*/  FADD.FTZ R15, -R15, -RZ ;  /* 0x800000ff0f0f7221 */ /* 0x000fc80000010100 */
[----:B------:R-:W-:-:S07]  /*1c00*/  FFMA R0, R0, R15, R0 ;  /* 0x0000000f00007223 */ /* 0x000fce0000000000 */
.L_x_25214:
[----:B------:R-:W-:Y:S05]  /*1c10*/  BSYNC B1 ;  /* 0x0000000000017941 */ /* 0x000fea0003800000 */
.L_x_25212:
        /* <DEDUP_REMOVED lines=22> */
.L_x_25216:
[----:B------:R-:W0:Y:S02]  /*1d80*/  MUFU.RCP R0, R17 ;  /* 0x0000001100007308 */ /* 0x000e240000001000 */
[----:B0-----:R-:W-:-:S04]  /*1d90*/  FFMA R15, R17, R0, -1 ;  /* 0xbf800000110f7423 */ /* 0x001fc80000000000 */
[----:B------:R-:W-:-:S04]  /*1da0*/  FADD.FTZ R15, -R15, -RZ ;  /* 0x800000ff0f0f7221 */ /* 0x000fc80000010100 */
[----:B------:R-:W-:-:S07]  /*1db0*/  FFMA R0, R0, R15, R0 ;  /* 0x0000000f00007223 */ /* 0x000fce0000000000 */
.L_x_25217:
[----:B------:R-:W-:Y:S05]  /*1dc0*/  BSYNC B1 ;  /* 0x0000000000017941 */ /* 0x000fea0003800000 */
.L_x_25215:
        /* <DEDUP_REMOVED lines=23> */
.L_x_25219:
[----:B------:R-:W0:Y:S02]  /*1f40*/  MUFU.RCP R0, R17 ;  /* 0x0000001100007308 */ /* 0x000e240000001000 */
[----:B0-----:R-:W-:-:S04]  /*1f50*/  FFMA R15, R17, R0, -1 ;  /* 0xbf800000110f7423 */ /* 0x001fc80000000000 */
[----:B------:R-:W-:-:S04]  /*1f60*/  FADD.FTZ R15, -R15, -RZ ;  /* 0x800000ff0f0f7221 */ /* 0x000fc80000010100 */
[----:B------:R-:W-:-:S07]  /*1f70*/  FFMA R0, R0, R15, R0 ;  /* 0x0000000f00007223 */ /* 0x000fce0000000000 */
.L_x_25220:
[----:B------:R-:W-:Y:S05]  /*1f80*/  BSYNC B1 ;  /* 0x0000000000017941 */ /* 0x000fea0003800000 */
.L_x_25218:
        /* <DEDUP_REMOVED lines=22> */
.L_x_25222:
[----:B------:R-:W0:Y:S02]  /*20f0*/  MUFU.RCP R0, R17 ;  /* 0x0000001100007308 */ /* 0x000e240000001000 */
[----:B0-----:R-:W-:-:S04]  /*2100*/  FFMA R15, R17, R0, -1 ;  /* 0xbf800000110f7423 */ /* 0x001fc80000000000 */
[----:B------:R-:W-:-:S04]  /*2110*/  FADD.FTZ R15, -R15, -RZ ;  /* 0x800000ff0f0f7221 */ /* 0x000fc80000010100 */
[----:B------:R-:W-:-:S07]  /*2120*/  FFMA R0, R0, R15, R0 ;  /* 0x0000000f00007223 */ /* 0x000fce0000000000 */
.L_x_25223:
[----:B------:R-:W-:Y:S05]  /*2130*/  BSYNC B1 ;  /* 0x0000000000017941 */ /* 0x000fea0003800000 */
.L_x_25221:
        /* <DEDUP_REMOVED lines=23> */
.L_x_25225:
[----:B------:R-:W0:Y:S02]  /*22b0*/  MUFU.RCP R0, R17 ;  /* 0x0000001100007308 */ /* 0x000e240000001000 */
[----:B0-----:R-:W-:-:S04]  /*22c0*/  FFMA R15, R17, R0, -1 ;  /* 0xbf800000110f7423 */ /* 0x001fc80000000000 */
[----:B------:R-:W-:-:S04]  /*22d0*/  FADD.FTZ R15, -R15, -RZ ;  /* 0x800000ff0f0f7221 */ /* 0x000fc80000010100 */
[----:B------:R-:W-:-:S07]  /*22e0*/  FFMA R0, R0, R15, R0 ;  /* 0x0000000f00007223 */ /* 0x000fce0000000000 */
.L_x_25226:
[----:B------:R-:W-:Y:S05]  /*22f0*/  BSYNC B1 ;  /* 0x0000000000017941 */ /* 0x000fea0003800000 */
.L_x_25224:
        /* <DEDUP_REMOVED lines=22> */
.L_x_25228:
[----:B------:R-:W0:Y:S02]  /*2460*/  MUFU.RCP R0, R17 ;  /* 0x0000001100007308 */ /* 0x000e240000001000 */
[----:B0-----:R-:W-:-:S04]  /*2470*/  FFMA R15, R17, R0, -1 ;  /* 0xbf800000110f7423 */ /* 0x001fc80000000000 */
[----:B------:R-:W-:-:S04]  /*2480*/  FADD.FTZ R15, -R15, -RZ ;  /* 0x800000ff0f0f7221 */ /* 0x000fc80000010100 */
[----:B------:R-:W-:-:S07]  /*2490*/  FFMA R0, R0, R15, R0 ;  /* 0x0000000f00007223 */ /* 0x000fce0000000000 */
.L_x_25229:
[----:B------:R-:W-:Y:S05]  /*24a0*/  BSYNC B1 ;  /* 0x0000000000017941 */ /* 0x000fea0003800000 */
.L_x_25227:
        /* <DEDUP_REMOVED lines=22> */
[----:B------:R-:W-:Y:S01]  /*2610*/  IMAD.MOV.U32 R24, RZ, RZ, R0 ;  /* 0x000000ffff187224 */ /* 0x000fe200078e0000 */
[----:B------:R-:W-:Y:S06]  /*2620*/  BRA `(.L_x_25232) ;  /* 0x0000000000107947 */ /* 0x000fec0003800000 */
.L_x_25231:
[----:B------:R-:W0:Y:S02]  /*2630*/  MUFU.RCP R24, R17 ;  /* 0x0000001100187308 */ /* 0x000e240000001000 */
[----:B0-----:R-:W-:-:S04]  /*2640*/  FFMA R0, R17, R24, -1 ;  /* 0xbf80000011007423 */ /* 0x001fc80000000018 */
[----:B------:R-:W-:-:S04]  /*2650*/  FADD.FTZ R15, -R0, -RZ ;  /* 0x800000ff000f7221 */ /* 0x000fc80000010100 */
[----:B------:R-:W-:-:S07]  /*2660*/  FFMA R24, R24, R15, R24 ;  /* 0x0000000f18187223 */ /* 0x000fce0000000018 */
.L_x_25232:
[----:B------:R-:W-:Y:S05]  /*2670*/  BSYNC B1 ;  /* 0x0000000000017941 */ /* 0x000fea0003800000 */
.L_x_25230:
        /* <DEDUP_REMOVED lines=37> */
.L_x_25234:
[----:B------:R-:W-:Y:S05]  /*28d0*/  BSYNC B0 ;  /* 0x0000000000007941 */ /* 0x000fea0003800000 */
.L_x_25233:
        /* <DEDUP_REMOVED lines=12> */
.L_x_25236:
[----:B------:R-:W-:Y:S05]  /*29a0*/  BSYNC B0 ;  /* 0x0000000000007941 */ /* 0x000fea0003800000 */
.L_x_25235:
        /* <DEDUP_REMOVED lines=18> */
.L_x_25238:
[----:B------:R-:W-:Y:S05]  /*2ad0*/  BSYNC B0 ;  /* 0x0000000000007941 */ /* 0x000fea0003800000 */
.L_x_25237:
        /* <DEDUP_REMOVED lines=23> */
.L_x_25240:
[----:B------:R-:W-:Y:S05]  /*2c50*/  BSYNC B0 ;  /* 0x0000000000007941 */ /* 0x000fea0003800000 */
.L_x_25239:
        /* <DEDUP_REMOVED lines=94> */
[----:B-----5:R-:W-:Y:S05]  /*3240*/  CALL.REL.NOINC `($__internal_547_$__cuda_sm20_rcp_rn_f32_slowpath) ;  /* 0x0000009800807944 */ /* 0x020fea0003c00000 */
[----:B------:R-:W-:Y:S05]  /*3250*/  BRA `(.L_x_25243) ;  /* 0x0000000000107947 */ /* 0x000fea0003800000 */
.L_x_25242:
[----:B------:R-:W0:Y:S02]  /*3260*/  MUFU.RCP R15, R50 ;  /* 0x00000032000f7308 */ /* 0x000e240000001000 */
[----:B0-----:R-:W-:-:S04]  /*3270*/  FFMA R0, R50, R15, -1 ;  /* 0xbf80000032007423 */ /* 0x001fc8000000000f */
[----:B------:R-:W-:-:S04]  /*3280*/  FADD.FTZ R0, -R0, -RZ ;  /* 0x800000ff00007221 */ /* 0x000fc80000010100 */
[----:B------:R-:W-:-:S07]  /*3290*/  FFMA R0, R15, R0, R15 ;  /* 0x000000000f007223 */ /* 0x000fce000000000f */
.L_x_25243:
[----:B------:R-:W-:Y:S05]  /*32a0*/  BSYNC B1 ;  /* 0x0000000000017941 */ /* 0x000fea0003800000 */
.L_x_25241:
        /* <DEDUP_REMOVED lines=23> */
.L_x_25245:
[----:B------:R-:W0:Y:S02]  /*3420*/  MUFU.RCP R0, R17 ;  /* 0x0000001100007308 */ /* 0x000e240000001000 */
[----:B0-----:R-:W-:-:S04]  /*3430*/  FFMA R15, R17, R0, -1 ;  /* 0xbf800000110f7423 */ /* 0x001fc80000000000 */
[----:B------:R-:W-:-:S04]  /*3440*/  FADD.FTZ R15, -R15, -RZ ;  /* 0x800000ff0f0f7221 */ /* 0x000fc80000010100 */
[----:B------:R-:W-:-:S07]  /*3450*/  FFMA R0, R0, R15, R0 ;  /* 0x0000000f00007223 */ /* 0x000fce0000000000 */
.L_x_25246:
[----:B------:R-:W-:Y:S05]  /*3460*/  BSYNC B1 ;  /* 0x0000000000017941 */ /* 0x000fea0003800000 */
.L_x_25244:
        /* <DEDUP_REMOVED lines=22> */
.L_x_25248:
[----:B------:R-:W0:Y:S02]  /*35d0*/  MUFU.RCP R0, R17 ;  /* 0x0000001100007308 */ /* 0x000e240000001000 */
[----:B0-----:R-:W-:-:S04]  /*35e0*/  FFMA R15, R17, R0, -1 ;  /* 0xbf800000110f7423 */ /* 0x001fc80000000000 */
[----:B------:R-:W-:-:S04]  /*35f0*/  FADD.FTZ R15, -R15, -RZ ;  /* 0x800000ff0f0f7221 */ /* 0x000fc80000010100 */
[----:B------:R-:W-:-:S07]  /*3600*/  FFMA R0, R0, R15, R0 ;  /* 0x0000000f00007223 */ /* 0x000fce0000000000 */
.L_x_25249:
[----:B------:R-:W-:Y:S05]  /*3610*/  BSYNC B1 ;  /* 0x0000000000017941 */ /* 0x000fea0003800000 */
.L_x_25247:
        /* <DEDUP_REMOVED lines=23> */
.L_x_25251:
[----:B------:R-:W0:Y:S02]  /*3790*/  MUFU.RCP R0, R17 ;  /* 0x0000001100007308 */ /* 0x000e240000001000 */
[----:B0-----:R-:W-:-:S04]  /*37a0*/  FFMA R15, R17, R0, -1 ;  /* 0xbf800000110f7423 */ /* 0x001fc80000000000 */
[----:B------:R-:W-:-:S04]  /*37b0*/  FADD.FTZ R15, -R15, -RZ ;  /* 0x800000ff0f0f7221 */ /* 0x000fc80000010100 */
[----:B------:R-:W-:-:S07]  /*37c0*/  FFMA R0, R0, R15, R0 ;  /* 0x0000000f00007223 */ /* 0x000fce0000000000 */
.L_x_25252:
[----:B------:R-:W-:Y:S05]  /*37d0*/  BSYNC B1 ;  /* 0x0000000000017941 */ /* 0x000fea0003800000 */
.L_x_25250:
        /* <DEDUP_REMOVED lines=22> */
.L_x_25254:
[----:B------:R-:W0:Y:S02]  /*3940*/  MUFU.RCP R0, R17 ;  /* 0x0000001100007308 */ /* 0x000e240000001000 */
[----:B0-----:R-:W-:-:S04]  /*3950*/  FFMA R15, R17, R0, -1 ;  /* 0xbf800000110f7423 */ /* 0x001fc80000000000 */
[----:B------:R-:W-:-:S04]  /*3960*/  FADD.FTZ R15, -R15, -RZ ;  /* 0x800000ff0f0f7221 */ /* 0x000fc80000010100 */
[----:B------:R-:W-:-:S07]  /*3970*/  FFMA R0, R0, R15, R0 ;  /* 0x0000000f00007223 */ /* 0x000fce0000000000 */
.L_x_25255:
[----:B------:R-:W-:Y:S05]  /*3980*/  BSYNC B1 ;  /* 0x0000000000017941 */ /* 0x000fea0003800000 */
.L_x_25253:
        /* <DEDUP_REMOVED lines=23> */
.L_x_25257:
[----:B------:R-:W0:Y:S02]  /*3b00*/  MUFU.RCP R0, R17 ;  /* 0x0000001100007308 */ /* 0x000e240000001000 */
[----:B0-----:R-:W-:-:S04]  /*3b10*/  FFMA R15, R17, R0, -1 ;  /* 0xbf800000110f7423 */ /* 0x001fc80000000000 */
[----:B------:R-:W-:-:S04]  /*3b20*/  FADD.FTZ R15, -R15, -RZ ;  /* 0x800000ff0f0f7221 */ /* 0x000fc80000010100 */
[----:B------:R-:W-:-:S07]  /*3b30*/  FFMA R0, R0, R15, R0 ;  /* 0x0000000f00007223 */ /* 0x000fce0000000000 */
.L_x_25258:
[----:B------:R-:W-:Y:S05]  /*3b40*/  BSYNC B1 ;  /* 0x0000000000017941 */ /* 0x000fea0003800000 */
.L_x_25256:
        /* <DEDUP_REMOVED lines=22> */
.L_x_25260:
[----:B------:R-:W0:Y:S02]  /*3cb0*/  MUFU.RCP R0, R17 ;  /* 0x0000001100007308 */ /* 0x000e240000001000 */
[----:B0-----:R-:W-:-:S04]  /*3cc0*/  FFMA R15, R17, R0, -1 ;  /* 0xbf800000110f7423 */ /* 0x001fc80000000000 */
[----:B------:R-:W-:-:S04]  /*3cd0*/  FADD.FTZ R15, -R15, -RZ ;  /* 0x800000ff0f0f7221 */ /* 0x000fc80000010100 */
[----:B------:R-:W-:-:S07]  /*3ce0*/  FFMA R0, R0, R15, R0 ;  /* 0x0000000f00007223 */ /* 0x000fce0000000000 */
.L_x_25261:
[----:B------:R-:W-:Y:S05]  /*3cf0*/  BSYNC B1 ;  /* 0x0000000000017941 */ /* 0x000fea0003800000 */
.L_x_25259:
        /* <DEDUP_REMOVED lines=23> */
.L_x_25263:
[----:B------:R-:W0:Y:S02]  /*3e70*/  MUFU.RCP R0, R17 ;  /* 0x0000001100007308 */ /* 0x000e240000001000 */
[----:B0-----:R-:W-:-:S04]  /*3e80*/  FFMA R15, R17, R0, -1 ;  /* 0xbf800000110f7423 */ /* 0x001fc80000000000 */
[----:B------:R-:W-:-:S04]  /*3e90*/  FADD.FTZ R15, -R15, -RZ ;  /* 0x800000ff0f0f7221 */ /* 0x000fc80000010100 */
[----:B------:R-:W-:-:S07]  /*3ea0*/  FFMA R0, R0, R15, R0 ;  /* 0x0000000f00007223 */ /* 0x000fce0000000000 */
.L_x_25264:
[----:B------:R-:W-:Y:S05]  /*3eb0*/  BSYNC B1 ;  /* 0x0000000000017941 */ /* 0x000fea0003800000 */
.L_x_25262:
        /* <DEDUP_REMOVED lines=22> */
.L_x_25266:
[----:B------:R-:W0:Y:S02]  /*4020*/  MUFU.RCP R0, R17 ;  /* 0x0000001100007308 */ /* 0x000e240000001000 */
[----:B0-----:R-:W-:-:S04]  /*4030*/  FFMA R15, R17, R0, -1 ;  /* 0xbf800000110f7423 */ /* 0x001fc80000000000 */
[----:B------:R-:W-:-:S04]  /*4040*/  FADD.FTZ R15, -R15, -RZ ;  /* 0x800000ff0f0f7221 */ /* 0x000fc80000010100 */
[----:B------:R-:W-:-:S07]  /*4050*/  FFMA R0, R0, R15, R0 ;  /* 0x0000000f00007223 */ /* 0x000fce0000000000 */
.L_x_25267:
[----:B------:R-:W-:Y:S05]  /*4060*/  BSYNC B1 ;  /* 0x0000000000017941 */ /* 0x000fea0003800000 */
.L_x_25265:
        /* <DEDUP_REMOVED lines=23> */
.L_x_25269:
[----:B------:R-:W0:Y:S02]  /*41e0*/  MUFU.RCP R0, R17 ;  /* 0x0000001100007308 */ /* 0x000e240000001000 */
[----:B0-----:R-:W-:-:S04]  /*41f0*/  FFMA R15, R17, R0, -1 ;  /* 0xbf800000110f7423 */ /* 0x001fc80000000000 */
[----:B------:R-:W-:-:S04]  /*4200*/  FADD.FTZ R15, -R15, -RZ ;  /* 0x800000ff0f0f7221 */ /* 0x000fc80000010100 */
[----:B------:R-:W-:-:S07]  /*4210*/  FFMA R0, R0, R15, R0 ;  /* 0x0000000f00007223 */ /* 0x000fce0000000000 */
.L_x_25270:
[----:B------:R-:W-:Y:S05]  /*4220*/  BSYNC B1 ;  /* 0x0000000000017941 */ /* 0x000fea0003800000 */
.L_x_25268:
        /* <DEDUP_REMOVED lines=22> */
.L_x_25272:
[----:B------:R-:W0:Y:S02]  /*4390*/  MUFU.RCP R0, R17 ;  /* 0x0000001100007308 */ /* 0x000e240000001000 */
[----:B0-----:R-:W-:-:S04]  /*43a0*/  FFMA R15, R17, R0, -1 ;  /* 0xbf800000110f7423 */ /* 0x001fc80000000000 */
[----:B------:R-:W-:-:S04]  /*43b0*/  FADD.FTZ R15, -R15, -RZ ;  /* 0x800000ff0f0f7221 */ /* 0x000fc80000010100 */
[----:B------:R-:W-:-:S07]  /*43c0*/  FFMA R0, R0, R15, R0 ;  /* 0x0000000f00007223 */ /* 0x000fce0000000000 */
.L_x_25273:
[----:B------:R-:W-:Y:S05]  /*43d0*/  BSYNC B1 ;  /* 0x0000000000017941 */ /* 0x000fea0003800000 */
.L_x_25271:
        /* <DEDUP_REMOVED lines=23> */
.L_x_25275:
[----:B------:R-:W0:Y:S02]  /*4550*/  MUFU.RCP R0, R17 ;  /* 0x0000001100007308 */ /* 0x000e240000001000 */
[----:B0-----:R-:W-:-:S04]  /*4560*/  FFMA R15, R17, R0, -1 ;  /* 0xbf800000110f7423 */ /* 0x001fc80000000000 */
[----:B------:R-:W-:-:S04]  /*4570*/  FADD.FTZ R15, -R15, -RZ ;  /* 0x800000ff0f0f7221 */ /* 0x000fc80000010100 */
[----:B------:R-:W-:-:S07]  /*4580*/  FFMA R0, R0, R15, R0 ;  /* 0x0000000f00007223 */ /* 0x000fce0000000000 */
.L_x_25276:
[----:B------:R-:W-:Y:S05]  /*4590*/  BSYNC B1 ;  /* 0x0000000000017941 */ /* 0x000fea0003800000 */
.L_x_25274:
        /* <DEDUP_REMOVED lines=22> */
.L_x_25278:
[----:B------:R-:W0:Y:S02]  /*4700*/  MUFU.RCP R0, R17 ;  /* 0x0000001100007308 */ /* 0x000e240000001000 */
[----:B0-----:R-:W-:-:S04]  /*4710*/  FFMA R15, R17, R0, -1 ;  /* 0xbf800000110f7423 */ /* 0x001fc80000000000 */
[----:B------:R-:W-:-:S04]  /*4720*/  FADD.FTZ R15, -R15, -RZ ;  /* 0x800000ff0f0f7221 */ /* 0x000fc80000010100 */
[----:B------:R-:W-:-:S07]  /*4730*/  FFMA R0, R0, R15, R0 ;  /* 0x0000000f00007223 */ /* 0x000fce0000000000 */
.L_x_25279:
[----:B------:R-:W-:Y:S05]  /*4740*/  BSYNC B1 ;  /* 0x0000000000017941 */ /* 0x000fea0003800000 */
.L_x_25277:
        /* <DEDUP_REMOVED lines=23> */
.L_x_25281:
[----:B------:R-:W0:Y:S02]  /*48c0*/  MUFU.RCP R0, R17 ;  /* 0x0000001100007308 */ /* 0x000e240000001000 */
[----:B0-----:R-:W-:-:S04]  /*48d0*/  FFMA R15, R17, R0, -1 ;  /* 0xbf800000110f7423 */ /* 0x001fc80000000000 */
[----:B------:R-:W-:-:S04]  /*48e0*/  FADD.FTZ R15, -R15, -RZ ;  /* 0x800000ff0f0f7221 */ /* 0x000fc80000010100 */
[----:B------:R-:W-:-:S07]  /*48f0*/  FFMA R0, R0, R15, R0 ;  /* 0x0000000f00007223 */ /* 0x000fce0000000000 */
.L_x_25282:
[----:B------:R-:W-:Y:S05]  /*4900*/  BSYNC B1 ;  /* 0x0000000000017941 */ /* 0x000fea0003800000 */
.L_x_25280:
        /* <DEDUP_REMOVED lines=22> */
.L_x_25284:
[----:B------:R-:W0:Y:S02]  /*4a70*/  MUFU.RCP R0, R17 ;  /* 0x0000001100007308 */ /* 0x000e240000001000 */
[----:B0-----:R-:W-:-:S04]  /*4a80*/  FFMA R15, R17, R0, -1 ;  /* 0xbf800000110f7423 */ /* 0x001fc80000000000 */
[----:B------:R-:W-:-:S04]  /*4a90*/  FADD.FTZ R15, -R15, -RZ ;  /* 0x800000ff0f0f7221 */ /* 0x000fc80000010100 */
[----:B------:R-:W-:-:S07]  /*4aa0*/  FFMA R0, R0, R15, R0 ;  /* 0x0000000f00007223 */ /* 0x000fce0000000000 */
.L_x_25285:
[----:B------:R-:W-:Y:S05]  /*4ab0*/  BSYNC B1 ;  /* 0x0000000000017941 */ /* 0x000fea0003800000 */
.L_x_25283:
        /* <DEDUP_REMOVED lines=23> */
.L_x_25287:
[----:B------:R-:W0:Y:S02]  /*4c30*/  MUFU.RCP R0, R17 ;  /* 0x0000001100007308 */ /* 0x000e240000001000 */
[----:B0-----:R-:W-:-:S04]  /*4c40*/  FFMA R15, R17, R0, -1 ;  /* 0xbf800000110f7423 */ /* 0x001fc80000000000 */
[----:B------:R-:W-:-:S04]  /*4c50*/  FADD.FTZ R15, -R15, -RZ ;  /* 0x800000ff0f0f7221 */ /* 0x000fc80000010100 */
[----:B------:R-:W-:-:S07]  /*4c60*/  FFMA R0, R0, R15, R0 ;  /* 0x0000000f00007223 */ /* 0x000fce0000000000 */
.L_x_25288:
[----:B------:R-:W-:Y:S05]  /*4c70*/  BSYNC B1 ;  /* 0x0000000000017941 */ /* 0x000fea0003800000 */
.L_x_25286:
        /* <DEDUP_REMOVED lines=48> */
.L_x_25290:
[----:B------:R-:W-:Y:S05]  /*4f80*/  BSYNC B0 ;  /* 0x0000000000007941 */ /* 0x000fea0003800000 */
.L_x_25289:
        /* <DEDUP_REMOVED lines=19> */
.L_x_25292:
[----:B------:R-:W-:Y:S05]  /*50c0*/  BSYNC B0 ;  /* 0x0000000000007941 */ /* 0x000fea0003800000 */
.L_x_25291:
        /* <DEDUP_REMOVED lines=29> */
.L_x_25294:
[----:B------:R-:W-:Y:S05]  /*52a0*/  BSYNC B0 ;  /* 0x0000000000007941 */ /* 0x000fea0003800000 */
.L_x_25293:
        /* <DEDUP_REMOVED lines=35> */
.L_x_25296:
[----:B------:R-:W-:Y:S05]  /*54e0*/  BSYNC B0 ;  /* 0x0000000000007941 */ /* 0x000fea0003800000 */
.L_x_25295:
        /* <DEDUP_REMOVED lines=83> */
[----:B-----5:R-:W-:Y:S05]  /*5a20*/  CALL.REL.NOINC `($__internal_547_$__cuda_sm20_rcp_rn_f32_slowpath) ;  /* 0x0000007000887944 */ /* 0x020fea0003c00000 */
[----:B------:R-:W-:Y:S05]  /*5a30*/  BRA `(.L_x_25299) ;  /* 0x0000000000107947 */ /* 0x000fea0003800000 */
.L_x_25298:
[----:B------:R-:W0:Y:S02]  /*5a40*/  MUFU.RCP R15, R16 ;  /* 0x00000010000f7308 */ /* 0x000e240000001000 */
[----:B0-----:R-:W-:-:S04]  /*5a50*/  FFMA R0, R16, R15, -1 ;  /* 0xbf80000010007423 */ /* 0x001fc8000000000f */
[----:B------:R-:W-:-:S04]  /*5a60*/  FADD.FTZ R0, -R0, -RZ ;  /* 0x800000ff00007221 */ /* 0x000fc80000010100 */
[----:B------:R-:W-:-:S07]  /*5a70*/  FFMA R0, R15, R0, R15 ;  /* 0x000000000f007223 */ /* 0x000fce000000000f */
.L_x_25299:
[----:B------:R-:W-:Y:S05]  /*5a80*/  BSYNC B1 ;  /* 0x0000000000017941 */ /* 0x000fea0003800000 */
.L_x_25297:
        /* <DEDUP_REMOVED lines=23> */
.L_x_25301:
[----:B------:R-:W0:Y:S02]  /*5c00*/  MUFU.RCP R0, R17 ;  /* 0x0000001100007308 */ /* 0x000e240000001000 */
[----:B0-----:R-:W-:-:S04]  /*5c10*/  FFMA R15, R17, R0, -1 ;  /* 0xbf800000110f7423 */ /* 0x001fc80000000000 */
[----:B------:R-:W-:-:S04]  /*5c20*/  FADD.FTZ R15, -R15, -RZ ;  /* 0x800000ff0f0f7221 */ /* 0x000fc80000010100 */
[----:B------:R-:W-:-:S07]  /*5c30*/  FFMA R0, R0, R15, R0 ;  /* 0x0000000f00007223 */ /* 0x000fce0000000000 */
.L_x_25302:
[----:B------:R-:W-:Y:S05]  /*5c40*/  BSYNC B1 ;  /* 0x0000000000017941 */ /* 0x000fea0003800000 */
.L_x_25300:
        /* <DEDUP_REMOVED lines=22> */
.L_x_25304:
[----:B------:R-:W0:Y:S02]  /*5db0*/  MUFU.RCP R0, R17 ;  /* 0x0000001100007308 */ /* 0x000e240000001000 */
[----:B0-----:R-:W-:-:S04]  /*5dc0*/  FFMA R15, R17, R0, -1 ;  /* 0xbf800000110f7423 */ /* 0x001fc80000000000 */
[----:B------:R-:W-:-:S04]  /*5dd0*/  FADD.FTZ R15, -R15, -RZ ;  /* 0x800000ff0f0f7221 */ /* 0x000fc80000010100 */
[----:B------:R-:W-:-:S07]  /*5de0*/  FFMA R0, R0, R15, R0 ;  /* 0x0000000f00007223 */ /* 0x000fce0000000000 */
.L_x_25305:
[----:B------:R-:W-:Y:S05]  /*5df0*/  BSYNC B1 ;  /* 0x0000000000017941 */ /* 0x000fea0003800000 */
.L_x_25303:
        /* <DEDUP_REMOVED lines=23> */
.L_x_25307:
[----:B------:R-:W0:Y:S02]  /*5f70*/  MUFU.RCP R0, R17 ;  /* 0x0000001100007308 */ /* 0x000e240000001000 */
[----:B0-----:R-:W-:-:S04]  /*5f80*/  FFMA R15, R17, R0, -1 ;  /* 0xbf800000110f7423 */ /* 0x001fc80000000000 */
[----:B------:R-:W-:-:S04]  /*5f90*/  FADD.FTZ R15, -R15, -RZ ;  /* 0x800000ff0f0f7221 */ /* 0x000fc80000010100 */
[----:B------:R-:W-:-:S07]  /*5fa0*/  FFMA R0, R0, R15, R0 ;  /* 0x0000000f00007223 */ /* 0x000fce0000000000 */
.L_x_25308:
[----:B------:R-:W-:Y:S05]  /*5fb0*/  BSYNC B1 ;  /* 0x0000000000017941 */ /* 0x000fea0003800000 */
.L_x_25306:
        /* <DEDUP_REMOVED lines=22> */
.L_x_25310:
[----:B------:R-:W0:Y:S02]  /*6120*/  MUFU.RCP R0, R17 ;  /* 0x0000001100007308 */ /* 0x000e240000001000 */
[----:B0-----:R-:W-:-:S04]  /*6130*/  FFMA R15, R17, R0, -1 ;  /* 0xbf800000110f7423 */ /* 0x001fc80000000000 */
[----:B------:R-:W-:-:S04]  /*6140*/  FADD.FTZ R15, -R15, -RZ ;  /* 0x800000ff0f0f7221 */ /* 0x000fc80000010100 */
[----:B------:R-:W-:-:S07]  /*6150*/  FFMA R0, R0, R15, R0 ;  /* 0x0000000f00007223 */ /* 0x000fce0000000000 */
.L_x_25311:
[----:B------:R-:W-:Y:S05]  /*6160*/  BSYNC B1 ;  /* 0x0000000000017941 */ /* 0x000fea0003800000 */
.L_x_25309:
        /* <DEDUP_REMOVED lines=23> */
.L_x_25313:
[----:B------:R-:W0:Y:S02]  /*62e0*/  MUFU.RCP R0, R17 ;  /* 0x0000001100007308 */ /* 0x000e240000001000 */
[----:B0-----:R-:W-:-:S04]  /*62f0*/  FFMA R15, R17, R0, -1 ;  /* 0xbf800000110f7423 */ /* 0x001fc80000000000 */
[----:B------:R-:W-:-:S04]  /*6300*/  FADD.FTZ R15, -R15, -RZ ;  /* 0x800000ff0f0f7221 */ /* 0x000fc80000010100 */
[----:B------:R-:W-:-:S07]  /*6310*/  FFMA R0, R0, R15, R0 ;  /* 0x0000000f00007223 */ /* 0x000fce0000000000 */
.L_x_25314:
[----:B------:R-:W-:Y:S05]  /*6320*/  BSYNC B1 ;  /* 0x0000000000017941 */ /* 0x000fea0003800000 */
.L_x_25312:
        /* <DEDUP_REMOVED lines=22> */
.L_x_25316:
[----:B------:R-:W0:Y:S02]  /*6490*/  MUFU.RCP R0, R17 ;  /* 0x0000001100007308 */ /* 0x000e240000001000 */
[----:B0-----:R-:W-:-:S04]  /*64a0*/  FFMA R15, R17, R0, -1 ;  /* 0xbf800000110f7423 */ /* 0x001fc80000000000 */
[----:B------:R-:W-:-:S04]  /*64b0*/  FADD.FTZ R15, -R15, -RZ ;  /* 0x800000ff0f0f7221 */ /* 0x000fc80000010100 */
[----:B------:R-:W-:-:S07]  /*64c0*/  FFMA R0, R0, R15, R0 ;  /* 0x0000000f00007223 */ /* 0x000fce0000000000 */
.L_x_25317:
[----:B------:R-:W-:Y:S05]  /*64d0*/  BSYNC B1 ;  /* 0x0000000000017941 */ /* 0x000fea0003800000 */
.L_x_25315:
        /* <DEDUP_REMOVED lines=23> */
.L_x_25319:
[----:B------:R-:W0:Y:S02]  /*6650*/  MUFU.RCP R0, R17 ;  /* 0x0000001100007308 */ /* 0x000e240000001000 */
[----:B0-----:R-:W-:-:S04]  /*6660*/  FFMA R15, R17, R0, -1 ;  /* 0xbf800000110f7423 */ /* 0x001fc80000000000 */
[----:B------:R-:W-:-:S04]  /*6670*/  FADD.FTZ R15, -R15, -RZ ;  /* 0x800000ff0f0f7221 */ /* 0x000fc80000010100 */
[----:B------:R-:W-:-:S07]  /*6680*/  FFMA R0, R0, R15, R0 ;  /* 0x0000000f00007223 */ /* 0x000fce0000000000 */
.L_x_25320:
[----:B------:R-:W-:Y:S05]  /*6690*/  BSYNC B1 ;  /* 0x0000000000017941 */ /* 0x000fea0003800000 */
.L_x_25318:
        /* <DEDUP_REMOVED lines=22> */
.L_x_25322:
[----:B------:R-:W0:Y:S02]  /*6800*/  MUFU.RCP R0, R17 ;  /* 0x0000001100007308 */ /* 0x000e240000001000 */
[----:B0-----:R-:W-:-:S04]  /*6810*/  FFMA R15, R17, R0, -1 ;  /* 0xbf800000110f7423 */ /* 0x001fc80000000000 */
[----:B------:R-:W-:-:S04]  /*6820*/  FADD.FTZ R15, -R15, -RZ ;  /* 0x800000ff0f0f7221 */ /* 0x000fc80000010100 */
[----:B------:R-:W-:-:S07]  /*6830*/  FFMA R0, R0, R15, R0 ;  /* 0x0000000f00007223 */ /* 0x000fce0000000000 */
.L_x_25323:
[----:B------:R-:W-:Y:S05]  /*6840*/  BSYNC B1 ;  /* 0x0000000000017941 */ /* 0x000fea0003800000 */
.L_x_25321:
        /* <DEDUP_REMOVED lines=23> */
.L_x_25325:
[----:B------:R-:W0:Y:S02]  /*69c0*/  MUFU.RCP R0, R17 ;  /* 0x0000001100007308 */ /* 0x000e240000001000 */
[----:B0-----:R-:W-:-:S04]  /*69d0*/  FFMA R15, R17, R0, -1 ;  /* 0xbf800000110f7423 */ /* 0x001fc80000000000 */
[----:B------:R-:W-:-:S04]  /*69e0*/  FADD.FTZ R15, -R15, -RZ ;  /* 0x800000ff0f0f7221 */ /* 0x000fc80000010100 */
[----:B------:R-:W-:-:S07]  /*69f0*/  FFMA R0, R0, R15, R0 ;  /* 0x0000000f00007223 */ /* 0x000fce0000000000 */
.L_x_25326:
[----:B------:R-:W-:Y:S05]  /*6a00*/  BSYNC B1 ;  /* 0x0000000000017941 */ /* 0x000fea0003800000 */
.L_x_25324:
        /* <DEDUP_REMOVED lines=22> */
.L_x_25328:
[----:B------:R-:W0:Y:S02]  /*6b70*/  MUFU.RCP R0, R17 ;  /* 0x0000001100007308 */ /* 0x000e240000001000 */
[----:B0-----:R-:W-:-:S04]  /*6b80*/  FFMA R15, R17, R0, -1 ;  /* 0xbf800000110f7423 */ /* 0x001fc80000000000 */
[----:B------:R-:W-:-:S04]  /*6b90*/  FADD.FTZ R15, -R15, -RZ ;  /* 0x800000ff0f0f7221 */ /* 0x000fc80000010100 */
[----:B------:R-:W-:-:S07]  /*6ba0*/  FFMA R0, R0, R15, R0 ;  /* 0x0000000f00007223 */ /* 0x000fce0000000000 */
.L_x_25329:
[----:B------:R-:W-:Y:S05]  /*6bb0*/  BSYNC B1 ;  /* 0x0000000000017941 */ /* 0x000fea0003800000 */
.L_x_25327:
        /* <DEDUP_REMOVED lines=23> */
.L_x_25331:
[----:B------:R-:W0:Y:S02]  /*6d30*/  MUFU.RCP R0, R17 ;  /* 0x0000001100007308 */ /* 0x000e240000001000 */
[----:B0-----:R-:W-:-:S04]  /*6d40*/  FFMA R15, R17, R0, -1 ;  /* 0xbf800000110f7423 */ /* 0x001fc80000000000 */
[----:B------:R-:W-:-:S04]  /*6d50*/  FADD.FTZ R15, -R15, -RZ ;  /* 0x800000ff0f0f7221 */ /* 0x000fc80000010100 */
[----:B------:R-:W-:-:S07]  /*6d60*/  FFMA R0, R0, R15, R0 ;  /* 0x0000000f00007223 */ /* 0x000fce0000000000 */
.L_x_25332:
[----:B------:R-:W-:Y:S05]  /*6d70*/  BSYNC B1 ;  /* 0x0000000000017941 */ /* 0x000fea0003800000 */
.L_x_25330:
        /* <DEDUP_REMOVED lines=22> */
.L_x_25334:
[----:B------:R-:W0:Y:S02]  /*6ee0*/  MUFU.RCP R0, R17 ;  /* 0x0000001100007308 */ /* 0x000e240000001000 */
[----:B0-----:R-:W-:-:S04]  /*6ef0*/  FFMA R15, R17, R0, -1 ;  /* 0xbf800000110f7423 */ /* 0x001fc80000000000 */
[----:B------:R-:W-:-:S04]  /*6f00*/  FADD.FTZ R15, -R15, -RZ ;  /* 0x800000ff0f0f7221 */ /* 0x000fc80000010100 */
[----:B------:R-:W-:-:S07]  /*6f10*/  FFMA R0, R0, R15, R0 ;  /* 0x0000000f00007223 */ /* 0x000fce0000000000 */
.L_x_25335:
[----:B------:R-:W-:Y:S05]  /*6f20*/  BSYNC B1 ;  /* 0x0000000000017941 */ /* 0x000fea0003800000 */
.L_x_25333:
        /* <DEDUP_REMOVED lines=23> */
.L_x_25337:
[----:B------:R-:W0:Y:S02]  /*70a0*/  MUFU.RCP R0, R17 ;  /* 0x0000001100007308 */ /* 0x000e240000001000 */
[----:B0-----:R-:W-:-:S04]  /*70b0*/  FFMA R15, R17, R0, -1 ;  /* 0xbf800000110f7423 */ /* 0x001fc80000000000 */
[----:B------:R-:W-:-:S04]  /*70c0*/  FADD.FTZ R15, -R15, -RZ ;  /* 0x800000ff0f0f7221 */ /* 0x000fc80000010100 */
[----:B------:R-:W-:-:S07]  /*70d0*/  FFMA R0, R0, R15, R0 ;  /* 0x0000000f00007223 */ /* 0x000fce0000000000 */
.L_x_25338:
[----:B------:R-:W-:Y:S05]  /*70e0*/  BSYNC B1 ;  /* 0x0000000000017941 */ /* 0x000fea0003800000 */
.L_x_25336:
        /* <DEDUP_REMOVED lines=22> */
.L_x_25340:
[----:B------:R-:W0:Y:S02]  /*7250*/  MUFU.RCP R0, R23 ;  /* 0x0000001700007308 */ /* 0x000e240000001000 */
[----:B0-----:R-:W-:-:S04]  /*7260*/  FFMA R15, R23, R0, -1 ;  /* 0xbf800000170f7423 */ /* 0x001fc80000000000 */
[----:B------:R-:W-:-:S04]  /*7270*/  FADD.FTZ R15, -R15, -RZ ;  /* 0x800000ff0f0f7221 */ /* 0x000fc80000010100 */
[----:B------:R-:W-:-:S07]  /*7280*/  FFMA R0, R0, R15, R0 ;  /* 0x0000000f00007223 */ /* 0x000fce0000000000 */
.L_x_25341:
[----:B------:R-:W-:Y:S05]  /*7290*/  BSYNC B1 ;  /* 0x0000000000017941 */ /* 0x000fea0003800000 */
.L_x_25339:
        /* <DEDUP_REMOVED lines=22> */
[----:B------:R-:W-:Y:S01]  /*7400*/  IMAD.MOV.U32 R16, RZ, RZ, R0 ;  /* 0x000000ffff107224 */ /* 0x000fe200078e0000 */
[----:B------:R-:W-:Y:S06]  /*7410*/  BRA `(.L_x_25344) ;  /* 0x0000000000107947 */ /* 0x000fec0003800000 */
.L_x_25343:
[----:B------:R-:W0:Y:S02]  /*7420*/  MUFU.RCP R16, R23 ;  /* 0x0000001700107308 */ /* 0x000e240000001000 */
[----:B0-----:R-:W-:-:S04]  /*7430*/  FFMA R0, R23, R16, -1 ;  /* 0xbf80000017007423 */ /* 0x001fc80000000010 */
[----:B------:R-:W-:-:S04]  /*7440*/  FADD.FTZ R15, -R0, -RZ ;  /* 0x800000ff000f7221 */ /* 0x000fc80000010100 */
[----:B------:R-:W-:-:S07]  /*7450*/  FFMA R16, R16, R15, R16 ;  /* 0x0000000f10107223 */ /* 0x000fce0000000010 */
.L_x_25344:
[----:B------:R-:W-:Y:S05]  /*7460*/  BSYNC B1 ;  /* 0x0000000000017941 */ /* 0x000fea0003800000 */
.L_x_25342:
        /* <DEDUP_REMOVED lines=40> */
.L_x_25346:
[----:B------:R-:W-:Y:S05]  /*76f0*/  BSYNC B0 ;  /* 0x0000000000007941 */ /* 0x000fea0003800000 */
.L_x_25345:
        /* <DEDUP_REMOVED lines=13> */
.L_x_25348:
[----:B------:R-:W-:Y:S05]  /*77d0*/  BSYNC B0 ;  /* 0x0000000000007941 */ /* 0x000fea0003800000 */
.L_x_25347:
        /* <DEDUP_REMOVED lines=35> */
.L_x_25350:
[----:B------:R-:W-:Y:S05]  /*7a10*/  BSYNC B0 ;  /* 0x0000000000007941 */ /* 0x000fea0003800000 */
.L_x_25349:
[----:B0-----:R-:W-:Y:S01]  /*7a20*/  HFMA2.MMA R17, -RZ, RZ, 0.96630859375, -0.0022525787353515625 ;  /* 0x3bbb989dff117435 */ /* 0x001fe200000001ff */
[----:B------:R-:W-:Y:S02]  /*7a30*/  IMAD.U32 R44, R30, 0x10000, RZ ;  /* 0x000100001e2c7824 */ /* 0x000fe400078e00ff */
[----:B------:R-:W-:Y:S01]  /*7a40*/  FMUL R23, R59, R7 ;  /* 0x000000073b177220 */ /* 0x000fe20000400000 */
[----:B------:R-:W-:Y:S01]  /*7a50*/  FMNMX R41, |R56|, R41, !PT ;  /* 0x0000002938297209 */ /* 0x000fe20007800200 */
[----:B------:R-:W-:Y:S01]  /*7a60*/  BSSY B0, `(.L_x_25351) ;  /* 0x0000035000007945 */ /* 0x000fe20003800000 */
[----:B------:R-:W-:Y:S01]  /*7a70*/  FMUL R0, R44, -1.7020000219345092773 ;  /* 0xbfd9db232c007820 */ /* 0x000fe20000400000 */
[----:B------:R-:W-:Y:S02]  /*7a80*/  SHF.R.U32.HI R24, RZ, 0x3, R14 ;  /* 0x00000003ff187819 */ /* 0x000fe4000001160e */
[----:B------:R-:W-:Y:S01]  /*7a90*/  F2F.F16.F32 R23, R23 ;  /* 0x0000001700177304 */ /* 0x000fe20000200800 */
[----:B------:R-:W-:Y:S01]  /*7aa0*/  FMNMX R42, |R42|, R41, !PT ;  /* 0x000000292a2a7209 */ /* 0x000fe20007800200 */
[----:B------:R-:W-:Y:S01]  /*7ab0*/  FFMA.SAT R16, R0, R17, 0.5 ;  /* 0x3f00000000107423 */ /* 0x000fe20000002011 */
[----:B------:R-:W-:-:S02]  /*7ac0*/  IMAD.MOV.U32 R17, RZ, RZ, 0x437c0000 ;  /* 0x437c0000ff117424 */ /* 0x000fc400078e00ff */
[----:B------:R-:W-:Y:S01]  /*7ad0*/  FMUL R41, R46, R7 ;  /* 0x000000072e297220 */ /* 0x000fe20000400000 */
[----:B------:R-:W-:Y:S01]  /*7ae0*/  FMNMX R42, |R43|, R42, !PT ;  /* 0x0000002a2b2a7209 */ /* 0x000fe20007800200 */
[----:B------:R-:W-:Y:S01]  /*7af0*/  FFMA.RM R16, R16, R17, 12582913 ;  /* 0x4b40000110107423 */ /* 0x000fe20000004011 */
[----:B------:R-:W-:-:S03]  /*7b00*/  LOP3.LUT R43, R24, 0x1c, RZ, 0xc0, !PT ;  /* 0x0000001c182b7812 */ /* 0x000fc600078ec0ff */
[----:B------:R-:W-:Y:S01]  /*7b10*/  F2F.F16.F32 R41, R41 ;  /* 0x0000002900297304 */ /* 0x000fe20000200800 */
        /* <DEDUP_REMOVED lines=9> */
[----:B------:R-:W1:Y:S01]  /*7bb0*/  F2F.F16.F32 R16, R16 ;  /* 0x0000001000107304 */ /* 0x000e620000200800 */
[----:B0-----:R-:W-:Y:S01]  /*7bc0*/  FFMA R0, R0, R17, 1 ;  /* 0x3f80000000007423 */ /* 0x001fe20000000011 */
[----:B------:R-:W-:-:S03]  /*7bd0*/  FMUL R17, R40, R7 ;  /* 0x0000000728117220 */ /* 0x000fc60000400000 */
[----:B------:R-:W-:-:S03]  /*7be0*/  VIADD R22, R0, 0x1800000 ;  /* 0x0180000000167836 */ /* 0x000fc60000000000 */
[----:B------:R-:W0:Y:S02]  /*7bf0*/  F2F.F16.F32 R17, R17 ;  /* 0x0000001100117304 */ /* 0x000e240000200800 */
        /* <DEDUP_REMOVED lines=27> */
.L_x_25352:
[----:B------:R-:W-:Y:S05]  /*7db0*/  BSYNC B0 ;  /* 0x0000000000007941 */ /* 0x000fea0003800000 */
.L_x_25351:
[----:B------:R-:W-:Y:S01]  /*7dc0*/  BSSY B1, `(.L_x_25353) ;  /* 0x000000d000017945 */ /* 0x000fe20003800000 */
[----:B------:R-:W-:Y:S01]  /*7dd0*/  FMNMX R40, |R40|, R35, !PT ;  /* 0x0000002328287209 */ /* 0x000fe20007800200 */
[----:B------:R-:W-:Y:S01]  /*7de0*/  VIADD R35, R10, 0x3 ;  /* 0x000000030a237836 */ /* 0x000fe20000000000 */
[----:B------:R-:W-:Y:S01]  /*7df0*/  LOP3.LUT R41, R15, 0x1f, RZ, 0xc0, !PT ;  /* 0x0000001f0f297812 */ /* 0x000fe200078ec0ff */
[----:B------:R-:W-:Y:S06]  /*7e00*/  @P1 BRA `(.L_x_25354) ;  /* 0x0000000000101947 */ /* 0x000fec0003800000 */
[----:B------:R-:W-:-:S07]  /*7e10*/  MOV R15, 0x7e30 ;  /* 0x00007e30000f7802 */ /* 0x000fce0000000f00 */
[----:B0----5:R-:W-:Y:S05]  /*7e20*/  CALL.REL.NOINC `($__internal_547_$__cuda_sm20_rcp_rn_f32_slowpath) ;  /* 0x0000004c00887944 */ /* 0x021fea0003c00000 */
[----:B------:R-:W-:Y:S01]  /*7e30*/  MOV R15, R0 ;  /* 0x00000000000f7202 */ /* 0x000fe20000000f00 */
[----:B------:R-:W-:Y:S06]  /*7e40*/  BRA `(.L_x_25355) ;  /* 0x0000000000107947 */ /* 0x000fec0003800000 */
.L_x_25354:
[----:B------:R-:W0:Y:S02]  /*7e50*/  MUFU.RCP R15, R0 ;  /* 0x00000000000f7308 */ /* 0x000e240000001000 */
[----:B0-----:R-:W-:-:S04]  /*7e60*/  FFMA R16, R0, R15, -1 ;  /* 0xbf80000000107423 */ /* 0x001fc8000000000f */
[----:B------:R-:W-:-:S04]  /*7e70*/  FADD.FTZ R16, -R16, -RZ ;  /* 0x800000ff10107221 */ /* 0x000fc80000010100 */
[----:B------:R-:W-:-:S07]  /*7e80*/  FFMA R15, R15, R16, R15 ;  /* 0x000000100f0f7223 */ /* 0x000fce000000000f */
.L_x_25355:
[----:B------:R-:W-:Y:S05]  /*7e90*/  BSYNC B1 ;  /* 0x0000000000017941 */ /* 0x000fea0003800000 */
.L_x_25353:
        /* <DEDUP_REMOVED lines=23> */
.L_x_25357:
[----:B------:R-:W0:Y:S02]  /*8010*/  MUFU.RCP R0, R23 ;  /* 0x0000001700007308 */ /* 0x000e240000001000 */
[----:B0-----:R-:W-:-:S04]  /*8020*/  FFMA R15, R23, R0, -1 ;  /* 0xbf800000170f7423 */ /* 0x001fc80000000000 */
[----:B------:R-:W-:-:S04]  /*8030*/  FADD.FTZ R15, -R15, -RZ ;  /* 0x800000ff0f0f7221 */ /* 0x000fc80000010100 */
[----:B------:R-:W-:-:S07]  /*8040*/  FFMA R0, R0, R15, R0 ;  /* 0x0000000f00007223 */ /* 0x000fce0000000000 */
.L_x_25358:
[----:B------:R-:W-:Y:S05]  /*8050*/  BSYNC B1 ;  /* 0x0000000000017941 */ /* 0x000fea0003800000 */
.L_x_25356:
        /* <DEDUP_REMOVED lines=22> */
.L_x_25360:
[----:B------:R-:W0:Y:S02]  /*81c0*/  MUFU.RCP R0, R17 ;  /* 0x0000001100007308 */ /* 0x000e240000001000 */
[----:B0-----:R-:W-:-:S04]  /*81d0*/  FFMA R15, R17, R0, -1 ;  /* 0xbf800000110f7423 */ /* 0x001fc80000000000 */
[----:B------:R-:W-:-:S04]  /*81e0*/  FADD.FTZ R15, -R15, -RZ ;  /* 0x800000ff0f0f7221 */ /* 0x000fc80000010100 */
[----:B------:R-:W-:-:S07]  /*81f0*/  FFMA R0, R0, R15, R0 ;  /* 0x0000000f00007223 */ /* 0x000fce0000000000 */
.L_x_25361:
[----:B------:R-:W-:Y:S05]  /*8200*/  BSYNC B1 ;  /* 0x0000000000017941 */ /* 0x000fea0003800000 */
.L_x_25359:
        /* <DEDUP_REMOVED lines=23> */
.L_x_25363:
[----:B------:R-:W0:Y:S02]  /*8380*/  MUFU.RCP R0, R17 ;  /* 0x0000001100007308 */ /* 0x000e240000001000 */
[----:B0-----:R-:W-:-:S04]  /*8390*/  FFMA R15, R17, R0, -1 ;  /* 0xbf800000110f7423 */ /* 0x001fc80000000000 */
[----:B------:R-:W-:-:S04]  /*83a0*/  FADD.FTZ R15, -R15, -RZ ;  /* 0x800000ff0f0f7221 */ /* 0x000fc80000010100 */
[----:B------:R-:W-:-:S07]  /*83b0*/  FFMA R0, R0, R15, R0 ;  /* 0x0000000f00007223 */ /* 0x000fce0000000000 */
.L_x_25364:
[----:B------:R-:W-:Y:S05]  /*83c0*/  BSYNC B1 ;  /* 0x0000000000017941 */ /* 0x000fea0003800000 */
.L_x_25362:
        /* <DEDUP_REMOVED lines=22> */
.L_x_25366:
[----:B------:R-:W0:Y:S02]  /*8530*/  MUFU.RCP R0, R17 ;  /* 0x0000001100007308 */ /* 0x000e240000001000 */
[----:B0-----:R-:W-:-:S04]  /*8540*/  FFMA R15, R17, R0, -1 ;  /* 0xbf800000110f7423 */ /* 0x001fc80000000000 */
[----:B------:R-:W-:-:S04]  /*8550*/  FADD.FTZ R15, -R15, -RZ ;  /* 0x800000ff0f0f7221 */ /* 0x000fc80000010100 */
[----:B------:R-:W-:-:S07]  /*8560*/  FFMA R0, R0, R15, R0 ;  /* 0x0000000f00007223 */ /* 0x000fce0000000000 */
.L_x_25367:
[----:B------:R-:W-:Y:S05]  /*8570*/  BSYNC B1 ;  /* 0x0000000000017941 */ /* 0x000fea0003800000 */
.L_x_25365:
        /* <DEDUP_REMOVED lines=23> */
.L_x_25369:
[----:B------:R-:W0:Y:S02]  /*86f0*/  MUFU.RCP R0, R17 ;  /* 0x0000001100007308 */ /* 0x000e240000001000 */
[----:B0-----:R-:W-:-:S04]  /*8700*/  FFMA R15, R17, R0, -1 ;  /* 0xbf800000110f7423 */ /* 0x001fc80000000000 */
[----:B------:R-:W-:-:S04]  /*8710*/  FADD.FTZ R15, -R15, -RZ ;  /* 0x800000ff0f0f7221 */ /* 0x000fc80000010100 */
[----:B------:R-:W-:-:S07]  /*8720*/  FFMA R0, R0, R15, R0 ;  /* 0x0000000f00007223 */ /* 0x000fce0000000000 */
.L_x_25370:
[----:B------:R-:W-:Y:S05]  /*8730*/  BSYNC B1 ;  /* 0x0000000000017941 */ /* 0x000fea0003800000 */
.L_x_25368:
        /* <DEDUP_REMOVED lines=22> */
.L_x_25372:
[----:B------:R-:W0:Y:S02]  /*88a0*/  MUFU.RCP R0, R17 ;  /* 0x0000001100007308 */ /* 0x000e240000001000 */
[----:B0-----:R-:W-:-:S04]  /*88b0*/  FFMA R15, R17, R0, -1 ;  /* 0xbf800000110f7423 */ /* 0x001fc80000000000 */
[----:B------:R-:W-:-:S04]  /*88c0*/  FADD.FTZ R15, -R15, -RZ ;  /* 0x800000ff0f0f7221 */ /* 0x000fc80000010100 */
[----:B------:R-:W-:-:S07]  /*88d0*/  FFMA R0, R0, R15, R0 ;  /* 0x0000000f00007223 */ /* 0x000fce0000000000 */
.L_x_25373:
[----:B------:R-:W-:Y:S05]  /*88e0*/  BSYNC B1 ;  /* 0x0000000000017941 */ /* 0x000fea0003800000 */
.L_x_25371:
        /* <DEDUP_REMOVED lines=23> */
.L_x_25375:
[----:B------:R-:W0:Y:S02]  /*8a60*/  MUFU.RCP R0, R17 ;  /* 0x0000001100007308 */ /* 0x000e240000001000 */
[----:B0-----:R-:W-:-:S04]  /*8a70*/  FFMA R15, R17, R0, -1 ;  /* 0xbf800000110f7423 */ /* 0x001fc80000000000 */
[----:B------:R-:W-:-:S04]  /*8a80*/  FADD.FTZ R15, -R15, -RZ ;  /* 0x800000ff0f0f7221 */ /* 0x000fc80000010100 */
[----:B------:R-:W-:-:S07]  /*8a90*/  FFMA R0, R0, R15, R0 ;  /* 0x0000000f00007223 */ /* 0x000fce0000000000 */
.L_x_25376:
[----:B------:R-:W-:Y:S05]  /*8aa0*/  BSYNC B1 ;  /* 0x0000000000017941 */ /* 0x000fea0003800000 */
.L_x_25374:
        /* <DEDUP_REMOVED lines=22> */
.L_x_25378:
[----:B------:R-:W0:Y:S02]  /*8c10*/  MUFU.RCP R0, R17 ;  /* 0x0000001100007308 */ /* 0x000e240000001000 */
[----:B0-----:R-:W-:-:S04]  /*8c20*/  FFMA R15, R17, R0, -1 ;  /* 0xbf800000110f7423 */ /* 0x001fc80000000000 */
[----:B------:R-:W-:-:S04]  /*8c30*/  FADD.FTZ R15, -R15, -RZ ;  /* 0x800000ff0f0f7221 */ /* 0x000fc80000010100 */
[----:B------:R-:W-:-:S07]  /*8c40*/  FFMA R0, R0, R15, R0 ;  /* 0x0000000f00007223 */ /* 0x000fce0000000000 */
.L_x_25379:
[----:B------:R-:W-:Y:S05]  /*8c50*/  BSYNC B1 ;  /* 0x0000000000017941 */ /* 0x000fea0003800000 */
.L_x_25377:
        /* <DEDUP_REMOVED lines=23> */
.L_x_25381:
[----:B------:R-:W0:Y:S02]  /*8dd0*/  MUFU.RCP R0, R17 ;  /* 0x0000001100007308 */ /* 0x000e240000001000 */
[----:B0-----:R-:W-:-:S04]  /*8de0*/  FFMA R15, R17, R0, -1 ;  /* 0xbf800000110f7423 */ /* 0x001fc80000000000 */
[----:B------:R-:W-:-:S04]  /*8df0*/  FADD.FTZ R15, -R15, -RZ ;  /* 0x800000ff0f0f7221 */ /* 0x000fc80000010100 */
[----:B------:R-:W-:-:S07]  /*8e00*/  FFMA R0, R0, R15, R0 ;  /* 0x0000000f00007223 */ /* 0x000fce0000000000 */
.L_x_25382:
[----:B------:R-:W-:Y:S05]  /*8e10*/  BSYNC B1 ;  /* 0x0000000000017941 */ /* 0x000fea0003800000 */
.L_x_25380:
        /* <DEDUP_REMOVED lines=22> */
.L_x_25384:
[----:B------:R-:W0:Y:S02]  /*8f80*/  MUFU.RCP R0, R17 ;  /* 0x0000001100007308 */ /* 0x000e240000001000 */
[----:B0-----:R-:W-:-:S04]  /*8f90*/  FFMA R15, R17, R0, -1 ;  /* 0xbf800000110f7423 */ /* 0x001fc80000000000 */
[----:B------:R-:W-:-:S04]  /*8fa0*/  FADD.FTZ R15, -R15, -RZ ;  /* 0x800000ff0f0f7221 */ /* 0x000fc80000010100 */
[----:B------:R-:W-:-:S07]  /*8fb0*/  FFMA R0, R0, R15, R0 ;  /* 0x0000000f00007223 */ /* 0x000fce0000000000 */
.L_x_25385:
[----:B------:R-:W-:Y:S05]  /*8fc0*/  BSYNC B1 ;  /* 0x0000000000017941 */ /* 0x000fea0003800000 */
.L_x_25383:
        /* <DEDUP_REMOVED lines=23> */
.L_x_25387:
[----:B------:R-:W0:Y:S02]  /*9140*/  MUFU.RCP R0, R17 ;  /* 0x0000001100007308 */ /* 0x000e240000001000 */
[----:B0-----:R-:W-:-:S04]  /*9150*/  FFMA R15, R17, R0, -1 ;  /* 0xbf800000110f7423 */ /* 0x001fc80000000000 */
[----:B------:R-:W-:-:S04]  /*9160*/  FADD.FTZ R15, -R15, -RZ ;  /* 0x800000ff0f0f7221 */ /* 0x000fc80000010100 */
[----:B------:R-:W-:-:S07]  /*9170*/  FFMA R0, R0, R15, R0 ;  /* 0x0000000f00007223 */ /* 0x000fce0000000000 */
.L_x_25388:
[----:B------:R-:W-:Y:S05]  /*9180*/  BSYNC B1 ;  /* 0x0000000000017941 */ /* 0x000fea0003800000 */
.L_x_25386:
        /* <DEDUP_REMOVED lines=22> */
.L_x_25390:
[----:B------:R-:W0:Y:S02]  /*92f0*/  MUFU.RCP R0, R17 ;  /* 0x0000001100007308 */ /* 0x000e240000001000 */
[----:B0-----:R-:W-:-:S04]  /*9300*/  FFMA R15, R17, R0, -1 ;  /* 0xbf800000110f7423 */ /* 0x001fc80000000000 */
[----:B------:R-:W-:-:S04]  /*9310*/  FADD.FTZ R15, -R15, -RZ ;  /* 0x800000ff0f0f7221 */ /* 0x000fc80000010100 */
[----:B------:R-:W-:-:S07]  /*9320*/  FFMA R0, R0, R15, R0 ;  /* 0x0000000f00007223 */ /* 0x000fce0000000000 */
.L_x_25391:
[----:B------:R-:W-:Y:S05]  /*9330*/  BSYNC B1 ;  /* 0x0000000000017941 */ /* 0x000fea0003800000 */
.L_x_25389:
        /* <DEDUP_REMOVED lines=23> */
.L_x_25393:
[----:B------:R-:W0:Y:S02]  /*94b0*/  MUFU.RCP R0, R17 ;  /* 0x0000001100007308 */ /* 0x000e240000001000 */
[----:B0-----:R-:W-:-:S04]  /*94c0*/  FFMA R15, R17, R0, -1 ;  /* 0xbf800000110f7423 */ /* 0x001fc80000000000 */
[----:B------:R-:W-:-:S04]  /*94d0*/  FADD.FTZ R15, -R15, -RZ ;  /* 0x800000ff0f0f7221 */ /* 0x000fc80000010100 */
[----:B------:R-:W-:-:S07]  /*94e0*/  FFMA R0, R0, R15, R0 ;  /* 0x0000000f00007223 */ /* 0x000fce0000000000 */
.L_x_25394:
[----:B------:R-:W-:Y:S05]  /*94f0*/  BSYNC B1 ;  /* 0x0000000000017941 */ /* 0x000fea0003800000 */
.L_x_25392:
        /* <DEDUP_REMOVED lines=22> */
.L_x_25396:
[----:B------:R-:W0:Y:S02]  /*9660*/  MUFU.RCP R0, R23 ;  /* 0x0000001700007308 */ /* 0x000e240000001000 */
[----:B0-----:R-:W-:-:S04]  /*9670*/  FFMA R15, R23, R0, -1 ;  /* 0xbf800000170f7423 */ /* 0x001fc80000000000 */
[----:B------:R-:W-:-:S04]  /*9680*/  FADD.FTZ R15, -R15, -RZ ;  /* 0x800000ff0f0f7221 */ /* 0x000fc80000010100 */
[----:B------:R-:W-:-:S07]  /*9690*/  FFMA R0, R0, R15, R0 ;  /* 0x0000000f00007223 */ /* 0x000fce0000000000 */
.L_x_25397:
[----:B------:R-:W-:Y:S05]  /*96a0*/  BSYNC B1 ;  /* 0x0000000000017941 */ /* 0x000fea0003800000 */
.L_x_25395:
        /* <DEDUP_REMOVED lines=24> */
.L_x_25399:
[----:B------:R-:W0:Y:S02]  /*9830*/  MUFU.RCP R16, R23 ;  /* 0x0000001700107308 */ /* 0x000e240000001000 */
[----:B0-----:R-:W-:-:S04]  /*9840*/  FFMA R0, R23, R16, -1 ;  /* 0xbf80000017007423 */ /* 0x001fc80000000010 */
[----:B------:R-:W-:-:S04]  /*9850*/  FADD.FTZ R15, -R0, -RZ ;  /* 0x800000ff000f7221 */ /* 0x000fc80000010100 */
[----:B------:R-:W-:-:S07]  /*9860*/  FFMA R16, R16, R15, R16 ;  /* 0x0000000f10107223 */ /* 0x000fce0000000010 */
.L_x_25400:
[----:B------:R-:W-:Y:S05]  /*9870*/  BSYNC B1 ;  /* 0x0000000000017941 */ /* 0x000fea0003800000 */
.L_x_25398:
        /* <DEDUP_REMOVED lines=41> */
.L_x_25402:
[----:B------:R-:W-:Y:S05]  /*9b10*/  BSYNC B0 ;  /* 0x0000000000007941 */ /* 0x000fea0003800000 */
.L_x_25401:
        /* <DEDUP_REMOVED lines=16> */
.L_x_25404:
[----:B------:R-:W-:Y:S05]  /*9c20*/  BSYNC B0 ;  /* 0x0000000000007941 */ /* 0x000fea0003800000 */
.L_x_25403:
        /* <DEDUP_REMOVED lines=34> */
.L_x_25406:
[----:B------:R-:W-:Y:S05]  /*9e50*/  BSYNC B0 ;  /* 0x0000000000007941 */ /* 0x000fea0003800000 */
.L_x_25405:
        /* <DEDUP_REMOVED lines=29> */
.L_x_25408:
[----:B------:R-:W-:Y:S05]  /*a030*/  BSYNC B0 ;  /* 0x0000000000007941 */ /* 0x000fea0003800000 */
.L_x_25407:
        /* <DEDUP_REMOVED lines=87> */
.L_x_25413:
        /* <DEDUP_REMOVED lines=51> */
.L_x_25412:
[----:B------:R-:W-:Y:S05]  /*a8e0*/  BSYNC B1 ;  /* 0x0000000000017941 */ /* 0x000fea0003800000 */
.L_x_25411:
        /* <DEDUP_REMOVED lines=16> */
.L_x_25415:
[----:B------:R-:W-:Y:S05]  /*a9f0*/  BSYNC B1 ;  /* 0x0000000000017941 */ /* 0x000fea0003800000 */
.L_x_25414:
        /* <DEDUP_REMOVED lines=25> */
.L_x_25410:
[----:B------:R-:W-:Y:S05]  /*ab90*/  BSYNC B0 ;  /* 0x0000000000007941 */ /* 0x000fea0003800000 */
.L_x_25409:
        /* <DEDUP_REMOVED lines=25> */
.L_x_25420:
        /* <DEDUP_REMOVED lines=51> */
.L_x_25419:
[----:B------:R-:W-:Y:S05]  /*b060*/  BSYNC B1 ;  /* 0x0000000000017941 */ /* 0x000fea0003800000 */
.L_x_25418:
        /* <DEDUP_REMOVED lines=16> */
.L_x_25422:
[----:B------:R-:W-:Y:S05]  /*b170*/  BSYNC B1 ;  /* 0x0000000000017941 */ /* 0x000fea0003800000 */
.L_x_25421:
        /* <DEDUP_REMOVED lines=25> */
.L_x_25417:
[----:B------:R-:W-:Y:S05]  /*b310*/  BSYNC B0 ;  /* 0x0000000000007941 */ /* 0x000fea0003800000 */
.L_x_25416:
        /* <DEDUP_REMOVED lines=25> */
.L_x_25427:
        /* <DEDUP_REMOVED lines=51> */
.L_x_25426:
[----:B------:R-:W-:Y:S05]  /*b7e0*/  BSYNC B1 ;  /* 0x0000000000017941 */ /* 0x000fea0003800000 */
.L_x_25425:
        /* <DEDUP_REMOVED lines=16> */
.L_x_25429:
[----:B------:R-:W-:Y:S05]  /*b8f0*/  BSYNC B1 ;  /* 0x0000000000017941 */ /* 0x000fea0003800000 */
.L_x_25428:
        /* <DEDUP_REMOVED lines=25> */
.L_x_25424:
[----:B------:R-:W-:Y:S05]  /*ba90*/  BSYNC B0 ;  /* 0x0000000000007941 */ /* 0x000fea0003800000 */
.L_x_25423:
        /* <DEDUP_REMOVED lines=25> */
.L_x_25435:
        /* <DEDUP_REMOVED lines=53> */
.L_x_25434:
[----:B------:R-:W-:-:S07]  /*bf80*/  IADD3 R11, R8, 0x5, RZ ;  /* 0x00000005080b7810 */ /* 0x000fce0007ffe0ff */
.L_x_25433:
[----:B------:R-:W-:Y:S05]  /*bf90*/  BSYNC B1 ;  /* 0x0000000000017941 */ /* 0x000fea0003800000 */
.L_x_25432:
        /* <DEDUP_REMOVED lines=18> */
.L_x_25437:
[----:B------:R-:W-:Y:S05]  /*c0c0*/  BSYNC B1 ;  /* 0x0000000000017941 */ /* 0x000fea0003800000 */
.L_x_25436:
        /* <DEDUP_REMOVED lines=24> */
.L_x_25431:
[----:B------:R-:W-:Y:S05]  /*c250*/  BSYNC B0 ;  /* 0x0000000000007941 */ /* 0x000fea0003800000 */
.L_x_25430:
        /* <DEDUP_REMOVED lines=41> */
.L_x_25448:
[----:B--2---:R-:W-:-:S07]  /*c4f0*/  FMNMX R11, R2, R11, !PT ;  /* 0x0000000b020b7209 */ /* 0x004fce0007800000 */
.L_x_25440:
[----:B------:R-:W-:Y:S05]  /*c500*/  BSYNC B0 ;  /* 0x0000000000007941 */ /* 0x000fea0003800000 */
.L_x_25439:
[----:B------:R-:W-:Y:S01]  /*c510*/  ISETP.NE.AND P0, PT, R14, RZ, PT ;  /* 0x000000ff0e00720c */ /* 0x000fe20003f05270 */
[----:B------:R-:W-:-:S12]  /*c520*/  BSSY B0, `(.L_x_25438) ;  /* 0x0000004000007945 */ /* 0x000fd80003800000 */
[----:B------:R-:W-:Y:S05]  /*c530*/  @P0 BRA `(.L_x_25442) ;  /* 0x0000000000080947 */ /* 0x000fea0003800000 */
[----:B0-----:R-:W0:Y:S02]  /*c540*/  LDC.64 R2, c[0x0][0x238] ;  /* 0x00008e00ff027b82 */ /* 0x001e240000000a00 */
[----:B0-----:R2:W-:Y:S02]  /*c550*/  REDG.E.MAX.S32.STRONG.GPU desc[UR8][R2.64], R11 ;  /* 0x0000000b0200798e */ /* 0x0015e4000d10e388 */
.L_x_25442:
[----:B------:R-:W-:Y:S05]  /*c560*/  BSYNC B0 ;  /* 0x0000000000007941 */ /* 0x000fea0003800000 */
.L_x_25438:
        /* <DEDUP_REMOVED lines=12> */
[----:B01234-:R-:W-:Y:S05]  /*c630*/  CALL.REL.NOINC `($__internal_547_$__cuda_sm20_rcp_rn_f32_slowpath) ;  /* 0x0000000400847944 */ /* 0x01ffea0003c00000 */
[----:B------:R-:W-:Y:S05]  /*c640*/  BRA `(.L_x_25444) ;  /* 0x0000000000107947 */ /* 0x000fea0003800000 */
.L_x_25443:
[----:B------:R-:W0:Y:S02]  /*c650*/  MUFU.RCP R0, R7 ;  /* 0x0000000700007308 */ /* 0x000e240000001000 */
[----:B0-23--:R-:W-:-:S04]  /*c660*/  FFMA R2, R0, R7, -1 ;  /* 0xbf80000000027423 */ /* 0x00dfc80000000007 */
[----:B----4-:R-:W-:-:S04]  /*c670*/  FADD.FTZ R3, -R2, -RZ ;  /* 0x800000ff02037221 */ /* 0x010fc80000010100 */
[----:B------:R-:W-:-:S07]  /*c680*/  FFMA R0, R0, R3, R0 ;  /* 0x0000000300007223 */ /* 0x000fce0000000000 */
.L_x_25444:
[----:B------:R-:W0:Y:S02]  /*c690*/  LDC.64 R2, c[0x0][0x240] ;  /* 0x00009000ff027b82 */ /* 0x000e240000000a00 */
[----:B0-----:R-:W-:Y:S01]  /*c6a0*/  STG.E desc[UR8][R2.64], R0 ;  /* 0x0000000002007986 */ /* 0x001fe2000c101908 */
[----:B------:R-:W-:Y:S05]  /*c6b0*/  EXIT ;  /* 0x000000000000794d */ /* 0x000fea0003800000 */
.L_x_25441:
[----:B------:R-:W-:Y:S01]  /*c6c0*/  HFMA2.MMA R9, -RZ, RZ, 0, 1.847743988037109375e-06 ;  /* 0x0000001fff097435 */ /* 0x000fe200000001ff */
[----:B------:R-:W-:Y:S02]  /*c6d0*/  IMAD.MOV.U32 R5, RZ, RZ, 0x4 ;  /* 0x00000004ff057424 */ /* 0x000fe400078e00ff */
[----:B------:R-:W-:-:S08]  /*c6e0*/  IMAD.MOV.U32 R4, RZ, RZ, -0x1 ;  /* 0xffffffffff047424 */ /* 0x000fd000078e00ff */
[----:B012---:R-:W-:Y:S05]  /*c6f0*/  WARPSYNC.COLLECTIVE R4, `(.L_x_25445) ;  /* 0x0000000004087348 */ /* 0x007fea0003c00000 */
[----:B--2---:R2:W3:Y:S02]  /*c700*/  SHFL.DOWN P0, R11, R0, R5, R9 ;  /* 0x08000005000b7389 */ /* 0x0044e40000000009 */
[----:B0123--:R-:W-:Y:S01]  /*c710*/  ENDCOLLECTIVE ;  /* 0x000000000000791b */ /* 0x00ffe20003800000 */
.L_x_25445:
[----:B------:R-:W-:Y:S01]  /*c720*/  HFMA2.MMA R5, -RZ, RZ, 0, 1.1920928955078125e-07 ;  /* 0x00000002ff057435 */ /* 0x000fe200000001ff */
[----:B------:R-:W-:-:S04]  /*c730*/  MOV R3, R11 ;  /* 0x0000000b00037202 */ /* 0x000fc80000000f00 */
[----:B------:R-:W-:-:S05]  /*c740*/  FMNMX R3, R3, R0, !PT ;  /* 0x0000000003037209 */ /* 0x000fca0007800000 */
[----:B------:R-:W-:-:S07]  /*c750*/  IMAD.MOV.U32 R0, RZ, RZ, R3 ;  /* 0x000000ffff007224 */ /* 0x000fce00078e0003 */
[----:B------:R-:W-:Y:S05]  /*c760*/  WARPSYNC.COLLECTIVE R4, `(.L_x_25446) ;  /* 0x0000000004087348 */ /* 0x000fea0003c00000 */
[----:B------:R0:W1:Y:S02]  /*c770*/  SHFL.DOWN P0, R11, R0, R5, R9 ;  /* 0x08000005000b7389 */ /* 0x0000640000000009 */
[----:B01----:R-:W-:Y:S01]  /*c780*/  ENDCOLLECTIVE ;  /* 0x000000000000791b */ /* 0x003fe20003800000 */
.L_x_25446:
[----:B------:R-:W-:Y:S02]  /*c790*/  IMAD.MOV.U32 R5, RZ, RZ, 0x1 ;  /* 0x00000001ff057424 */ /* 0x000fe400078e00ff */
[----:B------:R-:W-:-:S05]  /*c7a0*/  IMAD.MOV.U32 R2, RZ, RZ, R11 ;  /* 0x000000ffff027224 */ /* 0x000fca00078e000b */
[----:B------:R-:W-:-:S04]  /*c7b0*/  FMNMX R2, R3, R2, !PT ;  /* 0x0000000203027209 */ /* 0x000fc80007800000 */
[----:B------:R-:W-:-:S07]  /*c7c0*/  MOV R0, R2 ;  /* 0x0000000200007202 */ /* 0x000fce0000000f00 */
[----:B------:R-:W-:Y:S05]  /*c7d0*/  WARPSYNC.COLLECTIVE R4, `(.L_x_25447) ;  /* 0x0000000004087348 */ /* 0x000fea0003c00000 */
[----:B------:R0:W1:Y:S02]  /*c7e0*/  SHFL.DOWN P0, R11, R0, R5, R9 ;  /* 0x08000005000b7389 */ /* 0x0000640000000009 */
[----:B01----:R-:W-:Y:S01]  /*c7f0*/  ENDCOLLECTIVE ;  /* 0x000000000000791b */ /* 0x003fe20003800000 */
.L_x_25447:
[----:B------:R-:W-:Y:S05]  /*c800*/  BRA `(.L_x_25448) ;  /* 0xfffffffc00387947 */ /* 0x000fea000383ffff */
        .weak           $__internal_546_$__cuda_sm20_div_u64
        .type           $__internal_546_$__cuda_sm20_div_u64,@function
        .size           $__internal_546_$__cuda_sm20_div_u64,($__internal_547_$__cuda_sm20_rcp_rn_f32_slowpath - $__internal_546_$__cuda_sm20_div_u64)
$__internal_546_$__cuda_sm20_div_u64:
        /* <DEDUP_REMOVED lines=67> */
[----:B------:R-:W-:Y:S06]  /*cc40*/  RET.REL.NODEC R4 `(_ZN18transformer_engine6detail38cast_transpose_fused_kernel_notalignedILb0ELb0ELb1EfNS_16CTDBiasDActParamI13__nv_bfloat16S3_6__halffEELi4ELi4ENS_5EmptyEXadL_ZNS_5qgeluIffEET_T0_RKS6_EEEEvT3_mmm) ;  /* 0xffffff3004ec7950 */ /* 0x000fec0003c3ffff */
        .weak           $__internal_547_$__cuda_sm20_rcp_rn_f32_slowpath
        .type           $__internal_547_$__cuda_sm20_rcp_rn_f32_slowpath,@function
        .size           $__internal_547_$__cuda_sm20_rcp_rn_f32_slowpath,(.L_x_35032 - $__internal_547_$__cuda_sm20_rcp_rn_f32_slowpath)
$__internal_547_$__cuda_sm20_rcp_rn_f32_slowpath:
        /* <DEDUP_REMOVED lines=15> */
.L_x_25450:
        /* <DEDUP_REMOVED lines=33> */
.L_x_25452:
[----:B------:R-:W0:Y:S02]  /*cf50*/  MUFU.RCP R0, R0 ;  /* 0x0000000000007308 */ /* 0x000e240000001000 */
.L_x_25451:
[----:B------:R-:W-:Y:S05]  /*cf60*/  BSYNC B0 ;  /* 0x0000000000007941 */ /* 0x000fea0003800000 */
.L_x_25449:
[----:B------:R-:W-:Y:S01]  /*cf70*/  MOV R16, R15 ;  /* 0x0000000f00107202 */ /* 0x000fe20000000f00 */
[----:B------:R-:W-:-:S04]  /*cf80*/  IMAD.MOV.U32 R17, RZ, RZ, 0x0 ;  /* 0x00000000ff117424 */ /* 0x000fc800078e00ff */
[----:B0-----:R-:W-:Y:S05]  /*cf90*/  RET.REL.NODEC R16 `(_ZN18transformer_engine6detail38cast_transpose_fused_kernel_notalignedILb0ELb0ELb1EfNS_16CTDBiasDActParamI13__nv_bfloat16S3_6__halffEELi4ELi4ENS_5EmptyEXadL_ZNS_5qgeluIffEET_T0_RKS6_EEEEvT3_mmm) ;  /* 0xffffff3010187950 */ /* 0x001fea0003c3ffff */
.L_x_25453:
        /* <DEDUP_REMOVED lines=14> */
.L_x_35032:


//--------------------- .text._ZN18transformer_engine6detail38cast_transpose_fused_kernel_notalignedILb0ELb0ELb1EfNS_16CTDBiasDActParamI13__nv_bfloat16S3_ffEELi4ELi2ENS_5EmptyEXadL_ZNS_5qgeluIffEET_T0_RKS5_EEEEvT3_mmm --------------------------
	.section	.text._ZN18transformer_engine6detail38cast_transpose_fused_kernel_notalignedILb0ELb0ELb1EfNS_16CTDBiasDActParamI13__nv_bfloat16S3_ffEELi4ELi2ENS_5EmptyEXadL_ZNS_5qgeluIffEET_T0_RKS5_EEEEvT3_mmm,"ax",@progbits
	.align	128
        .global         _ZN18transformer_engine6detail38cast_transpose_fused_kernel_notalignedILb0ELb0ELb1EfNS_16CTDBiasDActParamI13__nv_bfloat16S3_ffEELi4ELi2ENS_5EmptyEXadL_ZNS_5qgeluIffEET_T0_RKS5_EEEEvT3_mmm
        .type           _ZN18transformer_engine6detail38cast_transpose_fused_kernel_notalignedILb0ELb0ELb1EfNS_16CTDBiasDActParamI13__nv_bfloat16S3_ffEELi4ELi2ENS_5EmptyEXadL_ZNS_5qgeluIffEET_T0_RKS5_EEEEvT3_mmm,@function
        .size           _ZN18transformer_engine6detail38cast_transpose_fused_kernel_notalignedILb0ELb0ELb1EfNS_16CTDBiasDActParamI13__nv_bfloat16S3_ffEELi4ELi2ENS_5EmptyEXadL_ZNS_5qgeluIffEET_T0_RKS5_EEEEvT3_mmm,(.L_x_35034 - _ZN18transformer_engine6detail38cast_transpose_fused_kernel_notalignedILb0ELb0ELb1EfNS_16CTDBiasDActParamI13__nv_bfloat16S3_ffEELi4ELi2ENS_5EmptyEXadL_ZNS_5qgeluIffEET_T0_RKS5_EEEEvT3_mmm)
        .other          _ZN18transformer_engine6detail38cast_transpose_fused_kernel_notalignedILb0ELb0ELb1EfNS_16CTDBiasDActParamI13__nv_bfloat16S3_ffEELi4ELi2ENS_5EmptyEXadL_ZNS_5qgeluIffEET_T0_RKS5_EEEEvT3_mmm,@"STO_CUDA_ENTRY STV_DEFAULT"
_ZN18transformer_engine6detail38cast_transpose_fused_kernel_notalignedILb0ELb0ELb1EfNS_16CTDBiasDActParamI13__nv_bfloat16S3_ffEELi4ELi2ENS_5EmptyEXadL_ZNS_5qgeluIffEET_T0_RKS5_EEEEvT3_mmm:
.text._ZN18transformer_engine6detail38cast_transpose_fused_kernel_notalignedILb0ELb0ELb1EfNS_16CTDBiasDActParamI13__nv_bfloat16S3_ffEELi4ELi2ENS_5EmptyEXadL_ZNS_5qgeluIffEET_T0_RKS5_EEEEvT3_mmm:
        /* <DEDUP_REMOVED lines=19> */
[----:B------:R-:W-:Y:S05]  /*0130*/  CALL.REL.NOINC `($__internal_548_$__cuda_sm20_div_u64) ;  /* 0x0000007400347944 */ /* 0x000fea0003c00000 */
        /* <DEDUP_REMOVED lines=8> */
.L_x_25454:
        /* <DEDUP_REMOVED lines=22> */
.L_x_25455:
[----:B------:R-:W0:Y:S01]  /*0320*/  LDC.64 R6, c[0x0][0x258] ;  /* 0x00009600ff067b82 */ /* 0x000e220000000a00 */
[----:B------:R-:W-:Y:S01]  /*0330*/  ULDC.64 UR4, c[0x0][0x260] ;  /* 0x0000980000047ab9 */ /* 0x000fe20000000a00 */
[----:B------:R-:W-:Y:S01]  /*0340*/  SHF.L.U64.HI R2, R54, 0x5, R55 ;  /* 0x0000000536027819 */ /* 0x000fe20000010237 */
[----:B------:R-:W-:Y:S01]  /*0350*/  USHF.R.U64 UR12, UR4, 0x1, UR5 ;  /* 0x00000001040c7899 */ /* 0x000fe20008001205 */
[C---:B------:R-:W-:Y:S01]  /*0360*/  SHF.L.U64.HI R3, R30.reuse, 0x5, R17 ;  /* 0x000000051e037819 */ /* 0x040fe20000010211 */
[----:B------:R-:W-:Y:S01]  /*0370*/  USHF.R.U32.HI UR13, URZ, 0x1, UR5 ;  /* 0x000000013f0d7899 */ /* 0x000fe20008011605 */
[--C-:B------:R-:W-:Y:S01]  /*0380*/  SHF.R.U32.HI R26, RZ, 0x5, R45.reuse ;  /* 0x00000005ff1a7819 */ /* 0x100fe2000001162d */
[----:B------:R-:W-:Y:S01]  /*0390*/  IMAD.SHL.U32 R19, R30, 0x4, RZ ;  /* 0x000000041e137824 */ /* 0x000fe200078e00ff */
[----:B------:R-:W-:Y:S01]  /*03a0*/  ULDC.64 UR6, c[0x0][0x210] ;  /* 0x0000840000067ab9 */ /* 0x000fe20000000a00 */
[----:B------:R-:W-:Y:S01]  /*03b0*/  LEA R43, P1, -R54, UR12, 0x5 ;  /* 0x0000000c362b7c11 */ /* 0x000fe2000f8229ff */
[----:B------:R-:W-:Y:S01]  /*03c0*/  ULDC.64 UR10, c[0x0][0x208] ;  /* 0x00008200000a7ab9 */ /* 0x000fe20000000a00 */
[C---:B------:R-:W-:Y:S01]  /*03d0*/  LOP3.LUT R51, R26.reuse, 0x7, RZ, 0xc0, !PT ;  /* 0x000000071a337812 */ /* 0x040fe200078ec0ff */
[----:B------:R-:W-:Y:S01]  /*03e0*/  IMAD R26, R26, -0x4, R45 ;  /* 0xfffffffc1a1a7824 */ /* 0x000fe200078e022d */
[----:B------:R-:W-:-:S02]  /*03f0*/  IADD3.X R2, ~R2, UR13, RZ, P1, !PT ;  /* 0x0000000d02027c10 */ /* 0x000fc40008ffe5ff */
[----:B------:R-:W-:Y:S01]  /*0400*/  ISETP.LT.U32.AND P1, PT, R43, 0x20, PT ;  /* 0x000000202b00780c */ /* 0x000fe20003f21070 */
[----:B------:R-:W-:Y:S01]  /*0410*/  IMAD.SHL.U32 R44, R51, 0x4, RZ ;  /* 0x00000004332c7824 */ /* 0x000fe200078e00ff */
[----:B------:R-:W-:Y:S02]  /*0420*/  LOP3.LUT R25, R26, 0x1f, RZ, 0xc0, !PT ;  /* 0x0000001f1a197812 */ /* 0x000fe400078ec0ff */
[----:B------:R-:W-:Y:S02]  /*0430*/  ISETP.LT.U32.AND.EX P1, PT, R2, RZ, PT, P1 ;  /* 0x000000ff0200720c */ /* 0x000fe40003f21110 */
[----:B------:R-:W-:Y:S02]  /*0440*/  SHF.R.U32.HI R2, RZ, 0x2, R45 ;  /* 0x00000002ff027819 */ /* 0x000fe4000001162d */
[----:B------:R-:W-:Y:S01]  /*0450*/  SEL R43, R43, 0x20, P1 ;  /* 0x000000202b2b7807 */ /* 0x000fe20000800000 */
[-C--:B0-----:R-:W-:Y:S01]  /*0460*/  IMAD R4, R55, R6.reuse, RZ ;  /* 0x0000000637047224 */ /* 0x081fe200078e02ff */
[--C-:B------:R-:W-:Y:S01]  /*0470*/  SHF.R.U64 R37, R6, 0x2, R7.reuse ;  /* 0x0000000206257819 */ /* 0x100fe20000001207 */
[----:B------:R-:W-:Y:S01]  /*0480*/  IMAD.WIDE.U32 R34, R54, R6, RZ ;  /* 0x0000000636227225 */ /* 0x000fe200078e00ff */
[----:B------:R-:W-:-:S02]  /*0490*/  SHF.R.U32.HI R36, RZ, 0x2, R7 ;  /* 0x00000002ff247819 */ /* 0x000fc40000011607 */
[----:B------:R-:W-:Y:S01]  /*04a0*/  LEA R42, P0, -R30, R37, 0x5 ;  /* 0x000000251e2a7211 */ /* 0x000fe200078029ff */
[----:B------:R-:W-:Y:S01]  /*04b0*/  IMAD R7, R54, R7, R4 ;  /* 0x0000000736077224 */ /* 0x000fe200078e0204 */
[----:B------:R-:W-:Y:S02]  /*04c0*/  LOP3.LUT R2, R2, 0x38, RZ, 0xc0, !PT ;  /* 0x0000003802027812 */ /* 0x000fe400078ec0ff */
[----:B------:R-:W-:Y:S02]  /*04d0*/  IADD3.X R3, R36, ~R3, RZ, P0, !PT ;  /* 0x8000000324037210 */ /* 0x000fe400007fe4ff */
[----:B------:R-:W-:Y:S01]  /*04e0*/  ISETP.LT.U32.AND P0, PT, R42, 0x20, PT ;  /* 0x000000202a00780c */ /* 0x000fe20003f01070 */
[-C--:B------:R-:W-:Y:S01]  /*04f0*/  IMAD.WIDE.U32 R28, R37, R2.reuse, RZ ;  /* 0x00000002251c7225 */ /* 0x080fe200078e00ff */
[----:B------:R-:W-:Y:S02]  /*0500*/  SHF.L.U64.HI R4, R30, 0x2, R17 ;  /* 0x000000021e047819 */ /* 0x000fe40000010211 */
[----:B------:R-:W-:Y:S01]  /*0510*/  ISETP.LT.U32.AND.EX P0, PT, R3, RZ, PT, P0 ;  /* 0x000000ff0300720c */ /* 0x000fe20003f01100 */
[----:B------:R-:W-:Y:S01]  /*0520*/  IMAD R5, R36, R2, RZ ;  /* 0x0000000224057224 */ /* 0x000fe200078e02ff */
[----:B------:R-:W-:-:S02]  /*0530*/  LEA R19, P1, R34, R19, 0x1 ;  /* 0x0000001322137211 */ /* 0x000fc400078208ff */
[----:B------:R-:W-:Y:S01]  /*0540*/  SEL R42, R42, 0x20, P0 ;  /* 0x000000202a2a7807 */ /* 0x000fe20000000000 */
[----:B------:R-:W-:Y:S01]  /*0550*/  IMAD.IADD R24, R29, 0x1, R5 ;  /* 0x000000011d187824 */ /* 0x000fe200078e0205 */
[----:B------:R-:W-:Y:S02]  /*0560*/  ISETP.GE.U32.AND P0, PT, R44, R43, PT ;  /* 0x0000002b2c00720c */ /* 0x000fe40003f06070 */
[----:B------:R-:W-:Y:S02]  /*0570*/  IADD3 R3, R35, R7, RZ ;  /* 0x0000000723037210 */ /* 0x000fe40007ffe0ff */
[C---:B------:R-:W-:Y:S02]  /*0580*/  ISETP.LT.U32.AND P0, PT, R25.reuse, R42, !P0 ;  /* 0x0000002a1900720c */ /* 0x040fe40004701070 */
[----:B------:R-:W-:Y:S02]  /*0590*/  LEA.HI.X R34, R34, R4, R3, 0x1, P1 ;  /* 0x0000000422227211 */ /* 0x000fe400008f0c03 */
[----:B------:R-:W-:-:S02]  /*05a0*/  IADD3 R11, P2, R25, R28, RZ ;  /* 0x0000001c190b7210 */ /* 0x000fc40007f5e0ff */
[----:B------:R-:W-:-:S03]  /*05b0*/  LEA R33, P1, R19, UR6, 0x6 ;  /* 0x0000000613217c11 */ /* 0x000fc6000f8230ff */
[----:B------:R-:W-:Y:S01]  /*05c0*/  IMAD.X R10, RZ, RZ, R24, P2 ;  /* 0x000000ffff0a7224 */ /* 0x000fe200010e0618 */
[----:B------:R-:W-:Y:S01]  /*05d0*/  LEA.HI.X R32, R19, UR7, R34, 0x6, P1 ;  /* 0x0000000713207c11 */ /* 0x000fe200088f3422 */
[----:B------:R-:W-:Y:S02]  /*05e0*/  ULDC.64 UR6, c[0x0][0x230] ;  /* 0x00008c0000067ab9 */ /* 0x000fe40000000a00 */
[C---:B------:R-:W-:Y:S02]  /*05f0*/  @P0 LEA R6, P1, R11.reuse, R33, 0x3 ;  /* 0x000000210b060211 */ /* 0x040fe400078218ff */
[----:B------:R-:W-:Y:S02]  /*0600*/  @!P0 CS2R R2, SRZ ;  /* 0x0000000000028805 */ /* 0x000fe4000001ff00 */
[----:B------:R-:W-:-:S05]  /*0610*/  @P0 LEA.HI.X R7, R11, R32, R10, 0x3, P1 ;  /* 0x000000200b070211 */ /* 0x000fca00008f1c0a */
[----:B------:R0:W2:Y:S01]  /*0620*/  @P0 LDG.E.64 R2, desc[UR10][R6.64] ;  /* 0x0000000a06020981 */ /* 0x0000a2000c1e1b00 */
[----:B------:R-:W-:Y:S01]  /*0630*/  ISETP.NE.U32.AND P1, PT, RZ, UR6, PT ;  /* 0x00000006ff007c0c */ /* 0x000fe2000bf25070 */
[----:B------:R-:W-:Y:S01]  /*0640*/  VIADD R16, R44, 0x1 ;  /* 0x000000012c107836 */ /* 0x000fe20000000000 */
[----:B------:R-:W-:Y:S02]  /*0650*/  IADD3 R50, R26, -0x1, RZ ;  /* 0xffffffff1a327810 */ /* 0x000fe40007ffe0ff */
[----:B------:R-:W-:Y:S02]  /*0660*/  ISETP.NE.AND.EX P1, PT, RZ, UR7, PT, P1 ;  /* 0x00000007ff007c0c */ /* 0x000fe4000bf25310 */
[----:B------:R-:W-:Y:S01]  /*0670*/  MOV R41, 0x3f800000 ;  /* 0x3f80000000297802 */ /* 0x000fe20000000f00 */
[----:B------:R-:W-:Y:S01]  /*0680*/  IMAD.MOV.U32 R38, RZ, RZ, 0x437c0000 ;  /* 0x437c0000ff267424 */ /* 0x000fe200078e00ff */
[----:B------:R-:W-:Y:S01]  /*0690*/  LOP3.LUT R50, R50, 0x1f, RZ, 0xc0, !PT ;  /* 0x0000001f32327812 */ /* 0x000fe200078ec0ff */
        /* <DEDUP_REMOVED lines=18> */
[-C--:B------:R-:W-:Y:S01]  /*07c0*/  @P0 LEA.HI.X R7, R12, R32.reuse, R13, 0x3, P3 ;  /* 0x000000200c070211 */ /* 0x080fe200018f1c0d */
[----:B-1----:R0:W5:Y:S01]  /*07d0*/  @P1 LDG.E R41, desc[UR10][R22.64] ;  /* 0x0000000a16291981 */ /* 0x002162000c1e1900 */
[----:B------:R-:W-:Y:S01]  /*07e0*/  @P2 LEA.HI.X R21, R8, R32, R9, 0x3, P5 ;  /* 0x0000002008152211 */ /* 0x000fe200028f1c09 */
[----:B0-----:R-:W-:Y:S01]  /*07f0*/  IMAD.MOV.U32 R23, RZ, RZ, 0x3bbb989d ;  /* 0x3bbb989dff177424 */ /* 0x001fe200078e00ff */
[----:B------:R-:W-:-:S06]  /*0800*/  @!P2 CS2R R12, SRZ ;  /* 0x00000000000ca805 */ /* 0x000fcc000001ff00 */
[----:B------:R0:W5:Y:S01]  /*0810*/  @P2 LDG.E.64 R12, desc[UR10][R4.64] ;  /* 0x0000000a040c2981 */ /* 0x000162000c1e1b00 */
[----:B------:R-:W-:Y:S01]  /*0820*/  @!P0 CS2R R8, SRZ ;  /* 0x0000000000088805 */ /* 0x000fe2000001ff00 */
[C---:B------:R-:W-:Y:S02]  /*0830*/  IMAD R17, R30.reuse, UR5, R17 ;  /* 0x000000051e117c24 */ /* 0x040fe4000f8e0211 */
[----:B------:R-:W-:Y:S01]  /*0840*/  IMAD.WIDE.U32 R30, R30, UR4, RZ ;  /* 0x000000041e1e7c25 */ /* 0x000fe2000f8e00ff */
[----:B------:R-:W-:Y:S01]  /*0850*/  @!P2 CS2R R14, SRZ ;  /* 0x00000000000ea805 */ /* 0x000fe2000001ff00 */
[----:B------:R-:W-:Y:S01]  /*0860*/  ULDC.64 UR4, c[0x0][0x220] ;  /* 0x0000880000047ab9 */ /* 0x000fe20000000a00 */
[----:B------:R1:W5:Y:S01]  /*0870*/  @P0 LDG.E.64 R8, desc[UR10][R6.64] ;  /* 0x0000000a06080981 */ /* 0x000362000c1e1b00 */
[----:B------:R-:W-:Y:S01]  /*0880*/  IMAD.IADD R31, R31, 0x1, R17 ;  /* 0x000000011f1f7824 */ /* 0x000fe200078e0211 */
[C---:B0-----:R-:W-:Y:S02]  /*0890*/  SHF.L.U32 R5, R30.reuse, 0x2, RZ ;  /* 0x000000021e057819 */ /* 0x041fe400000006ff */
[----:B------:R0:W5:Y:S02]  /*08a0*/  @P2 LDG.E.64 R14, desc[UR10][R20.64] ;  /* 0x0000000a140e2981 */ /* 0x000164000c1e1b00 */
[----:B------:R-:W-:-:S02]  /*08b0*/  SHF.L.U64.HI R31, R30, 0x2, R31 ;  /* 0x000000021e1f7819 */ /* 0x000fc4000001021f */
[----:B-1----:R-:W-:Y:S01]  /*08c0*/  LEA R6, P2, R54, R5, 0x1 ;  /* 0x0000000536067211 */ /* 0x002fe200078408ff */
[----:B------:R-:W-:-:S03]  /*08d0*/  IMAD.SHL.U32 R0, R0, 0x20, RZ ;  /* 0x0000002000007824 */ /* 0x000fc600078e00ff */
[----:B------:R-:W-:Y:S02]  /*08e0*/  LEA R40, P3, R6, UR6, 0x7 ;  /* 0x0000000606287c11 */ /* 0x000fe4000f8638ff */
[----:B------:R-:W-:Y:S01]  /*08f0*/  LEA.HI.X R5, R54, R31, R55, 0x1, P2 ;  /* 0x0000001f36057211 */ /* 0x000fe200010f0c37 */
[----:B------:R-:W-:Y:S03]  /*0900*/  BSSY B1, `(.L_x_25456) ;  /* 0x000001d000017945 */ /* 0x000fe60003800000 */
[----:B------:R-:W-:Y:S02]  /*0910*/  LEA.HI.X R6, R6, UR7, R5, 0x7, P3 ;  /* 0x0000000706067c11 */ /* 0x000fe400098f3c05 */
[----:B--2---:R-:W-:-:S05]  /*0920*/  SHF.L.U32 R18, R2, 0x10, RZ ;  /* 0x0000001002127819 */ /* 0x004fca00000006ff */
[----:B------:R-:W-:-:S04]  /*0930*/  FMUL R22, R18, -1.7020000219345092773 ;  /* 0xbfd9db2312167820 */ /* 0x000fc80000400000 */
[----:B------:R-:W-:-:S04]  /*0940*/  FFMA.SAT R23, R22, R23, 0.5 ;  /* 0x3f00000016177423 */ /* 0x000fc80000002017 */
[----:B------:R-:W-:-:S04]  /*0950*/  FFMA.RM R23, R23, R38, 12582913 ;  /* 0x4b40000117177423 */ /* 0x000fc80000004026 */
[----:B------:R-:W-:-:S04]  /*0960*/  FADD R27, R23, -12583039 ;  /* 0xcb40007f171b7421 */ /* 0x000fc80000000000 */
[----:B------:R-:W-:-:S04]  /*0970*/  FFMA R27, R22, 1.4426950216293334961, -R27 ;  /* 0x3fb8aa3b161b7823 */ /* 0x000fc8000000081b */
[----:B------:R-:W-:-:S04]  /*0980*/  FFMA R27, R22, 1.925963033500011079e-08, R27 ;  /* 0x32a57060161b7823 */ /* 0x000fc8000000001b */
[----:B------:R-:W1:Y:S01]  /*0990*/  MUFU.EX2 R4, R27 ;  /* 0x0000001b00047308 */ /* 0x000e620000000800 */
[----:B------:R-:W-:-:S05]  /*09a0*/  SHF.L.U32 R23, R23, 0x17, RZ ;  /* 0x0000001717177819 */ /* 0x000fca00000006ff */
[----:B-1----:R-:W-:-:S04]  /*09b0*/  FFMA R23, R23, R4, 1 ;  /* 0x3f80000017177423 */ /* 0x002fc80000000004 */
[----:B------:R-:W-:-:S05]  /*09c0*/  VIADD R4, R23, 0x1800000 ;  /* 0x0180000017047836 */ /* 0x000fca0000000000 */
[----:B------:R-:W-:-:S04]  /*09d0*/  LOP3.LUT R4, R4, 0x7f800000, RZ, 0xc0, !PT ;  /* 0x7f80000004047812 */ /* 0x000fc800078ec0ff */
[----:B------:R-:W-:Y:S01]  /*09e0*/  ISETP.GT.U32.AND P0, PT, R4, 0x1ffffff, PT ;  /* 0x01ffffff0400780c */ /* 0x000fe20003f04070 */
[C---:B------:R-:W-:Y:S01]  /*09f0*/  IMAD.SHL.U32 R4, R19.reuse, 0x20, RZ ;  /* 0x0000002013047824 */ /* 0x040fe200078e00ff */
[----:B------:R-:W-:-:S04]  /*0a00*/  SHF.L.U64.HI R19, R19, 0x5, R34 ;  /* 0x0000000513137819 */ /* 0x000fc80000010222 */
[----:B------:R-:W-:-:S04]  /*0a10*/  LEA R7, P1, R4, UR4, 0x2 ;  /* 0x0000000404077c11 */ /* 0x000fc8000f8210ff */
[----:B------:R-:W-:Y:S02]  /*0a20*/  LEA.HI.X R5, R4, UR5, R19, 0x2, P1 ;  /* 0x0000000504057c11 */ /* 0x000fe400088f1413 */
[----:B------:R-:W-:Y:S01]  /*0a30*/  LOP3.LUT R4, R0, 0xffffffe0, R45, 0xe2, !PT ;  /* 0xffffffe000047812 */ /* 0x000fe200078ee22d */
[----:B0-----:R-:W-:Y:S06]  /*0a40*/  @P0 BRA `(.L_x_25457) ;  /* 0x0000000000100947 */ /* 0x001fec0003800000 */
[----:B------:R-:W-:Y:S02]  /*0a50*/  MOV R0, R23 ;  /* 0x0000001700007202 */ /* 0x000fe40000000f00 */
[----:B------:R-:W-:-:S07]  /*0a60*/  MOV R34, 0xa80 ;  /* 0x00000a8000227802 */ /* 0x000fce0000000f00 */
[----:B-----5:R-:W-:Y:S05]  /*0a70*/  CALL.REL.NOINC `($__internal_549_$__cuda_sm20_rcp_rn_f32_slowpath) ;  /* 0x0000006c00f07944 */ /* 0x020fea0003c00000 */
[----:B------:R-:W-:Y:S05]  /*0a80*/  BRA `(.L_x_25458) ;  /* 0x0000000000107947 */ /* 0x000fea0003800000 */
.L_x_25457:
[----:B------:R-:W0:Y:S02]  /*0a90*/  MUFU.RCP R0, R23 ;  /* 0x0000001700007308 */ /* 0x000e240000001000 */
[----:B0-----:R-:W-:-:S04]  /*0aa0*/  FFMA R17, R23, R0, -1 ;  /* 0xbf80000017117423 */ /* 0x001fc80000000000 */
[----:B------:R-:W-:-:S04]  /*0ab0*/  FADD.FTZ R17, -R17, -RZ ;  /* 0x800000ff11117221 */ /* 0x000fc80000010100 */
[----:B------:R-:W-:-:S07]  /*0ac0*/  FFMA R0, R0, R17, R0 ;  /* 0x0000001100007223 */ /* 0x000fce0000000000 */
.L_x_25458:
[----:B------:R-:W-:Y:S05]  /*0ad0*/  BSYNC B1 ;  /* 0x0000000000017941 */ /* 0x000fea0003800000 */
.L_x_25456:
[----:B------:R-:W-:Y:S01]  /*0ae0*/  SHF.R.U64 R17, R2, 0x10, R3 ;  /* 0x0000001002117819 */ /* 0x000fe20000001203 */
[----:B------:R-:W-:Y:S01]  /*0af0*/  HFMA2.MMA R20, -RZ, RZ, 3.7421875, 0 ;  /* 0x437c0000ff147435 */ /* 0x000fe200000001ff */
        /* <DEDUP_REMOVED lines=19> */
[----:B-----5:R-:W-:Y:S05]  /*0c30*/  CALL.REL.NOINC `($__internal_549_$__cuda_sm20_rcp_rn_f32_slowpath) ;  /* 0x0000006c00807944 */ /* 0x020fea0003c00000 */
[----:B------:R-:W-:Y:S05]  /*0c40*/  BRA `(.L_x_25461) ;  /* 0x0000000000107947 */ /* 0x000fea0003800000 */
.L_x_25460:
[----:B------:R-:W0:Y:S02]  /*0c50*/  MUFU.RCP R0, R23 ;  /* 0x0000001700007308 */ /* 0x000e240000001000 */
[----:B0-----:R-:W-:-:S04]  /*0c60*/  FFMA R2, R23, R0, -1 ;  /* 0xbf80000017027423 */ /* 0x001fc80000000000 */
[----:B------:R-:W-:-:S04]  /*0c70*/  FADD.FTZ R19, -R2, -RZ ;  /* 0x800000ff02137221 */ /* 0x000fc80000010100 */
[----:B------:R-:W-:-:S07]  /*0c80*/  FFMA R0, R0, R19, R0 ;  /* 0x0000001300007223 */ /* 0x000fce0000000000 */
.L_x_25461:
[----:B------:R-:W-:Y:S05]  /*0c90*/  BSYNC B1 ;  /* 0x0000000000017941 */ /* 0x000fea0003800000 */
.L_x_25459:
        /* <DEDUP_REMOVED lines=22> */
.L_x_25463:
[----:B------:R-:W0:Y:S02]  /*0e00*/  MUFU.RCP R0, R23 ;  /* 0x0000001700007308 */ /* 0x000e240000001000 */
[----:B0-----:R-:W-:-:S04]  /*0e10*/  FFMA R2, R23, R0, -1 ;  /* 0xbf80000017027423 */ /* 0x001fc80000000000 */
[----:B------:R-:W-:-:S04]  /*0e20*/  FADD.FTZ R19, -R2, -RZ ;  /* 0x800000ff02137221 */ /* 0x000fc80000010100 */
[----:B------:R-:W-:-:S07]  /*0e30*/  FFMA R0, R0, R19, R0 ;  /* 0x0000001300007223 */ /* 0x000fce0000000000 */
.L_x_25464:
[----:B------:R-:W-:Y:S05]  /*0e40*/  BSYNC B1 ;  /* 0x0000000000017941 */ /* 0x000fea0003800000 */
.L_x_25462:
[----:B------:R-:W-:Y:S01]  /*0e50*/  SHF.R.U32.HI R19, RZ, 0x10, R3 ;  /* 0x00000010ff137819 */ /* 0x000fe20000011603 */
        /* <DEDUP_REMOVED lines=22> */
.L_x_25466:
[----:B------:R-:W0:Y:S02]  /*0fc0*/  MUFU.RCP R0, R23 ;  /* 0x0000001700007308 */ /* 0x000e240000001000 */
[----:B0-----:R-:W-:-:S04]  /*0fd0*/  FFMA R2, R23, R0, -1 ;  /* 0xbf80000017027423 */ /* 0x001fc80000000000 */
[----:B------:R-:W-:-:S04]  /*0fe0*/  FADD.FTZ R3, -R2, -RZ ;  /* 0x800000ff02037221 */ /* 0x000fc80000010100 */
[----:B------:R-:W-:-:S07]  /*0ff0*/  FFMA R0, R0, R3, R0 ;  /* 0x0000000300007223 */ /* 0x000fce0000000000 */
.L_x_25467:
[----:B------:R-:W-:Y:S05]  /*1000*/  BSYNC B1 ;  /* 0x0000000000017941 */ /* 0x000fea0003800000 */
.L_x_25465:
        /* <DEDUP_REMOVED lines=20> */
[----:B------:R-:W-:Y:S05]  /*1150*/  CALL.REL.NOINC `($__internal_549_$__cuda_sm20_rcp_rn_f32_slowpath) ;  /* 0x0000006800387944 */ /* 0x000fea0003c00000 */
[----:B------:R-:W-:Y:S05]  /*1160*/  BRA `(.L_x_25470) ;  /* 0x0000000000107947 */ /* 0x000fea0003800000 */
.L_x_25469:
[----:B------:R-:W0:Y:S02]  /*1170*/  MUFU.RCP R0, R23 ;  /* 0x0000001700007308 */ /* 0x000e240000001000 */
[----:B0-----:R-:W-:-:S04]  /*1180*/  FFMA R2, R23, R0, -1 ;  /* 0xbf80000017027423 */ /* 0x001fc80000000000 */
[----:B------:R-:W-:-:S04]  /*1190*/  FADD.FTZ R3, -R2, -RZ ;  /* 0x800000ff02037221 */ /* 0x000fc80000010100 */
[----:B------:R-:W-:-:S07]  /*11a0*/  FFMA R0, R0, R3, R0 ;  /* 0x0000000300007223 */ /* 0x000fce0000000000 */
.L_x_25470:
[----:B------:R-:W-:Y:S05]  /*11b0*/  BSYNC B1 ;  /* 0x0000000000017941 */ /* 0x000fea0003800000 */
.L_x_25468:
        /* <DEDUP_REMOVED lines=23> */
.L_x_25472:
[----:B------:R-:W0:Y:S02]  /*1330*/  MUFU.RCP R0, R27 ;  /* 0x0000001b00007308 */ /* 0x000e240000001000 */
[----:B0-----:R-:W-:-:S04]  /*1340*/  FFMA R2, R27, R0, -1 ;  /* 0xbf8000001b027423 */ /* 0x001fc80000000000 */
[----:B------:R-:W-:-:S04]  /*1350*/  FADD.FTZ R3, -R2, -RZ ;  /* 0x800000ff02037221 */ /* 0x000fc80000010100 */
[----:B------:R-:W-:-:S07]  /*1360*/  FFMA R0, R0, R3, R0 ;  /* 0x0000000300007223 */ /* 0x000fce0000000000 */
.L_x_25473:
[----:B------:R-:W-:Y:S05]  /*1370*/  BSYNC B1 ;  /* 0x0000000000017941 */ /* 0x000fea0003800000 */
.L_x_25471:
        /* <DEDUP_REMOVED lines=22> */
.L_x_25475:
[----:B------:R-:W0:Y:S02]  /*14e0*/  MUFU.RCP R0, R31 ;  /* 0x0000001f00007308 */ /* 0x000e240000001000 */
[----:B0-----:R-:W-:-:S04]  /*14f0*/  FFMA R2, R31, R0, -1 ;  /* 0xbf8000001f027423 */ /* 0x001fc80000000000 */
[----:B------:R-:W-:-:S04]  /*1500*/  FADD.FTZ R3, -R2, -RZ ;  /* 0x800000ff02037221 */ /* 0x000fc80000010100 */
[----:B------:R-:W-:-:S07]  /*1510*/  FFMA R0, R0, R3, R0 ;  /* 0x0000000300007223 */ /* 0x000fce0000000000 */
.L_x_25476:
[----:B------:R-:W-:Y:S05]  /*1520*/  BSYNC B1 ;  /* 0x0000000000017941 */ /* 0x000fea0003800000 */
.L_x_25474:
        /* <DEDUP_REMOVED lines=23> */
.L_x_25478:
[----:B------:R-:W0:Y:S02]  /*16a0*/  MUFU.RCP R0, R27 ;  /* 0x0000001b00007308 */ /* 0x000e240000001000 */
[----:B0-----:R-:W-:-:S04]  /*16b0*/  FFMA R2, R27, R0, -1 ;  /* 0xbf8000001b027423 */ /* 0x001fc80000000000 */
[----:B------:R-:W-:-:S04]  /*16c0*/  FADD.FTZ R3, -R2, -RZ ;  /* 0x800000ff02037221 */ /* 0x000fc80000010100 */
[----:B------:R-:W-:-:S07]  /*16d0*/  FFMA R0, R0, R3, R0 ;  /* 0x0000000300007223 */ /* 0x000fce0000000000 */
.L_x_25479:
[----:B------:R-:W-:Y:S05]  /*16e0*/  BSYNC B1 ;  /* 0x0000000000017941 */ /* 0x000fea0003800000 */
.L_x_25477:
[CC--:B------:R-:W-:Y:S01]  /*16f0*/  ISETP.GE.U32.AND P0, PT, R44.reuse, R43.reuse, PT ;  /* 0x0000002b2c00720c */ /* 0x0c0fe20003f06070 */
[----:B------:R-:W-:Y:S01]  /*1700*/  VIADD R2, R44, 0x2 ;  /* 0x000000022c027836 */ /* 0x000fe20000000000 */
[----:B------:R-:W-:Y:S01]  /*1710*/  SHF.L.U32 R58, R37, 0x1, RZ ;  /* 0x00000001253a7819 */ /* 0x000fe200000006ff */
[----:B------:R-:W-:Y:S01]  /*1720*/  VIADD R26, R26, 0x1e ;  /* 0x0000001e1a1a7836 */ /* 0x000fe20000000000 */
        /* <DEDUP_REMOVED lines=32> */
[----:B------:R-:W-:-:S02]  /*1930*/  @P1 LEA.HI.X R39, R8, R32, R9, 0x3, P3 ;  /* 0x0000002008271211 */ /* 0x000fc400018f1c09 */
[----:B------:R-:W-:Y:S01]  /*1940*/  SHF.L.U32 R52, R12, 0x10, RZ ;  /* 0x000000100c347819 */ /* 0x000fe200000006ff */
[----:B------:R-:W-:Y:S02]  /*1950*/  IMAD.MOV.U32 R49, RZ, RZ, 0x3bbb989d ;  /* 0x3bbb989dff317424 */ /* 0x000fe400078e00ff */
[----:B------:R-:W-:Y:S01]  /*1960*/  IMAD.MOV.U32 R56, RZ, RZ, 0x437c0000 ;  /* 0x437c0000ff387424 */ /* 0x000fe200078e00ff */
[----:B------:R-:W-:Y:S01]  /*1970*/  FMNMX R18, RZ, |R18|, !PT ;  /* 0x40000012ff127209 */ /* 0x000fe20007800000 */
[-C--:B0-----:R-:W-:Y:S01]  /*1980*/  FMUL R24, R22, R41.reuse ;  /* 0x0000002916187220 */ /* 0x081fe20000400000 */
[----:B------:R-:W-:Y:S01]  /*1990*/  FMUL R25, R21, R41 ;  /* 0x0000002915197220 */ /* 0x000fe20000400000 */
[----:B------:R-:W-:-:S04]  /*19a0*/  @!P1 CS2R R8, SRZ ;  /* 0x0000000000089805 */ /* 0x000fc8000001ff00 */
[----:B------:R0:W-:Y:S04]  /*19b0*/  @!P0 STG.E.128 desc[UR10][R34.64], R24 ;  /* 0x0000001822008986 */ /* 0x0001e8000c101d0a */
[----:B------:R-:W5:Y:S01]  /*19c0*/  @P1 LDG.E.64 R10, desc[UR10][R38.64] ;  /* 0x0000000a260a1981 */ /* 0x000f62000c1e1b00 */
[----:B------:R-:W-:Y:S01]  /*19d0*/  FMUL R48, R52, -1.7020000219345092773 ;  /* 0xbfd9db2334307820 */ /* 0x000fe20000400000 */
[----:B------:R-:W-:Y:S02]  /*19e0*/  FMNMX R17, |R17|, R18, !PT ;  /* 0x0000001211117209 */ /* 0x000fe40007800200 */
[----:B------:R1:W5:Y:S01]  /*19f0*/  @P1 LDG.E.64 R8, desc[UR10][R46.64] ;  /* 0x0000000a2e081981 */ /* 0x000362000c1e1b00 */
[----:B------:R-:W-:-:S04]  /*1a00*/  FFMA.SAT R49, R48, R49, 0.5 ;  /* 0x3f00000030317423 */ /* 0x000fc80000002031 */
[----:B------:R-:W-:-:S04]  /*1a10*/  FFMA.RM R49, R49, R56, 12582913 ;  /* 0x4b40000131317423 */ /* 0x000fc80000004038 */
[----:B------:R-:W-:-:S04]  /*1a20*/  FADD R53, R49, -12583039 ;  /* 0xcb40007f31357421 */ /* 0x000fc80000000000 */
[----:B------:R-:W-:-:S04]  /*1a30*/  FFMA R53, R48, 1.4426950216293334961, -R53 ;  /* 0x3fb8aa3b30357823 */ /* 0x000fc80000000835 */
[----:B------:R-:W-:-:S04]  /*1a40*/  FFMA R53, R48, 1.925963033500011079e-08, R53 ;  /* 0x32a5706030357823 */ /* 0x000fc80000000035 */
[----:B0-----:R-:W0:Y:S01]  /*1a50*/  MUFU.EX2 R34, R53 ;  /* 0x0000003500227308 */ /* 0x001e220000000800 */
[----:B------:R-:W-:Y:S02]  /*1a60*/  SHF.L.U32 R49, R49, 0x17, RZ ;  /* 0x0000001731317819 */ /* 0x000fe400000006ff */
        /* <DEDUP_REMOVED lines=12> */
[----:B------:R-:W-:Y:S01]  /*1b30*/  IMAD.MOV.U32 R0, RZ, RZ, R49 ;  /* 0x000000ffff007224 */ /* 0x000fe200078e0031 */
[----:B------:R-:W-:-:S07]  /*1b40*/  MOV R34, 0x1b60 ;  /* 0x00001b6000227802 */ /* 0x000fce0000000f00 */
[----:B-----5:R-:W-:Y:S05]  /*1b50*/  CALL.REL.NOINC `($__internal_549_$__cuda_sm20_rcp_rn_f32_slowpath) ;  /* 0x0000005c00b87944 */ /* 0x020fea0003c00000 */
[----:B------:R-:W-:Y:S05]  /*1b60*/  BRA `(.L_x_25482) ;  /* 0x0000000000107947 */ /* 0x000fea0003800000 */
.L_x_25481:
[----:B------:R-:W0:Y:S02]  /*1b70*/  MUFU.RCP R0, R49 ;  /* 0x0000003100007308 */ /* 0x000e240000001000 */
[----:B0-----:R-:W-:-:S04]  /*1b80*/  FFMA R17, R49, R0, -1 ;  /* 0xbf80000031117423 */ /* 0x001fc80000000000 */
[----:B------:R-:W-:-:S04]  /*1b90*/  FADD.FTZ R17, -R17, -RZ ;  /* 0x800000ff11117221 */ /* 0x000fc80000010100 */
[----:B------:R-:W-:-:S07]  /*1ba0*/  FFMA R0, R0, R17, R0 ;  /* 0x0000001100007223 */ /* 0x000fce0000000000 */
.L_x_25482:
[----:B------:R-:W-:Y:S05]  /*1bb0*/  BSYNC B1 ;  /* 0x0000000000017941 */ /* 0x000fea0003800000 */
.L_x_25480:
        /* <DEDUP_REMOVED lines=21> */
[----:B-----5:R-:W-:Y:S05]  /*1d10*/  CALL.REL.NOINC `($__internal_549_$__cuda_sm20_rcp_rn_f32_slowpath) ;  /* 0x0000005c00487944 */ /* 0x020fea0003c00000 */
[----:B------:R-:W-:Y:S05]  /*1d20*/  BRA `(.L_x_25485) ;  /* 0x0000000000107947 */ /* 0x000fea0003800000 */
.L_x_25484:
[----:B------:R-:W0:Y:S02]  /*1d30*/  MUFU.RCP R0, R19 ;  /* 0x0000001300007308 */ /* 0x000e240000001000 */
[----:B0-----:R-:W-:-:S04]  /*1d40*/  FFMA R17, R19, R0, -1 ;  /* 0xbf80000013117423 */ /* 0x001fc80000000000 */
[----:B------:R-:W-:-:S04]  /*1d50*/  FADD.FTZ R17, -R17, -RZ ;  /* 0x800000ff11117221 */ /* 0x000fc80000010100 */
[----:B------:R-:W-:-:S07]  /*1d60*/  FFMA R0, R0, R17, R0 ;  /* 0x0000001100007223 */ /* 0x000fce0000000000 */
.L_x_25485:
[----:B------:R-:W-:Y:S05]  /*1d70*/  BSYNC B1 ;  /* 0x0000000000017941 */ /* 0x000fea0003800000 */
.L_x_25483:
        /* <DEDUP_REMOVED lines=22> */
.L_x_25487:
[----:B------:R-:W0:Y:S02]  /*1ee0*/  MUFU.RCP R0, R19 ;  /* 0x0000001300007308 */ /* 0x000e240000001000 */
[----:B0-----:R-:W-:-:S04]  /*1ef0*/  FFMA R17, R19, R0, -1 ;  /* 0xbf80000013117423 */ /* 0x001fc80000000000 */
[----:B------:R-:W-:-:S04]  /*1f00*/  FADD.FTZ R17, -R17, -RZ ;  /* 0x800000ff11117221 */ /* 0x000fc80000010100 */
[----:B------:R-:W-:-:S07]  /*1f10*/  FFMA R0, R0, R17, R0 ;  /* 0x0000001100007223 */ /* 0x000fce0000000000 */
.L_x_25488:
[----:B------:R-:W-:Y:S05]  /*1f20*/  BSYNC B1 ;  /* 0x0000000000017941 */ /* 0x000fea0003800000 */
.L_x_25486:
[----:B------:R-:W-:Y:S01]  /*1f30*/  SHF.R.U32.HI R13, RZ, 0x10, R13 ;  /* 0x00000010ff0d7819 */ /* 0x000fe2000001160d */
        /* <DEDUP_REMOVED lines=22> */
.L_x_25490:
[----:B------:R-:W0:Y:S02]  /*20a0*/  MUFU.RCP R0, R19 ;  /* 0x0000001300007308 */ /* 0x000e240000001000 */
[----:B0-----:R-:W-:-:S04]  /*20b0*/  FFMA R17, R19, R0, -1 ;  /* 0xbf80000013117423 */ /* 0x001fc80000000000 */
[----:B------:R-:W-:-:S04]  /*20c0*/  FADD.FTZ R17, -R17, -RZ ;  /* 0x800000ff11117221 */ /* 0x000fc80000010100 */
[----:B------:R-:W-:-:S07]  /*20d0*/  FFMA R0, R0, R17, R0 ;  /* 0x0000001100007223 */ /* 0x000fce0000000000 */
.L_x_25491:
[----:B------:R-:W-:Y:S05]  /*20e0*/  BSYNC B1 ;  /* 0x0000000000017941 */ /* 0x000fea0003800000 */
.L_x_25489:
        /* <DEDUP_REMOVED lines=22> */
.L_x_25493:
[----:B------:R-:W0:Y:S02]  /*2250*/  MUFU.RCP R0, R19 ;  /* 0x0000001300007308 */ /* 0x000e240000001000 */
[----:B0-----:R-:W-:-:S04]  /*2260*/  FFMA R17, R19, R0, -1 ;  /* 0xbf80000013117423 */ /* 0x001fc80000000000 */
[----:B------:R-:W-:-:S04]  /*2270*/  FADD.FTZ R17, -R17, -RZ ;  /* 0x800000ff11117221 */ /* 0x000fc80000010100 */
[----:B------:R-:W-:-:S07]  /*2280*/  FFMA R0, R0, R17, R0 ;  /* 0x0000001100007223 */ /* 0x000fce0000000000 */
.L_x_25494:
[----:B------:R-:W-:Y:S05]  /*2290*/  BSYNC B1 ;  /* 0x0000000000017941 */ /* 0x000fea0003800000 */
.L_x_25492:
        /* <DEDUP_REMOVED lines=23> */
.L_x_25496:
[----:B------:R-:W0:Y:S02]  /*2410*/  MUFU.RCP R0, R19 ;  /* 0x0000001300007308 */ /* 0x000e240000001000 */
[----:B0-----:R-:W-:-:S04]  /*2420*/  FFMA R17, R19, R0, -1 ;  /* 0xbf80000013117423 */ /* 0x001fc80000000000 */
[----:B------:R-:W-:-:S04]  /*2430*/  FADD.FTZ R17, -R17, -RZ ;  /* 0x800000ff11117221 */ /* 0x000fc80000010100 */
[----:B------:R-:W-:-:S07]  /*2440*/  FFMA R0, R0, R17, R0 ;  /* 0x0000001100007223 */ /* 0x000fce0000000000 */
.L_x_25497:
[----:B------:R-:W-:Y:S05]  /*2450*/  BSYNC B1 ;  /* 0x0000000000017941 */ /* 0x000fea0003800000 */
.L_x_25495:
        /* <DEDUP_REMOVED lines=22> */
.L_x_25499:
[----:B------:R-:W0:Y:S02]  /*25c0*/  MUFU.RCP R0, R19 ;  /* 0x0000001300007308 */ /* 0x000e240000001000 */
[----:B0-----:R-:W-:-:S04]  /*25d0*/  FFMA R17, R19, R0, -1 ;  /* 0xbf80000013117423 */ /* 0x001fc80000000000 */
[----:B------:R-:W-:-:S04]  /*25e0*/  FADD.FTZ R17, -R17, -RZ ;  /* 0x800000ff11117221 */ /* 0x000fc80000010100 */
[----:B------:R-:W-:-:S07]  /*25f0*/  FFMA R0, R0, R17, R0 ;  /* 0x0000001100007223 */ /* 0x000fce0000000000 */
.L_x_25500:
[----:B------:R-:W-:Y:S05]  /*2600*/  BSYNC B1 ;  /* 0x0000000000017941 */ /* 0x000fea0003800000 */
.L_x_25498:
[----:B------:R-:W-:Y:S01]  /*2610*/  SHF.R.U32.HI R17, RZ, 0x10, R15 ;  /* 0x00000010ff117819 */ /* 0x000fe2000001160f */
[----:B------:R-:W-:Y:S01]  /*2620*/  IMAD.MOV.U32 R20, RZ, RZ, 0x3bbb989d ;  /* 0x3bbb989dff147424 */ /* 0x000fe200078e00ff */
[----:B------:R-:W-:Y:S01]  /*2630*/  BSSY B1, `(.L_x_25501) ;  /* 0x000001a000017945 */ /* 0x000fe20003800000 */
[----:B------:R-:W-:Y:S01]  /*2640*/  IMAD.MOV.U32 R22, RZ, RZ, 0x437c0000 ;  /* 0x437c0000ff167424 */ /* 0x000fe200078e00ff */
[----:B------:R-:W-:-:S05]  /*2650*/  SHF.L.U32 R17, R17, 0x10, RZ ;  /* 0x0000001011117819 */ /* 0x000fca00000006ff */
        /* <DEDUP_REMOVED lines=16> */
[----:B-----5:R-:W-:Y:S05]  /*2760*/  CALL.REL.NOINC `($__internal_549_$__cuda_sm20_rcp_rn_f32_slowpath) ;  /* 0x0000005000b47944 */ /* 0x020fea0003c00000 */
[----:B------:R-:W-:Y:S01]  /*2770*/  MOV R38, R0 ;  /* 0x0000000000267202 */ /* 0x000fe20000000f00 */
[----:B------:R-:W-:Y:S06]  /*2780*/  BRA `(.L_x_25503) ;  /* 0x0000000000107947 */ /* 0x000fec0003800000 */
.L_x_25502:
[----:B------:R-:W0:Y:S02]  /*2790*/  MUFU.RCP R38, R21 ;  /* 0x0000001500267308 */ /* 0x000e240000001000 */
[----:B0-----:R-:W-:-:S04]  /*27a0*/  FFMA R0, R21, R38, -1 ;  /* 0xbf80000015007423 */ /* 0x001fc80000000026 */
[----:B------:R-:W-:-:S04]  /*27b0*/  FADD.FTZ R19, -R0, -RZ ;  /* 0x800000ff00137221 */ /* 0x000fc80000010100 */
[----:B------:R-:W-:-:S07]  /*27c0*/  FFMA R38, R38, R19, R38 ;  /* 0x0000001326267223 */ /* 0x000fce0000000026 */
.L_x_25503:
[----:B------:R-:W-:Y:S05]  /*27d0*/  BSYNC B1 ;  /* 0x0000000000017941 */ /* 0x000fea0003800000 */
.L_x_25501:
        /* <DEDUP_REMOVED lines=33> */
.L_x_25505:
[----:B------:R-:W-:Y:S05]  /*29f0*/  BSYNC B0 ;  /* 0x0000000000007941 */ /* 0x000fea0003800000 */
.L_x_25504:
        /* <DEDUP_REMOVED lines=15> */
.L_x_25507:
[----:B------:R-:W-:Y:S05]  /*2af0*/  BSYNC B0 ;  /* 0x0000000000007941 */ /* 0x000fea0003800000 */
.L_x_25506:
[----:B------:R-:W-:Y:S01]  /*2b00*/  @P0 LOP3.LUT R39, R39, 0x1f, RZ, 0xc0, !PT ;  /* 0x0000001f27270812 */ /* 0x000fe200078ec0ff */
[----:B01----:R-:W-:Y:S01]  /*2b10*/  @P0 IMAD R49, R36, 0x3, RZ ;  /* 0x0000000324310824 */ /* 0x003fe200078e02ff */
[----:B------:R-:W-:Y:S02]  /*2b20*/  @P0 IADD3.X R35, RZ, R2, R59, P2, P3 ;  /* 0x00000002ff230210 */ /* 0x000fe400017e643b */
[----:B------:R-:W-:Y:S01]  /*2b30*/  @P0 IADD3 R39, P1, P2, R39, R3, R58 ;  /* 0x0000000327270210 */ /* 0x000fe20007a3e03a */
[----:B------:R-:W-:-:S03]  /*2b40*/  @P0 IMAD.WIDE.U32 R50, R37, 0x3, R34 ;  /* 0x0000000325320825 */ /* 0x000fc600078e0022 */
[----:B------:R-:W-:Y:S02]  /*2b50*/  @P0 IADD3 R35, P3, R39, R58, RZ ;  /* 0x0000003a27230210 */ /* 0x000fe40007f7e0ff */
[--C-:B------:R-:W-:Y:S02]  /*2b60*/  @P0 IADD3.X R37, RZ, R2, R59.reuse, P1, P2 ;  /* 0x00000002ff250210 */ /* 0x100fe40000fe443b */
[-C--:B------:R-:W-:Y:S01]  /*2b70*/  @P0 LEA R48, P2, R50, R33.reuse, 0x3 ;  /* 0x0000002132300211 */ /* 0x080fe200078418ff */
[----:B------:R-:W-:Y:S02]  /*2b80*/  IMAD.MOV.U32 R60, RZ, RZ, 0x3bbb989d ;  /* 0x3bbb989dff3c7424 */ /* 0x000fe400078e00ff */
[----:B------:R-:W-:Y:S01]  /*2b90*/  IMAD.MOV.U32 R57, RZ, RZ, 0x437c0000 ;  /* 0x437c0000ff397424 */ /* 0x000fe200078e00ff */
[----:B------:R-:W-:Y:S01]  /*2ba0*/  FMNMX R47, R47, |R52|, !PT ;  /* 0x400000342f2f7209 */ /* 0x000fe20007800000 */
[----:B------:R-:W-:Y:S01]  /*2bb0*/  @P0 IMAD.X R36, R37, 0x1, R59, P3 ;  /* 0x0000000125240824 */ /* 0x000fe200018e063b */
[----:B------:R-:W-:Y:S01]  /*2bc0*/  @P0 LEA R34, P1, R35, R33, 0x3 ;  /* 0x0000002123220211 */ /* 0x000fe200078218ff */
[----:B------:R-:W-:Y:S01]  /*2bd0*/  @P0 IMAD.IADD R37, R49, 0x1, R51 ;  /* 0x0000000131250824 */ /* 0x000fe200078e0233 */
[----:B------:R-:W-:-:S02]  /*2be0*/  FMNMX R12, |R12|, R47, !PT ;  /* 0x0000002f0c0c7209 */ /* 0x000fc40007800200 */
[-C--:B------:R-:W-:Y:S02]  /*2bf0*/  @P0 LEA.HI.X R35, R35, R32.reuse, R36, 0x3, P1 ;  /* 0x0000002023230211 */ /* 0x080fe400008f1c24 */
[----:B------:R-:W-:Y:S02]  /*2c00*/  @P0 LEA.HI.X R49, R50, R32, R37, 0x3, P2 ;  /* 0x0000002032310211 */ /* 0x000fe400010f1c25 */
[----:B------:R-:W-:Y:S02]  /*2c10*/  @!P0 CS2R R36, SRZ ;  /* 0x0000000000248805 */ /* 0x000fe4000001ff00 */
[----:B-----5:R-:W-:Y:S02]  /*2c20*/  SHF.L.U32 R50, R8, 0x10, RZ ;  /* 0x0000001008327819 */ /* 0x020fe400000006ff */
[----:B------:R-:W-:-:S03]  /*2c30*/  @!P0 CS2R R32, SRZ ;  /* 0x0000000000208805 */ /* 0x000fc6000001ff00 */
[----:B------:R-:W-:Y:S01]  /*2c40*/  FMUL R39, R50, -1.7020000219345092773 ;  /* 0xbfd9db2332277820 */ /* 0x000fe20000400000 */
[----:B------:R-:W-:Y:S01]  /*2c50*/  FMNMX R12, |R53|, R12, !PT ;  /* 0x0000000c350c7209 */ /* 0x000fe20007800200 */
[----:B------:R0:W5:Y:S02]  /*2c60*/  @P0 LDG.E.64 R36, desc[UR10][R34.64] ;  /* 0x0000000a22240981 */ /* 0x000164000c1e1b00 */
[----:B------:R-:W-:Y:S02]  /*2c70*/  FFMA.SAT R51, R39, R60, 0.5 ;  /* 0x3f00000027337423 */ /* 0x000fe4000000203c */
[----:B------:R0:W5:Y:S01]  /*2c80*/  @P0 LDG.E.64 R32, desc[UR10][R48.64] ;  /* 0x0000000a30200981 */ /* 0x000162000c1e1b00 */
[----:B------:R-:W-:Y:S01]  /*2c90*/  FMNMX R13, |R13|, R12, !PT ;  /* 0x0000000c0d0d7209 */ /* 0x000fe20007800200 */
[----:B------:R-:W-:Y:S01]  /*2ca0*/  FFMA.RM R51, R51, R57, 12582913 ;  /* 0x4b40000133337423 */ /* 0x000fe20000004039 */
[----:B------:R-:W-:Y:S01]  /*2cb0*/  VIADD R47, R0, 0x1e ;  /* 0x0000001e002f7836 */ /* 0x000fe20000000000 */
[----:B------:R-:W-:Y:S01]  /*2cc0*/  BSSY B1, `(.L_x_25508) ;  /* 0x0000019000017945 */ /* 0x000fe20003800000 */
[----:B------:R-:W-:Y:S01]  /*2cd0*/  FMNMX R13, |R56|, R13, !PT ;  /* 0x0000000d380d7209 */ /* 0x000fe20007800200 */
[C---:B------:R-:W-:Y:S01]  /*2ce0*/  FADD R60, R51.reuse, -12583039 ;  /* 0xcb40007f333c7421 */ /* 0x040fe20000000000 */
[----:B------:R-:W-:-:S02]  /*2cf0*/  SHF.L.U32 R51, R51, 0x17, RZ ;  /* 0x0000001733337819 */ /* 0x000fc400000006ff */
[----:B------:R-:W-:Y:S01]  /*2d00*/  FMNMX R14, |R14|, R13, !PT ;  /* 0x0000000d0e0e7209 */ /* 0x000fe20007800200 */
[----:B------:R-:W-:Y:S01]  /*2d10*/  FFMA R60, R39, 1.4426950216293334961, -R60 ;  /* 0x3fb8aa3b273c7823 */ /* 0x000fe2000000083c */
[----:B------:R-:W-:Y:S02]  /*2d20*/  LOP3.LUT R47, R47, 0x1f, RZ, 0xc0, !PT ;  /* 0x0000001f2f2f7812 */ /* 0x000fe400078ec0ff */
[----:B------:R-:W-:Y:S01]  /*2d30*/  FMNMX R13, |R15|, R14, !PT ;  /* 0x0000000e0f0d7209 */ /* 0x000fe20007800200 */
[----:B------:R-:W-:-:S03]  /*2d40*/  FFMA R60, R39, 1.925963033500011079e-08, R60 ;  /* 0x32a57060273c7823 */ /* 0x000fc6000000003c */
[----:B------:R-:W-:-:S03]  /*2d50*/  FMNMX R13, |R38|, R13, !PT ;  /* 0x0000000d260d7209 */ /* 0x000fc60007800200 */
[----:B------:R-:W1:Y:S02]  /*2d60*/  MUFU.EX2 R60, R60 ;  /* 0x0000003c003c7308 */ /* 0x000e640000000800 */
[----:B-1----:R-:W-:-:S04]  /*2d70*/  FFMA R51, R51, R60, 1 ;  /* 0x3f80000033337423 */ /* 0x002fc8000000003c */
[----:B------:R-:W-:-:S05]  /*2d80*/  VIADD R12, R51, 0x1800000 ;  /* 0x01800000330c7836 */ /* 0x000fca0000000000 */
[----:B------:R-:W-:-:S04]  /*2d90*/  LOP3.LUT R12, R12, 0x7f800000, RZ, 0xc0, !PT ;  /* 0x7f8000000c0c7812 */ /* 0x000fc800078ec0ff */
[----:B------:R-:W-:Y:S02]  /*2da0*/  ISETP.GT.U32.AND P0, PT, R12, 0x1ffffff, PT ;  /* 0x01ffffff0c00780c */ /* 0x000fe40003f04070 */
[----:B------:R-:W-:-:S11]  /*2db0*/  IADD3 R12, R44, 0x2, RZ ;  /* 0x000000022c0c7810 */ /* 0x000fd60007ffe0ff */
[----:B0-----:R-:W-:Y:S05]  /*2dc0*/  @P0 BRA `(.L_x_25509) ;  /* 0x0000000000100947 */ /* 0x001fea0003800000 */
[----:B------:R-:W-:Y:S01]  /*2dd0*/  IMAD.MOV.U32 R0, RZ, RZ, R51 ;  /* 0x000000ffff007224 */ /* 0x000fe200078e0033 */
[----:B------:R-:W-:-:S07]  /*2de0*/  MOV R34, 0x2e00 ;  /* 0x00002e0000227802 */ /* 0x000fce0000000f00 */
[----:B-----5:R-:W-:Y:S05]  /*2df0*/  CALL.REL.NOINC `($__internal_549_$__cuda_sm20_rcp_rn_f32_slowpath) ;  /* 0x0000004c00107944 */ /* 0x020fea0003c00000 */
[----:B------:R-:W-:Y:S05]  /*2e00*/  BRA `(.L_x_25510) ;  /* 0x0000000000107947 */ /* 0x000fea0003800000 */
.L_x_25509:
[----:B------:R-:W0:Y:S02]  /*2e10*/  MUFU.RCP R0, R51 ;  /* 0x0000003300007308 */ /* 0x000e240000001000 */
[----:B0-----:R-:W-:-:S04]  /*2e20*/  FFMA R14, R51, R0, -1 ;  /* 0xbf800000330e7423 */ /* 0x001fc80000000000 */
[----:B------:R-:W-:-:S04]  /*2e30*/  FADD.FTZ R15, -R14, -RZ ;  /* 0x800000ff0e0f7221 */ /* 0x000fc80000010100 */
[----:B------:R-:W-:-:S07]  /*2e40*/  FFMA R0, R0, R15, R0 ;  /* 0x0000000f00007223 */ /* 0x000fce0000000000 */
.L_x_25510:
[----:B------:R-:W-:Y:S05]  /*2e50*/  BSYNC B1 ;  /* 0x0000000000017941 */ /* 0x000fea0003800000 */
.L_x_25508:
        /* <DEDUP_REMOVED lines=21> */
[----:B-----5:R-:W-:Y:S05]  /*2fb0*/  CALL.REL.NOINC `($__internal_549_$__cuda_sm20_rcp_rn_f32_slowpath) ;  /* 0x0000004800a07944 */ /* 0x020fea0003c00000 */
[----:B------:R-:W-:Y:S05]  /*2fc0*/  BRA `(.L_x_25513) ;  /* 0x0000000000107947 */ /* 0x000fea0003800000 */
.L_x_25512:
[----:B------:R-:W0:Y:S02]  /*2fd0*/  MUFU.RCP R0, R35 ;  /* 0x0000002300007308 */ /* 0x000e240000001000 */
[----:B0-----:R-:W-:-:S04]  /*2fe0*/  FFMA R8, R35, R0, -1 ;  /* 0xbf80000023087423 */ /* 0x001fc80000000000 */
[----:B------:R-:W-:-:S04]  /*2ff0*/  FADD.FTZ R15, -R8, -RZ ;  /* 0x800000ff080f7221 */ /* 0x000fc80000010100 */
[----:B------:R-:W-:-:S07]  /*3000*/  FFMA R0, R0, R15, R0 ;  /* 0x0000000f00007223 */ /* 0x000fce0000000000 */
.L_x_25513:
[----:B------:R-:W-:Y:S05]  /*3010*/  BSYNC B1 ;  /* 0x0000000000017941 */ /* 0x000fea0003800000 */
.L_x_25511:
        /* <DEDUP_REMOVED lines=22> */
.L_x_25515:
[----:B------:R-:W0:Y:S02]  /*3180*/  MUFU.RCP R0, R39 ;  /* 0x0000002700007308 */ /* 0x000e240000001000 */
[----:B0-----:R-:W-:-:S04]  /*3190*/  FFMA R8, R39, R0, -1 ;  /* 0xbf80000027087423 */ /* 0x001fc80000000000 */
[----:B------:R-:W-:-:S04]  /*31a0*/  FADD.FTZ R15, -R8, -RZ ;  /* 0x800000ff080f7221 */ /* 0x000fc80000010100 */
[----:B------:R-:W-:-:S07]  /*31b0*/  FFMA R0, R0, R15, R0 ;  /* 0x0000000f00007223 */ /* 0x000fce0000000000 */
.L_x_25516:
[----:B------:R-:W-:Y:S05]  /*31c0*/  BSYNC B1 ;  /* 0x0000000000017941 */ /* 0x000fea0003800000 */
.L_x_25514:
        /* <DEDUP_REMOVED lines=23> */
.L_x_25518:
[----:B------:R-:W0:Y:S02]  /*3340*/  MUFU.RCP R0, R39 ;  /* 0x0000002700007308 */ /* 0x000e240000001000 */
[----:B0-----:R-:W-:-:S04]  /*3350*/  FFMA R8, R39, R0, -1 ;  /* 0xbf80000027087423 */ /* 0x001fc80000000000 */
[----:B------:R-:W-:-:S04]  /*3360*/  FADD.FTZ R9, -R8, -RZ ;  /* 0x800000ff08097221 */ /* 0x000fc80000010100 */
[----:B------:R-:W-:-:S07]  /*3370*/  FFMA R0, R0, R9, R0 ;  /* 0x0000000900007223 */ /* 0x000fce0000000000 */
.L_x_25519:
[----:B------:R-:W-:Y:S05]  /*3380*/  BSYNC B1 ;  /* 0x0000000000017941 */ /* 0x000fea0003800000 */
.L_x_25517:
        /* <DEDUP_REMOVED lines=22> */
.L_x_25521:
[----:B------:R-:W0:Y:S02]  /*34f0*/  MUFU.RCP R0, R35 ;  /* 0x0000002300007308 */ /* 0x000e240000001000 */
[----:B0-----:R-:W-:-:S04]  /*3500*/  FFMA R9, R35, R0, -1 ;  /* 0xbf80000023097423 */ /* 0x001fc80000000000 */
[----:B------:R-:W-:-:S04]  /*3510*/  FADD.FTZ R9, -R9, -RZ ;  /* 0x800000ff09097221 */ /* 0x000fc80000010100 */
[----:B------:R-:W-:-:S07]  /*3520*/  FFMA R0, R0, R9, R0 ;  /* 0x0000000900007223 */ /* 0x000fce0000000000 */
.L_x_25522:
[----:B------:R-:W-:Y:S05]  /*3530*/  BSYNC B1 ;  /* 0x0000000000017941 */ /* 0x000fea0003800000 */
.L_x_25520:
        /* <DEDUP_REMOVED lines=23> */
.L_x_25524:
[----:B------:R-:W0:Y:S02]  /*36b0*/  MUFU.RCP R0, R39 ;  /* 0x0000002700007308 */ /* 0x000e240000001000 */
[----:B0-----:R-:W-:-:S04]  /*36c0*/  FFMA R10, R39, R0, -1 ;  /* 0xbf800000270a7423 */ /* 0x001fc80000000000 */
[----:B------:R-:W-:-:S04]  /*36d0*/  FADD.FTZ R35, -R10, -RZ ;  /* 0x800000ff0a237221 */ /* 0x000fc80000010100 */
[----:B------:R-:W-:-:S07]  /*36e0*/  FFMA R0, R0, R35, R0 ;  /* 0x0000002300007223 */ /* 0x000fce0000000000 */
.L_x_25525:
[----:B------:R-:W-:Y:S05]  /*36f0*/  BSYNC B1 ;  /* 0x0000000000017941 */ /* 0x000fea0003800000 */
.L_x_25523:
        /* <DEDUP_REMOVED lines=22> */
.L_x_25527:
[----:B------:R-:W0:Y:S02]  /*3860*/  MUFU.RCP R0, R49 ;  /* 0x0000003100007308 */ /* 0x000e240000001000 */
[----:B0-----:R-:W-:-:S04]  /*3870*/  FFMA R34, R49, R0, -1 ;  /* 0xbf80000031227423 */ /* 0x001fc80000000000 */
[----:B------:R-:W-:-:S04]  /*3880*/  FADD.FTZ R35, -R34, -RZ ;  /* 0x800000ff22237221 */ /* 0x000fc80000010100 */
[----:B------:R-:W-:-:S07]  /*3890*/  FFMA R0, R0, R35, R0 ;  /* 0x0000002300007223 */ /* 0x000fce0000000000 */
.L_x_25528:
[----:B------:R-:W-:Y:S05]  /*38a0*/  BSYNC B1 ;  /* 0x0000000000017941 */ /* 0x000fea0003800000 */
.L_x_25526:
        /* <DEDUP_REMOVED lines=22> */
[----:B------:R-:W-:Y:S01]  /*3a10*/  IMAD.MOV.U32 R38, RZ, RZ, R0 ;  /* 0x000000ffff267224 */ /* 0x000fe200078e0000 */
[----:B------:R-:W-:Y:S06]  /*3a20*/  BRA `(.L_x_25531) ;  /* 0x0000000000107947 */ /* 0x000fec0003800000 */
.L_x_25530:
[----:B------:R-:W0:Y:S02]  /*3a30*/  MUFU.RCP R38, R49 ;  /* 0x0000003100267308 */ /* 0x000e240000001000 */
[----:B0-----:R-:W-:-:S04]  /*3a40*/  FFMA R0, R49, R38, -1 ;  /* 0xbf80000031007423 */ /* 0x001fc80000000026 */
[----:B------:R-:W-:-:S04]  /*3a50*/  FADD.FTZ R35, -R0, -RZ ;  /* 0x800000ff00237221 */ /* 0x000fc80000010100 */
[----:B------:R-:W-:-:S07]  /*3a60*/  FFMA R38, R38, R35, R38 ;  /* 0x0000002326267223 */ /* 0x000fce0000000026 */
.L_x_25531:
[----:B------:R-:W-:Y:S05]  /*3a70*/  BSYNC B1 ;  /* 0x0000000000017941 */ /* 0x000fea0003800000 */
.L_x_25529:
[----:B-----5:R-:W-:Y:S01]  /*3a80*/  SHF.L.U32 R50, R36, 0x10, RZ ;  /* 0x0000001024327819 */ /* 0x020fe200000006ff */
[----:B------:R-:W-:Y:S01]  /*3a90*/  IMAD.MOV.U32 R35, RZ, RZ, 0x3bbb989d ;  /* 0x3bbb989dff237424 */ /* 0x000fe200078e00ff */
[----:B------:R-:W-:Y:S01]  /*3aa0*/  ISETP.GE.U32.AND P0, PT, R12, R43, PT ;  /* 0x0000002b0c00720c */ /* 0x000fe20003f06070 */
[----:B------:R-:W-:Y:S01]  /*3ab0*/  IMAD.MOV.U32 R39, RZ, RZ, 0x437c0000 ;  /* 0x437c0000ff277424 */ /* 0x000fe200078e00ff */
[----:B------:R-:W-:Y:S01]  /*3ac0*/  FMNMX R12, R13, |R52|, !PT ;  /* 0x400000340d0c7209 */ /* 0x000fe20007800000 */
[----:B------:R-:W-:Y:S01]  /*3ad0*/  FMUL R34, R50, -1.7020000219345092773 ;  /* 0xbfd9db2332227820 */ /* 0x000fe20000400000 */
[----:B------:R-:W-:Y:S01]  /*3ae0*/  ISETP.GE.U32.OR P0, PT, R47, R42, P0 ;  /* 0x0000002a2f00720c */ /* 0x000fe20000706470 */
[----:B------:R-:W-:Y:S01]  /*3af0*/  FMUL R38, R11, R38 ;  /* 0x000000260b267220 */ /* 0x000fe20000400000 */
[----:B------:R-:W-:Y:S01]  /*3b00*/  FMNMX R13, |R51|, R12, !PT ;  /* 0x0000000c330d7209 */ /* 0x000fe20007800200 */
[----:B------:R-:W-:Y:S01]  /*3b10*/  FFMA.SAT R0, R34, R35, 0.5 ;  /* 0x3f00000022007423 */ /* 0x000fe20000002023 */
[----:B------:R-:W-:Y:S01]  /*3b20*/  BSSY B0, `(.L_x_25532) ;  /* 0x0000027000007945 */ /* 0x000fe20003800000 */
[----:B------:R-:W-:-:S02]  /*3b30*/  FMUL R11, R38, R41 ;  /* 0x00000029260b7220 */ /* 0x000fc40000400000 */
[----:B------:R-:W-:-:S04]  /*3b40*/  FFMA.RM R0, R0, R39, 12582913 ;  /* 0x4b40000100007423 */ /* 0x000fc80000004027 */
[C---:B------:R-:W-:Y:S01]  /*3b50*/  FADD R35, R0.reuse, -12583039 ;  /* 0xcb40007f00237421 */ /* 0x040fe20000000000 */
[----:B------:R-:W-:Y:S02]  /*3b60*/  SHF.L.U32 R0, R0, 0x17, RZ ;  /* 0x0000001700007819 */ /* 0x000fe400000006ff */
[----:B------:R-:W-:Y:S01]  /*3b70*/  @!P0 IADD3 R48, P1, P2, R47, R3, R58 ;  /* 0x000000032f308210 */ /* 0x000fe20007a3e03a */
[----:B------:R-:W-:-:S03]  /*3b80*/  FFMA R35, R34, 1.4426950216293334961, -R35 ;  /* 0x3fb8aa3b22237823 */ /* 0x000fc60000000823 */
[----:B------:R-:W-:Y:S01]  /*3b90*/  @!P0 IADD3.X R12, RZ, R2, R59, P1, P2 ;  /* 0x00000002ff0c8210 */ /* 0x000fe20000fe443b */
[----:B------:R-:W-:Y:S01]  /*3ba0*/  FFMA R39, R34, 1.925963033500011079e-08, R35 ;  /* 0x32a5706022277823 */ /* 0x000fe20000000023 */
[----:B------:R-:W-:-:S04]  /*3bb0*/  @!P0 LEA R34, P1, R48, R7, 0x4 ;  /* 0x0000000730228211 */ /* 0x000fc800078220ff */
[----:B------:R-:W-:Y:S01]  /*3bc0*/  @!P0 LEA.HI.X R35, R48, R5, R12, 0x4, P1 ;  /* 0x0000000530238211 */ /* 0x000fe200008f240c */
[----:B------:R-:W0:Y:S01]  /*3bd0*/  MUFU.EX2 R39, R39 ;  /* 0x0000002700277308 */ /* 0x000e220000000800 */
[----:B------:R-:W-:Y:S01]  /*3be0*/  FMNMX R48, |R14|, R13, !PT ;  /* 0x0000000d0e307209 */ /* 0x000fe20007800200 */
[-C--:B------:R-:W-:Y:S01]  /*3bf0*/  FMUL R12, R52, R41.reuse ;  /* 0x00000029340c7220 */ /* 0x080fe20000400000 */
[-C--:B------:R-:W-:Y:S01]  /*3c00*/  FMUL R13, R51, R41.reuse ;  /* 0x00000029330d7220 */ /* 0x080fe20000400000 */
[-C--:B------:R-:W-:Y:S01]  /*3c10*/  FMUL R14, R14, R41.reuse ;  /* 0x000000290e0e7220 */ /* 0x080fe20000400000 */
        /* <DEDUP_REMOVED lines=23> */
.L_x_25533:
[----:B------:R-:W-:Y:S05]  /*3d90*/  BSYNC B0 ;  /* 0x0000000000007941 */ /* 0x000fea0003800000 */
.L_x_25532:
[----:B------:R-:W-:Y:S01]  /*3da0*/  BSSY B1, `(.L_x_25534) ;  /* 0x000000c000017945 */ /* 0x000fe20003800000 */
[----:B------:R-:W-:Y:S01]  /*3db0*/  FMNMX R56, |R38|, R39, !PT ;  /* 0x0000002726387209 */ /* 0x000fe20007800200 */
[----:B------:R-:W-:Y:S02]  /*3dc0*/  VIADD R53, R44, 0x3 ;  /* 0x000000032c357836 */ /* 0x000fe40000000000 */
[----:B------:R-:W-:Y:S05]  /*3dd0*/  @P1 BRA `(.L_x_25535) ;  /* 0x0000000000101947 */ /* 0x000fea0003800000 */
[----:B0-----:R-:W-:-:S07]  /*3de0*/  MOV R34, 0x3e00 ;  /* 0x00003e0000227802 */ /* 0x001fce0000000f00 */
[----:B------:R-:W-:Y:S05]  /*3df0*/  CALL.REL.NOINC `($__internal_549_$__cuda_sm20_rcp_rn_f32_slowpath) ;  /* 0x0000003c00107944 */ /* 0x000fea0003c00000 */
[----:B------:R-:W-:Y:S01]  /*3e00*/  MOV R35, R0 ;  /* 0x0000000000237202 */ /* 0x000fe20000000f00 */
[----:B------:R-:W-:Y:S06]  /*3e10*/  BRA `(.L_x_25536) ;  /* 0x0000000000107947 */ /* 0x000fec0003800000 */
.L_x_25535:
[----:B0-----:R-:W0:Y:S02]  /*3e20*/  MUFU.RCP R35, R0 ;  /* 0x0000000000237308 */ /* 0x001e240000001000 */
[----:B0-----:R-:W-:-:S04]  /*3e30*/  FFMA R34, R0, R35, -1 ;  /* 0xbf80000000227423 */ /* 0x001fc80000000023 */
[----:B------:R-:W-:-:S04]  /*3e40*/  FADD.FTZ R34, -R34, -RZ ;  /* 0x800000ff22227221 */ /* 0x000fc80000010100 */
[----:B------:R-:W-:-:S07]  /*3e50*/  FFMA R35, R35, R34, R35 ;  /* 0x0000002223237223 */ /* 0x000fce0000000023 */
.L_x_25536:
[----:B------:R-:W-:Y:S05]  /*3e60*/  BSYNC B1 ;  /* 0x0000000000017941 */ /* 0x000fea0003800000 */
.L_x_25534:
        /* <DEDUP_REMOVED lines=23> */
.L_x_25538:
[----:B------:R-:W0:Y:S02]  /*3fe0*/  MUFU.RCP R0, R47 ;  /* 0x0000002f00007308 */ /* 0x000e240000001000 */
[----:B0-----:R-:W-:-:S04]  /*3ff0*/  FFMA R34, R47, R0, -1 ;  /* 0xbf8000002f227423 */ /* 0x001fc80000000000 */
[----:B------:R-:W-:-:S04]  /*4000*/  FADD.FTZ R35, -R34, -RZ ;  /* 0x800000ff22237221 */ /* 0x000fc80000010100 */
[----:B------:R-:W-:-:S07]  /*4010*/  FFMA R0, R0, R35, R0 ;  /* 0x0000002300007223 */ /* 0x000fce0000000000 */
.L_x_25539:
[----:B------:R-:W-:Y:S05]  /*4020*/  BSYNC B1 ;  /* 0x0000000000017941 */ /* 0x000fea0003800000 */
.L_x_25537:
        /* <DEDUP_REMOVED lines=22> */
.L_x_25541:
[----:B------:R-:W0:Y:S02]  /*4190*/  MUFU.RCP R0, R47 ;  /* 0x0000002f00007308 */ /* 0x000e240000001000 */
[----:B0-----:R-:W-:-:S04]  /*41a0*/  FFMA R34, R47, R0, -1 ;  /* 0xbf8000002f227423 */ /* 0x001fc80000000000 */
[----:B------:R-:W-:-:S04]  /*41b0*/  FADD.FTZ R35, -R34, -RZ ;  /* 0x800000ff22237221 */ /* 0x000fc80000010100 */
[----:B------:R-:W-:-:S07]  /*41c0*/  FFMA R0, R0, R35, R0 ;  /* 0x0000002300007223 */ /* 0x000fce0000000000 */
.L_x_25542:
[----:B------:R-:W-:Y:S05]  /*41d0*/  BSYNC B1 ;  /* 0x0000000000017941 */ /* 0x000fea0003800000 */
.L_x_25540:
        /* <DEDUP_REMOVED lines=23> */
.L_x_25544:
[----:B------:R-:W0:Y:S02]  /*4350*/  MUFU.RCP R0, R39 ;  /* 0x0000002700007308 */ /* 0x000e240000001000 */
[----:B0-----:R-:W-:-:S04]  /*4360*/  FFMA R34, R39, R0, -1 ;  /* 0xbf80000027227423 */ /* 0x001fc80000000000 */
[----:B------:R-:W-:-:S04]  /*4370*/  FADD.FTZ R35, -R34, -RZ ;  /* 0x800000ff22237221 */ /* 0x000fc80000010100 */
[----:B------:R-:W-:-:S07]  /*4380*/  FFMA R0, R0, R35, R0 ;  /* 0x0000002300007223 */ /* 0x000fce0000000000 */
.L_x_25545:
[----:B------:R-:W-:Y:S05]  /*4390*/  BSYNC B1 ;  /* 0x0000000000017941 */ /* 0x000fea0003800000 */
.L_x_25543:
        /* <DEDUP_REMOVED lines=22> */
.L_x_25547:
[----:B------:R-:W0:Y:S02]  /*4500*/  MUFU.RCP R0, R39 ;  /* 0x0000002700007308 */ /* 0x000e240000001000 */
[----:B0-----:R-:W-:-:S04]  /*4510*/  FFMA R34, R39, R0, -1 ;  /* 0xbf80000027227423 */ /* 0x001fc80000000000 */
[----:B------:R-:W-:-:S04]  /*4520*/  FADD.FTZ R35, -R34, -RZ ;  /* 0x800000ff22237221 */ /* 0x000fc80000010100 */
[----:B------:R-:W-:-:S07]  /*4530*/  FFMA R0, R0, R35, R0 ;  /* 0x0000002300007223 */ /* 0x000fce0000000000 */
.L_x_25548:
[----:B------:R-:W-:Y:S05]  /*4540*/  BSYNC B1 ;  /* 0x0000000000017941 */ /* 0x000fea0003800000 */
.L_x_25546:
        /* <DEDUP_REMOVED lines=23> */
.L_x_25550:
[----:B------:R-:W0:Y:S02]  /*46c0*/  MUFU.RCP R0, R37 ;  /* 0x0000002500007308 */ /* 0x000e240000001000 */
[----:B0-----:R-:W-:-:S04]  /*46d0*/  FFMA R32, R37, R0, -1 ;  /* 0xbf80000025207423 */ /* 0x001fc80000000000 */
[----:B------:R-:W-:-:S04]  /*46e0*/  FADD.FTZ R35, -R32, -RZ ;  /* 0x800000ff20237221 */ /* 0x000fc80000010100 */
[----:B------:R-:W-:-:S07]  /*46f0*/  FFMA R0, R0, R35, R0 ;  /* 0x0000002300007223 */ /* 0x000fce0000000000 */
.L_x_25551:
[----:B------:R-:W-:Y:S05]  /*4700*/  BSYNC B1 ;  /* 0x0000000000017941 */ /* 0x000fea0003800000 */
.L_x_25549:
        /* <DEDUP_REMOVED lines=22> */
.L_x_25553:
[----:B------:R-:W0:Y:S02]  /*4870*/  MUFU.RCP R0, R37 ;  /* 0x0000002500007308 */ /* 0x000e240000001000 */
[----:B0-----:R-:W-:-:S04]  /*4880*/  FFMA R32, R37, R0, -1 ;  /* 0xbf80000025207423 */ /* 0x001fc80000000000 */
[----:B------:R-:W-:-:S04]  /*4890*/  FADD.FTZ R35, -R32, -RZ ;  /* 0x800000ff20237221 */ /* 0x000fc80000010100 */
[----:B------:R-:W-:-:S07]  /*48a0*/  FFMA R0, R0, R35, R0 ;  /* 0x0000002300007223 */ /* 0x000fce0000000000 */
.L_x_25554:
[----:B------:R-:W-:Y:S05]  /*48b0*/  BSYNC B1 ;  /* 0x0000000000017941 */ /* 0x000fea0003800000 */
.L_x_25552:
        /* <DEDUP_REMOVED lines=23> */
.L_x_25556:
[----:B------:R-:W0:Y:S02]  /*4a30*/  MUFU.RCP R0, R35 ;  /* 0x0000002300007308 */ /* 0x000e240000001000 */
[----:B0-----:R-:W-:-:S04]  /*4a40*/  FFMA R33, R35, R0, -1 ;  /* 0xbf80000023217423 */ /* 0x001fc80000000000 */
[----:B------:R-:W-:-:S04]  /*4a50*/  FADD.FTZ R33, -R33, -RZ ;  /* 0x800000ff21217221 */ /* 0x000fc80000010100 */
[----:B------:R-:W-:-:S07]  /*4a60*/  FFMA R0, R0, R33, R0 ;  /* 0x0000002100007223 */ /* 0x000fce0000000000 */
.L_x_25557:
[----:B------:R-:W-:Y:S05]  /*4a70*/  BSYNC B1 ;  /* 0x0000000000017941 */ /* 0x000fea0003800000 */
.L_x_25555:
        /* <DEDUP_REMOVED lines=28> */
.L_x_25559:
[----:B------:R-:W-:Y:S05]  /*4c40*/  BSYNC B0 ;  /* 0x0000000000007941 */ /* 0x000fea0003800000 */
.L_x_25558:
[----:B------:R-:W-:Y:S04]  /*4c50*/  BSSY B0, `(.L_x_25560) ;  /* 0x000000e000007945 */ /* 0x000fe80003800000 */
[----:B------:R-:W-:Y:S05]  /*4c60*/  @P0 BRA `(.L_x_25561) ;  /* 0x0000000000300947 */ /* 0x000fea0003800000 */
[----:B0-----:R-:W0:Y:S02]  /*4c70*/  LDC.64 R48, c[0x0][0x258] ;  /* 0x00009600ff307b82 */ /* 0x001e240000000a00 */
[----:B0-----:R-:W-:-:S05]  /*4c80*/  SHF.R.U64 R48, R48, 0x2, R49 ;  /* 0x0000000230307819 */ /* 0x001fca0000001231 */
[----:B------:R-:W-:-:S05]  /*4c90*/  IMAD.SHL.U32 R53, R48, 0x2, RZ ;  /* 0x0000000230357824 */ /* 0x000fca00078e00ff */
        /* <DEDUP_REMOVED lines=9> */
.L_x_25561:
[----:B------:R-:W-:Y:S05]  /*4d30*/  BSYNC B0 ;  /* 0x0000000000007941 */ /* 0x000fea0003800000 */
.L_x_25560:
        /* <DEDUP_REMOVED lines=8> */
[----:B-1----:R-:W-:Y:S01]  /*4dc0*/  MOV R2, R28 ;  /* 0x0000001c00027202 */ /* 0x002fe20000000f00 */
[----:B------:R-:W-:Y:S01]  /*4dd0*/  UIADD3.X UR9, URZ, UR7, URZ, UP0, !UPT ;  /* 0x000000073f097290 */ /* 0x000fe200087fe43f */
[----:B------:R-:W-:Y:S01]  /*4de0*/  SHF.R.U32.HI R46, RZ, 0x8, R45 ;  /* 0x00000008ff2e7819 */ /* 0x000fe2000001162d */
[----:B------:R-:W-:Y:S01]  /*4df0*/  IMAD.IADD R53, R45, 0x1, -R5 ;  /* 0x000000012d357824 */ /* 0x000fe200078e0a05 */
[----:B------:R-:W-:Y:S01]  /*4e00*/  USHF.R.U64 UR6, UR6, 0x2, UR7 ;  /* 0x0000000206067899 */ /* 0x000fe20008001207 */
[----:B------:R-:W-:Y:S01]  /*4e10*/  FMNMX R47, |R47|, R56, !PT ;  /* 0x000000382f2f7209 */ /* 0x000fe20007800200 */
[----:B------:R-:W-:Y:S01]  /*4e20*/  USHF.R.U32.HI UR14, URZ, 0x7, UR9 ;  /* 0x000000073f0e7899 */ /* 0x000fe20008011609 */
[C---:B0-----:R-:W-:Y:S01]  /*4e30*/  VIADD R48, R53.reuse, 0x1e ;  /* 0x0000001e35307836 */ /* 0x041fe20000000000 */
[----:B------:R-:W-:Y:S01]  /*4e40*/  LOP3.LUT R3, R53, 0x1f, RZ, 0xc0, !PT ;  /* 0x0000001f35037812 */ /* 0x000fe200078ec0ff */
[----:B------:R-:W-:Y:S01]  /*4e50*/  USHF.R.U64 UR8, UR8, 0x7, UR9 ;  /* 0x0000000708087899 */ /* 0x000fe20008001209 */
[----:B------:R-:W-:Y:S01]  /*4e60*/  FMNMX R50, |R50|, R47, !PT ;  /* 0x0000002f32327209 */ /* 0x000fe20007800200 */
[----:B------:R-:W-:Y:S01]  /*4e70*/  USHF.R.U32.HI UR7, URZ, 0x2, UR7 ;  /* 0x000000023f077899 */ /* 0x000fe20008011607 */
[----:B------:R-:W-:Y:S01]  /*4e80*/  IMAD R49, R54, UR14, RZ ;  /* 0x0000000e36317c24 */ /* 0x000fe2000f8e02ff */
[----:B------:R-:W-:Y:S01]  /*4e90*/  BSSY B0, `(.L_x_25562) ;  /* 0x00000a2000007945 */ /* 0x000fe20003800000 */
[----:B------:R-:W-:Y:S01]  /*4ea0*/  IMAD R28, R4, 0x21, R3 ;  /* 0x00000021041c7824 */ /* 0x000fe200078e0203 */
[----:B------:R-:W-:Y:S01]  /*4eb0*/  FMNMX R51, |R51|, R50, !PT ;  /* 0x0000003233337209 */ /* 0x000fe20007800200 */
[----:B------:R-:W-:Y:S01]  /*4ec0*/  IMAD R57, R55, UR8, R49 ;  /* 0x0000000837397c24 */ /* 0x000fe2000f8e0231 */
[----:B---3--:R-:W-:Y:S01]  /*4ed0*/  ULEA UR4, UR5, UR4, 0x18 ;  /* 0x0000000405047291 */ /* 0x008fe2000f8ec03f */
[----:B------:R-:W-:Y:S01]  /*4ee0*/  IMAD.MOV.U32 R3, RZ, RZ, R24 ;  /* 0x000000ffff037224 */ /* 0x000fe200078e0018 */
[----:B------:R-:W-:Y:S01]  /*4ef0*/  FMNMX R51, |R52|, R51, !PT ;  /* 0x0000003334337209 */ /* 0x000fe20007800200 */
[----:B------:R-:W-:Y:S01]  /*4f00*/  ULDC UR5, c[0x0][0x0] ;  /* 0x0000000000057ab9 */ /* 0x000fe20000000800 */
[----:B------:R-:W-:-:S04]  /*4f10*/  IMAD.WIDE.U32 R54, R54, UR8, RZ ;  /* 0x0000000836367c25 */ /* 0x000fc8000f8e00ff */
[----:B--2---:R-:W-:Y:S01]  /*4f20*/  IMAD R49, R7, UR5, RZ ;  /* 0x0000000507317c24 */ /* 0x004fe2000f8e02ff */
[----:B------:R-:W-:Y:S01]  /*4f30*/  LEA R7, R28, UR4, 0x3 ;  /* 0x000000041c077c11 */ /* 0x000fe2000f8e18ff */
[----:B------:R-:W-:Y:S01]  /*4f40*/  IMAD.IADD R55, R55, 0x1, R57 ;  /* 0x0000000137377824 */ /* 0x000fe200078e0239 */
[C---:B------:R-:W-:Y:S01]  /*4f50*/  LEA R24, P0, R54.reuse, UR6, 0x5 ;  /* 0x0000000636187c11 */ /* 0x040fe2000f8028ff */
[----:B------:R-:W-:Y:S01]  /*4f60*/  USHF.L.U64.HI UR6, UR12, 0x2, UR13 ;  /* 0x000000020c067899 */ /* 0x000fe2000801020d */
[----:B------:R-:W-:Y:S01]  /*4f70*/  LEA.HI R28, R49, R46, RZ, 0x18 ;  /* 0x0000002e311c7211 */ /* 0x000fe200078fc0ff */
[----:B------:R0:W-:Y:S01]  /*4f80*/  STS.64 [R7], R2 ;  /* 0x0000000207007388 */ /* 0x0001e20000000a00 */
[----:B------:R-:W-:Y:S01]  /*4f90*/  LEA.HI.X R54, R54, UR7, R55, 0x5, P0 ;  /* 0x0000000736367c11 */ /* 0x000fe200080f2c37 */
[----:B------:R-:W-:Y:S01]  /*4fa0*/  USHF.L.U32 UR5, UR12, 0x2, URZ ;  /* 0x000000020c057899 */ /* 0x000fe2000800063f */
[----:B------:R-:W-:Y:S02]  /*4fb0*/  IADD3 R46, R53, -0x1, RZ ;  /* 0xffffffff352e7810 */ /* 0x000fe40007ffe0ff */
[----:B------:R-:W-:Y:S01]  /*4fc0*/  LOP3.LUT R49, R48, 0x1f, RZ, 0xc0, !PT ;  /* 0x0000001f30317812 */ /* 0x000fe200078ec0ff */
[----:B------:R-:W-:Y:S01]  /*4fd0*/  IMAD.MOV.U32 R48, RZ, RZ, R36 ;  /* 0x000000ffff307224 */ /* 0x000fe200078e0024 */
[----:B------:R-:W-:Y:S01]  /*4fe0*/  LOP3.LUT R47, R46, 0x1f, RZ, 0xc0, !PT ;  /* 0x0000001f2e2f7812 */ /* 0x000fe200078ec0ff */
[----:B------:R-:W-:-:S02]  /*4ff0*/  IMAD.MOV.U32 R46, RZ, RZ, R12 ;  /* 0x000000ffff2e7224 */ /* 0x000fc400078e000c */
[C---:B------:R-:W-:Y:S02]  /*5000*/  IMAD R49, R4.reuse, 0x21, R49 ;  /* 0x0000002104317824 */ /* 0x040fe400078e0231 */
[----:B0-----:R-:W-:Y:S01]  /*5010*/  IMAD.MOV.U32 R2, RZ, RZ, R20 ;  /* 0x000000ffff027224 */ /* 0x001fe200078e0014 */
[----:B------:R-:W-:Y:S01]  /*5020*/  IADD3 R20, R53, 0x1d, RZ ;  /* 0x0000001d35147810 */ /* 0x000fe20007ffe0ff */
[----:B------:R-:W-:Y:S02]  /*5030*/  IMAD.MOV.U32 R3, RZ, RZ, R16 ;  /* 0x000000ffff037224 */ /* 0x000fe400078e0010 */
[----:B------:R-:W-:Y:S01]  /*5040*/  IMAD R12, R4, 0x21, R47 ;  /* 0x00000021040c7824 */ /* 0x000fe200078e022f */
[----:B------:R-:W-:Y:S02]  /*5050*/  LOP3.LUT R55, R20, 0x1f, RZ, 0xc0, !PT ;  /* 0x0000001f14377812 */ /* 0x000fe400078ec0ff */
[----:B------:R-:W-:Y:S02]  /*5060*/  LOP3.LUT R20, RZ, R54, RZ, 0x33, !PT ;  /* 0x00000036ff147212 */ /* 0x000fe400078e33ff */
[----:B------:R-:W-:Y:S01]  /*5070*/  MOV R47, R8 ;  /* 0x00000008002f7202 */ /* 0x000fe20000000f00 */
[----:B------:R-:W-:Y:S01]  /*5080*/  IMAD R16, R4, 0x21, R55 ;  /* 0x0000002104107824 */ /* 0x000fe200078e0237 */
[----:B------:R-:W-:-:S02]  /*5090*/  LOP3.LUT R55, RZ, R24, RZ, 0x33, !PT ;  /* 0x00000018ff377212 */ /* 0x000fc400078e33ff */
[----:B------:R-:W-:Y:S02]  /*50a0*/  LEA R8, R12, UR4, 0x3 ;  /* 0x000000040c087c11 */ /* 0x000fe4000f8e18ff */
[----:B------:R-:W-:Y:S02]  /*50b0*/  LEA R28, P1, R28, R55, 0x5 ;  /* 0x000000371c1c7211 */ /* 0x000fe400078228ff */
[----:B------:R-:W-:Y:S01]  /*50c0*/  LEA R12, R49, UR4, 0x3 ;  /* 0x00000004310c7c11 */ /* 0x000fe2000f8e18ff */
[----:B------:R0:W-:Y:S01]  /*50d0*/  STS.64 [R8], R2 ;  /* 0x0000000208007388 */ /* 0x0001e20000000a00 */
[----:B------:R-:W-:Y:S01]  /*50e0*/  ISETP.GT.U32.AND P0, PT, R28, -0x21, PT ;  /* 0xffffffdf1c00780c */ /* 0x000fe20003f04070 */
[----:B------:R-:W-:Y:S01]  /*50f0*/  IMAD.MOV.U32 R49, RZ, RZ, R32 ;  /* 0x000000ffff317224 */ /* 0x000fe200078e0020 */
[----:B------:R-:W-:Y:S01]  /*5100*/  IADD3.X R20, RZ, R20, RZ, P1, !PT ;  /* 0x00000014ff147210 */ /* 0x000fe20000ffe4ff */
[----:B------:R1:W-:Y:S01]  /*5110*/  STS.64 [R12], R46 ;  /* 0x0000002e0c007388 */ /* 0x0003e20000000a00 */
[----:B------:R-:W-:-:S02]  /*5120*/  ISETP.GE.U32.AND P1, PT, R44, R42, PT ;  /* 0x0000002a2c00720c */ /* 0x000fc40003f26070 */
[----:B------:R-:W-:Y:S02]  /*5130*/  ISETP.GT.U32.AND.EX P0, PT, R20, -0x1, PT, P0 ;  /* 0xffffffff1400780c */ /* 0x000fe40003f04100 */
[----:B------:R-:W-:Y:S02]  /*5140*/  LEA R16, R16, UR4, 0x3 ;  /* 0x0000000410107c11 */ /* 0x000fe4000f8e18ff */
[----:B------:R-:W-:Y:S02]  /*5150*/  SHF.R.U32.HI R20, RZ, 0x1, R45 ;  /* 0x00000001ff147819 */ /* 0x000fe4000001162d */
[----:B0-----:R-:W-:Y:S01]  /*5160*/  SEL R3, R28, 0xffffffdf, P0 ;  /* 0xffffffdf1c037807 */ /* 0x001fe20000000000 */
[----:B------:R1:W-:Y:S01]  /*5170*/  STS.64 [R16], R48 ;  /* 0x0000003010007388 */ /* 0x0003e20000000a00 */
[----:B------:R-:W-:Y:S01]  /*5180*/  FMNMX R24, |R0|, R51, !PT ;  /* 0x0000003300187209 */ /* 0x000fe20007800200 */
[----:B------:R-:W-:Y:S01]  /*5190*/  IMAD.MOV.U32 R28, RZ, RZ, R53 ;  /* 0x000000ffff1c7224 */ /* 0x000fe200078e0035 */
[----:B------:R-:W-:-:S02]  /*51a0*/  LOP3.LUT R3, RZ, R3, RZ, 0x33, !PT ;  /* 0x00000003ff037212 */ /* 0x000fc400078e33ff */
[----:B------:R-:W-:-:S03]  /*51b0*/  LOP3.LUT R20, R20, 0x70, RZ, 0xc0, !PT ;  /* 0x0000007014147812 */ /* 0x000fc600078ec0ff */
[----:B------:R-:W-:Y:S01]  /*51c0*/  IMAD.IADD R0, R3, 0x1, -R44 ;  /* 0x0000000103007824 */ /* 0x000fe200078e0a2c */
[----:B------:R-:W-:Y:S06]  /*51d0*/  BAR.SYNC.DEFER_BLOCKING 0x0 ;  /* 0x0000000000007b1d */ /* 0x000fec0000010000 */
[----:B-1----:R-:W-:Y:S05]  /*51e0*/  @P1 BRA `(.L_x_25563) ;  /* 0x0000000400b01947 */ /* 0x002fea0003800000 */
[----:B------:R-:W-:Y:S01]  /*51f0*/  IADD3 R32, R0, -0x1, RZ ;  /* 0xffffffff00207810 */ /* 0x000fe20007ffe0ff */
[C---:B------:R-:W-:Y:S01]  /*5200*/  IMAD R47, R20.reuse, UR13, RZ ;  /* 0x0000000d142f7c24 */ /* 0x040fe2000f8e02ff */
[----:B------:R-:W-:Y:S01]  /*5210*/  BSSY B1, `(.L_x_25564) ;  /* 0x000003f000017945 */ /* 0x000fe20003800000 */
[----:B------:R-:W-:Y:S01]  /*5220*/  IMAD.WIDE.U32 R2, R20, UR12, RZ ;  /* 0x0000000c14027c25 */ /* 0x000fe2000f8e00ff */
[----:B------:R-:W-:Y:S01]  /*5230*/  ISETP.GE.U32.AND P0, PT, R32, 0x3, PT ;  /* 0x000000032000780c */ /* 0x000fe20003f06070 */
[----:B------:R-:W-:Y:S02]  /*5240*/  HFMA2.MMA R32, -RZ, RZ, 0, 0 ;  /* 0x00000000ff207435 */ /* 0x000fe400000001ff */
[----:B------:R-:W-:Y:S02]  /*5250*/  IMAD.IADD R36, R3, 0x1, R47 ;  /* 0x0000000103247824 */ /* 0x000fe400078e022f */
[----:B------:R-:W-:Y:S02]  /*5260*/  IMAD.MOV.U32 R54, RZ, RZ, R2 ;  /* 0x000000ffff367224 */ /* 0x000fe400078e0002 */
[----:B------:R-:W-:-:S06]  /*5270*/  IMAD.MOV.U32 R55, RZ, RZ, R44 ;  /* 0x000000ffff377224 */ /* 0x000fcc00078e002c */
[----:B------:R-:W-:Y:S05]  /*5280*/  @!P0 BRA `(.L_x_25565) ;  /* 0x0000000000dc8947 */ /* 0x000fea0003800000 */
[----:B------:R-:W-:Y:S01]  /*5290*/  LOP3.LUT R3, R0, 0x3, RZ, 0xc0, !PT ;  /* 0x0000000300037812 */ /* 0x000fe200078ec0ff */
[----:B------:R-:W-:Y:S01]  /*52a0*/  IMAD.MOV.U32 R32, RZ, RZ, RZ ;  /* 0x000000ffff207224 */ /* 0x000fe200078e00ff */
[----:B------:R-:W-:-:S03]  /*52b0*/  MOV R55, R44 ;  /* 0x0000002c00377202 */ /* 0x000fc60000000f00 */
[----:B------:R-:W-:-:S07]  /*52c0*/  IMAD.IADD R42, R0, 0x1, -R3 ;  /* 0x00000001002a7824 */ /* 0x000fce00078e0a03 */
.L_x_25566:
        /* <DEDUP_REMOVED lines=16> */
[----:B------:R-:W-:Y:S01]  /*53d0*/  IADD3 R42, R42, -0x4, RZ ;  /* 0xfffffffc2a2a7810 */ /* 0x000fe20007ffe0ff */
        /* <DEDUP_REMOVED lines=10> */
[----:B------:R-:W-:Y:S02]  /*5480*/  IADD3 R57, P5, R53, UR5, RZ ;  /* 0x0000000535397c10 */ /* 0x000fe4000ffbe0ff */
[----:B------:R-:W-:Y:S02]  /*5490*/  @!P3 IADD3.X R36, RZ, R54, RZ, P4, !PT ;  /* 0x00000036ff24b210 */ /* 0x000fe400027fe4ff */
[----:B------:R-:W-:Y:S02]  /*54a0*/  @!P3 LEA R50, P4, R51, R40, 0x3 ;  /* 0x000000283332b211 */ /* 0x000fe400078818ff */
[----:B------:R-:W-:-:S02]  /*54b0*/  IADD3.X R54, R54, UR6, RZ, P5, !PT ;  /* 0x0000000636367c10 */ /* 0x000fc4000affe4ff */
[----:B------:R-:W-:Y:S02]  /*54c0*/  @!P3 LEA.HI.X R51, R51, R6, R36, 0x3, P4 ;  /* 0x000000063333b211 */ /* 0x000fe400020f1c24 */
[----:B------:R-:W-:Y:S02]  /*54d0*/  @!P2 IADD3 R53, P4, R56, R57, RZ ;  /* 0x000000393835a210 */ /* 0x000fe40007f9e0ff */
[----:B------:R-:W-:Y:S01]  /*54e0*/  IADD3 R57, P5, R57, UR5, RZ ;  /* 0x0000000539397c10 */ /* 0x000fe2000ffbe0ff */
[----:B-1----:R1:W-:Y:S03]  /*54f0*/  @!P3 STG.E.64 desc[UR10][R50.64], R48 ;  /* 0x000000303200b986 */ /* 0x0023e6000c101b0a */
[----:B------:R-:W-:Y:S01]  /*5500*/  IADD3.X R56, R54, UR6, RZ, P5, !PT ;  /* 0x0000000636387c10 */ /* 0x000fe2000affe4ff */
[----:B------:R-:W-:Y:S01]  /*5510*/  @!P2 IMAD.X R54, RZ, RZ, R54, P4 ;  /* 0x000000ffff36a224 */ /* 0x000fe200020e0636 */
[----:B--2---:R-:W-:-:S05]  /*5520*/  @!P0 IADD3 R55, P5, R52, R57, RZ ;  /* 0x0000003934378210 */ /* 0x004fca0007fbe0ff */
[----:B------:R-:W-:Y:S01]  /*5530*/  @!P0 IMAD.X R36, RZ, RZ, R56, P5 ;  /* 0x000000ffff248224 */ /* 0x000fe200028e0638 */
[-C--:B-1----:R-:W-:Y:S02]  /*5540*/  @!P2 LEA R48, P3, R53, R40.reuse, 0x3 ;  /* 0x000000283530a211 */ /* 0x082fe400078618ff */
[----:B------:R-:W-:Y:S02]  /*5550*/  @!P0 LEA R50, P4, R55, R40, 0x3 ;  /* 0x0000002837328211 */ /* 0x000fe400078818ff */
[-C--:B------:R-:W-:Y:S02]  /*5560*/  @!P2 LEA.HI.X R49, R53, R6.reuse, R54, 0x3, P3 ;  /* 0x000000063531a211 */ /* 0x080fe400018f1c36 */
[----:B------:R-:W-:Y:S01]  /*5570*/  @!P0 LEA.HI.X R51, R55, R6, R36, 0x3, P4 ;  /* 0x0000000637338211 */ /* 0x000fe200020f1c24 */
[----:B------:R-:W-:Y:S01]  /*5580*/  IMAD.IADD R55, R44, 0x1, R32 ;  /* 0x000000012c377824 */ /* 0x000fe200078e0220 */
[----:B------:R-:W-:Y:S01]  /*5590*/  IADD3 R53, R52, 0x1f, RZ ;  /* 0x0000001f34357810 */ /* 0x000fe20007ffe0ff */
[----:B0-----:R0:W-:Y:S01]  /*55a0*/  @!P2 STG.E.64 desc[UR10][R48.64], R46 ;  /* 0x0000002e3000a986 */ /* 0x0011e2000c101b0a */
[----:B------:R-:W-:-:S03]  /*55b0*/  ISETP.NE.AND P2, PT, R42, RZ, PT ;  /* 0x000000ff2a00720c */ /* 0x000fc60003f45270 */
[----:B---3--:R0:W-:Y:S01]  /*55c0*/  @!P0 STG.E.64 desc[UR10][R50.64], R2 ;  /* 0x0000000232008986 */ /* 0x0081e2000c101b0a */
[----:B------:R-:W-:-:S04]  /*55d0*/  IADD3 R54, P0, R57, UR5, RZ ;  /* 0x0000000539367c10 */ /* 0x000fc8000ff1e0ff */
[----:B------:R-:W-:-:S05]  /*55e0*/  IADD3.X R36, R56, UR6, RZ, P0, !PT ;  /* 0x0000000638247c10 */ /* 0x000fca00087fe4ff */
[----:B------:R-:W-:Y:S05]  /*55f0*/  @P2 BRA `(.L_x_25566) ;  /* 0xfffffffc00342947 */ /* 0x000fea000383ffff */
.L_x_25565:
[----:B------:R-:W-:Y:S05]  /*5600*/  BSYNC B1 ;  /* 0x0000000000017941 */ /* 0x000fea0003800000 */
.L_x_25564:
        /* <DEDUP_REMOVED lines=16> */
.L_x_25568:
[----:B------:R-:W-:Y:S05]  /*5710*/  BSYNC B1 ;  /* 0x0000000000017941 */ /* 0x000fea0003800000 */
.L_x_25567:
        /* <DEDUP_REMOVED lines=25> */
.L_x_25563:
[----:B------:R-:W-:Y:S05]  /*58b0*/  BSYNC B0 ;  /* 0x0000000000007941 */ /* 0x000fea0003800000 */
.L_x_25562:
[----:B------:R-:W-:Y:S01]  /*58c0*/  BAR.SYNC.DEFER_BLOCKING 0x0 ;  /* 0x0000000000007b1d */ /* 0x000fe20000010000 */
[----:B01----:R-:W-:Y:S01]  /*58d0*/  MOV R2, R29 ;  /* 0x0000001d00027202 */ /* 0x003fe20000000f00 */
[----:B------:R-:W-:Y:S01]  /*58e0*/  IMAD.MOV.U32 R3, RZ, RZ, R25 ;  /* 0x000000ffff037224 */ /* 0x000fe200078e0019 */
[----:B------:R-:W-:Y:S01]  /*58f0*/  MOV R47, R17 ;  /* 0x00000011002f7202 */ /* 0x000fe20000000f00 */
[----:B------:R-:W-:Y:S01]  /*5900*/  IMAD.MOV.U32 R46, RZ, RZ, R21 ;  /* 0x000000ffff2e7224 */ /* 0x000fe200078e0015 */
[----:B------:R-:W-:Y:S01]  /*5910*/  MOV R32, R37 ;  /* 0x0000002500207202 */ /* 0x000fe20000000f00 */
[----:B------:R-:W-:Y:S01]  /*5920*/  IMAD.MOV.U32 R48, RZ, RZ, R13 ;  /* 0x000000ffff307224 */ /* 0x000fe200078e000d */
[----:B------:R-:W-:Y:S01]  /*5930*/  BSSY B0, `(.L_x_25569) ;  /* 0x0000075000007945 */ /* 0x000fe20003800000 */
        /* <DEDUP_REMOVED lines=11> */
[----:B------:R-:W-:Y:S01]  /*59f0*/  IMAD.IADD R42, R45, 0x1, -R5 ;  /* 0x000000012d2a7824 */ /* 0x000fe200078e0a05 */
[----:B------:R-:W-:Y:S01]  /*5a00*/  ISETP.GE.U32.AND P2, PT, R2, 0x3, PT ;  /* 0x000000030200780c */ /* 0x000fe20003f46070 */
[----:B------:R-:W-:Y:S01]  /*5a10*/  IMAD.WIDE.U32 R2, R21, UR12, RZ ;  /* 0x0000000c15027c25 */ /* 0x000fe2000f8e00ff */
[----:B------:R-:W-:-:S03]  /*5a20*/  ISETP.NE.AND P0, PT, R9, RZ, PT ;  /* 0x000000ff0900720c */ /* 0x000fc60003f05270 */
[----:B------:R-:W-:Y:S01]  /*5a30*/  IMAD R21, R21, UR13, R3 ;  /* 0x0000000d15157c24 */ /* 0x000fe2000f8e0203 */
[----:B------:R-:W-:Y:S01]  /*5a40*/  MOV R56, R2 ;  /* 0x0000000200387202 */ /* 0x000fe20000000f00 */
[----:B------:R-:W-:Y:S02]  /*5a50*/  IMAD.MOV.U32 R13, RZ, RZ, RZ ;  /* 0x000000ffff0d7224 */ /* 0x000fe400078e00ff */
[----:B------:R-:W-:-:S04]  /*5a60*/  IMAD.MOV.U32 R25, RZ, RZ, R44 ;  /* 0x000000ffff197224 */ /* 0x000fc800078e002c */
[----:B------:R-:W-:Y:S05]  /*5a70*/  @!P2 BRA `(.L_x_25572) ;  /* 0x0000000000d8a947 */ /* 0x000fea0003800000 */
[----:B------:R-:W-:Y:S01]  /*5a80*/  IADD3 R17, R0, -R9, RZ ;  /* 0x8000000900117210 */ /* 0x000fe20007ffe0ff */
[----:B------:R-:W-:Y:S02]  /*5a90*/  IMAD.MOV.U32 R13, RZ, RZ, RZ ;  /* 0x000000ffff0d7224 */ /* 0x000fe400078e00ff */
[----:B------:R-:W-:-:S07]  /*5aa0*/  IMAD.MOV.U32 R25, RZ, RZ, R44 ;  /* 0x000000ffff197224 */ /* 0x000fce00078e002c */
.L_x_25573:
[C---:B------:R-:W-:Y:S01]  /*5ab0*/  LOP3.LUT R29, R42.reuse, 0x1f, RZ, 0xc0, !PT ;  /* 0x0000001f2a1d7812 */ /* 0x040fe200078ec0ff */
[C---:B0-----:R-:W-:Y:S01]  /*5ac0*/  VIADD R48, R42.reuse, 0x1e ;  /* 0x0000001e2a307836 */ /* 0x041fe20000000000 */
        /* <DEDUP_REMOVED lines=10> */
[----:B------:R-:W-:-:S03]  /*5b70*/  ISETP.GE.U32.AND P5, PT, R48, R43, PT ;  /* 0x0000002b3000720c */ /* 0x000fc60003fa6070 */
[----:B------:R-:W-:Y:S02]  /*5b80*/  @!P2 IADD3 R29, P4, R29, R56, RZ ;  /* 0x000000381d1da210 */ /* 0x000fe40007f9e0ff */
[----:B------:R-:W-:Y:S02]  /*5b90*/  IADD3 R56, P6, R56, UR5, RZ ;  /* 0x0000000538387c10 */ /* 0x000fe4000ffde0ff */
[----:B------:R-:W-:Y:S02]  /*5ba0*/  @!P2 IADD3.X R32, RZ, R21, RZ, P4, !PT ;  /* 0x00000015ff20a210 */ /* 0x000fe400027fe4ff */
[----:B------:R-:W-:Y:S02]  /*5bb0*/  @!P2 LEA R2, P4, R29, R40, 0x3 ;  /* 0x000000281d02a211 */ /* 0x000fe400078818ff */
[----:B------:R-:W-:Y:S02]  /*5bc0*/  IADD3.X R49, R21, UR6, RZ, P6, !PT ;  /* 0x0000000615317c10 */ /* 0x000fe4000b7fe4ff */
[----:B------:R-:W-:-:S02]  /*5bd0*/  @!P2 LEA.HI.X R3, R29, R6, R32, 0x3, P4 ;  /* 0x000000061d03a211 */ /* 0x000fc400020f1c20 */
        /* <DEDUP_REMOVED lines=19> */
[----:B------:R-:W-:-:S03]  /*5d10*/  VIADD R42, R42, 0x1f ;  /* 0x0000001f2a2a7836 */ /* 0x000fc60000000000 */
[----:B------:R-:W-:Y:S02]  /*5d20*/  @!P4 IADD3.X R25, RZ, R58, RZ, P6, !PT ;  /* 0x0000003aff19c210 */ /* 0x000fe400037fe4ff */
[----:B------:R-:W-:Y:S01]  /*5d30*/  @!P4 LEA R50, P6, R21, R40, 0x3 ;  /* 0x000000281532c211 */ /* 0x000fe200078c18ff */
[----:B0-----:R0:W-:Y:S01]  /*5d40*/  @!P2 STG.E.64 desc[UR10][R2.64], R54 ;  /* 0x000000360200a986 */ /* 0x0011e2000c101b0a */
[----:B------:R-:W-:Y:S02]  /*5d50*/  IADD3 R56, P2, R57, UR5, RZ ;  /* 0x0000000539387c10 */ /* 0x000fe4000ff5e0ff */
[----:B------:R-:W-:Y:S01]  /*5d60*/  @!P4 LEA.HI.X R51, R21, R6, R25, 0x3, P6 ;  /* 0x000000061533c211 */ /* 0x000fe200030f1c19 */
[----:B-1----:R0:W-:Y:S01]  /*5d70*/  @!P3 STG.E.64 desc[UR10][R32.64], R52 ;  /* 0x000000342000b986 */ /* 0x0021e2000c101b0a */
[----:B------:R-:W-:Y:S02]  /*5d80*/  ISETP.NE.AND P3, PT, R17, RZ, PT ;  /* 0x000000ff1100720c */ /* 0x000fe40003f65270 */
[----:B------:R-:W-:Y:S01]  /*5d90*/  IADD3 R25, R44, R13, RZ ;  /* 0x0000000d2c197210 */ /* 0x000fe20007ffe0ff */
[----:B--2---:R0:W-:Y:S01]  /*5da0*/  @!P5 STG.E.64 desc[UR10][R48.64], R36 ;  /* 0x000000243000d986 */ /* 0x0041e2000c101b0a */
[----:B------:R-:W-:-:S03]  /*5db0*/  IADD3.X R21, R58, UR6, RZ, P2, !PT ;  /* 0x000000063a157c10 */ /* 0x000fc600097fe4ff */
[----:B---3--:R0:W-:Y:S06]  /*5dc0*/  @!P4 STG.E.64 desc[UR10][R50.64], R46 ;  /* 0x0000002e3200c986 */ /* 0x0081ec000c101b0a */
[----:B------:R-:W-:Y:S05]  /*5dd0*/  @P3 BRA `(.L_x_25573) ;  /* 0xfffffffc00343947 */ /* 0x000fea000383ffff */
.L_x_25572:
[----:B------:R-:W-:Y:S05]  /*5de0*/  BSYNC B1 ;  /* 0x0000000000017941 */ /* 0x000fea0003800000 */
.L_x_25571:
        /* <DEDUP_REMOVED lines=15> */
.L_x_25575:
[----:B------:R-:W-:Y:S05]  /*5ee0*/  BSYNC B1 ;  /* 0x0000000000017941 */ /* 0x000fea0003800000 */
.L_x_25574:
[----:B------:R-:W-:Y:S01]  /*5ef0*/  IADD3.X R25, R21, UR6, RZ, P3, !PT ;  /* 0x0000000615197c10 */ /* 0x000fe20009ffe4ff */
[----:B------:R-:W-:Y:S06]  /*5f00*/  @!P2 BRA `(.L_x_25570) ;  /* 0x00000000005ca947 */ /* 0x000fec0003800000 */
[----:B01----:R-:W-:Y:S01]  /*5f10*/  IADD3 R2, R42, -0x1, RZ ;  /* 0xffffffff2a027810 */ /* 0x003fe20007ffe0ff */
        /* <DEDUP_REMOVED lines=22> */
.L_x_25570:
[----:B------:R-:W-:Y:S05]  /*6080*/  BSYNC B0 ;  /* 0x0000000000007941 */ /* 0x000fea0003800000 */
.L_x_25569:
[----:B------:R-:W-:Y:S01]  /*6090*/  BAR.SYNC.DEFER_BLOCKING 0x0 ;  /* 0x0000000000007b1d */ /* 0x000fe20000010000 */
[----:B012---:R-:W-:Y:S01]  /*60a0*/  IMAD.MOV.U32 R2, RZ, RZ, R30 ;  /* 0x000000ffff027224 */ /* 0x007fe200078e001e */
[----:B------:R-:W-:Y:S01]  /*60b0*/  MOV R32, R22 ;  /* 0x0000001600207202 */ /* 0x000fe20000000f00 */
[----:B------:R-:W-:Y:S01]  /*60c0*/  IMAD.MOV.U32 R3, RZ, RZ, R26 ;  /* 0x000000ffff037224 */ /* 0x000fe200078e001a */
[----:B------:R-:W-:Y:S01]  /*60d0*/  MOV R37, R10 ;  /* 0x0000000a00257202 */ /* 0x000fe20000000f00 */
[----:B------:R-:W-:Y:S01]  /*60e0*/  IMAD.MOV.U32 R33, RZ, RZ, R18 ;  /* 0x000000ffff217224 */ /* 0x000fe200078e0012 */
[----:B------:R-:W-:Y:S01]  /*60f0*/  BSSY B0, `(.L_x_25576) ;  /* 0x0000077000007945 */ /* 0x000fe20003800000 */
[----:B------:R-:W-:Y:S02]  /*6100*/  IMAD.MOV.U32 R36, RZ, RZ, R14 ;  /* 0x000000ffff247224 */ /* 0x000fe400078e000e */
        /* <DEDUP_REMOVED lines=24> */
.L_x_25580:
        /* <DEDUP_REMOVED lines=51> */
.L_x_25579:
[----:B------:R-:W-:Y:S05]  /*65c0*/  BSYNC B1 ;  /* 0x0000000000017941 */ /* 0x000fea0003800000 */
.L_x_25578:
        /* <DEDUP_REMOVED lines=15> */
.L_x_25582:
[----:B------:R-:W-:Y:S05]  /*66c0*/  BSYNC B1 ;  /* 0x0000000000017941 */ /* 0x000fea0003800000 */
.L_x_25581:
        /* <DEDUP_REMOVED lines=25> */
.L_x_25577:
[----:B------:R-:W-:Y:S05]  /*6860*/  BSYNC B0 ;  /* 0x0000000000007941 */ /* 0x000fea0003800000 */
.L_x_25576:
[----:B------:R-:W-:Y:S01]  /*6870*/  BAR.SYNC.DEFER_BLOCKING 0x0 ;  /* 0x0000000000007b1d */ /* 0x000fe20000010000 */
[----:B------:R-:W-:Y:S01]  /*6880*/  MOV R30, R31 ;  /* 0x0000001f001e7202 */ /* 0x000fe20000000f00 */
[----:B------:R-:W-:Y:S01]  /*6890*/  IMAD.MOV.U32 R31, RZ, RZ, R27 ;  /* 0x000000ffff1f7224 */ /* 0x000fe200078e001b */
[----:B------:R-:W-:Y:S01]  /*68a0*/  MOV R10, R15 ;  /* 0x0000000f000a7202 */ /* 0x000fe20000000f00 */
[----:B------:R-:W-:Y:S01]  /*68b0*/  IMAD.MOV.U32 R18, RZ, RZ, R23 ;  /* 0x000000ffff127224 */ /* 0x000fe200078e0017 */
[----:B------:R-:W-:Y:S01]  /*68c0*/  LOP3.LUT R27, R20, 0x3, RZ, 0xfc, !PT ;  /* 0x00000003141b7812 */ /* 0x000fe200078efcff */
[----:B------:R-:W-:Y:S01]  /*68d0*/  IMAD.MOV.U32 R34, RZ, RZ, R39 ;  /* 0x000000ffff227224 */ /* 0x000fe200078e0027 */
[----:B------:R-:W-:Y:S03]  /*68e0*/  BSSY B0, `(.L_x_25583) ;  /* 0x0000077000007945 */ /* 0x000fe60003800000 */
        /* <DEDUP_REMOVED lines=10> */
[----:B------:R-:W-:Y:S01]  /*6990*/  MOV R26, R2 ;  /* 0x00000002001a7202 */ /* 0x000fe20000000f00 */
[----:B0-----:R-:W-:Y:S02]  /*69a0*/  IMAD.MOV.U32 R7, RZ, RZ, 0x1 ;  /* 0x00000001ff077424 */ /* 0x001fe400078e00ff */
[----:B------:R-:W-:Y:S01]  /*69b0*/  ISETP.GE.U32.AND P0, PT, R3, 0x3, PT ;  /* 0x000000030300780c */ /* 0x000fe20003f06070 */
[----:B------:R-:W-:Y:S01]  /*69c0*/  IMAD.MOV.U32 R25, RZ, RZ, R44 ;  /* 0x000000ffff197224 */ /* 0x000fe200078e002c */
[----:B------:R-:W-:-:S11]  /*69d0*/  LOP3.LUT R3, R0, 0x3, RZ, 0xc0, !PT ;  /* 0x0000000300037812 */ /* 0x000fd600078ec0ff */
[----:B------:R-:W-:Y:S05]  /*69e0*/  @!P0 BRA `(.L_x_25586) ;  /* 0x0000000000ec8947 */ /* 0x000fea0003800000 */
[----:B------:R-:W-:Y:S01]  /*69f0*/  BSSY B2, `(.L_x_25587) ;  /* 0x0000039000027945 */ /* 0x000fe20003800000 */
[----:B------:R-:W-:Y:S01]  /*6a00*/  IADD3 R0, R0, -R3, RZ ;  /* 0x8000000300007210 */ /* 0x000fe20007ffe0ff */
[----:B------:R-:W-:Y:S01]  /*6a10*/  IMAD.IADD R28, R45, 0x1, -R5 ;  /* 0x000000012d1c7824 */ /* 0x000fe200078e0a05 */
[----:B------:R-:W-:Y:S01]  /*6a20*/  MOV R25, R44 ;  /* 0x0000002c00197202 */ /* 0x000fe20000000f00 */
[----:B------:R-:W-:-:S07]  /*6a30*/  IMAD.MOV.U32 R7, RZ, RZ, RZ ;  /* 0x000000ffff077224 */ /* 0x000fce00078e00ff */
.L_x_25588:
[C---:B------:R-:W-:Y:S01]  /*6a40*/  VIADD R2, R28.reuse, 0xffffffff ;  /* 0xffffffff1c027836 */ /* 0x040fe20000000000 */
[C---:B0-----:R-:W-:Y:S01]  /*6a50*/  LOP3.LUT R17, R28.reuse, 0x1f, RZ, 0xc0, !PT ;  /* 0x0000001f1c117812 */ /* 0x041fe200078ec0ff */
        /* <DEDUP_REMOVED lines=26> */
[----:B------:R-:W-:Y:S02]  /*6c00*/  IADD3.X R25, R27, UR6, RZ, P6, !PT ;  /* 0x000000061b197c10 */ /* 0x000fe4000b7fe4ff */
[----:B------:R-:W-:-:S02]  /*6c10*/  IADD3 R26, P5, R21, UR5, RZ ;  /* 0x00000005151a7c10 */ /* 0x000fc4000ffbe0ff */
[----:B------:R-:W-:Y:S02]  /*6c20*/  @!P2 LEA.HI.X R19, R19, R6, R2, 0x3, P4 ;  /* 0x000000061313a211 */ /* 0x000fe400020f1c02 */
[----:B------:R-:W-:Y:S01]  /*6c30*/  @!P1 IADD3 R21, P4, R28, R21, RZ ;  /* 0x000000151c159210 */ /* 0x000fe20007f9e0ff */
[----:B------:R-:W-:Y:S01]  /*6c40*/  VIADD R28, R29, 0x1f ;  /* 0x0000001f1d1c7836 */ /* 0x000fe20000000000 */
[----:B------:R-:W-:Y:S02]  /*6c50*/  IADD3.X R27, R25, UR6, RZ, P5, !PT ;  /* 0x00000006191b7c10 */ /* 0x000fe4000affe4ff */
[----:B------:R-:W-:Y:S02]  /*6c60*/  @!P1 IADD3.X R25, RZ, R25, RZ, P4, !PT ;  /* 0x00000019ff199210 */ /* 0x000fe400027fe4ff */
[----:B---3--:R-:W-:Y:S02]  /*6c70*/  @!P1 LEA R20, P4, R21, R40, 0x3 ;  /* 0x0000002815149211 */ /* 0x008fe400078818ff */
        /* <DEDUP_REMOVED lines=10> */
[----:B------:R-:W-:-:S02]  /*6d20*/  ISETP.NE.AND P1, PT, R0, RZ, PT ;  /* 0x000000ff0000720c */ /* 0x000fc40003f25270 */
[----:B------:R-:W-:Y:S01]  /*6d30*/  IADD3 R25, R44, R7, RZ ;  /* 0x000000072c197210 */ /* 0x000fe20007ffe0ff */
[----:B----4-:R0:W-:Y:S01]  /*6d40*/  @!P0 STG.E.64 desc[UR10][R22.64], R14 ;  /* 0x0000000e16008986 */ /* 0x0101e2000c101b0a */
[----:B------:R-:W-:-:S04]  /*6d50*/  IADD3 R26, P0, R26, UR5, RZ ;  /* 0x000000051a1a7c10 */ /* 0x000fc8000ff1e0ff */
[----:B------:R-:W-:-:S05]  /*6d60*/  IADD3.X R27, R27, UR6, RZ, P0, !PT ;  /* 0x000000061b1b7c10 */ /* 0x000fca00087fe4ff */
[----:B------:R-:W-:Y:S05]  /*6d70*/  @P1 BRA `(.L_x_25588) ;  /* 0xfffffffc00301947 */ /* 0x000fea000383ffff */
[----:B------:R-:W-:Y:S05]  /*6d80*/  BSYNC B2 ;  /* 0x0000000000027941 */ /* 0x000fea0003800000 */
.L_x_25587:
[----:B------:R-:W-:-:S07]  /*6d90*/  VIADD R7, R2, 0x5 ;  /* 0x0000000502077836 */ /* 0x000fce0000000000 */
.L_x_25586:
[----:B------:R-:W-:Y:S05]  /*6da0*/  BSYNC B1 ;  /* 0x0000000000017941 */ /* 0x000fea0003800000 */
.L_x_25585:
        /* <DEDUP_REMOVED lines=17> */
.L_x_25590:
[----:B------:R-:W-:Y:S05]  /*6ec0*/  BSYNC B1 ;  /* 0x0000000000017941 */ /* 0x000fea0003800000 */
.L_x_25589:
[----:B------:R-:W-:Y:S01]  /*6ed0*/  IADD3.X R27, R27, UR6, RZ, P2, !PT ;  /* 0x000000061b1b7c10 */ /* 0x000fe200097fe4ff */
[----:B------:R-:W-:Y:S06]  /*6ee0*/  @!P1 BRA `(.L_x_25584) ;  /* 0x0000000000589947 */ /* 0x000fec0003800000 */
[----:B------:R-:W-:Y:S02]  /*6ef0*/  VIADD R0, R28, 0xffffffff ;  /* 0xffffffff1c007836 */ /* 0x000fe40000000000 */
        /* <DEDUP_REMOVED lines=21> */
.L_x_25584:
[----:B------:R-:W-:Y:S05]  /*7050*/  BSYNC B0 ;  /* 0x0000000000007941 */ /* 0x000fea0003800000 */
.L_x_25583:
        /* <DEDUP_REMOVED lines=12> */
[----:B0-----:R-:W-:-:S05]  /*7120*/  @!P0 LEA R4, R11, R4, 0x18 ;  /* 0x000000040b048211 */ /* 0x001fca00078ec0ff */
[----:B------:R-:W-:Y:S01]  /*7130*/  @!P0 IMAD.IADD R4, R5, 0x1, R4 ;  /* 0x0000000105048824 */ /* 0x000fe200078e0204 */
[----:B-1----:R-:W-:Y:S01]  /*7140*/  FMNMX R0, R3, R0, !PT ;  /* 0x0000000003007209 */ /* 0x002fe20007800000 */
        /* <DEDUP_REMOVED lines=26> */
.L_x_25601:
[----:B-1----:R-:W-:-:S07]  /*72f0*/  FMNMX R5, R2, R5, !PT ;  /* 0x0000000502057209 */ /* 0x002fce0007800000 */
.L_x_25593:
[----:B------:R-:W-:Y:S05]  /*7300*/  BSYNC B0 ;  /* 0x0000000000007941 */ /* 0x000fea0003800000 */
.L_x_25592:
[----:B------:R-:W-:Y:S01]  /*7310*/  ISETP.NE.AND P0, PT, R45, RZ, PT ;  /* 0x000000ff2d00720c */ /* 0x000fe20003f05270 */
[----:B------:R-:W-:-:S12]  /*7320*/  BSSY B0, `(.L_x_25591) ;  /* 0x0000004000007945 */ /* 0x000fd80003800000 */
[----:B------:R-:W-:Y:S05]  /*7330*/  @P0 BRA `(.L_x_25595) ;  /* 0x0000000000080947 */ /* 0x000fea0003800000 */
[----:B0-----:R-:W0:Y:S02]  /*7340*/  LDC.64 R2, c[0x0][0x238] ;  /* 0x00008e00ff027b82 */ /* 0x001e240000000a00 */
[----:B0-----:R1:W-:Y:S02]  /*7350*/  REDG.E.MAX.S32.STRONG.GPU desc[UR10][R2.64], R5 ;  /* 0x000000050200798e */ /* 0x0013e4000d10e38a */
.L_x_25595:
[----:B------:R-:W-:Y:S05]  /*7360*/  BSYNC B0 ;  /* 0x0000000000007941 */ /* 0x000fea0003800000 */
.L_x_25591:
        /* <DEDUP_REMOVED lines=12> */
[----:B-1----:R-:W-:Y:S05]  /*7430*/  CALL.REL.NOINC `($__internal_549_$__cuda_sm20_rcp_rn_f32_slowpath) ;  /* 0x0000000400807944 */ /* 0x002fea0003c00000 */
[----:B------:R-:W-:Y:S05]  /*7440*/  BRA `(.L_x_25597) ;  /* 0x0000000000107947 */ /* 0x000fea0003800000 */
.L_x_25596:
[----:B------:R-:W0:Y:S02]  /*7450*/  MUFU.RCP R0, R41 ;  /* 0x0000002900007308 */ /* 0x000e240000001000 */
[----:B01----:R-:W-:-:S04]  /*7460*/  FFMA R2, R0, R41, -1 ;  /* 0xbf80000000027423 */ /* 0x003fc80000000029 */
[----:B------:R-:W-:-:S04]  /*7470*/  FADD.FTZ R3, -R2, -RZ ;  /* 0x800000ff02037221 */ /* 0x000fc80000010100 */
[----:B------:R-:W-:-:S07]  /*7480*/  FFMA R0, R0, R3, R0 ;  /* 0x0000000300007223 */ /* 0x000fce0000000000 */
.L_x_25597:
[----:B------:R-:W0:Y:S02]  /*7490*/  LDC.64 R2, c[0x0][0x240] ;  /* 0x00009000ff027b82 */ /* 0x000e240000000a00 */
[----:B0-----:R-:W-:Y:S01]  /*74a0*/  STG.E desc[UR10][R2.64], R0 ;  /* 0x0000000002007986 */ /* 0x001fe2000c10190a */
[----:B------:R-:W-:Y:S05]  /*74b0*/  EXIT ;  /* 0x000000000000794d */ /* 0x000fea0003800000 */
.L_x_25594:
[----:B------:R-:W-:Y:S01]  /*74c0*/  IMAD.MOV.U32 R7, RZ, RZ, 0x4 ;  /* 0x00000004ff077424 */ /* 0x000fe200078e00ff */
[----:B------:R-:W-:Y:S01]  /*74d0*/  MOV R4, 0xffffffff ;  /* 0xffffffff00047802 */ /* 0x000fe20000000f00 */
[----:B------:R-:W-:-:S07]  /*74e0*/  IMAD.MOV.U32 R9, RZ, RZ, 0x1f ;  /* 0x0000001fff097424 */ /* 0x000fce00078e00ff */
[----:B01----:R-:W-:Y:S05]  /*74f0*/  WARPSYNC.COLLECTIVE R4, `(.L_x_25598) ;  /* 0x0000000004087348 */ /* 0x003fea0003c00000 */
[----:B-1----:R1:W2:Y:S02]  /*7500*/  SHFL.DOWN P0, R5, R0, R7, R9 ;  /* 0x0800000700057389 */ /* 0x0022a40000000009 */
[----:B012---:R-:W-:Y:S01]  /*7510*/  ENDCOLLECTIVE ;  /* 0x000000000000791b */ /* 0x007fe20003800000 */
.L_x_25598:
[----:B------:R-:W-:Y:S01]  /*7520*/  MOV R7, 0x2 ;  /* 0x0000000200077802 */ /* 0x000fe20000000f00 */
[----:B------:R-:W-:-:S05]  /*7530*/  IMAD.MOV.U32 R3, RZ, RZ, R5 ;  /* 0x000000ffff037224 */ /* 0x000fca00078e0005 */
[----:B------:R-:W-:-:S05]  /*7540*/  FMNMX R3, R3, R0, !PT ;  /* 0x0000000003037209 */ /* 0x000fca0007800000 */
[----:B------:R-:W-:-:S07]  /*7550*/  IMAD.MOV.U32 R0, RZ, RZ, R3 ;  /* 0x000000ffff007224 */ /* 0x000fce00078e0003 */
[----:B------:R-:W-:Y:S05]  /*7560*/  WARPSYNC.COLLECTIVE R4, `(.L_x_25599) ;  /* 0x0000000004087348 */ /* 0x000fea0003c00000 */
[----:B------:R0:W1:Y:S02]  /*7570*/  SHFL.DOWN P0, R5, R0, R7, R9 ;  /* 0x0800000700057389 */ /* 0x0000640000000009 */
[----:B01----:R-:W-:Y:S01]  /*7580*/  ENDCOLLECTIVE ;  /* 0x000000000000791b */ /* 0x003fe20003800000 */
.L_x_25599:
[----:B------:R-:W-:Y:S01]  /*7590*/  MOV R7, 0x1 ;  /* 0x0000000100077802 */ /* 0x000fe20000000f00 */
[----:B------:R-:W-:-:S05]  /*75a0*/  IMAD.MOV.U32 R2, RZ, RZ, R5 ;  /* 0x000000ffff027224 */ /* 0x000fca00078e0005 */
[----:B------:R-:W-:-:S05]  /*75b0*/  FMNMX R2, R3, R2, !PT ;  /* 0x0000000203027209 */ /* 0x000fca0007800000 */
[----:B------:R-:W-:-:S07]  /*75c0*/  IMAD.MOV.U32 R0, RZ, RZ, R2 ;  /* 0x000000ffff007224 */ /* 0x000fce00078e0002 */
[----:B------:R-:W-:Y:S05]  /*75d0*/  WARPSYNC.COLLECTIVE R4, `(.L_x_25600) ;  /* 0x0000000004087348 */ /* 0x000fea0003c00000 */
[----:B------:R0:W1:Y:S02]  /*75e0*/  SHFL.DOWN P0, R5, R0, R7, R9 ;  /* 0x0800000700057389 */ /* 0x0000640000000009 */
[----:B01----:R-:W-:Y:S01]  /*75f0*/  ENDCOLLECTIVE ;  /* 0x000000000000791b */ /* 0x003fe20003800000 */
.L_x_25600:
[----:B------:R-:W-:Y:S05]  /*7600*/  BRA `(.L_x_25601) ;  /* 0xfffffffc00387947 */ /* 0x000fea000383ffff */
        .weak           $__internal_548_$__cuda_sm20_div_u64
        .type           $__internal_548_$__cuda_sm20_div_u64,@function
        .size           $__internal_548_$__cuda_sm20_div_u64,($__internal_549_$__cuda_sm20_rcp_rn_f32_slowpath - $__internal_548_$__cuda_sm20_div_u64)
$__internal_548_$__cuda_sm20_div_u64:
        /* <DEDUP_REMOVED lines=66> */
[----:B------:R-:W-:Y:S06]  /*7a30*/  RET.REL.NODEC R4 `(_ZN18transformer_engine6detail38cast_transpose_fused_kernel_notalignedILb0ELb0ELb1EfNS_16CTDBiasDActParamI13__nv_bfloat16S3_ffEELi4ELi2ENS_5EmptyEXadL_ZNS_5qgeluIffEET_T0_RKS5_EEEEvT3_mmm) ;  /* 0xffffff8404707950 */ /* 0x000fec0003c3ffff */
        .weak           $__internal_549_$__cuda_sm20_rcp_rn_f32_slowpath
        .type           $__internal_549_$__cuda_sm20_rcp_rn_f32_slowpath,@function
        .size           $__internal_549_$__cuda_sm20_rcp_rn_f32_slowpath,(.L_x_35034 - $__internal_549_$__cuda_sm20_rcp_rn_f32_slowpath)
$__internal_549_$__cuda_sm20_rcp_rn_f32_slowpath:
        /* <DEDUP_REMOVED lines=15> */
.L_x_25603:
        /* <DEDUP_REMOVED lines=33> */
.L_x_25605:
[----:B------:R-:W0:Y:S02]  /*7d40*/  MUFU.RCP R0, R0 ;  /* 0x0000000000007308 */ /* 0x000e240000001000 */
.L_x_25604:
[----:B------:R-:W-:Y:S05]  /*7d50*/  BSYNC B0 ;  /* 0x0000000000007941 */ /* 0x000fea0003800000 */
.L_x_25602:
[----:B------:R-:W-:-:S04]  /*7d60*/  MOV R35, 0x0 ;  /* 0x0000000000237802 */ /* 0x000fc80000000f00 */
[----:B0-----:R-:W-:Y:S05]  /*7d70*/  RET.REL.NODEC R34 `(_ZN18transformer_engine6detail38cast_transpose_fused_kernel_notalignedILb0ELb0ELb1EfNS_16CTDBiasDActParamI13__nv_bfloat16S3_ffEELi4ELi2ENS_5EmptyEXadL_ZNS_5qgeluIffEET_T0_RKS5_EEEEvT3_mmm) ;  /* 0xffffff8022a07950 */ /* 0x001fea0003c3ffff */
.L_x_25606:
        /* <DEDUP_REMOVED lines=16> */
.L_x_35034:


//--------------------- .text._ZN18transformer_engine6detail38cast_transpose_fused_kernel_notalignedILb0ELb0ELb1EfNS_16CTDBiasDActParamI6__halfS3_13__nv_fp8_e4m3fEELi4ELi8ENS_5EmptyEXadL_ZNS_5qgeluIffEET_T0_RKS6_EEEEvT3_mmm --------------------------
	.section	.text._ZN18transformer_engine6detail38cast_transpose_fused_kernel_notalignedILb0ELb0ELb1EfNS_16CTDBiasDActParamI6__halfS3_13__nv_fp8_e4m3fEELi4ELi8ENS_5EmptyEXadL_ZNS_5qgeluIffEET_T0_RKS6_EEEEvT3_mmm,"ax",@progbits
	.align	128
        .global         _ZN18transformer_engine6detail38cast_transpose_fused_kernel_notalignedILb0ELb0ELb1EfNS_16CTDBiasDActParamI6__halfS3_13__nv_fp8_e4m3fEELi4ELi8ENS_5EmptyEXadL_ZNS_5qgeluIffEET_T0_RKS6_EEEEvT3_mmm
        .type           _ZN18transformer_engine6detail38cast_transpose_fused_kernel_notalignedILb0ELb0ELb1EfNS_16CTDBiasDActParamI6__halfS3_13__nv_fp8_e4m3fEELi4ELi8ENS_5EmptyEXadL_ZNS_5qgeluIffEET_T0_RKS6_EEEEvT3_mmm,@function
        .size           _ZN18transformer_engine6detail38cast_transpose_fused_kernel_notalignedILb0ELb0ELb1EfNS_16CTDBiasDActParamI6__halfS3_13__nv_fp8_e4m3fEELi4ELi8ENS_5EmptyEXadL_ZNS_5qgeluIffEET_T0_RKS6_EEEEvT3_mmm,(.L_x_35036 - _ZN18transformer_engine6detail38cast_transpose_fused_kernel_notalignedILb0ELb0ELb1EfNS_16CTDBiasDActParamI6__halfS3_13__nv_fp8_e4m3fEELi4ELi8ENS_5EmptyEXadL_ZNS_5qgeluIffEET_T0_RKS6_EEEEvT3_mmm)
        .other          _ZN18transformer_engine6detail38cast_transpose_fused_kernel_notalignedILb0ELb0ELb1EfNS_16CTDBiasDActParamI6__halfS3_13__nv_fp8_e4m3fEELi4ELi8ENS_5EmptyEXadL_ZNS_5qgeluIffEET_T0_RKS6_EEEEvT3_mmm,@"STO_CUDA_ENTRY STV_DEFAULT"
_ZN18transformer_engine6detail38cast_transpose_fused_kernel_notalignedILb0ELb0ELb1EfNS_16CTDBiasDActParamI6__halfS3_13__nv_fp8_e4m3fEELi4ELi8ENS_5EmptyEXadL_ZNS_5qgeluIffEET_T0_RKS6_EEEEvT3_mmm:
.text._ZN18transformer_engine6detail38cast_transpose_fused_kernel_notalignedILb0ELb0ELb1EfNS_16CTDBiasDActParamI6__halfS3_13__nv_fp8_e4m3fEELi4ELi8ENS_5EmptyEXadL_ZNS_5qgeluIffEET_T0_RKS6_EEEEvT3_mmm:
        /* <DEDUP_REMOVED lines=19> */
[----:B------:R-:W-:Y:S05]  /*0130*/  CALL.REL.NOINC `($__internal_550_$__cuda_sm20_div_u64) ;  /* 0x0000016c00087944 */ /* 0x000fea0003c00000 */
[----:B------:R-:W-:-:S05]  /*0140*/  IADD3 R5, P0, RZ, -R22, RZ ;  /* 0x80000016ff057210 */ /* 0x000fca0007f1e0ff */
[----:B------:R-:W-:-:S04]  /*0150*/  IMAD.X R3, RZ, RZ, ~R23, P0 ;  /* 0x000000ffff037224 */ /* 0x000fc800000e0e17 */
[----:B------:R-:W-:Y:S01]  /*0160*/  IMAD R4, R3, R14, RZ ;  /* 0x0000000e03047224 */ /* 0x000fe200078e02ff */
[----:B------:R-:W-:-:S03]  /*0170*/  HFMA2.MMA R3, -RZ, RZ, 0, 0 ;  /* 0x00000000ff037435 */ /* 0x000fc600000001ff */
[----:B------:R-:W-:-:S05]  /*0180*/  IMAD R15, R15, R5, R4 ;  /* 0x000000050f0f7224 */ /* 0x000fca00078e0204 */
[----:B------:R-:W-:-:S04]  /*0190*/  IMAD.WIDE.U32 R2, R14, R5, R2 ;  /* 0x000000050e027225 */ /* 0x000fc800078e0002 */
[----:B------:R-:W-:Y:S01]  /*01a0*/  IMAD.MOV.U32 R9, RZ, RZ, R2 ;  /* 0x000000ffff097224 */ /* 0x000fe200078e0002 */
[----:B------:R-:W-:Y:S01]  /*01b0*/  IADD3 R8, R3, R15, RZ ;  /* 0x0000000f03087210 */ /* 0x000fe20007ffe0ff */
[----:B------:R-:W-:Y:S06]  /*01c0*/  BRA `(.L_x_25608) ;  /* 0x0000000000587947 */ /* 0x000fec0003800000 */
.L_x_25607:
        /* <DEDUP_REMOVED lines=22> */
.L_x_25608:
        /* <DEDUP_REMOVED lines=11> */
[----:B------:R-:W-:Y:S01]  /*03e0*/  IMAD.SHL.U32 R47, R9, 0x4, RZ ;  /* 0x00000004092f7824 */ /* 0x000fe200078e00ff */
        /* <DEDUP_REMOVED lines=10> */
[----:B------:R-:W-:Y:S02]  /*0490*/  SEL R6, R6, 0x20, P0 ;  /* 0x0000002006067807 */ /* 0x000fe40000000000 */
[----:B------:R-:W-:Y:S01]  /*04a0*/  SHF.R.U32.HI R4, RZ, 0x2, R17 ;  /* 0x00000002ff047819 */ /* 0x000fe20000011611 */
[----:B------:R-:W-:Y:S01]  /*04b0*/  IMAD R15, R22, R17, R12 ;  /* 0x00000011160f7224 */ /* 0x000fe200078e020c */
[----:B------:R-:W-:-:S02]  /*04c0*/  LEA R11, P1, -R9, R5, 0x5 ;  /* 0x00000005090b7211 */ /* 0x000fc400078229ff */
[----:B------:R-:W-:Y:S01]  /*04d0*/  ISETP.GE.U32.AND P0, PT, R3, R6, PT ;  /* 0x000000060300720c */ /* 0x000fe20003f06070 */
[----:B------:R-:W-:Y:S01]  /*04e0*/  IMAD.WIDE.U32 R2, R22, R16, RZ ;  /* 0x0000001016027225 */ /* 0x000fe200078e00ff */
[C---:B------:R-:W-:Y:S02]  /*04f0*/  IADD3.X R12, R4.reuse, ~R13, RZ, P1, !PT ;  /* 0x8000000d040c7210 */ /* 0x040fe40000ffe4ff */
[----:B------:R-:W-:Y:S01]  /*0500*/  ISETP.LT.U32.AND P1, PT, R11, 0x20, PT ;  /* 0x000000200b00780c */ /* 0x000fe20003f21070 */
[----:B------:R-:W-:Y:S01]  /*0510*/  IMAD.IADD R14, R3, 0x1, R15 ;  /* 0x00000001030e7824 */ /* 0x000fe200078e020f */
[----:B------:R-:W-:Y:S01]  /*0520*/  IADD3 R3, R45, -0x1, RZ ;  /* 0xffffffff2d037810 */ /* 0x000fe20007ffe0ff */
[-C--:B------:R-:W-:Y:S01]  /*0530*/  IMAD R41, R4, R42.reuse, RZ ;  /* 0x0000002a04297224 */ /* 0x080fe200078e02ff */
[----:B------:R-:W-:Y:S01]  /*0540*/  ISETP.LT.U32.AND.EX P1, PT, R12, RZ, PT, P1 ;  /* 0x000000ff0c00720c */ /* 0x000fe20003f21110 */
[----:B------:R-:W-:Y:S01]  /*0550*/  IMAD.WIDE.U32 R42, R5, R42, RZ ;  /* 0x0000002a052a7225 */ /* 0x000fe200078e00ff */
[----:B------:R-:W-:-:S02]  /*0560*/  LOP3.LUT R28, R3, 0x1f, RZ, 0xc0, !PT ;  /* 0x0000001f031c7812 */ /* 0x000fc400078ec0ff */
[----:B------:R-:W-:Y:S02]  /*0570*/  SEL R3, R11, 0x20, P1 ;  /* 0x000000200b037807 */ /* 0x000fe40000800000 */
[----:B------:R-:W-:Y:S02]  /*0580*/  ISETP.GE.U32.AND P1, PT, R7, R6, PT ;  /* 0x000000060700720c */ /* 0x000fe40003f26070 */
[----:B------:R-:W-:Y:S02]  /*0590*/  ISETP.LT.U32.AND P0, PT, R28, R3, !P0 ;  /* 0x000000031c00720c */ /* 0x000fe40004701070 */
[----:B------:R-:W-:Y:S02]  /*05a0*/  LEA R47, P2, R2, R47, 0x3 ;  /* 0x0000002f022f7211 */ /* 0x000fe400078418ff */
[----:B------:R-:W-:Y:S02]  /*05b0*/  SHF.L.U64.HI R13, R9, 0x2, R8 ;  /* 0x00000002090d7819 */ /* 0x000fe40000010208 */
[----:B------:R-:W-:Y:S01]  /*05c0*/  ISETP.LT.U32.AND P1, PT, R40, R3, !P1 ;  /* 0x000000032800720c */ /* 0x000fe20004f21070 */
[----:B------:R-:W-:Y:S01]  /*05d0*/  IMAD.SHL.U32 R70, R47, 0x20, RZ ;  /* 0x000000202f467824 */ /* 0x000fe200078e00ff */
[----:B------:R-:W-:-:S02]  /*05e0*/  IADD3 R41, R43, R41, RZ ;  /* 0x000000292b297210 */ /* 0x000fc40007ffe0ff */
[-C--:B------:R-:W-:Y:S02]  /*05f0*/  IADD3 R28, P4, R28, R42.reuse, RZ ;  /* 0x0000002a1c1c7210 */ /* 0x080fe40007f9e0ff */
[----:B------:R-:W-:Y:S01]  /*0600*/  LEA.HI.X R2, R2, R13, R14, 0x3, P2 ;  /* 0x0000000d02027211 */ /* 0x000fe200010f1c0e */
[----:B------:R-:W-:Y:S01]  /*0610*/  @P0 IMAD R27, R4, 0x9, RZ ;  /* 0x00000009041b0824 */ /* 0x000fe200078e02ff */
[----:B------:R-:W-:Y:S01]  /*0620*/  IADD3 R18, P3, R40, R42, RZ ;  /* 0x0000002a28127210 */ /* 0x000fe20007f7e0ff */
[----:B------:R-:W-:Y:S01]  /*0630*/  IMAD.X R29, RZ, RZ, R41, P4 ;  /* 0x000000ffff1d7224 */ /* 0x000fe200020e0629 */
[----:B------:R-:W-:Y:S01]  /*0640*/  SHF.L.U64.HI R47, R47, 0x5, R2 ;  /* 0x000000052f2f7819 */ /* 0x000fe20000010202 */
[--C-:B------:R-:W-:Y:S01]  /*0650*/  @P0 IMAD.MOV.U32 R26, RZ, RZ, R28.reuse ;  /* 0x000000ffff1a0224 */ /* 0x100fe200078e001c */
[----:B------:R-:W-:Y:S01]  /*0660*/  LEA R15, P2, R70, UR4, 0x1 ;  /* 0x00000004460f7c11 */ /* 0x000fe2000f8408ff */
[----:B------:R-:W-:Y:S01]  /*0670*/  @P0 IMAD.WIDE.U32 R24, R5, 0x9, R28 ;  /* 0x0000000905180825 */ /* 0x000fe200078e001c */
[----:B------:R-:W-:-:S02]  /*0680*/  IADD3.X R19, RZ, R41, RZ, P3, !PT ;  /* 0x00000029ff137210 */ /* 0x000fc40001ffe4ff */
[C---:B------:R-:W-:Y:S01]  /*0690*/  @P0 LEA R12, P3, R5.reuse, R28, 0x3 ;  /* 0x0000001c050c0211 */ /* 0x040fe200078618ff */
[--C-:B------:R-:W-:Y:S01]  /*06a0*/  @P0 IMAD.MOV.U32 R38, RZ, RZ, R28.reuse ;  /* 0x000000ffff260224 */ /* 0x100fe200078e001c */
[----:B------:R-:W-:Y:S01]  /*06b0*/  LEA.HI.X R13, R70, UR5, R47, 0x1, P2 ;  /* 0x00000005460d7c11 */ /* 0x000fe200090f0c2f */
[----:B------:R-:W-:Y:S01]  /*06c0*/  @P0 IMAD.MOV.U32 R48, RZ, RZ, R28 ;  /* 0x000000ffff300224 */ /* 0x000fe200078e001c */
[----:B------:R-:W-:Y:S01]  /*06d0*/  @P1 IADD3 R14, P2, R18, R5, RZ ;  /* 0x00000005120e1210 */ /* 0x000fe20007f5e0ff */
[C---:B------:R-:W-:Y:S01]  /*06e0*/  @P0 IMAD R35, R4.reuse, 0xb, RZ ;  /* 0x0000000b04230824 */ /* 0x040fe200078e02ff */
[--C-:B------:R-:W-:Y:S01]  /*06f0*/  @P0 LEA.HI.X R11, R5, R29, R4.reuse, 0x3, P3 ;  /* 0x0000001d050b0211 */ /* 0x100fe200018f1c04 */
[----:B------:R-:W-:Y:S01]  /*0700*/  @P0 IMAD R37, R4, 0xc, RZ ;  /* 0x0000000c04250824 */ /* 0x000fe200078e02ff */
[----:B------:R-:W-:Y:S01]  /*0710*/  @P0 IADD3 R2, R25, R27, RZ ;  /* 0x0000001b19020210 */ /* 0x000fe20007ffe0ff */
[----:B------:R-:W-:Y:S01]  /*0720*/  @P1 IMAD.X R21, R19, 0x1, R4, P2 ;  /* 0x0000000113151824 */ /* 0x000fe200010e0604 */
[----:B------:R-:W-:Y:S01]  /*0730*/  @P0 LEA R32, P3, R12, R15, 0x3 ;  /* 0x0000000f0c200211 */ /* 0x000fe200078618ff */
[--C-:B------:R-:W-:Y:S01]  /*0740*/  @P0 IMAD.MOV.U32 R50, RZ, RZ, R28.reuse ;  /* 0x000000ffff320224 */ /* 0x100fe200078e001c */
[-C--:B------:R-:W-:Y:S01]  /*0750*/  @P0 MOV R27, R29.reuse ;  /* 0x0000001d001b0202 */ /* 0x080fe20000000f00 */
[----:B------:R-:W-:Y:S01]  /*0760*/  @P0 IMAD R53, R4, 0xd, RZ ;  /* 0x0000000d04350824 */ /* 0x000fe200078e02ff */
[-C--:B------:R-:W-:Y:S01]  /*0770*/  @P0 MOV R39, R29.reuse ;  /* 0x0000001d00270202 */ /* 0x080fe20000000f00 */
[----:B------:R-:W-:Y:S01]  /*0780*/  @P0 IMAD.MOV.U32 R54, RZ, RZ, R28 ;  /* 0x000000ffff360224 */ /* 0x000fe200078e001c */
[----:B------:R-:W-:Y:S01]  /*0790*/  @P0 MOV R49, R29 ;  /* 0x0000001d00310202 */ /* 0x000fe20000000f00 */
[----:B------:R-:W-:Y:S01]  /*07a0*/  @P0 IMAD.WIDE.U32 R26, R5, 0xa, R26 ;  /* 0x0000000a051a0825 */ /* 0x000fe200078e001a */
[----:B------:R-:W-:-:S02]  /*07b0*/  @P1 LEA R30, P2, R14, R15, 0x3 ;  /* 0x0000000f0e1e1211 */ /* 0x000fc400078418ff */
[----:B------:R-:W-:Y:S02]  /*07c0*/  @!P0 CS2R R66, SRZ ;  /* 0x0000000000428805 */ /* 0x000fe4000001ff00 */
[----:B------:R-:W-:Y:S01]  /*07d0*/  @P0 LEA R20, P4, R24, R15, 0x3 ;  /* 0x0000000f18140211 */ /* 0x000fe200078818ff */
[C---:B------:R-:W-:Y:S01]  /*07e0*/  @P0 IMAD.WIDE.U32 R38, R5.reuse, 0xb, R38 ;  /* 0x0000000b05260825 */ /* 0x040fe200078e0026 */
[----:B------:R-:W-:Y:S01]  /*07f0*/  @P0 LEA.HI.X R33, R12, R13, R11, 0x3, P3 ;  /* 0x0000000d0c210211 */ /* 0x000fe200018f1c0b */
[----:B------:R-:W-:Y:S01]  /*0800*/  ULDC.64 UR4, c[0x0][0x230] ;  /* 0x00008c0000047ab9 */ /* 0x000fe20000000a00 */
[----:B------:R-:W-:Y:S01]  /*0810*/  @P0 MOV R51, R29 ;  /* 0x0000001d00330202 */ /* 0x000fe20000000f00 */
[----:B------:R-:W-:Y:S01]  /*0820*/  @P0 IMAD R11, R4, 0xa, RZ ;  /* 0x0000000a040b0824 */ /* 0x000fe200078e02ff */
[-C--:B------:R-:W-:Y:S01]  /*0830*/  @P1 LEA.HI.X R31, R14, R13.reuse, R21, 0x3, P2 ;  /* 0x0000000d0e1f1211 */ /* 0x080fe200010f1c15 */
[----:B------:R-:W-:Y:S01]  /*0840*/  @P0 IMAD.WIDE.U32 R48, R5, 0xc, R48 ;  /* 0x0000000c05300825 */ /* 0x000fe200078e0030 */
[----:B------:R-:W-:-:S02]  /*0850*/  @P0 LEA.HI.X R21, R24, R13, R2, 0x3, P4 ;  /* 0x0000000d18150211 */ /* 0x000fc400020f1c02 */
[----:B------:R-:W-:Y:S01]  /*0860*/  @P0 IADD3 R12, R39, R35, RZ ;  /* 0x00000023270c0210 */ /* 0x000fe20007ffe0ff */
[----:B------:R-:W-:Y:S01]  /*0870*/  @P0 IMAD.IADD R2, R27, 0x1, R11 ;  /* 0x000000011b020824 */ /* 0x000fe200078e020b */
[-C--:B------:R-:W-:Y:S01]  /*0880*/  @P0 LEA R36, P3, R38, R15.reuse, 0x3 ;  /* 0x0000000f26240211 */ /* 0x080fe200078618ff */
[----:B------:R-:W-:Y:S01]  /*0890*/  @P0 IMAD.IADD R11, R49, 0x1, R37 ;  /* 0x00000001310b0824 */ /* 0x000fe200078e0225 */
[-C--:B------:R-:W-:Y:S01]  /*08a0*/  @P0 LEA R24, P2, R26, R15.reuse, 0x3 ;  /* 0x0000000f1a180211 */ /* 0x080fe200078418ff */
[C---:B------:R-:W-:Y:S01]  /*08b0*/  @P0 IMAD.WIDE.U32 R50, R5.reuse, 0xd, R50 ;  /* 0x0000000d05320825 */ /* 0x040fe200078e0032 */
[----:B------:R-:W-:Y:S02]  /*08c0*/  @P0 LEA R34, P4, R48, R15, 0x3 ;  /* 0x0000000f30220211 */ /* 0x000fe400078818ff */
[----:B------:R-:W-:Y:S01]  /*08d0*/  @P0 MOV R55, R29 ;  /* 0x0000001d00370202 */ /* 0x000fe20000000f00 */
[----:B------:R-:W-:Y:S01]  /*08e0*/  @P0 IMAD.MOV.U32 R56, RZ, RZ, R28 ;  /* 0x000000ffff380224 */ /* 0x000fe200078e001c */
[-C--:B------:R-:W-:Y:S01]  /*08f0*/  @P0 LEA.HI.X R37, R38, R13.reuse, R12, 0x3, P3 ;  /* 0x0000000d26250211 */ /* 0x080fe200018f1c0c */
[----:B------:R-:W-:Y:S01]  /*0900*/  @P1 IMAD R49, R4, 0x3, RZ ;  /* 0x0000000304311824 */ /* 0x000fe200078e02ff */
[-C--:B------:R-:W-:Y:S01]  /*0910*/  @P0 LEA.HI.X R25, R26, R13.reuse, R2, 0x3, P2 ;  /* 0x0000000d1a190211 */ /* 0x080fe200010f1c02 */
[----:B------:R-:W-:Y:S01]  /*0920*/  @P0 IMAD.WIDE.U32 R54, R5, 0xe, R54 ;  /* 0x0000000e05360825 */ /* 0x000fe200078e0036 */
[----:B------:R-:W-:-:S02]  /*0930*/  @P0 LEA.HI.X R35, R48, R13, R11, 0x3, P4 ;  /* 0x0000000d30230211 */ /* 0x000fc400020f1c0b */
[----:B------:R-:W-:Y:S01]  /*0940*/  @P1 LEA R14, P3, R5, R18, 0x1 ;  /* 0x00000012050e1211 */ /* 0x000fe200078608ff */
[C---:B------:R-:W-:Y:S01]  /*0950*/  @P0 IMAD R11, R4.reuse, 0xe, RZ ;  /* 0x0000000e040b0824 */ /* 0x040fe200078e02ff */
[----:B------:R-:W-:Y:S01]  /*0960*/  @P0 IADD3 R2, R51, R53, RZ ;  /* 0x0000003533020210 */ /* 0x000fe20007ffe0ff */
[----:B------:R-:W-:Y:S01]  /*0970*/  @P0 IMAD R51, R4, 0xf, RZ ;  /* 0x0000000f04330824 */ /* 0x000fe200078e02ff */
[C---:B------:R-:W-:Y:S01]  /*0980*/  @P0 LEA R26, P5, R50.reuse, R15, 0x3 ;  /* 0x0000000f321a0211 */ /* 0x040fe200078a18ff */
[----:B------:R-:W-:Y:S01]  /*0990*/  @P0 IMAD.IADD R11, R55, 0x1, R11 ;  /* 0x00000001370b0824 */ /* 0x000fe200078e020b */
[----:B------:R-:W-:Y:S01]  /*09a0*/  @P0 MOV R57, R29 ;  /* 0x0000001d00390202 */ /* 0x000fe20000000f00 */
[C---:B------:R-:W-:Y:S01]  /*09b0*/  @P1 IMAD.WIDE.U32 R28, R5.reuse, 0x3, R18 ;  /* 0x00000003051c1825 */ /* 0x040fe200078e0012 */
[----:B------:R-:W-:Y:S02]  /*09c0*/  @P1 LEA.HI.X R39, R5, R19, R4, 0x1, P3 ;  /* 0x0000001305271211 */ /* 0x000fe400018f0c04 */
[----:B------:R-:W-:Y:S01]  /*09d0*/  @P0 LEA.HI.X R27, R50, R13, R2, 0x3, P5 ;  /* 0x0000000d321b0211 */ /* 0x000fe200028f1c02 */
[----:B------:R-:W-:Y:S01]  /*09e0*/  @P1 IMAD.IADD R12, R29, 0x1, R49 ;  /* 0x000000011d0c1824 */ /* 0x000fe200078e0231 */
[-C--:B------:R-:W-:Y:S01]  /*09f0*/  @P1 LEA R52, P3, R14, R15.reuse, 0x3 ;  /* 0x0000000f0e341211 */ /* 0x080fe200078618ff */
[----:B------:R-:W-:Y:S01]  /*0a00*/  @P0 IMAD.WIDE.U32 R56, R5, 0xf, R56 ;  /* 0x0000000f05380825 */ /* 0x000fe200078e0038 */
[----:B------:R-:W-:-:S02]  /*0a10*/  @P0 LEA R38, P5, R54, R15, 0x3 ;  /* 0x0000000f36260211 */ /* 0x000fc400078a18ff */
[----:B------:R-:W-:Y:S01]  /*0a20*/  @P1 LEA.HI.X R53, R14, R13, R39, 0x3, P3 ;  /* 0x0000000d0e351211 */ /* 0x000fe200018f1c27 */
[----:B------:R-:W-:Y:S01]  /*0a30*/  @P1 IMAD.MOV.U32 R55, RZ, RZ, R19 ;  /* 0x000000ffff371224 */ /* 0x000fe200078e0013 */
[----:B------:R-:W-:Y:S01]  /*0a40*/  @P1 LEA R48, P4, R28, R15, 0x3 ;  /* 0x0000000f1c301211 */ /* 0x000fe200078818ff */
[----:B------:R-:W-:Y:S01]  /*0a50*/  @P1 IMAD R61, R4, 0x5, RZ ;  /* 0x00000005043d1824 */ /* 0x000fe200078e02ff */
[-C--:B------:R-:W-:Y:S01]  /*0a60*/  @P0 LEA.HI.X R39, R54, R13.reuse, R11, 0x3, P5 ;  /* 0x0000000d36270211 */ /* 0x080fe200028f1c0b */
[----:B------:R-:W-:Y:S01]  /*0a70*/  @P1 IMAD R63, R4, 0x6, RZ ;  /* 0x00000006043f1824 */ /* 0x000fe200078e02ff */
[----:B------:R-:W-:Y:S01]  /*0a80*/  @P1 LOP3.LUT R11, R16, 0xfffffffc, RZ, 0xc0, !PT ;  /* 0xfffffffc100b1812 */ /* 0x000fe200078ec0ff */
[----:B------:R-:W-:Y:S01]  /*0a90*/  @P1 IMAD R65, R4, 0x7, RZ ;  /* 0x0000000704411824 */ /* 0x000fe200078e02ff */
[----:B------:R-:W-:Y:S01]  /*0aa0*/  @P1 LEA.HI.X R49, R28, R13, R12, 0x3, P4 ;  /* 0x0000000d1c311211 */ /* 0x000fe200020f1c0c */
[----:B------:R0:W5:Y:S01]  /*0ab0*/  @P0 LDG.E.64 R66, desc[UR10][R38.64] ;  /* 0x0000000a26420981 */ /* 0x000162000c1e1b00 */
[----:B------:R-:W-:-:S02]  /*0ac0*/  @P1 LOP3.LUT R17, R17, 0x1fffffff, RZ, 0xc0, !PT ;  /* 0x1fffffff11111812 */ /* 0x000fc400078ec0ff */
[----:B------:R-:W-:Y:S02]  /*0ad0*/  @P1 IADD3 R44, P4, R11, R18, RZ ;  /* 0x000000120b2c1210 */ /* 0x000fe40007f9e0ff */
[C---:B------:R-:W-:Y:S02]  /*0ae0*/  @P1 LEA R28, P3, R18.reuse, R15, 0x3 ;  /* 0x0000000f121c1211 */ /* 0x040fe400078618ff */
[----:B------:R-:W-:Y:S02]  /*0af0*/  @P1 IADD3.X R46, R17, R19, RZ, P4, !PT ;  /* 0x00000013112e1210 */ /* 0x000fe400027fe4ff */
[----:B------:R-:W-:Y:S02]  /*0b00*/  @!P1 CS2R R16, SRZ ;  /* 0x0000000000109805 */ /* 0x000fe4000001ff00 */
[----:B------:R-:W-:Y:S02]  /*0b10*/  @P1 LEA.HI.X R29, R18, R13, R19, 0x3, P3 ;  /* 0x0000000d121d1211 */ /* 0x000fe400018f1c13 */
[----:B------:R-:W-:-:S02]  /*0b20*/  @P0 IADD3 R2, R57, R51, RZ ;  /* 0x0000003339020210 */ /* 0x000fc40007ffe0ff */
[C---:B------:R-:W-:Y:S01]  /*0b30*/  @P0 LEA R50, P6, R56.reuse, R15, 0x3 ;  /* 0x0000000f38320211 */ /* 0x040fe200078c18ff */
[----:B------:R-:W2:Y:S01]  /*0b40*/  @P1 LDG.E.64 R16, desc[UR10][R28.64] ;  /* 0x0000000a1c101981 */ /* 0x000ea2000c1e1b00 */
[----:B------:R-:W-:Y:S02]  /*0b50*/  @P1 MOV R54, R18 ;  /* 0x0000001200361202 */ /* 0x000fe40000000f00 */
[----:B------:R-:W-:Y:S01]  /*0b60*/  @P0 LEA.HI.X R51, R56, R13, R2, 0x3, P6 ;  /* 0x0000000d38330211 */ /* 0x000fe200030f1c02 */
[--C-:B------:R-:W-:Y:S01]  /*0b70*/  @P1 IMAD.MOV.U32 R56, RZ, RZ, R18.reuse ;  /* 0x000000ffff381224 */ /* 0x100fe200078e0012 */
[----:B------:R-:W-:Y:S01]  /*0b80*/  @P1 MOV R57, R19 ;  /* 0x0000001300391202 */ /* 0x000fe20000000f00 */
[----:B------:R-:W-:Y:S01]  /*0b90*/  @P1 IMAD.WIDE.U32 R18, R5, 0x5, R18 ;  /* 0x0000000505121825 */ /* 0x000fe200078e0012 */
[----:B------:R-:W-:-:S03]  /*0ba0*/  ISETP.NE.U32.AND P2, PT, RZ, UR4, PT ;  /* 0x00000004ff007c0c */ /* 0x000fc6000bf45070 */
[----:B------:R-:W-:Y:S01]  /*0bb0*/  @P1 IMAD.WIDE.U32 R54, R5, 0x6, R54 ;  /* 0x0000000605361825 */ /* 0x000fe200078e0036 */
[----:B------:R-:W-:Y:S02]  /*0bc0*/  @P1 IADD3 R14, R19, R61, RZ ;  /* 0x0000003d130e1210 */ /* 0x000fe40007ffe0ff */
[-C--:B------:R-:W-:Y:S01]  /*0bd0*/  @P1 LEA R74, P4, R18, R15.reuse, 0x3 ;  /* 0x0000000f124a1211 */ /* 0x080fe200078818ff */
[----:B------:R-:W-:Y:S01]  /*0be0*/  @P1 IMAD.IADD R12, R55, 0x1, R63 ;  /* 0x00000001370c1824 */ /* 0x000fe200078e023f */
[----:B------:R-:W-:Y:S01]  /*0bf0*/  @P1 LEA R76, P5, R54, R15, 0x3 ;  /* 0x0000000f364c1211 */ /* 0x000fe200078a18ff */
[----:B------:R-:W-:Y:S01]  /*0c00*/  @P1 IMAD.WIDE.U32 R56, R5, 0x7, R56 ;  /* 0x0000000705381825 */ /* 0x000fe200078e0038 */
[-C--:B------:R-:W-:Y:S02]  /*0c10*/  @P1 LEA.HI.X R75, R18, R13.reuse, R14, 0x3, P4 ;  /* 0x0000000d124b1211 */ /* 0x080fe400020f1c0e */
[----:B------:R-:W-:Y:S02]  /*0c20*/  @!P1 CS2R R18, SRZ ;  /* 0x0000000000129805 */ /* 0x000fe4000001ff00 */
[----:B------:R-:W-:-:S02]  /*0c30*/  @P1 LEA.HI.X R77, R54, R13, R12, 0x3, P5 ;  /* 0x0000000d364d1211 */ /* 0x000fc400028f1c0c */
[----:B------:R-:W-:Y:S02]  /*0c40*/  @!P0 CS2R R54, SRZ ;  /* 0x0000000000368805 */ /* 0x000fe4000001ff00 */
[----:B------:R-:W-:Y:S02]  /*0c50*/  @!P0 CS2R R60, SRZ ;  /* 0x00000000003c8805 */ /* 0x000fe4000001ff00 */
[----:B------:R-:W-:Y:S02]  /*0c60*/  @!P0 CS2R R62, SRZ ;  /* 0x00000000003e8805 */ /* 0x000fe4000001ff00 */
[----:B------:R-:W-:Y:S01]  /*0c70*/  @P1 IADD3 R2, R57, R65, RZ ;  /* 0x0000004139021210 */ /* 0x000fe20007ffe0ff */
[----:B------:R-:W5:Y:S01]  /*0c80*/  @P1 LDG.E.64 R18, desc[UR10][R30.64] ;  /* 0x0000000a1e121981 */ /* 0x000f62000c1e1b00 */
[-C--:B------:R-:W-:Y:S02]  /*0c90*/  @P1 LEA R78, P6, R56, R15.reuse, 0x3 ;  /* 0x0000000f384e1211 */ /* 0x080fe400078c18ff */
[----:B------:R-:W-:Y:S01]  /*0ca0*/  @P1 LEA R72, P3, R44, R15, 0x3 ;  /* 0x0000000f2c481211 */ /* 0x000fe200078618ff */
[----:B------:R1:W5:Y:S01]  /*0cb0*/  @P0 LDG.E.64 R54, desc[UR10][R32.64] ;  /* 0x0000000a20360981 */ /* 0x000362000c1e1b00 */
[----:B------:R-:W-:-:S02]  /*0cc0*/  @!P1 CS2R R28, SRZ ;  /* 0x00000000001c9805 */ /* 0x000fc4000001ff00 */
[----:B0-----:R-:W-:Y:S02]  /*0cd0*/  @!P1 CS2R R38, SRZ ;  /* 0x0000000000269805 */ /* 0x001fe4000001ff00 */
[----:B------:R-:W-:Y:S01]  /*0ce0*/  ISETP.NE.AND.EX P2, PT, RZ, UR5, PT, P2 ;  /* 0x00000005ff007c0c */ /* 0x000fe2000bf45320 */
[----:B------:R0:W5:Y:S01]  /*0cf0*/  @P0 LDG.E.64 R60, desc[UR10][R36.64] ;  /* 0x0000000a243c0981 */ /* 0x000162000c1e1b00 */
[-C--:B------:R-:W-:Y:S02]  /*0d00*/  @P1 LEA.HI.X R79, R56, R13.reuse, R2, 0x3, P6 ;  /* 0x0000000d384f1211 */ /* 0x080fe400030f1c02 */
[----:B------:R-:W-:Y:S01]  /*0d10*/  @!P1 CS2R R30, SRZ ;  /* 0x00000000001e9805 */ /* 0x000fe2000001ff00 */
[----:B------:R3:W5:Y:S01]  /*0d20*/  @P0 LDG.E.64 R62, desc[UR10][R34.64] ;  /* 0x0000000a223e0981 */ /* 0x000762000c1e1b00 */
[----:B------:R-:W-:Y:S02]  /*0d30*/  @P1 LEA.HI.X R73, R44, R13, R46, 0x3, P3 ;  /* 0x0000000d2c491211 */ /* 0x000fe400018f1c2e */
[----:B-1----:R-:W-:Y:S01]  /*0d40*/  @!P1 CS2R R32, SRZ ;  /* 0x0000000000209805 */ /* 0x002fe2000001ff00 */
[----:B------:R-:W5:Y:S01]  /*0d50*/  @P1 LDG.E.64 R28, desc[UR10][R52.64] ;  /* 0x0000000a341c1981 */ /* 0x000f62000c1e1b00 */
[----:B0-----:R-:W-:-:S03]  /*0d60*/  @!P1 CS2R R36, SRZ ;  /* 0x0000000000249805 */ /* 0x001fc6000001ff00 */
[----:B------:R-:W5:Y:S01]  /*0d70*/  @P1 LDG.E.64 R30, desc[UR10][R48.64] ;  /* 0x0000000a301e1981 */ /* 0x000f62000c1e1b00 */
[----:B------:R-:W0:Y:S01]  /*0d80*/  @P2 LDC.64 R58, c[0x0][0x230] ;  /* 0x00008c00ff3a2b82 */ /* 0x000e220000000a00 */
[----:B---3--:R-:W-:Y:S02]  /*0d90*/  @!P1 CS2R R34, SRZ ;  /* 0x0000000000229805 */ /* 0x008fe4000001ff00 */
[----:B------:R-:W5:Y:S04]  /*0da0*/  @P1 LDG.E.64 R32, desc[UR10][R72.64] ;  /* 0x0000000a48201981 */ /* 0x000f68000c1e1b00 */
[----:B------:R-:W5:Y:S04]  /*0db0*/  @P1 LDG.E.64 R34, desc[UR10][R74.64] ;  /* 0x0000000a4a221981 */ /* 0x000f68000c1e1b00 */
[----:B------:R-:W5:Y:S04]  /*0dc0*/  @P1 LDG.E.64 R36, desc[UR10][R76.64] ;  /* 0x0000000a4c241981 */ /* 0x000f68000c1e1b00 */
[----:B------:R-:W5:Y:S01]  /*0dd0*/  @P1 LDG.E.64 R38, desc[UR10][R78.64] ;  /* 0x0000000a4e261981 */ /* 0x000f62000c1e1b00 */
[----:B------:R-:W-:Y:S01]  /*0de0*/  IMAD.MOV.U32 R11, RZ, RZ, 0x3f800000 ;  /* 0x3f800000ff0b7424 */ /* 0x000fe200078e00ff */
[----:B------:R-:W-:-:S06]  /*0df0*/  @!P0 CS2R R56, SRZ ;  /* 0x0000000000388805 */ /* 0x000fcc000001ff00 */
[----:B------:R1:W5:Y:S04]  /*0e00*/  @P0 LDG.E.64 R56, desc[UR10][R20.64] ;  /* 0x0000000a14380981 */ /* 0x000368000c1e1b00 */
[----:B0-----:R0:W5:Y:S01]  /*0e10*/  @P2 LDG.E R11, desc[UR10][R58.64] ;  /* 0x0000000a3a0b2981 */ /* 0x001162000c1e1900 */
[----:B-1----:R-:W-:Y:S01]  /*0e20*/  IMAD.MOV.U32 R21, RZ, RZ, 0x3bbb989d ;  /* 0x3bbb989dff157424 */ /* 0x002fe200078e00ff */
[----:B0-----:R-:W-:-:S06]  /*0e30*/  @!P0 CS2R R58, SRZ ;  /* 0x00000000003a8805 */ /* 0x001fcc000001ff00 */
[----:B------:R0:W5:Y:S02]  /*0e40*/  @P0 LDG.E.64 R58, desc[UR10][R24.64] ;  /* 0x0000000a183a0981 */ /* 0x000164000c1e1b00 */
[----:B0-----:R-:W-:Y:S02]  /*0e50*/  MOV R25, 0x437c0000 ;  /* 0x437c000000197802 */ /* 0x001fe40000000f00 */
[----:B------:R-:W-:Y:S02]  /*0e60*/  @!P0 CS2R R64, SRZ ;  /* 0x0000000000408805 */ /* 0x000fe4000001ff00 */
[----:B------:R-:W-:-:S04]  /*0e70*/  @!P0 CS2R R68, SRZ ;  /* 0x0000000000448805 */ /* 0x000fc8000001ff00 */
[----:B------:R0:W5:Y:S04]  /*0e80*/  @P0 LDG.E.64 R64, desc[UR10][R26.64] ;  /* 0x0000000a1a400981 */ /* 0x000168000c1e1b00 */
[----:B------:R0:W5:Y:S01]  /*0e90*/  @P0 LDG.E.64 R68, desc[UR10][R50.64] ;  /* 0x0000000a32440981 */ /* 0x000162000c1e1b00 */
[----:B------:R-:W-:Y:S01]  /*0ea0*/  BSSY B1, `(.L_x_25609) ;  /* 0x0000019000017945 */ /* 0x000fe20003800000 */
        /* <DEDUP_REMOVED lines=16> */
[----:B------:R-:W-:Y:S02]  /*0fb0*/  MOV R0, R14 ;  /* 0x0000000e00007202 */ /* 0x000fe40000000f00 */
[----:B------:R-:W-:-:S07]  /*0fc0*/  MOV R14, 0xfe0 ;  /* 0x00000fe0000e7802 */ /* 0x000fce0000000f00 */
[----:B-----5:R-:W-:Y:S05]  /*0fd0*/  CALL.REL.NOINC `($__internal_551_$__cuda_sm20_rcp_rn_f32_slowpath) ;  /* 0x0000016000707944 */ /* 0x020fea0003c00000 */
[----:B------:R-:W-:Y:S05]  /*0fe0*/  BRA `(.L_x_25611) ;  /* 0x0000000000107947 */ /* 0x000fea0003800000 */
.L_x_25610:
[----:B------:R-:W0:Y:S02]  /*0ff0*/  MUFU.RCP R21, R14 ;  /* 0x0000000e00157308 */ /* 0x000e240000001000 */
[----:B0-----:R-:W-:-:S04]  /*1000*/  FFMA R0, R14, R21, -1 ;  /* 0xbf8000000e007423 */ /* 0x001fc80000000015 */
[----:B------:R-:W-:-:S04]  /*1010*/  FADD.FTZ R0, -R0, -RZ ;  /* 0x800000ff00007221 */ /* 0x000fc80000010100 */
[----:B------:R-:W-:-:S07]  /*1020*/  FFMA R21, R21, R0, R21 ;  /* 0x0000000015157223 */ /* 0x000fce0000000015 */
.L_x_25611:
[----:B------:R-:W-:Y:S05]  /*1030*/  BSYNC B1 ;  /* 0x0000000000017941 */ /* 0x000fea0003800000 */
.L_x_25609:
[----:B------:R-:W-:Y:S01]  /*1040*/  SHF.R.U64 R16, R16, 0x10, R17 ;  /* 0x0000001010107819 */ /* 0x000fe20000001211 */
[----:B------:R-:W-:Y:S01]  /*1050*/  HFMA2.MMA R27, -RZ, RZ, 3.7421875, 0 ;  /* 0x437c0000ff1b7435 */ /* 0x000fe200000001ff */
[----:B------:R-:W-:Y:S01]  /*1060*/  IMAD.MOV.U32 R25, RZ, RZ, 0x3bbb989d ;  /* 0x3bbb989dff197424 */ /* 0x000fe200078e00ff */
[----:B------:R-:W-:Y:S01]  /*1070*/  BSSY B1, `(.L_x_25612) ;  /* 0x0000018000017945 */ /* 0x000fe20003800000 */
[----:B------:R-:W-:Y:S01]  /*1080*/  FMUL R102, R102, R21 ;  /* 0x0000001566667220 */ /* 0x000fe20000400000 */
[----:B------:R-:W-:-:S05]  /*1090*/  HADD2.F32 R16, -RZ, R16.H0_H0 ;  /* 0x20000010ff107230 */ /* 0x000fca0000004100 */
        /* <DEDUP_REMOVED lines=15> */
[----:B-----5:R-:W-:Y:S05]  /*1190*/  CALL.REL.NOINC `($__internal_551_$__cuda_sm20_rcp_rn_f32_slowpath) ;  /* 0x0000016000007944 */ /* 0x020fea0003c00000 */
[----:B------:R-:W-:Y:S05]  /*11a0*/  BRA `(.L_x_25614) ;  /* 0x0000000000107947 */ /* 0x000fea0003800000 */
.L_x_25613:
[----:B------:R-:W0:Y:S02]  /*11b0*/  MUFU.RCP R21, R2 ;  /* 0x0000000200157308 */ /* 0x000e240000001000 */
[----:B0-----:R-:W-:-:S04]  /*11c0*/  FFMA R0, R2, R21, -1 ;  /* 0xbf80000002007423 */ /* 0x001fc80000000015 */
[----:B------:R-:W-:-:S04]  /*11d0*/  FADD.FTZ R0, -R0, -RZ ;  /* 0x800000ff00007221 */ /* 0x000fc80000010100 */
[----:B------:R-:W-:-:S07]  /*11e0*/  FFMA R21, R21, R0, R21 ;  /* 0x0000000015157223 */ /* 0x000fce0000000015 */
.L_x_25614:
[----:B------:R-:W-:Y:S05]  /*11f0*/  BSYNC B1 ;  /* 0x0000000000017941 */ /* 0x000fea0003800000 */
.L_x_25612:
[----:B------:R-:W-:Y:S01]  /*1200*/  HADD2.F32 R106, -RZ, R17.H0_H0 ;  /* 0x20000011ff6a7230 */ /* 0x000fe20000004100 */
[----:B------:R-:W-:Y:S01]  /*1210*/  MOV R25, 0x3bbb989d ;  /* 0x3bbb989d00197802 */ /* 0x000fe20000000f00 */
[----:B------:R-:W-:Y:S01]  /*1220*/  IMAD.MOV.U32 R27, RZ, RZ, 0x437c0000 ;  /* 0x437c0000ff1b7424 */ /* 0x000fe200078e00ff */
[----:B------:R-:W-:Y:S01]  /*1230*/  BSSY B1, `(.L_x_25615) ;  /* 0x0000017000017945 */ /* 0x000fe20003800000 */
        /* <DEDUP_REMOVED lines=16> */
[----:B-----5:R-:W-:Y:S05]  /*1340*/  CALL.REL.NOINC `($__internal_551_$__cuda_sm20_rcp_rn_f32_slowpath) ;  /* 0x0000015c00947944 */ /* 0x020fea0003c00000 */
[----:B------:R-:W-:Y:S05]  /*1350*/  BRA `(.L_x_25617) ;  /* 0x0000000000107947 */ /* 0x000fea0003800000 */
.L_x_25616:
[----:B------:R-:W0:Y:S02]  /*1360*/  MUFU.RCP R21, R2 ;  /* 0x0000000200157308 */ /* 0x000e240000001000 */
[----:B0-----:R-:W-:-:S04]  /*1370*/  FFMA R0, R2, R21, -1 ;  /* 0xbf80000002007423 */ /* 0x001fc80000000015 */
[----:B------:R-:W-:-:S04]  /*1380*/  FADD.FTZ R0, -R0, -RZ ;  /* 0x800000ff00007221 */ /* 0x000fc80000010100 */
[----:B------:R-:W-:-:S07]  /*1390*/  FFMA R21, R21, R0, R21 ;  /* 0x0000000015157223 */ /* 0x000fce0000000015 */
.L_x_25617:
[----:B------:R-:W-:Y:S05]  /*13a0*/  BSYNC B1 ;  /* 0x0000000000017941 */ /* 0x000fea0003800000 */
.L_x_25615:
[----:B------:R-:W-:Y:S01]  /*13b0*/  SHF.R.U32.HI R17, RZ, 0x10, R17 ;  /* 0x00000010ff117819 */ /* 0x000fe20000011611 */
[----:B------:R-:W-:Y:S01]  /*13c0*/  HFMA2.MMA R25, -RZ, RZ, 3.7421875, 0 ;  /* 0x437c0000ff197435 */ /* 0x000fe200000001ff */
[----:B------:R-:W-:Y:S01]  /*13d0*/  BSSY B1, `(.L_x_25618) ;  /* 0x0000019000017945 */ /* 0x000fe20003800000 */
[----:B------:R-:W-:Y:S02]  /*13e0*/  FMUL R106, R106, R21 ;  /* 0x000000156a6a7220 */ /* 0x000fe40000400000 */
[----:B------:R-:W-:Y:S02]  /*13f0*/  HADD2.F32 R104, -RZ, R17.H0_H0 ;  /* 0x20000011ff687230 */ /* 0x000fe40000004100 */
[----:B------:R-:W-:-:S03]  /*1400*/  IMAD.MOV.U32 R17, RZ, RZ, 0x3bbb989d ;  /* 0x3bbb989dff117424 */ /* 0x000fc600078e00ff */
        /* <DEDUP_REMOVED lines=17> */
.L_x_25619:
[----:B------:R-:W0:Y:S02]  /*1520*/  MUFU.RCP R21, R2 ;  /* 0x0000000200157308 */ /* 0x000e240000001000 */
[----:B0-----:R-:W-:-:S04]  /*1530*/  FFMA R0, R2, R21, -1 ;  /* 0xbf80000002007423 */ /* 0x001fc80000000015 */
[----:B------:R-:W-:-:S04]  /*1540*/  FADD.FTZ R0, -R0, -RZ ;  /* 0x800000ff00007221 */ /* 0x000fc80000010100 */
[----:B------:R-:W-:-:S07]  /*1550*/  FFMA R21, R21, R0, R21 ;  /* 0x0000000015157223 */ /* 0x000fce0000000015 */
.L_x_25620:
[----:B------:R-:W-:Y:S05]  /*1560*/  BSYNC B1 ;  /* 0x0000000000017941 */ /* 0x000fea0003800000 */
.L_x_25618:
[----:B-----5:R-:W-:Y:S01]  /*1570*/  HADD2.F32 R112, -RZ, R18.H0_H0 ;  /* 0x20000012ff707230 */ /* 0x020fe20000004100 */
        /* <DEDUP_REMOVED lines=19> */
[----:B------:R-:W-:Y:S05]  /*16b0*/  CALL.REL.NOINC `($__internal_551_$__cuda_sm20_rcp_rn_f32_slowpath) ;  /* 0x0000015800b87944 */ /* 0x000fea0003c00000 */
[----:B------:R-:W-:Y:S05]  /*16c0*/  BRA `(.L_x_25623) ;  /* 0x0000000000107947 */ /* 0x000fea0003800000 */
.L_x_25622:
[----:B------:R-:W0:Y:S02]  /*16d0*/  MUFU.RCP R21, R2 ;  /* 0x0000000200157308 */ /* 0x000e240000001000 */
[----:B0-----:R-:W-:-:S04]  /*16e0*/  FFMA R0, R2, R21, -1 ;  /* 0xbf80000002007423 */ /* 0x001fc80000000015 */
[----:B------:R-:W-:-:S04]  /*16f0*/  FADD.FTZ R0, -R0, -RZ ;  /* 0x800000ff00007221 */ /* 0x000fc80000010100 */
[----:B------:R-:W-:-:S07]  /*1700*/  FFMA R21, R21, R0, R21 ;  /* 0x0000000015157223 */ /* 0x000fce0000000015 */
.L_x_25623:
[----:B------:R-:W-:Y:S05]  /*1710*/  BSYNC B1 ;  /* 0x0000000000017941 */ /* 0x000fea0003800000 */
.L_x_25621:
        /* <DEDUP_REMOVED lines=21> */
[----:B------:R-:W-:Y:S05]  /*1870*/  CALL.REL.NOINC `($__internal_551_$__cuda_sm20_rcp_rn_f32_slowpath) ;  /* 0x0000015800487944 */ /* 0x000fea0003c00000 */
[----:B------:R-:W-:Y:S05]  /*1880*/  BRA `(.L_x_25626) ;  /* 0x0000000000107947 */ /* 0x000fea0003800000 */
.L_x_25625:
[----:B------:R-:W0:Y:S02]  /*1890*/  MUFU.RCP R21, R2 ;  /* 0x0000000200157308 */ /* 0x000e240000001000 */
[----:B0-----:R-:W-:-:S04]  /*18a0*/  FFMA R0, R2, R21, -1 ;  /* 0xbf80000002007423 */ /* 0x001fc80000000015 */
[----:B------:R-:W-:-:S04]  /*18b0*/  FADD.FTZ R0, -R0, -RZ ;  /* 0x800000ff00007221 */ /* 0x000fc80000010100 */
[----:B------:R-:W-:-:S07]  /*18c0*/  FFMA R21, R21, R0, R21 ;  /* 0x0000000015157223 */ /* 0x000fce0000000015 */
.L_x_25626:
[----:B------:R-:W-:Y:S05]  /*18d0*/  BSYNC B1 ;  /* 0x0000000000017941 */ /* 0x000fea0003800000 */
.L_x_25624:
        /* <DEDUP_REMOVED lines=22> */
.L_x_25628:
[----:B------:R-:W0:Y:S02]  /*1a40*/  MUFU.RCP R21, R2 ;  /* 0x0000000200157308 */ /* 0x000e240000001000 */
[----:B0-----:R-:W-:-:S04]  /*1a50*/  FFMA R0, R2, R21, -1 ;  /* 0xbf80000002007423 */ /* 0x001fc80000000015 */
[----:B------:R-:W-:-:S04]  /*1a60*/  FADD.FTZ R0, -R0, -RZ ;  /* 0x800000ff00007221 */ /* 0x000fc80000010100 */
[----:B------:R-:W-:-:S07]  /*1a70*/  FFMA R21, R21, R0, R21 ;  /* 0x0000000015157223 */ /* 0x000fce0000000015 */
.L_x_25629:
[----:B------:R-:W-:Y:S05]  /*1a80*/  BSYNC B1 ;  /* 0x0000000000017941 */ /* 0x000fea0003800000 */
.L_x_25627:
[----:B------:R-:W-:Y:S01]  /*1a90*/  SHF.R.U32.HI R108, RZ, 0x10, R19 ;  /* 0x00000010ff6c7819 */ /* 0x000fe20000011613 */
        /* <DEDUP_REMOVED lines=22> */
.L_x_25631:
[----:B------:R-:W0:Y:S02]  /*1c00*/  MUFU.RCP R21, R2 ;  /* 0x0000000200157308 */ /* 0x000e240000001000 */
[----:B0-----:R-:W-:-:S04]  /*1c10*/  FFMA R0, R2, R21, -1 ;  /* 0xbf80000002007423 */ /* 0x001fc80000000015 */
[----:B------:R-:W-:-:S04]  /*1c20*/  FADD.FTZ R0, -R0, -RZ ;  /* 0x800000ff00007221 */ /* 0x000fc80000010100 */
[----:B------:R-:W-:-:S07]  /*1c30*/  FFMA R21, R21, R0, R21 ;  /* 0x0000000015157223 */ /* 0x000fce0000000015 */
.L_x_25632:
[----:B------:R-:W-:Y:S05]  /*1c40*/  BSYNC B1 ;  /* 0x0000000000017941 */ /* 0x000fea0003800000 */
.L_x_25630:
        /* <DEDUP_REMOVED lines=22> */
.L_x_25634:
[----:B------:R-:W0:Y:S02]  /*1db0*/  MUFU.RCP R21, R2 ;  /* 0x0000000200157308 */ /* 0x000e240000001000 */
[----:B0-----:R-:W-:-:S04]  /*1dc0*/  FFMA R0, R2, R21, -1 ;  /* 0xbf80000002007423 */ /* 0x001fc80000000015 */
[----:B------:R-:W-:-:S04]  /*1dd0*/  FADD.FTZ R0, -R0, -RZ ;  /* 0x800000ff00007221 */ /* 0x000fc80000010100 */
[----:B------:R-:W-:-:S07]  /*1de0*/  FFMA R21, R21, R0, R21 ;  /* 0x0000000015157223 */ /* 0x000fce0000000015 */
.L_x_25635:
[----:B------:R-:W-:Y:S05]  /*1df0*/  BSYNC B1 ;  /* 0x0000000000017941 */ /* 0x000fea0003800000 */
.L_x_25633:
        /* <DEDUP_REMOVED lines=23> */
.L_x_25637:
[----:B------:R-:W0:Y:S02]  /*1f70*/  MUFU.RCP R21, R2 ;  /* 0x0000000200157308 */ /* 0x000e240000001000 */
[----:B0-----:R-:W-:-:S04]  /*1f80*/  FFMA R0, R2, R21, -1 ;  /* 0xbf80000002007423 */ /* 0x001fc80000000015 */
[----:B------:R-:W-:-:S04]  /*1f90*/  FADD.FTZ R0, -R0, -RZ ;  /* 0x800000ff00007221 */ /* 0x000fc80000010100 */
[----:B------:R-:W-:-:S07]  /*1fa0*/  FFMA R21, R21, R0, R21 ;  /* 0x0000000015157223 */ /* 0x000fce0000000015 */
.L_x_25638:
[----:B------:R-:W-:Y:S05]  /*1fb0*/  BSYNC B1 ;  /* 0x0000000000017941 */ /* 0x000fea0003800000 */
.L_x_25636:
        /* <DEDUP_REMOVED lines=22> */
.L_x_25640:
[----:B------:R-:W0:Y:S02]  /*2120*/  MUFU.RCP R21, R2 ;  /* 0x0000000200157308 */ /* 0x000e240000001000 */
[----:B0-----:R-:W-:-:S04]  /*2130*/  FFMA R0, R2, R21, -1 ;  /* 0xbf80000002007423 */ /* 0x001fc80000000015 */
[----:B------:R-:W-:-:S04]  /*2140*/  FADD.FTZ R0, -R0, -RZ ;  /* 0x800000ff00007221 */ /* 0x000fc80000010100 */
[----:B------:R-:W-:-:S07]  /*2150*/  FFMA R21, R21, R0, R21 ;  /* 0x0000000015157223 */ /* 0x000fce0000000015 */
.L_x_25641:
[----:B------:R-:W-:Y:S05]  /*2160*/  BSYNC B1 ;  /* 0x0000000000017941 */ /* 0x000fea0003800000 */
.L_x_25639:
        /* <DEDUP_REMOVED lines=23> */
.L_x_25643:
[----:B------:R-:W0:Y:S02]  /*22e0*/  MUFU.RCP R21, R2 ;  /* 0x0000000200157308 */ /* 0x000e240000001000 */
[----:B0-----:R-:W-:-:S04]  /*22f0*/  FFMA R0, R2, R21, -1 ;  /* 0xbf80000002007423 */ /* 0x001fc80000000015 */
[----:B------:R-:W-:-:S04]  /*2300*/  FADD.FTZ R0, -R0, -RZ ;  /* 0x800000ff00007221 */ /* 0x000fc80000010100 */
[----:B------:R-:W-:-:S07]  /*2310*/  FFMA R21, R21, R0, R21 ;  /* 0x0000000015157223 */ /* 0x000fce0000000015 */
.L_x_25644:
[----:B------:R-:W-:Y:S05]  /*2320*/  BSYNC B1 ;  /* 0x0000000000017941 */ /* 0x000fea0003800000 */
.L_x_25642:
        /* <DEDUP_REMOVED lines=22> */
.L_x_25646:
[----:B------:R-:W0:Y:S02]  /*2490*/  MUFU.RCP R21, R2 ;  /* 0x0000000200157308 */ /* 0x000e240000001000 */
[----:B0-----:R-:W-:-:S04]  /*24a0*/  FFMA R0, R2, R21, -1 ;  /* 0xbf80000002007423 */ /* 0x001fc80000000015 */
[----:B------:R-:W-:-:S04]  /*24b0*/  FADD.FTZ R0, -R0, -RZ ;  /* 0x800000ff00007221 */ /* 0x000fc80000010100 */
[----:B------:R-:W-:-:S07]  /*24c0*/  FFMA R21, R21, R0, R21 ;  /* 0x0000000015157223 */ /* 0x000fce0000000015 */
.L_x_25647:
[----:B------:R-:W-:Y:S05]  /*24d0*/  BSYNC B1 ;  /* 0x0000000000017941 */ /* 0x000fea0003800000 */
.L_x_25645:
        /* <DEDUP_REMOVED lines=23> */
.L_x_25649:
[----:B------:R-:W0:Y:S02]  /*2650*/  MUFU.RCP R21, R2 ;  /* 0x0000000200157308 */ /* 0x000e240000001000 */
[----:B0-----:R-:W-:-:S04]  /*2660*/  FFMA R0, R2, R21, -1 ;  /* 0xbf80000002007423 */ /* 0x001fc80000000015 */
[----:B------:R-:W-:-:S04]  /*2670*/  FADD.FTZ R0, -R0, -RZ ;  /* 0x800000ff00007221 */ /* 0x000fc80000010100 */
[----:B------:R-:W-:-:S07]  /*2680*/  FFMA R21, R21, R0, R21 ;  /* 0x0000000015157223 */ /* 0x000fce0000000015 */
.L_x_25650:
[----:B------:R-:W-:Y:S05]  /*2690*/  BSYNC B1 ;  /* 0x0000000000017941 */ /* 0x000fea0003800000 */
.L_x_25648:
        /* <DEDUP_REMOVED lines=22> */
.L_x_25652:
[----:B------:R-:W0:Y:S02]  /*2800*/  MUFU.RCP R21, R2 ;  /* 0x0000000200157308 */ /* 0x000e240000001000 */
[----:B0-----:R-:W-:-:S04]  /*2810*/  FFMA R0, R2, R21, -1 ;  /* 0xbf80000002007423 */ /* 0x001fc80000000015 */
[----:B------:R-:W-:-:S04]  /*2820*/  FADD.FTZ R0, -R0, -RZ ;  /* 0x800000ff00007221 */ /* 0x000fc80000010100 */
[----:B------:R-:W-:-:S07]  /*2830*/  FFMA R21, R21, R0, R21 ;  /* 0x0000000015157223 */ /* 0x000fce0000000015 */
.L_x_25653:
[----:B------:R-:W-:Y:S05]  /*2840*/  BSYNC B1 ;  /* 0x0000000000017941 */ /* 0x000fea0003800000 */
.L_x_25651:
        /* <DEDUP_REMOVED lines=23> */
.L_x_25655:
[----:B------:R-:W0:Y:S02]  /*29c0*/  MUFU.RCP R21, R2 ;  /* 0x0000000200157308 */ /* 0x000e240000001000 */
[----:B0-----:R-:W-:-:S04]  /*29d0*/  FFMA R0, R2, R21, -1 ;  /* 0xbf80000002007423 */ /* 0x001fc80000000015 */
[----:B------:R-:W-:-:S04]  /*29e0*/  FADD.FTZ R0, -R0, -RZ ;  /* 0x800000ff00007221 */ /* 0x000fc80000010100 */
[----:B------:R-:W-:-:S07]  /*29f0*/  FFMA R21, R21, R0, R21 ;  /* 0x0000000015157223 */ /* 0x000fce0000000015 */
.L_x_25656:
[----:B------:R-:W-:Y:S05]  /*2a00*/  BSYNC B1 ;  /* 0x0000000000017941 */ /* 0x000fea0003800000 */
.L_x_25654:
        /* <DEDUP_REMOVED lines=22> */
.L_x_25658:
[----:B------:R-:W0:Y:S02]  /*2b70*/  MUFU.RCP R21, R2 ;  /* 0x0000000200157308 */ /* 0x000e240000001000 */
[----:B0-----:R-:W-:-:S04]  /*2b80*/  FFMA R0, R2, R21, -1 ;  /* 0xbf80000002007423 */ /* 0x001fc80000000015 */
[----:B------:R-:W-:-:S04]  /*2b90*/  FADD.FTZ R0, -R0, -RZ ;  /* 0x800000ff00007221 */ /* 0x000fc80000010100 */
[----:B------:R-:W-:-:S07]  /*2ba0*/  FFMA R21, R21, R0, R21 ;  /* 0x0000000015157223 */ /* 0x000fce0000000015 */
.L_x_25659:
[----:B------:R-:W-:Y:S05]  /*2bb0*/  BSYNC B1 ;  /* 0x0000000000017941 */ /* 0x000fea0003800000 */
.L_x_25657:
        /* <DEDUP_REMOVED lines=23> */
.L_x_25661:
[----:B------:R-:W0:Y:S02]  /*2d30*/  MUFU.RCP R21, R2 ;  /* 0x0000000200157308 */ /* 0x000e240000001000 */
[----:B0-----:R-:W-:-:S04]  /*2d40*/  FFMA R0, R2, R21, -1 ;  /* 0xbf80000002007423 */ /* 0x001fc80000000015 */
[----:B------:R-:W-:-:S04]  /*2d50*/  FADD.FTZ R0, -R0, -RZ ;  /* 0x800000ff00007221 */ /* 0x000fc80000010100 */
[----:B------:R-:W-:-:S07]  /*2d60*/  FFMA R21, R21, R0, R21 ;  /* 0x0000000015157223 */ /* 0x000fce0000000015 */
.L_x_25662:
[----:B------:R-:W-:Y:S05]  /*2d70*/  BSYNC B1 ;  /* 0x0000000000017941 */ /* 0x000fea0003800000 */
.L_x_25660:
        /* <DEDUP_REMOVED lines=22> */
.L_x_25664:
[----:B------:R-:W0:Y:S02]  /*2ee0*/  MUFU.RCP R21, R2 ;  /* 0x0000000200157308 */ /* 0x000e240000001000 */
[----:B0-----:R-:W-:-:S04]  /*2ef0*/  FFMA R0, R2, R21, -1 ;  /* 0xbf80000002007423 */ /* 0x001fc80000000015 */
[----:B------:R-:W-:-:S04]  /*2f00*/  FADD.FTZ R0, -R0, -RZ ;  /* 0x800000ff00007221 */ /* 0x000fc80000010100 */
[----:B------:R-:W-:-:S07]  /*2f10*/  FFMA R21, R21, R0, R21 ;  /* 0x0000000015157223 */ /* 0x000fce0000000015 */
.L_x_25665:
[----:B------:R-:W-:Y:S05]  /*2f20*/  BSYNC B1 ;  /* 0x0000000000017941 */ /* 0x000fea0003800000 */
.L_x_25663:
        /* <DEDUP_REMOVED lines=23> */
.L_x_25667:
[----:B------:R-:W0:Y:S02]  /*30a0*/  MUFU.RCP R21, R2 ;  /* 0x0000000200157308 */ /* 0x000e240000001000 */
[----:B0-----:R-:W-:-:S04]  /*30b0*/  FFMA R0, R2, R21, -1 ;  /* 0xbf80000002007423 */ /* 0x001fc80000000015 */
[----:B------:R-:W-:-:S04]  /*30c0*/  FADD.FTZ R0, -R0, -RZ ;  /* 0x800000ff00007221 */ /* 0x000fc80000010100 */
[----:B------:R-:W-:-:S07]  /*30d0*/  FFMA R21, R21, R0, R21 ;  /* 0x0000000015157223 */ /* 0x000fce0000000015 */
.L_x_25668:
[----:B------:R-:W-:Y:S05]  /*30e0*/  BSYNC B1 ;  /* 0x0000000000017941 */ /* 0x000fea0003800000 */
.L_x_25666:
        /* <DEDUP_REMOVED lines=22> */
.L_x_25670:
[----:B------:R-:W0:Y:S02]  /*3250*/  MUFU.RCP R21, R2 ;  /* 0x0000000200157308 */ /* 0x000e240000001000 */
[----:B0-----:R-:W-:-:S04]  /*3260*/  FFMA R0, R2, R21, -1 ;  /* 0xbf80000002007423 */ /* 0x001fc80000000015 */
[----:B------:R-:W-:-:S04]  /*3270*/  FADD.FTZ R0, -R0, -RZ ;  /* 0x800000ff00007221 */ /* 0x000fc80000010100 */
[----:B------:R-:W-:-:S07]  /*3280*/  FFMA R21, R21, R0, R21 ;  /* 0x0000000015157223 */ /* 0x000fce0000000015 */
.L_x_25671:
[----:B------:R-:W-:Y:S05]  /*3290*/  BSYNC B1 ;  /* 0x0000000000017941 */ /* 0x000fea0003800000 */
.L_x_25669:
        /* <DEDUP_REMOVED lines=23> */
.L_x_25673:
[----:B------:R-:W0:Y:S02]  /*3410*/  MUFU.RCP R21, R2 ;  /* 0x0000000200157308 */ /* 0x000e240000001000 */
[----:B0-----:R-:W-:-:S04]  /*3420*/  FFMA R0, R2, R21, -1 ;  /* 0xbf80000002007423 */ /* 0x001fc80000000015 */
[----:B------:R-:W-:-:S04]  /*3430*/  FADD.FTZ R0, -R0, -RZ ;  /* 0x800000ff00007221 */ /* 0x000fc80000010100 */
[----:B------:R-:W-:-:S07]  /*3440*/  FFMA R21, R21, R0, R21 ;  /* 0x0000000015157223 */ /* 0x000fce0000000015 */
.L_x_25674:
[----:B------:R-:W-:Y:S05]  /*3450*/  BSYNC B1 ;  /* 0x0000000000017941 */ /* 0x000fea0003800000 */
.L_x_25672:
        /* <DEDUP_REMOVED lines=22> */
.L_x_25676:
[----:B------:R-:W0:Y:S02]  /*35c0*/  MUFU.RCP R21, R2 ;  /* 0x0000000200157308 */ /* 0x000e240000001000 */
[----:B0-----:R-:W-:-:S04]  /*35d0*/  FFMA R0, R2, R21, -1 ;  /* 0xbf80000002007423 */ /* 0x001fc80000000015 */
[----:B------:R-:W-:-:S04]  /*35e0*/  FADD.FTZ R0, -R0, -RZ ;  /* 0x800000ff00007221 */ /* 0x000fc80000010100 */
[----:B------:R-:W-:-:S07]  /*35f0*/  FFMA R21, R21, R0, R21 ;  /* 0x0000000015157223 */ /* 0x000fce0000000015 */
.L_x_25677:
[----:B------:R-:W-:Y:S05]  /*3600*/  BSYNC B1 ;  /* 0x0000000000017941 */ /* 0x000fea0003800000 */
.L_x_25675:
        /* <DEDUP_REMOVED lines=23> */
.L_x_25679:
[----:B------:R-:W0:Y:S02]  /*3780*/  MUFU.RCP R21, R2 ;  /* 0x0000000200157308 */ /* 0x000e240000001000 */
[----:B0-----:R-:W-:-:S04]  /*3790*/  FFMA R0, R2, R21, -1 ;  /* 0xbf80000002007423 */ /* 0x001fc80000000015 */
[----:B------:R-:W-:-:S04]  /*37a0*/  FADD.FTZ R0, -R0, -RZ ;  /* 0x800000ff00007221 */ /* 0x000fc80000010100 */
[----:B------:R-:W-:-:S07]  /*37b0*/  FFMA R21, R21, R0, R21 ;  /* 0x0000000015157223 */ /* 0x000fce0000000015 */
.L_x_25680:
[----:B------:R-:W-:Y:S05]  /*37c0*/  BSYNC B1 ;  /* 0x0000000000017941 */ /* 0x000fea0003800000 */
.L_x_25678:
        /* <DEDUP_REMOVED lines=22> */
.L_x_25682:
[----:B------:R-:W0:Y:S02]  /*3930*/  MUFU.RCP R21, R2 ;  /* 0x0000000200157308 */ /* 0x000e240000001000 */
[----:B0-----:R-:W-:-:S04]  /*3940*/  FFMA R0, R2, R21, -1 ;  /* 0xbf80000002007423 */ /* 0x001fc80000000015 */
[----:B------:R-:W-:-:S04]  /*3950*/  FADD.FTZ R0, -R0, -RZ ;  /* 0x800000ff00007221 */ /* 0x000fc80000010100 */
[----:B------:R-:W-:-:S07]  /*3960*/  FFMA R21, R21, R0, R21 ;  /* 0x0000000015157223 */ /* 0x000fce0000000015 */
.L_x_25683:
[----:B------:R-:W-:Y:S05]  /*3970*/  BSYNC B1 ;  /* 0x0000000000017941 */ /* 0x000fea0003800000 */
.L_x_25681:
        /* <DEDUP_REMOVED lines=23> */
.L_x_25685:
[----:B------:R-:W0:Y:S02]  /*3af0*/  MUFU.RCP R21, R2 ;  /* 0x0000000200157308 */ /* 0x000e240000001000 */
[----:B0-----:R-:W-:-:S04]  /*3b00*/  FFMA R0, R2, R21, -1 ;  /* 0xbf80000002007423 */ /* 0x001fc80000000015 */
[----:B------:R-:W-:-:S04]  /*3b10*/  FADD.FTZ R0, -R0, -RZ ;  /* 0x800000ff00007221 */ /* 0x000fc80000010100 */
[----:B------:R-:W-:-:S07]  /*3b20*/  FFMA R21, R21, R0, R21 ;  /* 0x0000000015157223 */ /* 0x000fce0000000015 */
.L_x_25686:
[----:B------:R-:W-:Y:S05]  /*3b30*/  BSYNC B1 ;  /* 0x0000000000017941 */ /* 0x000fea0003800000 */
.L_x_25684:
        /* <DEDUP_REMOVED lines=22> */
.L_x_25688:
[----:B------:R-:W0:Y:S02]  /*3ca0*/  MUFU.RCP R21, R2 ;  /* 0x0000000200157308 */ /* 0x000e240000001000 */
[----:B0-----:R-:W-:-:S04]  /*3cb0*/  FFMA R0, R2, R21, -1 ;  /* 0xbf80000002007423 */ /* 0x001fc80000000015 */
[----:B------:R-:W-:-:S04]  /*3cc0*/  FADD.FTZ R0, -R0, -RZ ;  /* 0x800000ff00007221 */ /* 0x000fc80000010100 */
[----:B------:R-:W-:-:S07]  /*3cd0*/  FFMA R21, R21, R0, R21 ;  /* 0x0000000015157223 */ /* 0x000fce0000000015 */
.L_x_25689:
[----:B------:R-:W-:Y:S05]  /*3ce0*/  BSYNC B1 ;  /* 0x0000000000017941 */ /* 0x000fea0003800000 */
.L_x_25687:
        /* <DEDUP_REMOVED lines=23> */
.L_x_25691:
[----:B------:R-:W0:Y:S02]  /*3e60*/  MUFU.RCP R21, R2 ;  /* 0x0000000200157308 */ /* 0x000e240000001000 */
[----:B0-----:R-:W-:-:S04]  /*3e70*/  FFMA R0, R2, R21, -1 ;  /* 0xbf80000002007423 */ /* 0x001fc80000000015 */
[----:B------:R-:W-:-:S04]  /*3e80*/  FADD.FTZ R0, -R0, -RZ ;  /* 0x800000ff00007221 */ /* 0x000fc80000010100 */
[----:B------:R-:W-:-:S07]  /*3e90*/  FFMA R21, R21, R0, R21 ;  /* 0x0000000015157223 */ /* 0x000fce0000000015 */
.L_x_25692:
[----:B------:R-:W-:Y:S05]  /*3ea0*/  BSYNC B1 ;  /* 0x0000000000017941 */ /* 0x000fea0003800000 */
.L_x_25690:
        /* <DEDUP_REMOVED lines=22> */
.L_x_25694:
[----:B------:R-:W0:Y:S02]  /*4010*/  MUFU.RCP R21, R2 ;  /* 0x0000000200157308 */ /* 0x000e240000001000 */
[----:B0-----:R-:W-:-:S04]  /*4020*/  FFMA R0, R2, R21, -1 ;  /* 0xbf80000002007423 */ /* 0x001fc80000000015 */
[----:B------:R-:W-:-:S04]  /*4030*/  FADD.FTZ R0, -R0, -RZ ;  /* 0x800000ff00007221 */ /* 0x000fc80000010100 */
[----:B------:R-:W-:-:S07]  /*4040*/  FFMA R21, R21, R0, R21 ;  /* 0x0000000015157223 */ /* 0x000fce0000000015 */
.L_x_25695:
[----:B------:R-:W-:Y:S05]  /*4050*/  BSYNC B1 ;  /* 0x0000000000017941 */ /* 0x000fea0003800000 */
.L_x_25693:
        /* <DEDUP_REMOVED lines=23> */
.L_x_25697:
[----:B------:R-:W0:Y:S02]  /*41d0*/  MUFU.RCP R21, R2 ;  /* 0x0000000200157308 */ /* 0x000e240000001000 */
[----:B0-----:R-:W-:-:S04]  /*41e0*/  FFMA R0, R2, R21, -1 ;  /* 0xbf80000002007423 */ /* 0x001fc80000000015 */
[----:B------:R-:W-:-:S04]  /*41f0*/  FADD.FTZ R0, -R0, -RZ ;  /* 0x800000ff00007221 */ /* 0x000fc80000010100 */
[----:B------:R-:W-:-:S07]  /*4200*/  FFMA R21, R21, R0, R21 ;  /* 0x0000000015157223 */ /* 0x000fce0000000015 */
.L_x_25698:
[----:B------:R-:W-:Y:S05]  /*4210*/  BSYNC B1 ;  /* 0x0000000000017941 */ /* 0x000fea0003800000 */
.L_x_25696:
        /* <DEDUP_REMOVED lines=22> */
.L_x_25700:
[----:B------:R-:W0:Y:S02]  /*4380*/  MUFU.RCP R21, R2 ;  /* 0x0000000200157308 */ /* 0x000e240000001000 */
[----:B0-----:R-:W-:-:S04]  /*4390*/  FFMA R0, R2, R21, -1 ;  /* 0xbf80000002007423 */ /* 0x001fc80000000015 */
[----:B------:R-:W-:-:S04]  /*43a0*/  FADD.FTZ R0, -R0, -RZ ;  /* 0x800000ff00007221 */ /* 0x000fc80000010100 */
[----:B------:R-:W-:-:S07]  /*43b0*/  FFMA R21, R21, R0, R21 ;  /* 0x0000000015157223 */ /* 0x000fce0000000015 */
.L_x_25701:
[----:B------:R-:W-:Y:S05]  /*43c0*/  BSYNC B1 ;  /* 0x0000000000017941 */ /* 0x000fea0003800000 */
.L_x_25699:
        /* <DEDUP_REMOVED lines=23> */
.L_x_25703:
[----:B------:R-:W0:Y:S02]  /*4540*/  MUFU.RCP R21, R2 ;  /* 0x0000000200157308 */ /* 0x000e240000001000 */
[----:B0-----:R-:W-:-:S04]  /*4550*/  FFMA R0, R2, R21, -1 ;  /* 0xbf80000002007423 */ /* 0x001fc80000000015 */
[----:B------:R-:W-:-:S04]  /*4560*/  FADD.FTZ R0, -R0, -RZ ;  /* 0x800000ff00007221 */ /* 0x000fc80000010100 */
[----:B------:R-:W-:-:S07]  /*4570*/  FFMA R21, R21, R0, R21 ;  /* 0x0000000015157223 */ /* 0x000fce0000000015 */
.L_x_25704:
[----:B------:R-:W-:Y:S05]  /*4580*/  BSYNC B1 ;  /* 0x0000000000017941 */ /* 0x000fea0003800000 */
.L_x_25702:
        /* <DEDUP_REMOVED lines=68> */
[----:B------:R-:W-:Y:S02]  /*49d0*/  LOP3.LUT R25, R42, 0x1f, R45, 0xf8, !PT ;  /* 0x0000001f2a197812 */ /* 0x000fe400078ef82d */
[----:B------:R-:W-:Y:S02]  /*49e0*/  LOP3.LUT R37, R37, 0xff, R2, 0xf8, !PT ;  /* 0x000000ff25257812 */ /* 0x000fe400078ef802 */
[----:B------:R-:W-:-:S04]  /*49f0*/  LEA R24, P1, R25, R18, 0x2 ;  /* 0x0000001219187211 */ /* 0x000fc800078210ff */
[----:B------:R-:W-:-:S05]  /*4a00*/  LEA.HI.X R25, R25, R16, R41, 0x2, P1 ;  /* 0x0000001019197211 */ /* 0x000fca00008f1429 */
[----:B------:R0:W-:Y:S04]  /*4a10*/  STG.E desc[UR10][R24.64], R37 ;  /* 0x0000002518007986 */ /* 0x0001e8000c10190a */
.L_x_25706:
[----:B------:R-:W-:Y:S05]  /*4a20*/  BSYNC B0 ;  /* 0x0000000000007941 */ /* 0x000fea0003800000 */
.L_x_25705:
[----:B------:R-:W-:Y:S04]  /*4a30*/  BSSY B0, `(.L_x_25707) ;  /* 0x000000f000007945 */ /* 0x000fe80003800000 */
[----:B------:R-:W-:Y:S05]  /*4a40*/  @P0 BRA `(.L_x_25708) ;  /* 0x0000000000340947 */ /* 0x000fea0003800000 */
[----:B0-----:R-:W-:Y:S01]  /*4a50*/  IMAD.U32 R24, R21, 0x10000, RZ ;  /* 0x0001000015187824 */ /* 0x001fe200078e00ff */
[----:B------:R-:W-:-:S04]  /*4a60*/  LOP3.LUT R36, R42, 0x1f, R45, 0xf8, !PT ;  /* 0x0000001f2a247812 */ /* 0x000fc800078ef82d */
[----:B------:R-:W-:Y:S02]  /*4a70*/  LOP3.LUT R25, R24, 0xff0000, RZ, 0xc0, !PT ;  /* 0x00ff000018197812 */ /* 0x000fe400078ec0ff */
[----:B------:R-:W-:Y:S02]  /*4a80*/  LOP3.LUT R24, R83, 0xffff, RZ, 0xc0, !PT ;  /* 0x0000ffff53187812 */ /* 0x000fe400078ec0ff */
[----:B------:R-:W-:Y:S02]  /*4a90*/  IADD3 R37, P1, R36, R5, RZ ;  /* 0x0000000524257210 */ /* 0x000fe40007f3e0ff */
[----:B------:R-:W-:Y:S01]  /*4aa0*/  LEA R24, R24, R25, 0x18 ;  /* 0x0000001918187211 */ /* 0x000fe200078ec0ff */
[----:B------:R-:W-:-:S05]  /*4ab0*/  IMAD.SHL.U32 R25, R14, 0x100, RZ ;  /* 0x000001000e197824 */ /* 0x000fca00078e00ff */
[----:B------:R-:W-:Y:S02]  /*4ac0*/  LOP3.LUT R36, R24, 0xffff, R25, 0xf8, !PT ;  /* 0x0000ffff18247812 */ /* 0x000fe400078ef819 */
[----:B------:R-:W-:Y:S02]  /*4ad0*/  IADD3.X R25, R41, R4, RZ, P1, !PT ;  /* 0x0000000429197210 */ /* 0x000fe40000ffe4ff */
[----:B------:R-:W-:-:S04]  /*4ae0*/  LEA R24, P1, R37, R18, 0x2 ;  /* 0x0000001225187211 */ /* 0x000fc800078210ff */
[----:B------:R-:W-:Y:S02]  /*4af0*/  LEA.HI.X R25, R37, R16, R25, 0x2, P1 ;  /* 0x0000001025197211 */ /* 0x000fe400008f1419 */
[----:B------:R-:W-:-:S05]  /*4b00*/  LOP3.LUT R37, R36, 0xff, R81, 0xf8, !PT ;  /* 0x000000ff24257812 */ /* 0x000fca00078ef851 */
[----:B------:R1:W-:Y:S02]  /*4b10*/  STG.E desc[UR10][R24.64], R37 ;  /* 0x0000002518007986 */ /* 0x0003e4000c10190a */
.L_x_25708:
[----:B------:R-:W-:Y:S05]  /*4b20*/  BSYNC B0 ;  /* 0x0000000000007941 */ /* 0x000fea0003800000 */
.L_x_25707:
[----:B------:R-:W-:Y:S04]  /*4b30*/  BSSY B0, `(.L_x_25709) ;  /* 0x000000f000007945 */ /* 0x000fe80003800000 */
[----:B------:R-:W-:Y:S05]  /*4b40*/  @P0 BRA `(.L_x_25710) ;  /* 0x0000000000340947 */ /* 0x000fea0003800000 */
[----:B01----:R-:W-:Y:S01]  /*4b50*/  IMAD.U32 R24, R87, 0x10000, RZ ;  /* 0x0001000057187824 */ /* 0x003fe200078e00ff */
[----:B------:R-:W-:-:S04]  /*4b60*/  LOP3.LUT R36, R42, 0x1f, R45, 0xf8, !PT ;  /* 0x0000001f2a247812 */ /* 0x000fc800078ef82d */
[----:B------:R-:W-:Y:S02]  /*4b70*/  LOP3.LUT R25, R24, 0xff0000, RZ, 0xc0, !PT ;  /* 0x00ff000018197812 */ /* 0x000fe400078ec0ff */
[----:B------:R-:W-:Y:S02]  /*4b80*/  LOP3.LUT R24, R71, 0xffff, RZ, 0xc0, !PT ;  /* 0x0000ffff47187812 */ /* 0x000fe400078ec0ff */
[----:B------:R-:W-:Y:S02]  /*4b90*/  LEA R37, P1, R5, R36, 0x1 ;  /* 0x0000002405257211 */ /* 0x000fe400078208ff */
[----:B------:R-:W-:Y:S01]  /*4ba0*/  LEA R24, R24, R25, 0x18 ;  /* 0x0000001918187211 */ /* 0x000fe200078ec0ff */
[----:B------:R-:W-:-:S05]  /*4bb0*/  IMAD.SHL.U32 R25, R79, 0x100, RZ ;  /* 0x000001004f197824 */ /* 0x000fca00078e00ff */
[----:B------:R-:W-:Y:S02]  /*4bc0*/  LOP3.LUT R36, R24, 0xffff, R25, 0xf8, !PT ;  /* 0x0000ffff18247812 */ /* 0x000fe400078ef819 */
[----:B------:R-:W-:Y:S02]  /*4bd0*/  LEA.HI.X R25, R5, R41, R4, 0x1, P1 ;  /* 0x0000002905197211 */ /* 0x000fe400008f0c04 */
[----:B------:R-:W-:-:S04]  /*4be0*/  LEA R24, P1, R37, R18, 0x2 ;  /* 0x0000001225187211 */ /* 0x000fc800078210ff */
[----:B------:R-:W-:Y:S02]  /*4bf0*/  LEA.HI.X R25, R37, R16, R25, 0x2, P1 ;  /* 0x0000001025197211 */ /* 0x000fe400008f1419 */
[----:B------:R-:W-:-:S05]  /*4c00*/  LOP3.LUT R37, R36, 0xff, R75, 0xf8, !PT ;  /* 0x000000ff24257812 */ /* 0x000fca00078ef84b */
[----:B------:R2:W-:Y:S02]  /*4c10*/  STG.E desc[UR10][R24.64], R37 ;  /* 0x0000002518007986 */ /* 0x0005e4000c10190a */
.L_x_25710:
[----:B------:R-:W-:Y:S05]  /*4c20*/  BSYNC B0 ;  /* 0x0000000000007941 */ /* 0x000fea0003800000 */
.L_x_25709:
[----:B------:R-:W-:Y:S04]  /*4c30*/  BSSY B0, `(.L_x_25711) ;  /* 0x0000010000007945 */ /* 0x000fe80003800000 */
[----:B------:R-:W-:Y:S05]  /*4c40*/  @P0 BRA `(.L_x_25712) ;  /* 0x0000000000380947 */ /* 0x000fea0003800000 */
[----:B012---:R-:W-:Y:S01]  /*4c50*/  SHF.L.U32 R24, R51, 0x10, RZ ;  /* 0x0000001033187819 */ /* 0x007fe200000006ff */
[----:B------:R-:W-:Y:S01]  /*4c60*/  IMAD R39, R4, 0x3, RZ ;  /* 0x0000000304277824 */ /* 0x000fe200078e02ff */
[----:B------:R-:W-:Y:S02]  /*4c70*/  LOP3.LUT R40, R42, 0x1f, R45, 0xf8, !PT ;  /* 0x0000001f2a287812 */ /* 0x000fe400078ef82d */
[----:B------:R-:W-:Y:S02]  /*4c80*/  LOP3.LUT R25, R24, 0xff0000, RZ, 0xc0, !PT ;  /* 0x00ff000018197812 */ /* 0x000fe400078ec0ff */
[----:B------:R-:W-:Y:S01]  /*4c90*/  LOP3.LUT R24, R73, 0xffff, RZ, 0xc0, !PT ;  /* 0x0000ffff49187812 */ /* 0x000fe200078ec0ff */
[----:B------:R-:W-:-:S04]  /*4ca0*/  IMAD.WIDE.U32 R36, R5, 0x3, R40 ;  /* 0x0000000305247825 */ /* 0x000fc800078e0028 */
        /* <DEDUP_REMOVED lines=8> */
.L_x_25712:
[----:B------:R-:W-:Y:S05]  /*4d30*/  BSYNC B0 ;  /* 0x0000000000007941 */ /* 0x000fea0003800000 */
.L_x_25711:
[----:B------:R-:W-:Y:S04]  /*4d40*/  BSSY B0, `(.L_x_25713) ;  /* 0x0000012000007945 */ /* 0x000fe80003800000 */
[----:B------:R-:W-:Y:S05]  /*4d50*/  @P0 BRA `(.L_x_25714) ;  /* 0x0000000000400947 */ /* 0x000fea0003800000 */
[----:B0123--:R-:W-:Y:S01]  /*4d60*/  SHF.L.U32 R24, R33, 0x10, RZ ;  /* 0x0000001021187819 */ /* 0x00ffe200000006ff */
[----:B------:R-:W-:Y:S01]  /*4d70*/  ULDC.64 UR4, c[0x0][0x258] ;  /* 0x0000960000047ab9 */ /* 0x000fe20000000a00 */
[----:B------:R-:W-:Y:S01]  /*4d80*/  LOP3.LUT R37, R42, 0x1f, R45, 0xf8, !PT ;  /* 0x0000001f2a257812 */ /* 0x000fe200078ef82d */
[----:B------:R-:W-:Y:S01]  /*4d90*/  ULOP3.LUT UR8, UR4, 0xfffffffc, URZ, 0xc0, !UPT ;  /* 0xfffffffc04087892 */ /* 0x000fe2000f8ec03f */
[----:B------:R-:W-:Y:S01]  /*4da0*/  LOP3.LUT R25, R24, 0xff0000, RZ, 0xc0, !PT ;  /* 0x00ff000018197812 */ /* 0x000fe200078ec0ff */
[----:B------:R-:W-:Y:S01]  /*4db0*/  ULOP3.LUT UR4, UR5, 0x3fffffff, URZ, 0xc0, !UPT ;  /* 0x3fffffff05047892 */ /* 0x000fe2000f8ec03f */
[----:B------:R-:W-:-:S03]  /*4dc0*/  LOP3.LUT R24, R35, 0xffff, RZ, 0xc0, !PT ;  /* 0x0000ffff23187812 */ /* 0x000fc600078ec0ff */
[----:B------:R-:W-:Y:S02]  /*4dd0*/  IADD3 R37, P1, R37, UR8, RZ ;  /* 0x0000000825257c10 */ /* 0x000fe4000ff3e0ff */
[----:B------:R-:W-:Y:S01]  /*4de0*/  IMAD R24, R24, 0x1000000, R25 ;  /* 0x0100000018187824 */ /* 0x000fe200078e0219 */
[----:B------:R-:W-:-:S04]  /*4df0*/  SHF.L.U32 R25, R31, 0x8, RZ ;  /* 0x000000081f197819 */ /* 0x000fc800000006ff */
[----:B------:R-:W-:Y:S02]  /*4e00*/  LOP3.LUT R36, R24, 0xffff, R25, 0xf8, !PT ;  /* 0x0000ffff18247812 */ /* 0x000fe400078ef819 */
[----:B------:R-:W-:Y:S02]  /*4e10*/  IADD3.X R25, R41, UR4, RZ, P1, !PT ;  /* 0x0000000429197c10 */ /* 0x000fe40008ffe4ff */
[C---:B------:R-:W-:Y:S02]  /*4e20*/  LEA R24, P1, R37.reuse, R18, 0x2 ;  /* 0x0000001225187211 */ /* 0x040fe400078210ff */
[----:B------:R-:W-:Y:S02]  /*4e30*/  LOP3.LUT R19, R36, 0xff, R19, 0xf8, !PT ;  /* 0x000000ff24137812 */ /* 0x000fe400078ef813 */
[----:B------:R-:W-:-:S05]  /*4e40*/  LEA.HI.X R25, R37, R16, R25, 0x2, P1 ;  /* 0x0000001025197211 */ /* 0x000fca00008f1419 */
[----:B------:R4:W-:Y:S04]  /*4e50*/  STG.E desc[UR10][R24.64], R19 ;  /* 0x0000001318007986 */ /* 0x0009e8000c10190a */
.L_x_25714:
[----:B------:R-:W-:Y:S05]  /*4e60*/  BSYNC B0 ;  /* 0x0000000000007941 */ /* 0x000fea0003800000 */
.L_x_25713:
        /* <DEDUP_REMOVED lines=9> */
[----:B------:R-:W-:Y:S02]  /*4f00*/  LOP3.LUT R36, R42, 0x1f, R45, 0xf8, !PT ;  /* 0x0000001f2a247812 */ /* 0x000fe400078ef82d */
[----:B------:R-:W-:Y:S02]  /*4f10*/  MOV R37, R41 ;  /* 0x0000002900257202 */ /* 0x000fe40000000f00 */
[----:B------:R-:W-:Y:S02]  /*4f20*/  LOP3.LUT R25, R24, 0xff0000, RZ, 0xc0, !PT ;  /* 0x00ff000018197812 */ /* 0x000fe400078ec0ff */
[----:B------:R-:W-:Y:S01]  /*4f30*/  LOP3.LUT R24, R19, 0xffff, RZ, 0xc0, !PT ;  /* 0x0000ffff13187812 */ /* 0x000fe200078ec0ff */
[----:B------:R-:W-:-:S03]  /*4f40*/  IMAD.WIDE.U32 R36, R5, 0x5, R36 ;  /* 0x0000000505247825 */ /* 0x000fc600078e0024 */
[----:B------:R-:W-:Y:S01]  /*4f50*/  LEA R24, R24, R25, 0x18 ;  /* 0x0000001918187211 */ /* 0x000fe200078ec0ff */
[----:B------:R-:W-:-:S05]  /*4f60*/  IMAD.SHL.U32 R25, R39, 0x100, RZ ;  /* 0x0000010027197824 */ /* 0x000fca00078e00ff */
[----:B------:R-:W-:Y:S01]  /*4f70*/  LOP3.LUT R24, R24, 0xffff, R25, 0xf8, !PT ;  /* 0x0000ffff18187812 */ /* 0x000fe200078ef819 */
[----:B------:R-:W-:-:S03]  /*4f80*/  IMAD R25, R4, 0x5, RZ ;  /* 0x0000000504197824 */ /* 0x000fc600078e02ff */
[----:B------:R-:W-:Y:S01]  /*4f90*/  LOP3.LUT R17, R24, 0xff, R17, 0xf8, !PT ;  /* 0x000000ff18117812 */ /* 0x000fe200078ef811 */
[----:B------:R-:W-:Y:S01]  /*4fa0*/  IMAD.IADD R25, R25, 0x1, R37 ;  /* 0x0000000119197824 */ /* 0x000fe200078e0225 */
[----:B------:R-:W-:-:S04]  /*4fb0*/  LEA R24, P1, R36, R18, 0x2 ;  /* 0x0000001224187211 */ /* 0x000fc800078210ff */
[----:B------:R-:W-:-:S05]  /*4fc0*/  LEA.HI.X R25, R36, R16, R25, 0x2, P1 ;  /* 0x0000001024197211 */ /* 0x000fca00008f1419 */
[----:B------:R0:W-:Y:S04]  /*4fd0*/  STG.E desc[UR10][R24.64], R17 ;  /* 0x0000001118007986 */ /* 0x0001e8000c10190a */
.L_x_25716:
[----:B------:R-:W-:Y:S05]  /*4fe0*/  BSYNC B0 ;  /* 0x0000000000007941 */ /* 0x000fea0003800000 */
.L_x_25715:
[-C--:B0-----:R-:W-:Y:S01]  /*4ff0*/  FMUL R17, R82, R11.reuse ;  /* 0x0000000b52117220 */ /* 0x081fe20000400000 */
[----:B------:R-:W-:Y:S01]  /*5000*/  FMUL R24, R72, R11 ;  /* 0x0000000b48187220 */ /* 0x000fe20000400000 */
[----:B------:R-:W-:Y:S01]  /*5010*/  LOP3.LUT R31, R31, 0xffff, RZ, 0xc0, !PT ;  /* 0x0000ffff1f1f7812 */ /* 0x000fe200078ec0ff */
[----:B------:R-:W-:Y:S01]  /*5020*/  BSSY B0, `(.L_x_25717) ;  /* 0x0000030000007945 */ /* 0x000fe20003800000 */
[----:B------:R-:W-:Y:S02]  /*5030*/  PRMT R39, R39, 0x7104, RZ ;  /* 0x0000710427277816 */ /* 0x000fe400000000ff */
[----:B------:R-:W-:Y:S02]  /*5040*/  F2FP.SATFINITE.E4M3.F32.PACK_AB_MERGE_C R17, RZ, R17, RZ ;  /* 0x00000011ff11723e */ /* 0x000fe400048070ff */
[----:B------:R-:W-:Y:S02]  /*5050*/  F2FP.SATFINITE.E4M3.F32.PACK_AB_MERGE_C R24, RZ, R24, RZ ;  /* 0x00000018ff18723e */ /* 0x000fe400048070ff */
[----:B------:R-:W-:-:S02]  /*5060*/  LOP3.LUT R36, R17, 0xffff, RZ, 0xc0, !PT ;  /* 0x0000ffff11247812 */ /* 0x000fc400078ec0ff */
[----:B------:R-:W-:Y:S02]  /*5070*/  SHF.L.U32 R25, R24, 0x10, RZ ;  /* 0x0000001018197819 */ /* 0x000fe400000006ff */
        /* <DEDUP_REMOVED lines=11> */
[----:B------:R-:W-:Y:S02]  /*5130*/  PRMT R38, R38, 0x7104, RZ ;  /* 0x0000710426267816 */ /* 0x000fe400000000ff */
[----:B------:R-:W-:Y:S02]  /*5140*/  F2FP.SATFINITE.E4M3.F32.PACK_AB_MERGE_C R39, RZ, R39, RZ ;  /* 0x00000027ff27723e */ /* 0x000fe400048070ff */
[----:B------:R-:W-:-:S02]  /*5150*/  SHF.L.U32 R25, R37, 0x10, RZ ;  /* 0x0000001025197819 */ /* 0x000fc400000006ff */
[----:B------:R-:W-:Y:S02]  /*5160*/  LOP3.LUT R31, R39, 0xffff, RZ, 0xc0, !PT ;  /* 0x0000ffff271f7812 */ /* 0x000fe400078ec0ff */
[----:B------:R-:W-:Y:S01]  /*5170*/  LOP3.LUT R36, R25, 0xff0000, RZ, 0xc0, !PT ;  /* 0x00ff000019247812 */ /* 0x000fe200078ec0ff */
[----:B------:R-:W-:Y:S01]  /*5180*/  FMUL R25, R76, R11 ;  /* 0x0000000b4c197220 */ /* 0x000fe20000400000 */
[----:B------:R-:W-:Y:S01]  /*5190*/  LOP3.LUT R33, R33, 0xff, RZ, 0xc0, !PT ;  /* 0x000000ff21217812 */ /* 0x000fe200078ec0ff */
[----:B------:R-:W-:-:S03]  /*51a0*/  IMAD.SHL.U32 R31, R31, 0x1000000, RZ ;  /* 0x010000001f1f7824 */ /* 0x000fc600078e00ff */
[----:B------:R-:W-:Y:S02]  /*51b0*/  LOP3.LUT R33, R33, 0xff00, R38, 0xf8, !PT ;  /* 0x0000ff0021217812 */ /* 0x000fe400078ef826 */
[----:B------:R-:W-:Y:S02]  /*51c0*/  LOP3.LUT R31, R31, R49, R36, 0xfe, !PT ;  /* 0x000000311f1f7212 */ /* 0x000fe400078efe24 */
[----:B------:R-:W-:-:S04]  /*51d0*/  LOP3.LUT R36, R35, 0xff, RZ, 0xc0, !PT ;  /* 0x000000ff23247812 */ /* 0x000fc800078ec0ff */
[----:B------:R-:W-:Y:S01]  /*51e0*/  LOP3.LUT R35, R36, 0xff00, R19, 0xf8, !PT ;  /* 0x0000ff0024237812 */ /* 0x000fe200078ef813 */
[----:B------:R-:W-:-:S05]  /*51f0*/  FMUL R19, R78, R11 ;  /* 0x0000000b4e137220 */ /* 0x000fca0000400000 */
[----:B------:R-:W-:Y:S02]  /*5200*/  F2FP.SATFINITE.E4M3.F32.PACK_AB_MERGE_C R38, RZ, R19, RZ ;  /* 0x00000013ff26723e */ /* 0x000fe400048070ff */
[----:B------:R-:W-:Y:S01]  /*5210*/  F2FP.SATFINITE.E4M3.F32.PACK_AB_MERGE_C R19, RZ, R25, RZ ;  /* 0x00000019ff13723e */ /* 0x000fe200048070ff */
[----:B------:R-:W-:Y:S06]  /*5220*/  @P0 BRA `(.L_x_25718) ;  /* 0x00000000003c0947 */ /* 0x000fec0003800000 */
[----:B------:R-:W-:-:S04]  /*5230*/  SHF.L.U32 R25, R38, 0x10, RZ ;  /* 0x0000001026197819 */ /* 0x000fc800000006ff */
[----:B------:R-:W-:Y:S02]  /*5240*/  LOP3.LUT R36, R25, 0xff0000, RZ, 0xc0, !PT ;  /* 0x00ff000019247812 */ /* 0x000fe400078ec0ff */
[----:B------:R-:W-:-:S05]  /*5250*/  LOP3.LUT R25, R19, 0xffff, RZ, 0xc0, !PT ;  /* 0x0000ffff13197812 */ /* 0x000fca00078ec0ff */
[----:B------:R-:W-:Y:S01]  /*5260*/  IMAD R25, R25, 0x1000000, R36 ;  /* 0x0100000019197824 */ /* 0x000fe200078e0224 */
[----:B------:R-:W-:Y:S01]  /*5270*/  SHF.L.U32 R36, R37, 0x8, RZ ;  /* 0x0000000825247819 */ /* 0x000fe200000006ff */
        /* <DEDUP_REMOVED lines=10> */
.L_x_25718:
[----:B------:R-:W-:Y:S05]  /*5320*/  BSYNC B0 ;  /* 0x0000000000007941 */ /* 0x000fea0003800000 */
.L_x_25717:
        /* <DEDUP_REMOVED lines=8> */
[----:B------:R-:W-:Y:S01]  /*53b0*/  IMAD.SHL.U32 R39, R39, 0x100, RZ ;  /* 0x0000010027277824 */ /* 0x000fe200078e00ff */
[----:B------:R-:W-:Y:S02]  /*53c0*/  MOV R37, R41 ;  /* 0x0000002900257202 */ /* 0x000fe40000000f00 */
[----:B------:R-:W-:Y:S02]  /*53d0*/  LOP3.LUT R25, R24, 0xff0000, RZ, 0xc0, !PT ;  /* 0x00ff000018197812 */ /* 0x000fe400078ec0ff */
[----:B------:R-:W-:Y:S01]  /*53e0*/  LOP3.LUT R24, R53, 0xffff, RZ, 0xc0, !PT ;  /* 0x0000ffff35187812 */ /* 0x000fe200078ec0ff */
[----:B------:R-:W-:-:S03]  /*53f0*/  IMAD.WIDE.U32 R36, R5, 0x7, R36 ;  /* 0x0000000705247825 */ /* 0x000fc600078e0024 */
[----:B------:R-:W-:Y:S01]  /*5400*/  LEA R24, R24, R25, 0x18 ;  /* 0x0000001918187211 */ /* 0x000fe200078ec0ff */
[----:B------:R-:W-:-:S03]  /*5410*/  IMAD R25, R4, 0x7, RZ ;  /* 0x0000000704197824 */ /* 0x000fc600078e02ff */
[----:B------:R-:W-:Y:S01]  /*5420*/  LOP3.LUT R24, R24, 0xffff, R39, 0xf8, !PT ;  /* 0x0000ffff18187812 */ /* 0x000fe200078ef827 */
[----:B------:R-:W-:-:S03]  /*5430*/  IMAD.IADD R25, R25, 0x1, R37 ;  /* 0x0000000119197824 */ /* 0x000fc600078e0225 */
[----:B------:R-:W-:Y:S02]  /*5440*/  LOP3.LUT R17, R24, 0xff, R17, 0xf8, !PT ;  /* 0x000000ff18117812 */ /* 0x000fe400078ef811 */
[----:B------:R-:W-:-:S04]  /*5450*/  LEA R24, P0, R36, R18, 0x2 ;  /* 0x0000001224187211 */ /* 0x000fc800078010ff */
[----:B------:R-:W-:-:S05]  /*5460*/  LEA.HI.X R25, R36, R16, R25, 0x2, P0 ;  /* 0x0000001024197211 */ /* 0x000fca00000f1419 */
[----:B------:R0:W-:Y:S04]  /*5470*/  STG.E desc[UR10][R24.64], R17 ;  /* 0x0000001118007986 */ /* 0x0001e8000c10190a */
.L_x_25720:
[----:B------:R-:W-:Y:S05]  /*5480*/  BSYNC B0 ;  /* 0x0000000000007941 */ /* 0x000fea0003800000 */
.L_x_25719:
[----:B0-----:R-:W-:Y:S02]  /*5490*/  LOP3.LUT R24, R49, 0xffff, RZ, 0xc0, !PT ;  /* 0x0000ffff31187812 */ /* 0x001fe400078ec0ff */
[----:B------:R-:W-:Y:S02]  /*54a0*/  SHF.L.U32 R17, R38, 0x10, RZ ;  /* 0x0000001026117819 */ /* 0x000fe400000006ff */
[----:B------:R-:W-:Y:S01]  /*54b0*/  SHF.L.U32 R19, R19, 0x10, RZ ;  /* 0x0000001013137819 */ /* 0x000fe200000006ff */
[----:B------:R-:W-:Y:S01]  /*54c0*/  IMAD.SHL.U32 R24, R24, 0x1000000, RZ ;  /* 0x0100000018187824 */ /* 0x000fe200078e00ff */
[----:B------:R-:W-:Y:S02]  /*54d0*/  LOP3.LUT R17, R17, 0xff0000, RZ, 0xc0, !PT ;  /* 0x00ff000011117812 */ /* 0x000fe400078ec0ff */
[----:B------:R-:W-:Y:S02]  /*54e0*/  SHF.R.U32.HI R95, RZ, 0x3, R10 ;  /* 0x00000003ff5f7819 */ /* 0x000fe4000001160a */
[----:B------:R-:W-:-:S02]  /*54f0*/  LOP3.LUT R33, R24, R33, R17, 0xfe, !PT ;  /* 0x0000002118217212 */ /* 0x000fc400078efe11 */
[----:B------:R-:W-:Y:S02]  /*5500*/  LOP3.LUT R17, R53, 0xffff, RZ, 0xc0, !PT ;  /* 0x0000ffff35117812 */ /* 0x000fe400078ec0ff */
[----:B------:R-:W-:Y:S02]  /*5510*/  LOP3.LUT R19, R19, 0xff0000, RZ, 0xc0, !PT ;  /* 0x00ff000013137812 */ /* 0x000fe400078ec0ff */
[----:B------:R-:W-:Y:S01]  /*5520*/  IADD3 R25, R7, 0x2, RZ ;  /* 0x0000000207197810 */ /* 0x000fe20007ffe0ff */
[----:B------:R-:W-:Y:S01]  /*5530*/  IMAD.SHL.U32 R24, R17, 0x1000000, RZ ;  /* 0x0100000011187824 */ /* 0x000fe200078e00ff */
[----:B------:R-:W-:Y:S02]  /*5540*/  LOP3.LUT R17, R95, 0x1ffffffc, RZ, 0xc0, !PT ;  /* 0x1ffffffc5f117812 */ /* 0x000fe400078ec0ff */
[----:B------:R-:W-:Y:S01]  /*5550*/  ISETP.GE.U32.AND P0, PT, R25, R6, PT ;  /* 0x000000061900720c */ /* 0x000fe20003f06070 */
[----:B------:R-:W-:Y:S01]  /*5560*/  IMAD.SHL.U32 R25, R5, 0x8, RZ ;  /* 0x0000000805197824 */ /* 0x000fe200078e00ff */
[----:B------:R-:W-:-:S02]  /*5570*/  LOP3.LUT R35, R24, R35, R19, 0xfe, !PT ;  /* 0x0000002318237212 */ /* 0x000fc400078efe13 */
[----:B------:R-:W-:Y:S02]  /*5580*/  IADD3 R19, R10, 0x1e, -R17 ;  /* 0x0000001e0a137810 */ /* 0x000fe40007ffe811 */
[----:B------:R-:W-:Y:S02]  /*5590*/  IADD3 R70, P1, R25, R42, RZ ;  /* 0x0000002a19467210 */ /* 0x000fe40007f3e0ff */
[----:B------:R-:W-:Y:S02]  /*55a0*/  LOP3.LUT R19, R19, 0x1f, RZ, 0xc0, !PT ;  /* 0x0000001f13137812 */ /* 0x000fe400078ec0ff */
[----:B------:R-:W-:Y:S02]  /*55b0*/  SHF.L.U64.HI R37, R5, 0x3, R4 ;  /* 0x0000000305257819 */ /* 0x000fe40000010204 */
[C---:B------:R-:W-:Y:S02]  /*55c0*/  ISETP.LT.U32.AND P0, PT, R19.reuse, R3, !P0 ;  /* 0x000000031300720c */ /* 0x040fe40004701070 */
[----:B------:R-:W-:-:S02]  /*55d0*/  IADD3 R24, P2, R19, R70, RZ ;  /* 0x0000004613187210 */ /* 0x000fc40007f5e0ff */
[----:B------:R-:W-:-:S09]  /*55e0*/  IADD3.X R19, R37, R41, RZ, P1, !PT ;  /* 0x0000002925137210 */ /* 0x000fd20000ffe4ff */
[----:B------:R-:W-:Y:S01]  /*55f0*/  @P0 IADD3 R36, P1, R24, R25, RZ ;  /* 0x0000001918240210 */ /* 0x000fe20007f3e0ff */
[----:B------:R-:W-:-:S05]  /*5600*/  IMAD.X R25, RZ, RZ, R19, P2 ;  /* 0x000000ffff197224 */ /* 0x000fca00010e0613 */
[----:B------:R-:W-:Y:S02]  /*5610*/  @P0 IADD3.X R37, R25, R37, RZ, P1, !PT ;  /* 0x0000002519250210 */ /* 0x000fe40000ffe4ff */
[----:B------:R-:W-:Y:S01]  /*5620*/  @P0 LEA R40, P1, R36, R15, 0x3 ;  /* 0x0000000f24280211 */ /* 0x000fe200078218ff */
[----:B------:R-:W-:-:S03]  /*5630*/  @P0 IMAD.WIDE.U32 R38, R5, 0x9, R24 ;  /* 0x0000000905260825 */ /* 0x000fc600078e0018 */
[----:B------:R-:W-:Y:S01]  /*5640*/  @P0 LEA.HI.X R41, R36, R13, R37, 0x3, P1 ;  /* 0x0000000d24290211 */ /* 0x000fe200008f1c25 */
[----:B------:R-:W-:Y:S01]  /*5650*/  @P0 IMAD R43, R4, 0x9, RZ ;  /* 0x00000009042b0824 */ /* 0x000fe200078e02ff */
[----:B------:R-:W-:Y:S02]  /*5660*/  @!P0 CS2R R36, SRZ ;  /* 0x0000000000248805 */ /* 0x000fe4000001ff00 */
[----:B------:R-:W-:Y:S01]  /*5670*/  @P0 LEA R42, P1, R38, R15, 0x3 ;  /* 0x0000000f262a0211 */ /* 0x000fe200078218ff */
[----:B------:R-:W-:Y:S01]  /*5680*/  @P0 IMAD.IADD R39, R43, 0x1, R39 ;  /* 0x000000012b270824 */ /* 0x000fe200078e0227 */
[----:B------:R-:W-:Y:S02]  /*5690*/  FMNMX R47, |R96|, R47, !PT ;  /* 0x0000002f602f7209 */ /* 0x000fe40007800200 */
[----:B------:R0:W5:Y:S02]  /*56a0*/  @P0 LDG.E.64 R36, desc[UR10][R40.64] ;  /* 0x0000000a28240981 */ /* 0x000164000c1e1b00 */
[----:B------:R-:W-:-:S02]  /*56b0*/  @P0 LEA.HI.X R43, R38, R13, R39, 0x3, P1 ;  /* 0x0000000d262b0211 */ /* 0x000fc400008f1c27 */
[----:B------:R-:W-:Y:S02]  /*56c0*/  @!P0 CS2R R38, SRZ ;  /* 0x0000000000268805 */ /* 0x000fe4000001ff00 */
[----:B------:R-:W-:Y:S01]  /*56d0*/  FMNMX R47, |R92|, R47, !PT ;  /* 0x0000002f5c2f7209 */ /* 0x000fe20007800200 */
[----:B------:R-:W-:Y:S01]  /*56e0*/  @P0 IMAD R45, R4, 0xa, RZ ;  /* 0x0000000a042d0824 */ /* 0x000fe200078e02ff */
[----:B0-----:R-:W-:Y:S01]  /*56f0*/  @P0 MOV R40, R24 ;  /* 0x0000001800280202 */ /* 0x001fe20000000f00 */
[----:B------:R-:W-:Y:S01]  /*5700*/  @P0 IMAD.MOV.U32 R41, RZ, RZ, R25 ;  /* 0x000000ffff290224 */ /* 0x000fe200078e0019 */
[----:B------:R-:W-:Y:S01]  /*5710*/  FMNMX R47, |R94|, R47, !PT ;  /* 0x0000002f5e2f7209 */ /* 0x000fe20007800200 */
[----:B------:R0:W5:Y:S02]  /*5720*/  @P0 LDG.E.64 R38, desc[UR10][R42.64] ;  /* 0x0000000a2a260981 */ /* 0x000164000c1e1b00 */
[----:B------:R-:W-:-:S05]  /*5730*/  @P0 IMAD.WIDE.U32 R40, R5, 0xa, R40 ;  /* 0x0000000a05280825 */ /* 0x000fca00078e0028 */
[----:B------:R-:W-:Y:S02]  /*5740*/  @P0 IADD3 R41, R45, R41, RZ ;  /* 0x000000292d290210 */ /* 0x000fe40007ffe0ff */
        /* <DEDUP_REMOVED lines=8> */
[----:B------:R-:W-:Y:S01]  /*57d0*/  @P0 IMAD.IADD R43, R47, 0x1, R43 ;  /* 0x000000012f2b0824 */ /* 0x000fe200078e022b */
[----:B------:R-:W-:Y:S01]  /*57e0*/  FMNMX R47, |R44|, R45, !PT ;  /* 0x0000002d2c2f7209 */ /* 0x000fe20007800200 */
[----:B------:R-:W-:Y:S01]  /*57f0*/  @P0 IMAD.MOV.U32 R45, RZ, RZ, R25 ;  /* 0x000000ffff2d0224 */ /* 0x000fe200078e0019 */
[----:B------:R-:W-:Y:S01]  /*5800*/  @P0 MOV R44, R24 ;  /* 0x00000018002c0202 */ /* 0x000fe20000000f00 */
[----:B------:R-:W-:Y:S01]  /*5810*/  @P0 IMAD R49, R4, 0xc, RZ ;  /* 0x0000000c04310824 */ /* 0x000fe200078e02ff */
[----:B------:R-:W-:-:S02]  /*5820*/  FMNMX R47, |R86|, R47, !PT ;  /* 0x0000002f562f7209 */ /* 0x000fc40007800200 */
[----:B------:R-:W-:Y:S01]  /*5830*/  @!P0 CS2R R40, SRZ ;  /* 0x0000000000288805 */ /* 0x000fe2000001ff00 */
[----:B------:R-:W-:Y:S01]  /*5840*/  @P0 IMAD.WIDE.U32 R44, R5, 0xc, R44 ;  /* 0x0000000c052c0825 */ /* 0x000fe200078e002c */
[----:B------:R-:W-:-:S04]  /*5850*/  @P0 LEA R84, P1, R42, R15, 0x3 ;  /* 0x0000000f2a540211 */ /* 0x000fc800078218ff */
[----:B------:R0:W5:Y:S01]  /*5860*/  @P0 LDG.E.64 R40, desc[UR10][R92.64] ;  /* 0x0000000a5c280981 */ /* 0x000162000c1e1b00 */
[----:B------:R-:W-:Y:S02]  /*5870*/  @P0 IADD3 R45, R49, R45, RZ ;  /* 0x0000002d312d0210 */ /* 0x000fe40007ffe0ff */
[----:B------:R-:W-:Y:S01]  /*5880*/  FMNMX R49, |R46|, R47, !PT ;  /* 0x0000002f2e317209 */ /* 0x000fe20007800200 */
[----:B------:R-:W-:Y:S01]  /*5890*/  @P0 IMAD.MOV.U32 R46, RZ, RZ, R24 ;  /* 0x000000ffff2e0224 */ /* 0x000fe200078e0018 */
[----:B------:R-:W-:Y:S02]  /*58a0*/  @P0 MOV R47, R25 ;  /* 0x00000019002f0202 */ /* 0x000fe40000000f00 */
[----:B------:R-:W-:Y:S01]  /*58b0*/  FMNMX R49, |R52|, R49, !PT ;  /* 0x0000003134317209 */ /* 0x000fe20007800200 */
[----:B------:R-:W-:Y:S01]  /*58c0*/  @P0 IMAD R53, R4, 0xd, RZ ;  /* 0x0000000d04350824 */ /* 0x000fe200078e02ff */
[----:B------:R-:W-:Y:S01]  /*58d0*/  @P0 LEA.HI.X R85, R42, R13, R43, 0x3, P1 ;  /* 0x0000000d2a550211 */ /* 0x000fe200008f1c2b */
[----:B------:R-:W-:Y:S01]  /*58e0*/  @P0 IMAD.WIDE.U32 R46, R5, 0xd, R46 ;  /* 0x0000000d052e0825 */ /* 0x000fe200078e002e */
[----:B0-----:R-:W-:-:S02]  /*58f0*/  FMNMX R93, |R48|, R49, !PT ;  /* 0x00000031305d7209 */ /* 0x001fc40007800200 */
[----:B------:R-:W-:Y:S02]  /*5900*/  @!P0 CS2R R42, SRZ ;  /* 0x00000000002a8805 */ /* 0x000fe4000001ff00 */
[----:B------:R-:W-:Y:S01]  /*5910*/  @P0 MOV R48, R24 ;  /* 0x0000001800300202 */ /* 0x000fe20000000f00 */
[----:B------:R-:W-:Y:S01]  /*5920*/  @P0 IMAD.MOV.U32 R49, RZ, RZ, R25 ;  /* 0x000000ffff310224 */ /* 0x000fe200078e0019 */
[C---:B------:R-:W-:Y:S01]  /*5930*/  @P0 LEA R90, P1, R44.reuse, R15, 0x3 ;  /* 0x0000000f2c5a0211 */ /* 0x040fe200078218ff */
[----:B------:R-:W-:Y:S02]  /*5940*/  @P0 IMAD.IADD R47, R53, 0x1, R47 ;  /* 0x00000001352f0824 */ /* 0x000fe400078e022f */
[----:B------:R-:W-:Y:S01]  /*5950*/  @P0 IMAD.WIDE.U32 R48, R5, 0xe, R48 ;  /* 0x0000000e05300825 */ /* 0x000fe200078e0030 */
[----:B------:R-:W-:Y:S01]  /*5960*/  @P0 LEA.HI.X R91, R44, R13, R45, 0x3, P1 ;  /* 0x0000000d2c5b0211 */ /* 0x000fe200008f1c2d */
[----:B------:R0:W5:Y:S01]  /*5970*/  @P0 LDG.E.64 R42, desc[UR10][R84.64] ;  /* 0x0000000a542a0981 */ /* 0x000162000c1e1b00 */
[----:B------:R-:W-:Y:S01]  /*5980*/  @!P0 CS2R R44, SRZ ;  /* 0x00000000002c8805 */ /* 0x000fe2000001ff00 */
[----:B------:R-:W-:-:S02]  /*5990*/  @P0 IMAD R53, R4, 0xe, RZ ;  /* 0x0000000e04350824 */ /* 0x000fc400078e02ff */
[----:B------:R-:W-:-:S03]  /*59a0*/  @P0 IMAD.MOV.U32 R52, RZ, RZ, R24 ;  /* 0x000000ffff340224 */ /* 0x000fc600078e0018 */
[----:B------:R-:W-:Y:S01]  /*59b0*/  @P0 IADD3 R49, R53, R49, RZ ;  /* 0x0000003135310210 */ /* 0x000fe20007ffe0ff */
[----:B------:R1:W5:Y:S01]  /*59c0*/  @P0 LDG.E.64 R44, desc[UR10][R90.64] ;  /* 0x0000000a5a2c0981 */ /* 0x000362000c1e1b00 */
[----:B------:R-:W-:Y:S02]  /*59d0*/  @P0 MOV R53, R25 ;  /* 0x0000001900350202 */ /* 0x000fe40000000f00 */
[----:B0-----:R-:W-:Y:S01]  /*59e0*/  @P0 LEA R84, P1, R46, R15, 0x3 ;  /* 0x0000000f2e540211 */ /* 0x001fe200078218ff */
[----:B------:R-:W-:-:S03]  /*59f0*/  @P0 IMAD R25, R4, 0xf, RZ ;  /* 0x0000000f04190824 */ /* 0x000fc600078e02ff */
[----:B------:R-:W-:Y:S02]  /*5a00*/  @P0 LEA.HI.X R85, R46, R13, R47, 0x3, P1 ;  /* 0x0000000d2e550211 */ /* 0x000fe400008f1c2f */
[----:B------:R-:W-:Y:S01]  /*5a10*/  @!P0 CS2R R46, SRZ ;  /* 0x00000000002e8805 */ /* 0x000fe2000001ff00 */
[----:B------:R-:W-:Y:S01]  /*5a20*/  @P0 IMAD.WIDE.U32 R52, R5, 0xf, R52 ;  /* 0x0000000f05340825 */ /* 0x000fe200078e0034 */
[----:B-1----:R-:W-:-:S03]  /*5a30*/  @P0 LEA R90, P1, R48, R15, 0x3 ;  /* 0x0000000f305a0211 */ /* 0x002fc600078218ff */
[----:B------:R-:W-:Y:S01]  /*5a40*/  @P0 IMAD.IADD R25, R25, 0x1, R53 ;  /* 0x0000000119190824 */ /* 0x000fe200078e0235 */
[----:B------:R-:W-:Y:S01]  /*5a50*/  @P0 LEA.HI.X R91, R48, R13, R49, 0x3, P1 ;  /* 0x0000000d305b0211 */ /* 0x000fe200008f1c31 */
[----:B------:R0:W5:Y:S01]  /*5a60*/  @P0 LDG.E.64 R46, desc[UR10][R84.64] ;  /* 0x0000000a542e0981 */ /* 0x000162000c1e1b00 */
[----:B------:R-:W-:Y:S02]  /*5a70*/  @P0 LEA R24, P1, R52, R15, 0x3 ;  /* 0x0000000f34180211 */ /* 0x000fe400078218ff */
[----:B------:R-:W-:Y:S02]  /*5a80*/  @!P0 CS2R R48, SRZ ;  /* 0x0000000000308805 */ /* 0x000fe4000001ff00 */
[----:B------:R-:W-:Y:S01]  /*5a90*/  FMNMX R93, |R20|, R93, !PT ;  /* 0x0000005d145d7209 */ /* 0x000fe20007800200 */
[----:B------:R-:W-:Y:S01]  /*5aa0*/  HADD2.F32 R20, -RZ, R54.H0_H0 ;  /* 0x20000036ff147230 */ /* 0x000fe20000004100 */
[----:B------:R-:W-:Y:S02]  /*5ab0*/  LOP3.LUT R2, R2, 0xff, RZ, 0xc0, !PT ;  /* 0x000000ff02027812 */ /* 0x000fe400078ec0ff */
[----:B------:R-:W-:Y:S01]  /*5ac0*/  LOP3.LUT R81, R81, 0xffff, RZ, 0xc0, !PT ;  /* 0x0000ffff51517812 */ /* 0x000fe200078ec0ff */
[----:B------:R-:W5:Y:S01]  /*5ad0*/  @P0 LDG.E.64 R48, desc[UR10][R90.64] ;  /* 0x0000000a5a300981 */ /* 0x000f62000c1e1b00 */
[----:B------:R-:W-:-:S02]  /*5ae0*/  @P0 LEA.HI.X R25, R52, R13, R25, 0x3, P1 ;  /* 0x0000000d34190211 */ /* 0x000fc400008f1c19 */
[----:B------:R-:W-:Y:S02]  /*5af0*/  @!P0 CS2R R52, SRZ ;  /* 0x0000000000348805 */ /* 0x000fe4000001ff00 */
[----:B0-----:R-:W-:Y:S01]  /*5b00*/  LOP3.LUT R85, R14, 0xffff, RZ, 0xc0, !PT ;  /* 0x0000ffff0e557812 */ /* 0x001fe200078ec0ff */
[----:B------:R-:W-:Y:S01]  /*5b10*/  HFMA2.MMA R14, -RZ, RZ, 0.96630859375, -0.0022525787353515625 ;  /* 0x3bbb989dff0e7435 */ /* 0x000fe200000001ff */
[----:B------:R-:W-:Y:S01]  /*5b20*/  PRMT R2, R81, 0x7604, R2 ;  /* 0x0000760451027816 */ /* 0x000fe20000000002 */
[----:B------:R-:W-:Y:S01]  /*5b30*/  FMUL R81, R20, -1.7020000219345092773 ;  /* 0xbfd9db2314517820 */ /* 0x000fe20000400000 */
[----:B------:R0:W5:Y:S01]  /*5b40*/  @P0 LDG.E.64 R52, desc[UR10][R24.64] ;  /* 0x0000000a18340981 */ /* 0x000162000c1e1b00 */
[----:B------:R-:W-:Y:S01]  /*5b50*/  LOP3.LUT R0, R0, 0xff, RZ, 0xc0, !PT ;  /* 0x000000ff00007812 */ /* 0x000fe200078ec0ff */
[----:B------:R-:W-:Y:S01]  /*5b60*/  BSSY B1, `(.L_x_25721) ;  /* 0x000004a000017945 */ /* 0x000fe20003800000 */
[----:B------:R-:W-:Y:S02]  /*5b70*/  LOP3.LUT R79, R79, 0xffff, RZ, 0xc0, !PT ;  /* 0x0000ffff4f4f7812 */ /* 0x000fe400078ec0ff */
[----:B------:R-:W-:-:S02]  /*5b80*/  PRMT R0, R85, 0x7604, R0 ;  /* 0x0000760455007816 */ /* 0x000fc40000000000 */
[----:B------:R-:W-:Y:S01]  /*5b90*/  LOP3.LUT R89, R89, 0xff, RZ, 0xc0, !PT ;  /* 0x000000ff59597812 */ /* 0x000fe200078ec0ff */
[----:B------:R-:W-:Y:S01]  /*5ba0*/  IMAD.U32 R79, R79, 0x10000, RZ ;  /* 0x000100004f4f7824 */ /* 0x000fe200078e00ff */
[----:B------:R-:W-:Y:S01]  /*5bb0*/  LOP3.LUT R0, R0, 0xffff, RZ, 0xc0, !PT ;  /* 0x0000ffff00007812 */ /* 0x000fe200078ec0ff */
[----:B0-----:R-:W-:Y:S01]  /*5bc0*/  FFMA.SAT R24, R81, R14, 0.5 ;  /* 0x3f00000051187423 */ /* 0x001fe2000000200e */
[----:B------:R-:W-:Y:S01]  /*5bd0*/  IMAD.MOV.U32 R25, RZ, RZ, 0x437c0000 ;  /* 0x437c0000ff197424 */ /* 0x000fe200078e00ff */
[----:B------:R-:W-:Y:S02]  /*5be0*/  LOP3.LUT R14, R21, 0xffff, RZ, 0xc0, !PT ;  /* 0x0000ffff150e7812 */ /* 0x000fe400078ec0ff */
[----:B------:R-:W-:Y:S01]  /*5bf0*/  FMNMX R21, |R28|, R93, !PT ;  /* 0x0000005d1c157209 */ /* 0x000fe20007800200 */
[----:B------:R-:W-:Y:S01]  /*5c00*/  FFMA.RM R24, R24, R25, 12582913 ;  /* 0x4b40000118187423 */ /* 0x000fe20000004019 */
[----:B------:R-:W-:Y:S02]  /*5c10*/  LOP3.LUT R26, R26, 0xff, RZ, 0xc0, !PT ;  /* 0x000000ff1a1a7812 */ /* 0x000fe400078ec0ff */
[----:B------:R-:W-:Y:S01]  /*5c20*/  FMNMX R21, |R30|, R21, !PT ;  /* 0x000000151e157209 */ /* 0x000fe20007800200 */
[C---:B------:R-:W-:Y:S01]  /*5c30*/  FADD R28, R24.reuse, -12583039 ;  /* 0xcb40007f181c7421 */ /* 0x040fe20000000000 */
[----:B------:R-:W-:Y:S01]  /*5c40*/  IMAD.SHL.U32 R24, R24, 0x800000, RZ ;  /* 0x0080000018187824 */ /* 0x000fe200078e00ff */
[----:B------:R-:W-:-:S02]  /*5c50*/  LOP3.LUT R30, R0, 0xff0000, R79, 0xf8, !PT ;  /* 0x00ff0000001e7812 */ /* 0x000fc400078ef84f */
[----:B------:R-:W-:Y:S01]  /*5c60*/  FFMA R28, R81, 1.4426950216293334961, -R28 ;  /* 0x3fb8aa3b511c7823 */ /* 0x000fe2000000081c */
[----:B------:R-:W-:Y:S02]  /*5c70*/  FMNMX R21, |R32|, R21, !PT ;  /* 0x0000001520157209 */ /* 0x000fe40007800200 */
[----:B------:R-:W-:Y:S01]  /*5c80*/  LOP3.LUT R83, R83, 0xffff, RZ, 0xc0, !PT ;  /* 0x0000ffff53537812 */ /* 0x000fe200078ec0ff */
[----:B------:R-:W-:Y:S01]  /*5c90*/  FFMA R28, R81, 1.925963033500011079e-08, R28 ;  /* 0x32a57060511c7823 */ /* 0x000fe2000000001c */
[----:B------:R-:W-:Y:S02]  /*5ca0*/  FMNMX R21, |R34|, R21, !PT ;  /* 0x0000001522157209 */ /* 0x000fe40007800200 */
[----:B------:R-:W-:Y:S01]  /*5cb0*/  PRMT R14, R14, 0x7604, R89 ;  /* 0x000076040e0e7816 */ /* 0x000fe20000000059 */
[----:B------:R-:W0:Y:S01]  /*5cc0*/  MUFU.EX2 R25, R28 ;  /* 0x0000001c00197308 */ /* 0x000e220000000800 */
[----:B------:R-:W-:Y:S02]  /*5cd0*/  FMNMX R21, |R50|, R21, !PT ;  /* 0x0000001532157209 */ /* 0x000fe40007800200 */
[----:B------:R-:W-:-:S02]  /*5ce0*/  PRMT R26, R83, 0x7604, R26 ;  /* 0x00007604531a7816 */ /* 0x000fc4000000001a */
[----:B------:R-:W-:Y:S02]  /*5cf0*/  FMNMX R21, |R72|, R21, !PT ;  /* 0x0000001548157209 */ /* 0x000fe40007800200 */
        /* <DEDUP_REMOVED lines=42> */
[----:B-----5:R-:W-:Y:S05]  /*5fa0*/  CALL.REL.NOINC `($__internal_551_$__cuda_sm20_rcp_rn_f32_slowpath) ;  /* 0x00000110007c7944 */ /* 0x020fea0003c00000 */
[----:B------:R-:W-:Y:S05]  /*5fb0*/  BRA `(.L_x_25723) ;  /* 0x0000000000107947 */ /* 0x000fea0003800000 */
.L_x_25722:
[----:B------:R-:W0:Y:S02]  /*5fc0*/  MUFU.RCP R21, R24 ;  /* 0x0000001800157308 */ /* 0x000e240000001000 */
[----:B0-----:R-:W-:-:S04]  /*5fd0*/  FFMA R0, R24, R21, -1 ;  /* 0xbf80000018007423 */ /* 0x001fc80000000015 */
[----:B------:R-:W-:-:S04]  /*5fe0*/  FADD.FTZ R0, -R0, -RZ ;  /* 0x800000ff00007221 */ /* 0x000fc80000010100 */
[----:B------:R-:W-:-:S07]  /*5ff0*/  FFMA R21, R21, R0, R21 ;  /* 0x0000000015157223 */ /* 0x000fce0000000015 */
.L_x_25723:
[----:B------:R-:W-:Y:S05]  /*6000*/  BSYNC B1 ;  /* 0x0000000000017941 */ /* 0x000fea0003800000 */
.L_x_25721:
[----:B------:R-:W-:Y:S01]  /*6010*/  SHF.R.U64 R100, R54, 0x10, R55 ;  /* 0x0000001036647819 */ /* 0x000fe20000001237 */
[----:B------:R-:W-:Y:S01]  /*6020*/  IMAD.MOV.U32 R27, RZ, RZ, 0x437c0000 ;  /* 0x437c0000ff1b7424 */ /* 0x000fe200078e00ff */
[----:B------:R-:W-:Y:S01]  /*6030*/  MOV R25, 0x3bbb989d ;  /* 0x3bbb989d00197802 */ /* 0x000fe20000000f00 */
[----:B------:R-:W-:Y:S01]  /*6040*/  BSSY B1, `(.L_x_25724) ;  /* 0x0000018000017945 */ /* 0x000fe20003800000 */
[----:B------:R-:W-:Y:S01]  /*6050*/  FMUL R73, R20, R21 ;  /* 0x0000001514497220 */ /* 0x000fe20000400000 */
[----:B------:R-:W-:-:S05]  /*6060*/  HADD2.F32 R100, -RZ, R100.H0_H0 ;  /* 0x20000064ff647230 */ /* 0x000fca0000004100 */
        /* <DEDUP_REMOVED lines=17> */
.L_x_25725:
[----:B------:R-:W0:Y:S02]  /*6180*/  MUFU.RCP R21, R2 ;  /* 0x0000000200157308 */ /* 0x000e240000001000 */
[----:B0-----:R-:W-:-:S04]  /*6190*/  FFMA R0, R2, R21, -1 ;  /* 0xbf80000002007423 */ /* 0x001fc80000000015 */
[----:B------:R-:W-:-:S04]  /*61a0*/  FADD.FTZ R0, -R0, -RZ ;  /* 0x800000ff00007221 */ /* 0x000fc80000010100 */
[----:B------:R-:W-:-:S07]  /*61b0*/  FFMA R21, R21, R0, R21 ;  /* 0x0000000015157223 */ /* 0x000fce0000000015 */
.L_x_25726:
[----:B------:R-:W-:Y:S05]  /*61c0*/  BSYNC B1 ;  /* 0x0000000000017941 */ /* 0x000fea0003800000 */
.L_x_25724:
[----:B------:R-:W-:Y:S01]  /*61d0*/  HADD2.F32 R104, -RZ, R55.H0_H0 ;  /* 0x20000037ff687230 */ /* 0x000fe20000004100 */
        /* <DEDUP_REMOVED lines=21> */
.L_x_25728:
[----:B------:R-:W0:Y:S02]  /*6330*/  MUFU.RCP R21, R2 ;  /* 0x0000000200157308 */ /* 0x000e240000001000 */
[----:B0-----:R-:W-:-:S04]  /*6340*/  FFMA R0, R2, R21, -1 ;  /* 0xbf80000002007423 */ /* 0x001fc80000000015 */
[----:B------:R-:W-:-:S04]  /*6350*/  FADD.FTZ R0, -R0, -RZ ;  /* 0x800000ff00007221 */ /* 0x000fc80000010100 */
[----:B------:R-:W-:-:S07]  /*6360*/  FFMA R21, R21, R0, R21 ;  /* 0x0000000015157223 */ /* 0x000fce0000000015 */
.L_x_25729:
[----:B------:R-:W-:Y:S05]  /*6370*/  BSYNC B1 ;  /* 0x0000000000017941 */ /* 0x000fea0003800000 */
.L_x_25727:
[----:B------:R-:W-:Y:S01]  /*6380*/  SHF.R.U32.HI R102, RZ, 0x10, R55 ;  /* 0x00000010ff667819 */ /* 0x000fe20000011637 */
        /* <DEDUP_REMOVED lines=22> */
.L_x_25731:
[----:B------:R-:W0:Y:S02]  /*64f0*/  MUFU.RCP R21, R2 ;  /* 0x0000000200157308 */ /* 0x000e240000001000 */
[----:B0-----:R-:W-:-:S04]  /*6500*/  FFMA R0, R2, R21, -1 ;  /* 0xbf80000002007423 */ /* 0x001fc80000000015 */
[----:B------:R-:W-:-:S04]  /*6510*/  FADD.FTZ R0, -R0, -RZ ;  /* 0x800000ff00007221 */ /* 0x000fc80000010100 */
[----:B------:R-:W-:-:S07]  /*6520*/  FFMA R21, R21, R0, R21 ;  /* 0x0000000015157223 */ /* 0x000fce0000000015 */
.L_x_25732:
[----:B------:R-:W-:Y:S05]  /*6530*/  BSYNC B1 ;  /* 0x0000000000017941 */ /* 0x000fea0003800000 */
.L_x_25730:
        /* <DEDUP_REMOVED lines=22> */
.L_x_25734:
[----:B------:R-:W0:Y:S02]  /*66a0*/  MUFU.RCP R21, R2 ;  /* 0x0000000200157308 */ /* 0x000e240000001000 */
[----:B0-----:R-:W-:-:S04]  /*66b0*/  FFMA R0, R2, R21, -1 ;  /* 0xbf80000002007423 */ /* 0x001fc80000000015 */
[----:B------:R-:W-:-:S04]  /*66c0*/  FADD.FTZ R0, -R0, -RZ ;  /* 0x800000ff00007221 */ /* 0x000fc80000010100 */
[----:B------:R-:W-:-:S07]  /*66d0*/  FFMA R21, R21, R0, R21 ;  /* 0x0000000015157223 */ /* 0x000fce0000000015 */
.L_x_25735:
[----:B------:R-:W-:Y:S05]  /*66e0*/  BSYNC B1 ;  /* 0x0000000000017941 */ /* 0x000fea0003800000 */
.L_x_25733:
        /* <DEDUP_REMOVED lines=23> */
.L_x_25737:
[----:B------:R-:W0:Y:S02]  /*6860*/  MUFU.RCP R21, R2 ;  /* 0x0000000200157308 */ /* 0x000e240000001000 */
[----:B0-----:R-:W-:-:S04]  /*6870*/  FFMA R0, R2, R21, -1 ;  /* 0xbf80000002007423 */ /* 0x001fc80000000015 */
[----:B------:R-:W-:-:S04]  /*6880*/  FADD.FTZ R0, -R0, -RZ ;  /* 0x800000ff00007221 */ /* 0x000fc80000010100 */
[----:B------:R-:W-:-:S07]  /*6890*/  FFMA R21, R21, R0, R21 ;  /* 0x0000000015157223 */ /* 0x000fce0000000015 */
.L_x_25738:
[----:B------:R-:W-:Y:S05]  /*68a0*/  BSYNC B1 ;  /* 0x0000000000017941 */ /* 0x000fea0003800000 */
.L_x_25736:
        /* <DEDUP_REMOVED lines=22> */
.L_x_25740:
[----:B------:R-:W0:Y:S02]  /*6a10*/  MUFU.RCP R21, R2 ;  /* 0x0000000200157308 */ /* 0x000e240000001000 */
[----:B0-----:R-:W-:-:S04]  /*6a20*/  FFMA R0, R2, R21, -1 ;  /* 0xbf80000002007423 */ /* 0x001fc80000000015 */
[----:B------:R-:W-:-:S04]  /*6a30*/  FADD.FTZ R0, -R0, -RZ ;  /* 0x800000ff00007221 */ /* 0x000fc80000010100 */
[----:B------:R-:W-:-:S07]  /*6a40*/  FFMA R21, R21, R0, R21 ;  /* 0x0000000015157223 */ /* 0x000fce0000000015 */
.L_x_25741:
[----:B------:R-:W-:Y:S05]  /*6a50*/  BSYNC B1 ;  /* 0x0000000000017941 */ /* 0x000fea0003800000 */
.L_x_25739:
        /* <DEDUP_REMOVED lines=23> */
.L_x_25743:
[----:B------:R-:W0:Y:S02]  /*6bd0*/  MUFU.RCP R21, R2 ;  /* 0x0000000200157308 */ /* 0x000e240000001000 */
[----:B0-----:R-:W-:-:S04]  /*6be0*/  FFMA R0, R2, R21, -1 ;  /* 0xbf80000002007423 */ /* 0x001fc80000000015 */
[----:B------:R-:W-:-:S04]  /*6bf0*/  FADD.FTZ R0, -R0, -RZ ;  /* 0x800000ff00007221 */ /* 0x000fc80000010100 */
[----:B------:R-:W-:-:S07]  /*6c00*/  FFMA R21, R21, R0, R21 ;  /* 0x0000000015157223 */ /* 0x000fce0000000015 */
.L_x_25744:
[----:B------:R-:W-:Y:S05]  /*6c10*/  BSYNC B1 ;  /* 0x0000000000017941 */ /* 0x000fea0003800000 */
.L_x_25742:
        /* <DEDUP_REMOVED lines=22> */
.L_x_25746:
[----:B------:R-:W0:Y:S02]  /*6d80*/  MUFU.RCP R21, R2 ;  /* 0x0000000200157308 */ /* 0x000e240000001000 */
[----:B0-----:R-:W-:-:S04]  /*6d90*/  FFMA R0, R2, R21, -1 ;  /* 0xbf80000002007423 */ /* 0x001fc80000000015 */
[----:B------:R-:W-:-:S04]  /*6da0*/  FADD.FTZ R0, -R0, -RZ ;  /* 0x800000ff00007221 */ /* 0x000fc80000010100 */
[----:B------:R-:W-:-:S07]  /*6db0*/  FFMA R21, R21, R0, R21 ;  /* 0x0000000015157223 */ /* 0x000fce0000000015 */
.L_x_25747:
[----:B------:R-:W-:Y:S05]  /*6dc0*/  BSYNC B1 ;  /* 0x0000000000017941 */ /* 0x000fea0003800000 */
.L_x_25745:
        /* <DEDUP_REMOVED lines=23> */
.L_x_25749:
[----:B------:R-:W0:Y:S02]  /*6f40*/  MUFU.RCP R21, R2 ;  /* 0x0000000200157308 */ /* 0x000e240000001000 */
[----:B0-----:R-:W-:-:S04]  /*6f50*/  FFMA R0, R2, R21, -1 ;  /* 0xbf80000002007423 */ /* 0x001fc80000000015 */
[----:B------:R-:W-:-:S04]  /*6f60*/  FADD.FTZ R0, -R0, -RZ ;  /* 0x800000ff00007221 */ /* 0x000fc80000010100 */
[----:B------:R-:W-:-:S07]  /*6f70*/  FFMA R21, R21, R0, R21 ;  /* 0x0000000015157223 */ /* 0x000fce0000000015 */
.L_x_25750:
[----:B------:R-:W-:Y:S05]  /*6f80*/  BSYNC B1 ;  /* 0x0000000000017941 */ /* 0x000fea0003800000 */
.L_x_25748:
        /* <DEDUP_REMOVED lines=22> */
.L_x_25752:
[----:B------:R-:W0:Y:S02]  /*70f0*/  MUFU.RCP R21, R2 ;  /* 0x0000000200157308 */ /* 0x000e240000001000 */
[----:B0-----:R-:W-:-:S04]  /*7100*/  FFMA R0, R2, R21, -1 ;  /* 0xbf80000002007423 */ /* 0x001fc80000000015 */
[----:B------:R-:W-:-:S04]  /*7110*/  FADD.FTZ R0, -R0, -RZ ;  /* 0x800000ff00007221 */ /* 0x000fc80000010100 */
[----:B------:R-:W-:-:S07]  /*7120*/  FFMA R21, R21, R0, R21 ;  /* 0x0000000015157223 */ /* 0x000fce0000000015 */
.L_x_25753:
[----:B------:R-:W-:Y:S05]  /*7130*/  BSYNC B1 ;  /* 0x0000000000017941 */ /* 0x000fea0003800000 */
.L_x_25751:
        /* <DEDUP_REMOVED lines=23> */
.L_x_25755:
[----:B------:R-:W0:Y:S02]  /*72b0*/  MUFU.RCP R21, R2 ;  /* 0x0000000200157308 */ /* 0x000e240000001000 */
[----:B0-----:R-:W-:-:S04]  /*72c0*/  FFMA R0, R2, R21, -1 ;  /* 0xbf80000002007423 */ /* 0x001fc80000000015 */
[----:B------:R-:W-:-:S04]  /*72d0*/  FADD.FTZ R0, -R0, -RZ ;  /* 0x800000ff00007221 */ /* 0x000fc80000010100 */
[----:B------:R-:W-:-:S07]  /*72e0*/  FFMA R21, R21, R0, R21 ;  /* 0x0000000015157223 */ /* 0x000fce0000000015 */
.L_x_25756:
[----:B------:R-:W-:Y:S05]  /*72f0*/  BSYNC B1 ;  /* 0x0000000000017941 */ /* 0x000fea0003800000 */
.L_x_25754:
        /* <DEDUP_REMOVED lines=22> */
.L_x_25758:
[----:B------:R-:W0:Y:S02]  /*7460*/  MUFU.RCP R21, R2 ;  /* 0x0000000200157308 */ /* 0x000e240000001000 */
[----:B0-----:R-:W-:-:S04]  /*7470*/  FFMA R0, R2, R21, -1 ;  /* 0xbf80000002007423 */ /* 0x001fc80000000015 */
[----:B------:R-:W-:-:S04]  /*7480*/  FADD.FTZ R0, -R0, -RZ ;  /* 0x800000ff00007221 */ /* 0x000fc80000010100 */
[----:B------:R-:W-:-:S07]  /*7490*/  FFMA R21, R21, R0, R21 ;  /* 0x0000000015157223 */ /* 0x000fce0000000015 */
.L_x_25759:
[----:B------:R-:W-:Y:S05]  /*74a0*/  BSYNC B1 ;  /* 0x0000000000017941 */ /* 0x000fea0003800000 */
.L_x_25757:
        /* <DEDUP_REMOVED lines=23> */
.L_x_25761:
[----:B------:R-:W0:Y:S02]  /*7620*/  MUFU.RCP R21, R2 ;  /* 0x0000000200157308 */ /* 0x000e240000001000 */
[----:B0-----:R-:W-:-:S04]  /*7630*/  FFMA R0, R2, R21, -1 ;  /* 0xbf80000002007423 */ /* 0x001fc80000000015 */
[----:B------:R-:W-:-:S04]  /*7640*/  FADD.FTZ R0, -R0, -RZ ;  /* 0x800000ff00007221 */ /* 0x000fc80000010100 */
[----:B------:R-:W-:-:S07]  /*7650*/  FFMA R21, R21, R0, R21 ;  /* 0x0000000015157223 */ /* 0x000fce0000000015 */
.L_x_25762:
[----:B------:R-:W-:Y:S05]  /*7660*/  BSYNC B1 ;  /* 0x0000000000017941 */ /* 0x000fea0003800000 */
.L_x_25760:
        /* <DEDUP_REMOVED lines=22> */
.L_x_25764:
[----:B------:R-:W0:Y:S02]  /*77d0*/  MUFU.RCP R21, R2 ;  /* 0x0000000200157308 */ /* 0x000e240000001000 */
[----:B0-----:R-:W-:-:S04]  /*77e0*/  FFMA R0, R2, R21, -1 ;  /* 0xbf80000002007423 */ /* 0x001fc80000000015 */
[----:B------:R-:W-:-:S04]  /*77f0*/  FADD.FTZ R0, -R0, -RZ ;  /* 0x800000ff00007221 */ /* 0x000fc80000010100 */
[----:B------:R-:W-:-:S07]  /*7800*/  FFMA R21, R21, R0, R21 ;  /* 0x0000000015157223 */ /* 0x000fce0000000015 */
.L_x_25765:
[----:B------:R-:W-:Y:S05]  /*7810*/  BSYNC B1 ;  /* 0x0000000000017941 */ /* 0x000fea0003800000 */
.L_x_25763:
        /* <DEDUP_REMOVED lines=23> */
.L_x_25767:
[----:B------:R-:W0:Y:S02]  /*7990*/  MUFU.RCP R21, R2 ;  /* 0x0000000200157308 */ /* 0x000e240000001000 */
[----:B0-----:R-:W-:-:S04]  /*79a0*/  FFMA R0, R2, R21, -1 ;  /* 0xbf80000002007423 */ /* 0x001fc80000000015 */
[----:B------:R-:W-:-:S04]  /*79b0*/  FADD.FTZ R0, -R0, -RZ ;  /* 0x800000ff00007221 */ /* 0x000fc80000010100 */
[----:B------:R-:W-:-:S07]  /*79c0*/  FFMA R21, R21, R0, R21 ;  /* 0x0000000015157223 */ /* 0x000fce0000000015 */
.L_x_25768:
[----:B------:R-:W-:Y:S05]  /*79d0*/  BSYNC B1 ;  /* 0x0000000000017941 */ /* 0x000fea0003800000 */
.L_x_25766:
        /* <DEDUP_REMOVED lines=22> */
.L_x_25770:
[----:B------:R-:W0:Y:S02]  /*7b40*/  MUFU.RCP R21, R2 ;  /* 0x0000000200157308 */ /* 0x000e240000001000 */
[----:B0-----:R-:W-:-:S04]  /*7b50*/  FFMA R0, R2, R21, -1 ;  /* 0xbf80000002007423 */ /* 0x001fc80000000015 */
[----:B------:R-:W-:-:S04]  /*7b60*/  FADD.FTZ R0, -R0, -RZ ;  /* 0x800000ff00007221 */ /* 0x000fc80000010100 */
[----:B------:R-:W-:-:S07]  /*7b70*/  FFMA R21, R21, R0, R21 ;  /* 0x0000000015157223 */ /* 0x000fce0000000015 */
.L_x_25771:
[----:B------:R-:W-:Y:S05]  /*7b80*/  BSYNC B1 ;  /* 0x0000000000017941 */ /* 0x000fea0003800000 */
.L_x_25769:
        /* <DEDUP_REMOVED lines=23> */
.L_x_25773:
[----:B------:R-:W0:Y:S02]  /*7d00*/  MUFU.RCP R21, R2 ;  /* 0x0000000200157308 */ /* 0x000e240000001000 */
[----:B0-----:R-:W-:-:S04]  /*7d10*/  FFMA R0, R2, R21, -1 ;  /* 0xbf80000002007423 */ /* 0x001fc80000000015 */
[----:B------:R-:W-:-:S04]  /*7d20*/  FADD.FTZ R0, -R0, -RZ ;  /* 0x800000ff00007221 */ /* 0x000fc80000010100 */
[----:B------:R-:W-:-:S07]  /*7d30*/  FFMA R21, R21, R0, R21 ;  /* 0x0000000015157223 */ /* 0x000fce0000000015 */
.L_x_25774:
[----:B------:R-:W-:Y:S05]  /*7d40*/  BSYNC B1 ;  /* 0x0000000000017941 */ /* 0x000fea0003800000 */
.L_x_25772:
        /* <DEDUP_REMOVED lines=22> */
.L_x_25776:
[----:B------:R-:W0:Y:S02]  /*7eb0*/  MUFU.RCP R21, R2 ;  /* 0x0000000200157308 */ /* 0x000e240000001000 */
[----:B0-----:R-:W-:-:S04]  /*7ec0*/  FFMA R0, R2, R21, -1 ;  /* 0xbf80000002007423 */ /* 0x001fc80000000015 */
[----:B------:R-:W-:-:S04]  /*7ed0*/  FADD.FTZ R0, -R0, -RZ ;  /* 0x800000ff00007221 */ /* 0x000fc80000010100 */
[----:B------:R-:W-:-:S07]  /*7ee0*/  FFMA R21, R21, R0, R21 ;  /* 0x0000000015157223 */ /* 0x000fce0000000015 */
.L_x_25777:
[----:B------:R-:W-:Y:S05]  /*7ef0*/  BSYNC B1 ;  /* 0x0000000000017941 */ /* 0x000fea0003800000 */
.L_x_25775:
        /* <DEDUP_REMOVED lines=23> */
.L_x_25779:
[----:B------:R-:W0:Y:S02]  /*8070*/  MUFU.RCP R21, R2 ;  /* 0x0000000200157308 */ /* 0x000e240000001000 */
[----:B0-----:R-:W-:-:S04]  /*8080*/  FFMA R0, R2, R21, -1 ;  /* 0xbf80000002007423 */ /* 0x001fc80000000015 */
[----:B------:R-:W-:-:S04]  /*8090*/  FADD.FTZ R0, -R0, -RZ ;  /* 0x800000ff00007221 */ /* 0x000fc80000010100 */
[----:B------:R-:W-:-:S07]  /*80a0*/  FFMA R21, R21, R0, R21 ;  /* 0x0000000015157223 */ /* 0x000fce0000000015 */
.L_x_25780:
[----:B------:R-:W-:Y:S05]  /*80b0*/  BSYNC B1 ;  /* 0x0000000000017941 */ /* 0x000fea0003800000 */
.L_x_25778:
        /* <DEDUP_REMOVED lines=22> */
.L_x_25782:
[----:B------:R-:W0:Y:S02]  /*8220*/  MUFU.RCP R21, R2 ;  /* 0x0000000200157308 */ /* 0x000e240000001000 */
[----:B0-----:R-:W-:-:S04]  /*8230*/  FFMA R0, R2, R21, -1 ;  /* 0xbf80000002007423 */ /* 0x001fc80000000015 */
[----:B------:R-:W-:-:S04]  /*8240*/  FADD.FTZ R0, -R0, -RZ ;  /* 0x800000ff00007221 */ /* 0x000fc80000010100 */
[----:B------:R-:W-:-:S07]  /*8250*/  FFMA R21, R21, R0, R21 ;  /* 0x0000000015157223 */ /* 0x000fce0000000015 */
.L_x_25783:
[----:B------:R-:W-:Y:S05]  /*8260*/  BSYNC B1 ;  /* 0x0000000000017941 */ /* 0x000fea0003800000 */
.L_x_25781:
        /* <DEDUP_REMOVED lines=23> */
.L_x_25785:
[----:B------:R-:W0:Y:S02]  /*83e0*/  MUFU.RCP R21, R2 ;  /* 0x0000000200157308 */ /* 0x000e240000001000 */
[----:B0-----:R-:W-:-:S04]  /*83f0*/  FFMA R0, R2, R21, -1 ;  /* 0xbf80000002007423 */ /* 0x001fc80000000015 */
[----:B------:R-:W-:-:S04]  /*8400*/  FADD.FTZ R0, -R0, -RZ ;  /* 0x800000ff00007221 */ /* 0x000fc80000010100 */
[----:B------:R-:W-:-:S07]  /*8410*/  FFMA R21, R21, R0, R21 ;  /* 0x0000000015157223 */ /* 0x000fce0000000015 */
.L_x_25786:
[----:B------:R-:W-:Y:S05]  /*8420*/  BSYNC B1 ;  /* 0x0000000000017941 */ /* 0x000fea0003800000 */
.L_x_25784:
        /* <DEDUP_REMOVED lines=22> */
.L_x_25788:
[----:B------:R-:W0:Y:S02]  /*8590*/  MUFU.RCP R21, R2 ;  /* 0x0000000200157308 */ /* 0x000e240000001000 */
[----:B0-----:R-:W-:-:S04]  /*85a0*/  FFMA R0, R2, R21, -1 ;  /* 0xbf80000002007423 */ /* 0x001fc80000000015 */
[----:B------:R-:W-:-:S04]  /*85b0*/  FADD.FTZ R0, -R0, -RZ ;  /* 0x800000ff00007221 */ /* 0x000fc80000010100 */
[----:B------:R-:W-:-:S07]  /*85c0*/  FFMA R21, R21, R0, R21 ;  /* 0x0000000015157223 */ /* 0x000fce0000000015 */
.L_x_25789:
[----:B------:R-:W-:Y:S05]  /*85d0*/  BSYNC B1 ;  /* 0x0000000000017941 */ /* 0x000fea0003800000 */
.L_x_25787:
        /* <DEDUP_REMOVED lines=23> */
.L_x_25791:
[----:B------:R-:W0:Y:S02]  /*8750*/  MUFU.RCP R21, R2 ;  /* 0x0000000200157308 */ /* 0x000e240000001000 */
[----:B0-----:R-:W-:-:S04]  /*8760*/  FFMA R0, R2, R21, -1 ;  /* 0xbf80000002007423 */ /* 0x001fc80000000015 */
[----:B------:R-:W-:-:S04]  /*8770*/  FADD.FTZ R0, -R0, -RZ ;  /* 0x800000ff00007221 */ /* 0x000fc80000010100 */
[----:B------:R-:W-:-:S07]  /*8780*/  FFMA R21, R21, R0, R21 ;  /* 0x0000000015157223 */ /* 0x000fce0000000015 */
.L_x_25792:
[----:B------:R-:W-:Y:S05]  /*8790*/  BSYNC B1 ;  /* 0x0000000000017941 */ /* 0x000fea0003800000 */
.L_x_25790:
        /* <DEDUP_REMOVED lines=22> */
.L_x_25794:
[----:B------:R-:W0:Y:S02]  /*8900*/  MUFU.RCP R21, R2 ;  /* 0x0000000200157308 */ /* 0x000e240000001000 */
[----:B0-----:R-:W-:-:S04]  /*8910*/  FFMA R0, R2, R21, -1 ;  /* 0xbf80000002007423 */ /* 0x001fc80000000015 */
[----:B------:R-:W-:-:S04]  /*8920*/  FADD.FTZ R0, -R0, -RZ ;  /* 0x800000ff00007221 */ /* 0x000fc80000010100 */
[----:B------:R-:W-:-:S07]  /*8930*/  FFMA R21, R21, R0, R21 ;  /* 0x0000000015157223 */ /* 0x000fce0000000015 */
.L_x_25795:
[----:B------:R-:W-:Y:S05]  /*8940*/  BSYNC B1 ;  /* 0x0000000000017941 */ /* 0x000fea0003800000 */
.L_x_25793:
        /* <DEDUP_REMOVED lines=23> */
.L_x_25797:
[----:B------:R-:W0:Y:S02]  /*8ac0*/  MUFU.RCP R21, R2 ;  /* 0x0000000200157308 */ /* 0x000e240000001000 */
[----:B0-----:R-:W-:-:S04]  /*8ad0*/  FFMA R0, R2, R21, -1 ;  /* 0xbf80000002007423 */ /* 0x001fc80000000015 */
[----:B------:R-:W-:-:S04]  /*8ae0*/  FADD.FTZ R0, -R0, -RZ ;  /* 0x800000ff00007221 */ /* 0x000fc80000010100 */
[----:B------:R-:W-:-:S07]  /*8af0*/  FFMA R21, R21, R0, R21 ;  /* 0x0000000015157223 */ /* 0x000fce0000000015 */
.L_x_25798:
[----:B------:R-:W-:Y:S05]  /*8b00*/  BSYNC B1 ;  /* 0x0000000000017941 */ /* 0x000fea0003800000 */
.L_x_25796:
        /* <DEDUP_REMOVED lines=22> */
.L_x_25800:
[----:B------:R-:W0:Y:S02]  /*8c70*/  MUFU.RCP R21, R2 ;  /* 0x0000000200157308 */ /* 0x000e240000001000 */
[----:B0-----:R-:W-:-:S04]  /*8c80*/  FFMA R0, R2, R21, -1 ;  /* 0xbf80000002007423 */ /* 0x001fc80000000015 */
[----:B------:R-:W-:-:S04]  /*8c90*/  FADD.FTZ R0, -R0, -RZ ;  /* 0x800000ff00007221 */ /* 0x000fc80000010100 */
[----:B------:R-:W-:-:S07]  /*8ca0*/  FFMA R21, R21, R0, R21 ;  /* 0x0000000015157223 */ /* 0x000fce0000000015 */
.L_x_25801:
[----:B------:R-:W-:Y:S05]  /*8cb0*/  BSYNC B1 ;  /* 0x0000000000017941 */ /* 0x000fea0003800000 */
.L_x_25799:
        /* <DEDUP_REMOVED lines=23> */
.L_x_25803:
[----:B------:R-:W0:Y:S02]  /*8e30*/  MUFU.RCP R21, R2 ;  /* 0x0000000200157308 */ /* 0x000e240000001000 */
[----:B0-----:R-:W-:-:S04]  /*8e40*/  FFMA R0, R2, R21, -1 ;  /* 0xbf80000002007423 */ /* 0x001fc80000000015 */
[----:B------:R-:W-:-:S04]  /*8e50*/  FADD.FTZ R0, -R0, -RZ ;  /* 0x800000ff00007221 */ /* 0x000fc80000010100 */
[----:B------:R-:W-:-:S07]  /*8e60*/  FFMA R21, R21, R0, R21 ;  /* 0x0000000015157223 */ /* 0x000fce0000000015 */
.L_x_25804:
[----:B------:R-:W-:Y:S05]  /*8e70*/  BSYNC B1 ;  /* 0x0000000000017941 */ /* 0x000fea0003800000 */
.L_x_25802:
        /* <DEDUP_REMOVED lines=22> */
.L_x_25806:
[----:B------:R-:W0:Y:S02]  /*8fe0*/  MUFU.RCP R21, R2 ;  /* 0x0000000200157308 */ /* 0x000e240000001000 */
[----:B0-----:R-:W-:-:S04]  /*8ff0*/  FFMA R0, R2, R21, -1 ;  /* 0xbf80000002007423 */ /* 0x001fc80000000015 */
[----:B------:R-:W-:-:S04]  /*9000*/  FADD.FTZ R0, -R0, -RZ ;  /* 0x800000ff00007221 */ /* 0x000fc80000010100 */
[----:B------:R-:W-:-:S07]  /*9010*/  FFMA R21, R21, R0, R21 ;  /* 0x0000000015157223 */ /* 0x000fce0000000015 */
.L_x_25807:
[----:B------:R-:W-:Y:S05]  /*9020*/  BSYNC B1 ;  /* 0x0000000000017941 */ /* 0x000fea0003800000 */
.L_x_25805:
        /* <DEDUP_REMOVED lines=23> */
.L_x_25809:
[----:B------:R-:W0:Y:S02]  /*91a0*/  MUFU.RCP R21, R2 ;  /* 0x0000000200157308 */ /* 0x000e240000001000 */
[----:B0-----:R-:W-:-:S04]  /*91b0*/  FFMA R0, R2, R21, -1 ;  /* 0xbf80000002007423 */ /* 0x001fc80000000015 */
[----:B------:R-:W-:-:S04]  /*91c0*/  FADD.FTZ R0, -R0, -RZ ;  /* 0x800000ff00007221 */ /* 0x000fc80000010100 */
[----:B------:R-:W-:-:S07]  /*91d0*/  FFMA R21, R21, R0, R21 ;  /* 0x0000000015157223 */ /* 0x000fce0000000015 */
.L_x_25810:
[----:B------:R-:W-:Y:S05]  /*91e0*/  BSYNC B1 ;  /* 0x0000000000017941 */ /* 0x000fea0003800000 */
.L_x_25808:
        /* <DEDUP_REMOVED lines=22> */
.L_x_25812:
[----:B------:R-:W0:Y:S02]  /*9350*/  MUFU.RCP R21, R2 ;  /* 0x0000000200157308 */ /* 0x000e240000001000 */
[----:B0-----:R-:W-:-:S04]  /*9360*/  FFMA R0, R2, R21, -1 ;  /* 0xbf80000002007423 */ /* 0x001fc80000000015 */
[----:B------:R-:W-:-:S04]  /*9370*/  FADD.FTZ R0, -R0, -RZ ;  /* 0x800000ff00007221 */ /* 0x000fc80000010100 */
[----:B------:R-:W-:-:S07]  /*9380*/  FFMA R21, R21, R0, R21 ;  /* 0x0000000015157223 */ /* 0x000fce0000000015 */
.L_x_25813:
[----:B------:R-:W-:Y:S05]  /*9390*/  BSYNC B1 ;  /* 0x0000000000017941 */ /* 0x000fea0003800000 */
.L_x_25811:
        /* <DEDUP_REMOVED lines=23> */
.L_x_25815:
[----:B------:R-:W0:Y:S02]  /*9510*/  MUFU.RCP R21, R2 ;  /* 0x0000000200157308 */ /* 0x000e240000001000 */
[----:B0-----:R-:W-:-:S04]  /*9520*/  FFMA R0, R2, R21, -1 ;  /* 0xbf80000002007423 */ /* 0x001fc80000000015 */
[----:B------:R-:W-:-:S04]  /*9530*/  FADD.FTZ R0, -R0, -RZ ;  /* 0x800000ff00007221 */ /* 0x000fc80000010100 */
[----:B------:R-:W-:-:S07]  /*9540*/  FFMA R21, R21, R0, R21 ;  /* 0x0000000015157223 */ /* 0x000fce0000000015 */
.L_x_25816:
[----:B------:R-:W-:Y:S05]  /*9550*/  BSYNC B1 ;  /* 0x0000000000017941 */ /* 0x000fea0003800000 */
.L_x_25814:
        /* <DEDUP_REMOVED lines=59> */
[----:B------:R-:W-:Y:S01]  /*9910*/  IMAD.U32 R60, R73, 0x10000, RZ ;  /* 0x00010000493c7824 */ /* 0x000fe200078e00ff */
        /* <DEDUP_REMOVED lines=8> */
[----:B------:R-:W-:Y:S02]  /*99a0*/  IADD3.X R61, RZ, R19, RZ, P1, !PT ;  /* 0x00000013ff3d7210 */ /* 0x000fe40000ffe4ff */
[----:B------:R-:W-:-:S04]  /*99b0*/  LEA R60, P1, R65, R18, 0x2 ;  /* 0x00000012413c7211 */ /* 0x000fc800078210ff */
[----:B------:R-:W-:Y:S02]  /*99c0*/  LEA.HI.X R61, R65, R16, R61, 0x2, P1 ;  /* 0x00000010413d7211 */ /* 0x000fe400008f143d */
[----:B------:R-:W-:-:S05]  /*99d0*/  LOP3.LUT R65, R64, 0xff, R85, 0xf8, !PT ;  /* 0x000000ff40417812 */ /* 0x000fca00078ef855 */
[----:B------:R0:W-:Y:S02]  /*99e0*/  STG.E desc[UR10][R60.64], R65 ;  /* 0x000000413c007986 */ /* 0x0001e4000c10190a */
.L_x_25818:
[----:B------:R-:W-:Y:S05]  /*99f0*/  BSYNC B0 ;  /* 0x0000000000007941 */ /* 0x000fea0003800000 */
.L_x_25817:
[----:B------:R-:W-:Y:S04]  /*9a00*/  BSSY B0, `(.L_x_25819) ;  /* 0x0000010000007945 */ /* 0x000fe80003800000 */
[----:B------:R-:W-:Y:S05]  /*9a10*/  @P0 BRA `(.L_x_25820) ;  /* 0x0000000000380947 */ /* 0x000fea0003800000 */
[----:B0-----:R-:W-:Y:S01]  /*9a20*/  IMAD.U32 R60, R79, 0x10000, RZ ;  /* 0x000100004f3c7824 */ /* 0x001fe200078e00ff */
[----:B------:R-:W-:-:S04]  /*9a30*/  IADD3 R64, R10, -0x1, -R17 ;  /* 0xffffffff0a407810 */ /* 0x000fc80007ffe811 */
[----:B------:R-:W-:Y:S02]  /*9a40*/  LOP3.LUT R61, R60, 0xff0000, RZ, 0xc0, !PT ;  /* 0x00ff00003c3d7812 */ /* 0x000fe400078ec0ff */
[----:B------:R-:W-:Y:S02]  /*9a50*/  LOP3.LUT R60, R75, 0xffff, RZ, 0xc0, !PT ;  /* 0x0000ffff4b3c7812 */ /* 0x000fe400078ec0ff */
[----:B------:R-:W-:Y:S02]  /*9a60*/  LOP3.LUT R64, R64, 0x1f, RZ, 0xc0, !PT ;  /* 0x0000001f40407812 */ /* 0x000fe400078ec0ff */
[----:B------:R-:W-:Y:S01]  /*9a70*/  LEA R60, R60, R61, 0x18 ;  /* 0x0000003d3c3c7211 */ /* 0x000fe200078ec0ff */
[----:B------:R-:W-:Y:S01]  /*9a80*/  IMAD.SHL.U32 R61, R83, 0x100, RZ ;  /* 0x00000100533d7824 */ /* 0x000fe200078e00ff */
[----:B------:R-:W-:-:S04]  /*9a90*/  IADD3 R65, P1, P2, R5, R70, R64 ;  /* 0x0000004605417210 */ /* 0x000fc80007a3e040 */
[----:B------:R-:W-:Y:S02]  /*9aa0*/  LOP3.LUT R64, R60, 0xffff, R61, 0xf8, !PT ;  /* 0x0000ffff3c407812 */ /* 0x000fe400078ef83d */
[----:B------:R-:W-:Y:S02]  /*9ab0*/  IADD3.X R61, R4, R19, RZ, P1, P2 ;  /* 0x00000013043d7210 */ /* 0x000fe40000fe44ff */
[----:B------:R-:W-:-:S04]  /*9ac0*/  LEA R60, P1, R65, R18, 0x2 ;  /* 0x00000012413c7211 */ /* 0x000fc800078210ff */
[----:B------:R-:W-:Y:S02]  /*9ad0*/  LEA.HI.X R61, R65, R16, R61, 0x2, P1 ;  /* 0x00000010413d7211 */ /* 0x000fe400008f143d */
[----:B------:R-:W-:-:S05]  /*9ae0*/  LOP3.LUT R65, R64, 0xff, R87, 0xf8, !PT ;  /* 0x000000ff40417812 */ /* 0x000fca00078ef857 */
[----:B------:R1:W-:Y:S02]  /*9af0*/  STG.E desc[UR10][R60.64], R65 ;  /* 0x000000413c007986 */ /* 0x0003e4000c10190a */
.L_x_25820:
[----:B------:R-:W-:Y:S05]  /*9b00*/  BSYNC B0 ;  /* 0x0000000000007941 */ /* 0x000fea0003800000 */
.L_x_25819:
[----:B------:R-:W-:Y:S04]  /*9b10*/  BSSY B0, `(.L_x_25821) ;  /* 0x0000012000007945 */ /* 0x000fe80003800000 */
[----:B------:R-:W-:Y:S05]  /*9b20*/  @P0 BRA `(.L_x_25822) ;  /* 0x0000000000400947 */ /* 0x000fea0003800000 */
[----:B01----:R-:W-:Y:S02]  /*9b30*/  SHF.L.U32 R60, R21, 0x10, RZ ;  /* 0x00000010153c7819 */ /* 0x003fe400000006ff */
[----:B------:R-:W-:Y:S02]  /*9b40*/  IADD3 R64, R10, -0x1, -R17 ;  /* 0xffffffff0a407810 */ /* 0x000fe40007ffe811 */
[----:B------:R-:W-:Y:S02]  /*9b50*/  LOP3.LUT R61, R60, 0xff0000, RZ, 0xc0, !PT ;  /* 0x00ff00003c3d7812 */ /* 0x000fe400078ec0ff */
[----:B------:R-:W-:Y:S02]  /*9b60*/  LOP3.LUT R60, R24, 0xffff, RZ, 0xc0, !PT ;  /* 0x0000ffff183c7812 */ /* 0x000fe400078ec0ff */
[----:B------:R-:W-:-:S03]  /*9b70*/  LOP3.LUT R65, R64, 0x1f, RZ, 0xc0, !PT ;  /* 0x0000001f40417812 */ /* 0x000fc600078ec0ff */
[----:B------:R-:W-:Y:S01]  /*9b80*/  IMAD R60, R60, 0x1000000, R61 ;  /* 0x010000003c3c7824 */ /* 0x000fe200078e023d */
[----:B------:R-:W-:Y:S02]  /*9b90*/  SHF.L.U32 R61, R14, 0x8, RZ ;  /* 0x000000080e3d7819 */ /* 0x000fe400000006ff */
[----:B------:R-:W-:Y:S02]  /*9ba0*/  IADD3 R64, P2, R65, R70, RZ ;  /* 0x0000004641407210 */ /* 0x000fe40007f5e0ff */
[----:B------:R-:W-:Y:S02]  /*9bb0*/  LOP3.LUT R65, R60, 0xffff, R61, 0xf8, !PT ;  /* 0x0000ffff3c417812 */ /* 0x000fe400078ef83d */
[----:B------:R-:W-:Y:S01]  /*9bc0*/  LEA R61, P1, R5, R64, 0x1 ;  /* 0x00000040053d7211 */ /* 0x000fe200078208ff */
[----:B------:R-:W-:Y:S01]  /*9bd0*/  IMAD.X R64, RZ, RZ, R19, P2 ;  /* 0x000000ffff407224 */ /* 0x000fe200010e0613 */
[----:B------:R-:W-:-:S04]  /*9be0*/  LOP3.LUT R65, R65, 0xff, R2, 0xf8, !PT ;  /* 0x000000ff41417812 */ /* 0x000fc800078ef802 */
[----:B------:R-:W-:Y:S02]  /*9bf0*/  LEA.HI.X R64, R5, R64, R4, 0x1, P1 ;  /* 0x0000004005407211 */ /* 0x000fe400008f0c04 */
[----:B------:R-:W-:-:S04]  /*9c00*/  LEA R60, P1, R61, R18, 0x2 ;  /* 0x000000123d3c7211 */ /* 0x000fc800078210ff */
[----:B------:R-:W-:-:S05]  /*9c10*/  LEA.HI.X R61, R61, R16, R64, 0x2, P1 ;  /* 0x000000103d3d7211 */ /* 0x000fca00008f1440 */
[----:B------:R2:W-:Y:S04]  /*9c20*/  STG.E desc[UR10][R60.64], R65 ;  /* 0x000000413c007986 */ /* 0x0005e8000c10190a */
.L_x_25822:
[----:B------:R-:W-:Y:S05]  /*9c30*/  BSYNC B0 ;  /* 0x0000000000007941 */ /* 0x000fea0003800000 */
.L_x_25821:
[----:B------:R-:W-:Y:S04]  /*9c40*/  BSSY B0, `(.L_x_25823) ;  /* 0x0000013000007945 */ /* 0x000fe80003800000 */
[----:B------:R-:W-:Y:S05]  /*9c50*/  @P0 BRA `(.L_x_25824) ;  /* 0x0000000000440947 */ /* 0x000fea0003800000 */
[----:B012---:R-:W-:Y:S01]  /*9c60*/  IADD3 R60, R10, -0x1, -R17 ;  /* 0xffffffff0a3c7810 */ /* 0x007fe20007ffe811 */
[----:B------:R-:W-:Y:S01]  /*9c70*/  IMAD R69, R4, 0x3, RZ ;  /* 0x0000000304457824 */ /* 0x000fe200078e02ff */
[----:B------:R-:W-:Y:S02]  /*9c80*/  SHF.L.U32 R61, R27, 0x10, RZ ;  /* 0x000000101b3d7819 */ /* 0x000fe400000006ff */
[----:B------:R-:W-:Y:S02]  /*9c90*/  LOP3.LUT R65, R60, 0x1f, RZ, 0xc0, !PT ;  /* 0x0000001f3c417812 */ /* 0x000fe400078ec0ff */
[----:B------:R-:W-:Y:S02]  /*9ca0*/  LOP3.LUT R64, R51, 0xffff, RZ, 0xc0, !PT ;  /* 0x0000ffff33407812 */ /* 0x000fe400078ec0ff */
[----:B------:R-:W-:Y:S02]  /*9cb0*/  IADD3 R60, P1, R65, R70, RZ ;  /* 0x00000046413c7210 */ /* 0x000fe40007f3e0ff */
[----:B------:R-:W-:-:S03]  /*9cc0*/  LOP3.LUT R65, R61, 0xff0000, RZ, 0xc0, !PT ;  /* 0x00ff00003d417812 */ /* 0x000fc600078ec0ff */
[----:B------:R-:W-:Y:S01]  /*9cd0*/  IMAD.X R61, RZ, RZ, R19, P1 ;  /* 0x000000ffff3d7224 */ /* 0x000fe200008e0613 */
[----:B------:R-:W-:Y:S01]  /*9ce0*/  LEA R64, R64, R65, 0x18 ;  /* 0x0000004140407211 */ /* 0x000fe200078ec0ff */
[----:B------:R-:W-:Y:S02]  /*9cf0*/  IMAD.SHL.U32 R65, R26, 0x100, RZ ;  /* 0x000001001a417824 */ /* 0x000fe400078e00ff */
[----:B------:R-:W-:-:S03]  /*9d00*/  IMAD.WIDE.U32 R60, R5, 0x3, R60 ;  /* 0x00000003053c7825 */ /* 0x000fc600078e003c */
[----:B------:R-:W-:Y:S02]  /*9d10*/  LOP3.LUT R68, R64, 0xffff, R65, 0xf8, !PT ;  /* 0x0000ffff40447812 */ /* 0x000fe400078ef841 */
[----:B------:R-:W-:Y:S02]  /*9d20*/  IADD3 R61, R69, R61, RZ ;  /* 0x0000003d453d7210 */ /* 0x000fe40007ffe0ff */
[----:B------:R-:W-:-:S04]  /*9d30*/  LEA R64, P1, R60, R18, 0x2 ;  /* 0x000000123c407211 */ /* 0x000fc800078210ff */
[----:B------:R-:W-:Y:S02]  /*9d40*/  LEA.HI.X R65, R60, R16, R61, 0x2, P1 ;  /* 0x000000103c417211 */ /* 0x000fe400008f143d */
[----:B------:R-:W-:-:S05]  /*9d50*/  LOP3.LUT R61, R68, 0xff, R25, 0xf8, !PT ;  /* 0x000000ff443d7812 */ /* 0x000fca00078ef819 */
[----:B------:R3:W-:Y:S02]  /*9d60*/  STG.E desc[UR10][R64.64], R61 ;  /* 0x0000003d40007986 */ /* 0x0007e4000c10190a */
.L_x_25824:
[----:B------:R-:W-:Y:S05]  /*9d70*/  BSYNC B0 ;  /* 0x0000000000007941 */ /* 0x000fea0003800000 */
.L_x_25823:
[----:B------:R-:W-:Y:S04]  /*9d80*/  BSSY B0, `(.L_x_25825) ;  /* 0x0000013000007945 */ /* 0x000fe80003800000 */
[----:B------:R-:W-:Y:S05]  /*9d90*/  @P0 BRA `(.L_x_25826) ;  /* 0x0000000000440947 */ /* 0x000fea0003800000 */
[----:B012---:R-:W-:Y:S01]  /*9da0*/  IMAD.U32 R60, R59, 0x10000, RZ ;  /* 0x000100003b3c7824 */ /* 0x007fe200078e00ff */
[----:B------:R-:W-:Y:S01]  /*9db0*/  ULDC.64 UR4, c[0x0][0x258] ;  /* 0x0000960000047ab9 */ /* 0x000fe20000000a00 */
[----:B---3--:R-:W-:Y:S01]  /*9dc0*/  IADD3 R64, R10, -0x1, -R17 ;  /* 0xffffffff0a407810 */ /* 0x008fe20007ffe811 */
[----:B------:R-:W-:Y:S02]  /*9dd0*/  ULOP3.LUT UR4, UR4, 0xfffffffc, URZ, 0xc0, !UPT ;  /* 0xfffffffc04047892 */ /* 0x000fe4000f8ec03f */
[----:B------:R-:W-:Y:S01]  /*9de0*/  LOP3.LUT R61, R60, 0xff0000, RZ, 0xc0, !PT ;  /* 0x00ff00003c3d7812 */ /* 0x000fe200078ec0ff */
[----:B------:R-:W-:Y:S01]  /*9df0*/  ULOP3.LUT UR5, UR5, 0x3fffffff, URZ, 0xc0, !UPT ;  /* 0x3fffffff05057892 */ /* 0x000fe2000f8ec03f */
[----:B------:R-:W-:Y:S02]  /*9e00*/  LOP3.LUT R60, R63, 0xffff, RZ, 0xc0, !PT ;  /* 0x0000ffff3f3c7812 */ /* 0x000fe400078ec0ff */
[----:B------:R-:W-:Y:S02]  /*9e10*/  LOP3.LUT R69, R64, 0x1f, RZ, 0xc0, !PT ;  /* 0x0000001f40457812 */ /* 0x000fe400078ec0ff */
[----:B------:R-:W-:Y:S01]  /*9e20*/  LEA R60, R60, R61, 0x18 ;  /* 0x0000003d3c3c7211 */ /* 0x000fe200078ec0ff */
[----:B------:R-:W-:Y:S01]  /*9e30*/  IMAD.SHL.U32 R61, R57, 0x100, RZ ;  /* 0x00000100393d7824 */ /* 0x000fe200078e00ff */
[----:B------:R-:W-:-:S04]  /*9e40*/  IADD3 R69, P1, P2, R70, UR4, R69 ;  /* 0x0000000446457c10 */ /* 0x000fc8000fa3e045 */
[----:B------:R-:W-:Y:S02]  /*9e50*/  LOP3.LUT R65, R60, 0xffff, R61, 0xf8, !PT ;  /* 0x0000ffff3c417812 */ /* 0x000fe400078ef83d */
[----:B------:R-:W-:Y:S02]  /*9e60*/  IADD3.X R61, R19, UR5, RZ, P1, P2 ;  /* 0x00000005133d7c10 */ /* 0x000fe40008fe44ff */
[----:B------:R-:W-:Y:S02]  /*9e70*/  LEA R60, P1, R69, R18, 0x2 ;  /* 0x00000012453c7211 */ /* 0x000fe400078210ff */
[----:B------:R-:W-:Y:S02]  /*9e80*/  LOP3.LUT R65, R65, 0xff, R66, 0xf8, !PT ;  /* 0x000000ff41417812 */ /* 0x000fe400078ef842 */
[----:B------:R-:W-:-:S05]  /*9e90*/  LEA.HI.X R61, R69, R16, R61, 0x2, P1 ;  /* 0x00000010453d7211 */ /* 0x000fca00008f143d */
[----:B------:R4:W-:Y:S04]  /*9ea0*/  STG.E desc[UR10][R60.64], R65 ;  /* 0x000000413c007986 */ /* 0x0009e8000c10190a */
.L_x_25826:
[----:B------:R-:W-:Y:S05]  /*9eb0*/  BSYNC B0 ;  /* 0x0000000000007941 */ /* 0x000fea0003800000 */
.L_x_25825:
        /* <DEDUP_REMOVED lines=15> */
[----:B------:R-:W-:Y:S01]  /*9fb0*/  SHF.L.U32 R20, R66, 0x10, RZ ;  /* 0x0000001042147819 */ /* 0x000fe200000006ff */
[----:B------:R-:W-:-:S03]  /*9fc0*/  IMAD R61, R4, 0x5, RZ ;  /* 0x00000005043d7824 */ /* 0x000fc600078e02ff */
[----:B------:R-:W-:Y:S02]  /*9fd0*/  LOP3.LUT R55, R20, 0xff0000, RZ, 0xc0, !PT ;  /* 0x00ff000014377812 */ /* 0x000fe400078ec0ff */
[----:B------:R-:W-:-:S05]  /*9fe0*/  LOP3.LUT R20, R68, 0xffff, RZ, 0xc0, !PT ;  /* 0x0000ffff44147812 */ /* 0x000fca00078ec0ff */
[----:B------:R-:W-:Y:S01]  /*9ff0*/  IMAD R20, R20, 0x1000000, R55 ;  /* 0x0100000014147824 */ /* 0x000fe200078e0237 */
[----:B------:R-:W-:-:S04]  /*a000*/  IADD3 R55, R10, -0x1, -R17 ;  /* 0xffffffff0a377810 */ /* 0x000fc80007ffe811 */
[----:B------:R-:W-:Y:S02]  /*a010*/  LOP3.LUT R65, R55, 0x1f, RZ, 0xc0, !PT ;  /* 0x0000001f37417812 */ /* 0x000fe400078ec0ff */
[----:B------:R-:W-:Y:S02]  /*a020*/  SHF.L.U32 R55, R69, 0x8, RZ ;  /* 0x0000000845377819 */ /* 0x000fe400000006ff */
[----:B------:R-:W-:Y:S02]  /*a030*/  IADD3 R64, P1, R65, R70, RZ ;  /* 0x0000004641407210 */ /* 0x000fe40007f3e0ff */
[----:B------:R-:W-:-:S03]  /*a040*/  LOP3.LUT R20, R20, 0xffff, R55, 0xf8, !PT ;  /* 0x0000ffff14147812 */ /* 0x000fc600078ef837 */
[----:B------:R-:W-:Y:S01]  /*a050*/  IMAD.X R65, RZ, RZ, R19, P1 ;  /* 0x000000ffff417224 */ /* 0x000fe200008e0613 */
[----:B------:R-:W-:Y:S01]  /*a060*/  LOP3.LUT R55, R20, 0xff, R67, 0xf8, !PT ;  /* 0x000000ff14377812 */ /* 0x000fe200078ef843 */
[----:B------:R-:W-:-:S05]  /*a070*/  IMAD.WIDE.U32 R64, R5, 0x5, R64 ;  /* 0x0000000505407825 */ /* 0x000fca00078e0040 */
[----:B------:R-:W-:Y:S02]  /*a080*/  IADD3 R61, R61, R65, RZ ;  /* 0x000000413d3d7210 */ /* 0x000fe40007ffe0ff */
[----:B------:R-:W-:-:S04]  /*a090*/  LEA R60, P1, R64, R18, 0x2 ;  /* 0x00000012403c7211 */ /* 0x000fc800078210ff */
[----:B------:R-:W-:-:S05]  /*a0a0*/  LEA.HI.X R61, R64, R16, R61, 0x2, P1 ;  /* 0x00000010403d7211 */ /* 0x000fca00008f143d */
[----:B------:R0:W-:Y:S04]  /*a0b0*/  STG.E desc[UR10][R60.64], R55 ;  /* 0x000000373c007986 */ /* 0x0001e8000c10190a */
.L_x_25828:
[----:B------:R-:W-:Y:S05]  /*a0c0*/  BSYNC B0 ;  /* 0x0000000000007941 */ /* 0x000fea0003800000 */
.L_x_25827:
[-C--:B0-----:R-:W-:Y:S01]  /*a0d0*/  FMUL R61, R58, R11.reuse ;  /* 0x0000000b3a3d7220 */ /* 0x081fe20000400000 */
[-C--:B------:R-:W-:Y:S01]  /*a0e0*/  FMUL R20, R86, R11.reuse ;  /* 0x0000000b56147220 */ /* 0x080fe20000400000 */
[----:B------:R-:W-:Y:S01]  /*a0f0*/  LOP3.LUT R57, R57, 0xffff, RZ, 0xc0, !PT ;  /* 0x0000ffff39397812 */ /* 0x000fe200078ec0ff */
[----:B------:R-:W-:Y:S01]  /*a100*/  FMUL R67, R84, R11 ;  /* 0x0000000b54437220 */ /* 0x000fe20000400000 */
[----:B------:R-:W-:Y:S01]  /*a110*/  PRMT R69, R69, 0x7104, RZ ;  /* 0x0000710445457816 */ /* 0x000fe200000000ff */
[----:B------:R-:W-:Y:S01]  /*a120*/  BSSY B0, `(.L_x_25829) ;  /* 0x0000030000007945 */ /* 0x000fe20003800000 */
[----:B------:R-:W-:Y:S02]  /*a130*/  F2FP.SATFINITE.E4M3.F32.PACK_AB_MERGE_C R61, RZ, R61, RZ ;  /* 0x0000003dff3d723e */ /* 0x000fe400048070ff */
[----:B------:R-:W-:Y:S02]  /*a140*/  F2FP.SATFINITE.E4M3.F32.PACK_AB_MERGE_C R20, RZ, R20, RZ ;  /* 0x00000014ff14723e */ /* 0x000fe400048070ff */
[----:B------:R-:W-:Y:S01]  /*a150*/  F2FP.SATFINITE.E4M3.F32.PACK_AB_MERGE_C R67, RZ, R67, RZ ;  /* 0x00000043ff43723e */ /* 0x000fe200048070ff */
[----:B------:R-:W-:Y:S01]  /*a160*/  IMAD.U32 R55, R61, 0x10000, RZ ;  /* 0x000100003d377824 */ /* 0x000fe200078e00ff */
[----:B------:R-:W-:-:S02]  /*a170*/  LOP3.LUT R60, R20, 0xffff, RZ, 0xc0, !PT ;  /* 0x0000ffff143c7812 */ /* 0x000fc400078ec0ff */
[----:B------:R-:W-:Y:S02]  /*a180*/  LOP3.LUT R59, R59, 0xffff, RZ, 0xc0, !PT ;  /* 0x0000ffff3b3b7812 */ /* 0x000fe400078ec0ff */
[----:B------:R-:W-:Y:S02]  /*a190*/  LOP3.LUT R55, R55, 0xff0000, RZ, 0xc0, !PT ;  /* 0x00ff000037377812 */ /* 0x000fe400078ec0ff */
[----:B------:R-:W-:Y:S02]  /*a1a0*/  SHF.L.U32 R60, R60, 0x18, RZ ;  /* 0x000000183c3c7819 */ /* 0x000fe400000006ff */
[----:B------:R-:W-:Y:S02]  /*a1b0*/  PRMT R66, R66, 0x7104, RZ ;  /* 0x0000710442427816 */ /* 0x000fe400000000ff */
[----:B------:R-:W-:Y:S02]  /*a1c0*/  LOP3.LUT R55, R60, R71, R55, 0xfe, !PT ;  /* 0x000000473c377212 */ /* 0x000fe400078efe37 */
[----:B------:R-:W-:Y:S01]  /*a1d0*/  LOP3.LUT R60, R57, 0xff, RZ, 0xc0, !PT ;  /* 0x000000ff393c7812 */ /* 0x000fe200078ec0ff */
[----:B------:R-:W-:Y:S01]  /*a1e0*/  FMUL R57, R62, R11 ;  /* 0x0000000b3e397220 */ /* 0x000fe20000400000 */
[----:B------:R-:W-:-:S02]  /*a1f0*/  LOP3.LUT R59, R59, 0xff, RZ, 0xc0, !PT ;  /* 0x000000ff3b3b7812 */ /* 0x000fc400078ec0ff */
[----:B------:R-:W-:Y:S02]  /*a200*/  LOP3.LUT R69, R60, 0xff00, R69, 0xf8, !PT ;  /* 0x0000ff003c457812 */ /* 0x000fe400078ef845 */
[----:B------:R-:W-:Y:S02]  /*a210*/  F2FP.SATFINITE.E4M3.F32.PACK_AB_MERGE_C R64, RZ, R57, RZ ;  /* 0x00000039ff40723e */ /* 0x000fe400048070ff */
[----:B------:R-:W-:Y:S02]  /*a220*/  LOP3.LUT R60, R67, 0xffff, RZ, 0xc0, !PT ;  /* 0x0000ffff433c7812 */ /* 0x000fe400078ec0ff */
[----:B------:R-:W-:Y:S01]  /*a230*/  LOP3.LUT R63, R63, 0xffff, RZ, 0xc0, !PT ;  /* 0x0000ffff3f3f7812 */ /* 0x000fe200078ec0ff */
[----:B------:R-:W-:Y:S01]  /*a240*/  IMAD.U32 R57, R64, 0x10000, RZ ;  /* 0x0001000040397824 */ /* 0x000fe200078e00ff */
[----:B------:R-:W-:Y:S02]  /*a250*/  SHF.L.U32 R60, R60, 0x18, RZ ;  /* 0x000000183c3c7819 */ /* 0x000fe400000006ff */
[----:B------:R-:W-:-:S02]  /*a260*/  PRMT R68, R68, 0x7104, RZ ;  /* 0x0000710444447816 */ /* 0x000fc400000000ff */
[----:B------:R-:W-:Y:S02]  /*a270*/  LOP3.LUT R57, R57, 0xff0000, RZ, 0xc0, !PT ;  /* 0x00ff000039397812 */ /* 0x000fe400078ec0ff */
[----:B------:R-:W-:Y:S02]  /*a280*/  LOP3.LUT R63, R63, 0xff, RZ, 0xc0, !PT ;  /* 0x000000ff3f3f7812 */ /* 0x000fe400078ec0ff */
[----:B------:R-:W-:Y:S02]  /*a290*/  LOP3.LUT R57, R60, R69, R57, 0xfe, !PT ;  /* 0x000000453c397212 */ /* 0x000fe400078efe39 */
[----:B------:R-:W-:Y:S01]  /*a2a0*/  LOP3.LUT R69, R59, 0xff00, R66, 0xf8, !PT ;  /* 0x0000ff003b457812 */ /* 0x000fe200078ef842 */
[-C--:B------:R-:W-:Y:S01]  /*a2b0*/  FMUL R59, R82, R11.reuse ;  /* 0x0000000b523b7220 */ /* 0x080fe20000400000 */
[----:B------:R-:W-:Y:S01]  /*a2c0*/  FMUL R66, R80, R11 ;  /* 0x0000000b50427220 */ /* 0x000fe20000400000 */
[----:B------:R-:W-:-:S03]  /*a2d0*/  LOP3.LUT R63, R63, 0xff00, R68, 0xf8, !PT ;  /* 0x0000ff003f3f7812 */ /* 0x000fc600078ef844 */
        /* <DEDUP_REMOVED lines=9> */
[----:B------:R-:W-:-:S05]  /*a370*/  IMAD.SHL.U32 R60, R64, 0x100, RZ ;  /* 0x00000100403c7824 */ /* 0x000fca00078e00ff */
[----:B------:R-:W-:Y:S02]  /*a380*/  LOP3.LUT R64, R59, 0xffff, R60, 0xf8, !PT ;  /* 0x0000ffff3b407812 */ /* 0x000fe400078ef83c */
[----:B------:R-:W-:Y:S01]  /*a390*/  IADD3 R60, P1, R65, R70, RZ ;  /* 0x00000046413c7210 */ /* 0x000fe20007f3e0ff */
[----:B------:R-:W-:Y:S01]  /*a3a0*/  IMAD R65, R4, 0x6, RZ ;  /* 0x0000000604417824 */ /* 0x000fe200078e02ff */
[----:B------:R-:W-:Y:S02]  /*a3b0*/  LOP3.LUT R59, R64, 0xff, R61, 0xf8, !PT ;  /* 0x000000ff403b7812 */ /* 0x000fe400078ef83d */
[----:B------:R-:W-:-:S03]  /*a3c0*/  IADD3.X R61, RZ, R19, RZ, P1, !PT ;  /* 0x00000013ff3d7210 */ /* 0x000fc60000ffe4ff */
[----:B------:R-:W-:-:S04]  /*a3d0*/  IMAD.WIDE.U32 R60, R5, 0x6, R60 ;  /* 0x00000006053c7825 */ /* 0x000fc800078e003c */
[----:B------:R-:W-:Y:S01]  /*a3e0*/  IMAD.IADD R61, R65, 0x1, R61 ;  /* 0x00000001413d7824 */ /* 0x000fe200078e023d */
[----:B------:R-:W-:-:S04]  /*a3f0*/  LEA R64, P1, R60, R18, 0x2 ;  /* 0x000000123c407211 */ /* 0x000fc800078210ff */
[----:B------:R-:W-:-:S05]  /*a400*/  LEA.HI.X R65, R60, R16, R61, 0x2, P1 ;  /* 0x000000103c417211 */ /* 0x000fca00008f143d */
[----:B------:R0:W-:Y:S04]  /*a410*/  STG.E desc[UR10][R64.64], R59 ;  /* 0x0000003b40007986 */ /* 0x0001e8000c10190a */
.L_x_25830:
[----:B------:R-:W-:Y:S05]  /*a420*/  BSYNC B0 ;  /* 0x0000000000007941 */ /* 0x000fea0003800000 */
.L_x_25829:
[----:B0-----:R-:W-:Y:S01]  /*a430*/  FMUL R59, R88, R11 ;  /* 0x0000000b583b7220 */ /* 0x001fe20000400000 */
[----:B------:R-:W-:Y:S04]  /*a440*/  BSSY B0, `(.L_x_25831) ;  /* 0x000001b000007945 */ /* 0x000fe80003800000 */
[----:B------:R-:W-:Y:S02]  /*a450*/  F2FP.SATFINITE.E4M3.F32.PACK_AB_MERGE_C R61, RZ, R59, RZ ;  /* 0x0000003bff3d723e */ /* 0x000fe400048070ff */
[----:B------:R-:W-:Y:S02]  /*a460*/  SHF.L.U32 R59, R68, 0x10, RZ ;  /* 0x00000010443b7819 */ /* 0x000fe400000006ff */
[----:B------:R-:W-:Y:S02]  /*a470*/  LOP3.LUT R60, R61, 0xffff, RZ, 0xc0, !PT ;  /* 0x0000ffff3d3c7812 */ /* 0x000fe400078ec0ff */
[----:B------:R-:W-:-:S03]  /*a480*/  LOP3.LUT R59, R59, 0xff0000, RZ, 0xc0, !PT ;  /* 0x00ff00003b3b7812 */ /* 0x000fc600078ec0ff */
[----:B------:R-:W-:-:S05]  /*a490*/  IMAD.SHL.U32 R60, R60, 0x1000000, RZ ;  /* 0x010000003c3c7824 */ /* 0x000fca00078e00ff */
[----:B------:R-:W-:Y:S01]  /*a4a0*/  LOP3.LUT R59, R60, R69, R59, 0xfe, !PT ;  /* 0x000000453c3b7212 */ /* 0x000fe200078efe3b */
[----:B------:R-:W-:-:S05]  /*a4b0*/  FMUL R60, R0, R11 ;  /* 0x0000000b003c7220 */ /* 0x000fca0000400000 */
[----:B------:R-:W-:Y:S01]  /*a4c0*/  F2FP.SATFINITE.E4M3.F32.PACK_AB_MERGE_C R68, RZ, R60, RZ ;  /* 0x0000003cff44723e */ /* 0x000fe200048070ff */
[----:B------:R-:W-:Y:S06]  /*a4d0*/  @P0 BRA `(.L_x_25832) ;  /* 0x0000000000440947 */ /* 0x000fec0003800000 */
[----:B------:R-:W-:Y:S02]  /*a4e0*/  SHF.L.U32 R60, R61, 0x10, RZ ;  /* 0x000000103d3c7819 */ /* 0x000fe400000006ff */
[----:B------:R-:W-:Y:S02]  /*a4f0*/  IADD3 R64, R10, -0x1, -R17 ;  /* 0xffffffff0a407810 */ /* 0x000fe40007ffe811 */
[----:B------:R-:W-:Y:S02]  /*a500*/  LOP3.LUT R61, R60, 0xff0000, RZ, 0xc0, !PT ;  /* 0x00ff00003c3d7812 */ /* 0x000fe400078ec0ff */
[----:B------:R-:W-:Y:S02]  /*a510*/  LOP3.LUT R60, R68, 0xffff, RZ, 0xc0, !PT ;  /* 0x0000ffff443c7812 */ /* 0x000fe400078ec0ff */
[----:B------:R-:W-:Y:S02]  /*a520*/  LOP3.LUT R65, R64, 0x1f, RZ, 0xc0, !PT ;  /* 0x0000001f40417812 */ /* 0x000fe400078ec0ff */
[----:B------:R-:W-:Y:S01]  /*a530*/  SHF.L.U32 R64, R67, 0x8, RZ ;  /* 0x0000000843407819 */ /* 0x000fe200000006ff */
[----:B------:R-:W-:Y:S01]  /*a540*/  IMAD R61, R60, 0x1000000, R61 ;  /* 0x010000003c3d7824 */ /* 0x000fe200078e023d */
[----:B------:R-:W-:Y:S01]  /*a550*/  IADD3 R60, P0, R65, R70, RZ ;  /* 0x00000046413c7210 */ /* 0x000fe20007f1e0ff */
[----:B------:R-:W-:-:S03]  /*a560*/  IMAD R65, R4, 0x7, RZ ;  /* 0x0000000704417824 */ /* 0x000fc600078e02ff */
[----:B------:R-:W-:Y:S01]  /*a570*/  LOP3.LUT R67, R61, 0xffff, R64, 0xf8, !PT ;  /* 0x0000ffff3d437812 */ /* 0x000fe200078ef840 */
[----:B------:R-:W-:-:S03]  /*a580*/  IMAD.X R61, RZ, RZ, R19, P0 ;  /* 0x000000ffff3d7224 */ /* 0x000fc600000e0613 */
[----:B------:R-:W-:Y:S01]  /*a590*/  LOP3.LUT R67, R67, 0xff, R20, 0xf8, !PT ;  /* 0x000000ff43437812 */ /* 0x000fe200078ef814 */
[----:B------:R-:W-:-:S05]  /*a5a0*/  IMAD.WIDE.U32 R60, R5, 0x7, R60 ;  /* 0x00000007053c7825 */ /* 0x000fca00078e003c */
[----:B------:R-:W-:Y:S02]  /*a5b0*/  IADD3 R61, R65, R61, RZ ;  /* 0x0000003d413d7210 */ /* 0x000fe40007ffe0ff */
[----:B------:R-:W-:-:S04]  /*a5c0*/  LEA R64, P0, R60, R18, 0x2 ;  /* 0x000000123c407211 */ /* 0x000fc800078010ff */
[----:B------:R-:W-:-:S05]  /*a5d0*/  LEA.HI.X R65, R60, R16, R61, 0x2, P0 ;  /* 0x000000103c417211 */ /* 0x000fca00000f143d */
[----:B------:R0:W-:Y:S04]  /*a5e0*/  STG.E desc[UR10][R64.64], R67 ;  /* 0x0000004340007986 */ /* 0x0001e8000c10190a */
.L_x_25832:
[----:B------:R-:W-:Y:S05]  /*a5f0*/  BSYNC B0 ;  /* 0x0000000000007941 */ /* 0x000fea0003800000 */
.L_x_25831:
[----:B------:R-:W-:Y:S01]  /*a600*/  VIADD R61, R7, 0x3 ;  /* 0x00000003073d7836 */ /* 0x000fe20000000000 */
[----:B------:R-:W-:Y:S02]  /*a610*/  IADD3 R20, R10, 0x1d, -R17 ;  /* 0x0000001d0a147810 */ /* 0x000fe40007ffe811 */
[----:B------:R-:W-:Y:S02]  /*a620*/  SHF.L.U32 R66, R66, 0x10, RZ ;  /* 0x0000001042427819 */ /* 0x000fe400000006ff */
[----:B------:R-:W-:Y:S02]  /*a630*/  ISETP.GE.U32.AND P0, PT, R61, R6, PT ;  /* 0x000000063d00720c */ /* 0x000fe40003f06070 */
[----:B------:R-:W-:Y:S02]  /*a640*/  LOP3.LUT R60, R20, 0x1f, RZ, 0xc0, !PT ;  /* 0x0000001f143c7812 */ /* 0x000fe400078ec0ff */
[----:B------:R-:W-:Y:S02]  /*a650*/  LEA R20, P1, R5, R70, 0x3 ;  /* 0x0000004605147211 */ /* 0x000fe400078218ff */
[----:B------:R-:W-:-:S02]  /*a660*/  ISETP.LT.U32.AND P0, PT, R60, R3, !P0 ;  /* 0x000000033c00720c */ /* 0x000fc40004701070 */
[----:B------:R-:W-:Y:S02]  /*a670*/  LOP3.LUT R61, R68, 0xffff, RZ, 0xc0, !PT ;  /* 0x0000ffff443d7812 */ /* 0x000fe400078ec0ff */
[----:B------:R-:W-:Y:S02]  /*a680*/  LEA.HI.X R19, R5, R19, R4, 0x3, P1 ;  /* 0x0000001305137211 */ /* 0x000fe400008f1c04 */
[----:B------:R-:W-:Y:S01]  /*a690*/  IADD3 R60, P1, R60, R20, RZ ;  /* 0x000000143c3c7210 */ /* 0x000fe20007f3e0ff */
[----:B0-----:R-:W-:Y:S01]  /*a6a0*/  IMAD.SHL.U32 R64, R61, 0x1000000, RZ ;  /* 0x010000003d407824 */ /* 0x001fe200078e00ff */
[----:B------:R-:W-:Y:S02]  /*a6b0*/  LOP3.LUT R66, R66, 0xff0000, RZ, 0xc0, !PT ;  /* 0x00ff000042427812 */ /* 0x000fe400078ec0ff */
[----:B------:R-:W-:Y:S02]  /*a6c0*/  IADD3.X R61, RZ, R19, RZ, P1, !PT ;  /* 0x00000013ff3d7210 */ /* 0x000fe40000ffe4ff */
[----:B------:R-:W-:Y:S01]  /*a6d0*/  LOP3.LUT R63, R64, R63, R66, 0xfe, !PT ;  /* 0x0000003f403f7212 */ /* 0x000fe200078efe42 */
[----:B------:R-:W-:-:S02]  /*a6e0*/  @P0 IMAD R67, R4, 0x9, RZ ;  /* 0x0000000904430824 */ /* 0x000fc400078e02ff */
[----:B------:R-:W-:Y:S01]  /*a6f0*/  @P0 IMAD.WIDE.U32 R64, R5, 0x9, R60 ;  /* 0x0000000905400825 */ /* 0x000fe200078e003c */
[----:B------:R-:W-:-:S03]  /*a700*/  @P0 MOV R66, R60 ;  /* 0x0000003c00420202 */ /* 0x000fc60000000f00 */
[----:B------:R-:W-:Y:S01]  /*a710*/  @P0 IMAD.IADD R65, R67, 0x1, R65 ;  /* 0x0000000143410824 */ /* 0x000fe200078e0241 */
[----:B------:R-:W-:Y:S01]  /*a720*/  @P0 LEA R70, P1, R64, R15, 0x3 ;  /* 0x0000000f40460211 */ /* 0x000fe200078218ff */
[----:B------:R-:W-:-:S03]  /*a730*/  @P0 IMAD.MOV.U32 R67, RZ, RZ, R61 ;  /* 0x000000ffff430224 */ /* 0x000fc600078e003d */
[----:B------:R-:W-:Y:S02]  /*a740*/  @P0 LEA.HI.X R71, R64, R13, R65, 0x3, P1 ;  /* 0x0000000d40470211 */ /* 0x000fe400008f1c41 */
[----:B------:R-:W-:Y:S01]  /*a750*/  @!P0 CS2R R64, SRZ ;  /* 0x0000000000408805 */ /* 0x000fe2000001ff00 */
[----:B------:R-:W-:Y:S01]  /*a760*/  @P0 IMAD.WIDE.U32 R66, R5, 0xa, R66 ;  /* 0x0000000a05420825 */ /* 0x000fe200078e0042 */
[----:B------:R-:W-:Y:S02]  /*a770*/  FMNMX R89, |R92|, R89, !PT ;  /* 0x000000595c597209 */ /* 0x000fe40007800200 */
[----:B------:R-:W-:Y:S01]  /*a780*/  @P0 MOV R93, R61 ;  /* 0x0000003d005d0202 */ /* 0x000fe20000000f00 */
[----:B------:R-:W-:Y:S01]  /*a790*/  @P0 IMAD R69, R4, 0xa, RZ ;  /* 0x0000000a04450824 */ /* 0x000fe200078e02ff */
[----:B------:R0:W5:Y:S01]  /*a7a0*/  @P0 LDG.E.64 R64, desc[UR10][R70.64] ;  /* 0x0000000a46400981 */ /* 0x000162000c1e1b00 */
[----:B------:R-:W-:Y:S01]  /*a7b0*/  @P0 IMAD.MOV.U32 R92, RZ, RZ, R60 ;  /* 0x000000ffff5c0224 */ /* 0x000fe200078e003c */
[----:B------:R-:W-:-:S02]  /*a7c0*/  @P0 LEA R68, P1, R66, R15, 0x3 ;  /* 0x0000000f42440211 */ /* 0x000fc400078218ff */
[----:B------:R-:W-:Y:S01]  /*a7d0*/  @P0 IADD3 R67, R69, R67, RZ ;  /* 0x0000004345430210 */ /* 0x000fe20007ffe0ff */
[----:B------:R-:W-:Y:S01]  /*a7e0*/  @P0 IMAD.WIDE.U32 R92, R5, 0xb, R92 ;  /* 0x0000000b055c0825 */ /* 0x000fe200078e005c */
[----:B------:R-:W-:Y:S02]  /*a7f0*/  LOP3.LUT R85, R85, 0xff, RZ, 0xc0, !PT ;  /* 0x000000ff55557812 */ /* 0x000fe400078ec0ff */
[----:B------:R-:W-:Y:S02]  /*a800*/  @P0 LEA.HI.X R69, R66, R13, R67, 0x3, P1 ;  /* 0x0000000d42450211 */ /* 0x000fe400008f1c43 */
[----:B------:R-:W-:Y:S02]  /*a810*/  @!P0 CS2R R66, SRZ ;  /* 0x0000000000428805 */ /* 0x000fe4000001ff00 */
[----:B0-----:R-:W-:Y:S01]  /*a820*/  LOP3.LUT R70, R87, 0xffff, RZ, 0xc0, !PT ;  /* 0x0000ffff57467812 */ /* 0x001fe200078ec0ff */
[----:B------:R-:W-:-:S03]  /*a830*/  @P0 IMAD R71, R4, 0xb, RZ ;  /* 0x0000000b04470824 */ /* 0x000fc600078e02ff */
[----:B------:R-:W-:Y:S01]  /*a840*/  PRMT R85, R70, 0x7604, R85 ;  /* 0x0000760446557816 */ /* 0x000fe20000000055 */
[----:B------:R-:W-:Y:S01]  /*a850*/  @P0 IMAD.IADD R71, R71, 0x1, R93 ;  /* 0x0000000147470824 */ /* 0x000fe200078e025d */
[C---:B------:R-:W-:Y:S01]  /*a860*/  @P0 LEA R70, P1, R92.reuse, R15, 0x3 ;  /* 0x0000000f5c460211 */ /* 0x040fe200078218ff */
[----:B------:R-:W5:Y:S01]  /*a870*/  @P0 LDG.E.64 R66, desc[UR10][R68.64] ;  /* 0x0000000a44420981 */ /* 0x000f62000c1e1b00 */
[----:B------:R-:W-:Y:S02]  /*a880*/  LOP3.LUT R81, R81, 0xff, RZ, 0xc0, !PT ;  /* 0x000000ff51517812 */ /* 0x000fe400078ec0ff */
[----:B------:R-:W-:Y:S02]  /*a890*/  @P0 LEA.HI.X R71, R92, R13, R71, 0x3, P1 ;  /* 0x0000000d5c470211 */ /* 0x000fe400008f1c47 */
[----:B------:R-:W-:Y:S01]  /*a8a0*/  LOP3.LUT R92, R83, 0xffff, RZ, 0xc0, !PT ;  /* 0x0000ffff535c7812 */ /* 0x000fe200078ec0ff */
[----:B------:R-:W-:-:S03]  /*a8b0*/  @P0 IMAD.MOV.U32 R93, RZ, RZ, R61 ;  /* 0x000000ffff5d0224 */ /* 0x000fc600078e003d */
[----:B------:R-:W-:Y:S01]  /*a8c0*/  PRMT R83, R92, 0x7604, R81 ;  /* 0x000076045c537816 */ /* 0x000fe20000000051 */
[----:B------:R-:W-:Y:S01]  /*a8d0*/  @P0 IMAD R87, R4, 0xc, RZ ;  /* 0x0000000c04570824 */ /* 0x000fe200078e02ff */
[----:B------:R-:W-:Y:S02]  /*a8e0*/  @P0 MOV R92, R60 ;  /* 0x0000003c005c0202 */ /* 0x000fe40000000f00 */
[----:B------:R-:W-:-:S03]  /*a8f0*/  @!P0 CS2R R68, SRZ ;  /* 0x0000000000448805 */ /* 0x000fc6000001ff00 */
[----:B------:R-:W-:Y:S01]  /*a900*/  @P0 IMAD.WIDE.U32 R92, R5, 0xc, R92 ;  /* 0x0000000c055c0825 */ /* 0x000fe200078e005c */
[----:B------:R-:W-:Y:S02]  /*a910*/  FMNMX R81, |R90|, R89, !PT ;  /* 0x000000595a517209 */ /* 0x000fe40007800200 */
[----:B------:R-:W5:Y:S02]  /*a920*/  @P0 LDG.E.64 R68, desc[UR10][R70.64] ;  /* 0x0000000a46440981 */ /* 0x000f64000c1e1b00 */
[----:B------:R-:W-:Y:S02]  /*a930*/  @P0 IADD3 R87, R87, R93, RZ ;  /* 0x0000005d57570210 */ /* 0x000fe40007ffe0ff */
[----:B------:R-:W-:-:S04]  /*a940*/  @P0 LEA R90, P1, R92, R15, 0x3 ;  /* 0x0000000f5c5a0211 */ /* 0x000fc800078218ff */
[----:B------:R-:W-:Y:S02]  /*a950*/  @P0 LEA.HI.X R91, R92, R13, R87, 0x3, P1 ;  /* 0x0000000d5c5b0211 */ /* 0x000fe400008f1c57 */
[----:B------:R-:W-:Y:S02]  /*a960*/  @!P0 CS2R R70, SRZ ;  /* 0x0000000000468805 */ /* 0x000fe4000001ff00 */
[----:B------:R-:W-:-:S04]  /*a970*/  LOP3.LUT R89, R77, 0xff, RZ, 0xc0, !PT ;  /* 0x000000ff4d597812 */ /* 0x000fc800078ec0ff */
[----:B------:R0:W5:Y:S01]  /*a980*/  @P0 LDG.E.64 R70, desc[UR10][R90.64] ;  /* 0x0000000a5a460981 */ /* 0x000162000c1e1b00 */
[----:B------:R-:W-:Y:S01]  /*a990*/  FMNMX R81, |R72|, R81, !PT ;  /* 0x0000005148517209 */ /* 0x000fe20007800200 */
[----:B------:R-:W-:Y:S01]  /*a9a0*/  @P0 IMAD.MOV.U32 R72, RZ, RZ, R60 ;  /* 0x000000ffff480224 */ /* 0x000fe200078e003c */
[----:B------:R-:W-:Y:S02]  /*a9b0*/  LOP3.LUT R87, R73, 0xff, RZ, 0xc0, !PT ;  /* 0x000000ff49577812 */ /* 0x000fe400078ec0ff */
[----:B------:R-:W-:Y:S01]  /*a9c0*/  LOP3.LUT R92, R79, 0xffff, RZ, 0xc0, !PT ;  /* 0x0000ffff4f5c7812 */ /* 0x000fe200078ec0ff */
[----:B------:R-:W-:Y:S01]  /*a9d0*/  @P0 IMAD R79, R4, 0xd, RZ ;  /* 0x0000000d044f0824 */ /* 0x000fe200078e02ff */
[----:B0-----:R-:W-:Y:S02]  /*a9e0*/  LOP3.LUT R90, R75, 0xffff, RZ, 0xc0, !PT ;  /* 0x0000ffff4b5a7812 */ /* 0x001fe400078ec0ff */
[----:B------:R-:W-:Y:S02]  /*a9f0*/  FMNMX R81, |R74|, R81, !PT ;  /* 0x000000514a517209 */ /* 0x000fe40007800200 */
[----:B------:R-:W-:-:S02]  /*aa00*/  PRMT R89, R90, 0x7604, R89 ;  /* 0x000076045a597816 */ /* 0x000fc40000000059 */
[----:B------:R-:W0:Y:S01]  /*aa10*/  @P0 LDC.64 R90, c[0x0][0x258] ;  /* 0x00009600ff5a0b82 */ /* 0x000e220000000a00 */
[----:B------:R-:W-:Y:S01]  /*aa20*/  @P0 MOV R73, R61 ;  /* 0x0000003d00490202 */ /* 0x000fe20000000f00 */
[----:B------:R-:W-:Y:S01]  /*aa30*/  @P0 IMAD.MOV.U32 R75, RZ, RZ, R61 ;  /* 0x000000ffff4b0224 */ /* 0x000fe200078e003d */
[----:B------:R-:W-:Y:S01]  /*aa40*/  @P0 MOV R74, R60 ;  /* 0x0000003c004a0202 */ /* 0x000fe20000000f00 */
[----:B------:R-:W-:Y:S01]  /*aa50*/  @P0 IMAD R77, R4, 0xe, RZ ;  /* 0x0000000e044d0824 */ /* 0x000fe200078e02ff */
[----:B------:R-:W-:Y:S01]  /*aa60*/  PRMT R87, R92, 0x7604, R87 ;  /* 0x000076045c577816 */ /* 0x000fe20000000057 */
[----:B------:R-:W-:-:S04]  /*aa70*/  @P0 IMAD.WIDE.U32 R72, R5, 0xd, R72 ;  /* 0x0000000d05480825 */ /* 0x000fc800078e0048 */
[----:B------:R-:W-:Y:S01]  /*aa80*/  @P0 IMAD.WIDE.U32 R74, R5, 0xe, R74 ;  /* 0x0000000e054a0825 */ /* 0x000fe200078e004a */
[----:B------:R-:W-:-:S03]  /*aa90*/  @P0 LEA R92, P1, R72, R15, 0x3 ;  /* 0x0000000f485c0211 */ /* 0x000fc600078218ff */
[----:B------:R-:W-:Y:S01]  /*aaa0*/  @P0 IMAD.IADD R73, R79, 0x1, R73 ;  /* 0x000000014f490824 */ /* 0x000fe200078e0249 */
[----:B------:R-:W-:Y:S02]  /*aab0*/  @P0 IADD3 R75, R77, R75, RZ ;  /* 0x0000004b4d4b0210 */ /* 0x000fe40007ffe0ff */
[----:B------:R-:W-:Y:S02]  /*aac0*/  FMNMX R79, |R76|, R81, !PT ;  /* 0x000000514c4f7209 */ /* 0x000fe40007800200 */
[----:B------:R-:W-:Y:S02]  /*aad0*/  @P0 LEA.HI.X R93, R72, R13, R73, 0x3, P1 ;  /* 0x0000000d485d0211 */ /* 0x000fe400008f1c49 */
[----:B------:R-:W-:Y:S01]  /*aae0*/  @!P0 CS2R R72, SRZ ;  /* 0x0000000000488805 */ /* 0x000fe2000001ff00 */
[----:B0-----:R-:W-:Y:S01]  /*aaf0*/  @P0 IMAD.SHL.U32 R77, R90, 0x2, RZ ;  /* 0x000000025a4d0824 */ /* 0x001fe200078e00ff */
[----:B------:R-:W-:-:S04]  /*ab00*/  @P0 LEA R94, P1, R74, R15, 0x3 ;  /* 0x0000000f4a5e0211 */ /* 0x000fc800078218ff */
[----:B------:R0:W5:Y:S01]  /*ab10*/  @P0 LDG.E.64 R72, desc[UR10][R92.64] ;  /* 0x0000000a5c480981 */ /* 0x000162000c1e1b00 */
[----:B------:R-:W-:Y:S02]  /*ab20*/  @P0 SHF.L.U64.HI R81, R90, 0x1, R91 ;  /* 0x000000015a510819 */ /* 0x000fe4000001025b */
[----:B------:R-:W-:Y:S02]  /*ab30*/  @P0 LOP3.LUT R77, R77, 0xfffffff8, RZ, 0xc0, !PT ;  /* 0xfffffff84d4d0812 */ /* 0x000fe400078ec0ff */
[----:B------:R-:W-:Y:S02]  /*ab40*/  @P0 LEA.HI.X R95, R74, R13, R75, 0x3, P1 ;  /* 0x0000000d4a5f0211 */ /* 0x000fe400008f1c4b */
[----:B------:R-:W-:Y:S01]  /*ab50*/  FMNMX R79, |R78|, R79, !PT ;  /* 0x0000004f4e4f7209 */ /* 0x000fe20007800200 */
[----:B------:R-:W-:Y:S01]  /*ab60*/  @P0 IMAD R91, R4, 0xf, RZ ;  /* 0x0000000f045b0824 */ /* 0x000fe200078e02ff */
[----:B------:R-:W-:Y:S02]  /*ab70*/  @P0 LOP3.LUT R81, R81, 0x1fffffff, RZ, 0xc0, !PT ;  /* 0x1fffffff51510812 */ /* 0x000fe400078ec0ff */
[----:B------:R-:W-:-:S02]  /*ab80*/  @!P0 CS2R R74, SRZ ;  /* 0x00000000004a8805 */ /* 0x000fc4000001ff00 */
[----:B------:R-:W-:Y:S01]  /*ab90*/  @P0 IADD3 R76, P1, R77, R60, RZ ;  /* 0x0000003c4d4c0210 */ /* 0x000fe20007f3e0ff */
[----:B------:R-:W-:-:S03]  /*aba0*/  @P0 IMAD.MOV.U32 R78, RZ, RZ, R60 ;  /* 0x000000ffff4e0224 */ /* 0x000fc600078e003c */
[----:B------:R-:W-:Y:S01]  /*abb0*/  @P0 IADD3.X R77, R81, R61, RZ, P1, !PT ;  /* 0x0000003d514d0210 */ /* 0x000fe20000ffe4ff */
[----:B------:R-:W5:Y:S01]  /*abc0*/  @P0 LDG.E.64 R74, desc[UR10][R94.64] ;  /* 0x0000000a5e4a0981 */ /* 0x000f62000c1e1b00 */
[----:B------:R-:W-:Y:S02]  /*abd0*/  FMNMX R81, |R56|, R79, !PT ;  /* 0x0000004f38517209 */ /* 0x000fe40007800200 */
[----:B------:R-:W-:Y:S02]  /*abe0*/  @P0 MOV R79, R61 ;  /* 0x0000003d004f0202 */ /* 0x000fe40000000f00 */
[----:B0-----:R-:W-:Y:S01]  /*abf0*/  @P0 LEA R92, P1, R76, R15, 0x3 ;  /* 0x0000000f4c5c0211 */ /* 0x001fe200078218ff */
        /* <DEDUP_REMOVED lines=8> */
[----:B------:R-:W-:Y:S01]  /*ac80*/  FMNMX R13, |R50|, R81, !PT ;  /* 0x00000051320d7209 */ /* 0x000fe20007800200 */
[----:B------:R-:W-:Y:S01]  /*ac90*/  HFMA2.MMA R50, -RZ, RZ, 0.96630859375, -0.0022525787353515625 ;  /* 0x3bbb989dff327435 */ /* 0x000fe200000001ff */
[----:B-----5:R-:W-:Y:S01]  /*aca0*/  HADD2.F32 R81, -RZ, R36.H0_H0 ;  /* 0x20000024ff517230 */ /* 0x020fe20000004100 */
[----:B------:R-:W-:Y:S02]  /*acb0*/  LOP3.LUT R2, R2, 0xffff, RZ, 0xc0, !PT ;  /* 0x0000ffff02027812 */ /* 0x000fe400078ec0ff */
[----:B------:R-:W-:Y:S01]  /*acc0*/  LOP3.LUT R14, R14, 0xffff, RZ, 0xc0, !PT ;  /* 0x0000ffff0e0e7812 */ /* 0x000fe200078ec0ff */
[----:B------:R1:W5:Y:S01]  /*acd0*/  @P0 LDG.E.64 R78, desc[UR10][R90.64] ;  /* 0x0000000a5a4e0981 */ /* 0x000362000c1e1b00 */
[----:B------:R-:W-:Y:S01]  /*ace0*/  FMUL R15, R81, -1.7020000219345092773 ;  /* 0xbfd9db23510f7820 */ /* 0x000fe20000400000 */
[----:B0-----:R-:W-:Y:S01]  /*acf0*/  IMAD.MOV.U32 R93, RZ, RZ, 0x437c0000 ;  /* 0x437c0000ff5d7424 */ /* 0x001fe200078e00ff */
[----:B------:R-:W-:Y:S01]  /*ad00*/  SHF.L.U32 R2, R2, 0x10, RZ ;  /* 0x0000001002027819 */ /* 0x000fe200000006ff */
[----:B------:R-:W-:-:S02]  /*ad10*/  IMAD.U32 R14, R14, 0x10000, RZ ;  /* 0x000100000e0e7824 */ /* 0x000fc400078e00ff */
[----:B------:R-:W-:Y:S01]  /*ad20*/  FFMA.SAT R50, R15, R50, 0.5 ;  /* 0x3f0000000f327423 */ /* 0x000fe20000002032 */
[----:B------:R-:W-:Y:S01]  /*ad30*/  LOP3.LUT R85, R85, 0xffff, RZ, 0xc0, !PT ;  /* 0x0000ffff55557812 */ /* 0x000fe200078ec0ff */
[----:B------:R-:W-:Y:S01]  /*ad40*/  BSSY B1, `(.L_x_25833) ;  /* 0x0000039000017945 */ /* 0x000fe20003800000 */
[----:B------:R-:W-:Y:S01]  /*ad50*/  FMNMX R13, |R54|, R13, !PT ;  /* 0x0000000d360d7209 */ /* 0x000fe20007800200 */
[----:B------:R-:W-:Y:S01]  /*ad60*/  FFMA.RM R50, R50, R93, 12582913 ;  /* 0x4b40000132327423 */ /* 0x000fe2000000405d */
[----:B------:R-:W-:Y:S02]  /*ad70*/  LOP3.LUT R21, R21, 0xffff, RZ, 0xc0, !PT ;  /* 0x0000ffff15157812 */ /* 0x000fe400078ec0ff */
[----:B------:R-:W-:Y:S01]  /*ad80*/  LOP3.LUT R83, R83, 0xffff, RZ, 0xc0, !PT ;  /* 0x0000ffff53537812 */ /* 0x000fe200078ec0ff */
[C---:B------:R-:W-:Y:S01]  /*ad90*/  FADD R56, R50.reuse, -12583039 ;  /* 0xcb40007f32387421 */ /* 0x040fe20000000000 */
[----:B------:R-:W-:Y:S01]  /*ada0*/  IMAD.SHL.U32 R50, R50, 0x800000, RZ ;  /* 0x0080000032327824 */ /* 0x000fe200078e00ff */
[----:B------:R-:W-:-:S02]  /*adb0*/  LOP3.LUT R54, R85, 0xff0000, R2, 0xf8, !PT ;  /* 0x00ff000055367812 */ /* 0x000fc400078ef802 */
[----:B------:R-:W-:Y:S01]  /*adc0*/  FFMA R56, R15, 1.4426950216293334961, -R56 ;  /* 0x3fb8aa3b0f387823 */ /* 0x000fe20000000838 */
[----:B------:R-:W-:Y:S02]  /*add0*/  FMNMX R13, |R58|, R13, !PT ;  /* 0x0000000d3a0d7209 */ /* 0x000fe40007800200 */
[----:B------:R-:W-:Y:S01]  /*ade0*/  SHF.L.U32 R2, R21, 0x10, RZ ;  /* 0x0000001015027819 */ /* 0x000fe200000006ff */
[----:B------:R-:W-:Y:S01]  /*adf0*/  FFMA R56, R15, 1.925963033500011079e-08, R56 ;  /* 0x32a570600f387823 */ /* 0x000fe20000000038 */
[----:B------:R-:W-:Y:S02]  /*ae00*/  LOP3.LUT R87, R87, 0xffff, RZ, 0xc0, !PT ;  /* 0x0000ffff57577812 */ /* 0x000fe400078ec0ff */
[----:B------:R-:W-:Y:S01]  /*ae10*/  LOP3.LUT R83, R83, 0xff0000, R14, 0xf8, !PT ;  /* 0x00ff000053537812 */ /* 0x000fe200078ef80e */
[----:B------:R-:W1:Y:S01]  /*ae20*/  MUFU.EX2 R15, R56 ;  /* 0x00000038000f7308 */ /* 0x000e620000000800 */
[----:B------:R-:W-:Y:S02]  /*ae30*/  LOP3.LUT R14, R87, 0xff0000, R2, 0xf8, !PT ;  /* 0x00ff0000570e7812 */ /* 0x000fe400078ef802 */
[----:B------:R-:W-:-:S02]  /*ae40*/  FMNMX R13, |R62|, R13, !PT ;  /* 0x0000000d3e0d7209 */ /* 0x000fc40007800200 */
[----:B------:R-:W-:Y:S02]  /*ae50*/  LOP3.LUT R24, R24, 0xffff, RZ, 0xc0, !PT ;  /* 0x0000ffff18187812 */ /* 0x000fe400078ec0ff */
[----:B------:R-:W-:Y:S02]  /*ae60*/  FMNMX R13, |R82|, R13, !PT ;  /* 0x0000000d520d7209 */ /* 0x000fe40007800200 */
[----:B------:R-:W-:Y:S02]  /*ae70*/  LOP3.LUT R26, R26, 0xffff, RZ, 0xc0, !PT ;  /* 0x0000ffff1a1a7812 */ /* 0x000fe400078ec0ff */
[----:B------:R-:W-:Y:S02]  /*ae80*/  FMNMX R13, |R80|, R13, !PT ;  /* 0x0000000d500d7209 */ /* 0x000fe40007800200 */
[----:B------:R-:W-:Y:S01]  /*ae90*/  LOP3.LUT R51, R51, 0xffff, RZ, 0xc0, !PT ;  /* 0x0000ffff33337812 */ /* 0x000fe200078ec0ff */
[----:B------:R-:W-:Y:S01]  /*aea0*/  IMAD.SHL.U32 R26, R26, 0x1000000, RZ ;  /* 0x010000001a1a7824 */ /* 0x000fe200078e00ff */
[----:B------:R-:W-:Y:S01]  /*aeb0*/  FMNMX R13, |R86|, R13, !PT ;  /* 0x0000000d560d7209 */ /* 0x000fe20007800200 */
[----:B-1----:R-:W-:Y:S01]  /*aec0*/  FFMA R90, R50, R15, 1 ;  /* 0x3f800000325a7423 */ /* 0x002fe2000000000f */
[----:B------:R-:W-:Y:S01]  /*aed0*/  SHF.L.U32 R24, R24, 0x10, RZ ;  /* 0x0000001018187819 */ /* 0x000fe200000006ff */
[----:B------:R-:W-:Y:S01]  /*aee0*/  IMAD.SHL.U32 R51, R51, 0x1000000, RZ ;  /* 0x0100000033337824 */ /* 0x000fe200078e00ff */
[----:B------:R-:W-:Y:S01]  /*aef0*/  FMNMX R13, |R84|, R13, !PT ;  /* 0x0000000d540d7209 */ /* 0x000fe20007800200 */
[----:B------:R-:W-:Y:S01]  /*af00*/  VIADD R2, R90, 0x1800000 ;  /* 0x018000005a027836 */ /* 0x000fe20000000000 */
[----:B------:R-:W-:-:S02]  /*af10*/  LOP3.LUT R89, R89, 0xffff, RZ, 0xc0, !PT ;  /* 0x0000ffff59597812 */ /* 0x000fc400078ec0ff */
[----:B------:R-:W-:Y:S02]  /*af20*/  LOP3.LUT R25, R25, 0xffff, RZ, 0xc0, !PT ;  /* 0x0000ffff19197812 */ /* 0x000fe400078ec0ff */
[----:B------:R-:W-:Y:S02]  /*af30*/  LOP3.LUT R2, R2, 0x7f800000, RZ, 0xc0, !PT ;  /* 0x7f80000002027812 */ /* 0x000fe400078ec0ff */
[----:B------:R-:W-:Y:S02]  /*af40*/  LOP3.LUT R27, R27, 0xffff, RZ, 0xc0, !PT ;  /* 0x0000ffff1b1b7812 */ /* 0x000fe400078ec0ff */
[----:B------:R-:W-:Y:S02]  /*af50*/  ISETP.GT.U32.AND P0, PT, R2, 0x1ffffff, PT ;  /* 0x01ffffff0200780c */ /* 0x000fe40003f04070 */
[----:B------:R-:W-:Y:S02]  /*af60*/  SHF.R.U32.HI R2, RZ, 0x3, R10 ;  /* 0x00000003ff027819 */ /* 0x000fe4000001160a */
[----:B------:R-:W-:-:S02]  /*af70*/  FMNMX R13, |R88|, R13, !PT ;  /* 0x0000000d580d7209 */ /* 0x000fc40007800200 */
[----:B------:R-:W-:Y:S02]  /*af80*/  LOP3.LUT R15, R2, 0x1c, RZ, 0xc0, !PT ;  /* 0x0000001c020f7812 */ /* 0x000fe400078ec0ff */
[----:B------:R-:W-:Y:S02]  /*af90*/  LOP3.LUT R24, R89, 0xff0000, R24, 0xf8, !PT ;  /* 0x00ff000059187812 */ /* 0x000fe400078ef818 */
[----:B------:R-:W-:Y:S02]  /*afa0*/  SHF.L.U32 R25, R25, 0x18, RZ ;  /* 0x0000001819197819 */ /* 0x000fe400000006ff */
[----:B------:R-:W-:Y:S02]  /*afb0*/  SHF.L.U32 R27, R27, 0x18, RZ ;  /* 0x000000181b1b7819 */ /* 0x000fe400000006ff */
[----:B------:R-:W-:Y:S02]  /*afc0*/  IADD3 R50, R10, 0x1e, -R15 ;  /* 0x0000001e0a327810 */ /* 0x000fe40007ffe80f */
[----:B------:R-:W-:-:S02]  /*afd0*/  FMNMX R15, |R0|, R13, !PT ;  /* 0x0000000d000f7209 */ /* 0x000fc40007800200 */
[----:B------:R-:W-:Y:S02]  /*afe0*/  LOP3.LUT R54, R54, 0xff000000, R25, 0xf8, !PT ;  /* 0xff00000036367812 */ /* 0x000fe400078ef819 */
[----:B------:R-:W-:Y:S02]  /*aff0*/  LOP3.LUT R56, R83, 0xff000000, R26, 0xf8, !PT ;  /* 0xff00000053387812 */ /* 0x000fe400078ef81a */
[----:B------:R-:W-:Y:S02]  /*b000*/  LOP3.LUT R58, R14, 0xff000000, R27, 0xf8, !PT ;  /* 0xff0000000e3a7812 */ /* 0x000fe400078ef81b */
[----:B------:R-:W-:Y:S02]  /*b010*/  LOP3.LUT R62, R24, 0xff000000, R51, 0xf8, !PT ;  /* 0xff000000183e7812 */ /* 0x000fe400078ef833 */
[----:B------:R-:W-:Y:S02]  /*b020*/  IADD3 R13, R7, 0x2, RZ ;  /* 0x00000002070d7810 */ /* 0x000fe40007ffe0ff */
[----:B------:R-:W-:Y:S01]  /*b030*/  LOP3.LUT R50, R50, 0x1f, RZ, 0xc0, !PT ;  /* 0x0000001f32327812 */ /* 0x000fe200078ec0ff */
[----:B------:R-:W-:Y:S06]  /*b040*/  @P0 BRA `(.L_x_25834) ;  /* 0x0000000000100947 */ /* 0x000fec0003800000 */
[----:B------:R-:W-:Y:S01]  /*b050*/  IMAD.MOV.U32 R0, RZ, RZ, R90 ;  /* 0x000000ffff007224 */ /* 0x000fe200078e005a */
[----:B------:R-:W-:-:S07]  /*b060*/  MOV R14, 0xb080 ;  /* 0x0000b080000e7802 */ /* 0x000fce0000000f00 */
[----:B-----5:R-:W-:Y:S05]  /*b070*/  CALL.REL.NOINC `($__internal_551_$__cuda_sm20_rcp_rn_f32_slowpath) ;  /* 0x000000c000487944 */ /* 0x020fea0003c00000 */
[----:B------:R-:W-:Y:S05]  /*b080*/  BRA `(.L_x_25835) ;  /* 0x0000000000107947 */ /* 0x000fea0003800000 */
.L_x_25834:
[----:B------:R-:W0:Y:S02]  /*b090*/  MUFU.RCP R21, R90 ;  /* 0x0000005a00157308 */ /* 0x000e240000001000 */
[----:B0-----:R-:W-:-:S04]  /*b0a0*/  FFMA R0, R90, R21, -1 ;  /* 0xbf8000005a007423 */ /* 0x001fc80000000015 */
[----:B------:R-:W-:-:S04]  /*b0b0*/  FADD.FTZ R0, -R0, -RZ ;  /* 0x800000ff00007221 */ /* 0x000fc80000010100 */
[----:B------:R-:W-:-:S07]  /*b0c0*/  FFMA R21, R21, R0, R21 ;  /* 0x0000000015157223 */ /* 0x000fce0000000015 */
.L_x_25835:
[----:B------:R-:W-:Y:S05]  /*b0d0*/  BSYNC B1 ;  /* 0x0000000000017941 */ /* 0x000fea0003800000 */
.L_x_25833:
        /* <DEDUP_REMOVED lines=23> */
.L_x_25837:
[----:B------:R-:W0:Y:S02]  /*b250*/  MUFU.RCP R21, R2 ;  /* 0x0000000200157308 */ /* 0x000e240000001000 */
[----:B0-----:R-:W-:-:S04]  /*b260*/  FFMA R0, R2, R21, -1 ;  /* 0xbf80000002007423 */ /* 0x001fc80000000015 */
[----:B------:R-:W-:-:S04]  /*b270*/  FADD.FTZ R0, -R0, -RZ ;  /* 0x800000ff00007221 */ /* 0x000fc80000010100 */
[----:B------:R-:W-:-:S07]  /*b280*/  FFMA R21, R21, R0, R21 ;  /* 0x0000000015157223 */ /* 0x000fce0000000015 */
.L_x_25838:
[----:B------:R-:W-:Y:S05]  /*b290*/  BSYNC B1 ;  /* 0x0000000000017941 */ /* 0x000fea0003800000 */
.L_x_25836:
        /* <DEDUP_REMOVED lines=22> */
.L_x_25840:
[----:B------:R-:W0:Y:S02]  /*b400*/  MUFU.RCP R21, R2 ;  /* 0x0000000200157308 */ /* 0x000e240000001000 */
[----:B0-----:R-:W-:-:S04]  /*b410*/  FFMA R0, R2, R21, -1 ;  /* 0xbf80000002007423 */ /* 0x001fc80000000015 */
[----:B------:R-:W-:-:S04]  /*b420*/  FADD.FTZ R0, -R0, -RZ ;  /* 0x800000ff00007221 */ /* 0x000fc80000010100 */
[----:B------:R-:W-:-:S07]  /*b430*/  FFMA R21, R21, R0, R21 ;  /* 0x0000000015157223 */ /* 0x000fce0000000015 */
.L_x_25841:
[----:B------:R-:W-:Y:S05]  /*b440*/  BSYNC B1 ;  /* 0x0000000000017941 */ /* 0x000fea0003800000 */
.L_x_25839:
        /* <DEDUP_REMOVED lines=23> */
.L_x_25843:
[----:B------:R-:W0:Y:S02]  /*b5c0*/  MUFU.RCP R21, R2 ;  /* 0x0000000200157308 */ /* 0x000e240000001000 */
[----:B0-----:R-:W-:-:S04]  /*b5d0*/  FFMA R0, R2, R21, -1 ;  /* 0xbf80000002007423 */ /* 0x001fc80000000015 */
[----:B------:R-:W-:-:S04]  /*b5e0*/  FADD.FTZ R0, -R0, -RZ ;  /* 0x800000ff00007221 */ /* 0x000fc80000010100 */
[----:B------:R-:W-:-:S07]  /*b5f0*/  FFMA R21, R21, R0, R21 ;  /* 0x0000000015157223 */ /* 0x000fce0000000015 */
.L_x_25844:
[----:B------:R-:W-:Y:S05]  /*b600*/  BSYNC B1 ;  /* 0x0000000000017941 */ /* 0x000fea0003800000 */
.L_x_25842:
        /* <DEDUP_REMOVED lines=22> */
.L_x_25846:
[----:B------:R-:W0:Y:S02]  /*b770*/  MUFU.RCP R21, R2 ;  /* 0x0000000200157308 */ /* 0x000e240000001000 */
[----:B0-----:R-:W-:-:S04]  /*b780*/  FFMA R0, R2, R21, -1 ;  /* 0xbf80000002007423 */ /* 0x001fc80000000015 */
[----:B------:R-:W-:-:S04]  /*b790*/  FADD.FTZ R0, -R0, -RZ ;  /* 0x800000ff00007221 */ /* 0x000fc80000010100 */
[----:B------:R-:W-:-:S07]  /*b7a0*/  FFMA R21, R21, R0, R21 ;  /* 0x0000000015157223 */ /* 0x000fce0000000015 */
.L_x_25847:
[----:B------:R-:W-:Y:S05]  /*b7b0*/  BSYNC B1 ;  /* 0x0000000000017941 */ /* 0x000fea0003800000 */
.L_x_25845:
        /* <DEDUP_REMOVED lines=23> */
.L_x_25849:
[----:B------:R-:W0:Y:S02]  /*b930*/  MUFU.RCP R21, R2 ;  /* 0x0000000200157308 */ /* 0x000e240000001000 */
[----:B0-----:R-:W-:-:S04]  /*b940*/  FFMA R0, R2, R21, -1 ;  /* 0xbf80000002007423 */ /* 0x001fc80000000015 */
[----:B------:R-:W-:-:S04]  /*b950*/  FADD.FTZ R0, -R0, -RZ ;  /* 0x800000ff00007221 */ /* 0x000fc80000010100 */
[----:B------:R-:W-:-:S07]  /*b960*/  FFMA R21, R21, R0, R21 ;  /* 0x0000000015157223 */ /* 0x000fce0000000015 */
.L_x_25850:
[----:B------:R-:W-:Y:S05]  /*b970*/  BSYNC B1 ;  /* 0x0000000000017941 */ /* 0x000fea0003800000 */
.L_x_25848:
        /* <DEDUP_REMOVED lines=22> */
.L_x_25852:
[----:B------:R-:W0:Y:S02]  /*bae0*/  MUFU.RCP R21, R2 ;  /* 0x0000000200157308 */ /* 0x000e240000001000 */
[----:B0-----:R-:W-:-:S04]  /*baf0*/  FFMA R0, R2, R21, -1 ;  /* 0xbf80000002007423 */ /* 0x001fc80000000015 */
[----:B------:R-:W-:-:S04]  /*bb00*/  FADD.FTZ R0, -R0, -RZ ;  /* 0x800000ff00007221 */ /* 0x000fc80000010100 */
[----:B------:R-:W-:-:S07]  /*bb10*/  FFMA R21, R21, R0, R21 ;  /* 0x0000000015157223 */ /* 0x000fce0000000015 */
.L_x_25853:
[----:B------:R-:W-:Y:S05]  /*bb20*/  BSYNC B1 ;  /* 0x0000000000017941 */ /* 0x000fea0003800000 */
.L_x_25851:
        /* <DEDUP_REMOVED lines=23> */
.L_x_25855:
[----:B------:R-:W0:Y:S02]  /*bca0*/  MUFU.RCP R21, R2 ;  /* 0x0000000200157308 */ /* 0x000e240000001000 */
[----:B0-----:R-:W-:-:S04]  /*bcb0*/  FFMA R0, R2, R21, -1 ;  /* 0xbf80000002007423 */ /* 0x001fc80000000015 */
[----:B------:R-:W-:-:S04]  /*bcc0*/  FADD.FTZ R0, -R0, -RZ ;  /* 0x800000ff00007221 */ /* 0x000fc80000010100 */
[----:B------:R-:W-:-:S07]  /*bcd0*/  FFMA R21, R21, R0, R21 ;  /* 0x0000000015157223 */ /* 0x000fce0000000015 */
.L_x_25856:
[----:B------:R-:W-:Y:S05]  /*bce0*/  BSYNC B1 ;  /* 0x0000000000017941 */ /* 0x000fea0003800000 */
.L_x_25854:
        /* <DEDUP_REMOVED lines=22> */
.L_x_25858:
[----:B------:R-:W0:Y:S02]  /*be50*/  MUFU.RCP R21, R2 ;  /* 0x0000000200157308 */ /* 0x000e240000001000 */
[----:B0-----:R-:W-:-:S04]  /*be60*/  FFMA R0, R2, R21, -1 ;  /* 0xbf80000002007423 */ /* 0x001fc80000000015 */
[----:B------:R-:W-:-:S04]  /*be70*/  FADD.FTZ R0, -R0, -RZ ;  /* 0x800000ff00007221 */ /* 0x000fc80000010100 */
[----:B------:R-:W-:-:S07]  /*be80*/  FFMA R21, R21, R0, R21 ;  /* 0x0000000015157223 */ /* 0x000fce0000000015 */
.L_x_25859:
[----:B------:R-:W-:Y:S05]  /*be90*/  BSYNC B1 ;  /* 0x0000000000017941 */ /* 0x000fea0003800000 */
.L_x_25857:
        /* <DEDUP_REMOVED lines=23> */
.L_x_25861:
[----:B------:R-:W0:Y:S02]  /*c010*/  MUFU.RCP R21, R2 ;  /* 0x0000000200157308 */ /* 0x000e240000001000 */
[----:B0-----:R-:W-:-:S04]  /*c020*/  FFMA R0, R2, R21, -1 ;  /* 0xbf80000002007423 */ /* 0x001fc80000000015 */
[----:B------:R-:W-:-:S04]  /*c030*/  FADD.FTZ R0, -R0, -RZ ;  /* 0x800000ff00007221 */ /* 0x000fc80000010100 */
[----:B------:R-:W-:-:S07]  /*c040*/  FFMA R21, R21, R0, R21 ;  /* 0x0000000015157223 */ /* 0x000fce0000000015 */
.L_x_25862:
[----:B------:R-:W-:Y:S05]  /*c050*/  BSYNC B1 ;  /* 0x0000000000017941 */ /* 0x000fea0003800000 */
.L_x_25860:
        /* <DEDUP_REMOVED lines=22> */
.L_x_25864:
[----:B------:R-:W0:Y:S02]  /*c1c0*/  MUFU.RCP R21, R2 ;  /* 0x0000000200157308 */ /* 0x000e240000001000 */
[----:B0-----:R-:W-:-:S04]  /*c1d0*/  FFMA R0, R2, R21, -1 ;  /* 0xbf80000002007423 */ /* 0x001fc80000000015 */
[----:B------:R-:W-:-:S04]  /*c1e0*/  FADD.FTZ R0, -R0, -RZ ;  /* 0x800000ff00007221 */ /* 0x000fc80000010100 */
[----:B------:R-:W-:-:S07]  /*c1f0*/  FFMA R21, R21, R0, R21 ;  /* 0x0000000015157223 */ /* 0x000fce0000000015 */
.L_x_25865:
[----:B------:R-:W-:Y:S05]  /*c200*/  BSYNC B1 ;  /* 0x0000000000017941 */ /* 0x000fea0003800000 */
.L_x_25863:
        /* <DEDUP_REMOVED lines=23> */
.L_x_25867:
[----:B------:R-:W0:Y:S02]  /*c380*/  MUFU.RCP R21, R2 ;  /* 0x0000000200157308 */ /* 0x000e240000001000 */
[----:B0-----:R-:W-:-:S04]  /*c390*/  FFMA R0, R2, R21, -1 ;  /* 0xbf80000002007423 */ /* 0x001fc80000000015 */
[----:B------:R-:W-:-:S04]  /*c3a0*/  FADD.FTZ R0, -R0, -RZ ;  /* 0x800000ff00007221 */ /* 0x000fc80000010100 */
[----:B------:R-:W-:-:S07]  /*c3b0*/  FFMA R21, R21, R0, R21 ;  /* 0x0000000015157223 */ /* 0x000fce0000000015 */
.L_x_25868:
[----:B------:R-:W-:Y:S05]  /*c3c0*/  BSYNC B1 ;  /* 0x0000000000017941 */ /* 0x000fea0003800000 */
.L_x_25866:
        /* <DEDUP_REMOVED lines=22> */
.L_x_25870:
[----:B------:R-:W0:Y:S02]  /*c530*/  MUFU.RCP R21, R2 ;  /* 0x0000000200157308 */ /* 0x000e240000001000 */
[----:B0-----:R-:W-:-:S04]  /*c540*/  FFMA R0, R2, R21, -1 ;  /* 0xbf80000002007423 */ /* 0x001fc80000000015 */
[----:B------:R-:W-:-:S04]  /*c550*/  FADD.FTZ R0, -R0, -RZ ;  /* 0x800000ff00007221 */ /* 0x000fc80000010100 */
[----:B------:R-:W-:-:S07]  /*c560*/  FFMA R21, R21, R0, R21 ;  /* 0x0000000015157223 */ /* 0x000fce0000000015 */
.L_x_25871:
[----:B------:R-:W-:Y:S05]  /*c570*/  BSYNC B1 ;  /* 0x0000000000017941 */ /* 0x000fea0003800000 */
.L_x_25869:
        /* <DEDUP_REMOVED lines=23> */
.L_x_25873:
[----:B------:R-:W0:Y:S02]  /*c6f0*/  MUFU.RCP R21, R2 ;  /* 0x0000000200157308 */ /* 0x000e240000001000 */
[----:B0-----:R-:W-:-:S04]  /*c700*/  FFMA R0, R2, R21, -1 ;  /* 0xbf80000002007423 */ /* 0x001fc80000000015 */
[----:B------:R-:W-:-:S04]  /*c710*/  FADD.FTZ R0, -R0, -RZ ;  /* 0x800000ff00007221 */ /* 0x000fc80000010100 */
[----:B------:R-:W-:-:S07]  /*c720*/  FFMA R21, R21, R0, R21 ;  /* 0x0000000015157223 */ /* 0x000fce0000000015 */
.L_x_25874:
[----:B------:R-:W-:Y:S05]  /*c730*/  BSYNC B1 ;  /* 0x0000000000017941 */ /* 0x000fea0003800000 */
.L_x_25872:
        /* <DEDUP_REMOVED lines=22> */
.L_x_25876:
[----:B------:R-:W0:Y:S02]  /*c8a0*/  MUFU.RCP R21, R2 ;  /* 0x0000000200157308 */ /* 0x000e240000001000 */
[----:B0-----:R-:W-:-:S04]  /*c8b0*/  FFMA R0, R2, R21, -1 ;  /* 0xbf80000002007423 */ /* 0x001fc80000000015 */
[----:B------:R-:W-:-:S04]  /*c8c0*/  FADD.FTZ R0, -R0, -RZ ;  /* 0x800000ff00007221 */ /* 0x000fc80000010100 */
[----:B------:R-:W-:-:S07]  /*c8d0*/  FFMA R21, R21, R0, R21 ;  /* 0x0000000015157223 */ /* 0x000fce0000000015 */
.L_x_25877:
[----:B------:R-:W-:Y:S05]  /*c8e0*/  BSYNC B1 ;  /* 0x0000000000017941 */ /* 0x000fea0003800000 */
.L_x_25875:
        /* <DEDUP_REMOVED lines=23> */
.L_x_25879:
[----:B------:R-:W0:Y:S02]  /*ca60*/  MUFU.RCP R21, R2 ;  /* 0x0000000200157308 */ /* 0x000e240000001000 */
[----:B0-----:R-:W-:-:S04]  /*ca70*/  FFMA R0, R2, R21, -1 ;  /* 0xbf80000002007423 */ /* 0x001fc80000000015 */
[----:B------:R-:W-:-:S04]  /*ca80*/  FADD.FTZ R0, -R0, -RZ ;  /* 0x800000ff00007221 */ /* 0x000fc80000010100 */
[----:B------:R-:W-:-:S07]  /*ca90*/  FFMA R21, R21, R0, R21 ;  /* 0x0000000015157223 */ /* 0x000fce0000000015 */
.L_x_25880:
[----:B------:R-:W-:Y:S05]  /*caa0*/  BSYNC B1 ;  /* 0x0000000000017941 */ /* 0x000fea0003800000 */
.L_x_25878:
        /* <DEDUP_REMOVED lines=22> */
.L_x_25882:
[----:B------:R-:W0:Y:S02]  /*cc10*/  MUFU.RCP R21, R2 ;  /* 0x0000000200157308 */ /* 0x000e240000001000 */
[----:B0-----:R-:W-:-:S04]  /*cc20*/  FFMA R0, R2, R21, -1 ;  /* 0xbf80000002007423 */ /* 0x001fc80000000015 */
[----:B------:R-:W-:-:S04]  /*cc30*/  FADD.FTZ R0, -R0, -RZ ;  /* 0x800000ff00007221 */ /* 0x000fc80000010100 */
[----:B------:R-:W-:-:S07]  /*cc40*/  FFMA R21, R21, R0, R21 ;  /* 0x0000000015157223 */ /* 0x000fce0000000015 */
.L_x_25883:
[----:B------:R-:W-:Y:S05]  /*cc50*/  BSYNC B1 ;  /* 0x0000000000017941 */ /* 0x000fea0003800000 */
.L_x_25881:
        /* <DEDUP_REMOVED lines=23> */
.L_x_25885:
[----:B------:R-:W0:Y:S02]  /*cdd0*/  MUFU.RCP R21, R2 ;  /* 0x0000000200157308 */ /* 0x000e240000001000 */
[----:B0-----:R-:W-:-:S04]  /*cde0*/  FFMA R0, R2, R21, -1 ;  /* 0xbf80000002007423 */ /* 0x001fc80000000015 */
[----:B------:R-:W-:-:S04]  /*cdf0*/  FADD.FTZ R0, -R0, -RZ ;  /* 0x800000ff00007221 */ /* 0x000fc80000010100 */
[----:B------:R-:W-:-:S07]  /*ce00*/  FFMA R21, R21, R0, R21 ;  /* 0x0000000015157223 */ /* 0x000fce0000000015 */
.L_x_25886:
[----:B------:R-:W-:Y:S05]  /*ce10*/  BSYNC B1 ;  /* 0x0000000000017941 */ /* 0x000fea0003800000 */
.L_x_25884:
        /* <DEDUP_REMOVED lines=22> */
.L_x_25888:
[----:B------:R-:W0:Y:S02]  /*cf80*/  MUFU.RCP R21, R2 ;  /* 0x0000000200157308 */ /* 0x000e240000001000 */
[----:B0-----:R-:W-:-:S04]  /*cf90*/  FFMA R0, R2, R21, -1 ;  /* 0xbf80000002007423 */ /* 0x001fc80000000015 */
[----:B------:R-:W-:-:S04]  /*cfa0*/  FADD.FTZ R0, -R0, -RZ ;  /* 0x800000ff00007221 */ /* 0x000fc80000010100 */
[----:B------:R-:W-:-:S07]  /*cfb0*/  FFMA R21, R21, R0, R21 ;  /* 0x0000000015157223 */ /* 0x000fce0000000015 */
.L_x_25889:
[----:B------:R-:W-:Y:S05]  /*cfc0*/  BSYNC B1 ;  /* 0x0000000000017941 */ /* 0x000fea0003800000 */
.L_x_25887:
        /* <DEDUP_REMOVED lines=23> */
.L_x_25891:
[----:B------:R-:W0:Y:S02]  /*d140*/  MUFU.RCP R21, R2 ;  /* 0x0000000200157308 */ /* 0x000e240000001000 */
[----:B0-----:R-:W-:-:S04]  /*d150*/  FFMA R0, R2, R21, -1 ;  /* 0xbf80000002007423 */ /* 0x001fc80000000015 */
[----:B------:R-:W-:-:S04]  /*d160*/  FADD.FTZ R0, -R0, -RZ ;  /* 0x800000ff00007221 */ /* 0x000fc80000010100 */
[----:B------:R-:W-:-:S07]  /*d170*/  FFMA R21, R21, R0, R21 ;  /* 0x0000000015157223 */ /* 0x000fce0000000015 */
.L_x_25892:
[----:B------:R-:W-:Y:S05]  /*d180*/  BSYNC B1 ;  /* 0x0000000000017941 */ /* 0x000fea0003800000 */
.L_x_25890:
[----:B------:R-:W-:Y:S01]  /*d190*/  HADD2.F32 R108, -RZ, R46.H0_H0 ;  /* 0x2000002eff6c7230 */ /* 0x000fe20000004100 */
[----:B------:R-:W-:Y:S01]  /*d1a0*/  BSSY B1, `(.L_x_25893) ;  /* 0x0000019000017945 */ /* 0x000fe20003800000 */
[----:B------:R-:W-:Y:S02]  /*d1b0*/  IMAD.MOV.U32 R25, RZ, RZ, 0x3bbb989d ;  /* 0x3bbb989dff197424 */ /* 0x000fe400078e00ff */
[----:B------:R-:W-:Y:S01]  /*d1c0*/  FMUL R104, R104, R21 ;  /* 0x0000001568687220 */ /* 0x000fe20000400000 */
        /* <DEDUP_REMOVED lines=18> */
.L_x_25894:
[----:B------:R-:W0:Y:S02]  /*d2f0*/  MUFU.RCP R21, R2 ;  /* 0x0000000200157308 */ /* 0x000e240000001000 */
[----:B0-----:R-:W-:-:S04]  /*d300*/  FFMA R0, R2, R21, -1 ;  /* 0xbf80000002007423 */ /* 0x001fc80000000015 */
[----:B------:R-:W-:-:S04]  /*d310*/  FADD.FTZ R0, -R0, -RZ ;  /* 0x800000ff00007221 */ /* 0x000fc80000010100 */
[----:B------:R-:W-:-:S07]  /*d320*/  FFMA R21, R21, R0, R21 ;  /* 0x0000000015157223 */ /* 0x000fce0000000015 */
.L_x_25895:
[----:B------:R-:W-:Y:S05]  /*d330*/  BSYNC B1 ;  /* 0x0000000000017941 */ /* 0x000fea0003800000 */
.L_x_25893:
[----:B------:R-:W-:Y:S01]  /*d340*/  SHF.R.U64 R46, R46, 0x10, R47 ;  /* 0x000000102e2e7819 */ /* 0x000fe2000000122f */
[----:B------:R-:W-:Y:S01]  /*d350*/  BSSY B1, `(.L_x_25896) ;  /* 0x000001a000017945 */ /* 0x000fe20003800000 */
[----:B------:R-:W-:Y:S01]  /*d360*/  MOV R25, 0x3bbb989d ;  /* 0x3bbb989d00197802 */ /* 0x000fe20000000f00 */
[----:B------:R-:W-:Y:S02]  /*d370*/  FMUL R108, R108, R21 ;  /* 0x000000156c6c7220 */ /* 0x000fe40000400000 */
[----:B------:R-:W-:-:S05]  /*d380*/  HADD2.F32 R46, -RZ, R46.H0_H0 ;  /* 0x2000002eff2e7230 */ /* 0x000fca0000004100 */
        /* <DEDUP_REMOVED lines=18> */
.L_x_25897:
[----:B------:R-:W0:Y:S02]  /*d4b0*/  MUFU.RCP R21, R2 ;  /* 0x0000000200157308 */ /* 0x000e240000001000 */
[----:B0-----:R-:W-:-:S04]  /*d4c0*/  FFMA R0, R2, R21, -1 ;  /* 0xbf80000002007423 */ /* 0x001fc80000000015 */
[----:B------:R-:W-:-:S04]  /*d4d0*/  FADD.FTZ R0, -R0, -RZ ;  /* 0x800000ff00007221 */ /* 0x000fc80000010100 */
[----:B------:R-:W-:-:S07]  /*d4e0*/  FFMA R21, R21, R0, R21 ;  /* 0x0000000015157223 */ /* 0x000fce0000000015 */
.L_x_25898:
[----:B------:R-:W-:Y:S05]  /*d4f0*/  BSYNC B1 ;  /* 0x0000000000017941 */ /* 0x000fea0003800000 */
.L_x_25896:
        /* <DEDUP_REMOVED lines=22> */
.L_x_25900:
[----:B------:R-:W0:Y:S02]  /*d660*/  MUFU.RCP R21, R2 ;  /* 0x0000000200157308 */ /* 0x000e240000001000 */
[----:B0-----:R-:W-:-:S04]  /*d670*/  FFMA R0, R2, R21, -1 ;  /* 0xbf80000002007423 */ /* 0x001fc80000000015 */
[----:B------:R-:W-:-:S04]  /*d680*/  FADD.FTZ R0, -R0, -RZ ;  /* 0x800000ff00007221 */ /* 0x000fc80000010100 */
[----:B------:R-:W-:-:S07]  /*d690*/  FFMA R21, R21, R0, R21 ;  /* 0x0000000015157223 */ /* 0x000fce0000000015 */
.L_x_25901:
[----:B------:R-:W-:Y:S05]  /*d6a0*/  BSYNC B1 ;  /* 0x0000000000017941 */ /* 0x000fea0003800000 */
.L_x_25899:
[----:B------:R-:W-:Y:S01]  /*d6b0*/  SHF.R.U32.HI R112, RZ, 0x10, R47 ;  /* 0x00000010ff707819 */ /* 0x000fe2000001162f */
        /* <DEDUP_REMOVED lines=22> */
.L_x_25903:
[----:B------:R-:W0:Y:S02]  /*d820*/  MUFU.RCP R21, R2 ;  /* 0x0000000200157308 */ /* 0x000e240000001000 */
[----:B0-----:R-:W-:-:S04]  /*d830*/  FFMA R0, R2, R21, -1 ;  /* 0xbf80000002007423 */ /* 0x001fc80000000015 */
[----:B------:R-:W-:-:S04]  /*d840*/  FADD.FTZ R0, -R0, -RZ ;  /* 0x800000ff00007221 */ /* 0x000fc80000010100 */
[----:B------:R-:W-:-:S07]  /*d850*/  FFMA R21, R21, R0, R21 ;  /* 0x0000000015157223 */ /* 0x000fce0000000015 */
.L_x_25904:
[----:B------:R-:W-:Y:S05]  /*d860*/  BSYNC B1 ;  /* 0x0000000000017941 */ /* 0x000fea0003800000 */
.L_x_25902:
        /* <DEDUP_REMOVED lines=22> */
.L_x_25906:
[----:B------:R-:W0:Y:S02]  /*d9d0*/  MUFU.RCP R21, R2 ;  /* 0x0000000200157308 */ /* 0x000e240000001000 */
[----:B0-----:R-:W-:-:S04]  /*d9e0*/  FFMA R0, R2, R21, -1 ;  /* 0xbf80000002007423 */ /* 0x001fc80000000015 */
[----:B------:R-:W-:-:S04]  /*d9f0*/  FADD.FTZ R0, -R0, -RZ ;  /* 0x800000ff00007221 */ /* 0x000fc80000010100 */
[----:B------:R-:W-:-:S07]  /*da00*/  FFMA R21, R21, R0, R21 ;  /* 0x0000000015157223 */ /* 0x000fce0000000015 */
.L_x_25907:
[----:B------:R-:W-:Y:S05]  /*da10*/  BSYNC B1 ;  /* 0x0000000000017941 */ /* 0x000fea0003800000 */
.L_x_25905:
        /* <DEDUP_REMOVED lines=23> */
.L_x_25909:
[----:B------:R-:W0:Y:S02]  /*db90*/  MUFU.RCP R21, R2 ;  /* 0x0000000200157308 */ /* 0x000e240000001000 */
[----:B0-----:R-:W-:-:S04]  /*dba0*/  FFMA R0, R2, R21, -1 ;  /* 0xbf80000002007423 */ /* 0x001fc80000000015 */
[----:B------:R-:W-:-:S04]  /*dbb0*/  FADD.FTZ R0, -R0, -RZ ;  /* 0x800000ff00007221 */ /* 0x000fc80000010100 */
[----:B------:R-:W-:-:S07]  /*dbc0*/  FFMA R21, R21, R0, R21 ;  /* 0x0000000015157223 */ /* 0x000fce0000000015 */
.L_x_25910:
[----:B------:R-:W-:Y:S05]  /*dbd0*/  BSYNC B1 ;  /* 0x0000000000017941 */ /* 0x000fea0003800000 */
.L_x_25908:
        /* <DEDUP_REMOVED lines=22> */
.L_x_25912:
[----:B------:R-:W0:Y:S02]  /*dd40*/  MUFU.RCP R21, R2 ;  /* 0x0000000200157308 */ /* 0x000e240000001000 */
[----:B0-----:R-:W-:-:S04]  /*dd50*/  FFMA R0, R2, R21, -1 ;  /* 0xbf80000002007423 */ /* 0x001fc80000000015 */
[----:B------:R-:W-:-:S04]  /*dd60*/  FADD.FTZ R0, -R0, -RZ ;  /* 0x800000ff00007221 */ /* 0x000fc80000010100 */
[----:B------:R-:W-:-:S07]  /*dd70*/  FFMA R21, R21, R0, R21 ;  /* 0x0000000015157223 */ /* 0x000fce0000000015 */
.L_x_25913:
[----:B------:R-:W-:Y:S05]  /*dd80*/  BSYNC B1 ;  /* 0x0000000000017941 */ /* 0x000fea0003800000 */
.L_x_25911:
        /* <DEDUP_REMOVED lines=23> */
.L_x_25915:
[----:B------:R-:W0:Y:S02]  /*df00*/  MUFU.RCP R21, R2 ;  /* 0x0000000200157308 */ /* 0x000e240000001000 */
[----:B0-----:R-:W-:-:S04]  /*df10*/  FFMA R0, R2, R21, -1 ;  /* 0xbf80000002007423 */ /* 0x001fc80000000015 */
[----:B------:R-:W-:-:S04]  /*df20*/  FADD.FTZ R0, -R0, -RZ ;  /* 0x800000ff00007221 */ /* 0x000fc80000010100 */
[----:B------:R-:W-:-:S07]  /*df30*/  FFMA R21, R21, R0, R21 ;  /* 0x0000000015157223 */ /* 0x000fce0000000015 */
.L_x_25916:
[----:B------:R-:W-:Y:S05]  /*df40*/  BSYNC B1 ;  /* 0x0000000000017941 */ /* 0x000fea0003800000 */
.L_x_25914:
        /* <DEDUP_REMOVED lines=22> */
.L_x_25918:
[----:B------:R-:W0:Y:S02]  /*e0b0*/  MUFU.RCP R21, R2 ;  /* 0x0000000200157308 */ /* 0x000e240000001000 */
[----:B0-----:R-:W-:-:S04]  /*e0c0*/  FFMA R0, R2, R21, -1 ;  /* 0xbf80000002007423 */ /* 0x001fc80000000015 */
[----:B------:R-:W-:-:S04]  /*e0d0*/  FADD.FTZ R0, -R0, -RZ ;  /* 0x800000ff00007221 */ /* 0x000fc80000010100 */
[----:B------:R-:W-:-:S07]  /*e0e0*/  FFMA R21, R21, R0, R21 ;  /* 0x0000000015157223 */ /* 0x000fce0000000015 */
.L_x_25919:
[----:B------:R-:W-:Y:S05]  /*e0f0*/  BSYNC B1 ;  /* 0x0000000000017941 */ /* 0x000fea0003800000 */
.L_x_25917:
        /* <DEDUP_REMOVED lines=23> */
.L_x_25921:
[----:B------:R-:W0:Y:S02]  /*e270*/  MUFU.RCP R21, R2 ;  /* 0x0000000200157308 */ /* 0x000e240000001000 */
[----:B0-----:R-:W-:-:S04]  /*e280*/  FFMA R0, R2, R21, -1 ;  /* 0xbf80000002007423 */ /* 0x001fc80000000015 */
[----:B------:R-:W-:-:S04]  /*e290*/  FADD.FTZ R0, -R0, -RZ ;  /* 0x800000ff00007221 */ /* 0x000fc80000010100 */
[----:B------:R-:W-:-:S07]  /*e2a0*/  FFMA R21, R21, R0, R21 ;  /* 0x0000000015157223 */ /* 0x000fce0000000015 */
.L_x_25922:
[----:B------:R-:W-:Y:S05]  /*e2b0*/  BSYNC B1 ;  /* 0x0000000000017941 */ /* 0x000fea0003800000 */
.L_x_25920:
[----:B------:R-:W-:Y:S02]  /*e2c0*/  HADD2.F32 R124, -RZ, R53.H0_H0 ;  /* 0x20000035ff7c7230 */ /* 0x000fe40000004100 */
[----:B------:R-:W-:Y:S01]  /*e2d0*/  FMUL R52, R52, R21 ;  /* 0x0000001534347220 */ /* 0x000fe20000400000 */
[----:B------:R-:W-:Y:S01]  /*e2e0*/  IMAD.MOV.U32 R21, RZ, RZ, 0x3bbb989d ;  /* 0x3bbb989dff157424 */ /* 0x000fe200078e00ff */
        /* <DEDUP_REMOVED lines=19> */
.L_x_25924:
[----:B------:R-:W0:Y:S02]  /*e420*/  MUFU.RCP R21, R2 ;  /* 0x0000000200157308 */ /* 0x000e240000001000 */
[----:B0-----:R-:W-:-:S04]  /*e430*/  FFMA R0, R2, R21, -1 ;  /* 0xbf80000002007423 */ /* 0x001fc80000000015 */
[----:B------:R-:W-:-:S04]  /*e440*/  FADD.FTZ R0, -R0, -RZ ;  /* 0x800000ff00007221 */ /* 0x000fc80000010100 */
[----:B------:R-:W-:-:S07]  /*e450*/  FFMA R21, R21, R0, R21 ;  /* 0x0000000015157223 */ /* 0x000fce0000000015 */
.L_x_25925:
[----:B------:R-:W-:Y:S05]  /*e460*/  BSYNC B1 ;  /* 0x0000000000017941 */ /* 0x000fea0003800000 */
.L_x_25923:
[----:B------:R-:W-:Y:S01]  /*e470*/  SHF.R.U32.HI R37, RZ, 0x10, R53 ;  /* 0x00000010ff257819 */ /* 0x000fe20000011635 */
[----:B------:R-:W-:Y:S01]  /*e480*/  FMUL R124, R124, R21 ;  /* 0x000000157c7c7220 */ /* 0x000fe20000400000 */
[----:B------:R-:W-:Y:S01]  /*e490*/  MOV R21, 0x3bbb989d ;  /* 0x3bbb989d00157802 */ /* 0x000fe20000000f00 */
[----:B------:R-:W-:Y:S02]  /*e4a0*/  BSSY B1, `(.L_x_25926) ;  /* 0x0000018000017945 */ /* 0x000fe40003800000 */
        /* <DEDUP_REMOVED lines=19> */
.L_x_25927:
[----:B------:R-:W0:Y:S02]  /*e5e0*/  MUFU.RCP R21, R2 ;  /* 0x0000000200157308 */ /* 0x000e240000001000 */
[----:B0-----:R-:W-:-:S04]  /*e5f0*/  FFMA R0, R2, R21, -1 ;  /* 0xbf80000002007423 */ /* 0x001fc80000000015 */
[----:B------:R-:W-:-:S04]  /*e600*/  FADD.FTZ R0, -R0, -RZ ;  /* 0x800000ff00007221 */ /* 0x000fc80000010100 */
[----:B------:R-:W-:-:S07]  /*e610*/  FFMA R21, R21, R0, R21 ;  /* 0x0000000015157223 */ /* 0x000fce0000000015 */
.L_x_25928:
[----:B------:R-:W-:Y:S05]  /*e620*/  BSYNC B1 ;  /* 0x0000000000017941 */ /* 0x000fea0003800000 */
.L_x_25926:
        /* <DEDUP_REMOVED lines=43> */
.L_x_25930:
[----:B------:R-:W-:Y:S05]  /*e8e0*/  BSYNC B0 ;  /* 0x0000000000007941 */ /* 0x000fea0003800000 */
.L_x_25929:
[----:B------:R-:W-:Y:S01]  /*e8f0*/  BSSY B0, `(.L_x_25931) ;  /* 0x0000011000007945 */ /* 0x000fe20003800000 */
[----:B------:R-:W-:-:S03]  /*e900*/  FMUL R24, R110, R11 ;  /* 0x0000000b6e187220 */ /* 0x000fc60000400000 */
[----:B------:R-:W-:Y:S05]  /*e910*/  @P0 BRA `(.L_x_25932) ;  /* 0x0000000000380947 */ /* 0x000fea0003800000 */
[----:B------:R-:W-:Y:S01]  /*e920*/  IMAD.U32 R2, R36, 0x10000, RZ ;  /* 0x0001000024027824 */ /* 0x000fe200078e00ff */
[----:B0-----:R-:W-:-:S04]  /*e930*/  IADD3 R14, R10, 0x1e, -R17 ;  /* 0x0000001e0a0e7810 */ /* 0x001fc80007ffe811 */
        /* <DEDUP_REMOVED lines=12> */
.L_x_25932:
[----:B------:R-:W-:Y:S05]  /*ea00*/  BSYNC B0 ;  /* 0x0000000000007941 */ /* 0x000fea0003800000 */
.L_x_25931:
        /* <DEDUP_REMOVED lines=14> */
[----:B------:R-:W-:Y:S02]  /*eaf0*/  F2FP.SATFINITE.E4M3.F32.PACK_AB_MERGE_C R13, RZ, R13, RZ ;  /* 0x0000000dff0d723e */ /* 0x000fe400048070ff */
[----:B------:R-:W-:Y:S02]  /*eb00*/  LOP3.LUT R15, R2, 0xffff, RZ, 0xc0, !PT ;  /* 0x0000ffff020f7812 */ /* 0x000fe400078ec0ff */
[----:B------:R-:W-:-:S03]  /*eb10*/  SHF.L.U32 R14, R13, 0x10, RZ ;  /* 0x000000100d0e7819 */ /* 0x000fc600000006ff */
[----:B------:R-:W-:Y:S01]  /*eb20*/  IMAD.SHL.U32 R15, R15, 0x1000000, RZ ;  /* 0x010000000f0f7824 */ /* 0x000fe200078e00ff */
[----:B------:R-:W-:-:S04]  /*eb30*/  LOP3.LUT R14, R14, 0xff0000, RZ, 0xc0, !PT ;  /* 0x00ff00000e0e7812 */ /* 0x000fc800078ec0ff */
        /* <DEDUP_REMOVED lines=36> */
[----:B------:R-:W-:-:S03]  /*ed80*/  SHF.L.U32 R15, R86, 0x8, RZ ;  /* 0x00000008560f7819 */ /* 0x000fc600000006ff */
[----:B------:R-:W-:Y:S01]  /*ed90*/  IMAD.X R39, RZ, RZ, R19, P2 ;  /* 0x000000ffff277224 */ /* 0x000fe200010e0613 */
[----:B------:R-:W-:Y:S02]  /*eda0*/  LOP3.LUT R26, R14, 0xffff, R15, 0xf8, !PT ;  /* 0x0000ffff0e1a7812 */ /* 0x000fe400078ef80f */
[----:B------:R-:W-:-:S04]  /*edb0*/  LEA R15, P1, R5, R50, 0x1 ;  /* 0x00000032050f7211 */ /* 0x000fc800078208ff */
[----:B------:R-:W-:Y:S02]  /*edc0*/  LEA.HI.X R39, R5, R39, R4, 0x1, P1 ;  /* 0x0000002705277211 */ /* 0x000fe400008f0c04 */
[----:B------:R-:W-:-:S04]  /*edd0*/  LEA R14, P1, R15, R18, 0x2 ;  /* 0x000000120f0e7211 */ /* 0x000fc800078210ff */
[----:B------:R-:W-:Y:S02]  /*ede0*/  LEA.HI.X R15, R15, R16, R39, 0x2, P1 ;  /* 0x000000100f0f7211 */ /* 0x000fe400008f1427 */
[----:B------:R-:W-:-:S05]  /*edf0*/  LOP3.LUT R39, R26, 0xff, R51, 0xf8, !PT ;  /* 0x000000ff1a277812 */ /* 0x000fca00078ef833 */
[----:B------:R0:W-:Y:S02]  /*ee00*/  STG.E desc[UR10][R14.64], R39 ;  /* 0x000000270e007986 */ /* 0x0001e4000c10190a */
.L_x_25934:
[----:B------:R-:W-:Y:S05]  /*ee10*/  BSYNC B0 ;  /* 0x0000000000007941 */ /* 0x000fea0003800000 */
.L_x_25933:
        /* <DEDUP_REMOVED lines=21> */
[----:B------:R-:W-:-:S02]  /*ef70*/  LOP3.LUT R39, R14, 0xffff, RZ, 0xc0, !PT ;  /* 0x0000ffff0e277812 */ /* 0x000fc400078ec0ff */
[----:B------:R-:W-:Y:S02]  /*ef80*/  SHF.L.U32 R36, R15, 0x10, RZ ;  /* 0x000000100f247819 */ /* 0x000fe400000006ff */
[----:B------:R-:W-:Y:S01]  /*ef90*/  LOP3.LUT R53, R53, 0xffff, RZ, 0xc0, !PT ;  /* 0x0000ffff35357812 */ /* 0x000fe200078ec0ff */
[----:B------:R-:W-:Y:S01]  /*efa0*/  IMAD.SHL.U32 R39, R39, 0x1000000, RZ ;  /* 0x0100000027277824 */ /* 0x000fe200078e00ff */
[----:B------:R-:W-:Y:S02]  /*efb0*/  LOP3.LUT R36, R36, 0xff0000, RZ, 0xc0, !PT ;  /* 0x00ff000024247812 */ /* 0x000fe400078ec0ff */
[----:B------:R-:W-:Y:S02]  /*efc0*/  LOP3.LUT R27, R27, 0xffff, RZ, 0xc0, !PT ;  /* 0x0000ffff1b1b7812 */ /* 0x000fe400078ec0ff */
[----:B------:R-:W-:Y:S01]  /*efd0*/  LOP3.LUT R39, R39, R50, R36, 0xfe, !PT ;  /* 0x0000003227277212 */ /* 0x000fe200078efe24 */
[----:B------:R-:W-:Y:S01]  /*efe0*/  FMUL R50, R114, R11 ;  /* 0x0000000b72327220 */ /* 0x000fe20000400000 */
[----:B------:R-:W-:-:S02]  /*eff0*/  LOP3.LUT R36, R51, 0xffff, RZ, 0xc0, !PT ;  /* 0x0000ffff33247812 */ /* 0x000fc400078ec0ff */
[----:B------:R-:W-:Y:S02]  /*f000*/  F2FP.SATFINITE.E4M3.F32.PACK_AB_MERGE_C R87, RZ, R38, RZ ;  /* 0x00000026ff57723e */ /* 0x000fe400048070ff */
[----:B------:R-:W-:Y:S02]  /*f010*/  SHF.L.U32 R51, R36, 0x10, RZ ;  /* 0x0000001024337819 */ /* 0x000fe400000006ff */
[----:B------:R-:W-:Y:S02]  /*f020*/  LOP3.LUT R36, R41, 0xffff, RZ, 0xc0, !PT ;  /* 0x0000ffff29247812 */ /* 0x000fe400078ec0ff */
[----:B------:R-:W-:Y:S02]  /*f030*/  FMNMX R41, |R44|, R25, !PT ;  /* 0x000000192c297209 */ /* 0x000fe40007800200 */
[----:B------:R-:W-:Y:S01]  /*f040*/  LOP3.LUT R25, R86, 0xffff, RZ, 0xc0, !PT ;  /* 0x0000ffff56197812 */ /* 0x000fe200078ec0ff */
[-C--:B------:R-:W-:Y:S01]  /*f050*/  FMUL R86, R40, R11.reuse ;  /* 0x0000000b28567220 */ /* 0x080fe20000400000 */
[----:B------:R-:W-:Y:S01]  /*f060*/  LOP3.LUT R44, R45, 0xffff, RZ, 0xc0, !PT ;  /* 0x0000ffff2d2c7812 */ /* 0x000fe200078ec0ff */
[----:B------:R-:W-:Y:S01]  /*f070*/  FMUL R45, R120, R11 ;  /* 0x0000000b782d7220 */ /* 0x000fe20000400000 */
[----:B------:R-:W-:Y:S01]  /*f080*/  F2FP.SATFINITE.E4M3.F32.PACK_AB_MERGE_C R50, RZ, R50, RZ ;  /* 0x00000032ff32723e */ /* 0x000fe200048070ff */
[----:B------:R-:W-:Y:S01]  /*f090*/  IMAD.U32 R25, R25, 0x10000, RZ ;  /* 0x0001000019197824 */ /* 0x000fe200078e00ff */
[----:B------:R-:W-:-:S02]  /*f0a0*/  FMNMX R41, |R106|, R41, !PT ;  /* 0x000000296a297209 */ /* 0x000fc40007800200 */
[----:B------:R-:W-:Y:S02]  /*f0b0*/  F2FP.SATFINITE.E4M3.F32.PACK_AB_MERGE_C R45, RZ, R45, RZ ;  /* 0x0000002dff2d723e */ /* 0x000fe400048070ff */
[----:B------:R-:W-:Y:S02]  /*f0c0*/  LOP3.LUT R44, R44, 0xff0000, R25, 0xf8, !PT ;  /* 0x00ff00002c2c7812 */ /* 0x000fe400078ef819 */
[----:B------:R-:W-:Y:S02]  /*f0d0*/  LOP3.LUT R25, R80, 0xffff, RZ, 0xc0, !PT ;  /* 0x0000ffff50197812 */ /* 0x000fe400078ec0ff */
[----:B------:R-:W-:Y:S02]  /*f0e0*/  FMNMX R41, |R104|, R41, !PT ;  /* 0x0000002968297209 */ /* 0x000fe40007800200 */
[----:B------:R-:W-:Y:S02]  /*f0f0*/  LOP3.LUT R82, R25, 0xff, RZ, 0xc0, !PT ;  /* 0x000000ff19527812 */ /* 0x000fe400078ec0ff */
[----:B------:R-:W-:-:S02]  /*f100*/  PRMT R25, R50, 0x7104, RZ ;  /* 0x0000710432197816 */ /* 0x000fc400000000ff */
[----:B------:R-:W-:Y:S02]  /*f110*/  LOP3.LUT R36, R36, 0xff0000, R51, 0xf8, !PT ;  /* 0x00ff000024247812 */ /* 0x000fe400078ef833 */
[----:B------:R-:W-:Y:S01]  /*f120*/  LOP3.LUT R83, R82, 0xff00, R25, 0xf8, !PT ;  /* 0x0000ff0052537812 */ /* 0x000fe200078ef819 */
[----:B------:R-:W-:Y:S01]  /*f130*/  FMUL R25, R124, R11 ;  /* 0x0000000b7c197220 */ /* 0x000fe20000400000 */
[----:B------:R-:W-:Y:S02]  /*f140*/  FMNMX R51, |R108|, R41, !PT ;  /* 0x000000296c337209 */ /* 0x000fe40007800200 */
[----:B------:R-:W-:Y:S02]  /*f150*/  SHF.L.U32 R41, R45, 0x10, RZ ;  /* 0x000000102d297819 */ /* 0x000fe400000006ff */
[----:B------:R-:W-:Y:S02]  /*f160*/  F2FP.SATFINITE.E4M3.F32.PACK_AB_MERGE_C R25, RZ, R25, RZ ;  /* 0x00000019ff19723e */ /* 0x000fe400048070ff */
[----:B------:R-:W-:-:S02]  /*f170*/  LOP3.LUT R82, R41, 0xff0000, RZ, 0xc0, !PT ;  /* 0x00ff000029527812 */ /* 0x000fc400078ec0ff */
[----:B------:R-:W-:Y:S02]  /*f180*/  LOP3.LUT R81, R25, 0xffff, RZ, 0xc0, !PT ;  /* 0x0000ffff19517812 */ /* 0x000fe400078ec0ff */
[----:B------:R-:W-:Y:S02]  /*f190*/  FMNMX R51, |R46|, R51, !PT ;  /* 0x000000332e337209 */ /* 0x000fe40007800200 */
[----:B------:R-:W-:Y:S01]  /*f1a0*/  F2FP.SATFINITE.E4M3.F32.PACK_AB_MERGE_C R86, RZ, R86, RZ ;  /* 0x00000056ff56723e */ /* 0x000fe200048070ff */
[----:B------:R-:W-:Y:S01]  /*f1b0*/  IMAD.SHL.U32 R81, R81, 0x1000000, RZ ;  /* 0x0100000051517824 */ /* 0x000fe200078e00ff */
[----:B------:R-:W-:Y:S02]  /*f1c0*/  FMNMX R51, |R114|, R51, !PT ;  /* 0x0000003372337209 */ /* 0x000fe40007800200 */
[----:B------:R-:W-:Y:S02]  /*f1d0*/  LOP3.LUT R40, R86, 0xffff, RZ, 0xc0, !PT ;  /* 0x0000ffff56287812 */ /* 0x000fe400078ec0ff */
[----:B------:R-:W-:Y:S01]  /*f1e0*/  LOP3.LUT R41, R81, R83, R82, 0xfe, !PT ;  /* 0x0000005351297212 */ /* 0x000fe200078efe52 */
[-C--:B------:R-:W-:Y:S01]  /*f1f0*/  FMUL R81, R112, R11.reuse ;  /* 0x0000000b70517220 */ /* 0x080fe20000400000 */
[----:B------:R-:W-:Y:S01]  /*f200*/  SHF.L.U32 R82, R47, 0x10, RZ ;  /* 0x000000102f527819 */ /* 0x000fe200000006ff */
        /* <DEDUP_REMOVED lines=10> */
[----:B------:R-:W-:Y:S01]  /*f2b0*/  LOP3.LUT R85, R46, 0xff00, R43, 0xf8, !PT ;  /* 0x0000ff002e557812 */ /* 0x000fe200078ef82b */
[----:B------:R-:W-:Y:S01]  /*f2c0*/  IMAD.U32 R43, R51, 0x10000, RZ ;  /* 0x00010000332b7824 */ /* 0x000fe200078e00ff */
[----:B------:R-:W-:Y:S02]  /*f2d0*/  LOP3.LUT R46, R47, 0xffff, RZ, 0xc0, !PT ;  /* 0x0000ffff2f2e7812 */ /* 0x000fe400078ec0ff */
[----:B------:R-:W-:Y:S02]  /*f2e0*/  FMNMX R83, |R116|, R83, !PT ;  /* 0x0000005374537209 */ /* 0x000fe40007800200 */
[----:B------:R-:W-:Y:S02]  /*f2f0*/  LOP3.LUT R43, R43, 0xff0000, RZ, 0xc0, !PT ;  /* 0x00ff00002b2b7812 */ /* 0x000fe400078ec0ff */
[----:B------:R-:W-:Y:S02]  /*f300*/  SHF.L.U32 R46, R46, 0x18, RZ ;  /* 0x000000182e2e7819 */ /* 0x000fe400000006ff */
[----:B------:R-:W-:-:S02]  /*f310*/  FMNMX R83, |R48|, R83, !PT ;  /* 0x0000005330537209 */ /* 0x000fc40007800200 */
[----:B------:R-:W-:Y:S01]  /*f320*/  LOP3.LUT R43, R46, R85, R43, 0xfe, !PT ;  /* 0x000000552e2b7212 */ /* 0x000fe200078efe2b */
[----:B------:R-:W-:Y:S01]  /*f330*/  IMAD.U32 R46, R53, 0x10000, RZ ;  /* 0x00010000352e7824 */ /* 0x000fe200078e00ff */
[----:B------:R-:W-:Y:S01]  /*f340*/  SHF.L.U32 R53, R40, 0x18, RZ ;  /* 0x0000001828357819 */ /* 0x000fe200000006ff */
[----:B------:R-:W-:Y:S01]  /*f350*/  IMAD.MOV.U32 R40, RZ, RZ, 0x3bbb989d ;  /* 0x3bbb989dff287424 */ /* 0x000fe200078e00ff */
[----:B------:R-:W-:Y:S02]  /*f360*/  LOP3.LUT R38, R87, 0xffff, RZ, 0xc0, !PT ;  /* 0x0000ffff57267812 */ /* 0x000fe400078ec0ff */
[----:B------:R-:W-:Y:S01]  /*f370*/  LOP3.LUT R85, R27, 0xff0000, R46, 0xf8, !PT ;  /* 0x00ff00001b557812 */ /* 0x000fe200078ef82e */
[----:B------:R-:W-:Y:S01]  /*f380*/  HADD2.F32 R46, -RZ, R76.H0_H0 ;  /* 0x2000004cff2e7230 */ /* 0x000fe20000004100 */
[----:B------:R-:W-:Y:S01]  /*f390*/  LOP3.LUT R36, R36, 0xff000000, R53, 0xf8, !PT ;  /* 0xff00000024247812 */ /* 0x000fe200078ef835 */
[----:B------:R-:W-:Y:S01]  /*f3a0*/  HFMA2.MMA R53, -RZ, RZ, 3.7421875, 0 ;  /* 0x437c0000ff357435 */ /* 0x000fe200000001ff */
[----:B------:R-:W-:-:S02]  /*f3b0*/  FMNMX R83, |R120|, R83, !PT ;  /* 0x0000005378537209 */ /* 0x000fc40007800200 */
[----:B------:R-:W-:Y:S01]  /*f3c0*/  FMUL R27, R46, -1.7020000219345092773 ;  /* 0xbfd9db232e1b7820 */ /* 0x000fe20000400000 */
[----:B------:R-:W-:Y:S02]  /*f3d0*/  F2FP.SATFINITE.E4M3.F32.PACK_AB_MERGE_C R94, RZ, R94, RZ ;  /* 0x0000005eff5e723e */ /* 0x000fe400048070ff */
[----:B------:R-:W-:Y:S01]  /*f3e0*/  FMNMX R83, |R118|, R83, !PT ;  /* 0x0000005376537209 */ /* 0x000fe20007800200 */
[----:B------:R-:W-:-:S04]  /*f3f0*/  FFMA.SAT R40, R27, R40, 0.5 ;  /* 0x3f0000001b287423 */ /* 0x000fc80000002028 */
        /* <DEDUP_REMOVED lines=41> */
.L_x_25936:
[----:B------:R-:W-:Y:S05]  /*f690*/  BSYNC B0 ;  /* 0x0000000000007941 */ /* 0x000fea0003800000 */
.L_x_25935:
        /* <DEDUP_REMOVED lines=19> */
.L_x_25938:
[----:B------:R-:W-:Y:S05]  /*f7d0*/  BSYNC B0 ;  /* 0x0000000000007941 */ /* 0x000fea0003800000 */
.L_x_25937:
        /* <DEDUP_REMOVED lines=19> */
.L_x_25940:
[----:B------:R-:W-:Y:S05]  /*f910*/  BSYNC B0 ;  /* 0x0000000000007941 */ /* 0x000fea0003800000 */
.L_x_25939:
        /* <DEDUP_REMOVED lines=19> */
.L_x_25942:
[----:B------:R-:W-:Y:S05]  /*fa50*/  BSYNC B0 ;  /* 0x0000000000007941 */ /* 0x000fea0003800000 */
.L_x_25941:
        /* <DEDUP_REMOVED lines=19> */
.L_x_25944:
[----:B------:R-:W-:Y:S05]  /*fb90*/  BSYNC B0 ;  /* 0x0000000000007941 */ /* 0x000fea0003800000 */
.L_x_25943:
        /* <DEDUP_REMOVED lines=9> */
[----:B01---5:R-:W-:Y:S05]  /*fc30*/  CALL.REL.NOINC `($__internal_551_$__cuda_sm20_rcp_rn_f32_slowpath) ;  /* 0x0000007400587944 */ /* 0x023fea0003c00000 */
[----:B------:R-:W-:Y:S05]  /*fc40*/  BRA `(.L_x_25947) ;  /* 0x0000000000107947 */ /* 0x000fea0003800000 */
.L_x_25946:
[----:B------:R-:W2:Y:S02]  /*fc50*/  MUFU.RCP R0, R27 ;  /* 0x0000001b00007308 */ /* 0x000ea40000001000 */
[----:B--2---:R-:W-:-:S04]  /*fc60*/  FFMA R2, R27, R0, -1 ;  /* 0xbf8000001b027423 */ /* 0x004fc80000000000 */
[----:B------:R-:W-:-:S04]  /*fc70*/  FADD.FTZ R21, -R2, -RZ ;  /* 0x800000ff02157221 */ /* 0x000fc80000010100 */
[----:B------:R-:W-:-:S07]  /*fc80*/  FFMA R21, R0, R21, R0 ;  /* 0x0000001500157223 */ /* 0x000fce0000000000 */
.L_x_25947:
[----:B------:R-:W-:Y:S05]  /*fc90*/  BSYNC B1 ;  /* 0x0000000000017941 */ /* 0x000fea0003800000 */
.L_x_25945:
        /* <DEDUP_REMOVED lines=13> */
[----:B------:R-:W2:Y:S02]  /*fd70*/  MUFU.EX2 R19, R19 ;  /* 0x0000001300137308 */ /* 0x000ea40000000800 */
[----:B--2---:R-:W-:-:S05]  /*fd80*/  FFMA R2, R2, R19, 1 ;  /* 0x3f80000002027423 */ /* 0x004fca0000000013 */
[----:B------:R-:W-:-:S04]  /*fd90*/  IADD3 R0, R2, 0x1800000, RZ ;  /* 0x0180000002007810 */ /* 0x000fc80007ffe0ff */
[----:B------:R-:W-:-:S04]  /*fda0*/  LOP3.LUT R0, R0, 0x7f800000, RZ, 0xc0, !PT ;  /* 0x7f80000000007812 */ /* 0x000fc800078ec0ff */
[----:B------:R-:W-:-:S13]  /*fdb0*/  ISETP.GT.U32.AND P0, PT, R0, 0x1ffffff, PT ;  /* 0x01ffffff0000780c */ /* 0x000fda0003f04070 */
[----:B------:R-:W-:Y:S05]  /*fdc0*/  @P0 BRA `(.L_x_25949) ;  /* 0x0000000000100947 */ /* 0x000fea0003800000 */
[----:B------:R-:W-:Y:S01]  /*fdd0*/  IMAD.MOV.U32 R0, RZ, RZ, R2 ;  /* 0x000000ffff007224 */ /* 0x000fe200078e0002 */
[----:B------:R-:W-:-:S07]  /*fde0*/  MOV R14, 0xfe00 ;  /* 0x0000fe00000e7802 */ /* 0x000fce0000000f00 */
[----:B01---5:R-:W-:Y:S05]  /*fdf0*/  CALL.REL.NOINC `($__internal_551_$__cuda_sm20_rcp_rn_f32_slowpath) ;  /* 0x0000007000e87944 */ /* 0x023fea0003c00000 */
[----:B------:R-:W-:Y:S05]  /*fe00*/  BRA `(.L_x_25950) ;  /* 0x0000000000107947 */ /* 0x000fea0003800000 */
.L_x_25949:
[----:B------:R-:W2:Y:S02]  /*fe10*/  MUFU.RCP R21, R2 ;  /* 0x0000000200157308 */ /* 0x000ea40000001000 */
[----:B--2---:R-:W-:-:S04]  /*fe20*/  FFMA R0, R2, R21, -1 ;  /* 0xbf80000002007423 */ /* 0x004fc80000000015 */
[----:B------:R-:W-:-:S04]  /*fe30*/  FADD.FTZ R0, -R0, -RZ ;  /* 0x800000ff00007221 */ /* 0x000fc80000010100 */
[----:B------:R-:W-:-:S07]  /*fe40*/  FFMA R21, R21, R0, R21 ;  /* 0x0000000015157223 */ /* 0x000fce0000000015 */
.L_x_25950:
[----:B------:R-:W-:Y:S05]  /*fe50*/  BSYNC B1 ;  /* 0x0000000000017941 */ /* 0x000fea0003800000 */
.L_x_25948:
        /* <DEDUP_REMOVED lines=20> */
[----:B01---5:R-:W-:Y:S05]  /*ffa0*/  CALL.REL.NOINC `($__internal_551_$__cuda_sm20_rcp_rn_f32_slowpath) ;  /* 0x00000070007c7944 */ /* 0x023fea0003c00000 */
[----:B------:R-:W-:Y:S05]  /*ffb0*/  BRA `(.L_x_25953) ;  /* 0x0000000000107947 */ /* 0x000fea0003800000 */
.L_x_25952:
[----:B------:R-:W2:Y:S02]  /*ffc0*/  MUFU.RCP R21, R2 ;  /* 0x0000000200157308 */ /* 0x000ea40000001000 */
[----:B--2---:R-:W-:-:S04]  /*ffd0*/  FFMA R0, R2, R21, -1 ;  /* 0xbf80000002007423 */ /* 0x004fc80000000015 */
[----:B------:R-:W-:-:S04]  /*ffe0*/  FADD.FTZ R0, -R0, -RZ ;  /* 0x800000ff00007221 */ /* 0x000fc80000010100 */
[----:B------:R-:W-:-:S07]  /*fff0*/  FFMA R21, R21, R0, R21 ;  /* 0x0000000015157223 */ /* 0x000fce0000000015 */
.L_x_25953:
[----:B------:R-:W-:Y:S05]  /*10000*/  BSYNC B1 ;  /* 0x0000000000017941 */ /* 0x000fea0003800000 */
.L_x_25951:
[----:B-1----:R-:W-:Y:S01]  /*10010*/  SHF.R.U32.HI R48, RZ, 0x10, R77 ;  /* 0x00000010ff307819 */ /* 0x002fe2000001164d */
        /* <DEDUP_REMOVED lines=20> */
[----:B0----5:R-:W-:Y:S05]  /*10160*/  CALL.REL.NOINC `($__internal_551_$__cuda_sm20_rcp_rn_f32_slowpath) ;  /* 0x00000070000c7944 */ /* 0x021fea0003c00000 */
[----:B------:R-:W-:Y:S05]  /*10170*/  BRA `(.L_x_25956) ;  /* 0x0000000000107947 */ /* 0x000fea0003800000 */
.L_x_25955:
[----:B------:R-:W1:Y:S02]  /*10180*/  MUFU.RCP R21, R2 ;  /* 0x0000000200157308 */ /* 0x000e640000001000 */
[----:B-1----:R-:W-:-:S04]  /*10190*/  FFMA R0, R2, R21, -1 ;  /* 0xbf80000002007423 */ /* 0x002fc80000000015 */
[----:B------:R-:W-:-:S04]  /*101a0*/  FADD.FTZ R0, -R0, -RZ ;  /* 0x800000ff00007221 */ /* 0x000fc80000010100 */
[----:B------:R-:W-:-:S07]  /*101b0*/  FFMA R21, R21, R0, R21 ;  /* 0x0000000015157223 */ /* 0x000fce0000000015 */
.L_x_25956:
[----:B------:R-:W-:Y:S05]  /*101c0*/  BSYNC B1 ;  /* 0x0000000000017941 */ /* 0x000fea0003800000 */
.L_x_25954:
        /* <DEDUP_REMOVED lines=20> */
[----:B0----5:R-:W-:Y:S05]  /*10310*/  CALL.REL.NOINC `($__internal_551_$__cuda_sm20_rcp_rn_f32_slowpath) ;  /* 0x0000006c00a07944 */ /* 0x021fea0003c00000 */
[----:B------:R-:W-:Y:S05]  /*10320*/  BRA `(.L_x_25959) ;  /* 0x0000000000107947 */ /* 0x000fea0003800000 */
.L_x_25958:
[----:B------:R-:W1:Y:S02]  /*10330*/  MUFU.RCP R21, R2 ;  /* 0x0000000200157308 */ /* 0x000e640000001000 */
[----:B-1----:R-:W-:-:S04]  /*10340*/  FFMA R0, R2, R21, -1 ;  /* 0xbf80000002007423 */ /* 0x002fc80000000015 */
[----:B------:R-:W-:-:S04]  /*10350*/  FADD.FTZ R0, -R0, -RZ ;  /* 0x800000ff00007221 */ /* 0x000fc80000010100 */
[----:B------:R-:W-:-:S07]  /*10360*/  FFMA R21, R21, R0, R21 ;  /* 0x0000000015157223 */ /* 0x000fce0000000015 */
.L_x_25959:
[----:B------:R-:W-:Y:S05]  /*10370*/  BSYNC B1 ;  /* 0x0000000000017941 */ /* 0x000fea0003800000 */
.L_x_25957:
        /* <DEDUP_REMOVED lines=23> */
.L_x_25961:
[----:B------:R-:W1:Y:S02]  /*104f0*/  MUFU.RCP R21, R2 ;  /* 0x0000000200157308 */ /* 0x000e640000001000 */
[----:B-1----:R-:W-:-:S04]  /*10500*/  FFMA R0, R2, R21, -1 ;  /* 0xbf80000002007423 */ /* 0x002fc80000000015 */
[----:B------:R-:W-:-:S04]  /*10510*/  FADD.FTZ R0, -R0, -RZ ;  /* 0x800000ff00007221 */ /* 0x000fc80000010100 */
[----:B------:R-:W-:-:S07]  /*10520*/  FFMA R21, R21, R0, R21 ;  /* 0x0000000015157223 */ /* 0x000fce0000000015 */
.L_x_25962:
[----:B------:R-:W-:Y:S05]  /*10530*/  BSYNC B1 ;  /* 0x0000000000017941 */ /* 0x000fea0003800000 */
.L_x_25960:
        /* <DEDUP_REMOVED lines=22> */
.L_x_25964:
[----:B------:R-:W1:Y:S02]  /*106a0*/  MUFU.RCP R21, R2 ;  /* 0x0000000200157308 */ /* 0x000e640000001000 */
[----:B-1----:R-:W-:-:S04]  /*106b0*/  FFMA R0, R2, R21, -1 ;  /* 0xbf80000002007423 */ /* 0x002fc80000000015 */
[----:B------:R-:W-:-:S04]  /*106c0*/  FADD.FTZ R0, -R0, -RZ ;  /* 0x800000ff00007221 */ /* 0x000fc80000010100 */
[----:B------:R-:W-:-:S07]  /*106d0*/  FFMA R21, R21, R0, R21 ;  /* 0x0000000015157223 */ /* 0x000fce0000000015 */
.L_x_25965:
[----:B------:R-:W-:Y:S05]  /*106e0*/  BSYNC B1 ;  /* 0x0000000000017941 */ /* 0x000fea0003800000 */
.L_x_25963:
        /* <DEDUP_REMOVED lines=23> */
.L_x_25967:
[----:B------:R-:W1:Y:S02]  /*10860*/  MUFU.RCP R21, R2 ;  /* 0x0000000200157308 */ /* 0x000e640000001000 */
[----:B-1----:R-:W-:-:S04]  /*10870*/  FFMA R0, R2, R21, -1 ;  /* 0xbf80000002007423 */ /* 0x002fc80000000015 */
[----:B------:R-:W-:-:S04]  /*10880*/  FADD.FTZ R0, -R0, -RZ ;  /* 0x800000ff00007221 */ /* 0x000fc80000010100 */
[----:B------:R-:W-:-:S07]  /*10890*/  FFMA R21, R21, R0, R21 ;  /* 0x0000000015157223 */ /* 0x000fce0000000015 */
.L_x_25968:
[----:B------:R-:W-:Y:S05]  /*108a0*/  BSYNC B1 ;  /* 0x0000000000017941 */ /* 0x000fea0003800000 */
.L_x_25966:
        /* <DEDUP_REMOVED lines=22> */
.L_x_25970:
[----:B------:R-:W1:Y:S02]  /*10a10*/  MUFU.RCP R21, R2 ;  /* 0x0000000200157308 */ /* 0x000e640000001000 */
[----:B-1----:R-:W-:-:S04]  /*10a20*/  FFMA R0, R2, R21, -1 ;  /* 0xbf80000002007423 */ /* 0x002fc80000000015 */
[----:B------:R-:W-:-:S04]  /*10a30*/  FADD.FTZ R0, -R0, -RZ ;  /* 0x800000ff00007221 */ /* 0x000fc80000010100 */
[----:B------:R-:W-:-:S07]  /*10a40*/  FFMA R21, R21, R0, R21 ;  /* 0x0000000015157223 */ /* 0x000fce0000000015 */
.L_x_25971:
[----:B------:R-:W-:Y:S05]  /*10a50*/  BSYNC B1 ;  /* 0x0000000000017941 */ /* 0x000fea0003800000 */
.L_x_25969:
        /* <DEDUP_REMOVED lines=23> */
.L_x_25973:
[----:B------:R-:W1:Y:S02]  /*10bd0*/  MUFU.RCP R21, R2 ;  /* 0x0000000200157308 */ /* 0x000e640000001000 */
[----:B-1----:R-:W-:-:S04]  /*10be0*/  FFMA R0, R2, R21, -1 ;  /* 0xbf80000002007423 */ /* 0x002fc80000000015 */
[----:B------:R-:W-:-:S04]  /*10bf0*/  FADD.FTZ R0, -R0, -RZ ;  /* 0x800000ff00007221 */ /* 0x000fc80000010100 */
[----:B------:R-:W-:-:S07]  /*10c00*/  FFMA R21, R21, R0, R21 ;  /* 0x0000000015157223 */ /* 0x000fce0000000015 */
.L_x_25974:
[----:B------:R-:W-:Y:S05]  /*10c10*/  BSYNC B1 ;  /* 0x0000000000017941 */ /* 0x000fea0003800000 */
.L_x_25972:
        /* <DEDUP_REMOVED lines=22> */
.L_x_25976:
[----:B------:R-:W1:Y:S02]  /*10d80*/  MUFU.RCP R21, R2 ;  /* 0x0000000200157308 */ /* 0x000e640000001000 */
[----:B-1----:R-:W-:-:S04]  /*10d90*/  FFMA R0, R2, R21, -1 ;  /* 0xbf80000002007423 */ /* 0x002fc80000000015 */
[----:B------:R-:W-:-:S04]  /*10da0*/  FADD.FTZ R0, -R0, -RZ ;  /* 0x800000ff00007221 */ /* 0x000fc80000010100 */
[----:B------:R-:W-:-:S07]  /*10db0*/  FFMA R21, R21, R0, R21 ;  /* 0x0000000015157223 */ /* 0x000fce0000000015 */
.L_x_25977:
[----:B------:R-:W-:Y:S05]  /*10dc0*/  BSYNC B1 ;  /* 0x0000000000017941 */ /* 0x000fea0003800000 */
.L_x_25975:
        /* <DEDUP_REMOVED lines=23> */
.L_x_25979:
[----:B------:R-:W1:Y:S02]  /*10f40*/  MUFU.RCP R21, R2 ;  /* 0x0000000200157308 */ /* 0x000e640000001000 */
[----:B-1----:R-:W-:-:S04]  /*10f50*/  FFMA R0, R2, R21, -1 ;  /* 0xbf80000002007423 */ /* 0x002fc80000000015 */
[----:B------:R-:W-:-:S04]  /*10f60*/  FADD.FTZ R0, -R0, -RZ ;  /* 0x800000ff00007221 */ /* 0x000fc80000010100 */
[----:B------:R-:W-:-:S07]  /*10f70*/  FFMA R21, R21, R0, R21 ;  /* 0x0000000015157223 */ /* 0x000fce0000000015 */
.L_x_25980:
[----:B------:R-:W-:Y:S05]  /*10f80*/  BSYNC B1 ;  /* 0x0000000000017941 */ /* 0x000fea0003800000 */
.L_x_25978:
        /* <DEDUP_REMOVED lines=22> */
.L_x_25982:
[----:B------:R-:W1:Y:S02]  /*110f0*/  MUFU.RCP R21, R2 ;  /* 0x0000000200157308 */ /* 0x000e640000001000 */
[----:B-1----:R-:W-:-:S04]  /*11100*/  FFMA R0, R2, R21, -1 ;  /* 0xbf80000002007423 */ /* 0x002fc80000000015 */
[----:B------:R-:W-:-:S04]  /*11110*/  FADD.FTZ R0, -R0, -RZ ;  /* 0x800000ff00007221 */ /* 0x000fc80000010100 */
[----:B------:R-:W-:-:S07]  /*11120*/  FFMA R21, R21, R0, R21 ;  /* 0x0000000015157223 */ /* 0x000fce0000000015 */
.L_x_25983:
[----:B------:R-:W-:Y:S05]  /*11130*/  BSYNC B1 ;  /* 0x0000000000017941 */ /* 0x000fea0003800000 */
.L_x_25981:
        /* <DEDUP_REMOVED lines=23> */
.L_x_25985:
[----:B------:R-:W1:Y:S02]  /*112b0*/  MUFU.RCP R21, R2 ;  /* 0x0000000200157308 */ /* 0x000e640000001000 */
[----:B-1----:R-:W-:-:S04]  /*112c0*/  FFMA R0, R2, R21, -1 ;  /* 0xbf80000002007423 */ /* 0x002fc80000000015 */
[----:B------:R-:W-:-:S04]  /*112d0*/  FADD.FTZ R0, -R0, -RZ ;  /* 0x800000ff00007221 */ /* 0x000fc80000010100 */
[----:B------:R-:W-:-:S07]  /*112e0*/  FFMA R21, R21, R0, R21 ;  /* 0x0000000015157223 */ /* 0x000fce0000000015 */
.L_x_25986:
[----:B------:R-:W-:Y:S05]  /*112f0*/  BSYNC B1 ;  /* 0x0000000000017941 */ /* 0x000fea0003800000 */
.L_x_25984:
        /* <DEDUP_REMOVED lines=22> */
.L_x_25988:
[----:B------:R-:W1:Y:S02]  /*11460*/  MUFU.RCP R21, R2 ;  /* 0x0000000200157308 */ /* 0x000e640000001000 */
[----:B-1----:R-:W-:-:S04]  /*11470*/  FFMA R0, R2, R21, -1 ;  /* 0xbf80000002007423 */ /* 0x002fc80000000015 */
[----:B------:R-:W-:-:S04]  /*11480*/  FADD.FTZ R0, -R0, -RZ ;  /* 0x800000ff00007221 */ /* 0x000fc80000010100 */
[----:B------:R-:W-:-:S07]  /*11490*/  FFMA R21, R21, R0, R21 ;  /* 0x0000000015157223 */ /* 0x000fce0000000015 */
.L_x_25989:
[----:B------:R-:W-:Y:S05]  /*114a0*/  BSYNC B1 ;  /* 0x0000000000017941 */ /* 0x000fea0003800000 */
.L_x_25987:
[----:B------:R-:W-:Y:S01]  /*114b0*/  SHF.R.U32.HI R66, RZ, 0x10, R69 ;  /* 0x00000010ff427819 */ /* 0x000fe20000011645 */
[----:B------:R-:W-:Y:S01]  /*114c0*/  HFMA2.MMA R19, -RZ, RZ, 0.96630859375, -0.0022525787353515625 ;  /* 0x3bbb989dff137435 */ /* 0x000fe200000001ff */
        /* <DEDUP_REMOVED lines=17> */
[----:B------:R-:W-:Y:S02]  /*115e0*/  MOV R0, R2 ;  /* 0x0000000200007202 */ /* 0x000fe40000000f00 */
[----:B------:R-:W-:-:S07]  /*115f0*/  MOV R14, 0x11610 ;  /* 0x00011610000e7802 */ /* 0x000fce0000000f00 */
[----:B0----5:R-:W-:Y:S05]  /*11600*/  CALL.REL.NOINC `($__internal_551_$__cuda_sm20_rcp_rn_f32_slowpath) ;  /* 0x0000005800e47944 */ /* 0x021fea0003c00000 */
[----:B------:R-:W-:Y:S05]  /*11610*/  BRA `(.L_x_25992) ;  /* 0x0000000000107947 */ /* 0x000fea0003800000 */
.L_x_25991:
[----:B------:R-:W1:Y:S02]  /*11620*/  MUFU.RCP R21, R2 ;  /* 0x0000000200157308 */ /* 0x000e640000001000 */
[----:B-1----:R-:W-:-:S04]  /*11630*/  FFMA R0, R2, R21, -1 ;  /* 0xbf80000002007423 */ /* 0x002fc80000000015 */
[----:B------:R-:W-:-:S04]  /*11640*/  FADD.FTZ R0, -R0, -RZ ;  /* 0x800000ff00007221 */ /* 0x000fc80000010100 */
[----:B------:R-:W-:-:S07]  /*11650*/  FFMA R21, R21, R0, R21 ;  /* 0x0000000015157223 */ /* 0x000fce0000000015 */
.L_x_25992:
[----:B------:R-:W-:Y:S05]  /*11660*/  BSYNC B1 ;  /* 0x0000000000017941 */ /* 0x000fea0003800000 */
.L_x_25990:
        /* <DEDUP_REMOVED lines=22> */
.L_x_25994:
[----:B------:R-:W1:Y:S02]  /*117d0*/  MUFU.RCP R21, R2 ;  /* 0x0000000200157308 */ /* 0x000e640000001000 */
[----:B-1----:R-:W-:-:S04]  /*117e0*/  FFMA R0, R2, R21, -1 ;  /* 0xbf80000002007423 */ /* 0x002fc80000000015 */
[----:B------:R-:W-:-:S04]  /*117f0*/  FADD.FTZ R0, -R0, -RZ ;  /* 0x800000ff00007221 */ /* 0x000fc80000010100 */
[----:B------:R-:W-:-:S07]  /*11800*/  FFMA R21, R21, R0, R21 ;  /* 0x0000000015157223 */ /* 0x000fce0000000015 */
.L_x_25995:
[----:B------:R-:W-:Y:S05]  /*11810*/  BSYNC B1 ;  /* 0x0000000000017941 */ /* 0x000fea0003800000 */
.L_x_25993:
        /* <DEDUP_REMOVED lines=23> */
.L_x_25997:
[----:B------:R-:W1:Y:S02]  /*11990*/  MUFU.RCP R21, R2 ;  /* 0x0000000200157308 */ /* 0x000e640000001000 */
[----:B-1----:R-:W-:-:S04]  /*119a0*/  FFMA R0, R2, R21, -1 ;  /* 0xbf80000002007423 */ /* 0x002fc80000000015 */
[----:B------:R-:W-:-:S04]  /*119b0*/  FADD.FTZ R0, -R0, -RZ ;  /* 0x800000ff00007221 */ /* 0x000fc80000010100 */
[----:B------:R-:W-:-:S07]  /*119c0*/  FFMA R21, R21, R0, R21 ;  /* 0x0000000015157223 */ /* 0x000fce0000000015 */
.L_x_25998:
[----:B------:R-:W-:Y:S05]  /*119d0*/  BSYNC B1 ;  /* 0x0000000000017941 */ /* 0x000fea0003800000 */
.L_x_25996:
[----:B------:R-:W-:Y:S01]  /*119e0*/  HFMA2.MMA R19, -RZ, RZ, 0.96630859375, -0.0022525787353515625 ;  /* 0x3bbb989dff137435 */ /* 0x000fe200000001ff */
[----:B------:R-:W-:Y:S01]  /*119f0*/  HADD2.F32 R70, -RZ, R71.H0_H0 ;  /* 0x20000047ff467230 */ /* 0x000fe20000004100 */
[----:B------:R-:W-:Y:S01]  /*11a00*/  MOV R25, 0x437c0000 ;  /* 0x437c000000197802 */ /* 0x000fe20000000f00 */
[----:B------:R-:W-:Y:S01]  /*11a10*/  BSSY B1, `(.L_x_25999) ;  /* 0x0000017000017945 */ /* 0x000fe20003800000 */
[----:B------:R-:W-:Y:S02]  /*11a20*/  FMUL R84, R84, R21 ;  /* 0x0000001554547220 */ /* 0x000fe40000400000 */
        /* <DEDUP_REMOVED lines=17> */
.L_x_26000:
[----:B------:R-:W1:Y:S02]  /*11b40*/  MUFU.RCP R21, R2 ;  /* 0x0000000200157308 */ /* 0x000e640000001000 */
[----:B-1----:R-:W-:-:S04]  /*11b50*/  FFMA R0, R2, R21, -1 ;  /* 0xbf80000002007423 */ /* 0x002fc80000000015 */
[----:B------:R-:W-:-:S04]  /*11b60*/  FADD.FTZ R0, -R0, -RZ ;  /* 0x800000ff00007221 */ /* 0x000fc80000010100 */
[----:B------:R-:W-:-:S07]  /*11b70*/  FFMA R21, R21, R0, R21 ;  /* 0x0000000015157223 */ /* 0x000fce0000000015 */
.L_x_26001:
[----:B------:R-:W-:Y:S05]  /*11b80*/  BSYNC B1 ;  /* 0x0000000000017941 */ /* 0x000fea0003800000 */
.L_x_25999:
[----:B0-----:R-:W-:Y:S01]  /*11b90*/  SHF.R.U32.HI R82, RZ, 0x10, R71 ;  /* 0x00000010ff527819 */ /* 0x001fe20000011647 */
        /* <DEDUP_REMOVED lines=22> */
.L_x_26003:
[----:B------:R-:W0:Y:S02]  /*11d00*/  MUFU.RCP R21, R2 ;  /* 0x0000000200157308 */ /* 0x000e240000001000 */
[----:B0-----:R-:W-:-:S04]  /*11d10*/  FFMA R0, R2, R21, -1 ;  /* 0xbf80000002007423 */ /* 0x001fc80000000015 */
[----:B------:R-:W-:-:S04]  /*11d20*/  FADD.FTZ R0, -R0, -RZ ;  /* 0x800000ff00007221 */ /* 0x000fc80000010100 */
[----:B------:R-:W-:-:S07]  /*11d30*/  FFMA R21, R21, R0, R21 ;  /* 0x0000000015157223 */ /* 0x000fce0000000015 */
.L_x_26004:
[----:B------:R-:W-:Y:S05]  /*11d40*/  BSYNC B1 ;  /* 0x0000000000017941 */ /* 0x000fea0003800000 */
.L_x_26002:
        /* <DEDUP_REMOVED lines=22> */
.L_x_26006:
[----:B------:R-:W0:Y:S02]  /*11eb0*/  MUFU.RCP R21, R2 ;  /* 0x0000000200157308 */ /* 0x000e240000001000 */
[----:B0-----:R-:W-:-:S04]  /*11ec0*/  FFMA R0, R2, R21, -1 ;  /* 0xbf80000002007423 */ /* 0x001fc80000000015 */
[----:B------:R-:W-:-:S04]  /*11ed0*/  FADD.FTZ R0, -R0, -RZ ;  /* 0x800000ff00007221 */ /* 0x000fc80000010100 */
[----:B------:R-:W-:-:S07]  /*11ee0*/  FFMA R21, R21, R0, R21 ;  /* 0x0000000015157223 */ /* 0x000fce0000000015 */
.L_x_26007:
[----:B------:R-:W-:Y:S05]  /*11ef0*/  BSYNC B1 ;  /* 0x0000000000017941 */ /* 0x000fea0003800000 */
.L_x_26005:
[----:B------:R-:W-:Y:S01]  /*11f00*/  SHF.R.U64 R90, R72, 0x10, R73 ;  /* 0x00000010485a7819 */ /* 0x000fe20000001249 */
        /* <DEDUP_REMOVED lines=20> */
[----:B-----5:R-:W-:Y:S05]  /*12050*/  CALL.REL.NOINC `($__internal_551_$__cuda_sm20_rcp_rn_f32_slowpath) ;  /* 0x0000005000507944 */ /* 0x020fea0003c00000 */
[----:B------:R-:W-:Y:S05]  /*12060*/  BRA `(.L_x_26010) ;  /* 0x0000000000107947 */ /* 0x000fea0003800000 */
.L_x_26009:
[----:B------:R-:W0:Y:S02]  /*12070*/  MUFU.RCP R21, R2 ;  /* 0x0000000200157308 */ /* 0x000e240000001000 */
[----:B0-----:R-:W-:-:S04]  /*12080*/  FFMA R0, R2, R21, -1 ;  /* 0xbf80000002007423 */ /* 0x001fc80000000015 */
[----:B------:R-:W-:-:S04]  /*12090*/  FADD.FTZ R0, -R0, -RZ ;  /* 0x800000ff00007221 */ /* 0x000fc80000010100 */
[----:B------:R-:W-:-:S07]  /*120a0*/  FFMA R21, R21, R0, R21 ;  /* 0x0000000015157223 */ /* 0x000fce0000000015 */
.L_x_26010:
[----:B------:R-:W-:Y:S05]  /*120b0*/  BSYNC B1 ;  /* 0x0000000000017941 */ /* 0x000fea0003800000 */
.L_x_26008:
        /* <DEDUP_REMOVED lines=22> */
.L_x_26012:
[----:B------:R-:W0:Y:S02]  /*12220*/  MUFU.RCP R21, R2 ;  /* 0x0000000200157308 */ /* 0x000e240000001000 */
[----:B0-----:R-:W-:-:S04]  /*12230*/  FFMA R0, R2, R21, -1 ;  /* 0xbf80000002007423 */ /* 0x001fc80000000015 */
[----:B------:R-:W-:-:S04]  /*12240*/  FADD.FTZ R0, -R0, -RZ ;  /* 0x800000ff00007221 */ /* 0x000fc80000010100 */
[----:B------:R-:W-:-:S07]  /*12250*/  FFMA R21, R21, R0, R21 ;  /* 0x0000000015157223 */ /* 0x000fce0000000015 */
.L_x_26013:
[----:B------:R-:W-:Y:S05]  /*12260*/  BSYNC B1 ;  /* 0x0000000000017941 */ /* 0x000fea0003800000 */
.L_x_26011:
        /* <DEDUP_REMOVED lines=23> */
.L_x_26015:
[----:B------:R-:W0:Y:S02]  /*123e0*/  MUFU.RCP R21, R2 ;  /* 0x0000000200157308 */ /* 0x000e240000001000 */
[----:B0-----:R-:W-:-:S04]  /*123f0*/  FFMA R0, R2, R21, -1 ;  /* 0xbf80000002007423 */ /* 0x001fc80000000015 */
[----:B------:R-:W-:-:S04]  /*12400*/  FADD.FTZ R0, -R0, -RZ ;  /* 0x800000ff00007221 */ /* 0x000fc80000010100 */
[----:B------:R-:W-:-:S07]  /*12410*/  FFMA R21, R21, R0, R21 ;  /* 0x0000000015157223 */ /* 0x000fce0000000015 */
.L_x_26016:
[----:B------:R-:W-:Y:S05]  /*12420*/  BSYNC B1 ;  /* 0x0000000000017941 */ /* 0x000fea0003800000 */
.L_x_26014:
        /* <DEDUP_REMOVED lines=22> */
.L_x_26018:
[----:B------:R-:W0:Y:S02]  /*12590*/  MUFU.RCP R21, R2 ;  /* 0x0000000200157308 */ /* 0x000e240000001000 */
[----:B0-----:R-:W-:-:S04]  /*125a0*/  FFMA R0, R2, R21, -1 ;  /* 0xbf80000002007423 */ /* 0x001fc80000000015 */
[----:B------:R-:W-:-:S04]  /*125b0*/  FADD.FTZ R0, -R0, -RZ ;  /* 0x800000ff00007221 */ /* 0x000fc80000010100 */
[----:B------:R-:W-:-:S07]  /*125c0*/  FFMA R21, R21, R0, R21 ;  /* 0x0000000015157223 */ /* 0x000fce0000000015 */
.L_x_26019:
[----:B------:R-:W-:Y:S05]  /*125d0*/  BSYNC B1 ;  /* 0x0000000000017941 */ /* 0x000fea0003800000 */
.L_x_26017:
        /* <DEDUP_REMOVED lines=23> */
.L_x_26021:
[----:B------:R-:W0:Y:S02]  /*12750*/  MUFU.RCP R21, R2 ;  /* 0x0000000200157308 */ /* 0x000e240000001000 */
[----:B0-----:R-:W-:-:S04]  /*12760*/  FFMA R0, R2, R21, -1 ;  /* 0xbf80000002007423 */ /* 0x001fc80000000015 */
[----:B------:R-:W-:-:S04]  /*12770*/  FADD.FTZ R0, -R0, -RZ ;  /* 0x800000ff00007221 */ /* 0x000fc80000010100 */
[----:B------:R-:W-:-:S07]  /*12780*/  FFMA R21, R21, R0, R21 ;  /* 0x0000000015157223 */ /* 0x000fce0000000015 */
.L_x_26022:
[----:B------:R-:W-:Y:S05]  /*12790*/  BSYNC B1 ;  /* 0x0000000000017941 */ /* 0x000fea0003800000 */
.L_x_26020:
        /* <DEDUP_REMOVED lines=22> */
.L_x_26024:
[----:B------:R-:W0:Y:S02]  /*12900*/  MUFU.RCP R21, R2 ;  /* 0x0000000200157308 */ /* 0x000e240000001000 */
[----:B0-----:R-:W-:-:S04]  /*12910*/  FFMA R0, R2, R21, -1 ;  /* 0xbf80000002007423 */ /* 0x001fc80000000015 */
[----:B------:R-:W-:-:S04]  /*12920*/  FADD.FTZ R0, -R0, -RZ ;  /* 0x800000ff00007221 */ /* 0x000fc80000010100 */
[----:B------:R-:W-:-:S07]  /*12930*/  FFMA R21, R21, R0, R21 ;  /* 0x0000000015157223 */ /* 0x000fce0000000015 */
.L_x_26025:
[----:B------:R-:W-:Y:S05]  /*12940*/  BSYNC B1 ;  /* 0x0000000000017941 */ /* 0x000fea0003800000 */
.L_x_26023:
        /* <DEDUP_REMOVED lines=23> */
.L_x_26027:
[----:B------:R-:W0:Y:S02]  /*12ac0*/  MUFU.RCP R21, R2 ;  /* 0x0000000200157308 */ /* 0x000e240000001000 */
[----:B0-----:R-:W-:-:S04]  /*12ad0*/  FFMA R0, R2, R21, -1 ;  /* 0xbf80000002007423 */ /* 0x001fc80000000015 */
[----:B------:R-:W-:-:S04]  /*12ae0*/  FADD.FTZ R0, -R0, -RZ ;  /* 0x800000ff00007221 */ /* 0x000fc80000010100 */
[----:B------:R-:W-:-:S07]  /*12af0*/  FFMA R21, R21, R0, R21 ;  /* 0x0000000015157223 */ /* 0x000fce0000000015 */
.L_x_26028:
[----:B------:R-:W-:Y:S05]  /*12b00*/  BSYNC B1 ;  /* 0x0000000000017941 */ /* 0x000fea0003800000 */
.L_x_26026:
[----:B-----5:R-:W-:Y:S01]  /*12b10*/  HADD2.F32 R19, -RZ, R78.H0_H0 ;  /* 0x2000004eff137230 */ /* 0x020fe20000004100 */
        /* <DEDUP_REMOVED lines=21> */
.L_x_26030:
[----:B------:R-:W0:Y:S02]  /*12c70*/  MUFU.RCP R21, R2 ;  /* 0x0000000200157308 */ /* 0x000e240000001000 */
[----:B0-----:R-:W-:-:S04]  /*12c80*/  FFMA R0, R2, R21, -1 ;  /* 0xbf80000002007423 */ /* 0x001fc80000000015 */
[----:B------:R-:W-:-:S04]  /*12c90*/  FADD.FTZ R0, -R0, -RZ ;  /* 0x800000ff00007221 */ /* 0x000fc80000010100 */
[----:B------:R-:W-:-:S07]  /*12ca0*/  FFMA R21, R21, R0, R21 ;  /* 0x0000000015157223 */ /* 0x000fce0000000015 */
.L_x_26031:
[----:B------:R-:W-:Y:S05]  /*12cb0*/  BSYNC B1 ;  /* 0x0000000000017941 */ /* 0x000fea0003800000 */
.L_x_26029:
        /* <DEDUP_REMOVED lines=23> */
.L_x_26033:
[----:B------:R-:W0:Y:S02]  /*12e30*/  MUFU.RCP R21, R2 ;  /* 0x0000000200157308 */ /* 0x000e240000001000 */
[----:B0-----:R-:W-:-:S04]  /*12e40*/  FFMA R0, R2, R21, -1 ;  /* 0xbf80000002007423 */ /* 0x001fc80000000015 */
[----:B------:R-:W-:-:S04]  /*12e50*/  FADD.FTZ R0, -R0, -RZ ;  /* 0x800000ff00007221 */ /* 0x000fc80000010100 */
[----:B------:R-:W-:-:S07]  /*12e60*/  FFMA R21, R21, R0, R21 ;  /* 0x0000000015157223 */ /* 0x000fce0000000015 */
.L_x_26034:
[----:B------:R-:W-:Y:S05]  /*12e70*/  BSYNC B1 ;  /* 0x0000000000017941 */ /* 0x000fea0003800000 */
.L_x_26032:
        /* <DEDUP_REMOVED lines=20> */
[----:B------:R-:W-:Y:S05]  /*12fc0*/  CALL.REL.NOINC `($__internal_551_$__cuda_sm20_rcp_rn_f32_slowpath) ;  /* 0x0000004000747944 */ /* 0x000fea0003c00000 */
[----:B------:R-:W-:Y:S05]  /*12fd0*/  BRA `(.L_x_26037) ;  /* 0x0000000000107947 */ /* 0x000fea0003800000 */
.L_x_26036:
[----:B------:R-:W0:Y:S02]  /*12fe0*/  MUFU.RCP R21, R2 ;  /* 0x0000000200157308 */ /* 0x000e240000001000 */
[----:B0-----:R-:W-:-:S04]  /*12ff0*/  FFMA R0, R2, R21, -1 ;  /* 0xbf80000002007423 */ /* 0x001fc80000000015 */
[----:B------:R-:W-:-:S04]  /*13000*/  FADD.FTZ R0, -R0, -RZ ;  /* 0x800000ff00007221 */ /* 0x000fc80000010100 */
[----:B------:R-:W-:-:S07]  /*13010*/  FFMA R21, R21, R0, R21 ;  /* 0x0000000015157223 */ /* 0x000fce0000000015 */
.L_x_26037:
[----:B------:R-:W-:Y:S05]  /*13020*/  BSYNC B1 ;  /* 0x0000000000017941 */ /* 0x000fea0003800000 */
.L_x_26035:
        /* <DEDUP_REMOVED lines=22> */
[----:B------:R-:W-:Y:S01]  /*13190*/  MOV R14, R21 ;  /* 0x00000015000e7202 */ /* 0x000fe20000000f00 */
[----:B------:R-:W-:Y:S06]  /*131a0*/  BRA `(.L_x_26040) ;  /* 0x0000000000107947 */ /* 0x000fec0003800000 */
.L_x_26039:
[----:B------:R-:W0:Y:S02]  /*131b0*/  MUFU.RCP R14, R27 ;  /* 0x0000001b000e7308 */ /* 0x000e240000001000 */
[----:B0-----:R-:W-:-:S04]  /*131c0*/  FFMA R0, R27, R14, -1 ;  /* 0xbf8000001b007423 */ /* 0x001fc8000000000e */
[----:B------:R-:W-:-:S04]  /*131d0*/  FADD.FTZ R21, -R0, -RZ ;  /* 0x800000ff00157221 */ /* 0x000fc80000010100 */
[----:B------:R-:W-:-:S07]  /*131e0*/  FFMA R14, R14, R21, R14 ;  /* 0x000000150e0e7223 */ /* 0x000fce000000000e */
.L_x_26040:
[----:B------:R-:W-:Y:S05]  /*131f0*/  BSYNC B1 ;  /* 0x0000000000017941 */ /* 0x000fea0003800000 */
.L_x_26038:
        /* <DEDUP_REMOVED lines=9> */
[-C--:B------:R-:W-:Y:S01]  /*13290*/  FMUL R71, R46, R11.reuse ;  /* 0x0000000b2e477220 */ /* 0x080fe20000400000 */
[----:B------:R-:W-:Y:S01]  /*132a0*/  F2FP.SATFINITE.E4M3.F32.PACK_AB_MERGE_C R2, RZ, R2, RZ ;  /* 0x00000002ff02723e */ /* 0x000fe200048070ff */
[----:B------:R-:W-:Y:S01]  /*132b0*/  FMUL R53, R50, R11 ;  /* 0x0000000b32357220 */ /* 0x000fe20000400000 */
[C---:B------:R-:W-:Y:S01]  /*132c0*/  FMNMX R15, |R48|.reuse, R15, !PT ;  /* 0x0000000f300f7209 */ /* 0x040fe20007800200 */
[-C--:B------:R-:W-:Y:S01]  /*132d0*/  FMUL R61, R48, R11.reuse ;  /* 0x0000000b303d7220 */ /* 0x080fe20000400000 */
[----:B------:R-:W-:Y:S01]  /*132e0*/  LOP3.LUT R21, R69, 0xffff, RZ, 0xc0, !PT ;  /* 0x0000ffff45157812 */ /* 0x000fe200078ec0ff */
[C---:B------:R-:W-:Y:S01]  /*132f0*/  FMUL R73, R64.reuse, R11 ;  /* 0x0000000b40497220 */ /* 0x040fe20000400000 */
[----:B------:R-:W-:Y:S01]  /*13300*/  FMNMX R15, |R64|, R15, !PT ;  /* 0x0000000f400f7209 */ /* 0x000fe20007800200 */
[----:B------:R-:W-:Y:S01]  /*13310*/  FMUL R67, R60, R11 ;  /* 0x0000000b3c437220 */ /* 0x000fe20000400000 */
[----:B------:R-:W-:Y:S01]  /*13320*/  F2FP.SATFINITE.E4M3.F32.PACK_AB_MERGE_C R13, RZ, R13, RZ ;  /* 0x0000000dff0d723e */ /* 0x000fe200048070ff */
[----:B------:R-:W-:Y:S01]  /*13330*/  FMUL R65, R80, R11 ;  /* 0x0000000b50417220 */ /* 0x000fe20000400000 */
[----:B------:R-:W-:Y:S01]  /*13340*/  FMNMX R15, |R60|, R15, !PT ;  /* 0x0000000f3c0f7209 */ /* 0x000fe20007800200 */
[-C--:B------:R-:W-:Y:S01]  /*13350*/  FMUL R60, R76, R11.reuse ;  /* 0x0000000b4c3c7220 */ /* 0x080fe20000400000 */
[----:B------:R-:W-:Y:S01]  /*13360*/  LOP3.LUT R26, R21, 0xff, RZ, 0xc0, !PT ;  /* 0x000000ff151a7812 */ /* 0x000fe200078ec0ff */
[----:B------:R-:W-:Y:S01]  /*13370*/  IMAD.U32 R21, R2, 0x10000, RZ ;  /* 0x0001000002157824 */ /* 0x000fe200078e00ff */
[----:B------:R-:W-:Y:S01]  /*13380*/  PRMT R25, R13, 0x7104, RZ ;  /* 0x000071040d197816 */ /* 0x000fe200000000ff */
[----:B------:R-:W-:Y:S01]  /*13390*/  FMUL R64, R108, R11 ;  /* 0x0000000b6c407220 */ /* 0x000fe20000400000 */
[----:B------:R-:W-:Y:S01]  /*133a0*/  FMNMX R15, |R80|, R15, !PT ;  /* 0x0000000f500f7209 */ /* 0x000fe20007800200 */
[-C--:B------:R-:W-:Y:S01]  /*133b0*/  FMUL R48, R106, R11.reuse ;  /* 0x0000000b6a307220 */ /* 0x080fe20000400000 */
[----:B------:R-:W-:Y:S01]  /*133c0*/  LOP3.LUT R26, R26, 0xff00, R25, 0xf8, !PT ;  /* 0x0000ff001a1a7812 */ /* 0x000fe200078ef819 */
[-C--:B------:R-:W-:Y:S01]  /*133d0*/  FMUL R27, R112, R11.reuse ;  /* 0x0000000b701b7220 */ /* 0x080fe20000400000 */
[----:B------:R-:W-:Y:S01]  /*133e0*/  LOP3.LUT R25, R21, 0xff0000, RZ, 0xc0, !PT ;  /* 0x00ff000015197812 */ /* 0x000fe200078ec0ff */
[----:B------:R-:W-:Y:S01]  /*133f0*/  FMUL R49, R110, R11 ;  /* 0x0000000b6e317220 */ /* 0x000fe20000400000 */
[----:B------:R-:W-:Y:S01]  /*13400*/  FMNMX R21, |R76|, R15, !PT ;  /* 0x0000000f4c157209 */ /* 0x000fe20007800200 */
[-C--:B------:R-:W-:Y:S01]  /*13410*/  FMUL R51, R114, R11.reuse ;  /* 0x0000000b72337220 */ /* 0x080fe20000400000 */
[----:B------:R-:W-:Y:S01]  /*13420*/  F2FP.SATFINITE.E4M3.F32.PACK_AB_MERGE_C R0, RZ, R0, RZ ;  /* 0x00000000ff00723e */ /* 0x000fe200048070ff */
[----:B------:R-:W-:Y:S01]  /*13430*/  FMUL R50, R88, R11 ;  /* 0x0000000b58327220 */ /* 0x000fe20000400000 */
[----:B------:R-:W-:Y:S01]  /*13440*/  FMNMX R21, |R108|, R21, !PT ;  /* 0x000000156c157209 */ /* 0x000fe20007800200 */
[----:B------:R-:W-:Y:S01]  /*13450*/  FMUL R47, R68, R11 ;  /* 0x0000000b442f7220 */ /* 0x000fe20000400000 */
[----:B------:R-:W-:Y:S01]  /*13460*/  ISETP.GE.U32.OR P0, PT, R52, R3, P0 ;  /* 0x000000033400720c */ /* 0x000fe20000706470 */
[----:B------:R-:W-:Y:S01]  /*13470*/  FMUL R46, R66, R11 ;  /* 0x0000000b422e7220 */ /* 0x000fe20000400000 */
[----:B------:R-:W-:Y:S01]  /*13480*/  LOP3.LUT R24, R0, 0xffff, RZ, 0xc0, !PT ;  /* 0x0000ffff00187812 */ /* 0x000fe200078ec0ff */
[----:B------:R-:W-:Y:S01]  /*13490*/  BSSY B0, `(.L_x_26041) ;  /* 0x0000023000007945 */ /* 0x000fe20003800000 */
[----:B------:R-:W-:-:S02]  /*134a0*/  FMNMX R21, |R106|, R21, !PT ;  /* 0x000000156a157209 */ /* 0x000fc40007800200 */
[----:B------:R-:W-:Y:S02]  /*134b0*/  SHF.L.U32 R24, R24, 0x18, RZ ;  /* 0x0000001818187819 */ /* 0x000fe400000006ff */
[----:B------:R-:W-:Y:S02]  /*134c0*/  FMNMX R21, |R112|, R21, !PT ;  /* 0x0000001570157209 */ /* 0x000fe40007800200 */
[----:B------:R-:W-:Y:S01]  /*134d0*/  LOP3.LUT R15, R24, R26, R25, 0xfe, !PT ;  /* 0x0000001a180f7212 */ /* 0x000fe200078efe19 */
[----:B------:R-:W-:Y:S01]  /*134e0*/  FMUL R26, R20, R11 ;  /* 0x0000000b141a7220 */ /* 0x000fe20000400000 */
[----:B------:R-:W-:Y:S02]  /*134f0*/  FMNMX R21, |R110|, R21, !PT ;  /* 0x000000156e157209 */ /* 0x000fe40007800200 */
[----:B------:R-:W-:Y:S02]  /*13500*/  F2FP.SATFINITE.E4M3.F32.PACK_AB_MERGE_C R71, RZ, R71, RZ ;  /* 0x00000047ff47723e */ /* 0x000fe400048070ff */
        /* <DEDUP_REMOVED lines=27> */
.L_x_26042:
[----:B------:R-:W-:Y:S05]  /*136c0*/  BSYNC B0 ;  /* 0x0000000000007941 */ /* 0x000fea0003800000 */
.L_x_26041:
[----:B------:R-:W-:Y:S04]  /*136d0*/  BSSY B0, `(.L_x_26043) ;  /* 0x000000e000007945 */ /* 0x000fe80003800000 */
[----:B------:R-:W-:Y:S05]  /*136e0*/  @P0 BRA `(.L_x_26044) ;  /* 0x0000000000300947 */ /* 0x000fea0003800000 */
[----:B0-----:R-:W-:-:S04]  /*136f0*/  SHF.L.U32 R20, R65, 0x10, RZ ;  /* 0x0000001041147819 */ /* 0x001fc800000006ff */
[----:B------:R-:W-:Y:S02]  /*13700*/  LOP3.LUT R21, R20, 0xff0000, RZ, 0xc0, !PT ;  /* 0x00ff000014157812 */ /* 0x000fe400078ec0ff */
[----:B------:R-:W-:-:S05]  /*13710*/  LOP3.LUT R20, R60, 0xffff, RZ, 0xc0, !PT ;  /* 0x0000ffff3c147812 */ /* 0x000fca00078ec0ff */
[----:B------:R-:W-:Y:S01]  /*13720*/  IMAD R20, R20, 0x1000000, R21 ;  /* 0x0100000014147824 */ /* 0x000fe200078e0215 */
[----:B------:R-:W-:-:S04]  /*13730*/  SHF.L.U32 R21, R67, 0x8, RZ ;  /* 0x0000000843157819 */ /* 0x000fc800000006ff */
[----:B------:R-:W-:Y:S02]  /*13740*/  LOP3.LUT R24, R20, 0xffff, R21, 0xf8, !PT ;  /* 0x0000ffff14187812 */ /* 0x000fe400078ef815 */
[----:B------:R-:W-:-:S04]  /*13750*/  IADD3 R21, P1, R44, R5, RZ ;  /* 0x000000052c157210 */ /* 0x000fc80007f3e0ff */
[----:B------:R-:W-:Y:S02]  /*13760*/  IADD3.X R25, R45, R4, RZ, P1, !PT ;  /* 0x000000042d197210 */ /* 0x000fe40000ffe4ff */
[----:B------:R-:W-:-:S04]  /*13770*/  LEA R20, P1, R21, R18, 0x2 ;  /* 0x0000001215147211 */ /* 0x000fc800078210ff */
[----:B------:R-:W-:Y:S02]  /*13780*/  LEA.HI.X R21, R21, R16, R25, 0x2, P1 ;  /* 0x0000001015157211 */ /* 0x000fe400008f1419 */
[----:B------:R-:W-:-:S05]  /*13790*/  LOP3.LUT R25, R24, 0xff, R73, 0xf8, !PT ;  /* 0x000000ff18197812 */ /* 0x000fca00078ef849 */
[----:B------:R1:W-:Y:S02]  /*137a0*/  STG.E desc[UR10][R20.64], R25 ;  /* 0x0000001914007986 */ /* 0x0003e4000c10190a */
.L_x_26044:
[----:B------:R-:W-:Y:S05]  /*137b0*/  BSYNC B0 ;  /* 0x0000000000007941 */ /* 0x000fea0003800000 */
.L_x_26043:
        /* <DEDUP_REMOVED lines=10> */
[----:B------:R-:W-:-:S02]  /*13860*/  LEA R20, R20, R21, 0x18 ;  /* 0x0000001514147211 */ /* 0x000fc400078ec0ff */
        /* <DEDUP_REMOVED lines=8> */
.L_x_26046:
[----:B------:R-:W-:Y:S05]  /*138f0*/  BSYNC B0 ;  /* 0x0000000000007941 */ /* 0x000fea0003800000 */
.L_x_26045:
[----:B------:R-:W-:Y:S04]  /*13900*/  BSSY B0, `(.L_x_26047) ;  /* 0x000000f000007945 */ /* 0x000fe80003800000 */
[----:B------:R-:W-:Y:S05]  /*13910*/  @P0 BRA `(.L_x_26048) ;  /* 0x0000000000340947 */ /* 0x000fea0003800000 */
[----:B012---:R-:W-:Y:S01]  /*13920*/  IMAD.U32 R20, R47, 0x10000, RZ ;  /* 0x000100002f147824 */ /* 0x007fe200078e00ff */
[----:B------:R-:W-:Y:S01]  /*13930*/  SHF.L.U32 R25, R50, 0x8, RZ ;  /* 0x0000000832197819 */ /* 0x000fe200000006ff */
[----:B------:R-:W-:-:S03]  /*13940*/  IMAD R77, R4, 0x3, RZ ;  /* 0x00000003044d7824 */ /* 0x000fc600078e02ff */
[----:B------:R-:W-:Y:S02]  /*13950*/  LOP3.LUT R21, R20, 0xff0000, RZ, 0xc0, !PT ;  /* 0x00ff000014157812 */ /* 0x000fe400078ec0ff */
[----:B------:R-:W-:-:S04]  /*13960*/  LOP3.LUT R20, R46, 0xffff, RZ, 0xc0, !PT ;  /* 0x0000ffff2e147812 */ /* 0x000fc800078ec0ff */
[----:B------:R-:W-:Y:S01]  /*13970*/  LEA R24, R20, R21, 0x18 ;  /* 0x0000001514187211 */ /* 0x000fe200078ec0ff */
[----:B------:R-:W-:-:S03]  /*13980*/  IMAD.WIDE.U32 R20, R5, 0x3, R44 ;  /* 0x0000000305147825 */ /* 0x000fc600078e002c */
[----:B------:R-:W-:Y:S01]  /*13990*/  LOP3.LUT R52, R24, 0xffff, R25, 0xf8, !PT ;  /* 0x0000ffff18347812 */ /* 0x000fe200078ef819 */
[----:B------:R-:W-:Y:S01]  /*139a0*/  IMAD.IADD R21, R77, 0x1, R21 ;  /* 0x000000014d157824 */ /* 0x000fe200078e0215 */
[----:B------:R-:W-:-:S04]  /*139b0*/  LEA R24, P1, R20, R18, 0x2 ;  /* 0x0000001214187211 */ /* 0x000fc800078210ff */
[----:B------:R-:W-:Y:S02]  /*139c0*/  LEA.HI.X R25, R20, R16, R21, 0x2, P1 ;  /* 0x0000001014197211 */ /* 0x000fe400008f1415 */
[----:B------:R-:W-:-:S05]  /*139d0*/  LOP3.LUT R21, R52, 0xff, R51, 0xf8, !PT ;  /* 0x000000ff34157812 */ /* 0x000fca00078ef833 */
[----:B------:R3:W-:Y:S02]  /*139e0*/  STG.E desc[UR10][R24.64], R21 ;  /* 0x0000001518007986 */ /* 0x0007e4000c10190a */
.L_x_26048:
[----:B------:R-:W-:Y:S05]  /*139f0*/  BSYNC B0 ;  /* 0x0000000000007941 */ /* 0x000fea0003800000 */
.L_x_26047:
        /* <DEDUP_REMOVED lines=13> */
[----:B------:R-:W-:-:S04]  /*13ad0*/  LOP3.LUT R20, R25, 0xffff, RZ, 0xc0, !PT ;  /* 0x0000ffff19147812 */ /* 0x000fc800078ec0ff */
        /* <DEDUP_REMOVED lines=9> */
.L_x_26050:
[----:B------:R-:W-:Y:S05]  /*13b70*/  BSYNC B0 ;  /* 0x0000000000007941 */ /* 0x000fea0003800000 */
.L_x_26049:
[-C--:B------:R-:W-:Y:S01]  /*13b80*/  FMUL R76, R90, R11.reuse ;  /* 0x0000000b5a4c7220 */ /* 0x080fe20000400000 */
[-C--:B------:R-:W-:Y:S01]  /*13b90*/  FMUL R24, R96, R11.reuse ;  /* 0x0000000b60187220 */ /* 0x080fe20000400000 */
[----:B------:R-:W-:Y:S01]  /*13ba0*/  LOP3.LUT R52, R52, 0xffff, RZ, 0xc0, !PT ;  /* 0x0000ffff34347812 */ /* 0x000fe200078ec0ff */
[-C--:B0-----:R-:W-:Y:S01]  /*13bb0*/  FMUL R20, R102, R11.reuse ;  /* 0x0000000b66147220 */ /* 0x081fe20000400000 */
[----:B------:R-:W-:Y:S01]  /*13bc0*/  FMUL R77, R92, R11 ;  /* 0x0000000b5c4d7220 */ /* 0x000fe20000400000 */
[----:B------:R-:W-:Y:S01]  /*13bd0*/  F2FP.SATFINITE.E4M3.F32.PACK_AB_MERGE_C R76, RZ, R76, RZ ;  /* 0x0000004cff4c723e */ /* 0x000fe200048070ff */
[----:B------:R-:W-:Y:S01]  /*13be0*/  BSSY B0, `(.L_x_26051) ;  /* 0x000005c000007945 */ /* 0x000fe20003800000 */
[----:B------:R-:W-:Y:S02]  /*13bf0*/  LOP3.LUT R52, R52, 0xff, RZ, 0xc0, !PT ;  /* 0x000000ff34347812 */ /* 0x000fe400078ec0ff */
[----:B------:R-:W-:Y:S02]  /*13c00*/  PRMT R21, R76, 0x7104, RZ ;  /* 0x000071044c157816 */ /* 0x000fe400000000ff */
[----:B------:R-:W-:-:S02]  /*13c10*/  F2FP.SATFINITE.E4M3.F32.PACK_AB_MERGE_C R24, RZ, R24, RZ ;  /* 0x00000018ff18723e */ /* 0x000fc400048070ff */
[----:B------:R-:W-:Y:S02]  /*13c20*/  F2FP.SATFINITE.E4M3.F32.PACK_AB_MERGE_C R20, RZ, R20, RZ ;  /* 0x00000014ff14723e */ /* 0x000fe400048070ff */
[----:B------:R-:W-:Y:S02]  /*13c30*/  LOP3.LUT R69, R52, 0xff00, R21, 0xf8, !PT ;  /* 0x0000ff0034457812 */ /* 0x000fe400078ef815 */
[----:B------:R-:W-:Y:S02]  /*13c40*/  SHF.L.U32 R21, R24, 0x10, RZ ;  /* 0x0000001018157819 */ /* 0x000fe400000006ff */
[----:B------:R-:W-:Y:S02]  /*13c50*/  LOP3.LUT R52, R20, 0xffff, RZ, 0xc0, !PT ;  /* 0x0000ffff14347812 */ /* 0x000fe400078ec0ff */
[----:B------:R-:W-:Y:S02]  /*13c60*/  LOP3.LUT R21, R21, 0xff0000, RZ, 0xc0, !PT ;  /* 0x00ff000015157812 */ /* 0x000fe400078ec0ff */
[----:B------:R-:W-:-:S02]  /*13c70*/  SHF.L.U32 R52, R52, 0x18, RZ ;  /* 0x0000001834347819 */ /* 0x000fc400000006ff */
[----:B------:R-:W-:Y:S01]  /*13c80*/  FMNMX R79, |R88|, R75, !PT ;  /* 0x0000004b584f7209 */ /* 0x000fe20007800200 */
[----:B------:R-:W-:Y:S01]  /*13c90*/  FMUL R75, R98, R11 ;  /* 0x0000000b624b7220 */ /* 0x000fe20000400000 */
[----:B------:R-:W-:Y:S01]  /*13ca0*/  LOP3.LUT R21, R52, R69, R21, 0xfe, !PT ;  /* 0x0000004534157212 */ /* 0x000fe200078efe15 */
[----:B------:R-:W-:Y:S01]  /*13cb0*/  FMUL R69, R104, R11 ;  /* 0x0000000b68457220 */ /* 0x000fe20000400000 */
[----:B------:R-:W-:Y:S01]  /*13cc0*/  LOP3.LUT R80, R80, 0xffff, RZ, 0xc0, !PT ;  /* 0x0000ffff50507812 */ /* 0x000fe200078ec0ff */
[----:B------:R-:W-:Y:S01]  /*13cd0*/  FMUL R52, R19, R14 ;  /* 0x0000000e13347220 */ /* 0x000fe20000400000 */
[----:B------:R-:W-:Y:S02]  /*13ce0*/  F2FP.SATFINITE.E4M3.F32.PACK_AB_MERGE_C R77, RZ, R77, RZ ;  /* 0x0000004dff4d723e */ /* 0x000fe400048070ff */
[----:B------:R-:W-:Y:S02]  /*13cf0*/  LOP3.LUT R80, R80, 0xff, RZ, 0xc0, !PT ;  /* 0x000000ff50507812 */ /* 0x000fe400078ec0ff */
[----:B------:R-:W-:-:S02]  /*13d00*/  PRMT R19, R77, 0x7104, RZ ;  /* 0x000071044d137816 */ /* 0x000fc400000000ff */
[----:B------:R-:W-:Y:S02]  /*13d10*/  F2FP.SATFINITE.E4M3.F32.PACK_AB_MERGE_C R75, RZ, R75, RZ ;  /* 0x0000004bff4b723e */ /* 0x000fe400048070ff */
[----:B------:R-:W-:Y:S02]  /*13d20*/  F2FP.SATFINITE.E4M3.F32.PACK_AB_MERGE_C R69, RZ, R69, RZ ;  /* 0x00000045ff45723e */ /* 0x000fe400048070ff */
[----:B------:R-:W-:Y:S01]  /*13d30*/  LOP3.LUT R81, R80, 0xff00, R19, 0xf8, !PT ;  /* 0x0000ff0050517812 */ /* 0x000fe200078ef813 */
[----:B------:R-:W-:Y:S01]  /*13d40*/  IMAD.U32 R19, R75, 0x10000, RZ ;  /* 0x000100004b137824 */ /* 0x000fe200078e00ff */
[----:B------:R-:W-:Y:S02]  /*13d50*/  LOP3.LUT R80, R69, 0xffff, RZ, 0xc0, !PT ;  /* 0x0000ffff45507812 */ /* 0x000fe400078ec0ff */
[----:B------:R-:W-:Y:S02]  /*13d60*/  LOP3.LUT R25, R25, 0xffff, RZ, 0xc0, !PT ;  /* 0x0000ffff19197812 */ /* 0x000fe400078ec0ff */
[----:B------:R-:W-:-:S02]  /*13d70*/  LOP3.LUT R19, R19, 0xff0000, RZ, 0xc0, !PT ;  /* 0x00ff000013137812 */ /* 0x000fc400078ec0ff */
[----:B------:R-:W-:Y:S02]  /*13d80*/  SHF.L.U32 R80, R80, 0x18, RZ ;  /* 0x0000001850507819 */ /* 0x000fe400000006ff */
[----:B------:R-:W-:Y:S02]  /*13d90*/  FMNMX R79, |R68|, R79, !PT ;  /* 0x0000004f444f7209 */ /* 0x000fe40007800200 */
[----:B------:R-:W-:Y:S02]  /*13da0*/  LOP3.LUT R19, R80, R81, R19, 0xfe, !PT ;  /* 0x0000005150137212 */ /* 0x000fe400078efe13 */
[----:B------:R-:W-:Y:S01]  /*13db0*/  LOP3.LUT R80, R73, 0xffff, RZ, 0xc0, !PT ;  /* 0x0000ffff49507812 */ /* 0x000fe200078ec0ff */
[----:B------:R-:W-:Y:S01]  /*13dc0*/  FMUL R73, R94, R11 ;  /* 0x0000000b5e497220 */ /* 0x000fe20000400000 */
[----:B------:R-:W-:Y:S02]  /*13dd0*/  LOP3.LUT R68, R25, 0xff, RZ, 0xc0, !PT ;  /* 0x000000ff19447812 */ /* 0x000fe400078ec0ff */
[----:B------:R-:W-:-:S02]  /*13de0*/  LOP3.LUT R71, R71, 0xff, RZ, 0xc0, !PT ;  /* 0x000000ff47477812 */ /* 0x000fc400078ec0ff */
[----:B------:R-:W-:Y:S02]  /*13df0*/  F2FP.SATFINITE.E4M3.F32.PACK_AB_MERGE_C R73, RZ, R73, RZ ;  /* 0x00000049ff49723e */ /* 0x000fe400048070ff */
        /* <DEDUP_REMOVED lines=9> */
[----:B------:R-:W-:Y:S02]  /*13e90*/  F2FP.SATFINITE.E4M3.F32.PACK_AB_MERGE_C R68, RZ, R68, RZ ;  /* 0x00000044ff44723e */ /* 0x000fe400048070ff */
[----:B------:R-:W-:Y:S02]  /*13ea0*/  SHF.L.U32 R25, R71, 0x10, RZ ;  /* 0x0000001047197819 */ /* 0x000fe400000006ff */
[----:B------:R-:W-:Y:S02]  /*13eb0*/  LOP3.LUT R81, R68, 0xffff, RZ, 0xc0, !PT ;  /* 0x0000ffff44517812 */ /* 0x000fe400078ec0ff */
[----:B------:R-:W-:Y:S02]  /*13ec0*/  LOP3.LUT R88, R25, 0xff0000, RZ, 0xc0, !PT ;  /* 0x00ff000019587812 */ /* 0x000fe400078ec0ff */
[----:B------:R-:W-:Y:S01]  /*13ed0*/  LOP3.LUT R64, R64, 0xffff, RZ, 0xc0, !PT ;  /* 0x0000ffff40407812 */ /* 0x000fe200078ec0ff */
[----:B------:R-:W-:Y:S01]  /*13ee0*/  IMAD.SHL.U32 R81, R81, 0x1000000, RZ ;  /* 0x0100000051517824 */ /* 0x000fe200078e00ff */
[----:B------:R-:W-:-:S02]  /*13ef0*/  LOP3.LUT R26, R26, 0xff, RZ, 0xc0, !PT ;  /* 0x000000ff1a1a7812 */ /* 0x000fc400078ec0ff */
[----:B------:R-:W-:Y:S02]  /*13f00*/  LOP3.LUT R67, R67, 0xffff, RZ, 0xc0, !PT ;  /* 0x0000ffff43437812 */ /* 0x000fe400078ec0ff */
[----:B------:R-:W-:Y:S02]  /*13f10*/  LOP3.LUT R25, R81, R83, R88, 0xfe, !PT ;  /* 0x0000005351197212 */ /* 0x000fe400078efe58 */
[----:B------:R-:W-:Y:S02]  /*13f20*/  LOP3.LUT R88, R65, 0xffff, RZ, 0xc0, !PT ;  /* 0x0000ffff41587812 */ /* 0x000fe400078ec0ff */
[----:B------:R-:W-:Y:S02]  /*13f30*/  LOP3.LUT R61, R61, 0xff, RZ, 0xc0, !PT ;  /* 0x000000ff3d3d7812 */ /* 0x000fe400078ec0ff */
[----:B------:R-:W-:Y:S02]  /*13f40*/  LOP3.LUT R60, R60, 0xffff, RZ, 0xc0, !PT ;  /* 0x0000ffff3c3c7812 */ /* 0x000fe400078ec0ff */
[----:B------:R-:W-:-:S02]  /*13f50*/  LOP3.LUT R27, R27, 0xffff, RZ, 0xc0, !PT ;  /* 0x0000ffff1b1b7812 */ /* 0x000fc400078ec0ff */
[----:B------:R-:W-:Y:S02]  /*13f60*/  PRMT R53, R88, 0x7604, R53 ;  /* 0x0000760458357816 */ /* 0x000fe40000000035 */
[----:B------:R-:W-:Y:S01]  /*13f70*/  SHF.L.U32 R65, R64, 0x10, RZ ;  /* 0x0000001040417819 */ /* 0x000fe200000006ff */
[----:B------:R-:W-:Y:S01]  /*13f80*/  IMAD.U32 R64, R27, 0x10000, RZ ;  /* 0x000100001b407824 */ /* 0x000fe200078e00ff */
[----:B------:R-:W-:Y:S02]  /*13f90*/  LOP3.LUT R80, R80, 0xffff, RZ, 0xc0, !PT ;  /* 0x0000ffff50507812 */ /* 0x000fe400078ec0ff */
[----:B------:R-:W-:Y:S02]  /*13fa0*/  LOP3.LUT R48, R48, 0xffff, RZ, 0xc0, !PT ;  /* 0x0000ffff30307812 */ /* 0x000fe400078ec0ff */
[----:B------:R-:W-:Y:S02]  /*13fb0*/  PRMT R26, R67, 0x7604, R26 ;  /* 0x00007604431a7816 */ /* 0x000fe4000000001a */
[----:B------:R-:W-:-:S02]  /*13fc0*/  FMNMX R79, |R66|, R79, !PT ;  /* 0x0000004f424f7209 */ /* 0x000fc40007800200 */
[----:B------:R-:W-:Y:S02]  /*13fd0*/  PRMT R61, R60, 0x7604, R61 ;  /* 0x000076043c3d7816 */ /* 0x000fe4000000003d */
[----:B------:R-:W-:Y:S02]  /*13fe0*/  LOP3.LUT R49, R49, 0xffff, RZ, 0xc0, !PT ;  /* 0x0000ffff31317812 */ /* 0x000fe400078ec0ff */
[----:B------:R-:W-:Y:S02]  /*13ff0*/  LOP3.LUT R60, R80, 0xff0000, R65, 0xf8, !PT ;  /* 0x00ff0000503c7812 */ /* 0x000fe400078ef841 */
[----:B------:R-:W-:Y:S02]  /*14000*/  SHF.L.U32 R67, R48, 0x10, RZ ;  /* 0x0000001030437819 */ /* 0x000fe400000006ff */
[----:B------:R-:W-:Y:S02]  /*14010*/  LOP3.LUT R53, R53, 0xffff, RZ, 0xc0, !PT ;  /* 0x0000ffff35357812 */ /* 0x000fe400078ec0ff */
[----:B------:R-:W-:-:S02]  /*14020*/  FMNMX R65, |R86|, R79, !PT ;  /* 0x0000004f56417209 */ /* 0x000fc40007800200 */
[----:B------:R-:W-:Y:S02]  /*14030*/  SHF.L.U32 R48, R49, 0x10, RZ ;  /* 0x0000001031307819 */ /* 0x000fe400000006ff */
[----:B------:R-:W-:Y:S02]  /*14040*/  LOP3.LUT R26, R26, 0xffff, RZ, 0xc0, !PT ;  /* 0x0000ffff1a1a7812 */ /* 0x000fe400078ec0ff */
[----:B------:R-:W-:Y:S02]  /*14050*/  LOP3.LUT R27, R61, 0xffff, RZ, 0xc0, !PT ;  /* 0x0000ffff3d1b7812 */ /* 0x000fe400078ec0ff */
[----:B------:R-:W-:Y:S02]  /*14060*/  LOP3.LUT R64, R53, 0xff0000, R64, 0xf8, !PT ;  /* 0x00ff000035407812 */ /* 0x000fe400078ef840 */
[----:B------:R-:W-:Y:S02]  /*14070*/  LOP3.LUT R61, R26, 0xff0000, R67, 0xf8, !PT ;  /* 0x00ff00001a3d7812 */ /* 0x000fe400078ef843 */
[----:B------:R-:W-:-:S02]  /*14080*/  LOP3.LUT R53, R27, 0xff0000, R48, 0xf8, !PT ;  /* 0x00ff00001b357812 */ /* 0x000fc400078ef830 */
[----:B------:R-:W-:Y:S01]  /*14090*/  FMNMX R65, |R84|, R65, !PT ;  /* 0x0000004154417209 */ /* 0x000fe20007800200 */
[----:B0-----:R-:W-:Y:S06]  /*140a0*/  @P0 BRA `(.L_x_26052) ;  /* 0x00000000003c0947 */ /* 0x001fec0003800000 */
[----:B------:R-:W-:Y:S01]  /*140b0*/  SHF.L.U32 R77, R77, 0x10, RZ ;  /* 0x000000104d4d7819 */ /* 0x000fe200000006ff */
[----:B------:R-:W-:Y:S01]  /*140c0*/  IMAD.MOV.U32 R26, RZ, RZ, R44 ;  /* 0x000000ffff1a7224 */ /* 0x000fe200078e002c */
[----:B------:R-:W-:Y:S01]  /*140d0*/  MOV R27, R45 ;  /* 0x0000002d001b7202 */ /* 0x000fe20000000f00 */
[----:B------:R-:W-:Y:S01]  /*140e0*/  IMAD R49, R4, 0x5, RZ ;  /* 0x0000000504317824 */ /* 0x000fe200078e02ff */
[----:B------:R-:W-:Y:S01]  /*140f0*/  LOP3.LUT R73, R73, 0xffff, RZ, 0xc0, !PT ;  /* 0x0000ffff49497812 */ /* 0x000fe200078ec0ff */
[----:B------:R-:W-:Y:S01]  /*14100*/  IMAD.SHL.U32 R76, R76, 0x100, RZ ;  /* 0x000001004c4c7824 */ /* 0x000fe200078e00ff */
[----:B------:R-:W-:Y:S01]  /*14110*/  LOP3.LUT R48, R77, 0xff0000, RZ, 0xc0, !PT ;  /* 0x00ff00004d307812 */ /* 0x000fe200078ec0ff */
[----:B------:R-:W-:-:S03]  /*14120*/  IMAD.WIDE.U32 R26, R5, 0x5, R26 ;  /* 0x00000005051a7825 */ /* 0x000fc600078e001a */
[----:B------:R-:W-:Y:S02]  /*14130*/  LEA R73, R73, R48, 0x18 ;  /* 0x0000003049497211 */ /* 0x000fe400078ec0ff */
[----:B------:R-:W-:Y:S02]  /*14140*/  IADD3 R27, R49, R27, RZ ;  /* 0x0000001b311b7210 */ /* 0x000fe40007ffe0ff */
[C---:B------:R-:W-:Y:S02]  /*14150*/  LEA R48, P2, R26.reuse, R18, 0x2 ;  /* 0x000000121a307211 */ /* 0x040fe400078410ff */
[----:B------:R-:W-:Y:S02]  /*14160*/  LOP3.LUT R76, R73, 0xffff, R76, 0xf8, !PT ;  /* 0x0000ffff494c7812 */ /* 0x000fe400078ef84c */
[----:B------:R-:W-:Y:S02]  /*14170*/  LEA.HI.X R49, R26, R16, R27, 0x2, P2 ;  /* 0x000000101a317211 */ /* 0x000fe400010f141b */
[----:B------:R-:W-:-:S05]  /*14180*/  LOP3.LUT R13, R76, 0xff, R13, 0xf8, !PT ;  /* 0x000000ff4c0d7812 */ /* 0x000fca00078ef80d */
[----:B------:R0:W-:Y:S02]  /*14190*/  STG.E desc[UR10][R48.64], R13 ;  /* 0x0000000d30007986 */ /* 0x0001e4000c10190a */
.L_x_26052:
[----:B------:R-:W-:Y:S05]  /*141a0*/  BSYNC B0 ;  /* 0x0000000000007941 */ /* 0x000fea0003800000 */
.L_x_26051:
[----:B------:R-:W-:Y:S04]  /*141b0*/  BSSY B0, `(.L_x_26053) ;  /* 0x0000011000007945 */ /* 0x000fe80003800000 */
[----:B------:R-:W-:Y:S05]  /*141c0*/  @P0 BRA `(.L_x_26054) ;  /* 0x00000000003c0947 */ /* 0x000fea0003800000 */
[----:B------:R-:W-:Y:S01]  /*141d0*/  SHF.L.U32 R75, R75, 0x10, RZ ;  /* 0x000000104b4b7819 */ /* 0x000fe200000006ff */
[----:B------:R-:W-:Y:S01]  /*141e0*/  IMAD.MOV.U32 R26, RZ, RZ, R44 ;  /* 0x000000ffff1a7224 */ /* 0x000fe200078e002c */
[----:B------:R-:W-:Y:S01]  /*141f0*/  MOV R27, R45 ;  /* 0x0000002d001b7202 */ /* 0x000fe20000000f00 */
[----:B0-----:R-:W-:Y:S01]  /*14200*/  IMAD R13, R4, 0x6, RZ ;  /* 0x00000006040d7824 */ /* 0x001fe200078e02ff */
        /* <DEDUP_REMOVED lines=11> */
.L_x_26054:
[----:B------:R-:W-:Y:S05]  /*142c0*/  BSYNC B0 ;  /* 0x0000000000007941 */ /* 0x000fea0003800000 */
.L_x_26053:
[----:B------:R-:W-:Y:S04]  /*142d0*/  BSSY B0, `(.L_x_26055) ;  /* 0x0000011000007945 */ /* 0x000fe80003800000 */
[----:B------:R-:W-:Y:S05]  /*142e0*/  @P0 BRA `(.L_x_26056) ;  /* 0x00000000003c0947 */ /* 0x000fea0003800000 */
[----:B------:R-:W-:Y:S01]  /*142f0*/  SHF.L.U32 R69, R69, 0x10, RZ ;  /* 0x0000001045457819 */ /* 0x000fe200000006ff */
[----:B------:R-:W-:Y:S01]  /*14300*/  IMAD.MOV.U32 R26, RZ, RZ, R44 ;  /* 0x000000ffff1a7224 */ /* 0x000fe200078e002c */
[----:B------:R-:W-:Y:S01]  /*14310*/  MOV R27, R45 ;  /* 0x0000002d001b7202 */ /* 0x000fe20000000f00 */
[----:B------:R-:W-:Y:S01]  /*14320*/  IMAD R45, R4, 0x7, RZ ;  /* 0x00000007042d7824 */ /* 0x000fe200078e02ff */
[----:B------:R-:W-:Y:S01]  /*14330*/  LOP3.LUT R68, R68, 0xffff, RZ, 0xc0, !PT ;  /* 0x0000ffff44447812 */ /* 0x000fe200078ec0ff */
[----:B0-----:R-:W-:Y:S01]  /*14340*/  IMAD.SHL.U32 R13, R20, 0x100, RZ ;  /* 0x00000100140d7824 */ /* 0x001fe200078e00ff */
[----:B------:R-:W-:Y:S01]  /*14350*/  LOP3.LUT R69, R69, 0xff0000, RZ, 0xc0, !PT ;  /* 0x00ff000045457812 */ /* 0x000fe200078ec0ff */
[----:B------:R-:W-:-:S03]  /*14360*/  IMAD.WIDE.U32 R26, R5, 0x7, R26 ;  /* 0x00000007051a7825 */ /* 0x000fc600078e001a */
[----:B------:R-:W-:Y:S02]  /*14370*/  LEA R68, R68, R69, 0x18 ;  /* 0x0000004544447211 */ /* 0x000fe400078ec0ff */
[----:B------:R-:W-:Y:S02]  /*14380*/  LEA R44, P0, R26, R18, 0x2 ;  /* 0x000000121a2c7211 */ /* 0x000fe400078010ff */
[----:B------:R-:W-:Y:S02]  /*14390*/  IADD3 R27, R45, R27, RZ ;  /* 0x0000001b2d1b7210 */ /* 0x000fe40007ffe0ff */
[----:B------:R-:W-:Y:S02]  /*143a0*/  LOP3.LUT R13, R68, 0xffff, R13, 0xf8, !PT ;  /* 0x0000ffff440d7812 */ /* 0x000fe400078ef80d */
[----:B------:R-:W-:Y:S02]  /*143b0*/  LEA.HI.X R45, R26, R16, R27, 0x2, P0 ;  /* 0x000000101a2d7211 */ /* 0x000fe400000f141b */
[----:B------:R-:W-:-:S05]  /*143c0*/  LOP3.LUT R13, R13, 0xff, R0, 0xf8, !PT ;  /* 0x000000ff0d0d7812 */ /* 0x000fca00078ef800 */
[----:B------:R2:W-:Y:S02]  /*143d0*/  STG.E desc[UR10][R44.64], R13 ;  /* 0x0000000d2c007986 */ /* 0x0005e4000c10190a */
.L_x_26056:
[----:B------:R-:W-:Y:S05]  /*143e0*/  BSYNC B0 ;  /* 0x0000000000007941 */ /* 0x000fea0003800000 */
.L_x_26055:
        /* <DEDUP_REMOVED lines=11> */
[----:B------:R-:W-:Y:S01]  /*144a0*/  FMNMX R13, |R72|, R13, !PT ;  /* 0x0000000d480d7209 */ /* 0x000fe20007800200 */
[----:B------:R-:W-:Y:S01]  /*144b0*/  ULDC.64 UR8, c[0x0][0x258] ;  /* 0x0000960000087ab9 */ /* 0x000fe20000000a00 */
[----:B-1----:R-:W-:Y:S01]  /*144c0*/  IMAD R49, R9, UR13, R8 ;  /* 0x0000000d09317c24 */ /* 0x002fe2000f8e0208 */
[----:B------:R-:W-:Y:S01]  /*144d0*/  UIADD3 UR8, UP0, UR8, 0x7f, URZ ;  /* 0x0000007f08087890 */ /* 0x000fe2000ff1e03f */
[----:B------:R-:W-:Y:S01]  /*144e0*/  LOP3.LUT R47, R47, 0xffff, RZ, 0xc0, !PT ;  /* 0x0000ffff2f2f7812 */ /* 0x000fe200078ec0ff */
[----:B------:R-:W-:Y:S01]  /*144f0*/  IMAD.WIDE.U32 R2, R9, UR12, RZ ;  /* 0x0000000c09027c25 */ /* 0x000fe2000f8e00ff */
[----:B------:R-:W-:Y:S01]  /*14500*/  IADD3 R8, R16, -0x1, RZ ;  /* 0xffffffff10087810 */ /* 0x000fe20007ffe0ff */
[----:B------:R-:W-:Y:S01]  /*14510*/  UIADD3.X UR9, URZ, UR9, URZ, UP0, !UPT ;  /* 0x000000093f097290 */ /* 0x000fe200087fe43f */
[----:B------:R-:W-:Y:S01]  /*14520*/  FMNMX R13, |R90|, R13, !PT ;  /* 0x0000000d5a0d7209 */ /* 0x000fe20007800200 */
[----:B------:R-:W-:Y:S01]  /*14530*/  IMAD R27, R12, 0x21, R27 ;  /* 0x000000210c1b7824 */ /* 0x000fe200078e021b */
[----:B------:R-:W-:Y:S01]  /*14540*/  SHF.L.U32 R47, R47, 0x18, RZ ;  /* 0x000000182f2f7819 */ /* 0x000fe200000006ff */
[----:B------:R-:W-:Y:S01]  /*14550*/  IMAD.IADD R49, R3, 0x1, R49 ;  /* 0x0000000103317824 */ /* 0x000fe200078e0231 */
[----:B------:R-:W-:Y:S01]  /*14560*/  LOP3.LUT R9, R8, 0x1f, RZ, 0xc0, !PT ;  /* 0x0000001f08097812 */ /* 0x000fe200078ec0ff */
[----:B---3--:R-:W-:Y:S01]  /*14570*/  ULEA UR4, UR5, UR4, 0x18 ;  /* 0x0000000405047291 */ /* 0x008fe2000f8ec03f */
[----:B------:R-:W-:Y:S01]  /*14580*/  VIADD R8, R16, 0x1e ;  /* 0x0000001e10087836 */ /* 0x000fe20000000000 */
[----:B------:R-:W-:Y:S01]  /*14590*/  FMNMX R13, |R92|, R13, !PT ;  /* 0x0000000d5c0d7209 */ /* 0x000fe20007800200 */
[----:B------:R-:W-:Y:S01]  /*145a0*/  USHF.R.U32.HI UR5, URZ, 0x7, UR9 ;  /* 0x000000073f057899 */ /* 0x000fe20008011609 */
[----:B------:R-:W-:Y:S01]  /*145b0*/  LOP3.LUT R51, R51, 0xffff, RZ, 0xc0, !PT ;  /* 0x0000ffff33337812 */ /* 0x000fe200078ec0ff */
[----:B------:R-:W-:Y:S01]  /*145c0*/  USHF.R.U64 UR8, UR8, 0x7, UR9 ;  /* 0x0000000708087899 */ /* 0x000fe20008001209 */
[----:B------:R-:W-:Y:S01]  /*145d0*/  LEA R3, R27, UR4, 0x3 ;  /* 0x000000041b037c11 */ /* 0x000fe2000f8e18ff */
[----:B------:R-:W-:Y:S01]  /*145e0*/  IMAD R9, R12, 0x21, R9 ;  /* 0x000000210c097824 */ /* 0x000fe200078e0209 */
[----:B------:R-:W-:Y:S01]  /*145f0*/  LOP3.LUT R18, R64, 0xff000000, R47, 0xf8, !PT ;  /* 0xff00000040127812 */ /* 0x000fe200078ef82f */
[----:B------:R-:W-:Y:S01]  /*14600*/  ULDC.64 UR12, c[0x0][0x228] ;  /* 0x00008a00000c7ab9 */ /* 0x000fe20000000a00 */
[----:B------:R-:W-:Y:S01]  /*14610*/  SHF.R.U32.HI R45, RZ, 0x8, R10 ;  /* 0x00000008ff2d7819 */ /* 0x000fe2000001160a */
[----:B------:R0:W-:Y:S01]  /*14620*/  STS.64 [R3], R28 ;  /* 0x0000001c03007388 */ /* 0x0001e20000000a00 */
[C---:B------:R-:W-:Y:S01]  /*14630*/  SHF.L.U32 R47, R2.reuse, 0x2, RZ ;  /* 0x00000002022f7819 */ /* 0x040fe200000006ff */
[----:B------:R-:W-:Y:S01]  /*14640*/  BSSY B0, `(.L_x_26057) ;  /* 0x00000a4000007945 */ /* 0x000fe20003800000 */
[----:B------:R-:W-:-:S02]  /*14650*/  SHF.L.U64.HI R49, R2, 0x2, R49 ;  /* 0x0000000202317819 */ /* 0x000fc40000010231 */
[----:B------:R-:W-:Y:S02]  /*14660*/  IADD3 R2, R16, 0x1d, RZ ;  /* 0x0000001d10027810 */ /* 0x000fe40007ffe0ff */
[----:B------:R-:W-:Y:S02]  /*14670*/  LOP3.LUT R27, R8, 0x1f, RZ, 0xc0, !PT ;  /* 0x0000001f081b7812 */ /* 0x000fe400078ec0ff */
[----:B------:R-:W-:Y:S02]  /*14680*/  FMNMX R13, |R94|, R13, !PT ;  /* 0x0000000d5e0d7209 */ /* 0x000fe40007800200 */
[----:B------:R-:W-:Y:S01]  /*14690*/  SHF.L.U32 R51, R51, 0x18, RZ ;  /* 0x0000001833337819 */ /* 0x000fe200000006ff */
[----:B0-----:R-:W-:Y:S01]  /*146a0*/  IMAD R29, R22, UR5, RZ ;  /* 0x00000005161d7c24 */ /* 0x001fe2000f8e02ff */
[----:B------:R-:W-:Y:S01]  /*146b0*/  LEA.HI R0, R0, R45, RZ, 0x18 ;  /* 0x0000002d00007211 */ /* 0x000fe200078fc0ff */
[----:B------:R-:W-:Y:S01]  /*146c0*/  USHF.L.U32 UR5, UR6, 0x2, URZ ;  /* 0x0000000206057899 */ /* 0x000fe2000800063f */
[----:B------:R-:W-:Y:S01]  /*146d0*/  LOP3.LUT R45, R2, 0x1f, RZ, 0xc0, !PT ;  /* 0x0000001f022d7812 */ /* 0x000fe200078ec0ff */
[----:B------:R-:W-:Y:S01]  /*146e0*/  IMAD R2, R12, 0x21, R27 ;  /* 0x000000210c027824 */ /* 0x000fe200078e021b */
[----:B------:R-:W-:Y:S01]  /*146f0*/  FMNMX R13, |R74|, R13, !PT ;  /* 0x0000000d4a0d7209 */ /* 0x000fe20007800200 */
[----:B------:R-:W-:Y:S01]  /*14700*/  IMAD.WIDE.U32 R26, R22, UR8, RZ ;  /* 0x00000008161a7c25 */ /* 0x000fe2000f8e00ff */
[----:B------:R-:W-:-:S02]  /*14710*/  LOP3.LUT R14, R60, 0xff000000, R51, 0xf8, !PT ;  /* 0xff0000003c0e7812 */ /* 0x000fc400078ef833 */
[----:B------:R-:W-:Y:S01]  /*14720*/  LEA R9, R9, UR4, 0x3 ;  /* 0x0000000409097c11 */ /* 0x000fe2000f8e18ff */
[----:B------:R-:W-:Y:S01]  /*14730*/  IMAD R51, R23, UR8, R29 ;  /* 0x0000000817337c24 */ /* 0x000fe2000f8e021d */
[----:B------:R-:W-:Y:S01]  /*14740*/  FMNMX R29, |R96|, R13, !PT ;  /* 0x0000000d601d7209 */ /* 0x000fe20007800200 */
[----:B------:R-:W-:Y:S01]  /*14750*/  IMAD R45, R12, 0x21, R45 ;  /* 0x000000210c2d7824 */ /* 0x000fe200078e022d */
[----:B------:R-:W-:Y:S01]  /*14760*/  LEA R13, R2, UR4, 0x3 ;  /* 0x00000004020d7c11 */ /* 0x000fe2000f8e18ff */
[----:B------:R0:W-:Y:S01]  /*14770*/  STS.64 [R9], R54 ;  /* 0x0000003609007388 */ /* 0x0001e20000000a00 */
[----:B------:R-:W-:Y:S01]  /*14780*/  LEA R2, P0, R26, R5, 0x5 ;  /* 0x000000051a027211 */ /* 0x000fe200078028ff */
[----:B------:R-:W-:Y:S01]  /*14790*/  USHF.L.U64.HI UR8, UR6, 0x2, UR7 ;  /* 0x0000000206087899 */ /* 0x000fe20008010207 */
[----:B------:R-:W-:Y:S01]  /*147a0*/  IADD3 R5, R27, R51, RZ ;  /* 0x000000331b057210 */ /* 0x000fe20007ffe0ff */
[----:B------:R0:W-:Y:S01]  /*147b0*/  STS.64 [R13], R36 ;  /* 0x000000240d007388 */ /* 0x0001e20000000a00 */
[----:B------:R-:W-:-:S02]  /*147c0*/  LOP3.LUT R27, RZ, R2, RZ, 0x33, !PT ;  /* 0x00000002ff1b7212 */ /* 0x000fc400078e33ff */
[----:B------:R-:W-:Y:S02]  /*147d0*/  LEA.HI.X R4, R26, R4, R5, 0x5, P0 ;  /* 0x000000041a047211 */ /* 0x000fe400000f2c05 */
[----:B------:R-:W-:Y:S02]  /*147e0*/  FMNMX R29, |R98|, R29, !PT ;  /* 0x0000001d621d7209 */ /* 0x000fe40007800200 */
[----:B------:R-:W-:Y:S02]  /*147f0*/  LEA R0, P3, R0, R27, 0x5 ;  /* 0x0000001b00007211 */ /* 0x000fe400078628ff */
[----:B------:R-:W-:Y:S02]  /*14800*/  LOP3.LUT R2, RZ, R4, RZ, 0x33, !PT ;  /* 0x00000004ff027212 */ /* 0x000fe400078e33ff */
[----:B------:R-:W-:Y:S02]  /*14810*/  FMNMX R29, |R100|, R29, !PT ;  /* 0x0000001d641d7209 */ /* 0x000fe40007800200 */
[----:B------:R-:W-:-:S02]  /*14820*/  ISETP.GT.U32.AND P0, PT, R0, -0x21, PT ;  /* 0xffffffdf0000780c */ /* 0x000fc40003f04070 */
[----:B------:R-:W-:Y:S02]  /*14830*/  IADD3.X R2, RZ, R2, RZ, P3, !PT ;  /* 0x00000002ff027210 */ /* 0x000fe40001ffe4ff */
[----:B------:R-:W-:Y:S02]  /*14840*/  FMNMX R27, |R78|, R29, !PT ;  /* 0x0000001d4e1b7209 */ /* 0x000fe40007800200 */
[----:B------:R-:W-:Y:S02]  /*14850*/  ISETP.GT.U32.AND.EX P0, PT, R2, -0x1, PT, P0 ;  /* 0xffffffff0200780c */ /* 0x000fe40003f04100 */
[----:B------:R-:W-:Y:S02]  /*14860*/  LEA R26, P2, R22, R47, 0x3 ;  /* 0x0000002f161a7211 */ /* 0x000fe400078418ff */
[----:B------:R-:W-:Y:S02]  /*14870*/  LOP3.LUT R50, R50, 0xffff, RZ, 0xc0, !PT ;  /* 0x0000ffff32327812 */ /* 0x000fe400078ec0ff */
[----:B------:R-:W-:-:S02]  /*14880*/  LOP3.LUT R46, R46, 0xffff, RZ, 0xc0, !PT ;  /* 0x0000ffff2e2e7812 */ /* 0x000fc400078ec0ff */
[----:B------:R-:W-:Y:S01]  /*14890*/  LEA R5, R45, UR4, 0x3 ;  /* 0x000000042d057c11 */ /* 0x000fe2000f8e18ff */
[----:B------:R-:W-:Y:S01]  /*148a0*/  IMAD.SHL.U32 R50, R50, 0x1000000, RZ ;  /* 0x0100000032327824 */ /* 0x000fe200078e00ff */
[----:B------:R-:W-:Y:S01]  /*148b0*/  FMNMX R27, |R102|, R27, !PT ;  /* 0x0000001b661b7209 */ /* 0x000fe20007800200 */
[----:B------:R-:W-:Y:S01]  /*148c0*/  IMAD.SHL.U32 R46, R46, 0x1000000, RZ ;  /* 0x010000002e2e7824 */ /* 0x000fe200078e00ff */
[----:B------:R-:W-:Y:S01]  /*148d0*/  SEL R8, R0, 0xffffffdf, P0 ;  /* 0xffffffdf00087807 */ /* 0x000fe20000000000 */
[----:B------:R0:W-:Y:S01]  /*148e0*/  STS.64 [R5], R14 ;  /* 0x0000000e05007388 */ /* 0x0001e20000000a00 */
[----:B------:R-:W-:Y:S01]  /*148f0*/  LEA.HI.X R23, R22, R49, R23, 0x3, P2 ;  /* 0x0000003116177211 */ /* 0x000fe200010f1c17 */
[----:B------:R-:W-:Y:S01]  /*14900*/  BAR.SYNC.DEFER_BLOCKING 0x0 ;  /* 0x0000000000007b1d */ /* 0x000fe20000010000 */
[----:B------:R-:W-:Y:S02]  /*14910*/  LEA R0, P0, R26, UR12, 0x5 ;  /* 0x0000000c1a007c11 */ /* 0x000fe4000f8028ff */
[----:B------:R-:W-:-:S02]  /*14920*/  FMNMX R27, |R104|, R27, !PT ;  /* 0x0000001b681b7209 */ /* 0x000fc40007800200 */
[----:B------:R-:W-:Y:S02]  /*14930*/  SHF.R.U32.HI R4, RZ, 0x1, R10 ;  /* 0x00000001ff047819 */ /* 0x000fe4000001160a */
[----:B------:R-:W-:Y:S02]  /*14940*/  LOP3.LUT R8, RZ, R8, RZ, 0x33, !PT ;  /* 0x00000008ff087212 */ /* 0x000fe400078e33ff */
[----:B------:R-:W-:Y:S02]  /*14950*/  LEA.HI.X R2, R26, UR13, R23, 0x5, P0 ;  /* 0x0000000d1a027c11 */ /* 0x000fe400080f2c17 */
[----:B------:R-:W-:Y:S02]  /*14960*/  LOP3.LUT R20, R61, 0xff000000, R50, 0xf8, !PT ;  /* 0xff0000003d147812 */ /* 0x000fe400078ef832 */
[----:B------:R-:W-:Y:S02]  /*14970*/  LOP3.LUT R24, R53, 0xff000000, R46, 0xf8, !PT ;  /* 0xff00000035187812 */ /* 0x000fe400078ef82e */
[----:B------:R-:W-:-:S02]  /*14980*/  FMNMX R52, |R52|, R27, !PT ;  /* 0x0000001b34347209 */ /* 0x000fc40007800200 */
[----:B------:R-:W-:Y:S02]  /*14990*/  LOP3.LUT R4, R4, 0x70, RZ, 0xc0, !PT ;  /* 0x0000007004047812 */ /* 0x000fe400078ec0ff */
[----:B------:R-:W-:Y:S01]  /*149a0*/  IADD3 R8, -R7, R8, RZ ;  /* 0x0000000807087210 */ /* 0x000fe20007ffe1ff */
[----:B0-----:R-:W-:Y:S06]  /*149b0*/  @P1 BRA `(.L_x_26058) ;  /* 0x0000000400b01947 */ /* 0x001fec0003800000 */
[C---:B------:R-:W-:Y:S01]  /*149c0*/  VIADD R22, R8.reuse, 0xffffffff ;  /* 0xffffffff08167836 */ /* 0x040fe20000000000 */
[----:B------:R-:W-:Y:S01]  /*149d0*/  LOP3.LUT R61, R8, 0x3, RZ, 0xc0, !PT ;  /* 0x00000003083d7812 */ /* 0x000fe200078ec0ff */
[C---:B------:R-:W-:Y:S01]  /*149e0*/  IMAD R55, R4.reuse, UR7, RZ ;  /* 0x0000000704377c24 */ /* 0x040fe2000f8e02ff */
[----:B------:R-:W-:Y:S01]  /*149f0*/  BSSY B1, `(.L_x_26059) ;  /* 0x000003f000017945 */ /* 0x000fe20003800000 */
[----:B------:R-:W-:Y:S01]  /*14a00*/  IMAD.WIDE.U32 R14, R4, UR6, RZ ;  /* 0x00000006040e7c25 */ /* 0x000fe2000f8e00ff */
[----:B------:R-:W-:Y:S02]  /*14a10*/  ISETP.GE.U32.AND P2, PT, R22, 0x3, PT ;  /* 0x000000031600780c */ /* 0x000fe40003f46070 */
[----:B------:R-:W-:Y:S01]  /*14a20*/  ISETP.NE.AND P0, PT, R61, RZ, PT ;  /* 0x000000ff3d00720c */ /* 0x000fe20003f05270 */
[----:B------:R-:W-:Y:S01]  /*14a30*/  IMAD.MOV.U32 R50, RZ, RZ, RZ ;  /* 0x000000ffff327224 */ /* 0x000fe200078e00ff */
[----:B------:R-:W-:Y:S02]  /*14a40*/  IADD3 R55, R15, R55, RZ ;  /* 0x000000370f377210 */ /* 0x000fe40007ffe0ff */
[----:B------:R-:W-:-:S02]  /*14a50*/  MOV R54, R14 ;  /* 0x0000000e00367202 */ /* 0x000fc40000000f00 */
[----:B------:R-:W-:-:S05]  /*14a60*/  MOV R51, R7 ;  /* 0x0000000700337202 */ /* 0x000fca0000000f00 */
[----:B------:R-:W-:Y:S05]  /*14a70*/  @!P2 BRA `(.L_x_26060) ;  /* 0x0000000000d8a947 */ /* 0x000fea0003800000 */
[----:B------:R-:W-:Y:S01]  /*14a80*/  IADD3 R53, R8, -R61, RZ ;  /* 0x8000003d08357210 */ /* 0x000fe20007ffe0ff */
[----:B------:R-:W-:Y:S01]  /*14a90*/  IMAD.MOV.U32 R50, RZ, RZ, RZ ;  /* 0x000000ffff327224 */ /* 0x000fe200078e00ff */
[----:B------:R-:W-:-:S07]  /*14aa0*/  MOV R51, R7 ;  /* 0x0000000700337202 */ /* 0x000fce0000000f00 */
.L_x_26061:
        /* <DEDUP_REMOVED lines=19> */
[----:B------:R-:W0:Y:S01]  /*14be0*/  @!P2 LDS.64 R14, [R48] ;  /* 0x00000000300ea984 */ /* 0x000e220000000a00 */
[----:B------:R-:W-:Y:S02]  /*14bf0*/  IADD3.X R55, R55, UR8, RZ, P6, !PT ;  /* 0x0000000837377c10 */ /* 0x000fe4000b7fe4ff */
[----:B------:R-:W-:Y:S01]  /*14c00*/  @!P3 IADD3 R45, P6, R45, R54, RZ ;  /* 0x000000362d2db210 */ /* 0x000fe20007fde0ff */
[----:B------:R-:W1:Y:S01]  /*14c10*/  @!P3 LDS.64 R22, [R48+0x8] ;  /* 0x000008003016b984 */ /* 0x000e620000000a00 */
[----:B------:R-:W-:-:S03]  /*14c20*/  IADD3 R50, R50, 0x4, RZ ;  /* 0x0000000432327810 */ /* 0x000fc60007ffe0ff */
[----:B------:R-:W2:Y:S01]  /*14c30*/  @!P5 LDS.64 R26, [R48+0x10] ;  /* 0x00001000301ad984 */ /* 0x000ea20000000a00 */
[----:B------:R-:W-:Y:S01]  /*14c40*/  @!P3 IMAD.X R16, RZ, RZ, R55, P6 ;  /* 0x000000ffff10b224 */ /* 0x000fe200030e0637 */
[----:B------:R-:W-:Y:S02]  /*14c50*/  @!P3 LEA R44, P6, R45, R0, 0x3 ;  /* 0x000000002d2cb211 */ /* 0x000fe400078c18ff */
[----:B------:R3:W4:Y:S01]  /*14c60*/  @!P4 LDS.64 R28, [R48+0x18] ;  /* 0x00001800301cc984 */ /* 0x0007220000000a00 */
[----:B------:R-:W-:Y:S02]  /*14c70*/  IADD3 R51, R7, R50, RZ ;  /* 0x0000003207337210 */ /* 0x000fe40007ffe0ff */
        /* <DEDUP_REMOVED lines=11> */
[----:B------:R-:W-:Y:S01]  /*14d30*/  IADD3 R54, P2, R54, UR5, RZ ;  /* 0x0000000536367c10 */ /* 0x000fe2000ff5e0ff */
[----:B-1----:R0:W-:Y:S01]  /*14d40*/  @!P3 STG.E.64 desc[UR10][R44.64], R22 ;  /* 0x000000162c00b986 */ /* 0x0021e2000c101b0a */
[----:B------:R-:W-:Y:S02]  /*14d50*/  @!P4 IADD3.X R16, RZ, R55, RZ, P6, !PT ;  /* 0x00000037ff10c210 */ /* 0x000fe400037fe4ff */
[----:B---3--:R-:W-:Y:S01]  /*14d60*/  @!P4 LEA R48, P6, R49, R0, 0x3 ;  /* 0x000000003130c211 */ /* 0x008fe200078c18ff */
[----:B--2---:R0:W-:Y:S01]  /*14d70*/  @!P5 STG.E.64 desc[UR10][R46.64], R26 ;  /* 0x0000001a2e00d986 */ /* 0x0041e2000c101b0a */
[----:B------:R-:W-:-:S02]  /*14d80*/  ISETP.NE.AND P3, PT, R53, RZ, PT ;  /* 0x000000ff3500720c */ /* 0x000fc40003f65270 */
[----:B------:R-:W-:Y:S01]  /*14d90*/  @!P4 LEA.HI.X R49, R49, R2, R16, 0x3, P6 ;  /* 0x000000023131c211 */ /* 0x000fe200030f1c10 */
[----:B------:R-:W-:Y:S01]  /*14da0*/  VIADD R16, R65, 0x1f ;  /* 0x0000001f41107836 */ /* 0x000fe20000000000 */
[----:B------:R-:W-:-:S03]  /*14db0*/  IADD3.X R55, R55, UR8, RZ, P2, !PT ;  /* 0x0000000837377c10 */ /* 0x000fc600097fe4ff */
[----:B----4-:R0:W-:Y:S06]  /*14dc0*/  @!P4 STG.E.64 desc[UR10][R48.64], R28 ;  /* 0x0000001c3000c986 */ /* 0x0101ec000c101b0a */
[----:B------:R-:W-:Y:S05]  /*14dd0*/  @P3 BRA `(.L_x_26061) ;  /* 0xfffffffc00343947 */ /* 0x000fea000383ffff */
.L_x_26060:
[----:B------:R-:W-:Y:S05]  /*14de0*/  BSYNC B1 ;  /* 0x0000000000017941 */ /* 0x000fea0003800000 */
.L_x_26059:
        /* <DEDUP_REMOVED lines=15> */
.L_x_26063:
[----:B------:R-:W-:Y:S05]  /*14ee0*/  BSYNC B1 ;  /* 0x0000000000017941 */ /* 0x000fea0003800000 */
.L_x_26062:
        /* <DEDUP_REMOVED lines=25> */
.L_x_26058:
[----:B------:R-:W-:Y:S05]  /*15080*/  BSYNC B0 ;  /* 0x0000000000007941 */ /* 0x000fea0003800000 */
.L_x_26057:
        /* <DEDUP_REMOVED lines=8> */
[----:B------:R-:W-:Y:S04]  /*15110*/  BSSY B0, `(.L_x_26064) ;  /* 0x0000071000007945 */ /* 0x000fe80003800000 */
[----:B------:R-:W-:-:S04]  /*15120*/  IMAD.X R15, RZ, RZ, RZ, P0 ;  /* 0x000000ffff0f7224 */ /* 0x000fc800000e06ff */
[----:B------:R-:W-:-:S04]  /*15130*/  IMAD R15, R15, UR6, RZ ;  /* 0x000000060f0f7c24 */ /* 0x000fc8000f8e02ff */
[----:B--2---:R-:W-:Y:S01]  /*15140*/  IMAD R21, R14, UR7, R15 ;  /* 0x000000070e157c24 */ /* 0x004fe2000f8e020f */
[----:B------:R-:W-:Y:S06]  /*15150*/  @P1 BRA `(.L_x_26065) ;  /* 0x0000000400b01947 */ /* 0x000fec0003800000 */
[----:B------:R-:W-:Y:S01]  /*15160*/  IADD3 R16, R8, -0x1, RZ ;  /* 0xffffffff08107810 */ /* 0x000fe20007ffe0ff */
[----:B------:R-:W-:Y:S01]  /*15170*/  IMAD.WIDE.U32 R14, R14, UR6, RZ ;  /* 0x000000060e0e7c25 */ /* 0x000fe2000f8e00ff */
[----:B------:R-:W-:Y:S01]  /*15180*/  LOP3.LUT R51, R8, 0x3, RZ, 0xc0, !PT ;  /* 0x0000000308337812 */ /* 0x000fe200078ec0ff */
[----:B------:R-:W-:Y:S01]  /*15190*/  BSSY B1, `(.L_x_26066) ;  /* 0x000003f000017945 */ /* 0x000fe20003800000 */
[----:B------:R-:W-:Y:S01]  /*151a0*/  ISETP.GE.U32.AND P2, PT, R16, 0x3, PT ;  /* 0x000000031000780c */ /* 0x000fe20003f46070 */
[----:B------:R-:W-:Y:S01]  /*151b0*/  HFMA2.MMA R44, -RZ, RZ, 0, 0 ;  /* 0x00000000ff2c7435 */ /* 0x000fe200000001ff */
[----:B------:R-:W-:Y:S01]  /*151c0*/  ISETP.NE.AND P0, PT, R51, RZ, PT ;  /* 0x000000ff3300720c */ /* 0x000fe20003f05270 */
[----:B------:R-:W-:Y:S01]  /*151d0*/  IMAD.IADD R48, R15, 0x1, R21 ;  /* 0x000000010f307824 */ /* 0x000fe200078e0215 */
[----:B------:R-:W-:Y:S01]  /*151e0*/  IADD3 R16, -R17, R10, RZ ;  /* 0x0000000a11107210 */ /* 0x000fe20007ffe1ff */
[----:B------:R-:W-:Y:S01]  /*151f0*/  IMAD.MOV.U32 R45, RZ, RZ, R7 ;  /* 0x000000ffff2d7224 */ /* 0x000fe200078e0007 */
[----:B------:R-:W-:-:S07]  /*15200*/  MOV R47, R14 ;  /* 0x0000000e002f7202 */ /* 0x000fce0000000f00 */
[----:B------:R-:W-:Y:S05]  /*15210*/  @!P2 BRA `(.L_x_26067) ;  /* 0x0000000000d8a947 */ /* 0x000fea0003800000 */
[----:B------:R-:W-:Y:S01]  /*15220*/  IADD3 R46, R8, -R51, RZ ;  /* 0x80000033082e7210 */ /* 0x000fe20007ffe0ff */
[----:B------:R-:W-:Y:S01]  /*15230*/  IMAD.MOV.U32 R45, RZ, RZ, R7 ;  /* 0x000000ffff2d7224 */ /* 0x000fe200078e0007 */
[----:B------:R-:W-:-:S07]  /*15240*/  MOV R44, RZ ;  /* 0x000000ff002c7202 */ /* 0x000fce0000000f00 */
.L_x_26068:
[----:B0-----:R-:W-:Y:S01]  /*15250*/  LOP3.LUT R15, R16, 0x1f, RZ, 0xc0, !PT ;  /* 0x0000001f100f7812 */ /* 0x001fe200078ec0ff */
[----:B------:R-:W-:Y:S01]  /*15260*/  VIADD R44, R44, 0x4 ;  /* 0x000000042c2c7836 */ /* 0x000fe20000000000 */
[----:B------:R-:W-:Y:S02]  /*15270*/  IADD3 R14, R16, -0x1, RZ ;  /* 0xffffffff100e7810 */ /* 0x000fe40007ffe0ff */
[-C--:B------:R-:W-:Y:S02]  /*15280*/  ISETP.GE.U32.AND P2, PT, R15, R6.reuse, PT ;  /* 0x000000060f00720c */ /* 0x080fe40003f46070 */
[----:B------:R-:W-:Y:S02]  /*15290*/  LOP3.LUT R31, R14, 0x1f, RZ, 0xc0, !PT ;  /* 0x0000001f0e1f7812 */ /* 0x000fe400078ec0ff */
[C---:B------:R-:W-:Y:S01]  /*152a0*/  IADD3 R14, R16.reuse, 0x1d, RZ ;  /* 0x0000001d100e7810 */ /* 0x040fe20007ffe0ff */
[----:B------:R-:W-:Y:S01]  /*152b0*/  VIADD R16, R16, 0x1e ;  /* 0x0000001e10107836 */ /* 0x000fe20000000000 */
[----:B------:R-:W-:-:S02]  /*152c0*/  ISETP.GE.U32.AND P3, PT, R31, R6, PT ;  /* 0x000000061f00720c */ /* 0x000fc40003f66070 */
[----:B------:R-:W-:Y:S01]  /*152d0*/  LOP3.LUT R49, R14, 0x1f, RZ, 0xc0, !PT ;  /* 0x0000001f0e317812 */ /* 0x000fe200078ec0ff */
[----:B------:R-:W-:Y:S01]  /*152e0*/  IMAD R14, R12, 0x21, R45 ;  /* 0x000000210c0e7824 */ /* 0x000fe200078e022d */
[----:B------:R-:W-:Y:S02]  /*152f0*/  LOP3.LUT R37, R16, 0x1f, RZ, 0xc0, !PT ;  /* 0x0000001f10257812 */ /* 0x000fe400078ec0ff */
[----:B------:R-:W-:Y:S02]  /*15300*/  IADD3 R46, R46, -0x4, RZ ;  /* 0xfffffffc2e2e7810 */ /* 0x000fe40007ffe0ff */
[----:B------:R-:W-:Y:S02]  /*15310*/  @!P2 IADD3 R15, P4, R15, R47, RZ ;  /* 0x0000002f0f0fa210 */ /* 0x000fe40007f9e0ff */
[----:B------:R-:W-:Y:S02]  /*15320*/  ISETP.GE.U32.AND P5, PT, R37, R6, PT ;  /* 0x000000062500720c */ /* 0x000fe40003fa6070 */
[----:B------:R-:W-:-:S02]  /*15330*/  @!P2 IADD3.X R20, RZ, R48, RZ, P4, !PT ;  /* 0x00000030ff14a210 */ /* 0x000fc400027fe4ff */
[----:B------:R-:W-:Y:S02]  /*15340*/  @!P2 LEA R28, P4, R15, R0, 0x3 ;  /* 0x000000000f1ca211 */ /* 0x000fe400078818ff */
[----:B------:R-:W-:Y:S02]  /*15350*/  IADD3 R47, P6, R47, UR5, RZ ;  /* 0x000000052f2f7c10 */ /* 0x000fe4000ffde0ff */
[----:B------:R-:W-:Y:S02]  /*15360*/  @!P2 LEA.HI.X R29, R15, R2, R20, 0x3, P4 ;  /* 0x000000020f1da211 */ /* 0x000fe400020f1c14 */
[----:B------:R-:W-:Y:S02]  /*15370*/  ISETP.GE.U32.AND P4, PT, R49, R6, PT ;  /* 0x000000063100720c */ /* 0x000fe40003f86070 */
[----:B------:R-:W-:Y:S02]  /*15380*/  LEA R38, R14, UR4, 0x3 ;  /* 0x000000040e267c11 */ /* 0x000fe4000f8e18ff */
[----:B------:R-:W-:-:S02]  /*15390*/  IADD3.X R48, R48, UR8, RZ, P6, !PT ;  /* 0x0000000830307c10 */ /* 0x000fc4000b7fe4ff */
[----:B------:R-:W-:Y:S01]  /*153a0*/  @!P3 IADD3 R31, P6, R31, R47, RZ ;  /* 0x0000002f1f1fb210 */ /* 0x000fe20007fde0ff */
[----:B------:R-:W0:Y:S01]  /*153b0*/  @!P2 LDS.64 R14, [R38] ;  /* 0x00000000260ea984 */ /* 0x000e220000000a00 */
[----:B------:R-:W-:Y:S02]  /*153c0*/  IADD3 R45, R7, R44, RZ ;  /* 0x0000002c072d7210 */ /* 0x000fe40007ffe0ff */
[----:B------:R-:W-:Y:S01]  /*153d0*/  @!P3 IADD3.X R16, RZ, R48, RZ, P6, !PT ;  /* 0x00000030ff10b210 */ /* 0x000fe200037fe4ff */
[----:B------:R-:W1:Y:S01]  /*153e0*/  @!P3 LDS.64 R20, [R38+0x8] ;  /* 0x000008002614b984 */ /* 0x000e620000000a00 */
[----:B------:R-:W-:-:S03]  /*153f0*/  @!P3 LEA R30, P6, R31, R0, 0x3 ;  /* 0x000000001f1eb211 */ /* 0x000fc600078c18ff */
[----:B------:R-:W2:Y:S01]  /*15400*/  @!P5 LDS.64 R22, [R38+0x10] ;  /* 0x000010002616d984 */ /* 0x000ea20000000a00 */
[----:B------:R-:W-:Y:S02]  /*15410*/  @!P3 LEA.HI.X R31, R31, R2, R16, 0x3, P6 ;  /* 0x000000021f1fb211 */ /* 0x000fe400030f1c10 */
[----:B------:R-:W-:Y:S01]  /*15420*/  IADD3 R47, P6, R47, UR5, RZ ;  /* 0x000000052f2f7c10 */ /* 0x000fe2000ffde0ff */
[----:B------:R3:W4:Y:S03]  /*15430*/  @!P4 LDS.64 R26, [R38+0x18] ;  /* 0x00001800261ac984 */ /* 0x0007260000000a00 */
        /* <DEDUP_REMOVED lines=10> */
[----:B---3--:R-:W-:Y:S02]  /*154e0*/  @!P4 LEA R38, P6, R39, R0, 0x3 ;  /* 0x000000002726c211 */ /* 0x008fe400078c18ff */
[----:B------:R-:W-:Y:S01]  /*154f0*/  IADD3 R47, P2, R47, UR5, RZ ;  /* 0x000000052f2f7c10 */ /* 0x000fe2000ff5e0ff */
[----:B-1----:R0:W-:Y:S01]  /*15500*/  @!P3 STG.E.64 desc[UR10][R30.64], R20 ;  /* 0x000000141e00b986 */ /* 0x0021e2000c101b0a */
[----:B------:R-:W-:Y:S02]  /*15510*/  @!P4 LEA.HI.X R39, R39, R2, R16, 0x3, P6 ;  /* 0x000000022727c211 */ /* 0x000fe400030f1c10 */
[----:B------:R-:W-:Y:S01]  /*15520*/  ISETP.NE.AND P3, PT, R46, RZ, PT ;  /* 0x000000ff2e00720c */ /* 0x000fe20003f65270 */
[----:B--2---:R0:W-:Y:S01]  /*15530*/  @!P5 STG.E.64 desc[UR10][R36.64], R22 ;  /* 0x000000162400d986 */ /* 0x0041e2000c101b0a */
[----:B------:R-:W-:-:S02]  /*15540*/  IADD3 R16, R49, 0x1f, RZ ;  /* 0x0000001f31107810 */ /* 0x000fc40007ffe0ff */
[----:B------:R-:W-:Y:S01]  /*15550*/  IADD3.X R48, R48, UR8, RZ, P2, !PT ;  /* 0x0000000830307c10 */ /* 0x000fe200097fe4ff */
[----:B----4-:R0:W-:Y:S08]  /*15560*/  @!P4 STG.E.64 desc[UR10][R38.64], R26 ;  /* 0x0000001a2600c986 */ /* 0x0101f0000c101b0a */
[----:B------:R-:W-:Y:S05]  /*15570*/  @P3 BRA `(.L_x_26068) ;  /* 0xfffffffc00343947 */ /* 0x000fea000383ffff */
.L_x_26067:
[----:B------:R-:W-:Y:S05]  /*15580*/  BSYNC B1 ;  /* 0x0000000000017941 */ /* 0x000fea0003800000 */
.L_x_26066:
        /* <DEDUP_REMOVED lines=15> */
.L_x_26070:
[----:B------:R-:W-:Y:S05]  /*15680*/  BSYNC B1 ;  /* 0x0000000000017941 */ /* 0x000fea0003800000 */
.L_x_26069:
        /* <DEDUP_REMOVED lines=25> */
.L_x_26065:
[----:B------:R-:W-:Y:S05]  /*15820*/  BSYNC B0 ;  /* 0x0000000000007941 */ /* 0x000fea0003800000 */
.L_x_26064:
        /* <DEDUP_REMOVED lines=17> */
[----:B------:R-:W-:Y:S02]  /*15940*/  MOV R36, RZ ;  /* 0x000000ff00247202 */ /* 0x000fe40000000f00 */
[----:B------:R-:W-:Y:S01]  /*15950*/  ISETP.GE.U32.AND P2, PT, R16, 0x3, PT ;  /* 0x000000031000780c */ /* 0x000fe20003f46070 */
[----:B--2---:R-:W-:Y:S01]  /*15960*/  IMAD.MOV.U32 R39, RZ, RZ, R14 ;  /* 0x000000ffff277224 */ /* 0x004fe200078e000e */
[----:B------:R-:W-:Y:S02]  /*15970*/  ISETP.NE.AND P0, PT, R45, RZ, PT ;  /* 0x000000ff2d00720c */ /* 0x000fe40003f05270 */
[----:B------:R-:W-:-:S02]  /*15980*/  IADD3 R16, -R17, R10, RZ ;  /* 0x0000000a11107210 */ /* 0x000fc40007ffe1ff */
[----:B------:R-:W-:Y:S02]  /*15990*/  IADD3 R40, R15, R19, RZ ;  /* 0x000000130f287210 */ /* 0x000fe40007ffe0ff */
[----:B------:R-:W-:-:S05]  /*159a0*/  MOV R37, R7 ;  /* 0x0000000700257202 */ /* 0x000fca0000000f00 */
[----:B------:R-:W-:Y:S05]  /*159b0*/  @!P2 BRA `(.L_x_26074) ;  /* 0x0000000000d8a947 */ /* 0x000fea0003800000 */
[----:B------:R-:W-:Y:S01]  /*159c0*/  HFMA2.MMA R36, -RZ, RZ, 0, 0 ;  /* 0x00000000ff247435 */ /* 0x000fe200000001ff */
[----:B------:R-:W-:Y:S01]  /*159d0*/  IMAD.IADD R38, R8, 0x1, -R45 ;  /* 0x0000000108267824 */ /* 0x000fe200078e0a2d */
[----:B------:R-:W-:-:S09]  /*159e0*/  MOV R37, R7 ;  /* 0x0000000700257202 */ /* 0x000fd20000000f00 */
.L_x_26075:
[C---:B0-----:R-:W-:Y:S01]  /*159f0*/  LOP3.LUT R15, R16.reuse, 0x1f, RZ, 0xc0, !PT ;  /* 0x0000001f100f7812 */ /* 0x041fe200078ec0ff */
[----:B------:R-:W-:Y:S01]  /*15a00*/  VIADD R14, R16, 0xffffffff ;  /* 0xffffffff100e7836 */ /* 0x000fe20000000000 */
[----:B------:R-:W-:Y:S02]  /*15a10*/  IADD3 R38, R38, -0x4, RZ ;  /* 0xfffffffc26267810 */ /* 0x000fe40007ffe0ff */
[----:B------:R-:W-:Y:S02]  /*15a20*/  ISETP.GE.U32.AND P2, PT, R15, R6, PT ;  /* 0x000000060f00720c */ /* 0x000fe40003f46070 */
[----:B------:R-:W-:Y:S02]  /*15a30*/  LOP3.LUT R29, R14, 0x1f, RZ, 0xc0, !PT ;  /* 0x0000001f0e1d7812 */ /* 0x000fe400078ec0ff */
[C---:B------:R-:W-:Y:S02]  /*15a40*/  IADD3 R14, R16.reuse, 0x1d, RZ ;  /* 0x0000001d100e7810 */ /* 0x040fe40007ffe0ff */
[----:B------:R-:W-:-:S02]  /*15a50*/  IADD3 R16, R16, 0x1e, RZ ;  /* 0x0000001e10107810 */ /* 0x000fc40007ffe0ff */
[-C--:B------:R-:W-:Y:S02]  /*15a60*/  ISETP.GE.U32.AND P3, PT, R29, R6.reuse, PT ;  /* 0x000000061d00720c */ /* 0x080fe40003f66070 */
[----:B------:R-:W-:Y:S02]  /*15a70*/  LOP3.LUT R31, R16, 0x1f, RZ, 0xc0, !PT ;  /* 0x0000001f101f7812 */ /* 0x000fe400078ec0ff */
[----:B------:R-:W-:Y:S01]  /*15a80*/  LOP3.LUT R41, R14, 0x1f, RZ, 0xc0, !PT ;  /* 0x0000001f0e297812 */ /* 0x000fe200078ec0ff */
[----:B------:R-:W-:Y:S01]  /*15a90*/  IMAD R14, R12, 0x21, R37 ;  /* 0x000000210c0e7824 */ /* 0x000fe200078e0225 */
        /* <DEDUP_REMOVED lines=8> */
[----:B------:R-:W0:Y:S01]  /*15b20*/  @!P2 LDS.64 R14, [R32] ;  /* 0x00000000200ea984 */ /* 0x000e220000000a00 */
[----:B------:R-:W-:Y:S02]  /*15b30*/  IADD3.X R40, R40, UR8, RZ, P6, !PT ;  /* 0x0000000828287c10 */ /* 0x000fe4000b7fe4ff */
[----:B------:R-:W-:Y:S01]  /*15b40*/  @!P3 IADD3 R29, P6, R29, R39, RZ ;  /* 0x000000271d1db210 */ /* 0x000fe20007fde0ff */
[----:B------:R-:W1:Y:S01]  /*15b50*/  @!P3 LDS.64 R18, [R32+0x8] ;  /* 0x000008002012b984 */ /* 0x000e620000000a00 */
[----:B------:R-:W-:-:S02]  /*15b60*/  IADD3 R36, R36, 0x4, RZ ;  /* 0x0000000424247810 */ /* 0x000fc40007ffe0ff */
[----:B------:R-:W-:Y:S01]  /*15b70*/  @!P3 IADD3.X R16, RZ, R40, RZ, P6, !PT ;  /* 0x00000028ff10b210 */ /* 0x000fe200037fe4ff */
[----:B------:R-:W2:Y:S01]  /*15b80*/  @!P5 LDS.64 R20, [R32+0x10] ;  /* 0x000010002014d984 */ /* 0x000ea20000000a00 */
[----:B------:R-:W-:Y:S01]  /*15b90*/  @!P3 LEA R28, P6, R29, R0, 0x3 ;  /* 0x000000001d1cb211 */ /* 0x000fe200078c18ff */
[----:B------:R-:W-:Y:S02]  /*15ba0*/  IMAD.IADD R37, R7, 0x1, R36 ;  /* 0x0000000107257824 */ /* 0x000fe400078e0224 */
[----:B------:R3:W4:Y:S01]  /*15bb0*/  @!P4 LDS.64 R22, [R32+0x18] ;  /* 0x000018002016c984 */ /* 0x0007220000000a00 */
        /* <DEDUP_REMOVED lines=10> */
[----:B0-----:R0:W-:Y:S01]  /*15c60*/  @!P2 STG.E.64 desc[UR10][R26.64], R14 ;  /* 0x0000000e1a00a986 */ /* 0x0011e2000c101b0a */
[----:B------:R-:W-:-:S03]  /*15c70*/  IADD3 R39, P2, R39, UR5, RZ ;  /* 0x0000000527277c10 */ /* 0x000fc6000ff5e0ff */
[----:B------:R-:W-:Y:S01]  /*15c80*/  @!P4 IMAD.X R16, RZ, RZ, R40, P6 ;  /* 0x000000ffff10c224 */ /* 0x000fe200030e0628 */
[C---:B---3--:R-:W-:Y:S01]  /*15c90*/  @!P4 LEA R32, P6, R33.reuse, R0, 0x3 ;  /* 0x000000002120c211 */ /* 0x048fe200078c18ff */
[----:B-1----:R0:W-:Y:S01]  /*15ca0*/  @!P3 STG.E.64 desc[UR10][R28.64], R18 ;  /* 0x000000121c00b986 */ /* 0x0021e2000c101b0a */
[----:B------:R-:W-:Y:S02]  /*15cb0*/  ISETP.NE.AND P3, PT, R38, RZ, PT ;  /* 0x000000ff2600720c */ /* 0x000fe40003f65270 */
[----:B------:R-:W-:Y:S01]  /*15cc0*/  @!P4 LEA.HI.X R33, R33, R2, R16, 0x3, P6 ;  /* 0x000000022121c211 */ /* 0x000fe200030f1c10 */
[----:B--2---:R0:W-:Y:S01]  /*15cd0*/  @!P5 STG.E.64 desc[UR10][R30.64], R20 ;  /* 0x000000141e00d986 */ /* 0x0041e2000c101b0a */
[----:B------:R-:W-:Y:S02]  /*15ce0*/  IADD3 R16, R41, 0x1f, RZ ;  /* 0x0000001f29107810 */ /* 0x000fe40007ffe0ff */
[----:B------:R-:W-:Y:S01]  /*15cf0*/  IADD3.X R40, R40, UR8, RZ, P2, !PT ;  /* 0x0000000828287c10 */ /* 0x000fe200097fe4ff */
[----:B----4-:R0:W-:Y:S06]  /*15d00*/  @!P4 STG.E.64 desc[UR10][R32.64], R22 ;  /* 0x000000162000c986 */ /* 0x0101ec000c101b0a */
[----:B------:R-:W-:Y:S05]  /*15d10*/  @P3 BRA `(.L_x_26075) ;  /* 0xfffffffc00343947 */ /* 0x000fea000383ffff */
.L_x_26074:
[----:B------:R-:W-:Y:S05]  /*15d20*/  BSYNC B1 ;  /* 0x0000000000017941 */ /* 0x000fea0003800000 */
.L_x_26073:
        /* <DEDUP_REMOVED lines=15> */
.L_x_26077:
[----:B------:R-:W-:Y:S05]  /*15e20*/  BSYNC B1 ;  /* 0x0000000000017941 */ /* 0x000fea0003800000 */
.L_x_26076:
        /* <DEDUP_REMOVED lines=25> */
.L_x_26072:
[----:B------:R-:W-:Y:S05]  /*15fc0*/  BSYNC B0 ;  /* 0x0000000000007941 */ /* 0x000fea0003800000 */
.L_x_26071:
        /* <DEDUP_REMOVED lines=14> */
[C---:B------:R-:W-:Y:S01]  /*160b0*/  IADD3 R9, R8.reuse, -0x1, RZ ;  /* 0xffffffff08097810 */ /* 0x040fe20007ffe0ff */
[----:B------:R-:W-:Y:S01]  /*160c0*/  BSSY B1, `(.L_x_26080) ;  /* 0x0000043000017945 */ /* 0x000fe20003800000 */
[----:B------:R-:W-:Y:S01]  /*160d0*/  IMAD.IADD R30, R5, 0x1, R3 ;  /* 0x00000001051e7824 */ /* 0x000fe200078e0203 */
[----:B------:R-:W-:Y:S01]  /*160e0*/  MOV R29, R4 ;  /* 0x00000004001d7202 */ /* 0x000fe20000000f00 */
[----:B------:R-:W-:Y:S01]  /*160f0*/  IMAD.MOV.U32 R4, RZ, RZ, 0x1 ;  /* 0x00000001ff047424 */ /* 0x000fe200078e00ff */
[----:B------:R-:W-:Y:S02]  /*16100*/  ISETP.GE.U32.AND P0, PT, R9, 0x3, PT ;  /* 0x000000030900780c */ /* 0x000fe40003f06070 */
[----:B------:R-:W-:Y:S02]  /*16110*/  IADD3 R3, -R17, R10, RZ ;  /* 0x0000000a11037210 */ /* 0x000fe40007ffe1ff */
[----:B------:R-:W-:Y:S02]  /*16120*/  LOP3.LUT R33, R8, 0x3, RZ, 0xc0, !PT ;  /* 0x0000000308217812 */ /* 0x000fe400078ec0ff */
[----:B------:R-:W-:-:S07]  /*16130*/  MOV R13, R7 ;  /* 0x00000007000d7202 */ /* 0x000fce0000000f00 */
[----:B------:R-:W-:Y:S05]  /*16140*/  @!P0 BRA `(.L_x_26081) ;  /* 0x0000000000e88947 */ /* 0x000fea0003800000 */
[----:B------:R-:W-:Y:S01]  /*16150*/  BSSY B2, `(.L_x_26082) ;  /* 0x0000038000027945 */ /* 0x000fe20003800000 */
[----:B------:R-:W-:Y:S01]  /*16160*/  IADD3 R16, R8, -R33, RZ ;  /* 0x8000002108107210 */ /* 0x000fe20007ffe0ff */
[----:B------:R-:W-:Y:S01]  /*16170*/  IMAD.MOV.U32 R28, RZ, RZ, RZ ;  /* 0x000000ffff1c7224 */ /* 0x000fe200078e00ff */
[----:B------:R-:W-:-:S07]  /*16180*/  MOV R13, R7 ;  /* 0x00000007000d7202 */ /* 0x000fce0000000f00 */
.L_x_26083:
        /* <DEDUP_REMOVED lines=13> */
[----:B------:R-:W-:Y:S02]  /*16260*/  MOV R31, R28 ;  /* 0x0000001c001f7202 */ /* 0x000fe40000000f00 */
[----:B------:R-:W-:Y:S01]  /*16270*/  ISETP.GE.U32.AND P0, PT, R32, R6, PT ;  /* 0x000000062000720c */ /* 0x000fe20003f06070 */
[----:B------:R-:W0:Y:S01]  /*16280*/  @!P3 LDS.64 R4, [R24] ;  /* 0x000000001804b984 */ /* 0x000e220000000a00 */
[----:B------:R-:W-:-:S02]  /*16290*/  @!P3 IADD3 R13, P4, R20, R29, RZ ;  /* 0x0000001d140db210 */ /* 0x000fc40007f9e0ff */
[----:B------:R-:W-:Y:S01]  /*162a0*/  IADD3 R29, P5, R29, UR5, RZ ;  /* 0x000000051d1d7c10 */ /* 0x000fe2000ffbe0ff */
[----:B------:R-:W1:Y:S01]  /*162b0*/  @!P2 LDS.64 R8, [R24+0x8] ;  /* 0x000008001808a984 */ /* 0x000e620000000a00 */
[----:B------:R-:W-:Y:S02]  /*162c0*/  @!P3 IADD3.X R21, RZ, R30, RZ, P4, !PT ;  /* 0x0000001eff15b210 */ /* 0x000fe400027fe4ff */
[----:B------:R-:W-:Y:S01]  /*162d0*/  IADD3.X R30, R30, UR8, RZ, P5, !PT ;  /* 0x000000081e1e7c10 */ /* 0x000fe2000affe4ff */
[----:B------:R-:W2:Y:S01]  /*162e0*/  @!P1 LDS.64 R14, [R24+0x10] ;  /* 0x00001000180e9984 */ /* 0x000ea20000000a00 */
[C---:B------:R-:W-:Y:S02]  /*162f0*/  @!P3 LEA R20, P4, R13.reuse, R0, 0x3 ;  /* 0x000000000d14b211 */ /* 0x040fe400078818ff */
[----:B------:R-:W-:Y:S01]  /*16300*/  @!P2 IADD3 R3, P5, R22, R29, RZ ;  /* 0x0000001d1603a210 */ /* 0x000fe20007fbe0ff */
[----:B------:R3:W4:Y:S01]  /*16310*/  @!P0 LDS.64 R18, [R24+0x18] ;  /* 0x0000180018128984 */ /* 0x0007220000000a00 */
[----:B------:R-:W-:-:S02]  /*16320*/  @!P3 LEA.HI.X R21, R13, R2, R21, 0x3, P4 ;  /* 0x000000020d15b211 */ /* 0x000fc400020f1c15 */
[----:B------:R-:W-:Y:S01]  /*16330*/  IADD3 R25, P6, R29, UR5, RZ ;  /* 0x000000051d197c10 */ /* 0x000fe2000ffde0ff */
[----:B------:R-:W-:Y:S01]  /*16340*/  @!P2 IMAD.X R13, RZ, RZ, R30, P5 ;  /* 0x000000ffff0da224 */ /* 0x000fe200028e061e */
[----:B------:R-:W-:Y:S02]  /*16350*/  @!P2 LEA R22, P4, R3, R0, 0x3 ;  /* 0x000000000316a211 */ /* 0x000fe400078818ff */
[----:B------:R-:W-:Y:S02]  /*16360*/  IADD3.X R27, R30, UR8, RZ, P6, !PT ;  /* 0x000000081e1b7c10 */ /* 0x000fe4000b7fe4ff */
[----:B------:R-:W-:Y:S02]  /*16370*/  IADD3 R29, P5, R25, UR5, RZ ;  /* 0x00000005191d7c10 */ /* 0x000fe4000ffbe0ff */
[----:B------:R-:W-:Y:S02]  /*16380*/  @!P2 LEA.HI.X R23, R3, R2, R13, 0x3, P4 ;  /* 0x000000020317a211 */ /* 0x000fe400020f1c0d */
[----:B------:R-:W-:-:S02]  /*16390*/  @!P1 IADD3 R25, P4, R26, R25, RZ ;  /* 0x000000191a199210 */ /* 0x000fc40007f9e0ff */
[----:B------:R-:W-:Y:S02]  /*163a0*/  IADD3.X R30, R27, UR8, RZ, P5, !PT ;  /* 0x000000081b1e7c10 */ /* 0x000fe4000affe4ff */
[----:B------:R-:W-:Y:S02]  /*163b0*/  @!P1 IADD3.X R27, RZ, R27, RZ, P4, !PT ;  /* 0x0000001bff1b9210 */ /* 0x000fe400027fe4ff */
[C---:B---3--:R-:W-:Y:S02]  /*163c0*/  @!P1 LEA R24, P4, R25.reuse, R0, 0x3 ;  /* 0x0000000019189211 */ /* 0x048fe400078818ff */
[----:B------:R-:W-:Y:S02]  /*163d0*/  @!P0 IADD3 R3, P5, R32, R29, RZ ;  /* 0x0000001d20038210 */ /* 0x000fe40007fbe0ff */
[----:B------:R-:W-:Y:S02]  /*163e0*/  @!P1 LEA.HI.X R25, R25, R2, R27, 0x3, P4 ;  /* 0x0000000219199211 */ /* 0x000fe400020f1c1b */
[----:B------:R-:W-:-:S02]  /*163f0*/  @!P0 IADD3.X R13, RZ, R30, RZ, P5, !PT ;  /* 0x0000001eff0d8210 */ /* 0x000fc40002ffe4ff */
[C---:B------:R-:W-:Y:S01]  /*16400*/  @!P0 LEA R26, P5, R3.reuse, R0, 0x3 ;  /* 0x00000000031a8211 */ /* 0x040fe200078a18ff */
[----:B0-----:R0:W-:Y:S01]  /*16410*/  @!P3 STG.E.64 desc[UR10][R20.64], R4 ;  /* 0x000000041400b986 */ /* 0x0011e2000c101b0a */
[----:B------:R-:W-:Y:S02]  /*16420*/  IADD3 R28, R28, 0x4, RZ ;  /* 0x000000041c1c7810 */ /* 0x000fe40007ffe0ff */
[----:B------:R-:W-:Y:S01]  /*16430*/  @!P0 LEA.HI.X R27, R3, R2, R13, 0x3, P5 ;  /* 0x00000002031b8211 */ /* 0x000fe200028f1c0d */
[----:B-1----:R0:W-:Y:S01]  /*16440*/  @!P2 STG.E.64 desc[UR10][R22.64], R8 ;  /* 0x000000081600a986 */ /* 0x0021e2000c101b0a */
[----:B------:R-:W-:Y:S01]  /*16450*/  VIADD R3, R32, 0x1f ;  /* 0x0000001f20037836 */ /* 0x000fe20000000000 */
[----:B------:R-:W-:Y:S02]  /*16460*/  IADD3 R13, R7, R28, RZ ;  /* 0x0000001c070d7210 */ /* 0x000fe40007ffe0ff */
[----:B--2---:R0:W-:Y:S01]  /*16470*/  @!P1 STG.E.64 desc[UR10][R24.64], R14 ;  /* 0x0000000e18009986 */ /* 0x0041e2000c101b0a */
[----:B------:R-:W-:-:S03]  /*16480*/  ISETP.NE.AND P1, PT, R16, RZ, PT ;  /* 0x000000ff1000720c */ /* 0x000fc60003f25270 */
[----:B----4-:R0:W-:Y:S01]  /*16490*/  @!P0 STG.E.64 desc[UR10][R26.64], R18 ;  /* 0x000000121a008986 */ /* 0x0101e2000c101b0a */
[----:B------:R-:W-:-:S04]  /*164a0*/  IADD3 R29, P0, R29, UR5, RZ ;  /* 0x000000051d1d7c10 */ /* 0x000fc8000ff1e0ff */
[----:B------:R-:W-:-:S05]  /*164b0*/  IADD3.X R30, R30, UR8, RZ, P0, !PT ;  /* 0x000000081e1e7c10 */ /* 0x000fca00087fe4ff */
[----:B------:R-:W-:Y:S05]  /*164c0*/  @P1 BRA `(.L_x_26083) ;  /* 0xfffffffc00301947 */ /* 0x000fea000383ffff */
[----:B------:R-:W-:Y:S05]  /*164d0*/  BSYNC B2 ;  /* 0x0000000000027941 */ /* 0x000fea0003800000 */
.L_x_26082:
[----:B0-----:R-:W-:-:S07]  /*164e0*/  IADD3 R4, R31, 0x5, RZ ;  /* 0x000000051f047810 */ /* 0x001fce0007ffe0ff */
.L_x_26081:
[----:B------:R-:W-:Y:S05]  /*164f0*/  BSYNC B1 ;  /* 0x0000000000017941 */ /* 0x000fea0003800000 */
.L_x_26080:
        /* <DEDUP_REMOVED lines=17> */
.L_x_26085:
[----:B------:R-:W-:Y:S05]  /*16610*/  BSYNC B1 ;  /* 0x0000000000017941 */ /* 0x000fea0003800000 */
.L_x_26084:
[----:B------:R-:W-:Y:S01]  /*16620*/  IADD3.X R30, R30, UR8, RZ, P2, !PT ;  /* 0x000000081e1e7c10 */ /* 0x000fe200097fe4ff */
[----:B------:R-:W-:Y:S06]  /*16630*/  @!P1 BRA `(.L_x_26079) ;  /* 0x0000000000589947 */ /* 0x000fec0003800000 */
[----:B0-----:R-:W-:Y:S01]  /*16640*/  IADD3 R4, R3, -0x1, RZ ;  /* 0xffffffff03047810 */ /* 0x001fe20007ffe0ff */
[----:B------:R-:W-:-:S03]  /*16650*/  IMAD R12, R12, 0x21, R15 ;  /* 0x000000210c0c7824 */ /* 0x000fc600078e020f */
[----:B------:R-:W-:Y:S02]  /*16660*/  LOP3.LUT R7, R4, 0x1f, RZ, 0xc0, !PT ;  /* 0x0000001f04077812 */ /* 0x000fe400078ec0ff */
[----:B------:R-:W-:Y:S02]  /*16670*/  LEA R12, R12, UR4, 0x3 ;  /* 0x000000040c0c7c11 */ /* 0x000fe4000f8e18ff */
[----:B------:R-:W-:-:S13]  /*16680*/  ISETP.GE.U32.AND P0, PT, R7, R6, PT ;  /* 0x000000060700720c */ /* 0x000fda0003f06070 */
[----:B------:R-:W0:Y:S01]  /*16690*/  @!P0 LDS.64 R4, [R12] ;  /* 0x000000000c048984 */ /* 0x000e220000000a00 */
        /* <DEDUP_REMOVED lines=16> */
.L_x_26079:
[----:B------:R-:W-:Y:S05]  /*167a0*/  BSYNC B0 ;  /* 0x0000000000007941 */ /* 0x000fea0003800000 */
.L_x_26078:
        /* <DEDUP_REMOVED lines=41> */
.L_x_26096:
[----:B-1----:R-:W-:-:S07]  /*16a40*/  FMNMX R5, R2, R5, !PT ;  /* 0x0000000502057209 */ /* 0x002fce0007800000 */
.L_x_26088:
[----:B------:R-:W-:Y:S05]  /*16a50*/  BSYNC B0 ;  /* 0x0000000000007941 */ /* 0x000fea0003800000 */
.L_x_26087:
[----:B------:R-:W-:Y:S01]  /*16a60*/  ISETP.NE.AND P0, PT, R10, RZ, PT ;  /* 0x000000ff0a00720c */ /* 0x000fe20003f05270 */
[----:B------:R-:W-:-:S12]  /*16a70*/  BSSY B0, `(.L_x_26086) ;  /* 0x0000004000007945 */ /* 0x000fd80003800000 */
[----:B------:R-:W-:Y:S05]  /*16a80*/  @P0 BRA `(.L_x_26090) ;  /* 0x0000000000080947 */ /* 0x000fea0003800000 */
[----:B0-----:R-:W0:Y:S02]  /*16a90*/  LDC.64 R2, c[0x0][0x238] ;  /* 0x00008e00ff027b82 */ /* 0x001e240000000a00 */
[----:B0-----:R1:W-:Y:S02]  /*16aa0*/  REDG.E.MAX.S32.STRONG.GPU desc[UR10][R2.64], R5 ;  /* 0x000000050200798e */ /* 0x0013e4000d10e38a */
.L_x_26090:
[----:B------:R-:W-:Y:S05]  /*16ab0*/  BSYNC B0 ;  /* 0x0000000000007941 */ /* 0x000fea0003800000 */
.L_x_26086:
        /* <DEDUP_REMOVED lines=11> */
[----:B01----:R-:W-:-:S07]  /*16b70*/  MOV R14, 0x16b90 ;  /* 0x00016b90000e7802 */ /* 0x003fce0000000f00 */
[----:B--234-:R-:W-:Y:S05]  /*16b80*/  CALL.REL.NOINC `($__internal_551_$__cuda_sm20_rcp_rn_f32_slowpath) ;  /* 0x0000000400847944 */ /* 0x01cfea0003c00000 */
[----:B------:R-:W-:Y:S05]  /*16b90*/  BRA `(.L_x_26092) ;  /* 0x0000000000107947 */ /* 0x000fea0003800000 */
.L_x_26091:
[----:B------:R-:W0:Y:S02]  /*16ba0*/  MUFU.RCP R0, R11 ;  /* 0x0000000b00007308 */ /* 0x000e240000001000 */
[----:B01----:R-:W-:-:S04]  /*16bb0*/  FFMA R2, R0, R11, -1 ;  /* 0xbf80000000027423 */ /* 0x003fc8000000000b */
[----:B--2---:R-:W-:-:S04]  /*16bc0*/  FADD.FTZ R21, -R2, -RZ ;  /* 0x800000ff02157221 */ /* 0x004fc80000010100 */
[----:B------:R-:W-:-:S07]  /*16bd0*/  FFMA R21, R0, R21, R0 ;  /* 0x0000001500157223 */ /* 0x000fce0000000000 */
.L_x_26092:
[----:B---34-:R-:W0:Y:S02]  /*16be0*/  LDC.64 R2, c[0x0][0x240] ;  /* 0x00009000ff027b82 */ /* 0x018e240000000a00 */
[----:B0-----:R-:W-:Y:S01]  /*16bf0*/  STG.E desc[UR10][R2.64], R21 ;  /* 0x0000001502007986 */ /* 0x001fe2000c10190a */
[----:B------:R-:W-:Y:S05]  /*16c00*/  EXIT ;  /* 0x000000000000794d */ /* 0x000fea0003800000 */
.L_x_26089:
[----:B------:R-:W-:Y:S01]  /*16c10*/  MOV R7, 0x4 ;  /* 0x0000000400077802 */ /* 0x000fe20000000f00 */
[----:B------:R-:W-:Y:S01]  /*16c20*/  IMAD.MOV.U32 R9, RZ, RZ, 0x1f ;  /* 0x0000001fff097424 */ /* 0x000fe200078e00ff */
[----:B------:R-:W-:-:S07]  /*16c30*/  MOV R4, 0xffffffff ;  /* 0xffffffff00047802 */ /* 0x000fce0000000f00 */
[----:B01----:R-:W-:Y:S05]  /*16c40*/  WARPSYNC.COLLECTIVE R4, `(.L_x_26093) ;  /* 0x0000000004087348 */ /* 0x003fea0003c00000 */
[----:B-1----:R1:W2:Y:S02]  /*16c50*/  SHFL.DOWN P0, R5, R0, R7, R9 ;  /* 0x0800000700057389 */ /* 0x0022a40000000009 */
[----:B012---:R-:W-:Y:S01]  /*16c60*/  ENDCOLLECTIVE ;  /* 0x000000000000791b */ /* 0x007fe20003800000 */
.L_x_26093:
[----:B------:R-:W-:Y:S02]  /*16c70*/  MOV R7, 0x2 ;  /* 0x0000000200077802 */ /* 0x000fe40000000f00 */
[----:B------:R-:W-:-:S04]  /*16c80*/  MOV R3, R5 ;  /* 0x0000000500037202 */ /* 0x000fc80000000f00 */
[----:B------:R-:W-:-:S05]  /*16c90*/  FMNMX R3, R3, R0, !PT ;  /* 0x0000000003037209 */ /* 0x000fca0007800000 */
[----:B------:R-:W-:-:S07]  /*16ca0*/  IMAD.MOV.U32 R0, RZ, RZ, R3 ;  /* 0x000000ffff007224 */ /* 0x000fce00078e0003 */
[----:B------:R-:W-:Y:S05]  /*16cb0*/  WARPSYNC.COLLECTIVE R4, `(.L_x_26094) ;  /* 0x0000000004087348 */ /* 0x000fea0003c00000 */
[----:B------:R0:W1:Y:S02]  /*16cc0*/  SHFL.DOWN P0, R5, R0, R7, R9 ;  /* 0x0800000700057389 */ /* 0x0000640000000009 */
[----:B01----:R-:W-:Y:S01]  /*16cd0*/  ENDCOLLECTIVE ;  /* 0x000000000000791b */ /* 0x003fe20003800000 */
.L_x_26094:
[----:B------:R-:W-:Y:S02]  /*16ce0*/  MOV R7, 0x1 ;  /* 0x0000000100077802 */ /* 0x000fe40000000f00 */
[----:B------:R-:W-:-:S04]  /*16cf0*/  MOV R2, R5 ;  /* 0x0000000500027202 */ /* 0x000fc80000000f00 */
[----:B------:R-:W-:-:S05]  /*16d00*/  FMNMX R2, R3, R2, !PT ;  /* 0x0000000203027209 */ /* 0x000fca0007800000 */
[----:B------:R-:W-:-:S07]  /*16d10*/  IMAD.MOV.U32 R0, RZ, RZ, R2 ;  /* 0x000000ffff007224 */ /* 0x000fce00078e0002 */
[----:B------:R-:W-:Y:S05]  /*16d20*/  WARPSYNC.COLLECTIVE R4, `(.L_x_26095) ;  /* 0x0000000004087348 */ /* 0x000fea0003c00000 */
[----:B------:R0:W1:Y:S02]  /*16d30*/  SHFL.DOWN P0, R5, R0, R7, R9 ;  /* 0x0800000700057389 */ /* 0x0000640000000009 */
[----:B01----:R-:W-:Y:S01]  /*16d40*/  ENDCOLLECTIVE ;  /* 0x000000000000791b */ /* 0x003fe20003800000 */
.L_x_26095:
[----:B------:R-:W-:Y:S05]  /*16d50*/  BRA `(.L_x_26096) ;  /* 0xfffffffc00387947 */ /* 0x000fea000383ffff */
        .weak           $__internal_550_$__cuda_sm20_div_u64
        .type           $__internal_550_$__cuda_sm20_div_u64,@function
        .size           $__internal_550_$__cuda_sm20_div_u64,($__internal_551_$__cuda_sm20_rcp_rn_f32_slowpath - $__internal_550_$__cuda_sm20_div_u64)
$__internal_550_$__cuda_sm20_div_u64:
        /* <DEDUP_REMOVED lines=61> */
[----:B------:R-:W-:Y:S02]  /*17130*/  MOV R4, R11 ;  /* 0x0000000b00047202 */ /* 0x000fe40000000f00 */
[----:B------:R-:W-:Y:S02]  /*17140*/  ISETP.NE.AND.EX P1, PT, R15, RZ, PT, P1 ;  /* 0x000000ff0f00720c */ /* 0x000fe40003f25310 */
[----:B------:R-:W-:Y:S02]  /*17150*/  SEL R22, R22, R7, P0 ;  /* 0x0000000716167207 */ /* 0x000fe40000000000 */
[----:B------:R-:W-:Y:S02]  /*17160*/  SEL R23, R23, R6, P0 ;  /* 0x0000000617177207 */ /* 0x000fe40000000000 */
[----:B------:R-:W-:-:S02]  /*17170*/  SEL R22, R22, 0xffffffff, P1 ;  /* 0xffffffff16167807 */ /* 0x000fc40000800000 */
[----:B------:R-:W-:Y:S01]  /*17180*/  SEL R23, R23, 0xffffffff, P1 ;  /* 0xffffffff17177807 */ /* 0x000fe20000800000 */
[----:B------:R-:W-:Y:S06]  /*17190*/  RET.REL.NODEC R4 `(_ZN18transformer_engine6detail38cast_transpose_fused_kernel_notalignedILb0ELb0ELb1EfNS_16CTDBiasDActParamI6__halfS3_13__nv_fp8_e4m3fEELi4ELi8ENS_5EmptyEXadL_ZNS_5qgeluIffEET_T0_RKS6_EEEEvT3_mmm) ;  /* 0xfffffe8c04987950 */ /* 0x000fec0003c3ffff */
        .weak           $__internal_551_$__cuda_sm20_rcp_rn_f32_slowpath
        .type           $__internal_551_$__cuda_sm20_rcp_rn_f32_slowpath,@function
        .size           $__internal_551_$__cuda_sm20_rcp_rn_f32_slowpath,(.L_x_35036 - $__internal_551_$__cuda_sm20_rcp_rn_f32_slowpath)
$__internal_551_$__cuda_sm20_rcp_rn_f32_slowpath:
        /* <DEDUP_REMOVED lines=15> */
.L_x_26098:
        /* <DEDUP_REMOVED lines=33> */
.L_x_26100:
[----:B------:R0:W1:Y:S02]  /*174a0*/  MUFU.RCP R21, R0 ;  /* 0x0000000000157308 */ /* 0x0000640000001000 */
.L_x_26099:
[----:B------:R-:W-:Y:S05]  /*174b0*/  BSYNC B0 ;  /* 0x0000000000007941 */ /* 0x000fea0003800000 */
.L_x_26097:
[----:B------:R-:W-:Y:S01]  /*174c0*/  HFMA2.MMA R25, -RZ, RZ, 0, 0 ;  /* 0x00000000ff197435 */ /* 0x000fe200000001ff */
[----:B------:R-:W-:-:S05]  /*174d0*/  MOV R24, R14 ;  /* 0x0000000e00187202 */ /* 0x000fca0000000f00 */
[----:B01----:R-:W-:Y:S05]  /*174e0*/  RET.REL.NODEC R24 `(_ZN18transformer_engine6detail38cast_transpose_fused_kernel_notalignedILb0ELb0ELb1EfNS_16CTDBiasDActParamI6__halfS3_13__nv_fp8_e4m3fEELi4ELi8ENS_5EmptyEXadL_ZNS_5qgeluIffEET_T0_RKS6_EEEEvT3_mmm) ;  /* 0xfffffe8818c47950 */ /* 0x003fea0003c3ffff */
.L_x_26101:
        /* <DEDUP_REMOVED lines=9> */
.L_x_35036:


//--------------------- .text._ZN18transformer_engine6detail38cast_transpose_fused_kernel_notalignedILb0ELb0ELb1EfNS_16CTDBiasDActParamI6__halfS3_13__nv_fp8_e5m2fEELi4ELi8ENS_5EmptyEXadL_ZNS_5qgeluIffEET_T0_RKS6_EEEEvT3_mmm --------------------------
	.section	.text._ZN18transformer_engine6detail38cast_transpose_fused_kernel_notalignedILb0ELb0ELb1EfNS_16CTDBiasDActParamI6__halfS3_13__nv_fp8_e5m2fEELi4ELi8ENS_5EmptyEXadL_ZNS_5qgeluIffEET_T0_RKS6_EEEEvT3_mmm,"ax",@progbits
	.align	128
        .global         _ZN18transformer_engine6detail38cast_transpose_fused_kernel_notalignedILb0ELb0ELb1EfNS_16CTDBiasDActParamI6__halfS3_13__nv_fp8_e5m2fEELi4ELi8ENS_5EmptyEXadL_ZNS_5qgeluIffEET_T0_RKS6_EEEEvT3_mmm
        .type           _ZN18transformer_engine6detail38cast_transpose_fused_kernel_notalignedILb0ELb0ELb1EfNS_16CTDBiasDActParamI6__halfS3_13__nv_fp8_e5m2fEELi4ELi8ENS_5EmptyEXadL_ZNS_5qgeluIffEET_T0_RKS6_EEEEvT3_mmm,@function
        .size           _ZN18transformer_engine6detail38cast_transpose_fused_kernel_notalignedILb0ELb0ELb1EfNS_16CTDBiasDActParamI6__halfS3_13__nv_fp8_e5m2fEELi4ELi8ENS_5EmptyEXadL_ZNS_5qgeluIffEET_T0_RKS6_EEEEvT3_mmm,(.L_x_35038 - _ZN18transformer_engine6detail38cast_transpose_fused_kernel_notalignedILb0ELb0ELb1EfNS_16CTDBiasDActParamI6__halfS3_13__nv_fp8_e5m2fEELi4ELi8ENS_5EmptyEXadL_ZNS_5qgeluIffEET_T0_RKS6_EEEEvT3_mmm)
        .other          _ZN18transformer_engine6detail38cast_transpose_fused_kernel_notalignedILb0ELb0ELb1EfNS_16CTDBiasDActParamI6__halfS3_13__nv_fp8_e5m2fEELi4ELi8ENS_5EmptyEXadL_ZNS_5qgeluIffEET_T0_RKS6_EEEEvT3_mmm,@"STO_CUDA_ENTRY STV_DEFAULT"
_ZN18transformer_engine6detail38cast_transpose_fused_kernel_notalignedILb0ELb0ELb1EfNS_16CTDBiasDActParamI6__halfS3_13__nv_fp8_e5m2fEELi4ELi8ENS_5EmptyEXadL_ZNS_5qgeluIffEET_T0_RKS6_EEEEvT3_mmm:
.text._ZN18transformer_engine6detail38cast_transpose_fused_kernel_notalignedILb0ELb0ELb1EfNS_16CTDBiasDActParamI6__halfS3_13__nv_fp8_e5m2fEELi4ELi8ENS_5EmptyEXadL_ZNS_5qgeluIffEET_T0_RKS6_EEEEvT3_mmm:
        /* <DEDUP_REMOVED lines=19> */
[----:B------:R-:W-:Y:S05]  /*0130*/  CALL.REL.NOINC `($__internal_552_$__cuda_sm20_div_u64) ;  /* 0x0000016c00087944 */ /* 0x000fea0003c00000 */
        /* <DEDUP_REMOVED lines=9> */
.L_x_26102:
        /* <DEDUP_REMOVED lines=22> */
.L_x_26103:
        /* <DEDUP_REMOVED lines=202> */
[----:B-----5:R-:W-:Y:S05]  /*0fd0*/  CALL.REL.NOINC `($__internal_553_$__cuda_sm20_rcp_rn_f32_slowpath) ;  /* 0x0000016000707944 */ /* 0x020fea0003c00000 */
[----:B------:R-:W-:Y:S05]  /*0fe0*/  BRA `(.L_x_26106) ;  /* 0x0000000000107947 */ /* 0x000fea0003800000 */
.L_x_26105:
[----:B------:R-:W0:Y:S02]  /*0ff0*/  MUFU.RCP R21, R14 ;  /* 0x0000000e00157308 */ /* 0x000e240000001000 */
[----:B0-----:R-:W-:-:S04]  /*1000*/  FFMA R0, R14, R21, -1 ;  /* 0xbf8000000e007423 */ /* 0x001fc80000000015 */
[----:B------:R-:W-:-:S04]  /*1010*/  FADD.FTZ R0, -R0, -RZ ;  /* 0x800000ff00007221 */ /* 0x000fc80000010100 */
[----:B------:R-:W-:-:S07]  /*1020*/  FFMA R21, R21, R0, R21 ;  /* 0x0000000015157223 */ /* 0x000fce0000000015 */
.L_x_26106:
[----:B------:R-:W-:Y:S05]  /*1030*/  BSYNC B1 ;  /* 0x0000000000017941 */ /* 0x000fea0003800000 */
.L_x_26104:
        /* <DEDUP_REMOVED lines=21> */
[----:B-----5:R-:W-:Y:S05]  /*1190*/  CALL.REL.NOINC `($__internal_553_$__cuda_sm20_rcp_rn_f32_slowpath) ;  /* 0x0000016000007944 */ /* 0x020fea0003c00000 */
[----:B------:R-:W-:Y:S05]  /*11a0*/  BRA `(.L_x_26109) ;  /* 0x0000000000107947 */ /* 0x000fea0003800000 */
.L_x_26108:
[----:B------:R-:W0:Y:S02]  /*11b0*/  MUFU.RCP R21, R2 ;  /* 0x0000000200157308 */ /* 0x000e240000001000 */
[----:B0-----:R-:W-:-:S04]  /*11c0*/  FFMA R0, R2, R21, -1 ;  /* 0xbf80000002007423 */ /* 0x001fc80000000015 */
[----:B------:R-:W-:-:S04]  /*11d0*/  FADD.FTZ R0, -R0, -RZ ;  /* 0x800000ff00007221 */ /* 0x000fc80000010100 */
[----:B------:R-:W-:-:S07]  /*11e0*/  FFMA R21, R21, R0, R21 ;  /* 0x0000000015157223 */ /* 0x000fce0000000015 */
.L_x_26109:
[----:B------:R-:W-:Y:S05]  /*11f0*/  BSYNC B1 ;  /* 0x0000000000017941 */ /* 0x000fea0003800000 */
.L_x_26107:
        /* <DEDUP_REMOVED lines=20> */
[----:B-----5:R-:W-:Y:S05]  /*1340*/  CALL.REL.NOINC `($__internal_553_$__cuda_sm20_rcp_rn_f32_slowpath) ;  /* 0x0000015c00947944 */ /* 0x020fea0003c00000 */
[----:B------:R-:W-:Y:S05]  /*1350*/  BRA `(.L_x_26112) ;  /* 0x0000000000107947 */ /* 0x000fea0003800000 */
.L_x_26111:
[----:B------:R-:W0:Y:S02]  /*1360*/  MUFU.RCP R21, R2 ;  /* 0x0000000200157308 */ /* 0x000e240000001000 */
[----:B0-----:R-:W-:-:S04]  /*1370*/  FFMA R0, R2, R21, -1 ;  /* 0xbf80000002007423 */ /* 0x001fc80000000015 */
[----:B------:R-:W-:-:S04]  /*1380*/  FADD.FTZ R0, -R0, -RZ ;  /* 0x800000ff00007221 */ /* 0x000fc80000010100 */
[----:B------:R-:W-:-:S07]  /*1390*/  FFMA R21, R21, R0, R21 ;  /* 0x0000000015157223 */ /* 0x000fce0000000015 */
.L_x_26112:
[----:B------:R-:W-:Y:S05]  /*13a0*/  BSYNC B1 ;  /* 0x0000000000017941 */ /* 0x000fea0003800000 */
.L_x_26110:
        /* <DEDUP_REMOVED lines=23> */
.L_x_26114:
[----:B------:R-:W0:Y:S02]  /*1520*/  MUFU.RCP R21, R2 ;  /* 0x0000000200157308 */ /* 0x000e240000001000 */
[----:B0-----:R-:W-:-:S04]  /*1530*/  FFMA R0, R2, R21, -1 ;  /* 0xbf80000002007423 */ /* 0x001fc80000000015 */
[----:B------:R-:W-:-:S04]  /*1540*/  FADD.FTZ R0, -R0, -RZ ;  /* 0x800000ff00007221 */ /* 0x000fc80000010100 */
[----:B------:R-:W-:-:S07]  /*1550*/  FFMA R21, R21, R0, R21 ;  /* 0x0000000015157223 */ /* 0x000fce0000000015 */
.L_x_26115:
[----:B------:R-:W-:Y:S05]  /*1560*/  BSYNC B1 ;  /* 0x0000000000017941 */ /* 0x000fea0003800000 */
.L_x_26113:
        /* <DEDUP_REMOVED lines=20> */
[----:B------:R-:W-:Y:S05]  /*16b0*/  CALL.REL.NOINC `($__internal_553_$__cuda_sm20_rcp_rn_f32_slowpath) ;  /* 0x0000015800b87944 */ /* 0x000fea0003c00000 */
[----:B------:R-:W-:Y:S05]  /*16c0*/  BRA `(.L_x_26118) ;  /* 0x0000000000107947 */ /* 0x000fea0003800000 */
.L_x_26117:
[----:B------:R-:W0:Y:S02]  /*16d0*/  MUFU.RCP R21, R2 ;  /* 0x0000000200157308 */ /* 0x000e240000001000 */
[----:B0-----:R-:W-:-:S04]  /*16e0*/  FFMA R0, R2, R21, -1 ;  /* 0xbf80000002007423 */ /* 0x001fc80000000015 */
[----:B------:R-:W-:-:S04]  /*16f0*/  FADD.FTZ R0, -R0, -RZ ;  /* 0x800000ff00007221 */ /* 0x000fc80000010100 */
[----:B------:R-:W-:-:S07]  /*1700*/  FFMA R21, R21, R0, R21 ;  /* 0x0000000015157223 */ /* 0x000fce0000000015 */
.L_x_26118:
[----:B------:R-:W-:Y:S05]  /*1710*/  BSYNC B1 ;  /* 0x0000000000017941 */ /* 0x000fea0003800000 */
.L_x_26116:
        /* <DEDUP_REMOVED lines=21> */
[----:B------:R-:W-:Y:S05]  /*1870*/  CALL.REL.NOINC `($__internal_553_$__cuda_sm20_rcp_rn_f32_slowpath) ;  /* 0x0000015800487944 */ /* 0x000fea0003c00000 */
[----:B------:R-:W-:Y:S05]  /*1880*/  BRA `(.L_x_26121) ;  /* 0x0000000000107947 */ /* 0x000fea0003800000 */
.L_x_26120:
[----:B------:R-:W0:Y:S02]  /*1890*/  MUFU.RCP R21, R2 ;  /* 0x0000000200157308 */ /* 0x000e240000001000 */
[----:B0-----:R-:W-:-:S04]  /*18a0*/  FFMA R0, R2, R21, -1 ;  /* 0xbf80000002007423 */ /* 0x001fc80000000015 */
[----:B------:R-:W-:-:S04]  /*18b0*/  FADD.FTZ R0, -R0, -RZ ;  /* 0x800000ff00007221 */ /* 0x000fc80000010100 */
[----:B------:R-:W-:-:S07]  /*18c0*/  FFMA R21, R21, R0, R21 ;  /* 0x0000000015157223 */ /* 0x000fce0000000015 */
.L_x_26121:
[----:B------:R-:W-:Y:S05]  /*18d0*/  BSYNC B1 ;  /* 0x0000000000017941 */ /* 0x000fea0003800000 */
.L_x_26119:
        /* <DEDUP_REMOVED lines=22> */
.L_x_26123:
[----:B------:R-:W0:Y:S02]  /*1a40*/  MUFU.RCP R21, R2 ;  /* 0x0000000200157308 */ /* 0x000e240000001000 */
[----:B0-----:R-:W-:-:S04]  /*1a50*/  FFMA R0, R2, R21, -1 ;  /* 0xbf80000002007423 */ /* 0x001fc80000000015 */
[----:B------:R-:W-:-:S04]  /*1a60*/  FADD.FTZ R0, -R0, -RZ ;  /* 0x800000ff00007221 */ /* 0x000fc80000010100 */
[----:B------:R-:W-:-:S07]  /*1a70*/  FFMA R21, R21, R0, R21 ;  /* 0x0000000015157223 */ /* 0x000fce0000000015 */
.L_x_26124:
[----:B------:R-:W-:Y:S05]  /*1a80*/  BSYNC B1 ;  /* 0x0000000000017941 */ /* 0x000fea0003800000 */
.L_x_26122:
        /* <DEDUP_REMOVED lines=23> */
.L_x_26126:
[----:B------:R-:W0:Y:S02]  /*1c00*/  MUFU.RCP R21, R2 ;  /* 0x0000000200157308 */ /* 0x000e240000001000 */
[----:B0-----:R-:W-:-:S04]  /*1c10*/  FFMA R0, R2, R21, -1 ;  /* 0xbf80000002007423 */ /* 0x001fc80000000015 */
[----:B------:R-:W-:-:S04]  /*1c20*/  FADD.FTZ R0, -R0, -RZ ;  /* 0x800000ff00007221 */ /* 0x000fc80000010100 */
[----:B------:R-:W-:-:S07]  /*1c30*/  FFMA R21, R21, R0, R21 ;  /* 0x0000000015157223 */ /* 0x000fce0000000015 */
.L_x_26127:
[----:B------:R-:W-:Y:S05]  /*1c40*/  BSYNC B1 ;  /* 0x0000000000017941 */ /* 0x000fea0003800000 */
.L_x_26125:
        /* <DEDUP_REMOVED lines=22> */
.L_x_26129:
[----:B------:R-:W0:Y:S02]  /*1db0*/  MUFU.RCP R21, R2 ;  /* 0x0000000200157308 */ /* 0x000e240000001000 */
[----:B0-----:R-:W-:-:S04]  /*1dc0*/  FFMA R0, R2, R21, -1 ;  /* 0xbf80000002007423 */ /* 0x001fc80000000015 */
[----:B------:R-:W-:-:S04]  /*1dd0*/  FADD.FTZ R0, -R0, -RZ ;  /* 0x800000ff00007221 */ /* 0x000fc80000010100 */
[----:B------:R-:W-:-:S07]  /*1de0*/  FFMA R21, R21, R0, R21 ;  /* 0x0000000015157223 */ /* 0x000fce0000000015 */
.L_x_26130:
[----:B------:R-:W-:Y:S05]  /*1df0*/  BSYNC B1 ;  /* 0x0000000000017941 */ /* 0x000fea0003800000 */
.L_x_26128:
        /* <DEDUP_REMOVED lines=23> */
.L_x_26132:
[----:B------:R-:W0:Y:S02]  /*1f70*/  MUFU.RCP R21, R2 ;  /* 0x0000000200157308 */ /* 0x000e240000001000 */
[----:B0-----:R-:W-:-:S04]  /*1f80*/  FFMA R0, R2, R21, -1 ;  /* 0xbf80000002007423 */ /* 0x001fc80000000015 */
[----:B------:R-:W-:-:S04]  /*1f90*/  FADD.FTZ R0, -R0, -RZ ;  /* 0x800000ff00007221 */ /* 0x000fc80000010100 */
[----:B------:R-:W-:-:S07]  /*1fa0*/  FFMA R21, R21, R0, R21 ;  /* 0x0000000015157223 */ /* 0x000fce0000000015 */
.L_x_26133:
[----:B------:R-:W-:Y:S05]  /*1fb0*/  BSYNC B1 ;  /* 0x0000000000017941 */ /* 0x000fea0003800000 */
.L_x_26131:
        /* <DEDUP_REMOVED lines=22> */
.L_x_26135:
[----:B------:R-:W0:Y:S02]  /*2120*/  MUFU.RCP R21, R2 ;  /* 0x0000000200157308 */ /* 0x000e240000001000 */
[----:B0-----:R-:W-:-:S04]  /*2130*/  FFMA R0, R2, R21, -1 ;  /* 0xbf80000002007423 */ /* 0x001fc80000000015 */
[----:B------:R-:W-:-:S04]  /*2140*/  FADD.FTZ R0, -R0, -RZ ;  /* 0x800000ff00007221 */ /* 0x000fc80000010100 */
[----:B------:R-:W-:-:S07]  /*2150*/  FFMA R21, R21, R0, R21 ;  /* 0x0000000015157223 */ /* 0x000fce0000000015 */
.L_x_26136:
[----:B------:R-:W-:Y:S05]  /*2160*/  BSYNC B1 ;  /* 0x0000000000017941 */ /* 0x000fea0003800000 */
.L_x_26134:
        /* <DEDUP_REMOVED lines=23> */
.L_x_26138:
[----:B------:R-:W0:Y:S02]  /*22e0*/  MUFU.RCP R21, R2 ;  /* 0x0000000200157308 */ /* 0x000e240000001000 */
[----:B0-----:R-:W-:-:S04]  /*22f0*/  FFMA R0, R2, R21, -1 ;  /* 0xbf80000002007423 */ /* 0x001fc80000000015 */
[----:B------:R-:W-:-:S04]  /*2300*/  FADD.FTZ R0, -R0, -RZ ;  /* 0x800000ff00007221 */ /* 0x000fc80000010100 */
[----:B------:R-:W-:-:S07]  /*2310*/  FFMA R21, R21, R0, R21 ;  /* 0x0000000015157223 */ /* 0x000fce0000000015 */
.L_x_26139:
[----:B------:R-:W-:Y:S05]  /*2320*/  BSYNC B1 ;  /* 0x0000000000017941 */ /* 0x000fea0003800000 */
.L_x_26137:
        /* <DEDUP_REMOVED lines=22> */
.L_x_26141:
[----:B------:R-:W0:Y:S02]  /*2490*/  MUFU.RCP R21, R2 ;  /* 0x0000000200157308 */ /* 0x000e240000001000 */
[----:B0-----:R-:W-:-:S04]  /*24a0*/  FFMA R0, R2, R21, -1 ;  /* 0xbf80000002007423 */ /* 0x001fc80000000015 */
[----:B------:R-:W-:-:S04]  /*24b0*/  FADD.FTZ R0, -R0, -RZ ;  /* 0x800000ff00007221 */ /* 0x000fc80000010100 */
[----:B------:R-:W-:-:S07]  /*24c0*/  FFMA R21, R21, R0, R21 ;  /* 0x0000000015157223 */ /* 0x000fce0000000015 */
.L_x_26142:
[----:B------:R-:W-:Y:S05]  /*24d0*/  BSYNC B1 ;  /* 0x0000000000017941 */ /* 0x000fea0003800000 */
.L_x_26140:
        /* <DEDUP_REMOVED lines=23> */
.L_x_26144:
[----:B------:R-:W0:Y:S02]  /*2650*/  MUFU.RCP R21, R2 ;  /* 0x0000000200157308 */ /* 0x000e240000001000 */
[----:B0-----:R-:W-:-:S04]  /*2660*/  FFMA R0, R2, R21, -1 ;  /* 0xbf80000002007423 */ /* 0x001fc80000000015 */
[----:B------:R-:W-:-:S04]  /*2670*/  FADD.FTZ R0, -R0, -RZ ;  /* 0x800000ff00007221 */ /* 0x000fc80000010100 */
[----:B------:R-:W-:-:S07]  /*2680*/  FFMA R21, R21, R0, R21 ;  /* 0x0000000015157223 */ /* 0x000fce0000000015 */
.L_x_26145:
[----:B------:R-:W-:Y:S05]  /*2690*/  BSYNC B1 ;  /* 0x0000000000017941 */ /* 0x000fea0003800000 */
.L_x_26143:
        /* <DEDUP_REMOVED lines=22> */
.L_x_26147:
[----:B------:R-:W0:Y:S02]  /*2800*/  MUFU.RCP R21, R2 ;  /* 0x0000000200157308 */ /* 0x000e240000001000 */
[----:B0-----:R-:W-:-:S04]  /*2810*/  FFMA R0, R2, R21, -1 ;  /* 0xbf80000002007423 */ /* 0x001fc80000000015 */
[----:B------:R-:W-:-:S04]  /*2820*/  FADD.FTZ R0, -R0, -RZ ;  /* 0x800000ff00007221 */ /* 0x000fc80000010100 */
[----:B------:R-:W-:-:S07]  /*2830*/  FFMA R21, R21, R0, R21 ;  /* 0x0000000015157223 */ /* 0x000fce0000000015 */
.L_x_26148:
[----:B------:R-:W-:Y:S05]  /*2840*/  BSYNC B1 ;  /* 0x0000000000017941 */ /* 0x000fea0003800000 */
.L_x_26146:
        /* <DEDUP_REMOVED lines=23> */
.L_x_26150:
[----:B------:R-:W0:Y:S02]  /*29c0*/  MUFU.RCP R21, R2 ;  /* 0x0000000200157308 */ /* 0x000e240000001000 */
[----:B0-----:R-:W-:-:S04]  /*29d0*/  FFMA R0, R2, R21, -1 ;  /* 0xbf80000002007423 */ /* 0x001fc80000000015 */
[----:B------:R-:W-:-:S04]  /*29e0*/  FADD.FTZ R0, -R0, -RZ ;  /* 0x800000ff00007221 */ /* 0x000fc80000010100 */
[----:B------:R-:W-:-:S07]  /*29f0*/  FFMA R21, R21, R0, R21 ;  /* 0x0000000015157223 */ /* 0x000fce0000000015 */
.L_x_26151:
[----:B------:R-:W-:Y:S05]  /*2a00*/  BSYNC B1 ;  /* 0x0000000000017941 */ /* 0x000fea0003800000 */
.L_x_26149:
        /* <DEDUP_REMOVED lines=22> */
.L_x_26153:
[----:B------:R-:W0:Y:S02]  /*2b70*/  MUFU.RCP R21, R2 ;  /* 0x0000000200157308 */ /* 0x000e240000001000 */
[----:B0-----:R-:W-:-:S04]  /*2b80*/  FFMA R0, R2, R21, -1 ;  /* 0xbf80000002007423 */ /* 0x001fc80000000015 */
[----:B------:R-:W-:-:S04]  /*2b90*/  FADD.FTZ R0, -R0, -RZ ;  /* 0x800000ff00007221 */ /* 0x000fc80000010100 */
[----:B------:R-:W-:-:S07]  /*2ba0*/  FFMA R21, R21, R0, R21 ;  /* 0x0000000015157223 */ /* 0x000fce0000000015 */
.L_x_26154:
[----:B------:R-:W-:Y:S05]  /*2bb0*/  BSYNC B1 ;  /* 0x0000000000017941 */ /* 0x000fea0003800000 */
.L_x_26152:
        /* <DEDUP_REMOVED lines=23> */
.L_x_26156:
[----:B------:R-:W0:Y:S02]  /*2d30*/  MUFU.RCP R21, R2 ;  /* 0x0000000200157308 */ /* 0x000e240000001000 */
[----:B0-----:R-:W-:-:S04]  /*2d40*/  FFMA R0, R2, R21, -1 ;  /* 0xbf80000002007423 */ /* 0x001fc80000000015 */
[----:B------:R-:W-:-:S04]  /*2d50*/  FADD.FTZ R0, -R0, -RZ ;  /* 0x800000ff00007221 */ /* 0x000fc80000010100 */
[----:B------:R-:W-:-:S07]  /*2d60*/  FFMA R21, R21, R0, R21 ;  /* 0x0000000015157223 */ /* 0x000fce0000000015 */
.L_x_26157:
[----:B------:R-:W-:Y:S05]  /*2d70*/  BSYNC B1 ;  /* 0x0000000000017941 */ /* 0x000fea0003800000 */
.L_x_26155:
        /* <DEDUP_REMOVED lines=22> */
.L_x_26159:
[----:B------:R-:W0:Y:S02]  /*2ee0*/  MUFU.RCP R21, R2 ;  /* 0x0000000200157308 */ /* 0x000e240000001000 */
[----:B0-----:R-:W-:-:S04]  /*2ef0*/  FFMA R0, R2, R21, -1 ;  /* 0xbf80000002007423 */ /* 0x001fc80000000015 */
[----:B------:R-:W-:-:S04]  /*2f00*/  FADD.FTZ R0, -R0, -RZ ;  /* 0x800000ff00007221 */ /* 0x000fc80000010100 */
[----:B------:R-:W-:-:S07]  /*2f10*/  FFMA R21, R21, R0, R21 ;  /* 0x0000000015157223 */ /* 0x000fce0000000015 */
.L_x_26160:
[----:B------:R-:W-:Y:S05]  /*2f20*/  BSYNC B1 ;  /* 0x0000000000017941 */ /* 0x000fea0003800000 */
.L_x_26158:
        /* <DEDUP_REMOVED lines=23> */
.L_x_26162:
[----:B------:R-:W0:Y:S02]  /*30a0*/  MUFU.RCP R21, R2 ;  /* 0x0000000200157308 */ /* 0x000e240000001000 */
[----:B0-----:R-:W-:-:S04]  /*30b0*/  FFMA R0, R2, R21, -1 ;  /* 0xbf80000002007423 */ /* 0x001fc80000000015 */
[----:B------:R-:W-:-:S04]  /*30c0*/  FADD.FTZ R0, -R0, -RZ ;  /* 0x800000ff00007221 */ /* 0x000fc80000010100 */
[----:B------:R-:W-:-:S07]  /*30d0*/  FFMA R21, R21, R0, R21 ;  /* 0x0000000015157223 */ /* 0x000fce0000000015 */
.L_x_26163:
[----:B------:R-:W-:Y:S05]  /*30e0*/  BSYNC B1 ;  /* 0x0000000000017941 */ /* 0x000fea0003800000 */
.L_x_26161:
        /* <DEDUP_REMOVED lines=22> */
.L_x_26165:
[----:B------:R-:W0:Y:S02]  /*3250*/  MUFU.RCP R21, R2 ;  /* 0x0000000200157308 */ /* 0x000e240000001000 */
[----:B0-----:R-:W-:-:S04]  /*3260*/  FFMA R0, R2, R21, -1 ;  /* 0xbf80000002007423 */ /* 0x001fc80000000015 */
[----:B------:R-:W-:-:S04]  /*3270*/  FADD.FTZ R0, -R0, -RZ ;  /* 0x800000ff00007221 */ /* 0x000fc80000010100 */
[----:B------:R-:W-:-:S07]  /*3280*/  FFMA R21, R21, R0, R21 ;  /* 0x0000000015157223 */ /* 0x000fce0000000015 */
.L_x_26166:
[----:B------:R-:W-:Y:S05]  /*3290*/  BSYNC B1 ;  /* 0x0000000000017941 */ /* 0x000fea0003800000 */
.L_x_26164:
        /* <DEDUP_REMOVED lines=23> */
.L_x_26168:
[----:B------:R-:W0:Y:S02]  /*3410*/  MUFU.RCP R21, R2 ;  /* 0x0000000200157308 */ /* 0x000e240000001000 */
[----:B0-----:R-:W-:-:S04]  /*3420*/  FFMA R0, R2, R21, -1 ;  /* 0xbf80000002007423 */ /* 0x001fc80000000015 */
[----:B------:R-:W-:-:S04]  /*3430*/  FADD.FTZ R0, -R0, -RZ ;  /* 0x800000ff00007221 */ /* 0x000fc80000010100 */
[----:B------:R-:W-:-:S07]  /*3440*/  FFMA R21, R21, R0, R21 ;  /* 0x0000000015157223 */ /* 0x000fce0000000015 */
.L_x_26169:
[----:B------:R-:W-:Y:S05]  /*3450*/  BSYNC B1 ;  /* 0x0000000000017941 */ /* 0x000fea0003800000 */
.L_x_26167:
        /* <DEDUP_REMOVED lines=22> */
.L_x_26171:
[----:B------:R-:W0:Y:S02]  /*35c0*/  MUFU.RCP R21, R2 ;  /* 0x0000000200157308 */ /* 0x000e240000001000 */
[----:B0-----:R-:W-:-:S04]  /*35d0*/  FFMA R0, R2, R21, -1 ;  /* 0xbf80000002007423 */ /* 0x001fc80000000015 */
[----:B------:R-:W-:-:S04]  /*35e0*/  FADD.FTZ R0, -R0, -RZ ;  /* 0x800000ff00007221 */ /* 0x000fc80000010100 */
[----:B------:R-:W-:-:S07]  /*35f0*/  FFMA R21, R21, R0, R21 ;  /* 0x0000000015157223 */ /* 0x000fce0000000015 */
.L_x_26172:
[----:B------:R-:W-:Y:S05]  /*3600*/  BSYNC B1 ;  /* 0x0000000000017941 */ /* 0x000fea0003800000 */
.L_x_26170:
        /* <DEDUP_REMOVED lines=23> */
.L_x_26174:
[----:B------:R-:W0:Y:S02]  /*3780*/  MUFU.RCP R21, R2 ;  /* 0x0000000200157308 */ /* 0x000e240000001000 */
[----:B0-----:R-:W-:-:S04]  /*3790*/  FFMA R0, R2, R21, -1 ;  /* 0xbf80000002007423 */ /* 0x001fc80000000015 */
[----:B------:R-:W-:-:S04]  /*37a0*/  FADD.FTZ R0, -R0, -RZ ;  /* 0x800000ff00007221 */ /* 0x000fc80000010100 */
[----:B------:R-:W-:-:S07]  /*37b0*/  FFMA R21, R21, R0, R21 ;  /* 0x0000000015157223 */ /* 0x000fce0000000015 */
.L_x_26175:
[----:B------:R-:W-:Y:S05]  /*37c0*/  BSYNC B1 ;  /* 0x0000000000017941 */ /* 0x000fea0003800000 */
.L_x_26173:
        /* <DEDUP_REMOVED lines=22> */
.L_x_26177:
[----:B------:R-:W0:Y:S02]  /*3930*/  MUFU.RCP R21, R2 ;  /* 0x0000000200157308 */ /* 0x000e240000001000 */
[----:B0-----:R-:W-:-:S04]  /*3940*/  FFMA R0, R2, R21, -1 ;  /* 0xbf80000002007423 */ /* 0x001fc80000000015 */
[----:B------:R-:W-:-:S04]  /*3950*/  FADD.FTZ R0, -R0, -RZ ;  /* 0x800000ff00007221 */ /* 0x000fc80000010100 */
[----:B------:R-:W-:-:S07]  /*3960*/  FFMA R21, R21, R0, R21 ;  /* 0x0000000015157223 */ /* 0x000fce0000000015 */
.L_x_26178:
[----:B------:R-:W-:Y:S05]  /*3970*/  BSYNC B1 ;  /* 0x0000000000017941 */ /* 0x000fea0003800000 */
.L_x_26176:
        /* <DEDUP_REMOVED lines=23> */
.L_x_26180:
[----:B------:R-:W0:Y:S02]  /*3af0*/  MUFU.RCP R21, R2 ;  /* 0x0000000200157308 */ /* 0x000e240000001000 */
[----:B0-----:R-:W-:-:S04]  /*3b00*/  FFMA R0, R2, R21, -1 ;  /* 0xbf80000002007423 */ /* 0x001fc80000000015 */
[----:B------:R-:W-:-:S04]  /*3b10*/  FADD.FTZ R0, -R0, -RZ ;  /* 0x800000ff00007221 */ /* 0x000fc80000010100 */
[----:B------:R-:W-:-:S07]  /*3b20*/  FFMA R21, R21, R0, R21 ;  /* 0x0000000015157223 */ /* 0x000fce0000000015 */
.L_x_26181:
[----:B------:R-:W-:Y:S05]  /*3b30*/  BSYNC B1 ;  /* 0x0000000000017941 */ /* 0x000fea0003800000 */
.L_x_26179:
        /* <DEDUP_REMOVED lines=22> */
.L_x_26183:
[----:B------:R-:W0:Y:S02]  /*3ca0*/  MUFU.RCP R21, R2 ;  /* 0x0000000200157308 */ /* 0x000e240000001000 */
[----:B0-----:R-:W-:-:S04]  /*3cb0*/  FFMA R0, R2, R21, -1 ;  /* 0xbf80000002007423 */ /* 0x001fc80000000015 */
[----:B------:R-:W-:-:S04]  /*3cc0*/  FADD.FTZ R0, -R0, -RZ ;  /* 0x800000ff00007221 */ /* 0x000fc80000010100 */
[----:B------:R-:W-:-:S07]  /*3cd0*/  FFMA R21, R21, R0, R21 ;  /* 0x0000000015157223 */ /* 0x000fce0000000015 */
.L_x_26184:
[----:B------:R-:W-:Y:S05]  /*3ce0*/  BSYNC B1 ;  /* 0x0000000000017941 */ /* 0x000fea0003800000 */
.L_x_26182:
        /* <DEDUP_REMOVED lines=23> */
.L_x_26186:
[----:B------:R-:W0:Y:S02]  /*3e60*/  MUFU.RCP R21, R2 ;  /* 0x0000000200157308 */ /* 0x000e240000001000 */
[----:B0-----:R-:W-:-:S04]  /*3e70*/  FFMA R0, R2, R21, -1 ;  /* 0xbf80000002007423 */ /* 0x001fc80000000015 */
[----:B------:R-:W-:-:S04]  /*3e80*/  FADD.FTZ R0, -R0, -RZ ;  /* 0x800000ff00007221 */ /* 0x000fc80000010100 */
[----:B------:R-:W-:-:S07]  /*3e90*/  FFMA R21, R21, R0, R21 ;  /* 0x0000000015157223 */ /* 0x000fce0000000015 */
.L_x_26187:
[----:B------:R-:W-:Y:S05]  /*3ea0*/  BSYNC B1 ;  /* 0x0000000000017941 */ /* 0x000fea0003800000 */
.L_x_26185:
        /* <DEDUP_REMOVED lines=22> */
.L_x_26189:
[----:B------:R-:W0:Y:S02]  /*4010*/  MUFU.RCP R21, R2 ;  /* 0x0000000200157308 */ /* 0x000e240000001000 */
[----:B0-----:R-:W-:-:S04]  /*4020*/  FFMA R0, R2, R21, -1 ;  /* 0xbf80000002007423 */ /* 0x001fc80000000015 */
[----:B------:R-:W-:-:S04]  /*4030*/  FADD.FTZ R0, -R0, -RZ ;  /* 0x800000ff00007221 */ /* 0x000fc80000010100 */
[----:B------:R-:W-:-:S07]  /*4040*/  FFMA R21, R21, R0, R21 ;  /* 0x0000000015157223 */ /* 0x000fce0000000015 */
.L_x_26190:
[----:B------:R-:W-:Y:S05]  /*4050*/  BSYNC B1 ;  /* 0x0000000000017941 */ /* 0x000fea0003800000 */
.L_x_26188:
        /* <DEDUP_REMOVED lines=23> */
.L_x_26192:
[----:B------:R-:W0:Y:S02]  /*41d0*/  MUFU.RCP R21, R2 ;  /* 0x0000000200157308 */ /* 0x000e240000001000 */
[----:B0-----:R-:W-:-:S04]  /*41e0*/  FFMA R0, R2, R21, -1 ;  /* 0xbf80000002007423 */ /* 0x001fc80000000015 */
[----:B------:R-:W-:-:S04]  /*41f0*/  FADD.FTZ R0, -R0, -RZ ;  /* 0x800000ff00007221 */ /* 0x000fc80000010100 */
[----:B------:R-:W-:-:S07]  /*4200*/  FFMA R21, R21, R0, R21 ;  /* 0x0000000015157223 */ /* 0x000fce0000000015 */
.L_x_26193:
[----:B------:R-:W-:Y:S05]  /*4210*/  BSYNC B1 ;  /* 0x0000000000017941 */ /* 0x000fea0003800000 */
.L_x_26191:
        /* <DEDUP_REMOVED lines=22> */
.L_x_26195:
[----:B------:R-:W0:Y:S02]  /*4380*/  MUFU.RCP R21, R2 ;  /* 0x0000000200157308 */ /* 0x000e240000001000 */
[----:B0-----:R-:W-:-:S04]  /*4390*/  FFMA R0, R2, R21, -1 ;  /* 0xbf80000002007423 */ /* 0x001fc80000000015 */
[----:B------:R-:W-:-:S04]  /*43a0*/  FADD.FTZ R0, -R0, -RZ ;  /* 0x800000ff00007221 */ /* 0x000fc80000010100 */
[----:B------:R-:W-:-:S07]  /*43b0*/  FFMA R21, R21, R0, R21 ;  /* 0x0000000015157223 */ /* 0x000fce0000000015 */
.L_x_26196:
[----:B------:R-:W-:Y:S05]  /*43c0*/  BSYNC B1 ;  /* 0x0000000000017941 */ /* 0x000fea0003800000 */
.L_x_26194:
        /* <DEDUP_REMOVED lines=23> */
.L_x_26198:
[----:B------:R-:W0:Y:S02]  /*4540*/  MUFU.RCP R21, R2 ;  /* 0x0000000200157308 */ /* 0x000e240000001000 */
[----:B0-----:R-:W-:-:S04]  /*4550*/  FFMA R0, R2, R21, -1 ;  /* 0xbf80000002007423 */ /* 0x001fc80000000015 */
[----:B------:R-:W-:-:S04]  /*4560*/  FADD.FTZ R0, -R0, -RZ ;  /* 0x800000ff00007221 */ /* 0x000fc80000010100 */
[----:B------:R-:W-:-:S07]  /*4570*/  FFMA R21, R21, R0, R21 ;  /* 0x0000000015157223 */ /* 0x000fce0000000015 */
.L_x_26199:
[----:B------:R-:W-:Y:S05]  /*4580*/  BSYNC B1 ;  /* 0x0000000000017941 */ /* 0x000fea0003800000 */
.L_x_26197:
        /* <DEDUP_REMOVED lines=73> */
.L_x_26201:
[----:B------:R-:W-:Y:S05]  /*4a20*/  BSYNC B0 ;  /* 0x0000000000007941 */ /* 0x000fea0003800000 */
.L_x_26200:
        /* <DEDUP_REMOVED lines=15> */
.L_x_26203:
[----:B------:R-:W-:Y:S05]  /*4b20*/  BSYNC B0 ;  /* 0x0000000000007941 */ /* 0x000fea0003800000 */
.L_x_26202:
        /* <DEDUP_REMOVED lines=15> */
.L_x_26205:
[----:B------:R-:W-:Y:S05]  /*4c20*/  BSYNC B0 ;  /* 0x0000000000007941 */ /* 0x000fea0003800000 */
.L_x_26204:
        /* <DEDUP_REMOVED lines=16> */
.L_x_26207:
[----:B------:R-:W-:Y:S05]  /*4d30*/  BSYNC B0 ;  /* 0x0000000000007941 */ /* 0x000fea0003800000 */
.L_x_26206:
        /* <DEDUP_REMOVED lines=18> */
.L_x_26209:
[----:B------:R-:W-:Y:S05]  /*4e60*/  BSYNC B0 ;  /* 0x0000000000007941 */ /* 0x000fea0003800000 */
.L_x_26208:
        /* <DEDUP_REMOVED lines=23> */
.L_x_26211:
[----:B------:R-:W-:Y:S05]  /*4fe0*/  BSYNC B0 ;  /* 0x0000000000007941 */ /* 0x000fea0003800000 */
.L_x_26210:
[-C--:B0-----:R-:W-:Y:S01]  /*4ff0*/  FMUL R17, R82, R11.reuse ;  /* 0x0000000b52117220 */ /* 0x081fe20000400000 */
[----:B------:R-:W-:Y:S01]  /*5000*/  FMUL R24, R72, R11 ;  /* 0x0000000b48187220 */ /* 0x000fe20000400000 */
[----:B------:R-:W-:Y:S01]  /*5010*/  LOP3.LUT R31, R31, 0xffff, RZ, 0xc0, !PT ;  /* 0x0000ffff1f1f7812 */ /* 0x000fe200078ec0ff */
[----:B------:R-:W-:Y:S01]  /*5020*/  BSSY B0, `(.L_x_26212) ;  /* 0x0000030000007945 */ /* 0x000fe20003800000 */
[----:B------:R-:W-:Y:S02]  /*5030*/  PRMT R39, R39, 0x7104, RZ ;  /* 0x0000710427277816 */ /* 0x000fe400000000ff */
[----:B------:R-:W-:Y:S02]  /*5040*/  F2FP.SATFINITE.E5M2.F32.PACK_AB_MERGE_C R17, RZ, R17, RZ ;  /* 0x00000011ff11723e */ /* 0x000fe400048060ff */
[----:B------:R-:W-:Y:S02]  /*5050*/  F2FP.SATFINITE.E5M2.F32.PACK_AB_MERGE_C R24, RZ, R24, RZ ;  /* 0x00000018ff18723e */ /* 0x000fe400048060ff */
        /* <DEDUP_REMOVED lines=13> */
[----:B------:R-:W-:Y:S02]  /*5130*/  PRMT R38, R38, 0x7104, RZ ;  /* 0x0000710426267816 */ /* 0x000fe400000000ff */
[----:B------:R-:W-:Y:S02]  /*5140*/  F2FP.SATFINITE.E5M2.F32.PACK_AB_MERGE_C R39, RZ, R39, RZ ;  /* 0x00000027ff27723e */ /* 0x000fe400048060ff */
        /* <DEDUP_REMOVED lines=11> */
[----:B------:R-:W-:Y:S02]  /*5200*/  F2FP.SATFINITE.E5M2.F32.PACK_AB_MERGE_C R38, RZ, R19, RZ ;  /* 0x00000013ff26723e */ /* 0x000fe400048060ff */
[----:B------:R-:W-:Y:S01]  /*5210*/  F2FP.SATFINITE.E5M2.F32.PACK_AB_MERGE_C R19, RZ, R25, RZ ;  /* 0x00000019ff13723e */ /* 0x000fe200048060ff */
        /* <DEDUP_REMOVED lines=16> */
.L_x_26213:
[----:B------:R-:W-:Y:S05]  /*5320*/  BSYNC B0 ;  /* 0x0000000000007941 */ /* 0x000fea0003800000 */
.L_x_26212:
        /* <DEDUP_REMOVED lines=21> */
.L_x_26215:
[----:B------:R-:W-:Y:S05]  /*5480*/  BSYNC B0 ;  /* 0x0000000000007941 */ /* 0x000fea0003800000 */
.L_x_26214:
        /* <DEDUP_REMOVED lines=177> */
[----:B-----5:R-:W-:Y:S05]  /*5fa0*/  CALL.REL.NOINC `($__internal_553_$__cuda_sm20_rcp_rn_f32_slowpath) ;  /* 0x00000110007c7944 */ /* 0x020fea0003c00000 */
[----:B------:R-:W-:Y:S05]  /*5fb0*/  BRA `(.L_x_26218) ;  /* 0x0000000000107947 */ /* 0x000fea0003800000 */
.L_x_26217:
[----:B------:R-:W0:Y:S02]  /*5fc0*/  MUFU.RCP R21, R24 ;  /* 0x0000001800157308 */ /* 0x000e240000001000 */
[----:B0-----:R-:W-:-:S04]  /*5fd0*/  FFMA R0, R24, R21, -1 ;  /* 0xbf80000018007423 */ /* 0x001fc80000000015 */
[----:B------:R-:W-:-:S04]  /*5fe0*/  FADD.FTZ R0, -R0, -RZ ;  /* 0x800000ff00007221 */ /* 0x000fc80000010100 */
[----:B------:R-:W-:-:S07]  /*5ff0*/  FFMA R21, R21, R0, R21 ;  /* 0x0000000015157223 */ /* 0x000fce0000000015 */
.L_x_26218:
[----:B------:R-:W-:Y:S05]  /*6000*/  BSYNC B1 ;  /* 0x0000000000017941 */ /* 0x000fea0003800000 */
.L_x_26216:
        /* <DEDUP_REMOVED lines=23> */
.L_x_26220:
[----:B------:R-:W0:Y:S02]  /*6180*/  MUFU.RCP R21, R2 ;  /* 0x0000000200157308 */ /* 0x000e240000001000 */
[----:B0-----:R-:W-:-:S04]  /*6190*/  FFMA R0, R2, R21, -1 ;  /* 0xbf80000002007423 */ /* 0x001fc80000000015 */
[----:B------:R-:W-:-:S04]  /*61a0*/  FADD.FTZ R0, -R0, -RZ ;  /* 0x800000ff00007221 */ /* 0x000fc80000010100 */
[----:B------:R-:W-:-:S07]  /*61b0*/  FFMA R21, R21, R0, R21 ;  /* 0x0000000015157223 */ /* 0x000fce0000000015 */
.L_x_26221:
[----:B------:R-:W-:Y:S05]  /*61c0*/  BSYNC B1 ;  /* 0x0000000000017941 */ /* 0x000fea0003800000 */
.L_x_26219:
        /* <DEDUP_REMOVED lines=22> */
.L_x_26223:
[----:B------:R-:W0:Y:S02]  /*6330*/  MUFU.RCP R21, R2 ;  /* 0x0000000200157308 */ /* 0x000e240000001000 */
[----:B0-----:R-:W-:-:S04]  /*6340*/  FFMA R0, R2, R21, -1 ;  /* 0xbf80000002007423 */ /* 0x001fc80000000015 */
[----:B------:R-:W-:-:S04]  /*6350*/  FADD.FTZ R0, -R0, -RZ ;  /* 0x800000ff00007221 */ /* 0x000fc80000010100 */
[----:B------:R-:W-:-:S07]  /*6360*/  FFMA R21, R21, R0, R21 ;  /* 0x0000000015157223 */ /* 0x000fce0000000015 */
.L_x_26224:
[----:B------:R-:W-:Y:S05]  /*6370*/  BSYNC B1 ;  /* 0x0000000000017941 */ /* 0x000fea0003800000 */
.L_x_26222:
        /* <DEDUP_REMOVED lines=23> */
.L_x_26226:
[----:B------:R-:W0:Y:S02]  /*64f0*/  MUFU.RCP R21, R2 ;  /* 0x0000000200157308 */ /* 0x000e240000001000 */
[----:B0-----:R-:W-:-:S04]  /*6500*/  FFMA R0, R2, R21, -1 ;  /* 0xbf80000002007423 */ /* 0x001fc80000000015 */
[----:B------:R-:W-:-:S04]  /*6510*/  FADD.FTZ R0, -R0, -RZ ;  /* 0x800000ff00007221 */ /* 0x000fc80000010100 */
[----:B------:R-:W-:-:S07]  /*6520*/  FFMA R21, R21, R0, R21 ;  /* 0x0000000015157223 */ /* 0x000fce0000000015 */
.L_x_26227:
[----:B------:R-:W-:Y:S05]  /*6530*/  BSYNC B1 ;  /* 0x0000000000017941 */ /* 0x000fea0003800000 */
.L_x_26225:
        /* <DEDUP_REMOVED lines=22> */
.L_x_26229:
[----:B------:R-:W0:Y:S02]  /*66a0*/  MUFU.RCP R21, R2 ;  /* 0x0000000200157308 */ /* 0x000e240000001000 */
[----:B0-----:R-:W-:-:S04]  /*66b0*/  FFMA R0, R2, R21, -1 ;  /* 0xbf80000002007423 */ /* 0x001fc80000000015 */
[----:B------:R-:W-:-:S04]  /*66c0*/  FADD.FTZ R0, -R0, -RZ ;  /* 0x800000ff00007221 */ /* 0x000fc80000010100 */
[----:B------:R-:W-:-:S07]  /*66d0*/  FFMA R21, R21, R0, R21 ;  /* 0x0000000015157223 */ /* 0x000fce0000000015 */
.L_x_26230:
[----:B------:R-:W-:Y:S05]  /*66e0*/  BSYNC B1 ;  /* 0x0000000000017941 */ /* 0x000fea0003800000 */
.L_x_26228:
        /* <DEDUP_REMOVED lines=23> */
.L_x_26232:
[----:B------:R-:W0:Y:S02]  /*6860*/  MUFU.RCP R21, R2 ;  /* 0x0000000200157308 */ /* 0x000e240000001000 */
[----:B0-----:R-:W-:-:S04]  /*6870*/  FFMA R0, R2, R21, -1 ;  /* 0xbf80000002007423 */ /* 0x001fc80000000015 */
[----:B------:R-:W-:-:S04]  /*6880*/  FADD.FTZ R0, -R0, -RZ ;  /* 0x800000ff00007221 */ /* 0x000fc80000010100 */
[----:B------:R-:W-:-:S07]  /*6890*/  FFMA R21, R21, R0, R21 ;  /* 0x0000000015157223 */ /* 0x000fce0000000015 */
.L_x_26233:
[----:B------:R-:W-:Y:S05]  /*68a0*/  BSYNC B1 ;  /* 0x0000000000017941 */ /* 0x000fea0003800000 */
.L_x_26231:
        /* <DEDUP_REMOVED lines=22> */
.L_x_26235:
[----:B------:R-:W0:Y:S02]  /*6a10*/  MUFU.RCP R21, R2 ;  /* 0x0000000200157308 */ /* 0x000e240000001000 */
[----:B0-----:R-:W-:-:S04]  /*6a20*/  FFMA R0, R2, R21, -1 ;  /* 0xbf80000002007423 */ /* 0x001fc80000000015 */
[----:B------:R-:W-:-:S04]  /*6a30*/  FADD.FTZ R0, -R0, -RZ ;  /* 0x800000ff00007221 */ /* 0x000fc80000010100 */
[----:B------:R-:W-:-:S07]  /*6a40*/  FFMA R21, R21, R0, R21 ;  /* 0x0000000015157223 */ /* 0x000fce0000000015 */
.L_x_26236:
[----:B------:R-:W-:Y:S05]  /*6a50*/  BSYNC B1 ;  /* 0x0000000000017941 */ /* 0x000fea0003800000 */
.L_x_26234:
        /* <DEDUP_REMOVED lines=23> */
.L_x_26238:
[----:B------:R-:W0:Y:S02]  /*6bd0*/  MUFU.RCP R21, R2 ;  /* 0x0000000200157308 */ /* 0x000e240000001000 */
[----:B0-----:R-:W-:-:S04]  /*6be0*/  FFMA R0, R2, R21, -1 ;  /* 0xbf80000002007423 */ /* 0x001fc80000000015 */
[----:B------:R-:W-:-:S04]  /*6bf0*/  FADD.FTZ R0, -R0, -RZ ;  /* 0x800000ff00007221 */ /* 0x000fc80000010100 */
[----:B------:R-:W-:-:S07]  /*6c00*/  FFMA R21, R21, R0, R21 ;  /* 0x0000000015157223 */ /* 0x000fce0000000015 */
.L_x_26239:
[----:B------:R-:W-:Y:S05]  /*6c10*/  BSYNC B1 ;  /* 0x0000000000017941 */ /* 0x000fea0003800000 */
.L_x_26237:
        /* <DEDUP_REMOVED lines=22> */
.L_x_26241:
[----:B------:R-:W0:Y:S02]  /*6d80*/  MUFU.RCP R21, R2 ;  /* 0x0000000200157308 */ /* 0x000e240000001000 */
[----:B0-----:R-:W-:-:S04]  /*6d90*/  FFMA R0, R2, R21, -1 ;  /* 0xbf80000002007423 */ /* 0x001fc80000000015 */
[----:B------:R-:W-:-:S04]  /*6da0*/  FADD.FTZ R0, -R0, -RZ ;  /* 0x800000ff00007221 */ /* 0x000fc80000010100 */
[----:B------:R-:W-:-:S07]  /*6db0*/  FFMA R21, R21, R0, R21 ;  /* 0x0000000015157223 */ /* 0x000fce0000000015 */
.L_x_26242:
[----:B------:R-:W-:Y:S05]  /*6dc0*/  BSYNC B1 ;  /* 0x0000000000017941 */ /* 0x000fea0003800000 */
.L_x_26240:
        /* <DEDUP_REMOVED lines=23> */
.L_x_26244:
[----:B------:R-:W0:Y:S02]  /*6f40*/  MUFU.RCP R21, R2 ;  /* 0x0000000200157308 */ /* 0x000e240000001000 */
[----:B0-----:R-:W-:-:S04]  /*6f50*/  FFMA R0, R2, R21, -1 ;  /* 0xbf80000002007423 */ /* 0x001fc80000000015 */
[----:B------:R-:W-:-:S04]  /*6f60*/  FADD.FTZ R0, -R0, -RZ ;  /* 0x800000ff00007221 */ /* 0x000fc80000010100 */
[----:B------:R-:W-:-:S07]  /*6f70*/  FFMA R21, R21, R0, R21 ;  /* 0x0000000015157223 */ /* 0x000fce0000000015 */
.L_x_26245:
[----:B------:R-:W-:Y:S05]  /*6f80*/  BSYNC B1 ;  /* 0x0000000000017941 */ /* 0x000fea0003800000 */
.L_x_26243:
        /* <DEDUP_REMOVED lines=22> */
.L_x_26247:
[----:B------:R-:W0:Y:S02]  /*70f0*/  MUFU.RCP R21, R2 ;  /* 0x0000000200157308 */ /* 0x000e240000001000 */
[----:B0-----:R-:W-:-:S04]  /*7100*/  FFMA R0, R2, R21, -1 ;  /* 0xbf80000002007423 */ /* 0x001fc80000000015 */
[----:B------:R-:W-:-:S04]  /*7110*/  FADD.FTZ R0, -R0, -RZ ;  /* 0x800000ff00007221 */ /* 0x000fc80000010100 */
[----:B------:R-:W-:-:S07]  /*7120*/  FFMA R21, R21, R0, R21 ;  /* 0x0000000015157223 */ /* 0x000fce0000000015 */
.L_x_26248:
[----:B------:R-:W-:Y:S05]  /*7130*/  BSYNC B1 ;  /* 0x0000000000017941 */ /* 0x000fea0003800000 */
.L_x_26246:
        /* <DEDUP_REMOVED lines=23> */
.L_x_26250:
[----:B------:R-:W0:Y:S02]  /*72b0*/  MUFU.RCP R21, R2 ;  /* 0x0000000200157308 */ /* 0x000e240000001000 */
[----:B0-----:R-:W-:-:S04]  /*72c0*/  FFMA R0, R2, R21, -1 ;  /* 0xbf80000002007423 */ /* 0x001fc80000000015 */
[----:B------:R-:W-:-:S04]  /*72d0*/  FADD.FTZ R0, -R0, -RZ ;  /* 0x800000ff00007221 */ /* 0x000fc80000010100 */
[----:B------:R-:W-:-:S07]  /*72e0*/  FFMA R21, R21, R0, R21 ;  /* 0x0000000015157223 */ /* 0x000fce0000000015 */
.L_x_26251:
[----:B------:R-:W-:Y:S05]  /*72f0*/  BSYNC B1 ;  /* 0x0000000000017941 */ /* 0x000fea0003800000 */
.L_x_26249:
        /* <DEDUP_REMOVED lines=22> */
.L_x_26253:
[----:B------:R-:W0:Y:S02]  /*7460*/  MUFU.RCP R21, R2 ;  /* 0x0000000200157308 */ /* 0x000e240000001000 */
[----:B0-----:R-:W-:-:S04]  /*7470*/  FFMA R0, R2, R21, -1 ;  /* 0xbf80000002007423 */ /* 0x001fc80000000015 */
[----:B------:R-:W-:-:S04]  /*7480*/  FADD.FTZ R0, -R0, -RZ ;  /* 0x800000ff00007221 */ /* 0x000fc80000010100 */
[----:B------:R-:W-:-:S07]  /*7490*/  FFMA R21, R21, R0, R21 ;  /* 0x0000000015157223 */ /* 0x000fce0000000015 */
.L_x_26254:
[----:B------:R-:W-:Y:S05]  /*74a0*/  BSYNC B1 ;  /* 0x0000000000017941 */ /* 0x000fea0003800000 */
.L_x_26252:
        /* <DEDUP_REMOVED lines=23> */
.L_x_26256:
[----:B------:R-:W0:Y:S02]  /*7620*/  MUFU.RCP R21, R2 ;  /* 0x0000000200157308 */ /* 0x000e240000001000 */
[----:B0-----:R-:W-:-:S04]  /*7630*/  FFMA R0, R2, R21, -1 ;  /* 0xbf80000002007423 */ /* 0x001fc80000000015 */
[----:B------:R-:W-:-:S04]  /*7640*/  FADD.FTZ R0, -R0, -RZ ;  /* 0x800000ff00007221 */ /* 0x000fc80000010100 */
[----:B------:R-:W-:-:S07]  /*7650*/  FFMA R21, R21, R0, R21 ;  /* 0x0000000015157223 */ /* 0x000fce0000000015 */
.L_x_26257:
[----:B------:R-:W-:Y:S05]  /*7660*/  BSYNC B1 ;  /* 0x0000000000017941 */ /* 0x000fea0003800000 */
.L_x_26255:
        /* <DEDUP_REMOVED lines=22> */
.L_x_26259:
[----:B------:R-:W0:Y:S02]  /*77d0*/  MUFU.RCP R21, R2 ;  /* 0x0000000200157308 */ /* 0x000e240000001000 */
[----:B0-----:R-:W-:-:S04]  /*77e0*/  FFMA R0, R2, R21, -1 ;  /* 0xbf80000002007423 */ /* 0x001fc80000000015 */
[----:B------:R-:W-:-:S04]  /*77f0*/  FADD.FTZ R0, -R0, -RZ ;  /* 0x800000ff00007221 */ /* 0x000fc80000010100 */
[----:B------:R-:W-:-:S07]  /*7800*/  FFMA R21, R21, R0, R21 ;  /* 0x0000000015157223 */ /* 0x000fce0000000015 */
.L_x_26260:
[----:B------:R-:W-:Y:S05]  /*7810*/  BSYNC B1 ;  /* 0x0000000000017941 */ /* 0x000fea0003800000 */
.L_x_26258:
        /* <DEDUP_REMOVED lines=23> */
.L_x_26262:
[----:B------:R-:W0:Y:S02]  /*7990*/  MUFU.RCP R21, R2 ;  /* 0x0000000200157308 */ /* 0x000e240000001000 */
[----:B0-----:R-:W-:-:S04]  /*79a0*/  FFMA R0, R2, R21, -1 ;  /* 0xbf80000002007423 */ /* 0x001fc80000000015 */
[----:B------:R-:W-:-:S04]  /*79b0*/  FADD.FTZ R0, -R0, -RZ ;  /* 0x800000ff00007221 */ /* 0x000fc80000010100 */
[----:B------:R-:W-:-:S07]  /*79c0*/  FFMA R21, R21, R0, R21 ;  /* 0x0000000015157223 */ /* 0x000fce0000000015 */
.L_x_26263:
[----:B------:R-:W-:Y:S05]  /*79d0*/  BSYNC B1 ;  /* 0x0000000000017941 */ /* 0x000fea0003800000 */
.L_x_26261:
        /* <DEDUP_REMOVED lines=22> */
.L_x_26265:
[----:B------:R-:W0:Y:S02]  /*7b40*/  MUFU.RCP R21, R2 ;  /* 0x0000000200157308 */ /* 0x000e240000001000 */
[----:B0-----:R-:W-:-:S04]  /*7b50*/  FFMA R0, R2, R21, -1 ;  /* 0xbf80000002007423 */ /* 0x001fc80000000015 */
[----:B------:R-:W-:-:S04]  /*7b60*/  FADD.FTZ R0, -R0, -RZ ;  /* 0x800000ff00007221 */ /* 0x000fc80000010100 */
[----:B------:R-:W-:-:S07]  /*7b70*/  FFMA R21, R21, R0, R21 ;  /* 0x0000000015157223 */ /* 0x000fce0000000015 */
.L_x_26266:
[----:B------:R-:W-:Y:S05]  /*7b80*/  BSYNC B1 ;  /* 0x0000000000017941 */ /* 0x000fea0003800000 */
.L_x_26264:
        /* <DEDUP_REMOVED lines=23> */
.L_x_26268:
[----:B------:R-:W0:Y:S02]  /*7d00*/  MUFU.RCP R21, R2 ;  /* 0x0000000200157308 */ /* 0x000e240000001000 */
[----:B0-----:R-:W-:-:S04]  /*7d10*/  FFMA R0, R2, R21, -1 ;  /* 0xbf80000002007423 */ /* 0x001fc80000000015 */
[----:B------:R-:W-:-:S04]  /*7d20*/  FADD.FTZ R0, -R0, -RZ ;  /* 0x800000ff00007221 */ /* 0x000fc80000010100 */
[----:B------:R-:W-:-:S07]  /*7d30*/  FFMA R21, R21, R0, R21 ;  /* 0x0000000015157223 */ /* 0x000fce0000000015 */
.L_x_26269:
[----:B------:R-:W-:Y:S05]  /*7d40*/  BSYNC B1 ;  /* 0x0000000000017941 */ /* 0x000fea0003800000 */
.L_x_26267:
        /* <DEDUP_REMOVED lines=22> */
.L_x_26271:
[----:B------:R-:W0:Y:S02]  /*7eb0*/  MUFU.RCP R21, R2 ;  /* 0x0000000200157308 */ /* 0x000e240000001000 */
[----:B0-----:R-:W-:-:S04]  /*7ec0*/  FFMA R0, R2, R21, -1 ;  /* 0xbf80000002007423 */ /* 0x001fc80000000015 */
[----:B------:R-:W-:-:S04]  /*7ed0*/  FADD.FTZ R0, -R0, -RZ ;  /* 0x800000ff00007221 */ /* 0x000fc80000010100 */
[----:B------:R-:W-:-:S07]  /*7ee0*/  FFMA R21, R21, R0, R21 ;  /* 0x0000000015157223 */ /* 0x000fce0000000015 */
.L_x_26272:
[----:B------:R-:W-:Y:S05]  /*7ef0*/  BSYNC B1 ;  /* 0x0000000000017941 */ /* 0x000fea0003800000 */
.L_x_26270:
        /* <DEDUP_REMOVED lines=23> */
.L_x_26274:
[----:B------:R-:W0:Y:S02]  /*8070*/  MUFU.RCP R21, R2 ;  /* 0x0000000200157308 */ /* 0x000e240000001000 */
[----:B0-----:R-:W-:-:S04]  /*8080*/  FFMA R0, R2, R21, -1 ;  /* 0xbf80000002007423 */ /* 0x001fc80000000015 */
[----:B------:R-:W-:-:S04]  /*8090*/  FADD.FTZ R0, -R0, -RZ ;  /* 0x800000ff00007221 */ /* 0x000fc80000010100 */
[----:B------:R-:W-:-:S07]  /*80a0*/  FFMA R21, R21, R0, R21 ;  /* 0x0000000015157223 */ /* 0x000fce0000000015 */
.L_x_26275:
[----:B------:R-:W-:Y:S05]  /*80b0*/  BSYNC B1 ;  /* 0x0000000000017941 */ /* 0x000fea0003800000 */
.L_x_26273:
        /* <DEDUP_REMOVED lines=22> */
.L_x_26277:
[----:B------:R-:W0:Y:S02]  /*8220*/  MUFU.RCP R21, R2 ;  /* 0x0000000200157308 */ /* 0x000e240000001000 */
[----:B0-----:R-:W-:-:S04]  /*8230*/  FFMA R0, R2, R21, -1 ;  /* 0xbf80000002007423 */ /* 0x001fc80000000015 */
[----:B------:R-:W-:-:S04]  /*8240*/  FADD.FTZ R0, -R0, -RZ ;  /* 0x800000ff00007221 */ /* 0x000fc80000010100 */
[----:B------:R-:W-:-:S07]  /*8250*/  FFMA R21, R21, R0, R21 ;  /* 0x0000000015157223 */ /* 0x000fce0000000015 */
.L_x_26278:
[----:B------:R-:W-:Y:S05]  /*8260*/  BSYNC B1 ;  /* 0x0000000000017941 */ /* 0x000fea0003800000 */
.L_x_26276:
        /* <DEDUP_REMOVED lines=23> */
.L_x_26280:
[----:B------:R-:W0:Y:S02]  /*83e0*/  MUFU.RCP R21, R2 ;  /* 0x0000000200157308 */ /* 0x000e240000001000 */
[----:B0-----:R-:W-:-:S04]  /*83f0*/  FFMA R0, R2, R21, -1 ;  /* 0xbf80000002007423 */ /* 0x001fc80000000015 */
[----:B------:R-:W-:-:S04]  /*8400*/  FADD.FTZ R0, -R0, -RZ ;  /* 0x800000ff00007221 */ /* 0x000fc80000010100 */
[----:B------:R-:W-:-:S07]  /*8410*/  FFMA R21, R21, R0, R21 ;  /* 0x0000000015157223 */ /* 0x000fce0000000015 */
.L_x_26281:
[----:B------:R-:W-:Y:S05]  /*8420*/  BSYNC B1 ;  /* 0x0000000000017941 */ /* 0x000fea0003800000 */
.L_x_26279:
        /* <DEDUP_REMOVED lines=22> */
.L_x_26283:
[----:B------:R-:W0:Y:S02]  /*8590*/  MUFU.RCP R21, R2 ;  /* 0x0000000200157308 */ /* 0x000e240000001000 */
[----:B0-----:R-:W-:-:S04]  /*85a0*/  FFMA R0, R2, R21, -1 ;  /* 0xbf80000002007423 */ /* 0x001fc80000000015 */
[----:B------:R-:W-:-:S04]  /*85b0*/  FADD.FTZ R0, -R0, -RZ ;  /* 0x800000ff00007221 */ /* 0x000fc80000010100 */
[----:B------:R-:W-:-:S07]  /*85c0*/  FFMA R21, R21, R0, R21 ;  /* 0x0000000015157223 */ /* 0x000fce0000000015 */
.L_x_26284:
[----:B------:R-:W-:Y:S05]  /*85d0*/  BSYNC B1 ;  /* 0x0000000000017941 */ /* 0x000fea0003800000 */
.L_x_26282:
        /* <DEDUP_REMOVED lines=23> */
.L_x_26286:
[----:B------:R-:W0:Y:S02]  /*8750*/  MUFU.RCP R21, R2 ;  /* 0x0000000200157308 */ /* 0x000e240000001000 */
[----:B0-----:R-:W-:-:S04]  /*8760*/  FFMA R0, R2, R21, -1 ;  /* 0xbf80000002007423 */ /* 0x001fc80000000015 */
[----:B------:R-:W-:-:S04]  /*8770*/  FADD.FTZ R0, -R0, -RZ ;  /* 0x800000ff00007221 */ /* 0x000fc80000010100 */
[----:B------:R-:W-:-:S07]  /*8780*/  FFMA R21, R21, R0, R21 ;  /* 0x0000000015157223 */ /* 0x000fce0000000015 */
.L_x_26287:
[----:B------:R-:W-:Y:S05]  /*8790*/  BSYNC B1 ;  /* 0x0000000000017941 */ /* 0x000fea0003800000 */
.L_x_26285:
        /* <DEDUP_REMOVED lines=22> */
.L_x_26289:
[----:B------:R-:W0:Y:S02]  /*8900*/  MUFU.RCP R21, R2 ;  /* 0x0000000200157308 */ /* 0x000e240000001000 */
[----:B0-----:R-:W-:-:S04]  /*8910*/  FFMA R0, R2, R21, -1 ;  /* 0xbf80000002007423 */ /* 0x001fc80000000015 */
[----:B------:R-:W-:-:S04]  /*8920*/  FADD.FTZ R0, -R0, -RZ ;  /* 0x800000ff00007221 */ /* 0x000fc80000010100 */
[----:B------:R-:W-:-:S07]  /*8930*/  FFMA R21, R21, R0, R21 ;  /* 0x0000000015157223 */ /* 0x000fce0000000015 */
.L_x_26290:
[----:B------:R-:W-:Y:S05]  /*8940*/  BSYNC B1 ;  /* 0x0000000000017941 */ /* 0x000fea0003800000 */
.L_x_26288:
        /* <DEDUP_REMOVED lines=23> */
.L_x_26292:
[----:B------:R-:W0:Y:S02]  /*8ac0*/  MUFU.RCP R21, R2 ;  /* 0x0000000200157308 */ /* 0x000e240000001000 */
[----:B0-----:R-:W-:-:S04]  /*8ad0*/  FFMA R0, R2, R21, -1 ;  /* 0xbf80000002007423 */ /* 0x001fc80000000015 */
[----:B------:R-:W-:-:S04]  /*8ae0*/  FADD.FTZ R0, -R0, -RZ ;  /* 0x800000ff00007221 */ /* 0x000fc80000010100 */
[----:B------:R-:W-:-:S07]  /*8af0*/  FFMA R21, R21, R0, R21 ;  /* 0x0000000015157223 */ /* 0x000fce0000000015 */
.L_x_26293:
[----:B------:R-:W-:Y:S05]  /*8b00*/  BSYNC B1 ;  /* 0x0000000000017941 */ /* 0x000fea0003800000 */
.L_x_26291:
        /* <DEDUP_REMOVED lines=22> */
.L_x_26295:
[----:B------:R-:W0:Y:S02]  /*8c70*/  MUFU.RCP R21, R2 ;  /* 0x0000000200157308 */ /* 0x000e240000001000 */
[----:B0-----:R-:W-:-:S04]  /*8c80*/  FFMA R0, R2, R21, -1 ;  /* 0xbf80000002007423 */ /* 0x001fc80000000015 */
[----:B------:R-:W-:-:S04]  /*8c90*/  FADD.FTZ R0, -R0, -RZ ;  /* 0x800000ff00007221 */ /* 0x000fc80000010100 */
[----:B------:R-:W-:-:S07]  /*8ca0*/  FFMA R21, R21, R0, R21 ;  /* 0x0000000015157223 */ /* 0x000fce0000000015 */
.L_x_26296:
[----:B------:R-:W-:Y:S05]  /*8cb0*/  BSYNC B1 ;  /* 0x0000000000017941 */ /* 0x000fea0003800000 */
.L_x_26294:
        /* <DEDUP_REMOVED lines=23> */
.L_x_26298:
[----:B------:R-:W0:Y:S02]  /*8e30*/  MUFU.RCP R21, R2 ;  /* 0x0000000200157308 */ /* 0x000e240000001000 */
[----:B0-----:R-:W-:-:S04]  /*8e40*/  FFMA R0, R2, R21, -1 ;  /* 0xbf80000002007423 */ /* 0x001fc80000000015 */
[----:B------:R-:W-:-:S04]  /*8e50*/  FADD.FTZ R0, -R0, -RZ ;  /* 0x800000ff00007221 */ /* 0x000fc80000010100 */
[----:B------:R-:W-:-:S07]  /*8e60*/  FFMA R21, R21, R0, R21 ;  /* 0x0000000015157223 */ /* 0x000fce0000000015 */
.L_x_26299:
[----:B------:R-:W-:Y:S05]  /*8e70*/  BSYNC B1 ;  /* 0x0000000000017941 */ /* 0x000fea0003800000 */
.L_x_26297:
        /* <DEDUP_REMOVED lines=22> */
.L_x_26301:
[----:B------:R-:W0:Y:S02]  /*8fe0*/  MUFU.RCP R21, R2 ;  /* 0x0000000200157308 */ /* 0x000e240000001000 */
[----:B0-----:R-:W-:-:S04]  /*8ff0*/  FFMA R0, R2, R21, -1 ;  /* 0xbf80000002007423 */ /* 0x001fc80000000015 */
[----:B------:R-:W-:-:S04]  /*9000*/  FADD.FTZ R0, -R0, -RZ ;  /* 0x800000ff00007221 */ /* 0x000fc80000010100 */
[----:B------:R-:W-:-:S07]  /*9010*/  FFMA R21, R21, R0, R21 ;  /* 0x0000000015157223 */ /* 0x000fce0000000015 */
.L_x_26302:
[----:B------:R-:W-:Y:S05]  /*9020*/  BSYNC B1 ;  /* 0x0000000000017941 */ /* 0x000fea0003800000 */
.L_x_26300:
        /* <DEDUP_REMOVED lines=23> */
.L_x_26304:
[----:B------:R-:W0:Y:S02]  /*91a0*/  MUFU.RCP R21, R2 ;  /* 0x0000000200157308 */ /* 0x000e240000001000 */
[----:B0-----:R-:W-:-:S04]  /*91b0*/  FFMA R0, R2, R21, -1 ;  /* 0xbf80000002007423 */ /* 0x001fc80000000015 */
[----:B------:R-:W-:-:S04]  /*91c0*/  FADD.FTZ R0, -R0, -RZ ;  /* 0x800000ff00007221 */ /* 0x000fc80000010100 */
[----:B------:R-:W-:-:S07]  /*91d0*/  FFMA R21, R21, R0, R21 ;  /* 0x0000000015157223 */ /* 0x000fce0000000015 */
.L_x_26305:
[----:B------:R-:W-:Y:S05]  /*91e0*/  BSYNC B1 ;  /* 0x0000000000017941 */ /* 0x000fea0003800000 */
.L_x_26303:
        /* <DEDUP_REMOVED lines=22> */
.L_x_26307:
[----:B------:R-:W0:Y:S02]  /*9350*/  MUFU.RCP R21, R2 ;  /* 0x0000000200157308 */ /* 0x000e240000001000 */
[----:B0-----:R-:W-:-:S04]  /*9360*/  FFMA R0, R2, R21, -1 ;  /* 0xbf80000002007423 */ /* 0x001fc80000000015 */
[----:B------:R-:W-:-:S04]  /*9370*/  FADD.FTZ R0, -R0, -RZ ;  /* 0x800000ff00007221 */ /* 0x000fc80000010100 */
[----:B------:R-:W-:-:S07]  /*9380*/  FFMA R21, R21, R0, R21 ;  /* 0x0000000015157223 */ /* 0x000fce0000000015 */
.L_x_26308:
[----:B------:R-:W-:Y:S05]  /*9390*/  BSYNC B1 ;  /* 0x0000000000017941 */ /* 0x000fea0003800000 */
.L_x_26306:
        /* <DEDUP_REMOVED lines=23> */
.L_x_26310:
[----:B------:R-:W0:Y:S02]  /*9510*/  MUFU.RCP R21, R2 ;  /* 0x0000000200157308 */ /* 0x000e240000001000 */
[----:B0-----:R-:W-:-:S04]  /*9520*/  FFMA R0, R2, R21, -1 ;  /* 0xbf80000002007423 */ /* 0x001fc80000000015 */
[----:B------:R-:W-:-:S04]  /*9530*/  FADD.FTZ R0, -R0, -RZ ;  /* 0x800000ff00007221 */ /* 0x000fc80000010100 */
[----:B------:R-:W-:-:S07]  /*9540*/  FFMA R21, R21, R0, R21 ;  /* 0x0000000015157223 */ /* 0x000fce0000000015 */
.L_x_26311:
[----:B------:R-:W-:Y:S05]  /*9550*/  BSYNC B1 ;  /* 0x0000000000017941 */ /* 0x000fea0003800000 */
.L_x_26309:
        /* <DEDUP_REMOVED lines=73> */
.L_x_26313:
[----:B------:R-:W-:Y:S05]  /*99f0*/  BSYNC B0 ;  /* 0x0000000000007941 */ /* 0x000fea0003800000 */
.L_x_26312:
        /* <DEDUP_REMOVED lines=16> */
.L_x_26315:
[----:B------:R-:W-:Y:S05]  /*9b00*/  BSYNC B0 ;  /* 0x0000000000007941 */ /* 0x000fea0003800000 */
.L_x_26314:
        /* <DEDUP_REMOVED lines=18> */
.L_x_26317:
[----:B------:R-:W-:Y:S05]  /*9c30*/  BSYNC B0 ;  /* 0x0000000000007941 */ /* 0x000fea0003800000 */
.L_x_26316:
        /* <DEDUP_REMOVED lines=19> */
.L_x_26319:
[----:B------:R-:W-:Y:S05]  /*9d70*/  BSYNC B0 ;  /* 0x0000000000007941 */ /* 0x000fea0003800000 */
.L_x_26318:
        /* <DEDUP_REMOVED lines=19> */
.L_x_26321:
[----:B------:R-:W-:Y:S05]  /*9eb0*/  BSYNC B0 ;  /* 0x0000000000007941 */ /* 0x000fea0003800000 */
.L_x_26320:
        /* <DEDUP_REMOVED lines=32> */
.L_x_26323:
[----:B------:R-:W-:Y:S05]  /*a0c0*/  BSYNC B0 ;  /* 0x0000000000007941 */ /* 0x000fea0003800000 */
.L_x_26322:
[-C--:B0-----:R-:W-:Y:S01]  /*a0d0*/  FMUL R61, R58, R11.reuse ;  /* 0x0000000b3a3d7220 */ /* 0x081fe20000400000 */
[-C--:B------:R-:W-:Y:S01]  /*a0e0*/  FMUL R20, R86, R11.reuse ;  /* 0x0000000b56147220 */ /* 0x080fe20000400000 */
[----:B------:R-:W-:Y:S01]  /*a0f0*/  LOP3.LUT R57, R57, 0xffff, RZ, 0xc0, !PT ;  /* 0x0000ffff39397812 */ /* 0x000fe200078ec0ff */
[----:B------:R-:W-:Y:S01]  /*a100*/  FMUL R67, R84, R11 ;  /* 0x0000000b54437220 */ /* 0x000fe20000400000 */
[----:B------:R-:W-:Y:S01]  /*a110*/  PRMT R69, R69, 0x7104, RZ ;  /* 0x0000710445457816 */ /* 0x000fe200000000ff */
[----:B------:R-:W-:Y:S01]  /*a120*/  BSSY B0, `(.L_x_26324) ;  /* 0x0000030000007945 */ /* 0x000fe20003800000 */
[----:B------:R-:W-:Y:S02]  /*a130*/  F2FP.SATFINITE.E5M2.F32.PACK_AB_MERGE_C R61, RZ, R61, RZ ;  /* 0x0000003dff3d723e */ /* 0x000fe400048060ff */
[----:B------:R-:W-:Y:S02]  /*a140*/  F2FP.SATFINITE.E5M2.F32.PACK_AB_MERGE_C R20, RZ, R20, RZ ;  /* 0x00000014ff14723e */ /* 0x000fe400048060ff */
[----:B------:R-:W-:Y:S01]  /*a150*/  F2FP.SATFINITE.E5M2.F32.PACK_AB_MERGE_C R67, RZ, R67, RZ ;  /* 0x00000043ff43723e */ /* 0x000fe200048060ff */
        /* <DEDUP_REMOVED lines=11> */
[----:B------:R-:W-:Y:S02]  /*a210*/  F2FP.SATFINITE.E5M2.F32.PACK_AB_MERGE_C R64, RZ, R57, RZ ;  /* 0x00000039ff40723e */ /* 0x000fe400048060ff */
        /* <DEDUP_REMOVED lines=32> */
.L_x_26325:
[----:B------:R-:W-:Y:S05]  /*a420*/  BSYNC B0 ;  /* 0x0000000000007941 */ /* 0x000fea0003800000 */
.L_x_26324:
[----:B0-----:R-:W-:Y:S01]  /*a430*/  FMUL R59, R88, R11 ;  /* 0x0000000b583b7220 */ /* 0x001fe20000400000 */
[----:B------:R-:W-:Y:S04]  /*a440*/  BSSY B0, `(.L_x_26326) ;  /* 0x000001b000007945 */ /* 0x000fe80003800000 */
[----:B------:R-:W-:Y:S02]  /*a450*/  F2FP.SATFINITE.E5M2.F32.PACK_AB_MERGE_C R61, RZ, R59, RZ ;  /* 0x0000003bff3d723e */ /* 0x000fe400048060ff */
[----:B------:R-:W-:Y:S02]  /*a460*/  SHF.L.U32 R59, R68, 0x10, RZ ;  /* 0x00000010443b7819 */ /* 0x000fe400000006ff */
[----:B------:R-:W-:Y:S02]  /*a470*/  LOP3.LUT R60, R61, 0xffff, RZ, 0xc0, !PT ;  /* 0x0000ffff3d3c7812 */ /* 0x000fe400078ec0ff */
[----:B------:R-:W-:-:S03]  /*a480*/  LOP3.LUT R59, R59, 0xff0000, RZ, 0xc0, !PT ;  /* 0x00ff00003b3b7812 */ /* 0x000fc600078ec0ff */
[----:B------:R-:W-:-:S05]  /*a490*/  IMAD.SHL.U32 R60, R60, 0x1000000, RZ ;  /* 0x010000003c3c7824 */ /* 0x000fca00078e00ff */
[----:B------:R-:W-:Y:S01]  /*a4a0*/  LOP3.LUT R59, R60, R69, R59, 0xfe, !PT ;  /* 0x000000453c3b7212 */ /* 0x000fe200078efe3b */
[----:B------:R-:W-:-:S05]  /*a4b0*/  FMUL R60, R0, R11 ;  /* 0x0000000b003c7220 */ /* 0x000fca0000400000 */
[----:B------:R-:W-:Y:S01]  /*a4c0*/  F2FP.SATFINITE.E5M2.F32.PACK_AB_MERGE_C R68, RZ, R60, RZ ;  /* 0x0000003cff44723e */ /* 0x000fe200048060ff */
        /* <DEDUP_REMOVED lines=18> */
.L_x_26327:
[----:B------:R-:W-:Y:S05]  /*a5f0*/  BSYNC B0 ;  /* 0x0000000000007941 */ /* 0x000fea0003800000 */
.L_x_26326:
        /* <DEDUP_REMOVED lines=167> */
[----:B-----5:R-:W-:Y:S05]  /*b070*/  CALL.REL.NOINC `($__internal_553_$__cuda_sm20_rcp_rn_f32_slowpath) ;  /* 0x000000c000487944 */ /* 0x020fea0003c00000 */
[----:B------:R-:W-:Y:S05]  /*b080*/  BRA `(.L_x_26330) ;  /* 0x0000000000107947 */ /* 0x000fea0003800000 */
.L_x_26329:
[----:B------:R-:W0:Y:S02]  /*b090*/  MUFU.RCP R21, R90 ;  /* 0x0000005a00157308 */ /* 0x000e240000001000 */
[----:B0-----:R-:W-:-:S04]  /*b0a0*/  FFMA R0, R90, R21, -1 ;  /* 0xbf8000005a007423 */ /* 0x001fc80000000015 */
[----:B------:R-:W-:-:S04]  /*b0b0*/  FADD.FTZ R0, -R0, -RZ ;  /* 0x800000ff00007221 */ /* 0x000fc80000010100 */
[----:B------:R-:W-:-:S07]  /*b0c0*/  FFMA R21, R21, R0, R21 ;  /* 0x0000000015157223 */ /* 0x000fce0000000015 */
.L_x_26330:
[----:B------:R-:W-:Y:S05]  /*b0d0*/  BSYNC B1 ;  /* 0x0000000000017941 */ /* 0x000fea0003800000 */
.L_x_26328:
        /* <DEDUP_REMOVED lines=23> */
.L_x_26332:
[----:B------:R-:W0:Y:S02]  /*b250*/  MUFU.RCP R21, R2 ;  /* 0x0000000200157308 */ /* 0x000e240000001000 */
[----:B0-----:R-:W-:-:S04]  /*b260*/  FFMA R0, R2, R21, -1 ;  /* 0xbf80000002007423 */ /* 0x001fc80000000015 */
[----:B------:R-:W-:-:S04]  /*b270*/  FADD.FTZ R0, -R0, -RZ ;  /* 0x800000ff00007221 */ /* 0x000fc80000010100 */
[----:B------:R-:W-:-:S07]  /*b280*/  FFMA R21, R21, R0, R21 ;  /* 0x0000000015157223 */ /* 0x000fce0000000015 */
.L_x_26333:
[----:B------:R-:W-:Y:S05]  /*b290*/  BSYNC B1 ;  /* 0x0000000000017941 */ /* 0x000fea0003800000 */
.L_x_26331:
        /* <DEDUP_REMOVED lines=22> */
.L_x_26335:
[----:B------:R-:W0:Y:S02]  /*b400*/  MUFU.RCP R21, R2 ;  /* 0x0000000200157308 */ /* 0x000e240000001000 */
[----:B0-----:R-:W-:-:S04]  /*b410*/  FFMA R0, R2, R21, -1 ;  /* 0xbf80000002007423 */ /* 0x001fc80000000015 */
[----:B------:R-:W-:-:S04]  /*b420*/  FADD.FTZ R0, -R0, -RZ ;  /* 0x800000ff00007221 */ /* 0x000fc80000010100 */
[----:B------:R-:W-:-:S07]  /*b430*/  FFMA R21, R21, R0, R21 ;  /* 0x0000000015157223 */ /* 0x000fce0000000015 */
.L_x_26336:
[----:B------:R-:W-:Y:S05]  /*b440*/  BSYNC B1 ;  /* 0x0000000000017941 */ /* 0x000fea0003800000 */
.L_x_26334:
        /* <DEDUP_REMOVED lines=23> */
.L_x_26338:
[----:B------:R-:W0:Y:S02]  /*b5c0*/  MUFU.RCP R21, R2 ;  /* 0x0000000200157308 */ /* 0x000e240000001000 */
[----:B0-----:R-:W-:-:S04]  /*b5d0*/  FFMA R0, R2, R21, -1 ;  /* 0xbf80000002007423 */ /* 0x001fc80000000015 */
[----:B------:R-:W-:-:S04]  /*b5e0*/  FADD.FTZ R0, -R0, -RZ ;  /* 0x800000ff00007221 */ /* 0x000fc80000010100 */
[----:B------:R-:W-:-:S07]  /*b5f0*/  FFMA R21, R21, R0, R21 ;  /* 0x0000000015157223 */ /* 0x000fce0000000015 */
.L_x_26339:
[----:B------:R-:W-:Y:S05]  /*b600*/  BSYNC B1 ;  /* 0x0000000000017941 */ /* 0x000fea0003800000 */
.L_x_26337:
        /* <DEDUP_REMOVED lines=22> */
.L_x_26341:
[----:B------:R-:W0:Y:S02]  /*b770*/  MUFU.RCP R21, R2 ;  /* 0x0000000200157308 */ /* 0x000e240000001000 */
[----:B0-----:R-:W-:-:S04]  /*b780*/  FFMA R0, R2, R21, -1 ;  /* 0xbf80000002007423 */ /* 0x001fc80000000015 */
[----:B------:R-:W-:-:S04]  /*b790*/  FADD.FTZ R0, -R0, -RZ ;  /* 0x800000ff00007221 */ /* 0x000fc80000010100 */
[----:B------:R-:W-:-:S07]  /*b7a0*/  FFMA R21, R21, R0, R21 ;  /* 0x0000000015157223 */ /* 0x000fce0000000015 */
.L_x_26342:
[----:B------:R-:W-:Y:S05]  /*b7b0*/  BSYNC B1 ;  /* 0x0000000000017941 */ /* 0x000fea0003800000 */
.L_x_26340:
        /* <DEDUP_REMOVED lines=23> */
.L_x_26344:
[----:B------:R-:W0:Y:S02]  /*b930*/  MUFU.RCP R21, R2 ;  /* 0x0000000200157308 */ /* 0x000e240000001000 */
[----:B0-----:R-:W-:-:S04]  /*b940*/  FFMA R0, R2, R21, -1 ;  /* 0xbf80000002007423 */ /* 0x001fc80000000015 */
[----:B------:R-:W-:-:S04]  /*b950*/  FADD.FTZ R0, -R0, -RZ ;  /* 0x800000ff00007221 */ /* 0x000fc80000010100 */
[----:B------:R-:W-:-:S07]  /*b960*/  FFMA R21, R21, R0, R21 ;  /* 0x0000000015157223 */ /* 0x000fce0000000015 */
.L_x_26345:
[----:B------:R-:W-:Y:S05]  /*b970*/  BSYNC B1 ;  /* 0x0000000000017941 */ /* 0x000fea0003800000 */
.L_x_26343:
        /* <DEDUP_REMOVED lines=22> */
.L_x_26347:
[----:B------:R-:W0:Y:S02]  /*bae0*/  MUFU.RCP R21, R2 ;  /* 0x0000000200157308 */ /* 0x000e240000001000 */
[----:B0-----:R-:W-:-:S04]  /*baf0*/  FFMA R0, R2, R21, -1 ;  /* 0xbf80000002007423 */ /* 0x001fc80000000015 */
[----:B------:R-:W-:-:S04]  /*bb00*/  FADD.FTZ R0, -R0, -RZ ;  /* 0x800000ff00007221 */ /* 0x000fc80000010100 */
[----:B------:R-:W-:-:S07]  /*bb10*/  FFMA R21, R21, R0, R21 ;  /* 0x0000000015157223 */ /* 0x000fce0000000015 */
.L_x_26348:
[----:B------:R-:W-:Y:S05]  /*bb20*/  BSYNC B1 ;  /* 0x0000000000017941 */ /* 0x000fea0003800000 */
.L_x_26346:
        /* <DEDUP_REMOVED lines=23> */
.L_x_26350:
[----:B------:R-:W0:Y:S02]  /*bca0*/  MUFU.RCP R21, R2 ;  /* 0x0000000200157308 */ /* 0x000e240000001000 */
[----:B0-----:R-:W-:-:S04]  /*bcb0*/  FFMA R0, R2, R21, -1 ;  /* 0xbf80000002007423 */ /* 0x001fc80000000015 */
[----:B------:R-:W-:-:S04]  /*bcc0*/  FADD.FTZ R0, -R0, -RZ ;  /* 0x800000ff00007221 */ /* 0x000fc80000010100 */
[----:B------:R-:W-:-:S07]  /*bcd0*/  FFMA R21, R21, R0, R21 ;  /* 0x0000000015157223 */ /* 0x000fce0000000015 */
.L_x_26351:
[----:B------:R-:W-:Y:S05]  /*bce0*/  BSYNC B1 ;  /* 0x0000000000017941 */ /* 0x000fea0003800000 */
.L_x_26349:
        /* <DEDUP_REMOVED lines=22> */
.L_x_26353:
[----:B------:R-:W0:Y:S02]  /*be50*/  MUFU.RCP R21, R2 ;  /* 0x0000000200157308 */ /* 0x000e240000001000 */
[----:B0-----:R-:W-:-:S04]  /*be60*/  FFMA R0, R2, R21, -1 ;  /* 0xbf80000002007423 */ /* 0x001fc80000000015 */
[----:B------:R-:W-:-:S04]  /*be70*/  FADD.FTZ R0, -R0, -RZ ;  /* 0x800000ff00007221 */ /* 0x000fc80000010100 */
[----:B------:R-:W-:-:S07]  /*be80*/  FFMA R21, R21, R0, R21 ;  /* 0x0000000015157223 */ /* 0x000fce0000000015 */
.L_x_26354:
[----:B------:R-:W-:Y:S05]  /*be90*/  BSYNC B1 ;  /* 0x0000000000017941 */ /* 0x000fea0003800000 */
.L_x_26352:
        /* <DEDUP_REMOVED lines=23> */
.L_x_26356:
[----:B------:R-:W0:Y:S02]  /*c010*/  MUFU.RCP R21, R2 ;  /* 0x0000000200157308 */ /* 0x000e240000001000 */
[----:B0-----:R-:W-:-:S04]  /*c020*/  FFMA R0, R2, R21, -1 ;  /* 0xbf80000002007423 */ /* 0x001fc80000000015 */
[----:B------:R-:W-:-:S04]  /*c030*/  FADD.FTZ R0, -R0, -RZ ;  /* 0x800000ff00007221 */ /* 0x000fc80000010100 */
[----:B------:R-:W-:-:S07]  /*c040*/  FFMA R21, R21, R0, R21 ;  /* 0x0000000015157223 */ /* 0x000fce0000000015 */
.L_x_26357:
[----:B------:R-:W-:Y:S05]  /*c050*/  BSYNC B1 ;  /* 0x0000000000017941 */ /* 0x000fea0003800000 */
.L_x_26355:
        /* <DEDUP_REMOVED lines=22> */
.L_x_26359:
[----:B------:R-:W0:Y:S02]  /*c1c0*/  MUFU.RCP R21, R2 ;  /* 0x0000000200157308 */ /* 0x000e240000001000 */
[----:B0-----:R-:W-:-:S04]  /*c1d0*/  FFMA R0, R2, R21, -1 ;  /* 0xbf80000002007423 */ /* 0x001fc80000000015 */
[----:B------:R-:W-:-:S04]  /*c1e0*/  FADD.FTZ R0, -R0, -RZ ;  /* 0x800000ff00007221 */ /* 0x000fc80000010100 */
[----:B------:R-:W-:-:S07]  /*c1f0*/  FFMA R21, R21, R0, R21 ;  /* 0x0000000015157223 */ /* 0x000fce0000000015 */
.L_x_26360:
[----:B------:R-:W-:Y:S05]  /*c200*/  BSYNC B1 ;  /* 0x0000000000017941 */ /* 0x000fea0003800000 */
.L_x_26358:
        /* <DEDUP_REMOVED lines=23> */
.L_x_26362:
[----:B------:R-:W0:Y:S02]  /*c380*/  MUFU.RCP R21, R2 ;  /* 0x0000000200157308 */ /* 0x000e240000001000 */
[----:B0-----:R-:W-:-:S04]  /*c390*/  FFMA R0, R2, R21, -1 ;  /* 0xbf80000002007423 */ /* 0x001fc80000000015 */
[----:B------:R-:W-:-:S04]  /*c3a0*/  FADD.FTZ R0, -R0, -RZ ;  /* 0x800000ff00007221 */ /* 0x000fc80000010100 */
[----:B------:R-:W-:-:S07]  /*c3b0*/  FFMA R21, R21, R0, R21 ;  /* 0x0000000015157223 */ /* 0x000fce0000000015 */
.L_x_26363:
[----:B------:R-:W-:Y:S05]  /*c3c0*/  BSYNC B1 ;  /* 0x0000000000017941 */ /* 0x000fea0003800000 */
.L_x_26361:
        /* <DEDUP_REMOVED lines=22> */
.L_x_26365:
[----:B------:R-:W0:Y:S02]  /*c530*/  MUFU.RCP R21, R2 ;  /* 0x0000000200157308 */ /* 0x000e240000001000 */
[----:B0-----:R-:W-:-:S04]  /*c540*/  FFMA R0, R2, R21, -1 ;  /* 0xbf80000002007423 */ /* 0x001fc80000000015 */
[----:B------:R-:W-:-:S04]  /*c550*/  FADD.FTZ R0, -R0, -RZ ;  /* 0x800000ff00007221 */ /* 0x000fc80000010100 */
[----:B------:R-:W-:-:S07]  /*c560*/  FFMA R21, R21, R0, R21 ;  /* 0x0000000015157223 */ /* 0x000fce0000000015 */
.L_x_26366:
[----:B------:R-:W-:Y:S05]  /*c570*/  BSYNC B1 ;  /* 0x0000000000017941 */ /* 0x000fea0003800000 */
.L_x_26364:
        /* <DEDUP_REMOVED lines=23> */
.L_x_26368:
[----:B------:R-:W0:Y:S02]  /*c6f0*/  MUFU.RCP R21, R2 ;  /* 0x0000000200157308 */ /* 0x000e240000001000 */
[----:B0-----:R-:W-:-:S04]  /*c700*/  FFMA R0, R2, R21, -1 ;  /* 0xbf80000002007423 */ /* 0x001fc80000000015 */
[----:B------:R-:W-:-:S04]  /*c710*/  FADD.FTZ R0, -R0, -RZ ;  /* 0x800000ff00007221 */ /* 0x000fc80000010100 */
[----:B------:R-:W-:-:S07]  /*c720*/  FFMA R21, R21, R0, R21 ;  /* 0x0000000015157223 */ /* 0x000fce0000000015 */
.L_x_26369:
[----:B------:R-:W-:Y:S05]  /*c730*/  BSYNC B1 ;  /* 0x0000000000017941 */ /* 0x000fea0003800000 */
.L_x_26367:
        /* <DEDUP_REMOVED lines=22> */
.L_x_26371:
[----:B------:R-:W0:Y:S02]  /*c8a0*/  MUFU.RCP R21, R2 ;  /* 0x0000000200157308 */ /* 0x000e240000001000 */
[----:B0-----:R-:W-:-:S04]  /*c8b0*/  FFMA R0, R2, R21, -1 ;  /* 0xbf80000002007423 */ /* 0x001fc80000000015 */
[----:B------:R-:W-:-:S04]  /*c8c0*/  FADD.FTZ R0, -R0, -RZ ;  /* 0x800000ff00007221 */ /* 0x000fc80000010100 */
[----:B------:R-:W-:-:S07]  /*c8d0*/  FFMA R21, R21, R0, R21 ;  /* 0x0000000015157223 */ /* 0x000fce0000000015 */
.L_x_26372:
[----:B------:R-:W-:Y:S05]  /*c8e0*/  BSYNC B1 ;  /* 0x0000000000017941 */ /* 0x000fea0003800000 */
.L_x_26370:
        /* <DEDUP_REMOVED lines=23> */
.L_x_26374:
[----:B------:R-:W0:Y:S02]  /*ca60*/  MUFU.RCP R21, R2 ;  /* 0x0000000200157308 */ /* 0x000e240000001000 */
[----:B0-----:R-:W-:-:S04]  /*ca70*/  FFMA R0, R2, R21, -1 ;  /* 0xbf80000002007423 */ /* 0x001fc80000000015 */
[----:B------:R-:W-:-:S04]  /*ca80*/  FADD.FTZ R0, -R0, -RZ ;  /* 0x800000ff00007221 */ /* 0x000fc80000010100 */
[----:B------:R-:W-:-:S07]  /*ca90*/  FFMA R21, R21, R0, R21 ;  /* 0x0000000015157223 */ /* 0x000fce0000000015 */
.L_x_26375:
[----:B------:R-:W-:Y:S05]  /*caa0*/  BSYNC B1 ;  /* 0x0000000000017941 */ /* 0x000fea0003800000 */
.L_x_26373:
        /* <DEDUP_REMOVED lines=22> */
.L_x_26377:
[----:B------:R-:W0:Y:S02]  /*cc10*/  MUFU.RCP R21, R2 ;  /* 0x0000000200157308 */ /* 0x000e240000001000 */
[----:B0-----:R-:W-:-:S04]  /*cc20*/  FFMA R0, R2, R21, -1 ;  /* 0xbf80000002007423 */ /* 0x001fc80000000015 */
[----:B------:R-:W-:-:S04]  /*cc30*/  FADD.FTZ R0, -R0, -RZ ;  /* 0x800000ff00007221 */ /* 0x000fc80000010100 */
[----:B------:R-:W-:-:S07]  /*cc40*/  FFMA R21, R21, R0, R21 ;  /* 0x0000000015157223 */ /* 0x000fce0000000015 */
.L_x_26378:
[----:B------:R-:W-:Y:S05]  /*cc50*/  BSYNC B1 ;  /* 0x0000000000017941 */ /* 0x000fea0003800000 */
.L_x_26376:
        /* <DEDUP_REMOVED lines=23> */
.L_x_26380:
[----:B------:R-:W0:Y:S02]  /*cdd0*/  MUFU.RCP R21, R2 ;  /* 0x0000000200157308 */ /* 0x000e240000001000 */
[----:B0-----:R-:W-:-:S04]  /*cde0*/  FFMA R0, R2, R21, -1 ;  /* 0xbf80000002007423 */ /* 0x001fc80000000015 */
[----:B------:R-:W-:-:S04]  /*cdf0*/  FADD.FTZ R0, -R0, -RZ ;  /* 0x800000ff00007221 */ /* 0x000fc80000010100 */
[----:B------:R-:W-:-:S07]  /*ce00*/  FFMA R21, R21, R0, R21 ;  /* 0x0000000015157223 */ /* 0x000fce0000000015 */
.L_x_26381:
[----:B------:R-:W-:Y:S05]  /*ce10*/  BSYNC B1 ;  /* 0x0000000000017941 */ /* 0x000fea0003800000 */
.L_x_26379:
        /* <DEDUP_REMOVED lines=22> */
.L_x_26383:
[----:B------:R-:W0:Y:S02]  /*cf80*/  MUFU.RCP R21, R2 ;  /* 0x0000000200157308 */ /* 0x000e240000001000 */
[----:B0-----:R-:W-:-:S04]  /*cf90*/  FFMA R0, R2, R21, -1 ;  /* 0xbf80000002007423 */ /* 0x001fc80000000015 */
[----:B------:R-:W-:-:S04]  /*cfa0*/  FADD.FTZ R0, -R0, -RZ ;  /* 0x800000ff00007221 */ /* 0x000fc80000010100 */
[----:B------:R-:W-:-:S07]  /*cfb0*/  FFMA R21, R21, R0, R21 ;  /* 0x0000000015157223 */ /* 0x000fce0000000015 */
.L_x_26384:
[----:B------:R-:W-:Y:S05]  /*cfc0*/  BSYNC B1 ;  /* 0x0000000000017941 */ /* 0x000fea0003800000 */
.L_x_26382:
        /* <DEDUP_REMOVED lines=23> */
.L_x_26386:
[----:B------:R-:W0:Y:S02]  /*d140*/  MUFU.RCP R21, R2 ;  /* 0x0000000200157308 */ /* 0x000e240000001000 */
[----:B0-----:R-:W-:-:S04]  /*d150*/  FFMA R0, R2, R21, -1 ;  /* 0xbf80000002007423 */ /* 0x001fc80000000015 */
[----:B------:R-:W-:-:S04]  /*d160*/  FADD.FTZ R0, -R0, -RZ ;  /* 0x800000ff00007221 */ /* 0x000fc80000010100 */
[----:B------:R-:W-:-:S07]  /*d170*/  FFMA R21, R21, R0, R21 ;  /* 0x0000000015157223 */ /* 0x000fce0000000015 */
.L_x_26387:
[----:B------:R-:W-:Y:S05]  /*d180*/  BSYNC B1 ;  /* 0x0000000000017941 */ /* 0x000fea0003800000 */
.L_x_26385:
        /* <DEDUP_REMOVED lines=22> */
.L_x_26389:
[----:B------:R-:W0:Y:S02]  /*d2f0*/  MUFU.RCP R21, R2 ;  /* 0x0000000200157308 */ /* 0x000e240000001000 */
[----:B0-----:R-:W-:-:S04]  /*d300*/  FFMA R0, R2, R21, -1 ;  /* 0xbf80000002007423 */ /* 0x001fc80000000015 */
[----:B------:R-:W-:-:S04]  /*d310*/  FADD.FTZ R0, -R0, -RZ ;  /* 0x800000ff00007221 */ /* 0x000fc80000010100 */
[----:B------:R-:W-:-:S07]  /*d320*/  FFMA R21, R21, R0, R21 ;  /* 0x0000000015157223 */ /* 0x000fce0000000015 */
.L_x_26390:
[----:B------:R-:W-:Y:S05]  /*d330*/  BSYNC B1 ;  /* 0x0000000000017941 */ /* 0x000fea0003800000 */
.L_x_26388:
        /* <DEDUP_REMOVED lines=23> */
.L_x_26392:
[----:B------:R-:W0:Y:S02]  /*d4b0*/  MUFU.RCP R21, R2 ;  /* 0x0000000200157308 */ /* 0x000e240000001000 */
[----:B0-----:R-:W-:-:S04]  /*d4c0*/  FFMA R0, R2, R21, -1 ;  /* 0xbf80000002007423 */ /* 0x001fc80000000015 */
[----:B------:R-:W-:-:S04]  /*d4d0*/  FADD.FTZ R0, -R0, -RZ ;  /* 0x800000ff00007221 */ /* 0x000fc80000010100 */
[----:B------:R-:W-:-:S07]  /*d4e0*/  FFMA R21, R21, R0, R21 ;  /* 0x0000000015157223 */ /* 0x000fce0000000015 */
.L_x_26393:
[----:B------:R-:W-:Y:S05]  /*d4f0*/  BSYNC B1 ;  /* 0x0000000000017941 */ /* 0x000fea0003800000 */
.L_x_26391:
        /* <DEDUP_REMOVED lines=22> */
.L_x_26395:
[----:B------:R-:W0:Y:S02]  /*d660*/  MUFU.RCP R21, R2 ;  /* 0x0000000200157308 */ /* 0x000e240000001000 */
[----:B0-----:R-:W-:-:S04]  /*d670*/  FFMA R0, R2, R21, -1 ;  /* 0xbf80000002007423 */ /* 0x001fc80000000015 */
[----:B------:R-:W-:-:S04]  /*d680*/  FADD.FTZ R0, -R0, -RZ ;  /* 0x800000ff00007221 */ /* 0x000fc80000010100 */
[----:B------:R-:W-:-:S07]  /*d690*/  FFMA R21, R21, R0, R21 ;  /* 0x0000000015157223 */ /* 0x000fce0000000015 */
.L_x_26396:
[----:B------:R-:W-:Y:S05]  /*d6a0*/  BSYNC B1 ;  /* 0x0000000000017941 */ /* 0x000fea0003800000 */
.L_x_26394:
        /* <DEDUP_REMOVED lines=23> */
.L_x_26398:
[----:B------:R-:W0:Y:S02]  /*d820*/  MUFU.RCP R21, R2 ;  /* 0x0000000200157308 */ /* 0x000e240000001000 */
[----:B0-----:R-:W-:-:S04]  /*d830*/  FFMA R0, R2, R21, -1 ;  /* 0xbf80000002007423 */ /* 0x001fc80000000015 */
[----:B------:R-:W-:-:S04]  /*d840*/  FADD.FTZ R0, -R0, -RZ ;  /* 0x800000ff00007221 */ /* 0x000fc80000010100 */
[----:B------:R-:W-:-:S07]  /*d850*/  FFMA R21, R21, R0, R21 ;  /* 0x0000000015157223 */ /* 0x000fce0000000015 */
.L_x_26399:
[----:B------:R-:W-:Y:S05]  /*d860*/  BSYNC B1 ;  /* 0x0000000000017941 */ /* 0x000fea0003800000 */
.L_x_26397:
        /* <DEDUP_REMOVED lines=22> */
.L_x_26401:
[----:B------:R-:W0:Y:S02]  /*d9d0*/  MUFU.RCP R21, R2 ;  /* 0x0000000200157308 */ /* 0x000e240000001000 */
[----:B0-----:R-:W-:-:S04]  /*d9e0*/  FFMA R0, R2, R21, -1 ;  /* 0xbf80000002007423 */ /* 0x001fc80000000015 */
[----:B------:R-:W-:-:S04]  /*d9f0*/  FADD.FTZ R0, -R0, -RZ ;  /* 0x800000ff00007221 */ /* 0x000fc80000010100 */
[----:B------:R-:W-:-:S07]  /*da00*/  FFMA R21, R21, R0, R21 ;  /* 0x0000000015157223 */ /* 0x000fce0000000015 */
.L_x_26402:
[----:B------:R-:W-:Y:S05]  /*da10*/  BSYNC B1 ;  /* 0x0000000000017941 */ /* 0x000fea0003800000 */
.L_x_26400:
        /* <DEDUP_REMOVED lines=23> */
.L_x_26404:
[----:B------:R-:W0:Y:S02]  /*db90*/  MUFU.RCP R21, R2 ;  /* 0x0000000200157308 */ /* 0x000e240000001000 */
[----:B0-----:R-:W-:-:S04]  /*dba0*/  FFMA R0, R2, R21, -1 ;  /* 0xbf80000002007423 */ /* 0x001fc80000000015 */
[----:B------:R-:W-:-:S04]  /*dbb0*/  FADD.FTZ R0, -R0, -RZ ;  /* 0x800000ff00007221 */ /* 0x000fc80000010100 */
[----:B------:R-:W-:-:S07]  /*dbc0*/  FFMA R21, R21, R0, R21 ;  /* 0x0000000015157223 */ /* 0x000fce0000000015 */
.L_x_26405:
[----:B------:R-:W-:Y:S05]  /*dbd0*/  BSYNC B1 ;  /* 0x0000000000017941 */ /* 0x000fea0003800000 */
.L_x_26403:
        /* <DEDUP_REMOVED lines=22> */
.L_x_26407:
[----:B------:R-:W0:Y:S02]  /*dd40*/  MUFU.RCP R21, R2 ;  /* 0x0000000200157308 */ /* 0x000e240000001000 */
[----:B0-----:R-:W-:-:S04]  /*dd50*/  FFMA R0, R2, R21, -1 ;  /* 0xbf80000002007423 */ /* 0x001fc80000000015 */
[----:B------:R-:W-:-:S04]  /*dd60*/  FADD.FTZ R0, -R0, -RZ ;  /* 0x800000ff00007221 */ /* 0x000fc80000010100 */
[----:B------:R-:W-:-:S07]  /*dd70*/  FFMA R21, R21, R0, R21 ;  /* 0x0000000015157223 */ /* 0x000fce0000000015 */
.L_x_26408:
[----:B------:R-:W-:Y:S05]  /*dd80*/  BSYNC B1 ;  /* 0x0000000000017941 */ /* 0x000fea0003800000 */
.L_x_26406:
        /* <DEDUP_REMOVED lines=23> */
.L_x_26410:
[----:B------:R-:W0:Y:S02]  /*df00*/  MUFU.RCP R21, R2 ;  /* 0x0000000200157308 */ /* 0x000e240000001000 */
[----:B0-----:R-:W-:-:S04]  /*df10*/  FFMA R0, R2, R21, -1 ;  /* 0xbf80000002007423 */ /* 0x001fc80000000015 */
[----:B------:R-:W-:-:S04]  /*df20*/  FADD.FTZ R0, -R0, -RZ ;  /* 0x800000ff00007221 */ /* 0x000fc80000010100 */
[----:B------:R-:W-:-:S07]  /*df30*/  FFMA R21, R21, R0, R21 ;  /* 0x0000000015157223 */ /* 0x000fce0000000015 */
.L_x_26411:
[----:B------:R-:W-:Y:S05]  /*df40*/  BSYNC B1 ;  /* 0x0000000000017941 */ /* 0x000fea0003800000 */
.L_x_26409:
        /* <DEDUP_REMOVED lines=22> */
.L_x_26413:
[----:B------:R-:W0:Y:S02]  /*e0b0*/  MUFU.RCP R21, R2 ;  /* 0x0000000200157308 */ /* 0x000e240000001000 */
[----:B0-----:R-:W-:-:S04]  /*e0c0*/  FFMA R0, R2, R21, -1 ;  /* 0xbf80000002007423 */ /* 0x001fc80000000015 */
[----:B------:R-:W-:-:S04]  /*e0d0*/  FADD.FTZ R0, -R0, -RZ ;  /* 0x800000ff00007221 */ /* 0x000fc80000010100 */
[----:B------:R-:W-:-:S07]  /*e0e0*/  FFMA R21, R21, R0, R21 ;  /* 0x0000000015157223 */ /* 0x000fce0000000015 */
.L_x_26414:
[----:B------:R-:W-:Y:S05]  /*e0f0*/  BSYNC B1 ;  /* 0x0000000000017941 */ /* 0x000fea0003800000 */
.L_x_26412:
        /* <DEDUP_REMOVED lines=23> */
.L_x_26416:
[----:B------:R-:W0:Y:S02]  /*e270*/  MUFU.RCP R21, R2 ;  /* 0x0000000200157308 */ /* 0x000e240000001000 */
[----:B0-----:R-:W-:-:S04]  /*e280*/  FFMA R0, R2, R21, -1 ;  /* 0xbf80000002007423 */ /* 0x001fc80000000015 */
[----:B------:R-:W-:-:S04]  /*e290*/  FADD.FTZ R0, -R0, -RZ ;  /* 0x800000ff00007221 */ /* 0x000fc80000010100 */
[----:B------:R-:W-:-:S07]  /*e2a0*/  FFMA R21, R21, R0, R21 ;  /* 0x0000000015157223 */ /* 0x000fce0000000015 */
.L_x_26417:
[----:B------:R-:W-:Y:S05]  /*e2b0*/  BSYNC B1 ;  /* 0x0000000000017941 */ /* 0x000fea0003800000 */
.L_x_26415:
        /* <DEDUP_REMOVED lines=22> */
.L_x_26419:
[----:B------:R-:W0:Y:S02]  /*e420*/  MUFU.RCP R21, R2 ;  /* 0x0000000200157308 */ /* 0x000e240000001000 */
[----:B0-----:R-:W-:-:S04]  /*e430*/  FFMA R0, R2, R21, -1 ;  /* 0xbf80000002007423 */ /* 0x001fc80000000015 */
[----:B------:R-:W-:-:S04]  /*e440*/  FADD.FTZ R0, -R0, -RZ ;  /* 0x800000ff00007221 */ /* 0x000fc80000010100 */
[----:B------:R-:W-:-:S07]  /*e450*/  FFMA R21, R21, R0, R21 ;  /* 0x0000000015157223 */ /* 0x000fce0000000015 */
.L_x_26420:
[----:B------:R-:W-:Y:S05]  /*e460*/  BSYNC B1 ;  /* 0x0000000000017941 */ /* 0x000fea0003800000 */
.L_x_26418:
        /* <DEDUP_REMOVED lines=23> */
.L_x_26422:
[----:B------:R-:W0:Y:S02]  /*e5e0*/  MUFU.RCP R21, R2 ;  /* 0x0000000200157308 */ /* 0x000e240000001000 */
[----:B0-----:R-:W-:-:S04]  /*e5f0*/  FFMA R0, R2, R21, -1 ;  /* 0xbf80000002007423 */ /* 0x001fc80000000015 */
[----:B------:R-:W-:-:S04]  /*e600*/  FADD.FTZ R0, -R0, -RZ ;  /* 0x800000ff00007221 */ /* 0x000fc80000010100 */
[----:B------:R-:W-:-:S07]  /*e610*/  FFMA R21, R21, R0, R21 ;  /* 0x0000000015157223 */ /* 0x000fce0000000015 */
.L_x_26423:
[----:B------:R-:W-:Y:S05]  /*e620*/  BSYNC B1 ;  /* 0x0000000000017941 */ /* 0x000fea0003800000 */
.L_x_26421:
        /* <DEDUP_REMOVED lines=43> */
.L_x_26425:
[----:B------:R-:W-:Y:S05]  /*e8e0*/  BSYNC B0 ;  /* 0x0000000000007941 */ /* 0x000fea0003800000 */
.L_x_26424:
        /* <DEDUP_REMOVED lines=17> */
.L_x_26427:
[----:B------:R-:W-:Y:S05]  /*ea00*/  BSYNC B0 ;  /* 0x0000000000007941 */ /* 0x000fea0003800000 */
.L_x_26426:
        /* <DEDUP_REMOVED lines=14> */
[----:B------:R-:W-:Y:S02]  /*eaf0*/  F2FP.SATFINITE.E5M2.F32.PACK_AB_MERGE_C R13, RZ, R13, RZ ;  /* 0x0000000dff0d723e */ /* 0x000fe400048060ff */
        /* <DEDUP_REMOVED lines=49> */
.L_x_26429:
[----:B------:R-:W-:Y:S05]  /*ee10*/  BSYNC B0 ;  /* 0x0000000000007941 */ /* 0x000fea0003800000 */
.L_x_26428:
        /* <DEDUP_REMOVED lines=30> */
[----:B------:R-:W-:Y:S02]  /*f000*/  F2FP.SATFINITE.E5M2.F32.PACK_AB_MERGE_C R87, RZ, R38, RZ ;  /* 0x00000026ff57723e */ /* 0x000fe400048060ff */
[----:B------:R-:W-:Y:S02]  /*f010*/  SHF.L.U32 R51, R36, 0x10, RZ ;  /* 0x0000001024337819 */ /* 0x000fe400000006ff */
[----:B------:R-:W-:Y:S02]  /*f020*/  LOP3.LUT R36, R41, 0xffff, RZ, 0xc0, !PT ;  /* 0x0000ffff29247812 */ /* 0x000fe400078ec0ff */
[----:B------:R-:W-:Y:S02]  /*f030*/  FMNMX R41, |R44|, R25, !PT ;  /* 0x000000192c297209 */ /* 0x000fe40007800200 */
[----:B------:R-:W-:Y:S01]  /*f040*/  LOP3.LUT R25, R86, 0xffff, RZ, 0xc0, !PT ;  /* 0x0000ffff56197812 */ /* 0x000fe200078ec0ff */
[-C--:B------:R-:W-:Y:S01]  /*f050*/  FMUL R86, R40, R11.reuse ;  /* 0x0000000b28567220 */ /* 0x080fe20000400000 */
[----:B------:R-:W-:Y:S01]  /*f060*/  LOP3.LUT R44, R45, 0xffff, RZ, 0xc0, !PT ;  /* 0x0000ffff2d2c7812 */ /* 0x000fe200078ec0ff */
[----:B------:R-:W-:Y:S01]  /*f070*/  FMUL R45, R120, R11 ;  /* 0x0000000b782d7220 */ /* 0x000fe20000400000 */
[----:B------:R-:W-:Y:S01]  /*f080*/  F2FP.SATFINITE.E5M2.F32.PACK_AB_MERGE_C R50, RZ, R50, RZ ;  /* 0x00000032ff32723e */ /* 0x000fe200048060ff */
[----:B------:R-:W-:Y:S01]  /*f090*/  IMAD.U32 R25, R25, 0x10000, RZ ;  /* 0x0001000019197824 */ /* 0x000fe200078e00ff */
[----:B------:R-:W-:-:S02]  /*f0a0*/  FMNMX R41, |R106|, R41, !PT ;  /* 0x000000296a297209 */ /* 0x000fc40007800200 */
[----:B------:R-:W-:Y:S02]  /*f0b0*/  F2FP.SATFINITE.E5M2.F32.PACK_AB_MERGE_C R45, RZ, R45, RZ ;  /* 0x0000002dff2d723e */ /* 0x000fe400048060ff */
        /* <DEDUP_REMOVED lines=10> */
[----:B------:R-:W-:Y:S02]  /*f160*/  F2FP.SATFINITE.E5M2.F32.PACK_AB_MERGE_C R25, RZ, R25, RZ ;  /* 0x00000019ff19723e */ /* 0x000fe400048060ff */
[----:B------:R-:W-:-:S02]  /*f170*/  LOP3.LUT R82, R41, 0xff0000, RZ, 0xc0, !PT ;  /* 0x00ff000029527812 */ /* 0x000fc400078ec0ff */
[----:B------:R-:W-:Y:S02]  /*f180*/  LOP3.LUT R81, R25, 0xffff, RZ, 0xc0, !PT ;  /* 0x0000ffff19517812 */ /* 0x000fe400078ec0ff */
[----:B------:R-:W-:Y:S02]  /*f190*/  FMNMX R51, |R46|, R51, !PT ;  /* 0x000000332e337209 */ /* 0x000fe40007800200 */
[----:B------:R-:W-:Y:S01]  /*f1a0*/  F2FP.SATFINITE.E5M2.F32.PACK_AB_MERGE_C R86, RZ, R86, RZ ;  /* 0x00000056ff56723e */ /* 0x000fe200048060ff */
        /* <DEDUP_REMOVED lines=34> */
[----:B------:R-:W-:Y:S02]  /*f3d0*/  F2FP.SATFINITE.E5M2.F32.PACK_AB_MERGE_C R94, RZ, R94, RZ ;  /* 0x0000005eff5e723e */ /* 0x000fe400048060ff */
        /* <DEDUP_REMOVED lines=43> */
.L_x_26431:
[----:B------:R-:W-:Y:S05]  /*f690*/  BSYNC B0 ;  /* 0x0000000000007941 */ /* 0x000fea0003800000 */
.L_x_26430:
        /* <DEDUP_REMOVED lines=19> */
.L_x_26433:
[----:B------:R-:W-:Y:S05]  /*f7d0*/  BSYNC B0 ;  /* 0x0000000000007941 */ /* 0x000fea0003800000 */
.L_x_26432:
        /* <DEDUP_REMOVED lines=19> */
.L_x_26435:
[----:B------:R-:W-:Y:S05]  /*f910*/  BSYNC B0 ;  /* 0x0000000000007941 */ /* 0x000fea0003800000 */
.L_x_26434:
        /* <DEDUP_REMOVED lines=19> */
.L_x_26437:
[----:B------:R-:W-:Y:S05]  /*fa50*/  BSYNC B0 ;  /* 0x0000000000007941 */ /* 0x000fea0003800000 */
.L_x_26436:
        /* <DEDUP_REMOVED lines=19> */
.L_x_26439:
[----:B------:R-:W-:Y:S05]  /*fb90*/  BSYNC B0 ;  /* 0x0000000000007941 */ /* 0x000fea0003800000 */
.L_x_26438:
        /* <DEDUP_REMOVED lines=9> */
[----:B01---5:R-:W-:Y:S05]  /*fc30*/  CALL.REL.NOINC `($__internal_553_$__cuda_sm20_rcp_rn_f32_slowpath) ;  /* 0x0000007400587944 */ /* 0x023fea0003c00000 */
[----:B------:R-:W-:Y:S05]  /*fc40*/  BRA `(.L_x_26442) ;  /* 0x0000000000107947 */ /* 0x000fea0003800000 */
.L_x_26441:
[----:B------:R-:W2:Y:S02]  /*fc50*/  MUFU.RCP R0, R27 ;  /* 0x0000001b00007308 */ /* 0x000ea40000001000 */
[----:B--2---:R-:W-:-:S04]  /*fc60*/  FFMA R2, R27, R0, -1 ;  /* 0xbf8000001b027423 */ /* 0x004fc80000000000 */
[----:B------:R-:W-:-:S04]  /*fc70*/  FADD.FTZ R21, -R2, -RZ ;  /* 0x800000ff02157221 */ /* 0x000fc80000010100 */
[----:B------:R-:W-:-:S07]  /*fc80*/  FFMA R21, R0, R21, R0 ;  /* 0x0000001500157223 */ /* 0x000fce0000000000 */
.L_x_26442:
[----:B------:R-:W-:Y:S05]  /*fc90*/  BSYNC B1 ;  /* 0x0000000000017941 */ /* 0x000fea0003800000 */
.L_x_26440:
        /* <DEDUP_REMOVED lines=21> */
[----:B01---5:R-:W-:Y:S05]  /*fdf0*/  CALL.REL.NOINC `($__internal_553_$__cuda_sm20_rcp_rn_f32_slowpath) ;  /* 0x0000007000e87944 */ /* 0x023fea0003c00000 */
[----:B------:R-:W-:Y:S05]  /*fe00*/  BRA `(.L_x_26445) ;  /* 0x0000000000107947 */ /* 0x000fea0003800000 */
.L_x_26444:
[----:B------:R-:W2:Y:S02]  /*fe10*/  MUFU.RCP R21, R2 ;  /* 0x0000000200157308 */ /* 0x000ea40000001000 */
[----:B--2---:R-:W-:-:S04]  /*fe20*/  FFMA R0, R2, R21, -1 ;  /* 0xbf80000002007423 */ /* 0x004fc80000000015 */
[----:B------:R-:W-:-:S04]  /*fe30*/  FADD.FTZ R0, -R0, -RZ ;  /* 0x800000ff00007221 */ /* 0x000fc80000010100 */
[----:B------:R-:W-:-:S07]  /*fe40*/  FFMA R21, R21, R0, R21 ;  /* 0x0000000015157223 */ /* 0x000fce0000000015 */
.L_x_26445:
[----:B------:R-:W-:Y:S05]  /*fe50*/  BSYNC B1 ;  /* 0x0000000000017941 */ /* 0x000fea0003800000 */
.L_x_26443:
        /* <DEDUP_REMOVED lines=20> */
[----:B01---5:R-:W-:Y:S05]  /*ffa0*/  CALL.REL.NOINC `($__internal_553_$__cuda_sm20_rcp_rn_f32_slowpath) ;  /* 0x00000070007c7944 */ /* 0x023fea0003c00000 */
[----:B------:R-:W-:Y:S05]  /*ffb0*/  BRA `(.L_x_26448) ;  /* 0x0000000000107947 */ /* 0x000fea0003800000 */
.L_x_26447:
[----:B------:R-:W2:Y:S02]  /*ffc0*/  MUFU.RCP R21, R2 ;  /* 0x0000000200157308 */ /* 0x000ea40000001000 */
[----:B--2---:R-:W-:-:S04]  /*ffd0*/  FFMA R0, R2, R21, -1 ;  /* 0xbf80000002007423 */ /* 0x004fc80000000015 */
[----:B------:R-:W-:-:S04]  /*ffe0*/  FADD.FTZ R0, -R0, -RZ ;  /* 0x800000ff00007221 */ /* 0x000fc80000010100 */
[----:B------:R-:W-:-:S07]  /*fff0*/  FFMA R21, R21, R0, R21 ;  /* 0x0000000015157223 */ /* 0x000fce0000000015 */
.L_x_26448:
[----:B------:R-:W-:Y:S05]  /*10000*/  BSYNC B1 ;  /* 0x0000000000017941 */ /* 0x000fea0003800000 */
.L_x_26446:
        /* <DEDUP_REMOVED lines=21> */
[----:B0----5:R-:W-:Y:S05]  /*10160*/  CALL.REL.NOINC `($__internal_553_$__cuda_sm20_rcp_rn_f32_slowpath) ;  /* 0x00000070000c7944 */ /* 0x021fea0003c00000 */
[----:B------:R-:W-:Y:S05]  /*10170*/  BRA `(.L_x_26451) ;  /* 0x0000000000107947 */ /* 0x000fea0003800000 */
.L_x_26450:
[----:B------:R-:W1:Y:S02]  /*10180*/  MUFU.RCP R21, R2 ;  /* 0x0000000200157308 */ /* 0x000e640000001000 */
[----:B-1----:R-:W-:-:S04]  /*10190*/  FFMA R0, R2, R21, -1 ;  /* 0xbf80000002007423 */ /* 0x002fc80000000015 */
[----:B------:R-:W-:-:S04]  /*101a0*/  FADD.FTZ R0, -R0, -RZ ;  /* 0x800000ff00007221 */ /* 0x000fc80000010100 */
[----:B------:R-:W-:-:S07]  /*101b0*/  FFMA R21, R21, R0, R21 ;  /* 0x0000000015157223 */ /* 0x000fce0000000015 */
.L_x_26451:
[----:B------:R-:W-:Y:S05]  /*101c0*/  BSYNC B1 ;  /* 0x0000000000017941 */ /* 0x000fea0003800000 */
.L_x_26449:
        /* <DEDUP_REMOVED lines=20> */
[----:B0----5:R-:W-:Y:S05]  /*10310*/  CALL.REL.NOINC `($__internal_553_$__cuda_sm20_rcp_rn_f32_slowpath) ;  /* 0x0000006c00a07944 */ /* 0x021fea0003c00000 */
[----:B------:R-:W-:Y:S05]  /*10320*/  BRA `(.L_x_26454) ;  /* 0x0000000000107947 */ /* 0x000fea0003800000 */
.L_x_26453:
[----:B------:R-:W1:Y:S02]  /*10330*/  MUFU.RCP R21, R2 ;  /* 0x0000000200157308 */ /* 0x000e640000001000 */
[----:B-1----:R-:W-:-:S04]  /*10340*/  FFMA R0, R2, R21, -1 ;  /* 0xbf80000002007423 */ /* 0x002fc80000000015 */
[----:B------:R-:W-:-:S04]  /*10350*/  FADD.FTZ R0, -R0, -RZ ;  /* 0x800000ff00007221 */ /* 0x000fc80000010100 */
[----:B------:R-:W-:-:S07]  /*10360*/  FFMA R21, R21, R0, R21 ;  /* 0x0000000015157223 */ /* 0x000fce0000000015 */
.L_x_26454:
[----:B------:R-:W-:Y:S05]  /*10370*/  BSYNC B1 ;  /* 0x0000000000017941 */ /* 0x000fea0003800000 */
.L_x_26452:
        /* <DEDUP_REMOVED lines=23> */
.L_x_26456:
[----:B------:R-:W1:Y:S02]  /*104f0*/  MUFU.RCP R21, R2 ;  /* 0x0000000200157308 */ /* 0x000e640000001000 */
[----:B-1----:R-:W-:-:S04]  /*10500*/  FFMA R0, R2, R21, -1 ;  /* 0xbf80000002007423 */ /* 0x002fc80000000015 */
[----:B------:R-:W-:-:S04]  /*10510*/  FADD.FTZ R0, -R0, -RZ ;  /* 0x800000ff00007221 */ /* 0x000fc80000010100 */
[----:B------:R-:W-:-:S07]  /*10520*/  FFMA R21, R21, R0, R21 ;  /* 0x0000000015157223 */ /* 0x000fce0000000015 */
.L_x_26457:
[----:B------:R-:W-:Y:S05]  /*10530*/  BSYNC B1 ;  /* 0x0000000000017941 */ /* 0x000fea0003800000 */
.L_x_26455:
        /* <DEDUP_REMOVED lines=22> */
.L_x_26459:
[----:B------:R-:W1:Y:S02]  /*106a0*/  MUFU.RCP R21, R2 ;  /* 0x0000000200157308 */ /* 0x000e640000001000 */
[----:B-1----:R-:W-:-:S04]  /*106b0*/  FFMA R0, R2, R21, -1 ;  /* 0xbf80000002007423 */ /* 0x002fc80000000015 */
[----:B------:R-:W-:-:S04]  /*106c0*/  FADD.FTZ R0, -R0, -RZ ;  /* 0x800000ff00007221 */ /* 0x000fc80000010100 */
[----:B------:R-:W-:-:S07]  /*106d0*/  FFMA R21, R21, R0, R21 ;  /* 0x0000000015157223 */ /* 0x000fce0000000015 */
.L_x_26460:
[----:B------:R-:W-:Y:S05]  /*106e0*/  BSYNC B1 ;  /* 0x0000000000017941 */ /* 0x000fea0003800000 */
.L_x_26458:
        /* <DEDUP_REMOVED lines=23> */
.L_x_26462:
[----:B------:R-:W1:Y:S02]  /*10860*/  MUFU.RCP R21, R2 ;  /* 0x0000000200157308 */ /* 0x000e640000001000 */
[----:B-1----:R-:W-:-:S04]  /*10870*/  FFMA R0, R2, R21, -1 ;  /* 0xbf80000002007423 */ /* 0x002fc80000000015 */
[----:B------:R-:W-:-:S04]  /*10880*/  FADD.FTZ R0, -R0, -RZ ;  /* 0x800000ff00007221 */ /* 0x000fc80000010100 */
[----:B------:R-:W-:-:S07]  /*10890*/  FFMA R21, R21, R0, R21 ;  /* 0x0000000015157223 */ /* 0x000fce0000000015 */
.L_x_26463:
[----:B------:R-:W-:Y:S05]  /*108a0*/  BSYNC B1 ;  /* 0x0000000000017941 */ /* 0x000fea0003800000 */
.L_x_26461:
        /* <DEDUP_REMOVED lines=22> */
.L_x_26465:
[----:B------:R-:W1:Y:S02]  /*10a10*/  MUFU.RCP R21, R2 ;  /* 0x0000000200157308 */ /* 0x000e640000001000 */
[----:B-1----:R-:W-:-:S04]  /*10a20*/  FFMA R0, R2, R21, -1 ;  /* 0xbf80000002007423 */ /* 0x002fc80000000015 */
[----:B------:R-:W-:-:S04]  /*10a30*/  FADD.FTZ R0, -R0, -RZ ;  /* 0x800000ff00007221 */ /* 0x000fc80000010100 */
[----:B------:R-:W-:-:S07]  /*10a40*/  FFMA R21, R21, R0, R21 ;  /* 0x0000000015157223 */ /* 0x000fce0000000015 */
.L_x_26466:
[----:B------:R-:W-:Y:S05]  /*10a50*/  BSYNC B1 ;  /* 0x0000000000017941 */ /* 0x000fea0003800000 */
.L_x_26464:
        /* <DEDUP_REMOVED lines=23> */
.L_x_26468:
[----:B------:R-:W1:Y:S02]  /*10bd0*/  MUFU.RCP R21, R2 ;  /* 0x0000000200157308 */ /* 0x000e640000001000 */
[----:B-1----:R-:W-:-:S04]  /*10be0*/  FFMA R0, R2, R21, -1 ;  /* 0xbf80000002007423 */ /* 0x002fc80000000015 */
[----:B------:R-:W-:-:S04]  /*10bf0*/  FADD.FTZ R0, -R0, -RZ ;  /* 0x800000ff00007221 */ /* 0x000fc80000010100 */
[----:B------:R-:W-:-:S07]  /*10c00*/  FFMA R21, R21, R0, R21 ;  /* 0x0000000015157223 */ /* 0x000fce0000000015 */
.L_x_26469:
[----:B------:R-:W-:Y:S05]  /*10c10*/  BSYNC B1 ;  /* 0x0000000000017941 */ /* 0x000fea0003800000 */
.L_x_26467:
        /* <DEDUP_REMOVED lines=22> */
.L_x_26471:
[----:B------:R-:W1:Y:S02]  /*10d80*/  MUFU.RCP R21, R2 ;  /* 0x0000000200157308 */ /* 0x000e640000001000 */
[----:B-1----:R-:W-:-:S04]  /*10d90*/  FFMA R0, R2, R21, -1 ;  /* 0xbf80000002007423 */ /* 0x002fc80000000015 */
[----:B------:R-:W-:-:S04]  /*10da0*/  FADD.FTZ R0, -R0, -RZ ;  /* 0x800000ff00007221 */ /* 0x000fc80000010100 */
[----:B------:R-:W-:-:S07]  /*10db0*/  FFMA R21, R21, R0, R21 ;  /* 0x0000000015157223 */ /* 0x000fce0000000015 */
.L_x_26472:
[----:B------:R-:W-:Y:S05]  /*10dc0*/  BSYNC B1 ;  /* 0x0000000000017941 */ /* 0x000fea0003800000 */
.L_x_26470:
        /* <DEDUP_REMOVED lines=23> */
.L_x_26474:
[----:B------:R-:W1:Y:S02]  /*10f40*/  MUFU.RCP R21, R2 ;  /* 0x0000000200157308 */ /* 0x000e640000001000 */
[----:B-1----:R-:W-:-:S04]  /*10f50*/  FFMA R0, R2, R21, -1 ;  /* 0xbf80000002007423 */ /* 0x002fc80000000015 */
[----:B------:R-:W-:-:S04]  /*10f60*/  FADD.FTZ R0, -R0, -RZ ;  /* 0x800000ff00007221 */ /* 0x000fc80000010100 */
[----:B------:R-:W-:-:S07]  /*10f70*/  FFMA R21, R21, R0, R21 ;  /* 0x0000000015157223 */ /* 0x000fce0000000015 */
.L_x_26475:
[----:B------:R-:W-:Y:S05]  /*10f80*/  BSYNC B1 ;  /* 0x0000000000017941 */ /* 0x000fea0003800000 */
.L_x_26473:
        /* <DEDUP_REMOVED lines=22> */
.L_x_26477:
[----:B------:R-:W1:Y:S02]  /*110f0*/  MUFU.RCP R21, R2 ;  /* 0x0000000200157308 */ /* 0x000e640000001000 */
[----:B-1----:R-:W-:-:S04]  /*11100*/  FFMA R0, R2, R21, -1 ;  /* 0xbf80000002007423 */ /* 0x002fc80000000015 */
[----:B------:R-:W-:-:S04]  /*11110*/  FADD.FTZ R0, -R0, -RZ ;  /* 0x800000ff00007221 */ /* 0x000fc80000010100 */
[----:B------:R-:W-:-:S07]  /*11120*/  FFMA R21, R21, R0, R21 ;  /* 0x0000000015157223 */ /* 0x000fce0000000015 */
.L_x_26478:
[----:B------:R-:W-:Y:S05]  /*11130*/  BSYNC B1 ;  /* 0x0000000000017941 */ /* 0x000fea0003800000 */
.L_x_26476:
        /* <DEDUP_REMOVED lines=23> */
.L_x_26480:
[----:B------:R-:W1:Y:S02]  /*112b0*/  MUFU.RCP R21, R2 ;  /* 0x0000000200157308 */ /* 0x000e640000001000 */
[----:B-1----:R-:W-:-:S04]  /*112c0*/  FFMA R0, R2, R21, -1 ;  /* 0xbf80000002007423 */ /* 0x002fc80000000015 */
[----:B------:R-:W-:-:S04]  /*112d0*/  FADD.FTZ R0, -R0, -RZ ;  /* 0x800000ff00007221 */ /* 0x000fc80000010100 */
[----:B------:R-:W-:-:S07]  /*112e0*/  FFMA R21, R21, R0, R21 ;  /* 0x0000000015157223 */ /* 0x000fce0000000015 */
.L_x_26481:
[----:B------:R-:W-:Y:S05]  /*112f0*/  BSYNC B1 ;  /* 0x0000000000017941 */ /* 0x000fea0003800000 */
.L_x_26479:
        /* <DEDUP_REMOVED lines=22> */
.L_x_26483:
[----:B------:R-:W1:Y:S02]  /*11460*/  MUFU.RCP R21, R2 ;  /* 0x0000000200157308 */ /* 0x000e640000001000 */
[----:B-1----:R-:W-:-:S04]  /*11470*/  FFMA R0, R2, R21, -1 ;  /* 0xbf80000002007423 */ /* 0x002fc80000000015 */
[----:B------:R-:W-:-:S04]  /*11480*/  FADD.FTZ R0, -R0, -RZ ;  /* 0x800000ff00007221 */ /* 0x000fc80000010100 */
[----:B------:R-:W-:-:S07]  /*11490*/  FFMA R21, R21, R0, R21 ;  /* 0x0000000015157223 */ /* 0x000fce0000000015 */
.L_x_26484:
[----:B------:R-:W-:Y:S05]  /*114a0*/  BSYNC B1 ;  /* 0x0000000000017941 */ /* 0x000fea0003800000 */
.L_x_26482:
        /* <DEDUP_REMOVED lines=21> */
[----:B0----5:R-:W-:Y:S05]  /*11600*/  CALL.REL.NOINC `($__internal_553_$__cuda_sm20_rcp_rn_f32_slowpath) ;  /* 0x0000005800e47944 */ /* 0x021fea0003c00000 */
[----:B------:R-:W-:Y:S05]  /*11610*/  BRA `(.L_x_26487) ;  /* 0x0000000000107947 */ /* 0x000fea0003800000 */
.L_x_26486:
[----:B------:R-:W1:Y:S02]  /*11620*/  MUFU.RCP R21, R2 ;  /* 0x0000000200157308 */ /* 0x000e640000001000 */
[----:B-1----:R-:W-:-:S04]  /*11630*/  FFMA R0, R2, R21, -1 ;  /* 0xbf80000002007423 */ /* 0x002fc80000000015 */
[----:B------:R-:W-:-:S04]  /*11640*/  FADD.FTZ R0, -R0, -RZ ;  /* 0x800000ff00007221 */ /* 0x000fc80000010100 */
[----:B------:R-:W-:-:S07]  /*11650*/  FFMA R21, R21, R0, R21 ;  /* 0x0000000015157223 */ /* 0x000fce0000000015 */
.L_x_26487:
[----:B------:R-:W-:Y:S05]  /*11660*/  BSYNC B1 ;  /* 0x0000000000017941 */ /* 0x000fea0003800000 */
.L_x_26485:
        /* <DEDUP_REMOVED lines=22> */
.L_x_26489:
[----:B------:R-:W1:Y:S02]  /*117d0*/  MUFU.RCP R21, R2 ;  /* 0x0000000200157308 */ /* 0x000e640000001000 */
[----:B-1----:R-:W-:-:S04]  /*117e0*/  FFMA R0, R2, R21, -1 ;  /* 0xbf80000002007423 */ /* 0x002fc80000000015 */
[----:B------:R-:W-:-:S04]  /*117f0*/  FADD.FTZ R0, -R0, -RZ ;  /* 0x800000ff00007221 */ /* 0x000fc80000010100 */
[----:B------:R-:W-:-:S07]  /*11800*/  FFMA R21, R21, R0, R21 ;  /* 0x0000000015157223 */ /* 0x000fce0000000015 */
.L_x_26490:
[----:B------:R-:W-:Y:S05]  /*11810*/  BSYNC B1 ;  /* 0x0000000000017941 */ /* 0x000fea0003800000 */
.L_x_26488:
        /* <DEDUP_REMOVED lines=23> */
.L_x_26492:
[----:B------:R-:W1:Y:S02]  /*11990*/  MUFU.RCP R21, R2 ;  /* 0x0000000200157308 */ /* 0x000e640000001000 */
[----:B-1----:R-:W-:-:S04]  /*119a0*/  FFMA R0, R2, R21, -1 ;  /* 0xbf80000002007423 */ /* 0x002fc80000000015 */
[----:B------:R-:W-:-:S04]  /*119b0*/  FADD.FTZ R0, -R0, -RZ ;  /* 0x800000ff00007221 */ /* 0x000fc80000010100 */
[----:B------:R-:W-:-:S07]  /*119c0*/  FFMA R21, R21, R0, R21 ;  /* 0x0000000015157223 */ /* 0x000fce0000000015 */
.L_x_26493:
[----:B------:R-:W-:Y:S05]  /*119d0*/  BSYNC B1 ;  /* 0x0000000000017941 */ /* 0x000fea0003800000 */
.L_x_26491:
        /* <DEDUP_REMOVED lines=22> */
.L_x_26495:
[----:B------:R-:W1:Y:S02]  /*11b40*/  MUFU.RCP R21, R2 ;  /* 0x0000000200157308 */ /* 0x000e640000001000 */
[----:B-1----:R-:W-:-:S04]  /*11b50*/  FFMA R0, R2, R21, -1 ;  /* 0xbf80000002007423 */ /* 0x002fc80000000015 */
[----:B------:R-:W-:-:S04]  /*11b60*/  FADD.FTZ R0, -R0, -RZ ;  /* 0x800000ff00007221 */ /* 0x000fc80000010100 */
[----:B------:R-:W-:-:S07]  /*11b70*/  FFMA R21, R21, R0, R21 ;  /* 0x0000000015157223 */ /* 0x000fce0000000015 */
.L_x_26496:
[----:B------:R-:W-:Y:S05]  /*11b80*/  BSYNC B1 ;  /* 0x0000000000017941 */ /* 0x000fea0003800000 */
.L_x_26494:
        /* <DEDUP_REMOVED lines=23> */
.L_x_26498:
[----:B------:R-:W0:Y:S02]  /*11d00*/  MUFU.RCP R21, R2 ;  /* 0x0000000200157308 */ /* 0x000e240000001000 */
[----:B0-----:R-:W-:-:S04]  /*11d10*/  FFMA R0, R2, R21, -1 ;  /* 0xbf80000002007423 */ /* 0x001fc80000000015 */
[----:B------:R-:W-:-:S04]  /*11d20*/  FADD.FTZ R0, -R0, -RZ ;  /* 0x800000ff00007221 */ /* 0x000fc80000010100 */
[----:B------:R-:W-:-:S07]  /*11d30*/  FFMA R21, R21, R0, R21 ;  /* 0x0000000015157223 */ /* 0x000fce0000000015 */
.L_x_26499:
[----:B------:R-:W-:Y:S05]  /*11d40*/  BSYNC B1 ;  /* 0x0000000000017941 */ /* 0x000fea0003800000 */
.L_x_26497:
        /* <DEDUP_REMOVED lines=22> */
.L_x_26501:
[----:B------:R-:W0:Y:S02]  /*11eb0*/  MUFU.RCP R21, R2 ;  /* 0x0000000200157308 */ /* 0x000e240000001000 */
[----:B0-----:R-:W-:-:S04]  /*11ec0*/  FFMA R0, R2, R21, -1 ;  /* 0xbf80000002007423 */ /* 0x001fc80000000015 */
[----:B------:R-:W-:-:S04]  /*11ed0*/  FADD.FTZ R0, -R0, -RZ ;  /* 0x800000ff00007221 */ /* 0x000fc80000010100 */
[----:B------:R-:W-:-:S07]  /*11ee0*/  FFMA R21, R21, R0, R21 ;  /* 0x0000000015157223 */ /* 0x000fce0000000015 */
.L_x_26502:
[----:B------:R-:W-:Y:S05]  /*11ef0*/  BSYNC B1 ;  /* 0x0000000000017941 */ /* 0x000fea0003800000 */
.L_x_26500:
        /* <DEDUP_REMOVED lines=21> */
[----:B-----5:R-:W-:Y:S05]  /*12050*/  CALL.REL.NOINC `($__internal_553_$__cuda_sm20_rcp_rn_f32_slowpath) ;  /* 0x0000005000507944 */ /* 0x020fea0003c00000 */
[----:B------:R-:W-:Y:S05]  /*12060*/  BRA `(.L_x_26505) ;  /* 0x0000000000107947 */ /* 0x000fea0003800000 */
.L_x_26504:
[----:B------:R-:W0:Y:S02]  /*12070*/  MUFU.RCP R21, R2 ;  /* 0x0000000200157308 */ /* 0x000e240000001000 */
[----:B0-----:R-:W-:-:S04]  /*12080*/  FFMA R0, R2, R21, -1 ;  /* 0xbf80000002007423 */ /* 0x001fc80000000015 */
[----:B------:R-:W-:-:S04]  /*12090*/  FADD.FTZ R0, -R0, -RZ ;  /* 0x800000ff00007221 */ /* 0x000fc80000010100 */
[----:B------:R-:W-:-:S07]  /*120a0*/  FFMA R21, R21, R0, R21 ;  /* 0x0000000015157223 */ /* 0x000fce0000000015 */
.L_x_26505:
[----:B------:R-:W-:Y:S05]  /*120b0*/  BSYNC B1 ;  /* 0x0000000000017941 */ /* 0x000fea0003800000 */
.L_x_26503:
        /* <DEDUP_REMOVED lines=22> */
.L_x_26507:
[----:B------:R-:W0:Y:S02]  /*12220*/  MUFU.RCP R21, R2 ;  /* 0x0000000200157308 */ /* 0x000e240000001000 */
[----:B0-----:R-:W-:-:S04]  /*12230*/  FFMA R0, R2, R21, -1 ;  /* 0xbf80000002007423 */ /* 0x001fc80000000015 */
[----:B------:R-:W-:-:S04]  /*12240*/  FADD.FTZ R0, -R0, -RZ ;  /* 0x800000ff00007221 */ /* 0x000fc80000010100 */
[----:B------:R-:W-:-:S07]  /*12250*/  FFMA R21, R21, R0, R21 ;  /* 0x0000000015157223 */ /* 0x000fce0000000015 */
.L_x_26508:
[----:B------:R-:W-:Y:S05]  /*12260*/  BSYNC B1 ;  /* 0x0000000000017941 */ /* 0x000fea0003800000 */
.L_x_26506:
        /* <DEDUP_REMOVED lines=23> */
.L_x_26510:
[----:B------:R-:W0:Y:S02]  /*123e0*/  MUFU.RCP R21, R2 ;  /* 0x0000000200157308 */ /* 0x000e240000001000 */
[----:B0-----:R-:W-:-:S04]  /*123f0*/  FFMA R0, R2, R21, -1 ;  /* 0xbf80000002007423 */ /* 0x001fc80000000015 */
[----:B------:R-:W-:-:S04]  /*12400*/  FADD.FTZ R0, -R0, -RZ ;  /* 0x800000ff00007221 */ /* 0x000fc80000010100 */
[----:B------:R-:W-:-:S07]  /*12410*/  FFMA R21, R21, R0, R21 ;  /* 0x0000000015157223 */ /* 0x000fce0000000015 */
.L_x_26511:
[----:B------:R-:W-:Y:S05]  /*12420*/  BSYNC B1 ;  /* 0x0000000000017941 */ /* 0x000fea0003800000 */
.L_x_26509:
        /* <DEDUP_REMOVED lines=22> */
.L_x_26513:
[----:B------:R-:W0:Y:S02]  /*12590*/  MUFU.RCP R21, R2 ;  /* 0x0000000200157308 */ /* 0x000e240000001000 */
[----:B0-----:R-:W-:-:S04]  /*125a0*/  FFMA R0, R2, R21, -1 ;  /* 0xbf80000002007423 */ /* 0x001fc80000000015 */
[----:B------:R-:W-:-:S04]  /*125b0*/  FADD.FTZ R0, -R0, -RZ ;  /* 0x800000ff00007221 */ /* 0x000fc80000010100 */
[----:B------:R-:W-:-:S07]  /*125c0*/  FFMA R21, R21, R0, R21 ;  /* 0x0000000015157223 */ /* 0x000fce0000000015 */
.L_x_26514:
[----:B------:R-:W-:Y:S05]  /*125d0*/  BSYNC B1 ;  /* 0x0000000000017941 */ /* 0x000fea0003800000 */
.L_x_26512:
        /* <DEDUP_REMOVED lines=23> */
.L_x_26516:
[----:B------:R-:W0:Y:S02]  /*12750*/  MUFU.RCP R21, R2 ;  /* 0x0000000200157308 */ /* 0x000e240000001000 */
[----:B0-----:R-:W-:-:S04]  /*12760*/  FFMA R0, R2, R21, -1 ;  /* 0xbf80000002007423 */ /* 0x001fc80000000015 */
[----:B------:R-:W-:-:S04]  /*12770*/  FADD.FTZ R0, -R0, -RZ ;  /* 0x800000ff00007221 */ /* 0x000fc80000010100 */
[----:B------:R-:W-:-:S07]  /*12780*/  FFMA R21, R21, R0, R21 ;  /* 0x0000000015157223 */ /* 0x000fce0000000015 */
.L_x_26517:
[----:B------:R-:W-:Y:S05]  /*12790*/  BSYNC B1 ;  /* 0x0000000000017941 */ /* 0x000fea0003800000 */
.L_x_26515:
        /* <DEDUP_REMOVED lines=22> */
.L_x_26519:
[----:B------:R-:W0:Y:S02]  /*12900*/  MUFU.RCP R21, R2 ;  /* 0x0000000200157308 */ /* 0x000e240000001000 */
[----:B0-----:R-:W-:-:S04]  /*12910*/  FFMA R0, R2, R21, -1 ;  /* 0xbf80000002007423 */ /* 0x001fc80000000015 */
[----:B------:R-:W-:-:S04]  /*12920*/  FADD.FTZ R0, -R0, -RZ ;  /* 0x800000ff00007221 */ /* 0x000fc80000010100 */
[----:B------:R-:W-:-:S07]  /*12930*/  FFMA R21, R21, R0, R21 ;  /* 0x0000000015157223 */ /* 0x000fce0000000015 */
.L_x_26520:
[----:B------:R-:W-:Y:S05]  /*12940*/  BSYNC B1 ;  /* 0x0000000000017941 */ /* 0x000fea0003800000 */
.L_x_26518:
        /* <DEDUP_REMOVED lines=23> */
.L_x_26522:
[----:B------:R-:W0:Y:S02]  /*12ac0*/  MUFU.RCP R21, R2 ;  /* 0x0000000200157308 */ /* 0x000e240000001000 */
[----:B0-----:R-:W-:-:S04]  /*12ad0*/  FFMA R0, R2, R21, -1 ;  /* 0xbf80000002007423 */ /* 0x001fc80000000015 */
[----:B------:R-:W-:-:S04]  /*12ae0*/  FADD.FTZ R0, -R0, -RZ ;  /* 0x800000ff00007221 */ /* 0x000fc80000010100 */
[----:B------:R-:W-:-:S07]  /*12af0*/  FFMA R21, R21, R0, R21 ;  /* 0x0000000015157223 */ /* 0x000fce0000000015 */
.L_x_26523:
[----:B------:R-:W-:Y:S05]  /*12b00*/  BSYNC B1 ;  /* 0x0000000000017941 */ /* 0x000fea0003800000 */
.L_x_26521:
        /* <DEDUP_REMOVED lines=22> */
.L_x_26525:
[----:B------:R-:W0:Y:S02]  /*12c70*/  MUFU.RCP R21, R2 ;  /* 0x0000000200157308 */ /* 0x000e240000001000 */
[----:B0-----:R-:W-:-:S04]  /*12c80*/  FFMA R0, R2, R21, -1 ;  /* 0xbf80000002007423 */ /* 0x001fc80000000015 */
[----:B------:R-:W-:-:S04]  /*12c90*/  FADD.FTZ R0, -R0, -RZ ;  /* 0x800000ff00007221 */ /* 0x000fc80000010100 */
[----:B------:R-:W-:-:S07]  /*12ca0*/  FFMA R21, R21, R0, R21 ;  /* 0x0000000015157223 */ /* 0x000fce0000000015 */
.L_x_26526:
[----:B------:R-:W-:Y:S05]  /*12cb0*/  BSYNC B1 ;  /* 0x0000000000017941 */ /* 0x000fea0003800000 */
.L_x_26524:
        /* <DEDUP_REMOVED lines=23> */
.L_x_26528:
[----:B------:R-:W0:Y:S02]  /*12e30*/  MUFU.RCP R21, R2 ;  /* 0x0000000200157308 */ /* 0x000e240000001000 */
[----:B0-----:R-:W-:-:S04]  /*12e40*/  FFMA R0, R2, R21, -1 ;  /* 0xbf80000002007423 */ /* 0x001fc80000000015 */
[----:B------:R-:W-:-:S04]  /*12e50*/  FADD.FTZ R0, -R0, -RZ ;  /* 0x800000ff00007221 */ /* 0x000fc80000010100 */
[----:B------:R-:W-:-:S07]  /*12e60*/  FFMA R21, R21, R0, R21 ;  /* 0x0000000015157223 */ /* 0x000fce0000000015 */
.L_x_26529:
[----:B------:R-:W-:Y:S05]  /*12e70*/  BSYNC B1 ;  /* 0x0000000000017941 */ /* 0x000fea0003800000 */
.L_x_26527:
        /* <DEDUP_REMOVED lines=20> */
[----:B------:R-:W-:Y:S05]  /*12fc0*/  CALL.REL.NOINC `($__internal_553_$__cuda_sm20_rcp_rn_f32_slowpath) ;  /* 0x0000004000747944 */ /* 0x000fea0003c00000 */
[----:B------:R-:W-:Y:S05]  /*12fd0*/  BRA `(.L_x_26532) ;  /* 0x0000000000107947 */ /* 0x000fea0003800000 */
.L_x_26531:
[----:B------:R-:W0:Y:S02]  /*12fe0*/  MUFU.RCP R21, R2 ;  /* 0x0000000200157308 */ /* 0x000e240000001000 */
[----:B0-----:R-:W-:-:S04]  /*12ff0*/  FFMA R0, R2, R21, -1 ;  /* 0xbf80000002007423 */ /* 0x001fc80000000015 */
[----:B------:R-:W-:-:S04]  /*13000*/  FADD.FTZ R0, -R0, -RZ ;  /* 0x800000ff00007221 */ /* 0x000fc80000010100 */
[----:B------:R-:W-:-:S07]  /*13010*/  FFMA R21, R21, R0, R21 ;  /* 0x0000000015157223 */ /* 0x000fce0000000015 */
.L_x_26532:
[----:B------:R-:W-:Y:S05]  /*13020*/  BSYNC B1 ;  /* 0x0000000000017941 */ /* 0x000fea0003800000 */
.L_x_26530:
        /* <DEDUP_REMOVED lines=22> */
[----:B------:R-:W-:Y:S01]  /*13190*/  MOV R14, R21 ;  /* 0x00000015000e7202 */ /* 0x000fe20000000f00 */
[----:B------:R-:W-:Y:S06]  /*131a0*/  BRA `(.L_x_26535) ;  /* 0x0000000000107947 */ /* 0x000fec0003800000 */
.L_x_26534:
[----:B------:R-:W0:Y:S02]  /*131b0*/  MUFU.RCP R14, R27 ;  /* 0x0000001b000e7308 */ /* 0x000e240000001000 */
[----:B0-----:R-:W-:-:S04]  /*131c0*/  FFMA R0, R27, R14, -1 ;  /* 0xbf8000001b007423 */ /* 0x001fc8000000000e */
[----:B------:R-:W-:-:S04]  /*131d0*/  FADD.FTZ R21, -R0, -RZ ;  /* 0x800000ff00157221 */ /* 0x000fc80000010100 */
[----:B------:R-:W-:-:S07]  /*131e0*/  FFMA R14, R14, R21, R14 ;  /* 0x000000150e0e7223 */ /* 0x000fce000000000e */
.L_x_26535:
[----:B------:R-:W-:Y:S05]  /*131f0*/  BSYNC B1 ;  /* 0x0000000000017941 */ /* 0x000fea0003800000 */
.L_x_26533:
        /* <DEDUP_REMOVED lines=9> */
[-C--:B------:R-:W-:Y:S01]  /*13290*/  FMUL R71, R46, R11.reuse ;  /* 0x0000000b2e477220 */ /* 0x080fe20000400000 */
[----:B------:R-:W-:Y:S01]  /*132a0*/  F2FP.SATFINITE.E5M2.F32.PACK_AB_MERGE_C R2, RZ, R2, RZ ;  /* 0x00000002ff02723e */ /* 0x000fe200048060ff */
[----:B------:R-:W-:Y:S01]  /*132b0*/  FMUL R53, R50, R11 ;  /* 0x0000000b32357220 */ /* 0x000fe20000400000 */
[C---:B------:R-:W-:Y:S01]  /*132c0*/  FMNMX R15, |R48|.reuse, R15, !PT ;  /* 0x0000000f300f7209 */ /* 0x040fe20007800200 */
[-C--:B------:R-:W-:Y:S01]  /*132d0*/  FMUL R61, R48, R11.reuse ;  /* 0x0000000b303d7220 */ /* 0x080fe20000400000 */
[----:B------:R-:W-:Y:S01]  /*132e0*/  LOP3.LUT R21, R69, 0xffff, RZ, 0xc0, !PT ;  /* 0x0000ffff45157812 */ /* 0x000fe200078ec0ff */
[C---:B------:R-:W-:Y:S01]  /*132f0*/  FMUL R73, R64.reuse, R11 ;  /* 0x0000000b40497220 */ /* 0x040fe20000400000 */
[----:B------:R-:W-:Y:S01]  /*13300*/  FMNMX R15, |R64|, R15, !PT ;  /* 0x0000000f400f7209 */ /* 0x000fe20007800200 */
[----:B------:R-:W-:Y:S01]  /*13310*/  FMUL R67, R60, R11 ;  /* 0x0000000b3c437220 */ /* 0x000fe20000400000 */
[----:B------:R-:W-:Y:S01]  /*13320*/  F2FP.SATFINITE.E5M2.F32.PACK_AB_MERGE_C R13, RZ, R13, RZ ;  /* 0x0000000dff0d723e */ /* 0x000fe200048060ff */
        /* <DEDUP_REMOVED lines=15> */
[----:B------:R-:W-:Y:S01]  /*13420*/  F2FP.SATFINITE.E5M2.F32.PACK_AB_MERGE_C R0, RZ, R0, RZ ;  /* 0x00000000ff00723e */ /* 0x000fe200048060ff */
        /* <DEDUP_REMOVED lines=13> */
[----:B------:R-:W-:Y:S02]  /*13500*/  F2FP.SATFINITE.E5M2.F32.PACK_AB_MERGE_C R71, RZ, R71, RZ ;  /* 0x00000047ff47723e */ /* 0x000fe400048060ff */
        /* <DEDUP_REMOVED lines=27> */
.L_x_26537:
[----:B------:R-:W-:Y:S05]  /*136c0*/  BSYNC B0 ;  /* 0x0000000000007941 */ /* 0x000fea0003800000 */
.L_x_26536:
        /* <DEDUP_REMOVED lines=14> */
.L_x_26539:
[----:B------:R-:W-:Y:S05]  /*137b0*/  BSYNC B0 ;  /* 0x0000000000007941 */ /* 0x000fea0003800000 */
.L_x_26538:
        /* <DEDUP_REMOVED lines=19> */
.L_x_26541:
[----:B------:R-:W-:Y:S05]  /*138f0*/  BSYNC B0 ;  /* 0x0000000000007941 */ /* 0x000fea0003800000 */
.L_x_26540:
        /* <DEDUP_REMOVED lines=15> */
.L_x_26543:
[----:B------:R-:W-:Y:S05]  /*139f0*/  BSYNC B0 ;  /* 0x0000000000007941 */ /* 0x000fea0003800000 */
.L_x_26542:
        /* <DEDUP_REMOVED lines=23> */
.L_x_26545:
[----:B------:R-:W-:Y:S05]  /*13b70*/  BSYNC B0 ;  /* 0x0000000000007941 */ /* 0x000fea0003800000 */
.L_x_26544:
[-C--:B------:R-:W-:Y:S01]  /*13b80*/  FMUL R76, R90, R11.reuse ;  /* 0x0000000b5a4c7220 */ /* 0x080fe20000400000 */
[-C--:B------:R-:W-:Y:S01]  /*13b90*/  FMUL R24, R96, R11.reuse ;  /* 0x0000000b60187220 */ /* 0x080fe20000400000 */
[----:B------:R-:W-:Y:S01]  /*13ba0*/  LOP3.LUT R52, R52, 0xffff, RZ, 0xc0, !PT ;  /* 0x0000ffff34347812 */ /* 0x000fe200078ec0ff */
[-C--:B0-----:R-:W-:Y:S01]  /*13bb0*/  FMUL R20, R102, R11.reuse ;  /* 0x0000000b66147220 */ /* 0x081fe20000400000 */
[----:B------:R-:W-:Y:S01]  /*13bc0*/  FMUL R77, R92, R11 ;  /* 0x0000000b5c4d7220 */ /* 0x000fe20000400000 */
[----:B------:R-:W-:Y:S01]  /*13bd0*/  F2FP.SATFINITE.E5M2.F32.PACK_AB_MERGE_C R76, RZ, R76, RZ ;  /* 0x0000004cff4c723e */ /* 0x000fe200048060ff */
[----:B------:R-:W-:Y:S01]  /*13be0*/  BSSY B0, `(.L_x_26546) ;  /* 0x000005c000007945 */ /* 0x000fe20003800000 */
[----:B------:R-:W-:Y:S02]  /*13bf0*/  LOP3.LUT R52, R52, 0xff, RZ, 0xc0, !PT ;  /* 0x000000ff34347812 */ /* 0x000fe400078ec0ff */
[----:B------:R-:W-:Y:S02]  /*13c00*/  PRMT R21, R76, 0x7104, RZ ;  /* 0x000071044c157816 */ /* 0x000fe400000000ff */
[----:B------:R-:W-:-:S02]  /*13c10*/  F2FP.SATFINITE.E5M2.F32.PACK_AB_MERGE_C R24, RZ, R24, RZ ;  /* 0x00000018ff18723e */ /* 0x000fc400048060ff */
[----:B------:R-:W-:Y:S02]  /*13c20*/  F2FP.SATFINITE.E5M2.F32.PACK_AB_MERGE_C R20, RZ, R20, RZ ;  /* 0x00000014ff14723e */ /* 0x000fe400048060ff */
        /* <DEDUP_REMOVED lines=11> */
[----:B------:R-:W-:Y:S02]  /*13ce0*/  F2FP.SATFINITE.E5M2.F32.PACK_AB_MERGE_C R77, RZ, R77, RZ ;  /* 0x0000004dff4d723e */ /* 0x000fe400048060ff */
[----:B------:R-:W-:Y:S02]  /*13cf0*/  LOP3.LUT R80, R80, 0xff, RZ, 0xc0, !PT ;  /* 0x000000ff50507812 */ /* 0x000fe400078ec0ff */
[----:B------:R-:W-:-:S02]  /*13d00*/  PRMT R19, R77, 0x7104, RZ ;  /* 0x000071044d137816 */ /* 0x000fc400000000ff */
[----:B------:R-:W-:Y:S02]  /*13d10*/  F2FP.SATFINITE.E5M2.F32.PACK_AB_MERGE_C R75, RZ, R75, RZ ;  /* 0x0000004bff4b723e */ /* 0x000fe400048060ff */
[----:B------:R-:W-:Y:S02]  /*13d20*/  F2FP.SATFINITE.E5M2.F32.PACK_AB_MERGE_C R69, RZ, R69, RZ ;  /* 0x00000045ff45723e */ /* 0x000fe400048060ff */
        /* <DEDUP_REMOVED lines=12> */
[----:B------:R-:W-:Y:S02]  /*13df0*/  F2FP.SATFINITE.E5M2.F32.PACK_AB_MERGE_C R73, RZ, R73, RZ ;  /* 0x00000049ff49723e */ /* 0x000fe400048060ff */
        /* <DEDUP_REMOVED lines=9> */
[----:B------:R-:W-:Y:S02]  /*13e90*/  F2FP.SATFINITE.E5M2.F32.PACK_AB_MERGE_C R68, RZ, R68, RZ ;  /* 0x00000044ff44723e */ /* 0x000fe400048060ff */
        /* <DEDUP_REMOVED lines=48> */
.L_x_26547:
[----:B------:R-:W-:Y:S05]  /*141a0*/  BSYNC B0 ;  /* 0x0000000000007941 */ /* 0x000fea0003800000 */
.L_x_26546:
        /* <DEDUP_REMOVED lines=17> */
.L_x_26549:
[----:B------:R-:W-:Y:S05]  /*142c0*/  BSYNC B0 ;  /* 0x0000000000007941 */ /* 0x000fea0003800000 */
.L_x_26548:
        /* <DEDUP_REMOVED lines=17> */
.L_x_26551:
[----:B------:R-:W-:Y:S05]  /*143e0*/  BSYNC B0 ;  /* 0x0000000000007941 */ /* 0x000fea0003800000 */
.L_x_26550:
        /* <DEDUP_REMOVED lines=108> */
.L_x_26556:
        /* <DEDUP_REMOVED lines=51> */
.L_x_26555:
[----:B------:R-:W-:Y:S05]  /*14de0*/  BSYNC B1 ;  /* 0x0000000000017941 */ /* 0x000fea0003800000 */
.L_x_26554:
        /* <DEDUP_REMOVED lines=15> */
.L_x_26558:
[----:B------:R-:W-:Y:S05]  /*14ee0*/  BSYNC B1 ;  /* 0x0000000000017941 */ /* 0x000fea0003800000 */
.L_x_26557:
        /* <DEDUP_REMOVED lines=25> */
.L_x_26553:
[----:B------:R-:W-:Y:S05]  /*15080*/  BSYNC B0 ;  /* 0x0000000000007941 */ /* 0x000fea0003800000 */
.L_x_26552:
        /* <DEDUP_REMOVED lines=28> */
.L_x_26563:
        /* <DEDUP_REMOVED lines=51> */
.L_x_26562:
[----:B------:R-:W-:Y:S05]  /*15580*/  BSYNC B1 ;  /* 0x0000000000017941 */ /* 0x000fea0003800000 */
.L_x_26561:
        /* <DEDUP_REMOVED lines=15> */
.L_x_26565:
[----:B------:R-:W-:Y:S05]  /*15680*/  BSYNC B1 ;  /* 0x0000000000017941 */ /* 0x000fea0003800000 */
.L_x_26564:
        /* <DEDUP_REMOVED lines=25> */
.L_x_26560:
[----:B------:R-:W-:Y:S05]  /*15820*/  BSYNC B0 ;  /* 0x0000000000007941 */ /* 0x000fea0003800000 */
.L_x_26559:
        /* <DEDUP_REMOVED lines=28> */
.L_x_26570:
        /* <DEDUP_REMOVED lines=51> */
.L_x_26569:
[----:B------:R-:W-:Y:S05]  /*15d20*/  BSYNC B1 ;  /* 0x0000000000017941 */ /* 0x000fea0003800000 */
.L_x_26568:
        /* <DEDUP_REMOVED lines=15> */
.L_x_26572:
[----:B------:R-:W-:Y:S05]  /*15e20*/  BSYNC B1 ;  /* 0x0000000000017941 */ /* 0x000fea0003800000 */
.L_x_26571:
        /* <DEDUP_REMOVED lines=25> */
.L_x_26567:
[----:B------:R-:W-:Y:S05]  /*15fc0*/  BSYNC B0 ;  /* 0x0000000000007941 */ /* 0x000fea0003800000 */
.L_x_26566:
        /* <DEDUP_REMOVED lines=28> */
.L_x_26578:
        /* <DEDUP_REMOVED lines=53> */
.L_x_26577:
[----:B0-----:R-:W-:-:S07]  /*164e0*/  IADD3 R4, R31, 0x5, RZ ;  /* 0x000000051f047810 */ /* 0x001fce0007ffe0ff */
.L_x_26576:
[----:B------:R-:W-:Y:S05]  /*164f0*/  BSYNC B1 ;  /* 0x0000000000017941 */ /* 0x000fea0003800000 */
.L_x_26575:
        /* <DEDUP_REMOVED lines=17> */
.L_x_26580:
[----:B------:R-:W-:Y:S05]  /*16610*/  BSYNC B1 ;  /* 0x0000000000017941 */ /* 0x000fea0003800000 */
.L_x_26579:
        /* <DEDUP_REMOVED lines=24> */
.L_x_26574:
[----:B------:R-:W-:Y:S05]  /*167a0*/  BSYNC B0 ;  /* 0x0000000000007941 */ /* 0x000fea0003800000 */
.L_x_26573:
        /* <DEDUP_REMOVED lines=41> */
.L_x_26591:
[----:B-1----:R-:W-:-:S07]  /*16a40*/  FMNMX R5, R2, R5, !PT ;  /* 0x0000000502057209 */ /* 0x002fce0007800000 */
.L_x_26583:
[----:B------:R-:W-:Y:S05]  /*16a50*/  BSYNC B0 ;  /* 0x0000000000007941 */ /* 0x000fea0003800000 */
.L_x_26582:
[----:B------:R-:W-:Y:S01]  /*16a60*/  ISETP.NE.AND P0, PT, R10, RZ, PT ;  /* 0x000000ff0a00720c */ /* 0x000fe20003f05270 */
[----:B------:R-:W-:-:S12]  /*16a70*/  BSSY B0, `(.L_x_26581) ;  /* 0x0000004000007945 */ /* 0x000fd80003800000 */
[----:B------:R-:W-:Y:S05]  /*16a80*/  @P0 BRA `(.L_x_26585) ;  /* 0x0000000000080947 */ /* 0x000fea0003800000 */
[----:B0-----:R-:W0:Y:S02]  /*16a90*/  LDC.64 R2, c[0x0][0x238] ;  /* 0x00008e00ff027b82 */ /* 0x001e240000000a00 */
[----:B0-----:R1:W-:Y:S02]  /*16aa0*/  REDG.E.MAX.S32.STRONG.GPU desc[UR10][R2.64], R5 ;  /* 0x000000050200798e */ /* 0x0013e4000d10e38a */
.L_x_26585:
[----:B------:R-:W-:Y:S05]  /*16ab0*/  BSYNC B0 ;  /* 0x0000000000007941 */ /* 0x000fea0003800000 */
.L_x_26581:
        /* <DEDUP_REMOVED lines=12> */
[----:B--234-:R-:W-:Y:S05]  /*16b80*/  CALL.REL.NOINC `($__internal_553_$__cuda_sm20_rcp_rn_f32_slowpath) ;  /* 0x0000000400847944 */ /* 0x01cfea0003c00000 */
[----:B------:R-:W-:Y:S05]  /*16b90*/  BRA `(.L_x_26587) ;  /* 0x0000000000107947 */ /* 0x000fea0003800000 */
.L_x_26586:
[----:B------:R-:W0:Y:S02]  /*16ba0*/  MUFU.RCP R0, R11 ;  /* 0x0000000b00007308 */ /* 0x000e240000001000 */
[----:B01----:R-:W-:-:S04]  /*16bb0*/  FFMA R2, R0, R11, -1 ;  /* 0xbf80000000027423 */ /* 0x003fc8000000000b */
[----:B--2---:R-:W-:-:S04]  /*16bc0*/  FADD.FTZ R21, -R2, -RZ ;  /* 0x800000ff02157221 */ /* 0x004fc80000010100 */
[----:B------:R-:W-:-:S07]  /*16bd0*/  FFMA R21, R0, R21, R0 ;  /* 0x0000001500157223 */ /* 0x000fce0000000000 */
.L_x_26587:
[----:B---34-:R-:W0:Y:S02]  /*16be0*/  LDC.64 R2, c[0x0][0x240] ;  /* 0x00009000ff027b82 */ /* 0x018e240000000a00 */
[----:B0-----:R-:W-:Y:S01]  /*16bf0*/  STG.E desc[UR10][R2.64], R21 ;  /* 0x0000001502007986 */ /* 0x001fe2000c10190a */
[----:B------:R-:W-:Y:S05]  /*16c00*/  EXIT ;  /* 0x000000000000794d */ /* 0x000fea0003800000 */
.L_x_26584:
[----:B------:R-:W-:Y:S01]  /*16c10*/  MOV R7, 0x4 ;  /* 0x0000000400077802 */ /* 0x000fe20000000f00 */
[----:B------:R-:W-:Y:S01]  /*16c20*/  IMAD.MOV.U32 R9, RZ, RZ, 0x1f ;  /* 0x0000001fff097424 */ /* 0x000fe200078e00ff */
[----:B------:R-:W-:-:S07]  /*16c30*/  MOV R4, 0xffffffff ;  /* 0xffffffff00047802 */ /* 0x000fce0000000f00 */
[----:B01----:R-:W-:Y:S05]  /*16c40*/  WARPSYNC.COLLECTIVE R4, `(.L_x_26588) ;  /* 0x0000000004087348 */ /* 0x003fea0003c00000 */
[----:B-1----:R1:W2:Y:S02]  /*16c50*/  SHFL.DOWN P0, R5, R0, R7, R9 ;  /* 0x0800000700057389 */ /* 0x0022a40000000009 */
[----:B012---:R-:W-:Y:S01]  /*16c60*/  ENDCOLLECTIVE ;  /* 0x000000000000791b */ /* 0x007fe20003800000 */
.L_x_26588:
[----:B------:R-:W-:Y:S02]  /*16c70*/  MOV R7, 0x2 ;  /* 0x0000000200077802 */ /* 0x000fe40000000f00 */
[----:B------:R-:W-:-:S04]  /*16c80*/  MOV R3, R5 ;  /* 0x0000000500037202 */ /* 0x000fc80000000f00 */
[----:B------:R-:W-:-:S05]  /*16c90*/  FMNMX R3, R3, R0, !PT ;  /* 0x0000000003037209 */ /* 0x000fca0007800000 */
[----:B------:R-:W-:-:S07]  /*16ca0*/  IMAD.MOV.U32 R0, RZ, RZ, R3 ;  /* 0x000000ffff007224 */ /* 0x000fce00078e0003 */
[----:B------:R-:W-:Y:S05]  /*16cb0*/  WARPSYNC.COLLECTIVE R4, `(.L_x_26589) ;  /* 0x0000000004087348 */ /* 0x000fea0003c00000 */
[----:B------:R0:W1:Y:S02]  /*16cc0*/  SHFL.DOWN P0, R5, R0, R7, R9 ;  /* 0x0800000700057389 */ /* 0x0000640000000009 */
[----:B01----:R-:W-:Y:S01]  /*16cd0*/  ENDCOLLECTIVE ;  /* 0x000000000000791b */ /* 0x003fe20003800000 */
.L_x_26589:
[----:B------:R-:W-:Y:S02]  /*16ce0*/  MOV R7, 0x1 ;  /* 0x0000000100077802 */ /* 0x000fe40000000f00 */
[----:B------:R-:W-:-:S04]  /*16cf0*/  MOV R2, R5 ;  /* 0x0000000500027202 */ /* 0x000fc80000000f00 */
[----:B------:R-:W-:-:S05]  /*16d00*/  FMNMX R2, R3, R2, !PT ;  /* 0x0000000203027209 */ /* 0x000fca0007800000 */
[----:B------:R-:W-:-:S07]  /*16d10*/  IMAD.MOV.U32 R0, RZ, RZ, R2 ;  /* 0x000000ffff007224 */ /* 0x000fce00078e0002 */
[----:B------:R-:W-:Y:S05]  /*16d20*/  WARPSYNC.COLLECTIVE R4, `(.L_x_26590) ;  /* 0x0000000004087348 */ /* 0x000fea0003c00000 */
[----:B------:R0:W1:Y:S02]  /*16d30*/  SHFL.DOWN P0, R5, R0, R7, R9 ;  /* 0x0800000700057389 */ /* 0x0000640000000009 */
[----:B01----:R-:W-:Y:S01]  /*16d40*/  ENDCOLLECTIVE ;  /* 0x000000000000791b */ /* 0x003fe20003800000 */
.L_x_26590:
[----:B------:R-:W-:Y:S05]  /*16d50*/  BRA `(.L_x_26591) ;  /* 0xfffffffc00387947 */ /* 0x000fea000383ffff */
        .weak           $__internal_552_$__cuda_sm20_div_u64
        .type           $__internal_552_$__cuda_sm20_div_u64,@function
        .size           $__internal_552_$__cuda_sm20_div_u64,($__internal_553_$__cuda_sm20_rcp_rn_f32_slowpath - $__internal_552_$__cuda_sm20_div_u64)
$__internal_552_$__cuda_sm20_div_u64:
        /* <DEDUP_REMOVED lines=67> */
[----:B------:R-:W-:Y:S06]  /*17190*/  RET.REL.NODEC R4 `(_ZN18transformer_engine6detail38cast_transpose_fused_kernel_notalignedILb0ELb0ELb1EfNS_16CTDBiasDActParamI6__halfS3_13__nv_fp8_e5m2fEELi4ELi8ENS_5EmptyEXadL_ZNS_5qgeluIffEET_T0_RKS6_EEEEvT3_mmm) ;  /* 0xfffffe8c04987950 */ /* 0x000fec0003c3ffff */
        .weak           $__internal_553_$__cuda_sm20_rcp_rn_f32_slowpath
        .type           $__internal_553_$__cuda_sm20_rcp_rn_f32_slowpath,@function
        .size           $__internal_553_$__cuda_sm20_rcp_rn_f32_slowpath,(.L_x_35038 - $__internal_553_$__cuda_sm20_rcp_rn_f32_slowpath)
$__internal_553_$__cuda_sm20_rcp_rn_f32_slowpath:
        /* <DEDUP_REMOVED lines=15> */
.L_x_26593:
        /* <DEDUP_REMOVED lines=33> */
.L_x_26595:
[----:B------:R0:W1:Y:S02]  /*174a0*/  MUFU.RCP R21, R0 ;  /* 0x0000000000157308 */ /* 0x0000640000001000 */
.L_x_26594:
[----:B------:R-:W-:Y:S05]  /*174b0*/  BSYNC B0 ;  /* 0x0000000000007941 */ /* 0x000fea0003800000 */
.L_x_26592:
[----:B------:R-:W-:Y:S01]  /*174c0*/  HFMA2.MMA R25, -RZ, RZ, 0, 0 ;  /* 0x00000000ff197435 */ /* 0x000fe200000001ff */
[----:B------:R-:W-:-:S05]  /*174d0*/  MOV R24, R14 ;  /* 0x0000000e00187202 */ /* 0x000fca0000000f00 */
[----:B01----:R-:W-:Y:S05]  /*174e0*/  RET.REL.NODEC R24 `(_ZN18transformer_engine6detail38cast_transpose_fused_kernel_notalignedILb0ELb0ELb1EfNS_16CTDBiasDActParamI6__halfS3_13__nv_fp8_e5m2fEELi4ELi8ENS_5EmptyEXadL_ZNS_5qgeluIffEET_T0_RKS6_EEEEvT3_mmm) ;  /* 0xfffffe8818c47950 */ /* 0x003fea0003c3ffff */
.L_x_26596:
        /* <DEDUP_REMOVED lines=9> */
.L_x_35038:


//--------------------- .text._ZN18transformer_engine6detail38cast_transpose_fused_kernel_notalignedILb0ELb0ELb1EfNS_16CTDBiasDActParamI6__halfS3_13__nv_bfloat16fEELi4ELi4ENS_5EmptyEXadL_ZNS_5qgeluIffEET_T0_RKS6_EEEEvT3_mmm --------------------------
	.section	.text._ZN18transformer_engine6detail38cast_transpose_fused_kernel_notalignedILb0ELb0ELb1EfNS_16CTDBiasDActParamI6__halfS3_13__nv_bfloat16fEELi4ELi4ENS_5EmptyEXadL_ZNS_5qgeluIffEET_T0_RKS6_EEEEvT3_mmm,"ax",@progbits
	.align	128
        .global         _ZN18transformer_engine6detail38cast_transpose_fused_kernel_notalignedILb0ELb0ELb1EfNS_16CTDBiasDActParamI6__halfS3_13__nv_bfloat16fEELi4ELi4ENS_5EmptyEXadL_ZNS_5qgeluIffEET_T0_RKS6_EEEEvT3_mmm
        .type           _ZN18transformer_engine6detail38cast_transpose_fused_kernel_notalignedILb0ELb0ELb1EfNS_16CTDBiasDActParamI6__halfS3_13__nv_bfloat16fEELi4ELi4ENS_5EmptyEXadL_ZNS_5qgeluIffEET_T0_RKS6_EEEEvT3_mmm,@function
        .size           _ZN18transformer_engine6detail38cast_transpose_fused_kernel_notalignedILb0ELb0ELb1EfNS_16CTDBiasDActParamI6__halfS3_13__nv_bfloat16fEELi4ELi4ENS_5EmptyEXadL_ZNS_5qgeluIffEET_T0_RKS6_EEEEvT3_mmm,(.L_x_35040 - _ZN18transformer_engine6detail38cast_transpose_fused_kernel_notalignedILb0ELb0ELb1EfNS_16CTDBiasDActParamI6__halfS3_13__nv_bfloat16fEELi4ELi4ENS_5EmptyEXadL_ZNS_5qgeluIffEET_T0_RKS6_EEEEvT3_mmm)
        .other          _ZN18transformer_engine6detail38cast_transpose_fused_kernel_notalignedILb0ELb0ELb1EfNS_16CTDBiasDActParamI6__halfS3_13__nv_bfloat16fEELi4ELi4ENS_5EmptyEXadL_ZNS_5qgeluIffEET_T0_RKS6_EEEEvT3_mmm,@"STO_CUDA_ENTRY STV_DEFAULT"
_ZN18transformer_engine6detail38cast_transpose_fused_kernel_notalignedILb0ELb0ELb1EfNS_16CTDBiasDActParamI6__halfS3_13__nv_bfloat16fEELi4ELi4ENS_5EmptyEXadL_ZNS_5qgeluIffEET_T0_RKS6_EEEEvT3_mmm:
.text._ZN18transformer_engine6detail38cast_transpose_fused_kernel_notalignedILb0ELb0ELb1EfNS_16CTDBiasDActParamI6__halfS3_13__nv_bfloat16fEELi4ELi4ENS_5EmptyEXadL_ZNS_5qgeluIffEET_T0_RKS6_EEEEvT3_mmm:
        /* <DEDUP_REMOVED lines=19> */
[----:B------:R-:W-:Y:S05]  /*0130*/  CALL.REL.NOINC `($__internal_554_$__cuda_sm20_div_u64) ;  /* 0x000000c400b47944 */ /* 0x000fea0003c00000 */
        /* <DEDUP_REMOVED lines=8> */
.L_x_26597:
        /* <DEDUP_REMOVED lines=22> */
.L_x_26598:
        /* <DEDUP_REMOVED lines=100> */
[----:B------:R-:W-:Y:S02]  /*0960*/  @P1 LEA.HI.X R47, R24, R21, R40, 0x3, P4 ;  /* 0x00000015182f1211 */ /* 0x000fe400020f1c28 */
[----:B-1----:R-:W-:Y:S01]  /*0970*/  MOV R23, 0x3bbb989d ;  /* 0x3bbb989d00177802 */ /* 0x002fe20000000f00 */
[----:B------:R-:W-:Y:S01]  /*0980*/  IMAD.MOV.U32 R24, RZ, RZ, 0x437c0000 ;  /* 0x437c0000ff187424 */ /* 0x000fe200078e00ff */
        /* <DEDUP_REMOVED lines=10> */
[----:B0-----:R-:W-:Y:S02]  /*0a30*/  IMAD.MOV.U32 R5, RZ, RZ, R27 ;  /* 0x000000ffff057224 */ /* 0x001fe400078e001b */
[----:B-1----:R-:W-:Y:S01]  /*0a40*/  IMAD R17, R15, UR4, RZ ;  /* 0x000000040f117c24 */ /* 0x002fe2000f8e02ff */
[----:B------:R-:W-:-:S03]  /*0a50*/  SHF.L.U32 R16, R2, 0x7, RZ ;  /* 0x0000000702107819 */ /* 0x000fc600000006ff */
[----:B------:R-:W-:Y:S01]  /*0a60*/  IMAD R17, R6, UR5, R17 ;  /* 0x0000000506117c24 */ /* 0x000fe2000f8e0211 */
        /* <DEDUP_REMOVED lines=25> */
[----:B------:R-:W-:Y:S06]  /*0c00*/  @P0 BRA `(.L_x_26600) ;  /* 0x0000000000100947 */ /* 0x000fec0003800000 */
[----:B------:R-:W-:Y:S01]  /*0c10*/  IMAD.MOV.U32 R0, RZ, RZ, R23 ;  /* 0x000000ffff007224 */ /* 0x000fe200078e0017 */
[----:B------:R-:W-:-:S07]  /*0c20*/  MOV R15, 0xc40 ;  /* 0x00000c40000f7802 */ /* 0x000fce0000000f00 */
[----:B-----5:R-:W-:Y:S05]  /*0c30*/  CALL.REL.NOINC `($__internal_555_$__cuda_sm20_rcp_rn_f32_slowpath) ;  /* 0x000000c000047944 */ /* 0x020fea0003c00000 */
[----:B------:R-:W-:Y:S05]  /*0c40*/  BRA `(.L_x_26601) ;  /* 0x0000000000107947 */ /* 0x000fea0003800000 */
.L_x_26600:
[----:B------:R-:W0:Y:S02]  /*0c50*/  MUFU.RCP R0, R23 ;  /* 0x0000001700007308 */ /* 0x000e240000001000 */
[----:B0-----:R-:W-:-:S04]  /*0c60*/  FFMA R15, R23, R0, -1 ;  /* 0xbf800000170f7423 */ /* 0x001fc80000000000 */
[----:B------:R-:W-:-:S04]  /*0c70*/  FADD.FTZ R15, -R15, -RZ ;  /* 0x800000ff0f0f7221 */ /* 0x000fc80000010100 */
[----:B------:R-:W-:-:S07]  /*0c80*/  FFMA R0, R0, R15, R0 ;  /* 0x0000000f00007223 */ /* 0x000fce0000000000 */
.L_x_26601:
[----:B------:R-:W-:Y:S05]  /*0c90*/  BSYNC B1 ;  /* 0x0000000000017941 */ /* 0x000fea0003800000 */
.L_x_26599:
        /* <DEDUP_REMOVED lines=21> */
[----:B-----5:R-:W-:Y:S05]  /*0df0*/  CALL.REL.NOINC `($__internal_555_$__cuda_sm20_rcp_rn_f32_slowpath) ;  /* 0x000000bc00947944 */ /* 0x020fea0003c00000 */
[----:B------:R-:W-:Y:S05]  /*0e00*/  BRA `(.L_x_26604) ;  /* 0x0000000000107947 */ /* 0x000fea0003800000 */
.L_x_26603:
[----:B------:R-:W0:Y:S02]  /*0e10*/  MUFU.RCP R0, R17 ;  /* 0x0000001100007308 */ /* 0x000e240000001000 */
[----:B0-----:R-:W-:-:S04]  /*0e20*/  FFMA R15, R17, R0, -1 ;  /* 0xbf800000110f7423 */ /* 0x001fc80000000000 */
[----:B------:R-:W-:-:S04]  /*0e30*/  FADD.FTZ R15, -R15, -RZ ;  /* 0x800000ff0f0f7221 */ /* 0x000fc80000010100 */
[----:B------:R-:W-:-:S07]  /*0e40*/  FFMA R0, R0, R15, R0 ;  /* 0x0000000f00007223 */ /* 0x000fce0000000000 */
.L_x_26604:
[----:B------:R-:W-:Y:S05]  /*0e50*/  BSYNC B1 ;  /* 0x0000000000017941 */ /* 0x000fea0003800000 */
.L_x_26602:
        /* <DEDUP_REMOVED lines=20> */
[----:B-----5:R-:W-:Y:S05]  /*0fa0*/  CALL.REL.NOINC `($__internal_555_$__cuda_sm20_rcp_rn_f32_slowpath) ;  /* 0x000000bc00287944 */ /* 0x020fea0003c00000 */
[----:B------:R-:W-:Y:S05]  /*0fb0*/  BRA `(.L_x_26607) ;  /* 0x0000000000107947 */ /* 0x000fea0003800000 */
.L_x_26606:
[----:B------:R-:W0:Y:S02]  /*0fc0*/  MUFU.RCP R0, R17 ;  /* 0x0000001100007308 */ /* 0x000e240000001000 */
[----:B0-----:R-:W-:-:S04]  /*0fd0*/  FFMA R15, R17, R0, -1 ;  /* 0xbf800000110f7423 */ /* 0x001fc80000000000 */
[----:B------:R-:W-:-:S04]  /*0fe0*/  FADD.FTZ R15, -R15, -RZ ;  /* 0x800000ff0f0f7221 */ /* 0x000fc80000010100 */
[----:B------:R-:W-:-:S07]  /*0ff0*/  FFMA R0, R0, R15, R0 ;  /* 0x0000000f00007223 */ /* 0x000fce0000000000 */
.L_x_26607:
[----:B------:R-:W-:Y:S05]  /*1000*/  BSYNC B1 ;  /* 0x0000000000017941 */ /* 0x000fea0003800000 */
.L_x_26605:
        /* <DEDUP_REMOVED lines=23> */
.L_x_26609:
[----:B------:R-:W0:Y:S02]  /*1180*/  MUFU.RCP R0, R17 ;  /* 0x0000001100007308 */ /* 0x000e240000001000 */
[----:B0-----:R-:W-:-:S04]  /*1190*/  FFMA R15, R17, R0, -1 ;  /* 0xbf800000110f7423 */ /* 0x001fc80000000000 */
[----:B------:R-:W-:-:S04]  /*11a0*/  FADD.FTZ R15, -R15, -RZ ;  /* 0x800000ff0f0f7221 */ /* 0x000fc80000010100 */
[----:B------:R-:W-:-:S07]  /*11b0*/  FFMA R0, R0, R15, R0 ;  /* 0x0000000f00007223 */ /* 0x000fce0000000000 */
.L_x_26610:
[----:B------:R-:W-:Y:S05]  /*11c0*/  BSYNC B1 ;  /* 0x0000000000017941 */ /* 0x000fea0003800000 */
.L_x_26608:
        /* <DEDUP_REMOVED lines=20> */
[----:B------:R-:W-:Y:S05]  /*1310*/  CALL.REL.NOINC `($__internal_555_$__cuda_sm20_rcp_rn_f32_slowpath) ;  /* 0x000000b8004c7944 */ /* 0x000fea0003c00000 */
[----:B------:R-:W-:Y:S05]  /*1320*/  BRA `(.L_x_26613) ;  /* 0x0000000000107947 */ /* 0x000fea0003800000 */
.L_x_26612:
[----:B------:R-:W0:Y:S02]  /*1330*/  MUFU.RCP R0, R17 ;  /* 0x0000001100007308 */ /* 0x000e240000001000 */
[----:B0-----:R-:W-:-:S04]  /*1340*/  FFMA R15, R17, R0, -1 ;  /* 0xbf800000110f7423 */ /* 0x001fc80000000000 */
[----:B------:R-:W-:-:S04]  /*1350*/  FADD.FTZ R15, -R15, -RZ ;  /* 0x800000ff0f0f7221 */ /* 0x000fc80000010100 */
[----:B------:R-:W-:-:S07]  /*1360*/  FFMA R0, R0, R15, R0 ;  /* 0x0000000f00007223 */ /* 0x000fce0000000000 */
.L_x_26613:
[----:B------:R-:W-:Y:S05]  /*1370*/  BSYNC B1 ;  /* 0x0000000000017941 */ /* 0x000fea0003800000 */
.L_x_26611:
        /* <DEDUP_REMOVED lines=21> */
[----:B------:R-:W-:Y:S05]  /*14d0*/  CALL.REL.NOINC `($__internal_555_$__cuda_sm20_rcp_rn_f32_slowpath) ;  /* 0x000000b400dc7944 */ /* 0x000fea0003c00000 */
[----:B------:R-:W-:Y:S05]  /*14e0*/  BRA `(.L_x_26616) ;  /* 0x0000000000107947 */ /* 0x000fea0003800000 */
.L_x_26615:
[----:B------:R-:W0:Y:S02]  /*14f0*/  MUFU.RCP R0, R17 ;  /* 0x0000001100007308 */ /* 0x000e240000001000 */
[----:B0-----:R-:W-:-:S04]  /*1500*/  FFMA R15, R17, R0, -1 ;  /* 0xbf800000110f7423 */ /* 0x001fc80000000000 */
[----:B------:R-:W-:-:S04]  /*1510*/  FADD.FTZ R15, -R15, -RZ ;  /* 0x800000ff0f0f7221 */ /* 0x000fc80000010100 */
[----:B------:R-:W-:-:S07]  /*1520*/  FFMA R0, R0, R15, R0 ;  /* 0x0000000f00007223 */ /* 0x000fce0000000000 */
.L_x_26616:
[----:B------:R-:W-:Y:S05]  /*1530*/  BSYNC B1 ;  /* 0x0000000000017941 */ /* 0x000fea0003800000 */
.L_x_26614:
        /* <DEDUP_REMOVED lines=22> */
.L_x_26618:
[----:B------:R-:W0:Y:S02]  /*16a0*/  MUFU.RCP R0, R17 ;  /* 0x0000001100007308 */ /* 0x000e240000001000 */
[----:B0-----:R-:W-:-:S04]  /*16b0*/  FFMA R15, R17, R0, -1 ;  /* 0xbf800000110f7423 */ /* 0x001fc80000000000 */
[----:B------:R-:W-:-:S04]  /*16c0*/  FADD.FTZ R15, -R15, -RZ ;  /* 0x800000ff0f0f7221 */ /* 0x000fc80000010100 */
[----:B------:R-:W-:-:S07]  /*16d0*/  FFMA R0, R0, R15, R0 ;  /* 0x0000000f00007223 */ /* 0x000fce0000000000 */
.L_x_26619:
[----:B------:R-:W-:Y:S05]  /*16e0*/  BSYNC B1 ;  /* 0x0000000000017941 */ /* 0x000fea0003800000 */
.L_x_26617:
        /* <DEDUP_REMOVED lines=23> */
.L_x_26621:
[----:B------:R-:W0:Y:S02]  /*1860*/  MUFU.RCP R0, R17 ;  /* 0x0000001100007308 */ /* 0x000e240000001000 */
[----:B0-----:R-:W-:-:S04]  /*1870*/  FFMA R15, R17, R0, -1 ;  /* 0xbf800000110f7423 */ /* 0x001fc80000000000 */
[----:B------:R-:W-:-:S04]  /*1880*/  FADD.FTZ R15, -R15, -RZ ;  /* 0x800000ff0f0f7221 */ /* 0x000fc80000010100 */
[----:B------:R-:W-:-:S07]  /*1890*/  FFMA R0, R0, R15, R0 ;  /* 0x0000000f00007223 */ /* 0x000fce0000000000 */
.L_x_26622:
[----:B------:R-:W-:Y:S05]  /*18a0*/  BSYNC B1 ;  /* 0x0000000000017941 */ /* 0x000fea0003800000 */
.L_x_26620:
        /* <DEDUP_REMOVED lines=22> */
.L_x_26624:
[----:B------:R-:W0:Y:S02]  /*1a10*/  MUFU.RCP R0, R17 ;  /* 0x0000001100007308 */ /* 0x000e240000001000 */
[----:B0-----:R-:W-:-:S04]  /*1a20*/  FFMA R15, R17, R0, -1 ;  /* 0xbf800000110f7423 */ /* 0x001fc80000000000 */
[----:B------:R-:W-:-:S04]  /*1a30*/  FADD.FTZ R15, -R15, -RZ ;  /* 0x800000ff0f0f7221 */ /* 0x000fc80000010100 */
[----:B------:R-:W-:-:S07]  /*1a40*/  FFMA R0, R0, R15, R0 ;  /* 0x0000000f00007223 */ /* 0x000fce0000000000 */
.L_x_26625:
[----:B------:R-:W-:Y:S05]  /*1a50*/  BSYNC B1 ;  /* 0x0000000000017941 */ /* 0x000fea0003800000 */
.L_x_26623:
        /* <DEDUP_REMOVED lines=23> */
.L_x_26627:
[----:B------:R-:W0:Y:S02]  /*1bd0*/  MUFU.RCP R0, R17 ;  /* 0x0000001100007308 */ /* 0x000e240000001000 */
[----:B0-----:R-:W-:-:S04]  /*1be0*/  FFMA R15, R17, R0, -1 ;  /* 0xbf800000110f7423 */ /* 0x001fc80000000000 */
[----:B------:R-:W-:-:S04]  /*1bf0*/  FADD.FTZ R15, -R15, -RZ ;  /* 0x800000ff0f0f7221 */ /* 0x000fc80000010100 */
[----:B------:R-:W-:-:S07]  /*1c00*/  FFMA R0, R0, R15, R0 ;  /* 0x0000000f00007223 */ /* 0x000fce0000000000 */
.L_x_26628:
[----:B------:R-:W-:Y:S05]  /*1c10*/  BSYNC B1 ;  /* 0x0000000000017941 */ /* 0x000fea0003800000 */
.L_x_26626:
        /* <DEDUP_REMOVED lines=22> */
.L_x_26630:
[----:B------:R-:W0:Y:S02]  /*1d80*/  MUFU.RCP R0, R17 ;  /* 0x0000001100007308 */ /* 0x000e240000001000 */
[----:B0-----:R-:W-:-:S04]  /*1d90*/  FFMA R15, R17, R0, -1 ;  /* 0xbf800000110f7423 */ /* 0x001fc80000000000 */
[----:B------:R-:W-:-:S04]  /*1da0*/  FADD.FTZ R15, -R15, -RZ ;  /* 0x800000ff0f0f7221 */ /* 0x000fc80000010100 */
[----:B------:R-:W-:-:S07]  /*1db0*/  FFMA R0, R0, R15, R0 ;  /* 0x0000000f00007223 */ /* 0x000fce0000000000 */
.L_x_26631:
[----:B------:R-:W-:Y:S05]  /*1dc0*/  BSYNC B1 ;  /* 0x0000000000017941 */ /* 0x000fea0003800000 */
.L_x_26629:
        /* <DEDUP_REMOVED lines=23> */
.L_x_26633:
[----:B------:R-:W0:Y:S02]  /*1f40*/  MUFU.RCP R0, R17 ;  /* 0x0000001100007308 */ /* 0x000e240000001000 */
[----:B0-----:R-:W-:-:S04]  /*1f50*/  FFMA R15, R17, R0, -1 ;  /* 0xbf800000110f7423 */ /* 0x001fc80000000000 */
[----:B------:R-:W-:-:S04]  /*1f60*/  FADD.FTZ R15, -R15, -RZ ;  /* 0x800000ff0f0f7221 */ /* 0x000fc80000010100 */
[----:B------:R-:W-:-:S07]  /*1f70*/  FFMA R0, R0, R15, R0 ;  /* 0x0000000f00007223 */ /* 0x000fce0000000000 */
.L_x_26634:
[----:B------:R-:W-:Y:S05]  /*1f80*/  BSYNC B1 ;  /* 0x0000000000017941 */ /* 0x000fea0003800000 */
.L_x_26632:
        /* <DEDUP_REMOVED lines=22> */
.L_x_26636:
[----:B------:R-:W0:Y:S02]  /*20f0*/  MUFU.RCP R0, R17 ;  /* 0x0000001100007308 */ /* 0x000e240000001000 */
[----:B0-----:R-:W-:-:S04]  /*2100*/  FFMA R15, R17, R0, -1 ;  /* 0xbf800000110f7423 */ /* 0x001fc80000000000 */
[----:B------:R-:W-:-:S04]  /*2110*/  FADD.FTZ R15, -R15, -RZ ;  /* 0x800000ff0f0f7221 */ /* 0x000fc80000010100 */
[----:B------:R-:W-:-:S07]  /*2120*/  FFMA R0, R0, R15, R0 ;  /* 0x0000000f00007223 */ /* 0x000fce0000000000 */
.L_x_26637:
[----:B------:R-:W-:Y:S05]  /*2130*/  BSYNC B1 ;  /* 0x0000000000017941 */ /* 0x000fea0003800000 */
.L_x_26635:
        /* <DEDUP_REMOVED lines=23> */
.L_x_26639:
[----:B------:R-:W0:Y:S02]  /*22b0*/  MUFU.RCP R0, R17 ;  /* 0x0000001100007308 */ /* 0x000e240000001000 */
[----:B0-----:R-:W-:-:S04]  /*22c0*/  FFMA R15, R17, R0, -1 ;  /* 0xbf800000110f7423 */ /* 0x001fc80000000000 */
[----:B------:R-:W-:-:S04]  /*22d0*/  FADD.FTZ R15, -R15, -RZ ;  /* 0x800000ff0f0f7221 */ /* 0x000fc80000010100 */
[----:B------:R-:W-:-:S07]  /*22e0*/  FFMA R0, R0, R15, R0 ;  /* 0x0000000f00007223 */ /* 0x000fce0000000000 */
.L_x_26640:
[----:B------:R-:W-:Y:S05]  /*22f0*/  BSYNC B1 ;  /* 0x0000000000017941 */ /* 0x000fea0003800000 */
.L_x_26638:
        /* <DEDUP_REMOVED lines=22> */
.L_x_26642:
[----:B------:R-:W0:Y:S02]  /*2460*/  MUFU.RCP R0, R17 ;  /* 0x0000001100007308 */ /* 0x000e240000001000 */
[----:B0-----:R-:W-:-:S04]  /*2470*/  FFMA R15, R17, R0, -1 ;  /* 0xbf800000110f7423 */ /* 0x001fc80000000000 */
[----:B------:R-:W-:-:S04]  /*2480*/  FADD.FTZ R15, -R15, -RZ ;  /* 0x800000ff0f0f7221 */ /* 0x000fc80000010100 */
[----:B------:R-:W-:-:S07]  /*2490*/  FFMA R0, R0, R15, R0 ;  /* 0x0000000f00007223 */ /* 0x000fce0000000000 */
.L_x_26643:
[----:B------:R-:W-:Y:S05]  /*24a0*/  BSYNC B1 ;  /* 0x0000000000017941 */ /* 0x000fea0003800000 */
.L_x_26641:
        /* <DEDUP_REMOVED lines=22> */
[----:B------:R-:W-:Y:S01]  /*2610*/  IMAD.MOV.U32 R24, RZ, RZ, R0 ;  /* 0x000000ffff187224 */ /* 0x000fe200078e0000 */
[----:B------:R-:W-:Y:S06]  /*2620*/  BRA `(.L_x_26646) ;  /* 0x0000000000107947 */ /* 0x000fec0003800000 */
.L_x_26645:
[----:B------:R-:W0:Y:S02]  /*2630*/  MUFU.RCP R24, R17 ;  /* 0x0000001100187308 */ /* 0x000e240000001000 */
[----:B0-----:R-:W-:-:S04]  /*2640*/  FFMA R0, R17, R24, -1 ;  /* 0xbf80000011007423 */ /* 0x001fc80000000018 */
[----:B------:R-:W-:-:S04]  /*2650*/  FADD.FTZ R15, -R0, -RZ ;  /* 0x800000ff000f7221 */ /* 0x000fc80000010100 */
[----:B------:R-:W-:-:S07]  /*2660*/  FFMA R24, R24, R15, R24 ;  /* 0x0000000f18187223 */ /* 0x000fce0000000018 */
.L_x_26646:
[----:B------:R-:W-:Y:S05]  /*2670*/  BSYNC B1 ;  /* 0x0000000000017941 */ /* 0x000fea0003800000 */
.L_x_26644:
        /* <DEDUP_REMOVED lines=37> */
.L_x_26648:
[----:B------:R-:W-:Y:S05]  /*28d0*/  BSYNC B0 ;  /* 0x0000000000007941 */ /* 0x000fea0003800000 */
.L_x_26647:
        /* <DEDUP_REMOVED lines=12> */
.L_x_26650:
[----:B------:R-:W-:Y:S05]  /*29a0*/  BSYNC B0 ;  /* 0x0000000000007941 */ /* 0x000fea0003800000 */
.L_x_26649:
        /* <DEDUP_REMOVED lines=18> */
.L_x_26652:
[----:B------:R-:W-:Y:S05]  /*2ad0*/  BSYNC B0 ;  /* 0x0000000000007941 */ /* 0x000fea0003800000 */
.L_x_26651:
        /* <DEDUP_REMOVED lines=23> */
.L_x_26654:
[----:B------:R-:W-:Y:S05]  /*2c50*/  BSYNC B0 ;  /* 0x0000000000007941 */ /* 0x000fea0003800000 */
.L_x_26653:
        /* <DEDUP_REMOVED lines=38> */
[----:B------:R-:W-:Y:S01]  /*2ec0*/  @P0 IADD3.X R45, R57, UR5, RZ, P1, !PT ;  /* 0x00000005392d0c10 */ /* 0x000fe20008ffe4ff */
[----:B------:R-:W-:Y:S01]  /*2ed0*/  HFMA2.MMA R61, -RZ, RZ, 0.96630859375, -0.0022525787353515625 ;  /* 0x3bbb989dff3d7435 */ /* 0x000fe200000001ff */
[----:B------:R-:W-:Y:S01]  /*2ee0*/  FMNMX R52, |R52|, R59, !PT ;  /* 0x0000003b34347209 */ /* 0x000fe20007800200 */
[----:B------:R-:W-:Y:S01]  /*2ef0*/  HADD2.F32 R59, -RZ, R28.H0_H0 ;  /* 0x2000001cff3b7230 */ /* 0x000fe20000004100 */
[----:B-1----:R-:W-:-:S04]  /*2f00*/  @P0 LEA R46, P1, R44, R20, 0x3 ;  /* 0x000000142c2e0211 */ /* 0x002fc800078218ff */
[----:B------:R-:W-:Y:S02]  /*2f10*/  @P0 LEA.HI.X R47, R44, R21, R45, 0x3, P1 ;  /* 0x000000152c2f0211 */ /* 0x000fe400008f1c2d */
[----:B------:R-:W-:Y:S02]  /*2f20*/  @!P0 CS2R R44, SRZ ;  /* 0x00000000002c8805 */ /* 0x000fe4000001ff00 */
[----:B------:R-:W-:Y:S01]  /*2f30*/  FMNMX R51, |R51|, R52, !PT ;  /* 0x0000003433337209 */ /* 0x000fe20007800200 */
[----:B------:R-:W-:Y:S01]  /*2f40*/  FMUL R52, R59, -1.7020000219345092773 ;  /* 0xbfd9db233b347820 */ /* 0x000fe20000400000 */
[----:B------:R-:W-:Y:S02]  /*2f50*/  IMAD.MOV.U32 R66, RZ, RZ, 0x437c0000 ;  /* 0x437c0000ff427424 */ /* 0x000fe400078e00ff */
[----:B------:R1:W5:Y:S01]  /*2f60*/  @P0 LDG.E.64 R44, desc[UR8][R46.64] ;  /* 0x000000082e2c0981 */ /* 0x000362000c1e1b00 */
        /* <DEDUP_REMOVED lines=15> */
[----:B--2---:R-:W-:Y:S01]  /*3060*/  IMAD.WIDE.U32 R64, R64, 0x10000, RZ ;  /* 0x0001000040407825 */ /* 0x004fe200078e00ff */
[----:B------:R-:W-:Y:S01]  /*3070*/  SHF.L.U32 R50, R61, 0x17, RZ ;  /* 0x000000173d327819 */ /* 0x000fe200000006ff */
[----:B------:R-:W-:Y:S01]  /*3080*/  BSSY B1, `(.L_x_26655) ;  /* 0x0000022000017945 */ /* 0x000fe20003800000 */
[----:B------:R-:W-:Y:S01]  /*3090*/  SHF.L.U32 R15, R15, 0x10, RZ ;  /* 0x000000100f0f7819 */ /* 0x000fe200000006ff */
[----:B0-----:R-:W-:Y:S01]  /*30a0*/  IMAD.U32 R62, R62, 0x10000, RZ ;  /* 0x000100003e3e7824 */ /* 0x001fe200078e00ff */
[----:B---3--:R-:W-:Y:S02]  /*30b0*/  LOP3.LUT R65, R65, R22, RZ, 0xfc, !PT ;  /* 0x0000001641417212 */ /* 0x008fe400078efcff */
[----:B------:R-:W-:Y:S01]  /*30c0*/  LOP3.LUT R61, R16, R15, RZ, 0xfc, !PT ;  /* 0x0000000f103d7212 */ /* 0x000fe200078efcff */
[----:B-1----:R0:W1:Y:S01]  /*30d0*/  MUFU.EX2 R57, R52 ;  /* 0x0000003400397308 */ /* 0x0020620000000800 */
[----:B------:R-:W-:-:S02]  /*30e0*/  FMNMX R56, |R48|, R51, !PT ;  /* 0x0000003330387209 */ /* 0x000fc40007800200 */
[----:B------:R-:W-:Y:S02]  /*30f0*/  LOP3.LUT R15, R58, 0x1c, RZ, 0xc0, !PT ;  /* 0x0000001c3a0f7812 */ /* 0x000fe400078ec0ff */
[----:B------:R-:W-:Y:S02]  /*3100*/  FMNMX R22, |R37|, R56, !PT ;  /* 0x0000003825167209 */ /* 0x000fe40007800200 */
[----:B------:R-:W-:Y:S01]  /*3110*/  SHF.L.U32 R24, R24, 0x10, RZ ;  /* 0x0000001018187819 */ /* 0x000fe200000006ff */
[----:B0-----:R-:W-:Y:S01]  /*3120*/  IMAD.U32 R52, R0, 0x10000, RZ ;  /* 0x0001000000347824 */ /* 0x001fe200078e00ff */
[----:B------:R-:W-:Y:S02]  /*3130*/  FMNMX R22, |R39|, R22, !PT ;  /* 0x0000001627167209 */ /* 0x000fe40007800200 */
[----:B------:R-:W-:Y:S02]  /*3140*/  IADD3 R15, R14, -0x1, -R15 ;  /* 0xffffffff0e0f7810 */ /* 0x000fe40007ffe80f */
[----:B------:R-:W-:-:S02]  /*3150*/  FMNMX R22, |R49|, R22, !PT ;  /* 0x0000001631167209 */ /* 0x000fc40007800200 */
[----:B------:R-:W-:Y:S01]  /*3160*/  LOP3.LUT R39, R55, R24, RZ, 0xfc, !PT ;  /* 0x0000001837277212 */ /* 0x000fe200078efcff */
[----:B-1----:R-:W-:Y:S01]  /*3170*/  FFMA R50, R50, R57, 1 ;  /* 0x3f80000032327423 */ /* 0x002fe20000000039 */
[----:B------:R-:W-:Y:S02]  /*3180*/  LOP3.LUT R48, R64, R63, RZ, 0xfc, !PT ;  /* 0x0000003f40307212 */ /* 0x000fe400078efcff */
[----:B------:R-:W-:Y:S01]  /*3190*/  LOP3.LUT R49, R65, R62, RZ, 0xfc, !PT ;  /* 0x0000003e41317212 */ /* 0x000fe200078efcff */
[----:B------:R-:W-:Y:S01]  /*31a0*/  VIADD R37, R50, 0x1800000 ;  /* 0x0180000032257836 */ /* 0x000fe20000000000 */
[----:B------:R-:W-:Y:S02]  /*31b0*/  FMNMX R56, |R23|, R22, !PT ;  /* 0x0000001617387209 */ /* 0x000fe40007800200 */
[----:B------:R-:W-:Y:S02]  /*31c0*/  IADD3 R55, R10, 0x1, RZ ;  /* 0x000000010a377810 */ /* 0x000fe40007ffe0ff */
[----:B------:R-:W-:-:S02]  /*31d0*/  LOP3.LUT R0, R37, 0x7f800000, RZ, 0xc0, !PT ;  /* 0x7f80000025007812 */ /* 0x000fc400078ec0ff */
[----:B------:R-:W-:Y:S02]  /*31e0*/  LOP3.LUT R37, R17, R52, RZ, 0xfc, !PT ;  /* 0x0000003411257212 */ /* 0x000fe400078efcff */
[----:B------:R-:W-:Y:S02]  /*31f0*/  ISETP.GT.U32.AND P0, PT, R0, 0x1ffffff, PT ;  /* 0x01ffffff0000780c */ /* 0x000fe40003f04070 */
[----:B------:R-:W-:-:S11]  /*3200*/  LOP3.LUT R57, R15, 0x1f, RZ, 0xc0, !PT ;  /* 0x0000001f0f397812 */ /* 0x000fd600078ec0ff */
[----:B------:R-:W-:Y:S05]  /*3210*/  @P0 BRA `(.L_x_26656) ;  /* 0x0000000000100947 */ /* 0x000fea0003800000 */
[----:B------:R-:W-:Y:S01]  /*3220*/  IMAD.MOV.U32 R0, RZ, RZ, R50 ;  /* 0x000000ffff007224 */ /* 0x000fe200078e0032 */
[----:B------:R-:W-:-:S07]  /*3230*/  MOV R15, 0x3250 ;  /* 0x00003250000f7802 */ /* 0x000fce0000000f00 */
[----:B-----5:R-:W-:Y:S05]  /*3240*/  CALL.REL.NOINC `($__internal_555_$__cuda_sm20_rcp_rn_f32_slowpath) ;  /* 0x0000009800807944 */ /* 0x020fea0003c00000 */
[----:B------:R-:W-:Y:S05]  /*3250*/  BRA `(.L_x_26657) ;  /* 0x0000000000107947 */ /* 0x000fea0003800000 */
.L_x_26656:
[----:B------:R-:W0:Y:S02]  /*3260*/  MUFU.RCP R15, R50 ;  /* 0x00000032000f7308 */ /* 0x000e240000001000 */
[----:B0-----:R-:W-:-:S04]  /*3270*/  FFMA R0, R50, R15, -1 ;  /* 0xbf80000032007423 */ /* 0x001fc8000000000f */
[----:B------:R-:W-:-:S04]  /*3280*/  FADD.FTZ R0, -R0, -RZ ;  /* 0x800000ff00007221 */ /* 0x000fc80000010100 */
[----:B------:R-:W-:-:S07]  /*3290*/  FFMA R0, R15, R0, R15 ;  /* 0x000000000f007223 */ /* 0x000fce000000000f */
.L_x_26657:
[----:B------:R-:W-:Y:S05]  /*32a0*/  BSYNC B1 ;  /* 0x0000000000017941 */ /* 0x000fea0003800000 */
.L_x_26655:
        /* <DEDUP_REMOVED lines=23> */
.L_x_26659:
[----:B------:R-:W0:Y:S02]  /*3420*/  MUFU.RCP R0, R17 ;  /* 0x0000001100007308 */ /* 0x000e240000001000 */
[----:B0-----:R-:W-:-:S04]  /*3430*/  FFMA R15, R17, R0, -1 ;  /* 0xbf800000110f7423 */ /* 0x001fc80000000000 */
[----:B------:R-:W-:-:S04]  /*3440*/  FADD.FTZ R15, -R15, -RZ ;  /* 0x800000ff0f0f7221 */ /* 0x000fc80000010100 */
[----:B------:R-:W-:-:S07]  /*3450*/  FFMA R0, R0, R15, R0 ;  /* 0x0000000f00007223 */ /* 0x000fce0000000000 */
.L_x_26660:
[----:B------:R-:W-:Y:S05]  /*3460*/  BSYNC B1 ;  /* 0x0000000000017941 */ /* 0x000fea0003800000 */
.L_x_26658:
        /* <DEDUP_REMOVED lines=22> */
.L_x_26662:
[----:B------:R-:W0:Y:S02]  /*35d0*/  MUFU.RCP R0, R17 ;  /* 0x0000001100007308 */ /* 0x000e240000001000 */
[----:B0-----:R-:W-:-:S04]  /*35e0*/  FFMA R15, R17, R0, -1 ;  /* 0xbf800000110f7423 */ /* 0x001fc80000000000 */
[----:B------:R-:W-:-:S04]  /*35f0*/  FADD.FTZ R15, -R15, -RZ ;  /* 0x800000ff0f0f7221 */ /* 0x000fc80000010100 */
[----:B------:R-:W-:-:S07]  /*3600*/  FFMA R0, R0, R15, R0 ;  /* 0x0000000f00007223 */ /* 0x000fce0000000000 */
.L_x_26663:
[----:B------:R-:W-:Y:S05]  /*3610*/  BSYNC B1 ;  /* 0x0000000000017941 */ /* 0x000fea0003800000 */
.L_x_26661:
        /* <DEDUP_REMOVED lines=23> */
.L_x_26665:
[----:B------:R-:W0:Y:S02]  /*3790*/  MUFU.RCP R0, R17 ;  /* 0x0000001100007308 */ /* 0x000e240000001000 */
[----:B0-----:R-:W-:-:S04]  /*37a0*/  FFMA R15, R17, R0, -1 ;  /* 0xbf800000110f7423 */ /* 0x001fc80000000000 */
[----:B------:R-:W-:-:S04]  /*37b0*/  FADD.FTZ R15, -R15, -RZ ;  /* 0x800000ff0f0f7221 */ /* 0x000fc80000010100 */
[----:B------:R-:W-:-:S07]  /*37c0*/  FFMA R0, R0, R15, R0 ;  /* 0x0000000f00007223 */ /* 0x000fce0000000000 */
.L_x_26666:
[----:B------:R-:W-:Y:S05]  /*37d0*/  BSYNC B1 ;  /* 0x0000000000017941 */ /* 0x000fea0003800000 */
.L_x_26664:
        /* <DEDUP_REMOVED lines=22> */
.L_x_26668:
[----:B------:R-:W0:Y:S02]  /*3940*/  MUFU.RCP R0, R17 ;  /* 0x0000001100007308 */ /* 0x000e240000001000 */
[----:B0-----:R-:W-:-:S04]  /*3950*/  FFMA R15, R17, R0, -1 ;  /* 0xbf800000110f7423 */ /* 0x001fc80000000000 */
[----:B------:R-:W-:-:S04]  /*3960*/  FADD.FTZ R15, -R15, -RZ ;  /* 0x800000ff0f0f7221 */ /* 0x000fc80000010100 */
[----:B------:R-:W-:-:S07]  /*3970*/  FFMA R0, R0, R15, R0 ;  /* 0x0000000f00007223 */ /* 0x000fce0000000000 */
.L_x_26669:
[----:B------:R-:W-:Y:S05]  /*3980*/  BSYNC B1 ;  /* 0x0000000000017941 */ /* 0x000fea0003800000 */
.L_x_26667:
        /* <DEDUP_REMOVED lines=23> */
.L_x_26671:
[----:B------:R-:W0:Y:S02]  /*3b00*/  MUFU.RCP R0, R17 ;  /* 0x0000001100007308 */ /* 0x000e240000001000 */
[----:B0-----:R-:W-:-:S04]  /*3b10*/  FFMA R15, R17, R0, -1 ;  /* 0xbf800000110f7423 */ /* 0x001fc80000000000 */
[----:B------:R-:W-:-:S04]  /*3b20*/  FADD.FTZ R15, -R15, -RZ ;  /* 0x800000ff0f0f7221 */ /* 0x000fc80000010100 */
[----:B------:R-:W-:-:S07]  /*3b30*/  FFMA R0, R0, R15, R0 ;  /* 0x0000000f00007223 */ /* 0x000fce0000000000 */
.L_x_26672:
[----:B------:R-:W-:Y:S05]  /*3b40*/  BSYNC B1 ;  /* 0x0000000000017941 */ /* 0x000fea0003800000 */
.L_x_26670:
        /* <DEDUP_REMOVED lines=22> */
.L_x_26674:
[----:B------:R-:W0:Y:S02]  /*3cb0*/  MUFU.RCP R0, R17 ;  /* 0x0000001100007308 */ /* 0x000e240000001000 */
[----:B0-----:R-:W-:-:S04]  /*3cc0*/  FFMA R15, R17, R0, -1 ;  /* 0xbf800000110f7423 */ /* 0x001fc80000000000 */
[----:B------:R-:W-:-:S04]  /*3cd0*/  FADD.FTZ R15, -R15, -RZ ;  /* 0x800000ff0f0f7221 */ /* 0x000fc80000010100 */
[----:B------:R-:W-:-:S07]  /*3ce0*/  FFMA R0, R0, R15, R0 ;  /* 0x0000000f00007223 */ /* 0x000fce0000000000 */
.L_x_26675:
[----:B------:R-:W-:Y:S05]  /*3cf0*/  BSYNC B1 ;  /* 0x0000000000017941 */ /* 0x000fea0003800000 */
.L_x_26673:
        /* <DEDUP_REMOVED lines=23> */
.L_x_26677:
[----:B------:R-:W0:Y:S02]  /*3e70*/  MUFU.RCP R0, R17 ;  /* 0x0000001100007308 */ /* 0x000e240000001000 */
[----:B0-----:R-:W-:-:S04]  /*3e80*/  FFMA R15, R17, R0, -1 ;  /* 0xbf800000110f7423 */ /* 0x001fc80000000000 */
[----:B------:R-:W-:-:S04]  /*3e90*/  FADD.FTZ R15, -R15, -RZ ;  /* 0x800000ff0f0f7221 */ /* 0x000fc80000010100 */
[----:B------:R-:W-:-:S07]  /*3ea0*/  FFMA R0, R0, R15, R0 ;  /* 0x0000000f00007223 */ /* 0x000fce0000000000 */
.L_x_26678:
[----:B------:R-:W-:Y:S05]  /*3eb0*/  BSYNC B1 ;  /* 0x0000000000017941 */ /* 0x000fea0003800000 */
.L_x_26676:
        /* <DEDUP_REMOVED lines=22> */
.L_x_26680:
[----:B------:R-:W0:Y:S02]  /*4020*/  MUFU.RCP R0, R17 ;  /* 0x0000001100007308 */ /* 0x000e240000001000 */
[----:B0-----:R-:W-:-:S04]  /*4030*/  FFMA R15, R17, R0, -1 ;  /* 0xbf800000110f7423 */ /* 0x001fc80000000000 */
[----:B------:R-:W-:-:S04]  /*4040*/  FADD.FTZ R15, -R15, -RZ ;  /* 0x800000ff0f0f7221 */ /* 0x000fc80000010100 */
[----:B------:R-:W-:-:S07]  /*4050*/  FFMA R0, R0, R15, R0 ;  /* 0x0000000f00007223 */ /* 0x000fce0000000000 */
.L_x_26681:
[----:B------:R-:W-:Y:S05]  /*4060*/  BSYNC B1 ;  /* 0x0000000000017941 */ /* 0x000fea0003800000 */
.L_x_26679:
        /* <DEDUP_REMOVED lines=23> */
.L_x_26683:
[----:B------:R-:W0:Y:S02]  /*41e0*/  MUFU.RCP R0, R17 ;  /* 0x0000001100007308 */ /* 0x000e240000001000 */
[----:B0-----:R-:W-:-:S04]  /*41f0*/  FFMA R15, R17, R0, -1 ;  /* 0xbf800000110f7423 */ /* 0x001fc80000000000 */
[----:B------:R-:W-:-:S04]  /*4200*/  FADD.FTZ R15, -R15, -RZ ;  /* 0x800000ff0f0f7221 */ /* 0x000fc80000010100 */
[----:B------:R-:W-:-:S07]  /*4210*/  FFMA R0, R0, R15, R0 ;  /* 0x0000000f00007223 */ /* 0x000fce0000000000 */
.L_x_26684:
[----:B------:R-:W-:Y:S05]  /*4220*/  BSYNC B1 ;  /* 0x0000000000017941 */ /* 0x000fea0003800000 */
.L_x_26682:
        /* <DEDUP_REMOVED lines=22> */
.L_x_26686:
[----:B------:R-:W0:Y:S02]  /*4390*/  MUFU.RCP R0, R17 ;  /* 0x0000001100007308 */ /* 0x000e240000001000 */
[----:B0-----:R-:W-:-:S04]  /*43a0*/  FFMA R15, R17, R0, -1 ;  /* 0xbf800000110f7423 */ /* 0x001fc80000000000 */
[----:B------:R-:W-:-:S04]  /*43b0*/  FADD.FTZ R15, -R15, -RZ ;  /* 0x800000ff0f0f7221 */ /* 0x000fc80000010100 */
[----:B------:R-:W-:-:S07]  /*43c0*/  FFMA R0, R0, R15, R0 ;  /* 0x0000000f00007223 */ /* 0x000fce0000000000 */
.L_x_26687:
[----:B------:R-:W-:Y:S05]  /*43d0*/  BSYNC B1 ;  /* 0x0000000000017941 */ /* 0x000fea0003800000 */
.L_x_26685:
        /* <DEDUP_REMOVED lines=23> */
.L_x_26689:
[----:B------:R-:W0:Y:S02]  /*4550*/  MUFU.RCP R0, R17 ;  /* 0x0000001100007308 */ /* 0x000e240000001000 */
[----:B0-----:R-:W-:-:S04]  /*4560*/  FFMA R15, R17, R0, -1 ;  /* 0xbf800000110f7423 */ /* 0x001fc80000000000 */
[----:B------:R-:W-:-:S04]  /*4570*/  FADD.FTZ R15, -R15, -RZ ;  /* 0x800000ff0f0f7221 */ /* 0x000fc80000010100 */
[----:B------:R-:W-:-:S07]  /*4580*/  FFMA R0, R0, R15, R0 ;  /* 0x0000000f00007223 */ /* 0x000fce0000000000 */
.L_x_26690:
[----:B------:R-:W-:Y:S05]  /*4590*/  BSYNC B1 ;  /* 0x0000000000017941 */ /* 0x000fea0003800000 */
.L_x_26688:
        /* <DEDUP_REMOVED lines=22> */
.L_x_26692:
[----:B------:R-:W0:Y:S02]  /*4700*/  MUFU.RCP R0, R17 ;  /* 0x0000001100007308 */ /* 0x000e240000001000 */
[----:B0-----:R-:W-:-:S04]  /*4710*/  FFMA R15, R17, R0, -1 ;  /* 0xbf800000110f7423 */ /* 0x001fc80000000000 */
[----:B------:R-:W-:-:S04]  /*4720*/  FADD.FTZ R15, -R15, -RZ ;  /* 0x800000ff0f0f7221 */ /* 0x000fc80000010100 */
[----:B------:R-:W-:-:S07]  /*4730*/  FFMA R0, R0, R15, R0 ;  /* 0x0000000f00007223 */ /* 0x000fce0000000000 */
.L_x_26693:
[----:B------:R-:W-:Y:S05]  /*4740*/  BSYNC B1 ;  /* 0x0000000000017941 */ /* 0x000fea0003800000 */
.L_x_26691:
        /* <DEDUP_REMOVED lines=23> */
.L_x_26695:
[----:B------:R-:W0:Y:S02]  /*48c0*/  MUFU.RCP R0, R17 ;  /* 0x0000001100007308 */ /* 0x000e240000001000 */
[----:B0-----:R-:W-:-:S04]  /*48d0*/  FFMA R15, R17, R0, -1 ;  /* 0xbf800000110f7423 */ /* 0x001fc80000000000 */
[----:B------:R-:W-:-:S04]  /*48e0*/  FADD.FTZ R15, -R15, -RZ ;  /* 0x800000ff0f0f7221 */ /* 0x000fc80000010100 */
[----:B------:R-:W-:-:S07]  /*48f0*/  FFMA R0, R0, R15, R0 ;  /* 0x0000000f00007223 */ /* 0x000fce0000000000 */
.L_x_26696:
[----:B------:R-:W-:Y:S05]  /*4900*/  BSYNC B1 ;  /* 0x0000000000017941 */ /* 0x000fea0003800000 */
.L_x_26694:
        /* <DEDUP_REMOVED lines=22> */
.L_x_26698:
[----:B------:R-:W0:Y:S02]  /*4a70*/  MUFU.RCP R0, R17 ;  /* 0x0000001100007308 */ /* 0x000e240000001000 */
[----:B0-----:R-:W-:-:S04]  /*4a80*/  FFMA R15, R17, R0, -1 ;  /* 0xbf800000110f7423 */ /* 0x001fc80000000000 */
[----:B------:R-:W-:-:S04]  /*4a90*/  FADD.FTZ R15, -R15, -RZ ;  /* 0x800000ff0f0f7221 */ /* 0x000fc80000010100 */
[----:B------:R-:W-:-:S07]  /*4aa0*/  FFMA R0, R0, R15, R0 ;  /* 0x0000000f00007223 */ /* 0x000fce0000000000 */
.L_x_26699:
[----:B------:R-:W-:Y:S05]  /*4ab0*/  BSYNC B1 ;  /* 0x0000000000017941 */ /* 0x000fea0003800000 */
.L_x_26697:
        /* <DEDUP_REMOVED lines=23> */
.L_x_26701:
[----:B------:R-:W0:Y:S02]  /*4c30*/  MUFU.RCP R0, R17 ;  /* 0x0000001100007308 */ /* 0x000e240000001000 */
[----:B0-----:R-:W-:-:S04]  /*4c40*/  FFMA R15, R17, R0, -1 ;  /* 0xbf800000110f7423 */ /* 0x001fc80000000000 */
[----:B------:R-:W-:-:S04]  /*4c50*/  FADD.FTZ R15, -R15, -RZ ;  /* 0x800000ff0f0f7221 */ /* 0x000fc80000010100 */
[----:B------:R-:W-:-:S07]  /*4c60*/  FFMA R0, R0, R15, R0 ;  /* 0x0000000f00007223 */ /* 0x000fce0000000000 */
.L_x_26702:
[----:B------:R-:W-:Y:S05]  /*4c70*/  BSYNC B1 ;  /* 0x0000000000017941 */ /* 0x000fea0003800000 */
.L_x_26700:
        /* <DEDUP_REMOVED lines=48> */
.L_x_26704:
[----:B------:R-:W-:Y:S05]  /*4f80*/  BSYNC B0 ;  /* 0x0000000000007941 */ /* 0x000fea0003800000 */
.L_x_26703:
        /* <DEDUP_REMOVED lines=19> */
.L_x_26706:
[----:B------:R-:W-:Y:S05]  /*50c0*/  BSYNC B0 ;  /* 0x0000000000007941 */ /* 0x000fea0003800000 */
.L_x_26705:
        /* <DEDUP_REMOVED lines=29> */
.L_x_26708:
[----:B------:R-:W-:Y:S05]  /*52a0*/  BSYNC B0 ;  /* 0x0000000000007941 */ /* 0x000fea0003800000 */
.L_x_26707:
        /* <DEDUP_REMOVED lines=35> */
.L_x_26710:
[----:B------:R-:W-:Y:S05]  /*54e0*/  BSYNC B0 ;  /* 0x0000000000007941 */ /* 0x000fea0003800000 */
.L_x_26709:
        /* <DEDUP_REMOVED lines=40> */
[----:B------:R-:W-:Y:S01]  /*5770*/  @P0 LEA R16, P1, R70, R20, 0x3 ;  /* 0x0000001446100211 */ /* 0x000fe200078218ff */
[----:B-----5:R-:W-:-:S03]  /*5780*/  HADD2.F32 R53, -RZ, R44.H0_H0 ;  /* 0x2000002cff357230 */ /* 0x020fc60000004100 */
[----:B------:R-:W-:Y:S01]  /*5790*/  @P0 LEA.HI.X R17, R70, R21, R17, 0x3, P1 ;  /* 0x0000001546110211 */ /* 0x000fe200008f1c11 */
[----:B------:R-:W-:Y:S01]  /*57a0*/  HFMA2.MMA R70, -RZ, RZ, 0.96630859375, -0.0022525787353515625 ;  /* 0x3bbb989dff467435 */ /* 0x000fe200000001ff */
[----:B------:R-:W-:Y:S01]  /*57b0*/  FMUL R59, R53, -1.7020000219345092773 ;  /* 0xbfd9db23353b7820 */ /* 0x000fe20000400000 */
[----:B------:R-:W-:-:S06]  /*57c0*/  @!P0 CS2R R20, SRZ ;  /* 0x0000000000148805 */ /* 0x000fcc000001ff00 */
[----:B------:R-:W5:Y:S02]  /*57d0*/  @P0 LDG.E.64 R20, desc[UR8][R32.64] ;  /* 0x0000000820140981 */ /* 0x000f64000c1e1b00 */
[----:B------:R-:W-:Y:S01]  /*57e0*/  FFMA.SAT R63, R59, R70, 0.5 ;  /* 0x3f0000003b3f7423 */ /* 0x000fe20000002046 */
[----:B------:R-:W-:-:S04]  /*57f0*/  IMAD.MOV.U32 R70, RZ, RZ, 0x437c0000 ;  /* 0x437c0000ff467424 */ /* 0x000fc800078e00ff */
[----:B------:R-:W-:Y:S01]  /*5800*/  FFMA.RM R63, R63, R70, 12582913 ;  /* 0x4b4000013f3f7423 */ /* 0x000fe20000004046 */
[----:B------:R-:W-:-:S03]  /*5810*/  @!P0 CS2R R32, SRZ ;  /* 0x0000000000208805 */ /* 0x000fc6000001ff00 */
[----:B------:R-:W-:-:S04]  /*5820*/  FADD R70, R63, -12583039 ;  /* 0xcb40007f3f467421 */ /* 0x000fc80000000000 */
[C---:B------:R-:W-:Y:S01]  /*5830*/  FFMA R70, R59.reuse, 1.4426950216293334961, -R70 ;  /* 0x3fb8aa3b3b467823 */ /* 0x040fe20000000846 */
[----:B------:R1:W5:Y:S01]  /*5840*/  @P0 LDG.E.64 R32, desc[UR8][R16.64] ;  /* 0x0000000810200981 */ /* 0x000362000c1e1b00 */
[----:B------:R-:W-:Y:S01]  /*5850*/  SHF.L.U32 R22, R22, 0x10, RZ ;  /* 0x0000001016167819 */ /* 0x000fe200000006ff */
[----:B------:R-:W-:Y:S02]  /*5860*/  IMAD.U32 R24, R24, 0x10000, RZ ;  /* 0x0001000018187824 */ /* 0x000fe400078e00ff */
[----:B------:R-:W-:Y:S01]  /*5870*/  FFMA R70, R59, 1.925963033500011079e-08, R70 ;  /* 0x32a570603b467823 */ /* 0x000fe20000000046 */
[----:B------:R-:W-:Y:S01]  /*5880*/  BSSY B1, `(.L_x_26711) ;  /* 0x0000020000017945 */ /* 0x000fe20003800000 */
[----:B------:R-:W-:Y:S02]  /*5890*/  LOP3.LUT R67, R15, R22, RZ, 0xfc, !PT ;  /* 0x000000160f437212 */ /* 0x000fe400078efcff */
[----:B------:R-:W2:Y:S01]  /*58a0*/  MUFU.EX2 R59, R70 ;  /* 0x00000046003b7308 */ /* 0x000ea20000000800 */
[----:B0-----:R-:W-:-:S02]  /*58b0*/  SHF.L.U32 R22, R55, 0x10, RZ ;  /* 0x0000001037167819 */ /* 0x001fc400000006ff */
[----:B-1----:R-:W-:Y:S02]  /*58c0*/  SHF.L.U32 R16, R63, 0x17, RZ ;  /* 0x000000173f107819 */ /* 0x002fe400000006ff */
[----:B------:R-:W-:Y:S02]  /*58d0*/  FMNMX R17, |R50|, R54, !PT ;  /* 0x0000003632117209 */ /* 0x000fe40007800200 */
[----:B------:R-:W-:Y:S02]  /*58e0*/  LOP3.LUT R69, R23, R24, RZ, 0xfc, !PT ;  /* 0x0000001817457212 */ /* 0x000fe400078efcff */
[----:B------:R-:W-:Y:S02]  /*58f0*/  FMNMX R52, |R52|, R17, !PT ;  /* 0x0000001134347209 */ /* 0x000fe40007800200 */
[----:B------:R-:W-:Y:S02]  /*5900*/  LOP3.LUT R65, R57, R22, RZ, 0xfc, !PT ;  /* 0x0000001639417212 */ /* 0x000fe400078efcff */
[----:B------:R-:W-:-:S02]  /*5910*/  FMNMX R52, |R51|, R52, !PT ;  /* 0x0000003433347209 */ /* 0x000fc40007800200 */
[----:B------:R-:W-:Y:S01]  /*5920*/  IADD3 R50, R10, 0x2, RZ ;  /* 0x000000020a327810 */ /* 0x000fe20007ffe0ff */
[----:B--2---:R-:W-:Y:S01]  /*5930*/  FFMA R16, R16, R59, 1 ;  /* 0x3f80000010107423 */ /* 0x004fe2000000003b */
[----:B------:R-:W-:-:S03]  /*5940*/  FMNMX R35, |R35|, R52, !PT ;  /* 0x0000003423237209 */ /* 0x000fc60007800200 */
[----:B------:R-:W-:Y:S01]  /*5950*/  VIADD R15, R16, 0x1800000 ;  /* 0x01800000100f7836 */ /* 0x000fe20000000000 */
[----:B------:R-:W-:-:S04]  /*5960*/  FMNMX R35, |R0|, R35, !PT ;  /* 0x0000002300237209 */ /* 0x000fc80007800200 */
        /* <DEDUP_REMOVED lines=11> */
[----:B-----5:R-:W-:Y:S05]  /*5a20*/  CALL.REL.NOINC `($__internal_555_$__cuda_sm20_rcp_rn_f32_slowpath) ;  /* 0x0000007000887944 */ /* 0x020fea0003c00000 */
[----:B------:R-:W-:Y:S05]  /*5a30*/  BRA `(.L_x_26713) ;  /* 0x0000000000107947 */ /* 0x000fea0003800000 */
.L_x_26712:
[----:B------:R-:W0:Y:S02]  /*5a40*/  MUFU.RCP R15, R16 ;  /* 0x00000010000f7308 */ /* 0x000e240000001000 */
[----:B0-----:R-:W-:-:S04]  /*5a50*/  FFMA R0, R16, R15, -1 ;  /* 0xbf80000010007423 */ /* 0x001fc8000000000f */
[----:B------:R-:W-:-:S04]  /*5a60*/  FADD.FTZ R0, -R0, -RZ ;  /* 0x800000ff00007221 */ /* 0x000fc80000010100 */
[----:B------:R-:W-:-:S07]  /*5a70*/  FFMA R0, R15, R0, R15 ;  /* 0x000000000f007223 */ /* 0x000fce000000000f */
.L_x_26713:
[----:B------:R-:W-:Y:S05]  /*5a80*/  BSYNC B1 ;  /* 0x0000000000017941 */ /* 0x000fea0003800000 */
.L_x_26711:
        /* <DEDUP_REMOVED lines=23> */
.L_x_26715:
[----:B------:R-:W0:Y:S02]  /*5c00*/  MUFU.RCP R0, R17 ;  /* 0x0000001100007308 */ /* 0x000e240000001000 */
[----:B0-----:R-:W-:-:S04]  /*5c10*/  FFMA R15, R17, R0, -1 ;  /* 0xbf800000110f7423 */ /* 0x001fc80000000000 */
[----:B------:R-:W-:-:S04]  /*5c20*/  FADD.FTZ R15, -R15, -RZ ;  /* 0x800000ff0f0f7221 */ /* 0x000fc80000010100 */
[----:B------:R-:W-:-:S07]  /*5c30*/  FFMA R0, R0, R15, R0 ;  /* 0x0000000f00007223 */ /* 0x000fce0000000000 */
.L_x_26716:
[----:B------:R-:W-:Y:S05]  /*5c40*/  BSYNC B1 ;  /* 0x0000000000017941 */ /* 0x000fea0003800000 */
.L_x_26714:
        /* <DEDUP_REMOVED lines=22> */
.L_x_26718:
[----:B------:R-:W0:Y:S02]  /*5db0*/  MUFU.RCP R0, R17 ;  /* 0x0000001100007308 */ /* 0x000e240000001000 */
[----:B0-----:R-:W-:-:S04]  /*5dc0*/  FFMA R15, R17, R0, -1 ;  /* 0xbf800000110f7423 */ /* 0x001fc80000000000 */
[----:B------:R-:W-:-:S04]  /*5dd0*/  FADD.FTZ R15, -R15, -RZ ;  /* 0x800000ff0f0f7221 */ /* 0x000fc80000010100 */
[----:B------:R-:W-:-:S07]  /*5de0*/  FFMA R0, R0, R15, R0 ;  /* 0x0000000f00007223 */ /* 0x000fce0000000000 */
.L_x_26719:
[----:B------:R-:W-:Y:S05]  /*5df0*/  BSYNC B1 ;  /* 0x0000000000017941 */ /* 0x000fea0003800000 */
.L_x_26717:
        /* <DEDUP_REMOVED lines=23> */
.L_x_26721:
[----:B------:R-:W0:Y:S02]  /*5f70*/  MUFU.RCP R0, R17 ;  /* 0x0000001100007308 */ /* 0x000e240000001000 */
[----:B0-----:R-:W-:-:S04]  /*5f80*/  FFMA R15, R17, R0, -1 ;  /* 0xbf800000110f7423 */ /* 0x001fc80000000000 */
[----:B------:R-:W-:-:S04]  /*5f90*/  FADD.FTZ R15, -R15, -RZ ;  /* 0x800000ff0f0f7221 */ /* 0x000fc80000010100 */
[----:B------:R-:W-:-:S07]  /*5fa0*/  FFMA R0, R0, R15, R0 ;  /* 0x0000000f00007223 */ /* 0x000fce0000000000 */
.L_x_26722:
[----:B------:R-:W-:Y:S05]  /*5fb0*/  BSYNC B1 ;  /* 0x0000000000017941 */ /* 0x000fea0003800000 */
.L_x_26720:
        /* <DEDUP_REMOVED lines=22> */
.L_x_26724:
[----:B------:R-:W0:Y:S02]  /*6120*/  MUFU.RCP R0, R17 ;  /* 0x0000001100007308 */ /* 0x000e240000001000 */
[----:B0-----:R-:W-:-:S04]  /*6130*/  FFMA R15, R17, R0, -1 ;  /* 0xbf800000110f7423 */ /* 0x001fc80000000000 */
[----:B------:R-:W-:-:S04]  /*6140*/  FADD.FTZ R15, -R15, -RZ ;  /* 0x800000ff0f0f7221 */ /* 0x000fc80000010100 */
[----:B------:R-:W-:-:S07]  /*6150*/  FFMA R0, R0, R15, R0 ;  /* 0x0000000f00007223 */ /* 0x000fce0000000000 */
.L_x_26725:
[----:B------:R-:W-:Y:S05]  /*6160*/  BSYNC B1 ;  /* 0x0000000000017941 */ /* 0x000fea0003800000 */
.L_x_26723:
        /* <DEDUP_REMOVED lines=23> */
.L_x_26727:
[----:B------:R-:W0:Y:S02]  /*62e0*/  MUFU.RCP R0, R17 ;  /* 0x0000001100007308 */ /* 0x000e240000001000 */
[----:B0-----:R-:W-:-:S04]  /*62f0*/  FFMA R15, R17, R0, -1 ;  /* 0xbf800000110f7423 */ /* 0x001fc80000000000 */
[----:B------:R-:W-:-:S04]  /*6300*/  FADD.FTZ R15, -R15, -RZ ;  /* 0x800000ff0f0f7221 */ /* 0x000fc80000010100 */
[----:B------:R-:W-:-:S07]  /*6310*/  FFMA R0, R0, R15, R0 ;  /* 0x0000000f00007223 */ /* 0x000fce0000000000 */
.L_x_26728:
[----:B------:R-:W-:Y:S05]  /*6320*/  BSYNC B1 ;  /* 0x0000000000017941 */ /* 0x000fea0003800000 */
.L_x_26726:
        /* <DEDUP_REMOVED lines=22> */
.L_x_26730:
[----:B------:R-:W0:Y:S02]  /*6490*/  MUFU.RCP R0, R17 ;  /* 0x0000001100007308 */ /* 0x000e240000001000 */
[----:B0-----:R-:W-:-:S04]  /*64a0*/  FFMA R15, R17, R0, -1 ;  /* 0xbf800000110f7423 */ /* 0x001fc80000000000 */
[----:B------:R-:W-:-:S04]  /*64b0*/  FADD.FTZ R15, -R15, -RZ ;  /* 0x800000ff0f0f7221 */ /* 0x000fc80000010100 */
[----:B------:R-:W-:-:S07]  /*64c0*/  FFMA R0, R0, R15, R0 ;  /* 0x0000000f00007223 */ /* 0x000fce0000000000 */
.L_x_26731:
[----:B------:R-:W-:Y:S05]  /*64d0*/  BSYNC B1 ;  /* 0x0000000000017941 */ /* 0x000fea0003800000 */
.L_x_26729:
        /* <DEDUP_REMOVED lines=23> */
.L_x_26733:
[----:B------:R-:W0:Y:S02]  /*6650*/  MUFU.RCP R0, R17 ;  /* 0x0000001100007308 */ /* 0x000e240000001000 */
[----:B0-----:R-:W-:-:S04]  /*6660*/  FFMA R15, R17, R0, -1 ;  /* 0xbf800000110f7423 */ /* 0x001fc80000000000 */
[----:B------:R-:W-:-:S04]  /*6670*/  FADD.FTZ R15, -R15, -RZ ;  /* 0x800000ff0f0f7221 */ /* 0x000fc80000010100 */
[----:B------:R-:W-:-:S07]  /*6680*/  FFMA R0, R0, R15, R0 ;  /* 0x0000000f00007223 */ /* 0x000fce0000000000 */
.L_x_26734:
[----:B------:R-:W-:Y:S05]  /*6690*/  BSYNC B1 ;  /* 0x0000000000017941 */ /* 0x000fea0003800000 */
.L_x_26732:
        /* <DEDUP_REMOVED lines=22> */
.L_x_26736:
[----:B------:R-:W0:Y:S02]  /*6800*/  MUFU.RCP R0, R17 ;  /* 0x0000001100007308 */ /* 0x000e240000001000 */
[----:B0-----:R-:W-:-:S04]  /*6810*/  FFMA R15, R17, R0, -1 ;  /* 0xbf800000110f7423 */ /* 0x001fc80000000000 */
[----:B------:R-:W-:-:S04]  /*6820*/  FADD.FTZ R15, -R15, -RZ ;  /* 0x800000ff0f0f7221 */ /* 0x000fc80000010100 */
[----:B------:R-:W-:-:S07]  /*6830*/  FFMA R0, R0, R15, R0 ;  /* 0x0000000f00007223 */ /* 0x000fce0000000000 */
.L_x_26737:
[----:B------:R-:W-:Y:S05]  /*6840*/  BSYNC B1 ;  /* 0x0000000000017941 */ /* 0x000fea0003800000 */
.L_x_26735:
        /* <DEDUP_REMOVED lines=23> */
.L_x_26739:
[----:B------:R-:W0:Y:S02]  /*69c0*/  MUFU.RCP R0, R17 ;  /* 0x0000001100007308 */ /* 0x000e240000001000 */
[----:B0-----:R-:W-:-:S04]  /*69d0*/  FFMA R15, R17, R0, -1 ;  /* 0xbf800000110f7423 */ /* 0x001fc80000000000 */
[----:B------:R-:W-:-:S04]  /*69e0*/  FADD.FTZ R15, -R15, -RZ ;  /* 0x800000ff0f0f7221 */ /* 0x000fc80000010100 */
[----:B------:R-:W-:-:S07]  /*69f0*/  FFMA R0, R0, R15, R0 ;  /* 0x0000000f00007223 */ /* 0x000fce0000000000 */
.L_x_26740:
[----:B------:R-:W-:Y:S05]  /*6a00*/  BSYNC B1 ;  /* 0x0000000000017941 */ /* 0x000fea0003800000 */
.L_x_26738:
        /* <DEDUP_REMOVED lines=22> */
.L_x_26742:
[----:B------:R-:W0:Y:S02]  /*6b70*/  MUFU.RCP R0, R17 ;  /* 0x0000001100007308 */ /* 0x000e240000001000 */
[----:B0-----:R-:W-:-:S04]  /*6b80*/  FFMA R15, R17, R0, -1 ;  /* 0xbf800000110f7423 */ /* 0x001fc80000000000 */
[----:B------:R-:W-:-:S04]  /*6b90*/  FADD.FTZ R15, -R15, -RZ ;  /* 0x800000ff0f0f7221 */ /* 0x000fc80000010100 */
[----:B------:R-:W-:-:S07]  /*6ba0*/  FFMA R0, R0, R15, R0 ;  /* 0x0000000f00007223 */ /* 0x000fce0000000000 */
.L_x_26743:
[----:B------:R-:W-:Y:S05]  /*6bb0*/  BSYNC B1 ;  /* 0x0000000000017941 */ /* 0x000fea0003800000 */
.L_x_26741:
        /* <DEDUP_REMOVED lines=23> */
.L_x_26745:
[----:B------:R-:W0:Y:S02]  /*6d30*/  MUFU.RCP R0, R17 ;  /* 0x0000001100007308 */ /* 0x000e240000001000 */
[----:B0-----:R-:W-:-:S04]  /*6d40*/  FFMA R15, R17, R0, -1 ;  /* 0xbf800000110f7423 */ /* 0x001fc80000000000 */
[----:B------:R-:W-:-:S04]  /*6d50*/  FADD.FTZ R15, -R15, -RZ ;  /* 0x800000ff0f0f7221 */ /* 0x000fc80000010100 */
[----:B------:R-:W-:-:S07]  /*6d60*/  FFMA R0, R0, R15, R0 ;  /* 0x0000000f00007223 */ /* 0x000fce0000000000 */
.L_x_26746:
[----:B------:R-:W-:Y:S05]  /*6d70*/  BSYNC B1 ;  /* 0x0000000000017941 */ /* 0x000fea0003800000 */
.L_x_26744:
        /* <DEDUP_REMOVED lines=22> */
.L_x_26748:
[----:B------:R-:W0:Y:S02]  /*6ee0*/  MUFU.RCP R0, R17 ;  /* 0x0000001100007308 */ /* 0x000e240000001000 */
[----:B0-----:R-:W-:-:S04]  /*6ef0*/  FFMA R15, R17, R0, -1 ;  /* 0xbf800000110f7423 */ /* 0x001fc80000000000 */
[----:B------:R-:W-:-:S04]  /*6f00*/  FADD.FTZ R15, -R15, -RZ ;  /* 0x800000ff0f0f7221 */ /* 0x000fc80000010100 */
[----:B------:R-:W-:-:S07]  /*6f10*/  FFMA R0, R0, R15, R0 ;  /* 0x0000000f00007223 */ /* 0x000fce0000000000 */
.L_x_26749:
[----:B------:R-:W-:Y:S05]  /*6f20*/  BSYNC B1 ;  /* 0x0000000000017941 */ /* 0x000fea0003800000 */
.L_x_26747:
        /* <DEDUP_REMOVED lines=23> */
.L_x_26751:
[----:B------:R-:W0:Y:S02]  /*70a0*/  MUFU.RCP R0, R17 ;  /* 0x0000001100007308 */ /* 0x000e240000001000 */
[----:B0-----:R-:W-:-:S04]  /*70b0*/  FFMA R15, R17, R0, -1 ;  /* 0xbf800000110f7423 */ /* 0x001fc80000000000 */
[----:B------:R-:W-:-:S04]  /*70c0*/  FADD.FTZ R15, -R15, -RZ ;  /* 0x800000ff0f0f7221 */ /* 0x000fc80000010100 */
[----:B------:R-:W-:-:S07]  /*70d0*/  FFMA R0, R0, R15, R0 ;  /* 0x0000000f00007223 */ /* 0x000fce0000000000 */
.L_x_26752:
[----:B------:R-:W-:Y:S05]  /*70e0*/  BSYNC B1 ;  /* 0x0000000000017941 */ /* 0x000fea0003800000 */
.L_x_26750:
[----:B------:R-:W-:Y:S01]  /*70f0*/  HADD2.F32 R46, -RZ, R47.H0_H0 ;  /* 0x2000002fff2e7230 */ /* 0x000fe20000004100 */
[----:B------:R-:W-:Y:S01]  /*7100*/  HFMA2.MMA R16, -RZ, RZ, 3.7421875, 0 ;  /* 0x437c0000ff107435 */ /* 0x000fe200000001ff */
[----:B------:R-:W-:Y:S01]  /*7110*/  FMUL R58, R58, R0 ;  /* 0x000000003a3a7220 */ /* 0x000fe20000400000 */
        /* <DEDUP_REMOVED lines=19> */
.L_x_26754:
[----:B------:R-:W0:Y:S02]  /*7250*/  MUFU.RCP R0, R23 ;  /* 0x0000001700007308 */ /* 0x000e240000001000 */
[----:B0-----:R-:W-:-:S04]  /*7260*/  FFMA R15, R23, R0, -1 ;  /* 0xbf800000170f7423 */ /* 0x001fc80000000000 */
[----:B------:R-:W-:-:S04]  /*7270*/  FADD.FTZ R15, -R15, -RZ ;  /* 0x800000ff0f0f7221 */ /* 0x000fc80000010100 */
[----:B------:R-:W-:-:S07]  /*7280*/  FFMA R0, R0, R15, R0 ;  /* 0x0000000f00007223 */ /* 0x000fce0000000000 */
.L_x_26755:
[----:B------:R-:W-:Y:S05]  /*7290*/  BSYNC B1 ;  /* 0x0000000000017941 */ /* 0x000fea0003800000 */
.L_x_26753:
[----:B------:R-:W-:Y:S01]  /*72a0*/  SHF.R.U32.HI R47, RZ, 0x10, R47 ;  /* 0x00000010ff2f7819 */ /* 0x000fe2000001162f */
[----:B------:R-:W-:Y:S01]  /*72b0*/  FMUL R46, R46, R0 ;  /* 0x000000002e2e7220 */ /* 0x000fe20000400000 */
[----:B------:R-:W-:Y:S01]  /*72c0*/  MOV R15, 0x3bbb989d ;  /* 0x3bbb989d000f7802 */ /* 0x000fe20000000f00 */
[----:B------:R-:W-:Y:S01]  /*72d0*/  IMAD.MOV.U32 R16, RZ, RZ, 0x437c0000 ;  /* 0x437c0000ff107424 */ /* 0x000fe200078e00ff */
[----:B------:R-:W-:Y:S01]  /*72e0*/  BSSY B1, `(.L_x_26756) ;  /* 0x0000018000017945 */ /* 0x000fe20003800000 */
        /* <DEDUP_REMOVED lines=17> */
[----:B------:R-:W-:Y:S01]  /*7400*/  IMAD.MOV.U32 R16, RZ, RZ, R0 ;  /* 0x000000ffff107224 */ /* 0x000fe200078e0000 */
[----:B------:R-:W-:Y:S06]  /*7410*/  BRA `(.L_x_26758) ;  /* 0x0000000000107947 */ /* 0x000fec0003800000 */
.L_x_26757:
[----:B------:R-:W0:Y:S02]  /*7420*/  MUFU.RCP R16, R23 ;  /* 0x0000001700107308 */ /* 0x000e240000001000 */
[----:B0-----:R-:W-:-:S04]  /*7430*/  FFMA R0, R23, R16, -1 ;  /* 0xbf80000017007423 */ /* 0x001fc80000000010 */
[----:B------:R-:W-:-:S04]  /*7440*/  FADD.FTZ R15, -R0, -RZ ;  /* 0x800000ff000f7221 */ /* 0x000fc80000010100 */
[----:B------:R-:W-:-:S07]  /*7450*/  FFMA R16, R16, R15, R16 ;  /* 0x0000000f10107223 */ /* 0x000fce0000000010 */
.L_x_26758:
[----:B------:R-:W-:Y:S05]  /*7460*/  BSYNC B1 ;  /* 0x0000000000017941 */ /* 0x000fea0003800000 */
.L_x_26756:
        /* <DEDUP_REMOVED lines=40> */
.L_x_26760:
[----:B------:R-:W-:Y:S05]  /*76f0*/  BSYNC B0 ;  /* 0x0000000000007941 */ /* 0x000fea0003800000 */
.L_x_26759:
        /* <DEDUP_REMOVED lines=13> */
.L_x_26762:
[----:B------:R-:W-:Y:S05]  /*77d0*/  BSYNC B0 ;  /* 0x0000000000007941 */ /* 0x000fea0003800000 */
.L_x_26761:
        /* <DEDUP_REMOVED lines=35> */
.L_x_26764:
[----:B------:R-:W-:Y:S05]  /*7a10*/  BSYNC B0 ;  /* 0x0000000000007941 */ /* 0x000fea0003800000 */
.L_x_26763:
[----:B------:R-:W-:Y:S02]  /*7a20*/  HADD2.F32 R44, -RZ, R30.H0_H0 ;  /* 0x2000001eff2c7230 */ /* 0x000fe40000004100 */
[----:B0-----:R-:W-:Y:S01]  /*7a30*/  FMUL R23, R59, R7 ;  /* 0x000000073b177220 */ /* 0x001fe20000400000 */
[----:B------:R-:W-:Y:S01]  /*7a40*/  IMAD.MOV.U32 R17, RZ, RZ, 0x3bbb989d ;  /* 0x3bbb989dff117424 */ /* 0x000fe200078e00ff */
[----:B------:R-:W-:Y:S01]  /*7a50*/  FMNMX R41, |R56|, R41, !PT ;  /* 0x0000002938297209 */ /* 0x000fe20007800200 */
[----:B------:R-:W-:Y:S01]  /*7a60*/  BSSY B0, `(.L_x_26765) ;  /* 0x0000035000007945 */ /* 0x000fe20003800000 */
[----:B------:R-:W-:Y:S01]  /*7a70*/  FMUL R0, R44, -1.7020000219345092773 ;  /* 0xbfd9db232c007820 */ /* 0x000fe20000400000 */
[----:B------:R-:W-:Y:S01]  /*7a80*/  SHF.R.U32.HI R24, RZ, 0x3, R14 ;  /* 0x00000003ff187819 */ /* 0x000fe2000001160e */
[----:B------:R-:W-:Y:S01]  /*7a90*/  F2F.BF16.F32 R23, R23 ;  /* 0x0000001700177304 */ /* 0x000fe20000202000 */
[----:B------:R-:W-:Y:S01]  /*7aa0*/  FMNMX R42, |R42|, R41, !PT ;  /* 0x000000292a2a7209 */ /* 0x000fe20007800200 */
[----:B------:R-:W-:Y:S01]  /*7ab0*/  FFMA.SAT R16, R0, R17, 0.5 ;  /* 0x3f00000000107423 */ /* 0x000fe20000002011 */
[----:B------:R-:W-:Y:S01]  /*7ac0*/  HFMA2.MMA R17, -RZ, RZ, 3.7421875, 0 ;  /* 0x437c0000ff117435 */ /* 0x000fe200000001ff */
[----:B------:R-:W-:Y:S01]  /*7ad0*/  FMUL R41, R46, R7 ;  /* 0x000000072e297220 */ /* 0x000fe20000400000 */
[----:B------:R-:W-:-:S02]  /*7ae0*/  FMNMX R42, |R43|, R42, !PT ;  /* 0x0000002a2b2a7209 */ /* 0x000fc40007800200 */
[----:B------:R-:W-:Y:S02]  /*7af0*/  LOP3.LUT R43, R24, 0x1c, RZ, 0xc0, !PT ;  /* 0x0000001c182b7812 */ /* 0x000fe400078ec0ff */
[----:B------:R-:W-:Y:S01]  /*7b00*/  FMNMX R42, |R57|, R42, !PT ;  /* 0x0000002a392a7209 */ /* 0x000fe20007800200 */
[----:B------:R-:W-:Y:S03]  /*7b10*/  F2F.BF16.F32 R41, R41 ;  /* 0x0000002900297304 */ /* 0x000fe60000202000 */
[----:B------:R-:W-:Y:S01]  /*7b20*/  FFMA.RM R16, R16, R17, 12582913 ;  /* 0x4b40000110107423 */ /* 0x000fe20000004011 */
[----:B------:R-:W-:-:S03]  /*7b30*/  FMNMX R59, |R59|, R42, !PT ;  /* 0x0000002a3b3b7209 */ /* 0x000fc60007800200 */
[----:B------:R-:W-:Y:S01]  /*7b40*/  FADD R17, R16, -12583039 ;  /* 0xcb40007f10117421 */ /* 0x000fe20000000000 */
[----:B------:R-:W-:-:S03]  /*7b50*/  FMNMX R59, |R58|, R59, !PT ;  /* 0x0000003b3a3b7209 */ /* 0x000fc60007800200 */
[----:B------:R-:W-:-:S04]  /*7b60*/  FFMA R17, R0, 1.4426950216293334961, -R17 ;  /* 0x3fb8aa3b00117823 */ /* 0x000fc80000000811 */
[----:B------:R-:W-:Y:S01]  /*7b70*/  FFMA R17, R0, 1.925963033500011079e-08, R17 ;  /* 0x32a5706000117823 */ /* 0x000fe20000000011 */
[----:B------:R-:W-:Y:S02]  /*7b80*/  IMAD.SHL.U32 R0, R16, 0x800000, RZ ;  /* 0x0080000010007824 */ /* 0x000fe400078e00ff */
[----:B------:R-:W-:-:S03]  /*7b90*/  FMUL R16, R58, R7 ;  /* 0x000000073a107220 */ /* 0x000fc60000400000 */
[----:B------:R-:W0:Y:S08]  /*7ba0*/  MUFU.EX2 R17, R17 ;  /* 0x0000001100117308 */ /* 0x000e300000000800 */
[----:B------:R-:W1:Y:S01]  /*7bb0*/  F2F.BF16.F32 R16, R16 ;  /* 0x0000001000107304 */ /* 0x000e620000202000 */
[----:B0-----:R-:W-:Y:S01]  /*7bc0*/  FFMA R0, R0, R17, 1 ;  /* 0x3f80000000007423 */ /* 0x001fe20000000011 */
[----:B------:R-:W-:-:S04]  /*7bd0*/  FMUL R17, R40, R7 ;  /* 0x0000000728117220 */ /* 0x000fc80000400000 */
[----:B------:R-:W-:Y:S02]  /*7be0*/  IADD3 R22, R0, 0x1800000, RZ ;  /* 0x0180000000167810 */ /* 0x000fe40007ffe0ff */
[----:B------:R-:W0:Y:S02]  /*7bf0*/  F2F.BF16.F32 R17, R17 ;  /* 0x0000001100117304 */ /* 0x000e240000202000 */
[----:B------:R-:W-:-:S04]  /*7c00*/  LOP3.LUT R22, R22, 0x7f800000, RZ, 0xc0, !PT ;  /* 0x7f80000016167812 */ /* 0x000fc800078ec0ff */
[----:B------:R-:W-:Y:S01]  /*7c10*/  ISETP.GT.U32.AND P1, PT, R22, 0x1ffffff, PT ;  /* 0x01ffffff1600780c */ /* 0x000fe20003f24070 */
[----:B------:R-:W-:-:S05]  /*7c20*/  IMAD.U32 R22, R23, 0x10000, RZ ;  /* 0x0001000017167824 */ /* 0x000fca00078e00ff */
[----:B------:R-:W-:Y:S02]  /*7c30*/  LOP3.LUT R73, R35, R22, RZ, 0xfc, !PT ;  /* 0x0000001623497212 */ /* 0x000fe400078efcff */
[----:B-1----:R-:W-:Y:S02]  /*7c40*/  SHF.L.U32 R22, R16, 0x10, RZ ;  /* 0x0000001010167819 */ /* 0x002fe400000006ff */
[----:B0-----:R-:W-:Y:S02]  /*7c50*/  SHF.L.U32 R24, R17, 0x10, RZ ;  /* 0x0000001011187819 */ /* 0x001fe400000006ff */
[----:B------:R-:W-:Y:S01]  /*7c60*/  LOP3.LUT R71, R45, R22, RZ, 0xfc, !PT ;  /* 0x000000162d477212 */ /* 0x000fe200078efcff */
[----:B------:R-:W-:Y:S01]  /*7c70*/  IMAD.U32 R22, R41, 0x10000, RZ ;  /* 0x0001000029167824 */ /* 0x000fe200078e00ff */
[----:B------:R-:W-:Y:S02]  /*7c80*/  FMNMX R35, |R46|, R59, !PT ;  /* 0x0000003b2e237209 */ /* 0x000fe40007800200 */
[----:B------:R-:W-:-:S02]  /*7c90*/  LOP3.LUT R53, R47, R24, RZ, 0xfc, !PT ;  /* 0x000000182f357212 */ /* 0x000fc400078efcff */
        /* <DEDUP_REMOVED lines=17> */
.L_x_26766:
[----:B------:R-:W-:Y:S05]  /*7db0*/  BSYNC B0 ;  /* 0x0000000000007941 */ /* 0x000fea0003800000 */
.L_x_26765:
[----:B------:R-:W-:Y:S01]  /*7dc0*/  BSSY B1, `(.L_x_26767) ;  /* 0x000000d000017945 */ /* 0x000fe20003800000 */
[----:B------:R-:W-:Y:S02]  /*7dd0*/  FMNMX R40, |R40|, R35, !PT ;  /* 0x0000002328287209 */ /* 0x000fe40007800200 */
[----:B------:R-:W-:Y:S02]  /*7de0*/  IADD3 R35, R10, 0x3, RZ ;  /* 0x000000030a237810 */ /* 0x000fe40007ffe0ff */
[----:B------:R-:W-:Y:S01]  /*7df0*/  LOP3.LUT R41, R15, 0x1f, RZ, 0xc0, !PT ;  /* 0x0000001f0f297812 */ /* 0x000fe200078ec0ff */
[----:B------:R-:W-:Y:S06]  /*7e00*/  @P1 BRA `(.L_x_26768) ;  /* 0x0000000000101947 */ /* 0x000fec0003800000 */
[----:B------:R-:W-:-:S07]  /*7e10*/  MOV R15, 0x7e30 ;  /* 0x00007e30000f7802 */ /* 0x000fce0000000f00 */
[----:B0----5:R-:W-:Y:S05]  /*7e20*/  CALL.REL.NOINC `($__internal_555_$__cuda_sm20_rcp_rn_f32_slowpath) ;  /* 0x0000004c00887944 */ /* 0x021fea0003c00000 */
[----:B------:R-:W-:Y:S01]  /*7e30*/  IMAD.MOV.U32 R15, RZ, RZ, R0 ;  /* 0x000000ffff0f7224 */ /* 0x000fe200078e0000 */
[----:B------:R-:W-:Y:S06]  /*7e40*/  BRA `(.L_x_26769) ;  /* 0x0000000000107947 */ /* 0x000fec0003800000 */
.L_x_26768:
[----:B------:R-:W0:Y:S02]  /*7e50*/  MUFU.RCP R15, R0 ;  /* 0x00000000000f7308 */ /* 0x000e240000001000 */
[----:B0-----:R-:W-:-:S04]  /*7e60*/  FFMA R16, R0, R15, -1 ;  /* 0xbf80000000107423 */ /* 0x001fc8000000000f */
[----:B------:R-:W-:-:S04]  /*7e70*/  FADD.FTZ R16, -R16, -RZ ;  /* 0x800000ff10107221 */ /* 0x000fc80000010100 */
[----:B------:R-:W-:-:S07]  /*7e80*/  FFMA R15, R15, R16, R15 ;  /* 0x000000100f0f7223 */ /* 0x000fce000000000f */
.L_x_26769:
[----:B------:R-:W-:Y:S05]  /*7e90*/  BSYNC B1 ;  /* 0x0000000000017941 */ /* 0x000fea0003800000 */
.L_x_26767:
        /* <DEDUP_REMOVED lines=23> */
.L_x_26771:
[----:B------:R-:W0:Y:S02]  /*8010*/  MUFU.RCP R0, R23 ;  /* 0x0000001700007308 */ /* 0x000e240000001000 */
[----:B0-----:R-:W-:-:S04]  /*8020*/  FFMA R15, R23, R0, -1 ;  /* 0xbf800000170f7423 */ /* 0x001fc80000000000 */
[----:B------:R-:W-:-:S04]  /*8030*/  FADD.FTZ R15, -R15, -RZ ;  /* 0x800000ff0f0f7221 */ /* 0x000fc80000010100 */
[----:B------:R-:W-:-:S07]  /*8040*/  FFMA R0, R0, R15, R0 ;  /* 0x0000000f00007223 */ /* 0x000fce0000000000 */
.L_x_26772:
[----:B------:R-:W-:Y:S05]  /*8050*/  BSYNC B1 ;  /* 0x0000000000017941 */ /* 0x000fea0003800000 */
.L_x_26770:
        /* <DEDUP_REMOVED lines=22> */
.L_x_26774:
[----:B------:R-:W0:Y:S02]  /*81c0*/  MUFU.RCP R0, R17 ;  /* 0x0000001100007308 */ /* 0x000e240000001000 */
[----:B0-----:R-:W-:-:S04]  /*81d0*/  FFMA R15, R17, R0, -1 ;  /* 0xbf800000110f7423 */ /* 0x001fc80000000000 */
[----:B------:R-:W-:-:S04]  /*81e0*/  FADD.FTZ R15, -R15, -RZ ;  /* 0x800000ff0f0f7221 */ /* 0x000fc80000010100 */
[----:B------:R-:W-:-:S07]  /*81f0*/  FFMA R0, R0, R15, R0 ;  /* 0x0000000f00007223 */ /* 0x000fce0000000000 */
.L_x_26775:
[----:B------:R-:W-:Y:S05]  /*8200*/  BSYNC B1 ;  /* 0x0000000000017941 */ /* 0x000fea0003800000 */
.L_x_26773:
        /* <DEDUP_REMOVED lines=23> */
.L_x_26777:
[----:B------:R-:W0:Y:S02]  /*8380*/  MUFU.RCP R0, R17 ;  /* 0x0000001100007308 */ /* 0x000e240000001000 */
[----:B0-----:R-:W-:-:S04]  /*8390*/  FFMA R15, R17, R0, -1 ;  /* 0xbf800000110f7423 */ /* 0x001fc80000000000 */
[----:B------:R-:W-:-:S04]  /*83a0*/  FADD.FTZ R15, -R15, -RZ ;  /* 0x800000ff0f0f7221 */ /* 0x000fc80000010100 */
[----:B------:R-:W-:-:S07]  /*83b0*/  FFMA R0, R0, R15, R0 ;  /* 0x0000000f00007223 */ /* 0x000fce0000000000 */
.L_x_26778:
[----:B------:R-:W-:Y:S05]  /*83c0*/  BSYNC B1 ;  /* 0x0000000000017941 */ /* 0x000fea0003800000 */
.L_x_26776:
        /* <DEDUP_REMOVED lines=22> */
.L_x_26780:
[----:B------:R-:W0:Y:S02]  /*8530*/  MUFU.RCP R0, R17 ;  /* 0x0000001100007308 */ /* 0x000e240000001000 */
[----:B0-----:R-:W-:-:S04]  /*8540*/  FFMA R15, R17, R0, -1 ;  /* 0xbf800000110f7423 */ /* 0x001fc80000000000 */
[----:B------:R-:W-:-:S04]  /*8550*/  FADD.FTZ R15, -R15, -RZ ;  /* 0x800000ff0f0f7221 */ /* 0x000fc80000010100 */
[----:B------:R-:W-:-:S07]  /*8560*/  FFMA R0, R0, R15, R0 ;  /* 0x0000000f00007223 */ /* 0x000fce0000000000 */
.L_x_26781:
[----:B------:R-:W-:Y:S05]  /*8570*/  BSYNC B1 ;  /* 0x0000000000017941 */ /* 0x000fea0003800000 */
.L_x_26779:
        /* <DEDUP_REMOVED lines=23> */
.L_x_26783:
[----:B------:R-:W0:Y:S02]  /*86f0*/  MUFU.RCP R0, R17 ;  /* 0x0000001100007308 */ /* 0x000e240000001000 */
[----:B0-----:R-:W-:-:S04]  /*8700*/  FFMA R15, R17, R0, -1 ;  /* 0xbf800000110f7423 */ /* 0x001fc80000000000 */
[----:B------:R-:W-:-:S04]  /*8710*/  FADD.FTZ R15, -R15, -RZ ;  /* 0x800000ff0f0f7221 */ /* 0x000fc80000010100 */
[----:B------:R-:W-:-:S07]  /*8720*/  FFMA R0, R0, R15, R0 ;  /* 0x0000000f00007223 */ /* 0x000fce0000000000 */
.L_x_26784:
[----:B------:R-:W-:Y:S05]  /*8730*/  BSYNC B1 ;  /* 0x0000000000017941 */ /* 0x000fea0003800000 */
.L_x_26782:
        /* <DEDUP_REMOVED lines=22> */
.L_x_26786:
[----:B------:R-:W0:Y:S02]  /*88a0*/  MUFU.RCP R0, R17 ;  /* 0x0000001100007308 */ /* 0x000e240000001000 */
[----:B0-----:R-:W-:-:S04]  /*88b0*/  FFMA R15, R17, R0, -1 ;  /* 0xbf800000110f7423 */ /* 0x001fc80000000000 */
[----:B------:R-:W-:-:S04]  /*88c0*/  FADD.FTZ R15, -R15, -RZ ;  /* 0x800000ff0f0f7221 */ /* 0x000fc80000010100 */
[----:B------:R-:W-:-:S07]  /*88d0*/  FFMA R0, R0, R15, R0 ;  /* 0x0000000f00007223 */ /* 0x000fce0000000000 */
.L_x_26787:
[----:B------:R-:W-:Y:S05]  /*88e0*/  BSYNC B1 ;  /* 0x0000000000017941 */ /* 0x000fea0003800000 */
.L_x_26785:
        /* <DEDUP_REMOVED lines=23> */
.L_x_26789:
[----:B------:R-:W0:Y:S02]  /*8a60*/  MUFU.RCP R0, R17 ;  /* 0x0000001100007308 */ /* 0x000e240000001000 */
[----:B0-----:R-:W-:-:S04]  /*8a70*/  FFMA R15, R17, R0, -1 ;  /* 0xbf800000110f7423 */ /* 0x001fc80000000000 */
[----:B------:R-:W-:-:S04]  /*8a80*/  FADD.FTZ R15, -R15, -RZ ;  /* 0x800000ff0f0f7221 */ /* 0x000fc80000010100 */
[----:B------:R-:W-:-:S07]  /*8a90*/  FFMA R0, R0, R15, R0 ;  /* 0x0000000f00007223 */ /* 0x000fce0000000000 */
.L_x_26790:
[----:B------:R-:W-:Y:S05]  /*8aa0*/  BSYNC B1 ;  /* 0x0000000000017941 */ /* 0x000fea0003800000 */
.L_x_26788:
        /* <DEDUP_REMOVED lines=22> */
.L_x_26792:
[----:B------:R-:W0:Y:S02]  /*8c10*/  MUFU.RCP R0, R17 ;  /* 0x0000001100007308 */ /* 0x000e240000001000 */
[----:B0-----:R-:W-:-:S04]  /*8c20*/  FFMA R15, R17, R0, -1 ;  /* 0xbf800000110f7423 */ /* 0x001fc80000000000 */
[----:B------:R-:W-:-:S04]  /*8c30*/  FADD.FTZ R15, -R15, -RZ ;  /* 0x800000ff0f0f7221 */ /* 0x000fc80000010100 */
[----:B------:R-:W-:-:S07]  /*8c40*/  FFMA R0, R0, R15, R0 ;  /* 0x0000000f00007223 */ /* 0x000fce0000000000 */
.L_x_26793:
[----:B------:R-:W-:Y:S05]  /*8c50*/  BSYNC B1 ;  /* 0x0000000000017941 */ /* 0x000fea0003800000 */
.L_x_26791:
        /* <DEDUP_REMOVED lines=23> */
.L_x_26795:
[----:B------:R-:W0:Y:S02]  /*8dd0*/  MUFU.RCP R0, R17 ;  /* 0x0000001100007308 */ /* 0x000e240000001000 */
[----:B0-----:R-:W-:-:S04]  /*8de0*/  FFMA R15, R17, R0, -1 ;  /* 0xbf800000110f7423 */ /* 0x001fc80000000000 */
[----:B------:R-:W-:-:S04]  /*8df0*/  FADD.FTZ R15, -R15, -RZ ;  /* 0x800000ff0f0f7221 */ /* 0x000fc80000010100 */
[----:B------:R-:W-:-:S07]  /*8e00*/  FFMA R0, R0, R15, R0 ;  /* 0x0000000f00007223 */ /* 0x000fce0000000000 */
.L_x_26796:
[----:B------:R-:W-:Y:S05]  /*8e10*/  BSYNC B1 ;  /* 0x0000000000017941 */ /* 0x000fea0003800000 */
.L_x_26794:
        /* <DEDUP_REMOVED lines=22> */
.L_x_26798:
[----:B------:R-:W0:Y:S02]  /*8f80*/  MUFU.RCP R0, R17 ;  /* 0x0000001100007308 */ /* 0x000e240000001000 */
[----:B0-----:R-:W-:-:S04]  /*8f90*/  FFMA R15, R17, R0, -1 ;  /* 0xbf800000110f7423 */ /* 0x001fc80000000000 */
[----:B------:R-:W-:-:S04]  /*8fa0*/  FADD.FTZ R15, -R15, -RZ ;  /* 0x800000ff0f0f7221 */ /* 0x000fc80000010100 */
[----:B------:R-:W-:-:S07]  /*8fb0*/  FFMA R0, R0, R15, R0 ;  /* 0x0000000f00007223 */ /* 0x000fce0000000000 */
.L_x_26799:
[----:B------:R-:W-:Y:S05]  /*8fc0*/  BSYNC B1 ;  /* 0x0000000000017941 */ /* 0x000fea0003800000 */
.L_x_26797:
        /* <DEDUP_REMOVED lines=23> */
.L_x_26801:
[----:B------:R-:W0:Y:S02]  /*9140*/  MUFU.RCP R0, R17 ;  /* 0x0000001100007308 */ /* 0x000e240000001000 */
[----:B0-----:R-:W-:-:S04]  /*9150*/  FFMA R15, R17, R0, -1 ;  /* 0xbf800000110f7423 */ /* 0x001fc80000000000 */
[----:B------:R-:W-:-:S04]  /*9160*/  FADD.FTZ R15, -R15, -RZ ;  /* 0x800000ff0f0f7221 */ /* 0x000fc80000010100 */
[----:B------:R-:W-:-:S07]  /*9170*/  FFMA R0, R0, R15, R0 ;  /* 0x0000000f00007223 */ /* 0x000fce0000000000 */
.L_x_26802:
[----:B------:R-:W-:Y:S05]  /*9180*/  BSYNC B1 ;  /* 0x0000000000017941 */ /* 0x000fea0003800000 */
.L_x_26800:
        /* <DEDUP_REMOVED lines=20> */
[----:B------:R-:W-:Y:S05]  /*92d0*/  CALL.REL.NOINC `($__internal_555_$__cuda_sm20_rcp_rn_f32_slowpath) ;  /* 0x00000038005c7944 */ /* 0x000fea0003c00000 */
[----:B------:R-:W-:Y:S05]  /*92e0*/  BRA `(.L_x_26805) ;  /* 0x0000000000107947 */ /* 0x000fea0003800000 */
.L_x_26804:
[----:B------:R-:W0:Y:S02]  /*92f0*/  MUFU.RCP R0, R17 ;  /* 0x0000001100007308 */ /* 0x000e240000001000 */
[----:B0-----:R-:W-:-:S04]  /*9300*/  FFMA R15, R17, R0, -1 ;  /* 0xbf800000110f7423 */ /* 0x001fc80000000000 */
[----:B------:R-:W-:-:S04]  /*9310*/  FADD.FTZ R15, -R15, -RZ ;  /* 0x800000ff0f0f7221 */ /* 0x000fc80000010100 */
[----:B------:R-:W-:-:S07]  /*9320*/  FFMA R0, R0, R15, R0 ;  /* 0x0000000f00007223 */ /* 0x000fce0000000000 */
.L_x_26805:
[----:B------:R-:W-:Y:S05]  /*9330*/  BSYNC B1 ;  /* 0x0000000000017941 */ /* 0x000fea0003800000 */
.L_x_26803:
        /* <DEDUP_REMOVED lines=23> */
.L_x_26807:
[----:B------:R-:W0:Y:S02]  /*94b0*/  MUFU.RCP R0, R17 ;  /* 0x0000001100007308 */ /* 0x000e240000001000 */
[----:B0-----:R-:W-:-:S04]  /*94c0*/  FFMA R15, R17, R0, -1 ;  /* 0xbf800000110f7423 */ /* 0x001fc80000000000 */
[----:B------:R-:W-:-:S04]  /*94d0*/  FADD.FTZ R15, -R15, -RZ ;  /* 0x800000ff0f0f7221 */ /* 0x000fc80000010100 */
[----:B------:R-:W-:-:S07]  /*94e0*/  FFMA R0, R0, R15, R0 ;  /* 0x0000000f00007223 */ /* 0x000fce0000000000 */
.L_x_26808:
[----:B------:R-:W-:Y:S05]  /*94f0*/  BSYNC B1 ;  /* 0x0000000000017941 */ /* 0x000fea0003800000 */
.L_x_26806:
[----:B------:R-:W-:Y:S01]  /*9500*/  HFMA2.MMA R15, -RZ, RZ, 0.96630859375, -0.0022525787353515625 ;  /* 0x3bbb989dff0f7435 */ /* 0x000fe200000001ff */
[----:B------:R-:W-:Y:S02]  /*9510*/  HADD2.F32 R32, -RZ, R33.H0_H0 ;  /* 0x20000021ff207230 */ /* 0x000fe40000004100 */
        /* <DEDUP_REMOVED lines=20> */
.L_x_26810:
[----:B------:R-:W0:Y:S02]  /*9660*/  MUFU.RCP R0, R23 ;  /* 0x0000001700007308 */ /* 0x000e240000001000 */
[----:B0-----:R-:W-:-:S04]  /*9670*/  FFMA R15, R23, R0, -1 ;  /* 0xbf800000170f7423 */ /* 0x001fc80000000000 */
[----:B------:R-:W-:-:S04]  /*9680*/  FADD.FTZ R15, -R15, -RZ ;  /* 0x800000ff0f0f7221 */ /* 0x000fc80000010100 */
[----:B------:R-:W-:-:S07]  /*9690*/  FFMA R0, R0, R15, R0 ;  /* 0x0000000f00007223 */ /* 0x000fce0000000000 */
.L_x_26811:
[----:B------:R-:W-:Y:S05]  /*96a0*/  BSYNC B1 ;  /* 0x0000000000017941 */ /* 0x000fea0003800000 */
.L_x_26809:
[----:B------:R-:W-:Y:S01]  /*96b0*/  SHF.R.U32.HI R33, RZ, 0x10, R33 ;  /* 0x00000010ff217819 */ /* 0x000fe20000011621 */
[----:B------:R-:W-:Y:S01]  /*96c0*/  HFMA2.MMA R16, -RZ, RZ, 3.7421875, 0 ;  /* 0x437c0000ff107435 */ /* 0x000fe200000001ff */
[----:B------:R-:W-:Y:S01]  /*96d0*/  FMUL R32, R32, R0 ;  /* 0x0000000020207220 */ /* 0x000fe20000400000 */
[----:B------:R-:W-:Y:S01]  /*96e0*/  MOV R15, 0x3bbb989d ;  /* 0x3bbb989d000f7802 */ /* 0x000fe20000000f00 */
[----:B------:R-:W-:Y:S01]  /*96f0*/  BSSY B1, `(.L_x_26812) ;  /* 0x0000018000017945 */ /* 0x000fe20003800000 */
[----:B------:R-:W-:-:S05]  /*9700*/  HADD2.F32 R33, -RZ, R33.H0_H0 ;  /* 0x20000021ff217230 */ /* 0x000fca0000004100 */
        /* <DEDUP_REMOVED lines=18> */
.L_x_26813:
[----:B------:R-:W0:Y:S02]  /*9830*/  MUFU.RCP R16, R23 ;  /* 0x0000001700107308 */ /* 0x000e240000001000 */
[----:B0-----:R-:W-:-:S04]  /*9840*/  FFMA R0, R23, R16, -1 ;  /* 0xbf80000017007423 */ /* 0x001fc80000000010 */
[----:B------:R-:W-:-:S04]  /*9850*/  FADD.FTZ R15, -R0, -RZ ;  /* 0x800000ff000f7221 */ /* 0x000fc80000010100 */
[----:B------:R-:W-:-:S07]  /*9860*/  FFMA R16, R16, R15, R16 ;  /* 0x0000000f10107223 */ /* 0x000fce0000000010 */
.L_x_26814:
[----:B------:R-:W-:Y:S05]  /*9870*/  BSYNC B1 ;  /* 0x0000000000017941 */ /* 0x000fea0003800000 */
.L_x_26812:
        /* <DEDUP_REMOVED lines=41> */
.L_x_26816:
[----:B------:R-:W-:Y:S05]  /*9b10*/  BSYNC B0 ;  /* 0x0000000000007941 */ /* 0x000fea0003800000 */
.L_x_26815:
        /* <DEDUP_REMOVED lines=16> */
.L_x_26818:
[----:B------:R-:W-:Y:S05]  /*9c20*/  BSYNC B0 ;  /* 0x0000000000007941 */ /* 0x000fea0003800000 */
.L_x_26817:
        /* <DEDUP_REMOVED lines=34> */
.L_x_26820:
[----:B------:R-:W-:Y:S05]  /*9e50*/  BSYNC B0 ;  /* 0x0000000000007941 */ /* 0x000fea0003800000 */
.L_x_26819:
        /* <DEDUP_REMOVED lines=29> */
.L_x_26822:
[----:B------:R-:W-:Y:S05]  /*a030*/  BSYNC B0 ;  /* 0x0000000000007941 */ /* 0x000fea0003800000 */
.L_x_26821:
[----:B------:R-:W2:Y:S01]  /*a040*/  S2R R3, SR_CTAID.X ;  /* 0x0000000000037919 */ /* 0x000ea20000002500 */
[----:B------:R-:W5:Y:S01]  /*a050*/  S2UR UR5, SR_CgaCtaId ;  /* 0x00000000000579c3 */ /* 0x000f620000008800 */
[----:B------:R-:W-:Y:S01]  /*a060*/  ULDC.64 UR6, c[0x0][0x258] ;  /* 0x0000960000067ab9 */ /* 0x000fe20000000a00 */
[----:B------:R-:W-:Y:S01]  /*a070*/  UMOV UR4, 0x400 ;  /* 0x0000040000047882 */ /* 0x000fe20000000000 */
[----:B------:R-:W-:Y:S01]  /*a080*/  UIADD3 UR6, UP0, UR6, 0x7f, URZ ;  /* 0x0000007f06067890 */ /* 0x000fe2000ff1e03f */
[----:B------:R-:W-:Y:S01]  /*a090*/  ISETP.GE.U32.AND P1, PT, R10, R8, PT ;  /* 0x000000080a00720c */ /* 0x000fe20003f26070 */
[----:B------:R-:W-:Y:S01]  /*a0a0*/  UIADD3 UR4, UR4, 0x20, URZ ;  /* 0x0000002004047890 */ /* 0x000fe2000fffe03f */
[----:B0-----:R-:W-:Y:S01]  /*a0b0*/  SHF.L.U32 R20, R43, 0x10, RZ ;  /* 0x000000102b147819 */ /* 0x001fe200000006ff */
        /* <DEDUP_REMOVED lines=12> */
[----:B-----5:R-:W-:-:S03]  /*a180*/  ULEA UR4, UR5, UR4, 0x18 ;  /* 0x0000000405047291 */ /* 0x020fc6000f8ec03f */
[----:B------:R-:W-:Y:S01]  /*a190*/  FMNMX R33, |R33|, R32, !PT ;  /* 0x0000002021217209 */ /* 0x000fe20007800200 */
[----:B------:R-:W-:Y:S01]  /*a1a0*/  USHF.R.U32.HI UR5, URZ, 0x7, UR7 ;  /* 0x000000073f057899 */ /* 0x000fe20008011607 */
[----:B--2---:R-:W-:-:S05]  /*a1b0*/  IMAD R20, R3, UR10, RZ ;  /* 0x0000000a03147c24 */ /* 0x004fca000f8e02ff */
[----:B------:R-:W-:Y:S01]  /*a1c0*/  IMAD R35, R26, UR5, RZ ;  /* 0x000000051a237c24 */ /* 0x000fe2000f8e02ff */
[----:B------:R-:W-:Y:S01]  /*a1d0*/  ULDC UR5, c[0x0][0x260] ;  /* 0x0000980000057ab9 */ /* 0x000fe20000000800 */
[----:B------:R-:W-:Y:S01]  /*a1e0*/  VIADD R3, R8, 0xffffffff ;  /* 0xffffffff08037836 */ /* 0x000fe20000000000 */
[----:B------:R-:W-:Y:S01]  /*a1f0*/  LEA.HI R20, R20, R19, RZ, 0x18 ;  /* 0x0000001314147211 */ /* 0x000fe200078fc0ff */
[----:B------:R-:W-:Y:S01]  /*a200*/  IMAD R35, R27, UR6, R35 ;  /* 0x000000061b237c24 */ /* 0x000fe2000f8e0223 */
[----:B------:R-:W-:Y:S01]  /*a210*/  IADD3 R19, R8, 0x1e, RZ ;  /* 0x0000001e08137810 */ /* 0x000fe20007ffe0ff */
[----:B------:R-:W-:Y:S01]  /*a220*/  IMAD.WIDE.U32 R26, R26, UR6, RZ ;  /* 0x000000061a1a7c25 */ /* 0x000fe2000f8e00ff */
[----:B------:R-:W-:Y:S01]  /*a230*/  LOP3.LUT R21, R3, 0x1f, RZ, 0xc0, !PT ;  /* 0x0000001f03157812 */ /* 0x000fe200078ec0ff */
[----:B------:R-:W-:Y:S01]  /*a240*/  ULOP3.LUT UR5, UR5, 0xfffffffc, URZ, 0xc0, !UPT ;  /* 0xfffffffc05057892 */ /* 0x000fe2000f8ec03f */
[----:B------:R-:W-:Y:S01]  /*a250*/  LEA R3, R5, UR4, 0x3 ;  /* 0x0000000405037c11 */ /* 0x000fe2000f8e18ff */
[----:B------:R-:W-:Y:S01]  /*a260*/  IMAD.IADD R27, R27, 0x1, R35 ;  /* 0x000000011b1b7824 */ /* 0x000fe200078e0223 */
[----:B------:R-:W-:Y:S01]  /*a270*/  IADD3 R5, R8, 0x1d, RZ ;  /* 0x0000001d08057810 */ /* 0x000fe20007ffe0ff */
[----:B------:R-:W-:Y:S01]  /*a280*/  IMAD R23, R2, 0x21, R21 ;  /* 0x0000002102177824 */ /* 0x000fe200078e0215 */
[----:B------:R-:W-:Y:S01]  /*a290*/  LEA R13, P0, R26, R13, 0x5 ;  /* 0x0000000d1a0d7211 */ /* 0x000fe200078028ff */
[----:B------:R-:W-:Y:S01]  /*a2a0*/  STS.64 [R3], R60 ;  /* 0x0000003c03007388 */ /* 0x000fe20000000a00 */
[----:B------:R-:W-:Y:S01]  /*a2b0*/  LOP3.LUT R21, R19, 0x1f, RZ, 0xc0, !PT ;  /* 0x0000001f13157812 */ /* 0x000fe200078ec0ff */
[----:B------:R-:W-:Y:S01]  /*a2c0*/  ULDC UR6, c[0x0][0x264] ;  /* 0x0000990000067ab9 */ /* 0x000fe20000000800 */
[----:B------:R-:W-:-:S02]  /*a2d0*/  LOP3.LUT R19, R5, 0x1f, RZ, 0xc0, !PT ;  /* 0x0000001f05137812 */ /* 0x000fc400078ec0ff */
        /* <DEDUP_REMOVED lines=12> */
[----:B------:R-:W-:Y:S02]  /*a3a0*/  LEA R21, R23, UR4, 0x3 ;  /* 0x0000000417157c11 */ /* 0x000fe4000f8e18ff */
[----:B------:R-:W-:Y:S01]  /*a3b0*/  ISETP.GT.U32.AND.EX P0, PT, R24, -0x1, PT, P0 ;  /* 0xffffffff1800780c */ /* 0x000fe20003f04100 */
[----:B------:R-:W-:Y:S01]  /*a3c0*/  STS.64 [R19], R72 ;  /* 0x0000004813007388 */ /* 0x000fe20000000a00 */
[----:B------:R-:W-:Y:S02]  /*a3d0*/  SHF.L.U32 R23, R40, 0x10, RZ ;  /* 0x0000001028177819 */ /* 0x000fe400000006ff */
[----:B-1----:R-:W-:Y:S01]  /*a3e0*/  LOP3.LUT R13, R13, R31, RZ, 0xfc, !PT ;  /* 0x0000001f0d0d7212 */ /* 0x002fe200078efcff */
[----:B------:R0:W-:Y:S01]  /*a3f0*/  STS.64 [R21], R16 ;  /* 0x0000001015007388 */ /* 0x0001e20000000a00 */
[----:B------:R-:W-:Y:S01]  /*a400*/  LOP3.LUT R23, R0, R23, RZ, 0xfc, !PT ;  /* 0x0000001700177212 */ /* 0x000fe200078efcff */
[----:B---3--:R-:W-:Y:S01]  /*a410*/  IMAD.U32 R0, R41, 0x10000, RZ ;  /* 0x0001000029007824 */ /* 0x008fe200078e00ff */
[----:B------:R-:W-:-:S02]  /*a420*/  LOP3.LUT R12, R12, R29, RZ, 0xfc, !PT ;  /* 0x0000001d0c0c7212 */ /* 0x000fc400078efcff */
        /* <DEDUP_REMOVED lines=22> */
[----:B------:R-:W-:Y:S01]  /*a590*/  IMAD.MOV.U32 R45, RZ, RZ, R10 ;  /* 0x000000ffff2d7224 */ /* 0x000fe200078e000a */
[----:B------:R-:W-:-:S07]  /*a5a0*/  MOV R35, RZ ;  /* 0x000000ff00237202 */ /* 0x000fce0000000f00 */
.L_x_26827:
        /* <DEDUP_REMOVED lines=15> */
[----:B------:R-:W-:-:S02]  /*a6a0*/  @!P5 IADD3.X R16, RZ, R20, RZ, P6, !PT ;  /* 0x00000014ff10d210 */ /* 0x000fc400037fe4ff */
[C---:B------:R-:W-:Y:S02]  /*a6b0*/  @!P5 LEA R42, P6, R17.reuse, R6, 0x3 ;  /* 0x00000006112ad211 */ /* 0x040fe400078c18ff */
[----:B------:R-:W-:Y:S01]  /*a6c0*/  ISETP.GE.U32.AND P2, PT, R32, R9, PT ;  /* 0x000000092000720c */ /* 0x000fe20003f46070 */
[----:B------:R-:W-:Y:S01]  /*a6d0*/  @!P3 LDS.64 R30, [R44+0x10] ;  /* 0x000010002c1eb984 */ /* 0x000fe20000000a00 */
[----:B------:R-:W-:Y:S02]  /*a6e0*/  @!P5 LEA.HI.X R43, R17, R4, R16, 0x3, P6 ;  /* 0x00000004112bd211 */ /* 0x000fe400030f1c10 */
[----:B------:R-:W-:Y:S01]  /*a6f0*/  IADD3 R34, P6, R34, UR5, RZ ;  /* 0x0000000522227c10 */ /* 0x000fe2000ffde0ff */
[----:B------:R-:W1:Y:S01]  /*a700*/  @!P4 LDS.64 R16, [R44+0x8] ;  /* 0x000008002c10c984 */ /* 0x000e620000000a00 */
[----:B------:R-:W-:Y:S02]  /*a710*/  IADD3 R8, R8, -0x4, RZ ;  /* 0xfffffffc08087810 */ /* 0x000fe40007ffe0ff */
        /* <DEDUP_REMOVED lines=15> */
[----:B------:R-:W-:Y:S02]  /*a810*/  @!P3 LEA.HI.X R25, R45, R4, R20, 0x3, P5 ;  /* 0x000000042d19b211 */ /* 0x000fe400028f1c14 */
[----:B------:R-:W-:Y:S02]  /*a820*/  @!P2 IADD3 R43, P5, R32, R47, RZ ;  /* 0x0000002f202ba210 */ /* 0x000fe40007fbe0ff */
[----:B------:R-:W-:Y:S01]  /*a830*/  IADD3 R45, R10, R35, RZ ;  /* 0x000000230a2d7210 */ /* 0x000fe20007ffe0ff */
[----:B------:R1:W-:Y:S01]  /*a840*/  @!P3 STG.E.64 desc[UR8][R24.64], R30 ;  /* 0x0000001e1800b986 */ /* 0x0003e2000c101b08 */
[----:B------:R-:W-:Y:S02]  /*a850*/  @!P2 IADD3.X R20, RZ, R46, RZ, P5, !PT ;  /* 0x0000002eff14a210 */ /* 0x000fe40002ffe4ff */
[----:B------:R-:W-:-:S02]  /*a860*/  ISETP.NE.AND P3, PT, R8, RZ, PT ;  /* 0x000000ff0800720c */ /* 0x000fc40003f65270 */
[C---:B------:R-:W-:Y:S02]  /*a870*/  @!P2 LEA R42, P5, R43.reuse, R6, 0x3 ;  /* 0x000000062b2aa211 */ /* 0x040fe400078a18ff */
[----:B------:R-:W-:Y:S02]  /*a880*/  IADD3 R32, R32, 0x1f, RZ ;  /* 0x0000001f20207810 */ /* 0x000fe40007ffe0ff */
[----:B------:R-:W-:-:S05]  /*a890*/  @!P2 LEA.HI.X R43, R43, R4, R20, 0x3, P5 ;  /* 0x000000042b2ba211 */ /* 0x000fca00028f1c14 */
[----:B--2---:R1:W-:Y:S01]  /*a8a0*/  @!P2 STG.E.64 desc[UR8][R42.64], R26 ;  /* 0x0000001a2a00a986 */ /* 0x0043e2000c101b08 */
[----:B------:R-:W-:-:S04]  /*a8b0*/  IADD3 R34, P2, R47, UR5, RZ ;  /* 0x000000052f227c10 */ /* 0x000fc8000ff5e0ff */
[----:B------:R-:W-:Y:S01]  /*a8c0*/  IADD3.X R20, R46, UR6, RZ, P2, !PT ;  /* 0x000000062e147c10 */ /* 0x000fe200097fe4ff */
[----:B------:R-:W-:Y:S08]  /*a8d0*/  @P3 BRA `(.L_x_26827) ;  /* 0xfffffffc00343947 */ /* 0x000ff0000383ffff */
.L_x_26826:
[----:B------:R-:W-:Y:S05]  /*a8e0*/  BSYNC B1 ;  /* 0x0000000000017941 */ /* 0x000fea0003800000 */
.L_x_26825:
        /* <DEDUP_REMOVED lines=16> */
.L_x_26829:
[----:B------:R-:W-:Y:S05]  /*a9f0*/  BSYNC B1 ;  /* 0x0000000000017941 */ /* 0x000fea0003800000 */
.L_x_26828:
[----:B0-----:R-:W-:Y:S01]  /*aa00*/  IADD3.X R20, R20, R31, RZ, P3, !PT ;  /* 0x0000001f14147210 */ /* 0x001fe20001ffe4ff */
        /* <DEDUP_REMOVED lines=24> */
.L_x_26824:
[----:B------:R-:W-:Y:S05]  /*ab90*/  BSYNC B0 ;  /* 0x0000000000007941 */ /* 0x000fea0003800000 */
.L_x_26823:
        /* <DEDUP_REMOVED lines=13> */
[----:B------:R-:W-:Y:S01]  /*ac70*/  IMAD.MOV.U32 R37, RZ, RZ, RZ ;  /* 0x000000ffff257224 */ /* 0x000fe200078e00ff */
[----:B------:R-:W-:Y:S01]  /*ac80*/  ISETP.GE.U32.AND P2, PT, R8, 0x3, PT ;  /* 0x000000030800780c */ /* 0x000fe20003f46070 */
[----:B01----:R-:W-:Y:S01]  /*ac90*/  IMAD.WIDE.U32 R16, R23, UR11, RZ ;  /* 0x0000000b17107c25 */ /* 0x003fe2000f8e00ff */
[----:B------:R-:W-:Y:S02]  /*aca0*/  ISETP.NE.AND P0, PT, R15, RZ, PT ;  /* 0x000000ff0f00720c */ /* 0x000fe40003f05270 */
[----:B------:R-:W-:Y:S01]  /*acb0*/  IADD3 R8, -R18, R14, RZ ;  /* 0x0000000e12087210 */ /* 0x000fe20007ffe1ff */
[----:B------:R-:W-:Y:S01]  /*acc0*/  IMAD R36, R23, UR12, R17 ;  /* 0x0000000c17247c24 */ /* 0x000fe2000f8e0211 */
[----:B------:R-:W-:-:S02]  /*acd0*/  MOV R32, R16 ;  /* 0x0000001000207202 */ /* 0x000fc40000000f00 */
[----:B------:R-:W-:-:S05]  /*ace0*/  MOV R45, R10 ;  /* 0x0000000a002d7202 */ /* 0x000fca0000000f00 */
[----:B------:R-:W-:Y:S05]  /*acf0*/  @!P2 BRA `(.L_x_26833) ;  /* 0x0000000000d8a947 */ /* 0x000fea0003800000 */
[----:B------:R-:W-:Y:S01]  /*ad00*/  IADD3 R20, R0, -R15, RZ ;  /* 0x8000000f00147210 */ /* 0x000fe20007ffe0ff */
[----:B------:R-:W-:Y:S01]  /*ad10*/  IMAD.MOV.U32 R37, RZ, RZ, RZ ;  /* 0x000000ffff257224 */ /* 0x000fe200078e00ff */
[----:B------:R-:W-:-:S07]  /*ad20*/  MOV R45, R10 ;  /* 0x0000000a002d7202 */ /* 0x000fce0000000f00 */
.L_x_26834:
        /* <DEDUP_REMOVED lines=26> */
[C---:B------:R-:W-:Y:S02]  /*aed0*/  @!P3 LEA R26, P6, R27.reuse, R6, 0x3 ;  /* 0x000000061b1ab211 */ /* 0x040fe400078c18ff */
        /* <DEDUP_REMOVED lines=13> */
[----:B---3--:R-:W-:Y:S01]  /*afb0*/  IADD3 R32, P2, R44, UR5, RZ ;  /* 0x000000052c207c10 */ /* 0x008fe2000ff5e0ff */
[----:B-1----:R0:W-:Y:S01]  /*afc0*/  @!P3 STG.E.64 desc[UR8][R26.64], R24 ;  /* 0x000000181a00b986 */ /* 0x0021e2000c101b08 */
[----:B------:R-:W-:Y:S02]  /*afd0*/  @!P4 IADD3.X R8, RZ, R36, RZ, P6, !PT ;  /* 0x00000024ff08c210 */ /* 0x000fe400037fe4ff */
[----:B------:R-:W-:Y:S01]  /*afe0*/  @!P4 LEA R42, P6, R43, R6, 0x3 ;  /* 0x000000062b2ac211 */ /* 0x000fe200078c18ff */
[----:B--2---:R0:W-:Y:S01]  /*aff0*/  @!P5 STG.E.64 desc[UR8][R40.64], R30 ;  /* 0x0000001e2800d986 */ /* 0x0041e2000c101b08 */
[----:B------:R-:W-:-:S02]  /*b000*/  ISETP.NE.AND P3, PT, R20, RZ, PT ;  /* 0x000000ff1400720c */ /* 0x000fc40003f65270 */
[----:B------:R-:W-:Y:S01]  /*b010*/  @!P4 LEA.HI.X R43, R43, R4, R8, 0x3, P6 ;  /* 0x000000042b2bc211 */ /* 0x000fe200030f1c08 */
[----:B------:R-:W-:Y:S01]  /*b020*/  VIADD R8, R46, 0x1f ;  /* 0x0000001f2e087836 */ /* 0x000fe20000000000 */
[----:B------:R-:W-:-:S03]  /*b030*/  IADD3.X R36, R36, UR6, RZ, P2, !PT ;  /* 0x0000000624247c10 */ /* 0x000fc600097fe4ff */
[----:B----4-:R0:W-:Y:S06]  /*b040*/  @!P4 STG.E.64 desc[UR8][R42.64], R34 ;  /* 0x000000222a00c986 */ /* 0x0101ec000c101b08 */
[----:B------:R-:W-:Y:S05]  /*b050*/  @P3 BRA `(.L_x_26834) ;  /* 0xfffffffc00343947 */ /* 0x000fea000383ffff */
.L_x_26833:
[----:B------:R-:W-:Y:S05]  /*b060*/  BSYNC B1 ;  /* 0x0000000000017941 */ /* 0x000fea0003800000 */
.L_x_26832:
        /* <DEDUP_REMOVED lines=16> */
.L_x_26836:
[----:B------:R-:W-:Y:S05]  /*b170*/  BSYNC B1 ;  /* 0x0000000000017941 */ /* 0x000fea0003800000 */
.L_x_26835:
        /* <DEDUP_REMOVED lines=25> */
.L_x_26831:
[----:B------:R-:W-:Y:S05]  /*b310*/  BSYNC B0 ;  /* 0x0000000000007941 */ /* 0x000fea0003800000 */
.L_x_26830:
        /* <DEDUP_REMOVED lines=12> */
[----:B------:R-:W-:Y:S01]  /*b3e0*/  HFMA2.MMA R35, -RZ, RZ, 0, 0 ;  /* 0x00000000ff237435 */ /* 0x000fe200000001ff */
[----:B------:R-:W-:Y:S02]  /*b3f0*/  ISETP.GE.U32.AND P2, PT, R8, 0x3, PT ;  /* 0x000000030800780c */ /* 0x000fe40003f46070 */
[----:B------:R-:W-:Y:S01]  /*b400*/  LOP3.LUT R15, R0, 0x3, RZ, 0xc0, !PT ;  /* 0x00000003000f7812 */ /* 0x000fe200078ec0ff */
[----:B------:R-:W-:Y:S01]  /*b410*/  IMAD.WIDE.U32 R16, R23, UR11, RZ ;  /* 0x0000000b17107c25 */ /* 0x000fe2000f8e00ff */
[----:B------:R-:W-:Y:S02]  /*b420*/  IADD3 R8, -R18, R14, RZ ;  /* 0x0000000e12087210 */ /* 0x000fe40007ffe1ff */
[----:B------:R-:W-:Y:S01]  /*b430*/  ISETP.NE.AND P0, PT, R15, RZ, PT ;  /* 0x000000ff0f00720c */ /* 0x000fe20003f05270 */
[----:B------:R-:W-:Y:S01]  /*b440*/  IMAD R34, R23, UR12, R17 ;  /* 0x0000000c17227c24 */ /* 0x000fe2000f8e0211 */
[----:B------:R-:W-:Y:S01]  /*b450*/  MOV R41, R10 ;  /* 0x0000000a00297202 */ /* 0x000fe20000000f00 */
[----:B------:R-:W-:-:S04]  /*b460*/  IMAD.MOV.U32 R32, RZ, RZ, R16 ;  /* 0x000000ffff207224 */ /* 0x000fc800078e0010 */
[----:B------:R-:W-:Y:S06]  /*b470*/  @!P2 BRA `(.L_x_26840) ;  /* 0x0000000000d8a947 */ /* 0x000fec0003800000 */
[----:B------:R-:W-:Y:S01]  /*b480*/  IMAD.IADD R20, R0, 0x1, -R15 ;  /* 0x0000000100147824 */ /* 0x000fe200078e0a0f */
[----:B------:R-:W-:Y:S02]  /*b490*/  MOV R35, RZ ;  /* 0x000000ff00237202 */ /* 0x000fe40000000f00 */
[----:B------:R-:W-:-:S07]  /*b4a0*/  MOV R41, R10 ;  /* 0x0000000a00297202 */ /* 0x000fce0000000f00 */
.L_x_26841:
[C---:B0-----:R-:W-:Y:S01]  /*b4b0*/  LOP3.LUT R23, R8.reuse, 0x1f, RZ, 0xc0, !PT ;  /* 0x0000001f08177812 */ /* 0x041fe200078ec0ff */
[C---:B------:R-:W-:Y:S01]  /*b4c0*/  VIADD R16, R8.reuse, 0xffffffff ;  /* 0xffffffff08107836 */ /* 0x040fe20000000000 */
[----:B------:R-:W-:Y:S02]  /*b4d0*/  IADD3 R17, R8, 0x1d, RZ ;  /* 0x0000001d08117810 */ /* 0x000fe40007ffe0ff */
        /* <DEDUP_REMOVED lines=19> */
[----:B------:R-:W-:Y:S01]  /*b610*/  IADD3 R20, R20, -0x4, RZ ;  /* 0xfffffffc14147810 */ /* 0x000fe20007ffe0ff */
[----:B----4-:R-:W1:Y:S01]  /*b620*/  @!P5 LDS.64 R28, [R32+0x10] ;  /* 0x00001000201cd984 */ /* 0x010e620000000a00 */
[----:B------:R-:W-:-:S02]  /*b630*/  @!P3 IADD3.X R8, RZ, R34, RZ, P6, !PT ;  /* 0x00000022ff08b210 */ /* 0x000fc400037fe4ff */
[----:B------:R-:W-:Y:S02]  /*b640*/  @!P3 LEA R26, P6, R27, R6, 0x3 ;  /* 0x000000061b1ab211 */ /* 0x000fe400078c18ff */
[----:B------:R-:W-:Y:S02]  /*b650*/  IADD3 R35, R35, 0x4, RZ ;  /* 0x0000000423237810 */ /* 0x000fe40007ffe0ff */
[----:B------:R-:W-:Y:S01]  /*b660*/  @!P3 LEA.HI.X R27, R27, R4, R8, 0x3, P6 ;  /* 0x000000041b1bb211 */ /* 0x000fe200030f1c08 */
[----:B------:R2:W3:Y:S01]  /*b670*/  @!P4 LDS.64 R30, [R32+0x18] ;  /* 0x00001800201ec984 */ /* 0x0004e20000000a00 */
[----:B------:R-:W-:Y:S01]  /*b680*/  IADD3 R38, P6, R36, UR5, RZ ;  /* 0x0000000524267c10 */ /* 0x000fe2000ffde0ff */
[----:B------:R-:W-:-:S03]  /*b690*/  IMAD.IADD R41, R10, 0x1, R35 ;  /* 0x000000010a297824 */ /* 0x000fc600078e0223 */
        /* <DEDUP_REMOVED lines=9> */
[----:B--2---:R-:W-:-:S03]  /*b730*/  IADD3 R32, P2, R40, UR5, RZ ;  /* 0x0000000528207c10 */ /* 0x004fc6000ff5e0ff */
[----:B------:R-:W-:Y:S01]  /*b740*/  @!P4 IMAD.X R8, RZ, RZ, R34, P6 ;  /* 0x000000ffff08c224 */ /* 0x000fe200030e0622 */
[C---:B------:R-:W-:Y:S01]  /*b750*/  @!P4 LEA R38, P6, R39.reuse, R6, 0x3 ;  /* 0x000000062726c211 */ /* 0x040fe200078c18ff */
[----:B------:R0:W-:Y:S01]  /*b760*/  @!P3 STG.E.64 desc[UR8][R26.64], R24 ;  /* 0x000000181a00b986 */ /* 0x0001e2000c101b08 */
[----:B------:R-:W-:Y:S02]  /*b770*/  ISETP.NE.AND P3, PT, R20, RZ, PT ;  /* 0x000000ff1400720c */ /* 0x000fe40003f65270 */
[----:B------:R-:W-:Y:S01]  /*b780*/  @!P4 LEA.HI.X R39, R39, R4, R8, 0x3, P6 ;  /* 0x000000042727c211 */ /* 0x000fe200030f1c08 */
[----:B-1----:R0:W-:Y:S01]  /*b790*/  @!P5 STG.E.64 desc[UR8][R36.64], R28 ;  /* 0x0000001c2400d986 */ /* 0x0021e2000c101b08 */
[----:B------:R-:W-:Y:S02]  /*b7a0*/  IADD3 R8, R42, 0x1f, RZ ;  /* 0x0000001f2a087810 */ /* 0x000fe40007ffe0ff */
[----:B------:R-:W-:Y:S01]  /*b7b0*/  IADD3.X R34, R34, UR6, RZ, P2, !PT ;  /* 0x0000000622227c10 */ /* 0x000fe200097fe4ff */
[----:B---3--:R0:W-:Y:S06]  /*b7c0*/  @!P4 STG.E.64 desc[UR8][R38.64], R30 ;  /* 0x0000001e2600c986 */ /* 0x0081ec000c101b08 */
[----:B------:R-:W-:Y:S05]  /*b7d0*/  @P3 BRA `(.L_x_26841) ;  /* 0xfffffffc00343947 */ /* 0x000fea000383ffff */
.L_x_26840:
[----:B------:R-:W-:Y:S05]  /*b7e0*/  BSYNC B1 ;  /* 0x0000000000017941 */ /* 0x000fea0003800000 */
.L_x_26839:
        /* <DEDUP_REMOVED lines=16> */
.L_x_26843:
[----:B------:R-:W-:Y:S05]  /*b8f0*/  BSYNC B1 ;  /* 0x0000000000017941 */ /* 0x000fea0003800000 */
.L_x_26842:
[----:B0-----:R-:W-:Y:S01]  /*b900*/  IMAD.X R34, R34, 0x1, R25, P3 ;  /* 0x0000000122227824 */ /* 0x001fe200018e0619 */
[----:B------:R-:W-:Y:S06]  /*b910*/  @!P2 BRA `(.L_x_26838) ;  /* 0x00000000005ca947 */ /* 0x000fec0003800000 */
[----:B-1----:R-:W-:Y:S01]  /*b920*/  IADD3 R16, R8, -0x1, RZ ;  /* 0xffffffff08107810 */ /* 0x002fe20007ffe0ff */
        /* <DEDUP_REMOVED lines=22> */
.L_x_26838:
[----:B------:R-:W-:Y:S05]  /*ba90*/  BSYNC B0 ;  /* 0x0000000000007941 */ /* 0x000fea0003800000 */
.L_x_26837:
        /* <DEDUP_REMOVED lines=14> */
[----:B------:R-:W-:Y:S01]  /*bb80*/  HFMA2.MMA R11, -RZ, RZ, 0, 5.9604644775390625e-08 ;  /* 0x00000001ff0b7435 */ /* 0x000fe200000001ff */
[----:B------:R-:W-:Y:S01]  /*bb90*/  IMAD.MOV.U32 R19, RZ, RZ, R16 ;  /* 0x000000ffff137224 */ /* 0x000fe200078e0010 */
[----:B------:R-:W-:Y:S01]  /*bba0*/  ISETP.GE.U32.AND P0, PT, R3, 0x3, PT ;  /* 0x000000030300780c */ /* 0x000fe20003f06070 */
[----:B------:R-:W-:Y:S01]  /*bbb0*/  IMAD.MOV.U32 R15, RZ, RZ, R10 ;  /* 0x000000ffff0f7224 */ /* 0x000fe200078e000a */
[----:B------:R-:W-:Y:S02]  /*bbc0*/  IADD3 R5, -R18, R14, RZ ;  /* 0x0000000e12057210 */ /* 0x000fe40007ffe1ff */
[----:B------:R-:W-:-:S09]  /*bbd0*/  LOP3.LUT R3, R0, 0x3, RZ, 0xc0, !PT ;  /* 0x0000000300037812 */ /* 0x000fd200078ec0ff */
[----:B------:R-:W-:Y:S05]  /*bbe0*/  @!P0 BRA `(.L_x_26847) ;  /* 0x0000000000e88947 */ /* 0x000fea0003800000 */
[----:B------:R-:W-:Y:S01]  /*bbf0*/  BSSY B2, `(.L_x_26848) ;  /* 0x0000038000027945 */ /* 0x000fe20003800000 */
[----:B------:R-:W-:Y:S01]  /*bc00*/  IADD3 R0, R0, -R3, RZ ;  /* 0x8000000300007210 */ /* 0x000fe20007ffe0ff */
[----:B------:R-:W-:Y:S01]  /*bc10*/  IMAD.MOV.U32 R15, RZ, RZ, R10 ;  /* 0x000000ffff0f7224 */ /* 0x000fe200078e000a */
[----:B------:R-:W-:-:S07]  /*bc20*/  MOV R11, RZ ;  /* 0x000000ff000b7202 */ /* 0x000fce0000000f00 */
.L_x_26849:
[C---:B------:R-:W-:Y:S02]  /*bc30*/  IADD3 R8, R5.reuse, -0x1, RZ ;  /* 0xffffffff05087810 */ /* 0x040fe40007ffe0ff */
        /* <DEDUP_REMOVED lines=19> */
[----:B------:R-:W-:Y:S02]  /*bd70*/  @!P3 LEA R24, P4, R15, R6, 0x3 ;  /* 0x000000060f18b211 */ /* 0x000fe400078818ff */
[----:B------:R-:W-:Y:S02]  /*bd80*/  IADD3.X R27, R25, UR6, RZ, P5, !PT ;  /* 0x00000006191b7c10 */ /* 0x000fe4000affe4ff */
[----:B------:R-:W-:Y:S01]  /*bd90*/  @!P2 IADD3 R5, P5, R26, R19, RZ ;  /* 0x000000131a05a210 */ /* 0x000fe20007fbe0ff */
[----:B------:R3:W4:Y:S01]  /*bda0*/  @!P0 LDS.64 R22, [R28+0x18] ;  /* 0x000018001c168984 */ /* 0x0007220000000a00 */
        /* <DEDUP_REMOVED lines=11> */
[C---:B---3--:R-:W-:Y:S02]  /*be60*/  @!P1 LEA R28, P4, R15.reuse, R6, 0x3 ;  /* 0x000000060f1c9211 */ /* 0x048fe400078818ff */
[----:B------:R-:W-:Y:S02]  /*be70*/  @!P0 IADD3.X R8, RZ, R34, RZ, P5, !PT ;  /* 0x00000022ff088210 */ /* 0x000fe40002ffe4ff */
[----:B------:R-:W-:Y:S01]  /*be80*/  @!P1 LEA.HI.X R29, R15, R4, R19, 0x3, P4 ;  /* 0x000000040f1d9211 */ /* 0x000fe200020f1c13 */
[----:B0-----:R0:W-:Y:S01]  /*be90*/  @!P3 STG.E.64 desc[UR8][R24.64], R16 ;  /* 0x000000101800b986 */ /* 0x0011e2000c101b08 */
[----:B------:R-:W-:-:S03]  /*bea0*/  @!P0 LEA R30, P5, R5, R6, 0x3 ;  /* 0x00000006051e8211 */ /* 0x000fc600078a18ff */
[----:B-1----:R1:W-:Y:S01]  /*beb0*/  @!P2 STG.E.64 desc[UR8][R26.64], R20 ;  /* 0x000000141a00a986 */ /* 0x0023e2000c101b08 */
[----:B------:R-:W-:Y:S01]  /*bec0*/  @!P0 LEA.HI.X R31, R5, R4, R8, 0x3, P5 ;  /* 0x00000004051f8211 */ /* 0x000fe200028f1c08 */
[----:B------:R-:W-:Y:S01]  /*bed0*/  IMAD.MOV.U32 R8, RZ, RZ, R11 ;  /* 0x000000ffff087224 */ /* 0x000fe200078e000b */
[----:B------:R-:W-:Y:S01]  /*bee0*/  IADD3 R11, R11, 0x4, RZ ;  /* 0x000000040b0b7810 */ /* 0x000fe20007ffe0ff */
[----:B--2---:R1:W-:Y:S01]  /*bef0*/  @!P1 STG.E.64 desc[UR8][R28.64], R12 ;  /* 0x0000000c1c009986 */ /* 0x0043e2000c101b08 */
[----:B------:R-:W-:Y:S02]  /*bf00*/  ISETP.NE.AND P1, PT, R0, RZ, PT ;  /* 0x000000ff0000720c */ /* 0x000fe40003f25270 */
[----:B------:R-:W-:Y:S01]  /*bf10*/  IADD3 R5, R35, 0x1f, RZ ;  /* 0x0000001f23057810 */ /* 0x000fe20007ffe0ff */
[----:B------:R-:W-:Y:S01]  /*bf20*/  IMAD.IADD R15, R10, 0x1, R11 ;  /* 0x000000010a0f7824 */ /* 0x000fe200078e020b */
[----:B----4-:R1:W-:Y:S01]  /*bf30*/  @!P0 STG.E.64 desc[UR8][R30.64], R22 ;  /* 0x000000161e008986 */ /* 0x0103e2000c101b08 */
[----:B------:R-:W-:-:S04]  /*bf40*/  IADD3 R19, P0, R32, UR5, RZ ;  /* 0x0000000520137c10 */ /* 0x000fc8000ff1e0ff */
[----:B0-----:R-:W-:-:S04]  /*bf50*/  IADD3.X R25, R34, UR6, RZ, P0, !PT ;  /* 0x0000000622197c10 */ /* 0x001fc800087fe4ff */
[----:B------:R-:W-:Y:S05]  /*bf60*/  @P1 BRA `(.L_x_26849) ;  /* 0xfffffffc00301947 */ /* 0x000fea000383ffff */
[----:B------:R-:W-:Y:S05]  /*bf70*/  BSYNC B2 ;  /* 0x0000000000027941 */ /* 0x000fea0003800000 */
.L_x_26848:
[----:B------:R-:W-:-:S07]  /*bf80*/  IADD3 R11, R8, 0x5, RZ ;  /* 0x00000005080b7810 */ /* 0x000fce0007ffe0ff */
.L_x_26847:
[----:B------:R-:W-:Y:S05]  /*bf90*/  BSYNC B1 ;  /* 0x0000000000017941 */ /* 0x000fea0003800000 */
.L_x_26846:
        /* <DEDUP_REMOVED lines=18> */
.L_x_26851:
[----:B------:R-:W-:Y:S05]  /*c0c0*/  BSYNC B1 ;  /* 0x0000000000017941 */ /* 0x000fea0003800000 */
.L_x_26850:
[----:B0-----:R-:W-:Y:S01]  /*c0d0*/  IADD3.X R25, R25, R16, RZ, P2, !PT ;  /* 0x0000001019197210 */ /* 0x001fe200017fe4ff */
        /* <DEDUP_REMOVED lines=23> */
.L_x_26845:
[----:B------:R-:W-:Y:S05]  /*c250*/  BSYNC B0 ;  /* 0x0000000000007941 */ /* 0x000fea0003800000 */
.L_x_26844:
        /* <DEDUP_REMOVED lines=41> */
.L_x_26862:
[----:B--2---:R-:W-:-:S07]  /*c4f0*/  FMNMX R11, R2, R11, !PT ;  /* 0x0000000b020b7209 */ /* 0x004fce0007800000 */
.L_x_26854:
[----:B------:R-:W-:Y:S05]  /*c500*/  BSYNC B0 ;  /* 0x0000000000007941 */ /* 0x000fea0003800000 */
.L_x_26853:
[----:B------:R-:W-:Y:S01]  /*c510*/  ISETP.NE.AND P0, PT, R14, RZ, PT ;  /* 0x000000ff0e00720c */ /* 0x000fe20003f05270 */
[----:B------:R-:W-:-:S12]  /*c520*/  BSSY B0, `(.L_x_26852) ;  /* 0x0000004000007945 */ /* 0x000fd80003800000 */
[----:B------:R-:W-:Y:S05]  /*c530*/  @P0 BRA `(.L_x_26856) ;  /* 0x0000000000080947 */ /* 0x000fea0003800000 */
[----:B0-----:R-:W0:Y:S02]  /*c540*/  LDC.64 R2, c[0x0][0x238] ;  /* 0x00008e00ff027b82 */ /* 0x001e240000000a00 */
[----:B0-----:R2:W-:Y:S02]  /*c550*/  REDG.E.MAX.S32.STRONG.GPU desc[UR8][R2.64], R11 ;  /* 0x0000000b0200798e */ /* 0x0015e4000d10e388 */
.L_x_26856:
[----:B------:R-:W-:Y:S05]  /*c560*/  BSYNC B0 ;  /* 0x0000000000007941 */ /* 0x000fea0003800000 */
.L_x_26852:
        /* <DEDUP_REMOVED lines=12> */
[----:B01234-:R-:W-:Y:S05]  /*c630*/  CALL.REL.NOINC `($__internal_555_$__cuda_sm20_rcp_rn_f32_slowpath) ;  /* 0x0000000400847944 */ /* 0x01ffea0003c00000 */
[----:B------:R-:W-:Y:S05]  /*c640*/  BRA `(.L_x_26858) ;  /* 0x0000000000107947 */ /* 0x000fea0003800000 */
.L_x_26857:
[----:B------:R-:W0:Y:S02]  /*c650*/  MUFU.RCP R0, R7 ;  /* 0x0000000700007308 */ /* 0x000e240000001000 */
[----:B0-23--:R-:W-:-:S04]  /*c660*/  FFMA R2, R0, R7, -1 ;  /* 0xbf80000000027423 */ /* 0x00dfc80000000007 */
[----:B----4-:R-:W-:-:S04]  /*c670*/  FADD.FTZ R3, -R2, -RZ ;  /* 0x800000ff02037221 */ /* 0x010fc80000010100 */
[----:B------:R-:W-:-:S07]  /*c680*/  FFMA R0, R0, R3, R0 ;  /* 0x0000000300007223 */ /* 0x000fce0000000000 */
.L_x_26858:
[----:B------:R-:W0:Y:S02]  /*c690*/  LDC.64 R2, c[0x0][0x240] ;  /* 0x00009000ff027b82 */ /* 0x000e240000000a00 */
[----:B0-----:R-:W-:Y:S01]  /*c6a0*/  STG.E desc[UR8][R2.64], R0 ;  /* 0x0000000002007986 */ /* 0x001fe2000c101908 */
[----:B------:R-:W-:Y:S05]  /*c6b0*/  EXIT ;  /* 0x000000000000794d */ /* 0x000fea0003800000 */
.L_x_26855:
[----:B------:R-:W-:Y:S01]  /*c6c0*/  HFMA2.MMA R5, -RZ, RZ, 0, 2.384185791015625e-07 ;  /* 0x00000004ff057435 */ /* 0x000fe200000001ff */
[----:B------:R-:W-:Y:S01]  /*c6d0*/  IMAD.MOV.U32 R9, RZ, RZ, 0x1f ;  /* 0x0000001fff097424 */ /* 0x000fe200078e00ff */
[----:B------:R-:W-:-:S09]  /*c6e0*/  MOV R4, 0xffffffff ;  /* 0xffffffff00047802 */ /* 0x000fd20000000f00 */
[----:B012---:R-:W-:Y:S05]  /*c6f0*/  WARPSYNC.COLLECTIVE R4, `(.L_x_26859) ;  /* 0x0000000004087348 */ /* 0x007fea0003c00000 */
[----:B--2---:R2:W3:Y:S02]  /*c700*/  SHFL.DOWN P0, R11, R0, R5, R9 ;  /* 0x08000005000b7389 */ /* 0x0044e40000000009 */
[----:B0123--:R-:W-:Y:S01]  /*c710*/  ENDCOLLECTIVE ;  /* 0x000000000000791b */ /* 0x00ffe20003800000 */
.L_x_26859:
[----:B------:R-:W-:Y:S01]  /*c720*/  HFMA2.MMA R5, -RZ, RZ, 0, 1.1920928955078125e-07 ;  /* 0x00000002ff057435 */ /* 0x000fe200000001ff */
[----:B------:R-:W-:-:S04]  /*c730*/  MOV R3, R11 ;  /* 0x0000000b00037202 */ /* 0x000fc80000000f00 */
[----:B------:R-:W-:-:S05]  /*c740*/  FMNMX R3, R3, R0, !PT ;  /* 0x0000000003037209 */ /* 0x000fca0007800000 */
[----:B------:R-:W-:-:S07]  /*c750*/  IMAD.MOV.U32 R0, RZ, RZ, R3 ;  /* 0x000000ffff007224 */ /* 0x000fce00078e0003 */
[----:B------:R-:W-:Y:S05]  /*c760*/  WARPSYNC.COLLECTIVE R4, `(.L_x_26860) ;  /* 0x0000000004087348 */ /* 0x000fea0003c00000 */
[----:B------:R0:W1:Y:S02]  /*c770*/  SHFL.DOWN P0, R11, R0, R5, R9 ;  /* 0x08000005000b7389 */ /* 0x0000640000000009 */
[----:B01----:R-:W-:Y:S01]  /*c780*/  ENDCOLLECTIVE ;  /* 0x000000000000791b */ /* 0x003fe20003800000 */
.L_x_26860:
[----:B------:R-:W-:Y:S01]  /*c790*/  HFMA2.MMA R5, -RZ, RZ, 0, 5.9604644775390625e-08 ;  /* 0x00000001ff057435 */ /* 0x000fe200000001ff */
[----:B------:R-:W-:-:S04]  /*c7a0*/  MOV R2, R11 ;  /* 0x0000000b00027202 */ /* 0x000fc80000000f00 */
[----:B------:R-:W-:-:S05]  /*c7b0*/  FMNMX R2, R3, R2, !PT ;  /* 0x0000000203027209 */ /* 0x000fca0007800000 */
[----:B------:R-:W-:-:S07]  /*c7c0*/  IMAD.MOV.U32 R0, RZ, RZ, R2 ;  /* 0x000000ffff007224 */ /* 0x000fce00078e0002 */
[----:B------:R-:W-:Y:S05]  /*c7d0*/  WARPSYNC.COLLECTIVE R4, `(.L_x_26861) ;  /* 0x0000000004087348 */ /* 0x000fea0003c00000 */
[----:B------:R0:W1:Y:S02]  /*c7e0*/  SHFL.DOWN P0, R11, R0, R5, R9 ;  /* 0x08000005000b7389 */ /* 0x0000640000000009 */
[----:B01----:R-:W-:Y:S01]  /*c7f0*/  ENDCOLLECTIVE ;  /* 0x000000000000791b */ /* 0x003fe20003800000 */
.L_x_26861:
[----:B------:R-:W-:Y:S05]  /*c800*/  BRA `(.L_x_26862) ;  /* 0xfffffffc00387947 */ /* 0x000fea000383ffff */
        .weak           $__internal_554_$__cuda_sm20_div_u64
        .type           $__internal_554_$__cuda_sm20_div_u64,@function
        .size           $__internal_554_$__cuda_sm20_div_u64,($__internal_555_$__cuda_sm20_rcp_rn_f32_slowpath - $__internal_554_$__cuda_sm20_div_u64)
$__internal_554_$__cuda_sm20_div_u64:
        /* <DEDUP_REMOVED lines=67> */
[----:B------:R-:W-:Y:S06]  /*cc40*/  RET.REL.NODEC R4 `(_ZN18transformer_engine6detail38cast_transpose_fused_kernel_notalignedILb0ELb0ELb1EfNS_16CTDBiasDActParamI6__halfS3_13__nv_bfloat16fEELi4ELi4ENS_5EmptyEXadL_ZNS_5qgeluIffEET_T0_RKS6_EEEEvT3_mmm) ;  /* 0xffffff3004ec7950 */ /* 0x000fec0003c3ffff */
        .weak           $__internal_555_$__cuda_sm20_rcp_rn_f32_slowpath
        .type           $__internal_555_$__cuda_sm20_rcp_rn_f32_slowpath,@function
        .size           $__internal_555_$__cuda_sm20_rcp_rn_f32_slowpath,(.L_x_35040 - $__internal_555_$__cuda_sm20_rcp_rn_f32_slowpath)
$__internal_555_$__cuda_sm20_rcp_rn_f32_slowpath:
        /* <DEDUP_REMOVED lines=15> */
.L_x_26864:
        /* <DEDUP_REMOVED lines=15> */
[----:B------:R-:W-:-:S03]  /*ce30*/  LOP3.LUT R22, R22, 0x800000, RZ, 0xfc, !PT ;  /* 0x0080000016167812 */ /* 0x000fc600078efcff */
[----:B------:R-:W-:Y:S01]  /*ce40*/  IMAD.MOV R24, RZ, RZ, -R24 ;  /* 0x000000ffff187224 */ /* 0x000fe200078e0a18 */
[----:B------:R-:W-:-:S03]  /*ce50*/  SHF.R.U32.HI R17, RZ, R17, R22 ;  /* 0x00000011ff117219 */ /* 0x000fc60000011616 */
[-C--:B------:R-:W-:Y:S02]  /*ce60*/  SHF.L.U32 R23, R23, R16.reuse, RZ ;  /* 0x0000001017177219 */ /* 0x080fe400000006ff */
[----:B------:R-:W-:Y:S02]  /*ce70*/  LOP3.LUT P1, RZ, R24, R16, R22, 0xf8, !PT ;  /* 0x0000001018ff7212 */ /* 0x000fe4000782f816 */
[----:B------:R-:W-:-:S04]  /*ce80*/  LOP3.LUT R23, R23, R22, RZ, 0xc0, !PT ;  /* 0x0000001617177212 */ /* 0x000fc800078ec0ff */
        /* <DEDUP_REMOVED lines=12> */
.L_x_26866:
[----:B------:R-:W0:Y:S02]  /*cf50*/  MUFU.RCP R0, R0 ;  /* 0x0000000000007308 */ /* 0x000e240000001000 */
.L_x_26865:
[----:B------:R-:W-:Y:S05]  /*cf60*/  BSYNC B0 ;  /* 0x0000000000007941 */ /* 0x000fea0003800000 */
.L_x_26863:
[----:B------:R-:W-:Y:S01]  /*cf70*/  HFMA2.MMA R17, -RZ, RZ, 0, 0 ;  /* 0x00000000ff117435 */ /* 0x000fe200000001ff */
[----:B------:R-:W-:-:S05]  /*cf80*/  MOV R16, R15 ;  /* 0x0000000f00107202 */ /* 0x000fca0000000f00 */
[----:B0-----:R-:W-:Y:S05]  /*cf90*/  RET.REL.NODEC R16 `(_ZN18transformer_engine6detail38cast_transpose_fused_kernel_notalignedILb0ELb0ELb1EfNS_16CTDBiasDActParamI6__halfS3_13__nv_bfloat16fEELi4ELi4ENS_5EmptyEXadL_ZNS_5qgeluIffEET_T0_RKS6_EEEEvT3_mmm) ;  /* 0xffffff3010187950 */ /* 0x001fea0003c3ffff */
.L_x_26867:
        /* <DEDUP_REMOVED lines=14> */
.L_x_35040:


//--------------------- .text._ZN18transformer_engine6detail38cast_transpose_fused_kernel_notalignedILb0ELb0ELb1EfNS_16CTDBiasDActParamI6__halfS3_S3_fEELi4ELi4ENS_5EmptyEXadL_ZNS_5qgeluIffEET_T0_RKS5_EEEEvT3_mmm --------------------------
	.section	.text._ZN18transformer_engine6detail38cast_transpose_fused_kernel_notalignedILb0ELb0ELb1EfNS_16CTDBiasDActParamI6__halfS3_S3_fEELi4ELi4ENS_5EmptyEXadL_ZNS_5qgeluIffEET_T0_RKS5_EEEEvT3_mmm,"ax",@progbits
	.align	128
        .global         _ZN18transformer_engine6detail38cast_transpose_fused_kernel_notalignedILb0ELb0ELb1EfNS_16CTDBiasDActParamI6__halfS3_S3_fEELi4ELi4ENS_5EmptyEXadL_ZNS_5qgeluIffEET_T0_RKS5_EEEEvT3_mmm
        .type           _ZN18transformer_engine6detail38cast_transpose_fused_kernel_notalignedILb0ELb0ELb1EfNS_16CTDBiasDActParamI6__halfS3_S3_fEELi4ELi4ENS_5EmptyEXadL_ZNS_5qgeluIffEET_T0_RKS5_EEEEvT3_mmm,@function
        .size           _ZN18transformer_engine6detail38cast_transpose_fused_kernel_notalignedILb0ELb0ELb1EfNS_16CTDBiasDActParamI6__halfS3_S3_fEELi4ELi4ENS_5EmptyEXadL_ZNS_5qgeluIffEET_T0_RKS5_EEEEvT3_mmm,(.L_x_35042 - _ZN18transformer_engine6detail38cast_transpose_fused_kernel_notalignedILb0ELb0ELb1EfNS_16CTDBiasDActParamI6__halfS3_S3_fEELi4ELi4ENS_5EmptyEXadL_ZNS_5qgeluIffEET_T0_RKS5_EEEEvT3_mmm)
        .other          _ZN18transformer_engine6detail38cast_transpose_fused_kernel_notalignedILb0ELb0ELb1EfNS_16CTDBiasDActParamI6__halfS3_S3_fEELi4ELi4ENS_5EmptyEXadL_ZNS_5qgeluIffEET_T0_RKS5_EEEEvT3_mmm,@"STO_CUDA_ENTRY STV_DEFAULT"
_ZN18transformer_engine6detail38cast_transpose_fused_kernel_notalignedILb0ELb0ELb1EfNS_16CTDBiasDActParamI6__halfS3_S3_fEELi4ELi4ENS_5EmptyEXadL_ZNS_5qgeluIffEET_T0_RKS5_EEEEvT3_mmm:
.text._ZN18transformer_engine6detail38cast_transpose_fused_kernel_notalignedILb0ELb0ELb1EfNS_16CTDBiasDActParamI6__halfS3_S3_fEELi4ELi4ENS_5EmptyEXadL_ZNS_5qgeluIffEET_T0_RKS5_EEEEvT3_mmm:
        /* <DEDUP_REMOVED lines=19> */
[----:B------:R-:W-:Y:S05]  /*0130*/  CALL.REL.NOINC `($__internal_556_$__cuda_sm20_div_u64) ;  /* 0x000000c400b47944 */ /* 0x000fea0003c00000 */
        /* <DEDUP_REMOVED lines=8> */
.L_x_26868:
        /* <DEDUP_REMOVED lines=22> */
.L_x_26869:
        /* <DEDUP_REMOVED lines=145> */
[----:B-----5:R-:W-:Y:S05]  /*0c30*/  CALL.REL.NOINC `($__internal_557_$__cuda_sm20_rcp_rn_f32_slowpath) ;  /* 0x000000c000047944 */ /* 0x020fea0003c00000 */
[----:B------:R-:W-:Y:S05]  /*0c40*/  BRA `(.L_x_26872) ;  /* 0x0000000000107947 */ /* 0x000fea0003800000 */
.L_x_26871:
[----:B------:R-:W0:Y:S02]  /*0c50*/  MUFU.RCP R0, R23 ;  /* 0x0000001700007308 */ /* 0x000e240000001000 */
[----:B0-----:R-:W-:-:S04]  /*0c60*/  FFMA R15, R23, R0, -1 ;  /* 0xbf800000170f7423 */ /* 0x001fc80000000000 */
[----:B------:R-:W-:-:S04]  /*0c70*/  FADD.FTZ R15, -R15, -RZ ;  /* 0x800000ff0f0f7221 */ /* 0x000fc80000010100 */
[----:B------:R-:W-:-:S07]  /*0c80*/  FFMA R0, R0, R15, R0 ;  /* 0x0000000f00007223 */ /* 0x000fce0000000000 */
.L_x_26872:
[----:B------:R-:W-:Y:S05]  /*0c90*/  BSYNC B1 ;  /* 0x0000000000017941 */ /* 0x000fea0003800000 */
.L_x_26870:
        /* <DEDUP_REMOVED lines=21> */
[----:B-----5:R-:W-:Y:S05]  /*0df0*/  CALL.REL.NOINC `($__internal_557_$__cuda_sm20_rcp_rn_f32_slowpath) ;  /* 0x000000bc00947944 */ /* 0x020fea0003c00000 */
[----:B------:R-:W-:Y:S05]  /*0e00*/  BRA `(.L_x_26875) ;  /* 0x0000000000107947 */ /* 0x000fea0003800000 */
.L_x_26874:
[----:B------:R-:W0:Y:S02]  /*0e10*/  MUFU.RCP R0, R17 ;  /* 0x0000001100007308 */ /* 0x000e240000001000 */
[----:B0-----:R-:W-:-:S04]  /*0e20*/  FFMA R15, R17, R0, -1 ;  /* 0xbf800000110f7423 */ /* 0x001fc80000000000 */
[----:B------:R-:W-:-:S04]  /*0e30*/  FADD.FTZ R15, -R15, -RZ ;  /* 0x800000ff0f0f7221 */ /* 0x000fc80000010100 */
[----:B------:R-:W-:-:S07]  /*0e40*/  FFMA R0, R0, R15, R0 ;  /* 0x0000000f00007223 */ /* 0x000fce0000000000 */
.L_x_26875:
[----:B------:R-:W-:Y:S05]  /*0e50*/  BSYNC B1 ;  /* 0x0000000000017941 */ /* 0x000fea0003800000 */
.L_x_26873:
        /* <DEDUP_REMOVED lines=20> */
[----:B-----5:R-:W-:Y:S05]  /*0fa0*/  CALL.REL.NOINC `($__internal_557_$__cuda_sm20_rcp_rn_f32_slowpath) ;  /* 0x000000bc00287944 */ /* 0x020fea0003c00000 */
[----:B------:R-:W-:Y:S05]  /*0fb0*/  BRA `(.L_x_26878) ;  /* 0x0000000000107947 */ /* 0x000fea0003800000 */
.L_x_26877:
[----:B------:R-:W0:Y:S02]  /*0fc0*/  MUFU.RCP R0, R17 ;  /* 0x0000001100007308 */ /* 0x000e240000001000 */
[----:B0-----:R-:W-:-:S04]  /*0fd0*/  FFMA R15, R17, R0, -1 ;  /* 0xbf800000110f7423 */ /* 0x001fc80000000000 */
[----:B------:R-:W-:-:S04]  /*0fe0*/  FADD.FTZ R15, -R15, -RZ ;  /* 0x800000ff0f0f7221 */ /* 0x000fc80000010100 */
[----:B------:R-:W-:-:S07]  /*0ff0*/  FFMA R0, R0, R15, R0 ;  /* 0x0000000f00007223 */ /* 0x000fce0000000000 */
.L_x_26878:
[----:B------:R-:W-:Y:S05]  /*1000*/  BSYNC B1 ;  /* 0x0000000000017941 */ /* 0x000fea0003800000 */
.L_x_26876:
        /* <DEDUP_REMOVED lines=23> */
.L_x_26880:
[----:B------:R-:W0:Y:S02]  /*1180*/  MUFU.RCP R0, R17 ;  /* 0x0000001100007308 */ /* 0x000e240000001000 */
[----:B0-----:R-:W-:-:S04]  /*1190*/  FFMA R15, R17, R0, -1 ;  /* 0xbf800000110f7423 */ /* 0x001fc80000000000 */
[----:B------:R-:W-:-:S04]  /*11a0*/  FADD.FTZ R15, -R15, -RZ ;  /* 0x800000ff0f0f7221 */ /* 0x000fc80000010100 */
[----:B------:R-:W-:-:S07]  /*11b0*/  FFMA R0, R0, R15, R0 ;  /* 0x0000000f00007223 */ /* 0x000fce0000000000 */
.L_x_26881:
[----:B------:R-:W-:Y:S05]  /*11c0*/  BSYNC B1 ;  /* 0x0000000000017941 */ /* 0x000fea0003800000 */
.L_x_26879:
        /* <DEDUP_REMOVED lines=20> */
[----:B------:R-:W-:Y:S05]  /*1310*/  CALL.REL.NOINC `($__internal_557_$__cuda_sm20_rcp_rn_f32_slowpath) ;  /* 0x000000b8004c7944 */ /* 0x000fea0003c00000 */
[----:B------:R-:W-:Y:S05]  /*1320*/  BRA `(.L_x_26884) ;  /* 0x0000000000107947 */ /* 0x000fea0003800000 */
.L_x_26883:
[----:B------:R-:W0:Y:S02]  /*1330*/  MUFU.RCP R0, R17 ;  /* 0x0000001100007308 */ /* 0x000e240000001000 */
[----:B0-----:R-:W-:-:S04]  /*1340*/  FFMA R15, R17, R0, -1 ;  /* 0xbf800000110f7423 */ /* 0x001fc80000000000 */
[----:B------:R-:W-:-:S04]  /*1350*/  FADD.FTZ R15, -R15, -RZ ;  /* 0x800000ff0f0f7221 */ /* 0x000fc80000010100 */
[----:B------:R-:W-:-:S07]  /*1360*/  FFMA R0, R0, R15, R0 ;  /* 0x0000000f00007223 */ /* 0x000fce0000000000 */
.L_x_26884:
[----:B------:R-:W-:Y:S05]  /*1370*/  BSYNC B1 ;  /* 0x0000000000017941 */ /* 0x000fea0003800000 */
.L_x_26882:
        /* <DEDUP_REMOVED lines=21> */
[----:B------:R-:W-:Y:S05]  /*14d0*/  CALL.REL.NOINC `($__internal_557_$__cuda_sm20_rcp_rn_f32_slowpath) ;  /* 0x000000b400dc7944 */ /* 0x000fea0003c00000 */
[----:B------:R-:W-:Y:S05]  /*14e0*/  BRA `(.L_x_26887) ;  /* 0x0000000000107947 */ /* 0x000fea0003800000 */
.L_x_26886:
[----:B------:R-:W0:Y:S02]  /*14f0*/  MUFU.RCP R0, R17 ;  /* 0x0000001100007308 */ /* 0x000e240000001000 */
[----:B0-----:R-:W-:-:S04]  /*1500*/  FFMA R15, R17, R0, -1 ;  /* 0xbf800000110f7423 */ /* 0x001fc80000000000 */
[----:B------:R-:W-:-:S04]  /*1510*/  FADD.FTZ R15, -R15, -RZ ;  /* 0x800000ff0f0f7221 */ /* 0x000fc80000010100 */
[----:B------:R-:W-:-:S07]  /*1520*/  FFMA R0, R0, R15, R0 ;  /* 0x0000000f00007223 */ /* 0x000fce0000000000 */
.L_x_26887:
[----:B------:R-:W-:Y:S05]  /*1530*/  BSYNC B1 ;  /* 0x0000000000017941 */ /* 0x000fea0003800000 */
.L_x_26885:
        /* <DEDUP_REMOVED lines=22> */
.L_x_26889:
[----:B------:R-:W0:Y:S02]  /*16a0*/  MUFU.RCP R0, R17 ;  /* 0x0000001100007308 */ /* 0x000e240000001000 */
[----:B0-----:R-:W-:-:S04]  /*16b0*/  FFMA R15, R17, R0, -1 ;  /* 0xbf800000110f7423 */ /* 0x001fc80000000000 */
[----:B------:R-:W-:-:S04]  /*16c0*/  FADD.FTZ R15, -R15, -RZ ;  /* 0x800000ff0f0f7221 */ /* 0x000fc80000010100 */
[----:B------:R-:W-:-:S07]  /*16d0*/  FFMA R0, R0, R15, R0 ;  /* 0x0000000f00007223 */ /* 0x000fce0000000000 */
.L_x_26890:
[----:B------:R-:W-:Y:S05]  /*16e0*/  BSYNC B1 ;  /* 0x0000000000017941 */ /* 0x000fea0003800000 */
.L_x_26888:
        /* <DEDUP_REMOVED lines=23> */
.L_x_26892:
[----:B------:R-:W0:Y:S02]  /*1860*/  MUFU.RCP R0, R17 ;  /* 0x0000001100007308 */ /* 0x000e240000001000 */
[----:B0-----:R-:W-:-:S04]  /*1870*/  FFMA R15, R17, R0, -1 ;  /* 0xbf800000110f7423 */ /* 0x001fc80000000000 */
[----:B------:R-:W-:-:S04]  /*1880*/  FADD.FTZ R15, -R15, -RZ ;  /* 0x800000ff0f0f7221 */ /* 0x000fc80000010100 */
[----:B------:R-:W-:-:S07]  /*1890*/  FFMA R0, R0, R15, R0 ;  /* 0x0000000f00007223 */ /* 0x000fce0000000000 */
.L_x_26893:
[----:B------:R-:W-:Y:S05]  /*18a0*/  BSYNC B1 ;  /* 0x0000000000017941 */ /* 0x000fea0003800000 */
.L_x_26891:
        /* <DEDUP_REMOVED lines=22> */
.L_x_26895:
[----:B------:R-:W0:Y:S02]  /*1a10*/  MUFU.RCP R0, R17 ;  /* 0x0000001100007308 */ /* 0x000e240000001000 */
[----:B0-----:R-:W-:-:S04]  /*1a20*/  FFMA R15, R17, R0, -1 ;  /* 0xbf800000110f7423 */ /* 0x001fc80000000000 */
[----:B------:R-:W-:-:S04]  /*1a30*/  FADD.FTZ R15, -R15, -RZ ;  /* 0x800000ff0f0f7221 */ /* 0x000fc80000010100 */
[----:B------:R-:W-:-:S07]  /*1a40*/  FFMA R0, R0, R15, R0 ;  /* 0x0000000f00007223 */ /* 0x000fce0000000000 */
.L_x_26896:
[----:B------:R-:W-:Y:S05]  /*1a50*/  BSYNC B1 ;  /* 0x0000000000017941 */ /* 0x000fea0003800000 */
.L_x_26894:
        /* <DEDUP_REMOVED lines=23> */
.L_x_26898:
[----:B------:R-:W0:Y:S02]  /*1bd0*/  MUFU.RCP R0, R17 ;  /* 0x0000001100007308 */ /* 0x000e240000001000 */
[----:B0-----:R-:W-:-:S04]  /*1be0*/  FFMA R15, R17, R0, -1 ;  /* 0xbf800000110f7423 */ /* 0x001fc80000000000 */
[----:B------:R-:W-:-:S04]  /*1bf0*/  FADD.FTZ R15, -R15, -RZ ;  /* 0x800000ff0f0f7221 */ /* 0x000fc80000010100 */
[----:B------:R-:W-:-:S07]  /*1c00*/  FFMA R0, R0, R15, R0 ;  /* 0x0000000f00007223 */ /* 0x000fce0000000000 */
.L_x_26899:
[----:B------:R-:W-:Y:S05]  /*1c10*/  BSYNC B1 ;  /* 0x0000000000017941 */ /* 0x000fea0003800000 */
.L_x_26897:
        /* <DEDUP_REMOVED lines=22> */
.L_x_26901:
[----:B------:R-:W0:Y:S02]  /*1d80*/  MUFU.RCP R0, R17 ;  /* 0x0000001100007308 */ /* 0x000e240000001000 */
[----:B0-----:R-:W-:-:S04]  /*1d90*/  FFMA R15, R17, R0, -1 ;  /* 0xbf800000110f7423 */ /* 0x001fc80000000000 */
[----:B------:R-:W-:-:S04]  /*1da0*/  FADD.FTZ R15, -R15, -RZ ;  /* 0x800000ff0f0f7221 */ /* 0x000fc80000010100 */
[----:B------:R-:W-:-:S07]  /*1db0*/  FFMA R0, R0, R15, R0 ;  /* 0x0000000f00007223 */ /* 0x000fce0000000000 */
.L_x_26902:
[----:B------:R-:W-:Y:S05]  /*1dc0*/  BSYNC B1 ;  /* 0x0000000000017941 */ /* 0x000fea0003800000 */
.L_x_26900:
        /* <DEDUP_REMOVED lines=23> */
.L_x_26904:
[----:B------:R-:W0:Y:S02]  /*1f40*/  MUFU.RCP R0, R17 ;  /* 0x0000001100007308 */ /* 0x000e240000001000 */
[----:B0-----:R-:W-:-:S04]  /*1f50*/  FFMA R15, R17, R0, -1 ;  /* 0xbf800000110f7423 */ /* 0x001fc80000000000 */
[----:B------:R-:W-:-:S04]  /*1f60*/  FADD.FTZ R15, -R15, -RZ ;  /* 0x800000ff0f0f7221 */ /* 0x000fc80000010100 */
[----:B------:R-:W-:-:S07]  /*1f70*/  FFMA R0, R0, R15, R0 ;  /* 0x0000000f00007223 */ /* 0x000fce0000000000 */
.L_x_26905:
[----:B------:R-:W-:Y:S05]  /*1f80*/  BSYNC B1 ;  /* 0x0000000000017941 */ /* 0x000fea0003800000 */
.L_x_26903:
        /* <DEDUP_REMOVED lines=22> */
.L_x_26907:
[----:B------:R-:W0:Y:S02]  /*20f0*/  MUFU.RCP R0, R17 ;  /* 0x0000001100007308 */ /* 0x000e240000001000 */
[----:B0-----:R-:W-:-:S04]  /*2100*/  FFMA R15, R17, R0, -1 ;  /* 0xbf800000110f7423 */ /* 0x001fc80000000000 */
[----:B------:R-:W-:-:S04]  /*2110*/  FADD.FTZ R15, -R15, -RZ ;  /* 0x800000ff0f0f7221 */ /* 0x000fc80000010100 */
[----:B------:R-:W-:-:S07]  /*2120*/  FFMA R0, R0, R15, R0 ;  /* 0x0000000f00007223 */ /* 0x000fce0000000000 */
.L_x_26908:
[----:B------:R-:W-:Y:S05]  /*2130*/  BSYNC B1 ;  /* 0x0000000000017941 */ /* 0x000fea0003800000 */
.L_x_26906:
        /* <DEDUP_REMOVED lines=23> */
.L_x_26910:
[----:B------:R-:W0:Y:S02]  /*22b0*/  MUFU.RCP R0, R17 ;  /* 0x0000001100007308 */ /* 0x000e240000001000 */
[----:B0-----:R-:W-:-:S04]  /*22c0*/  FFMA R15, R17, R0, -1 ;  /* 0xbf800000110f7423 */ /* 0x001fc80000000000 */
[----:B------:R-:W-:-:S04]  /*22d0*/  FADD.FTZ R15, -R15, -RZ ;  /* 0x800000ff0f0f7221 */ /* 0x000fc80000010100 */
[----:B------:R-:W-:-:S07]  /*22e0*/  FFMA R0, R0, R15, R0 ;  /* 0x0000000f00007223 */ /* 0x000fce0000000000 */
.L_x_26911:
[----:B------:R-:W-:Y:S05]  /*22f0*/  BSYNC B1 ;  /* 0x0000000000017941 */ /* 0x000fea0003800000 */
.L_x_26909:
        /* <DEDUP_REMOVED lines=22> */
.L_x_26913:
[----:B------:R-:W0:Y:S02]  /*2460*/  MUFU.RCP R0, R17 ;  /* 0x0000001100007308 */ /* 0x000e240000001000 */
[----:B0-----:R-:W-:-:S04]  /*2470*/  FFMA R15, R17, R0, -1 ;  /* 0xbf800000110f7423 */ /* 0x001fc80000000000 */
[----:B------:R-:W-:-:S04]  /*2480*/  FADD.FTZ R15, -R15, -RZ ;  /* 0x800000ff0f0f7221 */ /* 0x000fc80000010100 */
[----:B------:R-:W-:-:S07]  /*2490*/  FFMA R0, R0, R15, R0 ;  /* 0x0000000f00007223 */ /* 0x000fce0000000000 */
.L_x_26914:
[----:B------:R-:W-:Y:S05]  /*24a0*/  BSYNC B1 ;  /* 0x0000000000017941 */ /* 0x000fea0003800000 */
.L_x_26912:
        /* <DEDUP_REMOVED lines=22> */
[----:B------:R-:W-:Y:S01]  /*2610*/  IMAD.MOV.U32 R24, RZ, RZ, R0 ;  /* 0x000000ffff187224 */ /* 0x000fe200078e0000 */
[----:B------:R-:W-:Y:S06]  /*2620*/  BRA `(.L_x_26917) ;  /* 0x0000000000107947 */ /* 0x000fec0003800000 */
.L_x_26916:
[----:B------:R-:W0:Y:S02]  /*2630*/  MUFU.RCP R24, R17 ;  /* 0x0000001100187308 */ /* 0x000e240000001000 */
[----:B0-----:R-:W-:-:S04]  /*2640*/  FFMA R0, R17, R24, -1 ;  /* 0xbf80000011007423 */ /* 0x001fc80000000018 */
[----:B------:R-:W-:-:S04]  /*2650*/  FADD.FTZ R15, -R0, -RZ ;  /* 0x800000ff000f7221 */ /* 0x000fc80000010100 */
[----:B------:R-:W-:-:S07]  /*2660*/  FFMA R24, R24, R15, R24 ;  /* 0x0000000f18187223 */ /* 0x000fce0000000018 */
.L_x_26917:
[----:B------:R-:W-:Y:S05]  /*2670*/  BSYNC B1 ;  /* 0x0000000000017941 */ /* 0x000fea0003800000 */
.L_x_26915:
        /* <DEDUP_REMOVED lines=37> */
.L_x_26919:
[----:B------:R-:W-:Y:S05]  /*28d0*/  BSYNC B0 ;  /* 0x0000000000007941 */ /* 0x000fea0003800000 */
.L_x_26918:
        /* <DEDUP_REMOVED lines=12> */
.L_x_26921:
[----:B------:R-:W-:Y:S05]  /*29a0*/  BSYNC B0 ;  /* 0x0000000000007941 */ /* 0x000fea0003800000 */
.L_x_26920:
        /* <DEDUP_REMOVED lines=18> */
.L_x_26923:
[----:B------:R-:W-:Y:S05]  /*2ad0*/  BSYNC B0 ;  /* 0x0000000000007941 */ /* 0x000fea0003800000 */
.L_x_26922:
        /* <DEDUP_REMOVED lines=23> */
.L_x_26925:
[----:B------:R-:W-:Y:S05]  /*2c50*/  BSYNC B0 ;  /* 0x0000000000007941 */ /* 0x000fea0003800000 */
.L_x_26924:
        /* <DEDUP_REMOVED lines=94> */
[----:B-----5:R-:W-:Y:S05]  /*3240*/  CALL.REL.NOINC `($__internal_557_$__cuda_sm20_rcp_rn_f32_slowpath) ;  /* 0x0000009800807944 */ /* 0x020fea0003c00000 */
[----:B------:R-:W-:Y:S05]  /*3250*/  BRA `(.L_x_26928) ;  /* 0x0000000000107947 */ /* 0x000fea0003800000 */
.L_x_26927:
[----:B------:R-:W0:Y:S02]  /*3260*/  MUFU.RCP R15, R50 ;  /* 0x00000032000f7308 */ /* 0x000e240000001000 */
[----:B0-----:R-:W-:-:S04]  /*3270*/  FFMA R0, R50, R15, -1 ;  /* 0xbf80000032007423 */ /* 0x001fc8000000000f */
[----:B------:R-:W-:-:S04]  /*3280*/  FADD.FTZ R0, -R0, -RZ ;  /* 0x800000ff00007221 */ /* 0x000fc80000010100 */
[----:B------:R-:W-:-:S07]  /*3290*/  FFMA R0, R15, R0, R15 ;  /* 0x000000000f007223 */ /* 0x000fce000000000f */
.L_x_26928:
[----:B------:R-:W-:Y:S05]  /*32a0*/  BSYNC B1 ;  /* 0x0000000000017941 */ /* 0x000fea0003800000 */
.L_x_26926:
        /* <DEDUP_REMOVED lines=23> */
.L_x_26930:
[----:B------:R-:W0:Y:S02]  /*3420*/  MUFU.RCP R0, R17 ;  /* 0x0000001100007308 */ /* 0x000e240000001000 */
[----:B0-----:R-:W-:-:S04]  /*3430*/  FFMA R15, R17, R0, -1 ;  /* 0xbf800000110f7423 */ /* 0x001fc80000000000 */
[----:B------:R-:W-:-:S04]  /*3440*/  FADD.FTZ R15, -R15, -RZ ;  /* 0x800000ff0f0f7221 */ /* 0x000fc80000010100 */
[----:B------:R-:W-:-:S07]  /*3450*/  FFMA R0, R0, R15, R0 ;  /* 0x0000000f00007223 */ /* 0x000fce0000000000 */
.L_x_26931:
[----:B------:R-:W-:Y:S05]  /*3460*/  BSYNC B1 ;  /* 0x0000000000017941 */ /* 0x000fea0003800000 */
.L_x_26929:
        /* <DEDUP_REMOVED lines=22> */
.L_x_26933:
[----:B------:R-:W0:Y:S02]  /*35d0*/  MUFU.RCP R0, R17 ;  /* 0x0000001100007308 */ /* 0x000e240000001000 */
[----:B0-----:R-:W-:-:S04]  /*35e0*/  FFMA R15, R17, R0, -1 ;  /* 0xbf800000110f7423 */ /* 0x001fc80000000000 */
[----:B------:R-:W-:-:S04]  /*35f0*/  FADD.FTZ R15, -R15, -RZ ;  /* 0x800000ff0f0f7221 */ /* 0x000fc80000010100 */
[----:B------:R-:W-:-:S07]  /*3600*/  FFMA R0, R0, R15, R0 ;  /* 0x0000000f00007223 */ /* 0x000fce0000000000 */
.L_x_26934:
[----:B------:R-:W-:Y:S05]  /*3610*/  BSYNC B1 ;  /* 0x0000000000017941 */ /* 0x000fea0003800000 */
.L_x_26932:
        /* <DEDUP_REMOVED lines=23> */
.L_x_26936:
[----:B------:R-:W0:Y:S02]  /*3790*/  MUFU.RCP R0, R17 ;  /* 0x0000001100007308 */ /* 0x000e240000001000 */
[----:B0-----:R-:W-:-:S04]  /*37a0*/  FFMA R15, R17, R0, -1 ;  /* 0xbf800000110f7423 */ /* 0x001fc80000000000 */
[----:B------:R-:W-:-:S04]  /*37b0*/  FADD.FTZ R15, -R15, -RZ ;  /* 0x800000ff0f0f7221 */ /* 0x000fc80000010100 */
[----:B------:R-:W-:-:S07]  /*37c0*/  FFMA R0, R0, R15, R0 ;  /* 0x0000000f00007223 */ /* 0x000fce0000000000 */
.L_x_26937:
[----:B------:R-:W-:Y:S05]  /*37d0*/  BSYNC B1 ;  /* 0x0000000000017941 */ /* 0x000fea0003800000 */
.L_x_26935:
        /* <DEDUP_REMOVED lines=22> */
.L_x_26939:
[----:B------:R-:W0:Y:S02]  /*3940*/  MUFU.RCP R0, R17 ;  /* 0x0000001100007308 */ /* 0x000e240000001000 */
[----:B0-----:R-:W-:-:S04]  /*3950*/  FFMA R15, R17, R0, -1 ;  /* 0xbf800000110f7423 */ /* 0x001fc80000000000 */
[----:B------:R-:W-:-:S04]  /*3960*/  FADD.FTZ R15, -R15, -RZ ;  /* 0x800000ff0f0f7221 */ /* 0x000fc80000010100 */
[----:B------:R-:W-:-:S07]  /*3970*/  FFMA R0, R0, R15, R0 ;  /* 0x0000000f00007223 */ /* 0x000fce0000000000 */
.L_x_26940:
[----:B------:R-:W-:Y:S05]  /*3980*/  BSYNC B1 ;  /* 0x0000000000017941 */ /* 0x000fea0003800000 */
.L_x_26938:
        /* <DEDUP_REMOVED lines=23> */
.L_x_26942:
[----:B------:R-:W0:Y:S02]  /*3b00*/  MUFU.RCP R0, R17 ;  /* 0x0000001100007308 */ /* 0x000e240000001000 */
[----:B0-----:R-:W-:-:S04]  /*3b10*/  FFMA R15, R17, R0, -1 ;  /* 0xbf800000110f7423 */ /* 0x001fc80000000000 */
[----:B------:R-:W-:-:S04]  /*3b20*/  FADD.FTZ R15, -R15, -RZ ;  /* 0x800000ff0f0f7221 */ /* 0x000fc80000010100 */
[----:B------:R-:W-:-:S07]  /*3b30*/  FFMA R0, R0, R15, R0 ;  /* 0x0000000f00007223 */ /* 0x000fce0000000000 */
.L_x_26943:
[----:B------:R-:W-:Y:S05]  /*3b40*/  BSYNC B1 ;  /* 0x0000000000017941 */ /* 0x000fea0003800000 */
.L_x_26941:
        /* <DEDUP_REMOVED lines=22> */
.L_x_26945:
[----:B------:R-:W0:Y:S02]  /*3cb0*/  MUFU.RCP R0, R17 ;  /* 0x0000001100007308 */ /* 0x000e240000001000 */
[----:B0-----:R-:W-:-:S04]  /*3cc0*/  FFMA R15, R17, R0, -1 ;  /* 0xbf800000110f7423 */ /* 0x001fc80000000000 */
[----:B------:R-:W-:-:S04]  /*3cd0*/  FADD.FTZ R15, -R15, -RZ ;  /* 0x800000ff0f0f7221 */ /* 0x000fc80000010100 */
[----:B------:R-:W-:-:S07]  /*3ce0*/  FFMA R0, R0, R15, R0 ;  /* 0x0000000f00007223 */ /* 0x000fce0000000000 */
.L_x_26946:
[----:B------:R-:W-:Y:S05]  /*3cf0*/  BSYNC B1 ;  /* 0x0000000000017941 */ /* 0x000fea0003800000 */
.L_x_26944:
        /* <DEDUP_REMOVED lines=23> */
.L_x_26948:
[----:B------:R-:W0:Y:S02]  /*3e70*/  MUFU.RCP R0, R17 ;  /* 0x0000001100007308 */ /* 0x000e240000001000 */
[----:B0-----:R-:W-:-:S04]  /*3e80*/  FFMA R15, R17, R0, -1 ;  /* 0xbf800000110f7423 */ /* 0x001fc80000000000 */
[----:B------:R-:W-:-:S04]  /*3e90*/  FADD.FTZ R15, -R15, -RZ ;  /* 0x800000ff0f0f7221 */ /* 0x000fc80000010100 */
[----:B------:R-:W-:-:S07]  /*3ea0*/  FFMA R0, R0, R15, R0 ;  /* 0x0000000f00007223 */ /* 0x000fce0000000000 */
.L_x_26949:
[----:B------:R-:W-:Y:S05]  /*3eb0*/  BSYNC B1 ;  /* 0x0000000000017941 */ /* 0x000fea0003800000 */
.L_x_26947:
        /* <DEDUP_REMOVED lines=22> */
.L_x_26951:
[----:B------:R-:W0:Y:S02]  /*4020*/  MUFU.RCP R0, R17 ;  /* 0x0000001100007308 */ /* 0x000e240000001000 */
[----:B0-----:R-:W-:-:S04]  /*4030*/  FFMA R15, R17, R0, -1 ;  /* 0xbf800000110f7423 */ /* 0x001fc80000000000 */
[----:B------:R-:W-:-:S04]  /*4040*/  FADD.FTZ R15, -R15, -RZ ;  /* 0x800000ff0f0f7221 */ /* 0x000fc80000010100 */
[----:B------:R-:W-:-:S07]  /*4050*/  FFMA R0, R0, R15, R0 ;  /* 0x0000000f00007223 */ /* 0x000fce0000000000 */
.L_x_26952:
[----:B------:R-:W-:Y:S05]  /*4060*/  BSYNC B1 ;  /* 0x0000000000017941 */ /* 0x000fea0003800000 */
.L_x_26950:
        /* <DEDUP_REMOVED lines=23> */
.L_x_26954:
[----:B------:R-:W0:Y:S02]  /*41e0*/  MUFU.RCP R0, R17 ;  /* 0x0000001100007308 */ /* 0x000e240000001000 */
[----:B0-----:R-:W-:-:S04]  /*41f0*/  FFMA R15, R17, R0, -1 ;  /* 0xbf800000110f7423 */ /* 0x001fc80000000000 */
[----:B------:R-:W-:-:S04]  /*4200*/  FADD.FTZ R15, -R15, -RZ ;  /* 0x800000ff0f0f7221 */ /* 0x000fc80000010100 */
[----:B------:R-:W-:-:S07]  /*4210*/  FFMA R0, R0, R15, R0 ;  /* 0x0000000f00007223 */ /* 0x000fce0000000000 */
.L_x_26955:
[----:B------:R-:W-:Y:S05]  /*4220*/  BSYNC B1 ;  /* 0x0000000000017941 */ /* 0x000fea0003800000 */
.L_x_26953:
        /* <DEDUP_REMOVED lines=22> */
.L_x_26957:
[----:B------:R-:W0:Y:S02]  /*4390*/  MUFU.RCP R0, R17 ;  /* 0x0000001100007308 */ /* 0x000e240000001000 */
[----:B0-----:R-:W-:-:S04]  /*43a0*/  FFMA R15, R17, R0, -1 ;  /* 0xbf800000110f7423 */ /* 0x001fc80000000000 */
[----:B------:R-:W-:-:S04]  /*43b0*/  FADD.FTZ R15, -R15, -RZ ;  /* 0x800000ff0f0f7221 */ /* 0x000fc80000010100 */
[----:B------:R-:W-:-:S07]  /*43c0*/  FFMA R0, R0, R15, R0 ;  /* 0x0000000f00007223 */ /* 0x000fce0000000000 */
.L_x_26958:
[----:B------:R-:W-:Y:S05]  /*43d0*/  BSYNC B1 ;  /* 0x0000000000017941 */ /* 0x000fea0003800000 */
.L_x_26956:
        /* <DEDUP_REMOVED lines=23> */
.L_x_26960:
[----:B------:R-:W0:Y:S02]  /*4550*/  MUFU.RCP R0, R17 ;  /* 0x0000001100007308 */ /* 0x000e240000001000 */
[----:B0-----:R-:W-:-:S04]  /*4560*/  FFMA R15, R17, R0, -1 ;  /* 0xbf800000110f7423 */ /* 0x001fc80000000000 */
[----:B------:R-:W-:-:S04]  /*4570*/  FADD.FTZ R15, -R15, -RZ ;  /* 0x800000ff0f0f7221 */ /* 0x000fc80000010100 */
[----:B------:R-:W-:-:S07]  /*4580*/  FFMA R0, R0, R15, R0 ;  /* 0x0000000f00007223 */ /* 0x000fce0000000000 */
.L_x_26961:
[----:B------:R-:W-:Y:S05]  /*4590*/  BSYNC B1 ;  /* 0x0000000000017941 */ /* 0x000fea0003800000 */
.L_x_26959:
        /* <DEDUP_REMOVED lines=22> */
.L_x_26963:
[----:B------:R-:W0:Y:S02]  /*4700*/  MUFU.RCP R0, R17 ;  /* 0x0000001100007308 */ /* 0x000e240000001000 */
[----:B0-----:R-:W-:-:S04]  /*4710*/  FFMA R15, R17, R0, -1 ;  /* 0xbf800000110f7423 */ /* 0x001fc80000000000 */
[----:B------:R-:W-:-:S04]  /*4720*/  FADD.FTZ R15, -R15, -RZ ;  /* 0x800000ff0f0f7221 */ /* 0x000fc80000010100 */
[----:B------:R-:W-:-:S07]  /*4730*/  FFMA R0, R0, R15, R0 ;  /* 0x0000000f00007223 */ /* 0x000fce0000000000 */
.L_x_26964:
[----:B------:R-:W-:Y:S05]  /*4740*/  BSYNC B1 ;  /* 0x0000000000017941 */ /* 0x000fea0003800000 */
.L_x_26962:
        /* <DEDUP_REMOVED lines=23> */
.L_x_26966:
[----:B------:R-:W0:Y:S02]  /*48c0*/  MUFU.RCP R0, R17 ;  /* 0x0000001100007308 */ /* 0x000e240000001000 */
[----:B0-----:R-:W-:-:S04]  /*48d0*/  FFMA R15, R17, R0, -1 ;  /* 0xbf800000110f7423 */ /* 0x001fc80000000000 */
[----:B------:R-:W-:-:S04]  /*48e0*/  FADD.FTZ R15, -R15, -RZ ;  /* 0x800000ff0f0f7221 */ /* 0x000fc80000010100 */
[----:B------:R-:W-:-:S07]  /*48f0*/  FFMA R0, R0, R15, R0 ;  /* 0x0000000f00007223 */ /* 0x000fce0000000000 */
.L_x_26967:
[----:B------:R-:W-:Y:S05]  /*4900*/  BSYNC B1 ;  /* 0x0000000000017941 */ /* 0x000fea0003800000 */
.L_x_26965:
        /* <DEDUP_REMOVED lines=22> */
.L_x_26969:
[----:B------:R-:W0:Y:S02]  /*4a70*/  MUFU.RCP R0, R17 ;  /* 0x0000001100007308 */ /* 0x000e240000001000 */
[----:B0-----:R-:W-:-:S04]  /*4a80*/  FFMA R15, R17, R0, -1 ;  /* 0xbf800000110f7423 */ /* 0x001fc80000000000 */
[----:B------:R-:W-:-:S04]  /*4a90*/  FADD.FTZ R15, -R15, -RZ ;  /* 0x800000ff0f0f7221 */ /* 0x000fc80000010100 */
[----:B------:R-:W-:-:S07]  /*4aa0*/  FFMA R0, R0, R15, R0 ;  /* 0x0000000f00007223 */ /* 0x000fce0000000000 */
.L_x_26970:
[----:B------:R-:W-:Y:S05]  /*4ab0*/  BSYNC B1 ;  /* 0x0000000000017941 */ /* 0x000fea0003800000 */
.L_x_26968:
        /* <DEDUP_REMOVED lines=23> */
.L_x_26972:
[----:B------:R-:W0:Y:S02]  /*4c30*/  MUFU.RCP R0, R17 ;  /* 0x0000001100007308 */ /* 0x000e240000001000 */
[----:B0-----:R-:W-:-:S04]  /*4c40*/  FFMA R15, R17, R0, -1 ;  /* 0xbf800000110f7423 */ /* 0x001fc80000000000 */
[----:B------:R-:W-:-:S04]  /*4c50*/  FADD.FTZ R15, -R15, -RZ ;  /* 0x800000ff0f0f7221 */ /* 0x000fc80000010100 */
[----:B------:R-:W-:-:S07]  /*4c60*/  FFMA R0, R0, R15, R0 ;  /* 0x0000000f00007223 */ /* 0x000fce0000000000 */
.L_x_26973:
[----:B------:R-:W-:Y:S05]  /*4c70*/  BSYNC B1 ;  /* 0x0000000000017941 */ /* 0x000fea0003800000 */
.L_x_26971:
        /* <DEDUP_REMOVED lines=48> */
.L_x_26975:
[----:B------:R-:W-:Y:S05]  /*4f80*/  BSYNC B0 ;  /* 0x0000000000007941 */ /* 0x000fea0003800000 */
.L_x_26974:
        /* <DEDUP_REMOVED lines=19> */
.L_x_26977:
[----:B------:R-:W-:Y:S05]  /*50c0*/  BSYNC B0 ;  /* 0x0000000000007941 */ /* 0x000fea0003800000 */
.L_x_26976:
        /* <DEDUP_REMOVED lines=29> */
.L_x_26979:
[----:B------:R-:W-:Y:S05]  /*52a0*/  BSYNC B0 ;  /* 0x0000000000007941 */ /* 0x000fea0003800000 */
.L_x_26978:
        /* <DEDUP_REMOVED lines=35> */
.L_x_26981:
[----:B------:R-:W-:Y:S05]  /*54e0*/  BSYNC B0 ;  /* 0x0000000000007941 */ /* 0x000fea0003800000 */
.L_x_26980:
        /* <DEDUP_REMOVED lines=83> */
[----:B-----5:R-:W-:Y:S05]  /*5a20*/  CALL.REL.NOINC `($__internal_557_$__cuda_sm20_rcp_rn_f32_slowpath) ;  /* 0x0000007000887944 */ /* 0x020fea0003c00000 */
[----:B------:R-:W-:Y:S05]  /*5a30*/  BRA `(.L_x_26984) ;  /* 0x0000000000107947 */ /* 0x000fea0003800000 */
.L_x_26983:
[----:B------:R-:W0:Y:S02]  /*5a40*/  MUFU.RCP R15, R16 ;  /* 0x00000010000f7308 */ /* 0x000e240000001000 */
[----:B0-----:R-:W-:-:S04]  /*5a50*/  FFMA R0, R16, R15, -1 ;  /* 0xbf80000010007423 */ /* 0x001fc8000000000f */
[----:B------:R-:W-:-:S04]  /*5a60*/  FADD.FTZ R0, -R0, -RZ ;  /* 0x800000ff00007221 */ /* 0x000fc80000010100 */
[----:B------:R-:W-:-:S07]  /*5a70*/  FFMA R0, R15, R0, R15 ;  /* 0x000000000f007223 */ /* 0x000fce000000000f */
.L_x_26984:
[----:B------:R-:W-:Y:S05]  /*5a80*/  BSYNC B1 ;  /* 0x0000000000017941 */ /* 0x000fea0003800000 */
.L_x_26982:
        /* <DEDUP_REMOVED lines=23> */
.L_x_26986:
[----:B------:R-:W0:Y:S02]  /*5c00*/  MUFU.RCP R0, R17 ;  /* 0x0000001100007308 */ /* 0x000e240000001000 */
[----:B0-----:R-:W-:-:S04]  /*5c10*/  FFMA R15, R17, R0, -1 ;  /* 0xbf800000110f7423 */ /* 0x001fc80000000000 */
[----:B------:R-:W-:-:S04]  /*5c20*/  FADD.FTZ R15, -R15, -RZ ;  /* 0x800000ff0f0f7221 */ /* 0x000fc80000010100 */
[----:B------:R-:W-:-:S07]  /*5c30*/  FFMA R0, R0, R15, R0 ;  /* 0x0000000f00007223 */ /* 0x000fce0000000000 */
.L_x_26987:
[----:B------:R-:W-:Y:S05]  /*5c40*/  BSYNC B1 ;  /* 0x0000000000017941 */ /* 0x000fea0003800000 */
.L_x_26985:
        /* <DEDUP_REMOVED lines=22> */
.L_x_26989:
[----:B------:R-:W0:Y:S02]  /*5db0*/  MUFU.RCP R0, R17 ;  /* 0x0000001100007308 */ /* 0x000e240000001000 */
[----:B0-----:R-:W-:-:S04]  /*5dc0*/  FFMA R15, R17, R0, -1 ;  /* 0xbf800000110f7423 */ /* 0x001fc80000000000 */
[----:B------:R-:W-:-:S04]  /*5dd0*/  FADD.FTZ R15, -R15, -RZ ;  /* 0x800000ff0f0f7221 */ /* 0x000fc80000010100 */
[----:B------:R-:W-:-:S07]  /*5de0*/  FFMA R0, R0, R15, R0 ;  /* 0x0000000f00007223 */ /* 0x000fce0000000000 */
.L_x_26990:
[----:B------:R-:W-:Y:S05]  /*5df0*/  BSYNC B1 ;  /* 0x0000000000017941 */ /* 0x000fea0003800000 */
.L_x_26988:
        /* <DEDUP_REMOVED lines=23> */
.L_x_26992:
[----:B------:R-:W0:Y:S02]  /*5f70*/  MUFU.RCP R0, R17 ;  /* 0x0000001100007308 */ /* 0x000e240000001000 */
[----:B0-----:R-:W-:-:S04]  /*5f80*/  FFMA R15, R17, R0, -1 ;  /* 0xbf800000110f7423 */ /* 0x001fc80000000000 */
[----:B------:R-:W-:-:S04]  /*5f90*/  FADD.FTZ R15, -R15, -RZ ;  /* 0x800000ff0f0f7221 */ /* 0x000fc80000010100 */
[----:B------:R-:W-:-:S07]  /*5fa0*/  FFMA R0, R0, R15, R0 ;  /* 0x0000000f00007223 */ /* 0x000fce0000000000 */
.L_x_26993:
[----:B------:R-:W-:Y:S05]  /*5fb0*/  BSYNC B1 ;  /* 0x0000000000017941 */ /* 0x000fea0003800000 */
.L_x_26991:
        /* <DEDUP_REMOVED lines=22> */
.L_x_26995:
[----:B------:R-:W0:Y:S02]  /*6120*/  MUFU.RCP R0, R17 ;  /* 0x0000001100007308 */ /* 0x000e240000001000 */
[----:B0-----:R-:W-:-:S04]  /*6130*/  FFMA R15, R17, R0, -1 ;  /* 0xbf800000110f7423 */ /* 0x001fc80000000000 */
[----:B------:R-:W-:-:S04]  /*6140*/  FADD.FTZ R15, -R15, -RZ ;  /* 0x800000ff0f0f7221 */ /* 0x000fc80000010100 */
[----:B------:R-:W-:-:S07]  /*6150*/  FFMA R0, R0, R15, R0 ;  /* 0x0000000f00007223 */ /* 0x000fce0000000000 */
.L_x_26996:
[----:B------:R-:W-:Y:S05]  /*6160*/  BSYNC B1 ;  /* 0x0000000000017941 */ /* 0x000fea0003800000 */
.L_x_26994:
        /* <DEDUP_REMOVED lines=23> */
.L_x_26998:
[----:B------:R-:W0:Y:S02]  /*62e0*/  MUFU.RCP R0, R17 ;  /* 0x0000001100007308 */ /* 0x000e240000001000 */
[----:B0-----:R-:W-:-:S04]  /*62f0*/  FFMA R15, R17, R0, -1 ;  /* 0xbf800000110f7423 */ /* 0x001fc80000000000 */
[----:B------:R-:W-:-:S04]  /*6300*/  FADD.FTZ R15, -R15, -RZ ;  /* 0x800000ff0f0f7221 */ /* 0x000fc80000010100 */
[----:B------:R-:W-:-:S07]  /*6310*/  FFMA R0, R0, R15, R0 ;  /* 0x0000000f00007223 */ /* 0x000fce0000000000 */
.L_x_26999:
[----:B------:R-:W-:Y:S05]  /*6320*/  BSYNC B1 ;  /* 0x0000000000017941 */ /* 0x000fea0003800000 */
.L_x_26997:
        /* <DEDUP_REMOVED lines=22> */
.L_x_27001:
[----:B------:R-:W0:Y:S02]  /*6490*/  MUFU.RCP R0, R17 ;  /* 0x0000001100007308 */ /* 0x000e240000001000 */
[----:B0-----:R-:W-:-:S04]  /*64a0*/  FFMA R15, R17, R0, -1 ;  /* 0xbf800000110f7423 */ /* 0x001fc80000000000 */
[----:B------:R-:W-:-:S04]  /*64b0*/  FADD.FTZ R15, -R15, -RZ ;  /* 0x800000ff0f0f7221 */ /* 0x000fc80000010100 */
[----:B------:R-:W-:-:S07]  /*64c0*/  FFMA R0, R0, R15, R0 ;  /* 0x0000000f00007223 */ /* 0x000fce0000000000 */
.L_x_27002:
[----:B------:R-:W-:Y:S05]  /*64d0*/  BSYNC B1 ;  /* 0x0000000000017941 */ /* 0x000fea0003800000 */
.L_x_27000:
        /* <DEDUP_REMOVED lines=23> */
.L_x_27004:
[----:B------:R-:W0:Y:S02]  /*6650*/  MUFU.RCP R0, R17 ;  /* 0x0000001100007308 */ /* 0x000e240000001000 */
[----:B0-----:R-:W-:-:S04]  /*6660*/  FFMA R15, R17, R0, -1 ;  /* 0xbf800000110f7423 */ /* 0x001fc80000000000 */
[----:B------:R-:W-:-:S04]  /*6670*/  FADD.FTZ R15, -R15, -RZ ;  /* 0x800000ff0f0f7221 */ /* 0x000fc80000010100 */
[----:B------:R-:W-:-:S07]  /*6680*/  FFMA R0, R0, R15, R0 ;  /* 0x0000000f00007223 */ /* 0x000fce0000000000 */
.L_x_27005:
[----:B------:R-:W-:Y:S05]  /*6690*/  BSYNC B1 ;  /* 0x0000000000017941 */ /* 0x000fea0003800000 */
.L_x_27003:
        /* <DEDUP_REMOVED lines=22> */
.L_x_27007:
[----:B------:R-:W0:Y:S02]  /*6800*/  MUFU.RCP R0, R17 ;  /* 0x0000001100007308 */ /* 0x000e240000001000 */
[----:B0-----:R-:W-:-:S04]  /*6810*/  FFMA R15, R17, R0, -1 ;  /* 0xbf800000110f7423 */ /* 0x001fc80000000000 */
[----:B------:R-:W-:-:S04]  /*6820*/  FADD.FTZ R15, -R15, -RZ ;  /* 0x800000ff0f0f7221 */ /* 0x000fc80000010100 */
[----:B------:R-:W-:-:S07]  /*6830*/  FFMA R0, R0, R15, R0 ;  /* 0x0000000f00007223 */ /* 0x000fce0000000000 */
.L_x_27008:
[----:B------:R-:W-:Y:S05]  /*6840*/  BSYNC B1 ;  /* 0x0000000000017941 */ /* 0x000fea0003800000 */
.L_x_27006:
        /* <DEDUP_REMOVED lines=23> */
.L_x_27010:
[----:B------:R-:W0:Y:S02]  /*69c0*/  MUFU.RCP R0, R17 ;  /* 0x0000001100007308 */ /* 0x000e240000001000 */
[----:B0-----:R-:W-:-:S04]  /*69d0*/  FFMA R15, R17, R0, -1 ;  /* 0xbf800000110f7423 */ /* 0x001fc80000000000 */
[----:B------:R-:W-:-:S04]  /*69e0*/  FADD.FTZ R15, -R15, -RZ ;  /* 0x800000ff0f0f7221 */ /* 0x000fc80000010100 */
[----:B------:R-:W-:-:S07]  /*69f0*/  FFMA R0, R0, R15, R0 ;  /* 0x0000000f00007223 */ /* 0x000fce0000000000 */
.L_x_27011:
[----:B------:R-:W-:Y:S05]  /*6a00*/  BSYNC B1 ;  /* 0x0000000000017941 */ /* 0x000fea0003800000 */
.L_x_27009:
        /* <DEDUP_REMOVED lines=22> */
.L_x_27013:
[----:B------:R-:W0:Y:S02]  /*6b70*/  MUFU.RCP R0, R17 ;  /* 0x0000001100007308 */ /* 0x000e240000001000 */
[----:B0-----:R-:W-:-:S04]  /*6b80*/  FFMA R15, R17, R0, -1 ;  /* 0xbf800000110f7423 */ /* 0x001fc80000000000 */
[----:B------:R-:W-:-:S04]  /*6b90*/  FADD.FTZ R15, -R15, -RZ ;  /* 0x800000ff0f0f7221 */ /* 0x000fc80000010100 */
[----:B------:R-:W-:-:S07]  /*6ba0*/  FFMA R0, R0, R15, R0 ;  /* 0x0000000f00007223 */ /* 0x000fce0000000000 */
.L_x_27014:
[----:B------:R-:W-:Y:S05]  /*6bb0*/  BSYNC B1 ;  /* 0x0000000000017941 */ /* 0x000fea0003800000 */
.L_x_27012:
        /* <DEDUP_REMOVED lines=23> */
.L_x_27016:
[----:B------:R-:W0:Y:S02]  /*6d30*/  MUFU.RCP R0, R17 ;  /* 0x0000001100007308 */ /* 0x000e240000001000 */
[----:B0-----:R-:W-:-:S04]  /*6d40*/  FFMA R15, R17, R0, -1 ;  /* 0xbf800000110f7423 */ /* 0x001fc80000000000 */
[----:B------:R-:W-:-:S04]  /*6d50*/  FADD.FTZ R15, -R15, -RZ ;  /* 0x800000ff0f0f7221 */ /* 0x000fc80000010100 */
[----:B------:R-:W-:-:S07]  /*6d60*/  FFMA R0, R0, R15, R0 ;  /* 0x0000000f00007223 */ /* 0x000fce0000000000 */
.L_x_27017:
[----:B------:R-:W-:Y:S05]  /*6d70*/  BSYNC B1 ;  /* 0x0000000000017941 */ /* 0x000fea0003800000 */
.L_x_27015:
        /* <DEDUP_REMOVED lines=22> */
.L_x_27019:
[----:B------:R-:W0:Y:S02]  /*6ee0*/  MUFU.RCP R0, R17 ;  /* 0x0000001100007308 */ /* 0x000e240000001000 */
[----:B0-----:R-:W-:-:S04]  /*6ef0*/  FFMA R15, R17, R0, -1 ;  /* 0xbf800000110f7423 */ /* 0x001fc80000000000 */
[----:B------:R-:W-:-:S04]  /*6f00*/  FADD.FTZ R15, -R15, -RZ ;  /* 0x800000ff0f0f7221 */ /* 0x000fc80000010100 */
[----:B------:R-:W-:-:S07]  /*6f10*/  FFMA R0, R0, R15, R0 ;  /* 0x0000000f00007223 */ /* 0x000fce0000000000 */
.L_x_27020:
[----:B------:R-:W-:Y:S05]  /*6f20*/  BSYNC B1 ;  /* 0x0000000000017941 */ /* 0x000fea0003800000 */
.L_x_27018:
        /* <DEDUP_REMOVED lines=23> */
.L_x_27022:
[----:B------:R-:W0:Y:S02]  /*70a0*/  MUFU.RCP R0, R17 ;  /* 0x0000001100007308 */ /* 0x000e240000001000 */
[----:B0-----:R-:W-:-:S04]  /*70b0*/  FFMA R15, R17, R0, -1 ;  /* 0xbf800000110f7423 */ /* 0x001fc80000000000 */
[----:B------:R-:W-:-:S04]  /*70c0*/  FADD.FTZ R15, -R15, -RZ ;  /* 0x800000ff0f0f7221 */ /* 0x000fc80000010100 */
[----:B------:R-:W-:-:S07]  /*70d0*/  FFMA R0, R0, R15, R0 ;  /* 0x0000000f00007223 */ /* 0x000fce0000000000 */
.L_x_27023:
[----:B------:R-:W-:Y:S05]  /*70e0*/  BSYNC B1 ;  /* 0x0000000000017941 */ /* 0x000fea0003800000 */
.L_x_27021:
        /* <DEDUP_REMOVED lines=22> */
.L_x_27025:
[----:B------:R-:W0:Y:S02]  /*7250*/  MUFU.RCP R0, R23 ;  /* 0x0000001700007308 */ /* 0x000e240000001000 */
[----:B0-----:R-:W-:-:S04]  /*7260*/  FFMA R15, R23, R0, -1 ;  /* 0xbf800000170f7423 */ /* 0x001fc80000000000 */
[----:B------:R-:W-:-:S04]  /*7270*/  FADD.FTZ R15, -R15, -RZ ;  /* 0x800000ff0f0f7221 */ /* 0x000fc80000010100 */
[----:B------:R-:W-:-:S07]  /*7280*/  FFMA R0, R0, R15, R0 ;  /* 0x0000000f00007223 */ /* 0x000fce0000000000 */
.L_x_27026:
[----:B------:R-:W-:Y:S05]  /*7290*/  BSYNC B1 ;  /* 0x0000000000017941 */ /* 0x000fea0003800000 */
.L_x_27024:
        /* <DEDUP_REMOVED lines=22> */
[----:B------:R-:W-:Y:S01]  /*7400*/  IMAD.MOV.U32 R16, RZ, RZ, R0 ;  /* 0x000000ffff107224 */ /* 0x000fe200078e0000 */
[----:B------:R-:W-:Y:S06]  /*7410*/  BRA `(.L_x_27029) ;  /* 0x0000000000107947 */ /* 0x000fec0003800000 */
.L_x_27028:
[----:B------:R-:W0:Y:S02]  /*7420*/  MUFU.RCP R16, R23 ;  /* 0x0000001700107308 */ /* 0x000e240000001000 */
[----:B0-----:R-:W-:-:S04]  /*7430*/  FFMA R0, R23, R16, -1 ;  /* 0xbf80000017007423 */ /* 0x001fc80000000010 */
[----:B------:R-:W-:-:S04]  /*7440*/  FADD.FTZ R15, -R0, -RZ ;  /* 0x800000ff000f7221 */ /* 0x000fc80000010100 */
[----:B------:R-:W-:-:S07]  /*7450*/  FFMA R16, R16, R15, R16 ;  /* 0x0000000f10107223 */ /* 0x000fce0000000010 */
.L_x_27029:
[----:B------:R-:W-:Y:S05]  /*7460*/  BSYNC B1 ;  /* 0x0000000000017941 */ /* 0x000fea0003800000 */
.L_x_27027:
        /* <DEDUP_REMOVED lines=40> */
.L_x_27031:
[----:B------:R-:W-:Y:S05]  /*76f0*/  BSYNC B0 ;  /* 0x0000000000007941 */ /* 0x000fea0003800000 */
.L_x_27030:
        /* <DEDUP_REMOVED lines=13> */
.L_x_27033:
[----:B------:R-:W-:Y:S05]  /*77d0*/  BSYNC B0 ;  /* 0x0000000000007941 */ /* 0x000fea0003800000 */
.L_x_27032:
        /* <DEDUP_REMOVED lines=35> */
.L_x_27035:
[----:B------:R-:W-:Y:S05]  /*7a10*/  BSYNC B0 ;  /* 0x0000000000007941 */ /* 0x000fea0003800000 */
.L_x_27034:
[----:B------:R-:W-:Y:S02]  /*7a20*/  HADD2.F32 R44, -RZ, R30.H0_H0 ;  /* 0x2000001eff2c7230 */ /* 0x000fe40000004100 */
[----:B0-----:R-:W-:Y:S01]  /*7a30*/  FMUL R23, R59, R7 ;  /* 0x000000073b177220 */ /* 0x001fe20000400000 */
[----:B------:R-:W-:Y:S01]  /*7a40*/  IMAD.MOV.U32 R17, RZ, RZ, 0x3bbb989d ;  /* 0x3bbb989dff117424 */ /* 0x000fe200078e00ff */
[----:B------:R-:W-:Y:S01]  /*7a50*/  FMNMX R41, |R56|, R41, !PT ;  /* 0x0000002938297209 */ /* 0x000fe20007800200 */
[----:B------:R-:W-:Y:S01]  /*7a60*/  BSSY B0, `(.L_x_27036) ;  /* 0x0000035000007945 */ /* 0x000fe20003800000 */
[----:B------:R-:W-:Y:S01]  /*7a70*/  FMUL R0, R44, -1.7020000219345092773 ;  /* 0xbfd9db232c007820 */ /* 0x000fe20000400000 */
[----:B------:R-:W-:Y:S01]  /*7a80*/  SHF.R.U32.HI R24, RZ, 0x3, R14 ;  /* 0x00000003ff187819 */ /* 0x000fe2000001160e */
[----:B------:R-:W-:Y:S01]  /*7a90*/  F2F.F16.F32 R23, R23 ;  /* 0x0000001700177304 */ /* 0x000fe20000200800 */
[----:B------:R-:W-:Y:S01]  /*7aa0*/  FMNMX R42, |R42|, R41, !PT ;  /* 0x000000292a2a7209 */ /* 0x000fe20007800200 */
[----:B------:R-:W-:Y:S01]  /*7ab0*/  FFMA.SAT R16, R0, R17, 0.5 ;  /* 0x3f00000000107423 */ /* 0x000fe20000002011 */
[----:B------:R-:W-:Y:S01]  /*7ac0*/  HFMA2.MMA R17, -RZ, RZ, 3.7421875, 0 ;  /* 0x437c0000ff117435 */ /* 0x000fe200000001ff */
[----:B------:R-:W-:Y:S01]  /*7ad0*/  FMUL R41, R46, R7 ;  /* 0x000000072e297220 */ /* 0x000fe20000400000 */
[----:B------:R-:W-:-:S02]  /*7ae0*/  FMNMX R42, |R43|, R42, !PT ;  /* 0x0000002a2b2a7209 */ /* 0x000fc40007800200 */
[----:B------:R-:W-:Y:S02]  /*7af0*/  LOP3.LUT R43, R24, 0x1c, RZ, 0xc0, !PT ;  /* 0x0000001c182b7812 */ /* 0x000fe400078ec0ff */
[----:B------:R-:W-:Y:S01]  /*7b00*/  FMNMX R42, |R57|, R42, !PT ;  /* 0x0000002a392a7209 */ /* 0x000fe20007800200 */
[----:B------:R-:W-:Y:S03]  /*7b10*/  F2F.F16.F32 R41, R41 ;  /* 0x0000002900297304 */ /* 0x000fe60000200800 */
        /* <DEDUP_REMOVED lines=9> */
[----:B------:R-:W1:Y:S01]  /*7bb0*/  F2F.F16.F32 R16, R16 ;  /* 0x0000001000107304 */ /* 0x000e620000200800 */
[----:B0-----:R-:W-:Y:S01]  /*7bc0*/  FFMA R0, R0, R17, 1 ;  /* 0x3f80000000007423 */ /* 0x001fe20000000011 */
[----:B------:R-:W-:-:S04]  /*7bd0*/  FMUL R17, R40, R7 ;  /* 0x0000000728117220 */ /* 0x000fc80000400000 */
[----:B------:R-:W-:Y:S02]  /*7be0*/  IADD3 R22, R0, 0x1800000, RZ ;  /* 0x0180000000167810 */ /* 0x000fe40007ffe0ff */
[----:B------:R-:W0:Y:S02]  /*7bf0*/  F2F.F16.F32 R17, R17 ;  /* 0x0000001100117304 */ /* 0x000e240000200800 */
        /* <DEDUP_REMOVED lines=27> */
.L_x_27037:
[----:B------:R-:W-:Y:S05]  /*7db0*/  BSYNC B0 ;  /* 0x0000000000007941 */ /* 0x000fea0003800000 */
.L_x_27036:
[----:B------:R-:W-:Y:S01]  /*7dc0*/  BSSY B1, `(.L_x_27038) ;  /* 0x000000d000017945 */ /* 0x000fe20003800000 */
[----:B------:R-:W-:Y:S02]  /*7dd0*/  FMNMX R40, |R40|, R35, !PT ;  /* 0x0000002328287209 */ /* 0x000fe40007800200 */
[----:B------:R-:W-:Y:S02]  /*7de0*/  IADD3 R35, R10, 0x3, RZ ;  /* 0x000000030a237810 */ /* 0x000fe40007ffe0ff */
[----:B------:R-:W-:Y:S01]  /*7df0*/  LOP3.LUT R41, R15, 0x1f, RZ, 0xc0, !PT ;  /* 0x0000001f0f297812 */ /* 0x000fe200078ec0ff */
[----:B------:R-:W-:Y:S06]  /*7e00*/  @P1 BRA `(.L_x_27039) ;  /* 0x0000000000101947 */ /* 0x000fec0003800000 */
[----:B------:R-:W-:-:S07]  /*7e10*/  MOV R15, 0x7e30 ;  /* 0x00007e30000f7802 */ /* 0x000fce0000000f00 */
[----:B0----5:R-:W-:Y:S05]  /*7e20*/  CALL.REL.NOINC `($__internal_557_$__cuda_sm20_rcp_rn_f32_slowpath) ;  /* 0x0000004c00887944 */ /* 0x021fea0003c00000 */
[----:B------:R-:W-:Y:S01]  /*7e30*/  IMAD.MOV.U32 R15, RZ, RZ, R0 ;  /* 0x000000ffff0f7224 */ /* 0x000fe200078e0000 */
[----:B------:R-:W-:Y:S06]  /*7e40*/  BRA `(.L_x_27040) ;  /* 0x0000000000107947 */ /* 0x000fec0003800000 */
.L_x_27039:
[----:B------:R-:W0:Y:S02]  /*7e50*/  MUFU.RCP R15, R0 ;  /* 0x00000000000f7308 */ /* 0x000e240000001000 */
[----:B0-----:R-:W-:-:S04]  /*7e60*/  FFMA R16, R0, R15, -1 ;  /* 0xbf80000000107423 */ /* 0x001fc8000000000f */
[----:B------:R-:W-:-:S04]  /*7e70*/  FADD.FTZ R16, -R16, -RZ ;  /* 0x800000ff10107221 */ /* 0x000fc80000010100 */
[----:B------:R-:W-:-:S07]  /*7e80*/  FFMA R15, R15, R16, R15 ;  /* 0x000000100f0f7223 */ /* 0x000fce000000000f */
.L_x_27040:
[----:B------:R-:W-:Y:S05]  /*7e90*/  BSYNC B1 ;  /* 0x0000000000017941 */ /* 0x000fea0003800000 */
.L_x_27038:
        /* <DEDUP_REMOVED lines=23> */
.L_x_27042:
[----:B------:R-:W0:Y:S02]  /*8010*/  MUFU.RCP R0, R23 ;  /* 0x0000001700007308 */ /* 0x000e240000001000 */
[----:B0-----:R-:W-:-:S04]  /*8020*/  FFMA R15, R23, R0, -1 ;  /* 0xbf800000170f7423 */ /* 0x001fc80000000000 */
[----:B------:R-:W-:-:S04]  /*8030*/  FADD.FTZ R15, -R15, -RZ ;  /* 0x800000ff0f0f7221 */ /* 0x000fc80000010100 */
[----:B------:R-:W-:-:S07]  /*8040*/  FFMA R0, R0, R15, R0 ;  /* 0x0000000f00007223 */ /* 0x000fce0000000000 */
.L_x_27043:
[----:B------:R-:W-:Y:S05]  /*8050*/  BSYNC B1 ;  /* 0x0000000000017941 */ /* 0x000fea0003800000 */
.L_x_27041:
        /* <DEDUP_REMOVED lines=22> */
.L_x_27045:
[----:B------:R-:W0:Y:S02]  /*81c0*/  MUFU.RCP R0, R17 ;  /* 0x0000001100007308 */ /* 0x000e240000001000 */
[----:B0-----:R-:W-:-:S04]  /*81d0*/  FFMA R15, R17, R0, -1 ;  /* 0xbf800000110f7423 */ /* 0x001fc80000000000 */
[----:B------:R-:W-:-:S04]  /*81e0*/  FADD.FTZ R15, -R15, -RZ ;  /* 0x800000ff0f0f7221 */ /* 0x000fc80000010100 */
[----:B------:R-:W-:-:S07]  /*81f0*/  FFMA R0, R0, R15, R0 ;  /* 0x0000000f00007223 */ /* 0x000fce0000000000 */
.L_x_27046:
[----:B------:R-:W-:Y:S05]  /*8200*/  BSYNC B1 ;  /* 0x0000000000017941 */ /* 0x000fea0003800000 */
.L_x_27044:
        /* <DEDUP_REMOVED lines=23> */
.L_x_27048:
[----:B------:R-:W0:Y:S02]  /*8380*/  MUFU.RCP R0, R17 ;  /* 0x0000001100007308 */ /* 0x000e240000001000 */
[----:B0-----:R-:W-:-:S04]  /*8390*/  FFMA R15, R17, R0, -1 ;  /* 0xbf800000110f7423 */ /* 0x001fc80000000000 */
[----:B------:R-:W-:-:S04]  /*83a0*/  FADD.FTZ R15, -R15, -RZ ;  /* 0x800000ff0f0f7221 */ /* 0x000fc80000010100 */
[----:B------:R-:W-:-:S07]  /*83b0*/  FFMA R0, R0, R15, R0 ;  /* 0x0000000f00007223 */ /* 0x000fce0000000000 */
.L_x_27049:
[----:B------:R-:W-:Y:S05]  /*83c0*/  BSYNC B1 ;  /* 0x0000000000017941 */ /* 0x000fea0003800000 */
.L_x_27047:
        /* <DEDUP_REMOVED lines=22> */
.L_x_27051:
[----:B------:R-:W0:Y:S02]  /*8530*/  MUFU.RCP R0, R17 ;  /* 0x0000001100007308 */ /* 0x000e240000001000 */
[----:B0-----:R-:W-:-:S04]  /*8540*/  FFMA R15, R17, R0, -1 ;  /* 0xbf800000110f7423 */ /* 0x001fc80000000000 */
[----:B------:R-:W-:-:S04]  /*8550*/  FADD.FTZ R15, -R15, -RZ ;  /* 0x800000ff0f0f7221 */ /* 0x000fc80000010100 */
[----:B------:R-:W-:-:S07]  /*8560*/  FFMA R0, R0, R15, R0 ;  /* 0x0000000f00007223 */ /* 0x000fce0000000000 */
.L_x_27052:
[----:B------:R-:W-:Y:S05]  /*8570*/  BSYNC B1 ;  /* 0x0000000000017941 */ /* 0x000fea0003800000 */
.L_x_27050:
        /* <DEDUP_REMOVED lines=23> */
.L_x_27054:
[----:B------:R-:W0:Y:S02]  /*86f0*/  MUFU.RCP R0, R17 ;  /* 0x0000001100007308 */ /* 0x000e240000001000 */
[----:B0-----:R-:W-:-:S04]  /*8700*/  FFMA R15, R17, R0, -1 ;  /* 0xbf800000110f7423 */ /* 0x001fc80000000000 */
[----:B------:R-:W-:-:S04]  /*8710*/  FADD.FTZ R15, -R15, -RZ ;  /* 0x800000ff0f0f7221 */ /* 0x000fc80000010100 */
[----:B------:R-:W-:-:S07]  /*8720*/  FFMA R0, R0, R15, R0 ;  /* 0x0000000f00007223 */ /* 0x000fce0000000000 */
.L_x_27055:
[----:B------:R-:W-:Y:S05]  /*8730*/  BSYNC B1 ;  /* 0x0000000000017941 */ /* 0x000fea0003800000 */
.L_x_27053:
        /* <DEDUP_REMOVED lines=22> */
.L_x_27057:
[----:B------:R-:W0:Y:S02]  /*88a0*/  MUFU.RCP R0, R17 ;  /* 0x0000001100007308 */ /* 0x000e240000001000 */
[----:B0-----:R-:W-:-:S04]  /*88b0*/  FFMA R15, R17, R0, -1 ;  /* 0xbf800000110f7423 */ /* 0x001fc80000000000 */
[----:B------:R-:W-:-:S04]  /*88c0*/  FADD.FTZ R15, -R15, -RZ ;  /* 0x800000ff0f0f7221 */ /* 0x000fc80000010100 */
[----:B------:R-:W-:-:S07]  /*88d0*/  FFMA R0, R0, R15, R0 ;  /* 0x0000000f00007223 */ /* 0x000fce0000000000 */
.L_x_27058:
[----:B------:R-:W-:Y:S05]  /*88e0*/  BSYNC B1 ;  /* 0x0000000000017941 */ /* 0x000fea0003800000 */
.L_x_27056:
        /* <DEDUP_REMOVED lines=23> */
.L_x_27060:
[----:B------:R-:W0:Y:S02]  /*8a60*/  MUFU.RCP R0, R17 ;  /* 0x0000001100007308 */ /* 0x000e240000001000 */
[----:B0-----:R-:W-:-:S04]  /*8a70*/  FFMA R15, R17, R0, -1 ;  /* 0xbf800000110f7423 */ /* 0x001fc80000000000 */
[----:B------:R-:W-:-:S04]  /*8a80*/  FADD.FTZ R15, -R15, -RZ ;  /* 0x800000ff0f0f7221 */ /* 0x000fc80000010100 */
[----:B------:R-:W-:-:S07]  /*8a90*/  FFMA R0, R0, R15, R0 ;  /* 0x0000000f00007223 */ /* 0x000fce0000000000 */
.L_x_27061:
[----:B------:R-:W-:Y:S05]  /*8aa0*/  BSYNC B1 ;  /* 0x0000000000017941 */ /* 0x000fea0003800000 */
.L_x_27059:
        /* <DEDUP_REMOVED lines=22> */
.L_x_27063:
[----:B------:R-:W0:Y:S02]  /*8c10*/  MUFU.RCP R0, R17 ;  /* 0x0000001100007308 */ /* 0x000e240000001000 */
[----:B0-----:R-:W-:-:S04]  /*8c20*/  FFMA R15, R17, R0, -1 ;  /* 0xbf800000110f7423 */ /* 0x001fc80000000000 */
[----:B------:R-:W-:-:S04]  /*8c30*/  FADD.FTZ R15, -R15, -RZ ;  /* 0x800000ff0f0f7221 */ /* 0x000fc80000010100 */
[----:B------:R-:W-:-:S07]  /*8c40*/  FFMA R0, R0, R15, R0 ;  /* 0x0000000f00007223 */ /* 0x000fce0000000000 */
.L_x_27064:
[----:B------:R-:W-:Y:S05]  /*8c50*/  BSYNC B1 ;  /* 0x0000000000017941 */ /* 0x000fea0003800000 */
.L_x_27062:
        /* <DEDUP_REMOVED lines=23> */
.L_x_27066:
[----:B------:R-:W0:Y:S02]  /*8dd0*/  MUFU.RCP R0, R17 ;  /* 0x0000001100007308 */ /* 0x000e240000001000 */
[----:B0-----:R-:W-:-:S04]  /*8de0*/  FFMA R15, R17, R0, -1 ;  /* 0xbf800000110f7423 */ /* 0x001fc80000000000 */
[----:B------:R-:W-:-:S04]  /*8df0*/  FADD.FTZ R15, -R15, -RZ ;  /* 0x800000ff0f0f7221 */ /* 0x000fc80000010100 */
[----:B------:R-:W-:-:S07]  /*8e00*/  FFMA R0, R0, R15, R0 ;  /* 0x0000000f00007223 */ /* 0x000fce0000000000 */
.L_x_27067:
[----:B------:R-:W-:Y:S05]  /*8e10*/  BSYNC B1 ;  /* 0x0000000000017941 */ /* 0x000fea0003800000 */
.L_x_27065:
        /* <DEDUP_REMOVED lines=22> */
.L_x_27069:
[----:B------:R-:W0:Y:S02]  /*8f80*/  MUFU.RCP R0, R17 ;  /* 0x0000001100007308 */ /* 0x000e240000001000 */
[----:B0-----:R-:W-:-:S04]  /*8f90*/  FFMA R15, R17, R0, -1 ;  /* 0xbf800000110f7423 */ /* 0x001fc80000000000 */
[----:B------:R-:W-:-:S04]  /*8fa0*/  FADD.FTZ R15, -R15, -RZ ;  /* 0x800000ff0f0f7221 */ /* 0x000fc80000010100 */
[----:B------:R-:W-:-:S07]  /*8fb0*/  FFMA R0, R0, R15, R0 ;  /* 0x0000000f00007223 */ /* 0x000fce0000000000 */
.L_x_27070:
[----:B------:R-:W-:Y:S05]  /*8fc0*/  BSYNC B1 ;  /* 0x0000000000017941 */ /* 0x000fea0003800000 */
.L_x_27068:
        /* <DEDUP_REMOVED lines=23> */
.L_x_27072:
[----:B------:R-:W0:Y:S02]  /*9140*/  MUFU.RCP R0, R17 ;  /* 0x0000001100007308 */ /* 0x000e240000001000 */
[----:B0-----:R-:W-:-:S04]  /*9150*/  FFMA R15, R17, R0, -1 ;  /* 0xbf800000110f7423 */ /* 0x001fc80000000000 */
[----:B------:R-:W-:-:S04]  /*9160*/  FADD.FTZ R15, -R15, -RZ ;  /* 0x800000ff0f0f7221 */ /* 0x000fc80000010100 */
[----:B------:R-:W-:-:S07]  /*9170*/  FFMA R0, R0, R15, R0 ;  /* 0x0000000f00007223 */ /* 0x000fce0000000000 */
.L_x_27073:
[----:B------:R-:W-:Y:S05]  /*9180*/  BSYNC B1 ;  /* 0x0000000000017941 */ /* 0x000fea0003800000 */
.L_x_27071:
        /* <DEDUP_REMOVED lines=20> */
[----:B------:R-:W-:Y:S05]  /*92d0*/  CALL.REL.NOINC `($__internal_557_$__cuda_sm20_rcp_rn_f32_slowpath) ;  /* 0x00000038005c7944 */ /* 0x000fea0003c00000 */
[----:B------:R-:W-:Y:S05]  /*92e0*/  BRA `(.L_x_27076) ;  /* 0x0000000000107947 */ /* 0x000fea0003800000 */
.L_x_27075:
[----:B------:R-:W0:Y:S02]  /*92f0*/  MUFU.RCP R0, R17 ;  /* 0x0000001100007308 */ /* 0x000e240000001000 */
[----:B0-----:R-:W-:-:S04]  /*9300*/  FFMA R15, R17, R0, -1 ;  /* 0xbf800000110f7423 */ /* 0x001fc80000000000 */
[----:B------:R-:W-:-:S04]  /*9310*/  FADD.FTZ R15, -R15, -RZ ;  /* 0x800000ff0f0f7221 */ /* 0x000fc80000010100 */
[----:B------:R-:W-:-:S07]  /*9320*/  FFMA R0, R0, R15, R0 ;  /* 0x0000000f00007223 */ /* 0x000fce0000000000 */
.L_x_27076:
[----:B------:R-:W-:Y:S05]  /*9330*/  BSYNC B1 ;  /* 0x0000000000017941 */ /* 0x000fea0003800000 */
.L_x_27074:
        /* <DEDUP_REMOVED lines=23> */
.L_x_27078:
[----:B------:R-:W0:Y:S02]  /*94b0*/  MUFU.RCP R0, R17 ;  /* 0x0000001100007308 */ /* 0x000e240000001000 */
[----:B0-----:R-:W-:-:S04]  /*94c0*/  FFMA R15, R17, R0, -1 ;  /* 0xbf800000110f7423 */ /* 0x001fc80000000000 */
[----:B------:R-:W-:-:S04]  /*94d0*/  FADD.FTZ R15, -R15, -RZ ;  /* 0x800000ff0f0f7221 */ /* 0x000fc80000010100 */
[----:B------:R-:W-:-:S07]  /*94e0*/  FFMA R0, R0, R15, R0 ;  /* 0x0000000f00007223 */ /* 0x000fce0000000000 */
.L_x_27079:
[----:B------:R-:W-:Y:S05]  /*94f0*/  BSYNC B1 ;  /* 0x0000000000017941 */ /* 0x000fea0003800000 */
.L_x_27077:
        /* <DEDUP_REMOVED lines=22> */
.L_x_27081:
[----:B------:R-:W0:Y:S02]  /*9660*/  MUFU.RCP R0, R23 ;  /* 0x0000001700007308 */ /* 0x000e240000001000 */
[----:B0-----:R-:W-:-:S04]  /*9670*/  FFMA R15, R23, R0, -1 ;  /* 0xbf800000170f7423 */ /* 0x001fc80000000000 */
[----:B------:R-:W-:-:S04]  /*9680*/  FADD.FTZ R15, -R15, -RZ ;  /* 0x800000ff0f0f7221 */ /* 0x000fc80000010100 */
[----:B------:R-:W-:-:S07]  /*9690*/  FFMA R0, R0, R15, R0 ;  /* 0x0000000f00007223 */ /* 0x000fce0000000000 */
.L_x_27082:
[----:B------:R-:W-:Y:S05]  /*96a0*/  BSYNC B1 ;  /* 0x0000000000017941 */ /* 0x000fea0003800000 */
.L_x_27080:
        /* <DEDUP_REMOVED lines=24> */
.L_x_27084:
[----:B------:R-:W0:Y:S02]  /*9830*/  MUFU.RCP R16, R23 ;  /* 0x0000001700107308 */ /* 0x000e240000001000 */
[----:B0-----:R-:W-:-:S04]  /*9840*/  FFMA R0, R23, R16, -1 ;  /* 0xbf80000017007423 */ /* 0x001fc80000000010 */
[----:B------:R-:W-:-:S04]  /*9850*/  FADD.FTZ R15, -R0, -RZ ;  /* 0x800000ff000f7221 */ /* 0x000fc80000010100 */
[----:B------:R-:W-:-:S07]  /*9860*/  FFMA R16, R16, R15, R16 ;  /* 0x0000000f10107223 */ /* 0x000fce0000000010 */
.L_x_27085:
[----:B------:R-:W-:Y:S05]  /*9870*/  BSYNC B1 ;  /* 0x0000000000017941 */ /* 0x000fea0003800000 */
.L_x_27083:
        /* <DEDUP_REMOVED lines=41> */
.L_x_27087:
[----:B------:R-:W-:Y:S05]  /*9b10*/  BSYNC B0 ;  /* 0x0000000000007941 */ /* 0x000fea0003800000 */
.L_x_27086:
        /* <DEDUP_REMOVED lines=16> */
.L_x_27089:
[----:B------:R-:W-:Y:S05]  /*9c20*/  BSYNC B0 ;  /* 0x0000000000007941 */ /* 0x000fea0003800000 */
.L_x_27088:
        /* <DEDUP_REMOVED lines=34> */
.L_x_27091:
[----:B------:R-:W-:Y:S05]  /*9e50*/  BSYNC B0 ;  /* 0x0000000000007941 */ /* 0x000fea0003800000 */
.L_x_27090:
        /* <DEDUP_REMOVED lines=29> */
.L_x_27093:
[----:B------:R-:W-:Y:S05]  /*a030*/  BSYNC B0 ;  /* 0x0000000000007941 */ /* 0x000fea0003800000 */
.L_x_27092:
        /* <DEDUP_REMOVED lines=87> */
.L_x_27098:
        /* <DEDUP_REMOVED lines=51> */
.L_x_27097:
[----:B------:R-:W-:Y:S05]  /*a8e0*/  BSYNC B1 ;  /* 0x0000000000017941 */ /* 0x000fea0003800000 */
.L_x_27096:
        /* <DEDUP_REMOVED lines=16> */
.L_x_27100:
[----:B------:R-:W-:Y:S05]  /*a9f0*/  BSYNC B1 ;  /* 0x0000000000017941 */ /* 0x000fea0003800000 */
.L_x_27099:
        /* <DEDUP_REMOVED lines=25> */
.L_x_27095:
[----:B------:R-:W-:Y:S05]  /*ab90*/  BSYNC B0 ;  /* 0x0000000000007941 */ /* 0x000fea0003800000 */
.L_x_27094:
        /* <DEDUP_REMOVED lines=25> */
.L_x_27105:
        /* <DEDUP_REMOVED lines=51> */
.L_x_27104:
[----:B------:R-:W-:Y:S05]  /*b060*/  BSYNC B1 ;  /* 0x0000000000017941 */ /* 0x000fea0003800000 */
.L_x_27103:
        /* <DEDUP_REMOVED lines=16> */
.L_x_27107:
[----:B------:R-:W-:Y:S05]  /*b170*/  BSYNC B1 ;  /* 0x0000000000017941 */ /* 0x000fea0003800000 */
.L_x_27106:
        /* <DEDUP_REMOVED lines=25> */
.L_x_27102:
[----:B------:R-:W-:Y:S05]  /*b310*/  BSYNC B0 ;  /* 0x0000000000007941 */ /* 0x000fea0003800000 */
.L_x_27101:
        /* <DEDUP_REMOVED lines=25> */
.L_x_27112:
        /* <DEDUP_REMOVED lines=51> */
.L_x_27111:
[----:B------:R-:W-:Y:S05]  /*b7e0*/  BSYNC B1 ;  /* 0x0000000000017941 */ /* 0x000fea0003800000 */
.L_x_27110:
        /* <DEDUP_REMOVED lines=16> */
.L_x_27114:
[----:B------:R-:W-:Y:S05]  /*b8f0*/  BSYNC B1 ;  /* 0x0000000000017941 */ /* 0x000fea0003800000 */
.L_x_27113:
        /* <DEDUP_REMOVED lines=25> */
.L_x_27109:
[----:B------:R-:W-:Y:S05]  /*ba90*/  BSYNC B0 ;  /* 0x0000000000007941 */ /* 0x000fea0003800000 */
.L_x_27108:
        /* <DEDUP_REMOVED lines=25> */
.L_x_27120:
        /* <DEDUP_REMOVED lines=53> */
.L_x_27119:
[----:B------:R-:W-:-:S07]  /*bf80*/  IADD3 R11, R8, 0x5, RZ ;  /* 0x00000005080b7810 */ /* 0x000fce0007ffe0ff */
.L_x_27118:
[----:B------:R-:W-:Y:S05]  /*bf90*/  BSYNC B1 ;  /* 0x0000000000017941 */ /* 0x000fea0003800000 */
.L_x_27117:
        /* <DEDUP_REMOVED lines=18> */
.L_x_27122:
[----:B------:R-:W-:Y:S05]  /*c0c0*/  BSYNC B1 ;  /* 0x0000000000017941 */ /* 0x000fea0003800000 */
.L_x_27121:
        /* <DEDUP_REMOVED lines=24> */
.L_x_27116:
[----:B------:R-:W-:Y:S05]  /*c250*/  BSYNC B0 ;  /* 0x0000000000007941 */ /* 0x000fea0003800000 */
.L_x_27115:
        /* <DEDUP_REMOVED lines=41> */
.L_x_27133:
[----:B--2---:R-:W-:-:S07]  /*c4f0*/  FMNMX R11, R2, R11, !PT ;  /* 0x0000000b020b7209 */ /* 0x004fce0007800000 */
.L_x_27125:
[----:B------:R-:W-:Y:S05]  /*c500*/  BSYNC B0 ;  /* 0x0000000000007941 */ /* 0x000fea0003800000 */
.L_x_27124:
[----:B------:R-:W-:Y:S01]  /*c510*/  ISETP.NE.AND P0, PT, R14, RZ, PT ;  /* 0x000000ff0e00720c */ /* 0x000fe20003f05270 */
[----:B------:R-:W-:-:S12]  /*c520*/  BSSY B0, `(.L_x_27123) ;  /* 0x0000004000007945 */ /* 0x000fd80003800000 */
[----:B------:R-:W-:Y:S05]  /*c530*/  @P0 BRA `(.L_x_27127) ;  /* 0x0000000000080947 */ /* 0x000fea0003800000 */
[----:B0-----:R-:W0:Y:S02]  /*c540*/  LDC.64 R2, c[0x0][0x238] ;  /* 0x00008e00ff027b82 */ /* 0x001e240000000a00 */
[----:B0-----:R2:W-:Y:S02]  /*c550*/  REDG.E.MAX.S32.STRONG.GPU desc[UR8][R2.64], R11 ;  /* 0x0000000b0200798e */ /* 0x0015e4000d10e388 */
.L_x_27127:
[----:B------:R-:W-:Y:S05]  /*c560*/  BSYNC B0 ;  /* 0x0000000000007941 */ /* 0x000fea0003800000 */
.L_x_27123:
        /* <DEDUP_REMOVED lines=12> */
[----:B01234-:R-:W-:Y:S05]  /*c630*/  CALL.REL.NOINC `($__internal_557_$__cuda_sm20_rcp_rn_f32_slowpath) ;  /* 0x0000000400847944 */ /* 0x01ffea0003c00000 */
[----:B------:R-:W-:Y:S05]  /*c640*/  BRA `(.L_x_27129) ;  /* 0x0000000000107947 */ /* 0x000fea0003800000 */
.L_x_27128:
[----:B------:R-:W0:Y:S02]  /*c650*/  MUFU.RCP R0, R7 ;  /* 0x0000000700007308 */ /* 0x000e240000001000 */
[----:B0-23--:R-:W-:-:S04]  /*c660*/  FFMA R2, R0, R7, -1 ;  /* 0xbf80000000027423 */ /* 0x00dfc80000000007 */
[----:B----4-:R-:W-:-:S04]  /*c670*/  FADD.FTZ R3, -R2, -RZ ;  /* 0x800000ff02037221 */ /* 0x010fc80000010100 */
[----:B------:R-:W-:-:S07]  /*c680*/  FFMA R0, R0, R3, R0 ;  /* 0x0000000300007223 */ /* 0x000fce0000000000 */
.L_x_27129:
[----:B------:R-:W0:Y:S02]  /*c690*/  LDC.64 R2, c[0x0][0x240] ;  /* 0x00009000ff027b82 */ /* 0x000e240000000a00 */
[----:B0-----:R-:W-:Y:S01]  /*c6a0*/  STG.E desc[UR8][R2.64], R0 ;  /* 0x0000000002007986 */ /* 0x001fe2000c101908 */
[----:B------:R-:W-:Y:S05]  /*c6b0*/  EXIT ;  /* 0x000000000000794d */ /* 0x000fea0003800000 */
.L_x_27126:
[----:B------:R-:W-:Y:S01]  /*c6c0*/  HFMA2.MMA R5, -RZ, RZ, 0, 2.384185791015625e-07 ;  /* 0x00000004ff057435 */ /* 0x000fe200000001ff */
[----:B------:R-:W-:Y:S01]  /*c6d0*/  IMAD.MOV.U32 R9, RZ, RZ, 0x1f ;  /* 0x0000001fff097424 */ /* 0x000fe200078e00ff */
[----:B------:R-:W-:-:S09]  /*c6e0*/  MOV R4, 0xffffffff ;  /* 0xffffffff00047802 */ /* 0x000fd20000000f00 */
[----:B012---:R-:W-:Y:S05]  /*c6f0*/  WARPSYNC.COLLECTIVE R4, `(.L_x_27130) ;  /* 0x0000000004087348 */ /* 0x007fea0003c00000 */
[----:B--2---:R2:W3:Y:S02]  /*c700*/  SHFL.DOWN P0, R11, R0, R5, R9 ;  /* 0x08000005000b7389 */ /* 0x0044e40000000009 */
[----:B0123--:R-:W-:Y:S01]  /*c710*/  ENDCOLLECTIVE ;  /* 0x000000000000791b */ /* 0x00ffe20003800000 */
.L_x_27130:
[----:B------:R-:W-:Y:S01]  /*c720*/  HFMA2.MMA R5, -RZ, RZ, 0, 1.1920928955078125e-07 ;  /* 0x00000002ff057435 */ /* 0x000fe200000001ff */
[----:B------:R-:W-:-:S04]  /*c730*/  MOV R3, R11 ;  /* 0x0000000b00037202 */ /* 0x000fc80000000f00 */
[----:B------:R-:W-:-:S05]  /*c740*/  FMNMX R3, R3, R0, !PT ;  /* 0x0000000003037209 */ /* 0x000fca0007800000 */
[----:B------:R-:W-:-:S07]  /*c750*/  IMAD.MOV.U32 R0, RZ, RZ, R3 ;  /* 0x000000ffff007224 */ /* 0x000fce00078e0003 */
[----:B------:R-:W-:Y:S05]  /*c760*/  WARPSYNC.COLLECTIVE R4, `(.L_x_27131) ;  /* 0x0000000004087348 */ /* 0x000fea0003c00000 */
[----:B------:R0:W1:Y:S02]  /*c770*/  SHFL.DOWN P0, R11, R0, R5, R9 ;  /* 0x08000005000b7389 */ /* 0x0000640000000009 */
[----:B01----:R-:W-:Y:S01]  /*c780*/  ENDCOLLECTIVE ;  /* 0x000000000000791b */ /* 0x003fe20003800000 */
.L_x_27131:
[----:B------:R-:W-:Y:S01]  /*c790*/  HFMA2.MMA R5, -RZ, RZ, 0, 5.9604644775390625e-08 ;  /* 0x00000001ff057435 */ /* 0x000fe200000001ff */
[----:B------:R-:W-:-:S04]  /*c7a0*/  MOV R2, R11 ;  /* 0x0000000b00027202 */ /* 0x000fc80000000f00 */
[----:B------:R-:W-:-:S05]  /*c7b0*/  FMNMX R2, R3, R2, !PT ;  /* 0x0000000203027209 */ /* 0x000fca0007800000 */
[----:B------:R-:W-:-:S07]  /*c7c0*/  IMAD.MOV.U32 R0, RZ, RZ, R2 ;  /* 0x000000ffff007224 */ /* 0x000fce00078e0002 */
[----:B------:R-:W-:Y:S05]  /*c7d0*/  WARPSYNC.COLLECTIVE R4, `(.L_x_27132) ;  /* 0x0000000004087348 */ /* 0x000fea0003c00000 */
[----:B------:R0:W1:Y:S02]  /*c7e0*/  SHFL.DOWN P0, R11, R0, R5, R9 ;  /* 0x08000005000b7389 */ /* 0x0000640000000009 */
[----:B01----:R-:W-:Y:S01]  /*c7f0*/  ENDCOLLECTIVE ;  /* 0x000000000000791b */ /* 0x003fe20003800000 */
.L_x_27132:
[----:B------:R-:W-:Y:S05]  /*c800*/  BRA `(.L_x_27133) ;  /* 0xfffffffc00387947 */ /* 0x000fea000383ffff */
        .weak           $__internal_556_$__cuda_sm20_div_u64
        .type           $__internal_556_$__cuda_sm20_div_u64,@function
        .size           $__internal_556_$__cuda_sm20_div_u64,($__internal_557_$__cuda_sm20_rcp_rn_f32_slowpath - $__internal_556_$__cuda_sm20_div_u64)
$__internal_556_$__cuda_sm20_div_u64:
        /* <DEDUP_REMOVED lines=67> */
[----:B------:R-:W-:Y:S06]  /*cc40*/  RET.REL.NODEC R4 `(_ZN18transformer_engine6detail38cast_transpose_fused_kernel_notalignedILb0ELb0ELb1EfNS_16CTDBiasDActParamI6__halfS3_S3_fEELi4ELi4ENS_5EmptyEXadL_ZNS_5qgeluIffEET_T0_RKS5_EEEEvT3_mmm) ;  /* 0xffffff3004ec7950 */ /* 0x000fec0003c3ffff */
        .weak           $__internal_557_$__cuda_sm20_rcp_rn_f32_slowpath
        .type           $__internal_557_$__cuda_sm20_rcp_rn_f32_slowpath,@function
        .size           $__internal_557_$__cuda_sm20_rcp_rn_f32_slowpath,(.L_x_35042 - $__internal_557_$__cuda_sm20_rcp_rn_f32_slowpath)
$__internal_557_$__cuda_sm20_rcp_rn_f32_slowpath:
        /* <DEDUP_REMOVED lines=15> */
.L_x_27135:
        /* <DEDUP_REMOVED lines=33> */
.L_x_27137:
[----:B------:R-:W0:Y:S02]  /*cf50*/  MUFU.RCP R0, R0 ;  /* 0x0000000000007308 */ /* 0x000e240000001000 */
.L_x_27136:
[----:B------:R-:W-:Y:S05]  /*cf60*/  BSYNC B0 ;  /* 0x0000000000007941 */ /* 0x000fea0003800000 */
.L_x_27134:
[----:B------:R-:W-:Y:S01]  /*cf70*/  HFMA2.MMA R17, -RZ, RZ, 0, 0 ;  /* 0x00000000ff117435 */ /* 0x000fe200000001ff */
[----:B------:R-:W-:-:S05]  /*cf80*/  MOV R16, R15 ;  /* 0x0000000f00107202 */ /* 0x000fca0000000f00 */
[----:B0-----:R-:W-:Y:S05]  /*cf90*/  RET.REL.NODEC R16 `(_ZN18transformer_engine6detail38cast_transpose_fused_kernel_notalignedILb0ELb0ELb1EfNS_16CTDBiasDActParamI6__halfS3_S3_fEELi4ELi4ENS_5EmptyEXadL_ZNS_5qgeluIffEET_T0_RKS5_EEEEvT3_mmm) ;  /* 0xffffff3010187950 */ /* 0x001fea0003c3ffff */
.L_x_27138:
        /* <DEDUP_REMOVED lines=14> */
.L_x_35042:


//--------------------- .text._ZN18transformer_engine6detail38cast_transpose_fused_kernel_notalignedILb0ELb0ELb1EfNS_16CTDBiasDActParamI6__halfS3_ffEELi4ELi2ENS_5EmptyEXadL_ZNS_5qgeluIffEET_T0_RKS5_EEEEvT3_mmm --------------------------
	.section	.text._ZN18transformer_engine6detail38cast_transpose_fused_kernel_notalignedILb0ELb0ELb1EfNS_16CTDBiasDActParamI6__halfS3_ffEELi4ELi2ENS_5EmptyEXadL_ZNS_5qgeluIffEET_T0_RKS5_EEEEvT3_mmm,"ax",@progbits
	.align	128
        .global         _ZN18transformer_engine6detail38cast_transpose_fused_kernel_notalignedILb0ELb0ELb1EfNS_16CTDBiasDActParamI6__halfS3_ffEELi4ELi2ENS_5EmptyEXadL_ZNS_5qgeluIffEET_T0_RKS5_EEEEvT3_mmm
        .type           _ZN18transformer_engine6detail38cast_transpose_fused_kernel_notalignedILb0ELb0ELb1EfNS_16CTDBiasDActParamI6__halfS3_ffEELi4ELi2ENS_5EmptyEXadL_ZNS_5qgeluIffEET_T0_RKS5_EEEEvT3_mmm,@function
        .size           _ZN18transformer_engine6detail38cast_transpose_fused_kernel_notalignedILb0ELb0ELb1EfNS_16CTDBiasDActParamI6__halfS3_ffEELi4ELi2ENS_5EmptyEXadL_ZNS_5qgeluIffEET_T0_RKS5_EEEEvT3_mmm,(.L_x_35044 - _ZN18transformer_engine6detail38cast_transpose_fused_kernel_notalignedILb0ELb0ELb1EfNS_16CTDBiasDActParamI6__halfS3_ffEELi4ELi2ENS_5EmptyEXadL_ZNS_5qgeluIffEET_T0_RKS5_EEEEvT3_mmm)
        .other          _ZN18transformer_engine6detail38cast_transpose_fused_kernel_notalignedILb0ELb0ELb1EfNS_16CTDBiasDActParamI6__halfS3_ffEELi4ELi2ENS_5EmptyEXadL_ZNS_5qgeluIffEET_T0_RKS5_EEEEvT3_mmm,@"STO_CUDA_ENTRY STV_DEFAULT"
_ZN18transformer_engine6detail38cast_transpose_fused_kernel_notalignedILb0ELb0ELb1EfNS_16CTDBiasDActParamI6__halfS3_ffEELi4ELi2ENS_5EmptyEXadL_ZNS_5qgeluIffEET_T0_RKS5_EEEEvT3_mmm:
.text._ZN18transformer_engine6detail38cast_transpose_fused_kernel_notalignedILb0ELb0ELb1EfNS_16CTDBiasDActParamI6__halfS3_ffEELi4ELi2ENS_5EmptyEXadL_ZNS_5qgeluIffEET_T0_RKS5_EEEEvT3_mmm:
        /* <DEDUP_REMOVED lines=19> */
[----:B------:R-:W-:Y:S05]  /*0130*/  CALL.REL.NOINC `($__internal_558_$__cuda_sm20_div_u64) ;  /* 0x0000007400347944 */ /* 0x000fea0003c00000 */
        /* <DEDUP_REMOVED lines=8> */
.L_x_27139:
        /* <DEDUP_REMOVED lines=22> */
.L_x_27140:
        /* <DEDUP_REMOVED lines=76> */
[----:B------:R-:W-:-:S02]  /*07e0*/  @P2 LEA.HI.X R21, R8, R32, R9, 0x3, P5 ;  /* 0x0000002008152211 */ /* 0x000fc400028f1c09 */
[----:B0-----:R-:W-:Y:S02]  /*07f0*/  MOV R23, 0x3bbb989d ;  /* 0x3bbb989d00177802 */ /* 0x001fe40000000f00 */
        /* <DEDUP_REMOVED lines=8> */
[----:B------:R-:W-:Y:S02]  /*0880*/  IMAD.IADD R31, R31, 0x1, R17 ;  /* 0x000000011f1f7824 */ /* 0x000fe400078e0211 */
[C---:B0-----:R-:W-:Y:S01]  /*0890*/  IMAD.SHL.U32 R5, R30.reuse, 0x4, RZ ;  /* 0x000000041e057824 */ /* 0x041fe200078e00ff */
[----:B------:R0:W5:Y:S02]  /*08a0*/  @P2 LDG.E.64 R14, desc[UR10][R20.64] ;  /* 0x0000000a140e2981 */ /* 0x000164000c1e1b00 */
[----:B------:R-:W-:-:S02]  /*08b0*/  SHF.L.U64.HI R31, R30, 0x2, R31 ;  /* 0x000000021e1f7819 */ /* 0x000fc4000001021f */
[----:B-1----:R-:W-:Y:S01]  /*08c0*/  LEA R6, P2, R54, R5, 0x1 ;  /* 0x0000000536067211 */ /* 0x002fe200078408ff */
[----:B------:R-:W-:-:S03]  /*08d0*/  IMAD.SHL.U32 R0, R0, 0x20, RZ ;  /* 0x0000002000007824 */ /* 0x000fc600078e00ff */
[----:B------:R-:W-:Y:S02]  /*08e0*/  LEA R40, P3, R6, UR6, 0x7 ;  /* 0x0000000606287c11 */ /* 0x000fe4000f8638ff */
[----:B------:R-:W-:Y:S01]  /*08f0*/  LEA.HI.X R5, R54, R31, R55, 0x1, P2 ;  /* 0x0000001f36057211 */ /* 0x000fe200010f0c37 */
[----:B------:R-:W-:Y:S03]  /*0900*/  BSSY B1, `(.L_x_27141) ;  /* 0x000001d000017945 */ /* 0x000fe60003800000 */
[----:B------:R-:W-:Y:S01]  /*0910*/  LEA.HI.X R6, R6, UR7, R5, 0x7, P3 ;  /* 0x0000000706067c11 */ /* 0x000fe200098f3c05 */
[----:B--2---:R-:W-:-:S05]  /*0920*/  HADD2.F32 R18, -RZ, R2.H0_H0 ;  /* 0x20000002ff127230 */ /* 0x004fca0000004100 */
[----:B------:R-:W-:-:S04]  /*0930*/  FMUL R22, R18, -1.7020000219345092773 ;  /* 0xbfd9db2312167820 */ /* 0x000fc80000400000 */
[----:B------:R-:W-:-:S04]  /*0940*/  FFMA.SAT R23, R22, R23, 0.5 ;  /* 0x3f00000016177423 */ /* 0x000fc80000002017 */
[----:B------:R-:W-:-:S04]  /*0950*/  FFMA.RM R23, R23, R38, 12582913 ;  /* 0x4b40000117177423 */ /* 0x000fc80000004026 */
[----:B------:R-:W-:-:S04]  /*0960*/  FADD R27, R23, -12583039 ;  /* 0xcb40007f171b7421 */ /* 0x000fc80000000000 */
[----:B------:R-:W-:-:S04]  /*0970*/  FFMA R27, R22, 1.4426950216293334961, -R27 ;  /* 0x3fb8aa3b161b7823 */ /* 0x000fc8000000081b */
[----:B------:R-:W-:-:S04]  /*0980*/  FFMA R27, R22, 1.925963033500011079e-08, R27 ;  /* 0x32a57060161b7823 */ /* 0x000fc8000000001b */
[----:B------:R-:W1:Y:S01]  /*0990*/  MUFU.EX2 R4, R27 ;  /* 0x0000001b00047308 */ /* 0x000e620000000800 */
[----:B------:R-:W-:-:S04]  /*09a0*/  IMAD.SHL.U32 R23, R23, 0x800000, RZ ;  /* 0x0080000017177824 */ /* 0x000fc800078e00ff */
[----:B-1----:R-:W-:-:S05]  /*09b0*/  FFMA R23, R23, R4, 1 ;  /* 0x3f80000017177423 */ /* 0x002fca0000000004 */
[----:B------:R-:W-:-:S04]  /*09c0*/  IADD3 R4, R23, 0x1800000, RZ ;  /* 0x0180000017047810 */ /* 0x000fc80007ffe0ff */
[----:B------:R-:W-:-:S04]  /*09d0*/  LOP3.LUT R4, R4, 0x7f800000, RZ, 0xc0, !PT ;  /* 0x7f80000004047812 */ /* 0x000fc800078ec0ff */
[----:B------:R-:W-:Y:S02]  /*09e0*/  ISETP.GT.U32.AND P0, PT, R4, 0x1ffffff, PT ;  /* 0x01ffffff0400780c */ /* 0x000fe40003f04070 */
[C---:B------:R-:W-:Y:S02]  /*09f0*/  SHF.L.U32 R4, R19.reuse, 0x5, RZ ;  /* 0x0000000513047819 */ /* 0x040fe400000006ff */
[----:B------:R-:W-:Y:S02]  /*0a00*/  SHF.L.U64.HI R19, R19, 0x5, R34 ;  /* 0x0000000513137819 */ /* 0x000fe40000010222 */
[----:B------:R-:W-:-:S04]  /*0a10*/  LEA R7, P1, R4, UR4, 0x2 ;  /* 0x0000000404077c11 */ /* 0x000fc8000f8210ff */
[----:B------:R-:W-:Y:S02]  /*0a20*/  LEA.HI.X R5, R4, UR5, R19, 0x2, P1 ;  /* 0x0000000504057c11 */ /* 0x000fe400088f1413 */
[----:B------:R-:W-:Y:S01]  /*0a30*/  LOP3.LUT R4, R0, 0xffffffe0, R45, 0xe2, !PT ;  /* 0xffffffe000047812 */ /* 0x000fe200078ee22d */
[----:B0-----:R-:W-:Y:S06]  /*0a40*/  @P0 BRA `(.L_x_27142) ;  /* 0x0000000000100947 */ /* 0x001fec0003800000 */
[----:B------:R-:W-:Y:S01]  /*0a50*/  IMAD.MOV.U32 R0, RZ, RZ, R23 ;  /* 0x000000ffff007224 */ /* 0x000fe200078e0017 */
[----:B------:R-:W-:-:S07]  /*0a60*/  MOV R34, 0xa80 ;  /* 0x00000a8000227802 */ /* 0x000fce0000000f00 */
[----:B-----5:R-:W-:Y:S05]  /*0a70*/  CALL.REL.NOINC `($__internal_559_$__cuda_sm20_rcp_rn_f32_slowpath) ;  /* 0x0000006c00f07944 */ /* 0x020fea0003c00000 */
[----:B------:R-:W-:Y:S05]  /*0a80*/  BRA `(.L_x_27143) ;  /* 0x0000000000107947 */ /* 0x000fea0003800000 */
.L_x_27142:
[----:B------:R-:W0:Y:S02]  /*0a90*/  MUFU.RCP R0, R23 ;  /* 0x0000001700007308 */ /* 0x000e240000001000 */
[----:B0-----:R-:W-:-:S04]  /*0aa0*/  FFMA R17, R23, R0, -1 ;  /* 0xbf80000017117423 */ /* 0x001fc80000000000 */
[----:B------:R-:W-:-:S04]  /*0ab0*/  FADD.FTZ R17, -R17, -RZ ;  /* 0x800000ff11117221 */ /* 0x000fc80000010100 */
[----:B------:R-:W-:-:S07]  /*0ac0*/  FFMA R0, R0, R17, R0 ;  /* 0x0000001100007223 */ /* 0x000fce0000000000 */
.L_x_27143:
[----:B------:R-:W-:Y:S05]  /*0ad0*/  BSYNC B1 ;  /* 0x0000000000017941 */ /* 0x000fea0003800000 */
.L_x_27141:
        /* <DEDUP_REMOVED lines=21> */
[----:B-----5:R-:W-:Y:S05]  /*0c30*/  CALL.REL.NOINC `($__internal_559_$__cuda_sm20_rcp_rn_f32_slowpath) ;  /* 0x0000006c00807944 */ /* 0x020fea0003c00000 */
[----:B------:R-:W-:Y:S05]  /*0c40*/  BRA `(.L_x_27146) ;  /* 0x0000000000107947 */ /* 0x000fea0003800000 */
.L_x_27145:
[----:B------:R-:W0:Y:S02]  /*0c50*/  MUFU.RCP R0, R23 ;  /* 0x0000001700007308 */ /* 0x000e240000001000 */
[----:B0-----:R-:W-:-:S04]  /*0c60*/  FFMA R2, R23, R0, -1 ;  /* 0xbf80000017027423 */ /* 0x001fc80000000000 */
[----:B------:R-:W-:-:S04]  /*0c70*/  FADD.FTZ R19, -R2, -RZ ;  /* 0x800000ff02137221 */ /* 0x000fc80000010100 */
[----:B------:R-:W-:-:S07]  /*0c80*/  FFMA R0, R0, R19, R0 ;  /* 0x0000001300007223 */ /* 0x000fce0000000000 */
.L_x_27146:
[----:B------:R-:W-:Y:S05]  /*0c90*/  BSYNC B1 ;  /* 0x0000000000017941 */ /* 0x000fea0003800000 */
.L_x_27144:
        /* <DEDUP_REMOVED lines=20> */
[----:B-----5:R-:W-:Y:S05]  /*0de0*/  CALL.REL.NOINC `($__internal_559_$__cuda_sm20_rcp_rn_f32_slowpath) ;  /* 0x0000006c00147944 */ /* 0x020fea0003c00000 */
[----:B------:R-:W-:Y:S05]  /*0df0*/  BRA `(.L_x_27149) ;  /* 0x0000000000107947 */ /* 0x000fea0003800000 */
.L_x_27148:
[----:B------:R-:W0:Y:S02]  /*0e00*/  MUFU.RCP R0, R23 ;  /* 0x0000001700007308 */ /* 0x000e240000001000 */
[----:B0-----:R-:W-:-:S04]  /*0e10*/  FFMA R2, R23, R0, -1 ;  /* 0xbf80000017027423 */ /* 0x001fc80000000000 */
[----:B------:R-:W-:-:S04]  /*0e20*/  FADD.FTZ R19, -R2, -RZ ;  /* 0x800000ff02137221 */ /* 0x000fc80000010100 */
[----:B------:R-:W-:-:S07]  /*0e30*/  FFMA R0, R0, R19, R0 ;  /* 0x0000001300007223 */ /* 0x000fce0000000000 */
.L_x_27149:
[----:B------:R-:W-:Y:S05]  /*0e40*/  BSYNC B1 ;  /* 0x0000000000017941 */ /* 0x000fea0003800000 */
.L_x_27147:
[----:B------:R-:W-:Y:S01]  /*0e50*/  SHF.R.U32.HI R19, RZ, 0x10, R3 ;  /* 0x00000010ff137819 */ /* 0x000fe20000011603 */
[----:B------:R-:W-:Y:S01]  /*0e60*/  IMAD.MOV.U32 R3, RZ, RZ, 0x3bbb989d ;  /* 0x3bbb989dff037424 */ /* 0x000fe200078e00ff */
[----:B------:R-:W-:Y:S01]  /*0e70*/  BSSY B1, `(.L_x_27150) ;  /* 0x0000019000017945 */ /* 0x000fe20003800000 */
[----:B------:R-:W-:Y:S02]  /*0e80*/  IMAD.MOV.U32 R22, RZ, RZ, 0x437c0000 ;  /* 0x437c0000ff167424 */ /* 0x000fe400078e00ff */
        /* <DEDUP_REMOVED lines=17> */
[----:B-----5:R-:W-:Y:S05]  /*0fa0*/  CALL.REL.NOINC `($__internal_559_$__cuda_sm20_rcp_rn_f32_slowpath) ;  /* 0x0000006800a47944 */ /* 0x020fea0003c00000 */
[----:B------:R-:W-:Y:S05]  /*0fb0*/  BRA `(.L_x_27152) ;  /* 0x0000000000107947 */ /* 0x000fea0003800000 */
.L_x_27151:
[----:B------:R-:W0:Y:S02]  /*0fc0*/  MUFU.RCP R0, R23 ;  /* 0x0000001700007308 */ /* 0x000e240000001000 */
[----:B0-----:R-:W-:-:S04]  /*0fd0*/  FFMA R2, R23, R0, -1 ;  /* 0xbf80000017027423 */ /* 0x001fc80000000000 */
[----:B------:R-:W-:-:S04]  /*0fe0*/  FADD.FTZ R3, -R2, -RZ ;  /* 0x800000ff02037221 */ /* 0x000fc80000010100 */
[----:B------:R-:W-:-:S07]  /*0ff0*/  FFMA R0, R0, R3, R0 ;  /* 0x0000000300007223 */ /* 0x000fce0000000000 */
.L_x_27152:
[----:B------:R-:W-:Y:S05]  /*1000*/  BSYNC B1 ;  /* 0x0000000000017941 */ /* 0x000fea0003800000 */
.L_x_27150:
        /* <DEDUP_REMOVED lines=20> */
[----:B------:R-:W-:Y:S05]  /*1150*/  CALL.REL.NOINC `($__internal_559_$__cuda_sm20_rcp_rn_f32_slowpath) ;  /* 0x0000006800387944 */ /* 0x000fea0003c00000 */
[----:B------:R-:W-:Y:S05]  /*1160*/  BRA `(.L_x_27155) ;  /* 0x0000000000107947 */ /* 0x000fea0003800000 */
.L_x_27154:
[----:B------:R-:W0:Y:S02]  /*1170*/  MUFU.RCP R0, R23 ;  /* 0x0000001700007308 */ /* 0x000e240000001000 */
[----:B0-----:R-:W-:-:S04]  /*1180*/  FFMA R2, R23, R0, -1 ;  /* 0xbf80000017027423 */ /* 0x001fc80000000000 */
[----:B------:R-:W-:-:S04]  /*1190*/  FADD.FTZ R3, -R2, -RZ ;  /* 0x800000ff02037221 */ /* 0x000fc80000010100 */
[----:B------:R-:W-:-:S07]  /*11a0*/  FFMA R0, R0, R3, R0 ;  /* 0x0000000300007223 */ /* 0x000fce0000000000 */
.L_x_27155:
[----:B------:R-:W-:Y:S05]  /*11b0*/  BSYNC B1 ;  /* 0x0000000000017941 */ /* 0x000fea0003800000 */
.L_x_27153:
        /* <DEDUP_REMOVED lines=21> */
[----:B------:R-:W-:Y:S05]  /*1310*/  CALL.REL.NOINC `($__internal_559_$__cuda_sm20_rcp_rn_f32_slowpath) ;  /* 0x0000006400c87944 */ /* 0x000fea0003c00000 */
[----:B------:R-:W-:Y:S05]  /*1320*/  BRA `(.L_x_27158) ;  /* 0x0000000000107947 */ /* 0x000fea0003800000 */
.L_x_27157:
[----:B------:R-:W0:Y:S02]  /*1330*/  MUFU.RCP R0, R27 ;  /* 0x0000001b00007308 */ /* 0x000e240000001000 */
[----:B0-----:R-:W-:-:S04]  /*1340*/  FFMA R2, R27, R0, -1 ;  /* 0xbf8000001b027423 */ /* 0x001fc80000000000 */
[----:B------:R-:W-:-:S04]  /*1350*/  FADD.FTZ R3, -R2, -RZ ;  /* 0x800000ff02037221 */ /* 0x000fc80000010100 */
[----:B------:R-:W-:-:S07]  /*1360*/  FFMA R0, R0, R3, R0 ;  /* 0x0000000300007223 */ /* 0x000fce0000000000 */
.L_x_27158:
[----:B------:R-:W-:Y:S05]  /*1370*/  BSYNC B1 ;  /* 0x0000000000017941 */ /* 0x000fea0003800000 */
.L_x_27156:
[----:B------:R-:W-:Y:S01]  /*1380*/  HADD2.F32 R23, -RZ, R9.H0_H0 ;  /* 0x20000009ff177230 */ /* 0x000fe20000004100 */
[----:B------:R-:W-:Y:S01]  /*1390*/  BSSY B1, `(.L_x_27159) ;  /* 0x0000019000017945 */ /* 0x000fe20003800000 */
[----:B------:R-:W-:Y:S02]  /*13a0*/  IMAD.MOV.U32 R3, RZ, RZ, 0x3bbb989d ;  /* 0x3bbb989dff037424 */ /* 0x000fe400078e00ff */
[----:B------:R-:W-:Y:S01]  /*13b0*/  FMUL R21, R21, R0 ;  /* 0x0000000015157220 */ /* 0x000fe20000400000 */
        /* <DEDUP_REMOVED lines=16> */
[----:B------:R-:W-:Y:S05]  /*14c0*/  CALL.REL.NOINC `($__internal_559_$__cuda_sm20_rcp_rn_f32_slowpath) ;  /* 0x00000064005c7944 */ /* 0x000fea0003c00000 */
[----:B------:R-:W-:Y:S05]  /*14d0*/  BRA `(.L_x_27161) ;  /* 0x0000000000107947 */ /* 0x000fea0003800000 */
.L_x_27160:
[----:B------:R-:W0:Y:S02]  /*14e0*/  MUFU.RCP R0, R31 ;  /* 0x0000001f00007308 */ /* 0x000e240000001000 */
[----:B0-----:R-:W-:-:S04]  /*14f0*/  FFMA R2, R31, R0, -1 ;  /* 0xbf8000001f027423 */ /* 0x001fc80000000000 */
[----:B------:R-:W-:-:S04]  /*1500*/  FADD.FTZ R3, -R2, -RZ ;  /* 0x800000ff02037221 */ /* 0x000fc80000010100 */
[----:B------:R-:W-:-:S07]  /*1510*/  FFMA R0, R0, R3, R0 ;  /* 0x0000000300007223 */ /* 0x000fce0000000000 */
.L_x_27161:
[----:B------:R-:W-:Y:S05]  /*1520*/  BSYNC B1 ;  /* 0x0000000000017941 */ /* 0x000fea0003800000 */
.L_x_27159:
        /* <DEDUP_REMOVED lines=23> */
.L_x_27163:
[----:B------:R-:W0:Y:S02]  /*16a0*/  MUFU.RCP R0, R27 ;  /* 0x0000001b00007308 */ /* 0x000e240000001000 */
[----:B0-----:R-:W-:-:S04]  /*16b0*/  FFMA R2, R27, R0, -1 ;  /* 0xbf8000001b027423 */ /* 0x001fc80000000000 */
[----:B------:R-:W-:-:S04]  /*16c0*/  FADD.FTZ R3, -R2, -RZ ;  /* 0x800000ff02037221 */ /* 0x000fc80000010100 */
[----:B------:R-:W-:-:S07]  /*16d0*/  FFMA R0, R0, R3, R0 ;  /* 0x0000000300007223 */ /* 0x000fce0000000000 */
.L_x_27164:
[----:B------:R-:W-:Y:S05]  /*16e0*/  BSYNC B1 ;  /* 0x0000000000017941 */ /* 0x000fea0003800000 */
.L_x_27162:
        /* <DEDUP_REMOVED lines=17> */
[-C--:B------:R-:W-:Y:S02]  /*1800*/  @!P0 LEA R24, P2, R11, R7.reuse, 0x4 ;  /* 0x000000070b188211 */ /* 0x080fe400078420ff */
[----:B------:R-:W-:Y:S01]  /*1810*/  @!P0 IADD3.X R9, R10, R36, RZ, P3, !PT ;  /* 0x000000240a098210 */ /* 0x000fe20001ffe4ff */
[----:B------:R-:W-:Y:S01]  /*1820*/  IMAD.X R27, RZ, RZ, R2, P4 ;  /* 0x000000ffff1b7224 */ /* 0x000fe200020e0602 */
[----:B------:R-:W-:-:S02]  /*1830*/  @!P0 LEA R34, P3, R28, R7, 0x4 ;  /* 0x000000071c228211 */ /* 0x000fc400078620ff */
        /* <DEDUP_REMOVED lines=8> */
[----:B------:R-:W-:Y:S02]  /*18c0*/  @P1 LEA R46, P2, R10, R33, 0x3 ;  /* 0x000000210a2e1211 */ /* 0x000fe400078418ff */
[----:B------:R0:W-:Y:S01]  /*18d0*/  @!P0 STG.E.128 desc[UR10][R24.64], R28 ;  /* 0x0000001c18008986 */ /* 0x0001e2000c101d0a */
[----:B------:R-:W-:Y:S02]  /*18e0*/  @P1 IADD3 R9, R11, R9, RZ ;  /* 0x000000090b091210 */ /* 0x000fe40007ffe0ff */
[----:B------:R-:W-:Y:S02]  /*18f0*/  @P1 LEA R38, P3, R8, R33, 0x3 ;  /* 0x0000002108261211 */ /* 0x000fe400078618ff */
[----:B------:R-:W-:Y:S01]  /*1900*/  @P1 LEA.HI.X R47, R10, R32, R27, 0x3, P2 ;  /* 0x000000200a2f1211 */ /* 0x000fe200010f1c1b */
[----:B------:R-:W-:Y:S01]  /*1910*/  FMUL R27, R0, R41 ;  /* 0x00000029001b7220 */ /* 0x000fe20000400000 */
[----:B------:R-:W-:-:S02]  /*1920*/  @!P1 CS2R R10, SRZ ;  /* 0x00000000000a9805 */ /* 0x000fc4000001ff00 */
[----:B------:R-:W-:Y:S01]  /*1930*/  @P1 LEA.HI.X R39, R8, R32, R9, 0x3, P3 ;  /* 0x0000002008271211 */ /* 0x000fe200018f1c09 */
[----:B------:R-:W-:Y:S02]  /*1940*/  HADD2.F32 R52, -RZ, R12.H0_H0 ;  /* 0x2000000cff347230 */ /* 0x000fe40000004100 */
[----:B------:R-:W-:Y:S02]  /*1950*/  IMAD.MOV.U32 R49, RZ, RZ, 0x3bbb989d ;  /* 0x3bbb989dff317424 */ /* 0x000fe400078e00ff */
[----:B------:R-:W-:Y:S02]  /*1960*/  IMAD.MOV.U32 R56, RZ, RZ, 0x437c0000 ;  /* 0x437c0000ff387424 */ /* 0x000fe400078e00ff */
[-C--:B0-----:R-:W-:Y:S01]  /*1970*/  FMUL R24, R22, R41.reuse ;  /* 0x0000002916187220 */ /* 0x081fe20000400000 */
[----:B------:R-:W-:Y:S01]  /*1980*/  FMUL R25, R21, R41 ;  /* 0x0000002915197220 */ /* 0x000fe20000400000 */
[----:B------:R-:W-:Y:S02]  /*1990*/  FMNMX R18, RZ, |R18|, !PT ;  /* 0x40000012ff127209 */ /* 0x000fe40007800000 */
[----:B------:R-:W-:-:S02]  /*19a0*/  @!P1 CS2R R8, SRZ ;  /* 0x0000000000089805 */ /* 0x000fc4000001ff00 */
        /* <DEDUP_REMOVED lines=26> */
[----:B-----5:R-:W-:Y:S05]  /*1b50*/  CALL.REL.NOINC `($__internal_559_$__cuda_sm20_rcp_rn_f32_slowpath) ;  /* 0x0000005c00b87944 */ /* 0x020fea0003c00000 */
[----:B------:R-:W-:Y:S05]  /*1b60*/  BRA `(.L_x_27167) ;  /* 0x0000000000107947 */ /* 0x000fea0003800000 */
.L_x_27166:
[----:B------:R-:W0:Y:S02]  /*1b70*/  MUFU.RCP R0, R49 ;  /* 0x0000003100007308 */ /* 0x000e240000001000 */
[----:B0-----:R-:W-:-:S04]  /*1b80*/  FFMA R17, R49, R0, -1 ;  /* 0xbf80000031117423 */ /* 0x001fc80000000000 */
[----:B------:R-:W-:-:S04]  /*1b90*/  FADD.FTZ R17, -R17, -RZ ;  /* 0x800000ff11117221 */ /* 0x000fc80000010100 */
[----:B------:R-:W-:-:S07]  /*1ba0*/  FFMA R0, R0, R17, R0 ;  /* 0x0000001100007223 */ /* 0x000fce0000000000 */
.L_x_27167:
[----:B------:R-:W-:Y:S05]  /*1bb0*/  BSYNC B1 ;  /* 0x0000000000017941 */ /* 0x000fea0003800000 */
.L_x_27165:
[----:B------:R-:W-:Y:S01]  /*1bc0*/  SHF.R.U64 R12, R12, 0x10, R13 ;  /* 0x000000100c0c7819 */ /* 0x000fe2000000120d */
[----:B------:R-:W-:Y:S01]  /*1bd0*/  HFMA2.MMA R18, -RZ, RZ, 0.96630859375, -0.0022525787353515625 ;  /* 0x3bbb989dff127435 */ /* 0x000fe200000001ff */
        /* <DEDUP_REMOVED lines=21> */
.L_x_27169:
[----:B------:R-:W0:Y:S02]  /*1d30*/  MUFU.RCP R0, R19 ;  /* 0x0000001300007308 */ /* 0x000e240000001000 */
[----:B0-----:R-:W-:-:S04]  /*1d40*/  FFMA R17, R19, R0, -1 ;  /* 0xbf80000013117423 */ /* 0x001fc80000000000 */
[----:B------:R-:W-:-:S04]  /*1d50*/  FADD.FTZ R17, -R17, -RZ ;  /* 0x800000ff11117221 */ /* 0x000fc80000010100 */
[----:B------:R-:W-:-:S07]  /*1d60*/  FFMA R0, R0, R17, R0 ;  /* 0x0000001100007223 */ /* 0x000fce0000000000 */
.L_x_27170:
[----:B------:R-:W-:Y:S05]  /*1d70*/  BSYNC B1 ;  /* 0x0000000000017941 */ /* 0x000fea0003800000 */
.L_x_27168:
        /* <DEDUP_REMOVED lines=22> */
.L_x_27172:
[----:B------:R-:W0:Y:S02]  /*1ee0*/  MUFU.RCP R0, R19 ;  /* 0x0000001300007308 */ /* 0x000e240000001000 */
[----:B0-----:R-:W-:-:S04]  /*1ef0*/  FFMA R17, R19, R0, -1 ;  /* 0xbf80000013117423 */ /* 0x001fc80000000000 */
[----:B------:R-:W-:-:S04]  /*1f00*/  FADD.FTZ R17, -R17, -RZ ;  /* 0x800000ff11117221 */ /* 0x000fc80000010100 */
[----:B------:R-:W-:-:S07]  /*1f10*/  FFMA R0, R0, R17, R0 ;  /* 0x0000001100007223 */ /* 0x000fce0000000000 */
.L_x_27173:
[----:B------:R-:W-:Y:S05]  /*1f20*/  BSYNC B1 ;  /* 0x0000000000017941 */ /* 0x000fea0003800000 */
.L_x_27171:
        /* <DEDUP_REMOVED lines=23> */
.L_x_27175:
[----:B------:R-:W0:Y:S02]  /*20a0*/  MUFU.RCP R0, R19 ;  /* 0x0000001300007308 */ /* 0x000e240000001000 */
[----:B0-----:R-:W-:-:S04]  /*20b0*/  FFMA R17, R19, R0, -1 ;  /* 0xbf80000013117423 */ /* 0x001fc80000000000 */
[----:B------:R-:W-:-:S04]  /*20c0*/  FADD.FTZ R17, -R17, -RZ ;  /* 0x800000ff11117221 */ /* 0x000fc80000010100 */
[----:B------:R-:W-:-:S07]  /*20d0*/  FFMA R0, R0, R17, R0 ;  /* 0x0000001100007223 */ /* 0x000fce0000000000 */
.L_x_27176:
[----:B------:R-:W-:Y:S05]  /*20e0*/  BSYNC B1 ;  /* 0x0000000000017941 */ /* 0x000fea0003800000 */
.L_x_27174:
[----:B------:R-:W-:Y:S01]  /*20f0*/  HFMA2.MMA R18, -RZ, RZ, 0.96630859375, -0.0022525787353515625 ;  /* 0x3bbb989dff127435 */ /* 0x000fe200000001ff */
[----:B------:R-:W-:Y:S01]  /*2100*/  HADD2.F32 R56, -RZ, R14.H0_H0 ;  /* 0x2000000eff387230 */ /* 0x000fe20000004100 */
[----:B------:R-:W-:Y:S01]  /*2110*/  BSSY B1, `(.L_x_27177) ;  /* 0x0000018000017945 */ /* 0x000fe20003800000 */
[----:B------:R-:W-:Y:S02]  /*2120*/  IMAD.MOV.U32 R19, RZ, RZ, 0x437c0000 ;  /* 0x437c0000ff137424 */ /* 0x000fe400078e00ff */
        /* <DEDUP_REMOVED lines=18> */
.L_x_27178:
[----:B------:R-:W0:Y:S02]  /*2250*/  MUFU.RCP R0, R19 ;  /* 0x0000001300007308 */ /* 0x000e240000001000 */
[----:B0-----:R-:W-:-:S04]  /*2260*/  FFMA R17, R19, R0, -1 ;  /* 0xbf80000013117423 */ /* 0x001fc80000000000 */
[----:B------:R-:W-:-:S04]  /*2270*/  FADD.FTZ R17, -R17, -RZ ;  /* 0x800000ff11117221 */ /* 0x000fc80000010100 */
[----:B------:R-:W-:-:S07]  /*2280*/  FFMA R0, R0, R17, R0 ;  /* 0x0000001100007223 */ /* 0x000fce0000000000 */
.L_x_27179:
[----:B------:R-:W-:Y:S05]  /*2290*/  BSYNC B1 ;  /* 0x0000000000017941 */ /* 0x000fea0003800000 */
.L_x_27177:
        /* <DEDUP_REMOVED lines=23> */
.L_x_27181:
[----:B------:R-:W0:Y:S02]  /*2410*/  MUFU.RCP R0, R19 ;  /* 0x0000001300007308 */ /* 0x000e240000001000 */
[----:B0-----:R-:W-:-:S04]  /*2420*/  FFMA R17, R19, R0, -1 ;  /* 0xbf80000013117423 */ /* 0x001fc80000000000 */
[----:B------:R-:W-:-:S04]  /*2430*/  FADD.FTZ R17, -R17, -RZ ;  /* 0x800000ff11117221 */ /* 0x000fc80000010100 */
[----:B------:R-:W-:-:S07]  /*2440*/  FFMA R0, R0, R17, R0 ;  /* 0x0000001100007223 */ /* 0x000fce0000000000 */
.L_x_27182:
[----:B------:R-:W-:Y:S05]  /*2450*/  BSYNC B1 ;  /* 0x0000000000017941 */ /* 0x000fea0003800000 */
.L_x_27180:
        /* <DEDUP_REMOVED lines=22> */
.L_x_27184:
[----:B------:R-:W0:Y:S02]  /*25c0*/  MUFU.RCP R0, R19 ;  /* 0x0000001300007308 */ /* 0x000e240000001000 */
[----:B0-----:R-:W-:-:S04]  /*25d0*/  FFMA R17, R19, R0, -1 ;  /* 0xbf80000013117423 */ /* 0x001fc80000000000 */
[----:B------:R-:W-:-:S04]  /*25e0*/  FADD.FTZ R17, -R17, -RZ ;  /* 0x800000ff11117221 */ /* 0x000fc80000010100 */
[----:B------:R-:W-:-:S07]  /*25f0*/  FFMA R0, R0, R17, R0 ;  /* 0x0000001100007223 */ /* 0x000fce0000000000 */
.L_x_27185:
[----:B------:R-:W-:Y:S05]  /*2600*/  BSYNC B1 ;  /* 0x0000000000017941 */ /* 0x000fea0003800000 */
.L_x_27183:
[----:B------:R-:W-:Y:S01]  /*2610*/  SHF.R.U32.HI R17, RZ, 0x10, R15 ;  /* 0x00000010ff117819 */ /* 0x000fe2000001160f */
[----:B------:R-:W-:Y:S01]  /*2620*/  HFMA2.MMA R20, -RZ, RZ, 0.96630859375, -0.0022525787353515625 ;  /* 0x3bbb989dff147435 */ /* 0x000fe200000001ff */
[----:B------:R-:W-:Y:S01]  /*2630*/  IMAD.MOV.U32 R22, RZ, RZ, 0x437c0000 ;  /* 0x437c0000ff167424 */ /* 0x000fe200078e00ff */
[----:B------:R-:W-:Y:S02]  /*2640*/  BSSY B1, `(.L_x_27186) ;  /* 0x0000019000017945 */ /* 0x000fe40003800000 */
        /* <DEDUP_REMOVED lines=17> */
[----:B-----5:R-:W-:Y:S05]  /*2760*/  CALL.REL.NOINC `($__internal_559_$__cuda_sm20_rcp_rn_f32_slowpath) ;  /* 0x0000005000b47944 */ /* 0x020fea0003c00000 */
[----:B------:R-:W-:Y:S01]  /*2770*/  IMAD.MOV.U32 R38, RZ, RZ, R0 ;  /* 0x000000ffff267224 */ /* 0x000fe200078e0000 */
[----:B------:R-:W-:Y:S06]  /*2780*/  BRA `(.L_x_27188) ;  /* 0x0000000000107947 */ /* 0x000fec0003800000 */
.L_x_27187:
[----:B------:R-:W0:Y:S02]  /*2790*/  MUFU.RCP R38, R21 ;  /* 0x0000001500267308 */ /* 0x000e240000001000 */
[----:B0-----:R-:W-:-:S04]  /*27a0*/  FFMA R0, R21, R38, -1 ;  /* 0xbf80000015007423 */ /* 0x001fc80000000026 */
[----:B------:R-:W-:-:S04]  /*27b0*/  FADD.FTZ R19, -R0, -RZ ;  /* 0x800000ff00137221 */ /* 0x000fc80000010100 */
[----:B------:R-:W-:-:S07]  /*27c0*/  FFMA R38, R38, R19, R38 ;  /* 0x0000001326267223 */ /* 0x000fce0000000026 */
.L_x_27188:
[----:B------:R-:W-:Y:S05]  /*27d0*/  BSYNC B1 ;  /* 0x0000000000017941 */ /* 0x000fea0003800000 */
.L_x_27186:
        /* <DEDUP_REMOVED lines=25> */
[----:B------:R-:W-:-:S05]  /*2970*/  SHF.L.U32 R19, R51, 0x3, RZ ;  /* 0x0000000333137819 */ /* 0x000fca00000006ff */
[----:B------:R-:W-:-:S04]  /*2980*/  IMAD.WIDE.U32 R48, R19, R37, R58 ;  /* 0x0000002513307225 */ /* 0x000fc800078e003a */
[----:B------:R-:W-:Y:S01]  /*2990*/  IMAD R39, R36, R19, RZ ;  /* 0x0000001324277224 */ /* 0x000fe200078e02ff */
[----:B------:R-:W-:-:S05]  /*29a0*/  IADD3 R19, P4, R50, R48, RZ ;  /* 0x0000003032137210 */ /* 0x000fca0007f9e0ff */
[----:B------:R-:W-:Y:S01]  /*29b0*/  IMAD.X R49, R49, 0x1, R39, P4 ;  /* 0x0000000131317824 */ /* 0x000fe200020e0627 */
[----:B------:R-:W-:-:S04]  /*29c0*/  LEA R48, P4, R19, R7, 0x4 ;  /* 0x0000000713307211 */ /* 0x000fc800078820ff */
[----:B------:R-:W-:-:S05]  /*29d0*/  LEA.HI.X R49, R19, R5, R49, 0x4, P4 ;  /* 0x0000000513317211 */ /* 0x000fca00020f2431 */
[----:B------:R0:W-:Y:S04]  /*29e0*/  STG.E.128 desc[UR10][R48.64], R20 ;  /* 0x0000001430007986 */ /* 0x0001e8000c101d0a */
.L_x_27190:
[----:B------:R-:W-:Y:S05]  /*29f0*/  BSYNC B0 ;  /* 0x0000000000007941 */ /* 0x000fea0003800000 */
.L_x_27189:
[----:B------:R-:W-:Y:S01]  /*2a00*/  BSSY B0, `(.L_x_27191) ;  /* 0x000000f000007945 */ /* 0x000fe20003800000 */
[----:B------:R-:W-:Y:S01]  /*2a10*/  @P0 IADD3 R39, R45, 0x1d, -R60 ;  /* 0x0000001d2d270810 */ /* 0x000fe20007ffe83c */
[----:B------:R-:W-:Y:S02]  /*2a20*/  FMUL R19, R38, R41 ;  /* 0x0000002926137220 */ /* 0x000fe40000400000 */
[----:B------:R-:W-:Y:S05]  /*2a30*/  @P1 BRA `(.L_x_27192) ;  /* 0x00000000002c1947 */ /* 0x000fea0003800000 */
[----:B0-----:R-:W-:Y:S01]  /*2a40*/  MOV R48, R58 ;  /* 0x0000003a00307202 */ /* 0x001fe20000000f00 */
[----:B------:R-:W-:Y:S02]  /*2a50*/  IMAD.SHL.U32 R51, R51, 0x8, RZ ;  /* 0x0000000833337824 */ /* 0x000fe400078e00ff */
[----:B------:R-:W-:Y:S02]  /*2a60*/  IMAD.MOV.U32 R49, RZ, RZ, R59 ;  /* 0x000000ffff317224 */ /* 0x000fe400078e003b */
[----:B------:R-:W-:-:S04]  /*2a70*/  IMAD.WIDE.U32 R48, R51, R37, R48 ;  /* 0x0000002533307225 */ /* 0x000fc800078e0030 */
[----:B------:R-:W-:Y:S01]  /*2a80*/  IMAD R51, R36, R51, RZ ;  /* 0x0000003324337224 */ /* 0x000fe200078e02ff */
[----:B------:R-:W-:-:S03]  /*2a90*/  IADD3 R50, P1, P4, R37, R48, R50 ;  /* 0x0000003025327210 */ /* 0x000fc60007c3e032 */
[----:B------:R-:W-:-:S05]  /*2aa0*/  IMAD.IADD R49, R49, 0x1, R51 ;  /* 0x0000000131317824 */ /* 0x000fca00078e0233 */
[----:B------:R-:W-:Y:S02]  /*2ab0*/  IADD3.X R49, R36, R49, RZ, P1, P4 ;  /* 0x0000003124317210 */ /* 0x000fe40000fe84ff */
[----:B------:R-:W-:-:S04]  /*2ac0*/  LEA R48, P1, R50, R7, 0x4 ;  /* 0x0000000732307211 */ /* 0x000fc800078220ff */
[----:B------:R-:W-:-:S05]  /*2ad0*/  LEA.HI.X R49, R50, R5, R49, 0x4, P1 ;  /* 0x0000000532317211 */ /* 0x000fca00008f2431 */
[----:B------:R1:W-:Y:S04]  /*2ae0*/  STG.E.128 desc[UR10][R48.64], R16 ;  /* 0x0000001030007986 */ /* 0x0003e8000c101d0a */
.L_x_27192:
[----:B------:R-:W-:Y:S05]  /*2af0*/  BSYNC B0 ;  /* 0x0000000000007941 */ /* 0x000fea0003800000 */
.L_x_27191:
[----:B------:R-:W-:Y:S01]  /*2b00*/  @P0 LOP3.LUT R39, R39, 0x1f, RZ, 0xc0, !PT ;  /* 0x0000001f27270812 */ /* 0x000fe200078ec0ff */
[----:B01----:R-:W-:Y:S01]  /*2b10*/  @P0 IMAD R49, R36, 0x3, RZ ;  /* 0x0000000324310824 */ /* 0x003fe200078e02ff */
[----:B------:R-:W-:Y:S02]  /*2b20*/  @P0 IADD3.X R35, RZ, R2, R59, P2, P3 ;  /* 0x00000002ff230210 */ /* 0x000fe400017e643b */
[----:B------:R-:W-:Y:S01]  /*2b30*/  @P0 IADD3 R39, P1, P2, R39, R3, R58 ;  /* 0x0000000327270210 */ /* 0x000fe20007a3e03a */
[----:B------:R-:W-:-:S03]  /*2b40*/  @P0 IMAD.WIDE.U32 R50, R37, 0x3, R34 ;  /* 0x0000000325320825 */ /* 0x000fc600078e0022 */
[----:B------:R-:W-:Y:S02]  /*2b50*/  @P0 IADD3 R35, P3, R39, R58, RZ ;  /* 0x0000003a27230210 */ /* 0x000fe40007f7e0ff */
[----:B------:R-:W-:Y:S02]  /*2b60*/  @P0 IADD3.X R37, RZ, R2, R59, P1, P2 ;  /* 0x00000002ff250210 */ /* 0x000fe40000fe443b */
[----:B------:R-:W-:Y:S02]  /*2b70*/  @P0 LEA R48, P2, R50, R33, 0x3 ;  /* 0x0000002132300211 */ /* 0x000fe400078418ff */
[----:B------:R-:W-:Y:S01]  /*2b80*/  @P0 IADD3.X R36, R37, R59, RZ, P3, !PT ;  /* 0x0000003b25240210 */ /* 0x000fe20001ffe4ff */
[----:B------:R-:W-:Y:S01]  /*2b90*/  @P0 IMAD.IADD R37, R49, 0x1, R51 ;  /* 0x0000000131250824 */ /* 0x000fe200078e0233 */
[----:B------:R-:W-:Y:S01]  /*2ba0*/  HFMA2.MMA R57, -RZ, RZ, 3.7421875, 0 ;  /* 0x437c0000ff397435 */ /* 0x000fe200000001ff */
[----:B------:R-:W-:Y:S01]  /*2bb0*/  IMAD.MOV.U32 R60, RZ, RZ, 0x3bbb989d ;  /* 0x3bbb989dff3c7424 */ /* 0x000fe200078e00ff */
[----:B------:R-:W-:-:S02]  /*2bc0*/  FMNMX R47, R47, |R52|, !PT ;  /* 0x400000342f2f7209 */ /* 0x000fc40007800000 */
[----:B------:R-:W-:Y:S01]  /*2bd0*/  @P0 LEA.HI.X R49, R50, R32, R37, 0x3, P2 ;  /* 0x0000002032310211 */ /* 0x000fe200010f1c25 */
[----:B-----5:R-:W-:Y:S01]  /*2be0*/  HADD2.F32 R50, -RZ, R8.H0_H0 ;  /* 0x20000008ff327230 */ /* 0x020fe20000004100 */
[----:B------:R-:W-:-:S04]  /*2bf0*/  @P0 LEA R34, P1, R35, R33, 0x3 ;  /* 0x0000002123220211 */ /* 0x000fc800078218ff */
[----:B------:R-:W-:Y:S01]  /*2c00*/  FMUL R39, R50, -1.7020000219345092773 ;  /* 0xbfd9db2332277820 */ /* 0x000fe20000400000 */
[----:B------:R-:W-:Y:S02]  /*2c10*/  FMNMX R12, |R12|, R47, !PT ;  /* 0x0000002f0c0c7209 */ /* 0x000fe40007800200 */
[----:B------:R-:W-:Y:S01]  /*2c20*/  @P0 LEA.HI.X R35, R35, R32, R36, 0x3, P1 ;  /* 0x0000002023230211 */ /* 0x000fe200008f1c24 */
[----:B------:R-:W-:Y:S01]  /*2c30*/  FFMA.SAT R51, R39, R60, 0.5 ;  /* 0x3f00000027337423 */ /* 0x000fe2000000203c */
[----:B------:R-:W-:Y:S02]  /*2c40*/  FMNMX R12, |R53|, R12, !PT ;  /* 0x0000000c350c7209 */ /* 0x000fe40007800200 */
[----:B------:R-:W-:Y:S02]  /*2c50*/  @!P0 CS2R R36, SRZ ;  /* 0x0000000000248805 */ /* 0x000fe4000001ff00 */
[----:B------:R-:W-:Y:S01]  /*2c60*/  @!P0 CS2R R32, SRZ ;  /* 0x0000000000208805 */ /* 0x000fe2000001ff00 */
[----:B------:R-:W-:-:S04]  /*2c70*/  FFMA.RM R51, R51, R57, 12582913 ;  /* 0x4b40000133337423 */ /* 0x000fc80000004039 */
[----:B------:R-:W-:Y:S01]  /*2c80*/  FADD R60, R51, -12583039 ;  /* 0xcb40007f333c7421 */ /* 0x000fe20000000000 */
[----:B------:R-:W-:Y:S01]  /*2c90*/  FMNMX R13, |R13|, R12, !PT ;  /* 0x0000000c0d0d7209 */ /* 0x000fe20007800200 */
[----:B------:R0:W5:Y:S02]  /*2ca0*/  @P0 LDG.E.64 R36, desc[UR10][R34.64] ;  /* 0x0000000a22240981 */ /* 0x000164000c1e1b00 */
[----:B------:R-:W-:Y:S02]  /*2cb0*/  FFMA R60, R39, 1.4426950216293334961, -R60 ;  /* 0x3fb8aa3b273c7823 */ /* 0x000fe4000000083c */
[----:B------:R0:W5:Y:S01]  /*2cc0*/  @P0 LDG.E.64 R32, desc[UR10][R48.64] ;  /* 0x0000000a30200981 */ /* 0x000162000c1e1b00 */
[----:B------:R-:W-:Y:S02]  /*2cd0*/  IMAD.SHL.U32 R51, R51, 0x800000, RZ ;  /* 0x0080000033337824 */ /* 0x000fe400078e00ff */
[----:B------:R-:W-:Y:S01]  /*2ce0*/  FFMA R60, R39, 1.925963033500011079e-08, R60 ;  /* 0x32a57060273c7823 */ /* 0x000fe2000000003c */
[----:B------:R-:W-:Y:S01]  /*2cf0*/  FMNMX R13, |R56|, R13, !PT ;  /* 0x0000000d380d7209 */ /* 0x000fe20007800200 */
[----:B------:R-:W-:Y:S01]  /*2d00*/  BSSY B1, `(.L_x_27193) ;  /* 0x0000015000017945 */ /* 0x000fe20003800000 */
[----:B------:R-:W-:-:S02]  /*2d10*/  IADD3 R47, R0, 0x1e, RZ ;  /* 0x0000001e002f7810 */ /* 0x000fc40007ffe0ff */
[----:B------:R-:W-:Y:S01]  /*2d20*/  FMNMX R14, |R14|, R13, !PT ;  /* 0x0000000d0e0e7209 */ /* 0x000fe20007800200 */
[----:B------:R-:W1:Y:S01]  /*2d30*/  MUFU.EX2 R60, R60 ;  /* 0x0000003c003c7308 */ /* 0x000e620000000800 */
[----:B------:R-:W-:Y:S02]  /*2d40*/  LOP3.LUT R47, R47, 0x1f, RZ, 0xc0, !PT ;  /* 0x0000001f2f2f7812 */ /* 0x000fe400078ec0ff */
        /* <DEDUP_REMOVED lines=10> */
[----:B-----5:R-:W-:Y:S05]  /*2df0*/  CALL.REL.NOINC `($__internal_559_$__cuda_sm20_rcp_rn_f32_slowpath) ;  /* 0x0000004c00107944 */ /* 0x020fea0003c00000 */
[----:B------:R-:W-:Y:S05]  /*2e00*/  BRA `(.L_x_27195) ;  /* 0x0000000000107947 */ /* 0x000fea0003800000 */
.L_x_27194:
[----:B------:R-:W0:Y:S02]  /*2e10*/  MUFU.RCP R0, R51 ;  /* 0x0000003300007308 */ /* 0x000e240000001000 */
[----:B0-----:R-:W-:-:S04]  /*2e20*/  FFMA R14, R51, R0, -1 ;  /* 0xbf800000330e7423 */ /* 0x001fc80000000000 */
[----:B------:R-:W-:-:S04]  /*2e30*/  FADD.FTZ R15, -R14, -RZ ;  /* 0x800000ff0e0f7221 */ /* 0x000fc80000010100 */
[----:B------:R-:W-:-:S07]  /*2e40*/  FFMA R0, R0, R15, R0 ;  /* 0x0000000f00007223 */ /* 0x000fce0000000000 */
.L_x_27195:
[----:B------:R-:W-:Y:S05]  /*2e50*/  BSYNC B1 ;  /* 0x0000000000017941 */ /* 0x000fea0003800000 */
.L_x_27193:
        /* <DEDUP_REMOVED lines=23> */
.L_x_27197:
[----:B------:R-:W0:Y:S02]  /*2fd0*/  MUFU.RCP R0, R35 ;  /* 0x0000002300007308 */ /* 0x000e240000001000 */
[----:B0-----:R-:W-:-:S04]  /*2fe0*/  FFMA R8, R35, R0, -1 ;  /* 0xbf80000023087423 */ /* 0x001fc80000000000 */
[----:B------:R-:W-:-:S04]  /*2ff0*/  FADD.FTZ R15, -R8, -RZ ;  /* 0x800000ff080f7221 */ /* 0x000fc80000010100 */
[----:B------:R-:W-:-:S07]  /*3000*/  FFMA R0, R0, R15, R0 ;  /* 0x0000000f00007223 */ /* 0x000fce0000000000 */
.L_x_27198:
[----:B------:R-:W-:Y:S05]  /*3010*/  BSYNC B1 ;  /* 0x0000000000017941 */ /* 0x000fea0003800000 */
.L_x_27196:
        /* <DEDUP_REMOVED lines=22> */
.L_x_27200:
[----:B------:R-:W0:Y:S02]  /*3180*/  MUFU.RCP R0, R39 ;  /* 0x0000002700007308 */ /* 0x000e240000001000 */
[----:B0-----:R-:W-:-:S04]  /*3190*/  FFMA R8, R39, R0, -1 ;  /* 0xbf80000027087423 */ /* 0x001fc80000000000 */
[----:B------:R-:W-:-:S04]  /*31a0*/  FADD.FTZ R15, -R8, -RZ ;  /* 0x800000ff080f7221 */ /* 0x000fc80000010100 */
[----:B------:R-:W-:-:S07]  /*31b0*/  FFMA R0, R0, R15, R0 ;  /* 0x0000000f00007223 */ /* 0x000fce0000000000 */
.L_x_27201:
[----:B------:R-:W-:Y:S05]  /*31c0*/  BSYNC B1 ;  /* 0x0000000000017941 */ /* 0x000fea0003800000 */
.L_x_27199:
        /* <DEDUP_REMOVED lines=23> */
.L_x_27203:
[----:B------:R-:W0:Y:S02]  /*3340*/  MUFU.RCP R0, R39 ;  /* 0x0000002700007308 */ /* 0x000e240000001000 */
[----:B0-----:R-:W-:-:S04]  /*3350*/  FFMA R8, R39, R0, -1 ;  /* 0xbf80000027087423 */ /* 0x001fc80000000000 */
[----:B------:R-:W-:-:S04]  /*3360*/  FADD.FTZ R9, -R8, -RZ ;  /* 0x800000ff08097221 */ /* 0x000fc80000010100 */
[----:B------:R-:W-:-:S07]  /*3370*/  FFMA R0, R0, R9, R0 ;  /* 0x0000000900007223 */ /* 0x000fce0000000000 */
.L_x_27204:
[----:B------:R-:W-:Y:S05]  /*3380*/  BSYNC B1 ;  /* 0x0000000000017941 */ /* 0x000fea0003800000 */
.L_x_27202:
        /* <DEDUP_REMOVED lines=22> */
.L_x_27206:
[----:B------:R-:W0:Y:S02]  /*34f0*/  MUFU.RCP R0, R35 ;  /* 0x0000002300007308 */ /* 0x000e240000001000 */
[----:B0-----:R-:W-:-:S04]  /*3500*/  FFMA R9, R35, R0, -1 ;  /* 0xbf80000023097423 */ /* 0x001fc80000000000 */
[----:B------:R-:W-:-:S04]  /*3510*/  FADD.FTZ R9, -R9, -RZ ;  /* 0x800000ff09097221 */ /* 0x000fc80000010100 */
[----:B------:R-:W-:-:S07]  /*3520*/  FFMA R0, R0, R9, R0 ;  /* 0x0000000900007223 */ /* 0x000fce0000000000 */
.L_x_27207:
[----:B------:R-:W-:Y:S05]  /*3530*/  BSYNC B1 ;  /* 0x0000000000017941 */ /* 0x000fea0003800000 */
.L_x_27205:
        /* <DEDUP_REMOVED lines=23> */
.L_x_27209:
[----:B------:R-:W0:Y:S02]  /*36b0*/  MUFU.RCP R0, R39 ;  /* 0x0000002700007308 */ /* 0x000e240000001000 */
[----:B0-----:R-:W-:-:S04]  /*36c0*/  FFMA R10, R39, R0, -1 ;  /* 0xbf800000270a7423 */ /* 0x001fc80000000000 */
[----:B------:R-:W-:-:S04]  /*36d0*/  FADD.FTZ R35, -R10, -RZ ;  /* 0x800000ff0a237221 */ /* 0x000fc80000010100 */
[----:B------:R-:W-:-:S07]  /*36e0*/  FFMA R0, R0, R35, R0 ;  /* 0x0000002300007223 */ /* 0x000fce0000000000 */
.L_x_27210:
[----:B------:R-:W-:Y:S05]  /*36f0*/  BSYNC B1 ;  /* 0x0000000000017941 */ /* 0x000fea0003800000 */
.L_x_27208:
        /* <DEDUP_REMOVED lines=22> */
.L_x_27212:
[----:B------:R-:W0:Y:S02]  /*3860*/  MUFU.RCP R0, R49 ;  /* 0x0000003100007308 */ /* 0x000e240000001000 */
[----:B0-----:R-:W-:-:S04]  /*3870*/  FFMA R34, R49, R0, -1 ;  /* 0xbf80000031227423 */ /* 0x001fc80000000000 */
[----:B------:R-:W-:-:S04]  /*3880*/  FADD.FTZ R35, -R34, -RZ ;  /* 0x800000ff22237221 */ /* 0x000fc80000010100 */
[----:B------:R-:W-:-:S07]  /*3890*/  FFMA R0, R0, R35, R0 ;  /* 0x0000002300007223 */ /* 0x000fce0000000000 */
.L_x_27213:
[----:B------:R-:W-:Y:S05]  /*38a0*/  BSYNC B1 ;  /* 0x0000000000017941 */ /* 0x000fea0003800000 */
.L_x_27211:
        /* <DEDUP_REMOVED lines=22> */
[----:B------:R-:W-:Y:S01]  /*3a10*/  IMAD.MOV.U32 R38, RZ, RZ, R0 ;  /* 0x000000ffff267224 */ /* 0x000fe200078e0000 */
[----:B------:R-:W-:Y:S06]  /*3a20*/  BRA `(.L_x_27216) ;  /* 0x0000000000107947 */ /* 0x000fec0003800000 */
.L_x_27215:
[----:B------:R-:W0:Y:S02]  /*3a30*/  MUFU.RCP R38, R49 ;  /* 0x0000003100267308 */ /* 0x000e240000001000 */
[----:B0-----:R-:W-:-:S04]  /*3a40*/  FFMA R0, R49, R38, -1 ;  /* 0xbf80000031007423 */ /* 0x001fc80000000026 */
[----:B------:R-:W-:-:S04]  /*3a50*/  FADD.FTZ R35, -R0, -RZ ;  /* 0x800000ff00237221 */ /* 0x000fc80000010100 */
[----:B------:R-:W-:-:S07]  /*3a60*/  FFMA R38, R38, R35, R38 ;  /* 0x0000002326267223 */ /* 0x000fce0000000026 */
.L_x_27216:
[----:B------:R-:W-:Y:S05]  /*3a70*/  BSYNC B1 ;  /* 0x0000000000017941 */ /* 0x000fea0003800000 */
.L_x_27214:
[----:B------:R-:W-:Y:S01]  /*3a80*/  HFMA2.MMA R35, -RZ, RZ, 0.96630859375, -0.0022525787353515625 ;  /* 0x3bbb989dff237435 */ /* 0x000fe200000001ff */
[----:B-----5:R-:W-:Y:S01]  /*3a90*/  HADD2.F32 R50, -RZ, R36.H0_H0 ;  /* 0x20000024ff327230 */ /* 0x020fe20000004100 */
[----:B------:R-:W-:Y:S01]  /*3aa0*/  ISETP.GE.U32.AND P0, PT, R12, R43, PT ;  /* 0x0000002b0c00720c */ /* 0x000fe20003f06070 */
[----:B------:R-:W-:Y:S01]  /*3ab0*/  IMAD.MOV.U32 R39, RZ, RZ, 0x437c0000 ;  /* 0x437c0000ff277424 */ /* 0x000fe200078e00ff */
[----:B------:R-:W-:Y:S01]  /*3ac0*/  FMNMX R12, R13, |R52|, !PT ;  /* 0x400000340d0c7209 */ /* 0x000fe20007800000 */
[----:B------:R-:W-:Y:S01]  /*3ad0*/  FMUL R38, R11, R38 ;  /* 0x000000260b267220 */ /* 0x000fe20000400000 */
[----:B------:R-:W-:Y:S01]  /*3ae0*/  FMUL R34, R50, -1.7020000219345092773 ;  /* 0xbfd9db2332227820 */ /* 0x000fe20000400000 */
[----:B------:R-:W-:Y:S01]  /*3af0*/  ISETP.GE.U32.OR P0, PT, R47, R42, P0 ;  /* 0x0000002a2f00720c */ /* 0x000fe20000706470 */
[----:B------:R-:W-:Y:S01]  /*3b00*/  BSSY B0, `(.L_x_27217) ;  /* 0x0000029000007945 */ /* 0x000fe20003800000 */
[----:B------:R-:W-:Y:S01]  /*3b10*/  FMNMX R13, |R51|, R12, !PT ;  /* 0x0000000c330d7209 */ /* 0x000fe20007800200 */
[----:B------:R-:W-:Y:S01]  /*3b20*/  FFMA.SAT R0, R34, R35, 0.5 ;  /* 0x3f00000022007423 */ /* 0x000fe20000002023 */
[----:B------:R-:W-:-:S03]  /*3b30*/  FMUL R11, R38, R41 ;  /* 0x00000029260b7220 */ /* 0x000fc60000400000 */
[----:B------:R-:W-:-:S04]  /*3b40*/  FFMA.RM R0, R0, R39, 12582913 ;  /* 0x4b40000100007423 */ /* 0x000fc80000004027 */
[C---:B------:R-:W-:Y:S01]  /*3b50*/  FADD R35, R0.reuse, -12583039 ;  /* 0xcb40007f00237421 */ /* 0x040fe20000000000 */
[----:B------:R-:W-:Y:S01]  /*3b60*/  IMAD.SHL.U32 R0, R0, 0x800000, RZ ;  /* 0x0080000000007824 */ /* 0x000fe200078e00ff */
[----:B------:R-:W-:Y:S02]  /*3b70*/  @!P0 IADD3 R48, P1, P2, R47, R3, R58 ;  /* 0x000000032f308210 */ /* 0x000fe40007a3e03a */
[C---:B------:R-:W-:Y:S02]  /*3b80*/  FFMA R35, R34.reuse, 1.4426950216293334961, -R35 ;  /* 0x3fb8aa3b22237823 */ /* 0x040fe40000000823 */
[----:B------:R-:W-:Y:S02]  /*3b90*/  @!P0 IADD3.X R12, RZ, R2, R59, P1, P2 ;  /* 0x00000002ff0c8210 */ /* 0x000fe40000fe443b */
        /* <DEDUP_REMOVED lines=31> */
.L_x_27218:
[----:B------:R-:W-:Y:S05]  /*3d90*/  BSYNC B0 ;  /* 0x0000000000007941 */ /* 0x000fea0003800000 */
.L_x_27217:
[----:B------:R-:W-:Y:S01]  /*3da0*/  BSSY B1, `(.L_x_27219) ;  /* 0x000000c000017945 */ /* 0x000fe20003800000 */
[----:B------:R-:W-:Y:S01]  /*3db0*/  FMNMX R56, |R38|, R39, !PT ;  /* 0x0000002726387209 */ /* 0x000fe20007800200 */
[----:B------:R-:W-:Y:S02]  /*3dc0*/  VIADD R53, R44, 0x3 ;  /* 0x000000032c357836 */ /* 0x000fe40000000000 */
[----:B------:R-:W-:Y:S05]  /*3dd0*/  @P1 BRA `(.L_x_27220) ;  /* 0x0000000000101947 */ /* 0x000fea0003800000 */
[----:B0-----:R-:W-:-:S07]  /*3de0*/  MOV R34, 0x3e00 ;  /* 0x00003e0000227802 */ /* 0x001fce0000000f00 */
[----:B------:R-:W-:Y:S05]  /*3df0*/  CALL.REL.NOINC `($__internal_559_$__cuda_sm20_rcp_rn_f32_slowpath) ;  /* 0x0000003c00107944 */ /* 0x000fea0003c00000 */
[----:B------:R-:W-:Y:S01]  /*3e00*/  IMAD.MOV.U32 R35, RZ, RZ, R0 ;  /* 0x000000ffff237224 */ /* 0x000fe200078e0000 */
[----:B------:R-:W-:Y:S06]  /*3e10*/  BRA `(.L_x_27221) ;  /* 0x0000000000107947 */ /* 0x000fec0003800000 */
.L_x_27220:
[----:B0-----:R-:W0:Y:S02]  /*3e20*/  MUFU.RCP R35, R0 ;  /* 0x0000000000237308 */ /* 0x001e240000001000 */
[----:B0-----:R-:W-:-:S04]  /*3e30*/  FFMA R34, R0, R35, -1 ;  /* 0xbf80000000227423 */ /* 0x001fc80000000023 */
[----:B------:R-:W-:-:S04]  /*3e40*/  FADD.FTZ R34, -R34, -RZ ;  /* 0x800000ff22227221 */ /* 0x000fc80000010100 */
[----:B------:R-:W-:-:S07]  /*3e50*/  FFMA R35, R35, R34, R35 ;  /* 0x0000002223237223 */ /* 0x000fce0000000023 */
.L_x_27221:
[----:B------:R-:W-:Y:S05]  /*3e60*/  BSYNC B1 ;  /* 0x0000000000017941 */ /* 0x000fea0003800000 */
.L_x_27219:
        /* <DEDUP_REMOVED lines=23> */
.L_x_27223:
[----:B------:R-:W0:Y:S02]  /*3fe0*/  MUFU.RCP R0, R47 ;  /* 0x0000002f00007308 */ /* 0x000e240000001000 */
[----:B0-----:R-:W-:-:S04]  /*3ff0*/  FFMA R34, R47, R0, -1 ;  /* 0xbf8000002f227423 */ /* 0x001fc80000000000 */
[----:B------:R-:W-:-:S04]  /*4000*/  FADD.FTZ R35, -R34, -RZ ;  /* 0x800000ff22237221 */ /* 0x000fc80000010100 */
[----:B------:R-:W-:-:S07]  /*4010*/  FFMA R0, R0, R35, R0 ;  /* 0x0000002300007223 */ /* 0x000fce0000000000 */
.L_x_27224:
[----:B------:R-:W-:Y:S05]  /*4020*/  BSYNC B1 ;  /* 0x0000000000017941 */ /* 0x000fea0003800000 */
.L_x_27222:
        /* <DEDUP_REMOVED lines=22> */
.L_x_27226:
[----:B------:R-:W0:Y:S02]  /*4190*/  MUFU.RCP R0, R47 ;  /* 0x0000002f00007308 */ /* 0x000e240000001000 */
[----:B0-----:R-:W-:-:S04]  /*41a0*/  FFMA R34, R47, R0, -1 ;  /* 0xbf8000002f227423 */ /* 0x001fc80000000000 */
[----:B------:R-:W-:-:S04]  /*41b0*/  FADD.FTZ R35, -R34, -RZ ;  /* 0x800000ff22237221 */ /* 0x000fc80000010100 */
[----:B------:R-:W-:-:S07]  /*41c0*/  FFMA R0, R0, R35, R0 ;  /* 0x0000002300007223 */ /* 0x000fce0000000000 */
.L_x_27227:
[----:B------:R-:W-:Y:S05]  /*41d0*/  BSYNC B1 ;  /* 0x0000000000017941 */ /* 0x000fea0003800000 */
.L_x_27225:
        /* <DEDUP_REMOVED lines=23> */
.L_x_27229:
[----:B------:R-:W0:Y:S02]  /*4350*/  MUFU.RCP R0, R39 ;  /* 0x0000002700007308 */ /* 0x000e240000001000 */
[----:B0-----:R-:W-:-:S04]  /*4360*/  FFMA R34, R39, R0, -1 ;  /* 0xbf80000027227423 */ /* 0x001fc80000000000 */
[----:B------:R-:W-:-:S04]  /*4370*/  FADD.FTZ R35, -R34, -RZ ;  /* 0x800000ff22237221 */ /* 0x000fc80000010100 */
[----:B------:R-:W-:-:S07]  /*4380*/  FFMA R0, R0, R35, R0 ;  /* 0x0000002300007223 */ /* 0x000fce0000000000 */
.L_x_27230:
[----:B------:R-:W-:Y:S05]  /*4390*/  BSYNC B1 ;  /* 0x0000000000017941 */ /* 0x000fea0003800000 */
.L_x_27228:
        /* <DEDUP_REMOVED lines=22> */
.L_x_27232:
[----:B------:R-:W0:Y:S02]  /*4500*/  MUFU.RCP R0, R39 ;  /* 0x0000002700007308 */ /* 0x000e240000001000 */
[----:B0-----:R-:W-:-:S04]  /*4510*/  FFMA R34, R39, R0, -1 ;  /* 0xbf80000027227423 */ /* 0x001fc80000000000 */
[----:B------:R-:W-:-:S04]  /*4520*/  FADD.FTZ R35, -R34, -RZ ;  /* 0x800000ff22237221 */ /* 0x000fc80000010100 */
[----:B------:R-:W-:-:S07]  /*4530*/  FFMA R0, R0, R35, R0 ;  /* 0x0000002300007223 */ /* 0x000fce0000000000 */
.L_x_27233:
[----:B------:R-:W-:Y:S05]  /*4540*/  BSYNC B1 ;  /* 0x0000000000017941 */ /* 0x000fea0003800000 */
.L_x_27231:
        /* <DEDUP_REMOVED lines=23> */
.L_x_27235:
[----:B------:R-:W0:Y:S02]  /*46c0*/  MUFU.RCP R0, R37 ;  /* 0x0000002500007308 */ /* 0x000e240000001000 */
[----:B0-----:R-:W-:-:S04]  /*46d0*/  FFMA R32, R37, R0, -1 ;  /* 0xbf80000025207423 */ /* 0x001fc80000000000 */
[----:B------:R-:W-:-:S04]  /*46e0*/  FADD.FTZ R35, -R32, -RZ ;  /* 0x800000ff20237221 */ /* 0x000fc80000010100 */
[----:B------:R-:W-:-:S07]  /*46f0*/  FFMA R0, R0, R35, R0 ;  /* 0x0000002300007223 */ /* 0x000fce0000000000 */
.L_x_27236:
[----:B------:R-:W-:Y:S05]  /*4700*/  BSYNC B1 ;  /* 0x0000000000017941 */ /* 0x000fea0003800000 */
.L_x_27234:
        /* <DEDUP_REMOVED lines=22> */
.L_x_27238:
[----:B------:R-:W0:Y:S02]  /*4870*/  MUFU.RCP R0, R37 ;  /* 0x0000002500007308 */ /* 0x000e240000001000 */
[----:B0-----:R-:W-:-:S04]  /*4880*/  FFMA R32, R37, R0, -1 ;  /* 0xbf80000025207423 */ /* 0x001fc80000000000 */
[----:B------:R-:W-:-:S04]  /*4890*/  FADD.FTZ R35, -R32, -RZ ;  /* 0x800000ff20237221 */ /* 0x000fc80000010100 */
[----:B------:R-:W-:-:S07]  /*48a0*/  FFMA R0, R0, R35, R0 ;  /* 0x0000002300007223 */ /* 0x000fce0000000000 */
.L_x_27239:
[----:B------:R-:W-:Y:S05]  /*48b0*/  BSYNC B1 ;  /* 0x0000000000017941 */ /* 0x000fea0003800000 */
.L_x_27237:
        /* <DEDUP_REMOVED lines=23> */
.L_x_27241:
[----:B------:R-:W0:Y:S02]  /*4a30*/  MUFU.RCP R0, R35 ;  /* 0x0000002300007308 */ /* 0x000e240000001000 */
[----:B0-----:R-:W-:-:S04]  /*4a40*/  FFMA R33, R35, R0, -1 ;  /* 0xbf80000023217423 */ /* 0x001fc80000000000 */
[----:B------:R-:W-:-:S04]  /*4a50*/  FADD.FTZ R33, -R33, -RZ ;  /* 0x800000ff21217221 */ /* 0x000fc80000010100 */
[----:B------:R-:W-:-:S07]  /*4a60*/  FFMA R0, R0, R33, R0 ;  /* 0x0000002100007223 */ /* 0x000fce0000000000 */
.L_x_27242:
[----:B------:R-:W-:Y:S05]  /*4a70*/  BSYNC B1 ;  /* 0x0000000000017941 */ /* 0x000fea0003800000 */
.L_x_27240:
        /* <DEDUP_REMOVED lines=28> */
.L_x_27244:
[----:B------:R-:W-:Y:S05]  /*4c40*/  BSYNC B0 ;  /* 0x0000000000007941 */ /* 0x000fea0003800000 */
.L_x_27243:
        /* <DEDUP_REMOVED lines=14> */
.L_x_27246:
[----:B------:R-:W-:Y:S05]  /*4d30*/  BSYNC B0 ;  /* 0x0000000000007941 */ /* 0x000fea0003800000 */
.L_x_27245:
        /* <DEDUP_REMOVED lines=10> */
[----:B------:R-:W-:Y:S01]  /*4de0*/  IADD3 R53, -R5, R45, RZ ;  /* 0x0000002d05357210 */ /* 0x000fe20007ffe1ff */
[----:B------:R-:W-:Y:S01]  /*4df0*/  USHF.R.U64 UR6, UR6, 0x2, UR7 ;  /* 0x0000000206067899 */ /* 0x000fe20008001207 */
[----:B------:R-:W-:Y:S01]  /*4e00*/  SHF.R.U32.HI R46, RZ, 0x8, R45 ;  /* 0x00000008ff2e7819 */ /* 0x000fe2000001162d */
[----:B------:R-:W-:Y:S01]  /*4e10*/  USHF.R.U32.HI UR14, URZ, 0x7, UR9 ;  /* 0x000000073f0e7899 */ /* 0x000fe20008011609 */
[----:B------:R-:W-:Y:S01]  /*4e20*/  LOP3.LUT R3, R53, 0x1f, RZ, 0xc0, !PT ;  /* 0x0000001f35037812 */ /* 0x000fe200078ec0ff */
[----:B------:R-:W-:Y:S01]  /*4e30*/  USHF.R.U64 UR8, UR8, 0x7, UR9 ;  /* 0x0000000708087899 */ /* 0x000fe20008001209 */
[----:B------:R-:W-:Y:S01]  /*4e40*/  FMNMX R47, |R47|, R56, !PT ;  /* 0x000000382f2f7209 */ /* 0x000fe20007800200 */
[----:B------:R-:W-:Y:S01]  /*4e50*/  USHF.R.U32.HI UR7, URZ, 0x2, UR7 ;  /* 0x000000023f077899 */ /* 0x000fe20008011607 */
[----:B0-----:R-:W-:Y:S01]  /*4e60*/  VIADD R48, R53, 0x1e ;  /* 0x0000001e35307836 */ /* 0x001fe20000000000 */
[----:B------:R-:W-:Y:S01]  /*4e70*/  BSSY B0, `(.L_x_27247) ;  /* 0x00000a4000007945 */ /* 0x000fe20003800000 */
[----:B------:R-:W-:Y:S01]  /*4e80*/  IMAD R49, R54, UR14, RZ ;  /* 0x0000000e36317c24 */ /* 0x000fe2000f8e02ff */
[----:B------:R-:W-:Y:S01]  /*4e90*/  FMNMX R50, |R50|, R47, !PT ;  /* 0x0000002f32327209 */ /* 0x000fe20007800200 */
[----:B------:R-:W-:-:S02]  /*4ea0*/  IMAD R28, R4, 0x21, R3 ;  /* 0x00000021041c7824 */ /* 0x000fc400078e0203 */
[----:B------:R-:W-:Y:S01]  /*4eb0*/  IMAD R57, R55, UR8, R49 ;  /* 0x0000000837397c24 */ /* 0x000fe2000f8e0231 */
[----:B---3--:R-:W-:Y:S01]  /*4ec0*/  ULEA UR4, UR5, UR4, 0x18 ;  /* 0x0000000405047291 */ /* 0x008fe2000f8ec03f */
[----:B------:R-:W-:Y:S01]  /*4ed0*/  IMAD.MOV.U32 R3, RZ, RZ, R24 ;  /* 0x000000ffff037224 */ /* 0x000fe200078e0018 */
[----:B------:R-:W-:Y:S01]  /*4ee0*/  FMNMX R51, |R51|, R50, !PT ;  /* 0x0000003233337209 */ /* 0x000fe20007800200 */
[----:B------:R-:W-:Y:S01]  /*4ef0*/  ULDC UR5, c[0x0][0x0] ;  /* 0x0000000000057ab9 */ /* 0x000fe20000000800 */
[----:B------:R-:W-:Y:S02]  /*4f00*/  IMAD.WIDE.U32 R54, R54, UR8, RZ ;  /* 0x0000000836367c25 */ /* 0x000fe4000f8e00ff */
[----:B------:R-:W-:Y:S02]  /*4f10*/  FMNMX R51, |R52|, R51, !PT ;  /* 0x0000003334337209 */ /* 0x000fe40007800200 */
[----:B--2---:R-:W-:Y:S01]  /*4f20*/  IMAD R49, R7, UR5, RZ ;  /* 0x0000000507317c24 */ /* 0x004fe2000f8e02ff */
[----:B------:R-:W-:Y:S01]  /*4f30*/  LEA R7, R28, UR4, 0x3 ;  /* 0x000000041c077c11 */ /* 0x000fe2000f8e18ff */
[----:B------:R-:W-:Y:S01]  /*4f40*/  USHF.L.U32 UR5, UR12, 0x2, URZ ;  /* 0x000000020c057899 */ /* 0x000fe2000800063f */
[C---:B------:R-:W-:Y:S01]  /*4f50*/  LEA R24, P0, R54.reuse, UR6, 0x5 ;  /* 0x0000000636187c11 */ /* 0x040fe2000f8028ff */
[----:B------:R-:W-:Y:S01]  /*4f60*/  USHF.L.U64.HI UR6, UR12, 0x2, UR13 ;  /* 0x000000020c067899 */ /* 0x000fe2000801020d */
[----:B------:R-:W-:Y:S01]  /*4f70*/  IADD3 R55, R55, R57, RZ ;  /* 0x0000003937377210 */ /* 0x000fe20007ffe0ff */
[----:B------:R0:W-:Y:S01]  /*4f80*/  STS.64 [R7], R2 ;  /* 0x0000000207007388 */ /* 0x0001e20000000a00 */
[----:B------:R-:W-:Y:S01]  /*4f90*/  LEA.HI R28, R49, R46, RZ, 0x18 ;  /* 0x0000002e311c7211 */ /* 0x000fe200078fc0ff */
[----:B------:R-:W-:Y:S01]  /*4fa0*/  VIADD R46, R53, 0xffffffff ;  /* 0xffffffff352e7836 */ /* 0x000fe20000000000 */
[----:B------:R-:W-:-:S02]  /*4fb0*/  LEA.HI.X R54, R54, UR7, R55, 0x5, P0 ;  /* 0x0000000736367c11 */ /* 0x000fc400080f2c37 */
[----:B------:R-:W-:Y:S01]  /*4fc0*/  LOP3.LUT R49, R48, 0x1f, RZ, 0xc0, !PT ;  /* 0x0000001f30317812 */ /* 0x000fe200078ec0ff */
[----:B------:R-:W-:Y:S01]  /*4fd0*/  IMAD.MOV.U32 R48, RZ, RZ, R36 ;  /* 0x000000ffff307224 */ /* 0x000fe200078e0024 */
[----:B------:R-:W-:Y:S02]  /*4fe0*/  LOP3.LUT R47, R46, 0x1f, RZ, 0xc0, !PT ;  /* 0x0000001f2e2f7812 */ /* 0x000fe400078ec0ff */
[----:B------:R-:W-:Y:S01]  /*4ff0*/  MOV R46, R12 ;  /* 0x0000000c002e7202 */ /* 0x000fe20000000f00 */
[C---:B------:R-:W-:Y:S01]  /*5000*/  IMAD R49, R4.reuse, 0x21, R49 ;  /* 0x0000002104317824 */ /* 0x040fe200078e0231 */
[----:B0-----:R-:W-:Y:S01]  /*5010*/  MOV R2, R20 ;  /* 0x0000001400027202 */ /* 0x001fe20000000f00 */
[----:B------:R-:W-:Y:S02]  /*5020*/  VIADD R20, R53, 0x1d ;  /* 0x0000001d35147836 */ /* 0x000fe40000000000 */
[----:B------:R-:W-:Y:S02]  /*5030*/  IMAD.MOV.U32 R3, RZ, RZ, R16 ;  /* 0x000000ffff037224 */ /* 0x000fe400078e0010 */
[----:B------:R-:W-:Y:S01]  /*5040*/  IMAD R12, R4, 0x21, R47 ;  /* 0x00000021040c7824 */ /* 0x000fe200078e022f */
[----:B------:R-:W-:Y:S01]  /*5050*/  LOP3.LUT R55, R20, 0x1f, RZ, 0xc0, !PT ;  /* 0x0000001f14377812 */ /* 0x000fe200078ec0ff */
[----:B------:R-:W-:Y:S01]  /*5060*/  IMAD.MOV.U32 R47, RZ, RZ, R8 ;  /* 0x000000ffff2f7224 */ /* 0x000fe200078e0008 */
[----:B------:R-:W-:-:S02]  /*5070*/  LOP3.LUT R20, RZ, R54, RZ, 0x33, !PT ;  /* 0x00000036ff147212 */ /* 0x000fc400078e33ff */
[----:B------:R-:W-:Y:S01]  /*5080*/  LEA R8, R12, UR4, 0x3 ;  /* 0x000000040c087c11 */ /* 0x000fe2000f8e18ff */
[----:B------:R-:W-:Y:S01]  /*5090*/  IMAD R16, R4, 0x21, R55 ;  /* 0x0000002104107824 */ /* 0x000fe200078e0237 */
[----:B------:R-:W-:Y:S02]  /*50a0*/  LOP3.LUT R55, RZ, R24, RZ, 0x33, !PT ;  /* 0x00000018ff377212 */ /* 0x000fe400078e33ff */
[----:B------:R-:W-:Y:S01]  /*50b0*/  LEA R12, R49, UR4, 0x3 ;  /* 0x00000004310c7c11 */ /* 0x000fe2000f8e18ff */
[----:B------:R0:W-:Y:S01]  /*50c0*/  STS.64 [R8], R2 ;  /* 0x0000000208007388 */ /* 0x0001e20000000a00 */
[----:B------:R-:W-:Y:S02]  /*50d0*/  LEA R28, P1, R28, R55, 0x5 ;  /* 0x000000371c1c7211 */ /* 0x000fe400078228ff */
[----:B------:R-:W-:Y:S01]  /*50e0*/  MOV R49, R32 ;  /* 0x0000002000317202 */ /* 0x000fe20000000f00 */
[----:B------:R1:W-:Y:S01]  /*50f0*/  STS.64 [R12], R46 ;  /* 0x0000002e0c007388 */ /* 0x0003e20000000a00 */
[----:B------:R-:W-:Y:S01]  /*5100*/  ISETP.GT.U32.AND P0, PT, R28, -0x21, PT ;  /* 0xffffffdf1c00780c */ /* 0x000fe20003f04070 */
[----:B------:R-:W-:Y:S01]  /*5110*/  IMAD.X R20, RZ, RZ, R20, P1 ;  /* 0x000000ffff147224 */ /* 0x000fe200008e0614 */
[----:B------:R-:W-:-:S02]  /*5120*/  ISETP.GE.U32.AND P1, PT, R44, R42, PT ;  /* 0x0000002a2c00720c */ /* 0x000fc40003f26070 */
[----:B------:R-:W-:Y:S02]  /*5130*/  LEA R16, R16, UR4, 0x3 ;  /* 0x0000000410107c11 */ /* 0x000fe4000f8e18ff */
[----:B------:R-:W-:Y:S02]  /*5140*/  ISETP.GT.U32.AND.EX P0, PT, R20, -0x1, PT, P0 ;  /* 0xffffffff1400780c */ /* 0x000fe40003f04100 */
[----:B------:R-:W-:Y:S01]  /*5150*/  SHF.R.U32.HI R20, RZ, 0x1, R45 ;  /* 0x00000001ff147819 */ /* 0x000fe2000001162d */
[----:B------:R1:W-:Y:S01]  /*5160*/  STS.64 [R16], R48 ;  /* 0x0000003010007388 */ /* 0x0003e20000000a00 */
[----:B0-----:R-:W-:Y:S01]  /*5170*/  SEL R3, R28, 0xffffffdf, P0 ;  /* 0xffffffdf1c037807 */ /* 0x001fe20000000000 */
[----:B------:R-:W-:Y:S01]  /*5180*/  IMAD.MOV.U32 R28, RZ, RZ, R53 ;  /* 0x000000ffff1c7224 */ /* 0x000fe200078e0035 */
[----:B------:R-:W-:Y:S02]  /*5190*/  FMNMX R24, |R0|, R51, !PT ;  /* 0x0000003300187209 */ /* 0x000fe40007800200 */
[----:B------:R-:W-:-:S02]  /*51a0*/  LOP3.LUT R3, RZ, R3, RZ, 0x33, !PT ;  /* 0x00000003ff037212 */ /* 0x000fc400078e33ff */
[----:B------:R-:W-:Y:S02]  /*51b0*/  LOP3.LUT R20, R20, 0x70, RZ, 0xc0, !PT ;  /* 0x0000007014147812 */ /* 0x000fe400078ec0ff */
[----:B------:R-:W-:Y:S01]  /*51c0*/  IADD3 R0, -R44, R3, RZ ;  /* 0x000000032c007210 */ /* 0x000fe20007ffe1ff */
[----:B------:R-:W-:Y:S06]  /*51d0*/  BAR.SYNC.DEFER_BLOCKING 0x0 ;  /* 0x0000000000007b1d */ /* 0x000fec0000010000 */
[----:B-1----:R-:W-:Y:S05]  /*51e0*/  @P1 BRA `(.L_x_27248) ;  /* 0x0000000400b01947 */ /* 0x002fea0003800000 */
[----:B------:R-:W-:Y:S01]  /*51f0*/  VIADD R32, R0, 0xffffffff ;  /* 0xffffffff00207836 */ /* 0x000fe20000000000 */
[----:B------:R-:W-:Y:S01]  /*5200*/  BSSY B1, `(.L_x_27249) ;  /* 0x0000040000017945 */ /* 0x000fe20003800000 */
[----:B------:R-:W-:-:S03]  /*5210*/  IMAD.WIDE.U32 R2, R20, UR12, RZ ;  /* 0x0000000c14027c25 */ /* 0x000fc6000f8e00ff */
[----:B------:R-:W-:Y:S01]  /*5220*/  ISETP.GE.U32.AND P0, PT, R32, 0x3, PT ;  /* 0x000000032000780c */ /* 0x000fe20003f06070 */
[----:B------:R-:W-:Y:S01]  /*5230*/  IMAD R47, R20, UR13, RZ ;  /* 0x0000000d142f7c24 */ /* 0x000fe2000f8e02ff */
[----:B------:R-:W-:Y:S01]  /*5240*/  MOV R54, R2 ;  /* 0x0000000200367202 */ /* 0x000fe20000000f00 */
[----:B------:R-:W-:Y:S02]  /*5250*/  IMAD.MOV.U32 R32, RZ, RZ, RZ ;  /* 0x000000ffff207224 */ /* 0x000fe400078e00ff */
[----:B------:R-:W-:Y:S02]  /*5260*/  IMAD.IADD R36, R3, 0x1, R47 ;  /* 0x0000000103247824 */ /* 0x000fe400078e022f */
[----:B------:R-:W-:-:S06]  /*5270*/  IMAD.MOV.U32 R55, RZ, RZ, R44 ;  /* 0x000000ffff377224 */ /* 0x000fcc00078e002c */
[----:B------:R-:W-:Y:S05]  /*5280*/  @!P0 BRA `(.L_x_27250) ;  /* 0x0000000000dc8947 */ /* 0x000fea0003800000 */
[----:B------:R-:W-:Y:S01]  /*5290*/  LOP3.LUT R3, R0, 0x3, RZ, 0xc0, !PT ;  /* 0x0000000300037812 */ /* 0x000fe200078ec0ff */
[----:B------:R-:W-:Y:S01]  /*52a0*/  HFMA2.MMA R32, -RZ, RZ, 0, 0 ;  /* 0x00000000ff207435 */ /* 0x000fe200000001ff */
[----:B------:R-:W-:-:S03]  /*52b0*/  IMAD.MOV.U32 R55, RZ, RZ, R44 ;  /* 0x000000ffff377224 */ /* 0x000fc600078e002c */
[----:B------:R-:W-:-:S07]  /*52c0*/  IMAD.IADD R42, R0, 0x1, -R3 ;  /* 0x00000001002a7824 */ /* 0x000fce00078e0a03 */
.L_x_27251:
[C---:B0-----:R-:W-:Y:S01]  /*52d0*/  LOP3.LUT R3, R53.reuse, 0x1f, RZ, 0xc0, !PT ;  /* 0x0000001f35037812 */ /* 0x041fe200078ec0ff */
[----:B------:R-:W-:Y:S01]  /*52e0*/  IMAD R55, R4, 0x21, R55 ;  /* 0x0000002104377824 */ /* 0x000fe200078e0237 */
[C---:B------:R-:W-:Y:S01]  /*52f0*/  IADD3 R50, R53.reuse, -0x1, RZ ;  /* 0xffffffff35327810 */ /* 0x040fe20007ffe0ff */
        /* <DEDUP_REMOVED lines=9> */
[-C--:B------:R-:W-:Y:S02]  /*5390*/  ISETP.GE.U32.AND P2, PT, R56, R43.reuse, PT ;  /* 0x0000002b3800720c */ /* 0x080fe40003f46070 */
[----:B------:R-:W-:Y:S01]  /*53a0*/  LOP3.LUT R52, R52, 0x1f, RZ, 0xc0, !PT ;  /* 0x0000001f34347812 */ /* 0x000fe200078ec0ff */
[----:B------:R-:W0:Y:S01]  /*53b0*/  @!P4 LDS.64 R46, [R55] ;  /* 0x00000000372ec984 */ /* 0x000e220000000a00 */
[----:B------:R-:W-:Y:S02]  /*53c0*/  @!P4 IADD3 R3, P5, R3, R54, RZ ;  /* 0x000000360303c210 */ /* 0x000fe40007fbe0ff */
[----:B------:R-:W-:Y:S02]  /*53d0*/  ISETP.GE.U32.AND P0, PT, R52, R43, PT ;  /* 0x0000002b3400720c */ /* 0x000fe40003f06070 */
[----:B------:R-:W-:-:S02]  /*53e0*/  @!P4 IADD3.X R51, RZ, R36, RZ, P5, !PT ;  /* 0x00000024ff33c210 */ /* 0x000fc40002ffe4ff */
        /* <DEDUP_REMOVED lines=17> */
[----:B------:R-:W-:Y:S01]  /*5500*/  IADD3.X R56, R54, UR6, RZ, P5, !PT ;  /* 0x0000000636387c10 */ /* 0x000fe2000affe4ff */
[----:B------:R-:W-:Y:S01]  /*5510*/  @!P2 IMAD.X R54, RZ, RZ, R54, P4 ;  /* 0x000000ffff36a224 */ /* 0x000fe200020e0636 */
[----:B--2---:R-:W-:-:S04]  /*5520*/  @!P0 IADD3 R55, P5, R52, R57, RZ ;  /* 0x0000003934378210 */ /* 0x004fc80007fbe0ff */
[----:B------:R-:W-:Y:S02]  /*5530*/  @!P0 IADD3.X R36, RZ, R56, RZ, P5, !PT ;  /* 0x00000038ff248210 */ /* 0x000fe40002ffe4ff */
[-C--:B-1----:R-:W-:Y:S02]  /*5540*/  @!P2 LEA R48, P3, R53, R40.reuse, 0x3 ;  /* 0x000000283530a211 */ /* 0x082fe400078618ff */
[----:B------:R-:W-:Y:S02]  /*5550*/  @!P0 LEA R50, P4, R55, R40, 0x3 ;  /* 0x0000002837328211 */ /* 0x000fe400078818ff */
[-C--:B------:R-:W-:Y:S01]  /*5560*/  @!P2 LEA.HI.X R49, R53, R6.reuse, R54, 0x3, P3 ;  /* 0x000000063531a211 */ /* 0x080fe200018f1c36 */
[----:B------:R-:W-:Y:S01]  /*5570*/  VIADD R53, R52, 0x1f ;  /* 0x0000001f34357836 */ /* 0x000fe20000000000 */
[----:B------:R-:W-:Y:S02]  /*5580*/  @!P0 LEA.HI.X R51, R55, R6, R36, 0x3, P4 ;  /* 0x0000000637338211 */ /* 0x000fe400020f1c24 */
[----:B------:R-:W-:Y:S01]  /*5590*/  IADD3 R55, R44, R32, RZ ;  /* 0x000000202c377210 */ /* 0x000fe20007ffe0ff */
[----:B0-----:R0:W-:Y:S01]  /*55a0*/  @!P2 STG.E.64 desc[UR10][R48.64], R46 ;  /* 0x0000002e3000a986 */ /* 0x0011e2000c101b0a */
[----:B------:R-:W-:-:S03]  /*55b0*/  ISETP.NE.AND P2, PT, R42, RZ, PT ;  /* 0x000000ff2a00720c */ /* 0x000fc60003f45270 */
[----:B---3--:R0:W-:Y:S01]  /*55c0*/  @!P0 STG.E.64 desc[UR10][R50.64], R2 ;  /* 0x0000000232008986 */ /* 0x0081e2000c101b0a */
[----:B------:R-:W-:-:S04]  /*55d0*/  IADD3 R54, P0, R57, UR5, RZ ;  /* 0x0000000539367c10 */ /* 0x000fc8000ff1e0ff */
[----:B------:R-:W-:-:S05]  /*55e0*/  IADD3.X R36, R56, UR6, RZ, P0, !PT ;  /* 0x0000000638247c10 */ /* 0x000fca00087fe4ff */
[----:B------:R-:W-:Y:S05]  /*55f0*/  @P2 BRA `(.L_x_27251) ;  /* 0xfffffffc00342947 */ /* 0x000fea000383ffff */
.L_x_27250:
[----:B------:R-:W-:Y:S05]  /*5600*/  BSYNC B1 ;  /* 0x0000000000017941 */ /* 0x000fea0003800000 */
.L_x_27249:
        /* <DEDUP_REMOVED lines=16> */
.L_x_27253:
[----:B------:R-:W-:Y:S05]  /*5710*/  BSYNC B1 ;  /* 0x0000000000017941 */ /* 0x000fea0003800000 */
.L_x_27252:
        /* <DEDUP_REMOVED lines=25> */
.L_x_27248:
[----:B------:R-:W-:Y:S05]  /*58b0*/  BSYNC B0 ;  /* 0x0000000000007941 */ /* 0x000fea0003800000 */
.L_x_27247:
        /* <DEDUP_REMOVED lines=31> */
.L_x_27258:
        /* <DEDUP_REMOVED lines=12> */
[----:B------:R-:W-:Y:S02]  /*5b70*/  IADD3 R13, R13, 0x4, RZ ;  /* 0x000000040d0d7810 */ /* 0x000fe40007ffe0ff */
        /* <DEDUP_REMOVED lines=38> */
.L_x_27257:
[----:B------:R-:W-:Y:S05]  /*5de0*/  BSYNC B1 ;  /* 0x0000000000017941 */ /* 0x000fea0003800000 */
.L_x_27256:
        /* <DEDUP_REMOVED lines=15> */
.L_x_27260:
[----:B------:R-:W-:Y:S05]  /*5ee0*/  BSYNC B1 ;  /* 0x0000000000017941 */ /* 0x000fea0003800000 */
.L_x_27259:
        /* <DEDUP_REMOVED lines=25> */
.L_x_27255:
[----:B------:R-:W-:Y:S05]  /*6080*/  BSYNC B0 ;  /* 0x0000000000007941 */ /* 0x000fea0003800000 */
.L_x_27254:
[----:B------:R-:W-:Y:S01]  /*6090*/  BAR.SYNC.DEFER_BLOCKING 0x0 ;  /* 0x0000000000007b1d */ /* 0x000fe20000010000 */
[----:B012---:R-:W-:Y:S01]  /*60a0*/  IMAD.MOV.U32 R2, RZ, RZ, R30 ;  /* 0x000000ffff027224 */ /* 0x007fe200078e001e */
[----:B------:R-:W-:Y:S01]  /*60b0*/  MOV R3, R26 ;  /* 0x0000001a00037202 */ /* 0x000fe20000000f00 */
        /* <DEDUP_REMOVED lines=29> */
.L_x_27265:
        /* <DEDUP_REMOVED lines=51> */
.L_x_27264:
[----:B------:R-:W-:Y:S05]  /*65c0*/  BSYNC B1 ;  /* 0x0000000000017941 */ /* 0x000fea0003800000 */
.L_x_27263:
        /* <DEDUP_REMOVED lines=15> */
.L_x_27267:
[----:B------:R-:W-:Y:S05]  /*66c0*/  BSYNC B1 ;  /* 0x0000000000017941 */ /* 0x000fea0003800000 */
.L_x_27266:
        /* <DEDUP_REMOVED lines=25> */
.L_x_27262:
[----:B------:R-:W-:Y:S05]  /*6860*/  BSYNC B0 ;  /* 0x0000000000007941 */ /* 0x000fea0003800000 */
.L_x_27261:
[----:B------:R-:W-:Y:S01]  /*6870*/  BAR.SYNC.DEFER_BLOCKING 0x0 ;  /* 0x0000000000007b1d */ /* 0x000fe20000010000 */
[----:B------:R-:W-:Y:S01]  /*6880*/  IMAD.MOV.U32 R30, RZ, RZ, R31 ;  /* 0x000000ffff1e7224 */ /* 0x000fe200078e001f */
[----:B------:R-:W-:Y:S01]  /*6890*/  MOV R18, R23 ;  /* 0x0000001700127202 */ /* 0x000fe20000000f00 */
[----:B------:R-:W-:Y:S01]  /*68a0*/  IMAD.MOV.U32 R31, RZ, RZ, R27 ;  /* 0x000000ffff1f7224 */ /* 0x000fe200078e001b */
[----:B------:R-:W-:Y:S01]  /*68b0*/  LOP3.LUT R27, R20, 0x3, RZ, 0xfc, !PT ;  /* 0x00000003141b7812 */ /* 0x000fe200078efcff */
[----:B------:R-:W-:Y:S01]  /*68c0*/  IMAD.MOV.U32 R10, RZ, RZ, R15 ;  /* 0x000000ffff0a7224 */ /* 0x000fe200078e000f */
[----:B------:R-:W-:Y:S01]  /*68d0*/  BSSY B0, `(.L_x_27268) ;  /* 0x0000078000007945 */ /* 0x000fe20003800000 */
[----:B------:R-:W-:Y:S02]  /*68e0*/  IMAD.MOV.U32 R34, RZ, RZ, R39 ;  /* 0x000000ffff227224 */ /* 0x000fe400078e0027 */
        /* <DEDUP_REMOVED lines=8> */
[C---:B------:R-:W-:Y:S01]  /*6970*/  IADD3 R3, R0.reuse, -0x1, RZ ;  /* 0xffffffff00037810 */ /* 0x040fe20007ffe0ff */
[----:B------:R-:W-:Y:S01]  /*6980*/  BSSY B1, `(.L_x_27270) ;  /* 0x0000042000017945 */ /* 0x000fe20003800000 */
[----:B0-----:R-:W-:Y:S01]  /*6990*/  HFMA2.MMA R7, -RZ, RZ, 0, 5.9604644775390625e-08 ;  /* 0x00000001ff077435 */ /* 0x001fe200000001ff */
[----:B------:R-:W-:Y:S01]  /*69a0*/  IMAD.MOV.U32 R26, RZ, RZ, R2 ;  /* 0x000000ffff1a7224 */ /* 0x000fe200078e0002 */
[----:B------:R-:W-:Y:S01]  /*69b0*/  ISETP.GE.U32.AND P0, PT, R3, 0x3, PT ;  /* 0x000000030300780c */ /* 0x000fe20003f06070 */
[----:B------:R-:W-:Y:S01]  /*69c0*/  IMAD.MOV.U32 R25, RZ, RZ, R44 ;  /* 0x000000ffff197224 */ /* 0x000fe200078e002c */
[----:B------:R-:W-:-:S11]  /*69d0*/  LOP3.LUT R3, R0, 0x3, RZ, 0xc0, !PT ;  /* 0x0000000300037812 */ /* 0x000fd600078ec0ff */
[----:B------:R-:W-:Y:S05]  /*69e0*/  @!P0 BRA `(.L_x_27271) ;  /* 0x0000000000ec8947 */ /* 0x000fea0003800000 */
[----:B------:R-:W-:Y:S01]  /*69f0*/  BSSY B2, `(.L_x_27272) ;  /* 0x0000039000027945 */ /* 0x000fe20003800000 */
[----:B------:R-:W-:Y:S01]  /*6a00*/  IADD3 R0, R0, -R3, RZ ;  /* 0x8000000300007210 */ /* 0x000fe20007ffe0ff */
[----:B------:R-:W-:Y:S01]  /*6a10*/  IMAD.IADD R28, R45, 0x1, -R5 ;  /* 0x000000012d1c7824 */ /* 0x000fe200078e0a05 */
[----:B------:R-:W-:Y:S01]  /*6a20*/  MOV R7, RZ ;  /* 0x000000ff00077202 */ /* 0x000fe20000000f00 */
[----:B------:R-:W-:-:S07]  /*6a30*/  IMAD.MOV.U32 R25, RZ, RZ, R44 ;  /* 0x000000ffff197224 */ /* 0x000fce00078e002c */
.L_x_27273:
[C---:B------:R-:W-:Y:S01]  /*6a40*/  IADD3 R2, R28.reuse, -0x1, RZ ;  /* 0xffffffff1c027810 */ /* 0x040fe20007ffe0ff */
[C---:B0-----:R-:W-:Y:S01]  /*6a50*/  VIADD R8, R28.reuse, 0x1d ;  /* 0x0000001d1c087836 */ /* 0x041fe20000000000 */
[----:B------:R-:W-:Y:S01]  /*6a60*/  LOP3.LUT R17, R28, 0x1f, RZ, 0xc0, !PT ;  /* 0x0000001f1c117812 */ /* 0x000fe200078ec0ff */
        /* <DEDUP_REMOVED lines=25> */
[----:B------:R-:W-:-:S02]  /*6c00*/  IADD3 R26, P5, R21, UR5, RZ ;  /* 0x00000005151a7c10 */ /* 0x000fc4000ffbe0ff */
[----:B------:R-:W-:Y:S02]  /*6c10*/  @!P2 LEA.HI.X R19, R19, R6, R2, 0x3, P4 ;  /* 0x000000061313a211 */ /* 0x000fe400020f1c02 */
[----:B------:R-:W-:Y:S02]  /*6c20*/  IADD3.X R25, R27, UR6, RZ, P6, !PT ;  /* 0x000000061b197c10 */ /* 0x000fe4000b7fe4ff */
[----:B------:R-:W-:Y:S02]  /*6c30*/  @!P1 IADD3 R21, P4, R28, R21, RZ ;  /* 0x000000151c159210 */ /* 0x000fe40007f9e0ff */
[----:B------:R-:W-:Y:S02]  /*6c40*/  IADD3.X R27, R25, UR6, RZ, P5, !PT ;  /* 0x00000006191b7c10 */ /* 0x000fe4000affe4ff */
[----:B------:R-:W-:Y:S01]  /*6c50*/  @!P0 IADD3 R23, P5, R29, R26, RZ ;  /* 0x0000001a1d178210 */ /* 0x000fe20007fbe0ff */
[----:B------:R-:W-:Y:S01]  /*6c60*/  @!P1 IMAD.X R25, RZ, RZ, R25, P4 ;  /* 0x000000ffff199224 */ /* 0x000fe200020e0619 */
[----:B---3--:R-:W-:-:S02]  /*6c70*/  @!P1 LEA R20, P4, R21, R40, 0x3 ;  /* 0x0000002815149211 */ /* 0x008fc400078818ff */
[----:B------:R-:W-:Y:S02]  /*6c80*/  @!P0 IADD3.X R2, RZ, R27, RZ, P5, !PT ;  /* 0x0000001bff028210 */ /* 0x000fe40002ffe4ff */
[----:B------:R-:W-:Y:S02]  /*6c90*/  @!P1 LEA.HI.X R21, R21, R6, R25, 0x3, P4 ;  /* 0x0000000615159211 */ /* 0x000fe400020f1c19 */
[----:B------:R-:W-:Y:S01]  /*6ca0*/  @!P0 LEA R22, P5, R23, R40, 0x3 ;  /* 0x0000002817168211 */ /* 0x000fe200078a18ff */
[----:B0-----:R0:W-:Y:S01]  /*6cb0*/  @!P3 STG.E.64 desc[UR10][R16.64], R8 ;  /* 0x000000081000b986 */ /* 0x0011e2000c101b0a */
[----:B------:R-:W-:Y:S02]  /*6cc0*/  IADD3 R28, R29, 0x1f, RZ ;  /* 0x0000001f1d1c7810 */ /* 0x000fe40007ffe0ff */
[----:B------:R-:W-:Y:S01]  /*6cd0*/  @!P0 LEA.HI.X R23, R23, R6, R2, 0x3, P5 ;  /* 0x0000000617178211 */ /* 0x000fe200028f1c02 */
[----:B-1----:R0:W-:Y:S01]  /*6ce0*/  @!P2 STG.E.64 desc[UR10][R18.64], R10 ;  /* 0x0000000a1200a986 */ /* 0x0021e2000c101b0a */
[----:B------:R-:W-:Y:S01]  /*6cf0*/  MOV R2, R7 ;  /* 0x0000000700027202 */ /* 0x000fe20000000f00 */
[----:B------:R-:W-:-:S02]  /*6d00*/  VIADD R7, R7, 0x4 ;  /* 0x0000000407077836 */ /* 0x000fc40000000000 */
[----:B--2---:R0:W-:Y:S01]  /*6d10*/  @!P1 STG.E.64 desc[UR10][R20.64], R12 ;  /* 0x0000000c14009986 */ /* 0x0041e2000c101b0a */
[----:B------:R-:W-:Y:S01]  /*6d20*/  ISETP.NE.AND P1, PT, R0, RZ, PT ;  /* 0x000000ff0000720c */ /* 0x000fe20003f25270 */
[----:B------:R-:W-:Y:S02]  /*6d30*/  IMAD.IADD R25, R44, 0x1, R7 ;  /* 0x000000012c197824 */ /* 0x000fe400078e0207 */
[----:B----4-:R0:W-:Y:S01]  /*6d40*/  @!P0 STG.E.64 desc[UR10][R22.64], R14 ;  /* 0x0000000e16008986 */ /* 0x0101e2000c101b0a */
[----:B------:R-:W-:-:S04]  /*6d50*/  IADD3 R26, P0, R26, UR5, RZ ;  /* 0x000000051a1a7c10 */ /* 0x000fc8000ff1e0ff */
[----:B------:R-:W-:-:S05]  /*6d60*/  IADD3.X R27, R27, UR6, RZ, P0, !PT ;  /* 0x000000061b1b7c10 */ /* 0x000fca00087fe4ff */
[----:B------:R-:W-:Y:S05]  /*6d70*/  @P1 BRA `(.L_x_27273) ;  /* 0xfffffffc00301947 */ /* 0x000fea000383ffff */
[----:B------:R-:W-:Y:S05]  /*6d80*/  BSYNC B2 ;  /* 0x0000000000027941 */ /* 0x000fea0003800000 */
.L_x_27272:
[----:B------:R-:W-:-:S07]  /*6d90*/  IADD3 R7, R2, 0x5, RZ ;  /* 0x0000000502077810 */ /* 0x000fce0007ffe0ff */
.L_x_27271:
[----:B------:R-:W-:Y:S05]  /*6da0*/  BSYNC B1 ;  /* 0x0000000000017941 */ /* 0x000fea0003800000 */
.L_x_27270:
        /* <DEDUP_REMOVED lines=17> */
.L_x_27275:
[----:B------:R-:W-:Y:S05]  /*6ec0*/  BSYNC B1 ;  /* 0x0000000000017941 */ /* 0x000fea0003800000 */
.L_x_27274:
        /* <DEDUP_REMOVED lines=24> */
.L_x_27269:
[----:B------:R-:W-:Y:S05]  /*7050*/  BSYNC B0 ;  /* 0x0000000000007941 */ /* 0x000fea0003800000 */
.L_x_27268:
        /* <DEDUP_REMOVED lines=41> */
.L_x_27286:
[----:B-1----:R-:W-:-:S07]  /*72f0*/  FMNMX R5, R2, R5, !PT ;  /* 0x0000000502057209 */ /* 0x002fce0007800000 */
.L_x_27278:
[----:B------:R-:W-:Y:S05]  /*7300*/  BSYNC B0 ;  /* 0x0000000000007941 */ /* 0x000fea0003800000 */
.L_x_27277:
[----:B------:R-:W-:Y:S01]  /*7310*/  ISETP.NE.AND P0, PT, R45, RZ, PT ;  /* 0x000000ff2d00720c */ /* 0x000fe20003f05270 */
[----:B------:R-:W-:-:S12]  /*7320*/  BSSY B0, `(.L_x_27276) ;  /* 0x0000004000007945 */ /* 0x000fd80003800000 */
[----:B------:R-:W-:Y:S05]  /*7330*/  @P0 BRA `(.L_x_27280) ;  /* 0x0000000000080947 */ /* 0x000fea0003800000 */
[----:B0-----:R-:W0:Y:S02]  /*7340*/  LDC.64 R2, c[0x0][0x238] ;  /* 0x00008e00ff027b82 */ /* 0x001e240000000a00 */
[----:B0-----:R1:W-:Y:S02]  /*7350*/  REDG.E.MAX.S32.STRONG.GPU desc[UR10][R2.64], R5 ;  /* 0x000000050200798e */ /* 0x0013e4000d10e38a */
.L_x_27280:
[----:B------:R-:W-:Y:S05]  /*7360*/  BSYNC B0 ;  /* 0x0000000000007941 */ /* 0x000fea0003800000 */
.L_x_27276:
        /* <DEDUP_REMOVED lines=12> */
[----:B-1----:R-:W-:Y:S05]  /*7430*/  CALL.REL.NOINC `($__internal_559_$__cuda_sm20_rcp_rn_f32_slowpath) ;  /* 0x0000000400807944 */ /* 0x002fea0003c00000 */
[----:B------:R-:W-:Y:S05]  /*7440*/  BRA `(.L_x_27282) ;  /* 0x0000000000107947 */ /* 0x000fea0003800000 */
.L_x_27281:
[----:B------:R-:W0:Y:S02]  /*7450*/  MUFU.RCP R0, R41 ;  /* 0x0000002900007308 */ /* 0x000e240000001000 */
[----:B01----:R-:W-:-:S04]  /*7460*/  FFMA R2, R0, R41, -1 ;  /* 0xbf80000000027423 */ /* 0x003fc80000000029 */
[----:B------:R-:W-:-:S04]  /*7470*/  FADD.FTZ R3, -R2, -RZ ;  /* 0x800000ff02037221 */ /* 0x000fc80000010100 */
[----:B------:R-:W-:-:S07]  /*7480*/  FFMA R0, R0, R3, R0 ;  /* 0x0000000300007223 */ /* 0x000fce0000000000 */
.L_x_27282:
[----:B------:R-:W0:Y:S02]  /*7490*/  LDC.64 R2, c[0x0][0x240] ;  /* 0x00009000ff027b82 */ /* 0x000e240000000a00 */
[----:B0-----:R-:W-:Y:S01]  /*74a0*/  STG.E desc[UR10][R2.64], R0 ;  /* 0x0000000002007986 */ /* 0x001fe2000c10190a */
[----:B------:R-:W-:Y:S05]  /*74b0*/  EXIT ;  /* 0x000000000000794d */ /* 0x000fea0003800000 */
.L_x_27279:
[----:B------:R-:W-:Y:S01]  /*74c0*/  MOV R7, 0x4 ;  /* 0x0000000400077802 */ /* 0x000fe20000000f00 */
[----:B------:R-:W-:Y:S01]  /*74d0*/  IMAD.MOV.U32 R9, RZ, RZ, 0x1f ;  /* 0x0000001fff097424 */ /* 0x000fe200078e00ff */
[----:B------:R-:W-:-:S07]  /*74e0*/  MOV R4, 0xffffffff ;  /* 0xffffffff00047802 */ /* 0x000fce0000000f00 */
[----:B01----:R-:W-:Y:S05]  /*74f0*/  WARPSYNC.COLLECTIVE R4, `(.L_x_27283) ;  /* 0x0000000004087348 */ /* 0x003fea0003c00000 */
[----:B-1----:R1:W2:Y:S02]  /*7500*/  SHFL.DOWN P0, R5, R0, R7, R9 ;  /* 0x0800000700057389 */ /* 0x0022a40000000009 */
[----:B012---:R-:W-:Y:S01]  /*7510*/  ENDCOLLECTIVE ;  /* 0x000000000000791b */ /* 0x007fe20003800000 */
.L_x_27283:
[----:B------:R-:W-:Y:S02]  /*7520*/  IMAD.MOV.U32 R7, RZ, RZ, 0x2 ;  /* 0x00000002ff077424 */ /* 0x000fe400078e00ff */
[----:B------:R-:W-:-:S05]  /*7530*/  IMAD.MOV.U32 R3, RZ, RZ, R5 ;  /* 0x000000ffff037224 */ /* 0x000fca00078e0005 */
[----:B------:R-:W-:-:S04]  /*7540*/  FMNMX R3, R3, R0, !PT ;  /* 0x0000000003037209 */ /* 0x000fc80007800000 */
[----:B------:R-:W-:-:S07]  /*7550*/  MOV R0, R3 ;  /* 0x0000000300007202 */ /* 0x000fce0000000f00 */
[----:B------:R-:W-:Y:S05]  /*7560*/  WARPSYNC.COLLECTIVE R4, `(.L_x_27284) ;  /* 0x0000000004087348 */ /* 0x000fea0003c00000 */
[----:B------:R0:W1:Y:S02]  /*7570*/  SHFL.DOWN P0, R5, R0, R7, R9 ;  /* 0x0800000700057389 */ /* 0x0000640000000009 */
[----:B01----:R-:W-:Y:S01]  /*7580*/  ENDCOLLECTIVE ;  /* 0x000000000000791b */ /* 0x003fe20003800000 */
.L_x_27284:
[----:B------:R-:W-:Y:S02]  /*7590*/  MOV R7, 0x1 ;  /* 0x0000000100077802 */ /* 0x000fe40000000f00 */
[----:B------:R-:W-:-:S04]  /*75a0*/  MOV R2, R5 ;  /* 0x0000000500027202 */ /* 0x000fc80000000f00 */
[----:B------:R-:W-:-:S05]  /*75b0*/  FMNMX R2, R3, R2, !PT ;  /* 0x0000000203027209 */ /* 0x000fca0007800000 */
[----:B------:R-:W-:-:S07]  /*75c0*/  IMAD.MOV.U32 R0, RZ, RZ, R2 ;  /* 0x000000ffff007224 */ /* 0x000fce00078e0002 */
[----:B------:R-:W-:Y:S05]  /*75d0*/  WARPSYNC.COLLECTIVE R4, `(.L_x_27285) ;  /* 0x0000000004087348 */ /* 0x000fea0003c00000 */
[----:B------:R0:W1:Y:S02]  /*75e0*/  SHFL.DOWN P0, R5, R0, R7, R9 ;  /* 0x0800000700057389 */ /* 0x0000640000000009 */
[----:B01----:R-:W-:Y:S01]  /*75f0*/  ENDCOLLECTIVE ;  /* 0x000000000000791b */ /* 0x003fe20003800000 */
.L_x_27285:
[----:B------:R-:W-:Y:S05]  /*7600*/  BRA `(.L_x_27286) ;  /* 0xfffffffc00387947 */ /* 0x000fea000383ffff */
        .weak           $__internal_558_$__cuda_sm20_div_u64
        .type           $__internal_558_$__cuda_sm20_div_u64,@function
        .size           $__internal_558_$__cuda_sm20_div_u64,($__internal_559_$__cuda_sm20_rcp_rn_f32_slowpath - $__internal_558_$__cuda_sm20_div_u64)
$__internal_558_$__cuda_sm20_div_u64:
        /* <DEDUP_REMOVED lines=66> */
[----:B------:R-:W-:Y:S06]  /*7a30*/  RET.REL.NODEC R4 `(_ZN18transformer_engine6detail38cast_transpose_fused_kernel_notalignedILb0ELb0ELb1EfNS_16CTDBiasDActParamI6__halfS3_ffEELi4ELi2ENS_5EmptyEXadL_ZNS_5qgeluIffEET_T0_RKS5_EEEEvT3_mmm) ;  /* 0xffffff8404707950 */ /* 0x000fec0003c3ffff */
        .weak           $__internal_559_$__cuda_sm20_rcp_rn_f32_slowpath
        .type           $__internal_559_$__cuda_sm20_rcp_rn_f32_slowpath,@function
        .size           $__internal_559_$__cuda_sm20_rcp_rn_f32_slowpath,(.L_x_35044 - $__internal_559_$__cuda_sm20_rcp_rn_f32_slowpath)
$__internal_559_$__cuda_sm20_rcp_rn_f32_slowpath:
        /* <DEDUP_REMOVED lines=15> */
.L_x_27288:
        /* <DEDUP_REMOVED lines=33> */
.L_x_27290:
[----:B------:R-:W0:Y:S02]  /*7d40*/  MUFU.RCP R0, R0 ;  /* 0x0000000000007308 */ /* 0x000e240000001000 */
.L_x_27289:
[----:B------:R-:W-:Y:S05]  /*7d50*/  BSYNC B0 ;  /* 0x0000000000007941 */ /* 0x000fea0003800000 */
.L_x_27287:
[----:B------:R-:W-:-:S06]  /*7d60*/  HFMA2.MMA R35, -RZ, RZ, 0, 0 ;  /* 0x00000000ff237435 */ /* 0x000fcc00000001ff */
[----:B0-----:R-:W-:Y:S05]  /*7d70*/  RET.REL.NODEC R34 `(_ZN18transformer_engine6detail38cast_transpose_fused_kernel_notalignedILb0ELb0ELb1EfNS_16CTDBiasDActParamI6__halfS3_ffEELi4ELi2ENS_5EmptyEXadL_ZNS_5qgeluIffEET_T0_RKS5_EEEEvT3_mmm) ;  /* 0xffffff8022a07950 */ /* 0x001fea0003c3ffff */
.L_x_27291:
        /* <DEDUP_REMOVED lines=16> */
.L_x_35044:


//--------------------- .text._ZN18transformer_engine6detail38cast_transpose_fused_kernel_notalignedILb0ELb0ELb1EfNS_16CTDBiasDActParamIff13__nv_fp8_e4m3fEELi2ELi8ENS_5EmptyEXadL_ZNS_5qgeluIffEET_T0_RKS5_EEEEvT3_mmm --------------------------
	.section	.text._ZN18transformer_engine6detail38cast_transpose_fused_kernel_notalignedILb0ELb0ELb1EfNS_16CTDBiasDActParamIff13__nv_fp8_e4m3fEELi2ELi8ENS_5EmptyEXadL_ZNS_5qgeluIffEET_T0_RKS5_EEEEvT3_mmm,"ax",@progbits
	.align	128
        .global         _ZN18transformer_engine6detail38cast_transpose_fused_kernel_notalignedILb0ELb0ELb1EfNS_16CTDBiasDActParamIff13__nv_fp8_e4m3fEELi2ELi8ENS_5EmptyEXadL_ZNS_5qgeluIffEET_T0_RKS5_EEEEvT3_mmm
        .type           _ZN18transformer_engine6detail38cast_transpose_fused_kernel_notalignedILb0ELb0ELb1EfNS_16CTDBiasDActParamIff13__nv_fp8_e4m3fEELi2ELi8ENS_5EmptyEXadL_ZNS_5qgeluIffEET_T0_RKS5_EEEEvT3_mmm,@function
        .size           _ZN18transformer_engine6detail38cast_transpose_fused_kernel_notalignedILb0ELb0ELb1EfNS_16CTDBiasDActParamIff13__nv_fp8_e4m3fEELi2ELi8ENS_5EmptyEXadL_ZNS_5qgeluIffEET_T0_RKS5_EEEEvT3_mmm,(.L_x_35046 - _ZN18transformer_engine6detail38cast_transpose_fused_kernel_notalignedILb0ELb0ELb1EfNS_16CTDBiasDActParamIff13__nv_fp8_e4m3fEELi2ELi8ENS_5EmptyEXadL_ZNS_5qgeluIffEET_T0_RKS5_EEEEvT3_mmm)
        .other          _ZN18transformer_engine6detail38cast_transpose_fused_kernel_notalignedILb0ELb0ELb1EfNS_16CTDBiasDActParamIff13__nv_fp8_e4m3fEELi2ELi8ENS_5EmptyEXadL_ZNS_5qgeluIffEET_T0_RKS5_EEEEvT3_mmm,@"STO_CUDA_ENTRY STV_DEFAULT"
_ZN18transformer_engine6detail38cast_transpose_fused_kernel_notalignedILb0ELb0ELb1EfNS_16CTDBiasDActParamIff13__nv_fp8_e4m3fEELi2ELi8ENS_5EmptyEXadL_ZNS_5qgeluIffEET_T0_RKS5_EEEEvT3_mmm:
.text._ZN18transformer_engine6detail38cast_transpose_fused_kernel_notalignedILb0ELb0ELb1EfNS_16CTDBiasDActParamIff13__nv_fp8_e4m3fEELi2ELi8ENS_5EmptyEXadL_ZNS_5qgeluIffEET_T0_RKS5_EEEEvT3_mmm:
        /* <DEDUP_REMOVED lines=19> */
[----:B------:R-:W-:Y:S05]  /*0130*/  CALL.REL.NOINC `($__internal_560_$__cuda_sm20_div_u64) ;  /* 0x000000c800047944 */ /* 0x000fea0003c00000 */
        /* <DEDUP_REMOVED lines=9> */
.L_x_27292:
        /* <DEDUP_REMOVED lines=22> */
.L_x_27293:
        /* <DEDUP_REMOVED lines=49> */
[----:B------:R-:W-:Y:S01]  /*0640*/  @P1 IMAD R25, R8, 0x5, RZ ;  /* 0x0000000508191824 */ /* 0x000fe200078e02ff */
[----:B------:R-:W-:Y:S01]  /*0650*/  @P1 IADD3 R20, P3, R16, R9, RZ ;  /* 0x0000000910141210 */ /* 0x000fe20007f7e0ff */
[--C-:B------:R-:W-:Y:S01]  /*0660*/  @P1 IMAD.MOV.U32 R29, RZ, RZ, R17.reuse ;  /* 0x000000ffff1d1224 */ /* 0x100fe200078e0011 */
[CC--:B------:R-:W-:Y:S01]  /*0670*/  @P1 LEA R2, P4, R9.reuse, R16.reuse, 0x2 ;  /* 0x0000001009021211 */ /* 0x0c0fe200078810ff */
[--C-:B------:R-:W-:Y:S01]  /*0680*/  @P1 IMAD.MOV.U32 R30, RZ, RZ, R16.reuse ;  /* 0x000000ffff1e1224 */ /* 0x100fe200078e0010 */
[----:B------:R-:W-:Y:S01]  /*0690*/  @P1 MOV R28, R16 ;  /* 0x00000010001c1202 */ /* 0x000fe20000000f00 */
[----:B------:R-:W-:Y:S01]  /*06a0*/  @P1 IMAD.WIDE.U32 R22, R9, 0x3, R16 ;  /* 0x0000000309161825 */ /* 0x000fe200078e0010 */
[----:B------:R-:W-:Y:S01]  /*06b0*/  LEA.HI.X R3, R61, UR5, R19, 0x7, P2 ;  /* 0x000000053d037c11 */ /* 0x000fe200090f3c13 */
[----:B------:R-:W-:Y:S01]  /*06c0*/  ULDC.64 UR4, c[0x0][0x230] ;  /* 0x00008c0000047ab9 */ /* 0x000fe20000000a00 */
[----:B------:R-:W-:Y:S01]  /*06d0*/  @P1 IADD3.X R21, R17, R8, RZ, P3, !PT ;  /* 0x0000000811151210 */ /* 0x000fe20001ffe4ff */
[----:B------:R-:W-:Y:S01]  /*06e0*/  @P1 IMAD.WIDE.U32 R28, R9, 0x5, R28 ;  /* 0x00000005091c1825 */ /* 0x000fe200078e001c */
[----:B------:R-:W-:-:S02]  /*06f0*/  @P1 LEA R48, P2, R20, R4, 0x3 ;  /* 0x0000000414301211 */ /* 0x000fc400078418ff */
[CC--:B------:R-:W-:Y:S01]  /*0700*/  @P1 LEA.HI.X R18, R9.reuse, R17.reuse, R8, 0x2, P4 ;  /* 0x0000001109121211 */ /* 0x0c0fe200020f1408 */
[----:B------:R-:W-:Y:S01]  /*0710*/  @P1 IMAD R27, R8, 0x6, RZ ;  /* 0x00000006081b1824 */ /* 0x000fe200078e02ff */
[----:B------:R-:W-:Y:S02]  /*0720*/  @P1 LEA R32, P3, R2, R4, 0x3 ;  /* 0x0000000402201211 */ /* 0x000fe400078618ff */
[----:B------:R-:W-:Y:S02]  /*0730*/  @P1 MOV R31, R17 ;  /* 0x00000011001f1202 */ /* 0x000fe40000000f00 */
[-C--:B------:R-:W-:Y:S01]  /*0740*/  @P1 LEA.HI.X R49, R20, R3.reuse, R21, 0x3, P2 ;  /* 0x0000000314311211 */ /* 0x080fe200010f1c15 */
[----:B------:R-:W-:Y:S01]  /*0750*/  @P1 IMAD R21, R8, 0x3, RZ ;  /* 0x0000000308151824 */ /* 0x000fe200078e02ff */
[----:B------:R-:W-:Y:S01]  /*0760*/  @P1 LEA.HI.X R33, R2, R3, R18, 0x3, P3 ;  /* 0x0000000302211211 */ /* 0x000fe200018f1c12 */
[----:B------:R-:W-:Y:S01]  /*0770*/  @P1 IMAD.WIDE.U32 R30, R9, 0x6, R30 ;  /* 0x00000006091e1825 */ /* 0x000fe200078e001e */
[----:B------:R-:W-:-:S02]  /*0780*/  LOP3.LUT R0, R0, 0x1f, RZ, 0xc0, !PT ;  /* 0x0000001f00007812 */ /* 0x000fc400078ec0ff */
[----:B------:R-:W-:Y:S01]  /*0790*/  ISETP.GE.U32.AND P2, PT, R13, R6, PT ;  /* 0x000000060d00720c */ /* 0x000fe20003f46070 */
[----:B------:R-:W-:Y:S01]  /*07a0*/  @P1 IMAD.IADD R18, R29, 0x1, R25 ;  /* 0x000000011d121824 */ /* 0x000fe200078e0219 */
[-C--:B------:R-:W-:Y:S01]  /*07b0*/  @P1 LEA R24, P4, R28, R4.reuse, 0x3 ;  /* 0x000000041c181211 */ /* 0x080fe200078818ff */
[----:B------:R-:W-:Y:S01]  /*07c0*/  @P1 IMAD.IADD R21, R23, 0x1, R21 ;  /* 0x0000000117151824 */ /* 0x000fe200078e0215 */
[----:B------:R-:W-:Y:S02]  /*07d0*/  ISETP.LT.U32.AND P2, PT, R0, R5, !P2 ;  /* 0x000000050000720c */ /* 0x000fe40005741070 */
[-C--:B------:R-:W-:Y:S02]  /*07e0*/  @P1 LEA R26, P3, R22, R4.reuse, 0x3 ;  /* 0x00000004161a1211 */ /* 0x080fe400078618ff */
[----:B------:R-:W-:Y:S01]  /*07f0*/  @P1 IADD3 R2, R31, R27, RZ ;  /* 0x0000001b1f021210 */ /* 0x000fe20007ffe0ff */
[----:B------:R-:W-:Y:S01]  /*0800*/  @P1 IMAD.MOV.U32 R31, RZ, RZ, R17 ;  /* 0x000000ffff1f1224 */ /* 0x000fe200078e0011 */
[----:B------:R-:W-:-:S02]  /*0810*/  @P1 LEA R20, P5, R30, R4, 0x3 ;  /* 0x000000041e141211 */ /* 0x000fc400078a18ff */
        /* <DEDUP_REMOVED lines=12> */
[----:B------:R-:W-:-:S02]  /*08e0*/  ISETP.GE.U32.OR P4, PT, R13, R6, P0 ;  /* 0x000000060d00720c */ /* 0x000fc40000786470 */
        /* <DEDUP_REMOVED lines=9> */
[----:B------:R-:W-:Y:S02]  /*0980*/  @P2 IMAD.WIDE.U32 R14, R9, 0xa, R14 ;  /* 0x0000000a090e2825 */ /* 0x000fe400078e000e */
[----:B------:R-:W-:-:S02]  /*0990*/  @!P4 MOV R39, R29 ;  /* 0x0000001d0027c202 */ /* 0x000fc40000000f00 */
[----:B------:R-:W-:Y:S01]  /*09a0*/  @P2 IMAD R43, R8, 0xb, RZ ;  /* 0x0000000b082b2824 */ /* 0x000fe200078e02ff */
[----:B------:R-:W-:Y:S01]  /*09b0*/  @P2 LEA.HI.X R67, R36, R3, R2, 0x3, P5 ;  /* 0x0000000324432211 */ /* 0x000fe200028f1c02 */
[----:B------:R-:W-:Y:S01]  /*09c0*/  @P2 IMAD.WIDE.U32 R16, R9, 0xb, R16 ;  /* 0x0000000b09102825 */ /* 0x000fe200078e0010 */
[----:B------:R-:W-:Y:S02]  /*09d0*/  @P2 LEA R56, P5, R14, R4, 0x3 ;  /* 0x000000040e382211 */ /* 0x000fe400078a18ff */
[----:B------:R-:W-:Y:S01]  /*09e0*/  @P2 MOV R36, R28 ;  /* 0x0000001c00242202 */ /* 0x000fe20000000f00 */
[----:B------:R-:W-:Y:S01]  /*09f0*/  @P2 IMAD.IADD R15, R15, 0x1, R41 ;  /* 0x000000010f0f2824 */ /* 0x000fe200078e0229 */
[----:B------:R-:W-:Y:S01]  /*0a00*/  @P2 IADD3 R2, R17, R43, RZ ;  /* 0x0000002b11022210 */ /* 0x000fe20007ffe0ff */
[----:B------:R-:W-:Y:S01]  /*0a10*/  @P1 IMAD R23, R8, 0x7, RZ ;  /* 0x0000000708171824 */ /* 0x000fe200078e02ff */
[----:B------:R-:W-:Y:S01]  /*0a20*/  @P2 LEA R58, P6, R16, R4, 0x3 ;  /* 0x00000004103a2211 */ /* 0x000fe200078c18ff */
[----:B------:R-:W-:Y:S01]  /*0a30*/  @P1 IMAD.WIDE.U32 R30, R9, 0x7, R30 ;  /* 0x00000007091e1825 */ /* 0x000fe200078e001e */
[----:B------:R-:W-:-:S02]  /*0a40*/  @P2 LEA.HI.X R57, R14, R3, R15, 0x3, P5 ;  /* 0x000000030e392211 */ /* 0x000fc400028f1c0f */
[----:B------:R-:W-:Y:S01]  /*0a50*/  @P2 LEA.HI.X R59, R16, R3, R2, 0x3, P6 ;  /* 0x00000003103b2211 */ /* 0x000fe200030f1c02 */
[----:B------:R-:W-:Y:S01]  /*0a60*/  @P2 IMAD.MOV.U32 R14, RZ, RZ, R28 ;  /* 0x000000ffff0e2224 */ /* 0x000fe200078e001c */
[----:B------:R-:W-:Y:S01]  /*0a70*/  @P1 IADD3 R18, R31, R23, RZ ;  /* 0x000000171f121210 */ /* 0x000fe20007ffe0ff */
[----:B------:R-:W-:Y:S01]  /*0a80*/  @P2 IMAD.MOV.U32 R15, RZ, RZ, R29 ;  /* 0x000000ffff0f2224 */ /* 0x000fe200078e001d */
[----:B------:R-:W-:Y:S01]  /*0a90*/  @P1 LEA R22, P3, R30, R4, 0x3 ;  /* 0x000000041e161211 */ /* 0x000fe200078618ff */
[----:B------:R-:W-:Y:S01]  /*0aa0*/  @P2 IMAD R31, R8, 0xc, RZ ;  /* 0x0000000c081f2824 */ /* 0x000fe200078e02ff */
[C---:B------:R-:W-:Y:S01]  /*0ab0*/  @P2 LEA R16, P5, R9.reuse, R28, 0x3 ;  /* 0x0000001c09102211 */ /* 0x040fe200078a18ff */
[C---:B------:R-:W-:Y:S01]  /*0ac0*/  @P2 IMAD.WIDE.U32 R14, R9.reuse, 0xc, R14 ;  /* 0x0000000c090e2825 */ /* 0x040fe200078e000e */
[----:B------:R-:W-:Y:S02]  /*0ad0*/  @P1 LEA.HI.X R23, R30, R3, R18, 0x3, P3 ;  /* 0x000000031e171211 */ /* 0x000fe400018f1c12 */
[----:B------:R-:W-:Y:S01]  /*0ae0*/  @P2 LEA.HI.X R17, R9, R29, R8, 0x3, P5 ;  /* 0x0000001d09112211 */ /* 0x000fe200028f1c08 */
[----:B------:R-:W-:Y:S01]  /*0af0*/  @P2 IMAD.MOV.U32 R37, RZ, RZ, R29 ;  /* 0x000000ffff252224 */ /* 0x000fe200078e001d */
[-C--:B------:R-:W-:Y:S01]  /*0b00*/  @P2 LEA R30, P5, R16, R4.reuse, 0x3 ;  /* 0x00000004101e2211 */ /* 0x080fe200078a18ff */
[----:B------:R-:W-:Y:S01]  /*0b10*/  @P2 IMAD.IADD R2, R15, 0x1, R31 ;  /* 0x000000010f022824 */ /* 0x000fe200078e021f */
[----:B------:R-:W-:Y:S01]  /*0b20*/  @P2 LEA R64, P6, R14, R4, 0x3 ;  /* 0x000000040e402211 */ /* 0x000fe200078c18ff */
[----:B------:R-:W-:Y:S01]  /*0b30*/  @P2 IMAD R41, R8, 0xd, RZ ;  /* 0x0000000d08292824 */ /* 0x000fe200078e02ff */
[-C--:B------:R-:W-:Y:S01]  /*0b40*/  @P2 LEA.HI.X R31, R16, R3.reuse, R17, 0x3, P5 ;  /* 0x00000003101f2211 */ /* 0x080fe200028f1c11 */
[----:B------:R-:W-:Y:S01]  /*0b50*/  @P2 IMAD.WIDE.U32 R36, R9, 0xd, R36 ;  /* 0x0000000d09242825 */ /* 0x000fe200078e0024 */
[----:B------:R-:W-:-:S02]  /*0b60*/  @P2 LEA.HI.X R65, R14, R3, R2, 0x3, P6 ;  /* 0x000000030e412211 */ /* 0x000fc400030f1c02 */
[----:B------:R-:W-:Y:S01]  /*0b70*/  ISETP.NE.U32.AND P3, PT, RZ, UR4, PT ;  /* 0x00000004ff007c0c */ /* 0x000fe2000bf65070 */
[----:B------:R-:W-:Y:S01]  /*0b80*/  @P2 IMAD.IADD R15, R37, 0x1, R41 ;  /* 0x00000001250f2824 */ /* 0x000fe200078e0229 */
[----:B------:R-:W-:Y:S01]  /*0b90*/  @P2 LEA R14, P5, R36, R4, 0x3 ;  /* 0x00000004240e2211 */ /* 0x000fe200078a18ff */
[----:B------:R-:W-:Y:S01]  /*0ba0*/  @!P4 IMAD.MOV.U32 R38, RZ, RZ, R28 ;  /* 0x000000ffff26c224 */ /* 0x000fe200078e001c */
[----:B------:R-:W-:Y:S01]  /*0bb0*/  ISETP.NE.AND.EX P3, PT, RZ, UR5, PT, P3 ;  /* 0x00000005ff007c0c */ /* 0x000fe2000bf65330 */
[----:B------:R-:W-:Y:S01]  /*0bc0*/  @!P4 IMAD R43, R8, 0xe, RZ ;  /* 0x0000000e082bc824 */ /* 0x000fe200078e02ff */
[----:B------:R-:W-:Y:S02]  /*0bd0*/  @P2 LEA.HI.X R15, R36, R3, R15, 0x3, P5 ;  /* 0x00000003240f2211 */ /* 0x000fe400028f1c0f */
[----:B------:R-:W-:Y:S01]  /*0be0*/  CS2R R36, SRZ ;  /* 0x0000000000247805 */ /* 0x000fe2000001ff00 */
[----:B------:R-:W-:-:S05]  /*0bf0*/  @!P4 IMAD.WIDE.U32 R38, R9, 0xe, R38 ;  /* 0x0000000e0926c825 */ /* 0x000fca00078e0026 */
[----:B------:R-:W2:Y:S01]  /*0c00*/  @P1 LDG.E.64 R36, desc[UR10][R34.64] ;  /* 0x0000000a22241981 */ /* 0x000ea2000c1e1b00 */
[----:B------:R-:W-:Y:S01]  /*0c10*/  @!P4 IADD3 R2, R39, R43, RZ ;  /* 0x0000002b2702c210 */ /* 0x000fe20007ffe0ff */
[----:B------:R-:W-:Y:S01]  /*0c20*/  @!P4 IMAD.MOV.U32 R39, RZ, RZ, R29 ;  /* 0x000000ffff27c224 */ /* 0x000fe200078e001d */
[----:B------:R-:W-:Y:S01]  /*0c30*/  @!P4 LEA R16, P6, R38, R4, 0x3 ;  /* 0x000000042610c211 */ /* 0x000fe200078c18ff */
[----:B------:R-:W0:Y:S01]  /*0c40*/  @P3 LDC.64 R44, c[0x0][0x230] ;  /* 0x00008c00ff2c3b82 */ /* 0x000e220000000a00 */
[----:B------:R-:W-:Y:S02]  /*0c50*/  @!P4 IMAD R29, R8, 0xf, RZ ;  /* 0x0000000f081dc824 */ /* 0x000fe400078e02ff */
[----:B------:R-:W-:Y:S01]  /*0c60*/  @!P4 LEA.HI.X R17, R38, R3, R2, 0x3, P6 ;  /* 0x000000032611c211 */ /* 0x000fe200030f1c02 */
[----:B------:R-:W-:-:S04]  /*0c70*/  @!P4 IMAD.MOV.U32 R38, RZ, RZ, R28 ;  /* 0x000000ffff26c224 */ /* 0x000fc800078e001c */
[----:B------:R-:W-:-:S04]  /*0c80*/  @!P4 IMAD.WIDE.U32 R38, R9, 0xf, R38 ;  /* 0x0000000f0926c825 */ /* 0x000fc800078e0026 */
[----:B------:R-:W-:Y:S01]  /*0c90*/  @!P4 IMAD.IADD R18, R39, 0x1, R29 ;  /* 0x000000012712c824 */ /* 0x000fe200078e021d */
[CC--:B------:R-:W-:Y:S02]  /*0ca0*/  @!P4 LEA R54, P6, R38.reuse, R4.reuse, 0x3 ;  /* 0x000000042636c211 */ /* 0x0c0fe400078c18ff */
[----:B------:R-:W-:Y:S02]  /*0cb0*/  MOV R2, 0x3f800000 ;  /* 0x3f80000000027802 */ /* 0x000fe40000000f00 */
[----:B------:R-:W-:Y:S02]  /*0cc0*/  @!P4 LEA.HI.X R55, R38, R3, R18, 0x3, P6 ;  /* 0x000000032637c211 */ /* 0x000fe400030f1c12 */
[----:B------:R-:W-:Y:S02]  /*0cd0*/  CS2R R38, SRZ ;  /* 0x0000000000267805 */ /* 0x000fe4000001ff00 */
[----:B------:R-:W-:Y:S02]  /*0ce0*/  @P1 LEA R28, P5, R0, R4, 0x3 ;  /* 0x00000004001c1211 */ /* 0x000fe400078a18ff */
[----:B------:R-:W-:-:S02]  /*0cf0*/  CS2R R40, SRZ ;  /* 0x0000000000287805 */ /* 0x000fc4000001ff00 */
[----:B------:R-:W-:Y:S02]  /*0d00*/  CS2R R42, SRZ ;  /* 0x00000000002a7805 */ /* 0x000fe4000001ff00 */
[----:B------:R-:W-:Y:S01]  /*0d10*/  CS2R R50, SRZ ;  /* 0x0000000000327805 */ /* 0x000fe2000001ff00 */
[----:B0-----:R0:W5:Y:S01]  /*0d20*/  @P3 LDG.E R2, desc[UR10][R44.64] ;  /* 0x0000000a2c023981 */ /* 0x001162000c1e1900 */
[----:B------:R-:W-:-:S03]  /*0d30*/  @P1 LEA.HI.X R29, R0, R3, R13, 0x3, P5 ;  /* 0x00000003001d1211 */ /* 0x000fc600028f1c0d */
[----:B------:R1:W5:Y:S04]  /*0d40*/  @P1 LDG.E.64 R38, desc[UR10][R48.64] ;  /* 0x0000000a30261981 */ /* 0x000368000c1e1b00 */
[----:B------:R3:W5:Y:S01]  /*0d50*/  @P1 LDG.E.64 R40, desc[UR10][R32.64] ;  /* 0x0000000a20281981 */ /* 0x000762000c1e1b00 */
[----:B0-----:R-:W-:-:S03]  /*0d60*/  CS2R R44, SRZ ;  /* 0x00000000002c7805 */ /* 0x001fc6000001ff00 */
[----:B------:R0:W5:Y:S01]  /*0d70*/  @P1 LDG.E.64 R42, desc[UR10][R28.64] ;  /* 0x0000000a1c2a1981 */ /* 0x000162000c1e1b00 */
[----:B-1----:R-:W-:-:S03]  /*0d80*/  CS2R R48, SRZ ;  /* 0x0000000000307805 */ /* 0x002fc6000001ff00 */
[----:B------:R1:W5:Y:S01]  /*0d90*/  @P1 LDG.E.64 R44, desc[UR10][R26.64] ;  /* 0x0000000a1a2c1981 */ /* 0x000362000c1e1b00 */
[----:B---3--:R-:W-:-:S03]  /*0da0*/  CS2R R32, SRZ ;  /* 0x0000000000207805 */ /* 0x008fc6000001ff00 */
[----:B------:R3:W5:Y:S01]  /*0db0*/  @P1 LDG.E.64 R48, desc[UR10][R20.64] ;  /* 0x0000000a14301981 */ /* 0x000762000c1e1b00 */
[----:B0-----:R-:W-:-:S03]  /*0dc0*/  CS2R R28, SRZ ;  /* 0x00000000001c7805 */ /* 0x001fc6000001ff00 */
[----:B------:R0:W5:Y:S01]  /*0dd0*/  @P1 LDG.E.64 R50, desc[UR10][R22.64] ;  /* 0x0000000a16321981 */ /* 0x000162000c1e1b00 */
[----:B-1----:R-:W-:-:S03]  /*0de0*/  CS2R R26, SRZ ;  /* 0x00000000001a7805 */ /* 0x002fc6000001ff00 */
[----:B------:R-:W5:Y:S01]  /*0df0*/  @P2 LDG.E.64 R32, desc[UR10][R66.64] ;  /* 0x0000000a42202981 */ /* 0x000f62000c1e1b00 */
[----:B---3--:R-:W-:-:S03]  /*0e00*/  CS2R R20, SRZ ;  /* 0x0000000000147805 */ /* 0x008fc6000001ff00 */
[----:B------:R-:W5:Y:S01]  /*0e10*/  @P2 LDG.E.64 R28, desc[UR10][R58.64] ;  /* 0x0000000a3a1c2981 */ /* 0x000f62000c1e1b00 */
[----:B0-----:R-:W-:-:S03]  /*0e20*/  CS2R R22, SRZ ;  /* 0x0000000000167805 */ /* 0x001fc6000001ff00 */
[----:B------:R-:W5:Y:S04]  /*0e30*/  @P2 LDG.E.64 R26, desc[UR10][R64.64] ;  /* 0x0000000a401a2981 */ /* 0x000f68000c1e1b00 */
[----:B------:R-:W5:Y:S04]  /*0e40*/  @!P4 LDG.E.64 R22, desc[UR10][R16.64] ;  /* 0x0000000a1016c981 */ /* 0x000f68000c1e1b00 */
[----:B------:R-:W5:Y:S01]  /*0e50*/  @!P4 LDG.E.64 R20, desc[UR10][R54.64] ;  /* 0x0000000a3614c981 */ /* 0x000f62000c1e1b00 */
[----:B------:R-:W-:Y:S01]  /*0e60*/  CS2R R34, SRZ ;  /* 0x0000000000227805 */ /* 0x000fe2000001ff00 */
[----:B------:R-:W-:Y:S01]  /*0e70*/  IMAD.MOV.U32 R13, RZ, RZ, 0x3bbb989d ;  /* 0x3bbb989dff0d7424 */ /* 0x000fe200078e00ff */
[----:B------:R-:W-:-:S04]  /*0e80*/  MOV R18, 0x437c0000 ;  /* 0x437c000000127802 */ /* 0x000fc80000000f00 */
[----:B------:R0:W5:Y:S02]  /*0e90*/  @P2 LDG.E.64 R34, desc[UR10][R30.64] ;  /* 0x0000000a1e222981 */ /* 0x000164000c1e1b00 */
[----:B0-----:R-:W-:-:S06]  /*0ea0*/  CS2R R30, SRZ ;  /* 0x00000000001e7805 */ /* 0x001fcc000001ff00 */
[----:B------:R-:W5:Y:S01]  /*0eb0*/  @P2 LDG.E.64 R30, desc[UR10][R56.64] ;  /* 0x0000000a381e2981 */ /* 0x000f62000c1e1b00 */
[----:B------:R-:W-:-:S06]  /*0ec0*/  CS2R R46, SRZ ;  /* 0x00000000002e7805 */ /* 0x000fcc000001ff00 */
[----:B------:R0:W5:Y:S02]  /*0ed0*/  @P1 LDG.E.64 R46, desc[UR10][R24.64] ;  /* 0x0000000a182e1981 */ /* 0x000164000c1e1b00 */
[----:B0-----:R-:W-:-:S06]  /*0ee0*/  CS2R R24, SRZ ;  /* 0x0000000000187805 */ /* 0x001fcc000001ff00 */
[----:B------:R0:W5:Y:S01]  /*0ef0*/  @P2 LDG.E.64 R24, desc[UR10][R14.64] ;  /* 0x0000000a0e182981 */ /* 0x000162000c1e1b00 */
        /* <DEDUP_REMOVED lines=16> */
[----:B-----5:R-:W-:Y:S05]  /*1000*/  CALL.REL.NOINC `($__internal_561_$__cuda_sm20_rcp_rn_f32_slowpath) ;  /* 0x000000bc00607944 */ /* 0x020fea0003c00000 */
[----:B------:R-:W-:Y:S05]  /*1010*/  BRA `(.L_x_27296) ;  /* 0x0000000000107947 */ /* 0x000fea0003800000 */
.L_x_27295:
[----:B------:R-:W0:Y:S02]  /*1020*/  MUFU.RCP R17, R14 ;  /* 0x0000000e00117308 */ /* 0x000e240000001000 */
[----:B0-----:R-:W-:-:S04]  /*1030*/  FFMA R0, R14, R17, -1 ;  /* 0xbf8000000e007423 */ /* 0x001fc80000000011 */
[----:B------:R-:W-:-:S04]  /*1040*/  FADD.FTZ R0, -R0, -RZ ;  /* 0x800000ff00007221 */ /* 0x000fc80000010100 */
[----:B------:R-:W-:-:S07]  /*1050*/  FFMA R17, R17, R0, R17 ;  /* 0x0000000011117223 */ /* 0x000fce0000000011 */
.L_x_27296:
[----:B------:R-:W-:Y:S05]  /*1060*/  BSYNC B1 ;  /* 0x0000000000017941 */ /* 0x000fea0003800000 */
.L_x_27294:
[----:B------:R-:W-:Y:S02]  /*1070*/  IMAD.MOV.U32 R13, RZ, RZ, 0x3bbb989d ;  /* 0x3bbb989dff0d7424 */ /* 0x000fe400078e00ff */
[----:B------:R-:W-:Y:S01]  /*1080*/  FMUL R0, R37, -1.7020000219345092773 ;  /* 0xbfd9db2325007820 */ /* 0x000fe20000400000 */
[----:B------:R-:W-:Y:S01]  /*1090*/  IMAD.MOV.U32 R14, RZ, RZ, 0x437c0000 ;  /* 0x437c0000ff0e7424 */ /* 0x000fe200078e00ff */
[----:B------:R-:W-:Y:S01]  /*10a0*/  BSSY B1, `(.L_x_27297) ;  /* 0x0000016000017945 */ /* 0x000fe20003800000 */
        /* <DEDUP_REMOVED lines=15> */
[----:B-----5:R-:W-:Y:S05]  /*11a0*/  CALL.REL.NOINC `($__internal_561_$__cuda_sm20_rcp_rn_f32_slowpath) ;  /* 0x000000b800f87944 */ /* 0x020fea0003c00000 */
[----:B------:R-:W-:Y:S05]  /*11b0*/  BRA `(.L_x_27299) ;  /* 0x0000000000107947 */ /* 0x000fea0003800000 */
.L_x_27298:
[----:B------:R-:W0:Y:S02]  /*11c0*/  MUFU.RCP R17, R14 ;  /* 0x0000000e00117308 */ /* 0x000e240000001000 */
[----:B0-----:R-:W-:-:S04]  /*11d0*/  FFMA R0, R14, R17, -1 ;  /* 0xbf8000000e007423 */ /* 0x001fc80000000011 */
[----:B------:R-:W-:-:S04]  /*11e0*/  FADD.FTZ R0, -R0, -RZ ;  /* 0x800000ff00007221 */ /* 0x000fc80000010100 */
[----:B------:R-:W-:-:S07]  /*11f0*/  FFMA R17, R17, R0, R17 ;  /* 0x0000000011117223 */ /* 0x000fce0000000011 */
.L_x_27299:
[----:B------:R-:W-:Y:S05]  /*1200*/  BSYNC B1 ;  /* 0x0000000000017941 */ /* 0x000fea0003800000 */
.L_x_27297:
[----:B------:R-:W-:Y:S01]  /*1210*/  HFMA2.MMA R13, -RZ, RZ, 0.96630859375, -0.0022525787353515625 ;  /* 0x3bbb989dff0d7435 */ /* 0x000fe200000001ff */
[----:B-----5:R-:W-:Y:S01]  /*1220*/  FMUL R0, R38, -1.7020000219345092773 ;  /* 0xbfd9db2326007820 */ /* 0x020fe20000400000 */
[----:B------:R-:W-:Y:S01]  /*1230*/  IMAD.MOV.U32 R14, RZ, RZ, 0x437c0000 ;  /* 0x437c0000ff0e7424 */ /* 0x000fe200078e00ff */
[----:B------:R-:W-:Y:S01]  /*1240*/  BSSY B1, `(.L_x_27300) ;  /* 0x0000016000017945 */ /* 0x000fe20003800000 */
[----:B------:R-:W-:-:S06]  /*1250*/  FMUL R37, R17, R37 ;  /* 0x0000002511257220 */ /* 0x000fcc0000400000 */
        /* <DEDUP_REMOVED lines=14> */
[----:B------:R-:W-:Y:S05]  /*1340*/  CALL.REL.NOINC `($__internal_561_$__cuda_sm20_rcp_rn_f32_slowpath) ;  /* 0x000000b800907944 */ /* 0x000fea0003c00000 */
[----:B------:R-:W-:Y:S05]  /*1350*/  BRA `(.L_x_27302) ;  /* 0x0000000000107947 */ /* 0x000fea0003800000 */
.L_x_27301:
[----:B------:R-:W0:Y:S02]  /*1360*/  MUFU.RCP R17, R14 ;  /* 0x0000000e00117308 */ /* 0x000e240000001000 */
[----:B0-----:R-:W-:-:S04]  /*1370*/  FFMA R0, R14, R17, -1 ;  /* 0xbf8000000e007423 */ /* 0x001fc80000000011 */
[----:B------:R-:W-:-:S04]  /*1380*/  FADD.FTZ R0, -R0, -RZ ;  /* 0x800000ff00007221 */ /* 0x000fc80000010100 */
[----:B------:R-:W-:-:S07]  /*1390*/  FFMA R17, R17, R0, R17 ;  /* 0x0000000011117223 */ /* 0x000fce0000000011 */
.L_x_27302:
[----:B------:R-:W-:Y:S05]  /*13a0*/  BSYNC B1 ;  /* 0x0000000000017941 */ /* 0x000fea0003800000 */
.L_x_27300:
[----:B------:R-:W-:Y:S02]  /*13b0*/  IMAD.MOV.U32 R13, RZ, RZ, 0x3bbb989d ;  /* 0x3bbb989dff0d7424 */ /* 0x000fe400078e00ff */
[----:B------:R-:W-:Y:S01]  /*13c0*/  FMUL R0, R39, -1.7020000219345092773 ;  /* 0xbfd9db2327007820 */ /* 0x000fe20000400000 */
[----:B------:R-:W-:Y:S01]  /*13d0*/  MOV R14, 0x437c0000 ;  /* 0x437c0000000e7802 */ /* 0x000fe20000000f00 */
[----:B------:R-:W-:Y:S01]  /*13e0*/  BSSY B1, `(.L_x_27303) ;  /* 0x0000016000017945 */ /* 0x000fe20003800000 */
[----:B------:R-:W-:Y:S01]  /*13f0*/  FMUL R64, R17, R38 ;  /* 0x0000002611407220 */ /* 0x000fe20000400000 */
        /* <DEDUP_REMOVED lines=14> */
[----:B------:R-:W-:Y:S05]  /*14e0*/  CALL.REL.NOINC `($__internal_561_$__cuda_sm20_rcp_rn_f32_slowpath) ;  /* 0x000000b800287944 */ /* 0x000fea0003c00000 */
[----:B------:R-:W-:Y:S05]  /*14f0*/  BRA `(.L_x_27305) ;  /* 0x0000000000107947 */ /* 0x000fea0003800000 */
.L_x_27304:
[----:B------:R-:W0:Y:S02]  /*1500*/  MUFU.RCP R17, R14 ;  /* 0x0000000e00117308 */ /* 0x000e240000001000 */
[----:B0-----:R-:W-:-:S04]  /*1510*/  FFMA R0, R14, R17, -1 ;  /* 0xbf8000000e007423 */ /* 0x001fc80000000011 */
[----:B------:R-:W-:-:S04]  /*1520*/  FADD.FTZ R0, -R0, -RZ ;  /* 0x800000ff00007221 */ /* 0x000fc80000010100 */
[----:B------:R-:W-:-:S07]  /*1530*/  FFMA R17, R17, R0, R17 ;  /* 0x0000000011117223 */ /* 0x000fce0000000011 */
.L_x_27305:
[----:B------:R-:W-:Y:S05]  /*1540*/  BSYNC B1 ;  /* 0x0000000000017941 */ /* 0x000fea0003800000 */
.L_x_27303:
        /* <DEDUP_REMOVED lines=19> */
[----:B------:R-:W-:Y:S05]  /*1680*/  CALL.REL.NOINC `($__internal_561_$__cuda_sm20_rcp_rn_f32_slowpath) ;  /* 0x000000b400c07944 */ /* 0x000fea0003c00000 */
[----:B------:R-:W-:Y:S05]  /*1690*/  BRA `(.L_x_27308) ;  /* 0x0000000000107947 */ /* 0x000fea0003800000 */
.L_x_27307:
[----:B------:R-:W0:Y:S02]  /*16a0*/  MUFU.RCP R17, R14 ;  /* 0x0000000e00117308 */ /* 0x000e240000001000 */
[----:B0-----:R-:W-:-:S04]  /*16b0*/  FFMA R0, R14, R17, -1 ;  /* 0xbf8000000e007423 */ /* 0x001fc80000000011 */
[----:B------:R-:W-:-:S04]  /*16c0*/  FADD.FTZ R0, -R0, -RZ ;  /* 0x800000ff00007221 */ /* 0x000fc80000010100 */
[----:B------:R-:W-:-:S07]  /*16d0*/  FFMA R17, R17, R0, R17 ;  /* 0x0000000011117223 */ /* 0x000fce0000000011 */
.L_x_27308:
[----:B------:R-:W-:Y:S05]  /*16e0*/  BSYNC B1 ;  /* 0x0000000000017941 */ /* 0x000fea0003800000 */
.L_x_27306:
[----:B------:R-:W-:Y:S01]  /*16f0*/  HFMA2.MMA R13, -RZ, RZ, 0.96630859375, -0.0022525787353515625 ;  /* 0x3bbb989dff0d7435 */ /* 0x000fe200000001ff */
[----:B------:R-:W-:Y:S01]  /*1700*/  FMUL R0, R43, -1.7020000219345092773 ;  /* 0xbfd9db232b007820 */ /* 0x000fe20000400000 */
        /* <DEDUP_REMOVED lines=19> */
.L_x_27310:
[----:B------:R-:W0:Y:S02]  /*1840*/  MUFU.RCP R17, R14 ;  /* 0x0000000e00117308 */ /* 0x000e240000001000 */
[----:B0-----:R-:W-:-:S04]  /*1850*/  FFMA R0, R14, R17, -1 ;  /* 0xbf8000000e007423 */ /* 0x001fc80000000011 */
[----:B------:R-:W-:-:S04]  /*1860*/  FADD.FTZ R0, -R0, -RZ ;  /* 0x800000ff00007221 */ /* 0x000fc80000010100 */
[----:B------:R-:W-:-:S07]  /*1870*/  FFMA R17, R17, R0, R17 ;  /* 0x0000000011117223 */ /* 0x000fce0000000011 */
.L_x_27311:
[----:B------:R-:W-:Y:S05]  /*1880*/  BSYNC B1 ;  /* 0x0000000000017941 */ /* 0x000fea0003800000 */
.L_x_27309:
        /* <DEDUP_REMOVED lines=21> */
.L_x_27313:
[----:B------:R-:W0:Y:S02]  /*19e0*/  MUFU.RCP R17, R14 ;  /* 0x0000000e00117308 */ /* 0x000e240000001000 */
[----:B0-----:R-:W-:-:S04]  /*19f0*/  FFMA R0, R14, R17, -1 ;  /* 0xbf8000000e007423 */ /* 0x001fc80000000011 */
[----:B------:R-:W-:-:S04]  /*1a00*/  FADD.FTZ R0, -R0, -RZ ;  /* 0x800000ff00007221 */ /* 0x000fc80000010100 */
[----:B------:R-:W-:-:S07]  /*1a10*/  FFMA R17, R17, R0, R17 ;  /* 0x0000000011117223 */ /* 0x000fce0000000011 */
.L_x_27314:
[----:B------:R-:W-:Y:S05]  /*1a20*/  BSYNC B1 ;  /* 0x0000000000017941 */ /* 0x000fea0003800000 */
.L_x_27312:
        /* <DEDUP_REMOVED lines=21> */
.L_x_27316:
[----:B------:R-:W0:Y:S02]  /*1b80*/  MUFU.RCP R17, R14 ;  /* 0x0000000e00117308 */ /* 0x000e240000001000 */
[----:B0-----:R-:W-:-:S04]  /*1b90*/  FFMA R0, R14, R17, -1 ;  /* 0xbf8000000e007423 */ /* 0x001fc80000000011 */
[----:B------:R-:W-:-:S04]  /*1ba0*/  FADD.FTZ R0, -R0, -RZ ;  /* 0x800000ff00007221 */ /* 0x000fc80000010100 */
[----:B------:R-:W-:-:S07]  /*1bb0*/  FFMA R17, R17, R0, R17 ;  /* 0x0000000011117223 */ /* 0x000fce0000000011 */
.L_x_27317:
[----:B------:R-:W-:Y:S05]  /*1bc0*/  BSYNC B1 ;  /* 0x0000000000017941 */ /* 0x000fea0003800000 */
.L_x_27315:
        /* <DEDUP_REMOVED lines=21> */
.L_x_27319:
[----:B------:R-:W0:Y:S02]  /*1d20*/  MUFU.RCP R17, R14 ;  /* 0x0000000e00117308 */ /* 0x000e240000001000 */
[----:B0-----:R-:W-:-:S04]  /*1d30*/  FFMA R0, R14, R17, -1 ;  /* 0xbf8000000e007423 */ /* 0x001fc80000000011 */
[----:B------:R-:W-:-:S04]  /*1d40*/  FADD.FTZ R0, -R0, -RZ ;  /* 0x800000ff00007221 */ /* 0x000fc80000010100 */
[----:B------:R-:W-:-:S07]  /*1d50*/  FFMA R17, R17, R0, R17 ;  /* 0x0000000011117223 */ /* 0x000fce0000000011 */
.L_x_27320:
[----:B------:R-:W-:Y:S05]  /*1d60*/  BSYNC B1 ;  /* 0x0000000000017941 */ /* 0x000fea0003800000 */
.L_x_27318:
        /* <DEDUP_REMOVED lines=21> */
.L_x_27322:
[----:B------:R-:W0:Y:S02]  /*1ec0*/  MUFU.RCP R17, R14 ;  /* 0x0000000e00117308 */ /* 0x000e240000001000 */
[----:B0-----:R-:W-:-:S04]  /*1ed0*/  FFMA R0, R14, R17, -1 ;  /* 0xbf8000000e007423 */ /* 0x001fc80000000011 */
[----:B------:R-:W-:-:S04]  /*1ee0*/  FADD.FTZ R0, -R0, -RZ ;  /* 0x800000ff00007221 */ /* 0x000fc80000010100 */
[----:B------:R-:W-:-:S07]  /*1ef0*/  FFMA R17, R17, R0, R17 ;  /* 0x0000000011117223 */ /* 0x000fce0000000011 */
.L_x_27323:
[----:B------:R-:W-:Y:S05]  /*1f00*/  BSYNC B1 ;  /* 0x0000000000017941 */ /* 0x000fea0003800000 */
.L_x_27321:
        /* <DEDUP_REMOVED lines=21> */
.L_x_27325:
[----:B------:R-:W0:Y:S02]  /*2060*/  MUFU.RCP R17, R14 ;  /* 0x0000000e00117308 */ /* 0x000e240000001000 */
[----:B0-----:R-:W-:-:S04]  /*2070*/  FFMA R0, R14, R17, -1 ;  /* 0xbf8000000e007423 */ /* 0x001fc80000000011 */
[----:B------:R-:W-:-:S04]  /*2080*/  FADD.FTZ R0, -R0, -RZ ;  /* 0x800000ff00007221 */ /* 0x000fc80000010100 */
[----:B------:R-:W-:-:S07]  /*2090*/  FFMA R17, R17, R0, R17 ;  /* 0x0000000011117223 */ /* 0x000fce0000000011 */
.L_x_27326:
[----:B------:R-:W-:Y:S05]  /*20a0*/  BSYNC B1 ;  /* 0x0000000000017941 */ /* 0x000fea0003800000 */
.L_x_27324:
        /* <DEDUP_REMOVED lines=21> */
.L_x_27328:
[----:B------:R-:W0:Y:S02]  /*2200*/  MUFU.RCP R17, R14 ;  /* 0x0000000e00117308 */ /* 0x000e240000001000 */
[----:B0-----:R-:W-:-:S04]  /*2210*/  FFMA R0, R14, R17, -1 ;  /* 0xbf8000000e007423 */ /* 0x001fc80000000011 */
[----:B------:R-:W-:-:S04]  /*2220*/  FADD.FTZ R0, -R0, -RZ ;  /* 0x800000ff00007221 */ /* 0x000fc80000010100 */
[----:B------:R-:W-:-:S07]  /*2230*/  FFMA R17, R17, R0, R17 ;  /* 0x0000000011117223 */ /* 0x000fce0000000011 */
.L_x_27329:
[----:B------:R-:W-:Y:S05]  /*2240*/  BSYNC B1 ;  /* 0x0000000000017941 */ /* 0x000fea0003800000 */
.L_x_27327:
        /* <DEDUP_REMOVED lines=21> */
.L_x_27331:
[----:B------:R-:W0:Y:S02]  /*23a0*/  MUFU.RCP R17, R14 ;  /* 0x0000000e00117308 */ /* 0x000e240000001000 */
[----:B0-----:R-:W-:-:S04]  /*23b0*/  FFMA R0, R14, R17, -1 ;  /* 0xbf8000000e007423 */ /* 0x001fc80000000011 */
[----:B------:R-:W-:-:S04]  /*23c0*/  FADD.FTZ R0, -R0, -RZ ;  /* 0x800000ff00007221 */ /* 0x000fc80000010100 */
[----:B------:R-:W-:-:S07]  /*23d0*/  FFMA R17, R17, R0, R17 ;  /* 0x0000000011117223 */ /* 0x000fce0000000011 */
.L_x_27332:
[----:B------:R-:W-:Y:S05]  /*23e0*/  BSYNC B1 ;  /* 0x0000000000017941 */ /* 0x000fea0003800000 */
.L_x_27330:
        /* <DEDUP_REMOVED lines=21> */
.L_x_27334:
[----:B------:R-:W0:Y:S02]  /*2540*/  MUFU.RCP R17, R14 ;  /* 0x0000000e00117308 */ /* 0x000e240000001000 */
[----:B0-----:R-:W-:-:S04]  /*2550*/  FFMA R0, R14, R17, -1 ;  /* 0xbf8000000e007423 */ /* 0x001fc80000000011 */
[----:B------:R-:W-:-:S04]  /*2560*/  FADD.FTZ R0, -R0, -RZ ;  /* 0x800000ff00007221 */ /* 0x000fc80000010100 */
[----:B------:R-:W-:-:S07]  /*2570*/  FFMA R17, R17, R0, R17 ;  /* 0x0000000011117223 */ /* 0x000fce0000000011 */
.L_x_27335:
[----:B------:R-:W-:Y:S05]  /*2580*/  BSYNC B1 ;  /* 0x0000000000017941 */ /* 0x000fea0003800000 */
.L_x_27333:
        /* <DEDUP_REMOVED lines=21> */
.L_x_27337:
[----:B------:R-:W0:Y:S02]  /*26e0*/  MUFU.RCP R17, R14 ;  /* 0x0000000e00117308 */ /* 0x000e240000001000 */
[----:B0-----:R-:W-:-:S04]  /*26f0*/  FFMA R0, R14, R17, -1 ;  /* 0xbf8000000e007423 */ /* 0x001fc80000000011 */
[----:B------:R-:W-:-:S04]  /*2700*/  FADD.FTZ R0, -R0, -RZ ;  /* 0x800000ff00007221 */ /* 0x000fc80000010100 */
[----:B------:R-:W-:-:S07]  /*2710*/  FFMA R17, R17, R0, R17 ;  /* 0x0000000011117223 */ /* 0x000fce0000000011 */
.L_x_27338:
[----:B------:R-:W-:Y:S05]  /*2720*/  BSYNC B1 ;  /* 0x0000000000017941 */ /* 0x000fea0003800000 */
.L_x_27336:
        /* <DEDUP_REMOVED lines=20> */
[----:B------:R-:W-:Y:S01]  /*2870*/  IMAD.MOV.U32 R0, RZ, RZ, R17 ;  /* 0x000000ffff007224 */ /* 0x000fe200078e0011 */
[----:B------:R-:W-:Y:S06]  /*2880*/  BRA `(.L_x_27341) ;  /* 0x0000000000107947 */ /* 0x000fec0003800000 */
.L_x_27340:
[----:B------:R-:W0:Y:S02]  /*2890*/  MUFU.RCP R0, R41 ;  /* 0x0000002900007308 */ /* 0x000e240000001000 */
[----:B0-----:R-:W-:-:S04]  /*28a0*/  FFMA R13, R41, R0, -1 ;  /* 0xbf800000290d7423 */ /* 0x001fc80000000000 */
[----:B------:R-:W-:-:S04]  /*28b0*/  FADD.FTZ R13, -R13, -RZ ;  /* 0x800000ff0d0d7221 */ /* 0x000fc80000010100 */
[----:B------:R-:W-:-:S07]  /*28c0*/  FFMA R0, R0, R13, R0 ;  /* 0x0000000d00007223 */ /* 0x000fce0000000000 */
.L_x_27341:
[----:B------:R-:W-:Y:S05]  /*28d0*/  BSYNC B1 ;  /* 0x0000000000017941 */ /* 0x000fea0003800000 */
.L_x_27339:
        /* <DEDUP_REMOVED lines=50> */
.L_x_27343:
[----:B------:R-:W-:Y:S05]  /*2c00*/  BSYNC B0 ;  /* 0x0000000000007941 */ /* 0x000fea0003800000 */
.L_x_27342:
        /* <DEDUP_REMOVED lines=10> */
.L_x_27345:
[----:B------:R-:W-:Y:S05]  /*2cb0*/  BSYNC B0 ;  /* 0x0000000000007941 */ /* 0x000fea0003800000 */
.L_x_27344:
        /* <DEDUP_REMOVED lines=27> */
.L_x_27347:
[----:B------:R-:W-:Y:S05]  /*2e70*/  BSYNC B0 ;  /* 0x0000000000007941 */ /* 0x000fea0003800000 */
.L_x_27346:
        /* <DEDUP_REMOVED lines=21> */
.L_x_27349:
[----:B------:R-:W-:Y:S05]  /*2fd0*/  BSYNC B0 ;  /* 0x0000000000007941 */ /* 0x000fea0003800000 */
.L_x_27348:
        /* <DEDUP_REMOVED lines=25> */
.L_x_27351:
[----:B------:R-:W-:Y:S05]  /*3170*/  BSYNC B0 ;  /* 0x0000000000007941 */ /* 0x000fea0003800000 */
.L_x_27350:
        /* <DEDUP_REMOVED lines=78> */
[----:B------:R-:W-:Y:S01]  /*3660*/  FMNMX R57, |R57|, R66, !PT ;  /* 0x0000004239397209 */ /* 0x000fe20007800200 */
[----:B------:R-:W-:-:S03]  /*3670*/  @P1 IMAD R59, R8, 0xf, RZ ;  /* 0x0000000f083b1824 */ /* 0x000fc600078e02ff */
[----:B------:R-:W-:Y:S02]  /*3680*/  FMNMX R57, |R58|, R57, !PT ;  /* 0x000000393a397209 */ /* 0x000fe40007800200 */
[----:B0-----:R-:W-:-:S05]  /*3690*/  @P1 IADD3 R48, P2, R18, R61, RZ ;  /* 0x0000003d12301210 */ /* 0x001fca0007f5e0ff */
[----:B------:R-:W-:Y:S01]  /*36a0*/  @P1 IMAD.X R49, RZ, RZ, R60, P2 ;  /* 0x000000ffff311224 */ /* 0x000fe200010e063c */
[----:B------:R-:W-:Y:S01]  /*36b0*/  FMNMX R69, |R56|, R57, !PT ;  /* 0x0000003938457209 */ /* 0x000fe20007800200 */
[----:B------:R-:W-:Y:S01]  /*36c0*/  @P1 IMAD.WIDE.U32 R48, R9, 0xf, R48 ;  /* 0x0000000f09301825 */ /* 0x000fe200078e0030 */
[----:B------:R-:W-:-:S03]  /*36d0*/  HFMA2.MMA R57, -RZ, RZ, 0.96630859375, -0.0022525787353515625 ;  /* 0x3bbb989dff397435 */ /* 0x000fc600000001ff */
[----:B------:R-:W-:Y:S01]  /*36e0*/  @P1 IMAD.IADD R18, R59, 0x1, R49 ;  /* 0x000000013b121824 */ /* 0x000fe200078e0231 */
[----:B------:R-:W-:-:S04]  /*36f0*/  @P1 LEA R58, P2, R48, R4, 0x3 ;  /* 0x00000004303a1211 */ /* 0x000fc800078418ff */
[----:B------:R-:W-:Y:S01]  /*3700*/  @P1 LEA.HI.X R59, R48, R3, R18, 0x3, P2 ;  /* 0x00000003303b1211 */ /* 0x000fe200010f1c12 */
[----:B------:R-:W-:Y:S01]  /*3710*/  FMUL R18, R34, -1.7020000219345092773 ;  /* 0xbfd9db2322127820 */ /* 0x000fe20000400000 */
[----:B------:R-:W-:Y:S01]  /*3720*/  LOP3.LUT R13, R13, 0xffff, RZ, 0xc0, !PT ;  /* 0x0000ffff0d0d7812 */ /* 0x000fe200078ec0ff */
[----:B------:R-:W-:Y:S01]  /*3730*/  @P1 IMAD.WIDE.U32 R50, R9, 0xe, R50 ;  /* 0x0000000e09321825 */ /* 0x000fe200078e0032 */
[----:B------:R-:W-:-:S03]  /*3740*/  CS2R R48, SRZ ;  /* 0x0000000000307805 */ /* 0x000fc6000001ff00 */
[----:B------:R-:W-:Y:S01]  /*3750*/  FFMA.SAT R56, R18, R57, 0.5 ;  /* 0x3f00000012387423 */ /* 0x000fe20000002039 */
[----:B------:R-:W-:Y:S01]  /*3760*/  IMAD.MOV.U32 R57, RZ, RZ, 0x437c0000 ;  /* 0x437c0000ff397424 */ /* 0x000fe200078e00ff */
[----:B------:R-:W-:Y:S01]  /*3770*/  LOP3.LUT R64, R64, 0xffff, RZ, 0xc0, !PT ;  /* 0x0000ffff40407812 */ /* 0x000fe200078ec0ff */
[----:B------:R-:W-:Y:S01]  /*3780*/  IMAD.U32 R13, R13, 0x10000, RZ ;  /* 0x000100000d0d7824 */ /* 0x000fe200078e00ff */
[----:B------:R0:W5:Y:S01]  /*3790*/  @P1 LDG.E.64 R48, desc[UR10][R58.64] ;  /* 0x0000000a3a301981 */ /* 0x000162000c1e1b00 */
[----:B------:R-:W-:-:S04]  /*37a0*/  FFMA.RM R56, R56, R57, 12582913 ;  /* 0x4b40000138387423 */ /* 0x000fc80000004039 */
[----:B------:R-:W-:-:S04]  /*37b0*/  FADD R57, R56, -12583039 ;  /* 0xcb40007f38397421 */ /* 0x000fc80000000000 */
[----:B------:R-:W-:-:S04]  /*37c0*/  FFMA R57, R18, 1.4426950216293334961, -R57 ;  /* 0x3fb8aa3b12397823 */ /* 0x000fc80000000839 */
[----:B------:R-:W-:Y:S01]  /*37d0*/  FFMA R66, R18, 1.925963033500011079e-08, R57 ;  /* 0x32a5706012427823 */ /* 0x000fe20000000039 */
[----:B------:R-:W-:Y:S01]  /*37e0*/  IMAD.SHL.U32 R18, R56, 0x800000, RZ ;  /* 0x0080000038127824 */ /* 0x000fe200078e00ff */
[----:B------:R-:W-:Y:S02]  /*37f0*/  @P1 LEA R56, P2, R50, R4, 0x3 ;  /* 0x0000000432381211 */ /* 0x000fe400078418ff */
[----:B------:R-:W1:Y:S01]  /*3800*/  MUFU.EX2 R57, R66 ;  /* 0x0000004200397308 */ /* 0x000e620000000800 */
[----:B0-----:R-:W-:Y:S01]  /*3810*/  LOP3.LUT R59, R64, 0xff0000, R13, 0xf8, !PT ;  /* 0x00ff0000403b7812 */ /* 0x001fe200078ef80d */
[----:B-1----:R-:W-:Y:S01]  /*3820*/  FFMA R18, R18, R57, 1 ;  /* 0x3f80000012127423 */ /* 0x002fe20000000039 */
[----:B------:R-:W-:-:S05]  /*3830*/  @P1 IMAD R57, R8, 0xe, RZ ;  /* 0x0000000e08391824 */ /* 0x000fca00078e02ff */
[----:B------:R-:W-:Y:S02]  /*3840*/  @P1 IADD3 R51, R57, R51, RZ ;  /* 0x0000003339331210 */ /* 0x000fe40007ffe0ff */
[----:B------:R-:W-:Y:S02]  /*3850*/  IADD3 R13, R18, 0x1800000, RZ ;  /* 0x01800000120d7810 */ /* 0x000fe40007ffe0ff */
[----:B------:R-:W-:Y:S02]  /*3860*/  @P1 LEA.HI.X R57, R50, R3, R51, 0x3, P2 ;  /* 0x0000000332391211 */ /* 0x000fe400010f1c33 */
[----:B------:R-:W-:Y:S02]  /*3870*/  CS2R R50, SRZ ;  /* 0x0000000000327805 */ /* 0x000fe4000001ff00 */
[----:B------:R-:W-:Y:S02]  /*3880*/  LOP3.LUT R13, R13, 0x7f800000, RZ, 0xc0, !PT ;  /* 0x7f8000000d0d7812 */ /* 0x000fe400078ec0ff */
[----:B------:R-:W-:-:S02]  /*3890*/  LOP3.LUT R16, R16, 0xffff, RZ, 0xc0, !PT ;  /* 0x0000ffff10107812 */ /* 0x000fc400078ec0ff */
[----:B------:R0:W5:Y:S01]  /*38a0*/  @P1 LDG.E.64 R50, desc[UR10][R56.64] ;  /* 0x0000000a38321981 */ /* 0x000162000c1e1b00 */
[----:B------:R-:W-:Y:S02]  /*38b0*/  ISETP.GT.U32.AND P1, PT, R13, 0x1ffffff, PT ;  /* 0x01ffffff0d00780c */ /* 0x000fe40003f24070 */
[----:B------:R-:W-:Y:S01]  /*38c0*/  IMAD.U32 R16, R16, 0x10000, RZ ;  /* 0x0001000010107824 */ /* 0x000fe200078e00ff */
[----:B------:R-:W-:Y:S01]  /*38d0*/  LOP3.LUT R14, R14, 0xffff, RZ, 0xc0, !PT ;  /* 0x0000ffff0e0e7812 */ /* 0x000fe200078ec0ff */
[----:B------:R-:W-:Y:S01]  /*38e0*/  BSSY B1, `(.L_x_27352) ;  /* 0x0000014000017945 */ /* 0x000fe20003800000 */
[----:B------:R-:W-:Y:S02]  /*38f0*/  LOP3.LUT R15, R15, 0xffff, RZ, 0xc0, !PT ;  /* 0x0000ffff0f0f7812 */ /* 0x000fe400078ec0ff */
[----:B------:R-:W-:Y:S01]  /*3900*/  LOP3.LUT R17, R17, 0xffff, RZ, 0xc0, !PT ;  /* 0x0000ffff11117812 */ /* 0x000fe200078ec0ff */
[----:B------:R-:W-:Y:S01]  /*3910*/  IMAD.SHL.U32 R14, R14, 0x1000000, RZ ;  /* 0x010000000e0e7824 */ /* 0x000fe200078e00ff */
[----:B------:R-:W-:Y:S01]  /*3920*/  FMNMX R54, |R54|, R69, !PT ;  /* 0x0000004536367209 */ /* 0x000fe20007800200 */
[----:B------:R-:W-:Y:S01]  /*3930*/  IMAD.SHL.U32 R15, R15, 0x1000000, RZ ;  /* 0x010000000f0f7824 */ /* 0x000fe200078e00ff */
[----:B------:R-:W-:-:S02]  /*3940*/  LOP3.LUT R16, R17, 0xff0000, R16, 0xf8, !PT ;  /* 0x00ff000011107812 */ /* 0x000fc400078ef810 */
[----:B------:R-:W-:Y:S02]  /*3950*/  FMNMX R55, |R55|, R54, !PT ;  /* 0x0000003637377209 */ /* 0x000fe40007800200 */
[----:B------:R-:W-:Y:S02]  /*3960*/  LOP3.LUT R66, R59, 0xff000000, R14, 0xf8, !PT ;  /* 0xff0000003b427812 */ /* 0x000fe400078ef80e */
[----:B------:R-:W-:Y:S02]  /*3970*/  LOP3.LUT R64, R16, 0xff000000, R15, 0xf8, !PT ;  /* 0xff00000010407812 */ /* 0x000fe400078ef80f */
[----:B------:R-:W-:Y:S01]  /*3980*/  FMNMX R55, |R0|, R55, !PT ;  /* 0x0000003700377209 */ /* 0x000fe20007800200 */
[----:B0-----:R-:W-:Y:S06]  /*3990*/  @P1 BRA `(.L_x_27353) ;  /* 0x0000000000101947 */ /* 0x001fec0003800000 */
[----:B------:R-:W-:Y:S02]  /*39a0*/  MOV R0, R18 ;  /* 0x0000001200007202 */ /* 0x000fe40000000f00 */
[----:B------:R-:W-:-:S07]  /*39b0*/  MOV R13, 0x39d0 ;  /* 0x000039d0000d7802 */ /* 0x000fce0000000f00 */
[----:B-----5:R-:W-:Y:S05]  /*39c0*/  CALL.REL.NOINC `($__internal_561_$__cuda_sm20_rcp_rn_f32_slowpath) ;  /* 0x0000009000f07944 */ /* 0x020fea0003c00000 */
[----:B------:R-:W-:Y:S05]  /*39d0*/  BRA `(.L_x_27354) ;  /* 0x0000000000107947 */ /* 0x000fea0003800000 */
.L_x_27353:
[----:B------:R-:W0:Y:S02]  /*39e0*/  MUFU.RCP R17, R18 ;  /* 0x0000001200117308 */ /* 0x000e240000001000 */
[----:B0-----:R-:W-:-:S04]  /*39f0*/  FFMA R0, R18, R17, -1 ;  /* 0xbf80000012007423 */ /* 0x001fc80000000011 */
[----:B------:R-:W-:-:S04]  /*3a00*/  FADD.FTZ R0, -R0, -RZ ;  /* 0x800000ff00007221 */ /* 0x000fc80000010100 */
[----:B------:R-:W-:-:S07]  /*3a10*/  FFMA R17, R17, R0, R17 ;  /* 0x0000000011117223 */ /* 0x000fce0000000011 */
.L_x_27354:
[----:B------:R-:W-:Y:S05]  /*3a20*/  BSYNC B1 ;  /* 0x0000000000017941 */ /* 0x000fea0003800000 */
.L_x_27352:
        /* <DEDUP_REMOVED lines=21> */
.L_x_27356:
[----:B------:R-:W0:Y:S02]  /*3b80*/  MUFU.RCP R17, R14 ;  /* 0x0000000e00117308 */ /* 0x000e240000001000 */
[----:B0-----:R-:W-:-:S04]  /*3b90*/  FFMA R0, R14, R17, -1 ;  /* 0xbf8000000e007423 */ /* 0x001fc80000000011 */
[----:B------:R-:W-:-:S04]  /*3ba0*/  FADD.FTZ R0, -R0, -RZ ;  /* 0x800000ff00007221 */ /* 0x000fc80000010100 */
[----:B------:R-:W-:-:S07]  /*3bb0*/  FFMA R17, R17, R0, R17 ;  /* 0x0000000011117223 */ /* 0x000fce0000000011 */
.L_x_27357:
[----:B------:R-:W-:Y:S05]  /*3bc0*/  BSYNC B1 ;  /* 0x0000000000017941 */ /* 0x000fea0003800000 */
.L_x_27355:
[----:B------:R-:W-:Y:S01]  /*3bd0*/  MOV R13, 0x3bbb989d ;  /* 0x3bbb989d000d7802 */ /* 0x000fe20000000f00 */
[----:B------:R-:W-:Y:S01]  /*3be0*/  FMUL R0, R32, -1.7020000219345092773 ;  /* 0xbfd9db2320007820 */ /* 0x000fe20000400000 */
[----:B------:R-:W-:Y:S01]  /*3bf0*/  IMAD.MOV.U32 R14, RZ, RZ, 0x437c0000 ;  /* 0x437c0000ff0e7424 */ /* 0x000fe200078e00ff */
        /* <DEDUP_REMOVED lines=16> */
[----:B-----5:R-:W-:Y:S05]  /*3d00*/  CALL.REL.NOINC `($__internal_561_$__cuda_sm20_rcp_rn_f32_slowpath) ;  /* 0x0000009000207944 */ /* 0x020fea0003c00000 */
[----:B------:R-:W-:Y:S05]  /*3d10*/  BRA `(.L_x_27360) ;  /* 0x0000000000107947 */ /* 0x000fea0003800000 */
.L_x_27359:
[----:B------:R-:W0:Y:S02]  /*3d20*/  MUFU.RCP R17, R14 ;  /* 0x0000000e00117308 */ /* 0x000e240000001000 */
[----:B0-----:R-:W-:-:S04]  /*3d30*/  FFMA R0, R14, R17, -1 ;  /* 0xbf8000000e007423 */ /* 0x001fc80000000011 */
[----:B------:R-:W-:-:S04]  /*3d40*/  FADD.FTZ R0, -R0, -RZ ;  /* 0x800000ff00007221 */ /* 0x000fc80000010100 */
[----:B------:R-:W-:-:S07]  /*3d50*/  FFMA R17, R17, R0, R17 ;  /* 0x0000000011117223 */ /* 0x000fce0000000011 */
.L_x_27360:
[----:B------:R-:W-:Y:S05]  /*3d60*/  BSYNC B1 ;  /* 0x0000000000017941 */ /* 0x000fea0003800000 */
.L_x_27358:
[----:B------:R-:W-:Y:S01]  /*3d70*/  HFMA2.MMA R14, -RZ, RZ, 3.7421875, 0 ;  /* 0x437c0000ff0e7435 */ /* 0x000fe200000001ff */
[----:B------:R-:W-:Y:S02]  /*3d80*/  IMAD.MOV.U32 R13, RZ, RZ, 0x3bbb989d ;  /* 0x3bbb989dff0d7424 */ /* 0x000fe400078e00ff */
[----:B------:R-:W-:Y:S01]  /*3d90*/  FMUL R0, R33, -1.7020000219345092773 ;  /* 0xbfd9db2321007820 */ /* 0x000fe20000400000 */
[----:B------:R-:W-:Y:S01]  /*3da0*/  BSSY B1, `(.L_x_27361) ;  /* 0x0000016000017945 */ /* 0x000fe20003800000 */
        /* <DEDUP_REMOVED lines=17> */
.L_x_27362:
[----:B------:R-:W0:Y:S02]  /*3ec0*/  MUFU.RCP R17, R14 ;  /* 0x0000000e00117308 */ /* 0x000e240000001000 */
[----:B0-----:R-:W-:-:S04]  /*3ed0*/  FFMA R0, R14, R17, -1 ;  /* 0xbf8000000e007423 */ /* 0x001fc80000000011 */
[----:B------:R-:W-:-:S04]  /*3ee0*/  FADD.FTZ R0, -R0, -RZ ;  /* 0x800000ff00007221 */ /* 0x000fc80000010100 */
[----:B------:R-:W-:-:S07]  /*3ef0*/  FFMA R17, R17, R0, R17 ;  /* 0x0000000011117223 */ /* 0x000fce0000000011 */
.L_x_27363:
[----:B------:R-:W-:Y:S05]  /*3f00*/  BSYNC B1 ;  /* 0x0000000000017941 */ /* 0x000fea0003800000 */
.L_x_27361:
        /* <DEDUP_REMOVED lines=21> */
.L_x_27365:
[----:B------:R-:W0:Y:S02]  /*4060*/  MUFU.RCP R17, R14 ;  /* 0x0000000e00117308 */ /* 0x000e240000001000 */
[----:B0-----:R-:W-:-:S04]  /*4070*/  FFMA R0, R14, R17, -1 ;  /* 0xbf8000000e007423 */ /* 0x001fc80000000011 */
[----:B------:R-:W-:-:S04]  /*4080*/  FADD.FTZ R0, -R0, -RZ ;  /* 0x800000ff00007221 */ /* 0x000fc80000010100 */
[----:B------:R-:W-:-:S07]  /*4090*/  FFMA R17, R17, R0, R17 ;  /* 0x0000000011117223 */ /* 0x000fce0000000011 */
.L_x_27366:
[----:B------:R-:W-:Y:S05]  /*40a0*/  BSYNC B1 ;  /* 0x0000000000017941 */ /* 0x000fea0003800000 */
.L_x_27364:
        /* <DEDUP_REMOVED lines=21> */
.L_x_27368:
[----:B------:R-:W0:Y:S02]  /*4200*/  MUFU.RCP R17, R14 ;  /* 0x0000000e00117308 */ /* 0x000e240000001000 */
[----:B0-----:R-:W-:-:S04]  /*4210*/  FFMA R0, R14, R17, -1 ;  /* 0xbf8000000e007423 */ /* 0x001fc80000000011 */
[----:B------:R-:W-:-:S04]  /*4220*/  FADD.FTZ R0, -R0, -RZ ;  /* 0x800000ff00007221 */ /* 0x000fc80000010100 */
[----:B------:R-:W-:-:S07]  /*4230*/  FFMA R17, R17, R0, R17 ;  /* 0x0000000011117223 */ /* 0x000fce0000000011 */
.L_x_27369:
[----:B------:R-:W-:Y:S05]  /*4240*/  BSYNC B1 ;  /* 0x0000000000017941 */ /* 0x000fea0003800000 */
.L_x_27367:
        /* <DEDUP_REMOVED lines=21> */
.L_x_27371:
[----:B------:R-:W0:Y:S02]  /*43a0*/  MUFU.RCP R17, R14 ;  /* 0x0000000e00117308 */ /* 0x000e240000001000 */
[----:B0-----:R-:W-:-:S04]  /*43b0*/  FFMA R0, R14, R17, -1 ;  /* 0xbf8000000e007423 */ /* 0x001fc80000000011 */
[----:B------:R-:W-:-:S04]  /*43c0*/  FADD.FTZ R0, -R0, -RZ ;  /* 0x800000ff00007221 */ /* 0x000fc80000010100 */
[----:B------:R-:W-:-:S07]  /*43d0*/  FFMA R17, R17, R0, R17 ;  /* 0x0000000011117223 */ /* 0x000fce0000000011 */
.L_x_27372:
[----:B------:R-:W-:Y:S05]  /*43e0*/  BSYNC B1 ;  /* 0x0000000000017941 */ /* 0x000fea0003800000 */
.L_x_27370:
        /* <DEDUP_REMOVED lines=21> */
.L_x_27374:
[----:B------:R-:W0:Y:S02]  /*4540*/  MUFU.RCP R17, R14 ;  /* 0x0000000e00117308 */ /* 0x000e240000001000 */
[----:B0-----:R-:W-:-:S04]  /*4550*/  FFMA R0, R14, R17, -1 ;  /* 0xbf8000000e007423 */ /* 0x001fc80000000011 */
[----:B------:R-:W-:-:S04]  /*4560*/  FADD.FTZ R0, -R0, -RZ ;  /* 0x800000ff00007221 */ /* 0x000fc80000010100 */
[----:B------:R-:W-:-:S07]  /*4570*/  FFMA R17, R17, R0, R17 ;  /* 0x0000000011117223 */ /* 0x000fce0000000011 */
.L_x_27375:
[----:B------:R-:W-:Y:S05]  /*4580*/  BSYNC B1 ;  /* 0x0000000000017941 */ /* 0x000fea0003800000 */
.L_x_27373:
        /* <DEDUP_REMOVED lines=21> */
.L_x_27377:
[----:B------:R-:W0:Y:S02]  /*46e0*/  MUFU.RCP R17, R14 ;  /* 0x0000000e00117308 */ /* 0x000e240000001000 */
[----:B0-----:R-:W-:-:S04]  /*46f0*/  FFMA R0, R14, R17, -1 ;  /* 0xbf8000000e007423 */ /* 0x001fc80000000011 */
[----:B------:R-:W-:-:S04]  /*4700*/  FADD.FTZ R0, -R0, -RZ ;  /* 0x800000ff00007221 */ /* 0x000fc80000010100 */
[----:B------:R-:W-:-:S07]  /*4710*/  FFMA R17, R17, R0, R17 ;  /* 0x0000000011117223 */ /* 0x000fce0000000011 */
.L_x_27378:
[----:B------:R-:W-:Y:S05]  /*4720*/  BSYNC B1 ;  /* 0x0000000000017941 */ /* 0x000fea0003800000 */
.L_x_27376:
        /* <DEDUP_REMOVED lines=21> */
.L_x_27380:
[----:B------:R-:W0:Y:S02]  /*4880*/  MUFU.RCP R17, R14 ;  /* 0x0000000e00117308 */ /* 0x000e240000001000 */
[----:B0-----:R-:W-:-:S04]  /*4890*/  FFMA R0, R14, R17, -1 ;  /* 0xbf8000000e007423 */ /* 0x001fc80000000011 */
[----:B------:R-:W-:-:S04]  /*48a0*/  FADD.FTZ R0, -R0, -RZ ;  /* 0x800000ff00007221 */ /* 0x000fc80000010100 */
[----:B------:R-:W-:-:S07]  /*48b0*/  FFMA R17, R17, R0, R17 ;  /* 0x0000000011117223 */ /* 0x000fce0000000011 */
.L_x_27381:
[----:B------:R-:W-:Y:S05]  /*48c0*/  BSYNC B1 ;  /* 0x0000000000017941 */ /* 0x000fea0003800000 */
.L_x_27379:
        /* <DEDUP_REMOVED lines=21> */
.L_x_27383:
[----:B------:R-:W0:Y:S02]  /*4a20*/  MUFU.RCP R17, R14 ;  /* 0x0000000e00117308 */ /* 0x000e240000001000 */
[----:B0-----:R-:W-:-:S04]  /*4a30*/  FFMA R0, R14, R17, -1 ;  /* 0xbf8000000e007423 */ /* 0x001fc80000000011 */
[----:B------:R-:W-:-:S04]  /*4a40*/  FADD.FTZ R0, -R0, -RZ ;  /* 0x800000ff00007221 */ /* 0x000fc80000010100 */
[----:B------:R-:W-:-:S07]  /*4a50*/  FFMA R17, R17, R0, R17 ;  /* 0x0000000011117223 */ /* 0x000fce0000000011 */
.L_x_27384:
[----:B------:R-:W-:Y:S05]  /*4a60*/  BSYNC B1 ;  /* 0x0000000000017941 */ /* 0x000fea0003800000 */
.L_x_27382:
        /* <DEDUP_REMOVED lines=21> */
.L_x_27386:
[----:B------:R-:W0:Y:S02]  /*4bc0*/  MUFU.RCP R17, R14 ;  /* 0x0000000e00117308 */ /* 0x000e240000001000 */
[----:B0-----:R-:W-:-:S04]  /*4bd0*/  FFMA R0, R14, R17, -1 ;  /* 0xbf8000000e007423 */ /* 0x001fc80000000011 */
[----:B------:R-:W-:-:S04]  /*4be0*/  FADD.FTZ R0, -R0, -RZ ;  /* 0x800000ff00007221 */ /* 0x000fc80000010100 */
[----:B------:R-:W-:-:S07]  /*4bf0*/  FFMA R17, R17, R0, R17 ;  /* 0x0000000011117223 */ /* 0x000fce0000000011 */
.L_x_27387:
[----:B------:R-:W-:Y:S05]  /*4c00*/  BSYNC B1 ;  /* 0x0000000000017941 */ /* 0x000fea0003800000 */
.L_x_27385:
        /* <DEDUP_REMOVED lines=21> */
.L_x_27389:
[----:B------:R-:W0:Y:S02]  /*4d60*/  MUFU.RCP R17, R14 ;  /* 0x0000000e00117308 */ /* 0x000e240000001000 */
[----:B0-----:R-:W-:-:S04]  /*4d70*/  FFMA R0, R14, R17, -1 ;  /* 0xbf8000000e007423 */ /* 0x001fc80000000011 */
[----:B------:R-:W-:-:S04]  /*4d80*/  FADD.FTZ R0, -R0, -RZ ;  /* 0x800000ff00007221 */ /* 0x000fc80000010100 */
[----:B------:R-:W-:-:S07]  /*4d90*/  FFMA R17, R17, R0, R17 ;  /* 0x0000000011117223 */ /* 0x000fce0000000011 */
.L_x_27390:
[----:B------:R-:W-:Y:S05]  /*4da0*/  BSYNC B1 ;  /* 0x0000000000017941 */ /* 0x000fea0003800000 */
.L_x_27388:
        /* <DEDUP_REMOVED lines=21> */
.L_x_27392:
[----:B------:R-:W0:Y:S02]  /*4f00*/  MUFU.RCP R17, R14 ;  /* 0x0000000e00117308 */ /* 0x000e240000001000 */
[----:B0-----:R-:W-:-:S04]  /*4f10*/  FFMA R0, R14, R17, -1 ;  /* 0xbf8000000e007423 */ /* 0x001fc80000000011 */
[----:B------:R-:W-:-:S04]  /*4f20*/  FADD.FTZ R0, -R0, -RZ ;  /* 0x800000ff00007221 */ /* 0x000fc80000010100 */
[----:B------:R-:W-:-:S07]  /*4f30*/  FFMA R17, R17, R0, R17 ;  /* 0x0000000011117223 */ /* 0x000fce0000000011 */
.L_x_27393:
[----:B------:R-:W-:Y:S05]  /*4f40*/  BSYNC B1 ;  /* 0x0000000000017941 */ /* 0x000fea0003800000 */
.L_x_27391:
        /* <DEDUP_REMOVED lines=21> */
.L_x_27395:
[----:B------:R-:W0:Y:S02]  /*50a0*/  MUFU.RCP R17, R14 ;  /* 0x0000000e00117308 */ /* 0x000e240000001000 */
[----:B0-----:R-:W-:-:S04]  /*50b0*/  FFMA R0, R14, R17, -1 ;  /* 0xbf8000000e007423 */ /* 0x001fc80000000011 */
[----:B------:R-:W-:-:S04]  /*50c0*/  FADD.FTZ R0, -R0, -RZ ;  /* 0x800000ff00007221 */ /* 0x000fc80000010100 */
[----:B------:R-:W-:-:S07]  /*50d0*/  FFMA R17, R17, R0, R17 ;  /* 0x0000000011117223 */ /* 0x000fce0000000011 */
.L_x_27396:
[----:B------:R-:W-:Y:S05]  /*50e0*/  BSYNC B1 ;  /* 0x0000000000017941 */ /* 0x000fea0003800000 */
.L_x_27394:
        /* <DEDUP_REMOVED lines=21> */
.L_x_27398:
[----:B------:R-:W0:Y:S02]  /*5240*/  MUFU.RCP R17, R14 ;  /* 0x0000000e00117308 */ /* 0x000e240000001000 */
[----:B0-----:R-:W-:-:S04]  /*5250*/  FFMA R0, R14, R17, -1 ;  /* 0xbf8000000e007423 */ /* 0x001fc80000000011 */
[----:B------:R-:W-:-:S04]  /*5260*/  FADD.FTZ R0, -R0, -RZ ;  /* 0x800000ff00007221 */ /* 0x000fc80000010100 */
[----:B------:R-:W-:-:S07]  /*5270*/  FFMA R17, R17, R0, R17 ;  /* 0x0000000011117223 */ /* 0x000fce0000000011 */
.L_x_27399:
[----:B------:R-:W-:Y:S05]  /*5280*/  BSYNC B1 ;  /* 0x0000000000017941 */ /* 0x000fea0003800000 */
.L_x_27397:
        /* <DEDUP_REMOVED lines=38> */
.L_x_27401:
[----:B------:R-:W-:Y:S05]  /*54f0*/  BSYNC B0 ;  /* 0x0000000000007941 */ /* 0x000fea0003800000 */
.L_x_27400:
        /* <DEDUP_REMOVED lines=11> */
.L_x_27403:
[----:B------:R-:W-:Y:S05]  /*55b0*/  BSYNC B0 ;  /* 0x0000000000007941 */ /* 0x000fea0003800000 */
.L_x_27402:
        /* <DEDUP_REMOVED lines=14> */
.L_x_27405:
[----:B------:R-:W-:Y:S05]  /*56a0*/  BSYNC B0 ;  /* 0x0000000000007941 */ /* 0x000fea0003800000 */
.L_x_27404:
        /* <DEDUP_REMOVED lines=14> */
.L_x_27407:
[----:B------:R-:W-:Y:S05]  /*5790*/  BSYNC B0 ;  /* 0x0000000000007941 */ /* 0x000fea0003800000 */
.L_x_27406:
        /* <DEDUP_REMOVED lines=15> */
.L_x_27409:
[----:B------:R-:W-:Y:S05]  /*5890*/  BSYNC B0 ;  /* 0x0000000000007941 */ /* 0x000fea0003800000 */
.L_x_27408:
        /* <DEDUP_REMOVED lines=21> */
.L_x_27411:
[----:B------:R-:W-:Y:S05]  /*59f0*/  BSYNC B0 ;  /* 0x0000000000007941 */ /* 0x000fea0003800000 */
.L_x_27410:
        /* <DEDUP_REMOVED lines=29> */
.L_x_27413:
[----:B------:R-:W-:Y:S05]  /*5bd0*/  BSYNC B0 ;  /* 0x0000000000007941 */ /* 0x000fea0003800000 */
.L_x_27412:
        /* <DEDUP_REMOVED lines=21> */
.L_x_27415:
[----:B------:R-:W-:Y:S05]  /*5d30*/  BSYNC B0 ;  /* 0x0000000000007941 */ /* 0x000fea0003800000 */
.L_x_27414:
        /* <DEDUP_REMOVED lines=105> */
[----:B0-----:R-:W-:Y:S01]  /*63d0*/  @P0 LEA R14, P1, R16, R4, 0x3 ;  /* 0x00000004100e0211 */ /* 0x001fe200078218ff */
[----:B------:R-:W-:-:S03]  /*63e0*/  IMAD.MOV.U32 R4, RZ, RZ, 0x3bbb989d ;  /* 0x3bbb989dff047424 */ /* 0x000fc600078e00ff */
[----:B------:R-:W-:Y:S01]  /*63f0*/  @P0 LEA.HI.X R15, R16, R3, R17, 0x3, P1 ;  /* 0x00000003100f0211 */ /* 0x000fe200008f1c11 */
[----:B-----5:R-:W-:Y:S01]  /*6400*/  FMUL R3, R36, -1.7020000219345092773 ;  /* 0xbfd9db2324037820 */ /* 0x020fe20000400000 */
[----:B------:R-:W-:-:S03]  /*6410*/  IMAD.MOV.U32 R17, RZ, RZ, 0x437c0000 ;  /* 0x437c0000ff117424 */ /* 0x000fc600078e00ff */
[----:B------:R-:W-:Y:S01]  /*6420*/  FFMA.SAT R4, R3, R4, 0.5 ;  /* 0x3f00000003047423 */ /* 0x000fe20000002004 */
[----:B------:R0:W5:Y:S01]  /*6430*/  @P0 LDG.E.64 R34, desc[UR10][R14.64] ;  /* 0x0000000a0e220981 */ /* 0x000162000c1e1b00 */
[----:B------:R-:W-:Y:S01]  /*6440*/  FMNMX R55, |R54|, R55, !PT ;  /* 0x0000003736377209 */ /* 0x000fe20007800200 */
[----:B------:R-:W-:Y:S01]  /*6450*/  BSSY B1, `(.L_x_27416) ;  /* 0x000001d000017945 */ /* 0x000fe20003800000 */
[----:B------:R-:W-:Y:S01]  /*6460*/  FFMA.RM R4, R4, R17, 12582913 ;  /* 0x4b40000104047423 */ /* 0x000fe20000004011 */
[----:B------:R-:W-:Y:S02]  /*6470*/  LOP3.LUT R13, R13, 0xffff, RZ, 0xc0, !PT ;  /* 0x0000ffff0d0d7812 */ /* 0x000fe400078ec0ff */
[----:B------:R-:W-:Y:S01]  /*6480*/  FMNMX R54, |R0|, R55, !PT ;  /* 0x0000003700367209 */ /* 0x000fe20007800200 */
[C---:B------:R-:W-:Y:S01]  /*6490*/  FADD R16, R4.reuse, -12583039 ;  /* 0xcb40007f04107421 */ /* 0x040fe20000000000 */
[----:B------:R-:W-:Y:S01]  /*64a0*/  SHF.L.U32 R4, R4, 0x17, RZ ;  /* 0x0000001704047819 */ /* 0x000fe200000006ff */
[----:B------:R-:W-:-:S02]  /*64b0*/  IMAD.SHL.U32 R13, R13, 0x1000000, RZ ;  /* 0x010000000d0d7824 */ /* 0x000fc400078e00ff */
[----:B------:R-:W-:-:S03]  /*64c0*/  FFMA R16, R3, 1.4426950216293334961, -R16 ;  /* 0x3fb8aa3b03107823 */ /* 0x000fc60000000810 */
[----:B------:R-:W-:Y:S01]  /*64d0*/  LOP3.LUT R56, R56, 0xff000000, R13, 0xf8, !PT ;  /* 0xff00000038387812 */ /* 0x000fe200078ef80d */
[----:B------:R-:W-:-:S04]  /*64e0*/  FFMA R16, R3, 1.925963033500011079e-08, R16 ;  /* 0x32a5706003107823 */ /* 0x000fc80000000010 */
[----:B------:R-:W0:Y:S02]  /*64f0*/  MUFU.EX2 R3, R16 ;  /* 0x0000001000037308 */ /* 0x000e240000000800 */
[----:B0-----:R-:W-:Y:S01]  /*6500*/  FFMA R14, R4, R3, 1 ;  /* 0x3f800000040e7423 */ /* 0x001fe20000000003 */
        /* <DEDUP_REMOVED lines=8> */
[----:B------:R-:W-:Y:S05]  /*6590*/  @P0 BRA `(.L_x_27417) ;  /* 0x0000000000100947 */ /* 0x000fea0003800000 */
[----:B------:R-:W-:Y:S02]  /*65a0*/  MOV R0, R14 ;  /* 0x0000000e00007202 */ /* 0x000fe40000000f00 */
[----:B------:R-:W-:-:S07]  /*65b0*/  MOV R13, 0x65d0 ;  /* 0x000065d0000d7802 */ /* 0x000fce0000000f00 */
[----:B-----5:R-:W-:Y:S05]  /*65c0*/  CALL.REL.NOINC `($__internal_561_$__cuda_sm20_rcp_rn_f32_slowpath) ;  /* 0x0000006400f07944 */ /* 0x020fea0003c00000 */
[----:B------:R-:W-:Y:S05]  /*65d0*/  BRA `(.L_x_27418) ;  /* 0x0000000000107947 */ /* 0x000fea0003800000 */
.L_x_27417:
[----:B------:R-:W0:Y:S02]  /*65e0*/  MUFU.RCP R17, R14 ;  /* 0x0000000e00117308 */ /* 0x000e240000001000 */
[----:B0-----:R-:W-:-:S04]  /*65f0*/  FFMA R0, R14, R17, -1 ;  /* 0xbf8000000e007423 */ /* 0x001fc80000000011 */
[----:B------:R-:W-:-:S04]  /*6600*/  FADD.FTZ R0, -R0, -RZ ;  /* 0x800000ff00007221 */ /* 0x000fc80000010100 */
[----:B------:R-:W-:-:S07]  /*6610*/  FFMA R17, R17, R0, R17 ;  /* 0x0000000011117223 */ /* 0x000fce0000000011 */
.L_x_27418:
[----:B------:R-:W-:Y:S05]  /*6620*/  BSYNC B1 ;  /* 0x0000000000017941 */ /* 0x000fea0003800000 */
.L_x_27416:
        /* <DEDUP_REMOVED lines=21> */
.L_x_27420:
[----:B------:R-:W0:Y:S02]  /*6780*/  MUFU.RCP R17, R14 ;  /* 0x0000000e00117308 */ /* 0x000e240000001000 */
[----:B0-----:R-:W-:-:S04]  /*6790*/  FFMA R0, R14, R17, -1 ;  /* 0xbf8000000e007423 */ /* 0x001fc80000000011 */
[----:B------:R-:W-:-:S04]  /*67a0*/  FADD.FTZ R0, -R0, -RZ ;  /* 0x800000ff00007221 */ /* 0x000fc80000010100 */
[----:B------:R-:W-:-:S07]  /*67b0*/  FFMA R17, R17, R0, R17 ;  /* 0x0000000011117223 */ /* 0x000fce0000000011 */
.L_x_27421:
[----:B------:R-:W-:Y:S05]  /*67c0*/  BSYNC B1 ;  /* 0x0000000000017941 */ /* 0x000fea0003800000 */
.L_x_27419:
        /* <DEDUP_REMOVED lines=21> */
.L_x_27423:
[----:B------:R-:W0:Y:S02]  /*6920*/  MUFU.RCP R17, R14 ;  /* 0x0000000e00117308 */ /* 0x000e240000001000 */
[----:B0-----:R-:W-:-:S04]  /*6930*/  FFMA R0, R14, R17, -1 ;  /* 0xbf8000000e007423 */ /* 0x001fc80000000011 */
[----:B------:R-:W-:-:S04]  /*6940*/  FADD.FTZ R0, -R0, -RZ ;  /* 0x800000ff00007221 */ /* 0x000fc80000010100 */
[----:B------:R-:W-:-:S07]  /*6950*/  FFMA R17, R17, R0, R17 ;  /* 0x0000000011117223 */ /* 0x000fce0000000011 */
.L_x_27424:
[----:B------:R-:W-:Y:S05]  /*6960*/  BSYNC B1 ;  /* 0x0000000000017941 */ /* 0x000fea0003800000 */
.L_x_27422:
        /* <DEDUP_REMOVED lines=21> */
.L_x_27426:
[----:B------:R-:W0:Y:S02]  /*6ac0*/  MUFU.RCP R17, R14 ;  /* 0x0000000e00117308 */ /* 0x000e240000001000 */
[----:B0-----:R-:W-:-:S04]  /*6ad0*/  FFMA R0, R14, R17, -1 ;  /* 0xbf8000000e007423 */ /* 0x001fc80000000011 */
[----:B------:R-:W-:-:S04]  /*6ae0*/  FADD.FTZ R0, -R0, -RZ ;  /* 0x800000ff00007221 */ /* 0x000fc80000010100 */
[----:B------:R-:W-:-:S07]  /*6af0*/  FFMA R17, R17, R0, R17 ;  /* 0x0000000011117223 */ /* 0x000fce0000000011 */
.L_x_27427:
[----:B------:R-:W-:Y:S05]  /*6b00*/  BSYNC B1 ;  /* 0x0000000000017941 */ /* 0x000fea0003800000 */
.L_x_27425:
        /* <DEDUP_REMOVED lines=21> */
.L_x_27429:
[----:B------:R-:W0:Y:S02]  /*6c60*/  MUFU.RCP R17, R14 ;  /* 0x0000000e00117308 */ /* 0x000e240000001000 */
[----:B0-----:R-:W-:-:S04]  /*6c70*/  FFMA R0, R14, R17, -1 ;  /* 0xbf8000000e007423 */ /* 0x001fc80000000011 */
[----:B------:R-:W-:-:S04]  /*6c80*/  FADD.FTZ R0, -R0, -RZ ;  /* 0x800000ff00007221 */ /* 0x000fc80000010100 */
[----:B------:R-:W-:-:S07]  /*6c90*/  FFMA R17, R17, R0, R17 ;  /* 0x0000000011117223 */ /* 0x000fce0000000011 */
.L_x_27430:
[----:B------:R-:W-:Y:S05]  /*6ca0*/  BSYNC B1 ;  /* 0x0000000000017941 */ /* 0x000fea0003800000 */
.L_x_27428:
        /* <DEDUP_REMOVED lines=21> */
.L_x_27432:
[----:B------:R-:W0:Y:S02]  /*6e00*/  MUFU.RCP R17, R14 ;  /* 0x0000000e00117308 */ /* 0x000e240000001000 */
[----:B0-----:R-:W-:-:S04]  /*6e10*/  FFMA R0, R14, R17, -1 ;  /* 0xbf8000000e007423 */ /* 0x001fc80000000011 */
[----:B------:R-:W-:-:S04]  /*6e20*/  FADD.FTZ R0, -R0, -RZ ;  /* 0x800000ff00007221 */ /* 0x000fc80000010100 */
[----:B------:R-:W-:-:S07]  /*6e30*/  FFMA R17, R17, R0, R17 ;  /* 0x0000000011117223 */ /* 0x000fce0000000011 */
.L_x_27433:
[----:B------:R-:W-:Y:S05]  /*6e40*/  BSYNC B1 ;  /* 0x0000000000017941 */ /* 0x000fea0003800000 */
.L_x_27431:
        /* <DEDUP_REMOVED lines=21> */
.L_x_27435:
[----:B------:R-:W0:Y:S02]  /*6fa0*/  MUFU.RCP R17, R14 ;  /* 0x0000000e00117308 */ /* 0x000e240000001000 */
[----:B0-----:R-:W-:-:S04]  /*6fb0*/  FFMA R0, R14, R17, -1 ;  /* 0xbf8000000e007423 */ /* 0x001fc80000000011 */
[----:B------:R-:W-:-:S04]  /*6fc0*/  FADD.FTZ R0, -R0, -RZ ;  /* 0x800000ff00007221 */ /* 0x000fc80000010100 */
[----:B------:R-:W-:-:S07]  /*6fd0*/  FFMA R17, R17, R0, R17 ;  /* 0x0000000011117223 */ /* 0x000fce0000000011 */
.L_x_27436:
[----:B------:R-:W-:Y:S05]  /*6fe0*/  BSYNC B1 ;  /* 0x0000000000017941 */ /* 0x000fea0003800000 */
.L_x_27434:
        /* <DEDUP_REMOVED lines=21> */
.L_x_27438:
[----:B------:R-:W0:Y:S02]  /*7140*/  MUFU.RCP R17, R14 ;  /* 0x0000000e00117308 */ /* 0x000e240000001000 */
[----:B0-----:R-:W-:-:S04]  /*7150*/  FFMA R0, R14, R17, -1 ;  /* 0xbf8000000e007423 */ /* 0x001fc80000000011 */
[----:B------:R-:W-:-:S04]  /*7160*/  FADD.FTZ R0, -R0, -RZ ;  /* 0x800000ff00007221 */ /* 0x000fc80000010100 */
[----:B------:R-:W-:-:S07]  /*7170*/  FFMA R17, R17, R0, R17 ;  /* 0x0000000011117223 */ /* 0x000fce0000000011 */
.L_x_27439:
[----:B------:R-:W-:Y:S05]  /*7180*/  BSYNC B1 ;  /* 0x0000000000017941 */ /* 0x000fea0003800000 */
.L_x_27437:
        /* <DEDUP_REMOVED lines=21> */
.L_x_27441:
[----:B------:R-:W0:Y:S02]  /*72e0*/  MUFU.RCP R17, R14 ;  /* 0x0000000e00117308 */ /* 0x000e240000001000 */
[----:B0-----:R-:W-:-:S04]  /*72f0*/  FFMA R0, R14, R17, -1 ;  /* 0xbf8000000e007423 */ /* 0x001fc80000000011 */
[----:B------:R-:W-:-:S04]  /*7300*/  FADD.FTZ R0, -R0, -RZ ;  /* 0x800000ff00007221 */ /* 0x000fc80000010100 */
[----:B------:R-:W-:-:S07]  /*7310*/  FFMA R17, R17, R0, R17 ;  /* 0x0000000011117223 */ /* 0x000fce0000000011 */
.L_x_27442:
[----:B------:R-:W-:Y:S05]  /*7320*/  BSYNC B1 ;  /* 0x0000000000017941 */ /* 0x000fea0003800000 */
.L_x_27440:
        /* <DEDUP_REMOVED lines=21> */
.L_x_27444:
[----:B------:R-:W0:Y:S02]  /*7480*/  MUFU.RCP R17, R14 ;  /* 0x0000000e00117308 */ /* 0x000e240000001000 */
[----:B0-----:R-:W-:-:S04]  /*7490*/  FFMA R0, R14, R17, -1 ;  /* 0xbf8000000e007423 */ /* 0x001fc80000000011 */
[----:B------:R-:W-:-:S04]  /*74a0*/  FADD.FTZ R0, -R0, -RZ ;  /* 0x800000ff00007221 */ /* 0x000fc80000010100 */
[----:B------:R-:W-:-:S07]  /*74b0*/  FFMA R17, R17, R0, R17 ;  /* 0x0000000011117223 */ /* 0x000fce0000000011 */
.L_x_27445:
[----:B------:R-:W-:Y:S05]  /*74c0*/  BSYNC B1 ;  /* 0x0000000000017941 */ /* 0x000fea0003800000 */
.L_x_27443:
        /* <DEDUP_REMOVED lines=21> */
.L_x_27447:
[----:B------:R-:W0:Y:S02]  /*7620*/  MUFU.RCP R17, R14 ;  /* 0x0000000e00117308 */ /* 0x000e240000001000 */
[----:B0-----:R-:W-:-:S04]  /*7630*/  FFMA R0, R14, R17, -1 ;  /* 0xbf8000000e007423 */ /* 0x001fc80000000011 */
[----:B------:R-:W-:-:S04]  /*7640*/  FADD.FTZ R0, -R0, -RZ ;  /* 0x800000ff00007221 */ /* 0x000fc80000010100 */
[----:B------:R-:W-:-:S07]  /*7650*/  FFMA R17, R17, R0, R17 ;  /* 0x0000000011117223 */ /* 0x000fce0000000011 */
.L_x_27448:
[----:B------:R-:W-:Y:S05]  /*7660*/  BSYNC B1 ;  /* 0x0000000000017941 */ /* 0x000fea0003800000 */
.L_x_27446:
        /* <DEDUP_REMOVED lines=21> */
.L_x_27450:
[----:B------:R-:W0:Y:S02]  /*77c0*/  MUFU.RCP R17, R14 ;  /* 0x0000000e00117308 */ /* 0x000e240000001000 */
[----:B0-----:R-:W-:-:S04]  /*77d0*/  FFMA R0, R14, R17, -1 ;  /* 0xbf8000000e007423 */ /* 0x001fc80000000011 */
[----:B------:R-:W-:-:S04]  /*77e0*/  FADD.FTZ R0, -R0, -RZ ;  /* 0x800000ff00007221 */ /* 0x000fc80000010100 */
[----:B------:R-:W-:-:S07]  /*77f0*/  FFMA R17, R17, R0, R17 ;  /* 0x0000000011117223 */ /* 0x000fce0000000011 */
.L_x_27451:
[----:B------:R-:W-:Y:S05]  /*7800*/  BSYNC B1 ;  /* 0x0000000000017941 */ /* 0x000fea0003800000 */
.L_x_27449:
        /* <DEDUP_REMOVED lines=21> */
.L_x_27453:
[----:B------:R-:W0:Y:S02]  /*7960*/  MUFU.RCP R17, R14 ;  /* 0x0000000e00117308 */ /* 0x000e240000001000 */
[----:B0-----:R-:W-:-:S04]  /*7970*/  FFMA R0, R14, R17, -1 ;  /* 0xbf8000000e007423 */ /* 0x001fc80000000011 */
[----:B------:R-:W-:-:S04]  /*7980*/  FADD.FTZ R0, -R0, -RZ ;  /* 0x800000ff00007221 */ /* 0x000fc80000010100 */
[----:B------:R-:W-:-:S07]  /*7990*/  FFMA R17, R17, R0, R17 ;  /* 0x0000000011117223 */ /* 0x000fce0000000011 */
.L_x_27454:
[----:B------:R-:W-:Y:S05]  /*79a0*/  BSYNC B1 ;  /* 0x0000000000017941 */ /* 0x000fea0003800000 */
.L_x_27452:
        /* <DEDUP_REMOVED lines=21> */
.L_x_27456:
[----:B------:R-:W0:Y:S02]  /*7b00*/  MUFU.RCP R17, R14 ;  /* 0x0000000e00117308 */ /* 0x000e240000001000 */
[----:B0-----:R-:W-:-:S04]  /*7b10*/  FFMA R0, R14, R17, -1 ;  /* 0xbf8000000e007423 */ /* 0x001fc80000000011 */
[----:B------:R-:W-:-:S04]  /*7b20*/  FADD.FTZ R0, -R0, -RZ ;  /* 0x800000ff00007221 */ /* 0x000fc80000010100 */
[----:B------:R-:W-:-:S07]  /*7b30*/  FFMA R17, R17, R0, R17 ;  /* 0x0000000011117223 */ /* 0x000fce0000000011 */
.L_x_27457:
[----:B------:R-:W-:Y:S05]  /*7b40*/  BSYNC B1 ;  /* 0x0000000000017941 */ /* 0x000fea0003800000 */
.L_x_27455:
        /* <DEDUP_REMOVED lines=21> */
.L_x_27459:
[----:B------:R-:W0:Y:S02]  /*7ca0*/  MUFU.RCP R17, R14 ;  /* 0x0000000e00117308 */ /* 0x000e240000001000 */
[----:B0-----:R-:W-:-:S04]  /*7cb0*/  FFMA R0, R14, R17, -1 ;  /* 0xbf8000000e007423 */ /* 0x001fc80000000011 */
[----:B------:R-:W-:-:S04]  /*7cc0*/  FADD.FTZ R0, -R0, -RZ ;  /* 0x800000ff00007221 */ /* 0x000fc80000010100 */
[----:B------:R-:W-:-:S07]  /*7cd0*/  FFMA R17, R17, R0, R17 ;  /* 0x0000000011117223 */ /* 0x000fce0000000011 */
.L_x_27460:
[----:B------:R-:W-:Y:S05]  /*7ce0*/  BSYNC B1 ;  /* 0x0000000000017941 */ /* 0x000fea0003800000 */
.L_x_27458:
        /* <DEDUP_REMOVED lines=21> */
.L_x_27462:
[----:B------:R-:W0:Y:S02]  /*7e40*/  MUFU.RCP R17, R14 ;  /* 0x0000000e00117308 */ /* 0x000e240000001000 */
[----:B0-----:R-:W-:-:S04]  /*7e50*/  FFMA R0, R14, R17, -1 ;  /* 0xbf8000000e007423 */ /* 0x001fc80000000011 */
[----:B------:R-:W-:-:S04]  /*7e60*/  FADD.FTZ R0, -R0, -RZ ;  /* 0x800000ff00007221 */ /* 0x000fc80000010100 */
[----:B------:R-:W-:-:S07]  /*7e70*/  FFMA R17, R17, R0, R17 ;  /* 0x0000000011117223 */ /* 0x000fce0000000011 */
.L_x_27463:
[----:B------:R-:W-:Y:S05]  /*7e80*/  BSYNC B1 ;  /* 0x0000000000017941 */ /* 0x000fea0003800000 */
.L_x_27461:
        /* <DEDUP_REMOVED lines=23> */
.L_x_27465:
[----:B------:R-:W-:Y:S05]  /*8000*/  BSYNC B0 ;  /* 0x0000000000007941 */ /* 0x000fea0003800000 */
.L_x_27464:
        /* <DEDUP_REMOVED lines=16> */
.L_x_27467:
[----:B------:R-:W-:Y:S05]  /*8110*/  BSYNC B0 ;  /* 0x0000000000007941 */ /* 0x000fea0003800000 */
.L_x_27466:
        /* <DEDUP_REMOVED lines=15> */
[----:B------:R-:W-:Y:S01]  /*8210*/  FMNMX R40, |R40|, R39, !PT ;  /* 0x0000002728287209 */ /* 0x000fe20007800200 */
[----:B------:R-:W-:Y:S01]  /*8220*/  IMAD.SHL.U32 R15, R15, 0x1000000, RZ ;  /* 0x010000000f0f7824 */ /* 0x000fe200078e00ff */
[----:B------:R-:W-:-:S02]  /*8230*/  F2FP.SATFINITE.E4M3.F32.PACK_AB_MERGE_C R38, RZ, R38, RZ ;  /* 0x00000026ff26723e */ /* 0x000fc400048070ff */
[----:B------:R-:W-:Y:S02]  /*8240*/  F2FP.SATFINITE.E4M3.F32.PACK_AB_MERGE_C R13, RZ, R13, RZ ;  /* 0x0000000dff0d723e */ /* 0x000fe400048070ff */
[----:B------:R-:W-:Y:S02]  /*8250*/  LOP3.LUT R36, R36, 0xff, RZ, 0xc0, !PT ;  /* 0x000000ff24247812 */ /* 0x000fe400078ec0ff */
[----:B------:R-:W-:Y:S02]  /*8260*/  SHF.L.U32 R14, R13, 0x10, RZ ;  /* 0x000000100d0e7819 */ /* 0x000fe400000006ff */
[----:B------:R-:W-:Y:S02]  /*8270*/  LOP3.LUT R37, R37, 0xffff, RZ, 0xc0, !PT ;  /* 0x0000ffff25257812 */ /* 0x000fe400078ec0ff */
[----:B------:R-:W-:Y:S02]  /*8280*/  LOP3.LUT R14, R14, 0xff0000, RZ, 0xc0, !PT ;  /* 0x00ff00000e0e7812 */ /* 0x000fe400078ec0ff */
[----:B------:R-:W-:Y:S01]  /*8290*/  PRMT R36, R37, 0x7604, R36 ;  /* 0x0000760425247816 */ /* 0x000fe20000000024 */
[----:B------:R-:W-:Y:S01]  /*82a0*/  FMUL R37, R41, R2 ;  /* 0x0000000229257220 */ /* 0x000fe20000400000 */
[----:B------:R-:W-:-:S02]  /*82b0*/  LOP3.LUT R49, R15, R49, R14, 0xfe, !PT ;  /* 0x000000310f317212 */ /* 0x000fc400078efe0e */
[----:B------:R-:W-:Y:S02]  /*82c0*/  FMNMX R15, |R41|, R40, !PT ;  /* 0x00000028290f7209 */ /* 0x000fe40007800200 */
[----:B------:R-:W-:Y:S02]  /*82d0*/  LOP3.LUT R14, R38, 0xffff, RZ, 0xc0, !PT ;  /* 0x0000ffff260e7812 */ /* 0x000fe400078ec0ff */
[----:B------:R-:W-:Y:S02]  /*82e0*/  FMNMX R40, |R42|, R15, !PT ;  /* 0x0000000f2a287209 */ /* 0x000fe40007800200 */
[----:B------:R-:W-:Y:S02]  /*82f0*/  SHF.L.U32 R14, R14, 0x10, RZ ;  /* 0x000000100e0e7819 */ /* 0x000fe400000006ff */
[----:B------:R-:W-:Y:S02]  /*8300*/  LOP3.LUT R3, R3, 0xffff, RZ, 0xc0, !PT ;  /* 0x0000ffff03037812 */ /* 0x000fe400078ec0ff */
[----:B------:R-:W-:-:S02]  /*8310*/  FMNMX R15, |R43|, R40, !PT ;  /* 0x000000282b0f7209 */ /* 0x000fc40007800200 */
[----:B------:R-:W-:Y:S02]  /*8320*/  LOP3.LUT R3, R3, 0xff0000, R14, 0xf8, !PT ;  /* 0x00ff000003037812 */ /* 0x000fe400078ef80e */
[----:B------:R-:W-:Y:S02]  /*8330*/  FMNMX R44, |R44|, R15, !PT ;  /* 0x0000000f2c2c7209 */ /* 0x000fe40007800200 */
[----:B------:R-:W-:Y:S01]  /*8340*/  F2FP.SATFINITE.E4M3.F32.PACK_AB_MERGE_C R37, RZ, R37, RZ ;  /* 0x00000025ff25723e */ /* 0x000fe200048070ff */
        /* <DEDUP_REMOVED lines=13> */
.L_x_27469:
[----:B------:R-:W-:Y:S05]  /*8420*/  BSYNC B0 ;  /* 0x0000000000007941 */ /* 0x000fea0003800000 */
.L_x_27468:
[-C--:B------:R-:W-:Y:S01]  /*8430*/  FMUL R55, R45, R2.reuse ;  /* 0x000000022d377220 */ /* 0x080fe20000400000 */
[----:B------:R-:W-:Y:S01]  /*8440*/  FMUL R41, R47, R2 ;  /* 0x000000022f297220 */ /* 0x000fe20000400000 */
[----:B0-----:R-:W-:Y:S01]  /*8450*/  FMNMX R15, |R45|, R44, !PT ;  /* 0x0000002c2d0f7209 */ /* 0x001fe20007800200 */
[-C--:B------:R-:W-:Y:S01]  /*8460*/  FMUL R44, R51, R2.reuse ;  /* 0x00000002332c7220 */ /* 0x080fe20000400000 */
[-C--:B------:R-:W-:Y:S01]  /*8470*/  FMUL R45, R0, R2.reuse ;  /* 0x00000002002d7220 */ /* 0x080fe20000400000 */
[----:B------:R-:W-:Y:S01]  /*8480*/  F2FP.SATFINITE.E4M3.F32.PACK_AB_MERGE_C R55, RZ, R55, RZ ;  /* 0x00000037ff37723e */ /* 0x000fe200048070ff */
[----:B------:R-:W-:Y:S01]  /*8490*/  HFMA2.MMA R69, -RZ, RZ, 3.7421875, 0 ;  /* 0x437c0000ff457435 */ /* 0x000fe200000001ff */
[----:B------:R-:W-:Y:S01]  /*84a0*/  F2FP.SATFINITE.E4M3.F32.PACK_AB_MERGE_C R41, RZ, R41, RZ ;  /* 0x00000029ff29723e */ /* 0x000fe200048070ff */
[-C--:B------:R-:W-:Y:S01]  /*84b0*/  FMUL R42, R42, R2.reuse ;  /* 0x000000022a2a7220 */ /* 0x080fe20000400000 */
[----:B------:R-:W-:Y:S01]  /*84c0*/  LOP3.LUT R14, R55, 0xffff, RZ, 0xc0, !PT ;  /* 0x0000ffff370e7812 */ /* 0x000fe200078ec0ff */
[----:B------:R-:W-:Y:S01]  /*84d0*/  FMUL R43, R43, R2 ;  /* 0x000000022b2b7220 */ /* 0x000fe20000400000 */
[----:B------:R-:W-:Y:S01]  /*84e0*/  F2FP.SATFINITE.E4M3.F32.PACK_AB_MERGE_C R44, RZ, R44, RZ ;  /* 0x0000002cff2c723e */ /* 0x000fe200048070ff */
[----:B------:R-:W-:Y:S01]  /*84f0*/  BSSY B0, `(.L_x_27470) ;  /* 0x0000037000007945 */ /* 0x000fe20003800000 */
[----:B------:R-:W-:-:S02]  /*8500*/  LOP3.LUT R39, R14, 0xff, RZ, 0xc0, !PT ;  /* 0x000000ff0e277812 */ /* 0x000fc400078ec0ff */
[----:B------:R-:W-:Y:S02]  /*8510*/  PRMT R14, R41, 0x7104, RZ ;  /* 0x00007104290e7816 */ /* 0x000fe400000000ff */
[----:B------:R-:W-:Y:S02]  /*8520*/  F2FP.SATFINITE.E4M3.F32.PACK_AB_MERGE_C R45, RZ, R45, RZ ;  /* 0x0000002dff2d723e */ /* 0x000fe400048070ff */
[----:B------:R-:W-:Y:S01]  /*8530*/  LOP3.LUT R40, R39, 0xff00, R14, 0xf8, !PT ;  /* 0x0000ff0027287812 */ /* 0x000fe200078ef80e */
[----:B------:R-:W-:Y:S01]  /*8540*/  IMAD.U32 R14, R44, 0x10000, RZ ;  /* 0x000100002c0e7824 */ /* 0x000fe200078e00ff */
[----:B------:R-:W-:Y:S02]  /*8550*/  LOP3.LUT R38, R45, 0xffff, RZ, 0xc0, !PT ;  /* 0x0000ffff2d267812 */ /* 0x000fe400078ec0ff */
[----:B------:R-:W-:Y:S02]  /*8560*/  LOP3.LUT R37, R37, 0xffff, RZ, 0xc0, !PT ;  /* 0x0000ffff25257812 */ /* 0x000fe400078ec0ff */
[----:B------:R-:W-:-:S02]  /*8570*/  LOP3.LUT R39, R14, 0xff0000, RZ, 0xc0, !PT ;  /* 0x00ff00000e277812 */ /* 0x000fc400078ec0ff */
[----:B------:R-:W-:Y:S01]  /*8580*/  SHF.L.U32 R38, R38, 0x18, RZ ;  /* 0x0000001826267819 */ /* 0x000fe200000006ff */
[----:B------:R-:W-:Y:S01]  /*8590*/  IMAD.U32 R37, R37, 0x10000, RZ ;  /* 0x0001000025257824 */ /* 0x000fe200078e00ff */
[----:B------:R-:W-:Y:S01]  /*85a0*/  FMNMX R14, |R46|, R15, !PT ;  /* 0x0000000f2e0e7209 */ /* 0x000fe20007800200 */
[----:B------:R-:W-:Y:S01]  /*85b0*/  FMUL R15, R32, -1.7020000219345092773 ;  /* 0xbfd9db23200f7820 */ /* 0x000fe20000400000 */
[----:B------:R-:W-:Y:S01]  /*85c0*/  LOP3.LUT R39, R38, R40, R39, 0xfe, !PT ;  /* 0x0000002826277212 */ /* 0x000fe200078efe27 */
[----:B------:R-:W-:Y:S01]  /*85d0*/  IMAD.MOV.U32 R38, RZ, RZ, 0x3bbb989d ;  /* 0x3bbb989dff267424 */ /* 0x000fe200078e00ff */
[----:B------:R-:W-:Y:S02]  /*85e0*/  FMNMX R47, |R47|, R14, !PT ;  /* 0x0000000e2f2f7209 */ /* 0x000fe40007800200 */
[----:B------:R-:W-:Y:S01]  /*85f0*/  LOP3.LUT R36, R36, 0xffff, RZ, 0xc0, !PT ;  /* 0x0000ffff24247812 */ /* 0x000fe200078ec0ff */
[----:B------:R-:W-:Y:S01]  /*8600*/  FFMA.SAT R38, R15, R38, 0.5 ;  /* 0x3f0000000f267423 */ /* 0x000fe20000002026 */
[----:B------:R-:W-:-:S02]  /*8610*/  F2FP.SATFINITE.E4M3.F32.PACK_AB_MERGE_C R42, RZ, R42, RZ ;  /* 0x0000002aff2a723e */ /* 0x000fc400048070ff */
[----:B------:R-:W-:Y:S01]  /*8620*/  F2FP.SATFINITE.E4M3.F32.PACK_AB_MERGE_C R43, RZ, R43, RZ ;  /* 0x0000002bff2b723e */ /* 0x000fe200048070ff */
[----:B------:R-:W-:Y:S01]  /*8630*/  FFMA.RM R38, R38, R69, 12582913 ;  /* 0x4b40000126267423 */ /* 0x000fe20000004045 */
[----:B------:R-:W-:-:S03]  /*8640*/  FMNMX R50, |R50|, R47, !PT ;  /* 0x0000002f32327209 */ /* 0x000fc60007800200 */
[C---:B------:R-:W-:Y:S01]  /*8650*/  FADD R40, R38.reuse, -12583039 ;  /* 0xcb40007f26287421 */ /* 0x040fe20000000000 */
[----:B------:R-:W-:-:S03]  /*8660*/  IMAD.SHL.U32 R46, R38, 0x800000, RZ ;  /* 0x00800000262e7824 */ /* 0x000fc600078e00ff */
[----:B------:R-:W-:-:S04]  /*8670*/  FFMA R40, R15, 1.4426950216293334961, -R40 ;  /* 0x3fb8aa3b0f287823 */ /* 0x000fc80000000828 */
[----:B------:R-:W-:-:S04]  /*8680*/  FFMA R40, R15, 1.925963033500011079e-08, R40 ;  /* 0x32a570600f287823 */ /* 0x000fc80000000028 */
[----:B------:R0:W1:Y:S02]  /*8690*/  MUFU.EX2 R15, R40 ;  /* 0x00000028000f7308 */ /* 0x0000640000000800 */
[----:B0-----:R-:W-:Y:S01]  /*86a0*/  LEA R40, P2, R9, R70, 0x3 ;  /* 0x0000004609287211 */ /* 0x001fe200078418ff */
[----:B-1----:R-:W-:-:S05]  /*86b0*/  FFMA R46, R46, R15, 1 ;  /* 0x3f8000002e2e7423 */ /* 0x002fca000000000f */
[----:B------:R-:W-:-:S04]  /*86c0*/  IADD3 R14, R46, 0x1800000, RZ ;  /* 0x018000002e0e7810 */ /* 0x000fc80007ffe0ff */
        /* <DEDUP_REMOVED lines=18> */
[----:B------:R-:W-:-:S04]  /*87f0*/  IADD3 R14, P3, R14, R61, RZ ;  /* 0x0000003d0e0e7210 */ /* 0x000fc80007f7e0ff */
[----:B------:R-:W-:-:S03]  /*8800*/  IADD3.X R15, RZ, R60, RZ, P3, !PT ;  /* 0x0000003cff0f7210 */ /* 0x000fc60001ffe4ff */
[----:B------:R-:W-:-:S04]  /*8810*/  IMAD.WIDE.U32 R14, R9, 0x3, R14 ;  /* 0x00000003090e7825 */ /* 0x000fc800078e000e */
[----:B------:R-:W-:Y:S01]  /*8820*/  IMAD.IADD R0, R37, 0x1, R15 ;  /* 0x0000000125007824 */ /* 0x000fe200078e020f */
[----:B------:R-:W-:-:S04]  /*8830*/  LEA R36, P3, R14, R52, 0x1 ;  /* 0x000000340e247211 */ /* 0x000fc800078608ff */
[----:B------:R-:W-:-:S05]  /*8840*/  LEA.HI.X R37, R14, R19, R0, 0x1, P3 ;  /* 0x000000130e257211 */ /* 0x000fca00018f0c00 */
[----:B------:R0:W-:Y:S04]  /*8850*/  STG.E.U16 desc[UR10][R36.64], R43 ;  /* 0x0000002b24007986 */ /* 0x0001e8000c10150a */
.L_x_27471:
[----:B------:R-:W-:Y:S05]  /*8860*/  BSYNC B0 ;  /* 0x0000000000007941 */ /* 0x000fea0003800000 */
.L_x_27470:
[----:B------:R-:W-:Y:S04]  /*8870*/  BSSY B0, `(.L_x_27472) ;  /* 0x000000d000007945 */ /* 0x000fe80003800000 */
[----:B------:R-:W-:Y:S05]  /*8880*/  @P0 BRA `(.L_x_27473) ;  /* 0x00000000002c0947 */ /* 0x000fea0003800000 */
[----:B------:R-:W-:Y:S02]  /*8890*/  LOP3.LUT R15, R4, 0x1c, RZ, 0xc0, !PT ;  /* 0x0000001c040f7812 */ /* 0x000fe400078ec0ff */
[----:B------:R-:W-:Y:S02]  /*88a0*/  PRMT R55, R55, 0x7604, R18 ;  /* 0x0000760437377816 */ /* 0x000fe40000000012 */
[----:B------:R-:W-:-:S04]  /*88b0*/  IADD3 R15, R12, 0x1e, -R15 ;  /* 0x0000001e0c0f7810 */ /* 0x000fc80007ffe80f */
[----:B------:R-:W-:-:S04]  /*88c0*/  LOP3.LUT R0, R15, 0x1f, RZ, 0xc0, !PT ;  /* 0x0000001f0f007812 */ /* 0x000fc800078ec0ff */
[----:B------:R-:W-:-:S04]  /*88d0*/  IADD3 R0, P4, R0, R61, RZ ;  /* 0x0000003d00007210 */ /* 0x000fc80007f9e0ff */
[----:B------:R-:W-:Y:S02]  /*88e0*/  LEA R0, P3, R9, R0, 0x2 ;  /* 0x0000000009007211 */ /* 0x000fe400078610ff */
[----:B------:R-:W-:-:S04]  /*88f0*/  IADD3.X R15, RZ, R60, RZ, P4, !PT ;  /* 0x0000003cff0f7210 */ /* 0x000fc800027fe4ff */
[----:B------:R-:W-:Y:S02]  /*8900*/  LEA.HI.X R15, R9, R15, R8, 0x2, P3 ;  /* 0x0000000f090f7211 */ /* 0x000fe400018f1408 */
[----:B------:R-:W-:-:S04]  /*8910*/  LEA R14, P3, R0, R52, 0x1 ;  /* 0x00000034000e7211 */ /* 0x000fc800078608ff */
[----:B------:R-:W-:-:S05]  /*8920*/  LEA.HI.X R15, R0, R19, R15, 0x1, P3 ;  /* 0x00000013000f7211 */ /* 0x000fca00018f0c0f */
[----:B------:R1:W-:Y:S04]  /*8930*/  STG.E.U16 desc[UR10][R14.64], R55 ;  /* 0x000000370e007986 */ /* 0x0003e8000c10150a */
.L_x_27473:
[----:B------:R-:W-:Y:S05]  /*8940*/  BSYNC B0 ;  /* 0x0000000000007941 */ /* 0x000fea0003800000 */
.L_x_27472:
        /* <DEDUP_REMOVED lines=14> */
.L_x_27475:
[----:B------:R-:W-:Y:S05]  /*8a30*/  BSYNC B0 ;  /* 0x0000000000007941 */ /* 0x000fea0003800000 */
.L_x_27474:
        /* <DEDUP_REMOVED lines=9> */
[----:B------:R-:W-:-:S05]  /*8ad0*/  IMAD.WIDE.U32 R36, R9, 0x6, R36 ;  /* 0x0000000609247825 */ /* 0x000fca00078e0024 */
[----:B------:R-:W-:Y:S02]  /*8ae0*/  IADD3 R0, R15, R37, RZ ;  /* 0x000000250f007210 */ /* 0x000fe40007ffe0ff */
[----:B------:R-:W-:-:S04]  /*8af0*/  LEA R14, P3, R36, R52, 0x1 ;  /* 0x00000034240e7211 */ /* 0x000fc800078608ff */
[----:B------:R-:W-:-:S05]  /*8b00*/  LEA.HI.X R15, R36, R19, R0, 0x1, P3 ;  /* 0x00000013240f7211 */ /* 0x000fca00018f0c00 */
[----:B------:R3:W-:Y:S04]  /*8b10*/  STG.E.U16 desc[UR10][R14.64], R13 ;  /* 0x0000000d0e007986 */ /* 0x0007e8000c10150a */
.L_x_27477:
[----:B------:R-:W-:Y:S05]  /*8b20*/  BSYNC B0 ;  /* 0x0000000000007941 */ /* 0x000fea0003800000 */
.L_x_27476:
[----:B------:R-:W-:Y:S04]  /*8b30*/  BSSY B0, `(.L_x_27478) ;  /* 0x000000e000007945 */ /* 0x000fe80003800000 */
[----:B------:R-:W-:Y:S05]  /*8b40*/  @P0 BRA `(.L_x_27479) ;  /* 0x0000000000300947 */ /* 0x000fea0003800000 */
[----:B---3--:R-:W-:Y:S02]  /*8b50*/  LOP3.LUT R13, R4, 0x1c, RZ, 0xc0, !PT ;  /* 0x0000001c040d7812 */ /* 0x008fe400078ec0ff */
[----:B------:R-:W-:Y:S02]  /*8b60*/  PRMT R45, R45, 0x7604, R16 ;  /* 0x000076042d2d7816 */ /* 0x000fe40000000010 */
[----:B------:R-:W-:-:S04]  /*8b70*/  IADD3 R13, R12, 0x1e, -R13 ;  /* 0x0000001e0c0d7810 */ /* 0x000fc80007ffe80d */
[----:B-1----:R-:W-:Y:S01]  /*8b80*/  LOP3.LUT R14, R13, 0x1f, RZ, 0xc0, !PT ;  /* 0x0000001f0d0e7812 */ /* 0x002fe200078ec0ff */
[----:B------:R-:W-:-:S03]  /*8b90*/  IMAD R13, R8, 0x7, RZ ;  /* 0x00000007080d7824 */ /* 0x000fc600078e02ff */
[----:B------:R-:W-:-:S05]  /*8ba0*/  IADD3 R14, P0, R14, R61, RZ ;  /* 0x0000003d0e0e7210 */ /* 0x000fca0007f1e0ff */
[----:B------:R-:W-:Y:S02]  /*8bb0*/  IMAD.X R15, RZ, RZ, R60, P0 ;  /* 0x000000ffff0f7224 */ /* 0x000fe400000e063c */
[----:B------:R-:W-:-:S05]  /*8bc0*/  IMAD.WIDE.U32 R14, R9, 0x7, R14 ;  /* 0x00000007090e7825 */ /* 0x000fca00078e000e */
[----:B------:R-:W-:Y:S02]  /*8bd0*/  IADD3 R0, R13, R15, RZ ;  /* 0x0000000f0d007210 */ /* 0x000fe40007ffe0ff */
[----:B0-2---:R-:W-:-:S04]  /*8be0*/  LEA R36, P0, R14, R52, 0x1 ;  /* 0x000000340e247211 */ /* 0x005fc800078008ff */
[----:B------:R-:W-:-:S05]  /*8bf0*/  LEA.HI.X R37, R14, R19, R0, 0x1, P0 ;  /* 0x000000130e257211 */ /* 0x000fca00000f0c00 */
[----:B------:R4:W-:Y:S04]  /*8c00*/  STG.E.U16 desc[UR10][R36.64], R45 ;  /* 0x0000002d24007986 */ /* 0x0009e8000c10150a */
.L_x_27479:
[----:B------:R-:W-:Y:S05]  /*8c10*/  BSYNC B0 ;  /* 0x0000000000007941 */ /* 0x000fea0003800000 */
.L_x_27478:
[----:B------:R-:W-:Y:S01]  /*8c20*/  BSSY B1, `(.L_x_27480) ;  /* 0x000000c000017945 */ /* 0x000fe20003800000 */
[----:B0-2-4-:R-:W-:Y:S02]  /*8c30*/  LOP3.LUT R36, R7, 0x3, RZ, 0xfc, !PT ;  /* 0x0000000307247812 */ /* 0x015fe400078efcff */
[----:B------:R-:W-:Y:S01]  /*8c40*/  LEA.HI.X R41, R9, R71, R8, 0x3, P2 ;  /* 0x0000004709297211 */ /* 0x000fe200010f1c08 */
[----:B------:R-:W-:Y:S06]  /*8c50*/  @P1 BRA `(.L_x_27481) ;  /* 0x0000000000101947 */ /* 0x000fec0003800000 */
[----:B------:R-:W-:Y:S01]  /*8c60*/  IMAD.MOV.U32 R0, RZ, RZ, R46 ;  /* 0x000000ffff007224 */ /* 0x000fe200078e002e */
[----:B---3--:R-:W-:-:S07]  /*8c70*/  MOV R13, 0x8c90 ;  /* 0x00008c90000d7802 */ /* 0x008fce0000000f00 */
[----:B-1---5:R-:W-:Y:S05]  /*8c80*/  CALL.REL.NOINC `($__internal_561_$__cuda_sm20_rcp_rn_f32_slowpath) ;  /* 0x0000004000407944 */ /* 0x022fea0003c00000 */
[----:B------:R-:W-:Y:S05]  /*8c90*/  BRA `(.L_x_27482) ;  /* 0x0000000000107947 */ /* 0x000fea0003800000 */
.L_x_27481:
[----:B------:R-:W0:Y:S02]  /*8ca0*/  MUFU.RCP R17, R46 ;  /* 0x0000002e00117308 */ /* 0x000e240000001000 */
[----:B0-----:R-:W-:-:S04]  /*8cb0*/  FFMA R0, R46, R17, -1 ;  /* 0xbf8000002e007423 */ /* 0x001fc80000000011 */
[----:B------:R-:W-:-:S04]  /*8cc0*/  FADD.FTZ R0, -R0, -RZ ;  /* 0x800000ff00007221 */ /* 0x000fc80000010100 */
[----:B------:R-:W-:-:S07]  /*8cd0*/  FFMA R17, R17, R0, R17 ;  /* 0x0000000011117223 */ /* 0x000fce0000000011 */
.L_x_27482:
[----:B------:R-:W-:Y:S05]  /*8ce0*/  BSYNC B1 ;  /* 0x0000000000017941 */ /* 0x000fea0003800000 */
.L_x_27480:
[----:B---3--:R-:W-:Y:S01]  /*8cf0*/  MOV R13, 0x3bbb989d ;  /* 0x3bbb989d000d7802 */ /* 0x008fe20000000f00 */
[----:B------:R-:W-:Y:S01]  /*8d00*/  FMUL R0, R33, -1.7020000219345092773 ;  /* 0xbfd9db2321007820 */ /* 0x000fe20000400000 */
[----:B-1----:R-:W-:Y:S01]  /*8d10*/  IMAD.MOV.U32 R14, RZ, RZ, 0x437c0000 ;  /* 0x437c0000ff0e7424 */ /* 0x002fe200078e00ff */
        /* <DEDUP_REMOVED lines=18> */
.L_x_27484:
[----:B------:R-:W0:Y:S02]  /*8e40*/  MUFU.RCP R17, R14 ;  /* 0x0000000e00117308 */ /* 0x000e240000001000 */
[----:B0-----:R-:W-:-:S04]  /*8e50*/  FFMA R0, R14, R17, -1 ;  /* 0xbf8000000e007423 */ /* 0x001fc80000000011 */
[----:B------:R-:W-:-:S04]  /*8e60*/  FADD.FTZ R0, -R0, -RZ ;  /* 0x800000ff00007221 */ /* 0x000fc80000010100 */
[----:B------:R-:W-:-:S07]  /*8e70*/  FFMA R17, R17, R0, R17 ;  /* 0x0000000011117223 */ /* 0x000fce0000000011 */
.L_x_27485:
[----:B------:R-:W-:Y:S05]  /*8e80*/  BSYNC B1 ;  /* 0x0000000000017941 */ /* 0x000fea0003800000 */
.L_x_27483:
        /* <DEDUP_REMOVED lines=21> */
.L_x_27487:
[----:B------:R-:W0:Y:S02]  /*8fe0*/  MUFU.RCP R17, R14 ;  /* 0x0000000e00117308 */ /* 0x000e240000001000 */
[----:B0-----:R-:W-:-:S04]  /*8ff0*/  FFMA R0, R14, R17, -1 ;  /* 0xbf8000000e007423 */ /* 0x001fc80000000011 */
[----:B------:R-:W-:-:S04]  /*9000*/  FADD.FTZ R0, -R0, -RZ ;  /* 0x800000ff00007221 */ /* 0x000fc80000010100 */
[----:B------:R-:W-:-:S07]  /*9010*/  FFMA R17, R17, R0, R17 ;  /* 0x0000000011117223 */ /* 0x000fce0000000011 */
.L_x_27488:
[----:B------:R-:W-:Y:S05]  /*9020*/  BSYNC B1 ;  /* 0x0000000000017941 */ /* 0x000fea0003800000 */
.L_x_27486:
        /* <DEDUP_REMOVED lines=21> */
.L_x_27490:
[----:B------:R-:W0:Y:S02]  /*9180*/  MUFU.RCP R17, R14 ;  /* 0x0000000e00117308 */ /* 0x000e240000001000 */
[----:B0-----:R-:W-:-:S04]  /*9190*/  FFMA R0, R14, R17, -1 ;  /* 0xbf8000000e007423 */ /* 0x001fc80000000011 */
[----:B------:R-:W-:-:S04]  /*91a0*/  FADD.FTZ R0, -R0, -RZ ;  /* 0x800000ff00007221 */ /* 0x000fc80000010100 */
[----:B------:R-:W-:-:S07]  /*91b0*/  FFMA R17, R17, R0, R17 ;  /* 0x0000000011117223 */ /* 0x000fce0000000011 */
.L_x_27491:
[----:B------:R-:W-:Y:S05]  /*91c0*/  BSYNC B1 ;  /* 0x0000000000017941 */ /* 0x000fea0003800000 */
.L_x_27489:
        /* <DEDUP_REMOVED lines=21> */
.L_x_27493:
[----:B------:R-:W0:Y:S02]  /*9320*/  MUFU.RCP R17, R14 ;  /* 0x0000000e00117308 */ /* 0x000e240000001000 */
[----:B0-----:R-:W-:-:S04]  /*9330*/  FFMA R0, R14, R17, -1 ;  /* 0xbf8000000e007423 */ /* 0x001fc80000000011 */
[----:B------:R-:W-:-:S04]  /*9340*/  FADD.FTZ R0, -R0, -RZ ;  /* 0x800000ff00007221 */ /* 0x000fc80000010100 */
[----:B------:R-:W-:-:S07]  /*9350*/  FFMA R17, R17, R0, R17 ;  /* 0x0000000011117223 */ /* 0x000fce0000000011 */
.L_x_27494:
[----:B------:R-:W-:Y:S05]  /*9360*/  BSYNC B1 ;  /* 0x0000000000017941 */ /* 0x000fea0003800000 */
.L_x_27492:
        /* <DEDUP_REMOVED lines=21> */
.L_x_27496:
[----:B------:R-:W0:Y:S02]  /*94c0*/  MUFU.RCP R17, R14 ;  /* 0x0000000e00117308 */ /* 0x000e240000001000 */
[----:B0-----:R-:W-:-:S04]  /*94d0*/  FFMA R0, R14, R17, -1 ;  /* 0xbf8000000e007423 */ /* 0x001fc80000000011 */
[----:B------:R-:W-:-:S04]  /*94e0*/  FADD.FTZ R0, -R0, -RZ ;  /* 0x800000ff00007221 */ /* 0x000fc80000010100 */
[----:B------:R-:W-:-:S07]  /*94f0*/  FFMA R17, R17, R0, R17 ;  /* 0x0000000011117223 */ /* 0x000fce0000000011 */
.L_x_27497:
[----:B------:R-:W-:Y:S05]  /*9500*/  BSYNC B1 ;  /* 0x0000000000017941 */ /* 0x000fea0003800000 */
.L_x_27495:
        /* <DEDUP_REMOVED lines=21> */
.L_x_27499:
[----:B------:R-:W0:Y:S02]  /*9660*/  MUFU.RCP R17, R14 ;  /* 0x0000000e00117308 */ /* 0x000e240000001000 */
[----:B0-----:R-:W-:-:S04]  /*9670*/  FFMA R0, R14, R17, -1 ;  /* 0xbf8000000e007423 */ /* 0x001fc80000000011 */
[----:B------:R-:W-:-:S04]  /*9680*/  FADD.FTZ R0, -R0, -RZ ;  /* 0x800000ff00007221 */ /* 0x000fc80000010100 */
[----:B------:R-:W-:-:S07]  /*9690*/  FFMA R17, R17, R0, R17 ;  /* 0x0000000011117223 */ /* 0x000fce0000000011 */
.L_x_27500:
[----:B------:R-:W-:Y:S05]  /*96a0*/  BSYNC B1 ;  /* 0x0000000000017941 */ /* 0x000fea0003800000 */
.L_x_27498:
        /* <DEDUP_REMOVED lines=21> */
.L_x_27502:
[----:B------:R-:W0:Y:S02]  /*9800*/  MUFU.RCP R17, R14 ;  /* 0x0000000e00117308 */ /* 0x000e240000001000 */
[----:B0-----:R-:W-:-:S04]  /*9810*/  FFMA R0, R14, R17, -1 ;  /* 0xbf8000000e007423 */ /* 0x001fc80000000011 */
[----:B------:R-:W-:-:S04]  /*9820*/  FADD.FTZ R0, -R0, -RZ ;  /* 0x800000ff00007221 */ /* 0x000fc80000010100 */
[----:B------:R-:W-:-:S07]  /*9830*/  FFMA R17, R17, R0, R17 ;  /* 0x0000000011117223 */ /* 0x000fce0000000011 */
.L_x_27503:
[----:B------:R-:W-:Y:S05]  /*9840*/  BSYNC B1 ;  /* 0x0000000000017941 */ /* 0x000fea0003800000 */
.L_x_27501:
        /* <DEDUP_REMOVED lines=21> */
.L_x_27505:
[----:B------:R-:W0:Y:S02]  /*99a0*/  MUFU.RCP R17, R14 ;  /* 0x0000000e00117308 */ /* 0x000e240000001000 */
[----:B0-----:R-:W-:-:S04]  /*99b0*/  FFMA R0, R14, R17, -1 ;  /* 0xbf8000000e007423 */ /* 0x001fc80000000011 */
[----:B------:R-:W-:-:S04]  /*99c0*/  FADD.FTZ R0, -R0, -RZ ;  /* 0x800000ff00007221 */ /* 0x000fc80000010100 */
[----:B------:R-:W-:-:S07]  /*99d0*/  FFMA R17, R17, R0, R17 ;  /* 0x0000000011117223 */ /* 0x000fce0000000011 */
.L_x_27506:
[----:B------:R-:W-:Y:S05]  /*99e0*/  BSYNC B1 ;  /* 0x0000000000017941 */ /* 0x000fea0003800000 */
.L_x_27504:
        /* <DEDUP_REMOVED lines=21> */
.L_x_27508:
[----:B------:R-:W0:Y:S02]  /*9b40*/  MUFU.RCP R17, R14 ;  /* 0x0000000e00117308 */ /* 0x000e240000001000 */
[----:B0-----:R-:W-:-:S04]  /*9b50*/  FFMA R0, R14, R17, -1 ;  /* 0xbf8000000e007423 */ /* 0x001fc80000000011 */
[----:B------:R-:W-:-:S04]  /*9b60*/  FADD.FTZ R0, -R0, -RZ ;  /* 0x800000ff00007221 */ /* 0x000fc80000010100 */
[----:B------:R-:W-:-:S07]  /*9b70*/  FFMA R17, R17, R0, R17 ;  /* 0x0000000011117223 */ /* 0x000fce0000000011 */
.L_x_27509:
[----:B------:R-:W-:Y:S05]  /*9b80*/  BSYNC B1 ;  /* 0x0000000000017941 */ /* 0x000fea0003800000 */
.L_x_27507:
        /* <DEDUP_REMOVED lines=21> */
.L_x_27511:
[----:B------:R-:W0:Y:S02]  /*9ce0*/  MUFU.RCP R17, R14 ;  /* 0x0000000e00117308 */ /* 0x000e240000001000 */
[----:B0-----:R-:W-:-:S04]  /*9cf0*/  FFMA R0, R14, R17, -1 ;  /* 0xbf8000000e007423 */ /* 0x001fc80000000011 */
[----:B------:R-:W-:-:S04]  /*9d00*/  FADD.FTZ R0, -R0, -RZ ;  /* 0x800000ff00007221 */ /* 0x000fc80000010100 */
[----:B------:R-:W-:-:S07]  /*9d10*/  FFMA R17, R17, R0, R17 ;  /* 0x0000000011117223 */ /* 0x000fce0000000011 */
.L_x_27512:
[----:B------:R-:W-:Y:S05]  /*9d20*/  BSYNC B1 ;  /* 0x0000000000017941 */ /* 0x000fea0003800000 */
.L_x_27510:
        /* <DEDUP_REMOVED lines=21> */
.L_x_27514:
[----:B------:R-:W0:Y:S02]  /*9e80*/  MUFU.RCP R17, R14 ;  /* 0x0000000e00117308 */ /* 0x000e240000001000 */
[----:B0-----:R-:W-:-:S04]  /*9e90*/  FFMA R0, R14, R17, -1 ;  /* 0xbf8000000e007423 */ /* 0x001fc80000000011 */
[----:B------:R-:W-:-:S04]  /*9ea0*/  FADD.FTZ R0, -R0, -RZ ;  /* 0x800000ff00007221 */ /* 0x000fc80000010100 */
[----:B------:R-:W-:-:S07]  /*9eb0*/  FFMA R17, R17, R0, R17 ;  /* 0x0000000011117223 */ /* 0x000fce0000000011 */
.L_x_27515:
[----:B------:R-:W-:Y:S05]  /*9ec0*/  BSYNC B1 ;  /* 0x0000000000017941 */ /* 0x000fea0003800000 */
.L_x_27513:
        /* <DEDUP_REMOVED lines=21> */
.L_x_27517:
[----:B------:R-:W0:Y:S02]  /*a020*/  MUFU.RCP R17, R14 ;  /* 0x0000000e00117308 */ /* 0x000e240000001000 */
[----:B0-----:R-:W-:-:S04]  /*a030*/  FFMA R0, R14, R17, -1 ;  /* 0xbf8000000e007423 */ /* 0x001fc80000000011 */
[----:B------:R-:W-:-:S04]  /*a040*/  FADD.FTZ R0, -R0, -RZ ;  /* 0x800000ff00007221 */ /* 0x000fc80000010100 */
[----:B------:R-:W-:-:S07]  /*a050*/  FFMA R17, R17, R0, R17 ;  /* 0x0000000011117223 */ /* 0x000fce0000000011 */
.L_x_27518:
[----:B------:R-:W-:Y:S05]  /*a060*/  BSYNC B1 ;  /* 0x0000000000017941 */ /* 0x000fea0003800000 */
.L_x_27516:
        /* <DEDUP_REMOVED lines=21> */
.L_x_27520:
[----:B------:R-:W0:Y:S02]  /*a1c0*/  MUFU.RCP R17, R14 ;  /* 0x0000000e00117308 */ /* 0x000e240000001000 */
[----:B0-----:R-:W-:-:S04]  /*a1d0*/  FFMA R0, R14, R17, -1 ;  /* 0xbf8000000e007423 */ /* 0x001fc80000000011 */
[----:B------:R-:W-:-:S04]  /*a1e0*/  FADD.FTZ R0, -R0, -RZ ;  /* 0x800000ff00007221 */ /* 0x000fc80000010100 */
[----:B------:R-:W-:-:S07]  /*a1f0*/  FFMA R17, R17, R0, R17 ;  /* 0x0000000011117223 */ /* 0x000fce0000000011 */
.L_x_27521:
[----:B------:R-:W-:Y:S05]  /*a200*/  BSYNC B1 ;  /* 0x0000000000017941 */ /* 0x000fea0003800000 */
.L_x_27519:
[----:B------:R-:W-:Y:S01]  /*a210*/  HFMA2.MMA R14, -RZ, RZ, 3.7421875, 0 ;  /* 0x437c0000ff0e7435 */ /* 0x000fe200000001ff */
[----:B------:R-:W-:Y:S02]  /*a220*/  IMAD.MOV.U32 R13, RZ, RZ, 0x3bbb989d ;  /* 0x3bbb989dff0d7424 */ /* 0x000fe400078e00ff */
[----:B-----5:R-:W-:Y:S01]  /*a230*/  FMUL R0, R34, -1.7020000219345092773 ;  /* 0xbfd9db2322007820 */ /* 0x020fe20000400000 */
        /* <DEDUP_REMOVED lines=18> */
.L_x_27523:
[----:B------:R-:W0:Y:S02]  /*a360*/  MUFU.RCP R17, R14 ;  /* 0x0000000e00117308 */ /* 0x000e240000001000 */
[----:B0-----:R-:W-:-:S04]  /*a370*/  FFMA R0, R14, R17, -1 ;  /* 0xbf8000000e007423 */ /* 0x001fc80000000011 */
[----:B------:R-:W-:-:S04]  /*a380*/  FADD.FTZ R0, -R0, -RZ ;  /* 0x800000ff00007221 */ /* 0x000fc80000010100 */
[----:B------:R-:W-:-:S07]  /*a390*/  FFMA R17, R17, R0, R17 ;  /* 0x0000000011117223 */ /* 0x000fce0000000011 */
.L_x_27524:
[----:B------:R-:W-:Y:S05]  /*a3a0*/  BSYNC B1 ;  /* 0x0000000000017941 */ /* 0x000fea0003800000 */
.L_x_27522:
        /* <DEDUP_REMOVED lines=21> */
.L_x_27526:
[----:B------:R-:W0:Y:S02]  /*a500*/  MUFU.RCP R17, R14 ;  /* 0x0000000e00117308 */ /* 0x000e240000001000 */
[----:B0-----:R-:W-:-:S04]  /*a510*/  FFMA R0, R14, R17, -1 ;  /* 0xbf8000000e007423 */ /* 0x001fc80000000011 */
[----:B------:R-:W-:-:S04]  /*a520*/  FADD.FTZ R0, -R0, -RZ ;  /* 0x800000ff00007221 */ /* 0x000fc80000010100 */
[----:B------:R-:W-:-:S07]  /*a530*/  FFMA R17, R17, R0, R17 ;  /* 0x0000000011117223 */ /* 0x000fce0000000011 */
.L_x_27527:
[----:B------:R-:W-:Y:S05]  /*a540*/  BSYNC B1 ;  /* 0x0000000000017941 */ /* 0x000fea0003800000 */
.L_x_27525:
        /* <DEDUP_REMOVED lines=10> */
[----:B------:R-:W-:Y:S01]  /*a5f0*/  LOP3.LUT R13, R45, 0xff, RZ, 0xc0, !PT ;  /* 0x000000ff2d0d7812 */ /* 0x000fe200078ec0ff */
[----:B------:R-:W-:Y:S01]  /*a600*/  BSSY B0, `(.L_x_27528) ;  /* 0x0000061000007945 */ /* 0x000fe20003800000 */
[----:B------:R-:W-:-:S02]  /*a610*/  LOP3.LUT R0, R37, 0xffff, RZ, 0xc0, !PT ;  /* 0x0000ffff25007812 */ /* 0x000fc400078ec0ff */
[C---:B------:R-:W-:Y:S01]  /*a620*/  FMNMX R15, |R33|.reuse, R32, !PT ;  /* 0x00000020210f7209 */ /* 0x040fe20007800200 */
[-C--:B------:R-:W-:Y:S01]  /*a630*/  FMUL R33, R33, R2.reuse ;  /* 0x0000000221217220 */ /* 0x080fe20000400000 */
[----:B------:R-:W-:Y:S01]  /*a640*/  PRMT R13, R0, 0x7604, R13 ;  /* 0x00007604000d7816 */ /* 0x000fe2000000000d */
[-C--:B------:R-:W-:Y:S01]  /*a650*/  FMUL R32, R26, R2.reuse ;  /* 0x000000021a207220 */ /* 0x080fe20000400000 */
[----:B------:R-:W-:Y:S02]  /*a660*/  @!P0 IADD3 R0, P2, R40, R9, RZ ;  /* 0x0000000928008210 */ /* 0x000fe40007f5e0ff */
[----:B------:R-:W-:Y:S01]  /*a670*/  F2FP.SATFINITE.E4M3.F32.PACK_AB_MERGE_C R36, RZ, R33, RZ ;  /* 0x00000021ff24723e */ /* 0x000fe200048070ff */
[----:B------:R-:W-:Y:S01]  /*a680*/  FMUL R33, R27, R2 ;  /* 0x000000021b217220 */ /* 0x000fe20000400000 */
[----:B------:R-:W-:Y:S02]  /*a690*/  F2FP.SATFINITE.E4M3.F32.PACK_AB_MERGE_C R14, RZ, R3, RZ ;  /* 0x00000003ff0e723e */ /* 0x000fe400048070ff */
[----:B------:R-:W-:Y:S01]  /*a6a0*/  ISETP.GE.U32.AND P1, PT, R7, R5, PT ;  /* 0x000000050700720c */ /* 0x000fe20003f26070 */
[----:B------:R-:W-:Y:S01]  /*a6b0*/  @!P0 IMAD.X R5, R41, 0x1, R8, P2 ;  /* 0x0000000129058824 */ /* 0x000fe200010e0608 */
[----:B------:R-:W-:-:S02]  /*a6c0*/  @!P0 PRMT R45, R36, 0x7604, R45 ;  /* 0x00007604242d8816 */ /* 0x000fc4000000002d */
[----:B------:R-:W-:Y:S02]  /*a6d0*/  @!P0 LEA R16, P2, R0, R52, 0x1 ;  /* 0x0000003400108211 */ /* 0x000fe400078408ff */
        /* <DEDUP_REMOVED lines=25> */
[----:B------:R-:W-:Y:S02]  /*a870*/  PRMT R20, R18, 0x7104, RZ ;  /* 0x0000710412147816 */ /* 0x000fe400000000ff */
[----:B------:R-:W-:Y:S02]  /*a880*/  SHF.L.U32 R15, R0, 0x10, RZ ;  /* 0x00000010000f7819 */ /* 0x000fe400000006ff */
[----:B------:R-:W-:Y:S02]  /*a890*/  LOP3.LUT R42, R3, 0xffff, RZ, 0xc0, !PT ;  /* 0x0000ffff032a7812 */ /* 0x000fe400078ec0ff */
[----:B------:R-:W-:-:S02]  /*a8a0*/  F2FP.SATFINITE.E4M3.F32.PACK_AB_MERGE_C R22, RZ, R22, RZ ;  /* 0x00000016ff16723e */ /* 0x000fc400048070ff */
[----:B------:R-:W-:Y:S02]  /*a8b0*/  LOP3.LUT R50, R21, 0xff00, R20, 0xf8, !PT ;  /* 0x0000ff0015327812 */ /* 0x000fe400078ef814 */
[----:B------:R-:W-:Y:S01]  /*a8c0*/  LOP3.LUT R46, R15, 0xff0000, RZ, 0xc0, !PT ;  /* 0x00ff00000f2e7812 */ /* 0x000fe200078ec0ff */
[----:B------:R-:W-:Y:S01]  /*a8d0*/  IMAD.SHL.U32 R15, R42, 0x1000000, RZ ;  /* 0x010000002a0f7824 */ /* 0x000fe200078e00ff */
[----:B------:R-:W-:Y:S02]  /*a8e0*/  F2FP.SATFINITE.E4M3.F32.PACK_AB_MERGE_C R43, RZ, R43, RZ ;  /* 0x0000002bff2b723e */ /* 0x000fe400048070ff */
[----:B------:R-:W-:Y:S02]  /*a8f0*/  @!P0 LEA R20, P2, R40, R52, 0x1 ;  /* 0x0000003428148211 */ /* 0x000fe400078408ff */
[----:B------:R-:W-:Y:S02]  /*a900*/  LOP3.LUT R42, R22, 0xffff, RZ, 0xc0, !PT ;  /* 0x0000ffff162a7812 */ /* 0x000fe400078ec0ff */
[----:B------:R-:W-:-:S02]  /*a910*/  FMNMX R47, |R23|, R44, !PT ;  /* 0x0000002c172f7209 */ /* 0x000fc40007800200 */
[----:B------:R-:W-:Y:S02]  /*a920*/  LOP3.LUT R23, R43, 0xffff, RZ, 0xc0, !PT ;  /* 0x0000ffff2b177812 */ /* 0x000fe400078ec0ff */
        /* <DEDUP_REMOVED lines=13> */
[----:B------:R-:W0:Y:S01]  /*aa00*/  S2R R13, SR_CTAID.X ;  /* 0x00000000000d7919 */ /* 0x000e220000002500 */
[----:B------:R-:W-:Y:S01]  /*aa10*/  FMNMX R36, |R26|, R21, !PT ;  /* 0x000000151a247209 */ /* 0x000fe20007800200 */
[-C--:B------:R-:W-:Y:S01]  /*aa20*/  FMUL R23, R31, R2.reuse ;  /* 0x000000021f177220 */ /* 0x080fe20000400000 */
[-C--:B------:R-:W-:Y:S01]  /*aa30*/  FMUL R21, R25, R2.reuse ;  /* 0x0000000219157220 */ /* 0x080fe20000400000 */
[----:B------:R-:W-:Y:S01]  /*aa40*/  FMUL R26, R24, R2 ;  /* 0x00000002181a7220 */ /* 0x000fe20000400000 */
[----:B------:R-:W-:-:S02]  /*aa50*/  F2FP.SATFINITE.E4M3.F32.PACK_AB_MERGE_C R24, RZ, R42, RZ ;  /* 0x0000002aff18723e */ /* 0x000fc400048070ff */
[----:B------:R-:W-:Y:S02]  /*aa60*/  FMNMX R51, |R27|, R36, !PT ;  /* 0x000000241b337209 */ /* 0x000fe40007800200 */
[----:B------:R-:W-:Y:S02]  /*aa70*/  F2FP.SATFINITE.E4M3.F32.PACK_AB_MERGE_C R25, RZ, R23, RZ ;  /* 0x00000017ff19723e */ /* 0x000fe400048070ff */
[----:B------:R-:W-:Y:S02]  /*aa80*/  F2FP.SATFINITE.E4M3.F32.PACK_AB_MERGE_C R27, RZ, R21, RZ ;  /* 0x00000015ff1b723e */ /* 0x000fe400048070ff */
[----:B------:R-:W-:Y:S02]  /*aa90*/  F2FP.SATFINITE.E4M3.F32.PACK_AB_MERGE_C R26, RZ, R26, RZ ;  /* 0x0000001aff1a723e */ /* 0x000fe400048070ff */
[----:B------:R-:W-:Y:S02]  /*aaa0*/  LOP3.LUT R42, R24, 0xffff, RZ, 0xc0, !PT ;  /* 0x0000ffff182a7812 */ /* 0x000fe400078ec0ff */
[----:B------:R-:W-:-:S02]  /*aab0*/  SHF.L.U32 R36, R25, 0x10, RZ ;  /* 0x0000001019247819 */ /* 0x000fc400000006ff */
[----:B------:R-:W-:Y:S01]  /*aac0*/  LOP3.LUT R23, R27, 0xffff, RZ, 0xc0, !PT ;  /* 0x0000ffff1b177812 */ /* 0x000fe200078ec0ff */
[----:B------:R-:W-:Y:S01]  /*aad0*/  IMAD.SHL.U32 R45, R42, 0x1000000, RZ ;  /* 0x010000002a2d7824 */ /* 0x000fe200078e00ff */
[----:B------:R-:W-:Y:S02]  /*aae0*/  LOP3.LUT R21, R26, 0xffff, RZ, 0xc0, !PT ;  /* 0x0000ffff1a157812 */ /* 0x000fe400078ec0ff */
[----:B------:R-:W-:Y:S01]  /*aaf0*/  LOP3.LUT R36, R36, 0xff0000, RZ, 0xc0, !PT ;  /* 0x00ff000024247812 */ /* 0x000fe200078ec0ff */
[----:B------:R-:W-:Y:S01]  /*ab00*/  IMAD.SHL.U32 R23, R23, 0x1000000, RZ ;  /* 0x0100000017177824 */ /* 0x000fe200078e00ff */
[----:B------:R-:W-:Y:S02]  /*ab10*/  SHF.L.U32 R47, R21, 0x18, RZ ;  /* 0x00000018152f7819 */ /* 0x000fe400000006ff */
[----:B------:R-:W-:Y:S02]  /*ab20*/  FMNMX R28, |R28|, R51, !PT ;  /* 0x000000331c1c7209 */ /* 0x000fe40007800200 */
[----:B------:R-:W-:-:S02]  /*ab30*/  LOP3.LUT R21, R45, R14, R36, 0xfe, !PT ;  /* 0x0000000e2d157212 */ /* 0x000fc400078efe24 */
[----:B------:R-:W-:Y:S02]  /*ab40*/  LOP3.LUT R14, R20, 0xff000000, R47, 0xf8, !PT ;  /* 0xff000000140e7812 */ /* 0x000fe400078ef82f */
        /* <DEDUP_REMOVED lines=12> */
.L_x_27529:
[----:B------:R-:W-:Y:S05]  /*ac10*/  BSYNC B0 ;  /* 0x0000000000007941 */ /* 0x000fea0003800000 */
.L_x_27528:
        /* <DEDUP_REMOVED lines=9> */
.L_x_27531:
[----:B------:R-:W-:Y:S05]  /*acb0*/  BSYNC B0 ;  /* 0x0000000000007941 */ /* 0x000fea0003800000 */
.L_x_27530:
        /* <DEDUP_REMOVED lines=13> */
.L_x_27533:
[----:B------:R-:W-:Y:S05]  /*ad90*/  BSYNC B0 ;  /* 0x0000000000007941 */ /* 0x000fea0003800000 */
.L_x_27532:
[----:B------:R-:W-:Y:S04]  /*ada0*/  BSSY B0, `(.L_x_27534) ;  /* 0x000000b000007945 */ /* 0x000fe80003800000 */
[----:B------:R-:W-:Y:S05]  /*adb0*/  @P0 BRA `(.L_x_27535) ;  /* 0x0000000000240947 */ /* 0x000fea0003800000 */
[----:B0-2---:R-:W-:Y:S01]  /*adc0*/  MOV R17, R41 ;  /* 0x0000002900117202 */ /* 0x005fe20000000f00 */
[----:B------:R-:W-:Y:S01]  /*add0*/  IMAD.MOV.U32 R16, RZ, RZ, R40 ;  /* 0x000000ffff107224 */ /* 0x000fe200078e0028 */
[----:B------:R-:W-:Y:S01]  /*ade0*/  PRMT R5, R5, 0x7604, R18 ;  /* 0x0000760405057816 */ /* 0x000fe20000000012 */
[----:B-1----:R-:W-:Y:S02]  /*adf0*/  IMAD R23, R8, 0x5, RZ ;  /* 0x0000000508177824 */ /* 0x002fe400078e02ff */
[----:B------:R-:W-:-:S04]  /*ae00*/  IMAD.WIDE.U32 R16, R9, 0x5, R16 ;  /* 0x0000000509107825 */ /* 0x000fc800078e0010 */
[----:B------:R-:W-:Y:S01]  /*ae10*/  IMAD.IADD R17, R23, 0x1, R17 ;  /* 0x0000000117117824 */ /* 0x000fe200078e0211 */
[----:B------:R-:W-:-:S04]  /*ae20*/  LEA R22, P2, R16, R52, 0x1 ;  /* 0x0000003410167211 */ /* 0x000fc800078408ff */
[----:B------:R-:W-:-:S05]  /*ae30*/  LEA.HI.X R23, R16, R19, R17, 0x1, P2 ;  /* 0x0000001310177211 */ /* 0x000fca00010f0c11 */
[----:B------:R3:W-:Y:S04]  /*ae40*/  STG.E.U16 desc[UR10][R22.64], R5 ;  /* 0x0000000516007986 */ /* 0x0007e8000c10150a */
.L_x_27535:
[----:B------:R-:W-:Y:S05]  /*ae50*/  BSYNC B0 ;  /* 0x0000000000007941 */ /* 0x000fea0003800000 */
.L_x_27534:
[----:B------:R-:W-:Y:S04]  /*ae60*/  BSSY B0, `(.L_x_27536) ;  /* 0x000000b000007945 */ /* 0x000fe80003800000 */
[----:B------:R-:W-:Y:S05]  /*ae70*/  @P0 BRA `(.L_x_27537) ;  /* 0x0000000000240947 */ /* 0x000fea0003800000 */
[----:B0-2---:R-:W-:Y:S01]  /*ae80*/  MOV R16, R40 ;  /* 0x0000002800107202 */ /* 0x005fe20000000f00 */
[----:B------:R-:W-:Y:S01]  /*ae90*/  IMAD.MOV.U32 R17, RZ, RZ, R41 ;  /* 0x000000ffff117224 */ /* 0x000fe200078e0029 */
[----:B------:R-:W-:Y:S01]  /*aea0*/  PRMT R25, R25, 0x7604, R0 ;  /* 0x0000760419197816 */ /* 0x000fe20000000000 */
[----:B---3--:R-:W-:Y:S02]  /*aeb0*/  IMAD R5, R8, 0x6, RZ ;  /* 0x0000000608057824 */ /* 0x008fe400078e02ff */
[----:B------:R-:W-:-:S05]  /*aec0*/  IMAD.WIDE.U32 R16, R9, 0x6, R16 ;  /* 0x0000000609107825 */ /* 0x000fca00078e0010 */
[----:B------:R-:W-:Y:S02]  /*aed0*/  IADD3 R5, R5, R17, RZ ;  /* 0x0000001105057210 */ /* 0x000fe40007ffe0ff */
[----:B-1----:R-:W-:-:S04]  /*aee0*/  LEA R22, P2, R16, R52, 0x1 ;  /* 0x0000003410167211 */ /* 0x002fc800078408ff */
[----:B------:R-:W-:-:S05]  /*aef0*/  LEA.HI.X R23, R16, R19, R5, 0x1, P2 ;  /* 0x0000001310177211 */ /* 0x000fca00010f0c05 */
[----:B------:R4:W-:Y:S04]  /*af00*/  STG.E.U16 desc[UR10][R22.64], R25 ;  /* 0x0000001916007986 */ /* 0x0009e8000c10150a */
.L_x_27537:
[----:B------:R-:W-:Y:S05]  /*af10*/  BSYNC B0 ;  /* 0x0000000000007941 */ /* 0x000fea0003800000 */
.L_x_27536:
[----:B------:R-:W-:Y:S04]  /*af20*/  BSSY B0, `(.L_x_27538) ;  /* 0x000000b000007945 */ /* 0x000fe80003800000 */
[----:B------:R-:W-:Y:S05]  /*af30*/  @P0 BRA `(.L_x_27539) ;  /* 0x0000000000240947 */ /* 0x000fea0003800000 */
[----:B0-2---:R-:W-:Y:S01]  /*af40*/  MOV R17, R41 ;  /* 0x0000002900117202 */ /* 0x005fe20000000f00 */
[----:B------:R-:W-:Y:S01]  /*af50*/  IMAD.MOV.U32 R16, RZ, RZ, R40 ;  /* 0x000000ffff107224 */ /* 0x000fe200078e0028 */
[----:B------:R-:W-:Y:S01]  /*af60*/  PRMT R3, R24, 0x7604, R3 ;  /* 0x0000760418037816 */ /* 0x000fe20000000003 */
[----:B---3--:R-:W-:Y:S02]  /*af70*/  IMAD R5, R8, 0x7, RZ ;  /* 0x0000000708057824 */ /* 0x008fe400078e02ff */
[----:B------:R-:W-:-:S04]  /*af80*/  IMAD.WIDE.U32 R16, R9, 0x7, R16 ;  /* 0x0000000709107825 */ /* 0x000fc800078e0010 */
[----:B------:R-:W-:Y:S01]  /*af90*/  IMAD.IADD R0, R5, 0x1, R17 ;  /* 0x0000000105007824 */ /* 0x000fe200078e0211 */
[----:B------:R-:W-:-:S04]  /*afa0*/  LEA R18, P0, R16, R52, 0x1 ;  /* 0x0000003410127211 */ /* 0x000fc800078008ff */
[----:B------:R-:W-:-:S05]  /*afb0*/  LEA.HI.X R19, R16, R19, R0, 0x1, P0 ;  /* 0x0000001310137211 */ /* 0x000fca00000f0c00 */
[----:B------:R0:W-:Y:S04]  /*afc0*/  STG.E.U16 desc[UR10][R18.64], R3 ;  /* 0x0000000312007986 */ /* 0x0001e8000c10150a */
.L_x_27539:
[----:B------:R-:W-:Y:S05]  /*afd0*/  BSYNC B0 ;  /* 0x0000000000007941 */ /* 0x000fea0003800000 */
.L_x_27538:
[----:B------:R-:W5:Y:S01]  /*afe0*/  S2UR UR5, SR_CgaCtaId ;  /* 0x00000000000579c3 */ /* 0x000f620000008800 */
[----:B0-----:R-:W-:Y:S01]  /*aff0*/  LOP3.LUT R3, R4, 0x1ffffffc, RZ, 0xc0, !PT ;  /* 0x1ffffffc04037812 */ /* 0x001fe200078ec0ff */
[----:B------:R-:W-:Y:S01]  /*b000*/  ULDC UR4, c[0x0][0x0] ;  /* 0x0000000000047ab9 */ /* 0x000fe20000000800 */
[----:B--2---:R-:W-:Y:S01]  /*b010*/  SHF.R.U32.HI R16, RZ, 0x8, R12 ;  /* 0x00000008ff107819 */ /* 0x004fe2000001160c */
[----:B------:R-:W-:Y:S01]  /*b020*/  IMAD R13, R13, UR4, RZ ;  /* 0x000000040d0d7c24 */ /* 0x000fe2000f8e02ff */
[C---:B------:R-:W-:Y:S01]  /*b030*/  LOP3.LUT R0, R12.reuse, 0x1f, RZ, 0xc0, !PT ;  /* 0x0000001f0c007812 */ /* 0x040fe200078ec0ff */
[----:B------:R-:W-:Y:S01]  /*b040*/  IMAD.IADD R18, R12, 0x1, -R3 ;  /* 0x000000010c127824 */ /* 0x000fe200078e0a03 */
[----:B------:R-:W-:Y:S01]  /*b050*/  SHF.L.U32 R17, R16, 0x5, RZ ;  /* 0x0000000510117819 */ /* 0x000fe200000006ff */
[----:B------:R-:W-:Y:S01]  /*b060*/  ULDC.64 UR8, c[0x0][0x258] ;  /* 0x0000960000087ab9 */ /* 0x000fe20000000a00 */
        /* <DEDUP_REMOVED lines=13> */
[----:B------:R-:W-:Y:S01]  /*b140*/  FMNMX R30, |R30|, R29, !PT ;  /* 0x0000001d1e1e7209 */ /* 0x000fe20007800200 */
[----:B------:R-:W-:Y:S01]  /*b150*/  VIADD R3, R18, 0x1e ;  /* 0x0000001e12037836 */ /* 0x000fe20000000000 */
[----:B-----5:R-:W-:Y:S01]  /*b160*/  ULEA UR4, UR5, UR4, 0x18 ;  /* 0x0000000405047291 */ /* 0x020fe2000f8ec03f */
[----:B------:R-:W-:Y:S01]  /*b170*/  IMAD.WIDE.U32 R10, R11, UR6, RZ ;  /* 0x000000060b0a7c25 */ /* 0x000fe2000f8e00ff */
[----:B------:R-:W-:Y:S01]  /*b180*/  USHF.R.U32.HI UR5, URZ, 0x6, UR9 ;  /* 0x000000063f057899 */ /* 0x000fe20008011609 */
[----:B------:R-:W-:Y:S01]  /*b190*/  FMNMX R31, |R31|, R30, !PT ;  /* 0x0000001e1f1f7209 */ /* 0x000fe20007800200 */
[----:B------:R-:W-:Y:S01]  /*b1a0*/  USHF.R.U64 UR8, UR8, 0x6, UR9 ;  /* 0x0000000608087899 */ /* 0x000fe20008001209 */
[----:B------:R-:W-:Y:S01]  /*b1b0*/  IMAD.IADD R25, R11, 0x1, R25 ;  /* 0x000000010b197824 */ /* 0x000fe200078e0219 */
[----:B------:R-:W-:Y:S01]  /*b1c0*/  LOP3.LUT R3, R3, 0x1f, RZ, 0xc0, !PT ;  /* 0x0000001f03037812 */ /* 0x000fe200078ec0ff */
[----:B------:R-:W-:Y:S01]  /*b1d0*/  IMAD R13, R16, 0x21, R13 ;  /* 0x00000021100d7824 */ /* 0x000fe200078e020d */
[----:B------:R-:W-:Y:S01]  /*b1e0*/  LEA R11, R17, UR4, 0x3 ;  /* 0x00000004110b7c11 */ /* 0x000fe2000f8e18ff */
[----:B------:R-:W-:Y:S01]  /*b1f0*/  IMAD R17, R62, UR5, RZ ;  /* 0x000000053e117c24 */ /* 0x000fe2000f8e02ff */
[----:B------:R-:W-:Y:S01]  /*b200*/  SHF.L.U32 R19, R10, 0x1, RZ ;  /* 0x000000010a137819 */ /* 0x000fe200000006ff */
[----:B-1----:R-:W-:Y:S01]  /*b210*/  IMAD.WIDE.U32 R22, R62, UR8, RZ ;  /* 0x000000083e167c25 */ /* 0x002fe2000f8e00ff */
[----:B------:R-:W-:Y:S01]  /*b220*/  SHF.L.U64.HI R25, R10, 0x1, R25 ;  /* 0x000000010a197819 */ /* 0x000fe20000010219 */
[----:B------:R-:W-:Y:S01]  /*b230*/  ULDC.64 UR12, c[0x0][0x228] ;  /* 0x00008a00000c7ab9 */ /* 0x000fe20000000a00 */
[----:B------:R-:W-:Y:S01]  /*b240*/  LEA R13, R13, UR4, 0x3 ;  /* 0x000000040d0d7c11 */ /* 0x000fe2000f8e18ff */
[----:B------:R-:W-:Y:S01]  /*b250*/  IMAD R3, R16, 0x21, R3 ;  /* 0x0000002110037824 */ /* 0x000fe200078e0203 */
[----:B------:R-:W-:Y:S01]  /*b260*/  LEA R10, P0, R22, R9, 0x5 ;  /* 0x00000009160a7211 */ /* 0x000fe200078028ff */
[----:B------:R-:W-:Y:S01]  /*b270*/  IMAD R27, R63, UR8, R17 ;  /* 0x000000083f1b7c24 */ /* 0x000fe2000f8e0211 */
[----:B------:R-:W-:Y:S01]  /*b280*/  LEA R19, P2, R62, R19, 0x3 ;  /* 0x000000133e137211 */ /* 0x000fe200078418ff */
[----:B------:R-:W-:Y:S01]  /*b290*/  IMAD R17, R16, 0x21, R53 ;  /* 0x0000002110117824 */ /* 0x000fe200078e0235 */
[----:B------:R-:W-:Y:S01]  /*b2a0*/  LEA R9, R3, UR4, 0x3 ;  /* 0x0000000403097c11 */ /* 0x000fe2000f8e18ff */
[----:B------:R-:W-:Y:S01]  /*b2b0*/  USHF.R.U64 UR6, UR6, 0x3, UR7 ;  /* 0x0000000306067899 */ /* 0x000fe20008001207 */
[----:B------:R-:W-:Y:S01]  /*b2c0*/  IADD3 R3, R23, R27, RZ ;  /* 0x0000001b17037210 */ /* 0x000fe20007ffe0ff */
[----:B------:R0:W-:Y:S01]  /*b2d0*/  STS.64 [R11], R66 ;  /* 0x000000420b007388 */ /* 0x0001e20000000a00 */
[----:B------:R-:W-:Y:S01]  /*b2e0*/  LOP3.LUT R10, RZ, R10, RZ, 0x33, !PT ;  /* 0x0000000aff0a7212 */ /* 0x000fe200078e33ff */
[----:B------:R-:W-:Y:S01]  /*b2f0*/  USHF.R.U32.HI UR7, URZ, 0x3, UR7 ;  /* 0x000000033f077899 */ /* 0x000fe20008011607 */
[----:B------:R-:W-:Y:S01]  /*b300*/  LEA.HI.X R3, R22, R8, R3, 0x5, P0 ;  /* 0x0000000816037211 */ /* 0x000fe200000f2c03 */
[----:B------:R0:W-:Y:S01]  /*b310*/  STS.64 [R13], R58 ;  /* 0x0000003a0d007388 */ /* 0x0001e20000000a00 */
[----:B------:R-:W-:Y:S01]  /*b320*/  LEA R5, P3, R5, R10, 0x5 ;  /* 0x0000000a05057211 */ /* 0x000fe200078628ff */
[----:B------:R-:W-:Y:S01]  /*b330*/  USHF.L.U64.HI UR8, UR6, 0x1, UR7 ;  /* 0x0000000106087899 */ /* 0x000fe20008010207 */
[----:B------:R-:W-:Y:S01]  /*b340*/  LOP3.LUT R3, RZ, R3, RZ, 0x33, !PT ;  /* 0x00000003ff037212 */ /* 0x000fe200078e33ff */
[----:B------:R0:W-:Y:S01]  /*b350*/  STS.64 [R9], R48 ;  /* 0x0000003009007388 */ /* 0x0001e20000000a00 */
[----:B------:R-:W-:Y:S01]  /*b360*/  ISETP.GT.U32.AND P0, PT, R5, -0x21, PT ;  /* 0xffffffdf0500780c */ /* 0x000fe20003f04070 */
[----:B------:R-:W-:Y:S01]  /*b370*/  USHF.L.U32 UR5, UR6, 0x1, URZ ;  /* 0x0000000106057899 */ /* 0x000fe2000800063f */
        /* <DEDUP_REMOVED lines=26> */
[----:B------:R-:W-:Y:S02]  /*b520*/  LOP3.LUT R33, R4, 0x1c, RZ, 0xc0, !PT ;  /* 0x0000001c04217812 */ /* 0x000fe400078ec0ff */
[----:B------:R-:W-:-:S07]  /*b530*/  IADD3 R43, R15, R43, RZ ;  /* 0x0000002b0f2b7210 */ /* 0x000fce0007ffe0ff */
[----:B------:R-:W-:Y:S05]  /*b540*/  @!P2 BRA `(.L_x_27543) ;  /* 0x0000000000d4a947 */ /* 0x000fea0003800000 */
[----:B------:R-:W-:Y:S01]  /*b550*/  IMAD.IADD R34, R8, 0x1, -R19 ;  /* 0x0000000108227824 */ /* 0x000fe200078e0a13 */
[----:B------:R-:W-:-:S07]  /*b560*/  MOV R32, RZ ;  /* 0x000000ff00207202 */ /* 0x000fce0000000f00 */
.L_x_27544:
[C---:B0-----:R-:W-:Y:S01]  /*b570*/  LOP3.LUT R15, R18.reuse, 0x1f, RZ, 0xc0, !PT ;  /* 0x0000001f120f7812 */ /* 0x041fe200078ec0ff */
[----:B------:R-:W-:Y:S01]  /*b580*/  VIADD R14, R18, 0xffffffff ;  /* 0xffffffff120e7836 */ /* 0x000fe20000000000 */
[----:B------:R-:W-:Y:S01]  /*b590*/  IADD3 R34, R34, -0x4, RZ ;  /* 0xfffffffc22227810 */ /* 0x000fe20007ffe0ff */
[----:B------:R-:W-:Y:S01]  /*b5a0*/  IMAD R33, R16, 0x21, R33 ;  /* 0x0000002110217824 */ /* 0x000fe200078e0221 */
[-C--:B------:R-:W-:Y:S01]  /*b5b0*/  ISETP.GE.U32.AND P2, PT, R15, R6.reuse, PT ;  /* 0x000000060f00720c */ /* 0x080fe20003f46070 */
[----:B------:R-:W-:Y:S01]  /*b5c0*/  VIADD R32, R32, 0x4 ;  /* 0x0000000420207836 */ /* 0x000fe20000000000 */
[----:B------:R-:W-:Y:S02]  /*b5d0*/  LOP3.LUT R25, R14, 0x1f, RZ, 0xc0, !PT ;  /* 0x0000001f0e197812 */ /* 0x000fe400078ec0ff */
[----:B------:R-:W-:Y:S02]  /*b5e0*/  LEA R40, R33, UR4, 0x3 ;  /* 0x0000000421287c11 */ /* 0x000fe4000f8e18ff */
[----:B------:R-:W-:-:S07]  /*b5f0*/  ISETP.GE.U32.AND P3, PT, R25, R6, PT ;  /* 0x000000061900720c */ /* 0x000fce0003f66070 */
[----:B------:R-:W-:Y:S02]  /*b600*/  @!P2 IADD3 R22, P4, R15, R42, RZ ;  /* 0x0000002a0f16a210 */ /* 0x000fe40007f9e0ff */
[C---:B------:R-:W-:Y:S01]  /*b610*/  IADD3 R15, R18.reuse, 0x1d, RZ ;  /* 0x0000001d120f7810 */ /* 0x040fe20007ffe0ff */
[----:B------:R-:W-:Y:S01]  /*b620*/  VIADD R18, R18, 0x1e ;  /* 0x0000001e12127836 */ /* 0x000fe20000000000 */
[----:B------:R-:W-:Y:S02]  /*b630*/  @!P2 IADD3.X R23, RZ, R43, RZ, P4, !PT ;  /* 0x0000002bff17a210 */ /* 0x000fe400027fe4ff */
[----:B------:R-:W-:Y:S02]  /*b640*/  @!P2 LEA R14, P4, R22, R3, 0x3 ;  /* 0x00000003160ea211 */ /* 0x000fe400078818ff */
[----:B------:R-:W-:Y:S02]  /*b650*/  LOP3.LUT R37, R18, 0x1f, RZ, 0xc0, !PT ;  /* 0x0000001f12257812 */ /* 0x000fe400078ec0ff */
[----:B------:R-:W-:-:S02]  /*b660*/  LOP3.LUT R45, R15, 0x1f, RZ, 0xc0, !PT ;  /* 0x0000001f0f2d7812 */ /* 0x000fc400078ec0ff */
[----:B------:R-:W-:Y:S02]  /*b670*/  @!P2 LEA.HI.X R15, R22, R5, R23, 0x3, P4 ;  /* 0x00000005160fa211 */ /* 0x000fe400020f1c17 */
[-C--:B------:R-:W-:Y:S01]  /*b680*/  ISETP.GE.U32.AND P5, PT, R37, R6.reuse, PT ;  /* 0x000000062500720c */ /* 0x080fe20003fa6070 */
[----:B------:R-:W0:Y:S01]  /*b690*/  @!P2 LDS.64 R22, [R40] ;  /* 0x000000002816a984 */ /* 0x000e220000000a00 */
[----:B------:R-:W-:Y:S02]  /*b6a0*/  ISETP.GE.U32.AND P4, PT, R45, R6, PT ;  /* 0x000000062d00720c */ /* 0x000fe40003f86070 */
[----:B------:R-:W-:-:S04]  /*b6b0*/  IADD3 R42, P6, R42, UR5, RZ ;  /* 0x000000052a2a7c10 */ /* 0x000fc8000ffde0ff */
[----:B------:R-:W-:Y:S02]  /*b6c0*/  IADD3.X R43, R43, UR8, RZ, P6, !PT ;  /* 0x000000082b2b7c10 */ /* 0x000fe4000b7fe4ff */
[----:B------:R-:W-:Y:S02]  /*b6d0*/  @!P3 IADD3 R18, P6, R25, R42, RZ ;  /* 0x0000002a1912b210 */ /* 0x000fe40007fde0ff */
[----:B------:R-:W1:Y:S03]  /*b6e0*/  @!P3 LDS.64 R24, [R40+0x8] ;  /* 0x000008002818b984 */ /* 0x000e660000000a00 */
[----:B------:R-:W-:Y:S01]  /*b6f0*/  @!P3 IMAD.X R27, RZ, RZ, R43, P6 ;  /* 0x000000ffff1bb224 */ /* 0x000fe200030e062b */
[----:B------:R-:W2:Y:S01]  /*b700*/  @!P5 LDS.64 R28, [R40+0x10] ;  /* 0x00001000281cd984 */ /* 0x000ea20000000a00 */
[----:B------:R-:W-:-:S03]  /*b710*/  @!P3 LEA R26, P6, R18, R3, 0x3 ;  /* 0x00000003121ab211 */ /* 0x000fc600078c18ff */
        /* <DEDUP_REMOVED lines=8> */
[----:B------:R-:W-:Y:S01]  /*b7a0*/  IADD3 R42, P6, R42, UR5, RZ ;  /* 0x000000052a2a7c10 */ /* 0x000fe2000ffde0ff */
[----:B0-----:R0:W-:Y:S03]  /*b7b0*/  @!P2 STG.E.64 desc[UR10][R14.64], R22 ;  /* 0x000000160e00a986 */ /* 0x0011e6000c101b0a */
[----:B------:R-:W-:Y:S02]  /*b7c0*/  IADD3.X R43, R43, UR8, RZ, P6, !PT ;  /* 0x000000082b2b7c10 */ /* 0x000fe4000b7fe4ff */
        /* <DEDUP_REMOVED lines=8> */
[----:B------:R-:W-:Y:S01]  /*b850*/  IADD3 R33, R7, R32, RZ ;  /* 0x0000002007217210 */ /* 0x000fe20007ffe0ff */
[----:B------:R-:W-:Y:S01]  /*b860*/  VIADD R18, R45, 0x1f ;  /* 0x0000001f2d127836 */ /* 0x000fe20000000000 */
[----:B------:R-:W-:Y:S01]  /*b870*/  IADD3.X R43, R43, UR8, RZ, P2, !PT ;  /* 0x000000082b2b7c10 */ /* 0x000fe200097fe4ff */
[----:B----4-:R0:W-:Y:S06]  /*b880*/  @!P4 STG.E.64 desc[UR10][R40.64], R30 ;  /* 0x0000001e2800c986 */ /* 0x0101ec000c101b0a */
[----:B------:R-:W-:Y:S05]  /*b890*/  @P3 BRA `(.L_x_27544) ;  /* 0xfffffffc00343947 */ /* 0x000fea000383ffff */
.L_x_27543:
[----:B------:R-:W-:Y:S05]  /*b8a0*/  BSYNC B1 ;  /* 0x0000000000017941 */ /* 0x000fea0003800000 */
.L_x_27542:
        /* <DEDUP_REMOVED lines=15> */
.L_x_27546:
[----:B------:R-:W-:Y:S05]  /*b9a0*/  BSYNC B1 ;  /* 0x0000000000017941 */ /* 0x000fea0003800000 */
.L_x_27545:
[----:B------:R-:W-:Y:S01]  /*b9b0*/  IADD3.X R43, R43, UR8, RZ, P3, !PT ;  /* 0x000000082b2b7c10 */ /* 0x000fe20009ffe4ff */
[----:B------:R-:W-:Y:S06]  /*b9c0*/  @!P2 BRA `(.L_x_27541) ;  /* 0x000000000060a947 */ /* 0x000fec0003800000 */
[----:B0-----:R-:W-:Y:S01]  /*b9d0*/  VIADD R14, R18, 0xffffffff ;  /* 0xffffffff120e7836 */ /* 0x001fe20000000000 */
[----:B------:R-:W-:Y:S01]  /*b9e0*/  LOP3.LUT R15, R4, 0x1c, RZ, 0xc0, !PT ;  /* 0x0000001c040f7812 */ /* 0x000fe200078ec0ff */
        /* <DEDUP_REMOVED lines=22> */
.L_x_27541:
[----:B------:R-:W-:Y:S05]  /*bb50*/  BSYNC B0 ;  /* 0x0000000000007941 */ /* 0x000fea0003800000 */
.L_x_27540:
        /* <DEDUP_REMOVED lines=22> */
[----:B------:R-:W-:Y:S01]  /*bcc0*/  IMAD.MOV.U32 R31, RZ, RZ, R10 ;  /* 0x000000ffff1f7224 */ /* 0x000fe200078e000a */
[----:B------:R-:W-:Y:S02]  /*bcd0*/  IADD3 R17, -R13, R12, RZ ;  /* 0x0000000c0d117210 */ /* 0x000fe40007ffe1ff */
[----:B------:R-:W-:Y:S02]  /*bce0*/  LOP3.LUT R13, R8, 0x3, RZ, 0xc0, !PT ;  /* 0x00000003080d7812 */ /* 0x000fe400078ec0ff */
[----:B------:R-:W-:-:S07]  /*bcf0*/  MOV R14, 0x1 ;  /* 0x00000001000e7802 */ /* 0x000fce0000000f00 */
[----:B------:R-:W-:Y:S05]  /*bd00*/  @!P0 BRA `(.L_x_27550) ;  /* 0x0000000000ec8947 */ /* 0x000fea0003800000 */
[----:B------:R-:W-:Y:S01]  /*bd10*/  HFMA2.MMA R30, -RZ, RZ, 0, 0 ;  /* 0x00000000ff1e7435 */ /* 0x000fe200000001ff */
[----:B------:R-:W-:Y:S01]  /*bd20*/  BSSY B2, `(.L_x_27551) ;  /* 0x0000037000027945 */ /* 0x000fe20003800000 */
[----:B------:R-:W-:Y:S01]  /*bd30*/  IMAD.IADD R28, R8, 0x1, -R13 ;  /* 0x00000001081c7824 */ /* 0x000fe200078e0a0d */
[----:B------:R-:W-:-:S08]  /*bd40*/  LOP3.LUT R29, R4, 0x1c, RZ, 0xc0, !PT ;  /* 0x0000001c041d7812 */ /* 0x000fd000078ec0ff */
.L_x_27552:
[C---:B------:R-:W-:Y:S01]  /*bd50*/  VIADD R8, R17.reuse, 0xffffffff ;  /* 0xffffffff11087836 */ /* 0x040fe20000000000 */
[C---:B-1----:R-:W-:Y:S02]  /*bd60*/  LOP3.LUT R22, R17.reuse, 0x1f, RZ, 0xc0, !PT ;  /* 0x0000001f11167812 */ /* 0x042fe400078ec0ff */
        /* <DEDUP_REMOVED lines=19> */
[----:B------:R-:W-:Y:S02]  /*bea0*/  @!P3 LEA R20, P4, R22, R3, 0x3 ;  /* 0x000000031614b211 */ /* 0x000fe400078818ff */
[----:B------:R-:W-:Y:S01]  /*beb0*/  @!P2 IADD3 R24, P5, R24, R31, RZ ;  /* 0x0000001f1818a210 */ /* 0x000fe20007fbe0ff */
[----:B------:R3:W4:Y:S01]  /*bec0*/  @!P0 LDS.64 R18, [R25+0x18] ;  /* 0x0000180019128984 */ /* 0x0007220000000a00 */
        /* <DEDUP_REMOVED lines=9> */
[----:B------:R-:W-:-:S02]  /*bf60*/  @!P1 IADD3.X R25, RZ, R25, RZ, P4, !PT ;  /* 0x00000019ff199210 */ /* 0x000fc400027fe4ff */
[----:B------:R-:W-:Y:S02]  /*bf70*/  @!P1 LEA R24, P4, R34, R3, 0x3 ;  /* 0x0000000322189211 */ /* 0x000fe400078818ff */
        /* <DEDUP_REMOVED lines=18> */
.L_x_27551:
[----:B-1----:R-:W-:Y:S01]  /*c0a0*/  VIADD R14, R32, 0x5 ;  /* 0x00000005200e7836 */ /* 0x002fe20000000000 */
[----:B------:R-:W-:-:S07]  /*c0b0*/  MOV R7, R29 ;  /* 0x0000001d00077202 */ /* 0x000fce0000000f00 */
.L_x_27550:
[----:B------:R-:W-:Y:S05]  /*c0c0*/  BSYNC B1 ;  /* 0x0000000000017941 */ /* 0x000fea0003800000 */
.L_x_27549:
        /* <DEDUP_REMOVED lines=13> */
[----:B------:R-:W0:Y:S01]  /*c1a0*/  LDS.64 R8, [R7] ;  /* 0x0000000007087984 */ /* 0x000e220000000a00 */
[----:B------:R-:W-:-:S05]  /*c1b0*/  LEA.HI.X R11, R18, R5, R11, 0x3, P0 ;  /* 0x00000005120b7211 */ /* 0x000fca00000f1c0b */
[----:B0-----:R0:W-:Y:S04]  /*c1c0*/  STG.E.64 desc[UR10][R10.64], R8 ;  /* 0x000000080a007986 */ /* 0x0011e8000c101b0a */
.L_x_27554:
[----:B------:R-:W-:Y:S05]  /*c1d0*/  BSYNC B1 ;  /* 0x0000000000017941 */ /* 0x000fea0003800000 */
.L_x_27553:
[----:B------:R-:W-:Y:S01]  /*c1e0*/  IADD3.X R21, R21, UR8, RZ, P2, !PT ;  /* 0x0000000815157c10 */ /* 0x000fe200097fe4ff */
[----:B------:R-:W-:Y:S06]  /*c1f0*/  @!P1 BRA `(.L_x_27548) ;  /* 0x0000000000609947 */ /* 0x000fec0003800000 */
[----:B------:R-:W-:Y:S02]  /*c200*/  IADD3 R7, R17, -0x1, RZ ;  /* 0xffffffff11077810 */ /* 0x000fe40007ffe0ff */
[----:B0-----:R-:W-:Y:S02]  /*c210*/  LOP3.LUT R9, R4, 0x1c, RZ, 0xc0, !PT ;  /* 0x0000001c04097812 */ /* 0x001fe400078ec0ff */
[----:B------:R-:W-:-:S03]  /*c220*/  LOP3.LUT R10, R7, 0x1f, RZ, 0xc0, !PT ;  /* 0x0000001f070a7812 */ /* 0x000fc600078ec0ff */
[----:B------:R-:W-:Y:S01]  /*c230*/  IMAD.IADD R7, R9, 0x1, R14 ;  /* 0x0000000109077824 */ /* 0x000fe200078e020e */
[----:B------:R-:W-:-:S03]  /*c240*/  ISETP.GE.U32.AND P0, PT, R10, R6, PT ;  /* 0x000000060a00720c */ /* 0x000fc60003f06070 */
[----:B------:R-:W-:-:S05]  /*c250*/  IMAD R7, R16, 0x21, R7 ;  /* 0x0000002110077824 */ /* 0x000fca00078e0207 */
[----:B------:R-:W-:-:S05]  /*c260*/  LEA R16, R7, UR4, 0x3 ;  /* 0x0000000407107c11 */ /* 0x000fca000f8e18ff */
        /* <DEDUP_REMOVED lines=17> */
.L_x_27548:
[----:B------:R-:W-:Y:S05]  /*c380*/  BSYNC B0 ;  /* 0x0000000000007941 */ /* 0x000fea0003800000 */
.L_x_27547:
        /* <DEDUP_REMOVED lines=42> */
.L_x_27565:
[----:B-1----:R-:W-:-:S07]  /*c630*/  FMNMX R3, R4, R5, !PT ;  /* 0x0000000504037209 */ /* 0x002fce0007800000 */
.L_x_27557:
[----:B------:R-:W-:Y:S05]  /*c640*/  BSYNC B0 ;  /* 0x0000000000007941 */ /* 0x000fea0003800000 */
.L_x_27556:
[----:B------:R-:W-:Y:S01]  /*c650*/  ISETP.NE.AND P0, PT, R12, RZ, PT ;  /* 0x000000ff0c00720c */ /* 0x000fe20003f05270 */
[----:B------:R-:W-:-:S12]  /*c660*/  BSSY B0, `(.L_x_27555) ;  /* 0x0000004000007945 */ /* 0x000fd80003800000 */
[----:B------:R-:W-:Y:S05]  /*c670*/  @P0 BRA `(.L_x_27559) ;  /* 0x0000000000080947 */ /* 0x000fea0003800000 */
[----:B0-----:R-:W0:Y:S02]  /*c680*/  LDC.64 R4, c[0x0][0x238] ;  /* 0x00008e00ff047b82 */ /* 0x001e240000000a00 */
[----:B0-----:R1:W-:Y:S02]  /*c690*/  REDG.E.MAX.S32.STRONG.GPU desc[UR10][R4.64], R3 ;  /* 0x000000030400798e */ /* 0x0013e4000d10e38a */
.L_x_27559:
[----:B------:R-:W-:Y:S05]  /*c6a0*/  BSYNC B0 ;  /* 0x0000000000007941 */ /* 0x000fea0003800000 */
.L_x_27555:
        /* <DEDUP_REMOVED lines=12> */
[----:B01----:R-:W-:Y:S05]  /*c770*/  CALL.REL.NOINC `($__internal_561_$__cuda_sm20_rcp_rn_f32_slowpath) ;  /* 0x0000000400847944 */ /* 0x003fea0003c00000 */
[----:B------:R-:W-:Y:S05]  /*c780*/  BRA `(.L_x_27561) ;  /* 0x0000000000107947 */ /* 0x000fea0003800000 */
.L_x_27560:
[----:B--2---:R-:W2:Y:S02]  /*c790*/  MUFU.RCP R17, R2 ;  /* 0x0000000200117308 */ /* 0x004ea40000001000 */
[----:B--2---:R-:W-:-:S04]  /*c7a0*/  FFMA R0, R17, R2, -1 ;  /* 0xbf80000011007423 */ /* 0x004fc80000000002 */
[----:B------:R-:W-:-:S04]  /*c7b0*/  FADD.FTZ R0, -R0, -RZ ;  /* 0x800000ff00007221 */ /* 0x000fc80000010100 */
[----:B------:R-:W-:-:S07]  /*c7c0*/  FFMA R17, R17, R0, R17 ;  /* 0x0000000011117223 */ /* 0x000fce0000000011 */
.L_x_27561:
[----:B-1----:R-:W1:Y:S02]  /*c7d0*/  LDC.64 R2, c[0x0][0x240] ;  /* 0x00009000ff027b82 */ /* 0x002e640000000a00 */
[----:B-1----:R-:W-:Y:S01]  /*c7e0*/  STG.E desc[UR10][R2.64], R17 ;  /* 0x0000001102007986 */ /* 0x002fe2000c10190a */
[----:B------:R-:W-:Y:S05]  /*c7f0*/  EXIT ;  /* 0x000000000000794d */ /* 0x000fea0003800000 */
.L_x_27558:
[----:B------:R-:W-:Y:S01]  /*c800*/  MOV R7, 0x4 ;  /* 0x0000000400077802 */ /* 0x000fe20000000f00 */
[----:B------:R-:W-:Y:S01]  /*c810*/  IMAD.MOV.U32 R9, RZ, RZ, 0x1f ;  /* 0x0000001fff097424 */ /* 0x000fe200078e00ff */
[----:B------:R-:W-:-:S07]  /*c820*/  MOV R6, 0xffffffff ;  /* 0xffffffff00067802 */ /* 0x000fce0000000f00 */
[----:B01----:R-:W-:Y:S05]  /*c830*/  WARPSYNC.COLLECTIVE R6, `(.L_x_27562) ;  /* 0x0000000006087348 */ /* 0x003fea0003c00000 */
[----:B-1----:R1:W2:Y:S02]  /*c840*/  SHFL.DOWN P0, R5, R0, R7, R9 ;  /* 0x0800000700057389 */ /* 0x0022a40000000009 */
[----:B012---:R-:W-:Y:S01]  /*c850*/  ENDCOLLECTIVE ;  /* 0x000000000000791b */ /* 0x007fe20003800000 */
.L_x_27562:
[----:B------:R-:W-:Y:S02]  /*c860*/  IMAD.MOV.U32 R7, RZ, RZ, 0x2 ;  /* 0x00000002ff077424 */ /* 0x000fe400078e00ff */
[----:B------:R-:W-:-:S05]  /*c870*/  IMAD.MOV.U32 R3, RZ, RZ, R5 ;  /* 0x000000ffff037224 */ /* 0x000fca00078e0005 */
[----:B------:R-:W-:-:S04]  /*c880*/  FMNMX R3, R3, R0, !PT ;  /* 0x0000000003037209 */ /* 0x000fc80007800000 */
[----:B------:R-:W-:-:S07]  /*c890*/  MOV R0, R3 ;  /* 0x0000000300007202 */ /* 0x000fce0000000f00 */
[----:B------:R-:W-:Y:S05]  /*c8a0*/  WARPSYNC.COLLECTIVE R6, `(.L_x_27563) ;  /* 0x0000000006087348 */ /* 0x000fea0003c00000 */
[----:B------:R0:W1:Y:S02]  /*c8b0*/  SHFL.DOWN P0, R5, R0, R7, R9 ;  /* 0x0800000700057389 */ /* 0x0000640000000009 */
[----:B01----:R-:W-:Y:S01]  /*c8c0*/  ENDCOLLECTIVE ;  /* 0x000000000000791b */ /* 0x003fe20003800000 */
.L_x_27563:
[----:B------:R-:W-:Y:S02]  /*c8d0*/  MOV R7, 0x1 ;  /* 0x0000000100077802 */ /* 0x000fe40000000f00 */
[----:B------:R-:W-:-:S04]  /*c8e0*/  MOV R4, R5 ;  /* 0x0000000500047202 */ /* 0x000fc80000000f00 */
[----:B------:R-:W-:-:S05]  /*c8f0*/  FMNMX R4, R3, R4, !PT ;  /* 0x0000000403047209 */ /* 0x000fca0007800000 */
[----:B------:R-:W-:-:S07]  /*c900*/  IMAD.MOV.U32 R0, RZ, RZ, R4 ;  /* 0x000000ffff007224 */ /* 0x000fce00078e0004 */
[----:B------:R-:W-:Y:S05]  /*c910*/  WARPSYNC.COLLECTIVE R6, `(.L_x_27564) ;  /* 0x0000000006087348 */ /* 0x000fea0003c00000 */
[----:B------:R0:W1:Y:S02]  /*c920*/  SHFL.DOWN P0, R5, R0, R7, R9 ;  /* 0x0800000700057389 */ /* 0x0000640000000009 */
[----:B01----:R-:W-:Y:S01]  /*c930*/  ENDCOLLECTIVE ;  /* 0x000000000000791b */ /* 0x003fe20003800000 */
.L_x_27564:
[----:B------:R-:W-:Y:S05]  /*c940*/  BRA `(.L_x_27565) ;  /* 0xfffffffc00387947 */ /* 0x000fea000383ffff */
        .weak           $__internal_560_$__cuda_sm20_div_u64
        .type           $__internal_560_$__cuda_sm20_div_u64,@function
        .size           $__internal_560_$__cuda_sm20_div_u64,($__internal_561_$__cuda_sm20_rcp_rn_f32_slowpath - $__internal_560_$__cuda_sm20_div_u64)
$__internal_560_$__cuda_sm20_div_u64:
        /* <DEDUP_REMOVED lines=67> */
[----:B------:R-:W-:Y:S06]  /*cd80*/  RET.REL.NODEC R4 `(_ZN18transformer_engine6detail38cast_transpose_fused_kernel_notalignedILb0ELb0ELb1EfNS_16CTDBiasDActParamIff13__nv_fp8_e4m3fEELi2ELi8ENS_5EmptyEXadL_ZNS_5qgeluIffEET_T0_RKS5_EEEEvT3_mmm) ;  /* 0xffffff30049c7950 */ /* 0x000fec0003c3ffff */
        .weak           $__internal_561_$__cuda_sm20_rcp_rn_f32_slowpath
        .type           $__internal_561_$__cuda_sm20_rcp_rn_f32_slowpath,@function
        .size           $__internal_561_$__cuda_sm20_rcp_rn_f32_slowpath,(.L_x_35046 - $__internal_561_$__cuda_sm20_rcp_rn_f32_slowpath)
$__internal_561_$__cuda_sm20_rcp_rn_f32_slowpath:
        /* <DEDUP_REMOVED lines=15> */
.L_x_27567:
        /* <DEDUP_REMOVED lines=33> */
.L_x_27569:
[----:B------:R0:W1:Y:S02]  /*d090*/  MUFU.RCP R17, R0 ;  /* 0x0000000000117308 */ /* 0x0000640000001000 */
.L_x_27568:
[----:B------:R-:W-:Y:S05]  /*d0a0*/  BSYNC B0 ;  /* 0x0000000000007941 */ /* 0x000fea0003800000 */
.L_x_27566:
[----:B------:R-:W-:Y:S01]  /*d0b0*/  HFMA2.MMA R15, -RZ, RZ, 0, 0 ;  /* 0x00000000ff0f7435 */ /* 0x000fe200000001ff */
[----:B------:R-:W-:-:S05]  /*d0c0*/  IMAD.MOV.U32 R14, RZ, RZ, R13 ;  /* 0x000000ffff0e7224 */ /* 0x000fca00078e000d */
[----:B01----:R-:W-:Y:S05]  /*d0d0*/  RET.REL.NODEC R14 `(_ZN18transformer_engine6detail38cast_transpose_fused_kernel_notalignedILb0ELb0ELb1EfNS_16CTDBiasDActParamIff13__nv_fp8_e4m3fEELi2ELi8ENS_5EmptyEXadL_ZNS_5qgeluIffEET_T0_RKS5_EEEEvT3_mmm) ;  /* 0xffffff2c0ec87950 */ /* 0x003fea0003c3ffff */
.L_x_27570:
        /* <DEDUP_REMOVED lines=10> */
.L_x_35046:


//--------------------- .text._ZN18transformer_engine6detail38cast_transpose_fused_kernel_notalignedILb0ELb0ELb1EfNS_16CTDBiasDActParamIff13__nv_fp8_e5m2fEELi2ELi8ENS_5EmptyEXadL_ZNS_5qgeluIffEET_T0_RKS5_EEEEvT3_mmm --------------------------
	.section	.text._ZN18transformer_engine6detail38cast_transpose_fused_kernel_notalignedILb0ELb0ELb1EfNS_16CTDBiasDActParamIff13__nv_fp8_e5m2fEELi2ELi8ENS_5EmptyEXadL_ZNS_5qgeluIffEET_T0_RKS5_EEEEvT3_mmm,"ax",@progbits
	.align	128
        .global         _ZN18transformer_engine6detail38cast_transpose_fused_kernel_notalignedILb0ELb0ELb1EfNS_16CTDBiasDActParamIff13__nv_fp8_e5m2fEELi2ELi8ENS_5EmptyEXadL_ZNS_5qgeluIffEET_T0_RKS5_EEEEvT3_mmm
        .type           _ZN18transformer_engine6detail38cast_transpose_fused_kernel_notalignedILb0ELb0ELb1EfNS_16CTDBiasDActParamIff13__nv_fp8_e5m2fEELi2ELi8ENS_5EmptyEXadL_ZNS_5qgeluIffEET_T0_RKS5_EEEEvT3_mmm,@function
        .size           _ZN18transformer_engine6detail38cast_transpose_fused_kernel_notalignedILb0ELb0ELb1EfNS_16CTDBiasDActParamIff13__nv_fp8_e5m2fEELi2ELi8ENS_5EmptyEXadL_ZNS_5qgeluIffEET_T0_RKS5_EEEEvT3_mmm,(.L_x_35048 - _ZN18transformer_engine6detail38cast_transpose_fused_kernel_notalignedILb0ELb0ELb1EfNS_16CTDBiasDActParamIff13__nv_fp8_e5m2fEELi2ELi8ENS_5EmptyEXadL_ZNS_5qgeluIffEET_T0_RKS5_EEEEvT3_mmm)
        .other          _ZN18transformer_engine6detail38cast_transpose_fused_kernel_notalignedILb0ELb0ELb1EfNS_16CTDBiasDActParamIff13__nv_fp8_e5m2fEELi2ELi8ENS_5EmptyEXadL_ZNS_5qgeluIffEET_T0_RKS5_EEEEvT3_mmm,@"STO_CUDA_ENTRY STV_DEFAULT"
_ZN18transformer_engine6detail38cast_transpose_fused_kernel_notalignedILb0ELb0ELb1EfNS_16CTDBiasDActParamIff13__nv_fp8_e5m2fEELi2ELi8ENS_5EmptyEXadL_ZNS_5qgeluIffEET_T0_RKS5_EEEEvT3_mmm:
.text._ZN18transformer_engine6detail38cast_transpose_fused_kernel_notalignedILb0ELb0ELb1EfNS_16CTDBiasDActParamIff13__nv_fp8_e5m2fEELi2ELi8ENS_5EmptyEXadL_ZNS_5qgeluIffEET_T0_RKS5_EEEEvT3_mmm:
        /* <DEDUP_REMOVED lines=19> */
[----:B------:R-:W-:Y:S05]  /*0130*/  CALL.REL.NOINC `($__internal_562_$__cuda_sm20_div_u64) ;  /* 0x000000c800047944 */ /* 0x000fea0003c00000 */
        /* <DEDUP_REMOVED lines=9> */
.L_x_27571:
        /* <DEDUP_REMOVED lines=22> */
.L_x_27572:
        /* <DEDUP_REMOVED lines=205> */
[----:B-----5:R-:W-:Y:S05]  /*1000*/  CALL.REL.NOINC `($__internal_563_$__cuda_sm20_rcp_rn_f32_slowpath) ;  /* 0x000000bc00607944 */ /* 0x020fea0003c00000 */
[----:B------:R-:W-:Y:S05]  /*1010*/  BRA `(.L_x_27575) ;  /* 0x0000000000107947 */ /* 0x000fea0003800000 */
.L_x_27574:
[----:B------:R-:W0:Y:S02]  /*1020*/  MUFU.RCP R17, R14 ;  /* 0x0000000e00117308 */ /* 0x000e240000001000 */
[----:B0-----:R-:W-:-:S04]  /*1030*/  FFMA R0, R14, R17, -1 ;  /* 0xbf8000000e007423 */ /* 0x001fc80000000011 */
[----:B------:R-:W-:-:S04]  /*1040*/  FADD.FTZ R0, -R0, -RZ ;  /* 0x800000ff00007221 */ /* 0x000fc80000010100 */
[----:B------:R-:W-:-:S07]  /*1050*/  FFMA R17, R17, R0, R17 ;  /* 0x0000000011117223 */ /* 0x000fce0000000011 */
.L_x_27575:
[----:B------:R-:W-:Y:S05]  /*1060*/  BSYNC B1 ;  /* 0x0000000000017941 */ /* 0x000fea0003800000 */
.L_x_27573:
        /* <DEDUP_REMOVED lines=19> */
[----:B-----5:R-:W-:Y:S05]  /*11a0*/  CALL.REL.NOINC `($__internal_563_$__cuda_sm20_rcp_rn_f32_slowpath) ;  /* 0x000000b800f87944 */ /* 0x020fea0003c00000 */
[----:B------:R-:W-:Y:S05]  /*11b0*/  BRA `(.L_x_27578) ;  /* 0x0000000000107947 */ /* 0x000fea0003800000 */
.L_x_27577:
[----:B------:R-:W0:Y:S02]  /*11c0*/  MUFU.RCP R17, R14 ;  /* 0x0000000e00117308 */ /* 0x000e240000001000 */
[----:B0-----:R-:W-:-:S04]  /*11d0*/  FFMA R0, R14, R17, -1 ;  /* 0xbf8000000e007423 */ /* 0x001fc80000000011 */
[----:B------:R-:W-:-:S04]  /*11e0*/  FADD.FTZ R0, -R0, -RZ ;  /* 0x800000ff00007221 */ /* 0x000fc80000010100 */
[----:B------:R-:W-:-:S07]  /*11f0*/  FFMA R17, R17, R0, R17 ;  /* 0x0000000011117223 */ /* 0x000fce0000000011 */
.L_x_27578:
[----:B------:R-:W-:Y:S05]  /*1200*/  BSYNC B1 ;  /* 0x0000000000017941 */ /* 0x000fea0003800000 */
.L_x_27576:
        /* <DEDUP_REMOVED lines=19> */
[----:B------:R-:W-:Y:S05]  /*1340*/  CALL.REL.NOINC `($__internal_563_$__cuda_sm20_rcp_rn_f32_slowpath) ;  /* 0x000000b800907944 */ /* 0x000fea0003c00000 */
[----:B------:R-:W-:Y:S05]  /*1350*/  BRA `(.L_x_27581) ;  /* 0x0000000000107947 */ /* 0x000fea0003800000 */
.L_x_27580:
[----:B------:R-:W0:Y:S02]  /*1360*/  MUFU.RCP R17, R14 ;  /* 0x0000000e00117308 */ /* 0x000e240000001000 */
[----:B0-----:R-:W-:-:S04]  /*1370*/  FFMA R0, R14, R17, -1 ;  /* 0xbf8000000e007423 */ /* 0x001fc80000000011 */
[----:B------:R-:W-:-:S04]  /*1380*/  FADD.FTZ R0, -R0, -RZ ;  /* 0x800000ff00007221 */ /* 0x000fc80000010100 */
[----:B------:R-:W-:-:S07]  /*1390*/  FFMA R17, R17, R0, R17 ;  /* 0x0000000011117223 */ /* 0x000fce0000000011 */
.L_x_27581:
[----:B------:R-:W-:Y:S05]  /*13a0*/  BSYNC B1 ;  /* 0x0000000000017941 */ /* 0x000fea0003800000 */
.L_x_27579:
        /* <DEDUP_REMOVED lines=19> */
[----:B------:R-:W-:Y:S05]  /*14e0*/  CALL.REL.NOINC `($__internal_563_$__cuda_sm20_rcp_rn_f32_slowpath) ;  /* 0x000000b800287944 */ /* 0x000fea0003c00000 */
[----:B------:R-:W-:Y:S05]  /*14f0*/  BRA `(.L_x_27584) ;  /* 0x0000000000107947 */ /* 0x000fea0003800000 */
.L_x_27583:
[----:B------:R-:W0:Y:S02]  /*1500*/  MUFU.RCP R17, R14 ;  /* 0x0000000e00117308 */ /* 0x000e240000001000 */
[----:B0-----:R-:W-:-:S04]  /*1510*/  FFMA R0, R14, R17, -1 ;  /* 0xbf8000000e007423 */ /* 0x001fc80000000011 */
[----:B------:R-:W-:-:S04]  /*1520*/  FADD.FTZ R0, -R0, -RZ ;  /* 0x800000ff00007221 */ /* 0x000fc80000010100 */
[----:B------:R-:W-:-:S07]  /*1530*/  FFMA R17, R17, R0, R17 ;  /* 0x0000000011117223 */ /* 0x000fce0000000011 */
.L_x_27584:
[----:B------:R-:W-:Y:S05]  /*1540*/  BSYNC B1 ;  /* 0x0000000000017941 */ /* 0x000fea0003800000 */
.L_x_27582:
        /* <DEDUP_REMOVED lines=19> */
[----:B------:R-:W-:Y:S05]  /*1680*/  CALL.REL.NOINC `($__internal_563_$__cuda_sm20_rcp_rn_f32_slowpath) ;  /* 0x000000b400c07944 */ /* 0x000fea0003c00000 */
[----:B------:R-:W-:Y:S05]  /*1690*/  BRA `(.L_x_27587) ;  /* 0x0000000000107947 */ /* 0x000fea0003800000 */
.L_x_27586:
[----:B------:R-:W0:Y:S02]  /*16a0*/  MUFU.RCP R17, R14 ;  /* 0x0000000e00117308 */ /* 0x000e240000001000 */
[----:B0-----:R-:W-:-:S04]  /*16b0*/  FFMA R0, R14, R17, -1 ;  /* 0xbf8000000e007423 */ /* 0x001fc80000000011 */
[----:B------:R-:W-:-:S04]  /*16c0*/  FADD.FTZ R0, -R0, -RZ ;  /* 0x800000ff00007221 */ /* 0x000fc80000010100 */
[----:B------:R-:W-:-:S07]  /*16d0*/  FFMA R17, R17, R0, R17 ;  /* 0x0000000011117223 */ /* 0x000fce0000000011 */
.L_x_27587:
[----:B------:R-:W-:Y:S05]  /*16e0*/  BSYNC B1 ;  /* 0x0000000000017941 */ /* 0x000fea0003800000 */
.L_x_27585:
        /* <DEDUP_REMOVED lines=21> */
.L_x_27589:
[----:B------:R-:W0:Y:S02]  /*1840*/  MUFU.RCP R17, R14 ;  /* 0x0000000e00117308 */ /* 0x000e240000001000 */
[----:B0-----:R-:W-:-:S04]  /*1850*/  FFMA R0, R14, R17, -1 ;  /* 0xbf8000000e007423 */ /* 0x001fc80000000011 */
[----:B------:R-:W-:-:S04]  /*1860*/  FADD.FTZ R0, -R0, -RZ ;  /* 0x800000ff00007221 */ /* 0x000fc80000010100 */
[----:B------:R-:W-:-:S07]  /*1870*/  FFMA R17, R17, R0, R17 ;  /* 0x0000000011117223 */ /* 0x000fce0000000011 */
.L_x_27590:
[----:B------:R-:W-:Y:S05]  /*1880*/  BSYNC B1 ;  /* 0x0000000000017941 */ /* 0x000fea0003800000 */
.L_x_27588:
        /* <DEDUP_REMOVED lines=21> */
.L_x_27592:
[----:B------:R-:W0:Y:S02]  /*19e0*/  MUFU.RCP R17, R14 ;  /* 0x0000000e00117308 */ /* 0x000e240000001000 */
[----:B0-----:R-:W-:-:S04]  /*19f0*/  FFMA R0, R14, R17, -1 ;  /* 0xbf8000000e007423 */ /* 0x001fc80000000011 */
[----:B------:R-:W-:-:S04]  /*1a00*/  FADD.FTZ R0, -R0, -RZ ;  /* 0x800000ff00007221 */ /* 0x000fc80000010100 */
[----:B------:R-:W-:-:S07]  /*1a10*/  FFMA R17, R17, R0, R17 ;  /* 0x0000000011117223 */ /* 0x000fce0000000011 */
.L_x_27593:
[----:B------:R-:W-:Y:S05]  /*1a20*/  BSYNC B1 ;  /* 0x0000000000017941 */ /* 0x000fea0003800000 */
.L_x_27591:
        /* <DEDUP_REMOVED lines=21> */
.L_x_27595:
[----:B------:R-:W0:Y:S02]  /*1b80*/  MUFU.RCP R17, R14 ;  /* 0x0000000e00117308 */ /* 0x000e240000001000 */
[----:B0-----:R-:W-:-:S04]  /*1b90*/  FFMA R0, R14, R17, -1 ;  /* 0xbf8000000e007423 */ /* 0x001fc80000000011 */
[----:B------:R-:W-:-:S04]  /*1ba0*/  FADD.FTZ R0, -R0, -RZ ;  /* 0x800000ff00007221 */ /* 0x000fc80000010100 */
[----:B------:R-:W-:-:S07]  /*1bb0*/  FFMA R17, R17, R0, R17 ;  /* 0x0000000011117223 */ /* 0x000fce0000000011 */
.L_x_27596:
[----:B------:R-:W-:Y:S05]  /*1bc0*/  BSYNC B1 ;  /* 0x0000000000017941 */ /* 0x000fea0003800000 */
.L_x_27594:
        /* <DEDUP_REMOVED lines=21> */
.L_x_27598:
[----:B------:R-:W0:Y:S02]  /*1d20*/  MUFU.RCP R17, R14 ;  /* 0x0000000e00117308 */ /* 0x000e240000001000 */
[----:B0-----:R-:W-:-:S04]  /*1d30*/  FFMA R0, R14, R17, -1 ;  /* 0xbf8000000e007423 */ /* 0x001fc80000000011 */
[----:B------:R-:W-:-:S04]  /*1d40*/  FADD.FTZ R0, -R0, -RZ ;  /* 0x800000ff00007221 */ /* 0x000fc80000010100 */
[----:B------:R-:W-:-:S07]  /*1d50*/  FFMA R17, R17, R0, R17 ;  /* 0x0000000011117223 */ /* 0x000fce0000000011 */
.L_x_27599:
[----:B------:R-:W-:Y:S05]  /*1d60*/  BSYNC B1 ;  /* 0x0000000000017941 */ /* 0x000fea0003800000 */
.L_x_27597:
        /* <DEDUP_REMOVED lines=21> */
.L_x_27601:
[----:B------:R-:W0:Y:S02]  /*1ec0*/  MUFU.RCP R17, R14 ;  /* 0x0000000e00117308 */ /* 0x000e240000001000 */
[----:B0-----:R-:W-:-:S04]  /*1ed0*/  FFMA R0, R14, R17, -1 ;  /* 0xbf8000000e007423 */ /* 0x001fc80000000011 */
[----:B------:R-:W-:-:S04]  /*1ee0*/  FADD.FTZ R0, -R0, -RZ ;  /* 0x800000ff00007221 */ /* 0x000fc80000010100 */
[----:B------:R-:W-:-:S07]  /*1ef0*/  FFMA R17, R17, R0, R17 ;  /* 0x0000000011117223 */ /* 0x000fce0000000011 */
.L_x_27602:
[----:B------:R-:W-:Y:S05]  /*1f00*/  BSYNC B1 ;  /* 0x0000000000017941 */ /* 0x000fea0003800000 */
.L_x_27600:
        /* <DEDUP_REMOVED lines=21> */
.L_x_27604:
[----:B------:R-:W0:Y:S02]  /*2060*/  MUFU.RCP R17, R14 ;  /* 0x0000000e00117308 */ /* 0x000e240000001000 */
[----:B0-----:R-:W-:-:S04]  /*2070*/  FFMA R0, R14, R17, -1 ;  /* 0xbf8000000e007423 */ /* 0x001fc80000000011 */
[----:B------:R-:W-:-:S04]  /*2080*/  FADD.FTZ R0, -R0, -RZ ;  /* 0x800000ff00007221 */ /* 0x000fc80000010100 */
[----:B------:R-:W-:-:S07]  /*2090*/  FFMA R17, R17, R0, R17 ;  /* 0x0000000011117223 */ /* 0x000fce0000000011 */
.L_x_27605:
[----:B------:R-:W-:Y:S05]  /*20a0*/  BSYNC B1 ;  /* 0x0000000000017941 */ /* 0x000fea0003800000 */
.L_x_27603:
        /* <DEDUP_REMOVED lines=21> */
.L_x_27607:
[----:B------:R-:W0:Y:S02]  /*2200*/  MUFU.RCP R17, R14 ;  /* 0x0000000e00117308 */ /* 0x000e240000001000 */
[----:B0-----:R-:W-:-:S04]  /*2210*/  FFMA R0, R14, R17, -1 ;  /* 0xbf8000000e007423 */ /* 0x001fc80000000011 */
[----:B------:R-:W-:-:S04]  /*2220*/  FADD.FTZ R0, -R0, -RZ ;  /* 0x800000ff00007221 */ /* 0x000fc80000010100 */
[----:B------:R-:W-:-:S07]  /*2230*/  FFMA R17, R17, R0, R17 ;  /* 0x0000000011117223 */ /* 0x000fce0000000011 */
.L_x_27608:
[----:B------:R-:W-:Y:S05]  /*2240*/  BSYNC B1 ;  /* 0x0000000000017941 */ /* 0x000fea0003800000 */
.L_x_27606:
        /* <DEDUP_REMOVED lines=21> */
.L_x_27610:
[----:B------:R-:W0:Y:S02]  /*23a0*/  MUFU.RCP R17, R14 ;  /* 0x0000000e00117308 */ /* 0x000e240000001000 */
[----:B0-----:R-:W-:-:S04]  /*23b0*/  FFMA R0, R14, R17, -1 ;  /* 0xbf8000000e007423 */ /* 0x001fc80000000011 */
[----:B------:R-:W-:-:S04]  /*23c0*/  FADD.FTZ R0, -R0, -RZ ;  /* 0x800000ff00007221 */ /* 0x000fc80000010100 */
[----:B------:R-:W-:-:S07]  /*23d0*/  FFMA R17, R17, R0, R17 ;  /* 0x0000000011117223 */ /* 0x000fce0000000011 */
.L_x_27611:
[----:B------:R-:W-:Y:S05]  /*23e0*/  BSYNC B1 ;  /* 0x0000000000017941 */ /* 0x000fea0003800000 */
.L_x_27609:
        /* <DEDUP_REMOVED lines=21> */
.L_x_27613:
[----:B------:R-:W0:Y:S02]  /*2540*/  MUFU.RCP R17, R14 ;  /* 0x0000000e00117308 */ /* 0x000e240000001000 */
[----:B0-----:R-:W-:-:S04]  /*2550*/  FFMA R0, R14, R17, -1 ;  /* 0xbf8000000e007423 */ /* 0x001fc80000000011 */
[----:B------:R-:W-:-:S04]  /*2560*/  FADD.FTZ R0, -R0, -RZ ;  /* 0x800000ff00007221 */ /* 0x000fc80000010100 */
[----:B------:R-:W-:-:S07]  /*2570*/  FFMA R17, R17, R0, R17 ;  /* 0x0000000011117223 */ /* 0x000fce0000000011 */
.L_x_27614:
[----:B------:R-:W-:Y:S05]  /*2580*/  BSYNC B1 ;  /* 0x0000000000017941 */ /* 0x000fea0003800000 */
.L_x_27612:
        /* <DEDUP_REMOVED lines=21> */
.L_x_27616:
[----:B------:R-:W0:Y:S02]  /*26e0*/  MUFU.RCP R17, R14 ;  /* 0x0000000e00117308 */ /* 0x000e240000001000 */
[----:B0-----:R-:W-:-:S04]  /*26f0*/  FFMA R0, R14, R17, -1 ;  /* 0xbf8000000e007423 */ /* 0x001fc80000000011 */
[----:B------:R-:W-:-:S04]  /*2700*/  FADD.FTZ R0, -R0, -RZ ;  /* 0x800000ff00007221 */ /* 0x000fc80000010100 */
[----:B------:R-:W-:-:S07]  /*2710*/  FFMA R17, R17, R0, R17 ;  /* 0x0000000011117223 */ /* 0x000fce0000000011 */
.L_x_27617:
[----:B------:R-:W-:Y:S05]  /*2720*/  BSYNC B1 ;  /* 0x0000000000017941 */ /* 0x000fea0003800000 */
.L_x_27615:
        /* <DEDUP_REMOVED lines=20> */
[----:B------:R-:W-:Y:S01]  /*2870*/  IMAD.MOV.U32 R0, RZ, RZ, R17 ;  /* 0x000000ffff007224 */ /* 0x000fe200078e0011 */
[----:B------:R-:W-:Y:S06]  /*2880*/  BRA `(.L_x_27620) ;  /* 0x0000000000107947 */ /* 0x000fec0003800000 */
.L_x_27619:
[----:B------:R-:W0:Y:S02]  /*2890*/  MUFU.RCP R0, R41 ;  /* 0x0000002900007308 */ /* 0x000e240000001000 */
[----:B0-----:R-:W-:-:S04]  /*28a0*/  FFMA R13, R41, R0, -1 ;  /* 0xbf800000290d7423 */ /* 0x001fc80000000000 */
[----:B------:R-:W-:-:S04]  /*28b0*/  FADD.FTZ R13, -R13, -RZ ;  /* 0x800000ff0d0d7221 */ /* 0x000fc80000010100 */
[----:B------:R-:W-:-:S07]  /*28c0*/  FFMA R0, R0, R13, R0 ;  /* 0x0000000d00007223 */ /* 0x000fce0000000000 */
.L_x_27620:
[----:B------:R-:W-:Y:S05]  /*28d0*/  BSYNC B1 ;  /* 0x0000000000017941 */ /* 0x000fea0003800000 */
.L_x_27618:
        /* <DEDUP_REMOVED lines=50> */
.L_x_27622:
[----:B------:R-:W-:Y:S05]  /*2c00*/  BSYNC B0 ;  /* 0x0000000000007941 */ /* 0x000fea0003800000 */
.L_x_27621:
        /* <DEDUP_REMOVED lines=10> */
.L_x_27624:
[----:B------:R-:W-:Y:S05]  /*2cb0*/  BSYNC B0 ;  /* 0x0000000000007941 */ /* 0x000fea0003800000 */
.L_x_27623:
        /* <DEDUP_REMOVED lines=27> */
.L_x_27626:
[----:B------:R-:W-:Y:S05]  /*2e70*/  BSYNC B0 ;  /* 0x0000000000007941 */ /* 0x000fea0003800000 */
.L_x_27625:
        /* <DEDUP_REMOVED lines=21> */
.L_x_27628:
[----:B------:R-:W-:Y:S05]  /*2fd0*/  BSYNC B0 ;  /* 0x0000000000007941 */ /* 0x000fea0003800000 */
.L_x_27627:
        /* <DEDUP_REMOVED lines=25> */
.L_x_27630:
[----:B------:R-:W-:Y:S05]  /*3170*/  BSYNC B0 ;  /* 0x0000000000007941 */ /* 0x000fea0003800000 */
.L_x_27629:
        /* <DEDUP_REMOVED lines=132> */
[----:B-----5:R-:W-:Y:S05]  /*39c0*/  CALL.REL.NOINC `($__internal_563_$__cuda_sm20_rcp_rn_f32_slowpath) ;  /* 0x0000009000f07944 */ /* 0x020fea0003c00000 */
[----:B------:R-:W-:Y:S05]  /*39d0*/  BRA `(.L_x_27633) ;  /* 0x0000000000107947 */ /* 0x000fea0003800000 */
.L_x_27632:
[----:B------:R-:W0:Y:S02]  /*39e0*/  MUFU.RCP R17, R18 ;  /* 0x0000001200117308 */ /* 0x000e240000001000 */
[----:B0-----:R-:W-:-:S04]  /*39f0*/  FFMA R0, R18, R17, -1 ;  /* 0xbf80000012007423 */ /* 0x001fc80000000011 */
[----:B------:R-:W-:-:S04]  /*3a00*/  FADD.FTZ R0, -R0, -RZ ;  /* 0x800000ff00007221 */ /* 0x000fc80000010100 */
[----:B------:R-:W-:-:S07]  /*3a10*/  FFMA R17, R17, R0, R17 ;  /* 0x0000000011117223 */ /* 0x000fce0000000011 */
.L_x_27633:
[----:B------:R-:W-:Y:S05]  /*3a20*/  BSYNC B1 ;  /* 0x0000000000017941 */ /* 0x000fea0003800000 */
.L_x_27631:
        /* <DEDUP_REMOVED lines=21> */
.L_x_27635:
[----:B------:R-:W0:Y:S02]  /*3b80*/  MUFU.RCP R17, R14 ;  /* 0x0000000e00117308 */ /* 0x000e240000001000 */
[----:B0-----:R-:W-:-:S04]  /*3b90*/  FFMA R0, R14, R17, -1 ;  /* 0xbf8000000e007423 */ /* 0x001fc80000000011 */
[----:B------:R-:W-:-:S04]  /*3ba0*/  FADD.FTZ R0, -R0, -RZ ;  /* 0x800000ff00007221 */ /* 0x000fc80000010100 */
[----:B------:R-:W-:-:S07]  /*3bb0*/  FFMA R17, R17, R0, R17 ;  /* 0x0000000011117223 */ /* 0x000fce0000000011 */
.L_x_27636:
[----:B------:R-:W-:Y:S05]  /*3bc0*/  BSYNC B1 ;  /* 0x0000000000017941 */ /* 0x000fea0003800000 */
.L_x_27634:
        /* <DEDUP_REMOVED lines=19> */
[----:B-----5:R-:W-:Y:S05]  /*3d00*/  CALL.REL.NOINC `($__internal_563_$__cuda_sm20_rcp_rn_f32_slowpath) ;  /* 0x0000009000207944 */ /* 0x020fea0003c00000 */
[----:B------:R-:W-:Y:S05]  /*3d10*/  BRA `(.L_x_27639) ;  /* 0x0000000000107947 */ /* 0x000fea0003800000 */
.L_x_27638:
[----:B------:R-:W0:Y:S02]  /*3d20*/  MUFU.RCP R17, R14 ;  /* 0x0000000e00117308 */ /* 0x000e240000001000 */
[----:B0-----:R-:W-:-:S04]  /*3d30*/  FFMA R0, R14, R17, -1 ;  /* 0xbf8000000e007423 */ /* 0x001fc80000000011 */
[----:B------:R-:W-:-:S04]  /*3d40*/  FADD.FTZ R0, -R0, -RZ ;  /* 0x800000ff00007221 */ /* 0x000fc80000010100 */
[----:B------:R-:W-:-:S07]  /*3d50*/  FFMA R17, R17, R0, R17 ;  /* 0x0000000011117223 */ /* 0x000fce0000000011 */
.L_x_27639:
[----:B------:R-:W-:Y:S05]  /*3d60*/  BSYNC B1 ;  /* 0x0000000000017941 */ /* 0x000fea0003800000 */
.L_x_27637:
        /* <DEDUP_REMOVED lines=21> */
.L_x_27641:
[----:B------:R-:W0:Y:S02]  /*3ec0*/  MUFU.RCP R17, R14 ;  /* 0x0000000e00117308 */ /* 0x000e240000001000 */
[----:B0-----:R-:W-:-:S04]  /*3ed0*/  FFMA R0, R14, R17, -1 ;  /* 0xbf8000000e007423 */ /* 0x001fc80000000011 */
[----:B------:R-:W-:-:S04]  /*3ee0*/  FADD.FTZ R0, -R0, -RZ ;  /* 0x800000ff00007221 */ /* 0x000fc80000010100 */
[----:B------:R-:W-:-:S07]  /*3ef0*/  FFMA R17, R17, R0, R17 ;  /* 0x0000000011117223 */ /* 0x000fce0000000011 */
.L_x_27642:
[----:B------:R-:W-:Y:S05]  /*3f00*/  BSYNC B1 ;  /* 0x0000000000017941 */ /* 0x000fea0003800000 */
.L_x_27640:
        /* <DEDUP_REMOVED lines=21> */
.L_x_27644:
[----:B------:R-:W0:Y:S02]  /*4060*/  MUFU.RCP R17, R14 ;  /* 0x0000000e00117308 */ /* 0x000e240000001000 */
[----:B0-----:R-:W-:-:S04]  /*4070*/  FFMA R0, R14, R17, -1 ;  /* 0xbf8000000e007423 */ /* 0x001fc80000000011 */
[----:B------:R-:W-:-:S04]  /*4080*/  FADD.FTZ R0, -R0, -RZ ;  /* 0x800000ff00007221 */ /* 0x000fc80000010100 */
[----:B------:R-:W-:-:S07]  /*4090*/  FFMA R17, R17, R0, R17 ;  /* 0x0000000011117223 */ /* 0x000fce0000000011 */
.L_x_27645:
[----:B------:R-:W-:Y:S05]  /*40a0*/  BSYNC B1 ;  /* 0x0000000000017941 */ /* 0x000fea0003800000 */
.L_x_27643:
        /* <DEDUP_REMOVED lines=21> */
.L_x_27647:
[----:B------:R-:W0:Y:S02]  /*4200*/  MUFU.RCP R17, R14 ;  /* 0x0000000e00117308 */ /* 0x000e240000001000 */
[----:B0-----:R-:W-:-:S04]  /*4210*/  FFMA R0, R14, R17, -1 ;  /* 0xbf8000000e007423 */ /* 0x001fc80000000011 */
[----:B------:R-:W-:-:S04]  /*4220*/  FADD.FTZ R0, -R0, -RZ ;  /* 0x800000ff00007221 */ /* 0x000fc80000010100 */
[----:B------:R-:W-:-:S07]  /*4230*/  FFMA R17, R17, R0, R17 ;  /* 0x0000000011117223 */ /* 0x000fce0000000011 */
.L_x_27648:
[----:B------:R-:W-:Y:S05]  /*4240*/  BSYNC B1 ;  /* 0x0000000000017941 */ /* 0x000fea0003800000 */
.L_x_27646:
        /* <DEDUP_REMOVED lines=21> */
.L_x_27650:
[----:B------:R-:W0:Y:S02]  /*43a0*/  MUFU.RCP R17, R14 ;  /* 0x0000000e00117308 */ /* 0x000e240000001000 */
[----:B0-----:R-:W-:-:S04]  /*43b0*/  FFMA R0, R14, R17, -1 ;  /* 0xbf8000000e007423 */ /* 0x001fc80000000011 */
[----:B------:R-:W-:-:S04]  /*43c0*/  FADD.FTZ R0, -R0, -RZ ;  /* 0x800000ff00007221 */ /* 0x000fc80000010100 */
[----:B------:R-:W-:-:S07]  /*43d0*/  FFMA R17, R17, R0, R17 ;  /* 0x0000000011117223 */ /* 0x000fce0000000011 */
.L_x_27651:
[----:B------:R-:W-:Y:S05]  /*43e0*/  BSYNC B1 ;  /* 0x0000000000017941 */ /* 0x000fea0003800000 */
.L_x_27649:
        /* <DEDUP_REMOVED lines=21> */
.L_x_27653:
[----:B------:R-:W0:Y:S02]  /*4540*/  MUFU.RCP R17, R14 ;  /* 0x0000000e00117308 */ /* 0x000e240000001000 */
[----:B0-----:R-:W-:-:S04]  /*4550*/  FFMA R0, R14, R17, -1 ;  /* 0xbf8000000e007423 */ /* 0x001fc80000000011 */
[----:B------:R-:W-:-:S04]  /*4560*/  FADD.FTZ R0, -R0, -RZ ;  /* 0x800000ff00007221 */ /* 0x000fc80000010100 */
[----:B------:R-:W-:-:S07]  /*4570*/  FFMA R17, R17, R0, R17 ;  /* 0x0000000011117223 */ /* 0x000fce0000000011 */
.L_x_27654:
[----:B------:R-:W-:Y:S05]  /*4580*/  BSYNC B1 ;  /* 0x0000000000017941 */ /* 0x000fea0003800000 */
.L_x_27652:
        /* <DEDUP_REMOVED lines=21> */
.L_x_27656:
[----:B------:R-:W0:Y:S02]  /*46e0*/  MUFU.RCP R17, R14 ;  /* 0x0000000e00117308 */ /* 0x000e240000001000 */
[----:B0-----:R-:W-:-:S04]  /*46f0*/  FFMA R0, R14, R17, -1 ;  /* 0xbf8000000e007423 */ /* 0x001fc80000000011 */
[----:B------:R-:W-:-:S04]  /*4700*/  FADD.FTZ R0, -R0, -RZ ;  /* 0x800000ff00007221 */ /* 0x000fc80000010100 */
[----:B------:R-:W-:-:S07]  /*4710*/  FFMA R17, R17, R0, R17 ;  /* 0x0000000011117223 */ /* 0x000fce0000000011 */
.L_x_27657:
[----:B------:R-:W-:Y:S05]  /*4720*/  BSYNC B1 ;  /* 0x0000000000017941 */ /* 0x000fea0003800000 */
.L_x_27655:
        /* <DEDUP_REMOVED lines=21> */
.L_x_27659:
[----:B------:R-:W0:Y:S02]  /*4880*/  MUFU.RCP R17, R14 ;  /* 0x0000000e00117308 */ /* 0x000e240000001000 */
[----:B0-----:R-:W-:-:S04]  /*4890*/  FFMA R0, R14, R17, -1 ;  /* 0xbf8000000e007423 */ /* 0x001fc80000000011 */
[----:B------:R-:W-:-:S04]  /*48a0*/  FADD.FTZ R0, -R0, -RZ ;  /* 0x800000ff00007221 */ /* 0x000fc80000010100 */
[----:B------:R-:W-:-:S07]  /*48b0*/  FFMA R17, R17, R0, R17 ;  /* 0x0000000011117223 */ /* 0x000fce0000000011 */
.L_x_27660:
[----:B------:R-:W-:Y:S05]  /*48c0*/  BSYNC B1 ;  /* 0x0000000000017941 */ /* 0x000fea0003800000 */
.L_x_27658:
        /* <DEDUP_REMOVED lines=21> */
.L_x_27662:
[----:B------:R-:W0:Y:S02]  /*4a20*/  MUFU.RCP R17, R14 ;  /* 0x0000000e00117308 */ /* 0x000e240000001000 */
[----:B0-----:R-:W-:-:S04]  /*4a30*/  FFMA R0, R14, R17, -1 ;  /* 0xbf8000000e007423 */ /* 0x001fc80000000011 */
[----:B------:R-:W-:-:S04]  /*4a40*/  FADD.FTZ R0, -R0, -RZ ;  /* 0x800000ff00007221 */ /* 0x000fc80000010100 */
[----:B------:R-:W-:-:S07]  /*4a50*/  FFMA R17, R17, R0, R17 ;  /* 0x0000000011117223 */ /* 0x000fce0000000011 */
.L_x_27663:
[----:B------:R-:W-:Y:S05]  /*4a60*/  BSYNC B1 ;  /* 0x0000000000017941 */ /* 0x000fea0003800000 */
.L_x_27661:
        /* <DEDUP_REMOVED lines=21> */
.L_x_27665:
[----:B------:R-:W0:Y:S02]  /*4bc0*/  MUFU.RCP R17, R14 ;  /* 0x0000000e00117308 */ /* 0x000e240000001000 */
[----:B0-----:R-:W-:-:S04]  /*4bd0*/  FFMA R0, R14, R17, -1 ;  /* 0xbf8000000e007423 */ /* 0x001fc80000000011 */
[----:B------:R-:W-:-:S04]  /*4be0*/  FADD.FTZ R0, -R0, -RZ ;  /* 0x800000ff00007221 */ /* 0x000fc80000010100 */
[----:B------:R-:W-:-:S07]  /*4bf0*/  FFMA R17, R17, R0, R17 ;  /* 0x0000000011117223 */ /* 0x000fce0000000011 */
.L_x_27666:
[----:B------:R-:W-:Y:S05]  /*4c00*/  BSYNC B1 ;  /* 0x0000000000017941 */ /* 0x000fea0003800000 */
.L_x_27664:
        /* <DEDUP_REMOVED lines=21> */
.L_x_27668:
[----:B------:R-:W0:Y:S02]  /*4d60*/  MUFU.RCP R17, R14 ;  /* 0x0000000e00117308 */ /* 0x000e240000001000 */
[----:B0-----:R-:W-:-:S04]  /*4d70*/  FFMA R0, R14, R17, -1 ;  /* 0xbf8000000e007423 */ /* 0x001fc80000000011 */
[----:B------:R-:W-:-:S04]  /*4d80*/  FADD.FTZ R0, -R0, -RZ ;  /* 0x800000ff00007221 */ /* 0x000fc80000010100 */
[----:B------:R-:W-:-:S07]  /*4d90*/  FFMA R17, R17, R0, R17 ;  /* 0x0000000011117223 */ /* 0x000fce0000000011 */
.L_x_27669:
[----:B------:R-:W-:Y:S05]  /*4da0*/  BSYNC B1 ;  /* 0x0000000000017941 */ /* 0x000fea0003800000 */
.L_x_27667:
        /* <DEDUP_REMOVED lines=21> */
.L_x_27671:
[----:B------:R-:W0:Y:S02]  /*4f00*/  MUFU.RCP R17, R14 ;  /* 0x0000000e00117308 */ /* 0x000e240000001000 */
[----:B0-----:R-:W-:-:S04]  /*4f10*/  FFMA R0, R14, R17, -1 ;  /* 0xbf8000000e007423 */ /* 0x001fc80000000011 */
[----:B------:R-:W-:-:S04]  /*4f20*/  FADD.FTZ R0, -R0, -RZ ;  /* 0x800000ff00007221 */ /* 0x000fc80000010100 */
[----:B------:R-:W-:-:S07]  /*4f30*/  FFMA R17, R17, R0, R17 ;  /* 0x0000000011117223 */ /* 0x000fce0000000011 */
.L_x_27672:
[----:B------:R-:W-:Y:S05]  /*4f40*/  BSYNC B1 ;  /* 0x0000000000017941 */ /* 0x000fea0003800000 */
.L_x_27670:
        /* <DEDUP_REMOVED lines=21> */
.L_x_27674:
[----:B------:R-:W0:Y:S02]  /*50a0*/  MUFU.RCP R17, R14 ;  /* 0x0000000e00117308 */ /* 0x000e240000001000 */
[----:B0-----:R-:W-:-:S04]  /*50b0*/  FFMA R0, R14, R17, -1 ;  /* 0xbf8000000e007423 */ /* 0x001fc80000000011 */
[----:B------:R-:W-:-:S04]  /*50c0*/  FADD.FTZ R0, -R0, -RZ ;  /* 0x800000ff00007221 */ /* 0x000fc80000010100 */
[----:B------:R-:W-:-:S07]  /*50d0*/  FFMA R17, R17, R0, R17 ;  /* 0x0000000011117223 */ /* 0x000fce0000000011 */
.L_x_27675:
[----:B------:R-:W-:Y:S05]  /*50e0*/  BSYNC B1 ;  /* 0x0000000000017941 */ /* 0x000fea0003800000 */
.L_x_27673:
        /* <DEDUP_REMOVED lines=21> */
.L_x_27677:
[----:B------:R-:W0:Y:S02]  /*5240*/  MUFU.RCP R17, R14 ;  /* 0x0000000e00117308 */ /* 0x000e240000001000 */
[----:B0-----:R-:W-:-:S04]  /*5250*/  FFMA R0, R14, R17, -1 ;  /* 0xbf8000000e007423 */ /* 0x001fc80000000011 */
[----:B------:R-:W-:-:S04]  /*5260*/  FADD.FTZ R0, -R0, -RZ ;  /* 0x800000ff00007221 */ /* 0x000fc80000010100 */
[----:B------:R-:W-:-:S07]  /*5270*/  FFMA R17, R17, R0, R17 ;  /* 0x0000000011117223 */ /* 0x000fce0000000011 */
.L_x_27678:
[----:B------:R-:W-:Y:S05]  /*5280*/  BSYNC B1 ;  /* 0x0000000000017941 */ /* 0x000fea0003800000 */
.L_x_27676:
        /* <DEDUP_REMOVED lines=38> */
.L_x_27680:
[----:B------:R-:W-:Y:S05]  /*54f0*/  BSYNC B0 ;  /* 0x0000000000007941 */ /* 0x000fea0003800000 */
.L_x_27679:
        /* <DEDUP_REMOVED lines=11> */
.L_x_27682:
[----:B------:R-:W-:Y:S05]  /*55b0*/  BSYNC B0 ;  /* 0x0000000000007941 */ /* 0x000fea0003800000 */
.L_x_27681:
        /* <DEDUP_REMOVED lines=14> */
.L_x_27684:
[----:B------:R-:W-:Y:S05]  /*56a0*/  BSYNC B0 ;  /* 0x0000000000007941 */ /* 0x000fea0003800000 */
.L_x_27683:
        /* <DEDUP_REMOVED lines=14> */
.L_x_27686:
[----:B------:R-:W-:Y:S05]  /*5790*/  BSYNC B0 ;  /* 0x0000000000007941 */ /* 0x000fea0003800000 */
.L_x_27685:
        /* <DEDUP_REMOVED lines=15> */
.L_x_27688:
[----:B------:R-:W-:Y:S05]  /*5890*/  BSYNC B0 ;  /* 0x0000000000007941 */ /* 0x000fea0003800000 */
.L_x_27687:
        /* <DEDUP_REMOVED lines=21> */
.L_x_27690:
[----:B------:R-:W-:Y:S05]  /*59f0*/  BSYNC B0 ;  /* 0x0000000000007941 */ /* 0x000fea0003800000 */
.L_x_27689:
        /* <DEDUP_REMOVED lines=29> */
.L_x_27692:
[----:B------:R-:W-:Y:S05]  /*5bd0*/  BSYNC B0 ;  /* 0x0000000000007941 */ /* 0x000fea0003800000 */
.L_x_27691:
        /* <DEDUP_REMOVED lines=21> */
.L_x_27694:
[----:B------:R-:W-:Y:S05]  /*5d30*/  BSYNC B0 ;  /* 0x0000000000007941 */ /* 0x000fea0003800000 */
.L_x_27693:
        /* <DEDUP_REMOVED lines=136> */
[----:B-----5:R-:W-:Y:S05]  /*65c0*/  CALL.REL.NOINC `($__internal_563_$__cuda_sm20_rcp_rn_f32_slowpath) ;  /* 0x0000006400f07944 */ /* 0x020fea0003c00000 */
[----:B------:R-:W-:Y:S05]  /*65d0*/  BRA `(.L_x_27697) ;  /* 0x0000000000107947 */ /* 0x000fea0003800000 */
.L_x_27696:
[----:B------:R-:W0:Y:S02]  /*65e0*/  MUFU.RCP R17, R14 ;  /* 0x0000000e00117308 */ /* 0x000e240000001000 */
[----:B0-----:R-:W-:-:S04]  /*65f0*/  FFMA R0, R14, R17, -1 ;  /* 0xbf8000000e007423 */ /* 0x001fc80000000011 */
[----:B------:R-:W-:-:S04]  /*6600*/  FADD.FTZ R0, -R0, -RZ ;  /* 0x800000ff00007221 */ /* 0x000fc80000010100 */
[----:B------:R-:W-:-:S07]  /*6610*/  FFMA R17, R17, R0, R17 ;  /* 0x0000000011117223 */ /* 0x000fce0000000011 */
.L_x_27697:
[----:B------:R-:W-:Y:S05]  /*6620*/  BSYNC B1 ;  /* 0x0000000000017941 */ /* 0x000fea0003800000 */
.L_x_27695:
        /* <DEDUP_REMOVED lines=21> */
.L_x_27699:
[----:B------:R-:W0:Y:S02]  /*6780*/  MUFU.RCP R17, R14 ;  /* 0x0000000e00117308 */ /* 0x000e240000001000 */
[----:B0-----:R-:W-:-:S04]  /*6790*/  FFMA R0, R14, R17, -1 ;  /* 0xbf8000000e007423 */ /* 0x001fc80000000011 */
[----:B------:R-:W-:-:S04]  /*67a0*/  FADD.FTZ R0, -R0, -RZ ;  /* 0x800000ff00007221 */ /* 0x000fc80000010100 */
[----:B------:R-:W-:-:S07]  /*67b0*/  FFMA R17, R17, R0, R17 ;  /* 0x0000000011117223 */ /* 0x000fce0000000011 */
.L_x_27700:
[----:B------:R-:W-:Y:S05]  /*67c0*/  BSYNC B1 ;  /* 0x0000000000017941 */ /* 0x000fea0003800000 */
.L_x_27698:
        /* <DEDUP_REMOVED lines=21> */
.L_x_27702:
[----:B------:R-:W0:Y:S02]  /*6920*/  MUFU.RCP R17, R14 ;  /* 0x0000000e00117308 */ /* 0x000e240000001000 */
[----:B0-----:R-:W-:-:S04]  /*6930*/  FFMA R0, R14, R17, -1 ;  /* 0xbf8000000e007423 */ /* 0x001fc80000000011 */
[----:B------:R-:W-:-:S04]  /*6940*/  FADD.FTZ R0, -R0, -RZ ;  /* 0x800000ff00007221 */ /* 0x000fc80000010100 */
[----:B------:R-:W-:-:S07]  /*6950*/  FFMA R17, R17, R0, R17 ;  /* 0x0000000011117223 */ /* 0x000fce0000000011 */
.L_x_27703:
[----:B------:R-:W-:Y:S05]  /*6960*/  BSYNC B1 ;  /* 0x0000000000017941 */ /* 0x000fea0003800000 */
.L_x_27701:
        /* <DEDUP_REMOVED lines=21> */
.L_x_27705:
[----:B------:R-:W0:Y:S02]  /*6ac0*/  MUFU.RCP R17, R14 ;  /* 0x0000000e00117308 */ /* 0x000e240000001000 */
[----:B0-----:R-:W-:-:S04]  /*6ad0*/  FFMA R0, R14, R17, -1 ;  /* 0xbf8000000e007423 */ /* 0x001fc80000000011 */
[----:B------:R-:W-:-:S04]  /*6ae0*/  FADD.FTZ R0, -R0, -RZ ;  /* 0x800000ff00007221 */ /* 0x000fc80000010100 */
[----:B------:R-:W-:-:S07]  /*6af0*/  FFMA R17, R17, R0, R17 ;  /* 0x0000000011117223 */ /* 0x000fce0000000011 */
.L_x_27706:
[----:B------:R-:W-:Y:S05]  /*6b00*/  BSYNC B1 ;  /* 0x0000000000017941 */ /* 0x000fea0003800000 */
.L_x_27704:
        /* <DEDUP_REMOVED lines=21> */
.L_x_27708:
[----:B------:R-:W0:Y:S02]  /*6c60*/  MUFU.RCP R17, R14 ;  /* 0x0000000e00117308 */ /* 0x000e240000001000 */
[----:B0-----:R-:W-:-:S04]  /*6c70*/  FFMA R0, R14, R17, -1 ;  /* 0xbf8000000e007423 */ /* 0x001fc80000000011 */
[----:B------:R-:W-:-:S04]  /*6c80*/  FADD.FTZ R0, -R0, -RZ ;  /* 0x800000ff00007221 */ /* 0x000fc80000010100 */
[----:B------:R-:W-:-:S07]  /*6c90*/  FFMA R17, R17, R0, R17 ;  /* 0x0000000011117223 */ /* 0x000fce0000000011 */
.L_x_27709:
[----:B------:R-:W-:Y:S05]  /*6ca0*/  BSYNC B1 ;  /* 0x0000000000017941 */ /* 0x000fea0003800000 */
.L_x_27707:
        /* <DEDUP_REMOVED lines=21> */
.L_x_27711:
[----:B------:R-:W0:Y:S02]  /*6e00*/  MUFU.RCP R17, R14 ;  /* 0x0000000e00117308 */ /* 0x000e240000001000 */
[----:B0-----:R-:W-:-:S04]  /*6e10*/  FFMA R0, R14, R17, -1 ;  /* 0xbf8000000e007423 */ /* 0x001fc80000000011 */
[----:B------:R-:W-:-:S04]  /*6e20*/  FADD.FTZ R0, -R0, -RZ ;  /* 0x800000ff00007221 */ /* 0x000fc80000010100 */
[----:B------:R-:W-:-:S07]  /*6e30*/  FFMA R17, R17, R0, R17 ;  /* 0x0000000011117223 */ /* 0x000fce0000000011 */
.L_x_27712:
[----:B------:R-:W-:Y:S05]  /*6e40*/  BSYNC B1 ;  /* 0x0000000000017941 */ /* 0x000fea0003800000 */
.L_x_27710:
        /* <DEDUP_REMOVED lines=21> */
.L_x_27714:
[----:B------:R-:W0:Y:S02]  /*6fa0*/  MUFU.RCP R17, R14 ;  /* 0x0000000e00117308 */ /* 0x000e240000001000 */
[----:B0-----:R-:W-:-:S04]  /*6fb0*/  FFMA R0, R14, R17, -1 ;  /* 0xbf8000000e007423 */ /* 0x001fc80000000011 */
[----:B------:R-:W-:-:S04]  /*6fc0*/  FADD.FTZ R0, -R0, -RZ ;  /* 0x800000ff00007221 */ /* 0x000fc80000010100 */
[----:B------:R-:W-:-:S07]  /*6fd0*/  FFMA R17, R17, R0, R17 ;  /* 0x0000000011117223 */ /* 0x000fce0000000011 */
.L_x_27715:
[----:B------:R-:W-:Y:S05]  /*6fe0*/  BSYNC B1 ;  /* 0x0000000000017941 */ /* 0x000fea0003800000 */
.L_x_27713:
        /* <DEDUP_REMOVED lines=21> */
.L_x_27717:
[----:B------:R-:W0:Y:S02]  /*7140*/  MUFU.RCP R17, R14 ;  /* 0x0000000e00117308 */ /* 0x000e240000001000 */
[----:B0-----:R-:W-:-:S04]  /*7150*/  FFMA R0, R14, R17, -1 ;  /* 0xbf8000000e007423 */ /* 0x001fc80000000011 */
[----:B------:R-:W-:-:S04]  /*7160*/  FADD.FTZ R0, -R0, -RZ ;  /* 0x800000ff00007221 */ /* 0x000fc80000010100 */
[----:B------:R-:W-:-:S07]  /*7170*/  FFMA R17, R17, R0, R17 ;  /* 0x0000000011117223 */ /* 0x000fce0000000011 */
.L_x_27718:
[----:B------:R-:W-:Y:S05]  /*7180*/  BSYNC B1 ;  /* 0x0000000000017941 */ /* 0x000fea0003800000 */
.L_x_27716:
        /* <DEDUP_REMOVED lines=21> */
.L_x_27720:
[----:B------:R-:W0:Y:S02]  /*72e0*/  MUFU.RCP R17, R14 ;  /* 0x0000000e00117308 */ /* 0x000e240000001000 */
[----:B0-----:R-:W-:-:S04]  /*72f0*/  FFMA R0, R14, R17, -1 ;  /* 0xbf8000000e007423 */ /* 0x001fc80000000011 */
[----:B------:R-:W-:-:S04]  /*7300*/  FADD.FTZ R0, -R0, -RZ ;  /* 0x800000ff00007221 */ /* 0x000fc80000010100 */
[----:B------:R-:W-:-:S07]  /*7310*/  FFMA R17, R17, R0, R17 ;  /* 0x0000000011117223 */ /* 0x000fce0000000011 */
.L_x_27721:
[----:B------:R-:W-:Y:S05]  /*7320*/  BSYNC B1 ;  /* 0x0000000000017941 */ /* 0x000fea0003800000 */
.L_x_27719:
        /* <DEDUP_REMOVED lines=21> */
.L_x_27723:
[----:B------:R-:W0:Y:S02]  /*7480*/  MUFU.RCP R17, R14 ;  /* 0x0000000e00117308 */ /* 0x000e240000001000 */
[----:B0-----:R-:W-:-:S04]  /*7490*/  FFMA R0, R14, R17, -1 ;  /* 0xbf8000000e007423 */ /* 0x001fc80000000011 */
[----:B------:R-:W-:-:S04]  /*74a0*/  FADD.FTZ R0, -R0, -RZ ;  /* 0x800000ff00007221 */ /* 0x000fc80000010100 */
[----:B------:R-:W-:-:S07]  /*74b0*/  FFMA R17, R17, R0, R17 ;  /* 0x0000000011117223 */ /* 0x000fce0000000011 */
.L_x_27724:
[----:B------:R-:W-:Y:S05]  /*74c0*/  BSYNC B1 ;  /* 0x0000000000017941 */ /* 0x000fea0003800000 */
.L_x_27722:
        /* <DEDUP_REMOVED lines=21> */
.L_x_27726:
[----:B------:R-:W0:Y:S02]  /*7620*/  MUFU.RCP R17, R14 ;  /* 0x0000000e00117308 */ /* 0x000e240000001000 */
[----:B0-----:R-:W-:-:S04]  /*7630*/  FFMA R0, R14, R17, -1 ;  /* 0xbf8000000e007423 */ /* 0x001fc80000000011 */
[----:B------:R-:W-:-:S04]  /*7640*/  FADD.FTZ R0, -R0, -RZ ;  /* 0x800000ff00007221 */ /* 0x000fc80000010100 */
[----:B------:R-:W-:-:S07]  /*7650*/  FFMA R17, R17, R0, R17 ;  /* 0x0000000011117223 */ /* 0x000fce0000000011 */
.L_x_27727:
[----:B------:R-:W-:Y:S05]  /*7660*/  BSYNC B1 ;  /* 0x0000000000017941 */ /* 0x000fea0003800000 */
.L_x_27725:
        /* <DEDUP_REMOVED lines=21> */
.L_x_27729:
[----:B------:R-:W0:Y:S02]  /*77c0*/  MUFU.RCP R17, R14 ;  /* 0x0000000e00117308 */ /* 0x000e240000001000 */
[----:B0-----:R-:W-:-:S04]  /*77d0*/  FFMA R0, R14, R17, -1 ;  /* 0xbf8000000e007423 */ /* 0x001fc80000000011 */
[----:B------:R-:W-:-:S04]  /*77e0*/  FADD.FTZ R0, -R0, -RZ ;  /* 0x800000ff00007221 */ /* 0x000fc80000010100 */
[----:B------:R-:W-:-:S07]  /*77f0*/  FFMA R17, R17, R0, R17 ;  /* 0x0000000011117223 */ /* 0x000fce0000000011 */
.L_x_27730:
[----:B------:R-:W-:Y:S05]  /*7800*/  BSYNC B1 ;  /* 0x0000000000017941 */ /* 0x000fea0003800000 */
.L_x_27728:
        /* <DEDUP_REMOVED lines=21> */
.L_x_27732:
[----:B------:R-:W0:Y:S02]  /*7960*/  MUFU.RCP R17, R14 ;  /* 0x0000000e00117308 */ /* 0x000e240000001000 */
[----:B0-----:R-:W-:-:S04]  /*7970*/  FFMA R0, R14, R17, -1 ;  /* 0xbf8000000e007423 */ /* 0x001fc80000000011 */
[----:B------:R-:W-:-:S04]  /*7980*/  FADD.FTZ R0, -R0, -RZ ;  /* 0x800000ff00007221 */ /* 0x000fc80000010100 */
[----:B------:R-:W-:-:S07]  /*7990*/  FFMA R17, R17, R0, R17 ;  /* 0x0000000011117223 */ /* 0x000fce0000000011 */
.L_x_27733:
[----:B------:R-:W-:Y:S05]  /*79a0*/  BSYNC B1 ;  /* 0x0000000000017941 */ /* 0x000fea0003800000 */
.L_x_27731:
        /* <DEDUP_REMOVED lines=21> */
.L_x_27735:
[----:B------:R-:W0:Y:S02]  /*7b00*/  MUFU.RCP R17, R14 ;  /* 0x0000000e00117308 */ /* 0x000e240000001000 */
[----:B0-----:R-:W-:-:S04]  /*7b10*/  FFMA R0, R14, R17, -1 ;  /* 0xbf8000000e007423 */ /* 0x001fc80000000011 */
[----:B------:R-:W-:-:S04]  /*7b20*/  FADD.FTZ R0, -R0, -RZ ;  /* 0x800000ff00007221 */ /* 0x000fc80000010100 */
[----:B------:R-:W-:-:S07]  /*7b30*/  FFMA R17, R17, R0, R17 ;  /* 0x0000000011117223 */ /* 0x000fce0000000011 */
.L_x_27736:
[----:B------:R-:W-:Y:S05]  /*7b40*/  BSYNC B1 ;  /* 0x0000000000017941 */ /* 0x000fea0003800000 */
.L_x_27734:
        /* <DEDUP_REMOVED lines=21> */
.L_x_27738:
[----:B------:R-:W0:Y:S02]  /*7ca0*/  MUFU.RCP R17, R14 ;  /* 0x0000000e00117308 */ /* 0x000e240000001000 */
[----:B0-----:R-:W-:-:S04]  /*7cb0*/  FFMA R0, R14, R17, -1 ;  /* 0xbf8000000e007423 */ /* 0x001fc80000000011 */
[----:B------:R-:W-:-:S04]  /*7cc0*/  FADD.FTZ R0, -R0, -RZ ;  /* 0x800000ff00007221 */ /* 0x000fc80000010100 */
[----:B------:R-:W-:-:S07]  /*7cd0*/  FFMA R17, R17, R0, R17 ;  /* 0x0000000011117223 */ /* 0x000fce0000000011 */
.L_x_27739:
[----:B------:R-:W-:Y:S05]  /*7ce0*/  BSYNC B1 ;  /* 0x0000000000017941 */ /* 0x000fea0003800000 */
.L_x_27737:
        /* <DEDUP_REMOVED lines=21> */
.L_x_27741:
[----:B------:R-:W0:Y:S02]  /*7e40*/  MUFU.RCP R17, R14 ;  /* 0x0000000e00117308 */ /* 0x000e240000001000 */
[----:B0-----:R-:W-:-:S04]  /*7e50*/  FFMA R0, R14, R17, -1 ;  /* 0xbf8000000e007423 */ /* 0x001fc80000000011 */
[----:B------:R-:W-:-:S04]  /*7e60*/  FADD.FTZ R0, -R0, -RZ ;  /* 0x800000ff00007221 */ /* 0x000fc80000010100 */
[----:B------:R-:W-:-:S07]  /*7e70*/  FFMA R17, R17, R0, R17 ;  /* 0x0000000011117223 */ /* 0x000fce0000000011 */
.L_x_27742:
[----:B------:R-:W-:Y:S05]  /*7e80*/  BSYNC B1 ;  /* 0x0000000000017941 */ /* 0x000fea0003800000 */
.L_x_27740:
        /* <DEDUP_REMOVED lines=23> */
.L_x_27744:
[----:B------:R-:W-:Y:S05]  /*8000*/  BSYNC B0 ;  /* 0x0000000000007941 */ /* 0x000fea0003800000 */
.L_x_27743:
        /* <DEDUP_REMOVED lines=16> */
.L_x_27746:
[----:B------:R-:W-:Y:S05]  /*8110*/  BSYNC B0 ;  /* 0x0000000000007941 */ /* 0x000fea0003800000 */
.L_x_27745:
        /* <DEDUP_REMOVED lines=15> */
[----:B------:R-:W-:Y:S01]  /*8210*/  FMNMX R40, |R40|, R39, !PT ;  /* 0x0000002728287209 */ /* 0x000fe20007800200 */
[----:B------:R-:W-:Y:S01]  /*8220*/  IMAD.SHL.U32 R15, R15, 0x1000000, RZ ;  /* 0x010000000f0f7824 */ /* 0x000fe200078e00ff */
[----:B------:R-:W-:-:S02]  /*8230*/  F2FP.SATFINITE.E5M2.F32.PACK_AB_MERGE_C R38, RZ, R38, RZ ;  /* 0x00000026ff26723e */ /* 0x000fc400048060ff */
[----:B------:R-:W-:Y:S02]  /*8240*/  F2FP.SATFINITE.E5M2.F32.PACK_AB_MERGE_C R13, RZ, R13, RZ ;  /* 0x0000000dff0d723e */ /* 0x000fe400048060ff */
        /* <DEDUP_REMOVED lines=15> */
[----:B------:R-:W-:Y:S01]  /*8340*/  F2FP.SATFINITE.E5M2.F32.PACK_AB_MERGE_C R37, RZ, R37, RZ ;  /* 0x00000025ff25723e */ /* 0x000fe200048060ff */
        /* <DEDUP_REMOVED lines=13> */
.L_x_27748:
[----:B------:R-:W-:Y:S05]  /*8420*/  BSYNC B0 ;  /* 0x0000000000007941 */ /* 0x000fea0003800000 */
.L_x_27747:
[-C--:B------:R-:W-:Y:S01]  /*8430*/  FMUL R55, R45, R2.reuse ;  /* 0x000000022d377220 */ /* 0x080fe20000400000 */
[----:B------:R-:W-:Y:S01]  /*8440*/  FMUL R41, R47, R2 ;  /* 0x000000022f297220 */ /* 0x000fe20000400000 */
[----:B0-----:R-:W-:Y:S01]  /*8450*/  FMNMX R15, |R45|, R44, !PT ;  /* 0x0000002c2d0f7209 */ /* 0x001fe20007800200 */
[-C--:B------:R-:W-:Y:S01]  /*8460*/  FMUL R44, R51, R2.reuse ;  /* 0x00000002332c7220 */ /* 0x080fe20000400000 */
[-C--:B------:R-:W-:Y:S01]  /*8470*/  FMUL R45, R0, R2.reuse ;  /* 0x00000002002d7220 */ /* 0x080fe20000400000 */
[----:B------:R-:W-:Y:S01]  /*8480*/  F2FP.SATFINITE.E5M2.F32.PACK_AB_MERGE_C R55, RZ, R55, RZ ;  /* 0x00000037ff37723e */ /* 0x000fe200048060ff */
[----:B------:R-:W-:Y:S01]  /*8490*/  HFMA2.MMA R69, -RZ, RZ, 3.7421875, 0 ;  /* 0x437c0000ff457435 */ /* 0x000fe200000001ff */
[----:B------:R-:W-:Y:S01]  /*84a0*/  F2FP.SATFINITE.E5M2.F32.PACK_AB_MERGE_C R41, RZ, R41, RZ ;  /* 0x00000029ff29723e */ /* 0x000fe200048060ff */
[-C--:B------:R-:W-:Y:S01]  /*84b0*/  FMUL R42, R42, R2.reuse ;  /* 0x000000022a2a7220 */ /* 0x080fe20000400000 */
[----:B------:R-:W-:Y:S01]  /*84c0*/  LOP3.LUT R14, R55, 0xffff, RZ, 0xc0, !PT ;  /* 0x0000ffff370e7812 */ /* 0x000fe200078ec0ff */
[----:B------:R-:W-:Y:S01]  /*84d0*/  FMUL R43, R43, R2 ;  /* 0x000000022b2b7220 */ /* 0x000fe20000400000 */
[----:B------:R-:W-:Y:S01]  /*84e0*/  F2FP.SATFINITE.E5M2.F32.PACK_AB_MERGE_C R44, RZ, R44, RZ ;  /* 0x0000002cff2c723e */ /* 0x000fe200048060ff */
[----:B------:R-:W-:Y:S01]  /*84f0*/  BSSY B0, `(.L_x_27749) ;  /* 0x0000037000007945 */ /* 0x000fe20003800000 */
[----:B------:R-:W-:-:S02]  /*8500*/  LOP3.LUT R39, R14, 0xff, RZ, 0xc0, !PT ;  /* 0x000000ff0e277812 */ /* 0x000fc400078ec0ff */
[----:B------:R-:W-:Y:S02]  /*8510*/  PRMT R14, R41, 0x7104, RZ ;  /* 0x00007104290e7816 */ /* 0x000fe400000000ff */
[----:B------:R-:W-:Y:S02]  /*8520*/  F2FP.SATFINITE.E5M2.F32.PACK_AB_MERGE_C R45, RZ, R45, RZ ;  /* 0x0000002dff2d723e */ /* 0x000fe400048060ff */
        /* <DEDUP_REMOVED lines=14> */
[----:B------:R-:W-:-:S02]  /*8610*/  F2FP.SATFINITE.E5M2.F32.PACK_AB_MERGE_C R42, RZ, R42, RZ ;  /* 0x0000002aff2a723e */ /* 0x000fc400048060ff */
[----:B------:R-:W-:Y:S01]  /*8620*/  F2FP.SATFINITE.E5M2.F32.PACK_AB_MERGE_C R43, RZ, R43, RZ ;  /* 0x0000002bff2b723e */ /* 0x000fe200048060ff */
        /* <DEDUP_REMOVED lines=35> */
.L_x_27750:
[----:B------:R-:W-:Y:S05]  /*8860*/  BSYNC B0 ;  /* 0x0000000000007941 */ /* 0x000fea0003800000 */
.L_x_27749:
        /* <DEDUP_REMOVED lines=13> */
.L_x_27752:
[----:B------:R-:W-:Y:S05]  /*8940*/  BSYNC B0 ;  /* 0x0000000000007941 */ /* 0x000fea0003800000 */
.L_x_27751:
        /* <DEDUP_REMOVED lines=14> */
.L_x_27754:
[----:B------:R-:W-:Y:S05]  /*8a30*/  BSYNC B0 ;  /* 0x0000000000007941 */ /* 0x000fea0003800000 */
.L_x_27753:
        /* <DEDUP_REMOVED lines=14> */
.L_x_27756:
[----:B------:R-:W-:Y:S05]  /*8b20*/  BSYNC B0 ;  /* 0x0000000000007941 */ /* 0x000fea0003800000 */
.L_x_27755:
        /* <DEDUP_REMOVED lines=14> */
.L_x_27758:
[----:B------:R-:W-:Y:S05]  /*8c10*/  BSYNC B0 ;  /* 0x0000000000007941 */ /* 0x000fea0003800000 */
.L_x_27757:
[----:B------:R-:W-:Y:S01]  /*8c20*/  BSSY B1, `(.L_x_27759) ;  /* 0x000000c000017945 */ /* 0x000fe20003800000 */
[----:B0-2-4-:R-:W-:Y:S02]  /*8c30*/  LOP3.LUT R36, R7, 0x3, RZ, 0xfc, !PT ;  /* 0x0000000307247812 */ /* 0x015fe400078efcff */
[----:B------:R-:W-:Y:S01]  /*8c40*/  LEA.HI.X R41, R9, R71, R8, 0x3, P2 ;  /* 0x0000004709297211 */ /* 0x000fe200010f1c08 */
[----:B------:R-:W-:Y:S06]  /*8c50*/  @P1 BRA `(.L_x_27760) ;  /* 0x0000000000101947 */ /* 0x000fec0003800000 */
[----:B------:R-:W-:Y:S01]  /*8c60*/  IMAD.MOV.U32 R0, RZ, RZ, R46 ;  /* 0x000000ffff007224 */ /* 0x000fe200078e002e */
[----:B---3--:R-:W-:-:S07]  /*8c70*/  MOV R13, 0x8c90 ;  /* 0x00008c90000d7802 */ /* 0x008fce0000000f00 */
[----:B-1---5:R-:W-:Y:S05]  /*8c80*/  CALL.REL.NOINC `($__internal_563_$__cuda_sm20_rcp_rn_f32_slowpath) ;  /* 0x0000004000407944 */ /* 0x022fea0003c00000 */
[----:B------:R-:W-:Y:S05]  /*8c90*/  BRA `(.L_x_27761) ;  /* 0x0000000000107947 */ /* 0x000fea0003800000 */
.L_x_27760:
[----:B------:R-:W0:Y:S02]  /*8ca0*/  MUFU.RCP R17, R46 ;  /* 0x0000002e00117308 */ /* 0x000e240000001000 */
[----:B0-----:R-:W-:-:S04]  /*8cb0*/  FFMA R0, R46, R17, -1 ;  /* 0xbf8000002e007423 */ /* 0x001fc80000000011 */
[----:B------:R-:W-:-:S04]  /*8cc0*/  FADD.FTZ R0, -R0, -RZ ;  /* 0x800000ff00007221 */ /* 0x000fc80000010100 */
[----:B------:R-:W-:-:S07]  /*8cd0*/  FFMA R17, R17, R0, R17 ;  /* 0x0000000011117223 */ /* 0x000fce0000000011 */
.L_x_27761:
[----:B------:R-:W-:Y:S05]  /*8ce0*/  BSYNC B1 ;  /* 0x0000000000017941 */ /* 0x000fea0003800000 */
.L_x_27759:
        /* <DEDUP_REMOVED lines=21> */
.L_x_27763:
[----:B------:R-:W0:Y:S02]  /*8e40*/  MUFU.RCP R17, R14 ;  /* 0x0000000e00117308 */ /* 0x000e240000001000 */
[----:B0-----:R-:W-:-:S04]  /*8e50*/  FFMA R0, R14, R17, -1 ;  /* 0xbf8000000e007423 */ /* 0x001fc80000000011 */
[----:B------:R-:W-:-:S04]  /*8e60*/  FADD.FTZ R0, -R0, -RZ ;  /* 0x800000ff00007221 */ /* 0x000fc80000010100 */
[----:B------:R-:W-:-:S07]  /*8e70*/  FFMA R17, R17, R0, R17 ;  /* 0x0000000011117223 */ /* 0x000fce0000000011 */
.L_x_27764:
[----:B------:R-:W-:Y:S05]  /*8e80*/  BSYNC B1 ;  /* 0x0000000000017941 */ /* 0x000fea0003800000 */
.L_x_27762:
        /* <DEDUP_REMOVED lines=21> */
.L_x_27766:
[----:B------:R-:W0:Y:S02]  /*8fe0*/  MUFU.RCP R17, R14 ;  /* 0x0000000e00117308 */ /* 0x000e240000001000 */
[----:B0-----:R-:W-:-:S04]  /*8ff0*/  FFMA R0, R14, R17, -1 ;  /* 0xbf8000000e007423 */ /* 0x001fc80000000011 */
[----:B------:R-:W-:-:S04]  /*9000*/  FADD.FTZ R0, -R0, -RZ ;  /* 0x800000ff00007221 */ /* 0x000fc80000010100 */
[----:B------:R-:W-:-:S07]  /*9010*/  FFMA R17, R17, R0, R17 ;  /* 0x0000000011117223 */ /* 0x000fce0000000011 */
.L_x_27767:
[----:B------:R-:W-:Y:S05]  /*9020*/  BSYNC B1 ;  /* 0x0000000000017941 */ /* 0x000fea0003800000 */
.L_x_27765:
        /* <DEDUP_REMOVED lines=21> */
.L_x_27769:
[----:B------:R-:W0:Y:S02]  /*9180*/  MUFU.RCP R17, R14 ;  /* 0x0000000e00117308 */ /* 0x000e240000001000 */
[----:B0-----:R-:W-:-:S04]  /*9190*/  FFMA R0, R14, R17, -1 ;  /* 0xbf8000000e007423 */ /* 0x001fc80000000011 */
[----:B------:R-:W-:-:S04]  /*91a0*/  FADD.FTZ R0, -R0, -RZ ;  /* 0x800000ff00007221 */ /* 0x000fc80000010100 */
[----:B------:R-:W-:-:S07]  /*91b0*/  FFMA R17, R17, R0, R17 ;  /* 0x0000000011117223 */ /* 0x000fce0000000011 */
.L_x_27770:
[----:B------:R-:W-:Y:S05]  /*91c0*/  BSYNC B1 ;  /* 0x0000000000017941 */ /* 0x000fea0003800000 */
.L_x_27768:
        /* <DEDUP_REMOVED lines=21> */
.L_x_27772:
[----:B------:R-:W0:Y:S02]  /*9320*/  MUFU.RCP R17, R14 ;  /* 0x0000000e00117308 */ /* 0x000e240000001000 */
[----:B0-----:R-:W-:-:S04]  /*9330*/  FFMA R0, R14, R17, -1 ;  /* 0xbf8000000e007423 */ /* 0x001fc80000000011 */
[----:B------:R-:W-:-:S04]  /*9340*/  FADD.FTZ R0, -R0, -RZ ;  /* 0x800000ff00007221 */ /* 0x000fc80000010100 */
[----:B------:R-:W-:-:S07]  /*9350*/  FFMA R17, R17, R0, R17 ;  /* 0x0000000011117223 */ /* 0x000fce0000000011 */
.L_x_27773:
[----:B------:R-:W-:Y:S05]  /*9360*/  BSYNC B1 ;  /* 0x0000000000017941 */ /* 0x000fea0003800000 */
.L_x_27771:
        /* <DEDUP_REMOVED lines=21> */
.L_x_27775:
[----:B------:R-:W0:Y:S02]  /*94c0*/  MUFU.RCP R17, R14 ;  /* 0x0000000e00117308 */ /* 0x000e240000001000 */
[----:B0-----:R-:W-:-:S04]  /*94d0*/  FFMA R0, R14, R17, -1 ;  /* 0xbf8000000e007423 */ /* 0x001fc80000000011 */
[----:B------:R-:W-:-:S04]  /*94e0*/  FADD.FTZ R0, -R0, -RZ ;  /* 0x800000ff00007221 */ /* 0x000fc80000010100 */
[----:B------:R-:W-:-:S07]  /*94f0*/  FFMA R17, R17, R0, R17 ;  /* 0x0000000011117223 */ /* 0x000fce0000000011 */
.L_x_27776:
[----:B------:R-:W-:Y:S05]  /*9500*/  BSYNC B1 ;  /* 0x0000000000017941 */ /* 0x000fea0003800000 */
.L_x_27774:
        /* <DEDUP_REMOVED lines=21> */
.L_x_27778:
[----:B------:R-:W0:Y:S02]  /*9660*/  MUFU.RCP R17, R14 ;  /* 0x0000000e00117308 */ /* 0x000e240000001000 */
[----:B0-----:R-:W-:-:S04]  /*9670*/  FFMA R0, R14, R17, -1 ;  /* 0xbf8000000e007423 */ /* 0x001fc80000000011 */
[----:B------:R-:W-:-:S04]  /*9680*/  FADD.FTZ R0, -R0, -RZ ;  /* 0x800000ff00007221 */ /* 0x000fc80000010100 */
[----:B------:R-:W-:-:S07]  /*9690*/  FFMA R17, R17, R0, R17 ;  /* 0x0000000011117223 */ /* 0x000fce0000000011 */
.L_x_27779:
[----:B------:R-:W-:Y:S05]  /*96a0*/  BSYNC B1 ;  /* 0x0000000000017941 */ /* 0x000fea0003800000 */
.L_x_27777:
        /* <DEDUP_REMOVED lines=21> */
.L_x_27781:
[----:B------:R-:W0:Y:S02]  /*9800*/  MUFU.RCP R17, R14 ;  /* 0x0000000e00117308 */ /* 0x000e240000001000 */
[----:B0-----:R-:W-:-:S04]  /*9810*/  FFMA R0, R14, R17, -1 ;  /* 0xbf8000000e007423 */ /* 0x001fc80000000011 */
[----:B------:R-:W-:-:S04]  /*9820*/  FADD.FTZ R0, -R0, -RZ ;  /* 0x800000ff00007221 */ /* 0x000fc80000010100 */
[----:B------:R-:W-:-:S07]  /*9830*/  FFMA R17, R17, R0, R17 ;  /* 0x0000000011117223 */ /* 0x000fce0000000011 */
.L_x_27782:
[----:B------:R-:W-:Y:S05]  /*9840*/  BSYNC B1 ;  /* 0x0000000000017941 */ /* 0x000fea0003800000 */
.L_x_27780:
        /* <DEDUP_REMOVED lines=21> */
.L_x_27784:
[----:B------:R-:W0:Y:S02]  /*99a0*/  MUFU.RCP R17, R14 ;  /* 0x0000000e00117308 */ /* 0x000e240000001000 */
[----:B0-----:R-:W-:-:S04]  /*99b0*/  FFMA R0, R14, R17, -1 ;  /* 0xbf8000000e007423 */ /* 0x001fc80000000011 */
[----:B------:R-:W-:-:S04]  /*99c0*/  FADD.FTZ R0, -R0, -RZ ;  /* 0x800000ff00007221 */ /* 0x000fc80000010100 */
[----:B------:R-:W-:-:S07]  /*99d0*/  FFMA R17, R17, R0, R17 ;  /* 0x0000000011117223 */ /* 0x000fce0000000011 */
.L_x_27785:
[----:B------:R-:W-:Y:S05]  /*99e0*/  BSYNC B1 ;  /* 0x0000000000017941 */ /* 0x000fea0003800000 */
.L_x_27783:
        /* <DEDUP_REMOVED lines=21> */
.L_x_27787:
[----:B------:R-:W0:Y:S02]  /*9b40*/  MUFU.RCP R17, R14 ;  /* 0x0000000e00117308 */ /* 0x000e240000001000 */
[----:B0-----:R-:W-:-:S04]  /*9b50*/  FFMA R0, R14, R17, -1 ;  /* 0xbf8000000e007423 */ /* 0x001fc80000000011 */
[----:B------:R-:W-:-:S04]  /*9b60*/  FADD.FTZ R0, -R0, -RZ ;  /* 0x800000ff00007221 */ /* 0x000fc80000010100 */
[----:B------:R-:W-:-:S07]  /*9b70*/  FFMA R17, R17, R0, R17 ;  /* 0x0000000011117223 */ /* 0x000fce0000000011 */
.L_x_27788:
[----:B------:R-:W-:Y:S05]  /*9b80*/  BSYNC B1 ;  /* 0x0000000000017941 */ /* 0x000fea0003800000 */
.L_x_27786:
        /* <DEDUP_REMOVED lines=21> */
.L_x_27790:
[----:B------:R-:W0:Y:S02]  /*9ce0*/  MUFU.RCP R17, R14 ;  /* 0x0000000e00117308 */ /* 0x000e240000001000 */
[----:B0-----:R-:W-:-:S04]  /*9cf0*/  FFMA R0, R14, R17, -1 ;  /* 0xbf8000000e007423 */ /* 0x001fc80000000011 */
[----:B------:R-:W-:-:S04]  /*9d00*/  FADD.FTZ R0, -R0, -RZ ;  /* 0x800000ff00007221 */ /* 0x000fc80000010100 */
[----:B------:R-:W-:-:S07]  /*9d10*/  FFMA R17, R17, R0, R17 ;  /* 0x0000000011117223 */ /* 0x000fce0000000011 */
.L_x_27791:
[----:B------:R-:W-:Y:S05]  /*9d20*/  BSYNC B1 ;  /* 0x0000000000017941 */ /* 0x000fea0003800000 */
.L_x_27789:
        /* <DEDUP_REMOVED lines=21> */
.L_x_27793:
[----:B------:R-:W0:Y:S02]  /*9e80*/  MUFU.RCP R17, R14 ;  /* 0x0000000e00117308 */ /* 0x000e240000001000 */
[----:B0-----:R-:W-:-:S04]  /*9e90*/  FFMA R0, R14, R17, -1 ;  /* 0xbf8000000e007423 */ /* 0x001fc80000000011 */
[----:B------:R-:W-:-:S04]  /*9ea0*/  FADD.FTZ R0, -R0, -RZ ;  /* 0x800000ff00007221 */ /* 0x000fc80000010100 */
[----:B------:R-:W-:-:S07]  /*9eb0*/  FFMA R17, R17, R0, R17 ;  /* 0x0000000011117223 */ /* 0x000fce0000000011 */
.L_x_27794:
[----:B------:R-:W-:Y:S05]  /*9ec0*/  BSYNC B1 ;  /* 0x0000000000017941 */ /* 0x000fea0003800000 */
.L_x_27792:
        /* <DEDUP_REMOVED lines=21> */
.L_x_27796:
[----:B------:R-:W0:Y:S02]  /*a020*/  MUFU.RCP R17, R14 ;  /* 0x0000000e00117308 */ /* 0x000e240000001000 */
[----:B0-----:R-:W-:-:S04]  /*a030*/  FFMA R0, R14, R17, -1 ;  /* 0xbf8000000e007423 */ /* 0x001fc80000000011 */
[----:B------:R-:W-:-:S04]  /*a040*/  FADD.FTZ R0, -R0, -RZ ;  /* 0x800000ff00007221 */ /* 0x000fc80000010100 */
[----:B------:R-:W-:-:S07]  /*a050*/  FFMA R17, R17, R0, R17 ;  /* 0x0000000011117223 */ /* 0x000fce0000000011 */
.L_x_27797:
[----:B------:R-:W-:Y:S05]  /*a060*/  BSYNC B1 ;  /* 0x0000000000017941 */ /* 0x000fea0003800000 */
.L_x_27795:
        /* <DEDUP_REMOVED lines=21> */
.L_x_27799:
[----:B------:R-:W0:Y:S02]  /*a1c0*/  MUFU.RCP R17, R14 ;  /* 0x0000000e00117308 */ /* 0x000e240000001000 */
[----:B0-----:R-:W-:-:S04]  /*a1d0*/  FFMA R0, R14, R17, -1 ;  /* 0xbf8000000e007423 */ /* 0x001fc80000000011 */
[----:B------:R-:W-:-:S04]  /*a1e0*/  FADD.FTZ R0, -R0, -RZ ;  /* 0x800000ff00007221 */ /* 0x000fc80000010100 */
[----:B------:R-:W-:-:S07]  /*a1f0*/  FFMA R17, R17, R0, R17 ;  /* 0x0000000011117223 */ /* 0x000fce0000000011 */
.L_x_27800:
[----:B------:R-:W-:Y:S05]  /*a200*/  BSYNC B1 ;  /* 0x0000000000017941 */ /* 0x000fea0003800000 */
.L_x_27798:
        /* <DEDUP_REMOVED lines=21> */
.L_x_27802:
[----:B------:R-:W0:Y:S02]  /*a360*/  MUFU.RCP R17, R14 ;  /* 0x0000000e00117308 */ /* 0x000e240000001000 */
[----:B0-----:R-:W-:-:S04]  /*a370*/  FFMA R0, R14, R17, -1 ;  /* 0xbf8000000e007423 */ /* 0x001fc80000000011 */
[----:B------:R-:W-:-:S04]  /*a380*/  FADD.FTZ R0, -R0, -RZ ;  /* 0x800000ff00007221 */ /* 0x000fc80000010100 */
[----:B------:R-:W-:-:S07]  /*a390*/  FFMA R17, R17, R0, R17 ;  /* 0x0000000011117223 */ /* 0x000fce0000000011 */
.L_x_27803:
[----:B------:R-:W-:Y:S05]  /*a3a0*/  BSYNC B1 ;  /* 0x0000000000017941 */ /* 0x000fea0003800000 */
.L_x_27801:
        /* <DEDUP_REMOVED lines=21> */
.L_x_27805:
[----:B------:R-:W0:Y:S02]  /*a500*/  MUFU.RCP R17, R14 ;  /* 0x0000000e00117308 */ /* 0x000e240000001000 */
[----:B0-----:R-:W-:-:S04]  /*a510*/  FFMA R0, R14, R17, -1 ;  /* 0xbf8000000e007423 */ /* 0x001fc80000000011 */
[----:B------:R-:W-:-:S04]  /*a520*/  FADD.FTZ R0, -R0, -RZ ;  /* 0x800000ff00007221 */ /* 0x000fc80000010100 */
[----:B------:R-:W-:-:S07]  /*a530*/  FFMA R17, R17, R0, R17 ;  /* 0x0000000011117223 */ /* 0x000fce0000000011 */
.L_x_27806:
[----:B------:R-:W-:Y:S05]  /*a540*/  BSYNC B1 ;  /* 0x0000000000017941 */ /* 0x000fea0003800000 */
.L_x_27804:
        /* <DEDUP_REMOVED lines=18> */
[----:B------:R-:W-:Y:S01]  /*a670*/  F2FP.SATFINITE.E5M2.F32.PACK_AB_MERGE_C R36, RZ, R33, RZ ;  /* 0x00000021ff24723e */ /* 0x000fe200048060ff */
[----:B------:R-:W-:Y:S01]  /*a680*/  FMUL R33, R27, R2 ;  /* 0x000000021b217220 */ /* 0x000fe20000400000 */
[----:B------:R-:W-:Y:S02]  /*a690*/  F2FP.SATFINITE.E5M2.F32.PACK_AB_MERGE_C R14, RZ, R3, RZ ;  /* 0x00000003ff0e723e */ /* 0x000fe400048060ff */
[----:B------:R-:W-:Y:S01]  /*a6a0*/  ISETP.GE.U32.AND P1, PT, R7, R5, PT ;  /* 0x000000050700720c */ /* 0x000fe20003f26070 */
[----:B------:R-:W-:Y:S01]  /*a6b0*/  @!P0 IMAD.X R5, R41, 0x1, R8, P2 ;  /* 0x0000000129058824 */ /* 0x000fe200010e0608 */
[----:B------:R-:W-:-:S02]  /*a6c0*/  @!P0 PRMT R45, R36, 0x7604, R45 ;  /* 0x00007604242d8816 */ /* 0x000fc4000000002d */
[----:B------:R-:W-:Y:S02]  /*a6d0*/  @!P0 LEA R16, P2, R0, R52, 0x1 ;  /* 0x0000003400108211 */ /* 0x000fe400078408ff */
        /* <DEDUP_REMOVED lines=25> */
[----:B------:R-:W-:Y:S02]  /*a870*/  PRMT R20, R18, 0x7104, RZ ;  /* 0x0000710412147816 */ /* 0x000fe400000000ff */
[----:B------:R-:W-:Y:S02]  /*a880*/  SHF.L.U32 R15, R0, 0x10, RZ ;  /* 0x00000010000f7819 */ /* 0x000fe400000006ff */
[----:B------:R-:W-:Y:S02]  /*a890*/  LOP3.LUT R42, R3, 0xffff, RZ, 0xc0, !PT ;  /* 0x0000ffff032a7812 */ /* 0x000fe400078ec0ff */
[----:B------:R-:W-:-:S02]  /*a8a0*/  F2FP.SATFINITE.E5M2.F32.PACK_AB_MERGE_C R22, RZ, R22, RZ ;  /* 0x00000016ff16723e */ /* 0x000fc400048060ff */
[----:B------:R-:W-:Y:S02]  /*a8b0*/  LOP3.LUT R50, R21, 0xff00, R20, 0xf8, !PT ;  /* 0x0000ff0015327812 */ /* 0x000fe400078ef814 */
[----:B------:R-:W-:Y:S01]  /*a8c0*/  LOP3.LUT R46, R15, 0xff0000, RZ, 0xc0, !PT ;  /* 0x00ff00000f2e7812 */ /* 0x000fe200078ec0ff */
[----:B------:R-:W-:Y:S01]  /*a8d0*/  IMAD.SHL.U32 R15, R42, 0x1000000, RZ ;  /* 0x010000002a0f7824 */ /* 0x000fe200078e00ff */
[----:B------:R-:W-:Y:S02]  /*a8e0*/  F2FP.SATFINITE.E5M2.F32.PACK_AB_MERGE_C R43, RZ, R43, RZ ;  /* 0x0000002bff2b723e */ /* 0x000fe400048060ff */
        /* <DEDUP_REMOVED lines=22> */
[----:B------:R-:W-:-:S02]  /*aa50*/  F2FP.SATFINITE.E5M2.F32.PACK_AB_MERGE_C R24, RZ, R42, RZ ;  /* 0x0000002aff18723e */ /* 0x000fc400048060ff */
[----:B------:R-:W-:Y:S02]  /*aa60*/  FMNMX R51, |R27|, R36, !PT ;  /* 0x000000241b337209 */ /* 0x000fe40007800200 */
[----:B------:R-:W-:Y:S02]  /*aa70*/  F2FP.SATFINITE.E5M2.F32.PACK_AB_MERGE_C R25, RZ, R23, RZ ;  /* 0x00000017ff19723e */ /* 0x000fe400048060ff */
[----:B------:R-:W-:Y:S02]  /*aa80*/  F2FP.SATFINITE.E5M2.F32.PACK_AB_MERGE_C R27, RZ, R21, RZ ;  /* 0x00000015ff1b723e */ /* 0x000fe400048060ff */
[----:B------:R-:W-:Y:S02]  /*aa90*/  F2FP.SATFINITE.E5M2.F32.PACK_AB_MERGE_C R26, RZ, R26, RZ ;  /* 0x0000001aff1a723e */ /* 0x000fe400048060ff */
        /* <DEDUP_REMOVED lines=23> */
.L_x_27808:
[----:B------:R-:W-:Y:S05]  /*ac10*/  BSYNC B0 ;  /* 0x0000000000007941 */ /* 0x000fea0003800000 */
.L_x_27807:
        /* <DEDUP_REMOVED lines=9> */
.L_x_27810:
[----:B------:R-:W-:Y:S05]  /*acb0*/  BSYNC B0 ;  /* 0x0000000000007941 */ /* 0x000fea0003800000 */
.L_x_27809:
        /* <DEDUP_REMOVED lines=13> */
.L_x_27812:
[----:B------:R-:W-:Y:S05]  /*ad90*/  BSYNC B0 ;  /* 0x0000000000007941 */ /* 0x000fea0003800000 */
.L_x_27811:
        /* <DEDUP_REMOVED lines=11> */
.L_x_27814:
[----:B------:R-:W-:Y:S05]  /*ae50*/  BSYNC B0 ;  /* 0x0000000000007941 */ /* 0x000fea0003800000 */
.L_x_27813:
        /* <DEDUP_REMOVED lines=11> */
.L_x_27816:
[----:B------:R-:W-:Y:S05]  /*af10*/  BSYNC B0 ;  /* 0x0000000000007941 */ /* 0x000fea0003800000 */
.L_x_27815:
        /* <DEDUP_REMOVED lines=11> */
.L_x_27818:
[----:B------:R-:W-:Y:S05]  /*afd0*/  BSYNC B0 ;  /* 0x0000000000007941 */ /* 0x000fea0003800000 */
.L_x_27817:
        /* <DEDUP_REMOVED lines=89> */
.L_x_27823:
        /* <DEDUP_REMOVED lines=51> */
.L_x_27822:
[----:B------:R-:W-:Y:S05]  /*b8a0*/  BSYNC B1 ;  /* 0x0000000000017941 */ /* 0x000fea0003800000 */
.L_x_27821:
        /* <DEDUP_REMOVED lines=15> */
.L_x_27825:
[----:B------:R-:W-:Y:S05]  /*b9a0*/  BSYNC B1 ;  /* 0x0000000000017941 */ /* 0x000fea0003800000 */
.L_x_27824:
        /* <DEDUP_REMOVED lines=26> */
.L_x_27820:
[----:B------:R-:W-:Y:S05]  /*bb50*/  BSYNC B0 ;  /* 0x0000000000007941 */ /* 0x000fea0003800000 */
.L_x_27819:
        /* <DEDUP_REMOVED lines=31> */
.L_x_27831:
        /* <DEDUP_REMOVED lines=53> */
.L_x_27830:
[----:B-1----:R-:W-:Y:S01]  /*c0a0*/  VIADD R14, R32, 0x5 ;  /* 0x00000005200e7836 */ /* 0x002fe20000000000 */
[----:B------:R-:W-:-:S07]  /*c0b0*/  MOV R7, R29 ;  /* 0x0000001d00077202 */ /* 0x000fce0000000f00 */
.L_x_27829:
[----:B------:R-:W-:Y:S05]  /*c0c0*/  BSYNC B1 ;  /* 0x0000000000017941 */ /* 0x000fea0003800000 */
.L_x_27828:
        /* <DEDUP_REMOVED lines=16> */
.L_x_27833:
[----:B------:R-:W-:Y:S05]  /*c1d0*/  BSYNC B1 ;  /* 0x0000000000017941 */ /* 0x000fea0003800000 */
.L_x_27832:
        /* <DEDUP_REMOVED lines=26> */
.L_x_27827:
[----:B------:R-:W-:Y:S05]  /*c380*/  BSYNC B0 ;  /* 0x0000000000007941 */ /* 0x000fea0003800000 */
.L_x_27826:
        /* <DEDUP_REMOVED lines=42> */
.L_x_27844:
[----:B-1----:R-:W-:-:S07]  /*c630*/  FMNMX R3, R4, R5, !PT ;  /* 0x0000000504037209 */ /* 0x002fce0007800000 */
.L_x_27836:
[----:B------:R-:W-:Y:S05]  /*c640*/  BSYNC B0 ;  /* 0x0000000000007941 */ /* 0x000fea0003800000 */
.L_x_27835:
[----:B------:R-:W-:Y:S01]  /*c650*/  ISETP.NE.AND P0, PT, R12, RZ, PT ;  /* 0x000000ff0c00720c */ /* 0x000fe20003f05270 */
[----:B------:R-:W-:-:S12]  /*c660*/  BSSY B0, `(.L_x_27834) ;  /* 0x0000004000007945 */ /* 0x000fd80003800000 */
[----:B------:R-:W-:Y:S05]  /*c670*/  @P0 BRA `(.L_x_27838) ;  /* 0x0000000000080947 */ /* 0x000fea0003800000 */
[----:B0-----:R-:W0:Y:S02]  /*c680*/  LDC.64 R4, c[0x0][0x238] ;  /* 0x00008e00ff047b82 */ /* 0x001e240000000a00 */
[----:B0-----:R1:W-:Y:S02]  /*c690*/  REDG.E.MAX.S32.STRONG.GPU desc[UR10][R4.64], R3 ;  /* 0x000000030400798e */ /* 0x0013e4000d10e38a */
.L_x_27838:
[----:B------:R-:W-:Y:S05]  /*c6a0*/  BSYNC B0 ;  /* 0x0000000000007941 */ /* 0x000fea0003800000 */
.L_x_27834:
        /* <DEDUP_REMOVED lines=12> */
[----:B01----:R-:W-:Y:S05]  /*c770*/  CALL.REL.NOINC `($__internal_563_$__cuda_sm20_rcp_rn_f32_slowpath) ;  /* 0x0000000400847944 */ /* 0x003fea0003c00000 */
[----:B------:R-:W-:Y:S05]  /*c780*/  BRA `(.L_x_27840) ;  /* 0x0000000000107947 */ /* 0x000fea0003800000 */
.L_x_27839:
[----:B--2---:R-:W2:Y:S02]  /*c790*/  MUFU.RCP R17, R2 ;  /* 0x0000000200117308 */ /* 0x004ea40000001000 */
[----:B--2---:R-:W-:-:S04]  /*c7a0*/  FFMA R0, R17, R2, -1 ;  /* 0xbf80000011007423 */ /* 0x004fc80000000002 */
[----:B------:R-:W-:-:S04]  /*c7b0*/  FADD.FTZ R0, -R0, -RZ ;  /* 0x800000ff00007221 */ /* 0x000fc80000010100 */
[----:B------:R-:W-:-:S07]  /*c7c0*/  FFMA R17, R17, R0, R17 ;  /* 0x0000000011117223 */ /* 0x000fce0000000011 */
.L_x_27840:
[----:B-1----:R-:W1:Y:S02]  /*c7d0*/  LDC.64 R2, c[0x0][0x240] ;  /* 0x00009000ff027b82 */ /* 0x002e640000000a00 */
[----:B-1----:R-:W-:Y:S01]  /*c7e0*/  STG.E desc[UR10][R2.64], R17 ;  /* 0x0000001102007986 */ /* 0x002fe2000c10190a */
[----:B------:R-:W-:Y:S05]  /*c7f0*/  EXIT ;  /* 0x000000000000794d */ /* 0x000fea0003800000 */
.L_x_27837:
[----:B------:R-:W-:Y:S01]  /*c800*/  MOV R7, 0x4 ;  /* 0x0000000400077802 */ /* 0x000fe20000000f00 */
[----:B------:R-:W-:Y:S01]  /*c810*/  IMAD.MOV.U32 R9, RZ, RZ, 0x1f ;  /* 0x0000001fff097424 */ /* 0x000fe200078e00ff */
[----:B------:R-:W-:-:S07]  /*c820*/  MOV R6, 0xffffffff ;  /* 0xffffffff00067802 */ /* 0x000fce0000000f00 */
[----:B01----:R-:W-:Y:S05]  /*c830*/  WARPSYNC.COLLECTIVE R6, `(.L_x_27841) ;  /* 0x0000000006087348 */ /* 0x003fea0003c00000 */
[----:B-1----:R1:W2:Y:S02]  /*c840*/  SHFL.DOWN P0, R5, R0, R7, R9 ;  /* 0x0800000700057389 */ /* 0x0022a40000000009 */
[----:B012---:R-:W-:Y:S01]  /*c850*/  ENDCOLLECTIVE ;  /* 0x000000000000791b */ /* 0x007fe20003800000 */
.L_x_27841:
[----:B------:R-:W-:Y:S02]  /*c860*/  IMAD.MOV.U32 R7, RZ, RZ, 0x2 ;  /* 0x00000002ff077424 */ /* 0x000fe400078e00ff */
[----:B------:R-:W-:-:S05]  /*c870*/  IMAD.MOV.U32 R3, RZ, RZ, R5 ;  /* 0x000000ffff037224 */ /* 0x000fca00078e0005 */
[----:B------:R-:W-:-:S04]  /*c880*/  FMNMX R3, R3, R0, !PT ;  /* 0x0000000003037209 */ /* 0x000fc80007800000 */
[----:B------:R-:W-:-:S07]  /*c890*/  MOV R0, R3 ;  /* 0x0000000300007202 */ /* 0x000fce0000000f00 */
[----:B------:R-:W-:Y:S05]  /*c8a0*/  WARPSYNC.COLLECTIVE R6, `(.L_x_27842) ;  /* 0x0000000006087348 */ /* 0x000fea0003c00000 */
[----:B------:R0:W1:Y:S02]  /*c8b0*/  SHFL.DOWN P0, R5, R0, R7, R9 ;  /* 0x0800000700057389 */ /* 0x0000640000000009 */
[----:B01----:R-:W-:Y:S01]  /*c8c0*/  ENDCOLLECTIVE ;  /* 0x000000000000791b */ /* 0x003fe20003800000 */
.L_x_27842:
[----:B------:R-:W-:Y:S02]  /*c8d0*/  MOV R7, 0x1 ;  /* 0x0000000100077802 */ /* 0x000fe40000000f00 */
[----:B------:R-:W-:-:S04]  /*c8e0*/  MOV R4, R5 ;  /* 0x0000000500047202 */ /* 0x000fc80000000f00 */
[----:B------:R-:W-:-:S05]  /*c8f0*/  FMNMX R4, R3, R4, !PT ;  /* 0x0000000403047209 */ /* 0x000fca0007800000 */
[----:B------:R-:W-:-:S07]  /*c900*/  IMAD.MOV.U32 R0, RZ, RZ, R4 ;  /* 0x000000ffff007224 */ /* 0x000fce00078e0004 */
[----:B------:R-:W-:Y:S05]  /*c910*/  WARPSYNC.COLLECTIVE R6, `(.L_x_27843) ;  /* 0x0000000006087348 */ /* 0x000fea0003c00000 */
[----:B------:R0:W1:Y:S02]  /*c920*/  SHFL.DOWN P0, R5, R0, R7, R9 ;  /* 0x0800000700057389 */ /* 0x0000640000000009 */
[----:B01----:R-:W-:Y:S01]  /*c930*/  ENDCOLLECTIVE ;  /* 0x000000000000791b */ /* 0x003fe20003800000 */
.L_x_27843:
[----:B------:R-:W-:Y:S05]  /*c940*/  BRA `(.L_x_27844) ;  /* 0xfffffffc00387947 */ /* 0x000fea000383ffff */
        .weak           $__internal_562_$__cuda_sm20_div_u64
        .type           $__internal_562_$__cuda_sm20_div_u64,@function
        .size           $__internal_562_$__cuda_sm20_div_u64,($__internal_563_$__cuda_sm20_rcp_rn_f32_slowpath - $__internal_562_$__cuda_sm20_div_u64)
$__internal_562_$__cuda_sm20_div_u64:
        /* <DEDUP_REMOVED lines=67> */
[----:B------:R-:W-:Y:S06]  /*cd80*/  RET.REL.NODEC R4 `(_ZN18transformer_engine6detail38cast_transpose_fused_kernel_notalignedILb0ELb0ELb1EfNS_16CTDBiasDActParamIff13__nv_fp8_e5m2fEELi2ELi8ENS_5EmptyEXadL_ZNS_5qgeluIffEET_T0_RKS5_EEEEvT3_mmm) ;  /* 0xffffff30049c7950 */ /* 0x000fec0003c3ffff */
        .weak           $__internal_563_$__cuda_sm20_rcp_rn_f32_slowpath
        .type           $__internal_563_$__cuda_sm20_rcp_rn_f32_slowpath,@function
        .size           $__internal_563_$__cuda_sm20_rcp_rn_f32_slowpath,(.L_x_35048 - $__internal_563_$__cuda_sm20_rcp_rn_f32_slowpath)
$__internal_563_$__cuda_sm20_rcp_rn_f32_slowpath:
        /* <DEDUP_REMOVED lines=15> */
.L_x_27846:
        /* <DEDUP_REMOVED lines=33> */
.L_x_27848:
[----:B------:R0:W1:Y:S02]  /*d090*/  MUFU.RCP R17, R0 ;  /* 0x0000000000117308 */ /* 0x0000640000001000 */
.L_x_27847:
[----:B------:R-:W-:Y:S05]  /*d0a0*/  BSYNC B0 ;  /* 0x0000000000007941 */ /* 0x000fea0003800000 */
.L_x_27845:
[----:B------:R-:W-:Y:S01]  /*d0b0*/  HFMA2.MMA R15, -RZ, RZ, 0, 0 ;  /* 0x00000000ff0f7435 */ /* 0x000fe200000001ff */
[----:B------:R-:W-:-:S05]  /*d0c0*/  IMAD.MOV.U32 R14, RZ, RZ, R13 ;  /* 0x000000ffff0e7224 */ /* 0x000fca00078e000d */
[----:B01----:R-:W-:Y:S05]  /*d0d0*/  RET.REL.NODEC R14 `(_ZN18transformer_engine6detail38cast_transpose_fused_kernel_notalignedILb0ELb0ELb1EfNS_16CTDBiasDActParamIff13__nv_fp8_e5m2fEELi2ELi8ENS_5EmptyEXadL_ZNS_5qgeluIffEET_T0_RKS5_EEEEvT3_mmm) ;  /* 0xffffff2c0ec87950 */ /* 0x003fea0003c3ffff */
.L_x_27849:
        /* <DEDUP_REMOVED lines=10> */
.L_x_35048:


//--------------------- .text._ZN18transformer_engine6detail38cast_transpose_fused_kernel_notalignedILb0ELb0ELb1EfNS_16CTDBiasDActParamIff13__nv_bfloat16fEELi2ELi4ENS_5EmptyEXadL_ZNS_5qgeluIffEET_T0_RKS5_EEEEvT3_mmm --------------------------
	.section	.text._ZN18transformer_engine6detail38cast_transpose_fused_kernel_notalignedILb0ELb0ELb1EfNS_16CTDBiasDActParamIff13__nv_bfloat16fEELi2ELi4ENS_5EmptyEXadL_ZNS_5qgeluIffEET_T0_RKS5_EEEEvT3_mmm,"ax",@progbits
	.align	128
        .global         _ZN18transformer_engine6detail38cast_transpose_fused_kernel_notalignedILb0ELb0ELb1EfNS_16CTDBiasDActParamIff13__nv_bfloat16fEELi2ELi4ENS_5EmptyEXadL_ZNS_5qgeluIffEET_T0_RKS5_EEEEvT3_mmm
        .type           _ZN18transformer_engine6detail38cast_transpose_fused_kernel_notalignedILb0ELb0ELb1EfNS_16CTDBiasDActParamIff13__nv_bfloat16fEELi2ELi4ENS_5EmptyEXadL_ZNS_5qgeluIffEET_T0_RKS5_EEEEvT3_mmm,@function
        .size           _ZN18transformer_engine6detail38cast_transpose_fused_kernel_notalignedILb0ELb0ELb1EfNS_16CTDBiasDActParamIff13__nv_bfloat16fEELi2ELi4ENS_5EmptyEXadL_ZNS_5qgeluIffEET_T0_RKS5_EEEEvT3_mmm,(.L_x_35050 - _ZN18transformer_engine6detail38cast_transpose_fused_kernel_notalignedILb0ELb0ELb1EfNS_16CTDBiasDActParamIff13__nv_bfloat16fEELi2ELi4ENS_5EmptyEXadL_ZNS_5qgeluIffEET_T0_RKS5_EEEEvT3_mmm)
        .other          _ZN18transformer_engine6detail38cast_transpose_fused_kernel_notalignedILb0ELb0ELb1EfNS_16CTDBiasDActParamIff13__nv_bfloat16fEELi2ELi4ENS_5EmptyEXadL_ZNS_5qgeluIffEET_T0_RKS5_EEEEvT3_mmm,@"STO_CUDA_ENTRY STV_DEFAULT"
_ZN18transformer_engine6detail38cast_transpose_fused_kernel_notalignedILb0ELb0ELb1EfNS_16CTDBiasDActParamIff13__nv_bfloat16fEELi2ELi4ENS_5EmptyEXadL_ZNS_5qgeluIffEET_T0_RKS5_EEEEvT3_mmm:
.text._ZN18transformer_engine6detail38cast_transpose_fused_kernel_notalignedILb0ELb0ELb1EfNS_16CTDBiasDActParamIff13__nv_bfloat16fEELi2ELi4ENS_5EmptyEXadL_ZNS_5qgeluIffEET_T0_RKS5_EEEEvT3_mmm:
        /* <DEDUP_REMOVED lines=19> */
[----:B------:R-:W-:Y:S05]  /*0130*/  CALL.REL.NOINC `($__internal_564_$__cuda_sm20_div_u64) ;  /* 0x0000006c00c47944 */ /* 0x000fea0003c00000 */
        /* <DEDUP_REMOVED lines=8> */
.L_x_27850:
        /* <DEDUP_REMOVED lines=22> */
.L_x_27851:
[----:B------:R-:W0:Y:S01]  /*0320*/  LDC.64 R22, c[0x0][0x258] ;  /* 0x00009600ff167b82 */ /* 0x000e220000000a00 */
[C---:B------:R-:W-:Y:S01]  /*0330*/  SHF.L.U64.HI R5, R20.reuse, 0x5, R21 ;  /* 0x0000000514057819 */ /* 0x040fe20000010215 */
[----:B------:R-:W-:Y:S01]  /*0340*/  IMAD.SHL.U32 R13, R20, 0x2, RZ ;  /* 0x00000002140d7824 */ /* 0x000fe200078e00ff */
[----:B------:R-:W-:Y:S01]  /*0350*/  SHF.L.U64.HI R0, R48, 0x5, R49 ;  /* 0x0000000530007819 */ /* 0x000fe20000010231 */
[----:B------:R-:W-:Y:S01]  /*0360*/  ULDC.64 UR4, c[0x0][0x210] ;  /* 0x0000840000047ab9 */ /* 0x000fe20000000a00 */
[----:B------:R-:W-:Y:S02]  /*0370*/  SHF.L.U64.HI R16, R20, 0x1, R21 ;  /* 0x0000000114107819 */ /* 0x000fe40000010215 */
[----:B------:R-:W-:Y:S01]  /*0380*/  CS2R R32, SRZ ;  /* 0x0000000000207805 */ /* 0x000fe2000001ff00 */
[----:B------:R-:W-:Y:S01]  /*0390*/  ULDC.64 UR8, c[0x0][0x208] ;  /* 0x0000820000087ab9 */ /* 0x000fe20000000a00 */
[----:B------:R-:W1:Y:S01]  /*03a0*/  LDC.64 R10, c[0x0][0x260] ;  /* 0x00009800ff0a7b82 */ /* 0x000e620000000a00 */
[----:B------:R-:W-:Y:S01]  /*03b0*/  CS2R R38, SRZ ;  /* 0x0000000000267805 */ /* 0x000fe2000001ff00 */
[----:B------:R-:W-:Y:S01]  /*03c0*/  ULDC.64 UR6, c[0x0][0x228] ;  /* 0x00008a0000067ab9 */ /* 0x000fe20000000a00 */
[--C-:B0-----:R-:W-:Y:S01]  /*03d0*/  SHF.R.U64 R3, R22, 0x1, R23.reuse ;  /* 0x0000000116037819 */ /* 0x101fe20000001217 */
[-C--:B------:R-:W-:Y:S01]  /*03e0*/  IMAD R8, R49, R22.reuse, RZ ;  /* 0x0000001631087224 */ /* 0x080fe200078e02ff */
[----:B------:R-:W-:Y:S01]  /*03f0*/  SHF.R.U32.HI R4, RZ, 0x1, R23 ;  /* 0x00000001ff047819 */ /* 0x000fe20000011617 */
[----:B------:R-:W-:Y:S01]  /*0400*/  IMAD.WIDE.U32 R14, R48, R22, RZ ;  /* 0x00000016300e7225 */ /* 0x000fe200078e00ff */
[----:B------:R-:W-:-:S03]  /*0410*/  LEA R9, P0, -R20, R3, 0x5 ;  /* 0x0000000314097211 */ /* 0x000fc600078029ff */
[----:B------:R-:W-:Y:S01]  /*0420*/  IMAD R19, R48, R23, R8 ;  /* 0x0000001730137224 */ /* 0x000fe200078e0208 */
[----:B-1----:R-:W-:Y:S02]  /*0430*/  SHF.R.U64 R7, R10, 0x2, R11 ;  /* 0x000000020a077819 */ /* 0x002fe4000000120b */
[----:B------:R-:W-:Y:S02]  /*0440*/  IADD3.X R5, R4, ~R5, RZ, P0, !PT ;  /* 0x8000000504057210 */ /* 0x000fe400007fe4ff */
[----:B------:R-:W-:Y:S02]  /*0450*/  ISETP.LT.U32.AND P0, PT, R9, 0x20, PT ;  /* 0x000000200900780c */ /* 0x000fe40003f01070 */
[----:B------:R-:W-:Y:S02]  /*0460*/  LEA R7, P1, -R48, R7, 0x5 ;  /* 0x0000000730077211 */ /* 0x000fe400078229ff */
[----:B------:R-:W-:Y:S02]  /*0470*/  ISETP.LT.U32.AND.EX P0, PT, R5, RZ, PT, P0 ;  /* 0x000000ff0500720c */ /* 0x000fe40003f01100 */
[----:B------:R-:W-:-:S02]  /*0480*/  LEA.HI.X R0, R11, ~R0, RZ, 0x1e, P1 ;  /* 0x800000000b007211 */ /* 0x000fc400008ff4ff */
[--C-:B------:R-:W-:Y:S02]  /*0490*/  SHF.R.U32.HI R5, RZ, 0x5, R12.reuse ;  /* 0x00000005ff057819 */ /* 0x100fe4000001160c */
[----:B------:R-:W-:Y:S02]  /*04a0*/  ISETP.LT.U32.AND P1, PT, R7, 0x20, PT ;  /* 0x000000200700780c */ /* 0x000fe40003f21070 */
[----:B------:R-:W-:Y:S01]  /*04b0*/  SEL R9, R9, 0x20, P0 ;  /* 0x0000002009097807 */ /* 0x000fe20000000000 */
[C---:B------:R-:W-:Y:S01]  /*04c0*/  IMAD.SHL.U32 R6, R5.reuse, 0x4, RZ ;  /* 0x0000000405067824 */ /* 0x040fe200078e00ff */
[----:B------:R-:W-:Y:S01]  /*04d0*/  ISETP.LT.U32.AND.EX P1, PT, R0, RZ, PT, P1 ;  /* 0x000000ff0000720c */ /* 0x000fe20003f21110 */
[--C-:B------:R-:W-:Y:S01]  /*04e0*/  IMAD R5, R5, -0x4, R12.reuse ;  /* 0xfffffffc05057824 */ /* 0x100fe200078e020c */
[----:B------:R-:W-:Y:S02]  /*04f0*/  SHF.R.U32.HI R0, RZ, 0x1, R12 ;  /* 0x00000001ff007819 */ /* 0x000fe4000001160c */
[----:B------:R-:W-:-:S02]  /*0500*/  LOP3.LUT R6, R6, 0x1c, RZ, 0xe2, !PT ;  /* 0x0000001c06067812 */ /* 0x000fc400078ee2ff */
[----:B------:R-:W-:Y:S02]  /*0510*/  LOP3.LUT R0, R0, 0x70, RZ, 0xc0, !PT ;  /* 0x0000007000007812 */ /* 0x000fe400078ec0ff */
[----:B------:R-:W-:Y:S01]  /*0520*/  SEL R7, R7, 0x20, P1 ;  /* 0x0000002007077807 */ /* 0x000fe20000800000 */
[C---:B------:R-:W-:Y:S01]  /*0530*/  VIADD R8, R6.reuse, 0x1 ;  /* 0x0000000106087836 */ /* 0x040fe20000000000 */
[----:B------:R-:W-:Y:S01]  /*0540*/  LOP3.LUT R44, R5, 0x1f, RZ, 0xc0, !PT ;  /* 0x0000001f052c7812 */ /* 0x000fe200078ec0ff */
[-C--:B------:R-:W-:Y:S01]  /*0550*/  IMAD.WIDE.U32 R58, R3, R0.reuse, RZ ;  /* 0x00000000033a7225 */ /* 0x080fe200078e00ff */
[----:B------:R-:W-:Y:S02]  /*0560*/  ISETP.GE.U32.AND P0, PT, R6, R7, PT ;  /* 0x000000070600720c */ /* 0x000fe40003f06070 */
[----:B------:R-:W-:Y:S01]  /*0570*/  IADD3 R42, R5, -0x1, RZ ;  /* 0xffffffff052a7810 */ /* 0x000fe20007ffe0ff */
[----:B------:R-:W-:Y:S01]  /*0580*/  IMAD R17, R4, R0, RZ ;  /* 0x0000000004117224 */ /* 0x000fe200078e02ff */
[----:B------:R-:W-:-:S02]  /*0590*/  ISETP.LT.U32.AND P0, PT, R44, R9, !P0 ;  /* 0x000000092c00720c */ /* 0x000fc40004701070 */
[----:B------:R-:W-:Y:S01]  /*05a0*/  LEA R0, P1, R14, R13, 0x2 ;  /* 0x0000000d0e007211 */ /* 0x000fe200078210ff */
[----:B------:R-:W-:Y:S01]  /*05b0*/  IMAD.IADD R40, R59, 0x1, R17 ;  /* 0x000000013b287824 */ /* 0x000fe200078e0211 */
[----:B------:R-:W-:Y:S02]  /*05c0*/  IADD3 R54, P2, R44, R58, RZ ;  /* 0x0000003a2c367210 */ /* 0x000fe40007f5e0ff */
[----:B------:R-:W-:Y:S02]  /*05d0*/  IADD3 R13, R15, R19, RZ ;  /* 0x000000130f0d7210 */ /* 0x000fe40007ffe0ff */
[----:B------:R-:W-:Y:S01]  /*05e0*/  LOP3.LUT R42, R42, 0x1f, RZ, 0xc0, !PT ;  /* 0x0000001f2a2a7812 */ /* 0x000fe200078ec0ff */
[----:B------:R-:W-:Y:S01]  /*05f0*/  IMAD.X R55, RZ, RZ, R40, P2 ;  /* 0x000000ffff377224 */ /* 0x000fe200010e0628 */
[----:B------:R-:W-:Y:S02]  /*0600*/  LEA.HI.X R13, R14, R16, R13, 0x2, P1 ;  /* 0x000000100e0d7211 */ /* 0x000fe400008f140d */
[----:B------:R-:W-:Y:S01]  /*0610*/  LEA R16, P2, R0, UR4, 0x7 ;  /* 0x0000000400107c11 */ /* 0x000fe2000f8438ff */
[----:B------:R-:W-:Y:S01]  /*0620*/  @P0 IMAD R19, R4, 0x3, RZ ;  /* 0x0000000304130824 */ /* 0x000fe200078e02ff */
[----:B------:R-:W-:Y:S01]  /*0630*/  ISETP.GE.U32.AND P1, PT, R8, R7, PT ;  /* 0x000000070800720c */ /* 0x000fe20003f26070 */
[----:B------:R-:W-:Y:S01]  /*0640*/  @P0 IMAD.WIDE.U32 R14, R3, 0x3, R54 ;  /* 0x00000003030e0825 */ /* 0x000fe200078e0036 */
[----:B------:R-:W-:Y:S01]  /*0650*/  LEA.HI.X R17, R0, UR5, R13, 0x7, P2 ;  /* 0x0000000500117c11 */ /* 0x000fe200090f3c0d */
[----:B------:R-:W-:Y:S01]  /*0660*/  ULDC.64 UR4, c[0x0][0x230] ;  /* 0x00008c0000047ab9 */ /* 0x000fe20000000a00 */
[----:B------:R-:W-:Y:S01]  /*0670*/  @P0 LEA R24, P2, R54, R16, 0x3 ;  /* 0x0000001036180211 */ /* 0x000fe200078418ff */
[----:B------:R-:W-:Y:S01]  /*0680*/  @P0 IMAD.IADD R8, R15, 0x1, R19 ;  /* 0x000000010f080824 */ /* 0x000fe200078e0213 */
[----:B------:R-:W-:-:S02]  /*0690*/  ISETP.LT.U32.AND P1, PT, R42, R9, !P1 ;  /* 0x000000092a00720c */ /* 0x000fc40004f21070 */
[-C--:B------:R-:W-:Y:S02]  /*06a0*/  @P0 LEA.HI.X R25, R54, R17.reuse, R55, 0x3, P2 ;  /* 0x0000001136190211 */ /* 0x080fe400010f1c37 */
[----:B------:R-:W-:Y:S02]  /*06b0*/  IADD3 R18, P4, R42, R58, RZ ;  /* 0x0000003a2a127210 */ /* 0x000fe40007f9e0ff */
[C---:B------:R-:W-:Y:S01]  /*06c0*/  @P0 LEA R52, P3, R14.reuse, R16, 0x3 ;  /* 0x000000100e340211 */ /* 0x040fe200078618ff */
[----:B------:R0:W2:Y:S01]  /*06d0*/  @P0 LDG.E.64 R32, desc[UR8][R24.64] ;  /* 0x0000000818200981 */ /* 0x0000a2000c1e1b00 */
[----:B------:R-:W-:Y:S02]  /*06e0*/  IADD3.X R19, RZ, R40, RZ, P4, !PT ;  /* 0x00000028ff137210 */ /* 0x000fe400027fe4ff */
[----:B------:R-:W-:-:S03]  /*06f0*/  @P0 LEA.HI.X R53, R14, R17, R8, 0x3, P3 ;  /* 0x000000110e350211 */ /* 0x000fc600018f1c08 */
[----:B------:R-:W-:Y:S02]  /*0700*/  @P1 IMAD R27, R4, 0x5, RZ ;  /* 0x00000005041b1824 */ /* 0x000fe400078e02ff */
[--C-:B------:R-:W-:Y:S01]  /*0710*/  @P1 IMAD.WIDE.U32 R14, R3, 0x5, R18.reuse ;  /* 0x00000005030e1825 */ /* 0x100fe200078e0012 */
[----:B------:R-:W-:Y:S01]  /*0720*/  @P0 IADD3 R34, P2, R54, R3, RZ ;  /* 0x0000000336220210 */ /* 0x000fe20007f5e0ff */
[----:B------:R1:W5:Y:S02]  /*0730*/  @P0 LDG.E.64 R38, desc[UR8][R52.64] ;  /* 0x0000000834260981 */ /* 0x000364000c1e1b00 */
[--C-:B------:R-:W-:Y:S01]  /*0740*/  @P1 IMAD.MOV.U32 R28, RZ, RZ, R18.reuse ;  /* 0x000000ffff1c1224 */ /* 0x100fe200078e0012 */
[----:B------:R-:W-:Y:S01]  /*0750*/  @P1 IADD3 R8, R15, R27, RZ ;  /* 0x0000001b0f081210 */ /* 0x000fe20007ffe0ff */
[----:B------:R-:W-:Y:S02]  /*0760*/  @P1 IMAD.MOV.U32 R29, RZ, RZ, R19 ;  /* 0x000000ffff1d1224 */ /* 0x000fe400078e0013 */
[----:B------:R-:W-:-:S02]  /*0770*/  @P1 IMAD.MOV.U32 R26, RZ, RZ, R18 ;  /* 0x000000ffff1a1224 */ /* 0x000fc400078e0012 */
[----:B------:R-:W-:Y:S01]  /*0780*/  @P1 IMAD.MOV.U32 R27, RZ, RZ, R19 ;  /* 0x000000ffff1b1224 */ /* 0x000fe200078e0013 */
[----:B------:R-:W-:Y:S01]  /*0790*/  @P1 LEA R50, P3, R14, R16, 0x3 ;  /* 0x000000100e321211 */ /* 0x000fe200078618ff */
[----:B------:R-:W-:Y:S02]  /*07a0*/  @P1 IMAD R35, R4, 0x6, RZ ;  /* 0x0000000604231824 */ /* 0x000fe400078e02ff */
[----:B------:R-:W-:Y:S01]  /*07b0*/  @P1 IMAD.WIDE.U32 R28, R3, 0x6, R28 ;  /* 0x00000006031c1825 */ /* 0x000fe200078e001c */
[----:B------:R-:W-:-:S03]  /*07c0*/  @P1 LEA.HI.X R51, R14, R17, R8, 0x3, P3 ;  /* 0x000000110e331211 */ /* 0x000fc600018f1c08 */
[----:B------:R-:W-:Y:S02]  /*07d0*/  @P1 IMAD R37, R4, 0x7, RZ ;  /* 0x0000000704251824 */ /* 0x000fe400078e02ff */
[----:B------:R-:W-:Y:S01]  /*07e0*/  @P1 IMAD.WIDE.U32 R26, R3, 0x7, R26 ;  /* 0x00000007031a1825 */ /* 0x000fe200078e001a */
[----:B------:R-:W-:-:S03]  /*07f0*/  @P1 LEA R46, P3, R28, R16, 0x3 ;  /* 0x000000101c2e1211 */ /* 0x000fc600078618ff */
[----:B------:R-:W-:Y:S01]  /*0800*/  @P1 IMAD.IADD R15, R29, 0x1, R35 ;  /* 0x000000011d0f1824 */ /* 0x000fe200078e0223 */
[----:B0-----:R-:W-:Y:S01]  /*0810*/  @P0 IADD3.X R25, R55, R4, RZ, P2, !PT ;  /* 0x0000000437190210 */ /* 0x001fe200017fe4ff */
[----:B------:R-:W-:Y:S01]  /*0820*/  @P1 IMAD.IADD R8, R27, 0x1, R37 ;  /* 0x000000011b081824 */ /* 0x000fe200078e0225 */
[-C--:B------:R-:W-:Y:S02]  /*0830*/  @P1 LEA R14, P4, R26, R16.reuse, 0x3 ;  /* 0x000000101a0e1211 */ /* 0x080fe400078818ff */
[----:B------:R-:W-:Y:S02]  /*0840*/  @P0 LEA R24, P2, R34, R16, 0x3 ;  /* 0x0000001022180211 */ /* 0x000fe400078418ff */
[----:B------:R-:W-:Y:S02]  /*0850*/  @P0 LOP3.LUT R27, R22, 0xfffffffe, RZ, 0xc0, !PT ;  /* 0xfffffffe161b0812 */ /* 0x000fe400078ec0ff */
[-C--:B------:R-:W-:Y:S02]  /*0860*/  @P1 LEA.HI.X R47, R28, R17.reuse, R15, 0x3, P3 ;  /* 0x000000111c2f1211 */ /* 0x080fe400018f1c0f */
[----:B------:R-:W-:-:S02]  /*0870*/  @P1 LEA.HI.X R15, R26, R17, R8, 0x3, P4 ;  /* 0x000000111a0f1211 */ /* 0x000fc400020f1c08 */
[----:B------:R-:W-:Y:S02]  /*0880*/  @P0 LEA.HI.X R25, R34, R17, R25, 0x3, P2 ;  /* 0x0000001122190211 */ /* 0x000fe400010f1c19 */
[----:B------:R-:W-:Y:S02]  /*0890*/  @P1 LEA R8, P3, R3, R18, 0x2 ;  /* 0x0000001203081211 */ /* 0x000fe400078610ff */
[----:B------:R-:W-:Y:S02]  /*08a0*/  @P0 LOP3.LUT R23, R23, 0x1fffffff, RZ, 0xc0, !PT ;  /* 0x1fffffff17170812 */ /* 0x000fe400078ec0ff */
[----:B------:R-:W-:Y:S02]  /*08b0*/  @P0 IADD3 R26, P2, R27, R54, RZ ;  /* 0x000000361b1a0210 */ /* 0x000fe40007f5e0ff */
[----:B------:R-:W-:Y:S02]  /*08c0*/  @P1 LEA.HI.X R18, R3, R19, R4, 0x2, P3 ;  /* 0x0000001303121211 */ /* 0x000fe400018f1404 */
[----:B------:R-:W-:-:S02]  /*08d0*/  @P0 IADD3.X R19, R23, R55, RZ, P2, !PT ;  /* 0x0000003717130210 */ /* 0x000fc400017fe4ff */
[C---:B------:R-:W-:Y:S02]  /*08e0*/  @P0 LEA R56, P3, R26.reuse, R16, 0x3 ;  /* 0x000000101a380211 */ /* 0x040fe400078618ff */
[----:B------:R-:W-:Y:S02]  /*08f0*/  CS2R R34, SRZ ;  /* 0x0000000000227805 */ /* 0x000fe4000001ff00 */
[----:B------:R-:W-:Y:S02]  /*0900*/  @P0 LEA.HI.X R57, R26, R17, R19, 0x3, P3 ;  /* 0x000000111a390211 */ /* 0x000fe400018f1c13 */
[----:B------:R-:W-:Y:S01]  /*0910*/  CS2R R26, SRZ ;  /* 0x00000000001a7805 */ /* 0x000fe2000001ff00 */
[----:B-1----:R-:W-:Y:S01]  /*0920*/  IMAD.MOV.U32 R52, RZ, RZ, 0x3bbb989d ;  /* 0x3bbb989dff347424 */ /* 0x002fe200078e00ff */
[----:B------:R0:W5:Y:S04]  /*0930*/  @P0 LDG.E.64 R34, desc[UR8][R24.64] ;  /* 0x0000000818220981 */ /* 0x000168000c1e1b00 */
[----:B------:R1:W5:Y:S01]  /*0940*/  @P1 LDG.E.64 R26, desc[UR8][R50.64] ;  /* 0x00000008321a1981 */ /* 0x000362000c1e1b00 */
[----:B------:R-:W-:-:S02]  /*0950*/  ISETP.NE.U32.AND P2, PT, RZ, UR4, PT ;  /* 0x00000004ff007c0c */ /* 0x000fc4000bf45070 */
[----:B0-----:R-:W-:Y:S02]  /*0960*/  CS2R R24, SRZ ;  /* 0x0000000000187805 */ /* 0x001fe4000001ff00 */
[----:B-1----:R-:W-:Y:S02]  /*0970*/  MOV R50, 0x437c0000 ;  /* 0x437c000000327802 */ /* 0x002fe40000000f00 */
[----:B------:R-:W-:Y:S02]  /*0980*/  ISETP.NE.AND.EX P2, PT, RZ, UR5, PT, P2 ;  /* 0x00000005ff007c0c */ /* 0x000fe4000bf45320 */
[----:B------:R-:W5:Y:S01]  /*0990*/  @P1 LDG.E.64 R24, desc[UR8][R46.64] ;  /* 0x000000082e181981 */ /* 0x000f62000c1e1b00 */
[----:B------:R-:W-:Y:S02]  /*09a0*/  @P1 LEA R22, P4, R8, R16, 0x3 ;  /* 0x0000001008161211 */ /* 0x000fe400078818ff */
[----:B------:R-:W-:Y:S01]  /*09b0*/  CS2R R28, SRZ ;  /* 0x00000000001c7805 */ /* 0x000fe2000001ff00 */
[----:B------:R-:W-:Y:S01]  /*09c0*/  IMAD R21, R21, R10, RZ ;  /* 0x0000000a15157224 */ /* 0x000fe200078e02ff */
[----:B------:R-:W-:-:S02]  /*09d0*/  CS2R R36, SRZ ;  /* 0x0000000000247805 */ /* 0x000fc4000001ff00 */
[----:B------:R-:W-:Y:S01]  /*09e0*/  @P1 LEA.HI.X R23, R8, R17, R18, 0x3, P4 ;  /* 0x0000001108171211 */ /* 0x000fe200020f1c12 */
[----:B------:R-:W-:-:S04]  /*09f0*/  ULDC.64 UR4, c[0x0][0x220] ;  /* 0x0000880000047ab9 */ /* 0x000fc80000000a00 */
[----:B------:R0:W5:Y:S01]  /*0a00*/  @P1 LDG.E.64 R28, desc[UR8][R22.64] ;  /* 0x00000008161c1981 */ /* 0x000162000c1e1b00 */
[----:B------:R-:W1:Y:S01]  /*0a10*/  @P2 LDC.64 R18, c[0x0][0x230] ;  /* 0x00008c00ff122b82 */ /* 0x000e620000000a00 */
[----:B------:R-:W-:Y:S02]  /*0a20*/  IMAD.MOV.U32 R8, RZ, RZ, 0x3f800000 ;  /* 0x3f800000ff087424 */ /* 0x000fe400078e00ff */
[----:B------:R-:W5:Y:S01]  /*0a30*/  @P0 LDG.E.64 R36, desc[UR8][R56.64] ;  /* 0x0000000838240981 */ /* 0x000f62000c1e1b00 */
[----:B0-----:R-:W-:-:S06]  /*0a40*/  CS2R R22, SRZ ;  /* 0x0000000000167805 */ /* 0x001fcc000001ff00 */
[----:B------:R-:W5:Y:S04]  /*0a50*/  @P1 LDG.E.64 R22, desc[UR8][R14.64] ;  /* 0x000000080e161981 */ /* 0x000f68000c1e1b00 */
[----:B-1----:R0:W5:Y:S02]  /*0a60*/  @P2 LDG.E R8, desc[UR8][R18.64] ;  /* 0x0000000812082981 */ /* 0x002164000c1e1900 */
[C---:B0-----:R-:W-:Y:S02]  /*0a70*/  IMAD R19, R20.reuse, R11, R21 ;  /* 0x0000000b14137224 */ /* 0x041fe400078e0215 */
[----:B------:R-:W-:-:S05]  /*0a80*/  IMAD.WIDE.U32 R10, R20, R10, RZ ;  /* 0x0000000a140a7225 */ /* 0x000fca00078e00ff */
[----:B------:R-:W-:Y:S01]  /*0a90*/  IADD3 R19, R11, R19, RZ ;  /* 0x000000130b137210 */ /* 0x000fe20007ffe0ff */
[----:B------:R-:W-:Y:S02]  /*0aa0*/  IMAD.SHL.U32 R11, R10, 0x2, RZ ;  /* 0x000000020a0b7824 */ /* 0x000fe400078e00ff */
[----:B------:R-:W-:Y:S01]  /*0ab0*/  IMAD.SHL.U32 R21, R2, 0x20, RZ ;  /* 0x0000002002157824 */ /* 0x000fe200078e00ff */
[----:B------:R-:W-:Y:S02]  /*0ac0*/  SHF.L.U64.HI R19, R10, 0x1, R19 ;  /* 0x000000010a137819 */ /* 0x000fe40000010213 */
[C---:B------:R-:W-:Y:S02]  /*0ad0*/  SHF.L.U32 R2, R0.reuse, 0x5, RZ ;  /* 0x0000000500027819 */ /* 0x040fe400000006ff */
[----:B------:R-:W-:Y:S02]  /*0ae0*/  SHF.L.U64.HI R13, R0, 0x5, R13 ;  /* 0x00000005000d7819 */ /* 0x000fe4000001020d */
[C---:B------:R-:W-:Y:S01]  /*0af0*/  LEA R10, P1, R2.reuse, UR4, 0x1 ;  /* 0x00000004020a7c11 */ /* 0x040fe2000f8208ff */
[----:B------:R-:W-:Y:S03]  /*0b00*/  BSSY B1, `(.L_x_27852) ;  /* 0x000001c000017945 */ /* 0x000fe60003800000 */
[----:B------:R-:W-:-:S02]  /*0b10*/  LEA.HI.X R13, R2, UR5, R13, 0x1, P1 ;  /* 0x00000005020d7c11 */ /* 0x000fc400088f0c0d */
[----:B------:R-:W-:Y:S01]  /*0b20*/  LOP3.LUT R12, R21, 0xffffffe0, R12, 0xe2, !PT ;  /* 0xffffffe0150c7812 */ /* 0x000fe200078ee20c */
[----:B--2---:R-:W-:-:S04]  /*0b30*/  FMUL R41, R32, -1.7020000219345092773 ;  /* 0xbfd9db2320297820 */ /* 0x004fc80000400000 */
        /* <DEDUP_REMOVED lines=18> */
[----:B-----5:R-:W-:Y:S05]  /*0c60*/  CALL.REL.NOINC `($__internal_565_$__cuda_sm20_rcp_rn_f32_slowpath) ;  /* 0x0000006800047944 */ /* 0x020fea0003c00000 */
[----:B------:R-:W-:Y:S05]  /*0c70*/  BRA `(.L_x_27854) ;  /* 0x0000000000107947 */ /* 0x000fea0003800000 */
.L_x_27853:
[----:B------:R-:W0:Y:S02]  /*0c80*/  MUFU.RCP R0, R15 ;  /* 0x0000000f00007308 */ /* 0x000e240000001000 */
[----:B0-----:R-:W-:-:S04]  /*0c90*/  FFMA R2, R15, R0, -1 ;  /* 0xbf8000000f027423 */ /* 0x001fc80000000000 */
[----:B------:R-:W-:-:S04]  /*0ca0*/  FADD.FTZ R19, -R2, -RZ ;  /* 0x800000ff02137221 */ /* 0x000fc80000010100 */
[----:B------:R-:W-:-:S07]  /*0cb0*/  FFMA R19, R0, R19, R0 ;  /* 0x0000001300137223 */ /* 0x000fce0000000000 */
.L_x_27854:
[----:B------:R-:W-:Y:S05]  /*0cc0*/  BSYNC B1 ;  /* 0x0000000000017941 */ /* 0x000fea0003800000 */
.L_x_27852:
        /* <DEDUP_REMOVED lines=19> */
[----:B-----5:R-:W-:Y:S05]  /*0e00*/  CALL.REL.NOINC `($__internal_565_$__cuda_sm20_rcp_rn_f32_slowpath) ;  /* 0x00000064009c7944 */ /* 0x020fea0003c00000 */
[----:B------:R-:W-:Y:S05]  /*0e10*/  BRA `(.L_x_27857) ;  /* 0x0000000000107947 */ /* 0x000fea0003800000 */
.L_x_27856:
[----:B------:R-:W0:Y:S02]  /*0e20*/  MUFU.RCP R19, R2 ;  /* 0x0000000200137308 */ /* 0x000e240000001000 */
[----:B0-----:R-:W-:-:S04]  /*0e30*/  FFMA R0, R2, R19, -1 ;  /* 0xbf80000002007423 */ /* 0x001fc80000000013 */
[----:B------:R-:W-:-:S04]  /*0e40*/  FADD.FTZ R0, -R0, -RZ ;  /* 0x800000ff00007221 */ /* 0x000fc80000010100 */
[----:B------:R-:W-:-:S07]  /*0e50*/  FFMA R19, R19, R0, R19 ;  /* 0x0000000013137223 */ /* 0x000fce0000000013 */
.L_x_27857:
[----:B------:R-:W-:Y:S05]  /*0e60*/  BSYNC B1 ;  /* 0x0000000000017941 */ /* 0x000fea0003800000 */
.L_x_27855:
[----:B------:R-:W-:Y:S02]  /*0e70*/  IMAD.MOV.U32 R15, RZ, RZ, 0x3bbb989d ;  /* 0x3bbb989dff0f7424 */ /* 0x000fe400078e00ff */
[----:B-----5:R-:W-:Y:S01]  /*0e80*/  FMUL R0, R34, -1.7020000219345092773 ;  /* 0xbfd9db2322007820 */ /* 0x020fe20000400000 */
        /* <DEDUP_REMOVED lines=17> */
[----:B------:R-:W-:Y:S05]  /*0fa0*/  CALL.REL.NOINC `($__internal_565_$__cuda_sm20_rcp_rn_f32_slowpath) ;  /* 0x0000006400347944 */ /* 0x000fea0003c00000 */
[----:B------:R-:W-:Y:S05]  /*0fb0*/  BRA `(.L_x_27860) ;  /* 0x0000000000107947 */ /* 0x000fea0003800000 */
.L_x_27859:
[----:B------:R-:W0:Y:S02]  /*0fc0*/  MUFU.RCP R19, R2 ;  /* 0x0000000200137308 */ /* 0x000e240000001000 */
[----:B0-----:R-:W-:-:S04]  /*0fd0*/  FFMA R0, R2, R19, -1 ;  /* 0xbf80000002007423 */ /* 0x001fc80000000013 */
[----:B------:R-:W-:-:S04]  /*0fe0*/  FADD.FTZ R0, -R0, -RZ ;  /* 0x800000ff00007221 */ /* 0x000fc80000010100 */
[----:B------:R-:W-:-:S07]  /*0ff0*/  FFMA R19, R19, R0, R19 ;  /* 0x0000000013137223 */ /* 0x000fce0000000013 */
.L_x_27860:
[----:B------:R-:W-:Y:S05]  /*1000*/  BSYNC B1 ;  /* 0x0000000000017941 */ /* 0x000fea0003800000 */
.L_x_27858:
        /* <DEDUP_REMOVED lines=19> */
[----:B------:R-:W-:Y:S05]  /*1140*/  CALL.REL.NOINC `($__internal_565_$__cuda_sm20_rcp_rn_f32_slowpath) ;  /* 0x0000006000cc7944 */ /* 0x000fea0003c00000 */
[----:B------:R-:W-:Y:S05]  /*1150*/  BRA `(.L_x_27863) ;  /* 0x0000000000107947 */ /* 0x000fea0003800000 */
.L_x_27862:
[----:B------:R-:W0:Y:S02]  /*1160*/  MUFU.RCP R19, R2 ;  /* 0x0000000200137308 */ /* 0x000e240000001000 */
[----:B0-----:R-:W-:-:S04]  /*1170*/  FFMA R0, R2, R19, -1 ;  /* 0xbf80000002007423 */ /* 0x001fc80000000013 */
[----:B------:R-:W-:-:S04]  /*1180*/  FADD.FTZ R0, -R0, -RZ ;  /* 0x800000ff00007221 */ /* 0x000fc80000010100 */
[----:B------:R-:W-:-:S07]  /*1190*/  FFMA R19, R19, R0, R19 ;  /* 0x0000000013137223 */ /* 0x000fce0000000013 */
.L_x_27863:
[----:B------:R-:W-:Y:S05]  /*11a0*/  BSYNC B1 ;  /* 0x0000000000017941 */ /* 0x000fea0003800000 */
.L_x_27861:
        /* <DEDUP_REMOVED lines=19> */
[----:B------:R-:W-:Y:S05]  /*12e0*/  CALL.REL.NOINC `($__internal_565_$__cuda_sm20_rcp_rn_f32_slowpath) ;  /* 0x0000006000647944 */ /* 0x000fea0003c00000 */
[----:B------:R-:W-:Y:S05]  /*12f0*/  BRA `(.L_x_27866) ;  /* 0x0000000000107947 */ /* 0x000fea0003800000 */
.L_x_27865:
[----:B------:R-:W0:Y:S02]  /*1300*/  MUFU.RCP R19, R2 ;  /* 0x0000000200137308 */ /* 0x000e240000001000 */
[----:B0-----:R-:W-:-:S04]  /*1310*/  FFMA R0, R2, R19, -1 ;  /* 0xbf80000002007423 */ /* 0x001fc80000000013 */
[----:B------:R-:W-:-:S04]  /*1320*/  FADD.FTZ R0, -R0, -RZ ;  /* 0x800000ff00007221 */ /* 0x000fc80000010100 */
[----:B------:R-:W-:-:S07]  /*1330*/  FFMA R19, R19, R0, R19 ;  /* 0x0000000013137223 */ /* 0x000fce0000000013 */
.L_x_27866:
[----:B------:R-:W-:Y:S05]  /*1340*/  BSYNC B1 ;  /* 0x0000000000017941 */ /* 0x000fea0003800000 */
.L_x_27864:
        /* <DEDUP_REMOVED lines=21> */
.L_x_27868:
[----:B------:R-:W0:Y:S02]  /*14a0*/  MUFU.RCP R19, R2 ;  /* 0x0000000200137308 */ /* 0x000e240000001000 */
[----:B0-----:R-:W-:-:S04]  /*14b0*/  FFMA R0, R2, R19, -1 ;  /* 0xbf80000002007423 */ /* 0x001fc80000000013 */
[----:B------:R-:W-:-:S04]  /*14c0*/  FADD.FTZ R0, -R0, -RZ ;  /* 0x800000ff00007221 */ /* 0x000fc80000010100 */
[----:B------:R-:W-:-:S07]  /*14d0*/  FFMA R19, R19, R0, R19 ;  /* 0x0000000013137223 */ /* 0x000fce0000000013 */
.L_x_27869:
[----:B------:R-:W-:Y:S05]  /*14e0*/  BSYNC B1 ;  /* 0x0000000000017941 */ /* 0x000fea0003800000 */
.L_x_27867:
        /* <DEDUP_REMOVED lines=21> */
.L_x_27871:
[----:B------:R-:W0:Y:S02]  /*1640*/  MUFU.RCP R19, R2 ;  /* 0x0000000200137308 */ /* 0x000e240000001000 */
[----:B0-----:R-:W-:-:S04]  /*1650*/  FFMA R0, R2, R19, -1 ;  /* 0xbf80000002007423 */ /* 0x001fc80000000013 */
[----:B------:R-:W-:-:S04]  /*1660*/  FADD.FTZ R0, -R0, -RZ ;  /* 0x800000ff00007221 */ /* 0x000fc80000010100 */
[----:B------:R-:W-:-:S07]  /*1670*/  FFMA R19, R19, R0, R19 ;  /* 0x0000000013137223 */ /* 0x000fce0000000013 */
.L_x_27872:
[----:B------:R-:W-:Y:S05]  /*1680*/  BSYNC B1 ;  /* 0x0000000000017941 */ /* 0x000fea0003800000 */
.L_x_27870:
        /* <DEDUP_REMOVED lines=20> */
[----:B------:R-:W-:Y:S01]  /*17d0*/  IMAD.MOV.U32 R0, RZ, RZ, R19 ;  /* 0x000000ffff007224 */ /* 0x000fe200078e0013 */
[----:B------:R-:W-:Y:S06]  /*17e0*/  BRA `(.L_x_27875) ;  /* 0x0000000000107947 */ /* 0x000fec0003800000 */
.L_x_27874:
[----:B------:R-:W0:Y:S02]  /*17f0*/  MUFU.RCP R0, R21 ;  /* 0x0000001500007308 */ /* 0x000e240000001000 */
[----:B0-----:R-:W-:-:S04]  /*1800*/  FFMA R2, R21, R0, -1 ;  /* 0xbf80000015027423 */ /* 0x001fc80000000000 */
[----:B------:R-:W-:-:S04]  /*1810*/  FADD.FTZ R15, -R2, -RZ ;  /* 0x800000ff020f7221 */ /* 0x000fc80000010100 */
[----:B------:R-:W-:-:S07]  /*1820*/  FFMA R0, R0, R15, R0 ;  /* 0x0000000f00007223 */ /* 0x000fce0000000000 */
.L_x_27875:
[----:B------:R-:W-:Y:S05]  /*1830*/  BSYNC B1 ;  /* 0x0000000000017941 */ /* 0x000fea0003800000 */
.L_x_27873:
[----:B------:R-:W-:Y:S01]  /*1840*/  ISETP.GE.U32.AND P0, PT, R6, R7, PT ;  /* 0x000000070600720c */ /* 0x000fe20003f06070 */
[-C--:B------:R-:W-:Y:S01]  /*1850*/  FMUL R15, R51, R8.reuse ;  /* 0x00000008330f7220 */ /* 0x080fe20000400000 */
[-C--:B------:R-:W-:Y:S01]  /*1860*/  FMUL R32, R53, R8.reuse ;  /* 0x0000000835207220 */ /* 0x080fe20000400000 */
[-C--:B------:R-:W-:Y:S01]  /*1870*/  FMUL R34, R33, R8.reuse ;  /* 0x0000000821227220 */ /* 0x080fe20000400000 */
[----:B------:R-:W-:Y:S01]  /*1880*/  ISETP.GE.U32.OR P0, PT, R44, R9, P0 ;  /* 0x000000092c00720c */ /* 0x000fe20000706470 */
[----:B------:R-:W-:Y:S01]  /*1890*/  FMUL R38, R35, R8 ;  /* 0x0000000823267220 */ /* 0x000fe20000400000 */
[----:B------:R0:W-:Y:S01]  /*18a0*/  F2F.BF16.F32 R57, R15 ;  /* 0x0000000f00397304 */ /* 0x0001e20000202000 */
[----:B------:R-:W-:Y:S07]  /*18b0*/  BSSY B0, `(.L_x_27876) ;  /* 0x000001f000007945 */ /* 0x000fee0003800000 */
[----:B------:R1:W2:Y:S03]  /*18c0*/  F2F.BF16.F32 R2, R34 ;  /* 0x0000002200027304 */ /* 0x0002a60000202000 */
[----:B------:R-:W-:-:S02]  /*18d0*/  @!P0 LEA R18, P1, R54, R10, 0x2 ;  /* 0x0000000a36128211 */ /* 0x000fc400078210ff */
[----:B------:R-:W-:Y:S01]  /*18e0*/  @!P0 F2FP.BF16.F32.PACK_AB R41, R32, R15 ;  /* 0x0000000f2029823e */ /* 0x000fe200000010ff */
[----:B0-----:R-:W-:Y:S01]  /*18f0*/  FMUL R15, R47, R8 ;  /* 0x000000082f0f7220 */ /* 0x001fe20000400000 */
[C---:B------:R-:W-:Y:S01]  /*1900*/  @!P0 LEA.HI.X R19, R54.reuse, R13, R55, 0x2, P1 ;  /* 0x0000000d36138211 */ /* 0x040fe200008f1437 */
[----:B------:R-:W-:Y:S01]  /*1910*/  F2F.BF16.F32 R37, R32 ;  /* 0x0000002000257304 */ /* 0x000fe20000202000 */
[----:B------:R-:W-:-:S03]  /*1920*/  @!P0 IADD3 R21, P1, R54, R3, RZ ;  /* 0x0000000336158210 */ /* 0x000fc60007f3e0ff */
[----:B------:R2:W-:Y:S02]  /*1930*/  @!P0 STG.E desc[UR8][R18.64], R41 ;  /* 0x0000002912008986 */ /* 0x0005e4000c101908 */
[----:B------:R-:W-:Y:S01]  /*1940*/  @!P0 IMAD.X R36, R55, 0x1, R4, P1 ;  /* 0x0000000137248824 */ /* 0x000fe200008e0604 */
[C---:B------:R-:W-:Y:S01]  /*1950*/  @!P0 LEA R20, P1, R21.reuse, R10, 0x2 ;  /* 0x0000000a15148211 */ /* 0x040fe200078210ff */
[----:B------:R-:W0:Y:S03]  /*1960*/  F2F.BF16.F32 R61, R15 ;  /* 0x0000000f003d7304 */ /* 0x000e260000202000 */
[----:B------:R-:W-:Y:S02]  /*1970*/  @!P0 LEA.HI.X R21, R21, R13, R36, 0x2, P1 ;  /* 0x0000000d15158211 */ /* 0x000fe400008f1424 */
[----:B------:R-:W-:Y:S01]  /*1980*/  @!P0 F2FP.BF16.F32.PACK_AB R36, R38, R34 ;  /* 0x000000222624823e */ /* 0x000fe200000010ff */
[----:B-1----:R-:W-:-:S02]  /*1990*/  FMUL R34, R45, R8 ;  /* 0x000000082d227220 */ /* 0x002fc40000400000 */
[----:B------:R1:W3:Y:S01]  /*19a0*/  F2F.BF16.F32 R32, R38 ;  /* 0x0000002600207304 */ /* 0x0002e20000202000 */
[----:B--2---:R-:W-:Y:S01]  /*19b0*/  IMAD.WIDE.U32 R18, R2, 0x10000, RZ ;  /* 0x0001000002127825 */ /* 0x004fe200078e00ff */
[----:B------:R1:W-:Y:S03]  /*19c0*/  @!P0 STG.E desc[UR8][R20.64], R36 ;  /* 0x0000002414008986 */ /* 0x0003e6000c101908 */
[----:B------:R-:W-:Y:S01]  /*19d0*/  FMUL R41, R0, R39 ;  /* 0x0000002700297220 */ /* 0x000fe20000400000 */
[----:B------:R-:W-:Y:S02]  /*19e0*/  LOP3.LUT R56, R18, R57, RZ, 0xfc, !PT ;  /* 0x0000003912387212 */ /* 0x000fe400078efcff */
[----:B0-----:R-:W-:Y:S01]  /*19f0*/  LOP3.LUT R0, R19, R61, RZ, 0xfc, !PT ;  /* 0x0000003d13007212 */ /* 0x001fe200078efcff */
[----:B------:R-:W-:Y:S06]  /*1a00*/  @P0 BRA `(.L_x_27877) ;  /* 0x0000000000240947 */ /* 0x000fec0003800000 */
        /* <DEDUP_REMOVED lines=9> */
.L_x_27877:
[----:B------:R-:W-:Y:S05]  /*1aa0*/  BSYNC B0 ;  /* 0x0000000000007941 */ /* 0x000fea0003800000 */
.L_x_27876:
[----:B------:R-:W-:Y:S01]  /*1ab0*/  BSSY B0, `(.L_x_27878) ;  /* 0x000000d000007945 */ /* 0x000fe20003800000 */
[-C--:B------:R-:W-:Y:S01]  /*1ac0*/  FMUL R2, R43, R8.reuse ;  /* 0x000000082b027220 */ /* 0x080fe20000400000 */
[----:B0-----:R-:W-:Y:S02]  /*1ad0*/  FMUL R15, R41, R8 ;  /* 0x00000008290f7220 */ /* 0x001fe40000400000 */
[----:B------:R-:W-:Y:S05]  /*1ae0*/  @P0 BRA `(.L_x_27879) ;  /* 0x0000000000240947 */ /* 0x000fea0003800000 */
[----:B------:R-:W-:Y:S01]  /*1af0*/  MOV R18, R54 ;  /* 0x0000003600127202 */ /* 0x000fe20000000f00 */
[----:B------:R-:W-:Y:S02]  /*1b00*/  IMAD.MOV.U32 R19, RZ, RZ, R55 ;  /* 0x000000ffff137224 */ /* 0x000fe400078e0037 */
[----:B-1----:R-:W-:Y:S02]  /*1b10*/  IMAD R21, R4, 0x3, RZ ;  /* 0x0000000304157824 */ /* 0x002fe400078e02ff */
[----:B------:R-:W-:-:S04]  /*1b20*/  IMAD.WIDE.U32 R18, R3, 0x3, R18 ;  /* 0x0000000303127825 */ /* 0x000fc800078e0012 */
[----:B------:R-:W-:Y:S01]  /*1b30*/  IMAD.IADD R21, R19, 0x1, R21 ;  /* 0x0000000113157824 */ /* 0x000fe200078e0215 */
[C---:B------:R-:W-:Y:S02]  /*1b40*/  LEA R20, P0, R18.reuse, R10, 0x2 ;  /* 0x0000000a12147211 */ /* 0x040fe400078010ff */
[----:B------:R-:W-:Y:S02]  /*1b50*/  F2FP.BF16.F32.PACK_AB R19, R15, R2 ;  /* 0x000000020f13723e */ /* 0x000fe400000010ff */
[----:B------:R-:W-:-:S05]  /*1b60*/  LEA.HI.X R21, R18, R13, R21, 0x2, P0 ;  /* 0x0000000d12157211 */ /* 0x000fca00000f1415 */
[----:B------:R0:W-:Y:S04]  /*1b70*/  STG.E desc[UR8][R20.64], R19 ;  /* 0x0000001314007986 */ /* 0x0001e8000c101908 */
.L_x_27879:
[----:B------:R-:W-:Y:S05]  /*1b80*/  BSYNC B0 ;  /* 0x0000000000007941 */ /* 0x000fea0003800000 */
.L_x_27878:
[----:B01----:R0:W1:Y:S01]  /*1b90*/  F2F.BF16.F32 R21, R34 ;  /* 0x0000002200157304 */ /* 0x0030620000202000 */
[----:B------:R-:W-:Y:S01]  /*1ba0*/  FMNMX R18, RZ, |R51|, !PT ;  /* 0x40000033ff127209 */ /* 0x000fe20007800000 */
[----:B------:R-:W-:Y:S01]  /*1bb0*/  VIADD R20, R6, 0x2 ;  /* 0x0000000206147836 */ /* 0x000fe20000000000 */
[----:B------:R-:W-:Y:S01]  /*1bc0*/  IADD3 R44, R5, 0x1e, RZ ;  /* 0x0000001e052c7810 */ /* 0x000fe20007ffe0ff */
[----:B------:R-:W-:Y:S01]  /*1bd0*/  ULDC.64 UR6, c[0x0][0x258] ;  /* 0x0000960000067ab9 */ /* 0x000fe20000000a00 */
[----:B------:R-:W-:Y:S01]  /*1be0*/  FMNMX R36, |R53|, R18, !PT ;  /* 0x0000001235247209 */ /* 0x000fe20007800200 */
[----:B------:R-:W-:Y:S01]  /*1bf0*/  USHF.L.U32 UR4, UR6, 0x1, URZ ;  /* 0x0000000106047899 */ /* 0x000fe2000800063f */
[----:B------:R-:W-:Y:S01]  /*1c00*/  ISETP.GE.U32.AND P0, PT, R20, R7, PT ;  /* 0x000000071400720c */ /* 0x000fe20003f06070 */
[----:B---3--:R-:W-:Y:S01]  /*1c10*/  IMAD.WIDE.U32 R18, R32, 0x10000, RZ ;  /* 0x0001000020127825 */ /* 0x008fe200078e00ff */
[----:B------:R-:W-:Y:S01]  /*1c20*/  LOP3.LUT R44, R44, 0x1f, RZ, 0xc0, !PT ;  /* 0x0000001f2c2c7812 */ /* 0x000fe200078ec0ff */
[----:B------:R-:W-:-:S02]  /*1c30*/  ULOP3.LUT UR4, UR4, 0xfffffffc, URZ, 0xc0, !UPT ;  /* 0xfffffffc04047892 */ /* 0x000fc4000f8ec03f */
[----:B0-----:R-:W-:Y:S01]  /*1c40*/  FMUL R34, R28, -1.7020000219345092773 ;  /* 0xbfd9db231c227820 */ /* 0x001fe20000400000 */
[----:B------:R-:W-:Y:S01]  /*1c50*/  USHF.L.U64.HI UR5, UR6, 0x1, UR7 ;  /* 0x0000000106057899 */ /* 0x000fe20008010207 */
[----:B------:R-:W-:Y:S02]  /*1c60*/  ISETP.LT.U32.AND P0, PT, R44, R9, !P0 ;  /* 0x000000092c00720c */ /* 0x000fe40004701070 */
[----:B------:R-:W-:Y:S01]  /*1c70*/  LOP3.LUT R54, R18, R37, RZ, 0xfc, !PT ;  /* 0x0000002512367212 */ /* 0x000fe200078efcff */
[----:B------:R-:W-:Y:S01]  /*1c80*/  HFMA2.MMA R37, -RZ, RZ, 3.7421875, 0 ;  /* 0x437c0000ff257435 */ /* 0x000fe200000001ff */
[----:B-1----:R-:W-:Y:S01]  /*1c90*/  LOP3.LUT R46, R19, R21, RZ, 0xfc, !PT ;  /* 0x00000015132e7212 */ /* 0x002fe200078efcff */
[----:B------:R-:W-:Y:S01]  /*1ca0*/  IMAD.MOV.U32 R21, RZ, RZ, 0x3bbb989d ;  /* 0x3bbb989dff157424 */ /* 0x000fe200078e00ff */
[----:B------:R-:W-:Y:S02]  /*1cb0*/  IADD3 R18, P1, P2, R44, UR4, R58 ;  /* 0x000000042c127c10 */ /* 0x000fe4000fa3e03a */
[----:B------:R-:W-:Y:S01]  /*1cc0*/  FMNMX R36, |R33|, R36, !PT ;  /* 0x0000002421247209 */ /* 0x000fe20007800200 */
[----:B------:R-:W-:Y:S01]  /*1cd0*/  FFMA.SAT R38, R34, R21, 0.5 ;  /* 0x3f00000022267423 */ /* 0x000fe20000002015 */
[----:B------:R-:W-:-:S03]  /*1ce0*/  IADD3.X R19, RZ, UR5, R40, P1, P2 ;  /* 0x00000005ff137c10 */ /* 0x000fc60008fe4428 */
[----:B------:R-:W-:Y:S01]  /*1cf0*/  FFMA.RM R38, R38, R37, 12582913 ;  /* 0x4b40000126267423 */ /* 0x000fe20000004025 */
[----:B------:R-:W-:Y:S02]  /*1d00*/  @P0 IMAD R21, R4, 0x5, RZ ;  /* 0x0000000504150824 */ /* 0x000fe400078e02ff */
[----:B------:R-:W-:Y:S01]  /*1d10*/  @P0 IMAD.WIDE.U32 R32, R3, 0x5, R18 ;  /* 0x0000000503200825 */ /* 0x000fe200078e0012 */
[----:B------:R-:W-:-:S03]  /*1d20*/  FMNMX R36, |R35|, R36, !PT ;  /* 0x0000002423247209 */ /* 0x000fc60007800200 */
[----:B------:R-:W-:Y:S01]  /*1d30*/  FADD R35, R38, -12583039 ;  /* 0xcb40007f26237421 */ /* 0x000fe20000000000 */
[----:B------:R-:W-:Y:S01]  /*1d40*/  @P0 IMAD.IADD R21, R21, 0x1, R33 ;  /* 0x0000000115150824 */ /* 0x000fe200078e0221 */
[----:B------:R-:W-:Y:S02]  /*1d50*/  @P0 LEA R20, P1, R32, R16, 0x3 ;  /* 0x0000001020140211 */ /* 0x000fe400078218ff */
[----:B------:R-:W-:Y:S01]  /*1d60*/  FFMA R35, R34, 1.4426950216293334961, -R35 ;  /* 0x3fb8aa3b22237823 */ /* 0x000fe20000000823 */
[----:B------:R-:W-:Y:S02]  /*1d70*/  FMNMX R52, |R47|, R36, !PT ;  /* 0x000000242f347209 */ /* 0x000fe40007800200 */
[----:B------:R-:W-:Y:S02]  /*1d80*/  @P0 LEA.HI.X R21, R32, R17, R21, 0x3, P1 ;  /* 0x0000001120150211 */ /* 0x000fe400008f1c15 */
[----:B------:R-:W-:Y:S01]  /*1d90*/  CS2R R32, SRZ ;  /* 0x0000000000207805 */ /* 0x000fe2000001ff00 */
[----:B------:R-:W-:Y:S01]  /*1da0*/  FFMA R47, R34, 1.925963033500011079e-08, R35 ;  /* 0x32a57060222f7823 */ /* 0x000fe20000000023 */
[----:B------:R-:W-:-:S04]  /*1db0*/  @P0 IADD3 R34, P1, R18, UR4, RZ ;  /* 0x0000000412220c10 */ /* 0x000fc8000ff3e0ff */
[----:B------:R0:W5:Y:S01]  /*1dc0*/  @P0 LDG.E.64 R32, desc[UR8][R20.64] ;  /* 0x0000000814200981 */ /* 0x000162000c1e1b00 */
[----:B------:R-:W-:Y:S01]  /*1dd0*/  @P0 IADD3.X R35, R19, UR5, RZ, P1, !PT ;  /* 0x0000000513230c10 */ /* 0x000fe20008ffe4ff */
[----:B------:R-:W-:Y:S01]  /*1de0*/  @P0 IMAD.WIDE.U32 R18, R3, 0x6, R18 ;  /* 0x0000000603120825 */ /* 0x000fe200078e0012 */
[CC--:B------:R-:W-:Y:S01]  /*1df0*/  @P0 LEA R50, P1, R34.reuse, R16.reuse, 0x3 ;  /* 0x0000001022320211 */ /* 0x0c0fe200078218ff */
[----:B------:R-:W1:Y:S03]  /*1e00*/  MUFU.EX2 R47, R47 ;  /* 0x0000002f002f7308 */ /* 0x000e660000000800 */
[----:B------:R-:W-:Y:S02]  /*1e10*/  @P0 LEA.HI.X R51, R34, R17, R35, 0x3, P1 ;  /* 0x0000001122330211 */ /* 0x000fe400008f1c23 */
[----:B------:R-:W-:Y:S01]  /*1e20*/  SHF.L.U32 R38, R38, 0x17, RZ ;  /* 0x0000001726267819 */ /* 0x000fe200000006ff */
[----:B0-----:R-:W-:Y:S01]  /*1e30*/  @P0 IMAD R21, R4, 0x6, RZ ;  /* 0x0000000604150824 */ /* 0x001fe200078e02ff */
[----:B------:R-:W-:-:S02]  /*1e40*/  @P0 LEA R20, P1, R18, R16, 0x3 ;  /* 0x0000001012140211 */ /* 0x000fc400078218ff */
[----:B------:R-:W-:Y:S02]  /*1e50*/  CS2R R36, SRZ ;  /* 0x0000000000247805 */ /* 0x000fe4000001ff00 */
[----:B------:R-:W-:Y:S01]  /*1e60*/  FMNMX R52, |R45|, R52, !PT ;  /* 0x000000342d347209 */ /* 0x000fe20007800200 */
[----:B------:R-:W-:Y:S01]  /*1e70*/  @P0 IMAD.IADD R19, R21, 0x1, R19 ;  /* 0x0000000115130824 */ /* 0x000fe200078e0213 */
[----:B------:R-:W-:-:S04]  /*1e80*/  CS2R R34, SRZ ;  /* 0x0000000000227805 */ /* 0x000fc8000001ff00 */
[----:B------:R-:W-:Y:S02]  /*1e90*/  @P0 LEA.HI.X R21, R18, R17, R19, 0x3, P1 ;  /* 0x0000001112150211 */ /* 0x000fe400008f1c13 */
[C---:B------:R-:W-:Y:S01]  /*1ea0*/  @P0 LEA R19, P1, R3.reuse, R58, 0x2 ;  /* 0x0000003a03130211 */ /* 0x040fe200078210ff */
[----:B-1----:R-:W-:Y:S01]  /*1eb0*/  FFMA R45, R38, R47, 1 ;  /* 0x3f800000262d7423 */ /* 0x002fe2000000002f */
[----:B------:R-:W0:Y:S01]  /*1ec0*/  F2F.BF16.F32 R15, R15 ;  /* 0x0000000f000f7304 */ /* 0x000e220000202000 */
[----:B------:R1:W5:Y:S01]  /*1ed0*/  @P0 LDG.E.64 R36, desc[UR8][R20.64] ;  /* 0x0000000814240981 */ /* 0x000362000c1e1b00 */
[----:B------:R-:W-:Y:S02]  /*1ee0*/  @P0 IADD3 R18, P2, R44, R19, RZ ;  /* 0x000000132c120210 */ /* 0x000fe40007f5e0ff */
[----:B------:R-:W-:Y:S01]  /*1ef0*/  @P0 LEA.HI.X R19, R3, R40, R4, 0x2, P1 ;  /* 0x0000002803130211 */ /* 0x000fe200008f1404 */
[----:B------:R2:W5:Y:S04]  /*1f00*/  @P0 LDG.E.64 R34, desc[UR8][R50.64] ;  /* 0x0000000832220981 */ /* 0x000568000c1e1b00 */
[----:B------:R-:W-:-:S02]  /*1f10*/  @P0 IMAD.X R19, RZ, RZ, R19, P2 ;  /* 0x000000ffff130224 */ /* 0x000fc400010e0613 */
[----:B------:R-:W-:-:S04]  /*1f20*/  @P0 IMAD.WIDE.U32 R38, R3, 0x7, R18 ;  /* 0x0000000703260825 */ /* 0x000fc800078e0012 */
[----:B------:R-:W-:Y:S01]  /*1f30*/  @P0 IMAD R19, R4, 0x7, RZ ;  /* 0x0000000704130824 */ /* 0x000fe200078e02ff */
[----:B------:R-:W-:-:S03]  /*1f40*/  @P0 LEA R18, P1, R38, R16, 0x3 ;  /* 0x0000001026120211 */ /* 0x000fc600078218ff */
[----:B------:R-:W-:Y:S01]  /*1f50*/  @P0 IMAD.IADD R19, R19, 0x1, R39 ;  /* 0x0000000113130824 */ /* 0x000fe200078e0227 */
[----:B-1----:R-:W-:Y:S01]  /*1f60*/  IADD3 R20, R45, 0x1800000, RZ ;  /* 0x018000002d147810 */ /* 0x002fe20007ffe0ff */
[----:B------:R-:W1:Y:S03]  /*1f70*/  F2F.BF16.F32 R2, R2 ;  /* 0x0000000200027304 */ /* 0x000e660000202000 */
[----:B------:R-:W-:Y:S02]  /*1f80*/  @P0 LEA.HI.X R19, R38, R17, R19, 0x3, P1 ;  /* 0x0000001126130211 */ /* 0x000fe400008f1c13 */
[----:B------:R-:W-:Y:S02]  /*1f90*/  CS2R R38, SRZ ;  /* 0x0000000000267805 */ /* 0x000fe4000001ff00 */
[----:B------:R-:W-:-:S04]  /*1fa0*/  LOP3.LUT R20, R20, 0x7f800000, RZ, 0xc0, !PT ;  /* 0x7f80000014147812 */ /* 0x000fc800078ec0ff */
[----:B------:R2:W5:Y:S01]  /*1fb0*/  @P0 LDG.E.64 R38, desc[UR8][R18.64] ;  /* 0x0000000812260981 */ /* 0x000562000c1e1b00 */
[----:B------:R-:W-:Y:S02]  /*1fc0*/  ISETP.GT.U32.AND P0, PT, R20, 0x1ffffff, PT ;  /* 0x01ffffff1400780c */ /* 0x000fe40003f04070 */
[----:B------:R-:W-:Y:S01]  /*1fd0*/  FMNMX R52, |R43|, R52, !PT ;  /* 0x000000342b347209 */ /* 0x000fe20007800200 */
[----:B0-----:R-:W-:Y:S02]  /*1fe0*/  IMAD.U32 R43, R15, 0x10000, RZ ;  /* 0x000100000f2b7824 */ /* 0x001fe400078e00ff */
[----:B-1----:R-:W-:Y:S01]  /*1ff0*/  IMAD.U32 R21, R2, 0x10000, RZ ;  /* 0x0001000002157824 */ /* 0x002fe200078e00ff */
[----:B------:R-:W-:Y:S02]  /*2000*/  BSSY B1, `(.L_x_27880) ;  /* 0x000000e000017945 */ /* 0x000fe40003800000 */
[----:B------:R-:W-:Y:S02]  /*2010*/  LOP3.LUT R55, R46, R43, RZ, 0xfc, !PT ;  /* 0x0000002b2e377212 */ /* 0x000fe400078efcff */
[----:B------:R-:W-:-:S02]  /*2020*/  LOP3.LUT R57, R0, R21, RZ, 0xfc, !PT ;  /* 0x0000001500397212 */ /* 0x000fc400078efcff */
[----:B------:R-:W-:Y:S02]  /*2030*/  FMNMX R43, |R41|, R52, !PT ;  /* 0x00000034292b7209 */ /* 0x000fe40007800200 */
[----:B------:R-:W-:Y:S01]  /*2040*/  IADD3 R46, R6, 0x1, RZ ;  /* 0x00000001062e7810 */ /* 0x000fe20007ffe0ff */
[----:B--2---:R-:W-:Y:S06]  /*2050*/  @P0 BRA `(.L_x_27881) ;  /* 0x0000000000100947 */ /* 0x004fec0003800000 */
[----:B------:R-:W-:Y:S01]  /*2060*/  IMAD.MOV.U32 R0, RZ, RZ, R45 ;  /* 0x000000ffff007224 */ /* 0x000fe200078e002d */
[----:B------:R-:W-:-:S07]  /*2070*/  MOV R2, 0x2090 ;  /* 0x0000209000027802 */ /* 0x000fce0000000f00 */
[----:B-----5:R-:W-:Y:S05]  /*2080*/  CALL.REL.NOINC `($__internal_565_$__cuda_sm20_rcp_rn_f32_slowpath) ;  /* 0x0000005000fc7944 */ /* 0x020fea0003c00000 */
[----:B------:R-:W-:Y:S05]  /*2090*/  BRA `(.L_x_27882) ;  /* 0x0000000000107947 */ /* 0x000fea0003800000 */
.L_x_27881:
[----:B------:R-:W0:Y:S02]  /*20a0*/  MUFU.RCP R0, R45 ;  /* 0x0000002d00007308 */ /* 0x000e240000001000 */
[----:B0-----:R-:W-:-:S04]  /*20b0*/  FFMA R2, R45, R0, -1 ;  /* 0xbf8000002d027423 */ /* 0x001fc80000000000 */
[----:B------:R-:W-:-:S04]  /*20c0*/  FADD.FTZ R19, -R2, -RZ ;  /* 0x800000ff02137221 */ /* 0x000fc80000010100 */
[----:B------:R-:W-:-:S07]  /*20d0*/  FFMA R19, R0, R19, R0 ;  /* 0x0000001300137223 */ /* 0x000fce0000000000 */
.L_x_27882:
[----:B------:R-:W-:Y:S05]  /*20e0*/  BSYNC B1 ;  /* 0x0000000000017941 */ /* 0x000fea0003800000 */
.L_x_27880:
[----:B------:R-:W-:Y:S02]  /*20f0*/  IMAD.MOV.U32 R15, RZ, RZ, 0x3bbb989d ;  /* 0x3bbb989dff0f7424 */ /* 0x000fe400078e00ff */
[----:B------:R-:W-:Y:S01]  /*2100*/  FMUL R0, R29, -1.7020000219345092773 ;  /* 0xbfd9db231d007820 */ /* 0x000fe20000400000 */
[----:B------:R-:W-:Y:S01]  /*2110*/  BSSY B1, `(.L_x_27883) ;  /* 0x0000017000017945 */ /* 0x000fe20003800000 */
[----:B------:R-:W-:Y:S02]  /*2120*/  FMUL R28, R19, R28 ;  /* 0x0000001c131c7220 */ /* 0x000fe40000400000 */
        /* <DEDUP_REMOVED lines=17> */
.L_x_27884:
[----:B------:R-:W0:Y:S02]  /*2240*/  MUFU.RCP R19, R2 ;  /* 0x0000000200137308 */ /* 0x000e240000001000 */
[----:B0-----:R-:W-:-:S04]  /*2250*/  FFMA R0, R2, R19, -1 ;  /* 0xbf80000002007423 */ /* 0x001fc80000000013 */
[----:B------:R-:W-:-:S04]  /*2260*/  FADD.FTZ R0, -R0, -RZ ;  /* 0x800000ff00007221 */ /* 0x000fc80000010100 */
[----:B------:R-:W-:-:S07]  /*2270*/  FFMA R19, R19, R0, R19 ;  /* 0x0000000013137223 */ /* 0x000fce0000000013 */
.L_x_27885:
[----:B------:R-:W-:Y:S05]  /*2280*/  BSYNC B1 ;  /* 0x0000000000017941 */ /* 0x000fea0003800000 */
.L_x_27883:
[----:B------:R-:W-:Y:S02]  /*2290*/  IMAD.MOV.U32 R15, RZ, RZ, 0x3bbb989d ;  /* 0x3bbb989dff0f7424 */ /* 0x000fe400078e00ff */
[----:B------:R-:W-:Y:S01]  /*22a0*/  FMUL R0, R26, -1.7020000219345092773 ;  /* 0xbfd9db231a007820 */ /* 0x000fe20000400000 */
[----:B------:R-:W-:Y:S01]  /*22b0*/  BSSY B1, `(.L_x_27886) ;  /* 0x0000017000017945 */ /* 0x000fe20003800000 */
[----:B------:R-:W-:Y:S02]  /*22c0*/  FMUL R45, R19, R29 ;  /* 0x0000001d132d7220 */ /* 0x000fe40000400000 */
        /* <DEDUP_REMOVED lines=15> */
[----:B-----5:R-:W-:Y:S05]  /*23c0*/  CALL.REL.NOINC `($__internal_565_$__cuda_sm20_rcp_rn_f32_slowpath) ;  /* 0x00000050002c7944 */ /* 0x020fea0003c00000 */
[----:B------:R-:W-:Y:S05]  /*23d0*/  BRA `(.L_x_27888) ;  /* 0x0000000000107947 */ /* 0x000fea0003800000 */
.L_x_27887:
[----:B------:R-:W0:Y:S02]  /*23e0*/  MUFU.RCP R19, R2 ;  /* 0x0000000200137308 */ /* 0x000e240000001000 */
[----:B0-----:R-:W-:-:S04]  /*23f0*/  FFMA R0, R2, R19, -1 ;  /* 0xbf80000002007423 */ /* 0x001fc80000000013 */
[----:B------:R-:W-:-:S04]  /*2400*/  FADD.FTZ R0, -R0, -RZ ;  /* 0x800000ff00007221 */ /* 0x000fc80000010100 */
[----:B------:R-:W-:-:S07]  /*2410*/  FFMA R19, R19, R0, R19 ;  /* 0x0000000013137223 */ /* 0x000fce0000000013 */
.L_x_27888:
[----:B------:R-:W-:Y:S05]  /*2420*/  BSYNC B1 ;  /* 0x0000000000017941 */ /* 0x000fea0003800000 */
.L_x_27886:
[----:B------:R-:W-:Y:S01]  /*2430*/  HFMA2.MMA R15, -RZ, RZ, 0.96630859375, -0.0022525787353515625 ;  /* 0x3bbb989dff0f7435 */ /* 0x000fe200000001ff */
[----:B------:R-:W-:Y:S01]  /*2440*/  FMUL R0, R27, -1.7020000219345092773 ;  /* 0xbfd9db231b007820 */ /* 0x000fe20000400000 */
[----:B------:R-:W-:Y:S01]  /*2450*/  BSSY B1, `(.L_x_27889) ;  /* 0x0000017000017945 */ /* 0x000fe20003800000 */
[----:B------:R-:W-:-:S07]  /*2460*/  FMUL R51, R19, R26 ;  /* 0x0000001a13337220 */ /* 0x000fce0000400000 */
        /* <DEDUP_REMOVED lines=15> */
[----:B-----5:R-:W-:Y:S05]  /*2560*/  CALL.REL.NOINC `($__internal_565_$__cuda_sm20_rcp_rn_f32_slowpath) ;  /* 0x0000004c00c47944 */ /* 0x020fea0003c00000 */
[----:B------:R-:W-:Y:S05]  /*2570*/  BRA `(.L_x_27891) ;  /* 0x0000000000107947 */ /* 0x000fea0003800000 */
.L_x_27890:
[----:B------:R-:W0:Y:S02]  /*2580*/  MUFU.RCP R19, R2 ;  /* 0x0000000200137308 */ /* 0x000e240000001000 */
[----:B0-----:R-:W-:-:S04]  /*2590*/  FFMA R0, R2, R19, -1 ;  /* 0xbf80000002007423 */ /* 0x001fc80000000013 */
[----:B------:R-:W-:-:S04]  /*25a0*/  FADD.FTZ R0, -R0, -RZ ;  /* 0x800000ff00007221 */ /* 0x000fc80000010100 */
[----:B------:R-:W-:-:S07]  /*25b0*/  FFMA R19, R19, R0, R19 ;  /* 0x0000000013137223 */ /* 0x000fce0000000013 */
.L_x_27891:
[----:B------:R-:W-:Y:S05]  /*25c0*/  BSYNC B1 ;  /* 0x0000000000017941 */ /* 0x000fea0003800000 */
.L_x_27889:
        /* <DEDUP_REMOVED lines=21> */
.L_x_27893:
[----:B------:R-:W0:Y:S02]  /*2720*/  MUFU.RCP R19, R2 ;  /* 0x0000000200137308 */ /* 0x000e240000001000 */
[----:B0-----:R-:W-:-:S04]  /*2730*/  FFMA R0, R2, R19, -1 ;  /* 0xbf80000002007423 */ /* 0x001fc80000000013 */
[----:B------:R-:W-:-:S04]  /*2740*/  FADD.FTZ R0, -R0, -RZ ;  /* 0x800000ff00007221 */ /* 0x000fc80000010100 */
[----:B------:R-:W-:-:S07]  /*2750*/  FFMA R19, R19, R0, R19 ;  /* 0x0000000013137223 */ /* 0x000fce0000000013 */
.L_x_27894:
[----:B------:R-:W-:Y:S05]  /*2760*/  BSYNC B1 ;  /* 0x0000000000017941 */ /* 0x000fea0003800000 */
.L_x_27892:
        /* <DEDUP_REMOVED lines=21> */
.L_x_27896:
[----:B------:R-:W0:Y:S02]  /*28c0*/  MUFU.RCP R19, R2 ;  /* 0x0000000200137308 */ /* 0x000e240000001000 */
[----:B0-----:R-:W-:-:S04]  /*28d0*/  FFMA R0, R2, R19, -1 ;  /* 0xbf80000002007423 */ /* 0x001fc80000000013 */
[----:B------:R-:W-:-:S04]  /*28e0*/  FADD.FTZ R0, -R0, -RZ ;  /* 0x800000ff00007221 */ /* 0x000fc80000010100 */
[----:B------:R-:W-:-:S07]  /*28f0*/  FFMA R19, R19, R0, R19 ;  /* 0x0000000013137223 */ /* 0x000fce0000000013 */
.L_x_27897:
[----:B------:R-:W-:Y:S05]  /*2900*/  BSYNC B1 ;  /* 0x0000000000017941 */ /* 0x000fea0003800000 */
.L_x_27895:
        /* <DEDUP_REMOVED lines=21> */
.L_x_27899:
[----:B------:R-:W0:Y:S02]  /*2a60*/  MUFU.RCP R19, R2 ;  /* 0x0000000200137308 */ /* 0x000e240000001000 */
[----:B0-----:R-:W-:-:S04]  /*2a70*/  FFMA R0, R2, R19, -1 ;  /* 0xbf80000002007423 */ /* 0x001fc80000000013 */
[----:B------:R-:W-:-:S04]  /*2a80*/  FADD.FTZ R0, -R0, -RZ ;  /* 0x800000ff00007221 */ /* 0x000fc80000010100 */
[----:B------:R-:W-:-:S07]  /*2a90*/  FFMA R19, R19, R0, R19 ;  /* 0x0000000013137223 */ /* 0x000fce0000000013 */
.L_x_27900:
[----:B------:R-:W-:Y:S05]  /*2aa0*/  BSYNC B1 ;  /* 0x0000000000017941 */ /* 0x000fea0003800000 */
.L_x_27898:
        /* <DEDUP_REMOVED lines=20> */
[----:B------:R-:W-:Y:S01]  /*2bf0*/  IMAD.MOV.U32 R24, RZ, RZ, R19 ;  /* 0x000000ffff187224 */ /* 0x000fe200078e0013 */
[----:B------:R-:W-:Y:S06]  /*2c00*/  BRA `(.L_x_27903) ;  /* 0x0000000000107947 */ /* 0x000fec0003800000 */
.L_x_27902:
[----:B------:R-:W0:Y:S02]  /*2c10*/  MUFU.RCP R24, R21 ;  /* 0x0000001500187308 */ /* 0x000e240000001000 */
[----:B0-----:R-:W-:-:S04]  /*2c20*/  FFMA R0, R21, R24, -1 ;  /* 0xbf80000015007423 */ /* 0x001fc80000000018 */
[----:B------:R-:W-:-:S04]  /*2c30*/  FADD.FTZ R15, -R0, -RZ ;  /* 0x800000ff000f7221 */ /* 0x000fc80000010100 */
[----:B------:R-:W-:-:S07]  /*2c40*/  FFMA R24, R24, R15, R24 ;  /* 0x0000000f18187223 */ /* 0x000fce0000000018 */
.L_x_27903:
[----:B------:R-:W-:Y:S05]  /*2c50*/  BSYNC B1 ;  /* 0x0000000000017941 */ /* 0x000fea0003800000 */
.L_x_27901:
[----:B------:R-:W-:Y:S01]  /*2c60*/  ISETP.GE.U32.AND P0, PT, R46, R7, PT ;  /* 0x000000072e00720c */ /* 0x000fe20003f06070 */
[-C--:B------:R-:W-:Y:S01]  /*2c70*/  FMUL R21, R28, R8.reuse ;  /* 0x000000081c157220 */ /* 0x080fe20000400000 */
[----:B------:R-:W-:Y:S01]  /*2c80*/  BSSY B0, `(.L_x_27904) ;  /* 0x000000d000007945 */ /* 0x000fe20003800000 */
[----:B------:R-:W-:Y:S01]  /*2c90*/  FMUL R26, R45, R8 ;  /* 0x000000082d1a7220 */ /* 0x000fe20000400000 */
[----:B------:R-:W-:Y:S01]  /*2ca0*/  ISETP.GE.U32.OR P0, PT, R42, R9, P0 ;  /* 0x000000092a00720c */ /* 0x000fe20000706470 */
[----:B------:R0:W1:-:S12]  /*2cb0*/  F2F.BF16.F32 R15, R21 ;  /* 0x00000015000f7304 */ /* 0x0000580000202000 */
[----:B0-----:R-:W-:Y:S05]  /*2cc0*/  @P0 BRA `(.L_x_27905) ;  /* 0x0000000000200947 */ /* 0x001fea0003800000 */
[C---:B------:R-:W-:Y:S02]  /*2cd0*/  LEA R19, P2, R3.reuse, R58, 0x2 ;  /* 0x0000003a03137211 */ /* 0x040fe400078410ff */
[----:B------:R-:W-:Y:S02]  /*2ce0*/  F2FP.BF16.F32.PACK_AB R21, R26, R21 ;  /* 0x000000151a15723e */ /* 0x000fe400000010ff */
[----:B------:R-:W-:Y:S02]  /*2cf0*/  IADD3 R0, P1, R42, R19, RZ ;  /* 0x000000132a007210 */ /* 0x000fe40007f3e0ff */
[----:B------:R-:W-:-:S05]  /*2d00*/  LEA.HI.X R2, R3, R40, R4, 0x2, P2 ;  /* 0x0000002803027211 */ /* 0x000fca00010f1404 */
[----:B------:R-:W-:Y:S01]  /*2d10*/  IMAD.X R2, RZ, RZ, R2, P1 ;  /* 0x000000ffff027224 */ /* 0x000fe200008e0602 */
[----:B------:R-:W-:-:S04]  /*2d20*/  LEA R18, P1, R0, R10, 0x2 ;  /* 0x0000000a00127211 */ /* 0x000fc800078210ff */
[----:B------:R-:W-:-:S05]  /*2d30*/  LEA.HI.X R19, R0, R13, R2, 0x2, P1 ;  /* 0x0000000d00137211 */ /* 0x000fca00008f1402 */
[----:B------:R0:W-:Y:S04]  /*2d40*/  STG.E desc[UR8][R18.64], R21 ;  /* 0x0000001512007986 */ /* 0x0001e8000c101908 */
.L_x_27905:
[----:B------:R-:W-:Y:S05]  /*2d50*/  BSYNC B0 ;  /* 0x0000000000007941 */ /* 0x000fea0003800000 */
.L_x_27904:
[-C--:B------:R-:W-:Y:S01]  /*2d60*/  FMUL R22, R51, R8.reuse ;  /* 0x0000000833167220 */ /* 0x080fe20000400000 */
[-C--:B------:R-:W-:Y:S01]  /*2d70*/  FMUL R2, R47, R8.reuse ;  /* 0x000000082f027220 */ /* 0x080fe20000400000 */
[----:B------:R-:W-:Y:S01]  /*2d80*/  FMUL R25, R53, R8 ;  /* 0x0000000835197220 */ /* 0x000fe20000400000 */
[----:B------:R-:W-:Y:S01]  /*2d90*/  F2F.BF16.F32 R41, R26 ;  /* 0x0000001a00297304 */ /* 0x000fe20000202000 */
[----:B------:R-:W-:Y:S01]  /*2da0*/  FMNMX R28, R43, |R28|, !PT ;  /* 0x4000001c2b1c7209 */ /* 0x000fe20007800000 */
[----:B------:R-:W-:Y:S03]  /*2db0*/  BSSY B0, `(.L_x_27906) ;  /* 0x0000018000007945 */ /* 0x000fe60003800000 */
[----:B------:R-:W-:-:S03]  /*2dc0*/  FMNMX R28, |R45|, R28, !PT ;  /* 0x0000001c2d1c7209 */ /* 0x000fc60007800200 */
[----:B------:R-:W2:Y:S08]  /*2dd0*/  F2F.BF16.F32 R20, R22 ;  /* 0x0000001600147304 */ /* 0x000eb00000202000 */
[----:B0-----:R-:W0:Y:S01]  /*2de0*/  F2F.BF16.F32 R19, R2 ;  /* 0x0000000200137304 */ /* 0x001e220000202000 */
[----:B--2---:R-:W-:-:S07]  /*2df0*/  IMAD.WIDE.U32 R20, R20, 0x10000, RZ ;  /* 0x0001000014147825 */ /* 0x004fce00078e00ff */
[----:B------:R-:W2:Y:S01]  /*2e00*/  F2F.BF16.F32 R18, R25 ;  /* 0x0000001900127304 */ /* 0x000ea20000202000 */
[----:B-1----:R-:W-:Y:S02]  /*2e10*/  LOP3.LUT R46, R20, R15, RZ, 0xfc, !PT ;  /* 0x0000000f142e7212 */ /* 0x002fe400078efcff */
[----:B0-----:R-:W-:Y:S01]  /*2e20*/  LOP3.LUT R20, R21, R19, RZ, 0xfc, !PT ;  /* 0x0000001315147212 */ /* 0x001fe200078efcff */
[----:B------:R-:W-:-:S04]  /*2e30*/  FMUL R21, R27, R8 ;  /* 0x000000081b157220 */ /* 0x000fc80000400000 */
[----:B------:R-:W0:Y:S01]  /*2e40*/  F2F.BF16.F32 R15, R21 ;  /* 0x00000015000f7304 */ /* 0x000e220000202000 */
[----:B--2---:R-:W-:-:S03]  /*2e50*/  IMAD.WIDE.U32 R18, R18, 0x10000, RZ ;  /* 0x0001000012127825 */ /* 0x004fc600078e00ff */
[----:B------:R-:W-:Y:S02]  /*2e60*/  LOP3.LUT R50, R18, R41, RZ, 0xfc, !PT ;  /* 0x0000002912327212 */ /* 0x000fe400078efcff */
[----:B0-----:R-:W-:Y:S01]  /*2e70*/  LOP3.LUT R0, R19, R15, RZ, 0xfc, !PT ;  /* 0x0000000f13007212 */ /* 0x001fe200078efcff */
[----:B------:R-:W-:Y:S01]  /*2e80*/  FMUL R15, R24, R23 ;  /* 0x00000017180f7220 */ /* 0x000fe20000400000 */
[----:B------:R-:W-:Y:S01]  /*2e90*/  FMNMX R24, |R51|, R28, !PT ;  /* 0x0000001c33187209 */ /* 0x000fe20007800200 */
        /* <DEDUP_REMOVED lines=9> */
.L_x_27907:
[----:B------:R-:W-:Y:S05]  /*2f30*/  BSYNC B0 ;  /* 0x0000000000007941 */ /* 0x000fea0003800000 */
.L_x_27906:
        /* <DEDUP_REMOVED lines=13> */
.L_x_27909:
[----:B------:R-:W-:Y:S05]  /*3010*/  BSYNC B0 ;  /* 0x0000000000007941 */ /* 0x000fea0003800000 */
.L_x_27908:
[----:B------:R-:W-:Y:S01]  /*3020*/  BSSY B0, `(.L_x_27910) ;  /* 0x000000f000007945 */ /* 0x000fe20003800000 */
[-C--:B-1----:R-:W-:Y:S01]  /*3030*/  FMUL R21, R29, R8.reuse ;  /* 0x000000081d157220 */ /* 0x082fe20000400000 */
[----:B------:R-:W-:Y:S02]  /*3040*/  FMUL R2, R15, R8 ;  /* 0x000000080f027220 */ /* 0x000fe40000400000 */
[----:B------:R-:W-:Y:S05]  /*3050*/  @P0 BRA `(.L_x_27911) ;  /* 0x00000000002c0947 */ /* 0x000fea0003800000 */
[----:B------:R-:W-:Y:S01]  /*3060*/  LEA R23, P0, R3, R58, 0x2 ;  /* 0x0000003a03177211 */ /* 0x000fe200078010ff */
[----:B0-----:R-:W-:-:S03]  /*3070*/  IMAD R19, R4, 0x3, RZ ;  /* 0x0000000304137824 */ /* 0x001fc600078e02ff */
[----:B------:R-:W-:Y:S02]  /*3080*/  IADD3 R22, P1, R42, R23, RZ ;  /* 0x000000172a167210 */ /* 0x000fe40007f3e0ff */
[----:B------:R-:W-:-:S04]  /*3090*/  LEA.HI.X R18, R3, R40, R4, 0x2, P0 ;  /* 0x0000002803127211 */ /* 0x000fc800000f1404 */
[----:B------:R-:W-:-:S03]  /*30a0*/  IADD3.X R23, RZ, R18, RZ, P1, !PT ;  /* 0x00000012ff177210 */ /* 0x000fc60000ffe4ff */
[----:B------:R-:W-:-:S04]  /*30b0*/  IMAD.WIDE.U32 R22, R3, 0x3, R22 ;  /* 0x0000000303167825 */ /* 0x000fc800078e0016 */
[----:B------:R-:W-:Y:S01]  /*30c0*/  IMAD.IADD R19, R19, 0x1, R23 ;  /* 0x0000000113137824 */ /* 0x000fe200078e0217 */
[----:B------:R-:W-:Y:S02]  /*30d0*/  LEA R18, P0, R22, R10, 0x2 ;  /* 0x0000000a16127211 */ /* 0x000fe400078010ff */
[----:B------:R-:W-:Y:S02]  /*30e0*/  F2FP.BF16.F32.PACK_AB R23, R2, R21 ;  /* 0x000000150217723e */ /* 0x000fe400000010ff */
[----:B------:R-:W-:-:S05]  /*30f0*/  LEA.HI.X R19, R22, R13, R19, 0x2, P0 ;  /* 0x0000000d16137211 */ /* 0x000fca00000f1413 */
[----:B------:R1:W-:Y:S04]  /*3100*/  STG.E desc[UR8][R18.64], R23 ;  /* 0x0000001712007986 */ /* 0x0003e8000c101908 */
.L_x_27911:
[----:B------:R-:W-:Y:S05]  /*3110*/  BSYNC B0 ;  /* 0x0000000000007941 */ /* 0x000fea0003800000 */
.L_x_27910:
[----:B01----:R-:W-:Y:S01]  /*3120*/  VIADD R18, R6, 0x3 ;  /* 0x0000000306127836 */ /* 0x003fe20000000000 */
[----:B------:R-:W-:Y:S01]  /*3130*/  IADD3 R28, R5, 0x1d, RZ ;  /* 0x0000001d051c7810 */ /* 0x000fe20007ffe0ff */
[C---:B------:R-:W-:Y:S01]  /*3140*/  IMAD.SHL.U32 R61, R3.reuse, 0x4, RZ ;  /* 0x00000004033d7824 */ /* 0x040fe200078e00ff */
[----:B------:R-:W-:Y:S01]  /*3150*/  SHF.L.U64.HI R19, R3, 0x2, R4 ;  /* 0x0000000203137819 */ /* 0x000fe20000010204 */
[----:B------:R-:W0:Y:S01]  /*3160*/  F2F.BF16.F32 R21, R21 ;  /* 0x0000001500157304 */ /* 0x000e220000202000 */
[----:B------:R-:W-:Y:S02]  /*3170*/  ISETP.GE.U32.AND P0, PT, R18, R7, PT ;  /* 0x000000071200720c */ /* 0x000fe40003f06070 */
[----:B------:R-:W-:Y:S02]  /*3180*/  LOP3.LUT R28, R28, 0x1f, RZ, 0xc0, !PT ;  /* 0x0000001f1c1c7812 */ /* 0x000fe400078ec0ff */
[----:B------:R-:W-:Y:S02]  /*3190*/  IADD3 R61, P1, P2, R61, R58, R61 ;  /* 0x0000003a3d3d7210 */ /* 0x000fe40007a3e03d */
[----:B------:R-:W-:-:S02]  /*31a0*/  ISETP.LT.U32.AND P0, PT, R28, R9, !P0 ;  /* 0x000000091c00720c */ /* 0x000fc40004701070 */
[----:B------:R-:W-:Y:S02]  /*31b0*/  IADD3.X R40, R19, R40, R19, P1, P2 ;  /* 0x0000002813287210 */ /* 0x000fe40000fe4413 */
[----:B------:R-:W-:Y:S02]  /*31c0*/  IADD3 R58, P1, R28, R61, RZ ;  /* 0x0000003d1c3a7210 */ /* 0x000fe40007f3e0ff */
[----:B------:R-:W-:-:S03]  /*31d0*/  FMNMX R24, |R53|, R24, !PT ;  /* 0x0000001835187209 */ /* 0x000fc60007800200 */
[----:B------:R-:W-:-:S04]  /*31e0*/  IMAD.X R59, RZ, RZ, R40, P1 ;  /* 0x000000ffff3b7224 */ /* 0x000fc800008e0628 */
[----:B------:R-:W-:-:S04]  /*31f0*/  @P0 IMAD.WIDE.U32 R18, R3, 0x5, R58 ;  /* 0x0000000503120825 */ /* 0x000fc800078e003a */
[----:B------:R-:W-:Y:S01]  /*3200*/  @P0 IMAD R23, R4, 0x5, RZ ;  /* 0x0000000504170824 */ /* 0x000fe200078e02ff */
[----:B------:R-:W-:-:S04]  /*3210*/  @P0 LEA R42, P1, R18, R16, 0x3 ;  /* 0x00000010122a0211 */ /* 0x000fc800078218ff */
[----:B------:R-:W-:Y:S01]  /*3220*/  @P0 IADD3 R19, R23, R19, RZ ;  /* 0x0000001317130210 */ /* 0x000fe20007ffe0ff */
[----:B------:R-:W1:Y:S01]  /*3230*/  F2F.BF16.F32 R2, R2 ;  /* 0x0000000200027304 */ /* 0x000e620000202000 */
[----:B------:R-:W-:Y:S02]  /*3240*/  FMNMX R26, |R47|, R24, !PT ;  /* 0x000000182f1a7209 */ /* 0x000fe40007800200 */
[----:B------:R-:W-:Y:S02]  /*3250*/  CS2R R22, SRZ ;  /* 0x0000000000167805 */ /* 0x000fe4000001ff00 */
[----:B------:R-:W-:Y:S01]  /*3260*/  @P0 LEA.HI.X R43, R18, R17, R19, 0x3, P1 ;  /* 0x00000011122b0211 */ /* 0x000fe200008f1c13 */
[----:B0-----:R-:W-:Y:S02]  /*3270*/  IMAD.U32 R19, R21, 0x10000, RZ ;  /* 0x0001000015137824 */ /* 0x001fe400078e00ff */
[----:B------:R-:W-:Y:S01]  /*3280*/  @P0 IMAD.MOV.U32 R18, RZ, RZ, R58 ;  /* 0x000000ffff120224 */ /* 0x000fe200078e003a */
[----:B------:R-:W-:Y:S01]  /*3290*/  CS2R R24, SRZ ;  /* 0x0000000000187805 */ /* 0x000fe2000001ff00 */
[----:B------:R-:W5:Y:S01]  /*32a0*/  @P0 LDG.E.64 R22, desc[UR8][R42.64] ;  /* 0x000000082a160981 */ /* 0x000f62000c1e1b00 */
[----:B------:R-:W-:Y:S01]  /*32b0*/  LOP3.LUT R47, R20, R19, RZ, 0xfc, !PT ;  /* 0x00000013142f7212 */ /* 0x000fe200078efcff */
[----:B------:R-:W-:Y:S01]  /*32c0*/  @P0 IMAD R21, R4, 0x6, RZ ;  /* 0x0000000604150824 */ /* 0x000fe200078e02ff */
[----:B------:R-:W-:-:S03]  /*32d0*/  @P0 MOV R19, R59 ;  /* 0x0000003b00130202 */ /* 0x000fc60000000f00 */
[----:B------:R-:W-:-:S04]  /*32e0*/  @P0 IMAD.WIDE.U32 R18, R3, 0x6, R18 ;  /* 0x0000000603120825 */ /* 0x000fc800078e0012 */
[----:B------:R-:W-:Y:S01]  /*32f0*/  @P0 IMAD.IADD R19, R21, 0x1, R19 ;  /* 0x0000000115130824 */ /* 0x000fe200078e0213 */
[----:B------:R-:W-:-:S04]  /*3300*/  @P0 LEA R20, P1, R18, R16, 0x3 ;  /* 0x0000001012140211 */ /* 0x000fc800078218ff */
[----:B------:R-:W-:Y:S02]  /*3310*/  @P0 LEA.HI.X R21, R18, R17, R19, 0x3, P1 ;  /* 0x0000001112150211 */ /* 0x000fe400008f1c13 */
[----:B------:R-:W0:Y:S01]  /*3320*/  @P0 LDC.64 R18, c[0x0][0x258] ;  /* 0x00009600ff120b82 */ /* 0x000e220000000a00 */
[----:B-1----:R-:W-:Y:S02]  /*3330*/  IMAD.U32 R41, R2, 0x10000, RZ ;  /* 0x0001000002297824 */ /* 0x002fe400078e00ff */
[----:B------:R1:W5:Y:S01]  /*3340*/  @P0 LDG.E.64 R24, desc[UR8][R20.64] ;  /* 0x0000000814180981 */ /* 0x000362000c1e1b00 */
[----:B------:R-:W-:Y:S02]  /*3350*/  FMNMX R52, |R27|, R26, !PT ;  /* 0x0000001a1b347209 */ /* 0x000fe40007800200 */
[----:B------:R-:W-:Y:S02]  /*3360*/  CS2R R26, SRZ ;  /* 0x00000000001a7805 */ /* 0x000fe4000001ff00 */
[----:B------:R-:W-:-:S02]  /*3370*/  LOP3.LUT R51, R0, R41, RZ, 0xfc, !PT ;  /* 0x0000002900337212 */ /* 0x000fc400078efcff */
[----:B-1----:R-:W-:Y:S01]  /*3380*/  @P0 MOV R21, R59 ;  /* 0x0000003b00150202 */ /* 0x002fe20000000f00 */
[----:B------:R-:W-:Y:S01]  /*3390*/  @P0 IMAD.MOV.U32 R20, RZ, RZ, R58 ;  /* 0x000000ffff140224 */ /* 0x000fe200078e003a */
[C---:B0-----:R-:W-:Y:S02]  /*33a0*/  @P0 SHF.L.U32 R0, R18.reuse, 0x1, RZ ;  /* 0x0000000112000819 */ /* 0x041fe400000006ff */
[----:B------:R-:W-:Y:S02]  /*33b0*/  @P0 SHF.L.U64.HI R19, R18, 0x1, R19 ;  /* 0x0000000112130819 */ /* 0x000fe40000010213 */
[----:B------:R-:W-:Y:S02]  /*33c0*/  @P0 LOP3.LUT R41, R0, 0xfffffffc, RZ, 0xc0, !PT ;  /* 0xfffffffc00290812 */ /* 0x000fe400078ec0ff */
[----:B------:R-:W-:Y:S02]  /*33d0*/  @P0 LOP3.LUT R19, R19, 0x1fffffff, RZ, 0xc0, !PT ;  /* 0x1fffffff13130812 */ /* 0x000fe400078ec0ff */
[----:B------:R-:W-:Y:S01]  /*33e0*/  @P0 IADD3 R0, P1, R58, R41, RZ ;  /* 0x000000293a000210 */ /* 0x000fe20007f3e0ff */
[----:B------:R-:W-:-:S04]  /*33f0*/  @P0 IMAD.WIDE.U32 R20, R3, 0x7, R20 ;  /* 0x0000000703140825 */ /* 0x000fc800078e0014 */
[----:B------:R-:W-:Y:S01]  /*3400*/  @P0 IMAD.X R18, R19, 0x1, R59, P1 ;  /* 0x0000000113120824 */ /* 0x000fe200008e063b */
[----:B------:R-:W-:Y:S01]  /*3410*/  @P0 LEA R42, P1, R0, R16, 0x3 ;  /* 0x00000010002a0211 */ /* 0x000fe200078218ff */
[----:B------:R-:W-:-:S03]  /*3420*/  @P0 IMAD R19, R4, 0x7, RZ ;  /* 0x0000000704130824 */ /* 0x000fc600078e02ff */
[-C--:B------:R-:W-:Y:S01]  /*3430*/  @P0 LEA.HI.X R43, R0, R17.reuse, R18, 0x3, P1 ;  /* 0x00000011002b0211 */ /* 0x080fe200008f1c12 */
[----:B------:R-:W-:Y:S01]  /*3440*/  @P0 IMAD.IADD R2, R19, 0x1, R21 ;  /* 0x0000000113020824 */ /* 0x000fe200078e0215 */
[C---:B------:R-:W-:Y:S01]  /*3450*/  @P0 LEA R18, P1, R20.reuse, R16, 0x3 ;  /* 0x0000001014120211 */ /* 0x040fe200078218ff */
[----:B------:R-:W-:Y:S02]  /*3460*/  IMAD.MOV.U32 R21, RZ, RZ, 0x3bbb989d ;  /* 0x3bbb989dff157424 */ /* 0x000fe400078e00ff */
[----:B------:R0:W5:Y:S01]  /*3470*/  @P0 LDG.E.64 R26, desc[UR8][R42.64] ;  /* 0x000000082a1a0981 */ /* 0x000162000c1e1b00 */
[----:B------:R-:W-:Y:S01]  /*3480*/  @P0 LEA.HI.X R19, R20, R17, R2, 0x3, P1 ;  /* 0x0000001114130211 */ /* 0x000fe200008f1c02 */
[----:B-----5:R-:W-:Y:S01]  /*3490*/  FMUL R2, R34, -1.7020000219345092773 ;  /* 0xbfd9db2322027820 */ /* 0x020fe20000400000 */
[----:B------:R-:W-:Y:S02]  /*34a0*/  CS2R R16, SRZ ;  /* 0x0000000000107805 */ /* 0x000fe4000001ff00 */
[----:B------:R-:W-:Y:S01]  /*34b0*/  FMNMX R0, |R29|, R52, !PT ;  /* 0x000000341d007209 */ /* 0x000fe20007800200 */
[----:B------:R-:W-:Y:S01]  /*34c0*/  FFMA.SAT R20, R2, R21, 0.5 ;  /* 0x3f00000002147423 */ /* 0x000fe20000002015 */
[----:B------:R-:W-:-:S02]  /*34d0*/  HFMA2.MMA R21, -RZ, RZ, 3.7421875, 0 ;  /* 0x437c0000ff157435 */ /* 0x000fc400000001ff */
[----:B------:R0:W5:Y:S01]  /*34e0*/  @P0 LDG.E.64 R16, desc[UR8][R18.64] ;  /* 0x0000000812100981 */ /* 0x000162000c1e1b00 */
[----:B------:R-:W-:Y:S01]  /*34f0*/  IADD3 R60, P1, R44, R61, RZ ;  /* 0x0000003d2c3c7210 */ /* 0x000fe20007f3e0ff */
[----:B------:R-:W-:Y:S01]  /*3500*/  BSSY B1, `(.L_x_27912) ;  /* 0x0000017000017945 */ /* 0x000fe20003800000 */
[----:B------:R-:W-:Y:S02]  /*3510*/  FMNMX R29, |R15|, R0, !PT ;  /* 0x000000000f1d7209 */ /* 0x000fe40007800200 */
[----:B------:R-:W-:Y:S01]  /*3520*/  IADD3.X R61, RZ, R40, RZ, P1, !PT ;  /* 0x00000028ff3d7210 */ /* 0x000fe20000ffe4ff */
[----:B------:R-:W-:Y:S02]  /*3530*/  VIADD R40, R6, 0x2 ;  /* 0x0000000206287836 */ /* 0x000fe40000000000 */
[----:B------:R-:W-:-:S04]  /*3540*/  FFMA.RM R20, R20, R21, 12582913 ;  /* 0x4b40000114147423 */ /* 0x000fc80000004015 */
        /* <DEDUP_REMOVED lines=12> */
[----:B-----5:R-:W-:Y:S05]  /*3610*/  CALL.REL.NOINC `($__internal_565_$__cuda_sm20_rcp_rn_f32_slowpath) ;  /* 0x0000003c00987944 */ /* 0x020fea0003c00000 */
[----:B------:R-:W-:Y:S05]  /*3620*/  BRA `(.L_x_27914) ;  /* 0x0000000000107947 */ /* 0x000fea0003800000 */
.L_x_27913:
[----:B------:R-:W0:Y:S02]  /*3630*/  MUFU.RCP R19, R20 ;  /* 0x0000001400137308 */ /* 0x000e240000001000 */
[----:B0-----:R-:W-:-:S04]  /*3640*/  FFMA R0, R20, R19, -1 ;  /* 0xbf80000014007423 */ /* 0x001fc80000000013 */
[----:B------:R-:W-:-:S04]  /*3650*/  FADD.FTZ R0, -R0, -RZ ;  /* 0x800000ff00007221 */ /* 0x000fc80000010100 */
[----:B------:R-:W-:-:S07]  /*3660*/  FFMA R19, R19, R0, R19 ;  /* 0x0000000013137223 */ /* 0x000fce0000000013 */
.L_x_27914:
[----:B------:R-:W-:Y:S05]  /*3670*/  BSYNC B1 ;  /* 0x0000000000017941 */ /* 0x000fea0003800000 */
.L_x_27912:
[----:B------:R-:W-:Y:S01]  /*3680*/  MOV R15, 0x3bbb989d ;  /* 0x3bbb989d000f7802 */ /* 0x000fe20000000f00 */
[----:B------:R-:W-:Y:S01]  /*3690*/  FMUL R0, R35, -1.7020000219345092773 ;  /* 0xbfd9db2323007820 */ /* 0x000fe20000400000 */
[----:B------:R-:W-:Y:S01]  /*36a0*/  BSSY B1, `(.L_x_27915) ;  /* 0x0000017000017945 */ /* 0x000fe20003800000 */
[----:B------:R-:W-:Y:S02]  /*36b0*/  FMUL R34, R19, R34 ;  /* 0x0000002213227220 */ /* 0x000fe40000400000 */
        /* <DEDUP_REMOVED lines=17> */
.L_x_27916:
[----:B------:R-:W0:Y:S02]  /*37d0*/  MUFU.RCP R19, R2 ;  /* 0x0000000200137308 */ /* 0x000e240000001000 */
[----:B0-----:R-:W-:-:S04]  /*37e0*/  FFMA R0, R2, R19, -1 ;  /* 0xbf80000002007423 */ /* 0x001fc80000000013 */
[----:B------:R-:W-:-:S04]  /*37f0*/  FADD.FTZ R0, -R0, -RZ ;  /* 0x800000ff00007221 */ /* 0x000fc80000010100 */
[----:B------:R-:W-:-:S07]  /*3800*/  FFMA R19, R19, R0, R19 ;  /* 0x0000000013137223 */ /* 0x000fce0000000013 */
.L_x_27917:
[----:B------:R-:W-:Y:S05]  /*3810*/  BSYNC B1 ;  /* 0x0000000000017941 */ /* 0x000fea0003800000 */
.L_x_27915:
[----:B------:R-:W-:Y:S02]  /*3820*/  IMAD.MOV.U32 R15, RZ, RZ, 0x3bbb989d ;  /* 0x3bbb989dff0f7424 */ /* 0x000fe400078e00ff */
[----:B------:R-:W-:Y:S01]  /*3830*/  FMUL R0, R32, -1.7020000219345092773 ;  /* 0xbfd9db2320007820 */ /* 0x000fe20000400000 */
[----:B------:R-:W-:Y:S01]  /*3840*/  BSSY B1, `(.L_x_27918) ;  /* 0x0000017000017945 */ /* 0x000fe20003800000 */
[----:B------:R-:W-:Y:S02]  /*3850*/  FMUL R35, R19, R35 ;  /* 0x0000002313237220 */ /* 0x000fe40000400000 */
        /* <DEDUP_REMOVED lines=17> */
.L_x_27919:
[----:B------:R-:W0:Y:S02]  /*3970*/  MUFU.RCP R19, R2 ;  /* 0x0000000200137308 */ /* 0x000e240000001000 */
[----:B0-----:R-:W-:-:S04]  /*3980*/  FFMA R0, R2, R19, -1 ;  /* 0xbf80000002007423 */ /* 0x001fc80000000013 */
[----:B------:R-:W-:-:S04]  /*3990*/  FADD.FTZ R0, -R0, -RZ ;  /* 0x800000ff00007221 */ /* 0x000fc80000010100 */
[----:B------:R-:W-:-:S07]  /*39a0*/  FFMA R19, R19, R0, R19 ;  /* 0x0000000013137223 */ /* 0x000fce0000000013 */
.L_x_27920:
[----:B------:R-:W-:Y:S05]  /*39b0*/  BSYNC B1 ;  /* 0x0000000000017941 */ /* 0x000fea0003800000 */
.L_x_27918:
        /* <DEDUP_REMOVED lines=21> */
.L_x_27922:
[----:B------:R-:W0:Y:S02]  /*3b10*/  MUFU.RCP R19, R2 ;  /* 0x0000000200137308 */ /* 0x000e240000001000 */
[----:B0-----:R-:W-:-:S04]  /*3b20*/  FFMA R0, R2, R19, -1 ;  /* 0xbf80000002007423 */ /* 0x001fc80000000013 */
[----:B------:R-:W-:-:S04]  /*3b30*/  FADD.FTZ R0, -R0, -RZ ;  /* 0x800000ff00007221 */ /* 0x000fc80000010100 */
[----:B------:R-:W-:-:S07]  /*3b40*/  FFMA R19, R19, R0, R19 ;  /* 0x0000000013137223 */ /* 0x000fce0000000013 */
.L_x_27923:
[----:B------:R-:W-:Y:S05]  /*3b50*/  BSYNC B1 ;  /* 0x0000000000017941 */ /* 0x000fea0003800000 */
.L_x_27921:
        /* <DEDUP_REMOVED lines=21> */
.L_x_27925:
[----:B------:R-:W0:Y:S02]  /*3cb0*/  MUFU.RCP R19, R2 ;  /* 0x0000000200137308 */ /* 0x000e240000001000 */
[----:B0-----:R-:W-:-:S04]  /*3cc0*/  FFMA R0, R2, R19, -1 ;  /* 0xbf80000002007423 */ /* 0x001fc80000000013 */
[----:B------:R-:W-:-:S04]  /*3cd0*/  FADD.FTZ R0, -R0, -RZ ;  /* 0x800000ff00007221 */ /* 0x000fc80000010100 */
[----:B------:R-:W-:-:S07]  /*3ce0*/  FFMA R19, R19, R0, R19 ;  /* 0x0000000013137223 */ /* 0x000fce0000000013 */
.L_x_27926:
[----:B------:R-:W-:Y:S05]  /*3cf0*/  BSYNC B1 ;  /* 0x0000000000017941 */ /* 0x000fea0003800000 */
.L_x_27924:
        /* <DEDUP_REMOVED lines=21> */
.L_x_27928:
[----:B------:R-:W0:Y:S02]  /*3e50*/  MUFU.RCP R19, R2 ;  /* 0x0000000200137308 */ /* 0x000e240000001000 */
[----:B0-----:R-:W-:-:S04]  /*3e60*/  FFMA R0, R2, R19, -1 ;  /* 0xbf80000002007423 */ /* 0x001fc80000000013 */
[----:B------:R-:W-:-:S04]  /*3e70*/  FADD.FTZ R0, -R0, -RZ ;  /* 0x800000ff00007221 */ /* 0x000fc80000010100 */
[----:B------:R-:W-:-:S07]  /*3e80*/  FFMA R19, R19, R0, R19 ;  /* 0x0000000013137223 */ /* 0x000fce0000000013 */
.L_x_27929:
[----:B------:R-:W-:Y:S05]  /*3e90*/  BSYNC B1 ;  /* 0x0000000000017941 */ /* 0x000fea0003800000 */
.L_x_27927:
        /* <DEDUP_REMOVED lines=21> */
.L_x_27931:
[----:B------:R-:W0:Y:S02]  /*3ff0*/  MUFU.RCP R19, R2 ;  /* 0x0000000200137308 */ /* 0x000e240000001000 */
[----:B0-----:R-:W-:-:S04]  /*4000*/  FFMA R0, R2, R19, -1 ;  /* 0xbf80000002007423 */ /* 0x001fc80000000013 */
[----:B------:R-:W-:-:S04]  /*4010*/  FADD.FTZ R0, -R0, -RZ ;  /* 0x800000ff00007221 */ /* 0x000fc80000010100 */
[----:B------:R-:W-:-:S07]  /*4020*/  FFMA R19, R19, R0, R19 ;  /* 0x0000000013137223 */ /* 0x000fce0000000013 */
.L_x_27932:
[----:B------:R-:W-:Y:S05]  /*4030*/  BSYNC B1 ;  /* 0x0000000000017941 */ /* 0x000fea0003800000 */
.L_x_27930:
[----:B------:R-:W-:Y:S01]  /*4040*/  MOV R15, 0x3bbb989d ;  /* 0x3bbb989d000f7802 */ /* 0x000fe20000000f00 */
[----:B------:R-:W-:Y:S01]  /*4050*/  FMUL R0, R39, -1.7020000219345092773 ;  /* 0xbfd9db2327007820 */ /* 0x000fe20000400000 */
[----:B------:R-:W-:Y:S01]  /*4060*/  FMUL R53, R19, R38 ;  /* 0x0000002613357220 */ /* 0x000fe20000400000 */
[----:B------:R-:W-:Y:S02]  /*4070*/  BSSY B1, `(.L_x_27933) ;  /* 0x0000017000017945 */ /* 0x000fe40003800000 */
        /* <DEDUP_REMOVED lines=16> */
[----:B------:R-:W-:Y:S01]  /*4180*/  IMAD.MOV.U32 R32, RZ, RZ, R19 ;  /* 0x000000ffff207224 */ /* 0x000fe200078e0013 */
[----:B------:R-:W-:Y:S06]  /*4190*/  BRA `(.L_x_27935) ;  /* 0x0000000000107947 */ /* 0x000fec0003800000 */
.L_x_27934:
[----:B------:R-:W0:Y:S02]  /*41a0*/  MUFU.RCP R32, R19 ;  /* 0x0000001300207308 */ /* 0x000e240000001000 */
[----:B0-----:R-:W-:-:S04]  /*41b0*/  FFMA R0, R19, R32, -1 ;  /* 0xbf80000013007423 */ /* 0x001fc80000000020 */
[----:B------:R-:W-:-:S04]  /*41c0*/  FADD.FTZ R15, -R0, -RZ ;  /* 0x800000ff000f7221 */ /* 0x000fc80000010100 */
[----:B------:R-:W-:-:S07]  /*41d0*/  FFMA R32, R32, R15, R32 ;  /* 0x0000000f20207223 */ /* 0x000fce0000000020 */
.L_x_27935:
[----:B------:R-:W-:Y:S05]  /*41e0*/  BSYNC B1 ;  /* 0x0000000000017941 */ /* 0x000fea0003800000 */
.L_x_27933:
[----:B------:R-:W-:Y:S01]  /*41f0*/  ISETP.GE.U32.AND P0, PT, R40, R7, PT ;  /* 0x000000072800720c */ /* 0x000fe20003f06070 */
[----:B------:R-:W-:Y:S01]  /*4200*/  FMUL R41, R34, R8 ;  /* 0x0000000822297220 */ /* 0x000fe20000400000 */
[----:B------:R-:W-:Y:S01]  /*4210*/  FMNMX R2, R29, |R34|, !PT ;  /* 0x400000221d027209 */ /* 0x000fe20007800000 */
[-C--:B------:R-:W-:Y:S01]  /*4220*/  FMUL R0, R35, R8.reuse ;  /* 0x0000000823007220 */ /* 0x080fe20000400000 */
[----:B------:R-:W-:Y:S01]  /*4230*/  ISETP.GE.U32.OR P0, PT, R44, R9, P0 ;  /* 0x000000092c00720c */ /* 0x000fe20000706470 */
[----:B------:R-:W-:Y:S01]  /*4240*/  FMUL R40, R43, R8 ;  /* 0x000000082b287220 */ /* 0x000fe20000400000 */
[----:B------:R-:W-:Y:S01]  /*4250*/  FMNMX R2, |R35|, R2, !PT ;  /* 0x0000000223027209 */ /* 0x000fe20007800200 */
[----:B------:R-:W-:Y:S01]  /*4260*/  FMUL R34, R45, R8 ;  /* 0x000000082d227220 */ /* 0x000fe20000400000 */
[----:B------:R-:W-:Y:S01]  /*4270*/  BSSY B0, `(.L_x_27936) ;  /* 0x0000022000007945 */ /* 0x000fe20003800000 */
[----:B------:R-:W-:Y:S01]  /*4280*/  FMUL R29, R32, R39 ;  /* 0x00000027201d7220 */ /* 0x000fe20000400000 */
[----:B------:R-:W-:-:S04]  /*4290*/  FMNMX R2, |R43|, R2, !PT ;  /* 0x000000022b027209 */ /* 0x000fc80007800200 */
[C---:B------:R-:W-:Y:S01]  /*42a0*/  FMNMX R36, |R33|.reuse, R2, !PT ;  /* 0x0000000221247209 */ /* 0x040fe20007800200 */
[----:B------:R-:W-:Y:S02]  /*42b0*/  FMUL R33, R33, R8 ;  /* 0x0000000821217220 */ /* 0x000fe40000400000 */
[----:B------:R-:W-:Y:S02]  /*42c0*/  @!P0 LEA R18, P1, R60, R10, 0x2 ;  /* 0x0000000a3c128211 */ /* 0x000fe400078210ff */
[----:B------:R-:W-:Y:S02]  /*42d0*/  @!P0 F2FP.BF16.F32.PACK_AB R15, R0, R41 ;  /* 0x00000029000f823e */ /* 0x000fe400000010ff */
[C---:B------:R-:W-:Y:S01]  /*42e0*/  @!P0 LEA.HI.X R19, R60.reuse, R13, R61, 0x2, P1 ;  /* 0x0000000d3c138211 */ /* 0x040fe200008f143d */
[----:B------:R-:W-:Y:S01]  /*42f0*/  F2F.BF16.F32 R41, R41 ;  /* 0x0000002900297304 */ /* 0x000fe20000202000 */
[----:B------:R-:W-:Y:S02]  /*4300*/  @!P0 IADD3 R21, P1, R60, R3, RZ ;  /* 0x000000033c158210 */ /* 0x000fe40007f3e0ff */
[----:B------:R-:W-:Y:S01]  /*4310*/  @!P0 F2FP.BF16.F32.PACK_AB R35, R33, R40 ;  /* 0x000000282123823e */ /* 0x000fe200000010ff */
[----:B------:R0:W-:Y:S01]  /*4320*/  @!P0 STG.E desc[UR8][R18.64], R15 ;  /* 0x0000000f12008986 */ /* 0x0001e2000c101908 */
[----:B------:R-:W-:-:S02]  /*4330*/  @!P0 IADD3.X R2, R61, R4, RZ, P1, !PT ;  /* 0x000000043d028210 */ /* 0x000fc40000ffe4ff */
[----:B------:R-:W-:Y:S02]  /*4340*/  @!P0 LEA R20, P1, R21, R10, 0x2 ;  /* 0x0000000a15148211 */ /* 0x000fe400078210ff */
[----:B------:R-:W-:Y:S02]  /*4350*/  FMNMX R36, |R45|, R36, !PT ;  /* 0x000000242d247209 */ /* 0x000fe40007800200 */
[----:B------:R-:W-:Y:S02]  /*4360*/  @!P0 LEA.HI.X R21, R21, R13, R2, 0x2, P1 ;  /* 0x0000000d15158211 */ /* 0x000fe400008f1402 */
[C---:B------:R-:W-:Y:S01]  /*4370*/  FMNMX R32, |R37|.reuse, R36, !PT ;  /* 0x0000002425207209 */ /* 0x040fe20007800200 */
[----:B------:R-:W-:Y:S02]  /*4380*/  FMUL R37, R37, R8 ;  /* 0x0000000825257220 */ /* 0x000fe40000400000 */
[----:B------:R1:W-:Y:S01]  /*4390*/  @!P0 STG.E desc[UR8][R20.64], R35 ;  /* 0x0000002314008986 */ /* 0x0003e2000c101908 */
[----:B0-----:R-:W0:Y:S08]  /*43a0*/  F2F.BF16.F32 R18, R40 ;  /* 0x0000002800127304 */ /* 0x001e300000202000 */
[----:B------:R-:W2:Y:S01]  /*43b0*/  F2F.BF16.F32 R15, R34 ;  /* 0x00000022000f7304 */ /* 0x000ea20000202000 */
[----:B0-----:R-:W-:-:S03]  /*43c0*/  IMAD.WIDE.U32 R18, R18, 0x10000, RZ ;  /* 0x0001000012127825 */ /* 0x001fc600078e00ff */
[----:B------:R-:W-:Y:S02]  /*43d0*/  LOP3.LUT R38, R18, R41, RZ, 0xfc, !PT ;  /* 0x0000002912267212 */ /* 0x000fe400078efcff */
[----:B--2---:R-:W-:Y:S01]  /*43e0*/  LOP3.LUT R2, R19, R15, RZ, 0xfc, !PT ;  /* 0x0000000f13027212 */ /* 0x004fe200078efcff */
[----:B-1----:R-:W-:Y:S06]  /*43f0*/  @P0 BRA `(.L_x_27937) ;  /* 0x0000000000240947 */ /* 0x002fec0003800000 */
[----:B------:R-:W-:Y:S02]  /*4400*/  ULDC.64 UR4, c[0x0][0x258] ;  /* 0x0000960000047ab9 */ /* 0x000fe40000000a00 */
[----:B------:R-:W-:Y:S02]  /*4410*/  ULOP3.LUT UR4, UR4, 0xfffffffe, URZ, 0xc0, !UPT ;  /* 0xfffffffe04047892 */ /* 0x000fe4000f8ec03f */
[----:B------:R-:W-:-:S04]  /*4420*/  ULOP3.LUT UR5, UR5, 0x3fffffff, URZ, 0xc0, !UPT ;  /* 0x3fffffff05057892 */ /* 0x000fc8000f8ec03f */
[----:B------:R-:W-:-:S04]  /*4430*/  IADD3 R15, P1, R60, UR4, RZ ;  /* 0x000000043c0f7c10 */ /* 0x000fc8000ff3e0ff */
[----:B------:R-:W-:Y:S02]  /*4440*/  IADD3.X R20, R61, UR5, RZ, P1, !PT ;  /* 0x000000053d147c10 */ /* 0x000fe40008ffe4ff */
[----:B------:R-:W-:-:S04]  /*4450*/  LEA R18, P1, R15, R10, 0x2 ;  /* 0x0000000a0f127211 */ /* 0x000fc800078210ff */
[----:B------:R-:W-:Y:S02]  /*4460*/  LEA.HI.X R19, R15, R13, R20, 0x2, P1 ;  /* 0x0000000d0f137211 */ /* 0x000fe400008f1414 */
[----:B------:R-:W-:-:S05]  /*4470*/  F2FP.BF16.F32.PACK_AB R15, R37, R34 ;  /* 0x00000022250f723e */ /* 0x000fca00000010ff */
[----:B------:R0:W-:Y:S02]  /*4480*/  STG.E desc[UR8][R18.64], R15 ;  /* 0x0000000f12007986 */ /* 0x0001e4000c101908 */
.L_x_27937:
[----:B------:R-:W-:Y:S05]  /*4490*/  BSYNC B0 ;  /* 0x0000000000007941 */ /* 0x000fea0003800000 */
.L_x_27936:
[----:B------:R-:W-:Y:S01]  /*44a0*/  BSSY B0, `(.L_x_27938) ;  /* 0x000000b000007945 */ /* 0x000fe20003800000 */
[-C--:B------:R-:W-:Y:S01]  /*44b0*/  FMUL R20, R53, R8.reuse ;  /* 0x0000000835147220 */ /* 0x080fe20000400000 */
[----:B0-----:R-:W-:Y:S02]  /*44c0*/  FMUL R15, R29, R8 ;  /* 0x000000081d0f7220 */ /* 0x001fe40000400000 */
[----:B------:R-:W-:Y:S05]  /*44d0*/  @P0 BRA `(.L_x_27939) ;  /* 0x00000000001c0947 */ /* 0x000fea0003800000 */
[----:B------:R-:W-:Y:S01]  /*44e0*/  IMAD.WIDE.U32 R60, R3, 0x3, R60 ;  /* 0x00000003033c7825 */ /* 0x000fe200078e003c */
[----:B------:R-:W-:-:S03]  /*44f0*/  F2FP.BF16.F32.PACK_AB R21, R15, R20 ;  /* 0x000000140f15723e */ /* 0x000fc600000010ff */
[----:B------:R-:W-:Y:S01]  /*4500*/  IMAD R19, R4, 0x3, RZ ;  /* 0x0000000304137824 */ /* 0x000fe200078e02ff */
[----:B------:R-:W-:-:S03]  /*4510*/  LEA R18, P0, R60, R10, 0x2 ;  /* 0x0000000a3c127211 */ /* 0x000fc600078010ff */
[----:B------:R-:W-:-:S05]  /*4520*/  IMAD.IADD R19, R19, 0x1, R61 ;  /* 0x0000000113137824 */ /* 0x000fca00078e023d */
[----:B------:R-:W-:-:S05]  /*4530*/  LEA.HI.X R19, R60, R13, R19, 0x2, P0 ;  /* 0x0000000d3c137211 */ /* 0x000fca00000f1413 */
[----:B------:R0:W-:Y:S02]  /*4540*/  STG.E desc[UR8][R18.64], R21 ;  /* 0x0000001512007986 */ /* 0x0001e4000c101908 */
.L_x_27939:
[----:B------:R-:W-:Y:S05]  /*4550*/  BSYNC B0 ;  /* 0x0000000000007941 */ /* 0x000fea0003800000 */
.L_x_27938:
[----:B------:R-:W-:Y:S01]  /*4560*/  HFMA2.MMA R34, -RZ, RZ, 3.7421875, 0 ;  /* 0x437c0000ff227435 */ /* 0x000fe200000001ff */
[----:B0-----:R-:W-:Y:S02]  /*4570*/  IMAD.MOV.U32 R19, RZ, RZ, 0x3bbb989d ;  /* 0x3bbb989dff137424 */ /* 0x001fe400078e00ff */
[----:B------:R-:W-:Y:S01]  /*4580*/  FMUL R18, R26, -1.7020000219345092773 ;  /* 0xbfd9db231a127820 */ /* 0x000fe20000400000 */
[----:B------:R-:W0:Y:S01]  /*4590*/  F2F.BF16.F32 R42, R33 ;  /* 0x00000021002a7304 */ /* 0x000e220000202000 */
[----:B------:R-:W-:Y:S01]  /*45a0*/  ULDC.64 UR4, c[0x0][0x258] ;  /* 0x0000960000047ab9 */ /* 0x000fe20000000a00 */
[----:B------:R-:W-:Y:S01]  /*45b0*/  FMNMX R32, |R53|, R32, !PT ;  /* 0x0000002035207209 */ /* 0x000fe20007800200 */
[----:B------:R-:W-:Y:S01]  /*45c0*/  FFMA.SAT R19, R18, R19, 0.5 ;  /* 0x3f00000012137423 */ /* 0x000fe20000002013 */
[----:B------:R-:W-:Y:S01]  /*45d0*/  USHF.L.U32 UR6, UR4, 0x1, URZ ;  /* 0x0000000104067899 */ /* 0x000fe2000800063f */
[----:B------:R-:W-:Y:S01]  /*45e0*/  BSSY B1, `(.L_x_27940) ;  /* 0x0000024000017945 */ /* 0x000fe20003800000 */
[----:B------:R-:W-:Y:S01]  /*45f0*/  USHF.L.U64.HI UR5, UR4, 0x1, UR5 ;  /* 0x0000000104057899 */ /* 0x000fe20008010205 */
[----:B------:R-:W-:Y:S01]  /*4600*/  FFMA.RM R19, R19, R34, 12582913 ;  /* 0x4b40000113137423 */ /* 0x000fe20000004022 */
[----:B------:R-:W1:Y:S01]  /*4610*/  F2F.BF16.F32 R15, R15 ;  /* 0x0000000f000f7304 */ /* 0x000e620000202000 */
[----:B------:R-:W-:Y:S01]  /*4620*/  ULOP3.LUT UR6, UR6, 0xfffffffc, URZ, 0xc0, !UPT ;  /* 0xfffffffc06067892 */ /* 0x000fe2000f8ec03f */
[----:B------:R-:W-:Y:S01]  /*4630*/  FMNMX R29, |R29|, R32, !PT ;  /* 0x000000201d1d7209 */ /* 0x000fe20007800200 */
[----:B------:R-:W-:-:S04]  /*4640*/  FADD R21, R19, -12583039 ;  /* 0xcb40007f13157421 */ /* 0x000fc80000000000 */
[----:B------:R-:W-:Y:S01]  /*4650*/  FFMA R21, R18, 1.4426950216293334961, -R21 ;  /* 0x3fb8aa3b12157823 */ /* 0x000fe20000000815 */
[----:B------:R-:W-:Y:S01]  /*4660*/  F2F.BF16.F32 R37, R37 ;  /* 0x0000002500257304 */ /* 0x000fe20000202000 */
[----:B0-----:R-:W-:Y:S01]  /*4670*/  IMAD.WIDE.U32 R42, R42, 0x10000, RZ ;  /* 0x000100002a2a7825 */ /* 0x001fe200078e00ff */
[----:B------:R-:W-:-:S03]  /*4680*/  IADD3 R44, P1, R58, UR6, RZ ;  /* 0x000000063a2c7c10 */ /* 0x000fc6000ff3e0ff */
[----:B------:R-:W-:Y:S01]  /*4690*/  FFMA R21, R18, 1.925963033500011079e-08, R21 ;  /* 0x32a5706012157823 */ /* 0x000fe20000000015 */
[----:B------:R-:W-:Y:S01]  /*46a0*/  IMAD.SHL.U32 R18, R19, 0x800000, RZ ;  /* 0x0080000013127824 */ /* 0x000fe200078e00ff */
[----:B------:R-:W-:Y:S01]  /*46b0*/  IADD3.X R45, R59, UR5, RZ, P1, !PT ;  /* 0x000000053b2d7c10 */ /* 0x000fe20008ffe4ff */
[----:B-1----:R-:W-:Y:S01]  /*46c0*/  IMAD.U32 R15, R15, 0x10000, RZ ;  /* 0x000100000f0f7824 */ /* 0x002fe200078e00ff */
[----:B------:R-:W-:Y:S08]  /*46d0*/  F2F.BF16.F32 R20, R20 ;  /* 0x0000001400147304 */ /* 0x000ff00000202000 */
[----:B------:R-:W0:Y:S08]  /*46e0*/  MUFU.EX2 R21, R21 ;  /* 0x0000001500157308 */ /* 0x000e300000000800 */
[----:B------:R1:W2:Y:S01]  /*46f0*/  F2F.BF16.F32 R35, R0 ;  /* 0x0000000000237304 */ /* 0x0002a20000202000 */
[----:B0-----:R-:W-:Y:S01]  /*4700*/  FFMA R18, R18, R21, 1 ;  /* 0x3f80000012127423 */ /* 0x001fe20000000015 */
[----:B-1----:R-:W-:-:S03]  /*4710*/  LOP3.LUT R0, R43, R37, RZ, 0xfc, !PT ;  /* 0x000000252b007212 */ /* 0x002fc600078efcff */
[----:B------:R-:W-:Y:S01]  /*4720*/  VIADD R19, R18, 0x1800000 ;  /* 0x0180000012137836 */ /* 0x000fe20000000000 */
[----:B------:R-:W-:Y:S02]  /*4730*/  LOP3.LUT R43, R0, R15, RZ, 0xfc, !PT ;  /* 0x0000000f002b7212 */ /* 0x000fe400078efcff */
[----:B--2---:R-:W-:Y:S02]  /*4740*/  LOP3.LUT R42, R42, R35, RZ, 0xfc, !PT ;  /* 0x000000232a2a7212 */ /* 0x004fe400078efcff */
[----:B------:R-:W-:-:S04]  /*4750*/  LOP3.LUT R19, R19, 0x7f800000, RZ, 0xc0, !PT ;  /* 0x7f80000013137812 */ /* 0x000fc800078ec0ff */
[----:B------:R-:W-:Y:S02]  /*4760*/  ISETP.GT.U32.AND P0, PT, R19, 0x1ffffff, PT ;  /* 0x01ffffff1300780c */ /* 0x000fe40003f04070 */
[----:B------:R-:W-:-:S04]  /*4770*/  SHF.L.U32 R19, R20, 0x10, RZ ;  /* 0x0000001014137819 */ /* 0x000fc800000006ff */
[----:B------:R-:W-:-:S07]  /*4780*/  LOP3.LUT R39, R2, R19, RZ, 0xfc, !PT ;  /* 0x0000001302277212 */ /* 0x000fce00078efcff */
[----:B------:R-:W-:Y:S05]  /*4790*/  @P0 BRA `(.L_x_27941) ;  /* 0x0000000000100947 */ /* 0x000fea0003800000 */
[----:B------:R-:W-:Y:S01]  /*47a0*/  IMAD.MOV.U32 R0, RZ, RZ, R18 ;  /* 0x000000ffff007224 */ /* 0x000fe200078e0012 */
[----:B------:R-:W-:-:S07]  /*47b0*/  MOV R2, 0x47d0 ;  /* 0x000047d000027802 */ /* 0x000fce0000000f00 */
[----:B-----5:R-:W-:Y:S05]  /*47c0*/  CALL.REL.NOINC `($__internal_565_$__cuda_sm20_rcp_rn_f32_slowpath) ;  /* 0x0000002c002c7944 */ /* 0x020fea0003c00000 */
[----:B------:R-:W-:Y:S05]  /*47d0*/  BRA `(.L_x_27942) ;  /* 0x0000000000107947 */ /* 0x000fea0003800000 */
.L_x_27941:
[----:B------:R-:W0:Y:S02]  /*47e0*/  MUFU.RCP R19, R18 ;  /* 0x0000001200137308 */ /* 0x000e240000001000 */
[----:B0-----:R-:W-:-:S04]  /*47f0*/  FFMA R0, R18, R19, -1 ;  /* 0xbf80000012007423 */ /* 0x001fc80000000013 */
[----:B------:R-:W-:-:S04]  /*4800*/  FADD.FTZ R0, -R0, -RZ ;  /* 0x800000ff00007221 */ /* 0x000fc80000010100 */
[----:B------:R-:W-:-:S07]  /*4810*/  FFMA R19, R19, R0, R19 ;  /* 0x0000000013137223 */ /* 0x000fce0000000013 */
.L_x_27942:
[----:B------:R-:W-:Y:S05]  /*4820*/  BSYNC B1 ;  /* 0x0000000000017941 */ /* 0x000fea0003800000 */
.L_x_27940:
        /* <DEDUP_REMOVED lines=21> */
.L_x_27944:
[----:B------:R-:W0:Y:S02]  /*4980*/  MUFU.RCP R19, R2 ;  /* 0x0000000200137308 */ /* 0x000e240000001000 */
[----:B0-----:R-:W-:-:S04]  /*4990*/  FFMA R0, R2, R19, -1 ;  /* 0xbf80000002007423 */ /* 0x001fc80000000013 */
[----:B------:R-:W-:-:S04]  /*49a0*/  FADD.FTZ R0, -R0, -RZ ;  /* 0x800000ff00007221 */ /* 0x000fc80000010100 */
[----:B------:R-:W-:-:S07]  /*49b0*/  FFMA R19, R19, R0, R19 ;  /* 0x0000000013137223 */ /* 0x000fce0000000013 */
.L_x_27945:
[----:B------:R-:W-:Y:S05]  /*49c0*/  BSYNC B1 ;  /* 0x0000000000017941 */ /* 0x000fea0003800000 */
.L_x_27943:
        /* <DEDUP_REMOVED lines=21> */
.L_x_27947:
[----:B------:R-:W0:Y:S02]  /*4b20*/  MUFU.RCP R19, R2 ;  /* 0x0000000200137308 */ /* 0x000e240000001000 */
[----:B0-----:R-:W-:-:S04]  /*4b30*/  FFMA R0, R2, R19, -1 ;  /* 0xbf80000002007423 */ /* 0x001fc80000000013 */
[----:B------:R-:W-:-:S04]  /*4b40*/  FADD.FTZ R0, -R0, -RZ ;  /* 0x800000ff00007221 */ /* 0x000fc80000010100 */
[----:B------:R-:W-:-:S07]  /*4b50*/  FFMA R19, R19, R0, R19 ;  /* 0x0000000013137223 */ /* 0x000fce0000000013 */
.L_x_27948:
[----:B------:R-:W-:Y:S05]  /*4b60*/  BSYNC B1 ;  /* 0x0000000000017941 */ /* 0x000fea0003800000 */
.L_x_27946:
        /* <DEDUP_REMOVED lines=21> */
.L_x_27950:
[----:B------:R-:W0:Y:S02]  /*4cc0*/  MUFU.RCP R19, R2 ;  /* 0x0000000200137308 */ /* 0x000e240000001000 */
[----:B0-----:R-:W-:-:S04]  /*4cd0*/  FFMA R0, R2, R19, -1 ;  /* 0xbf80000002007423 */ /* 0x001fc80000000013 */
[----:B------:R-:W-:-:S04]  /*4ce0*/  FADD.FTZ R0, -R0, -RZ ;  /* 0x800000ff00007221 */ /* 0x000fc80000010100 */
[----:B------:R-:W-:-:S07]  /*4cf0*/  FFMA R19, R19, R0, R19 ;  /* 0x0000000013137223 */ /* 0x000fce0000000013 */
.L_x_27951:
[----:B------:R-:W-:Y:S05]  /*4d00*/  BSYNC B1 ;  /* 0x0000000000017941 */ /* 0x000fea0003800000 */
.L_x_27949:
        /* <DEDUP_REMOVED lines=21> */
.L_x_27953:
[----:B------:R-:W0:Y:S02]  /*4e60*/  MUFU.RCP R19, R2 ;  /* 0x0000000200137308 */ /* 0x000e240000001000 */
[----:B0-----:R-:W-:-:S04]  /*4e70*/  FFMA R0, R2, R19, -1 ;  /* 0xbf80000002007423 */ /* 0x001fc80000000013 */
[----:B------:R-:W-:-:S04]  /*4e80*/  FADD.FTZ R0, -R0, -RZ ;  /* 0x800000ff00007221 */ /* 0x000fc80000010100 */
[----:B------:R-:W-:-:S07]  /*4e90*/  FFMA R19, R19, R0, R19 ;  /* 0x0000000013137223 */ /* 0x000fce0000000013 */
.L_x_27954:
[----:B------:R-:W-:Y:S05]  /*4ea0*/  BSYNC B1 ;  /* 0x0000000000017941 */ /* 0x000fea0003800000 */
.L_x_27952:
        /* <DEDUP_REMOVED lines=21> */
.L_x_27956:
[----:B------:R-:W0:Y:S02]  /*5000*/  MUFU.RCP R19, R2 ;  /* 0x0000000200137308 */ /* 0x000e240000001000 */
[----:B0-----:R-:W-:-:S04]  /*5010*/  FFMA R0, R2, R19, -1 ;  /* 0xbf80000002007423 */ /* 0x001fc80000000013 */
[----:B------:R-:W-:-:S04]  /*5020*/  FADD.FTZ R0, -R0, -RZ ;  /* 0x800000ff00007221 */ /* 0x000fc80000010100 */
[----:B------:R-:W-:-:S07]  /*5030*/  FFMA R19, R19, R0, R19 ;  /* 0x0000000013137223 */ /* 0x000fce0000000013 */
.L_x_27957:
[----:B------:R-:W-:Y:S05]  /*5040*/  BSYNC B1 ;  /* 0x0000000000017941 */ /* 0x000fea0003800000 */
.L_x_27955:
        /* <DEDUP_REMOVED lines=21> */
.L_x_27959:
[----:B------:R-:W0:Y:S02]  /*51a0*/  MUFU.RCP R19, R2 ;  /* 0x0000000200137308 */ /* 0x000e240000001000 */
[----:B0-----:R-:W-:-:S04]  /*51b0*/  FFMA R0, R2, R19, -1 ;  /* 0xbf80000002007423 */ /* 0x001fc80000000013 */
[----:B------:R-:W-:-:S04]  /*51c0*/  FADD.FTZ R0, -R0, -RZ ;  /* 0x800000ff00007221 */ /* 0x000fc80000010100 */
[----:B------:R-:W-:-:S07]  /*51d0*/  FFMA R19, R19, R0, R19 ;  /* 0x0000000013137223 */ /* 0x000fce0000000013 */
.L_x_27960:
[----:B------:R-:W-:Y:S05]  /*51e0*/  BSYNC B1 ;  /* 0x0000000000017941 */ /* 0x000fea0003800000 */
.L_x_27958:
[----:B------:R-:W-:Y:S01]  /*51f0*/  MOV R15, 0x3bbb989d ;  /* 0x3bbb989d000f7802 */ /* 0x000fe20000000f00 */
[----:B------:R-:W-:Y:S01]  /*5200*/  FMUL R0, R17, -1.7020000219345092773 ;  /* 0xbfd9db2311007820 */ /* 0x000fe20000400000 */
[----:B------:R-:W-:Y:S01]  /*5210*/  IMAD.MOV.U32 R21, RZ, RZ, 0x437c0000 ;  /* 0x437c0000ff157424 */ /* 0x000fe200078e00ff */
[----:B------:R-:W0:Y:S01]  /*5220*/  S2R R22, SR_TID.X ;  /* 0x0000000000167919 */ /* 0x000e220000002100 */
[----:B------:R-:W-:Y:S01]  /*5230*/  BSSY B1, `(.L_x_27961) ;  /* 0x0000016000017945 */ /* 0x000fe20003800000 */
[----:B------:R-:W-:Y:S01]  /*5240*/  FFMA.SAT R2, R0, R15, 0.5 ;  /* 0x3f00000000027423 */ /* 0x000fe2000000200f */
[----:B------:R-:W-:-:S03]  /*5250*/  FMUL R37, R19, R16 ;  /* 0x0000001013257220 */ /* 0x000fc60000400000 */
        /* <DEDUP_REMOVED lines=13> */
[----:B------:R-:W-:Y:S05]  /*5330*/  CALL.REL.NOINC `($__internal_565_$__cuda_sm20_rcp_rn_f32_slowpath) ;  /* 0x0000002000507944 */ /* 0x000fea0003c00000 */
[----:B------:R-:W-:Y:S05]  /*5340*/  BRA `(.L_x_27963) ;  /* 0x0000000000107947 */ /* 0x000fea0003800000 */
.L_x_27962:
[----:B------:R-:W0:Y:S02]  /*5350*/  MUFU.RCP R19, R2 ;  /* 0x0000000200137308 */ /* 0x000e240000001000 */
[----:B0-----:R-:W-:-:S04]  /*5360*/  FFMA R0, R2, R19, -1 ;  /* 0xbf80000002007423 */ /* 0x001fc80000000013 */
[----:B------:R-:W-:-:S04]  /*5370*/  FADD.FTZ R0, -R0, -RZ ;  /* 0x800000ff00007221 */ /* 0x000fc80000010100 */
[----:B------:R-:W-:-:S07]  /*5380*/  FFMA R19, R19, R0, R19 ;  /* 0x0000000013137223 */ /* 0x000fce0000000013 */
.L_x_27963:
[----:B------:R-:W-:Y:S05]  /*5390*/  BSYNC B1 ;  /* 0x0000000000017941 */ /* 0x000fea0003800000 */
.L_x_27961:
[----:B------:R-:W-:Y:S01]  /*53a0*/  SHF.R.U32.HI R22, RZ, 0x3, R22 ;  /* 0x00000003ff167819 */ /* 0x000fe20000011616 */
[----:B------:R-:W-:Y:S01]  /*53b0*/  FMUL R15, R19, R17 ;  /* 0x00000011130f7220 */ /* 0x000fe20000400000 */
[-C--:B------:R-:W-:Y:S01]  /*53c0*/  FMUL R21, R26, R8.reuse ;  /* 0x000000081a157220 */ /* 0x080fe20000400000 */
[-C--:B------:R-:W-:Y:S01]  /*53d0*/  FMUL R32, R27, R8.reuse ;  /* 0x000000081b207220 */ /* 0x080fe20000400000 */
[----:B------:R-:W-:Y:S01]  /*53e0*/  LOP3.LUT R0, R22, 0x1c, RZ, 0xc0, !PT ;  /* 0x0000001c16007812 */ /* 0x000fe200078ec0ff */
[----:B------:R-:W-:Y:S01]  /*53f0*/  FMUL R20, R23, R8 ;  /* 0x0000000817147220 */ /* 0x000fe20000400000 */
        /* <DEDUP_REMOVED lines=9> */
[-C--:B------:R-:W-:Y:S02]  /*5490*/  @!P0 LEA R16, P1, R44, R10.reuse, 0x2 ;  /* 0x0000000a2c108211 */ /* 0x080fe400078210ff */
        /* <DEDUP_REMOVED lines=8> */
[----:B------:R-:W-:Y:S02]  /*5520*/  @!P0 LEA.HI.X R19, R2, R13, R19, 0x2, P1 ;  /* 0x0000000d02138211 */ /* 0x000fe400008f1413 */
[----:B------:R2:W3:Y:S03]  /*5530*/  F2F.BF16.F32 R2, R32 ;  /* 0x0000002000027304 */ /* 0x0004e60000202000 */
[----:B------:R2:W-:Y:S01]  /*5540*/  @!P0 STG.E desc[UR8][R18.64], R53 ;  /* 0x0000003512008986 */ /* 0x0005e2000c101908 */
[----:B-1----:R-:W-:Y:S01]  /*5550*/  FMUL R41, R35, R8 ;  /* 0x0000000823297220 */ /* 0x002fe20000400000 */
[----:B0-----:R-:W-:Y:S06]  /*5560*/  @P0 BRA `(.L_x_27965) ;  /* 0x0000000000240947 */ /* 0x001fec0003800000 */
[----:B------:R-:W-:Y:S01]  /*5570*/  ULDC.64 UR4, c[0x0][0x258] ;  /* 0x0000960000047ab9 */ /* 0x000fe20000000a00 */
[----:B--2---:R-:W-:Y:S01]  /*5580*/  F2FP.BF16.F32.PACK_AB R19, R26, R41 ;  /* 0x000000291a13723e */ /* 0x004fe200000010ff */
[----:B------:R-:W-:Y:S02]  /*5590*/  ULOP3.LUT UR4, UR4, 0xfffffffe, URZ, 0xc0, !UPT ;  /* 0xfffffffe04047892 */ /* 0x000fe4000f8ec03f */
[----:B------:R-:W-:-:S04]  /*55a0*/  ULOP3.LUT UR5, UR5, 0x3fffffff, URZ, 0xc0, !UPT ;  /* 0x3fffffff05057892 */ /* 0x000fc8000f8ec03f */
[----:B------:R-:W-:-:S04]  /*55b0*/  IADD3 R17, P1, R44, UR4, RZ ;  /* 0x000000042c117c10 */ /* 0x000fc8000ff3e0ff */
[----:B------:R-:W-:Y:S02]  /*55c0*/  IADD3.X R18, R45, UR5, RZ, P1, !PT ;  /* 0x000000052d127c10 */ /* 0x000fe40008ffe4ff */
[----:B------:R-:W-:-:S04]  /*55d0*/  LEA R16, P1, R17, R10, 0x2 ;  /* 0x0000000a11107211 */ /* 0x000fc800078210ff */
[----:B------:R-:W-:-:S05]  /*55e0*/  LEA.HI.X R17, R17, R13, R18, 0x2, P1 ;  /* 0x0000000d11117211 */ /* 0x000fca00008f1412 */
[----:B------:R0:W-:Y:S04]  /*55f0*/  STG.E desc[UR8][R16.64], R19 ;  /* 0x0000001310007986 */ /* 0x0001e8000c101908 */
.L_x_27965:
[----:B------:R-:W-:Y:S05]  /*5600*/  BSYNC B0 ;  /* 0x0000000000007941 */ /* 0x000fea0003800000 */
.L_x_27964:
[----:B------:R-:W-:Y:S01]  /*5610*/  BSSY B0, `(.L_x_27966) ;  /* 0x000000a000007945 */ /* 0x000fe20003800000 */
[----:B--2---:R-:W-:-:S03]  /*5620*/  FMUL R18, R15, R8 ;  /* 0x000000080f127220 */ /* 0x004fc60000400000 */
[----:B------:R-:W-:Y:S05]  /*5630*/  @P0 BRA `(.L_x_27967) ;  /* 0x00000000001c0947 */ /* 0x000fea0003800000 */
[----:B------:R-:W-:-:S04]  /*5640*/  IMAD.WIDE.U32 R44, R3, 0x3, R44 ;  /* 0x00000003032c7825 */ /* 0x000fc800078e002c */
[----:B0-----:R-:W-:Y:S01]  /*5650*/  IMAD R17, R4, 0x3, RZ ;  /* 0x0000000304117824 */ /* 0x001fe200078e02ff */
[----:B------:R-:W-:-:S04]  /*5660*/  LEA R16, P0, R44, R10, 0x2 ;  /* 0x0000000a2c107211 */ /* 0x000fc800078010ff */
[----:B------:R-:W-:-:S04]  /*5670*/  IADD3 R10, R17, R45, RZ ;  /* 0x0000002d110a7210 */ /* 0x000fc80007ffe0ff */
[----:B------:R-:W-:Y:S02]  /*5680*/  LEA.HI.X R17, R44, R13, R10, 0x2, P0 ;  /* 0x0000000d2c117211 */ /* 0x000fe400000f140a */
[----:B------:R-:W-:-:S05]  /*5690*/  F2FP.BF16.F32.PACK_AB R13, R18, R27 ;  /* 0x0000001b120d723e */ /* 0x000fca00000010ff */
[----:B------:R1:W-:Y:S02]  /*56a0*/  STG.E desc[UR8][R16.64], R13 ;  /* 0x0000000d10007986 */ /* 0x0003e4000c101908 */
.L_x_27967:
[----:B------:R-:W-:Y:S05]  /*56b0*/  BSYNC B0 ;  /* 0x0000000000007941 */ /* 0x000fea0003800000 */
.L_x_27966:
[----:B------:R-:W2:Y:S01]  /*56c0*/  S2R R10, SR_TID.X ;  /* 0x00000000000a7919 */ /* 0x000ea20000002100 */
[----:B01----:R-:W0:Y:S01]  /*56d0*/  F2F.BF16.F32 R16, R29 ;  /* 0x0000001d00107304 */ /* 0x003e220000202000 */
[----:B------:R-:W1:Y:S01]  /*56e0*/  S2UR UR5, SR_CgaCtaId ;  /* 0x00000000000579c3 */ /* 0x000e620000008800 */
[----:B------:R-:W-:Y:S01]  /*56f0*/  ISETP.GE.U32.AND P1, PT, R6, R9, PT ;  /* 0x000000090600720c */ /* 0x000fe20003f26070 */
[----:B------:R-:W-:Y:S01]  /*5700*/  ULDC.64 UR6, c[0x0][0x258] ;  /* 0x0000960000067ab9 */ /* 0x000fe20000000a00 */
[----:B------:R-:W-:Y:S01]  /*5710*/  LOP3.LUT R9, R22, 0x1ffffffc, RZ, 0xc0, !PT ;  /* 0x1ffffffc16097812 */ /* 0x000fe200078ec0ff */
[----:B------:R-:W-:Y:S01]  /*5720*/  UIADD3 UR6, UP0, UR6, 0x3f, URZ ;  /* 0x0000003f06067890 */ /* 0x000fe2000ff1e03f */
[----:B------:R-:W-:Y:S01]  /*5730*/  FMNMX R24, |R33|, R24, !PT ;  /* 0x0000001821187209 */ /* 0x000fe20007800200 */
[----:B------:R-:W-:Y:S01]  /*5740*/  UMOV UR4, 0x400 ;  /* 0x0000040000047882 */ /* 0x000fe20000000000 */
[----:B------:R-:W4:Y:S01]  /*5750*/  F2F.BF16.F32 R20, R20 ;  /* 0x0000001400147304 */ /* 0x000f220000202000 */
[----:B------:R-:W-:Y:S01]  /*5760*/  UIADD3.X UR7, URZ, UR7, URZ, UP0, !UPT ;  /* 0x000000073f077290 */ /* 0x000fe200087fe43f */
[----:B------:R-:W-:Y:S01]  /*5770*/  FMNMX R22, |R23|, R24, !PT ;  /* 0x0000001817167209 */ /* 0x000fe20007800200 */
[----:B------:R-:W-:Y:S01]  /*5780*/  UIADD3 UR4, UR4, 0x20, URZ ;  /* 0x0000002004047890 */ /* 0x000fe2000fffe03f */
[----:B------:R-:W-:Y:S01]  /*5790*/  BSSY B0, `(.L_x_27968) ;  /* 0x00000ae000007945 */ /* 0x000fe20003800000 */
[----:B------:R-:W-:Y:S01]  /*57a0*/  USHF.R.U32.HI UR10, URZ, 0x6, UR7 ;  /* 0x000000063f0a7899 */ /* 0x000fe20008011607 */
[----:B------:R-:W-:Y:S01]  /*57b0*/  FMNMX R22, |R35|, R22, !PT ;  /* 0x0000001623167209 */ /* 0x000fe20007800200 */
[----:B0-----:R-:W-:Y:S01]  /*57c0*/  IMAD.WIDE.U32 R16, R16, 0x10000, RZ ;  /* 0x0001000010107825 */ /* 0x001fe200078e00ff */
[----:B------:R-:W0:Y:S01]  /*57d0*/  F2F.BF16.F32 R41, R41 ;  /* 0x0000002900297304 */ /* 0x000e220000202000 */
[----:B------:R-:W-:Y:S01]  /*57e0*/  USHF.R.U64 UR6, UR6, 0x6, UR7 ;  /* 0x0000000606067899 */ /* 0x000fe20008001207 */
[----:B------:R-:W-:Y:S01]  /*57f0*/  LOP3.LUT R16, R16, R21, RZ, 0xfc, !PT ;  /* 0x0000001510107212 */ /* 0x000fe200078efcff */
[----:B----4-:R-:W-:-:S05]  /*5800*/  IMAD.WIDE.U32 R20, R20, 0x10000, RZ ;  /* 0x0001000014147825 */ /* 0x010fca00078e00ff */
[----:B------:R-:W4:Y:S01]  /*5810*/  F2F.BF16.F32 R13, R26 ;  /* 0x0000001a000d7304 */ /* 0x000f220000202000 */
[----:B-1----:R-:W-:Y:S01]  /*5820*/  ULEA UR4, UR5, UR4, 0x18 ;  /* 0x0000000405047291 */ /* 0x002fe2000f8ec03f */
[----:B---3--:R-:W-:Y:S01]  /*5830*/  LOP3.LUT R2, R20, R2, RZ, 0xfc, !PT ;  /* 0x0000000214027212 */ /* 0x008fe200078efcff */
[----:B--2---:R-:W-:-:S05]  /*5840*/  IMAD.IADD R19, R10, 0x1, -R9 ;  /* 0x000000010a137824 */ /* 0x004fca00078e0a09 */
[----:B------:R-:W1:Y:S01]  /*5850*/  F2F.BF16.F32 R27, R27 ;  /* 0x0000001b001b7304 */ /* 0x000e620000202000 */
[----:B0-----:R-:W-:Y:S01]  /*5860*/  LOP3.LUT R32, R17, R41, RZ, 0xfc, !PT ;  /* 0x0000002911207212 */ /* 0x001fe200078efcff */
[C---:B------:R-:W-:Y:S01]  /*5870*/  IMAD R41, R12.reuse, 0x21, R28 ;  /* 0x000000210c297824 */ /* 0x040fe200078e021c */
[----:B------:R-:W-:Y:S02]  /*5880*/  SHF.R.U32.HI R10, RZ, 0x2, R10 ;  /* 0x00000002ff0a7819 */ /* 0x000fe4000001160a */
[----:B------:R-:W-:Y:S02]  /*5890*/  LOP3.LUT R17, R19, 0x1f, RZ, 0xc0, !PT ;  /* 0x0000001f13117812 */ /* 0x000fe400078ec0ff */
[----:B----4-:R-:W-:Y:S01]  /*58a0*/  LOP3.LUT R20, R21, R13, RZ, 0xfc, !PT ;  /* 0x0000000d15147212 */ /* 0x010fe200078efcff */
[----:B------:R-:W-:Y:S01]  /*58b0*/  VIADD R13, R19, 0xffffffff ;  /* 0xffffffff130d7836 */ /* 0x000fe20000000000 */
[----:B------:R-:W0:Y:S01]  /*58c0*/  F2F.BF16.F32 R18, R18 ;  /* 0x0000001200127304 */ /* 0x000e220000202000 */
[----:B------:R-:W-:Y:S01]  /*58d0*/  IMAD R21, R12, 0x21, R17 ;  /* 0x000000210c157824 */ /* 0x000fe200078e0211 */
[----:B------:R-:W-:Y:S01]  /*58e0*/  LEA R41, R41, UR4, 0x3 ;  /* 0x0000000429297c11 */ /* 0x000fe2000f8e18ff */
[----:B------:R-:W-:Y:S01]  /*58f0*/  VIADD R19, R19, 0x1e ;  /* 0x0000001e13137836 */ /* 0x000fe20000000000 */
[----:B------:R-:W-:-:S02]  /*5900*/  LOP3.LUT R13, R13, 0x1f, RZ, 0xc0, !PT ;  /* 0x0000001f0d0d7812 */ /* 0x000fc400078ec0ff */
[----:B-1----:R-:W-:Y:S02]  /*5910*/  SHF.L.U32 R27, R27, 0x10, RZ ;  /* 0x000000101b1b7819 */ /* 0x002fe400000006ff */
[----:B------:R-:W-:Y:S01]  /*5920*/  LOP3.LUT R10, R10, 0x38, RZ, 0xc0, !PT ;  /* 0x000000380a0a7812 */ /* 0x000fe200078ec0ff */
[----:B------:R-:W-:Y:S01]  /*5930*/  IMAD R23, R12, 0x21, R13 ;  /* 0x000000210c177824 */ /* 0x000fe200078e020d */
[----:B------:R-:W-:Y:S01]  /*5940*/  LOP3.LUT R17, R32, R27, RZ, 0xfc, !PT ;  /* 0x0000001b20117212 */ /* 0x000fe200078efcff */
[C---:B------:R-:W-:Y:S01]  /*5950*/  IMAD R27, R48.reuse, UR10, RZ ;  /* 0x0000000a301b7c24 */ /* 0x040fe2000f8e02ff */
[----:B------:R-:W-:Y:S02]  /*5960*/  LEA R13, R21, UR4, 0x3 ;  /* 0x00000004150d7c11 */ /* 0x000fe4000f8e18ff */
[----:B------:R-:W-:Y:S01]  /*5970*/  LOP3.LUT R21, R19, 0x1f, RZ, 0xc0, !PT ;  /* 0x0000001f13157812 */ /* 0x000fe200078ec0ff */
[----:B------:R-:W-:Y:S01]  /*5980*/  IMAD R27, R49, UR6, R27 ;  /* 0x00000006311b7c24 */ /* 0x000fe2000f8e021b */
[----:B------:R-:W-:Y:S01]  /*5990*/  LEA R19, R23, UR4, 0x3 ;  /* 0x0000000417137c11 */ /* 0x000fe2000f8e18ff */
[----:B------:R-:W-:Y:S01]  /*59a0*/  IMAD.WIDE.U32 R48, R48, UR6, RZ ;  /* 0x0000000630307c25 */ /* 0x000fe2000f8e00ff */
[----:B------:R-:W-:Y:S01]  /*59b0*/  STS.64 [R13], R56 ;  /* 0x000000380d007388 */ /* 0x000fe20000000a00 */
[----:B------:R-:W-:-:S02]  /*59c0*/  ULDC.64 UR6, c[0x0][0x260] ;  /* 0x0000980000067ab9 */ /* 0x000fc40000000a00 */
[----:B------:R-:W-:Y:S01]  /*59d0*/  IMAD R21, R12, 0x21, R21 ;  /* 0x000000210c157824 */ /* 0x000fe200078e0215 */
[C---:B------:R-:W-:Y:S01]  /*59e0*/  LEA R3, P0, R48.reuse, R3, 0x5 ;  /* 0x0000000330037211 */ /* 0x040fe200078028ff */
[----:B------:R-:W-:Y:S01]  /*59f0*/  STS.64 [R19], R46 ;  /* 0x0000002e13007388 */ /* 0x000fe20000000a00 */
[----:B------:R-:W-:Y:S01]  /*5a00*/  IADD3 R23, R49, R27, RZ ;  /* 0x0000001b31177210 */ /* 0x000fe20007ffe0ff */
[----:B------:R-:W-:Y:S01]  /*5a10*/  USHF.R.U64 UR6, UR6, 0x2, UR7 ;  /* 0x0000000206067899 */ /* 0x000fe20008001207 */
[----:B------:R-:W-:Y:S01]  /*5a20*/  LOP3.LUT R3, RZ, R3, RZ, 0x33, !PT ;  /* 0x00000003ff037212 */ /* 0x000fe200078e33ff */
[----:B------:R-:W-:Y:S01]  /*5a30*/  USHF.R.U32.HI UR7, URZ, 0x2, UR7 ;  /* 0x000000023f077899 */ /* 0x000fe20008011607 */
[----:B------:R-:W-:Y:S01]  /*5a40*/  LEA.HI.X R4, R48, R4, R23, 0x5, P0 ;  /* 0x0000000430047211 */ /* 0x000fe200000f2c17 */
[----:B------:R-:W-:Y:S01]  /*5a50*/  USHF.L.U32 UR5, UR6, 0x1, URZ ;  /* 0x0000000106057899 */ /* 0x000fe2000800063f */
[----:B------:R-:W-:Y:S01]  /*5a60*/  LEA R30, P2, R30, R3, 0x5 ;  /* 0x000000031e1e7211 */ /* 0x000fe200078428ff */
[----:B------:R-:W-:Y:S01]  /*5a70*/  USHF.L.U64.HI UR10, UR6, 0x1, UR7 ;  /* 0x00000001060a7899 */ /* 0x000fe20008010207 */
[----:B------:R-:W-:-:S02]  /*5a80*/  LOP3.LUT R3, RZ, R4, RZ, 0x33, !PT ;  /* 0x00000004ff037212 */ /* 0x000fc400078e33ff */
[----:B------:R-:W-:Y:S02]  /*5a90*/  ISETP.GT.U32.AND P0, PT, R30, -0x21, PT ;  /* 0xffffffdf1e00780c */ /* 0x000fe40003f04070 */
[----:B------:R-:W-:Y:S01]  /*5aa0*/  LEA R35, R21, UR4, 0x3 ;  /* 0x0000000415237c11 */ /* 0x000fe2000f8e18ff */
[----:B------:R-:W-:Y:S01]  /*5ab0*/  IMAD.X R3, RZ, RZ, R3, P2 ;  /* 0x000000ffff037224 */ /* 0x000fe200010e0603 */
[----:B------:R-:W-:-:S03]  /*5ac0*/  FMNMX R4, |R25|, R22, !PT ;  /* 0x0000001619047209 */ /* 0x000fc60007800200 */
[----:B------:R-:W-:Y:S01]  /*5ad0*/  STS.64 [R35], R38 ;  /* 0x0000002623007388 */ /* 0x000fe20000000a00 */
[----:B------:R-:W-:Y:S02]  /*5ae0*/  ISETP.GT.U32.AND.EX P0, PT, R3, -0x1, PT, P0 ;  /* 0xffffffff0300780c */ /* 0x000fe40003f04100 */
[----:B------:R-:W-:Y:S01]  /*5af0*/  FMNMX R4, |R37|, R4, !PT ;  /* 0x0000000425047209 */ /* 0x000fe20007800200 */
[----:B------:R1:W-:Y:S01]  /*5b00*/  STS.64 [R41], R16 ;  /* 0x0000001029007388 */ /* 0x0003e20000000a00 */
[----:B0-----:R-:W-:Y:S02]  /*5b10*/  SHF.L.U32 R3, R18, 0x10, RZ ;  /* 0x0000001012037819 */ /* 0x001fe400000006ff */
[----:B------:R-:W-:Y:S02]  /*5b20*/  FMNMX R15, |R15|, R4, !PT ;  /* 0x000000040f0f7209 */ /* 0x000fe40007800200 */
[----:B------:R-:W-:Y:S02]  /*5b30*/  LOP3.LUT R3, R20, R3, RZ, 0xfc, !PT ;  /* 0x0000000314037212 */ /* 0x000fe400078efcff */
[----:B-1----:R-:W-:-:S04]  /*5b40*/  SEL R17, R30, 0xffffffdf, P0 ;  /* 0xffffffdf1e117807 */ /* 0x002fc80000000000 */
[----:B------:R-:W-:-:S05]  /*5b50*/  LOP3.LUT R17, RZ, R17, RZ, 0x33, !PT ;  /* 0x00000011ff117212 */ /* 0x000fca00078e33ff */
[----:B------:R-:W-:Y:S01]  /*5b60*/  IMAD.IADD R4, R17, 0x1, -R6 ;  /* 0x0000000111047824 */ /* 0x000fe200078e0a06 */
[----:B------:R-:W-:Y:S06]  /*5b70*/  BAR.SYNC.DEFER_BLOCKING 0x0 ;  /* 0x0000000000007b1d */ /* 0x000fec0000010000 */
[----:B------:R-:W-:Y:S05]  /*5b80*/  @P1 BRA `(.L_x_27969) ;  /* 0x0000000400b81947 */ /* 0x000fea0003800000 */
        /* <DEDUP_REMOVED lines=17> */
.L_x_27972:
        /* <DEDUP_REMOVED lines=38> */
[----:B------:R-:W-:Y:S02]  /*5f00*/  IADD3 R34, R34, 0x1f, RZ ;  /* 0x0000001f22227810 */ /* 0x000fe40007ffe0ff */
[----:B--2---:R-:W-:Y:S01]  /*5f10*/  @!P4 IADD3.X R36, RZ, R38, RZ, P6, !PT ;  /* 0x00000026ff24c210 */ /* 0x004fe200037fe4ff */
[----:B0-----:R0:W-:Y:S01]  /*5f20*/  @!P2 STG.E.64 desc[UR8][R16.64], R20 ;  /* 0x000000141000a986 */ /* 0x0011e2000c101b08 */
[----:B------:R-:W-:-:S03]  /*5f30*/  @!P4 LEA R32, P6, R33, R11, 0x3 ;  /* 0x0000000b2120c211 */ /* 0x000fc600078c18ff */
[----:B-1----:R0:W-:Y:S01]  /*5f40*/  @!P3 STG.E.64 desc[UR8][R24.64], R22 ;  /* 0x000000161800b986 */ /* 0x0021e2000c101b08 */
[----:B------:R-:W-:Y:S02]  /*5f50*/  @!P4 LEA.HI.X R33, R33, R14, R36, 0x3, P6 ;  /* 0x0000000e2121c211 */ /* 0x000fe400030f1c24 */
[----:B------:R-:W-:Y:S01]  /*5f60*/  ISETP.NE.AND P3, PT, R18, RZ, PT ;  /* 0x000000ff1200720c */ /* 0x000fe20003f65270 */
[----:B------:R0:W-:Y:S01]  /*5f70*/  @!P5 STG.E.64 desc[UR8][R30.64], R26 ;  /* 0x0000001a1e00d986 */ /* 0x0001e2000c101b08 */
[----:B------:R-:W-:Y:S01]  /*5f80*/  IADD3 R36, P2, R45, UR5, RZ ;  /* 0x000000052d247c10 */ /* 0x000fe2000ff5e0ff */
[----:B------:R-:W-:Y:S02]  /*5f90*/  IMAD.IADD R45, R6, 0x1, R39 ;  /* 0x00000001062d7824 */ /* 0x000fe400078e0227 */
[----:B---3--:R0:W-:Y:S01]  /*5fa0*/  @!P4 STG.E.64 desc[UR8][R32.64], R28 ;  /* 0x0000001c2000c986 */ /* 0x0081e2000c101b08 */
[----:B------:R-:W-:-:S07]  /*5fb0*/  IADD3.X R38, R38, UR10, RZ, P2, !PT ;  /* 0x0000000a26267c10 */ /* 0x000fce00097fe4ff */
[----:B------:R-:W-:Y:S05]  /*5fc0*/  @P3 BRA `(.L_x_27972) ;  /* 0xfffffffc00343947 */ /* 0x000fea000383ffff */
.L_x_27971:
[----:B------:R-:W-:Y:S05]  /*5fd0*/  BSYNC B1 ;  /* 0x0000000000017941 */ /* 0x000fea0003800000 */
.L_x_27970:
        /* <DEDUP_REMOVED lines=15> */
.L_x_27974:
[----:B------:R-:W-:Y:S05]  /*60d0*/  BSYNC B1 ;  /* 0x0000000000017941 */ /* 0x000fea0003800000 */
.L_x_27973:
        /* <DEDUP_REMOVED lines=25> */
.L_x_27969:
[----:B------:R-:W-:Y:S05]  /*6270*/  BSYNC B0 ;  /* 0x0000000000007941 */ /* 0x000fea0003800000 */
.L_x_27968:
        /* <DEDUP_REMOVED lines=11> */
[----:B------:R-:W-:Y:S03]  /*6330*/  BSSY B0, `(.L_x_27975) ;  /* 0x0000074000007945 */ /* 0x000fe60003800000 */
[----:B------:R-:W-:Y:S01]  /*6340*/  IADD3.X R0, RZ, RZ, RZ, P0, !PT ;  /* 0x000000ffff007210 */ /* 0x000fe200007fe4ff */
[----:B--2---:R-:W-:-:S04]  /*6350*/  IMAD.WIDE.U32 R2, R10, UR6, RZ ;  /* 0x000000060a027c25 */ /* 0x004fc8000f8e00ff */
[----:B------:R-:W-:-:S04]  /*6360*/  IMAD R13, R0, UR6, RZ ;  /* 0x00000006000d7c24 */ /* 0x000fc8000f8e02ff */
[----:B------:R-:W-:Y:S01]  /*6370*/  IMAD R13, R10, UR7, R13 ;  /* 0x000000070a0d7c24 */ /* 0x000fe2000f8e020d */
[----:B------:R-:W-:Y:S06]  /*6380*/  @P1 BRA `(.L_x_27976) ;  /* 0x0000000400b81947 */ /* 0x000fec0003800000 */
[----:B------:R-:W-:Y:S01]  /*6390*/  VIADD R0, R4, 0xffffffff ;  /* 0xffffffff04007836 */ /* 0x000fe20000000000 */
[----:B0-----:R-:W-:Y:S01]  /*63a0*/  IADD3 R25, R3, R13, RZ ;  /* 0x0000000d03197210 */ /* 0x001fe20007ffe0ff */
[----:B------:R-:W-:Y:S01]  /*63b0*/  BSSY B1, `(.L_x_27977) ;  /* 0x0000041000017945 */ /* 0x000fe20003800000 */
[----:B------:R-:W-:Y:S01]  /*63c0*/  HFMA2.MMA R13, -RZ, RZ, 0, 5.9604644775390625e-08 ;  /* 0x00000001ff0d7435 */ /* 0x000fe200000001ff */
[----:B------:R-:W-:Y:S01]  /*63d0*/  IMAD.MOV.U32 R10, RZ, RZ, R2 ;  /* 0x000000ffff0a7224 */ /* 0x000fe200078e0002 */
        /* <DEDUP_REMOVED lines=8> */
.L_x_27980:
[C---:B------:R-:W-:Y:S01]  /*6460*/  VIADD R0, R5.reuse, 0xffffffff ;  /* 0xffffffff05007836 */ /* 0x040fe20000000000 */
[C---:B------:R-:W-:Y:S02]  /*6470*/  LOP3.LUT R24, R5.reuse, 0x1f, RZ, 0xc0, !PT ;  /* 0x0000001f05187812 */ /* 0x040fe400078ec0ff */
[C---:B------:R-:W-:Y:S01]  /*6480*/  IADD3 R2, R5.reuse, 0x1d, RZ ;  /* 0x0000001d05027810 */ /* 0x040fe20007ffe0ff */
[----:B------:R-:W-:Y:S01]  /*6490*/  VIADD R5, R5, 0x1e ;  /* 0x0000001e05057836 */ /* 0x000fe20000000000 */
[----:B---3--:R-:W-:Y:S01]  /*64a0*/  LOP3.LUT R26, R0, 0x1f, RZ, 0xc0, !PT ;  /* 0x0000001f001a7812 */ /* 0x008fe200078ec0ff */
        /* <DEDUP_REMOVED lines=8> */
[----:B-1----:R-:W0:Y:S01]  /*6530*/  @!P3 LDS.64 R16, [R28] ;  /* 0x000000001c10b984 */ /* 0x002e220000000a00 */
[----:B------:R-:W-:Y:S02]  /*6540*/  ISETP.GE.U32.AND P0, PT, R34, R7, PT ;  /* 0x000000072200720c */ /* 0x000fe40003f06070 */
[----:B------:R-:W-:Y:S01]  /*6550*/  @!P3 IADD3 R2, P4, R24, R10, RZ ;  /* 0x0000000a1802b210 */ /* 0x000fe20007f9e0ff */
[----:B------:R-:W1:Y:S01]  /*6560*/  @!P2 LDS.64 R18, [R28+0x8] ;  /* 0x000008001c12a984 */ /* 0x000e620000000a00 */
[----:B------:R-:W-:-:S02]  /*6570*/  IADD3 R10, P5, R10, UR5, RZ ;  /* 0x000000050a0a7c10 */ /* 0x000fc4000ffbe0ff */
[----:B------:R-:W-:Y:S01]  /*6580*/  @!P3 IADD3.X R5, RZ, R25, RZ, P4, !PT ;  /* 0x00000019ff05b210 */ /* 0x000fe200027fe4ff */
[----:B------:R-:W2:Y:S01]  /*6590*/  @!P1 LDS.64 R20, [R28+0x10] ;  /* 0x000010001c149984 */ /* 0x000ea20000000a00 */
[----:B------:R-:W-:Y:S02]  /*65a0*/  IADD3.X R27, R25, UR10, RZ, P5, !PT ;  /* 0x0000000a191b7c10 */ /* 0x000fe4000affe4ff */
[-C--:B------:R-:W-:Y:S02]  /*65b0*/  @!P3 LEA R24, P4, R2, R11.reuse, 0x3 ;  /* 0x0000000b0218b211 */ /* 0x080fe400078818ff */
        /* <DEDUP_REMOVED lines=12> */
[-C--:B---3--:R-:W-:Y:S02]  /*6680*/  @!P1 LEA R28, P4, R2, R11.reuse, 0x3 ;  /* 0x0000000b021c9211 */ /* 0x088fe400078818ff */
[----:B------:R-:W-:Y:S02]  /*6690*/  @!P0 IADD3 R0, P5, R34, R10, RZ ;  /* 0x0000000a22008210 */ /* 0x000fe40007fbe0ff */
[-C--:B------:R-:W-:Y:S01]  /*66a0*/  @!P1 LEA.HI.X R29, R2, R14.reuse, R29, 0x3, P4 ;  /* 0x0000000e021d9211 */ /* 0x080fe200020f1c1d */
        /* <DEDUP_REMOVED lines=16> */
.L_x_27979:
[----:B------:R-:W-:-:S07]  /*67b0*/  VIADD R13, R0, 0x5 ;  /* 0x00000005000d7836 */ /* 0x000fce0000000000 */
.L_x_27978:
[----:B------:R-:W-:Y:S05]  /*67c0*/  BSYNC B1 ;  /* 0x0000000000017941 */ /* 0x000fea0003800000 */
.L_x_27977:
[----:B------:R-:W-:-:S13]  /*67d0*/  ISETP.NE.AND P0, PT, R3, RZ, PT ;  /* 0x000000ff0300720c */ /* 0x000fda0003f05270 */
[----:B------:R-:W-:Y:S05]  /*67e0*/  @!P0 BRA `(.L_x_27976) ;  /* 0x0000000000a08947 */ /* 0x000fea0003800000 */
[----:B------:R-:W-:Y:S01]  /*67f0*/  LOP3.LUT R0, R5, 0x1f, RZ, 0xc0, !PT ;  /* 0x0000001f05007812 */ /* 0x000fe200078ec0ff */
[----:B------:R-:W-:Y:S01]  /*6800*/  BSSY B1, `(.L_x_27981) ;  /* 0x000000e000017945 */ /* 0x000fe20003800000 */
[----:B------:R-:W-:Y:S02]  /*6810*/  ISETP.NE.AND P1, PT, R3, 0x1, PT ;  /* 0x000000010300780c */ /* 0x000fe40003f25270 */
[----:B------:R-:W-:Y:S02]  /*6820*/  ISETP.GE.U32.AND P0, PT, R0, R7, PT ;  /* 0x000000070000720c */ /* 0x000fe40003f06070 */
[----:B------:R-:W-:Y:S02]  /*6830*/  IADD3 R4, P2, R10, UR5, RZ ;  /* 0x000000050a047c10 */ /* 0x000fe4000ff5e0ff */
[----:B-1-3--:R-:W-:-:S09]  /*6840*/  IADD3 R21, R6, R13, RZ ;  /* 0x0000000d06157210 */ /* 0x00afd20007ffe0ff */
        /* <DEDUP_REMOVED lines=9> */
.L_x_27982:
[----:B------:R-:W-:Y:S05]  /*68e0*/  BSYNC B1 ;  /* 0x0000000000017941 */ /* 0x000fea0003800000 */
.L_x_27981:
[----:B------:R-:W-:Y:S01]  /*68f0*/  IADD3.X R25, R25, UR10, RZ, P2, !PT ;  /* 0x0000000a19197c10 */ /* 0x000fe200097fe4ff */
[----:B------:R-:W-:Y:S06]  /*6900*/  @!P1 BRA `(.L_x_27976) ;  /* 0x0000000000589947 */ /* 0x000fec0003800000 */
[----:B------:R-:W-:Y:S01]  /*6910*/  IADD3 R0, R5, -0x1, RZ ;  /* 0xffffffff05007810 */ /* 0x000fe20007ffe0ff */
[----:B------:R-:W-:-:S03]  /*6920*/  IMAD R12, R12, 0x21, R21 ;  /* 0x000000210c0c7824 */ /* 0x000fc600078e0215 */
[----:B------:R-:W-:Y:S02]  /*6930*/  LOP3.LUT R0, R0, 0x1f, RZ, 0xc0, !PT ;  /* 0x0000001f00007812 */ /* 0x000fe400078ec0ff */
[----:B------:R-:W-:Y:S02]  /*6940*/  LEA R2, R12, UR4, 0x3 ;  /* 0x000000040c027c11 */ /* 0x000fe4000f8e18ff */
[----:B------:R-:W-:-:S13]  /*6950*/  ISETP.GE.U32.AND P0, PT, R0, R7, PT ;  /* 0x000000070000720c */ /* 0x000fda0003f06070 */
[----:B------:R-:W1:Y:S01]  /*6960*/  @!P0 LDS.64 R12, [R2] ;  /* 0x00000000020c8984 */ /* 0x000e620000000a00 */
[----:B------:R-:W-:-:S05]  /*6970*/  @!P0 IADD3 R0, P1, R0, R4, RZ ;  /* 0x0000000400008210 */ /* 0x000fca0007f3e0ff */
[----:B0-----:R-:W-:Y:S01]  /*6980*/  @!P0 IMAD.X R17, RZ, RZ, R25, P1 ;  /* 0x000000ffff118224 */ /* 0x001fe200008e0619 */
[----:B------:R-:W-:-:S04]  /*6990*/  @!P0 LEA R16, P1, R0, R11, 0x3 ;  /* 0x0000000b00108211 */ /* 0x000fc800078218ff */
[----:B------:R-:W-:-:S05]  /*69a0*/  @!P0 LEA.HI.X R17, R0, R14, R17, 0x3, P1 ;  /* 0x0000000e00118211 */ /* 0x000fca00008f1c11 */
[----:B-1----:R2:W-:Y:S01]  /*69b0*/  @!P0 STG.E.64 desc[UR8][R16.64], R12 ;  /* 0x0000000c10008986 */ /* 0x0025e2000c101b08 */
        /* <DEDUP_REMOVED lines=11> */
.L_x_27976:
[----:B------:R-:W-:Y:S05]  /*6a70*/  BSYNC B0 ;  /* 0x0000000000007941 */ /* 0x000fea0003800000 */
.L_x_27975:
[----:B------:R-:W-:Y:S01]  /*6a80*/  ULDC.64 UR4, c[0x0][0x238] ;  /* 0x00008e0000047ab9 */ /* 0x000fe20000000a00 */
[----:B------:R-:W-:Y:S01]  /*6a90*/  BAR.SYNC.DEFER_BLOCKING 0x0 ;  /* 0x0000000000007b1d */ /* 0x000fe20000010000 */
[----:B------:R-:W-:-:S04]  /*6aa0*/  ISETP.NE.U32.AND P0, PT, RZ, UR4, PT ;  /* 0x00000004ff007c0c */ /* 0x000fc8000bf05070 */
[----:B------:R-:W-:-:S13]  /*6ab0*/  ISETP.NE.AND.EX P0, PT, RZ, UR5, PT, P0 ;  /* 0x00000005ff007c0c */ /* 0x000fda000bf05300 */
[----:B------:R-:W-:Y:S05]  /*6ac0*/  @!P0 BRA `(.L_x_27983) ;  /* 0x0000000000b48947 */ /* 0x000fea0003800000 */
[----:B------:R-:W4:Y:S01]  /*6ad0*/  SHFL.DOWN PT, R0, R15, 0x10, 0x1f ;  /* 0x0a001f000f007f89 */ /* 0x000f2200000e0000 */
[----:B------:R-:W-:Y:S01]  /*6ae0*/  BSSY B0, `(.L_x_27984) ;  /* 0x0000025000007945 */ /* 0x000fe20003800000 */
[----:B------:R-:W5:Y:S01]  /*6af0*/  S2R R6, SR_TID.X ;  /* 0x0000000000067919 */ /* 0x000f620000002100 */
[----:B----4-:R-:W-:-:S05]  /*6b00*/  FMNMX R0, R15, R0, !PT ;  /* 0x000000000f007209 */ /* 0x010fca0007800000 */
[----:B--2---:R-:W2:Y:S01]  /*6b10*/  SHFL.DOWN PT, R3, R0, 0x8, 0x1f ;  /* 0x09001f0000037f89 */ /* 0x004ea200000e0000 */
[----:B-----5:R-:W-:-:S13]  /*6b20*/  LOP3.LUT P0, RZ, R6, 0x1f, RZ, 0xc0, !PT ;  /* 0x0000001f06ff7812 */ /* 0x020fda000780c0ff */
[----:B------:R-:W4:Y:S01]  /*6b30*/  @!P0 S2R R10, SR_CgaCtaId ;  /* 0x00000000000a8919 */ /* 0x000f220000008800 */
[----:B------:R-:W-:Y:S02]  /*6b40*/  @!P0 MOV R7, 0x400 ;  /* 0x0000040000078802 */ /* 0x000fe40000000f00 */
[----:B--2---:R-:W-:-:S05]  /*6b50*/  FMNMX R3, R0, R3, !PT ;  /* 0x0000000300037209 */ /* 0x004fca0007800000 */
[----:B------:R-:W2:Y:S01]  /*6b60*/  SHFL.DOWN PT, R2, R3, 0x4, 0x1f ;  /* 0x08801f0003027f89 */ /* 0x000ea200000e0000 */
[----:B----4-:R-:W-:Y:S02]  /*6b70*/  @!P0 LEA R0, R10, R7, 0x18 ;  /* 0x000000070a008211 */ /* 0x010fe400078ec0ff */
[----:B--2---:R-:W-:Y:S02]  /*6b80*/  FMNMX R2, R3, R2, !PT ;  /* 0x0000000203027209 */ /* 0x004fe40007800000 */
[----:B------:R-:W-:Y:S01]  /*6b90*/  MOV R7, RZ ;  /* 0x000000ff00077202 */ /* 0x000fe20000000f00 */
[----:B------:R-:W-:Y:S02]  /*6ba0*/  @!P0 IMAD.IADD R0, R9, 0x1, R0 ;  /* 0x0000000109008824 */ /* 0x000fe400078e0200 */
[----:B------:R-:W2:Y:S02]  /*6bb0*/  SHFL.DOWN PT, R5, R2, 0x2, 0x1f ;  /* 0x08401f0002057f89 */ /* 0x000ea400000e0000 */
[----:B--2---:R-:W-:-:S02]  /*6bc0*/  FMNMX R5, R2, R5, !PT ;  /* 0x0000000502057209 */ /* 0x004fc40007800000 */
[----:B------:R-:W-:-:S03]  /*6bd0*/  SHF.R.U32.HI R2, RZ, 0x5, R6 ;  /* 0x00000005ff027819 */ /* 0x000fc60000011606 */
        /* <DEDUP_REMOVED lines=13> */
[----:B------:R2:W4:Y:S01]  /*6cb0*/  @!P0 LDS R0, [R2] ;  /* 0x0000000002008984 */ /* 0x0005220000000800 */
[----:B------:R-:W-:Y:S05]  /*6cc0*/  BRA.DIV UR4, `(.L_x_27986) ;  /* 0x00000002048c7947 */ /* 0x000fea000b800000 */
[----:B----4-:R-:W4:Y:S02]  /*6cd0*/  SHFL.DOWN PT, R3, R0, 0x4, 0x1f ;  /* 0x08801f0000037f89 */ /* 0x010f2400000e0000 */
[----:B----4-:R-:W-:-:S05]  /*6ce0*/  FMNMX R3, R3, R0, !PT ;  /* 0x0000000003037209 */ /* 0x010fca0007800000 */
[----:B--2---:R-:W2:Y:S02]  /*6cf0*/  SHFL.DOWN PT, R2, R3, 0x2, 0x1f ;  /* 0x08401f0003027f89 */ /* 0x004ea400000e0000 */
[----:B--2---:R-:W-:-:S05]  /*6d00*/  FMNMX R2, R3, R2, !PT ;  /* 0x0000000203027209 */ /* 0x004fca0007800000 */
[----:B------:R2:W4:Y:S02]  /*6d10*/  SHFL.DOWN PT, R7, R2, 0x1, 0x1f ;  /* 0x08201f0002077f89 */ /* 0x00052400000e0000 */
.L_x_27993:
[----:B----4-:R-:W-:-:S07]  /*6d20*/  FMNMX R7, R2, R7, !PT ;  /* 0x0000000702077209 */ /* 0x010fce0007800000 */
.L_x_27985:
[----:B------:R-:W-:Y:S05]  /*6d30*/  BSYNC B0 ;  /* 0x0000000000007941 */ /* 0x000fea0003800000 */
.L_x_27984:
[----:B------:R-:W-:Y:S01]  /*6d40*/  ISETP.NE.AND P0, PT, R6, RZ, PT ;  /* 0x000000ff0600720c */ /* 0x000fe20003f05270 */
[----:B------:R-:W-:-:S12]  /*6d50*/  BSSY B0, `(.L_x_27983) ;  /* 0x0000004000007945 */ /* 0x000fd80003800000 */
[----:B------:R-:W-:Y:S05]  /*6d60*/  @P0 BRA `(.L_x_27987) ;  /* 0x0000000000080947 */ /* 0x000fea0003800000 */
[----:B--2---:R-:W2:Y:S02]  /*6d70*/  LDC.64 R2, c[0x0][0x238] ;  /* 0x00008e00ff027b82 */ /* 0x004ea40000000a00 */
[----:B--2---:R4:W-:Y:S02]  /*6d80*/  REDG.E.MAX.S32.STRONG.GPU desc[UR8][R2.64], R7 ;  /* 0x000000070200798e */ /* 0x0049e4000d10e388 */
.L_x_27987:
[----:B------:R-:W-:Y:S05]  /*6d90*/  BSYNC B0 ;  /* 0x0000000000007941 */ /* 0x000fea0003800000 */
.L_x_27983:
        /* <DEDUP_REMOVED lines=12> */
[----:B--2-4-:R-:W-:-:S07]  /*6e60*/  MOV R2, 0x6e80 ;  /* 0x00006e8000027802 */ /* 0x014fce0000000f00 */
[----:B01-3--:R-:W-:Y:S05]  /*6e70*/  CALL.REL.NOINC `($__internal_565_$__cuda_sm20_rcp_rn_f32_slowpath) ;  /* 0x0000000400807944 */ /* 0x00bfea0003c00000 */
[----:B------:R-:W-:Y:S05]  /*6e80*/  BRA `(.L_x_27989) ;  /* 0x0000000000107947 */ /* 0x000fea0003800000 */
.L_x_27988:
[----:B0-23--:R-:W0:Y:S02]  /*6e90*/  MUFU.RCP R19, R8 ;  /* 0x0000000800137308 */ /* 0x00de240000001000 */
[----:B0-----:R-:W-:-:S04]  /*6ea0*/  FFMA R0, R19, R8, -1 ;  /* 0xbf80000013007423 */ /* 0x001fc80000000008 */
[----:B------:R-:W-:-:S04]  /*6eb0*/  FADD.FTZ R0, -R0, -RZ ;  /* 0x800000ff00007221 */ /* 0x000fc80000010100 */
[----:B------:R-:W-:-:S07]  /*6ec0*/  FFMA R19, R19, R0, R19 ;  /* 0x0000000013137223 */ /* 0x000fce0000000013 */
.L_x_27989:
[----:B----4-:R-:W0:Y:S02]  /*6ed0*/  LDC.64 R2, c[0x0][0x240] ;  /* 0x00009000ff027b82 */ /* 0x010e240000000a00 */
[----:B0-----:R-:W-:Y:S01]  /*6ee0*/  STG.E desc[UR8][R2.64], R19 ;  /* 0x0000001302007986 */ /* 0x001fe2000c101908 */
[----:B------:R-:W-:Y:S05]  /*6ef0*/  EXIT ;  /* 0x000000000000794d */ /* 0x000fea0003800000 */
.L_x_27986:
[----:B------:R-:W-:Y:S01]  /*6f00*/  HFMA2.MMA R9, -RZ, RZ, 0, 1.847743988037109375e-06 ;  /* 0x0000001fff097435 */ /* 0x000fe200000001ff */
[----:B------:R-:W-:Y:S02]  /*6f10*/  IMAD.MOV.U32 R5, RZ, RZ, 0x4 ;  /* 0x00000004ff057424 */ /* 0x000fe400078e00ff */
[----:B------:R-:W-:-:S08]  /*6f20*/  IMAD.MOV.U32 R4, RZ, RZ, -0x1 ;  /* 0xffffffffff047424 */ /* 0x000fd000078e00ff */
[----:B01234-:R-:W-:Y:S05]  /*6f30*/  WARPSYNC.COLLECTIVE R4, `(.L_x_27990) ;  /* 0x0000000004087348 */ /* 0x01ffea0003c00000 */
[----:B----4-:R4:W0:Y:S02]  /*6f40*/  SHFL.DOWN P0, R7, R0, R5, R9 ;  /* 0x0800000500077389 */ /* 0x0108240000000009 */
[----:B01234-:R-:W-:Y:S01]  /*6f50*/  ENDCOLLECTIVE ;  /* 0x000000000000791b */ /* 0x01ffe20003800000 */
.L_x_27990:
[----:B------:R-:W-:Y:S01]  /*6f60*/  HFMA2.MMA R5, -RZ, RZ, 0, 1.1920928955078125e-07 ;  /* 0x00000002ff057435 */ /* 0x000fe200000001ff */
[----:B------:R-:W-:-:S04]  /*6f70*/  MOV R3, R7 ;  /* 0x0000000700037202 */ /* 0x000fc80000000f00 */
[----:B------:R-:W-:-:S05]  /*6f80*/  FMNMX R3, R3, R0, !PT ;  /* 0x0000000003037209 */ /* 0x000fca0007800000 */
[----:B------:R-:W-:-:S07]  /*6f90*/  IMAD.MOV.U32 R0, RZ, RZ, R3 ;  /* 0x000000ffff007224 */ /* 0x000fce00078e0003 */
[----:B------:R-:W-:Y:S05]  /*6fa0*/  WARPSYNC.COLLECTIVE R4, `(.L_x_27991) ;  /* 0x0000000004087348 */ /* 0x000fea0003c00000 */
[----:B------:R0:W1:Y:S02]  /*6fb0*/  SHFL.DOWN P0, R7, R0, R5, R9 ;  /* 0x0800000500077389 */ /* 0x0000640000000009 */
[----:B01----:R-:W-:Y:S01]  /*6fc0*/  ENDCOLLECTIVE ;  /* 0x000000000000791b */ /* 0x003fe20003800000 */
.L_x_27991:
[----:B------:R-:W-:Y:S02]  /*6fd0*/  IMAD.MOV.U32 R5, RZ, RZ, 0x1 ;  /* 0x00000001ff057424 */ /* 0x000fe400078e00ff */
[----:B------:R-:W-:-:S05]  /*6fe0*/  IMAD.MOV.U32 R2, RZ, RZ, R7 ;  /* 0x000000ffff027224 */ /* 0x000fca00078e0007 */
[----:B------:R-:W-:-:S04]  /*6ff0*/  FMNMX R2, R3, R2, !PT ;  /* 0x0000000203027209 */ /* 0x000fc80007800000 */
[----:B------:R-:W-:-:S07]  /*7000*/  MOV R0, R2 ;  /* 0x0000000200007202 */ /* 0x000fce0000000f00 */
[----:B------:R-:W-:Y:S05]  /*7010*/  WARPSYNC.COLLECTIVE R4, `(.L_x_27992) ;  /* 0x0000000004087348 */ /* 0x000fea0003c00000 */
[----:B------:R0:W1:Y:S02]  /*7020*/  SHFL.DOWN P0, R7, R0, R5, R9 ;  /* 0x0800000500077389 */ /* 0x0000640000000009 */
[----:B01----:R-:W-:Y:S01]  /*7030*/  ENDCOLLECTIVE ;  /* 0x000000000000791b */ /* 0x003fe20003800000 */
.L_x_27992:
[----:B------:R-:W-:Y:S05]  /*7040*/  BRA `(.L_x_27993) ;  /* 0xfffffffc00347947 */ /* 0x000fea000383ffff */
        .weak           $__internal_564_$__cuda_sm20_div_u64
        .type           $__internal_564_$__cuda_sm20_div_u64,@function
        .size           $__internal_564_$__cuda_sm20_div_u64,($__internal_565_$__cuda_sm20_rcp_rn_f32_slowpath - $__internal_564_$__cuda_sm20_div_u64)
$__internal_564_$__cuda_sm20_div_u64:
        /* <DEDUP_REMOVED lines=66> */
[----:B------:R-:W-:Y:S06]  /*7470*/  RET.REL.NODEC R4 `(_ZN18transformer_engine6detail38cast_transpose_fused_kernel_notalignedILb0ELb0ELb1EfNS_16CTDBiasDActParamIff13__nv_bfloat16fEELi2ELi4ENS_5EmptyEXadL_ZNS_5qgeluIffEET_T0_RKS5_EEEEvT3_mmm) ;  /* 0xffffff8804e07950 */ /* 0x000fec0003c3ffff */
        .weak           $__internal_565_$__cuda_sm20_rcp_rn_f32_slowpath
        .type           $__internal_565_$__cuda_sm20_rcp_rn_f32_slowpath,@function
        .size           $__internal_565_$__cuda_sm20_rcp_rn_f32_slowpath,(.L_x_35050 - $__internal_565_$__cuda_sm20_rcp_rn_f32_slowpath)
$__internal_565_$__cuda_sm20_rcp_rn_f32_slowpath:
        /* <DEDUP_REMOVED lines=15> */
.L_x_27995:
        /* <DEDUP_REMOVED lines=33> */
.L_x_27997:
[----:B------:R0:W1:Y:S02]  /*7780*/  MUFU.RCP R19, R0 ;  /* 0x0000000000137308 */ /* 0x0000640000001000 */
.L_x_27996:
[----:B------:R-:W-:Y:S05]  /*7790*/  BSYNC B0 ;  /* 0x0000000000007941 */ /* 0x000fea0003800000 */
.L_x_27994:
[----:B------:R-:W-:Y:S01]  /*77a0*/  IMAD.MOV.U32 R20, RZ, RZ, R2 ;  /* 0x000000ffff147224 */ /* 0x000fe200078e0002 */
[----:B------:R-:W-:-:S04]  /*77b0*/  MOV R21, 0x0 ;  /* 0x0000000000157802 */ /* 0x000fc80000000f00 */
[----:B01----:R-:W-:Y:S05]  /*77c0*/  RET.REL.NODEC R20 `(_ZN18transformer_engine6detail38cast_transpose_fused_kernel_notalignedILb0ELb0ELb1EfNS_16CTDBiasDActParamIff13__nv_bfloat16fEELi2ELi4ENS_5EmptyEXadL_ZNS_5qgeluIffEET_T0_RKS5_EEEEvT3_mmm) ;  /* 0xffffff88140c7950 */ /* 0x003fea0003c3ffff */
.L_x_27998:
        /* <DEDUP_REMOVED lines=11> */
.L_x_35050:


//--------------------- .text._ZN18transformer_engine6detail38cast_transpose_fused_kernel_notalignedILb0ELb0ELb1EfNS_16CTDBiasDActParamIff6__halffEELi2ELi4ENS_5EmptyEXadL_ZNS_5qgeluIffEET_T0_RKS5_EEEEvT3_mmm --------------------------
	.section	.text._ZN18transformer_engine6detail38cast_transpose_fused_kernel_notalignedILb0ELb0ELb1EfNS_16CTDBiasDActParamIff6__halffEELi2ELi4ENS_5EmptyEXadL_ZNS_5qgeluIffEET_T0_RKS5_EEEEvT3_mmm,"ax",@progbits
	.align	128
        .global         _ZN18transformer_engine6detail38cast_transpose_fused_kernel_notalignedILb0ELb0ELb1EfNS_16CTDBiasDActParamIff6__halffEELi2ELi4ENS_5EmptyEXadL_ZNS_5qgeluIffEET_T0_RKS5_EEEEvT3_mmm
        .type           _ZN18transformer_engine6detail38cast_transpose_fused_kernel_notalignedILb0ELb0ELb1EfNS_16CTDBiasDActParamIff6__halffEELi2ELi4ENS_5EmptyEXadL_ZNS_5qgeluIffEET_T0_RKS5_EEEEvT3_mmm,@function
        .size           _ZN18transformer_engine6detail38cast_transpose_fused_kernel_notalignedILb0ELb0ELb1EfNS_16CTDBiasDActParamIff6__halffEELi2ELi4ENS_5EmptyEXadL_ZNS_5qgeluIffEET_T0_RKS5_EEEEvT3_mmm,(.L_x_35052 - _ZN18transformer_engine6detail38cast_transpose_fused_kernel_notalignedILb0ELb0ELb1EfNS_16CTDBiasDActParamIff6__halffEELi2ELi4ENS_5EmptyEXadL_ZNS_5qgeluIffEET_T0_RKS5_EEEEvT3_mmm)
        .other          _ZN18transformer_engine6detail38cast_transpose_fused_kernel_notalignedILb0ELb0ELb1EfNS_16CTDBiasDActParamIff6__halffEELi2ELi4ENS_5EmptyEXadL_ZNS_5qgeluIffEET_T0_RKS5_EEEEvT3_mmm,@"STO_CUDA_ENTRY STV_DEFAULT"
_ZN18transformer_engine6detail38cast_transpose_fused_kernel_notalignedILb0ELb0ELb1EfNS_16CTDBiasDActParamIff6__halffEELi2ELi4ENS_5EmptyEXadL_ZNS_5qgeluIffEET_T0_RKS5_EEEEvT3_mmm:
.text._ZN18transformer_engine6detail38cast_transpose_fused_kernel_notalignedILb0ELb0ELb1EfNS_16CTDBiasDActParamIff6__halffEELi2ELi4ENS_5EmptyEXadL_ZNS_5qgeluIffEET_T0_RKS5_EEEEvT3_mmm:
        /* <DEDUP_REMOVED lines=19> */
[----:B------:R-:W-:Y:S05]  /*0130*/  CALL.REL.NOINC `($__internal_566_$__cuda_sm20_div_u64) ;  /* 0x0000006c00c47944 */ /* 0x000fea0003c00000 */
        /* <DEDUP_REMOVED lines=8> */
.L_x_27999:
        /* <DEDUP_REMOVED lines=22> */
.L_x_28000:
        /* <DEDUP_REMOVED lines=148> */
[----:B-----5:R-:W-:Y:S05]  /*0c60*/  CALL.REL.NOINC `($__internal_567_$__cuda_sm20_rcp_rn_f32_slowpath) ;  /* 0x0000006800047944 */ /* 0x020fea0003c00000 */
[----:B------:R-:W-:Y:S05]  /*0c70*/  BRA `(.L_x_28003) ;  /* 0x0000000000107947 */ /* 0x000fea0003800000 */
.L_x_28002:
[----:B------:R-:W0:Y:S02]  /*0c80*/  MUFU.RCP R0, R15 ;  /* 0x0000000f00007308 */ /* 0x000e240000001000 */
[----:B0-----:R-:W-:-:S04]  /*0c90*/  FFMA R2, R15, R0, -1 ;  /* 0xbf8000000f027423 */ /* 0x001fc80000000000 */
[----:B------:R-:W-:-:S04]  /*0ca0*/  FADD.FTZ R19, -R2, -RZ ;  /* 0x800000ff02137221 */ /* 0x000fc80000010100 */
[----:B------:R-:W-:-:S07]  /*0cb0*/  FFMA R19, R0, R19, R0 ;  /* 0x0000001300137223 */ /* 0x000fce0000000000 */
.L_x_28003:
[----:B------:R-:W-:Y:S05]  /*0cc0*/  BSYNC B1 ;  /* 0x0000000000017941 */ /* 0x000fea0003800000 */
.L_x_28001:
        /* <DEDUP_REMOVED lines=19> */
[----:B-----5:R-:W-:Y:S05]  /*0e00*/  CALL.REL.NOINC `($__internal_567_$__cuda_sm20_rcp_rn_f32_slowpath) ;  /* 0x00000064009c7944 */ /* 0x020fea0003c00000 */
[----:B------:R-:W-:Y:S05]  /*0e10*/  BRA `(.L_x_28006) ;  /* 0x0000000000107947 */ /* 0x000fea0003800000 */
.L_x_28005:
[----:B------:R-:W0:Y:S02]  /*0e20*/  MUFU.RCP R19, R2 ;  /* 0x0000000200137308 */ /* 0x000e240000001000 */
[----:B0-----:R-:W-:-:S04]  /*0e30*/  FFMA R0, R2, R19, -1 ;  /* 0xbf80000002007423 */ /* 0x001fc80000000013 */
[----:B------:R-:W-:-:S04]  /*0e40*/  FADD.FTZ R0, -R0, -RZ ;  /* 0x800000ff00007221 */ /* 0x000fc80000010100 */
[----:B------:R-:W-:-:S07]  /*0e50*/  FFMA R19, R19, R0, R19 ;  /* 0x0000000013137223 */ /* 0x000fce0000000013 */
.L_x_28006:
[----:B------:R-:W-:Y:S05]  /*0e60*/  BSYNC B1 ;  /* 0x0000000000017941 */ /* 0x000fea0003800000 */
.L_x_28004:
        /* <DEDUP_REMOVED lines=19> */
[----:B------:R-:W-:Y:S05]  /*0fa0*/  CALL.REL.NOINC `($__internal_567_$__cuda_sm20_rcp_rn_f32_slowpath) ;  /* 0x0000006400347944 */ /* 0x000fea0003c00000 */
[----:B------:R-:W-:Y:S05]  /*0fb0*/  BRA `(.L_x_28009) ;  /* 0x0000000000107947 */ /* 0x000fea0003800000 */
.L_x_28008:
[----:B------:R-:W0:Y:S02]  /*0fc0*/  MUFU.RCP R19, R2 ;  /* 0x0000000200137308 */ /* 0x000e240000001000 */
[----:B0-----:R-:W-:-:S04]  /*0fd0*/  FFMA R0, R2, R19, -1 ;  /* 0xbf80000002007423 */ /* 0x001fc80000000013 */
[----:B------:R-:W-:-:S04]  /*0fe0*/  FADD.FTZ R0, -R0, -RZ ;  /* 0x800000ff00007221 */ /* 0x000fc80000010100 */
[----:B------:R-:W-:-:S07]  /*0ff0*/  FFMA R19, R19, R0, R19 ;  /* 0x0000000013137223 */ /* 0x000fce0000000013 */
.L_x_28009:
[----:B------:R-:W-:Y:S05]  /*1000*/  BSYNC B1 ;  /* 0x0000000000017941 */ /* 0x000fea0003800000 */
.L_x_28007:
        /* <DEDUP_REMOVED lines=19> */
[----:B------:R-:W-:Y:S05]  /*1140*/  CALL.REL.NOINC `($__internal_567_$__cuda_sm20_rcp_rn_f32_slowpath) ;  /* 0x0000006000cc7944 */ /* 0x000fea0003c00000 */
[----:B------:R-:W-:Y:S05]  /*1150*/  BRA `(.L_x_28012) ;  /* 0x0000000000107947 */ /* 0x000fea0003800000 */
.L_x_28011:
[----:B------:R-:W0:Y:S02]  /*1160*/  MUFU.RCP R19, R2 ;  /* 0x0000000200137308 */ /* 0x000e240000001000 */
[----:B0-----:R-:W-:-:S04]  /*1170*/  FFMA R0, R2, R19, -1 ;  /* 0xbf80000002007423 */ /* 0x001fc80000000013 */
[----:B------:R-:W-:-:S04]  /*1180*/  FADD.FTZ R0, -R0, -RZ ;  /* 0x800000ff00007221 */ /* 0x000fc80000010100 */
[----:B------:R-:W-:-:S07]  /*1190*/  FFMA R19, R19, R0, R19 ;  /* 0x0000000013137223 */ /* 0x000fce0000000013 */
.L_x_28012:
[----:B------:R-:W-:Y:S05]  /*11a0*/  BSYNC B1 ;  /* 0x0000000000017941 */ /* 0x000fea0003800000 */
.L_x_28010:
        /* <DEDUP_REMOVED lines=19> */
[----:B------:R-:W-:Y:S05]  /*12e0*/  CALL.REL.NOINC `($__internal_567_$__cuda_sm20_rcp_rn_f32_slowpath) ;  /* 0x0000006000647944 */ /* 0x000fea0003c00000 */
[----:B------:R-:W-:Y:S05]  /*12f0*/  BRA `(.L_x_28015) ;  /* 0x0000000000107947 */ /* 0x000fea0003800000 */
.L_x_28014:
[----:B------:R-:W0:Y:S02]  /*1300*/  MUFU.RCP R19, R2 ;  /* 0x0000000200137308 */ /* 0x000e240000001000 */
[----:B0-----:R-:W-:-:S04]  /*1310*/  FFMA R0, R2, R19, -1 ;  /* 0xbf80000002007423 */ /* 0x001fc80000000013 */
[----:B------:R-:W-:-:S04]  /*1320*/  FADD.FTZ R0, -R0, -RZ ;  /* 0x800000ff00007221 */ /* 0x000fc80000010100 */
[----:B------:R-:W-:-:S07]  /*1330*/  FFMA R19, R19, R0, R19 ;  /* 0x0000000013137223 */ /* 0x000fce0000000013 */
.L_x_28015:
[----:B------:R-:W-:Y:S05]  /*1340*/  BSYNC B1 ;  /* 0x0000000000017941 */ /* 0x000fea0003800000 */
.L_x_28013:
        /* <DEDUP_REMOVED lines=21> */
.L_x_28017:
[----:B------:R-:W0:Y:S02]  /*14a0*/  MUFU.RCP R19, R2 ;  /* 0x0000000200137308 */ /* 0x000e240000001000 */
[----:B0-----:R-:W-:-:S04]  /*14b0*/  FFMA R0, R2, R19, -1 ;  /* 0xbf80000002007423 */ /* 0x001fc80000000013 */
[----:B------:R-:W-:-:S04]  /*14c0*/  FADD.FTZ R0, -R0, -RZ ;  /* 0x800000ff00007221 */ /* 0x000fc80000010100 */
[----:B------:R-:W-:-:S07]  /*14d0*/  FFMA R19, R19, R0, R19 ;  /* 0x0000000013137223 */ /* 0x000fce0000000013 */
.L_x_28018:
[----:B------:R-:W-:Y:S05]  /*14e0*/  BSYNC B1 ;  /* 0x0000000000017941 */ /* 0x000fea0003800000 */
.L_x_28016:
        /* <DEDUP_REMOVED lines=21> */
.L_x_28020:
[----:B------:R-:W0:Y:S02]  /*1640*/  MUFU.RCP R19, R2 ;  /* 0x0000000200137308 */ /* 0x000e240000001000 */
[----:B0-----:R-:W-:-:S04]  /*1650*/  FFMA R0, R2, R19, -1 ;  /* 0xbf80000002007423 */ /* 0x001fc80000000013 */
[----:B------:R-:W-:-:S04]  /*1660*/  FADD.FTZ R0, -R0, -RZ ;  /* 0x800000ff00007221 */ /* 0x000fc80000010100 */
[----:B------:R-:W-:-:S07]  /*1670*/  FFMA R19, R19, R0, R19 ;  /* 0x0000000013137223 */ /* 0x000fce0000000013 */
.L_x_28021:
[----:B------:R-:W-:Y:S05]  /*1680*/  BSYNC B1 ;  /* 0x0000000000017941 */ /* 0x000fea0003800000 */
.L_x_28019:
        /* <DEDUP_REMOVED lines=20> */
[----:B------:R-:W-:Y:S01]  /*17d0*/  IMAD.MOV.U32 R0, RZ, RZ, R19 ;  /* 0x000000ffff007224 */ /* 0x000fe200078e0013 */
[----:B------:R-:W-:Y:S06]  /*17e0*/  BRA `(.L_x_28024) ;  /* 0x0000000000107947 */ /* 0x000fec0003800000 */
.L_x_28023:
[----:B------:R-:W0:Y:S02]  /*17f0*/  MUFU.RCP R0, R21 ;  /* 0x0000001500007308 */ /* 0x000e240000001000 */
[----:B0-----:R-:W-:-:S04]  /*1800*/  FFMA R2, R21, R0, -1 ;  /* 0xbf80000015027423 */ /* 0x001fc80000000000 */
[----:B------:R-:W-:-:S04]  /*1810*/  FADD.FTZ R15, -R2, -RZ ;  /* 0x800000ff020f7221 */ /* 0x000fc80000010100 */
[----:B------:R-:W-:-:S07]  /*1820*/  FFMA R0, R0, R15, R0 ;  /* 0x0000000f00007223 */ /* 0x000fce0000000000 */
.L_x_28024:
[----:B------:R-:W-:Y:S05]  /*1830*/  BSYNC B1 ;  /* 0x0000000000017941 */ /* 0x000fea0003800000 */
.L_x_28022:
[----:B------:R-:W-:Y:S01]  /*1840*/  ISETP.GE.U32.AND P0, PT, R6, R7, PT ;  /* 0x000000070600720c */ /* 0x000fe20003f06070 */
[-C--:B------:R-:W-:Y:S01]  /*1850*/  FMUL R15, R51, R8.reuse ;  /* 0x00000008330f7220 */ /* 0x080fe20000400000 */
[-C--:B------:R-:W-:Y:S01]  /*1860*/  FMUL R32, R53, R8.reuse ;  /* 0x0000000835207220 */ /* 0x080fe20000400000 */
[-C--:B------:R-:W-:Y:S01]  /*1870*/  FMUL R34, R33, R8.reuse ;  /* 0x0000000821227220 */ /* 0x080fe20000400000 */
[----:B------:R-:W-:Y:S01]  /*1880*/  ISETP.GE.U32.OR P0, PT, R44, R9, P0 ;  /* 0x000000092c00720c */ /* 0x000fe20000706470 */
[----:B------:R-:W-:Y:S01]  /*1890*/  FMUL R38, R35, R8 ;  /* 0x0000000823267220 */ /* 0x000fe20000400000 */
[----:B------:R0:W-:Y:S01]  /*18a0*/  F2F.F16.F32 R57, R15 ;  /* 0x0000000f00397304 */ /* 0x0001e20000200800 */
[----:B------:R-:W-:Y:S07]  /*18b0*/  BSSY B0, `(.L_x_28025) ;  /* 0x000001f000007945 */ /* 0x000fee0003800000 */
[----:B------:R1:W2:Y:S03]  /*18c0*/  F2F.F16.F32 R2, R34 ;  /* 0x0000002200027304 */ /* 0x0002a60000200800 */
[----:B------:R-:W-:-:S02]  /*18d0*/  @!P0 LEA R18, P1, R54, R10, 0x2 ;  /* 0x0000000a36128211 */ /* 0x000fc400078210ff */
[----:B------:R-:W-:Y:S01]  /*18e0*/  @!P0 F2FP.F16.F32.PACK_AB R41, R32, R15 ;  /* 0x0000000f2029823e */ /* 0x000fe200000000ff */
[----:B0-----:R-:W-:Y:S01]  /*18f0*/  FMUL R15, R47, R8 ;  /* 0x000000082f0f7220 */ /* 0x001fe20000400000 */
[C---:B------:R-:W-:Y:S01]  /*1900*/  @!P0 LEA.HI.X R19, R54.reuse, R13, R55, 0x2, P1 ;  /* 0x0000000d36138211 */ /* 0x040fe200008f1437 */
[----:B------:R-:W-:Y:S01]  /*1910*/  F2F.F16.F32 R37, R32 ;  /* 0x0000002000257304 */ /* 0x000fe20000200800 */
[----:B------:R-:W-:-:S03]  /*1920*/  @!P0 IADD3 R21, P1, R54, R3, RZ ;  /* 0x0000000336158210 */ /* 0x000fc60007f3e0ff */
[----:B------:R2:W-:Y:S02]  /*1930*/  @!P0 STG.E desc[UR8][R18.64], R41 ;  /* 0x0000002912008986 */ /* 0x0005e4000c101908 */
[----:B------:R-:W-:Y:S01]  /*1940*/  @!P0 IMAD.X R36, R55, 0x1, R4, P1 ;  /* 0x0000000137248824 */ /* 0x000fe200008e0604 */
[C---:B------:R-:W-:Y:S01]  /*1950*/  @!P0 LEA R20, P1, R21.reuse, R10, 0x2 ;  /* 0x0000000a15148211 */ /* 0x040fe200078210ff */
[----:B------:R-:W0:Y:S03]  /*1960*/  F2F.F16.F32 R61, R15 ;  /* 0x0000000f003d7304 */ /* 0x000e260000200800 */
[----:B------:R-:W-:Y:S02]  /*1970*/  @!P0 LEA.HI.X R21, R21, R13, R36, 0x2, P1 ;  /* 0x0000000d15158211 */ /* 0x000fe400008f1424 */
[----:B------:R-:W-:Y:S01]  /*1980*/  @!P0 F2FP.F16.F32.PACK_AB R36, R38, R34 ;  /* 0x000000222624823e */ /* 0x000fe200000000ff */
[----:B-1----:R-:W-:-:S02]  /*1990*/  FMUL R34, R45, R8 ;  /* 0x000000082d227220 */ /* 0x002fc40000400000 */
[----:B------:R1:W3:Y:S01]  /*19a0*/  F2F.F16.F32 R32, R38 ;  /* 0x0000002600207304 */ /* 0x0002e20000200800 */
[----:B--2---:R-:W-:Y:S01]  /*19b0*/  IMAD.WIDE.U32 R18, R2, 0x10000, RZ ;  /* 0x0001000002127825 */ /* 0x004fe200078e00ff */
[----:B------:R1:W-:Y:S03]  /*19c0*/  @!P0 STG.E desc[UR8][R20.64], R36 ;  /* 0x0000002414008986 */ /* 0x0003e6000c101908 */
[----:B------:R-:W-:Y:S01]  /*19d0*/  FMUL R41, R0, R39 ;  /* 0x0000002700297220 */ /* 0x000fe20000400000 */
[----:B------:R-:W-:Y:S02]  /*19e0*/  LOP3.LUT R56, R18, R57, RZ, 0xfc, !PT ;  /* 0x0000003912387212 */ /* 0x000fe400078efcff */
[----:B0-----:R-:W-:Y:S01]  /*19f0*/  LOP3.LUT R0, R19, R61, RZ, 0xfc, !PT ;  /* 0x0000003d13007212 */ /* 0x001fe200078efcff */
[----:B------:R-:W-:Y:S06]  /*1a00*/  @P0 BRA `(.L_x_28026) ;  /* 0x0000000000240947 */ /* 0x000fec0003800000 */
        /* <DEDUP_REMOVED lines=9> */
.L_x_28026:
[----:B------:R-:W-:Y:S05]  /*1aa0*/  BSYNC B0 ;  /* 0x0000000000007941 */ /* 0x000fea0003800000 */
.L_x_28025:
        /* <DEDUP_REMOVED lines=10> */
[----:B------:R-:W-:Y:S02]  /*1b50*/  F2FP.F16.F32.PACK_AB R19, R15, R2 ;  /* 0x000000020f13723e */ /* 0x000fe400000000ff */
[----:B------:R-:W-:-:S05]  /*1b60*/  LEA.HI.X R21, R18, R13, R21, 0x2, P0 ;  /* 0x0000000d12157211 */ /* 0x000fca00000f1415 */
[----:B------:R0:W-:Y:S04]  /*1b70*/  STG.E desc[UR8][R20.64], R19 ;  /* 0x0000001314007986 */ /* 0x0001e8000c101908 */
.L_x_28028:
[----:B------:R-:W-:Y:S05]  /*1b80*/  BSYNC B0 ;  /* 0x0000000000007941 */ /* 0x000fea0003800000 */
.L_x_28027:
[----:B01----:R0:W1:Y:S01]  /*1b90*/  F2F.F16.F32 R21, R34 ;  /* 0x0000002200157304 */ /* 0x0030620000200800 */
        /* <DEDUP_REMOVED lines=50> */
[----:B------:R-:W0:Y:S01]  /*1ec0*/  F2F.F16.F32 R15, R15 ;  /* 0x0000000f000f7304 */ /* 0x000e220000200800 */
        /* <DEDUP_REMOVED lines=10> */
[----:B------:R-:W1:Y:S03]  /*1f70*/  F2F.F16.F32 R2, R2 ;  /* 0x0000000200027304 */ /* 0x000e660000200800 */
        /* <DEDUP_REMOVED lines=16> */
[----:B-----5:R-:W-:Y:S05]  /*2080*/  CALL.REL.NOINC `($__internal_567_$__cuda_sm20_rcp_rn_f32_slowpath) ;  /* 0x0000005000fc7944 */ /* 0x020fea0003c00000 */
[----:B------:R-:W-:Y:S05]  /*2090*/  BRA `(.L_x_28031) ;  /* 0x0000000000107947 */ /* 0x000fea0003800000 */
.L_x_28030:
[----:B------:R-:W0:Y:S02]  /*20a0*/  MUFU.RCP R0, R45 ;  /* 0x0000002d00007308 */ /* 0x000e240000001000 */
[----:B0-----:R-:W-:-:S04]  /*20b0*/  FFMA R2, R45, R0, -1 ;  /* 0xbf8000002d027423 */ /* 0x001fc80000000000 */
[----:B------:R-:W-:-:S04]  /*20c0*/  FADD.FTZ R19, -R2, -RZ ;  /* 0x800000ff02137221 */ /* 0x000fc80000010100 */
[----:B------:R-:W-:-:S07]  /*20d0*/  FFMA R19, R0, R19, R0 ;  /* 0x0000001300137223 */ /* 0x000fce0000000000 */
.L_x_28031:
[----:B------:R-:W-:Y:S05]  /*20e0*/  BSYNC B1 ;  /* 0x0000000000017941 */ /* 0x000fea0003800000 */
.L_x_28029:
        /* <DEDUP_REMOVED lines=21> */
.L_x_28033:
[----:B------:R-:W0:Y:S02]  /*2240*/  MUFU.RCP R19, R2 ;  /* 0x0000000200137308 */ /* 0x000e240000001000 */
[----:B0-----:R-:W-:-:S04]  /*2250*/  FFMA R0, R2, R19, -1 ;  /* 0xbf80000002007423 */ /* 0x001fc80000000013 */
[----:B------:R-:W-:-:S04]  /*2260*/  FADD.FTZ R0, -R0, -RZ ;  /* 0x800000ff00007221 */ /* 0x000fc80000010100 */
[----:B------:R-:W-:-:S07]  /*2270*/  FFMA R19, R19, R0, R19 ;  /* 0x0000000013137223 */ /* 0x000fce0000000013 */
.L_x_28034:
[----:B------:R-:W-:Y:S05]  /*2280*/  BSYNC B1 ;  /* 0x0000000000017941 */ /* 0x000fea0003800000 */
.L_x_28032:
        /* <DEDUP_REMOVED lines=19> */
[----:B-----5:R-:W-:Y:S05]  /*23c0*/  CALL.REL.NOINC `($__internal_567_$__cuda_sm20_rcp_rn_f32_slowpath) ;  /* 0x00000050002c7944 */ /* 0x020fea0003c00000 */
[----:B------:R-:W-:Y:S05]  /*23d0*/  BRA `(.L_x_28037) ;  /* 0x0000000000107947 */ /* 0x000fea0003800000 */
.L_x_28036:
[----:B------:R-:W0:Y:S02]  /*23e0*/  MUFU.RCP R19, R2 ;  /* 0x0000000200137308 */ /* 0x000e240000001000 */
[----:B0-----:R-:W-:-:S04]  /*23f0*/  FFMA R0, R2, R19, -1 ;  /* 0xbf80000002007423 */ /* 0x001fc80000000013 */
[----:B------:R-:W-:-:S04]  /*2400*/  FADD.FTZ R0, -R0, -RZ ;  /* 0x800000ff00007221 */ /* 0x000fc80000010100 */
[----:B------:R-:W-:-:S07]  /*2410*/  FFMA R19, R19, R0, R19 ;  /* 0x0000000013137223 */ /* 0x000fce0000000013 */
.L_x_28037:
[----:B------:R-:W-:Y:S05]  /*2420*/  BSYNC B1 ;  /* 0x0000000000017941 */ /* 0x000fea0003800000 */
.L_x_28035:
        /* <DEDUP_REMOVED lines=19> */
[----:B-----5:R-:W-:Y:S05]  /*2560*/  CALL.REL.NOINC `($__internal_567_$__cuda_sm20_rcp_rn_f32_slowpath) ;  /* 0x0000004c00c47944 */ /* 0x020fea0003c00000 */
[----:B------:R-:W-:Y:S05]  /*2570*/  BRA `(.L_x_28040) ;  /* 0x0000000000107947 */ /* 0x000fea0003800000 */
.L_x_28039:
[----:B------:R-:W0:Y:S02]  /*2580*/  MUFU.RCP R19, R2 ;  /* 0x0000000200137308 */ /* 0x000e240000001000 */
[----:B0-----:R-:W-:-:S04]  /*2590*/  FFMA R0, R2, R19, -1 ;  /* 0xbf80000002007423 */ /* 0x001fc80000000013 */
[----:B------:R-:W-:-:S04]  /*25a0*/  FADD.FTZ R0, -R0, -RZ ;  /* 0x800000ff00007221 */ /* 0x000fc80000010100 */
[----:B------:R-:W-:-:S07]  /*25b0*/  FFMA R19, R19, R0, R19 ;  /* 0x0000000013137223 */ /* 0x000fce0000000013 */
.L_x_28040:
[----:B------:R-:W-:Y:S05]  /*25c0*/  BSYNC B1 ;  /* 0x0000000000017941 */ /* 0x000fea0003800000 */
.L_x_28038:
        /* <DEDUP_REMOVED lines=21> */
.L_x_28042:
[----:B------:R-:W0:Y:S02]  /*2720*/  MUFU.RCP R19, R2 ;  /* 0x0000000200137308 */ /* 0x000e240000001000 */
[----:B0-----:R-:W-:-:S04]  /*2730*/  FFMA R0, R2, R19, -1 ;  /* 0xbf80000002007423 */ /* 0x001fc80000000013 */
[----:B------:R-:W-:-:S04]  /*2740*/  FADD.FTZ R0, -R0, -RZ ;  /* 0x800000ff00007221 */ /* 0x000fc80000010100 */
[----:B------:R-:W-:-:S07]  /*2750*/  FFMA R19, R19, R0, R19 ;  /* 0x0000000013137223 */ /* 0x000fce0000000013 */
.L_x_28043:
[----:B------:R-:W-:Y:S05]  /*2760*/  BSYNC B1 ;  /* 0x0000000000017941 */ /* 0x000fea0003800000 */
.L_x_28041:
        /* <DEDUP_REMOVED lines=21> */
.L_x_28045:
[----:B------:R-:W0:Y:S02]  /*28c0*/  MUFU.RCP R19, R2 ;  /* 0x0000000200137308 */ /* 0x000e240000001000 */
[----:B0-----:R-:W-:-:S04]  /*28d0*/  FFMA R0, R2, R19, -1 ;  /* 0xbf80000002007423 */ /* 0x001fc80000000013 */
[----:B------:R-:W-:-:S04]  /*28e0*/  FADD.FTZ R0, -R0, -RZ ;  /* 0x800000ff00007221 */ /* 0x000fc80000010100 */
[----:B------:R-:W-:-:S07]  /*28f0*/  FFMA R19, R19, R0, R19 ;  /* 0x0000000013137223 */ /* 0x000fce0000000013 */
.L_x_28046:
[----:B------:R-:W-:Y:S05]  /*2900*/  BSYNC B1 ;  /* 0x0000000000017941 */ /* 0x000fea0003800000 */
.L_x_28044:
        /* <DEDUP_REMOVED lines=21> */
.L_x_28048:
[----:B------:R-:W0:Y:S02]  /*2a60*/  MUFU.RCP R19, R2 ;  /* 0x0000000200137308 */ /* 0x000e240000001000 */
[----:B0-----:R-:W-:-:S04]  /*2a70*/  FFMA R0, R2, R19, -1 ;  /* 0xbf80000002007423 */ /* 0x001fc80000000013 */
[----:B------:R-:W-:-:S04]  /*2a80*/  FADD.FTZ R0, -R0, -RZ ;  /* 0x800000ff00007221 */ /* 0x000fc80000010100 */
[----:B------:R-:W-:-:S07]  /*2a90*/  FFMA R19, R19, R0, R19 ;  /* 0x0000000013137223 */ /* 0x000fce0000000013 */
.L_x_28049:
[----:B------:R-:W-:Y:S05]  /*2aa0*/  BSYNC B1 ;  /* 0x0000000000017941 */ /* 0x000fea0003800000 */
.L_x_28047:
        /* <DEDUP_REMOVED lines=20> */
[----:B------:R-:W-:Y:S01]  /*2bf0*/  IMAD.MOV.U32 R24, RZ, RZ, R19 ;  /* 0x000000ffff187224 */ /* 0x000fe200078e0013 */
[----:B------:R-:W-:Y:S06]  /*2c00*/  BRA `(.L_x_28052) ;  /* 0x0000000000107947 */ /* 0x000fec0003800000 */
.L_x_28051:
[----:B------:R-:W0:Y:S02]  /*2c10*/  MUFU.RCP R24, R21 ;  /* 0x0000001500187308 */ /* 0x000e240000001000 */
[----:B0-----:R-:W-:-:S04]  /*2c20*/  FFMA R0, R21, R24, -1 ;  /* 0xbf80000015007423 */ /* 0x001fc80000000018 */
[----:B------:R-:W-:-:S04]  /*2c30*/  FADD.FTZ R15, -R0, -RZ ;  /* 0x800000ff000f7221 */ /* 0x000fc80000010100 */
[----:B------:R-:W-:-:S07]  /*2c40*/  FFMA R24, R24, R15, R24 ;  /* 0x0000000f18187223 */ /* 0x000fce0000000018 */
.L_x_28052:
[----:B------:R-:W-:Y:S05]  /*2c50*/  BSYNC B1 ;  /* 0x0000000000017941 */ /* 0x000fea0003800000 */
.L_x_28050:
[----:B------:R-:W-:Y:S01]  /*2c60*/  ISETP.GE.U32.AND P0, PT, R46, R7, PT ;  /* 0x000000072e00720c */ /* 0x000fe20003f06070 */
[-C--:B------:R-:W-:Y:S01]  /*2c70*/  FMUL R21, R28, R8.reuse ;  /* 0x000000081c157220 */ /* 0x080fe20000400000 */
[----:B------:R-:W-:Y:S01]  /*2c80*/  BSSY B0, `(.L_x_28053) ;  /* 0x000000d000007945 */ /* 0x000fe20003800000 */
[----:B------:R-:W-:Y:S01]  /*2c90*/  FMUL R26, R45, R8 ;  /* 0x000000082d1a7220 */ /* 0x000fe20000400000 */
[----:B------:R-:W-:Y:S01]  /*2ca0*/  ISETP.GE.U32.OR P0, PT, R42, R9, P0 ;  /* 0x000000092a00720c */ /* 0x000fe20000706470 */
[----:B------:R0:W1:-:S12]  /*2cb0*/  F2F.F16.F32 R15, R21 ;  /* 0x00000015000f7304 */ /* 0x0000580000200800 */
[----:B0-----:R-:W-:Y:S05]  /*2cc0*/  @P0 BRA `(.L_x_28054) ;  /* 0x0000000000200947 */ /* 0x001fea0003800000 */
[C---:B------:R-:W-:Y:S02]  /*2cd0*/  LEA R19, P2, R3.reuse, R58, 0x2 ;  /* 0x0000003a03137211 */ /* 0x040fe400078410ff */
[----:B------:R-:W-:Y:S02]  /*2ce0*/  F2FP.F16.F32.PACK_AB R21, R26, R21 ;  /* 0x000000151a15723e */ /* 0x000fe400000000ff */
[----:B------:R-:W-:Y:S02]  /*2cf0*/  IADD3 R0, P1, R42, R19, RZ ;  /* 0x000000132a007210 */ /* 0x000fe40007f3e0ff */
[----:B------:R-:W-:-:S05]  /*2d00*/  LEA.HI.X R2, R3, R40, R4, 0x2, P2 ;  /* 0x0000002803027211 */ /* 0x000fca00010f1404 */
[----:B------:R-:W-:Y:S01]  /*2d10*/  IMAD.X R2, RZ, RZ, R2, P1 ;  /* 0x000000ffff027224 */ /* 0x000fe200008e0602 */
[----:B------:R-:W-:-:S04]  /*2d20*/  LEA R18, P1, R0, R10, 0x2 ;  /* 0x0000000a00127211 */ /* 0x000fc800078210ff */
[----:B------:R-:W-:-:S05]  /*2d30*/  LEA.HI.X R19, R0, R13, R2, 0x2, P1 ;  /* 0x0000000d00137211 */ /* 0x000fca00008f1402 */
[----:B------:R0:W-:Y:S04]  /*2d40*/  STG.E desc[UR8][R18.64], R21 ;  /* 0x0000001512007986 */ /* 0x0001e8000c101908 */
.L_x_28054:
[----:B------:R-:W-:Y:S05]  /*2d50*/  BSYNC B0 ;  /* 0x0000000000007941 */ /* 0x000fea0003800000 */
.L_x_28053:
[-C--:B------:R-:W-:Y:S01]  /*2d60*/  FMUL R22, R51, R8.reuse ;  /* 0x0000000833167220 */ /* 0x080fe20000400000 */
[-C--:B------:R-:W-:Y:S01]  /*2d70*/  FMUL R2, R47, R8.reuse ;  /* 0x000000082f027220 */ /* 0x080fe20000400000 */
[----:B------:R-:W-:Y:S01]  /*2d80*/  FMUL R25, R53, R8 ;  /* 0x0000000835197220 */ /* 0x000fe20000400000 */
[----:B------:R-:W-:Y:S01]  /*2d90*/  F2F.F16.F32 R41, R26 ;  /* 0x0000001a00297304 */ /* 0x000fe20000200800 */
[----:B------:R-:W-:Y:S01]  /*2da0*/  FMNMX R28, R43, |R28|, !PT ;  /* 0x4000001c2b1c7209 */ /* 0x000fe20007800000 */
[----:B------:R-:W-:Y:S03]  /*2db0*/  BSSY B0, `(.L_x_28055) ;  /* 0x0000018000007945 */ /* 0x000fe60003800000 */
[----:B------:R-:W-:-:S03]  /*2dc0*/  FMNMX R28, |R45|, R28, !PT ;  /* 0x0000001c2d1c7209 */ /* 0x000fc60007800200 */
[----:B------:R-:W2:Y:S08]  /*2dd0*/  F2F.F16.F32 R20, R22 ;  /* 0x0000001600147304 */ /* 0x000eb00000200800 */
[----:B0-----:R-:W0:Y:S01]  /*2de0*/  F2F.F16.F32 R19, R2 ;  /* 0x0000000200137304 */ /* 0x001e220000200800 */
[----:B--2---:R-:W-:-:S07]  /*2df0*/  IMAD.WIDE.U32 R20, R20, 0x10000, RZ ;  /* 0x0001000014147825 */ /* 0x004fce00078e00ff */
[----:B------:R-:W2:Y:S01]  /*2e00*/  F2F.F16.F32 R18, R25 ;  /* 0x0000001900127304 */ /* 0x000ea20000200800 */
[----:B-1----:R-:W-:Y:S02]  /*2e10*/  LOP3.LUT R46, R20, R15, RZ, 0xfc, !PT ;  /* 0x0000000f142e7212 */ /* 0x002fe400078efcff */
[----:B0-----:R-:W-:Y:S01]  /*2e20*/  LOP3.LUT R20, R21, R19, RZ, 0xfc, !PT ;  /* 0x0000001315147212 */ /* 0x001fe200078efcff */
[----:B------:R-:W-:-:S04]  /*2e30*/  FMUL R21, R27, R8 ;  /* 0x000000081b157220 */ /* 0x000fc80000400000 */
[----:B------:R-:W0:Y:S01]  /*2e40*/  F2F.F16.F32 R15, R21 ;  /* 0x00000015000f7304 */ /* 0x000e220000200800 */
[----:B--2---:R-:W-:-:S03]  /*2e50*/  IMAD.WIDE.U32 R18, R18, 0x10000, RZ ;  /* 0x0001000012127825 */ /* 0x004fc600078e00ff */
[----:B------:R-:W-:Y:S02]  /*2e60*/  LOP3.LUT R50, R18, R41, RZ, 0xfc, !PT ;  /* 0x0000002912327212 */ /* 0x000fe400078efcff */
[----:B0-----:R-:W-:Y:S01]  /*2e70*/  LOP3.LUT R0, R19, R15, RZ, 0xfc, !PT ;  /* 0x0000000f13007212 */ /* 0x001fe200078efcff */
[----:B------:R-:W-:Y:S01]  /*2e80*/  FMUL R15, R24, R23 ;  /* 0x00000017180f7220 */ /* 0x000fe20000400000 */
[----:B------:R-:W-:Y:S01]  /*2e90*/  FMNMX R24, |R51|, R28, !PT ;  /* 0x0000001c33187209 */ /* 0x000fe20007800200 */
        /* <DEDUP_REMOVED lines=9> */
.L_x_28056:
[----:B------:R-:W-:Y:S05]  /*2f30*/  BSYNC B0 ;  /* 0x0000000000007941 */ /* 0x000fea0003800000 */
.L_x_28055:
        /* <DEDUP_REMOVED lines=13> */
.L_x_28058:
[----:B------:R-:W-:Y:S05]  /*3010*/  BSYNC B0 ;  /* 0x0000000000007941 */ /* 0x000fea0003800000 */
.L_x_28057:
        /* <DEDUP_REMOVED lines=12> */
[----:B------:R-:W-:Y:S02]  /*30e0*/  F2FP.F16.F32.PACK_AB R23, R2, R21 ;  /* 0x000000150217723e */ /* 0x000fe400000000ff */
[----:B------:R-:W-:-:S05]  /*30f0*/  LEA.HI.X R19, R22, R13, R19, 0x2, P0 ;  /* 0x0000000d16137211 */ /* 0x000fca00000f1413 */
[----:B------:R1:W-:Y:S04]  /*3100*/  STG.E desc[UR8][R18.64], R23 ;  /* 0x0000001712007986 */ /* 0x0003e8000c101908 */
.L_x_28060:
[----:B------:R-:W-:Y:S05]  /*3110*/  BSYNC B0 ;  /* 0x0000000000007941 */ /* 0x000fea0003800000 */
.L_x_28059:
[----:B01----:R-:W-:Y:S01]  /*3120*/  VIADD R18, R6, 0x3 ;  /* 0x0000000306127836 */ /* 0x003fe20000000000 */
[----:B------:R-:W-:Y:S01]  /*3130*/  IADD3 R28, R5, 0x1d, RZ ;  /* 0x0000001d051c7810 */ /* 0x000fe20007ffe0ff */
[C---:B------:R-:W-:Y:S01]  /*3140*/  IMAD.SHL.U32 R61, R3.reuse, 0x4, RZ ;  /* 0x00000004033d7824 */ /* 0x040fe200078e00ff */
[----:B------:R-:W-:Y:S01]  /*3150*/  SHF.L.U64.HI R19, R3, 0x2, R4 ;  /* 0x0000000203137819 */ /* 0x000fe20000010204 */
[----:B------:R-:W0:Y:S01]  /*3160*/  F2F.F16.F32 R21, R21 ;  /* 0x0000001500157304 */ /* 0x000e220000200800 */
        /* <DEDUP_REMOVED lines=12> */
[----:B------:R-:W1:Y:S01]  /*3230*/  F2F.F16.F32 R2, R2 ;  /* 0x0000000200027304 */ /* 0x000e620000200800 */
        /* <DEDUP_REMOVED lines=61> */
[----:B-----5:R-:W-:Y:S05]  /*3610*/  CALL.REL.NOINC `($__internal_567_$__cuda_sm20_rcp_rn_f32_slowpath) ;  /* 0x0000003c00987944 */ /* 0x020fea0003c00000 */
[----:B------:R-:W-:Y:S05]  /*3620*/  BRA `(.L_x_28063) ;  /* 0x0000000000107947 */ /* 0x000fea0003800000 */
.L_x_28062:
[----:B------:R-:W0:Y:S02]  /*3630*/  MUFU.RCP R19, R20 ;  /* 0x0000001400137308 */ /* 0x000e240000001000 */
[----:B0-----:R-:W-:-:S04]  /*3640*/  FFMA R0, R20, R19, -1 ;  /* 0xbf80000014007423 */ /* 0x001fc80000000013 */
[----:B------:R-:W-:-:S04]  /*3650*/  FADD.FTZ R0, -R0, -RZ ;  /* 0x800000ff00007221 */ /* 0x000fc80000010100 */
[----:B------:R-:W-:-:S07]  /*3660*/  FFMA R19, R19, R0, R19 ;  /* 0x0000000013137223 */ /* 0x000fce0000000013 */
.L_x_28063:
[----:B------:R-:W-:Y:S05]  /*3670*/  BSYNC B1 ;  /* 0x0000000000017941 */ /* 0x000fea0003800000 */
.L_x_28061:
        /* <DEDUP_REMOVED lines=21> */
.L_x_28065:
[----:B------:R-:W0:Y:S02]  /*37d0*/  MUFU.RCP R19, R2 ;  /* 0x0000000200137308 */ /* 0x000e240000001000 */
[----:B0-----:R-:W-:-:S04]  /*37e0*/  FFMA R0, R2, R19, -1 ;  /* 0xbf80000002007423 */ /* 0x001fc80000000013 */
[----:B------:R-:W-:-:S04]  /*37f0*/  FADD.FTZ R0, -R0, -RZ ;  /* 0x800000ff00007221 */ /* 0x000fc80000010100 */
[----:B------:R-:W-:-:S07]  /*3800*/  FFMA R19, R19, R0, R19 ;  /* 0x0000000013137223 */ /* 0x000fce0000000013 */
.L_x_28066:
[----:B------:R-:W-:Y:S05]  /*3810*/  BSYNC B1 ;  /* 0x0000000000017941 */ /* 0x000fea0003800000 */
.L_x_28064:
        /* <DEDUP_REMOVED lines=21> */
.L_x_28068:
[----:B------:R-:W0:Y:S02]  /*3970*/  MUFU.RCP R19, R2 ;  /* 0x0000000200137308 */ /* 0x000e240000001000 */
[----:B0-----:R-:W-:-:S04]  /*3980*/  FFMA R0, R2, R19, -1 ;  /* 0xbf80000002007423 */ /* 0x001fc80000000013 */
[----:B------:R-:W-:-:S04]  /*3990*/  FADD.FTZ R0, -R0, -RZ ;  /* 0x800000ff00007221 */ /* 0x000fc80000010100 */
[----:B------:R-:W-:-:S07]  /*39a0*/  FFMA R19, R19, R0, R19 ;  /* 0x0000000013137223 */ /* 0x000fce0000000013 */
.L_x_28069:
[----:B------:R-:W-:Y:S05]  /*39b0*/  BSYNC B1 ;  /* 0x0000000000017941 */ /* 0x000fea0003800000 */
.L_x_28067:
        /* <DEDUP_REMOVED lines=21> */
.L_x_28071:
[----:B------:R-:W0:Y:S02]  /*3b10*/  MUFU.RCP R19, R2 ;  /* 0x0000000200137308 */ /* 0x000e240000001000 */
[----:B0-----:R-:W-:-:S04]  /*3b20*/  FFMA R0, R2, R19, -1 ;  /* 0xbf80000002007423 */ /* 0x001fc80000000013 */
[----:B------:R-:W-:-:S04]  /*3b30*/  FADD.FTZ R0, -R0, -RZ ;  /* 0x800000ff00007221 */ /* 0x000fc80000010100 */
[----:B------:R-:W-:-:S07]  /*3b40*/  FFMA R19, R19, R0, R19 ;  /* 0x0000000013137223 */ /* 0x000fce0000000013 */
.L_x_28072:
[----:B------:R-:W-:Y:S05]  /*3b50*/  BSYNC B1 ;  /* 0x0000000000017941 */ /* 0x000fea0003800000 */
.L_x_28070:
        /* <DEDUP_REMOVED lines=21> */
.L_x_28074:
[----:B------:R-:W0:Y:S02]  /*3cb0*/  MUFU.RCP R19, R2 ;  /* 0x0000000200137308 */ /* 0x000e240000001000 */
[----:B0-----:R-:W-:-:S04]  /*3cc0*/  FFMA R0, R2, R19, -1 ;  /* 0xbf80000002007423 */ /* 0x001fc80000000013 */
[----:B------:R-:W-:-:S04]  /*3cd0*/  FADD.FTZ R0, -R0, -RZ ;  /* 0x800000ff00007221 */ /* 0x000fc80000010100 */
[----:B------:R-:W-:-:S07]  /*3ce0*/  FFMA R19, R19, R0, R19 ;  /* 0x0000000013137223 */ /* 0x000fce0000000013 */
.L_x_28075:
[----:B------:R-:W-:Y:S05]  /*3cf0*/  BSYNC B1 ;  /* 0x0000000000017941 */ /* 0x000fea0003800000 */
.L_x_28073:
        /* <DEDUP_REMOVED lines=21> */
.L_x_28077:
[----:B------:R-:W0:Y:S02]  /*3e50*/  MUFU.RCP R19, R2 ;  /* 0x0000000200137308 */ /* 0x000e240000001000 */
[----:B0-----:R-:W-:-:S04]  /*3e60*/  FFMA R0, R2, R19, -1 ;  /* 0xbf80000002007423 */ /* 0x001fc80000000013 */
[----:B------:R-:W-:-:S04]  /*3e70*/  FADD.FTZ R0, -R0, -RZ ;  /* 0x800000ff00007221 */ /* 0x000fc80000010100 */
[----:B------:R-:W-:-:S07]  /*3e80*/  FFMA R19, R19, R0, R19 ;  /* 0x0000000013137223 */ /* 0x000fce0000000013 */
.L_x_28078:
[----:B------:R-:W-:Y:S05]  /*3e90*/  BSYNC B1 ;  /* 0x0000000000017941 */ /* 0x000fea0003800000 */
.L_x_28076:
        /* <DEDUP_REMOVED lines=21> */
.L_x_28080:
[----:B------:R-:W0:Y:S02]  /*3ff0*/  MUFU.RCP R19, R2 ;  /* 0x0000000200137308 */ /* 0x000e240000001000 */
[----:B0-----:R-:W-:-:S04]  /*4000*/  FFMA R0, R2, R19, -1 ;  /* 0xbf80000002007423 */ /* 0x001fc80000000013 */
[----:B------:R-:W-:-:S04]  /*4010*/  FADD.FTZ R0, -R0, -RZ ;  /* 0x800000ff00007221 */ /* 0x000fc80000010100 */
[----:B------:R-:W-:-:S07]  /*4020*/  FFMA R19, R19, R0, R19 ;  /* 0x0000000013137223 */ /* 0x000fce0000000013 */
.L_x_28081:
[----:B------:R-:W-:Y:S05]  /*4030*/  BSYNC B1 ;  /* 0x0000000000017941 */ /* 0x000fea0003800000 */
.L_x_28079:
        /* <DEDUP_REMOVED lines=20> */
[----:B------:R-:W-:Y:S01]  /*4180*/  IMAD.MOV.U32 R32, RZ, RZ, R19 ;  /* 0x000000ffff207224 */ /* 0x000fe200078e0013 */
[----:B------:R-:W-:Y:S06]  /*4190*/  BRA `(.L_x_28084) ;  /* 0x0000000000107947 */ /* 0x000fec0003800000 */
.L_x_28083:
[----:B------:R-:W0:Y:S02]  /*41a0*/  MUFU.RCP R32, R19 ;  /* 0x0000001300207308 */ /* 0x000e240000001000 */
[----:B0-----:R-:W-:-:S04]  /*41b0*/  FFMA R0, R19, R32, -1 ;  /* 0xbf80000013007423 */ /* 0x001fc80000000020 */
[----:B------:R-:W-:-:S04]  /*41c0*/  FADD.FTZ R15, -R0, -RZ ;  /* 0x800000ff000f7221 */ /* 0x000fc80000010100 */
[----:B------:R-:W-:-:S07]  /*41d0*/  FFMA R32, R32, R15, R32 ;  /* 0x0000000f20207223 */ /* 0x000fce0000000020 */
.L_x_28084:
[----:B------:R-:W-:Y:S05]  /*41e0*/  BSYNC B1 ;  /* 0x0000000000017941 */ /* 0x000fea0003800000 */
.L_x_28082:
        /* <DEDUP_REMOVED lines=14> */
[----:B------:R-:W-:Y:S02]  /*42d0*/  @!P0 F2FP.F16.F32.PACK_AB R15, R0, R41 ;  /* 0x00000029000f823e */ /* 0x000fe400000000ff */
[C---:B------:R-:W-:Y:S01]  /*42e0*/  @!P0 LEA.HI.X R19, R60.reuse, R13, R61, 0x2, P1 ;  /* 0x0000000d3c138211 */ /* 0x040fe200008f143d */
[----:B------:R-:W-:Y:S01]  /*42f0*/  F2F.F16.F32 R41, R41 ;  /* 0x0000002900297304 */ /* 0x000fe20000200800 */
[----:B------:R-:W-:Y:S02]  /*4300*/  @!P0 IADD3 R21, P1, R60, R3, RZ ;  /* 0x000000033c158210 */ /* 0x000fe40007f3e0ff */
[----:B------:R-:W-:Y:S01]  /*4310*/  @!P0 F2FP.F16.F32.PACK_AB R35, R33, R40 ;  /* 0x000000282123823e */ /* 0x000fe200000000ff */
        /* <DEDUP_REMOVED lines=8> */
[----:B0-----:R-:W0:Y:S08]  /*43a0*/  F2F.F16.F32 R18, R40 ;  /* 0x0000002800127304 */ /* 0x001e300000200800 */
[----:B------:R-:W2:Y:S01]  /*43b0*/  F2F.F16.F32 R15, R34 ;  /* 0x00000022000f7304 */ /* 0x000ea20000200800 */
        /* <DEDUP_REMOVED lines=11> */
[----:B------:R-:W-:-:S05]  /*4470*/  F2FP.F16.F32.PACK_AB R15, R37, R34 ;  /* 0x00000022250f723e */ /* 0x000fca00000000ff */
[----:B------:R0:W-:Y:S02]  /*4480*/  STG.E desc[UR8][R18.64], R15 ;  /* 0x0000000f12007986 */ /* 0x0001e4000c101908 */
.L_x_28086:
[----:B------:R-:W-:Y:S05]  /*4490*/  BSYNC B0 ;  /* 0x0000000000007941 */ /* 0x000fea0003800000 */
.L_x_28085:
[----:B------:R-:W-:Y:S01]  /*44a0*/  BSSY B0, `(.L_x_28087) ;  /* 0x000000b000007945 */ /* 0x000fe20003800000 */
[-C--:B------:R-:W-:Y:S01]  /*44b0*/  FMUL R20, R53, R8.reuse ;  /* 0x0000000835147220 */ /* 0x080fe20000400000 */
[----:B0-----:R-:W-:Y:S02]  /*44c0*/  FMUL R15, R29, R8 ;  /* 0x000000081d0f7220 */ /* 0x001fe40000400000 */
[----:B------:R-:W-:Y:S05]  /*44d0*/  @P0 BRA `(.L_x_28088) ;  /* 0x00000000001c0947 */ /* 0x000fea0003800000 */
[----:B------:R-:W-:Y:S01]  /*44e0*/  IMAD.WIDE.U32 R60, R3, 0x3, R60 ;  /* 0x00000003033c7825 */ /* 0x000fe200078e003c */
[----:B------:R-:W-:-:S03]  /*44f0*/  F2FP.F16.F32.PACK_AB R21, R15, R20 ;  /* 0x000000140f15723e */ /* 0x000fc600000000ff */
[----:B------:R-:W-:Y:S01]  /*4500*/  IMAD R19, R4, 0x3, RZ ;  /* 0x0000000304137824 */ /* 0x000fe200078e02ff */
[----:B------:R-:W-:-:S03]  /*4510*/  LEA R18, P0, R60, R10, 0x2 ;  /* 0x0000000a3c127211 */ /* 0x000fc600078010ff */
[----:B------:R-:W-:-:S05]  /*4520*/  IMAD.IADD R19, R19, 0x1, R61 ;  /* 0x0000000113137824 */ /* 0x000fca00078e023d */
[----:B------:R-:W-:-:S05]  /*4530*/  LEA.HI.X R19, R60, R13, R19, 0x2, P0 ;  /* 0x0000000d3c137211 */ /* 0x000fca00000f1413 */
[----:B------:R0:W-:Y:S02]  /*4540*/  STG.E desc[UR8][R18.64], R21 ;  /* 0x0000001512007986 */ /* 0x0001e4000c101908 */
.L_x_28088:
[----:B------:R-:W-:Y:S05]  /*4550*/  BSYNC B0 ;  /* 0x0000000000007941 */ /* 0x000fea0003800000 */
.L_x_28087:
[----:B------:R-:W-:Y:S01]  /*4560*/  HFMA2.MMA R34, -RZ, RZ, 3.7421875, 0 ;  /* 0x437c0000ff227435 */ /* 0x000fe200000001ff */
[----:B0-----:R-:W-:Y:S02]  /*4570*/  IMAD.MOV.U32 R19, RZ, RZ, 0x3bbb989d ;  /* 0x3bbb989dff137424 */ /* 0x001fe400078e00ff */
[----:B------:R-:W-:Y:S01]  /*4580*/  FMUL R18, R26, -1.7020000219345092773 ;  /* 0xbfd9db231a127820 */ /* 0x000fe20000400000 */
[----:B------:R-:W0:Y:S01]  /*4590*/  F2F.F16.F32 R42, R33 ;  /* 0x00000021002a7304 */ /* 0x000e220000200800 */
[----:B------:R-:W-:Y:S01]  /*45a0*/  ULDC.64 UR4, c[0x0][0x258] ;  /* 0x0000960000047ab9 */ /* 0x000fe20000000a00 */
[----:B------:R-:W-:Y:S01]  /*45b0*/  FMNMX R32, |R53|, R32, !PT ;  /* 0x0000002035207209 */ /* 0x000fe20007800200 */
[----:B------:R-:W-:Y:S01]  /*45c0*/  FFMA.SAT R19, R18, R19, 0.5 ;  /* 0x3f00000012137423 */ /* 0x000fe20000002013 */
[----:B------:R-:W-:Y:S01]  /*45d0*/  USHF.L.U32 UR6, UR4, 0x1, URZ ;  /* 0x0000000104067899 */ /* 0x000fe2000800063f */
[----:B------:R-:W-:Y:S01]  /*45e0*/  BSSY B1, `(.L_x_28089) ;  /* 0x0000024000017945 */ /* 0x000fe20003800000 */
[----:B------:R-:W-:Y:S01]  /*45f0*/  USHF.L.U64.HI UR5, UR4, 0x1, UR5 ;  /* 0x0000000104057899 */ /* 0x000fe20008010205 */
[----:B------:R-:W-:Y:S01]  /*4600*/  FFMA.RM R19, R19, R34, 12582913 ;  /* 0x4b40000113137423 */ /* 0x000fe20000004022 */
[----:B------:R-:W1:Y:S01]  /*4610*/  F2F.F16.F32 R15, R15 ;  /* 0x0000000f000f7304 */ /* 0x000e620000200800 */
[----:B------:R-:W-:Y:S01]  /*4620*/  ULOP3.LUT UR6, UR6, 0xfffffffc, URZ, 0xc0, !UPT ;  /* 0xfffffffc06067892 */ /* 0x000fe2000f8ec03f */
[----:B------:R-:W-:Y:S01]  /*4630*/  FMNMX R29, |R29|, R32, !PT ;  /* 0x000000201d1d7209 */ /* 0x000fe20007800200 */
[----:B------:R-:W-:-:S04]  /*4640*/  FADD R21, R19, -12583039 ;  /* 0xcb40007f13157421 */ /* 0x000fc80000000000 */
[----:B------:R-:W-:Y:S01]  /*4650*/  FFMA R21, R18, 1.4426950216293334961, -R21 ;  /* 0x3fb8aa3b12157823 */ /* 0x000fe20000000815 */
[----:B------:R-:W-:Y:S01]  /*4660*/  F2F.F16.F32 R37, R37 ;  /* 0x0000002500257304 */ /* 0x000fe20000200800 */
[----:B0-----:R-:W-:Y:S01]  /*4670*/  IMAD.WIDE.U32 R42, R42, 0x10000, RZ ;  /* 0x000100002a2a7825 */ /* 0x001fe200078e00ff */
[----:B------:R-:W-:-:S03]  /*4680*/  IADD3 R44, P1, R58, UR6, RZ ;  /* 0x000000063a2c7c10 */ /* 0x000fc6000ff3e0ff */
[----:B------:R-:W-:Y:S01]  /*4690*/  FFMA R21, R18, 1.925963033500011079e-08, R21 ;  /* 0x32a5706012157823 */ /* 0x000fe20000000015 */
[----:B------:R-:W-:Y:S01]  /*46a0*/  IMAD.SHL.U32 R18, R19, 0x800000, RZ ;  /* 0x0080000013127824 */ /* 0x000fe200078e00ff */
[----:B------:R-:W-:Y:S01]  /*46b0*/  IADD3.X R45, R59, UR5, RZ, P1, !PT ;  /* 0x000000053b2d7c10 */ /* 0x000fe20008ffe4ff */
[----:B-1----:R-:W-:Y:S01]  /*46c0*/  IMAD.U32 R15, R15, 0x10000, RZ ;  /* 0x000100000f0f7824 */ /* 0x002fe200078e00ff */
[----:B------:R-:W-:Y:S08]  /*46d0*/  F2F.F16.F32 R20, R20 ;  /* 0x0000001400147304 */ /* 0x000ff00000200800 */
[----:B------:R-:W0:Y:S08]  /*46e0*/  MUFU.EX2 R21, R21 ;  /* 0x0000001500157308 */ /* 0x000e300000000800 */
[----:B------:R1:W2:Y:S01]  /*46f0*/  F2F.F16.F32 R35, R0 ;  /* 0x0000000000237304 */ /* 0x0002a20000200800 */
        /* <DEDUP_REMOVED lines=12> */
[----:B-----5:R-:W-:Y:S05]  /*47c0*/  CALL.REL.NOINC `($__internal_567_$__cuda_sm20_rcp_rn_f32_slowpath) ;  /* 0x0000002c002c7944 */ /* 0x020fea0003c00000 */
[----:B------:R-:W-:Y:S05]  /*47d0*/  BRA `(.L_x_28091) ;  /* 0x0000000000107947 */ /* 0x000fea0003800000 */
.L_x_28090:
[----:B------:R-:W0:Y:S02]  /*47e0*/  MUFU.RCP R19, R18 ;  /* 0x0000001200137308 */ /* 0x000e240000001000 */
[----:B0-----:R-:W-:-:S04]  /*47f0*/  FFMA R0, R18, R19, -1 ;  /* 0xbf80000012007423 */ /* 0x001fc80000000013 */
[----:B------:R-:W-:-:S04]  /*4800*/  FADD.FTZ R0, -R0, -RZ ;  /* 0x800000ff00007221 */ /* 0x000fc80000010100 */
[----:B------:R-:W-:-:S07]  /*4810*/  FFMA R19, R19, R0, R19 ;  /* 0x0000000013137223 */ /* 0x000fce0000000013 */
.L_x_28091:
[----:B------:R-:W-:Y:S05]  /*4820*/  BSYNC B1 ;  /* 0x0000000000017941 */ /* 0x000fea0003800000 */
.L_x_28089:
        /* <DEDUP_REMOVED lines=21> */
.L_x_28093:
[----:B------:R-:W0:Y:S02]  /*4980*/  MUFU.RCP R19, R2 ;  /* 0x0000000200137308 */ /* 0x000e240000001000 */
[----:B0-----:R-:W-:-:S04]  /*4990*/  FFMA R0, R2, R19, -1 ;  /* 0xbf80000002007423 */ /* 0x001fc80000000013 */
[----:B------:R-:W-:-:S04]  /*49a0*/  FADD.FTZ R0, -R0, -RZ ;  /* 0x800000ff00007221 */ /* 0x000fc80000010100 */
[----:B------:R-:W-:-:S07]  /*49b0*/  FFMA R19, R19, R0, R19 ;  /* 0x0000000013137223 */ /* 0x000fce0000000013 */
.L_x_28094:
[----:B------:R-:W-:Y:S05]  /*49c0*/  BSYNC B1 ;  /* 0x0000000000017941 */ /* 0x000fea0003800000 */
.L_x_28092:
        /* <DEDUP_REMOVED lines=21> */
.L_x_28096:
[----:B------:R-:W0:Y:S02]  /*4b20*/  MUFU.RCP R19, R2 ;  /* 0x0000000200137308 */ /* 0x000e240000001000 */
[----:B0-----:R-:W-:-:S04]  /*4b30*/  FFMA R0, R2, R19, -1 ;  /* 0xbf80000002007423 */ /* 0x001fc80000000013 */
[----:B------:R-:W-:-:S04]  /*4b40*/  FADD.FTZ R0, -R0, -RZ ;  /* 0x800000ff00007221 */ /* 0x000fc80000010100 */
[----:B------:R-:W-:-:S07]  /*4b50*/  FFMA R19, R19, R0, R19 ;  /* 0x0000000013137223 */ /* 0x000fce0000000013 */
.L_x_28097:
[----:B------:R-:W-:Y:S05]  /*4b60*/  BSYNC B1 ;  /* 0x0000000000017941 */ /* 0x000fea0003800000 */
.L_x_28095:
        /* <DEDUP_REMOVED lines=21> */
.L_x_28099:
[----:B------:R-:W0:Y:S02]  /*4cc0*/  MUFU.RCP R19, R2 ;  /* 0x0000000200137308 */ /* 0x000e240000001000 */
[----:B0-----:R-:W-:-:S04]  /*4cd0*/  FFMA R0, R2, R19, -1 ;  /* 0xbf80000002007423 */ /* 0x001fc80000000013 */
[----:B------:R-:W-:-:S04]  /*4ce0*/  FADD.FTZ R0, -R0, -RZ ;  /* 0x800000ff00007221 */ /* 0x000fc80000010100 */
[----:B------:R-:W-:-:S07]  /*4cf0*/  FFMA R19, R19, R0, R19 ;  /* 0x0000000013137223 */ /* 0x000fce0000000013 */
.L_x_28100:
[----:B------:R-:W-:Y:S05]  /*4d00*/  BSYNC B1 ;  /* 0x0000000000017941 */ /* 0x000fea0003800000 */
.L_x_28098:
        /* <DEDUP_REMOVED lines=21> */
.L_x_28102:
[----:B------:R-:W0:Y:S02]  /*4e60*/  MUFU.RCP R19, R2 ;  /* 0x0000000200137308 */ /* 0x000e240000001000 */
[----:B0-----:R-:W-:-:S04]  /*4e70*/  FFMA R0, R2, R19, -1 ;  /* 0xbf80000002007423 */ /* 0x001fc80000000013 */
[----:B------:R-:W-:-:S04]  /*4e80*/  FADD.FTZ R0, -R0, -RZ ;  /* 0x800000ff00007221 */ /* 0x000fc80000010100 */
[----:B------:R-:W-:-:S07]  /*4e90*/  FFMA R19, R19, R0, R19 ;  /* 0x0000000013137223 */ /* 0x000fce0000000013 */
.L_x_28103:
[----:B------:R-:W-:Y:S05]  /*4ea0*/  BSYNC B1 ;  /* 0x0000000000017941 */ /* 0x000fea0003800000 */
.L_x_28101:
        /* <DEDUP_REMOVED lines=21> */
.L_x_28105:
[----:B------:R-:W0:Y:S02]  /*5000*/  MUFU.RCP R19, R2 ;  /* 0x0000000200137308 */ /* 0x000e240000001000 */
[----:B0-----:R-:W-:-:S04]  /*5010*/  FFMA R0, R2, R19, -1 ;  /* 0xbf80000002007423 */ /* 0x001fc80000000013 */
[----:B------:R-:W-:-:S04]  /*5020*/  FADD.FTZ R0, -R0, -RZ ;  /* 0x800000ff00007221 */ /* 0x000fc80000010100 */
[----:B------:R-:W-:-:S07]  /*5030*/  FFMA R19, R19, R0, R19 ;  /* 0x0000000013137223 */ /* 0x000fce0000000013 */
.L_x_28106:
[----:B------:R-:W-:Y:S05]  /*5040*/  BSYNC B1 ;  /* 0x0000000000017941 */ /* 0x000fea0003800000 */
.L_x_28104:
        /* <DEDUP_REMOVED lines=21> */
.L_x_28108:
[----:B------:R-:W0:Y:S02]  /*51a0*/  MUFU.RCP R19, R2 ;  /* 0x0000000200137308 */ /* 0x000e240000001000 */
[----:B0-----:R-:W-:-:S04]  /*51b0*/  FFMA R0, R2, R19, -1 ;  /* 0xbf80000002007423 */ /* 0x001fc80000000013 */
[----:B------:R-:W-:-:S04]  /*51c0*/  FADD.FTZ R0, -R0, -RZ ;  /* 0x800000ff00007221 */ /* 0x000fc80000010100 */
[----:B------:R-:W-:-:S07]  /*51d0*/  FFMA R19, R19, R0, R19 ;  /* 0x0000000013137223 */ /* 0x000fce0000000013 */
.L_x_28109:
[----:B------:R-:W-:Y:S05]  /*51e0*/  BSYNC B1 ;  /* 0x0000000000017941 */ /* 0x000fea0003800000 */
.L_x_28107:
        /* <DEDUP_REMOVED lines=20> */
[----:B------:R-:W-:Y:S05]  /*5330*/  CALL.REL.NOINC `($__internal_567_$__cuda_sm20_rcp_rn_f32_slowpath) ;  /* 0x0000002000507944 */ /* 0x000fea0003c00000 */
[----:B------:R-:W-:Y:S05]  /*5340*/  BRA `(.L_x_28112) ;  /* 0x0000000000107947 */ /* 0x000fea0003800000 */
.L_x_28111:
[----:B------:R-:W0:Y:S02]  /*5350*/  MUFU.RCP R19, R2 ;  /* 0x0000000200137308 */ /* 0x000e240000001000 */
[----:B0-----:R-:W-:-:S04]  /*5360*/  FFMA R0, R2, R19, -1 ;  /* 0xbf80000002007423 */ /* 0x001fc80000000013 */
[----:B------:R-:W-:-:S04]  /*5370*/  FADD.FTZ R0, -R0, -RZ ;  /* 0x800000ff00007221 */ /* 0x000fc80000010100 */
[----:B------:R-:W-:-:S07]  /*5380*/  FFMA R19, R19, R0, R19 ;  /* 0x0000000013137223 */ /* 0x000fce0000000013 */
.L_x_28112:
[----:B------:R-:W-:Y:S05]  /*5390*/  BSYNC B1 ;  /* 0x0000000000017941 */ /* 0x000fea0003800000 */
.L_x_28110:
        /* <DEDUP_REMOVED lines=24> */
[----:B------:R-:W-:Y:S02]  /*5520*/  @!P0 LEA.HI.X R19, R2, R13, R19, 0x2, P1 ;  /* 0x0000000d02138211 */ /* 0x000fe400008f1413 */
[----:B------:R2:W3:Y:S03]  /*5530*/  F2F.F16.F32 R2, R32 ;  /* 0x0000002000027304 */ /* 0x0004e60000200800 */
[----:B------:R2:W-:Y:S01]  /*5540*/  @!P0 STG.E desc[UR8][R18.64], R53 ;  /* 0x0000003512008986 */ /* 0x0005e2000c101908 */
[----:B-1----:R-:W-:Y:S01]  /*5550*/  FMUL R41, R35, R8 ;  /* 0x0000000823297220 */ /* 0x002fe20000400000 */
[----:B0-----:R-:W-:Y:S06]  /*5560*/  @P0 BRA `(.L_x_28114) ;  /* 0x0000000000240947 */ /* 0x001fec0003800000 */
[----:B------:R-:W-:Y:S01]  /*5570*/  ULDC.64 UR4, c[0x0][0x258] ;  /* 0x0000960000047ab9 */ /* 0x000fe20000000a00 */
[----:B--2---:R-:W-:Y:S01]  /*5580*/  F2FP.F16.F32.PACK_AB R19, R26, R41 ;  /* 0x000000291a13723e */ /* 0x004fe200000000ff */
[----:B------:R-:W-:Y:S02]  /*5590*/  ULOP3.LUT UR4, UR4, 0xfffffffe, URZ, 0xc0, !UPT ;  /* 0xfffffffe04047892 */ /* 0x000fe4000f8ec03f */
[----:B------:R-:W-:-:S04]  /*55a0*/  ULOP3.LUT UR5, UR5, 0x3fffffff, URZ, 0xc0, !UPT ;  /* 0x3fffffff05057892 */ /* 0x000fc8000f8ec03f */
[----:B------:R-:W-:-:S04]  /*55b0*/  IADD3 R17, P1, R44, UR4, RZ ;  /* 0x000000042c117c10 */ /* 0x000fc8000ff3e0ff */
[----:B------:R-:W-:Y:S02]  /*55c0*/  IADD3.X R18, R45, UR5, RZ, P1, !PT ;  /* 0x000000052d127c10 */ /* 0x000fe40008ffe4ff */
[----:B------:R-:W-:-:S04]  /*55d0*/  LEA R16, P1, R17, R10, 0x2 ;  /* 0x0000000a11107211 */ /* 0x000fc800078210ff */
[----:B------:R-:W-:-:S05]  /*55e0*/  LEA.HI.X R17, R17, R13, R18, 0x2, P1 ;  /* 0x0000000d11117211 */ /* 0x000fca00008f1412 */
[----:B------:R0:W-:Y:S04]  /*55f0*/  STG.E desc[UR8][R16.64], R19 ;  /* 0x0000001310007986 */ /* 0x0001e8000c101908 */
.L_x_28114:
[----:B------:R-:W-:Y:S05]  /*5600*/  BSYNC B0 ;  /* 0x0000000000007941 */ /* 0x000fea0003800000 */
.L_x_28113:
        /* <DEDUP_REMOVED lines=8> */
[----:B------:R-:W-:-:S05]  /*5690*/  F2FP.F16.F32.PACK_AB R13, R18, R27 ;  /* 0x0000001b120d723e */ /* 0x000fca00000000ff */
[----:B------:R1:W-:Y:S02]  /*56a0*/  STG.E desc[UR8][R16.64], R13 ;  /* 0x0000000d10007986 */ /* 0x0003e4000c101908 */
.L_x_28116:
[----:B------:R-:W-:Y:S05]  /*56b0*/  BSYNC B0 ;  /* 0x0000000000007941 */ /* 0x000fea0003800000 */
.L_x_28115:
[----:B------:R-:W2:Y:S01]  /*56c0*/  S2R R10, SR_TID.X ;  /* 0x00000000000a7919 */ /* 0x000ea20000002100 */
[----:B01----:R-:W0:Y:S01]  /*56d0*/  F2F.F16.F32 R16, R29 ;  /* 0x0000001d00107304 */ /* 0x003e220000200800 */
[----:B------:R-:W1:Y:S01]  /*56e0*/  S2UR UR5, SR_CgaCtaId ;  /* 0x00000000000579c3 */ /* 0x000e620000008800 */
[----:B------:R-:W-:Y:S01]  /*56f0*/  ISETP.GE.U32.AND P1, PT, R6, R9, PT ;  /* 0x000000090600720c */ /* 0x000fe20003f26070 */
[----:B------:R-:W-:Y:S01]  /*5700*/  ULDC.64 UR6, c[0x0][0x258] ;  /* 0x0000960000067ab9 */ /* 0x000fe20000000a00 */
[----:B------:R-:W-:Y:S01]  /*5710*/  LOP3.LUT R9, R22, 0x1ffffffc, RZ, 0xc0, !PT ;  /* 0x1ffffffc16097812 */ /* 0x000fe200078ec0ff */
[----:B------:R-:W-:Y:S01]  /*5720*/  UIADD3 UR6, UP0, UR6, 0x3f, URZ ;  /* 0x0000003f06067890 */ /* 0x000fe2000ff1e03f */
[----:B------:R-:W-:Y:S01]  /*5730*/  FMNMX R24, |R33|, R24, !PT ;  /* 0x0000001821187209 */ /* 0x000fe20007800200 */
[----:B------:R-:W-:Y:S01]  /*5740*/  UMOV UR4, 0x400 ;  /* 0x0000040000047882 */ /* 0x000fe20000000000 */
[----:B------:R-:W4:Y:S01]  /*5750*/  F2F.F16.F32 R20, R20 ;  /* 0x0000001400147304 */ /* 0x000f220000200800 */
[----:B------:R-:W-:Y:S01]  /*5760*/  UIADD3.X UR7, URZ, UR7, URZ, UP0, !UPT ;  /* 0x000000073f077290 */ /* 0x000fe200087fe43f */
[----:B------:R-:W-:Y:S01]  /*5770*/  FMNMX R22, |R23|, R24, !PT ;  /* 0x0000001817167209 */ /* 0x000fe20007800200 */
[----:B------:R-:W-:Y:S01]  /*5780*/  UIADD3 UR4, UR4, 0x20, URZ ;  /* 0x0000002004047890 */ /* 0x000fe2000fffe03f */
[----:B------:R-:W-:Y:S01]  /*5790*/  BSSY B0, `(.L_x_28117) ;  /* 0x00000ae000007945 */ /* 0x000fe20003800000 */
[----:B------:R-:W-:Y:S01]  /*57a0*/  USHF.R.U32.HI UR10, URZ, 0x6, UR7 ;  /* 0x000000063f0a7899 */ /* 0x000fe20008011607 */
[----:B------:R-:W-:Y:S01]  /*57b0*/  FMNMX R22, |R35|, R22, !PT ;  /* 0x0000001623167209 */ /* 0x000fe20007800200 */
[----:B0-----:R-:W-:Y:S01]  /*57c0*/  IMAD.WIDE.U32 R16, R16, 0x10000, RZ ;  /* 0x0001000010107825 */ /* 0x001fe200078e00ff */
[----:B------:R-:W0:Y:S01]  /*57d0*/  F2F.F16.F32 R41, R41 ;  /* 0x0000002900297304 */ /* 0x000e220000200800 */
[----:B------:R-:W-:Y:S01]  /*57e0*/  USHF.R.U64 UR6, UR6, 0x6, UR7 ;  /* 0x0000000606067899 */ /* 0x000fe20008001207 */
[----:B------:R-:W-:Y:S01]  /*57f0*/  LOP3.LUT R16, R16, R21, RZ, 0xfc, !PT ;  /* 0x0000001510107212 */ /* 0x000fe200078efcff */
[----:B----4-:R-:W-:-:S05]  /*5800*/  IMAD.WIDE.U32 R20, R20, 0x10000, RZ ;  /* 0x0001000014147825 */ /* 0x010fca00078e00ff */
[----:B------:R-:W4:Y:S01]  /*5810*/  F2F.F16.F32 R13, R26 ;  /* 0x0000001a000d7304 */ /* 0x000f220000200800 */
[----:B-1----:R-:W-:Y:S01]  /*5820*/  ULEA UR4, UR5, UR4, 0x18 ;  /* 0x0000000405047291 */ /* 0x002fe2000f8ec03f */
[----:B---3--:R-:W-:Y:S01]  /*5830*/  LOP3.LUT R2, R20, R2, RZ, 0xfc, !PT ;  /* 0x0000000214027212 */ /* 0x008fe200078efcff */
[----:B--2---:R-:W-:-:S05]  /*5840*/  IMAD.IADD R19, R10, 0x1, -R9 ;  /* 0x000000010a137824 */ /* 0x004fca00078e0a09 */
[----:B------:R-:W1:Y:S01]  /*5850*/  F2F.F16.F32 R27, R27 ;  /* 0x0000001b001b7304 */ /* 0x000e620000200800 */
[----:B0-----:R-:W-:Y:S01]  /*5860*/  LOP3.LUT R32, R17, R41, RZ, 0xfc, !PT ;  /* 0x0000002911207212 */ /* 0x001fe200078efcff */
[C---:B------:R-:W-:Y:S01]  /*5870*/  IMAD R41, R12.reuse, 0x21, R28 ;  /* 0x000000210c297824 */ /* 0x040fe200078e021c */
[----:B------:R-:W-:Y:S02]  /*5880*/  SHF.R.U32.HI R10, RZ, 0x2, R10 ;  /* 0x00000002ff0a7819 */ /* 0x000fe4000001160a */
[----:B------:R-:W-:Y:S02]  /*5890*/  LOP3.LUT R17, R19, 0x1f, RZ, 0xc0, !PT ;  /* 0x0000001f13117812 */ /* 0x000fe400078ec0ff */
[----:B----4-:R-:W-:Y:S01]  /*58a0*/  LOP3.LUT R20, R21, R13, RZ, 0xfc, !PT ;  /* 0x0000000d15147212 */ /* 0x010fe200078efcff */
[----:B------:R-:W-:Y:S01]  /*58b0*/  VIADD R13, R19, 0xffffffff ;  /* 0xffffffff130d7836 */ /* 0x000fe20000000000 */
[----:B------:R-:W0:Y:S01]  /*58c0*/  F2F.F16.F32 R18, R18 ;  /* 0x0000001200127304 */ /* 0x000e220000200800 */
        /* <DEDUP_REMOVED lines=61> */
.L_x_28121:
        /* <DEDUP_REMOVED lines=51> */
.L_x_28120:
[----:B------:R-:W-:Y:S05]  /*5fd0*/  BSYNC B1 ;  /* 0x0000000000017941 */ /* 0x000fea0003800000 */
.L_x_28119:
        /* <DEDUP_REMOVED lines=15> */
.L_x_28123:
[----:B------:R-:W-:Y:S05]  /*60d0*/  BSYNC B1 ;  /* 0x0000000000017941 */ /* 0x000fea0003800000 */
.L_x_28122:
        /* <DEDUP_REMOVED lines=25> */
.L_x_28118:
[----:B------:R-:W-:Y:S05]  /*6270*/  BSYNC B0 ;  /* 0x0000000000007941 */ /* 0x000fea0003800000 */
.L_x_28117:
        /* <DEDUP_REMOVED lines=30> */
.L_x_28129:
        /* <DEDUP_REMOVED lines=53> */
.L_x_28128:
[----:B------:R-:W-:-:S07]  /*67b0*/  VIADD R13, R0, 0x5 ;  /* 0x00000005000d7836 */ /* 0x000fce0000000000 */
.L_x_28127:
[----:B------:R-:W-:Y:S05]  /*67c0*/  BSYNC B1 ;  /* 0x0000000000017941 */ /* 0x000fea0003800000 */
.L_x_28126:
        /* <DEDUP_REMOVED lines=17> */
.L_x_28131:
[----:B------:R-:W-:Y:S05]  /*68e0*/  BSYNC B1 ;  /* 0x0000000000017941 */ /* 0x000fea0003800000 */
.L_x_28130:
        /* <DEDUP_REMOVED lines=24> */
.L_x_28125:
[----:B------:R-:W-:Y:S05]  /*6a70*/  BSYNC B0 ;  /* 0x0000000000007941 */ /* 0x000fea0003800000 */
.L_x_28124:
        /* <DEDUP_REMOVED lines=42> */
.L_x_28142:
[----:B----4-:R-:W-:-:S07]  /*6d20*/  FMNMX R7, R2, R7, !PT ;  /* 0x0000000702077209 */ /* 0x010fce0007800000 */
.L_x_28134:
[----:B------:R-:W-:Y:S05]  /*6d30*/  BSYNC B0 ;  /* 0x0000000000007941 */ /* 0x000fea0003800000 */
.L_x_28133:
[----:B------:R-:W-:Y:S01]  /*6d40*/  ISETP.NE.AND P0, PT, R6, RZ, PT ;  /* 0x000000ff0600720c */ /* 0x000fe20003f05270 */
[----:B------:R-:W-:-:S12]  /*6d50*/  BSSY B0, `(.L_x_28132) ;  /* 0x0000004000007945 */ /* 0x000fd80003800000 */
[----:B------:R-:W-:Y:S05]  /*6d60*/  @P0 BRA `(.L_x_28136) ;  /* 0x0000000000080947 */ /* 0x000fea0003800000 */
[----:B--2---:R-:W2:Y:S02]  /*6d70*/  LDC.64 R2, c[0x0][0x238] ;  /* 0x00008e00ff027b82 */ /* 0x004ea40000000a00 */
[----:B--2---:R4:W-:Y:S02]  /*6d80*/  REDG.E.MAX.S32.STRONG.GPU desc[UR8][R2.64], R7 ;  /* 0x000000070200798e */ /* 0x0049e4000d10e388 */
.L_x_28136:
[----:B------:R-:W-:Y:S05]  /*6d90*/  BSYNC B0 ;  /* 0x0000000000007941 */ /* 0x000fea0003800000 */
.L_x_28132:
        /* <DEDUP_REMOVED lines=13> */
[----:B01-3--:R-:W-:Y:S05]  /*6e70*/  CALL.REL.NOINC `($__internal_567_$__cuda_sm20_rcp_rn_f32_slowpath) ;  /* 0x0000000400807944 */ /* 0x00bfea0003c00000 */
[----:B------:R-:W-:Y:S05]  /*6e80*/  BRA `(.L_x_28138) ;  /* 0x0000000000107947 */ /* 0x000fea0003800000 */
.L_x_28137:
[----:B0-23--:R-:W0:Y:S02]  /*6e90*/  MUFU.RCP R19, R8 ;  /* 0x0000000800137308 */ /* 0x00de240000001000 */
[----:B0-----:R-:W-:-:S04]  /*6ea0*/  FFMA R0, R19, R8, -1 ;  /* 0xbf80000013007423 */ /* 0x001fc80000000008 */
[----:B------:R-:W-:-:S04]  /*6eb0*/  FADD.FTZ R0, -R0, -RZ ;  /* 0x800000ff00007221 */ /* 0x000fc80000010100 */
[----:B------:R-:W-:-:S07]  /*6ec0*/  FFMA R19, R19, R0, R19 ;  /* 0x0000000013137223 */ /* 0x000fce0000000013 */
.L_x_28138:
[----:B----4-:R-:W0:Y:S02]  /*6ed0*/  LDC.64 R2, c[0x0][0x240] ;  /* 0x00009000ff027b82 */ /* 0x010e240000000a00 */
[----:B0-----:R-:W-:Y:S01]  /*6ee0*/  STG.E desc[UR8][R2.64], R19 ;  /* 0x0000001302007986 */ /* 0x001fe2000c101908 */
[----:B------:R-:W-:Y:S05]  /*6ef0*/  EXIT ;  /* 0x000000000000794d */ /* 0x000fea0003800000 */
.L_x_28135:
[----:B------:R-:W-:Y:S01]  /*6f00*/  HFMA2.MMA R9, -RZ, RZ, 0, 1.847743988037109375e-06 ;  /* 0x0000001fff097435 */ /* 0x000fe200000001ff */
[----:B------:R-:W-:Y:S02]  /*6f10*/  IMAD.MOV.U32 R5, RZ, RZ, 0x4 ;  /* 0x00000004ff057424 */ /* 0x000fe400078e00ff */
[----:B------:R-:W-:-:S08]  /*6f20*/  IMAD.MOV.U32 R4, RZ, RZ, -0x1 ;  /* 0xffffffffff047424 */ /* 0x000fd000078e00ff */
[----:B01234-:R-:W-:Y:S05]  /*6f30*/  WARPSYNC.COLLECTIVE R4, `(.L_x_28139) ;  /* 0x0000000004087348 */ /* 0x01ffea0003c00000 */
[----:B----4-:R4:W0:Y:S02]  /*6f40*/  SHFL.DOWN P0, R7, R0, R5, R9 ;  /* 0x0800000500077389 */ /* 0x0108240000000009 */
[----:B01234-:R-:W-:Y:S01]  /*6f50*/  ENDCOLLECTIVE ;  /* 0x000000000000791b */ /* 0x01ffe20003800000 */
.L_x_28139:
[----:B------:R-:W-:Y:S01]  /*6f60*/  HFMA2.MMA R5, -RZ, RZ, 0, 1.1920928955078125e-07 ;  /* 0x00000002ff057435 */ /* 0x000fe200000001ff */
[----:B------:R-:W-:-:S04]  /*6f70*/  MOV R3, R7 ;  /* 0x0000000700037202 */ /* 0x000fc80000000f00 */
[----:B------:R-:W-:-:S05]  /*6f80*/  FMNMX R3, R3, R0, !PT ;  /* 0x0000000003037209 */ /* 0x000fca0007800000 */
[----:B------:R-:W-:-:S07]  /*6f90*/  IMAD.MOV.U32 R0, RZ, RZ, R3 ;  /* 0x000000ffff007224 */ /* 0x000fce00078e0003 */
[----:B------:R-:W-:Y:S05]  /*6fa0*/  WARPSYNC.COLLECTIVE R4, `(.L_x_28140) ;  /* 0x0000000004087348 */ /* 0x000fea0003c00000 */
[----:B------:R0:W1:Y:S02]  /*6fb0*/  SHFL.DOWN P0, R7, R0, R5, R9 ;  /* 0x0800000500077389 */ /* 0x0000640000000009 */
[----:B01----:R-:W-:Y:S01]  /*6fc0*/  ENDCOLLECTIVE ;  /* 0x000000000000791b */ /* 0x003fe20003800000 */
.L_x_28140:
[----:B------:R-:W-:Y:S02]  /*6fd0*/  IMAD.MOV.U32 R5, RZ, RZ, 0x1 ;  /* 0x00000001ff057424 */ /* 0x000fe400078e00ff */
[----:B------:R-:W-:-:S05]  /*6fe0*/  IMAD.MOV.U32 R2, RZ, RZ, R7 ;  /* 0x000000ffff027224 */ /* 0x000fca00078e0007 */
[----:B------:R-:W-:-:S04]  /*6ff0*/  FMNMX R2, R3, R2, !PT ;  /* 0x0000000203027209 */ /* 0x000fc80007800000 */
[----:B------:R-:W-:-:S07]  /*7000*/  MOV R0, R2 ;  /* 0x0000000200007202 */ /* 0x000fce0000000f00 */
[----:B------:R-:W-:Y:S05]  /*7010*/  WARPSYNC.COLLECTIVE R4, `(.L_x_28141) ;  /* 0x0000000004087348 */ /* 0x000fea0003c00000 */
[----:B------:R0:W1:Y:S02]  /*7020*/  SHFL.DOWN P0, R7, R0, R5, R9 ;  /* 0x0800000500077389 */ /* 0x0000640000000009 */
[----:B01----:R-:W-:Y:S01]  /*7030*/  ENDCOLLECTIVE ;  /* 0x000000000000791b */ /* 0x003fe20003800000 */
.L_x_28141:
[----:B------:R-:W-:Y:S05]  /*7040*/  BRA `(.L_x_28142) ;  /* 0xfffffffc00347947 */ /* 0x000fea000383ffff */
        .weak           $__internal_566_$__cuda_sm20_div_u64
        .type           $__internal_566_$__cuda_sm20_div_u64,@function
        .size           $__internal_566_$__cuda_sm20_div_u64,($__internal_567_$__cuda_sm20_rcp_rn_f32_slowpath - $__internal_566_$__cuda_sm20_div_u64)
$__internal_566_$__cuda_sm20_div_u64:
        /* <DEDUP_REMOVED lines=66> */
[----:B------:R-:W-:Y:S06]  /*7470*/  RET.REL.NODEC R4 `(_ZN18transformer_engine6detail38cast_transpose_fused_kernel_notalignedILb0ELb0ELb1EfNS_16CTDBiasDActParamIff6__halffEELi2ELi4ENS_5EmptyEXadL_ZNS_5qgeluIffEET_T0_RKS5_EEEEvT3_mmm) ;  /* 0xffffff8804e07950 */ /* 0x000fec0003c3ffff */
        .weak           $__internal_567_$__cuda_sm20_rcp_rn_f32_slowpath
        .type           $__internal_567_$__cuda_sm20_rcp_rn_f32_slowpath,@function
        .size           $__internal_567_$__cuda_sm20_rcp_rn_f32_slowpath,(.L_x_35052 - $__internal_567_$__cuda_sm20_rcp_rn_f32_slowpath)
$__internal_567_$__cuda_sm20_rcp_rn_f32_slowpath:
        /* <DEDUP_REMOVED lines=15> */
.L_x_28144:
        /* <DEDUP_REMOVED lines=33> */
.L_x_28146:
[----:B------:R0:W1:Y:S02]  /*7780*/  MUFU.RCP R19, R0 ;  /* 0x0000000000137308 */ /* 0x0000640000001000 */
.L_x_28145:
[----:B------:R-:W-:Y:S05]  /*7790*/  BSYNC B0 ;  /* 0x0000000000007941 */ /* 0x000fea0003800000 */
.L_x_28143:
[----:B------:R-:W-:Y:S01]  /*77a0*/  IMAD.MOV.U32 R20, RZ, RZ, R2 ;  /* 0x000000ffff147224 */ /* 0x000fe200078e0002 */
[----:B------:R-:W-:-:S04]  /*77b0*/  MOV R21, 0x0 ;  /* 0x0000000000157802 */ /* 0x000fc80000000f00 */
[----:B01----:R-:W-:Y:S05]  /*77c0*/  RET.REL.NODEC R20 `(_ZN18transformer_engine6detail38cast_transpose_fused_kernel_notalignedILb0ELb0ELb1EfNS_16CTDBiasDActParamIff6__halffEELi2ELi4ENS_5EmptyEXadL_ZNS_5qgeluIffEET_T0_RKS5_EEEEvT3_mmm) ;  /* 0xffffff88140c7950 */ /* 0x003fea0003c3ffff */
.L_x_28147:
        /* <DEDUP_REMOVED lines=11> */
.L_x_35052:


//--------------------- .text._ZN18transformer_engine6detail38cast_transpose_fused_kernel_notalignedILb0ELb0ELb1EfNS_16CTDBiasDActParamIffffEELi2ELi2ENS_5EmptyEXadL_ZNS_5qgeluIffEET_T0_RKS4_EEEEvT3_mmm --------------------------
	.section	.text._ZN18transformer_engine6detail38cast_transpose_fused_kernel_notalignedILb0ELb0ELb1EfNS_16CTDBiasDActParamIffffEELi2ELi2ENS_5EmptyEXadL_ZNS_5qgeluIffEET_T0_RKS4_EEEEvT3_mmm,"ax",@progbits
	.align	128
        .global         _ZN18transformer_engine6detail38cast_transpose_fused_kernel_notalignedILb0ELb0ELb1EfNS_16CTDBiasDActParamIffffEELi2ELi2ENS_5EmptyEXadL_ZNS_5qgeluIffEET_T0_RKS4_EEEEvT3_mmm
        .type           _ZN18transformer_engine6detail38cast_transpose_fused_kernel_notalignedILb0ELb0ELb1EfNS_16CTDBiasDActParamIffffEELi2ELi2ENS_5EmptyEXadL_ZNS_5qgeluIffEET_T0_RKS4_EEEEvT3_mmm,@function
        .size           _ZN18transformer_engine6detail38cast_transpose_fused_kernel_notalignedILb0ELb0ELb1EfNS_16CTDBiasDActParamIffffEELi2ELi2ENS_5EmptyEXadL_ZNS_5qgeluIffEET_T0_RKS4_EEEEvT3_mmm,(.L_x_35054 - _ZN18transformer_engine6detail38cast_transpose_fused_kernel_notalignedILb0ELb0ELb1EfNS_16CTDBiasDActParamIffffEELi2ELi2ENS_5EmptyEXadL_ZNS_5qgeluIffEET_T0_RKS4_EEEEvT3_mmm)
        .other          _ZN18transformer_engine6detail38cast_transpose_fused_kernel_notalignedILb0ELb0ELb1EfNS_16CTDBiasDActParamIffffEELi2ELi2ENS_5EmptyEXadL_ZNS_5qgeluIffEET_T0_RKS4_EEEEvT3_mmm,@"STO_CUDA_ENTRY STV_DEFAULT"
_ZN18transformer_engine6detail38cast_transpose_fused_kernel_notalignedILb0ELb0ELb1EfNS_16CTDBiasDActParamIffffEELi2ELi2ENS_5EmptyEXadL_ZNS_5qgeluIffEET_T0_RKS4_EEEEvT3_mmm:
.text._ZN18transformer_engine6detail38cast_transpose_fused_kernel_notalignedILb0ELb0ELb1EfNS_16CTDBiasDActParamIffffEELi2ELi2ENS_5EmptyEXadL_ZNS_5qgeluIffEET_T0_RKS4_EEEEvT3_mmm:
        /* <DEDUP_REMOVED lines=20> */
[----:B------:R-:W-:Y:S05]  /*0140*/  CALL.REL.NOINC `($__internal_568_$__cuda_sm20_div_u64) ;  /* 0x0000004000e47944 */ /* 0x000fea0003c00000 */
        /* <DEDUP_REMOVED lines=8> */
.L_x_28148:
[----:B------:R-:W0:Y:S01]  /*01d0*/  I2F.U32.RP R4, UR6 ;  /* 0x0000000600047d06 */ /* 0x000e220008209000 */
[----:B------:R-:W-:Y:S01]  /*01e0*/  ISETP.NE.U32.AND P2, PT, RZ, UR6, PT ;  /* 0x00000006ff007c0c */ /* 0x000fe2000bf45070 */
[----:B------:R-:W-:Y:S02]  /*01f0*/  IMAD.MOV.U32 R19, RZ, RZ, RZ ;  /* 0x000000ffff137224 */ /* 0x000fe400078e00ff */
[----:B------:R-:W-:-:S04]  /*0200*/  IMAD.MOV.U32 R55, RZ, RZ, RZ ;  /* 0x000000ffff377224 */ /* 0x000fc800078e00ff */
[----:B0-----:R-:W0:Y:S02]  /*0210*/  MUFU.RCP R4, R4 ;  /* 0x0000000400047308 */ /* 0x001e240000001000 */
[----:B0-----:R-:W-:-:S06]  /*0220*/  VIADD R2, R4, 0xffffffe ;  /* 0x0ffffffe04027836 */ /* 0x001fcc0000000000 */
[----:B------:R0:W1:Y:S02]  /*0230*/  F2I.FTZ.U32.TRUNC.NTZ R3, R2 ;  /* 0x0000000200037305 */ /* 0x000064000021f000 */
[----:B0-----:R-:W-:Y:S01]  /*0240*/  IMAD.MOV.U32 R2, RZ, RZ, RZ ;  /* 0x000000ffff027224 */ /* 0x001fe200078e00ff */
[----:B-1----:R-:W-:-:S05]  /*0250*/  IADD3 R5, RZ, -R3, RZ ;  /* 0x80000003ff057210 */ /* 0x002fca0007ffe0ff */
        /* <DEDUP_REMOVED lines=9> */
[----:B------:R-:W-:Y:S02]  /*02f0*/  @P1 IADD3 R54, R54, 0x1, RZ ;  /* 0x0000000136361810 */ /* 0x000fe40007ffe0ff */
[----:B------:R-:W-:-:S05]  /*0300*/  @!P2 LOP3.LUT R54, RZ, UR6, RZ, 0x33, !PT ;  /* 0x00000006ff36ac12 */ /* 0x000fca000f8e33ff */
[----:B------:R-:W-:-:S04]  /*0310*/  IMAD.MOV R3, RZ, RZ, -R54 ;  /* 0x000000ffff037224 */ /* 0x000fc800078e0a36 */
[----:B------:R-:W-:-:S07]  /*0320*/  IMAD R18, R3, UR6, R28 ;  /* 0x0000000603127c24 */ /* 0x000fce000f8e021c */
.L_x_28149:
        /* <DEDUP_REMOVED lines=26> */
[----:B------:R-:W-:Y:S02]  /*04d0*/  SEL R9, R9, 0x20, P1 ;  /* 0x0000002009097807 */ /* 0x000fe40000800000 */
[----:B------:R-:W-:-:S02]  /*04e0*/  SHF.R.U32.HI R11, RZ, 0x2, R14 ;  /* 0x00000002ff0b7819 */ /* 0x000fc4000001160e */
[----:B------:R-:W-:Y:S02]  /*04f0*/  SEL R8, R8, 0x20, P0 ;  /* 0x0000002008087807 */ /* 0x000fe40000000000 */
[----:B------:R-:W-:Y:S02]  /*0500*/  LOP3.LUT R21, R12, 0x1f, RZ, 0xc0, !PT ;  /* 0x0000001f0c157812 */ /* 0x000fe400078ec0ff */
[----:B------:R-:W-:Y:S02]  /*0510*/  ISETP.GE.U32.AND P0, PT, R10, R9, PT ;  /* 0x000000090a00720c */ /* 0x000fe40003f06070 */
[----:B------:R-:W-:Y:S02]  /*0520*/  LOP3.LUT R11, R11, 0x38, RZ, 0xc0, !PT ;  /* 0x000000380b0b7812 */ /* 0x000fe400078ec0ff */
[----:B------:R-:W-:Y:S02]  /*0530*/  ISETP.LT.U32.AND P0, PT, R21, R8, !P0 ;  /* 0x000000081500720c */ /* 0x000fe40004701070 */
[----:B------:R-:W-:Y:S01]  /*0540*/  LEA R37, P1, R2, UR8, 0x8 ;  /* 0x0000000802257c11 */ /* 0x000fe2000f8240ff */
[----:B------:R-:W-:Y:S01]  /*0550*/  IMAD.WIDE.U32 R40, R11, UR13, RZ ;  /* 0x0000000d0b287c25 */ /* 0x000fe2000f8e00ff */
[----:B------:R-:W-:-:S03]  /*0560*/  IADD3 R3, R3, R5, RZ ;  /* 0x0000000503037210 */ /* 0x000fc60007ffe0ff */
[----:B------:R-:W-:Y:S01]  /*0570*/  IMAD R49, R11, UR14, RZ ;  /* 0x0000000e0b317c24 */ /* 0x000fe2000f8e02ff */
[----:B------:R-:W-:Y:S02]  /*0580*/  IADD3 R31, P2, R21, R40, RZ ;  /* 0x00000028151f7210 */ /* 0x000fe40007f5e0ff */
[----:B------:R-:W-:Y:S01]  /*0590*/  LEA.HI.X R36, R2, UR9, R3, 0x8, P1 ;  /* 0x0000000902247c11 */ /* 0x000fe200088f4403 */
[----:B------:R-:W-:Y:S01]  /*05a0*/  IMAD.IADD R49, R41, 0x1, R49 ;  /* 0x0000000129317824 */ /* 0x000fe200078e0231 */
[----:B------:R-:W-:Y:S01]  /*05b0*/  ULDC.64 UR8, c[0x0][0x208] ;  /* 0x0000820000087ab9 */ /* 0x000fe20000000a00 */
[----:B------:R-:W-:Y:S02]  /*05c0*/  @P0 LEA R6, P1, R31, R37, 0x3 ;  /* 0x000000251f060211 */ /* 0x000fe400078218ff */
[----:B------:R-:W-:-:S05]  /*05d0*/  IMAD.X R30, RZ, RZ, R49, P2 ;  /* 0x000000ffff1e7224 */ /* 0x000fca00010e0631 */
[----:B------:R-:W-:-:S05]  /*05e0*/  @P0 LEA.HI.X R7, R31, R36, R30, 0x3, P1 ;  /* 0x000000241f070211 */ /* 0x000fca00008f1c1e */
[----:B------:R0:W2:Y:S01]  /*05f0*/  @P0 LDG.E.64 R26, desc[UR8][R6.64] ;  /* 0x00000008061a0981 */ /* 0x0000a2000c1e1b00 */
[----:B------:R-:W-:Y:S01]  /*0600*/  ISETP.NE.U32.AND P1, PT, RZ, UR18, PT ;  /* 0x00000012ff007c0c */ /* 0x000fe2000bf25070 */
[----:B------:R-:W-:Y:S02]  /*0610*/  VIADD R4, R10, 0x1 ;  /* 0x000000010a047836 */ /* 0x000fe40000000000 */
[----:B------:R-:W-:Y:S01]  /*0620*/  VIADD R47, R12, 0xffffffff ;  /* 0xffffffff0c2f7836 */ /* 0x000fe20000000000 */
[----:B------:R-:W-:Y:S01]  /*0630*/  ISETP.NE.AND.EX P1, PT, RZ, UR19, PT, P1 ;  /* 0x00000013ff007c0c */ /* 0x000fe2000bf25310 */
[----:B------:R-:W-:Y:S01]  /*0640*/  IMAD.U32 R23, RZ, RZ, UR13 ;  /* 0x0000000dff177e24 */ /* 0x000fe2000f8e00ff */
[----:B------:R-:W-:Y:S02]  /*0650*/  ISETP.GE.U32.AND P2, PT, R4, R9, PT ;  /* 0x000000090400720c */ /* 0x000fe40003f46070 */
[----:B------:R-:W-:-:S04]  /*0660*/  LOP3.LUT R47, R47, 0x1f, RZ, 0xc0, !PT ;  /* 0x0000001f2f2f7812 */ /* 0x000fc800078ec0ff */
[C---:B------:R-:W-:Y:S02]  /*0670*/  ISETP.LT.U32.AND P2, PT, R47.reuse, R8, !P2 ;  /* 0x000000082f00720c */ /* 0x040fe40005741070 */
[----:B------:R-:W-:-:S03]  /*0680*/  IADD3 R4, P3, R47, R40, RZ ;  /* 0x000000282f047210 */ /* 0x000fc60007f7e0ff */
[----:B------:R-:W1:Y:S01]  /*0690*/  @P1 LDC.64 R24, c[0x0][0x230] ;  /* 0x00008c00ff181b82 */ /* 0x000e620000000a00 */
[----:B------:R-:W-:Y:S01]  /*06a0*/  IADD3.X R5, RZ, R49, RZ, P3, !PT ;  /* 0x00000031ff057210 */ /* 0x000fe20001ffe4ff */
[----:B------:R-:W-:Y:S01]  /*06b0*/  IMAD.MOV.U32 R39, RZ, RZ, 0x437c0000 ;  /* 0x437c0000ff277424 */ /* 0x000fe200078e00ff */
[----:B------:R-:W-:-:S05]  /*06c0*/  @P0 IADD3 R32, P3, R31, UR13, RZ ;  /* 0x0000000d1f200c10 */ /* 0x000fca000ff7e0ff */
[----:B------:R-:W-:Y:S01]  /*06d0*/  VOTEU.ANY UP0, P2 ;  /* 0x00000000003f7886 */ /* 0x000fe20001000100 */
[----:B------:R-:W-:-:S04]  /*06e0*/  @P2 IMAD.WIDE.U32 R22, R23, 0x3, R4 ;  /* 0x0000000317162825 */ /* 0x000fc800078e0004 */
[----:B------:R-:W-:Y:S01]  /*06f0*/  @UP0 ULOP3.LUT UR4, UR4, 0xfffffffe, URZ, 0xc0, !UPT ;  /* 0xfffffffe04040892 */ /* 0x000fe2000f8ec03f */
[----:B-1----:R1:W3:Y:S01]  /*0700*/  @P1 LDG.E R15, desc[UR8][R24.64] ;  /* 0x00000008180f1981 */ /* 0x0022e2000c1e1900 */
[----:B------:R-:W-:-:S04]  /*0710*/  @UP0 ULOP3.LUT UR5, UR5, 0x1fffffff, URZ, 0xc0, !UPT ;  /* 0x1fffffff05050892 */ /* 0x000fc8000f8ec03f */
[----:B------:R-:W-:Y:S01]  /*0720*/  @P2 IADD3 R17, P4, R4, UR4, RZ ;  /* 0x0000000404112c10 */ /* 0x000fe2000ff9e0ff */
[----:B------:R-:W-:-:S03]  /*0730*/  @UP0 UIMAD UR10, UR14, 0x3, URZ ;  /* 0x000000030e0a08a4 */ /* 0x000fc6000f8e023f */
[----:B------:R-:W-:Y:S02]  /*0740*/  @P2 IADD3.X R20, R5, UR5, RZ, P4, !PT ;  /* 0x0000000505142c10 */ /* 0x000fe4000a7fe4ff */
[----:B------:R-:W-:Y:S02]  /*0750*/  CS2R R34, SRZ ;  /* 0x0000000000227805 */ /* 0x000fe4000001ff00 */
[-C--:B------:R-:W-:Y:S01]  /*0760*/  @P2 LEA R16, P4, R17, R37.reuse, 0x3 ;  /* 0x0000002511102211 */ /* 0x080fe200078818ff */
[----:B0-----:R-:W-:Y:S01]  /*0770*/  @P2 VIADD R7, R23, UR10 ;  /* 0x0000000a17072c36 */ /* 0x001fe20008000000 */
[----:B------:R-:W-:Y:S01]  /*0780*/  @P2 LEA R6, P5, R22, R37, 0x3 ;  /* 0x0000002516062211 */ /* 0x000fe200078a18ff */
[----:B------:R-:W-:Y:S01]  /*0790*/  IMAD.MOV.U32 R23, RZ, RZ, 0x3bbb989d ;  /* 0x3bbb989dff177424 */ /* 0x000fe200078e00ff */
[----:B------:R-:W-:Y:S02]  /*07a0*/  @P2 LEA.HI.X R17, R17, R36, R20, 0x3, P4 ;  /* 0x0000002411112211 */ /* 0x000fe400020f1c14 */
[----:B------:R-:W-:-:S02]  /*07b0*/  @P0 IADD3.X R33, R30, UR14, RZ, P3, !PT ;  /* 0x0000000e1e210c10 */ /* 0x000fc40009ffe4ff */
[----:B-1----:R-:W-:Y:S02]  /*07c0*/  CS2R R24, SRZ ;  /* 0x0000000000187805 */ /* 0x002fe4000001ff00 */
[-C--:B------:R-:W-:Y:S01]  /*07d0*/  @P2 LEA.HI.X R7, R22, R36.reuse, R7, 0x3, P5 ;  /* 0x0000002416072211 */ /* 0x080fe200028f1c07 */
[----:B------:R-:W-:Y:S01]  /*07e0*/  IMAD R19, R19, UR16, RZ ;  /* 0x0000001013137c24 */ /* 0x000fe2000f8e02ff */
[C---:B------:R-:W-:Y:S01]  /*07f0*/  @P0 LEA R4, P3, R32.reuse, R37, 0x3 ;  /* 0x0000002520040211 */ /* 0x040fe200078618ff */
[----:B------:R-:W-:Y:S02]  /*0800*/  ULDC.64 UR4, c[0x0][0x220] ;  /* 0x0000880000047ab9 */ /* 0x000fe40000000a00 */
        /* <DEDUP_REMOVED lines=38> */
[----:B-----5:R-:W-:Y:S05]  /*0a70*/  CALL.REL.NOINC `($__internal_569_$__cuda_sm20_rcp_rn_f32_slowpath) ;  /* 0x0000003c00a47944 */ /* 0x020fea0003c00000 */
[----:B------:R-:W-:Y:S05]  /*0a80*/  BRA `(.L_x_28152) ;  /* 0x0000000000107947 */ /* 0x000fea0003800000 */
.L_x_28151:
[----:B------:R-:W0:Y:S02]  /*0a90*/  MUFU.RCP R17, R22 ;  /* 0x0000001600117308 */ /* 0x000e240000001000 */
[----:B0-----:R-:W-:-:S04]  /*0aa0*/  FFMA R0, R22, R17, -1 ;  /* 0xbf80000016007423 */ /* 0x001fc80000000011 */
[----:B------:R-:W-:-:S04]  /*0ab0*/  FADD.FTZ R0, -R0, -RZ ;  /* 0x800000ff00007221 */ /* 0x000fc80000010100 */
[----:B------:R-:W-:-:S07]  /*0ac0*/  FFMA R17, R17, R0, R17 ;  /* 0x0000000011117223 */ /* 0x000fce0000000011 */
.L_x_28152:
[----:B------:R-:W-:Y:S05]  /*0ad0*/  BSYNC B1 ;  /* 0x0000000000017941 */ /* 0x000fea0003800000 */
.L_x_28150:
        /* <DEDUP_REMOVED lines=19> */
[----:B-----5:R-:W-:Y:S05]  /*0c10*/  CALL.REL.NOINC `($__internal_569_$__cuda_sm20_rcp_rn_f32_slowpath) ;  /* 0x0000003c003c7944 */ /* 0x020fea0003c00000 */
[----:B------:R-:W-:Y:S05]  /*0c20*/  BRA `(.L_x_28155) ;  /* 0x0000000000107947 */ /* 0x000fea0003800000 */
.L_x_28154:
[----:B------:R-:W0:Y:S02]  /*0c30*/  MUFU.RCP R17, R16 ;  /* 0x0000001000117308 */ /* 0x000e240000001000 */
[----:B0-----:R-:W-:-:S04]  /*0c40*/  FFMA R0, R16, R17, -1 ;  /* 0xbf80000010007423 */ /* 0x001fc80000000011 */
[----:B------:R-:W-:-:S04]  /*0c50*/  FADD.FTZ R0, -R0, -RZ ;  /* 0x800000ff00007221 */ /* 0x000fc80000010100 */
[----:B------:R-:W-:-:S07]  /*0c60*/  FFMA R17, R17, R0, R17 ;  /* 0x0000000011117223 */ /* 0x000fce0000000011 */
.L_x_28155:
[----:B------:R-:W-:Y:S05]  /*0c70*/  BSYNC B1 ;  /* 0x0000000000017941 */ /* 0x000fea0003800000 */
.L_x_28153:
        /* <DEDUP_REMOVED lines=19> */
[----:B------:R-:W-:Y:S05]  /*0db0*/  CALL.REL.NOINC `($__internal_569_$__cuda_sm20_rcp_rn_f32_slowpath) ;  /* 0x0000003800d47944 */ /* 0x000fea0003c00000 */
[----:B------:R-:W-:Y:S05]  /*0dc0*/  BRA `(.L_x_28158) ;  /* 0x0000000000107947 */ /* 0x000fea0003800000 */
.L_x_28157:
[----:B------:R-:W0:Y:S02]  /*0dd0*/  MUFU.RCP R17, R16 ;  /* 0x0000001000117308 */ /* 0x000e240000001000 */
[----:B0-----:R-:W-:-:S04]  /*0de0*/  FFMA R0, R16, R17, -1 ;  /* 0xbf80000010007423 */ /* 0x001fc80000000011 */
[----:B------:R-:W-:-:S04]  /*0df0*/  FADD.FTZ R0, -R0, -RZ ;  /* 0x800000ff00007221 */ /* 0x000fc80000010100 */
[----:B------:R-:W-:-:S07]  /*0e00*/  FFMA R17, R17, R0, R17 ;  /* 0x0000000011117223 */ /* 0x000fce0000000011 */
.L_x_28158:
[----:B------:R-:W-:Y:S05]  /*0e10*/  BSYNC B1 ;  /* 0x0000000000017941 */ /* 0x000fea0003800000 */
.L_x_28156:
        /* <DEDUP_REMOVED lines=21> */
.L_x_28160:
[----:B------:R-:W0:Y:S02]  /*0f70*/  MUFU.RCP R17, R16 ;  /* 0x0000001000117308 */ /* 0x000e240000001000 */
[----:B0-----:R-:W-:-:S04]  /*0f80*/  FFMA R0, R16, R17, -1 ;  /* 0xbf80000010007423 */ /* 0x001fc80000000011 */
[----:B------:R-:W-:-:S04]  /*0f90*/  FADD.FTZ R0, -R0, -RZ ;  /* 0x800000ff00007221 */ /* 0x000fc80000010100 */
[----:B------:R-:W-:-:S07]  /*0fa0*/  FFMA R17, R17, R0, R17 ;  /* 0x0000000011117223 */ /* 0x000fce0000000011 */
.L_x_28161:
[----:B------:R-:W-:Y:S05]  /*0fb0*/  BSYNC B1 ;  /* 0x0000000000017941 */ /* 0x000fea0003800000 */
.L_x_28159:
[CC--:B------:R-:W-:Y:S01]  /*0fc0*/  ISETP.GE.U32.AND P0, PT, R10.reuse, R9.reuse, PT ;  /* 0x000000090a00720c */ /* 0x0c0fe20003f06070 */
[----:B------:R-:W-:Y:S01]  /*0fd0*/  VIADD R0, R10, 0x2 ;  /* 0x000000020a007836 */ /* 0x000fe20000000000 */
[----:B------:R-:W-:Y:S02]  /*0fe0*/  ULDC.64 UR4, c[0x0][0x258] ;  /* 0x0000960000047ab9 */ /* 0x000fe40000000a00 */
[----:B------:R-:W-:Y:S01]  /*0ff0*/  ISETP.GE.U32.OR P0, PT, R21, R8, P0 ;  /* 0x000000081500720c */ /* 0x000fe20000706470 */
[----:B------:R-:W-:Y:S01]  /*1000*/  VIADD R21, R12, 0x1e ;  /* 0x0000001e0c157836 */ /* 0x000fe20000000000 */
[----:B------:R-:W-:Y:S01]  /*1010*/  ISETP.GE.U32.AND P1, PT, R0, R9, PT ;  /* 0x000000090000720c */ /* 0x000fe20003f26070 */
[----:B------:R-:W-:Y:S01]  /*1020*/  ULOP3.LUT UR4, UR4, 0xfffffffe, URZ, 0xc0, !UPT ;  /* 0xfffffffe04047892 */ /* 0x000fe2000f8ec03f */
[----:B------:R-:W-:Y:S01]  /*1030*/  FMUL R0, R17, R25 ;  /* 0x0000001911007220 */ /* 0x000fe20000400000 */
[----:B------:R-:W-:Y:S01]  /*1040*/  IMAD.U32 R25, RZ, RZ, UR13 ;  /* 0x0000000dff197e24 */ /* 0x000fe2000f8e00ff */
[----:B------:R-:W-:-:S03]  /*1050*/  LOP3.LUT R21, R21, 0x1f, RZ, 0xc0, !PT ;  /* 0x0000001f15157812 */ /* 0x000fc600078ec0ff */
[----:B------:R-:W-:Y:S02]  /*1060*/  MOV R18, UR4 ;  /* 0x0000000400127c02 */ /* 0x000fe40008000f00 */
[----:B------:R-:W-:Y:S02]  /*1070*/  ISETP.LT.U32.AND P1, PT, R21, R8, !P1 ;  /* 0x000000081500720c */ /* 0x000fe40004f21070 */
[----:B------:R-:W-:Y:S02]  /*1080*/  IADD3 R48, P3, R18, R40, RZ ;  /* 0x0000002812307210 */ /* 0x000fe40007f7e0ff */
[----:B------:R-:W-:Y:S02]  /*1090*/  CS2R R40, SRZ ;  /* 0x0000000000287805 */ /* 0x000fe4000001ff00 */
[C---:B------:R-:W-:Y:S02]  /*10a0*/  @!P0 LEA R16, P2, R31.reuse, R6, 0x3 ;  /* 0x000000061f108211 */ /* 0x040fe400078418ff */
[----:B------:R-:W-:-:S02]  /*10b0*/  @!P0 IADD3 R15, P4, R31, UR13, RZ ;  /* 0x0000000d1f0f8c10 */ /* 0x000fc4000ff9e0ff */
[----:B------:R-:W-:Y:S02]  /*10c0*/  IADD3.X R49, R49, UR5, RZ, P3, !PT ;  /* 0x0000000531317c10 */ /* 0x000fe40009ffe4ff */
[----:B------:R-:W-:Y:S02]  /*10d0*/  @!P0 LEA.HI.X R17, R31, R3, R30, 0x3, P2 ;  /* 0x000000031f118211 */ /* 0x000fe400010f1c1e */
[----:B------:R-:W-:Y:S01]  /*10e0*/  IADD3 R26, P3, R21, R48, RZ ;  /* 0x00000030151a7210 */ /* 0x000fe20007f7e0ff */
[----:B------:R-:W-:Y:S01]  /*10f0*/  VOTEU.ANY UP0, P1 ;  /* 0x00000000003f7886 */ /* 0x000fe20000800100 */
[----:B------:R-:W-:Y:S02]  /*1100*/  @!P0 IADD3.X R30, R30, UR14, RZ, P4, !PT ;  /* 0x0000000e1e1e8c10 */ /* 0x000fe4000a7fe4ff */
[----:B------:R-:W-:Y:S01]  /*1110*/  @!P0 LEA R50, P2, R15, R6, 0x3 ;  /* 0x000000060f328211 */ /* 0x000fe200078418ff */
[----:B------:R-:W-:Y:S01]  /*1120*/  IMAD.X R27, RZ, RZ, R49, P3 ;  /* 0x000000ffff1b7224 */ /* 0x000fe200018e0631 */
[----:B------:R-:W-:-:S02]  /*1130*/  @UP0 UIMAD UR4, UR14, 0x3, URZ ;  /* 0x000000030e0408a4 */ /* 0x000fc4000f8e023f */
[----:B------:R-:W-:Y:S01]  /*1140*/  @!P0 LEA.HI.X R51, R15, R3, R30, 0x3, P2 ;  /* 0x000000030f338211 */ /* 0x000fe200010f1c1e */
[----:B------:R-:W-:Y:S01]  /*1150*/  @P1 IMAD.WIDE.U32 R24, R25, 0x3, R26 ;  /* 0x0000000319181825 */ /* 0x000fe200078e001a */
[----:B------:R-:W-:-:S03]  /*1160*/  @P1 IADD3 R19, P2, R26, R18, RZ ;  /* 0x000000121a131210 */ /* 0x000fc60007f5e0ff */
[----:B------:R-:W-:Y:S01]  /*1170*/  FMUL R26, R23, UR10 ;  /* 0x0000000a171a7c20 */ /* 0x000fe20008400000 */
[----:B------:R-:W-:Y:S01]  /*1180*/  CS2R R30, SRZ ;  /* 0x00000000001e7805 */ /* 0x000fe2000001ff00 */
[----:B------:R-:W-:Y:S01]  /*1190*/  @P1 VIADD R15, R25, UR4 ;  /* 0x00000004190f1c36 */ /* 0x000fe20008000000 */
[----:B------:R-:W-:Y:S01]  /*11a0*/  @P1 IADD3.X R20, R27, UR5, RZ, P2, !PT ;  /* 0x000000051b141c10 */ /* 0x000fe200097fe4ff */
[----:B------:R-:W-:Y:S01]  /*11b0*/  FMUL R27, R38, UR10 ;  /* 0x0000000a261b7c20 */ /* 0x000fe20008400000 */
[-C--:B------:R-:W-:Y:S01]  /*11c0*/  @P1 LEA R42, P3, R24, R37.reuse, 0x3 ;  /* 0x00000025182a1211 */ /* 0x080fe200078618ff */
[----:B------:R-:W-:Y:S01]  /*11d0*/  FMUL R25, R0, UR10 ;  /* 0x0000000a00197c20 */ /* 0x000fe20008400000 */
[C---:B------:R-:W-:Y:S02]  /*11e0*/  @P1 LEA R44, P2, R19.reuse, R37, 0x3 ;  /* 0x00000025132c1211 */ /* 0x040fe400078418ff */
[----:B------:R0:W-:Y:S01]  /*11f0*/  @!P0 STG.E.64 desc[UR8][R16.64], R26 ;  /* 0x0000001a10008986 */ /* 0x0001e2000c101b08 */
[-C--:B------:R-:W-:Y:S01]  /*1200*/  @P1 LEA.HI.X R43, R24, R36.reuse, R15, 0x3, P3 ;  /* 0x00000024182b1211 */ /* 0x080fe200018f1c0f */
[----:B------:R-:W-:Y:S01]  /*1210*/  FMUL R15, R32, -1.7020000219345092773 ;  /* 0xbfd9db23200f7820 */ /* 0x000fe20000400000 */
[----:B------:R-:W-:Y:S01]  /*1220*/  @P1 LEA.HI.X R45, R19, R36, R20, 0x3, P2 ;  /* 0x00000024132d1211 */ /* 0x000fe200010f1c14 */
[----:B------:R-:W-:Y:S01]  /*1230*/  FMUL R24, R39, UR10 ;  /* 0x0000000a27187c20 */ /* 0x000fe20008400000 */
[----:B------:R-:W-:-:S04]  /*1240*/  FMNMX R23, RZ, |R23|, !PT ;  /* 0x40000017ff177209 */ /* 0x000fc80007800000 */
[----:B------:R1:W-:Y:S01]  /*1250*/  @!P0 STG.E.64 desc[UR8][R50.64], R24 ;  /* 0x0000001832008986 */ /* 0x0003e2000c101b08 */
[----:B0-----:R-:W-:Y:S01]  /*1260*/  HFMA2.MMA R17, -RZ, RZ, 3.7421875, 0 ;  /* 0x437c0000ff117435 */ /* 0x001fe200000001ff */
[----:B------:R-:W-:Y:S01]  /*1270*/  IMAD.MOV.U32 R16, RZ, RZ, 0x3bbb989d ;  /* 0x3bbb989dff107424 */ /* 0x000fe200078e00ff */
[----:B------:R-:W-:Y:S01]  /*1280*/  FMNMX R38, |R38|, R23, !PT ;  /* 0x0000001726267209 */ /* 0x000fe20007800200 */
[----:B------:R0:W5:Y:S02]  /*1290*/  @P1 LDG.E.64 R40, desc[UR8][R44.64] ;  /* 0x000000082c281981 */ /* 0x000164000c1e1b00 */
[----:B------:R-:W-:Y:S02]  /*12a0*/  FFMA.SAT R16, R15, R16, 0.5 ;  /* 0x3f0000000f107423 */ /* 0x000fe40000002010 */
[----:B------:R0:W5:Y:S01]  /*12b0*/  @P1 LDG.E.64 R30, desc[UR8][R42.64] ;  /* 0x000000082a1e1981 */ /* 0x000162000c1e1b00 */
[----:B------:R-:W-:Y:S01]  /*12c0*/  FMNMX R23, |R39|, R38, !PT ;  /* 0x0000002627177209 */ /* 0x000fe20007800200 */
[----:B------:R-:W-:Y:S01]  /*12d0*/  BSSY B1, `(.L_x_28162) ;  /* 0x0000018000017945 */ /* 0x000fe20003800000 */
[----:B------:R-:W-:Y:S01]  /*12e0*/  FFMA.RM R16, R16, R17, 12582913 ;  /* 0x4b40000110107423 */ /* 0x000fe20000004011 */
[----:B------:R-:W-:Y:S01]  /*12f0*/  IADD3 R39, P1, R47, R48, RZ ;  /* 0x000000302f277210 */ /* 0x000fe20007f3e0ff */
[----:B-1----:R-:W-:Y:S01]  /*1300*/  VIADD R50, R10, 0x1 ;  /* 0x000000010a327836 */ /* 0x002fe20000000000 */
[----:B------:R-:W-:Y:S01]  /*1310*/  FMNMX R23, |R0|, R23, !PT ;  /* 0x0000001700177209 */ /* 0x000fe20007800200 */
[C---:B------:R-:W-:Y:S01]  /*1320*/  FADD R20, R16.reuse, -12583039 ;  /* 0xcb40007f10147421 */ /* 0x040fe20000000000 */
[----:B------:R-:W-:-:S02]  /*1330*/  IMAD.SHL.U32 R16, R16, 0x800000, RZ ;  /* 0x0080000010107824 */ /* 0x000fc400078e00ff */
[----:B------:R-:W-:Y:S02]  /*1340*/  IMAD.X R38, RZ, RZ, R49, P1 ;  /* 0x000000ffff267224 */ /* 0x000fe400008e0631 */
[----:B------:R-:W-:-:S04]  /*1350*/  FFMA R20, R15, 1.4426950216293334961, -R20 ;  /* 0x3fb8aa3b0f147823 */ /* 0x000fc80000000814 */
[----:B------:R-:W-:-:S04]  /*1360*/  FFMA R20, R15, 1.925963033500011079e-08, R20 ;  /* 0x32a570600f147823 */ /* 0x000fc80000000014 */
        /* <DEDUP_REMOVED lines=8> */
[----:B-----5:R-:W-:Y:S05]  /*13f0*/  CALL.REL.NOINC `($__internal_569_$__cuda_sm20_rcp_rn_f32_slowpath) ;  /* 0x0000003400447944 */ /* 0x020fea0003c00000 */
[----:B------:R-:W-:Y:S05]  /*1400*/  BRA `(.L_x_28164) ;  /* 0x0000000000107947 */ /* 0x000fea0003800000 */
.L_x_28163:
[----:B------:R-:W0:Y:S02]  /*1410*/  MUFU.RCP R17, R16 ;  /* 0x0000001000117308 */ /* 0x000e240000001000 */
[----:B0-----:R-:W-:-:S04]  /*1420*/  FFMA R0, R16, R17, -1 ;  /* 0xbf80000010007423 */ /* 0x001fc80000000011 */
[----:B------:R-:W-:-:S04]  /*1430*/  FADD.FTZ R0, -R0, -RZ ;  /* 0x800000ff00007221 */ /* 0x000fc80000010100 */
[----:B------:R-:W-:-:S07]  /*1440*/  FFMA R17, R17, R0, R17 ;  /* 0x0000000011117223 */ /* 0x000fce0000000011 */
.L_x_28164:
[----:B------:R-:W-:Y:S05]  /*1450*/  BSYNC B1 ;  /* 0x0000000000017941 */ /* 0x000fea0003800000 */
.L_x_28162:
        /* <DEDUP_REMOVED lines=19> */
[----:B-----5:R-:W-:Y:S05]  /*1590*/  CALL.REL.NOINC `($__internal_569_$__cuda_sm20_rcp_rn_f32_slowpath) ;  /* 0x0000003000dc7944 */ /* 0x020fea0003c00000 */
[----:B------:R-:W-:Y:S05]  /*15a0*/  BRA `(.L_x_28167) ;  /* 0x0000000000107947 */ /* 0x000fea0003800000 */
.L_x_28166:
[----:B------:R-:W0:Y:S02]  /*15b0*/  MUFU.RCP R17, R16 ;  /* 0x0000001000117308 */ /* 0x000e240000001000 */
[----:B0-----:R-:W-:-:S04]  /*15c0*/  FFMA R0, R16, R17, -1 ;  /* 0xbf80000010007423 */ /* 0x001fc80000000011 */
[----:B------:R-:W-:-:S04]  /*15d0*/  FADD.FTZ R0, -R0, -RZ ;  /* 0x800000ff00007221 */ /* 0x000fc80000010100 */
[----:B------:R-:W-:-:S07]  /*15e0*/  FFMA R17, R17, R0, R17 ;  /* 0x0000000011117223 */ /* 0x000fce0000000011 */
.L_x_28167:
[----:B------:R-:W-:Y:S05]  /*15f0*/  BSYNC B1 ;  /* 0x0000000000017941 */ /* 0x000fea0003800000 */
.L_x_28165:
        /* <DEDUP_REMOVED lines=21> */
.L_x_28169:
[----:B------:R-:W0:Y:S02]  /*1750*/  MUFU.RCP R17, R16 ;  /* 0x0000001000117308 */ /* 0x000e240000001000 */
[----:B0-----:R-:W-:-:S04]  /*1760*/  FFMA R0, R16, R17, -1 ;  /* 0xbf80000010007423 */ /* 0x001fc80000000011 */
[----:B------:R-:W-:-:S04]  /*1770*/  FADD.FTZ R0, -R0, -RZ ;  /* 0x800000ff00007221 */ /* 0x000fc80000010100 */
[----:B------:R-:W-:-:S07]  /*1780*/  FFMA R17, R17, R0, R17 ;  /* 0x0000000011117223 */ /* 0x000fce0000000011 */
.L_x_28170:
[----:B------:R-:W-:Y:S05]  /*1790*/  BSYNC B1 ;  /* 0x0000000000017941 */ /* 0x000fea0003800000 */
.L_x_28168:
        /* <DEDUP_REMOVED lines=20> */
[----:B------:R-:W-:Y:S01]  /*18e0*/  IMAD.MOV.U32 R34, RZ, RZ, R17 ;  /* 0x000000ffff227224 */ /* 0x000fe200078e0011 */
[----:B------:R-:W-:Y:S06]  /*18f0*/  BRA `(.L_x_28173) ;  /* 0x0000000000107947 */ /* 0x000fec0003800000 */
.L_x_28172:
[----:B------:R-:W0:Y:S02]  /*1900*/  MUFU.RCP R34, R33 ;  /* 0x0000002100227308 */ /* 0x000e240000001000 */
[----:B0-----:R-:W-:-:S04]  /*1910*/  FFMA R0, R33, R34, -1 ;  /* 0xbf80000021007423 */ /* 0x001fc80000000022 */
[----:B------:R-:W-:-:S04]  /*1920*/  FADD.FTZ R15, -R0, -RZ ;  /* 0x800000ff000f7221 */ /* 0x000fc80000010100 */
[----:B------:R-:W-:-:S07]  /*1930*/  FFMA R34, R34, R15, R34 ;  /* 0x0000000f22227223 */ /* 0x000fce0000000022 */
.L_x_28173:
[----:B------:R-:W-:Y:S05]  /*1940*/  BSYNC B1 ;  /* 0x0000000000017941 */ /* 0x000fea0003800000 */
.L_x_28171:
[----:B------:R-:W-:Y:S01]  /*1950*/  VIADD R16, R10, 0x3 ;  /* 0x000000030a107836 */ /* 0x000fe20000000000 */
[----:B------:R-:W0:Y:S01]  /*1960*/  LDC R22, c[0x0][0x25c] ;  /* 0x00009700ff167b82 */ /* 0x000e220000000800 */
[----:B------:R-:W-:Y:S01]  /*1970*/  VIADD R0, R12, 0x1d ;  /* 0x0000001d0c007836 */ /* 0x000fe20000000000 */
[-C--:B------:R-:W-:Y:S01]  /*1980*/  ISETP.GE.U32.AND P1, PT, R50, R9.reuse, PT ;  /* 0x000000093200720c */ /* 0x080fe20003f26070 */
[----:B------:R-:W-:Y:S01]  /*1990*/  FMUL R32, R44, UR10 ;  /* 0x0000000a2c207c20 */ /* 0x000fe20008400000 */
[----:B------:R-:W-:Y:S01]  /*19a0*/  ISETP.GE.U32.AND P0, PT, R16, R9, PT ;  /* 0x000000091000720c */ /* 0x000fe20003f06070 */
[----:B------:R-:W-:Y:S01]  /*19b0*/  FMUL R33, R45, UR10 ;  /* 0x0000000a2d217c20 */ /* 0x000fe20008400000 */
[----:B------:R-:W-:Y:S02]  /*19c0*/  LOP3.LUT R57, R0, 0x1f, RZ, 0xc0, !PT ;  /* 0x0000001f00397812 */ /* 0x000fe400078ec0ff */
[----:B------:R-:W-:Y:S02]  /*19d0*/  IADD3 R20, P2, R48, R18, RZ ;  /* 0x0000001230147210 */ /* 0x000fe40007f5e0ff */
[----:B------:R-:W-:-:S02]  /*19e0*/  ISETP.GE.U32.OR P0, PT, R57, R8, P0 ;  /* 0x000000083900720c */ /* 0x000fc40000706470 */
[----:B------:R-:W-:Y:S02]  /*19f0*/  ISETP.GE.U32.OR P1, PT, R47, R8, P1 ;  /* 0x000000082f00720c */ /* 0x000fe40000f26470 */
[----:B------:R-:W-:-:S09]  /*1a00*/  MOV R43, UR13 ;  /* 0x0000000d002b7c02 */ /* 0x000fd20008000f00 */
[----:B------:R-:W1:Y:S01]  /*1a10*/  @!P0 LDC R19, c[0x0][0x258] ;  /* 0x00009600ff138b82 */ /* 0x000e620000000800 */
[----:B0-----:R-:W-:Y:S01]  /*1a20*/  IMAD.X R0, R49, 0x1, R22, P2 ;  /* 0x0000000131007824 */ /* 0x001fe200010e0616 */
[----:B------:R-:W-:Y:S01]  /*1a30*/  IADD3 R56, P2, R57, R20, RZ ;  /* 0x0000001439387210 */ /* 0x000fe20007f5e0ff */
[----:B------:R-:W-:-:S04]  /*1a40*/  VOTEU.ALL UP0, P0 ;  /* 0x00000000003f7886 */ /* 0x000fc80000000000 */
[----:B------:R-:W-:Y:S01]  /*1a50*/  IMAD.X R57, RZ, RZ, R0, P2 ;  /* 0x000000ffff397224 */ /* 0x000fe200010e0600 */
[----:B------:R-:W-:Y:S01]  /*1a60*/  @!UP0 UIMAD UR4, UR14, 0x3, URZ ;  /* 0x000000030e0488a4 */ /* 0x000fe2000f8e023f */
[----:B------:R-:W-:Y:S01]  /*1a70*/  @!P1 LEA R50, P2, R39, R6, 0x3 ;  /* 0x0000000627329211 */ /* 0x000fe200078418ff */
[----:B------:R-:W-:-:S03]  /*1a80*/  @!P0 IMAD.WIDE.U32 R42, R43, 0x3, R56 ;  /* 0x000000032b2a8825 */ /* 0x000fc600078e0038 */
[----:B------:R-:W-:Y:S01]  /*1a90*/  @!P1 LEA.HI.X R51, R39, R3, R38, 0x3, P2 ;  /* 0x0000000327339211 */ /* 0x000fe200010f1c26 */
[----:B------:R-:W-:Y:S01]  /*1aa0*/  @!P0 VIADD R15, R43, UR4 ;  /* 0x000000042b0f8c36 */ /* 0x000fe20008000000 */
[----:B------:R-:W-:Y:S02]  /*1ab0*/  @!P0 LEA R16, P2, R42, R37, 0x3 ;  /* 0x000000252a108211 */ /* 0x000fe400078418ff */
[----:B------:R-:W-:Y:S01]  /*1ac0*/  @!P0 LOP3.LUT R43, R22, 0x1fffffff, RZ, 0xc0, !PT ;  /* 0x1fffffff162b8812 */ /* 0x000fe200078ec0ff */
[----:B------:R-:W-:Y:S01]  /*1ad0*/  HFMA2.MMA R47, -RZ, RZ, 3.7421875, 0 ;  /* 0x437c0000ff2f7435 */ /* 0x000fe200000001ff */
[----:B------:R-:W-:Y:S01]  /*1ae0*/  @!P0 LEA.HI.X R17, R42, R36, R15, 0x3, P2 ;  /* 0x000000242a118211 */ /* 0x000fe200010f1c0f */
[----:B------:R-:W-:Y:S01]  /*1af0*/  FMUL R15, R34, R35 ;  /* 0x00000023220f7220 */ /* 0x000fe20000400000 */
[----:B------:R-:W-:Y:S01]  /*1b00*/  @!P1 IADD3 R39, P2, R39, UR13, RZ ;  /* 0x0000000d27279c10 */ /* 0x000fe2000ff5e0ff */
[----:B------:R-:W-:Y:S01]  /*1b10*/  FMUL R34, R46, UR10 ;  /* 0x0000000a2e227c20 */ /* 0x000fe20008400000 */
[----:B-1----:R-:W-:Y:S01]  /*1b20*/  @!P0 LOP3.LUT R18, R19, 0xfffffffe, RZ, 0xc0, !PT ;  /* 0xfffffffe13128812 */ /* 0x002fe200078ec0ff */
[----:B------:R-:W-:Y:S01]  /*1b30*/  FMUL R35, R15, UR10 ;  /* 0x0000000a0f237c20 */ /* 0x000fe20008400000 */
[----:B------:R-:W-:Y:S01]  /*1b40*/  @!P1 IADD3.X R38, R38, UR14, RZ, P2, !PT ;  /* 0x0000000e26269c10 */ /* 0x000fe200097fe4ff */
[----:B------:R-:W-:Y:S01]  /*1b50*/  @!P1 STG.E.64 desc[UR8][R50.64], R32 ;  /* 0x0000002032009986 */ /* 0x000fe2000c101b08 */
[----:B------:R-:W-:-:S02]  /*1b60*/  @!P0 IADD3 R19, P3, R56, R18, RZ ;  /* 0x0000001238138210 */ /* 0x000fc40007f7e0ff */
[----:B------:R-:W-:-:S03]  /*1b70*/  @!P1 LEA R48, P2, R39, R6, 0x3 ;  /* 0x0000000627309211 */ /* 0x000fc600078418ff */
[----:B------:R-:W-:Y:S01]  /*1b80*/  @!P0 IMAD.X R22, R57, 0x1, R43, P3 ;  /* 0x0000000139168824 */ /* 0x000fe200018e062b */
[----:B------:R-:W-:Y:S02]  /*1b90*/  @!P1 LEA.HI.X R49, R39, R3, R38, 0x3, P2 ;  /* 0x0000000327319211 */ /* 0x000fe400010f1c26 */
[----:B------:R-:W-:Y:S02]  /*1ba0*/  CS2R R38, SRZ ;  /* 0x0000000000267805 */ /* 0x000fe4000001ff00 */
[C---:B------:R-:W-:Y:S01]  /*1bb0*/  @!P0 LEA R42, P2, R19.reuse, R37, 0x3 ;  /* 0x00000025132a8211 */ /* 0x040fe200078418ff */
[----:B------:R0:W-:Y:S03]  /*1bc0*/  @!P1 STG.E.64 desc[UR8][R48.64], R34 ;  /* 0x0000002230009986 */ /* 0x0001e6000c101b08 */
[----:B------:R-:W-:Y:S01]  /*1bd0*/  @!P0 LEA.HI.X R43, R19, R36, R22, 0x3, P2 ;  /* 0x00000024132b8211 */ /* 0x000fe200010f1c16 */
[----:B------:R-:W-:-:S02]  /*1be0*/  IMAD.MOV.U32 R22, RZ, RZ, 0x3bbb989d ;  /* 0x3bbb989dff167424 */ /* 0x000fc400078e00ff */
[----:B-----5:R-:W-:Y:S01]  /*1bf0*/  FMUL R19, R40, -1.7020000219345092773 ;  /* 0xbfd9db2328137820 */ /* 0x020fe20000400000 */
[----:B------:R-:W-:Y:S01]  /*1c00*/  CS2R R36, SRZ ;  /* 0x0000000000247805 */ /* 0x000fe2000001ff00 */
[----:B------:R-:W5:Y:S02]  /*1c10*/  @!P0 LDG.E.64 R38, desc[UR8][R42.64] ;  /* 0x000000082a268981 */ /* 0x000f64000c1e1b00 */
[----:B------:R-:W-:-:S03]  /*1c20*/  FFMA.SAT R22, R19, R22, 0.5 ;  /* 0x3f00000013167423 */ /* 0x000fc60000002016 */
[----:B------:R1:W5:Y:S01]  /*1c30*/  @!P0 LDG.E.64 R36, desc[UR8][R16.64] ;  /* 0x0000000810248981 */ /* 0x000362000c1e1b00 */
[----:B------:R-:W-:-:S04]  /*1c40*/  FFMA.RM R22, R22, R47, 12582913 ;  /* 0x4b40000116167423 */ /* 0x000fc8000000402f */
[----:B0-----:R-:W-:-:S04]  /*1c50*/  FADD R48, R22, -12583039 ;  /* 0xcb40007f16307421 */ /* 0x001fc80000000000 */
[----:B------:R-:W-:-:S04]  /*1c60*/  FFMA R48, R19, 1.4426950216293334961, -R48 ;  /* 0x3fb8aa3b13307823 */ /* 0x000fc80000000830 */
[----:B------:R-:W-:-:S04]  /*1c70*/  FFMA R48, R19, 1.925963033500011079e-08, R48 ;  /* 0x32a5706013307823 */ /* 0x000fc80000000030 */
[----:B------:R-:W0:Y:S01]  /*1c80*/  MUFU.EX2 R19, R48 ;  /* 0x0000003000137308 */ /* 0x000e220000000800 */
[----:B------:R-:W-:Y:S01]  /*1c90*/  IMAD.SHL.U32 R22, R22, 0x800000, RZ ;  /* 0x0080000016167824 */ /* 0x000fe200078e00ff */
[----:B------:R-:W-:-:S03]  /*1ca0*/  FMNMX R44, R23, |R44|, !PT ;  /* 0x4000002c172c7209 */ /* 0x000fc60007800000 */
[----:B0-----:R-:W-:-:S04]  /*1cb0*/  FFMA R22, R22, R19, 1 ;  /* 0x3f80000016167423 */ /* 0x001fc80000000013 */
[----:B-1----:R-:W-:-:S05]  /*1cc0*/  VIADD R16, R22, 0x1800000 ;  /* 0x0180000016107836 */ /* 0x002fca0000000000 */
[----:B------:R-:W-:-:S04]  /*1cd0*/  LOP3.LUT R16, R16, 0x7f800000, RZ, 0xc0, !PT ;  /* 0x7f80000010107812 */ /* 0x000fc800078ec0ff */
[----:B------:R-:W-:Y:S02]  /*1ce0*/  ISETP.GT.U32.AND P0, PT, R16, 0x1ffffff, PT ;  /* 0x01ffffff1000780c */ /* 0x000fe40003f04070 */
[----:B------:R-:W-:Y:S01]  /*1cf0*/  FMNMX R45, |R45|, R44, !PT ;  /* 0x0000002c2d2d7209 */ /* 0x000fe20007800200 */
[----:B------:R-:W-:Y:S03]  /*1d00*/  BSSY B1, `(.L_x_28174) ;  /* 0x000000f000017945 */ /* 0x000fe60003800000 */
[----:B------:R-:W-:Y:S02]  /*1d10*/  FMNMX R46, |R46|, R45, !PT ;  /* 0x0000002d2e2e7209 */ /* 0x000fe40007800200 */
[----:B------:R-:W-:Y:S01]  /*1d20*/  IADD3 R45, P1, R21, R20, RZ ;  /* 0x00000014152d7210 */ /* 0x000fe20007f3e0ff */
[----:B------:R-:W-:Y:S01]  /*1d30*/  VIADD R50, R10, 0x2 ;  /* 0x000000020a327836 */ /* 0x000fe20000000000 */
[----:B------:R-:W-:-:S03]  /*1d40*/  FMNMX R23, |R15|, R46, !PT ;  /* 0x0000002e0f177209 */ /* 0x000fc60007800200 */
[----:B------:R-:W-:Y:S01]  /*1d50*/  IMAD.X R46, RZ, RZ, R0, P1 ;  /* 0x000000ffff2e7224 */ /* 0x000fe200008e0600 */
[----:B------:R-:W-:Y:S07]  /*1d60*/  @P0 BRA `(.L_x_28175) ;  /* 0x0000000000100947 */ /* 0x000fee0003800000 */
[----:B------:R-:W-:Y:S02]  /*1d70*/  MOV R0, R22 ;  /* 0x0000001600007202 */ /* 0x000fe40000000f00 */
[----:B------:R-:W-:-:S07]  /*1d80*/  MOV R16, 0x1da0 ;  /* 0x00001da000107802 */ /* 0x000fce0000000f00 */
[----:B-----5:R-:W-:Y:S05]  /*1d90*/  CALL.REL.NOINC `($__internal_569_$__cuda_sm20_rcp_rn_f32_slowpath) ;  /* 0x0000002800dc7944 */ /* 0x020fea0003c00000 */
[----:B------:R-:W-:Y:S05]  /*1da0*/  BRA `(.L_x_28176) ;  /* 0x0000000000107947 */ /* 0x000fea0003800000 */
.L_x_28175:
[----:B------:R-:W0:Y:S02]  /*1db0*/  MUFU.RCP R17, R22 ;  /* 0x0000001600117308 */ /* 0x000e240000001000 */
[----:B0-----:R-:W-:-:S04]  /*1dc0*/  FFMA R0, R22, R17, -1 ;  /* 0xbf80000016007423 */ /* 0x001fc80000000011 */
[----:B------:R-:W-:-:S04]  /*1dd0*/  FADD.FTZ R0, -R0, -RZ ;  /* 0x800000ff00007221 */ /* 0x000fc80000010100 */
[----:B------:R-:W-:-:S07]  /*1de0*/  FFMA R17, R17, R0, R17 ;  /* 0x0000000011117223 */ /* 0x000fce0000000011 */
.L_x_28176:
[----:B------:R-:W-:Y:S05]  /*1df0*/  BSYNC B1 ;  /* 0x0000000000017941 */ /* 0x000fea0003800000 */
.L_x_28174:
        /* <DEDUP_REMOVED lines=21> */
.L_x_28178:
[----:B------:R-:W0:Y:S02]  /*1f50*/  MUFU.RCP R17, R16 ;  /* 0x0000001000117308 */ /* 0x000e240000001000 */
[----:B0-----:R-:W-:-:S04]  /*1f60*/  FFMA R0, R16, R17, -1 ;  /* 0xbf80000010007423 */ /* 0x001fc80000000011 */
[----:B------:R-:W-:-:S04]  /*1f70*/  FADD.FTZ R0, -R0, -RZ ;  /* 0x800000ff00007221 */ /* 0x000fc80000010100 */
[----:B------:R-:W-:-:S07]  /*1f80*/  FFMA R17, R17, R0, R17 ;  /* 0x0000000011117223 */ /* 0x000fce0000000011 */
.L_x_28179:
[----:B------:R-:W-:Y:S05]  /*1f90*/  BSYNC B1 ;  /* 0x0000000000017941 */ /* 0x000fea0003800000 */
.L_x_28177:
        /* <DEDUP_REMOVED lines=21> */
.L_x_28181:
[----:B------:R-:W0:Y:S02]  /*20f0*/  MUFU.RCP R17, R16 ;  /* 0x0000001000117308 */ /* 0x000e240000001000 */
[----:B0-----:R-:W-:-:S04]  /*2100*/  FFMA R0, R16, R17, -1 ;  /* 0xbf80000010007423 */ /* 0x001fc80000000011 */
[----:B------:R-:W-:-:S04]  /*2110*/  FADD.FTZ R0, -R0, -RZ ;  /* 0x800000ff00007221 */ /* 0x000fc80000010100 */
[----:B------:R-:W-:-:S07]  /*2120*/  FFMA R17, R17, R0, R17 ;  /* 0x0000000011117223 */ /* 0x000fce0000000011 */
.L_x_28182:
[----:B------:R-:W-:Y:S05]  /*2130*/  BSYNC B1 ;  /* 0x0000000000017941 */ /* 0x000fea0003800000 */
.L_x_28180:
        /* <DEDUP_REMOVED lines=22> */
.L_x_28184:
[----:B------:R-:W0:Y:S02]  /*22a0*/  MUFU.RCP R0, R41 ;  /* 0x0000002900007308 */ /* 0x000e240000001000 */
[----:B0-----:R-:W-:-:S04]  /*22b0*/  FFMA R15, R41, R0, -1 ;  /* 0xbf800000290f7423 */ /* 0x001fc80000000000 */
[----:B------:R-:W-:-:S04]  /*22c0*/  FADD.FTZ R15, -R15, -RZ ;  /* 0x800000ff0f0f7221 */ /* 0x000fc80000010100 */
[----:B------:R-:W-:-:S07]  /*22d0*/  FFMA R0, R0, R15, R0 ;  /* 0x0000000f00007223 */ /* 0x000fce0000000000 */
.L_x_28185:
[----:B------:R-:W-:Y:S05]  /*22e0*/  BSYNC B1 ;  /* 0x0000000000017941 */ /* 0x000fea0003800000 */
.L_x_28183:
[----:B------:R-:W-:Y:S01]  /*22f0*/  SHF.R.U32.HI R49, RZ, 0x3, R14 ;  /* 0x00000003ff317819 */ /* 0x000fe2000001160e */
[----:B------:R-:W-:Y:S02]  /*2300*/  IMAD.MOV.U32 R16, RZ, RZ, 0x3bbb989d ;  /* 0x3bbb989dff107424 */ /* 0x000fe400078e00ff */
[----:B-----5:R-:W-:Y:S01]  /*2310*/  FMUL R17, R38, -1.7020000219345092773 ;  /* 0xbfd9db2326117820 */ /* 0x020fe20000400000 */
[----:B------:R-:W-:Y:S01]  /*2320*/  IMAD.MOV.U32 R20, RZ, RZ, 0x437c0000 ;  /* 0x437c0000ff147424 */ /* 0x000fe200078e00ff */
[----:B------:R-:W-:Y:S01]  /*2330*/  LOP3.LUT R51, R49, 0x1c, RZ, 0xc0, !PT ;  /* 0x0000001c31337812 */ /* 0x000fe200078ec0ff */
[----:B------:R-:W-:Y:S01]  /*2340*/  FMUL R40, R44, UR10 ;  /* 0x0000000a2c287c20 */ /* 0x000fe20008400000 */
[----:B------:R-:W-:Y:S01]  /*2350*/  FFMA.SAT R19, R17, R16, 0.5 ;  /* 0x3f00000011137423 */ /* 0x000fe20000002010 */
[----:B------:R-:W-:Y:S01]  /*2360*/  ISETP.GE.U32.AND P0, PT, R50, R9, PT ;  /* 0x000000093200720c */ /* 0x000fe20003f06070 */
[----:B------:R-:W-:Y:S01]  /*2370*/  FMUL R41, R47, UR10 ;  /* 0x0000000a2f297c20 */ /* 0x000fe20008400000 */
[----:B------:R-:W-:Y:S01]  /*2380*/  IMAD.IADD R50, R14, 0x1, -R51 ;  /* 0x000000010e327824 */ /* 0x000fe200078e0a33 */
[----:B------:R-:W-:Y:S01]  /*2390*/  LOP3.LUT R16, R51, 0x2, RZ, 0xfc, !PT ;  /* 0x0000000233107812 */ /* 0x000fe200078efcff */
[----:B------:R-:W-:Y:S01]  /*23a0*/  FFMA.RM R19, R19, R20, 12582913 ;  /* 0x4b40000113137423 */ /* 0x000fe20000004014 */
[----:B------:R-:W-:Y:S01]  /*23b0*/  ISETP.GE.U32.OR P0, PT, R21, R8, P0 ;  /* 0x000000081500720c */ /* 0x000fe20000706470 */
[----:B------:R-:W-:Y:S01]  /*23c0*/  FMUL R22, R0, R31 ;  /* 0x0000001f00167220 */ /* 0x000fe20000400000 */
[----:B------:R-:W-:Y:S01]  /*23d0*/  IADD3 R15, R50, 0x1e, RZ ;  /* 0x0000001e320f7810 */ /* 0x000fe20007ffe0ff */
[----:B------:R-:W-:Y:S01]  /*23e0*/  FMUL R30, R48, UR10 ;  /* 0x0000000a301e7c20 */ /* 0x000fe20008400000 */
[----:B------:R-:W-:Y:S01]  /*23f0*/  ISETP.GE.U32.AND P1, PT, R16, R9, PT ;  /* 0x000000091000720c */ /* 0x000fe20003f26070 */
[----:B------:R-:W-:Y:S01]  /*2400*/  FADD R16, R19, -12583039 ;  /* 0xcb40007f13107421 */ /* 0x000fe20000000000 */
[----:B------:R-:W-:Y:S01]  /*2410*/  LOP3.LUT R15, R15, 0x1f, RZ, 0xc0, !PT ;  /* 0x0000001f0f0f7812 */ /* 0x000fe200078ec0ff */
[----:B------:R-:W-:-:S02]  /*2420*/  IMAD.SHL.U32 R19, R19, 0x800000, RZ ;  /* 0x0080000013137824 */ /* 0x000fc400078e00ff */
[----:B------:R-:W-:Y:S01]  /*2430*/  FMUL R31, R22, UR10 ;  /* 0x0000000a161f7c20 */ /* 0x000fe20008400000 */
[----:B------:R-:W-:Y:S01]  /*2440*/  FFMA R16, R17, 1.4426950216293334961, -R16 ;  /* 0x3fb8aa3b11107823 */ /* 0x000fe20000000810 */
[----:B------:R-:W-:Y:S01]  /*2450*/  ISETP.GE.U32.OR P1, PT, R15, R8, P1 ;  /* 0x000000080f00720c */ /* 0x000fe20000f26470 */
[----:B------:R-:W-:Y:S01]  /*2460*/  ULDC UR4, c[0x0][0x25c] ;  /* 0x0000970000047ab9 */ /* 0x000fe20000000800 */
[----:B------:R-:W-:Y:S01]  /*2470*/  FMNMX R44, R23, |R44|, !PT ;  /* 0x4000002c172c7209 */ /* 0x000fe20007800000 */
[----:B------:R-:W-:Y:S01]  /*2480*/  FFMA R15, R17, 1.925963033500011079e-08, R16 ;  /* 0x32a57060110f7823 */ /* 0x000fe20000000010 */
[----:B------:R-:W-:Y:S01]  /*2490*/  @!P0 LEA R16, P2, R45, R6, 0x3 ;  /* 0x000000062d108211 */ /* 0x000fe200078418ff */
[----:B------:R-:W-:Y:S01]  /*24a0*/  BSSY B1, `(.L_x_28186) ;  /* 0x000001b000017945 */ /* 0x000fe20003800000 */
[----:B------:R-:W-:Y:S01]  /*24b0*/  FMNMX R21, |R47|, R44, !PT ;  /* 0x0000002c2f157209 */ /* 0x000fe20007800200 */
[----:B------:R-:W0:Y:S01]  /*24c0*/  MUFU.EX2 R20, R15 ;  /* 0x0000000f00147308 */ /* 0x000e220000000800 */
[----:B------:R-:W-:-:S02]  /*24d0*/  @!P0 LEA.HI.X R17, R45, R3, R46, 0x3, P2 ;  /* 0x000000032d118211 */ /* 0x000fc400010f1c2e */
[----:B------:R-:W-:-:S03]  /*24e0*/  FMNMX R21, |R48|, R21, !PT ;  /* 0x0000001530157209 */ /* 0x000fc60007800200 */
[----:B------:R-:W-:Y:S01]  /*24f0*/  @!P1 IADD3 R45, P2, R45, UR13, RZ ;  /* 0x0000000d2d2d9c10 */ /* 0x000fe2000ff5e0ff */
[----:B------:R1:W-:Y:S01]  /*2500*/  @!P0 STG.E.64 desc[UR8][R16.64], R40 ;  /* 0x0000002810008986 */ /* 0x0003e2000c101b08 */
[----:B------:R-:W-:Y:S02]  /*2510*/  FMNMX R21, |R22|, R21, !PT ;  /* 0x0000001516157209 */ /* 0x000fe40007800200 */
[----:B------:R-:W-:Y:S02]  /*2520*/  @!P1 IADD3.X R46, R46, UR14, RZ, P2, !PT ;  /* 0x0000000e2e2e9c10 */ /* 0x000fe400097fe4ff */
[----:B------:R-:W-:-:S04]  /*2530*/  @!P1 LEA R42, P0, R45, R6, 0x3 ;  /* 0x000000062d2a9211 */ /* 0x000fc800078018ff */
[----:B------:R-:W-:Y:S01]  /*2540*/  @!P1 LEA.HI.X R43, R45, R3, R46, 0x3, P0 ;  /* 0x000000032d2b9211 */ /* 0x000fe200000f1c2e */
[----:B0-----:R-:W-:-:S04]  /*2550*/  FFMA R20, R19, R20, 1 ;  /* 0x3f80000013147423 */ /* 0x001fc80000000014 */
[----:B------:R-:W-:Y:S01]  /*2560*/  VIADD R0, R20, 0x1800000 ;  /* 0x0180000014007836 */ /* 0x000fe20000000000 */
[----:B------:R1:W-:Y:S01]  /*2570*/  @!P1 STG.E.64 desc[UR8][R42.64], R30 ;  /* 0x0000001e2a009986 */ /* 0x0003e2000c101b08 */
[----:B------:R-:W-:-:S03]  /*2580*/  IADD3 R18, P1, R56, R18, RZ ;  /* 0x0000001238127210 */ /* 0x000fc60007f3e0ff */
[----:B------:R-:W-:Y:S02]  /*2590*/  LOP3.LUT R0, R0, 0x7f800000, RZ, 0xc0, !PT ;  /* 0x7f80000000007812 */ /* 0x000fe400078ec0ff */
[----:B------:R-:W-:Y:S02]  /*25a0*/  IADD3.X R56, R57, UR4, RZ, P1, !PT ;  /* 0x0000000439387c10 */ /* 0x000fe40008ffe4ff */
[----:B------:R-:W-:-:S13]  /*25b0*/  ISETP.GT.U32.AND P0, PT, R0, 0x1ffffff, PT ;  /* 0x01ffffff0000780c */ /* 0x000fda0003f04070 */
[----:B-1----:R-:W-:Y:S05]  /*25c0*/  @P0 BRA `(.L_x_28187) ;  /* 0x0000000000100947 */ /* 0x002fea0003800000 */
[----:B------:R-:W-:Y:S01]  /*25d0*/  IMAD.MOV.U32 R0, RZ, RZ, R20 ;  /* 0x000000ffff007224 */ /* 0x000fe200078e0014 */
[----:B------:R-:W-:-:S07]  /*25e0*/  MOV R16, 0x2600 ;  /* 0x0000260000107802 */ /* 0x000fce0000000f00 */
[----:B------:R-:W-:Y:S05]  /*25f0*/  CALL.REL.NOINC `($__internal_569_$__cuda_sm20_rcp_rn_f32_slowpath) ;  /* 0x0000002000c47944 */ /* 0x000fea0003c00000 */
[----:B------:R-:W-:Y:S05]  /*2600*/  BRA `(.L_x_28188) ;  /* 0x0000000000107947 */ /* 0x000fea0003800000 */
.L_x_28187:
[----:B------:R-:W0:Y:S02]  /*2610*/  MUFU.RCP R17, R20 ;  /* 0x0000001400117308 */ /* 0x000e240000001000 */
[----:B0-----:R-:W-:-:S04]  /*2620*/  FFMA R0, R20, R17, -1 ;  /* 0xbf80000014007423 */ /* 0x001fc80000000011 */
[----:B------:R-:W-:-:S04]  /*2630*/  FADD.FTZ R0, -R0, -RZ ;  /* 0x800000ff00007221 */ /* 0x000fc80000010100 */
[----:B------:R-:W-:-:S07]  /*2640*/  FFMA R17, R17, R0, R17 ;  /* 0x0000000011117223 */ /* 0x000fce0000000011 */
.L_x_28188:
[----:B------:R-:W-:Y:S05]  /*2650*/  BSYNC B1 ;  /* 0x0000000000017941 */ /* 0x000fea0003800000 */
.L_x_28186:
        /* <DEDUP_REMOVED lines=21> */
.L_x_28190:
[----:B------:R-:W0:Y:S02]  /*27b0*/  MUFU.RCP R17, R16 ;  /* 0x0000001000117308 */ /* 0x000e240000001000 */
[----:B0-----:R-:W-:-:S04]  /*27c0*/  FFMA R0, R16, R17, -1 ;  /* 0xbf80000010007423 */ /* 0x001fc80000000011 */
[----:B------:R-:W-:-:S04]  /*27d0*/  FADD.FTZ R0, -R0, -RZ ;  /* 0x800000ff00007221 */ /* 0x000fc80000010100 */
[----:B------:R-:W-:-:S07]  /*27e0*/  FFMA R17, R17, R0, R17 ;  /* 0x0000000011117223 */ /* 0x000fce0000000011 */
.L_x_28191:
[----:B------:R-:W-:Y:S05]  /*27f0*/  BSYNC B1 ;  /* 0x0000000000017941 */ /* 0x000fea0003800000 */
.L_x_28189:
        /* <DEDUP_REMOVED lines=21> */
.L_x_28193:
[----:B------:R-:W0:Y:S02]  /*2950*/  MUFU.RCP R17, R16 ;  /* 0x0000001000117308 */ /* 0x000e240000001000 */
[----:B0-----:R-:W-:-:S04]  /*2960*/  FFMA R0, R16, R17, -1 ;  /* 0xbf80000010007423 */ /* 0x001fc80000000011 */
[----:B------:R-:W-:-:S04]  /*2970*/  FADD.FTZ R0, -R0, -RZ ;  /* 0x800000ff00007221 */ /* 0x000fc80000010100 */
[----:B------:R-:W-:-:S07]  /*2980*/  FFMA R17, R17, R0, R17 ;  /* 0x0000000011117223 */ /* 0x000fce0000000011 */
.L_x_28194:
[----:B------:R-:W-:Y:S05]  /*2990*/  BSYNC B1 ;  /* 0x0000000000017941 */ /* 0x000fea0003800000 */
.L_x_28192:
        /* <DEDUP_REMOVED lines=19> */
[----:B------:R-:W-:Y:S05]  /*2ad0*/  CALL.REL.NOINC `($__internal_569_$__cuda_sm20_rcp_rn_f32_slowpath) ;  /* 0x0000001c008c7944 */ /* 0x000fea0003c00000 */
[----:B------:R-:W-:Y:S01]  /*2ae0*/  IMAD.MOV.U32 R0, RZ, RZ, R17 ;  /* 0x000000ffff007224 */ /* 0x000fe200078e0011 */
[----:B------:R-:W-:Y:S06]  /*2af0*/  BRA `(.L_x_28197) ;  /* 0x0000000000107947 */ /* 0x000fec0003800000 */
.L_x_28196:
[----:B------:R-:W0:Y:S02]  /*2b00*/  MUFU.RCP R0, R23 ;  /* 0x0000001700007308 */ /* 0x000e240000001000 */
[----:B0-----:R-:W-:-:S04]  /*2b10*/  FFMA R15, R23, R0, -1 ;  /* 0xbf800000170f7423 */ /* 0x001fc80000000000 */
[----:B------:R-:W-:-:S04]  /*2b20*/  FADD.FTZ R15, -R15, -RZ ;  /* 0x800000ff0f0f7221 */ /* 0x000fc80000010100 */
[----:B------:R-:W-:-:S07]  /*2b30*/  FFMA R0, R0, R15, R0 ;  /* 0x0000000f00007223 */ /* 0x000fce0000000000 */
.L_x_28197:
[----:B------:R-:W-:Y:S05]  /*2b40*/  BSYNC B1 ;  /* 0x0000000000017941 */ /* 0x000fea0003800000 */
.L_x_28195:
        /* <DEDUP_REMOVED lines=9> */
[----:B------:R-:W-:Y:S01]  /*2be0*/  UMOV UR4, 0x400 ;  /* 0x0000040000047882 */ /* 0x000fe20000000000 */
[----:B------:R-:W-:Y:S01]  /*2bf0*/  IMAD R23, R55, UR6, R19 ;  /* 0x0000000637177c24 */ /* 0x000fe2000f8e0213 */
[----:B------:R-:W-:Y:S01]  /*2c00*/  ISETP.GE.U32.OR P0, PT, R15, R8, P0 ;  /* 0x000000080f00720c */ /* 0x000fe20000706470 */
[----:B------:R-:W-:Y:S01]  /*2c10*/  IMAD.IADD R15, R14, 0x1, -R49 ;  /* 0x000000010e0f7824 */ /* 0x000fe200078e0a31 */
[C---:B------:R-:W-:Y:S01]  /*2c20*/  LEA R19, P1, R16.reuse, UR13, 0x5 ;  /* 0x0000000d10137c11 */ /* 0x040fe2000f8228ff */
[----:B------:R-:W-:Y:S01]  /*2c30*/  IMAD.MOV.U32 R42, RZ, RZ, R26 ;  /* 0x000000ffff2a7224 */ /* 0x000fe200078e001a */
[----:B------:R-:W-:Y:S01]  /*2c40*/  IADD3 R23, R17, R23, RZ ;  /* 0x0000001711177210 */ /* 0x000fe20007ffe0ff */
[----:B------:R-:W-:Y:S01]  /*2c50*/  IMAD.MOV.U32 R43, RZ, RZ, R24 ;  /* 0x000000ffff2b7224 */ /* 0x000fe200078e0018 */
[C---:B------:R-:W-:Y:S01]  /*2c60*/  LOP3.LUT R17, R15.reuse, 0x1f, RZ, 0xc0, !PT ;  /* 0x0000001f0f117812 */ /* 0x040fe200078ec0ff */
[C---:B------:R-:W-:Y:S01]  /*2c70*/  VIADD R26, R15.reuse, 0x1d ;  /* 0x0000001d0f1a7836 */ /* 0x040fe20000000000 */
[----:B------:R-:W-:Y:S01]  /*2c80*/  LEA.HI.X R20, R16, UR14, R23, 0x5, P1 ;  /* 0x0000000e10147c11 */ /* 0x000fe200088f2c17 */
[----:B------:R-:W-:Y:S01]  /*2c90*/  UIADD3 UR4, UR4, 0x20, URZ ;  /* 0x0000002004047890 */ /* 0x000fe2000fffe03f */
[----:B------:R-:W-:Y:S01]  /*2ca0*/  LOP3.LUT R19, RZ, R19, RZ, 0x33, !PT ;  /* 0x00000013ff137212 */ /* 0x000fe200078e33ff */
[----:B------:R-:W-:Y:S01]  /*2cb0*/  IMAD R0, R2, 0x21, R17 ;  /* 0x0000002102007824 */ /* 0x000fe200078e0211 */
[----:B------:R-:W-:Y:S01]  /*2cc0*/  LOP3.LUT R29, R26, 0x1f, RZ, 0xc0, !PT ;  /* 0x0000001f1a1d7812 */ /* 0x000fe200078ec0ff */
        /* <DEDUP_REMOVED lines=18> */
[----:B------:R-:W-:-:S02]  /*2df0*/  IMAD R3, R2, 0x21, R19 ;  /* 0x0000002102037824 */ /* 0x000fc400078e0213 */
[----:B------:R-:W-:Y:S01]  /*2e00*/  FMUL R19, R39, UR10 ;  /* 0x0000000a27137c20 */ /* 0x000fe20008400000 */
[----:B------:R-:W-:Y:S01]  /*2e10*/  LEA R0, R0, UR4, 0x3 ;  /* 0x0000000400007c11 */ /* 0x000fe2000f8e18ff */
[----:B------:R-:W-:Y:S01]  /*2e20*/  IMAD.MOV.U32 R44, RZ, RZ, R18 ;  /* 0x000000ffff2c7224 */ /* 0x000fe200078e0012 */
[----:B------:R-:W-:Y:S01]  /*2e30*/  ISETP.GE.U32.AND P1, PT, R10, R8, PT ;  /* 0x000000080a00720c */ /* 0x000fe20003f26070 */
[C---:B------:R-:W-:Y:S01]  /*2e40*/  IMAD R6, R2.reuse, 0x21, R15 ;  /* 0x0000002102067824 */ /* 0x040fe200078e020f */
[----:B------:R0:W-:Y:S01]  /*2e50*/  @!P0 STG.E.64 desc[UR8][R16.64], R18 ;  /* 0x0000001210008986 */ /* 0x0001e2000c101b08 */
[----:B------:R-:W-:Y:S02]  /*2e60*/  IMAD R15, R2, 0x21, R29 ;  /* 0x00000021020f7824 */ /* 0x000fe400078e021d */
[----:B------:R-:W-:Y:S01]  /*2e70*/  FMUL R29, R37, UR10 ;  /* 0x0000000a251d7c20 */ /* 0x000fe20008400000 */
[----:B------:R-:W-:Y:S01]  /*2e80*/  FMNMX R38, R21, |R38|, !PT ;  /* 0x4000002615267209 */ /* 0x000fe20007800000 */
[----:B------:R1:W-:Y:S01]  /*2e90*/  STS.64 [R0], R42 ;  /* 0x0000002a00007388 */ /* 0x0003e20000000a00 */
[----:B------:R-:W-:Y:S01]  /*2ea0*/  MOV R46, R32 ;  /* 0x00000020002e7202 */ /* 0x000fe20000000f00 */
[----:B------:R-:W-:Y:S01]  /*2eb0*/  ULOP3.LUT UR5, UR5, 0xfffffffe, URZ, 0xc0, !UPT ;  /* 0xfffffffe05057892 */ /* 0x000fe2000f8ec03f */
[----:B------:R-:W-:Y:S01]  /*2ec0*/  LEA R3, R3, UR4, 0x3 ;  /* 0x0000000403037c11 */ /* 0x000fe2000f8e18ff */
[----:B------:R2:W-:Y:S01]  /*2ed0*/  @!P0 STG.E.64 desc[UR8][R22.64], R28 ;  /* 0x0000001c16008986 */ /* 0x0005e2000c101b08 */
[----:B------:R-:W-:Y:S01]  /*2ee0*/  ISETP.GT.U32.AND P0, PT, R24, -0x21, PT ;  /* 0xffffffdf1800780c */ /* 0x000fe20003f04070 */
[----:B------:R-:W-:Y:S01]  /*2ef0*/  BSSY B0, `(.L_x_28198) ;  /* 0x0000082000007945 */ /* 0x000fe20003800000 */
[----:B------:R-:W-:Y:S01]  /*2f00*/  LEA R6, R6, UR4, 0x3 ;  /* 0x0000000406067c11 */ /* 0x000fe2000f8e18ff */
[----:B------:R2:W-:Y:S01]  /*2f10*/  STS.64 [R3], R46 ;  /* 0x0000002e03007388 */ /* 0x0005e20000000a00 */
[----:B------:R-:W-:-:S02]  /*2f20*/  LEA R15, R15, UR4, 0x3 ;  /* 0x000000040f0f7c11 */ /* 0x000fc4000f8e18ff */
[----:B0-----:R-:W-:Y:S01]  /*2f30*/  LOP3.LUT R16, RZ, R20, RZ, 0x33, !PT ;  /* 0x00000014ff107212 */ /* 0x001fe200078e33ff */
[----:B-1----:R-:W-:Y:S01]  /*2f40*/  IMAD.MOV.U32 R43, RZ, RZ, R30 ;  /* 0x000000ffff2b7224 */ /* 0x002fe200078e001e */
[----:B------:R-:W-:Y:S02]  /*2f50*/  MOV R42, R40 ;  /* 0x00000028002a7202 */ /* 0x000fe40000000f00 */
[----:B------:R-:W-:Y:S02]  /*2f60*/  IADD3.X R16, RZ, R16, RZ, P2, !PT ;  /* 0x00000010ff107210 */ /* 0x000fe400017fe4ff */
[----:B------:R-:W-:Y:S01]  /*2f70*/  FMNMX R39, |R39|, R38, !PT ;  /* 0x0000002627277209 */ /* 0x000fe20007800200 */
[----:B------:R2:W-:Y:S01]  /*2f80*/  STS.64 [R6], R42 ;  /* 0x0000002a06007388 */ /* 0x0005e20000000a00 */
[----:B------:R-:W-:Y:S02]  /*2f90*/  ISETP.GT.U32.AND.EX P0, PT, R16, -0x1, PT, P0 ;  /* 0xffffffff1000780c */ /* 0x000fe40003f04100 */
[----:B------:R-:W-:Y:S01]  /*2fa0*/  FMNMX R8, |R36|, R39, !PT ;  /* 0x0000002724087209 */ /* 0x000fe20007800200 */
[----:B------:R2:W-:Y:S01]  /*2fb0*/  STS.64 [R15], R44 ;  /* 0x0000002c0f007388 */ /* 0x0005e20000000a00 */
[----:B------:R-:W-:-:S02]  /*2fc0*/  SEL R17, R24, 0xffffffdf, P0 ;  /* 0xffffffdf18117807 */ /* 0x000fc40000000000 */
[----:B------:R-:W-:Y:S02]  /*2fd0*/  FMNMX R8, |R37|, R8, !PT ;  /* 0x0000000825087209 */ /* 0x000fe40007800200 */
[----:B------:R-:W-:-:S05]  /*2fe0*/  LOP3.LUT R17, RZ, R17, RZ, 0x33, !PT ;  /* 0x00000011ff117212 */ /* 0x000fca00078e33ff */
[----:B------:R-:W-:Y:S01]  /*2ff0*/  IMAD.IADD R18, R17, 0x1, -R10 ;  /* 0x0000000111127824 */ /* 0x000fe200078e0a0a */
[----:B------:R-:W-:Y:S06]  /*3000*/  BAR.SYNC.DEFER_BLOCKING 0x0 ;  /* 0x0000000000007b1d */ /* 0x000fec0000010000 */
[----:B--2---:R-:W-:Y:S05]  /*3010*/  @P1 BRA `(.L_x_28199) ;  /* 0x0000000400bc1947 */ /* 0x004fea0003800000 */
[C---:B------:R-:W-:Y:S01]  /*3020*/  VIADD R20, R18.reuse, 0xffffffff ;  /* 0xffffffff12147836 */ /* 0x040fe20000000000 */
[----:B------:R-:W-:Y:S01]  /*3030*/  BSSY B1, `(.L_x_28200) ;  /* 0x0000043000017945 */ /* 0x000fe20003800000 */
[C---:B------:R-:W-:Y:S01]  /*3040*/  IMAD.WIDE.U32 R16, R11.reuse, UR11, RZ ;  /* 0x0000000b0b107c25 */ /* 0x040fe2000f8e00ff */
[----:B------:R-:W-:Y:S02]  /*3050*/  LOP3.LUT P0, R30, R18, 0x3, RZ, 0xc0, !PT ;  /* 0x00000003121e7812 */ /* 0x000fe4000780c0ff */
[----:B------:R-:W-:Y:S01]  /*3060*/  ISETP.GE.U32.AND P2, PT, R20, 0x3, PT ;  /* 0x000000031400780c */ /* 0x000fe20003f46070 */
[----:B------:R-:W-:Y:S01]  /*3070*/  IMAD R21, R11, UR12, RZ ;  /* 0x0000000c0b157c24 */ /* 0x000fe2000f8e02ff */
[----:B------:R-:W-:Y:S01]  /*3080*/  MOV R32, R16 ;  /* 0x0000001000207202 */ /* 0x000fe20000000f00 */
[----:B------:R-:W-:Y:S02]  /*3090*/  IMAD.MOV.U32 R45, RZ, RZ, RZ ;  /* 0x000000ffff2d7224 */ /* 0x000fe400078e00ff */
[----:B------:R-:W-:-:S02]  /*30a0*/  IMAD.IADD R26, R17, 0x1, R21 ;  /* 0x00000001111a7824 */ /* 0x000fc400078e0215 */
[----:B------:R-:W-:Y:S02]  /*30b0*/  IMAD.MOV.U32 R47, RZ, RZ, R10 ;  /* 0x000000ffff2f7224 */ /* 0x000fe400078e000a */
[----:B------:R-:W-:-:S04]  /*30c0*/  IMAD.MOV.U32 R28, RZ, RZ, R12 ;  /* 0x000000ffff1c7224 */ /* 0x000fc800078e000c */
[----:B------:R-:W-:Y:S05]  /*30d0*/  @!P2 BRA `(.L_x_28201) ;  /* 0x0000000000e0a947 */ /* 0x000fea0003800000 */
[C---:B------:R-:W-:Y:S01]  /*30e0*/  LOP3.LUT R17, R18.reuse, 0x3, RZ, 0xc0, !PT ;  /* 0x0000000312117812 */ /* 0x040fe200078ec0ff */
[----:B------:R-:W-:Y:S01]  /*30f0*/  HFMA2.MMA R45, -RZ, RZ, 0, 0 ;  /* 0x00000000ff2d7435 */ /* 0x000fe200000001ff */
[----:B------:R-:W-:Y:S02]  /*3100*/  IMAD.MOV.U32 R47, RZ, RZ, R10 ;  /* 0x000000ffff2f7224 */ /* 0x000fe400078e000a */
[----:B------:R-:W-:Y:S02]  /*3110*/  IMAD.MOV.U32 R28, RZ, RZ, R12 ;  /* 0x000000ffff1c7224 */ /* 0x000fe400078e000c */
[----:B------:R-:W-:-:S07]  /*3120*/  IMAD.IADD R24, R18, 0x1, -R17 ;  /* 0x0000000112187824 */ /* 0x000fce00078e0a11 */
.L_x_28202:
        /* <DEDUP_REMOVED lines=8> */
[----:B------:R-:W-:Y:S02]  /*31b0*/  IADD3 R16, R28, -0x1, RZ ;  /* 0xffffffff1c107810 */ /* 0x000fe40007ffe0ff */
[----:B------:R-:W-:-:S02]  /*31c0*/  LOP3.LUT R44, R17, 0x1f, RZ, 0xc0, !PT ;  /* 0x0000001f112c7812 */ /* 0x000fc400078ec0ff */
[----:B------:R-:W-:Y:S02]  /*31d0*/  LOP3.LUT R36, R16, 0x1f, RZ, 0xc0, !PT ;  /* 0x0000001f10247812 */ /* 0x000fe400078ec0ff */
[-C--:B------:R-:W-:Y:S02]  /*31e0*/  ISETP.GE.U32.AND P3, PT, R44, R9.reuse, PT ;  /* 0x000000092c00720c */ /* 0x080fe40003f66070 */
[----:B------:R-:W-:Y:S01]  /*31f0*/  ISETP.GE.U32.AND P4, PT, R36, R9, PT ;  /* 0x000000092400720c */ /* 0x000fe20003f86070 */
[----:B------:R-:W0:Y:S01]  /*3200*/  @!P5 LDS.64 R38, [R34] ;  /* 0x000000002226d984 */ /* 0x000e220000000a00 */
[----:B------:R-:W-:Y:S02]  /*3210*/  @!P5 IADD3 R16, P6, R21, R32, RZ ;  /* 0x000000201510d210 */ /* 0x000fe40007fde0ff */
[----:B------:R-:W-:-:S03]  /*3220*/  LOP3.LUT R28, R20, 0x1f, RZ, 0xc0, !PT ;  /* 0x0000001f141c7812 */ /* 0x000fc600078ec0ff */
[----:B------:R-:W-:Y:S01]  /*3230*/  @!P5 IMAD.X R17, RZ, RZ, R26, P6 ;  /* 0x000000ffff11d224 */ /* 0x000fe200030e061a */
[----:B------:R-:W-:Y:S02]  /*3240*/  @!P5 LEA R42, P6, R16, R7, 0x3 ;  /* 0x00000007102ad211 */ /* 0x000fe400078c18ff */
        /* <DEDUP_REMOVED lines=33> */
.L_x_28201:
[----:B------:R-:W-:Y:S05]  /*3460*/  BSYNC B1 ;  /* 0x0000000000017941 */ /* 0x000fea0003800000 */
.L_x_28200:
        /* <DEDUP_REMOVED lines=16> */
.L_x_28204:
[----:B------:R-:W-:Y:S05]  /*3570*/  BSYNC B1 ;  /* 0x0000000000017941 */ /* 0x000fea0003800000 */
.L_x_28203:
[----:B0-----:R-:W-:Y:S01]  /*3580*/  IADD3.X R26, R26, R37, RZ, P3, !PT ;  /* 0x000000251a1a7210 */ /* 0x001fe20001ffe4ff */
[----:B------:R-:W-:Y:S06]  /*3590*/  @!P2 BRA `(.L_x_28199) ;  /* 0x00000000005ca947 */ /* 0x000fec0003800000 */
[----:B-1----:R-:W-:-:S05]  /*35a0*/  VIADD R16, R28, 0xffffffff ;  /* 0xffffffff1c107836 */ /* 0x002fca0000000000 */
        /* <DEDUP_REMOVED lines=22> */
.L_x_28199:
[----:B------:R-:W-:Y:S05]  /*3710*/  BSYNC B0 ;  /* 0x0000000000007941 */ /* 0x000fea0003800000 */
.L_x_28198:
        /* <DEDUP_REMOVED lines=19> */
[----:B------:R-:W-:Y:S01]  /*3850*/  HFMA2.MMA R11, -RZ, RZ, 0, 5.9604644775390625e-08 ;  /* 0x00000001ff0b7435 */ /* 0x000fe200000001ff */
[----:B------:R-:W-:Y:S01]  /*3860*/  IMAD.MOV.U32 R32, RZ, RZ, R16 ;  /* 0x000000ffff207224 */ /* 0x000fe200078e0010 */
[----:B------:R-:W-:Y:S01]  /*3870*/  LOP3.LUT R3, R18, 0x3, RZ, 0xc0, !PT ;  /* 0x0000000312037812 */ /* 0x000fe200078ec0ff */
[----:B------:R-:W-:Y:S01]  /*3880*/  IMAD.MOV.U32 R15, RZ, RZ, R10 ;  /* 0x000000ffff0f7224 */ /* 0x000fe200078e000a */
[----:B------:R-:W-:-:S13]  /*3890*/  ISETP.GE.U32.AND P0, PT, R0, 0x3, PT ;  /* 0x000000030000780c */ /* 0x000fda0003f06070 */
[----:B------:R-:W-:Y:S05]  /*38a0*/  @!P0 BRA `(.L_x_28208) ;  /* 0x0000000000e88947 */ /* 0x000fea0003800000 */
[----:B------:R-:W-:Y:S01]  /*38b0*/  BSSY B2, `(.L_x_28209) ;  /* 0x0000038000027945 */ /* 0x000fe20003800000 */
[----:B------:R-:W-:Y:S01]  /*38c0*/  IMAD.IADD R0, R18, 0x1, -R3 ;  /* 0x0000000112007824 */ /* 0x000fe200078e0a03 */
[----:B------:R-:W-:Y:S01]  /*38d0*/  MOV R15, R10 ;  /* 0x0000000a000f7202 */ /* 0x000fe20000000f00 */
[----:B------:R-:W-:-:S07]  /*38e0*/  IMAD.MOV.U32 R11, RZ, RZ, RZ ;  /* 0x000000ffff0b7224 */ /* 0x000fce00078e00ff */
.L_x_28210:
[C---:B------:R-:W-:Y:S01]  /*38f0*/  VIADD R6, R12.reuse, 0xffffffff ;  /* 0xffffffff0c067836 */ /* 0x040fe20000000000 */
[C---:B------:R-:W-:Y:S01]  /*3900*/  LOP3.LUT R24, R12.reuse, 0x1f, RZ, 0xc0, !PT ;  /* 0x0000001f0c187812 */ /* 0x040fe200078ec0ff */
[----:B------:R-:W-:Y:S01]  /*3910*/  VIADD R16, R12, 0x1d ;  /* 0x0000001d0c107836 */ /* 0x000fe20000000000 */
[----:B------:R-:W-:Y:S01]  /*3920*/  IADD3 R0, R0, -0x4, RZ ;  /* 0xfffffffc00007810 */ /* 0x000fe20007ffe0ff */
[----:B------:R-:W-:Y:S01]  /*3930*/  VIADD R12, R12, 0x1e ;  /* 0x0000001e0c0c7836 */ /* 0x000fe20000000000 */
[----:B-1----:R-:W-:Y:S01]  /*3940*/  LOP3.LUT R26, R6, 0x1f, RZ, 0xc0, !PT ;  /* 0x0000001f061a7812 */ /* 0x002fe200078ec0ff */
[----:B------:R-:W-:Y:S01]  /*3950*/  IMAD R6, R2, 0x21, R15 ;  /* 0x0000002102067824 */ /* 0x000fe200078e020f */
[-C--:B------:R-:W-:Y:S02]  /*3960*/  ISETP.GE.U32.AND P3, PT, R24, R9.reuse, PT ;  /* 0x000000091800720c */ /* 0x080fe40003f66070 */
        /* <DEDUP_REMOVED lines=23> */
[----:B------:R-:W-:Y:S02]  /*3ae0*/  @!P1 IADD3 R12, P4, R30, R12, RZ ;  /* 0x0000000c1e0c9210 */ /* 0x000fe40007f9e0ff */
[----:B------:R-:W-:Y:S02]  /*3af0*/  IADD3.X R33, R29, UR6, RZ, P5, !PT ;  /* 0x000000061d217c10 */ /* 0x000fe4000affe4ff */
[----:B------:R-:W-:Y:S01]  /*3b00*/  @!P0 IADD3 R6, P5, R34, R32, RZ ;  /* 0x0000002022068210 */ /* 0x000fe20007fbe0ff */
[----:B------:R-:W-:Y:S01]  /*3b10*/  @!P1 IMAD.X R29, RZ, RZ, R29, P4 ;  /* 0x000000ffff1d9224 */ /* 0x000fe200020e061d */
[----:B---3--:R-:W-:-:S03]  /*3b20*/  @!P1 LEA R28, P4, R12, R7, 0x3 ;  /* 0x000000070c1c9211 */ /* 0x008fc600078818ff */
[----:B------:R-:W-:Y:S01]  /*3b30*/  @!P0 IMAD.X R15, RZ, RZ, R33, P5 ;  /* 0x000000ffff0f8224 */ /* 0x000fe200028e0621 */
[-C--:B------:R-:W-:Y:S01]  /*3b40*/  @!P1 LEA.HI.X R29, R12, R4.reuse, R29, 0x3, P4 ;  /* 0x000000040c1d9211 */ /* 0x080fe200020f1c1d */
[----:B------:R-:W-:Y:S01]  /*3b50*/  VIADD R12, R34, 0x1f ;  /* 0x0000001f220c7836 */ /* 0x000fe20000000000 */
[C---:B------:R-:W-:Y:S01]  /*3b60*/  @!P0 LEA R30, P5, R6.reuse, R7, 0x3 ;  /* 0x00000007061e8211 */ /* 0x040fe200078a18ff */
[----:B0-----:R0:W-:Y:S03]  /*3b70*/  @!P3 STG.E.64 desc[UR8][R24.64], R16 ;  /* 0x000000101800b986 */ /* 0x0011e6000c101b08 */
[----:B------:R-:W-:Y:S01]  /*3b80*/  @!P0 LEA.HI.X R31, R6, R4, R15, 0x3, P5 ;  /* 0x00000004061f8211 */ /* 0x000fe200028f1c0f */
[----:B-1----:R1:W-:Y:S01]  /*3b90*/  @!P2 STG.E.64 desc[UR8][R26.64], R18 ;  /* 0x000000121a00a986 */ /* 0x0023e2000c101b08 */
[----:B------:R-:W-:Y:S02]  /*3ba0*/  IMAD.MOV.U32 R6, RZ, RZ, R11 ;  /* 0x000000ffff067224 */ /* 0x000fe400078e000b */
[----:B------:R-:W-:Y:S01]  /*3bb0*/  VIADD R11, R11, 0x4 ;  /* 0x000000040b0b7836 */ /* 0x000fe20000000000 */
[----:B--2---:R1:W-:Y:S01]  /*3bc0*/  @!P1 STG.E.64 desc[UR8][R28.64], R20 ;  /* 0x000000141c009986 */ /* 0x0043e2000c101b08 */
[----:B------:R-:W-:-:S03]  /*3bd0*/  ISETP.NE.AND P1, PT, R0, RZ, PT ;  /* 0x000000ff0000720c */ /* 0x000fc60003f25270 */
[----:B------:R-:W-:Y:S01]  /*3be0*/  IADD3 R15, R10, R11, RZ ;  /* 0x0000000b0a0f7210 */ /* 0x000fe20007ffe0ff */
[----:B----4-:R1:W-:Y:S01]  /*3bf0*/  @!P0 STG.E.64 desc[UR8][R30.64], R22 ;  /* 0x000000161e008986 */ /* 0x0103e2000c101b08 */
[----:B------:R-:W-:-:S04]  /*3c00*/  IADD3 R32, P0, R32, UR5, RZ ;  /* 0x0000000520207c10 */ /* 0x000fc8000ff1e0ff */
[----:B0-----:R-:W-:-:S04]  /*3c10*/  IADD3.X R25, R33, UR6, RZ, P0, !PT ;  /* 0x0000000621197c10 */ /* 0x001fc800087fe4ff */
[----:B------:R-:W-:Y:S05]  /*3c20*/  @P1 BRA `(.L_x_28210) ;  /* 0xfffffffc00301947 */ /* 0x000fea000383ffff */
[----:B------:R-:W-:Y:S05]  /*3c30*/  BSYNC B2 ;  /* 0x0000000000027941 */ /* 0x000fea0003800000 */
.L_x_28209:
[----:B------:R-:W-:-:S07]  /*3c40*/  VIADD R11, R6, 0x5 ;  /* 0x00000005060b7836 */ /* 0x000fce0000000000 */
.L_x_28208:
[----:B------:R-:W-:Y:S05]  /*3c50*/  BSYNC B1 ;  /* 0x0000000000017941 */ /* 0x000fea0003800000 */
.L_x_28207:
        /* <DEDUP_REMOVED lines=18> */
.L_x_28212:
[----:B------:R-:W-:Y:S05]  /*3d80*/  BSYNC B1 ;  /* 0x0000000000017941 */ /* 0x000fea0003800000 */
.L_x_28211:
[----:B0-----:R-:W-:Y:S01]  /*3d90*/  IADD3.X R25, R25, R18, RZ, P2, !PT ;  /* 0x0000001219197210 */ /* 0x001fe200017fe4ff */
        /* <DEDUP_REMOVED lines=23> */
.L_x_28206:
[----:B------:R-:W-:Y:S05]  /*3f10*/  BSYNC B0 ;  /* 0x0000000000007941 */ /* 0x000fea0003800000 */
.L_x_28205:
[----:B------:R-:W-:Y:S01]  /*3f20*/  ULDC.64 UR4, c[0x0][0x238] ;  /* 0x00008e0000047ab9 */ /* 0x000fe20000000a00 */
[----:B------:R-:W-:Y:S01]  /*3f30*/  BAR.SYNC.DEFER_BLOCKING 0x0 ;  /* 0x0000000000007b1d */ /* 0x000fe20000010000 */
[----:B------:R-:W-:-:S04]  /*3f40*/  ISETP.NE.U32.AND P0, PT, RZ, UR4, PT ;  /* 0x00000004ff007c0c */ /* 0x000fc8000bf05070 */
[----:B------:R-:W-:-:S13]  /*3f50*/  ISETP.NE.AND.EX P0, PT, RZ, UR5, PT, P0 ;  /* 0x00000005ff007c0c */ /* 0x000fda000bf05300 */
[----:B------:R-:W-:Y:S05]  /*3f60*/  @!P0 BRA `(.L_x_28213) ;  /* 0x0000000000ac8947 */ /* 0x000fea0003800000 */
[----:B0-2---:R-:W0:Y:S01]  /*3f70*/  SHFL.DOWN PT, R3, R8, 0x10, 0x1f ;  /* 0x0a001f0008037f89 */ /* 0x005e2200000e0000 */
        /* <DEDUP_REMOVED lines=34> */
.L_x_28223:
[----:B--2---:R-:W-:-:S07]  /*41a0*/  FMNMX R5, R2, R5, !PT ;  /* 0x0000000502057209 */ /* 0x004fce0007800000 */
.L_x_28215:
[----:B------:R-:W-:Y:S05]  /*41b0*/  BSYNC B0 ;  /* 0x0000000000007941 */ /* 0x000fea0003800000 */
.L_x_28214:
[----:B------:R-:W-:Y:S01]  /*41c0*/  ISETP.NE.AND P0, PT, R14, RZ, PT ;  /* 0x000000ff0e00720c */ /* 0x000fe20003f05270 */
[----:B------:R-:W-:-:S12]  /*41d0*/  BSSY B0, `(.L_x_28213) ;  /* 0x0000004000007945 */ /* 0x000fd80003800000 */
[----:B------:R-:W-:Y:S05]  /*41e0*/  @P0 BRA `(.L_x_28217) ;  /* 0x0000000000080947 */ /* 0x000fea0003800000 */
[----:B0-----:R-:W0:Y:S02]  /*41f0*/  LDC.64 R2, c[0x0][0x238] ;  /* 0x00008e00ff027b82 */ /* 0x001e240000000a00 */
[----:B0-----:R2:W-:Y:S02]  /*4200*/  REDG.E.MAX.S32.STRONG.GPU desc[UR8][R2.64], R5 ;  /* 0x000000050200798e */ /* 0x0015e4000d10e388 */
.L_x_28217:
[----:B------:R-:W-:Y:S05]  /*4210*/  BSYNC B0 ;  /* 0x0000000000007941 */ /* 0x000fea0003800000 */
.L_x_28213:
        /* <DEDUP_REMOVED lines=11> */
[----:B0-----:R-:W-:Y:S02]  /*42d0*/  MOV R0, UR10 ;  /* 0x0000000a00007c02 */ /* 0x001fe40008000f00 */
[----:B-1----:R-:W-:-:S07]  /*42e0*/  MOV R16, 0x4300 ;  /* 0x0000430000107802 */ /* 0x002fce0000000f00 */
[----:B--2---:R-:W-:Y:S05]  /*42f0*/  CALL.REL.NOINC `($__internal_569_$__cuda_sm20_rcp_rn_f32_slowpath) ;  /* 0x0000000400847944 */ /* 0x004fea0003c00000 */
[----:B------:R-:W-:Y:S05]  /*4300*/  BRA `(.L_x_28219) ;  /* 0x0000000000147947 */ /* 0x000fea0003800000 */
.L_x_28218:
[----:B-1----:R-:W1:Y:S01]  /*4310*/  MUFU.RCP R17, UR10 ;  /* 0x0000000a00117d08 */ /* 0x002e620008001000 */
[----:B0-----:R-:W-:-:S04]  /*4320*/  IMAD.U32 R0, RZ, RZ, UR10 ;  /* 0x0000000aff007e24 */ /* 0x001fc8000f8e00ff */
[----:B-1----:R-:W-:-:S04]  /*4330*/  FFMA R0, R17, R0, -1 ;  /* 0xbf80000011007423 */ /* 0x002fc80000000000 */
[----:B------:R-:W-:-:S04]  /*4340*/  FADD.FTZ R0, -R0, -RZ ;  /* 0x800000ff00007221 */ /* 0x000fc80000010100 */
[----:B------:R-:W-:-:S07]  /*4350*/  FFMA R17, R17, R0, R17 ;  /* 0x0000000011117223 */ /* 0x000fce0000000011 */
.L_x_28219:
[----:B--2---:R-:W0:Y:S02]  /*4360*/  LDC.64 R2, c[0x0][0x240] ;  /* 0x00009000ff027b82 */ /* 0x004e240000000a00 */
[----:B0-----:R-:W-:Y:S01]  /*4370*/  STG.E desc[UR8][R2.64], R17 ;  /* 0x0000001102007986 */ /* 0x001fe2000c101908 */
[----:B------:R-:W-:Y:S05]  /*4380*/  EXIT ;  /* 0x000000000000794d */ /* 0x000fea0003800000 */
.L_x_28216:
[----:B------:R-:W-:Y:S01]  /*4390*/  IMAD.MOV.U32 R7, RZ, RZ, 0x4 ;  /* 0x00000004ff077424 */ /* 0x000fe200078e00ff */
[----:B------:R-:W-:Y:S01]  /*43a0*/  MOV R4, 0xffffffff ;  /* 0xffffffff00047802 */ /* 0x000fe20000000f00 */
[----:B------:R-:W-:-:S07]  /*43b0*/  IMAD.MOV.U32 R9, RZ, RZ, 0x1f ;  /* 0x0000001fff097424 */ /* 0x000fce00078e00ff */
[----:B012---:R-:W-:Y:S05]  /*43c0*/  WARPSYNC.COLLECTIVE R4, `(.L_x_28220) ;  /* 0x0000000004087348 */ /* 0x007fea0003c00000 */
[----:B--2---:R2:W3:Y:S02]  /*43d0*/  SHFL.DOWN P0, R5, R0, R7, R9 ;  /* 0x0800000700057389 */ /* 0x0044e40000000009 */
[----:B0123--:R-:W-:Y:S01]  /*43e0*/  ENDCOLLECTIVE ;  /* 0x000000000000791b */ /* 0x00ffe20003800000 */
.L_x_28220:
[----:B------:R-:W-:Y:S02]  /*43f0*/  IMAD.MOV.U32 R7, RZ, RZ, 0x2 ;  /* 0x00000002ff077424 */ /* 0x000fe400078e00ff */
[----:B------:R-:W-:-:S05]  /*4400*/  IMAD.MOV.U32 R3, RZ, RZ, R5 ;  /* 0x000000ffff037224 */ /* 0x000fca00078e0005 */
[----:B------:R-:W-:-:S05]  /*4410*/  FMNMX R3, R3, R0, !PT ;  /* 0x0000000003037209 */ /* 0x000fca0007800000 */
[----:B------:R-:W-:-:S07]  /*4420*/  IMAD.MOV.U32 R0, RZ, RZ, R3 ;  /* 0x000000ffff007224 */ /* 0x000fce00078e0003 */
[----:B------:R-:W-:Y:S05]  /*4430*/  WARPSYNC.COLLECTIVE R4, `(.L_x_28221) ;  /* 0x0000000004087348 */ /* 0x000fea0003c00000 */
[----:B------:R0:W1:Y:S02]  /*4440*/  SHFL.DOWN P0, R5, R0, R7, R9 ;  /* 0x0800000700057389 */ /* 0x0000640000000009 */
[----:B01----:R-:W-:Y:S01]  /*4450*/  ENDCOLLECTIVE ;  /* 0x000000000000791b */ /* 0x003fe20003800000 */
.L_x_28221:
[----:B------:R-:W-:Y:S01]  /*4460*/  IMAD.MOV.U32 R7, RZ, RZ, 0x1 ;  /* 0x00000001ff077424 */ /* 0x000fe200078e00ff */
[----:B------:R-:W-:-:S04]  /*4470*/  MOV R2, R5 ;  /* 0x0000000500027202 */ /* 0x000fc80000000f00 */
[----:B------:R-:W-:-:S05]  /*4480*/  FMNMX R2, R3, R2, !PT ;  /* 0x0000000203027209 */ /* 0x000fca0007800000 */
[----:B------:R-:W-:-:S07]  /*4490*/  IMAD.MOV.U32 R0, RZ, RZ, R2 ;  /* 0x000000ffff007224 */ /* 0x000fce00078e0002 */
[----:B------:R-:W-:Y:S05]  /*44a0*/  WARPSYNC.COLLECTIVE R4, `(.L_x_28222) ;  /* 0x0000000004087348 */ /* 0x000fea0003c00000 */
[----:B------:R0:W1:Y:S02]  /*44b0*/  SHFL.DOWN P0, R5, R0, R7, R9 ;  /* 0x0800000700057389 */ /* 0x0000640000000009 */
[----:B01----:R-:W-:Y:S01]  /*44c0*/  ENDCOLLECTIVE ;  /* 0x000000000000791b */ /* 0x003fe20003800000 */
.L_x_28222:
[----:B------:R-:W-:Y:S05]  /*44d0*/  BRA `(.L_x_28223) ;  /* 0xfffffffc00307947 */ /* 0x000fea000383ffff */
        .weak           $__internal_568_$__cuda_sm20_div_u64
        .type           $__internal_568_$__cuda_sm20_div_u64,@function
        .size           $__internal_568_$__cuda_sm20_div_u64,($__internal_569_$__cuda_sm20_rcp_rn_f32_slowpath - $__internal_568_$__cuda_sm20_div_u64)
$__internal_568_$__cuda_sm20_div_u64:
[----:B------:R-:W-:Y:S01]  /*44e0*/  UMOV UR4, UR6 ;  /* 0x0000000600047c82 */ /* 0x000fe20008000000 */
[----:B------:R-:W-:Y:S02]  /*44f0*/  UMOV UR5, UR7 ;  /* 0x0000000700057c82 */ /* 0x000fe40008000000 */
        /* <DEDUP_REMOVED lines=17> */
[----:B------:R-:W-:-:S03]  /*4610*/  IMAD.WIDE.U32 R4, R7, UR6, RZ ;  /* 0x0000000607047c25 */ /* 0x000fc6000f8e00ff */
[----:B------:R-:W-:Y:S01]  /*4620*/  IADD3.X R3, RZ, RZ, R3, P2, P1 ;  /* 0x000000ffff037210 */ /* 0x000fe200017e2403 */
        /* <DEDUP_REMOVED lines=24> */
[----:B------:R-:W-:-:S05]  /*47b0*/  IMAD R6, R3, UR6, R6 ;  /* 0x0000000603067c24 */ /* 0x000fca000f8e0206 */
[----:B------:R-:W-:Y:S01]  /*47c0*/  IADD3.X R9, RZ, ~R6, RZ, P1, !PT ;  /* 0x80000006ff097210 */ /* 0x000fe20000ffe4ff */
[----:B------:R-:W-:Y:S01]  /*47d0*/  IMAD.X R6, RZ, RZ, R3, P2 ;  /* 0x000000ffff067224 */ /* 0x000fe200010e0603 */
[----:B------:R-:W-:Y:S02]  /*47e0*/  IADD3 R5, P1, R10, -UR6, RZ ;  /* 0x800000060a057c10 */ /* 0x000fe4000ff3e0ff */
        /* <DEDUP_REMOVED lines=17> */
[----:B------:R-:W-:Y:S06]  /*4900*/  RET.REL.NODEC R2 `(_ZN18transformer_engine6detail38cast_transpose_fused_kernel_notalignedILb0ELb0ELb1EfNS_16CTDBiasDActParamIffffEELi2ELi2ENS_5EmptyEXadL_ZNS_5qgeluIffEET_T0_RKS4_EEEEvT3_mmm) ;  /* 0xffffffb402bc7950 */ /* 0x000fec0003c3ffff */
        .weak           $__internal_569_$__cuda_sm20_rcp_rn_f32_slowpath
        .type           $__internal_569_$__cuda_sm20_rcp_rn_f32_slowpath,@function
        .size           $__internal_569_$__cuda_sm20_rcp_rn_f32_slowpath,(.L_x_35054 - $__internal_569_$__cuda_sm20_rcp_rn_f32_slowpath)
$__internal_569_$__cuda_sm20_rcp_rn_f32_slowpath:
        /* <DEDUP_REMOVED lines=15> */
.L_x_28225:
        /* <DEDUP_REMOVED lines=33> */
.L_x_28227:
[----:B------:R0:W1:Y:S02]  /*4c10*/  MUFU.RCP R17, R0 ;  /* 0x0000000000117308 */ /* 0x0000640000001000 */
.L_x_28226:
[----:B------:R-:W-:Y:S05]  /*4c20*/  BSYNC B0 ;  /* 0x0000000000007941 */ /* 0x000fea0003800000 */
.L_x_28224:
[----:B------:R-:W-:Y:S02]  /*4c30*/  IMAD.MOV.U32 R42, RZ, RZ, R16 ;  /* 0x000000ffff2a7224 */ /* 0x000fe400078e0010 */
[----:B------:R-:W-:-:S04]  /*4c40*/  IMAD.MOV.U32 R43, RZ, RZ, 0x0 ;  /* 0x00000000ff2b7424 */ /* 0x000fc800078e00ff */
[----:B01----:R-:W-:Y:S05]  /*4c50*/  RET.REL.NODEC R42 `(_ZN18transformer_engine6detail38cast_transpose_fused_kernel_notalignedILb0ELb0ELb1EfNS_16CTDBiasDActParamIffffEELi2ELi2ENS_5EmptyEXadL_ZNS_5qgeluIffEET_T0_RKS4_EEEEvT3_mmm) ;  /* 0xffffffb02ae87950 */ /* 0x003fea0003c3ffff */
.L_x_28228:
        /* <DEDUP_REMOVED lines=10> */
.L_x_35054:


//--------------------- .text._ZN18transformer_engine6detail38cast_transpose_fused_kernel_notalignedILb0ELb1ELb0EfNS_16CTDBiasDActParamI13__nv_bfloat16S3_13__nv_fp8_e4m3fEELi2ELi4ENS_5EmptyEXadL_ZNS_5dgeluIffEET_T0_RKS6_EEEEvT3_mmm --------------------------
	.section	.text._ZN18transformer_engine6detail38cast_transpose_fused_kernel_notalignedILb0ELb1ELb0EfNS_16CTDBiasDActParamI13__nv_bfloat16S3_13__nv_fp8_e4m3fEELi2ELi4ENS_5EmptyEXadL_ZNS_5dgeluIffEET_T0_RKS6_EEEEvT3_mmm,"ax",@progbits
	.align	128
        .global         _ZN18transformer_engine6detail38cast_transpose_fused_kernel_notalignedILb0ELb1ELb0EfNS_16CTDBiasDActParamI13__nv_bfloat16S3_13__nv_fp8_e4m3fEELi2ELi4ENS_5EmptyEXadL_ZNS_5dgeluIffEET_T0_RKS6_EEEEvT3_mmm
        .type           _ZN18transformer_engine6detail38cast_transpose_fused_kernel_notalignedILb0ELb1ELb0EfNS_16CTDBiasDActParamI13__nv_bfloat16S3_13__nv_fp8_e4m3fEELi2ELi4ENS_5EmptyEXadL_ZNS_5dgeluIffEET_T0_RKS6_EEEEvT3_mmm,@function
        .size           _ZN18transformer_engine6detail38cast_transpose_fused_kernel_notalignedILb0ELb1ELb0EfNS_16CTDBiasDActParamI13__nv_bfloat16S3_13__nv_fp8_e4m3fEELi2ELi4ENS_5EmptyEXadL_ZNS_5dgeluIffEET_T0_RKS6_EEEEvT3_mmm,(.L_x_35056 - _ZN18transformer_engine6detail38cast_transpose_fused_kernel_notalignedILb0ELb1ELb0EfNS_16CTDBiasDActParamI13__nv_bfloat16S3_13__nv_fp8_e4m3fEELi2ELi4ENS_5EmptyEXadL_ZNS_5dgeluIffEET_T0_RKS6_EEEEvT3_mmm)
        .other          _ZN18transformer_engine6detail38cast_transpose_fused_kernel_notalignedILb0ELb1ELb0EfNS_16CTDBiasDActParamI13__nv_bfloat16S3_13__nv_fp8_e4m3fEELi2ELi4ENS_5EmptyEXadL_ZNS_5dgeluIffEET_T0_RKS6_EEEEvT3_mmm,@"STO_CUDA_ENTRY STV_DEFAULT"
_ZN18transformer_engine6detail38cast_transpose_fused_kernel_notalignedILb0ELb1ELb0EfNS_16CTDBiasDActParamI13__nv_bfloat16S3_13__nv_fp8_e4m3fEELi2ELi4ENS_5EmptyEXadL_ZNS_5dgeluIffEET_T0_RKS6_EEEEvT3_mmm:
.text._ZN18transformer_engine6detail38cast_transpose_fused_kernel_notalignedILb0ELb1ELb0EfNS_16CTDBiasDActParamI13__nv_bfloat16S3_13__nv_fp8_e4m3fEELi2ELi4ENS_5EmptyEXadL_ZNS_5dgeluIffEET_T0_RKS6_EEEEvT3_mmm:
        /* <DEDUP_REMOVED lines=19> */
[----:B------:R-:W-:Y:S05]  /*0130*/  CALL.REL.NOINC `($__internal_570_$__cuda_sm20_div_u64) ;  /* 0x0000007c00c87944 */ /* 0x000fea0003c00000 */
[----:B------:R-:W-:Y:S01]  /*0140*/  IADD3 R4, P0, RZ, -R62, RZ ;  /* 0x8000003eff047210 */ /* 0x000fe20007f1e0ff */
[----:B------:R-:W-:-:S03]  /*0150*/  IMAD.MOV.U32 R33, RZ, RZ, RZ ;  /* 0x000000ffff217224 */ /* 0x000fc600078e00ff */
[----:B------:R-:W-:-:S05]  /*0160*/  IADD3.X R2, RZ, ~R63, RZ, P0, !PT ;  /* 0x8000003fff027210 */ /* 0x000fca00007fe4ff */
[----:B------:R-:W-:Y:S02]  /*0170*/  IMAD R5, R2, R19, RZ ;  /* 0x0000001302057224 */ /* 0x000fe400078e02ff */
[----:B------:R-:W-:-:S04]  /*0180*/  IMAD.WIDE.U32 R2, R19, R4, R32 ;  /* 0x0000000413027225 */ /* 0x000fc800078e0020 */
[----:B------:R-:W-:Y:S01]  /*0190*/  IMAD R5, R0, R4, R5 ;  /* 0x0000000400057224 */ /* 0x000fe200078e0205 */
[----:B------:R-:W-:-:S04]  /*01a0*/  MOV R19, R2 ;  /* 0x0000000200137202 */ /* 0x000fc80000000f00 */
[----:B------:R-:W-:Y:S01]  /*01b0*/  IADD3 R60, R3, R5, RZ ;  /* 0x00000005033c7210 */ /* 0x000fe20007ffe0ff */
[----:B------:R-:W-:Y:S06]  /*01c0*/  BRA `(.L_x_28230) ;  /* 0x0000000000587947 */ /* 0x000fec0003800000 */
.L_x_28229:
        /* <DEDUP_REMOVED lines=22> */
.L_x_28230:
[----:B------:R-:W0:Y:S01]  /*0330*/  LDC.64 R30, c[0x0][0x258] ;  /* 0x00009600ff1e7b82 */ /* 0x000e220000000a00 */
[----:B------:R-:W-:Y:S01]  /*0340*/  ULDC.64 UR4, c[0x0][0x260] ;  /* 0x0000980000047ab9 */ /* 0x000fe20000000a00 */
[C---:B------:R-:W-:Y:S01]  /*0350*/  SHF.L.U64.HI R2, R62.reuse, 0x5, R63 ;  /* 0x000000053e027819 */ /* 0x040fe2000001023f */
[----:B------:R-:W-:Y:S01]  /*0360*/  USHF.R.U64 UR6, UR4, 0x2, UR5 ;  /* 0x0000000204067899 */ /* 0x000fe20008001205 */
[C-C-:B------:R-:W-:Y:S01]  /*0370*/  SHF.L.U64.HI R4, R19.reuse, 0x5, R60.reuse ;  /* 0x0000000513047819 */ /* 0x140fe2000001023c */
[----:B------:R-:W-:Y:S01]  /*0380*/  USHF.R.U32.HI UR7, URZ, 0x2, UR5 ;  /* 0x000000023f077899 */ /* 0x000fe20008011605 */
[C---:B------:R-:W-:Y:S01]  /*0390*/  SHF.L.U32 R9, R19.reuse, 0x1, RZ ;  /* 0x0000000113097819 */ /* 0x040fe200000006ff */
[----:B------:R-:W-:Y:S01]  /*03a0*/  ULDC.64 UR8, c[0x0][0x218] ;  /* 0x0000860000087ab9 */ /* 0x000fe20000000a00 */
[----:B------:R-:W-:Y:S01]  /*03b0*/  SHF.L.U64.HI R11, R19, 0x1, R60 ;  /* 0x00000001130b7819 */ /* 0x000fe2000001023c */
[----:B------:R-:W-:Y:S01]  /*03c0*/  ULDC.64 UR10, c[0x0][0x210] ;  /* 0x00008400000a7ab9 */ /* 0x000fe20000000a00 */
[----:B------:R-:W-:-:S04]  /*03d0*/  LEA R5, P1, -R62, UR6, 0x5 ;  /* 0x000000063e057c11 */ /* 0x000fc8000f8229ff */
[----:B------:R-:W-:Y:S02]  /*03e0*/  IADD3.X R2, ~R2, UR7, RZ, P1, !PT ;  /* 0x0000000702027c10 */ /* 0x000fe40008ffe5ff */
[----:B------:R-:W-:-:S04]  /*03f0*/  ISETP.LT.U32.AND P1, PT, R5, 0x20, PT ;  /* 0x000000200500780c */ /* 0x000fc80003f21070 */
[----:B------:R-:W-:Y:S02]  /*0400*/  ISETP.LT.U32.AND.EX P1, PT, R2, RZ, PT, P1 ;  /* 0x000000ff0200720c */ /* 0x000fe40003f21110 */
[----:B------:R-:W-:Y:S02]  /*0410*/  SHF.R.U32.HI R2, RZ, 0x5, R17 ;  /* 0x00000005ff027819 */ /* 0x000fe40000011611 */
[--C-:B0-----:R-:W-:Y:S01]  /*0420*/  SHF.R.U64 R0, R30, 0x1, R31.reuse ;  /* 0x000000011e007819 */ /* 0x101fe2000000121f */
[-C--:B------:R-:W-:Y:S01]  /*0430*/  IMAD R8, R63, R30.reuse, RZ ;  /* 0x0000001e3f087224 */ /* 0x080fe200078e02ff */
[----:B------:R-:W-:Y:S01]  /*0440*/  SHF.R.U32.HI R3, RZ, 0x1, R31 ;  /* 0x00000001ff037819 */ /* 0x000fe2000001161f */
[C---:B------:R-:W-:Y:S01]  /*0450*/  IMAD.WIDE.U32 R6, R62.reuse, R30, RZ ;  /* 0x0000001e3e067225 */ /* 0x040fe200078e00ff */
[----:B------:R-:W-:Y:S02]  /*0460*/  LEA R58, P0, -R19, R0, 0x5 ;  /* 0x00000000133a7211 */ /* 0x000fe400078029ff */
[----:B------:R-:W-:Y:S01]  /*0470*/  SEL R5, R5, 0x20, P1 ;  /* 0x0000002005057807 */ /* 0x000fe20000800000 */
[----:B------:R-:W-:Y:S01]  /*0480*/  IMAD R13, R62, R31, R8 ;  /* 0x0000001f3e0d7224 */ /* 0x000fe200078e0208 */
[----:B------:R-:W-:-:S02]  /*0490*/  IADD3.X R4, R3, ~R4, RZ, P0, !PT ;  /* 0x8000000403047210 */ /* 0x000fc400007fe4ff */
[----:B------:R-:W-:Y:S02]  /*04a0*/  ISETP.LT.U32.AND P0, PT, R58, 0x20, PT ;  /* 0x000000203a00780c */ /* 0x000fe40003f01070 */
[----:B------:R-:W-:Y:S02]  /*04b0*/  LEA R10, P1, R6, R9, 0x2 ;  /* 0x00000009060a7211 */ /* 0x000fe400078210ff */
[----:B------:R-:W-:Y:S02]  /*04c0*/  ISETP.LT.U32.AND.EX P0, PT, R4, RZ, PT, P0 ;  /* 0x000000ff0400720c */ /* 0x000fe40003f01100 */
[--C-:B------:R-:W-:Y:S01]  /*04d0*/  SHF.R.U32.HI R4, RZ, 0x1, R17.reuse ;  /* 0x00000001ff047819 */ /* 0x100fe20000011611 */
[----:B------:R-:W-:Y:S01]  /*04e0*/  IMAD R17, R2, -0x4, R17 ;  /* 0xfffffffc02117824 */ /* 0x000fe200078e0211 */
[----:B------:R-:W-:Y:S01]  /*04f0*/  SEL R58, R58, 0x20, P0 ;  /* 0x000000203a3a7807 */ /* 0x000fe20000000000 */
[----:B------:R-:W-:Y:S01]  /*0500*/  IMAD.SHL.U32 R2, R2, 0x4, RZ ;  /* 0x0000000402027824 */ /* 0x000fe200078e00ff */
[----:B------:R-:W-:-:S02]  /*0510*/  LOP3.LUT R4, R4, 0x70, RZ, 0xc0, !PT ;  /* 0x0000007004047812 */ /* 0x000fc400078ec0ff */
[----:B------:R-:W-:Y:S02]  /*0520*/  LOP3.LUT R29, R17, 0x1f, RZ, 0xc0, !PT ;  /* 0x0000001f111d7812 */ /* 0x000fe400078ec0ff */
[----:B------:R-:W-:Y:S01]  /*0530*/  LOP3.LUT R2, R2, 0x1c, RZ, 0xe2, !PT ;  /* 0x0000001c02027812 */ /* 0x000fe200078ee2ff */
[-C--:B------:R-:W-:Y:S01]  /*0540*/  IMAD R9, R3, R4.reuse, RZ ;  /* 0x0000000403097224 */ /* 0x080fe200078e02ff */
[----:B------:R-:W-:Y:S01]  /*0550*/  IADD3 R7, R7, R13, RZ ;  /* 0x0000000d07077210 */ /* 0x000fe20007ffe0ff */
[----:B------:R-:W-:Y:S01]  /*0560*/  IMAD.WIDE.U32 R12, R0, R4, RZ ;  /* 0x00000004000c7225 */ /* 0x000fe200078e00ff */
[----:B------:R-:W-:Y:S02]  /*0570*/  ISETP.GE.U32.AND P0, PT, R2, R5, PT ;  /* 0x000000050200720c */ /* 0x000fe40003f06070 */
[----:B------:R-:W-:Y:S02]  /*0580*/  SHF.L.U32 R21, R10, 0x5, RZ ;  /* 0x000000050a157819 */ /* 0x000fe400000006ff */
[----:B------:R-:W-:-:S02]  /*0590*/  ISETP.LT.U32.AND P0, PT, R29, R58, !P0 ;  /* 0x0000003a1d00720c */ /* 0x000fc40004701070 */
[----:B------:R-:W-:Y:S01]  /*05a0*/  LEA.HI.X R7, R6, R11, R7, 0x2, P1 ;  /* 0x0000000b06077211 */ /* 0x000fe200008f1407 */
[----:B------:R-:W-:Y:S01]  /*05b0*/  IMAD.SHL.U32 R16, R21, 0x2, RZ ;  /* 0x0000000215107824 */ /* 0x000fe200078e00ff */
[----:B------:R-:W-:Y:S02]  /*05c0*/  IADD3 R22, P2, R29, R12, RZ ;  /* 0x0000000c1d167210 */ /* 0x000fe40007f5e0ff */
[----:B------:R-:W-:Y:S02]  /*05d0*/  SHF.L.U64.HI R10, R10, 0x5, R7 ;  /* 0x000000050a0a7819 */ /* 0x000fe40000010207 */
[----:B------:R-:W-:Y:S02]  /*05e0*/  IADD3 R40, R13, R9, RZ ;  /* 0x000000090d287210 */ /* 0x000fe40007ffe0ff */
[----:B------:R-:W-:Y:S02]  /*05f0*/  IADD3 R64, P1, R16, UR8, RZ ;  /* 0x0000000810407c10 */ /* 0x000fe4000ff3e0ff */
[----:B------:R-:W-:Y:S01]  /*0600*/  SHF.L.U64.HI R50, R21, 0x1, R10 ;  /* 0x0000000115327819 */ /* 0x000fe2000001020a */
[----:B------:R-:W-:Y:S01]  /*0610*/  @P0 IMAD.SHL.U32 R41, R22, 0x4, RZ ;  /* 0x0000000416290824 */ /* 0x000fe200078e00ff */
[----:B------:R-:W-:-:S02]  /*0620*/  IADD3.X R23, RZ, R40, RZ, P2, !PT ;  /* 0x00000028ff177210 */ /* 0x000fc400017fe4ff */
[----:B------:R-:W-:Y:S01]  /*0630*/  IADD3.X R28, R50, UR9, RZ, P1, !PT ;  /* 0x00000009321c7c10 */ /* 0x000fe20008ffe4ff */
[----:B------:R-:W-:Y:S01]  /*0640*/  ULDC.64 UR8, c[0x0][0x208] ;  /* 0x0000820000087ab9 */ /* 0x000fe20000000a00 */
[----:B------:R-:W-:Y:S02]  /*0650*/  @P0 SHF.L.U64.HI R47, R22, 0x2, R23 ;  /* 0x00000002162f0819 */ /* 0x000fe40000010217 */
[----:B------:R-:W-:Y:S02]  /*0660*/  @P0 IADD3 R8, P1, R41, R64, RZ ;  /* 0x0000004029080210 */ /* 0x000fe40007f3e0ff */
[----:B------:R-:W-:Y:S02]  /*0670*/  @!P0 MOV R4, RZ ;  /* 0x000000ff00048202 */ /* 0x000fe40000000f00 */
[----:B------:R-:W-:-:S05]  /*0680*/  @P0 IADD3.X R9, R47, R28, RZ, P1, !PT ;  /* 0x0000001c2f090210 */ /* 0x000fca0000ffe4ff */
[----:B------:R0:W2:Y:S01]  /*0690*/  @P0 LDG.E R4, desc[UR8][R8.64] ;  /* 0x0000000808040981 */ /* 0x0000a2000c1e1900 */
[----:B------:R-:W-:Y:S02]  /*06a0*/  @P0 IADD3 R15, P1, R22, R0, RZ ;  /* 0x00000000160f0210 */ /* 0x000fe40007f3e0ff */
[----:B------:R-:W-:Y:S02]  /*06b0*/  @!P0 CS2R R52, SRZ ;  /* 0x0000000000348805 */ /* 0x000fe4000001ff00 */
[----:B------:R-:W-:Y:S02]  /*06c0*/  @P0 LOP3.LUT R7, R30, 0xfffffffe, RZ, 0xc0, !PT ;  /* 0xfffffffe1e070812 */ /* 0x000fe400078ec0ff */
[----:B------:R-:W-:Y:S01]  /*06d0*/  @P0 LOP3.LUT R11, R31, 0x3fffffff, RZ, 0xc0, !PT ;  /* 0x3fffffff1f0b0812 */ /* 0x000fe200078ec0ff */
[----:B------:R-:W-:Y:S01]  /*06e0*/  @P0 IMAD.X R6, R23, 0x1, R3, P1 ;  /* 0x0000000117060824 */ /* 0x000fe200008e0603 */
[----:B------:R-:W-:Y:S02]  /*06f0*/  @P0 IADD3 R7, P1, R7, R22, RZ ;  /* 0x0000001607070210 */ /* 0x000fe40007f3e0ff */
[----:B------:R-:W-:-:S02]  /*0700*/  @P0 SHF.L.U32 R27, R15, 0x2, RZ ;  /* 0x000000020f1b0819 */ /* 0x000fc400000006ff */
[----:B------:R-:W-:Y:S01]  /*0710*/  @P0 IADD3.X R14, R11, R23, RZ, P1, !PT ;  /* 0x000000170b0e0210 */ /* 0x000fe20000ffe4ff */
[----:B------:R-:W-:Y:S01]  /*0720*/  @P0 IMAD.SHL.U32 R39, R7, 0x4, RZ ;  /* 0x0000000407270824 */ /* 0x000fe200078e00ff */
[----:B------:R-:W-:Y:S02]  /*0730*/  @P0 SHF.L.U64.HI R15, R15, 0x2, R6 ;  /* 0x000000020f0f0819 */ /* 0x000fe40000010206 */
[----:B0-----:R-:W-:Y:S02]  /*0740*/  @P0 SHF.L.U64.HI R9, R7, 0x2, R14 ;  /* 0x0000000207090819 */ /* 0x001fe4000001020e */
[-C--:B------:R-:W-:Y:S02]  /*0750*/  @P0 IADD3 R44, P2, R39, R64.reuse, RZ ;  /* 0x00000040272c0210 */ /* 0x080fe40007f5e0ff */
[----:B------:R-:W-:Y:S02]  /*0760*/  @P0 IADD3 R6, P1, R27, R64, RZ ;  /* 0x000000401b060210 */ /* 0x000fe40007f3e0ff */
[----:B------:R-:W-:Y:S01]  /*0770*/  @!P0 MOV R11, RZ ;  /* 0x000000ff000b8202 */ /* 0x000fe20000000f00 */
[----:B------:R-:W-:Y:S01]  /*0780*/  @P0 IMAD.X R45, R9, 0x1, R28, P2 ;  /* 0x00000001092d0824 */ /* 0x000fe200010e061c */
[----:B------:R-:W-:-:S04]  /*0790*/  @P0 IADD3.X R7, R15, R28, RZ, P1, !PT ;  /* 0x0000001c0f070210 */ /* 0x000fc80000ffe4ff */
[----:B------:R0:W3:Y:S04]  /*07a0*/  @P0 LDG.E R52, desc[UR8][R44.64] ;  /* 0x000000082c340981 */ /* 0x0000e8000c1e1900 */
[----:B------:R1:W4:Y:S01]  /*07b0*/  @P0 LDG.E R11, desc[UR8][R6.64] ;  /* 0x00000008060b0981 */ /* 0x000322000c1e1900 */
[----:B------:R-:W-:Y:S02]  /*07c0*/  @P0 IMAD R35, R3, 0x3, RZ ;  /* 0x0000000303230824 */ /* 0x000fe400078e02ff */
[----:B------:R-:W-:-:S05]  /*07d0*/  @P0 IMAD.WIDE.U32 R24, R0, 0x3, R22 ;  /* 0x0000000300180825 */ /* 0x000fca00078e0016 */
[----:B------:R-:W-:Y:S02]  /*07e0*/  @P0 IADD3 R35, R25, R35, RZ ;  /* 0x0000002319230210 */ /* 0x000fe40007ffe0ff */
[C---:B------:R-:W-:Y:S02]  /*07f0*/  @P0 SHF.L.U32 R37, R24.reuse, 0x2, RZ ;  /* 0x0000000218250819 */ /* 0x040fe400000006ff */
[----:B------:R-:W-:Y:S02]  /*0800*/  @P0 SHF.L.U64.HI R35, R24, 0x2, R35 ;  /* 0x0000000218230819 */ /* 0x000fe40000010223 */
[----:B------:R-:W-:-:S05]  /*0810*/  @P0 IADD3 R42, P1, R37, R64, RZ ;  /* 0x00000040252a0210 */ /* 0x000fca0007f3e0ff */
[----:B------:R-:W-:-:S05]  /*0820*/  @P0 IMAD.X R43, R35, 0x1, R28, P1 ;  /* 0x00000001232b0824 */ /* 0x000fca00008e061c */
[----:B------:R-:W4:Y:S01]  /*0830*/  @P0 LDG.E R53, desc[UR8][R42.64] ;  /* 0x000000082a350981 */ /* 0x000f22000c1e1900 */
[----:B0-----:R-:W-:-:S04]  /*0840*/  IADD3 R44, P1, R16, UR10, RZ ;  /* 0x0000000a102c7c10 */ /* 0x001fc8000ff3e0ff */
[----:B------:R-:W-:Y:S01]  /*0850*/  IADD3.X R50, R50, UR11, RZ, P1, !PT ;  /* 0x0000000b32327c10 */ /* 0x000fe20008ffe4ff */
[----:B------:R-:W-:Y:S01]  /*0860*/  @!P0 IMAD.MOV.U32 R55, RZ, RZ, RZ ;  /* 0x000000ffff378224 */ /* 0x000fe200078e00ff */
[----:B-1----:R-:W-:Y:S01]  /*0870*/  @P0 IADD3 R6, P1, R41, R44, RZ ;  /* 0x0000002c29060210 */ /* 0x002fe20007f3e0ff */
[----:B------:R-:W-:-:S03]  /*0880*/  ULDC.64 UR10, c[0x0][0x230] ;  /* 0x00008c00000a7ab9 */ /* 0x000fc60000000a00 */
[----:B------:R-:W-:Y:S02]  /*0890*/  @P0 IADD3.X R7, R47, R50, RZ, P1, !PT ;  /* 0x000000322f070210 */ /* 0x000fe40000ffe4ff */
[----:B------:R-:W-:-:S03]  /*08a0*/  MOV R48, 0x3c80f082 ;  /* 0x3c80f08200307802 */ /* 0x000fc60000000f00 */
[----:B------:R0:W4:Y:S01]  /*08b0*/  @P0 LDG.E R55, desc[UR8][R6.64] ;  /* 0x0000000806370981 */ /* 0x000122000c1e1900 */
[----:B------:R-:W-:Y:S02]  /*08c0*/  @!P0 MOV R18, RZ ;  /* 0x000000ff00128202 */ /* 0x000fe40000000f00 */
[----:B------:R-:W-:Y:S02]  /*08d0*/  MOV R34, 0x3f800000 ;  /* 0x3f80000000227802 */ /* 0x000fe40000000f00 */
[----:B------:R-:W-:Y:S02]  /*08e0*/  IADD3 R54, R2, 0x1, RZ ;  /* 0x0000000102367810 */ /* 0x000fe40007ffe0ff */
[C---:B--2---:R-:W-:Y:S02]  /*08f0*/  PRMT R49, R4.reuse, 0x7632, R49 ;  /* 0x0000763204317816 */ /* 0x044fe40000000031 */
[----:B------:R-:W-:Y:S02]  /*0900*/  SHF.L.U32 R24, R4, 0x10, RZ ;  /* 0x0000001004187819 */ /* 0x000fe400000006ff */
[----:B------:R-:W-:-:S03]  /*0910*/  SHF.L.U32 R49, R49, 0x10, RZ ;  /* 0x0000001031317819 */ /* 0x000fc600000006ff */
[C---:B------:R-:W-:Y:S02]  /*0920*/  FMUL R41, R24.reuse, 0.044714998453855514526 ;  /* 0x3d37271318297820 */ /* 0x040fe40000400000 */
[C---:B------:R-:W-:Y:S01]  /*0930*/  FMUL R14, R49.reuse, 0.044714998453855514526 ;  /* 0x3d372713310e7820 */ /* 0x040fe20000400000 */
[C---:B------:R-:W-:Y:S01]  /*0940*/  FMUL R8, R49.reuse, 0.79788458347320556641 ;  /* 0x3f4c422a31087820 */ /* 0x040fe20000400000 */
[C---:B------:R-:W-:Y:S01]  /*0950*/  FFMA R4, R24.reuse, R41, 1 ;  /* 0x3f80000018047423 */ /* 0x040fe20000000029 */
[----:B------:R-:W-:Y:S01]  /*0960*/  FMUL R25, R24, 0.79788458347320556641 ;  /* 0x3f4c422a18197820 */ /* 0x000fe20000400000 */
[----:B------:R-:W-:Y:S01]  /*0970*/  FFMA R41, R49, R14, 1 ;  /* 0x3f80000031297423 */ /* 0x000fe2000000000e */
[----:B------:R-:W-:Y:S02]  /*0980*/  @P0 IADD3 R14, P1, R27, R44, RZ ;  /* 0x0000002c1b0e0210 */ /* 0x000fe40007f3e0ff */
[----:B------:R-:W-:Y:S01]  /*0990*/  FMUL R25, R25, R4 ;  /* 0x0000000419197220 */ /* 0x000fe20000400000 */
[----:B------:R-:W-:-:S03]  /*09a0*/  FMUL R27, R8, R41 ;  /* 0x00000029081b7220 */ /* 0x000fc60000400000 */
[----:B------:R-:W-:Y:S01]  /*09b0*/  FMUL R4, |R25|, 2.8853900432586669922 ;  /* 0x4038aa3b19047820 */ /* 0x000fe20000400200 */
[----:B------:R-:W-:Y:S01]  /*09c0*/  FMUL R20, |R27|, 2.8853900432586669922 ;  /* 0x4038aa3b1b147820 */ /* 0x000fe20000400200 */
[----:B0-----:R-:W-:Y:S02]  /*09d0*/  FMUL R7, R25, R25 ;  /* 0x0000001919077220 */ /* 0x001fe40000400000 */
[----:B------:R-:W0:Y:S02]  /*09e0*/  MUFU.EX2 R6, R4 ;  /* 0x0000000400067308 */ /* 0x000e240000000800 */
[----:B------:R-:W-:-:S06]  /*09f0*/  FFMA R16, R7, R48, -0.052303962409496307373 ;  /* 0xbd563cae07107423 */ /* 0x000fcc0000000030 */
[----:B------:R-:W1:Y:S01]  /*0a00*/  MUFU.EX2 R20, R20 ;  /* 0x0000001400147308 */ /* 0x000e620000000800 */
[----:B------:R-:W-:Y:S02]  /*0a10*/  @P0 IMAD.X R15, R15, 0x1, R50, P1 ;  /* 0x000000010f0f0824 */ /* 0x000fe400008e0632 */
[C---:B------:R-:W-:Y:S01]  /*0a20*/  FFMA R16, R7.reuse, R16, 0.1331529766321182251 ;  /* 0x3e08594107107423 */ /* 0x040fe20000000010 */
[C---:B---3--:R-:W-:Y:S02]  /*0a30*/  PRMT R46, R52.reuse, 0x7632, R46 ;  /* 0x00007632342e7816 */ /* 0x048fe4000000002e */
[----:B------:R-:W-:Y:S01]  /*0a40*/  SHF.L.U32 R52, R52, 0x10, RZ ;  /* 0x0000001034347819 */ /* 0x000fe200000006ff */
[----:B------:R-:W-:Y:S01]  /*0a50*/  FFMA R16, R7, R16, -0.33332768082618713379 ;  /* 0xbeaaa9ed07107423 */ /* 0x000fe20000000010 */
[----:B------:R-:W-:Y:S01]  /*0a60*/  @P0 IADD3 R8, P2, R39, R44, RZ ;  /* 0x0000002c27080210 */ /* 0x000fe20007f5e0ff */
[----:B------:R2:W3:Y:S01]  /*0a70*/  @P0 LDG.E R18, desc[UR8][R14.64] ;  /* 0x000000080e120981 */ /* 0x0004e2000c1e1900 */
[----:B------:R-:W-:Y:S01]  /*0a80*/  @!P0 IMAD.MOV.U32 R41, RZ, RZ, RZ ;  /* 0x000000ffff298224 */ /* 0x000fe200078e00ff */
[----:B----4-:R-:W-:Y:S01]  /*0a90*/  SHF.L.U32 R43, R11, 0x10, RZ ;  /* 0x000000100b2b7819 */ /* 0x010fe200000006ff */
[----:B------:R-:W-:Y:S01]  /*0aa0*/  IMAD.U32 R46, R46, 0x10000, RZ ;  /* 0x000100002e2e7824 */ /* 0x000fe200078e00ff */
[----:B------:R-:W-:Y:S01]  /*0ab0*/  @P0 IADD3.X R9, R9, R50, RZ, P2, !PT ;  /* 0x0000003209090210 */ /* 0x000fe200017fe4ff */
[----:B------:R-:W-:Y:S01]  /*0ac0*/  FFMA R36, R7, R16, RZ ;  /* 0x0000001007247223 */ /* 0x000fe200000000ff */
[----:B------:R-:W-:Y:S01]  /*0ad0*/  FMUL R7, R27, R27 ;  /* 0x0000001b1b077220 */ /* 0x000fe20000400000 */
[----:B0-----:R-:W-:Y:S01]  /*0ae0*/  FADD R6, R6, 1 ;  /* 0x3f80000006067421 */ /* 0x001fe20000000000 */
[----:B--2---:R-:W-:Y:S01]  /*0af0*/  FMUL R15, R52, 0.044714998453855514526 ;  /* 0x3d372713340f7820 */ /* 0x004fe20000400000 */
[----:B-1----:R-:W-:Y:S01]  /*0b00*/  FADD R20, R20, 1 ;  /* 0x3f80000014147421 */ /* 0x002fe20000000000 */
[----:B------:R0:W2:Y:S02]  /*0b10*/  @P0 LDG.E R41, desc[UR8][R8.64] ;  /* 0x0000000808290981 */ /* 0x0000a4000c1e1900 */
[----:B------:R-:W-:Y:S01]  /*0b20*/  FFMA R45, R52, R15, 1 ;  /* 0x3f800000342d7423 */ /* 0x000fe2000000000f */
[C---:B------:R-:W-:Y:S01]  /*0b30*/  FMUL R15, R46.reuse, 0.044714998453855514526 ;  /* 0x3d3727132e0f7820 */ /* 0x040fe20000400000 */
[----:B------:R-:W-:Y:S01]  /*0b40*/  FMUL R16, R43, 0.044714998453855514526 ;  /* 0x3d3727132b107820 */ /* 0x000fe20000400000 */
[----:B------:R-:W-:Y:S01]  /*0b50*/  FFMA R14, R7, R48, -0.052303962409496307373 ;  /* 0xbd563cae070e7423 */ /* 0x000fe20000000030 */
[----:B------:R-:W-:Y:S01]  /*0b60*/  MUFU.RCP R39, R20 ;  /* 0x0000001400277308 */ /* 0x000fe20000001000 */
[----:B------:R-:W-:Y:S01]  /*0b70*/  FFMA R47, R46, R15, 1 ;  /* 0x3f8000002e2f7423 */ /* 0x000fe2000000000f */
[----:B0-----:R-:W-:Y:S01]  /*0b80*/  FMUL R8, R52, 0.79788458347320556641 ;  /* 0x3f4c422a34087820 */ /* 0x001fe20000400000 */
[----:B------:R-:W-:-:S05]  /*0b90*/  FMUL R4, R43, 0.79788458347320556641 ;  /* 0x3f4c422a2b047820 */ /* 0x000fca0000400000 */
[----:B------:R0:W1:Y:S01]  /*0ba0*/  MUFU.RCP R9, R6 ;  /* 0x0000000600097308 */ /* 0x0000620000001000 */
[----:B------:R-:W-:Y:S01]  /*0bb0*/  FFMA R15, R43, R16, 1 ;  /* 0x3f8000002b0f7423 */ /* 0x000fe20000000010 */
[C---:B------:R-:W-:Y:S01]  /*0bc0*/  FFMA R14, R7.reuse, R14, 0.1331529766321182251 ;  /* 0x3e085941070e7423 */ /* 0x040fe2000000000e */
[----:B------:R-:W-:Y:S02]  /*0bd0*/  FMUL R8, R8, R45 ;  /* 0x0000002d08087220 */ /* 0x000fe40000400000 */
[----:B------:R-:W-:Y:S01]  /*0be0*/  FMUL R4, R4, R15 ;  /* 0x0000000f04047220 */ /* 0x000fe20000400000 */
[----:B------:R-:W-:Y:S01]  /*0bf0*/  FFMA R14, R7, R14, -0.33332768082618713379 ;  /* 0xbeaaa9ed070e7423 */ /* 0x000fe2000000000e */
[----:B------:R-:W-:Y:S01]  /*0c00*/  FMUL R15, |R8|, 2.8853900432586669922 ;  /* 0x4038aa3b080f7820 */ /* 0x000fe20000400200 */
[----:B------:R-:W-:Y:S01]  /*0c10*/  FMUL R26, R46, 0.79788458347320556641 ;  /* 0x3f4c422a2e1a7820 */ /* 0x000fe20000400000 */
[----:B0-----:R-:W-:Y:S01]  /*0c20*/  @P0 IADD3 R6, P1, R37, R44, RZ ;  /* 0x0000002c25060210 */ /* 0x001fe20007f3e0ff */
[----:B------:R-:W-:-:S02]  /*0c30*/  FFMA R38, R7, R14, RZ ;  /* 0x0000000e07267223 */ /* 0x000fc400000000ff */
[----:B------:R-:W-:Y:S01]  /*0c40*/  FMUL R14, R26, R47 ;  /* 0x0000002f1a0e7220 */ /* 0x000fe20000400000 */
[----:B------:R-:W0:Y:S01]  /*0c50*/  MUFU.EX2 R15, R15 ;  /* 0x0000000f000f7308 */ /* 0x000e220000000800 */
[----:B------:R-:W-:Y:S01]  /*0c60*/  @P0 IMAD.X R7, R35, 0x1, R50, P1 ;  /* 0x0000000123070824 */ /* 0x000fe200008e0632 */
[----:B------:R-:W-:Y:S01]  /*0c70*/  FSETP.GE.AND P2, PT, |R25|, 0.60000002384185791016, PT ;  /* 0x3f19999a1900780b */ /* 0x000fe20003f46200 */
[----:B------:R-:W-:Y:S01]  /*0c80*/  FMUL R37, |R14|, 2.8853900432586669922 ;  /* 0x4038aa3b0e257820 */ /* 0x000fe20000400200 */
[--C-:B-1----:R-:W-:Y:S01]  /*0c90*/  FFMA R9, R9, -2, R34.reuse ;  /* 0xc000000009097823 */ /* 0x102fe20000000022 */
[----:B------:R-:W-:Y:S01]  /*0ca0*/  FSETP.GE.AND P1, PT, |R25|, 9.010913848876953125, PT ;  /* 0x41102cb41900780b */ /* 0x000fe20003f26200 */
[----:B------:R-:W-:Y:S01]  /*0cb0*/  FFMA R39, R39, -2, R34 ;  /* 0xc000000027277823 */ /* 0x000fe20000000022 */
[C---:B------:R-:W-:Y:S02]  /*0cc0*/  FSETP.GE.AND P3, PT, |R27|.reuse, 9.010913848876953125, PT ;  /* 0x41102cb41b00780b */ /* 0x040fe40003f66200 */
[----:B------:R-:W-:Y:S01]  /*0cd0*/  FSETP.GE.AND P4, PT, |R27|, 0.60000002384185791016, PT ;  /* 0x3f19999a1b00780b */ /* 0x000fe20003f86200 */
[----:B------:R-:W1:Y:S01]  /*0ce0*/  MUFU.EX2 R37, R37 ;  /* 0x0000002500257308 */ /* 0x000e620000000800 */
[----:B------:R-:W-:-:S02]  /*0cf0*/  FSEL R20, R9, 1, !P1 ;  /* 0x3f80000009147808 */ /* 0x000fc40004800000 */
[----:B------:R-:W-:Y:S02]  /*0d00*/  FSEL R26, R39, 1, !P3 ;  /* 0x3f800000271a7808 */ /* 0x000fe40005800000 */
[----:B------:R-:W-:Y:S02]  /*0d10*/  PRMT R9, R11, 0x7632, R9 ;  /* 0x000076320b097816 */ /* 0x000fe40000000009 */
[----:B------:R-:W-:Y:S02]  /*0d20*/  LOP3.LUT R11, R20, 0x80000000, R25, 0xb8, !PT ;  /* 0x80000000140b7812 */ /* 0x000fe400078eb819 */
[----:B------:R-:W-:Y:S02]  /*0d30*/  LOP3.LUT R20, R26, 0x80000000, R27, 0xb8, !PT ;  /* 0x800000001a147812 */ /* 0x000fe400078eb81b */
[----:B------:R-:W-:Y:S01]  /*0d40*/  SHF.L.U32 R26, R9, 0x10, RZ ;  /* 0x00000010091a7819 */ /* 0x000fe200000006ff */
[----:B------:R-:W-:Y:S01]  /*0d50*/  @!P2 FFMA R11, R25, R36, R25 ;  /* 0x00000024190ba223 */ /* 0x000fe20000000019 */
[----:B0-----:R-:W-:Y:S01]  /*0d60*/  FADD R25, R15, 1 ;  /* 0x3f8000000f197421 */ /* 0x001fe20000000000 */
[----:B------:R-:W-:Y:S01]  /*0d70*/  FMUL R15, R8, R8 ;  /* 0x00000008080f7220 */ /* 0x000fe20000400000 */
[----:B------:R-:W-:Y:S01]  /*0d80*/  @!P0 MOV R16, RZ ;  /* 0x000000ff00108202 */ /* 0x000fe20000000f00 */
[----:B------:R-:W-:Y:S01]  /*0d90*/  FMUL R39, R26, 0.044714998453855514526 ;  /* 0x3d3727131a277820 */ /* 0x000fe20000400000 */
[----:B------:R-:W-:Y:S01]  /*0da0*/  FMUL R35, |R4|, 2.8853900432586669922 ;  /* 0x4038aa3b04237820 */ /* 0x000fe20000400200 */
[----:B------:R-:W-:Y:S01]  /*0db0*/  @!P4 FFMA R20, R27, R38, R27 ;  /* 0x000000261b14c223 */ /* 0x000fe2000000001b */
[----:B------:R-:W-:Y:S01]  /*0dc0*/  FFMA R38, R15, R48, -0.052303962409496307373 ;  /* 0xbd563cae0f267423 */ /* 0x000fe20000000030 */
[C---:B------:R-:W-:Y:S01]  /*0dd0*/  FMUL R27, R26.reuse, 0.79788458347320556641 ;  /* 0x3f4c422a1a1b7820 */ /* 0x040fe20000400000 */
[----:B------:R-:W-:Y:S01]  /*0de0*/  FFMA R36, R26, R39, 1 ;  /* 0x3f8000001a247423 */ /* 0x000fe20000000027 */
[----:B------:R0:W4:Y:S01]  /*0df0*/  @P0 LDG.E R16, desc[UR8][R6.64] ;  /* 0x0000000806100981 */ /* 0x000122000c1e1900 */
[----:B------:R-:W0:Y:S01]  /*0e00*/  MUFU.RCP R25, R25 ;  /* 0x0000001900197308 */ /* 0x000e220000001000 */
[----:B------:R-:W-:Y:S01]  /*0e10*/  FMUL R9, R14, R14 ;  /* 0x0000000e0e097220 */ /* 0x000fe20000400000 */
[----:B-1----:R-:W-:Y:S01]  /*0e20*/  FADD R39, R37, 1 ;  /* 0x3f80000025277421 */ /* 0x002fe20000000000 */
[----:B------:R-:W-:-:S02]  /*0e30*/  FFMA R38, R15, R38, 0.1331529766321182251 ;  /* 0x3e0859410f267423 */ /* 0x000fc40000000026 */
[----:B------:R-:W-:-:S03]  /*0e40*/  FFMA R42, R9, R48, -0.052303962409496307373 ;  /* 0xbd563cae092a7423 */ /* 0x000fc60000000030 */
[----:B------:R-:W1:Y:S01]  /*0e50*/  MUFU.EX2 R35, R35 ;  /* 0x0000002300237308 */ /* 0x000e620000000800 */
[----:B0-----:R-:W-:Y:S01]  /*0e60*/  FMUL R6, R27, R36 ;  /* 0x000000241b067220 */ /* 0x001fe20000400000 */
[----:B------:R-:W-:-:S03]  /*0e70*/  FFMA R36, R15, R38, -0.33332768082618713379 ;  /* 0xbeaaa9ed0f247423 */ /* 0x000fc60000000026 */
[----:B------:R-:W-:Y:S01]  /*0e80*/  FMUL R38, |R6|, 2.8853900432586669922 ;  /* 0x4038aa3b06267820 */ /* 0x000fe20000400200 */
[C---:B------:R-:W-:Y:S02]  /*0e90*/  FFMA R42, R9.reuse, R42, 0.1331529766321182251 ;  /* 0x3e085941092a7423 */ /* 0x040fe4000000002a */
[----:B------:R-:W0:Y:S02]  /*0ea0*/  MUFU.RCP R39, R39 ;  /* 0x0000002700277308 */ /* 0x000e240000001000 */
[----:B------:R-:W-:Y:S01]  /*0eb0*/  FFMA R42, R9, R42, -0.33332768082618713379 ;  /* 0xbeaaa9ed092a7423 */ /* 0x000fe2000000002a */
[----:B------:R-:W-:-:S05]  /*0ec0*/  FSETP.GE.AND P2, PT, |R8|, 0.60000002384185791016, PT ;  /* 0x3f19999a0800780b */ /* 0x000fca0003f46200 */
[----:B------:R-:W0:Y:S01]  /*0ed0*/  MUFU.EX2 R38, R38 ;  /* 0x0000002600267308 */ /* 0x000e220000000800 */
[----:B------:R-:W-:Y:S01]  /*0ee0*/  FFMA R37, R9, R42, RZ ;  /* 0x0000002a09257223 */ /* 0x000fe200000000ff */
[----:B------:R-:W-:Y:S01]  /*0ef0*/  FMUL R7, R6, R6 ;  /* 0x0000000606077220 */ /* 0x000fe20000400000 */
[----:B------:R-:W-:Y:S01]  /*0f00*/  FFMA R27, R15, R36, RZ ;  /* 0x000000240f1b7223 */ /* 0x000fe200000000ff */
[----:B------:R-:W-:Y:S01]  /*0f10*/  ISETP.NE.U32.AND P0, PT, RZ, UR10, PT ;  /* 0x0000000aff007c0c */ /* 0x000fe2000bf05070 */
[----:B------:R-:W-:Y:S01]  /*0f20*/  FMUL R9, R4, R4 ;  /* 0x0000000404097220 */ /* 0x000fe20000400000 */
[--C-:B------:R-:W-:Y:S01]  /*0f30*/  FFMA R25, R25, -2, R34.reuse ;  /* 0xc000000019197823 */ /* 0x100fe20000000022 */
[----:B------:R-:W-:Y:S01]  /*0f40*/  FSETP.GE.AND P1, PT, |R8|, 9.010913848876953125, PT ;  /* 0x41102cb40800780b */ /* 0x000fe20003f26200 */
[----:B-1----:R-:W-:Y:S01]  /*0f50*/  FADD R15, R35, 1 ;  /* 0x3f800000230f7421 */ /* 0x002fe20000000000 */
[-C--:B------:R-:W-:Y:S01]  /*0f60*/  FFMA R42, R7, R48.reuse, -0.052303962409496307373 ;  /* 0xbd563cae072a7423 */ /* 0x080fe20000000030 */
[----:B------:R-:W-:Y:S01]  /*0f70*/  ISETP.NE.AND.EX P0, PT, RZ, UR11, PT, P0 ;  /* 0x0000000bff007c0c */ /* 0x000fe2000bf05300 */
[----:B------:R-:W-:Y:S01]  /*0f80*/  FFMA R36, R9, R48, -0.052303962409496307373 ;  /* 0xbd563cae09247423 */ /* 0x000fe20000000030 */
[----:B------:R-:W-:Y:S01]  /*0f90*/  FSEL R51, R25, 1, !P1 ;  /* 0x3f80000019337808 */ /* 0x000fe20004800000 */
[----:B0-----:R-:W-:Y:S01]  /*0fa0*/  FFMA R39, R39, -2, R34 ;  /* 0xc000000027277823 */ /* 0x001fe20000000022 */
[----:B------:R-:W-:Y:S01]  /*0fb0*/  FSETP.GE.AND P3, PT, |R14|, 9.010913848876953125, PT ;  /* 0x41102cb40e00780b */ /* 0x000fe20003f66200 */
[----:B------:R-:W0:Y:S01]  /*0fc0*/  MUFU.RCP R15, R15 ;  /* 0x0000000f000f7308 */ /* 0x000e220000001000 */
[----:B------:R-:W-:Y:S01]  /*0fd0*/  FFMA R42, R7, R42, 0.1331529766321182251 ;  /* 0x3e085941072a7423 */ /* 0x000fe2000000002a */
[----:B------:R-:W-:Y:S01]  /*0fe0*/  FFMA R36, R9, R36, 0.1331529766321182251 ;  /* 0x3e08594109247423 */ /* 0x000fe20000000024 */
[--C-:B------:R-:W-:Y:S01]  /*0ff0*/  LOP3.LUT R51, R51, 0x80000000, R8.reuse, 0xb8, !PT ;  /* 0x8000000033337812 */ /* 0x100fe200078eb808 */
[----:B------:R-:W-:Y:S01]  /*1000*/  @!P2 FFMA R51, R8, R27, R8 ;  /* 0x0000001b0833a223 */ /* 0x000fe20000000008 */
[----:B------:R-:W-:Y:S01]  /*1010*/  FSEL R39, R39, 1, !P3 ;  /* 0x3f80000027277808 */ /* 0x000fe20005800000 */
[----:B------:R-:W-:Y:S01]  /*1020*/  FADD R25, R38, 1 ;  /* 0x3f80000026197421 */ /* 0x000fe20000000000 */
[----:B------:R-:W-:Y:S01]  /*1030*/  FFMA R8, R7, R42, -0.33332768082618713379 ;  /* 0xbeaaa9ed07087423 */ /* 0x000fe2000000002a */
[----:B------:R-:W-:Y:S01]  /*1040*/  FSETP.GE.AND P4, PT, |R14|, 0.60000002384185791016, PT ;  /* 0x3f19999a0e00780b */ /* 0x000fe20003f86200 */
[----:B------:R-:W-:Y:S01]  /*1050*/  FFMA R36, R9, R36, -0.33332768082618713379 ;  /* 0xbeaaa9ed09247423 */ /* 0x000fe20000000024 */
[----:B------:R-:W-:Y:S01]  /*1060*/  LOP3.LUT R45, R39, 0x80000000, R14, 0xb8, !PT ;  /* 0x80000000272d7812 */ /* 0x000fe200078eb80e */
[----:B------:R-:W-:Y:S01]  /*1070*/  FFMA R7, R7, R8, RZ ;  /* 0x0000000807077223 */ /* 0x000fe200000000ff */
[----:B------:R-:W1:Y:S01]  /*1080*/  MUFU.RCP R25, R25 ;  /* 0x0000001900197308 */ /* 0x000e620000001000 */
[----:B------:R-:W-:Y:S01]  /*1090*/  FFMA R39, R9, R36, RZ ;  /* 0x0000002409277223 */ /* 0x000fe200000000ff */
[----:B------:R-:W-:Y:S01]  /*10a0*/  FMUL R66, R49, 0.5 ;  /* 0x3f00000031427820 */ /* 0x000fe20000400000 */
[----:B------:R-:W1:Y:S01]  /*10b0*/  @P0 LDC.64 R8, c[0x0][0x230] ;  /* 0x00008c00ff080b82 */ /* 0x000e620000000a00 */
[----:B------:R-:W-:Y:S01]  /*10c0*/  FSETP.GE.AND P2, PT, |R4|, 0.60000002384185791016, PT ;  /* 0x3f19999a0400780b */ /* 0x000fe20003f46200 */
[----:B------:R-:W-:-:S02]  /*10d0*/  IMAD.U32 R27, R53, 0x10000, RZ ;  /* 0x00010000351b7824 */ /* 0x000fc400078e00ff */
[----:B0-----:R-:W-:Y:S01]  /*10e0*/  FFMA R15, R15, -2, R34 ;  /* 0xc00000000f0f7823 */ /* 0x001fe20000000022 */
[----:B------:R-:W-:Y:S01]  /*10f0*/  FSETP.GE.AND P1, PT, |R4|, 9.010913848876953125, PT ;  /* 0x41102cb40400780b */ /* 0x000fe20003f26200 */
[----:B------:R-:W-:Y:S01]  /*1100*/  ULDC.64 UR10, c[0x0][0x220] ;  /* 0x00008800000a7ab9 */ /* 0x000fe20000000a00 */
[----:B------:R-:W-:Y:S01]  /*1110*/  @!P4 FFMA R45, R14, R37, R14 ;  /* 0x000000250e2dc223 */ /* 0x000fe2000000000e */
[----:B------:R-:W-:Y:S01]  /*1120*/  FMUL R14, R27, 0.044714998453855514526 ;  /* 0x3d3727131b0e7820 */ /* 0x000fe20000400000 */
[----:B------:R-:W-:Y:S01]  /*1130*/  FSEL R15, R15, 1, !P1 ;  /* 0x3f8000000f0f7808 */ /* 0x000fe20004800000 */
[----:B------:R-:W-:Y:S01]  /*1140*/  FMUL R37, R27, 0.79788458347320556641 ;  /* 0x3f4c422a1b257820 */ /* 0x000fe20000400000 */
[----:B------:R-:W-:Y:S01]  /*1150*/  IADD3 R42, R17, -0x1, RZ ;  /* 0xffffffff112a7810 */ /* 0x000fe20007ffe0ff */
[----:B------:R-:W-:Y:S01]  /*1160*/  FFMA R14, R27, R14, 1 ;  /* 0x3f8000001b0e7423 */ /* 0x000fe2000000000e */
[----:B------:R-:W-:Y:S02]  /*1170*/  FSETP.GE.AND P4, PT, |R6|, 0.60000002384185791016, PT ;  /* 0x3f19999a0600780b */ /* 0x000fe40003f86200 */
[----:B------:R-:W-:Y:S01]  /*1180*/  LOP3.LUT R35, R15, 0x80000000, R4, 0xb8, !PT ;  /* 0x800000000f237812 */ /* 0x000fe200078eb804 */
[----:B-1----:R-:W-:Y:S01]  /*1190*/  FFMA R25, R25, -2, R34 ;  /* 0xc000000019197823 */ /* 0x002fe20000000022 */
[----:B------:R-:W-:Y:S01]  /*11a0*/  LOP3.LUT R42, R42, 0x1f, RZ, 0xc0, !PT ;  /* 0x0000001f2a2a7812 */ /* 0x000fe200078ec0ff */
[----:B------:R-:W-:Y:S01]  /*11b0*/  FMUL R37, R37, R14 ;  /* 0x0000000e25257220 */ /* 0x000fe20000400000 */
[----:B------:R-:W-:Y:S01]  /*11c0*/  ISETP.GE.U32.AND P1, PT, R54, R5, PT ;  /* 0x000000053600720c */ /* 0x000fe20003f26070 */
[----:B------:R-:W-:Y:S01]  /*11d0*/  @!P2 FFMA R35, R4, R39, R4 ;  /* 0x000000270423a223 */ /* 0x000fe20000000004 */
[----:B------:R-:W-:-:S02]  /*11e0*/  FSETP.GE.AND P3, PT, |R6|, 9.010913848876953125, PT ;  /* 0x41102cb40600780b */ /* 0x000fc40003f66200 */
[----:B------:R-:W-:Y:S01]  /*11f0*/  MOV R4, 0x3f800000 ;  /* 0x3f80000000047802 */ /* 0x000fe20000000f00 */
[----:B------:R-:W-:Y:S01]  /*1200*/  FMUL R15, R37, R37 ;  /* 0x00000025250f7220 */ /* 0x000fe20000400000 */
[----:B------:R-:W-:Y:S02]  /*1210*/  ISETP.LT.U32.AND P1, PT, R42, R58, !P1 ;  /* 0x0000003a2a00720c */ /* 0x000fe40004f21070 */
[----:B------:R-:W-:Y:S01]  /*1220*/  FSEL R25, R25, 1, !P3 ;  /* 0x3f80000019197808 */ /* 0x000fe20005800000 */
[----:B------:R-:W-:Y:S01]  /*1230*/  FFMA R14, R15, R48, -0.052303962409496307373 ;  /* 0xbd563cae0f0e7423 */ /* 0x000fe20000000030 */
[----:B------:R0:W4:Y:S02]  /*1240*/  @P0 LDG.E R4, desc[UR8][R8.64] ;  /* 0x0000000808040981 */ /* 0x000124000c1e1900 */
[--C-:B------:R-:W-:Y:S01]  /*1250*/  LOP3.LUT R36, R25, 0x80000000, R6.reuse, 0xb8, !PT ;  /* 0x8000000019247812 */ /* 0x100fe200078eb806 */
[----:B------:R-:W-:Y:S01]  /*1260*/  @!P4 FFMA R36, R6, R7, R6 ;  /* 0x000000070624c223 */ /* 0x000fe20000000006 */
[----:B------:R-:W-:Y:S01]  /*1270*/  IADD3 R6, P2, R42, R12, RZ ;  /* 0x0000000c2a067210 */ /* 0x000fe20007f5e0ff */
[----:B------:R-:W-:-:S04]  /*1280*/  FFMA R14, R15, R14, 0.1331529766321182251 ;  /* 0x3e0859410f0e7423 */ /* 0x000fc8000000000e */
[----:B------:R-:W-:Y:S02]  /*1290*/  IMAD.X R7, RZ, RZ, R40, P2 ;  /* 0x000000ffff077224 */ /* 0x000fe400010e0628 */
[----:B------:R-:W-:Y:S01]  /*12a0*/  FFMA R14, R15, R14, -0.33332768082618713379 ;  /* 0xbeaaa9ed0f0e7423 */ /* 0x000fe2000000000e */
[----:B------:R-:W-:-:S03]  /*12b0*/  @P1 LEA R25, P0, R0, R6, 0x2 ;  /* 0x0000000600191211 */ /* 0x000fc600078010ff */
[----:B------:R-:W-:Y:S01]  /*12c0*/  FFMA R56, R15, R14, RZ ;  /* 0x0000000e0f387223 */ /* 0x000fe200000000ff */
[----:B------:R-:W-:Y:S02]  /*12d0*/  @P1 LEA.HI.X R14, R0, R7, R3, 0x2, P0 ;  /* 0x00000007000e1211 */ /* 0x000fe400000f1403 */
[C---:B------:R-:W-:Y:S02]  /*12e0*/  @P1 SHF.L.U32 R47, R25.reuse, 0x2, RZ ;  /* 0x00000002192f1819 */ /* 0x040fe400000006ff */
[----:B------:R-:W-:Y:S02]  /*12f0*/  @P1 SHF.L.U64.HI R25, R25, 0x2, R14 ;  /* 0x0000000219191819 */ /* 0x000fe4000001020e */
[----:B------:R-:W-:-:S04]  /*1300*/  @P1 IADD3 R14, P0, R47, R44, RZ ;  /* 0x0000002c2f0e1210 */ /* 0x000fc80007f1e0ff */
[----:B------:R-:W-:Y:S02]  /*1310*/  @P1 IADD3.X R15, R25, R50, RZ, P0, !PT ;  /* 0x00000032190f1210 */ /* 0x000fe400007fe4ff */
[----:B0-----:R-:W-:-:S04]  /*1320*/  @P1 IADD3 R8, P0, R47, R64, RZ ;  /* 0x000000402f081210 */ /* 0x001fc80007f1e0ff */
[----:B------:R-:W-:Y:S02]  /*1330*/  @P1 IADD3.X R9, R25, R28, RZ, P0, !PT ;  /* 0x0000001c19091210 */ /* 0x000fe400007fe4ff */
[----:B------:R-:W-:-:S06]  /*1340*/  @!P1 MOV R25, RZ ;  /* 0x000000ff00199202 */ /* 0x000fcc0000000f00 */
[----:B------:R-:W4:Y:S01]  /*1350*/  @P1 LDG.E R25, desc[UR8][R8.64] ;  /* 0x0000000808191981 */ /* 0x000f22000c1e1900 */
[----:B------:R-:W-:-:S06]  /*1360*/  FMUL R38, |R37|, 2.8853900432586669922 ;  /* 0x4038aa3b25267820 */ /* 0x000fcc0000400200 */
[----:B------:R-:W0:Y:S02]  /*1370*/  MUFU.EX2 R38, R38 ;  /* 0x0000002600267308 */ /* 0x000e240000000800 */
[----:B0-----:R-:W-:-:S06]  /*1380*/  FADD R47, R38, 1 ;  /* 0x3f800000262f7421 */ /* 0x001fcc0000000000 */
[----:B------:R-:W0:Y:S01]  /*1390*/  MUFU.RCP R47, R47 ;  /* 0x0000002f002f7308 */ /* 0x000e220000001000 */
[----:B------:R-:W-:Y:S01]  /*13a0*/  @!P1 IMAD.MOV.U32 R39, RZ, RZ, RZ ;  /* 0x000000ffff279224 */ /* 0x000fe200078e00ff */
[C---:B------:R-:W-:Y:S02]  /*13b0*/  FSETP.GE.AND P0, PT, |R37|.reuse, 9.010913848876953125, PT ;  /* 0x41102cb42500780b */ /* 0x040fe40003f06200 */
[----:B------:R-:W-:-:S03]  /*13c0*/  FSETP.GE.AND P2, PT, |R37|, 0.60000002384185791016, PT ;  /* 0x3f19999a2500780b */ /* 0x000fc60003f46200 */
[----:B------:R1:W5:Y:S01]  /*13d0*/  @P1 LDG.E R39, desc[UR8][R14.64] ;  /* 0x000000080e271981 */ /* 0x000362000c1e1900 */
[----:B0-----:R-:W-:Y:S01]  /*13e0*/  FFMA R38, R47, -2, R34 ;  /* 0xc00000002f267823 */ /* 0x001fe20000000022 */
[----:B-1----:R-:W-:-:S04]  /*13f0*/  FMUL R15, R24, 0.10703222453594207764 ;  /* 0x3ddb33b6180f7820 */ /* 0x002fc80000400000 */
[----:B------:R-:W-:Y:S02]  /*1400*/  FSEL R38, R38, 1, !P0 ;  /* 0x3f80000026267808 */ /* 0x000fe40004000000 */
[----:B------:R-:W-:Y:S01]  /*1410*/  ISETP.GE.U32.AND P0, PT, R2, R5, PT ;  /* 0x000000050200720c */ /* 0x000fe20003f06070 */
[----:B------:R-:W-:-:S04]  /*1420*/  @P1 IMAD.WIDE.U32 R8, R0, 0x5, R6 ;  /* 0x0000000500081825 */ /* 0x000fc800078e0006 */
[----:B------:R-:W-:Y:S01]  /*1430*/  FFMA R15, R24, R15, 0.79788458347320556641 ;  /* 0x3f4c422a180f7423 */ /* 0x000fe2000000000f */
[----:B------:R-:W-:Y:S01]  /*1440*/  FFMA R14, -R11, R11, 1 ;  /* 0x3f8000000b0e7423 */ /* 0x000fe2000000010b */
[----:B------:R-:W-:Y:S01]  /*1450*/  ISETP.GE.U32.OR P0, PT, R29, R58, P0 ;  /* 0x0000003a1d00720c */ /* 0x000fe20000706470 */
[----:B------:R-:W-:Y:S02]  /*1460*/  @P1 IMAD R29, R3, 0x5, RZ ;  /* 0x00000005031d1824 */ /* 0x000fe400078e02ff */
[----:B------:R-:W-:Y:S01]  /*1470*/  FMUL R14, R14, R15 ;  /* 0x0000000f0e0e7220 */ /* 0x000fe20000400000 */
[----:B------:R-:W-:Y:S01]  /*1480*/  @P1 SHF.L.U32 R15, R8, 0x2, RZ ;  /* 0x00000002080f1819 */ /* 0x000fe200000006ff */
[----:B------:R-:W-:Y:S01]  /*1490*/  @P1 IMAD.IADD R9, R9, 0x1, R29 ;  /* 0x0000000109091824 */ /* 0x000fe200078e021d */
[--C-:B------:R-:W-:Y:S01]  /*14a0*/  LOP3.LUT R38, R38, 0x80000000, R37.reuse, 0xb8, !PT ;  /* 0x8000000026267812 */ /* 0x100fe200078eb825 */
[----:B------:R-:W-:Y:S01]  /*14b0*/  @!P2 FFMA R38, R37, R56, R37 ;  /* 0x000000382526a223 */ /* 0x000fe20000000025 */
[----:B------:R-:W-:Y:S01]  /*14c0*/  FMUL R29, R24, 0.5 ;  /* 0x3f000000181d7820 */ /* 0x000fe20000400000 */
[----:B------:R-:W-:-:S02]  /*14d0*/  @P1 IADD3 R56, P2, R15, R44, RZ ;  /* 0x0000002c0f381210 */ /* 0x000fc40007f5e0ff */
[----:B------:R-:W-:Y:S01]  /*14e0*/  @P1 SHF.L.U64.HI R9, R8, 0x2, R9 ;  /* 0x0000000208091819 */ /* 0x000fe20000010209 */
[----:B------:R-:W-:Y:S01]  /*14f0*/  FMUL R8, R49, 0.10703222453594207764 ;  /* 0x3ddb33b631087820 */ /* 0x000fe20000400000 */
[----:B------:R-:W-:Y:S02]  /*1500*/  FMUL R29, R29, R14 ;  /* 0x0000000e1d1d7220 */ /* 0x000fe40000400000 */
[----:B------:R-:W-:Y:S01]  /*1510*/  @P1 IADD3.X R57, R9, R50, RZ, P2, !PT ;  /* 0x0000003209391210 */ /* 0x000fe200017fe4ff */
[----:B------:R-:W-:Y:S01]  /*1520*/  FFMA R8, R49, R8, 0.79788458347320556641 ;  /* 0x3f4c422a31087423 */ /* 0x000fe20000000008 */
[----:B------:R-:W-:Y:S01]  /*1530*/  @P1 IADD3 R14, P2, R15, R64, RZ ;  /* 0x000000400f0e1210 */ /* 0x000fe20007f5e0ff */
[----:B------:R-:W-:-:S03]  /*1540*/  FFMA R37, -R20, R20, 1 ;  /* 0x3f80000014257423 */ /* 0x000fc60000000114 */
[----:B------:R-:W-:Y:S01]  /*1550*/  @P1 IADD3.X R15, R9, R28, RZ, P2, !PT ;  /* 0x0000001c090f1210 */ /* 0x000fe200017fe4ff */
[----:B------:R-:W-:Y:S01]  /*1560*/  FMUL R37, R37, R8 ;  /* 0x0000000825257220 */ /* 0x000fe20000400000 */
[----:B------:R-:W-:Y:S01]  /*1570*/  @P1 MOV R9, R7 ;  /* 0x0000000700091202 */ /* 0x000fe20000000f00 */
[----:B------:R-:W-:Y:S02]  /*1580*/  @P1 IMAD.MOV.U32 R8, RZ, RZ, R6 ;  /* 0x000000ffff081224 */ /* 0x000fe400078e0006 */
[----:B------:R-:W-:Y:S02]  /*1590*/  @P1 IMAD R59, R3, 0x6, RZ ;  /* 0x00000006033b1824 */ /* 0x000fe400078e02ff */
[----:B------:R-:W-:-:S04]  /*15a0*/  @P1 IMAD.WIDE.U32 R8, R0, 0x6, R8 ;  /* 0x0000000600081825 */ /* 0x000fc800078e0008 */
[----:B------:R-:W-:Y:S01]  /*15b0*/  @!P1 IMAD.MOV.U32 R47, RZ, RZ, RZ ;  /* 0x000000ffff2f9224 */ /* 0x000fe200078e00ff */
[----:B------:R-:W-:Y:S02]  /*15c0*/  @P1 IADD3 R9, R9, R59, RZ ;  /* 0x0000003b09091210 */ /* 0x000fe40007ffe0ff */
[----:B------:R-:W-:Y:S02]  /*15d0*/  @!P1 MOV R24, RZ ;  /* 0x000000ff00189202 */ /* 0x000fe40000000f00 */
[----:B------:R-:W-:Y:S01]  /*15e0*/  @P1 SHF.L.U64.HI R9, R8, 0x2, R9 ;  /* 0x0000000208091819 */ /* 0x000fe20000010209 */
[----:B------:R0:W5:Y:S01]  /*15f0*/  @P1 LDG.E R47, desc[UR8][R56.64] ;  /* 0x00000008382f1981 */ /* 0x000162000c1e1900 */
[----:B------:R-:W-:Y:S01]  /*1600*/  FMUL R37, R66, R37 ;  /* 0x0000002542257220 */ /* 0x000fe20000400000 */
[----:B------:R-:W-:Y:S01]  /*1610*/  FADD R20, R20, 1 ;  /* 0x3f80000014147421 */ /* 0x000fe20000000000 */
[----:B------:R-:W-:Y:S01]  /*1620*/  @P1 IMAD.WIDE.U32 R6, R0, 0x7, R6 ;  /* 0x0000000700061825 */ /* 0x000fe200078e0006 */
[----:B------:R1:W5:Y:S03]  /*1630*/  @P1 LDG.E R24, desc[UR8][R14.64] ;  /* 0x000000080e181981 */ /* 0x000366000c1e1900 */
[----:B0-----:R-:W-:-:S02]  /*1640*/  @P1 IMAD.SHL.U32 R57, R8, 0x4, RZ ;  /* 0x0000000408391824 */ /* 0x001fc400078e00ff */
[----:B------:R-:W-:Y:S01]  /*1650*/  FADD R8, R11, 1 ;  /* 0x3f8000000b087421 */ /* 0x000fe20000000000 */
[----:B------:R-:W-:-:S03]  /*1660*/  SHF.L.U32 R11, R55, 0x10, RZ ;  /* 0x00000010370b7819 */ /* 0x000fc600000006ff */
[----:B------:R-:W-:Y:S01]  /*1670*/  FFMA R8, R8, 0.5, R29 ;  /* 0x3f00000008087823 */ /* 0x000fe2000000001d */
[----:B------:R-:W-:Y:S01]  /*1680*/  FFMA R29, R20, 0.5, R37 ;  /* 0x3f000000141d7823 */ /* 0x000fe20000000025 */
[----:B------:R-:W-:Y:S01]  /*1690*/  @P1 IADD3 R66, P2, R57, R44, RZ ;  /* 0x0000002c39421210 */ /* 0x000fe20007f5e0ff */
[C---:B-1----:R-:W-:Y:S01]  /*16a0*/  FMUL R15, R52.reuse, 0.10703222453594207764 ;  /* 0x3ddb33b6340f7820 */ /* 0x042fe20000400000 */
[----:B------:R-:W-:Y:S02]  /*16b0*/  @P1 IMAD R37, R3, 0x7, RZ ;  /* 0x0000000703251824 */ /* 0x000fe400078e02ff */
[----:B------:R-:W-:Y:S01]  /*16c0*/  FMUL R11, R11, R8 ;  /* 0x000000080b0b7220 */ /* 0x000fe20000400000 */
[----:B------:R-:W-:Y:S01]  /*16d0*/  @P1 IADD3.X R67, R9, R50, RZ, P2, !PT ;  /* 0x0000003209431210 */ /* 0x000fe200017fe4ff */
[----:B------:R-:W-:Y:S01]  /*16e0*/  FFMA R8, R52, R15, 0.79788458347320556641 ;  /* 0x3f4c422a34087423 */ /* 0x000fe2000000000f */
[----:B------:R-:W-:Y:S01]  /*16f0*/  FFMA R49, -R51, R51, 1 ;  /* 0x3f80000033317423 */ /* 0x000fe20000000133 */
[----:B------:R-:W-:Y:S01]  /*1700*/  @P1 IMAD.IADD R7, R7, 0x1, R37 ;  /* 0x0000000107071824 */ /* 0x000fe200078e0225 */
[----:B------:R-:W-:-:S02]  /*1710*/  @P1 IADD3 R56, P2, R57, R64, RZ ;  /* 0x0000004039381210 */ /* 0x000fc40007f5e0ff */
[C---:B------:R-:W-:Y:S01]  /*1720*/  @P1 SHF.L.U32 R59, R6.reuse, 0x2, RZ ;  /* 0x00000002063b1819 */ /* 0x040fe200000006ff */
[----:B------:R-:W-:Y:S01]  /*1730*/  FMUL R49, R49, R8 ;  /* 0x0000000831317220 */ /* 0x000fe20000400000 */
[----:B------:R-:W-:Y:S02]  /*1740*/  @P1 IADD3.X R57, R9, R28, RZ, P2, !PT ;  /* 0x0000001c09391210 */ /* 0x000fe400017fe4ff */
[----:B------:R-:W-:Y:S02]  /*1750*/  @!P1 CS2R R14, SRZ ;  /* 0x00000000000e9805 */ /* 0x000fe4000001ff00 */
[----:B------:R-:W-:Y:S02]  /*1760*/  @P1 SHF.L.U64.HI R7, R6, 0x2, R7 ;  /* 0x0000000206071819 */ /* 0x000fe40000010207 */
[----:B------:R-:W-:Y:S02]  /*1770*/  @P1 IADD3 R8, P2, R59, R44, RZ ;  /* 0x0000002c3b081210 */ /* 0x000fe40007f5e0ff */
[----:B------:R-:W-:Y:S01]  /*1780*/  PRMT R53, R53, 0x7632, R53 ;  /* 0x0000763235357816 */ /* 0x000fe20000000035 */
[----:B------:R0:W5:Y:S01]  /*1790*/  @P1 LDG.E R15, desc[UR8][R66.64] ;  /* 0x00000008420f1981 */ /* 0x000162000c1e1900 */
[----:B------:R-:W-:-:S02]  /*17a0*/  @P1 IADD3.X R9, R7, R50, RZ, P2, !PT ;  /* 0x0000003207091210 */ /* 0x000fc400017fe4ff */
[----:B------:R-:W-:Y:S02]  /*17b0*/  @P1 IADD3 R6, P2, R59, R64, RZ ;  /* 0x000000403b061210 */ /* 0x000fe40007f5e0ff */
[----:B------:R-:W-:-:S03]  /*17c0*/  @!P1 MOV R37, RZ ;  /* 0x000000ff00259202 */ /* 0x000fc60000000f00 */
[----:B------:R-:W-:Y:S02]  /*17d0*/  @P1 IMAD.X R7, R7, 0x1, R28, P2 ;  /* 0x0000000107071824 */ /* 0x000fe400010e061c */
[----:B0-----:R-:W-:Y:S01]  /*17e0*/  FMUL R66, R52, 0.5 ;  /* 0x3f00000034427820 */ /* 0x001fe20000400000 */
[----:B------:R-:W-:Y:S01]  /*17f0*/  SHF.L.U32 R52, R53, 0x10, RZ ;  /* 0x0000001035347819 */ /* 0x000fe200000006ff */
[----:B------:R0:W5:Y:S02]  /*1800*/  @P1 LDG.E R37, desc[UR8][R8.64] ;  /* 0x0000000808251981 */ /* 0x000164000c1e1900 */
[----:B------:R-:W-:Y:S02]  /*1810*/  FMUL R49, R66, R49 ;  /* 0x0000003142317220 */ /* 0x000fe40000400000 */
[----:B------:R1:W5:Y:S01]  /*1820*/  @P1 LDG.E R14, desc[UR8][R6.64] ;  /* 0x00000008060e1981 */ /* 0x000362000c1e1900 */
[----:B0-----:R-:W-:Y:S01]  /*1830*/  FMUL R9, R52, 0.044714998453855514526 ;  /* 0x3d37271334097820 */ /* 0x001fe20000400000 */
[----:B------:R-:W-:Y:S01]  /*1840*/  FADD R8, R51, 1 ;  /* 0x3f80000033087421 */ /* 0x000fe20000000000 */
[----:B-1----:R-:W-:Y:S01]  /*1850*/  FMUL R7, R46, 0.10703222453594207764 ;  /* 0x3ddb33b62e077820 */ /* 0x002fe20000400000 */
[C---:B------:R-:W-:Y:S01]  /*1860*/  FMUL R6, R52.reuse, 0.79788458347320556641 ;  /* 0x3f4c422a34067820 */ /* 0x040fe20000400000 */
[----:B------:R-:W-:Y:S01]  /*1870*/  FFMA R9, R52, R9, 1 ;  /* 0x3f80000034097423 */ /* 0x000fe20000000009 */
[----:B------:R-:W-:Y:S01]  /*1880*/  FFMA R53, R8, 0.5, R49 ;  /* 0x3f00000008357823 */ /* 0x000fe20000000031 */
[----:B------:R-:W-:Y:S01]  /*1890*/  FFMA R8, R46, R7, 0.79788458347320556641 ;  /* 0x3f4c422a2e087423 */ /* 0x000fe20000000007 */
[----:B------:R-:W-:Y:S01]  /*18a0*/  FFMA R7, -R45, R45, 1 ;  /* 0x3f8000002d077423 */ /* 0x000fe2000000012d */
[----:B------:R-:W-:-:S03]  /*18b0*/  FMUL R6, R6, R9 ;  /* 0x0000000906067220 */ /* 0x000fc60000400000 */
[----:B------:R-:W-:Y:S01]  /*18c0*/  FMUL R9, R7, R8 ;  /* 0x0000000807097220 */ /* 0x000fe20000400000 */
[----:B------:R-:W-:-:S06]  /*18d0*/  FMUL R7, |R6|, 2.8853900432586669922 ;  /* 0x4038aa3b06077820 */ /* 0x000fcc0000400200 */
[----:B------:R-:W0:Y:S01]  /*18e0*/  MUFU.EX2 R7, R7 ;  /* 0x0000000700077308 */ /* 0x000e220000000800 */
[----:B------:R-:W-:Y:S01]  /*18f0*/  FMUL R46, R46, 0.5 ;  /* 0x3f0000002e2e7820 */ /* 0x000fe20000400000 */
[----:B------:R-:W-:-:S03]  /*1900*/  FADD R8, R45, 1 ;  /* 0x3f8000002d087421 */ /* 0x000fc60000000000 */
[----:B------:R-:W-:-:S04]  /*1910*/  FMUL R9, R46, R9 ;  /* 0x000000092e097220 */ /* 0x000fc80000400000 */
[----:B------:R-:W-:Y:S01]  /*1920*/  FFMA R51, R8, 0.5, R9 ;  /* 0x3f00000008337823 */ /* 0x000fe20000000009 */
[----:B------:R-:W-:Y:S01]  /*1930*/  FMUL R8, R43, 0.10703222453594207764 ;  /* 0x3ddb33b62b087820 */ /* 0x000fe20000400000 */
[----:B--2---:R-:W-:Y:S02]  /*1940*/  IMAD.U32 R46, R41, 0x10000, RZ ;  /* 0x00010000292e7824 */ /* 0x004fe400078e00ff */
[----:B0-----:R-:W-:Y:S01]  /*1950*/  FADD R9, R7, 1 ;  /* 0x3f80000007097421 */ /* 0x001fe20000000000 */
[----:B------:R-:W-:Y:S01]  /*1960*/  PRMT R41, R41, 0x7632, R41 ;  /* 0x0000763229297816 */ /* 0x000fe20000000029 */
[----:B------:R-:W-:Y:S01]  /*1970*/  FFMA R8, R43, R8, 0.79788458347320556641 ;  /* 0x3f4c422a2b087423 */ /* 0x000fe20000000008 */
[----:B------:R-:W-:-:S03]  /*1980*/  FFMA R7, -R35, R35, 1 ;  /* 0x3f80000023077423 */ /* 0x000fc60000000123 */
[----:B------:R-:W0:Y:S01]  /*1990*/  MUFU.RCP R9, R9 ;  /* 0x0000000900097308 */ /* 0x000e220000001000 */
[----:B------:R-:W-:Y:S02]  /*19a0*/  @!P1 IMAD.MOV.U32 R20, RZ, RZ, RZ ;  /* 0x000000ffff149224 */ /* 0x000fe400078e00ff */
[----:B------:R-:W-:Y:S01]  /*19b0*/  FMUL R53, R46, R53 ;  /* 0x000000352e357220 */ /* 0x000fe20000400000 */
[----:B------:R-:W-:Y:S01]  /*19c0*/  SHF.L.U32 R46, R41, 0x10, RZ ;  /* 0x00000010292e7819 */ /* 0x000fe200000006ff */
[----:B------:R-:W-:Y:S01]  /*19d0*/  FMUL R8, R7, R8 ;  /* 0x0000000807087220 */ /* 0x000fe20000400000 */
[----:B------:R-:W-:Y:S01]  /*19e0*/  FMUL R43, R43, 0.5 ;  /* 0x3f0000002b2b7820 */ /* 0x000fe20000400000 */
[----:B------:R-:W-:Y:S01]  /*19f0*/  FMUL R7, R26, 0.10703222453594207764 ;  /* 0x3ddb33b61a077820 */ /* 0x000fe20000400000 */
[----:B------:R1:W5:Y:S01]  /*1a00*/  @P1 LDG.E R20, desc[UR8][R56.64] ;  /* 0x0000000838141981 */ /* 0x000362000c1e1900 */
[----:B------:R-:W-:Y:S01]  /*1a10*/  FMUL R51, R46, R51 ;  /* 0x000000332e337220 */ /* 0x000fe20000400000 */
[----:B------:R-:W-:Y:S01]  /*1a20*/  FMUL R8, R43, R8 ;  /* 0x000000082b087220 */ /* 0x000fe20000400000 */
[----:B------:R-:W-:Y:S01]  /*1a30*/  FFMA R46, R26, R7, 0.79788458347320556641 ;  /* 0x3f4c422a1a2e7423 */ /* 0x000fe20000000007 */
[----:B------:R-:W-:Y:S01]  /*1a40*/  FMUL R7, R6, R6 ;  /* 0x0000000606077220 */ /* 0x000fe20000400000 */
[----:B------:R-:W-:Y:S01]  /*1a50*/  PRMT R55, R55, 0x7632, R55 ;  /* 0x0000763237377816 */ /* 0x000fe20000000037 */
[----:B-1----:R-:W-:-:S03]  /*1a60*/  FADD R57, R35, 1 ;  /* 0x3f80000023397421 */ /* 0x002fc60000000000 */
[----:B------:R-:W-:Y:S01]  /*1a70*/  SHF.L.U32 R56, R55, 0x10, RZ ;  /* 0x0000001037387819 */ /* 0x000fe200000006ff */
[----:B------:R-:W-:Y:S01]  /*1a80*/  FFMA R57, R57, 0.5, R8 ;  /* 0x3f00000039397823 */ /* 0x000fe20000000008 */
[----:B------:R-:W-:Y:S01]  /*1a90*/  FFMA R8, R7, R48, -0.052303962409496307373 ;  /* 0xbd563cae07087423 */ /* 0x000fe20000000030 */
[----:B0-----:R-:W-:Y:S01]  /*1aa0*/  FFMA R9, R9, -2, R34 ;  /* 0xc000000009097823 */ /* 0x001fe20000000022 */
[C---:B------:R-:W-:Y:S02]  /*1ab0*/  FSETP.GE.AND P1, PT, |R6|.reuse, 9.010913848876953125, PT ;  /* 0x41102cb40600780b */ /* 0x040fe40003f26200 */
[----:B------:R-:W-:Y:S01]  /*1ac0*/  FSETP.GE.AND P2, PT, |R6|, 0.60000002384185791016, PT ;  /* 0x3f19999a0600780b */ /* 0x000fe20003f46200 */
[----:B------:R-:W-:Y:S01]  /*1ad0*/  FFMA R8, R7, R8, 0.1331529766321182251 ;  /* 0x3e08594107087423 */ /* 0x000fe20000000008 */
[----:B------:R-:W-:Y:S01]  /*1ae0*/  FMUL R29, R56, R29 ;  /* 0x0000001d381d7220 */ /* 0x000fe20000400000 */
[----:B------:R-:W-:Y:S01]  /*1af0*/  FFMA R41, -R36, R36, 1 ;  /* 0x3f80000024297423 */ /* 0x000fe20000000124 */
[----:B------:R-:W-:Y:S01]  /*1b00*/  FSEL R9, R9, 1, !P1 ;  /* 0x3f80000009097808 */ /* 0x000fe20004800000 */
[----:B------:R-:W-:Y:S01]  /*1b10*/  FFMA R56, R7, R8, -0.33332768082618713379 ;  /* 0xbeaaa9ed07387423 */ /* 0x000fe20000000008 */
[----:B------:R-:W-:Y:S01]  /*1b20*/  FMUL R26, R26, 0.5 ;  /* 0x3f0000001a1a7820 */ /* 0x000fe20000400000 */
[----:B------:R-:W-:Y:S01]  /*1b30*/  FMUL R41, R41, R46 ;  /* 0x0000002e29297220 */ /* 0x000fe20000400000 */
[--C-:B------:R-:W-:Y:S01]  /*1b40*/  LOP3.LUT R8, R9, 0x80000000, R6.reuse, 0xb8, !PT ;  /* 0x8000000009087812 */ /* 0x100fe200078eb806 */
[----:B------:R-:W-:Y:S01]  /*1b50*/  FMUL R46, R27, 0.10703222453594207764 ;  /* 0x3ddb33b61b2e7820 */ /* 0x000fe20000400000 */
[----:B------:R-:W-:Y:S01]  /*1b60*/  FFMA R9, R7, R56, RZ ;  /* 0x0000003807097223 */ /* 0x000fe200000000ff */
[----:B------:R-:W-:Y:S01]  /*1b70*/  FMUL R26, R26, R41 ;  /* 0x000000291a1a7220 */ /* 0x000fe20000400000 */
[----:B------:R-:W-:Y:S01]  /*1b80*/  FADD R55, R36, 1 ;  /* 0x3f80000024377421 */ /* 0x000fe20000000000 */
[----:B------:R-:W-:Y:S01]  /*1b90*/  FFMA R46, R27, R46, 0.79788458347320556641 ;  /* 0x3f4c422a1b2e7423 */ /* 0x000fe2000000002e */
[----:B------:R-:W-:Y:S01]  /*1ba0*/  FFMA R7, -R38, R38, 1 ;  /* 0x3f80000026077423 */ /* 0x000fe20000000126 */
[--C-:B------:R-:W-:Y:S01]  /*1bb0*/  @!P2 FFMA R8, R6, R9, R6.reuse ;  /* 0x000000090608a223 */ /* 0x100fe20000000006 */
[----:B------:R-:W-:Y:S01]  /*1bc0*/  FMUL R9, R52, 0.10703222453594207764 ;  /* 0x3ddb33b634097820 */ /* 0x000fe20000400000 */
[----:B---3--:R-:W-:Y:S01]  /*1bd0*/  PRMT R6, R18, 0x7632, R6 ;  /* 0x0000763212067816 */ /* 0x008fe20000000006 */
[----:B------:R-:W-:Y:S01]  /*1be0*/  FFMA R55, R55, 0.5, R26 ;  /* 0x3f00000037377823 */ /* 0x000fe2000000001a */
[----:B------:R-:W-:Y:S01]  /*1bf0*/  FMUL R46, R7, R46 ;  /* 0x0000002e072e7220 */ /* 0x000fe20000400000 */
[----:B------:R-:W-:Y:S01]  /*1c00*/  FFMA R26, R52, R9, 0.79788458347320556641 ;  /* 0x3f4c422a341a7423 */ /* 0x000fe20000000009 */
[----:B------:R-:W-:Y:S01]  /*1c10*/  FFMA R7, -R8, R8, 1 ;  /* 0x3f80000008077423 */ /* 0x000fe20000000108 */
[----:B------:R-:W-:-:S02]  /*1c20*/  IMAD.U32 R6, R6, 0x10000, RZ ;  /* 0x0001000006067824 */ /* 0x000fc400078e00ff */
[----:B------:R-:W-:Y:S01]  /*1c30*/  FMUL R52, R52, 0.5 ;  /* 0x3f00000034347820 */ /* 0x000fe20000400000 */
[----:B------:R-:W-:Y:S01]  /*1c40*/  FMUL R7, R7, R26 ;  /* 0x0000001a07077220 */ /* 0x000fe20000400000 */
[----:B------:R-:W-:Y:S01]  /*1c50*/  FMUL R55, R6, R55 ;  /* 0x0000003706377220 */ /* 0x000fe20000400000 */
[----:B----4-:R-:W-:Y:S01]  /*1c60*/  PRMT R6, R16, 0x7632, R6 ;  /* 0x0000763210067816 */ /* 0x010fe20000000006 */
[----:B------:R-:W-:Y:S01]  /*1c70*/  FMUL R27, R27, 0.5 ;  /* 0x3f0000001b1b7820 */ /* 0x000fe20000400000 */
[----:B------:R-:W-:Y:S01]  /*1c80*/  FMUL R7, R52, R7 ;  /* 0x0000000734077220 */ /* 0x000fe20000400000 */
[----:B------:R-:W-:Y:S01]  /*1c90*/  FADD R8, R8, 1 ;  /* 0x3f80000008087421 */ /* 0x000fe20000000000 */
[----:B------:R-:W-:Y:S01]  /*1ca0*/  SHF.L.U32 R18, R18, 0x10, RZ ;  /* 0x0000001012127819 */ /* 0x000fe200000006ff */
[----:B------:R-:W-:Y:S01]  /*1cb0*/  FMUL R27, R27, R46 ;  /* 0x0000002e1b1b7220 */ /* 0x000fe20000400000 */
[----:B------:R-:W-:Y:S01]  /*1cc0*/  SHF.L.U32 R49, R6, 0x10, RZ ;  /* 0x0000001006317819 */ /* 0x000fe200000006ff */
[----:B------:R-:W-:Y:S01]  /*1cd0*/  FADD R38, R38, 1 ;  /* 0x3f80000026267421 */ /* 0x000fe20000000000 */
[----:B------:R-:W-:Y:S01]  /*1ce0*/  FFMA R8, R8, 0.5, R7 ;  /* 0x3f00000008087823 */ /* 0x000fe20000000007 */
[----:B------:R-:W-:Y:S01]  /*1cf0*/  FMUL R57, R18, R57 ;  /* 0x0000003912397220 */ /* 0x000fe20000400000 */
[----:B------:R-:W-:Y:S01]  /*1d00*/  IADD3 R6, P1, R21, UR10, RZ ;  /* 0x0000000a15067c10 */ /* 0x000fe2000ff3e0ff */
[----:B------:R-:W-:Y:S01]  /*1d10*/  FFMA R38, R38, 0.5, R27 ;  /* 0x3f00000026267823 */ /* 0x000fe2000000001b */
[----:B------:R-:W-:Y:S01]  /*1d20*/  FMUL R49, R49, R8 ;  /* 0x0000000831317220 */ /* 0x000fe20000400000 */
[----:B------:R-:W-:Y:S01]  /*1d30*/  @!P0 IADD3 R9, P2, R22, R0, RZ ;  /* 0x0000000016098210 */ /* 0x000fe20007f5e0ff */
[-C--:B------:R-:W-:Y:S01]  /*1d40*/  FMUL R8, R11, R4.reuse ;  /* 0x000000040b087220 */ /* 0x080fe20000400000 */
[-C--:B------:R-:W-:Y:S01]  /*1d50*/  FMUL R27, R29, R4.reuse ;  /* 0x000000041d1b7220 */ /* 0x080fe20000400000 */
[-C--:B------:R-:W-:Y:S01]  /*1d60*/  FMUL R56, R57, R4.reuse ;  /* 0x0000000439387220 */ /* 0x080fe20000400000 */
[----:B------:R-:W-:Y:S01]  /*1d70*/  FMUL R45, R55, R4 ;  /* 0x00000004372d7220 */ /* 0x000fe20000400000 */
[----:B------:R-:W-:Y:S01]  /*1d80*/  IADD3.X R7, R10, UR11, RZ, P1, !PT ;  /* 0x0000000b0a077c10 */ /* 0x000fe20008ffe4ff */
[----:B------:R-:W-:Y:S01]  /*1d90*/  @!P0 IMAD.X R10, R23, 0x1, R3, P2 ;  /* 0x00000001170a8824 */ /* 0x000fe200010e0603 */
[----:B------:R-:W-:-:S02]  /*1da0*/  @!P0 LEA R68, P1, R22, R6, 0x1 ;  /* 0x0000000616448211 */ /* 0x000fc400078208ff */
[----:B------:R-:W-:Y:S02]  /*1db0*/  F2FP.SATFINITE.E4M3.F32.PACK_AB_MERGE_C R8, RZ, R8, RZ ;  /* 0x00000008ff08723e */ /* 0x000fe400048070ff */
[----:B------:R-:W-:Y:S02]  /*1dc0*/  F2FP.SATFINITE.E4M3.F32.PACK_AB_MERGE_C R27, RZ, R27, RZ ;  /* 0x0000001bff1b723e */ /* 0x000fe400048070ff */
[----:B------:R-:W-:Y:S02]  /*1dd0*/  @!P0 LEA R66, P2, R9, R6, 0x1 ;  /* 0x0000000609428211 */ /* 0x000fe400078408ff */
[----:B------:R-:W-:Y:S02]  /*1de0*/  F2FP.SATFINITE.E4M3.F32.PACK_AB_MERGE_C R56, RZ, R56, RZ ;  /* 0x00000038ff38723e */ /* 0x000fe400048070ff */
[----:B------:R-:W-:Y:S02]  /*1df0*/  F2FP.SATFINITE.E4M3.F32.PACK_AB_MERGE_C R45, RZ, R45, RZ ;  /* 0x0000002dff2d723e */ /* 0x000fe400048070ff */
[----:B------:R-:W-:-:S02]  /*1e00*/  @!P0 LEA.HI.X R69, R22, R7, R23, 0x1, P1 ;  /* 0x0000000716458211 */ /* 0x000fc400008f0c17 */
[----:B------:R-:W-:Y:S02]  /*1e10*/  @!P0 PRMT R41, R27, 0x7604, R8 ;  /* 0x000076041b298816 */ /* 0x000fe40000000008 */
[----:B------:R-:W-:Y:S02]  /*1e20*/  @!P0 LEA.HI.X R67, R9, R7, R10, 0x1, P2 ;  /* 0x0000000709438211 */ /* 0x000fe400010f0c0a */
[----:B------:R-:W-:Y:S01]  /*1e30*/  @!P0 PRMT R43, R45, 0x7604, R56 ;  /* 0x000076042d2b8816 */ /* 0x000fe20000000038 */
[----:B------:R0:W-:Y:S04]  /*1e40*/  @!P0 STG.E.U16 desc[UR8][R68.64], R41 ;  /* 0x0000002944008986 */ /* 0x0001e8000c101508 */
[----:B------:R0:W-:Y:S01]  /*1e50*/  @!P0 STG.E.U16 desc[UR8][R66.64], R43 ;  /* 0x0000002b42008986 */ /* 0x0001e2000c101508 */
[----:B------:R-:W-:Y:S01]  /*1e60*/  SHF.L.U32 R35, R16, 0x10, RZ ;  /* 0x0000001010237819 */ /* 0x000fe200000006ff */
[----:B------:R-:W-:-:S04]  /*1e70*/  FMUL R18, R53, R4 ;  /* 0x0000000435127220 */ /* 0x000fc80000400000 */
[----:B------:R-:W-:Y:S01]  /*1e80*/  FMUL R35, R35, R38 ;  /* 0x0000002623237220 */ /* 0x000fe20000400000 */
[-C--:B------:R-:W-:Y:S01]  /*1e90*/  FMUL R10, R49, R4.reuse ;  /* 0x00000004310a7220 */ /* 0x080fe20000400000 */
[-C--:B------:R-:W-:Y:S02]  /*1ea0*/  FMUL R21, R51, R4.reuse ;  /* 0x0000000433157220 */ /* 0x080fe40000400000 */
[----:B------:R-:W-:Y:S01]  /*1eb0*/  FMUL R9, R35, R4 ;  /* 0x0000000423097220 */ /* 0x000fe20000400000 */
[----:B------:R-:W-:Y:S01]  /*1ec0*/  BSSY B0, `(.L_x_28231) ;  /* 0x000000f000007945 */ /* 0x000fe20003800000 */
[----:B------:R-:W-:Y:S02]  /*1ed0*/  SHF.L.U32 R16, R25, 0x10, RZ ;  /* 0x0000001019107819 */ /* 0x000fe400000006ff */
[----:B------:R-:W-:Y:S02]  /*1ee0*/  F2FP.SATFINITE.E4M3.F32.PACK_AB_MERGE_C R18, RZ, R18, RZ ;  /* 0x00000012ff12723e */ /* 0x000fe400048070ff */
[----:B------:R-:W-:-:S02]  /*1ef0*/  F2FP.SATFINITE.E4M3.F32.PACK_AB_MERGE_C R9, RZ, R9, RZ ;  /* 0x00000009ff09723e */ /* 0x000fc400048070ff */
[----:B------:R-:W-:Y:S02]  /*1f00*/  F2FP.SATFINITE.E4M3.F32.PACK_AB_MERGE_C R10, RZ, R10, RZ ;  /* 0x0000000aff0a723e */ /* 0x000fe400048070ff */
[----:B------:R-:W-:Y:S01]  /*1f10*/  F2FP.SATFINITE.E4M3.F32.PACK_AB_MERGE_C R21, RZ, R21, RZ ;  /* 0x00000015ff15723e */ /* 0x000fe200048070ff */
[----:B0-----:R-:W-:Y:S06]  /*1f20*/  @P0 BRA `(.L_x_28232) ;  /* 0x0000000000200947 */ /* 0x001fec0003800000 */
[----:B------:R-:W-:-:S04]  /*1f30*/  LOP3.LUT R41, R30, 0xfffffffe, RZ, 0xc0, !PT ;  /* 0xfffffffe1e297812 */ /* 0x000fc800078ec0ff */
[----:B------:R-:W-:Y:S02]  /*1f40*/  IADD3 R43, P1, R41, R22, RZ ;  /* 0x00000016292b7210 */ /* 0x000fe40007f3e0ff */
[----:B------:R-:W-:-:S04]  /*1f50*/  LOP3.LUT R41, R31, 0x7fffffff, RZ, 0xc0, !PT ;  /* 0x7fffffff1f297812 */ /* 0x000fc800078ec0ff */
[----:B------:R-:W-:Y:S02]  /*1f60*/  IADD3.X R26, R41, R23, RZ, P1, !PT ;  /* 0x00000017291a7210 */ /* 0x000fe40000ffe4ff */
[----:B------:R-:W-:Y:S02]  /*1f70*/  LEA R66, P1, R43, R6, 0x1 ;  /* 0x000000062b427211 */ /* 0x000fe400078208ff */
[----:B------:R-:W-:Y:S02]  /*1f80*/  PRMT R41, R21, 0x7604, R18 ;  /* 0x0000760415297816 */ /* 0x000fe40000000012 */
[----:B------:R-:W-:-:S05]  /*1f90*/  LEA.HI.X R67, R43, R7, R26, 0x1, P1 ;  /* 0x000000072b437211 */ /* 0x000fca00008f0c1a */
[----:B------:R0:W-:Y:S04]  /*1fa0*/  STG.E.U16 desc[UR8][R66.64], R41 ;  /* 0x0000002942007986 */ /* 0x0001e8000c101508 */
.L_x_28232:
[----:B------:R-:W-:Y:S05]  /*1fb0*/  BSYNC B0 ;  /* 0x0000000000007941 */ /* 0x000fea0003800000 */
.L_x_28231:
        /* <DEDUP_REMOVED lines=9> */
.L_x_28234:
[----:B------:R-:W-:Y:S05]  /*2050*/  BSYNC B0 ;  /* 0x0000000000007941 */ /* 0x000fea0003800000 */
.L_x_28233:
[C---:B------:R-:W-:Y:S01]  /*2060*/  FMUL R13, R16.reuse, 0.044714998453855514526 ;  /* 0x3d372713100d7820 */ /* 0x040fe20000400000 */
[C---:B------:R-:W-:Y:S01]  /*2070*/  FMUL R26, R16.reuse, 0.79788458347320556641 ;  /* 0x3f4c422a101a7820 */ /* 0x040fe20000400000 */
[----:B------:R-:W-:Y:S02]  /*2080*/  PRMT R22, R25, 0x7632, R22 ;  /* 0x0000763219167816 */ /* 0x000fe40000000016 */
[----:B------:R-:W-:Y:S01]  /*2090*/  FFMA R13, R16, R13, 1 ;  /* 0x3f800000100d7423 */ /* 0x000fe2000000000d */
[----:B------:R-:W-:Y:S02]  /*20a0*/  LOP3.LUT R56, R56, 0xffff, RZ, 0xc0, !PT ;  /* 0x0000ffff38387812 */ /* 0x000fe400078ec0ff */
[----:B------:R-:W-:Y:S01]  /*20b0*/  SHF.L.U32 R22, R22, 0x10, RZ ;  /* 0x0000001016167819 */ /* 0x000fe200000006ff */
[----:B------:R-:W-:Y:S01]  /*20c0*/  FMUL R26, R26, R13 ;  /* 0x0000000d1a1a7220 */ /* 0x000fe20000400000 */
[----:B------:R-:W-:-:S03]  /*20d0*/  SHF.L.U32 R18, R18, 0x10, RZ ;  /* 0x0000001012127819 */ /* 0x000fc600000006ff */
[----:B------:R-:W-:Y:S01]  /*20e0*/  FMUL R13, |R26|, 2.8853900432586669922 ;  /* 0x4038aa3b1a0d7820 */ /* 0x000fe20000400200 */
[----:B-1----:R-:W-:Y:S01]  /*20f0*/  FMUL R23, R22, 0.044714998453855514526 ;  /* 0x3d37271316177820 */ /* 0x002fe20000400000 */
[C---:B------:R-:W-:Y:S02]  /*2100*/  FSETP.GE.AND P1, PT, |R26|.reuse, 0.60000002384185791016, PT ;  /* 0x3f19999a1a00780b */ /* 0x040fe40003f26200 */
[----:B------:R-:W-:Y:S01]  /*2110*/  FSETP.GE.AND P0, PT, |R26|, 9.010913848876953125, PT ;  /* 0x41102cb41a00780b */ /* 0x000fe20003f06200 */
[C---:B------:R-:W-:Y:S01]  /*2120*/  FFMA R36, R22.reuse, R23, 1 ;  /* 0x3f80000016247423 */ /* 0x040fe20000000017 */
[----:B------:R-:W0:Y:S01]  /*2130*/  MUFU.EX2 R13, R13 ;  /* 0x0000000d000d7308 */ /* 0x000e220000000800 */
[----:B------:R-:W-:-:S04]  /*2140*/  FMUL R23, R22, 0.79788458347320556641 ;  /* 0x3f4c422a16177820 */ /* 0x000fc80000400000 */
[----:B------:R-:W-:Y:S01]  /*2150*/  FMUL R23, R23, R36 ;  /* 0x0000002417177220 */ /* 0x000fe20000400000 */
[----:B------:R-:W-:-:S03]  /*2160*/  FMUL R36, R26, R26 ;  /* 0x0000001a1a247220 */ /* 0x000fc60000400000 */
[----:B------:R-:W-:-:S04]  /*2170*/  FMUL R38, |R23|, 2.8853900432586669922 ;  /* 0x4038aa3b17267820 */ /* 0x000fc80000400200 */
[----:B------:R-:W-:Y:S01]  /*2180*/  MUFU.EX2 R25, R38 ;  /* 0x0000002600197308 */ /* 0x000fe20000000800 */
[----:B0-----:R-:W-:Y:S01]  /*2190*/  FADD R41, R13, 1 ;  /* 0x3f8000000d297421 */ /* 0x001fe20000000000 */
[----:B------:R-:W-:-:S04]  /*21a0*/  FFMA R13, R36, R48, -0.052303962409496307373 ;  /* 0xbd563cae240d7423 */ /* 0x000fc80000000030 */
        /* <DEDUP_REMOVED lines=16> */
[----:B------:R-:W-:Y:S01]  /*22b0*/  FFMA R13, R26, R13, -0.33332768082618713379 ;  /* 0xbeaaa9ed1a0d7423 */ /* 0x000fe2000000000d */
[----:B-----5:R-:W-:Y:S02]  /*22c0*/  SHF.L.U32 R41, R24, 0x10, RZ ;  /* 0x0000001018297819 */ /* 0x020fe400000006ff */
[----:B------:R-:W-:Y:S01]  /*22d0*/  FSEL R36, R36, 1, !P0 ;  /* 0x3f80000024247808 */ /* 0x000fe20004000000 */
[----:B------:R-:W-:Y:S02]  /*22e0*/  FFMA R26, R26, R13, RZ ;  /* 0x0000000d1a1a7223 */ /* 0x000fe400000000ff */
[----:B------:R-:W-:Y:S01]  /*22f0*/  FMUL R13, R41, 0.79788458347320556641 ;  /* 0x3f4c422a290d7820 */ /* 0x000fe20000400000 */
[--C-:B------:R-:W-:Y:S01]  /*2300*/  LOP3.LUT R43, R36, 0x80000000, R23.reuse, 0xb8, !PT ;  /* 0x80000000242b7812 */ /* 0x100fe200078eb817 */
[----:B------:R-:W-:Y:S01]  /*2310*/  @!P1 FFMA R43, R23, R26, R23 ;  /* 0x0000001a172b9223 */ /* 0x000fe20000000017 */
[----:B------:R-:W-:-:S04]  /*2320*/  FMUL R26, R41, 0.044714998453855514526 ;  /* 0x3d372713291a7820 */ /* 0x000fc80000400000 */
[----:B------:R-:W-:-:S04]  /*2330*/  FFMA R26, R41, R26, 1 ;  /* 0x3f800000291a7423 */ /* 0x000fc8000000001a */
[----:B------:R-:W-:Y:S01]  /*2340*/  FMUL R13, R13, R26 ;  /* 0x0000001a0d0d7220 */ /* 0x000fe20000400000 */
[----:B------:R-:W-:-:S03]  /*2350*/  FMNMX R26, RZ, |R11|, !PT ;  /* 0x4000000bff1a7209 */ /* 0x000fc60007800000 */
[----:B------:R-:W-:Y:S01]  /*2360*/  FMUL R36, |R13|, 2.8853900432586669922 ;  /* 0x4038aa3b0d247820 */ /* 0x000fe20000400200 */
[----:B------:R-:W-:Y:S01]  /*2370*/  FMNMX R26, |R29|, R26, !PT ;  /* 0x0000001a1d1a7209 */ /* 0x000fe20007800200 */
[C---:B------:R-:W-:Y:S01]  /*2380*/  FMUL R29, R13.reuse, R13 ;  /* 0x0000000d0d1d7220 */ /* 0x040fe20000400000 */
[C---:B------:R-:W-:Y:S02]  /*2390*/  FSETP.GE.AND P1, PT, |R13|.reuse, 0.60000002384185791016, PT ;  /* 0x3f19999a0d00780b */ /* 0x040fe40003f26200 */
[----:B------:R-:W-:Y:S01]  /*23a0*/  FSETP.GE.AND P0, PT, |R13|, 9.010913848876953125, PT ;  /* 0x41102cb40d00780b */ /* 0x000fe20003f06200 */
[----:B------:R-:W0:Y:S01]  /*23b0*/  MUFU.EX2 R36, R36 ;  /* 0x0000002400247308 */ /* 0x000e220000000800 */
[----:B------:R-:W-:Y:S01]  /*23c0*/  FFMA R38, R29, R48, -0.052303962409496307373 ;  /* 0xbd563cae1d267423 */ /* 0x000fe20000000030 */
[----:B------:R-:W-:-:S03]  /*23d0*/  FMNMX R26, |R57|, R26, !PT ;  /* 0x0000001a391a7209 */ /* 0x000fc60007800200 */
[----:B------:R-:W-:-:S04]  /*23e0*/  FFMA R46, R29, R38, 0.1331529766321182251 ;  /* 0x3e0859411d2e7423 */ /* 0x000fc80000000026 */
[----:B------:R-:W-:Y:S01]  /*23f0*/  FFMA R11, R29, R46, -0.33332768082618713379 ;  /* 0xbeaaa9ed1d0b7423 */ /* 0x000fe2000000002e */
[----:B0-----:R-:W-:-:S03]  /*2400*/  FADD R23, R36, 1 ;  /* 0x3f80000024177421 */ /* 0x001fc60000000000 */
[----:B------:R-:W-:Y:S01]  /*2410*/  FFMA R36, R29, R11, RZ ;  /* 0x0000000b1d247223 */ /* 0x000fe200000000ff */
[----:B------:R-:W-:Y:S02]  /*2420*/  PRMT R29, R24, 0x7632, R29 ;  /* 0x00007632181d7816 */ /* 0x000fe4000000001d */
[----:B------:R-:W0:Y:S03]  /*2430*/  MUFU.RCP R23, R23 ;  /* 0x0000001700177308 */ /* 0x000e260000001000 */
[----:B------:R-:W-:-:S04]  /*2440*/  IMAD.U32 R29, R29, 0x10000, RZ ;  /* 0x000100001d1d7824 */ /* 0x000fc800078e00ff */
[----:B------:R-:W-:-:S04]  /*2450*/  FMUL R24, R29, 0.044714998453855514526 ;  /* 0x3d3727131d187820 */ /* 0x000fc80000400000 */
[----:B------:R-:W-:Y:S01]  /*2460*/  FFMA R24, R29, R24, 1 ;  /* 0x3f8000001d187423 */ /* 0x000fe20000000018 */
[----:B0-----:R-:W-:Y:S01]  /*2470*/  FFMA R38, R23, -2, R34 ;  /* 0xc000000017267823 */ /* 0x001fe20000000022 */
[----:B------:R-:W-:-:S04]  /*2480*/  FMUL R23, R29, 0.79788458347320556641 ;  /* 0x3f4c422a1d177820 */ /* 0x000fc80000400000 */
[----:B------:R-:W-:Y:S01]  /*2490*/  FSEL R38, R38, 1, !P0 ;  /* 0x3f80000026267808 */ /* 0x000fe20004000000 */
[----:B------:R-:W-:-:S03]  /*24a0*/  FMUL R23, R23, R24 ;  /* 0x0000001817177220 */ /* 0x000fc60000400000 */
[--C-:B------:R-:W-:Y:S01]  /*24b0*/  LOP3.LUT R11, R38, 0x80000000, R13.reuse, 0xb8, !PT ;  /* 0x80000000260b7812 */ /* 0x100fe200078eb80d */
[----:B------:R-:W-:Y:S01]  /*24c0*/  @!P1 FFMA R11, R13, R36, R13 ;  /* 0x000000240d0b9223 */ /* 0x000fe2000000000d */
        /* <DEDUP_REMOVED lines=15> */
[----:B------:R-:W-:-:S05]  /*25c0*/  SHF.L.U32 R46, R20, 0x10, RZ ;  /* 0x00000010142e7819 */ /* 0x000fca00000006ff */
[C---:B------:R-:W-:Y:S01]  /*25d0*/  FMUL R13, R46.reuse, 0.044714998453855514526 ;  /* 0x3d3727132e0d7820 */ /* 0x040fe20000400000 */
[----:B------:R-:W-:-:S03]  /*25e0*/  FMUL R23, R46, 0.79788458347320556641 ;  /* 0x3f4c422a2e177820 */ /* 0x000fc60000400000 */
[----:B------:R-:W-:-:S04]  /*25f0*/  FFMA R24, R46, R13, 1 ;  /* 0x3f8000002e187423 */ /* 0x000fc8000000000d */
[----:B------:R-:W-:Y:S01]  /*2600*/  FMUL R23, R23, R24 ;  /* 0x0000001817177220 */ /* 0x000fe20000400000 */
[----:B------:R-:W-:-:S03]  /*2610*/  FMNMX R24, |R55|, R26, !PT ;  /* 0x0000001a37187209 */ /* 0x000fc60007800200 */
[C---:B------:R-:W-:Y:S01]  /*2620*/  FMUL R36, |R23|.reuse, 2.8853900432586669922 ;  /* 0x4038aa3b17247820 */ /* 0x040fe20000400200 */
[----:B------:R-:W-:Y:S01]  /*2630*/  FMUL R26, R23, R23 ;  /* 0x00000017171a7220 */ /* 0x000fe20000400000 */
[----:B------:R-:W-:Y:S02]  /*2640*/  FMNMX R24, |R53|, R24, !PT ;  /* 0x0000001835187209 */ /* 0x000fe40007800200 */
[C---:B------:R-:W-:Y:S01]  /*2650*/  FSETP.GE.AND P1, PT, |R23|.reuse, 0.60000002384185791016, PT ;  /* 0x3f19999a1700780b */ /* 0x040fe20003f26200 */
[C---:B------:R-:W-:Y:S01]  /*2660*/  FFMA R53, R26.reuse, R48, -0.052303962409496307373 ;  /* 0xbd563cae1a357423 */ /* 0x040fe20000000030 */
[----:B------:R-:W0:Y:S01]  /*2670*/  MUFU.EX2 R36, R36 ;  /* 0x0000002400247308 */ /* 0x000e220000000800 */
[----:B------:R-:W-:Y:S02]  /*2680*/  FSETP.GE.AND P0, PT, |R23|, 9.010913848876953125, PT ;  /* 0x41102cb41700780b */ /* 0x000fe40003f06200 */
[----:B------:R-:W-:Y:S01]  /*2690*/  FFMA R55, R26, R53, 0.1331529766321182251 ;  /* 0x3e0859411a377423 */ /* 0x000fe20000000035 */
[----:B------:R-:W-:-:S04]  /*26a0*/  FMNMX R24, |R51|, R24, !PT ;  /* 0x0000001833187209 */ /* 0x000fc80007800200 */
[----:B------:R-:W-:-:S04]  /*26b0*/  FMNMX R24, |R35|, R24, !PT ;  /* 0x0000001823187209 */ /* 0x000fc80007800200 */
[----:B------:R-:W-:Y:S01]  /*26c0*/  FMNMX R24, |R49|, R24, !PT ;  /* 0x0000001831187209 */ /* 0x000fe20007800200 */
        /* <DEDUP_REMOVED lines=8> */
[----:B------:R-:W-:-:S04]  /*2750*/  PRMT R38, R20, 0x7632, R38 ;  /* 0x0000763214267816 */ /* 0x000fc80000000026 */
[----:B------:R-:W-:-:S05]  /*2760*/  SHF.L.U32 R38, R38, 0x10, RZ ;  /* 0x0000001026267819 */ /* 0x000fca00000006ff */
        /* <DEDUP_REMOVED lines=19> */
[C---:B------:R-:W-:Y:S01]  /*28a0*/  IMAD.U32 R20, R14.reuse, 0x10000, RZ ;  /* 0x000100000e147824 */ /* 0x040fe200078e00ff */
        /* <DEDUP_REMOVED lines=19> */
[----:B------:R-:W-:Y:S02]  /*29e0*/  FMUL R13, R14, 0.044714998453855514526 ;  /* 0x3d3727130e0d7820 */ /* 0x000fe40000400000 */
[--C-:B------:R-:W-:Y:S01]  /*29f0*/  LOP3.LUT R35, R66, 0x80000000, R23.reuse, 0xb8, !PT ;  /* 0x8000000042237812 */ /* 0x100fe200078eb817 */
[----:B------:R-:W-:Y:S01]  /*2a00*/  @!P1 FFMA R35, R23, R68, R23 ;  /* 0x0000004417239223 */ /* 0x000fe20000000017 */
[C---:B------:R-:W-:Y:S01]  /*2a10*/  FFMA R66, R14.reuse, R13, 1 ;  /* 0x3f8000000e427423 */ /* 0x040fe2000000000d */
[----:B------:R-:W-:Y:S01]  /*2a20*/  FMUL R23, R14, 0.79788458347320556641 ;  /* 0x3f4c422a0e177820 */ /* 0x000fe20000400000 */
[----:B------:R-:W-:-:S03]  /*2a30*/  LOP3.LUT R13, R8, 0xff, RZ, 0xc0, !PT ;  /* 0x000000ff080d7812 */ /* 0x000fc600078ec0ff */
[----:B------:R-:W-:Y:S01]  /*2a40*/  FMUL R23, R23, R66 ;  /* 0x0000004217177220 */ /* 0x000fe20000400000 */
[----:B------:R-:W-:-:S03]  /*2a50*/  PRMT R13, R56, 0x7604, R13 ;  /* 0x00007604380d7816 */ /* 0x000fc6000000000d */
        /* <DEDUP_REMOVED lines=12> */
[----:B------:R-:W-:Y:S01]  /*2b20*/  LOP3.LUT R49, R13, 0xffff, RZ, 0xc0, !PT ;  /* 0x0000ffff0d317812 */ /* 0x000fe200078ec0ff */
[----:B------:R-:W-:-:S03]  /*2b30*/  FMUL R13, R16, 0.10703222453594207764 ;  /* 0x3ddb33b6100d7820 */ /* 0x000fc60000400000 */
[----:B------:R-:W-:Y:S02]  /*2b40*/  FSEL R56, R55, 1, !P0 ;  /* 0x3f80000037387808 */ /* 0x000fe40004000000 */
[-C--:B------:R-:W-:Y:S02]  /*2b50*/  ISETP.GE.U32.AND P0, PT, R54, R5.reuse, PT ;  /* 0x000000053600720c */ /* 0x080fe40003f06070 */
[--C-:B------:R-:W-:Y:S01]  /*2b60*/  LOP3.LUT R8, R56, 0x80000000, R23.reuse, 0xb8, !PT ;  /* 0x8000000038087812 */ /* 0x100fe200078eb817 */
[----:B------:R-:W-:Y:S01]  /*2b70*/  @!P1 FFMA R8, R23, R66, R23 ;  /* 0x0000004217089223 */ /* 0x000fe20000000017 */
[----:B------:R-:W-:Y:S01]  /*2b80*/  VIADD R23, R17, 0x1e ;  /* 0x0000001e11177836 */ /* 0x000fe20000000000 */
[----:B------:R-:W-:Y:S02]  /*2b90*/  IADD3 R56, R2, 0x2, RZ ;  /* 0x0000000202387810 */ /* 0x000fe40007ffe0ff */
[----:B------:R-:W-:Y:S02]  /*2ba0*/  LOP3.LUT R54, R45, 0xffff, RZ, 0xc0, !PT ;  /* 0x0000ffff2d367812 */ /* 0x000fe400078ec0ff */
[----:B------:R-:W-:Y:S01]  /*2bb0*/  ISETP.GE.U32.AND P1, PT, R56, R5, PT ;  /* 0x000000053800720c */ /* 0x000fe20003f26070 */
[----:B------:R-:W-:Y:S01]  /*2bc0*/  FMUL R56, R16, 0.5 ;  /* 0x3f00000010387820 */ /* 0x000fe20000400000 */
[----:B------:R-:W-:-:S02]  /*2bd0*/  LOP3.LUT R45, R23, 0x1f, RZ, 0xc0, !PT ;  /* 0x0000001f172d7812 */ /* 0x000fc400078ec0ff */
[C---:B------:R-:W-:Y:S02]  /*2be0*/  SHF.L.U32 R23, R0.reuse, 0x2, RZ ;  /* 0x0000000200177819 */ /* 0x040fe400000006ff */
[----:B------:R-:W-:Y:S02]  /*2bf0*/  ISETP.LT.U32.AND P1, PT, R45, R58, !P1 ;  /* 0x0000003a2d00720c */ /* 0x000fe40004f21070 */
[----:B------:R-:W-:Y:S02]  /*2c00*/  LOP3.LUT R17, R27, 0xff, RZ, 0xc0, !PT ;  /* 0x000000ff1b117812 */ /* 0x000fe400078ec0ff */
[----:B------:R-:W-:Y:S02]  /*2c10*/  LOP3.LUT R18, R49, 0xff0000, R18, 0xf8, !PT ;  /* 0x00ff000031127812 */ /* 0x000fe400078ef812 */
[----:B------:R-:W-:Y:S02]  /*2c20*/  IADD3 R27, P2, R23, R12, RZ ;  /* 0x0000000c171b7210 */ /* 0x000fe40007f5e0ff */
[----:B------:R-:W-:-:S02]  /*2c30*/  SHF.L.U64.HI R49, R0, 0x2, R3 ;  /* 0x0000000200317819 */ /* 0x000fc40000010203 */
[----:B------:R-:W-:Y:S01]  /*2c40*/  PRMT R17, R54, 0x7604, R17 ;  /* 0x0000760436117816 */ /* 0x000fe20000000011 */
[----:B------:R-:W-:Y:S01]  /*2c50*/  FFMA R54, R16, R13, 0.79788458347320556641 ;  /* 0x3f4c422a10367423 */ /* 0x000fe2000000000d */
[----:B------:R-:W-:Y:S01]  /*2c60*/  FFMA R13, -R25, R25, 1 ;  /* 0x3f800000190d7423 */ /* 0x000fe20000000119 */
[----:B------:R-:W-:Y:S01]  /*2c70*/  IMAD.X R40, R49, 0x1, R40, P2 ;  /* 0x0000000131287824 */ /* 0x000fe200010e0628 */
[----:B------:R-:W-:Y:S02]  /*2c80*/  IADD3 R12, P3, R45, R27, RZ ;  /* 0x0000001b2d0c7210 */ /* 0x000fe40007f7e0ff */
[----:B------:R-:W-:Y:S02]  /*2c90*/  FMUL R45, R13, R54 ;  /* 0x000000360d2d7220 */ /* 0x000fe40000400000 */
[----:B------:R-:W-:Y:S01]  /*2ca0*/  @P1 IADD3 R51, P2, R12, R23, RZ ;  /* 0x000000170c331210 */ /* 0x000fe20007f5e0ff */
[----:B------:R-:W-:Y:S01]  /*2cb0*/  FMUL R23, R22, 0.10703222453594207764 ;  /* 0x3ddb33b616177820 */ /* 0x000fe20000400000 */
[----:B------:R-:W-:Y:S01]  /*2cc0*/  IADD3.X R13, RZ, R40, RZ, P3, !PT ;  /* 0x00000028ff0d7210 */ /* 0x000fe20001ffe4ff */
[----:B------:R-:W-:-:S02]  /*2cd0*/  FMUL R56, R56, R45 ;  /* 0x0000002d38387220 */ /* 0x000fc40000400000 */
[----:B------:R-:W-:Y:S01]  /*2ce0*/  FFMA R23, R22, R23, 0.79788458347320556641 ;  /* 0x3f4c422a16177423 */ /* 0x000fe20000000017 */
[----:B------:R-:W-:-:S04]  /*2cf0*/  @P1 IADD3.X R16, R13, R49, RZ, P2, !PT ;  /* 0x000000310d101210 */ /* 0x000fc800017fe4ff */
[----:B------:R-:W-:Y:S01]  /*2d00*/  @P1 SHF.L.U64.HI R49, R51, 0x2, R16 ;  /* 0x0000000233311819 */ /* 0x000fe20000010210 */
[----:B------:R-:W-:Y:S01]  /*2d10*/  FFMA R16, -R43, R43, 1 ;  /* 0x3f8000002b107423 */ /* 0x000fe2000000012b */
[----:B------:R-:W-:Y:S01]  /*2d20*/  FMUL R57, R22, 0.5 ;  /* 0x3f00000016397820 */ /* 0x000fe20000400000 */
[----:B------:R-:W-:Y:S02]  /*2d30*/  @P1 IMAD R45, R3, 0x5, RZ ;  /* 0x00000005032d1824 */ /* 0x000fe400078e02ff */
[----:B------:R-:W-:Y:S01]  /*2d40*/  FMUL R66, R16, R23 ;  /* 0x0000001710427220 */ /* 0x000fe20000400000 */
[----:B------:R-:W-:-:S04]  /*2d50*/  @P1 IMAD.WIDE.U32 R22, R0, 0x5, R12 ;  /* 0x0000000500161825 */ /* 0x000fc800078e000c */
[----:B------:R-:W-:Y:S01]  /*2d60*/  FADD R25, R25, 1 ;  /* 0x3f80000019197421 */ /* 0x000fe20000000000 */
[----:B------:R-:W-:Y:S01]  /*2d70*/  @!P1 MOV R16, RZ ;  /* 0x000000ff00109202 */ /* 0x000fe20000000f00 */
[----:B------:R-:W-:Y:S01]  /*2d80*/  @P1 IMAD.IADD R45, R45, 0x1, R23 ;  /* 0x000000012d2d1824 */ /* 0x000fe200078e0217 */
[C---:B------:R-:W-:Y:S01]  /*2d90*/  @P1 SHF.L.U32 R53, R22.reuse, 0x2, RZ ;  /* 0x0000000216351819 */ /* 0x040fe200000006ff */
[----:B------:R-:W-:Y:S02]  /*2da0*/  @P1 IMAD.SHL.U32 R51, R51, 0x4, RZ ;  /* 0x0000000433331824 */ /* 0x000fe400078e00ff */
[----:B------:R-:W-:Y:S01]  /*2db0*/  FMUL R57, R57, R66 ;  /* 0x0000004239397220 */ /* 0x000fe20000400000 */
[----:B------:R-:W-:Y:S01]  /*2dc0*/  @P1 SHF.L.U64.HI R45, R22, 0x2, R45 ;  /* 0x00000002162d1819 */ /* 0x000fe2000001022d */
[----:B------:R-:W-:Y:S01]  /*2dd0*/  FADD R22, R43, 1 ;  /* 0x3f8000002b167421 */ /* 0x000fe20000000000 */
[----:B------:R-:W-:-:S03]  /*2de0*/  @P1 IADD3 R54, P2, R51, R64, RZ ;  /* 0x0000004033361210 */ /* 0x000fc60007f5e0ff */
[----:B------:R-:W-:Y:S01]  /*2df0*/  FFMA R23, R22, 0.5, R57 ;  /* 0x3f00000016177823 */ /* 0x000fe20000000039 */
[----:B------:R-:W-:Y:S01]  /*2e00*/  FMUL R22, R41, 0.10703222453594207764 ;  /* 0x3ddb33b629167820 */ /* 0x000fe20000400000 */
[----:B------:R-:W-:Y:S01]  /*2e10*/  @P1 IADD3.X R55, R49, R28, RZ, P2, !PT ;  /* 0x0000001c31371210 */ /* 0x000fe200017fe4ff */
[----:B------:R-:W-:Y:S01]  /*2e20*/  FFMA R56, R25, 0.5, R56 ;  /* 0x3f00000019387823 */ /* 0x000fe20000000038 */
[----:B------:R-:W-:Y:S01]  /*2e30*/  SHF.L.U32 R25, R39, 0x10, RZ ;  /* 0x0000001027197819 */ /* 0x000fe200000006ff */
[----:B------:R-:W-:Y:S01]  /*2e40*/  FFMA R43, R41, R22, 0.79788458347320556641 ;  /* 0x3f4c422a292b7423 */ /* 0x000fe20000000016 */
[----:B------:R-:W-:Y:S01]  /*2e50*/  PRMT R39, R39, 0x7632, R39 ;  /* 0x0000763227277816 */ /* 0x000fe20000000027 */
[----:B------:R-:W-:Y:S01]  /*2e60*/  FFMA R22, -R11, R11, 1 ;  /* 0x3f8000000b167423 */ /* 0x000fe2000000010b */
[----:B------:R0:W5:Y:S01]  /*2e70*/  @P1 LDG.E R16, desc[UR8][R54.64] ;  /* 0x0000000836101981 */ /* 0x000162000c1e1900 */
[----:B------:R-:W-:Y:S01]  /*2e80*/  FMUL R25, R25, R56 ;  /* 0x0000003819197220 */ /* 0x000fe20000400000 */
[----:B------:R-:W-:-:S02]  /*2e90*/  @P1 MOV R57, R13 ;  /* 0x0000000d00391202 */ /* 0x000fc40000000f00 */
[----:B------:R-:W-:Y:S01]  /*2ea0*/  @P1 IADD3 R66, P2, R53, R64, RZ ;  /* 0x0000004035421210 */ /* 0x000fe20007f5e0ff */
[----:B0-----:R-:W-:Y:S01]  /*2eb0*/  FMUL R54, R22, R43 ;  /* 0x0000002b16367220 */ /* 0x001fe20000400000 */
[----:B------:R-:W-:Y:S02]  /*2ec0*/  IMAD.U32 R22, R39, 0x10000, RZ ;  /* 0x0001000027167824 */ /* 0x000fe400078e00ff */
[----:B------:R-:W-:Y:S01]  /*2ed0*/  FMUL R55, R41, 0.5 ;  /* 0x3f00000029377820 */ /* 0x000fe20000400000 */
[----:B------:R-:W-:Y:S01]  /*2ee0*/  @P1 IMAD.MOV.U32 R56, RZ, RZ, R12 ;  /* 0x000000ffff381224 */ /* 0x000fe200078e000c */
[----:B------:R-:W-:Y:S01]  /*2ef0*/  @P1 IADD3.X R67, R45, R28, RZ, P2, !PT ;  /* 0x0000001c2d431210 */ /* 0x000fe200017fe4ff */
[----:B------:R-:W-:Y:S01]  /*2f00*/  FMUL R23, R22, R23 ;  /* 0x0000001716177220 */ /* 0x000fe20000400000 */
[----:B------:R-:W-:Y:S01]  /*2f10*/  FMUL R22, R29, 0.10703222453594207764 ;  /* 0x3ddb33b61d167820 */ /* 0x000fe20000400000 */
[----:B------:R-:W-:-:S03]  /*2f20*/  FMUL R55, R55, R54 ;  /* 0x0000003637377220 */ /* 0x000fc60000400000 */
[C---:B------:R-:W-:Y:S01]  /*2f30*/  FFMA R39, R29.reuse, R22, 0.79788458347320556641 ;  /* 0x3f4c422a1d277423 */ /* 0x040fe20000000016 */
[----:B------:R-:W-:Y:S01]  /*2f40*/  FFMA R22, -R52, R52, 1 ;  /* 0x3f80000034167423 */ /* 0x000fe20000000134 */
[----:B------:R-:W-:-:S03]  /*2f50*/  FMUL R54, R29, 0.5 ;  /* 0x3f0000001d367820 */ /* 0x000fc60000400000 */
[----:B------:R-:W-:Y:S01]  /*2f60*/  FMUL R39, R22, R39 ;  /* 0x0000002716277220 */ /* 0x000fe20000400000 */
[----:B------:R-:W-:Y:S01]  /*2f70*/  @P1 IMAD.WIDE.U32 R12, R0, 0x7, R12 ;  /* 0x00000007000c1825 */ /* 0x000fe200078e000c */
[----:B------:R-:W-:-:S03]  /*2f80*/  @!P1 MOV R22, RZ ;  /* 0x000000ff00169202 */ /* 0x000fc60000000f00 */
[----:B------:R-:W-:Y:S01]  /*2f90*/  FMUL R54, R54, R39 ;  /* 0x0000002736367220 */ /* 0x000fe20000400000 */
[----:B------:R-:W-:Y:S01]  /*2fa0*/  @P1 IMAD R39, R3, 0x7, RZ ;  /* 0x0000000703271824 */ /* 0x000fe200078e02ff */
[----:B------:R-:W-:Y:S01]  /*2fb0*/  @P1 SHF.L.U32 R43, R12, 0x2, RZ ;  /* 0x000000020c2b1819 */ /* 0x000fe200000006ff */
[----:B------:R-:W-:Y:S01]  /*2fc0*/  @P1 IMAD.WIDE.U32 R56, R0, 0x6, R56 ;  /* 0x0000000600381825 */ /* 0x000fe200078e0038 */
[----:B------:R-:W-:Y:S01]  /*2fd0*/  ISETP.GE.U32.OR P0, PT, R42, R58, P0 ;  /* 0x0000003a2a00720c */ /* 0x000fe20000706470 */
[----:B------:R0:W5:Y:S01]  /*2fe0*/  @P1 LDG.E R22, desc[UR8][R66.64] ;  /* 0x0000000842161981 */ /* 0x000162000c1e1900 */
[----:B------:R-:W-:Y:S01]  /*2ff0*/  @P1 IADD3 R39, R39, R13, RZ ;  /* 0x0000000d27271210 */ /* 0x000fe20007ffe0ff */
[----:B------:R-:W-:Y:S01]  /*3000*/  FMUL R13, R46, 0.10703222453594207764 ;  /* 0x3ddb33b62e0d7820 */ /* 0x000fe20000400000 */
[----:B------:R-:W-:Y:S01]  /*3010*/  @P1 IMAD R41, R3, 0x6, RZ ;  /* 0x0000000603291824 */ /* 0x000fe200078e02ff */
[-C--:B------:R-:W-:Y:S01]  /*3020*/  @P1 IADD3 R68, P2, R51, R44.reuse, RZ ;  /* 0x0000002c33441210 */ /* 0x080fe20007f5e0ff */
[----:B------:R-:W-:Y:S01]  /*3030*/  @P1 IMAD.SHL.U32 R29, R56, 0x4, RZ ;  /* 0x00000004381d1824 */ /* 0x000fe200078e00ff */
[----:B------:R-:W-:Y:S01]  /*3040*/  @P1 SHF.L.U64.HI R39, R12, 0x2, R39 ;  /* 0x000000020c271819 */ /* 0x000fe20000010227 */
[----:B------:R-:W-:Y:S01]  /*3050*/  FADD R12, R11, 1 ;  /* 0x3f8000000b0c7421 */ /* 0x000fe20000000000 */
[----:B------:R-:W-:Y:S01]  /*3060*/  FADD R11, R52, 1 ;  /* 0x3f800000340b7421 */ /* 0x000fe20000000000 */
[----:B------:R-:W-:Y:S01]  /*3070*/  FFMA R13, R46, R13, 0.79788458347320556641 ;  /* 0x3f4c422a2e0d7423 */ /* 0x000fe2000000000d */
[----:B------:R-:W-:Y:S01]  /*3080*/  @P1 IADD3 R41, R41, R57, RZ ;  /* 0x0000003929291210 */ /* 0x000fe20007ffe0ff */
[----:B------:R-:W-:Y:S01]  /*3090*/  FFMA R12, R12, 0.5, R55 ;  /* 0x3f0000000c0c7823 */ /* 0x000fe20000000037 */
[----:B------:R-:W-:Y:S01]  /*30a0*/  FFMA R54, R11, 0.5, R54 ;  /* 0x3f0000000b367823 */ /* 0x000fe20000000036 */
[----:B------:R-:W-:Y:S01]  /*30b0*/  IMAD.U32 R11, R47, 0x10000, RZ ;  /* 0x000100002f0b7824 */ /* 0x000fe200078e00ff */
[----:B------:R-:W-:-:S02]  /*30c0*/  @P1 IADD3 R70, P3, R53, R44, RZ ;  /* 0x0000002c35461210 */ /* 0x000fc40007f7e0ff */
[----:B------:R-:W-:Y:S01]  /*30d0*/  @P1 IADD3.X R69, R49, R50, RZ, P2, !PT ;  /* 0x0000003231451210 */ /* 0x000fe200017fe4ff */
[----:B------:R-:W-:Y:S01]  /*30e0*/  FMUL R11, R11, R12 ;  /* 0x0000000c0b0b7220 */ /* 0x000fe20000400000 */
[----:B------:R-:W-:Y:S01]  /*30f0*/  FFMA R12, -R26, R26, 1 ;  /* 0x3f8000001a0c7423 */ /* 0x000fe2000000011a */
[----:B------:R-:W-:Y:S01]  /*3100*/  @P1 SHF.L.U64.HI R41, R56, 0x2, R41 ;  /* 0x0000000238291819 */ /* 0x000fe20000010229 */
[----:B------:R-:W-:Y:S01]  /*3110*/  @P1 IMAD.X R71, R45, 0x1, R50, P3 ;  /* 0x000000012d471824 */ /* 0x000fe200018e0632 */
[----:B------:R-:W-:Y:S01]  /*3120*/  PRMT R47, R47, 0x7632, R47 ;  /* 0x000076322f2f7816 */ /* 0x000fe2000000002f */
[----:B------:R-:W-:Y:S01]  /*3130*/  FMUL R13, R12, R13 ;  /* 0x0000000d0c0d7220 */ /* 0x000fe20000400000 */
[----:B------:R-:W-:Y:S01]  /*3140*/  FMUL R12, R46, 0.5 ;  /* 0x3f0000002e0c7820 */ /* 0x000fe20000400000 */
[C---:B0-----:R-:W-:Y:S02]  /*3150*/  @P1 IADD3 R66, P2, R29.reuse, R44, RZ ;  /* 0x0000002c1d421210 */ /* 0x041fe40007f5e0ff */
[----:B------:R-:W-:Y:S01]  /*3160*/  @P1 IADD3 R56, P3, R29, R64, RZ ;  /* 0x000000401d381210 */ /* 0x000fe20007f7e0ff */
[----:B------:R-:W-:Y:S01]  /*3170*/  FMUL R12, R12, R13 ;  /* 0x0000000d0c0c7220 */ /* 0x000fe20000400000 */
[----:B------:R-:W-:Y:S01]  /*3180*/  FMUL R13, R38, 0.10703222453594207764 ;  /* 0x3ddb33b6260d7820 */ /* 0x000fe20000400000 */
[----:B------:R-:W-:-:S03]  /*3190*/  SHF.L.U32 R47, R47, 0x10, RZ ;  /* 0x000000102f2f7819 */ /* 0x000fc600000006ff */
[----:B------:R-:W-:Y:S01]  /*31a0*/  FFMA R46, R38, R13, 0.79788458347320556641 ;  /* 0x3f4c422a262e7423 */ /* 0x000fe2000000000d */
[----:B------:R-:W-:Y:S01]  /*31b0*/  FFMA R13, -R36, R36, 1 ;  /* 0x3f800000240d7423 */ /* 0x000fe20000000124 */
[----:B------:R-:W-:Y:S01]  /*31c0*/  FMUL R38, R38, 0.5 ;  /* 0x3f00000026267820 */ /* 0x000fe20000400000 */
[----:B------:R-:W-:Y:S01]  /*31d0*/  @P1 IADD3.X R67, R41, R50, RZ, P2, !PT ;  /* 0x0000003229431210 */ /* 0x000fe200017fe4ff */
[----:B------:R-:W-:Y:S01]  /*31e0*/  FMUL R47, R47, R54 ;  /* 0x000000362f2f7220 */ /* 0x000fe20000400000 */
[----:B------:R-:W-:Y:S01]  /*31f0*/  FMUL R55, R13, R46 ;  /* 0x0000002e0d377220 */ /* 0x000fe20000400000 */
[----:B------:R-:W-:-:S03]  /*3200*/  FADD R13, R26, 1 ;  /* 0x3f8000001a0d7421 */ /* 0x000fc60000000000 */
[----:B------:R-:W-:Y:S01]  /*3210*/  FMUL R38, R38, R55 ;  /* 0x0000003726267220 */ /* 0x000fe20000400000 */
[----:B------:R-:W-:Y:S01]  /*3220*/  FADD R55, R36, 1 ;  /* 0x3f80000024377421 */ /* 0x000fe20000000000 */
[--C-:B------:R-:W-:Y:S01]  /*3230*/  FFMA R26, R13, 0.5, R12.reuse ;  /* 0x3f0000000d1a7823 */ /* 0x100fe2000000000c */
[C---:B------:R-:W-:Y:S02]  /*3240*/  PRMT R12, R15.reuse, 0x7632, R12 ;  /* 0x000076320f0c7816 */ /* 0x040fe4000000000c */
[----:B------:R-:W-:Y:S01]  /*3250*/  SHF.L.U32 R13, R15, 0x10, RZ ;  /* 0x000000100f0d7819 */ /* 0x000fe200000006ff */
[----:B------:R-:W-:Y:S01]  /*3260*/  FFMA R15, R55, 0.5, R38 ;  /* 0x3f000000370f7823 */ /* 0x000fe20000000026 */
[----:B------:R-:W-:Y:S01]  /*3270*/  FMUL R55, R20, 0.10703222453594207764 ;  /* 0x3ddb33b614377820 */ /* 0x000fe20000400000 */
[----:B------:R-:W-:Y:S01]  /*3280*/  @!P1 MOV R36, RZ ;  /* 0x000000ff00249202 */ /* 0x000fe20000000f00 */
[----:B------:R-:W-:Y:S02]  /*3290*/  IMAD.U32 R12, R12, 0x10000, RZ ;  /* 0x000100000c0c7824 */ /* 0x000fe400078e00ff */
[----:B------:R-:W-:Y:S01]  /*32a0*/  FMUL R13, R13, R26 ;  /* 0x0000001a0d0d7220 */ /* 0x000fe20000400000 */
[----:B------:R-:W-:Y:S01]  /*32b0*/  FFMA R55, R20, R55, 0.79788458347320556641 ;  /* 0x3f4c422a14377423 */ /* 0x000fe20000000037 */
[----:B------:R-:W-:Y:S01]  /*32c0*/  FFMA R26, -R35, R35, 1 ;  /* 0x3f800000231a7423 */ /* 0x000fe20000000123 */
[----:B------:R-:W-:Y:S01]  /*32d0*/  @P1 IADD3 R52, P2, R43, R44, RZ ;  /* 0x0000002c2b341210 */ /* 0x000fe20007f5e0ff */
[----:B------:R-:W5:Y:S01]  /*32e0*/  @P1 LDG.E R36, desc[UR8][R68.64] ;  /* 0x0000000844241981 */ /* 0x000f62000c1e1900 */
[----:B------:R-:W-:Y:S01]  /*32f0*/  @P1 IADD3.X R57, R41, R28, RZ, P3, !PT ;  /* 0x0000001c29391210 */ /* 0x000fe20001ffe4ff */
[----:B------:R-:W-:Y:S01]  /*3300*/  FMUL R55, R26, R55 ;  /* 0x000000371a377220 */ /* 0x000fe20000400000 */
[----:B------:R-:W-:Y:S01]  /*3310*/  @!P1 MOV R26, RZ ;  /* 0x000000ff001a9202 */ /* 0x000fe20000000f00 */
[----:B------:R-:W-:Y:S01]  /*3320*/  FMUL R15, R12, R15 ;  /* 0x0000000f0c0f7220 */ /* 0x000fe20000400000 */
[----:B------:R-:W-:-:S02]  /*3330*/  @!P0 IADD3 R38, P3, R42, R27, RZ ;  /* 0x0000001b2a268210 */ /* 0x000fc40007f7e0ff */
[----:B------:R-:W-:Y:S01]  /*3340*/  @P1 IADD3.X R53, R39, R50, RZ, P2, !PT ;  /* 0x0000003227351210 */ /* 0x000fe200017fe4ff */
[----:B------:R-:W-:Y:S01]  /*3350*/  FMUL R41, R14, 0.10703222453594207764 ;  /* 0x3ddb33b60e297820 */ /* 0x000fe20000400000 */
[----:B------:R0:W5:Y:S01]  /*3360*/  @P1 LDG.E R26, desc[UR8][R70.64] ;  /* 0x00000008461a1981 */ /* 0x000162000c1e1900 */
[----:B------:R-:W-:Y:S02]  /*3370*/  FMUL R12, R20, 0.5 ;  /* 0x3f000000140c7820 */ /* 0x000fe40000400000 */
[----:B------:R-:W-:Y:S01]  /*3380*/  FFMA R41, R14, R41, 0.79788458347320556641 ;  /* 0x3f4c422a0e297423 */ /* 0x000fe20000000029 */
[----:B0-----:R-:W-:Y:S01]  /*3390*/  @P1 IADD3 R70, P2, R43, R64, RZ ;  /* 0x000000402b461210 */ /* 0x001fe20007f5e0ff */
[----:B------:R-:W-:Y:S01]  /*33a0*/  FMUL R12, R12, R55 ;  /* 0x000000370c0c7220 */ /* 0x000fe20000400000 */
[----:B------:R-:W-:Y:S02]  /*33b0*/  @!P0 IADD3.X R43, RZ, R40, RZ, P3, !PT ;  /* 0x00000028ff2b8210 */ /* 0x000fe40001ffe4ff */
[----:B------:R-:W-:-:S04]  /*33c0*/  @!P0 LEA R68, P3, R38, R6, 0x1 ;  /* 0x0000000626448211 */ /* 0x000fc800078608ff */
[----:B------:R-:W-:Y:S01]  /*33d0*/  @!P0 LEA.HI.X R69, R38, R7, R43, 0x1, P3 ;  /* 0x0000000726458211 */ /* 0x000fe200018f0c2b */
[----:B------:R-:W-:Y:S01]  /*33e0*/  FFMA R38, -R8, R8, 1 ;  /* 0x3f80000008267423 */ /* 0x000fe20000000108 */
[----:B------:R-:W-:Y:S02]  /*33f0*/  @P1 IMAD.X R71, R39, 0x1, R28, P2 ;  /* 0x0000000127471824 */ /* 0x000fe400010e061c */
[-C--:B------:R-:W-:Y:S01]  /*3400*/  FMUL R43, R23, R4.reuse ;  /* 0x00000004172b7220 */ /* 0x080fe20000400000 */
[----:B------:R-:W-:Y:S01]  /*3410*/  @!P1 IMAD.MOV.U32 R55, RZ, RZ, RZ ;  /* 0x000000ffff379224 */ /* 0x000fe200078e00ff */
[----:B------:R-:W-:Y:S01]  /*3420*/  @!P1 MOV R29, RZ ;  /* 0x000000ff001d9202 */ /* 0x000fe20000000f00 */
[----:B------:R-:W-:Y:S01]  /*3430*/  @!P1 IMAD.MOV.U32 R20, RZ, RZ, RZ ;  /* 0x000000ffff149224 */ /* 0x000fe200078e00ff */
[----:B------:R-:W-:Y:S01]  /*3440*/  @!P1 MOV R39, RZ ;  /* 0x000000ff00279202 */ /* 0x000fe20000000f00 */
[----:B------:R-:W-:Y:S01]  /*3450*/  FMUL R41, R38, R41 ;  /* 0x0000002926297220 */ /* 0x000fe20000400000 */
[----:B------:R-:W-:Y:S01]  /*3460*/  FMUL R38, R14, 0.5 ;  /* 0x3f0000000e267820 */ /* 0x000fe20000400000 */
[----:B------:R-:W-:Y:S01]  /*3470*/  F2FP.SATFINITE.E4M3.F32.PACK_AB_MERGE_C R14, RZ, R43, RZ ;  /* 0x0000002bff0e723e */ /* 0x000fe200048070ff */
[----:B------:R-:W-:Y:S01]  /*3480*/  FADD R35, R35, 1 ;  /* 0x3f80000023237421 */ /* 0x000fe20000000000 */
[----:B------:R-:W-:Y:S01]  /*3490*/  FADD R43, R8, 1 ;  /* 0x3f800000082b7421 */ /* 0x000fe20000000000 */
[----:B------:R-:W-:Y:S01]  /*34a0*/  FMUL R38, R38, R41 ;  /* 0x0000002926267220 */ /* 0x000fe20000400000 */
[----:B------:R-:W5:Y:S01]  /*34b0*/  @P1 LDG.E R55, desc[UR8][R66.64] ;  /* 0x0000000842371981 */ /* 0x000f62000c1e1900 */
[----:B------:R-:W-:-:S03]  /*34c0*/  FMUL R51, R25, R4 ;  /* 0x0000000419337220 */ /* 0x000fc60000400000 */
[----:B------:R-:W5:Y:S01]  /*34d0*/  @P1 LDG.E R29, desc[UR8][R56.64] ;  /* 0x00000008381d1981 */ /* 0x000f62000c1e1900 */
[----:B------:R-:W-:-:S03]  /*34e0*/  FFMA R12, R35, 0.5, R12 ;  /* 0x3f000000230c7823 */ /* 0x000fc6000000000c */
[----:B------:R0:W5:Y:S01]  /*34f0*/  @P1 LDG.E R20, desc[UR8][R52.64] ;  /* 0x0000000834141981 */ /* 0x000162000c1e1900 */
[----:B------:R-:W-:-:S03]  /*3500*/  FFMA R43, R43, 0.5, R38 ;  /* 0x3f0000002b2b7823 */ /* 0x000fc60000000026 */
[----:B------:R1:W5:Y:S01]  /*3510*/  @P1 LDG.E R39, desc[UR8][R70.64] ;  /* 0x0000000846271981 */ /* 0x000362000c1e1900 */
[----:B------:R-:W-:Y:S01]  /*3520*/  @!P0 IADD3 R8, P1, P2, R0, R27, R42 ;  /* 0x0000001b00088210 */ /* 0x000fe20007a3e02a */
[-C--:B------:R-:W-:Y:S01]  /*3530*/  FMUL R38, R11, R4.reuse ;  /* 0x000000040b267220 */ /* 0x080fe20000400000 */
[----:B------:R-:W-:Y:S01]  /*3540*/  FMUL R35, R47, R4 ;  /* 0x000000042f237220 */ /* 0x000fe20000400000 */
[----:B------:R-:W-:Y:S02]  /*3550*/  PRMT R41, R37, 0x7632, R41 ;  /* 0x0000763225297816 */ /* 0x000fe40000000029 */
[----:B------:R-:W-:Y:S02]  /*3560*/  @!P0 IADD3.X R46, R3, R40, RZ, P1, P2 ;  /* 0x00000028032e8210 */ /* 0x000fe40000fe44ff */
[----:B0-----:R-:W-:Y:S02]  /*3570*/  @!P0 LEA R52, P1, R8, R6, 0x1 ;  /* 0x0000000608348211 */ /* 0x001fe400078208ff */
[----:B------:R-:W-:-:S02]  /*3580*/  SHF.L.U32 R37, R37, 0x10, RZ ;  /* 0x0000001025257819 */ /* 0x000fc400000006ff */
[----:B------:R-:W-:Y:S02]  /*3590*/  F2FP.SATFINITE.E4M3.F32.PACK_AB_MERGE_C R51, RZ, R51, RZ ;  /* 0x00000033ff33723e */ /* 0x000fe400048070ff */
[----:B------:R-:W-:Y:S02]  /*35a0*/  F2FP.SATFINITE.E4M3.F32.PACK_AB_MERGE_C R38, RZ, R38, RZ ;  /* 0x00000026ff26723e */ /* 0x000fe400048070ff */
[----:B------:R-:W-:Y:S02]  /*35b0*/  F2FP.SATFINITE.E4M3.F32.PACK_AB_MERGE_C R35, RZ, R35, RZ ;  /* 0x00000023ff23723e */ /* 0x000fe400048070ff */
[----:B------:R-:W-:Y:S01]  /*35c0*/  @!P0 LEA.HI.X R53, R8, R7, R46, 0x1, P1 ;  /* 0x0000000708358211 */ /* 0x000fe200008f0c2e */
[----:B------:R-:W-:Y:S01]  /*35d0*/  IMAD.U32 R8, R41, 0x10000, RZ ;  /* 0x0001000029087824 */ /* 0x000fe200078e00ff */
[----:B------:R-:W-:Y:S01]  /*35e0*/  @!P0 PRMT R45, R14, 0x7604, R51 ;  /* 0x000076040e2d8816 */ /* 0x000fe20000000033 */
[----:B------:R-:W-:Y:S01]  /*35f0*/  FMUL R41, R37, R12 ;  /* 0x0000000c25297220 */ /* 0x000fe20000400000 */
[----:B------:R-:W-:-:S03]  /*3600*/  @!P0 PRMT R37, R35, 0x7604, R38 ;  /* 0x0000760423258816 */ /* 0x000fc60000000026 */
[----:B------:R0:W-:Y:S04]  /*3610*/  @!P0 STG.E.U16 desc[UR8][R68.64], R45 ;  /* 0x0000002d44008986 */ /* 0x0001e8000c101508 */
[----:B------:R1:W-:Y:S01]  /*3620*/  @!P0 STG.E.U16 desc[UR8][R52.64], R37 ;  /* 0x0000002534008986 */ /* 0x0003e2000c101508 */
[----:B------:R-:W-:Y:S01]  /*3630*/  FMUL R43, R8, R43 ;  /* 0x0000002b082b7220 */ /* 0x000fe20000400000 */
[-C--:B------:R-:W-:Y:S01]  /*3640*/  FMUL R49, R13, R4.reuse ;  /* 0x000000040d317220 */ /* 0x080fe20000400000 */
[-C--:B------:R-:W-:Y:S02]  /*3650*/  FMUL R12, R15, R4.reuse ;  /* 0x000000040f0c7220 */ /* 0x080fe40000400000 */
[-C--:B------:R-:W-:Y:S01]  /*3660*/  FMUL R8, R43, R4.reuse ;  /* 0x000000042b087220 */ /* 0x080fe20000400000 */
[----:B------:R-:W-:Y:S01]  /*3670*/  BSSY B0, `(.L_x_28235) ;  /* 0x000000f000007945 */ /* 0x000fe20003800000 */
[----:B0-----:R-:W-:Y:S01]  /*3680*/  FMUL R45, R41, R4 ;  /* 0x00000004292d7220 */ /* 0x001fe20000400000 */
[----:B------:R-:W-:-:S02]  /*3690*/  F2FP.SATFINITE.E4M3.F32.PACK_AB_MERGE_C R49, RZ, R49, RZ ;  /* 0x00000031ff31723e */ /* 0x000fc400048070ff */
[----:B------:R-:W-:Y:S02]  /*36a0*/  F2FP.SATFINITE.E4M3.F32.PACK_AB_MERGE_C R8, RZ, R8, RZ ;  /* 0x00000008ff08723e */ /* 0x000fe400048070ff */
[----:B------:R-:W-:Y:S02]  /*36b0*/  F2FP.SATFINITE.E4M3.F32.PACK_AB_MERGE_C R45, RZ, R45, RZ ;  /* 0x0000002dff2d723e */ /* 0x000fe400048070ff */
[----:B------:R-:W-:Y:S01]  /*36c0*/  F2FP.SATFINITE.E4M3.F32.PACK_AB_MERGE_C R12, RZ, R12, RZ ;  /* 0x0000000cff0c723e */ /* 0x000fe200048070ff */
[----:B-1----:R-:W-:Y:S06]  /*36d0*/  @P0 BRA `(.L_x_28236) ;  /* 0x0000000000200947 */ /* 0x002fec0003800000 */
[----:B------:R-:W-:Y:S02]  /*36e0*/  LOP3.LUT R37, R30, 0xfffffffe, RZ, 0xc0, !PT ;  /* 0xfffffffe1e257812 */ /* 0x000fe400078ec0ff */
[----:B------:R-:W-:Y:S02]  /*36f0*/  LOP3.LUT R53, R31, 0x7fffffff, RZ, 0xc0, !PT ;  /* 0x7fffffff1f357812 */ /* 0x000fe400078ec0ff */
[----:B------:R-:W-:-:S04]  /*3700*/  IADD3 R37, P1, P2, R37, R27, R42 ;  /* 0x0000001b25257210 */ /* 0x000fc80007a3e02a */
[----:B------:R-:W-:Y:S02]  /*3710*/  IADD3.X R46, R53, R40, RZ, P1, P2 ;  /* 0x00000028352e7210 */ /* 0x000fe40000fe44ff */
[----:B------:R-:W-:-:S04]  /*3720*/  LEA R52, P1, R37, R6, 0x1 ;  /* 0x0000000625347211 */ /* 0x000fc800078208ff */
[----:B------:R-:W-:Y:S02]  /*3730*/  LEA.HI.X R53, R37, R7, R46, 0x1, P1 ;  /* 0x0000000725357211 */ /* 0x000fe400008f0c2e */
[----:B------:R-:W-:-:S05]  /*3740*/  PRMT R37, R12, 0x7604, R49 ;  /* 0x000076040c257816 */ /* 0x000fca0000000031 */
[----:B------:R0:W-:Y:S02]  /*3750*/  STG.E.U16 desc[UR8][R52.64], R37 ;  /* 0x0000002534007986 */ /* 0x0001e4000c101508 */
.L_x_28236:
[----:B------:R-:W-:Y:S05]  /*3760*/  BSYNC B0 ;  /* 0x0000000000007941 */ /* 0x000fea0003800000 */
.L_x_28235:
[----:B------:R-:W-:Y:S04]  /*3770*/  BSSY B0, `(.L_x_28237) ;  /* 0x000000b000007945 */ /* 0x000fe80003800000 */
[----:B------:R-:W-:Y:S05]  /*3780*/  @P0 BRA `(.L_x_28238) ;  /* 0x0000000000240947 */ /* 0x000fea0003800000 */
[----:B------:R-:W-:Y:S01]  /*3790*/  IADD3 R56, P0, R42, R27, RZ ;  /* 0x0000001b2a387210 */ /* 0x000fe20007f1e0ff */
[----:B0-----:R-:W-:-:S03]  /*37a0*/  IMAD R37, R3, 0x3, RZ ;  /* 0x0000000303257824 */ /* 0x001fc600078e02ff */
[----:B------:R-:W-:-:S03]  /*37b0*/  IADD3.X R57, RZ, R40, RZ, P0, !PT ;  /* 0x00000028ff397210 */ /* 0x000fc600007fe4ff */
[----:B------:R-:W-:-:S05]  /*37c0*/  IMAD.WIDE.U32 R56, R0, 0x3, R56 ;  /* 0x0000000300387825 */ /* 0x000fca00078e0038 */
[----:B------:R-:W-:Y:S02]  /*37d0*/  IADD3 R37, R37, R57, RZ ;  /* 0x0000003925257210 */ /* 0x000fe40007ffe0ff */
[----:B------:R-:W-:-:S04]  /*37e0*/  LEA R52, P0, R56, R6, 0x1 ;  /* 0x0000000638347211 */ /* 0x000fc800078008ff */
[----:B------:R-:W-:Y:S02]  /*37f0*/  LEA.HI.X R53, R56, R7, R37, 0x1, P0 ;  /* 0x0000000738357211 */ /* 0x000fe400000f0c25 */
[----:B------:R-:W-:-:S05]  /*3800*/  PRMT R37, R8, 0x7604, R45 ;  /* 0x0000760408257816 */ /* 0x000fca000000002d */
[----:B------:R1:W-:Y:S02]  /*3810*/  STG.E.U16 desc[UR8][R52.64], R37 ;  /* 0x0000002534007986 */ /* 0x0003e4000c101508 */
.L_x_28238:
[----:B------:R-:W-:Y:S05]  /*3820*/  BSYNC B0 ;  /* 0x0000000000007941 */ /* 0x000fea0003800000 */
.L_x_28237:
[C---:B01---5:R-:W-:Y:S01]  /*3830*/  IMAD.U32 R37, R16.reuse, 0x10000, RZ ;  /* 0x0001000010257824 */ /* 0x063fe200078e00ff */
[----:B------:R-:W-:Y:S01]  /*3840*/  PRMT R16, R16, 0x7632, R16 ;  /* 0x0000763210107816 */ /* 0x000fe20000000010 */
[----:B------:R-:W-:Y:S01]  /*3850*/  IMAD.U32 R49, R49, 0x10000, RZ ;  /* 0x0001000031317824 */ /* 0x000fe200078e00ff */
[----:B------:R-:W-:Y:S01]  /*3860*/  LOP3.LUT R17, R17, 0xffff, RZ, 0xc0, !PT ;  /* 0x0000ffff11117812 */ /* 0x000fe200078ec0ff */
[----:B------:R-:W-:Y:S01]  /*3870*/  FMUL R42, R37, 0.044714998453855514526 ;  /* 0x3d372713252a7820 */ /* 0x000fe20000400000 */
[----:B------:R-:W-:Y:S02]  /*3880*/  SHF.L.U32 R16, R16, 0x10, RZ ;  /* 0x0000001010107819 */ /* 0x000fe400000006ff */
[----:B------:R-:W-:Y:S01]  /*3890*/  LOP3.LUT R9, R9, 0xffff, RZ, 0xc0, !PT ;  /* 0x0000ffff09097812 */ /* 0x000fe200078ec0ff */
[C---:B------:R-:W-:Y:S01]  /*38a0*/  FFMA R33, R37.reuse, R42, 1 ;  /* 0x3f80000025217423 */ /* 0x040fe2000000002a */
[----:B------:R-:W-:Y:S01]  /*38b0*/  FMUL R42, R37, 0.79788458347320556641 ;  /* 0x3f4c422a252a7820 */ /* 0x000fe20000400000 */
[----:B------:R-:W-:-:S02]  /*38c0*/  LOP3.LUT R51, R51, 0xff, RZ, 0xc0, !PT ;  /* 0x000000ff33337812 */ /* 0x000fc400078ec0ff */
[----:B------:R-:W-:Y:S01]  /*38d0*/  LEA R9, R9, R18, 0x18 ;  /* 0x0000001209097211 */ /* 0x000fe200078ec0ff */
[----:B------:R-:W-:Y:S01]  /*38e0*/  FMUL R42, R42, R33 ;  /* 0x000000212a2a7220 */ /* 0x000fe20000400000 */
[----:B------:R-:W-:Y:S02]  /*38f0*/  LOP3.LUT R38, R38, 0xffff, RZ, 0xc0, !PT ;  /* 0x0000ffff26267812 */ /* 0x000fe400078ec0ff */
[----:B------:R-:W-:Y:S01]  /*3900*/  LOP3.LUT R45, R45, 0xffff, RZ, 0xc0, !PT ;  /* 0x0000ffff2d2d7812 */ /* 0x000fe200078ec0ff */
[C---:B------:R-:W-:Y:S01]  /*3910*/  FMUL R52, |R42|.reuse, 2.8853900432586669922 ;  /* 0x4038aa3b2a347820 */ /* 0x040fe20000400200 */
[C---:B------:R-:W-:Y:S01]  /*3920*/  FMUL R46, R42.reuse, R42 ;  /* 0x0000002a2a2e7220 */ /* 0x040fe20000400000 */
[C---:B------:R-:W-:Y:S02]  /*3930*/  FSETP.GE.AND P1, PT, |R42|.reuse, 0.60000002384185791016, PT ;  /* 0x3f19999a2a00780b */ /* 0x040fe40003f26200 */
[----:B------:R-:W-:Y:S01]  /*3940*/  FSETP.GE.AND P0, PT, |R42|, 9.010913848876953125, PT ;  /* 0x41102cb42a00780b */ /* 0x000fe20003f06200 */
[----:B------:R-:W-:Y:S01]  /*3950*/  FFMA R33, R46, R48, -0.052303962409496307373 ;  /* 0xbd563cae2e217423 */ /* 0x000fe20000000030 */
[----:B------:R-:W0:Y:S01]  /*3960*/  MUFU.EX2 R52, R52 ;  /* 0x0000003400347308 */ /* 0x000e220000000800 */
[----:B------:R-:W-:-:S02]  /*3970*/  PRMT R38, R38, 0x7604, R51 ;  /* 0x0000760426267816 */ /* 0x000fc40000000033 */
[----:B------:R-:W-:Y:S01]  /*3980*/  FFMA R33, R46, R33, 0.1331529766321182251 ;  /* 0x3e0859412e217423 */ /* 0x000fe20000000021 */
[----:B------:R-:W-:Y:S02]  /*3990*/  SHF.L.U32 R12, R12, 0x10, RZ ;  /* 0x000000100c0c7819 */ /* 0x000fe400000006ff */
[----:B------:R-:W-:Y:S01]  /*39a0*/  LOP3.LUT R38, R38, 0xffff, RZ, 0xc0, !PT ;  /* 0x0000ffff26267812 */ /* 0x000fe200078ec0ff */
[----:B------:R-:W-:-:S03]  /*39b0*/  FFMA R33, R46, R33, -0.33332768082618713379 ;  /* 0xbeaaa9ed2e217423 */ /* 0x000fc60000000021 */
[----:B------:R-:W-:Y:S01]  /*39c0*/  LOP3.LUT R38, R38, 0xff0000, R49, 0xf8, !PT ;  /* 0x00ff000026267812 */ /* 0x000fe200078ef831 */
[----:B------:R-:W-:Y:S01]  /*39d0*/  FFMA R59, R46, R33, RZ ;  /* 0x000000212e3b7223 */ /* 0x000fe200000000ff */
[----:B------:R-:W-:-:S04]  /*39e0*/  SHF.L.U32 R46, R21, 0x10, RZ ;  /* 0x00000010152e7819 */ /* 0x000fc800000006ff */
[----:B------:R-:W-:Y:S01]  /*39f0*/  LOP3.LUT R46, R17, 0xff0000, R46, 0xf8, !PT ;  /* 0x00ff0000112e7812 */ /* 0x000fe200078ef82e */
[----:B0-----:R-:W-:-:S06]  /*3a00*/  FADD R53, R52, 1 ;  /* 0x3f80000034357421 */ /* 0x001fcc0000000000 */
[----:B------:R-:W0:Y:S02]  /*3a10*/  MUFU.RCP R53, R53 ;  /* 0x0000003500357308 */ /* 0x000e240000001000 */
[----:B0-----:R-:W-:Y:S01]  /*3a20*/  FFMA R54, R53, -2, R34 ;  /* 0xc000000035367823 */ /* 0x001fe20000000022 */
[----:B------:R-:W-:-:S04]  /*3a30*/  FMUL R53, R16, 0.044714998453855514526 ;  /* 0x3d37271310357820 */ /* 0x000fc80000400000 */
[----:B------:R-:W-:Y:S01]  /*3a40*/  FSEL R57, R54, 1, !P0 ;  /* 0x3f80000036397808 */ /* 0x000fe20004000000 */
[----:B------:R-:W-:-:S03]  /*3a50*/  FFMA R53, R16, R53, 1 ;  /* 0x3f80000010357423 */ /* 0x000fc60000000035 */
[--C-:B------:R-:W-:Y:S01]  /*3a60*/  LOP3.LUT R33, R57, 0x80000000, R42.reuse, 0xb8, !PT ;  /* 0x8000000039217812 */ /* 0x100fe200078eb82a */
[----:B------:R-:W-:Y:S01]  /*3a70*/  @!P1 FFMA R33, R42, R59, R42 ;  /* 0x0000003b2a219223 */ /* 0x000fe2000000002a */
[----:B------:R-:W-:Y:S01]  /*3a80*/  FMUL R42, R16, 0.79788458347320556641 ;  /* 0x3f4c422a102a7820 */ /* 0x000fe20000400000 */
[----:B------:R-:W-:-:S03]  /*3a90*/  LOP3.LUT R57, R10, 0xffff, RZ, 0xc0, !PT ;  /* 0x0000ffff0a397812 */ /* 0x000fc600078ec0ff */
[----:B------:R-:W-:Y:S01]  /*3aa0*/  FMUL R42, R42, R53 ;  /* 0x000000352a2a7220 */ /* 0x000fe20000400000 */
[----:B------:R-:W-:-:S03]  /*3ab0*/  LEA R10, R57, R46, 0x18 ;  /* 0x0000002e390a7211 */ /* 0x000fc600078ec0ff */
        /* <DEDUP_REMOVED lines=8> */
[----:B------:R-:W-:-:S03]  /*3b40*/  SHF.L.U32 R56, R39, 0x10, RZ ;  /* 0x0000001027387819 */ /* 0x000fc600000006ff */
[----:B------:R-:W-:Y:S01]  /*3b50*/  FFMA R17, R21, R17, RZ ;  /* 0x0000001115117223 */ /* 0x000fe200000000ff */
[----:B0-----:R-:W-:-:S06]  /*3b60*/  FADD R53, R52, 1 ;  /* 0x3f80000034357421 */ /* 0x001fcc0000000000 */
[----:B------:R-:W0:Y:S02]  /*3b70*/  MUFU.RCP R53, R53 ;  /* 0x0000003500357308 */ /* 0x000e240000001000 */
[----:B0-----:R-:W-:-:S05]  /*3b80*/  FFMA R54, R53, -2, R34 ;  /* 0xc000000035367823 */ /* 0x001fca0000000022 */
[----:B------:R-:W-:-:S04]  /*3b90*/  FSEL R53, R54, 1, !P0 ;  /* 0x3f80000036357808 */ /* 0x000fc80004000000 */
[--C-:B------:R-:W-:Y:S01]  /*3ba0*/  LOP3.LUT R21, R53, 0x80000000, R42.reuse, 0xb8, !PT ;  /* 0x8000000035157812 */ /* 0x100fe200078eb82a */
[----:B------:R-:W-:Y:S01]  /*3bb0*/  @!P1 FFMA R21, R42, R17, R42 ;  /* 0x000000112a159223 */ /* 0x000fe2000000002a */
[C---:B------:R-:W-:Y:S01]  /*3bc0*/  IMAD.U32 R17, R22.reuse, 0x10000, RZ ;  /* 0x0001000016117824 */ /* 0x040fe200078e00ff */
[----:B------:R-:W-:-:S03]  /*3bd0*/  PRMT R22, R22, 0x7632, R22 ;  /* 0x0000763216167816 */ /* 0x000fc60000000016 */
[C---:B------:R-:W-:Y:S02]  /*3be0*/  FMUL R42, R17.reuse, 0.044714998453855514526 ;  /* 0x3d372713112a7820 */ /* 0x040fe40000400000 */
[----:B------:R-:W-:Y:S02]  /*3bf0*/  IMAD.U32 R22, R22, 0x10000, RZ ;  /* 0x0001000016167824 */ /* 0x000fe400078e00ff */
[C---:B------:R-:W-:Y:S01]  /*3c00*/  FFMA R53, R17.reuse, R42, 1 ;  /* 0x3f80000011357423 */ /* 0x040fe2000000002a */
[----:B------:R-:W-:Y:S01]  /*3c10*/  FMUL R42, R17, 0.79788458347320556641 ;  /* 0x3f4c422a112a7820 */ /* 0x000fe20000400000 */
[----:B------:R-:W-:-:S03]  /*3c20*/  FMUL R49, R22, 0.5 ;  /* 0x3f00000016317820 */ /* 0x000fc60000400000 */
        /* <DEDUP_REMOVED lines=14> */
[----:B------:R-:W-:Y:S02]  /*3d10*/  FMNMX R46, R24, |R25|, !PT ;  /* 0x40000019182e7209 */ /* 0x000fe40007800000 */
[--C-:B------:R-:W-:Y:S01]  /*3d20*/  LOP3.LUT R18, R53, 0x80000000, R42.reuse, 0xb8, !PT ;  /* 0x8000000035127812 */ /* 0x100fe200078eb82a */
[----:B------:R-:W-:Y:S01]  /*3d30*/  FMUL R53, R22, 0.044714998453855514526 ;  /* 0x3d37271316357820 */ /* 0x000fe20000400000 */
[----:B------:R-:W-:Y:S01]  /*3d40*/  @!P1 FFMA R18, R42, R57, R42 ;  /* 0x000000392a129223 */ /* 0x000fe2000000002a */
[C---:B------:R-:W-:Y:S01]  /*3d50*/  FMUL R42, R22.reuse, 0.79788458347320556641 ;  /* 0x3f4c422a162a7820 */ /* 0x040fe20000400000 */
[----:B------:R-:W-:Y:S01]  /*3d60*/  FMNMX R46, |R23|, R46, !PT ;  /* 0x0000002e172e7209 */ /* 0x000fe20007800200 */
[----:B------:R-:W-:-:S03]  /*3d70*/  FFMA R53, R22, R53, 1 ;  /* 0x3f80000016357423 */ /* 0x000fc60000000035 */
[----:B------:R-:W-:Y:S01]  /*3d80*/  FMNMX R46, |R11|, R46, !PT ;  /* 0x0000002e0b2e7209 */ /* 0x000fe20007800200 */
[----:B------:R-:W-:Y:S01]  /*3d90*/  FMUL R42, R42, R53 ;  /* 0x000000352a2a7220 */ /* 0x000fe20000400000 */
[----:B------:R-:W0:Y:S02]  /*3da0*/  S2R R11, SR_TID.X ;  /* 0x00000000000b7919 */ /* 0x000e240000002100 */
[----:B------:R-:W-:Y:S01]  /*3db0*/  FMNMX R46, |R47|, R46, !PT ;  /* 0x0000002e2f2e7209 */ /* 0x000fe20007800200 */
[C---:B------:R-:W-:Y:S01]  /*3dc0*/  FMUL R52, |R42|.reuse, 2.8853900432586669922 ;  /* 0x4038aa3b2a347820 */ /* 0x040fe20000400200 */
[C---:B------:R-:W-:Y:S01]  /*3dd0*/  FMUL R25, R42.reuse, R42 ;  /* 0x0000002a2a197220 */ /* 0x040fe20000400000 */
[----:B------:R-:W-:Y:S01]  /*3de0*/  FSETP.GE.AND P1, PT, |R42|, 0.60000002384185791016, PT ;  /* 0x3f19999a2a00780b */ /* 0x000fe20003f26200 */
[----:B------:R-:W-:Y:S01]  /*3df0*/  FMUL R47, R56, 0.044714998453855514526 ;  /* 0x3d372713382f7820 */ /* 0x000fe20000400000 */
[----:B------:R-:W-:Y:S01]  /*3e00*/  FSETP.GE.AND P0, PT, |R42|, 9.010913848876953125, PT ;  /* 0x41102cb42a00780b */ /* 0x000fe20003f06200 */
[----:B------:R-:W-:Y:S01]  /*3e10*/  FFMA R24, R25, R48, -0.052303962409496307373 ;  /* 0xbd563cae19187423 */ /* 0x000fe20000000030 */
[----:B------:R-:W1:Y:S01]  /*3e20*/  MUFU.EX2 R52, R52 ;  /* 0x0000003400347308 */ /* 0x000e620000000800 */
[----:B------:R-:W-:-:S02]  /*3e30*/  FFMA R47, R56, R47, 1 ;  /* 0x3f800000382f7423 */ /* 0x000fc4000000002f */
[----:B------:R-:W-:-:S04]  /*3e40*/  FFMA R24, R25, R24, 0.1331529766321182251 ;  /* 0x3e08594119187423 */ /* 0x000fc80000000018 */
[----:B------:R-:W-:-:S04]  /*3e50*/  FFMA R24, R25, R24, -0.33332768082618713379 ;  /* 0xbeaaa9ed19187423 */ /* 0x000fc80000000018 */
[----:B------:R-:W-:Y:S01]  /*3e60*/  FFMA R59, R25, R24, RZ ;  /* 0x00000018193b7223 */ /* 0x000fe200000000ff */
[C---:B------:R-:W-:Y:S02]  /*3e70*/  SHF.L.U32 R24, R29.reuse, 0x10, RZ ;  /* 0x000000101d187819 */ /* 0x040fe400000006ff */
[----:B------:R-:W-:Y:S01]  /*3e80*/  PRMT R29, R29, 0x7632, R29 ;  /* 0x000076321d1d7816 */ /* 0x000fe2000000001d */
[----:B-1----:R-:W-:-:S03]  /*3e90*/  FADD R53, R52, 1 ;  /* 0x3f80000034357421 */ /* 0x002fc60000000000 */
[----:B------:R-:W-:-:S03]  /*3ea0*/  SHF.L.U32 R29, R29, 0x10, RZ ;  /* 0x000000101d1d7819 */ /* 0x000fc600000006ff */
[----:B------:R-:W1:Y:S02]  /*3eb0*/  MUFU.RCP R53, R53 ;  /* 0x0000003500357308 */ /* 0x000e640000001000 */
[----:B-1----:R-:W-:Y:S01]  /*3ec0*/  FFMA R54, R53, -2, R34 ;  /* 0xc000000035367823 */ /* 0x002fe20000000022 */
[----:B------:R-:W-:-:S04]  /*3ed0*/  FMUL R53, R24, 0.044714998453855514526 ;  /* 0x3d37271318357820 */ /* 0x000fc80000400000 */
[----:B------:R-:W-:Y:S01]  /*3ee0*/  FSEL R57, R54, 1, !P0 ;  /* 0x3f80000036397808 */ /* 0x000fe20004000000 */
[----:B------:R-:W-:-:S03]  /*3ef0*/  FFMA R53, R24, R53, 1 ;  /* 0x3f80000018357423 */ /* 0x000fc60000000035 */
[--C-:B------:R-:W-:Y:S01]  /*3f00*/  LOP3.LUT R25, R57, 0x80000000, R42.reuse, 0xb8, !PT ;  /* 0x8000000039197812 */ /* 0x100fe200078eb82a */
[----:B------:R-:W-:Y:S01]  /*3f10*/  @!P1 FFMA R25, R42, R59, R42 ;  /* 0x0000003b2a199223 */ /* 0x000fe2000000002a */
        /* <DEDUP_REMOVED lines=13> */
[----:B-1----:R-:W-:-:S05]  /*3ff0*/  FFMA R52, R53, -2, R34 ;  /* 0xc000000035347823 */ /* 0x002fca0000000022 */
[----:B------:R-:W-:-:S04]  /*4000*/  FSEL R53, R52, 1, !P0 ;  /* 0x3f80000034357808 */ /* 0x000fc80004000000 */
[--C-:B------:R-:W-:Y:S01]  /*4010*/  LOP3.LUT R23, R53, 0x80000000, R42.reuse, 0xb8, !PT ;  /* 0x8000000035177812 */ /* 0x100fe200078eb82a */
[----:B------:R-:W-:Y:S01]  /*4020*/  @!P1 FFMA R23, R42, R51, R42 ;  /* 0x000000332a179223 */ /* 0x000fe2000000002a */
[----:B------:R-:W-:-:S04]  /*4030*/  FMUL R42, R29, 0.044714998453855514526 ;  /* 0x3d3727131d2a7820 */ /* 0x000fc80000400000 */
[C---:B------:R-:W-:Y:S01]  /*4040*/  FFMA R51, R29.reuse, R42, 1 ;  /* 0x3f8000001d337423 */ /* 0x040fe2000000002a */
[----:B------:R-:W-:-:S04]  /*4050*/  FMUL R42, R29, 0.79788458347320556641 ;  /* 0x3f4c422a1d2a7820 */ /* 0x000fc80000400000 */
[----:B------:R-:W-:Y:S01]  /*4060*/  FMUL R42, R42, R51 ;  /* 0x000000332a2a7220 */ /* 0x000fe20000400000 */
[----:B------:R-:W-:Y:S02]  /*4070*/  LOP3.LUT R51, R14, 0xff, RZ, 0xc0, !PT ;  /* 0x000000ff0e337812 */ /* 0x000fe400078ec0ff */
[----:B------:R-:W-:Y:S01]  /*4080*/  LOP3.LUT R14, R35, 0xffff, RZ, 0xc0, !PT ;  /* 0x0000ffff230e7812 */ /* 0x000fe200078ec0ff */
[C---:B------:R-:W-:Y:S01]  /*4090*/  FMUL R52, |R42|.reuse, 2.8853900432586669922 ;  /* 0x4038aa3b2a347820 */ /* 0x040fe20000400200 */
[C---:B------:R-:W-:Y:S01]  /*40a0*/  FMUL R35, R42.reuse, R42 ;  /* 0x0000002a2a237220 */ /* 0x040fe20000400000 */
[----:B------:R-:W-:Y:S02]  /*40b0*/  FSETP.GE.AND P1, PT, |R42|, 0.60000002384185791016, PT ;  /* 0x3f19999a2a00780b */ /* 0x000fe40003f26200 */
[----:B------:R-:W-:Y:S01]  /*40c0*/  PRMT R51, R14, 0x7604, R51 ;  /* 0x000076040e337816 */ /* 0x000fe20000000033 */
[----:B------:R-:W-:Y:S01]  /*40d0*/  FFMA R14, R35, R48, -0.052303962409496307373 ;  /* 0xbd563cae230e7423 */ /* 0x000fe20000000030 */
[----:B------:R-:W1:Y:S01]  /*40e0*/  MUFU.EX2 R52, R52 ;  /* 0x0000003400347308 */ /* 0x000e620000000800 */
[----:B------:R-:W-:-:S02]  /*40f0*/  FSETP.GE.AND P0, PT, |R42|, 9.010913848876953125, PT ;  /* 0x41102cb42a00780b */ /* 0x000fc40003f06200 */
[----:B------:R-:W-:Y:S01]  /*4100*/  FFMA R14, R35, R14, 0.1331529766321182251 ;  /* 0x3e085941230e7423 */ /* 0x000fe2000000000e */
[----:B------:R-:W-:Y:S01]  /*4110*/  FADD R68, R25, 1 ;  /* 0x3f80000019447421 */ /* 0x000fe20000000000 */
[----:B------:R-:W-:Y:S02]  /*4120*/  LOP3.LUT R51, R51, 0xffff, RZ, 0xc0, !PT ;  /* 0x0000ffff33337812 */ /* 0x000fe400078ec0ff */
[----:B------:R-:W-:Y:S02]  /*4130*/  FFMA R14, R35, R14, -0.33332768082618713379 ;  /* 0xbeaaa9ed230e7423 */ /* 0x000fe4000000000e */
[----:B------:R-:W-:Y:S02]  /*4140*/  LOP3.LUT R12, R51, 0xff0000, R12, 0xf8, !PT ;  /* 0x00ff0000330c7812 */ /* 0x000fe400078ef80c */
[----:B------:R-:W-:Y:S01]  /*4150*/  FFMA R57, R35, R14, RZ ;  /* 0x0000000e23397223 */ /* 0x000fe200000000ff */
[----:B------:R-:W-:Y:S02]  /*4160*/  VIADD R14, R2, 0x2 ;  /* 0x00000002020e7836 */ /* 0x000fe40000000000 */
[----:B-1----:R-:W-:-:S06]  /*4170*/  FADD R53, R52, 1 ;  /* 0x3f80000034357421 */ /* 0x002fcc0000000000 */
[----:B------:R-:W1:Y:S02]  /*4180*/  MUFU.RCP R53, R53 ;  /* 0x0000003500357308 */ /* 0x000e640000001000 */
[----:B-1----:R-:W-:-:S05]  /*4190*/  FFMA R52, R53, -2, R34 ;  /* 0xc000000035347823 */ /* 0x002fca0000000022 */
[----:B------:R-:W-:Y:S02]  /*41a0*/  FSEL R53, R52, 1, !P0 ;  /* 0x3f80000034357808 */ /* 0x000fe40004000000 */
[----:B------:R-:W-:Y:S02]  /*41b0*/  FMNMX R52, |R13|, R46, !PT ;  /* 0x0000002e0d347209 */ /* 0x000fe40007800200 */
[--C-:B------:R-:W-:Y:S01]  /*41c0*/  LOP3.LUT R35, R53, 0x80000000, R42.reuse, 0xb8, !PT ;  /* 0x8000000035237812 */ /* 0x100fe200078eb82a */
[----:B------:R-:W-:Y:S01]  /*41d0*/  @!P1 FFMA R35, R42, R57, R42 ;  /* 0x000000392a239223 */ /* 0x000fe2000000002a */
[----:B------:R-:W-:Y:S01]  /*41e0*/  FMUL R42, R56, 0.79788458347320556641 ;  /* 0x3f4c422a382a7820 */ /* 0x000fe20000400000 */
[----:B0-----:R-:W-:Y:S02]  /*41f0*/  SHF.R.U32.HI R13, RZ, 0x3, R11 ;  /* 0x00000003ff0d7819 */ /* 0x001fe4000001160b */
[----:B------:R-:W-:Y:S01]  /*4200*/  ISETP.GE.U32.AND P0, PT, R14, R5, PT ;  /* 0x000000050e00720c */ /* 0x000fe20003f06070 */
[----:B------:R-:W-:Y:S01]  /*4210*/  FMUL R42, R42, R47 ;  /* 0x0000002f2a2a7220 */ /* 0x000fe20000400000 */
[----:B------:R-:W-:-:S02]  /*4220*/  LOP3.LUT R14, R13, 0x1c, RZ, 0xc0, !PT ;  /* 0x0000001c0d0e7812 */ /* 0x000fc400078ec0ff */
[----:B------:R-:W-:Y:S01]  /*4230*/  FMNMX R52, |R15|, R52, !PT ;  /* 0x000000340f347209 */ /* 0x000fe20007800200 */
[C---:B------:R-:W-:Y:S01]  /*4240*/  FMUL R46, |R42|.reuse, 2.8853900432586669922 ;  /* 0x4038aa3b2a2e7820 */ /* 0x040fe20000400200 */
[----:B------:R-:W-:Y:S02]  /*4250*/  IADD3 R47, R11, 0x1e, -R14 ;  /* 0x0000001e0b2f7810 */ /* 0x000fe40007ffe80e */
[----:B------:R-:W-:Y:S02]  /*4260*/  LEA R15, R45, R38, 0x18 ;  /* 0x000000262d0f7211 */ /* 0x000fe400078ec0ff */
[----:B------:R-:W-:Y:S01]  /*4270*/  LOP3.LUT R47, R47, 0x1f, RZ, 0xc0, !PT ;  /* 0x0000001f2f2f7812 */ /* 0x000fe200078ec0ff */
[----:B------:R-:W0:Y:S01]  /*4280*/  MUFU.EX2 R46, R46 ;  /* 0x0000002e002e7308 */ /* 0x000e220000000800 */
[C---:B------:R-:W-:Y:S02]  /*4290*/  FSETP.GE.AND P2, PT, |R42|.reuse, 0.60000002384185791016, PT ;  /* 0x3f19999a2a00780b */ /* 0x040fe40003f46200 */
[----:B------:R-:W-:Y:S01]  /*42a0*/  ISETP.GE.U32.OR P0, PT, R47, R58, P0 ;  /* 0x0000003a2f00720c */ /* 0x000fe20000706470 */
[C---:B------:R-:W-:Y:S01]  /*42b0*/  FMUL R47, R42.reuse, R42 ;  /* 0x0000002a2a2f7220 */ /* 0x040fe20000400000 */
[----:B------:R-:W-:-:S03]  /*42c0*/  FSETP.GE.AND P1, PT, |R42|, 9.010913848876953125, PT ;  /* 0x41102cb42a00780b */ /* 0x000fc60003f26200 */
[----:B------:R-:W-:Y:S01]  /*42d0*/  FFMA R38, R47, R48, -0.052303962409496307373 ;  /* 0xbd563cae2f267423 */ /* 0x000fe20000000030 */
[----:B0-----:R-:W-:-:S03]  /*42e0*/  FADD R45, R46, 1 ;  /* 0x3f8000002e2d7421 */ /* 0x001fc60000000000 */
[----:B------:R-:W-:Y:S01]  /*42f0*/  FFMA R46, R47, R38, 0.1331529766321182251 ;  /* 0x3e0859412f2e7423 */ /* 0x000fe20000000026 */
[----:B------:R-:W-:-:S03]  /*4300*/  FMNMX R38, |R41|, R52, !PT ;  /* 0x0000003429267209 */ /* 0x000fc60007800200 */
[----:B------:R-:W-:Y:S01]  /*4310*/  FFMA R41, R47, R46, -0.33332768082618713379 ;  /* 0xbeaaa9ed2f297423 */ /* 0x000fe2000000002e */
[----:B------:R-:W0:Y:S01]  /*4320*/  MUFU.RCP R45, R45 ;  /* 0x0000002d002d7308 */ /* 0x000e220000001000 */
[----:B------:R-:W-:Y:S01]  /*4330*/  FMUL R46, R37, 0.10703222453594207764 ;  /* 0x3ddb33b6252e7820 */ /* 0x000fe20000400000 */
[----:B------:R-:W-:Y:S01]  /*4340*/  FMNMX R38, |R43|, R38, !PT ;  /* 0x000000262b267209 */ /* 0x000fe20007800200 */
[----:B------:R-:W-:Y:S01]  /*4350*/  FFMA R41, R47, R41, RZ ;  /* 0x000000292f297223 */ /* 0x000fe200000000ff */
[----:B------:R-:W-:Y:S01]  /*4360*/  PRMT R47, R39, 0x7632, R47 ;  /* 0x00007632272f7816 */ /* 0x000fe2000000002f */
[----:B------:R-:W-:Y:S01]  /*4370*/  FFMA R46, R37, R46, 0.79788458347320556641 ;  /* 0x3f4c422a252e7423 */ /* 0x000fe2000000002e */
[----:B------:R-:W-:Y:S02]  /*4380*/  FFMA R39, -R33, R33, 1 ;  /* 0x3f80000021277423 */ /* 0x000fe40000000121 */
[----:B------:R-:W-:Y:S02]  /*4390*/  SHF.L.U32 R47, R47, 0x10, RZ ;  /* 0x000000102f2f7819 */ /* 0x000fe400000006ff */
[----:B------:R-:W-:Y:S01]  /*43a0*/  FMUL R39, R39, R46 ;  /* 0x0000002e27277220 */ /* 0x000fe20000400000 */
[----:B------:R-:W-:-:S02]  /*43b0*/  FMUL R46, R37, 0.5 ;  /* 0x3f000000252e7820 */ /* 0x000fc40000400000 */
[C---:B------:R-:W-:Y:S01]  /*43c0*/  FMUL R52, R47.reuse, 0.044714998453855514526 ;  /* 0x3d3727132f347820 */ /* 0x040fe20000400000 */
[----:B------:R-:W-:Y:S01]  /*43d0*/  FMUL R37, R47, 0.79788458347320556641 ;  /* 0x3f4c422a2f257820 */ /* 0x000fe20000400000 */
[----:B------:R-:W-:Y:S01]  /*43e0*/  FMUL R39, R46, R39 ;  /* 0x000000272e277220 */ /* 0x000fe20000400000 */
[----:B------:R-:W-:Y:S01]  /*43f0*/  FMUL R46, R17, 0.10703222453594207764 ;  /* 0x3ddb33b6112e7820 */ /* 0x000fe20000400000 */
[----:B0-----:R-:W-:Y:S01]  /*4400*/  FFMA R45, R45, -2, R34 ;  /* 0xc00000002d2d7823 */ /* 0x001fe20000000022 */
[----:B------:R-:W-:-:S04]  /*4410*/  FFMA R52, R47, R52, 1 ;  /* 0x3f8000002f347423 */ /* 0x000fc80000000034 */
[----:B------:R-:W-:Y:S01]  /*4420*/  FSEL R45, R45, 1, !P1 ;  /* 0x3f8000002d2d7808 */ /* 0x000fe20004800000 */
[----:B------:R-:W-:Y:S01]  /*4430*/  FMUL R37, R37, R52 ;  /* 0x0000003425257220 */ /* 0x000fe20000400000 */
[----:B------:R-:W-:Y:S02]  /*4440*/  IADD3 R52, R2, 0x3, RZ ;  /* 0x0000000302347810 */ /* 0x000fe40007ffe0ff */
[--C-:B------:R-:W-:Y:S01]  /*4450*/  LOP3.LUT R54, R45, 0x80000000, R42.reuse, 0xb8, !PT ;  /* 0x800000002d367812 */ /* 0x100fe200078eb82a */
[----:B------:R-:W-:Y:S01]  /*4460*/  @!P2 FFMA R54, R42, R41, R42 ;  /* 0x000000292a36a223 */ /* 0x000fe2000000002a */
[----:B------:R-:W-:Y:S01]  /*4470*/  FADD R42, R33, 1 ;  /* 0x3f800000212a7421 */ /* 0x000fe20000000000 */
[----:B------:R-:W-:Y:S01]  /*4480*/  FMUL R33, |R37|, 2.8853900432586669922 ;  /* 0x4038aa3b25217820 */ /* 0x000fe20000400200 */
[C---:B------:R-:W-:Y:S01]  /*4490*/  FMUL R41, R16.reuse, 0.10703222453594207764 ;  /* 0x3ddb33b610297820 */ /* 0x040fe20000400000 */
[----:B------:R-:W-:Y:S01]  /*44a0*/  FMUL R45, R16, 0.5 ;  /* 0x3f000000102d7820 */ /* 0x000fe20000400000 */
[----:B------:R-:W-:Y:S01]  /*44b0*/  FFMA R39, R42, 0.5, R39 ;  /* 0x3f0000002a277823 */ /* 0x000fe20000000027 */
[----:B------:R-:W-:Y:S01]  /*44c0*/  ISETP.GE.U32.AND P1, PT, R52, R5, PT ;  /* 0x000000053400720c */ /* 0x000fe20003f26070 */
[----:B------:R-:W-:Y:S01]  /*44d0*/  FFMA R42, R16, R41, 0.79788458347320556641 ;  /* 0x3f4c422a102a7423 */ /* 0x000fe20000000029 */
[----:B------:R-:W0:Y:S01]  /*44e0*/  MUFU.EX2 R33, R33 ;  /* 0x0000002100217308 */ /* 0x000e220000000800 */
[----:B------:R-:W-:Y:S01]  /*44f0*/  FFMA R41, -R21, R21, 1 ;  /* 0x3f80000015297423 */ /* 0x000fe20000000115 */
[----:B------:R-:W-:Y:S01]  /*4500*/  FFMA R16, -R18, R18, 1 ;  /* 0x3f80000012107423 */ /* 0x000fe20000000112 */
[----:B------:R-:W-:Y:S01]  /*4510*/  FSETP.GE.AND P3, PT, |R37|, 0.60000002384185791016, PT ;  /* 0x3f19999a2500780b */ /* 0x000fe20003f66200 */
[----:B------:R-:W-:Y:S01]  /*4520*/  FADD R52, R21, 1 ;  /* 0x3f80000015347421 */ /* 0x000fe20000000000 */
[----:B------:R-:W-:Y:S01]  /*4530*/  FMUL R42, R41, R42 ;  /* 0x0000002a292a7220 */ /* 0x000fe20000400000 */
[C---:B------:R-:W-:Y:S01]  /*4540*/  FFMA R41, R17.reuse, R46, 0.79788458347320556641 ;  /* 0x3f4c422a11297423 */ /* 0x040fe2000000002e */
[----:B------:R-:W-:Y:S01]  /*4550*/  FMUL R46, R17, 0.5 ;  /* 0x3f000000112e7820 */ /* 0x000fe20000400000 */
[----:B------:R-:W-:Y:S01]  /*4560*/  FSETP.GE.AND P2, PT, |R37|, 9.010913848876953125, PT ;  /* 0x41102cb42500780b */ /* 0x000fe20003f46200 */
[----:B------:R-:W-:Y:S01]  /*4570*/  FMUL R45, R45, R42 ;  /* 0x0000002a2d2d7220 */ /* 0x000fe20000400000 */
[----:B------:R-:W-:Y:S01]  /*4580*/  FMUL R42, R37, R37 ;  /* 0x00000025252a7220 */ /* 0x000fe20000400000 */
[----:B------:R-:W-:Y:S01]  /*4590*/  FMUL R41, R16, R41 ;  /* 0x0000002910297220 */ /* 0x000fe20000400000 */
[----:B------:R-:W-:Y:S01]  /*45a0*/  LOP3.LUT R16, R13, 0x1ffffffc, RZ, 0xc0, !PT ;  /* 0x1ffffffc0d107812 */ /* 0x000fe200078ec0ff */
[----:B------:R-:W-:Y:S01]  /*45b0*/  FFMA R45, R52, 0.5, R45 ;  /* 0x3f000000342d7823 */ /* 0x000fe2000000002d */
[----:B------:R-:W-:Y:S01]  /*45c0*/  FFMA R17, R42, R48, -0.052303962409496307373 ;  /* 0xbd563cae2a117423 */ /* 0x000fe20000000030 */
[----:B------:R-:W-:Y:S01]  /*45d0*/  FMUL R46, R46, R41 ;  /* 0x000000292e2e7220 */ /* 0x000fe20000400000 */
[----:B0-----:R-:W-:-:S02]  /*45e0*/  FADD R33, R33, 1 ;  /* 0x3f80000021217421 */ /* 0x001fc40000000000 */
[----:B------:R-:W-:Y:S01]  /*45f0*/  FFMA R17, R42, R17, 0.1331529766321182251 ;  /* 0x3e0859412a117423 */ /* 0x000fe20000000011 */
[----:B------:R-:W-:-:S03]  /*4600*/  IMAD.IADD R16, R11, 0x1, -R16 ;  /* 0x000000010b107824 */ /* 0x000fc600078e0a10 */
[C---:B------:R-:W-:Y:S01]  /*4610*/  FFMA R17, R42.reuse, R17, -0.33332768082618713379 ;  /* 0xbeaaa9ed2a117423 */ /* 0x040fe20000000011 */
[----:B------:R-:W0:Y:S03]  /*4620*/  MUFU.RCP R33, R33 ;  /* 0x0000002100217308 */ /* 0x000e260000001000 */
[----:B------:R-:W-:Y:S01]  /*4630*/  FFMA R42, R42, R17, RZ ;  /* 0x000000112a2a7223 */ /* 0x000fe200000000ff */
[----:B------:R-:W-:-:S04]  /*4640*/  IADD3 R17, R16, 0x1d, RZ ;  /* 0x0000001d10117810 */ /* 0x000fc80007ffe0ff */
[----:B------:R-:W-:-:S04]  /*4650*/  LOP3.LUT R17, R17, 0x1f, RZ, 0xc0, !PT ;  /* 0x0000001f11117812 */ /* 0x000fc800078ec0ff */
[----:B------:R-:W-:Y:S01]  /*4660*/  ISETP.LT.U32.AND P1, PT, R17, R58, !P1 ;  /* 0x0000003a1100720c */ /* 0x000fe20004f21070 */
[----:B0-----:R-:W-:Y:S01]  /*4670*/  FFMA R41, R33, -2, R34 ;  /* 0xc000000021297823 */ /* 0x001fe20000000022 */
[----:B------:R-:W-:-:S04]  /*4680*/  FADD R33, R18, 1 ;  /* 0x3f80000012217421 */ /* 0x000fc80000000000 */
[----:B------:R-:W-:Y:S01]  /*4690*/  FSEL R66, R41, 1, !P2 ;  /* 0x3f80000029427808 */ /* 0x000fe20005000000 */
[----:B------:R-:W-:Y:S01]  /*46a0*/  FFMA R46, R33, 0.5, R46 ;  /* 0x3f000000212e7823 */ /* 0x000fe2000000002e */
[----:B------:R-:W-:-:S05]  /*46b0*/  LEA R18, P2, R0, R27, 0x2 ;  /* 0x0000001b00127211 */ /* 0x000fca00078410ff */
[----:B------:R-:W-:Y:S01]  /*46c0*/  @P1 IMAD.SHL.U32 R33, R30, 0x2, RZ ;  /* 0x000000021e211824 */ /* 0x000fe200078e00ff */
[--C-:B------:R-:W-:Y:S01]  /*46d0*/  LOP3.LUT R21, R66, 0x80000000, R37.reuse, 0xb8, !PT ;  /* 0x8000000042157812 */ /* 0x100fe200078eb825 */
[----:B------:R-:W-:Y:S01]  /*46e0*/  @!P3 FFMA R21, R37, R42, R37 ;  /* 0x0000002a2515b223 */ /* 0x000fe20000000025 */
[----:B------:R-:W-:Y:S01]  /*46f0*/  LEA.HI.X R37, R0, R40, R3, 0x2, P2 ;  /* 0x0000002800257211 */ /* 0x000fe200010f1403 */
[----:B------:R-:W-:Y:S01]  /*4700*/  FMUL R27, R22, 0.10703222453594207764 ;  /* 0x3ddb33b6161b7820 */ /* 0x000fe20000400000 */
[-C--:B------:R-:W-:Y:S02]  /*4710*/  IADD3 R42, R17, R18.reuse, RZ ;  /* 0x00000012112a7210 */ /* 0x080fe40007ffe0ff */
[----:B------:R-:W-:Y:S01]  /*4720*/  @P1 SHF.L.U64.HI R41, R30, 0x1, R31 ;  /* 0x000000011e291819 */ /* 0x000fe2000001021f */
[----:B------:R-:W-:Y:S01]  /*4730*/  FFMA R40, R22, R27, 0.79788458347320556641 ;  /* 0x3f4c422a16287423 */ /* 0x000fe2000000001b */
[----:B------:R-:W-:Y:S01]  /*4740*/  @P1 LOP3.LUT R33, R33, 0xfffffffc, RZ, 0xc0, !PT ;  /* 0xfffffffc21211812 */ /* 0x000fe200078ec0ff */
[----:B------:R-:W-:Y:S01]  /*4750*/  FFMA R27, -R25, R25, 1 ;  /* 0x3f800000191b7423 */ /* 0x000fe20000000119 */
[----:B------:R-:W-:Y:S01]  /*4760*/  IADD3 RZ, P2, R17, R18, RZ ;  /* 0x0000001211ff7210 */ /* 0x000fe20007f5e0ff */
[----:B------:R-:W-:Y:S01]  /*4770*/  @!P1 IMAD.MOV.U32 R22, RZ, RZ, RZ ;  /* 0x000000ffff169224 */ /* 0x000fe200078e00ff */
[----:B------:R-:W-:Y:S01]  /*4780*/  @P1 LOP3.LUT R41, R41, 0x3fffffff, RZ, 0xc0, !PT ;  /* 0x3fffffff29291812 */ /* 0x000fe200078ec0ff */
[----:B------:R-:W-:Y:S01]  /*4790*/  FMUL R40, R27, R40 ;  /* 0x000000281b287220 */ /* 0x000fe20000400000 */
[----:B------:R-:W-:-:S02]  /*47a0*/  @P1 IADD3 R33, P3, R33, R42, RZ ;  /* 0x0000002a21211210 */ /* 0x000fc40007f7e0ff */
[----:B------:R-:W-:Y:S01]  /*47b0*/  IADD3.X R43, RZ, R37, RZ, P2, !PT ;  /* 0x00000025ff2b7210 */ /* 0x000fe200017fe4ff */
[----:B------:R-:W-:-:S04]  /*47c0*/  FMUL R49, R49, R40 ;  /* 0x0000002831317220 */ /* 0x000fc80000400000 */
[----:B------:R-:W-:-:S05]  /*47d0*/  @P1 IMAD.X R52, R41, 0x1, R43, P3 ;  /* 0x0000000129341824 */ /* 0x000fca00018e062b */
[C---:B------:R-:W-:Y:S02]  /*47e0*/  @P1 SHF.L.U64.HI R27, R33.reuse, 0x2, R52 ;  /* 0x00000002211b1819 */ /* 0x040fe40000010234 */
[----:B------:R-:W-:-:S04]  /*47f0*/  @P1 SHF.L.U32 R33, R33, 0x2, RZ ;  /* 0x0000000221211819 */ /* 0x000fc800000006ff */
[----:B------:R-:W-:-:S04]  /*4800*/  @P1 IADD3 R66, P2, R33, R44, RZ ;  /* 0x0000002c21421210 */ /* 0x000fc80007f5e0ff */
[----:B------:R-:W-:Y:S02]  /*4810*/  @P1 IADD3.X R67, R27, R50, RZ, P2, !PT ;  /* 0x000000321b431210 */ /* 0x000fe400017fe4ff */
[----:B------:R-:W-:Y:S01]  /*4820*/  @P1 IADD3 R52, P2, R33, R64, RZ ;  /* 0x0000004021341210 */ /* 0x000fe20007f5e0ff */
[----:B------:R-:W-:-:S04]  /*4830*/  @P1 IMAD.WIDE.U32 R40, R0, 0x5, R42 ;  /* 0x0000000500281825 */ /* 0x000fc800078e002a */
[----:B------:R-:W-:Y:S01]  /*4840*/  FFMA R49, R68, 0.5, R49 ;  /* 0x3f00000044317823 */ /* 0x000fe20000000031 */
[----:B------:R-:W2:Y:S01]  /*4850*/  @P1 LDG.E R22, desc[UR8][R66.64] ;  /* 0x0000000842161981 */ /* 0x000ea2000c1e1900 */
[----:B------:R-:W-:Y:S02]  /*4860*/  @P1 IADD3.X R53, R27, R28, RZ, P2, !PT ;  /* 0x0000001c1b351210 */ /* 0x000fe400017fe4ff */
[----:B------:R-:W-:-:S06]  /*4870*/  @!P1 MOV R27, RZ ;  /* 0x000000ff001b9202 */ /* 0x000fcc0000000f00 */
[----:B------:R0:W3:Y:S01]  /*4880*/  @P1 LDG.E R27, desc[UR8][R52.64] ;  /* 0x00000008341b1981 */ /* 0x0000e2000c1e1900 */
[----:B------:R-:W-:-:S04]  /*4890*/  @P1 IMAD R33, R3, 0x5, RZ ;  /* 0x0000000503211824 */ /* 0x000fc800078e02ff */
[----:B------:R-:W-:Y:S01]  /*48a0*/  @P1 IMAD.IADD R33, R33, 0x1, R41 ;  /* 0x0000000121211824 */ /* 0x000fe200078e0229 */
[----:B------:R-:W-:-:S04]  /*48b0*/  SHF.L.U32 R41, R26, 0x10, RZ ;  /* 0x000000101a297819 */ /* 0x000fc800000006ff */
[C---:B------:R-:W-:Y:S01]  /*48c0*/  @P1 SHF.L.U64.HI R25, R40.reuse, 0x2, R33 ;  /* 0x0000000228191819 */ /* 0x040fe20000010221 */
[----:B------:R-:W-:Y:S01]  /*48d0*/  FMUL R41, R41, R46 ;  /* 0x0000002e29297220 */ /* 0x000fe20000400000 */
[----:B------:R-:W-:Y:S02]  /*48e0*/  @P1 SHF.L.U32 R33, R40, 0x2, RZ ;  /* 0x0000000228211819 */ /* 0x000fe400000006ff */
[C---:B------:R-:W-:Y:S02]  /*48f0*/  SHF.L.U32 R40, R36.reuse, 0x10, RZ ;  /* 0x0000001024287819 */ /* 0x040fe400000006ff */
[----:B------:R-:W-:Y:S02]  /*4900*/  @P1 IADD3 R70, P2, R33, R44, RZ ;  /* 0x0000002c21461210 */ /* 0x000fe40007f5e0ff */
[----:B------:R-:W-:Y:S01]  /*4910*/  PRMT R36, R36, 0x7632, R36 ;  /* 0x0000763224247816 */ /* 0x000fe20000000024 */
[----:B------:R-:W-:Y:S01]  /*4920*/  FMUL R39, R40, R39 ;  /* 0x0000002728277220 */ /* 0x000fe20000400000 */
[----:B------:R-:W-:Y:S01]  /*4930*/  PRMT R40, R26, 0x7632, R40 ;  /* 0x000076321a287816 */ /* 0x000fe20000000028 */
[----:B------:R-:W-:Y:S01]  /*4940*/  @P1 IMAD.X R71, R25, 0x1, R50, P2 ;  /* 0x0000000119471824 */ /* 0x000fe200010e0632 */
[----:B------:R-:W-:Y:S01]  /*4950*/  @P1 IADD3 R68, P2, R33, R64, RZ ;  /* 0x0000004021441210 */ /* 0x000fe20007f5e0ff */
[----:B------:R-:W-:Y:S01]  /*4960*/  IMAD.U32 R36, R36, 0x10000, RZ ;  /* 0x0001000024247824 */ /* 0x000fe200078e00ff */
[----:B------:R-:W-:-:S02]  /*4970*/  SHF.L.U32 R40, R40, 0x10, RZ ;  /* 0x0000001028287819 */ /* 0x000fc400000006ff */
[----:B------:R-:W-:Y:S01]  /*4980*/  @P1 IADD3.X R69, R25, R28, RZ, P2, !PT ;  /* 0x0000001c19451210 */ /* 0x000fe200017fe4ff */
[----:B------:R-:W-:Y:S02]  /*4990*/  @!P1 IMAD.MOV.U32 R25, RZ, RZ, RZ ;  /* 0x000000ffff199224 */ /* 0x000fe400078e00ff */
[----:B------:R-:W-:Y:S01]  /*49a0*/  FMUL R45, R36, R45 ;  /* 0x0000002d242d7220 */ /* 0x000fe20000400000 */
[----:B------:R-:W-:Y:S01]  /*49b0*/  FMUL R49, R40, R49 ;  /* 0x0000003128317220 */ /* 0x000fe20000400000 */
[-C--:B------:R-:W-:Y:S01]  /*49c0*/  FMUL R40, R39, R4.reuse ;  /* 0x0000000427287220 */ /* 0x080fe20000400000 */
[----:B------:R-:W-:Y:S01]  /*49d0*/  FMUL R36, R41, R4 ;  /* 0x0000000429247220 */ /* 0x000fe20000400000 */
[----:B------:R-:W-:Y:S01]  /*49e0*/  FMNMX R38, R38, |R39|, !PT ;  /* 0x4000002726267209 */ /* 0x000fe20007800000 */
[----:B------:R1:W4:Y:S02]  /*49f0*/  @P1 LDG.E R25, desc[UR8][R68.64] ;  /* 0x0000000844191981 */ /* 0x000324000c1e1900 */
[----:B------:R-:W-:-:S02]  /*4a00*/  F2FP.SATFINITE.E4M3.F32.PACK_AB_MERGE_C R40, RZ, R40, RZ ;  /* 0x00000028ff28723e */ /* 0x000fc400048070ff */
[----:B------:R-:W-:Y:S02]  /*4a10*/  F2FP.SATFINITE.E4M3.F32.PACK_AB_MERGE_C R36, RZ, R36, RZ ;  /* 0x00000024ff24723e */ /* 0x000fe400048070ff */
[C---:B------:R-:W-:Y:S01]  /*4a20*/  FMNMX R26, |R45|.reuse, R38, !PT ;  /* 0x000000262d1a7209 */ /* 0x040fe20007800200 */
[----:B------:R-:W-:Y:S01]  /*4a30*/  FMUL R45, R45, R4 ;  /* 0x000000042d2d7220 */ /* 0x000fe20000400000 */
[----:B------:R-:W-:Y:S02]  /*4a40*/  LOP3.LUT R38, R40, 0xff, RZ, 0xc0, !PT ;  /* 0x000000ff28267812 */ /* 0x000fe400078ec0ff */
[----:B------:R-:W-:Y:S02]  /*4a50*/  LOP3.LUT R39, R36, 0xffff, RZ, 0xc0, !PT ;  /* 0x0000ffff24277812 */ /* 0x000fe400078ec0ff */
[----:B------:R-:W-:Y:S01]  /*4a60*/  FMNMX R26, |R41|, R26, !PT ;  /* 0x0000001a291a7209 */ /* 0x000fe20007800200 */
[----:B------:R-:W-:Y:S01]  /*4a70*/  FFMA R41, -R23, R23, 1 ;  /* 0x3f80000017297423 */ /* 0x000fe20000000117 */
[----:B------:R-:W-:Y:S01]  /*4a80*/  PRMT R38, R39, 0x7604, R38 ;  /* 0x0000760427267816 */ /* 0x000fe20000000026 */
[C---:B------:R-:W-:Y:S01]  /*4a90*/  FMUL R39, R24.reuse, 0.10703222453594207764 ;  /* 0x3ddb33b618277820 */ /* 0x040fe20000400000 */
[C---:B------:R-:W-:Y:S01]  /*4aa0*/  FMNMX R26, |R49|.reuse, R26, !PT ;  /* 0x0000001a311a7209 */ /* 0x040fe20007800200 */
[----:B------:R-:W-:Y:S01]  /*4ab0*/  FMUL R49, R49, R4 ;  /* 0x0000000431317220 */ /* 0x000fe20000400000 */
[----:B------:R-:W-:Y:S01]  /*4ac0*/  F2FP.SATFINITE.E4M3.F32.PACK_AB_MERGE_C R45, RZ, R45, RZ ;  /* 0x0000002dff2d723e */ /* 0x000fe200048070ff */
[C---:B------:R-:W-:Y:S01]  /*4ad0*/  FFMA R46, R24.reuse, R39, 0.79788458347320556641 ;  /* 0x3f4c422a182e7423 */ /* 0x040fe20000000027 */
[----:B------:R-:W-:-:S02]  /*4ae0*/  FMUL R24, R24, 0.5 ;  /* 0x3f00000018187820 */ /* 0x000fc40000400000 */
[----:B------:R-:W-:Y:S01]  /*4af0*/  F2FP.SATFINITE.E4M3.F32.PACK_AB_MERGE_C R49, RZ, R49, RZ ;  /* 0x00000031ff31723e */ /* 0x000fe200048070ff */
[----:B------:R-:W-:Y:S01]  /*4b00*/  FMUL R41, R41, R46 ;  /* 0x0000002e29297220 */ /* 0x000fe20000400000 */
[----:B------:R-:W-:Y:S01]  /*4b10*/  @!P0 PRMT R40, R45, 0x7604, R40 ;  /* 0x000076042d288816 */ /* 0x000fe20000000028 */
[----:B------:R-:W-:Y:S01]  /*4b20*/  @P1 IMAD R33, R3, 0x7, RZ ;  /* 0x0000000703211824 */ /* 0x000fe200078e02ff */
[----:B------:R-:W-:Y:S01]  /*4b30*/  LOP3.LUT R39, R45, 0xff, RZ, 0xc0, !PT ;  /* 0x000000ff2d277812 */ /* 0x000fe200078ec0ff */
[----:B------:R-:W-:Y:S01]  /*4b40*/  FMUL R41, R24, R41 ;  /* 0x0000002918297220 */ /* 0x000fe20000400000 */
[----:B------:R-:W-:Y:S01]  /*4b50*/  @!P0 PRMT R45, R49, 0x7604, R36 ;  /* 0x00007604312d8816 */ /* 0x000fe20000000024 */
[----:B------:R-:W-:Y:S01]  /*4b60*/  FMUL R24, R29, 0.10703222453594207764 ;  /* 0x3ddb33b61d187820 */ /* 0x000fe20000400000 */
[----:B------:R-:W-:Y:S01]  /*4b70*/  LOP3.LUT R36, R49, 0xffff, RZ, 0xc0, !PT ;  /* 0x0000ffff31247812 */ /* 0x000fe200078ec0ff */
[----:B------:R-:W-:Y:S01]  /*4b80*/  FFMA R46, -R35, R35, 1 ;  /* 0x3f800000232e7423 */ /* 0x000fe20000000123 */
[----:B0-----:R-:W-:-:S02]  /*4b90*/  @P1 MOV R52, R42 ;  /* 0x0000002a00341202 */ /* 0x001fc40000000f00 */
[----:B------:R-:W-:Y:S01]  /*4ba0*/  @P1 MOV R53, R43 ;  /* 0x0000002b00351202 */ /* 0x000fe20000000f00 */
[----:B------:R-:W-:Y:S01]  /*4bb0*/  @P1 IMAD.WIDE.U32 R42, R0, 0x7, R42 ;  /* 0x00000007002a1825 */ /* 0x000fe200078e002a */
[----:B------:R-:W-:-:S03]  /*4bc0*/  PRMT R36, R36, 0x7604, R39 ;  /* 0x0000760424247816 */ /* 0x000fc60000000027 */
[----:B------:R-:W-:Y:S01]  /*4bd0*/  FFMA R39, R29, R24, 0.79788458347320556641 ;  /* 0x3f4c422a1d277423 */ /* 0x000fe20000000018 */
[----:B------:R-:W-:Y:S02]  /*4be0*/  @!P1 MOV R24, RZ ;  /* 0x000000ff00189202 */ /* 0x000fe40000000f00 */
[----:B------:R-:W-:Y:S01]  /*4bf0*/  @P1 IADD3 R33, R33, R43, RZ ;  /* 0x0000002b21211210 */ /* 0x000fe20007ffe0ff */
[----:B------:R-:W-:Y:S01]  /*4c00*/  FMUL R46, R46, R39 ;  /* 0x000000272e2e7220 */ /* 0x000fe20000400000 */
[----:B------:R-:W-:Y:S01]  /*4c10*/  FMUL R43, R29, 0.5 ;  /* 0x3f0000001d2b7820 */ /* 0x000fe20000400000 */
[C---:B------:R-:W-:Y:S01]  /*4c20*/  @P1 IMAD.SHL.U32 R29, R42.reuse, 0x4, RZ ;  /* 0x000000042a1d1824 */ /* 0x040fe200078e00ff */
[----:B------:R-:W-:Y:S01]  /*4c30*/  @P1 SHF.L.U64.HI R33, R42, 0x2, R33 ;  /* 0x000000022a211819 */ /* 0x000fe20000010221 */
[----:B------:R-:W-:Y:S01]  /*4c40*/  FADD R42, R23, 1 ;  /* 0x3f800000172a7421 */ /* 0x000fe20000000000 */
[----:B------:R-:W-:Y:S01]  /*4c50*/  FMUL R43, R43, R46 ;  /* 0x0000002e2b2b7220 */ /* 0x000fe20000400000 */
[----:B------:R-:W-:Y:S01]  /*4c60*/  FADD R46, R35, 1 ;  /* 0x3f800000232e7421 */ /* 0x000fe20000000000 */
[----:B------:R-:W-:Y:S01]  /*4c70*/  SHF.L.U32 R35, R55, 0x10, RZ ;  /* 0x0000001037237819 */ /* 0x000fe200000006ff */
[----:B------:R-:W-:Y:S01]  /*4c80*/  FFMA R42, R42, 0.5, R41 ;  /* 0x3f0000002a2a7823 */ /* 0x000fe20000000029 */
[----:B------:R-:W-:Y:S01]  /*4c90*/  FMUL R23, R56, 0.10703222453594207764 ;  /* 0x3ddb33b638177820 */ /* 0x000fe20000400000 */
[----:B------:R-:W-:Y:S01]  /*4ca0*/  @P1 IMAD.WIDE.U32 R52, R0, 0x6, R52 ;  /* 0x0000000600341825 */ /* 0x000fe200078e0034 */
[----:B------:R-:W-:-:S03]  /*4cb0*/  @!P1 MOV R51, RZ ;  /* 0x000000ff00339202 */ /* 0x000fc60000000f00 */
[----:B------:R-:W-:Y:S01]  /*4cc0*/  FMUL R35, R35, R42 ;  /* 0x0000002a23237220 */ /* 0x000fe20000400000 */
[----:B------:R-:W-:Y:S01]  /*4cd0*/  FFMA R23, R56, R23, 0.79788458347320556641 ;  /* 0x3f4c422a38177423 */ /* 0x000fe20000000017 */
[----:B------:R-:W-:Y:S01]  /*4ce0*/  FFMA R42, -R54, R54, 1 ;  /* 0x3f800000362a7423 */ /* 0x000fe20000000136 */
[----:B-1----:R-:W-:Y:S01]  /*4cf0*/  @P1 IADD3 R68, P2, R29, R64, RZ ;  /* 0x000000401d441210 */ /* 0x002fe20007f5e0ff */
[----:B------:R-:W2:Y:S02]  /*4d00*/  @P1 LDG.E R24, desc[UR8][R70.64] ;  /* 0x0000000846181981 */ /* 0x000ea4000c1e1900 */
[----:B------:R-:W-:Y:S01]  /*4d10*/  FMUL R42, R42, R23 ;  /* 0x000000172a2a7220 */ /* 0x000fe20000400000 */
[----:B------:R-:W-:Y:S01]  /*4d20*/  @!P1 IMAD.MOV.U32 R23, RZ, RZ, RZ ;  /* 0x000000ffff179224 */ /* 0x000fe200078e00ff */
[----:B------:R-:W-:-:S05]  /*4d30*/  @P1 IADD3.X R69, R33, R28, RZ, P2, !PT ;  /* 0x0000001c21451210 */ /* 0x000fca00017fe4ff */
[----:B------:R0:W2:Y:S01]  /*4d40*/  @P1 LDG.E R23, desc[UR8][R68.64] ;  /* 0x0000000844171981 */ /* 0x0000a2000c1e1900 */
[----:B------:R-:W-:Y:S01]  /*4d50*/  @P1 IMAD R39, R3, 0x6, RZ ;  /* 0x0000000603271824 */ /* 0x000fe200078e02ff */
[----:B------:R-:W-:-:S03]  /*4d60*/  @P1 SHF.L.U32 R67, R52, 0x2, RZ ;  /* 0x0000000234431819 */ /* 0x000fc600000006ff */
[----:B------:R-:W-:Y:S01]  /*4d70*/  @P1 IMAD.IADD R39, R39, 0x1, R53 ;  /* 0x0000000127271824 */ /* 0x000fe200078e0235 */
[----:B------:R-:W-:-:S04]  /*4d80*/  @P1 IADD3 R64, P3, R67, R64, RZ ;  /* 0x0000004043401210 */ /* 0x000fc80007f7e0ff */
[----:B------:R-:W-:Y:S02]  /*4d90*/  @P1 SHF.L.U64.HI R39, R52, 0x2, R39 ;  /* 0x0000000234271819 */ /* 0x000fe40000010227 */
[----:B------:R-:W-:Y:S02]  /*4da0*/  @P1 IADD3 R66, P2, R67, R44, RZ ;  /* 0x0000002c43421210 */ /* 0x000fe40007f5e0ff */
[C---:B------:R-:W-:Y:S02]  /*4db0*/  @P1 IADD3.X R65, R39.reuse, R28, RZ, P3, !PT ;  /* 0x0000001c27411210 */ /* 0x040fe40001ffe4ff */
[----:B------:R-:W-:Y:S01]  /*4dc0*/  @P1 IADD3.X R67, R39, R50, RZ, P2, !PT ;  /* 0x0000003227431210 */ /* 0x000fe200017fe4ff */
[----:B------:R-:W-:Y:S01]  /*4dd0*/  FFMA R53, R46, 0.5, R43 ;  /* 0x3f0000002e357823 */ /* 0x000fe2000000002b */
[----:B0-----:R-:W-:Y:S01]  /*4de0*/  @P1 IADD3 R68, P2, R29, R44, RZ ;  /* 0x0000002c1d441210 */ /* 0x001fe20007f5e0ff */
[----:B------:R0:W2:Y:S04]  /*4df0*/  @P1 LDG.E R51, desc[UR8][R64.64] ;  /* 0x0000000840331981 */ /* 0x0000a8000c1e1900 */
[----:B------:R-:W-:Y:S01]  /*4e00*/  @P1 IMAD.X R69, R33, 0x1, R50, P2 ;  /* 0x0000000121451824 */ /* 0x000fe200010e0632 */
[----:B------:R-:W-:Y:S01]  /*4e10*/  @!P1 MOV R41, RZ ;  /* 0x000000ff00299202 */ /* 0x000fe20000000f00 */
[----:B------:R-:W-:-:S05]  /*4e20*/  @!P1 IMAD.MOV.U32 R46, RZ, RZ, RZ ;  /* 0x000000ffff2e9224 */ /* 0x000fca00078e00ff */
[----:B------:R-:W2:Y:S04]  /*4e30*/  @P1 LDG.E R41, desc[UR8][R68.64] ;  /* 0x0000000844291981 */ /* 0x000ea8000c1e1900 */
[----:B------:R1:W2:Y:S01]  /*4e40*/  @P1 LDG.E R46, desc[UR8][R66.64] ;  /* 0x00000008422e1981 */ /* 0x0002a2000c1e1900 */
[----:B---3--:R-:W-:-:S05]  /*4e50*/  SHF.L.U32 R28, R27, 0x10, RZ ;  /* 0x000000101b1c7819 */ /* 0x008fca00000006ff */
[C---:B------:R-:W-:Y:S01]  /*4e60*/  FMUL R39, R28.reuse, 0.044714998453855514526 ;  /* 0x3d3727131c277820 */ /* 0x040fe20000400000 */
[----:B------:R-:W-:-:S03]  /*4e70*/  FMUL R43, R28, 0.79788458347320556641 ;  /* 0x3f4c422a1c2b7820 */ /* 0x000fc60000400000 */
[----:B------:R-:W-:-:S04]  /*4e80*/  FFMA R52, R28, R39, 1 ;  /* 0x3f8000001c347423 */ /* 0x000fc80000000027 */
[----:B------:R-:W-:-:S04]  /*4e90*/  FMUL R43, R43, R52 ;  /* 0x000000342b2b7220 */ /* 0x000fc80000400000 */
[----:B------:R-:W-:-:S06]  /*4ea0*/  FMUL R29, |R43|, 2.8853900432586669922 ;  /* 0x4038aa3b2b1d7820 */ /* 0x000fcc0000400200 */
[----:B------:R-:W3:Y:S01]  /*4eb0*/  MUFU.EX2 R29, R29 ;  /* 0x0000001d001d7308 */ /* 0x000ee20000000800 */
[----:B------:R-:W-:-:S04]  /*4ec0*/  PRMT R50, R27, 0x7632, R50 ;  /* 0x000076321b327816 */ /* 0x000fc80000000032 */
[----:B------:R-:W-:-:S05]  /*4ed0*/  SHF.L.U32 R50, R50, 0x10, RZ ;  /* 0x0000001032327819 */ /* 0x000fca00000006ff */
[----:B------:R-:W-:-:S04]  /*4ee0*/  FMUL R33, R50, 0.044714998453855514526 ;  /* 0x3d37271332217820 */ /* 0x000fc80000400000 */
[C---:B------:R-:W-:Y:S01]  /*4ef0*/  FFMA R44, R50.reuse, R33, 1 ;  /* 0x3f800000322c7423 */ /* 0x040fe20000000021 */
[----:B---3--:R-:W-:Y:S01]  /*4f00*/  FADD R27, R29, 1 ;  /* 0x3f8000001d1b7421 */ /* 0x008fe20000000000 */
[----:B------:R-:W-:-:S04]  /*4f10*/  FMUL R33, R50, 0.79788458347320556641 ;  /* 0x3f4c422a32217820 */ /* 0x000fc80000400000 */
[----:B------:R-:W-:Y:S01]  /*4f20*/  FMUL R33, R33, R44 ;  /* 0x0000002c21217220 */ /* 0x000fe20000400000 */
[----:B------:R-:W3:Y:S01]  /*4f30*/  MUFU.RCP R27, R27 ;  /* 0x0000001b001b7308 */ /* 0x000ee20000001000 */
[----:B------:R-:W-:Y:S02]  /*4f40*/  FMUL R39, R43, R43 ;  /* 0x0000002b2b277220 */ /* 0x000fe40000400000 */
[----:B------:R-:W-:Y:S02]  /*4f50*/  FMUL R29, |R33|, 2.8853900432586669922 ;  /* 0x4038aa3b211d7820 */ /* 0x000fe40000400200 */
[----:B------:R-:W-:Y:S01]  /*4f60*/  FFMA R44, R39, R48, -0.052303962409496307373 ;  /* 0xbd563cae272c7423 */ /* 0x000fe20000000030 */
[----:B------:R-:W-:-:S03]  /*4f70*/  FSETP.GE.AND P2, PT, |R43|, 0.60000002384185791016, PT ;  /* 0x3f19999a2b00780b */ /* 0x000fc60003f46200 */
[----:B------:R-:W0:Y:S01]  /*4f80*/  MUFU.EX2 R29, R29 ;  /* 0x0000001d001d7308 */ /* 0x000e220000000800 */
[----:B------:R-:W-:Y:S01]  /*4f90*/  FFMA R52, R39, R44, 0.1331529766321182251 ;  /* 0x3e08594127347423 */ /* 0x000fe2000000002c */
[----:B------:R-:W-:Y:S01]  /*4fa0*/  FSETP.GE.AND P1, PT, |R43|, 9.010913848876953125, PT ;  /* 0x41102cb42b00780b */ /* 0x000fe20003f26200 */
[----:B---3--:R-:W-:Y:S02]  /*4fb0*/  FFMA R44, R27, -2, R34 ;  /* 0xc00000001b2c7823 */ /* 0x008fe40000000022 */
[----:B------:R-:W-:-:S03]  /*4fc0*/  FFMA R27, R39, R52, -0.33332768082618713379 ;  /* 0xbeaaa9ed271b7423 */ /* 0x000fc60000000034 */
[----:B------:R-:W-:Y:S01]  /*4fd0*/  FSEL R44, R44, 1, !P1 ;  /* 0x3f8000002c2c7808 */ /* 0x000fe20004800000 */
[----:B------:R-:W-:-:S03]  /*4fe0*/  FFMA R52, R39, R27, RZ ;  /* 0x0000001b27347223 */ /* 0x000fc600000000ff */
[--C-:B------:R-:W-:Y:S01]  /*4ff0*/  LOP3.LUT R39, R44, 0x80000000, R43.reuse, 0xb8, !PT ;  /* 0x800000002c277812 */ /* 0x100fe200078eb82b */
[----:B------:R-:W-:Y:S01]  /*5000*/  @!P2 FFMA R39, R43, R52, R43 ;  /* 0x000000342b27a223 */ /* 0x000fe2000000002b */
[----:B0-----:R-:W-:Y:S01]  /*5010*/  FADD R43, R29, 1 ;  /* 0x3f8000001d2b7421 */ /* 0x001fe20000000000 */
[----:B------:R-:W-:-:S05]  /*5020*/  FMUL R44, R33, R33 ;  /* 0x00000021212c7220 */ /* 0x000fca0000400000 */
[----:B------:R-:W0:Y:S01]  /*5030*/  MUFU.RCP R43, R43 ;  /* 0x0000002b002b7308 */ /* 0x000e220000001000 */
[----:B------:R-:W-:-:S04]  /*5040*/  FFMA R27, R44, R48, -0.052303962409496307373 ;  /* 0xbd563cae2c1b7423 */ /* 0x000fc80000000030 */
[C---:B------:R-:W-:Y:S01]  /*5050*/  FFMA R27, R44.reuse, R27, 0.1331529766321182251 ;  /* 0x3e0859412c1b7423 */ /* 0x040fe2000000001b */
[----:B----4-:R-:W-:Y:S01]  /*5060*/  IMAD.U32 R29, R25, 0x10000, RZ ;  /* 0x00010000191d7824 */ /* 0x010fe200078e00ff */
[----:B------:R-:W-:Y:S02]  /*5070*/  FSETP.GE.AND P2, PT, |R33|, 0.60000002384185791016, PT ;  /* 0x3f19999a2100780b */ /* 0x000fe40003f46200 */
[C---:B------:R-:W-:Y:S01]  /*5080*/  FFMA R27, R44.reuse, R27, -0.33332768082618713379 ;  /* 0xbeaaa9ed2c1b7423 */ /* 0x040fe2000000001b */
[----:B------:R-:W-:Y:S01]  /*5090*/  FMUL R64, R29, 0.044714998453855514526 ;  /* 0x3d3727131d407820 */ /* 0x000fe20000400000 */
[----:B------:R-:W-:Y:S02]  /*50a0*/  FSETP.GE.AND P1, PT, |R33|, 9.010913848876953125, PT ;  /* 0x41102cb42100780b */ /* 0x000fe40003f26200 */
[----:B------:R-:W-:Y:S01]  /*50b0*/  FFMA R44, R44, R27, RZ ;  /* 0x0000001b2c2c7223 */ /* 0x000fe200000000ff */
[----:B------:R-:W-:Y:S01]  /*50c0*/  FFMA R64, R29, R64, 1 ;  /* 0x3f8000001d407423 */ /* 0x000fe20000000040 */
        /* <DEDUP_REMOVED lines=17> */
[----:B------:R-:W-:Y:S01]  /*51e0*/  PRMT R49, R25, 0x7632, R49 ;  /* 0x0000763219317816 */ /* 0x000fe20000000031 */
[----:B0-----:R-:W-:-:S03]  /*51f0*/  FFMA R27, R33, -2, R34 ;  /* 0xc0000000211b7823 */ /* 0x001fc60000000022 */
[----:B------:R-:W-:Y:S02]  /*5200*/  SHF.L.U32 R49, R49, 0x10, RZ ;  /* 0x0000001031317819 */ /* 0x000fe400000006ff */
        /* <DEDUP_REMOVED lines=19> */
[----:B-1----:R-:W-:Y:S02]  /*5340*/  FSEL R66, R25, 1, !P1 ;  /* 0x3f80000019427808 */ /* 0x002fe40004800000 */
[----:B--2---:R-:W-:Y:S02]  /*5350*/  SHF.L.U32 R25, R23, 0x10, RZ ;  /* 0x0000001017197819 */ /* 0x004fe400000006ff */
[--C-:B------:R-:W-:Y:S01]  /*5360*/  LOP3.LUT R43, R66, 0x80000000, R27.reuse, 0xb8, !PT ;  /* 0x80000000422b7812 */ /* 0x100fe200078eb81b */
[----:B------:R-:W-:Y:S01]  /*5370*/  @!P2 FFMA R43, R27, R64, R27 ;  /* 0x000000401b2ba223 */ /* 0x000fe2000000001b */
[----:B------:R-:W-:-:S04]  /*5380*/  LOP3.LUT R64, R14, 0x3, RZ, 0xfc, !PT ;  /* 0x000000030e407812 */ /* 0x000fc800078efcff */
[----:B------:R-:W-:Y:S01]  /*5390*/  ISETP.GE.U32.AND P1, PT, R64, R5, PT ;  /* 0x000000054000720c */ /* 0x000fe20003f26070 */
[----:B------:R-:W-:-:S04]  /*53a0*/  FMUL R64, R25, 0.044714998453855514526 ;  /* 0x3d37271319407820 */ /* 0x000fc80000400000 */
[C---:B------:R-:W-:Y:S01]  /*53b0*/  FFMA R27, R25.reuse, R64, 1 ;  /* 0x3f800000191b7423 */ /* 0x040fe20000000040 */
[----:B------:R-:W-:-:S04]  /*53c0*/  FMUL R64, R25, 0.79788458347320556641 ;  /* 0x3f4c422a19407820 */ /* 0x000fc80000400000 */
[----:B------:R-:W-:-:S04]  /*53d0*/  FMUL R64, R64, R27 ;  /* 0x0000001b40407220 */ /* 0x000fc80000400000 */
[----:B------:R-:W-:-:S04]  /*53e0*/  FMUL R59, |R64|, 2.8853900432586669922 ;  /* 0x4038aa3b403b7820 */ /* 0x000fc80000400200 */
[----:B------:R-:W0:Y:S01]  /*53f0*/  MUFU.EX2 R57, R59 ;  /* 0x0000003b00397308 */ /* 0x000e220000000800 */
[----:B------:R-:W-:-:S04]  /*5400*/  FMUL R33, R64, R64 ;  /* 0x0000004040217220 */ /* 0x000fc80000400000 */
[----:B------:R-:W-:-:S04]  /*5410*/  FFMA R66, R33, R48, -0.052303962409496307373 ;  /* 0xbd563cae21427423 */ /* 0x000fc80000000030 */
[----:B------:R-:W-:-:S04]  /*5420*/  FFMA R66, R33, R66, 0.1331529766321182251 ;  /* 0x3e08594121427423 */ /* 0x000fc80000000042 */
[----:B------:R-:W-:Y:S01]  /*5430*/  FFMA R27, R33, R66, -0.33332768082618713379 ;  /* 0xbeaaa9ed211b7423 */ /* 0x000fe20000000042 */
[----:B0-----:R-:W-:-:S03]  /*5440*/  FADD R57, R57, 1 ;  /* 0x3f80000039397421 */ /* 0x001fc60000000000 */
[----:B------:R-:W-:Y:S02]  /*5450*/  FFMA R27, R33, R27, RZ ;  /* 0x0000001b211b7223 */ /* 0x000fe400000000ff */
[----:B------:R-:W0:Y:S01]  /*5460*/  MUFU.RCP R33, R57 ;  /* 0x0000003900217308 */ /* 0x000e220000001000 */
[C---:B------:R-:W-:Y:S02]  /*5470*/  FSETP.GE.AND P3, PT, |R64|.reuse, 0.60000002384185791016, PT ;  /* 0x3f19999a4000780b */ /* 0x040fe40003f66200 */
[----:B------:R-:W-:Y:S01]  /*5480*/  FSETP.GE.AND P2, PT, |R64|, 9.010913848876953125, PT ;  /* 0x41102cb44000780b */ /* 0x000fe20003f46200 */
[----:B0-----:R-:W-:-:S05]  /*5490*/  FFMA R33, R33, -2, R34 ;  /* 0xc000000021217823 */ /* 0x001fca0000000022 */
[----:B------:R-:W-:-:S04]  /*54a0*/  FSEL R33, R33, 1, !P2 ;  /* 0x3f80000021217808 */ /* 0x000fc80005000000 */
[--C-:B------:R-:W-:Y:S01]  /*54b0*/  LOP3.LUT R33, R33, 0x80000000, R64.reuse, 0xb8, !PT ;  /* 0x8000000021217812 */ /* 0x100fe200078eb840 */
[----:B------:R-:W-:Y:S01]  /*54c0*/  @!P3 FFMA R33, R64, R27, R64 ;  /* 0x0000001b4021b223 */ /* 0x000fe20000000040 */
[----:B------:R-:W-:Y:S01]  /*54d0*/  IADD3 R27, R11, 0x1d, -R14 ;  /* 0x0000001d0b1b7810 */ /* 0x000fe20007ffe80e */
[----:B------:R-:W-:-:S03]  /*54e0*/  IMAD R60, R60, UR4, RZ ;  /* 0x000000043c3c7c24 */ /* 0x000fc6000f8e02ff */
[----:B------:R-:W-:Y:S01]  /*54f0*/  LOP3.LUT R27, R27, 0x1f, RZ, 0xc0, !PT ;  /* 0x0000001f1b1b7812 */ /* 0x000fe200078ec0ff */
[----:B------:R-:W-:Y:S01]  /*5500*/  IMAD R57, R19, UR5, R60 ;  /* 0x0000000513397c24 */ /* 0x000fe2000f8e023c */
[-C--:B------:R-:W-:Y:S02]  /*5510*/  ISETP.GE.U32.AND P3, PT, R2, R58.reuse, PT ;  /* 0x0000003a0200720c */ /* 0x080fe40003f66070 */
[----:B------:R-:W-:Y:S01]  /*5520*/  ISETP.GE.U32.OR P1, PT, R27, R58, P1 ;  /* 0x0000003a1b00720c */ /* 0x000fe20000f26470 */
[----:B------:R-:W-:Y:S01]  /*5530*/  IMAD.WIDE.U32 R58, R19, UR4, RZ ;  /* 0x00000004133a7c25 */ /* 0x000fe2000f8e00ff */
[----:B------:R-:W-:-:S03]  /*5540*/  IADD3 R60, P2, R30, 0x3f, RZ ;  /* 0x0000003f1e3c7810 */ /* 0x000fc60007f5e0ff */
[----:B------:R-:W-:Y:S01]  /*5550*/  IMAD.IADD R19, R59, 0x1, R57 ;  /* 0x000000013b137824 */ /* 0x000fe200078e0239 */
[----:B------:R-:W-:-:S04]  /*5560*/  IADD3.X R59, RZ, R31, RZ, P2, !PT ;  /* 0x0000001fff3b7210 */ /* 0x000fc800017fe4ff */
[--C-:B------:R-:W-:Y:S02]  /*5570*/  SHF.R.U64 R57, R60, 0x6, R59.reuse ;  /* 0x000000063c397819 */ /* 0x100fe4000000123b */
[----:B------:R-:W-:Y:S02]  /*5580*/  SHF.R.U32.HI R59, RZ, 0x6, R59 ;  /* 0x00000006ff3b7819 */ /* 0x000fe4000001163b */
[C---:B------:R-:W-:Y:S02]  /*5590*/  SHF.L.U64.HI R19, R58.reuse, 0x1, R19 ;  /* 0x000000013a137819 */ /* 0x040fe40000010213 */
[----:B------:R-:W-:Y:S01]  /*55a0*/  SHF.L.U32 R58, R58, 0x1, RZ ;  /* 0x000000013a3a7819 */ /* 0x000fe200000006ff */
[-C--:B------:R-:W-:Y:S02]  /*55b0*/  IMAD R59, R59, R62.reuse, RZ ;  /* 0x0000003e3b3b7224 */ /* 0x080fe400078e02ff */
[----:B------:R-:W-:Y:S01]  /*55c0*/  IMAD.WIDE.U32 R60, R57, R62, RZ ;  /* 0x0000003e393c7225 */ /* 0x000fe200078e00ff */
[----:B------:R-:W-:-:S03]  /*55d0*/  LEA R58, P2, R62, R58, 0x2 ;  /* 0x0000003a3e3a7211 */ /* 0x000fc600078410ff */
[----:B------:R-:W-:Y:S01]  /*55e0*/  IMAD R57, R63, R57, R59 ;  /* 0x000000393f397224 */ /* 0x000fe200078e023b */
[----:B------:R-:W-:Y:S02]  /*55f0*/  LEA.HI.X R19, R62, R19, R63, 0x2, P2 ;  /* 0x000000133e137211 */ /* 0x000fe400010f143f */
[----:B------:R-:W-:Y:S01]  /*5600*/  LEA R59, P2, R60, R0, 0x5 ;  /* 0x000000003c3b7211 */ /* 0x000fe200078428ff */
[----:B------:R-:W-:-:S03]  /*5610*/  IMAD.IADD R57, R61, 0x1, R57 ;  /* 0x000000013d397824 */ /* 0x000fc600078e0239 */
[----:B------:R-:W-:Y:S02]  /*5620*/  LOP3.LUT R59, RZ, R59, RZ, 0x33, !PT ;  /* 0x0000003bff3b7212 */ /* 0x000fe400078e33ff */
[----:B------:R-:W-:Y:S02]  /*5630*/  LEA.HI.X R57, R60, R3, R57, 0x5, P2 ;  /* 0x000000033c397211 */ /* 0x000fe400010f2c39 */
[----:B------:R-:W-:Y:S02]  /*5640*/  LEA R32, P4, R32, R59, 0x5 ;  /* 0x0000003b20207211 */ /* 0x000fe400078828ff */
[----:B------:R-:W-:Y:S02]  /*5650*/  LOP3.LUT R57, RZ, R57, RZ, 0x33, !PT ;  /* 0x00000039ff397212 */ /* 0x000fe400078e33ff */
[----:B------:R-:W-:Y:S02]  /*5660*/  ISETP.GT.U32.AND P2, PT, R32, -0x21, PT ;  /* 0xffffffdf2000780c */ /* 0x000fe40003f44070 */
[----:B------:R-:W-:-:S02]  /*5670*/  IADD3.X R57, RZ, R57, RZ, P4, !PT ;  /* 0x00000039ff397210 */ /* 0x000fc400027fe4ff */
[----:B------:R-:W-:Y:S02]  /*5680*/  PRMT R55, R55, 0x7632, R55 ;  /* 0x0000763237377816 */ /* 0x000fe40000000037 */
[----:B------:R-:W-:Y:S01]  /*5690*/  ISETP.GT.U32.AND.EX P2, PT, R57, -0x1, PT, P2 ;  /* 0xffffffff3900780c */ /* 0x000fe20003f44120 */
[----:B------:R-:W-:-:S04]  /*56a0*/  FMUL R57, R56, 0.5 ;  /* 0x3f00000038397820 */ /* 0x000fc80000400000 */
[----:B------:R-:W-:Y:S01]  /*56b0*/  FMUL R57, R57, R42 ;  /* 0x0000002a39397220 */ /* 0x000fe20000400000 */
[----:B------:R-:W-:Y:S01]  /*56c0*/  SHF.L.U32 R42, R55, 0x10, RZ ;  /* 0x00000010372a7819 */ /* 0x000fe200000006ff */
[----:B------:R-:W-:-:S04]  /*56d0*/  FADD R54, R54, 1 ;  /* 0x3f80000036367421 */ /* 0x000fc80000000000 */
[----:B------:R-:W-:Y:S01]  /*56e0*/  FMUL R53, R42, R53 ;  /* 0x000000352a357220 */ /* 0x000fe20000400000 */
[----:B------:R-:W-:Y:S01]  /*56f0*/  FMUL R42, R47, 0.10703222453594207764 ;  /* 0x3ddb33b62f2a7820 */ /* 0x000fe20000400000 */
[----:B------:R-:W-:Y:S01]  /*5700*/  FFMA R55, R54, 0.5, R57 ;  /* 0x3f00000036377823 */ /* 0x000fe20000000039 */
[----:B------:R-:W-:Y:S02]  /*5710*/  PRMT R23, R23, 0x7632, R23 ;  /* 0x0000763217177816 */ /* 0x000fe40000000017 */
[----:B------:R-:W-:Y:S01]  /*5720*/  FFMA R57, R47, R42, 0.79788458347320556641 ;  /* 0x3f4c422a2f397423 */ /* 0x000fe2000000002a */
[----:B------:R-:W-:Y:S01]  /*5730*/  FFMA R42, -R21, R21, 1 ;  /* 0x3f800000152a7423 */ /* 0x000fe20000000115 */
[----:B------:R-:W-:-:S03]  /*5740*/  FMUL R47, R47, 0.5 ;  /* 0x3f0000002f2f7820 */ /* 0x000fc60000400000 */
[----:B------:R-:W-:Y:S01]  /*5750*/  FMUL R54, R42, R57 ;  /* 0x000000392a367220 */ /* 0x000fe20000400000 */
[----:B------:R-:W-:-:S03]  /*5760*/  IMAD.U32 R42, R23, 0x10000, RZ ;  /* 0x00010000172a7824 */ /* 0x000fc600078e00ff */
[----:B------:R-:W-:Y:S01]  /*5770*/  FMUL R47, R47, R54 ;  /* 0x000000362f2f7220 */ /* 0x000fe20000400000 */
[----:B------:R-:W-:Y:S01]  /*5780*/  FADD R54, R21, 1 ;  /* 0x3f80000015367421 */ /* 0x000fe20000000000 */
[----:B------:R-:W-:-:S04]  /*5790*/  FMUL R21, R42, 0.044714998453855514526 ;  /* 0x3d3727132a157820 */ /* 0x000fc80000400000 */
[C---:B------:R-:W-:Y:S01]  /*57a0*/  FFMA R56, R42.reuse, R21, 1 ;  /* 0x3f8000002a387423 */ /* 0x040fe20000000015 */
[----:B------:R-:W-:Y:S01]  /*57b0*/  FMUL R21, R42, 0.79788458347320556641 ;  /* 0x3f4c422a2a157820 */ /* 0x000fe20000400000 */
[----:B------:R-:W-:-:S03]  /*57c0*/  FFMA R47, R54, 0.5, R47 ;  /* 0x3f000000362f7823 */ /* 0x000fc6000000002f */
[----:B------:R-:W-:Y:S01]  /*57d0*/  FMUL R21, R21, R56 ;  /* 0x0000003815157220 */ /* 0x000fe20000400000 */
[C---:B------:R-:W-:Y:S02]  /*57e0*/  SHF.L.U32 R54, R20.reuse, 0x10, RZ ;  /* 0x0000001014367819 */ /* 0x040fe400000006ff */
[----:B------:R-:W-:Y:S01]  /*57f0*/  PRMT R20, R20, 0x7632, R20 ;  /* 0x0000763214147816 */ /* 0x000fe20000000014 */
[----:B------:R-:W-:Y:S01]  /*5800*/  FMUL R56, |R21|, 2.8853900432586669922 ;  /* 0x4038aa3b15387820 */ /* 0x000fe20000400200 */
[----:B------:R-:W-:Y:S02]  /*5810*/  FMUL R23, R28, 0.10703222453594207764 ;  /* 0x3ddb33b61c177820 */ /* 0x000fe40000400000 */
[----:B------:R-:W-:-:S03]  /*5820*/  SHF.L.U32 R20, R20, 0x10, RZ ;  /* 0x0000001014147819 */ /* 0x000fc600000006ff */
[----:B------:R-:W0:Y:S01]  /*5830*/  MUFU.EX2 R56, R56 ;  /* 0x0000003800387308 */ /* 0x000e220000000800 */
[----:B------:R-:W-:Y:S01]  /*5840*/  FFMA R23, R28, R23, 0.79788458347320556641 ;  /* 0x3f4c422a1c177423 */ /* 0x000fe20000000017 */
[----:B------:R-:W-:Y:S01]  /*5850*/  FMUL R47, R20, R47 ;  /* 0x0000002f142f7220 */ /* 0x000fe20000400000 */
[----:B------:R-:W-:-:S04]  /*5860*/  FFMA R20, -R39, R39, 1 ;  /* 0x3f80000027147423 */ /* 0x000fc80000000127 */
[----:B------:R-:W-:Y:S01]  /*5870*/  FMUL R20, R20, R23 ;  /* 0x0000001714147220 */ /* 0x000fe20000400000 */
[----:B------:R-:W-:Y:S01]  /*5880*/  FMUL R23, R50, 0.10703222453594207764 ;  /* 0x3ddb33b632177820 */ /* 0x000fe20000400000 */
[----:B------:R-:W-:-:S03]  /*5890*/  FMUL R55, R54, R55 ;  /* 0x0000003736377220 */ /* 0x000fc60000400000 */
[----:B------:R-:W-:Y:S01]  /*58a0*/  FFMA R54, R50, R23, 0.79788458347320556641 ;  /* 0x3f4c422a32367423 */ /* 0x000fe20000000017 */
[----:B------:R-:W-:Y:S01]  /*58b0*/  FFMA R23, -R52, R52, 1 ;  /* 0x3f80000034177423 */ /* 0x000fe20000000134 */
[----:B0-----:R-:W-:-:S03]  /*58c0*/  FADD R60, R56, 1 ;  /* 0x3f800000383c7421 */ /* 0x001fc60000000000 */
[----:B------:R-:W-:Y:S01]  /*58d0*/  FMUL R59, R23, R54 ;  /* 0x00000036173b7220 */ /* 0x000fe20000400000 */
[----:B------:R-:W-:Y:S01]  /*58e0*/  FMUL R57, R28, 0.5 ;  /* 0x3f0000001c397820 */ /* 0x000fe20000400000 */
[----:B------:R-:W0:Y:S01]  /*58f0*/  MUFU.RCP R23, R60 ;  /* 0x0000003c00177308 */ /* 0x000e220000001000 */
[----:B------:R-:W-:Y:S02]  /*5900*/  FMUL R50, R50, 0.5 ;  /* 0x3f00000032327820 */ /* 0x000fe40000400000 */
[----:B------:R-:W-:Y:S01]  /*5910*/  FMUL R20, R57, R20 ;  /* 0x0000001439147220 */ /* 0x000fe20000400000 */
[----:B------:R-:W-:Y:S01]  /*5920*/  FMUL R57, R21, R21 ;  /* 0x0000001515397220 */ /* 0x000fe20000400000 */
[----:B------:R-:W-:Y:S01]  /*5930*/  FADD R39, R39, 1 ;  /* 0x3f80000027277421 */ /* 0x000fe20000000000 */
[----:B------:R-:W-:Y:S02]  /*5940*/  FMUL R28, R50, R59 ;  /* 0x0000003b321c7220 */ /* 0x000fe40000400000 */
[----:B------:R-:W-:Y:S01]  /*5950*/  FFMA R50, R57, R48, -0.052303962409496307373 ;  /* 0xbd563cae39327423 */ /* 0x000fe20000000030 */
[----:B------:R-:W-:Y:S01]  /*5960*/  FFMA R20, R39, 0.5, R20 ;  /* 0x3f00000027147823 */ /* 0x000fe20000000014 */
[C---:B------:R-:W-:Y:S01]  /*5970*/  IMAD.U32 R39, R22.reuse, 0x10000, RZ ;  /* 0x0001000016277824 */ /* 0x040fe200078e00ff */
[----:B------:R-:W-:Y:S01]  /*5980*/  FSETP.GE.AND P5, PT, |R21|, 0.60000002384185791016, PT ;  /* 0x3f19999a1500780b */ /* 0x000fe20003fa6200 */
[----:B------:R-:W-:Y:S01]  /*5990*/  FFMA R50, R57, R50, 0.1331529766321182251 ;  /* 0x3e08594139327423 */ /* 0x000fe20000000032 */
[----:B------:R-:W-:Y:S01]  /*59a0*/  FSETP.GE.AND P4, PT, |R21|, 9.010913848876953125, PT ;  /* 0x41102cb41500780b */ /* 0x000fe20003f86200 */
[----:B------:R-:W-:Y:S01]  /*59b0*/  FMUL R39, R39, R20 ;  /* 0x0000001427277220 */ /* 0x000fe20000400000 */
[----:B------:R-:W-:Y:S01]  /*59c0*/  PRMT R22, R22, 0x7632, R22 ;  /* 0x0000763216167816 */ /* 0x000fe20000000016 */
[----:B------:R-:W-:Y:S01]  /*59d0*/  FFMA R20, R57, R50, -0.33332768082618713379 ;  /* 0xbeaaa9ed39147423 */ /* 0x000fe20000000032 */
[----:B0-----:R-:W-:Y:S01]  /*59e0*/  FFMA R23, R23, -2, R34 ;  /* 0xc000000017177823 */ /* 0x001fe20000000022 */
[----:B------:R-:W-:-:S02]  /*59f0*/  FADD R59, R52, 1 ;  /* 0x3f800000343b7421 */ /* 0x000fc40000000000 */
[----:B------:R-:W-:Y:S01]  /*5a00*/  FFMA R54, R57, R20, RZ ;  /* 0x0000001439367223 */ /* 0x000fe200000000ff */
[----:B------:R-:W-:Y:S01]  /*5a10*/  FMUL R20, R29, 0.10703222453594207764 ;  /* 0x3ddb33b61d147820 */ /* 0x000fe20000400000 */
[----:B------:R-:W-:Y:S01]  /*5a20*/  FSEL R50, R23, 1, !P4 ;  /* 0x3f80000017327808 */ /* 0x000fe20006000000 */
[----:B------:R-:W-:Y:S01]  /*5a30*/  FFMA R28, R59, 0.5, R28 ;  /* 0x3f0000003b1c7823 */ /* 0x000fe2000000001c */
[----:B------:R-:W-:Y:S02]  /*5a40*/  SHF.L.U32 R23, R22, 0x10, RZ ;  /* 0x0000001016177819 */ /* 0x000fe400000006ff */
[----:B------:R-:W-:Y:S02]  /*5a50*/  PRMT R52, R51, 0x7632, R52 ;  /* 0x0000763233347816 */ /* 0x000fe40000000034 */
[--C-:B------:R-:W-:Y:S01]  /*5a60*/  LOP3.LUT R22, R50, 0x80000000, R21.reuse, 0xb8, !PT ;  /* 0x8000000032167812 */ /* 0x100fe200078eb815 */
[----:B------:R-:W-:Y:S01]  /*5a70*/  @!P5 FFMA R22, R21, R54, R21 ;  /* 0x000000361516d223 */ /* 0x000fe20000000015 */
[----:B------:R-:W-:Y:S01]  /*5a80*/  SHF.L.U32 R50, R51, 0x10, RZ ;  /* 0x0000001033327819 */ /* 0x000fe200000006ff */
[----:B------:R-:W-:Y:S01]  /*5a90*/  FFMA R21, R29, R20, 0.79788458347320556641 ;  /* 0x3f4c422a1d157423 */ /* 0x000fe20000000014 */
[----:B------:R-:W-:Y:S01]  /*5aa0*/  FMUL R51, R23, R28 ;  /* 0x0000001c17337220 */ /* 0x000fe20000400000 */
[----:B------:R-:W-:Y:S01]  /*5ab0*/  FFMA R20, -R44, R44, 1 ;  /* 0x3f8000002c147423 */ /* 0x000fe2000000012c */
[----:B------:R-:W-:-:S03]  /*5ac0*/  IMAD.U32 R28, R52, 0x10000, RZ ;  /* 0x00010000341c7824 */ /* 0x000fc600078e00ff */
[----:B------:R-:W-:Y:S01]  /*5ad0*/  FMUL R20, R20, R21 ;  /* 0x0000001514147220 */ /* 0x000fe20000400000 */
[----:B------:R-:W-:Y:S01]  /*5ae0*/  FMUL R21, R28, 0.044714998453855514526 ;  /* 0x3d3727131c157820 */ /* 0x000fe20000400000 */
[----:B------:R-:W-:-:S03]  /*5af0*/  FMUL R29, R29, 0.5 ;  /* 0x3f0000001d1d7820 */ /* 0x000fc60000400000 */
[C---:B------:R-:W-:Y:S01]  /*5b00*/  FFMA R54, R28.reuse, R21, 1 ;  /* 0x3f8000001c367423 */ /* 0x040fe20000000015 */
[----:B------:R-:W-:Y:S01]  /*5b10*/  FMUL R21, R28, 0.79788458347320556641 ;  /* 0x3f4c422a1c157820 */ /* 0x000fe20000400000 */
[C---:B------:R-:W-:Y:S01]  /*5b20*/  FMUL R23, R50.reuse, 0.044714998453855514526 ;  /* 0x3d37271332177820 */ /* 0x040fe20000400000 */
[----:B------:R-:W-:Y:S02]  /*5b30*/  FMUL R29, R29, R20 ;  /* 0x000000141d1d7220 */ /* 0x000fe40000400000 */
[----:B------:R-:W-:Y:S01]  /*5b40*/  FMUL R20, R21, R54 ;  /* 0x0000003615147220 */ /* 0x000fe20000400000 */
[----:B------:R-:W-:Y:S01]  /*5b50*/  FMUL R54, R49, 0.10703222453594207764 ;  /* 0x3ddb33b631367820 */ /* 0x000fe20000400000 */
[C---:B------:R-:W-:Y:S01]  /*5b60*/  FFMA R23, R50.reuse, R23, 1 ;  /* 0x3f80000032177423 */ /* 0x040fe20000000017 */
[----:B------:R-:W-:Y:S01]  /*5b70*/  FMUL R52, R50, 0.79788458347320556641 ;  /* 0x3f4c422a32347820 */ /* 0x000fe20000400000 */
[----:B------:R-:W-:Y:S01]  /*5b80*/  FFMA R21, -R43, R43, 1 ;  /* 0x3f8000002b157423 */ /* 0x000fe2000000012b */
[----:B------:R-:W-:-:S02]  /*5b90*/  FFMA R54, R49, R54, 0.79788458347320556641 ;  /* 0x3f4c422a31367423 */ /* 0x000fc40000000036 */
[----:B------:R-:W-:Y:S02]  /*5ba0*/  FMUL R52, R52, R23 ;  /* 0x0000001734347220 */ /* 0x000fe40000400000 */
[----:B------:R-:W-:Y:S01]  /*5bb0*/  FMUL R54, R21, R54 ;  /* 0x0000003615367220 */ /* 0x000fe20000400000 */
[----:B------:R-:W-:Y:S01]  /*5bc0*/  FMUL R21, |R20|, 2.8853900432586669922 ;  /* 0x4038aa3b14157820 */ /* 0x000fe20000400200 */
[----:B------:R-:W-:-:S05]  /*5bd0*/  FMUL R23, |R52|, 2.8853900432586669922 ;  /* 0x4038aa3b34177820 */ /* 0x000fca0000400200 */
[----:B------:R-:W0:Y:S08]  /*5be0*/  MUFU.EX2 R21, R21 ;  /* 0x0000001500157308 */ /* 0x000e300000000800 */
[----:B------:R-:W1:Y:S01]  /*5bf0*/  MUFU.EX2 R23, R23 ;  /* 0x0000001700177308 */ /* 0x000e620000000800 */
[----:B------:R-:W-:Y:S01]  /*5c00*/  FADD R44, R44, 1 ;  /* 0x3f8000002c2c7421 */ /* 0x000fe20000000000 */
[----:B------:R-:W-:-:S03]  /*5c10*/  FMUL R49, R49, 0.5 ;  /* 0x3f00000031317820 */ /* 0x000fc60000400000 */
[----:B------:R-:W-:Y:S01]  /*5c20*/  FFMA R29, R44, 0.5, R29 ;  /* 0x3f0000002c1d7823 */ /* 0x000fe2000000001d */
[----:B------:R-:W-:Y:S01]  /*5c30*/  FMUL R49, R49, R54 ;  /* 0x0000003631317220 */ /* 0x000fe20000400000 */
[----:B------:R-:W-:Y:S01]  /*5c40*/  FADD R54, R43, 1 ;  /* 0x3f8000002b367421 */ /* 0x000fe20000000000 */
[----:B------:R-:W-:Y:S01]  /*5c50*/  SHF.L.U32 R44, R24, 0x10, RZ ;  /* 0x00000010182c7819 */ /* 0x000fe200000006ff */
[----:B0-----:R-:W-:Y:S02]  /*5c60*/  FADD R21, R21, 1 ;  /* 0x3f80000015157421 */ /* 0x001fe40000000000 */
[----:B------:R-:W-:Y:S01]  /*5c70*/  FFMA R49, R54, 0.5, R49 ;  /* 0x3f00000036317823 */ /* 0x000fe20000000031 */
[----:B------:R-:W-:Y:S01]  /*5c80*/  FMUL R54, R25, 0.10703222453594207764 ;  /* 0x3ddb33b619367820 */ /* 0x000fe20000400000 */
[----:B------:R-:W-:Y:S01]  /*5c90*/  FMUL R43, R44, R29 ;  /* 0x0000001d2c2b7220 */ /* 0x000fe20000400000 */
[----:B-1----:R-:W-:Y:S01]  /*5ca0*/  FADD R56, R23, 1 ;  /* 0x3f80000017387421 */ /* 0x002fe20000000000 */
[----:B------:R0:W1:Y:S01]  /*5cb0*/  MUFU.RCP R29, R21 ;  /* 0x00000015001d7308 */ /* 0x0000620000001000 */
[----:B------:R-:W-:Y:S01]  /*5cc0*/  FFMA R57, R25, R54, 0.79788458347320556641 ;  /* 0x3f4c422a19397423 */ /* 0x000fe20000000036 */
[----:B------:R-:W-:-:S06]  /*5cd0*/  FFMA R44, -R33, R33, 1 ;  /* 0x3f800000212c7423 */ /* 0x000fcc0000000121 */
[----:B------:R-:W2:Y:S01]  /*5ce0*/  MUFU.RCP R23, R56 ;  /* 0x0000003800177308 */ /* 0x000ea20000001000 */
[----:B------:R-:W-:Y:S01]  /*5cf0*/  FMUL R44, R44, R57 ;  /* 0x000000392c2c7220 */ /* 0x000fe20000400000 */
[----:B------:R-:W-:Y:S01]  /*5d00*/  FMUL R25, R25, 0.5 ;  /* 0x3f00000019197820 */ /* 0x000fe20000400000 */
[----:B------:R-:W-:-:S03]  /*5d10*/  PRMT R24, R24, 0x7632, R24 ;  /* 0x0000763218187816 */ /* 0x000fc60000000018 */
[----:B------:R-:W-:Y:S01]  /*5d20*/  FMUL R25, R25, R44 ;  /* 0x0000002c19197220 */ /* 0x000fe20000400000 */
[----:B------:R-:W-:Y:S01]  /*5d30*/  FADD R44, R33, 1 ;  /* 0x3f800000212c7421 */ /* 0x000fe20000000000 */
[----:B0-----:R-:W-:Y:S01]  /*5d40*/  FMUL R21, R52, R52 ;  /* 0x0000003434157220 */ /* 0x001fe20000400000 */
[----:B------:R-:W-:Y:S01]  /*5d50*/  SHF.L.U32 R24, R24, 0x10, RZ ;  /* 0x0000001018187819 */ /* 0x000fe200000006ff */
[--C-:B-1----:R-:W-:Y:S01]  /*5d60*/  FFMA R29, R29, -2, R34.reuse ;  /* 0xc00000001d1d7823 */ /* 0x102fe20000000022 */
[----:B------:R-:W-:Y:S01]  /*5d70*/  FFMA R33, R44, 0.5, R25 ;  /* 0x3f0000002c217823 */ /* 0x000fe20000000019 */
[----:B------:R-:W-:Y:S01]  /*5d80*/  FMUL R57, R42, 0.10703222453594207764 ;  /* 0x3ddb33b62a397820 */ /* 0x000fe20000400000 */
[----:B------:R-:W-:Y:S01]  /*5d90*/  FSETP.GE.AND P5, PT, |R52|, 9.010913848876953125, PT ;  /* 0x41102cb43400780b */ /* 0x000fe20003fa6200 */
[----:B--2---:R-:W-:Y:S01]  /*5da0*/  FFMA R25, R23, -2, R34 ;  /* 0xc000000017197823 */ /* 0x004fe20000000022 */
[C---:B------:R-:W-:Y:S01]  /*5db0*/  FFMA R34, R21.reuse, R48, -0.052303962409496307373 ;  /* 0xbd563cae15227423 */ /* 0x040fe20000000030 */
[----:B------:R-:W-:Y:S01]  /*5dc0*/  FMUL R23, R20, R20 ;  /* 0x0000001414177220 */ /* 0x000fe20000400000 */
[----:B------:R-:W-:Y:S01]  /*5dd0*/  FMUL R49, R24, R49 ;  /* 0x0000003118317220 */ /* 0x000fe20000400000 */
[----:B------:R-:W-:Y:S01]  /*5de0*/  FFMA R57, R42, R57, 0.79788458347320556641 ;  /* 0x3f4c422a2a397423 */ /* 0x000fe20000000039 */
[----:B------:R-:W-:Y:S01]  /*5df0*/  FFMA R24, -R22, R22, 1 ;  /* 0x3f80000016187423 */ /* 0x000fe20000000116 */
[----:B------:R-:W-:Y:S01]  /*5e00*/  FFMA R34, R21, R34, 0.1331529766321182251 ;  /* 0x3e08594115227423 */ /* 0x000fe20000000022 */
[----:B------:R-:W-:Y:S01]  /*5e10*/  FSEL R25, R25, 1, !P5 ;  /* 0x3f80000019197808 */ /* 0x000fe20006800000 */
[----:B------:R-:W-:Y:S01]  /*5e20*/  FFMA R48, R23, R48, -0.052303962409496307373 ;  /* 0xbd563cae17307423 */ /* 0x000fe20000000030 */
[----:B------:R-:W-:Y:S01]  /*5e30*/  FSETP.GE.AND P5, PT, |R20|, 9.010913848876953125, PT ;  /* 0x41102cb41400780b */ /* 0x000fe20003fa6200 */
[----:B------:R-:W-:Y:S01]  /*5e40*/  FMUL R24, R24, R57 ;  /* 0x0000003918187220 */ /* 0x000fe20000400000 */
[----:B------:R-:W-:Y:S01]  /*5e50*/  FSETP.GE.AND P4, PT, |R52|, 0.60000002384185791016, PT ;  /* 0x3f19999a3400780b */ /* 0x000fe20003f86200 */
[----:B------:R-:W-:Y:S01]  /*5e60*/  FFMA R34, R21, R34, -0.33332768082618713379 ;  /* 0xbeaaa9ed15227423 */ /* 0x000fe20000000022 */
[----:B------:R-:W-:Y:S01]  /*5e70*/  FMUL R57, R42, 0.5 ;  /* 0x3f0000002a397820 */ /* 0x000fe20000400000 */
[----:B------:R-:W-:Y:S01]  /*5e80*/  FFMA R48, R23, R48, 0.1331529766321182251 ;  /* 0x3e08594117307423 */ /* 0x000fe20000000030 */
[----:B------:R-:W-:-:S02]  /*5e90*/  FSEL R59, R29, 1, !P5 ;  /* 0x3f8000001d3b7808 */ /* 0x000fc40006800000 */
[----:B------:R-:W-:Y:S01]  /*5ea0*/  FSETP.GE.AND P5, PT, |R20|, 0.60000002384185791016, PT ;  /* 0x3f19999a1400780b */ /* 0x000fe20003fa6200 */
[----:B------:R-:W-:Y:S01]  /*5eb0*/  FFMA R21, R21, R34, RZ ;  /* 0x0000002215157223 */ /* 0x000fe200000000ff */
[----:B------:R-:W-:Y:S01]  /*5ec0*/  FFMA R48, R23, R48, -0.33332768082618713379 ;  /* 0xbeaaa9ed17307423 */ /* 0x000fe20000000030 */
[----:B------:R-:W-:Y:S01]  /*5ed0*/  FMUL R34, R57, R24 ;  /* 0x0000001839227220 */ /* 0x000fe20000400000 */
[----:B------:R-:W-:Y:S01]  /*5ee0*/  VIADD R57, R16, 0x1e ;  /* 0x0000001e10397836 */ /* 0x000fe20000000000 */
[----:B------:R-:W-:Y:S01]  /*5ef0*/  LOP3.LUT R29, R25, 0x80000000, R52, 0xb8, !PT ;  /* 0x80000000191d7812 */ /* 0x000fe200078eb834 */
[----:B------:R-:W-:Y:S01]  /*5f00*/  FFMA R25, R23, R48, RZ ;  /* 0x0000003017197223 */ /* 0x000fe200000000ff */
[----:B------:R-:W-:Y:S01]  /*5f10*/  FMUL R23, R50, 0.10703222453594207764 ;  /* 0x3ddb33b632177820 */ /* 0x000fe20000400000 */
[----:B------:R-:W-:Y:S01]  /*5f20*/  LOP3.LUT R44, R59, 0x80000000, R20, 0xb8, !PT ;  /* 0x800000003b2c7812 */ /* 0x000fe200078eb814 */
[----:B------:R-:W-:Y:S01]  /*5f30*/  @!P4 FFMA R29, R52, R21, R52 ;  /* 0x00000015341dc223 */ /* 0x000fe20000000034 */
[----:B------:R-:W-:-:S02]  /*5f40*/  LOP3.LUT R57, R57, 0x1f, RZ, 0xc0, !PT ;  /* 0x0000001f39397812 */ /* 0x000fc400078ec0ff */
[-C--:B------:R-:W-:Y:S01]  /*5f50*/  IADD3 R59, P6, R27, R18.reuse, RZ ;  /* 0x000000121b3b7210 */ /* 0x080fe20007fde0ff */
[----:B------:R-:W-:Y:S01]  /*5f60*/  FFMA R24, R50, R23, 0.79788458347320556641 ;  /* 0x3f4c422a32187423 */ /* 0x000fe20000000017 */
[----:B------:R-:W-:Y:S01]  /*5f70*/  @!P5 FFMA R44, R20, R25, R20 ;  /* 0x00000019142cd223 */ /* 0x000fe20000000014 */
[-C--:B------:R-:W-:Y:S01]  /*5f80*/  IADD3 RZ, P4, R57, R18.reuse, RZ ;  /* 0x0000001239ff7210 */ /* 0x080fe20007f9e0ff */
[----:B------:R-:W-:Y:S01]  /*5f90*/  FMUL R23, R28, 0.10703222453594207764 ;  /* 0x3ddb33b61c177820 */ /* 0x000fe20000400000 */
[----:B------:R-:W-:Y:S01]  /*5fa0*/  FFMA R21, -R29, R29, 1 ;  /* 0x3f8000001d157423 */ /* 0x000fe2000000011d */
[----:B------:R-:W-:Y:S02]  /*5fb0*/  LEA R20, P5, R0, R59, 0x2 ;  /* 0x0000003b00147211 */ /* 0x000fe400078a10ff */
[----:B------:R-:W-:Y:S01]  /*5fc0*/  IADD3 R59, R57, R18, RZ ;  /* 0x00000012393b7210 */ /* 0x000fe20007ffe0ff */
[----:B------:R-:W-:Y:S01]  /*5fd0*/  FFMA R61, R28, R23, 0.79788458347320556641 ;  /* 0x3f4c422a1c3d7423 */ /* 0x000fe20000000017 */
[----:B------:R-:W-:Y:S01]  /*5fe0*/  FMUL R27, R21, R24 ;  /* 0x00000018151b7220 */ /* 0x000fe20000400000 */
[----:B------:R-:W-:-:S02]  /*5ff0*/  IMAD.X R23, RZ, RZ, R37, P4 ;  /* 0x000000ffff177224 */ /* 0x000fc400020e0625 */
[----:B------:R-:W-:Y:S01]  /*6000*/  FFMA R24, -R44, R44, 1 ;  /* 0x3f8000002c187423 */ /* 0x000fe2000000012c */
[----:B------:R-:W-:Y:S01]  /*6010*/  @!P0 IADD3 R25, P4, R59, R0, RZ ;  /* 0x000000003b198210 */ /* 0x000fe20007f9e0ff */
[----:B------:R-:W-:Y:S01]  /*6020*/  FMUL R48, R50, 0.5 ;  /* 0x3f00000032307820 */ /* 0x000fe20000400000 */
[----:B------:R-:W-:Y:S01]  /*6030*/  IADD3.X R21, RZ, R37, RZ, P6, !PT ;  /* 0x00000025ff157210 */ /* 0x000fe200037fe4ff */
[----:B------:R-:W-:Y:S01]  /*6040*/  FMUL R61, R24, R61 ;  /* 0x0000003d183d7220 */ /* 0x000fe20000400000 */
[----:B------:R-:W-:Y:S01]  /*6050*/  @!P0 IADD3.X R50, R23, R3, RZ, P4, !PT ;  /* 0x0000000317328210 */ /* 0x000fe200027fe4ff */
[----:B------:R-:W-:Y:S01]  /*6060*/  FMUL R48, R48, R27 ;  /* 0x0000001b30307220 */ /* 0x000fe20000400000 */
[----:B------:R-:W-:Y:S02]  /*6070*/  LEA.HI.X R21, R0, R21, R3, 0x2, P5 ;  /* 0x0000001500157211 */ /* 0x000fe400028f1403 */
[----:B------:R-:W-:Y:S02]  /*6080*/  @!P0 LEA R24, P4, R25, R6, 0x1 ;  /* 0x0000000619188211 */ /* 0x000fe400078808ff */
[----:B------:R-:W-:-:S02]  /*6090*/  FMNMX R42, |R35|, R26, !PT ;  /* 0x0000001a232a7209 */ /* 0x000fc40007800200 */
[----:B------:R-:W-:Y:S01]  /*60a0*/  @!P1 IADD3 R27, P5, R20, R0, RZ ;  /* 0x00000000141b9210 */ /* 0x000fe20007fbe0ff */
[----:B------:R-:W-:Y:S01]  /*60b0*/  FMUL R35, R35, R4 ;  /* 0x0000000423237220 */ /* 0x000fe20000400000 */
[----:B------:R-:W-:Y:S02]  /*60c0*/  @!P0 LEA.HI.X R25, R25, R7, R50, 0x1, P4 ;  /* 0x0000000719198211 */ /* 0x000fe400020f0c32 */
[----:B------:R-:W-:Y:S02]  /*60d0*/  @!P1 IADD3.X R50, R21, R3, RZ, P5, !PT ;  /* 0x0000000315329210 */ /* 0x000fe40002ffe4ff */
[----:B------:R-:W-:Y:S02]  /*60e0*/  @!P1 LEA R26, P4, R27, R6, 0x1 ;  /* 0x000000061b1a9211 */ /* 0x000fe400078808ff */
[C---:B------:R-:W-:Y:S01]  /*60f0*/  FMNMX R42, |R53|.reuse, R42, !PT ;  /* 0x0000002a352a7209 */ /* 0x040fe20007800200 */
[----:B------:R-:W-:Y:S01]  /*6100*/  FMUL R53, R53, R4 ;  /* 0x0000000435357220 */ /* 0x000fe20000400000 */
[----:B------:R-:W-:Y:S01]  /*6110*/  F2FP.SATFINITE.E4M3.F32.PACK_AB_MERGE_C R35, RZ, R35, RZ ;  /* 0x00000023ff23723e */ /* 0x000fe200048070ff */
[----:B------:R-:W-:Y:S01]  /*6120*/  FMUL R28, R28, 0.5 ;  /* 0x3f0000001c1c7820 */ /* 0x000fe20000400000 */
[----:B------:R-:W-:-:S02]  /*6130*/  @!P1 LEA.HI.X R27, R27, R7, R50, 0x1, P4 ;  /* 0x000000071b1b9211 */ /* 0x000fc400020f0c32 */
[----:B------:R-:W-:Y:S02]  /*6140*/  LOP3.LUT R50, R38, 0xffff, RZ, 0xc0, !PT ;  /* 0x0000ffff26327812 */ /* 0x000fe400078ec0ff */
[----:B------:R-:W-:Y:S01]  /*6150*/  F2FP.SATFINITE.E4M3.F32.PACK_AB_MERGE_C R38, RZ, R53, RZ ;  /* 0x00000035ff26723e */ /* 0x000fe200048070ff */
[----:B------:R-:W-:Y:S01]  /*6160*/  FADD R29, R29, 1 ;  /* 0x3f8000001d1d7421 */ /* 0x000fe20000000000 */
[----:B------:R-:W-:Y:S01]  /*6170*/  SHF.L.U32 R37, R35, 0x10, RZ ;  /* 0x0000001023257819 */ /* 0x000fe200000006ff */
[----:B------:R-:W-:Y:S01]  /*6180*/  FMUL R28, R28, R61 ;  /* 0x0000003d1c1c7220 */ /* 0x000fe20000400000 */
[----:B------:R-:W-:Y:S01]  /*6190*/  FADD R53, R44, 1 ;  /* 0x3f8000002c357421 */ /* 0x000fe20000000000 */
[----:B------:R-:W-:Y:S01]  /*61a0*/  LOP3.LUT R61, R36, 0xffff, RZ, 0xc0, !PT ;  /* 0x0000ffff243d7812 */ /* 0x000fe200078ec0ff */
[----:B------:R-:W-:Y:S01]  /*61b0*/  IMAD.U32 R36, R38, 0x10000, RZ ;  /* 0x0001000026247824 */ /* 0x000fe200078e00ff */
[----:B------:R-:W-:Y:S01]  /*61c0*/  LOP3.LUT R37, R50, 0xff0000, R37, 0xf8, !PT ;  /* 0x00ff000032257812 */ /* 0x000fe200078ef825 */
[----:B------:R-:W-:Y:S01]  /*61d0*/  FFMA R48, R29, 0.5, R48 ;  /* 0x3f0000001d307823 */ /* 0x000fe20000000030 */
[----:B------:R-:W-:Y:S01]  /*61e0*/  FFMA R50, R53, 0.5, R28 ;  /* 0x3f00000035327823 */ /* 0x000fe2000000001c */
[----:B------:R-:W-:-:S02]  /*61f0*/  PRMT R29, R46, 0x7632, R29 ;  /* 0x000076322e1d7816 */ /* 0x000fc4000000001d */
[----:B------:R-:W-:Y:S02]  /*6200*/  @!P0 LEA R28, P4, R59, R6, 0x1 ;  /* 0x000000063b1c8211 */ /* 0x000fe400078808ff */
[----:B------:R-:W-:Y:S02]  /*6210*/  LOP3.LUT R36, R61, 0xff0000, R36, 0xf8, !PT ;  /* 0x00ff00003d247812 */ /* 0x000fe400078ef824 */
[----:B------:R-:W-:Y:S02]  /*6220*/  SHF.L.U32 R61, R29, 0x10, RZ ;  /* 0x000000101d3d7819 */ /* 0x000fe400000006ff */
[----:B------:R-:W-:-:S05]  /*6230*/  @!P0 LEA.HI.X R29, R59, R7, R23, 0x1, P4 ;  /* 0x000000073b1d8211 */ /* 0x000fca00020f0c17 */
[----:B------:R0:W-:Y:S04]  /*6240*/  @!P0 STG.E.U16 desc[UR8][R28.64], R40 ;  /* 0x000000281c008986 */ /* 0x0001e8000c101508 */
[----:B------:R0:W-:Y:S01]  /*6250*/  @!P0 STG.E.U16 desc[UR8][R24.64], R45 ;  /* 0x0000002d18008986 */ /* 0x0001e2000c101508 */
[----:B------:R-:W-:Y:S01]  /*6260*/  SHF.L.U32 R53, R46, 0x10, RZ ;  /* 0x000000102e357819 */ /* 0x000fe200000006ff */
[----:B------:R-:W-:Y:S01]  /*6270*/  FADD R63, R22, 1 ;  /* 0x3f800000163f7421 */ /* 0x000fe20000000000 */
[C---:B------:R-:W-:Y:S02]  /*6280*/  SHF.L.U32 R46, R41.reuse, 0x10, RZ ;  /* 0x00000010292e7819 */ /* 0x040fe400000006ff */
[----:B------:R-:W-:Y:S01]  /*6290*/  PRMT R41, R41, 0x7632, R41 ;  /* 0x0000763229297816 */ /* 0x000fe20000000029 */
[----:B------:R-:W-:Y:S01]  /*62a0*/  BSSY B0, `(.L_x_28239) ;  /* 0x0000012000007945 */ /* 0x000fe20003800000 */
[----:B------:R-:W-:Y:S01]  /*62b0*/  FMNMX R42, |R55|, R42, !PT ;  /* 0x0000002a372a7209 */ /* 0x000fe20007800200 */
[----:B------:R-:W-:Y:S01]  /*62c0*/  FFMA R44, R63, 0.5, R34 ;  /* 0x3f0000003f2c7823 */ /* 0x000fe20000000022 */
[----:B------:R-:W-:Y:S01]  /*62d0*/  FMUL R53, R53, R48 ;  /* 0x0000003035357220 */ /* 0x000fe20000400000 */
[----:B------:R-:W-:Y:S01]  /*62e0*/  FMUL R61, R61, R50 ;  /* 0x000000323d3d7220 */ /* 0x000fe20000400000 */
[----:B------:R-:W-:Y:S01]  /*62f0*/  @!P1 LEA R34, P5, R20, R6, 0x1 ;  /* 0x0000000614229211 */ /* 0x000fe200078a08ff */
[----:B------:R-:W-:Y:S01]  /*6300*/  FMUL R33, R46, R33 ;  /* 0x000000212e217220 */ /* 0x000fe20000400000 */
[----:B------:R-:W-:Y:S01]  /*6310*/  IMAD.U32 R41, R41, 0x10000, RZ ;  /* 0x0001000029297824 */ /* 0x000fe200078e00ff */
[----:B------:R-:W-:Y:S01]  /*6320*/  FMNMX R42, |R47|, R42, !PT ;  /* 0x0000002a2f2a7209 */ /* 0x000fe20007800200 */
[----:B0-----:R-:W-:Y:S09]  /*6330*/  @P0 BRA `(.L_x_28240) ;  /* 0x0000000000200947 */ /* 0x001ff20003800000 */
[----:B------:R-:W-:Y:S02]  /*6340*/  LOP3.LUT R24, R30, 0xfffffffe, RZ, 0xc0, !PT ;  /* 0xfffffffe1e187812 */ /* 0x000fe400078ec0ff */
[----:B------:R-:W-:Y:S02]  /*6350*/  LOP3.LUT R25, R31, 0x7fffffff, RZ, 0xc0, !PT ;  /* 0x7fffffff1f197812 */ /* 0x000fe400078ec0ff */
[----:B------:R-:W-:Y:S02]  /*6360*/  IADD3 R59, P4, R59, R24, RZ ;  /* 0x000000183b3b7210 */ /* 0x000fe40007f9e0ff */
[----:B------:R-:W-:Y:S02]  /*6370*/  PRMT R29, R38, 0x7604, R35 ;  /* 0x00007604261d7816 */ /* 0x000fe40000000023 */
[----:B------:R-:W-:Y:S02]  /*6380*/  IADD3.X R28, R23, R25, RZ, P4, !PT ;  /* 0x00000019171c7210 */ /* 0x000fe400027fe4ff */
[----:B------:R-:W-:-:S04]  /*6390*/  LEA R24, P4, R59, R6, 0x1 ;  /* 0x000000063b187211 */ /* 0x000fc800078808ff */
[----:B------:R-:W-:-:S05]  /*63a0*/  LEA.HI.X R25, R59, R7, R28, 0x1, P4 ;  /* 0x000000073b197211 */ /* 0x000fca00020f0c1c */
[----:B------:R0:W-:Y:S04]  /*63b0*/  STG.E.U16 desc[UR8][R24.64], R29 ;  /* 0x0000001d18007986 */ /* 0x0001e8000c101508 */
.L_x_28240:
[----:B------:R-:W-:Y:S05]  /*63c0*/  BSYNC B0 ;  /* 0x0000000000007941 */ /* 0x000fea0003800000 */
.L_x_28239:
[----:B0-----:R-:W-:Y:S01]  /*63d0*/  FMNMX R24, R42, |R39|, !PT ;  /* 0x400000272a187209 */ /* 0x001fe20007800000 */
[-C--:B------:R-:W-:Y:S01]  /*63e0*/  FMUL R40, R39, R4.reuse ;  /* 0x0000000427287220 */ /* 0x080fe20000400000 */
[----:B------:R-:W-:Y:S01]  /*63f0*/  FMUL R39, R51, R4 ;  /* 0x0000000433277220 */ /* 0x000fe20000400000 */
[----:B------:R-:W-:Y:S01]  /*6400*/  FMUL R29, R41, R44 ;  /* 0x0000002c291d7220 */ /* 0x000fe20000400000 */
[----:B------:R-:W-:Y:S01]  /*6410*/  FMUL R55, R55, R4 ;  /* 0x0000000437377220 */ /* 0x000fe20000400000 */
[----:B------:R-:W-:Y:S01]  /*6420*/  FMNMX R24, |R51|, R24, !PT ;  /* 0x0000001833187209 */ /* 0x000fe20007800200 */
[-C--:B------:R-:W-:Y:S01]  /*6430*/  FMUL R28, R47, R4.reuse ;  /* 0x000000042f1c7220 */ /* 0x080fe20000400000 */
[-C--:B------:R-:W-:Y:S01]  /*6440*/  FMUL R42, R43, R4.reuse ;  /* 0x000000042b2a7220 */ /* 0x080fe20000400000 */
[----:B------:R-:W-:Y:S01]  /*6450*/  FMUL R41, R49, R4 ;  /* 0x0000000431297220 */ /* 0x000fe20000400000 */
[----:B------:R-:W-:Y:S01]  /*6460*/  F2FP.SATFINITE.E4M3.F32.PACK_AB_MERGE_C R40, RZ, R40, RZ ;  /* 0x00000028ff28723e */ /* 0x000fe200048070ff */
[----:B------:R-:W-:Y:S01]  /*6470*/  BSSY B0, `(.L_x_28241) ;  /* 0x0000012000007945 */ /* 0x000fe20003800000 */
[----:B------:R-:W-:-:S02]  /*6480*/  F2FP.SATFINITE.E4M3.F32.PACK_AB_MERGE_C R39, RZ, R39, RZ ;  /* 0x00000027ff27723e */ /* 0x000fc400048070ff */
[----:B------:R-:W-:Y:S02]  /*6490*/  FMNMX R38, |R43|, R24, !PT ;  /* 0x000000182b267209 */ /* 0x000fe40007800200 */
[----:B------:R-:W-:Y:S02]  /*64a0*/  @!P1 LEA.HI.X R35, R20, R7, R21, 0x1, P5 ;  /* 0x0000000714239211 */ /* 0x000fe400028f0c15 */
[----:B------:R-:W-:Y:S02]  /*64b0*/  F2FP.SATFINITE.E4M3.F32.PACK_AB_MERGE_C R43, RZ, R55, RZ ;  /* 0x00000037ff2b723e */ /* 0x000fe400048070ff */
[----:B------:R-:W-:Y:S02]  /*64c0*/  F2FP.SATFINITE.E4M3.F32.PACK_AB_MERGE_C R42, RZ, R42, RZ ;  /* 0x0000002aff2a723e */ /* 0x000fe400048070ff */
[----:B------:R-:W-:Y:S02]  /*64d0*/  F2FP.SATFINITE.E4M3.F32.PACK_AB_MERGE_C R41, RZ, R41, RZ ;  /* 0x00000029ff29723e */ /* 0x000fe400048070ff */
[----:B------:R-:W-:-:S02]  /*64e0*/  @!P1 PRMT R45, R39, 0x7604, R40 ;  /* 0x00007604272d9816 */ /* 0x000fc40000000028 */
[----:B------:R-:W-:Y:S01]  /*64f0*/  F2FP.SATFINITE.E4M3.F32.PACK_AB_MERGE_C R28, RZ, R28, RZ ;  /* 0x0000001cff1c723e */ /* 0x000fe200048070ff */
[----:B------:R-:W-:Y:S06]  /*6500*/  @P0 BRA `(.L_x_28242) ;  /* 0x0000000000200947 */ /* 0x000fec0003800000 */
[----:B------:R-:W-:Y:S01]  /*6510*/  IADD3 R22, R57, R18, RZ ;  /* 0x0000001239167210 */ /* 0x000fe20007ffe0ff */
[----:B------:R-:W-:-:S04]  /*6520*/  IMAD R25, R3, 0x3, RZ ;  /* 0x0000000303197824 */ /* 0x000fc800078e02ff */
[----:B------:R-:W-:-:S05]  /*6530*/  IMAD.WIDE.U32 R22, R0, 0x3, R22 ;  /* 0x0000000300167825 */ /* 0x000fca00078e0016 */
[----:B------:R-:W-:Y:S02]  /*6540*/  IADD3 R18, R25, R23, RZ ;  /* 0x0000001719127210 */ /* 0x000fe40007ffe0ff */
[----:B------:R-:W-:Y:S02]  /*6550*/  LEA R24, P0, R22, R6, 0x1 ;  /* 0x0000000616187211 */ /* 0x000fe400078008ff */
[----:B------:R-:W-:Y:S02]  /*6560*/  PRMT R23, R28, 0x7604, R43 ;  /* 0x000076041c177816 */ /* 0x000fe4000000002b */
[----:B------:R-:W-:-:S05]  /*6570*/  LEA.HI.X R25, R22, R7, R18, 0x1, P0 ;  /* 0x0000000716197211 */ /* 0x000fca00000f0c12 */
[----:B------:R0:W-:Y:S04]  /*6580*/  STG.E.U16 desc[UR8][R24.64], R23 ;  /* 0x0000001718007986 */ /* 0x0001e8000c101508 */
.L_x_28242:
[----:B------:R-:W-:Y:S05]  /*6590*/  BSYNC B0 ;  /* 0x0000000000007941 */ /* 0x000fea0003800000 */
.L_x_28241:
[----:B0-----:R-:W-:Y:S01]  /*65a0*/  @!P1 PRMT R23, R41, 0x7604, R42 ;  /* 0x0000760429179816 */ /* 0x001fe2000000002a */
[----:B------:R0:W-:Y:S01]  /*65b0*/  @!P1 STG.E.U16 desc[UR8][R34.64], R45 ;  /* 0x0000002d22009986 */ /* 0x0001e2000c101508 */
[-C--:B------:R-:W-:Y:S01]  /*65c0*/  FMUL R25, R53, R4.reuse ;  /* 0x0000000435197220 */ /* 0x080fe20000400000 */
[-C--:B------:R-:W-:Y:S01]  /*65d0*/  FMUL R24, R61, R4.reuse ;  /* 0x000000043d187220 */ /* 0x080fe20000400000 */
[----:B------:R-:W-:Y:S01]  /*65e0*/  BSSY B0, `(.L_x_28243) ;  /* 0x000000f000007945 */ /* 0x000fe20003800000 */
[----:B------:R0:W-:Y:S01]  /*65f0*/  @!P1 STG.E.U16 desc[UR8][R26.64], R23 ;  /* 0x000000171a009986 */ /* 0x0001e2000c101508 */
[-C--:B------:R-:W-:Y:S01]  /*6600*/  FMUL R18, R33, R4.reuse ;  /* 0x0000000421127220 */ /* 0x080fe20000400000 */
[----:B------:R-:W-:Y:S01]  /*6610*/  F2FP.SATFINITE.E4M3.F32.PACK_AB_MERGE_C R25, RZ, R25, RZ ;  /* 0x00000019ff19723e */ /* 0x000fe200048070ff */
[----:B------:R-:W-:Y:S01]  /*6620*/  FMUL R44, R29, R4 ;  /* 0x000000041d2c7220 */ /* 0x000fe20000400000 */
[----:B------:R-:W-:Y:S01]  /*6630*/  F2FP.SATFINITE.E4M3.F32.PACK_AB_MERGE_C R24, RZ, R24, RZ ;  /* 0x00000018ff18723e */ /* 0x000fe200048070ff */
[----:B------:R-:W-:Y:S06]  /*6640*/  @P1 BRA `(.L_x_28244) ;  /* 0x0000000000201947 */ /* 0x000fec0003800000 */
[----:B0-----:R-:W-:Y:S02]  /*6650*/  LOP3.LUT R23, R30, 0xfffffffe, RZ, 0xc0, !PT ;  /* 0xfffffffe1e177812 */ /* 0x001fe400078ec0ff */
[----:B------:R-:W-:Y:S02]  /*6660*/  LOP3.LUT R31, R31, 0x7fffffff, RZ, 0xc0, !PT ;  /* 0x7fffffff1f1f7812 */ /* 0x000fe400078ec0ff */
[----:B------:R-:W-:Y:S02]  /*6670*/  IADD3 R23, P0, R20, R23, RZ ;  /* 0x0000001714177210 */ /* 0x000fe40007f1e0ff */
[----:B------:R-:W-:-:S03]  /*6680*/  PRMT R27, R24, 0x7604, R25 ;  /* 0x00007604181b7816 */ /* 0x000fc60000000019 */
[----:B------:R-:W-:Y:S01]  /*6690*/  IMAD.X R26, R21, 0x1, R31, P0 ;  /* 0x00000001151a7824 */ /* 0x000fe200000e061f */
[----:B------:R-:W-:-:S04]  /*66a0*/  LEA R22, P0, R23, R6, 0x1 ;  /* 0x0000000617167211 */ /* 0x000fc800078008ff */
[----:B------:R-:W-:-:S05]  /*66b0*/  LEA.HI.X R23, R23, R7, R26, 0x1, P0 ;  /* 0x0000000717177211 */ /* 0x000fca00000f0c1a */
[----:B------:R1:W-:Y:S04]  /*66c0*/  STG.E.U16 desc[UR8][R22.64], R27 ;  /* 0x0000001b16007986 */ /* 0x0003e8000c101508 */
.L_x_28244:
[----:B------:R-:W-:Y:S05]  /*66d0*/  BSYNC B0 ;  /* 0x0000000000007941 */ /* 0x000fea0003800000 */
.L_x_28243:
[----:B------:R-:W-:Y:S01]  /*66e0*/  BSSY B0, `(.L_x_28245) ;  /* 0x000000b000007945 */ /* 0x000fe20003800000 */
[----:B01----:R-:W-:Y:S02]  /*66f0*/  F2FP.SATFINITE.E4M3.F32.PACK_AB_MERGE_C R23, RZ, R18, RZ ;  /* 0x00000012ff17723e */ /* 0x003fe400048070ff */
[----:B------:R-:W-:Y:S01]  /*6700*/  F2FP.SATFINITE.E4M3.F32.PACK_AB_MERGE_C R18, RZ, R44, RZ ;  /* 0x0000002cff12723e */ /* 0x000fe200048070ff */
        /* <DEDUP_REMOVED lines=8> */
.L_x_28246:
[----:B------:R-:W-:Y:S05]  /*6790*/  BSYNC B0 ;  /* 0x0000000000007941 */ /* 0x000fea0003800000 */
.L_x_28245:
[----:B------:R-:W1:Y:S01]  /*67a0*/  S2UR UR5, SR_CgaCtaId ;  /* 0x00000000000579c3 */ /* 0x000e620000008800 */
[----:B------:R-:W-:Y:S01]  /*67b0*/  LOP3.LUT R40, R40, 0xff, RZ, 0xc0, !PT ;  /* 0x000000ff28287812 */ /* 0x000fe200078ec0ff */
[----:B------:R-:W-:Y:S01]  /*67c0*/  UMOV UR4, 0x400 ;  /* 0x0000040000047882 */ /* 0x000fe20000000000 */
[----:B0-----:R-:W-:Y:S01]  /*67d0*/  LOP3.LUT R3, R42, 0xffff, RZ, 0xc0, !PT ;  /* 0x0000ffff2a037812 */ /* 0x001fe200078ec0ff */
[----:B------:R-:W-:Y:S01]  /*67e0*/  UIADD3 UR4, UR4, 0x20, URZ ;  /* 0x0000002004047890 */ /* 0x000fe2000fffe03f */
[----:B------:R-:W-:Y:S01]  /*67f0*/  SHF.R.U32.HI R7, RZ, 0x8, R11 ;  /* 0x00000008ff077819 */ /* 0x000fe2000001160b */
[----:B------:R-:W-:Y:S01]  /*6800*/  ULDC.64 UR12, c[0x0][0x228] ;  /* 0x00008a00000c7ab9 */ /* 0x000fe20000000a00 */
[----:B------:R-:W-:Y:S01]  /*6810*/  LOP3.LUT R39, R39, 0xff, RZ, 0xc0, !PT ;  /* 0x000000ff27277812 */ /* 0x000fe200078ec0ff */
[----:B------:R-:W-:Y:S01]  /*6820*/  USHF.L.U64.HI UR10, UR6, 0x1, UR7 ;  /* 0x00000001060a7899 */ /* 0x000fe20008010207 */
[----:B------:R-:W-:Y:S01]  /*6830*/  LOP3.LUT R0, R41, 0xffff, RZ, 0xc0, !PT ;  /* 0x0000ffff29007812 */ /* 0x000fe200078ec0ff */
[----:B------:R-:W-:Y:S01]  /*6840*/  IMAD.SHL.U32 R7, R7, 0x20, RZ ;  /* 0x0000002007077824 */ /* 0x000fe200078e00ff */
[----:B------:R-:W-:Y:S01]  /*6850*/  PRMT R3, R3, 0x7604, R40 ;  /* 0x0000760403037816 */ /* 0x000fe20000000028 */
[----:B------:R-:W-:Y:S01]  /*6860*/  BSSY B0, `(.L_x_28247) ;  /* 0x00000a1000007945 */ /* 0x000fe20003800000 */
[----:B------:R-:W-:-:S02]  /*6870*/  PRMT R39, R0, 0x7604, R39 ;  /* 0x0000760400277816 */ /* 0x000fc40000000027 */
[----:B------:R-:W-:Y:S02]  /*6880*/  SHF.L.U32 R25, R25, 0x10, RZ ;  /* 0x0000001019197819 */ /* 0x000fe400000006ff */
[----:B------:R-:W-:Y:S02]  /*6890*/  LOP3.LUT R6, R3, 0xffff, RZ, 0xc0, !PT ;  /* 0x0000ffff03067812 */ /* 0x000fe400078ec0ff */
[----:B------:R-:W-:Y:S02]  /*68a0*/  LOP3.LUT R0, R11, 0x1f, RZ, 0xc0, !PT ;  /* 0x0000001f0b007812 */ /* 0x000fe400078ec0ff */
[----:B------:R-:W-:Y:S02]  /*68b0*/  IADD3 R3, R16, -0x1, RZ ;  /* 0xffffffff10037810 */ /* 0x000fe40007ffe0ff */
[----:B------:R-:W-:Y:S01]  /*68c0*/  LOP3.LUT R20, R6, 0xff0000, R25, 0xf8, !PT ;  /* 0x00ff000006147812 */ /* 0x000fe200078ef819 */
[----:B-1----:R-:W-:Y:S01]  /*68d0*/  ULEA UR4, UR5, UR4, 0x18 ;  /* 0x0000000405047291 */ /* 0x002fe2000f8ec03f */
[----:B------:R-:W-:Y:S01]  /*68e0*/  LOP3.LUT R6, R7, 0xffffffe0, R0, 0xe2, !PT ;  /* 0xffffffe007067812 */ /* 0x000fe200078ee200 */
[----:B------:R-:W-:Y:S01]  /*68f0*/  USHF.L.U32 UR5, UR6, 0x1, URZ ;  /* 0x0000000106057899 */ /* 0x000fe2000800063f */
[----:B------:R-:W-:-:S02]  /*6900*/  LOP3.LUT R7, R16, 0x1f, RZ, 0xc0, !PT ;  /* 0x0000001f10077812 */ /* 0x000fc400078ec0ff */
[----:B------:R-:W-:Y:S01]  /*6910*/  LOP3.LUT R3, R3, 0x1f, RZ, 0xc0, !PT ;  /* 0x0000001f03037812 */ /* 0x000fe200078ec0ff */
[C---:B------:R-:W-:Y:S01]  /*6920*/  IMAD R57, R6.reuse, 0x21, R57 ;  /* 0x0000002106397824 */ /* 0x040fe200078e0239 */
[----:B------:R-:W-:Y:S01]  /*6930*/  LOP3.LUT R23, R23, 0xffff, RZ, 0xc0, !PT ;  /* 0x0000ffff17177812 */ /* 0x000fe200078ec0ff */
[C---:B------:R-:W-:Y:S01]  /*6940*/  IMAD R7, R6.reuse, 0x21, R7 ;  /* 0x0000002106077824 */ /* 0x040fe200078e0207 */
[----:B------:R-:W-:Y:S01]  /*6950*/  FMNMX R26, |R49|, R38, !PT ;  /* 0x00000026311a7209 */ /* 0x000fe20007800200 */
[C---:B------:R-:W-:Y:S01]  /*6960*/  IMAD R3, R6.reuse, 0x21, R3 ;  /* 0x0000002106037824 */ /* 0x040fe200078e0203 */
[----:B------:R-:W-:Y:S01]  /*6970*/  LEA R30, R23, R20, 0x18 ;  /* 0x00000014171e7211 */ /* 0x000fe200078ec0ff */
[----:B------:R-:W-:Y:S01]  /*6980*/  IMAD R21, R6, 0x21, R17 ;  /* 0x0000002106157824 */ /* 0x000fe200078e0211 */
[----:B------:R-:W-:Y:S02]  /*6990*/  LEA R7, R7, UR4, 0x2 ;  /* 0x0000000407077c11 */ /* 0x000fe4000f8e10ff */
[----:B------:R-:W-:-:S02]  /*69a0*/  LOP3.LUT R22, R43, 0xffff, RZ, 0xc0, !PT ;  /* 0x0000ffff2b167812 */ /* 0x000fc400078ec0ff */
[----:B------:R-:W-:Y:S01]  /*69b0*/  LEA R20, R3, UR4, 0x2 ;  /* 0x0000000403147c11 */ /* 0x000fe2000f8e10ff */
[----:B------:R-:W-:Y:S01]  /*69c0*/  STS [R7], R9 ;  /* 0x0000000907007388 */ /* 0x000fe20000000800 */
[----:B------:R-:W-:Y:S02]  /*69d0*/  SHF.L.U32 R24, R24, 0x10, RZ ;  /* 0x0000001018187819 */ /* 0x000fe400000006ff */
[----:B------:R-:W-:Y:S01]  /*69e0*/  LOP3.LUT R39, R39, 0xffff, RZ, 0xc0, !PT ;  /* 0x0000ffff27277812 */ /* 0x000fe200078ec0ff */
[----:B------:R0:W-:Y:S01]  /*69f0*/  STS [R20], R15 ;  /* 0x0000000f14007388 */ /* 0x0001e20000000800 */
[----:B------:R-:W-:Y:S02]  /*6a00*/  FMNMX R26, |R53|, R26, !PT ;  /* 0x0000001a351a7209 */ /* 0x000fe40007800200 */
[----:B------:R-:W-:Y:S02]  /*6a10*/  LOP3.LUT R3, R28, 0xffff, RZ, 0xc0, !PT ;  /* 0x0000ffff1c037812 */ /* 0x000fe400078ec0ff */
[----:B------:R-:W-:-:S02]  /*6a20*/  LOP3.LUT R31, R8, 0xffff, RZ, 0xc0, !PT ;  /* 0x0000ffff081f7812 */ /* 0x000fc400078ec0ff */
[----:B------:R-:W-:Y:S02]  /*6a30*/  LEA R22, R22, R37, 0x18 ;  /* 0x0000002516167211 */ /* 0x000fe400078ec0ff */
[----:B------:R-:W-:Y:S01]  /*6a40*/  LEA R17, R57, UR4, 0x2 ;  /* 0x0000000439117c11 */ /* 0x000fe2000f8e10ff */
[----:B------:R-:W-:Y:S01]  /*6a50*/  IMAD R31, R31, 0x1000000, R12 ;  /* 0x010000001f1f7824 */ /* 0x000fe200078e020c */
[----:B------:R-:W-:Y:S02]  /*6a60*/  LEA R21, R21, UR4, 0x2 ;  /* 0x0000000415157c11 */ /* 0x000fe4000f8e10ff */
[----:B------:R-:W-:Y:S01]  /*6a70*/  LOP3.LUT R39, R39, 0xff0000, R24, 0xf8, !PT ;  /* 0x00ff000027277812 */ /* 0x000fe200078ef818 */
[----:B------:R1:W-:Y:S01]  /*6a80*/  STS [R17], R22 ;  /* 0x0000001611007388 */ /* 0x0003e20000000800 */
[----:B------:R-:W-:Y:S02]  /*6a90*/  LOP3.LUT R18, R18, 0xffff, RZ, 0xc0, !PT ;  /* 0x0000ffff12127812 */ /* 0x000fe400078ec0ff */
[----:B------:R-:W-:Y:S01]  /*6aa0*/  FMNMX R8, |R61|, R26, !PT ;  /* 0x0000001a3d087209 */ /* 0x000fe20007800200 */
[----:B------:R1:W-:Y:S01]  /*6ab0*/  STS [R21], R30 ;  /* 0x0000001e15007388 */ /* 0x0003e20000000800 */
[----:B------:R-:W-:-:S02]  /*6ac0*/  LEA R36, R3, R36, 0x18 ;  /* 0x0000002403247211 */ /* 0x000fc400078ec0ff */
[----:B0-----:R-:W-:Y:S01]  /*6ad0*/  SEL R15, R32, 0xffffffdf, P2 ;  /* 0xffffffdf200f7807 */ /* 0x001fe20001000000 */
[----:B------:R-:W-:Y:S01]  /*6ae0*/  BAR.SYNC.DEFER_BLOCKING 0x0 ;  /* 0x0000000000007b1d */ /* 0x000fe20000010000 */
[----:B------:R-:W-:Y:S02]  /*6af0*/  LEA R3, P0, R58, UR12, 0x5 ;  /* 0x0000000c3a037c11 */ /* 0x000fe4000f8028ff */
[----:B------:R-:W-:Y:S02]  /*6b00*/  LEA R12, R18, R39, 0x18 ;  /* 0x00000027120c7211 */ /* 0x000fe400078ec0ff */
[----:B------:R-:W-:Y:S02]  /*6b10*/  FMNMX R8, |R33|, R8, !PT ;  /* 0x0000000821087209 */ /* 0x000fe40007800200 */
[----:B------:R-:W-:Y:S02]  /*6b20*/  SHF.R.U32.HI R18, RZ, 0x2, R11 ;  /* 0x00000002ff127819 */ /* 0x000fe4000001160b */
[----:B------:R-:W-:-:S02]  /*6b30*/  LOP3.LUT R15, RZ, R15, RZ, 0x33, !PT ;  /* 0x0000000fff0f7212 */ /* 0x000fc400078e33ff */
[----:B------:R-:W-:Y:S02]  /*6b40*/  LEA.HI.X R19, R58, UR13, R19, 0x5, P0 ;  /* 0x0000000d3a137c11 */ /* 0x000fe400080f2c13 */
[----:B------:R-:W-:Y:S02]  /*6b50*/  FMNMX R29, |R29|, R8, !PT ;  /* 0x000000081d1d7209 */ /* 0x000fe40007800200 */
        /* <DEDUP_REMOVED lines=13> */
[----:B------:R-:W-:Y:S02]  /*6c30*/  MOV R32, R16 ;  /* 0x0000001000207202 */ /* 0x000fe40000000f00 */
[----:B------:R-:W-:-:S03]  /*6c40*/  MOV R35, R2 ;  /* 0x0000000200237202 */ /* 0x000fc60000000f00 */
[----:B------:R-:W-:Y:S05]  /*6c50*/  @!P1 BRA `(.L_x_28250) ;  /* 0x0000000000dc9947 */ /* 0x000fea0003800000 */
[----:B------:R-:W-:Y:S01]  /*6c60*/  MOV R32, R16 ;  /* 0x0000001000207202 */ /* 0x000fe20000000f00 */
[----:B------:R-:W-:Y:S01]  /*6c70*/  IMAD.MOV.U32 R33, RZ, RZ, RZ ;  /* 0x000000ffff217224 */ /* 0x000fe200078e00ff */
[----:B------:R-:W-:Y:S02]  /*6c80*/  IADD3 R30, R15, -R28, RZ ;  /* 0x8000001c0f1e7210 */ /* 0x000fe40007ffe0ff */
[----:B------:R-:W-:-:S07]  /*6c90*/  MOV R35, R2 ;  /* 0x0000000200237202 */ /* 0x000fce0000000f00 */
.L_x_28251:
[----:B0-----:R-:W-:Y:S01]  /*6ca0*/  LOP3.LUT R24, R32, 0x1f, RZ, 0xc0, !PT ;  /* 0x0000001f20187812 */ /* 0x001fe200078ec0ff */
[----:B------:R-:W-:Y:S01]  /*6cb0*/  IMAD R22, R6, 0x21, R35 ;  /* 0x0000002106167824 */ /* 0x000fe200078e0223 */
[----:B------:R-:W-:Y:S02]  /*6cc0*/  IADD3 R8, R32, -0x1, RZ ;  /* 0xffffffff20087810 */ /* 0x000fe40007ffe0ff */
[----:B------:R-:W-:Y:S02]  /*6cd0*/  ISETP.GE.U32.AND P1, PT, R24, R5, PT ;  /* 0x000000051800720c */ /* 0x000fe40003f26070 */
[C---:B------:R-:W-:Y:S01]  /*6ce0*/  IADD3 R9, R32.reuse, 0x1d, RZ ;  /* 0x0000001d20097810 */ /* 0x040fe20007ffe0ff */
[----:B------:R-:W-:Y:S01]  /*6cf0*/  VIADD R32, R32, 0x1e ;  /* 0x0000001e20207836 */ /* 0x000fe20000000000 */
[----:B------:R-:W-:Y:S02]  /*6d00*/  LOP3.LUT R25, R8, 0x1f, RZ, 0xc0, !PT ;  /* 0x0000001f08197812 */ /* 0x000fe400078ec0ff */
[----:B------:R-:W-:-:S02]  /*6d10*/  LOP3.LUT R40, R9, 0x1f, RZ, 0xc0, !PT ;  /* 0x0000001f09287812 */ /* 0x000fc400078ec0ff */
[-C--:B------:R-:W-:Y:S02]  /*6d20*/  ISETP.GE.U32.AND P2, PT, R25, R5.reuse, PT ;  /* 0x000000051900720c */ /* 0x080fe40003f46070 */
[----:B------:R-:W-:Y:S02]  /*6d30*/  LOP3.LUT R32, R32, 0x1f, RZ, 0xc0, !PT ;  /* 0x0000001f20207812 */ /* 0x000fe400078ec0ff */
[----:B------:R-:W-:Y:S02]  /*6d40*/  LEA R27, R22, UR4, 0x2 ;  /* 0x00000004161b7c11 */ /* 0x000fe4000f8e10ff */
[----:B------:R-:W-:Y:S02]  /*6d50*/  @!P1 IADD3 R24, P4, R24, R34, RZ ;  /* 0x0000002218189210 */ /* 0x000fe40007f9e0ff */
[----:B------:R-:W-:Y:S01]  /*6d60*/  ISETP.GE.U32.AND P5, PT, R32, R5, PT ;  /* 0x000000052000720c */ /* 0x000fe20003fa6070 */
[----:B------:R-:W0:Y:S01]  /*6d70*/  @!P1 LDS R37, [R27] ;  /* 0x000000001b259984 */ /* 0x000e220000000800 */
[----:B------:R-:W-:-:S02]  /*6d80*/  @!P1 IADD3.X R23, RZ, R38, RZ, P4, !PT ;  /* 0x00000026ff179210 */ /* 0x000fc400027fe4ff */
[----:B------:R-:W-:Y:S01]  /*6d90*/  @!P1 LEA R8, P4, R24, R3, 0x2 ;  /* 0x0000000318089211 */ /* 0x000fe200078810ff */
        /* <DEDUP_REMOVED lines=9> */
[C---:B------:R-:W-:Y:S02]  /*6e30*/  @!P2 LEA R22, P6, R24.reuse, R3, 0x2 ;  /* 0x000000031816a211 */ /* 0x040fe400078c10ff */
[----:B------:R-:W-:Y:S01]  /*6e40*/  IADD3 R33, R33, 0x4, RZ ;  /* 0x0000000421217810 */ /* 0x000fe20007ffe0ff */
[----:B------:R3:W4:Y:S01]  /*6e50*/  @!P4 LDS R43, [R27+0xc] ;  /* 0x00000c001b2bc984 */ /* 0x0007220000000800 */
[----:B------:R-:W-:Y:S02]  /*6e60*/  @!P2 LEA.HI.X R23, R24, R19, R23, 0x2, P6 ;  /* 0x000000131817a211 */ /* 0x000fe400030f1417 */
[----:B------:R-:W-:-:S02]  /*6e70*/  IADD3 R34, P6, R34, UR5, RZ ;  /* 0x0000000522227c10 */ /* 0x000fc4000ffde0ff */
[----:B------:R-:W-:Y:S02]  /*6e80*/  IADD3 R35, R2, R33, RZ ;  /* 0x0000002102237210 */ /* 0x000fe40007ffe0ff */
        /* <DEDUP_REMOVED lines=9> */
[----:B------:R-:W-:Y:S02]  /*6f20*/  IADD3.X R38, R38, UR10, RZ, P6, !PT ;  /* 0x0000000a26267c10 */ /* 0x000fe4000b7fe4ff */
[----:B------:R-:W-:Y:S02]  /*6f30*/  @!P4 IADD3 R32, P6, R40, R34, RZ ;  /* 0x000000222820c210 */ /* 0x000fe40007fde0ff */
[----:B------:R-:W-:Y:S01]  /*6f40*/  IADD3 R34, P1, R34, UR5, RZ ;  /* 0x0000000522227c10 */ /* 0x000fe2000ff3e0ff */
[----:B--2---:R0:W-:Y:S02]  /*6f50*/  @!P5 STG.E desc[UR8][R24.64], R41 ;  /* 0x000000291800d986 */ /* 0x0041e4000c101908 */
[----:B---3--:R-:W-:Y:S01]  /*6f60*/  @!P4 IMAD.X R27, RZ, RZ, R38, P6 ;  /* 0x000000ffff1bc224 */ /* 0x008fe200030e0626 */
[----:B------:R-:W-:Y:S02]  /*6f70*/  @!P4 LEA R26, P6, R32, R3, 0x2 ;  /* 0x00000003201ac211 */ /* 0x000fe400078c10ff */
[----:B------:R-:W-:-:S02]  /*6f80*/  IADD3.X R38, R38, UR10, RZ, P1, !PT ;  /* 0x0000000a26267c10 */ /* 0x000fc40008ffe4ff */
[----:B------:R-:W-:Y:S01]  /*6f90*/  @!P4 LEA.HI.X R27, R32, R19, R27, 0x2, P6 ;  /* 0x00000013201bc211 */ /* 0x000fe200030f141b */
[----:B------:R-:W-:-:S04]  /*6fa0*/  VIADD R32, R40, 0x1f ;  /* 0x0000001f28207836 */ /* 0x000fc80000000000 */
[----:B----4-:R0:W-:Y:S01]  /*6fb0*/  @!P4 STG.E desc[UR8][R26.64], R43 ;  /* 0x0000002b1a00c986 */ /* 0x0101e2000c101908 */
[----:B------:R-:W-:Y:S05]  /*6fc0*/  @P2 BRA `(.L_x_28251) ;  /* 0xfffffffc00342947 */ /* 0x000fea000383ffff */
.L_x_28250:
[----:B------:R-:W-:Y:S05]  /*6fd0*/  BSYNC B1 ;  /* 0x0000000000017941 */ /* 0x000fea0003800000 */
.L_x_28249:
        /* <DEDUP_REMOVED lines=15> */
.L_x_28253:
[----:B------:R-:W-:Y:S05]  /*70d0*/  BSYNC B1 ;  /* 0x0000000000017941 */ /* 0x000fea0003800000 */
.L_x_28252:
        /* <DEDUP_REMOVED lines=25> */
.L_x_28248:
[----:B------:R-:W-:Y:S05]  /*7270*/  BSYNC B0 ;  /* 0x0000000000007941 */ /* 0x000fea0003800000 */
.L_x_28247:
[----:B------:R-:W-:Y:S01]  /*7280*/  BAR.SYNC.DEFER_BLOCKING 0x0 ;  /* 0x0000000000007b1d */ /* 0x000fe20000010000 */
[----:B01----:R-:W-:-:S05]  /*7290*/  LOP3.LUT R8, R13, 0x1ffffffc, RZ, 0xc0, !PT ;  /* 0x1ffffffc0d087812 */ /* 0x003fca00078ec0ff */
        /* <DEDUP_REMOVED lines=11> */
[----:B0-----:R-:W-:Y:S01]  /*7350*/  IADD3.X R7, RZ, RZ, RZ, P0, !PT ;  /* 0x000000ffff077210 */ /* 0x001fe200007fe4ff */
[----:B------:R-:W-:-:S04]  /*7360*/  IMAD.WIDE.U32 R12, R18, UR6, RZ ;  /* 0x00000006120c7c25 */ /* 0x000fc8000f8e00ff */
[----:B------:R-:W-:-:S04]  /*7370*/  IMAD R7, R7, UR6, RZ ;  /* 0x0000000607077c24 */ /* 0x000fc8000f8e02ff */
[----:B------:R-:W-:Y:S01]  /*7380*/  IMAD R7, R18, UR7, R7 ;  /* 0x0000000712077c24 */ /* 0x000fe2000f8e0207 */
[----:B------:R-:W-:Y:S06]  /*7390*/  @P3 BRA `(.L_x_28255) ;  /* 0x0000000400bc3947 */ /* 0x000fec0003800000 */
[----:B------:R-:W-:Y:S01]  /*73a0*/  IADD3 R9, R15, -0x1, RZ ;  /* 0xffffffff0f097810 */ /* 0x000fe20007ffe0ff */
[----:B------:R-:W-:Y:S01]  /*73b0*/  IMAD.IADD R24, R13, 0x1, R7 ;  /* 0x000000010d187824 */ /* 0x000fe200078e0207 */
[----:B------:R-:W-:Y:S01]  /*73c0*/  BSSY B1, `(.L_x_28256) ;  /* 0x0000042000017945 */ /* 0x000fe20003800000 */
[----:B------:R-:W-:Y:S01]  /*73d0*/  HFMA2.MMA R7, -RZ, RZ, 0, 5.9604644775390625e-08 ;  /* 0x00000001ff077435 */ /* 0x000fe200000001ff */
[----:B------:R-:W-:Y:S02]  /*73e0*/  ISETP.GE.U32.AND P0, PT, R9, 0x3, PT ;  /* 0x000000030900780c */ /* 0x000fe40003f06070 */
[----:B------:R-:W-:Y:S02]  /*73f0*/  MOV R18, R12 ;  /* 0x0000000c00127202 */ /* 0x000fe40000000f00 */
[----:B------:R-:W-:Y:S02]  /*7400*/  LOP3.LUT R10, R15, 0x3, RZ, 0xc0, !PT ;  /* 0x000000030f0a7812 */ /* 0x000fe400078ec0ff */
[----:B------:R-:W-:-:S07]  /*7410*/  MOV R9, R2 ;  /* 0x0000000200097202 */ /* 0x000fce0000000f00 */
[----:B------:R-:W-:Y:S05]  /*7420*/  @!P0 BRA `(.L_x_28257) ;  /* 0x0000000000ec8947 */ /* 0x000fea0003800000 */
[----:B------:R-:W-:Y:S01]  /*7430*/  BSSY B2, `(.L_x_28258) ;  /* 0x0000039000027945 */ /* 0x000fe20003800000 */
[----:B------:R-:W-:Y:S01]  /*7440*/  IMAD.IADD R7, R15, 0x1, -R10 ;  /* 0x000000010f077824 */ /* 0x000fe200078e0a0a */
[----:B------:R-:W-:Y:S02]  /*7450*/  IADD3 R16, -R8, R11, RZ ;  /* 0x0000000b08107210 */ /* 0x000fe40007ffe1ff */
[----:B------:R-:W-:Y:S02]  /*7460*/  MOV R17, RZ ;  /* 0x000000ff00117202 */ /* 0x000fe40000000f00 */
[----:B------:R-:W-:-:S07]  /*7470*/  MOV R9, R2 ;  /* 0x0000000200097202 */ /* 0x000fce0000000f00 */
.L_x_28259:
[C---:B0-----:R-:W-:Y:S01]  /*7480*/  VIADD R12, R16.reuse, 0xffffffff ;  /* 0xffffffff100c7836 */ /* 0x041fe20000000000 */
[----:B------:R-:W-:Y:S01]  /*7490*/  LOP3.LUT R14, R16, 0x1f, RZ, 0xc0, !PT ;  /* 0x0000001f100e7812 */ /* 0x000fe200078ec0ff */
[----:B------:R-:W-:Y:S01]  /*74a0*/  IMAD R9, R6, 0x21, R9 ;  /* 0x0000002106097824 */ /* 0x000fe200078e0209 */
[C---:B------:R-:W-:Y:S01]  /*74b0*/  IADD3 R13, R16.reuse, 0x1d, RZ ;  /* 0x0000001d100d7810 */ /* 0x040fe20007ffe0ff */
[----:B------:R-:W-:Y:S01]  /*74c0*/  IMAD.MOV.U32 R26, RZ, RZ, R17 ;  /* 0x000000ffff1a7224 */ /* 0x000fe200078e0011 */
        /* <DEDUP_REMOVED lines=14> */
[----:B------:R-:W-:Y:S02]  /*75b0*/  @!P3 IADD3.X R9, RZ, R24, RZ, P4, !PT ;  /* 0x00000018ff09b210 */ /* 0x000fe400027fe4ff */
[----:B------:R-:W-:Y:S01]  /*75c0*/  IADD3.X R24, R24, UR10, RZ, P5, !PT ;  /* 0x0000000a18187c10 */ /* 0x000fe2000affe4ff */
[----:B------:R-:W2:Y:S01]  /*75d0*/  @!P1 LDS R31, [R20+0x8] ;  /* 0x00000800141f9984 */ /* 0x000ea20000000800 */
[C---:B------:R-:W-:Y:S02]  /*75e0*/  @!P3 LEA R12, P4, R14.reuse, R3, 0x2 ;  /* 0x000000030e0cb211 */ /* 0x040fe400078810ff */
[----:B------:R-:W-:Y:S01]  /*75f0*/  @!P2 IADD3 R16, P5, R15, R18, RZ ;  /* 0x000000120f10a210 */ /* 0x000fe20007fbe0ff */
[----:B------:R3:W4:Y:S01]  /*7600*/  @!P0 LDS R33, [R20+0xc] ;  /* 0x00000c0014218984 */ /* 0x0007220000000800 */
        /* <DEDUP_REMOVED lines=10> */
[----:B---3--:R-:W-:Y:S02]  /*76b0*/  @!P1 LEA R20, P4, R18, R3, 0x2 ;  /* 0x0000000312149211 */ /* 0x008fe400078810ff */
[----:B------:R-:W-:Y:S02]  /*76c0*/  @!P0 IADD3 R16, P5, R30, R24, RZ ;  /* 0x000000181e108210 */ /* 0x000fe40007fbe0ff */
[----:B------:R-:W-:Y:S02]  /*76d0*/  @!P1 LEA.HI.X R21, R18, R19, R21, 0x2, P4 ;  /* 0x0000001312159211 */ /* 0x000fe400020f1415 */
[----:B------:R-:W-:-:S02]  /*76e0*/  @!P0 IADD3.X R9, RZ, R28, RZ, P5, !PT ;  /* 0x0000001cff098210 */ /* 0x000fc40002ffe4ff */
[C---:B------:R-:W-:Y:S01]  /*76f0*/  @!P0 LEA R22, P5, R16.reuse, R3, 0x2 ;  /* 0x0000000310168211 */ /* 0x040fe200078a10ff */
[----:B0-----:R0:W-:Y:S01]  /*7700*/  @!P3 STG.E desc[UR8][R12.64], R25 ;  /* 0x000000190c00b986 */ /* 0x0011e2000c101908 */
[----:B------:R-:W-:Y:S02]  /*7710*/  IADD3 R17, R17, 0x4, RZ ;  /* 0x0000000411117810 */ /* 0x000fe40007ffe0ff */
[----:B------:R-:W-:Y:S01]  /*7720*/  @!P0 LEA.HI.X R23, R16, R19, R9, 0x2, P5 ;  /* 0x0000001310178211 */ /* 0x000fe200028f1409 */
[----:B-1----:R0:W-:Y:S01]  /*7730*/  @!P2 STG.E desc[UR8][R14.64], R27 ;  /* 0x0000001b0e00a986 */ /* 0x0021e2000c101908 */
[----:B------:R-:W-:Y:S02]  /*7740*/  IADD3 R16, R30, 0x1f, RZ ;  /* 0x0000001f1e107810 */ /* 0x000fe40007ffe0ff */
[----:B------:R-:W-:Y:S01]  /*7750*/  IADD3 R9, R2, R17, RZ ;  /* 0x0000001102097210 */ /* 0x000fe20007ffe0ff */
[----:B--2---:R0:W-:Y:S01]  /*7760*/  @!P1 STG.E desc[UR8][R20.64], R31 ;  /* 0x0000001f14009986 */ /* 0x0041e2000c101908 */
[----:B------:R-:W-:-:S03]  /*7770*/  ISETP.NE.AND P1, PT, R7, RZ, PT ;  /* 0x000000ff0700720c */ /* 0x000fc60003f25270 */
[----:B----4-:R0:W-:Y:S01]  /*7780*/  @!P0 STG.E desc[UR8][R22.64], R33 ;  /* 0x0000002116008986 */ /* 0x0101e2000c101908 */
[----:B------:R-:W-:-:S04]  /*7790*/  IADD3 R18, P0, R24, UR5, RZ ;  /* 0x0000000518127c10 */ /* 0x000fc8000ff1e0ff */
[----:B------:R-:W-:-:S05]  /*77a0*/  IADD3.X R24, R28, UR10, RZ, P0, !PT ;  /* 0x0000000a1c187c10 */ /* 0x000fca00087fe4ff */
[----:B------:R-:W-:Y:S05]  /*77b0*/  @P1 BRA `(.L_x_28259) ;  /* 0xfffffffc00301947 */ /* 0x000fea000383ffff */
[----:B------:R-:W-:Y:S05]  /*77c0*/  BSYNC B2 ;  /* 0x0000000000027941 */ /* 0x000fea0003800000 */
.L_x_28258:
[----:B------:R-:W-:-:S07]  /*77d0*/  VIADD R7, R26, 0x5 ;  /* 0x000000051a077836 */ /* 0x000fce0000000000 */
.L_x_28257:
[----:B------:R-:W-:Y:S05]  /*77e0*/  BSYNC B1 ;  /* 0x0000000000017941 */ /* 0x000fea0003800000 */
.L_x_28256:
[----:B------:R-:W-:-:S13]  /*77f0*/  ISETP.NE.AND P0, PT, R10, RZ, PT ;  /* 0x000000ff0a00720c */ /* 0x000fda0003f05270 */
[----:B------:R-:W-:Y:S05]  /*7800*/  @!P0 BRA `(.L_x_28255) ;  /* 0x0000000000a08947 */ /* 0x000fea0003800000 */
[----:B0-----:R-:W-:Y:S01]  /*7810*/  LOP3.LUT R12, R16, 0x1f, RZ, 0xc0, !PT ;  /* 0x0000001f100c7812 */ /* 0x001fe200078ec0ff */
        /* <DEDUP_REMOVED lines=14> */
.L_x_28261:
[----:B------:R-:W-:Y:S05]  /*7900*/  BSYNC B1 ;  /* 0x0000000000017941 */ /* 0x000fea0003800000 */
.L_x_28260:
[----:B------:R-:W-:Y:S01]  /*7910*/  IADD3.X R24, R24, UR10, RZ, P2, !PT ;  /* 0x0000000a18187c10 */ /* 0x000fe200097fe4ff */
[----:B------:R-:W-:Y:S06]  /*7920*/  @!P1 BRA `(.L_x_28255) ;  /* 0x0000000000589947 */ /* 0x000fec0003800000 */
[----:B------:R-:W-:Y:S01]  /*7930*/  IADD3 R2, R16, -0x1, RZ ;  /* 0xffffffff10027810 */ /* 0x000fe20007ffe0ff */
[----:B------:R-:W-:-:S03]  /*7940*/  IMAD R6, R6, 0x21, R15 ;  /* 0x0000002106067824 */ /* 0x000fc600078e020f */
[----:B------:R-:W-:Y:S02]  /*7950*/  LOP3.LUT R2, R2, 0x1f, RZ, 0xc0, !PT ;  /* 0x0000001f02027812 */ /* 0x000fe400078ec0ff */
[----:B0-----:R-:W-:Y:S02]  /*7960*/  LEA R12, R6, UR4, 0x2 ;  /* 0x00000004060c7c11 */ /* 0x001fe4000f8e10ff */
        /* <DEDUP_REMOVED lines=18> */
.L_x_28255:
[----:B------:R-:W-:Y:S05]  /*7a90*/  BSYNC B0 ;  /* 0x0000000000007941 */ /* 0x000fea0003800000 */
.L_x_28254:
[----:B------:R-:W-:Y:S01]  /*7aa0*/  ULDC.64 UR4, c[0x0][0x238] ;  /* 0x00008e0000047ab9 */ /* 0x000fe20000000a00 */
[----:B------:R-:W-:Y:S01]  /*7ab0*/  BAR.SYNC.DEFER_BLOCKING 0x0 ;  /* 0x0000000000007b1d */ /* 0x000fe20000010000 */
[----:B------:R-:W-:-:S04]  /*7ac0*/  ISETP.NE.U32.AND P0, PT, RZ, UR4, PT ;  /* 0x00000004ff007c0c */ /* 0x000fc8000bf05070 */
[----:B------:R-:W-:-:S13]  /*7ad0*/  ISETP.NE.AND.EX P0, PT, RZ, UR5, PT, P0 ;  /* 0x00000005ff007c0c */ /* 0x000fda000bf05300 */
[----:B------:R-:W-:Y:S05]  /*7ae0*/  @!P0 BRA `(.L_x_28262) ;  /* 0x0000000000b48947 */ /* 0x000fea0003800000 */
[----:B-1----:R-:W1:Y:S01]  /*7af0*/  SHFL.DOWN PT, R2, R29, 0x10, 0x1f ;  /* 0x0a001f001d027f89 */ /* 0x002e6200000e0000 */
[----:B------:R-:W-:Y:S01]  /*7b00*/  ISETP.NE.AND P0, PT, R0, RZ, PT ;  /* 0x000000ff0000720c */ /* 0x000fe20003f05270 */
[----:B------:R-:W-:Y:S01]  /*7b10*/  BSSY B0, `(.L_x_28263) ;  /* 0x0000024000007945 */ /* 0x000fe20003800000 */
[----:B0-----:R-:W-:Y:S01]  /*7b20*/  HFMA2.MMA R9, -RZ, RZ, 0, 0 ;  /* 0x00000000ff097435 */ /* 0x001fe200000001ff */
[----:B------:R-:W0:Y:S10]  /*7b30*/  S2R R11, SR_TID.X ;  /* 0x00000000000b7919 */ /* 0x000e340000002100 */
[----:B------:R-:W2:Y:S01]  /*7b40*/  @!P0 S2R R10, SR_CgaCtaId ;  /* 0x00000000000a8919 */ /* 0x000ea20000008800 */
[----:B------:R-:W-:-:S02]  /*7b50*/  @!P0 MOV R7, 0x400 ;  /* 0x0000040000078802 */ /* 0x000fc40000000f00 */
[----:B-1----:R-:W-:-:S05]  /*7b60*/  FMNMX R2, R29, R2, !PT ;  /* 0x000000021d027209 */ /* 0x002fca0007800000 */
[----:B------:R-:W1:Y:S01]  /*7b70*/  SHFL.DOWN PT, R3, R2, 0x8, 0x1f ;  /* 0x09001f0002037f89 */ /* 0x000e6200000e0000 */
[----:B--2---:R-:W-:-:S04]  /*7b80*/  @!P0 LEA R7, R10, R7, 0x18 ;  /* 0x000000070a078211 */ /* 0x004fc800078ec0ff */
[----:B------:R-:W-:Y:S02]  /*7b90*/  @!P0 IADD3 R7, R8, R7, RZ ;  /* 0x0000000708078210 */ /* 0x000fe40007ffe0ff */
[----:B-1----:R-:W-:Y:S02]  /*7ba0*/  FMNMX R3, R2, R3, !PT ;  /* 0x0000000302037209 */ /* 0x002fe40007800000 */
[----:B0-----:R-:W-:-:S03]  /*7bb0*/  SHF.R.U32.HI R2, RZ, 0x5, R11 ;  /* 0x00000005ff027819 */ /* 0x001fc6000001160b */
        /* <DEDUP_REMOVED lines=24> */
.L_x_28272:
[----:B-1----:R-:W-:-:S07]  /*7d40*/  FMNMX R9, R2, R9, !PT ;  /* 0x0000000902097209 */ /* 0x002fce0007800000 */
.L_x_28264:
[----:B------:R-:W-:Y:S05]  /*7d50*/  BSYNC B0 ;  /* 0x0000000000007941 */ /* 0x000fea0003800000 */
.L_x_28263:
[----:B------:R-:W-:Y:S01]  /*7d60*/  ISETP.NE.AND P0, PT, R11, RZ, PT ;  /* 0x000000ff0b00720c */ /* 0x000fe20003f05270 */
[----:B------:R-:W-:-:S12]  /*7d70*/  BSSY B0, `(.L_x_28262) ;  /* 0x0000004000007945 */ /* 0x000fd80003800000 */
[----:B------:R-:W-:Y:S05]  /*7d80*/  @P0 BRA `(.L_x_28266) ;  /* 0x0000000000080947 */ /* 0x000fea0003800000 */
[----:B0-----:R-:W0:Y:S02]  /*7d90*/  LDC.64 R2, c[0x0][0x238] ;  /* 0x00008e00ff027b82 */ /* 0x001e240000000a00 */
[----:B0-----:R1:W-:Y:S02]  /*7da0*/  REDG.E.MAX.S32.STRONG.GPU desc[UR8][R2.64], R9 ;  /* 0x000000090200798e */ /* 0x0013e4000d10e388 */
.L_x_28266:
[----:B------:R-:W-:Y:S05]  /*7db0*/  BSYNC B0 ;  /* 0x0000000000007941 */ /* 0x000fea0003800000 */
.L_x_28262:
        /* <DEDUP_REMOVED lines=10> */
[----:B------:R-:W-:-:S07]  /*7e60*/  MOV R8, 0x7e80 ;  /* 0x00007e8000087802 */ /* 0x000fce0000000f00 */
[----:B01----:R-:W-:Y:S05]  /*7e70*/  CALL.REL.NOINC `($__internal_571_$__cuda_sm20_rcp_rn_f32_slowpath) ;  /* 0x0000000400847944 */ /* 0x003fea0003c00000 */
[----:B------:R-:W-:Y:S01]  /*7e80*/  MOV R5, R0 ;  /* 0x0000000000057202 */ /* 0x000fe20000000f00 */
[----:B------:R-:W-:Y:S06]  /*7e90*/  BRA `(.L_x_28268) ;  /* 0x0000000000107947 */ /* 0x000fec0003800000 */
.L_x_28267:
[----:B-1----:R-:W1:Y:S02]  /*7ea0*/  MUFU.RCP R5, R4 ;  /* 0x0000000400057308 */ /* 0x002e640000001000 */
[----:B-1----:R-:W-:-:S04]  /*7eb0*/  FFMA R0, R5, R4, -1 ;  /* 0xbf80000005007423 */ /* 0x002fc80000000004 */
[----:B------:R-:W-:-:S04]  /*7ec0*/  FADD.FTZ R0, -R0, -RZ ;  /* 0x800000ff00007221 */ /* 0x000fc80000010100 */
[----:B------:R-:W-:-:S07]  /*7ed0*/  FFMA R5, R5, R0, R5 ;  /* 0x0000000005057223 */ /* 0x000fce0000000005 */
.L_x_28268:
[----:B0-----:R-:W0:Y:S02]  /*7ee0*/  LDC.64 R2, c[0x0][0x240] ;  /* 0x00009000ff027b82 */ /* 0x001e240000000a00 */
[----:B0-----:R-:W-:Y:S01]  /*7ef0*/  STG.E desc[UR8][R2.64], R5 ;  /* 0x0000000502007986 */ /* 0x001fe2000c101908 */
[----:B------:R-:W-:Y:S05]  /*7f00*/  EXIT ;  /* 0x000000000000794d */ /* 0x000fea0003800000 */
.L_x_28265:
[----:B------:R-:W-:Y:S01]  /*7f10*/  HFMA2.MMA R7, -RZ, RZ, 0, 1.847743988037109375e-06 ;  /* 0x0000001fff077435 */ /* 0x000fe200000001ff */
[----:B------:R-:W-:Y:S01]  /*7f20*/  IMAD.MOV.U32 R6, RZ, RZ, 0x4 ;  /* 0x00000004ff067424 */ /* 0x000fe200078e00ff */
[----:B------:R-:W-:-:S09]  /*7f30*/  MOV R5, 0xffffffff ;  /* 0xffffffff00057802 */ /* 0x000fd20000000f00 */
[----:B01----:R-:W-:Y:S05]  /*7f40*/  WARPSYNC.COLLECTIVE R5, `(.L_x_28269) ;  /* 0x0000000005087348 */ /* 0x003fea0003c00000 */
[----:B-1----:R1:W2:Y:S02]  /*7f50*/  SHFL.DOWN P0, R9, R0, R6, R7 ;  /* 0x0800000600097389 */ /* 0x0022a40000000007 */
[----:B012---:R-:W-:Y:S01]  /*7f60*/  ENDCOLLECTIVE ;  /* 0x000000000000791b */ /* 0x007fe20003800000 */
.L_x_28269:
[----:B------:R-:W-:Y:S01]  /*7f70*/  HFMA2.MMA R6, -RZ, RZ, 0, 1.1920928955078125e-07 ;  /* 0x00000002ff067435 */ /* 0x000fe200000001ff */
[----:B------:R-:W-:-:S04]  /*7f80*/  MOV R3, R9 ;  /* 0x0000000900037202 */ /* 0x000fc80000000f00 */
[----:B------:R-:W-:-:S05]  /*7f90*/  FMNMX R3, R3, R0, !PT ;  /* 0x0000000003037209 */ /* 0x000fca0007800000 */
[----:B------:R-:W-:-:S07]  /*7fa0*/  IMAD.MOV.U32 R0, RZ, RZ, R3 ;  /* 0x000000ffff007224 */ /* 0x000fce00078e0003 */
[----:B------:R-:W-:Y:S05]  /*7fb0*/  WARPSYNC.COLLECTIVE R5, `(.L_x_28270) ;  /* 0x0000000005087348 */ /* 0x000fea0003c00000 */
[----:B------:R0:W1:Y:S02]  /*7fc0*/  SHFL.DOWN P0, R9, R0, R6, R7 ;  /* 0x0800000600097389 */ /* 0x0000640000000007 */
[----:B01----:R-:W-:Y:S01]  /*7fd0*/  ENDCOLLECTIVE ;  /* 0x000000000000791b */ /* 0x003fe20003800000 */
.L_x_28270:
[----:B------:R-:W-:Y:S01]  /*7fe0*/  IMAD.MOV.U32 R6, RZ, RZ, 0x1 ;  /* 0x00000001ff067424 */ /* 0x000fe200078e00ff */
[----:B------:R-:W-:-:S04]  /*7ff0*/  MOV R2, R9 ;  /* 0x0000000900027202 */ /* 0x000fc80000000f00 */
[----:B------:R-:W-:-:S04]  /*8000*/  FMNMX R2, R3, R2, !PT ;  /* 0x0000000203027209 */ /* 0x000fc80007800000 */
[----:B------:R-:W-:-:S07]  /*8010*/  MOV R0, R2 ;  /* 0x0000000200007202 */ /* 0x000fce0000000f00 */
[----:B------:R-:W-:Y:S05]  /*8020*/  WARPSYNC.COLLECTIVE R5, `(.L_x_28271) ;  /* 0x0000000005087348 */ /* 0x000fea0003c00000 */
[----:B------:R0:W1:Y:S02]  /*8030*/  SHFL.DOWN P0, R9, R0, R6, R7 ;  /* 0x0800000600097389 */ /* 0x0000640000000007 */
[----:B01----:R-:W-:Y:S01]  /*8040*/  ENDCOLLECTIVE ;  /* 0x000000000000791b */ /* 0x003fe20003800000 */
.L_x_28271:
[----:B------:R-:W-:Y:S05]  /*8050*/  BRA `(.L_x_28272) ;  /* 0xfffffffc00387947 */ /* 0x000fea000383ffff */
        .weak           $__internal_570_$__cuda_sm20_div_u64
        .type           $__internal_570_$__cuda_sm20_div_u64,@function
        .size           $__internal_570_$__cuda_sm20_div_u64,($__internal_571_$__cuda_sm20_rcp_rn_f32_slowpath - $__internal_570_$__cuda_sm20_div_u64)
$__internal_570_$__cuda_sm20_div_u64:
        /* <DEDUP_REMOVED lines=66> */
[----:B------:R-:W-:Y:S06]  /*8480*/  RET.REL.NODEC R2 `(_ZN18transformer_engine6detail38cast_transpose_fused_kernel_notalignedILb0ELb1ELb0EfNS_16CTDBiasDActParamI13__nv_bfloat16S3_13__nv_fp8_e4m3fEELi2ELi4ENS_5EmptyEXadL_ZNS_5dgeluIffEET_T0_RKS6_EEEEvT3_mmm) ;  /* 0xffffff7802dc7950 */ /* 0x000fec0003c3ffff */
        .weak           $__internal_571_$__cuda_sm20_rcp_rn_f32_slowpath
        .type           $__internal_571_$__cuda_sm20_rcp_rn_f32_slowpath,@function
        .size           $__internal_571_$__cuda_sm20_rcp_rn_f32_slowpath,(.L_x_35056 - $__internal_571_$__cuda_sm20_rcp_rn_f32_slowpath)
$__internal_571_$__cuda_sm20_rcp_rn_f32_slowpath:
        /* <DEDUP_REMOVED lines=15> */
.L_x_28273:
        /* <DEDUP_REMOVED lines=26> */
[----:B------:R-:W-:Y:S02]  /*8720*/  SHF.R.U32.HI R3, RZ, R3, R2 ;  /* 0x00000003ff037219 */ /* 0x000fe40000011602 */
[----:B------:R-:W-:-:S04]  /*8730*/  IADD3 R0, -R0, RZ, RZ ;  /* 0x000000ff00007210 */ /* 0x000fc80007ffe1ff */
[----:B------:R-:W-:-:S13]  /*8740*/  ISETP.GE.AND P0, PT, R0, RZ, PT ;  /* 0x000000ff0000720c */ /* 0x000fda0003f06270 */
[----:B------:R-:W-:-:S05]  /*8750*/  @!P0 VIADD R3, R3, 0x1 ;  /* 0x0000000103038836 */ /* 0x000fca0000000000 */
[----:B------:R-:W-:-:S04]  /*8760*/  @!P1 SHF.L.U32 R3, R3, 0x1, RZ ;  /* 0x0000000103039819 */ /* 0x000fc800000006ff */
[----:B------:R-:W-:Y:S01]  /*8770*/  LOP3.LUT R0, R3, 0x80000000, R4, 0xf8, !PT ;  /* 0x8000000003007812 */ /* 0x000fe200078ef804 */
[----:B------:R-:W-:Y:S06]  /*8780*/  BRA `(.L_x_28274) ;  /* 0x0000000000047947 */ /* 0x000fec0003800000 */
.L_x_28275:
[----:B------:R0:W1:Y:S02]  /*8790*/  MUFU.RCP R0, R4 ;  /* 0x0000000400007308 */ /* 0x0000640000001000 */
.L_x_28274:
[----:B------:R-:W-:Y:S01]  /*87a0*/  HFMA2.MMA R3, -RZ, RZ, 0, 0 ;  /* 0x00000000ff037435 */ /* 0x000fe200000001ff */
[----:B------:R-:W-:-:S05]  /*87b0*/  MOV R2, R8 ;  /* 0x0000000800027202 */ /* 0x000fca0000000f00 */
[----:B0123--:R-:W-:Y:S05]  /*87c0*/  RET.REL.NODEC R2 `(_ZN18transformer_engine6detail38cast_transpose_fused_kernel_notalignedILb0ELb1ELb0EfNS_16CTDBiasDActParamI13__nv_bfloat16S3_13__nv_fp8_e4m3fEELi2ELi4ENS_5EmptyEXadL_ZNS_5dgeluIffEET_T0_RKS6_EEEEvT3_mmm) ;  /* 0xffffff78020c7950 */ /* 0x00ffea0003c3ffff */
.L_x_28276:
        /* <DEDUP_REMOVED lines=11> */
.L_x_35056:


//--------------------- .text._ZN18transformer_engine6detail38cast_transpose_fused_kernel_notalignedILb0ELb1ELb0EfNS_16CTDBiasDActParamI13__nv_bfloat16S3_13__nv_fp8_e5m2fEELi2ELi4ENS_5EmptyEXadL_ZNS_5dgeluIffEET_T0_RKS6_EEEEvT3_mmm --------------------------
	.section	.text._ZN18transformer_engine6detail38cast_transpose_fused_kernel_notalignedILb0ELb1ELb0EfNS_16CTDBiasDActParamI13__nv_bfloat16S3_13__nv_fp8_e5m2fEELi2ELi4ENS_5EmptyEXadL_ZNS_5dgeluIffEET_T0_RKS6_EEEEvT3_mmm,"ax",@progbits
	.align	128
        .global         _ZN18transformer_engine6detail38cast_transpose_fused_kernel_notalignedILb0ELb1ELb0EfNS_16CTDBiasDActParamI13__nv_bfloat16S3_13__nv_fp8_e5m2fEELi2ELi4ENS_5EmptyEXadL_ZNS_5dgeluIffEET_T0_RKS6_EEEEvT3_mmm
        .type           _ZN18transformer_engine6detail38cast_transpose_fused_kernel_notalignedILb0ELb1ELb0EfNS_16CTDBiasDActParamI13__nv_bfloat16S3_13__nv_fp8_e5m2fEELi2ELi4ENS_5EmptyEXadL_ZNS_5dgeluIffEET_T0_RKS6_EEEEvT3_mmm,@function
        .size           _ZN18transformer_engine6detail38cast_transpose_fused_kernel_notalignedILb0ELb1ELb0EfNS_16CTDBiasDActParamI13__nv_bfloat16S3_13__nv_fp8_e5m2fEELi2ELi4ENS_5EmptyEXadL_ZNS_5dgeluIffEET_T0_RKS6_EEEEvT3_mmm,(.L_x_35058 - _ZN18transformer_engine6detail38cast_transpose_fused_kernel_notalignedILb0ELb1ELb0EfNS_16CTDBiasDActParamI13__nv_bfloat16S3_13__nv_fp8_e5m2fEELi2ELi4ENS_5EmptyEXadL_ZNS_5dgeluIffEET_T0_RKS6_EEEEvT3_mmm)
        .other          _ZN18transformer_engine6detail38cast_transpose_fused_kernel_notalignedILb0ELb1ELb0EfNS_16CTDBiasDActParamI13__nv_bfloat16S3_13__nv_fp8_e5m2fEELi2ELi4ENS_5EmptyEXadL_ZNS_5dgeluIffEET_T0_RKS6_EEEEvT3_mmm,@"STO_CUDA_ENTRY STV_DEFAULT"
_ZN18transformer_engine6detail38cast_transpose_fused_kernel_notalignedILb0ELb1ELb0EfNS_16CTDBiasDActParamI13__nv_bfloat16S3_13__nv_fp8_e5m2fEELi2ELi4ENS_5EmptyEXadL_ZNS_5dgeluIffEET_T0_RKS6_EEEEvT3_mmm:
.text._ZN18transformer_engine6detail38cast_transpose_fused_kernel_notalignedILb0ELb1ELb0EfNS_16CTDBiasDActParamI13__nv_bfloat16S3_13__nv_fp8_e5m2fEELi2ELi4ENS_5EmptyEXadL_ZNS_5dgeluIffEET_T0_RKS6_EEEEvT3_mmm:
        /* <DEDUP_REMOVED lines=19> */
[----:B------:R-:W-:Y:S05]  /*0130*/  CALL.REL.NOINC `($__internal_572_$__cuda_sm20_div_u64) ;  /* 0x0000007c00c87944 */ /* 0x000fea0003c00000 */
        /* <DEDUP_REMOVED lines=9> */
.L_x_28277:
        /* <DEDUP_REMOVED lines=22> */
.L_x_28278:
        /* <DEDUP_REMOVED lines=424> */
[----:B------:R-:W-:Y:S02]  /*1db0*/  F2FP.SATFINITE.E5M2.F32.PACK_AB_MERGE_C R8, RZ, R8, RZ ;  /* 0x00000008ff08723e */ /* 0x000fe400048060ff */
[----:B------:R-:W-:Y:S02]  /*1dc0*/  F2FP.SATFINITE.E5M2.F32.PACK_AB_MERGE_C R27, RZ, R27, RZ ;  /* 0x0000001bff1b723e */ /* 0x000fe400048060ff */
[----:B------:R-:W-:Y:S02]  /*1dd0*/  @!P0 LEA R66, P2, R9, R6, 0x1 ;  /* 0x0000000609428211 */ /* 0x000fe400078408ff */
[----:B------:R-:W-:Y:S02]  /*1de0*/  F2FP.SATFINITE.E5M2.F32.PACK_AB_MERGE_C R56, RZ, R56, RZ ;  /* 0x00000038ff38723e */ /* 0x000fe400048060ff */
[----:B------:R-:W-:Y:S02]  /*1df0*/  F2FP.SATFINITE.E5M2.F32.PACK_AB_MERGE_C R45, RZ, R45, RZ ;  /* 0x0000002dff2d723e */ /* 0x000fe400048060ff */
        /* <DEDUP_REMOVED lines=14> */
[----:B------:R-:W-:Y:S02]  /*1ee0*/  F2FP.SATFINITE.E5M2.F32.PACK_AB_MERGE_C R18, RZ, R18, RZ ;  /* 0x00000012ff12723e */ /* 0x000fe400048060ff */
[----:B------:R-:W-:-:S02]  /*1ef0*/  F2FP.SATFINITE.E5M2.F32.PACK_AB_MERGE_C R9, RZ, R9, RZ ;  /* 0x00000009ff09723e */ /* 0x000fc400048060ff */
[----:B------:R-:W-:Y:S02]  /*1f00*/  F2FP.SATFINITE.E5M2.F32.PACK_AB_MERGE_C R10, RZ, R10, RZ ;  /* 0x0000000aff0a723e */ /* 0x000fe400048060ff */
[----:B------:R-:W-:Y:S01]  /*1f10*/  F2FP.SATFINITE.E5M2.F32.PACK_AB_MERGE_C R21, RZ, R21, RZ ;  /* 0x00000015ff15723e */ /* 0x000fe200048060ff */
        /* <DEDUP_REMOVED lines=9> */
.L_x_28280:
[----:B------:R-:W-:Y:S05]  /*1fb0*/  BSYNC B0 ;  /* 0x0000000000007941 */ /* 0x000fea0003800000 */
.L_x_28279:
        /* <DEDUP_REMOVED lines=9> */
.L_x_28282:
[----:B------:R-:W-:Y:S05]  /*2050*/  BSYNC B0 ;  /* 0x0000000000007941 */ /* 0x000fea0003800000 */
.L_x_28281:
        /* <DEDUP_REMOVED lines=321> */
[----:B------:R-:W-:Y:S01]  /*3470*/  F2FP.SATFINITE.E5M2.F32.PACK_AB_MERGE_C R14, RZ, R43, RZ ;  /* 0x0000002bff0e723e */ /* 0x000fe200048060ff */
        /* <DEDUP_REMOVED lines=17> */
[----:B------:R-:W-:Y:S02]  /*3590*/  F2FP.SATFINITE.E5M2.F32.PACK_AB_MERGE_C R51, RZ, R51, RZ ;  /* 0x00000033ff33723e */ /* 0x000fe400048060ff */
[----:B------:R-:W-:Y:S02]  /*35a0*/  F2FP.SATFINITE.E5M2.F32.PACK_AB_MERGE_C R38, RZ, R38, RZ ;  /* 0x00000026ff26723e */ /* 0x000fe400048060ff */
[----:B------:R-:W-:Y:S02]  /*35b0*/  F2FP.SATFINITE.E5M2.F32.PACK_AB_MERGE_C R35, RZ, R35, RZ ;  /* 0x00000023ff23723e */ /* 0x000fe400048060ff */
        /* <DEDUP_REMOVED lines=13> */
[----:B------:R-:W-:-:S02]  /*3690*/  F2FP.SATFINITE.E5M2.F32.PACK_AB_MERGE_C R49, RZ, R49, RZ ;  /* 0x00000031ff31723e */ /* 0x000fc400048060ff */
[----:B------:R-:W-:Y:S02]  /*36a0*/  F2FP.SATFINITE.E5M2.F32.PACK_AB_MERGE_C R8, RZ, R8, RZ ;  /* 0x00000008ff08723e */ /* 0x000fe400048060ff */
[----:B------:R-:W-:Y:S02]  /*36b0*/  F2FP.SATFINITE.E5M2.F32.PACK_AB_MERGE_C R45, RZ, R45, RZ ;  /* 0x0000002dff2d723e */ /* 0x000fe400048060ff */
[----:B------:R-:W-:Y:S01]  /*36c0*/  F2FP.SATFINITE.E5M2.F32.PACK_AB_MERGE_C R12, RZ, R12, RZ ;  /* 0x0000000cff0c723e */ /* 0x000fe200048060ff */
        /* <DEDUP_REMOVED lines=9> */
.L_x_28284:
[----:B------:R-:W-:Y:S05]  /*3760*/  BSYNC B0 ;  /* 0x0000000000007941 */ /* 0x000fea0003800000 */
.L_x_28283:
        /* <DEDUP_REMOVED lines=11> */
.L_x_28286:
[----:B------:R-:W-:Y:S05]  /*3820*/  BSYNC B0 ;  /* 0x0000000000007941 */ /* 0x000fea0003800000 */
.L_x_28285:
        /* <DEDUP_REMOVED lines=285> */
[----:B------:R-:W-:-:S02]  /*4a00*/  F2FP.SATFINITE.E5M2.F32.PACK_AB_MERGE_C R40, RZ, R40, RZ ;  /* 0x00000028ff28723e */ /* 0x000fc400048060ff */
[----:B------:R-:W-:Y:S02]  /*4a10*/  F2FP.SATFINITE.E5M2.F32.PACK_AB_MERGE_C R36, RZ, R36, RZ ;  /* 0x00000024ff24723e */ /* 0x000fe400048060ff */
        /* <DEDUP_REMOVED lines=10> */
[----:B------:R-:W-:Y:S01]  /*4ac0*/  F2FP.SATFINITE.E5M2.F32.PACK_AB_MERGE_C R45, RZ, R45, RZ ;  /* 0x0000002dff2d723e */ /* 0x000fe200048060ff */
[C---:B------:R-:W-:Y:S01]  /*4ad0*/  FFMA R46, R24.reuse, R39, 0.79788458347320556641 ;  /* 0x3f4c422a182e7423 */ /* 0x040fe20000000027 */
[----:B------:R-:W-:-:S02]  /*4ae0*/  FMUL R24, R24, 0.5 ;  /* 0x3f00000018187820 */ /* 0x000fc40000400000 */
[----:B------:R-:W-:Y:S01]  /*4af0*/  F2FP.SATFINITE.E5M2.F32.PACK_AB_MERGE_C R49, RZ, R49, RZ ;  /* 0x00000031ff31723e */ /* 0x000fe200048060ff */
        /* <DEDUP_REMOVED lines=353> */
[----:B------:R-:W-:Y:S01]  /*6110*/  F2FP.SATFINITE.E5M2.F32.PACK_AB_MERGE_C R35, RZ, R35, RZ ;  /* 0x00000023ff23723e */ /* 0x000fe200048060ff */
[----:B------:R-:W-:Y:S01]  /*6120*/  FMUL R28, R28, 0.5 ;  /* 0x3f0000001c1c7820 */ /* 0x000fe20000400000 */
[----:B------:R-:W-:-:S02]  /*6130*/  @!P1 LEA.HI.X R27, R27, R7, R50, 0x1, P4 ;  /* 0x000000071b1b9211 */ /* 0x000fc400020f0c32 */
[----:B------:R-:W-:Y:S02]  /*6140*/  LOP3.LUT R50, R38, 0xffff, RZ, 0xc0, !PT ;  /* 0x0000ffff26327812 */ /* 0x000fe400078ec0ff */
[----:B------:R-:W-:Y:S01]  /*6150*/  F2FP.SATFINITE.E5M2.F32.PACK_AB_MERGE_C R38, RZ, R53, RZ ;  /* 0x00000035ff26723e */ /* 0x000fe200048060ff */
        /* <DEDUP_REMOVED lines=38> */
.L_x_28288:
[----:B------:R-:W-:Y:S05]  /*63c0*/  BSYNC B0 ;  /* 0x0000000000007941 */ /* 0x000fea0003800000 */
.L_x_28287:
        /* <DEDUP_REMOVED lines=9> */
[----:B------:R-:W-:Y:S01]  /*6460*/  F2FP.SATFINITE.E5M2.F32.PACK_AB_MERGE_C R40, RZ, R40, RZ ;  /* 0x00000028ff28723e */ /* 0x000fe200048060ff */
[----:B------:R-:W-:Y:S01]  /*6470*/  BSSY B0, `(.L_x_28289) ;  /* 0x0000012000007945 */ /* 0x000fe20003800000 */
[----:B------:R-:W-:-:S02]  /*6480*/  F2FP.SATFINITE.E5M2.F32.PACK_AB_MERGE_C R39, RZ, R39, RZ ;  /* 0x00000027ff27723e */ /* 0x000fc400048060ff */
[----:B------:R-:W-:Y:S02]  /*6490*/  FMNMX R38, |R43|, R24, !PT ;  /* 0x000000182b267209 */ /* 0x000fe40007800200 */
[----:B------:R-:W-:Y:S02]  /*64a0*/  @!P1 LEA.HI.X R35, R20, R7, R21, 0x1, P5 ;  /* 0x0000000714239211 */ /* 0x000fe400028f0c15 */
[----:B------:R-:W-:Y:S02]  /*64b0*/  F2FP.SATFINITE.E5M2.F32.PACK_AB_MERGE_C R43, RZ, R55, RZ ;  /* 0x00000037ff2b723e */ /* 0x000fe400048060ff */
[----:B------:R-:W-:Y:S02]  /*64c0*/  F2FP.SATFINITE.E5M2.F32.PACK_AB_MERGE_C R42, RZ, R42, RZ ;  /* 0x0000002aff2a723e */ /* 0x000fe400048060ff */
[----:B------:R-:W-:Y:S02]  /*64d0*/  F2FP.SATFINITE.E5M2.F32.PACK_AB_MERGE_C R41, RZ, R41, RZ ;  /* 0x00000029ff29723e */ /* 0x000fe400048060ff */
[----:B------:R-:W-:-:S02]  /*64e0*/  @!P1 PRMT R45, R39, 0x7604, R40 ;  /* 0x00007604272d9816 */ /* 0x000fc40000000028 */
[----:B------:R-:W-:Y:S01]  /*64f0*/  F2FP.SATFINITE.E5M2.F32.PACK_AB_MERGE_C R28, RZ, R28, RZ ;  /* 0x0000001cff1c723e */ /* 0x000fe200048060ff */
        /* <DEDUP_REMOVED lines=9> */
.L_x_28290:
[----:B------:R-:W-:Y:S05]  /*6590*/  BSYNC B0 ;  /* 0x0000000000007941 */ /* 0x000fea0003800000 */
.L_x_28289:
[----:B0-----:R-:W-:Y:S01]  /*65a0*/  @!P1 PRMT R23, R41, 0x7604, R42 ;  /* 0x0000760429179816 */ /* 0x001fe2000000002a */
[----:B------:R0:W-:Y:S01]  /*65b0*/  @!P1 STG.E.U16 desc[UR8][R34.64], R45 ;  /* 0x0000002d22009986 */ /* 0x0001e2000c101508 */
[-C--:B------:R-:W-:Y:S01]  /*65c0*/  FMUL R25, R53, R4.reuse ;  /* 0x0000000435197220 */ /* 0x080fe20000400000 */
[-C--:B------:R-:W-:Y:S01]  /*65d0*/  FMUL R24, R61, R4.reuse ;  /* 0x000000043d187220 */ /* 0x080fe20000400000 */
[----:B------:R-:W-:Y:S01]  /*65e0*/  BSSY B0, `(.L_x_28291) ;  /* 0x000000f000007945 */ /* 0x000fe20003800000 */
[----:B------:R0:W-:Y:S01]  /*65f0*/  @!P1 STG.E.U16 desc[UR8][R26.64], R23 ;  /* 0x000000171a009986 */ /* 0x0001e2000c101508 */
[-C--:B------:R-:W-:Y:S01]  /*6600*/  FMUL R18, R33, R4.reuse ;  /* 0x0000000421127220 */ /* 0x080fe20000400000 */
[----:B------:R-:W-:Y:S01]  /*6610*/  F2FP.SATFINITE.E5M2.F32.PACK_AB_MERGE_C R25, RZ, R25, RZ ;  /* 0x00000019ff19723e */ /* 0x000fe200048060ff */
[----:B------:R-:W-:Y:S01]  /*6620*/  FMUL R44, R29, R4 ;  /* 0x000000041d2c7220 */ /* 0x000fe20000400000 */
[----:B------:R-:W-:Y:S01]  /*6630*/  F2FP.SATFINITE.E5M2.F32.PACK_AB_MERGE_C R24, RZ, R24, RZ ;  /* 0x00000018ff18723e */ /* 0x000fe200048060ff */
        /* <DEDUP_REMOVED lines=9> */
.L_x_28292:
[----:B------:R-:W-:Y:S05]  /*66d0*/  BSYNC B0 ;  /* 0x0000000000007941 */ /* 0x000fea0003800000 */
.L_x_28291:
[----:B------:R-:W-:Y:S01]  /*66e0*/  BSSY B0, `(.L_x_28293) ;  /* 0x000000b000007945 */ /* 0x000fe20003800000 */
[----:B01----:R-:W-:Y:S02]  /*66f0*/  F2FP.SATFINITE.E5M2.F32.PACK_AB_MERGE_C R23, RZ, R18, RZ ;  /* 0x00000012ff17723e */ /* 0x003fe400048060ff */
[----:B------:R-:W-:Y:S01]  /*6700*/  F2FP.SATFINITE.E5M2.F32.PACK_AB_MERGE_C R18, RZ, R44, RZ ;  /* 0x0000002cff12723e */ /* 0x000fe200048060ff */
        /* <DEDUP_REMOVED lines=8> */
.L_x_28294:
[----:B------:R-:W-:Y:S05]  /*6790*/  BSYNC B0 ;  /* 0x0000000000007941 */ /* 0x000fea0003800000 */
.L_x_28293:
        /* <DEDUP_REMOVED lines=80> */
.L_x_28299:
        /* <DEDUP_REMOVED lines=51> */
.L_x_28298:
[----:B------:R-:W-:Y:S05]  /*6fd0*/  BSYNC B1 ;  /* 0x0000000000017941 */ /* 0x000fea0003800000 */
.L_x_28297:
        /* <DEDUP_REMOVED lines=15> */
.L_x_28301:
[----:B------:R-:W-:Y:S05]  /*70d0*/  BSYNC B1 ;  /* 0x0000000000017941 */ /* 0x000fea0003800000 */
.L_x_28300:
        /* <DEDUP_REMOVED lines=25> */
.L_x_28296:
[----:B------:R-:W-:Y:S05]  /*7270*/  BSYNC B0 ;  /* 0x0000000000007941 */ /* 0x000fea0003800000 */
.L_x_28295:
        /* <DEDUP_REMOVED lines=32> */
.L_x_28307:
        /* <DEDUP_REMOVED lines=53> */
.L_x_28306:
[----:B------:R-:W-:-:S07]  /*77d0*/  VIADD R7, R26, 0x5 ;  /* 0x000000051a077836 */ /* 0x000fce0000000000 */
.L_x_28305:
[----:B------:R-:W-:Y:S05]  /*77e0*/  BSYNC B1 ;  /* 0x0000000000017941 */ /* 0x000fea0003800000 */
.L_x_28304:
        /* <DEDUP_REMOVED lines=17> */
.L_x_28309:
[----:B------:R-:W-:Y:S05]  /*7900*/  BSYNC B1 ;  /* 0x0000000000017941 */ /* 0x000fea0003800000 */
.L_x_28308:
        /* <DEDUP_REMOVED lines=24> */
.L_x_28303:
[----:B------:R-:W-:Y:S05]  /*7a90*/  BSYNC B0 ;  /* 0x0000000000007941 */ /* 0x000fea0003800000 */
.L_x_28302:
        /* <DEDUP_REMOVED lines=42> */
.L_x_28320:
[----:B-1----:R-:W-:-:S07]  /*7d40*/  FMNMX R9, R2, R9, !PT ;  /* 0x0000000902097209 */ /* 0x002fce0007800000 */
.L_x_28312:
[----:B------:R-:W-:Y:S05]  /*7d50*/  BSYNC B0 ;  /* 0x0000000000007941 */ /* 0x000fea0003800000 */
.L_x_28311:
[----:B------:R-:W-:Y:S01]  /*7d60*/  ISETP.NE.AND P0, PT, R11, RZ, PT ;  /* 0x000000ff0b00720c */ /* 0x000fe20003f05270 */
[----:B------:R-:W-:-:S12]  /*7d70*/  BSSY B0, `(.L_x_28310) ;  /* 0x0000004000007945 */ /* 0x000fd80003800000 */
[----:B------:R-:W-:Y:S05]  /*7d80*/  @P0 BRA `(.L_x_28314) ;  /* 0x0000000000080947 */ /* 0x000fea0003800000 */
[----:B0-----:R-:W0:Y:S02]  /*7d90*/  LDC.64 R2, c[0x0][0x238] ;  /* 0x00008e00ff027b82 */ /* 0x001e240000000a00 */
[----:B0-----:R1:W-:Y:S02]  /*7da0*/  REDG.E.MAX.S32.STRONG.GPU desc[UR8][R2.64], R9 ;  /* 0x000000090200798e */ /* 0x0013e4000d10e388 */
.L_x_28314:
[----:B------:R-:W-:Y:S05]  /*7db0*/  BSYNC B0 ;  /* 0x0000000000007941 */ /* 0x000fea0003800000 */
.L_x_28310:
        /* <DEDUP_REMOVED lines=11> */
[----:B01----:R-:W-:Y:S05]  /*7e70*/  CALL.REL.NOINC `($__internal_573_$__cuda_sm20_rcp_rn_f32_slowpath) ;  /* 0x0000000400847944 */ /* 0x003fea0003c00000 */
[----:B------:R-:W-:Y:S01]  /*7e80*/  MOV R5, R0 ;  /* 0x0000000000057202 */ /* 0x000fe20000000f00 */
[----:B------:R-:W-:Y:S06]  /*7e90*/  BRA `(.L_x_28316) ;  /* 0x0000000000107947 */ /* 0x000fec0003800000 */
.L_x_28315:
[----:B-1----:R-:W1:Y:S02]  /*7ea0*/  MUFU.RCP R5, R4 ;  /* 0x0000000400057308 */ /* 0x002e640000001000 */
[----:B-1----:R-:W-:-:S04]  /*7eb0*/  FFMA R0, R5, R4, -1 ;  /* 0xbf80000005007423 */ /* 0x002fc80000000004 */
[----:B------:R-:W-:-:S04]  /*7ec0*/  FADD.FTZ R0, -R0, -RZ ;  /* 0x800000ff00007221 */ /* 0x000fc80000010100 */
[----:B------:R-:W-:-:S07]  /*7ed0*/  FFMA R5, R5, R0, R5 ;  /* 0x0000000005057223 */ /* 0x000fce0000000005 */
.L_x_28316:
[----:B0-----:R-:W0:Y:S02]  /*7ee0*/  LDC.64 R2, c[0x0][0x240] ;  /* 0x00009000ff027b82 */ /* 0x001e240000000a00 */
[----:B0-----:R-:W-:Y:S01]  /*7ef0*/  STG.E desc[UR8][R2.64], R5 ;  /* 0x0000000502007986 */ /* 0x001fe2000c101908 */
[----:B------:R-:W-:Y:S05]  /*7f00*/  EXIT ;  /* 0x000000000000794d */ /* 0x000fea0003800000 */
.L_x_28313:
[----:B------:R-:W-:Y:S01]  /*7f10*/  HFMA2.MMA R7, -RZ, RZ, 0, 1.847743988037109375e-06 ;  /* 0x0000001fff077435 */ /* 0x000fe200000001ff */
[----:B------:R-:W-:Y:S01]  /*7f20*/  IMAD.MOV.U32 R6, RZ, RZ, 0x4 ;  /* 0x00000004ff067424 */ /* 0x000fe200078e00ff */
[----:B------:R-:W-:-:S09]  /*7f30*/  MOV R5, 0xffffffff ;  /* 0xffffffff00057802 */ /* 0x000fd20000000f00 */
[----:B01----:R-:W-:Y:S05]  /*7f40*/  WARPSYNC.COLLECTIVE R5, `(.L_x_28317) ;  /* 0x0000000005087348 */ /* 0x003fea0003c00000 */
[----:B-1----:R1:W2:Y:S02]  /*7f50*/  SHFL.DOWN P0, R9, R0, R6, R7 ;  /* 0x0800000600097389 */ /* 0x0022a40000000007 */
[----:B012---:R-:W-:Y:S01]  /*7f60*/  ENDCOLLECTIVE ;  /* 0x000000000000791b */ /* 0x007fe20003800000 */
.L_x_28317:
[----:B------:R-:W-:Y:S01]  /*7f70*/  HFMA2.MMA R6, -RZ, RZ, 0, 1.1920928955078125e-07 ;  /* 0x00000002ff067435 */ /* 0x000fe200000001ff */
[----:B------:R-:W-:-:S04]  /*7f80*/  MOV R3, R9 ;  /* 0x0000000900037202 */ /* 0x000fc80000000f00 */
[----:B------:R-:W-:-:S05]  /*7f90*/  FMNMX R3, R3, R0, !PT ;  /* 0x0000000003037209 */ /* 0x000fca0007800000 */
[----:B------:R-:W-:-:S07]  /*7fa0*/  IMAD.MOV.U32 R0, RZ, RZ, R3 ;  /* 0x000000ffff007224 */ /* 0x000fce00078e0003 */
[----:B------:R-:W-:Y:S05]  /*7fb0*/  WARPSYNC.COLLECTIVE R5, `(.L_x_28318) ;  /* 0x0000000005087348 */ /* 0x000fea0003c00000 */
[----:B------:R0:W1:Y:S02]  /*7fc0*/  SHFL.DOWN P0, R9, R0, R6, R7 ;  /* 0x0800000600097389 */ /* 0x0000640000000007 */
[----:B01----:R-:W-:Y:S01]  /*7fd0*/  ENDCOLLECTIVE ;  /* 0x000000000000791b */ /* 0x003fe20003800000 */
.L_x_28318:
[----:B------:R-:W-:Y:S01]  /*7fe0*/  IMAD.MOV.U32 R6, RZ, RZ, 0x1 ;  /* 0x00000001ff067424 */ /* 0x000fe200078e00ff */
[----:B------:R-:W-:-:S04]  /*7ff0*/  MOV R2, R9 ;  /* 0x0000000900027202 */ /* 0x000fc80000000f00 */
[----:B------:R-:W-:-:S04]  /*8000*/  FMNMX R2, R3, R2, !PT ;  /* 0x0000000203027209 */ /* 0x000fc80007800000 */
[----:B------:R-:W-:-:S07]  /*8010*/  MOV R0, R2 ;  /* 0x0000000200007202 */ /* 0x000fce0000000f00 */
[----:B------:R-:W-:Y:S05]  /*8020*/  WARPSYNC.COLLECTIVE R5, `(.L_x_28319) ;  /* 0x0000000005087348 */ /* 0x000fea0003c00000 */
[----:B------:R0:W1:Y:S02]  /*8030*/  SHFL.DOWN P0, R9, R0, R6, R7 ;  /* 0x0800000600097389 */ /* 0x0000640000000007 */
[----:B01----:R-:W-:Y:S01]  /*8040*/  ENDCOLLECTIVE ;  /* 0x000000000000791b */ /* 0x003fe20003800000 */
.L_x_28319:
[----:B------:R-:W-:Y:S05]  /*8050*/  BRA `(.L_x_28320) ;  /* 0xfffffffc00387947 */ /* 0x000fea000383ffff */
        .weak           $__internal_572_$__cuda_sm20_div_u64
        .type           $__internal_572_$__cuda_sm20_div_u64,@function
        .size           $__internal_572_$__cuda_sm20_div_u64,($__internal_573_$__cuda_sm20_rcp_rn_f32_slowpath - $__internal_572_$__cuda_sm20_div_u64)
$__internal_572_$__cuda_sm20_div_u64:
        /* <DEDUP_REMOVED lines=66> */
[----:B------:R-:W-:Y:S06]  /*8480*/  RET.REL.NODEC R2 `(_ZN18transformer_engine6detail38cast_transpose_fused_kernel_notalignedILb0ELb1ELb0EfNS_16CTDBiasDActParamI13__nv_bfloat16S3_13__nv_fp8_e5m2fEELi2ELi4ENS_5EmptyEXadL_ZNS_5dgeluIffEET_T0_RKS6_EEEEvT3_mmm) ;  /* 0xffffff7802dc7950 */ /* 0x000fec0003c3ffff */
        .weak           $__internal_573_$__cuda_sm20_rcp_rn_f32_slowpath
        .type           $__internal_573_$__cuda_sm20_rcp_rn_f32_slowpath,@function
        .size           $__internal_573_$__cuda_sm20_rcp_rn_f32_slowpath,(.L_x_35058 - $__internal_573_$__cuda_sm20_rcp_rn_f32_slowpath)
$__internal_573_$__cuda_sm20_rcp_rn_f32_slowpath:
        /* <DEDUP_REMOVED lines=15> */
.L_x_28321:
        /* <DEDUP_REMOVED lines=33> */
.L_x_28323:
[----:B------:R0:W1:Y:S02]  /*8790*/  MUFU.RCP R0, R4 ;  /* 0x0000000400007308 */ /* 0x0000640000001000 */
.L_x_28322:
[----:B------:R-:W-:Y:S01]  /*87a0*/  HFMA2.MMA R3, -RZ, RZ, 0, 0 ;  /* 0x00000000ff037435 */ /* 0x000fe200000001ff */
[----:B------:R-:W-:-:S05]  /*87b0*/  MOV R2, R8 ;  /* 0x0000000800027202 */ /* 0x000fca0000000f00 */
[----:B0123--:R-:W-:Y:S05]  /*87c0*/  RET.REL.NODEC R2 `(_ZN18transformer_engine6detail38cast_transpose_fused_kernel_notalignedILb0ELb1ELb0EfNS_16CTDBiasDActParamI13__nv_bfloat16S3_13__nv_fp8_e5m2fEELi2ELi4ENS_5EmptyEXadL_ZNS_5dgeluIffEET_T0_RKS6_EEEEvT3_mmm) ;  /* 0xffffff78020c7950 */ /* 0x00ffea0003c3ffff */
.L_x_28324:
        /* <DEDUP_REMOVED lines=11> */
.L_x_35058:


//--------------------- .text._ZN18transformer_engine6detail38cast_transpose_fused_kernel_notalignedILb0ELb1ELb0EfNS_16CTDBiasDActParamI13__nv_bfloat16S3_S3_fEELi2ELi2ENS_5EmptyEXadL_ZNS_5dgeluIffEET_T0_RKS5_EEEEvT3_mmm --------------------------
	.section	.text._ZN18transformer_engine6detail38cast_transpose_fused_kernel_notalignedILb0ELb1ELb0EfNS_16CTDBiasDActParamI13__nv_bfloat16S3_S3_fEELi2ELi2ENS_5EmptyEXadL_ZNS_5dgeluIffEET_T0_RKS5_EEEEvT3_mmm,"ax",@progbits
	.align	128
        .global         _ZN18transformer_engine6detail38cast_transpose_fused_kernel_notalignedILb0ELb1ELb0EfNS_16CTDBiasDActParamI13__nv_bfloat16S3_S3_fEELi2ELi2ENS_5EmptyEXadL_ZNS_5dgeluIffEET_T0_RKS5_EEEEvT3_mmm
        .type           _ZN18transformer_engine6detail38cast_transpose_fused_kernel_notalignedILb0ELb1ELb0EfNS_16CTDBiasDActParamI13__nv_bfloat16S3_S3_fEELi2ELi2ENS_5EmptyEXadL_ZNS_5dgeluIffEET_T0_RKS5_EEEEvT3_mmm,@function
        .size           _ZN18transformer_engine6detail38cast_transpose_fused_kernel_notalignedILb0ELb1ELb0EfNS_16CTDBiasDActParamI13__nv_bfloat16S3_S3_fEELi2ELi2ENS_5EmptyEXadL_ZNS_5dgeluIffEET_T0_RKS5_EEEEvT3_mmm,(.L_x_35060 - _ZN18transformer_engine6detail38cast_transpose_fused_kernel_notalignedILb0ELb1ELb0EfNS_16CTDBiasDActParamI13__nv_bfloat16S3_S3_fEELi2ELi2ENS_5EmptyEXadL_ZNS_5dgeluIffEET_T0_RKS5_EEEEvT3_mmm)
        .other          _ZN18transformer_engine6detail38cast_transpose_fused_kernel_notalignedILb0ELb1ELb0EfNS_16CTDBiasDActParamI13__nv_bfloat16S3_S3_fEELi2ELi2ENS_5EmptyEXadL_ZNS_5dgeluIffEET_T0_RKS5_EEEEvT3_mmm,@"STO_CUDA_ENTRY STV_DEFAULT"
_ZN18transformer_engine6detail38cast_transpose_fused_kernel_notalignedILb0ELb1ELb0EfNS_16CTDBiasDActParamI13__nv_bfloat16S3_S3_fEELi2ELi2ENS_5EmptyEXadL_ZNS_5dgeluIffEET_T0_RKS5_EEEEvT3_mmm:
.text._ZN18transformer_engine6detail38cast_transpose_fused_kernel_notalignedILb0ELb1ELb0EfNS_16CTDBiasDActParamI13__nv_bfloat16S3_S3_fEELi2ELi2ENS_5EmptyEXadL_ZNS_5dgeluIffEET_T0_RKS5_EEEEvT3_mmm:
        /* <DEDUP_REMOVED lines=20> */
[----:B------:R-:W-:Y:S05]  /*0140*/  CALL.REL.NOINC `($__internal_574_$__cuda_sm20_div_u64) ;  /* 0x0000004800f87944 */ /* 0x000fea0003c00000 */
[----:B------:R-:W-:Y:S01]  /*0150*/  IADD3 R37, P0, RZ, -R44, RZ ;  /* 0x8000002cff257210 */ /* 0x000fe20007f1e0ff */
[----:B------:R-:W-:-:S03]  /*0160*/  IMAD.MOV.U32 R23, RZ, RZ, RZ ;  /* 0x000000ffff177224 */ /* 0x000fc600078e00ff */
[----:B------:R-:W-:Y:S01]  /*0170*/  IADD3.X R2, RZ, ~R45, RZ, P0, !PT ;  /* 0x8000002dff027210 */ /* 0x000fe200007fe4ff */
[----:B------:R-:W-:-:S04]  /*0180*/  IMAD.WIDE.U32 R46, R37, UR8, R22 ;  /* 0x00000008252e7c25 */ /* 0x000fc8000f8e0016 */
[----:B------:R-:W-:-:S04]  /*0190*/  IMAD R2, R2, UR8, RZ ;  /* 0x0000000802027c24 */ /* 0x000fc8000f8e02ff */
[----:B------:R-:W-:-:S05]  /*01a0*/  IMAD R37, R37, UR9, R2 ;  /* 0x0000000925257c24 */ /* 0x000fca000f8e0202 */
[----:B------:R-:W-:Y:S01]  /*01b0*/  IADD3 R37, R47, R37, RZ ;  /* 0x000000252f257210 */ /* 0x000fe20007ffe0ff */
[----:B------:R-:W-:Y:S06]  /*01c0*/  BRA `(.L_x_28326) ;  /* 0x0000000000587947 */ /* 0x000fec0003800000 */
.L_x_28325:
[----:B------:R-:W0:Y:S01]  /*01d0*/  I2F.U32.RP R4, UR8 ;  /* 0x0000000800047d06 */ /* 0x000e220008209000 */
[----:B------:R-:W-:Y:S01]  /*01e0*/  ISETP.NE.U32.AND P2, PT, RZ, UR8, PT ;  /* 0x00000008ff007c0c */ /* 0x000fe2000bf45070 */
[----:B------:R-:W-:Y:S01]  /*01f0*/  HFMA2.MMA R45, -RZ, RZ, 0, 0 ;  /* 0x00000000ff2d7435 */ /* 0x000fe200000001ff */
[----:B------:R-:W-:-:S05]  /*0200*/  IMAD.MOV.U32 R37, RZ, RZ, RZ ;  /* 0x000000ffff257224 */ /* 0x000fca00078e00ff */
[----:B0-----:R-:W0:Y:S02]  /*0210*/  MUFU.RCP R4, R4 ;  /* 0x0000000400047308 */ /* 0x001e240000001000 */
[----:B0-----:R-:W-:-:S06]  /*0220*/  VIADD R2, R4, 0xffffffe ;  /* 0x0ffffffe04027836 */ /* 0x001fcc0000000000 */
[----:B------:R0:W1:Y:S02]  /*0230*/  F2I.FTZ.U32.TRUNC.NTZ R3, R2 ;  /* 0x0000000200037305 */ /* 0x000064000021f000 */
[----:B0-----:R-:W-:Y:S01]  /*0240*/  IMAD.MOV.U32 R2, RZ, RZ, RZ ;  /* 0x000000ffff027224 */ /* 0x001fe200078e00ff */
[----:B-1----:R-:W-:-:S05]  /*0250*/  IADD3 R5, RZ, -R3, RZ ;  /* 0x80000003ff057210 */ /* 0x002fca0007ffe0ff */
[----:B------:R-:W-:-:S04]  /*0260*/  IMAD R5, R5, UR8, RZ ;  /* 0x0000000805057c24 */ /* 0x000fc8000f8e02ff */
[----:B------:R-:W-:-:S06]  /*0270*/  IMAD.HI.U32 R3, R3, R5, R2 ;  /* 0x0000000503037227 */ /* 0x000fcc00078e0002 */
[----:B------:R-:W-:-:S05]  /*0280*/  IMAD.HI.U32 R44, R3, R22, RZ ;  /* 0x00000016032c7227 */ /* 0x000fca00078e00ff */
[----:B------:R-:W-:-:S05]  /*0290*/  IADD3 R3, -R44, RZ, RZ ;  /* 0x000000ff2c037210 */ /* 0x000fca0007ffe1ff */
[----:B------:R-:W-:-:S05]  /*02a0*/  IMAD R3, R3, UR8, R22 ;  /* 0x0000000803037c24 */ /* 0x000fca000f8e0216 */
[----:B------:R-:W-:-:S13]  /*02b0*/  ISETP.GE.U32.AND P0, PT, R3, UR8, PT ;  /* 0x0000000803007c0c */ /* 0x000fda000bf06070 */
[----:B------:R-:W-:Y:S01]  /*02c0*/  @P0 VIADD R3, R3, -UR8 ;  /* 0x8000000803030c36 */ /* 0x000fe20008000000 */
[----:B------:R-:W-:-:S04]  /*02d0*/  @P0 IADD3 R44, R44, 0x1, RZ ;  /* 0x000000012c2c0810 */ /* 0x000fc80007ffe0ff */
[----:B------:R-:W-:-:S13]  /*02e0*/  ISETP.GE.U32.AND P1, PT, R3, UR8, PT ;  /* 0x0000000803007c0c */ /* 0x000fda000bf26070 */
[----:B------:R-:W-:Y:S01]  /*02f0*/  @P1 VIADD R44, R44, 0x1 ;  /* 0x000000012c2c1836 */ /* 0x000fe20000000000 */
[----:B------:R-:W-:-:S04]  /*0300*/  @!P2 LOP3.LUT R44, RZ, UR8, RZ, 0x33, !PT ;  /* 0x00000008ff2cac12 */ /* 0x000fc8000f8e33ff */
[----:B------:R-:W-:-:S05]  /*0310*/  IADD3 R3, -R44, RZ, RZ ;  /* 0x000000ff2c037210 */ /* 0x000fca0007ffe1ff */
[----:B------:R-:W-:-:S07]  /*0320*/  IMAD R46, R3, UR8, R22 ;  /* 0x00000008032e7c24 */ /* 0x000fce000f8e0216 */
.L_x_28326:
        /* <DEDUP_REMOVED lines=8> */
[----:B------:R-:W-:Y:S01]  /*03b0*/  IMAD.MOV.U32 R47, RZ, RZ, R37 ;  /* 0x000000ffff2f7224 */ /* 0x000fe200078e0025 */
[----:B------:R-:W-:Y:S01]  /*03c0*/  SHF.R.U32.HI R4, RZ, 0x1, R2 ;  /* 0x00000001ff047819 */ /* 0x000fe20000011602 */
[----:B------:R-:W-:Y:S01]  /*03d0*/  ULDC.64 UR10, c[0x0][0x218] ;  /* 0x00008600000a7ab9 */ /* 0x000fe20000000a00 */
[C---:B------:R-:W-:Y:S01]  /*03e0*/  LEA R8, P1, -R44.reuse, R3, 0x5 ;  /* 0x000000032c087211 */ /* 0x040fe200078229ff */
[----:B------:R-:W-:Y:S01]  /*03f0*/  IMAD.WIDE.U32 R10, R44, UR4, R46 ;  /* 0x000000042c0a7c25 */ /* 0x000fe2000f8e002e */
[C---:B------:R-:W-:Y:S01]  /*0400*/  SHF.L.U64.HI R6, R46.reuse, 0x5, R37 ;  /* 0x000000052e067819 */ /* 0x040fe20000010225 */
[----:B------:R-:W-:Y:S01]  /*0410*/  ULDC.64 UR16, c[0x0][0x210] ;  /* 0x0000840000107ab9 */ /* 0x000fe20000000a00 */
[----:B------:R-:W-:Y:S01]  /*0420*/  LEA R19, P0, -R46, UR13, 0x5 ;  /* 0x0000000d2e137c11 */ /* 0x000fe2000f8029ff */
[----:B------:R-:W-:Y:S01]  /*0430*/  IMAD.X R7, R4, 0x1, ~R7, P1 ;  /* 0x0000000104077824 */ /* 0x000fe200008e0e07 */
[----:B------:R-:W-:-:S02]  /*0440*/  SHF.R.U32.HI R5, RZ, 0x5, R0 ;  /* 0x00000005ff057819 */ /* 0x000fc40000011600 */
[----:B------:R-:W-:Y:S02]  /*0450*/  ISETP.LT.U32.AND P1, PT, R8, 0x20, PT ;  /* 0x000000200800780c */ /* 0x000fe40003f21070 */
[----:B------:R-:W-:Y:S02]  /*0460*/  IADD3.X R6, ~R6, UR14, RZ, P0, !PT ;  /* 0x0000000e06067c10 */ /* 0x000fe400087fe5ff */
[----:B------:R-:W-:Y:S02]  /*0470*/  ISETP.LT.U32.AND P0, PT, R19, 0x20, PT ;  /* 0x000000201300780c */ /* 0x000fe40003f01070 */
[C---:B------:R-:W-:Y:S01]  /*0480*/  SHF.L.U32 R9, R5.reuse, 0x2, RZ ;  /* 0x0000000205097819 */ /* 0x040fe200000006ff */
[----:B------:R-:W-:Y:S01]  /*0490*/  IMAD R5, R5, -0x4, R0 ;  /* 0xfffffffc05057824 */ /* 0x000fe200078e0200 */
[----:B------:R-:W-:Y:S02]  /*04a0*/  ISETP.LT.U32.AND.EX P1, PT, R7, RZ, PT, P1 ;  /* 0x000000ff0700720c */ /* 0x000fe40003f21110 */
[----:B------:R-:W-:-:S02]  /*04b0*/  ISETP.LT.U32.AND.EX P0, PT, R6, RZ, PT, P0 ;  /* 0x000000ff0600720c */ /* 0x000fc40003f01100 */
[----:B------:R-:W-:Y:S01]  /*04c0*/  LOP3.LUT R7, R9, 0x1c, RZ, 0xe2, !PT ;  /* 0x0000001c09077812 */ /* 0x000fe200078ee2ff */
[----:B------:R-:W-:Y:S01]  /*04d0*/  IMAD R9, R45, UR4, RZ ;  /* 0x000000042d097c24 */ /* 0x000fe2000f8e02ff */
[----:B------:R-:W-:Y:S02]  /*04e0*/  SEL R8, R8, 0x20, P1 ;  /* 0x0000002008087807 */ /* 0x000fe40000800000 */
[----:B------:R-:W-:Y:S01]  /*04f0*/  SHF.R.U32.HI R6, RZ, 0x2, R0 ;  /* 0x00000002ff067819 */ /* 0x000fe20000011600 */
[----:B------:R-:W-:Y:S01]  /*0500*/  IMAD R31, R44, UR5, R9 ;  /* 0x000000052c1f7c24 */ /* 0x000fe2000f8e0209 */
[----:B------:R-:W-:Y:S02]  /*0510*/  SEL R19, R19, 0x20, P0 ;  /* 0x0000002013137807 */ /* 0x000fe40000000000 */
[----:B------:R-:W-:Y:S01]  /*0520*/  LOP3.LUT R36, R5, 0x1f, RZ, 0xc0, !PT ;  /* 0x0000001f05247812 */ /* 0x000fe200078ec0ff */
[----:B------:R-:W-:Y:S01]  /*0530*/  IMAD.IADD R31, R11, 0x1, R31 ;  /* 0x000000010b1f7824 */ /* 0x000fe200078e021f */
[----:B------:R-:W-:-:S02]  /*0540*/  ISETP.GE.U32.AND P0, PT, R7, R8, PT ;  /* 0x000000080700720c */ /* 0x000fc40003f06070 */
[----:B------:R-:W-:Y:S02]  /*0550*/  LOP3.LUT R6, R6, 0x38, RZ, 0xc0, !PT ;  /* 0x0000003806067812 */ /* 0x000fe400078ec0ff */
[----:B------:R-:W-:Y:S02]  /*0560*/  ISETP.LT.U32.AND P0, PT, R36, R19, !P0 ;  /* 0x000000132400720c */ /* 0x000fe40004701070 */
[----:B------:R-:W-:Y:S01]  /*0570*/  SHF.L.U32 R47, R10, 0x7, RZ ;  /* 0x000000070a2f7819 */ /* 0x000fe200000006ff */
[----:B------:R-:W-:Y:S01]  /*0580*/  IMAD R9, R6, UR14, RZ ;  /* 0x0000000e06097c24 */ /* 0x000fe2000f8e02ff */
[----:B------:R-:W-:Y:S01]  /*0590*/  SHF.L.U64.HI R40, R10, 0x7, R31 ;  /* 0x000000070a287819 */ /* 0x000fe2000001021f */
[----:B------:R-:W-:Y:S01]  /*05a0*/  IMAD.WIDE.U32 R24, R6, UR13, RZ ;  /* 0x0000000d06187c25 */ /* 0x000fe2000f8e00ff */
[----:B------:R-:W-:-:S04]  /*05b0*/  IADD3 R33, P1, R47, UR10, RZ ;  /* 0x0000000a2f217c10 */ /* 0x000fc8000ff3e0ff */
[----:B------:R-:W-:Y:S02]  /*05c0*/  IADD3 R30, R25, R9, RZ ;  /* 0x00000009191e7210 */ /* 0x000fe40007ffe0ff */
[----:B------:R-:W-:Y:S02]  /*05d0*/  IADD3 R15, P2, R36, R24, RZ ;  /* 0x00000018240f7210 */ /* 0x000fe40007f5e0ff */
[----:B------:R-:W-:Y:S01]  /*05e0*/  IADD3.X R38, R40, UR11, RZ, P1, !PT ;  /* 0x0000000b28267c10 */ /* 0x000fe20008ffe4ff */
[----:B------:R-:W-:Y:S01]  /*05f0*/  ULDC.64 UR10, c[0x0][0x208] ;  /* 0x00008200000a7ab9 */ /* 0x000fe20000000a00 */
[----:B------:R-:W-:Y:S01]  /*0600*/  @P0 SHF.L.U32 R20, R15, 0x2, RZ ;  /* 0x000000020f140819 */ /* 0x000fe200000006ff */
[----:B------:R-:W-:Y:S01]  /*0610*/  IMAD.X R13, RZ, RZ, R30, P2 ;  /* 0x000000ffff0d7224 */ /* 0x000fe200010e061e */
[----:B------:R-:W-:Y:S02]  /*0620*/  @!P0 MOV R9, RZ ;  /* 0x000000ff00098202 */ /* 0x000fe40000000f00 */
[----:B------:R-:W-:-:S02]  /*0630*/  @P0 IADD3 R16, P1, R20, R33, RZ ;  /* 0x0000002114100210 */ /* 0x000fc40007f3e0ff */
[----:B------:R-:W-:-:S05]  /*0640*/  @P0 SHF.L.U64.HI R21, R15, 0x2, R13 ;  /* 0x000000020f150819 */ /* 0x000fca000001020d */
[----:B------:R-:W-:-:S05]  /*0650*/  @P0 IMAD.X R17, R21, 0x1, R38, P1 ;  /* 0x0000000115110824 */ /* 0x000fca00008e0626 */
[----:B------:R0:W2:Y:S01]  /*0660*/  @P0 LDG.E R9, desc[UR10][R16.64] ;  /* 0x0000000a10090981 */ /* 0x0000a2000c1e1900 */
[----:B------:R-:W-:Y:S01]  /*0670*/  @P0 IADD3 R11, P1, R15, UR13, RZ ;  /* 0x0000000d0f0b0c10 */ /* 0x000fe2000ff3e0ff */
[----:B------:R-:W-:-:S03]  /*0680*/  @!P0 IMAD.MOV.U32 R14, RZ, RZ, RZ ;  /* 0x000000ffff0e8224 */ /* 0x000fc600078e00ff */
[----:B------:R-:W-:Y:S01]  /*0690*/  @P0 IADD3.X R12, R13, UR14, RZ, P1, !PT ;  /* 0x0000000e0d0c0c10 */ /* 0x000fe20008ffe4ff */
[----:B------:R-:W-:-:S03]  /*06a0*/  @P0 IMAD.SHL.U32 R18, R11, 0x4, RZ ;  /* 0x000000040b120824 */ /* 0x000fc600078e00ff */
[----:B------:R-:W-:Y:S02]  /*06b0*/  @P0 SHF.L.U64.HI R11, R11, 0x2, R12 ;  /* 0x000000020b0b0819 */ /* 0x000fe4000001020c */
[----:B------:R-:W-:-:S04]  /*06c0*/  @P0 IADD3 R26, P1, R18, R33, RZ ;  /* 0x00000021121a0210 */ /* 0x000fc80007f3e0ff */
[----:B------:R-:W-:-:S05]  /*06d0*/  @P0 IADD3.X R27, R11, R38, RZ, P1, !PT ;  /* 0x000000260b1b0210 */ /* 0x000fca0000ffe4ff */
[----:B------:R2:W3:Y:S01]  /*06e0*/  @P0 LDG.E R14, desc[UR10][R26.64] ;  /* 0x0000000a1a0e0981 */ /* 0x0004e2000c1e1900 */
[----:B------:R-:W-:Y:S01]  /*06f0*/  IADD3 R47, P1, R47, UR16, RZ ;  /* 0x000000102f2f7c10 */ /* 0x000fe2000ff3e0ff */
[----:B------:R-:W-:-:S03]  /*0700*/  @!P0 IMAD.MOV.U32 R12, RZ, RZ, RZ ;  /* 0x000000ffff0c8224 */ /* 0x000fc600078e00ff */
[----:B------:R-:W-:Y:S02]  /*0710*/  IADD3.X R40, R40, UR17, RZ, P1, !PT ;  /* 0x0000001128287c10 */ /* 0x000fe40008ffe4ff */
[----:B------:R-:W-:Y:S01]  /*0720*/  MOV R29, 0x3c80f082 ;  /* 0x3c80f082001d7802 */ /* 0x000fe20000000f00 */
[----:B------:R-:W-:Y:S01]  /*0730*/  IMAD.MOV.U32 R42, RZ, RZ, 0x3f800000 ;  /* 0x3f800000ff2a7424 */ /* 0x000fe200078e00ff */
[----:B------:R-:W-:Y:S01]  /*0740*/  @P0 IADD3 R20, P1, R20, R47, RZ ;  /* 0x0000002f14140210 */ /* 0x000fe20007f3e0ff */
[----:B------:R-:W-:-:S03]  /*0750*/  ULDC.64 UR16, c[0x0][0x230] ;  /* 0x00008c0000107ab9 */ /* 0x000fc60000000a00 */
[----:B------:R-:W-:Y:S02]  /*0760*/  @P0 IADD3.X R21, R21, R40, RZ, P1, !PT ;  /* 0x0000002815150210 */ /* 0x000fe40000ffe4ff */
[----:B0-----:R-:W-:-:S03]  /*0770*/  @P0 IADD3 R16, P1, R18, R47, RZ ;  /* 0x0000002f12100210 */ /* 0x001fc60007f3e0ff */
[----:B------:R-:W4:Y:S01]  /*0780*/  @P0 LDG.E R12, desc[UR10][R20.64] ;  /* 0x0000000a140c0981 */ /* 0x000f22000c1e1900 */
[----:B------:R-:W-:Y:S01]  /*0790*/  @P0 IADD3.X R17, R11, R40, RZ, P1, !PT ;  /* 0x000000280b110210 */ /* 0x000fe20000ffe4ff */
[----:B------:R-:W-:-:S06]  /*07a0*/  @!P0 IMAD.MOV.U32 R11, RZ, RZ, RZ ;  /* 0x000000ffff0b8224 */ /* 0x000fcc00078e00ff */
[----:B------:R0:W4:Y:S01]  /*07b0*/  @P0 LDG.E R11, desc[UR10][R16.64] ;  /* 0x0000000a100b0981 */ /* 0x000122000c1e1900 */
[C---:B--2---:R-:W-:Y:S02]  /*07c0*/  SHF.L.U32 R26, R9.reuse, 0x10, RZ ;  /* 0x00000010091a7819 */ /* 0x044fe400000006ff */
[----:B------:R-:W-:-:S03]  /*07d0*/  PRMT R18, R9, 0x7632, R18 ;  /* 0x0000763209127816 */ /* 0x000fc60000000012 */
[C---:B------:R-:W-:Y:S01]  /*07e0*/  FMUL R27, R26.reuse, 0.044714998453855514526 ;  /* 0x3d3727131a1b7820 */ /* 0x040fe20000400000 */
[----:B------:R-:W-:Y:S01]  /*07f0*/  FMUL R32, R26, 0.79788458347320556641 ;  /* 0x3f4c422a1a207820 */ /* 0x000fe20000400000 */
[----:B------:R-:W-:Y:S02]  /*0800*/  IMAD.U32 R18, R18, 0x10000, RZ ;  /* 0x0001000012127824 */ /* 0x000fe400078e00ff */
[----:B------:R-:W-:Y:S02]  /*0810*/  FFMA R27, R26, R27, 1 ;  /* 0x3f8000001a1b7423 */ /* 0x000fe4000000001b */
[----:B0-----:R-:W-:Y:S02]  /*0820*/  FMUL R17, R18, 0.044714998453855514526 ;  /* 0x3d37271312117820 */ /* 0x001fe40000400000 */
[----:B------:R-:W-:Y:S01]  /*0830*/  FMUL R32, R32, R27 ;  /* 0x0000001b20207220 */ /* 0x000fe20000400000 */
[C---:B------:R-:W-:Y:S01]  /*0840*/  FMUL R27, R18.reuse, 0.79788458347320556641 ;  /* 0x3f4c422a121b7820 */ /* 0x040fe20000400000 */
[----:B------:R-:W-:-:S02]  /*0850*/  FFMA R16, R18, R17, 1 ;  /* 0x3f80000012107423 */ /* 0x000fc40000000011 */
[C---:B------:R-:W-:Y:S01]  /*0860*/  FMUL R34, |R32|.reuse, 2.8853900432586669922 ;  /* 0x4038aa3b20227820 */ /* 0x040fe20000400200 */
[C---:B------:R-:W-:Y:S01]  /*0870*/  FSETP.GE.AND P0, PT, |R32|.reuse, 9.010913848876953125, PT ;  /* 0x41102cb42000780b */ /* 0x040fe20003f06200 */
[----:B------:R-:W-:Y:S01]  /*0880*/  FMUL R27, R27, R16 ;  /* 0x000000101b1b7220 */ /* 0x000fe20000400000 */
[C---:B------:R-:W-:Y:S01]  /*0890*/  FMUL R16, R32.reuse, R32 ;  /* 0x0000002020107220 */ /* 0x040fe20000400000 */
[----:B------:R-:W-:Y:S02]  /*08a0*/  FSETP.GE.AND P1, PT, |R32|, 0.60000002384185791016, PT ;  /* 0x3f19999a2000780b */ /* 0x000fe40003f26200 */
[----:B------:R-:W0:Y:S01]  /*08b0*/  MUFU.EX2 R34, R34 ;  /* 0x0000002200227308 */ /* 0x000e220000000800 */
[----:B------:R-:W-:Y:S01]  /*08c0*/  FMUL R17, |R27|, 2.8853900432586669922 ;  /* 0x4038aa3b1b117820 */ /* 0x000fe20000400200 */
[----:B------:R-:W-:-:S04]  /*08d0*/  FFMA R21, R16, R29, -0.052303962409496307373 ;  /* 0xbd563cae10157423 */ /* 0x000fc8000000001d */
[----:B------:R-:W-:Y:S02]  /*08e0*/  FFMA R21, R16, R21, 0.1331529766321182251 ;  /* 0x3e08594110157423 */ /* 0x000fe40000000015 */
[----:B------:R-:W-:Y:S01]  /*08f0*/  MUFU.EX2 R17, R17 ;  /* 0x0000001100117308 */ /* 0x000fe20000000800 */
[----:B0-----:R-:W-:-:S07]  /*0900*/  FADD R9, R34, 1 ;  /* 0x3f80000022097421 */ /* 0x001fce0000000000 */
[----:B------:R-:W0:Y:S02]  /*0910*/  MUFU.RCP R9, R9 ;  /* 0x0000000900097308 */ /* 0x000e240000001000 */
[----:B0-----:R-:W-:Y:S01]  /*0920*/  FFMA R20, R9, -2, R42 ;  /* 0xc000000009147823 */ /* 0x001fe2000000002a */
[----:B------:R-:W-:-:S04]  /*0930*/  FFMA R9, R16, R21, -0.33332768082618713379 ;  /* 0xbeaaa9ed10097423 */ /* 0x000fc80000000015 */
[----:B------:R-:W-:Y:S01]  /*0940*/  FSEL R21, R20, 1, !P0 ;  /* 0x3f80000014157808 */ /* 0x000fe20004000000 */
[----:B------:R-:W-:Y:S01]  /*0950*/  FADD R20, R17, 1 ;  /* 0x3f80000011147421 */ /* 0x000fe20000000000 */
[----:B------:R-:W-:Y:S01]  /*0960*/  FFMA R9, R16, R9, RZ ;  /* 0x0000000910097223 */ /* 0x000fe200000000ff */
[----:B---3--:R-:W-:Y:S02]  /*0970*/  SHF.L.U32 R17, R14, 0x10, RZ ;  /* 0x000000100e117819 */ /* 0x008fe400000006ff */
[--C-:B------:R-:W-:Y:S01]  /*0980*/  LOP3.LUT R16, R21, 0x80000000, R32.reuse, 0xb8, !PT ;  /* 0x8000000015107812 */ /* 0x100fe200078eb820 */
[----:B------:R-:W-:Y:S01]  /*0990*/  @!P1 FFMA R16, R32, R9, R32 ;  /* 0x0000000920109223 */ /* 0x000fe20000000020 */
[----:B------:R-:W0:Y:S01]  /*09a0*/  MUFU.RCP R21, R20 ;  /* 0x0000001400157308 */ /* 0x000e220000001000 */
[C---:B------:R-:W-:Y:S01]  /*09b0*/  FMUL R32, R27.reuse, R27 ;  /* 0x0000001b1b207220 */ /* 0x040fe20000400000 */
[----:B------:R-:W-:Y:S01]  /*09c0*/  FSETP.GE.AND P1, PT, |R27|, 0.60000002384185791016, PT ;  /* 0x3f19999a1b00780b */ /* 0x000fe20003f26200 */
[----:B------:R-:W-:Y:S01]  /*09d0*/  FMUL R48, R17, 0.044714998453855514526 ;  /* 0x3d37271311307820 */ /* 0x000fe20000400000 */
[----:B------:R-:W-:Y:S01]  /*09e0*/  FSETP.GE.AND P0, PT, |R27|, 9.010913848876953125, PT ;  /* 0x41102cb41b00780b */ /* 0x000fe20003f06200 */
[----:B------:R-:W-:-:S02]  /*09f0*/  FFMA R9, R32, R29, -0.052303962409496307373 ;  /* 0xbd563cae20097423 */ /* 0x000fc4000000001d */
[----:B------:R-:W-:Y:S02]  /*0a00*/  FFMA R48, R17, R48, 1 ;  /* 0x3f80000011307423 */ /* 0x000fe40000000030 */
[----:B------:R-:W-:-:S04]  /*0a10*/  FFMA R9, R32, R9, 0.1331529766321182251 ;  /* 0x3e08594120097423 */ /* 0x000fc80000000009 */
[----:B------:R-:W-:Y:S01]  /*0a20*/  FFMA R9, R32, R9, -0.33332768082618713379 ;  /* 0xbeaaa9ed20097423 */ /* 0x000fe20000000009 */
[----:B0-----:R-:W-:-:S03]  /*0a30*/  FFMA R21, R21, -2, R42 ;  /* 0xc000000015157823 */ /* 0x001fc6000000002a */
[----:B------:R-:W-:Y:S01]  /*0a40*/  FFMA R32, R32, R9, RZ ;  /* 0x0000000920207223 */ /* 0x000fe200000000ff */
[----:B------:R-:W-:Y:S01]  /*0a50*/  FMUL R9, R26, 0.10703222453594207764 ;  /* 0x3ddb33b61a097820 */ /* 0x000fe20000400000 */
[----:B------:R-:W-:Y:S01]  /*0a60*/  FSEL R34, R21, 1, !P0 ;  /* 0x3f80000015227808 */ /* 0x000fe20004000000 */
[----:B------:R-:W-:-:S03]  /*0a70*/  FMUL R21, R17, 0.79788458347320556641 ;  /* 0x3f4c422a11157820 */ /* 0x000fc60000400000 */
[--C-:B------:R-:W-:Y:S01]  /*0a80*/  LOP3.LUT R20, R34, 0x80000000, R27.reuse, 0xb8, !PT ;  /* 0x8000000022147812 */ /* 0x100fe200078eb81b */
[----:B------:R-:W-:Y:S01]  /*0a90*/  FMUL R21, R21, R48 ;  /* 0x0000003015157220 */ /* 0x000fe20000400000 */
[----:B------:R-:W-:Y:S01]  /*0aa0*/  @!P1 FFMA R20, R27, R32, R27 ;  /* 0x000000201b149223 */ /* 0x000fe2000000001b */
[----:B------:R-:W-:Y:S01]  /*0ab0*/  FFMA R32, R26, R9, 0.79788458347320556641 ;  /* 0x3f4c422a1a207423 */ /* 0x000fe20000000009 */
[----:B------:R-:W-:Y:S01]  /*0ac0*/  FFMA R9, -R16, R16, 1 ;  /* 0x3f80000010097423 */ /* 0x000fe20000000110 */
[C---:B------:R-:W-:Y:S01]  /*0ad0*/  FMUL R27, |R21|.reuse, 2.8853900432586669922 ;  /* 0x4038aa3b151b7820 */ /* 0x040fe20000400200 */
[----:B------:R-:W-:Y:S01]  /*0ae0*/  FMUL R34, R26, 0.5 ;  /* 0x3f0000001a227820 */ /* 0x000fe20000400000 */
[----:B------:R-:W-:Y:S01]  /*0af0*/  FMUL R26, R21, R21 ;  /* 0x00000015151a7220 */ /* 0x000fe20000400000 */
[----:B------:R-:W-:Y:S01]  /*0b00*/  FMUL R35, R9, R32 ;  /* 0x0000002009237220 */ /* 0x000fe20000400000 */
[----:B------:R-:W-:Y:S01]  /*0b10*/  SHF.L.U64.HI R32, R10, 0x6, R31 ;  /* 0x000000060a207819 */ /* 0x000fe2000001021f */
[----:B------:R-:W-:Y:S01]  /*0b20*/  FMUL R31, R18, 0.10703222453594207764 ;  /* 0x3ddb33b6121f7820 */ /* 0x000fe20000400000 */
[----:B------:R-:W0:Y:S01]  /*0b30*/  MUFU.EX2 R27, R27 ;  /* 0x0000001b001b7308 */ /* 0x000e220000000800 */
[----:B------:R-:W-:Y:S01]  /*0b40*/  FMUL R34, R34, R35 ;  /* 0x0000002322227220 */ /* 0x000fe20000400000 */
[----:B------:R-:W-:-:S02]  /*0b50*/  IMAD.SHL.U32 R9, R10, 0x40, RZ ;  /* 0x000000400a097824 */ /* 0x000fc400078e00ff */
[----:B------:R-:W-:Y:S01]  /*0b60*/  FFMA R10, R18, R31, 0.79788458347320556641 ;  /* 0x3f4c422a120a7423 */ /* 0x000fe2000000001f */
[----:B------:R-:W-:Y:S01]  /*0b70*/  FFMA R39, R26, R29, -0.052303962409496307373 ;  /* 0xbd563cae1a277423 */ /* 0x000fe2000000001d */
[C---:B------:R-:W-:Y:S01]  /*0b80*/  FSETP.GE.AND P0, PT, |R21|.reuse, 9.010913848876953125, PT ;  /* 0x41102cb41500780b */ /* 0x040fe20003f06200 */
[----:B------:R-:W-:Y:S01]  /*0b90*/  FMUL R18, R18, 0.5 ;  /* 0x3f00000012127820 */ /* 0x000fe20000400000 */
[----:B------:R-:W-:Y:S01]  /*0ba0*/  FSETP.GE.AND P1, PT, |R21|, 0.60000002384185791016, PT ;  /* 0x3f19999a1500780b */ /* 0x000fe20003f26200 */
[----:B------:R-:W-:Y:S01]  /*0bb0*/  FFMA R39, R26, R39, 0.1331529766321182251 ;  /* 0x3e0859411a277423 */ /* 0x000fe20000000027 */
[----:B0-----:R-:W-:Y:S01]  /*0bc0*/  FADD R35, R27, 1 ;  /* 0x3f8000001b237421 */ /* 0x001fe20000000000 */
[C---:B------:R-:W-:Y:S01]  /*0bd0*/  FFMA R27, -R20.reuse, R20, 1 ;  /* 0x3f800000141b7423 */ /* 0x040fe20000000114 */
[----:B------:R-:W-:Y:S02]  /*0be0*/  FADD R20, R20, 1 ;  /* 0x3f80000014147421 */ /* 0x000fe40000000000 */
[----:B------:R-:W0:Y:S01]  /*0bf0*/  MUFU.RCP R31, R35 ;  /* 0x00000023001f7308 */ /* 0x000e220000001000 */
[----:B------:R-:W-:Y:S01]  /*0c00*/  FMUL R27, R27, R10 ;  /* 0x0000000a1b1b7220 */ /* 0x000fe20000400000 */
[----:B------:R-:W-:-:S04]  /*0c10*/  FFMA R10, R26, R39, -0.33332768082618713379 ;  /* 0xbeaaa9ed1a0a7423 */ /* 0x000fc80000000027 */
[----:B------:R-:W-:Y:S01]  /*0c20*/  FFMA R10, R26, R10, RZ ;  /* 0x0000000a1a0a7223 */ /* 0x000fe200000000ff */
[----:B0-----:R-:W-:-:S05]  /*0c30*/  FFMA R31, R31, -2, R42 ;  /* 0xc00000001f1f7823 */ /* 0x001fca000000002a */
[----:B------:R-:W-:Y:S02]  /*0c40*/  FSEL R26, R31, 1, !P0 ;  /* 0x3f8000001f1a7808 */ /* 0x000fe40004000000 */
[----:B------:R-:W-:Y:S02]  /*0c50*/  PRMT R31, R14, 0x7632, R31 ;  /* 0x000076320e1f7816 */ /* 0x000fe4000000001f */
[--C-:B------:R-:W-:Y:S01]  /*0c60*/  LOP3.LUT R26, R26, 0x80000000, R21.reuse, 0xb8, !PT ;  /* 0x800000001a1a7812 */ /* 0x100fe200078eb815 */
[----:B------:R-:W-:Y:S01]  /*0c70*/  @!P1 FFMA R26, R21, R10, R21 ;  /* 0x0000000a151a9223 */ /* 0x000fe20000000015 */
[----:B------:R-:W-:-:S05]  /*0c80*/  SHF.L.U32 R31, R31, 0x10, RZ ;  /* 0x000000101f1f7819 */ /* 0x000fca00000006ff */
[C---:B------:R-:W-:Y:S01]  /*0c90*/  FMUL R10, R31.reuse, 0.044714998453855514526 ;  /* 0x3d3727131f0a7820 */ /* 0x040fe20000400000 */
[----:B------:R-:W-:-:S03]  /*0ca0*/  FMUL R14, R31, 0.79788458347320556641 ;  /* 0x3f4c422a1f0e7820 */ /* 0x000fc60000400000 */
[----:B------:R-:W-:-:S04]  /*0cb0*/  FFMA R21, R31, R10, 1 ;  /* 0x3f8000001f157423 */ /* 0x000fc8000000000a */
[----:B------:R-:W-:Y:S01]  /*0cc0*/  FMUL R14, R14, R21 ;  /* 0x000000150e0e7220 */ /* 0x000fe20000400000 */
[----:B------:R-:W-:Y:S01]  /*0cd0*/  FADD R21, R16, 1 ;  /* 0x3f80000010157421 */ /* 0x000fe20000000000 */
[----:B------:R-:W-:Y:S02]  /*0ce0*/  FFMA R16, -R26, R26, 1 ;  /* 0x3f8000001a107423 */ /* 0x000fe4000000011a */
[----:B------:R-:W-:Y:S01]  /*0cf0*/  FMUL R39, |R14|, 2.8853900432586669922 ;  /* 0x4038aa3b0e277820 */ /* 0x000fe20000400200 */
[----:B------:R-:W-:Y:S01]  /*0d00*/  FFMA R34, R21, 0.5, R34 ;  /* 0x3f00000015227823 */ /* 0x000fe20000000022 */
[----:B------:R-:W-:Y:S01]  /*0d10*/  FMUL R21, R18, R27 ;  /* 0x0000001b12157220 */ /* 0x000fe20000400000 */
[C---:B------:R-:W-:Y:S01]  /*0d20*/  FMUL R18, R14.reuse, R14 ;  /* 0x0000000e0e127220 */ /* 0x040fe20000400000 */
[----:B------:R-:W0:Y:S01]  /*0d30*/  MUFU.EX2 R10, R39 ;  /* 0x00000027000a7308 */ /* 0x000e220000000800 */
[----:B------:R-:W-:Y:S01]  /*0d40*/  FSETP.GE.AND P1, PT, |R14|, 0.60000002384185791016, PT ;  /* 0x3f19999a0e00780b */ /* 0x000fe20003f26200 */
[----:B------:R-:W-:Y:S01]  /*0d50*/  FFMA R21, R20, 0.5, R21 ;  /* 0x3f00000014157823 */ /* 0x000fe20000000015 */
[----:B------:R-:W-:Y:S01]  /*0d60*/  FSETP.GE.AND P0, PT, |R14|, 9.010913848876953125, PT ;  /* 0x41102cb40e00780b */ /* 0x000fe20003f06200 */
[----:B0-----:R-:W-:Y:S01]  /*0d70*/  FADD R27, R10, 1 ;  /* 0x3f8000000a1b7421 */ /* 0x001fe20000000000 */
[----:B------:R-:W-:-:S04]  /*0d80*/  FMUL R10, R17, 0.10703222453594207764 ;  /* 0x3ddb33b6110a7820 */ /* 0x000fc80000400000 */
[C---:B------:R-:W-:Y:S01]  /*0d90*/  FFMA R35, R17.reuse, R10, 0.79788458347320556641 ;  /* 0x3f4c422a11237423 */ /* 0x040fe2000000000a */
[----:B------:R-:W0:Y:S01]  /*0da0*/  MUFU.RCP R27, R27 ;  /* 0x0000001b001b7308 */ /* 0x000e220000001000 */
[----:B------:R-:W-:Y:S02]  /*0db0*/  FMUL R17, R17, 0.5 ;  /* 0x3f00000011117820 */ /* 0x000fe40000400000 */
[----:B------:R-:W-:Y:S01]  /*0dc0*/  FMUL R16, R16, R35 ;  /* 0x0000002310107220 */ /* 0x000fe20000400000 */
[----:B------:R-:W-:-:S03]  /*0dd0*/  FFMA R35, R18, R29, -0.052303962409496307373 ;  /* 0xbd563cae12237423 */ /* 0x000fc6000000001d */
[----:B------:R-:W-:Y:S01]  /*0de0*/  FMUL R16, R17, R16 ;  /* 0x0000001011107220 */ /* 0x000fe20000400000 */
[----:B------:R-:W-:-:S04]  /*0df0*/  FFMA R39, R18, R35, 0.1331529766321182251 ;  /* 0x3e08594112277423 */ /* 0x000fc80000000023 */
[----:B------:R-:W-:Y:S01]  /*0e00*/  FFMA R10, R18, R39, -0.33332768082618713379 ;  /* 0xbeaaa9ed120a7423 */ /* 0x000fe20000000027 */
[----:B0-----:R-:W-:-:S03]  /*0e10*/  FFMA R35, R27, -2, R42 ;  /* 0xc00000001b237823 */ /* 0x001fc6000000002a */
[----:B------:R-:W-:Y:S01]  /*0e20*/  FFMA R27, R18, R10, RZ ;  /* 0x0000000a121b7223 */ /* 0x000fe200000000ff */
[----:B------:R-:W-:Y:S01]  /*0e30*/  FMUL R18, R31, 0.10703222453594207764 ;  /* 0x3ddb33b61f127820 */ /* 0x000fe20000400000 */
[----:B------:R-:W-:-:S03]  /*0e40*/  FSEL R35, R35, 1, !P0 ;  /* 0x3f80000023237808 */ /* 0x000fc60004000000 */
[C---:B------:R-:W-:Y:S01]  /*0e50*/  FFMA R18, R31.reuse, R18, 0.79788458347320556641 ;  /* 0x3f4c422a1f127423 */ /* 0x040fe20000000012 */
[----:B------:R-:W-:Y:S01]  /*0e60*/  FMUL R31, R31, 0.5 ;  /* 0x3f0000001f1f7820 */ /* 0x000fe20000400000 */
[--C-:B------:R-:W-:Y:S01]  /*0e70*/  LOP3.LUT R10, R35, 0x80000000, R14.reuse, 0xb8, !PT ;  /* 0x80000000230a7812 */ /* 0x100fe200078eb80e */
[----:B------:R-:W-:Y:S01]  /*0e80*/  @!P1 FFMA R10, R14, R27, R14 ;  /* 0x0000001b0e0a9223 */ /* 0x000fe2000000000e */
[----:B------:R-:W-:Y:S01]  /*0e90*/  VIADD R27, R7, 0x1 ;  /* 0x00000001071b7836 */ /* 0x000fe20000000000 */
[----:B------:R-:W-:Y:S01]  /*0ea0*/  IADD3 R14, R5, -0x1, RZ ;  /* 0xffffffff050e7810 */ /* 0x000fe20007ffe0ff */
[----:B----4-:R-:W-:Y:S02]  /*0eb0*/  IMAD.U32 R35, R12, 0x10000, RZ ;  /* 0x000100000c237824 */ /* 0x010fe400078e00ff */
[C---:B------:R-:W-:Y:S01]  /*0ec0*/  FFMA R17, -R10.reuse, R10, 1 ;  /* 0x3f8000000a117423 */ /* 0x040fe2000000010a */
[----:B------:R-:W-:Y:S01]  /*0ed0*/  FADD R39, R10, 1 ;  /* 0x3f8000000a277421 */ /* 0x000fe20000000000 */
[----:B------:R-:W-:Y:S01]  /*0ee0*/  LOP3.LUT R14, R14, 0x1f, RZ, 0xc0, !PT ;  /* 0x0000001f0e0e7812 */ /* 0x000fe200078ec0ff */
[----:B------:R-:W-:Y:S01]  /*0ef0*/  FMUL R35, R35, R34 ;  /* 0x0000002223237220 */ /* 0x000fe20000400000 */
[----:B------:R-:W-:Y:S01]  /*0f00*/  ISETP.GE.U32.AND P0, PT, R27, R8, PT ;  /* 0x000000081b00720c */ /* 0x000fe20003f06070 */
[----:B------:R-:W-:Y:S01]  /*0f10*/  FMUL R18, R17, R18 ;  /* 0x0000001211127220 */ /* 0x000fe20000400000 */
[----:B------:R-:W-:Y:S01]  /*0f20*/  FADD R17, R26, 1 ;  /* 0x3f8000001a117421 */ /* 0x000fe20000000000 */
[C---:B------:R-:W-:Y:S01]  /*0f30*/  PRMT R10, R11.reuse, 0x7632, R10 ;  /* 0x000076320b0a7816 */ /* 0x040fe2000000000a */
[----:B------:R-:W-:Y:S01]  /*0f40*/  IMAD.U32 R34, R11, 0x10000, RZ ;  /* 0x000100000b227824 */ /* 0x000fe200078e00ff */
[C---:B------:R-:W-:Y:S01]  /*0f50*/  ISETP.LT.U32.AND P0, PT, R14.reuse, R19, !P0 ;  /* 0x000000130e00720c */ /* 0x040fe20004701070 */
[----:B------:R-:W-:Y:S01]  /*0f60*/  FMUL R18, R31, R18 ;  /* 0x000000121f127220 */ /* 0x000fe20000400000 */
[----:B------:R-:W-:Y:S01]  /*0f70*/  FFMA R31, R17, 0.5, R16 ;  /* 0x3f000000111f7823 */ /* 0x000fe20000000010 */
[----:B------:R-:W-:-:S02]  /*0f80*/  IADD3 R16, P1, R14, R24, RZ ;  /* 0x000000180e107210 */ /* 0x000fc40007f3e0ff */
[----:B------:R-:W-:Y:S01]  /*0f90*/  SHF.L.U32 R10, R10, 0x10, RZ ;  /* 0x000000100a0a7819 */ /* 0x000fe200000006ff */
[----:B------:R-:W-:Y:S01]  /*0fa0*/  FFMA R39, R39, 0.5, R18 ;  /* 0x3f00000027277823 */ /* 0x000fe20000000012 */
[----:B------:R-:W-:Y:S01]  /*0fb0*/  FMUL R34, R34, R31 ;  /* 0x0000001f22227220 */ /* 0x000fe20000400000 */
[----:B------:R-:W-:Y:S01]  /*0fc0*/  IMAD.X R17, RZ, RZ, R30, P1 ;  /* 0x000000ffff117224 */ /* 0x000fe200008e061e */
[----:B------:R-:W-:Y:S01]  /*0fd0*/  PRMT R12, R12, 0x7632, R12 ;  /* 0x000076320c0c7816 */ /* 0x000fe2000000000c */
[----:B------:R-:W-:-:S03]  /*0fe0*/  FMUL R31, R10, R39 ;  /* 0x000000270a1f7220 */ /* 0x000fc60000400000 */
[----:B------:R-:W-:Y:S01]  /*0ff0*/  VOTEU.ANY UP0, P0 ;  /* 0x00000000003f7886 */ /* 0x000fe20000000100 */
[----:B------:R-:W-:Y:S01]  /*1000*/  @!P0 MOV R26, RZ ;  /* 0x000000ff001a8202 */ /* 0x000fe20000000f00 */
[----:B------:R-:W-:Y:S01]  /*1010*/  @!P0 IMAD.MOV.U32 R18, RZ, RZ, RZ ;  /* 0x000000ffff128224 */ /* 0x000fe200078e00ff */
[----:B------:R-:W-:Y:S02]  /*1020*/  @!P0 MOV R20, RZ ;  /* 0x000000ff00148202 */ /* 0x000fe40000000f00 */
[----:B------:R-:W-:Y:S01]  /*1030*/  @UP0 ULOP3.LUT UR7, UR4, 0xfffffffe, URZ, 0xc0, !UPT ;  /* 0xfffffffe04070892 */ /* 0x000fe2000f8ec03f */
[----:B------:R-:W-:Y:S01]  /*1040*/  SHF.L.U32 R12, R12, 0x10, RZ ;  /* 0x000000100c0c7819 */ /* 0x000fe200000006ff */
[----:B------:R-:W-:-:S04]  /*1050*/  @UP0 ULOP3.LUT UR12, UR5, 0x3fffffff, URZ, 0xc0, !UPT ;  /* 0x3fffffff050c0892 */ /* 0x000fc8000f8ec03f */
[----:B------:R-:W-:Y:S01]  /*1060*/  @P0 IADD3 R11, P1, R16, UR7, RZ ;  /* 0x00000007100b0c10 */ /* 0x000fe2000ff3e0ff */
[----:B------:R-:W-:Y:S02]  /*1070*/  IMAD.U32 R39, RZ, RZ, UR13 ;  /* 0x0000000dff277e24 */ /* 0x000fe4000f8e00ff */
[----:B------:R-:W-:Y:S01]  /*1080*/  FMUL R21, R12, R21 ;  /* 0x000000150c157220 */ /* 0x000fe20000400000 */
[----:B------:R-:W-:Y:S02]  /*1090*/  @P0 IADD3.X R10, R17, UR12, RZ, P1, !PT ;  /* 0x0000000c110a0c10 */ /* 0x000fe40008ffe4ff */
[C---:B------:R-:W-:Y:S02]  /*10a0*/  @P0 SHF.L.U32 R48, R11.reuse, 0x2, RZ ;  /* 0x000000020b300819 */ /* 0x040fe400000006ff */
[----:B------:R-:W-:Y:S02]  /*10b0*/  @P0 SHF.L.U64.HI R11, R11, 0x2, R10 ;  /* 0x000000020b0b0819 */ /* 0x000fe4000001020a */
[----:B------:R-:W-:-:S05]  /*10c0*/  @P0 IADD3 R52, P1, R48, R47, RZ ;  /* 0x0000002f30340210 */ /* 0x000fca0007f3e0ff */
[----:B------:R-:W-:Y:S01]  /*10d0*/  @P0 IMAD.X R53, R11, 0x1, R40, P1 ;  /* 0x000000010b350824 */ /* 0x000fe200008e0628 */
[----:B------:R-:W-:-:S04]  /*10e0*/  ISETP.NE.U32.AND P1, PT, RZ, UR16, PT ;  /* 0x00000010ff007c0c */ /* 0x000fc8000bf25070 */
[----:B------:R-:W-:Y:S01]  /*10f0*/  ISETP.NE.AND.EX P1, PT, RZ, UR17, PT, P1 ;  /* 0x00000011ff007c0c */ /* 0x000fe2000bf25310 */
[----:B------:R-:W-:Y:S01]  /*1100*/  @UP0 UIMAD UR7, UR14, 0x3, URZ ;  /* 0x000000030e0708a4 */ /* 0x000fe2000f8e023f */
[----:B------:R-:W-:Y:S01]  /*1110*/  @P0 IADD3 R48, P2, R48, R33, RZ ;  /* 0x0000002130300210 */ /* 0x000fe20007f5e0ff */
[----:B------:R-:W-:Y:S01]  /*1120*/  @P0 IMAD.WIDE.U32 R16, R39, 0x3, R16 ;  /* 0x0000000327100825 */ /* 0x000fe200078e0010 */
[----:B------:R-:W2:Y:S01]  /*1130*/  @P0 LDG.E R20, desc[UR10][R52.64] ;  /* 0x0000000a34140981 */ /* 0x000ea2000c1e1900 */
[----:B------:R-:W-:Y:S01]  /*1140*/  UMOV UR12, 0x3f800000 ;  /* 0x3f800000000c7882 */ /* 0x000fe20000000000 */
[----:B------:R-:W-:Y:S01]  /*1150*/  ULDC.64 UR16, c[0x0][0x220] ;  /* 0x0000880000107ab9 */ /* 0x000fe20000000a00 */
[----:B------:R-:W-:-:S05]  /*1160*/  @P0 IMAD.X R49, R11, 0x1, R38, P2 ;  /* 0x000000010b310824 */ /* 0x000fca00010e0626 */
[----:B------:R0:W3:Y:S01]  /*1170*/  @P0 LDG.E R26, desc[UR10][R48.64] ;  /* 0x0000000a301a0981 */ /* 0x0000e2000c1e1900 */
[----:B------:R-:W1:Y:S03]  /*1180*/  @P1 LDC.64 R50, c[0x0][0x230] ;  /* 0x00008c00ff321b82 */ /* 0x000e660000000a00 */
[----:B-1----:R-:W4:Y:S01]  /*1190*/  @P1 LDG.E R11, desc[UR10][R50.64] ;  /* 0x0000000a320b1981 */ /* 0x002f22000c1e1900 */
[----:B------:R-:W-:Y:S01]  /*11a0*/  @P0 IADD3 R39, R17, UR7, RZ ;  /* 0x0000000711270c10 */ /* 0x000fe2000fffe0ff */
[----:B------:R-:W-:-:S03]  /*11b0*/  @P0 IMAD.SHL.U32 R10, R16, 0x4, RZ ;  /* 0x00000004100a0824 */ /* 0x000fc600078e00ff */
[----:B------:R-:W-:Y:S02]  /*11c0*/  @P0 SHF.L.U64.HI R39, R16, 0x2, R39 ;  /* 0x0000000210270819 */ /* 0x000fe40000010227 */
[----:B------:R-:W-:-:S04]  /*11d0*/  @P0 IADD3 R16, P2, R10, R33, RZ ;  /* 0x000000210a100210 */ /* 0x000fc80007f5e0ff */
[----:B------:R-:W-:-:S05]  /*11e0*/  @P0 IADD3.X R17, R39, R38, RZ, P2, !PT ;  /* 0x0000002627110210 */ /* 0x000fca00017fe4ff */
[----:B------:R1:W2:Y:S01]  /*11f0*/  @P0 LDG.E R18, desc[UR10][R16.64] ;  /* 0x0000000a10120981 */ /* 0x0002a2000c1e1900 */
[----:B------:R-:W-:Y:S01]  /*1200*/  @P0 IADD3 R10, P2, R10, R47, RZ ;  /* 0x0000002f0a0a0210 */ /* 0x000fe20007f5e0ff */
[----:B------:R-:W-:Y:S01]  /*1210*/  @!P0 IMAD.MOV.U32 R12, RZ, RZ, RZ ;  /* 0x000000ffff0c8224 */ /* 0x000fe200078e00ff */
[----:B0-----:R-:W-:Y:S02]  /*1220*/  FMNMX R48, RZ, |R35|, !PT ;  /* 0x40000023ff307209 */ /* 0x001fe40007800000 */
[----:B----4-:R-:W-:Y:S02]  /*1230*/  @P1 R2UR UR12, R11 ;  /* 0x000000000b0c12ca */ /* 0x010fe400000e0000 */
[----:B------:R-:W-:Y:S02]  /*1240*/  ISETP.GE.U32.AND P1, PT, R7, R8, PT ;  /* 0x000000080700720c */ /* 0x000fe40003f26070 */
[----:B------:R-:W-:Y:S02]  /*1250*/  @P0 IADD3.X R11, R39, R40, RZ, P2, !PT ;  /* 0x00000028270b0210 */ /* 0x000fe400017fe4ff */
[----:B------:R-:W-:-:S02]  /*1260*/  ISETP.GE.U32.OR P1, PT, R36, R19, P1 ;  /* 0x000000132400720c */ /* 0x000fc40000f26470 */
[----:B------:R-:W-:Y:S01]  /*1270*/  FMNMX R39, |R21|, R48, !PT ;  /* 0x0000003015277209 */ /* 0x000fe20007800200 */
[----:B------:R0:W4:Y:S03]  /*1280*/  @P0 LDG.E R12, desc[UR10][R10.64] ;  /* 0x0000000a0a0c0981 */ /* 0x000126000c1e1900 */
[C---:B------:R-:W-:Y:S01]  /*1290*/  FMNMX R48, |R34|.reuse, R39, !PT ;  /* 0x0000002722307209 */ /* 0x040fe20007800200 */
[----:B------:R-:W-:Y:S01]  /*12a0*/  FMUL R36, R34, UR12 ;  /* 0x0000000c22247c20 */ /* 0x000fe20008400000 */
[----:B------:R-:W-:Y:S01]  /*12b0*/  FMUL R41, R35, UR12 ;  /* 0x0000000c23297c20 */ /* 0x000fe20008400000 */
[----:B-1----:R-:W-:Y:S01]  /*12c0*/  FMUL R16, R21, UR12 ;  /* 0x0000000c15107c20 */ /* 0x002fe20008400000 */
[----:B------:R-:W-:Y:S01]  /*12d0*/  LEA R34, P0, R9, UR16, 0x1 ;  /* 0x0000001009227c11 */ /* 0x000fe2000f8008ff */
[C---:B------:R-:W-:Y:S01]  /*12e0*/  FMUL R17, R31.reuse, UR12 ;  /* 0x0000000c1f117c20 */ /* 0x040fe20008400000 */
[----:B------:R-:W-:-:S02]  /*12f0*/  FMNMX R21, |R31|, R48, !PT ;  /* 0x000000301f157209 */ /* 0x000fc40007800200 */
[----:B------:R-:W-:Y:S01]  /*1300*/  LEA.HI.X R32, R9, UR17, R32, 0x1, P0 ;  /* 0x0000001109207c11 */ /* 0x000fe200080f0c20 */
[----:B------:R-:W-:Y:S01]  /*1310*/  IMAD R37, R37, UR6, RZ ;  /* 0x0000000625257c24 */ /* 0x000fe2000f8e02ff */
[-C--:B------:R-:W-:Y:S01]  /*1320*/  @!P1 F2FP.BF16.F32.PACK_AB R35, R16, R41.reuse ;  /* 0x000000291023923e */ /* 0x080fe200000010ff */
[----:B------:R-:W-:Y:S01]  /*1330*/  ULDC.64 UR16, c[0x0][0x228] ;  /* 0x00008a0000107ab9 */ /* 0x000fe20000000a00 */
[C---:B------:R-:W-:Y:S02]  /*1340*/  F2FP.BF16.F32.PACK_AB R9, R17.reuse, R16 ;  /* 0x000000101109723e */ /* 0x040fe400000010ff */
[----:B---3--:R-:W-:Y:S02]  /*1350*/  SHF.L.U32 R16, R26, 0x10, RZ ;  /* 0x000000101a107819 */ /* 0x008fe400000006ff */
[----:B------:R-:W-:Y:S02]  /*1360*/  F2FP.BF16.F32.PACK_AB R41, R36, R41 ;  /* 0x000000292429723e */ /* 0x000fe400000010ff */
[----:B------:R-:W-:Y:S01]  /*1370*/  @!P1 F2FP.BF16.F32.PACK_AB R17, R17, R36 ;  /* 0x000000241111923e */ /* 0x000fe200000010ff */
[----:B------:R-:W-:Y:S01]  /*1380*/  FMUL R31, R16, 0.044714998453855514526 ;  /* 0x3d372713101f7820 */ /* 0x000fe20000400000 */
[----:B0-----:R-:W-:-:S03]  /*1390*/  @!P1 LEA R10, P0, R15, R34, 0x2 ;  /* 0x000000220f0a9211 */ /* 0x001fc600078010ff */
[C---:B------:R-:W-:Y:S01]  /*13a0*/  FFMA R36, R16.reuse, R31, 1 ;  /* 0x3f80000010247423 */ /* 0x040fe2000000001f */
[----:B------:R-:W-:Y:S01]  /*13b0*/  FMUL R31, R16, 0.79788458347320556641 ;  /* 0x3f4c422a101f7820 */ /* 0x000fe20000400000 */
[----:B------:R-:W-:Y:S02]  /*13c0*/  @!P1 LEA.HI.X R11, R15, R32, R13, 0x2, P0 ;  /* 0x000000200f0b9211 */ /* 0x000fe400000f140d */
[----:B------:R-:W-:Y:S01]  /*13d0*/  ISETP.GE.U32.AND P0, PT, R27, R8, PT ;  /* 0x000000081b00720c */ /* 0x000fe20003f06070 */
[----:B------:R-:W-:Y:S02]  /*13e0*/  FMUL R31, R31, R36 ;  /* 0x000000241f1f7220 */ /* 0x000fe40000400000 */
[----:B------:R0:W-:Y:S02]  /*13f0*/  @!P1 STG.E desc[UR10][R10.64], R35 ;  /* 0x000000230a009986 */ /* 0x0001e4000c10190a */
[C---:B------:R-:W-:Y:S01]  /*1400*/  FMUL R36, |R31|.reuse, 2.8853900432586669922 ;  /* 0x4038aa3b1f247820 */ /* 0x040fe20000400200 */
[----:B------:R-:W-:-:S02]  /*1410*/  FSETP.GE.AND P3, PT, |R31|, 0.60000002384185791016, PT ;  /* 0x3f19999a1f00780b */ /* 0x000fc40003f66200 */
[----:B------:R-:W-:-:S03]  /*1420*/  FSETP.GE.AND P2, PT, |R31|, 9.010913848876953125, PT ;  /* 0x41102cb41f00780b */ /* 0x000fc60003f46200 */
[----:B------:R-:W1:Y:S01]  /*1430*/  MUFU.EX2 R36, R36 ;  /* 0x0000002400247308 */ /* 0x000e620000000800 */
[----:B0-----:R-:W-:-:S04]  /*1440*/  FMUL R11, R31, R31 ;  /* 0x0000001f1f0b7220 */ /* 0x001fc80000400000 */
[----:B------:R-:W-:-:S04]  /*1450*/  FFMA R10, R11, R29, -0.052303962409496307373 ;  /* 0xbd563cae0b0a7423 */ /* 0x000fc8000000001d */
[----:B------:R-:W-:-:S04]  /*1460*/  FFMA R10, R11, R10, 0.1331529766321182251 ;  /* 0x3e0859410b0a7423 */ /* 0x000fc8000000000a */
[----:B------:R-:W-:Y:S01]  /*1470*/  FFMA R10, R11, R10, -0.33332768082618713379 ;  /* 0xbeaaa9ed0b0a7423 */ /* 0x000fe2000000000a */
[----:B-1----:R-:W-:-:S03]  /*1480*/  FADD R39, R36, 1 ;  /* 0x3f80000024277421 */ /* 0x002fc60000000000 */
[----:B------:R-:W-:Y:S01]  /*1490*/  FFMA R48, R11, R10, RZ ;  /* 0x0000000a0b307223 */ /* 0x000fe200000000ff */
[----:B------:R-:W-:Y:S02]  /*14a0*/  PRMT R11, R26, 0x7632, R11 ;  /* 0x000076321a0b7816 */ /* 0x000fe4000000000b */
[----:B------:R-:W0:Y:S03]  /*14b0*/  MUFU.RCP R39, R39 ;  /* 0x0000002700277308 */ /* 0x000e260000001000 */
[----:B------:R-:W-:Y:S02]  /*14c0*/  IMAD.U32 R11, R11, 0x10000, RZ ;  /* 0x000100000b0b7824 */ /* 0x000fe400078e00ff */
[----:B0-----:R-:W-:-:S05]  /*14d0*/  FFMA R27, R39, -2, R42 ;  /* 0xc0000000271b7823 */ /* 0x001fca000000002a */
[----:B------:R-:W-:Y:S01]  /*14e0*/  FSEL R36, R27, 1, !P2 ;  /* 0x3f8000001b247808 */ /* 0x000fe20005000000 */
[----:B------:R-:W-:-:S03]  /*14f0*/  FMUL R27, R16, 0.10703222453594207764 ;  /* 0x3ddb33b6101b7820 */ /* 0x000fc60000400000 */
[--C-:B------:R-:W-:Y:S01]  /*1500*/  LOP3.LUT R10, R36, 0x80000000, R31.reuse, 0xb8, !PT ;  /* 0x80000000240a7812 */ /* 0x100fe200078eb81f */
[----:B------:R-:W-:Y:S01]  /*1510*/  @!P3 FFMA R10, R31, R48, R31 ;  /* 0x000000301f0ab223 */ /* 0x000fe2000000001f */
[C---:B------:R-:W-:Y:S01]  /*1520*/  FFMA R26, R16.reuse, R27, 0.79788458347320556641 ;  /* 0x3f4c422a101a7423 */ /* 0x040fe2000000001b */
[----:B------:R-:W-:Y:S02]  /*1530*/  FMUL R16, R16, 0.5 ;  /* 0x3f00000010107820 */ /* 0x000fe40000400000 */
[----:B------:R-:W-:-:S04]  /*1540*/  FFMA R27, -R10, R10, 1 ;  /* 0x3f8000000a1b7423 */ /* 0x000fc8000000010a */
[----:B------:R-:W-:Y:S01]  /*1550*/  FMUL R27, R27, R26 ;  /* 0x0000001a1b1b7220 */ /* 0x000fe20000400000 */
[----:B------:R-:W-:-:S03]  /*1560*/  FMUL R26, R11, 0.044714998453855514526 ;  /* 0x3d3727130b1a7820 */ /* 0x000fc60000400000 */
[----:B------:R-:W-:Y:S01]  /*1570*/  FMUL R16, R16, R27 ;  /* 0x0000001b10107220 */ /* 0x000fe20000400000 */
[C---:B------:R-:W-:Y:S01]  /*1580*/  FFMA R31, R11.reuse, R26, 1 ;  /* 0x3f8000000b1f7423 */ /* 0x040fe2000000001a */
[----:B------:R-:W-:-:S04]  /*1590*/  FMUL R26, R11, 0.79788458347320556641 ;  /* 0x3f4c422a0b1a7820 */ /* 0x000fc80000400000 */
        /* <DEDUP_REMOVED lines=12> */
[----:B------:R-:W-:Y:S01]  /*1660*/  FMUL R16, R11, 0.10703222453594207764 ;  /* 0x3ddb33b60b107820 */ /* 0x000fe20000400000 */
[----:B0-----:R-:W-:-:S04]  /*1670*/  FADD R39, R35, 1 ;  /* 0x3f80000023277421 */ /* 0x001fc80000000000 */
[----:B------:R-:W0:Y:S02]  /*1680*/  MUFU.RCP R27, R39 ;  /* 0x00000027001b7308 */ /* 0x000e240000001000 */
[----:B0-----:R-:W-:-:S05]  /*1690*/  FFMA R27, R27, -2, R42 ;  /* 0xc00000001b1b7823 */ /* 0x001fca000000002a */
[----:B------:R-:W-:-:S04]  /*16a0*/  FSEL R27, R27, 1, !P2 ;  /* 0x3f8000001b1b7808 */ /* 0x000fc80005000000 */
[--C-:B------:R-:W-:Y:S01]  /*16b0*/  LOP3.LUT R10, R27, 0x80000000, R26.reuse, 0xb8, !PT ;  /* 0x800000001b0a7812 */ /* 0x100fe200078eb81a */
[----:B------:R-:W-:Y:S01]  /*16c0*/  @!P3 FFMA R10, R26, R31, R26 ;  /* 0x0000001f1a0ab223 */ /* 0x000fe2000000001a */
[----:B------:R-:W-:Y:S01]  /*16d0*/  FFMA R27, R11, R16, 0.79788458347320556641 ;  /* 0x3f4c422a0b1b7423 */ /* 0x000fe20000000010 */
[----:B--2---:R-:W-:Y:S02]  /*16e0*/  IMAD.U32 R31, R20, 0x10000, RZ ;  /* 0x00010000141f7824 */ /* 0x004fe400078e00ff */
[----:B------:R-:W-:Y:S02]  /*16f0*/  FFMA R16, -R10, R10, 1 ;  /* 0x3f8000000a107423 */ /* 0x000fe4000000010a */
[----:B------:R-:W-:Y:S02]  /*1700*/  FMUL R36, R31, R36 ;  /* 0x000000241f247220 */ /* 0x000fe40000400000 */
[----:B------:R-:W-:Y:S01]  /*1710*/  FMUL R27, R16, R27 ;  /* 0x0000001b101b7220 */ /* 0x000fe20000400000 */
[----:B------:R-:W-:Y:S01]  /*1720*/  FMUL R16, R11, 0.5 ;  /* 0x3f0000000b107820 */ /* 0x000fe20000400000 */
[----:B------:R-:W-:-:S03]  /*1730*/  SHF.L.U32 R11, R18, 0x10, RZ ;  /* 0x00000010120b7819 */ /* 0x000fc600000006ff */
[----:B------:R-:W-:Y:S02]  /*1740*/  FMUL R16, R16, R27 ;  /* 0x0000001b10107220 */ /* 0x000fe40000400000 */
[----:B------:R-:W-:-:S04]  /*1750*/  FMUL R26, R11, 0.044714998453855514526 ;  /* 0x3d3727130b1a7820 */ /* 0x000fc80000400000 */
[C---:B------:R-:W-:Y:S01]  /*1760*/  FFMA R27, R11.reuse, R26, 1 ;  /* 0x3f8000000b1b7423 */ /* 0x040fe2000000001a */
[----:B------:R-:W-:-:S04]  /*1770*/  FMUL R26, R11, 0.79788458347320556641 ;  /* 0x3f4c422a0b1a7820 */ /* 0x000fc80000400000 */
[----:B------:R-:W-:Y:S01]  /*1780*/  FMUL R26, R26, R27 ;  /* 0x0000001b1a1a7220 */ /* 0x000fe20000400000 */
[----:B------:R-:W-:Y:S01]  /*1790*/  FADD R27, R10, 1 ;  /* 0x3f8000000a1b7421 */ /* 0x000fe20000000000 */
[----:B------:R-:W-:Y:S02]  /*17a0*/  PRMT R10, R20, 0x7632, R10 ;  /* 0x00007632140a7816 */ /* 0x000fe4000000000a */
[C---:B------:R-:W-:Y:S01]  /*17b0*/  FMUL R39, |R26|.reuse, 2.8853900432586669922 ;  /* 0x4038aa3b1a277820 */ /* 0x040fe20000400200 */
[----:B------:R-:W-:Y:S01]  /*17c0*/  FFMA R16, R27, 0.5, R16 ;  /* 0x3f0000001b107823 */ /* 0x000fe20000000010 */
[----:B------:R-:W-:Y:S01]  /*17d0*/  FMUL R20, R26, R26 ;  /* 0x0000001a1a147220 */ /* 0x000fe20000400000 */
[----:B------:R-:W-:Y:S02]  /*17e0*/  SHF.L.U32 R35, R10, 0x10, RZ ;  /* 0x000000100a237819 */ /* 0x000fe400000006ff */
[----:B------:R-:W-:Y:S01]  /*17f0*/  FSETP.GE.AND P3, PT, |R26|, 0.60000002384185791016, PT ;  /* 0x3f19999a1a00780b */ /* 0x000fe20003f66200 */
[----:B------:R-:W0:Y:S01]  /*1800*/  MUFU.EX2 R39, R39 ;  /* 0x0000002700277308 */ /* 0x000e220000000800 */
[----:B------:R-:W-:Y:S01]  /*1810*/  FFMA R31, R20, R29, -0.052303962409496307373 ;  /* 0xbd563cae141f7423 */ /* 0x000fe2000000001d */
[----:B------:R-:W-:Y:S01]  /*1820*/  FMUL R16, R35, R16 ;  /* 0x0000001023107220 */ /* 0x000fe20000400000 */
[----:B------:R-:W-:-:S02]  /*1830*/  FSETP.GE.AND P2, PT, |R26|, 9.010913848876953125, PT ;  /* 0x41102cb41a00780b */ /* 0x000fc40003f46200 */
[----:B------:R-:W-:-:S04]  /*1840*/  FFMA R35, R20, R31, 0.1331529766321182251 ;  /* 0x3e08594114237423 */ /* 0x000fc8000000001f */
[----:B------:R-:W-:Y:S01]  /*1850*/  FFMA R10, R20, R35, -0.33332768082618713379 ;  /* 0xbeaaa9ed140a7423 */ /* 0x000fe20000000023 */
[----:B0-----:R-:W-:-:S06]  /*1860*/  FADD R27, R39, 1 ;  /* 0x3f800000271b7421 */ /* 0x001fcc0000000000 */
[----:B------:R-:W0:Y:S02]  /*1870*/  MUFU.RCP R27, R27 ;  /* 0x0000001b001b7308 */ /* 0x000e240000001000 */
[----:B0-----:R-:W-:Y:S01]  /*1880*/  FFMA R31, R27, -2, R42 ;  /* 0xc00000001b1f7823 */ /* 0x001fe2000000002a */
[----:B------:R-:W-:Y:S01]  /*1890*/  FFMA R27, R20, R10, RZ ;  /* 0x0000000a141b7223 */ /* 0x000fe200000000ff */
[----:B------:R-:W-:-:S03]  /*18a0*/  FMUL R20, R11, 0.10703222453594207764 ;  /* 0x3ddb33b60b147820 */ /* 0x000fc60000400000 */
[----:B------:R-:W-:Y:S02]  /*18b0*/  FSEL R31, R31, 1, !P2 ;  /* 0x3f8000001f1f7808 */ /* 0x000fe40005000000 */
[----:B------:R-:W-:Y:S02]  /*18c0*/  @!P1 IADD3 R15, P2, R15, UR13, RZ ;  /* 0x0000000d0f0f9c10 */ /* 0x000fe4000ff5e0ff */
[--C-:B------:R-:W-:Y:S01]  /*18d0*/  LOP3.LUT R10, R31, 0x80000000, R26.reuse, 0xb8, !PT ;  /* 0x800000001f0a7812 */ /* 0x100fe200078eb81a */
[--C-:B------:R-:W-:Y:S01]  /*18e0*/  @!P3 FFMA R10, R26, R27, R26.reuse ;  /* 0x0000001b1a0ab223 */ /* 0x100fe2000000001a */
[----:B------:R-:W-:Y:S01]  /*18f0*/  PRMT R26, R18, 0x7632, R26 ;  /* 0x00007632121a7816 */ /* 0x000fe2000000001a */
[C---:B------:R-:W-:Y:S01]  /*1900*/  FFMA R27, R11.reuse, R20, 0.79788458347320556641 ;  /* 0x3f4c422a0b1b7423 */ /* 0x040fe20000000014 */
[----:B------:R-:W-:Y:S01]  /*1910*/  FMUL R11, R11, 0.5 ;  /* 0x3f0000000b0b7820 */ /* 0x000fe20000400000 */
[C---:B------:R-:W-:Y:S01]  /*1920*/  FFMA R18, -R10.reuse, R10, 1 ;  /* 0x3f8000000a127423 */ /* 0x040fe2000000010a */
[----:B------:R-:W-:Y:S01]  /*1930*/  FADD R10, R10, 1 ;  /* 0x3f8000000a0a7421 */ /* 0x000fe20000000000 */
[----:B------:R-:W-:-:S02]  /*1940*/  IMAD.U32 R26, R26, 0x10000, RZ ;  /* 0x000100001a1a7824 */ /* 0x000fc400078e00ff */
[----:B------:R-:W-:Y:S02]  /*1950*/  FMUL R18, R18, R27 ;  /* 0x0000001b12127220 */ /* 0x000fe40000400000 */
[C---:B------:R-:W-:Y:S01]  /*1960*/  FMUL R27, R26.reuse, 0.044714998453855514526 ;  /* 0x3d3727131a1b7820 */ /* 0x040fe20000400000 */
[C---:B------:R-:W-:Y:S01]  /*1970*/  FMUL R20, R26.reuse, 0.79788458347320556641 ;  /* 0x3f4c422a1a147820 */ /* 0x040fe20000400000 */
[----:B------:R-:W-:Y:S02]  /*1980*/  FMUL R11, R11, R18 ;  /* 0x000000120b0b7220 */ /* 0x000fe40000400000 */
[----:B------:R-:W-:Y:S02]  /*1990*/  FFMA R27, R26, R27, 1 ;  /* 0x3f8000001a1b7423 */ /* 0x000fe4000000001b */
[----:B------:R-:W-:Y:S02]  /*19a0*/  FFMA R35, R10, 0.5, R11 ;  /* 0x3f0000000a237823 */ /* 0x000fe4000000000b */
[----:B------:R-:W-:-:S04]  /*19b0*/  FMUL R20, R20, R27 ;  /* 0x0000001b14147220 */ /* 0x000fc80000400000 */
[C---:B------:R-:W-:Y:S01]  /*19c0*/  FMUL R18, |R20|.reuse, 2.8853900432586669922 ;  /* 0x4038aa3b14127820 */ /* 0x040fe20000400200 */
[C---:B------:R-:W-:Y:S01]  /*19d0*/  FMUL R27, R20.reuse, R20 ;  /* 0x00000014141b7220 */ /* 0x040fe20000400000 */
[----:B------:R-:W-:Y:S02]  /*19e0*/  FSETP.GE.AND P3, PT, |R20|, 0.60000002384185791016, PT ;  /* 0x3f19999a1400780b */ /* 0x000fe40003f66200 */
[----:B------:R0:W1:Y:S01]  /*19f0*/  MUFU.EX2 R11, R18 ;  /* 0x00000012000b7308 */ /* 0x0000620000000800 */
[----:B------:R-:W-:-:S04]  /*1a00*/  FFMA R10, R27, R29, -0.052303962409496307373 ;  /* 0xbd563cae1b0a7423 */ /* 0x000fc8000000001d */
[----:B------:R-:W-:-:S04]  /*1a10*/  FFMA R10, R27, R10, 0.1331529766321182251 ;  /* 0x3e0859411b0a7423 */ /* 0x000fc8000000000a */
[----:B------:R-:W-:Y:S01]  /*1a20*/  FFMA R10, R27, R10, -0.33332768082618713379 ;  /* 0xbeaaa9ed1b0a7423 */ /* 0x000fe2000000000a */
[----:B0-----:R-:W-:-:S03]  /*1a30*/  IADD3 R18, R5, 0x1e, RZ ;  /* 0x0000001e05127810 */ /* 0x001fc60007ffe0ff */
[----:B------:R-:W-:Y:S01]  /*1a40*/  FFMA R27, R27, R10, RZ ;  /* 0x0000000a1b1b7223 */ /* 0x000fe200000000ff */
[----:B------:R-:W-:Y:S01]  /*1a50*/  LOP3.LUT R18, R18, 0x1f, RZ, 0xc0, !PT ;  /* 0x0000001f12127812 */ /* 0x000fe200078ec0ff */
[----:B-1----:R-:W-:Y:S01]  /*1a60*/  FADD R31, R11, 1 ;  /* 0x3f8000000b1f7421 */ /* 0x002fe20000000000 */
[----:B------:R-:W-:Y:S02]  /*1a70*/  @!P1 IADD3.X R11, R13, UR14, RZ, P2, !PT ;  /* 0x0000000e0d0b9c10 */ /* 0x000fe400097fe4ff */
[C---:B------:R-:W-:Y:S01]  /*1a80*/  @!P1 LEA R10, P2, R15.reuse, R34, 0x2 ;  /* 0x000000220f0a9211 */ /* 0x040fe200078410ff */
[----:B------:R-:W0:Y:S03]  /*1a90*/  MUFU.RCP R13, R31 ;  /* 0x0000001f000d7308 */ /* 0x000e260000001000 */
[----:B------:R-:W-:Y:S01]  /*1aa0*/  @!P1 LEA.HI.X R11, R15, R32, R11, 0x2, P2 ;  /* 0x000000200f0b9211 */ /* 0x000fe200010f140b */
[----:B------:R-:W-:Y:S01]  /*1ab0*/  VIADD R15, R7, 0x2 ;  /* 0x00000002070f7836 */ /* 0x000fe20000000000 */
[----:B------:R-:W-:-:S03]  /*1ac0*/  FSETP.GE.AND P2, PT, |R20|, 9.010913848876953125, PT ;  /* 0x41102cb41400780b */ /* 0x000fc60003f46200 */
[----:B------:R1:W-:Y:S01]  /*1ad0*/  @!P1 STG.E desc[UR10][R10.64], R17 ;  /* 0x000000110a009986 */ /* 0x0003e2000c10190a */
[----:B------:R-:W-:-:S04]  /*1ae0*/  ISETP.GE.U32.AND P1, PT, R15, R8, PT ;  /* 0x000000080f00720c */ /* 0x000fc80003f26070 */
[----:B------:R-:W-:Y:S01]  /*1af0*/  ISETP.LT.U32.AND P1, PT, R18, R19, !P1 ;  /* 0x000000131200720c */ /* 0x000fe20004f21070 */
[----:B0-----:R-:W-:Y:S01]  /*1b00*/  FFMA R13, R13, -2, R42 ;  /* 0xc00000000d0d7823 */ /* 0x001fe2000000002a */
[----:B-1----:R-:W-:-:S04]  /*1b10*/  FMUL R11, R26, 0.10703222453594207764 ;  /* 0x3ddb33b61a0b7820 */ /* 0x002fc80000400000 */
[----:B------:R-:W-:Y:S01]  /*1b20*/  FSEL R13, R13, 1, !P2 ;  /* 0x3f8000000d0d7808 */ /* 0x000fe20005000000 */
[C---:B------:R-:W-:Y:S01]  /*1b30*/  FFMA R11, R26.reuse, R11, 0.79788458347320556641 ;  /* 0x3f4c422a1a0b7423 */ /* 0x040fe2000000000b */
[----:B------:R-:W-:-:S05]  /*1b40*/  FMUL R26, R26, 0.5 ;  /* 0x3f0000001a1a7820 */ /* 0x000fca0000400000 */
[----:B------:R-:W-:Y:S01]  /*1b50*/  VOTEU.ANY UP0, P1 ;  /* 0x00000000003f7886 */ /* 0x000fe20000800100 */
[--C-:B------:R-:W-:Y:S01]  /*1b60*/  LOP3.LUT R13, R13, 0x80000000, R20.reuse, 0xb8, !PT ;  /* 0x800000000d0d7812 */ /* 0x100fe200078eb814 */
[----:B------:R-:W-:Y:S01]  /*1b70*/  @!P3 FFMA R13, R20, R27, R20 ;  /* 0x0000001b140db223 */ /* 0x000fe20000000014 */
[----:B------:R-:W-:Y:S01]  /*1b80*/  ISETP.GE.U32.OR P0, PT, R14, R19, P0 ;  /* 0x000000130e00720c */ /* 0x000fe20000706470 */
[----:B------:R-:W-:Y:S01]  /*1b90*/  @!P1 IMAD.MOV.U32 R27, RZ, RZ, RZ ;  /* 0x000000ffff1b9224 */ /* 0x000fe200078e00ff */
[----:B------:R-:W-:Y:S01]  /*1ba0*/  @UP0 ULOP3.LUT UR7, UR4, 0xfffffffe, URZ, 0xc0, !UPT ;  /* 0xfffffffe04070892 */ /* 0x000fe2000f8ec03f */
[----:B------:R-:W-:-:S04]  /*1bb0*/  FFMA R10, -R13, R13, 1 ;  /* 0x3f8000000d0a7423 */ /* 0x000fc8000000010d */
[----:B------:R-:W-:Y:S01]  /*1bc0*/  FMUL R11, R10, R11 ;  /* 0x0000000b0a0b7220 */ /* 0x000fe20000400000 */
[----:B------:R-:W-:Y:S01]  /*1bd0*/  @P1 IADD3 R48, P2, P3, R18, UR7, R24 ;  /* 0x0000000712301c10 */ /* 0x000fe2000fb5e018 */
[----:B------:R-:W-:Y:S02]  /*1be0*/  FADD R10, R13, 1 ;  /* 0x3f8000000d0a7421 */ /* 0x000fe40000000000 */
[----:B------:R-:W-:Y:S01]  /*1bf0*/  FMUL R11, R26, R11 ;  /* 0x0000000b1a0b7220 */ /* 0x000fe20000400000 */
[----:B------:R-:W-:Y:S02]  /*1c00*/  @P1 IADD3 R48, P4, R48, UR7, RZ ;  /* 0x0000000730301c10 */ /* 0x000fe4000ff9e0ff */
[----:B------:R-:W-:Y:S01]  /*1c10*/  @P1 IADD3.X R17, RZ, UR5, R30, P2, P3 ;  /* 0x00000005ff111c10 */ /* 0x000fe200097e641e */
[----:B------:R-:W-:Y:S01]  /*1c20*/  FFMA R31, R10, 0.5, R11 ;  /* 0x3f0000000a1f7823 */ /* 0x000fe2000000000b */
[----:B----4-:R-:W-:Y:S02]  /*1c30*/  IMAD.U32 R10, R12, 0x10000, RZ ;  /* 0x000100000c0a7824 */ /* 0x010fe400078e00ff */
[----:B------:R-:W-:Y:S01]  /*1c40*/  @P1 IADD3.X R13, R17, UR5, RZ, P4, !PT ;  /* 0x00000005110d1c10 */ /* 0x000fe2000a7fe4ff */
[----:B------:R-:W-:Y:S01]  /*1c50*/  @UP0 ULOP3.LUT UR15, UR5, 0x3fffffff, URZ, 0xc0, !UPT ;  /* 0x3fffffff050f0892 */ /* 0x000fe2000f8ec03f */
[----:B------:R-:W-:-:S02]  /*1c60*/  FMUL R35, R10, R35 ;  /* 0x000000230a237220 */ /* 0x000fc40000400000 */
[C---:B------:R-:W-:Y:S02]  /*1c70*/  @P1 SHF.L.U64.HI R11, R48.reuse, 0x2, R13 ;  /* 0x00000002300b1819 */ /* 0x040fe4000001020d */
[----:B------:R-:W-:-:S04]  /*1c80*/  @P1 SHF.L.U32 R48, R48, 0x2, RZ ;  /* 0x0000000230301819 */ /* 0x000fc800000006ff */
[----:B------:R-:W-:-:S04]  /*1c90*/  @P1 IADD3 R50, P2, R48, R47, RZ ;  /* 0x0000002f30321210 */ /* 0x000fc80007f5e0ff */
[C---:B------:R-:W-:Y:S02]  /*1ca0*/  @P1 IADD3.X R51, R11.reuse, R40, RZ, P2, !PT ;  /* 0x000000280b331210 */ /* 0x040fe400017fe4ff */
[----:B------:R-:W-:Y:S02]  /*1cb0*/  @P1 IADD3 R48, P2, R48, R33, RZ ;  /* 0x0000002130301210 */ /* 0x000fe40007f5e0ff */
[----:B------:R-:W-:Y:S01]  /*1cc0*/  MOV R13, UR13 ;  /* 0x0000000d000d7c02 */ /* 0x000fe20008000f00 */
[----:B------:R-:W-:Y:S01]  /*1cd0*/  @!P1 IMAD.MOV.U32 R26, RZ, RZ, RZ ;  /* 0x000000ffff1a9224 */ /* 0x000fe200078e00ff */
[----:B------:R-:W-:Y:S01]  /*1ce0*/  @P1 IADD3.X R49, R11, R38, RZ, P2, !PT ;  /* 0x000000260b311210 */ /* 0x000fe200017fe4ff */
[----:B------:R-:W-:Y:S01]  /*1cf0*/  @!P1 IMAD.MOV.U32 R17, RZ, RZ, RZ ;  /* 0x000000ffff119224 */ /* 0x000fe200078e00ff */
[----:B------:R-:W-:Y:S01]  /*1d00*/  @P1 IADD3 R10, P2, P3, R18, UR7, R24 ;  /* 0x00000007120a1c10 */ /* 0x000fe2000fb5e018 */
[----:B------:R-:W-:Y:S01]  /*1d10*/  @UP0 UIMAD UR7, UR14, 0x3, URZ ;  /* 0x000000030e0708a4 */ /* 0x000fe2000f8e023f */
[----:B------:R-:W-:Y:S01]  /*1d20*/  @!P1 IMAD.MOV.U32 R20, RZ, RZ, RZ ;  /* 0x000000ffff149224 */ /* 0x000fe200078e00ff */
[----:B------:R0:W5:Y:S01]  /*1d30*/  @P1 LDG.E R26, desc[UR10][R48.64] ;  /* 0x0000000a301a1981 */ /* 0x000162000c1e1900 */
[----:B------:R-:W-:Y:S01]  /*1d40*/  @P1 IADD3.X R11, RZ, UR15, R30, P2, P3 ;  /* 0x0000000fff0b1c10 */ /* 0x000fe200097e641e */
[----:B------:R-:W-:Y:S01]  /*1d50*/  IMAD R37, R46, R2, R37 ;  /* 0x000000022e257224 */ /* 0x000fe200078e0225 */
[----:B------:R-:W-:Y:S01]  /*1d60*/  FMNMX R21, R21, |R36|, !PT ;  /* 0x4000002415157209 */ /* 0x000fe20007800000 */
[----:B------:R-:W5:Y:S01]  /*1d70*/  @P1 LDG.E R27, desc[UR10][R50.64] ;  /* 0x0000000a321b1981 */ /* 0x000f62000c1e1900 */
[----:B------:R-:W-:-:S04]  /*1d80*/  @P1 IMAD.WIDE.U32 R10, R13, 0x3, R10 ;  /* 0x000000030d0a1825 */ /* 0x000fc800078e000a */
[----:B------:R-:W-:Y:S01]  /*1d90*/  @P1 VIADD R13, R11, UR7 ;  /* 0x000000070b0d1c36 */ /* 0x000fe20008000000 */
[----:B------:R-:W-:Y:S02]  /*1da0*/  PRMT R11, R12, 0x7632, R11 ;  /* 0x000076320c0b7816 */ /* 0x000fe4000000000b */
[C---:B------:R-:W-:Y:S02]  /*1db0*/  @P1 SHF.L.U32 R12, R10.reuse, 0x2, RZ ;  /* 0x000000020a0c1819 */ /* 0x040fe400000006ff */
[----:B------:R-:W-:Y:S01]  /*1dc0*/  @P1 SHF.L.U64.HI R13, R10, 0x2, R13 ;  /* 0x000000020a0d1819 */ /* 0x000fe2000001020d */
[----:B------:R-:W-:-:S04]  /*1dd0*/  IMAD.U32 R10, R11, 0x10000, RZ ;  /* 0x000100000b0a7824 */ /* 0x000fc800078e00ff */
[----:B------:R-:W-:Y:S01]  /*1de0*/  FMUL R31, R10, R31 ;  /* 0x0000001f0a1f7220 */ /* 0x000fe20000400000 */
[C---:B------:R-:W-:Y:S01]  /*1df0*/  @P1 IADD3 R10, P2, R12.reuse, R47, RZ ;  /* 0x0000002f0c0a1210 */ /* 0x040fe20007f5e0ff */
[----:B0-----:R-:W-:Y:S01]  /*1e00*/  IMAD.MOV.U32 R49, RZ, RZ, R45 ;  /* 0x000000ffff317224 */ /* 0x001fe200078e002d */
[----:B------:R-:W-:Y:S02]  /*1e10*/  MOV R48, R44 ;  /* 0x0000002c00307202 */ /* 0x000fe40000000f00 */
[C---:B------:R-:W-:Y:S02]  /*1e20*/  @P1 IADD3.X R11, R13.reuse, R40, RZ, P2, !PT ;  /* 0x000000280d0b1210 */ /* 0x040fe400017fe4ff */
[----:B------:R-:W-:Y:S01]  /*1e30*/  @P1 IADD3 R12, P2, R12, R33, RZ ;  /* 0x000000210c0c1210 */ /* 0x000fe20007f5e0ff */
[----:B------:R-:W-:Y:S02]  /*1e40*/  IMAD.WIDE.U32 R48, R46, UR6, R48 ;  /* 0x000000062e307c25 */ /* 0x000fe4000f8e0030 */
[----:B------:R0:W5:Y:S01]  /*1e50*/  @P1 LDG.E R17, desc[UR10][R10.64] ;  /* 0x0000000a0a111981 */ /* 0x000162000c1e1900 */
[----:B------:R-:W-:-:S02]  /*1e60*/  @P1 IADD3.X R13, R13, R38, RZ, P2, !PT ;  /* 0x000000260d0d1210 */ /* 0x000fc400017fe4ff */
[----:B------:R-:W-:Y:S02]  /*1e70*/  FMNMX R46, |R16|, R21, !PT ;  /* 0x00000015102e7209 */ /* 0x000fe40007800200 */
[----:B------:R-:W-:Y:S01]  /*1e80*/  IADD3 R37, R49, R37, RZ ;  /* 0x0000002531257210 */ /* 0x000fe20007ffe0ff */
[----:B------:R1:W5:Y:S01]  /*1e90*/  @P1 LDG.E R20, desc[UR10][R12.64] ;  /* 0x0000000a0c141981 */ /* 0x000362000c1e1900 */
[C---:B0-----:R-:W-:Y:S01]  /*1ea0*/  LEA R10, P1, R48.reuse, UR16, 0x7 ;  /* 0x00000010300a7c11 */ /* 0x041fe2000f8238ff */
[----:B------:R-:W-:Y:S03]  /*1eb0*/  BSSY B0, `(.L_x_28327) ;  /* 0x0000011000007945 */ /* 0x000fe60003800000 */
[----:B------:R-:W-:Y:S02]  /*1ec0*/  LEA.HI.X R11, R48, UR17, R37, 0x7, P1 ;  /* 0x00000011300b7c11 */ /* 0x000fe400088f3c25 */
[----:B-1----:R-:W-:Y:S01]  /*1ed0*/  FMNMX R12, |R35|, R46, !PT ;  /* 0x0000002e230c7209 */ /* 0x002fe20007800200 */
[----:B------:R-:W-:Y:S01]  /*1ee0*/  FMUL R46, R31, UR12 ;  /* 0x0000000c1f2e7c20 */ /* 0x000fe20008400000 */
[----:B------:R-:W-:Y:S01]  /*1ef0*/  FMUL R35, R35, UR12 ;  /* 0x0000000c23237c20 */ /* 0x000fe20008400000 */
[----:B------:R-:W-:Y:S01]  /*1f00*/  FMUL R36, R36, UR12 ;  /* 0x0000000c24247c20 */ /* 0x000fe20008400000 */
[----:B------:R-:W-:Y:S01]  /*1f10*/  FMNMX R21, |R31|, R12, !PT ;  /* 0x0000000c1f157209 */ /* 0x000fe20007800200 */
[----:B------:R-:W-:Y:S01]  /*1f20*/  FMUL R31, R16, UR12 ;  /* 0x0000000c101f7c20 */ /* 0x000fe20008400000 */
[----:B------:R-:W-:Y:S06]  /*1f30*/  @P0 BRA `(.L_x_28328) ;  /* 0x0000000000200947 */ /* 0x000fec0003800000 */
[----:B------:R-:W-:Y:S01]  /*1f40*/  ULOP3.LUT UR7, UR4, 0xfffffffe, URZ, 0xc0, !UPT ;  /* 0xfffffffe04077892 */ /* 0x000fe2000f8ec03f */
[----:B------:R-:W-:Y:S01]  /*1f50*/  F2FP.BF16.F32.PACK_AB R37, R31, R36 ;  /* 0x000000241f25723e */ /* 0x000fe200000010ff */
[----:B------:R-:W-:-:S04]  /*1f60*/  ULOP3.LUT UR15, UR5, 0x3fffffff, URZ, 0xc0, !UPT ;  /* 0x3fffffff050f7892 */ /* 0x000fc8000f8ec03f */
[----:B------:R-:W-:-:S04]  /*1f70*/  IADD3 R13, P1, P2, R14, UR7, R24 ;  /* 0x000000070e0d7c10 */ /* 0x000fc8000fa3e018 */
[----:B------:R-:W-:Y:S02]  /*1f80*/  IADD3.X R16, RZ, UR15, R30, P1, P2 ;  /* 0x0000000fff107c10 */ /* 0x000fe40008fe441e */
[----:B------:R-:W-:-:S04]  /*1f90*/  LEA R12, P1, R13, R34, 0x2 ;  /* 0x000000220d0c7211 */ /* 0x000fc800078210ff */
[----:B------:R-:W-:-:S05]  /*1fa0*/  LEA.HI.X R13, R13, R32, R16, 0x2, P1 ;  /* 0x000000200d0d7211 */ /* 0x000fca00008f1410 */
[----:B------:R0:W-:Y:S04]  /*1fb0*/  STG.E desc[UR10][R12.64], R37 ;  /* 0x000000250c007986 */ /* 0x0001e8000c10190a */
.L_x_28328:
[----:B------:R-:W-:Y:S05]  /*1fc0*/  BSYNC B0 ;  /* 0x0000000000007941 */ /* 0x000fea0003800000 */
.L_x_28327:
[----:B------:R-:W-:Y:S01]  /*1fd0*/  BSSY B0, `(.L_x_28329) ;  /* 0x000000e000007945 */ /* 0x000fe20003800000 */
[----:B------:R-:W-:Y:S02]  /*1fe0*/  F2FP.BF16.F32.PACK_AB R16, R35, R36 ;  /* 0x000000242310723e */ /* 0x000fe400000010ff */
[----:B0-----:R-:W-:Y:S01]  /*1ff0*/  F2FP.BF16.F32.PACK_AB R12, R46, R31 ;  /* 0x0000001f2e0c723e */ /* 0x001fe200000010ff */
[----:B------:R-:W-:Y:S06]  /*2000*/  @P0 BRA `(.L_x_28330) ;  /* 0x0000000000280947 */ /* 0x000fec0003800000 */
[----:B------:R-:W-:Y:S01]  /*2010*/  ULOP3.LUT UR7, UR4, 0xfffffffe, URZ, 0xc0, !UPT ;  /* 0xfffffffe04077892 */ /* 0x000fe2000f8ec03f */
[----:B------:R-:W-:Y:S01]  /*2020*/  F2FP.BF16.F32.PACK_AB R35, R46, R35 ;  /* 0x000000232e23723e */ /* 0x000fe200000010ff */
[----:B------:R-:W-:-:S04]  /*2030*/  ULOP3.LUT UR15, UR5, 0x3fffffff, URZ, 0xc0, !UPT ;  /* 0x3fffffff050f7892 */ /* 0x000fc8000f8ec03f */
[----:B------:R-:W-:-:S04]  /*2040*/  IADD3 R13, P1, P2, R14, UR7, R24 ;  /* 0x000000070e0d7c10 */ /* 0x000fc8000fa3e018 */
[----:B------:R-:W-:Y:S02]  /*2050*/  IADD3 R13, P0, R13, UR13, RZ ;  /* 0x0000000d0d0d7c10 */ /* 0x000fe4000ff1e0ff */
[----:B------:R-:W-:-:S04]  /*2060*/  IADD3.X R31, RZ, UR15, R30, P1, P2 ;  /* 0x0000000fff1f7c10 */ /* 0x000fc80008fe441e */
[----:B------:R-:W-:Y:S02]  /*2070*/  IADD3.X R31, R31, UR14, RZ, P0, !PT ;  /* 0x0000000e1f1f7c10 */ /* 0x000fe400087fe4ff */
[----:B------:R-:W-:-:S04]  /*2080*/  LEA R36, P0, R13, R34, 0x2 ;  /* 0x000000220d247211 */ /* 0x000fc800078010ff */
[----:B------:R-:W-:-:S05]  /*2090*/  LEA.HI.X R37, R13, R32, R31, 0x2, P0 ;  /* 0x000000200d257211 */ /* 0x000fca00000f141f */
[----:B------:R0:W-:Y:S04]  /*20a0*/  STG.E desc[UR10][R36.64], R35 ;  /* 0x0000002324007986 */ /* 0x0001e8000c10190a */
.L_x_28330:
[----:B------:R-:W-:Y:S05]  /*20b0*/  BSYNC B0 ;  /* 0x0000000000007941 */ /* 0x000fea0003800000 */
.L_x_28329:
[----:B-----5:R-:W-:Y:S01]  /*20c0*/  IMAD.U32 R23, R26, 0x10000, RZ ;  /* 0x000100001a177824 */ /* 0x020fe200078e00ff */
[----:B------:R-:W-:Y:S01]  /*20d0*/  ULOP3.LUT UR4, UR4, 0xfffffffe, URZ, 0xc0, !UPT ;  /* 0xfffffffe04047892 */ /* 0x000fe2000f8ec03f */
[----:B0-----:R-:W-:Y:S02]  /*20e0*/  IMAD.U32 R37, RZ, RZ, UR5 ;  /* 0x00000005ff257e24 */ /* 0x001fe4000f8e00ff */
[C---:B------:R-:W-:Y:S01]  /*20f0*/  FMUL R36, R23.reuse, 0.044714998453855514526 ;  /* 0x3d37271317247820 */ /* 0x040fe20000400000 */
[C---:B------:R-:W-:Y:S02]  /*2100*/  FMUL R25, R23.reuse, 0.79788458347320556641 ;  /* 0x3f4c422a17197820 */ /* 0x040fe40000400000 */
[----:B------:R-:W-:Y:S01]  /*2110*/  MOV R35, UR4 ;  /* 0x0000000400237c02 */ /* 0x000fe20008000f00 */
[----:B------:R-:W-:-:S03]  /*2120*/  FFMA R36, R23, R36, 1 ;  /* 0x3f80000017247423 */ /* 0x000fc60000000024 */
[----:B------:R-:W-:Y:S01]  /*2130*/  IADD3 R35, P0, P1, R35, UR4, R24 ;  /* 0x0000000423237c10 */ /* 0x000fe2000f91e018 */
[----:B------:R-:W-:-:S03]  /*2140*/  FMUL R25, R25, R36 ;  /* 0x0000002419197220 */ /* 0x000fc60000400000 */
[----:B------:R-:W-:Y:S01]  /*2150*/  IADD3.X R30, R37, UR5, R30, P0, P1 ;  /* 0x00000005251e7c10 */ /* 0x000fe200087e241e */
        /* <DEDUP_REMOVED lines=15> */
[----:B------:R-:W-:Y:S01]  /*2250*/  PRMT R24, R26, 0x7632, R24 ;  /* 0x000076321a187816 */ /* 0x000fe20000000018 */
[----:B------:R-:W-:-:S03]  /*2260*/  FMUL R26, R23, 0.10703222453594207764 ;  /* 0x3ddb33b6171a7820 */ /* 0x000fc60000400000 */
[----:B------:R-:W-:Y:S01]  /*2270*/  SHF.L.U32 R24, R24, 0x10, RZ ;  /* 0x0000001018187819 */ /* 0x000fe200000006ff */
[----:B------:R-:W-:Y:S01]  /*2280*/  FFMA R25, R23, R26, 0.79788458347320556641 ;  /* 0x3f4c422a17197423 */ /* 0x000fe2000000001a */
[----:B------:R-:W-:Y:S01]  /*2290*/  FFMA R26, -R13, R13, 1 ;  /* 0x3f8000000d1a7423 */ /* 0x000fe2000000010d */
[----:B------:R-:W-:Y:S01]  /*22a0*/  FMUL R23, R23, 0.5 ;  /* 0x3f00000017177820 */ /* 0x000fe20000400000 */
[----:B------:R-:W-:Y:S02]  /*22b0*/  FADD R13, R13, 1 ;  /* 0x3f8000000d0d7421 */ /* 0x000fe40000000000 */
[----:B------:R-:W-:Y:S01]  /*22c0*/  FMUL R26, R26, R25 ;  /* 0x000000191a1a7220 */ /* 0x000fe20000400000 */
[----:B------:R-:W-:-:S03]  /*22d0*/  FMUL R25, R24, 0.044714998453855514526 ;  /* 0x3d37271318197820 */ /* 0x000fc60000400000 */
[----:B------:R-:W-:Y:S01]  /*22e0*/  FMUL R26, R23, R26 ;  /* 0x0000001a171a7220 */ /* 0x000fe20000400000 */
[C---:B------:R-:W-:Y:S01]  /*22f0*/  FFMA R36, R24.reuse, R25, 1 ;  /* 0x3f80000018247423 */ /* 0x040fe20000000019 */
[----:B------:R-:W-:-:S04]  /*2300*/  FMUL R25, R24, 0.79788458347320556641 ;  /* 0x3f4c422a18197820 */ /* 0x000fc80000400000 */
[----:B------:R-:W-:Y:S01]  /*2310*/  FMUL R25, R25, R36 ;  /* 0x0000002419197220 */ /* 0x000fe20000400000 */
[----:B------:R-:W-:-:S03]  /*2320*/  FFMA R36, R13, 0.5, R26 ;  /* 0x3f0000000d247823 */ /* 0x000fc6000000001a */
        /* <DEDUP_REMOVED lines=20> */
[----:B------:R-:W-:Y:S01]  /*2470*/  IMAD.U32 R24, R20, 0x10000, RZ ;  /* 0x0001000014187824 */ /* 0x000fe200078e00ff */
[----:B------:R-:W-:Y:S02]  /*2480*/  PRMT R20, R27, 0x7632, R20 ;  /* 0x000076321b147816 */ /* 0x000fe40000000014 */
[----:B------:R-:W-:Y:S01]  /*2490*/  FMUL R23, R23, R26 ;  /* 0x0000001a17177220 */ /* 0x000fe20000400000 */
[----:B------:R-:W-:Y:S01]  /*24a0*/  FMUL R25, R24, 0.044714998453855514526 ;  /* 0x3d37271318197820 */ /* 0x000fe20000400000 */
[----:B------:R-:W-:-:S03]  /*24b0*/  SHF.L.U32 R27, R27, 0x10, RZ ;  /* 0x000000101b1b7819 */ /* 0x000fc600000006ff */
[C---:B------:R-:W-:Y:S01]  /*24c0*/  FFMA R26, R24.reuse, R25, 1 ;  /* 0x3f800000181a7423 */ /* 0x040fe20000000019 */
[----:B------:R-:W-:Y:S01]  /*24d0*/  FMUL R25, R24, 0.79788458347320556641 ;  /* 0x3f4c422a18197820 */ /* 0x000fe20000400000 */
[----:B------:R-:W-:-:S03]  /*24e0*/  FMUL R36, R27, R36 ;  /* 0x000000241b247220 */ /* 0x000fc60000400000 */
[----:B------:R-:W-:Y:S01]  /*24f0*/  FMUL R25, R25, R26 ;  /* 0x0000001a19197220 */ /* 0x000fe20000400000 */
[----:B------:R-:W-:-:S03]  /*2500*/  FADD R26, R13, 1 ;  /* 0x3f8000000d1a7421 */ /* 0x000fc60000000000 */
[C---:B------:R-:W-:Y:S01]  /*2510*/  FMUL R31, |R25|.reuse, 2.8853900432586669922 ;  /* 0x4038aa3b191f7820 */ /* 0x040fe20000400200 */
[----:B------:R-:W-:Y:S01]  /*2520*/  FFMA R13, R26, 0.5, R23 ;  /* 0x3f0000001a0d7823 */ /* 0x000fe20000000017 */
[----:B------:R-:W-:Y:S01]  /*2530*/  IMAD.U32 R26, R20, 0x10000, RZ ;  /* 0x00010000141a7824 */ /* 0x000fe200078e00ff */
[C---:B------:R-:W-:Y:S02]  /*2540*/  FSETP.GE.AND P1, PT, |R25|.reuse, 0.60000002384185791016, PT ;  /* 0x3f19999a1900780b */ /* 0x040fe40003f26200 */
[C---:B------:R-:W-:Y:S01]  /*2550*/  FSETP.GE.AND P0, PT, |R25|.reuse, 9.010913848876953125, PT ;  /* 0x41102cb41900780b */ /* 0x040fe20003f06200 */
[----:B------:R-:W0:Y:S01]  /*2560*/  MUFU.EX2 R31, R31 ;  /* 0x0000001f001f7308 */ /* 0x000e220000000800 */
[----:B------:R-:W-:Y:S01]  /*2570*/  FMUL R13, R26, R13 ;  /* 0x0000000d1a0d7220 */ /* 0x000fe20000400000 */
[----:B------:R-:W-:-:S04]  /*2580*/  FMUL R26, R25, R25 ;  /* 0x00000019191a7220 */ /* 0x000fc80000400000 */
[----:B------:R-:W-:Y:S01]  /*2590*/  FFMA R27, R26, R29, -0.052303962409496307373 ;  /* 0xbd563cae1a1b7423 */ /* 0x000fe2000000001d */
[----:B0-----:R-:W-:-:S03]  /*25a0*/  FADD R23, R31, 1 ;  /* 0x3f8000001f177421 */ /* 0x001fc60000000000 */
[----:B------:R-:W-:-:S03]  /*25b0*/  FFMA R31, R26, R27, 0.1331529766321182251 ;  /* 0x3e0859411a1f7423 */ /* 0x000fc6000000001b */
[----:B------:R-:W0:Y:S02]  /*25c0*/  MUFU.RCP R23, R23 ;  /* 0x0000001700177308 */ /* 0x000e240000001000 */
[----:B0-----:R-:W-:Y:S01]  /*25d0*/  FFMA R27, R23, -2, R42 ;  /* 0xc0000000171b7823 */ /* 0x001fe2000000002a */
[----:B------:R-:W-:-:S04]  /*25e0*/  FFMA R23, R26, R31, -0.33332768082618713379 ;  /* 0xbeaaa9ed1a177423 */ /* 0x000fc8000000001f */
[----:B------:R-:W-:Y:S01]  /*25f0*/  FSEL R46, R27, 1, !P0 ;  /* 0x3f8000001b2e7808 */ /* 0x000fe20004000000 */
[----:B------:R-:W-:Y:S01]  /*2600*/  FFMA R48, R26, R23, RZ ;  /* 0x000000171a307223 */ /* 0x000fe200000000ff */
[----:B------:R-:W-:Y:S01]  /*2610*/  PRMT R23, R20, 0x7632, R23 ;  /* 0x0000763214177816 */ /* 0x000fe20000000017 */
[----:B------:R-:W-:Y:S01]  /*2620*/  FMUL R27, R24, 0.5 ;  /* 0x3f000000181b7820 */ /* 0x000fe20000400000 */
[--C-:B------:R-:W-:Y:S01]  /*2630*/  LOP3.LUT R26, R46, 0x80000000, R25.reuse, 0xb8, !PT ;  /* 0x800000002e1a7812 */ /* 0x100fe200078eb819 */
[----:B------:R-:W-:Y:S01]  /*2640*/  @!P1 FFMA R26, R25, R48, R25 ;  /* 0x00000030191a9223 */ /* 0x000fe20000000019 */
[----:B------:R-:W-:Y:S01]  /*2650*/  FMUL R25, R24, 0.10703222453594207764 ;  /* 0x3ddb33b618197820 */ /* 0x000fe20000400000 */
[----:B------:R-:W-:Y:S02]  /*2660*/  SHF.L.U32 R23, R23, 0x10, RZ ;  /* 0x0000001017177819 */ /* 0x000fe400000006ff */
[----:B------:R-:W-:Y:S01]  /*2670*/  FFMA R20, -R26, R26, 1 ;  /* 0x3f8000001a147423 */ /* 0x000fe2000000011a */
[----:B------:R-:W-:Y:S01]  /*2680*/  FFMA R25, R24, R25, 0.79788458347320556641 ;  /* 0x3f4c422a18197423 */ /* 0x000fe20000000019 */
[----:B------:R-:W-:Y:S01]  /*2690*/  FADD R31, R26, 1 ;  /* 0x3f8000001a1f7421 */ /* 0x000fe20000000000 */
[----:B------:R-:W-:-:S02]  /*26a0*/  FMUL R46, R23, 0.044714998453855514526 ;  /* 0x3d372713172e7820 */ /* 0x000fc40000400000 */
[----:B------:R-:W-:Y:S01]  /*26b0*/  FMUL R20, R20, R25 ;  /* 0x0000001914147220 */ /* 0x000fe20000400000 */
[C---:B------:R-:W-:Y:S01]  /*26c0*/  FMUL R25, R23.reuse, 0.79788458347320556641 ;  /* 0x3f4c422a17197820 */ /* 0x040fe20000400000 */
[----:B------:R-:W-:Y:S02]  /*26d0*/  FFMA R46, R23, R46, 1 ;  /* 0x3f800000172e7423 */ /* 0x000fe4000000002e */
[----:B------:R-:W-:Y:S02]  /*26e0*/  FMUL R20, R27, R20 ;  /* 0x000000141b147220 */ /* 0x000fe40000400000 */
[----:B------:R-:W-:Y:S02]  /*26f0*/  FMUL R25, R25, R46 ;  /* 0x0000002e19197220 */ /* 0x000fe40000400000 */
[----:B------:R-:W-:Y:S02]  /*2700*/  FFMA R31, R31, 0.5, R20 ;  /* 0x3f0000001f1f7823 */ /* 0x000fe40000000014 */
        /* <DEDUP_REMOVED lines=12> */
[----:B------:R-:W-:Y:S02]  /*27d0*/  FSEL R26, R27, 1, !P0 ;  /* 0x3f8000001b1a7808 */ /* 0x000fe40004000000 */
[----:B------:R-:W-:Y:S02]  /*27e0*/  ISETP.GE.U32.AND P0, PT, R15, R8, PT ;  /* 0x000000080f00720c */ /* 0x000fe40003f06070 */
[--C-:B------:R-:W-:Y:S01]  /*27f0*/  LOP3.LUT R20, R26, 0x80000000, R25.reuse, 0xb8, !PT ;  /* 0x800000001a147812 */ /* 0x100fe200078eb819 */
[----:B------:R-:W-:Y:S01]  /*2800*/  @!P1 FFMA R20, R25, R24, R25 ;  /* 0x0000001819149223 */ /* 0x000fe20000000019 */
[----:B------:R-:W-:Y:S01]  /*2810*/  VIADD R25, R7, 0x3 ;  /* 0x0000000307197836 */ /* 0x000fe20000000000 */
[----:B------:R-:W-:Y:S01]  /*2820*/  IADD3 R26, R5, 0x1d, RZ ;  /* 0x0000001d051a7810 */ /* 0x000fe20007ffe0ff */
[----:B------:R-:W-:Y:S01]  /*2830*/  FMUL R24, R23, 0.10703222453594207764 ;  /* 0x3ddb33b617187820 */ /* 0x000fe20000400000 */
[----:B------:R-:W-:Y:S02]  /*2840*/  PRMT R15, R17, 0x7632, R15 ;  /* 0x00007632110f7816 */ /* 0x000fe4000000000f */
[----:B------:R-:W-:Y:S01]  /*2850*/  ISETP.GE.U32.AND P1, PT, R25, R8, PT ;  /* 0x000000081900720c */ /* 0x000fe20003f26070 */
[C---:B------:R-:W-:Y:S01]  /*2860*/  FFMA R25, R23.reuse, R24, 0.79788458347320556641 ;  /* 0x3f4c422a17197423 */ /* 0x040fe20000000018 */
[----:B------:R-:W-:Y:S01]  /*2870*/  LOP3.LUT R26, R26, 0x1f, RZ, 0xc0, !PT ;  /* 0x0000001f1a1a7812 */ /* 0x000fe200078ec0ff */
[----:B------:R-:W-:Y:S01]  /*2880*/  FFMA R24, -R20, R20, 1 ;  /* 0x3f80000014187423 */ /* 0x000fe20000000114 */
[----:B------:R-:W-:Y:S01]  /*2890*/  FMUL R23, R23, 0.5 ;  /* 0x3f00000017177820 */ /* 0x000fe20000400000 */
[----:B------:R-:W-:-:S02]  /*28a0*/  SHF.L.U32 R15, R15, 0x10, RZ ;  /* 0x000000100f0f7819 */ /* 0x000fc400000006ff */
[----:B------:R-:W-:Y:S01]  /*28b0*/  ISETP.LT.U32.AND P1, PT, R26, R19, !P1 ;  /* 0x000000131a00720c */ /* 0x000fe20004f21070 */
[----:B------:R-:W-:-:S04]  /*28c0*/  FMUL R24, R24, R25 ;  /* 0x0000001918187220 */ /* 0x000fc80000400000 */
[----:B------:R-:W-:Y:S01]  /*28d0*/  FMUL R23, R23, R24 ;  /* 0x0000001817177220 */ /* 0x000fe20000400000 */
[----:B------:R-:W-:Y:S01]  /*28e0*/  FADD R24, R20, 1 ;  /* 0x3f80000014187421 */ /* 0x000fe20000000000 */
[----:B------:R-:W-:-:S03]  /*28f0*/  IMAD.U32 R20, R17, 0x10000, RZ ;  /* 0x0001000011147824 */ /* 0x000fc600078e00ff */
[----:B------:R-:W-:Y:S01]  /*2900*/  FFMA R46, R24, 0.5, R23 ;  /* 0x3f000000182e7823 */ /* 0x000fe20000000017 */
[----:B------:R-:W-:Y:S01]  /*2910*/  IADD3 R24, P2, R26, R35, RZ ;  /* 0x000000231a187210 */ /* 0x000fe20007f5e0ff */
[----:B------:R-:W-:Y:S01]  /*2920*/  FMUL R31, R20, R31 ;  /* 0x0000001f141f7220 */ /* 0x000fe20000400000 */
[----:B------:R-:W-:Y:S01]  /*2930*/  VOTEU.ANY UP0, P1 ;  /* 0x00000000003f7886 */ /* 0x000fe20000800100 */
[----:B------:R-:W-:Y:S01]  /*2940*/  FMUL R20, R15, R46 ;  /* 0x0000002e0f147220 */ /* 0x000fe20000400000 */
[----:B------:R-:W-:Y:S01]  /*2950*/  IMAD.U32 R49, RZ, RZ, UR13 ;  /* 0x0000000dff317e24 */ /* 0x000fe2000f8e00ff */
[----:B------:R-:W-:Y:S01]  /*2960*/  @!P1 MOV R27, RZ ;  /* 0x000000ff001b9202 */ /* 0x000fe20000000f00 */
[----:B------:R-:W-:Y:S01]  /*2970*/  IMAD.X R25, RZ, RZ, R30, P2 ;  /* 0x000000ffff197224 */ /* 0x000fe200010e061e */
[----:B------:R-:W-:Y:S01]  /*2980*/  @UP0 ULOP3.LUT UR7, UR5, 0x3fffffff, URZ, 0xc0, !UPT ;  /* 0x3fffffff05070892 */ /* 0x000fe2000f8ec03f */
[----:B------:R-:W-:-:S04]  /*2990*/  IADD3 R17, P2, R24, UR4, RZ ;  /* 0x0000000418117c10 */ /* 0x000fc8000ff5e0ff */
[----:B------:R-:W-:Y:S02]  /*29a0*/  @P1 SHF.L.U32 R50, R17, 0x2, RZ ;  /* 0x0000000211321819 */ /* 0x000fe400000006ff */
[----:B------:R-:W-:Y:S02]  /*29b0*/  @P1 IADD3.X R46, R25, UR7, RZ, P2, !PT ;  /* 0x00000007192e1c10 */ /* 0x000fe400097fe4ff */
[----:B------:R-:W-:Y:S02]  /*29c0*/  @P1 IADD3 R52, P3, R50, R47, RZ ;  /* 0x0000002f32341210 */ /* 0x000fe40007f7e0ff */
[----:B------:R-:W-:-:S05]  /*29d0*/  @P1 SHF.L.U64.HI R15, R17, 0x2, R46 ;  /* 0x00000002110f1819 */ /* 0x000fca000001022e */
[----:B------:R-:W-:Y:S01]  /*29e0*/  @P1 IMAD.X R53, R15, 0x1, R40, P3 ;  /* 0x000000010f351824 */ /* 0x000fe200018e0628 */
[----:B------:R-:W-:Y:S02]  /*29f0*/  @P1 IADD3 R50, P3, R50, R33, RZ ;  /* 0x0000002132321210 */ /* 0x000fe40007f7e0ff */
[----:B------:R-:W-:Y:S01]  /*2a00*/  @!P1 MOV R23, RZ ;  /* 0x000000ff00179202 */ /* 0x000fe20000000f00 */
[----:B------:R-:W-:Y:S01]  /*2a10*/  @UP0 UIMAD UR4, UR14, 0x3, URZ ;  /* 0x000000030e0408a4 */ /* 0x000fe2000f8e023f */
[----:B------:R-:W-:Y:S01]  /*2a20*/  @P1 IMAD.WIDE.U32 R48, R49, 0x3, R24 ;  /* 0x0000000331301825 */ /* 0x000fe200078e0018 */
[----:B------:R-:W2:Y:S03]  /*2a30*/  @P1 LDG.E R27, desc[UR10][R52.64] ;  /* 0x0000000a341b1981 */ /* 0x000ea6000c1e1900 */
[----:B------:R-:W-:-:S05]  /*2a40*/  @P1 IMAD.X R51, R15, 0x1, R38, P3 ;  /* 0x000000010f331824 */ /* 0x000fca00018e0626 */
[----:B------:R-:W3:Y:S01]  /*2a50*/  @P1 LDG.E R23, desc[UR10][R50.64] ;  /* 0x0000000a32171981 */ /* 0x000ee2000c1e1900 */
[----:B------:R-:W-:Y:S01]  /*2a60*/  @P1 IADD3 R15, R49, UR4, RZ ;  /* 0x00000004310f1c10 */ /* 0x000fe2000fffe0ff */
[----:B------:R-:W-:-:S03]  /*2a70*/  @P1 IMAD.SHL.U32 R24, R48, 0x4, RZ ;  /* 0x0000000430181824 */ /* 0x000fc600078e00ff */
[----:B------:R-:W-:Y:S02]  /*2a80*/  @P1 SHF.L.U64.HI R15, R48, 0x2, R15 ;  /* 0x00000002300f1819 */ /* 0x000fe4000001020f */
[C---:B------:R-:W-:Y:S02]  /*2a90*/  @P1 IADD3 R48, P4, R24.reuse, R33, RZ ;  /* 0x0000002118301210 */ /* 0x040fe40007f9e0ff */
[----:B------:R-:W-:Y:S02]  /*2aa0*/  @P1 IADD3 R46, P3, R24, R47, RZ ;  /* 0x0000002f182e1210 */ /* 0x000fe40007f7e0ff */
[----:B------:R-:W-:Y:S01]  /*2ab0*/  ISETP.GE.U32.OR P0, PT, R18, R19, P0 ;  /* 0x000000131200720c */ /* 0x000fe20000706470 */
[C---:B------:R-:W-:Y:S01]  /*2ac0*/  @P1 IMAD.X R49, R15.reuse, 0x1, R38, P4 ;  /* 0x000000010f311824 */ /* 0x040fe200020e0626 */
[----:B------:R-:W-:Y:S01]  /*2ad0*/  @P1 IADD3.X R47, R15, R40, RZ, P3, !PT ;  /* 0x000000280f2f1210 */ /* 0x000fe20001ffe4ff */
[----:B------:R-:W-:Y:S01]  /*2ae0*/  @!P1 IMAD.MOV.U32 R15, RZ, RZ, RZ ;  /* 0x000000ffff0f9224 */ /* 0x000fe200078e00ff */
[----:B------:R-:W-:-:S05]  /*2af0*/  @!P1 MOV R33, RZ ;  /* 0x000000ff00219202 */ /* 0x000fca0000000f00 */
[----:B------:R-:W4:Y:S04]  /*2b00*/  @P1 LDG.E R15, desc[UR10][R48.64] ;  /* 0x0000000a300f1981 */ /* 0x000f28000c1e1900 */
[----:B------:R0:W2:Y:S01]  /*2b10*/  @P1 LDG.E R33, desc[UR10][R46.64] ;  /* 0x0000000a2e211981 */ /* 0x0000a2000c1e1900 */
[----:B------:R-:W-:Y:S01]  /*2b20*/  IADD3 R35, P1, R18, R35, RZ ;  /* 0x0000002312237210 */ /* 0x000fe20007f3e0ff */
[----:B------:R-:W-:Y:S01]  /*2b30*/  FMUL R39, R36, UR12 ;  /* 0x0000000c24277c20 */ /* 0x000fe20008400000 */
[----:B------:R-:W-:Y:S02]  /*2b40*/  FMNMX R24, R21, |R36|, !PT ;  /* 0x4000002415187209 */ /* 0x000fe40007800000 */
[----:B------:R-:W-:Y:S02]  /*2b50*/  IADD3.X R21, RZ, R30, RZ, P1, !PT ;  /* 0x0000001eff157210 */ /* 0x000fe40000ffe4ff */
[----:B------:R-:W-:-:S04]  /*2b60*/  @!P0 LEA R36, P1, R35, R34, 0x2 ;  /* 0x0000002223248211 */ /* 0x000fc800078210ff */
[C---:B------:R-:W-:Y:S02]  /*2b70*/  @!P0 LEA.HI.X R37, R35.reuse, R32, R21, 0x2, P1 ;  /* 0x0000002023258211 */ /* 0x040fe400008f1415 */
[----:B------:R-:W-:Y:S02]  /*2b80*/  @!P0 IADD3 R35, P1, R35, UR13, RZ ;  /* 0x0000000d23238c10 */ /* 0x000fe4000ff3e0ff */
[C---:B------:R-:W-:Y:S01]  /*2b90*/  FMNMX R30, |R13|.reuse, R24, !PT ;  /* 0x000000180d1e7209 */ /* 0x040fe20007800200 */
[----:B------:R-:W-:Y:S01]  /*2ba0*/  FMUL R24, R13, UR12 ;  /* 0x0000000c0d187c20 */ /* 0x000fe20008400000 */
[----:B------:R-:W-:Y:S02]  /*2bb0*/  @!P0 IADD3.X R13, R21, UR14, RZ, P1, !PT ;  /* 0x0000000e150d8c10 */ /* 0x000fe40008ffe4ff */
[----:B0-----:R-:W-:-:S04]  /*2bc0*/  @!P0 LEA R46, P1, R35, R34, 0x2 ;  /* 0x00000022232e8211 */ /* 0x001fc800078210ff */
[----:B------:R-:W-:Y:S02]  /*2bd0*/  @!P0 LEA.HI.X R47, R35, R32, R13, 0x2, P1 ;  /* 0x00000020232f8211 */ /* 0x000fe400008f140d */
[----:B------:R-:W-:-:S05]  /*2be0*/  @!P0 F2FP.BF16.F32.PACK_AB R43, R24, R39 ;  /* 0x00000027182b823e */ /* 0x000fca00000010ff */
[----:B------:R0:W-:Y:S01]  /*2bf0*/  @!P0 STG.E desc[UR10][R36.64], R43 ;  /* 0x0000002b24008986 */ /* 0x0001e2000c10190a */
[----:B------:R-:W-:Y:S01]  /*2c00*/  FMUL R38, R31, UR12 ;  /* 0x0000000c1f267c20 */ /* 0x000fe20008400000 */
[----:B------:R-:W-:-:S05]  /*2c10*/  FMUL R21, R20, UR12 ;  /* 0x0000000c14157c20 */ /* 0x000fca0008400000 */
[----:B------:R-:W-:-:S05]  /*2c20*/  @!P0 F2FP.BF16.F32.PACK_AB R49, R21, R38 ;  /* 0x000000261531823e */ /* 0x000fca00000010ff */
[----:B------:R1:W-:Y:S01]  /*2c30*/  @!P0 STG.E desc[UR10][R46.64], R49 ;  /* 0x000000312e008986 */ /* 0x0003e2000c10190a */
[----:B------:R-:W-:Y:S01]  /*2c40*/  FMNMX R31, |R31|, R30, !PT ;  /* 0x0000001e1f1f7209 */ /* 0x000fe20007800200 */
[----:B---3--:R-:W-:-:S04]  /*2c50*/  IMAD.U32 R13, R23, 0x10000, RZ ;  /* 0x00010000170d7824 */ /* 0x008fc800078e00ff */
[C---:B------:R-:W-:Y:S01]  /*2c60*/  FMUL R40, R13.reuse, 0.044714998453855514526 ;  /* 0x3d3727130d287820 */ /* 0x040fe20000400000 */
[----:B------:R-:W-:-:S03]  /*2c70*/  FMUL R35, R13, 0.79788458347320556641 ;  /* 0x3f4c422a0d237820 */ /* 0x000fc60000400000 */
[----:B------:R-:W-:-:S04]  /*2c80*/  FFMA R40, R13, R40, 1 ;  /* 0x3f8000000d287423 */ /* 0x000fc80000000028 */
[----:B------:R-:W-:-:S04]  /*2c90*/  FMUL R35, R35, R40 ;  /* 0x0000002823237220 */ /* 0x000fc80000400000 */
[----:B------:R-:W-:-:S06]  /*2ca0*/  FMUL R48, |R35|, 2.8853900432586669922 ;  /* 0x4038aa3b23307820 */ /* 0x000fcc0000400200 */
[----:B------:R-:W3:Y:S01]  /*2cb0*/  MUFU.EX2 R48, R48 ;  /* 0x0000003000307308 */ /* 0x000ee20000000800 */
[----:B------:R-:W-:-:S04]  /*2cc0*/  FMUL R40, R35, R35 ;  /* 0x0000002323287220 */ /* 0x000fc80000400000 */
[----:B0-----:R-:W-:Y:S01]  /*2cd0*/  FFMA R43, R40, R29, -0.052303962409496307373 ;  /* 0xbd563cae282b7423 */ /* 0x001fe2000000001d */
[----:B---3--:R-:W-:-:S06]  /*2ce0*/  FADD R37, R48, 1 ;  /* 0x3f80000030257421 */ /* 0x008fcc0000000000 */
[----:B------:R-:W0:Y:S01]  /*2cf0*/  MUFU.RCP R37, R37 ;  /* 0x0000002500257308 */ /* 0x000e220000001000 */
[----:B------:R-:W-:Y:S01]  /*2d00*/  FFMA R43, R40, R43, 0.1331529766321182251 ;  /* 0x3e085941282b7423 */ /* 0x000fe2000000002b */
[----:B------:R-:W-:-:S03]  /*2d10*/  FSETP.GE.AND P1, PT, |R35|, 0.60000002384185791016, PT ;  /* 0x3f19999a2300780b */ /* 0x000fc60003f26200 */
[----:B------:R-:W-:Y:S01]  /*2d20*/  FFMA R36, R40, R43, -0.33332768082618713379 ;  /* 0xbeaaa9ed28247423 */ /* 0x000fe2000000002b */
[----:B------:R-:W-:-:S03]  /*2d30*/  FSETP.GE.AND P0, PT, |R35|, 9.010913848876953125, PT ;  /* 0x41102cb42300780b */ /* 0x000fc60003f06200 */
[----:B------:R-:W-:Y:S01]  /*2d40*/  FFMA R36, R40, R36, RZ ;  /* 0x0000002428247223 */ /* 0x000fe200000000ff */
[----:B0-----:R-:W-:-:S05]  /*2d50*/  FFMA R40, R37, -2, R42 ;  /* 0xc000000025287823 */ /* 0x001fca000000002a */
[----:B------:R-:W-:Y:S01]  /*2d60*/  FSEL R40, R40, 1, !P0 ;  /* 0x3f80000028287808 */ /* 0x000fe20004000000 */
[----:B------:R-:W-:Y:S01]  /*2d70*/  FMUL R30, R13, 0.10703222453594207764 ;  /* 0x3ddb33b60d1e7820 */ /* 0x000fe20000400000 */
[----:B------:R-:W-:Y:S02]  /*2d80*/  PRMT R23, R23, 0x7632, R23 ;  /* 0x0000763217177816 */ /* 0x000fe40000000017 */
[--C-:B------:R-:W-:Y:S01]  /*2d90*/  LOP3.LUT R40, R40, 0x80000000, R35.reuse, 0xb8, !PT ;  /* 0x8000000028287812 */ /* 0x100fe200078eb823 */
[----:B------:R-:W-:Y:S01]  /*2da0*/  @!P1 FFMA R40, R35, R36, R35 ;  /* 0x0000002423289223 */ /* 0x000fe20000000023 */
[----:B------:R-:W-:Y:S01]  /*2db0*/  SHF.L.U32 R23, R23, 0x10, RZ ;  /* 0x0000001017177819 */ /* 0x000fe200000006ff */
[----:B------:R-:W-:Y:S02]  /*2dc0*/  FFMA R30, R13, R30, 0.79788458347320556641 ;  /* 0x3f4c422a0d1e7423 */ /* 0x000fe4000000001e */
[----:B------:R-:W-:-:S04]  /*2dd0*/  FFMA R35, -R40, R40, 1 ;  /* 0x3f80000028237423 */ /* 0x000fc80000000128 */
[----:B------:R-:W-:Y:S01]  /*2de0*/  FMUL R35, R35, R30 ;  /* 0x0000001e23237220 */ /* 0x000fe20000400000 */
[----:B------:R-:W-:-:S04]  /*2df0*/  FMUL R30, R23, 0.044714998453855514526 ;  /* 0x3d372713171e7820 */ /* 0x000fc80000400000 */
        /* <DEDUP_REMOVED lines=8> */
[----:B0-----:R-:W-:-:S03]  /*2e80*/  FADD R37, R43, 1 ;  /* 0x3f8000002b257421 */ /* 0x001fc60000000000 */
[----:B------:R-:W-:-:S03]  /*2e90*/  FFMA R13, R36, R29, -0.052303962409496307373 ;  /* 0xbd563cae240d7423 */ /* 0x000fc6000000001d */
        /* <DEDUP_REMOVED lines=14> */
[----:B------:R-:W-:Y:S01]  /*2f80*/  FADD R30, R40, 1 ;  /* 0x3f800000281e7421 */ /* 0x000fe20000000000 */
[----:B------:R-:W-:Y:S01]  /*2f90*/  FMUL R40, R23, 0.5 ;  /* 0x3f00000017287820 */ /* 0x000fe20000400000 */
[----:B------:R-:W-:Y:S02]  /*2fa0*/  FADD R36, R36, 1 ;  /* 0x3f80000024247421 */ /* 0x000fe40000000000 */
[----:B------:R-:W-:Y:S01]  /*2fb0*/  FFMA R30, R30, 0.5, R35 ;  /* 0x3f0000001e1e7823 */ /* 0x000fe20000000023 */
[----:B------:R-:W-:Y:S01]  /*2fc0*/  FMUL R35, R40, R13 ;  /* 0x0000000d28237220 */ /* 0x000fe20000400000 */
[----:B----4-:R-:W-:-:S03]  /*2fd0*/  IMAD.U32 R13, R15, 0x10000, RZ ;  /* 0x000100000f0d7824 */ /* 0x010fc600078e00ff */
[----:B------:R-:W-:Y:S01]  /*2fe0*/  FFMA R35, R36, 0.5, R35 ;  /* 0x3f00000024237823 */ /* 0x000fe20000000023 */
[C---:B------:R-:W-:Y:S01]  /*2ff0*/  FMUL R36, R13.reuse, 0.044714998453855514526 ;  /* 0x3d3727130d247820 */ /* 0x040fe20000400000 */
[----:B------:R-:W-:-:S03]  /*3000*/  FMUL R23, R13, 0.79788458347320556641 ;  /* 0x3f4c422a0d177820 */ /* 0x000fc60000400000 */
[----:B------:R-:W-:-:S04]  /*3010*/  FFMA R36, R13, R36, 1 ;  /* 0x3f8000000d247423 */ /* 0x000fc80000000024 */
[----:B------:R-:W-:-:S04]  /*3020*/  FMUL R23, R23, R36 ;  /* 0x0000002417177220 */ /* 0x000fc80000400000 */
[----:B-1----:R-:W-:-:S06]  /*3030*/  FMUL R46, |R23|, 2.8853900432586669922 ;  /* 0x4038aa3b172e7820 */ /* 0x002fcc0000400200 */
[----:B------:R-:W0:Y:S01]  /*3040*/  MUFU.EX2 R46, R46 ;  /* 0x0000002e002e7308 */ /* 0x000e220000000800 */
[----:B--2---:R-:W-:-:S05]  /*3050*/  SHF.L.U32 R37, R27, 0x10, RZ ;  /* 0x000000101b257819 */ /* 0x004fca00000006ff */
        /* <DEDUP_REMOVED lines=10> */
[----:B0-----:R-:W-:Y:S01]  /*3100*/  FFMA R40, R37, -2, R42 ;  /* 0xc000000025287823 */ /* 0x001fe2000000002a */
[----:B------:R-:W-:-:S04]  /*3110*/  PRMT R37, R15, 0x7632, R37 ;  /* 0x000076320f257816 */ /* 0x000fc80000000025 */
[----:B------:R-:W-:-:S04]  /*3120*/  FSEL R40, R40, 1, !P0 ;  /* 0x3f80000028287808 */ /* 0x000fc80004000000 */
[--C-:B------:R-:W-:Y:S01]  /*3130*/  LOP3.LUT R40, R40, 0x80000000, R23.reuse, 0xb8, !PT ;  /* 0x8000000028287812 */ /* 0x100fe200078eb817 */
[----:B------:R-:W-:Y:S01]  /*3140*/  @!P1 FFMA R40, R23, R36, R23 ;  /* 0x0000002417289223 */ /* 0x000fe20000000017 */
[----:B------:R-:W-:Y:S01]  /*3150*/  FMUL R36, R13, 0.10703222453594207764 ;  /* 0x3ddb33b60d247820 */ /* 0x000fe20000400000 */
[----:B------:R-:W-:-:S03]  /*3160*/  IMAD.U32 R37, R37, 0x10000, RZ ;  /* 0x0001000025257824 */ /* 0x000fc600078e00ff */
[----:B------:R-:W-:Y:S01]  /*3170*/  FFMA R15, R13, R36, 0.79788458347320556641 ;  /* 0x3f4c422a0d0f7423 */ /* 0x000fe20000000024 */
[----:B------:R-:W-:Y:S01]  /*3180*/  FFMA R36, -R40, R40, 1 ;  /* 0x3f80000028247423 */ /* 0x000fe20000000128 */
[C---:B------:R-:W-:Y:S01]  /*3190*/  FMUL R46, R37.reuse, 0.044714998453855514526 ;  /* 0x3d372713252e7820 */ /* 0x040fe20000400000 */
[C---:B------:R-:W-:Y:S02]  /*31a0*/  FMUL R23, R37.reuse, 0.79788458347320556641 ;  /* 0x3f4c422a25177820 */ /* 0x040fe40000400000 */
[----:B------:R-:W-:Y:S01]  /*31b0*/  FMUL R36, R36, R15 ;  /* 0x0000000f24247220 */ /* 0x000fe20000400000 */
[----:B------:R-:W-:-:S04]  /*31c0*/  FFMA R15, R37, R46, 1 ;  /* 0x3f800000250f7423 */ /* 0x000fc8000000002e */
[----:B------:R-:W-:-:S04]  /*31d0*/  FMUL R15, R23, R15 ;  /* 0x0000000f170f7220 */ /* 0x000fc80000400000 */
[----:B------:R-:W-:-:S06]  /*31e0*/  FMUL R43, |R15|, 2.8853900432586669922 ;  /* 0x4038aa3b0f2b7820 */ /* 0x000fcc0000400200 */
[----:B------:R-:W0:Y:S02]  /*31f0*/  MUFU.EX2 R43, R43 ;  /* 0x0000002b002b7308 */ /* 0x000e240000000800 */
[----:B0-----:R-:W-:-:S06]  /*3200*/  FADD R43, R43, 1 ;  /* 0x3f8000002b2b7421 */ /* 0x001fcc0000000000 */
[----:B------:R-:W0:Y:S01]  /*3210*/  MUFU.RCP R23, R43 ;  /* 0x0000002b00177308 */ /* 0x000e220000001000 */
[C---:B------:R-:W-:Y:S02]  /*3220*/  FSETP.GE.AND P1, PT, |R15|.reuse, 0.60000002384185791016, PT ;  /* 0x3f19999a0f00780b */ /* 0x040fe40003f26200 */
[----:B------:R-:W-:Y:S01]  /*3230*/  FSETP.GE.AND P0, PT, |R15|, 9.010913848876953125, PT ;  /* 0x41102cb40f00780b */ /* 0x000fe20003f06200 */
[----:B0-----:R-:W-:Y:S01]  /*3240*/  FFMA R23, R23, -2, R42 ;  /* 0xc000000017177823 */ /* 0x001fe2000000002a */
[----:B------:R-:W-:-:S04]  /*3250*/  FMUL R42, R15, R15 ;  /* 0x0000000f0f2a7220 */ /* 0x000fc80000400000 */
[----:B------:R-:W-:-:S04]  /*3260*/  FFMA R29, R42, R29, -0.052303962409496307373 ;  /* 0xbd563cae2a1d7423 */ /* 0x000fc8000000001d */
[----:B------:R-:W-:Y:S01]  /*3270*/  FFMA R29, R42, R29, 0.1331529766321182251 ;  /* 0x3e0859412a1d7423 */ /* 0x000fe2000000001d */
[----:B------:R-:W-:-:S03]  /*3280*/  FSEL R46, R23, 1, !P0 ;  /* 0x3f800000172e7808 */ /* 0x000fc60004000000 */
[----:B------:R-:W-:Y:S01]  /*3290*/  FFMA R29, R42, R29, -0.33332768082618713379 ;  /* 0xbeaaa9ed2a1d7423 */ /* 0x000fe2000000001d */
[----:B------:R-:W-:-:S03]  /*32a0*/  LOP3.LUT R23, R46, 0x80000000, R15, 0xb8, !PT ;  /* 0x800000002e177812 */ /* 0x000fc600078eb80f */
[----:B------:R-:W-:Y:S01]  /*32b0*/  FFMA R42, R42, R29, RZ ;  /* 0x0000001d2a2a7223 */ /* 0x000fe200000000ff */
[----:B------:R-:W-:-:S03]  /*32c0*/  FMUL R13, R13, 0.5 ;  /* 0x3f0000000d0d7820 */ /* 0x000fc60000400000 */
[----:B------:R-:W-:Y:S01]  /*32d0*/  @!P1 FFMA R23, R15, R42, R15 ;  /* 0x0000002a0f179223 */ /* 0x000fe2000000000f */
[----:B------:R-:W-:Y:S01]  /*32e0*/  FMUL R42, R37, 0.10703222453594207764 ;  /* 0x3ddb33b6252a7820 */ /* 0x000fe20000400000 */
[----:B------:R-:W-:Y:S02]  /*32f0*/  FMUL R36, R13, R36 ;  /* 0x000000240d247220 */ /* 0x000fe40000400000 */
[----:B------:R-:W-:Y:S01]  /*3300*/  FFMA R29, -R23, R23, 1 ;  /* 0x3f800000171d7423 */ /* 0x000fe20000000117 */
[----:B------:R-:W-:Y:S01]  /*3310*/  FFMA R42, R37, R42, 0.79788458347320556641 ;  /* 0x3f4c422a252a7423 */ /* 0x000fe2000000002a */
[----:B------:R-:W-:-:S03]  /*3320*/  SHF.R.U32.HI R13, RZ, 0x3, R0 ;  /* 0x00000003ff0d7819 */ /* 0x000fc60000011600 */
[----:B------:R-:W-:Y:S01]  /*3330*/  FMUL R29, R29, R42 ;  /* 0x0000002a1d1d7220 */ /* 0x000fe20000400000 */
[C---:B------:R-:W-:Y:S01]  /*3340*/  IMAD R42, R44.reuse, UR9, RZ ;  /* 0x000000092c2a7c24 */ /* 0x040fe2000f8e02ff */
[----:B------:R-:W-:Y:S01]  /*3350*/  LOP3.LUT R15, R13, 0x1c, RZ, 0xc0, !PT ;  /* 0x0000001c0d0f7812 */ /* 0x000fe200078ec0ff */
[----:B------:R-:W0:Y:S02]  /*3360*/  S2UR UR7, SR_CgaCtaId ;  /* 0x00000000000779c3 */ /* 0x000e240000008800 */
[----:B------:R-:W-:Y:S01]  /*3370*/  IMAD R42, R45, UR8, R42 ;  /* 0x000000082d2a7c24 */ /* 0x000fe2000f8e022a */
[----:B------:R-:W-:Y:S01]  /*3380*/  LOP3.LUT R43, R15, 0x3, RZ, 0xfc, !PT ;  /* 0x000000030f2b7812 */ /* 0x000fe200078efcff */
[----:B------:R-:W-:-:S03]  /*3390*/  IMAD.WIDE.U32 R44, R44, UR8, RZ ;  /* 0x000000082c2c7c25 */ /* 0x000fc6000f8e00ff */
[----:B------:R-:W-:Y:S02]  /*33a0*/  ISETP.GE.U32.AND P0, PT, R43, R8, PT ;  /* 0x000000082b00720c */ /* 0x000fe40003f06070 */
[----:B------:R-:W-:-:S04]  /*33b0*/  LEA R43, P1, R44, UR13, 0x5 ;  /* 0x0000000d2c2b7c11 */ /* 0x000fc8000f8228ff */
[----:B------:R-:W-:-:S04]  /*33c0*/  LOP3.LUT R43, RZ, R43, RZ, 0x33, !PT ;  /* 0x0000002bff2b7212 */ /* 0x000fc800078e33ff */
[----:B------:R-:W-:Y:S01]  /*33d0*/  LEA R22, P3, R22, R43, 0x5 ;  /* 0x0000002b16167211 */ /* 0x000fe200078628ff */
[----:B------:R-:W-:Y:S01]  /*33e0*/  IMAD.SHL.U32 R43, R28, 0x20, RZ ;  /* 0x000000201c2b7824 */ /* 0x000fe200078e00ff */
[----:B------:R-:W-:Y:S02]  /*33f0*/  IADD3 R15, -R15, R0, RZ ;  /* 0x000000000f0f7210 */ /* 0x000fe40007ffe1ff */
[----:B------:R-:W-:Y:S01]  /*3400*/  ISETP.GE.U32.OR P0, PT, R26, R19, P0 ;  /* 0x000000131a00720c */ /* 0x000fe20000706470 */
[----:B------:R-:W-:Y:S01]  /*3410*/  UMOV UR4, 0x400 ;  /* 0x0000040000047882 */ /* 0x000fe20000000000 */
[----:B------:R-:W-:Y:S01]  /*3420*/  LOP3.LUT R43, R43, 0xffffffe0, R0, 0xe2, !PT ;  /* 0xffffffe02b2b7812 */ /* 0x000fe200078ee200 */
[----:B------:R-:W-:Y:S01]  /*3430*/  UIADD3 UR4, UR4, 0x20, URZ ;  /* 0x0000002004047890 */ /* 0x000fe2000fffe03f */
[----:B------:R-:W-:Y:S02]  /*3440*/  LOP3.LUT R28, R15, 0x1f, RZ, 0xc0, !PT ;  /* 0x0000001f0f1c7812 */ /* 0x000fe400078ec0ff */
[----:B------:R-:W-:Y:S01]  /*3450*/  IADD3 R42, R45, R42, RZ ;  /* 0x0000002a2d2a7210 */ /* 0x000fe20007ffe0ff */
[----:B------:R-:W-:Y:S01]  /*3460*/  IMAD R45, R43, 0x21, R14 ;  /* 0x000000212b2d7824 */ /* 0x000fe200078e020e */
[----:B0-----:R-:W-:Y:S01]  /*3470*/  ULEA UR4, UR7, UR4, 0x18 ;  /* 0x0000000407047291 */ /* 0x001fe2000f8ec03f */
[----:B------:R-:W-:Y:S01]  /*3480*/  FMUL R14, R37, 0.5 ;  /* 0x3f000000250e7820 */ /* 0x000fe20000400000 */
[----:B------:R-:W-:Y:S01]  /*3490*/  IMAD R28, R43, 0x21, R28 ;  /* 0x000000212b1c7824 */ /* 0x000fe200078e021c */
[----:B------:R-:W-:Y:S01]  /*34a0*/  LEA.HI.X R42, R44, UR14, R42, 0x5, P1 ;  /* 0x0000000e2c2a7c11 */ /* 0x000fe200088f2c2a */
[----:B------:R-:W-:Y:S01]  /*34b0*/  FADD R15, R40, 1 ;  /* 0x3f800000280f7421 */ /* 0x000fe20000000000 */
[----:B------:R-:W-:Y:S01]  /*34c0*/  FMUL R29, R14, R29 ;  /* 0x0000001d0e1d7220 */ /* 0x000fe20000400000 */
[----:B------:R-:W-:-:S02]  /*34d0*/  IADD3.X R37, R25, UR5, RZ, P2, !PT ;  /* 0x0000000519257c10 */ /* 0x000fc400097fe4ff */
[----:B------:R-:W-:Y:S02]  /*34e0*/  @!P0 LEA R14, P1, R17, R34, 0x2 ;  /* 0x00000022110e8211 */ /* 0x000fe400078210ff */
[----:B------:R-:W-:Y:S01]  /*34f0*/  LEA R28, R28, UR4, 0x2 ;  /* 0x000000041c1c7c11 */ /* 0x000fe2000f8e10ff */
[----:B------:R-:W-:Y:S01]  /*3500*/  FFMA R36, R15, 0.5, R36 ;  /* 0x3f0000000f247823 */ /* 0x000fe20000000024 */
[----:B------:R-:W-:Y:S02]  /*3510*/  LEA R45, R45, UR4, 0x2 ;  /* 0x000000042d2d7c11 */ /* 0x000fe4000f8e10ff */
[----:B------:R-:W-:Y:S01]  /*3520*/  F2FP.BF16.F32.PACK_AB R39, R38, R39 ;  /* 0x000000272627723e */ /* 0x000fe200000010ff */
[----:B------:R-:W-:Y:S01]  /*3530*/  FADD R38, R23, 1 ;  /* 0x3f80000017267421 */ /* 0x000fe20000000000 */
[C---:B------:R-:W-:Y:S02]  /*3540*/  @!P0 IADD3 R25, P2, R17.reuse, UR13, RZ ;  /* 0x0000000d11198c10 */ /* 0x040fe4000ff5e0ff */
[----:B------:R-:W-:-:S02]  /*3550*/  @!P0 LEA.HI.X R15, R17, R32, R37, 0x2, P1 ;  /* 0x00000020110f8211 */ /* 0x000fc400008f1425 */
[----:B------:R-:W-:Y:S01]  /*3560*/  PRMT R27, R27, 0x7632, R27 ;  /* 0x000076321b1b7816 */ /* 0x000fe2000000001b */
[----:B------:R-:W-:Y:S01]  /*3570*/  STS [R28], R41 ;  /* 0x000000291c007388 */ /* 0x000fe20000000800 */
[C---:B------:R-:W-:Y:S01]  /*3580*/  PRMT R17, R33.reuse, 0x7632, R17 ;  /* 0x0000763221117816 */ /* 0x040fe20000000011 */
[----:B------:R-:W-:Y:S02]  /*3590*/  FFMA R23, R38, 0.5, R29 ;  /* 0x3f00000026177823 */ /* 0x000fe4000000001d */
[----:B------:R0:W-:Y:S01]  /*35a0*/  STS [R45], R16 ;  /* 0x000000102d007388 */ /* 0x0001e20000000800 */
[----:B------:R-:W-:Y:S01]  /*35b0*/  SHF.L.U32 R33, R33, 0x10, RZ ;  /* 0x0000001021217819 */ /* 0x000fe200000006ff */
[----:B------:R-:W-:Y:S01]  /*35c0*/  IMAD.U32 R38, R17, 0x10000, RZ ;  /* 0x0001000011267824 */ /* 0x000fe200078e00ff */
[----:B------:R-:W-:Y:S02]  /*35d0*/  @!P0 IADD3.X R29, R37, UR14, RZ, P2, !PT ;  /* 0x0000000e251d8c10 */ /* 0x000fe400097fe4ff */
[----:B0-----:R-:W-:Y:S01]  /*35e0*/  @!P0 LEA R16, P1, R25, R34, 0x2 ;  /* 0x0000002219108211 */ /* 0x001fe200078210ff */
[----:B------:R-:W-:-:S02]  /*35f0*/  IMAD.U32 R34, R27, 0x10000, RZ ;  /* 0x000100001b227824 */ /* 0x000fc400078e00ff */
[----:B------:R-:W-:Y:S01]  /*3600*/  FMUL R36, R33, R36 ;  /* 0x0000002421247220 */ /* 0x000fe20000400000 */
[----:B------:R-:W-:Y:S01]  /*3610*/  FMUL R23, R38, R23 ;  /* 0x0000001726177220 */ /* 0x000fe20000400000 */
[----:B------:R-:W-:Y:S01]  /*3620*/  FMUL R35, R34, R35 ;  /* 0x0000002322237220 */ /* 0x000fe20000400000 */
[----:B------:R-:W-:Y:S01]  /*3630*/  @!P0 LEA.HI.X R17, R25, R32, R29, 0x2, P1 ;  /* 0x0000002019118211 */ /* 0x000fe200008f141d */
[----:B------:R-:W-:Y:S01]  /*3640*/  FMUL R32, R30, UR12 ;  /* 0x0000000c1e207c20 */ /* 0x000fe20008400000 */
[----:B------:R-:W-:Y:S02]  /*3650*/  IMAD R25, R43, 0x21, R26 ;  /* 0x000000212b197824 */ /* 0x000fe400078e021a */
[----:B------:R-:W-:Y:S01]  /*3660*/  FMUL R27, R35, UR12 ;  /* 0x0000000c231b7c20 */ /* 0x000fe20008400000 */
[----:B------:R-:W-:Y:S01]  /*3670*/  FMUL R37, R36, UR12 ;  /* 0x0000000c24257c20 */ /* 0x000fe20008400000 */
[----:B------:R-:W-:Y:S01]  /*3680*/  FMUL R26, R23, UR12 ;  /* 0x0000000c171a7c20 */ /* 0x000fe20008400000 */
[----:B------:R-:W-:-:S02]  /*3690*/  FMNMX R33, |R20|, R31, !PT ;  /* 0x0000001f14217209 */ /* 0x000fc40007800200 */
[----:B------:R-:W-:Y:S02]  /*36a0*/  @!P0 F2FP.BF16.F32.PACK_AB R29, R27, R32 ;  /* 0x000000201b1d823e */ /* 0x000fe400000010ff */
[----:B------:R-:W-:Y:S02]  /*36b0*/  LEA R20, R25, UR4, 0x2 ;  /* 0x0000000419147c11 */ /* 0x000fe4000f8e10ff */
[----:B------:R-:W-:Y:S02]  /*36c0*/  @!P0 F2FP.BF16.F32.PACK_AB R25, R26, R37 ;  /* 0x000000251a19823e */ /* 0x000fe400000010ff */
[----:B------:R-:W-:Y:S01]  /*36d0*/  LOP3.LUT R31, RZ, R42, RZ, 0x33, !PT ;  /* 0x0000002aff1f7212 */ /* 0x000fe200078e33ff */
[----:B------:R0:W-:Y:S03]  /*36e0*/  @!P0 STG.E desc[UR10][R14.64], R29 ;  /* 0x0000001d0e008986 */ /* 0x0001e6000c10190a */
[----:B------:R-:W-:Y:S01]  /*36f0*/  IADD3.X R31, RZ, R31, RZ, P3, !PT ;  /* 0x0000001fff1f7210 */ /* 0x000fe20001ffe4ff */
[----:B------:R-:W-:Y:S01]  /*3700*/  @!P0 STG.E desc[UR10][R16.64], R25 ;  /* 0x0000001910008986 */ /* 0x000fe2000c10190a */
[----:B------:R-:W-:Y:S01]  /*3710*/  ISETP.GT.U32.AND P0, PT, R22, -0x21, PT ;  /* 0xffffffdf1600780c */ /* 0x000fe20003f04070 */
[----:B------:R-:W-:-:S03]  /*3720*/  IMAD R18, R43, 0x21, R18 ;  /* 0x000000212b127824 */ /* 0x000fc600078e0212 */
[----:B------:R-:W-:Y:S02]  /*3730*/  ISETP.GT.U32.AND.EX P0, PT, R31, -0x1, PT, P0 ;  /* 0xffffffff1f00780c */ /* 0x000fe40003f04100 */
[----:B------:R-:W-:Y:S02]  /*3740*/  LEA R18, R18, UR4, 0x2 ;  /* 0x0000000412127c11 */ /* 0x000fe4000f8e10ff */
[----:B------:R-:W-:Y:S02]  /*3750*/  SEL R22, R22, 0xffffffdf, P0 ;  /* 0xffffffdf16167807 */ /* 0x000fe40000000000 */
[----:B------:R-:W-:Y:S02]  /*3760*/  ISETP.GE.U32.AND P0, PT, R7, R19, PT ;  /* 0x000000130700720c */ /* 0x000fe40003f06070 */
[----:B------:R-:W-:Y:S01]  /*3770*/  FMNMX R30, R33, |R30|, !PT ;  /* 0x4000001e211e7209 */ /* 0x000fe20007800000 */
[----:B------:R1:W-:Y:S03]  /*3780*/  STS [R18], R39 ;  /* 0x0000002712007388 */ /* 0x0003e60000000800 */
[----:B------:R-:W-:-:S02]  /*3790*/  FMNMX R35, |R35|, R30, !PT ;  /* 0x0000001e23237209 */ /* 0x000fc40007800200 */
[----:B0-----:R-:W-:Y:S02]  /*37a0*/  LOP3.LUT R14, RZ, R22, RZ, 0x33, !PT ;  /* 0x00000016ff0e7212 */ /* 0x001fe400078e33ff */
[----:B-1----:R-:W-:Y:S01]  /*37b0*/  F2FP.BF16.F32.PACK_AB R39, R37, R32 ;  /* 0x000000202527723e */ /* 0x002fe200000010ff */
[----:B------:R-:W-:Y:S01]  /*37c0*/  ULOP3.LUT UR6, UR6, 0xfffffffe, URZ, 0xc0, !UPT ;  /* 0xfffffffe06067892 */ /* 0x000fe2000f8ec03f */
[----:B------:R-:W-:Y:S01]  /*37d0*/  FMNMX R36, |R36|, R35, !PT ;  /* 0x0000002324247209 */ /* 0x000fe20007800200 */
[----:B------:R-:W-:Y:S02]  /*37e0*/  BSSY B0, `(.L_x_28331) ;  /* 0x0000077000007945 */ /* 0x000fe40003800000 */
[----:B------:R0:W-:Y:S01]  /*37f0*/  STS [R20], R39 ;  /* 0x0000002714007388 */ /* 0x0001e20000000800 */
[----:B------:R-:W-:Y:S01]  /*3800*/  F2FP.BF16.F32.PACK_AB R25, R21, R24 ;  /* 0x000000181519723e */ /* 0x000fe200000010ff */
[----:B------:R-:W-:Y:S01]  /*3810*/  IMAD.IADD R21, R14, 0x1, -R7 ;  /* 0x000000010e157824 */ /* 0x000fe200078e0a07 */
[----:B------:R-:W-:-:S02]  /*3820*/  FMNMX R19, |R23|, R36, !PT ;  /* 0x0000002417137209 */ /* 0x000fc40007800200 */
[----:B------:R-:W-:Y:S01]  /*3830*/  F2FP.BF16.F32.PACK_AB R27, R26, R27 ;  /* 0x0000001b1a1b723e */ /* 0x000fe200000010ff */
[----:B------:R-:W-:Y:S06]  /*3840*/  BAR.SYNC.DEFER_BLOCKING 0x0 ;  /* 0x0000000000007b1d */ /* 0x000fec0000010000 */
[----:B------:R-:W-:Y:S05]  /*3850*/  @P0 BRA `(.L_x_28332) ;  /* 0x0000000400bc0947 */ /* 0x000fea0003800000 */
[----:B------:R-:W-:Y:S01]  /*3860*/  IADD3 R16, R21, -0x1, RZ ;  /* 0xffffffff15107810 */ /* 0x000fe20007ffe0ff */
[-C--:B------:R-:W-:Y:S01]  /*3870*/  IMAD.WIDE.U32 R14, R3, R6.reuse, RZ ;  /* 0x00000006030e7225 */ /* 0x080fe200078e00ff */
[----:B------:R-:W-:Y:S01]  /*3880*/  LOP3.LUT R24, R21, 0x3, RZ, 0xc0, !PT ;  /* 0x0000000315187812 */ /* 0x000fe200078ec0ff */
[----:B------:R-:W-:Y:S01]  /*3890*/  BSSY B1, `(.L_x_28333) ;  /* 0x0000042000017945 */ /* 0x000fe20003800000 */
[----:B------:R-:W-:Y:S01]  /*38a0*/  ISETP.GE.U32.AND P2, PT, R16, 0x3, PT ;  /* 0x000000031000780c */ /* 0x000fe20003f46070 */
[----:B------:R-:W-:Y:S01]  /*38b0*/  IMAD R31, R4, R6, RZ ;  /* 0x00000006041f7224 */ /* 0x000fe200078e02ff */
[----:B------:R-:W-:Y:S01]  /*38c0*/  ISETP.NE.AND P1, PT, R24, RZ, PT ;  /* 0x000000ff1800720c */ /* 0x000fe20003f25270 */
[----:B------:R-:W-:Y:S01]  /*38d0*/  IMAD.MOV.U32 R26, RZ, RZ, RZ ;  /* 0x000000ffff1a7224 */ /* 0x000fe200078e00ff */
[----:B------:R-:W-:Y:S01]  /*38e0*/  MOV R32, R14 ;  /* 0x0000000e00207202 */ /* 0x000fe20000000f00 */
[----:B------:R-:W-:Y:S01]  /*38f0*/  IMAD.IADD R31, R15, 0x1, R31 ;  /* 0x000000010f1f7824 */ /* 0x000fe200078e021f */
[----:B------:R-:W-:Y:S01]  /*3900*/  MOV R34, R7 ;  /* 0x0000000700227202 */ /* 0x000fe20000000f00 */
[----:B------:R-:W-:-:S06]  /*3910*/  IMAD.MOV.U32 R30, RZ, RZ, R5 ;  /* 0x000000ffff1e7224 */ /* 0x000fcc00078e0005 */
[----:B------:R-:W-:Y:S05]  /*3920*/  @!P2 BRA `(.L_x_28334) ;  /* 0x0000000000e0a947 */ /* 0x000fea0003800000 */
[----:B------:R-:W1:Y:S01]  /*3930*/  LDC R2, c[0x0][0x264] ;  /* 0x00009900ff027b82 */ /* 0x000e620000000800 */
[----:B------:R-:W-:Y:S01]  /*3940*/  IADD3 R29, R21, -R24, RZ ;  /* 0x80000018151d7210 */ /* 0x000fe20007ffe0ff */
[----:B------:R-:W-:Y:S01]  /*3950*/  IMAD.MOV.U32 R26, RZ, RZ, RZ ;  /* 0x000000ffff1a7224 */ /* 0x000fe200078e00ff */
[----:B------:R-:W-:Y:S01]  /*3960*/  MOV R34, R7 ;  /* 0x0000000700227202 */ /* 0x000fe20000000f00 */
[----:B------:R-:W-:-:S07]  /*3970*/  IMAD.MOV.U32 R30, RZ, RZ, R5 ;  /* 0x000000ffff1e7224 */ /* 0x000fce00078e0005 */
.L_x_28335:
[C---:B--2---:R-:W-:Y:S01]  /*3980*/  LOP3.LUT R15, R30.reuse, 0x1f, RZ, 0xc0, !PT ;  /* 0x0000001f1e0f7812 */ /* 0x044fe200078ec0ff */
        /* <DEDUP_REMOVED lines=11> */
[----:B------:R-:W2:Y:S01]  /*3a40*/  @!P5 LDS R41, [R34] ;  /* 0x000000002229d984 */ /* 0x000ea20000000800 */
[----:B------:R-:W-:Y:S02]  /*3a50*/  LOP3.LUT R33, R33, 0x1f, RZ, 0xc0, !PT ;  /* 0x0000001f21217812 */ /* 0x000fe400078ec0ff */
[----:B------:R-:W-:Y:S02]  /*3a60*/  @!P5 IADD3 R14, P6, R15, R32, RZ ;  /* 0x000000200f0ed210 */ /* 0x000fe40007fde0ff */
[----:B------:R-:W-:-:S02]  /*3a70*/  ISETP.GE.U32.AND P2, PT, R33, R8, PT ;  /* 0x000000082100720c */ /* 0x000fc40003f46070 */
[----:B------:R-:W-:Y:S01]  /*3a80*/  IADD3 R29, R29, -0x4, RZ ;  /* 0xfffffffc1d1d7810 */ /* 0x000fe20007ffe0ff */
[----:B------:R-:W-:Y:S01]  /*3a90*/  @!P5 IMAD.X R15, RZ, RZ, R31, P6 ;  /* 0x000000ffff0fd224 */ /* 0x000fe200030e061f */
[C---:B------:R-:W-:Y:S01]  /*3aa0*/  @!P5 LEA R16, P6, R14.reuse, R10, 0x2 ;  /* 0x0000000a0e10d211 */ /* 0x040fe200078c10ff */
[----:B------:R-:W-:Y:S03]  /*3ab0*/  @!P3 LDS R37, [R34+0x8] ;  /* 0x000008002225b984 */ /* 0x000fe60000000800 */
[----:B------:R-:W-:Y:S01]  /*3ac0*/  @!P5 LEA.HI.X R17, R14, R11, R15, 0x2, P6 ;  /* 0x0000000b0e11d211 */ /* 0x000fe200030f140f */
[----:B------:R-:W3:Y:S01]  /*3ad0*/  @!P4 LDS R35, [R34+0x4] ;  /* 0x000004002223c984 */ /* 0x000ee20000000800 */
[----:B------:R-:W-:-:S03]  /*3ae0*/  IADD3 R32, P6, R32, UR6, RZ ;  /* 0x0000000620207c10 */ /* 0x000fc6000ffde0ff */
[----:B0-----:R0:W4:Y:S01]  /*3af0*/  @!P2 LDS R39, [R34+0xc] ;  /* 0x00000c002227a984 */ /* 0x0011220000000800 */
[----:B-1----:R-:W-:Y:S02]  /*3b00*/  IADD3.X R31, R31, R2, RZ, P6, !PT ;  /* 0x000000021f1f7210 */ /* 0x002fe400037fe4ff */
[----:B0-----:R-:W-:Y:S01]  /*3b10*/  IADD3 R34, R7, R26, RZ ;  /* 0x0000001a07227210 */ /* 0x001fe20007ffe0ff */
[----:B--2---:R0:W-:Y:S01]  /*3b20*/  @!P5 STG.E desc[UR10][R16.64], R41 ;  /* 0x000000291000d986 */ /* 0x0041e2000c10190a */
[----:B------:R-:W-:Y:S02]  /*3b30*/  @!P4 IADD3 R15, P5, R47, R32, RZ ;  /* 0x000000202f0fc210 */ /* 0x000fe40007fbe0ff */
[----:B------:R-:W-:-:S03]  /*3b40*/  IADD3 R32, P6, R32, UR6, RZ ;  /* 0x0000000620207c10 */ /* 0x000fc6000ffde0ff */
[----:B------:R-:W-:Y:S01]  /*3b50*/  @!P4 IMAD.X R22, RZ, RZ, R31, P5 ;  /* 0x000000ffff16c224 */ /* 0x000fe200028e061f */
[----:B------:R-:W-:Y:S02]  /*3b60*/  @!P4 LEA R14, P5, R15, R10, 0x2 ;  /* 0x0000000a0f0ec211 */ /* 0x000fe400078a10ff */
[----:B------:R-:W-:Y:S02]  /*3b70*/  IADD3.X R31, R31, R2, RZ, P6, !PT ;  /* 0x000000021f1f7210 */ /* 0x000fe400037fe4ff */
[----:B------:R-:W-:Y:S02]  /*3b80*/  @!P4 LEA.HI.X R15, R15, R11, R22, 0x2, P5 ;  /* 0x0000000b0f0fc211 */ /* 0x000fe400028f1416 */
[----:B------:R-:W-:Y:S02]  /*3b90*/  @!P3 IADD3 R23, P5, R23, R32, RZ ;  /* 0x000000201717b210 */ /* 0x000fe40007fbe0ff */
[----:B------:R-:W-:Y:S01]  /*3ba0*/  IADD3 R32, P6, R32, UR6, RZ ;  /* 0x0000000620207c10 */ /* 0x000fe2000ffde0ff */
[----:B---3--:R2:W-:Y:S02]  /*3bb0*/  @!P4 STG.E desc[UR10][R14.64], R35 ;  /* 0x000000230e00c986 */ /* 0x0085e4000c10190a */
[----:B------:R-:W-:Y:S01]  /*3bc0*/  @!P3 IMAD.X R22, RZ, RZ, R31, P5 ;  /* 0x000000ffff16b224 */ /* 0x000fe200028e061f */
[----:B0-----:R-:W-:-:S02]  /*3bd0*/  @!P3 LEA R16, P5, R23, R10, 0x2 ;  /* 0x0000000a1710b211 */ /* 0x001fc400078a10ff */
[----:B------:R-:W-:Y:S02]  /*3be0*/  IADD3.X R31, R31, R2, RZ, P6, !PT ;  /* 0x000000021f1f7210 */ /* 0x000fe400037fe4ff */
[----:B------:R-:W-:Y:S02]  /*3bf0*/  @!P3 LEA.HI.X R17, R23, R11, R22, 0x2, P5 ;  /* 0x0000000b1711b211 */ /* 0x000fe400028f1416 */
[----:B------:R-:W-:-:S03]  /*3c00*/  @!P2 IADD3 R23, P5, R33, R32, RZ ;  /* 0x000000202117a210 */ /* 0x000fc60007fbe0ff */
[----:B------:R2:W-:Y:S01]  /*3c10*/  @!P3 STG.E desc[UR10][R16.64], R37 ;  /* 0x000000251000b986 */ /* 0x0005e2000c10190a */
[----:B------:R-:W-:Y:S01]  /*3c20*/  ISETP.NE.AND P3, PT, R29, RZ, PT ;  /* 0x000000ff1d00720c */ /* 0x000fe20003f65270 */
[----:B------:R-:W-:Y:S01]  /*3c30*/  @!P2 IMAD.X R30, RZ, RZ, R31, P5 ;  /* 0x000000ffff1ea224 */ /* 0x000fe200028e061f */
[----:B------:R-:W-:-:S04]  /*3c40*/  @!P2 LEA R22, P5, R23, R10, 0x2 ;  /* 0x0000000a1716a211 */ /* 0x000fc800078a10ff */
[----:B------:R-:W-:Y:S01]  /*3c50*/  @!P2 LEA.HI.X R23, R23, R11, R30, 0x2, P5 ;  /* 0x0000000b1717a211 */ /* 0x000fe200028f141e */
[----:B------:R-:W-:-:S04]  /*3c60*/  VIADD R30, R33, 0x1f ;  /* 0x0000001f211e7836 */ /* 0x000fc80000000000 */
[----:B----4-:R2:W-:Y:S01]  /*3c70*/  @!P2 STG.E desc[UR10][R22.64], R39 ;  /* 0x000000271600a986 */ /* 0x0105e2000c10190a */
[----:B------:R-:W-:-:S04]  /*3c80*/  IADD3 R32, P2, R32, UR6, RZ ;  /* 0x0000000620207c10 */ /* 0x000fc8000ff5e0ff */
[----:B------:R-:W-:Y:S01]  /*3c90*/  IADD3.X R31, R31, R2, RZ, P2, !PT ;  /* 0x000000021f1f7210 */ /* 0x000fe200017fe4ff */
[----:B------:R-:W-:Y:S08]  /*3ca0*/  @P3 BRA `(.L_x_28335) ;  /* 0xfffffffc00343947 */ /* 0x000ff0000383ffff */
.L_x_28334:
[----:B------:R-:W-:Y:S05]  /*3cb0*/  BSYNC B1 ;  /* 0x0000000000017941 */ /* 0x000fea0003800000 */
.L_x_28333:
        /* <DEDUP_REMOVED lines=15> */
.L_x_28337:
[----:B------:R-:W-:Y:S05]  /*3db0*/  BSYNC B1 ;  /* 0x0000000000017941 */ /* 0x000fea0003800000 */
.L_x_28336:
[----:B------:R-:W-:Y:S01]  /*3dc0*/  IADD3.X R31, R31, R2, RZ, P3, !PT ;  /* 0x000000021f1f7210 */ /* 0x000fe20001ffe4ff */
        /* <DEDUP_REMOVED lines=8> */
[----:B------:R-:W-:-:S05]  /*3e50*/  @!P1 IADD3 R15, P2, R15, R16, RZ ;  /* 0x000000100f0f9210 */ /* 0x000fca0007f5e0ff */
[----:B------:R-:W-:Y:S01]  /*3e60*/  @!P1 IMAD.X R22, RZ, RZ, R31, P2 ;  /* 0x000000ffff169224 */ /* 0x000fe200010e061f */
[----:B------:R-:W-:-:S04]  /*3e70*/  @!P1 LEA R14, P2, R15, R10, 0x2 ;  /* 0x0000000a0f0e9211 */ /* 0x000fc800078410ff */
[----:B------:R-:W-:-:S05]  /*3e80*/  @!P1 LEA.HI.X R15, R15, R11, R22, 0x2, P2 ;  /* 0x0000000b0f0f9211 */ /* 0x000fca00010f1416 */
[----:B-1----:R3:W-:Y:S01]  /*3e90*/  @!P1 STG.E desc[UR10][R14.64], R17 ;  /* 0x000000110e009986 */ /* 0x0027e2000c10190a */
[----:B------:R-:W-:-:S13]  /*3ea0*/  ISETP.NE.AND P1, PT, R24, 0x2, PT ;  /* 0x000000021800780c */ /* 0x000fda0003f25270 */
[----:B---3--:R-:W-:Y:S05]  /*3eb0*/  @!P1 BRA `(.L_x_28332) ;  /* 0x0000000000249947 */ /* 0x008fea0003800000 */
[----:B------:R-:W-:-:S04]  /*3ec0*/  IADD3 R14, R30, 0x1e, RZ ;  /* 0x0000001e1e0e7810 */ /* 0x000fc80007ffe0ff */
[----:B------:R-:W-:-:S04]  /*3ed0*/  LOP3.LUT R15, R14, 0x1f, RZ, 0xc0, !PT ;  /* 0x0000001f0e0f7812 */ /* 0x000fc800078ec0ff */
[----:B------:R-:W-:-:S13]  /*3ee0*/  ISETP.GE.U32.AND P1, PT, R15, R8, PT ;  /* 0x000000080f00720c */ /* 0x000fda0003f26070 */
[----:B------:R-:W1:Y:S01]  /*3ef0*/  @!P1 LDS R17, [R26+0x8] ;  /* 0x000008001a119984 */ /* 0x000e620000000800 */
[----:B------:R-:W-:-:S04]  /*3f00*/  @!P1 IADD3 R16, P2, P3, R15, UR6, R16 ;  /* 0x000000060f109c10 */ /* 0x000fc8000fb5e010 */
[----:B------:R-:W-:Y:S02]  /*3f10*/  @!P1 IADD3.X R15, RZ, R31, R2, P2, P3 ;  /* 0x0000001fff0f9210 */ /* 0x000fe400017e6402 */
[----:B------:R-:W-:-:S04]  /*3f20*/  @!P1 LEA R14, P2, R16, R10, 0x2 ;  /* 0x0000000a100e9211 */ /* 0x000fc800078410ff */
[----:B------:R-:W-:-:S05]  /*3f30*/  @!P1 LEA.HI.X R15, R16, R11, R15, 0x2, P2 ;  /* 0x0000000b100f9211 */ /* 0x000fca00010f140f */
[----:B-1----:R3:W-:Y:S04]  /*3f40*/  @!P1 STG.E desc[UR10][R14.64], R17 ;  /* 0x000000110e009986 */ /* 0x0027e8000c10190a */
.L_x_28332:
[----:B------:R-:W-:Y:S05]  /*3f50*/  BSYNC B0 ;  /* 0x0000000000007941 */ /* 0x000fea0003800000 */
.L_x_28331:
        /* <DEDUP_REMOVED lines=9> */
[----:B----4-:R-:W-:Y:S02]  /*3ff0*/  IMAD.X R12, RZ, RZ, RZ, P1 ;  /* 0x000000ffff0c7224 */ /* 0x010fe400008e06ff */
[----:B-123--:R-:W-:-:S04]  /*4000*/  IMAD.WIDE.U32 R14, R6, R3, RZ ;  /* 0x00000003060e7225 */ /* 0x00efc800078e00ff */
[----:B------:R-:W-:-:S04]  /*4010*/  IMAD R9, R12, R3, RZ ;  /* 0x000000030c097224 */ /* 0x000fc800078e02ff */
[----:B------:R-:W-:Y:S01]  /*4020*/  IMAD R9, R6, R4, R9 ;  /* 0x0000000406097224 */ /* 0x000fe200078e0209 */
[----:B------:R-:W-:Y:S06]  /*4030*/  @P0 BRA `(.L_x_28339) ;  /* 0x0000000400bc0947 */ /* 0x000fec0003800000 */
[----:B------:R-:W-:Y:S01]  /*4040*/  IADD3 R3, R21, -0x1, RZ ;  /* 0xffffffff15037810 */ /* 0x000fe20007ffe0ff */
[----:B------:R-:W-:Y:S01]  /*4050*/  BSSY B1, `(.L_x_28340) ;  /* 0x0000043000017945 */ /* 0x000fe20003800000 */
[----:B------:R-:W-:Y:S01]  /*4060*/  IMAD.IADD R9, R15, 0x1, R9 ;  /* 0x000000010f097824 */ /* 0x000fe200078e0209 */
[----:B------:R-:W-:Y:S01]  /*4070*/  MOV R18, R14 ;  /* 0x0000000e00127202 */ /* 0x000fe20000000f00 */
[----:B------:R-:W-:Y:S01]  /*4080*/  IMAD.MOV.U32 R6, RZ, RZ, 0x1 ;  /* 0x00000001ff067424 */ /* 0x000fe200078e00ff */
[----:B------:R-:W-:Y:S02]  /*4090*/  ISETP.GE.U32.AND P0, PT, R3, 0x3, PT ;  /* 0x000000030300780c */ /* 0x000fe40003f06070 */
[----:B------:R-:W-:Y:S02]  /*40a0*/  LOP3.LUT R4, R21, 0x3, RZ, 0xc0, !PT ;  /* 0x0000000315047812 */ /* 0x000fe400078ec0ff */
[----:B------:R-:W-:-:S09]  /*40b0*/  MOV R12, R7 ;  /* 0x00000007000c7202 */ /* 0x000fd20000000f00 */
[----:B------:R-:W-:Y:S05]  /*40c0*/  @!P0 BRA `(.L_x_28341) ;  /* 0x0000000000ec8947 */ /* 0x000fea0003800000 */
[----:B------:R-:W1:Y:S01]  /*40d0*/  LDC R2, c[0x0][0x264] ;  /* 0x00009900ff027b82 */ /* 0x000e620000000800 */
[----:B------:R-:W-:Y:S01]  /*40e0*/  HFMA2.MMA R6, -RZ, RZ, 0, 0 ;  /* 0x00000000ff067435 */ /* 0x000fe200000001ff */
[----:B------:R-:W-:Y:S01]  /*40f0*/  BSSY B2, `(.L_x_28342) ;  /* 0x0000037000027945 */ /* 0x000fe20003800000 */
[----:B------:R-:W-:Y:S02]  /*4100*/  IMAD.IADD R3, R21, 0x1, -R4 ;  /* 0x0000000115037824 */ /* 0x000fe400078e0a04 */
[----:B------:R-:W-:-:S07]  /*4110*/  IMAD.MOV.U32 R12, RZ, RZ, R7 ;  /* 0x000000ffff0c7224 */ /* 0x000fce00078e0007 */
.L_x_28343:
[C---:B--2---:R-:W-:Y:S01]  /*4120*/  IADD3 R14, R5.reuse, -0x1, RZ ;  /* 0xffffffff050e7810 */ /* 0x044fe20007ffe0ff */
[C---:B------:R-:W-:Y:S01]  /*4130*/  VIADD R16, R5.reuse, 0x1d ;  /* 0x0000001d05107836 */ /* 0x040fe20000000000 */
[----:B------:R-:W-:Y:S01]  /*4140*/  IADD3 R15, R5, 0x1e, RZ ;  /* 0x0000001e050f7810 */ /* 0x000fe20007ffe0ff */
[----:B------:R-:W-:Y:S01]  /*4150*/  IMAD R12, R43, 0x21, R12 ;  /* 0x000000212b0c7824 */ /* 0x000fe200078e020c */
[----:B------:R-:W-:Y:S01]  /*4160*/  LOP3.LUT R17, R5, 0x1f, RZ, 0xc0, !PT ;  /* 0x0000001f05117812 */ /* 0x000fe200078ec0ff */
[----:B------:R-:W-:Y:S01]  /*4170*/  IMAD.MOV.U32 R24, RZ, RZ, R6 ;  /* 0x000000ffff187224 */ /* 0x000fe200078e0006 */
[----:B------:R-:W-:Y:S02]  /*4180*/  LOP3.LUT R21, R14, 0x1f, RZ, 0xc0, !PT ;  /* 0x0000001f0e157812 */ /* 0x000fe400078ec0ff */
[----:B------:R-:W-:Y:S02]  /*4190*/  LOP3.LUT R23, R15, 0x1f, RZ, 0xc0, !PT ;  /* 0x0000001f0f177812 */ /* 0x000fe400078ec0ff */
[----:B------:R-:W-:-:S02]  /*41a0*/  ISETP.GE.U32.AND P3, PT, R17, R8, PT ;  /* 0x000000081100720c */ /* 0x000fc40003f66070 */
[-C--:B------:R-:W-:Y:S02]  /*41b0*/  ISETP.GE.U32.AND P2, PT, R21, R8.reuse, PT ;  /* 0x000000081500720c */ /* 0x080fe40003f46070 */
[-C--:B------:R-:W-:Y:S02]  /*41c0*/  ISETP.GE.U32.AND P1, PT, R23, R8.reuse, PT ;  /* 0x000000081700720c */ /* 0x080fe40003f26070 */
[----:B------:R-:W-:Y:S02]  /*41d0*/  LOP3.LUT R5, R16, 0x1f, RZ, 0xc0, !PT ;  /* 0x0000001f10057812 */ /* 0x000fe400078ec0ff */
[----:B------:R-:W-:Y:S02]  /*41e0*/  LEA R16, R12, UR4, 0x2 ;  /* 0x000000040c107c11 */ /* 0x000fe4000f8e10ff */
[----:B------:R-:W-:Y:S02]  /*41f0*/  ISETP.GE.U32.AND P0, PT, R5, R8, PT ;  /* 0x000000080500720c */ /* 0x000fe40003f06070 */
[----:B------:R-:W-:Y:S01]  /*4200*/  IADD3 R3, R3, -0x4, RZ ;  /* 0xfffffffc03037810 */ /* 0x000fe20007ffe0ff */
[----:B------:R-:W2:Y:S01]  /*4210*/  @!P3 LDS R29, [R16] ;  /* 0x00000000101db984 */ /* 0x000ea20000000800 */
[----:B------:R-:W-:-:S02]  /*4220*/  @!P3 IADD3 R12, P4, R17, R18, RZ ;  /* 0x00000012110cb210 */ /* 0x000fc40007f9e0ff */
[----:B------:R-:W-:Y:S01]  /*4230*/  IADD3 R18, P5, R18, UR6, RZ ;  /* 0x0000000612127c10 */ /* 0x000fe2000ffbe0ff */
[----:B------:R-:W3:Y:S01]  /*4240*/  @!P2 LDS R27, [R16+0x4] ;  /* 0x00000400101ba984 */ /* 0x000ee20000000800 */
[----:B------:R-:W-:Y:S01]  /*4250*/  IADD3 R6, R6, 0x4, RZ ;  /* 0x0000000406067810 */ /* 0x000fe20007ffe0ff */
[----:B------:R-:W-:Y:S01]  /*4260*/  @!P3 IMAD.X R15, RZ, RZ, R9, P4 ;  /* 0x000000ffff0fb224 */ /* 0x000fe200020e0609 */
[----:B-1----:R-:W-:Y:S01]  /*4270*/  IADD3.X R17, R9, R2, RZ, P5, !PT ;  /* 0x0000000209117210 */ /* 0x002fe20002ffe4ff */
[----:B------:R-:W1:Y:S01]  /*4280*/  @!P1 LDS R25, [R16+0x8] ;  /* 0x0000080010199984 */ /* 0x000e620000000800 */
[C---:B------:R-:W-:Y:S02]  /*4290*/  @!P3 LEA R14, P4, R12.reuse, R10, 0x2 ;  /* 0x0000000a0c0eb211 */ /* 0x040fe400078810ff */
[----:B------:R-:W-:Y:S01]  /*42a0*/  @!P2 IADD3 R9, P5, R21, R18, RZ ;  /* 0x000000121509a210 */ /* 0x000fe20007fbe0ff */
[----:B------:R4:W5:Y:S01]  /*42b0*/  @!P0 LDS R31, [R16+0xc] ;  /* 0x00000c00101f8984 */ /* 0x0009620000000800 */
[----:B------:R-:W-:-:S02]  /*42c0*/  @!P3 LEA.HI.X R15, R12, R11, R15, 0x2, P4 ;  /* 0x0000000b0c0fb211 */ /* 0x000fc400020f140f */
[----:B------:R-:W-:Y:S01]  /*42d0*/  IADD3 R18, P6, R18, UR6, RZ ;  /* 0x0000000612127c10 */ /* 0x000fe2000ffde0ff */
[----:B------:R-:W-:-:S03]  /*42e0*/  @!P2 IMAD.X R12, RZ, RZ, R17, P5 ;  /* 0x000000ffff0ca224 */ /* 0x000fc600028e0611 */
[----:B------:R-:W-:Y:S02]  /*42f0*/  IADD3.X R21, R17, R2, RZ, P6, !PT ;  /* 0x0000000211157210 */ /* 0x000fe400037fe4ff */
[C---:B----4-:R-:W-:Y:S02]  /*4300*/  @!P2 LEA R16, P4, R9.reuse, R10, 0x2 ;  /* 0x0000000a0910a211 */ /* 0x050fe400078810ff */
[----:B------:R-:W-:Y:S02]  /*4310*/  IADD3 R26, P5, R18, UR6, RZ ;  /* 0x00000006121a7c10 */ /* 0x000fe4000ffbe0ff */
[----:B------:R-:W-:Y:S02]  /*4320*/  @!P2 LEA.HI.X R17, R9, R11, R12, 0x2, P4 ;  /* 0x0000000b0911a211 */ /* 0x000fe400020f140c */
[----:B------:R-:W-:Y:S01]  /*4330*/  @!P1 IADD3 R18, P4, R23, R18, RZ ;  /* 0x0000001217129210 */ /* 0x000fe20007f9e0ff */
[----:B------:R-:W-:Y:S01]  /*4340*/  IMAD.X R33, R21, 0x1, R2, P5 ;  /* 0x0000000115217824 */ /* 0x000fe200028e0602 */
[C---:B------:R-:W-:Y:S01]  /*4350*/  @!P0 IADD3 R9, P5, R5.reuse, R26, RZ ;  /* 0x0000001a05098210 */ /* 0x040fe20007fbe0ff */
[----:B------:R-:W-:Y:S01]  /*4360*/  VIADD R5, R5, 0x1f ;  /* 0x0000001f05057836 */ /* 0x000fe20000000000 */
[----:B------:R-:W-:-:S02]  /*4370*/  @!P1 IADD3.X R21, RZ, R21, RZ, P4, !PT ;  /* 0x00000015ff159210 */ /* 0x000fc400027fe4ff */
[CC--:B0-----:R-:W-:Y:S01]  /*4380*/  @!P1 LEA R20, P4, R18.reuse, R10.reuse, 0x2 ;  /* 0x0000000a12149211 */ /* 0x0c1fe200078810ff */
[----:B------:R-:W-:Y:S01]  /*4390*/  @!P0 IMAD.X R12, RZ, RZ, R33, P5 ;  /* 0x000000ffff0c8224 */ /* 0x000fe200028e0621 */
[C---:B------:R-:W-:Y:S02]  /*43a0*/  @!P0 LEA R22, P5, R9.reuse, R10, 0x2 ;  /* 0x0000000a09168211 */ /* 0x040fe400078a10ff */
[-C--:B------:R-:W-:Y:S02]  /*43b0*/  @!P1 LEA.HI.X R21, R18, R11.reuse, R21, 0x2, P4 ;  /* 0x0000000b12159211 */ /* 0x080fe400020f1415 */
[----:B------:R-:W-:Y:S01]  /*43c0*/  @!P0 LEA.HI.X R23, R9, R11, R12, 0x2, P5 ;  /* 0x0000000b09178211 */ /* 0x000fe200028f140c */
[----:B--2---:R2:W-:Y:S01]  /*43d0*/  @!P3 STG.E desc[UR10][R14.64], R29 ;  /* 0x0000001d0e00b986 */ /* 0x0045e2000c10190a */
[----:B------:R-:W-:-:S03]  /*43e0*/  IADD3 R12, R7, R6, RZ ;  /* 0x00000006070c7210 */ /* 0x000fc60007ffe0ff */
[----:B---3--:R2:W-:Y:S04]  /*43f0*/  @!P2 STG.E desc[UR10][R16.64], R27 ;  /* 0x0000001b1000a986 */ /* 0x0085e8000c10190a */
[----:B-1----:R2:W-:Y:S01]  /*4400*/  @!P1 STG.E desc[UR10][R20.64], R25 ;  /* 0x0000001914009986 */ /* 0x0025e2000c10190a */
[----:B------:R-:W-:-:S03]  /*4410*/  ISETP.NE.AND P1, PT, R3, RZ, PT ;  /* 0x000000ff0300720c */ /* 0x000fc60003f25270 */
[----:B-----5:R2:W-:Y:S01]  /*4420*/  @!P0 STG.E desc[UR10][R22.64], R31 ;  /* 0x0000001f16008986 */ /* 0x0205e2000c10190a */
[----:B------:R-:W-:-:S05]  /*4430*/  IADD3 R18, P0, R26, UR6, RZ ;  /* 0x000000061a127c10 */ /* 0x000fca000ff1e0ff */
[----:B------:R-:W-:-:S04]  /*4440*/  IMAD.X R9, R33, 0x1, R2, P0 ;  /* 0x0000000121097824 */ /* 0x000fc800000e0602 */
[----:B------:R-:W-:Y:S05]  /*4450*/  @P1 BRA `(.L_x_28343) ;  /* 0xfffffffc00301947 */ /* 0x000fea000383ffff */
[----:B------:R-:W-:Y:S05]  /*4460*/  BSYNC B2 ;  /* 0x0000000000027941 */ /* 0x000fea0003800000 */
.L_x_28342:
[----:B------:R-:W-:-:S07]  /*4470*/  IADD3 R6, R24, 0x5, RZ ;  /* 0x0000000518067810 */ /* 0x000fce0007ffe0ff */
.L_x_28341:
[----:B------:R-:W-:Y:S05]  /*4480*/  BSYNC B1 ;  /* 0x0000000000017941 */ /* 0x000fea0003800000 */
.L_x_28340:
        /* <DEDUP_REMOVED lines=16> */
.L_x_28345:
[----:B------:R-:W-:Y:S05]  /*4590*/  BSYNC B1 ;  /* 0x0000000000017941 */ /* 0x000fea0003800000 */
.L_x_28344:
[----:B------:R-:W-:Y:S01]  /*45a0*/  IADD3 R6, R7, R6, RZ ;  /* 0x0000000607067210 */ /* 0x000fe20007ffe0ff */
[----:B------:R-:W-:Y:S01]  /*45b0*/  IMAD.X R9, R9, 0x1, R2, P2 ;  /* 0x0000000109097824 */ /* 0x000fe200010e0602 */
[----:B------:R-:W-:Y:S06]  /*45c0*/  @!P1 BRA `(.L_x_28339) ;  /* 0x0000000000589947 */ /* 0x000fec0003800000 */
[----:B-1----:R-:W-:Y:S01]  /*45d0*/  IADD3 R3, R5, -0x1, RZ ;  /* 0xffffffff05037810 */ /* 0x002fe20007ffe0ff */
[----:B------:R-:W-:-:S03]  /*45e0*/  IMAD R43, R43, 0x21, R6 ;  /* 0x000000212b2b7824 */ /* 0x000fc600078e0206 */
[----:B------:R-:W-:Y:S02]  /*45f0*/  LOP3.LUT R7, R3, 0x1f, RZ, 0xc0, !PT ;  /* 0x0000001f03077812 */ /* 0x000fe400078ec0ff */
[----:B------:R-:W-:Y:S02]  /*4600*/  LEA R43, R43, UR4, 0x2 ;  /* 0x000000042b2b7c11 */ /* 0x000fe4000f8e10ff */
[----:B------:R-:W-:-:S13]  /*4610*/  ISETP.GE.U32.AND P0, PT, R7, R8, PT ;  /* 0x000000080700720c */ /* 0x000fda0003f06070 */
[----:B------:R-:W1:Y:S01]  /*4620*/  @!P0 LDS R3, [R43] ;  /* 0x000000002b038984 */ /* 0x000e620000000800 */
        /* <DEDUP_REMOVED lines=16> */
.L_x_28339:
[----:B------:R-:W-:Y:S05]  /*4730*/  BSYNC B0 ;  /* 0x0000000000007941 */ /* 0x000fea0003800000 */
.L_x_28338:
[----:B------:R-:W-:Y:S01]  /*4740*/  ULDC.64 UR4, c[0x0][0x238] ;  /* 0x00008e0000047ab9 */ /* 0x000fe20000000a00 */
[----:B------:R-:W-:Y:S01]  /*4750*/  BAR.SYNC.DEFER_BLOCKING 0x0 ;  /* 0x0000000000007b1d */ /* 0x000fe20000010000 */
[----:B------:R-:W-:-:S04]  /*4760*/  ISETP.NE.U32.AND P0, PT, RZ, UR4, PT ;  /* 0x00000004ff007c0c */ /* 0x000fc8000bf05070 */
[----:B------:R-:W-:-:S13]  /*4770*/  ISETP.NE.AND.EX P0, PT, RZ, UR5, PT, P0 ;  /* 0x00000005ff007c0c */ /* 0x000fda000bf05300 */
[----:B------:R-:W-:Y:S05]  /*4780*/  @!P0 BRA `(.L_x_28346) ;  /* 0x0000000000b88947 */ /* 0x000fea0003800000 */
[----:B------:R-:W5:Y:S01]  /*4790*/  SHFL.DOWN PT, R0, R19, 0x10, 0x1f ;  /* 0x0a001f0013007f89 */ /* 0x000f6200000e0000 */
[----:B------:R-:W-:Y:S01]  /*47a0*/  BSSY B0, `(.L_x_28347) ;  /* 0x0000026000007945 */ /* 0x000fe20003800000 */
[----:B-----5:R-:W-:Y:S02]  /*47b0*/  FMNMX R2, R19, R0, !PT ;  /* 0x0000000013027209 */ /* 0x020fe40007800000 */
[----:B------:R-:W5:Y:S03]  /*47c0*/  S2R R0, SR_TID.X ;  /* 0x0000000000007919 */ /* 0x000f660000002100 */
[----:B-1-3--:R-:W1:Y:S02]  /*47d0*/  SHFL.DOWN PT, R3, R2, 0x8, 0x1f ;  /* 0x09001f0002037f89 */ /* 0x00ae6400000e0000 */
[----:B-1----:R-:W-:Y:S02]  /*47e0*/  FMNMX R3, R2, R3, !PT ;  /* 0x0000000302037209 */ /* 0x002fe40007800000 */
[----:B-----5:R-:W-:-:S03]  /*47f0*/  LOP3.LUT P0, RZ, R0, 0x1f, RZ, 0xc0, !PT ;  /* 0x0000001f00ff7812 */ /* 0x020fc6000780c0ff */
[----:B------:R-:W1:Y:S10]  /*4800*/  SHFL.DOWN PT, R4, R3, 0x4, 0x1f ;  /* 0x08801f0003047f89 */ /* 0x000e7400000e0000 */
[----:B------:R-:W3:Y:S01]  /*4810*/  @!P0 S2R R8, SR_CgaCtaId ;  /* 0x0000000000088919 */ /* 0x000ee20000008800 */
[----:B------:R-:W-:-:S02]  /*4820*/  @!P0 MOV R7, 0x400 ;  /* 0x0000040000078802 */ /* 0x000fc40000000f00 */
[----:B------:R-:W-:Y:S02]  /*4830*/  @!P0 LOP3.LUT R13, R13, 0x1ffffffc, RZ, 0xc0, !PT ;  /* 0x1ffffffc0d0d8812 */ /* 0x000fe400078ec0ff */
[----:B-1----:R-:W-:-:S05]  /*4840*/  FMNMX R4, R3, R4, !PT ;  /* 0x0000000403047209 */ /* 0x002fca0007800000 */
[----:B------:R-:W1:Y:S01]  /*4850*/  SHFL.DOWN PT, R5, R4, 0x2, 0x1f ;  /* 0x08401f0004057f89 */ /* 0x000e6200000e0000 */
[----:B---3--:R-:W-:Y:S02]  /*4860*/  @!P0 LEA R2, R8, R7, 0x18 ;  /* 0x0000000708028211 */ /* 0x008fe400078ec0ff */
[----:B------:R-:W-:-:S03]  /*4870*/  MOV R7, RZ ;  /* 0x000000ff00077202 */ /* 0x000fc60000000f00 */
[----:B------:R-:W-:Y:S01]  /*4880*/  @!P0 IMAD.IADD R2, R13, 0x1, R2 ;  /* 0x000000010d028824 */ /* 0x000fe200078e0202 */
        /* <DEDUP_REMOVED lines=17> */
[----:B-1-3--:R-:W1:Y:S02]  /*49a0*/  SHFL.DOWN PT, R3, R2, 0x4, 0x1f ;  /* 0x08801f0002037f89 */ /* 0x00ae6400000e0000 */
[----:B-1----:R-:W-:-:S05]  /*49b0*/  FMNMX R3, R3, R2, !PT ;  /* 0x0000000203037209 */ /* 0x002fca0007800000 */
[----:B------:R-:W1:Y:S02]  /*49c0*/  SHFL.DOWN PT, R4, R3, 0x2, 0x1f ;  /* 0x08401f0003047f89 */ /* 0x000e6400000e0000 */
[----:B-1----:R-:W-:-:S05]  /*49d0*/  FMNMX R4, R3, R4, !PT ;  /* 0x0000000403047209 */ /* 0x002fca0007800000 */
[----:B------:R1:W3:Y:S02]  /*49e0*/  SHFL.DOWN PT, R7, R4, 0x1, 0x1f ;  /* 0x08201f0004077f89 */ /* 0x0002e400000e0000 */
.L_x_28356:
[----:B---3--:R-:W-:-:S07]  /*49f0*/  FMNMX R7, R4, R7, !PT ;  /* 0x0000000704077209 */ /* 0x008fce0007800000 */
.L_x_28348:
[----:B------:R-:W-:Y:S05]  /*4a00*/  BSYNC B0 ;  /* 0x0000000000007941 */ /* 0x000fea0003800000 */
.L_x_28347:
[----:B------:R-:W-:Y:S01]  /*4a10*/  ISETP.NE.AND P0, PT, R0, RZ, PT ;  /* 0x000000ff0000720c */ /* 0x000fe20003f05270 */
[----:B------:R-:W-:-:S12]  /*4a20*/  BSSY B0, `(.L_x_28346) ;  /* 0x0000004000007945 */ /* 0x000fd80003800000 */
[----:B------:R-:W-:Y:S05]  /*4a30*/  @P0 BRA `(.L_x_28350) ;  /* 0x0000000000080947 */ /* 0x000fea0003800000 */
[----:B------:R-:W3:Y:S02]  /*4a40*/  LDC.64 R2, c[0x0][0x238] ;  /* 0x00008e00ff027b82 */ /* 0x000ee40000000a00 */
[----:B---3--:R3:W-:Y:S02]  /*4a50*/  REDG.E.MAX.S32.STRONG.GPU desc[UR10][R2.64], R7 ;  /* 0x000000070200798e */ /* 0x0087e4000d10e38a */
.L_x_28350:
[----:B------:R-:W-:Y:S05]  /*4a60*/  BSYNC B0 ;  /* 0x0000000000007941 */ /* 0x000fea0003800000 */
.L_x_28346:
        /* <DEDUP_REMOVED lines=12> */
[----:B---3--:R-:W-:-:S07]  /*4b30*/  MOV R7, 0x4b50 ;  /* 0x00004b5000077802 */ /* 0x008fce0000000f00 */
[----:B012-4-:R-:W-:Y:S05]  /*4b40*/  CALL.REL.NOINC `($__internal_575_$__cuda_sm20_rcp_rn_f32_slowpath) ;  /* 0x0000000400847944 */ /* 0x017fea0003c00000 */
[----:B------:R-:W-:Y:S05]  /*4b50*/  BRA `(.L_x_28352) ;  /* 0x0000000000147947 */ /* 0x000fea0003800000 */
.L_x_28351:
[----:B------:R-:W5:Y:S01]  /*4b60*/  MUFU.RCP R5, UR12 ;  /* 0x0000000c00057d08 */ /* 0x000f620008001000 */
[----:B------:R-:W-:-:S05]  /*4b70*/  MOV R0, UR12 ;  /* 0x0000000c00007c02 */ /* 0x000fca0008000f00 */
[----:B-----5:R-:W-:-:S04]  /*4b80*/  FFMA R0, R5, R0, -1 ;  /* 0xbf80000005007423 */ /* 0x020fc80000000000 */
[----:B------:R-:W-:-:S04]  /*4b90*/  FADD.FTZ R0, -R0, -RZ ;  /* 0x800000ff00007221 */ /* 0x000fc80000010100 */
[----:B------:R-:W-:-:S07]  /*4ba0*/  FFMA R5, R5, R0, R5 ;  /* 0x0000000005057223 */ /* 0x000fce0000000005 */
.L_x_28352:
[----:B-1-3--:R-:W1:Y:S02]  /*4bb0*/  LDC.64 R2, c[0x0][0x240] ;  /* 0x00009000ff027b82 */ /* 0x00ae640000000a00 */
[----:B-1----:R-:W-:Y:S01]  /*4bc0*/  STG.E desc[UR10][R2.64], R5 ;  /* 0x0000000502007986 */ /* 0x002fe2000c10190a */
[----:B------:R-:W-:Y:S05]  /*4bd0*/  EXIT ;  /* 0x000000000000794d */ /* 0x000fea0003800000 */
.L_x_28349:
[----:B----4-:R-:W-:Y:S01]  /*4be0*/  HFMA2.MMA R9, -RZ, RZ, 0, 1.847743988037109375e-06 ;  /* 0x0000001fff097435 */ /* 0x010fe200000001ff */
[----:B------:R-:W-:Y:S02]  /*4bf0*/  IMAD.MOV.U32 R6, RZ, RZ, 0x4 ;  /* 0x00000004ff067424 */ /* 0x000fe400078e00ff */
[----:B------:R-:W-:-:S08]  /*4c00*/  IMAD.MOV.U32 R5, RZ, RZ, -0x1 ;  /* 0xffffffffff057424 */ /* 0x000fd000078e00ff */
[----:B0123--:R-:W-:Y:S05]  /*4c10*/  WARPSYNC.COLLECTIVE R5, `(.L_x_28353) ;  /* 0x0000000005087348 */ /* 0x00ffea0003c00000 */
[----:B---3--:R3:W4:Y:S02]  /*4c20*/  SHFL.DOWN P0, R7, R2, R6, R9 ;  /* 0x0800000602077389 */ /* 0x0087240000000009 */
[----:B01234-:R-:W-:Y:S01]  /*4c30*/  ENDCOLLECTIVE ;  /* 0x000000000000791b */ /* 0x01ffe20003800000 */
.L_x_28353:
[----:B------:R-:W-:Y:S01]  /*4c40*/  HFMA2.MMA R6, -RZ, RZ, 0, 1.1920928955078125e-07 ;  /* 0x00000002ff067435 */ /* 0x000fe200000001ff */
[----:B------:R-:W-:-:S04]  /*4c50*/  MOV R3, R7 ;  /* 0x0000000700037202 */ /* 0x000fc80000000f00 */
[----:B------:R-:W-:-:S05]  /*4c60*/  FMNMX R3, R3, R2, !PT ;  /* 0x0000000203037209 */ /* 0x000fca0007800000 */
[----:B------:R-:W-:-:S07]  /*4c70*/  IMAD.MOV.U32 R2, RZ, RZ, R3 ;  /* 0x000000ffff027224 */ /* 0x000fce00078e0003 */
[----:B------:R-:W-:Y:S05]  /*4c80*/  WARPSYNC.COLLECTIVE R5, `(.L_x_28354) ;  /* 0x0000000005087348 */ /* 0x000fea0003c00000 */
[----:B------:R0:W1:Y:S02]  /*4c90*/  SHFL.DOWN P0, R7, R2, R6, R9 ;  /* 0x0800000602077389 */ /* 0x0000640000000009 */
[----:B01----:R-:W-:Y:S01]  /*4ca0*/  ENDCOLLECTIVE ;  /* 0x000000000000791b */ /* 0x003fe20003800000 */
.L_x_28354:
[----:B------:R-:W-:Y:S02]  /*4cb0*/  IMAD.MOV.U32 R6, RZ, RZ, 0x1 ;  /* 0x00000001ff067424 */ /* 0x000fe400078e00ff */
[----:B------:R-:W-:-:S05]  /*4cc0*/  IMAD.MOV.U32 R4, RZ, RZ, R7 ;  /* 0x000000ffff047224 */ /* 0x000fca00078e0007 */
[----:B------:R-:W-:-:S04]  /*4cd0*/  FMNMX R4, R3, R4, !PT ;  /* 0x0000000403047209 */ /* 0x000fc80007800000 */
[----:B------:R-:W-:-:S07]  /*4ce0*/  MOV R2, R4 ;  /* 0x0000000400027202 */ /* 0x000fce0000000f00 */
[----:B------:R-:W-:Y:S05]  /*4cf0*/  WARPSYNC.COLLECTIVE R5, `(.L_x_28355) ;  /* 0x0000000005087348 */ /* 0x000fea0003c00000 */
[----:B------:R0:W1:Y:S02]  /*4d00*/  SHFL.DOWN P0, R7, R2, R6, R9 ;  /* 0x0800000602077389 */ /* 0x0000640000000009 */
[----:B01----:R-:W-:Y:S01]  /*4d10*/  ENDCOLLECTIVE ;  /* 0x000000000000791b */ /* 0x003fe20003800000 */
.L_x_28355:
[----:B------:R-:W-:Y:S05]  /*4d20*/  BRA `(.L_x_28356) ;  /* 0xfffffffc00307947 */ /* 0x000fea000383ffff */
        .weak           $__internal_574_$__cuda_sm20_div_u64
        .type           $__internal_574_$__cuda_sm20_div_u64,@function
        .size           $__internal_574_$__cuda_sm20_div_u64,($__internal_575_$__cuda_sm20_rcp_rn_f32_slowpath - $__internal_574_$__cuda_sm20_div_u64)
$__internal_574_$__cuda_sm20_div_u64:
        /* <DEDUP_REMOVED lines=39> */
[----:B------:R-:W-:Y:S01]  /*4fa0*/  IMAD.WIDE.U32 R4, R7, UR8, RZ ;  /* 0x0000000807047c25 */ /* 0x000fe2000f8e00ff */
[----:B------:R-:W-:-:S03]  /*4fb0*/  IADD3.X R3, RZ, R3, RZ, P1, !PT ;  /* 0x00000003ff037210 */ /* 0x000fc60000ffe4ff */
[C---:B------:R-:W-:Y:S01]  /*4fc0*/  IMAD R6, R7.reuse, UR9, R5 ;  /* 0x0000000907067c24 */ /* 0x040fe2000f8e0205 */
[----:B------:R-:W-:Y:S02]  /*4fd0*/  IADD3 R10, P1, -R4, R22, RZ ;  /* 0x00000016040a7210 */ /* 0x000fe40007f3e1ff */
[----:B------:R-:W-:Y:S01]  /*4fe0*/  IADD3 R4, P2, R7, 0x1, RZ ;  /* 0x0000000107047810 */ /* 0x000fe20007f5e0ff */
[----:B------:R-:W-:Y:S01]  /*4ff0*/  IMAD R6, R3, UR8, R6 ;  /* 0x0000000803067c24 */ /* 0x000fe2000f8e0206 */
[----:B------:R-:W-:-:S03]  /*5000*/  ISETP.GE.U32.AND P0, PT, R10, UR8, PT ;  /* 0x000000080a007c0c */ /* 0x000fc6000bf06070 */
[----:B------:R-:W-:Y:S01]  /*5010*/  IMAD.X R9, RZ, RZ, ~R6, P1 ;  /* 0x000000ffff097224 */ /* 0x000fe200008e0e06 */
[----:B------:R-:W-:Y:S02]  /*5020*/  IADD3 R5, P1, R10, -UR8, RZ ;  /* 0x800000080a057c10 */ /* 0x000fe4000ff3e0ff */
[----:B------:R-:W-:Y:S02]  /*5030*/  IADD3.X R6, RZ, R3, RZ, P2, !PT ;  /* 0x00000003ff067210 */ /* 0x000fe400017fe4ff */
[C---:B------:R-:W-:Y:S02]  /*5040*/  ISETP.GE.U32.AND.EX P0, PT, R9.reuse, UR9, PT, P0 ;  /* 0x0000000909007c0c */ /* 0x040fe4000bf06100 */
[----:B------:R-:W-:Y:S02]  /*5050*/  IADD3.X R8, R9, ~UR9, RZ, P1, !PT ;  /* 0x8000000909087c10 */ /* 0x000fe40008ffe4ff */
[----:B------:R-:W-:Y:S02]  /*5060*/  SEL R7, R4, R7, P0 ;  /* 0x0000000704077207 */ /* 0x000fe40000000000 */
[----:B------:R-:W-:-:S02]  /*5070*/  SEL R5, R5, R10, P0 ;  /* 0x0000000a05057207 */ /* 0x000fc40000000000 */
[----:B------:R-:W-:Y:S02]  /*5080*/  SEL R4, R6, R3, P0 ;  /* 0x0000000306047207 */ /* 0x000fe40000000000 */
[----:B------:R-:W-:Y:S02]  /*5090*/  IADD3 R44, P2, R7, 0x1, RZ ;  /* 0x00000001072c7810 */ /* 0x000fe40007f5e0ff */
[----:B------:R-:W-:Y:S02]  /*50a0*/  SEL R8, R8, R9, P0 ;  /* 0x0000000908087207 */ /* 0x000fe40000000000 */
[----:B------:R-:W-:Y:S01]  /*50b0*/  ISETP.GE.U32.AND P0, PT, R5, UR8, PT ;  /* 0x0000000805007c0c */ /* 0x000fe2000bf06070 */
[----:B------:R-:W-:Y:S01]  /*50c0*/  IMAD.X R45, RZ, RZ, R4, P2 ;  /* 0x000000ffff2d7224 */ /* 0x000fe200010e0604 */
[----:B------:R-:W-:Y:S02]  /*50d0*/  ISETP.NE.U32.AND P1, PT, RZ, UR8, PT ;  /* 0x00000008ff007c0c */ /* 0x000fe4000bf25070 */
[----:B------:R-:W-:-:S02]  /*50e0*/  ISETP.GE.U32.AND.EX P0, PT, R8, UR9, PT, P0 ;  /* 0x0000000908007c0c */ /* 0x000fc4000bf06100 */
[----:B------:R-:W-:Y:S02]  /*50f0*/  MOV R3, 0x0 ;  /* 0x0000000000037802 */ /* 0x000fe40000000f00 */
[----:B------:R-:W-:Y:S02]  /*5100*/  ISETP.NE.AND.EX P1, PT, RZ, UR9, PT, P1 ;  /* 0x00000009ff007c0c */ /* 0x000fe4000bf25310 */
[----:B------:R-:W-:Y:S02]  /*5110*/  SEL R44, R44, R7, P0 ;  /* 0x000000072c2c7207 */ /* 0x000fe40000000000 */
[----:B------:R-:W-:Y:S02]  /*5120*/  SEL R45, R45, R4, P0 ;  /* 0x000000042d2d7207 */ /* 0x000fe40000000000 */
[----:B------:R-:W-:Y:S02]  /*5130*/  SEL R44, R44, 0xffffffff, P1 ;  /* 0xffffffff2c2c7807 */ /* 0x000fe40000800000 */
[----:B------:R-:W-:Y:S01]  /*5140*/  SEL R45, R45, 0xffffffff, P1 ;  /* 0xffffffff2d2d7807 */ /* 0x000fe20000800000 */
[----:B------:R-:W-:Y:S06]  /*5150*/  RET.REL.NODEC R2 `(_ZN18transformer_engine6detail38cast_transpose_fused_kernel_notalignedILb0ELb1ELb0EfNS_16CTDBiasDActParamI13__nv_bfloat16S3_S3_fEELi2ELi2ENS_5EmptyEXadL_ZNS_5dgeluIffEET_T0_RKS5_EEEEvT3_mmm) ;  /* 0xffffffac02a87950 */ /* 0x000fec0003c3ffff */
        .weak           $__internal_575_$__cuda_sm20_rcp_rn_f32_slowpath
        .type           $__internal_575_$__cuda_sm20_rcp_rn_f32_slowpath,@function
        .size           $__internal_575_$__cuda_sm20_rcp_rn_f32_slowpath,(.L_x_35060 - $__internal_575_$__cuda_sm20_rcp_rn_f32_slowpath)
$__internal_575_$__cuda_sm20_rcp_rn_f32_slowpath:
        /* <DEDUP_REMOVED lines=15> */
.L_x_28357:
        /* <DEDUP_REMOVED lines=33> */
.L_x_28359:
[----:B------:R2:W3:Y:S02]  /*5460*/  MUFU.RCP R2, R0 ;  /* 0x0000000000027308 */ /* 0x0004e40000001000 */
.L_x_28358:
[----:B-1-3--:R-:W-:Y:S01]  /*5470*/  IMAD.MOV.U32 R5, RZ, RZ, R2 ;  /* 0x000000ffff057224 */ /* 0x00afe200078e0002 */
[----:B------:R-:W-:Y:S02]  /*5480*/  MOV R2, R7 ;  /* 0x0000000700027202 */ /* 0x000fe40000000f00 */
[----:B------:R-:W-:-:S04]  /*5490*/  MOV R3, 0x0 ;  /* 0x0000000000037802 */ /* 0x000fc80000000f00 */
[----:B0-2---:R-:W-:Y:S05]  /*54a0*/  RET.REL.NODEC R2 `(_ZN18transformer_engine6detail38cast_transpose_fused_kernel_notalignedILb0ELb1ELb0EfNS_16CTDBiasDActParamI13__nv_bfloat16S3_S3_fEELi2ELi2ENS_5EmptyEXadL_ZNS_5dgeluIffEET_T0_RKS5_EEEEvT3_mmm) ;  /* 0xffffffa802d47950 */ /* 0x005fea0003c3ffff */
.L_x_28360:
        /* <DEDUP_REMOVED lines=13> */
.L_x_35060:


//--------------------- .text._ZN18transformer_engine6detail38cast_transpose_fused_kernel_notalignedILb0ELb1ELb0EfNS_16CTDBiasDActParamI13__nv_bfloat16S3_6__halffEELi2ELi2ENS_5EmptyEXadL_ZNS_5dgeluIffEET_T0_RKS6_EEEEvT3_mmm --------------------------
	.section	.text._ZN18transformer_engine6detail38cast_transpose_fused_kernel_notalignedILb0ELb1ELb0EfNS_16CTDBiasDActParamI13__nv_bfloat16S3_6__halffEELi2ELi2ENS_5EmptyEXadL_ZNS_5dgeluIffEET_T0_RKS6_EEEEvT3_mmm,"ax",@progbits
	.align	128
        .global         _ZN18transformer_engine6detail38cast_transpose_fused_kernel_notalignedILb0ELb1ELb0EfNS_16CTDBiasDActParamI13__nv_bfloat16S3_6__halffEELi2ELi2ENS_5EmptyEXadL_ZNS_5dgeluIffEET_T0_RKS6_EEEEvT3_mmm
        .type           _ZN18transformer_engine6detail38cast_transpose_fused_kernel_notalignedILb0ELb1ELb0EfNS_16CTDBiasDActParamI13__nv_bfloat16S3_6__halffEELi2ELi2ENS_5EmptyEXadL_ZNS_5dgeluIffEET_T0_RKS6_EEEEvT3_mmm,@function
        .size           _ZN18transformer_engine6detail38cast_transpose_fused_kernel_notalignedILb0ELb1ELb0EfNS_16CTDBiasDActParamI13__nv_bfloat16S3_6__halffEELi2ELi2ENS_5EmptyEXadL_ZNS_5dgeluIffEET_T0_RKS6_EEEEvT3_mmm,(.L_x_35062 - _ZN18transformer_engine6detail38cast_transpose_fused_kernel_notalignedILb0ELb1ELb0EfNS_16CTDBiasDActParamI13__nv_bfloat16S3_6__halffEELi2ELi2ENS_5EmptyEXadL_ZNS_5dgeluIffEET_T0_RKS6_EEEEvT3_mmm)
        .other          _ZN18transformer_engine6detail38cast_transpose_fused_kernel_notalignedILb0ELb1ELb0EfNS_16CTDBiasDActParamI13__nv_bfloat16S3_6__halffEELi2ELi2ENS_5EmptyEXadL_ZNS_5dgeluIffEET_T0_RKS6_EEEEvT3_mmm,@"STO_CUDA_ENTRY STV_DEFAULT"
_ZN18transformer_engine6detail38cast_transpose_fused_kernel_notalignedILb0ELb1ELb0EfNS_16CTDBiasDActParamI13__nv_bfloat16S3_6__halffEELi2ELi2ENS_5EmptyEXadL_ZNS_5dgeluIffEET_T0_RKS6_EEEEvT3_mmm:
.text._ZN18transformer_engine6detail38cast_transpose_fused_kernel_notalignedILb0ELb1ELb0EfNS_16CTDBiasDActParamI13__nv_bfloat16S3_6__halffEELi2ELi2ENS_5EmptyEXadL_ZNS_5dgeluIffEET_T0_RKS6_EEEEvT3_mmm:
        /* <DEDUP_REMOVED lines=20> */
[----:B------:R-:W-:Y:S05]  /*0140*/  CALL.REL.NOINC `($__internal_576_$__cuda_sm20_div_u64) ;  /* 0x0000004800f87944 */ /* 0x000fea0003c00000 */
        /* <DEDUP_REMOVED lines=8> */
.L_x_28361:
        /* <DEDUP_REMOVED lines=22> */
.L_x_28362:
        /* <DEDUP_REMOVED lines=255> */
[-C--:B------:R-:W-:Y:S01]  /*1320*/  @!P1 F2FP.F16.F32.PACK_AB R35, R16, R41.reuse ;  /* 0x000000291023923e */ /* 0x080fe200000000ff */
[----:B------:R-:W-:Y:S01]  /*1330*/  ULDC.64 UR16, c[0x0][0x228] ;  /* 0x00008a0000107ab9 */ /* 0x000fe20000000a00 */
[C---:B------:R-:W-:Y:S02]  /*1340*/  F2FP.F16.F32.PACK_AB R9, R17.reuse, R16 ;  /* 0x000000101109723e */ /* 0x040fe400000000ff */
[----:B---3--:R-:W-:Y:S02]  /*1350*/  SHF.L.U32 R16, R26, 0x10, RZ ;  /* 0x000000101a107819 */ /* 0x008fe400000006ff */
[----:B------:R-:W-:Y:S02]  /*1360*/  F2FP.F16.F32.PACK_AB R41, R36, R41 ;  /* 0x000000292429723e */ /* 0x000fe400000000ff */
[----:B------:R-:W-:Y:S01]  /*1370*/  @!P1 F2FP.F16.F32.PACK_AB R17, R17, R36 ;  /* 0x000000241111923e */ /* 0x000fe200000000ff */
        /* <DEDUP_REMOVED lines=189> */
[----:B------:R-:W-:Y:S01]  /*1f50*/  F2FP.F16.F32.PACK_AB R37, R31, R36 ;  /* 0x000000241f25723e */ /* 0x000fe200000000ff */
[----:B------:R-:W-:-:S04]  /*1f60*/  ULOP3.LUT UR15, UR5, 0x3fffffff, URZ, 0xc0, !UPT ;  /* 0x3fffffff050f7892 */ /* 0x000fc8000f8ec03f */
[----:B------:R-:W-:-:S04]  /*1f70*/  IADD3 R13, P1, P2, R14, UR7, R24 ;  /* 0x000000070e0d7c10 */ /* 0x000fc8000fa3e018 */
[----:B------:R-:W-:Y:S02]  /*1f80*/  IADD3.X R16, RZ, UR15, R30, P1, P2 ;  /* 0x0000000fff107c10 */ /* 0x000fe40008fe441e */
[----:B------:R-:W-:-:S04]  /*1f90*/  LEA R12, P1, R13, R34, 0x2 ;  /* 0x000000220d0c7211 */ /* 0x000fc800078210ff */
[----:B------:R-:W-:-:S05]  /*1fa0*/  LEA.HI.X R13, R13, R32, R16, 0x2, P1 ;  /* 0x000000200d0d7211 */ /* 0x000fca00008f1410 */
[----:B------:R0:W-:Y:S04]  /*1fb0*/  STG.E desc[UR10][R12.64], R37 ;  /* 0x000000250c007986 */ /* 0x0001e8000c10190a */
.L_x_28364:
[----:B------:R-:W-:Y:S05]  /*1fc0*/  BSYNC B0 ;  /* 0x0000000000007941 */ /* 0x000fea0003800000 */
.L_x_28363:
[----:B------:R-:W-:Y:S01]  /*1fd0*/  BSSY B0, `(.L_x_28365) ;  /* 0x000000e000007945 */ /* 0x000fe20003800000 */
[----:B------:R-:W-:Y:S02]  /*1fe0*/  F2FP.F16.F32.PACK_AB R16, R35, R36 ;  /* 0x000000242310723e */ /* 0x000fe400000000ff */
[----:B0-----:R-:W-:Y:S01]  /*1ff0*/  F2FP.F16.F32.PACK_AB R12, R46, R31 ;  /* 0x0000001f2e0c723e */ /* 0x001fe200000000ff */
[----:B------:R-:W-:Y:S06]  /*2000*/  @P0 BRA `(.L_x_28366) ;  /* 0x0000000000280947 */ /* 0x000fec0003800000 */
[----:B------:R-:W-:Y:S01]  /*2010*/  ULOP3.LUT UR7, UR4, 0xfffffffe, URZ, 0xc0, !UPT ;  /* 0xfffffffe04077892 */ /* 0x000fe2000f8ec03f */
[----:B------:R-:W-:Y:S01]  /*2020*/  F2FP.F16.F32.PACK_AB R35, R46, R35 ;  /* 0x000000232e23723e */ /* 0x000fe200000000ff */
        /* <DEDUP_REMOVED lines=8> */
.L_x_28366:
[----:B------:R-:W-:Y:S05]  /*20b0*/  BSYNC B0 ;  /* 0x0000000000007941 */ /* 0x000fea0003800000 */
.L_x_28365:
        /* <DEDUP_REMOVED lines=178> */
[----:B------:R-:W-:-:S05]  /*2be0*/  @!P0 F2FP.F16.F32.PACK_AB R43, R24, R39 ;  /* 0x00000027182b823e */ /* 0x000fca00000000ff */
[----:B------:R0:W-:Y:S01]  /*2bf0*/  @!P0 STG.E desc[UR10][R36.64], R43 ;  /* 0x0000002b24008986 */ /* 0x0001e2000c10190a */
[----:B------:R-:W-:Y:S01]  /*2c00*/  FMUL R38, R31, UR12 ;  /* 0x0000000c1f267c20 */ /* 0x000fe20008400000 */
[----:B------:R-:W-:-:S05]  /*2c10*/  FMUL R21, R20, UR12 ;  /* 0x0000000c14157c20 */ /* 0x000fca0008400000 */
[----:B------:R-:W-:-:S05]  /*2c20*/  @!P0 F2FP.F16.F32.PACK_AB R49, R21, R38 ;  /* 0x000000261531823e */ /* 0x000fca00000000ff */
        /* <DEDUP_REMOVED lines=143> */
[----:B------:R-:W-:Y:S01]  /*3520*/  F2FP.F16.F32.PACK_AB R39, R38, R39 ;  /* 0x000000272627723e */ /* 0x000fe200000000ff */
        /* <DEDUP_REMOVED lines=23> */
[----:B------:R-:W-:Y:S02]  /*36a0*/  @!P0 F2FP.F16.F32.PACK_AB R29, R27, R32 ;  /* 0x000000201b1d823e */ /* 0x000fe400000000ff */
[----:B------:R-:W-:Y:S02]  /*36b0*/  LEA R20, R25, UR4, 0x2 ;  /* 0x0000000419147c11 */ /* 0x000fe4000f8e10ff */
[----:B------:R-:W-:Y:S02]  /*36c0*/  @!P0 F2FP.F16.F32.PACK_AB R25, R26, R37 ;  /* 0x000000251a19823e */ /* 0x000fe400000000ff */
        /* <DEDUP_REMOVED lines=14> */
[----:B-1----:R-:W-:Y:S01]  /*37b0*/  F2FP.F16.F32.PACK_AB R39, R37, R32 ;  /* 0x000000202527723e */ /* 0x002fe200000000ff */
[----:B------:R-:W-:Y:S01]  /*37c0*/  ULOP3.LUT UR6, UR6, 0xfffffffe, URZ, 0xc0, !UPT ;  /* 0xfffffffe06067892 */ /* 0x000fe2000f8ec03f */
[----:B------:R-:W-:Y:S01]  /*37d0*/  FMNMX R36, |R36|, R35, !PT ;  /* 0x0000002324247209 */ /* 0x000fe20007800200 */
[----:B------:R-:W-:Y:S02]  /*37e0*/  BSSY B0, `(.L_x_28367) ;  /* 0x0000077000007945 */ /* 0x000fe40003800000 */
[----:B------:R0:W-:Y:S01]  /*37f0*/  STS [R20], R39 ;  /* 0x0000002714007388 */ /* 0x0001e20000000800 */
[----:B------:R-:W-:Y:S01]  /*3800*/  F2FP.F16.F32.PACK_AB R25, R21, R24 ;  /* 0x000000181519723e */ /* 0x000fe200000000ff */
[----:B------:R-:W-:Y:S01]  /*3810*/  IMAD.IADD R21, R14, 0x1, -R7 ;  /* 0x000000010e157824 */ /* 0x000fe200078e0a07 */
[----:B------:R-:W-:-:S02]  /*3820*/  FMNMX R19, |R23|, R36, !PT ;  /* 0x0000002417137209 */ /* 0x000fc40007800200 */
[----:B------:R-:W-:Y:S01]  /*3830*/  F2FP.F16.F32.PACK_AB R27, R26, R27 ;  /* 0x0000001b1a1b723e */ /* 0x000fe200000000ff */
        /* <DEDUP_REMOVED lines=20> */
.L_x_28371:
        /* <DEDUP_REMOVED lines=51> */
.L_x_28370:
[----:B------:R-:W-:Y:S05]  /*3cb0*/  BSYNC B1 ;  /* 0x0000000000017941 */ /* 0x000fea0003800000 */
.L_x_28369:
        /* <DEDUP_REMOVED lines=15> */
.L_x_28373:
[----:B------:R-:W-:Y:S05]  /*3db0*/  BSYNC B1 ;  /* 0x0000000000017941 */ /* 0x000fea0003800000 */
.L_x_28372:
        /* <DEDUP_REMOVED lines=25> */
.L_x_28368:
[----:B------:R-:W-:Y:S05]  /*3f50*/  BSYNC B0 ;  /* 0x0000000000007941 */ /* 0x000fea0003800000 */
.L_x_28367:
        /* <DEDUP_REMOVED lines=28> */
.L_x_28379:
        /* <DEDUP_REMOVED lines=53> */
.L_x_28378:
[----:B------:R-:W-:-:S07]  /*4470*/  IADD3 R6, R24, 0x5, RZ ;  /* 0x0000000518067810 */ /* 0x000fce0007ffe0ff */
.L_x_28377:
[----:B------:R-:W-:Y:S05]  /*4480*/  BSYNC B1 ;  /* 0x0000000000017941 */ /* 0x000fea0003800000 */
.L_x_28376:
        /* <DEDUP_REMOVED lines=16> */
.L_x_28381:
[----:B------:R-:W-:Y:S05]  /*4590*/  BSYNC B1 ;  /* 0x0000000000017941 */ /* 0x000fea0003800000 */
.L_x_28380:
        /* <DEDUP_REMOVED lines=25> */
.L_x_28375:
[----:B------:R-:W-:Y:S05]  /*4730*/  BSYNC B0 ;  /* 0x0000000000007941 */ /* 0x000fea0003800000 */
.L_x_28374:
        /* <DEDUP_REMOVED lines=43> */
.L_x_28392:
[----:B---3--:R-:W-:-:S07]  /*49f0*/  FMNMX R7, R4, R7, !PT ;  /* 0x0000000704077209 */ /* 0x008fce0007800000 */
.L_x_28384:
[----:B------:R-:W-:Y:S05]  /*4a00*/  BSYNC B0 ;  /* 0x0000000000007941 */ /* 0x000fea0003800000 */
.L_x_28383:
[----:B------:R-:W-:Y:S01]  /*4a10*/  ISETP.NE.AND P0, PT, R0, RZ, PT ;  /* 0x000000ff0000720c */ /* 0x000fe20003f05270 */
[----:B------:R-:W-:-:S12]  /*4a20*/  BSSY B0, `(.L_x_28382) ;  /* 0x0000004000007945 */ /* 0x000fd80003800000 */
[----:B------:R-:W-:Y:S05]  /*4a30*/  @P0 BRA `(.L_x_28386) ;  /* 0x0000000000080947 */ /* 0x000fea0003800000 */
[----:B------:R-:W3:Y:S02]  /*4a40*/  LDC.64 R2, c[0x0][0x238] ;  /* 0x00008e00ff027b82 */ /* 0x000ee40000000a00 */
[----:B---3--:R3:W-:Y:S02]  /*4a50*/  REDG.E.MAX.S32.STRONG.GPU desc[UR10][R2.64], R7 ;  /* 0x000000070200798e */ /* 0x0087e4000d10e38a */
.L_x_28386:
[----:B------:R-:W-:Y:S05]  /*4a60*/  BSYNC B0 ;  /* 0x0000000000007941 */ /* 0x000fea0003800000 */
.L_x_28382:
        /* <DEDUP_REMOVED lines=13> */
[----:B012-4-:R-:W-:Y:S05]  /*4b40*/  CALL.REL.NOINC `($__internal_577_$__cuda_sm20_rcp_rn_f32_slowpath) ;  /* 0x0000000400847944 */ /* 0x017fea0003c00000 */
[----:B------:R-:W-:Y:S05]  /*4b50*/  BRA `(.L_x_28388) ;  /* 0x0000000000147947 */ /* 0x000fea0003800000 */
.L_x_28387:
[----:B------:R-:W5:Y:S01]  /*4b60*/  MUFU.RCP R5, UR12 ;  /* 0x0000000c00057d08 */ /* 0x000f620008001000 */
[----:B------:R-:W-:-:S05]  /*4b70*/  MOV R0, UR12 ;  /* 0x0000000c00007c02 */ /* 0x000fca0008000f00 */
[----:B-----5:R-:W-:-:S04]  /*4b80*/  FFMA R0, R5, R0, -1 ;  /* 0xbf80000005007423 */ /* 0x020fc80000000000 */
[----:B------:R-:W-:-:S04]  /*4b90*/  FADD.FTZ R0, -R0, -RZ ;  /* 0x800000ff00007221 */ /* 0x000fc80000010100 */
[----:B------:R-:W-:-:S07]  /*4ba0*/  FFMA R5, R5, R0, R5 ;  /* 0x0000000005057223 */ /* 0x000fce0000000005 */
.L_x_28388:
[----:B-1-3--:R-:W1:Y:S02]  /*4bb0*/  LDC.64 R2, c[0x0][0x240] ;  /* 0x00009000ff027b82 */ /* 0x00ae640000000a00 */
[----:B-1----:R-:W-:Y:S01]  /*4bc0*/  STG.E desc[UR10][R2.64], R5 ;  /* 0x0000000502007986 */ /* 0x002fe2000c10190a */
[----:B------:R-:W-:Y:S05]  /*4bd0*/  EXIT ;  /* 0x000000000000794d */ /* 0x000fea0003800000 */
.L_x_28385:
[----:B----4-:R-:W-:Y:S01]  /*4be0*/  HFMA2.MMA R9, -RZ, RZ, 0, 1.847743988037109375e-06 ;  /* 0x0000001fff097435 */ /* 0x010fe200000001ff */
[----:B------:R-:W-:Y:S02]  /*4bf0*/  IMAD.MOV.U32 R6, RZ, RZ, 0x4 ;  /* 0x00000004ff067424 */ /* 0x000fe400078e00ff */
[----:B------:R-:W-:-:S08]  /*4c00*/  IMAD.MOV.U32 R5, RZ, RZ, -0x1 ;  /* 0xffffffffff057424 */ /* 0x000fd000078e00ff */
[----:B0123--:R-:W-:Y:S05]  /*4c10*/  WARPSYNC.COLLECTIVE R5, `(.L_x_28389) ;  /* 0x0000000005087348 */ /* 0x00ffea0003c00000 */
[----:B---3--:R3:W4:Y:S02]  /*4c20*/  SHFL.DOWN P0, R7, R2, R6, R9 ;  /* 0x0800000602077389 */ /* 0x0087240000000009 */
[----:B01234-:R-:W-:Y:S01]  /*4c30*/  ENDCOLLECTIVE ;  /* 0x000000000000791b */ /* 0x01ffe20003800000 */
.L_x_28389:
[----:B------:R-:W-:Y:S01]  /*4c40*/  HFMA2.MMA R6, -RZ, RZ, 0, 1.1920928955078125e-07 ;  /* 0x00000002ff067435 */ /* 0x000fe200000001ff */
[----:B------:R-:W-:-:S04]  /*4c50*/  MOV R3, R7 ;  /* 0x0000000700037202 */ /* 0x000fc80000000f00 */
[----:B------:R-:W-:-:S05]  /*4c60*/  FMNMX R3, R3, R2, !PT ;  /* 0x0000000203037209 */ /* 0x000fca0007800000 */
[----:B------:R-:W-:-:S07]  /*4c70*/  IMAD.MOV.U32 R2, RZ, RZ, R3 ;  /* 0x000000ffff027224 */ /* 0x000fce00078e0003 */
[----:B------:R-:W-:Y:S05]  /*4c80*/  WARPSYNC.COLLECTIVE R5, `(.L_x_28390) ;  /* 0x0000000005087348 */ /* 0x000fea0003c00000 */
[----:B------:R0:W1:Y:S02]  /*4c90*/  SHFL.DOWN P0, R7, R2, R6, R9 ;  /* 0x0800000602077389 */ /* 0x0000640000000009 */
[----:B01----:R-:W-:Y:S01]  /*4ca0*/  ENDCOLLECTIVE ;  /* 0x000000000000791b */ /* 0x003fe20003800000 */
.L_x_28390:
[----:B------:R-:W-:Y:S02]  /*4cb0*/  IMAD.MOV.U32 R6, RZ, RZ, 0x1 ;  /* 0x00000001ff067424 */ /* 0x000fe400078e00ff */
[----:B------:R-:W-:-:S05]  /*4cc0*/  IMAD.MOV.U32 R4, RZ, RZ, R7 ;  /* 0x000000ffff047224 */ /* 0x000fca00078e0007 */
[----:B------:R-:W-:-:S04]  /*4cd0*/  FMNMX R4, R3, R4, !PT ;  /* 0x0000000403047209 */ /* 0x000fc80007800000 */
[----:B------:R-:W-:-:S07]  /*4ce0*/  MOV R2, R4 ;  /* 0x0000000400027202 */ /* 0x000fce0000000f00 */
[----:B------:R-:W-:Y:S05]  /*4cf0*/  WARPSYNC.COLLECTIVE R5, `(.L_x_28391) ;  /* 0x0000000005087348 */ /* 0x000fea0003c00000 */
[----:B------:R0:W1:Y:S02]  /*4d00*/  SHFL.DOWN P0, R7, R2, R6, R9 ;  /* 0x0800000602077389 */ /* 0x0000640000000009 */
[----:B01----:R-:W-:Y:S01]  /*4d10*/  ENDCOLLECTIVE ;  /* 0x000000000000791b */ /* 0x003fe20003800000 */
.L_x_28391:
[----:B------:R-:W-:Y:S05]  /*4d20*/  BRA `(.L_x_28392) ;  /* 0xfffffffc00307947 */ /* 0x000fea000383ffff */
        .weak           $__internal_576_$__cuda_sm20_div_u64
        .type           $__internal_576_$__cuda_sm20_div_u64,@function
        .size           $__internal_576_$__cuda_sm20_div_u64,($__internal_577_$__cuda_sm20_rcp_rn_f32_slowpath - $__internal_576_$__cuda_sm20_div_u64)
$__internal_576_$__cuda_sm20_div_u64:
        /* <DEDUP_REMOVED lines=66> */
[----:B------:R-:W-:Y:S06]  /*5150*/  RET.REL.NODEC R2 `(_ZN18transformer_engine6detail38cast_transpose_fused_kernel_notalignedILb0ELb1ELb0EfNS_16CTDBiasDActParamI13__nv_bfloat16S3_6__halffEELi2ELi2ENS_5EmptyEXadL_ZNS_5dgeluIffEET_T0_RKS6_EEEEvT3_mmm) ;  /* 0xffffffac02a87950 */ /* 0x000fec0003c3ffff */
        .weak           $__internal_577_$__cuda_sm20_rcp_rn_f32_slowpath
        .type           $__internal_577_$__cuda_sm20_rcp_rn_f32_slowpath,@function
        .size           $__internal_577_$__cuda_sm20_rcp_rn_f32_slowpath,(.L_x_35062 - $__internal_577_$__cuda_sm20_rcp_rn_f32_slowpath)
$__internal_577_$__cuda_sm20_rcp_rn_f32_slowpath:
        /* <DEDUP_REMOVED lines=15> */
.L_x_28393:
        /* <DEDUP_REMOVED lines=33> */
.L_x_28395:
[----:B------:R2:W3:Y:S02]  /*5460*/  MUFU.RCP R2, R0 ;  /* 0x0000000000027308 */ /* 0x0004e40000001000 */
.L_x_28394:
[----:B-1-3--:R-:W-:Y:S01]  /*5470*/  IMAD.MOV.U32 R5, RZ, RZ, R2 ;  /* 0x000000ffff057224 */ /* 0x00afe200078e0002 */
[----:B------:R-:W-:Y:S02]  /*5480*/  MOV R2, R7 ;  /* 0x0000000700027202 */ /* 0x000fe40000000f00 */
[----:B------:R-:W-:-:S04]  /*5490*/  MOV R3, 0x0 ;  /* 0x0000000000037802 */ /* 0x000fc80000000f00 */
[----:B0-2---:R-:W-:Y:S05]  /*54a0*/  RET.REL.NODEC R2 `(_ZN18transformer_engine6detail38cast_transpose_fused_kernel_notalignedILb0ELb1ELb0EfNS_16CTDBiasDActParamI13__nv_bfloat16S3_6__halffEELi2ELi2ENS_5EmptyEXadL_ZNS_5dgeluIffEET_T0_RKS6_EEEEvT3_mmm) ;  /* 0xffffffa802d47950 */ /* 0x005fea0003c3ffff */
.L_x_28396:
        /* <DEDUP_REMOVED lines=13> */
.L_x_35062:


//--------------------- .text._ZN18transformer_engine6detail38cast_transpose_fused_kernel_notalignedILb0ELb1ELb0EfNS_16CTDBiasDActParamI13__nv_bfloat16S3_ffEELi2ELi1ENS_5EmptyEXadL_ZNS_5dgeluIffEET_T0_RKS5_EEEEvT3_mmm --------------------------
	.section	.text._ZN18transformer_engine6detail38cast_transpose_fused_kernel_notalignedILb0ELb1ELb0EfNS_16CTDBiasDActParamI13__nv_bfloat16S3_ffEELi2ELi1ENS_5EmptyEXadL_ZNS_5dgeluIffEET_T0_RKS5_EEEEvT3_mmm,"ax",@progbits
	.align	128
        .global         _ZN18transformer_engine6detail38cast_transpose_fused_kernel_notalignedILb0ELb1ELb0EfNS_16CTDBiasDActParamI13__nv_bfloat16S3_ffEELi2ELi1ENS_5EmptyEXadL_ZNS_5dgeluIffEET_T0_RKS5_EEEEvT3_mmm
        .type           _ZN18transformer_engine6detail38cast_transpose_fused_kernel_notalignedILb0ELb1ELb0EfNS_16CTDBiasDActParamI13__nv_bfloat16S3_ffEELi2ELi1ENS_5EmptyEXadL_ZNS_5dgeluIffEET_T0_RKS5_EEEEvT3_mmm,@function
        .size           _ZN18transformer_engine6detail38cast_transpose_fused_kernel_notalignedILb0ELb1ELb0EfNS_16CTDBiasDActParamI13__nv_bfloat16S3_ffEELi2ELi1ENS_5EmptyEXadL_ZNS_5dgeluIffEET_T0_RKS5_EEEEvT3_mmm,(.L_x_35064 - _ZN18transformer_engine6detail38cast_transpose_fused_kernel_notalignedILb0ELb1ELb0EfNS_16CTDBiasDActParamI13__nv_bfloat16S3_ffEELi2ELi1ENS_5EmptyEXadL_ZNS_5dgeluIffEET_T0_RKS5_EEEEvT3_mmm)
        .other          _ZN18transformer_engine6detail38cast_transpose_fused_kernel_notalignedILb0ELb1ELb0EfNS_16CTDBiasDActParamI13__nv_bfloat16S3_ffEELi2ELi1ENS_5EmptyEXadL_ZNS_5dgeluIffEET_T0_RKS5_EEEEvT3_mmm,@"STO_CUDA_ENTRY STV_DEFAULT"
_ZN18transformer_engine6detail38cast_transpose_fused_kernel_notalignedILb0ELb1ELb0EfNS_16CTDBiasDActParamI13__nv_bfloat16S3_ffEELi2ELi1ENS_5EmptyEXadL_ZNS_5dgeluIffEET_T0_RKS5_EEEEvT3_mmm:
.text._ZN18transformer_engine6detail38cast_transpose_fused_kernel_notalignedILb0ELb1ELb0EfNS_16CTDBiasDActParamI13__nv_bfloat16S3_ffEELi2ELi1ENS_5EmptyEXadL_ZNS_5dgeluIffEET_T0_RKS5_EEEEvT3_mmm:
        /* <DEDUP_REMOVED lines=20> */
[----:B------:R-:W-:Y:S05]  /*0140*/  CALL.REL.NOINC `($__internal_578_$__cuda_sm20_div_u64) ;  /* 0x00000034009c7944 */ /* 0x000fea0003c00000 */
        /* <DEDUP_REMOVED lines=8> */
.L_x_28397:
        /* <DEDUP_REMOVED lines=15> */
[----:B------:R-:W-:Y:S01]  /*02c0*/  @P0 VIADD R3, R3, -UR4 ;  /* 0x8000000403030c36 */ /* 0x000fe20008000000 */
[----:B------:R-:W-:-:S04]  /*02d0*/  @P0 IADD3 R14, R14, 0x1, RZ ;  /* 0x000000010e0e0810 */ /* 0x000fc80007ffe0ff */
[----:B------:R-:W-:-:S13]  /*02e0*/  ISETP.GE.U32.AND P1, PT, R3, UR4, PT ;  /* 0x0000000403007c0c */ /* 0x000fda000bf26070 */
[----:B------:R-:W-:Y:S01]  /*02f0*/  @P1 VIADD R14, R14, 0x1 ;  /* 0x000000010e0e1836 */ /* 0x000fe20000000000 */
[----:B------:R-:W-:-:S05]  /*0300*/  @!P2 LOP3.LUT R14, RZ, UR4, RZ, 0x33, !PT ;  /* 0x00000004ff0eac12 */ /* 0x000fca000f8e33ff */
[----:B------:R-:W-:-:S04]  /*0310*/  IMAD.MOV R3, RZ, RZ, -R14 ;  /* 0x000000ffff037224 */ /* 0x000fc800078e0a0e */
[----:B------:R-:W-:-:S07]  /*0320*/  IMAD R18, R3, UR4, R16 ;  /* 0x0000000403127c24 */ /* 0x000fce000f8e0210 */
.L_x_28398:
        /* <DEDUP_REMOVED lines=8> */
[----:B------:R-:W-:Y:S01]  /*03b0*/  ULDC.64 UR12, c[0x0][0x210] ;  /* 0x00008400000c7ab9 */ /* 0x000fe20000000a00 */
[C---:B------:R-:W-:Y:S02]  /*03c0*/  SHF.L.U64.HI R7, R18.reuse, 0x5, R19 ;  /* 0x0000000512077819 */ /* 0x040fe40000010213 */
        /* <DEDUP_REMOVED lines=9> */
[----:B------:R-:W-:Y:S01]  /*0460*/  IMAD R7, R15, UR8, RZ ;  /* 0x000000080f077c24 */ /* 0x000fe2000f8e02ff */
[----:B------:R-:W-:Y:S02]  /*0470*/  LOP3.LUT R26, R26, 0x1c, RZ, 0xc0, !PT ;  /* 0x0000001c1a1a7812 */ /* 0x000fe400078ec0ff */
[----:B------:R-:W-:Y:S01]  /*0480*/  SEL R5, R5, 0x20, P1 ;  /* 0x0000002005057807 */ /* 0x000fe20000800000 */
[----:B------:R-:W-:Y:S01]  /*0490*/  IMAD R21, R14, UR9, R7 ;  /* 0x000000090e157c24 */ /* 0x000fe2000f8e0207 */
[----:B------:R-:W-:Y:S01]  /*04a0*/  SEL R6, R6, 0x20, P0 ;  /* 0x0000002006067807 */ /* 0x000fe20000000000 */
[----:B------:R-:W-:Y:S01]  /*04b0*/  IMAD R7, R26, UR10, RZ ;  /* 0x0000000a1a077c24 */ /* 0x000fe2000f8e02ff */
[----:B------:R-:W-:Y:S01]  /*04c0*/  LOP3.LUT R13, R4, 0x1f, RZ, 0xc0, !PT ;  /* 0x0000001f040d7812 */ /* 0x000fe200078ec0ff */
[C---:B------:R-:W-:Y:S01]  /*04d0*/  IMAD.WIDE.U32 R8, R26.reuse, UR7, RZ ;  /* 0x000000071a087c25 */ /* 0x040fe2000f8e00ff */
[----:B------:R-:W-:-:S02]  /*04e0*/  ISETP.GE.U32.AND P0, PT, R26, R5, PT ;  /* 0x000000051a00720c */ /* 0x000fc40003f06070 */
[----:B------:R-:W-:Y:S02]  /*04f0*/  SHF.L.U64.HI R11, R18, 0x1, R19 ;  /* 0x00000001120b7819 */ /* 0x000fe40000010213 */
[----:B------:R-:W-:Y:S02]  /*0500*/  ISETP.LT.U32.AND P0, PT, R13, R6, !P0 ;  /* 0x000000060d00720c */ /* 0x000fe40004701070 */
[----:B------:R-:W-:Y:S01]  /*0510*/  IADD3 R9, R9, R7, RZ ;  /* 0x0000000709097210 */ /* 0x000fe20007ffe0ff */
        /* <DEDUP_REMOVED lines=16> */
[----:B------:R-:W-:Y:S01]  /*0620*/  IADD3 R24, P1, R24, UR12, RZ ;  /* 0x0000000c18187c10 */ /* 0x000fe2000ff3e0ff */
[----:B------:R-:W-:-:S03]  /*0630*/  @!P0 IMAD.MOV.U32 R30, RZ, RZ, RZ ;  /* 0x000000ffff1e8224 */ /* 0x000fc600078e00ff */
[----:B------:R-:W-:Y:S01]  /*0640*/  IADD3.X R25, R25, UR13, RZ, P1, !PT ;  /* 0x0000000d19197c10 */ /* 0x000fe20008ffe4ff */
[----:B------:R-:W-:Y:S01]  /*0650*/  ULDC.64 UR12, c[0x0][0x230] ;  /* 0x00008c00000c7ab9 */ /* 0x000fe20000000a00 */
[----:B0-----:R-:W-:Y:S01]  /*0660*/  HFMA2.MMA R8, -RZ, RZ, 1.125, -9232 ;  /* 0x3c80f082ff087435 */ /* 0x001fe200000001ff */
[C---:B--2---:R-:W-:Y:S01]  /*0670*/  IMAD.U32 R27, R12.reuse, 0x10000, RZ ;  /* 0x000100000c1b7824 */ /* 0x044fe200078e00ff */
[----:B------:R-:W-:-:S03]  /*0680*/  PRMT R33, R12, 0x7632, R33 ;  /* 0x000076320c217816 */ /* 0x000fc60000000021 */
[C---:B------:R-:W-:Y:S01]  /*0690*/  FMUL R28, R27.reuse, 0.044714998453855514526 ;  /* 0x3d3727131b1c7820 */ /* 0x040fe20000400000 */
[----:B------:R-:W-:Y:S01]  /*06a0*/  FMUL R0, R27, 0.79788458347320556641 ;  /* 0x3f4c422a1b007820 */ /* 0x000fe20000400000 */
[----:B------:R-:W-:Y:S02]  /*06b0*/  IMAD.U32 R33, R33, 0x10000, RZ ;  /* 0x0001000021217824 */ /* 0x000fe400078e00ff */
[----:B------:R-:W-:Y:S02]  /*06c0*/  FFMA R21, R27, R28, 1 ;  /* 0x3f8000001b157423 */ /* 0x000fe4000000001c */
[C---:B------:R-:W-:Y:S01]  /*06d0*/  FMUL R12, R33.reuse, 0.044714998453855514526 ;  /* 0x3d372713210c7820 */ /* 0x040fe20000400000 */
[C---:B------:R-:W-:Y:S01]  /*06e0*/  FMUL R28, R33.reuse, 0.79788458347320556641 ;  /* 0x3f4c422a211c7820 */ /* 0x040fe20000400000 */
[----:B------:R-:W-:Y:S02]  /*06f0*/  FMUL R0, R0, R21 ;  /* 0x0000001500007220 */ /* 0x000fe40000400000 */
[----:B------:R-:W-:Y:S01]  /*0700*/  FFMA R9, R33, R12, 1 ;  /* 0x3f80000021097423 */ /* 0x000fe2000000000c */
[----:B------:R-:W-:Y:S01]  /*0710*/  @P0 IADD3 R12, P1, R13, R24, RZ ;  /* 0x000000180d0c0210 */ /* 0x000fe20007f3e0ff */
[----:B------:R-:W-:-:S02]  /*0720*/  FMUL R29, |R0|, 2.8853900432586669922 ;  /* 0x4038aa3b001d7820 */ /* 0x000fc40000400200 */
[----:B------:R-:W-:Y:S01]  /*0730*/  FMUL R28, R28, R9 ;  /* 0x000000091c1c7220 */ /* 0x000fe20000400000 */
[----:B------:R-:W-:Y:S01]  /*0740*/  FMUL R9, R0, R0 ;  /* 0x0000000000097220 */ /* 0x000fe20000400000 */
[----:B------:R-:W-:Y:S02]  /*0750*/  @P0 IMAD.X R13, R20, 0x1, R25, P1 ;  /* 0x00000001140d0824 */ /* 0x000fe400008e0619 */
[----:B------:R-:W0:Y:S01]  /*0760*/  MUFU.EX2 R29, R29 ;  /* 0x0000001d001d7308 */ /* 0x000e220000000800 */
[C---:B------:R-:W-:Y:S01]  /*0770*/  FFMA R32, R9.reuse, R8, -0.052303962409496307373 ;  /* 0xbd563cae09207423 */ /* 0x040fe20000000008 */
[----:B------:R-:W-:Y:S01]  /*0780*/  IMAD.MOV.U32 R20, RZ, RZ, 0x3f800000 ;  /* 0x3f800000ff147424 */ /* 0x000fe200078e00ff */
[----:B------:R1:W2:Y:S02]  /*0790*/  @P0 LDG.E R30, desc[UR8][R12.64] ;  /* 0x000000080c1e0981 */ /* 0x0002a4000c1e1900 */
[----:B------:R-:W-:Y:S01]  /*07a0*/  FFMA R32, R9, R32, 0.1331529766321182251 ;  /* 0x3e08594109207423 */ /* 0x000fe20000000020 */
[----:B0-----:R-:W-:Y:S01]  /*07b0*/  FADD R21, R29, 1 ;  /* 0x3f8000001d157421 */ /* 0x001fe20000000000 */
[----:B------:R-:W-:-:S05]  /*07c0*/  FMUL R29, |R28|, 2.8853900432586669922 ;  /* 0x4038aa3b1c1d7820 */ /* 0x000fca0000400200 */
[----:B------:R-:W0:Y:S08]  /*07d0*/  MUFU.RCP R21, R21 ;  /* 0x0000001500157308 */ /* 0x000e300000001000 */
[----:B------:R-:W3:Y:S01]  /*07e0*/  MUFU.EX2 R29, R29 ;  /* 0x0000001d001d7308 */ /* 0x000ee20000000800 */
[----:B------:R-:W-:Y:S01]  /*07f0*/  FFMA R34, R9, R32, -0.33332768082618713379 ;  /* 0xbeaaa9ed09227423 */ /* 0x000fe20000000020 */
[----:B------:R-:W-:-:S02]  /*0800*/  FSETP.GE.AND P0, PT, |R0|, 9.010913848876953125, PT ;  /* 0x41102cb40000780b */ /* 0x000fc40003f06200 */
[----:B------:R-:W-:Y:S01]  /*0810*/  FSETP.GE.AND P1, PT, |R0|, 0.60000002384185791016, PT ;  /* 0x3f19999a0000780b */ /* 0x000fe20003f26200 */
[----:B------:R-:W-:Y:S01]  /*0820*/  FFMA R31, R9, R34, RZ ;  /* 0x00000022091f7223 */ /* 0x000fe200000000ff */
[----:B0-----:R-:W-:Y:S01]  /*0830*/  FFMA R32, R21, -2, R20 ;  /* 0xc000000015207823 */ /* 0x001fe20000000014 */
[----:B------:R-:W-:Y:S01]  /*0840*/  FMUL R21, R28, R28 ;  /* 0x0000001c1c157220 */ /* 0x000fe20000400000 */
[----:B------:R-:W-:Y:S01]  /*0850*/  SHF.R.U32.HI R34, RZ, 0x3, R2 ;  /* 0x00000003ff227819 */ /* 0x000fe20000011602 */
[----:B---3--:R-:W-:Y:S02]  /*0860*/  FADD R29, R29, 1 ;  /* 0x3f8000001d1d7421 */ /* 0x008fe40000000000 */
[----:B------:R-:W-:Y:S01]  /*0870*/  FSEL R9, R32, 1, !P0 ;  /* 0x3f80000020097808 */ /* 0x000fe20004000000 */
[----:B------:R-:W-:-:S03]  /*0880*/  FFMA R32, R21, R8, -0.052303962409496307373 ;  /* 0xbd563cae15207423 */ /* 0x000fc60000000008 */
[----:B------:R-:W0:Y:S01]  /*0890*/  MUFU.RCP R29, R29 ;  /* 0x0000001d001d7308 */ /* 0x000e220000001000 */
[--C-:B-1----:R-:W-:Y:S02]  /*08a0*/  LOP3.LUT R12, R9, 0x80000000, R0.reuse, 0xb8, !PT ;  /* 0x80000000090c7812 */ /* 0x102fe400078eb800 */
[----:B------:R-:W-:Y:S01]  /*08b0*/  LOP3.LUT R9, R34, 0x1c, RZ, 0xc0, !PT ;  /* 0x0000001c22097812 */ /* 0x000fe200078ec0ff */
[----:B------:R-:W-:Y:S01]  /*08c0*/  FFMA R34, R21, R32, 0.1331529766321182251 ;  /* 0x3e08594115227423 */ /* 0x000fe20000000020 */
[----:B------:R-:W-:Y:S01]  /*08d0*/  @!P1 FFMA R12, R0, R31, R0 ;  /* 0x0000001f000c9223 */ /* 0x000fe20000000000 */
[----:B------:R-:W-:Y:S02]  /*08e0*/  VIADD R31, R4, 0xffffffff ;  /* 0xffffffff041f7836 */ /* 0x000fe40000000000 */
[----:B------:R-:W-:Y:S02]  /*08f0*/  VIADD R32, R9, 0x1 ;  /* 0x0000000109207836 */ /* 0x000fe40000000000 */
[----:B------:R-:W-:Y:S01]  /*0900*/  FFMA R0, R21, R34, -0.33332768082618713379 ;  /* 0xbeaaa9ed15007423 */ /* 0x000fe20000000022 */
[----:B------:R-:W-:-:S03]  /*0910*/  FSETP.GE.AND P2, PT, |R28|, 0.60000002384185791016, PT ;  /* 0x3f19999a1c00780b */ /* 0x000fc60003f46200 */
[----:B------:R-:W-:Y:S01]  /*0920*/  FFMA R13, R21, R0, RZ ;  /* 0x00000000150d7223 */ /* 0x000fe200000000ff */
[----:B------:R-:W-:Y:S01]  /*0930*/  ISETP.GE.U32.AND P0, PT, R32, R5, PT ;  /* 0x000000052000720c */ /* 0x000fe20003f06070 */
[----:B------:R-:W-:Y:S01]  /*0940*/  FMUL R0, R27, 0.10703222453594207764 ;  /* 0x3ddb33b61b007820 */ /* 0x000fe20000400000 */
[----:B------:R-:W-:Y:S01]  /*0950*/  LOP3.LUT R21, R31, 0x1f, RZ, 0xc0, !PT ;  /* 0x0000001f1f157812 */ /* 0x000fe200078ec0ff */
[----:B0-----:R-:W-:Y:S01]  /*0960*/  FFMA R31, R29, -2, R20 ;  /* 0xc00000001d1f7823 */ /* 0x001fe20000000014 */
[----:B------:R-:W-:Y:S01]  /*0970*/  FSETP.GE.AND P1, PT, |R28|, 9.010913848876953125, PT ;  /* 0x41102cb41c00780b */ /* 0x000fe20003f26200 */
[----:B------:R-:W-:Y:S01]  /*0980*/  FFMA R29, R27, R0, 0.79788458347320556641 ;  /* 0x3f4c422a1b1d7423 */ /* 0x000fe20000000000 */
[----:B------:R-:W-:Y:S01]  /*0990*/  ISETP.LT.U32.AND P0, PT, R21, R6, !P0 ;  /* 0x000000061500720c */ /* 0x000fe20004701070 */
[----:B------:R-:W-:Y:S01]  /*09a0*/  FFMA R0, -R12, R12, 1 ;  /* 0x3f8000000c007423 */ /* 0x000fe2000000010c */
[----:B------:R-:W-:-:S03]  /*09b0*/  FSEL R31, R31, 1, !P1 ;  /* 0x3f8000001f1f7808 */ /* 0x000fc60004800000 */
[----:B------:R-:W-:Y:S01]  /*09c0*/  FMUL R29, R0, R29 ;  /* 0x0000001d001d7220 */ /* 0x000fe20000400000 */
[----:B------:R-:W-:Y:S01]  /*09d0*/  FMUL R0, R27, 0.5 ;  /* 0x3f0000001b007820 */ /* 0x000fe20000400000 */
[----:B------:R-:W-:Y:S01]  /*09e0*/  IMAD.WIDE.U32 R26, R26, UR7, RZ ;  /* 0x000000071a1a7c25 */ /* 0x000fe2000f8e00ff */
[----:B------:R-:W-:-:S03]  /*09f0*/  LOP3.LUT R31, R31, 0x80000000, R28, 0xb8, !PT ;  /* 0x800000001f1f7812 */ /* 0x000fc600078eb81c */
[----:B------:R-:W-:Y:S01]  /*0a00*/  @!P2 FFMA R31, R28, R13, R28 ;  /* 0x0000000d1c1fa223 */ /* 0x000fe2000000001c */
[----:B------:R-:W-:Y:S01]  /*0a10*/  FMUL R0, R0, R29 ;  /* 0x0000001d00007220 */ /* 0x000fe20000400000 */
[----:B------:R-:W-:Y:S02]  /*0a20*/  IMAD.IADD R28, R27, 0x1, R7 ;  /* 0x000000011b1c7824 */ /* 0x000fe400078e0207 */
[----:B------:R-:W-:Y:S01]  /*0a30*/  FADD R13, R12, 1 ;  /* 0x3f8000000c0d7421 */ /* 0x000fe20000000000 */
[----:B------:R-:W-:Y:S02]  /*0a40*/  @P0 IADD3 R12, P1, P2, R21, UR7, R26 ;  /* 0x00000007150c0c10 */ /* 0x000fe4000fa3e01a */
[----:B------:R-:W-:Y:S01]  /*0a50*/  SHF.L.U64.HI R32, R10, 0x5, R11 ;  /* 0x000000050a207819 */ /* 0x000fe2000001020b */
[----:B------:R-:W-:Y:S01]  /*0a60*/  FFMA R34, R13, 0.5, R0 ;  /* 0x3f0000000d227823 */ /* 0x000fe20000000000 */
[----:B------:R-:W-:Y:S02]  /*0a70*/  @P0 IADD3.X R13, RZ, UR10, R28, P1, P2 ;  /* 0x0000000aff0d0c10 */ /* 0x000fe40008fe441c */
[----:B------:R-:W-:-:S02]  /*0a80*/  @P0 SHF.L.U32 R11, R12, 0x2, RZ ;  /* 0x000000020c0b0819 */ /* 0x000fc400000006ff */
[----:B------:R-:W-:Y:S02]  /*0a90*/  @P0 SHF.L.U64.HI R12, R12, 0x2, R13 ;  /* 0x000000020c0c0819 */ /* 0x000fe4000001020d */
[----:B------:R-:W-:-:S05]  /*0aa0*/  @P0 IADD3 R36, P1, R11, R24, RZ ;  /* 0x000000180b240210 */ /* 0x000fca0007f3e0ff */
[----:B------:R-:W-:Y:S01]  /*0ab0*/  @P0 IMAD.X R37, R12, 0x1, R25, P1 ;  /* 0x000000010c250824 */ /* 0x000fe200008e0619 */
[----:B------:R-:W-:-:S04]  /*0ac0*/  ISETP.NE.U32.AND P1, PT, RZ, UR12, PT ;  /* 0x0000000cff007c0c */ /* 0x000fc8000bf25070 */
[----:B------:R-:W-:Y:S01]  /*0ad0*/  ISETP.NE.AND.EX P1, PT, RZ, UR13, PT, P1 ;  /* 0x0000000dff007c0c */ /* 0x000fe2000bf25310 */
[----:B------:R-:W-:Y:S01]  /*0ae0*/  IMAD.SHL.U32 R27, R10, 0x20, RZ ;  /* 0x000000200a1b7824 */ /* 0x000fe200078e00ff */
[----:B------:R-:W-:Y:S01]  /*0af0*/  @P0 IADD3 R10, P2, R11, R22, RZ ;  /* 0x000000160b0a0210 */ /* 0x000fe20007f5e0ff */
[----:B------:R-:W-:Y:S02]  /*0b00*/  @!P0 IMAD.MOV.U32 R29, RZ, RZ, RZ ;  /* 0x000000ffff1d8224 */ /* 0x000fe400078e00ff */
[----:B------:R-:W-:Y:S01]  /*0b10*/  FMUL R0, R33, 0.10703222453594207764 ;  /* 0x3ddb33b621007820 */ /* 0x000fe20000400000 */
[----:B------:R-:W-:Y:S01]  /*0b20*/  FFMA R35, -R31, R31, 1 ;  /* 0x3f8000001f237423 */ /* 0x000fe2000000011f */
[----:B------:R-:W-:Y:S01]  /*0b30*/  UMOV UR6, 0x3f800000 ;  /* 0x3f80000000067882 */ /* 0x000fe20000000000 */
[----:B------:R-:W-:Y:S01]  /*0b40*/  @P0 IMAD.X R11, R12, 0x1, R23, P2 ;  /* 0x000000010c0b0824 */ /* 0x000fe200010e0617 */
[----:B------:R-:W-:-:S04]  /*0b50*/  ULDC.64 UR12, c[0x0][0x220] ;  /* 0x00008800000c7ab9 */ /* 0x000fc80000000a00 */
[----:B------:R-:W3:Y:S01]  /*0b60*/  @P0 LDG.E R29, desc[UR8][R10.64] ;  /* 0x000000080a1d0981 */ /* 0x000ee2000c1e1900 */
[----:B------:R-:W0:Y:S03]  /*0b70*/  @P1 LDC.64 R12, c[0x0][0x230] ;  /* 0x00008c00ff0c1b82 */ /* 0x000e260000000a00 */
[----:B0-----:R-:W4:Y:S01]  /*0b80*/  @P1 LDG.E R12, desc[UR8][R12.64] ;  /* 0x000000080c0c1981 */ /* 0x001f22000c1e1900 */
[----:B------:R-:W-:-:S04]  /*0b90*/  FFMA R0, R33, R0, 0.79788458347320556641 ;  /* 0x3f4c422a21007423 */ /* 0x000fc80000000000 */
[----:B------:R-:W-:Y:S01]  /*0ba0*/  FMUL R35, R35, R0 ;  /* 0x0000000023237220 */ /* 0x000fe20000400000 */
[----:B------:R-:W-:-:S06]  /*0bb0*/  @!P0 IMAD.MOV.U32 R0, RZ, RZ, RZ ;  /* 0x000000ffff008224 */ /* 0x000fcc00078e00ff */
[----:B------:R0:W3:Y:S02]  /*0bc0*/  @P0 LDG.E R0, desc[UR8][R36.64] ;  /* 0x0000000824000981 */ /* 0x0000e4000c1e1900 */
[----:B0-----:R-:W-:-:S04]  /*0bd0*/  FMUL R36, R33, 0.5 ;  /* 0x3f00000021247820 */ /* 0x001fc80000400000 */
[----:B------:R-:W-:Y:S01]  /*0be0*/  FMUL R35, R36, R35 ;  /* 0x0000002324237220 */ /* 0x000fe20000400000 */
[----:B------:R-:W-:Y:S01]  /*0bf0*/  IMAD.IADD R37, R2, 0x1, -R3 ;  /* 0x0000000102257824 */ /* 0x000fe200078e0a03 */
[----:B------:R-:W-:-:S04]  /*0c00*/  ISETP.GE.U32.AND P0, PT, R9, R5, PT ;  /* 0x000000050900720c */ /* 0x000fc80003f06070 */
[----:B------:R-:W-:-:S04]  /*0c10*/  LOP3.LUT R37, R37, 0x1f, RZ, 0xc0, !PT ;  /* 0x0000001f25257812 */ /* 0x000fc800078ec0ff */
[----:B------:R-:W-:-:S13]  /*0c20*/  ISETP.GE.U32.OR P0, PT, R37, R6, P0 ;  /* 0x000000062500720c */ /* 0x000fda0000706470 */
[----:B------:R-:W-:Y:S01]  /*0c30*/  @!P0 IADD3 R37, P2, R37, R26, RZ ;  /* 0x0000001a25258210 */ /* 0x000fe20007f5e0ff */
[----:B------:R-:W-:Y:S01]  /*0c40*/  USHF.L.U32 UR11, UR14, 0x1, URZ ;  /* 0x000000010e0b7899 */ /* 0x000fe2000800063f */
[C---:B--2---:R-:W-:Y:S01]  /*0c50*/  IMAD.U32 R11, R30.reuse, 0x10000, RZ ;  /* 0x000100001e0b7824 */ /* 0x044fe200078e00ff */
[----:B------:R-:W-:-:S05]  /*0c60*/  PRMT R30, R30, 0x7632, R30 ;  /* 0x000076321e1e7816 */ /* 0x000fca000000001e */
[----:B------:R-:W-:Y:S02]  /*0c70*/  IMAD.U32 R30, R30, 0x10000, RZ ;  /* 0x000100001e1e7824 */ /* 0x000fe400078e00ff */
[----:B------:R-:W-:Y:S01]  /*0c80*/  FMUL R34, R11, R34 ;  /* 0x000000220b227220 */ /* 0x000fe20000400000 */
[----:B----4-:R-:W-:Y:S01]  /*0c90*/  @P1 R2UR UR6, R12 ;  /* 0x000000000c0612ca */ /* 0x010fe200000e0000 */
[----:B------:R-:W-:Y:S01]  /*0ca0*/  FADD R12, R31, 1 ;  /* 0x3f8000001f0c7421 */ /* 0x000fe20000000000 */
[----:B---3--:R-:W-:-:S03]  /*0cb0*/  IMAD.U32 R31, R29, 0x10000, RZ ;  /* 0x000100001d1f7824 */ /* 0x008fc600078e00ff */
[----:B------:R-:W-:Y:S01]  /*0cc0*/  FFMA R35, R12, 0.5, R35 ;  /* 0x3f0000000c237823 */ /* 0x000fe20000000023 */
[----:B------:R-:W-:-:S03]  /*0cd0*/  FMUL R36, R31, 0.044714998453855514526 ;  /* 0x3d3727131f247820 */ /* 0x000fc60000400000 */
[----:B------:R-:W-:Y:S01]  /*0ce0*/  FMUL R30, R30, R35 ;  /* 0x000000231e1e7220 */ /* 0x000fe20000400000 */
[C---:B------:R-:W-:Y:S01]  /*0cf0*/  FFMA R36, R31.reuse, R36, 1 ;  /* 0x3f8000001f247423 */ /* 0x040fe20000000024 */
[----:B------:R-:W-:-:S04]  /*0d00*/  FMUL R35, R31, 0.79788458347320556641 ;  /* 0x3f4c422a1f237820 */ /* 0x000fc80000400000 */
[----:B------:R-:W-:-:S04]  /*0d10*/  FMUL R35, R35, R36 ;  /* 0x0000002423237220 */ /* 0x000fc80000400000 */
[----:B------:R-:W-:Y:S01]  /*0d20*/  FMUL R36, |R35|, 2.8853900432586669922 ;  /* 0x4038aa3b23247820 */ /* 0x000fe20000400200 */
[----:B------:R-:W-:-:S05]  /*0d30*/  LEA R10, P1, R27, UR12, 0x2 ;  /* 0x0000000c1b0a7c11 */ /* 0x000fca000f8210ff */
[----:B------:R-:W0:Y:S01]  /*0d40*/  MUFU.EX2 R36, R36 ;  /* 0x0000002400247308 */ /* 0x000e220000000800 */
[----:B------:R-:W-:Y:S02]  /*0d50*/  LEA.HI.X R11, R27, UR13, R32, 0x2, P1 ;  /* 0x0000000d1b0b7c11 */ /* 0x000fe400088f1420 */
[----:B------:R-:W-:Y:S02]  /*0d60*/  @!P0 IADD3.X R12, RZ, R28, RZ, P2, !PT ;  /* 0x0000001cff0c8210 */ /* 0x000fe400017fe4ff */
[C---:B------:R-:W-:Y:S01]  /*0d70*/  @!P0 LEA R32, P1, R37.reuse, R10, 0x3 ;  /* 0x0000000a25208211 */ /* 0x040fe200078218ff */
[----:B------:R-:W-:Y:S01]  /*0d80*/  FMUL R13, R30, UR6 ;  /* 0x000000061e0d7c20 */ /* 0x000fe20008400000 */
[----:B------:R-:W-:Y:S02]  /*0d90*/  FMNMX R27, RZ, |R34|, !PT ;  /* 0x40000022ff1b7209 */ /* 0x000fe40007800000 */
[----:B------:R-:W-:Y:S01]  /*0da0*/  @!P0 LEA.HI.X R33, R37, R11, R12, 0x3, P1 ;  /* 0x0000000b25218211 */ /* 0x000fe200008f1c0c */
[----:B------:R-:W-:Y:S01]  /*0db0*/  FMUL R12, R34, UR6 ;  /* 0x00000006220c7c20 */ /* 0x000fe20008400000 */
[----:B------:R-:W-:Y:S01]  /*0dc0*/  USHF.L.U64.HI UR12, UR14, 0x1, UR15 ;  /* 0x000000010e0c7899 */ /* 0x000fe2000801020f */
[----:B0-----:R-:W-:-:S03]  /*0dd0*/  FADD R34, R36, 1 ;  /* 0x3f80000024227421 */ /* 0x001fc60000000000 */
[----:B------:R0:W-:Y:S01]  /*0de0*/  @!P0 STG.E.64 desc[UR8][R32.64], R12 ;  /* 0x0000000c20008986 */ /* 0x0001e2000c101b08 */
[----:B------:R-:W-:Y:S01]  /*0df0*/  FMUL R37, R35, R35 ;  /* 0x0000002323257220 */ /* 0x000fe20000400000 */
[----:B------:R-:W-:Y:S01]  /*0e00*/  FMNMX R30, |R30|, R27, !PT ;  /* 0x0000001b1e1e7209 */ /* 0x000fe20007800200 */
[----:B0-----:R-:W0:Y:S01]  /*0e10*/  MUFU.RCP R33, R34 ;  /* 0x0000002200217308 */ /* 0x001e220000001000 */
[----:B------:R-:W-:-:S04]  /*0e20*/  IMAD R32, R18, UR12, RZ ;  /* 0x0000000c12207c24 */ /* 0x000fc8000f8e02ff */
[----:B------:R-:W-:Y:S02]  /*0e30*/  IMAD R27, R19, UR11, R32 ;  /* 0x0000000b131b7c24 */ /* 0x000fe4000f8e0220 */
        /* <DEDUP_REMOVED lines=10> */
[----:B------:R-:W-:Y:S01]  /*0ee0*/  FMUL R34, R31, 0.10703222453594207764 ;  /* 0x3ddb33b61f227820 */ /* 0x000fe20000400000 */
[----:B------:R-:W-:Y:S01]  /*0ef0*/  @!P1 FFMA R32, R35, R36, R35 ;  /* 0x0000002423209223 */ /* 0x000fe20000000023 */
[----:B------:R-:W-:Y:S02]  /*0f00*/  IMAD.U32 R29, R29, 0x10000, RZ ;  /* 0x000100001d1d7824 */ /* 0x000fe400078e00ff */
        /* <DEDUP_REMOVED lines=8> */
[----:B------:R-:W0:Y:S02]  /*0f90*/  MUFU.EX2 R36, R36 ;  /* 0x0000002400247308 */ /* 0x000e240000000800 */
[----:B0-----:R-:W-:-:S06]  /*0fa0*/  FADD R36, R36, 1 ;  /* 0x3f80000024247421 */ /* 0x001fcc0000000000 */
[----:B------:R-:W0:Y:S01]  /*0fb0*/  MUFU.RCP R35, R36 ;  /* 0x0000002400237308 */ /* 0x000e220000001000 */
[C---:B------:R-:W-:Y:S01]  /*0fc0*/  FMUL R37, R33.reuse, R33 ;  /* 0x0000002121257220 */ /* 0x040fe20000400000 */
[----:B------:R-:W-:Y:S01]  /*0fd0*/  FSETP.GE.AND P1, PT, |R33|, 0.60000002384185791016, PT ;  /* 0x3f19999a2100780b */ /* 0x000fe20003f26200 */
[----:B------:R-:W-:Y:S01]  /*0fe0*/  FMUL R31, R31, 0.5 ;  /* 0x3f0000001f1f7820 */ /* 0x000fe20000400000 */
[----:B------:R-:W-:-:S03]  /*0ff0*/  FSETP.GE.AND P0, PT, |R33|, 9.010913848876953125, PT ;  /* 0x41102cb42100780b */ /* 0x000fc60003f06200 */
[----:B------:R-:W-:Y:S01]  /*1000*/  FMUL R31, R31, R34 ;  /* 0x000000221f1f7220 */ /* 0x000fe20000400000 */
[----:B0-----:R-:W-:Y:S01]  /*1010*/  FFMA R35, R35, -2, R20 ;  /* 0xc000000023237823 */ /* 0x001fe20000000014 */
[----:B------:R-:W-:-:S04]  /*1020*/  FFMA R20, R37, R8, -0.052303962409496307373 ;  /* 0xbd563cae25147423 */ /* 0x000fc80000000008 */
[----:B------:R-:W-:Y:S01]  /*1030*/  FFMA R20, R37, R20, 0.1331529766321182251 ;  /* 0x3e08594125147423 */ /* 0x000fe20000000014 */
[----:B------:R-:W-:-:S03]  /*1040*/  FSEL R34, R35, 1, !P0 ;  /* 0x3f80000023227808 */ /* 0x000fc60004000000 */
[----:B------:R-:W-:-:S04]  /*1050*/  FFMA R20, R37, R20, -0.33332768082618713379 ;  /* 0xbeaaa9ed25147423 */ /* 0x000fc80000000014 */
[----:B------:R-:W-:Y:S01]  /*1060*/  FFMA R36, R37, R20, RZ ;  /* 0x0000001425247223 */ /* 0x000fe200000000ff */
[--C-:B------:R-:W-:Y:S01]  /*1070*/  LOP3.LUT R20, R34, 0x80000000, R33.reuse, 0xb8, !PT ;  /* 0x8000000022147812 */ /* 0x100fe200078eb821 */
[----:B------:R-:W-:Y:S02]  /*1080*/  VIADD R34, R9, 0x2 ;  /* 0x0000000209227836 */ /* 0x000fe40000000000 */
[----:B------:R-:W-:Y:S01]  /*1090*/  @!P1 FFMA R20, R33, R36, R33 ;  /* 0x0000002421149223 */ /* 0x000fe20000000021 */
[C---:B------:R-:W-:Y:S02]  /*10a0*/  FMUL R36, R29.reuse, 0.10703222453594207764 ;  /* 0x3ddb33b61d247820 */ /* 0x040fe40000400000 */
[----:B------:R-:W-:Y:S01]  /*10b0*/  ISETP.GE.U32.AND P0, PT, R34, R5, PT ;  /* 0x000000052200720c */ /* 0x000fe20003f06070 */
[----:B------:R-:W-:Y:S01]  /*10c0*/  FFMA R34, -R20, R20, 1 ;  /* 0x3f80000014227423 */ /* 0x000fe20000000114 */
[----:B------:R-:W-:-:S04]  /*10d0*/  FFMA R33, R29, R36, 0.79788458347320556641 ;  /* 0x3f4c422a1d217423 */ /* 0x000fc80000000024 */
[----:B------:R-:W-:Y:S01]  /*10e0*/  FMUL R34, R34, R33 ;  /* 0x0000002122227220 */ /* 0x000fe20000400000 */
[----:B------:R-:W-:-:S05]  /*10f0*/  VIADD R33, R4, 0x1e ;  /* 0x0000001e04217836 */ /* 0x000fca0000000000 */
[----:B------:R-:W-:-:S04]  /*1100*/  LOP3.LUT R33, R33, 0x1f, RZ, 0xc0, !PT ;  /* 0x0000001f21217812 */ /* 0x000fc800078ec0ff */
[----:B------:R-:W-:Y:S02]  /*1110*/  ISETP.LT.U32.AND P0, PT, R33, R6, !P0 ;  /* 0x000000062100720c */ /* 0x000fe40004701070 */
[----:B------:R-:W-:Y:S01]  /*1120*/  IADD3 R26, P2, R26, UR7, RZ ;  /* 0x000000071a1a7c10 */ /* 0x000fe2000ff5e0ff */
[----:B------:R-:W-:Y:S01]  /*1130*/  FADD R32, R32, 1 ;  /* 0x3f80000020207421 */ /* 0x000fe20000000000 */
[----:B------:R-:W-:Y:S02]  /*1140*/  FMUL R29, R29, 0.5 ;  /* 0x3f0000001d1d7820 */ /* 0x000fe40000400000 */
[----:B------:R-:W-:Y:S01]  /*1150*/  IADD3.X R28, R28, UR10, RZ, P2, !PT ;  /* 0x0000000a1c1c7c10 */ /* 0x000fe200097fe4ff */
[----:B------:R-:W-:Y:S01]  /*1160*/  FFMA R31, R32, 0.5, R31 ;  /* 0x3f000000201f7823 */ /* 0x000fe2000000001f */
[----:B------:R-:W-:-:S05]  /*1170*/  FMUL R29, R29, R34 ;  /* 0x000000221d1d7220 */ /* 0x000fca0000400000 */
[----:B------:R-:W-:Y:S01]  /*1180*/  @P0 IADD3 R33, P1, P2, R33, UR7, R26 ;  /* 0x0000000721210c10 */ /* 0x000fe2000fa3e01a */
[----:B------:R-:W-:-:S03]  /*1190*/  FADD R20, R20, 1 ;  /* 0x3f80000014147421 */ /* 0x000fc60000000000 */
[----:B------:R-:W-:Y:S01]  /*11a0*/  @P0 IADD3.X R32, RZ, UR10, R28, P1, P2 ;  /* 0x0000000aff200c10 */ /* 0x000fe20008fe441c */
[C---:B------:R-:W-:Y:S02]  /*11b0*/  @P0 IMAD.SHL.U32 R37, R33.reuse, 0x4, RZ ;  /* 0x0000000421250824 */ /* 0x040fe400078e00ff */
[----:B------:R-:W-:Y:S01]  /*11c0*/  FFMA R20, R20, 0.5, R29 ;  /* 0x3f00000014147823 */ /* 0x000fe2000000001d */
[----:B------:R-:W-:Y:S02]  /*11d0*/  @P0 SHF.L.U64.HI R29, R33, 0x2, R32 ;  /* 0x00000002211d0819 */ /* 0x000fe40000010220 */
[----:B------:R-:W-:Y:S01]  /*11e0*/  @P0 IADD3 R34, P1, R37, R24, RZ ;  /* 0x0000001825220210 */ /* 0x000fe20007f3e0ff */
[----:B------:R-:W-:-:S04]  /*11f0*/  IMAD.U32 R32, R0, 0x10000, RZ ;  /* 0x0001000000207824 */ /* 0x000fc800078e00ff */
[----:B------:R-:W-:Y:S01]  /*1200*/  @P0 IMAD.X R35, R29, 0x1, R25, P1 ;  /* 0x000000011d230824 */ /* 0x000fe200008e0619 */
[----:B------:R-:W-:Y:S01]  /*1210*/  @P0 IADD3 R36, P1, R37, R22, RZ ;  /* 0x0000001625240210 */ /* 0x000fe20007f3e0ff */
[----:B------:R-:W-:Y:S01]  /*1220*/  FMUL R31, R32, R31 ;  /* 0x0000001f201f7220 */ /* 0x000fe20000400000 */
[----:B------:R-:W-:Y:S02]  /*1230*/  @!P0 CS2R R32, SRZ ;  /* 0x0000000000208805 */ /* 0x000fe4000001ff00 */
[----:B------:R-:W-:-:S04]  /*1240*/  @P0 IADD3.X R37, R29, R23, RZ, P1, !PT ;  /* 0x000000171d250210 */ /* 0x000fc80000ffe4ff */
[----:B------:R0:W2:Y:S04]  /*1250*/  @P0 LDG.E R32, desc[UR8][R34.64] ;  /* 0x0000000822200981 */ /* 0x0000a8000c1e1900 */
[----:B------:R1:W3:Y:S01]  /*1260*/  @P0 LDG.E R33, desc[UR8][R36.64] ;  /* 0x0000000824210981 */ /* 0x0002e2000c1e1900 */
[----:B------:R-:W-:-:S04]  /*1270*/  SHF.R.U32.HI R29, RZ, 0x3, R2 ;  /* 0x00000003ff1d7819 */ /* 0x000fc80000011602 */
[----:B------:R-:W-:-:S05]  /*1280*/  LOP3.LUT R29, R29, 0x1c, RZ, 0xc0, !PT ;  /* 0x0000001c1d1d7812 */ /* 0x000fca00078ec0ff */
[----:B------:R-:W-:-:S05]  /*1290*/  VIADD R29, R29, 0x1 ;  /* 0x000000011d1d7836 */ /* 0x000fca0000000000 */
[----:B------:R-:W-:-:S04]  /*12a0*/  ISETP.GE.U32.AND P0, PT, R29, R5, PT ;  /* 0x000000051d00720c */ /* 0x000fc80003f06070 */
[----:B------:R-:W-:Y:S02]  /*12b0*/  ISETP.GE.U32.OR P0, PT, R21, R6, P0 ;  /* 0x000000061500720c */ /* 0x000fe40000706470 */
[----:B------:R-:W-:-:S05]  /*12c0*/  PRMT R0, R0, 0x7632, R0 ;  /* 0x0000763200007816 */ /* 0x000fca0000000000 */
[----:B------:R-:W-:-:S06]  /*12d0*/  IMAD.U32 R29, R0, 0x10000, RZ ;  /* 0x00010000001d7824 */ /* 0x000fcc00078e00ff */
[----:B------:R-:W-:Y:S01]  /*12e0*/  @!P0 IADD3 R21, P1, R21, R26, RZ ;  /* 0x0000001a15158210 */ /* 0x000fe20007f3e0ff */
[----:B0-----:R-:W-:-:S04]  /*12f0*/  FMUL R34, R29, R20 ;  /* 0x000000141d227220 */ /* 0x001fc80000400000 */
[----:B------:R-:W-:Y:S01]  /*1300*/  @!P0 IMAD.X R0, RZ, RZ, R28, P1 ;  /* 0x000000ffff008224 */ /* 0x000fe200008e061c */
[----:B-1----:R-:W-:Y:S01]  /*1310*/  @!P0 LEA R36, P1, R21, R10, 0x3 ;  /* 0x0000000a15248211 */ /* 0x002fe200078218ff */
[----:B------:R-:W-:Y:S01]  /*1320*/  FMUL R20, R31, UR6 ;  /* 0x000000061f147c20 */ /* 0x000fe20008400000 */
[----:B------:R-:W-:Y:S02]  /*1330*/  VIADD R29, R4, 0x1d ;  /* 0x0000001d041d7836 */ /* 0x000fe40000000000 */
[----:B------:R-:W-:Y:S01]  /*1340*/  @!P0 LEA.HI.X R37, R21, R11, R0, 0x3, P1 ;  /* 0x0000000b15258211 */ /* 0x000fe200008f1c00 */
[----:B------:R-:W-:Y:S01]  /*1350*/  FMUL R21, R34, UR6 ;  /* 0x0000000622157c20 */ /* 0x000fe20008400000 */
[----:B------:R-:W-:Y:S01]  /*1360*/  VIADD R0, R9, 0x3 ;  /* 0x0000000309007836 */ /* 0x000fe20000000000 */
[----:B------:R-:W-:-:S03]  /*1370*/  LOP3.LUT R29, R29, 0x1f, RZ, 0xc0, !PT ;  /* 0x0000001f1d1d7812 */ /* 0x000fc600078ec0ff */
[----:B------:R0:W-:Y:S01]  /*1380*/  @!P0 STG.E.64 desc[UR8][R36.64], R20 ;  /* 0x0000001424008986 */ /* 0x0001e2000c101b08 */
[----:B------:R-:W-:-:S04]  /*1390*/  ISETP.GE.U32.AND P0, PT, R0, R5, PT ;  /* 0x000000050000720c */ /* 0x000fc80003f06070 */
[----:B------:R-:W-:Y:S02]  /*13a0*/  ISETP.LT.U32.AND P0, PT, R29, R6, !P0 ;  /* 0x000000061d00720c */ /* 0x000fe40004701070 */
[----:B------:R-:W-:-:S04]  /*13b0*/  IADD3 R26, P1, R26, UR7, RZ ;  /* 0x000000071a1a7c10 */ /* 0x000fc8000ff3e0ff */
[----:B------:R-:W-:-:S07]  /*13c0*/  IADD3.X R28, R28, UR10, RZ, P1, !PT ;  /* 0x0000000a1c1c7c10 */ /* 0x000fce0008ffe4ff */
[----:B------:R-:W-:-:S04]  /*13d0*/  @P0 IADD3 R35, P1, P2, R29, UR7, R26 ;  /* 0x000000071d230c10 */ /* 0x000fc8000fa3e01a */
[----:B------:R-:W-:-:S04]  /*13e0*/  @P0 IADD3.X R0, RZ, UR10, R28, P1, P2 ;  /* 0x0000000aff000c10 */ /* 0x000fc80008fe441c */
[C---:B0-----:R-:W-:Y:S01]  /*13f0*/  @P0 SHF.L.U64.HI R36, R35.reuse, 0x2, R0 ;  /* 0x0000000223240819 */ /* 0x041fe20000010200 */
[----:B------:R-:W-:Y:S01]  /*1400*/  @P0 IMAD.SHL.U32 R35, R35, 0x4, RZ ;  /* 0x0000000423230824 */ /* 0x000fe200078e00ff */
[----:B------:R-:W-:-:S04]  /*1410*/  @!P0 MOV R0, RZ ;  /* 0x000000ff00008202 */ /* 0x000fc80000000f00 */
[----:B------:R-:W-:-:S05]  /*1420*/  @P0 IADD3 R22, P2, R35, R22, RZ ;  /* 0x0000001623160210 */ /* 0x000fca0007f5e0ff */
[----:B------:R-:W-:-:S05]  /*1430*/  @P0 IMAD.X R23, R36, 0x1, R23, P2 ;  /* 0x0000000124170824 */ /* 0x000fca00010e0617 */
[----:B------:R0:W4:Y:S01]  /*1440*/  @P0 LDG.E R0, desc[UR8][R22.64] ;  /* 0x0000000816000981 */ /* 0x000122000c1e1900 */
[----:B------:R-:W-:-:S05]  /*1450*/  @P0 IADD3 R24, P1, R35, R24, RZ ;  /* 0x0000001823180210 */ /* 0x000fca0007f3e0ff */
[----:B------:R-:W-:Y:S01]  /*1460*/  @P0 IMAD.X R25, R36, 0x1, R25, P1 ;  /* 0x0000000124190824 */ /* 0x000fe200008e0619 */
[----:B------:R-:W-:Y:S01]  /*1470*/  FMNMX R31, R30, |R31|, !PT ;  /* 0x4000001f1e1f7209 */ /* 0x000fe20007800000 */
[----:B------:R-:W-:-:S03]  /*1480*/  @!P0 IMAD.MOV.U32 R30, RZ, RZ, RZ ;  /* 0x000000ffff1e8224 */ /* 0x000fc600078e00ff */
[----:B------:R-:W-:-:S03]  /*1490*/  FMNMX R34, |R34|, R31, !PT ;  /* 0x0000001f22227209 */ /* 0x000fc60007800200 */
[----:B------:R1:W5:Y:S01]  /*14a0*/  @P0 LDG.E R30, desc[UR8][R24.64] ;  /* 0x00000008181e0981 */ /* 0x000362000c1e1900 */
[----:B0-----:R-:W-:Y:S01]  /*14b0*/  IMAD.MOV.U32 R23, RZ, RZ, 0x3f800000 ;  /* 0x3f800000ff177424 */ /* 0x001fe200078e00ff */
[----:B------:R-:W-:Y:S01]  /*14c0*/  BSSY B0, `(.L_x_28399) ;  /* 0x0000052000007945 */ /* 0x000fe20003800000 */
[----:B------:R-:W-:-:S04]  /*14d0*/  IMAD.WIDE.U32 R18, R18, UR11, R14 ;  /* 0x0000000b12127c25 */ /* 0x000fc8000f8e000e */
[----:B---3--:R-:W-:-:S04]  /*14e0*/  IMAD.U32 R35, R33, 0x10000, RZ ;  /* 0x0001000021237824 */ /* 0x008fc800078e00ff */
        /* <DEDUP_REMOVED lines=12> */
[----:B------:R-:W-:Y:S02]  /*15b0*/  FSETP.GE.AND P0, PT, |R36|, 9.010913848876953125, PT ;  /* 0x41102cb42400780b */ /* 0x000fe40003f06200 */
[----:B------:R-:W-:Y:S01]  /*15c0*/  PRMT R25, R33, 0x7632, R25 ;  /* 0x0000763221197816 */ /* 0x000fe20000000019 */
[----:B0-----:R-:W-:Y:S01]  /*15d0*/  FFMA R37, R22, -2, R23 ;  /* 0xc000000016257823 */ /* 0x001fe20000000017 */
[----:B------:R-:W-:-:S04]  /*15e0*/  FFMA R22, R31, R24, -0.33332768082618713379 ;  /* 0xbeaaa9ed1f167423 */ /* 0x000fc80000000018 */
[----:B------:R-:W-:Y:S01]  /*15f0*/  FSEL R37, R37, 1, !P0 ;  /* 0x3f80000025257808 */ /* 0x000fe20004000000 */
[----:B------:R-:W-:Y:S01]  /*1600*/  FFMA R31, R31, R22, RZ ;  /* 0x000000161f1f7223 */ /* 0x000fe200000000ff */
[----:B------:R-:W-:Y:S02]  /*1610*/  FMUL R22, R35, 0.10703222453594207764 ;  /* 0x3ddb33b623167820 */ /* 0x000fe40000400000 */
[--C-:B------:R-:W-:Y:S01]  /*1620*/  LOP3.LUT R24, R37, 0x80000000, R36.reuse, 0xb8, !PT ;  /* 0x8000000025187812 */ /* 0x100fe200078eb824 */
        /* <DEDUP_REMOVED lines=16> */
[----:B0-----:R-:W-:Y:S01]  /*1730*/  FFMA R33, R33, -2, R23 ;  /* 0xc000000021217823 */ /* 0x001fe20000000017 */
[----:B------:R-:W-:Y:S01]  /*1740*/  FMUL R23, R35, R22 ;  /* 0x0000001623177220 */ /* 0x000fe20000400000 */
[----:B------:R-:W-:-:S04]  /*1750*/  FMUL R35, R31, R31 ;  /* 0x0000001f1f237220 */ /* 0x000fc80000400000 */
[----:B------:R-:W-:-:S04]  /*1760*/  FFMA R22, R35, R8, -0.052303962409496307373 ;  /* 0xbd563cae23167423 */ /* 0x000fc80000000008 */
[----:B------:R-:W-:Y:S01]  /*1770*/  FFMA R22, R35, R22, 0.1331529766321182251 ;  /* 0x3e08594123167423 */ /* 0x000fe20000000016 */
[----:B------:R-:W-:-:S03]  /*1780*/  FSEL R36, R33, 1, !P0 ;  /* 0x3f80000021247808 */ /* 0x000fc60004000000 */
[----:B------:R-:W-:-:S04]  /*1790*/  FFMA R22, R35, R22, -0.33332768082618713379 ;  /* 0xbeaaa9ed23167423 */ /* 0x000fc80000000016 */
        /* <DEDUP_REMOVED lines=8> */
[----:B------:R-:W-:-:S02]  /*1820*/  LOP3.LUT R24, R9, 0x2, RZ, 0xfc, !PT ;  /* 0x0000000209187812 */ /* 0x000fc400078efcff */
[----:B------:R-:W-:Y:S01]  /*1830*/  FMUL R36, R31, R36 ;  /* 0x000000241f247220 */ /* 0x000fe20000400000 */
[----:B------:R-:W-:Y:S01]  /*1840*/  IADD3 R31, R2, 0x1e, -R9 ;  /* 0x0000001e021f7810 */ /* 0x000fe20007ffe809 */
[----:B------:R-:W-:Y:S01]  /*1850*/  FMUL R25, R25, 0.5 ;  /* 0x3f00000019197820 */ /* 0x000fe20000400000 */
[----:B------:R-:W-:Y:S01]  /*1860*/  ISETP.GE.U32.AND P0, PT, R24, R5, PT ;  /* 0x000000051800720c */ /* 0x000fe20003f06070 */
[----:B------:R-:W-:Y:S01]  /*1870*/  FADD R22, R22, 1 ;  /* 0x3f80000016167421 */ /* 0x000fe20000000000 */
[----:B------:R-:W-:Y:S01]  /*1880*/  LOP3.LUT R31, R31, 0x1f, RZ, 0xc0, !PT ;  /* 0x0000001f1f1f7812 */ /* 0x000fe200078ec0ff */
[----:B------:R-:W-:-:S03]  /*1890*/  FMUL R25, R25, R36 ;  /* 0x0000002419197220 */ /* 0x000fc60000400000 */
[----:B------:R-:W-:Y:S01]  /*18a0*/  ISETP.GE.U32.OR P0, PT, R31, R6, P0 ;  /* 0x000000061f00720c */ /* 0x000fe20000706470 */
[----:B------:R-:W-:Y:S01]  /*18b0*/  FFMA R25, R22, 0.5, R25 ;  /* 0x3f00000016197823 */ /* 0x000fe20000000019 */
[C---:B--2---:R-:W-:Y:S01]  /*18c0*/  PRMT R22, R32.reuse, 0x7632, R22 ;  /* 0x0000763220167816 */ /* 0x044fe20000000016 */
[----:B------:R-:W-:-:S04]  /*18d0*/  IMAD.U32 R32, R32, 0x10000, RZ ;  /* 0x0001000020207824 */ /* 0x000fc800078e00ff */
[----:B------:R-:W-:Y:S02]  /*18e0*/  IMAD.U32 R22, R22, 0x10000, RZ ;  /* 0x0001000016167824 */ /* 0x000fe400078e00ff */
[----:B------:R-:W-:Y:S02]  /*18f0*/  FMUL R33, R32, R23 ;  /* 0x0000001720217220 */ /* 0x000fe40000400000 */
[----:B------:R-:W-:Y:S01]  /*1900*/  FMUL R32, R22, R25 ;  /* 0x0000001916207220 */ /* 0x000fe20000400000 */
[----:B----4-:R-:W-:Y:S01]  /*1910*/  SHF.L.U32 R35, R0, 0x10, RZ ;  /* 0x0000001000237819 */ /* 0x010fe200000006ff */
[----:B------:R-:W-:Y:S02]  /*1920*/  FMUL R22, R33, UR6 ;  /* 0x0000000621167c20 */ /* 0x000fe40008400000 */
[----:B------:R-:W-:Y:S01]  /*1930*/  FMUL R23, R32, UR6 ;  /* 0x0000000620177c20 */ /* 0x000fe20008400000 */
[----:B------:R-:W-:Y:S06]  /*1940*/  @P0 BRA `(.L_x_28400) ;  /* 0x0000000000240947 */ /* 0x000fec0003800000 */
[----:B------:R-:W-:Y:S02]  /*1950*/  IMAD.U32 R24, RZ, RZ, UR7 ;  /* 0x00000007ff187e24 */ /* 0x000fe4000f8e00ff */
[----:B------:R-:W-:Y:S02]  /*1960*/  IMAD.U32 R25, RZ, RZ, UR10 ;  /* 0x0000000aff197e24 */ /* 0x000fe4000f8e00ff */
[----:B------:R-:W-:-:S04]  /*1970*/  IMAD.WIDE.U32 R24, R9, UR7, R24 ;  /* 0x0000000709187c25 */ /* 0x000fc8000f8e0018 */
[----:B------:R-:W-:Y:S01]  /*1980*/  IMAD.IADD R36, R7, 0x1, R25 ;  /* 0x0000000107247824 */ /* 0x000fe200078e0219 */
[----:B------:R-:W-:-:S04]  /*1990*/  IADD3 R25, P0, P1, R31, UR7, R24 ;  /* 0x000000071f197c10 */ /* 0x000fc8000f91e018 */
[----:B------:R-:W-:Y:S02]  /*19a0*/  IADD3.X R36, RZ, UR10, R36, P0, P1 ;  /* 0x0000000aff247c10 */ /* 0x000fe400087e2424 */
[----:B------:R-:W-:-:S04]  /*19b0*/  LEA R24, P0, R25, R10, 0x3 ;  /* 0x0000000a19187211 */ /* 0x000fc800078018ff */
[----:B------:R-:W-:-:S05]  /*19c0*/  LEA.HI.X R25, R25, R11, R36, 0x3, P0 ;  /* 0x0000000b19197211 */ /* 0x000fca00000f1c24 */
[----:B------:R0:W-:Y:S04]  /*19d0*/  STG.E.64 desc[UR8][R24.64], R22 ;  /* 0x0000001618007986 */ /* 0x0001e8000c101b08 */
.L_x_28400:
[----:B------:R-:W-:Y:S05]  /*19e0*/  BSYNC B0 ;  /* 0x0000000000007941 */ /* 0x000fea0003800000 */
.L_x_28399:
[C---:B------:R-:W-:Y:S01]  /*19f0*/  FMUL R36, R35.reuse, 0.044714998453855514526 ;  /* 0x3d37271323247820 */ /* 0x040fe20000400000 */
[C---:B0-----:R-:W-:Y:S01]  /*1a00*/  FMUL R24, R35.reuse, 0.79788458347320556641 ;  /* 0x3f4c422a23187820 */ /* 0x041fe20000400000 */
[----:B------:R-:W-:Y:S01]  /*1a10*/  IMAD.MOV.U32 R17, RZ, RZ, 0x3f800000 ;  /* 0x3f800000ff117424 */ /* 0x000fe200078e00ff */
[----:B------:R-:W-:Y:S01]  /*1a20*/  FMNMX R33, R34, |R33|, !PT ;  /* 0x4000002122217209 */ /* 0x000fe20007800000 */
[----:B------:R-:W-:Y:S01]  /*1a30*/  FFMA R7, R35, R36, 1 ;  /* 0x3f80000023077423 */ /* 0x000fe20000000024 */
[----:B------:R-:W-:Y:S01]  /*1a40*/  IMAD.IADD R27, R19, 0x1, R27 ;  /* 0x00000001131b7824 */ /* 0x000fe200078e021b */
[----:B------:R-:W-:Y:S02]  /*1a50*/  BSSY B0, `(.L_x_28401) ;  /* 0x00000ef000007945 */ /* 0x000fe40003800000 */
        /* <DEDUP_REMOVED lines=16> */
[----:B------:R-:W-:Y:S01]  /*1b60*/  PRMT R7, R0, 0x7632, R7 ;  /* 0x0000763200077816 */ /* 0x000fe20000000007 */
[----:B------:R-:W-:Y:S02]  /*1b70*/  FMUL R0, R35, 0.10703222453594207764 ;  /* 0x3ddb33b623007820 */ /* 0x000fe40000400000 */
[C---:B------:R-:W-:Y:S01]  /*1b80*/  FFMA R24, -R9.reuse, R9, 1 ;  /* 0x3f80000009187423 */ /* 0x040fe20000000109 */
[----:B------:R-:W-:Y:S01]  /*1b90*/  FADD R9, R9, 1 ;  /* 0x3f80000009097421 */ /* 0x000fe20000000000 */
[----:B------:R-:W-:Y:S02]  /*1ba0*/  IMAD.U32 R7, R7, 0x10000, RZ ;  /* 0x0001000007077824 */ /* 0x000fe400078e00ff */
[C---:B------:R-:W-:Y:S01]  /*1bb0*/  FFMA R25, R35.reuse, R0, 0.79788458347320556641 ;  /* 0x3f4c422a23197423 */ /* 0x040fe20000000000 */
[----:B------:R-:W-:Y:S01]  /*1bc0*/  FMUL R35, R35, 0.5 ;  /* 0x3f00000023237820 */ /* 0x000fe20000400000 */
[----:B------:R-:W-:-:S02]  /*1bd0*/  FMUL R0, R7, 0.044714998453855514526 ;  /* 0x3d37271307007820 */ /* 0x000fc40000400000 */
[----:B------:R-:W-:Y:S01]  /*1be0*/  FMUL R24, R24, R25 ;  /* 0x0000001918187220 */ /* 0x000fe20000400000 */
[C---:B------:R-:W-:Y:S01]  /*1bf0*/  FMUL R25, R7.reuse, 0.79788458347320556641 ;  /* 0x3f4c422a07197820 */ /* 0x040fe20000400000 */
[----:B------:R-:W-:Y:S02]  /*1c00*/  FFMA R0, R7, R0, 1 ;  /* 0x3f80000007007423 */ /* 0x000fe40000000000 */
[----:B------:R-:W-:Y:S02]  /*1c10*/  FMUL R24, R35, R24 ;  /* 0x0000001823187220 */ /* 0x000fe40000400000 */
        /* <DEDUP_REMOVED lines=17> */
[----:B------:R-:W-:Y:S01]  /*1d30*/  SHF.R.U32.HI R25, RZ, 0x3, R2 ;  /* 0x00000003ff197819 */ /* 0x000fe20000011602 */
[----:B------:R-:W-:Y:S02]  /*1d40*/  FFMA R17, R7, R8, 0.79788458347320556641 ;  /* 0x3f4c422a07117423 */ /* 0x000fe40000000008 */
[----:B------:R-:W-:-:S04]  /*1d50*/  FFMA R8, -R0, R0, 1 ;  /* 0x3f80000000087423 */ /* 0x000fc80000000100 */
[----:B------:R-:W-:Y:S01]  /*1d60*/  FMUL R17, R8, R17 ;  /* 0x0000001108117220 */ /* 0x000fe20000400000 */
[----:B------:R-:W-:Y:S01]  /*1d70*/  FMUL R8, R7, 0.5 ;  /* 0x3f00000007087820 */ /* 0x000fe20000400000 */
[----:B------:R-:W-:Y:S01]  /*1d80*/  LOP3.LUT R7, R25, 0x1c, RZ, 0xc0, !PT ;  /* 0x0000001c19077812 */ /* 0x000fe200078ec0ff */
[----:B------:R-:W-:Y:S01]  /*1d90*/  FADD R25, R0, 1 ;  /* 0x3f80000000197421 */ /* 0x000fe20000000000 */
[----:B------:R-:W-:Y:S01]  /*1da0*/  FFMA R0, R9, 0.5, R24 ;  /* 0x3f00000009007823 */ /* 0x000fe20000000018 */
[----:B------:R-:W-:Y:S01]  /*1db0*/  FMUL R8, R8, R17 ;  /* 0x0000001108087220 */ /* 0x000fe20000400000 */
[----:B------:R-:W-:Y:S01]  /*1dc0*/  LOP3.LUT R36, R7, 0x3, RZ, 0xfc, !PT ;  /* 0x0000000307247812 */ /* 0x000fe200078efcff */
[----:B------:R-:W-:Y:S01]  /*1dd0*/  IMAD R17, R14, UR5, RZ ;  /* 0x000000050e117c24 */ /* 0x000fe2000f8e02ff */
[----:B------:R-:W0:Y:S01]  /*1de0*/  S2UR UR5, SR_CgaCtaId ;  /* 0x00000000000579c3 */ /* 0x000e220000008800 */
[----:B------:R-:W-:Y:S01]  /*1df0*/  FFMA R8, R25, 0.5, R8 ;  /* 0x3f00000019087823 */ /* 0x000fe20000000008 */
[----:B------:R-:W-:Y:S01]  /*1e00*/  ISETP.GE.U32.AND P0, PT, R36, R5, PT ;  /* 0x000000052400720c */ /* 0x000fe20003f06070 */
[----:B------:R-:W-:-:S02]  /*1e10*/  IMAD R17, R15, UR4, R17 ;  /* 0x000000040f117c24 */ /* 0x000fc4000f8e0211 */
[----:B------:R-:W-:Y:S01]  /*1e20*/  IMAD.WIDE.U32 R14, R14, UR4, RZ ;  /* 0x000000040e0e7c25 */ /* 0x000fe2000f8e00ff */
[----:B------:R-:W-:Y:S01]  /*1e30*/  ISETP.GE.U32.OR P0, PT, R29, R6, P0 ;  /* 0x000000061d00720c */ /* 0x000fe20000706470 */
[----:B------:R-:W-:Y:S02]  /*1e40*/  UMOV UR4, 0x400 ;  /* 0x0000040000047882 */ /* 0x000fe40000000000 */
[----:B------:R-:W-:Y:S01]  /*1e50*/  IMAD.IADD R17, R15, 0x1, R17 ;  /* 0x000000010f117824 */ /* 0x000fe200078e0211 */
[----:B------:R-:W-:Y:S01]  /*1e60*/  LEA R15, P1, R14, UR7, 0x5 ;  /* 0x000000070e0f7c11 */ /* 0x000fe2000f8228ff */
[----:B------:R-:W-:-:S03]  /*1e70*/  UIADD3 UR4, UR4, 0x20, URZ ;  /* 0x0000002004047890 */ /* 0x000fc6000fffe03f */
[----:B------:R-:W-:Y:S02]  /*1e80*/  LEA.HI.X R17, R14, UR10, R17, 0x5, P1 ;  /* 0x0000000a0e117c11 */ /* 0x000fe400088f2c11 */
[C---:B-----5:R-:W-:Y:S02]  /*1e90*/  PRMT R14, R30.reuse, 0x7632, R14 ;  /* 0x000076321e0e7816 */ /* 0x060fe4000000000e */
[----:B------:R-:W-:Y:S01]  /*1ea0*/  LOP3.LUT R31, RZ, R15, RZ, 0x33, !PT ;  /* 0x0000000fff1f7212 */ /* 0x000fe200078e33ff */
[----:B------:R-:W-:Y:S01]  /*1eb0*/  IMAD.U32 R15, R30, 0x10000, RZ ;  /* 0x000100001e0f7824 */ /* 0x000fe200078e00ff */
[----:B------:R-:W-:Y:S02]  /*1ec0*/  SHF.L.U32 R25, R14, 0x10, RZ ;  /* 0x000000100e197819 */ /* 0x000fe400000006ff */
[----:B------:R-:W-:Y:S01]  /*1ed0*/  @!P0 IADD3 R9, P1, P2, R29, UR7, R26 ;  /* 0x000000071d098c10 */ /* 0x000fe2000fa3e01a */
[----:B------:R-:W-:Y:S01]  /*1ee0*/  FMUL R30, R15, R0 ;  /* 0x000000000f1e7220 */ /* 0x000fe20000400000 */
[----:B------:R-:W-:Y:S01]  /*1ef0*/  LOP3.LUT R0, R2, 0x1f, RZ, 0xc0, !PT ;  /* 0x0000001f02007812 */ /* 0x000fe200078ec0ff */
[----:B------:R-:W-:Y:S01]  /*1f00*/  FMUL R26, R25, R8 ;  /* 0x00000008191a7220 */ /* 0x000fe20000400000 */
[----:B------:R-:W-:Y:S01]  /*1f10*/  @!P0 IADD3.X R14, RZ, UR10, R28, P1, P2 ;  /* 0x0000000aff0e8c10 */ /* 0x000fe20008fe441c */
[----:B0-----:R-:W-:Y:S01]  /*1f20*/  ULEA UR4, UR5, UR4, 0x18 ;  /* 0x0000000405047291 */ /* 0x001fe2000f8ec03f */
[----:B------:R-:W-:Y:S01]  /*1f30*/  @!P0 LEA R24, P1, R9, R10, 0x3 ;  /* 0x0000000a09188211 */ /* 0x000fe200078218ff */
[----:B------:R-:W-:Y:S01]  /*1f40*/  FMUL R10, R30, UR6 ;  /* 0x000000061e0a7c20 */ /* 0x000fe20008400000 */
[----:B------:R-:W-:-:S02]  /*1f50*/  SHF.R.U32.HI R8, RZ, 0x8, R2 ;  /* 0x00000008ff087819 */ /* 0x000fc40000011602 */
[----:B------:R-:W-:Y:S01]  /*1f60*/  @!P0 LEA.HI.X R25, R9, R11, R14, 0x3, P1 ;  /* 0x0000000b09198211 */ /* 0x000fe200008f1c0e */
[----:B------:R-:W-:Y:S01]  /*1f70*/  FMUL R11, R26, UR6 ;  /* 0x000000061a0b7c20 */ /* 0x000fe20008400000 */
[----:B------:R-:W-:Y:S01]  /*1f80*/  LEA R28, P2, R16, R31, 0x5 ;  /* 0x0000001f101c7211 */ /* 0x000fe200078428ff */
[----:B------:R-:W-:Y:S01]  /*1f90*/  IMAD.SHL.U32 R9, R8, 0x20, RZ ;  /* 0x0000002008097824 */ /* 0x000fe200078e00ff */
[----:B------:R-:W-:Y:S01]  /*1fa0*/  LOP3.LUT R17, RZ, R17, RZ, 0x33, !PT ;  /* 0x00000011ff117212 */ /* 0x000fe200078e33ff */
[----:B------:R-:W-:Y:S01]  /*1fb0*/  IMAD.IADD R8, R2, 0x1, -R3 ;  /* 0x0000000102087824 */ /* 0x000fe200078e0a03 */
[----:B------:R-:W-:Y:S01]  /*1fc0*/  @!P0 STG.E.64 desc[UR8][R24.64], R10 ;  /* 0x0000000a18008986 */ /* 0x000fe2000c101b08 */
[----:B------:R-:W-:Y:S02]  /*1fd0*/  ISETP.GT.U32.AND P0, PT, R28, -0x21, PT ;  /* 0xffffffdf1c00780c */ /* 0x000fe40003f04070 */
[----:B------:R-:W-:Y:S01]  /*1fe0*/  LOP3.LUT R14, R9, 0xffffffe0, R0, 0xe2, !PT ;  /* 0xffffffe0090e7812 */ /* 0x000fe200078ee200 */
[C---:B------:R-:W-:Y:S01]  /*1ff0*/  VIADD R9, R8.reuse, 0xffffffff ;  /* 0xffffffff08097836 */ /* 0x040fe20000000000 */
[C---:B------:R-:W-:Y:S01]  /*2000*/  LOP3.LUT R35, R8.reuse, 0x1f, RZ, 0xc0, !PT ;  /* 0x0000001f08237812 */ /* 0x040fe200078ec0ff */
[----:B------:R-:W-:Y:S01]  /*2010*/  VIADD R16, R8, 0x1e ;  /* 0x0000001e08107836 */ /* 0x000fe20000000000 */
[----:B------:R-:W-:Y:S01]  /*2020*/  ISETP.GE.U32.AND P1, PT, R7, R6, PT ;  /* 0x000000060700720c */ /* 0x000fe20003f26070 */
[----:B------:R-:W-:Y:S01]  /*2030*/  IMAD.X R17, RZ, RZ, R17, P2 ;  /* 0x000000ffff117224 */ /* 0x000fe200010e0611 */
[----:B------:R-:W-:Y:S01]  /*2040*/  LOP3.LUT R15, R9, 0x1f, RZ, 0xc0, !PT ;  /* 0x0000001f090f7812 */ /* 0x000fe200078ec0ff */
[----:B------:R-:W-:Y:S01]  /*2050*/  IMAD R9, R14, 0x21, R35 ;  /* 0x000000210e097824 */ /* 0x000fe200078e0223 */
[----:B------:R-:W-:Y:S01]  /*2060*/  LOP3.LUT R31, R16, 0x1f, RZ, 0xc0, !PT ;  /* 0x0000001f101f7812 */ /* 0x000fe200078ec0ff */
[C---:B------:R-:W-:Y:S01]  /*2070*/  IMAD R29, R14.reuse, 0x21, R29 ;  /* 0x000000210e1d7824 */ /* 0x040fe200078e021d */
[----:B------:R-:W-:Y:S01]  /*2080*/  ISETP.GT.U32.AND.EX P0, PT, R17, -0x1, PT, P0 ;  /* 0xffffffff1100780c */ /* 0x000fe20003f04100 */
[C---:B------:R-:W-:Y:S01]  /*2090*/  IMAD R15, R14.reuse, 0x21, R15 ;  /* 0x000000210e0f7824 */ /* 0x040fe200078e020f */
[----:B------:R-:W-:Y:S01]  /*20a0*/  LEA R9, R9, UR4, 0x2 ;  /* 0x0000000409097c11 */ /* 0x000fe2000f8e10ff */
[----:B------:R-:W-:Y:S01]  /*20b0*/  IMAD R16, R14, 0x21, R31 ;  /* 0x000000210e107824 */ /* 0x000fe200078e021f */
[----:B------:R-:W-:-:S02]  /*20c0*/  LEA R29, R29, UR4, 0x2 ;  /* 0x000000041d1d7c11 */ /* 0x000fc4000f8e10ff */
[----:B------:R-:W-:Y:S01]  /*20d0*/  LEA R15, R15, UR4, 0x2 ;  /* 0x000000040f0f7c11 */ /* 0x000fe2000f8e10ff */
[----:B------:R0:W-:Y:S01]  /*20e0*/  STS [R9], R12 ;  /* 0x0000000c09007388 */ /* 0x0001e20000000800 */
[----:B------:R-:W-:Y:S02]  /*20f0*/  LEA R16, R16, UR4, 0x2 ;  /* 0x0000000410107c11 */ /* 0x000fe4000f8e10ff */
[----:B------:R-:W-:Y:S01]  /*2100*/  FMNMX R17, |R32|, R33, !PT ;  /* 0x0000002120117209 */ /* 0x000fe20007800200 */
[----:B------:R1:W-:Y:S01]  /*2110*/  STS [R15], R20 ;  /* 0x000000140f007388 */ /* 0x0003e20000000800 */
[----:B------:R-:W-:Y:S02]  /*2120*/  SEL R28, R28, 0xffffffdf, P0 ;  /* 0xffffffdf1c1c7807 */ /* 0x000fe40000000000 */
[----:B------:R-:W-:Y:S01]  /*2130*/  FMNMX R17, R17, |R30|, !PT ;  /* 0x4000001e11117209 */ /* 0x000fe20007800000 */
[----:B------:R-:W-:Y:S01]  /*2140*/  STS [R16], R22 ;  /* 0x0000001610007388 */ /* 0x000fe20000000800 */
[----:B------:R-:W-:-:S02]  /*2150*/  SHF.L.U64.HI R6, R18, 0x5, R27 ;  /* 0x0000000512067819 */ /* 0x000fc4000001021b */
[----:B0-----:R-:W-:Y:S01]  /*2160*/  SHF.R.U32.HI R12, RZ, 0x2, R2 ;  /* 0x00000002ff0c7819 */ /* 0x001fe20000011602 */
[----:B------:R0:W-:Y:S01]  /*2170*/  STS [R29], R10 ;  /* 0x0000000a1d007388 */ /* 0x0001e20000000800 */
[----:B------:R-:W-:Y:S01]  /*2180*/  FMNMX R17, |R26|, R17, !PT ;  /* 0x000000111a117209 */ /* 0x000fe20007800200 */
[----:B-1----:R-:W-:Y:S01]  /*2190*/  IMAD.SHL.U32 R20, R18, 0x20, RZ ;  /* 0x0000002012147824 */ /* 0x002fe200078e00ff */
[----:B------:R-:W-:Y:S02]  /*21a0*/  LOP3.LUT R12, R12, 0x38, RZ, 0xc0, !PT ;  /* 0x000000380c0c7812 */ /* 0x000fe400078ec0ff */
[----:B0-----:R-:W-:-:S04]  /*21b0*/  LOP3.LUT R10, RZ, R28, RZ, 0x33, !PT ;  /* 0x0000001cff0a7212 */ /* 0x001fc800078e33ff */
[----:B------:R-:W-:Y:S01]  /*21c0*/  IADD3 R10, -R7, R10, RZ ;  /* 0x0000000a070a7210 */ /* 0x000fe20007ffe1ff */
        /* <DEDUP_REMOVED lines=15> */
.L_x_28405:
[----:B0-----:R-:W-:Y:S01]  /*22c0*/  LOP3.LUT R24, R4, 0x1f, RZ, 0xc0, !PT ;  /* 0x0000001f04187812 */ /* 0x001fe200078ec0ff */
        /* <DEDUP_REMOVED lines=12> */
[----:B------:R-:W0:Y:S01]  /*2390*/  @!P2 LDS R31, [R27] ;  /* 0x000000001b1fa984 */ /* 0x000e220000000800 */
[----:B------:R-:W1:Y:S01]  /*23a0*/  @!P2 LDC.64 R18, c[0x0][0x228] ;  /* 0x00008a00ff12ab82 */ /* 0x000e620000000a00 */
[----:B------:R-:W-:-:S04]  /*23b0*/  @!P2 IADD3 R24, P3, P4, R24, R35, R20 ;  /* 0x000000231818a210 */ /* 0x000fc80007c7e014 */
[----:B------:R-:W-:Y:S02]  /*23c0*/  @!P2 IADD3.X R25, RZ, R29, R6, P3, P4 ;  /* 0x0000001dff19a210 */ /* 0x000fe40001fe8406 */
[----:B------:R-:W2:Y:S01]  /*23d0*/  @!P0 LDS R33, [R27+0x4] ;  /* 0x000004001b218984 */ /* 0x000ea20000000800 */
[----:B-1----:R-:W-:-:S04]  /*23e0*/  @!P2 LEA R18, P3, R24, R18, 0x2 ;  /* 0x000000121812a211 */ /* 0x002fc800078610ff */
[----:B------:R-:W-:Y:S02]  /*23f0*/  @!P2 LEA.HI.X R19, R24, R19, R25, 0x2, P3 ;  /* 0x000000131813a211 */ /* 0x000fe400018f1419 */
[----:B------:R-:W1:Y:S01]  /*2400*/  @!P0 LDC.64 R24, c[0x0][0x228] ;  /* 0x00008a00ff188b82 */ /* 0x000e620000000a00 */
[----:B------:R-:W-:-:S04]  /*2410*/  IADD3 R35, P3, R35, UR11, RZ ;  /* 0x0000000b23237c10 */ /* 0x000fc8000ff7e0ff */
[----:B------:R-:W-:Y:S02]  /*2420*/  IADD3.X R32, R29, UR12, RZ, P3, !PT ;  /* 0x0000000c1d207c10 */ /* 0x000fe40009ffe4ff */
[-C--:B------:R-:W-:Y:S01]  /*2430*/  ISETP.GE.U32.AND P3, PT, R4, R5.reuse, PT ;  /* 0x000000050400720c */ /* 0x080fe20003f66070 */
[----:B0-----:R0:W-:Y:S01]  /*2440*/  @!P2 STG.E desc[UR8][R18.64], R31 ;  /* 0x0000001f1200a986 */ /* 0x0011e2000c101908 */
[----:B------:R-:W-:Y:S02]  /*2450*/  ISETP.GE.U32.AND P2, PT, R30, R5, PT ;  /* 0x000000051e00720c */ /* 0x000fe40003f46070 */
[----:B------:R-:W-:-:S04]  /*2460*/  @!P0 IADD3 R29, P4, P5, R28, R35, R20 ;  /* 0x000000231c1d8210 */ /* 0x000fc80007d9e014 */
[----:B------:R-:W-:-:S05]  /*2470*/  @!P0 IADD3.X R34, RZ, R32, R6, P4, P5 ;  /* 0x00000020ff228210 */ /* 0x000fca00027ea406 */
[----:B------:R-:W-:Y:S02]  /*2480*/  @!P3 LDS R37, [R27+0xc] ;  /* 0x00000c001b25b984 */ /* 0x000fe40000000800 */
[----:B0-----:R-:W0:Y:S02]  /*2490*/  @!P2 LDC.64 R18, c[0x0][0x228] ;  /* 0x00008a00ff12ab82 */ /* 0x001e240000000a00 */
[----:B------:R3:W4:Y:S01]  /*24a0*/  @!P2 LDS R31, [R27+0x8] ;  /* 0x000008001b1fa984 */ /* 0x0007220000000800 */
[----:B-1----:R-:W-:-:S04]  /*24b0*/  @!P0 LEA R28, P4, R29, R24, 0x2 ;  /* 0x000000181d1c8211 */ /* 0x002fc800078810ff */
[----:B------:R-:W-:Y:S02]  /*24c0*/  @!P0 LEA.HI.X R29, R29, R25, R34, 0x2, P4 ;  /* 0x000000191d1d8211 */ /* 0x000fe400020f1422 */
[----:B------:R-:W1:Y:S03]  /*24d0*/  @!P3 LDC.64 R24, c[0x0][0x228] ;  /* 0x00008a00ff18bb82 */ /* 0x000e660000000a00 */
[----:B--2---:R2:W-:Y:S01]  /*24e0*/  @!P0 STG.E desc[UR8][R28.64], R33 ;  /* 0x000000211c008986 */ /* 0x0045e2000c101908 */
[----:B------:R-:W-:-:S04]  /*24f0*/  IADD3 R35, P0, R35, UR11, RZ ;  /* 0x0000000b23237c10 */ /* 0x000fc8000ff1e0ff */
[----:B------:R-:W-:Y:S02]  /*2500*/  @!P2 IADD3 R30, P4, P5, R30, R35, R20 ;  /* 0x000000231e1ea210 */ /* 0x000fe40007d9e014 */
[----:B------:R-:W-:-:S04]  /*2510*/  IADD3.X R34, R32, UR12, RZ, P0, !PT ;  /* 0x0000000c20227c10 */ /* 0x000fc800087fe4ff */
[----:B------:R-:W-:Y:S02]  /*2520*/  @!P2 IADD3.X R32, RZ, R34, R6, P4, P5 ;  /* 0x00000022ff20a210 */ /* 0x000fe400027ea406 */
[C---:B0-----:R-:W-:Y:S02]  /*2530*/  @!P2 LEA R18, P0, R30.reuse, R18, 0x2 ;  /* 0x000000121e12a211 */ /* 0x041fe400078010ff */
[----:B------:R-:W-:Y:S02]  /*2540*/  IADD3 R35, P4, R35, UR11, RZ ;  /* 0x0000000b23237c10 */ /* 0x000fe4000ff9e0ff */
[----:B------:R-:W-:Y:S02]  /*2550*/  @!P2 LEA.HI.X R19, R30, R19, R32, 0x2, P0 ;  /* 0x000000131e13a211 */ /* 0x000fe400000f1420 */
[C---:B------:R-:W-:Y:S01]  /*2560*/  @!P3 IADD3 R30, P0, P5, R4.reuse, R35, R20 ;  /* 0x00000023041eb210 */ /* 0x040fe20007d1e014 */
[----:B------:R-:W-:Y:S01]  /*2570*/  VIADD R4, R4, 0x1f ;  /* 0x0000001f04047836 */ /* 0x000fe20000000000 */
[----:B------:R-:W-:-:S02]  /*2580*/  IADD3.X R34, R34, UR12, RZ, P4, !PT ;  /* 0x0000000c22227c10 */ /* 0x000fc4000a7fe4ff */
[C---:B-1----:R-:W-:Y:S02]  /*2590*/  @!P3 LEA R24, P4, R30.reuse, R24, 0x2 ;  /* 0x000000181e18b211 */ /* 0x042fe400078810ff */
[----:B---3--:R-:W-:Y:S02]  /*25a0*/  @!P3 IADD3.X R27, RZ, R34, R6, P0, P5 ;  /* 0x00000022ff1bb210 */ /* 0x008fe400007ea406 */
[----:B------:R-:W-:Y:S02]  /*25b0*/  IADD3 R35, P0, R35, UR11, RZ ;  /* 0x0000000b23237c10 */ /* 0x000fe4000ff1e0ff */
[----:B------:R-:W-:Y:S01]  /*25c0*/  @!P3 LEA.HI.X R25, R30, R25, R27, 0x2, P4 ;  /* 0x000000191e19b211 */ /* 0x000fe200020f141b */
[----:B----4-:R0:W-:Y:S01]  /*25d0*/  @!P2 STG.E desc[UR8][R18.64], R31 ;  /* 0x0000001f1200a986 */ /* 0x0101e2000c101908 */
[----:B------:R-:W-:Y:S01]  /*25e0*/  ISETP.NE.AND P2, PT, R26, RZ, PT ;  /* 0x000000ff1a00720c */ /* 0x000fe20003f45270 */
[----:B------:R-:W-:Y:S01]  /*25f0*/  IMAD.IADD R27, R7, 0x1, R22 ;  /* 0x00000001071b7824 */ /* 0x000fe200078e0216 */
[----:B--2---:R-:W-:Y:S01]  /*2600*/  IADD3.X R29, R34, UR12, RZ, P0, !PT ;  /* 0x0000000c221d7c10 */ /* 0x004fe200087fe4ff */
[----:B------:R0:W-:Y:S10]  /*2610*/  @!P3 STG.E desc[UR8][R24.64], R37 ;  /* 0x000000251800b986 */ /* 0x0001f4000c101908 */
[----:B------:R-:W-:Y:S05]  /*2620*/  @P2 BRA `(.L_x_28405) ;  /* 0xfffffffc00242947 */ /* 0x000fea000383ffff */
.L_x_28404:
[----:B------:R-:W-:Y:S05]  /*2630*/  BSYNC B1 ;  /* 0x0000000000017941 */ /* 0x000fea0003800000 */
.L_x_28403:
[----:B------:R-:W-:-:S13]  /*2640*/  LOP3.LUT P0, R26, R10, 0x3, RZ, 0xc0, !PT ;  /* 0x000000030a1a7812 */ /* 0x000fda000780c0ff */
        /* <DEDUP_REMOVED lines=16> */
.L_x_28407:
[----:B------:R-:W-:Y:S05]  /*2750*/  BSYNC B1 ;  /* 0x0000000000017941 */ /* 0x000fea0003800000 */
.L_x_28406:
        /* <DEDUP_REMOVED lines=30> */
.L_x_28402:
[----:B------:R-:W-:Y:S05]  /*2940*/  BSYNC B0 ;  /* 0x0000000000007941 */ /* 0x000fea0003800000 */
.L_x_28401:
[----:B------:R-:W-:Y:S01]  /*2950*/  BAR.SYNC.DEFER_BLOCKING 0x0 ;  /* 0x0000000000007b1d */ /* 0x000fe20000010000 */
[----:B------:R-:W-:-:S05]  /*2960*/  VIADD R4, R8, 0x1d ;  /* 0x0000001d08047836 */ /* 0x000fca0000000000 */
[----:B01----:R-:W-:-:S05]  /*2970*/  LOP3.LUT R19, R4, 0x1f, RZ, 0xc0, !PT ;  /* 0x0000001f04137812 */ /* 0x003fca00078ec0ff */
[----:B------:R-:W-:-:S05]  /*2980*/  IMAD R19, R14, 0x21, R19 ;  /* 0x000000210e137824 */ /* 0x000fca00078e0213 */
[----:B------:R-:W-:Y:S01]  /*2990*/  LEA R4, R19, UR4, 0x2 ;  /* 0x0000000413047c11 */ /* 0x000fe2000f8e10ff */
[----:B------:R0:W-:Y:S04]  /*29a0*/  STS [R9], R13 ;  /* 0x0000000d09007388 */ /* 0x0001e80000000800 */
[----:B------:R0:W-:Y:S04]  /*29b0*/  STS [R15], R21 ;  /* 0x000000150f007388 */ /* 0x0001e80000000800 */
[----:B------:R0:W-:Y:S04]  /*29c0*/  STS [R16], R23 ;  /* 0x0000001710007388 */ /* 0x0001e80000000800 */
[----:B------:R0:W-:Y:S01]  /*29d0*/  STS [R4], R11 ;  /* 0x0000000b04007388 */ /* 0x0001e20000000800 */
[----:B------:R-:W-:Y:S06]  /*29e0*/  BAR.SYNC.DEFER_BLOCKING 0x0 ;  /* 0x0000000000007b1d */ /* 0x000fec0000010000 */
[----:B------:R-:W-:Y:S05]  /*29f0*/  @P1 BRA.U `(.L_x_28408) ;  /* 0x0000000500fc1947 */ /* 0x000fea0003800000 */
[----:B0-----:R-:W-:Y:S01]  /*2a00*/  LOP3.LUT R9, R12, 0x1, RZ, 0xfc, !PT ;  /* 0x000000010c097812 */ /* 0x001fe200078efcff */
        /* <DEDUP_REMOVED lines=8> */
[----:B------:R-:W-:Y:S01]  /*2a90*/  LOP3.LUT R15, R10, 0x3, RZ, 0xc0, !PT ;  /* 0x000000030a0f7812 */ /* 0x000fe200078ec0ff */
[----:B------:R-:W-:Y:S01]  /*2aa0*/  IMAD.MOV.U32 R21, RZ, RZ, R7 ;  /* 0x000000ffff157224 */ /* 0x000fe200078e0007 */
[----:B------:R-:W-:Y:S01]  /*2ab0*/  ISETP.GE.U32.AND P0, PT, R4, 0x3, PT ;  /* 0x000000030400780c */ /* 0x000fe20003f06070 */
[----:B------:R-:W-:-:S12]  /*2ac0*/  IMAD.MOV.U32 R4, RZ, RZ, 0x1 ;  /* 0x00000001ff047424 */ /* 0x000fd800078e00ff */
[----:B------:R-:W-:Y:S05]  /*2ad0*/  @!P0 BRA `(.L_x_28411) ;  /* 0x0000000000fc8947 */ /* 0x000fea0003800000 */
[----:B------:R-:W-:Y:S01]  /*2ae0*/  BSSY B2, `(.L_x_28412) ;  /* 0x000003d000027945 */ /* 0x000fe20003800000 */
[----:B------:R-:W-:Y:S01]  /*2af0*/  IADD3 R16, R10, -R15, RZ ;  /* 0x8000000f0a107210 */ /* 0x000fe20007ffe0ff */
[----:B------:R-:W-:Y:S02]  /*2b00*/  IMAD.IADD R8, R2, 0x1, -R3 ;  /* 0x0000000102087824 */ /* 0x000fe400078e0a03 */
[----:B------:R-:W-:Y:S02]  /*2b10*/  IMAD.MOV.U32 R4, RZ, RZ, RZ ;  /* 0x000000ffff047224 */ /* 0x000fe400078e00ff */
[----:B------:R-:W-:-:S07]  /*2b20*/  IMAD.MOV.U32 R21, RZ, RZ, R7 ;  /* 0x000000ffff157224 */ /* 0x000fce00078e0007 */
.L_x_28413:
[C---:B-1----:R-:W-:Y:S01]  /*2b30*/  VIADD R23, R8.reuse, 0xffffffff ;  /* 0xffffffff08177836 */ /* 0x042fe20000000000 */
[C---:B------:R-:W-:Y:S01]  /*2b40*/  LOP3.LUT R26, R8.reuse, 0x1f, RZ, 0xc0, !PT ;  /* 0x0000001f081a7812 */ /* 0x040fe200078ec0ff */
[C---:B------:R-:W-:Y:S01]  /*2b50*/  VIADD R22, R8.reuse, 0x1e ;  /* 0x0000001e08167836 */ /* 0x040fe20000000000 */
[----:B------:R-:W-:Y:S01]  /*2b60*/  IADD3 R24, P6, R35, UR11, RZ ;  /* 0x0000000b23187c10 */ /* 0x000fe2000ffde0ff */
[----:B------:R-:W-:Y:S01]  /*2b70*/  VIADD R10, R8, 0x1d ;  /* 0x0000001d080a7836 */ /* 0x000fe20000000000 */
[----:B------:R-:W-:Y:S01]  /*2b80*/  LOP3.LUT R23, R23, 0x1f, RZ, 0xc0, !PT ;  /* 0x0000001f17177812 */ /* 0x000fe200078ec0ff */
[----:B------:R-:W-:Y:S01]  /*2b90*/  IMAD R8, R14, 0x21, R21 ;  /* 0x000000210e087824 */ /* 0x000fe200078e0215 */
[-C--:B------:R-:W-:Y:S01]  /*2ba0*/  ISETP.GE.U32.AND P3, PT, R26, R5.reuse, PT ;  /* 0x000000051a00720c */ /* 0x080fe20003f66070 */
[----:B------:R-:W-:Y:S01]  /*2bb0*/  VIADD R16, R16, 0xfffffffc ;  /* 0xfffffffc10107836 */ /* 0x000fe20000000000 */
[----:B------:R-:W-:Y:S02]  /*2bc0*/  ISETP.GE.U32.AND P2, PT, R23, R5, PT ;  /* 0x000000051700720c */ /* 0x000fe40003f46070 */
[----:B------:R-:W-:-:S02]  /*2bd0*/  LOP3.LUT R22, R22, 0x1f, RZ, 0xc0, !PT ;  /* 0x0000001f16167812 */ /* 0x000fc400078ec0ff */
[----:B------:R-:W-:Y:S02]  /*2be0*/  LEA R32, R8, UR4, 0x2 ;  /* 0x0000000408207c11 */ /* 0x000fe4000f8e10ff */
[-C--:B------:R-:W-:Y:S02]  /*2bf0*/  ISETP.GE.U32.AND P1, PT, R22, R5.reuse, PT ;  /* 0x000000051600720c */ /* 0x080fe40003f26070 */
[----:B------:R-:W-:Y:S02]  /*2c00*/  LOP3.LUT R21, R10, 0x1f, RZ, 0xc0, !PT ;  /* 0x0000001f0a157812 */ /* 0x000fe400078ec0ff */
[----:B------:R-:W-:Y:S01]  /*2c10*/  IADD3.X R33, R9, UR12, RZ, P6, !PT ;  /* 0x0000000c09217c10 */ /* 0x000fe2000b7fe4ff */
[----:B------:R-:W0:Y:S01]  /*2c20*/  @!P3 LDC.64 R12, c[0x0][0x228] ;  /* 0x00008a00ff0cbb82 */ /* 0x000e220000000a00 */
[----:B------:R-:W-:Y:S01]  /*2c30*/  ISETP.GE.U32.AND P0, PT, R21, R5, PT ;  /* 0x000000051500720c */ /* 0x000fe20003f06070 */
[----:B------:R-:W1:Y:S01]  /*2c40*/  @!P3 LDS R27, [R32] ;  /* 0x00000000201bb984 */ /* 0x000e620000000800 */
[----:B------:R-:W-:-:S03]  /*2c50*/  @!P3 IADD3 R26, P4, P5, R26, R35, R20 ;  /* 0x000000231a1ab210 */ /* 0x000fc60007d9e014 */
[----:B------:R-:W2:Y:S01]  /*2c60*/  @!P2 LDS R25, [R32+0x4] ;  /* 0x000004002019a984 */ /* 0x000ea20000000800 */
[----:B------:R-:W-:Y:S01]  /*2c70*/  @!P3 IADD3.X R28, RZ, R9, R6, P4, P5 ;  /* 0x00000009ff1cb210 */ /* 0x000fe200027ea406 */
[----:B------:R-:W3:Y:S01]  /*2c80*/  @!P2 LDC.64 R18, c[0x0][0x228] ;  /* 0x00008a00ff12ab82 */ /* 0x000ee20000000a00 */
[----:B------:R-:W-:Y:S01]  /*2c90*/  @!P2 IADD3 R23, P5, P6, R23, R24, R20 ;  /* 0x000000181717a210 */ /* 0x000fe20007ebe014 */
[----:B------:R-:W4:Y:S03]  /*2ca0*/  @!P1 LDS R29, [R32+0x8] ;  /* 0x00000800201d9984 */ /* 0x000f260000000800 */
[----:B------:R-:W-:Y:S01]  /*2cb0*/  @!P2 IADD3.X R30, RZ, R33, R6, P5, P6 ;  /* 0x00000021ff1ea210 */ /* 0x000fe20002fec406 */
[----:B------:R-:W5:Y:S01]  /*2cc0*/  @!P0 LDS R31, [R32+0xc] ;  /* 0x00000c00201f8984 */ /* 0x000f620000000800 */
[----:B------:R-:W-:Y:S01]  /*2cd0*/  IADD3 R37, P6, R24, UR11, RZ ;  /* 0x0000000b18257c10 */ /* 0x000fe2000ffde0ff */
[----:B------:R-:W4:Y:S01]  /*2ce0*/  @!P1 LDC.64 R8, c[0x0][0x228] ;  /* 0x00008a00ff089b82 */ /* 0x000f220000000a00 */
[----:B0-----:R-:W-:-:S07]  /*2cf0*/  @!P3 LEA R12, P4, R26, R12, 0x2 ;  /* 0x0000000c1a0cb211 */ /* 0x001fce00078810ff */
[----:B------:R-:W0:Y:S01]  /*2d00*/  @!P0 LDC.64 R10, c[0x0][0x228] ;  /* 0x00008a00ff0a8b82 */ /* 0x000e220000000a00 */
[----:B------:R-:W-:Y:S02]  /*2d10*/  @!P3 LEA.HI.X R13, R26, R13, R28, 0x2, P4 ;  /* 0x0000000d1a0db211 */ /* 0x000fe400020f141c */
[----:B------:R-:W-:Y:S02]  /*2d20*/  IADD3.X R28, R33, UR12, RZ, P6, !PT ;  /* 0x0000000c211c7c10 */ /* 0x000fe4000b7fe4ff */
[----:B---3--:R-:W-:Y:S02]  /*2d30*/  @!P2 LEA R18, P5, R23, R18, 0x2 ;  /* 0x000000121712a211 */ /* 0x008fe400078a10ff */
[----:B------:R-:W-:Y:S02]  /*2d40*/  IADD3 R35, P6, R37, UR11, RZ ;  /* 0x0000000b25237c10 */ /* 0x000fe4000ffde0ff */
[----:B------:R-:W-:Y:S02]  /*2d50*/  @!P2 LEA.HI.X R19, R23, R19, R30, 0x2, P5 ;  /* 0x000000131713a211 */ /* 0x000fe400028f141e */
[----:B------:R-:W-:-:S02]  /*2d60*/  @!P1 IADD3 R23, P4, P5, R22, R37, R20 ;  /* 0x0000002516179210 */ /* 0x000fc40007d9e014 */
[----:B------:R-:W-:Y:S02]  /*2d70*/  IADD3.X R33, R28, UR12, RZ, P6, !PT ;  /* 0x0000000c1c217c10 */ /* 0x000fe4000b7fe4ff */
[----:B------:R-:W-:Y:S01]  /*2d80*/  @!P1 IADD3.X R28, RZ, R28, R6, P4, P5 ;  /* 0x0000001cff1c9210 */ /* 0x000fe200027ea406 */
[----:B-1----:R1:W-:Y:S01]  /*2d90*/  @!P3 STG.E desc[UR8][R12.64], R27 ;  /* 0x0000001b0c00b986 */ /* 0x0023e2000c101908 */
[----:B------:R-:W-:-:S03]  /*2da0*/  @!P0 IADD3 R24, P4, P5, R21, R35, R20 ;  /* 0x0000002315188210 */ /* 0x000fc60007d9e014 */
[----:B--2---:R1:W-:Y:S01]  /*2db0*/  @!P2 STG.E desc[UR8][R18.64], R25 ;  /* 0x000000191200a986 */ /* 0x0043e2000c101908 */
[----:B------:R-:W-:Y:S02]  /*2dc0*/  @!P0 IADD3.X R26, RZ, R33, R6, P4, P5 ;  /* 0x00000021ff1a8210 */ /* 0x000fe400027ea406 */
[----:B----4-:R-:W-:Y:S01]  /*2dd0*/  @!P1 LEA R22, P4, R23, R8, 0x2 ;  /* 0x0000000817169211 */ /* 0x010fe200078810ff */
[----:B------:R-:W-:Y:S01]  /*2de0*/  VIADD R8, R21, 0x1f ;  /* 0x0000001f15087836 */ /* 0x000fe20000000000 */
[C---:B0-----:R-:W-:Y:S02]  /*2df0*/  @!P0 LEA R10, P5, R24.reuse, R10, 0x2 ;  /* 0x0000000a180a8211 */ /* 0x041fe400078a10ff */
[----:B------:R-:W-:Y:S02]  /*2e00*/  @!P1 LEA.HI.X R23, R23, R9, R28, 0x2, P4 ;  /* 0x0000000917179211 */ /* 0x000fe400020f141c */
[----:B------:R-:W-:Y:S02]  /*2e10*/  @!P0 LEA.HI.X R11, R24, R11, R26, 0x2, P5 ;  /* 0x0000000b180b8211 */ /* 0x000fe400028f141a */
[----:B------:R-:W-:Y:S01]  /*2e20*/  MOV R24, R4 ;  /* 0x0000000400187202 */ /* 0x000fe20000000f00 */
[----:B------:R1:W-:Y:S01]  /*2e30*/  @!P1 STG.E desc[UR8][R22.64], R29 ;  /* 0x0000001d16009986 */ /* 0x0003e2000c101908 */
[----:B------:R-:W-:Y:S01]  /*2e40*/  ISETP.NE.AND P1, PT, R16, RZ, PT ;  /* 0x000000ff1000720c */ /* 0x000fe20003f25270 */
[----:B------:R-:W-:-:S02]  /*2e50*/  VIADD R4, R4, 0x4 ;  /* 0x0000000404047836 */ /* 0x000fc40000000000 */
[----:B-----5:R1:W-:Y:S01]  /*2e60*/  @!P0 STG.E desc[UR8][R10.64], R31 ;  /* 0x0000001f0a008986 */ /* 0x0203e2000c101908 */
[----:B------:R-:W-:Y:S01]  /*2e70*/  IADD3 R35, P0, R35, UR11, RZ ;  /* 0x0000000b23237c10 */ /* 0x000fe2000ff1e0ff */
[----:B------:R-:W-:-:S03]  /*2e80*/  IMAD.IADD R21, R7, 0x1, R4 ;  /* 0x0000000107157824 */ /* 0x000fc600078e0204 */
[----:B------:R-:W-:-:S05]  /*2e90*/  IADD3.X R9, R33, UR12, RZ, P0, !PT ;  /* 0x0000000c21097c10 */ /* 0x000fca00087fe4ff */
[----:B------:R-:W-:Y:S05]  /*2ea0*/  @P1 BRA `(.L_x_28413) ;  /* 0xfffffffc00201947 */ /* 0x000fea000383ffff */
[----:B------:R-:W-:Y:S05]  /*2eb0*/  BSYNC B2 ;  /* 0x0000000000027941 */ /* 0x000fea0003800000 */
.L_x_28412:
[----:B------:R-:W-:-:S07]  /*2ec0*/  VIADD R4, R24, 0x5 ;  /* 0x0000000518047836 */ /* 0x000fce0000000000 */
.L_x_28411:
[----:B------:R-:W-:Y:S05]  /*2ed0*/  BSYNC B1 ;  /* 0x0000000000017941 */ /* 0x000fea0003800000 */
.L_x_28410:
[----:B------:R-:W-:-:S13]  /*2ee0*/  ISETP.NE.AND P0, PT, R15, RZ, PT ;  /* 0x000000ff0f00720c */ /* 0x000fda0003f05270 */
[----:B------:R-:W-:Y:S05]  /*2ef0*/  @!P0 BRA `(.L_x_28409) ;  /* 0x0000000000b88947 */ /* 0x000fea0003800000 */
[----:B-1----:R-:W-:Y:S01]  /*2f00*/  LOP3.LUT R10, R8, 0x1f, RZ, 0xc0, !PT ;  /* 0x0000001f080a7812 */ /* 0x002fe200078ec0ff */
        /* <DEDUP_REMOVED lines=15> */
.L_x_28415:
[----:B------:R-:W-:Y:S05]  /*3000*/  BSYNC B1 ;  /* 0x0000000000017941 */ /* 0x000fea0003800000 */
.L_x_28414:
[----:B------:R-:W-:Y:S01]  /*3010*/  IADD3.X R19, R9, UR12, RZ, P3, !PT ;  /* 0x0000000c09137c10 */ /* 0x000fe20009ffe4ff */
[----:B------:R-:W-:Y:S06]  /*3020*/  @!P1 BRA `(.L_x_28409) ;  /* 0x00000000006c9947 */ /* 0x000fec0003800000 */
[----:B------:R-:W-:Y:S02]  /*3030*/  VIADD R4, R8, 0xffffffff ;  /* 0xffffffff08047836 */ /* 0x000fe40000000000 */
        /* <DEDUP_REMOVED lines=26> */
.L_x_28409:
[----:B------:R-:W-:Y:S05]  /*31e0*/  BSYNC B0 ;  /* 0x0000000000007941 */ /* 0x000fea0003800000 */
.L_x_28408:
        /* <DEDUP_REMOVED lines=14> */
[----:B0-----:R-:W-:Y:S01]  /*32d0*/  FMNMX R5, R4, R5, !PT ;  /* 0x0000000504057209 */ /* 0x001fe20007800000 */
[----:B------:R-:W-:-:S04]  /*32e0*/  IMAD.MOV.U32 R3, RZ, RZ, RZ ;  /* 0x000000ffff037224 */ /* 0x000fc800078e00ff */
[----:B------:R-:W0:Y:S02]  /*32f0*/  SHFL.DOWN PT, R6, R5, 0x4, 0x1f ;  /* 0x08801f0005067f89 */ /* 0x000e2400000e0000 */
[----:B0-----:R-:W-:-:S05]  /*3300*/  FMNMX R6, R5, R6, !PT ;  /* 0x0000000605067209 */ /* 0x001fca0007800000 */
        /* <DEDUP_REMOVED lines=23> */
.L_x_28426:
[----:B--2---:R-:W-:-:S07]  /*3480*/  FMNMX R3, R4, R5, !PT ;  /* 0x0000000504037209 */ /* 0x004fce0007800000 */
.L_x_28418:
[----:B------:R-:W-:Y:S05]  /*3490*/  BSYNC B0 ;  /* 0x0000000000007941 */ /* 0x000fea0003800000 */
.L_x_28417:
[----:B------:R-:W-:Y:S01]  /*34a0*/  ISETP.NE.AND P0, PT, R2, RZ, PT ;  /* 0x000000ff0200720c */ /* 0x000fe20003f05270 */
[----:B------:R-:W-:-:S12]  /*34b0*/  BSSY B0, `(.L_x_28416) ;  /* 0x0000004000007945 */ /* 0x000fd80003800000 */
[----:B------:R-:W-:Y:S05]  /*34c0*/  @P0 BRA `(.L_x_28420) ;  /* 0x0000000000080947 */ /* 0x000fea0003800000 */
[----:B0-----:R-:W0:Y:S02]  /*34d0*/  LDC.64 R4, c[0x0][0x238] ;  /* 0x00008e00ff047b82 */ /* 0x001e240000000a00 */
[----:B0-----:R2:W-:Y:S02]  /*34e0*/  REDG.E.MAX.S32.STRONG.GPU desc[UR8][R4.64], R3 ;  /* 0x000000030400798e */ /* 0x0015e4000d10e388 */
.L_x_28420:
[----:B------:R-:W-:Y:S05]  /*34f0*/  BSYNC B0 ;  /* 0x0000000000007941 */ /* 0x000fea0003800000 */
.L_x_28416:
        /* <DEDUP_REMOVED lines=13> */
[----:B01----:R-:W-:Y:S05]  /*35d0*/  CALL.REL.NOINC `($__internal_579_$__cuda_sm20_rcp_rn_f32_slowpath) ;  /* 0x0000000400807944 */ /* 0x003fea0003c00000 */
[----:B------:R-:W-:Y:S05]  /*35e0*/  BRA `(.L_x_28422) ;  /* 0x0000000000147947 */ /* 0x000fea0003800000 */
.L_x_28421:
[----:B--2---:R-:W2:Y:S01]  /*35f0*/  MUFU.RCP R5, UR6 ;  /* 0x0000000600057d08 */ /* 0x004ea20008001000 */
[----:B------:R-:W-:-:S04]  /*3600*/  IMAD.U32 R0, RZ, RZ, UR6 ;  /* 0x00000006ff007e24 */ /* 0x000fc8000f8e00ff */
[----:B--2---:R-:W-:-:S04]  /*3610*/  FFMA R0, R5, R0, -1 ;  /* 0xbf80000005007423 */ /* 0x004fc80000000000 */
[----:B------:R-:W-:-:S04]  /*3620*/  FADD.FTZ R0, -R0, -RZ ;  /* 0x800000ff00007221 */ /* 0x000fc80000010100 */
[----:B------:R-:W-:-:S07]  /*3630*/  FFMA R5, R5, R0, R5 ;  /* 0x0000000005057223 */ /* 0x000fce0000000005 */
.L_x_28422:
[----:B------:R-:W2:Y:S02]  /*3640*/  LDC.64 R2, c[0x0][0x240] ;  /* 0x00009000ff027b82 */ /* 0x000ea40000000a00 */
[----:B--2---:R-:W-:Y:S01]  /*3650*/  STG.E desc[UR8][R2.64], R5 ;  /* 0x0000000502007986 */ /* 0x004fe2000c101908 */
[----:B------:R-:W-:Y:S05]  /*3660*/  EXIT ;  /* 0x000000000000794d */ /* 0x000fea0003800000 */
.L_x_28419:
[----:B------:R-:W-:Y:S01]  /*3670*/  HFMA2.MMA R9, -RZ, RZ, 0, 1.847743988037109375e-06 ;  /* 0x0000001fff097435 */ /* 0x000fe200000001ff */
[----:B------:R-:W-:Y:S02]  /*3680*/  IMAD.MOV.U32 R7, RZ, RZ, 0x4 ;  /* 0x00000004ff077424 */ /* 0x000fe400078e00ff */
[----:B------:R-:W-:-:S08]  /*3690*/  IMAD.MOV.U32 R6, RZ, RZ, -0x1 ;  /* 0xffffffffff067424 */ /* 0x000fd000078e00ff */
[----:B012---:R-:W-:Y:S05]  /*36a0*/  WARPSYNC.COLLECTIVE R6, `(.L_x_28423) ;  /* 0x0000000006087348 */ /* 0x007fea0003c00000 */
[----:B--2---:R2:W3:Y:S02]  /*36b0*/  SHFL.DOWN P0, R5, R0, R7, R9 ;  /* 0x0800000700057389 */ /* 0x0044e40000000009 */
[----:B0123--:R-:W-:Y:S01]  /*36c0*/  ENDCOLLECTIVE ;  /* 0x000000000000791b */ /* 0x00ffe20003800000 */
.L_x_28423:
[----:B------:R-:W-:Y:S02]  /*36d0*/  IMAD.MOV.U32 R7, RZ, RZ, 0x2 ;  /* 0x00000002ff077424 */ /* 0x000fe400078e00ff */
[----:B------:R-:W-:-:S05]  /*36e0*/  IMAD.MOV.U32 R3, RZ, RZ, R5 ;  /* 0x000000ffff037224 */ /* 0x000fca00078e0005 */
[----:B------:R-:W-:-:S05]  /*36f0*/  FMNMX R3, R3, R0, !PT ;  /* 0x0000000003037209 */ /* 0x000fca0007800000 */
[----:B------:R-:W-:-:S07]  /*3700*/  IMAD.MOV.U32 R0, RZ, RZ, R3 ;  /* 0x000000ffff007224 */ /* 0x000fce00078e0003 */
[----:B------:R-:W-:Y:S05]  /*3710*/  WARPSYNC.COLLECTIVE R6, `(.L_x_28424) ;  /* 0x0000000006087348 */ /* 0x000fea0003c00000 */
[----:B------:R0:W1:Y:S02]  /*3720*/  SHFL.DOWN P0, R5, R0, R7, R9 ;  /* 0x0800000700057389 */ /* 0x0000640000000009 */
[----:B01----:R-:W-:Y:S01]  /*3730*/  ENDCOLLECTIVE ;  /* 0x000000000000791b */ /* 0x003fe20003800000 */
.L_x_28424:
[----:B------:R-:W-:Y:S01]  /*3740*/  MOV R7, 0x1 ;  /* 0x0000000100077802 */ /* 0x000fe20000000f00 */
[----:B------:R-:W-:-:S05]  /*3750*/  IMAD.MOV.U32 R4, RZ, RZ, R5 ;  /* 0x000000ffff047224 */ /* 0x000fca00078e0005 */
[----:B------:R-:W-:-:S05]  /*3760*/  FMNMX R4, R3, R4, !PT ;  /* 0x0000000403047209 */ /* 0x000fca0007800000 */
[----:B------:R-:W-:-:S07]  /*3770*/  IMAD.MOV.U32 R0, RZ, RZ, R4 ;  /* 0x000000ffff007224 */ /* 0x000fce00078e0004 */
[----:B------:R-:W-:Y:S05]  /*3780*/  WARPSYNC.COLLECTIVE R6, `(.L_x_28425) ;  /* 0x0000000006087348 */ /* 0x000fea0003c00000 */
[----:B------:R0:W1:Y:S02]  /*3790*/  SHFL.DOWN P0, R5, R0, R7, R9 ;  /* 0x0800000700057389 */ /* 0x0000640000000009 */
[----:B01----:R-:W-:Y:S01]  /*37a0*/  ENDCOLLECTIVE ;  /* 0x000000000000791b */ /* 0x003fe20003800000 */
.L_x_28425:
[----:B------:R-:W-:Y:S05]  /*37b0*/  BRA `(.L_x_28426) ;  /* 0xfffffffc00307947 */ /* 0x000fea000383ffff */
        .weak           $__internal_578_$__cuda_sm20_div_u64
        .type           $__internal_578_$__cuda_sm20_div_u64,@function
        .size           $__internal_578_$__cuda_sm20_div_u64,($__internal_579_$__cuda_sm20_rcp_rn_f32_slowpath - $__internal_578_$__cuda_sm20_div_u64)
$__internal_578_$__cuda_sm20_div_u64:
        /* <DEDUP_REMOVED lines=51> */
[----:B------:R-:W-:Y:S02]  /*3af0*/  SEL R4, R6, R3, P0 ;  /* 0x0000000306047207 */ /* 0x000fe40000000000 */
[----:B------:R-:W-:-:S02]  /*3b00*/  IADD3 R14, P2, R7, 0x1, RZ ;  /* 0x00000001070e7810 */ /* 0x000fc40007f5e0ff */
[----:B------:R-:W-:Y:S02]  /*3b10*/  SEL R8, R8, R9, P0 ;  /* 0x0000000908087207 */ /* 0x000fe40000000000 */
[----:B------:R-:W-:Y:S01]  /*3b20*/  ISETP.GE.U32.AND P0, PT, R5, UR4, PT ;  /* 0x0000000405007c0c */ /* 0x000fe2000bf06070 */
[----:B------:R-:W-:Y:S01]  /*3b30*/  IMAD.X R15, RZ, RZ, R4, P2 ;  /* 0x000000ffff0f7224 */ /* 0x000fe200010e0604 */
[----:B------:R-:W-:Y:S02]  /*3b40*/  ISETP.NE.U32.AND P1, PT, RZ, UR4, PT ;  /* 0x00000004ff007c0c */ /* 0x000fe4000bf25070 */
[----:B------:R-:W-:Y:S02]  /*3b50*/  ISETP.GE.U32.AND.EX P0, PT, R8, UR5, PT, P0 ;  /* 0x0000000508007c0c */ /* 0x000fe4000bf06100 */
[----:B------:R-:W-:Y:S02]  /*3b60*/  MOV R5, 0x0 ;  /* 0x0000000000057802 */ /* 0x000fe40000000f00 */
[----:B------:R-:W-:Y:S01]  /*3b70*/  SEL R15, R15, R4, P0 ;  /* 0x000000040f0f7207 */ /* 0x000fe20000000000 */
[----:B------:R-:W-:Y:S01]  /*3b80*/  IMAD.MOV.U32 R4, RZ, RZ, R0 ;  /* 0x000000ffff047224 */ /* 0x000fe200078e0000 */
[----:B------:R-:W-:-:S02]  /*3b90*/  ISETP.NE.AND.EX P1, PT, RZ, UR5, PT, P1 ;  /* 0x00000005ff007c0c */ /* 0x000fc4000bf25310 */
[----:B------:R-:W-:Y:S02]  /*3ba0*/  SEL R14, R14, R7, P0 ;  /* 0x000000070e0e7207 */ /* 0x000fe40000000000 */
[----:B------:R-:W-:Y:S02]  /*3bb0*/  SEL R15, R15, 0xffffffff, P1 ;  /* 0xffffffff0f0f7807 */ /* 0x000fe40000800000 */
[----:B------:R-:W-:Y:S01]  /*3bc0*/  SEL R14, R14, 0xffffffff, P1 ;  /* 0xffffffff0e0e7807 */ /* 0x000fe20000800000 */
[----:B------:R-:W-:Y:S06]  /*3bd0*/  RET.REL.NODEC R4 `(_ZN18transformer_engine6detail38cast_transpose_fused_kernel_notalignedILb0ELb1ELb0EfNS_16CTDBiasDActParamI13__nv_bfloat16S3_ffEELi2ELi1ENS_5EmptyEXadL_ZNS_5dgeluIffEET_T0_RKS5_EEEEvT3_mmm) ;  /* 0xffffffc404087950 */ /* 0x000fec0003c3ffff */
        .weak           $__internal_579_$__cuda_sm20_rcp_rn_f32_slowpath
        .type           $__internal_579_$__cuda_sm20_rcp_rn_f32_slowpath,@function
        .size           $__internal_579_$__cuda_sm20_rcp_rn_f32_slowpath,(.L_x_35064 - $__internal_579_$__cuda_sm20_rcp_rn_f32_slowpath)
$__internal_579_$__cuda_sm20_rcp_rn_f32_slowpath:
        /* <DEDUP_REMOVED lines=15> */
.L_x_28427:
        /* <DEDUP_REMOVED lines=29> */
[----:B------:R-:W-:-:S04]  /*3ea0*/  @!P0 VIADD R3, R3, 0x1 ;  /* 0x0000000103038836 */ /* 0x000fc80000000000 */
[----:B------:R-:W-:-:S05]  /*3eb0*/  @!P1 IMAD.SHL.U32 R3, R3, 0x2, RZ ;  /* 0x0000000203039824 */ /* 0x000fca00078e00ff */
[----:B------:R-:W-:Y:S01]  /*3ec0*/  LOP3.LUT R2, R3, 0x80000000, R0, 0xf8, !PT ;  /* 0x8000000003027812 */ /* 0x000fe200078ef800 */
[----:B------:R-:W-:Y:S06]  /*3ed0*/  BRA `(.L_x_28428) ;  /* 0x0000000000047947 */ /* 0x000fec0003800000 */
.L_x_28429:
[----:B------:R0:W1:Y:S02]  /*3ee0*/  MUFU.RCP R2, R0 ;  /* 0x0000000000027308 */ /* 0x0000640000001000 */
.L_x_28428:
[----:B-1-3--:R-:W-:Y:S02]  /*3ef0*/  IMAD.MOV.U32 R5, RZ, RZ, R2 ;  /* 0x000000ffff057224 */ /* 0x00afe400078e0002 */
[----:B------:R-:W-:Y:S02]  /*3f00*/  IMAD.MOV.U32 R2, RZ, RZ, R7 ;  /* 0x000000ffff027224 */ /* 0x000fe400078e0007 */
[----:B------:R-:W-:-:S04]  /*3f10*/  IMAD.MOV.U32 R3, RZ, RZ, 0x0 ;  /* 0x00000000ff037424 */ /* 0x000fc800078e00ff */
[----:B0-2---:R-:W-:Y:S05]  /*3f20*/  RET.REL.NODEC R2 `(_ZN18transformer_engine6detail38cast_transpose_fused_kernel_notalignedILb0ELb1ELb0EfNS_16CTDBiasDActParamI13__nv_bfloat16S3_ffEELi2ELi1ENS_5EmptyEXadL_ZNS_5dgeluIffEET_T0_RKS5_EEEEvT3_mmm) ;  /* 0xffffffc002347950 */ /* 0x005fea0003c3ffff */
.L_x_28430:
        /* <DEDUP_REMOVED lines=13> */
.L_x_35064:


//--------------------- .text._ZN18transformer_engine6detail38cast_transpose_fused_kernel_notalignedILb0ELb1ELb0EfNS_16CTDBiasDActParamI6__halfS3_13__nv_fp8_e4m3fEELi2ELi4ENS_5EmptyEXadL_ZNS_5dgeluIffEET_T0_RKS6_EEEEvT3_mmm --------------------------
	.section	.text._ZN18transformer_engine6detail38cast_transpose_fused_kernel_notalignedILb0ELb1ELb0EfNS_16CTDBiasDActParamI6__halfS3_13__nv_fp8_e4m3fEELi2ELi4ENS_5EmptyEXadL_ZNS_5dgeluIffEET_T0_RKS6_EEEEvT3_mmm,"ax",@progbits
	.align	128
        .global         _ZN18transformer_engine6detail38cast_transpose_fused_kernel_notalignedILb0ELb1ELb0EfNS_16CTDBiasDActParamI6__halfS3_13__nv_fp8_e4m3fEELi2ELi4ENS_5EmptyEXadL_ZNS_5dgeluIffEET_T0_RKS6_EEEEvT3_mmm
        .type           _ZN18transformer_engine6detail38cast_transpose_fused_kernel_notalignedILb0ELb1ELb0EfNS_16CTDBiasDActParamI6__halfS3_13__nv_fp8_e4m3fEELi2ELi4ENS_5EmptyEXadL_ZNS_5dgeluIffEET_T0_RKS6_EEEEvT3_mmm,@function
        .size           _ZN18transformer_engine6detail38cast_transpose_fused_kernel_notalignedILb0ELb1ELb0EfNS_16CTDBiasDActParamI6__halfS3_13__nv_fp8_e4m3fEELi2ELi4ENS_5EmptyEXadL_ZNS_5dgeluIffEET_T0_RKS6_EEEEvT3_mmm,(.L_x_35066 - _ZN18transformer_engine6detail38cast_transpose_fused_kernel_notalignedILb0ELb1ELb0EfNS_16CTDBiasDActParamI6__halfS3_13__nv_fp8_e4m3fEELi2ELi4ENS_5EmptyEXadL_ZNS_5dgeluIffEET_T0_RKS6_EEEEvT3_mmm)
        .other          _ZN18transformer_engine6detail38cast_transpose_fused_kernel_notalignedILb0ELb1ELb0EfNS_16CTDBiasDActParamI6__halfS3_13__nv_fp8_e4m3fEELi2ELi4ENS_5EmptyEXadL_ZNS_5dgeluIffEET_T0_RKS6_EEEEvT3_mmm,@"STO_CUDA_ENTRY STV_DEFAULT"
_ZN18transformer_engine6detail38cast_transpose_fused_kernel_notalignedILb0ELb1ELb0EfNS_16CTDBiasDActParamI6__halfS3_13__nv_fp8_e4m3fEELi2ELi4ENS_5EmptyEXadL_ZNS_5dgeluIffEET_T0_RKS6_EEEEvT3_mmm:
.text._ZN18transformer_engine6detail38cast_transpose_fused_kernel_notalignedILb0ELb1ELb0EfNS_16CTDBiasDActParamI6__halfS3_13__nv_fp8_e4m3fEELi2ELi4ENS_5EmptyEXadL_ZNS_5dgeluIffEET_T0_RKS6_EEEEvT3_mmm:
        /* <DEDUP_REMOVED lines=19> */
[----:B------:R-:W-:Y:S05]  /*0130*/  CALL.REL.NOINC `($__internal_580_$__cuda_sm20_div_u64) ;  /* 0x0000007c00507944 */ /* 0x000fea0003c00000 */
        /* <DEDUP_REMOVED lines=9> */
.L_x_28431:
        /* <DEDUP_REMOVED lines=22> */
.L_x_28432:
        /* <DEDUP_REMOVED lines=27> */
[C---:B------:R-:W-:Y:S01]  /*04e0*/  IMAD R29, R2.reuse, -0x4, R29 ;  /* 0xfffffffc021d7824 */ /* 0x040fe200078e021d */
[----:B------:R-:W-:Y:S02]  /*04f0*/  SHF.L.U32 R2, R2, 0x2, RZ ;  /* 0x0000000202027819 */ /* 0x000fe400000006ff */
[----:B------:R-:W-:-:S02]  /*0500*/  SEL R58, R58, 0x20, P0 ;  /* 0x000000203a3a7807 */ /* 0x000fc40000000000 */
[----:B------:R-:W-:Y:S02]  /*0510*/  LOP3.LUT R2, R2, 0x1c, RZ, 0xe2, !PT ;  /* 0x0000001c02027812 */ /* 0x000fe400078ee2ff */
[----:B------:R-:W-:Y:S02]  /*0520*/  LOP3.LUT R41, R29, 0x1f, RZ, 0xc0, !PT ;  /* 0x0000001f1d297812 */ /* 0x000fe400078ec0ff */
[----:B------:R-:W-:Y:S02]  /*0530*/  ISETP.GE.U32.AND P0, PT, R2, R5, PT ;  /* 0x000000050200720c */ /* 0x000fe40003f06070 */
[----:B------:R-:W-:Y:S02]  /*0540*/  LOP3.LUT R4, R4, 0x70, RZ, 0xc0, !PT ;  /* 0x0000007004047812 */ /* 0x000fe400078ec0ff */
[----:B------:R-:W-:Y:S02]  /*0550*/  IADD3 R7, R7, R13, RZ ;  /* 0x0000000d07077210 */ /* 0x000fe40007ffe0ff */
[----:B------:R-:W-:Y:S01]  /*0560*/  ISETP.LT.U32.AND P0, PT, R41, R58, !P0 ;  /* 0x0000003a2900720c */ /* 0x000fe20004701070 */
[----:B------:R-:W-:Y:S01]  /*0570*/  IMAD.WIDE.U32 R8, R0, R4, RZ ;  /* 0x0000000400087225 */ /* 0x000fe200078e00ff */
[----:B------:R-:W-:-:S02]  /*0580*/  LEA.HI.X R7, R6, R11, R7, 0x2, P1 ;  /* 0x0000000b06077211 */ /* 0x000fc400008f1407 */
[C---:B------:R-:W-:Y:S01]  /*0590*/  SHF.L.U32 R15, R10.reuse, 0x5, RZ ;  /* 0x000000050a0f7819 */ /* 0x040fe200000006ff */
[----:B------:R-:W-:Y:S01]  /*05a0*/  IMAD R11, R3, R4, RZ ;  /* 0x00000004030b7224 */ /* 0x000fe200078e02ff */
[----:B------:R-:W-:Y:S02]  /*05b0*/  IADD3 R12, P2, R41, R8, RZ ;  /* 0x00000008290c7210 */ /* 0x000fe40007f5e0ff */
[----:B------:R-:W-:Y:S02]  /*05c0*/  SHF.L.U64.HI R10, R10, 0x5, R7 ;  /* 0x000000050a0a7819 */ /* 0x000fe40000010207 */
[----:B------:R-:W-:Y:S02]  /*05d0*/  IADD3 R40, R9, R11, RZ ;  /* 0x0000000b09287210 */ /* 0x000fe40007ffe0ff */
[C---:B------:R-:W-:Y:S02]  /*05e0*/  SHF.L.U32 R24, R15.reuse, 0x1, RZ ;  /* 0x000000010f187819 */ /* 0x040fe400000006ff */
[----:B------:R-:W-:Y:S01]  /*05f0*/  SHF.L.U64.HI R25, R15, 0x1, R10 ;  /* 0x000000010f197819 */ /* 0x000fe2000001020a */
[----:B------:R-:W-:Y:S01]  /*0600*/  IMAD.X R13, RZ, RZ, R40, P2 ;  /* 0x000000ffff0d7224 */ /* 0x000fe200010e0628 */
[----:B------:R-:W-:-:S02]  /*0610*/  IADD3 R64, P1, R24, UR8, RZ ;  /* 0x0000000818407c10 */ /* 0x000fc4000ff3e0ff */
[C---:B------:R-:W-:Y:S02]  /*0620*/  @P0 SHF.L.U32 R35, R12.reuse, 0x2, RZ ;  /* 0x000000020c230819 */ /* 0x040fe400000006ff */
[----:B------:R-:W-:Y:S01]  /*0630*/  IADD3.X R47, R25, UR9, RZ, P1, !PT ;  /* 0x00000009192f7c10 */ /* 0x000fe20008ffe4ff */
[----:B------:R-:W-:Y:S01]  /*0640*/  ULDC.64 UR8, c[0x0][0x208] ;  /* 0x0000820000087ab9 */ /* 0x000fe20000000a00 */
[----:B------:R-:W-:Y:S02]  /*0650*/  @P0 SHF.L.U64.HI R14, R12, 0x2, R13 ;  /* 0x000000020c0e0819 */ /* 0x000fe4000001020d */
[----:B------:R-:W-:Y:S02]  /*0660*/  @P0 IADD3 R16, P1, R35, R64, RZ ;  /* 0x0000004023100210 */ /* 0x000fe40007f3e0ff */
[----:B------:R-:W-:Y:S02]  /*0670*/  @!P0 MOV R27, RZ ;  /* 0x000000ff001b8202 */ /* 0x000fe40000000f00 */
[----:B------:R-:W-:-:S05]  /*0680*/  @P0 IADD3.X R17, R14, R47, RZ, P1, !PT ;  /* 0x0000002f0e110210 */ /* 0x000fca0000ffe4ff */
[----:B------:R0:W2:Y:S01]  /*0690*/  @P0 LDG.E R27, desc[UR8][R16.64] ;  /* 0x00000008101b0981 */ /* 0x0000a2000c1e1900 */
[----:B------:R-:W-:Y:S01]  /*06a0*/  @P0 LOP3.LUT R7, R30, 0xfffffffe, RZ, 0xc0, !PT ;  /* 0xfffffffe1e070812 */ /* 0x000fe200078ec0ff */
[----:B------:R-:W-:Y:S01]  /*06b0*/  @!P0 IMAD.MOV.U32 R54, RZ, RZ, RZ ;  /* 0x000000ffff368224 */ /* 0x000fe200078e00ff */
[----:B------:R-:W-:Y:S02]  /*06c0*/  @P0 LOP3.LUT R11, R31, 0x3fffffff, RZ, 0xc0, !PT ;  /* 0x3fffffff1f0b0812 */ /* 0x000fe400078ec0ff */
[----:B------:R-:W-:Y:S02]  /*06d0*/  @P0 IADD3 R26, P2, R7, R12, RZ ;  /* 0x0000000c071a0210 */ /* 0x000fe40007f5e0ff */
[----:B------:R-:W-:Y:S02]  /*06e0*/  @P0 IADD3 R4, P1, R12, R0, RZ ;  /* 0x000000000c040210 */ /* 0x000fe40007f3e0ff */
[----:B------:R-:W-:Y:S02]  /*06f0*/  @P0 IADD3.X R7, R11, R13, RZ, P2, !PT ;  /* 0x0000000d0b070210 */ /* 0x000fe400017fe4ff */
[----:B------:R-:W-:-:S02]  /*0700*/  @P0 SHF.L.U32 R11, R26, 0x2, RZ ;  /* 0x000000021a0b0819 */ /* 0x000fc400000006ff */
[----:B------:R-:W-:Y:S02]  /*0710*/  @P0 SHF.L.U64.HI R26, R26, 0x2, R7 ;  /* 0x000000021a1a0819 */ /* 0x000fe40000010207 */
[-C--:B0-----:R-:W-:Y:S02]  /*0720*/  @P0 IADD3 R16, P2, R11, R64.reuse, RZ ;  /* 0x000000400b100210 */ /* 0x081fe40007f5e0ff */
[----:B------:R-:W-:Y:S02]  /*0730*/  @P0 IADD3.X R23, R13, R3, RZ, P1, !PT ;  /* 0x000000030d170210 */ /* 0x000fe40000ffe4ff */
[----:B------:R-:W-:Y:S02]  /*0740*/  @P0 IADD3.X R17, R26, R47, RZ, P2, !PT ;  /* 0x0000002f1a110210 */ /* 0x000fe400017fe4ff */
[C---:B------:R-:W-:Y:S02]  /*0750*/  @P0 SHF.L.U32 R21, R4.reuse, 0x2, RZ ;  /* 0x0000000204150819 */ /* 0x040fe400000006ff */
[----:B------:R-:W-:Y:S01]  /*0760*/  @P0 SHF.L.U64.HI R4, R4, 0x2, R23 ;  /* 0x0000000204040819 */ /* 0x000fe20000010217 */
[----:B------:R-:W3:Y:S01]  /*0770*/  @P0 LDG.E R54, desc[UR8][R16.64] ;  /* 0x0000000810360981 */ /* 0x000ee2000c1e1900 */
[----:B------:R-:W-:-:S02]  /*0780*/  @P0 IADD3 R6, P1, R21, R64, RZ ;  /* 0x0000004015060210 */ /* 0x000fc40007f3e0ff */
[----:B------:R-:W-:Y:S02]  /*0790*/  @!P0 MOV R28, RZ ;  /* 0x000000ff001c8202 */ /* 0x000fe40000000f00 */
[----:B------:R-:W-:-:S05]  /*07a0*/  @P0 IADD3.X R7, R4, R47, RZ, P1, !PT ;  /* 0x0000002f04070210 */ /* 0x000fca0000ffe4ff */
[----:B------:R0:W4:Y:S01]  /*07b0*/  @P0 LDG.E R28, desc[UR8][R6.64] ;  /* 0x00000008061c0981 */ /* 0x000122000c1e1900 */
[----:B------:R-:W-:Y:S02]  /*07c0*/  @P0 IMAD R23, R3, 0x3, RZ ;  /* 0x0000000303170824 */ /* 0x000fe400078e02ff */
[----:B------:R-:W-:-:S05]  /*07d0*/  @P0 IMAD.WIDE.U32 R42, R0, 0x3, R12 ;  /* 0x00000003002a0825 */ /* 0x000fca00078e000c */
[----:B------:R-:W-:Y:S02]  /*07e0*/  @P0 IADD3 R23, R43, R23, RZ ;  /* 0x000000172b170210 */ /* 0x000fe40007ffe0ff */
[C---:B------:R-:W-:Y:S02]  /*07f0*/  @P0 SHF.L.U32 R37, R42.reuse, 0x2, RZ ;  /* 0x000000022a250819 */ /* 0x040fe400000006ff */
[----:B------:R-:W-:Y:S02]  /*0800*/  @P0 SHF.L.U64.HI R42, R42, 0x2, R23 ;  /* 0x000000022a2a0819 */ /* 0x000fe40000010217 */
[----:B------:R-:W-:Y:S02]  /*0810*/  @P0 IADD3 R22, P1, R37, R64, RZ ;  /* 0x0000004025160210 */ /* 0x000fe40007f3e0ff */
[----:B------:R-:W-:Y:S02]  /*0820*/  @!P0 MOV R43, RZ ;  /* 0x000000ff002b8202 */ /* 0x000fe40000000f00 */
[----:B------:R-:W-:-:S05]  /*0830*/  @P0 IADD3.X R23, R42, R47, RZ, P1, !PT ;  /* 0x0000002f2a170210 */ /* 0x000fca0000ffe4ff */
[----:B------:R-:W4:Y:S01]  /*0840*/  @P0 LDG.E R43, desc[UR8][R22.64] ;  /* 0x00000008162b0981 */ /* 0x000f22000c1e1900 */
[----:B------:R-:W-:-:S04]  /*0850*/  IADD3 R24, P1, R24, UR10, RZ ;  /* 0x0000000a18187c10 */ /* 0x000fc8000ff3e0ff */
[----:B------:R-:W-:Y:S01]  /*0860*/  IADD3.X R25, R25, UR11, RZ, P1, !PT ;  /* 0x0000000b19197c10 */ /* 0x000fe20008ffe4ff */
[----:B------:R-:W-:Y:S01]  /*0870*/  ULDC.64 UR10, c[0x0][0x230] ;  /* 0x00008c00000a7ab9 */ /* 0x000fe20000000a00 */
[----:B0-----:R-:W-:Y:S02]  /*0880*/  @P0 IADD3 R6, P1, R35, R24, RZ ;  /* 0x0000001823060210 */ /* 0x001fe40007f3e0ff */
[----:B------:R-:W-:Y:S02]  /*0890*/  @!P0 MOV R17, RZ ;  /* 0x000000ff00118202 */ /* 0x000fe40000000f00 */
[----:B------:R-:W-:-:S05]  /*08a0*/  @P0 IADD3.X R7, R14, R25, RZ, P1, !PT ;  /* 0x000000190e070210 */ /* 0x000fca0000ffe4ff */
[----:B------:R0:W4:Y:S01]  /*08b0*/  @P0 LDG.E R17, desc[UR8][R6.64] ;  /* 0x0000000806110981 */ /* 0x000122000c1e1900 */
[----:B------:R-:W-:Y:S02]  /*08c0*/  MOV R34, 0x3c80f082 ;  /* 0x3c80f08200227802 */ /* 0x000fe40000000f00 */
[----:B0-----:R-:W-:-:S05]  /*08d0*/  @P0 IADD3 R6, P2, R11, R24, RZ ;  /* 0x000000180b060210 */ /* 0x001fca0007f5e0ff */
[----:B------:R-:W-:Y:S01]  /*08e0*/  @P0 IMAD.X R7, R26, 0x1, R25, P2 ;  /* 0x000000011a070824 */ /* 0x000fe200010e0619 */
[----:B------:R-:W-:Y:S02]  /*08f0*/  @!P0 MOV R50, RZ ;  /* 0x000000ff00328202 */ /* 0x000fe40000000f00 */
[----:B------:R-:W-:-:S04]  /*0900*/  @!P0 MOV R22, RZ ;  /* 0x000000ff00168202 */ /* 0x000fc80000000f00 */
[----:B------:R0:W4:Y:S01]  /*0910*/  @P0 LDG.E R50, desc[UR8][R6.64] ;  /* 0x0000000806320981 */ /* 0x000122000c1e1900 */
[--C-:B--2---:R-:W-:Y:S02]  /*0920*/  HADD2.F32 R16, -RZ, R27.reuse.H0_H0 ;  /* 0x2000001bff107230 */ /* 0x104fe40000004100 */
[----:B------:R-:W-:-:S03]  /*0930*/  HADD2.F32 R27, -RZ, R27.H1_H1 ;  /* 0x3000001bff1b7230 */ /* 0x000fc60000004100 */
[C---:B------:R-:W-:Y:S01]  /*0940*/  FMUL R35, R16.reuse, 0.044714998453855514526 ;  /* 0x3d37271310237820 */ /* 0x040fe20000400000 */
[C---:B------:R-:W-:Y:S01]  /*0950*/  FMUL R18, R16.reuse, 0.79788458347320556641 ;  /* 0x3f4c422a10127820 */ /* 0x040fe20000400000 */
[C---:B------:R-:W-:Y:S02]  /*0960*/  FMUL R20, R27.reuse, 0.044714998453855514526 ;  /* 0x3d3727131b147820 */ /* 0x040fe40000400000 */
[----:B------:R-:W-:Y:S01]  /*0970*/  FFMA R35, R16, R35, 1 ;  /* 0x3f80000010237423 */ /* 0x000fe20000000023 */
[C---:B------:R-:W-:Y:S01]  /*0980*/  FMUL R14, R27.reuse, 0.79788458347320556641 ;  /* 0x3f4c422a1b0e7820 */ /* 0x040fe20000400000 */
[----:B------:R-:W-:Y:S02]  /*0990*/  FFMA R23, R27, R20, 1 ;  /* 0x3f8000001b177423 */ /* 0x000fe40000000014 */
[----:B------:R-:W-:Y:S02]  /*09a0*/  FMUL R18, R18, R35 ;  /* 0x0000002312127220 */ /* 0x000fe40000400000 */
[----:B------:R-:W-:-:S02]  /*09b0*/  FMUL R14, R14, R23 ;  /* 0x000000170e0e7220 */ /* 0x000fc40000400000 */
[C---:B------:R-:W-:Y:S01]  /*09c0*/  FMUL R23, |R18|.reuse, 2.8853900432586669922 ;  /* 0x4038aa3b12177820 */ /* 0x040fe20000400200 */
[----:B------:R-:W-:Y:S01]  /*09d0*/  @P0 IADD3 R20, P1, R21, R24, RZ ;  /* 0x0000001815140210 */ /* 0x000fe20007f3e0ff */
[----:B------:R-:W-:Y:S02]  /*09e0*/  FMUL R45, R18, R18 ;  /* 0x00000012122d7220 */ /* 0x000fe40000400000 */
[----:B------:R-:W1:Y:S01]  /*09f0*/  MUFU.EX2 R11, R23 ;  /* 0x00000017000b7308 */ /* 0x000e620000000800 */
[----:B------:R-:W-:Y:S01]  /*0a00*/  FMUL R26, |R14|, 2.8853900432586669922 ;  /* 0x4038aa3b0e1a7820 */ /* 0x000fe20000400200 */
[----:B------:R-:W-:Y:S01]  /*0a10*/  @P0 IADD3.X R21, R4, R25, RZ, P1, !PT ;  /* 0x0000001904150210 */ /* 0x000fe20000ffe4ff */
[----:B------:R-:W-:Y:S01]  /*0a20*/  FFMA R4, R45, R34, -0.052303962409496307373 ;  /* 0xbd563cae2d047423 */ /* 0x000fe20000000022 */
[----:B------:R-:W-:-:S03]  /*0a30*/  FMUL R35, R14, R14 ;  /* 0x0000000e0e237220 */ /* 0x000fc60000400000 */
[----:B------:R-:W-:Y:S01]  /*0a40*/  FFMA R4, R45, R4, 0.1331529766321182251 ;  /* 0x3e0859412d047423 */ /* 0x000fe20000000004 */
[----:B------:R-:W2:Y:S01]  /*0a50*/  MUFU.EX2 R26, R26 ;  /* 0x0000001a001a7308 */ /* 0x000ea20000000800 */
[----:B------:R-:W-:Y:S01]  /*0a60*/  FFMA R36, R35, R34, -0.052303962409496307373 ;  /* 0xbd563cae23247423 */ /* 0x000fe20000000022 */
[----:B------:R0:W4:Y:S01]  /*0a70*/  @P0 LDG.E R22, desc[UR8][R20.64] ;  /* 0x0000000814160981 */ /* 0x000122000c1e1900 */
[----:B------:R-:W-:Y:S02]  /*0a80*/  FFMA R4, R45, R4, -0.33332768082618713379 ;  /* 0xbeaaa9ed2d047423 */ /* 0x000fe40000000004 */
[----:B------:R-:W-:Y:S02]  /*0a90*/  FFMA R36, R35, R36, 0.1331529766321182251 ;  /* 0x3e08594123247423 */ /* 0x000fe40000000024 */
[----:B------:R-:W-:Y:S01]  /*0aa0*/  FFMA R45, R45, R4, RZ ;  /* 0x000000042d2d7223 */ /* 0x000fe200000000ff */
[----:B-1----:R-:W-:Y:S01]  /*0ab0*/  FADD R4, R11, 1 ;  /* 0x3f8000000b047421 */ /* 0x002fe20000000000 */
[----:B---3--:R-:W-:-:S02]  /*0ac0*/  HADD2.F32 R11, -RZ, R54.H0_H0 ;  /* 0x20000036ff0b7230 */ /* 0x008fc40000004100 */
[----:B------:R-:W-:Y:S02]  /*0ad0*/  HADD2.F32 R54, -RZ, R54.H1_H1 ;  /* 0x30000036ff367230 */ /* 0x000fe40000004100 */
[----:B------:R-:W-:Y:S01]  /*0ae0*/  FFMA R36, R35, R36, -0.33332768082618713379 ;  /* 0xbeaaa9ed23247423 */ /* 0x000fe20000000024 */
[----:B------:R-:W-:Y:S01]  /*0af0*/  FMUL R38, R11, 0.044714998453855514526 ;  /* 0x3d3727130b267820 */ /* 0x000fe20000400000 */
[----:B--2---:R-:W-:Y:S01]  /*0b00*/  FADD R39, R26, 1 ;  /* 0x3f8000001a277421 */ /* 0x004fe20000000000 */
[C---:B0-----:R-:W-:Y:S01]  /*0b10*/  FMUL R7, R54.reuse, 0.044714998453855514526 ;  /* 0x3d37271336077820 */ /* 0x041fe20000400000 */
[----:B------:R-:W-:Y:S01]  /*0b20*/  FFMA R35, R35, R36, RZ ;  /* 0x0000002423237223 */ /* 0x000fe200000000ff */
[----:B------:R0:W1:Y:S01]  /*0b30*/  MUFU.RCP R21, R4 ;  /* 0x0000000400157308 */ /* 0x0000620000001000 */
[C---:B------:R-:W-:Y:S01]  /*0b40*/  FMUL R36, R11.reuse, 0.79788458347320556641 ;  /* 0x3f4c422a0b247820 */ /* 0x040fe20000400000 */
[----:B------:R-:W-:Y:S01]  /*0b50*/  FFMA R49, R11, R38, 1 ;  /* 0x3f8000000b317423 */ /* 0x000fe20000000026 */
[C---:B------:R-:W-:Y:S01]  /*0b60*/  FMUL R6, R54.reuse, 0.79788458347320556641 ;  /* 0x3f4c422a36067820 */ /* 0x040fe20000400000 */
[----:B------:R-:W-:Y:S01]  /*0b70*/  FFMA R51, R54, R7, 1 ;  /* 0x3f80000036337423 */ /* 0x000fe20000000007 */
[----:B----4-:R-:W-:-:S02]  /*0b80*/  HADD2.F32 R23, -RZ, R28.H0_H0 ;  /* 0x2000001cff177230 */ /* 0x010fc40000004100 */
[----:B------:R-:W-:Y:S01]  /*0b90*/  FMUL R36, R36, R49 ;  /* 0x0000003124247220 */ /* 0x000fe20000400000 */
[----:B------:R-:W2:Y:S01]  /*0ba0*/  MUFU.RCP R39, R39 ;  /* 0x0000002700277308 */ /* 0x000ea20000001000 */
[----:B------:R-:W-:Y:S01]  /*0bb0*/  FMUL R38, R6, R51 ;  /* 0x0000003306267220 */ /* 0x000fe20000400000 */
[----:B------:R-:W-:Y:S01]  /*0bc0*/  @P0 IADD3 R6, P1, R37, R24, RZ ;  /* 0x0000001825060210 */ /* 0x000fe20007f3e0ff */
[C---:B------:R-:W-:Y:S01]  /*0bd0*/  FMUL R20, R23.reuse, 0.044714998453855514526 ;  /* 0x3d37271317147820 */ /* 0x040fe20000400000 */
[----:B------:R-:W-:Y:S01]  /*0be0*/  FMUL R37, |R36|, 2.8853900432586669922 ;  /* 0x4038aa3b24257820 */ /* 0x000fe20000400200 */
[C---:B------:R-:W-:Y:S01]  /*0bf0*/  FMUL R7, R23.reuse, 0.79788458347320556641 ;  /* 0x3f4c422a17077820 */ /* 0x040fe20000400000 */
[----:B------:R-:W-:Y:S01]  /*0c00*/  MOV R26, 0x3f800000 ;  /* 0x3f800000001a7802 */ /* 0x000fe20000000f00 */
[----:B0-----:R-:W-:Y:S01]  /*0c10*/  FFMA R4, R23, R20, 1 ;  /* 0x3f80000017047423 */ /* 0x001fe20000000014 */
[----:B------:R-:W-:Y:S02]  /*0c20*/  FSETP.GE.AND P2, PT, |R18|, 0.60000002384185791016, PT ;  /* 0x3f19999a1200780b */ /* 0x000fe40003f46200 */
[----:B------:R-:W0:Y:S01]  /*0c30*/  MUFU.EX2 R37, R37 ;  /* 0x0000002500257308 */ /* 0x000e220000000800 */
[----:B------:R-:W-:Y:S01]  /*0c40*/  FMUL R4, R7, R4 ;  /* 0x0000000407047220 */ /* 0x000fe20000400000 */
[----:B------:R-:W-:Y:S01]  /*0c50*/  @P0 IADD3.X R7, R42, R25, RZ, P1, !PT ;  /* 0x000000192a070210 */ /* 0x000fe20000ffe4ff */
[----:B-1----:R-:W-:Y:S01]  /*0c60*/  FFMA R21, R21, -2, R26 ;  /* 0xc000000015157823 */ /* 0x002fe2000000001a */
[----:B------:R-:W-:-:S02]  /*0c70*/  FSETP.GE.AND P1, PT, |R18|, 9.010913848876953125, PT ;  /* 0x41102cb41200780b */ /* 0x000fc40003f26200 */
[C---:B------:R-:W-:Y:S01]  /*0c80*/  FSETP.GE.AND P4, PT, |R14|.reuse, 0.60000002384185791016, PT ;  /* 0x3f19999a0e00780b */ /* 0x040fe20003f86200 */
[----:B--2---:R-:W-:Y:S01]  /*0c90*/  FFMA R39, R39, -2, R26 ;  /* 0xc000000027277823 */ /* 0x004fe2000000001a */
[----:B------:R-:W-:Y:S01]  /*0ca0*/  FSETP.GE.AND P3, PT, |R14|, 9.010913848876953125, PT ;  /* 0x41102cb40e00780b */ /* 0x000fe20003f66200 */
[----:B------:R-:W-:Y:S01]  /*0cb0*/  HADD2.F32 R28, -RZ, R28.H1_H1 ;  /* 0x3000001cff1c7230 */ /* 0x000fe20000004100 */
[----:B------:R-:W-:Y:S01]  /*0cc0*/  FSEL R21, R21, 1, !P1 ;  /* 0x3f80000015157808 */ /* 0x000fe20004800000 */
[----:B------:R-:W-:Y:S01]  /*0cd0*/  FMUL R42, |R38|, 2.8853900432586669922 ;  /* 0x4038aa3b262a7820 */ /* 0x000fe20000400200 */
[----:B------:R-:W-:Y:S02]  /*0ce0*/  FSEL R39, R39, 1, !P3 ;  /* 0x3f80000027277808 */ /* 0x000fe40005800000 */
[--C-:B------:R-:W-:Y:S01]  /*0cf0*/  LOP3.LUT R44, R21, 0x80000000, R18.reuse, 0xb8, !PT ;  /* 0x80000000152c7812 */ /* 0x100fe200078eb812 */
[----:B------:R-:W-:Y:S01]  /*0d00*/  @!P2 FFMA R44, R18, R45, R18 ;  /* 0x0000002d122ca223 */ /* 0x000fe20000000012 */
[----:B------:R-:W-:Y:S01]  /*0d10*/  FMUL R46, |R4|, 2.8853900432586669922 ;  /* 0x4038aa3b042e7820 */ /* 0x000fe20000400200 */
[----:B------:R-:W-:Y:S01]  /*0d20*/  FMUL R45, R28, 0.044714998453855514526 ;  /* 0x3d3727131c2d7820 */ /* 0x000fe20000400000 */
[----:B------:R-:W-:Y:S01]  /*0d30*/  @!P0 MOV R20, RZ ;  /* 0x000000ff00148202 */ /* 0x000fe20000000f00 */
[----:B0-----:R-:W-:Y:S01]  /*0d40*/  FADD R49, R37, 1 ;  /* 0x3f80000025317421 */ /* 0x001fe20000000000 */
[--C-:B------:R-:W-:Y:S01]  /*0d50*/  LOP3.LUT R21, R39, 0x80000000, R14.reuse, 0xb8, !PT ;  /* 0x8000000027157812 */ /* 0x100fe200078eb80e */
[----:B------:R-:W-:Y:S01]  /*0d60*/  @!P4 FFMA R21, R14, R35, R14 ;  /* 0x000000230e15c223 */ /* 0x000fe2000000000e */
[----:B------:R0:W1:Y:S01]  /*0d70*/  MUFU.EX2 R39, R46 ;  /* 0x0000002e00277308 */ /* 0x0000620000000800 */
[----:B------:R-:W-:Y:S01]  /*0d80*/  FMUL R14, R28, 0.79788458347320556641 ;  /* 0x3f4c422a1c0e7820 */ /* 0x000fe20000400000 */
[----:B------:R-:W-:Y:S01]  /*0d90*/  FMUL R37, R36, R36 ;  /* 0x0000002424257220 */ /* 0x000fe20000400000 */
[----:B------:R-:W-:Y:S01]  /*0da0*/  FFMA R45, R28, R45, 1 ;  /* 0x3f8000001c2d7423 */ /* 0x000fe2000000002d */
[----:B------:R2:W3:Y:S04]  /*0db0*/  @P0 LDG.E R20, desc[UR8][R6.64] ;  /* 0x0000000806140981 */ /* 0x0004e8000c1e1900 */
[----:B------:R-:W4:Y:S01]  /*0dc0*/  MUFU.EX2 R42, R42 ;  /* 0x0000002a002a7308 */ /* 0x000f220000000800 */
[----:B------:R-:W-:Y:S01]  /*0dd0*/  FFMA R18, R37, R34, -0.052303962409496307373 ;  /* 0xbd563cae25127423 */ /* 0x000fe20000000022 */
[----:B------:R-:W-:Y:S01]  /*0de0*/  FMUL R35, R38, R38 ;  /* 0x0000002626237220 */ /* 0x000fe20000400000 */
[----:B--2---:R-:W-:-:S05]  /*0df0*/  FMUL R6, R14, R45 ;  /* 0x0000002d0e067220 */ /* 0x004fca0000400000 */
[----:B------:R-:W2:Y:S01]  /*0e00*/  MUFU.RCP R49, R49 ;  /* 0x0000003100317308 */ /* 0x000ea20000001000 */
[----:B------:R-:W-:Y:S01]  /*0e10*/  FFMA R18, R37, R18, 0.1331529766321182251 ;  /* 0x3e08594125127423 */ /* 0x000fe20000000012 */
[----:B------:R-:W-:Y:S01]  /*0e20*/  FMUL R14, |R6|, 2.8853900432586669922 ;  /* 0x4038aa3b060e7820 */ /* 0x000fe20000400200 */
[----:B0-----:R-:W-:Y:S02]  /*0e30*/  FFMA R46, R35, R34, -0.052303962409496307373 ;  /* 0xbd563cae232e7423 */ /* 0x001fe40000000022 */
[----:B------:R-:W-:Y:S01]  /*0e40*/  FFMA R18, R37, R18, -0.33332768082618713379 ;  /* 0xbeaaa9ed25127423 */ /* 0x000fe20000000012 */
[----:B------:R-:W-:Y:S02]  /*0e50*/  ISETP.NE.U32.AND P0, PT, RZ, UR10, PT ;  /* 0x0000000aff007c0c */ /* 0x000fe4000bf05070 */
[----:B------:R-:W0:Y:S01]  /*0e60*/  MUFU.EX2 R14, R14 ;  /* 0x0000000e000e7308 */ /* 0x000e220000000800 */
[----:B------:R-:W-:Y:S01]  /*0e70*/  FFMA R46, R35, R46, 0.1331529766321182251 ;  /* 0x3e085941232e7423 */ /* 0x000fe2000000002e */
[----:B------:R-:W-:Y:S01]  /*0e80*/  FFMA R45, R37, R18, RZ ;  /* 0x00000012252d7223 */ /* 0x000fe200000000ff */
[----:B-1----:R-:W-:Y:S01]  /*0e90*/  FADD R37, R39, 1 ;  /* 0x3f80000027257421 */ /* 0x002fe20000000000 */
[----:B----4-:R-:W-:Y:S01]  /*0ea0*/  FADD R42, R42, 1 ;  /* 0x3f8000002a2a7421 */ /* 0x010fe20000000000 */
[C---:B------:R-:W-:Y:S01]  /*0eb0*/  FSETP.GE.AND P2, PT, |R36|.reuse, 0.60000002384185791016, PT ;  /* 0x3f19999a2400780b */ /* 0x040fe20003f46200 */
[----:B------:R-:W-:Y:S01]  /*0ec0*/  FFMA R46, R35, R46, -0.33332768082618713379 ;  /* 0xbeaaa9ed232e7423 */ /* 0x000fe2000000002e */
[----:B------:R-:W-:Y:S01]  /*0ed0*/  ISETP.NE.AND.EX P0, PT, RZ, UR11, PT, P0 ;  /* 0x0000000bff007c0c */ /* 0x000fe2000bf05300 */
[----:B------:R1:W4:Y:S01]  /*0ee0*/  MUFU.RCP R53, R42 ;  /* 0x0000002a00357308 */ /* 0x0003220000001000 */
[----:B--2---:R-:W-:Y:S01]  /*0ef0*/  FFMA R49, R49, -2, R26 ;  /* 0xc000000031317823 */ /* 0x004fe2000000001a */
[----:B------:R-:W-:Y:S01]  /*0f00*/  FSETP.GE.AND P1, PT, |R36|, 9.010913848876953125, PT ;  /* 0x41102cb42400780b */ /* 0x000fe20003f26200 */
[----:B------:R-:W-:Y:S01]  /*0f10*/  FFMA R51, R35, R46, RZ ;  /* 0x0000002e23337223 */ /* 0x000fe200000000ff */
[----:B------:R-:W-:Y:S01]  /*0f20*/  FMUL R35, R4, R4 ;  /* 0x0000000404237220 */ /* 0x000fe20000400000 */
[----:B------:R-:W-:-:S03]  /*0f30*/  FMUL R7, R6, R6 ;  /* 0x0000000606077220 */ /* 0x000fc60000400000 */
[----:B------:R-:W2:Y:S01]  /*0f40*/  MUFU.RCP R37, R37 ;  /* 0x0000002500257308 */ /* 0x000ea20000001000 */
[----:B------:R-:W-:Y:S01]  /*0f50*/  FSEL R49, R49, 1, !P1 ;  /* 0x3f80000031317808 */ /* 0x000fe20004800000 */
[----:B------:R-:W-:Y:S01]  /*0f60*/  FFMA R18, R35, R34, -0.052303962409496307373 ;  /* 0xbd563cae23127423 */ /* 0x000fe20000000022 */
[----:B0-----:R-:W-:Y:S01]  /*0f70*/  FADD R39, R14, 1 ;  /* 0x3f8000000e277421 */ /* 0x001fe20000000000 */
[----:B------:R-:W-:Y:S01]  /*0f80*/  FSETP.GE.AND P4, PT, |R38|, 0.60000002384185791016, PT ;  /* 0x3f19999a2600780b */ /* 0x000fe20003f86200 */
[----:B------:R-:W-:Y:S01]  /*0f90*/  HADD2.F32 R61, -RZ, R17.H0_H0 ;  /* 0x20000011ff3d7230 */ /* 0x000fe20000004100 */
[--C-:B------:R-:W-:Y:S01]  /*0fa0*/  LOP3.LUT R49, R49, 0x80000000, R36.reuse, 0xb8, !PT ;  /* 0x8000000031317812 */ /* 0x100fe200078eb824 */
[----:B------:R-:W-:Y:S01]  /*0fb0*/  @!P2 FFMA R49, R36, R45, R36 ;  /* 0x0000002d2431a223 */ /* 0x000fe20000000024 */
[----:B------:R-:W-:Y:S01]  /*0fc0*/  FFMA R18, R35, R18, 0.1331529766321182251 ;  /* 0x3e08594123127423 */ /* 0x000fe20000000012 */
[----:B------:R-:W-:Y:S01]  /*0fd0*/  HADD2.F32 R36, -RZ, R43.H0_H0 ;  /* 0x2000002bff247230 */ /* 0x000fe20000004100 */
[----:B------:R-:W0:Y:S01]  /*0fe0*/  @P0 LDC.64 R56, c[0x0][0x230] ;  /* 0x00008c00ff380b82 */ /* 0x000e220000000a00 */
[----:B-1----:R-:W-:Y:S01]  /*0ff0*/  FFMA R42, R7, R34, -0.052303962409496307373 ;  /* 0xbd563cae072a7423 */ /* 0x002fe20000000022 */
[----:B------:R-:W1:Y:S01]  /*1000*/  MUFU.RCP R39, R39 ;  /* 0x0000002700277308 */ /* 0x000e620000001000 */
[----:B------:R-:W-:Y:S01]  /*1010*/  FFMA R18, R35, R18, -0.33332768082618713379 ;  /* 0xbeaaa9ed23127423 */ /* 0x000fe20000000012 */
[----:B------:R-:W-:Y:S01]  /*1020*/  FSETP.GE.AND P2, PT, |R4|, 0.60000002384185791016, PT ;  /* 0x3f19999a0400780b */ /* 0x000fe20003f46200 */
[----:B------:R-:W-:Y:S01]  /*1030*/  FMUL R45, R36, 0.044714998453855514526 ;  /* 0x3d372713242d7820 */ /* 0x000fe20000400000 */
[--C-:B----4-:R-:W-:Y:S01]  /*1040*/  FFMA R53, R53, -2, R26.reuse ;  /* 0xc000000035357823 */ /* 0x110fe2000000001a */
[----:B------:R-:W-:Y:S01]  /*1050*/  FFMA R42, R7, R42, 0.1331529766321182251 ;  /* 0x3e085941072a7423 */ /* 0x000fe2000000002a */
[----:B------:R-:W-:Y:S01]  /*1060*/  FSETP.GE.AND P3, PT, |R38|, 9.010913848876953125, PT ;  /* 0x41102cb42600780b */ /* 0x000fe20003f66200 */
[----:B--2---:R-:W-:Y:S01]  /*1070*/  FFMA R37, R37, -2, R26 ;  /* 0xc000000025257823 */ /* 0x004fe2000000001a */
[----:B------:R-:W-:Y:S01]  /*1080*/  FFMA R35, R35, R18, RZ ;  /* 0x0000001223237223 */ /* 0x000fe200000000ff */
[----:B------:R-:W-:Y:S01]  /*1090*/  FSETP.GE.AND P1, PT, |R4|, 9.010913848876953125, PT ;  /* 0x41102cb40400780b */ /* 0x000fe20003f26200 */
[C---:B------:R-:W-:Y:S01]  /*10a0*/  FMUL R18, R36.reuse, 0.79788458347320556641 ;  /* 0x3f4c422a24127820 */ /* 0x040fe20000400000 */
[----:B------:R-:W-:Y:S01]  /*10b0*/  FFMA R45, R36, R45, 1 ;  /* 0x3f800000242d7423 */ /* 0x000fe2000000002d */
[----:B------:R-:W-:Y:S01]  /*10c0*/  FFMA R42, R7, R42, -0.33332768082618713379 ;  /* 0xbeaaa9ed072a7423 */ /* 0x000fe2000000002a */
[----:B------:R-:W-:Y:S01]  /*10d0*/  FSEL R53, R53, 1, !P3 ;  /* 0x3f80000035357808 */ /* 0x000fe20005800000 */
[----:B------:R-:W-:Y:S01]  /*10e0*/  ULDC.64 UR10, c[0x0][0x220] ;  /* 0x00008800000a7ab9 */ /* 0x000fe20000000a00 */
[----:B------:R-:W-:Y:S01]  /*10f0*/  FSEL R37, R37, 1, !P1 ;  /* 0x3f80000025257808 */ /* 0x000fe20004800000 */
[----:B------:R-:W-:Y:S01]  /*1100*/  FMUL R18, R18, R45 ;  /* 0x0000002d12127220 */ /* 0x000fe20000400000 */
[----:B------:R-:W-:Y:S01]  /*1110*/  FFMA R7, R7, R42, RZ ;  /* 0x0000002a07077223 */ /* 0x000fe200000000ff */
[--C-:B------:R-:W-:Y:S01]  /*1120*/  LOP3.LUT R48, R53, 0x80000000, R38.reuse, 0xb8, !PT ;  /* 0x8000000035307812 */ /* 0x100fe200078eb826 */
[----:B------:R-:W-:Y:S01]  /*1130*/  @!P4 FFMA R48, R38, R51, R38 ;  /* 0x000000332630c223 */ /* 0x000fe20000000026 */
[----:B------:R-:W-:-:S02]  /*1140*/  IADD3 R14, R29, -0x1, RZ ;  /* 0xffffffff1d0e7810 */ /* 0x000fc40007ffe0ff */
[----:B------:R-:W-:Y:S01]  /*1150*/  IADD3 R42, R2, 0x1, RZ ;  /* 0x00000001022a7810 */ /* 0x000fe20007ffe0ff */
[----:B------:R-:W-:Y:S01]  /*1160*/  FMUL R51, R18, R18 ;  /* 0x0000001212337220 */ /* 0x000fe20000400000 */
[--C-:B------:R-:W-:Y:S01]  /*1170*/  LOP3.LUT R37, R37, 0x80000000, R4.reuse, 0xb8, !PT ;  /* 0x8000000025257812 */ /* 0x100fe200078eb804 */
[----:B------:R-:W-:Y:S01]  /*1180*/  @!P2 FFMA R37, R4, R35, R4 ;  /* 0x000000230425a223 */ /* 0x000fe20000000004 */
[----:B------:R-:W-:Y:S02]  /*1190*/  FSETP.GE.AND P4, PT, |R6|, 0.60000002384185791016, PT ;  /* 0x3f19999a0600780b */ /* 0x000fe40003f86200 */
[----:B------:R-:W-:Y:S02]  /*11a0*/  MOV R4, 0x3f800000 ;  /* 0x3f80000000047802 */ /* 0x000fe40000000f00 */
[----:B------:R-:W-:Y:S02]  /*11b0*/  LOP3.LUT R14, R14, 0x1f, RZ, 0xc0, !PT ;  /* 0x0000001f0e0e7812 */ /* 0x000fe400078ec0ff */
[----:B------:R-:W-:Y:S01]  /*11c0*/  ISETP.GE.U32.AND P1, PT, R42, R5, PT ;  /* 0x000000052a00720c */ /* 0x000fe20003f26070 */
[----:B-1----:R-:W-:Y:S01]  /*11d0*/  FFMA R39, R39, -2, R26 ;  /* 0xc000000027277823 */ /* 0x002fe2000000001a */
[C---:B------:R-:W-:Y:S01]  /*11e0*/  FFMA R46, R51.reuse, R34, -0.052303962409496307373 ;  /* 0xbd563cae332e7423 */ /* 0x040fe20000000022 */
[----:B------:R-:W-:Y:S01]  /*11f0*/  FSETP.GE.AND P3, PT, |R6|, 9.010913848876953125, PT ;  /* 0x41102cb40600780b */ /* 0x000fe20003f66200 */
[----:B0-----:R0:W2:Y:S01]  /*1200*/  @P0 LDG.E R4, desc[UR8][R56.64] ;  /* 0x0000000838040981 */ /* 0x0010a2000c1e1900 */
[----:B------:R-:W-:Y:S01]  /*1210*/  ISETP.LT.U32.AND P1, PT, R14, R58, !P1 ;  /* 0x0000003a0e00720c */ /* 0x000fe20004f21070 */
[----:B------:R-:W-:Y:S01]  /*1220*/  FFMA R46, R51, R46, 0.1331529766321182251 ;  /* 0x3e085941332e7423 */ /* 0x000fe2000000002e */
[----:B------:R-:W-:-:S03]  /*1230*/  FSEL R39, R39, 1, !P3 ;  /* 0x3f80000027277808 */ /* 0x000fc60005800000 */
[----:B------:R-:W-:Y:S01]  /*1240*/  FFMA R35, R51, R46, -0.33332768082618713379 ;  /* 0xbeaaa9ed33237423 */ /* 0x000fe2000000002e */
[--C-:B------:R-:W-:Y:S01]  /*1250*/  LOP3.LUT R38, R39, 0x80000000, R6.reuse, 0xb8, !PT ;  /* 0x8000000027267812 */ /* 0x100fe200078eb806 */
[----:B------:R-:W-:Y:S01]  /*1260*/  @!P4 FFMA R38, R6, R7, R6 ;  /* 0x000000070626c223 */ /* 0x000fe20000000006 */
[----:B------:R-:W-:Y:S01]  /*1270*/  FMUL R39, |R18|, 2.8853900432586669922 ;  /* 0x4038aa3b12277820 */ /* 0x000fe20000400200 */
[----:B------:R-:W-:Y:S01]  /*1280*/  IADD3 R6, P2, R14, R8, RZ ;  /* 0x000000080e067210 */ /* 0x000fe20007f5e0ff */
[----:B------:R-:W-:Y:S02]  /*1290*/  FFMA R51, R51, R35, RZ ;  /* 0x0000002333337223 */ /* 0x000fe400000000ff */
[----:B------:R-:W1:Y:S01]  /*12a0*/  MUFU.EX2 R35, R39 ;  /* 0x0000002700237308 */ /* 0x000e620000000800 */
[----:B------:R-:W-:Y:S02]  /*12b0*/  IADD3.X R7, RZ, R40, RZ, P2, !PT ;  /* 0x00000028ff077210 */ /* 0x000fe400017fe4ff */
[----:B------:R-:W-:-:S04]  /*12c0*/  @P1 LEA R46, P0, R0, R6, 0x2 ;  /* 0x00000006002e1211 */ /* 0x000fc800078010ff */
[----:B------:R-:W-:Y:S02]  /*12d0*/  @P1 LEA.HI.X R45, R0, R7, R3, 0x2, P0 ;  /* 0x00000007002d1211 */ /* 0x000fe400000f1403 */
[C---:B------:R-:W-:Y:S02]  /*12e0*/  @P1 SHF.L.U32 R55, R46.reuse, 0x2, RZ ;  /* 0x000000022e371819 */ /* 0x040fe400000006ff */
[----:B------:R-:W-:Y:S02]  /*12f0*/  @P1 SHF.L.U64.HI R46, R46, 0x2, R45 ;  /* 0x000000022e2e1819 */ /* 0x000fe4000001022d */
[----:B------:R-:W-:-:S04]  /*1300*/  @P1 IADD3 R52, P0, R55, R24, RZ ;  /* 0x0000001837341210 */ /* 0x000fc80007f1e0ff */
[----:B------:R-:W-:Y:S02]  /*1310*/  @P1 IADD3.X R53, R46, R25, RZ, P0, !PT ;  /* 0x000000192e351210 */ /* 0x000fe400007fe4ff */
[----:B0-----:R-:W-:Y:S01]  /*1320*/  @P1 IADD3 R56, P0, R55, R64, RZ ;  /* 0x0000004037381210 */ /* 0x001fe20007f1e0ff */
[----:B-1----:R-:W-:Y:S01]  /*1330*/  FADD R55, R35, 1 ;  /* 0x3f80000023377421 */ /* 0x002fe20000000000 */
[----:B------:R-:W-:-:S03]  /*1340*/  @!P1 MOV R35, RZ ;  /* 0x000000ff00239202 */ /* 0x000fc60000000f00 */
[----:B------:R-:W-:-:S05]  /*1350*/  @P1 IMAD.X R57, R46, 0x1, R47, P0 ;  /* 0x000000012e391824 */ /* 0x000fca00000e062f */
[----:B------:R-:W4:Y:S01]  /*1360*/  @P1 LDG.E R35, desc[UR8][R56.64] ;  /* 0x0000000838231981 */ /* 0x000f22000c1e1900 */
[----:B------:R-:W0:Y:S01]  /*1370*/  MUFU.RCP R55, R55 ;  /* 0x0000003700377308 */ /* 0x000e220000001000 */
[C---:B------:R-:W-:Y:S02]  /*1380*/  FSETP.GE.AND P0, PT, |R18|.reuse, 9.010913848876953125, PT ;  /* 0x41102cb41200780b */ /* 0x040fe40003f06200 */
[----:B------:R-:W-:Y:S02]  /*1390*/  FSETP.GE.AND P2, PT, |R18|, 0.60000002384185791016, PT ;  /* 0x3f19999a1200780b */ /* 0x000fe40003f46200 */
[----:B------:R-:W-:-:S06]  /*13a0*/  @!P1 MOV R45, RZ ;  /* 0x000000ff002d9202 */ /* 0x000fcc0000000f00 */
[----:B------:R1:W5:Y:S01]  /*13b0*/  @P1 LDG.E R45, desc[UR8][R52.64] ;  /* 0x00000008342d1981 */ /* 0x000362000c1e1900 */
[----:B0-----:R-:W-:-:S05]  /*13c0*/  FFMA R39, R55, -2, R26 ;  /* 0xc000000037277823 */ /* 0x001fca000000001a */
[----:B------:R-:W-:Y:S02]  /*13d0*/  FSEL R39, R39, 1, !P0 ;  /* 0x3f80000027277808 */ /* 0x000fe40004000000 */
[----:B------:R-:W-:Y:S01]  /*13e0*/  ISETP.GE.U32.AND P0, PT, R2, R5, PT ;  /* 0x000000050200720c */ /* 0x000fe20003f06070 */
[----:B-1----:R-:W-:-:S03]  /*13f0*/  @P1 IMAD.WIDE.U32 R52, R0, 0x5, R6 ;  /* 0x0000000500341825 */ /* 0x002fc600078e0006 */
[----:B------:R-:W-:Y:S01]  /*1400*/  ISETP.GE.U32.OR P0, PT, R41, R58, P0 ;  /* 0x0000003a2900720c */ /* 0x000fe20000706470 */
[----:B------:R-:W-:Y:S01]  /*1410*/  @P1 IMAD R41, R3, 0x5, RZ ;  /* 0x0000000503291824 */ /* 0x000fe200078e02ff */
[--C-:B------:R-:W-:Y:S01]  /*1420*/  LOP3.LUT R39, R39, 0x80000000, R18.reuse, 0xb8, !PT ;  /* 0x8000000027277812 */ /* 0x100fe200078eb812 */
[----:B------:R-:W-:Y:S01]  /*1430*/  @!P2 FFMA R39, R18, R51, R18 ;  /* 0x000000331227a223 */ /* 0x000fe20000000012 */
[----:B------:R-:W-:Y:S02]  /*1440*/  FMUL R51, R16, 0.10703222453594207764 ;  /* 0x3ddb33b610337820 */ /* 0x000fe40000400000 */
[----:B------:R-:W-:Y:S02]  /*1450*/  @P1 IADD3 R41, R53, R41, RZ ;  /* 0x0000002935291210 */ /* 0x000fe40007ffe0ff */
[----:B------:R-:W-:Y:S01]  /*1460*/  @P1 SHF.L.U32 R53, R52, 0x2, RZ ;  /* 0x0000000234351819 */ /* 0x000fe200000006ff */
[C---:B------:R-:W-:Y:S01]  /*1470*/  FFMA R51, R16.reuse, R51, 0.79788458347320556641 ;  /* 0x3f4c422a10337423 */ /* 0x040fe20000000033 */
[----:B------:R-:W-:Y:S01]  /*1480*/  FMUL R46, R16, 0.5 ;  /* 0x3f000000102e7820 */ /* 0x000fe20000400000 */
[----:B------:R-:W-:-:S02]  /*1490*/  @P1 SHF.L.U64.HI R16, R52, 0x2, R41 ;  /* 0x0000000234101819 */ /* 0x000fc40000010229 */
[C---:B------:R-:W-:Y:S02]  /*14a0*/  @P1 IADD3 R68, P2, R53.reuse, R24, RZ ;  /* 0x0000001835441210 */ /* 0x040fe40007f5e0ff */
[----:B------:R-:W-:Y:S02]  /*14b0*/  @P1 MOV R52, R6 ;  /* 0x0000000600341202 */ /* 0x000fe40000000f00 */
[----:B------:R-:W-:Y:S02]  /*14c0*/  @P1 IADD3.X R69, R16, R25, RZ, P2, !PT ;  /* 0x0000001910451210 */ /* 0x000fe400017fe4ff */
[----:B------:R-:W-:Y:S02]  /*14d0*/  @P1 IADD3 R56, P2, R53, R64, RZ ;  /* 0x0000004035381210 */ /* 0x000fe40007f5e0ff */
[----:B------:R-:W-:Y:S01]  /*14e0*/  @P1 MOV R53, R7 ;  /* 0x0000000700351202 */ /* 0x000fe20000000f00 */
[----:B------:R-:W-:Y:S02]  /*14f0*/  @P1 IMAD R55, R3, 0x6, RZ ;  /* 0x0000000603371824 */ /* 0x000fe400078e02ff */
[----:B------:R-:W-:Y:S01]  /*1500*/  FFMA R18, -R44, R44, 1 ;  /* 0x3f8000002c127423 */ /* 0x000fe2000000012c */
[----:B------:R-:W-:-:S04]  /*1510*/  @P1 IMAD.WIDE.U32 R52, R0, 0x6, R52 ;  /* 0x0000000600341825 */ /* 0x000fc800078e0034 */
[----:B------:R-:W-:Y:S01]  /*1520*/  FMUL R51, R18, R51 ;  /* 0x0000003312337220 */ /* 0x000fe20000400000 */
[----:B------:R-:W-:Y:S01]  /*1530*/  FMUL R18, R27, 0.10703222453594207764 ;  /* 0x3ddb33b61b127820 */ /* 0x000fe20000400000 */
[----:B------:R-:W-:Y:S02]  /*1540*/  @P1 IADD3 R53, R53, R55, RZ ;  /* 0x0000003735351210 */ /* 0x000fe40007ffe0ff */
[----:B------:R-:W-:Y:S01]  /*1550*/  FMUL R46, R46, R51 ;  /* 0x000000332e2e7220 */ /* 0x000fe20000400000 */
[----:B------:R-:W-:Y:S01]  /*1560*/  @P1 IADD3.X R57, R16, R47, RZ, P2, !PT ;  /* 0x0000002f10391210 */ /* 0x000fe200017fe4ff */
[C---:B------:R-:W-:Y:S01]  /*1570*/  @P1 IMAD.SHL.U32 R67, R52.reuse, 0x4, RZ ;  /* 0x0000000434431824 */ /* 0x040fe200078e00ff */
[----:B------:R-:W-:Y:S01]  /*1580*/  @P1 SHF.L.U64.HI R16, R52, 0x2, R53 ;  /* 0x0000000234101819 */ /* 0x000fe20000010235 */
[----:B------:R-:W-:Y:S01]  /*1590*/  FFMA R18, R27, R18, 0.79788458347320556641 ;  /* 0x3f4c422a1b127423 */ /* 0x000fe20000000012 */
[----:B------:R-:W-:Y:S01]  /*15a0*/  FFMA R51, -R21, R21, 1 ;  /* 0x3f80000015337423 */ /* 0x000fe20000000115 */
[----:B------:R-:W-:Y:S01]  /*15b0*/  FMUL R52, R27, 0.5 ;  /* 0x3f0000001b347820 */ /* 0x000fe20000400000 */
[----:B------:R-:W-:-:S02]  /*15c0*/  FADD R27, R44, 1 ;  /* 0x3f8000002c1b7421 */ /* 0x000fc40000000000 */
[----:B------:R-:W-:Y:S02]  /*15d0*/  FMUL R51, R51, R18 ;  /* 0x0000001233337220 */ /* 0x000fe40000400000 */
[----:B------:R-:W-:Y:S01]  /*15e0*/  FFMA R46, R27, 0.5, R46 ;  /* 0x3f0000001b2e7823 */ /* 0x000fe2000000002e */
[----:B------:R-:W-:Y:S01]  /*15f0*/  FADD R44, R21, 1 ;  /* 0x3f800000152c7421 */ /* 0x000fe20000000000 */
[----:B------:R-:W-:Y:S02]  /*1600*/  FMUL R51, R52, R51 ;  /* 0x0000003334337220 */ /* 0x000fe40000400000 */
[----:B------:R-:W-:Y:S01]  /*1610*/  FMUL R61, R61, R46 ;  /* 0x0000002e3d3d7220 */ /* 0x000fe20000400000 */
[C---:B------:R-:W-:Y:S01]  /*1620*/  FMUL R46, R11.reuse, 0.10703222453594207764 ;  /* 0x3ddb33b60b2e7820 */ /* 0x040fe20000400000 */
[----:B------:R-:W-:Y:S01]  /*1630*/  FFMA R44, R44, 0.5, R51 ;  /* 0x3f0000002c2c7823 */ /* 0x000fe20000000033 */
[----:B------:R-:W-:Y:S02]  /*1640*/  HADD2.F32 R51, -RZ, R17.H1_H1 ;  /* 0x30000011ff337230 */ /* 0x000fe40000004100 */
[C---:B------:R-:W-:Y:S01]  /*1650*/  FMUL R52, R11.reuse, 0.5 ;  /* 0x3f0000000b347820 */ /* 0x040fe20000400000 */
[----:B------:R-:W-:Y:S01]  /*1660*/  FFMA R46, R11, R46, 0.79788458347320556641 ;  /* 0x3f4c422a0b2e7423 */ /* 0x000fe2000000002e */
[----:B------:R-:W-:Y:S01]  /*1670*/  FFMA R17, -R49, R49, 1 ;  /* 0x3f80000031117423 */ /* 0x000fe20000000131 */
[----:B------:R-:W-:Y:S01]  /*1680*/  FMUL R11, R54, 0.10703222453594207764 ;  /* 0x3ddb33b6360b7820 */ /* 0x000fe20000400000 */
[----:B------:R-:W-:-:S02]  /*1690*/  HADD2.F32 R43, -RZ, R43.H1_H1 ;  /* 0x3000002bff2b7230 */ /* 0x000fc40000004100 */
[----:B------:R-:W-:Y:S01]  /*16a0*/  FMUL R51, R51, R44 ;  /* 0x0000002c33337220 */ /* 0x000fe20000400000 */
[----:B------:R-:W-:Y:S01]  /*16b0*/  FMUL R17, R17, R46 ;  /* 0x0000002e11117220 */ /* 0x000fe20000400000 */
[----:B------:R-:W-:Y:S01]  /*16c0*/  FFMA R44, R54, R11, 0.79788458347320556641 ;  /* 0x3f4c422a362c7423 */ /* 0x000fe2000000000b */
[----:B------:R-:W-:Y:S01]  /*16d0*/  FFMA R53, -R48, R48, 1 ;  /* 0x3f80000030357423 */ /* 0x000fe20000000130 */
[----:B------:R-:W-:-:S03]  /*16e0*/  FMUL R46, R43, 0.044714998453855514526 ;  /* 0x3d3727132b2e7820 */ /* 0x000fc60000400000 */
[----:B------:R-:W-:Y:S01]  /*16f0*/  FMUL R53, R53, R44 ;  /* 0x0000002c35357220 */ /* 0x000fe20000400000 */
[C---:B------:R-:W-:Y:S01]  /*1700*/  FFMA R11, R43.reuse, R46, 1 ;  /* 0x3f8000002b0b7423 */ /* 0x040fe2000000002e */
[----:B------:R-:W-:Y:S01]  /*1710*/  FMUL R44, R43, 0.79788458347320556641 ;  /* 0x3f4c422a2b2c7820 */ /* 0x000fe20000400000 */
[----:B------:R-:W-:Y:S01]  /*1720*/  @!P1 MOV R18, RZ ;  /* 0x000000ff00129202 */ /* 0x000fe20000000f00 */
[----:B------:R-:W-:-:S04]  /*1730*/  @P1 IMAD.WIDE.U32 R6, R0, 0x7, R6 ;  /* 0x0000000700061825 */ /* 0x000fc800078e0006 */
[----:B------:R-:W-:Y:S01]  /*1740*/  FMUL R44, R44, R11 ;  /* 0x0000000b2c2c7220 */ /* 0x000fe20000400000 */
[----:B------:R-:W-:Y:S01]  /*1750*/  FMUL R54, R54, 0.5 ;  /* 0x3f00000036367820 */ /* 0x000fe20000400000 */
[----:B------:R-:W-:Y:S01]  /*1760*/  @P1 IMAD R11, R3, 0x7, RZ ;  /* 0x00000007030b1824 */ /* 0x000fe200078e02ff */
[----:B------:R-:W-:Y:S01]  /*1770*/  @!P1 MOV R41, RZ ;  /* 0x000000ff00299202 */ /* 0x000fe20000000f00 */
[----:B------:R0:W5:Y:S01]  /*1780*/  @P1 LDG.E R18, desc[UR8][R68.64] ;  /* 0x0000000844121981 */ /* 0x000162000c1e1900 */
[----:B------:R-:W-:Y:S01]  /*1790*/  FMUL R54, R54, R53 ;  /* 0x0000003536367220 */ /* 0x000fe20000400000 */
[----:B------:R-:W-:Y:S01]  /*17a0*/  FMUL R53, |R44|, 2.8853900432586669922 ;  /* 0x4038aa3b2c357820 */ /* 0x000fe20000400200 */
[----:B------:R-:W-:Y:S02]  /*17b0*/  @P1 IADD3 R7, R7, R11, RZ ;  /* 0x0000000b07071210 */ /* 0x000fe40007ffe0ff */
[----:B------:R1:W5:Y:S01]  /*17c0*/  @P1 LDG.E R41, desc[UR8][R56.64] ;  /* 0x0000000838291981 */ /* 0x000362000c1e1900 */
[----:B0-----:R-:W-:-:S04]  /*17d0*/  @P1 IADD3 R68, P2, R67, R24, RZ ;  /* 0x0000001843441210 */ /* 0x001fc80007f5e0ff */
[----:B------:R-:W-:Y:S02]  /*17e0*/  @P1 IADD3.X R69, R16, R25, RZ, P2, !PT ;  /* 0x0000001910451210 */ /* 0x000fe400017fe4ff */
[----:B------:R-:W-:Y:S02]  /*17f0*/  @P1 IADD3 R66, P2, R67, R64, RZ ;  /* 0x0000004043421210 */ /* 0x000fe40007f5e0ff */
[C---:B-1----:R-:W-:Y:S02]  /*1800*/  @P1 SHF.L.U64.HI R56, R6.reuse, 0x2, R7 ;  /* 0x0000000206381819 */ /* 0x042fe40000010207 */
[----:B------:R-:W-:Y:S01]  /*1810*/  @P1 SHF.L.U32 R7, R6, 0x2, RZ ;  /* 0x0000000206071819 */ /* 0x000fe200000006ff */
[----:B------:R-:W0:Y:S01]  /*1820*/  MUFU.EX2 R53, R53 ;  /* 0x0000003500357308 */ /* 0x000e220000000800 */
[----:B------:R-:W-:Y:S02]  /*1830*/  @P1 IADD3.X R67, R16, R47, RZ, P2, !PT ;  /* 0x0000002f10431210 */ /* 0x000fe400017fe4ff */
[----:B------:R-:W-:Y:S01]  /*1840*/  @P1 IADD3 R16, P2, R7, R24, RZ ;  /* 0x0000001807101210 */ /* 0x000fe20007f5e0ff */
[----:B------:R-:W-:Y:S01]  /*1850*/  FMUL R52, R52, R17 ;  /* 0x0000001134347220 */ /* 0x000fe20000400000 */
[----:B------:R-:W-:-:S02]  /*1860*/  @!P1 MOV R11, RZ ;  /* 0x000000ff000b9202 */ /* 0x000fc40000000f00 */
[----:B------:R-:W-:Y:S02]  /*1870*/  @P1 IADD3.X R17, R56, R25, RZ, P2, !PT ;  /* 0x0000001938111210 */ /* 0x000fe400017fe4ff */
[----:B------:R-:W-:-:S03]  /*1880*/  @P1 IADD3 R6, P2, R7, R64, RZ ;  /* 0x0000004007061210 */ /* 0x000fc60007f5e0ff */
[----:B------:R1:W5:Y:S01]  /*1890*/  @P1 LDG.E R11, desc[UR8][R16.64] ;  /* 0x00000008100b1981 */ /* 0x000362000c1e1900 */
[----:B------:R-:W-:Y:S02]  /*18a0*/  @!P1 MOV R21, RZ ;  /* 0x000000ff00159202 */ /* 0x000fe40000000f00 */
[----:B------:R-:W-:-:S05]  /*18b0*/  @P1 IADD3.X R7, R56, R47, RZ, P2, !PT ;  /* 0x0000002f38071210 */ /* 0x000fca00017fe4ff */
[----:B------:R0:W5:Y:S01]  /*18c0*/  @P1 LDG.E R21, desc[UR8][R6.64] ;  /* 0x0000000806151981 */ /* 0x000162000c1e1900 */
[----:B-1----:R-:W-:-:S04]  /*18d0*/  FADD R17, R48, 1 ;  /* 0x3f80000030117421 */ /* 0x002fc80000000000 */
[----:B------:R-:W-:Y:S01]  /*18e0*/  FFMA R54, R17, 0.5, R54 ;  /* 0x3f00000011367823 */ /* 0x000fe20000000036 */
[----:B0-----:R-:W-:Y:S01]  /*18f0*/  FADD R17, R53, 1 ;  /* 0x3f80000035117421 */ /* 0x001fe20000000000 */
[----:B------:R-:W-:-:S05]  /*1900*/  FMUL R6, R23, 0.10703222453594207764 ;  /* 0x3ddb33b617067820 */ /* 0x000fca0000400000 */
[----:B------:R-:W0:Y:S01]  /*1910*/  MUFU.RCP R17, R17 ;  /* 0x0000001100117308 */ /* 0x000e220000001000 */
[----:B------:R-:W-:Y:S01]  /*1920*/  FMUL R53, R44, R44 ;  /* 0x0000002c2c357220 */ /* 0x000fe20000400000 */
[----:B------:R-:W-:Y:S01]  /*1930*/  FFMA R7, R23, R6, 0.79788458347320556641 ;  /* 0x3f4c422a17077423 */ /* 0x000fe20000000006 */
[----:B------:R-:W-:Y:S02]  /*1940*/  FFMA R6, -R37, R37, 1 ;  /* 0x3f80000025067423 */ /* 0x000fe40000000125 */
[----:B------:R-:W-:Y:S01]  /*1950*/  FFMA R16, R53, R34, -0.052303962409496307373 ;  /* 0xbd563cae35107423 */ /* 0x000fe20000000022 */
[----:B------:R-:W-:Y:S01]  /*1960*/  @!P1 MOV R46, RZ ;  /* 0x000000ff002e9202 */ /* 0x000fe20000000f00 */
[----:B------:R-:W-:Y:S01]  /*1970*/  FMUL R6, R6, R7 ;  /* 0x0000000706067220 */ /* 0x000fe20000400000 */
[----:B------:R-:W-:Y:S01]  /*1980*/  @!P1 MOV R27, RZ ;  /* 0x000000ff001b9202 */ /* 0x000fe20000000f00 */
[----:B------:R-:W-:Y:S01]  /*1990*/  FMUL R7, R23, 0.5 ;  /* 0x3f00000017077820 */ /* 0x000fe20000400000 */
[----:B------:R-:W-:Y:S01]  /*19a0*/  FFMA R16, R53, R16, 0.1331529766321182251 ;  /* 0x3e08594135107423 */ /* 0x000fe20000000010 */
[----:B------:R-:W-:Y:S01]  /*19b0*/  FSETP.GE.AND P2, PT, |R44|, 0.60000002384185791016, PT ;  /* 0x3f19999a2c00780b */ /* 0x000fe20003f46200 */
[----:B------:R-:W5:Y:S01]  /*19c0*/  @P1 LDG.E R46, desc[UR8][R68.64] ;  /* 0x00000008442e1981 */ /* 0x000f62000c1e1900 */
[----:B------:R-:W-:Y:S01]  /*19d0*/  FMUL R7, R7, R6 ;  /* 0x0000000607077220 */ /* 0x000fe20000400000 */
[----:B------:R-:W-:Y:S01]  /*19e0*/  FFMA R6, R53, R16, -0.33332768082618713379 ;  /* 0xbeaaa9ed35067423 */ /* 0x000fe20000000010 */
[----:B------:R-:W-:Y:S01]  /*19f0*/  FMUL R55, R28, 0.10703222453594207764 ;  /* 0x3ddb33b61c377820 */ /* 0x000fe20000400000 */
[----:B------:R1:W5:Y:S01]  /*1a00*/  @P1 LDG.E R27, desc[UR8][R66.64] ;  /* 0x00000008421b1981 */ /* 0x000362000c1e1900 */
[----:B0-----:R-:W-:Y:S01]  /*1a10*/  FFMA R16, R17, -2, R26 ;  /* 0xc000000011107823 */ /* 0x001fe2000000001a */
[----:B------:R-:W-:Y:S01]  /*1a20*/  FSETP.GE.AND P1, PT, |R44|, 9.010913848876953125, PT ;  /* 0x41102cb42c00780b */ /* 0x000fe20003f26200 */
[----:B------:R-:W-:Y:S01]  /*1a30*/  FFMA R23, R53, R6, RZ ;  /* 0x0000000635177223 */ /* 0x000fe200000000ff */
[----:B------:R-:W-:Y:S01]  /*1a40*/  FFMA R55, R28, R55, 0.79788458347320556641 ;  /* 0x3f4c422a1c377423 */ /* 0x000fe20000000037 */
[----:B------:R-:W-:Y:S01]  /*1a50*/  FFMA R6, -R38, R38, 1 ;  /* 0x3f80000026067423 */ /* 0x000fe20000000126 */
[----:B------:R-:W-:Y:S01]  /*1a60*/  FSEL R17, R16, 1, !P1 ;  /* 0x3f80000010117808 */ /* 0x000fe20004800000 */
[----:B------:R-:W-:-:S02]  /*1a70*/  FMUL R16, R28, 0.5 ;  /* 0x3f0000001c107820 */ /* 0x000fc40000400000 */
[----:B------:R-:W-:Y:S01]  /*1a80*/  FMUL R55, R6, R55 ;  /* 0x0000003706377220 */ /* 0x000fe20000400000 */
[--C-:B------:R-:W-:Y:S01]  /*1a90*/  LOP3.LUT R6, R17, 0x80000000, R44.reuse, 0xb8, !PT ;  /* 0x8000000011067812 */ /* 0x100fe200078eb82c */
[----:B------:R-:W-:Y:S01]  /*1aa0*/  FADD R28, R37, 1 ;  /* 0x3f800000251c7421 */ /* 0x000fe20000000000 */
[----:B------:R-:W-:Y:S01]  /*1ab0*/  @!P2 FFMA R6, R44, R23, R44 ;  /* 0x000000172c06a223 */ /* 0x000fe2000000002c */
[----:B------:R-:W-:Y:S01]  /*1ac0*/  FMUL R17, R36, 0.10703222453594207764 ;  /* 0x3ddb33b624117820 */ /* 0x000fe20000400000 */
[----:B------:R-:W-:Y:S01]  /*1ad0*/  FMUL R44, R43, 0.10703222453594207764 ;  /* 0x3ddb33b62b2c7820 */ /* 0x000fe20000400000 */
[----:B------:R-:W-:Y:S01]  /*1ae0*/  FFMA R7, R28, 0.5, R7 ;  /* 0x3f0000001c077823 */ /* 0x000fe20000000007 */
[----:B------:R-:W-:Y:S01]  /*1af0*/  FFMA R23, -R39, R39, 1 ;  /* 0x3f80000027177423 */ /* 0x000fe20000000127 */
[----:B------:R-:W-:Y:S01]  /*1b00*/  FFMA R28, R36, R17, 0.79788458347320556641 ;  /* 0x3f4c422a241c7423 */ /* 0x000fe20000000011 */
[----:B------:R-:W-:Y:S01]  /*1b10*/  FFMA R44, R43, R44, 0.79788458347320556641 ;  /* 0x3f4c422a2b2c7423 */ /* 0x000fe2000000002c */
[----:B------:R-:W-:Y:S01]  /*1b20*/  FFMA R37, -R6, R6, 1 ;  /* 0x3f80000006257423 */ /* 0x000fe20000000106 */
[----:B------:R-:W-:Y:S01]  /*1b30*/  FMUL R36, R36, 0.5 ;  /* 0x3f00000024247820 */ /* 0x000fe20000400000 */
[----:B------:R-:W-:Y:S01]  /*1b40*/  FMUL R23, R23, R28 ;  /* 0x0000001c17177220 */ /* 0x000fe20000400000 */
[----:B------:R-:W-:Y:S01]  /*1b50*/  FMUL R43, R43, 0.5 ;  /* 0x3f0000002b2b7820 */ /* 0x000fe20000400000 */
[----:B------:R-:W-:Y:S01]  /*1b60*/  FMUL R44, R37, R44 ;  /* 0x0000002c252c7220 */ /* 0x000fe20000400000 */
[----:B------:R-:W-:-:S02]  /*1b70*/  HADD2.F32 R28, -RZ, R22.H0_H0 ;  /* 0x20000016ff1c7230 */ /* 0x000fc40000004100 */
[----:B------:R-:W-:Y:S01]  /*1b80*/  FMUL R16, R16, R55 ;  /* 0x0000003710107220 */ /* 0x000fe20000400000 */
[----:B------:R-:W-:Y:S01]  /*1b90*/  FADD R17, R38, 1 ;  /* 0x3f80000026117421 */ /* 0x000fe20000000000 */
[----:B------:R-:W-:Y:S02]  /*1ba0*/  HADD2.F32 R65, -RZ, R22.H1_H1 ;  /* 0x30000016ff417230 */ /* 0x000fe40000004100 */
[----:B------:R-:W-:Y:S01]  /*1bb0*/  FMUL R23, R36, R23 ;  /* 0x0000001724177220 */ /* 0x000fe20000400000 */
[----:B------:R-:W-:Y:S01]  /*1bc0*/  FADD R22, R39, 1 ;  /* 0x3f80000027167421 */ /* 0x000fe20000000000 */
[----:B------:R-:W-:Y:S01]  /*1bd0*/  FMUL R43, R43, R44 ;  /* 0x0000002c2b2b7220 */ /* 0x000fe20000400000 */
[----:B------:R-:W-:Y:S01]  /*1be0*/  FADD R6, R6, 1 ;  /* 0x3f80000006067421 */ /* 0x000fe20000000000 */
[----:B------:R-:W-:Y:S01]  /*1bf0*/  FFMA R16, R17, 0.5, R16 ;  /* 0x3f00000011107823 */ /* 0x000fe20000000010 */
[----:B-1----:R-:W-:Y:S01]  /*1c00*/  FMUL R67, R28, R7 ;  /* 0x000000071c437220 */ /* 0x002fe20000400000 */
[----:B---3--:R-:W-:-:S02]  /*1c10*/  HADD2.F32 R7, -RZ, R20.H0_H0 ;  /* 0x20000014ff077230 */ /* 0x008fc40000004100 */
[----:B------:R-:W-:Y:S01]  /*1c20*/  FFMA R22, R22, 0.5, R23 ;  /* 0x3f00000016167823 */ /* 0x000fe20000000017 */
[----:B------:R-:W-:Y:S02]  /*1c30*/  HADD2.F32 R57, -RZ, R20.H1_H1 ;  /* 0x30000014ff397230 */ /* 0x000fe40000004100 */
[----:B------:R-:W-:Y:S01]  /*1c40*/  FFMA R20, R6, 0.5, R43 ;  /* 0x3f00000006147823 */ /* 0x000fe2000000002b */
[----:B------:R-:W-:Y:S01]  /*1c50*/  IADD3 R6, P1, R15, UR10, RZ ;  /* 0x0000000a0f067c10 */ /* 0x000fe2000ff3e0ff */
[----:B------:R-:W-:Y:S01]  /*1c60*/  FMUL R65, R65, R16 ;  /* 0x0000001041417220 */ /* 0x000fe20000400000 */
[----:B------:R-:W-:Y:S01]  /*1c70*/  FMUL R15, R7, R22 ;  /* 0x00000016070f7220 */ /* 0x000fe20000400000 */
[----:B------:R-:W-:Y:S02]  /*1c80*/  @!P0 IADD3 R16, P2, R12, R0, RZ ;  /* 0x000000000c108210 */ /* 0x000fe40007f5e0ff */
[----:B------:R-:W-:Y:S02]  /*1c90*/  IADD3.X R7, R10, UR11, RZ, P1, !PT ;  /* 0x0000000b0a077c10 */ /* 0x000fe40008ffe4ff */
[-C--:B------:R-:W-:Y:S01]  /*1ca0*/  @!P0 LEA R36, P1, R12, R6.reuse, 0x1 ;  /* 0x000000060c248211 */ /* 0x080fe200078208ff */
[----:B------:R-:W-:Y:S01]  /*1cb0*/  @!P0 IMAD.X R17, R13, 0x1, R3, P2 ;  /* 0x000000010d118824 */ /* 0x000fe200010e0603 */
[----:B------:R-:W-:-:S02]  /*1cc0*/  @!P0 LEA R22, P2, R16, R6, 0x1 ;  /* 0x0000000610168211 */ /* 0x000fc400078408ff */
[-C--:B------:R-:W-:Y:S02]  /*1cd0*/  @!P0 LEA.HI.X R37, R12, R7.reuse, R13, 0x1, P1 ;  /* 0x000000070c258211 */ /* 0x080fe400008f0c0d */
[----:B------:R-:W-:Y:S01]  /*1ce0*/  @!P0 LEA.HI.X R23, R16, R7, R17, 0x1, P2 ;  /* 0x0000000710178211 */ /* 0x000fe200010f0c11 */
[----:B------:R-:W-:Y:S01]  /*1cf0*/  FADD R49, R49, 1 ;  /* 0x3f80000031317421 */ /* 0x000fe20000000000 */
[----:B------:R-:W-:-:S03]  /*1d00*/  HADD2.F32 R59, -RZ, R50.H1_H1 ;  /* 0x30000032ff3b7230 */ /* 0x000fc60000004100 */
[----:B------:R-:W-:Y:S01]  /*1d10*/  FFMA R52, R49, 0.5, R52 ;  /* 0x3f00000031347823 */ /* 0x000fe20000000034 */
[----:B------:R-:W-:Y:S02]  /*1d20*/  HADD2.F32 R49, -RZ, R50.H0_H0 ;  /* 0x20000032ff317230 */ /* 0x000fe40000004100 */
[----:B------:R-:W-:Y:S01]  /*1d30*/  FMUL R59, R59, R54 ;  /* 0x000000363b3b7220 */ /* 0x000fe20000400000 */
[----:B------:R-:W-:Y:S01]  /*1d40*/  FMUL R57, R57, R20 ;  /* 0x0000001439397220 */ /* 0x000fe20000400000 */
[-C--:B--2---:R-:W-:Y:S01]  /*1d50*/  FMUL R53, R61, R4.reuse ;  /* 0x000000043d357220 */ /* 0x084fe20000400000 */
[-C--:B------:R-:W-:Y:S01]  /*1d60*/  FMUL R38, R51, R4.reuse ;  /* 0x0000000433267220 */ /* 0x080fe20000400000 */
[-C--:B------:R-:W-:Y:S01]  /*1d70*/  FMUL R10, R67, R4.reuse ;  /* 0x00000004430a7220 */ /* 0x080fe20000400000 */
[----:B------:R-:W-:Y:S02]  /*1d80*/  FMUL R39, R65, R4 ;  /* 0x0000000441277220 */ /* 0x000fe40000400000 */
[----:B------:R-:W-:-:S02]  /*1d90*/  F2FP.SATFINITE.E4M3.F32.PACK_AB_MERGE_C R53, RZ, R53, RZ ;  /* 0x00000035ff35723e */ /* 0x000fc400048070ff */
[----:B------:R-:W-:Y:S02]  /*1da0*/  F2FP.SATFINITE.E4M3.F32.PACK_AB_MERGE_C R38, RZ, R38, RZ ;  /* 0x00000026ff26723e */ /* 0x000fe400048070ff */
[----:B------:R-:W-:Y:S02]  /*1db0*/  F2FP.SATFINITE.E4M3.F32.PACK_AB_MERGE_C R10, RZ, R10, RZ ;  /* 0x0000000aff0a723e */ /* 0x000fe400048070ff */
[----:B------:R-:W-:Y:S02]  /*1dc0*/  F2FP.SATFINITE.E4M3.F32.PACK_AB_MERGE_C R39, RZ, R39, RZ ;  /* 0x00000027ff27723e */ /* 0x000fe400048070ff */
[----:B------:R-:W-:Y:S02]  /*1dd0*/  @!P0 PRMT R69, R38, 0x7604, R53 ;  /* 0x0000760426458816 */ /* 0x000fe40000000035 */
[----:B------:R-:W-:-:S03]  /*1de0*/  @!P0 PRMT R71, R39, 0x7604, R10 ;  /* 0x0000760427478816 */ /* 0x000fc6000000000a */
[----:B------:R0:W-:Y:S04]  /*1df0*/  @!P0 STG.E.U16 desc[UR8][R36.64], R69 ;  /* 0x0000004524008986 */ /* 0x0001e8000c101508 */
[----:B------:R0:W-:Y:S01]  /*1e00*/  @!P0 STG.E.U16 desc[UR8][R22.64], R71 ;  /* 0x0000004716008986 */ /* 0x0001e2000c101508 */
[----:B------:R-:W-:Y:S01]  /*1e10*/  FMUL R49, R49, R52 ;  /* 0x0000003431317220 */ /* 0x000fe20000400000 */
        /* <DEDUP_REMOVED lines=8> */
[----:B------:R-:W-:Y:S01]  /*1ea0*/  F2FP.SATFINITE.E4M3.F32.PACK_AB_MERGE_C R52, RZ, R52, RZ ;  /* 0x00000034ff34723e */ /* 0x000fe200048070ff */
[----:B----4-:R-:W-:Y:S01]  /*1eb0*/  HADD2.F32 R43, -RZ, R35.H0_H0 ;  /* 0x20000023ff2b7230 */ /* 0x010fe20000004100 */
[----:B0-----:R-:W-:Y:S06]  /*1ec0*/  @P0 BRA `(.L_x_28434) ;  /* 0x0000000000200947 */ /* 0x001fec0003800000 */
        /* <DEDUP_REMOVED lines=8> */
.L_x_28434:
[----:B------:R-:W-:Y:S05]  /*1f50*/  BSYNC B0 ;  /* 0x0000000000007941 */ /* 0x000fea0003800000 */
.L_x_28433:
        /* <DEDUP_REMOVED lines=9> */
.L_x_28436:
[----:B------:R-:W-:Y:S05]  /*1ff0*/  BSYNC B0 ;  /* 0x0000000000007941 */ /* 0x000fea0003800000 */
.L_x_28435:
[C---:B------:R-:W-:Y:S01]  /*2000*/  FMUL R12, R43.reuse, 0.044714998453855514526 ;  /* 0x3d3727132b0c7820 */ /* 0x040fe20000400000 */
[----:B-1----:R-:W-:Y:S01]  /*2010*/  FMUL R13, R43, 0.79788458347320556641 ;  /* 0x3f4c422a2b0d7820 */ /* 0x002fe20000400000 */
[----:B------:R-:W-:Y:S01]  /*2020*/  HADD2.F32 R35, -RZ, R35.H1_H1 ;  /* 0x30000023ff237230 */ /* 0x000fe20000004100 */
[----:B------:R-:W-:Y:S01]  /*2030*/  IADD3 R29, R29, 0x1e, RZ ;  /* 0x0000001e1d1d7810 */ /* 0x000fe20007ffe0ff */
[----:B------:R-:W-:-:S04]  /*2040*/  FFMA R12, R43, R12, 1 ;  /* 0x3f8000002b0c7423 */ /* 0x000fc8000000000c */
[----:B------:R-:W-:Y:S01]  /*2050*/  FMUL R13, R13, R12 ;  /* 0x0000000c0d0d7220 */ /* 0x000fe20000400000 */
[----:B------:R-:W-:-:S03]  /*2060*/  FMUL R12, R35, 0.044714998453855514526 ;  /* 0x3d372713230c7820 */ /* 0x000fc60000400000 */
[----:B------:R-:W-:Y:S01]  /*2070*/  FMUL R9, |R13|, 2.8853900432586669922 ;  /* 0x4038aa3b0d097820 */ /* 0x000fe20000400200 */
[C---:B0-----:R-:W-:Y:S01]  /*2080*/  FFMA R23, R35.reuse, R12, 1 ;  /* 0x3f80000023177423 */ /* 0x041fe2000000000c */
        /* <DEDUP_REMOVED lines=9> */
[----:B------:R-:W-:-:S04]  /*2120*/  FFMA R9, R16, R34, -0.052303962409496307373 ;  /* 0xbd563cae10097423 */ /* 0x000fc80000000022 */
[C---:B------:R-:W-:Y:S02]  /*2130*/  FFMA R9, R16.reuse, R9, 0.1331529766321182251 ;  /* 0x3e08594110097423 */ /* 0x040fe40000000009 */
[----:B------:R-:W0:Y:S02]  /*2140*/  MUFU.RCP R23, R23 ;  /* 0x0000001700177308 */ /* 0x000e240000001000 */
[----:B------:R-:W-:Y:S01]  /*2150*/  FFMA R9, R16, R9, -0.33332768082618713379 ;  /* 0xbeaaa9ed10097423 */ /* 0x000fe20000000009 */
[----:B-1----:R-:W-:-:S03]  /*2160*/  FADD R22, R20, 1 ;  /* 0x3f80000014167421 */ /* 0x002fc60000000000 */
[----:B------:R-:W-:Y:S01]  /*2170*/  FFMA R16, R16, R9, RZ ;  /* 0x0000000910107223 */ /* 0x000fe200000000ff */
[----:B0-----:R-:W-:Y:S01]  /*2180*/  FFMA R9, R23, -2, R26 ;  /* 0xc000000017097823 */ /* 0x001fe2000000001a */
[--C-:B-----5:R-:W-:Y:S02]  /*2190*/  HADD2.F32 R23, -RZ, R41.reuse.H0_H0 ;  /* 0x20000029ff177230 */ /* 0x120fe40000004100 */
[----:B------:R-:W-:Y:S02]  /*21a0*/  HADD2.F32 R41, -RZ, R41.H1_H1 ;  /* 0x30000029ff297230 */ /* 0x000fe40000004100 */
        /* <DEDUP_REMOVED lines=12> */
[----:B------:R-:W-:Y:S01]  /*2270*/  FFMA R9, R13, R9, RZ ;  /* 0x000000090d097223 */ /* 0x000fe200000000ff */
[----:B------:R-:W-:Y:S01]  /*2280*/  FMUL R13, R23, 0.79788458347320556641 ;  /* 0x3f4c422a170d7820 */ /* 0x000fe20000400000 */
[--C-:B------:R-:W-:Y:S02]  /*2290*/  LOP3.LUT R37, R37, 0x80000000, R12.reuse, 0xb8, !PT ;  /* 0x8000000025257812 */ /* 0x100fe400078eb80c */
[----:B------:R-:W-:Y:S01]  /*22a0*/  @!P1 FFMA R37, R12, R9, R12 ;  /* 0x000000090c259223 */ /* 0x000fe2000000000c */
[----:B------:R-:W-:-:S04]  /*22b0*/  FMUL R12, R23, 0.044714998453855514526 ;  /* 0x3d372713170c7820 */ /* 0x000fc80000400000 */
[----:B------:R-:W-:-:S04]  /*22c0*/  FFMA R12, R23, R12, 1 ;  /* 0x3f800000170c7423 */ /* 0x000fc8000000000c */
[----:B------:R-:W-:Y:S01]  /*22d0*/  FMUL R13, R13, R12 ;  /* 0x0000000c0d0d7220 */ /* 0x000fe20000400000 */
[----:B------:R-:W-:-:S03]  /*22e0*/  FMNMX R12, RZ, |R61|, !PT ;  /* 0x4000003dff0c7209 */ /* 0x000fc60007800000 */
        /* <DEDUP_REMOVED lines=37> */
[--C-:B------:R-:W-:Y:S02]  /*2540*/  HADD2.F32 R36, -RZ, R27.reuse.H0_H0 ;  /* 0x2000001bff247230 */ /* 0x100fe40000004100 */
[----:B------:R-:W-:Y:S01]  /*2550*/  @!P1 FFMA R20, R13, R16, R13 ;  /* 0x000000100d149223 */ /* 0x000fe2000000000d */
[----:B------:R-:W-:Y:S02]  /*2560*/  HADD2.F32 R27, -RZ, R27.H1_H1 ;  /* 0x3000001bff1b7230 */ /* 0x000fe40000004100 */
        /* <DEDUP_REMOVED lines=23> */
[----:B------:R-:W-:-:S03]  /*26e0*/  FMNMX R16, |R59|, R12, !PT ;  /* 0x0000000c3b107209 */ /* 0x000fc60007800200 */
[C---:B------:R-:W-:Y:S01]  /*26f0*/  FMUL R22, |R13|.reuse, 2.8853900432586669922 ;  /* 0x4038aa3b0d167820 */ /* 0x040fe20000400200 */
[C---:B------:R-:W-:Y:S01]  /*2700*/  FMUL R12, R13.reuse, R13 ;  /* 0x0000000d0d0c7220 */ /* 0x040fe20000400000 */
[C---:B------:R-:W-:Y:S02]  /*2710*/  FSETP.GE.AND P0, PT, |R13|.reuse, 9.010913848876953125, PT ;  /* 0x41102cb40d00780b */ /* 0x040fe40003f06200 */
[----:B------:R-:W-:Y:S01]  /*2720*/  FSETP.GE.AND P1, PT, |R13|, 0.60000002384185791016, PT ;  /* 0x3f19999a0d00780b */ /* 0x000fe20003f26200 */
[C---:B------:R-:W-:Y:S01]  /*2730*/  FFMA R59, R12.reuse, R34, -0.052303962409496307373 ;  /* 0xbd563cae0c3b7423 */ /* 0x040fe20000000022 */
[----:B------:R-:W0:Y:S01]  /*2740*/  MUFU.EX2 R22, R22 ;  /* 0x0000001600167308 */ /* 0x000e220000000800 */
[----:B------:R-:W-:Y:S02]  /*2750*/  FMNMX R16, |R15|, R16, !PT ;  /* 0x000000100f107209 */ /* 0x000fe40007800200 */
[----:B------:R-:W-:Y:S01]  /*2760*/  FFMA R59, R12, R59, 0.1331529766321182251 ;  /* 0x3e0859410c3b7423 */ /* 0x000fe2000000003b */
[----:B0-----:R-:W-:Y:S01]  /*2770*/  FADD R44, R22, 1 ;  /* 0x3f800000162c7421 */ /* 0x001fe20000000000 */
[----:B------:R-:W-:-:S03]  /*2780*/  FMNMX R22, |R57|, R16, !PT ;  /* 0x0000001039167209 */ /* 0x000fc60007800200 */
        /* <DEDUP_REMOVED lines=23> */
[----:B------:R-:W-:Y:S01]  /*2900*/  FFMA R9, R13, R16, -0.33332768082618713379 ;  /* 0xbeaaa9ed0d097423 */ /* 0x000fe20000000010 */
[----:B------:R-:W-:-:S03]  /*2910*/  LOP3.LUT R16, R53, 0xff, RZ, 0xc0, !PT ;  /* 0x000000ff35107812 */ /* 0x000fc600078ec0ff */
[----:B------:R-:W-:Y:S01]  /*2920*/  FSEL R15, R15, 1, !P0 ;  /* 0x3f8000000f0f7808 */ /* 0x000fe20004000000 */
[----:B------:R-:W-:Y:S01]  /*2930*/  FFMA R9, R13, R9, RZ ;  /* 0x000000090d097223 */ /* 0x000fe200000000ff */
[----:B------:R-:W-:Y:S02]  /*2940*/  LOP3.LUT R13, R10, 0xffff, RZ, 0xc0, !PT ;  /* 0x0000ffff0a0d7812 */ /* 0x000fe400078ec0ff */
[--C-:B------:R-:W-:Y:S01]  /*2950*/  LOP3.LUT R15, R15, 0x80000000, R12.reuse, 0xb8, !PT ;  /* 0x800000000f0f7812 */ /* 0x100fe200078eb80c */
[----:B------:R-:W-:Y:S01]  /*2960*/  @!P1 FFMA R15, R12, R9, R12 ;  /* 0x000000090c0f9223 */ /* 0x000fe2000000000c */
[----:B------:R-:W-:Y:S01]  /*2970*/  FMUL R12, R21, 0.044714998453855514526 ;  /* 0x3d372713150c7820 */ /* 0x000fe20000400000 */
[----:B------:R-:W-:-:S03]  /*2980*/  PRMT R16, R13, 0x7604, R16 ;  /* 0x000076040d107816 */ /* 0x000fc60000000010 */
        /* <DEDUP_REMOVED lines=14> */
[----:B------:R-:W-:-:S03]  /*2a70*/  SHF.L.U64.HI R53, R0, 0x2, R3 ;  /* 0x0000000200357819 */ /* 0x000fc60000010203 */
[----:B------:R-:W-:Y:S01]  /*2a80*/  FSEL R13, R13, 1, !P0 ;  /* 0x3f8000000d0d7808 */ /* 0x000fe20004000000 */
[----:B------:R-:W-:-:S03]  /*2a90*/  FFMA R9, R10, R9, RZ ;  /* 0x000000090a097223 */ /* 0x000fc600000000ff */
[--C-:B------:R-:W-:Y:S01]  /*2aa0*/  LOP3.LUT R10, R13, 0x80000000, R12.reuse, 0xb8, !PT ;  /* 0x800000000d0a7812 */ /* 0x100fe200078eb80c */
[----:B------:R-:W-:Y:S01]  /*2ab0*/  @!P1 FFMA R10, R12, R9, R12 ;  /* 0x000000090c0a9223 */ /* 0x000fe2000000000c */
[----:B------:R-:W-:Y:S02]  /*2ac0*/  IADD3 R12, R2, 0x2, RZ ;  /* 0x00000002020c7810 */ /* 0x000fe40007ffe0ff */
[----:B------:R-:W-:Y:S02]  /*2ad0*/  SHF.L.U32 R9, R0, 0x2, RZ ;  /* 0x0000000200097819 */ /* 0x000fe400000006ff */
[----:B------:R-:W-:Y:S02]  /*2ae0*/  ISETP.GE.U32.AND P1, PT, R12, R5, PT ;  /* 0x000000050c00720c */ /* 0x000fe40003f26070 */
[----:B------:R-:W-:Y:S02]  /*2af0*/  LOP3.LUT R12, R29, 0x1f, RZ, 0xc0, !PT ;  /* 0x0000001f1d0c7812 */ /* 0x000fe400078ec0ff */
[----:B------:R-:W-:-:S02]  /*2b00*/  IADD3 R29, P0, R9, R8, RZ ;  /* 0x00000008091d7210 */ /* 0x000fc40007f1e0ff */
[C---:B------:R-:W-:Y:S02]  /*2b10*/  ISETP.LT.U32.AND P1, PT, R12.reuse, R58, !P1 ;  /* 0x0000003a0c00720c */ /* 0x040fe40004f21070 */
[----:B------:R-:W-:Y:S02]  /*2b20*/  IADD3 R12, P2, R12, R29, RZ ;  /* 0x0000001d0c0c7210 */ /* 0x000fe40007f5e0ff */
[----:B------:R-:W-:-:S04]  /*2b30*/  IADD3.X R40, R53, R40, RZ, P0, !PT ;  /* 0x0000002835287210 */ /* 0x000fc800007fe4ff */
[----:B------:R-:W-:-:S05]  /*2b40*/  IADD3.X R13, RZ, R40, RZ, P2, !PT ;  /* 0x00000028ff0d7210 */ /* 0x000fca00017fe4ff */
[----:B------:R-:W-:-:S04]  /*2b50*/  @P1 IADD3 R9, P0, R12, R9, RZ ;  /* 0x000000090c091210 */ /* 0x000fc80007f1e0ff */
[----:B------:R-:W-:Y:S02]  /*2b60*/  @P1 IADD3.X R8, R13, R53, RZ, P0, !PT ;  /* 0x000000350d081210 */ /* 0x000fe400007fe4ff */
[----:B------:R-:W-:Y:S02]  /*2b70*/  LOP3.LUT R53, R38, 0xff, RZ, 0xc0, !PT ;  /* 0x000000ff26357812 */ /* 0x000fe400078ec0ff */
[C---:B------:R-:W-:Y:S02]  /*2b80*/  @P1 SHF.L.U64.HI R8, R9.reuse, 0x2, R8 ;  /* 0x0000000209081819 */ /* 0x040fe40000010208 */
[----:B------:R-:W-:Y:S02]  /*2b90*/  @P1 SHF.L.U32 R9, R9, 0x2, RZ ;  /* 0x0000000209091819 */ /* 0x000fe400000006ff */
[----:B------:R-:W-:Y:S02]  /*2ba0*/  LOP3.LUT R38, R39, 0xffff, RZ, 0xc0, !PT ;  /* 0x0000ffff27267812 */ /* 0x000fe400078ec0ff */
[----:B------:R-:W-:-:S02]  /*2bb0*/  @P1 IADD3 R56, P2, R9, R24, RZ ;  /* 0x0000001809381210 */ /* 0x000fc40007f5e0ff */
[----:B------:R-:W-:Y:S02]  /*2bc0*/  PRMT R53, R38, 0x7604, R53 ;  /* 0x0000760426357816 */ /* 0x000fe40000000035 */
[C---:B------:R-:W-:Y:S02]  /*2bd0*/  @P1 IADD3.X R57, R8.reuse, R25, RZ, P2, !PT ;  /* 0x0000001908391210 */ /* 0x040fe400017fe4ff */
[----:B------:R-:W-:Y:S02]  /*2be0*/  @P1 IADD3 R38, P2, R9, R64, RZ ;  /* 0x0000004009261210 */ /* 0x000fe40007f5e0ff */
[----:B------:R-:W-:Y:S02]  /*2bf0*/  @!P1 MOV R44, RZ ;  /* 0x000000ff002c9202 */ /* 0x000fe40000000f00 */
[----:B------:R-:W-:Y:S01]  /*2c00*/  @P1 IADD3.X R39, R8, R47, RZ, P2, !PT ;  /* 0x0000002f08271210 */ /* 0x000fe200017fe4ff */
[----:B------:R-:W-:Y:S01]  /*2c10*/  @P1 IMAD R59, R3, 0x5, RZ ;  /* 0x00000005033b1824 */ /* 0x000fe200078e02ff */
[----:B------:R-:W-:Y:S01]  /*2c20*/  ISETP.GE.U32.AND P0, PT, R42, R5, PT ;  /* 0x000000052a00720c */ /* 0x000fe20003f06070 */
[----:B------:R-:W-:-:S02]  /*2c30*/  @!P1 IMAD.MOV.U32 R42, RZ, RZ, RZ ;  /* 0x000000ffff2a9224 */ /* 0x000fc400078e00ff */
[----:B------:R-:W2:Y:S01]  /*2c40*/  @P1 LDG.E R44, desc[UR8][R38.64] ;  /* 0x00000008262c1981 */ /* 0x000ea2000c1e1900 */
[----:B------:R-:W-:Y:S01]  /*2c50*/  @P1 IMAD.WIDE.U32 R8, R0, 0x5, R12 ;  /* 0x0000000500081825 */ /* 0x000fe200078e000c */
[----:B------:R-:W-:Y:S02]  /*2c60*/  SHF.L.U32 R55, R55, 0x10, RZ ;  /* 0x0000001037377819 */ /* 0x000fe400000006ff */
[----:B------:R0:W5:Y:S01]  /*2c70*/  @P1 LDG.E R42, desc[UR8][R56.64] ;  /* 0x00000008382a1981 */ /* 0x000162000c1e1900 */
[----:B------:R-:W-:Y:S02]  /*2c80*/  LOP3.LUT R66, R16, 0xffff, RZ, 0xc0, !PT ;  /* 0x0000ffff10427812 */ /* 0x000fe400078ec0ff */
[----:B------:R-:W-:Y:S02]  /*2c90*/  @P1 IADD3 R9, R59, R9, RZ ;  /* 0x000000093b091210 */ /* 0x000fe40007ffe0ff */
[----:B------:R-:W-:Y:S02]  /*2ca0*/  LOP3.LUT R55, R66, 0xff0000, R55, 0xf8, !PT ;  /* 0x00ff000042377812 */ /* 0x000fe400078ef837 */
[----:B------:R-:W-:-:S02]  /*2cb0*/  @P1 SHF.L.U64.HI R16, R8, 0x2, R9 ;  /* 0x0000000208101819 */ /* 0x000fc40000010209 */
[----:B0-----:R-:W-:Y:S02]  /*2cc0*/  @P1 SHF.L.U32 R57, R8, 0x2, RZ ;  /* 0x0000000208391819 */ /* 0x001fe400000006ff */
[----:B------:R-:W-:Y:S01]  /*2cd0*/  LOP3.LUT R8, R28, 0xffff, RZ, 0xc0, !PT ;  /* 0x0000ffff1c087812 */ /* 0x000fe200078ec0ff */
[----:B------:R-:W-:Y:S01]  /*2ce0*/  FMUL R28, R43, 0.10703222453594207764 ;  /* 0x3ddb33b62b1c7820 */ /* 0x000fe20000400000 */
[----:B------:R-:W-:Y:S02]  /*2cf0*/  @P1 IADD3 R66, P2, R57, R24, RZ ;  /* 0x0000001839421210 */ /* 0x000fe40007f5e0ff */
[----:B------:R-:W-:Y:S01]  /*2d00*/  LEA R8, R8, R55, 0x18 ;  /* 0x0000003708087211 */ /* 0x000fe200078ec0ff */
[----:B------:R-:W-:Y:S01]  /*2d10*/  FFMA R28, R43, R28, 0.79788458347320556641 ;  /* 0x3f4c422a2b1c7423 */ /* 0x000fe2000000001c */
[----:B------:R-:W-:Y:S01]  /*2d20*/  FFMA R55, -R54, R54, 1 ;  /* 0x3f80000036377423 */ /* 0x000fe20000000136 */
[----:B------:R-:W-:Y:S02]  /*2d30*/  @P1 IADD3.X R67, R16, R25, RZ, P2, !PT ;  /* 0x0000001910431210 */ /* 0x000fe400017fe4ff */
[----:B------:R-:W-:Y:S01]  /*2d40*/  @P1 IADD3 R56, P2, R57, R64, RZ ;  /* 0x0000004039381210 */ /* 0x000fe20007f5e0ff */
[----:B------:R-:W-:Y:S01]  /*2d50*/  FMUL R55, R55, R28 ;  /* 0x0000001c37377220 */ /* 0x000fe20000400000 */
[----:B------:R-:W-:-:S03]  /*2d60*/  @!P1 MOV R28, RZ ;  /* 0x000000ff001c9202 */ /* 0x000fc60000000f00 */
[----:B------:R-:W-:-:S05]  /*2d70*/  @P1 IMAD.X R57, R16, 0x1, R47, P2 ;  /* 0x0000000110391824 */ /* 0x000fca00010e062f */
[----:B------:R0:W3:Y:S01]  /*2d80*/  @P1 LDG.E R28, desc[UR8][R56.64] ;  /* 0x00000008381c1981 */ /* 0x0000e2000c1e1900 */
[----:B------:R-:W-:Y:S02]  /*2d90*/  SHF.L.U32 R52, R52, 0x10, RZ ;  /* 0x0000001034347819 */ /* 0x000fe400000006ff */
[----:B------:R-:W-:Y:S01]  /*2da0*/  LOP3.LUT R53, R53, 0xffff, RZ, 0xc0, !PT ;  /* 0x0000ffff35357812 */ /* 0x000fe200078ec0ff */
[----:B------:R-:W-:Y:S01]  /*2db0*/  FMUL R38, R35, 0.10703222453594207764 ;  /* 0x3ddb33b623267820 */ /* 0x000fe20000400000 */
[----:B------:R-:W-:Y:S02]  /*2dc0*/  LOP3.LUT R9, R17, 0xffff, RZ, 0xc0, !PT ;  /* 0x0000ffff11097812 */ /* 0x000fe400078ec0ff */
[----:B------:R-:W-:Y:S01]  /*2dd0*/  LOP3.LUT R52, R53, 0xff0000, R52, 0xf8, !PT ;  /* 0x00ff000035347812 */ /* 0x000fe200078ef834 */
[----:B------:R-:W-:-:S03]  /*2de0*/  FFMA R17, R35, R38, 0.79788458347320556641 ;  /* 0x3f4c422a23117423 */ /* 0x000fc60000000026 */
[----:B------:R-:W-:Y:S01]  /*2df0*/  LEA R9, R9, R52, 0x18 ;  /* 0x0000003409097211 */ /* 0x000fe200078ec0ff */
[----:B------:R-:W-:Y:S01]  /*2e00*/  FFMA R52, -R37, R37, 1 ;  /* 0x3f80000025347423 */ /* 0x000fe20000000125 */
[----:B------:R-:W-:-:S03]  /*2e10*/  @P1 MOV R16, R12 ;  /* 0x0000000c00101202 */ /* 0x000fc60000000f00 */
[----:B------:R-:W-:Y:S01]  /*2e20*/  FMUL R52, R52, R17 ;  /* 0x0000001134347220 */ /* 0x000fe20000400000 */
[----:B------:R-:W-:Y:S01]  /*2e30*/  @P1 MOV R17, R13 ;  /* 0x0000000d00111202 */ /* 0x000fe20000000f00 */
[----:B------:R-:W-:Y:S02]  /*2e40*/  @P1 IMAD R53, R3, 0x6, RZ ;  /* 0x0000000603351824 */ /* 0x000fe400078e02ff */
[----:B------:R-:W-:-:S05]  /*2e50*/  @P1 IMAD.WIDE.U32 R16, R0, 0x6, R16 ;  /* 0x0000000600101825 */ /* 0x000fca00078e0010 */
[----:B------:R-:W-:Y:S02]  /*2e60*/  @P1 IADD3 R17, R53, R17, RZ ;  /* 0x0000001135111210 */ /* 0x000fe40007ffe0ff */
[C---:B------:R-:W-:Y:S02]  /*2e70*/  @P1 SHF.L.U32 R53, R16.reuse, 0x2, RZ ;  /* 0x0000000210351819 */ /* 0x040fe400000006ff */
[----:B------:R-:W-:Y:S01]  /*2e80*/  @P1 SHF.L.U64.HI R38, R16, 0x2, R17 ;  /* 0x0000000210261819 */ /* 0x000fe20000010211 */
[----:B------:R-:W-:Y:S01]  /*2e90*/  FMUL R16, R43, 0.5 ;  /* 0x3f0000002b107820 */ /* 0x000fe20000400000 */
[----:B------:R-:W-:-:S03]  /*2ea0*/  FMUL R17, R35, 0.5 ;  /* 0x3f00000023117820 */ /* 0x000fc60000400000 */
[----:B------:R-:W-:Y:S01]  /*2eb0*/  FMUL R35, R16, R55 ;  /* 0x0000003710237220 */ /* 0x000fe20000400000 */
[----:B------:R-:W-:Y:S01]  /*2ec0*/  @P1 IADD3 R16, P2, R53, R64, RZ ;  /* 0x0000004035101210 */ /* 0x000fe20007f5e0ff */
[----:B------:R-:W-:Y:S01]  /*2ed0*/  FMUL R52, R17, R52 ;  /* 0x0000003411347220 */ /* 0x000fe20000400000 */
[----:B------:R-:W-:Y:S02]  /*2ee0*/  @!P1 MOV R43, RZ ;  /* 0x000000ff002b9202 */ /* 0x000fe40000000f00 */
[----:B------:R-:W-:-:S05]  /*2ef0*/  @P1 IADD3.X R17, R38, R47, RZ, P2, !PT ;  /* 0x0000002f26111210 */ /* 0x000fca00017fe4ff */
[----:B------:R1:W4:Y:S01]  /*2f00*/  @P1 LDG.E R43, desc[UR8][R16.64] ;  /* 0x00000008102b1981 */ /* 0x000322000c1e1900 */
[----:B------:R-:W-:-:S04]  /*2f10*/  @P1 IMAD.WIDE.U32 R12, R0, 0x7, R12 ;  /* 0x00000007000c1825 */ /* 0x000fc800078e000c */
[----:B------:R-:W-:Y:S02]  /*2f20*/  @P1 IMAD R55, R3, 0x7, RZ ;  /* 0x0000000703371824 */ /* 0x000fe400078e02ff */
[----:B0-----:R-:W-:-:S03]  /*2f30*/  FADD R56, R54, 1 ;  /* 0x3f80000036387421 */ /* 0x001fc60000000000 */
[----:B------:R-:W-:Y:S02]  /*2f40*/  @P1 IADD3 R13, R55, R13, RZ ;  /* 0x0000000d370d1210 */ /* 0x000fe40007ffe0ff */
[C---:B------:R-:W-:Y:S02]  /*2f50*/  @P1 SHF.L.U32 R55, R12.reuse, 0x2, RZ ;  /* 0x000000020c371819 */ /* 0x040fe400000006ff */
[----:B------:R-:W-:Y:S01]  /*2f60*/  @P1 SHF.L.U64.HI R54, R12, 0x2, R13 ;  /* 0x000000020c361819 */ /* 0x000fe2000001020d */
[----:B------:R-:W-:-:S04]  /*2f70*/  FMUL R12, R23, 0.10703222453594207764 ;  /* 0x3ddb33b6170c7820 */ /* 0x000fc80000400000 */
[----:B------:R-:W-:Y:S01]  /*2f80*/  FFMA R13, R23, R12, 0.79788458347320556641 ;  /* 0x3f4c422a170d7423 */ /* 0x000fe2000000000c */
[----:B------:R-:W-:Y:S01]  /*2f90*/  FFMA R12, -R51, R51, 1 ;  /* 0x3f800000330c7423 */ /* 0x000fe20000000133 */
[----:B-1----:R-:W-:Y:S01]  /*2fa0*/  FMUL R16, R23, 0.5 ;  /* 0x3f00000017107820 */ /* 0x002fe20000400000 */
[----:B------:R-:W-:Y:S02]  /*2fb0*/  FADD R37, R37, 1 ;  /* 0x3f80000025257421 */ /* 0x000fe40000000000 */
[----:B------:R-:W-:Y:S01]  /*2fc0*/  FMUL R13, R12, R13 ;  /* 0x0000000d0c0d7220 */ /* 0x000fe20000400000 */
[----:B------:R-:W-:Y:S01]  /*2fd0*/  FMUL R12, R41, 0.10703222453594207764 ;  /* 0x3ddb33b6290c7820 */ /* 0x000fe20000400000 */
[----:B------:R-:W-:Y:S02]  /*2fe0*/  HADD2.F32 R17, -RZ, R45.H1_H1 ;  /* 0x3000002dff117230 */ /* 0x000fe40000004100 */
[----:B------:R-:W-:Y:S01]  /*2ff0*/  FFMA R52, R37, 0.5, R52 ;  /* 0x3f00000025347823 */ /* 0x000fe20000000034 */
[----:B------:R-:W-:Y:S01]  /*3000*/  FMUL R16, R16, R13 ;  /* 0x0000000d10107220 */ /* 0x000fe20000400000 */
[----:B------:R-:W-:Y:S01]  /*3010*/  FFMA R13, R41, R12, 0.79788458347320556641 ;  /* 0x3f4c422a290d7423 */ /* 0x000fe2000000000c */
[----:B------:R-:W-:Y:S01]  /*3020*/  FFMA R12, -R20, R20, 1 ;  /* 0x3f800000140c7423 */ /* 0x000fe20000000114 */
[----:B------:R-:W-:Y:S01]  /*3030*/  ISETP.GE.U32.OR P0, PT, R14, R58, P0 ;  /* 0x0000003a0e00720c */ /* 0x000fe20000706470 */
[----:B------:R-:W-:-:S02]  /*3040*/  FMUL R17, R17, R52 ;  /* 0x0000003411117220 */ /* 0x000fc40000400000 */
[----:B------:R-:W-:Y:S01]  /*3050*/  FMUL R52, R12, R13 ;  /* 0x0000000d0c347220 */ /* 0x000fe20000400000 */
[----:B------:R-:W-:Y:S01]  /*3060*/  @P1 IADD3 R12, P2, R53, R24, RZ ;  /* 0x00000018350c1210 */ /* 0x000fe20007f5e0ff */
[----:B------:R-:W-:-:S03]  /*3070*/  FMUL R41, R41, 0.5 ;  /* 0x3f00000029297820 */ /* 0x000fc60000400000 */
[----:B------:R-:W-:Y:S01]  /*3080*/  @P1 IADD3.X R13, R38, R25, RZ, P2, !PT ;  /* 0x00000019260d1210 */ /* 0x000fe200017fe4ff */
[----:B------:R-:W-:Y:S01]  /*3090*/  FMUL R37, R41, R52 ;  /* 0x0000003429257220 */ /* 0x000fe20000400000 */
[----:B------:R-:W-:Y:S01]  /*30a0*/  FADD R38, R20, 1 ;  /* 0x3f80000014267421 */ /* 0x000fe20000000000 */
[----:B------:R-:W-:Y:S01]  /*30b0*/  FFMA R56, R56, 0.5, R35 ;  /* 0x3f00000038387823 */ /* 0x000fe20000000023 */
[----:B------:R-:W-:Y:S02]  /*30c0*/  HADD2.F32 R35, -RZ, R45.H0_H0 ;  /* 0x2000002dff237230 */ /* 0x000fe40000004100 */
[----:B------:R-:W-:Y:S01]  /*30d0*/  FFMA R37, R38, 0.5, R37 ;  /* 0x3f00000026257823 */ /* 0x000fe20000000025 */
[----:B------:R-:W-:Y:S02]  /*30e0*/  @!P0 IADD3 R38, P3, R14, R29, RZ ;  /* 0x0000001d0e268210 */ /* 0x000fe40007f7e0ff */
[----:B------:R-:W-:Y:S02]  /*30f0*/  FMUL R35, R35, R56 ;  /* 0x0000003823237220 */ /* 0x000fe40000400000 */
[----:B------:R-:W-:Y:S01]  /*3100*/  @!P0 IADD3.X R41, RZ, R40, RZ, P3, !PT ;  /* 0x00000028ff298210 */ /* 0x000fe20001ffe4ff */
[----:B------:R-:W-:Y:S01]  /*3110*/  @!P1 IMAD.MOV.U32 R23, RZ, RZ, RZ ;  /* 0x000000ffff179224 */ /* 0x000fe200078e00ff */
[----:B------:R-:W-:Y:S01]  /*3120*/  @!P0 LEA R52, P3, R38, R6, 0x1 ;  /* 0x0000000626348211 */ /* 0x000fe200078608ff */
[----:B------:R-:W-:Y:S01]  /*3130*/  FADD R51, R51, 1 ;  /* 0x3f80000033337421 */ /* 0x000fe20000000000 */
[----:B------:R-:W-:-:S02]  /*3140*/  FMNMX R22, R22, |R35|, !PT ;  /* 0x4000002316167209 */ /* 0x000fc40007800000 */
[----:B------:R-:W-:Y:S01]  /*3150*/  @!P0 LEA.HI.X R53, R38, R7, R41, 0x1, P3 ;  /* 0x0000000726358211 */ /* 0x000fe200018f0c29 */
[----:B------:R-:W-:Y:S01]  /*3160*/  FFMA R16, R51, 0.5, R16 ;  /* 0x3f00000033107823 */ /* 0x000fe20000000010 */
[----:B------:R0:W5:Y:S01]  /*3170*/  @P1 LDG.E R23, desc[UR8][R12.64] ;  /* 0x000000080c171981 */ /* 0x000162000c1e1900 */
[----:B------:R-:W-:Y:S01]  /*3180*/  FMUL R51, R35, R4 ;  /* 0x0000000423337220 */ /* 0x000fe20000400000 */
[--C-:B------:R-:W-:Y:S01]  /*3190*/  HADD2.F32 R41, -RZ, R18.reuse.H0_H0 ;  /* 0x20000012ff297230 */ /* 0x100fe20000004100 */
[----:B------:R-:W-:Y:S01]  /*31a0*/  @!P1 MOV R39, RZ ;  /* 0x000000ff00279202 */ /* 0x000fe20000000f00 */
[----:B------:R-:W-:Y:S01]  /*31b0*/  HADD2.F32 R18, -RZ, R18.H1_H1 ;  /* 0x30000012ff127230 */ /* 0x000fe20000004100 */
[----:B------:R-:W-:-:S04]  /*31c0*/  @P1 IADD3 R56, P2, R55, R24, RZ ;  /* 0x0000001837381210 */ /* 0x000fc80007f5e0ff */
[----:B------:R1:W5:Y:S01]  /*31d0*/  @P1 LDG.E R39, desc[UR8][R66.64] ;  /* 0x0000000842271981 */ /* 0x000362000c1e1900 */
[C---:B0-----:R-:W-:Y:S01]  /*31e0*/  FMNMX R13, |R17|.reuse, R22, !PT ;  /* 0x00000016110d7209 */ /* 0x041fe20007800200 */
[----:B------:R-:W-:Y:S01]  /*31f0*/  FMUL R12, R17, R4 ;  /* 0x00000004110c7220 */ /* 0x000fe20000400000 */
[----:B------:R-:W-:Y:S01]  /*3200*/  FMUL R17, R18, R37 ;  /* 0x0000002512117220 */ /* 0x000fe20000400000 */
[----:B------:R-:W-:Y:S02]  /*3210*/  @P1 IADD3.X R57, R54, R25, RZ, P2, !PT ;  /* 0x0000001936391210 */ /* 0x000fe400017fe4ff */
[----:B------:R-:W-:Y:S02]  /*3220*/  @!P1 MOV R20, RZ ;  /* 0x000000ff00149202 */ /* 0x000fe40000000f00 */
[----:B-1----:R-:W-:Y:S02]  /*3230*/  @P1 IADD3 R66, P2, R55, R64, RZ ;  /* 0x0000004037421210 */ /* 0x002fe40007f5e0ff */
[----:B------:R-:W-:-:S02]  /*3240*/  @!P1 MOV R55, RZ ;  /* 0x000000ff00379202 */ /* 0x000fc40000000f00 */
[----:B------:R0:W5:Y:S01]  /*3250*/  @P1 LDG.E R20, desc[UR8][R56.64] ;  /* 0x0000000838141981 */ /* 0x000162000c1e1900 */
[----:B------:R-:W-:Y:S02]  /*3260*/  @P1 IADD3.X R67, R54, R47, RZ, P2, !PT ;  /* 0x0000002f36431210 */ /* 0x000fe400017fe4ff */
[----:B------:R-:W-:-:S03]  /*3270*/  F2FP.SATFINITE.E4M3.F32.PACK_AB_MERGE_C R51, RZ, R51, RZ ;  /* 0x00000033ff33723e */ /* 0x000fc600048070ff */
[----:B------:R1:W5:Y:S01]  /*3280*/  @P1 LDG.E R55, desc[UR8][R66.64] ;  /* 0x0000000842371981 */ /* 0x000362000c1e1900 */
[----:B------:R-:W-:Y:S01]  /*3290*/  F2FP.SATFINITE.E4M3.F32.PACK_AB_MERGE_C R12, RZ, R12, RZ ;  /* 0x0000000cff0c723e */ /* 0x000fe200048070ff */
[----:B------:R-:W-:-:S03]  /*32a0*/  FMUL R16, R41, R16 ;  /* 0x0000001029107220 */ /* 0x000fc60000400000 */
[----:B------:R-:W-:-:S05]  /*32b0*/  @!P0 PRMT R41, R12, 0x7604, R51 ;  /* 0x000076040c298816 */ /* 0x000fca0000000033 */
[----:B------:R1:W-:Y:S01]  /*32c0*/  @!P0 STG.E.U16 desc[UR8][R52.64], R41 ;  /* 0x0000002934008986 */ /* 0x0003e2000c101508 */
[-C--:B------:R-:W-:Y:S01]  /*32d0*/  FMUL R54, R16, R4.reuse ;  /* 0x0000000410367220 */ /* 0x080fe20000400000 */
[----:B------:R-:W-:-:S04]  /*32e0*/  FMUL R37, R17, R4 ;  /* 0x0000000411257220 */ /* 0x000fc80000400000 */
[----:B------:R-:W-:Y:S02]  /*32f0*/  F2FP.SATFINITE.E4M3.F32.PACK_AB_MERGE_C R54, RZ, R54, RZ ;  /* 0x00000036ff36723e */ /* 0x000fe400048070ff */
[----:B------:R-:W-:-:S04]  /*3300*/  F2FP.SATFINITE.E4M3.F32.PACK_AB_MERGE_C R37, RZ, R37, RZ ;  /* 0x00000025ff25723e */ /* 0x000fc800048070ff */
[----:B------:R-:W-:Y:S01]  /*3310*/  @!P0 PRMT R59, R37, 0x7604, R54 ;  /* 0x00007604253b8816 */ /* 0x000fe20000000036 */
[----:B--2---:R-:W-:-:S05]  /*3320*/  HADD2.F32 R45, -RZ, R44.H0_H0 ;  /* 0x2000002cff2d7230 */ /* 0x004fca0000004100 */
[C---:B------:R-:W-:Y:S01]  /*3330*/  FMUL R38, R45.reuse, 0.044714998453855514526 ;  /* 0x3d3727132d267820 */ /* 0x040fe20000400000 */
[----:B------:R-:W-:-:S03]  /*3340*/  FMUL R22, R45, 0.79788458347320556641 ;  /* 0x3f4c422a2d167820 */ /* 0x000fc60000400000 */
[----:B------:R-:W-:-:S04]  /*3350*/  FFMA R35, R45, R38, 1 ;  /* 0x3f8000002d237423 */ /* 0x000fc80000000026 */
[----:B------:R-:W-:-:S04]  /*3360*/  FMUL R22, R22, R35 ;  /* 0x0000002316167220 */ /* 0x000fc80000400000 */
[----:B------:R-:W-:-:S06]  /*3370*/  FMUL R18, |R22|, 2.8853900432586669922 ;  /* 0x4038aa3b16127820 */ /* 0x000fcc0000400200 */
[----:B------:R-:W1:Y:S01]  /*3380*/  MUFU.EX2 R18, R18 ;  /* 0x0000001200127308 */ /* 0x000e620000000800 */
[----:B------:R-:W-:Y:S01]  /*3390*/  @!P0 IADD3 R35, P1, P2, R0, R29, R14 ;  /* 0x0000001d00238210 */ /* 0x000fe20007a3e00e */
[----:B------:R-:W-:-:S03]  /*33a0*/  HADD2.F32 R44, -RZ, R44.H1_H1 ;  /* 0x3000002cff2c7230 */ /* 0x000fc60000004100 */
[----:B------:R-:W-:Y:S02]  /*33b0*/  @!P0 IADD3.X R38, R3, R40, RZ, P1, P2 ;  /* 0x0000002803268210 */ /* 0x000fe40000fe44ff */
[----:B0-----:R-:W-:-:S04]  /*33c0*/  @!P0 LEA R56, P1, R35, R6, 0x1 ;  /* 0x0000000623388211 */ /* 0x001fc800078208ff */
[----:B------:R-:W-:Y:S01]  /*33d0*/  @!P0 LEA.HI.X R57, R35, R7, R38, 0x1, P1 ;  /* 0x0000000723398211 */ /* 0x000fe200008f0c26 */
[C---:B------:R-:W-:Y:S01]  /*33e0*/  FMUL R35, R44.reuse, 0.044714998453855514526 ;  /* 0x3d3727132c237820 */ /* 0x040fe20000400000 */
[----:B------:R-:W-:Y:S01]  /*33f0*/  FMUL R38, R44, 0.79788458347320556641 ;  /* 0x3f4c422a2c267820 */ /* 0x000fe20000400000 */
[----:B-1----:R-:W-:Y:S02]  /*3400*/  FADD R53, R18, 1 ;  /* 0x3f80000012357421 */ /* 0x002fe40000000000 */
[----:B------:R-:W-:-:S04]  /*3410*/  FFMA R35, R44, R35, 1 ;  /* 0x3f8000002c237423 */ /* 0x000fc80000000023 */
[----:B------:R-:W-:Y:S01]  /*3420*/  FMUL R38, R38, R35 ;  /* 0x0000002326267220 */ /* 0x000fe20000400000 */
[----:B------:R-:W0:Y:S01]  /*3430*/  MUFU.RCP R53, R53 ;  /* 0x0000003500357308 */ /* 0x000e220000001000 */
[----:B------:R-:W-:Y:S02]  /*3440*/  FMUL R41, R22, R22 ;  /* 0x0000001616297220 */ /* 0x000fe40000400000 */
[----:B------:R-:W-:Y:S02]  /*3450*/  FMUL R35, |R38|, 2.8853900432586669922 ;  /* 0x4038aa3b26237820 */ /* 0x000fe40000400200 */
[----:B------:R-:W-:Y:S01]  /*3460*/  FFMA R18, R41, R34, -0.052303962409496307373 ;  /* 0xbd563cae29127423 */ /* 0x000fe20000000022 */
[----:B------:R-:W-:-:S03]  /*3470*/  FSETP.GE.AND P2, PT, |R22|, 0.60000002384185791016, PT ;  /* 0x3f19999a1600780b */ /* 0x000fc60003f46200 */
[----:B------:R-:W1:Y:S01]  /*3480*/  MUFU.EX2 R35, R35 ;  /* 0x0000002300237308 */ /* 0x000e620000000800 */
[----:B------:R-:W-:Y:S01]  /*3490*/  FFMA R18, R41, R18, 0.1331529766321182251 ;  /* 0x3e08594129127423 */ /* 0x000fe20000000012 */
[----:B------:R-:W-:-:S03]  /*34a0*/  FSETP.GE.AND P1, PT, |R22|, 9.010913848876953125, PT ;  /* 0x41102cb41600780b */ /* 0x000fc60003f26200 */
[----:B------:R-:W-:Y:S01]  /*34b0*/  FFMA R18, R41, R18, -0.33332768082618713379 ;  /* 0xbeaaa9ed29127423 */ /* 0x000fe20000000012 */
[----:B0-----:R-:W-:Y:S01]  /*34c0*/  FFMA R52, R53, -2, R26 ;  /* 0xc000000035347823 */ /* 0x001fe2000000001a */
[----:B------:R0:W-:Y:S04]  /*34d0*/  @!P0 STG.E.U16 desc[UR8][R56.64], R59 ;  /* 0x0000003b38008986 */ /* 0x0001e8000c101508 */
[----:B------:R-:W-:Y:S01]  /*34e0*/  FSEL R53, R52, 1, !P1 ;  /* 0x3f80000034357808 */ /* 0x000fe20004800000 */
[----:B0-----:R-:W-:-:S03]  /*34f0*/  FFMA R57, R41, R18, RZ ;  /* 0x0000001229397223 */ /* 0x001fc600000000ff */
[--C-:B------:R-:W-:Y:S01]  /*3500*/  LOP3.LUT R41, R53, 0x80000000, R22.reuse, 0xb8, !PT ;  /* 0x8000000035297812 */ /* 0x100fe200078eb816 */
[----:B------:R-:W-:Y:S01]  /*3510*/  @!P2 FFMA R41, R22, R57, R22 ;  /* 0x000000391629a223 */ /* 0x000fe20000000016 */
[----:B-1----:R-:W-:Y:S01]  /*3520*/  FADD R57, R35, 1 ;  /* 0x3f80000023397421 */ /* 0x002fe20000000000 */
[----:B------:R-:W-:-:S05]  /*3530*/  FMUL R53, R38, R38 ;  /* 0x0000002626357220 */ /* 0x000fca0000400000 */
[----:B------:R-:W0:Y:S01]  /*3540*/  MUFU.RCP R57, R57 ;  /* 0x0000003900397308 */ /* 0x000e220000001000 */
[----:B------:R-:W-:Y:S01]  /*3550*/  FFMA R18, R53, R34, -0.052303962409496307373 ;  /* 0xbd563cae35127423 */ /* 0x000fe20000000022 */
[----:B---3--:R-:W-:-:S03]  /*3560*/  HADD2.F32 R35, -RZ, R28.H0_H0 ;  /* 0x2000001cff237230 */ /* 0x008fc60000004100 */
[----:B------:R-:W-:Y:S01]  /*3570*/  FFMA R18, R53, R18, 0.1331529766321182251 ;  /* 0x3e08594135127423 */ /* 0x000fe20000000012 */
[----:B------:R-:W-:-:S03]  /*3580*/  FSETP.GE.AND P2, PT, |R38|, 0.60000002384185791016, PT ;  /* 0x3f19999a2600780b */ /* 0x000fc60003f46200 */
[----:B------:R-:W-:Y:S01]  /*3590*/  FFMA R18, R53, R18, -0.33332768082618713379 ;  /* 0xbeaaa9ed35127423 */ /* 0x000fe20000000012 */
[----:B------:R-:W-:Y:S01]  /*35a0*/  FMUL R22, R35, 0.044714998453855514526 ;  /* 0x3d37271323167820 */ /* 0x000fe20000400000 */
[----:B------:R-:W-:Y:S02]  /*35b0*/  FSETP.GE.AND P1, PT, |R38|, 9.010913848876953125, PT ;  /* 0x41102cb42600780b */ /* 0x000fe40003f26200 */
[----:B------:R-:W-:Y:S01]  /*35c0*/  FFMA R53, R53, R18, RZ ;  /* 0x0000001235357223 */ /* 0x000fe200000000ff */
[----:B------:R-:W-:Y:S01]  /*35d0*/  FMUL R52, R35, 0.79788458347320556641 ;  /* 0x3f4c422a23347820 */ /* 0x000fe20000400000 */
[----:B0-----:R-:W-:Y:S01]  /*35e0*/  FFMA R18, R57, -2, R26 ;  /* 0xc000000039127823 */ /* 0x001fe2000000001a */
[----:B------:R-:W-:-:S04]  /*35f0*/  FFMA R57, R35, R22, 1 ;  /* 0x3f80000023397423 */ /* 0x000fc80000000016 */
        /* <DEDUP_REMOVED lines=15> */
[----:B------:R-:W-:Y:S02]  /*36f0*/  HADD2.F32 R28, -RZ, R28.H1_H1 ;  /* 0x3000001cff1c7230 */ /* 0x000fe40000004100 */
        /* <DEDUP_REMOVED lines=19> */
[----:B------:R-:W-:Y:S01]  /*3830*/  FMNMX R16, |R16|, R13, !PT ;  /* 0x0000000d10107209 */ /* 0x000fe20007800200 */
[----:B0-----:R-:W-:Y:S01]  /*3840*/  FFMA R38, R53, -2, R26 ;  /* 0xc000000035267823 */ /* 0x001fe2000000001a */
[----:B------:R-:W-:-:S04]  /*3850*/  FMUL R13, R36, 0.10703222453594207764 ;  /* 0x3ddb33b6240d7820 */ /* 0x000fc80000400000 */
[----:B------:R-:W-:-:S04]  /*3860*/  FSEL R59, R38, 1, !P1 ;  /* 0x3f800000263b7808 */ /* 0x000fc80004800000 */
[--C-:B------:R-:W-:Y:S01]  /*3870*/  LOP3.LUT R38, R59, 0x80000000, R52.reuse, 0xb8, !PT ;  /* 0x800000003b267812 */ /* 0x100fe200078eb834 */
[----:B------:R-:W-:Y:S01]  /*3880*/  @!P2 FFMA R38, R52, R57, R52 ;  /* 0x000000393426a223 */ /* 0x000fe20000000034 */
[----:B------:R-:W-:Y:S01]  /*3890*/  FFMA R52, R36, R13, 0.79788458347320556641 ;  /* 0x3f4c422a24347423 */ /* 0x000fe2000000000d */
[----:B------:R-:W-:-:S04]  /*38a0*/  FFMA R13, -R49, R49, 1 ;  /* 0x3f800000310d7423 */ /* 0x000fc80000000131 */
[----:B------:R-:W-:Y:S01]  /*38b0*/  FMUL R13, R13, R52 ;  /* 0x000000340d0d7220 */ /* 0x000fe20000400000 */
[----:B------:R-:W-:Y:S01]  /*38c0*/  FMUL R52, R36, 0.5 ;  /* 0x3f00000024347820 */ /* 0x000fe20000400000 */
[----:B----4-:R-:W-:Y:S01]  /*38d0*/  HADD2.F32 R36, -RZ, R43.H0_H0 ;  /* 0x2000002bff247230 */ /* 0x010fe20000004100 */
[----:B------:R-:W-:Y:S02]  /*38e0*/  LOP3.LUT R51, R51, 0xff, RZ, 0xc0, !PT ;  /* 0x000000ff33337812 */ /* 0x000fe400078ec0ff */
[----:B------:R-:W-:Y:S01]  /*38f0*/  LOP3.LUT R54, R54, 0xffff, RZ, 0xc0, !PT ;  /* 0x0000ffff36367812 */ /* 0x000fe200078ec0ff */
[----:B------:R-:W-:Y:S01]  /*3900*/  FMUL R52, R52, R13 ;  /* 0x0000000d34347220 */ /* 0x000fe20000400000 */
[----:B------:R-:W-:Y:S02]  /*3910*/  FMUL R13, R36, 0.044714998453855514526 ;  /* 0x3d372713240d7820 */ /* 0x000fe40000400000 */
[----:B------:R-:W-:Y:S01]  /*3920*/  PRMT R51, R54, 0x7604, R51 ;  /* 0x0000760436337816 */ /* 0x000fe20000000033 */
[C---:B------:R-:W-:Y:S01]  /*3930*/  FMUL R54, R36.reuse, 0.79788458347320556641 ;  /* 0x3f4c422a24367820 */ /* 0x040fe20000400000 */
[----:B------:R-:W-:-:S04]  /*3940*/  FFMA R13, R36, R13, 1 ;  /* 0x3f800000240d7423 */ /* 0x000fc8000000000d */
[----:B------:R-:W-:-:S04]  /*3950*/  FMUL R54, R54, R13 ;  /* 0x0000000d36367220 */ /* 0x000fc80000400000 */
[----:B------:R-:W-:-:S06]  /*3960*/  FMUL R57, |R54|, 2.8853900432586669922 ;  /* 0x4038aa3b36397820 */ /* 0x000fcc0000400200 */
[----:B------:R-:W0:Y:S01]  /*3970*/  MUFU.EX2 R57, R57 ;  /* 0x0000003900397308 */ /* 0x000e220000000800 */
[----:B------:R-:W-:Y:S02]  /*3980*/  LOP3.LUT R37, R37, 0xffff, RZ, 0xc0, !PT ;  /* 0x0000ffff25257812 */ /* 0x000fe400078ec0ff */
[----:B------:R-:W-:Y:S01]  /*3990*/  LOP3.LUT R12, R12, 0xff, RZ, 0xc0, !PT ;  /* 0x000000ff0c0c7812 */ /* 0x000fe200078ec0ff */
[----:B------:R-:W-:-:S03]  /*39a0*/  FMUL R56, R27, 0.10703222453594207764 ;  /* 0x3ddb33b61b387820 */ /* 0x000fc60000400000 */
[----:B------:R-:W-:Y:S01]  /*39b0*/  PRMT R12, R37, 0x7604, R12 ;  /* 0x00007604250c7816 */ /* 0x000fe2000000000c */
[----:B------:R-:W-:Y:S01]  /*39c0*/  FFMA R56, R27, R56, 0.79788458347320556641 ;  /* 0x3f4c422a1b387423 */ /* 0x000fe20000000038 */
[----:B------:R-:W-:Y:S01]  /*39d0*/  FFMA R53, -R50, R50, 1 ;  /* 0x3f80000032357423 */ /* 0x000fe20000000132 */
        /* <DEDUP_REMOVED lines=33> */
[----:B------:R-:W-:Y:S01]  /*3bf0*/  FADD R49, R49, 1 ;  /* 0x3f80000031317421 */ /* 0x000fe20000000000 */
[----:B------:R-:W-:-:S03]  /*3c00*/  FSEL R27, R27, 1, !P1 ;  /* 0x3f8000001b1b7808 */ /* 0x000fc60004800000 */
[----:B------:R-:W-:Y:S01]  /*3c10*/  FFMA R52, R49, 0.5, R52 ;  /* 0x3f00000031347823 */ /* 0x000fe20000000034 */
[--C-:B------:R-:W-:Y:S01]  /*3c20*/  LOP3.LUT R27, R27, 0x80000000, R54.reuse, 0xb8, !PT ;  /* 0x800000001b1b7812 */ /* 0x100fe200078eb836 */
[----:B------:R-:W-:Y:S01]  /*3c30*/  @!P2 FFMA R27, R54, R13, R54 ;  /* 0x0000000d361ba223 */ /* 0x000fe20000000036 */
[----:B------:R-:W-:Y:S02]  /*3c40*/  HADD2.F32 R13, -RZ, R46.H0_H0 ;  /* 0x2000002eff0d7230 */ /* 0x000fe40000004100 */
[----:B------:R-:W-:-:S03]  /*3c50*/  FADD R50, R50, 1 ;  /* 0x3f80000032327421 */ /* 0x000fc60000000000 */
[----:B------:R-:W-:Y:S01]  /*3c60*/  FMUL R13, R13, R52 ;  /* 0x000000340d0d7220 */ /* 0x000fe20000400000 */
[----:B------:R-:W-:Y:S01]  /*3c70*/  FFMA R50, R50, 0.5, R53 ;  /* 0x3f00000032327823 */ /* 0x000fe20000000035 */
[----:B------:R-:W-:Y:S02]  /*3c80*/  HADD2.F32 R53, -RZ, R46.H1_H1 ;  /* 0x3000002eff357230 */ /* 0x000fe40000004100 */
[----:B------:R-:W-:-:S03]  /*3c90*/  FMUL R52, R13, R4 ;  /* 0x000000040d347220 */ /* 0x000fc60000400000 */
[----:B------:R-:W-:Y:S02]  /*3ca0*/  FMUL R53, R53, R50 ;  /* 0x0000003235357220 */ /* 0x000fe40000400000 */
[----:B------:R-:W-:Y:S02]  /*3cb0*/  F2FP.SATFINITE.E4M3.F32.PACK_AB_MERGE_C R52, RZ, R52, RZ ;  /* 0x00000034ff34723e */ /* 0x000fe400048070ff */
[----:B------:R-:W-:Y:S01]  /*3cc0*/  FMNMX R16, |R17|, R16, !PT ;  /* 0x0000001011107209 */ /* 0x000fe20007800200 */
[----:B------:R-:W-:Y:S01]  /*3cd0*/  FMUL R17, R53, R4 ;  /* 0x0000000435117220 */ /* 0x000fe20000400000 */
[----:B------:R-:W-:Y:S01]  /*3ce0*/  LOP3.LUT R51, R51, 0xffff, RZ, 0xc0, !PT ;  /* 0x0000ffff33337812 */ /* 0x000fe200078ec0ff */
[----:B------:R-:W-:Y:S01]  /*3cf0*/  BSSY B0, `(.L_x_28437) ;  /* 0x000000d000007945 */ /* 0x000fe20003800000 */
[----:B------:R-:W-:Y:S02]  /*3d00*/  SHF.L.U32 R46, R52, 0x10, RZ ;  /* 0x00000010342e7819 */ /* 0x000fe400000006ff */
[----:B------:R-:W-:-:S02]  /*3d10*/  F2FP.SATFINITE.E4M3.F32.PACK_AB_MERGE_C R17, RZ, R17, RZ ;  /* 0x00000011ff11723e */ /* 0x000fc400048070ff */
[----:B------:R-:W-:Y:S01]  /*3d20*/  LOP3.LUT R46, R51, 0xff0000, R46, 0xf8, !PT ;  /* 0x00ff0000332e7812 */ /* 0x000fe200078ef82e */
[----:B------:R-:W-:Y:S06]  /*3d30*/  @P0 BRA `(.L_x_28438) ;  /* 0x0000000000200947 */ /* 0x000fec0003800000 */
        /* <DEDUP_REMOVED lines=8> */
.L_x_28438:
[----:B------:R-:W-:Y:S05]  /*3dc0*/  BSYNC B0 ;  /* 0x0000000000007941 */ /* 0x000fea0003800000 */
.L_x_28437:
[----:B0-----:R-:W-:Y:S01]  /*3dd0*/  FMUL R49, R48, 0.10703222453594207764 ;  /* 0x3ddb33b630317820 */ /* 0x001fe20000400000 */
[--C-:B-----5:R-:W-:Y:S01]  /*3de0*/  HADD2.F32 R56, -RZ, R55.reuse.H0_H0 ;  /* 0x20000037ff387230 */ /* 0x120fe20000004100 */
[----:B------:R-:W-:Y:S01]  /*3df0*/  LOP3.LUT R12, R12, 0xffff, RZ, 0xc0, !PT ;  /* 0x0000ffff0c0c7812 */ /* 0x000fe200078ec0ff */
[----:B------:R-:W-:Y:S01]  /*3e00*/  BSSY B0, `(.L_x_28439) ;  /* 0x000003a000007945 */ /* 0x000fe20003800000 */
[C---:B------:R-:W-:Y:S01]  /*3e10*/  FFMA R50, R48.reuse, R49, 0.79788458347320556641 ;  /* 0x3f4c422a30327423 */ /* 0x040fe20000000031 */
[C---:B------:R-:W-:Y:S01]  /*3e20*/  FFMA R49, -R15.reuse, R15, 1 ;  /* 0x3f8000000f317423 */ /* 0x040fe2000000010f */
[----:B------:R-:W-:Y:S01]  /*3e30*/  FMUL R48, R48, 0.5 ;  /* 0x3f00000030307820 */ /* 0x000fe20000400000 */
[----:B------:R-:W-:Y:S01]  /*3e40*/  FADD R15, R15, 1 ;  /* 0x3f8000000f0f7421 */ /* 0x000fe20000000000 */
[----:B------:R-:W-:Y:S02]  /*3e50*/  HADD2.F32 R55, -RZ, R55.H1_H1 ;  /* 0x30000037ff377230 */ /* 0x000fe40000004100 */
[----:B------:R-:W-:-:S04]  /*3e60*/  FMUL R49, R49, R50 ;  /* 0x0000003231317220 */ /* 0x000fc80000400000 */
[----:B------:R-:W-:Y:S01]  /*3e70*/  FMUL R48, R48, R49 ;  /* 0x0000003130307220 */ /* 0x000fe20000400000 */
[----:B------:R-:W-:-:S03]  /*3e80*/  FMUL R49, R56, 0.044714998453855514526 ;  /* 0x3d37271338317820 */ /* 0x000fc60000400000 */
[----:B------:R-:W-:Y:S01]  /*3e90*/  FFMA R48, R15, 0.5, R48 ;  /* 0x3f0000000f307823 */ /* 0x000fe20000000030 */
[C---:B------:R-:W-:Y:S01]  /*3ea0*/  FFMA R50, R56.reuse, R49, 1 ;  /* 0x3f80000038327423 */ /* 0x040fe20000000031 */
[----:B------:R-:W-:Y:S01]  /*3eb0*/  FMUL R49, R56, 0.79788458347320556641 ;  /* 0x3f4c422a38317820 */ /* 0x000fe20000400000 */
[----:B------:R-:W-:-:S03]  /*3ec0*/  FADD R15, R10, 1 ;  /* 0x3f8000000a0f7421 */ /* 0x000fc60000000000 */
[----:B------:R-:W-:Y:S01]  /*3ed0*/  FMUL R49, R49, R50 ;  /* 0x0000003231317220 */ /* 0x000fe20000400000 */
[----:B------:R-:W-:-:S03]  /*3ee0*/  FMUL R50, R21, 0.10703222453594207764 ;  /* 0x3ddb33b615327820 */ /* 0x000fc60000400000 */
[----:B------:R-:W-:Y:S01]  /*3ef0*/  FMUL R54, |R49|, 2.8853900432586669922 ;  /* 0x4038aa3b31367820 */ /* 0x000fe20000400200 */
[C---:B------:R-:W-:Y:S01]  /*3f00*/  FFMA R51, R21.reuse, R50, 0.79788458347320556641 ;  /* 0x3f4c422a15337423 */ /* 0x040fe20000000032 */
[----:B------:R-:W-:Y:S01]  /*3f10*/  FFMA R50, -R10, R10, 1 ;  /* 0x3f8000000a327423 */ /* 0x000fe2000000010a */
[----:B------:R-:W-:Y:S01]  /*3f20*/  FMUL R21, R21, 0.5 ;  /* 0x3f00000015157820 */ /* 0x000fe20000400000 */
[C---:B------:R-:W-:Y:S01]  /*3f30*/  FMUL R52, R49.reuse, R49 ;  /* 0x0000003131347220 */ /* 0x040fe20000400000 */
[C---:B------:R-:W-:Y:S01]  /*3f40*/  FSETP.GE.AND P2, PT, |R49|.reuse, 0.60000002384185791016, PT ;  /* 0x3f19999a3100780b */ /* 0x040fe20003f46200 */
[----:B------:R-:W0:Y:S01]  /*3f50*/  MUFU.EX2 R54, R54 ;  /* 0x0000003600367308 */ /* 0x000e220000000800 */
[----:B------:R-:W-:Y:S01]  /*3f60*/  FMUL R50, R50, R51 ;  /* 0x0000003332327220 */ /* 0x000fe20000400000 */
[----:B------:R-:W-:Y:S01]  /*3f70*/  FSETP.GE.AND P1, PT, |R49|, 9.010913848876953125, PT ;  /* 0x41102cb43100780b */ /* 0x000fe20003f26200 */
[----:B------:R-:W1:Y:S02]  /*3f80*/  S2R R10, SR_TID.X ;  /* 0x00000000000a7919 */ /* 0x000e640000002100 */
[----:B------:R-:W-:Y:S01]  /*3f90*/  FMUL R50, R21, R50 ;  /* 0x0000003215327220 */ /* 0x000fe20000400000 */
[----:B------:R-:W-:-:S03]  /*3fa0*/  FFMA R21, R52, R34, -0.052303962409496307373 ;  /* 0xbd563cae34157423 */ /* 0x000fc60000000022 */
[----:B------:R-:W-:Y:S01]  /*3fb0*/  FFMA R50, R15, 0.5, R50 ;  /* 0x3f0000000f327823 */ /* 0x000fe20000000032 */
[----:B------:R-:W-:-:S04]  /*3fc0*/  FFMA R21, R52, R21, 0.1331529766321182251 ;  /* 0x3e08594134157423 */ /* 0x000fc80000000015 */
[----:B------:R-:W-:Y:S01]  /*3fd0*/  FFMA R21, R52, R21, -0.33332768082618713379 ;  /* 0xbeaaa9ed34157423 */ /* 0x000fe20000000015 */
[----:B0-----:R-:W-:-:S03]  /*3fe0*/  FADD R51, R54, 1 ;  /* 0x3f80000036337421 */ /* 0x001fc60000000000 */
[----:B------:R-:W-:-:S03]  /*3ff0*/  FFMA R52, R52, R21, RZ ;  /* 0x0000001534347223 */ /* 0x000fc600000000ff */
[----:B------:R-:W0:Y:S02]  /*4000*/  MUFU.RCP R51, R51 ;  /* 0x0000003300337308 */ /* 0x000e240000001000 */
[----:B0-----:R-:W-:Y:S01]  /*4010*/  FFMA R21, R51, -2, R26 ;  /* 0xc000000033157823 */ /* 0x001fe2000000001a */
[----:B------:R-:W-:-:S04]  /*4020*/  HADD2.F32 R51, -RZ, R11.H0_H0 ;  /* 0x2000000bff337230 */ /* 0x000fc80000004100 */
[----:B------:R-:W-:Y:S01]  /*4030*/  FSEL R54, R21, 1, !P1 ;  /* 0x3f80000015367808 */ /* 0x000fe20004800000 */
[----:B------:R-:W-:Y:S01]  /*4040*/  FMUL R51, R51, R48 ;  /* 0x0000003033337220 */ /* 0x000fe20000400000 */
[----:B------:R-:W-:Y:S02]  /*4050*/  FMNMX R48, |R13|, R16, !PT ;  /* 0x000000100d307209 */ /* 0x000fe40007800200 */
[--C-:B------:R-:W-:Y:S01]  /*4060*/  LOP3.LUT R21, R54, 0x80000000, R49.reuse, 0xb8, !PT ;  /* 0x8000000036157812 */ /* 0x100fe200078eb831 */
[----:B------:R-:W-:Y:S01]  /*4070*/  @!P2 FFMA R21, R49, R52, R49 ;  /* 0x000000343115a223 */ /* 0x000fe20000000031 */
[----:B------:R-:W-:Y:S01]  /*4080*/  HADD2.F32 R49, -RZ, R11.H1_H1 ;  /* 0x3000000bff317230 */ /* 0x000fe20000004100 */
[----:B------:R-:W-:Y:S01]  /*4090*/  SHF.L.U32 R11, R17, 0x10, RZ ;  /* 0x00000010110b7819 */ /* 0x000fe200000006ff */
[----:B------:R-:W-:-:S03]  /*40a0*/  FMUL R57, R51, R4 ;  /* 0x0000000433397220 */ /* 0x000fc60000400000 */
[----:B------:R-:W-:Y:S01]  /*40b0*/  FMUL R49, R49, R50 ;  /* 0x0000003231317220 */ /* 0x000fe20000400000 */
[----:B------:R-:W-:Y:S02]  /*40c0*/  LOP3.LUT R11, R12, 0xff0000, R11, 0xf8, !PT ;  /* 0x00ff00000c0b7812 */ /* 0x000fe400078ef80b */
[----:B------:R-:W-:Y:S01]  /*40d0*/  F2FP.SATFINITE.E4M3.F32.PACK_AB_MERGE_C R57, RZ, R57, RZ ;  /* 0x00000039ff39723e */ /* 0x000fe200048070ff */
[----:B------:R-:W-:-:S05]  /*40e0*/  FMUL R12, R49, R4 ;  /* 0x00000004310c7220 */ /* 0x000fca0000400000 */
[----:B------:R-:W-:Y:S01]  /*40f0*/  F2FP.SATFINITE.E4M3.F32.PACK_AB_MERGE_C R12, RZ, R12, RZ ;  /* 0x0000000cff0c723e */ /* 0x000fe200048070ff */
[----:B-1----:R-:W-:Y:S06]  /*4100*/  @P0 BRA `(.L_x_28440) ;  /* 0x0000000000240947 */ /* 0x002fec0003800000 */
[----:B------:R-:W-:Y:S01]  /*4110*/  IADD3 R16, P0, R14, R29, RZ ;  /* 0x0000001d0e107210 */ /* 0x000fe20007f1e0ff */
[----:B------:R-:W-:-:S03]  /*4120*/  IMAD R13, R3, 0x3, RZ ;  /* 0x00000003030d7824 */ /* 0x000fc600078e02ff */
[----:B------:R-:W-:-:S03]  /*4130*/  IADD3.X R17, RZ, R40, RZ, P0, !PT ;  /* 0x00000028ff117210 */ /* 0x000fc600007fe4ff */
[----:B------:R-:W-:-:S05]  /*4140*/  IMAD.WIDE.U32 R16, R0, 0x3, R16 ;  /* 0x0000000300107825 */ /* 0x000fca00078e0010 */
[----:B------:R-:W-:Y:S02]  /*4150*/  IADD3 R13, R13, R17, RZ ;  /* 0x000000110d0d7210 */ /* 0x000fe40007ffe0ff */
[----:B------:R-:W-:-:S04]  /*4160*/  LEA R14, P0, R16, R6, 0x1 ;  /* 0x00000006100e7211 */ /* 0x000fc800078008ff */
[----:B------:R-:W-:Y:S02]  /*4170*/  LEA.HI.X R15, R16, R7, R13, 0x1, P0 ;  /* 0x00000007100f7211 */ /* 0x000fe400000f0c0d */
[----:B------:R-:W-:-:S05]  /*4180*/  PRMT R13, R12, 0x7604, R57 ;  /* 0x000076040c0d7816 */ /* 0x000fca0000000039 */
[----:B------:R0:W-:Y:S02]  /*4190*/  STG.E.U16 desc[UR8][R14.64], R13 ;  /* 0x0000000d0e007986 */ /* 0x0001e4000c101508 */
.L_x_28440:
[----:B------:R-:W-:Y:S05]  /*41a0*/  BSYNC B0 ;  /* 0x0000000000007941 */ /* 0x000fea0003800000 */
.L_x_28439:
[C---:B0-----:R-:W-:Y:S01]  /*41b0*/  FMUL R14, R55.reuse, 0.044714998453855514526 ;  /* 0x3d372713370e7820 */ /* 0x041fe20000400000 */
[C---:B------:R-:W-:Y:S01]  /*41c0*/  FMUL R17, R55.reuse, 0.79788458347320556641 ;  /* 0x3f4c422a37117820 */ /* 0x040fe20000400000 */
[----:B------:R-:W-:Y:S02]  /*41d0*/  SHF.R.U32.HI R13, RZ, 0x3, R10 ;  /* 0x00000003ff0d7819 */ /* 0x000fe4000001160a */
[----:B------:R-:W-:Y:S01]  /*41e0*/  FFMA R14, R55, R14, 1 ;  /* 0x3f800000370e7423 */ /* 0x000fe2000000000e */
[----:B------:R-:W-:Y:S02]  /*41f0*/  IADD3 R16, R2, 0x2, RZ ;  /* 0x0000000202107810 */ /* 0x000fe40007ffe0ff */
[----:B------:R-:W-:Y:S01]  /*4200*/  LOP3.LUT R15, R13, 0x1c, RZ, 0xc0, !PT ;  /* 0x0000001c0d0f7812 */ /* 0x000fe200078ec0ff */
[----:B------:R-:W-:Y:S01]  /*4210*/  FMUL R17, R17, R14 ;  /* 0x0000000e11117220 */ /* 0x000fe20000400000 */
[----:B------:R-:W-:Y:S02]  /*4220*/  ISETP.GE.U32.AND P0, PT, R16, R5, PT ;  /* 0x000000051000720c */ /* 0x000fe40003f06070 */
[----:B------:R-:W-:Y:S01]  /*4230*/  IADD3 R14, R10, 0x1e, -R15 ;  /* 0x0000001e0a0e7810 */ /* 0x000fe20007ffe80f */
[----:B------:R-:W-:Y:S01]  /*4240*/  FMUL R16, |R17|, 2.8853900432586669922 ;  /* 0x4038aa3b11107820 */ /* 0x000fe20000400200 */
[----:B------:R-:W-:-:S02]  /*4250*/  LOP3.LUT R57, R57, 0xffff, RZ, 0xc0, !PT ;  /* 0x0000ffff39397812 */ /* 0x000fc400078ec0ff */
[----:B------:R-:W-:Y:S02]  /*4260*/  FMNMX R48, |R53|, R48, !PT ;  /* 0x0000003035307209 */ /* 0x000fe40007800200 */
[----:B------:R-:W-:Y:S01]  /*4270*/  LOP3.LUT R33, R14, 0x1f, RZ, 0xc0, !PT ;  /* 0x0000001f0e217812 */ /* 0x000fe200078ec0ff */
[----:B------:R-:W0:Y:S01]  /*4280*/  MUFU.EX2 R16, R16 ;  /* 0x0000001000107308 */ /* 0x000e220000000800 */
[----:B------:R-:W-:Y:S02]  /*4290*/  LEA R14, R57, R46, 0x18 ;  /* 0x0000002e390e7211 */ /* 0x000fe400078ec0ff */
[----:B------:R-:W-:Y:S01]  /*42a0*/  FMNMX R46, |R51|, R48, !PT ;  /* 0x00000030332e7209 */ /* 0x000fe20007800200 */
[----:B------:R-:W-:Y:S01]  /*42b0*/  FMUL R48, R45, 0.10703222453594207764 ;  /* 0x3ddb33b62d307820 */ /* 0x000fe20000400000 */
[----:B------:R-:W-:Y:S01]  /*42c0*/  ISETP.GE.U32.OR P0, PT, R33, R58, P0 ;  /* 0x0000003a2100720c */ /* 0x000fe20000706470 */
[----:B------:R-:W-:Y:S01]  /*42d0*/  FMUL R51, R17, R17 ;  /* 0x0000001111337220 */ /* 0x000fe20000400000 */
[----:B------:R-:W-:Y:S01]  /*42e0*/  FMNMX R33, |R49|, R46, !PT ;  /* 0x0000002e31217209 */ /* 0x000fe20007800200 */
[----:B------:R-:W-:Y:S01]  /*42f0*/  FFMA R49, R45, R48, 0.79788458347320556641 ;  /* 0x3f4c422a2d317423 */ /* 0x000fe20000000030 */
[----:B------:R-:W-:Y:S01]  /*4300*/  FFMA R46, -R41, R41, 1 ;  /* 0x3f800000292e7423 */ /* 0x000fe20000000129 */
[----:B------:R-:W-:-:S02]  /*4310*/  FSETP.GE.AND P2, PT, |R17|, 0.60000002384185791016, PT ;  /* 0x3f19999a1100780b */ /* 0x000fc40003f46200 */
[----:B------:R-:W-:Y:S01]  /*4320*/  FSETP.GE.AND P1, PT, |R17|, 9.010913848876953125, PT ;  /* 0x41102cb41100780b */ /* 0x000fe20003f26200 */
[----:B------:R-:W-:Y:S01]  /*4330*/  FMUL R49, R46, R49 ;  /* 0x000000312e317220 */ /* 0x000fe20000400000 */
[----:B------:R-:W-:Y:S01]  /*4340*/  FMUL R46, R45, 0.5 ;  /* 0x3f0000002d2e7820 */ /* 0x000fe20000400000 */
[----:B------:R-:W-:-:S03]  /*4350*/  FMUL R45, R44, 0.10703222453594207764 ;  /* 0x3ddb33b62c2d7820 */ /* 0x000fc60000400000 */
[----:B------:R-:W-:Y:S01]  /*4360*/  FMUL R46, R46, R49 ;  /* 0x000000312e2e7220 */ /* 0x000fe20000400000 */
[----:B0-----:R-:W-:Y:S01]  /*4370*/  FADD R49, R16, 1 ;  /* 0x3f80000010317421 */ /* 0x001fe20000000000 */
[----:B------:R-:W-:Y:S01]  /*4380*/  FFMA R45, R44, R45, 0.79788458347320556641 ;  /* 0x3f4c422a2c2d7423 */ /* 0x000fe2000000002d */
[C---:B------:R-:W-:Y:S01]  /*4390*/  FFMA R16, -R18.reuse, R18, 1 ;  /* 0x3f80000012107423 */ /* 0x040fe20000000112 */
[----:B------:R-:W-:-:S03]  /*43a0*/  FADD R18, R18, 1 ;  /* 0x3f80000012127421 */ /* 0x000fc60000000000 */
[----:B------:R-:W0:Y:S01]  /*43b0*/  MUFU.RCP R49, R49 ;  /* 0x0000003100317308 */ /* 0x000e220000001000 */
[----:B------:R-:W-:Y:S01]  /*43c0*/  FMUL R16, R16, R45 ;  /* 0x0000002d10107220 */ /* 0x000fe20000400000 */
[----:B------:R-:W-:-:S04]  /*43d0*/  FMUL R45, R44, 0.5 ;  /* 0x3f0000002c2d7820 */ /* 0x000fc80000400000 */
[----:B------:R-:W-:Y:S01]  /*43e0*/  FMUL R45, R45, R16 ;  /* 0x000000102d2d7220 */ /* 0x000fe20000400000 */
[----:B------:R-:W-:-:S03]  /*43f0*/  FFMA R16, R51, R34, -0.052303962409496307373 ;  /* 0xbd563cae33107423 */ /* 0x000fc60000000022 */
[----:B------:R-:W-:Y:S01]  /*4400*/  FFMA R45, R18, 0.5, R45 ;  /* 0x3f000000122d7823 */ /* 0x000fe2000000002d */
[----:B------:R-:W-:-:S04]  /*4410*/  FFMA R16, R51, R16, 0.1331529766321182251 ;  /* 0x3e08594133107423 */ /* 0x000fc80000000010 */
[----:B------:R-:W-:Y:S01]  /*4420*/  FFMA R16, R51, R16, -0.33332768082618713379 ;  /* 0xbeaaa9ed33107423 */ /* 0x000fe20000000010 */
[----:B0-----:R-:W-:Y:S01]  /*4430*/  FFMA R44, R49, -2, R26 ;  /* 0xc0000000312c7823 */ /* 0x001fe2000000001a */
[----:B------:R-:W-:Y:S01]  /*4440*/  FADD R49, R41, 1 ;  /* 0x3f80000029317421 */ /* 0x000fe20000000000 */
[----:B------:R-:W-:Y:S01]  /*4450*/  LOP3.LUT R41, R13, 0x1ffffffc, RZ, 0xc0, !PT ;  /* 0x1ffffffc0d297812 */ /* 0x000fe200078ec0ff */
[----:B------:R-:W-:Y:S02]  /*4460*/  FFMA R48, R51, R16, RZ ;  /* 0x0000001033307223 */ /* 0x000fe400000000ff */
[----:B------:R-:W-:Y:S02]  /*4470*/  FSEL R44, R44, 1, !P1 ;  /* 0x3f8000002c2c7808 */ /* 0x000fe40004800000 */
[----:B------:R-:W-:Y:S02]  /*4480*/  IMAD.IADD R16, R10, 0x1, -R41 ;  /* 0x000000010a107824 */ /* 0x000fe400078e0a29 */
[----:B------:R-:W-:Y:S01]  /*4490*/  FFMA R41, -R22, R22, 1 ;  /* 0x3f80000016297423 */ /* 0x000fe20000000116 */
[--C-:B------:R-:W-:Y:S01]  /*44a0*/  LOP3.LUT R51, R44, 0x80000000, R17.reuse, 0xb8, !PT ;  /* 0x800000002c337812 */ /* 0x100fe200078eb811 */
[----:B------:R-:W-:Y:S01]  /*44b0*/  FFMA R44, R49, 0.5, R46 ;  /* 0x3f000000312c7823 */ /* 0x000fe2000000002e */
[----:B------:R-:W-:Y:S01]  /*44c0*/  @!P2 FFMA R51, R17, R48, R17 ;  /* 0x000000301133a223 */ /* 0x000fe20000000011 */
[----:B------:R-:W-:Y:S01]  /*44d0*/  IADD3 R46, R2, 0x3, RZ ;  /* 0x00000003022e7810 */ /* 0x000fe20007ffe0ff */
[----:B------:R-:W-:Y:S01]  /*44e0*/  FMUL R48, R35, 0.10703222453594207764 ;  /* 0x3ddb33b623307820 */ /* 0x000fe20000400000 */
[----:B------:R-:W-:-:S02]  /*44f0*/  IADD3 R17, R16, 0x1d, RZ ;  /* 0x0000001d10117810 */ /* 0x000fc40007ffe0ff */
[----:B------:R-:W-:Y:S01]  /*4500*/  ISETP.GE.U32.AND P1, PT, R46, R5, PT ;  /* 0x000000052e00720c */ /* 0x000fe20003f26070 */
[----:B------:R-:W-:Y:S01]  /*4510*/  FFMA R48, R35, R48, 0.79788458347320556641 ;  /* 0x3f4c422a23307423 */ /* 0x000fe20000000030 */
[----:B------:R-:W-:Y:S01]  /*4520*/  LOP3.LUT R17, R17, 0x1f, RZ, 0xc0, !PT ;  /* 0x0000001f11117812 */ /* 0x000fe200078ec0ff */
[----:B------:R-:W-:Y:S01]  /*4530*/  FFMA R46, -R38, R38, 1 ;  /* 0x3f800000262e7423 */ /* 0x000fe20000000126 */
[----:B------:R-:W-:Y:S01]  /*4540*/  LEA R18, P2, R0, R29, 0x2 ;  /* 0x0000001d00127211 */ /* 0x000fe200078410ff */
[----:B------:R-:W-:Y:S01]  /*4550*/  FMUL R41, R41, R48 ;  /* 0x0000003029297220 */ /* 0x000fe20000400000 */
[----:B------:R-:W-:Y:S01]  /*4560*/  ISETP.LT.U32.AND P1, PT, R17, R58, !P1 ;  /* 0x0000003a1100720c */ /* 0x000fe20004f21070 */
[----:B------:R-:W-:Y:S01]  /*4570*/  FMUL R48, R35, 0.5 ;  /* 0x3f00000023307820 */ /* 0x000fe20000400000 */
[----:B------:R-:W-:Y:S01]  /*4580*/  FMUL R35, R28, 0.10703222453594207764 ;  /* 0x3ddb33b61c237820 */ /* 0x000fe20000400000 */
[----:B------:R-:W-:Y:S02]  /*4590*/  IADD3 R52, R17, R18, RZ ;  /* 0x0000001211347210 */ /* 0x000fe40007ffe0ff */
[----:B------:R-:W-:Y:S01]  /*45a0*/  FMUL R48, R48, R41 ;  /* 0x0000002930307220 */ /* 0x000fe20000400000 */
[C---:B------:R-:W-:Y:S01]  /*45b0*/  FFMA R35, R28.reuse, R35, 0.79788458347320556641 ;  /* 0x3f4c422a1c237423 */ /* 0x040fe20000000023 */
[----:B------:R-:W-:-:S03]  /*45c0*/  FMUL R41, R28, 0.5 ;  /* 0x3f0000001c297820 */ /* 0x000fc60000400000 */
[----:B------:R-:W-:Y:S01]  /*45d0*/  FMUL R46, R46, R35 ;  /* 0x000000232e2e7220 */ /* 0x000fe20000400000 */
[----:B------:R-:W-:Y:S02]  /*45e0*/  LEA.HI.X R35, R0, R40, R3, 0x2, P2 ;  /* 0x0000002800237211 */ /* 0x000fe400010f1403 */
[----:B------:R-:W-:Y:S01]  /*45f0*/  @P1 SHF.L.U32 R29, R30, 0x1, RZ ;  /* 0x000000011e1d1819 */ /* 0x000fe200000006ff */
[----:B------:R-:W-:Y:S01]  /*4600*/  FMUL R46, R41, R46 ;  /* 0x0000002e292e7220 */ /* 0x000fe20000400000 */
[----:B------:R-:W-:Y:S01]  /*4610*/  IADD3 RZ, P2, R17, R18, RZ ;  /* 0x0000001211ff7210 */ /* 0x000fe20007f5e0ff */
[----:B------:R-:W-:Y:S01]  /*4620*/  FADD R41, R22, 1 ;  /* 0x3f80000016297421 */ /* 0x000fe20000000000 */
[----:B------:R-:W-:Y:S02]  /*4630*/  @P1 LOP3.LUT R29, R29, 0xfffffffc, RZ, 0xc0, !PT ;  /* 0xfffffffc1d1d1812 */ /* 0x000fe400078ec0ff */
[----:B------:R-:W-:Y:S01]  /*4640*/  @P1 SHF.L.U64.HI R49, R30, 0x1, R31 ;  /* 0x000000011e311819 */ /* 0x000fe2000001021f */
[----:B------:R-:W-:Y:S01]  /*4650*/  FFMA R48, R41, 0.5, R48 ;  /* 0x3f00000029307823 */ /* 0x000fe20000000030 */
[----:B------:R-:W-:-:S02]  /*4660*/  @P1 IADD3 R29, P3, R29, R52, RZ ;  /* 0x000000341d1d1210 */ /* 0x000fc40007f7e0ff */
[----:B------:R-:W-:Y:S02]  /*4670*/  @P1 LOP3.LUT R49, R49, 0x3fffffff, RZ, 0xc0, !PT ;  /* 0x3fffffff31311812 */ /* 0x000fe400078ec0ff */
[----:B------:R-:W-:Y:S02]  /*4680*/  IADD3.X R53, RZ, R35, RZ, P2, !PT ;  /* 0x00000023ff357210 */ /* 0x000fe400017fe4ff */
[----:B------:R-:W-:Y:S02]  /*4690*/  @!P1 MOV R50, RZ ;  /* 0x000000ff00329202 */ /* 0x000fe40000000f00 */
[----:B------:R-:W-:Y:S02]  /*46a0*/  @P1 IADD3.X R28, R49, R53, RZ, P3, !PT ;  /* 0x00000035311c1210 */ /* 0x000fe40001ffe4ff */
[----:B------:R-:W-:Y:S02]  /*46b0*/  @!P1 MOV R22, RZ ;  /* 0x000000ff00169202 */ /* 0x000fe40000000f00 */
[----:B------:R-:W-:-:S02]  /*46c0*/  @P1 SHF.L.U64.HI R28, R29, 0x2, R28 ;  /* 0x000000021d1c1819 */ /* 0x000fc4000001021c */
[----:B------:R-:W-:-:S04]  /*46d0*/  @P1 SHF.L.U32 R29, R29, 0x2, RZ ;  /* 0x000000021d1d1819 */ /* 0x000fc800000006ff */
[----:B------:R-:W-:-:S04]  /*46e0*/  @P1 IADD3 R66, P2, R29, R24, RZ ;  /* 0x000000181d421210 */ /* 0x000fc80007f5e0ff */
[C---:B------:R-:W-:Y:S02]  /*46f0*/  @P1 IADD3.X R67, R28.reuse, R25, RZ, P2, !PT ;  /* 0x000000191c431210 */ /* 0x040fe400017fe4ff */
[----:B------:R-:W-:Y:S01]  /*4700*/  @P1 IADD3 R40, P2, R29, R64, RZ ;  /* 0x000000401d281210 */ /* 0x000fe20007f5e0ff */
[----:B------:R-:W-:Y:S02]  /*4710*/  @P1 IMAD R49, R3, 0x5, RZ ;  /* 0x0000000503311824 */ /* 0x000fe400078e02ff */
[----:B------:R-:W2:Y:S01]  /*4720*/  @P1 LDG.E R22, desc[UR8][R66.64] ;  /* 0x0000000842161981 */ /* 0x000ea2000c1e1900 */
[----:B------:R-:W-:-:S05]  /*4730*/  @P1 IADD3.X R41, R28, R47, RZ, P2, !PT ;  /* 0x0000002f1c291210 */ /* 0x000fca00017fe4ff */
[----:B------:R0:W3:Y:S01]  /*4740*/  @P1 LDG.E R50, desc[UR8][R40.64] ;  /* 0x0000000828321981 */ /* 0x0000e2000c1e1900 */
[----:B------:R-:W-:-:S04]  /*4750*/  @P1 IMAD.WIDE.U32 R28, R0, 0x5, R52 ;  /* 0x00000005001c1825 */ /* 0x000fc800078e0034 */
[----:B------:R-:W-:Y:S01]  /*4760*/  @P1 IMAD.IADD R49, R49, 0x1, R29 ;  /* 0x0000000131311824 */ /* 0x000fe200078e021d */
[----:B------:R-:W-:Y:S01]  /*4770*/  @P1 SHF.L.U32 R69, R28, 0x2, RZ ;  /* 0x000000021c451819 */ /* 0x000fe200000006ff */
[----:B------:R-:W-:-:S03]  /*4780*/  FADD R29, R38, 1 ;  /* 0x3f800000261d7421 */ /* 0x000fc60000000000 */
[----:B------:R-:W-:Y:S01]  /*4790*/  @P1 SHF.L.U64.HI R38, R28, 0x2, R49 ;  /* 0x000000021c261819 */ /* 0x000fe20000010231 */
[----:B------:R-:W-:Y:S01]  /*47a0*/  FFMA R46, R29, 0.5, R46 ;  /* 0x3f0000001d2e7823 */ /* 0x000fe2000000002e */
[C---:B------:R-:W-:Y:S01]  /*47b0*/  @P1 IADD3 R70, P2, R69.reuse, R24, RZ ;  /* 0x0000001845461210 */ /* 0x040fe20007f5e0ff */
[--C-:B------:R-:W-:Y:S02]  /*47c0*/  HADD2.F32 R29, -RZ, R42.reuse.H0_H0 ;  /* 0x2000002aff1d7230 */ /* 0x100fe40000004100 */
[----:B------:R-:W-:Y:S01]  /*47d0*/  HADD2.F32 R42, -RZ, R42.H1_H1 ;  /* 0x3000002aff2a7230 */ /* 0x000fe20000004100 */
[----:B------:R-:W-:Y:S01]  /*47e0*/  @P1 IADD3.X R71, R38, R25, RZ, P2, !PT ;  /* 0x0000001926471210 */ /* 0x000fe200017fe4ff */
[--C-:B0-----:R-:W-:Y:S01]  /*47f0*/  HADD2.F32 R41, -RZ, R39.reuse.H1_H1 ;  /* 0x30000027ff297230 */ /* 0x101fe20000004100 */
[----:B------:R-:W-:Y:S01]  /*4800*/  @P1 IADD3 R68, P2, R69, R64, RZ ;  /* 0x0000004045441210 */ /* 0x000fe20007f5e0ff */
[----:B------:R-:W-:Y:S01]  /*4810*/  FMUL R44, R29, R44 ;  /* 0x0000002c1d2c7220 */ /* 0x000fe20000400000 */
[----:B------:R-:W-:-:S02]  /*4820*/  HADD2.F32 R29, -RZ, R39.H0_H0 ;  /* 0x20000027ff1d7230 */ /* 0x000fc40000004100 */
[----:B------:R-:W-:Y:S01]  /*4830*/  FMUL R45, R42, R45 ;  /* 0x0000002d2a2d7220 */ /* 0x000fe20000400000 */
[----:B------:R-:W-:Y:S02]  /*4840*/  @P1 IADD3.X R69, R38, R47, RZ, P2, !PT ;  /* 0x0000002f26451210 */ /* 0x000fe400017fe4ff */
[----:B------:R-:W-:Y:S01]  /*4850*/  @!P1 MOV R38, RZ ;  /* 0x000000ff00269202 */ /* 0x000fe20000000f00 */
[----:B------:R-:W-:Y:S01]  /*4860*/  FMUL R39, R29, R48 ;  /* 0x000000301d277220 */ /* 0x000fe20000400000 */
[----:B------:R-:W-:Y:S01]  /*4870*/  FMUL R29, R41, R46 ;  /* 0x0000002e291d7220 */ /* 0x000fe20000400000 */
[----:B------:R-:W-:Y:S01]  /*4880*/  FMNMX R28, R33, |R44|, !PT ;  /* 0x4000002c211c7209 */ /* 0x000fe20007800000 */
[-C--:B------:R-:W-:Y:S01]  /*4890*/  FMUL R46, R44, R4.reuse ;  /* 0x000000042c2e7220 */ /* 0x080fe20000400000 */
[----:B------:R-:W-:Y:S01]  /*48a0*/  FMUL R33, R39, R4 ;  /* 0x0000000427217220 */ /* 0x000fe20000400000 */
[----:B------:R0:W4:Y:S01]  /*48b0*/  @P1 LDG.E R38, desc[UR8][R68.64] ;  /* 0x0000000844261981 */ /* 0x000122000c1e1900 */
[C---:B------:R-:W-:Y:S01]  /*48c0*/  FMNMX R28, |R45|.reuse, R28, !PT ;  /* 0x0000001c2d1c7209 */ /* 0x040fe20007800200 */
[C---:B------:R-:W-:Y:S01]  /*48d0*/  FMUL R41, R36.reuse, 0.10703222453594207764 ;  /* 0x3ddb33b624297820 */ /* 0x040fe20000400000 */
[----:B------:R-:W-:Y:S01]  /*48e0*/  F2FP.SATFINITE.E4M3.F32.PACK_AB_MERGE_C R46, RZ, R46, RZ ;  /* 0x0000002eff2e723e */ /* 0x000fe200048070ff */
[-C--:B------:R-:W-:Y:S01]  /*48f0*/  FMUL R45, R45, R4.reuse ;  /* 0x000000042d2d7220 */ /* 0x080fe20000400000 */
[----:B------:R-:W-:Y:S01]  /*4900*/  F2FP.SATFINITE.E4M3.F32.PACK_AB_MERGE_C R33, RZ, R33, RZ ;  /* 0x00000021ff21723e */ /* 0x000fe200048070ff */
[----:B------:R-:W-:Y:S01]  /*4910*/  FMUL R42, R29, R4 ;  /* 0x000000041d2a7220 */ /* 0x000fe20000400000 */
[----:B------:R-:W-:Y:S01]  /*4920*/  FMNMX R40, |R39|, R28, !PT ;  /* 0x0000001c27287209 */ /* 0x000fe20007800200 */
[----:B------:R-:W-:Y:S01]  /*4930*/  FFMA R41, R36, R41, 0.79788458347320556641 ;  /* 0x3f4c422a24297423 */ /* 0x000fe20000000029 */
[----:B------:R-:W-:-:S02]  /*4940*/  LOP3.LUT R39, R46, 0xff, RZ, 0xc0, !PT ;  /* 0x000000ff2e277812 */ /* 0x000fc400078ec0ff */
[----:B------:R-:W-:Y:S02]  /*4950*/  LOP3.LUT R28, R33, 0xffff, RZ, 0xc0, !PT ;  /* 0x0000ffff211c7812 */ /* 0x000fe400078ec0ff */
[----:B------:R-:W-:Y:S02]  /*4960*/  F2FP.SATFINITE.E4M3.F32.PACK_AB_MERGE_C R45, RZ, R45, RZ ;  /* 0x0000002dff2d723e */ /* 0x000fe400048070ff */
[----:B------:R-:W-:Y:S02]  /*4970*/  PRMT R39, R28, 0x7604, R39 ;  /* 0x000076041c277816 */ /* 0x000fe40000000027 */
[----:B------:R-:W-:Y:S01]  /*4980*/  FMNMX R28, |R29|, R40, !PT ;  /* 0x000000281d1c7209 */ /* 0x000fe20007800200 */
[----:B------:R-:W-:Y:S01]  /*4990*/  FFMA R40, -R37, R37, 1 ;  /* 0x3f80000025287423 */ /* 0x000fe20000000125 */
[----:B------:R-:W-:Y:S02]  /*49a0*/  F2FP.SATFINITE.E4M3.F32.PACK_AB_MERGE_C R42, RZ, R42, RZ ;  /* 0x0000002aff2a723e */ /* 0x000fe400048070ff */
[C---:B------:R-:W-:Y:S01]  /*49b0*/  @!P0 PRMT R46, R45.reuse, 0x7604, R46 ;  /* 0x000076042d2e8816 */ /* 0x040fe2000000002e */
[----:B------:R-:W-:Y:S01]  /*49c0*/  FMUL R29, R40, R41 ;  /* 0x00000029281d7220 */ /* 0x000fe20000400000 */
[----:B------:R-:W-:Y:S01]  /*49d0*/  FMUL R40, R36, 0.5 ;  /* 0x3f00000024287820 */ /* 0x000fe20000400000 */
[----:B------:R-:W-:-:S02]  /*49e0*/  LOP3.LUT R41, R45, 0xff, RZ, 0xc0, !PT ;  /* 0x000000ff2d297812 */ /* 0x000fc400078ec0ff */
[----:B------:R-:W-:Y:S01]  /*49f0*/  @!P0 PRMT R45, R42, 0x7604, R33 ;  /* 0x000076042a2d8816 */ /* 0x000fe20000000021 */
[----:B------:R-:W-:Y:S01]  /*4a00*/  FMUL R33, R40, R29 ;  /* 0x0000001d28217220 */ /* 0x000fe20000400000 */
[----:B------:R-:W-:Y:S01]  /*4a10*/  FMUL R40, R43, 0.10703222453594207764 ;  /* 0x3ddb33b62b287820 */ /* 0x000fe20000400000 */
[----:B------:R-:W-:Y:S01]  /*4a20*/  LOP3.LUT R42, R42, 0xffff, RZ, 0xc0, !PT ;  /* 0x0000ffff2a2a7812 */ /* 0x000fe200078ec0ff */
[----:B------:R-:W-:Y:S01]  /*4a30*/  FFMA R29, -R27, R27, 1 ;  /* 0x3f8000001b1d7423 */ /* 0x000fe2000000011b */
[----:B------:R-:W-:Y:S02]  /*4a40*/  @P1 IMAD R49, R3, 0x6, RZ ;  /* 0x0000000603311824 */ /* 0x000fe400078e02ff */
[----:B------:R-:W-:Y:S01]  /*4a50*/  FFMA R40, R43, R40, 0.79788458347320556641 ;  /* 0x3f4c422a2b287423 */ /* 0x000fe20000000028 */
[----:B------:R-:W-:Y:S02]  /*4a60*/  PRMT R36, R42, 0x7604, R41 ;  /* 0x000076042a247816 */ /* 0x000fe40000000029 */
[----:B------:R-:W-:Y:S01]  /*4a70*/  @P1 MOV R41, R53 ;  /* 0x0000003500291202 */ /* 0x000fe20000000f00 */
[----:B------:R-:W-:Y:S01]  /*4a80*/  FMUL R29, R29, R40 ;  /* 0x000000281d1d7220 */ /* 0x000fe20000400000 */
[----:B------:R-:W-:Y:S01]  /*4a90*/  @P1 MOV R40, R52 ;  /* 0x0000003400281202 */ /* 0x000fe20000000f00 */
[----:B------:R-:W-:Y:S01]  /*4aa0*/  FFMA R54, -R21, R21, 1 ;  /* 0x3f80000015367423 */ /* 0x000fe20000000115 */
[----:B------:R-:W-:-:S03]  /*4ab0*/  @!P1 MOV R48, RZ ;  /* 0x000000ff00309202 */ /* 0x000fc60000000f00 */
[----:B------:R-:W-:-:S04]  /*4ac0*/  @P1 IMAD.WIDE.U32 R40, R0, 0x6, R40 ;  /* 0x0000000600281825 */ /* 0x000fc800078e0028 */
[----:B------:R-:W-:Y:S01]  /*4ad0*/  FMUL R44, R43, 0.5 ;  /* 0x3f0000002b2c7820 */ /* 0x000fe20000400000 */
[----:B------:R-:W5:Y:S01]  /*4ae0*/  @P1 LDG.E R48, desc[UR8][R70.64] ;  /* 0x0000000846301981 */ /* 0x000f62000c1e1900 */
[----:B------:R-:W-:Y:S01]  /*4af0*/  @P1 IADD3 R41, R49, R41, RZ ;  /* 0x0000002931291210 */ /* 0x000fe20007ffe0ff */
[----:B------:R-:W-:-:S03]  /*4b00*/  @P1 IMAD.WIDE.U32 R52, R0, 0x7, R52 ;  /* 0x0000000700341825 */ /* 0x000fc600078e0034 */
[C---:B------:R-:W-:Y:S01]  /*4b10*/  @P1 SHF.L.U64.HI R42, R40.reuse, 0x2, R41 ;  /* 0x00000002282a1819 */ /* 0x040fe20000010229 */
[----:B------:R-:W-:Y:S01]  /*4b20*/  @P1 IMAD R41, R3, 0x7, RZ ;  /* 0x0000000703291824 */ /* 0x000fe200078e02ff */
[----:B------:R-:W-:-:S04]  /*4b30*/  @P1 SHF.L.U32 R67, R40, 0x2, RZ ;  /* 0x0000000228431819 */ /* 0x000fc800000006ff */
[----:B------:R-:W-:-:S04]  /*4b40*/  @P1 IADD3 R41, R41, R53, RZ ;  /* 0x0000003529291210 */ /* 0x000fc80007ffe0ff */
[C---:B------:R-:W-:Y:S02]  /*4b50*/  @P1 SHF.L.U64.HI R40, R52.reuse, 0x2, R41 ;  /* 0x0000000234281819 */ /* 0x040fe40000010229 */
[----:B------:R-:W-:-:S04]  /*4b60*/  @P1 SHF.L.U32 R41, R52, 0x2, RZ ;  /* 0x0000000234291819 */ /* 0x000fc800000006ff */
[----:B0-----:R-:W-:Y:S02]  /*4b70*/  @P1 IADD3 R68, P5, R41, R64, RZ ;  /* 0x0000004029441210 */ /* 0x001fe40007fbe0ff */
[----:B------:R-:W-:-:S03]  /*4b80*/  @!P1 MOV R53, RZ ;  /* 0x000000ff00359202 */ /* 0x000fc60000000f00 */
[----:B------:R-:W-:-:S05]  /*4b90*/  @P1 IMAD.X R69, R40, 0x1, R47, P5 ;  /* 0x0000000128451824 */ /* 0x000fca00028e062f */
[----:B------:R-:W2:Y:S01]  /*4ba0*/  @P1 LDG.E R53, desc[UR8][R68.64] ;  /* 0x0000000844351981 */ /* 0x000ea2000c1e1900 */
[----:B------:R-:W-:Y:S01]  /*4bb0*/  FMUL R29, R44, R29 ;  /* 0x0000001d2c1d7220 */ /* 0x000fe20000400000 */
[----:B------:R-:W-:-:S04]  /*4bc0*/  FADD R44, R37, 1 ;  /* 0x3f800000252c7421 */ /* 0x000fc80000000000 */
[----:B------:R-:W-:Y:S01]  /*4bd0*/  FFMA R33, R44, 0.5, R33 ;  /* 0x3f0000002c217823 */ /* 0x000fe20000000021 */
[----:B------:R-:W-:Y:S02]  /*4be0*/  HADD2.F32 R44, -RZ, R23.H0_H0 ;  /* 0x20000017ff2c7230 */ /* 0x000fe40000004100 */
[----:B------:R-:W-:-:S03]  /*4bf0*/  FADD R52, R27, 1 ;  /* 0x3f8000001b347421 */ /* 0x000fc60000000000 */
[----:B------:R-:W-:Y:S01]  /*4c00*/  FMUL R37, R44, R33 ;  /* 0x000000212c257220 */ /* 0x000fe20000400000 */
[----:B------:R-:W-:Y:S02]  /*4c10*/  HADD2.F32 R44, -RZ, R23.H1_H1 ;  /* 0x30000017ff2c7230 */ /* 0x000fe40000004100 */
[----:B------:R-:W-:Y:S01]  /*4c20*/  FFMA R29, R52, 0.5, R29 ;  /* 0x3f000000341d7823 */ /* 0x000fe2000000001d */
[----:B------:R-:W-:-:S03]  /*4c30*/  FMUL R23, R56, 0.10703222453594207764 ;  /* 0x3ddb33b638177820 */ /* 0x000fc60000400000 */
[----:B------:R-:W-:Y:S01]  /*4c40*/  FMUL R43, R44, R29 ;  /* 0x0000001d2c2b7220 */ /* 0x000fe20000400000 */
[----:B------:R-:W-:Y:S01]  /*4c50*/  FFMA R23, R56, R23, 0.79788458347320556641 ;  /* 0x3f4c422a38177423 */ /* 0x000fe20000000017 */
[----:B------:R-:W-:Y:S01]  /*4c60*/  FMUL R44, R55, 0.10703222453594207764 ;  /* 0x3ddb33b6372c7820 */ /* 0x000fe20000400000 */
[----:B------:R-:W-:Y:S02]  /*4c70*/  FFMA R27, -R51, R51, 1 ;  /* 0x3f800000331b7423 */ /* 0x000fe40000000133 */
[----:B------:R-:W-:Y:S01]  /*4c80*/  FMUL R54, R54, R23 ;  /* 0x0000001736367220 */ /* 0x000fe20000400000 */
[----:B------:R-:W-:-:S04]  /*4c90*/  FFMA R44, R55, R44, 0.79788458347320556641 ;  /* 0x3f4c422a372c7423 */ /* 0x000fc8000000002c */
[----:B------:R-:W-:Y:S01]  /*4ca0*/  FMUL R27, R27, R44 ;  /* 0x0000002c1b1b7220 */ /* 0x000fe20000400000 */
[C---:B------:R-:W-:Y:S02]  /*4cb0*/  @P1 IADD3 R64, P3, R67.reuse, R64, RZ ;  /* 0x0000004043401210 */ /* 0x040fe40007f7e0ff */
[-C--:B------:R-:W-:Y:S02]  /*4cc0*/  @P1 IADD3 R66, P2, R67, R24.reuse, RZ ;  /* 0x0000001843421210 */ /* 0x080fe40007f5e0ff */
[----:B------:R-:W-:Y:S02]  /*4cd0*/  @P1 IADD3 R24, P4, R41, R24, RZ ;  /* 0x0000001829181210 */ /* 0x000fe40007f9e0ff */
[C---:B------:R-:W-:Y:S02]  /*4ce0*/  @P1 IADD3.X R65, R42.reuse, R47, RZ, P3, !PT ;  /* 0x0000002f2a411210 */ /* 0x040fe40001ffe4ff */
[-C--:B------:R-:W-:Y:S02]  /*4cf0*/  @P1 IADD3.X R67, R42, R25.reuse, RZ, P2, !PT ;  /* 0x000000192a431210 */ /* 0x080fe400017fe4ff */
[----:B------:R-:W-:-:S02]  /*4d00*/  @P1 IADD3.X R25, R40, R25, RZ, P4, !PT ;  /* 0x0000001928191210 */ /* 0x000fc400027fe4ff */
[----:B------:R-:W-:Y:S02]  /*4d10*/  @!P1 MOV R42, RZ ;  /* 0x000000ff002a9202 */ /* 0x000fe40000000f00 */
[----:B------:R-:W-:-:S04]  /*4d20*/  @!P1 MOV R41, RZ ;  /* 0x000000ff00299202 */ /* 0x000fc80000000f00 */
[----:B------:R0:W5:Y:S04]  /*4d30*/  @P1 LDG.E R42, desc[UR8][R24.64] ;  /* 0x00000008182a1981 */ /* 0x000168000c1e1900 */
[----:B------:R-:W5:Y:S01]  /*4d40*/  @P1 LDG.E R41, desc[UR8][R66.64] ;  /* 0x0000000842291981 */ /* 0x000f62000c1e1900 */
[----:B---3--:R-:W-:-:S05]  /*4d50*/  HADD2.F32 R23, -RZ, R50.H0_H0 ;  /* 0x20000032ff177230 */ /* 0x008fca0000004100 */
[C---:B------:R-:W-:Y:S01]  /*4d60*/  FMUL R44, R23.reuse, 0.044714998453855514526 ;  /* 0x3d372713172c7820 */ /* 0x040fe20000400000 */
[----:B------:R-:W-:-:S03]  /*4d70*/  FMUL R29, R23, 0.79788458347320556641 ;  /* 0x3f4c422a171d7820 */ /* 0x000fc60000400000 */
[----:B------:R-:W-:-:S04]  /*4d80*/  FFMA R44, R23, R44, 1 ;  /* 0x3f800000172c7423 */ /* 0x000fc8000000002c */
[----:B------:R-:W-:-:S04]  /*4d90*/  FMUL R29, R29, R44 ;  /* 0x0000002c1d1d7220 */ /* 0x000fc80000400000 */
[----:B------:R-:W-:-:S06]  /*4da0*/  FMUL R33, |R29|, 2.8853900432586669922 ;  /* 0x4038aa3b1d217820 */ /* 0x000fcc0000400200 */
[----:B------:R-:W1:Y:S01]  /*4db0*/  MUFU.EX2 R33, R33 ;  /* 0x0000002100217308 */ /* 0x000e620000000800 */
[----:B------:R-:W-:-:S05]  /*4dc0*/  HADD2.F32 R50, -RZ, R50.H1_H1 ;  /* 0x30000032ff327230 */ /* 0x000fca0000004100 */
[----:B------:R-:W-:-:S04]  /*4dd0*/  FMUL R47, R50, 0.044714998453855514526 ;  /* 0x3d372713322f7820 */ /* 0x000fc80000400000 */
[C---:B------:R-:W-:Y:S01]  /*4de0*/  FFMA R40, R50.reuse, R47, 1 ;  /* 0x3f80000032287423 */ /* 0x040fe2000000002f */
[----:B-1----:R-:W-:Y:S01]  /*4df0*/  FADD R49, R33, 1 ;  /* 0x3f80000021317421 */ /* 0x002fe20000000000 */
[----:B------:R-:W-:-:S05]  /*4e00*/  FMUL R33, R50, 0.79788458347320556641 ;  /* 0x3f4c422a32217820 */ /* 0x000fca0000400000 */
[----:B------:R-:W1:Y:S01]  /*4e10*/  MUFU.RCP R49, R49 ;  /* 0x0000003100317308 */ /* 0x000e620000001000 */
[----:B------:R-:W-:Y:S01]  /*4e20*/  FMUL R33, R33, R40 ;  /* 0x0000002821217220 */ /* 0x000fe20000400000 */
[----:B------:R-:W-:-:S03]  /*4e30*/  FMUL R47, R29, R29 ;  /* 0x0000001d1d2f7220 */ /* 0x000fc60000400000 */
[----:B------:R-:W-:Y:S01]  /*4e40*/  FMUL R52, |R33|, 2.8853900432586669922 ;  /* 0x4038aa3b21347820 */ /* 0x000fe20000400200 */
[----:B------:R-:W-:Y:S01]  /*4e50*/  @!P1 MOV R44, RZ ;  /* 0x000000ff002c9202 */ /* 0x000fe20000000f00 */
[----:B------:R-:W-:Y:S02]  /*4e60*/  FFMA R40, R47, R34, -0.052303962409496307373 ;  /* 0xbd563cae2f287423 */ /* 0x000fe40000000022 */
[----:B0-----:R-:W0:Y:S01]  /*4e70*/  MUFU.EX2 R25, R52 ;  /* 0x0000003400197308 */ /* 0x001e220000000800 */
[----:B------:R-:W-:Y:S01]  /*4e80*/  FSETP.GE.AND P2, PT, |R29|, 0.60000002384185791016, PT ;  /* 0x3f19999a1d00780b */ /* 0x000fe20003f46200 */
[----:B------:R-:W-:Y:S01]  /*4e90*/  FFMA R24, R47, R40, 0.1331529766321182251 ;  /* 0x3e0859412f187423 */ /* 0x000fe20000000028 */
[----:B------:R3:W5:Y:S01]  /*4ea0*/  @P1 LDG.E R44, desc[UR8][R64.64] ;  /* 0x00000008402c1981 */ /* 0x000762000c1e1900 */
[----:B------:R-:W-:Y:S02]  /*4eb0*/  FSETP.GE.AND P1, PT, |R29|, 9.010913848876953125, PT ;  /* 0x41102cb41d00780b */ /* 0x000fe40003f26200 */
[----:B------:R-:W-:Y:S01]  /*4ec0*/  FFMA R24, R47, R24, -0.33332768082618713379 ;  /* 0xbeaaa9ed2f187423 */ /* 0x000fe20000000018 */
[----:B-1----:R-:W-:-:S03]  /*4ed0*/  FFMA R40, R49, -2, R26 ;  /* 0xc000000031287823 */ /* 0x002fc6000000001a */
[----:B------:R-:W-:Y:S02]  /*4ee0*/  FFMA R24, R47, R24, RZ ;  /* 0x000000182f187223 */ /* 0x000fe400000000ff */
[----:B------:R-:W-:-:S04]  /*4ef0*/  FSEL R40, R40, 1, !P1 ;  /* 0x3f80000028287808 */ /* 0x000fc80004800000 */
[--C-:B------:R-:W-:Y:S01]  /*4f00*/  LOP3.LUT R40, R40, 0x80000000, R29.reuse, 0xb8, !PT ;  /* 0x8000000028287812 */ /* 0x100fe200078eb81d */
[----:B------:R-:W-:Y:S01]  /*4f10*/  @!P2 FFMA R40, R29, R24, R29 ;  /* 0x000000181d28a223 */ /* 0x000fe2000000001d */
[----:B0-----:R-:W-:Y:S01]  /*4f20*/  FADD R29, R25, 1 ;  /* 0x3f800000191d7421 */ /* 0x001fe20000000000 */
[----:B------:R-:W-:-:S04]  /*4f30*/  FMUL R25, R33, R33 ;  /* 0x0000002121197220 */ /* 0x000fc80000400000 */
[C---:B------:R-:W-:Y:S01]  /*4f40*/  FFMA R24, R25.reuse, R34, -0.052303962409496307373 ;  /* 0xbd563cae19187423 */ /* 0x040fe20000000022 */
[----:B------:R-:W0:Y:S03]  /*4f50*/  MUFU.RCP R29, R29 ;  /* 0x0000001d001d7308 */ /* 0x000e260000001000 */
[----:B------:R-:W-:-:S04]  /*4f60*/  FFMA R24, R25, R24, 0.1331529766321182251 ;  /* 0x3e08594119187423 */ /* 0x000fc80000000018 */
[----:B------:R-:W-:-:S04]  /*4f70*/  FFMA R24, R25, R24, -0.33332768082618713379 ;  /* 0xbeaaa9ed19187423 */ /* 0x000fc80000000018 */
[----:B------:R-:W-:Y:S01]  /*4f80*/  FFMA R24, R25, R24, RZ ;  /* 0x0000001819187223 */ /* 0x000fe200000000ff */
[----:B----4-:R-:W-:-:S05]  /*4f90*/  HADD2.F32 R25, -RZ, R38.H0_H0 ;  /* 0x20000026ff197230 */ /* 0x010fca0000004100 */
[----:B---3--:R-:W-:Y:S01]  /*4fa0*/  FMUL R64, R25, 0.044714998453855514526 ;  /* 0x3d37271319407820 */ /* 0x008fe20000400000 */
[----:B0-----:R-:W-:Y:S01]  /*4fb0*/  FFMA R47, R29, -2, R26 ;  /* 0xc00000001d2f7823 */ /* 0x001fe2000000001a */
[C---:B------:R-:W-:Y:S02]  /*4fc0*/  FMUL R29, R25.reuse, 0.79788458347320556641 ;  /* 0x3f4c422a191d7820 */ /* 0x040fe40000400000 */
[----:B------:R-:W-:-:S04]  /*4fd0*/  FFMA R64, R25, R64, 1 ;  /* 0x3f80000019407423 */ /* 0x000fc80000000040 */
[----:B------:R-:W-:-:S04]  /*4fe0*/  FMUL R29, R29, R64 ;  /* 0x000000401d1d7220 */ /* 0x000fc80000400000 */
[----:B------:R-:W-:-:S06]  /*4ff0*/  FMUL R49, |R29|, 2.8853900432586669922 ;  /* 0x4038aa3b1d317820 */ /* 0x000fcc0000400200 */
[----:B------:R-:W0:Y:S01]  /*5000*/  MUFU.EX2 R49, R49 ;  /* 0x0000003100317308 */ /* 0x000e220000000800 */
[C---:B------:R-:W-:Y:S02]  /*5010*/  FSETP.GE.AND P2, PT, |R33|.reuse, 0.60000002384185791016, PT ;  /* 0x3f19999a2100780b */ /* 0x040fe40003f46200 */
[----:B------:R-:W-:-:S04]  /*5020*/  FSETP.GE.AND P1, PT, |R33|, 9.010913848876953125, PT ;  /* 0x41102cb42100780b */ /* 0x000fc80003f26200 */
[----:B------:R-:W-:-:S04]  /*5030*/  FSEL R52, R47, 1, !P1 ;  /* 0x3f8000002f347808 */ /* 0x000fc80004800000 */
[----:B------:R-:W-:-:S03]  /*5040*/  LOP3.LUT R52, R52, 0x80000000, R33, 0xb8, !PT ;  /* 0x8000000034347812 */ /* 0x000fc600078eb821 */
        /* <DEDUP_REMOVED lines=32> */
[----:B--2---:R-:W-:-:S03]  /*5250*/  HADD2.F32 R47, -RZ, R53.H0_H0 ;  /* 0x20000035ff2f7230 */ /* 0x004fc60000004100 */
        /* <DEDUP_REMOVED lines=30> */
[----:B------:R-:W-:-:S04]  /*5440*/  IADD3 R60, P2, R30, 0x3f, RZ ;  /* 0x0000003f1e3c7810 */ /* 0x000fc80007f5e0ff */
[----:B------:R-:W-:Y:S02]  /*5450*/  IADD3 R19, R59, R57, RZ ;  /* 0x000000393b137210 */ /* 0x000fe40007ffe0ff */
        /* <DEDUP_REMOVED lines=10> */
[C---:B------:R-:W-:Y:S02]  /*5500*/  LEA R59, P2, R60.reuse, R0, 0x5 ;  /* 0x000000003c3b7211 */ /* 0x040fe400078428ff */
[----:B------:R-:W-:Y:S02]  /*5510*/  IADD3 R57, R61, R57, RZ ;  /* 0x000000393d397210 */ /* 0x000fe40007ffe0ff */
[----:B------:R-:W-:Y:S02]  /*5520*/  LOP3.LUT R59, RZ, R59, RZ, 0x33, !PT ;  /* 0x0000003bff3b7212 */ /* 0x000fe400078e33ff */
[----:B------:R-:W-:Y:S02]  /*5530*/  LEA.HI.X R57, R60, R3, R57, 0x5, P2 ;  /* 0x000000033c397211 */ /* 0x000fe400010f2c39 */
[----:B------:R-:W-:-:S02]  /*5540*/  LEA R32, P4, R32, R59, 0x5 ;  /* 0x0000003b20207211 */ /* 0x000fc400078828ff */
[----:B------:R-:W-:Y:S02]  /*5550*/  LOP3.LUT R57, RZ, R57, RZ, 0x33, !PT ;  /* 0x00000039ff397212 */ /* 0x000fe400078e33ff */
[----:B------:R-:W-:-:S03]  /*5560*/  ISETP.GT.U32.AND P2, PT, R32, -0x21, PT ;  /* 0xffffffdf2000780c */ /* 0x000fc60003f44070 */
[----:B------:R-:W-:-:S05]  /*5570*/  IMAD.X R57, RZ, RZ, R57, P4 ;  /* 0x000000ffff397224 */ /* 0x000fca00020e0639 */
[----:B------:R-:W-:Y:S01]  /*5580*/  ISETP.GT.U32.AND.EX P2, PT, R57, -0x1, PT, P2 ;  /* 0xffffffff3900780c */ /* 0x000fe20003f44120 */
[----:B------:R-:W-:Y:S01]  /*5590*/  FMUL R57, R56, 0.5 ;  /* 0x3f00000038397820 */ /* 0x000fe20000400000 */
[----:B------:R-:W-:Y:S01]  /*55a0*/  FMUL R56, R55, 0.5 ;  /* 0x3f00000037387820 */ /* 0x000fe20000400000 */
[----:B------:R-:W-:Y:S02]  /*55b0*/  FADD R21, R21, 1 ;  /* 0x3f80000015157421 */ /* 0x000fe40000000000 */
[----:B------:R-:W-:Y:S01]  /*55c0*/  FMUL R54, R57, R54 ;  /* 0x0000003639367220 */ /* 0x000fe20000400000 */
[----:B------:R-:W-:Y:S01]  /*55d0*/  FMUL R55, R56, R27 ;  /* 0x0000001b38377220 */ /* 0x000fe20000400000 */
[----:B------:R-:W-:Y:S02]  /*55e0*/  HADD2.F32 R27, -RZ, R53.H1_H1 ;  /* 0x30000035ff1b7230 */ /* 0x000fe40000004100 */
[----:B------:R-:W-:Y:S01]  /*55f0*/  FFMA R56, R21, 0.5, R54 ;  /* 0x3f00000015387823 */ /* 0x000fe20000000036 */
[----:B------:R-:W-:-:S02]  /*5600*/  FADD R54, R51, 1 ;  /* 0x3f80000033367421 */ /* 0x000fc40000000000 */
[C---:B------:R-:W-:Y:S02]  /*5610*/  FMUL R62, R27.reuse, 0.044714998453855514526 ;  /* 0x3d3727131b3e7820 */ /* 0x040fe40000400000 */
[----:B------:R-:W-:Y:S01]  /*5620*/  FFMA R60, R54, 0.5, R55 ;  /* 0x3f000000363c7823 */ /* 0x000fe20000000037 */
[C---:B------:R-:W-:Y:S01]  /*5630*/  FMUL R54, R27.reuse, 0.79788458347320556641 ;  /* 0x3f4c422a1b367820 */ /* 0x040fe20000400000 */
[----:B------:R-:W-:-:S04]  /*5640*/  FFMA R21, R27, R62, 1 ;  /* 0x3f8000001b157423 */ /* 0x000fc8000000003e */
[----:B------:R-:W-:-:S04]  /*5650*/  FMUL R54, R54, R21 ;  /* 0x0000001536367220 */ /* 0x000fc80000400000 */
[----:B------:R-:W-:-:S06]  /*5660*/  FMUL R57, |R54|, 2.8853900432586669922 ;  /* 0x4038aa3b36397820 */ /* 0x000fcc0000400200 */
[----:B------:R-:W0:Y:S01]  /*5670*/  MUFU.EX2 R57, R57 ;  /* 0x0000003900397308 */ /* 0x000e220000000800 */
[--C-:B------:R-:W-:Y:S02]  /*5680*/  HADD2.F32 R51, -RZ, R20.reuse.H0_H0 ;  /* 0x20000014ff337230 */ /* 0x100fe40000004100 */
[----:B------:R-:W-:Y:S02]  /*5690*/  HADD2.F32 R53, -RZ, R20.H1_H1 ;  /* 0x30000014ff357230 */ /* 0x000fe40000004100 */
[----:B------:R-:W-:-:S04]  /*56a0*/  FMUL R20, R23, 0.10703222453594207764 ;  /* 0x3ddb33b617147820 */ /* 0x000fc80000400000 */
[----:B------:R-:W-:Y:S01]  /*56b0*/  FFMA R21, R23, R20, 0.79788458347320556641 ;  /* 0x3f4c422a17157423 */ /* 0x000fe20000000014 */
[----:B------:R-:W-:-:S04]  /*56c0*/  FFMA R20, -R40, R40, 1 ;  /* 0x3f80000028147423 */ /* 0x000fc80000000128 */
[----:B------:R-:W-:Y:S01]  /*56d0*/  FMUL R20, R20, R21 ;  /* 0x0000001514147220 */ /* 0x000fe20000400000 */
[C---:B------:R-:W-:Y:S01]  /*56e0*/  FMUL R21, R50.reuse, 0.10703222453594207764 ;  /* 0x3ddb33b632157820 */ /* 0x040fe20000400000 */
[----:B0-----:R-:W-:Y:S01]  /*56f0*/  FADD R55, R57, 1 ;  /* 0x3f80000039377421 */ /* 0x001fe20000000000 */
[----:B------:R-:W-:Y:S02]  /*5700*/  FMUL R51, R51, R56 ;  /* 0x0000003833337220 */ /* 0x000fe40000400000 */
[----:B------:R-:W-:Y:S01]  /*5710*/  FFMA R56, R50, R21, 0.79788458347320556641 ;  /* 0x3f4c422a32387423 */ /* 0x000fe20000000015 */
[----:B------:R-:W-:Y:S02]  /*5720*/  FFMA R21, -R52, R52, 1 ;  /* 0x3f80000034157423 */ /* 0x000fe40000000134 */
[----:B------:R-:W0:Y:S02]  /*5730*/  MUFU.RCP R55, R55 ;  /* 0x0000003700377308 */ /* 0x000e240000001000 */
[----:B------:R-:W-:Y:S01]  /*5740*/  FMUL R21, R21, R56 ;  /* 0x0000003815157220 */ /* 0x000fe20000400000 */
[----:B------:R-:W-:Y:S01]  /*5750*/  FMUL R50, R50, 0.5 ;  /* 0x3f00000032327820 */ /* 0x000fe20000400000 */
[----:B------:R-:W-:-:S03]  /*5760*/  FMUL R23, R23, 0.5 ;  /* 0x3f00000017177820 */ /* 0x000fc60000400000 */
[----:B------:R-:W-:Y:S01]  /*5770*/  FMUL R50, R50, R21 ;  /* 0x0000001532327220 */ /* 0x000fe20000400000 */
[----:B------:R-:W-:Y:S01]  /*5780*/  FMUL R21, R54, R54 ;  /* 0x0000003636157220 */ /* 0x000fe20000400000 */
[----:B------:R-:W-:Y:S01]  /*5790*/  FMUL R20, R23, R20 ;  /* 0x0000001417147220 */ /* 0x000fe20000400000 */
[----:B------:R-:W-:Y:S02]  /*57a0*/  FADD R23, R40, 1 ;  /* 0x3f80000028177421 */ /* 0x000fe40000000000 */
[----:B------:R-:W-:Y:S01]  /*57b0*/  FFMA R40, R21, R34, -0.052303962409496307373 ;  /* 0xbd563cae15287423 */ /* 0x000fe20000000022 */
[C---:B------:R-:W-:Y:S01]  /*57c0*/  FSETP.GE.AND P5, PT, |R54|.reuse, 0.60000002384185791016, PT ;  /* 0x3f19999a3600780b */ /* 0x040fe20003fa6200 */
[----:B------:R-:W-:Y:S01]  /*57d0*/  FFMA R20, R23, 0.5, R20 ;  /* 0x3f00000017147823 */ /* 0x000fe20000000014 */
[----:B------:R-:W-:Y:S01]  /*57e0*/  FSETP.GE.AND P4, PT, |R54|, 9.010913848876953125, PT ;  /* 0x41102cb43600780b */ /* 0x000fe20003f86200 */
[----:B------:R-:W-:Y:S01]  /*57f0*/  FFMA R40, R21, R40, 0.1331529766321182251 ;  /* 0x3e08594115287423 */ /* 0x000fe20000000028 */
[----:B0-----:R-:W-:Y:S01]  /*5800*/  FFMA R23, R55, -2, R26 ;  /* 0xc000000037177823 */ /* 0x001fe2000000001a */
[----:B------:R-:W-:-:S02]  /*5810*/  HADD2.F32 R55, -RZ, R22.H0_H0 ;  /* 0x20000016ff377230 */ /* 0x000fc40000004100 */
[----:B------:R-:W-:Y:S01]  /*5820*/  FFMA R40, R21, R40, -0.33332768082618713379 ;  /* 0xbeaaa9ed15287423 */ /* 0x000fe20000000028 */
[----:B------:R-:W-:Y:S01]  /*5830*/  FADD R57, R52, 1 ;  /* 0x3f80000034397421 */ /* 0x000fe20000000000 */
[----:B------:R-:W-:Y:S01]  /*5840*/  FSEL R23, R23, 1, !P4 ;  /* 0x3f80000017177808 */ /* 0x000fe20006000000 */
[----:B------:R-:W-:Y:S01]  /*5850*/  FMUL R55, R55, R20 ;  /* 0x0000001437377220 */ /* 0x000fe20000400000 */
[----:B------:R-:W-:Y:S02]  /*5860*/  HADD2.F32 R20, -RZ, R22.H1_H1 ;  /* 0x30000016ff147230 */ /* 0x000fe40000004100 */
[----:B------:R-:W-:Y:S01]  /*5870*/  FFMA R21, R21, R40, RZ ;  /* 0x0000002815157223 */ /* 0x000fe200000000ff */
[----:B------:R-:W-:Y:S01]  /*5880*/  LOP3.LUT R22, R23, 0x80000000, R54, 0xb8, !PT ;  /* 0x8000000017167812 */ /* 0x000fe200078eb836 */
[----:B------:R-:W-:Y:S01]  /*5890*/  FFMA R57, R57, 0.5, R50 ;  /* 0x3f00000039397823 */ /* 0x000fe20000000032 */
[----:B------:R-:W-:Y:S01]  /*58a0*/  FMUL R40, R25, 0.10703222453594207764 ;  /* 0x3ddb33b619287820 */ /* 0x000fe20000400000 */
[----:B------:R-:W-:Y:S01]  /*58b0*/  FMUL R59, R38, 0.10703222453594207764 ;  /* 0x3ddb33b6263b7820 */ /* 0x000fe20000400000 */
[----:B-----5:R-:W-:-:S02]  /*58c0*/  HADD2.F32 R23, -RZ, R44.H0_H0 ;  /* 0x2000002cff177230 */ /* 0x020fc40000004100 */
[----:B------:R-:W-:Y:S01]  /*58d0*/  @!P5 FFMA R22, R54, R21, R54 ;  /* 0x000000153616d223 */ /* 0x000fe20000000036 */
[----:B------:R-:W-:Y:S01]  /*58e0*/  FMUL R57, R20, R57 ;  /* 0x0000003914397220 */ /* 0x000fe20000400000 */
[----:B------:R-:W-:Y:S01]  /*58f0*/  FFMA R40, R25, R40, 0.79788458347320556641 ;  /* 0x3f4c422a19287423 */ /* 0x000fe20000000028 */
[----:B------:R-:W-:Y:S01]  /*5900*/  FFMA R21, -R33, R33, 1 ;  /* 0x3f80000021157423 */ /* 0x000fe20000000121 */
[----:B------:R-:W-:Y:S01]  /*5910*/  FFMA R59, R38, R59, 0.79788458347320556641 ;  /* 0x3f4c422a263b7423 */ /* 0x000fe2000000003b */
[----:B------:R-:W-:Y:S01]  /*5920*/  FFMA R52, -R24, R24, 1 ;  /* 0x3f80000018347423 */ /* 0x000fe20000000118 */
[----:B------:R-:W-:Y:S01]  /*5930*/  FMUL R20, R23, 0.044714998453855514526 ;  /* 0x3d37271317147820 */ /* 0x000fe20000400000 */
[----:B------:R-:W-:Y:S02]  /*5940*/  HADD2.F32 R44, -RZ, R44.H1_H1 ;  /* 0x3000002cff2c7230 */ /* 0x000fe40000004100 */
[----:B------:R-:W-:Y:S01]  /*5950*/  FMUL R21, R21, R40 ;  /* 0x0000002815157220 */ /* 0x000fe20000400000 */
[----:B------:R-:W-:Y:S01]  /*5960*/  FMUL R52, R52, R59 ;  /* 0x0000003b34347220 */ /* 0x000fe20000400000 */
[C---:B------:R-:W-:Y:S01]  /*5970*/  FFMA R59, R23.reuse, R20, 1 ;  /* 0x3f800000173b7423 */ /* 0x040fe20000000014 */
[----:B------:R-:W-:Y:S01]  /*5980*/  FMUL R40, R23, 0.79788458347320556641 ;  /* 0x3f4c422a17287820 */ /* 0x000fe20000400000 */
[----:B------:R-:W-:-:S03]  /*5990*/  FMUL R61, R44, 0.044714998453855514526 ;  /* 0x3d3727132c3d7820 */ /* 0x000fc60000400000 */
[----:B------:R-:W-:Y:S01]  /*59a0*/  FMUL R40, R40, R59 ;  /* 0x0000003b28287220 */ /* 0x000fe20000400000 */
[C---:B------:R-:W-:Y:S01]  /*59b0*/  FFMA R61, R44.reuse, R61, 1 ;  /* 0x3f8000002c3d7423 */ /* 0x040fe2000000003d */
[----:B------:R-:W-:Y:S02]  /*59c0*/  FMUL R50, R44, 0.79788458347320556641 ;  /* 0x3f4c422a2c327820 */ /* 0x000fe40000400000 */
[----:B------:R-:W-:Y:S01]  /*59d0*/  FMUL R20, |R40|, 2.8853900432586669922 ;  /* 0x4038aa3b28147820 */ /* 0x000fe20000400200 */
[----:B------:R-:W-:Y:S01]  /*59e0*/  FMUL R54, R25, 0.5 ;  /* 0x3f00000019367820 */ /* 0x000fe20000400000 */
[----:B------:R-:W-:-:S03]  /*59f0*/  FMUL R50, R50, R61 ;  /* 0x0000003d32327220 */ /* 0x000fc60000400000 */
[----:B------:R-:W-:Y:S01]  /*5a00*/  FMUL R54, R54, R21 ;  /* 0x0000001536367220 */ /* 0x000fe20000400000 */
[----:B------:R-:W0:Y:S01]  /*5a10*/  MUFU.EX2 R20, R20 ;  /* 0x0000001400147308 */ /* 0x000e220000000800 */
[----:B------:R-:W-:Y:S01]  /*5a20*/  FMUL R21, |R50|, 2.8853900432586669922 ;  /* 0x4038aa3b32157820 */ /* 0x000fe20000400200 */
[----:B------:R-:W-:-:S06]  /*5a30*/  FMUL R25, R38, 0.5 ;  /* 0x3f00000026197820 */ /* 0x000fcc0000400000 */
[----:B------:R-:W1:Y:S01]  /*5a40*/  MUFU.EX2 R21, R21 ;  /* 0x0000001500157308 */ /* 0x000e620000000800 */
[----:B------:R-:W-:Y:S01]  /*5a50*/  FMUL R25, R25, R52 ;  /* 0x0000003419197220 */ /* 0x000fe20000400000 */
[----:B------:R-:W-:Y:S01]  /*5a60*/  FADD R24, R24, 1 ;  /* 0x3f80000018187421 */ /* 0x000fe20000000000 */
[----:B------:R-:W-:-:S03]  /*5a70*/  FADD R33, R33, 1 ;  /* 0x3f80000021217421 */ /* 0x000fc60000000000 */
[----:B------:R-:W-:Y:S01]  /*5a80*/  FFMA R24, R24, 0.5, R25 ;  /* 0x3f00000018187823 */ /* 0x000fe20000000019 */
[----:B0-----:R-:W-:Y:S01]  /*5a90*/  FADD R38, R20, 1 ;  /* 0x3f80000014267421 */ /* 0x001fe20000000000 */
[----:B------:R-:W-:Y:S01]  /*5aa0*/  FMUL R20, R47, 0.10703222453594207764 ;  /* 0x3ddb33b62f147820 */ /* 0x000fe20000400000 */
[----:B------:R-:W-:Y:S02]  /*5ab0*/  FFMA R54, R33, 0.5, R54 ;  /* 0x3f00000021367823 */ /* 0x000fe40000000036 */
[----:B------:R-:W0:Y:S01]  /*5ac0*/  MUFU.RCP R25, R38 ;  /* 0x0000002600197308 */ /* 0x000e220000001000 */
[--C-:B------:R-:W-:Y:S02]  /*5ad0*/  HADD2.F32 R33, -RZ, R48.reuse.H0_H0 ;  /* 0x20000030ff217230 */ /* 0x100fe40000004100 */
[----:B------:R-:W-:Y:S01]  /*5ae0*/  FFMA R61, R47, R20, 0.79788458347320556641 ;  /* 0x3f4c422a2f3d7423 */ /* 0x000fe20000000014 */
[----:B------:R-:W-:Y:S02]  /*5af0*/  HADD2.F32 R59, -RZ, R48.H1_H1 ;  /* 0x30000030ff3b7230 */ /* 0x000fe40000004100 */
[----:B------:R-:W-:Y:S01]  /*5b00*/  FFMA R20, -R49, R49, 1 ;  /* 0x3f80000031147423 */ /* 0x000fe20000000131 */
[----:B-1----:R-:W-:Y:S01]  /*5b10*/  FADD R48, R21, 1 ;  /* 0x3f80000015307421 */ /* 0x002fe20000000000 */
[----:B------:R-:W-:-:S02]  /*5b20*/  FMUL R21, R40, R40 ;  /* 0x0000002828157220 */ /* 0x000fc40000400000 */
[----:B------:R-:W-:Y:S01]  /*5b30*/  FMUL R61, R20, R61 ;  /* 0x0000003d143d7220 */ /* 0x000fe20000400000 */
[----:B------:R-:W-:Y:S01]  /*5b40*/  FMUL R59, R59, R24 ;  /* 0x000000183b3b7220 */ /* 0x000fe20000400000 */
[----:B------:R-:W-:Y:S01]  /*5b50*/  FFMA R20, R21, R34, -0.052303962409496307373 ;  /* 0xbd563cae15147423 */ /* 0x000fe20000000022 */
[----:B------:R-:W-:Y:S02]  /*5b60*/  FMUL R24, R47, 0.5 ;  /* 0x3f0000002f187820 */ /* 0x000fe40000400000 */
[----:B------:R-:W1:Y:S01]  /*5b70*/  MUFU.RCP R47, R48 ;  /* 0x00000030002f7308 */ /* 0x000e620000001000 */
[----:B------:R-:W-:Y:S01]  /*5b80*/  FFMA R20, R21, R20, 0.1331529766321182251 ;  /* 0x3e08594115147423 */ /* 0x000fe20000000014 */
[C---:B------:R-:W-:Y:S01]  /*5b90*/  FSETP.GE.AND P5, PT, |R40|.reuse, 0.60000002384185791016, PT ;  /* 0x3f19999a2800780b */ /* 0x040fe20003fa6200 */
[----:B0-----:R-:W-:Y:S02]  /*5ba0*/  FFMA R25, R25, -2, R26 ;  /* 0xc000000019197823 */ /* 0x001fe4000000001a */
[----:B------:R-:W-:Y:S01]  /*5bb0*/  FFMA R20, R21, R20, -0.33332768082618713379 ;  /* 0xbeaaa9ed15147423 */ /* 0x000fe20000000014 */
[----:B------:R-:W-:Y:S01]  /*5bc0*/  FSETP.GE.AND P4, PT, |R40|, 9.010913848876953125, PT ;  /* 0x41102cb42800780b */ /* 0x000fe20003f86200 */
[----:B------:R-:W-:Y:S01]  /*5bd0*/  FMUL R24, R24, R61 ;  /* 0x0000003d18187220 */ /* 0x000fe20000400000 */
[----:B------:R-:W-:Y:S01]  /*5be0*/  FMUL R38, R27, 0.10703222453594207764 ;  /* 0x3ddb33b61b267820 */ /* 0x000fe20000400000 */
[----:B------:R-:W-:Y:S01]  /*5bf0*/  FFMA R61, R21, R20, RZ ;  /* 0x00000014153d7223 */ /* 0x000fe200000000ff */
[----:B------:R-:W-:Y:S01]  /*5c00*/  FMUL R21, R50, R50 ;  /* 0x0000003232157220 */ /* 0x000fe20000400000 */
[----:B------:R-:W-:Y:S01]  /*5c10*/  FSEL R25, R25, 1, !P4 ;  /* 0x3f80000019197808 */ /* 0x000fe20006000000 */
[----:B------:R-:W-:Y:S01]  /*5c20*/  FFMA R63, R27, R38, 0.79788458347320556641 ;  /* 0x3f4c422a1b3f7423 */ /* 0x000fe20000000026 */
[----:B------:R-:W-:Y:S01]  /*5c30*/  FFMA R20, -R22, R22, 1 ;  /* 0x3f80000016147423 */ /* 0x000fe20000000116 */
[----:B------:R-:W-:Y:S01]  /*5c40*/  FFMA R34, R21, R34, -0.052303962409496307373 ;  /* 0xbd563cae15227423 */ /* 0x000fe20000000022 */
[--C-:B------:R-:W-:Y:S01]  /*5c50*/  LOP3.LUT R38, R25, 0x80000000, R40.reuse, 0xb8, !PT ;  /* 0x8000000019267812 */ /* 0x100fe200078eb828 */
[----:B------:R-:W-:Y:S01]  /*5c60*/  @!P5 FFMA R38, R40, R61, R40 ;  /* 0x0000003d2826d223 */ /* 0x000fe20000000028 */
[----:B-1----:R-:W-:Y:S01]  /*5c70*/  FFMA R47, R47, -2, R26 ;  /* 0xc00000002f2f7823 */ /* 0x002fe2000000001a */
[----:B------:R-:W-:Y:S01]  /*5c80*/  FMUL R63, R20, R63 ;  /* 0x0000003f143f7220 */ /* 0x000fe20000400000 */
[C---:B------:R-:W-:Y:S01]  /*5c90*/  FSETP.GE.AND P4, PT, |R50|.reuse, 9.010913848876953125, PT ;  /* 0x41102cb43200780b */ /* 0x040fe20003f86200 */
[----:B------:R-:W-:Y:S01]  /*5ca0*/  FADD R49, R49, 1 ;  /* 0x3f80000031317421 */ /* 0x000fe20000000000 */
[----:B------:R-:W-:Y:S01]  /*5cb0*/  FSETP.GE.AND P5, PT, |R50|, 0.60000002384185791016, PT ;  /* 0x3f19999a3200780b */ /* 0x000fe20003fa6200 */
[----:B------:R-:W-:Y:S01]  /*5cc0*/  FFMA R20, R21, R34, 0.1331529766321182251 ;  /* 0x3e08594115147423 */ /* 0x000fe20000000022 */
[----:B------:R-:W-:Y:S01]  /*5cd0*/  FSEL R25, R47, 1, !P4 ;  /* 0x3f8000002f197808 */ /* 0x000fe20006000000 */
[----:B------:R-:W-:-:S02]  /*5ce0*/  FFMA R34, R49, 0.5, R24 ;  /* 0x3f00000031227823 */ /* 0x000fc40000000018 */
[----:B------:R-:W-:Y:S01]  /*5cf0*/  FFMA R24, R21, R20, -0.33332768082618713379 ;  /* 0xbeaaa9ed15187423 */ /* 0x000fe20000000014 */
[----:B------:R-:W-:Y:S01]  /*5d00*/  FMUL R20, R23, 0.10703222453594207764 ;  /* 0x3ddb33b617147820 */ /* 0x000fe20000400000 */
[--C-:B------:R-:W-:Y:S02]  /*5d10*/  LOP3.LUT R48, R25, 0x80000000, R50.reuse, 0xb8, !PT ;  /* 0x8000000019307812 */ /* 0x100fe400078eb832 */
[----:B------:R-:W-:Y:S01]  /*5d20*/  IADD3 R47, R16, 0x1e, RZ ;  /* 0x0000001e102f7810 */ /* 0x000fe20007ffe0ff */
[----:B------:R-:W-:Y:S01]  /*5d30*/  FFMA R25, R21, R24, RZ ;  /* 0x0000001815197223 */ /* 0x000fe200000000ff */
[----:B------:R-:W-:Y:S01]  /*5d40*/  FFMA R21, R23, R20, 0.79788458347320556641 ;  /* 0x3f4c422a17157423 */ /* 0x000fe20000000014 */
[----:B------:R-:W-:Y:S01]  /*5d50*/  FFMA R20, -R38, R38, 1 ;  /* 0x3f80000026147423 */ /* 0x000fe20000000126 */
[----:B------:R-:W-:Y:S01]  /*5d60*/  LOP3.LUT R47, R47, 0x1f, RZ, 0xc0, !PT ;  /* 0x0000001f2f2f7812 */ /* 0x000fe200078ec0ff */
[----:B------:R-:W-:Y:S01]  /*5d70*/  @!P5 FFMA R48, R50, R25, R50 ;  /* 0x000000193230d223 */ /* 0x000fe20000000032 */
[-C--:B------:R-:W-:Y:S01]  /*5d80*/  IADD3 R29, P5, R29, R18.reuse, RZ ;  /* 0x000000121d1d7210 */ /* 0x080fe20007fbe0ff */
[----:B------:R-:W-:Y:S01]  /*5d90*/  FMUL R24, R20, R21 ;  /* 0x0000001514187220 */ /* 0x000fe20000400000 */
[----:B------:R-:W-:Y:S01]  /*5da0*/  IADD3 RZ, P4, R47, R18, RZ ;  /* 0x000000122fff7210 */ /* 0x000fe20007f9e0ff */
[----:B------:R-:W-:Y:S01]  /*5db0*/  FMUL R25, R44, 0.10703222453594207764 ;  /* 0x3ddb33b62c197820 */ /* 0x000fe20000400000 */
[----:B------:R-:W-:-:S02]  /*5dc0*/  IADD3.X R21, RZ, R35, RZ, P5, !PT ;  /* 0x00000023ff157210 */ /* 0x000fc40002ffe4ff */
[----:B------:R-:W-:Y:S01]  /*5dd0*/  IADD3 R49, R47, R18, RZ ;  /* 0x000000122f317210 */ /* 0x000fe20007ffe0ff */
[----:B------:R-:W-:Y:S01]  /*5de0*/  FMUL R40, R27, 0.5 ;  /* 0x3f0000001b287820 */ /* 0x000fe20000400000 */
[----:B------:R-:W-:Y:S01]  /*5df0*/  LEA R20, P5, R0, R29, 0x2 ;  /* 0x0000001d00147211 */ /* 0x000fe200078a10ff */
[----:B------:R-:W-:Y:S01]  /*5e00*/  FMUL R29, R23, 0.5 ;  /* 0x3f000000171d7820 */ /* 0x000fe20000400000 */
[----:B------:R-:W-:Y:S01]  /*5e10*/  FFMA R27, R44, R25, 0.79788458347320556641 ;  /* 0x3f4c422a2c1b7423 */ /* 0x000fe20000000019 */
[----:B------:R-:W-:Y:S01]  /*5e20*/  IADD3.X R23, RZ, R35, RZ, P4, !PT ;  /* 0x00000023ff177210 */ /* 0x000fe200027fe4ff */
[----:B------:R-:W-:Y:S01]  /*5e30*/  FFMA R26, -R48, R48, 1 ;  /* 0x3f800000301a7423 */ /* 0x000fe20000000130 */
[----:B------:R-:W-:Y:S01]  /*5e40*/  @!P0 IADD3 R25, P4, R49, R0, RZ ;  /* 0x0000000031198210 */ /* 0x000fe20007f9e0ff */
[----:B------:R-:W-:Y:S01]  /*5e50*/  FMUL R29, R29, R24 ;  /* 0x000000181d1d7220 */ /* 0x000fe20000400000 */
[----:B------:R-:W-:Y:S01]  /*5e60*/  LEA.HI.X R21, R0, R21, R3, 0x2, P5 ;  /* 0x0000001500157211 */ /* 0x000fe200028f1403 */
[----:B------:R-:W-:Y:S01]  /*5e70*/  FMUL R26, R26, R27 ;  /* 0x0000001b1a1a7220 */ /* 0x000fe20000400000 */
[----:B------:R-:W-:Y:S01]  /*5e80*/  @!P0 IADD3.X R52, R23, R3, RZ, P4, !PT ;  /* 0x0000000317348210 */ /* 0x000fe200027fe4ff */
[----:B------:R-:W-:Y:S01]  /*5e90*/  FMUL R35, R44, 0.5 ;  /* 0x3f0000002c237820 */ /* 0x000fe20000400000 */
[----:B------:R-:W-:-:S02]  /*5ea0*/  @!P0 LEA R24, P4, R25, R6, 0x1 ;  /* 0x0000000619188211 */ /* 0x000fc400078808ff */
[----:B------:R-:W-:Y:S01]  /*5eb0*/  @!P1 IADD3 R27, P5, R20, R0, RZ ;  /* 0x00000000141b9210 */ /* 0x000fe20007fbe0ff */
[C---:B------:R-:W-:Y:S01]  /*5ec0*/  FMUL R44, R37.reuse, R4 ;  /* 0x00000004252c7220 */ /* 0x040fe20000400000 */
[----:B------:R-:W-:Y:S01]  /*5ed0*/  FMNMX R50, |R37|, R28, !PT ;  /* 0x0000001c25327209 */ /* 0x000fe20007800200 */
[----:B------:R-:W-:Y:S01]  /*5ee0*/  FMUL R28, R35, R26 ;  /* 0x0000001a231c7220 */ /* 0x000fe20000400000 */
[----:B------:R-:W-:Y:S01]  /*5ef0*/  @!P0 LEA.HI.X R25, R25, R7, R52, 0x1, P4 ;  /* 0x0000000719198211 */ /* 0x000fe200020f0c34 */
[----:B------:R-:W-:Y:S01]  /*5f00*/  FADD R37, R48, 1 ;  /* 0x3f80000030257421 */ /* 0x000fe20000000000 */
[----:B------:R-:W-:Y:S02]  /*5f10*/  @!P1 IADD3.X R52, R21, R3, RZ, P5, !PT ;  /* 0x0000000315349210 */ /* 0x000fe40002ffe4ff */
[----:B------:R-:W-:Y:S01]  /*5f20*/  @!P1 LEA R26, P4, R27, R6, 0x1 ;  /* 0x000000061b1a9211 */ /* 0x000fe200078808ff */
[----:B------:R-:W-:Y:S01]  /*5f30*/  FADD R38, R38, 1 ;  /* 0x3f80000026267421 */ /* 0x000fe20000000000 */
[----:B------:R-:W-:-:S02]  /*5f40*/  FFMA R48, R37, 0.5, R28 ;  /* 0x3f00000025307823 */ /* 0x000fc4000000001c */
[----:B------:R-:W-:Y:S02]  /*5f50*/  @!P1 LEA.HI.X R27, R27, R7, R52, 0x1, P4 ;  /* 0x000000071b1b9211 */ /* 0x000fe400020f0c34 */
[----:B------:R-:W-:Y:S01]  /*5f60*/  @!P0 LEA R28, P4, R49, R6, 0x1 ;  /* 0x00000006311c8211 */ /* 0x000fe200078808ff */
[----:B------:R-:W-:-:S03]  /*5f70*/  FFMA R38, R38, 0.5, R29 ;  /* 0x3f00000026267823 */ /* 0x000fc6000000001d */
[----:B------:R-:W-:Y:S02]  /*5f80*/  @!P0 LEA.HI.X R29, R49, R7, R23, 0x1, P4 ;  /* 0x00000007311d8211 */ /* 0x000fe400020f0c17 */
[C---:B------:R-:W-:Y:S01]  /*5f90*/  FMNMX R50, |R43|.reuse, R50, !PT ;  /* 0x000000322b327209 */ /* 0x040fe20007800200 */
[----:B------:R-:W-:Y:S02]  /*5fa0*/  FMUL R43, R43, R4 ;  /* 0x000000042b2b7220 */ /* 0x000fe40000400000 */
[----:B------:R0:W-:Y:S04]  /*5fb0*/  @!P0 STG.E.U16 desc[UR8][R28.64], R46 ;  /* 0x0000002e1c008986 */ /* 0x0001e8000c101508 */
[----:B------:R0:W-:Y:S01]  /*5fc0*/  @!P0 STG.E.U16 desc[UR8][R24.64], R45 ;  /* 0x0000002d18008986 */ /* 0x0001e2000c101508 */
[----:B------:R-:W-:-:S02]  /*5fd0*/  F2FP.SATFINITE.E4M3.F32.PACK_AB_MERGE_C R43, RZ, R43, RZ ;  /* 0x0000002bff2b723e */ /* 0x000fc400048070ff */
[----:B------:R-:W-:Y:S02]  /*5fe0*/  LOP3.LUT R52, R39, 0xffff, RZ, 0xc0, !PT ;  /* 0x0000ffff27347812 */ /* 0x000fe400078ec0ff */
[----:B------:R-:W-:Y:S02]  /*5ff0*/  LOP3.LUT R39, R36, 0xffff, RZ, 0xc0, !PT ;  /* 0x0000ffff24277812 */ /* 0x000fe400078ec0ff */
[----:B------:R-:W-:Y:S02]  /*6000*/  SHF.L.U32 R36, R43, 0x10, RZ ;  /* 0x000000102b247819 */ /* 0x000fe400000006ff */
[----:B------:R-:W-:Y:S01]  /*6010*/  F2FP.SATFINITE.E4M3.F32.PACK_AB_MERGE_C R44, RZ, R44, RZ ;  /* 0x0000002cff2c723e */ /* 0x000fe200048070ff */
[----:B------:R-:W-:Y:S01]  /*6020*/  FMUL R40, R40, R63 ;  /* 0x0000003f28287220 */ /* 0x000fe20000400000 */
[----:B------:R-:W-:Y:S01]  /*6030*/  LOP3.LUT R36, R39, 0xff0000, R36, 0xf8, !PT ;  /* 0x00ff000027247812 */ /* 0x000fe200078ef824 */
[--C-:B------:R-:W-:Y:S02]  /*6040*/  HADD2.F32 R37, -RZ, R41.reuse.H0_H0 ;  /* 0x20000029ff257230 */ /* 0x100fe40000004100 */
[----:B------:R-:W-:Y:S01]  /*6050*/  FADD R61, R22, 1 ;  /* 0x3f800000163d7421 */ /* 0x000fe20000000000 */
[----:B------:R-:W-:Y:S01]  /*6060*/  HADD2.F32 R39, -RZ, R41.H1_H1 ;  /* 0x30000029ff277230 */ /* 0x000fe20000004100 */
[----:B------:R-:W-:Y:S01]  /*6070*/  SHF.L.U32 R35, R44, 0x10, RZ ;  /* 0x000000102c237819 */ /* 0x000fe200000006ff */
[----:B------:R-:W-:Y:S01]  /*6080*/  BSSY B0, `(.L_x_28441) ;  /* 0x0000013000007945 */ /* 0x000fe20003800000 */
[----:B------:R-:W-:Y:S01]  /*6090*/  FFMA R40, R61, 0.5, R40 ;  /* 0x3f0000003d287823 */ /* 0x000fe20000000028 */
[----:B------:R-:W-:Y:S01]  /*60a0*/  FMUL R53, R53, R60 ;  /* 0x0000003c35357220 */ /* 0x000fe20000400000 */
[----:B------:R-:W-:Y:S01]  /*60b0*/  FMUL R33, R33, R54 ;  /* 0x0000003621217220 */ /* 0x000fe20000400000 */
[----:B------:R-:W-:Y:S01]  /*60c0*/  LOP3.LUT R35, R52, 0xff0000, R35, 0xf8, !PT ;  /* 0x00ff000034237812 */ /* 0x000fe200078ef823 */
[----:B------:R-:W-:Y:S01]  /*60d0*/  FMUL R37, R37, R38 ;  /* 0x0000002625257220 */ /* 0x000fe20000400000 */
[----:B------:R-:W-:Y:S01]  /*60e0*/  FMUL R39, R39, R48 ;  /* 0x0000003027277220 */ /* 0x000fe20000400000 */
[--C-:B------:R-:W-:Y:S01]  /*60f0*/  HADD2.F32 R41, -RZ, R42.reuse.H0_H0 ;  /* 0x2000002aff297230 */ /* 0x100fe20000004100 */
[----:B------:R-:W-:Y:S01]  /*6100*/  FMNMX R50, |R51|, R50, !PT ;  /* 0x0000003233327209 */ /* 0x000fe20007800200 */
[----:B------:R-:W-:Y:S01]  /*6110*/  HADD2.F32 R61, -RZ, R42.H1_H1 ;  /* 0x3000002aff3d7230 */ /* 0x000fe20000004100 */
[----:B0-----:R-:W-:Y:S06]  /*6120*/  @P0 BRA `(.L_x_28442) ;  /* 0x0000000000200947 */ /* 0x001fec0003800000 */
        /* <DEDUP_REMOVED lines=8> */
.L_x_28442:
[----:B------:R-:W-:Y:S05]  /*61b0*/  BSYNC B0 ;  /* 0x0000000000007941 */ /* 0x000fea0003800000 */
.L_x_28441:
[----:B0-----:R-:W-:Y:S01]  /*61c0*/  FMUL R43, R41, R34 ;  /* 0x00000022292b7220 */ /* 0x001fe20000400000 */
[----:B------:R-:W-:Y:S01]  /*61d0*/  FMUL R41, R61, R40 ;  /* 0x000000283d297220 */ /* 0x000fe20000400000 */
[-C--:B------:R-:W-:Y:S01]  /*61e0*/  FMUL R45, R55, R4.reuse ;  /* 0x00000004372d7220 */ /* 0x080fe20000400000 */
[----:B------:R-:W-:Y:S01]  /*61f0*/  FMUL R40, R57, R4 ;  /* 0x0000000439287220 */ /* 0x000fe20000400000 */
[----:B------:R-:W-:Y:S01]  /*6200*/  FMNMX R38, |R53|, R50, !PT ;  /* 0x0000003235267209 */ /* 0x000fe20007800200 */
[-C--:B------:R-:W-:Y:S01]  /*6210*/  FMUL R51, R51, R4.reuse ;  /* 0x0000000433337220 */ /* 0x080fe20000400000 */
[-C--:B------:R-:W-:Y:S01]  /*6220*/  FMUL R34, R53, R4.reuse ;  /* 0x0000000435227220 */ /* 0x080fe20000400000 */
[-C--:B------:R-:W-:Y:S01]  /*6230*/  FMUL R42, R33, R4.reuse ;  /* 0x00000004212a7220 */ /* 0x080fe20000400000 */
[----:B------:R-:W-:Y:S01]  /*6240*/  FMUL R49, R59, R4 ;  /* 0x000000043b317220 */ /* 0x000fe20000400000 */
[----:B------:R-:W-:Y:S01]  /*6250*/  @!P1 LEA R24, P4, R20, R6, 0x1 ;  /* 0x0000000614189211 */ /* 0x000fe200078808ff */
[----:B------:R-:W-:Y:S01]  /*6260*/  BSSY B0, `(.L_x_28443) ;  /* 0x0000014000007945 */ /* 0x000fe20003800000 */
[----:B------:R-:W-:-:S02]  /*6270*/  FMNMX R38, R38, |R55|, !PT ;  /* 0x4000003726267209 */ /* 0x000fc40007800000 */
[----:B------:R-:W-:Y:S02]  /*6280*/  F2FP.SATFINITE.E4M3.F32.PACK_AB_MERGE_C R45, RZ, R45, RZ ;  /* 0x0000002dff2d723e */ /* 0x000fe400048070ff */
[----:B------:R-:W-:Y:S02]  /*6290*/  F2FP.SATFINITE.E4M3.F32.PACK_AB_MERGE_C R40, RZ, R40, RZ ;  /* 0x00000028ff28723e */ /* 0x000fe400048070ff */
[----:B------:R-:W-:Y:S02]  /*62a0*/  @!P1 LEA.HI.X R25, R20, R7, R21, 0x1, P4 ;  /* 0x0000000714199211 */ /* 0x000fe400020f0c15 */
[----:B------:R-:W-:Y:S02]  /*62b0*/  FMNMX R38, |R57|, R38, !PT ;  /* 0x0000002639267209 */ /* 0x000fe40007800200 */
[----:B------:R-:W-:Y:S02]  /*62c0*/  F2FP.SATFINITE.E4M3.F32.PACK_AB_MERGE_C R51, RZ, R51, RZ ;  /* 0x00000033ff33723e */ /* 0x000fe400048070ff */
[----:B------:R-:W-:-:S02]  /*62d0*/  F2FP.SATFINITE.E4M3.F32.PACK_AB_MERGE_C R42, RZ, R42, RZ ;  /* 0x0000002aff2a723e */ /* 0x000fc400048070ff */
[----:B------:R-:W-:Y:S02]  /*62e0*/  F2FP.SATFINITE.E4M3.F32.PACK_AB_MERGE_C R49, RZ, R49, RZ ;  /* 0x00000031ff31723e */ /* 0x000fe400048070ff */
[----:B------:R-:W-:Y:S02]  /*62f0*/  @!P1 PRMT R53, R40, 0x7604, R45 ;  /* 0x0000760428359816 */ /* 0x000fe4000000002d */
        /* <DEDUP_REMOVED lines=10> */
.L_x_28444:
[----:B------:R-:W-:Y:S05]  /*63a0*/  BSYNC B0 ;  /* 0x0000000000007941 */ /* 0x000fea0003800000 */
.L_x_28443:
[----:B0-----:R-:W-:Y:S01]  /*63b0*/  @!P1 PRMT R23, R49, 0x7604, R42 ;  /* 0x0000760431179816 */ /* 0x001fe2000000002a */
[----:B------:R0:W-:Y:S01]  /*63c0*/  @!P1 STG.E.U16 desc[UR8][R24.64], R53 ;  /* 0x0000003518009986 */ /* 0x0001e2000c101508 */
[-C--:B------:R-:W-:Y:S01]  /*63d0*/  FMUL R29, R37, R4.reuse ;  /* 0x00000004251d7220 */ /* 0x080fe20000400000 */
[-C--:B------:R-:W-:Y:S01]  /*63e0*/  FMUL R28, R39, R4.reuse ;  /* 0x00000004271c7220 */ /* 0x080fe20000400000 */
[----:B------:R-:W-:Y:S01]  /*63f0*/  BSSY B0, `(.L_x_28445) ;  /* 0x000000f000007945 */ /* 0x000fe20003800000 */
[----:B------:R0:W-:Y:S01]  /*6400*/  @!P1 STG.E.U16 desc[UR8][R26.64], R23 ;  /* 0x000000171a009986 */ /* 0x0001e2000c101508 */
[-C--:B------:R-:W-:Y:S01]  /*6410*/  FMUL R18, R43, R4.reuse ;  /* 0x000000042b127220 */ /* 0x080fe20000400000 */
[----:B------:R-:W-:Y:S01]  /*6420*/  FMUL R44, R41, R4 ;  /* 0x00000004292c7220 */ /* 0x000fe20000400000 */
[----:B------:R-:W-:Y:S02]  /*6430*/  F2FP.SATFINITE.E4M3.F32.PACK_AB_MERGE_C R29, RZ, R29, RZ ;  /* 0x0000001dff1d723e */ /* 0x000fe400048070ff */
        /* <DEDUP_REMOVED lines=10> */
.L_x_28446:
[----:B------:R-:W-:Y:S05]  /*64e0*/  BSYNC B0 ;  /* 0x0000000000007941 */ /* 0x000fea0003800000 */
.L_x_28445:
        /* <DEDUP_REMOVED lines=11> */
.L_x_28448:
[----:B------:R-:W-:Y:S05]  /*65a0*/  BSYNC B0 ;  /* 0x0000000000007941 */ /* 0x000fea0003800000 */
.L_x_28447:
[----:B------:R-:W1:Y:S01]  /*65b0*/  S2UR UR5, SR_CgaCtaId ;  /* 0x00000000000579c3 */ /* 0x000e620000008800 */
[----:B------:R-:W-:Y:S01]  /*65c0*/  LOP3.LUT R0, R51, 0xffff, RZ, 0xc0, !PT ;  /* 0x0000ffff33007812 */ /* 0x000fe200078ec0ff */
[----:B------:R-:W-:Y:S01]  /*65d0*/  UMOV UR4, 0x400 ;  /* 0x0000040000047882 */ /* 0x000fe20000000000 */
[----:B0-----:R-:W-:Y:S01]  /*65e0*/  SHF.R.U32.HI R3, RZ, 0x8, R10 ;  /* 0x00000008ff037819 */ /* 0x001fe2000001160a */
[----:B------:R-:W-:Y:S01]  /*65f0*/  UIADD3 UR4, UR4, 0x20, URZ ;  /* 0x0000002004047890 */ /* 0x000fe2000fffe03f */
[----:B------:R-:W-:Y:S01]  /*6600*/  LOP3.LUT R45, R45, 0xff, RZ, 0xc0, !PT ;  /* 0x000000ff2d2d7812 */ /* 0x000fe200078ec0ff */
[----:B------:R-:W-:Y:S01]  /*6610*/  ULDC.64 UR12, c[0x0][0x228] ;  /* 0x00008a00000c7ab9 */ /* 0x000fe20000000a00 */
[----:B------:R-:W-:Y:S01]  /*6620*/  LOP3.LUT R42, R42, 0xffff, RZ, 0xc0, !PT ;  /* 0x0000ffff2a2a7812 */ /* 0x000fe200078ec0ff */
[----:B------:R-:W-:Y:S01]  /*6630*/  USHF.L.U64.HI UR10, UR6, 0x1, UR7 ;  /* 0x00000001060a7899 */ /* 0x000fe20008010207 */
[----:B------:R-:W-:Y:S01]  /*6640*/  LEA R35, R0, R35, 0x18 ;  /* 0x0000002300237211 */ /* 0x000fe200078ec0ff */
[----:B------:R-:W-:Y:S01]  /*6650*/  BSSY B0, `(.L_x_28449) ;  /* 0x00000a4000007945 */ /* 0x000fe20003800000 */
[----:B------:R-:W-:-:S02]  /*6660*/  LOP3.LUT R0, R10, 0x1f, RZ, 0xc0, !PT ;  /* 0x0000001f0a007812 */ /* 0x000fc400078ec0ff */
[----:B------:R-:W-:Y:S02]  /*6670*/  SHF.L.U32 R3, R3, 0x5, RZ ;  /* 0x0000000503037819 */ /* 0x000fe400000006ff */
[----:B------:R-:W-:Y:S02]  /*6680*/  PRMT R42, R42, 0x7604, R45 ;  /* 0x000076042a2a7816 */ /* 0x000fe4000000002d */
[----:B------:R-:W-:Y:S02]  /*6690*/  LOP3.LUT R6, R3, 0xffffffe0, R0, 0xe2, !PT ;  /* 0xffffffe003067812 */ /* 0x000fe400078ee200 */
[----:B------:R-:W-:Y:S02]  /*66a0*/  IADD3 R3, R16, -0x1, RZ ;  /* 0xffffffff10037810 */ /* 0x000fe40007ffe0ff */
[----:B------:R-:W-:Y:S01]  /*66b0*/  SHF.L.U32 R29, R29, 0x10, RZ ;  /* 0x000000101d1d7819 */ /* 0x000fe200000006ff */
[----:B------:R-:W-:Y:S01]  /*66c0*/  IMAD R20, R6, 0x21, R47 ;  /* 0x0000002106147824 */ /* 0x000fe200078e022f */
[----:B------:R-:W-:Y:S01]  /*66d0*/  LOP3.LUT R42, R42, 0xffff, RZ, 0xc0, !PT ;  /* 0x0000ffff2a2a7812 */ /* 0x000fe200078ec0ff */
[----:B-1----:R-:W-:Y:S01]  /*66e0*/  ULEA UR4, UR5, UR4, 0x18 ;  /* 0x0000000405047291 */ /* 0x002fe2000f8ec03f */
[----:B------:R-:W-:Y:S01]  /*66f0*/  LOP3.LUT R40, R40, 0xff, RZ, 0xc0, !PT ;  /* 0x000000ff28287812 */ /* 0x000fe200078ec0ff */
[----:B------:R-:W-:Y:S01]  /*6700*/  IMAD R21, R6, 0x21, R17 ;  /* 0x0000002106157824 */ /* 0x000fe200078e0211 */
[----:B------:R-:W-:Y:S01]  /*6710*/  LOP3.LUT R49, R49, 0xffff, RZ, 0xc0, !PT ;  /* 0x0000ffff31317812 */ /* 0x000fe200078ec0ff */
[----:B------:R-:W-:Y:S01]  /*6720*/  USHF.L.U32 UR5, UR6, 0x1, URZ ;  /* 0x0000000106057899 */ /* 0x000fe2000800063f */
[----:B------:R-:W-:-:S02]  /*6730*/  LOP3.LUT R7, R16, 0x1f, RZ, 0xc0, !PT ;  /* 0x0000001f10077812 */ /* 0x000fc400078ec0ff */
[----:B------:R-:W-:Y:S02]  /*6740*/  LOP3.LUT R3, R3, 0x1f, RZ, 0xc0, !PT ;  /* 0x0000001f03037812 */ /* 0x000fe400078ec0ff */
[----:B------:R-:W-:Y:S01]  /*6750*/  LOP3.LUT R42, R42, 0xff0000, R29, 0xf8, !PT ;  /* 0x00ff00002a2a7812 */ /* 0x000fe200078ef81d */
[C---:B------:R-:W-:Y:S01]  /*6760*/  IMAD R7, R6.reuse, 0x21, R7 ;  /* 0x0000002106077824 */ /* 0x040fe200078e0207 */
[----:B------:R-:W-:Y:S01]  /*6770*/  LOP3.LUT R23, R23, 0xffff, RZ, 0xc0, !PT ;  /* 0x0000ffff17177812 */ /* 0x000fe200078ec0ff */
[----:B------:R-:W-:Y:S01]  /*6780*/  IMAD R3, R6, 0x21, R3 ;  /* 0x0000002106037824 */ /* 0x000fe200078e0203 */
[----:B------:R-:W-:Y:S02]  /*6790*/  FMNMX R38, |R33|, R38, !PT ;  /* 0x0000002621267209 */ /* 0x000fe40007800200 */
[----:B------:R-:W-:Y:S02]  /*67a0*/  PRMT R40, R49, 0x7604, R40 ;  /* 0x0000760431287816 */ /* 0x000fe40000000028 */
[----:B------:R-:W-:-:S02]  /*67b0*/  LEA R42, R23, R42, 0x18 ;  /* 0x0000002a172a7211 */ /* 0x000fc400078ec0ff */
[----:B------:R-:W-:Y:S02]  /*67c0*/  FMNMX R22, |R59|, R38, !PT ;  /* 0x000000263b167209 */ /* 0x000fe40007800200 */
[----:B------:R-:W-:Y:S02]  /*67d0*/  SHF.L.U32 R28, R28, 0x10, RZ ;  /* 0x000000101c1c7819 */ /* 0x000fe400000006ff */
[----:B------:R-:W-:Y:S02]  /*67e0*/  LOP3.LUT R23, R40, 0xffff, RZ, 0xc0, !PT ;  /* 0x0000ffff28177812 */ /* 0x000fe400078ec0ff */
[----:B------:R-:W-:Y:S02]  /*67f0*/  LEA R7, R7, UR4, 0x2 ;  /* 0x0000000407077c11 */ /* 0x000fe4000f8e10ff */
[----:B------:R-:W-:Y:S02]  /*6800*/  FMNMX R22, |R37|, R22, !PT ;  /* 0x0000001625167209 */ /* 0x000fe40007800200 */
[----:B------:R-:W-:Y:S01]  /*6810*/  LEA R17, R3, UR4, 0x2 ;  /* 0x0000000403117c11 */ /* 0x000fe2000f8e10ff */
[----:B------:R0:W-:Y:S01]  /*6820*/  STS [R7], R8 ;  /* 0x0000000807007388 */ /* 0x0001e20000000800 */
[----:B------:R-:W-:-:S02]  /*6830*/  LOP3.LUT R23, R23, 0xff0000, R28, 0xf8, !PT ;  /* 0x00ff000017177812 */ /* 0x000fc400078ef81c */
[----:B------:R-:W-:Y:S01]  /*6840*/  LOP3.LUT R12, R12, 0xffff, RZ, 0xc0, !PT ;  /* 0x0000ffff0c0c7812 */ /* 0x000fe200078ec0ff */
[----:B------:R1:W-:Y:S01]  /*6850*/  STS [R17], R14 ;  /* 0x0000000e11007388 */ /* 0x0003e20000000800 */
[----:B------:R-:W-:Y:S02]  /*6860*/  LOP3.LUT R18, R18, 0xffff, RZ, 0xc0, !PT ;  /* 0x0000ffff12127812 */ /* 0x000fe400078ec0ff */
[----:B------:R-:W-:Y:S02]  /*6870*/  LOP3.LUT R3, R34, 0xffff, RZ, 0xc0, !PT ;  /* 0x0000ffff22037812 */ /* 0x000fe400078ec0ff */
[----:B------:R-:W-:Y:S02]  /*6880*/  LEA R20, R20, UR4, 0x2 ;  /* 0x0000000414147c11 */ /* 0x000fe4000f8e10ff */
[----:B------:R-:W-:Y:S02]  /*6890*/  LEA R21, R21, UR4, 0x2 ;  /* 0x0000000415157c11 */ /* 0x000fe4000f8e10ff */
[----:B------:R-:W-:Y:S01]  /*68a0*/  FMNMX R22, |R39|, R22, !PT ;  /* 0x0000001627167209 */ /* 0x000fe20007800200 */
[----:B------:R2:W-:Y:S01]  /*68b0*/  STS [R20], R35 ;  /* 0x0000002314007388 */ /* 0x0005e20000000800 */
[----:B------:R-:W-:-:S02]  /*68c0*/  LEA R12, R12, R11, 0x18 ;  /* 0x0000000b0c0c7211 */ /* 0x000fc400078ec0ff */
[----:B0-----:R-:W-:Y:S01]  /*68d0*/  LEA R8, R18, R23, 0x18 ;  /* 0x0000001712087211 */ /* 0x001fe200078ec0ff */
[----:B------:R2:W-:Y:S01]  /*68e0*/  STS [R21], R42 ;  /* 0x0000002a15007388 */ /* 0x0005e20000000800 */
[----:B------:R-:W-:Y:S02]  /*68f0*/  LEA R11, R3, R36, 0x18 ;  /* 0x00000024030b7211 */ /* 0x000fe400078ec0ff */
[----:B------:R-:W-:Y:S01]  /*6900*/  SEL R23, R32, 0xffffffdf, P2 ;  /* 0xffffffdf20177807 */ /* 0x000fe20001000000 */
[----:B------:R-:W-:Y:S01]  /*6910*/  BAR.SYNC.DEFER_BLOCKING 0x0 ;  /* 0x0000000000007b1d */ /* 0x000fe20000010000 */
[----:B------:R-:W-:Y:S02]  /*6920*/  LEA R3, P0, R58, UR12, 0x5 ;  /* 0x0000000c3a037c11 */ /* 0x000fe4000f8028ff */
[----:B-1----:R-:W-:Y:S02]  /*6930*/  FMNMX R14, |R43|, R22, !PT ;  /* 0x000000162b0e7209 */ /* 0x002fe40007800200 */
[----:B------:R-:W-:-:S02]  /*6940*/  SHF.R.U32.HI R18, RZ, 0x2, R10 ;  /* 0x00000002ff127819 */ /* 0x000fc4000001160a */
[----:B------:R-:W-:Y:S02]  /*6950*/  LOP3.LUT R23, RZ, R23, RZ, 0x33, !PT ;  /* 0x00000017ff177212 */ /* 0x000fe400078e33ff */
[----:B------:R-:W-:Y:S02]  /*6960*/  LEA.HI.X R19, R58, UR13, R19, 0x5, P0 ;  /* 0x0000000d3a137c11 */ /* 0x000fe400080f2c13 */
[----:B------:R-:W-:Y:S02]  /*6970*/  FMNMX R41, |R41|, R14, !PT ;  /* 0x0000000e29297209 */ /* 0x000fe40007800200 */
[----:B------:R-:W-:Y:S02]  /*6980*/  LOP3.LUT R18, R18, 0x38, RZ, 0xc0, !PT ;  /* 0x0000003812127812 */ /* 0x000fe400078ec0ff */
[----:B------:R-:W-:Y:S01]  /*6990*/  IADD3 R14, -R2, R23, RZ ;  /* 0x00000017020e7210 */ /* 0x000fe20007ffe1ff */
[----:B--2---:R-:W-:Y:S06]  /*69a0*/  @P3 BRA `(.L_x_28450) ;  /* 0x0000000400b83947 */ /* 0x004fec0003800000 */
[C---:B------:R-:W-:Y:S01]  /*69b0*/  VIADD R24, R14.reuse, 0xffffffff ;  /* 0xffffffff0e187836 */ /* 0x040fe20000000000 */
[----:B------:R-:W-:Y:S01]  /*69c0*/  LOP3.LUT R31, R14, 0x3, RZ, 0xc0, !PT ;  /* 0x000000030e1f7812 */ /* 0x000fe200078ec0ff */
[C---:B------:R-:W-:Y:S01]  /*69d0*/  IMAD R25, R18.reuse, UR7, RZ ;  /* 0x0000000712197c24 */ /* 0x040fe2000f8e02ff */
[----:B------:R-:W-:Y:S01]  /*69e0*/  BSSY B1, `(.L_x_28451) ;  /* 0x0000041000017945 */ /* 0x000fe20003800000 */
[----:B------:R-:W-:Y:S01]  /*69f0*/  IMAD.WIDE.U32 R22, R18, UR6, RZ ;  /* 0x0000000612167c25 */ /* 0x000fe2000f8e00ff */
[----:B------:R-:W-:Y:S01]  /*6a00*/  ISETP.GE.U32.AND P1, PT, R24, 0x3, PT ;  /* 0x000000031800780c */ /* 0x000fe20003f26070 */
[----:B------:R-:W-:Y:S01]  /*6a10*/  HFMA2.MMA R33, -RZ, RZ, 0, 0 ;  /* 0x00000000ff217435 */ /* 0x000fe200000001ff */
[----:B------:R-:W-:Y:S02]  /*6a20*/  ISETP.NE.AND P0, PT, R31, RZ, PT ;  /* 0x000000ff1f00720c */ /* 0x000fe40003f05270 */
[----:B------:R-:W-:Y:S02]  /*6a30*/  IADD3 R36, R23, R25, RZ ;  /* 0x0000001917247210 */ /* 0x000fe40007ffe0ff */
[----:B------:R-:W-:-:S02]  /*6a40*/  MOV R34, R22 ;  /* 0x0000001600227202 */ /* 0x000fc40000000f00 */
[----:B------:R-:W-:Y:S02]  /*6a50*/  MOV R32, R16 ;  /* 0x0000001000207202 */ /* 0x000fe40000000f00 */
[----:B------:R-:W-:-:S03]  /*6a60*/  MOV R35, R2 ;  /* 0x0000000200237202 */ /* 0x000fc60000000f00 */
[----:B------:R-:W-:Y:S05]  /*6a70*/  @!P1 BRA `(.L_x_28452) ;  /* 0x0000000000dc9947 */ /* 0x000fea0003800000 */
[----:B------:R-:W-:Y:S02]  /*6a80*/  MOV R32, R16 ;  /* 0x0000001000207202 */ /* 0x000fe40000000f00 */
[----:B------:R-:W-:Y:S02]  /*6a90*/  IADD3 R30, R14, -R31, RZ ;  /* 0x8000001f0e1e7210 */ /* 0x000fe40007ffe0ff */
[----:B------:R-:W-:Y:S02]  /*6aa0*/  MOV R33, RZ ;  /* 0x000000ff00217202 */ /* 0x000fe40000000f00 */
[----:B------:R-:W-:-:S07]  /*6ab0*/  MOV R35, R2 ;  /* 0x0000000200237202 */ /* 0x000fce0000000f00 */
.L_x_28453:
        /* <DEDUP_REMOVED lines=8> */
[----:B------:R-:W-:Y:S02]  /*6b40*/  LOP3.LUT R32, R32, 0x1f, RZ, 0xc0, !PT ;  /* 0x0000001f20207812 */ /* 0x000fe400078ec0ff */
[-C--:B------:R-:W-:Y:S02]  /*6b50*/  ISETP.GE.U32.AND P2, PT, R27, R5.reuse, PT ;  /* 0x000000051b00720c */ /* 0x080fe40003f46070 */
        /* <DEDUP_REMOVED lines=12> */
[----:B------:R-:W-:-:S02]  /*6c20*/  IADD3 R30, R30, -0x4, RZ ;  /* 0xfffffffc1e1e7810 */ /* 0x000fc40007ffe0ff */
[----:B------:R-:W-:Y:S01]  /*6c30*/  @!P2 IADD3.X R25, RZ, R36, RZ, P6, !PT ;  /* 0x00000024ff19a210 */ /* 0x000fe200037fe4ff */
[----:B------:R-:W2:Y:S01]  /*6c40*/  @!P5 LDS R43, [R29+0x8] ;  /* 0x000008001d2bd984 */ /* 0x000ea20000000800 */
[C---:B------:R-:W-:Y:S02]  /*6c50*/  @!P2 LEA R24, P6, R26.reuse, R3, 0x2 ;  /* 0x000000031a18a211 */ /* 0x040fe400078c10ff */
[----:B------:R-:W-:Y:S01]  /*6c60*/  IADD3 R33, R33, 0x4, RZ ;  /* 0x0000000421217810 */ /* 0x000fe20007ffe0ff */
[----:B------:R3:W4:Y:S01]  /*6c70*/  @!P4 LDS R45, [R29+0xc] ;  /* 0x00000c001d2dc984 */ /* 0x0007220000000800 */
[----:B------:R-:W-:Y:S02]  /*6c80*/  @!P2 LEA.HI.X R25, R26, R19, R25, 0x2, P6 ;  /* 0x000000131a19a211 */ /* 0x000fe400030f1419 */
[----:B------:R-:W-:Y:S02]  /*6c90*/  IADD3 R34, P6, R34, UR5, RZ ;  /* 0x0000000522227c10 */ /* 0x000fe4000ffde0ff */
[----:B------:R-:W-:-:S02]  /*6ca0*/  IADD3 R35, R2, R33, RZ ;  /* 0x0000002102237210 */ /* 0x000fc40007ffe0ff */
        /* <DEDUP_REMOVED lines=10> */
[----:B---3--:R-:W-:Y:S01]  /*6d50*/  @!P4 IADD3.X R29, RZ, R36, RZ, P6, !PT ;  /* 0x00000024ff1dc210 */ /* 0x008fe200037fe4ff */
[----:B-1----:R0:W-:Y:S01]  /*6d60*/  @!P2 STG.E desc[UR8][R24.64], R39 ;  /* 0x000000271800a986 */ /* 0x0021e2000c101908 */
[----:B------:R-:W-:Y:S02]  /*6d70*/  @!P4 LEA R28, P6, R32, R3, 0x2 ;  /* 0x00000003201cc211 */ /* 0x000fe400078c10ff */
[----:B------:R-:W-:Y:S01]  /*6d80*/  ISETP.NE.AND P2, PT, R30, RZ, PT ;  /* 0x000000ff1e00720c */ /* 0x000fe20003f45270 */
[----:B--2---:R0:W-:Y:S01]  /*6d90*/  @!P5 STG.E desc[UR8][R26.64], R43 ;  /* 0x0000002b1a00d986 */ /* 0x0041e2000c101908 */
[----:B------:R-:W-:-:S02]  /*6da0*/  @!P4 LEA.HI.X R29, R32, R19, R29, 0x2, P6 ;  /* 0x00000013201dc211 */ /* 0x000fc400030f141d */
[----:B------:R-:W-:Y:S02]  /*6db0*/  IADD3 R32, R38, 0x1f, RZ ;  /* 0x0000001f26207810 */ /* 0x000fe40007ffe0ff */
[----:B------:R-:W-:Y:S01]  /*6dc0*/  IADD3.X R36, R36, UR10, RZ, P1, !PT ;  /* 0x0000000a24247c10 */ /* 0x000fe20008ffe4ff */
[----:B----4-:R0:W-:Y:S06]  /*6dd0*/  @!P4 STG.E desc[UR8][R28.64], R45 ;  /* 0x0000002d1c00c986 */ /* 0x0101ec000c101908 */
[----:B------:R-:W-:Y:S05]  /*6de0*/  @P2 BRA `(.L_x_28453) ;  /* 0xfffffffc00342947 */ /* 0x000fea000383ffff */
.L_x_28452:
[----:B------:R-:W-:Y:S05]  /*6df0*/  BSYNC B1 ;  /* 0x0000000000017941 */ /* 0x000fea0003800000 */
.L_x_28451:
        /* <DEDUP_REMOVED lines=15> */
.L_x_28455:
[----:B------:R-:W-:Y:S05]  /*6ef0*/  BSYNC B1 ;  /* 0x0000000000017941 */ /* 0x000fea0003800000 */
.L_x_28454:
        /* <DEDUP_REMOVED lines=25> */
.L_x_28450:
[----:B------:R-:W-:Y:S05]  /*7090*/  BSYNC B0 ;  /* 0x0000000000007941 */ /* 0x000fea0003800000 */
.L_x_28449:
[----:B------:R-:W-:Y:S01]  /*70a0*/  BAR.SYNC.DEFER_BLOCKING 0x0 ;  /* 0x0000000000007b1d */ /* 0x000fe20000010000 */
[----:B------:R-:W-:-:S05]  /*70b0*/  LOP3.LUT R13, R13, 0x1ffffffc, RZ, 0xc0, !PT ;  /* 0x1ffffffc0d0d7812 */ /* 0x000fca00078ec0ff */
        /* <DEDUP_REMOVED lines=12> */
[----:B------:R-:W-:-:S04]  /*7180*/  IMAD.WIDE.U32 R8, R18, UR6, RZ ;  /* 0x0000000612087c25 */ /* 0x000fc8000f8e00ff */
[----:B------:R-:W-:-:S04]  /*7190*/  IMAD R7, R7, UR6, RZ ;  /* 0x0000000607077c24 */ /* 0x000fc8000f8e02ff */
[----:B------:R-:W-:Y:S01]  /*71a0*/  IMAD R7, R18, UR7, R7 ;  /* 0x0000000712077c24 */ /* 0x000fe2000f8e0207 */
[----:B------:R-:W-:Y:S06]  /*71b0*/  @P3 BRA `(.L_x_28457) ;  /* 0x0000000400bc3947 */ /* 0x000fec0003800000 */
[C---:B------:R-:W-:Y:S01]  /*71c0*/  IADD3 R11, R14.reuse, -0x1, RZ ;  /* 0xffffffff0e0b7810 */ /* 0x040fe20007ffe0ff */
[----:B------:R-:W-:Y:S01]  /*71d0*/  BSSY B1, `(.L_x_28458) ;  /* 0x0000043000017945 */ /* 0x000fe20003800000 */
[----:B0-----:R-:W-:Y:S01]  /*71e0*/  IADD3 R24, R9, R7, RZ ;  /* 0x0000000709187210 */ /* 0x001fe20007ffe0ff */
[----:B------:R-:W-:Y:S01]  /*71f0*/  HFMA2.MMA R9, -RZ, RZ, 0, 5.9604644775390625e-08 ;  /* 0x00000001ff097435 */ /* 0x000fe200000001ff */
[----:B------:R-:W-:Y:S02]  /*7200*/  ISETP.GE.U32.AND P0, PT, R11, 0x3, PT ;  /* 0x000000030b00780c */ /* 0x000fe40003f06070 */
[----:B------:R-:W-:Y:S02]  /*7210*/  MOV R18, R8 ;  /* 0x0000000800127202 */ /* 0x000fe40000000f00 */
[----:B------:R-:W-:Y:S02]  /*7220*/  LOP3.LUT R7, R14, 0x3, RZ, 0xc0, !PT ;  /* 0x000000030e077812 */ /* 0x000fe400078ec0ff */
[----:B------:R-:W-:-:S07]  /*7230*/  MOV R11, R2 ;  /* 0x00000002000b7202 */ /* 0x000fce0000000f00 */
[----:B------:R-:W-:Y:S05]  /*7240*/  @!P0 BRA `(.L_x_28459) ;  /* 0x0000000000ec8947 */ /* 0x000fea0003800000 */
[----:B------:R-:W-:Y:S01]  /*7250*/  BSSY B2, `(.L_x_28460) ;  /* 0x0000039000027945 */ /* 0x000fe20003800000 */
[----:B------:R-:W-:Y:S02]  /*7260*/  IADD3 R12, R14, -R7, RZ ;  /* 0x800000070e0c7210 */ /* 0x000fe40007ffe0ff */
[----:B------:R-:W-:Y:S02]  /*7270*/  IADD3 R16, -R13, R10, RZ ;  /* 0x0000000a0d107210 */ /* 0x000fe40007ffe1ff */
[----:B------:R-:W-:Y:S02]  /*7280*/  MOV R17, RZ ;  /* 0x000000ff00117202 */ /* 0x000fe40000000f00 */
[----:B------:R-:W-:-:S07]  /*7290*/  MOV R11, R2 ;  /* 0x00000002000b7202 */ /* 0x000fce0000000f00 */
.L_x_28461:
[C---:B0-----:R-:W-:Y:S01]  /*72a0*/  VIADD R8, R16.reuse, 0xffffffff ;  /* 0xffffffff10087836 */ /* 0x041fe20000000000 */
[C---:B------:R-:W-:Y:S02]  /*72b0*/  LOP3.LUT R14, R16.reuse, 0x1f, RZ, 0xc0, !PT ;  /* 0x0000001f100e7812 */ /* 0x040fe400078ec0ff */
[C---:B------:R-:W-:Y:S02]  /*72c0*/  IADD3 R9, R16.reuse, 0x1d, RZ ;  /* 0x0000001d10097810 */ /* 0x040fe40007ffe0ff */
[----:B------:R-:W-:Y:S02]  /*72d0*/  IADD3 R16, R16, 0x1e, RZ ;  /* 0x0000001e10107810 */ /* 0x000fe40007ffe0ff */
[----:B-1----:R-:W-:Y:S01]  /*72e0*/  LOP3.LUT R15, R8, 0x1f, RZ, 0xc0, !PT ;  /* 0x0000001f080f7812 */ /* 0x002fe200078ec0ff */
        /* <DEDUP_REMOVED lines=32> */
[----:B------:R-:W-:Y:S01]  /*74f0*/  @!P0 IADD3.X R11, RZ, R28, RZ, P5, !PT ;  /* 0x0000001cff0b8210 */ /* 0x000fe20002ffe4ff */
[----:B0-----:R0:W-:Y:S01]  /*7500*/  @!P3 STG.E desc[UR8][R8.64], R25 ;  /* 0x000000190800b986 */ /* 0x0011e2000c101908 */
[C---:B------:R-:W-:Y:S02]  /*7510*/  @!P0 LEA R22, P5, R16.reuse, R3, 0x2 ;  /* 0x0000000310168211 */ /* 0x040fe400078a10ff */
[----:B------:R-:W-:Y:S01]  /*7520*/  MOV R26, R17 ;  /* 0x00000011001a7202 */ /* 0x000fe20000000f00 */
[----:B-1----:R0:W-:Y:S01]  /*7530*/  @!P2 STG.E desc[UR8][R14.64], R27 ;  /* 0x0000001b0e00a986 */ /* 0x0021e2000c101908 */
[----:B------:R-:W-:Y:S02]  /*7540*/  @!P0 LEA.HI.X R23, R16, R19, R11, 0x2, P5 ;  /* 0x0000001310178211 */ /* 0x000fe400028f140b */
[----:B------:R-:W-:Y:S01]  /*7550*/  IADD3 R17, R17, 0x4, RZ ;  /* 0x0000000411117810 */ /* 0x000fe20007ffe0ff */
        /* <DEDUP_REMOVED lines=9> */
.L_x_28460:
[----:B0-----:R-:W-:-:S07]  /*75f0*/  VIADD R9, R26, 0x5 ;  /* 0x000000051a097836 */ /* 0x001fce0000000000 */
.L_x_28459:
[----:B------:R-:W-:Y:S05]  /*7600*/  BSYNC B1 ;  /* 0x0000000000017941 */ /* 0x000fea0003800000 */
.L_x_28458:
        /* <DEDUP_REMOVED lines=17> */
.L_x_28463:
[----:B------:R-:W-:Y:S05]  /*7720*/  BSYNC B1 ;  /* 0x0000000000017941 */ /* 0x000fea0003800000 */
.L_x_28462:
        /* <DEDUP_REMOVED lines=24> */
.L_x_28457:
[----:B------:R-:W-:Y:S05]  /*78b0*/  BSYNC B0 ;  /* 0x0000000000007941 */ /* 0x000fea0003800000 */
.L_x_28456:
[----:B------:R-:W-:Y:S01]  /*78c0*/  ULDC.64 UR4, c[0x0][0x238] ;  /* 0x00008e0000047ab9 */ /* 0x000fe20000000a00 */
[----:B------:R-:W-:Y:S01]  /*78d0*/  BAR.SYNC.DEFER_BLOCKING 0x0 ;  /* 0x0000000000007b1d */ /* 0x000fe20000010000 */
[----:B------:R-:W-:-:S04]  /*78e0*/  ISETP.NE.U32.AND P0, PT, RZ, UR4, PT ;  /* 0x00000004ff007c0c */ /* 0x000fc8000bf05070 */
[----:B------:R-:W-:-:S13]  /*78f0*/  ISETP.NE.AND.EX P0, PT, RZ, UR5, PT, P0 ;  /* 0x00000005ff007c0c */ /* 0x000fda000bf05300 */
[----:B------:R-:W-:Y:S05]  /*7900*/  @!P0 BRA `(.L_x_28464) ;  /* 0x0000000000b48947 */ /* 0x000fea0003800000 */
[----:B--2---:R-:W2:Y:S01]  /*7910*/  SHFL.DOWN PT, R2, R41, 0x10, 0x1f ;  /* 0x0a001f0029027f89 */ /* 0x004ea200000e0000 */
[----:B------:R-:W-:Y:S01]  /*7920*/  ISETP.NE.AND P0, PT, R0, RZ, PT ;  /* 0x000000ff0000720c */ /* 0x000fe20003f05270 */
[----:B------:R-:W-:Y:S01]  /*7930*/  BSSY B0, `(.L_x_28465) ;  /* 0x0000024000007945 */ /* 0x000fe20003800000 */
[----:B------:R-:W3:Y:S11]  /*7940*/  S2R R10, SR_TID.X ;  /* 0x00000000000a7919 */ /* 0x000ef60000002100 */
[----:B0-----:R-:W0:Y:S01]  /*7950*/  @!P0 S2R R8, SR_CgaCtaId ;  /* 0x0000000000088919 */ /* 0x001e220000008800 */
[----:B------:R-:W-:-:S02]  /*7960*/  @!P0 MOV R7, 0x400 ;  /* 0x0000040000078802 */ /* 0x000fc40000000f00 */
[----:B--2---:R-:W-:-:S05]  /*7970*/  FMNMX R2, R41, R2, !PT ;  /* 0x0000000229027209 */ /* 0x004fca0007800000 */
[----:B------:R-:W2:Y:S02]  /*7980*/  SHFL.DOWN PT, R3, R2, 0x8, 0x1f ;  /* 0x09001f0002037f89 */ /* 0x000ea400000e0000 */
[----:B--2---:R-:W-:Y:S02]  /*7990*/  FMNMX R3, R2, R3, !PT ;  /* 0x0000000302037209 */ /* 0x004fe40007800000 */
[----:B0-----:R-:W-:Y:S01]  /*79a0*/  @!P0 LEA R2, R8, R7, 0x18 ;  /* 0x0000000708028211 */ /* 0x001fe200078ec0ff */
[----:B------:R-:W-:Y:S02]  /*79b0*/  HFMA2.MMA R7, -RZ, RZ, 0, 0 ;  /* 0x00000000ff077435 */ /* 0x000fe400000001ff */
[----:B------:R-:W0:Y:S01]  /*79c0*/  SHFL.DOWN PT, R6, R3, 0x4, 0x1f ;  /* 0x08801f0003067f89 */ /* 0x000e2200000e0000 */
[----:B------:R-:W-:Y:S02]  /*79d0*/  @!P0 IADD3 R2, R13, R2, RZ ;  /* 0x000000020d028210 */ /* 0x000fe40007ffe0ff */
[----:B0-----:R-:W-:-:S05]  /*79e0*/  FMNMX R6, R3, R6, !PT ;  /* 0x0000000603067209 */ /* 0x001fca0007800000 */
[----:B------:R-:W0:Y:S02]  /*79f0*/  SHFL.DOWN PT, R5, R6, 0x2, 0x1f ;  /* 0x08401f0006057f89 */ /* 0x000e2400000e0000 */
[----:B0-----:R-:W-:-:S05]  /*7a00*/  FMNMX R5, R6, R5, !PT ;  /* 0x0000000506057209 */ /* 0x001fca0007800000 */
[----:B------:R-:W0:Y:S02]  /*7a10*/  SHFL.DOWN PT, R0, R5, 0x1, 0x1f ;  /* 0x08201f0005007f89 */ /* 0x000e2400000e0000 */
[----:B0-----:R-:W-:Y:S02]  /*7a20*/  FMNMX R3, R5, R0, !PT ;  /* 0x0000000005037209 */ /* 0x001fe40007800000 */
[----:B---3--:R-:W-:-:S03]  /*7a30*/  SHF.R.U32.HI R0, RZ, 0x5, R10 ;  /* 0x00000005ff007819 */ /* 0x008fc6000001160a */
        /* <DEDUP_REMOVED lines=18> */
.L_x_28474:
[----:B--2---:R-:W-:-:S07]  /*7b60*/  FMNMX R7, R2, R7, !PT ;  /* 0x0000000702077209 */ /* 0x004fce0007800000 */
.L_x_28466:
[----:B------:R-:W-:Y:S05]  /*7b70*/  BSYNC B0 ;  /* 0x0000000000007941 */ /* 0x000fea0003800000 */
.L_x_28465:
[----:B------:R-:W-:Y:S01]  /*7b80*/  ISETP.NE.AND P0, PT, R10, RZ, PT ;  /* 0x000000ff0a00720c */ /* 0x000fe20003f05270 */
[----:B------:R-:W-:-:S12]  /*7b90*/  BSSY B0, `(.L_x_28464) ;  /* 0x0000004000007945 */ /* 0x000fd80003800000 */
[----:B------:R-:W-:Y:S05]  /*7ba0*/  @P0 BRA `(.L_x_28468) ;  /* 0x0000000000080947 */ /* 0x000fea0003800000 */
[----:B0-----:R-:W0:Y:S02]  /*7bb0*/  LDC.64 R2, c[0x0][0x238] ;  /* 0x00008e00ff027b82 */ /* 0x001e240000000a00 */
[----:B0-----:R2:W-:Y:S02]  /*7bc0*/  REDG.E.MAX.S32.STRONG.GPU desc[UR8][R2.64], R7 ;  /* 0x000000070200798e */ /* 0x0015e4000d10e388 */
.L_x_28468:
[----:B------:R-:W-:Y:S05]  /*7bd0*/  BSYNC B0 ;  /* 0x0000000000007941 */ /* 0x000fea0003800000 */
.L_x_28464:
        /* <DEDUP_REMOVED lines=10> */
[----:B0-2---:R-:W-:-:S07]  /*7c80*/  MOV R8, 0x7ca0 ;  /* 0x00007ca000087802 */ /* 0x005fce0000000f00 */
[----:B-1----:R-:W-:Y:S05]  /*7c90*/  CALL.REL.NOINC `($__internal_581_$__cuda_sm20_rcp_rn_f32_slowpath) ;  /* 0x0000000400847944 */ /* 0x002fea0003c00000 */
[----:B------:R-:W-:Y:S01]  /*7ca0*/  MOV R5, R0 ;  /* 0x0000000000057202 */ /* 0x000fe20000000f00 */
[----:B------:R-:W-:Y:S06]  /*7cb0*/  BRA `(.L_x_28470) ;  /* 0x0000000000107947 */ /* 0x000fec0003800000 */
.L_x_28469:
[----:B--2---:R-:W2:Y:S02]  /*7cc0*/  MUFU.RCP R5, R4 ;  /* 0x0000000400057308 */ /* 0x004ea40000001000 */
[----:B--2---:R-:W-:-:S04]  /*7cd0*/  FFMA R0, R5, R4, -1 ;  /* 0xbf80000005007423 */ /* 0x004fc80000000004 */
[----:B------:R-:W-:-:S04]  /*7ce0*/  FADD.FTZ R0, -R0, -RZ ;  /* 0x800000ff00007221 */ /* 0x000fc80000010100 */
[----:B------:R-:W-:-:S07]  /*7cf0*/  FFMA R5, R5, R0, R5 ;  /* 0x0000000005057223 */ /* 0x000fce0000000005 */
.L_x_28470:
[----:B0-----:R-:W0:Y:S02]  /*7d00*/  LDC.64 R2, c[0x0][0x240] ;  /* 0x00009000ff027b82 */ /* 0x001e240000000a00 */
[----:B0-----:R-:W-:Y:S01]  /*7d10*/  STG.E desc[UR8][R2.64], R5 ;  /* 0x0000000502007986 */ /* 0x001fe2000c101908 */
[----:B------:R-:W-:Y:S05]  /*7d20*/  EXIT ;  /* 0x000000000000794d */ /* 0x000fea0003800000 */
.L_x_28467:
[----:B------:R-:W-:Y:S01]  /*7d30*/  HFMA2.MMA R9, -RZ, RZ, 0, 1.847743988037109375e-06 ;  /* 0x0000001fff097435 */ /* 0x000fe200000001ff */
[----:B------:R-:W-:Y:S01]  /*7d40*/  IMAD.MOV.U32 R6, RZ, RZ, 0x4 ;  /* 0x00000004ff067424 */ /* 0x000fe200078e00ff */
[----:B------:R-:W-:-:S09]  /*7d50*/  MOV R5, 0xffffffff ;  /* 0xffffffff00057802 */ /* 0x000fd20000000f00 */
[----:B012---:R-:W-:Y:S05]  /*7d60*/  WARPSYNC.COLLECTIVE R5, `(.L_x_28471) ;  /* 0x0000000005087348 */ /* 0x007fea0003c00000 */
[----:B--2---:R2:W3:Y:S02]  /*7d70*/  SHFL.DOWN P0, R7, R0, R6, R9 ;  /* 0x0800000600077389 */ /* 0x0044e40000000009 */
[----:B0123--:R-:W-:Y:S01]  /*7d80*/  ENDCOLLECTIVE ;  /* 0x000000000000791b */ /* 0x00ffe20003800000 */
.L_x_28471:
[----:B------:R-:W-:Y:S01]  /*7d90*/  HFMA2.MMA R6, -RZ, RZ, 0, 1.1920928955078125e-07 ;  /* 0x00000002ff067435 */ /* 0x000fe200000001ff */
[----:B------:R-:W-:-:S04]  /*7da0*/  MOV R3, R7 ;  /* 0x0000000700037202 */ /* 0x000fc80000000f00 */
[----:B------:R-:W-:-:S04]  /*7db0*/  FMNMX R3, R3, R0, !PT ;  /* 0x0000000003037209 */ /* 0x000fc80007800000 */
[----:B------:R-:W-:-:S07]  /*7dc0*/  MOV R0, R3 ;  /* 0x0000000300007202 */ /* 0x000fce0000000f00 */
[----:B------:R-:W-:Y:S05]  /*7dd0*/  WARPSYNC.COLLECTIVE R5, `(.L_x_28472) ;  /* 0x0000000005087348 */ /* 0x000fea0003c00000 */
[----:B------:R0:W1:Y:S02]  /*7de0*/  SHFL.DOWN P0, R7, R0, R6, R9 ;  /* 0x0800000600077389 */ /* 0x0000640000000009 */
[----:B01----:R-:W-:Y:S01]  /*7df0*/  ENDCOLLECTIVE ;  /* 0x000000000000791b */ /* 0x003fe20003800000 */
.L_x_28472:
[----:B------:R-:W-:Y:S01]  /*7e00*/  HFMA2.MMA R6, -RZ, RZ, 0, 5.9604644775390625e-08 ;  /* 0x00000001ff067435 */ /* 0x000fe200000001ff */
[----:B------:R-:W-:-:S04]  /*7e10*/  MOV R2, R7 ;  /* 0x0000000700027202 */ /* 0x000fc80000000f00 */
[----:B------:R-:W-:-:S04]  /*7e20*/  FMNMX R2, R3, R2, !PT ;  /* 0x0000000203027209 */ /* 0x000fc80007800000 */
[----:B------:R-:W-:-:S07]  /*7e30*/  MOV R0, R2 ;  /* 0x0000000200007202 */ /* 0x000fce0000000f00 */
[----:B------:R-:W-:Y:S05]  /*7e40*/  WARPSYNC.COLLECTIVE R5, `(.L_x_28473) ;  /* 0x0000000005087348 */ /* 0x000fea0003c00000 */
[----:B------:R0:W1:Y:S02]  /*7e50*/  SHFL.DOWN P0, R7, R0, R6, R9 ;  /* 0x0800000600077389 */ /* 0x0000640000000009 */
[----:B01----:R-:W-:Y:S01]  /*7e60*/  ENDCOLLECTIVE ;  /* 0x000000000000791b */ /* 0x003fe20003800000 */
.L_x_28473:
[----:B------:R-:W-:Y:S05]  /*7e70*/  BRA `(.L_x_28474) ;  /* 0xfffffffc00387947 */ /* 0x000fea000383ffff */
        .weak           $__internal_580_$__cuda_sm20_div_u64
        .type           $__internal_580_$__cuda_sm20_div_u64,@function
        .size           $__internal_580_$__cuda_sm20_div_u64,($__internal_581_$__cuda_sm20_rcp_rn_f32_slowpath - $__internal_580_$__cuda_sm20_div_u64)
$__internal_580_$__cuda_sm20_div_u64:
        /* <DEDUP_REMOVED lines=60> */
[-C--:B------:R-:W-:Y:S02]  /*8240*/  IADD3.X R63, RZ, R6.reuse, RZ, P2, !PT ;  /* 0x00000006ff3f7210 */ /* 0x080fe400017fe4ff */
[----:B------:R-:W-:Y:S02]  /*8250*/  ISETP.NE.AND.EX P1, PT, R0, RZ, PT, P1 ;  /* 0x000000ff0000720c */ /* 0x000fe40003f25310 */
[----:B------:R-:W-:Y:S02]  /*8260*/  SEL R62, R62, R7, P0 ;  /* 0x000000073e3e7207 */ /* 0x000fe40000000000 */
[----:B------:R-:W-:Y:S02]  /*8270*/  SEL R63, R63, R6, P0 ;  /* 0x000000063f3f7207 */ /* 0x000fe40000000000 */
[----:B------:R-:W-:-:S02]  /*8280*/  SEL R62, R62, 0xffffffff, P1 ;  /* 0xffffffff3e3e7807 */ /* 0x000fc40000800000 */
[----:B------:R-:W-:Y:S01]  /*8290*/  SEL R63, R63, 0xffffffff, P1 ;  /* 0xffffffff3f3f7807 */ /* 0x000fe20000800000 */
[----:B------:R-:W-:Y:S06]  /*82a0*/  RET.REL.NODEC R2 `(_ZN18transformer_engine6detail38cast_transpose_fused_kernel_notalignedILb0ELb1ELb0EfNS_16CTDBiasDActParamI6__halfS3_13__nv_fp8_e4m3fEELi2ELi4ENS_5EmptyEXadL_ZNS_5dgeluIffEET_T0_RKS6_EEEEvT3_mmm) ;  /* 0xffffff7c02547950 */ /* 0x000fec0003c3ffff */
        .weak           $__internal_581_$__cuda_sm20_rcp_rn_f32_slowpath
        .type           $__internal_581_$__cuda_sm20_rcp_rn_f32_slowpath,@function
        .size           $__internal_581_$__cuda_sm20_rcp_rn_f32_slowpath,(.L_x_35066 - $__internal_581_$__cuda_sm20_rcp_rn_f32_slowpath)
$__internal_581_$__cuda_sm20_rcp_rn_f32_slowpath:
        /* <DEDUP_REMOVED lines=15> */
.L_x_28475:
        /* <DEDUP_REMOVED lines=29> */
[----:B------:R-:W-:-:S04]  /*8570*/  @!P0 IADD3 R3, R3, 0x1, RZ ;  /* 0x0000000103038810 */ /* 0x000fc80007ffe0ff */
[----:B------:R-:W-:-:S04]  /*8580*/  @!P1 SHF.L.U32 R3, R3, 0x1, RZ ;  /* 0x0000000103039819 */ /* 0x000fc800000006ff */
[----:B------:R-:W-:Y:S01]  /*8590*/  LOP3.LUT R0, R3, 0x80000000, R4, 0xf8, !PT ;  /* 0x8000000003007812 */ /* 0x000fe200078ef804 */
[----:B------:R-:W-:Y:S06]  /*85a0*/  BRA `(.L_x_28476) ;  /* 0x0000000000047947 */ /* 0x000fec0003800000 */
.L_x_28477:
[----:B------:R0:W1:Y:S02]  /*85b0*/  MUFU.RCP R0, R4 ;  /* 0x0000000400007308 */ /* 0x0000640000001000 */
.L_x_28476:
[----:B------:R-:W-:Y:S01]  /*85c0*/  HFMA2.MMA R3, -RZ, RZ, 0, 0 ;  /* 0x00000000ff037435 */ /* 0x000fe200000001ff */
[----:B------:R-:W-:-:S05]  /*85d0*/  MOV R2, R8 ;  /* 0x0000000800027202 */ /* 0x000fca0000000f00 */
[----:B0123--:R-:W-:Y:S05]  /*85e0*/  RET.REL.NODEC R2 `(_ZN18transformer_engine6detail38cast_transpose_fused_kernel_notalignedILb0ELb1ELb0EfNS_16CTDBiasDActParamI6__halfS3_13__nv_fp8_e4m3fEELi2ELi4ENS_5EmptyEXadL_ZNS_5dgeluIffEET_T0_RKS6_EEEEvT3_mmm) ;  /* 0xffffff7802847950 */ /* 0x00ffea0003c3ffff */
.L_x_28478:
        /* <DEDUP_REMOVED lines=9> */
.L_x_35066:


//--------------------- .text._ZN18transformer_engine6detail38cast_transpose_fused_kernel_notalignedILb0ELb1ELb0EfNS_16CTDBiasDActParamI6__halfS3_13__nv_fp8_e5m2fEELi2ELi4ENS_5EmptyEXadL_ZNS_5dgeluIffEET_T0_RKS6_EEEEvT3_mmm --------------------------
	.section	.text._ZN18transformer_engine6detail38cast_transpose_fused_kernel_notalignedILb0ELb1ELb0EfNS_16CTDBiasDActParamI6__halfS3_13__nv_fp8_e5m2fEELi2ELi4ENS_5EmptyEXadL_ZNS_5dgeluIffEET_T0_RKS6_EEEEvT3_mmm,"ax",@progbits
	.align	128
        .global         _ZN18transformer_engine6detail38cast_transpose_fused_kernel_notalignedILb0ELb1ELb0EfNS_16CTDBiasDActParamI6__halfS3_13__nv_fp8_e5m2fEELi2ELi4ENS_5EmptyEXadL_ZNS_5dgeluIffEET_T0_RKS6_EEEEvT3_mmm
        .type           _ZN18transformer_engine6detail38cast_transpose_fused_kernel_notalignedILb0ELb1ELb0EfNS_16CTDBiasDActParamI6__halfS3_13__nv_fp8_e5m2fEELi2ELi4ENS_5EmptyEXadL_ZNS_5dgeluIffEET_T0_RKS6_EEEEvT3_mmm,@function
        .size           _ZN18transformer_engine6detail38cast_transpose_fused_kernel_notalignedILb0ELb1ELb0EfNS_16CTDBiasDActParamI6__halfS3_13__nv_fp8_e5m2fEELi2ELi4ENS_5EmptyEXadL_ZNS_5dgeluIffEET_T0_RKS6_EEEEvT3_mmm,(.L_x_35068 - _ZN18transformer_engine6detail38cast_transpose_fused_kernel_notalignedILb0ELb1ELb0EfNS_16CTDBiasDActParamI6__halfS3_13__nv_fp8_e5m2fEELi2ELi4ENS_5EmptyEXadL_ZNS_5dgeluIffEET_T0_RKS6_EEEEvT3_mmm)
        .other          _ZN18transformer_engine6detail38cast_transpose_fused_kernel_notalignedILb0ELb1ELb0EfNS_16CTDBiasDActParamI6__halfS3_13__nv_fp8_e5m2fEELi2ELi4ENS_5EmptyEXadL_ZNS_5dgeluIffEET_T0_RKS6_EEEEvT3_mmm,@"STO_CUDA_ENTRY STV_DEFAULT"
_ZN18transformer_engine6detail38cast_transpose_fused_kernel_notalignedILb0ELb1ELb0EfNS_16CTDBiasDActParamI6__halfS3_13__nv_fp8_e5m2fEELi2ELi4ENS_5EmptyEXadL_ZNS_5dgeluIffEET_T0_RKS6_EEEEvT3_mmm:
.text._ZN18transformer_engine6detail38cast_transpose_fused_kernel_notalignedILb0ELb1ELb0EfNS_16CTDBiasDActParamI6__halfS3_13__nv_fp8_e5m2fEELi2ELi4ENS_5EmptyEXadL_ZNS_5dgeluIffEET_T0_RKS6_EEEEvT3_mmm:
        /* <DEDUP_REMOVED lines=19> */
[----:B------:R-:W-:Y:S05]  /*0130*/  CALL.REL.NOINC `($__internal_582_$__cuda_sm20_div_u64) ;  /* 0x0000007c00507944 */ /* 0x000fea0003c00000 */
        /* <DEDUP_REMOVED lines=9> */
.L_x_28479:
        /* <DEDUP_REMOVED lines=22> */
.L_x_28480:
        /* <DEDUP_REMOVED lines=422> */
[----:B------:R-:W-:-:S02]  /*1d90*/  F2FP.SATFINITE.E5M2.F32.PACK_AB_MERGE_C R53, RZ, R53, RZ ;  /* 0x00000035ff35723e */ /* 0x000fc400048060ff */
[----:B------:R-:W-:Y:S02]  /*1da0*/  F2FP.SATFINITE.E5M2.F32.PACK_AB_MERGE_C R38, RZ, R38, RZ ;  /* 0x00000026ff26723e */ /* 0x000fe400048060ff */
[----:B------:R-:W-:Y:S02]  /*1db0*/  F2FP.SATFINITE.E5M2.F32.PACK_AB_MERGE_C R10, RZ, R10, RZ ;  /* 0x0000000aff0a723e */ /* 0x000fe400048060ff */
[----:B------:R-:W-:Y:S02]  /*1dc0*/  F2FP.SATFINITE.E5M2.F32.PACK_AB_MERGE_C R39, RZ, R39, RZ ;  /* 0x00000027ff27723e */ /* 0x000fe400048060ff */
        /* <DEDUP_REMOVED lines=13> */
[----:B------:R-:W-:Y:S01]  /*1ea0*/  F2FP.SATFINITE.E5M2.F32.PACK_AB_MERGE_C R52, RZ, R52, RZ ;  /* 0x00000034ff34723e */ /* 0x000fe200048060ff */
        /* <DEDUP_REMOVED lines=10> */
.L_x_28482:
[----:B------:R-:W-:Y:S05]  /*1f50*/  BSYNC B0 ;  /* 0x0000000000007941 */ /* 0x000fea0003800000 */
.L_x_28481:
        /* <DEDUP_REMOVED lines=9> */
.L_x_28484:
[----:B------:R-:W-:Y:S05]  /*1ff0*/  BSYNC B0 ;  /* 0x0000000000007941 */ /* 0x000fea0003800000 */
.L_x_28483:
        /* <DEDUP_REMOVED lines=295> */
[----:B------:R-:W-:-:S03]  /*3270*/  F2FP.SATFINITE.E5M2.F32.PACK_AB_MERGE_C R51, RZ, R51, RZ ;  /* 0x00000033ff33723e */ /* 0x000fc600048060ff */
[----:B------:R1:W5:Y:S01]  /*3280*/  @P1 LDG.E R55, desc[UR8][R66.64] ;  /* 0x0000000842371981 */ /* 0x000362000c1e1900 */
[----:B------:R-:W-:Y:S01]  /*3290*/  F2FP.SATFINITE.E5M2.F32.PACK_AB_MERGE_C R12, RZ, R12, RZ ;  /* 0x0000000cff0c723e */ /* 0x000fe200048060ff */
[----:B------:R-:W-:-:S03]  /*32a0*/  FMUL R16, R41, R16 ;  /* 0x0000001029107220 */ /* 0x000fc60000400000 */
[----:B------:R-:W-:-:S05]  /*32b0*/  @!P0 PRMT R41, R12, 0x7604, R51 ;  /* 0x000076040c298816 */ /* 0x000fca0000000033 */
[----:B------:R1:W-:Y:S01]  /*32c0*/  @!P0 STG.E.U16 desc[UR8][R52.64], R41 ;  /* 0x0000002934008986 */ /* 0x0003e2000c101508 */
[-C--:B------:R-:W-:Y:S01]  /*32d0*/  FMUL R54, R16, R4.reuse ;  /* 0x0000000410367220 */ /* 0x080fe20000400000 */
[----:B------:R-:W-:-:S04]  /*32e0*/  FMUL R37, R17, R4 ;  /* 0x0000000411257220 */ /* 0x000fc80000400000 */
[----:B------:R-:W-:Y:S02]  /*32f0*/  F2FP.SATFINITE.E5M2.F32.PACK_AB_MERGE_C R54, RZ, R54, RZ ;  /* 0x00000036ff36723e */ /* 0x000fe400048060ff */
[----:B------:R-:W-:-:S04]  /*3300*/  F2FP.SATFINITE.E5M2.F32.PACK_AB_MERGE_C R37, RZ, R37, RZ ;  /* 0x00000025ff25723e */ /* 0x000fc800048060ff */
        /* <DEDUP_REMOVED lines=154> */
[----:B------:R-:W-:Y:S02]  /*3cb0*/  F2FP.SATFINITE.E5M2.F32.PACK_AB_MERGE_C R52, RZ, R52, RZ ;  /* 0x00000034ff34723e */ /* 0x000fe400048060ff */
[----:B------:R-:W-:Y:S01]  /*3cc0*/  FMNMX R16, |R17|, R16, !PT ;  /* 0x0000001011107209 */ /* 0x000fe20007800200 */
[----:B------:R-:W-:Y:S01]  /*3cd0*/  FMUL R17, R53, R4 ;  /* 0x0000000435117220 */ /* 0x000fe20000400000 */
[----:B------:R-:W-:Y:S01]  /*3ce0*/  LOP3.LUT R51, R51, 0xffff, RZ, 0xc0, !PT ;  /* 0x0000ffff33337812 */ /* 0x000fe200078ec0ff */
[----:B------:R-:W-:Y:S01]  /*3cf0*/  BSSY B0, `(.L_x_28485) ;  /* 0x000000d000007945 */ /* 0x000fe20003800000 */
[----:B------:R-:W-:Y:S02]  /*3d00*/  SHF.L.U32 R46, R52, 0x10, RZ ;  /* 0x00000010342e7819 */ /* 0x000fe400000006ff */
[----:B------:R-:W-:-:S02]  /*3d10*/  F2FP.SATFINITE.E5M2.F32.PACK_AB_MERGE_C R17, RZ, R17, RZ ;  /* 0x00000011ff11723e */ /* 0x000fc400048060ff */
        /* <DEDUP_REMOVED lines=10> */
.L_x_28486:
[----:B------:R-:W-:Y:S05]  /*3dc0*/  BSYNC B0 ;  /* 0x0000000000007941 */ /* 0x000fea0003800000 */
.L_x_28485:
        /* <DEDUP_REMOVED lines=48> */
[----:B------:R-:W-:Y:S01]  /*40d0*/  F2FP.SATFINITE.E5M2.F32.PACK_AB_MERGE_C R57, RZ, R57, RZ ;  /* 0x00000039ff39723e */ /* 0x000fe200048060ff */
[----:B------:R-:W-:-:S05]  /*40e0*/  FMUL R12, R49, R4 ;  /* 0x00000004310c7220 */ /* 0x000fca0000400000 */
[----:B------:R-:W-:Y:S01]  /*40f0*/  F2FP.SATFINITE.E5M2.F32.PACK_AB_MERGE_C R12, RZ, R12, RZ ;  /* 0x0000000cff0c723e */ /* 0x000fe200048060ff */
        /* <DEDUP_REMOVED lines=10> */
.L_x_28488:
[----:B------:R-:W-:Y:S05]  /*41a0*/  BSYNC B0 ;  /* 0x0000000000007941 */ /* 0x000fea0003800000 */
.L_x_28487:
        /* <DEDUP_REMOVED lines=115> */
[----:B------:R-:W-:Y:S01]  /*48e0*/  F2FP.SATFINITE.E5M2.F32.PACK_AB_MERGE_C R46, RZ, R46, RZ ;  /* 0x0000002eff2e723e */ /* 0x000fe200048060ff */
[-C--:B------:R-:W-:Y:S01]  /*48f0*/  FMUL R45, R45, R4.reuse ;  /* 0x000000042d2d7220 */ /* 0x080fe20000400000 */
[----:B------:R-:W-:Y:S01]  /*4900*/  F2FP.SATFINITE.E5M2.F32.PACK_AB_MERGE_C R33, RZ, R33, RZ ;  /* 0x00000021ff21723e */ /* 0x000fe200048060ff */
[----:B------:R-:W-:Y:S01]  /*4910*/  FMUL R42, R29, R4 ;  /* 0x000000041d2a7220 */ /* 0x000fe20000400000 */
[----:B------:R-:W-:Y:S01]  /*4920*/  FMNMX R40, |R39|, R28, !PT ;  /* 0x0000001c27287209 */ /* 0x000fe20007800200 */
[----:B------:R-:W-:Y:S01]  /*4930*/  FFMA R41, R36, R41, 0.79788458347320556641 ;  /* 0x3f4c422a24297423 */ /* 0x000fe20000000029 */
[----:B------:R-:W-:-:S02]  /*4940*/  LOP3.LUT R39, R46, 0xff, RZ, 0xc0, !PT ;  /* 0x000000ff2e277812 */ /* 0x000fc400078ec0ff */
[----:B------:R-:W-:Y:S02]  /*4950*/  LOP3.LUT R28, R33, 0xffff, RZ, 0xc0, !PT ;  /* 0x0000ffff211c7812 */ /* 0x000fe400078ec0ff */
[----:B------:R-:W-:Y:S02]  /*4960*/  F2FP.SATFINITE.E5M2.F32.PACK_AB_MERGE_C R45, RZ, R45, RZ ;  /* 0x0000002dff2d723e */ /* 0x000fe400048060ff */
[----:B------:R-:W-:Y:S02]  /*4970*/  PRMT R39, R28, 0x7604, R39 ;  /* 0x000076041c277816 */ /* 0x000fe40000000027 */
[----:B------:R-:W-:Y:S01]  /*4980*/  FMNMX R28, |R29|, R40, !PT ;  /* 0x000000281d1c7209 */ /* 0x000fe20007800200 */
[----:B------:R-:W-:Y:S01]  /*4990*/  FFMA R40, -R37, R37, 1 ;  /* 0x3f80000025287423 */ /* 0x000fe20000000125 */
[----:B------:R-:W-:Y:S02]  /*49a0*/  F2FP.SATFINITE.E5M2.F32.PACK_AB_MERGE_C R42, RZ, R42, RZ ;  /* 0x0000002aff2a723e */ /* 0x000fe400048060ff */
        /* <DEDUP_REMOVED lines=354> */
[----:B------:R-:W-:-:S02]  /*5fd0*/  F2FP.SATFINITE.E5M2.F32.PACK_AB_MERGE_C R43, RZ, R43, RZ ;  /* 0x0000002bff2b723e */ /* 0x000fc400048060ff */
[----:B------:R-:W-:Y:S02]  /*5fe0*/  LOP3.LUT R52, R39, 0xffff, RZ, 0xc0, !PT ;  /* 0x0000ffff27347812 */ /* 0x000fe400078ec0ff */
[----:B------:R-:W-:Y:S02]  /*5ff0*/  LOP3.LUT R39, R36, 0xffff, RZ, 0xc0, !PT ;  /* 0x0000ffff24277812 */ /* 0x000fe400078ec0ff */
[----:B------:R-:W-:Y:S02]  /*6000*/  SHF.L.U32 R36, R43, 0x10, RZ ;  /* 0x000000102b247819 */ /* 0x000fe400000006ff */
[----:B------:R-:W-:Y:S01]  /*6010*/  F2FP.SATFINITE.E5M2.F32.PACK_AB_MERGE_C R44, RZ, R44, RZ ;  /* 0x0000002cff2c723e */ /* 0x000fe200048060ff */
        /* <DEDUP_REMOVED lines=25> */
.L_x_28490:
[----:B------:R-:W-:Y:S05]  /*61b0*/  BSYNC B0 ;  /* 0x0000000000007941 */ /* 0x000fea0003800000 */
.L_x_28489:
        /* <DEDUP_REMOVED lines=12> */
[----:B------:R-:W-:Y:S02]  /*6280*/  F2FP.SATFINITE.E5M2.F32.PACK_AB_MERGE_C R45, RZ, R45, RZ ;  /* 0x0000002dff2d723e */ /* 0x000fe400048060ff */
[----:B------:R-:W-:Y:S02]  /*6290*/  F2FP.SATFINITE.E5M2.F32.PACK_AB_MERGE_C R40, RZ, R40, RZ ;  /* 0x00000028ff28723e */ /* 0x000fe400048060ff */
[----:B------:R-:W-:Y:S02]  /*62a0*/  @!P1 LEA.HI.X R25, R20, R7, R21, 0x1, P4 ;  /* 0x0000000714199211 */ /* 0x000fe400020f0c15 */
[----:B------:R-:W-:Y:S02]  /*62b0*/  FMNMX R38, |R57|, R38, !PT ;  /* 0x0000002639267209 */ /* 0x000fe40007800200 */
[----:B------:R-:W-:Y:S02]  /*62c0*/  F2FP.SATFINITE.E5M2.F32.PACK_AB_MERGE_C R51, RZ, R51, RZ ;  /* 0x00000033ff33723e */ /* 0x000fe400048060ff */
[----:B------:R-:W-:-:S02]  /*62d0*/  F2FP.SATFINITE.E5M2.F32.PACK_AB_MERGE_C R42, RZ, R42, RZ ;  /* 0x0000002aff2a723e */ /* 0x000fc400048060ff */
[----:B------:R-:W-:Y:S02]  /*62e0*/  F2FP.SATFINITE.E5M2.F32.PACK_AB_MERGE_C R49, RZ, R49, RZ ;  /* 0x00000031ff31723e */ /* 0x000fe400048060ff */
[----:B------:R-:W-:Y:S02]  /*62f0*/  @!P1 PRMT R53, R40, 0x7604, R45 ;  /* 0x0000760428359816 */ /* 0x000fe4000000002d */
        /* <DEDUP_REMOVED lines=10> */
.L_x_28492:
[----:B------:R-:W-:Y:S05]  /*63a0*/  BSYNC B0 ;  /* 0x0000000000007941 */ /* 0x000fea0003800000 */
.L_x_28491:
        /* <DEDUP_REMOVED lines=8> */
[----:B------:R-:W-:Y:S02]  /*6430*/  F2FP.SATFINITE.E5M2.F32.PACK_AB_MERGE_C R29, RZ, R29, RZ ;  /* 0x0000001dff1d723e */ /* 0x000fe400048060ff */
        /* <DEDUP_REMOVED lines=10> */
.L_x_28494:
[----:B------:R-:W-:Y:S05]  /*64e0*/  BSYNC B0 ;  /* 0x0000000000007941 */ /* 0x000fea0003800000 */
.L_x_28493:
        /* <DEDUP_REMOVED lines=11> */
.L_x_28496:
[----:B------:R-:W-:Y:S05]  /*65a0*/  BSYNC B0 ;  /* 0x0000000000007941 */ /* 0x000fea0003800000 */
.L_x_28495:
        /* <DEDUP_REMOVED lines=81> */
.L_x_28501:
        /* <DEDUP_REMOVED lines=51> */
.L_x_28500:
[----:B------:R-:W-:Y:S05]  /*6df0*/  BSYNC B1 ;  /* 0x0000000000017941 */ /* 0x000fea0003800000 */
.L_x_28499:
        /* <DEDUP_REMOVED lines=15> */
.L_x_28503:
[----:B------:R-:W-:Y:S05]  /*6ef0*/  BSYNC B1 ;  /* 0x0000000000017941 */ /* 0x000fea0003800000 */
.L_x_28502:
        /* <DEDUP_REMOVED lines=25> */
.L_x_28498:
[----:B------:R-:W-:Y:S05]  /*7090*/  BSYNC B0 ;  /* 0x0000000000007941 */ /* 0x000fea0003800000 */
.L_x_28497:
        /* <DEDUP_REMOVED lines=32> */
.L_x_28509:
        /* <DEDUP_REMOVED lines=53> */
.L_x_28508:
[----:B0-----:R-:W-:-:S07]  /*75f0*/  VIADD R9, R26, 0x5 ;  /* 0x000000051a097836 */ /* 0x001fce0000000000 */
.L_x_28507:
[----:B------:R-:W-:Y:S05]  /*7600*/  BSYNC B1 ;  /* 0x0000000000017941 */ /* 0x000fea0003800000 */
.L_x_28506:
        /* <DEDUP_REMOVED lines=17> */
.L_x_28511:
[----:B------:R-:W-:Y:S05]  /*7720*/  BSYNC B1 ;  /* 0x0000000000017941 */ /* 0x000fea0003800000 */
.L_x_28510:
        /* <DEDUP_REMOVED lines=24> */
.L_x_28505:
[----:B------:R-:W-:Y:S05]  /*78b0*/  BSYNC B0 ;  /* 0x0000000000007941 */ /* 0x000fea0003800000 */
.L_x_28504:
        /* <DEDUP_REMOVED lines=42> */
.L_x_28522:
[----:B--2---:R-:W-:-:S07]  /*7b60*/  FMNMX R7, R2, R7, !PT ;  /* 0x0000000702077209 */ /* 0x004fce0007800000 */
.L_x_28514:
[----:B------:R-:W-:Y:S05]  /*7b70*/  BSYNC B0 ;  /* 0x0000000000007941 */ /* 0x000fea0003800000 */
.L_x_28513:
[----:B------:R-:W-:Y:S01]  /*7b80*/  ISETP.NE.AND P0, PT, R10, RZ, PT ;  /* 0x000000ff0a00720c */ /* 0x000fe20003f05270 */
[----:B------:R-:W-:-:S12]  /*7b90*/  BSSY B0, `(.L_x_28512) ;  /* 0x0000004000007945 */ /* 0x000fd80003800000 */
[----:B------:R-:W-:Y:S05]  /*7ba0*/  @P0 BRA `(.L_x_28516) ;  /* 0x0000000000080947 */ /* 0x000fea0003800000 */
[----:B0-----:R-:W0:Y:S02]  /*7bb0*/  LDC.64 R2, c[0x0][0x238] ;  /* 0x00008e00ff027b82 */ /* 0x001e240000000a00 */
[----:B0-----:R2:W-:Y:S02]  /*7bc0*/  REDG.E.MAX.S32.STRONG.GPU desc[UR8][R2.64], R7 ;  /* 0x000000070200798e */ /* 0x0015e4000d10e388 */
.L_x_28516:
[----:B------:R-:W-:Y:S05]  /*7bd0*/  BSYNC B0 ;  /* 0x0000000000007941 */ /* 0x000fea0003800000 */
.L_x_28512:
        /* <DEDUP_REMOVED lines=11> */
[----:B-1----:R-:W-:Y:S05]  /*7c90*/  CALL.REL.NOINC `($__internal_583_$__cuda_sm20_rcp_rn_f32_slowpath) ;  /* 0x0000000400847944 */ /* 0x002fea0003c00000 */
[----:B------:R-:W-:Y:S01]  /*7ca0*/  MOV R5, R0 ;  /* 0x0000000000057202 */ /* 0x000fe20000000f00 */
[----:B------:R-:W-:Y:S06]  /*7cb0*/  BRA `(.L_x_28518) ;  /* 0x0000000000107947 */ /* 0x000fec0003800000 */
.L_x_28517:
[----:B--2---:R-:W2:Y:S02]  /*7cc0*/  MUFU.RCP R5, R4 ;  /* 0x0000000400057308 */ /* 0x004ea40000001000 */
[----:B--2---:R-:W-:-:S04]  /*7cd0*/  FFMA R0, R5, R4, -1 ;  /* 0xbf80000005007423 */ /* 0x004fc80000000004 */
[----:B------:R-:W-:-:S04]  /*7ce0*/  FADD.FTZ R0, -R0, -RZ ;  /* 0x800000ff00007221 */ /* 0x000fc80000010100 */
[----:B------:R-:W-:-:S07]  /*7cf0*/  FFMA R5, R5, R0, R5 ;  /* 0x0000000005057223 */ /* 0x000fce0000000005 */
.L_x_28518:
[----:B0-----:R-:W0:Y:S02]  /*7d00*/  LDC.64 R2, c[0x0][0x240] ;  /* 0x00009000ff027b82 */ /* 0x001e240000000a00 */
[----:B0-----:R-:W-:Y:S01]  /*7d10*/  STG.E desc[UR8][R2.64], R5 ;  /* 0x0000000502007986 */ /* 0x001fe2000c101908 */
[----:B------:R-:W-:Y:S05]  /*7d20*/  EXIT ;  /* 0x000000000000794d */ /* 0x000fea0003800000 */
.L_x_28515:
[----:B------:R-:W-:Y:S01]  /*7d30*/  HFMA2.MMA R9, -RZ, RZ, 0, 1.847743988037109375e-06 ;  /* 0x0000001fff097435 */ /* 0x000fe200000001ff */
[----:B------:R-:W-:Y:S01]  /*7d40*/  IMAD.MOV.U32 R6, RZ, RZ, 0x4 ;  /* 0x00000004ff067424 */ /* 0x000fe200078e00ff */
[----:B------:R-:W-:-:S09]  /*7d50*/  MOV R5, 0xffffffff ;  /* 0xffffffff00057802 */ /* 0x000fd20000000f00 */
[----:B012---:R-:W-:Y:S05]  /*7d60*/  WARPSYNC.COLLECTIVE R5, `(.L_x_28519) ;  /* 0x0000000005087348 */ /* 0x007fea0003c00000 */
[----:B--2---:R2:W3:Y:S02]  /*7d70*/  SHFL.DOWN P0, R7, R0, R6, R9 ;  /* 0x0800000600077389 */ /* 0x0044e40000000009 */
[----:B0123--:R-:W-:Y:S01]  /*7d80*/  ENDCOLLECTIVE ;  /* 0x000000000000791b */ /* 0x00ffe20003800000 */
.L_x_28519:
[----:B------:R-:W-:Y:S01]  /*7d90*/  HFMA2.MMA R6, -RZ, RZ, 0, 1.1920928955078125e-07 ;  /* 0x00000002ff067435 */ /* 0x000fe200000001ff */
[----:B------:R-:W-:-:S04]  /*7da0*/  MOV R3, R7 ;  /* 0x0000000700037202 */ /* 0x000fc80000000f00 */
[----:B------:R-:W-:-:S04]  /*7db0*/  FMNMX R3, R3, R0, !PT ;  /* 0x0000000003037209 */ /* 0x000fc80007800000 */
[----:B------:R-:W-:-:S07]  /*7dc0*/  MOV R0, R3 ;  /* 0x0000000300007202 */ /* 0x000fce0000000f00 */
[----:B------:R-:W-:Y:S05]  /*7dd0*/  WARPSYNC.COLLECTIVE R5, `(.L_x_28520) ;  /* 0x0000000005087348 */ /* 0x000fea0003c00000 */
[----:B------:R0:W1:Y:S02]  /*7de0*/  SHFL.DOWN P0, R7, R0, R6, R9 ;  /* 0x0800000600077389 */ /* 0x0000640000000009 */
[----:B01----:R-:W-:Y:S01]  /*7df0*/  ENDCOLLECTIVE ;  /* 0x000000000000791b */ /* 0x003fe20003800000 */
.L_x_28520:
[----:B------:R-:W-:Y:S01]  /*7e00*/  HFMA2.MMA R6, -RZ, RZ, 0, 5.9604644775390625e-08 ;  /* 0x00000001ff067435 */ /* 0x000fe200000001ff */
[----:B------:R-:W-:-:S04]  /*7e10*/  MOV R2, R7 ;  /* 0x0000000700027202 */ /* 0x000fc80000000f00 */
[----:B------:R-:W-:-:S04]  /*7e20*/  FMNMX R2, R3, R2, !PT ;  /* 0x0000000203027209 */ /* 0x000fc80007800000 */
[----:B------:R-:W-:-:S07]  /*7e30*/  MOV R0, R2 ;  /* 0x0000000200007202 */ /* 0x000fce0000000f00 */
[----:B------:R-:W-:Y:S05]  /*7e40*/  WARPSYNC.COLLECTIVE R5, `(.L_x_28521) ;  /* 0x0000000005087348 */ /* 0x000fea0003c00000 */
[----:B------:R0:W1:Y:S02]  /*7e50*/  SHFL.DOWN P0, R7, R0, R6, R9 ;  /* 0x0800000600077389 */ /* 0x0000640000000009 */
[----:B01----:R-:W-:Y:S01]  /*7e60*/  ENDCOLLECTIVE ;  /* 0x000000000000791b */ /* 0x003fe20003800000 */
.L_x_28521:
[----:B------:R-:W-:Y:S05]  /*7e70*/  BRA `(.L_x_28522) ;  /* 0xfffffffc00387947 */ /* 0x000fea000383ffff */
        .weak           $__internal_582_$__cuda_sm20_div_u64
        .type           $__internal_582_$__cuda_sm20_div_u64,@function
        .size           $__internal_582_$__cuda_sm20_div_u64,($__internal_583_$__cuda_sm20_rcp_rn_f32_slowpath - $__internal_582_$__cuda_sm20_div_u64)
$__internal_582_$__cuda_sm20_div_u64:
        /* <DEDUP_REMOVED lines=66> */
[----:B------:R-:W-:Y:S06]  /*82a0*/  RET.REL.NODEC R2 `(_ZN18transformer_engine6detail38cast_transpose_fused_kernel_notalignedILb0ELb1ELb0EfNS_16CTDBiasDActParamI6__halfS3_13__nv_fp8_e5m2fEELi2ELi4ENS_5EmptyEXadL_ZNS_5dgeluIffEET_T0_RKS6_EEEEvT3_mmm) ;  /* 0xffffff7c02547950 */ /* 0x000fec0003c3ffff */
        .weak           $__internal_583_$__cuda_sm20_rcp_rn_f32_slowpath
        .type           $__internal_583_$__cuda_sm20_rcp_rn_f32_slowpath,@function
        .size           $__internal_583_$__cuda_sm20_rcp_rn_f32_slowpath,(.L_x_35068 - $__internal_583_$__cuda_sm20_rcp_rn_f32_slowpath)
$__internal_583_$__cuda_sm20_rcp_rn_f32_slowpath:
        /* <DEDUP_REMOVED lines=15> */
.L_x_28523:
        /* <DEDUP_REMOVED lines=33> */
.L_x_28525:
[----:B------:R0:W1:Y:S02]  /*85b0*/  MUFU.RCP R0, R4 ;  /* 0x0000000400007308 */ /* 0x0000640000001000 */
.L_x_28524:
[----:B------:R-:W-:Y:S01]  /*85c0*/  HFMA2.MMA R3, -RZ, RZ, 0, 0 ;  /* 0x00000000ff037435 */ /* 0x000fe200000001ff */
[----:B------:R-:W-:-:S05]  /*85d0*/  MOV R2, R8 ;  /* 0x0000000800027202 */ /* 0x000fca0000000f00 */
[----:B0123--:R-:W-:Y:S05]  /*85e0*/  RET.REL.NODEC R2 `(_ZN18transformer_engine6detail38cast_transpose_fused_kernel_notalignedILb0ELb1ELb0EfNS_16CTDBiasDActParamI6__halfS3_13__nv_fp8_e5m2fEELi2ELi4ENS_5EmptyEXadL_ZNS_5dgeluIffEET_T0_RKS6_EEEEvT3_mmm) ;  /* 0xffffff7802847950 */ /* 0x00ffea0003c3ffff */
.L_x_28526:
        /* <DEDUP_REMOVED lines=9> */
.L_x_35068:


//--------------------- .text._ZN18transformer_engine6detail38cast_transpose_fused_kernel_notalignedILb0ELb1ELb0EfNS_16CTDBiasDActParamI6__halfS3_13__nv_bfloat16fEELi2ELi2ENS_5EmptyEXadL_ZNS_5dgeluIffEET_T0_RKS6_EEEEvT3_mmm --------------------------
	.section	.text._ZN18transformer_engine6detail38cast_transpose_fused_kernel_notalignedILb0ELb1ELb0EfNS_16CTDBiasDActParamI6__halfS3_13__nv_bfloat16fEELi2ELi2ENS_5EmptyEXadL_ZNS_5dgeluIffEET_T0_RKS6_EEEEvT3_mmm,"ax",@progbits
	.align	128
        .global         _ZN18transformer_engine6detail38cast_transpose_fused_kernel_notalignedILb0ELb1ELb0EfNS_16CTDBiasDActParamI6__halfS3_13__nv_bfloat16fEELi2ELi2ENS_5EmptyEXadL_ZNS_5dgeluIffEET_T0_RKS6_EEEEvT3_mmm
        .type           _ZN18transformer_engine6detail38cast_transpose_fused_kernel_notalignedILb0ELb1ELb0EfNS_16CTDBiasDActParamI6__halfS3_13__nv_bfloat16fEELi2ELi2ENS_5EmptyEXadL_ZNS_5dgeluIffEET_T0_RKS6_EEEEvT3_mmm,@function
        .size           _ZN18transformer_engine6detail38cast_transpose_fused_kernel_notalignedILb0ELb1ELb0EfNS_16CTDBiasDActParamI6__halfS3_13__nv_bfloat16fEELi2ELi2ENS_5EmptyEXadL_ZNS_5dgeluIffEET_T0_RKS6_EEEEvT3_mmm,(.L_x_35070 - _ZN18transformer_engine6detail38cast_transpose_fused_kernel_notalignedILb0ELb1ELb0EfNS_16CTDBiasDActParamI6__halfS3_13__nv_bfloat16fEELi2ELi2ENS_5EmptyEXadL_ZNS_5dgeluIffEET_T0_RKS6_EEEEvT3_mmm)
        .other          _ZN18transformer_engine6detail38cast_transpose_fused_kernel_notalignedILb0ELb1ELb0EfNS_16CTDBiasDActParamI6__halfS3_13__nv_bfloat16fEELi2ELi2ENS_5EmptyEXadL_ZNS_5dgeluIffEET_T0_RKS6_EEEEvT3_mmm,@"STO_CUDA_ENTRY STV_DEFAULT"
_ZN18transformer_engine6detail38cast_transpose_fused_kernel_notalignedILb0ELb1ELb0EfNS_16CTDBiasDActParamI6__halfS3_13__nv_bfloat16fEELi2ELi2ENS_5EmptyEXadL_ZNS_5dgeluIffEET_T0_RKS6_EEEEvT3_mmm:
.text._ZN18transformer_engine6detail38cast_transpose_fused_kernel_notalignedILb0ELb1ELb0EfNS_16CTDBiasDActParamI6__halfS3_13__nv_bfloat16fEELi2ELi2ENS_5EmptyEXadL_ZNS_5dgeluIffEET_T0_RKS6_EEEEvT3_mmm:
        /* <DEDUP_REMOVED lines=20> */
[----:B------:R-:W-:Y:S05]  /*0140*/  CALL.REL.NOINC `($__internal_584_$__cuda_sm20_div_u64) ;  /* 0x0000004800b87944 */ /* 0x000fea0003c00000 */
        /* <DEDUP_REMOVED lines=8> */
.L_x_28527:
        /* <DEDUP_REMOVED lines=22> */
.L_x_28528:
        /* <DEDUP_REMOVED lines=62> */
[----:B------:R-:W-:Y:S01]  /*0710*/  IADD3.X R37, R37, UR17, RZ, P1, !PT ;  /* 0x0000001125257c10 */ /* 0x000fe20008ffe4ff */
[----:B------:R-:W-:Y:S01]  /*0720*/  @!P0 IMAD.MOV.U32 R11, RZ, RZ, RZ ;  /* 0x000000ffff0b8224 */ /* 0x000fe200078e00ff */
[----:B------:R-:W-:Y:S01]  /*0730*/  @P0 IADD3 R24, P1, R24, R43, RZ ;  /* 0x0000002b18180210 */ /* 0x000fe20007f3e0ff */
[----:B------:R-:W-:-:S03]  /*0740*/  ULDC.64 UR16, c[0x0][0x230] ;  /* 0x00008c0000107ab9 */ /* 0x000fc60000000a00 */
[----:B------:R-:W-:-:S05]  /*0750*/  @P0 IADD3.X R25, R32, R37, RZ, P1, !PT ;  /* 0x0000002520190210 */ /* 0x000fca0000ffe4ff */
[----:B------:R1:W4:Y:S01]  /*0760*/  @P0 LDG.E R13, desc[UR10][R24.64] ;  /* 0x0000000a180d0981 */ /* 0x000322000c1e1900 */
[----:B0-----:R-:W-:-:S04]  /*0770*/  @P0 IADD3 R16, P1, R26, R43, RZ ;  /* 0x0000002b1a100210 */ /* 0x001fc80007f3e0ff */
[----:B------:R-:W-:-:S05]  /*0780*/  @P0 IADD3.X R17, R30, R37, RZ, P1, !PT ;  /* 0x000000251e110210 */ /* 0x000fca0000ffe4ff */
[----:B------:R0:W4:Y:S01]  /*0790*/  @P0 LDG.E R11, desc[UR10][R16.64] ;  /* 0x0000000a100b0981 */ /* 0x000122000c1e1900 */
[----:B------:R-:W-:Y:S01]  /*07a0*/  MOV R35, 0x3c80f082 ;  /* 0x3c80f08200237802 */ /* 0x000fe20000000f00 */
[----:B------:R-:W-:Y:S02]  /*07b0*/  IMAD.MOV.U32 R26, RZ, RZ, 0x3f800000 ;  /* 0x3f800000ff1a7424 */ /* 0x000fe400078e00ff */
[--C-:B--2---:R-:W-:Y:S02]  /*07c0*/  HADD2.F32 R28, -RZ, R18.reuse.H0_H0 ;  /* 0x20000012ff1c7230 */ /* 0x104fe40000004100 */
[----:B------:R-:W-:-:S03]  /*07d0*/  HADD2.F32 R18, -RZ, R18.H1_H1 ;  /* 0x30000012ff127230 */ /* 0x000fc60000004100 */
[C---:B------:R-:W-:Y:S01]  /*07e0*/  FMUL R9, R28.reuse, 0.044714998453855514526 ;  /* 0x3d3727131c097820 */ /* 0x040fe20000400000 */
[----:B------:R-:W-:Y:S01]  /*07f0*/  FMUL R30, R28, 0.79788458347320556641 ;  /* 0x3f4c422a1c1e7820 */ /* 0x000fe20000400000 */
[C---:B-1----:R-:W-:Y:S01]  /*0800*/  FMUL R25, R18.reuse, 0.044714998453855514526 ;  /* 0x3d37271312197820 */ /* 0x042fe20000400000 */
[----:B------:R-:W-:Y:S01]  /*0810*/  FMUL R29, R18, 0.79788458347320556641 ;  /* 0x3f4c422a121d7820 */ /* 0x000fe20000400000 */
[----:B------:R-:W-:Y:S02]  /*0820*/  FFMA R9, R28, R9, 1 ;  /* 0x3f8000001c097423 */ /* 0x000fe40000000009 */
[----:B0-----:R-:W-:Y:S02]  /*0830*/  FFMA R16, R18, R25, 1 ;  /* 0x3f80000012107423 */ /* 0x001fe40000000019 */
[----:B------:R-:W-:Y:S02]  /*0840*/  FMUL R30, R30, R9 ;  /* 0x000000091e1e7220 */ /* 0x000fe40000400000 */
[----:B------:R-:W-:-:S02]  /*0850*/  FMUL R29, R29, R16 ;  /* 0x000000101d1d7220 */ /* 0x000fc40000400000 */
[C---:B------:R-:W-:Y:S01]  /*0860*/  FMUL R32, |R30|.reuse, 2.8853900432586669922 ;  /* 0x4038aa3b1e207820 */ /* 0x040fe20000400200 */
[C---:B------:R-:W-:Y:S01]  /*0870*/  FMUL R16, R30.reuse, R30 ;  /* 0x0000001e1e107220 */ /* 0x040fe20000400000 */
[----:B------:R-:W-:Y:S01]  /*0880*/  FMUL R17, |R29|, 2.8853900432586669922 ;  /* 0x4038aa3b1d117820 */ /* 0x000fe20000400200 */
[----:B------:R-:W-:Y:S02]  /*0890*/  FSETP.GE.AND P0, PT, |R30|, 9.010913848876953125, PT ;  /* 0x41102cb41e00780b */ /* 0x000fe40003f06200 */
[----:B------:R-:W-:Y:S01]  /*08a0*/  FFMA R25, R16, R35, -0.052303962409496307373 ;  /* 0xbd563cae10197423 */ /* 0x000fe20000000023 */
[----:B------:R-:W0:Y:S01]  /*08b0*/  MUFU.EX2 R32, R32 ;  /* 0x0000002000207308 */ /* 0x000e220000000800 */
[----:B------:R-:W-:Y:S02]  /*08c0*/  FSETP.GE.AND P1, PT, |R30|, 0.60000002384185791016, PT ;  /* 0x3f19999a1e00780b */ /* 0x000fe40003f26200 */
[----:B------:R-:W-:-:S05]  /*08d0*/  FFMA R25, R16, R25, 0.1331529766321182251 ;  /* 0x3e08594110197423 */ /* 0x000fca0000000019 */
        /* <DEDUP_REMOVED lines=8> */
[----:B---3--:R-:W-:Y:S01]  /*0960*/  HADD2.F32 R17, -RZ, R14.H0_H0 ;  /* 0x2000000eff117230 */ /* 0x008fe20000004100 */
[--C-:B------:R-:W-:Y:S02]  /*0970*/  LOP3.LUT R16, R25, 0x80000000, R30.reuse, 0xb8, !PT ;  /* 0x8000000019107812 */ /* 0x100fe400078eb81e */
[----:B------:R-:W0:Y:S01]  /*0980*/  MUFU.RCP R25, R24 ;  /* 0x0000001800197308 */ /* 0x000e220000001000 */
[----:B------:R-:W-:Y:S01]  /*0990*/  @!P1 FFMA R16, R30, R9, R30 ;  /* 0x000000091e109223 */ /* 0x000fe2000000001e */
        /* <DEDUP_REMOVED lines=18> */
[----:B------:R-:W-:Y:S01]  /*0ac0*/  FMUL R29, |R25|, 2.8853900432586669922 ;  /* 0x4038aa3b191d7820 */ /* 0x000fe20000400200 */
[----:B------:R-:W-:Y:S01]  /*0ad0*/  SHF.L.U64.HI R34, R10, 0x6, R41 ;  /* 0x000000060a227819 */ /* 0x000fe20000010229 */
[----:B------:R-:W-:Y:S01]  /*0ae0*/  FMUL R41, R18, 0.10703222453594207764 ;  /* 0x3ddb33b612297820 */ /* 0x000fe20000400000 */
[----:B------:R-:W-:Y:S01]  /*0af0*/  FMUL R47, R9, R30 ;  /* 0x0000001e092f7220 */ /* 0x000fe20000400000 */
[----:B------:R-:W-:Y:S01]  /*0b00*/  FMUL R30, R28, 0.5 ;  /* 0x3f0000001c1e7820 */ /* 0x000fe20000400000 */
[----:B------:R-:W-:Y:S01]  /*0b10*/  FFMA R32, -R24, R24, 1 ;  /* 0x3f80000018207423 */ /* 0x000fe20000000118 */
[----:B------:R-:W0:Y:S01]  /*0b20*/  MUFU.EX2 R29, R29 ;  /* 0x0000001d001d7308 */ /* 0x000e220000000800 */
[----:B------:R-:W-:Y:S01]  /*0b30*/  FFMA R41, R18, R41, 0.79788458347320556641 ;  /* 0x3f4c422a12297423 */ /* 0x000fe20000000029 */
[C---:B------:R-:W-:Y:S01]  /*0b40*/  FMUL R28, R25.reuse, R25 ;  /* 0x00000019191c7220 */ /* 0x040fe20000400000 */
[----:B------:R-:W-:Y:S01]  /*0b50*/  FSETP.GE.AND P1, PT, |R25|, 0.60000002384185791016, PT ;  /* 0x3f19999a1900780b */ /* 0x000fe20003f26200 */
[----:B------:R-:W-:Y:S01]  /*0b60*/  FMUL R30, R30, R47 ;  /* 0x0000002f1e1e7220 */ /* 0x000fe20000400000 */
[----:B------:R-:W-:Y:S01]  /*0b70*/  FMUL R32, R32, R41 ;  /* 0x0000002920207220 */ /* 0x000fe20000400000 */
[----:B------:R-:W-:Y:S01]  /*0b80*/  FFMA R41, R28, R35, -0.052303962409496307373 ;  /* 0xbd563cae1c297423 */ /* 0x000fe20000000023 */
[----:B------:R-:W-:-:S02]  /*0b90*/  SHF.L.U32 R9, R10, 0x6, RZ ;  /* 0x000000060a097819 */ /* 0x000fc400000006ff */
[----:B------:R-:W-:Y:S01]  /*0ba0*/  FSETP.GE.AND P0, PT, |R25|, 9.010913848876953125, PT ;  /* 0x41102cb41900780b */ /* 0x000fe20003f06200 */
[----:B------:R-:W-:-:S04]  /*0bb0*/  FFMA R41, R28, R41, 0.1331529766321182251 ;  /* 0x3e0859411c297423 */ /* 0x000fc80000000029 */
[----:B------:R-:W-:Y:S01]  /*0bc0*/  FFMA R10, R28, R41, -0.33332768082618713379 ;  /* 0xbeaaa9ed1c0a7423 */ /* 0x000fe20000000029 */
[----:B------:R-:W-:Y:S01]  /*0bd0*/  FMUL R41, R18, 0.5 ;  /* 0x3f00000012297820 */ /* 0x000fe20000400000 */
[----:B0-----:R-:W-:Y:S02]  /*0be0*/  FADD R36, R29, 1 ;  /* 0x3f8000001d247421 */ /* 0x001fe40000000000 */
[----:B------:R-:W-:Y:S01]  /*0bf0*/  FFMA R10, R28, R10, RZ ;  /* 0x0000000a1c0a7223 */ /* 0x000fe200000000ff */
[----:B------:R-:W-:Y:S01]  /*0c00*/  FMUL R32, R41, R32 ;  /* 0x0000002029207220 */ /* 0x000fe20000400000 */
[----:B------:R-:W0:Y:S02]  /*0c10*/  MUFU.RCP R29, R36 ;  /* 0x00000024001d7308 */ /* 0x000e240000001000 */
[----:B0-----:R-:W-:-:S05]  /*0c20*/  FFMA R29, R29, -2, R26 ;  /* 0xc00000001d1d7823 */ /* 0x001fca000000001a */
[----:B------:R-:W-:Y:S01]  /*0c30*/  FSEL R36, R29, 1, !P0 ;  /* 0x3f8000001d247808 */ /* 0x000fe20004000000 */
[----:B------:R-:W-:-:S03]  /*0c40*/  HADD2.F32 R29, -RZ, R14.H1_H1 ;  /* 0x3000000eff1d7230 */ /* 0x000fc60000004100 */
        /* <DEDUP_REMOVED lines=14> */
[----:B------:R-:W-:-:S03]  /*0d30*/  FFMA R10, R18, R41, -0.33332768082618713379 ;  /* 0xbeaaa9ed120a7423 */ /* 0x000fc60000000029 */
[----:B------:R-:W0:Y:S02]  /*0d40*/  MUFU.RCP R25, R25 ;  /* 0x0000001900197308 */ /* 0x000e240000001000 */
[----:B0-----:R-:W-:Y:S01]  /*0d50*/  FFMA R36, R25, -2, R26 ;  /* 0xc000000019247823 */ /* 0x001fe2000000001a */
[----:B------:R-:W-:Y:S01]  /*0d60*/  FFMA R25, R18, R10, RZ ;  /* 0x0000000a12197223 */ /* 0x000fe200000000ff */
[----:B------:R-:W-:-:S03]  /*0d70*/  FMUL R18, R29, 0.10703222453594207764 ;  /* 0x3ddb33b61d127820 */ /* 0x000fc60000400000 */
[----:B------:R-:W-:Y:S01]  /*0d80*/  FSEL R41, R36, 1, !P0 ;  /* 0x3f80000024297808 */ /* 0x000fe20004000000 */
[----:B------:R-:W-:-:S03]  /*0d90*/  FFMA R18, R29, R18, 0.79788458347320556641 ;  /* 0x3f4c422a1d127423 */ /* 0x000fc60000000012 */
[--C-:B------:R-:W-:Y:S01]  /*0da0*/  LOP3.LUT R10, R41, 0x80000000, R14.reuse, 0xb8, !PT ;  /* 0x80000000290a7812 */ /* 0x100fe200078eb80e */
[----:B------:R-:W-:Y:S01]  /*0db0*/  @!P1 FFMA R10, R14, R25, R14 ;  /* 0x000000190e0a9223 */ /* 0x000fe2000000000e */
[----:B------:R-:W-:Y:S01]  /*0dc0*/  FADD R25, R16, 1 ;  /* 0x3f80000010197421 */ /* 0x000fe20000000000 */
[C---:B------:R-:W-:Y:S01]  /*0dd0*/  FMUL R14, R17.reuse, 0.10703222453594207764 ;  /* 0x3ddb33b6110e7820 */ /* 0x040fe20000400000 */
[----:B------:R-:W-:Y:S02]  /*0de0*/  FMUL R16, R17, 0.5 ;  /* 0x3f00000011107820 */ /* 0x000fe40000400000 */
[----:B------:R-:W-:Y:S01]  /*0df0*/  FFMA R30, R25, 0.5, R30 ;  /* 0x3f000000191e7823 */ /* 0x000fe2000000001e */
[----:B------:R-:W-:-:S04]  /*0e00*/  FADD R25, R24, 1 ;  /* 0x3f80000018197421 */ /* 0x000fc80000000000 */
[----:B------:R-:W-:Y:S01]  /*0e10*/  FFMA R32, R25, 0.5, R32 ;  /* 0x3f00000019207823 */ /* 0x000fe20000000020 */
[----:B------:R-:W-:Y:S01]  /*0e20*/  FFMA R25, R17, R14, 0.79788458347320556641 ;  /* 0x3f4c422a11197423 */ /* 0x000fe2000000000e */
[----:B------:R-:W-:Y:S01]  /*0e30*/  FFMA R14, -R28, R28, 1 ;  /* 0x3f8000001c0e7423 */ /* 0x000fe2000000011c */
[C---:B------:R-:W-:Y:S01]  /*0e40*/  FFMA R17, -R10.reuse, R10, 1 ;  /* 0x3f8000000a117423 */ /* 0x040fe2000000010a */
[----:B------:R-:W-:Y:S02]  /*0e50*/  FADD R10, R10, 1 ;  /* 0x3f8000000a0a7421 */ /* 0x000fe40000000000 */
[----:B------:R-:W-:Y:S01]  /*0e60*/  FMUL R41, R14, R25 ;  /* 0x000000190e297220 */ /* 0x000fe20000400000 */
[----:B------:R-:W-:Y:S01]  /*0e70*/  VIADD R14, R5, 0xffffffff ;  /* 0xffffffff050e7836 */ /* 0x000fe20000000000 */
[----:B------:R-:W-:Y:S01]  /*0e80*/  IADD3 R25, R7, 0x1, RZ ;  /* 0x0000000107197810 */ /* 0x000fe20007ffe0ff */
[----:B------:R-:W-:Y:S01]  /*0e90*/  FMUL R18, R17, R18 ;  /* 0x0000001211127220 */ /* 0x000fe20000400000 */
[----:B------:R-:W-:Y:S01]  /*0ea0*/  FMUL R17, R29, 0.5 ;  /* 0x3f0000001d117820 */ /* 0x000fe20000400000 */
[--C-:B----4-:R-:W-:Y:S01]  /*0eb0*/  HADD2.F32 R29, -RZ, R13.reuse.H0_H0 ;  /* 0x2000000dff1d7230 */ /* 0x110fe20000004100 */
[----:B------:R-:W-:Y:S01]  /*0ec0*/  LOP3.LUT R14, R14, 0x1f, RZ, 0xc0, !PT ;  /* 0x0000001f0e0e7812 */ /* 0x000fe200078ec0ff */
[----:B------:R-:W-:Y:S01]  /*0ed0*/  FMUL R16, R16, R41 ;  /* 0x0000002910107220 */ /* 0x000fe20000400000 */
[----:B------:R-:W-:Y:S01]  /*0ee0*/  ISETP.GE.U32.AND P0, PT, R25, R8, PT ;  /* 0x000000081900720c */ /* 0x000fe20003f06070 */
[----:B------:R-:W-:-:S02]  /*0ef0*/  HADD2.F32 R13, -RZ, R13.H1_H1 ;  /* 0x3000000dff0d7230 */ /* 0x000fc40000004100 */
[----:B------:R-:W-:Y:S01]  /*0f00*/  FMUL R36, R29, R30 ;  /* 0x0000001e1d247220 */ /* 0x000fe20000400000 */
[----:B------:R-:W-:Y:S01]  /*0f10*/  FADD R29, R28, 1 ;  /* 0x3f8000001c1d7421 */ /* 0x000fe20000000000 */
[C---:B------:R-:W-:Y:S01]  /*0f20*/  ISETP.LT.U32.AND P0, PT, R14.reuse, R19, !P0 ;  /* 0x000000130e00720c */ /* 0x040fe20004701070 */
[----:B------:R-:W-:Y:S01]  /*0f30*/  FMUL R17, R17, R18 ;  /* 0x0000001211117220 */ /* 0x000fe20000400000 */
[----:B------:R-:W-:Y:S01]  /*0f40*/  FMUL R30, R13, R32 ;  /* 0x000000200d1e7220 */ /* 0x000fe20000400000 */
[----:B------:R-:W-:Y:S01]  /*0f50*/  FFMA R29, R29, 0.5, R16 ;  /* 0x3f0000001d1d7823 */ /* 0x000fe20000000010 */
[----:B------:R-:W-:Y:S01]  /*0f60*/  IADD3 R16, P1, R14, R20, RZ ;  /* 0x000000140e107210 */ /* 0x000fe20007f3e0ff */
[--C-:B------:R-:W-:Y:S02]  /*0f70*/  HADD2.F32 R32, -RZ, R11.reuse.H0_H0 ;  /* 0x2000000bff207230 */ /* 0x100fe40000004100 */
[----:B------:R-:W-:Y:S01]  /*0f80*/  FFMA R10, R10, 0.5, R17 ;  /* 0x3f0000000a0a7823 */ /* 0x000fe20000000011 */
[----:B------:R-:W-:-:S02]  /*0f90*/  HADD2.F32 R11, -RZ, R11.H1_H1 ;  /* 0x3000000bff0b7230 */ /* 0x000fc40000004100 */
[----:B------:R-:W-:Y:S02]  /*0fa0*/  IMAD.X R17, RZ, RZ, R33, P1 ;  /* 0x000000ffff117224 */ /* 0x000fe400008e0621 */
[----:B------:R-:W-:Y:S01]  /*0fb0*/  FMUL R32, R32, R29 ;  /* 0x0000001d20207220 */ /* 0x000fe20000400000 */
[----:B------:R-:W-:Y:S01]  /*0fc0*/  FMUL R29, R11, R10 ;  /* 0x0000000a0b1d7220 */ /* 0x000fe20000400000 */
[----:B------:R-:W-:Y:S01]  /*0fd0*/  VOTEU.ANY UP0, P0 ;  /* 0x00000000003f7886 */ /* 0x000fe20000000100 */
[----:B------:R-:W-:Y:S02]  /*0fe0*/  @!P0 MOV R28, RZ ;  /* 0x000000ff001c8202 */ /* 0x000fe40000000f00 */
[----:B------:R-:W-:Y:S02]  /*0ff0*/  @!P0 MOV R24, RZ ;  /* 0x000000ff00188202 */ /* 0x000fe40000000f00 */
[----:B------:R-:W-:Y:S02]  /*1000*/  @UP0 ULOP3.LUT UR7, UR4, 0xfffffffe, URZ, 0xc0, !UPT ;  /* 0xfffffffe04070892 */ /* 0x000fe4000f8ec03f */
[----:B------:R-:W-:-:S04]  /*1010*/  @UP0 ULOP3.LUT UR12, UR5, 0x3fffffff, URZ, 0xc0, !UPT ;  /* 0x3fffffff050c0892 */ /* 0x000fc8000f8ec03f */
[----:B------:R-:W-:-:S04]  /*1020*/  @P0 IADD3 R13, P1, R16, UR7, RZ ;  /* 0x00000007100d0c10 */ /* 0x000fc8000ff3e0ff */
[----:B------:R-:W-:Y:S02]  /*1030*/  @P0 IADD3.X R10, R17, UR12, RZ, P1, !PT ;  /* 0x0000000c110a0c10 */ /* 0x000fe40008ffe4ff */
[C---:B------:R-:W-:Y:S02]  /*1040*/  @P0 SHF.L.U32 R46, R13.reuse, 0x2, RZ ;  /* 0x000000020d2e0819 */ /* 0x040fe400000006ff */
[----:B------:R-:W-:Y:S02]  /*1050*/  @P0 SHF.L.U64.HI R10, R13, 0x2, R10 ;  /* 0x000000020d0a0819 */ /* 0x000fe4000001020a */
[----:B------:R-:W-:-:S05]  /*1060*/  @P0 IADD3 R52, P1, R46, R43, RZ ;  /* 0x0000002b2e340210 */ /* 0x000fca0007f3e0ff */
[----:B------:R-:W-:Y:S01]  /*1070*/  @P0 IMAD.X R53, R10, 0x1, R37, P1 ;  /* 0x000000010a350824 */ /* 0x000fe200008e0625 */
[----:B------:R-:W-:-:S04]  /*1080*/  ISETP.NE.U32.AND P1, PT, RZ, UR16, PT ;  /* 0x00000010ff007c0c */ /* 0x000fc8000bf25070 */
[----:B------:R-:W-:Y:S01]  /*1090*/  ISETP.NE.AND.EX P1, PT, RZ, UR17, PT, P1 ;  /* 0x00000011ff007c0c */ /* 0x000fe2000bf25310 */
[----:B------:R-:W-:Y:S01]  /*10a0*/  IMAD.U32 R13, RZ, RZ, UR13 ;  /* 0x0000000dff0d7e24 */ /* 0x000fe2000f8e00ff */
[----:B------:R-:W-:Y:S01]  /*10b0*/  @P0 IADD3 R46, P2, R46, R39, RZ ;  /* 0x000000272e2e0210 */ /* 0x000fe20007f5e0ff */
[----:B------:R-:W-:Y:S01]  /*10c0*/  @UP0 UIMAD UR7, UR14, 0x3, URZ ;  /* 0x000000030e0708a4 */ /* 0x000fe2000f8e023f */
[----:B------:R-:W-:Y:S01]  /*10d0*/  @!P0 MOV R18, RZ ;  /* 0x000000ff00128202 */ /* 0x000fe20000000f00 */
[----:B------:R-:W2:Y:S01]  /*10e0*/  @P0 LDG.E R24, desc[UR10][R52.64] ;  /* 0x0000000a34180981 */ /* 0x000ea2000c1e1900 */
[----:B------:R-:W-:Y:S01]  /*10f0*/  UMOV UR12, 0x3f800000 ;  /* 0x3f800000000c7882 */ /* 0x000fe20000000000 */
[----:B------:R-:W-:Y:S01]  /*1100*/  @P0 IMAD.X R47, R10, 0x1, R31, P2 ;  /* 0x000000010a2f0824 */ /* 0x000fe200010e061f */
[----:B------:R-:W-:Y:S01]  /*1110*/  FMNMX R41, RZ, |R36|, !PT ;  /* 0x40000024ff297209 */ /* 0x000fe20007800000 */
[----:B------:R-:W-:-:S03]  /*1120*/  ULDC.64 UR16, c[0x0][0x220] ;  /* 0x0000880000107ab9 */ /* 0x000fc60000000a00 */
[----:B------:R0:W3:Y:S01]  /*1130*/  @P0 LDG.E R28, desc[UR10][R46.64] ;  /* 0x0000000a2e1c0981 */ /* 0x0000e2000c1e1900 */
[----:B------:R-:W1:Y:S03]  /*1140*/  @P1 LDC.64 R50, c[0x0][0x230] ;  /* 0x00008c00ff321b82 */ /* 0x000e660000000a00 */
[----:B-1----:R-:W4:Y:S01]  /*1150*/  @P1 LDG.E R11, desc[UR10][R50.64] ;  /* 0x0000000a320b1981 */ /* 0x002f22000c1e1900 */
[----:B------:R-:W-:-:S05]  /*1160*/  @P0 IMAD.WIDE.U32 R16, R13, 0x3, R16 ;  /* 0x000000030d100825 */ /* 0x000fca00078e0010 */
[----:B------:R-:W-:Y:S02]  /*1170*/  @P0 IADD3 R13, R17, UR7, RZ ;  /* 0x00000007110d0c10 */ /* 0x000fe4000fffe0ff */
[C---:B------:R-:W-:Y:S02]  /*1180*/  @P0 SHF.L.U32 R10, R16.reuse, 0x2, RZ ;  /* 0x00000002100a0819 */ /* 0x040fe400000006ff */
[----:B------:R-:W-:Y:S02]  /*1190*/  @P0 SHF.L.U64.HI R42, R16, 0x2, R13 ;  /* 0x00000002102a0819 */ /* 0x000fe4000001020d */
[----:B------:R-:W-:-:S05]  /*11a0*/  @P0 IADD3 R16, P2, R10, R39, RZ ;  /* 0x000000270a100210 */ /* 0x000fca0007f5e0ff */
[----:B------:R-:W-:-:S05]  /*11b0*/  @P0 IMAD.X R17, R42, 0x1, R31, P2 ;  /* 0x000000012a110824 */ /* 0x000fca00010e061f */
[----:B------:R1:W2:Y:S01]  /*11c0*/  @P0 LDG.E R18, desc[UR10][R16.64] ;  /* 0x0000000a10120981 */ /* 0x0002a2000c1e1900 */
[----:B------:R-:W-:Y:S01]  /*11d0*/  @P0 IADD3 R10, P2, R10, R43, RZ ;  /* 0x0000002b0a0a0210 */ /* 0x000fe20007f5e0ff */
[----:B------:R-:W-:Y:S01]  /*11e0*/  @!P0 IMAD.MOV.U32 R13, RZ, RZ, RZ ;  /* 0x000000ffff0d8224 */ /* 0x000fe200078e00ff */
[----:B0-----:R-:W-:Y:S02]  /*11f0*/  FMNMX R47, |R30|, R41, !PT ;  /* 0x000000291e2f7209 */ /* 0x001fe40007800200 */
[----:B----4-:R-:W-:Y:S02]  /*1200*/  @P1 R2UR UR12, R11 ;  /* 0x000000000b0c12ca */ /* 0x010fe400000e0000 */
[----:B------:R-:W-:Y:S02]  /*1210*/  ISETP.GE.U32.AND P1, PT, R7, R8, PT ;  /* 0x000000080700720c */ /* 0x000fe40003f26070 */
[----:B------:R-:W-:Y:S02]  /*1220*/  @P0 IADD3.X R11, R42, R37, RZ, P2, !PT ;  /* 0x000000252a0b0210 */ /* 0x000fe400017fe4ff */
[----:B------:R-:W-:-:S03]  /*1230*/  ISETP.GE.U32.OR P1, PT, R40, R19, P1 ;  /* 0x000000132800720c */ /* 0x000fc60000f26470 */
[----:B------:R0:W4:Y:S04]  /*1240*/  @P0 LDG.E R13, desc[UR10][R10.64] ;  /* 0x0000000a0a0d0981 */ /* 0x000128000c1e1900 */
[----:B------:R-:W-:Y:S01]  /*1250*/  FMUL R41, R36, UR12 ;  /* 0x0000000c24297c20 */ /* 0x000fe20008400000 */
[C---:B------:R-:W-:Y:S01]  /*1260*/  FMNMX R36, |R32|.reuse, R47, !PT ;  /* 0x0000002f20247209 */ /* 0x040fe20007800200 */
[----:B-1----:R-:W-:Y:S01]  /*1270*/  FMUL R16, R32, UR12 ;  /* 0x0000000c20107c20 */ /* 0x002fe20008400000 */
[----:B------:R-:W-:Y:S01]  /*1280*/  FMUL R30, R30, UR12 ;  /* 0x0000000c1e1e7c20 */ /* 0x000fe20008400000 */
[----:B------:R-:W-:Y:S01]  /*1290*/  LEA R32, P0, R9, UR16, 0x1 ;  /* 0x0000001009207c11 */ /* 0x000fe2000f8008ff */
[C---:B------:R-:W-:Y:S01]  /*12a0*/  FMUL R17, R29.reuse, UR12 ;  /* 0x0000000c1d117c20 */ /* 0x040fe20008400000 */
[----:B------:R-:W-:-:S02]  /*12b0*/  FMNMX R47, |R29|, R36, !PT ;  /* 0x000000241d2f7209 */ /* 0x000fc40007800200 */
[----:B------:R-:W-:Y:S01]  /*12c0*/  LEA.HI.X R34, R9, UR17, R34, 0x1, P0 ;  /* 0x0000001109227c11 */ /* 0x000fe200080f0c22 */
[----:B------:R-:W-:Y:S01]  /*12d0*/  IMAD R49, R49, UR6, RZ ;  /* 0x0000000631317c24 */ /* 0x000fe2000f8e02ff */
[-C--:B------:R-:W-:Y:S01]  /*12e0*/  @!P1 F2FP.BF16.F32.PACK_AB R51, R30, R41.reuse ;  /* 0x000000291e33923e */ /* 0x080fe200000010ff */
[----:B------:R-:W-:Y:S01]  /*12f0*/  IMAD.MOV.U32 R48, RZ, RZ, R44 ;  /* 0x000000ffff307224 */ /* 0x000fe200078e002c */
[C---:B------:R-:W-:Y:S01]  /*1300*/  F2FP.BF16.F32.PACK_AB R9, R17.reuse, R30 ;  /* 0x0000001e1109723e */ /* 0x040fe200000010ff */
[----:B------:R-:W-:Y:S01]  /*1310*/  ULDC.64 UR16, c[0x0][0x228] ;  /* 0x00008a0000107ab9 */ /* 0x000fe20000000a00 */
[----:B------:R-:W-:Y:S02]  /*1320*/  F2FP.BF16.F32.PACK_AB R41, R16, R41 ;  /* 0x000000291029723e */ /* 0x000fe400000010ff */
[----:B------:R-:W-:Y:S01]  /*1330*/  @!P1 F2FP.BF16.F32.PACK_AB R17, R17, R16 ;  /* 0x000000101111923e */ /* 0x000fe200000010ff */
[--C-:B---3--:R-:W-:Y:S01]  /*1340*/  HADD2.F32 R16, -RZ, R28.reuse.H0_H0 ;  /* 0x2000001cff107230 */ /* 0x108fe20000004100 */
[----:B0-----:R-:W-:Y:S01]  /*1350*/  @!P1 LEA R10, P0, R12, R32, 0x2 ;  /* 0x000000200c0a9211 */ /* 0x001fe200078010ff */
[----:B------:R-:W-:-:S03]  /*1360*/  HADD2.F32 R28, -RZ, R28.H1_H1 ;  /* 0x3000001cff1c7230 */ /* 0x000fc60000004100 */
[----:B------:R-:W-:Y:S01]  /*1370*/  FMUL R29, R16, 0.044714998453855514526 ;  /* 0x3d372713101d7820 */ /* 0x000fe20000400000 */
[----:B------:R-:W-:Y:S02]  /*1380*/  @!P1 LEA.HI.X R11, R12, R34, R15, 0x2, P0 ;  /* 0x000000220c0b9211 */ /* 0x000fe400000f140f */
[----:B------:R-:W-:Y:S01]  /*1390*/  ISETP.GE.U32.AND P0, PT, R25, R8, PT ;  /* 0x000000081900720c */ /* 0x000fe20003f06070 */
[C---:B------:R-:W-:Y:S01]  /*13a0*/  FFMA R30, R16.reuse, R29, 1 ;  /* 0x3f800000101e7423 */ /* 0x040fe2000000001d */
[----:B------:R-:W-:Y:S01]  /*13b0*/  FMUL R29, R16, 0.79788458347320556641 ;  /* 0x3f4c422a101d7820 */ /* 0x000fe20000400000 */
[----:B------:R0:W-:Y:S03]  /*13c0*/  @!P1 STG.E desc[UR10][R10.64], R51 ;  /* 0x000000330a009986 */ /* 0x0001e6000c10190a */
[----:B------:R-:W-:-:S04]  /*13d0*/  FMUL R29, R29, R30 ;  /* 0x0000001e1d1d7220 */ /* 0x000fc80000400000 */
[C---:B------:R-:W-:Y:S01]  /*13e0*/  FMUL R30, |R29|.reuse, 2.8853900432586669922 ;  /* 0x4038aa3b1d1e7820 */ /* 0x040fe20000400200 */
[C---:B------:R-:W-:Y:S02]  /*13f0*/  FSETP.GE.AND P3, PT, |R29|.reuse, 0.60000002384185791016, PT ;  /* 0x3f19999a1d00780b */ /* 0x040fe40003f66200 */
[C---:B------:R-:W-:Y:S01]  /*1400*/  FSETP.GE.AND P2, PT, |R29|.reuse, 9.010913848876953125, PT ;  /* 0x41102cb41d00780b */ /* 0x040fe20003f46200 */
[----:B0-----:R-:W-:Y:S02]  /*1410*/  FMUL R11, R29, R29 ;  /* 0x0000001d1d0b7220 */ /* 0x001fe40000400000 */
[----:B------:R-:W0:Y:S02]  /*1420*/  MUFU.EX2 R30, R30 ;  /* 0x0000001e001e7308 */ /* 0x000e240000000800 */
        /* <DEDUP_REMOVED lines=8> */
[----:B------:R-:W-:Y:S01]  /*14b0*/  FSEL R30, R53, 1, !P2 ;  /* 0x3f800000351e7808 */ /* 0x000fe20005000000 */
[----:B--2---:R-:W-:-:S03]  /*14c0*/  HADD2.F32 R53, -RZ, R24.H1_H1 ;  /* 0x30000018ff357230 */ /* 0x004fc60000004100 */
[--C-:B------:R-:W-:Y:S01]  /*14d0*/  LOP3.LUT R10, R30, 0x80000000, R29.reuse, 0xb8, !PT ;  /* 0x800000001e0a7812 */ /* 0x100fe200078eb81d */
[----:B------:R-:W-:Y:S01]  /*14e0*/  @!P3 FFMA R10, R29, R40, R29 ;  /* 0x000000281d0ab223 */ /* 0x000fe2000000001d */
[----:B------:R-:W-:Y:S01]  /*14f0*/  FFMA R30, R16, R11, 0.79788458347320556641 ;  /* 0x3f4c422a101e7423 */ /* 0x000fe2000000000b */
[----:B------:R-:W-:Y:S01]  /*1500*/  FMUL R11, R28, 0.044714998453855514526 ;  /* 0x3d3727131c0b7820 */ /* 0x000fe20000400000 */
[----:B------:R-:W-:Y:S01]  /*1510*/  FMUL R16, R16, 0.5 ;  /* 0x3f00000010107820 */ /* 0x000fe20000400000 */
[C---:B------:R-:W-:Y:S01]  /*1520*/  FFMA R25, -R10.reuse, R10, 1 ;  /* 0x3f8000000a197423 */ /* 0x040fe2000000010a */
[----:B------:R-:W-:-:S03]  /*1530*/  FADD R29, R10, 1 ;  /* 0x3f8000000a1d7421 */ /* 0x000fc60000000000 */
[----:B------:R-:W-:Y:S01]  /*1540*/  FMUL R25, R25, R30 ;  /* 0x0000001e19197220 */ /* 0x000fe20000400000 */
[C---:B------:R-:W-:Y:S01]  /*1550*/  FFMA R30, R28.reuse, R11, 1 ;  /* 0x3f8000001c1e7423 */ /* 0x040fe2000000000b */
[----:B------:R-:W-:Y:S02]  /*1560*/  FMUL R11, R28, 0.79788458347320556641 ;  /* 0x3f4c422a1c0b7820 */ /* 0x000fe40000400000 */
        /* <DEDUP_REMOVED lines=10> */
[----:B------:R-:W-:Y:S01]  /*1610*/  FFMA R10, R29, R10, -0.33332768082618713379 ;  /* 0xbeaaa9ed1d0a7423 */ /* 0x000fe2000000000a */
[----:B0-----:R-:W-:-:S04]  /*1620*/  FADD R36, R30, 1 ;  /* 0x3f8000001e247421 */ /* 0x001fc80000000000 */
[----:B------:R0:W1:Y:S02]  /*1630*/  MUFU.RCP R25, R36 ;  /* 0x0000002400197308 */ /* 0x0000640000001000 */
[----:B0-----:R-:W-:Y:S01]  /*1640*/  FFMA R36, R29, R10, RZ ;  /* 0x0000000a1d247223 */ /* 0x001fe200000000ff */
[----:B-1----:R-:W-:-:S05]  /*1650*/  FFMA R25, R25, -2, R26 ;  /* 0xc000000019197823 */ /* 0x002fca000000001a */
[----:B------:R-:W-:-:S04]  /*1660*/  FSEL R30, R25, 1, !P2 ;  /* 0x3f800000191e7808 */ /* 0x000fc80005000000 */
[--C-:B------:R-:W-:Y:S01]  /*1670*/  LOP3.LUT R10, R30, 0x80000000, R11.reuse, 0xb8, !PT ;  /* 0x800000001e0a7812 */ /* 0x100fe200078eb80b */
[----:B------:R-:W-:Y:S01]  /*1680*/  @!P3 FFMA R10, R11, R36, R11 ;  /* 0x000000240b0ab223 */ /* 0x000fe2000000000b */
[----:B------:R-:W-:-:S03]  /*1690*/  FMUL R11, R28, 0.10703222453594207764 ;  /* 0x3ddb33b61c0b7820 */ /* 0x000fc60000400000 */
[----:B------:R-:W-:Y:S01]  /*16a0*/  FADD R29, R10, 1 ;  /* 0x3f8000000a1d7421 */ /* 0x000fe20000000000 */
[----:B------:R-:W-:Y:S01]  /*16b0*/  FFMA R30, R28, R11, 0.79788458347320556641 ;  /* 0x3f4c422a1c1e7423 */ /* 0x000fe2000000000b */
[----:B------:R-:W-:Y:S01]  /*16c0*/  FFMA R11, -R10, R10, 1 ;  /* 0x3f8000000a0b7423 */ /* 0x000fe2000000010a */
[----:B------:R-:W-:-:S03]  /*16d0*/  FMUL R28, R28, 0.5 ;  /* 0x3f0000001c1c7820 */ /* 0x000fc60000400000 */
[----:B------:R-:W-:Y:S01]  /*16e0*/  FMUL R25, R11, R30 ;  /* 0x0000001e0b197220 */ /* 0x000fe20000400000 */
[----:B------:R-:W-:-:S03]  /*16f0*/  HADD2.F32 R11, -RZ, R18.H0_H0 ;  /* 0x20000012ff0b7230 */ /* 0x000fc60000004100 */
[----:B------:R-:W-:Y:S02]  /*1700*/  FMUL R28, R28, R25 ;  /* 0x000000191c1c7220 */ /* 0x000fe40000400000 */
[C---:B------:R-:W-:Y:S01]  /*1710*/  FMUL R30, R11.reuse, 0.044714998453855514526 ;  /* 0x3d3727130b1e7820 */ /* 0x040fe20000400000 */
[----:B------:R-:W-:Y:S01]  /*1720*/  FMUL R25, R11, 0.79788458347320556641 ;  /* 0x3f4c422a0b197820 */ /* 0x000fe20000400000 */
[----:B------:R-:W-:Y:S01]  /*1730*/  FFMA R28, R29, 0.5, R28 ;  /* 0x3f0000001d1c7823 */ /* 0x000fe2000000001c */
[----:B------:R-:W-:Y:S02]  /*1740*/  HADD2.F32 R29, -RZ, R24.H0_H0 ;  /* 0x20000018ff1d7230 */ /* 0x000fe40000004100 */
[----:B------:R-:W-:-:S04]  /*1750*/  FFMA R30, R11, R30, 1 ;  /* 0x3f8000000b1e7423 */ /* 0x000fc8000000001e */
[----:B------:R-:W-:Y:S01]  /*1760*/  FMUL R25, R25, R30 ;  /* 0x0000001e19197220 */ /* 0x000fe20000400000 */
[----:B------:R-:W-:Y:S01]  /*1770*/  FMUL R16, R29, R16 ;  /* 0x000000101d107220 */ /* 0x000fe20000400000 */
[----:B------:R-:W-:Y:S02]  /*1780*/  FMUL R29, R53, R28 ;  /* 0x0000001c351d7220 */ /* 0x000fe40000400000 */
        /* <DEDUP_REMOVED lines=15> */
[----:B------:R-:W-:-:S03]  /*1880*/  FMUL R24, R11, 0.10703222453594207764 ;  /* 0x3ddb33b60b187820 */ /* 0x000fc60000400000 */
[C---:B------:R-:W-:Y:S01]  /*1890*/  FADD R36, R10.reuse, 1 ;  /* 0x3f8000000a247421 */ /* 0x040fe20000000000 */
[C---:B------:R-:W-:Y:S01]  /*18a0*/  FFMA R25, R11.reuse, R24, 0.79788458347320556641 ;  /* 0x3f4c422a0b197423 */ /* 0x040fe20000000018 */
[----:B------:R-:W-:Y:S01]  /*18b0*/  FFMA R24, -R10, R10, 1 ;  /* 0x3f8000000a187423 */ /* 0x000fe2000000010a */
[----:B------:R-:W-:-:S03]  /*18c0*/  FMUL R11, R11, 0.5 ;  /* 0x3f0000000b0b7820 */ /* 0x000fc60000400000 */
[----:B------:R-:W-:Y:S01]  /*18d0*/  FMUL R28, R24, R25 ;  /* 0x00000019181c7220 */ /* 0x000fe20000400000 */
[----:B------:R-:W-:-:S03]  /*18e0*/  HADD2.F32 R24, -RZ, R18.H1_H1 ;  /* 0x30000012ff187230 */ /* 0x000fc60000004100 */
[----:B------:R-:W-:Y:S02]  /*18f0*/  FMUL R11, R11, R28 ;  /* 0x0000001c0b0b7220 */ /* 0x000fe40000400000 */
[C---:B------:R-:W-:Y:S01]  /*1900*/  FMUL R25, R24.reuse, 0.044714998453855514526 ;  /* 0x3d37271318197820 */ /* 0x040fe20000400000 */
[----:B------:R-:W-:Y:S01]  /*1910*/  FMUL R18, R24, 0.79788458347320556641 ;  /* 0x3f4c422a18127820 */ /* 0x000fe20000400000 */
[----:B------:R-:W-:Y:S01]  /*1920*/  FFMA R36, R36, 0.5, R11 ;  /* 0x3f00000024247823 */ /* 0x000fe2000000000b */
[----:B------:R-:W-:Y:S01]  /*1930*/  @!P1 IADD3 R11, P2, R12, UR13, RZ ;  /* 0x0000000d0c0b9c10 */ /* 0x000fe2000ff5e0ff */
[----:B------:R-:W-:-:S03]  /*1940*/  FFMA R25, R24, R25, 1 ;  /* 0x3f80000018197423 */ /* 0x000fc60000000019 */
[----:B------:R-:W-:Y:S01]  /*1950*/  @!P1 IADD3.X R15, R15, UR14, RZ, P2, !PT ;  /* 0x0000000e0f0f9c10 */ /* 0x000fe200097fe4ff */
[----:B------:R-:W-:-:S04]  /*1960*/  FMUL R18, R18, R25 ;  /* 0x0000001912127220 */ /* 0x000fc80000400000 */
[C---:B------:R-:W-:Y:S01]  /*1970*/  FMUL R28, |R18|.reuse, 2.8853900432586669922 ;  /* 0x4038aa3b121c7820 */ /* 0x040fe20000400200 */
[C---:B------:R-:W-:Y:S01]  /*1980*/  FMUL R25, R18.reuse, R18 ;  /* 0x0000001212197220 */ /* 0x040fe20000400000 */
[----:B------:R-:W-:-:S03]  /*1990*/  FSETP.GE.AND P3, PT, |R18|, 0.60000002384185791016, PT ;  /* 0x3f19999a1200780b */ /* 0x000fc60003f66200 */
[C---:B------:R-:W-:Y:S01]  /*19a0*/  FFMA R10, R25.reuse, R35, -0.052303962409496307373 ;  /* 0xbd563cae190a7423 */ /* 0x040fe20000000023 */
[----:B------:R-:W0:Y:S03]  /*19b0*/  MUFU.EX2 R28, R28 ;  /* 0x0000001c001c7308 */ /* 0x000e260000000800 */
[----:B------:R-:W-:-:S04]  /*19c0*/  FFMA R10, R25, R10, 0.1331529766321182251 ;  /* 0x3e085941190a7423 */ /* 0x000fc8000000000a */
[----:B------:R-:W-:-:S04]  /*19d0*/  FFMA R10, R25, R10, -0.33332768082618713379 ;  /* 0xbeaaa9ed190a7423 */ /* 0x000fc8000000000a */
[----:B------:R-:W-:Y:S01]  /*19e0*/  FFMA R25, R25, R10, RZ ;  /* 0x0000000a19197223 */ /* 0x000fe200000000ff */
[----:B------:R-:W-:-:S04]  /*19f0*/  @!P1 LEA R10, P2, R11, R32, 0x2 ;  /* 0x000000200b0a9211 */ /* 0x000fc800078410ff */
[----:B------:R-:W-:Y:S01]  /*1a00*/  @!P1 LEA.HI.X R11, R11, R34, R15, 0x2, P2 ;  /* 0x000000220b0b9211 */ /* 0x000fe200010f140f */
[----:B0-----:R-:W-:Y:S01]  /*1a10*/  FADD R51, R28, 1 ;  /* 0x3f8000001c337421 */ /* 0x001fe20000000000 */
[----:B------:R-:W-:Y:S02]  /*1a20*/  IADD3 R28, R5, 0x1e, RZ ;  /* 0x0000001e051c7810 */ /* 0x000fe40007ffe0ff */
[----:B------:R-:W-:Y:S01]  /*1a30*/  IADD3 R15, R7, 0x2, RZ ;  /* 0x00000002070f7810 */ /* 0x000fe20007ffe0ff */
[----:B------:R0:W-:Y:S01]  /*1a40*/  @!P1 STG.E desc[UR10][R10.64], R17 ;  /* 0x000000110a009986 */ /* 0x0001e2000c10190a */
[----:B------:R-:W-:Y:S01]  /*1a50*/  LOP3.LUT R28, R28, 0x1f, RZ, 0xc0, !PT ;  /* 0x0000001f1c1c7812 */ /* 0x000fe200078ec0ff */
[----:B------:R-:W1:Y:S01]  /*1a60*/  MUFU.RCP R51, R51 ;  /* 0x0000003300337308 */ /* 0x000e620000001000 */
[----:B------:R-:W-:Y:S02]  /*1a70*/  ISETP.GE.U32.AND P1, PT, R15, R8, PT ;  /* 0x000000080f00720c */ /* 0x000fe40003f26070 */
[----:B------:R-:W-:-:S02]  /*1a80*/  FSETP.GE.AND P2, PT, |R18|, 9.010913848876953125, PT ;  /* 0x41102cb41200780b */ /* 0x000fc40003f46200 */
[----:B------:R-:W-:Y:S01]  /*1a90*/  ISETP.LT.U32.AND P1, PT, R28, R19, !P1 ;  /* 0x000000131c00720c */ /* 0x000fe20004f21070 */
[----:B0-----:R-:W-:-:S04]  /*1aa0*/  FMUL R11, R24, 0.10703222453594207764 ;  /* 0x3ddb33b6180b7820 */ /* 0x001fc80000400000 */
[C---:B------:R-:W-:Y:S01]  /*1ab0*/  FFMA R11, R24.reuse, R11, 0.79788458347320556641 ;  /* 0x3f4c422a180b7423 */ /* 0x040fe2000000000b */
[----:B------:R-:W-:Y:S01]  /*1ac0*/  FMUL R24, R24, 0.5 ;  /* 0x3f00000018187820 */ /* 0x000fe20000400000 */
[----:B-1----:R-:W-:-:S06]  /*1ad0*/  FFMA R12, R51, -2, R26 ;  /* 0xc0000000330c7823 */ /* 0x002fcc000000001a */
[----:B------:R-:W-:Y:S01]  /*1ae0*/  VOTEU.ANY UP0, P1 ;  /* 0x00000000003f7886 */ /* 0x000fe20000800100 */
[----:B------:R-:W-:-:S04]  /*1af0*/  FSEL R51, R12, 1, !P2 ;  /* 0x3f8000000c337808 */ /* 0x000fc80005000000 */
[----:B------:R-:W-:Y:S01]  /*1b00*/  @UP0 ULOP3.LUT UR7, UR4, 0xfffffffe, URZ, 0xc0, !UPT ;  /* 0xfffffffe04070892 */ /* 0x000fe2000f8ec03f */
[--C-:B------:R-:W-:Y:S01]  /*1b10*/  LOP3.LUT R12, R51, 0x80000000, R18.reuse, 0xb8, !PT ;  /* 0x80000000330c7812 */ /* 0x100fe200078eb812 */
[----:B------:R-:W-:Y:S01]  /*1b20*/  @!P3 FFMA R12, R18, R25, R18 ;  /* 0x00000019120cb223 */ /* 0x000fe20000000012 */
[----:B------:R-:W-:-:S03]  /*1b30*/  @UP0 ULOP3.LUT UR15, UR5, 0x3fffffff, URZ, 0xc0, !UPT ;  /* 0x3fffffff050f0892 */ /* 0x000fc6000f8ec03f */
[----:B------:R-:W-:Y:S01]  /*1b40*/  @P1 IADD3 R50, P2, P3, R28, UR7, R20 ;  /* 0x000000071c321c10 */ /* 0x000fe2000fb5e014 */
[C---:B------:R-:W-:Y:S01]  /*1b50*/  FFMA R10, -R12.reuse, R12, 1 ;  /* 0x3f8000000c0a7423 */ /* 0x040fe2000000010c */
[----:B------:R-:W-:Y:S02]  /*1b60*/  FADD R30, R12, 1 ;  /* 0x3f8000000c1e7421 */ /* 0x000fe40000000000 */
[----:B------:R-:W-:Y:S02]  /*1b70*/  @P1 IADD3 R50, P4, R50, UR7, RZ ;  /* 0x0000000732321c10 */ /* 0x000fe4000ff9e0ff */
[----:B------:R-:W-:Y:S01]  /*1b80*/  @P1 IADD3.X R17, RZ, UR5, R33, P2, P3 ;  /* 0x00000005ff111c10 */ /* 0x000fe200097e6421 */
[----:B------:R-:W-:Y:S01]  /*1b90*/  FMUL R11, R10, R11 ;  /* 0x0000000b0a0b7220 */ /* 0x000fe20000400000 */
[----:B------:R-:W-:Y:S02]  /*1ba0*/  ISETP.GE.U32.OR P0, PT, R14, R19, P0 ;  /* 0x000000130e00720c */ /* 0x000fe40000706470 */
[----:B------:R-:W-:Y:S01]  /*1bb0*/  @P1 IADD3.X R17, R17, UR5, RZ, P4, !PT ;  /* 0x0000000511111c10 */ /* 0x000fe2000a7fe4ff */
[----:B------:R-:W-:Y:S01]  /*1bc0*/  FMUL R11, R24, R11 ;  /* 0x0000000b180b7220 */ /* 0x000fe20000400000 */
[----:B------:R-:W-:-:S02]  /*1bd0*/  @!P1 MOV R25, RZ ;  /* 0x000000ff00199202 */ /* 0x000fc40000000f00 */
[C---:B------:R-:W-:Y:S01]  /*1be0*/  @P1 SHF.L.U64.HI R10, R50.reuse, 0x2, R17 ;  /* 0x00000002320a1819 */ /* 0x040fe20000010211 */
[----:B------:R-:W-:Y:S02]  /*1bf0*/  @P1 IMAD.SHL.U32 R50, R50, 0x4, RZ ;  /* 0x0000000432321824 */ /* 0x000fe400078e00ff */
[----:B------:R-:W-:Y:S01]  /*1c00*/  FFMA R30, R30, 0.5, R11 ;  /* 0x3f0000001e1e7823 */ /* 0x000fe2000000000b */
[----:B----4-:R-:W-:Y:S02]  /*1c10*/  HADD2.F32 R11, -RZ, R13.H0_H0 ;  /* 0x2000000dff0b7230 */ /* 0x010fe40000004100 */
[----:B------:R-:W-:-:S03]  /*1c20*/  @P1 IADD3 R52, P2, R50, R43, RZ ;  /* 0x0000002b32341210 */ /* 0x000fc60007f5e0ff */
[----:B------:R-:W-:Y:S01]  /*1c30*/  FMUL R36, R11, R36 ;  /* 0x000000240b247220 */ /* 0x000fe20000400000 */
[----:B------:R-:W-:Y:S02]  /*1c40*/  @P1 IADD3.X R53, R10, R37, RZ, P2, !PT ;  /* 0x000000250a351210 */ /* 0x000fe400017fe4ff */
[----:B------:R-:W-:Y:S02]  /*1c50*/  @P1 IADD3 R50, P2, R50, R39, RZ ;  /* 0x0000002732321210 */ /* 0x000fe40007f5e0ff */
[----:B------:R-:W-:Y:S02]  /*1c60*/  MOV R17, UR13 ;  /* 0x0000000d00117c02 */ /* 0x000fe40008000f00 */
[----:B------:R-:W-:Y:S01]  /*1c70*/  @!P1 MOV R24, RZ ;  /* 0x000000ff00189202 */ /* 0x000fe20000000f00 */
[----:B------:R-:W-:Y:S01]  /*1c80*/  @P1 IMAD.X R51, R10, 0x1, R31, P2 ;  /* 0x000000010a331824 */ /* 0x000fe200010e061f */
[----:B------:R-:W-:Y:S01]  /*1c90*/  @P1 IADD3 R10, P2, P3, R28, UR7, R20 ;  /* 0x000000071c0a1c10 */ /* 0x000fe2000fb5e014 */
[----:B------:R-:W-:Y:S01]  /*1ca0*/  @UP0 UIMAD UR7, UR14, 0x3, URZ ;  /* 0x000000030e0708a4 */ /* 0x000fe2000f8e023f */
[----:B------:R-:W-:Y:S01]  /*1cb0*/  HADD2.F32 R13, -RZ, R13.H1_H1 ;  /* 0x3000000dff0d7230 */ /* 0x000fe20000004100 */
[----:B------:R-:W5:Y:S01]  /*1cc0*/  @P1 LDG.E R25, desc[UR10][R52.64] ;  /* 0x0000000a34191981 */ /* 0x000f62000c1e1900 */
[----:B------:R-:W-:-:S03]  /*1cd0*/  @P1 IADD3.X R11, RZ, UR15, R33, P2, P3 ;  /* 0x0000000fff0b1c10 */ /* 0x000fc600097e6421 */
[----:B------:R0:W5:Y:S01]  /*1ce0*/  @P1 LDG.E R24, desc[UR10][R50.64] ;  /* 0x0000000a32181981 */ /* 0x000162000c1e1900 */
[----:B------:R-:W-:Y:S01]  /*1cf0*/  FMUL R30, R13, R30 ;  /* 0x0000001e0d1e7220 */ /* 0x000fe20000400000 */
[----:B------:R-:W-:-:S04]  /*1d00*/  @P1 IMAD.WIDE.U32 R10, R17, 0x3, R10 ;  /* 0x00000003110a1825 */ /* 0x000fc800078e000a */
[----:B------:R-:W-:Y:S01]  /*1d10*/  @P1 VIADD R11, R11, UR7 ;  /* 0x000000070b0b1c36 */ /* 0x000fe20008000000 */
[----:B------:R-:W-:Y:S01]  /*1d20*/  @P1 SHF.L.U32 R12, R10, 0x2, RZ ;  /* 0x000000020a0c1819 */ /* 0x000fe200000006ff */
[----:B------:R-:W-:-:S03]  /*1d30*/  @!P1 IMAD.MOV.U32 R17, RZ, RZ, RZ ;  /* 0x000000ffff119224 */ /* 0x000fc600078e00ff */
[----:B------:R-:W-:Y:S02]  /*1d40*/  @P1 SHF.L.U64.HI R18, R10, 0x2, R11 ;  /* 0x000000020a121819 */ /* 0x000fe4000001020b */
[----:B------:R-:W-:Y:S01]  /*1d50*/  @P1 IADD3 R10, P2, R12, R43, RZ ;  /* 0x0000002b0c0a1210 */ /* 0x000fe20007f5e0ff */
[----:B0-----:R-:W-:Y:S01]  /*1d60*/  IMAD R51, R38, R2, R49 ;  /* 0x0000000226337224 */ /* 0x001fe200078e0231 */
[----:B------:R-:W-:Y:S02]  /*1d70*/  MOV R49, R45 ;  /* 0x0000002d00317202 */ /* 0x000fe40000000f00 */
[----:B------:R-:W-:Y:S02]  /*1d80*/  @P1 IADD3.X R11, R18, R37, RZ, P2, !PT ;  /* 0x00000025120b1210 */ /* 0x000fe400017fe4ff */
[----:B------:R-:W-:Y:S01]  /*1d90*/  @P1 IADD3 R12, P2, R12, R39, RZ ;  /* 0x000000270c0c1210 */ /* 0x000fe20007f5e0ff */
[----:B------:R-:W-:Y:S02]  /*1da0*/  IMAD.WIDE.U32 R48, R38, UR6, R48 ;  /* 0x0000000626307c25 */ /* 0x000fe4000f8e0030 */
[----:B------:R0:W5:Y:S01]  /*1db0*/  @P1 LDG.E R17, desc[UR10][R10.64] ;  /* 0x0000000a0a111981 */ /* 0x000162000c1e1900 */
[----:B------:R-:W-:-:S02]  /*1dc0*/  @P1 IADD3.X R13, R18, R31, RZ, P2, !PT ;  /* 0x0000001f120d1210 */ /* 0x000fc400017fe4ff */
[----:B------:R-:W-:Y:S02]  /*1dd0*/  @!P1 MOV R18, RZ ;  /* 0x000000ff00129202 */ /* 0x000fe40000000f00 */
[----:B------:R-:W-:Y:S02]  /*1de0*/  FMNMX R38, R47, |R16|, !PT ;  /* 0x400000102f267209 */ /* 0x000fe40007800000 */
[----:B------:R-:W-:Y:S02]  /*1df0*/  IADD3 R49, R49, R51, RZ ;  /* 0x0000003331317210 */ /* 0x000fe40007ffe0ff */
[----:B------:R1:W5:Y:S01]  /*1e00*/  @P1 LDG.E R18, desc[UR10][R12.64] ;  /* 0x0000000a0c121981 */ /* 0x000362000c1e1900 */
[----:B------:R-:W-:Y:S01]  /*1e10*/  FMNMX R47, |R29|, R38, !PT ;  /* 0x000000261d2f7209 */ /* 0x000fe20007800200 */
[----:B------:R-:W-:Y:S01]  /*1e20*/  BSSY B0, `(.L_x_28529) ;  /* 0x0000012000007945 */ /* 0x000fe20003800000 */
[----:B0-----:R-:W-:Y:S01]  /*1e30*/  LEA R10, P1, R48, UR16, 0x7 ;  /* 0x00000010300a7c11 */ /* 0x001fe2000f8238ff */
[----:B------:R-:W-:-:S03]  /*1e40*/  FMUL R51, R16, UR12 ;  /* 0x0000000c10337c20 */ /* 0x000fc60008400000 */
[----:B------:R-:W-:Y:S01]  /*1e50*/  LEA.HI.X R11, R48, UR17, R49, 0x7, P1 ;  /* 0x00000011300b7c11 */ /* 0x000fe200088f3c31 */
[----:B------:R-:W-:Y:S01]  /*1e60*/  FMUL R49, R30, UR12 ;  /* 0x0000000c1e317c20 */ /* 0x000fe20008400000 */
[C---:B-1----:R-:W-:Y:S01]  /*1e70*/  FMNMX R13, |R36|.reuse, R47, !PT ;  /* 0x0000002f240d7209 */ /* 0x042fe20007800200 */
[----:B------:R-:W-:Y:S01]  /*1e80*/  FMUL R36, R36, UR12 ;  /* 0x0000000c24247c20 */ /* 0x000fe20008400000 */
[----:B------:R-:W-:Y:S02]  /*1e90*/  FMUL R12, R29, UR12 ;  /* 0x0000000c1d0c7c20 */ /* 0x000fe40008400000 */
[----:B------:R-:W-:Y:S01]  /*1ea0*/  FMNMX R13, |R30|, R13, !PT ;  /* 0x0000000d1e0d7209 */ /* 0x000fe20007800200 */
[----:B------:R-:W-:Y:S06]  /*1eb0*/  @P0 BRA `(.L_x_28530) ;  /* 0x0000000000200947 */ /* 0x000fec0003800000 */
[----:B------:R-:W-:Y:S02]  /*1ec0*/  ULOP3.LUT UR7, UR4, 0xfffffffe, URZ, 0xc0, !UPT ;  /* 0xfffffffe04077892 */ /* 0x000fe4000f8ec03f */
[----:B------:R-:W-:-:S04]  /*1ed0*/  ULOP3.LUT UR15, UR5, 0x3fffffff, URZ, 0xc0, !UPT ;  /* 0x3fffffff050f7892 */ /* 0x000fc8000f8ec03f */
[----:B------:R-:W-:-:S04]  /*1ee0*/  IADD3 R29, P1, P2, R14, UR7, R20 ;  /* 0x000000070e1d7c10 */ /* 0x000fc8000fa3e014 */
[----:B------:R-:W-:Y:S02]  /*1ef0*/  IADD3.X R16, RZ, UR15, R33, P1, P2 ;  /* 0x0000000fff107c10 */ /* 0x000fe40008fe4421 */
[----:B------:R-:W-:-:S04]  /*1f00*/  LEA R46, P1, R29, R32, 0x2 ;  /* 0x000000201d2e7211 */ /* 0x000fc800078210ff */
[----:B------:R-:W-:Y:S02]  /*1f10*/  LEA.HI.X R47, R29, R34, R16, 0x2, P1 ;  /* 0x000000221d2f7211 */ /* 0x000fe400008f1410 */
[----:B------:R-:W-:-:S05]  /*1f20*/  F2FP.BF16.F32.PACK_AB R29, R12, R51 ;  /* 0x000000330c1d723e */ /* 0x000fca00000010ff */
[----:B------:R0:W-:Y:S02]  /*1f30*/  STG.E desc[UR10][R46.64], R29 ;  /* 0x0000001d2e007986 */ /* 0x0001e4000c10190a */
.L_x_28530:
[----:B------:R-:W-:Y:S05]  /*1f40*/  BSYNC B0 ;  /* 0x0000000000007941 */ /* 0x000fea0003800000 */
.L_x_28529:
[----:B------:R-:W-:Y:S01]  /*1f50*/  BSSY B0, `(.L_x_28531) ;  /* 0x000000e000007945 */ /* 0x000fe20003800000 */
[----:B------:R-:W-:Y:S02]  /*1f60*/  F2FP.BF16.F32.PACK_AB R16, R36, R51 ;  /* 0x000000332410723e */ /* 0x000fe400000010ff */
[----:B------:R-:W-:Y:S01]  /*1f70*/  F2FP.BF16.F32.PACK_AB R12, R49, R12 ;  /* 0x0000000c310c723e */ /* 0x000fe200000010ff */
[----:B------:R-:W-:Y:S06]  /*1f80*/  @P0 BRA `(.L_x_28532) ;  /* 0x0000000000280947 */ /* 0x000fec0003800000 */
[----:B------:R-:W-:Y:S01]  /*1f90*/  ULOP3.LUT UR7, UR4, 0xfffffffe, URZ, 0xc0, !UPT ;  /* 0xfffffffe04077892 */ /* 0x000fe2000f8ec03f */
[----:B------:R-:W-:Y:S01]  /*1fa0*/  F2FP.BF16.F32.PACK_AB R49, R49, R36 ;  /* 0x000000243131723e */ /* 0x000fe200000010ff */
[----:B------:R-:W-:-:S04]  /*1fb0*/  ULOP3.LUT UR15, UR5, 0x3fffffff, URZ, 0xc0, !UPT ;  /* 0x3fffffff050f7892 */ /* 0x000fc8000f8ec03f */
[----:B0-----:R-:W-:-:S04]  /*1fc0*/  IADD3 R29, P1, P2, R14, UR7, R20 ;  /* 0x000000070e1d7c10 */ /* 0x001fc8000fa3e014 */
[----:B------:R-:W-:Y:S02]  /*1fd0*/  IADD3 R29, P0, R29, UR13, RZ ;  /* 0x0000000d1d1d7c10 */ /* 0x000fe4000ff1e0ff */
[----:B------:R-:W-:-:S04]  /*1fe0*/  IADD3.X R30, RZ, UR15, R33, P1, P2 ;  /* 0x0000000fff1e7c10 */ /* 0x000fc80008fe4421 */
[----:B------:R-:W-:Y:S02]  /*1ff0*/  IADD3.X R30, R30, UR14, RZ, P0, !PT ;  /* 0x0000000e1e1e7c10 */ /* 0x000fe400087fe4ff */
[----:B------:R-:W-:-:S04]  /*2000*/  LEA R46, P0, R29, R32, 0x2 ;  /* 0x000000201d2e7211 */ /* 0x000fc800078010ff */
[----:B------:R-:W-:-:S05]  /*2010*/  LEA.HI.X R47, R29, R34, R30, 0x2, P0 ;  /* 0x000000221d2f7211 */ /* 0x000fca00000f141e */
[----:B------:R1:W-:Y:S04]  /*2020*/  STG.E desc[UR10][R46.64], R49 ;  /* 0x000000312e007986 */ /* 0x0003e8000c10190a */
.L_x_28532:
[----:B------:R-:W-:Y:S05]  /*2030*/  BSYNC B0 ;  /* 0x0000000000007941 */ /* 0x000fea0003800000 */
.L_x_28531:
[--C-:B-----5:R-:W-:Y:S01]  /*2040*/  HADD2.F32 R21, -RZ, R24.reuse.H0_H0 ;  /* 0x20000018ff157230 */ /* 0x120fe20000004100 */
[----:B------:R-:W-:Y:S01]  /*2050*/  ULOP3.LUT UR4, UR4, 0xfffffffe, URZ, 0xc0, !UPT ;  /* 0xfffffffe04047892 */ /* 0x000fe2000f8ec03f */
[----:B------:R-:W-:-:S03]  /*2060*/  HADD2.F32 R24, -RZ, R24.H1_H1 ;  /* 0x30000018ff187230 */ /* 0x000fc60000004100 */
[C---:B------:R-:W-:Y:S01]  /*2070*/  FMUL R30, R21.reuse, 0.044714998453855514526 ;  /* 0x3d372713151e7820 */ /* 0x040fe20000400000 */
[C---:B------:R-:W-:Y:S01]  /*2080*/  FMUL R23, R21.reuse, 0.79788458347320556641 ;  /* 0x3f4c422a15177820 */ /* 0x040fe20000400000 */
[----:B0-----:R-:W-:Y:S02]  /*2090*/  IMAD.U32 R29, RZ, RZ, UR4 ;  /* 0x00000004ff1d7e24 */ /* 0x001fe4000f8e00ff */
[----:B------:R-:W-:-:S03]  /*20a0*/  FFMA R30, R21, R30, 1 ;  /* 0x3f800000151e7423 */ /* 0x000fc6000000001e */
[----:B------:R-:W-:Y:S01]  /*20b0*/  IADD3 R29, P0, P1, R29, UR4, R20 ;  /* 0x000000041d1d7c10 */ /* 0x000fe2000f91e014 */
[----:B------:R-:W-:Y:S01]  /*20c0*/  FMUL R23, R23, R30 ;  /* 0x0000001e17177220 */ /* 0x000fe20000400000 */
[----:B------:R-:W-:-:S03]  /*20d0*/  MOV R20, UR5 ;  /* 0x0000000500147c02 */ /* 0x000fc60008000f00 */
[C---:B------:R-:W-:Y:S01]  /*20e0*/  FMUL R36, |R23|.reuse, 2.8853900432586669922 ;  /* 0x4038aa3b17247820 */ /* 0x040fe20000400200 */
[C---:B------:R-:W-:Y:S01]  /*20f0*/  FMUL R30, R23.reuse, R23 ;  /* 0x00000017171e7220 */ /* 0x040fe20000400000 */
[----:B------:R-:W-:Y:S02]  /*2100*/  IADD3.X R33, R20, UR5, R33, P0, P1 ;  /* 0x0000000514217c10 */ /* 0x000fe400087e2421 */
[C---:B------:R-:W-:Y:S01]  /*2110*/  FSETP.GE.AND P1, PT, |R23|.reuse, 0.60000002384185791016, PT ;  /* 0x3f19999a1700780b */ /* 0x040fe20003f26200 */
[C---:B-1----:R-:W-:Y:S01]  /*2120*/  FFMA R49, R30.reuse, R35, -0.052303962409496307373 ;  /* 0xbd563cae1e317423 */ /* 0x042fe20000000023 */
[----:B------:R-:W0:Y:S01]  /*2130*/  MUFU.EX2 R36, R36 ;  /* 0x0000002400247308 */ /* 0x000e220000000800 */
[----:B------:R-:W-:Y:S02]  /*2140*/  FSETP.GE.AND P0, PT, |R23|, 9.010913848876953125, PT ;  /* 0x41102cb41700780b */ /* 0x000fe40003f06200 */
[----:B------:R-:W-:-:S04]  /*2150*/  FFMA R49, R30, R49, 0.1331529766321182251 ;  /* 0x3e0859411e317423 */ /* 0x000fc80000000031 */
[C---:B------:R-:W-:Y:S01]  /*2160*/  FFMA R20, R30.reuse, R49, -0.33332768082618713379 ;  /* 0xbeaaa9ed1e147423 */ /* 0x040fe20000000031 */
[--C-:B------:R-:W-:Y:S02]  /*2170*/  HADD2.F32 R49, -RZ, R25.reuse.H0_H0 ;  /* 0x20000019ff317230 */ /* 0x100fe40000004100 */
[----:B------:R-:W-:Y:S02]  /*2180*/  HADD2.F32 R25, -RZ, R25.H1_H1 ;  /* 0x30000019ff197230 */ /* 0x000fe40000004100 */
        /* <DEDUP_REMOVED lines=13> */
[----:B------:R-:W-:-:S03]  /*2260*/  FMUL R23, R24, 0.044714998453855514526 ;  /* 0x3d37271318177820 */ /* 0x000fc60000400000 */
[----:B------:R-:W-:Y:S01]  /*2270*/  FMUL R30, R21, R30 ;  /* 0x0000001e151e7220 */ /* 0x000fe20000400000 */
[C---:B------:R-:W-:Y:S01]  /*2280*/  FFMA R36, R24.reuse, R23, 1 ;  /* 0x3f80000018247423 */ /* 0x040fe20000000017 */
[----:B------:R-:W-:Y:S02]  /*2290*/  FMUL R23, R24, 0.79788458347320556641 ;  /* 0x3f4c422a18177820 */ /* 0x000fe40000400000 */
[----:B------:R-:W-:Y:S02]  /*22a0*/  FFMA R40, R47, 0.5, R30 ;  /* 0x3f0000002f287823 */ /* 0x000fe4000000001e */
        /* <DEDUP_REMOVED lines=18> */
[C---:B------:R-:W-:Y:S01]  /*23d0*/  FFMA R30, R24.reuse, R21, 0.79788458347320556641 ;  /* 0x3f4c422a181e7423 */ /* 0x040fe20000000015 */
[----:B------:R-:W-:Y:S02]  /*23e0*/  FMUL R24, R24, 0.5 ;  /* 0x3f00000018187820 */ /* 0x000fe40000400000 */
[C---:B------:R-:W-:Y:S01]  /*23f0*/  FFMA R21, -R20.reuse, R20, 1 ;  /* 0x3f80000014157423 */ /* 0x040fe20000000114 */
[----:B------:R-:W-:-:S03]  /*2400*/  FADD R47, R20, 1 ;  /* 0x3f800000142f7421 */ /* 0x000fc60000000000 */
[----:B------:R-:W-:Y:S01]  /*2410*/  FMUL R23, R21, R30 ;  /* 0x0000001e15177220 */ /* 0x000fe20000400000 */
[----:B------:R-:W-:-:S03]  /*2420*/  HADD2.F32 R21, -RZ, R18.H0_H0 ;  /* 0x20000012ff157230 */ /* 0x000fc60000004100 */
[----:B------:R-:W-:Y:S02]  /*2430*/  FMUL R24, R24, R23 ;  /* 0x0000001718187220 */ /* 0x000fe40000400000 */
[C---:B------:R-:W-:Y:S01]  /*2440*/  FMUL R30, R21.reuse, 0.044714998453855514526 ;  /* 0x3d372713151e7820 */ /* 0x040fe20000400000 */
[----:B------:R-:W-:Y:S01]  /*2450*/  FMUL R23, R21, 0.79788458347320556641 ;  /* 0x3f4c422a15177820 */ /* 0x000fe20000400000 */
[----:B------:R-:W-:Y:S02]  /*2460*/  FFMA R24, R47, 0.5, R24 ;  /* 0x3f0000002f187823 */ /* 0x000fe40000000018 */
[----:B------:R-:W-:Y:S02]  /*2470*/  FFMA R30, R21, R30, 1 ;  /* 0x3f800000151e7423 */ /* 0x000fe4000000001e */
        /* <DEDUP_REMOVED lines=11> */
[----:B0-----:R-:W-:-:S04]  /*2530*/  FFMA R20, R24, R49, -0.33332768082618713379 ;  /* 0xbeaaa9ed18147423 */ /* 0x001fc80000000031 */
[----:B------:R-:W-:Y:S01]  /*2540*/  FFMA R20, R24, R20, RZ ;  /* 0x0000001418147223 */ /* 0x000fe200000000ff */
[----:B-1----:R-:W-:-:S05]  /*2550*/  FFMA R47, R47, -2, R26 ;  /* 0xc00000002f2f7823 */ /* 0x002fca000000001a */
[----:B------:R-:W-:-:S04]  /*2560*/  FSEL R30, R47, 1, !P0 ;  /* 0x3f8000002f1e7808 */ /* 0x000fc80004000000 */
[--C-:B------:R-:W-:Y:S01]  /*2570*/  LOP3.LUT R24, R30, 0x80000000, R23.reuse, 0xb8, !PT ;  /* 0x800000001e187812 */ /* 0x100fe200078eb817 */
[----:B------:R-:W-:Y:S01]  /*2580*/  @!P1 FFMA R24, R23, R20, R23 ;  /* 0x0000001417189223 */ /* 0x000fe20000000017 */
[C---:B------:R-:W-:Y:S01]  /*2590*/  FMUL R30, R21.reuse, 0.10703222453594207764 ;  /* 0x3ddb33b6151e7820 */ /* 0x040fe20000400000 */
[----:B------:R-:W-:Y:S02]  /*25a0*/  HADD2.F32 R20, -RZ, R18.H1_H1 ;  /* 0x30000012ff147230 */ /* 0x000fe40000004100 */
[C---:B------:R-:W-:Y:S01]  /*25b0*/  FFMA R18, -R24.reuse, R24, 1 ;  /* 0x3f80000018127423 */ /* 0x040fe20000000118 */
[C---:B------:R-:W-:Y:S01]  /*25c0*/  FFMA R23, R21.reuse, R30, 0.79788458347320556641 ;  /* 0x3f4c422a15177423 */ /* 0x040fe2000000001e */
[----:B------:R-:W-:Y:S01]  /*25d0*/  FMUL R21, R21, 0.5 ;  /* 0x3f00000015157820 */ /* 0x000fe20000400000 */
[----:B------:R-:W-:Y:S02]  /*25e0*/  FADD R24, R24, 1 ;  /* 0x3f80000018187421 */ /* 0x000fe40000000000 */
        /* <DEDUP_REMOVED lines=19> */
[----:B------:R-:W-:-:S04]  /*2720*/  FMUL R47, R20, 0.10703222453594207764 ;  /* 0x3ddb33b6142f7820 */ /* 0x000fc80000400000 */
[----:B------:R-:W-:Y:S02]  /*2730*/  FSEL R30, R30, 1, !P0 ;  /* 0x3f8000001e1e7808 */ /* 0x000fe40004000000 */
[----:B------:R-:W-:Y:S02]  /*2740*/  ISETP.GE.U32.AND P0, PT, R15, R8, PT ;  /* 0x000000080f00720c */ /* 0x000fe40003f06070 */
[--C-:B------:R-:W-:Y:S01]  /*2750*/  LOP3.LUT R18, R30, 0x80000000, R23.reuse, 0xb8, !PT ;  /* 0x800000001e127812 */ /* 0x100fe200078eb817 */
[----:B------:R-:W-:Y:S01]  /*2760*/  @!P1 FFMA R18, R23, R24, R23 ;  /* 0x0000001817129223 */ /* 0x000fe20000000017 */
[----:B------:R-:W-:Y:S01]  /*2770*/  IADD3 R23, R7, 0x3, RZ ;  /* 0x0000000307177810 */ /* 0x000fe20007ffe0ff */
[C---:B------:R-:W-:Y:S01]  /*2780*/  FFMA R24, R20.reuse, R47, 0.79788458347320556641 ;  /* 0x3f4c422a14187423 */ /* 0x040fe2000000002f */
[----:B------:R-:W-:Y:S01]  /*2790*/  FMUL R20, R20, 0.5 ;  /* 0x3f00000014147820 */ /* 0x000fe20000400000 */
[C---:B------:R-:W-:Y:S01]  /*27a0*/  FADD R15, R18.reuse, 1 ;  /* 0x3f800000120f7421 */ /* 0x040fe20000000000 */
[----:B------:R-:W-:Y:S01]  /*27b0*/  ISETP.GE.U32.AND P1, PT, R23, R8, PT ;  /* 0x000000081700720c */ /* 0x000fe20003f26070 */
[----:B------:R-:W-:Y:S01]  /*27c0*/  FFMA R23, -R18, R18, 1 ;  /* 0x3f80000012177423 */ /* 0x000fe20000000112 */
[----:B------:R-:W-:-:S03]  /*27d0*/  HADD2.F32 R18, -RZ, R17.H0_H0 ;  /* 0x20000011ff127230 */ /* 0x000fc60000004100 */
[----:B------:R-:W-:Y:S01]  /*27e0*/  FMUL R23, R23, R24 ;  /* 0x0000001817177220 */ /* 0x000fe20000400000 */
[----:B------:R-:W-:Y:S02]  /*27f0*/  VIADD R24, R5, 0x1d ;  /* 0x0000001d05187836 */ /* 0x000fe40000000000 */
[----:B------:R-:W-:Y:S01]  /*2800*/  FMUL R18, R18, R21 ;  /* 0x0000001512127220 */ /* 0x000fe20000400000 */
[----:B------:R-:W-:Y:S01]  /*2810*/  FMUL R20, R20, R23 ;  /* 0x0000001714147220 */ /* 0x000fe20000400000 */
[----:B------:R-:W-:Y:S01]  /*2820*/  HADD2.F32 R23, -RZ, R17.H1_H1 ;  /* 0x30000011ff177230 */ /* 0x000fe20000004100 */
[----:B------:R-:W-:Y:S02]  /*2830*/  LOP3.LUT R24, R24, 0x1f, RZ, 0xc0, !PT ;  /* 0x0000001f18187812 */ /* 0x000fe400078ec0ff */
[----:B------:R-:W-:Y:S02]  /*2840*/  FFMA R30, R15, 0.5, R20 ;  /* 0x3f0000000f1e7823 */ /* 0x000fe40000000014 */
[----:B------:R-:W-:-:S02]  /*2850*/  ISETP.LT.U32.AND P1, PT, R24, R19, !P1 ;  /* 0x000000131800720c */ /* 0x000fc40004f21070 */
[----:B------:R-:W-:Y:S01]  /*2860*/  IADD3 R20, P2, R24, R29, RZ ;  /* 0x0000001d18147210 */ /* 0x000fe20007f5e0ff */
[----:B------:R-:W-:-:S03]  /*2870*/  FMUL R23, R23, R30 ;  /* 0x0000001e17177220 */ /* 0x000fc60000400000 */
[----:B------:R-:W-:Y:S02]  /*2880*/  IADD3.X R21, RZ, R33, RZ, P2, !PT ;  /* 0x00000021ff157210 */ /* 0x000fe400017fe4ff */
[----:B------:R-:W-:-:S05]  /*2890*/  IADD3 R17, P2, R20, UR4, RZ ;  /* 0x0000000414117c10 */ /* 0x000fca000ff5e0ff */
[----:B------:R-:W-:Y:S01]  /*28a0*/  VOTEU.ANY UP0, P1 ;  /* 0x00000000003f7886 */ /* 0x000fe20000800100 */
[----:B------:R-:W-:Y:S01]  /*28b0*/  @P1 SHF.L.U32 R48, R17, 0x2, RZ ;  /* 0x0000000211301819 */ /* 0x000fe200000006ff */
[----:B------:R-:W-:Y:S01]  /*28c0*/  @!P1 IMAD.MOV.U32 R15, RZ, RZ, RZ ;  /* 0x000000ffff0f9224 */ /* 0x000fe200078e00ff */
[----:B------:R-:W-:Y:S02]  /*28d0*/  MOV R47, UR13 ;  /* 0x0000000d002f7c02 */ /* 0x000fe40008000f00 */
[----:B------:R-:W-:Y:S01]  /*28e0*/  @UP0 ULOP3.LUT UR7, UR5, 0x3fffffff, URZ, 0xc0, !UPT ;  /* 0x3fffffff05070892 */ /* 0x000fe2000f8ec03f */
[----:B------:R-:W-:Y:S02]  /*28f0*/  @P1 IADD3 R50, P3, R48, R43, RZ ;  /* 0x0000002b30321210 */ /* 0x000fe40007f7e0ff */
[----:B------:R-:W-:-:S03]  /*2900*/  @!P1 MOV R30, RZ ;  /* 0x000000ff001e9202 */ /* 0x000fc60000000f00 */
[----:B------:R-:W-:-:S04]  /*2910*/  @P1 IADD3.X R36, R21, UR7, RZ, P2, !PT ;  /* 0x0000000715241c10 */ /* 0x000fc800097fe4ff */
[----:B------:R-:W-:-:S05]  /*2920*/  @P1 SHF.L.U64.HI R36, R17, 0x2, R36 ;  /* 0x0000000211241819 */ /* 0x000fca0000010224 */
[----:B------:R-:W-:Y:S01]  /*2930*/  @P1 IMAD.X R51, R36, 0x1, R37, P3 ;  /* 0x0000000124331824 */ /* 0x000fe200018e0625 */
[----:B------:R-:W-:-:S04]  /*2940*/  @P1 IADD3 R48, P3, R48, R39, RZ ;  /* 0x0000002730301210 */ /* 0x000fc80007f7e0ff */
[----:B------:R-:W-:Y:S01]  /*2950*/  @P1 IADD3.X R49, R36, R31, RZ, P3, !PT ;  /* 0x0000001f24311210 */ /* 0x000fe20001ffe4ff */
[----:B------:R-:W-:Y:S01]  /*2960*/  @UP0 UIMAD UR4, UR14, 0x3, URZ ;  /* 0x000000030e0408a4 */ /* 0x000fe2000f8e023f */
[----:B------:R-:W-:Y:S01]  /*2970*/  @P1 IMAD.WIDE.U32 R46, R47, 0x3, R20 ;  /* 0x000000032f2e1825 */ /* 0x000fe200078e0014 */
[----:B------:R-:W2:Y:S04]  /*2980*/  @P1 LDG.E R30, desc[UR10][R50.64] ;  /* 0x0000000a321e1981 */ /* 0x000ea8000c1e1900 */
[----:B------:R0:W3:Y:S01]  /*2990*/  @P1 LDG.E R15, desc[UR10][R48.64] ;  /* 0x0000000a300f1981 */ /* 0x0000e2000c1e1900 */
[----:B------:R-:W-:Y:S01]  /*29a0*/  @P1 IMAD.SHL.U32 R36, R46, 0x4, RZ ;  /* 0x000000042e241824 */ /* 0x000fe200078e00ff */
[----:B------:R-:W-:-:S04]  /*29b0*/  @P1 IADD3 R20, R47, UR4, RZ ;  /* 0x000000042f141c10 */ /* 0x000fc8000fffe0ff */
[----:B------:R-:W-:Y:S02]  /*29c0*/  @P1 SHF.L.U64.HI R20, R46, 0x2, R20 ;  /* 0x000000022e141819 */ /* 0x000fe40000010214 */
[C---:B------:R-:W-:Y:S02]  /*29d0*/  @P1 IADD3 R42, P3, R36.reuse, R43, RZ ;  /* 0x0000002b242a1210 */ /* 0x040fe40007f7e0ff */
[----:B------:R-:W-:Y:S02]  /*29e0*/  @P1 IADD3 R36, P4, R36, R39, RZ ;  /* 0x0000002724241210 */ /* 0x000fe40007f9e0ff */
[C---:B------:R-:W-:Y:S02]  /*29f0*/  @P1 IADD3.X R43, R20.reuse, R37, RZ, P3, !PT ;  /* 0x00000025142b1210 */ /* 0x040fe40001ffe4ff */
[----:B------:R-:W-:Y:S02]  /*2a00*/  @!P1 MOV R39, RZ ;  /* 0x000000ff00279202 */ /* 0x000fe40000000f00 */
[----:B------:R-:W-:Y:S01]  /*2a10*/  @P1 IADD3.X R37, R20, R31, RZ, P4, !PT ;  /* 0x0000001f14251210 */ /* 0x000fe200027fe4ff */
[----:B------:R-:W-:-:S04]  /*2a20*/  @!P1 IMAD.MOV.U32 R31, RZ, RZ, RZ ;  /* 0x000000ffff1f9224 */ /* 0x000fc800078e00ff */
[----:B------:R-:W4:Y:S01]  /*2a30*/  @P1 LDG.E R39, desc[UR10][R36.64] ;  /* 0x0000000a24271981 */ /* 0x000f22000c1e1900 */
[----:B------:R-:W-:-:S03]  /*2a40*/  ISETP.GE.U32.OR P0, PT, R28, R19, P0 ;  /* 0x000000131c00720c */ /* 0x000fc60000706470 */
[----:B------:R1:W2:Y:S01]  /*2a50*/  @P1 LDG.E R31, desc[UR10][R42.64] ;  /* 0x0000000a2a1f1981 */ /* 0x0002a2000c1e1900 */
[----:B------:R-:W-:-:S04]  /*2a60*/  IADD3 R47, P1, R28, R29, RZ ;  /* 0x0000001d1c2f7210 */ /* 0x000fc80007f3e0ff */
[----:B------:R-:W-:-:S05]  /*2a70*/  IADD3.X R33, RZ, R33, RZ, P1, !PT ;  /* 0x00000021ff217210 */ /* 0x000fca0000ffe4ff */
[----:B0-----:R-:W-:Y:S02]  /*2a80*/  @!P0 LEA R48, P1, R47, R32, 0x2 ;  /* 0x000000202f308211 */ /* 0x001fe400078210ff */
[----:B------:R-:W-:Y:S02]  /*2a90*/  FMNMX R20, R13, |R40|, !PT ;  /* 0x400000280d147209 */ /* 0x000fe40007800000 */
[C---:B------:R-:W-:Y:S02]  /*2aa0*/  @!P0 LEA.HI.X R49, R47.reuse, R34, R33, 0x2, P1 ;  /* 0x000000222f318211 */ /* 0x040fe400008f1421 */
[----:B------:R-:W-:-:S04]  /*2ab0*/  @!P0 IADD3 R47, P1, R47, UR13, RZ ;  /* 0x0000000d2f2f8c10 */ /* 0x000fc8000ff3e0ff */
[----:B------:R-:W-:Y:S02]  /*2ac0*/  @!P0 IADD3.X R33, R33, UR14, RZ, P1, !PT ;  /* 0x0000000e21218c10 */ /* 0x000fe40008ffe4ff */
[----:B------:R-:W-:-:S04]  /*2ad0*/  @!P0 LEA R46, P1, R47, R32, 0x2 ;  /* 0x000000202f2e8211 */ /* 0x000fc800078210ff */
[----:B------:R-:W-:Y:S01]  /*2ae0*/  @!P0 LEA.HI.X R47, R47, R34, R33, 0x2, P1 ;  /* 0x000000222f2f8211 */ /* 0x000fe200008f1421 */
[----:B------:R-:W-:Y:S01]  /*2af0*/  FMUL R40, R40, UR12 ;  /* 0x0000000c28287c20 */ /* 0x000fe20008400000 */
[C---:B------:R-:W-:Y:S01]  /*2b00*/  FMNMX R29, |R25|.reuse, R20, !PT ;  /* 0x00000014191d7209 */ /* 0x040fe20007800200 */
[----:B------:R-:W-:-:S05]  /*2b10*/  FMUL R25, R25, UR12 ;  /* 0x0000000c19197c20 */ /* 0x000fca0008400000 */
[----:B-1----:R-:W-:-:S05]  /*2b20*/  @!P0 F2FP.BF16.F32.PACK_AB R43, R25, R40 ;  /* 0x00000028192b823e */ /* 0x002fca00000010ff */
[----:B------:R0:W-:Y:S01]  /*2b30*/  @!P0 STG.E desc[UR10][R48.64], R43 ;  /* 0x0000002b30008986 */ /* 0x0001e2000c10190a */
[----:B------:R-:W-:Y:S01]  /*2b40*/  FMUL R37, R18, UR12 ;  /* 0x0000000c12257c20 */ /* 0x000fe20008400000 */
[----:B------:R-:W-:-:S05]  /*2b50*/  FMUL R20, R23, UR12 ;  /* 0x0000000c17147c20 */ /* 0x000fca0008400000 */
[----:B------:R-:W-:-:S05]  /*2b60*/  @!P0 F2FP.BF16.F32.PACK_AB R51, R20, R37 ;  /* 0x000000251433823e */ /* 0x000fca00000010ff */
[----:B------:R-:W-:Y:S01]  /*2b70*/  @!P0 STG.E desc[UR10][R46.64], R51 ;  /* 0x000000332e008986 */ /* 0x000fe2000c10190a */
        /* <DEDUP_REMOVED lines=21> */
[C---:B------:R-:W-:Y:S01]  /*2cd0*/  FMUL R36, R13.reuse, 0.10703222453594207764 ;  /* 0x3ddb33b60d247820 */ /* 0x040fe20000400000 */
        /* <DEDUP_REMOVED lines=29> */
[----:B------:R-:W-:Y:S01]  /*2eb0*/  FMUL R36, R15, 0.5 ;  /* 0x3f0000000f247820 */ /* 0x000fe20000400000 */
[----:B------:R-:W-:-:S03]  /*2ec0*/  FADD R38, R38, 1 ;  /* 0x3f80000026267421 */ /* 0x000fc60000000000 */
[----:B------:R-:W-:Y:S01]  /*2ed0*/  FMUL R15, R36, R29 ;  /* 0x0000001d240f7220 */ /* 0x000fe20000400000 */
[----:B------:R-:W-:Y:S01]  /*2ee0*/  FADD R36, R13, 1 ;  /* 0x3f8000000d247421 */ /* 0x000fe20000000000 */
[----:B----4-:R-:W-:Y:S02]  /*2ef0*/  HADD2.F32 R13, -RZ, R39.H0_H0 ;  /* 0x20000027ff0d7230 */ /* 0x010fe40000004100 */
[----:B------:R-:W-:Y:S01]  /*2f00*/  FFMA R29, R38, 0.5, R33 ;  /* 0x3f000000261d7823 */ /* 0x000fe20000000021 */
[----:B------:R-:W-:Y:S02]  /*2f10*/  FFMA R33, R36, 0.5, R15 ;  /* 0x3f00000024217823 */ /* 0x000fe4000000000f */
[C---:B------:R-:W-:Y:S01]  /*2f20*/  FMUL R36, R13.reuse, 0.044714998453855514526 ;  /* 0x3d3727130d247820 */ /* 0x040fe20000400000 */
[----:B------:R-:W-:-:S03]  /*2f30*/  FMUL R15, R13, 0.79788458347320556641 ;  /* 0x3f4c422a0d0f7820 */ /* 0x000fc60000400000 */
[----:B------:R-:W-:-:S04]  /*2f40*/  FFMA R36, R13, R36, 1 ;  /* 0x3f8000000d247423 */ /* 0x000fc80000000024 */
[----:B------:R-:W-:-:S04]  /*2f50*/  FMUL R15, R15, R36 ;  /* 0x000000240f0f7220 */ /* 0x000fc80000400000 */
[----:B------:R-:W-:-:S06]  /*2f60*/  FMUL R42, |R15|, 2.8853900432586669922 ;  /* 0x4038aa3b0f2a7820 */ /* 0x000fcc0000400200 */
[----:B------:R-:W0:Y:S01]  /*2f70*/  MUFU.EX2 R42, R42 ;  /* 0x0000002a002a7308 */ /* 0x000e220000000800 */
[----:B--2---:R-:W-:Y:S02]  /*2f80*/  HADD2.F32 R36, -RZ, R30.H0_H0 ;  /* 0x2000001eff247230 */ /* 0x004fe40000004100 */
[----:B------:R-:W-:-:S03]  /*2f90*/  FMUL R38, R15, R15 ;  /* 0x0000000f0f267220 */ /* 0x000fc60000400000 */
[----:B------:R-:W-:Y:S01]  /*2fa0*/  FMUL R29, R36, R29 ;  /* 0x0000001d241d7220 */ /* 0x000fe20000400000 */
        /* <DEDUP_REMOVED lines=10> */
[----:B------:R-:W-:-:S03]  /*3050*/  HADD2.F32 R39, -RZ, R39.H1_H1 ;  /* 0x30000027ff277230 */ /* 0x000fc60000004100 */
[--C-:B------:R-:W-:Y:S01]  /*3060*/  LOP3.LUT R38, R38, 0x80000000, R15.reuse, 0xb8, !PT ;  /* 0x8000000026267812 */ /* 0x100fe200078eb80f */
[----:B------:R-:W-:Y:S01]  /*3070*/  @!P1 FFMA R38, R15, R36, R15 ;  /* 0x000000240f269223 */ /* 0x000fe2000000000f */
[----:B------:R-:W-:Y:S01]  /*3080*/  FMUL R36, R13, 0.10703222453594207764 ;  /* 0x3ddb33b60d247820 */ /* 0x000fe20000400000 */
[----:B------:R-:W-:-:S03]  /*3090*/  FMUL R42, R39, 0.044714998453855514526 ;  /* 0x3d372713272a7820 */ /* 0x000fc60000400000 */
[----:B------:R-:W-:Y:S01]  /*30a0*/  FFMA R15, R13, R36, 0.79788458347320556641 ;  /* 0x3f4c422a0d0f7423 */ /* 0x000fe20000000024 */
[----:B------:R-:W-:-:S04]  /*30b0*/  FFMA R36, -R38, R38, 1 ;  /* 0x3f80000026247423 */ /* 0x000fc80000000126 */
[----:B------:R-:W-:Y:S01]  /*30c0*/  FMUL R36, R36, R15 ;  /* 0x0000000f24247220 */ /* 0x000fe20000400000 */
        /* <DEDUP_REMOVED lines=16> */
[----:B------:R-:W-:-:S03]  /*31d0*/  FMUL R13, R13, 0.5 ;  /* 0x3f0000000d0d7820 */ /* 0x000fc60000400000 */
[--C-:B------:R-:W-:Y:S01]  /*31e0*/  LOP3.LUT R26, R26, 0x80000000, R15.reuse, 0xb8, !PT ;  /* 0x800000001a1a7812 */ /* 0x100fe200078eb80f */
[----:B------:R-:W-:Y:S01]  /*31f0*/  @!P1 FFMA R26, R15, R42, R15 ;  /* 0x0000002a0f1a9223 */ /* 0x000fe2000000000f */
[----:B------:R-:W-:Y:S01]  /*3200*/  FMUL R42, R39, 0.10703222453594207764 ;  /* 0x3ddb33b6272a7820 */ /* 0x000fe20000400000 */
[----:B------:R-:W-:Y:S01]  /*3210*/  FMUL R36, R13, R36 ;  /* 0x000000240d247220 */ /* 0x000fe20000400000 */
[----:B------:R-:W-:Y:S01]  /*3220*/  SHF.R.U32.HI R13, RZ, 0x3, R0 ;  /* 0x00000003ff0d7819 */ /* 0x000fe20000011600 */
[----:B------:R-:W-:Y:S01]  /*3230*/  FFMA R35, -R26, R26, 1 ;  /* 0x3f8000001a237423 */ /* 0x000fe2000000011a */
[----:B------:R-:W-:Y:S01]  /*3240*/  FFMA R42, R39, R42, 0.79788458347320556641 ;  /* 0x3f4c422a272a7423 */ /* 0x000fe2000000002a */
[----:B------:R-:W0:Y:S01]  /*3250*/  S2UR UR7, SR_CgaCtaId ;  /* 0x00000000000779c3 */ /* 0x000e220000008800 */
[----:B------:R-:W-:Y:S02]  /*3260*/  LOP3.LUT R15, R13, 0x1c, RZ, 0xc0, !PT ;  /* 0x0000001c0d0f7812 */ /* 0x000fe400078ec0ff */
[----:B------:R-:W-:Y:S01]  /*3270*/  FMUL R35, R35, R42 ;  /* 0x0000002a23237220 */ /* 0x000fe20000400000 */
[----:B------:R-:W-:Y:S01]  /*3280*/  IMAD R42, R44, UR9, RZ ;  /* 0x000000092c2a7c24 */ /* 0x000fe2000f8e02ff */
[----:B------:R-:W-:-:S03]  /*3290*/  LOP3.LUT R43, R15, 0x3, RZ, 0xfc, !PT ;  /* 0x000000030f2b7812 */ /* 0x000fc600078efcff */
[----:B------:R-:W-:Y:S02]  /*32a0*/  IMAD R42, R45, UR8, R42 ;  /* 0x000000082d2a7c24 */ /* 0x000fe4000f8e022a */
[----:B------:R-:W-:Y:S01]  /*32b0*/  IMAD.WIDE.U32 R44, R44, UR8, RZ ;  /* 0x000000082c2c7c25 */ /* 0x000fe2000f8e00ff */
[----:B------:R-:W-:Y:S02]  /*32c0*/  ISETP.GE.U32.AND P0, PT, R43, R8, PT ;  /* 0x000000082b00720c */ /* 0x000fe40003f06070 */
[----:B------:R-:W-:Y:S02]  /*32d0*/  SHF.L.U32 R27, R27, 0x5, RZ ;  /* 0x000000051b1b7819 */ /* 0x000fe400000006ff */
[----:B------:R-:W-:Y:S01]  /*32e0*/  LEA R43, P1, R44, UR13, 0x5 ;  /* 0x0000000d2c2b7c11 */ /* 0x000fe2000f8228ff */
[----:B------:R-:W-:Y:S01]  /*32f0*/  IMAD.IADD R42, R45, 0x1, R42 ;  /* 0x000000012d2a7824 */ /* 0x000fe200078e022a */
[----:B------:R-:W-:Y:S02]  /*3300*/  ISETP.GE.U32.OR P0, PT, R24, R19, P0 ;  /* 0x000000131800720c */ /* 0x000fe40000706470 */
[----:B------:R-:W-:-:S02]  /*3310*/  LOP3.LUT R43, RZ, R43, RZ, 0x33, !PT ;  /* 0x0000002bff2b7212 */ /* 0x000fc400078e33ff */
[----:B------:R-:W-:Y:S02]  /*3320*/  IADD3 R15, -R15, R0, RZ ;  /* 0x000000000f0f7210 */ /* 0x000fe40007ffe1ff */
[----:B------:R-:W-:Y:S01]  /*3330*/  LOP3.LUT R27, R27, 0xffffffe0, R0, 0xe2, !PT ;  /* 0xffffffe01b1b7812 */ /* 0x000fe200078ee200 */
[----:B------:R-:W-:Y:S01]  /*3340*/  UMOV UR4, 0x400 ;  /* 0x0000040000047882 */ /* 0x000fe20000000000 */
[----:B------:R-:W-:Y:S01]  /*3350*/  LEA.HI.X R42, R44, UR14, R42, 0x5, P1 ;  /* 0x0000000e2c2a7c11 */ /* 0x000fe200088f2c2a */
[----:B------:R-:W-:Y:S01]  /*3360*/  UIADD3 UR4, UR4, 0x20, URZ ;  /* 0x0000002004047890 */ /* 0x000fe2000fffe03f */
[----:B------:R-:W-:Y:S01]  /*3370*/  LEA R22, P3, R22, R43, 0x5 ;  /* 0x0000002b16167211 */ /* 0x000fe200078628ff */
[----:B------:R-:W-:Y:S01]  /*3380*/  IMAD R43, R27, 0x21, R14 ;  /* 0x000000211b2b7824 */ /* 0x000fe200078e020e */
[----:B------:R-:W-:Y:S01]  /*3390*/  LOP3.LUT R44, R15, 0x1f, RZ, 0xc0, !PT ;  /* 0x0000001f0f2c7812 */ /* 0x000fe200078ec0ff */
[----:B------:R-:W-:Y:S01]  /*33a0*/  FMUL R14, R39, 0.5 ;  /* 0x3f000000270e7820 */ /* 0x000fe20000400000 */
[----:B0-----:R-:W-:Y:S01]  /*33b0*/  ULEA UR4, UR7, UR4, 0x18 ;  /* 0x0000000407047291 */ /* 0x001fe2000f8ec03f */
[----:B------:R-:W-:Y:S01]  /*33c0*/  F2FP.BF16.F32.PACK_AB R40, R37, R40 ;  /* 0x000000282528723e */ /* 0x000fe200000010ff */
[----:B------:R-:W-:Y:S01]  /*33d0*/  FADD R26, R26, 1 ;  /* 0x3f8000001a1a7421 */ /* 0x000fe20000000000 */
[----:B------:R-:W-:-:S02]  /*33e0*/  IMAD R44, R27, 0x21, R44 ;  /* 0x000000211b2c7824 */ /* 0x000fc400078e022c */
[----:B------:R-:W-:Y:S01]  /*33f0*/  FMUL R15, R14, R35 ;  /* 0x000000230e0f7220 */ /* 0x000fe20000400000 */
[----:B------:R-:W-:Y:S02]  /*3400*/  IADD3.X R37, R21, UR5, RZ, P2, !PT ;  /* 0x0000000515257c10 */ /* 0x000fe400097fe4ff */
[C---:B------:R-:W-:Y:S02]  /*3410*/  @!P0 LEA R14, P1, R17.reuse, R32, 0x2 ;  /* 0x00000020110e8211 */ /* 0x040fe400078210ff */
[----:B------:R-:W-:Y:S01]  /*3420*/  @!P0 IADD3 R35, P2, R17, UR13, RZ ;  /* 0x0000000d11238c10 */ /* 0x000fe2000ff5e0ff */
[----:B------:R-:W-:Y:S01]  /*3430*/  FADD R39, R38, 1 ;  /* 0x3f80000026277421 */ /* 0x000fe20000000000 */
[----:B------:R-:W-:Y:S01]  /*3440*/  LEA R44, R44, UR4, 0x2 ;  /* 0x000000042c2c7c11 */ /* 0x000fe2000f8e10ff */
[----:B------:R-:W-:Y:S01]  /*3450*/  FFMA R26, R26, 0.5, R15 ;  /* 0x3f0000001a1a7823 */ /* 0x000fe2000000000f */
[----:B------:R-:W-:Y:S02]  /*3460*/  LEA R43, R43, UR4, 0x2 ;  /* 0x000000042b2b7c11 */ /* 0x000fe4000f8e10ff */
[----:B------:R-:W-:Y:S01]  /*3470*/  @!P0 LEA.HI.X R15, R17, R34, R37, 0x2, P1 ;  /* 0x00000022110f8211 */ /* 0x000fe200008f1425 */
[----:B------:R-:W-:Y:S01]  /*3480*/  IMAD R28, R27, 0x21, R28 ;  /* 0x000000211b1c7824 */ /* 0x000fe200078e021c */
[----:B------:R-:W-:Y:S01]  /*3490*/  @!P0 IADD3.X R17, R37, UR14, RZ, P2, !PT ;  /* 0x0000000e25118c10 */ /* 0x000fe200097fe4ff */
[----:B------:R-:W-:-:S02]  /*34a0*/  HADD2.F32 R30, -RZ, R30.H1_H1 ;  /* 0x3000001eff1e7230 */ /* 0x000fc40000004100 */
[----:B------:R-:W-:Y:S01]  /*34b0*/  FFMA R36, R39, 0.5, R36 ;  /* 0x3f00000027247823 */ /* 0x000fe20000000024 */
[--C-:B------:R-:W-:Y:S01]  /*34c0*/  HADD2.F32 R37, -RZ, R31.reuse.H0_H0 ;  /* 0x2000001fff257230 */ /* 0x100fe20000004100 */
[----:B------:R-:W-:Y:S01]  /*34d0*/  STS [R44], R41 ;  /* 0x000000292c007388 */ /* 0x000fe20000000800 */
[----:B------:R-:W-:Y:S01]  /*34e0*/  HADD2.F32 R31, -RZ, R31.H1_H1 ;  /* 0x3000001fff1f7230 */ /* 0x000fe20000004100 */
[----:B------:R-:W-:Y:S02]  /*34f0*/  LEA R21, R28, UR4, 0x2 ;  /* 0x000000041c157c11 */ /* 0x000fe4000f8e10ff */
[----:B------:R0:W-:Y:S01]  /*3500*/  STS [R43], R16 ;  /* 0x000000102b007388 */ /* 0x0001e20000000800 */
[----:B------:R-:W-:Y:S01]  /*3510*/  FMUL R33, R30, R33 ;  /* 0x000000211e217220 */ /* 0x000fe20000400000 */
[----:B------:R-:W-:Y:S01]  /*3520*/  FMUL R36, R37, R36 ;  /* 0x0000002425247220 */ /* 0x000fe20000400000 */
[----:B------:R-:W-:Y:S02]  /*3530*/  FMUL R28, R31, R26 ;  /* 0x0000001a1f1c7220 */ /* 0x000fe40000400000 */
[----:B------:R-:W-:Y:S01]  /*3540*/  FMUL R26, R33, UR12 ;  /* 0x0000000c211a7c20 */ /* 0x000fe20008400000 */
[----:B0-----:R-:W-:Y:S01]  /*3550*/  @!P0 LEA R16, P1, R35, R32, 0x2 ;  /* 0x0000002023108211 */ /* 0x001fe200078210ff */
[----:B------:R-:W-:Y:S01]  /*3560*/  FMUL R30, R36, UR12 ;  /* 0x0000000c241e7c20 */ /* 0x000fe20008400000 */
[----:B------:R-:W-:-:S02]  /*3570*/  FMUL R31, R28, UR12 ;  /* 0x0000000c1c1f7c20 */ /* 0x000fc40008400000 */
[----:B------:R-:W-:Y:S01]  /*3580*/  @!P0 LEA.HI.X R17, R35, R34, R17, 0x2, P1 ;  /* 0x0000002223118211 */ /* 0x000fe200008f1411 */
[----:B------:R-:W-:Y:S01]  /*3590*/  FMUL R35, R29, UR12 ;  /* 0x0000000c1d237c20 */ /* 0x000fe20008400000 */
[----:B------:R-:W-:-:S04]  /*35a0*/  FMNMX R32, |R23|, R18, !PT ;  /* 0x0000001217207209 */ /* 0x000fc80007800200 */
[-C--:B------:R-:W-:Y:S02]  /*35b0*/  @!P0 F2FP.BF16.F32.PACK_AB R23, R26, R35.reuse ;  /* 0x000000231a17823e */ /* 0x080fe400000010ff */
[----:B------:R-:W-:Y:S02]  /*35c0*/  F2FP.BF16.F32.PACK_AB R37, R30, R35 ;  /* 0x000000231e25723e */ /* 0x000fe400000010ff */
[----:B------:R-:W-:Y:S02]  /*35d0*/  @!P0 F2FP.BF16.F32.PACK_AB R35, R31, R30 ;  /* 0x0000001e1f23823e */ /* 0x000fe400000010ff */
[----:B------:R-:W-:Y:S01]  /*35e0*/  LOP3.LUT R30, RZ, R42, RZ, 0x33, !PT ;  /* 0x0000002aff1e7212 */ /* 0x000fe200078e33ff */
[----:B------:R0:W-:Y:S04]  /*35f0*/  @!P0 STG.E desc[UR10][R14.64], R23 ;  /* 0x000000170e008986 */ /* 0x0001e8000c10190a */
[----:B------:R1:W-:Y:S01]  /*3600*/  @!P0 STG.E desc[UR10][R16.64], R35 ;  /* 0x0000002310008986 */ /* 0x0003e2000c10190a */
[----:B------:R-:W-:Y:S01]  /*3610*/  IMAD.X R30, RZ, RZ, R30, P3 ;  /* 0x000000ffff1e7224 */ /* 0x000fe200018e061e */
[----:B------:R-:W-:Y:S01]  /*3620*/  ISETP.GT.U32.AND P0, PT, R22, -0x21, PT ;  /* 0xffffffdf1600780c */ /* 0x000fe20003f04070 */
[----:B------:R-:W-:-:S03]  /*3630*/  IMAD R24, R27, 0x21, R24 ;  /* 0x000000211b187824 */ /* 0x000fc600078e0218 */
[----:B------:R-:W-:-:S04]  /*3640*/  ISETP.GT.U32.AND.EX P0, PT, R30, -0x1, PT, P0 ;  /* 0xffffffff1e00780c */ /* 0x000fc80003f04100 */
[----:B------:R-:W-:Y:S02]  /*3650*/  SEL R22, R22, 0xffffffdf, P0 ;  /* 0xffffffdf16167807 */ /* 0x000fe40000000000 */
[----:B------:R-:W-:Y:S02]  /*3660*/  ISETP.GE.U32.AND P0, PT, R7, R19, PT ;  /* 0x000000130700720c */ /* 0x000fe40003f06070 */
[----:B------:R-:W-:Y:S02]  /*3670*/  LEA R18, R24, UR4, 0x2 ;  /* 0x0000000418127c11 */ /* 0x000fe4000f8e10ff */
[----:B------:R-:W-:Y:S01]  /*3680*/  FMNMX R24, R32, |R29|, !PT ;  /* 0x4000001d20187209 */ /* 0x000fe20007800000 */
[----:B------:R1:W-:Y:S03]  /*3690*/  STS [R21], R40 ;  /* 0x0000002815007388 */ /* 0x0003e60000000800 */
[----:B------:R-:W-:Y:S01]  /*36a0*/  FMNMX R33, |R33|, R24, !PT ;  /* 0x0000001821217209 */ /* 0x000fe20007800200 */
[----:B------:R1:W-:Y:S01]  /*36b0*/  STS [R18], R37 ;  /* 0x0000002512007388 */ /* 0x0003e20000000800 */
[----:B0-----:R-:W-:Y:S01]  /*36c0*/  LOP3.LUT R14, RZ, R22, RZ, 0x33, !PT ;  /* 0x00000016ff0e7212 */ /* 0x001fe200078e33ff */
[----:B------:R-:W-:Y:S01]  /*36d0*/  ULOP3.LUT UR6, UR6, 0xfffffffe, URZ, 0xc0, !UPT ;  /* 0xfffffffe06067892 */ /* 0x000fe2000f8ec03f */
[----:B------:R-:W-:Y:S01]  /*36e0*/  FMNMX R19, |R36|, R33, !PT ;  /* 0x0000002124137209 */ /* 0x000fe20007800200 */
[----:B------:R-:W-:Y:S01]  /*36f0*/  BSSY B0, `(.L_x_28533) ;  /* 0x0000076000007945 */ /* 0x000fe20003800000 */
[----:B------:R-:W-:-:S02]  /*3700*/  F2FP.BF16.F32.PACK_AB R24, R20, R25 ;  /* 0x000000191418723e */ /* 0x000fc400000010ff */
[----:B------:R-:W-:Y:S02]  /*3710*/  FMNMX R19, |R28|, R19, !PT ;  /* 0x000000131c137209 */ /* 0x000fe40007800200 */
[----:B------:R-:W-:Y:S02]  /*3720*/  F2FP.BF16.F32.PACK_AB R25, R31, R26 ;  /* 0x0000001a1f19723e */ /* 0x000fe400000010ff */
[----:B------:R-:W-:Y:S01]  /*3730*/  IADD3 R20, -R7, R14, RZ ;  /* 0x0000000e07147210 */ /* 0x000fe20007ffe1ff */
[----:B------:R-:W-:Y:S06]  /*3740*/  BAR.SYNC.DEFER_BLOCKING 0x0 ;  /* 0x0000000000007b1d */ /* 0x000fec0000010000 */
[----:B-1----:R-:W-:Y:S05]  /*3750*/  @P0 BRA `(.L_x_28534) ;  /* 0x0000000400bc0947 */ /* 0x002fea0003800000 */
[C---:B------:R-:W-:Y:S01]  /*3760*/  IADD3 R16, R20.reuse, -0x1, RZ ;  /* 0xffffffff14107810 */ /* 0x040fe20007ffe0ff */
[-C--:B------:R-:W-:Y:S01]  /*3770*/  IMAD.WIDE.U32 R14, R3, R6.reuse, RZ ;  /* 0x00000006030e7225 */ /* 0x080fe200078e00ff */
[----:B------:R-:W-:Y:S01]  /*3780*/  LOP3.LUT R29, R20, 0x3, RZ, 0xc0, !PT ;  /* 0x00000003141d7812 */ /* 0x000fe200078ec0ff */
[----:B------:R-:W-:Y:S01]  /*3790*/  BSSY B1, `(.L_x_28535) ;  /* 0x0000042000017945 */ /* 0x000fe20003800000 */
[----:B------:R-:W-:Y:S01]  /*37a0*/  ISETP.GE.U32.AND P2, PT, R16, 0x3, PT ;  /* 0x000000031000780c */ /* 0x000fe20003f46070 */
[----:B------:R-:W-:Y:S01]  /*37b0*/  IMAD R31, R4, R6, RZ ;  /* 0x00000006041f7224 */ /* 0x000fe200078e02ff */
[----:B------:R-:W-:Y:S01]  /*37c0*/  HFMA2.MMA R26, -RZ, RZ, 0, 0 ;  /* 0x00000000ff1a7435 */ /* 0x000fe200000001ff */
[----:B------:R-:W-:Y:S01]  /*37d0*/  ISETP.NE.AND P1, PT, R29, RZ, PT ;  /* 0x000000ff1d00720c */ /* 0x000fe20003f25270 */
[----:B------:R-:W-:Y:S01]  /*37e0*/  IMAD.MOV.U32 R34, RZ, RZ, R7 ;  /* 0x000000ffff227224 */ /* 0x000fe200078e0007 */
[----:B------:R-:W-:Y:S01]  /*37f0*/  MOV R32, R14 ;  /* 0x0000000e00207202 */ /* 0x000fe20000000f00 */
[----:B------:R-:W-:Y:S01]  /*3800*/  IMAD.IADD R31, R15, 0x1, R31 ;  /* 0x000000010f1f7824 */ /* 0x000fe200078e021f */
[----:B------:R-:W-:-:S06]  /*3810*/  MOV R30, R5 ;  /* 0x00000005001e7202 */ /* 0x000fcc0000000f00 */
[----:B------:R-:W-:Y:S05]  /*3820*/  @!P2 BRA `(.L_x_28536) ;  /* 0x0000000000e0a947 */ /* 0x000fea0003800000 */
[----:B------:R-:W0:Y:S01]  /*3830*/  LDC R2, c[0x0][0x264] ;  /* 0x00009900ff027b82 */ /* 0x000e220000000800 */
[----:B------:R-:W-:Y:S01]  /*3840*/  IADD3 R28, R20, -R29, RZ ;  /* 0x8000001d141c7210 */ /* 0x000fe20007ffe0ff */
[----:B------:R-:W-:Y:S01]  /*3850*/  IMAD.MOV.U32 R26, RZ, RZ, RZ ;  /* 0x000000ffff1a7224 */ /* 0x000fe200078e00ff */
[----:B------:R-:W-:Y:S02]  /*3860*/  MOV R34, R7 ;  /* 0x0000000700227202 */ /* 0x000fe40000000f00 */
[----:B------:R-:W-:-:S07]  /*3870*/  MOV R30, R5 ;  /* 0x00000005001e7202 */ /* 0x000fce0000000f00 */
.L_x_28537:
[C---:B-1----:R-:W-:Y:S01]  /*3880*/  LOP3.LUT R15, R30.reuse, 0x1f, RZ, 0xc0, !PT ;  /* 0x0000001f1e0f7812 */ /* 0x042fe200078ec0ff */
[----:B------:R-:W-:Y:S01]  /*3890*/  IMAD R14, R27, 0x21, R34 ;  /* 0x000000211b0e7824 */ /* 0x000fe200078e0222 */
[----:B------:R-:W-:Y:S02]  /*38a0*/  IADD3 R23, R30, 0x1e, RZ ;  /* 0x0000001e1e177810 */ /* 0x000fe40007ffe0ff */
[----:B------:R-:W-:Y:S02]  /*38b0*/  ISETP.GE.U32.AND P5, PT, R15, R8, PT ;  /* 0x000000080f00720c */ /* 0x000fe40003fa6070 */
[----:B------:R-:W-:Y:S01]  /*38c0*/  LEA R34, R14, UR4, 0x2 ;  /* 0x000000040e227c11 */ /* 0x000fe2000f8e10ff */
[C---:B------:R-:W-:Y:S01]  /*38d0*/  VIADD R14, R30.reuse, 0xffffffff ;  /* 0xffffffff1e0e7836 */ /* 0x040fe20000000000 */
[----:B------:R-:W-:Y:S02]  /*38e0*/  LOP3.LUT R23, R23, 0x1f, RZ, 0xc0, !PT ;  /* 0x0000001f17177812 */ /* 0x000fe400078ec0ff */
[----:B------:R-:W-:-:S02]  /*38f0*/  IADD3 R33, R30, 0x1d, RZ ;  /* 0x0000001d1e217810 */ /* 0x000fc40007ffe0ff */
[----:B------:R-:W-:Y:S02]  /*3900*/  LOP3.LUT R45, R14, 0x1f, RZ, 0xc0, !PT ;  /* 0x0000001f0e2d7812 */ /* 0x000fe400078ec0ff */
[-C--:B------:R-:W-:Y:S02]  /*3910*/  ISETP.GE.U32.AND P3, PT, R23, R8.reuse, PT ;  /* 0x000000081700720c */ /* 0x080fe40003f66070 */
[----:B------:R-:W-:Y:S01]  /*3920*/  ISETP.GE.U32.AND P4, PT, R45, R8, PT ;  /* 0x000000082d00720c */ /* 0x000fe20003f86070 */
[----:B------:R-:W1:Y:S01]  /*3930*/  @!P5 LDS R41, [R34] ;  /* 0x000000002229d984 */ /* 0x000e620000000800 */
[----:B------:R-:W-:Y:S02]  /*3940*/  LOP3.LUT R33, R33, 0x1f, RZ, 0xc0, !PT ;  /* 0x0000001f21217812 */ /* 0x000fe400078ec0ff */
[----:B------:R-:W-:Y:S02]  /*3950*/  @!P5 IADD3 R14, P6, R15, R32, RZ ;  /* 0x000000200f0ed210 */ /* 0x000fe40007fde0ff */
[----:B------:R-:W-:-:S02]  /*3960*/  ISETP.GE.U32.AND P2, PT, R33, R8, PT ;  /* 0x000000082100720c */ /* 0x000fc40003f46070 */
[----:B------:R-:W-:Y:S01]  /*3970*/  IADD3 R28, R28, -0x4, RZ ;  /* 0xfffffffc1c1c7810 */ /* 0x000fe20007ffe0ff */
[----:B------:R-:W-:Y:S01]  /*3980*/  @!P5 IMAD.X R15, RZ, RZ, R31, P6 ;  /* 0x000000ffff0fd224 */ /* 0x000fe200030e061f */
[----:B------:R-:W-:Y:S01]  /*3990*/  @!P5 LEA R16, P6, R14, R10, 0x2 ;  /* 0x0000000a0e10d211 */ /* 0x000fe200078c10ff */
[----:B------:R-:W-:Y:S01]  /*39a0*/  @!P3 LDS R37, [R34+0x8] ;  /* 0x000008002225b984 */ /* 0x000fe20000000800 */
[----:B------:R-:W-:Y:S02]  /*39b0*/  IADD3 R26, R26, 0x4, RZ ;  /* 0x000000041a1a7810 */ /* 0x000fe40007ffe0ff */
[----:B------:R-:W-:Y:S01]  /*39c0*/  @!P5 LEA.HI.X R17, R14, R11, R15, 0x2, P6 ;  /* 0x0000000b0e11d211 */ /* 0x000fe200030f140f */
[----:B------:R-:W2:Y:S01]  /*39d0*/  @!P4 LDS R35, [R34+0x4] ;  /* 0x000004002223c984 */ /* 0x000ea20000000800 */
[----:B------:R-:W-:-:S03]  /*39e0*/  IADD3 R32, P6, R32, UR6, RZ ;  /* 0x0000000620207c10 */ /* 0x000fc6000ffde0ff */
[----:B------:R3:W4:Y:S01]  /*39f0*/  @!P2 LDS R39, [R34+0xc] ;  /* 0x00000c002227a984 */ /* 0x0007220000000800 */
[----:B0-----:R-:W-:Y:S01]  /*3a00*/  IADD3.X R31, R31, R2, RZ, P6, !PT ;  /* 0x000000021f1f7210 */ /* 0x001fe200037fe4ff */
[----:B---3--:R-:W-:Y:S02]  /*3a10*/  IMAD.IADD R34, R7, 0x1, R26 ;  /* 0x0000000107227824 */ /* 0x008fe400078e021a */
[----:B-1----:R0:W-:Y:S01]  /*3a20*/  @!P5 STG.E desc[UR10][R16.64], R41 ;  /* 0x000000291000d986 */ /* 0x0021e2000c10190a */
[----:B------:R-:W-:Y:S02]  /*3a30*/  @!P4 IADD3 R15, P5, R45, R32, RZ ;  /* 0x000000202d0fc210 */ /* 0x000fe40007fbe0ff */
[----:B------:R-:W-:Y:S02]  /*3a40*/  IADD3 R32, P6, R32, UR6, RZ ;  /* 0x0000000620207c10 */ /* 0x000fe4000ffde0ff */
[----:B------:R-:W-:Y:S02]  /*3a50*/  @!P4 IADD3.X R22, RZ, R31, RZ, P5, !PT ;  /* 0x0000001fff16c210 */ /* 0x000fe40002ffe4ff */
[----:B------:R-:W-:Y:S01]  /*3a60*/  @!P4 LEA R14, P5, R15, R10, 0x2 ;  /* 0x0000000a0f0ec211 */ /* 0x000fe200078a10ff */
[----:B------:R-:W-:-:S03]  /*3a70*/  IMAD.X R31, R31, 0x1, R2, P6 ;  /* 0x000000011f1f7824 */ /* 0x000fc600030e0602 */
[----:B------:R-:W-:Y:S02]  /*3a80*/  @!P4 LEA.HI.X R15, R15, R11, R22, 0x2, P5 ;  /* 0x0000000b0f0fc211 */ /* 0x000fe400028f1416 */
[----:B------:R-:W-:Y:S02]  /*3a90*/  @!P3 IADD3 R23, P5, R23, R32, RZ ;  /* 0x000000201717b210 */ /* 0x000fe40007fbe0ff */
[----:B------:R-:W-:Y:S01]  /*3aa0*/  IADD3 R32, P6, R32, UR6, RZ ;  /* 0x0000000620207c10 */ /* 0x000fe2000ffde0ff */
[----:B--2---:R1:W-:Y:S01]  /*3ab0*/  @!P4 STG.E desc[UR10][R14.64], R35 ;  /* 0x000000230e00c986 */ /* 0x0043e2000c10190a */
[----:B------:R-:W-:Y:S02]  /*3ac0*/  @!P3 IADD3.X R22, RZ, R31, RZ, P5, !PT ;  /* 0x0000001fff16b210 */ /* 0x000fe40002ffe4ff */
[----:B0-----:R-:W-:Y:S02]  /*3ad0*/  @!P3 LEA R16, P5, R23, R10, 0x2 ;  /* 0x0000000a1710b211 */ /* 0x001fe400078a10ff */
[----:B------:R-:W-:-:S02]  /*3ae0*/  IADD3.X R31, R31, R2, RZ, P6, !PT ;  /* 0x000000021f1f7210 */ /* 0x000fc400037fe4ff */
[----:B------:R-:W-:Y:S02]  /*3af0*/  @!P3 LEA.HI.X R17, R23, R11, R22, 0x2, P5 ;  /* 0x0000000b1711b211 */ /* 0x000fe400028f1416 */
[----:B------:R-:W-:-:S03]  /*3b00*/  @!P2 IADD3 R23, P5, R33, R32, RZ ;  /* 0x000000202117a210 */ /* 0x000fc60007fbe0ff */
[----:B------:R1:W-:Y:S01]  /*3b10*/  @!P3 STG.E desc[UR10][R16.64], R37 ;  /* 0x000000251000b986 */ /* 0x0003e2000c10190a */
[----:B------:R-:W-:Y:S01]  /*3b20*/  ISETP.NE.AND P3, PT, R28, RZ, PT ;  /* 0x000000ff1c00720c */ /* 0x000fe20003f65270 */
[----:B------:R-:W-:Y:S01]  /*3b30*/  @!P2 IMAD.X R30, RZ, RZ, R31, P5 ;  /* 0x000000ffff1ea224 */ /* 0x000fe200028e061f */
[----:B------:R-:W-:-:S04]  /*3b40*/  @!P2 LEA R22, P5, R23, R10, 0x2 ;  /* 0x0000000a1716a211 */ /* 0x000fc800078a10ff */
[----:B------:R-:W-:Y:S02]  /*3b50*/  @!P2 LEA.HI.X R23, R23, R11, R30, 0x2, P5 ;  /* 0x0000000b1717a211 */ /* 0x000fe400028f141e */
[----:B------:R-:W-:-:S03]  /*3b60*/  IADD3 R30, R33, 0x1f, RZ ;  /* 0x0000001f211e7810 */ /* 0x000fc60007ffe0ff */
[----:B----4-:R1:W-:Y:S01]  /*3b70*/  @!P2 STG.E desc[UR10][R22.64], R39 ;  /* 0x000000271600a986 */ /* 0x0103e2000c10190a */
[----:B------:R-:W-:-:S04]  /*3b80*/  IADD3 R32, P2, R32, UR6, RZ ;  /* 0x0000000620207c10 */ /* 0x000fc8000ff5e0ff */
[----:B------:R-:W-:Y:S01]  /*3b90*/  IADD3.X R31, R31, R2, RZ, P2, !PT ;  /* 0x000000021f1f7210 */ /* 0x000fe200017fe4ff */
[----:B------:R-:W-:Y:S08]  /*3ba0*/  @P3 BRA `(.L_x_28537) ;  /* 0xfffffffc00343947 */ /* 0x000ff0000383ffff */
.L_x_28536:
[----:B------:R-:W-:Y:S05]  /*3bb0*/  BSYNC B1 ;  /* 0x0000000000017941 */ /* 0x000fea0003800000 */
.L_x_28535:
        /* <DEDUP_REMOVED lines=15> */
.L_x_28539:
[----:B------:R-:W-:Y:S05]  /*3cb0*/  BSYNC B1 ;  /* 0x0000000000017941 */ /* 0x000fea0003800000 */
.L_x_28538:
[----:B------:R-:W-:Y:S01]  /*3cc0*/  IADD3.X R31, R31, R2, RZ, P3, !PT ;  /* 0x000000021f1f7210 */ /* 0x000fe20001ffe4ff */
        /* <DEDUP_REMOVED lines=24> */
.L_x_28534:
[----:B------:R-:W-:Y:S05]  /*3e50*/  BSYNC B0 ;  /* 0x0000000000007941 */ /* 0x000fea0003800000 */
.L_x_28533:
        /* <DEDUP_REMOVED lines=14> */
[C---:B------:R-:W-:Y:S01]  /*3f40*/  IADD3 R3, R20.reuse, -0x1, RZ ;  /* 0xffffffff14037810 */ /* 0x040fe20007ffe0ff */
[----:B------:R-:W-:Y:S01]  /*3f50*/  BSSY B1, `(.L_x_28542) ;  /* 0x0000043000017945 */ /* 0x000fe20003800000 */
[----:B------:R-:W-:Y:S01]  /*3f60*/  HFMA2.MMA R4, -RZ, RZ, 0, 5.9604644775390625e-08 ;  /* 0x00000001ff047435 */ /* 0x000fe200000001ff */
[----:B------:R-:W-:Y:S01]  /*3f70*/  IADD3 R9, R15, R9, RZ ;  /* 0x000000090f097210 */ /* 0x000fe20007ffe0ff */
[----:B------:R-:W-:Y:S01]  /*3f80*/  IMAD.MOV.U32 R18, RZ, RZ, R14 ;  /* 0x000000ffff127224 */ /* 0x000fe200078e000e */
[----:B------:R-:W-:Y:S02]  /*3f90*/  ISETP.GE.U32.AND P0, PT, R3, 0x3, PT ;  /* 0x000000030300780c */ /* 0x000fe40003f06070 */
[----:B------:R-:W-:Y:S02]  /*3fa0*/  LOP3.LUT R3, R20, 0x3, RZ, 0xc0, !PT ;  /* 0x0000000314037812 */ /* 0x000fe400078ec0ff */
[----:B------:R-:W-:-:S09]  /*3fb0*/  MOV R12, R7 ;  /* 0x00000007000c7202 */ /* 0x000fd20000000f00 */
[----:B------:R-:W-:Y:S05]  /*3fc0*/  @!P0 BRA `(.L_x_28543) ;  /* 0x0000000000ec8947 */ /* 0x000fea0003800000 */
[----:B------:R-:W0:Y:S01]  /*3fd0*/  LDC R2, c[0x0][0x264] ;  /* 0x00009900ff027b82 */ /* 0x000e220000000800 */
[----:B------:R-:W-:Y:S01]  /*3fe0*/  BSSY B2, `(.L_x_28544) ;  /* 0x0000038000027945 */ /* 0x000fe20003800000 */
[----:B------:R-:W-:Y:S01]  /*3ff0*/  IMAD.IADD R6, R20, 0x1, -R3 ;  /* 0x0000000114067824 */ /* 0x000fe200078e0a03 */
[----:B------:R-:W-:Y:S02]  /*4000*/  MOV R4, RZ ;  /* 0x000000ff00047202 */ /* 0x000fe40000000f00 */
[----:B------:R-:W-:-:S07]  /*4010*/  MOV R12, R7 ;  /* 0x00000007000c7202 */ /* 0x000fce0000000f00 */
.L_x_28545:
[C---:B-1----:R-:W-:Y:S01]  /*4020*/  VIADD R14, R5.reuse, 0xffffffff ;  /* 0xffffffff050e7836 */ /* 0x042fe20000000000 */
[----:B------:R-:W-:Y:S01]  /*4030*/  IADD3 R15, R5, 0x1e, RZ ;  /* 0x0000001e050f7810 */ /* 0x000fe20007ffe0ff */
[----:B------:R-:W-:Y:S01]  /*4040*/  IMAD R12, R27, 0x21, R12 ;  /* 0x000000211b0c7824 */ /* 0x000fe200078e020c */
[----:B------:R-:W-:Y:S02]  /*4050*/  LOP3.LUT R17, R5, 0x1f, RZ, 0xc0, !PT ;  /* 0x0000001f05117812 */ /* 0x000fe400078ec0ff */
[----:B------:R-:W-:Y:S02]  /*4060*/  LOP3.LUT R21, R14, 0x1f, RZ, 0xc0, !PT ;  /* 0x0000001f0e157812 */ /* 0x000fe400078ec0ff */
[----:B------:R-:W-:Y:S02]  /*4070*/  LOP3.LUT R23, R15, 0x1f, RZ, 0xc0, !PT ;  /* 0x0000001f0f177812 */ /* 0x000fe400078ec0ff */
[-C--:B------:R-:W-:Y:S02]  /*4080*/  ISETP.GE.U32.AND P3, PT, R17, R8.reuse, PT ;  /* 0x000000081100720c */ /* 0x080fe40003f66070 */
[----:B------:R-:W-:-:S02]  /*4090*/  ISETP.GE.U32.AND P2, PT, R21, R8, PT ;  /* 0x000000081500720c */ /* 0x000fc40003f46070 */
[-C--:B------:R-:W-:Y:S02]  /*40a0*/  ISETP.GE.U32.AND P1, PT, R23, R8.reuse, PT ;  /* 0x000000081700720c */ /* 0x080fe40003f26070 */
[----:B------:R-:W-:Y:S02]  /*40b0*/  IADD3 R16, R5, 0x1d, RZ ;  /* 0x0000001d05107810 */ /* 0x000fe40007ffe0ff */
[----:B------:R-:W-:Y:S02]  /*40c0*/  IADD3 R6, R6, -0x4, RZ ;  /* 0xfffffffc06067810 */ /* 0x000fe40007ffe0ff */
[----:B------:R-:W-:Y:S02]  /*40d0*/  LOP3.LUT R5, R16, 0x1f, RZ, 0xc0, !PT ;  /* 0x0000001f10057812 */ /* 0x000fe400078ec0ff */
[----:B------:R-:W-:Y:S02]  /*40e0*/  LEA R16, R12, UR4, 0x2 ;  /* 0x000000040c107c11 */ /* 0x000fe4000f8e10ff */
[----:B------:R-:W-:-:S02]  /*40f0*/  ISETP.GE.U32.AND P0, PT, R5, R8, PT ;  /* 0x000000080500720c */ /* 0x000fc40003f06070 */
[----:B------:R-:W-:Y:S01]  /*4100*/  @!P3 IADD3 R12, P4, R17, R18, RZ ;  /* 0x00000012110cb210 */ /* 0x000fe20007f9e0ff */
[----:B------:R-:W1:Y:S01]  /*4110*/  @!P3 LDS R31, [R16] ;  /* 0x00000000101fb984 */ /* 0x000e620000000800 */
[----:B------:R-:W-:Y:S02]  /*4120*/  IADD3 R18, P5, R18, UR6, RZ ;  /* 0x0000000612127c10 */ /* 0x000fe4000ffbe0ff */
[----:B------:R-:W-:Y:S01]  /*4130*/  MOV R24, R4 ;  /* 0x0000000400187202 */ /* 0x000fe20000000f00 */
[----:B------:R-:W2:Y:S01]  /*4140*/  @!P2 LDS R29, [R16+0x4] ;  /* 0x00000400101da984 */ /* 0x000ea20000000800 */
[----:B------:R-:W-:Y:S01]  /*4150*/  @!P3 IMAD.X R15, RZ, RZ, R9, P4 ;  /* 0x000000ffff0fb224 */ /* 0x000fe200020e0609 */
[----:B------:R-:W-:Y:S01]  /*4160*/  @!P3 LEA R14, P4, R12, R10, 0x2 ;  /* 0x0000000a0c0eb211 */ /* 0x000fe200078810ff */
[----:B------:R-:W-:Y:S01]  /*4170*/  VIADD R4, R4, 0x4 ;  /* 0x0000000404047836 */ /* 0x000fe20000000000 */
[----:B------:R-:W3:Y:S01]  /*4180*/  @!P1 LDS R25, [R16+0x8] ;  /* 0x0000080010199984 */ /* 0x000ee20000000800 */
[----:B0-----:R-:W-:-:S02]  /*4190*/  IADD3.X R17, R9, R2, RZ, P5, !PT ;  /* 0x0000000209117210 */ /* 0x001fc40002ffe4ff */
[----:B------:R-:W-:Y:S01]  /*41a0*/  @!P2 IADD3 R9, P5, R21, R18, RZ ;  /* 0x000000121509a210 */ /* 0x000fe20007fbe0ff */
[----:B------:R0:W4:Y:S01]  /*41b0*/  @!P0 LDS R33, [R16+0xc] ;  /* 0x00000c0010218984 */ /* 0x0001220000000800 */
[----:B------:R-:W-:Y:S02]  /*41c0*/  IADD3 R18, P6, R18, UR6, RZ ;  /* 0x0000000612127c10 */ /* 0x000fe4000ffde0ff */
[----:B------:R-:W-:Y:S02]  /*41d0*/  @!P3 LEA.HI.X R15, R12, R11, R15, 0x2, P4 ;  /* 0x0000000b0c0fb211 */ /* 0x000fe400020f140f */
[----:B------:R-:W-:Y:S01]  /*41e0*/  @!P2 IADD3.X R12, RZ, R17, RZ, P5, !PT ;  /* 0x00000011ff0ca210 */ /* 0x000fe20002ffe4ff */
[----:B------:R-:W-:Y:S01]  /*41f0*/  IMAD.X R21, R17, 0x1, R2, P6 ;  /* 0x0000000111157824 */ /* 0x000fe200030e0602 */
[----:B------:R-:W-:Y:S02]  /*4200*/  IADD3 R26, P5, R18, UR6, RZ ;  /* 0x00000006121a7c10 */ /* 0x000fe4000ffbe0ff */
[----:B0-----:R-:W-:-:S02]  /*4210*/  @!P2 LEA R16, P4, R9, R10, 0x2 ;  /* 0x0000000a0910a211 */ /* 0x001fc400078810ff */
[----:B------:R-:W-:Y:S02]  /*4220*/  IADD3.X R35, R21, R2, RZ, P5, !PT ;  /* 0x0000000215237210 */ /* 0x000fe40002ffe4ff */
        /* <DEDUP_REMOVED lines=10> */
[----:B------:R-:W-:Y:S02]  /*42d0*/  IADD3 R5, R5, 0x1f, RZ ;  /* 0x0000001f05057810 */ /* 0x000fe40007ffe0ff */
[----:B------:R-:W-:Y:S01]  /*42e0*/  IADD3 R12, R7, R4, RZ ;  /* 0x00000004070c7210 */ /* 0x000fe20007ffe0ff */
[----:B--2---:R1:W-:Y:S04]  /*42f0*/  @!P2 STG.E desc[UR10][R16.64], R29 ;  /* 0x0000001d1000a986 */ /* 0x0043e8000c10190a */
[----:B---3--:R1:W-:Y:S01]  /*4300*/  @!P1 STG.E desc[UR10][R20.64], R25 ;  /* 0x0000001914009986 */ /* 0x0083e2000c10190a */
[----:B------:R-:W-:-:S03]  /*4310*/  ISETP.NE.AND P1, PT, R6, RZ, PT ;  /* 0x000000ff0600720c */ /* 0x000fc60003f25270 */
[----:B----4-:R1:W-:Y:S01]  /*4320*/  @!P0 STG.E desc[UR10][R22.64], R33 ;  /* 0x0000002116008986 */ /* 0x0103e2000c10190a */
[----:B------:R-:W-:-:S05]  /*4330*/  IADD3 R18, P0, R26, UR6, RZ ;  /* 0x000000061a127c10 */ /* 0x000fca000ff1e0ff */
[----:B------:R-:W-:-:S04]  /*4340*/  IMAD.X R9, R35, 0x1, R2, P0 ;  /* 0x0000000123097824 */ /* 0x000fc800000e0602 */
[----:B------:R-:W-:Y:S05]  /*4350*/  @P1 BRA `(.L_x_28545) ;  /* 0xfffffffc00301947 */ /* 0x000fea000383ffff */
[----:B------:R-:W-:Y:S05]  /*4360*/  BSYNC B2 ;  /* 0x0000000000027941 */ /* 0x000fea0003800000 */
.L_x_28544:
[----:B------:R-:W-:-:S07]  /*4370*/  IADD3 R4, R24, 0x5, RZ ;  /* 0x0000000518047810 */ /* 0x000fce0007ffe0ff */
.L_x_28543:
[----:B------:R-:W-:Y:S05]  /*4380*/  BSYNC B1 ;  /* 0x0000000000017941 */ /* 0x000fea0003800000 */
.L_x_28542:
        /* <DEDUP_REMOVED lines=16> */
.L_x_28547:
[----:B------:R-:W-:Y:S05]  /*4490*/  BSYNC B1 ;  /* 0x0000000000017941 */ /* 0x000fea0003800000 */
.L_x_28546:
[----:B------:R-:W-:Y:S01]  /*44a0*/  IMAD.IADD R6, R7, 0x1, R4 ;  /* 0x0000000107067824 */ /* 0x000fe200078e0204 */
[----:B0-----:R-:W-:Y:S01]  /*44b0*/  IADD3.X R15, R9, R2, RZ, P2, !PT ;  /* 0x00000002090f7210 */ /* 0x001fe200017fe4ff */
        /* <DEDUP_REMOVED lines=23> */
.L_x_28541:
[----:B------:R-:W-:Y:S05]  /*4630*/  BSYNC B0 ;  /* 0x0000000000007941 */ /* 0x000fea0003800000 */
.L_x_28540:
[----:B------:R-:W-:Y:S01]  /*4640*/  ULDC.64 UR4, c[0x0][0x238] ;  /* 0x00008e0000047ab9 */ /* 0x000fe20000000a00 */
[----:B------:R-:W-:Y:S01]  /*4650*/  BAR.SYNC.DEFER_BLOCKING 0x0 ;  /* 0x0000000000007b1d */ /* 0x000fe20000010000 */
[----:B------:R-:W-:-:S04]  /*4660*/  ISETP.NE.U32.AND P0, PT, RZ, UR4, PT ;  /* 0x00000004ff007c0c */ /* 0x000fc8000bf05070 */
[----:B------:R-:W-:-:S13]  /*4670*/  ISETP.NE.AND.EX P0, PT, RZ, UR5, PT, P0 ;  /* 0x00000005ff007c0c */ /* 0x000fda000bf05300 */
[----:B------:R-:W-:Y:S05]  /*4680*/  @!P0 BRA `(.L_x_28548) ;  /* 0x0000000000b88947 */ /* 0x000fea0003800000 */
[----:B------:R-:W4:Y:S01]  /*4690*/  SHFL.DOWN PT, R0, R19, 0x10, 0x1f ;  /* 0x0a001f0013007f89 */ /* 0x000f2200000e0000 */
[----:B------:R-:W-:Y:S01]  /*46a0*/  BSSY B0, `(.L_x_28549) ;  /* 0x0000026000007945 */ /* 0x000fe20003800000 */
[----:B----4-:R-:W-:Y:S02]  /*46b0*/  FMNMX R2, R19, R0, !PT ;  /* 0x0000000013027209 */ /* 0x010fe40007800000 */
[----:B------:R-:W4:Y:S03]  /*46c0*/  S2R R0, SR_TID.X ;  /* 0x0000000000007919 */ /* 0x000f260000002100 */
[----:B0-----:R-:W0:Y:S02]  /*46d0*/  SHFL.DOWN PT, R3, R2, 0x8, 0x1f ;  /* 0x09001f0002037f89 */ /* 0x001e2400000e0000 */
[----:B0-----:R-:W-:Y:S02]  /*46e0*/  FMNMX R3, R2, R3, !PT ;  /* 0x0000000302037209 */ /* 0x001fe40007800000 */
[----:B----4-:R-:W-:-:S03]  /*46f0*/  LOP3.LUT P0, RZ, R0, 0x1f, RZ, 0xc0, !PT ;  /* 0x0000001f00ff7812 */ /* 0x010fc6000780c0ff */
[----:B------:R-:W0:Y:S10]  /*4700*/  SHFL.DOWN PT, R4, R3, 0x4, 0x1f ;  /* 0x08801f0003047f89 */ /* 0x000e3400000e0000 */
[----:B------:R-:W4:Y:S01]  /*4710*/  @!P0 S2R R8, SR_CgaCtaId ;  /* 0x0000000000088919 */ /* 0x000f220000008800 */
[----:B------:R-:W-:-:S02]  /*4720*/  @!P0 MOV R7, 0x400 ;  /* 0x0000040000078802 */ /* 0x000fc40000000f00 */
[----:B------:R-:W-:Y:S02]  /*4730*/  @!P0 LOP3.LUT R13, R13, 0x1ffffffc, RZ, 0xc0, !PT ;  /* 0x1ffffffc0d0d8812 */ /* 0x000fe400078ec0ff */
[----:B0-----:R-:W-:-:S05]  /*4740*/  FMNMX R4, R3, R4, !PT ;  /* 0x0000000403047209 */ /* 0x001fca0007800000 */
[----:B------:R-:W0:Y:S01]  /*4750*/  SHFL.DOWN PT, R5, R4, 0x2, 0x1f ;  /* 0x08401f0004057f89 */ /* 0x000e2200000e0000 */
[----:B----4-:R-:W-:Y:S01]  /*4760*/  @!P0 LEA R2, R8, R7, 0x18 ;  /* 0x0000000708028211 */ /* 0x010fe200078ec0ff */
[----:B------:R-:W-:-:S03]  /*4770*/  IMAD.MOV.U32 R7, RZ, RZ, RZ ;  /* 0x000000ffff077224 */ /* 0x000fc600078e00ff */
[----:B------:R-:W-:Y:S02]  /*4780*/  @!P0 IADD3 R2, R13, R2, RZ ;  /* 0x000000020d028210 */ /* 0x000fe40007ffe0ff */
        /* <DEDUP_REMOVED lines=15> */
[----:B------:R0:W4:Y:S01]  /*4880*/  @!P0 LDS R2, [R3] ;  /* 0x0000000003028984 */ /* 0x0001220000000800 */
[----:B------:R-:W-:Y:S05]  /*4890*/  BRA.DIV UR4, `(.L_x_28551) ;  /* 0x0000000204907947 */ /* 0x000fea000b800000 */
[----:B0---4-:R-:W0:Y:S02]  /*48a0*/  SHFL.DOWN PT, R3, R2, 0x4, 0x1f ;  /* 0x08801f0002037f89 */ /* 0x011e2400000e0000 */
[----:B0-----:R-:W-:-:S05]  /*48b0*/  FMNMX R3, R3, R2, !PT ;  /* 0x0000000203037209 */ /* 0x001fca0007800000 */
[----:B------:R-:W0:Y:S02]  /*48c0*/  SHFL.DOWN PT, R4, R3, 0x2, 0x1f ;  /* 0x08401f0003047f89 */ /* 0x000e2400000e0000 */
[----:B0-----:R-:W-:-:S05]  /*48d0*/  FMNMX R4, R3, R4, !PT ;  /* 0x0000000403047209 */ /* 0x001fca0007800000 */
[----:B------:R0:W4:Y:S02]  /*48e0*/  SHFL.DOWN PT, R7, R4, 0x1, 0x1f ;  /* 0x08201f0004077f89 */ /* 0x00012400000e0000 */
.L_x_28558:
[----:B----4-:R-:W-:-:S07]  /*48f0*/  FMNMX R7, R4, R7, !PT ;  /* 0x0000000704077209 */ /* 0x010fce0007800000 */
.L_x_28550:
[----:B------:R-:W-:Y:S05]  /*4900*/  BSYNC B0 ;  /* 0x0000000000007941 */ /* 0x000fea0003800000 */
.L_x_28549:
[----:B------:R-:W-:Y:S01]  /*4910*/  ISETP.NE.AND P0, PT, R0, RZ, PT ;  /* 0x000000ff0000720c */ /* 0x000fe20003f05270 */
[----:B------:R-:W-:-:S12]  /*4920*/  BSSY B0, `(.L_x_28548) ;  /* 0x0000004000007945 */ /* 0x000fd80003800000 */
[----:B------:R-:W-:Y:S05]  /*4930*/  @P0 BRA `(.L_x_28552) ;  /* 0x0000000000080947 */ /* 0x000fea0003800000 */
[----:B------:R-:W4:Y:S02]  /*4940*/  LDC.64 R2, c[0x0][0x238] ;  /* 0x00008e00ff027b82 */ /* 0x000f240000000a00 */
[----:B----4-:R4:W-:Y:S02]  /*4950*/  REDG.E.MAX.S32.STRONG.GPU desc[UR10][R2.64], R7 ;  /* 0x000000070200798e */ /* 0x0109e4000d10e38a */
.L_x_28552:
[----:B------:R-:W-:Y:S05]  /*4960*/  BSYNC B0 ;  /* 0x0000000000007941 */ /* 0x000fea0003800000 */
.L_x_28548:
        /* <DEDUP_REMOVED lines=12> */
[----:B----4-:R-:W-:-:S07]  /*4a30*/  MOV R7, 0x4a50 ;  /* 0x00004a5000077802 */ /* 0x010fce0000000f00 */
[----:B0123--:R-:W-:Y:S05]  /*4a40*/  CALL.REL.NOINC `($__internal_585_$__cuda_sm20_rcp_rn_f32_slowpath) ;  /* 0x0000000400847944 */ /* 0x00ffea0003c00000 */
[----:B------:R-:W-:Y:S05]  /*4a50*/  BRA `(.L_x_28554) ;  /* 0x0000000000147947 */ /* 0x000fea0003800000 */
.L_x_28553:
[----:B------:R-:W5:Y:S01]  /*4a60*/  MUFU.RCP R5, UR12 ;  /* 0x0000000c00057d08 */ /* 0x000f620008001000 */
[----:B------:R-:W-:-:S05]  /*4a70*/  MOV R0, UR12 ;  /* 0x0000000c00007c02 */ /* 0x000fca0008000f00 */
[----:B-----5:R-:W-:-:S04]  /*4a80*/  FFMA R0, R5, R0, -1 ;  /* 0xbf80000005007423 */ /* 0x020fc80000000000 */
[----:B------:R-:W-:-:S04]  /*4a90*/  FADD.FTZ R0, -R0, -RZ ;  /* 0x800000ff00007221 */ /* 0x000fc80000010100 */
[----:B------:R-:W-:-:S07]  /*4aa0*/  FFMA R5, R5, R0, R5 ;  /* 0x0000000005057223 */ /* 0x000fce0000000005 */
.L_x_28554:
[----:B0---4-:R-:W0:Y:S02]  /*4ab0*/  LDC.64 R2, c[0x0][0x240] ;  /* 0x00009000ff027b82 */ /* 0x011e240000000a00 */
[----:B0-----:R-:W-:Y:S01]  /*4ac0*/  STG.E desc[UR10][R2.64], R5 ;  /* 0x0000000502007986 */ /* 0x001fe2000c10190a */
[----:B------:R-:W-:Y:S05]  /*4ad0*/  EXIT ;  /* 0x000000000000794d */ /* 0x000fea0003800000 */
.L_x_28551:
[----:B------:R-:W-:Y:S01]  /*4ae0*/  MOV R6, 0x4 ;  /* 0x0000000400067802 */ /* 0x000fe20000000f00 */
[----:B---3--:R-:W-:Y:S01]  /*4af0*/  IMAD.MOV.U32 R9, RZ, RZ, 0x1f ;  /* 0x0000001fff097424 */ /* 0x008fe200078e00ff */
[----:B------:R-:W-:-:S07]  /*4b00*/  MOV R5, 0xffffffff ;  /* 0xffffffff00057802 */ /* 0x000fce0000000f00 */
[----:B012-4-:R-:W-:Y:S05]  /*4b10*/  WARPSYNC.COLLECTIVE R5, `(.L_x_28555) ;  /* 0x0000000005087348 */ /* 0x017fea0003c00000 */
[----:B----4-:R3:W4:Y:S02]  /*4b20*/  SHFL.DOWN P0, R7, R2, R6, R9 ;  /* 0x0800000602077389 */ /* 0x0107240000000009 */
[----:B01234-:R-:W-:Y:S01]  /*4b30*/  ENDCOLLECTIVE ;  /* 0x000000000000791b */ /* 0x01ffe20003800000 */
.L_x_28555:
[----:B------:R-:W-:Y:S02]  /*4b40*/  MOV R6, 0x2 ;  /* 0x0000000200067802 */ /* 0x000fe40000000f00 */
[----:B------:R-:W-:-:S04]  /*4b50*/  MOV R3, R7 ;  /* 0x0000000700037202 */ /* 0x000fc80000000f00 */
[----:B------:R-:W-:-:S05]  /*4b60*/  FMNMX R3, R3, R2, !PT ;  /* 0x0000000203037209 */ /* 0x000fca0007800000 */
[----:B------:R-:W-:-:S07]  /*4b70*/  IMAD.MOV.U32 R2, RZ, RZ, R3 ;  /* 0x000000ffff027224 */ /* 0x000fce00078e0003 */
[----:B------:R-:W-:Y:S05]  /*4b80*/  WARPSYNC.COLLECTIVE R5, `(.L_x_28556) ;  /* 0x0000000005087348 */ /* 0x000fea0003c00000 */
[----:B------:R0:W1:Y:S02]  /*4b90*/  SHFL.DOWN P0, R7, R2, R6, R9 ;  /* 0x0800000602077389 */ /* 0x0000640000000009 */
[----:B01----:R-:W-:Y:S01]  /*4ba0*/  ENDCOLLECTIVE ;  /* 0x000000000000791b */ /* 0x003fe20003800000 */
.L_x_28556:
[----:B------:R-:W-:Y:S02]  /*4bb0*/  MOV R6, 0x1 ;  /* 0x0000000100067802 */ /* 0x000fe40000000f00 */
[----:B------:R-:W-:-:S04]  /*4bc0*/  MOV R4, R7 ;  /* 0x0000000700047202 */ /* 0x000fc80000000f00 */
[----:B------:R-:W-:-:S05]  /*4bd0*/  FMNMX R4, R3, R4, !PT ;  /* 0x0000000403047209 */ /* 0x000fca0007800000 */
[----:B------:R-:W-:-:S07]  /*4be0*/  IMAD.MOV.U32 R2, RZ, RZ, R4 ;  /* 0x000000ffff027224 */ /* 0x000fce00078e0004 */
[----:B------:R-:W-:Y:S05]  /*4bf0*/  WARPSYNC.COLLECTIVE R5, `(.L_x_28557) ;  /* 0x0000000005087348 */ /* 0x000fea0003c00000 */
[----:B------:R0:W1:Y:S02]  /*4c00*/  SHFL.DOWN P0, R7, R2, R6, R9 ;  /* 0x0800000602077389 */ /* 0x0000640000000009 */
[----:B01----:R-:W-:Y:S01]  /*4c10*/  ENDCOLLECTIVE ;  /* 0x000000000000791b */ /* 0x003fe20003800000 */
.L_x_28557:
[----:B------:R-:W-:Y:S05]  /*4c20*/  BRA `(.L_x_28558) ;  /* 0xfffffffc00307947 */ /* 0x000fea000383ffff */
        .weak           $__internal_584_$__cuda_sm20_div_u64
        .type           $__internal_584_$__cuda_sm20_div_u64,@function
        .size           $__internal_584_$__cuda_sm20_div_u64,($__internal_585_$__cuda_sm20_rcp_rn_f32_slowpath - $__internal_584_$__cuda_sm20_div_u64)
$__internal_584_$__cuda_sm20_div_u64:
        /* <DEDUP_REMOVED lines=45> */
[----:B------:R-:W-:-:S04]  /*4f00*/  ISETP.GE.U32.AND P0, PT, R10, UR8, PT ;  /* 0x000000080a007c0c */ /* 0x000fc8000bf06070 */
[----:B------:R-:W-:Y:S01]  /*4f10*/  IADD3.X R9, RZ, ~R6, RZ, P1, !PT ;  /* 0x80000006ff097210 */ /* 0x000fe20000ffe4ff */
[----:B------:R-:W-:Y:S01]  /*4f20*/  IMAD.X R6, RZ, RZ, R3, P2 ;  /* 0x000000ffff067224 */ /* 0x000fe200010e0603 */
[----:B------:R-:W-:Y:S02]  /*4f30*/  IADD3 R5, P1, R10, -UR8, RZ ;  /* 0x800000080a057c10 */ /* 0x000fe4000ff3e0ff */
[C---:B------:R-:W-:Y:S02]  /*4f40*/  ISETP.GE.U32.AND.EX P0, PT, R9.reuse, UR9, PT, P0 ;  /* 0x0000000909007c0c */ /* 0x040fe4000bf06100 */
[----:B------:R-:W-:Y:S02]  /*4f50*/  IADD3.X R8, R9, ~UR9, RZ, P1, !PT ;  /* 0x8000000909087c10 */ /* 0x000fe40008ffe4ff */
[----:B------:R-:W-:Y:S02]  /*4f60*/  SEL R5, R5, R10, P0 ;  /* 0x0000000a05057207 */ /* 0x000fe40000000000 */
[----:B------:R-:W-:-:S02]  /*4f70*/  SEL R7, R4, R7, P0 ;  /* 0x0000000704077207 */ /* 0x000fc40000000000 */
[----:B------:R-:W-:Y:S02]  /*4f80*/  SEL R8, R8, R9, P0 ;  /* 0x0000000908087207 */ /* 0x000fe40000000000 */
[----:B------:R-:W-:Y:S02]  /*4f90*/  SEL R4, R6, R3, P0 ;  /* 0x0000000306047207 */ /* 0x000fe40000000000 */
[----:B------:R-:W-:Y:S02]  /*4fa0*/  ISETP.GE.U32.AND P0, PT, R5, UR8, PT ;  /* 0x0000000805007c0c */ /* 0x000fe4000bf06070 */
[----:B------:R-:W-:Y:S02]  /*4fb0*/  IADD3 R44, P2, R7, 0x1, RZ ;  /* 0x00000001072c7810 */ /* 0x000fe40007f5e0ff */
[----:B------:R-:W-:Y:S02]  /*4fc0*/  ISETP.NE.U32.AND P1, PT, RZ, UR8, PT ;  /* 0x00000008ff007c0c */ /* 0x000fe4000bf25070 */
[----:B------:R-:W-:-:S02]  /*4fd0*/  ISETP.GE.U32.AND.EX P0, PT, R8, UR9, PT, P0 ;  /* 0x0000000908007c0c */ /* 0x000fc4000bf06100 */
[-C--:B------:R-:W-:Y:S02]  /*4fe0*/  IADD3.X R45, RZ, R4.reuse, RZ, P2, !PT ;  /* 0x00000004ff2d7210 */ /* 0x080fe400017fe4ff */
[----:B------:R-:W-:Y:S02]  /*4ff0*/  MOV R3, 0x0 ;  /* 0x0000000000037802 */ /* 0x000fe40000000f00 */
[----:B------:R-:W-:Y:S02]  /*5000*/  ISETP.NE.AND.EX P1, PT, RZ, UR9, PT, P1 ;  /* 0x00000009ff007c0c */ /* 0x000fe4000bf25310 */
[----:B------:R-:W-:Y:S02]  /*5010*/  SEL R44, R44, R7, P0 ;  /* 0x000000072c2c7207 */ /* 0x000fe40000000000 */
[----:B------:R-:W-:Y:S02]  /*5020*/  SEL R45, R45, R4, P0 ;  /* 0x000000042d2d7207 */ /* 0x000fe40000000000 */
[----:B------:R-:W-:-:S02]  /*5030*/  SEL R44, R44, 0xffffffff, P1 ;  /* 0xffffffff2c2c7807 */ /* 0x000fc40000800000 */
[----:B------:R-:W-:Y:S01]  /*5040*/  SEL R45, R45, 0xffffffff, P1 ;  /* 0xffffffff2d2d7807 */ /* 0x000fe20000800000 */
[----:B------:R-:W-:Y:S06]  /*5050*/  RET.REL.NODEC R2 `(_ZN18transformer_engine6detail38cast_transpose_fused_kernel_notalignedILb0ELb1ELb0EfNS_16CTDBiasDActParamI6__halfS3_13__nv_bfloat16fEELi2ELi2ENS_5EmptyEXadL_ZNS_5dgeluIffEET_T0_RKS6_EEEEvT3_mmm) ;  /* 0xffffffac02e87950 */ /* 0x000fec0003c3ffff */
        .weak           $__internal_585_$__cuda_sm20_rcp_rn_f32_slowpath
        .type           $__internal_585_$__cuda_sm20_rcp_rn_f32_slowpath,@function
        .size           $__internal_585_$__cuda_sm20_rcp_rn_f32_slowpath,(.L_x_35070 - $__internal_585_$__cuda_sm20_rcp_rn_f32_slowpath)
$__internal_585_$__cuda_sm20_rcp_rn_f32_slowpath:
        /* <DEDUP_REMOVED lines=15> */
.L_x_28559:
        /* <DEDUP_REMOVED lines=33> */
.L_x_28561:
[----:B------:R2:W3:Y:S02]  /*5360*/  MUFU.RCP R2, R0 ;  /* 0x0000000000027308 */ /* 0x0004e40000001000 */
.L_x_28560:
[----:B------:R-:W-:Y:S01]  /*5370*/  HFMA2.MMA R3, -RZ, RZ, 0, 0 ;  /* 0x00000000ff037435 */ /* 0x000fe200000001ff */
[----:B-1-3--:R-:W-:Y:S01]  /*5380*/  IMAD.MOV.U32 R5, RZ, RZ, R2 ;  /* 0x000000ffff057224 */ /* 0x00afe200078e0002 */
[----:B------:R-:W-:-:S04]  /*5390*/  MOV R2, R7 ;  /* 0x0000000700027202 */ /* 0x000fc80000000f00 */
[----:B0-2---:R-:W-:Y:S05]  /*53a0*/  RET.REL.NODEC R2 `(_ZN18transformer_engine6detail38cast_transpose_fused_kernel_notalignedILb0ELb1ELb0EfNS_16CTDBiasDActParamI6__halfS3_13__nv_bfloat16fEELi2ELi2ENS_5EmptyEXadL_ZNS_5dgeluIffEET_T0_RKS6_EEEEvT3_mmm) ;  /* 0xffffffac02147950 */ /* 0x005fea0003c3ffff */
.L_x_28562:
        /* <DEDUP_REMOVED lines=13> */
.L_x_35070:


//--------------------- .text._ZN18transformer_engine6detail38cast_transpose_fused_kernel_notalignedILb0ELb1ELb0EfNS_16CTDBiasDActParamI6__halfS3_S3_fEELi2ELi2ENS_5EmptyEXadL_ZNS_5dgeluIffEET_T0_RKS5_EEEEvT3_mmm --------------------------
	.section	.text._ZN18transformer_engine6detail38cast_transpose_fused_kernel_notalignedILb0ELb1ELb0EfNS_16CTDBiasDActParamI6__halfS3_S3_fEELi2ELi2ENS_5EmptyEXadL_ZNS_5dgeluIffEET_T0_RKS5_EEEEvT3_mmm,"ax",@progbits
	.align	128
        .global         _ZN18transformer_engine6detail38cast_transpose_fused_kernel_notalignedILb0ELb1ELb0EfNS_16CTDBiasDActParamI6__halfS3_S3_fEELi2ELi2ENS_5EmptyEXadL_ZNS_5dgeluIffEET_T0_RKS5_EEEEvT3_mmm
        .type           _ZN18transformer_engine6detail38cast_transpose_fused_kernel_notalignedILb0ELb1ELb0EfNS_16CTDBiasDActParamI6__halfS3_S3_fEELi2ELi2ENS_5EmptyEXadL_ZNS_5dgeluIffEET_T0_RKS5_EEEEvT3_mmm,@function
        .size           _ZN18transformer_engine6detail38cast_transpose_fused_kernel_notalignedILb0ELb1ELb0EfNS_16CTDBiasDActParamI6__halfS3_S3_fEELi2ELi2ENS_5EmptyEXadL_ZNS_5dgeluIffEET_T0_RKS5_EEEEvT3_mmm,(.L_x_35072 - _ZN18transformer_engine6detail38cast_transpose_fused_kernel_notalignedILb0ELb1ELb0EfNS_16CTDBiasDActParamI6__halfS3_S3_fEELi2ELi2ENS_5EmptyEXadL_ZNS_5dgeluIffEET_T0_RKS5_EEEEvT3_mmm)
        .other          _ZN18transformer_engine6detail38cast_transpose_fused_kernel_notalignedILb0ELb1ELb0EfNS_16CTDBiasDActParamI6__halfS3_S3_fEELi2ELi2ENS_5EmptyEXadL_ZNS_5dgeluIffEET_T0_RKS5_EEEEvT3_mmm,@"STO_CUDA_ENTRY STV_DEFAULT"
_ZN18transformer_engine6detail38cast_transpose_fused_kernel_notalignedILb0ELb1ELb0EfNS_16CTDBiasDActParamI6__halfS3_S3_fEELi2ELi2ENS_5EmptyEXadL_ZNS_5dgeluIffEET_T0_RKS5_EEEEvT3_mmm:
.text._ZN18transformer_engine6detail38cast_transpose_fused_kernel_notalignedILb0ELb1ELb0EfNS_16CTDBiasDActParamI6__halfS3_S3_fEELi2ELi2ENS_5EmptyEXadL_ZNS_5dgeluIffEET_T0_RKS5_EEEEvT3_mmm:
        /* <DEDUP_REMOVED lines=20> */
[----:B------:R-:W-:Y:S05]  /*0140*/  CALL.REL.NOINC `($__internal_586_$__cuda_sm20_div_u64) ;  /* 0x0000004800b87944 */ /* 0x000fea0003c00000 */
        /* <DEDUP_REMOVED lines=8> */
.L_x_28563:
        /* <DEDUP_REMOVED lines=22> */
.L_x_28564:
        /* <DEDUP_REMOVED lines=251> */
[-C--:B------:R-:W-:Y:S01]  /*12e0*/  @!P1 F2FP.F16.F32.PACK_AB R51, R30, R41.reuse ;  /* 0x000000291e33923e */ /* 0x080fe200000000ff */
[----:B------:R-:W-:Y:S01]  /*12f0*/  IMAD.MOV.U32 R48, RZ, RZ, R44 ;  /* 0x000000ffff307224 */ /* 0x000fe200078e002c */
[C---:B------:R-:W-:Y:S01]  /*1300*/  F2FP.F16.F32.PACK_AB R9, R17.reuse, R30 ;  /* 0x0000001e1109723e */ /* 0x040fe200000000ff */
[----:B------:R-:W-:Y:S01]  /*1310*/  ULDC.64 UR16, c[0x0][0x228] ;  /* 0x00008a0000107ab9 */ /* 0x000fe20000000a00 */
[----:B------:R-:W-:Y:S02]  /*1320*/  F2FP.F16.F32.PACK_AB R41, R16, R41 ;  /* 0x000000291029723e */ /* 0x000fe400000000ff */
[----:B------:R-:W-:Y:S01]  /*1330*/  @!P1 F2FP.F16.F32.PACK_AB R17, R17, R16 ;  /* 0x000000101111923e */ /* 0x000fe200000000ff */
        /* <DEDUP_REMOVED lines=190> */
[----:B------:R-:W-:-:S05]  /*1f20*/  F2FP.F16.F32.PACK_AB R29, R12, R51 ;  /* 0x000000330c1d723e */ /* 0x000fca00000000ff */
[----:B------:R0:W-:Y:S02]  /*1f30*/  STG.E desc[UR10][R46.64], R29 ;  /* 0x0000001d2e007986 */ /* 0x0001e4000c10190a */
.L_x_28566:
[----:B------:R-:W-:Y:S05]  /*1f40*/  BSYNC B0 ;  /* 0x0000000000007941 */ /* 0x000fea0003800000 */
.L_x_28565:
[----:B------:R-:W-:Y:S01]  /*1f50*/  BSSY B0, `(.L_x_28567) ;  /* 0x000000e000007945 */ /* 0x000fe20003800000 */
[----:B------:R-:W-:Y:S02]  /*1f60*/  F2FP.F16.F32.PACK_AB R16, R36, R51 ;  /* 0x000000332410723e */ /* 0x000fe400000000ff */
[----:B------:R-:W-:Y:S01]  /*1f70*/  F2FP.F16.F32.PACK_AB R12, R49, R12 ;  /* 0x0000000c310c723e */ /* 0x000fe200000000ff */
[----:B------:R-:W-:Y:S06]  /*1f80*/  @P0 BRA `(.L_x_28568) ;  /* 0x0000000000280947 */ /* 0x000fec0003800000 */
[----:B------:R-:W-:Y:S01]  /*1f90*/  ULOP3.LUT UR7, UR4, 0xfffffffe, URZ, 0xc0, !UPT ;  /* 0xfffffffe04077892 */ /* 0x000fe2000f8ec03f */
[----:B------:R-:W-:Y:S01]  /*1fa0*/  F2FP.F16.F32.PACK_AB R49, R49, R36 ;  /* 0x000000243131723e */ /* 0x000fe200000000ff */
        /* <DEDUP_REMOVED lines=8> */
.L_x_28568:
[----:B------:R-:W-:Y:S05]  /*2030*/  BSYNC B0 ;  /* 0x0000000000007941 */ /* 0x000fea0003800000 */
.L_x_28567:
        /* <DEDUP_REMOVED lines=174> */
[----:B-1----:R-:W-:-:S05]  /*2b20*/  @!P0 F2FP.F16.F32.PACK_AB R43, R25, R40 ;  /* 0x00000028192b823e */ /* 0x002fca00000000ff */
[----:B------:R0:W-:Y:S01]  /*2b30*/  @!P0 STG.E desc[UR10][R48.64], R43 ;  /* 0x0000002b30008986 */ /* 0x0001e2000c10190a */
[----:B------:R-:W-:Y:S01]  /*2b40*/  FMUL R37, R18, UR12 ;  /* 0x0000000c12257c20 */ /* 0x000fe20008400000 */
[----:B------:R-:W-:-:S05]  /*2b50*/  FMUL R20, R23, UR12 ;  /* 0x0000000c17147c20 */ /* 0x000fca0008400000 */
[----:B------:R-:W-:-:S05]  /*2b60*/  @!P0 F2FP.F16.F32.PACK_AB R51, R20, R37 ;  /* 0x000000251433823e */ /* 0x000fca00000000ff */
        /* <DEDUP_REMOVED lines=133> */
[----:B------:R-:W-:Y:S01]  /*33c0*/  F2FP.F16.F32.PACK_AB R40, R37, R40 ;  /* 0x000000282528723e */ /* 0x000fe200000000ff */
        /* <DEDUP_REMOVED lines=30> */
[-C--:B------:R-:W-:Y:S02]  /*35b0*/  @!P0 F2FP.F16.F32.PACK_AB R23, R26, R35.reuse ;  /* 0x000000231a17823e */ /* 0x080fe400000000ff */
[----:B------:R-:W-:Y:S02]  /*35c0*/  F2FP.F16.F32.PACK_AB R37, R30, R35 ;  /* 0x000000231e25723e */ /* 0x000fe400000000ff */
[----:B------:R-:W-:Y:S02]  /*35d0*/  @!P0 F2FP.F16.F32.PACK_AB R35, R31, R30 ;  /* 0x0000001e1f23823e */ /* 0x000fe400000000ff */
        /* <DEDUP_REMOVED lines=18> */
[----:B------:R-:W-:-:S02]  /*3700*/  F2FP.F16.F32.PACK_AB R24, R20, R25 ;  /* 0x000000191418723e */ /* 0x000fc400000000ff */
[----:B------:R-:W-:Y:S02]  /*3710*/  FMNMX R19, |R28|, R19, !PT ;  /* 0x000000131c137209 */ /* 0x000fe40007800200 */
[----:B------:R-:W-:Y:S02]  /*3720*/  F2FP.F16.F32.PACK_AB R25, R31, R26 ;  /* 0x0000001a1f19723e */ /* 0x000fe400000000ff */
        /* <DEDUP_REMOVED lines=21> */
.L_x_28573:
        /* <DEDUP_REMOVED lines=51> */
.L_x_28572:
[----:B------:R-:W-:Y:S05]  /*3bb0*/  BSYNC B1 ;  /* 0x0000000000017941 */ /* 0x000fea0003800000 */
.L_x_28571:
        /* <DEDUP_REMOVED lines=15> */
.L_x_28575:
[----:B------:R-:W-:Y:S05]  /*3cb0*/  BSYNC B1 ;  /* 0x0000000000017941 */ /* 0x000fea0003800000 */
.L_x_28574:
        /* <DEDUP_REMOVED lines=25> */
.L_x_28570:
[----:B------:R-:W-:Y:S05]  /*3e50*/  BSYNC B0 ;  /* 0x0000000000007941 */ /* 0x000fea0003800000 */
.L_x_28569:
        /* <DEDUP_REMOVED lines=28> */
.L_x_28581:
        /* <DEDUP_REMOVED lines=53> */
.L_x_28580:
[----:B------:R-:W-:-:S07]  /*4370*/  IADD3 R4, R24, 0x5, RZ ;  /* 0x0000000518047810 */ /* 0x000fce0007ffe0ff */
.L_x_28579:
[----:B------:R-:W-:Y:S05]  /*4380*/  BSYNC B1 ;  /* 0x0000000000017941 */ /* 0x000fea0003800000 */
.L_x_28578:
        /* <DEDUP_REMOVED lines=16> */
.L_x_28583:
[----:B------:R-:W-:Y:S05]  /*4490*/  BSYNC B1 ;  /* 0x0000000000017941 */ /* 0x000fea0003800000 */
.L_x_28582:
        /* <DEDUP_REMOVED lines=25> */
.L_x_28577:
[----:B------:R-:W-:Y:S05]  /*4630*/  BSYNC B0 ;  /* 0x0000000000007941 */ /* 0x000fea0003800000 */
.L_x_28576:
        /* <DEDUP_REMOVED lines=43> */
.L_x_28594:
[----:B----4-:R-:W-:-:S07]  /*48f0*/  FMNMX R7, R4, R7, !PT ;  /* 0x0000000704077209 */ /* 0x010fce0007800000 */
.L_x_28586:
[----:B------:R-:W-:Y:S05]  /*4900*/  BSYNC B0 ;  /* 0x0000000000007941 */ /* 0x000fea0003800000 */
.L_x_28585:
[----:B------:R-:W-:Y:S01]  /*4910*/  ISETP.NE.AND P0, PT, R0, RZ, PT ;  /* 0x000000ff0000720c */ /* 0x000fe20003f05270 */
[----:B------:R-:W-:-:S12]  /*4920*/  BSSY B0, `(.L_x_28584) ;  /* 0x0000004000007945 */ /* 0x000fd80003800000 */
[----:B------:R-:W-:Y:S05]  /*4930*/  @P0 BRA `(.L_x_28588) ;  /* 0x0000000000080947 */ /* 0x000fea0003800000 */
[----:B------:R-:W4:Y:S02]  /*4940*/  LDC.64 R2, c[0x0][0x238] ;  /* 0x00008e00ff027b82 */ /* 0x000f240000000a00 */
[----:B----4-:R4:W-:Y:S02]  /*4950*/  REDG.E.MAX.S32.STRONG.GPU desc[UR10][R2.64], R7 ;  /* 0x000000070200798e */ /* 0x0109e4000d10e38a */
.L_x_28588:
[----:B------:R-:W-:Y:S05]  /*4960*/  BSYNC B0 ;  /* 0x0000000000007941 */ /* 0x000fea0003800000 */
.L_x_28584:
        /* <DEDUP_REMOVED lines=13> */
[----:B0123--:R-:W-:Y:S05]  /*4a40*/  CALL.REL.NOINC `($__internal_587_$__cuda_sm20_rcp_rn_f32_slowpath) ;  /* 0x0000000400847944 */ /* 0x00ffea0003c00000 */
[----:B------:R-:W-:Y:S05]  /*4a50*/  BRA `(.L_x_28590) ;  /* 0x0000000000147947 */ /* 0x000fea0003800000 */
.L_x_28589:
[----:B------:R-:W5:Y:S01]  /*4a60*/  MUFU.RCP R5, UR12 ;  /* 0x0000000c00057d08 */ /* 0x000f620008001000 */
[----:B------:R-:W-:-:S05]  /*4a70*/  MOV R0, UR12 ;  /* 0x0000000c00007c02 */ /* 0x000fca0008000f00 */
[----:B-----5:R-:W-:-:S04]  /*4a80*/  FFMA R0, R5, R0, -1 ;  /* 0xbf80000005007423 */ /* 0x020fc80000000000 */
[----:B------:R-:W-:-:S04]  /*4a90*/  FADD.FTZ R0, -R0, -RZ ;  /* 0x800000ff00007221 */ /* 0x000fc80000010100 */
[----:B------:R-:W-:-:S07]  /*4aa0*/  FFMA R5, R5, R0, R5 ;  /* 0x0000000005057223 */ /* 0x000fce0000000005 */
.L_x_28590:
[----:B0---4-:R-:W0:Y:S02]  /*4ab0*/  LDC.64 R2, c[0x0][0x240] ;  /* 0x00009000ff027b82 */ /* 0x011e240000000a00 */
[----:B0-----:R-:W-:Y:S01]  /*4ac0*/  STG.E desc[UR10][R2.64], R5 ;  /* 0x0000000502007986 */ /* 0x001fe2000c10190a */
[----:B------:R-:W-:Y:S05]  /*4ad0*/  EXIT ;  /* 0x000000000000794d */ /* 0x000fea0003800000 */
.L_x_28587:
[----:B------:R-:W-:Y:S01]  /*4ae0*/  MOV R6, 0x4 ;  /* 0x0000000400067802 */ /* 0x000fe20000000f00 */
[----:B---3--:R-:W-:Y:S01]  /*4af0*/  IMAD.MOV.U32 R9, RZ, RZ, 0x1f ;  /* 0x0000001fff097424 */ /* 0x008fe200078e00ff */
[----:B------:R-:W-:-:S07]  /*4b00*/  MOV R5, 0xffffffff ;  /* 0xffffffff00057802 */ /* 0x000fce0000000f00 */
[----:B012-4-:R-:W-:Y:S05]  /*4b10*/  WARPSYNC.COLLECTIVE R5, `(.L_x_28591) ;  /* 0x0000000005087348 */ /* 0x017fea0003c00000 */
[----:B----4-:R3:W4:Y:S02]  /*4b20*/  SHFL.DOWN P0, R7, R2, R6, R9 ;  /* 0x0800000602077389 */ /* 0x0107240000000009 */
[----:B01234-:R-:W-:Y:S01]  /*4b30*/  ENDCOLLECTIVE ;  /* 0x000000000000791b */ /* 0x01ffe20003800000 */
.L_x_28591:
[----:B------:R-:W-:Y:S02]  /*4b40*/  MOV R6, 0x2 ;  /* 0x0000000200067802 */ /* 0x000fe40000000f00 */
[----:B------:R-:W-:-:S04]  /*4b50*/  MOV R3, R7 ;  /* 0x0000000700037202 */ /* 0x000fc80000000f00 */
[----:B------:R-:W-:-:S05]  /*4b60*/  FMNMX R3, R3, R2, !PT ;  /* 0x0000000203037209 */ /* 0x000fca0007800000 */
[----:B------:R-:W-:-:S07]  /*4b70*/  IMAD.MOV.U32 R2, RZ, RZ, R3 ;  /* 0x000000ffff027224 */ /* 0x000fce00078e0003 */
[----:B------:R-:W-:Y:S05]  /*4b80*/  WARPSYNC.COLLECTIVE R5, `(.L_x_28592) ;  /* 0x0000000005087348 */ /* 0x000fea0003c00000 */
[----:B------:R0:W1:Y:S02]  /*4b90*/  SHFL.DOWN P0, R7, R2, R6, R9 ;  /* 0x0800000602077389 */ /* 0x0000640000000009 */
[----:B01----:R-:W-:Y:S01]  /*4ba0*/  ENDCOLLECTIVE ;  /* 0x000000000000791b */ /* 0x003fe20003800000 */
.L_x_28592:
[----:B------:R-:W-:Y:S02]  /*4bb0*/  MOV R6, 0x1 ;  /* 0x0000000100067802 */ /* 0x000fe40000000f00 */
[----:B------:R-:W-:-:S04]  /*4bc0*/  MOV R4, R7 ;  /* 0x0000000700047202 */ /* 0x000fc80000000f00 */
[----:B------:R-:W-:-:S05]  /*4bd0*/  FMNMX R4, R3, R4, !PT ;  /* 0x0000000403047209 */ /* 0x000fca0007800000 */
[----:B------:R-:W-:-:S07]  /*4be0*/  IMAD.MOV.U32 R2, RZ, RZ, R4 ;  /* 0x000000ffff027224 */ /* 0x000fce00078e0004 */
[----:B------:R-:W-:Y:S05]  /*4bf0*/  WARPSYNC.COLLECTIVE R5, `(.L_x_28593) ;  /* 0x0000000005087348 */ /* 0x000fea0003c00000 */
[----:B------:R0:W1:Y:S02]  /*4c00*/  SHFL.DOWN P0, R7, R2, R6, R9 ;  /* 0x0800000602077389 */ /* 0x0000640000000009 */
[----:B01----:R-:W-:Y:S01]  /*4c10*/  ENDCOLLECTIVE ;  /* 0x000000000000791b */ /* 0x003fe20003800000 */
.L_x_28593:
[----:B------:R-:W-:Y:S05]  /*4c20*/  BRA `(.L_x_28594) ;  /* 0xfffffffc00307947 */ /* 0x000fea000383ffff */
        .weak           $__internal_586_$__cuda_sm20_div_u64
        .type           $__internal_586_$__cuda_sm20_div_u64,@function
        .size           $__internal_586_$__cuda_sm20_div_u64,($__internal_587_$__cuda_sm20_rcp_rn_f32_slowpath - $__internal_586_$__cuda_sm20_div_u64)
$__internal_586_$__cuda_sm20_div_u64:
        /* <DEDUP_REMOVED lines=66> */
[----:B------:R-:W-:Y:S06]  /*5050*/  RET.REL.NODEC R2 `(_ZN18transformer_engine6detail38cast_transpose_fused_kernel_notalignedILb0ELb1ELb0EfNS_16CTDBiasDActParamI6__halfS3_S3_fEELi2ELi2ENS_5EmptyEXadL_ZNS_5dgeluIffEET_T0_RKS5_EEEEvT3_mmm) ;  /* 0xffffffac02e87950 */ /* 0x000fec0003c3ffff */
        .weak           $__internal_587_$__cuda_sm20_rcp_rn_f32_slowpath
        .type           $__internal_587_$__cuda_sm20_rcp_rn_f32_slowpath,@function
        .size           $__internal_587_$__cuda_sm20_rcp_rn_f32_slowpath,(.L_x_35072 - $__internal_587_$__cuda_sm20_rcp_rn_f32_slowpath)
$__internal_587_$__cuda_sm20_rcp_rn_f32_slowpath:
        /* <DEDUP_REMOVED lines=15> */
.L_x_28595:
        /* <DEDUP_REMOVED lines=33> */
.L_x_28597:
[----:B------:R2:W3:Y:S02]  /*5360*/  MUFU.RCP R2, R0 ;  /* 0x0000000000027308 */ /* 0x0004e40000001000 */
.L_x_28596:
[----:B------:R-:W-:Y:S01]  /*5370*/  HFMA2.MMA R3, -RZ, RZ, 0, 0 ;  /* 0x00000000ff037435 */ /* 0x000fe200000001ff */
[----:B-1-3--:R-:W-:Y:S01]  /*5380*/  IMAD.MOV.U32 R5, RZ, RZ, R2 ;  /* 0x000000ffff057224 */ /* 0x00afe200078e0002 */
[----:B------:R-:W-:-:S04]  /*5390*/  MOV R2, R7 ;  /* 0x0000000700027202 */ /* 0x000fc80000000f00 */
[----:B0-2---:R-:W-:Y:S05]  /*53a0*/  RET.REL.NODEC R2 `(_ZN18transformer_engine6detail38cast_transpose_fused_kernel_notalignedILb0ELb1ELb0EfNS_16CTDBiasDActParamI6__halfS3_S3_fEELi2ELi2ENS_5EmptyEXadL_ZNS_5dgeluIffEET_T0_RKS5_EEEEvT3_mmm) ;  /* 0xffffffac02147950 */ /* 0x005fea0003c3ffff */
.L_x_28598:
        /* <DEDUP_REMOVED lines=13> */
.L_x_35072:


//--------------------- .text._ZN18transformer_engine6detail38cast_transpose_fused_kernel_notalignedILb0ELb1ELb0EfNS_16CTDBiasDActParamI6__halfS3_ffEELi2ELi1ENS_5EmptyEXadL_ZNS_5dgeluIffEET_T0_RKS5_EEEEvT3_mmm --------------------------
	.section	.text._ZN18transformer_engine6detail38cast_transpose_fused_kernel_notalignedILb0ELb1ELb0EfNS_16CTDBiasDActParamI6__halfS3_ffEELi2ELi1ENS_5EmptyEXadL_ZNS_5dgeluIffEET_T0_RKS5_EEEEvT3_mmm,"ax",@progbits
	.align	128
        .global         _ZN18transformer_engine6detail38cast_transpose_fused_kernel_notalignedILb0ELb1ELb0EfNS_16CTDBiasDActParamI6__halfS3_ffEELi2ELi1ENS_5EmptyEXadL_ZNS_5dgeluIffEET_T0_RKS5_EEEEvT3_mmm
        .type           _ZN18transformer_engine6detail38cast_transpose_fused_kernel_notalignedILb0ELb1ELb0EfNS_16CTDBiasDActParamI6__halfS3_ffEELi2ELi1ENS_5EmptyEXadL_ZNS_5dgeluIffEET_T0_RKS5_EEEEvT3_mmm,@function
        .size           _ZN18transformer_engine6detail38cast_transpose_fused_kernel_notalignedILb0ELb1ELb0EfNS_16CTDBiasDActParamI6__halfS3_ffEELi2ELi1ENS_5EmptyEXadL_ZNS_5dgeluIffEET_T0_RKS5_EEEEvT3_mmm,(.L_x_35074 - _ZN18transformer_engine6detail38cast_transpose_fused_kernel_notalignedILb0ELb1ELb0EfNS_16CTDBiasDActParamI6__halfS3_ffEELi2ELi1ENS_5EmptyEXadL_ZNS_5dgeluIffEET_T0_RKS5_EEEEvT3_mmm)
        .other          _ZN18transformer_engine6detail38cast_transpose_fused_kernel_notalignedILb0ELb1ELb0EfNS_16CTDBiasDActParamI6__halfS3_ffEELi2ELi1ENS_5EmptyEXadL_ZNS_5dgeluIffEET_T0_RKS5_EEEEvT3_mmm,@"STO_CUDA_ENTRY STV_DEFAULT"
_ZN18transformer_engine6detail38cast_transpose_fused_kernel_notalignedILb0ELb1ELb0EfNS_16CTDBiasDActParamI6__halfS3_ffEELi2ELi1ENS_5EmptyEXadL_ZNS_5dgeluIffEET_T0_RKS5_EEEEvT3_mmm:
.text._ZN18transformer_engine6detail38cast_transpose_fused_kernel_notalignedILb0ELb1ELb0EfNS_16CTDBiasDActParamI6__halfS3_ffEELi2ELi1ENS_5EmptyEXadL_ZNS_5dgeluIffEET_T0_RKS5_EEEEvT3_mmm:
        /* <DEDUP_REMOVED lines=20> */
[----:B------:R-:W-:Y:S05]  /*0140*/  CALL.REL.NOINC `($__internal_588_$__cuda_sm20_div_u64) ;  /* 0x00000034007c7944 */ /* 0x000fea0003c00000 */
        /* <DEDUP_REMOVED lines=8> */
.L_x_28599:
[----:B------:R-:W0:Y:S01]  /*01d0*/  I2F.U32.RP R0, UR4 ;  /* 0x0000000400007d06 */ /* 0x000e220008209000 */
[----:B------:R-:W-:Y:S01]  /*01e0*/  ISETP.NE.U32.AND P2, PT, RZ, UR4, PT ;  /* 0x00000004ff007c0c */ /* 0x000fe2000bf45070 */
[----:B------:R-:W-:Y:S01]  /*01f0*/  HFMA2.MMA R15, -RZ, RZ, 0, 0 ;  /* 0x00000000ff0f7435 */ /* 0x000fe200000001ff */
[----:B------:R-:W-:-:S05]  /*0200*/  IMAD.MOV.U32 R19, RZ, RZ, RZ ;  /* 0x000000ffff137224 */ /* 0x000fca00078e00ff */
[----:B0-----:R-:W0:Y:S02]  /*0210*/  MUFU.RCP R0, R0 ;  /* 0x0000000000007308 */ /* 0x001e240000001000 */
[----:B0-----:R-:W-:-:S06]  /*0220*/  VIADD R4, R0, 0xffffffe ;  /* 0x0ffffffe00047836 */ /* 0x001fcc0000000000 */
[----:B------:R0:W1:Y:S02]  /*0230*/  F2I.FTZ.U32.TRUNC.NTZ R5, R4 ;  /* 0x0000000400057305 */ /* 0x000064000021f000 */
[----:B0-----:R-:W-:Y:S02]  /*0240*/  IMAD.MOV.U32 R4, RZ, RZ, RZ ;  /* 0x000000ffff047224 */ /* 0x001fe400078e00ff */
[----:B-1----:R-:W-:-:S04]  /*0250*/  IMAD.MOV R3, RZ, RZ, -R5 ;  /* 0x000000ffff037224 */ /* 0x002fc800078e0a05 */
[----:B------:R-:W-:-:S04]  /*0260*/  IMAD R3, R3, UR4, RZ ;  /* 0x0000000403037c24 */ /* 0x000fc8000f8e02ff */
[----:B------:R-:W-:-:S06]  /*0270*/  IMAD.HI.U32 R5, R5, R3, R4 ;  /* 0x0000000305057227 */ /* 0x000fcc00078e0004 */
[----:B------:R-:W-:-:S05]  /*0280*/  IMAD.HI.U32 R14, R5, R16, RZ ;  /* 0x00000010050e7227 */ /* 0x000fca00078e00ff */
[----:B------:R-:W-:-:S05]  /*0290*/  IADD3 R3, -R14, RZ, RZ ;  /* 0x000000ff0e037210 */ /* 0x000fca0007ffe1ff */
        /* <DEDUP_REMOVED lines=9> */
.L_x_28600:
        /* <DEDUP_REMOVED lines=24> */
[----:B------:R-:W-:Y:S01]  /*04b0*/  IMAD.WIDE.U32 R8, R26, UR7, RZ ;  /* 0x000000071a087c25 */ /* 0x000fe2000f8e00ff */
        /* <DEDUP_REMOVED lines=13> */
[----:B------:R-:W-:Y:S02]  /*0590*/  IADD3 R22, P1, R24, UR8, RZ ;  /* 0x0000000818167c10 */ /* 0x000fe4000ff3e0ff */
[----:B------:R-:W-:Y:S01]  /*05a0*/  @P0 IADD3.X R9, RZ, R9, RZ, P2, !PT ;  /* 0x00000009ff090210 */ /* 0x000fe200017fe4ff */
[C---:B------:R-:W-:Y:S01]  /*05b0*/  @P0 IMAD.SHL.U32 R11, R0.reuse, 0x4, RZ ;  /* 0x00000004000b0824 */ /* 0x040fe200078e00ff */
[----:B------:R-:W-:Y:S01]  /*05c0*/  IADD3.X R23, R25, UR9, RZ, P1, !PT ;  /* 0x0000000919177c10 */ /* 0x000fe20008ffe4ff */
[----:B------:R-:W-:Y:S01]  /*05d0*/  ULDC.64 UR8, c[0x0][0x208] ;  /* 0x0000820000087ab9 */ /* 0x000fe20000000a00 */
[----:B------:R-:W-:-:S02]  /*05e0*/  @P0 SHF.L.U64.HI R0, R0, 0x2, R9 ;  /* 0x0000000200000819 */ /* 0x000fc40000010209 */
[----:B------:R-:W-:-:S05]  /*05f0*/  @P0 IADD3 R8, P1, R11, R22, RZ ;  /* 0x000000160b080210 */ /* 0x000fca0007f3e0ff */
[----:B------:R-:W-:-:S05]  /*0600*/  @P0 IMAD.X R9, R0, 0x1, R23, P1 ;  /* 0x0000000100090824 */ /* 0x000fca00008e0617 */
[----:B------:R0:W2:Y:S01]  /*0610*/  @P0 LDG.E R35, desc[UR8][R8.64] ;  /* 0x0000000808230981 */ /* 0x0000a2000c1e1900 */
[----:B------:R-:W-:Y:S01]  /*0620*/  IADD3 R24, P1, R24, UR12, RZ ;  /* 0x0000000c18187c10 */ /* 0x000fe2000ff3e0ff */
[C---:B------:R-:W-:Y:S01]  /*0630*/  IMAD.SHL.U32 R31, R12.reuse, 0x20, RZ ;  /* 0x000000200c1f7824 */ /* 0x040fe200078e00ff */
[----:B------:R-:W-:Y:S02]  /*0640*/  SHF.L.U64.HI R32, R12, 0x5, R13 ;  /* 0x000000050c207819 */ /* 0x000fe4000001020d */
[----:B------:R-:W-:Y:S01]  /*0650*/  IADD3.X R25, R25, UR13, RZ, P1, !PT ;  /* 0x0000000d19197c10 */ /* 0x000fe20008ffe4ff */
[----:B------:R-:W-:Y:S01]  /*0660*/  ULDC.64 UR12, c[0x0][0x230] ;  /* 0x00008c00000c7ab9 */ /* 0x000fe20000000a00 */
[----:B------:R-:W-:Y:S01]  /*0670*/  @!P0 MOV R30, RZ ;  /* 0x000000ff001e8202 */ /* 0x000fe20000000f00 */
[----:B0-----:R-:W-:Y:S02]  /*0680*/  IMAD.MOV.U32 R8, RZ, RZ, 0x3c80f082 ;  /* 0x3c80f082ff087424 */ /* 0x001fe400078e00ff */
[----:B--2---:R-:W-:-:S02]  /*0690*/  HADD2.F32 R29, -RZ, R35.H0_H0 ;  /* 0x20000023ff1d7230 */ /* 0x004fc40000004100 */
[----:B------:R-:W-:-:S03]  /*06a0*/  HADD2.F32 R35, -RZ, R35.H1_H1 ;  /* 0x30000023ff237230 */ /* 0x000fc60000004100 */
[C---:B------:R-:W-:Y:S01]  /*06b0*/  FMUL R10, R29.reuse, 0.044714998453855514526 ;  /* 0x3d3727131d0a7820 */ /* 0x040fe20000400000 */
[----:B------:R-:W-:Y:S01]  /*06c0*/  FMUL R21, R29, 0.79788458347320556641 ;  /* 0x3f4c422a1d157820 */ /* 0x000fe20000400000 */
[C---:B------:R-:W-:Y:S01]  /*06d0*/  FMUL R20, R35.reuse, 0.044714998453855514526 ;  /* 0x3d37271323147820 */ /* 0x040fe20000400000 */
[----:B------:R-:W-:Y:S01]  /*06e0*/  FMUL R27, R35, 0.79788458347320556641 ;  /* 0x3f4c422a231b7820 */ /* 0x000fe20000400000 */
[----:B------:R-:W-:-:S04]  /*06f0*/  FFMA R10, R29, R10, 1 ;  /* 0x3f8000001d0a7423 */ /* 0x000fc8000000000a */
[----:B------:R-:W-:Y:S01]  /*0700*/  FMUL R21, R21, R10 ;  /* 0x0000000a15157220 */ /* 0x000fe20000400000 */
[----:B------:R-:W-:-:S03]  /*0710*/  FFMA R10, R35, R20, 1 ;  /* 0x3f800000230a7423 */ /* 0x000fc60000000014 */
[----:B------:R-:W-:Y:S01]  /*0720*/  FMUL R20, |R21|, 2.8853900432586669922 ;  /* 0x4038aa3b15147820 */ /* 0x000fe20000400200 */
[----:B------:R-:W-:Y:S01]  /*0730*/  FMUL R27, R27, R10 ;  /* 0x0000000a1b1b7220 */ /* 0x000fe20000400000 */
[----:B------:R-:W-:Y:S01]  /*0740*/  FMUL R33, R21, R21 ;  /* 0x0000001515217220 */ /* 0x000fe20000400000 */
[----:B------:R-:W-:Y:S02]  /*0750*/  @P0 IADD3 R10, P1, R11, R24, RZ ;  /* 0x000000180b0a0210 */ /* 0x000fe40007f3e0ff */
[----:B------:R-:W-:Y:S01]  /*0760*/  FMUL R28, |R27|, 2.8853900432586669922 ;  /* 0x4038aa3b1b1c7820 */ /* 0x000fe20000400200 */
[----:B------:R-:W0:Y:S02]  /*0770*/  MUFU.EX2 R20, R20 ;  /* 0x0000001400147308 */ /* 0x000e240000000800 */
[----:B------:R-:W-:-:S06]  /*0780*/  @P0 IMAD.X R11, R0, 0x1, R25, P1 ;  /* 0x00000001000b0824 */ /* 0x000fcc00008e0619 */
[----:B------:R-:W1:Y:S01]  /*0790*/  MUFU.EX2 R28, R28 ;  /* 0x0000001c001c7308 */ /* 0x000e620000000800 */
[----:B0-----:R-:W-:Y:S01]  /*07a0*/  FADD R9, R20, 1 ;  /* 0x3f80000014097421 */ /* 0x001fe20000000000 */
[----:B------:R-:W-:Y:S01]  /*07b0*/  FFMA R20, R33, R8, -0.052303962409496307373 ;  /* 0xbd563cae21147423 */ /* 0x000fe20000000008 */
[----:B------:R-:W-:Y:S01]  /*07c0*/  FMUL R13, R27, R27 ;  /* 0x0000001b1b0d7220 */ /* 0x000fe20000400000 */
[----:B------:R-:W-:Y:S01]  /*07d0*/  FSETP.GE.AND P1, PT, |R21|, 0.60000002384185791016, PT ;  /* 0x3f19999a1500780b */ /* 0x000fe20003f26200 */
[----:B------:R0:W2:Y:S01]  /*07e0*/  @P0 LDG.E R30, desc[UR8][R10.64] ;  /* 0x000000080a1e0981 */ /* 0x0000a2000c1e1900 */
[C---:B------:R-:W-:Y:S02]  /*07f0*/  FFMA R0, R33.reuse, R20, 0.1331529766321182251 ;  /* 0x3e08594121007423 */ /* 0x040fe40000000014 */
[----:B------:R-:W3:Y:S01]  /*0800*/  MUFU.RCP R9, R9 ;  /* 0x0000000900097308 */ /* 0x000ee20000001000 */
[----:B-1----:R-:W-:Y:S01]  /*0810*/  FADD R37, R28, 1 ;  /* 0x3f8000001c257421 */ /* 0x002fe20000000000 */
[----:B------:R-:W-:-:S06]  /*0820*/  FFMA R0, R33, R0, -0.33332768082618713379 ;  /* 0xbeaaa9ed21007423 */ /* 0x000fcc0000000000 */
[----:B------:R-:W1:Y:S01]  /*0830*/  MUFU.RCP R37, R37 ;  /* 0x0000002500257308 */ /* 0x000e620000001000 */
[----:B------:R-:W-:Y:S02]  /*0840*/  IMAD.MOV.U32 R20, RZ, RZ, 0x3f800000 ;  /* 0x3f800000ff147424 */ /* 0x000fe400078e00ff */
[----:B------:R-:W-:Y:S01]  /*0850*/  FFMA R12, R13, R8, -0.052303962409496307373 ;  /* 0xbd563cae0d0c7423 */ /* 0x000fe20000000008 */
[----:B------:R-:W-:Y:S01]  /*0860*/  FFMA R0, R33, R0, RZ ;  /* 0x0000000021007223 */ /* 0x000fe200000000ff */
[----:B------:R-:W-:Y:S02]  /*0870*/  SHF.R.U32.HI R33, RZ, 0x3, R2 ;  /* 0x00000003ff217819 */ /* 0x000fe40000011602 */
[----:B------:R-:W-:Y:S01]  /*0880*/  FSETP.GE.AND P2, PT, |R27|, 9.010913848876953125, PT ;  /* 0x41102cb41b00780b */ /* 0x000fe20003f46200 */
[----:B------:R-:W-:Y:S01]  /*0890*/  FFMA R28, R13, R12, 0.1331529766321182251 ;  /* 0x3e0859410d1c7423 */ /* 0x000fe2000000000c */
[----:B------:R-:W-:Y:S01]  /*08a0*/  FSETP.GE.AND P0, PT, |R21|, 9.010913848876953125, PT ;  /* 0x41102cb41500780b */ /* 0x000fe20003f06200 */
[--C-:B---3--:R-:W-:Y:S01]  /*08b0*/  FFMA R12, R9, -2, R20.reuse ;  /* 0xc0000000090c7823 */ /* 0x108fe20000000014 */
[----:B------:R-:W-:Y:S01]  /*08c0*/  LOP3.LUT R9, R33, 0x1c, RZ, 0xc0, !PT ;  /* 0x0000001c21097812 */ /* 0x000fe200078ec0ff */
[----:B-1----:R-:W-:-:S03]  /*08d0*/  FFMA R37, R37, -2, R20 ;  /* 0xc000000025257823 */ /* 0x002fc60000000014 */
[----:B------:R-:W-:Y:S02]  /*08e0*/  FSEL R34, R12, 1, !P0 ;  /* 0x3f8000000c227808 */ /* 0x000fe40004000000 */
[----:B0-----:R-:W-:Y:S01]  /*08f0*/  FSEL R10, R37, 1, !P2 ;  /* 0x3f800000250a7808 */ /* 0x001fe20005000000 */
[----:B------:R-:W-:-:S03]  /*0900*/  VIADD R12, R9, 0x1 ;  /* 0x00000001090c7836 */ /* 0x000fc60000000000 */
[----:B------:R-:W-:Y:S01]  /*0910*/  LOP3.LUT R33, R10, 0x80000000, R27, 0xb8, !PT ;  /* 0x800000000a217812 */ /* 0x000fe200078eb81b */
[----:B------:R-:W-:Y:S01]  /*0920*/  VIADD R10, R4, 0xffffffff ;  /* 0xffffffff040a7836 */ /* 0x000fe20000000000 */
[----:B------:R-:W-:Y:S02]  /*0930*/  FSETP.GE.AND P3, PT, |R27|, 0.60000002384185791016, PT ;  /* 0x3f19999a1b00780b */ /* 0x000fe40003f66200 */
[--C-:B------:R-:W-:Y:S01]  /*0940*/  LOP3.LUT R34, R34, 0x80000000, R21.reuse, 0xb8, !PT ;  /* 0x8000000022227812 */ /* 0x100fe200078eb815 */
[----:B------:R-:W-:Y:S01]  /*0950*/  @!P1 FFMA R34, R21, R0, R21 ;  /* 0x0000000015229223 */ /* 0x000fe20000000015 */
[----:B------:R-:W-:Y:S02]  /*0960*/  ISETP.GE.U32.AND P0, PT, R12, R5, PT ;  /* 0x000000050c00720c */ /* 0x000fe40003f06070 */
[----:B------:R-:W-:Y:S01]  /*0970*/  LOP3.LUT R21, R10, 0x1f, RZ, 0xc0, !PT ;  /* 0x0000001f0a157812 */ /* 0x000fe200078ec0ff */
[----:B------:R-:W-:-:S03]  /*0980*/  FFMA R28, R13, R28, -0.33332768082618713379 ;  /* 0xbeaaa9ed0d1c7423 */ /* 0x000fc6000000001c */
[----:B------:R-:W-:Y:S01]  /*0990*/  ISETP.LT.U32.AND P0, PT, R21, R6, !P0 ;  /* 0x000000061500720c */ /* 0x000fe20004701070 */
[----:B------:R-:W-:Y:S01]  /*09a0*/  FFMA R28, R13, R28, RZ ;  /* 0x0000001c0d1c7223 */ /* 0x000fe200000000ff */
[----:B------:R-:W-:Y:S01]  /*09b0*/  FMUL R0, R29, 0.10703222453594207764 ;  /* 0x3ddb33b61d007820 */ /* 0x000fe20000400000 */
[----:B------:R-:W-:Y:S02]  /*09c0*/  FMUL R10, R35, 0.10703222453594207764 ;  /* 0x3ddb33b6230a7820 */ /* 0x000fe40000400000 */
[----:B------:R-:W-:Y:S01]  /*09d0*/  @!P3 FFMA R33, R27, R28, R27 ;  /* 0x0000001c1b21b223 */ /* 0x000fe2000000001b */
[----:B------:R-:W-:-:S04]  /*09e0*/  IMAD.WIDE.U32 R26, R26, UR7, RZ ;  /* 0x000000071a1a7c25 */ /* 0x000fc8000f8e00ff */
[----:B------:R-:W-:Y:S01]  /*09f0*/  FFMA R11, R29, R0, 0.79788458347320556641 ;  /* 0x3f4c422a1d0b7423 */ /* 0x000fe20000000000 */
[----:B------:R-:W-:Y:S01]  /*0a00*/  FFMA R13, R35, R10, 0.79788458347320556641 ;  /* 0x3f4c422a230d7423 */ /* 0x000fe2000000000a */
[----:B------:R-:W-:Y:S01]  /*0a10*/  FFMA R0, -R34, R34, 1 ;  /* 0x3f80000022007423 */ /* 0x000fe20000000122 */
[----:B------:R-:W-:Y:S01]  /*0a20*/  FFMA R10, -R33, R33, 1 ;  /* 0x3f800000210a7423 */ /* 0x000fe20000000121 */
[----:B------:R-:W-:Y:S01]  /*0a30*/  IMAD.IADD R28, R27, 0x1, R7 ;  /* 0x000000011b1c7824 */ /* 0x000fe200078e0207 */
[----:B------:R-:W-:Y:S01]  /*0a40*/  @P0 IADD3 R12, P1, P2, R21, UR7, R26 ;  /* 0x00000007150c0c10 */ /* 0x000fe2000fa3e01a */
[----:B------:R-:W-:Y:S01]  /*0a50*/  FMUL R0, R0, R11 ;  /* 0x0000000b00007220 */ /* 0x000fe20000400000 */
[----:B------:R-:W-:Y:S02]  /*0a60*/  FMUL R10, R10, R13 ;  /* 0x0000000d0a0a7220 */ /* 0x000fe40000400000 */
[----:B------:R-:W-:Y:S02]  /*0a70*/  @P0 IADD3.X R13, RZ, UR10, R28, P1, P2 ;  /* 0x0000000aff0d0c10 */ /* 0x000fe40008fe441c */
[----:B------:R-:W-:-:S02]  /*0a80*/  @P0 SHF.L.U32 R11, R12, 0x2, RZ ;  /* 0x000000020c0b0819 */ /* 0x000fc400000006ff */
[----:B------:R-:W-:Y:S02]  /*0a90*/  @P0 SHF.L.U64.HI R12, R12, 0x2, R13 ;  /* 0x000000020c0c0819 */ /* 0x000fe4000001020d */
[----:B------:R-:W-:-:S05]  /*0aa0*/  @P0 IADD3 R36, P1, R11, R24, RZ ;  /* 0x000000180b240210 */ /* 0x000fca0007f3e0ff */
[----:B------:R-:W-:Y:S01]  /*0ab0*/  @P0 IMAD.X R37, R12, 0x1, R25, P1 ;  /* 0x000000010c250824 */ /* 0x000fe200008e0619 */
[----:B------:R-:W-:Y:S01]  /*0ac0*/  ISETP.NE.U32.AND P1, PT, RZ, UR12, PT ;  /* 0x0000000cff007c0c */ /* 0x000fe2000bf25070 */
[----:B------:R-:W-:-:S03]  /*0ad0*/  FMUL R27, R35, 0.5 ;  /* 0x3f000000231b7820 */ /* 0x000fc60000400000 */
[----:B------:R-:W-:Y:S01]  /*0ae0*/  ISETP.NE.AND.EX P1, PT, RZ, UR13, PT, P1 ;  /* 0x0000000dff007c0c */ /* 0x000fe2000bf25310 */
[----:B------:R-:W-:Y:S01]  /*0af0*/  FMUL R27, R27, R10 ;  /* 0x0000000a1b1b7220 */ /* 0x000fe20000400000 */
[----:B------:R-:W-:Y:S01]  /*0b00*/  @P0 IADD3 R10, P2, R11, R22, RZ ;  /* 0x000000160b0a0210 */ /* 0x000fe20007f5e0ff */
[----:B------:R-:W-:Y:S01]  /*0b10*/  FMUL R29, R29, 0.5 ;  /* 0x3f0000001d1d7820 */ /* 0x000fe20000400000 */
[----:B------:R-:W-:Y:S01]  /*0b20*/  UMOV UR6, 0x3f800000 ;  /* 0x3f80000000067882 */ /* 0x000fe20000000000 */
[----:B------:R-:W-:Y:S02]  /*0b30*/  ULDC.64 UR12, c[0x0][0x220] ;  /* 0x00008800000c7ab9 */ /* 0x000fe40000000a00 */
[----:B------:R-:W-:-:S06]  /*0b40*/  @P0 IMAD.X R11, R12, 0x1, R23, P2 ;  /* 0x000000010c0b0824 */ /* 0x000fcc00010e0617 */
[----:B------:R-:W0:Y:S01]  /*0b50*/  @P1 LDC.64 R12, c[0x0][0x230] ;  /* 0x00008c00ff0c1b82 */ /* 0x000e220000000a00 */
[----:B------:R-:W-:Y:S01]  /*0b60*/  FMUL R35, R29, R0 ;  /* 0x000000001d237220 */ /* 0x000fe20000400000 */
[----:B------:R-:W-:-:S06]  /*0b70*/  @!P0 IMAD.MOV.U32 R29, RZ, RZ, RZ ;  /* 0x000000ffff1d8224 */ /* 0x000fcc00078e00ff */
[----:B------:R-:W3:Y:S04]  /*0b80*/  @P0 LDG.E R29, desc[UR8][R10.64] ;  /* 0x000000080a1d0981 */ /* 0x000ee8000c1e1900 */
[----:B0-----:R-:W4:Y:S01]  /*0b90*/  @P1 LDG.E R12, desc[UR8][R12.64] ;  /* 0x000000080c0c1981 */ /* 0x001f22000c1e1900 */
[----:B------:R-:W-:-:S06]  /*0ba0*/  @!P0 IMAD.MOV.U32 R0, RZ, RZ, RZ ;  /* 0x000000ffff008224 */ /* 0x000fcc00078e00ff */
[----:B------:R0:W3:Y:S02]  /*0bb0*/  @P0 LDG.E R0, desc[UR8][R36.64] ;  /* 0x0000000824000981 */ /* 0x0000e4000c1e1900 */
[----:B0-----:R-:W-:-:S04]  /*0bc0*/  FADD R36, R33, 1 ;  /* 0x3f80000021247421 */ /* 0x001fc80000000000 */
[----:B------:R-:W-:Y:S01]  /*0bd0*/  FFMA R27, R36, 0.5, R27 ;  /* 0x3f000000241b7823 */ /* 0x000fe2000000001b */
[----:B------:R-:W-:Y:S01]  /*0be0*/  IMAD.IADD R37, R2, 0x1, -R3 ;  /* 0x0000000102257824 */ /* 0x000fe200078e0a03 */
[----:B------:R-:W-:-:S04]  /*0bf0*/  ISETP.GE.U32.AND P0, PT, R9, R5, PT ;  /* 0x000000050900720c */ /* 0x000fc80003f06070 */
[----:B------:R-:W-:-:S04]  /*0c00*/  LOP3.LUT R37, R37, 0x1f, RZ, 0xc0, !PT ;  /* 0x0000001f25257812 */ /* 0x000fc800078ec0ff */
[----:B------:R-:W-:Y:S01]  /*0c10*/  ISETP.GE.U32.OR P0, PT, R37, R6, P0 ;  /* 0x000000062500720c */ /* 0x000fe20000706470 */
[----:B------:R-:W-:-:S04]  /*0c20*/  FADD R34, R34, 1 ;  /* 0x3f80000022227421 */ /* 0x000fc80000000000 */
[----:B------:R-:W-:-:S08]  /*0c30*/  FFMA R35, R34, 0.5, R35 ;  /* 0x3f00000022237823 */ /* 0x000fd00000000023 */
[----:B------:R-:W-:Y:S01]  /*0c40*/  @!P0 IADD3 R37, P2, R37, R26, RZ ;  /* 0x0000001a25258210 */ /* 0x000fe20007f5e0ff */
[----:B------:R-:W-:Y:S01]  /*0c50*/  USHF.L.U32 UR11, UR14, 0x1, URZ ;  /* 0x000000010e0b7899 */ /* 0x000fe2000800063f */
[----:B----4-:R-:W-:Y:S02]  /*0c60*/  @P1 R2UR UR6, R12 ;  /* 0x000000000c0612ca */ /* 0x010fe400000e0000 */
[----:B------:R-:W-:-:S04]  /*0c70*/  LEA R10, P1, R31, UR12, 0x2 ;  /* 0x0000000c1f0a7c11 */ /* 0x000fc8000f8210ff */
[----:B------:R-:W-:Y:S01]  /*0c80*/  LEA.HI.X R11, R31, UR13, R32, 0x2, P1 ;  /* 0x0000000d1f0b7c11 */ /* 0x000fe200088f1420 */
[----:B--2---:R-:W-:-:S05]  /*0c90*/  HADD2.F32 R32, -RZ, R30.H1_H1 ;  /* 0x3000001eff207230 */ /* 0x004fca0000004100 */
[----:B------:R-:W-:Y:S01]  /*0ca0*/  FMUL R27, R32, R27 ;  /* 0x0000001b201b7220 */ /* 0x000fe20000400000 */
[----:B---3--:R-:W-:-:S05]  /*0cb0*/  HADD2.F32 R32, -RZ, R29.H0_H0 ;  /* 0x2000001dff207230 */ /* 0x008fca0000004100 */
[----:B------:R-:W-:-:S04]  /*0cc0*/  FMUL R31, R32, 0.044714998453855514526 ;  /* 0x3d372713201f7820 */ /* 0x000fc80000400000 */
[C---:B------:R-:W-:Y:S01]  /*0cd0*/  FFMA R36, R32.reuse, R31, 1 ;  /* 0x3f80000020247423 */ /* 0x040fe2000000001f */
[----:B------:R-:W-:-:S04]  /*0ce0*/  FMUL R31, R32, 0.79788458347320556641 ;  /* 0x3f4c422a201f7820 */ /* 0x000fc80000400000 */
[----:B------:R-:W-:-:S04]  /*0cf0*/  FMUL R31, R31, R36 ;  /* 0x000000241f1f7220 */ /* 0x000fc80000400000 */
[----:B------:R-:W-:-:S06]  /*0d00*/  FMUL R36, |R31|, 2.8853900432586669922 ;  /* 0x4038aa3b1f247820 */ /* 0x000fcc0000400200 */
[----:B------:R-:W0:Y:S01]  /*0d10*/  MUFU.EX2 R36, R36 ;  /* 0x0000002400247308 */ /* 0x000e220000000800 */
[----:B------:R-:W-:Y:S01]  /*0d20*/  HADD2.F32 R12, -RZ, R30.H0_H0 ;  /* 0x2000001eff0c7230 */ /* 0x000fe20000004100 */
[----:B------:R-:W-:-:S04]  /*0d30*/  @!P0 LEA R34, P1, R37, R10, 0x3 ;  /* 0x0000000a25228211 */ /* 0x000fc800078218ff */
[----:B------:R-:W-:Y:S01]  /*0d40*/  FMUL R30, R12, R35 ;  /* 0x000000230c1e7220 */ /* 0x000fe20000400000 */
[----:B------:R-:W-:Y:S01]  /*0d50*/  @!P0 IADD3.X R12, RZ, R28, RZ, P2, !PT ;  /* 0x0000001cff0c8210 */ /* 0x000fe200017fe4ff */
[----:B------:R-:W-:Y:S01]  /*0d60*/  FMUL R13, R27, UR6 ;  /* 0x000000061b0d7c20 */ /* 0x000fe20008400000 */
[----:B------:R-:W-:Y:S02]  /*0d70*/  USHF.L.U64.HI UR12, UR14, 0x1, UR15 ;  /* 0x000000010e0c7899 */ /* 0x000fe4000801020f */
[----:B------:R-:W-:Y:S01]  /*0d80*/  @!P0 LEA.HI.X R35, R37, R11, R12, 0x3, P1 ;  /* 0x0000000b25238211 */ /* 0x000fe200008f1c0c */
[----:B------:R-:W-:Y:S01]  /*0d90*/  FMUL R12, R30, UR6 ;  /* 0x000000061e0c7c20 */ /* 0x000fe20008400000 */
[----:B0-----:R-:W-:-:S04]  /*0da0*/  FADD R33, R36, 1 ;  /* 0x3f80000024217421 */ /* 0x001fc80000000000 */
[----:B------:R0:W-:Y:S01]  /*0db0*/  @!P0 STG.E.64 desc[UR8][R34.64], R12 ;  /* 0x0000000c22008986 */ /* 0x0001e2000c101b08 */
[----:B------:R-:W-:Y:S01]  /*0dc0*/  FMNMX R30, RZ, |R30|, !PT ;  /* 0x4000001eff1e7209 */ /* 0x000fe20007800000 */
[----:B------:R-:W1:Y:S03]  /*0dd0*/  MUFU.RCP R33, R33 ;  /* 0x0000002100217308 */ /* 0x000e660000001000 */
[----:B------:R-:W-:Y:S01]  /*0de0*/  FMNMX R30, |R27|, R30, !PT ;  /* 0x0000001e1b1e7209 */ /* 0x000fe20007800200 */
[----:B0-----:R-:W-:-:S04]  /*0df0*/  IMAD R34, R18, UR12, RZ ;  /* 0x0000000c12227c24 */ /* 0x001fc8000f8e02ff */
[----:B------:R-:W-:Y:S02]  /*0e00*/  IMAD R27, R19, UR11, R34 ;  /* 0x0000000b131b7c24 */ /* 0x000fe4000f8e0222 */
[C---:B------:R-:W-:Y:S01]  /*0e10*/  FMUL R34, R31.reuse, R31 ;  /* 0x0000001f1f227220 */ /* 0x040fe20000400000 */
[----:B------:R-:W-:-:S03]  /*0e20*/  FSETP.GE.AND P1, PT, |R31|, 0.60000002384185791016, PT ;  /* 0x3f19999a1f00780b */ /* 0x000fc60003f26200 */
[----:B------:R-:W-:Y:S01]  /*0e30*/  FFMA R35, R34, R8, -0.052303962409496307373 ;  /* 0xbd563cae22237423 */ /* 0x000fe20000000008 */
[----:B------:R-:W-:-:S03]  /*0e40*/  FSETP.GE.AND P0, PT, |R31|, 9.010913848876953125, PT ;  /* 0x41102cb41f00780b */ /* 0x000fc60003f06200 */
[----:B------:R-:W-:Y:S01]  /*0e50*/  FFMA R37, R34, R35, 0.1331529766321182251 ;  /* 0x3e08594122257423 */ /* 0x000fe20000000023 */
[----:B-1----:R-:W-:-:S03]  /*0e60*/  FFMA R35, R33, -2, R20 ;  /* 0xc000000021237823 */ /* 0x002fc60000000014 */
[C---:B------:R-:W-:Y:S02]  /*0e70*/  FFMA R33, R34.reuse, R37, -0.33332768082618713379 ;  /* 0xbeaaa9ed22217423 */ /* 0x040fe40000000025 */
[----:B------:R-:W-:Y:S02]  /*0e80*/  FSEL R36, R35, 1, !P0 ;  /* 0x3f80000023247808 */ /* 0x000fe40004000000 */
[----:B------:R-:W-:Y:S02]  /*0e90*/  FFMA R34, R34, R33, RZ ;  /* 0x0000002122227223 */ /* 0x000fe400000000ff */
[--C-:B------:R-:W-:Y:S01]  /*0ea0*/  LOP3.LUT R33, R36, 0x80000000, R31.reuse, 0xb8, !PT ;  /* 0x8000000024217812 */ /* 0x100fe200078eb81f */
[----:B------:R-:W-:Y:S02]  /*0eb0*/  HADD2.F32 R29, -RZ, R29.H1_H1 ;  /* 0x3000001dff1d7230 */ /* 0x000fe40000004100 */
[----:B------:R-:W-:Y:S01]  /*0ec0*/  @!P1 FFMA R33, R31, R34, R31 ;  /* 0x000000221f219223 */ /* 0x000fe2000000001f */
[----:B------:R-:W-:-:S03]  /*0ed0*/  FMUL R31, R32, 0.10703222453594207764 ;  /* 0x3ddb33b6201f7820 */ /* 0x000fc60000400000 */
[----:B------:R-:W-:Y:S01]  /*0ee0*/  FFMA R34, -R33, R33, 1 ;  /* 0x3f80000021227423 */ /* 0x000fe20000000121 */
[----:B------:R-:W-:Y:S01]  /*0ef0*/  FFMA R31, R32, R31, 0.79788458347320556641 ;  /* 0x3f4c422a201f7423 */ /* 0x000fe2000000001f */
        /* <DEDUP_REMOVED lines=8> */
[----:B0-----:R-:W-:-:S06]  /*0f80*/  FADD R36, R36, 1 ;  /* 0x3f80000024247421 */ /* 0x001fcc0000000000 */
[----:B------:R-:W0:Y:S01]  /*0f90*/  MUFU.RCP R35, R36 ;  /* 0x0000002400237308 */ /* 0x000e220000001000 */
[----:B------:R-:W-:Y:S01]  /*0fa0*/  FMUL R32, R37, R34 ;  /* 0x0000002225207220 */ /* 0x000fe20000400000 */
[C---:B------:R-:W-:Y:S01]  /*0fb0*/  FMUL R37, R31.reuse, R31 ;  /* 0x0000001f1f257220 */ /* 0x040fe20000400000 */
[C---:B------:R-:W-:Y:S02]  /*0fc0*/  FSETP.GE.AND P0, PT, |R31|.reuse, 9.010913848876953125, PT ;  /* 0x41102cb41f00780b */ /* 0x040fe40003f06200 */
[----:B------:R-:W-:Y:S01]  /*0fd0*/  FSETP.GE.AND P1, PT, |R31|, 0.60000002384185791016, PT ;  /* 0x3f19999a1f00780b */ /* 0x000fe20003f26200 */
[----:B0-----:R-:W-:Y:S01]  /*0fe0*/  FFMA R35, R35, -2, R20 ;  /* 0xc000000023237823 */ /* 0x001fe20000000014 */
[----:B------:R-:W-:-:S04]  /*0ff0*/  FFMA R20, R37, R8, -0.052303962409496307373 ;  /* 0xbd563cae25147423 */ /* 0x000fc80000000008 */
[----:B------:R-:W-:Y:S01]  /*1000*/  FFMA R20, R37, R20, 0.1331529766321182251 ;  /* 0x3e08594125147423 */ /* 0x000fe20000000014 */
[----:B------:R-:W-:-:S03]  /*1010*/  FSEL R34, R35, 1, !P0 ;  /* 0x3f80000023227808 */ /* 0x000fc60004000000 */
[----:B------:R-:W-:Y:S01]  /*1020*/  FFMA R20, R37, R20, -0.33332768082618713379 ;  /* 0xbeaaa9ed25147423 */ /* 0x000fe20000000014 */
[----:B------:R-:W-:-:S03]  /*1030*/  VIADD R35, R4, 0x1e ;  /* 0x0000001e04237836 */ /* 0x000fc60000000000 */
[----:B------:R-:W-:Y:S01]  /*1040*/  FFMA R36, R37, R20, RZ ;  /* 0x0000001425247223 */ /* 0x000fe200000000ff */
[--C-:B------:R-:W-:Y:S01]  /*1050*/  LOP3.LUT R20, R34, 0x80000000, R31.reuse, 0xb8, !PT ;  /* 0x8000000022147812 */ /* 0x100fe200078eb81f */
[----:B------:R-:W-:Y:S01]  /*1060*/  VIADD R34, R9, 0x2 ;  /* 0x0000000209227836 */ /* 0x000fe20000000000 */
[----:B------:R-:W-:Y:S01]  /*1070*/  LOP3.LUT R35, R35, 0x1f, RZ, 0xc0, !PT ;  /* 0x0000001f23237812 */ /* 0x000fe200078ec0ff */
[----:B------:R-:W-:-:S03]  /*1080*/  @!P1 FFMA R20, R31, R36, R31 ;  /* 0x000000241f149223 */ /* 0x000fc6000000001f */
[----:B------:R-:W-:Y:S01]  /*1090*/  ISETP.GE.U32.AND P0, PT, R34, R5, PT ;  /* 0x000000052200720c */ /* 0x000fe20003f06070 */
[----:B------:R-:W-:-:S03]  /*10a0*/  FMUL R36, R29, 0.10703222453594207764 ;  /* 0x3ddb33b61d247820 */ /* 0x000fc60000400000 */
[----:B------:R-:W-:Y:S01]  /*10b0*/  ISETP.LT.U32.AND P0, PT, R35, R6, !P0 ;  /* 0x000000062300720c */ /* 0x000fe20004701070 */
[----:B------:R-:W-:Y:S01]  /*10c0*/  FFMA R36, R29, R36, 0.79788458347320556641 ;  /* 0x3f4c422a1d247423 */ /* 0x000fe20000000024 */
[----:B------:R-:W-:Y:S01]  /*10d0*/  FFMA R31, -R20, R20, 1 ;  /* 0x3f800000141f7423 */ /* 0x000fe20000000114 */
[----:B------:R-:W-:-:S03]  /*10e0*/  IADD3 R26, P2, R26, UR7, RZ ;  /* 0x000000071a1a7c10 */ /* 0x000fc6000ff5e0ff */
[----:B------:R-:W-:Y:S01]  /*10f0*/  FMUL R36, R31, R36 ;  /* 0x000000241f247220 */ /* 0x000fe20000400000 */
[----:B------:R-:W-:Y:S01]  /*1100*/  FADD R31, R33, 1 ;  /* 0x3f800000211f7421 */ /* 0x000fe20000000000 */
[----:B------:R-:W-:Y:S01]  /*1110*/  IADD3.X R28, R28, UR10, RZ, P2, !PT ;  /* 0x0000000a1c1c7c10 */ /* 0x000fe200097fe4ff */
[----:B------:R-:W-:Y:S02]  /*1120*/  FMUL R29, R29, 0.5 ;  /* 0x3f0000001d1d7820 */ /* 0x000fe40000400000 */
[----:B------:R-:W-:Y:S02]  /*1130*/  FFMA R31, R31, 0.5, R32 ;  /* 0x3f0000001f1f7823 */ /* 0x000fe40000000020 */
[----:B------:R-:W-:Y:S01]  /*1140*/  @P0 IADD3 R32, P1, P2, R35, UR7, R26 ;  /* 0x0000000723200c10 */ /* 0x000fe2000fa3e01a */
[----:B------:R-:W-:Y:S01]  /*1150*/  FMUL R29, R29, R36 ;  /* 0x000000241d1d7220 */ /* 0x000fe20000400000 */
[----:B------:R-:W-:Y:S02]  /*1160*/  FADD R20, R20, 1 ;  /* 0x3f80000014147421 */ /* 0x000fe40000000000 */
[----:B------:R-:W-:Y:S01]  /*1170*/  @P0 IADD3.X R33, RZ, UR10, R28, P1, P2 ;  /* 0x0000000aff210c10 */ /* 0x000fe20008fe441c */
[----:B------:R-:W-:-:S02]  /*1180*/  @P0 IMAD.SHL.U32 R35, R32, 0x4, RZ ;  /* 0x0000000420230824 */ /* 0x000fc400078e00ff */
[----:B------:R-:W-:Y:S01]  /*1190*/  FFMA R20, R20, 0.5, R29 ;  /* 0x3f00000014147823 */ /* 0x000fe2000000001d */
[----:B------:R-:W-:Y:S02]  /*11a0*/  @P0 SHF.L.U64.HI R29, R32, 0x2, R33 ;  /* 0x00000002201d0819 */ /* 0x000fe40000010221 */
[----:B------:R-:W-:Y:S01]  /*11b0*/  @P0 IADD3 R36, P1, R35, R24, RZ ;  /* 0x0000001823240210 */ /* 0x000fe20007f3e0ff */
[----:B------:R-:W-:-:S04]  /*11c0*/  HADD2.F32 R32, -RZ, R0.H0_H0 ;  /* 0x20000000ff207230 */ /* 0x000fc80000004100 */
[----:B------:R-:W-:Y:S01]  /*11d0*/  @P0 IMAD.X R37, R29, 0x1, R25, P1 ;  /* 0x000000011d250824 */ /* 0x000fe200008e0619 */
[----:B------:R-:W-:Y:S01]  /*11e0*/  @P0 IADD3 R34, P1, R35, R22, RZ ;  /* 0x0000001623220210 */ /* 0x000fe20007f3e0ff */
[----:B------:R-:W-:Y:S01]  /*11f0*/  FMUL R31, R32, R31 ;  /* 0x0000001f201f7220 */ /* 0x000fe20000400000 */
[----:B------:R-:W-:-:S03]  /*1200*/  @!P0 CS2R R32, SRZ ;  /* 0x0000000000208805 */ /* 0x000fc6000001ff00 */
[----:B------:R-:W-:-:S03]  /*1210*/  @P0 IMAD.X R35, R29, 0x1, R23, P1 ;  /* 0x000000011d230824 */ /* 0x000fc600008e0617 */
[----:B------:R-:W2:Y:S04]  /*1220*/  @P0 LDG.E R32, desc[UR8][R36.64] ;  /* 0x0000000824200981 */ /* 0x000ea8000c1e1900 */
[----:B------:R0:W3:Y:S01]  /*1230*/  @P0 LDG.E R33, desc[UR8][R34.64] ;  /* 0x0000000822210981 */ /* 0x0000e2000c1e1900 */
[----:B------:R-:W-:-:S04]  /*1240*/  SHF.R.U32.HI R29, RZ, 0x3, R2 ;  /* 0x00000003ff1d7819 */ /* 0x000fc80000011602 */
[----:B------:R-:W-:-:S04]  /*1250*/  LOP3.LUT R29, R29, 0x1c, RZ, 0xc0, !PT ;  /* 0x0000001c1d1d7812 */ /* 0x000fc800078ec0ff */
[----:B------:R-:W-:-:S04]  /*1260*/  IADD3 R29, R29, 0x1, RZ ;  /* 0x000000011d1d7810 */ /* 0x000fc80007ffe0ff */
[----:B------:R-:W-:-:S04]  /*1270*/  ISETP.GE.U32.AND P0, PT, R29, R5, PT ;  /* 0x000000051d00720c */ /* 0x000fc80003f06070 */
[----:B------:R-:W-:Y:S01]  /*1280*/  ISETP.GE.U32.OR P0, PT, R21, R6, P0 ;  /* 0x000000061500720c */ /* 0x000fe20000706470 */
[----:B------:R-:W-:-:S05]  /*1290*/  HADD2.F32 R29, -RZ, R0.H1_H1 ;  /* 0x30000000ff1d7230 */ /* 0x000fca0000004100 */
[----:B0-----:R-:W-:-:S07]  /*12a0*/  FMUL R34, R29, R20 ;  /* 0x000000141d227220 */ /* 0x001fce0000400000 */
[----:B------:R-:W-:-:S05]  /*12b0*/  @!P0 IADD3 R21, P1, R21, R26, RZ ;  /* 0x0000001a15158210 */ /* 0x000fca0007f3e0ff */
[----:B------:R-:W-:Y:S01]  /*12c0*/  @!P0 IMAD.X R0, RZ, RZ, R28, P1 ;  /* 0x000000ffff008224 */ /* 0x000fe200008e061c */
[----:B------:R-:W-:Y:S01]  /*12d0*/  @!P0 LEA R36, P1, R21, R10, 0x3 ;  /* 0x0000000a15248211 */ /* 0x000fe200078218ff */
        /* <DEDUP_REMOVED lines=28> */
[----:B---3--:R-:W-:-:S05]  /*14a0*/  HADD2.F32 R35, -RZ, R33.H0_H0 ;  /* 0x20000021ff237230 */ /* 0x008fca0000004100 */
        /* <DEDUP_REMOVED lines=11> */
[C---:B------:R-:W-:Y:S01]  /*1560*/  FFMA R24, R31.reuse, R24, 0.1331529766321182251 ;  /* 0x3e0859411f187423 */ /* 0x040fe20000000018 */
[----:B------:R-:W-:Y:S01]  /*1570*/  FSETP.GE.AND P0, PT, |R36|, 9.010913848876953125, PT ;  /* 0x41102cb42400780b */ /* 0x000fe20003f06200 */
[----:B------:R-:W-:Y:S02]  /*1580*/  HADD2.F32 R33, -RZ, R33.H1_H1 ;  /* 0x30000021ff217230 */ /* 0x000fe40000004100 */
[----:B0-----:R-:W-:Y:S01]  /*1590*/  FFMA R37, R22, -2, R23 ;  /* 0xc000000016257823 */ /* 0x001fe20000000017 */
[----:B------:R-:W-:-:S04]  /*15a0*/  FFMA R22, R31, R24, -0.33332768082618713379 ;  /* 0xbeaaa9ed1f167423 */ /* 0x000fc80000000018 */
[----:B------:R-:W-:Y:S01]  /*15b0*/  FSEL R37, R37, 1, !P0 ;  /* 0x3f80000025257808 */ /* 0x000fe20004000000 */
[----:B------:R-:W-:Y:S01]  /*15c0*/  FFMA R31, R31, R22, RZ ;  /* 0x000000161f1f7223 */ /* 0x000fe200000000ff */
[----:B------:R-:W-:Y:S02]  /*15d0*/  FMUL R22, R35, 0.10703222453594207764 ;  /* 0x3ddb33b623167820 */ /* 0x000fe40000400000 */
[--C-:B------:R-:W-:Y:S01]  /*15e0*/  LOP3.LUT R24, R37, 0x80000000, R36.reuse, 0xb8, !PT ;  /* 0x8000000025187812 */ /* 0x100fe200078eb824 */
[----:B------:R-:W-:Y:S01]  /*15f0*/  @!P1 FFMA R24, R36, R31, R36 ;  /* 0x0000001f24189223 */ /* 0x000fe20000000024 */
[----:B------:R-:W-:Y:S01]  /*1600*/  FFMA R25, R35, R22, 0.79788458347320556641 ;  /* 0x3f4c422a23197423 */ /* 0x000fe20000000016 */
[C---:B------:R-:W-:Y:S02]  /*1610*/  FMUL R36, R33.reuse, 0.044714998453855514526 ;  /* 0x3d37271321247820 */ /* 0x040fe40000400000 */
[----:B------:R-:W-:Y:S02]  /*1620*/  FFMA R22, -R24, R24, 1 ;  /* 0x3f80000018167423 */ /* 0x000fe40000000118 */
[----:B------:R-:W-:-:S02]  /*1630*/  FFMA R36, R33, R36, 1 ;  /* 0x3f80000021247423 */ /* 0x000fc40000000024 */
[----:B------:R-:W-:Y:S01]  /*1640*/  FMUL R22, R22, R25 ;  /* 0x0000001916167220 */ /* 0x000fe20000400000 */
        /* <DEDUP_REMOVED lines=15> */
[----:B------:R-:W-:Y:S01]  /*1740*/  FFMA R22, R35, R22, -0.33332768082618713379 ;  /* 0xbeaaa9ed23167423 */ /* 0x000fe20000000016 */
[----:B------:R-:W-:-:S03]  /*1750*/  FADD R24, R24, 1 ;  /* 0x3f80000018187421 */ /* 0x000fc60000000000 */
[----:B------:R-:W-:Y:S01]  /*1760*/  FFMA R35, R35, R22, RZ ;  /* 0x0000001623237223 */ /* 0x000fe200000000ff */
[--C-:B------:R-:W-:Y:S01]  /*1770*/  LOP3.LUT R22, R36, 0x80000000, R25.reuse, 0xb8, !PT ;  /* 0x8000000024167812 */ /* 0x100fe200078eb819 */
[----:B------:R-:W-:Y:S02]  /*1780*/  FMUL R36, R33, 0.10703222453594207764 ;  /* 0x3ddb33b621247820 */ /* 0x000fe40000400000 */
[----:B------:R-:W-:Y:S01]  /*1790*/  @!P1 FFMA R22, R25, R35, R25 ;  /* 0x0000002319169223 */ /* 0x000fe20000000019 */
[----:B------:R-:W-:Y:S01]  /*17a0*/  FFMA R23, R24, 0.5, R23 ;  /* 0x3f00000018177823 */ /* 0x000fe20000000017 */
[----:B------:R-:W-:Y:S01]  /*17b0*/  FFMA R36, R33, R36, 0.79788458347320556641 ;  /* 0x3f4c422a21247423 */ /* 0x000fe20000000024 */
[----:B------:R-:W-:Y:S01]  /*17c0*/  LOP3.LUT R24, R9, 0x2, RZ, 0xfc, !PT ;  /* 0x0000000209187812 */ /* 0x000fe200078efcff */
[----:B------:R-:W-:Y:S01]  /*17d0*/  FFMA R25, -R22, R22, 1 ;  /* 0x3f80000016197423 */ /* 0x000fe20000000116 */
[----:B------:R-:W-:Y:S01]  /*17e0*/  IADD3 R31, R2, 0x1e, -R9 ;  /* 0x0000001e021f7810 */ /* 0x000fe20007ffe809 */
[----:B------:R-:W-:Y:S01]  /*17f0*/  FMUL R33, R33, 0.5 ;  /* 0x3f00000021217820 */ /* 0x000fe20000400000 */
[----:B------:R-:W-:Y:S01]  /*1800*/  ISETP.GE.U32.AND P0, PT, R24, R5, PT ;  /* 0x000000051800720c */ /* 0x000fe20003f06070 */
[----:B------:R-:W-:Y:S01]  /*1810*/  FMUL R36, R25, R36 ;  /* 0x0000002419247220 */ /* 0x000fe20000400000 */
[----:B------:R-:W-:Y:S01]  /*1820*/  LOP3.LUT R31, R31, 0x1f, RZ, 0xc0, !PT ;  /* 0x0000001f1f1f7812 */ /* 0x000fe200078ec0ff */
[----:B------:R-:W-:-:S02]  /*1830*/  FADD R22, R22, 1 ;  /* 0x3f80000016167421 */ /* 0x000fc40000000000 */
[----:B------:R-:W-:Y:S01]  /*1840*/  FMUL R33, R33, R36 ;  /* 0x0000002421217220 */ /* 0x000fe20000400000 */
[----:B------:R-:W-:-:S03]  /*1850*/  ISETP.GE.U32.OR P0, PT, R31, R6, P0 ;  /* 0x000000061f00720c */ /* 0x000fc60000706470 */
[----:B------:R-:W-:Y:S01]  /*1860*/  FFMA R25, R22, 0.5, R33 ;  /* 0x3f00000016197823 */ /* 0x000fe20000000021 */
[--C-:B--2---:R-:W-:Y:S02]  /*1870*/  HADD2.F32 R22, -RZ, R32.reuse.H0_H0 ;  /* 0x20000020ff167230 */ /* 0x104fe40000004100 */
[----:B------:R-:W-:-:S03]  /*1880*/  HADD2.F32 R32, -RZ, R32.H1_H1 ;  /* 0x30000020ff207230 */ /* 0x000fc60000004100 */
[----:B------:R-:W-:Y:S02]  /*1890*/  FMUL R33, R22, R23 ;  /* 0x0000001716217220 */ /* 0x000fe40000400000 */
[----:B------:R-:W-:Y:S01]  /*18a0*/  FMUL R32, R32, R25 ;  /* 0x0000001920207220 */ /* 0x000fe20000400000 */
[----:B----4-:R-:W-:Y:S02]  /*18b0*/  HADD2.F32 R35, -RZ, R0.H0_H0 ;  /* 0x20000000ff237230 */ /* 0x010fe40000004100 */
[----:B------:R-:W-:Y:S01]  /*18c0*/  FMUL R22, R33, UR6 ;  /* 0x0000000621167c20 */ /* 0x000fe20008400000 */
[----:B------:R-:W-:Y:S01]  /*18d0*/  FMUL R23, R32, UR6 ;  /* 0x0000000620177c20 */ /* 0x000fe20008400000 */
[----:B------:R-:W-:Y:S06]  /*18e0*/  @P0 BRA `(.L_x_28602) ;  /* 0x0000000000240947 */ /* 0x000fec0003800000 */
[----:B------:R-:W-:Y:S02]  /*18f0*/  IMAD.U32 R24, RZ, RZ, UR7 ;  /* 0x00000007ff187e24 */ /* 0x000fe4000f8e00ff */
[----:B------:R-:W-:Y:S02]  /*1900*/  IMAD.U32 R25, RZ, RZ, UR10 ;  /* 0x0000000aff197e24 */ /* 0x000fe4000f8e00ff */
[----:B------:R-:W-:-:S05]  /*1910*/  IMAD.WIDE.U32 R24, R9, UR7, R24 ;  /* 0x0000000709187c25 */ /* 0x000fca000f8e0018 */
[----:B------:R-:W-:Y:S02]  /*1920*/  IADD3 R36, R7, R25, RZ ;  /* 0x0000001907247210 */ /* 0x000fe40007ffe0ff */
[----:B------:R-:W-:-:S04]  /*1930*/  IADD3 R25, P0, P1, R31, UR7, R24 ;  /* 0x000000071f197c10 */ /* 0x000fc8000f91e018 */
[----:B------:R-:W-:Y:S02]  /*1940*/  IADD3.X R36, RZ, UR10, R36, P0, P1 ;  /* 0x0000000aff247c10 */ /* 0x000fe400087e2424 */
[----:B------:R-:W-:-:S04]  /*1950*/  LEA R24, P0, R25, R10, 0x3 ;  /* 0x0000000a19187211 */ /* 0x000fc800078018ff */
[----:B------:R-:W-:-:S05]  /*1960*/  LEA.HI.X R25, R25, R11, R36, 0x3, P0 ;  /* 0x0000000b19197211 */ /* 0x000fca00000f1c24 */
[----:B------:R0:W-:Y:S04]  /*1970*/  STG.E.64 desc[UR8][R24.64], R22 ;  /* 0x0000001618007986 */ /* 0x0001e8000c101b08 */
.L_x_28602:
[----:B------:R-:W-:Y:S05]  /*1980*/  BSYNC B0 ;  /* 0x0000000000007941 */ /* 0x000fea0003800000 */
.L_x_28601:
        /* <DEDUP_REMOVED lines=23> */
[----:B------:R-:W-:Y:S01]  /*1b00*/  FMUL R24, R35, 0.10703222453594207764 ;  /* 0x3ddb33b623187820 */ /* 0x000fe20000400000 */
[----:B------:R-:W-:-:S03]  /*1b10*/  HADD2.F32 R7, -RZ, R0.H1_H1 ;  /* 0x30000000ff077230 */ /* 0x000fc60000004100 */
[----:B------:R-:W-:Y:S01]  /*1b20*/  FFMA R25, R35, R24, 0.79788458347320556641 ;  /* 0x3f4c422a23197423 */ /* 0x000fe20000000018 */
[----:B------:R-:W-:Y:S01]  /*1b30*/  FFMA R24, -R9, R9, 1 ;  /* 0x3f80000009187423 */ /* 0x000fe20000000109 */
[----:B------:R-:W-:Y:S01]  /*1b40*/  FMUL R0, R7, 0.044714998453855514526 ;  /* 0x3d37271307007820 */ /* 0x000fe20000400000 */
[----:B------:R-:W-:Y:S01]  /*1b50*/  FMUL R35, R35, 0.5 ;  /* 0x3f00000023237820 */ /* 0x000fe20000400000 */
[----:B------:R-:W-:Y:S01]  /*1b60*/  FADD R9, R9, 1 ;  /* 0x3f80000009097421 */ /* 0x000fe20000000000 */
[----:B------:R-:W-:Y:S01]  /*1b70*/  FMUL R24, R24, R25 ;  /* 0x0000001918187220 */ /* 0x000fe20000400000 */
[C---:B------:R-:W-:Y:S01]  /*1b80*/  FFMA R0, R7.reuse, R0, 1 ;  /* 0x3f80000007007423 */ /* 0x040fe20000000000 */
[----:B------:R-:W-:Y:S02]  /*1b90*/  FMUL R25, R7, 0.79788458347320556641 ;  /* 0x3f4c422a07197820 */ /* 0x000fe40000400000 */
        /* <DEDUP_REMOVED lines=12> */
[----:B------:R-:W-:Y:S01]  /*1c60*/  FSEL R8, R31, 1, !P0 ;  /* 0x3f8000001f087808 */ /* 0x000fe20004000000 */
[----:B-----5:R-:W-:Y:S02]  /*1c70*/  HADD2.F32 R31, -RZ, R30.H0_H0 ;  /* 0x2000001eff1f7230 */ /* 0x020fe40000004100 */
        /* <DEDUP_REMOVED lines=26> */
[----:B------:R-:W-:Y:S01]  /*1e20*/  LOP3.LUT R25, RZ, R15, RZ, 0x33, !PT ;  /* 0x0000000fff197212 */ /* 0x000fe200078e33ff */
[----:B------:R-:W-:Y:S01]  /*1e30*/  HADD2.F32 R15, -RZ, R30.H1_H1 ;  /* 0x3000001eff0f7230 */ /* 0x000fe20000004100 */
[----:B------:R-:W-:Y:S01]  /*1e40*/  LEA.HI.X R17, R14, UR10, R17, 0x5, P1 ;  /* 0x0000000a0e117c11 */ /* 0x000fe200088f2c11 */
[----:B------:R-:W-:Y:S01]  /*1e50*/  FMUL R30, R31, R0 ;  /* 0x000000001f1e7220 */ /* 0x000fe20000400000 */
[----:B------:R-:W-:Y:S02]  /*1e60*/  LOP3.LUT R0, R2, 0x1f, RZ, 0xc0, !PT ;  /* 0x0000001f02007812 */ /* 0x000fe400078ec0ff */
[----:B------:R-:W-:Y:S01]  /*1e70*/  @!P0 IADD3 R9, P1, P2, R29, UR7, R26 ;  /* 0x000000071d098c10 */ /* 0x000fe2000fa3e01a */
[----:B------:R-:W-:Y:S01]  /*1e80*/  FMUL R26, R15, R8 ;  /* 0x000000080f1a7220 */ /* 0x000fe20000400000 */
[----:B------:R-:W-:Y:S02]  /*1e90*/  SHF.R.U32.HI R8, RZ, 0x8, R2 ;  /* 0x00000008ff087819 */ /* 0x000fe40000011602 */
[----:B------:R-:W-:Y:S01]  /*1ea0*/  @!P0 IADD3.X R14, RZ, UR10, R28, P1, P2 ;  /* 0x0000000aff0e8c10 */ /* 0x000fe20008fe441c */
[----:B0-----:R-:W-:Y:S01]  /*1eb0*/  ULEA UR4, UR5, UR4, 0x18 ;  /* 0x0000000405047291 */ /* 0x001fe2000f8ec03f */
[----:B------:R-:W-:Y:S01]  /*1ec0*/  @!P0 LEA R24, P1, R9, R10, 0x3 ;  /* 0x0000000a09188211 */ /* 0x000fe200078218ff */
[----:B------:R-:W-:Y:S01]  /*1ed0*/  FMUL R10, R30, UR6 ;  /* 0x000000061e0a7c20 */ /* 0x000fe20008400000 */
[----:B------:R-:W-:-:S02]  /*1ee0*/  LEA R28, P2, R16, R25, 0x5 ;  /* 0x00000019101c7211 */ /* 0x000fc400078428ff */
[----:B------:R-:W-:Y:S01]  /*1ef0*/  @!P0 LEA.HI.X R25, R9, R11, R14, 0x3, P1 ;  /* 0x0000000b09198211 */ /* 0x000fe200008f1c0e */
[----:B------:R-:W-:Y:S02]  /*1f00*/  IMAD.SHL.U32 R9, R8, 0x20, RZ ;  /* 0x0000002008097824 */ /* 0x000fe400078e00ff */
[----:B------:R-:W-:Y:S01]  /*1f10*/  FMUL R11, R26, UR6 ;  /* 0x000000061a0b7c20 */ /* 0x000fe20008400000 */
[----:B------:R-:W-:Y:S01]  /*1f20*/  IMAD.IADD R8, R2, 0x1, -R3 ;  /* 0x0000000102087824 */ /* 0x000fe200078e0a03 */
[----:B------:R-:W-:Y:S02]  /*1f30*/  LOP3.LUT R17, RZ, R17, RZ, 0x33, !PT ;  /* 0x00000011ff117212 */ /* 0x000fe400078e33ff */
[----:B------:R-:W-:Y:S01]  /*1f40*/  LOP3.LUT R14, R9, 0xffffffe0, R0, 0xe2, !PT ;  /* 0xffffffe0090e7812 */ /* 0x000fe200078ee200 */
[C---:B------:R-:W-:Y:S01]  /*1f50*/  VIADD R9, R8.reuse, 0xffffffff ;  /* 0xffffffff08097836 */ /* 0x040fe20000000000 */
[C---:B------:R-:W-:Y:S01]  /*1f60*/  IADD3 R16, R8.reuse, 0x1e, RZ ;  /* 0x0000001e08107810 */ /* 0x040fe20007ffe0ff */
[----:B------:R-:W-:Y:S01]  /*1f70*/  @!P0 STG.E.64 desc[UR8][R24.64], R10 ;  /* 0x0000000a18008986 */ /* 0x000fe2000c101b08 */
[----:B------:R-:W-:Y:S01]  /*1f80*/  LOP3.LUT R35, R8, 0x1f, RZ, 0xc0, !PT ;  /* 0x0000001f08237812 */ /* 0x000fe200078ec0ff */
[----:B------:R-:W-:Y:S01]  /*1f90*/  IMAD.X R17, RZ, RZ, R17, P2 ;  /* 0x000000ffff117224 */ /* 0x000fe200010e0611 */
[----:B------:R-:W-:Y:S01]  /*1fa0*/  LOP3.LUT R15, R9, 0x1f, RZ, 0xc0, !PT ;  /* 0x0000001f090f7812 */ /* 0x000fe200078ec0ff */
[----:B------:R-:W-:Y:S01]  /*1fb0*/  IMAD R29, R14, 0x21, R29 ;  /* 0x000000210e1d7824 */ /* 0x000fe200078e021d */
[----:B------:R-:W-:Y:S01]  /*1fc0*/  LOP3.LUT R31, R16, 0x1f, RZ, 0xc0, !PT ;  /* 0x0000001f101f7812 */ /* 0x000fe200078ec0ff */
[----:B------:R-:W-:Y:S01]  /*1fd0*/  IMAD R9, R14, 0x21, R35 ;  /* 0x000000210e097824 */ /* 0x000fe200078e0223 */
[----:B------:R-:W-:Y:S01]  /*1fe0*/  ISETP.GT.U32.AND P0, PT, R28, -0x21, PT ;  /* 0xffffffdf1c00780c */ /* 0x000fe20003f04070 */
[C---:B------:R-:W-:Y:S01]  /*1ff0*/  IMAD R15, R14.reuse, 0x21, R15 ;  /* 0x000000210e0f7824 */ /* 0x040fe200078e020f */
[----:B------:R-:W-:Y:S01]  /*2000*/  ISETP.GE.U32.AND P1, PT, R7, R6, PT ;  /* 0x000000060700720c */ /* 0x000fe20003f26070 */
[----:B------:R-:W-:Y:S01]  /*2010*/  IMAD R16, R14, 0x21, R31 ;  /* 0x000000210e107824 */ /* 0x000fe200078e021f */
[----:B------:R-:W-:-:S02]  /*2020*/  LEA R9, R9, UR4, 0x2 ;  /* 0x0000000409097c11 */ /* 0x000fc4000f8e10ff */
[----:B------:R-:W-:Y:S02]  /*2030*/  LEA R15, R15, UR4, 0x2 ;  /* 0x000000040f0f7c11 */ /* 0x000fe4000f8e10ff */
[----:B------:R-:W-:Y:S01]  /*2040*/  ISETP.GT.U32.AND.EX P0, PT, R17, -0x1, PT, P0 ;  /* 0xffffffff1100780c */ /* 0x000fe20003f04100 */
[----:B------:R0:W-:Y:S01]  /*2050*/  STS [R9], R12 ;  /* 0x0000000c09007388 */ /* 0x0001e20000000800 */
[----:B------:R-:W-:Y:S02]  /*2060*/  LEA R16, R16, UR4, 0x2 ;  /* 0x0000000410107c11 */ /* 0x000fe4000f8e10ff */
[----:B------:R-:W-:Y:S01]  /*2070*/  LEA R29, R29, UR4, 0x2 ;  /* 0x000000041d1d7c11 */ /* 0x000fe2000f8e10ff */
[----:B------:R1:W-:Y:S01]  /*2080*/  STS [R15], R20 ;  /* 0x000000140f007388 */ /* 0x0003e20000000800 */
[----:B------:R-:W-:Y:S02]  /*2090*/  SEL R28, R28, 0xffffffdf, P0 ;  /* 0xffffffdf1c1c7807 */ /* 0x000fe40000000000 */
[----:B------:R-:W-:Y:S01]  /*20a0*/  FMNMX R17, |R32|, R33, !PT ;  /* 0x0000002120117209 */ /* 0x000fe20007800200 */
[----:B------:R-:W-:Y:S01]  /*20b0*/  STS [R16], R22 ;  /* 0x0000001610007388 */ /* 0x000fe20000000800 */
[----:B------:R-:W-:-:S02]  /*20c0*/  SHF.L.U64.HI R6, R18, 0x5, R27 ;  /* 0x0000000512067819 */ /* 0x000fc4000001021b */
[----:B------:R-:W-:Y:S01]  /*20d0*/  FMNMX R17, R17, |R30|, !PT ;  /* 0x4000001e11117209 */ /* 0x000fe20007800000 */
[----:B------:R2:W-:Y:S01]  /*20e0*/  STS [R29], R10 ;  /* 0x0000000a1d007388 */ /* 0x0005e20000000800 */
[----:B0-----:R-:W-:Y:S01]  /*20f0*/  SHF.R.U32.HI R12, RZ, 0x2, R2 ;  /* 0x00000002ff0c7819 */ /* 0x001fe20000011602 */
[----:B-1----:R-:W-:Y:S01]  /*2100*/  IMAD.SHL.U32 R20, R18, 0x20, RZ ;  /* 0x0000002012147824 */ /* 0x002fe200078e00ff */
[----:B------:R-:W-:Y:S02]  /*2110*/  FMNMX R17, |R26|, R17, !PT ;  /* 0x000000111a117209 */ /* 0x000fe40007800200 */
[----:B------:R-:W-:Y:S02]  /*2120*/  LOP3.LUT R12, R12, 0x38, RZ, 0xc0, !PT ;  /* 0x000000380c0c7812 */ /* 0x000fe400078ec0ff */
[----:B--2---:R-:W-:-:S05]  /*2130*/  LOP3.LUT R10, RZ, R28, RZ, 0x33, !PT ;  /* 0x0000001cff0a7212 */ /* 0x004fca00078e33ff */
[----:B------:R-:W-:Y:S01]  /*2140*/  IMAD.IADD R10, R10, 0x1, -R7 ;  /* 0x000000010a0a7824 */ /* 0x000fe200078e0a07 */
        /* <DEDUP_REMOVED lines=8> */
[----:B------:R-:W-:Y:S01]  /*21d0*/  IMAD R29, R12, UR15, R19 ;  /* 0x0000000f0c1d7c24 */ /* 0x000fe2000f8e0213 */
[----:B------:R-:W-:-:S07]  /*21e0*/  MOV R35, R18 ;  /* 0x0000001200237202 */ /* 0x000fce0000000f00 */
[----:B------:R-:W-:Y:S05]  /*21f0*/  @!P0 BRA `(.L_x_28606) ;  /* 0x0000000000ec8947 */ /* 0x000fea0003800000 */
[C---:B------:R-:W-:Y:S01]  /*2200*/  LOP3.LUT R19, R10.reuse, 0x3, RZ, 0xc0, !PT ;  /* 0x000000030a137812 */ /* 0x040fe200078ec0ff */
[----:B------:R-:W-:Y:S02]  /*2210*/  IMAD.MOV.U32 R22, RZ, RZ, RZ ;  /* 0x000000ffff167224 */ /* 0x000fe400078e00ff */
[----:B------:R-:W-:Y:S02]  /*2220*/  IMAD.MOV.U32 R27, RZ, RZ, R7 ;  /* 0x000000ffff1b7224 */ /* 0x000fe400078e0007 */
[----:B------:R-:W-:-:S07]  /*2230*/  IMAD.IADD R26, R10, 0x1, -R19 ;  /* 0x000000010a1a7824 */ /* 0x000fce00078e0a13 */
.L_x_28607:
        /* <DEDUP_REMOVED lines=42> */
[----:B------:R-:W-:Y:S02]  /*24e0*/  @!P3 IADD3 R30, P0, P5, R4, R35, R20 ;  /* 0x00000023041eb210 */ /* 0x000fe40007d1e014 */
        /* <DEDUP_REMOVED lines=8> */
[----:B------:R-:W-:Y:S01]  /*2570*/  IADD3 R4, R4, 0x1f, RZ ;  /* 0x0000001f04047810 */ /* 0x000fe20007ffe0ff */
[----:B------:R0:W-:Y:S01]  /*2580*/  @!P3 STG.E desc[UR8][R24.64], R37 ;  /* 0x000000251800b986 */ /* 0x0001e2000c101908 */
[----:B--2---:R-:W-:-:S09]  /*2590*/  IADD3.X R29, R34, UR12, RZ, P0, !PT ;  /* 0x0000000c221d7c10 */ /* 0x004fd200087fe4ff */
[----:B------:R-:W-:Y:S05]  /*25a0*/  @P2 BRA `(.L_x_28607) ;  /* 0xfffffffc00242947 */ /* 0x000fea000383ffff */
.L_x_28606:
[----:B------:R-:W-:Y:S05]  /*25b0*/  BSYNC B1 ;  /* 0x0000000000017941 */ /* 0x000fea0003800000 */
.L_x_28605:
        /* <DEDUP_REMOVED lines=17> */
.L_x_28609:
[----:B------:R-:W-:Y:S05]  /*26d0*/  BSYNC B1 ;  /* 0x0000000000017941 */ /* 0x000fea0003800000 */
.L_x_28608:
        /* <DEDUP_REMOVED lines=30> */
.L_x_28604:
[----:B------:R-:W-:Y:S05]  /*28c0*/  BSYNC B0 ;  /* 0x0000000000007941 */ /* 0x000fea0003800000 */
.L_x_28603:
        /* <DEDUP_REMOVED lines=17> */
[C---:B------:R-:W-:Y:S01]  /*29e0*/  IADD3 R4, R10.reuse, -0x1, RZ ;  /* 0xffffffff0a047810 */ /* 0x040fe20007ffe0ff */
[----:B------:R-:W-:Y:S01]  /*29f0*/  BSSY B1, `(.L_x_28612) ;  /* 0x0000046000017945 */ /* 0x000fe20003800000 */
[----:B------:R-:W-:Y:S01]  /*2a00*/  IMAD.MOV.U32 R35, RZ, RZ, R12 ;  /* 0x000000ffff237224 */ /* 0x000fe200078e000c */
[----:B------:R-:W-:Y:S01]  /*2a10*/  LOP3.LUT R15, R10, 0x3, RZ, 0xc0, !PT ;  /* 0x000000030a0f7812 */ /* 0x000fe200078ec0ff */
[----:B------:R-:W-:Y:S01]  /*2a20*/  IMAD.MOV.U32 R21, RZ, RZ, R7 ;  /* 0x000000ffff157224 */ /* 0x000fe200078e0007 */
[----:B------:R-:W-:Y:S01]  /*2a30*/  ISETP.GE.U32.AND P0, PT, R4, 0x3, PT ;  /* 0x000000030400780c */ /* 0x000fe20003f06070 */
[----:B------:R-:W-:-:S12]  /*2a40*/  IMAD.MOV.U32 R4, RZ, RZ, 0x1 ;  /* 0x00000001ff047424 */ /* 0x000fd800078e00ff */
[----:B------:R-:W-:Y:S05]  /*2a50*/  @!P0 BRA `(.L_x_28613) ;  /* 0x0000000000fc8947 */ /* 0x000fea0003800000 */
[----:B------:R-:W-:Y:S01]  /*2a60*/  HFMA2.MMA R4, -RZ, RZ, 0, 0 ;  /* 0x00000000ff047435 */ /* 0x000fe200000001ff */
[----:B------:R-:W-:Y:S01]  /*2a70*/  BSSY B2, `(.L_x_28614) ;  /* 0x000003c000027945 */ /* 0x000fe20003800000 */
[----:B------:R-:W-:Y:S02]  /*2a80*/  IMAD.IADD R16, R10, 0x1, -R15 ;  /* 0x000000010a107824 */ /* 0x000fe400078e0a0f */
[----:B------:R-:W-:Y:S02]  /*2a90*/  IMAD.IADD R8, R2, 0x1, -R3 ;  /* 0x0000000102087824 */ /* 0x000fe400078e0a03 */
[----:B------:R-:W-:-:S07]  /*2aa0*/  IMAD.MOV.U32 R21, RZ, RZ, R7 ;  /* 0x000000ffff157224 */ /* 0x000fce00078e0007 */
.L_x_28615:
        /* <DEDUP_REMOVED lines=57> */
.L_x_28614:
[----:B------:R-:W-:-:S07]  /*2e40*/  VIADD R4, R24, 0x5 ;  /* 0x0000000518047836 */ /* 0x000fce0000000000 */
.L_x_28613:
[----:B------:R-:W-:Y:S05]  /*2e50*/  BSYNC B1 ;  /* 0x0000000000017941 */ /* 0x000fea0003800000 */
.L_x_28612:
        /* <DEDUP_REMOVED lines=18> */
.L_x_28617:
[----:B------:R-:W-:Y:S05]  /*2f80*/  BSYNC B1 ;  /* 0x0000000000017941 */ /* 0x000fea0003800000 */
.L_x_28616:
[----:B------:R-:W-:Y:S01]  /*2f90*/  IADD3.X R19, R9, UR12, RZ, P3, !PT ;  /* 0x0000000c09137c10 */ /* 0x000fe20009ffe4ff */
[----:B------:R-:W-:Y:S06]  /*2fa0*/  @!P1 BRA `(.L_x_28611) ;  /* 0x00000000006c9947 */ /* 0x000fec0003800000 */
[----:B------:R-:W-:Y:S01]  /*2fb0*/  IADD3 R4, R8, -0x1, RZ ;  /* 0xffffffff08047810 */ /* 0x000fe20007ffe0ff */
        /* <DEDUP_REMOVED lines=26> */
.L_x_28611:
[----:B------:R-:W-:Y:S05]  /*3160*/  BSYNC B0 ;  /* 0x0000000000007941 */ /* 0x000fea0003800000 */
.L_x_28610:
        /* <DEDUP_REMOVED lines=41> */
.L_x_28628:
[----:B--2---:R-:W-:-:S07]  /*3400*/  FMNMX R3, R4, R5, !PT ;  /* 0x0000000504037209 */ /* 0x004fce0007800000 */
.L_x_28620:
[----:B------:R-:W-:Y:S05]  /*3410*/  BSYNC B0 ;  /* 0x0000000000007941 */ /* 0x000fea0003800000 */
.L_x_28619:
[----:B------:R-:W-:Y:S01]  /*3420*/  ISETP.NE.AND P0, PT, R2, RZ, PT ;  /* 0x000000ff0200720c */ /* 0x000fe20003f05270 */
[----:B------:R-:W-:-:S12]  /*3430*/  BSSY B0, `(.L_x_28618) ;  /* 0x0000004000007945 */ /* 0x000fd80003800000 */
[----:B------:R-:W-:Y:S05]  /*3440*/  @P0 BRA `(.L_x_28622) ;  /* 0x0000000000080947 */ /* 0x000fea0003800000 */
[----:B0-----:R-:W0:Y:S02]  /*3450*/  LDC.64 R4, c[0x0][0x238] ;  /* 0x00008e00ff047b82 */ /* 0x001e240000000a00 */
[----:B0-----:R2:W-:Y:S02]  /*3460*/  REDG.E.MAX.S32.STRONG.GPU desc[UR8][R4.64], R3 ;  /* 0x000000030400798e */ /* 0x0015e4000d10e388 */
.L_x_28622:
[----:B------:R-:W-:Y:S05]  /*3470*/  BSYNC B0 ;  /* 0x0000000000007941 */ /* 0x000fea0003800000 */
.L_x_28618:
        /* <DEDUP_REMOVED lines=13> */
[----:B01----:R-:W-:Y:S05]  /*3550*/  CALL.REL.NOINC `($__internal_589_$__cuda_sm20_rcp_rn_f32_slowpath) ;  /* 0x0000000400807944 */ /* 0x003fea0003c00000 */
[----:B------:R-:W-:Y:S05]  /*3560*/  BRA `(.L_x_28624) ;  /* 0x0000000000147947 */ /* 0x000fea0003800000 */
.L_x_28623:
[----:B--2---:R-:W2:Y:S01]  /*3570*/  MUFU.RCP R5, UR6 ;  /* 0x0000000600057d08 */ /* 0x004ea20008001000 */
[----:B------:R-:W-:-:S04]  /*3580*/  IMAD.U32 R0, RZ, RZ, UR6 ;  /* 0x00000006ff007e24 */ /* 0x000fc8000f8e00ff */
[----:B--2---:R-:W-:-:S04]  /*3590*/  FFMA R0, R5, R0, -1 ;  /* 0xbf80000005007423 */ /* 0x004fc80000000000 */
[----:B------:R-:W-:-:S04]  /*35a0*/  FADD.FTZ R0, -R0, -RZ ;  /* 0x800000ff00007221 */ /* 0x000fc80000010100 */
[----:B------:R-:W-:-:S07]  /*35b0*/  FFMA R5, R5, R0, R5 ;  /* 0x0000000005057223 */ /* 0x000fce0000000005 */
.L_x_28624:
[----:B------:R-:W2:Y:S02]  /*35c0*/  LDC.64 R2, c[0x0][0x240] ;  /* 0x00009000ff027b82 */ /* 0x000ea40000000a00 */
[----:B--2---:R-:W-:Y:S01]  /*35d0*/  STG.E desc[UR8][R2.64], R5 ;  /* 0x0000000502007986 */ /* 0x004fe2000c101908 */
[----:B------:R-:W-:Y:S05]  /*35e0*/  EXIT ;  /* 0x000000000000794d */ /* 0x000fea0003800000 */
.L_x_28621:
[----:B------:R-:W-:Y:S02]  /*35f0*/  IMAD.MOV.U32 R7, RZ, RZ, 0x4 ;  /* 0x00000004ff077424 */ /* 0x000fe400078e00ff */
[----:B------:R-:W-:Y:S02]  /*3600*/  IMAD.MOV.U32 R9, RZ, RZ, 0x1f ;  /* 0x0000001fff097424 */ /* 0x000fe400078e00ff */
[----:B------:R-:W-:-:S07]  /*3610*/  IMAD.MOV.U32 R6, RZ, RZ, -0x1 ;  /* 0xffffffffff067424 */ /* 0x000fce00078e00ff */
[----:B012---:R-:W-:Y:S05]  /*3620*/  WARPSYNC.COLLECTIVE R6, `(.L_x_28625) ;  /* 0x0000000006087348 */ /* 0x007fea0003c00000 */
[----:B--2---:R2:W3:Y:S02]  /*3630*/  SHFL.DOWN P0, R5, R0, R7, R9 ;  /* 0x0800000700057389 */ /* 0x0044e40000000009 */
[----:B0123--:R-:W-:Y:S01]  /*3640*/  ENDCOLLECTIVE ;  /* 0x000000000000791b */ /* 0x00ffe20003800000 */
.L_x_28625:
[----:B------:R-:W-:Y:S01]  /*3650*/  IMAD.MOV.U32 R7, RZ, RZ, 0x2 ;  /* 0x00000002ff077424 */ /* 0x000fe200078e00ff */
[----:B------:R-:W-:-:S04]  /*3660*/  MOV R3, R5 ;  /* 0x0000000500037202 */ /* 0x000fc80000000f00 */
[----:B------:R-:W-:-:S05]  /*3670*/  FMNMX R3, R3, R0, !PT ;  /* 0x0000000003037209 */ /* 0x000fca0007800000 */
[----:B------:R-:W-:-:S07]  /*3680*/  IMAD.MOV.U32 R0, RZ, RZ, R3 ;  /* 0x000000ffff007224 */ /* 0x000fce00078e0003 */
[----:B------:R-:W-:Y:S05]  /*3690*/  WARPSYNC.COLLECTIVE R6, `(.L_x_28626) ;  /* 0x0000000006087348 */ /* 0x000fea0003c00000 */
[----:B------:R0:W1:Y:S02]  /*36a0*/  SHFL.DOWN P0, R5, R0, R7, R9 ;  /* 0x0800000700057389 */ /* 0x0000640000000009 */
[----:B01----:R-:W-:Y:S01]  /*36b0*/  ENDCOLLECTIVE ;  /* 0x000000000000791b */ /* 0x003fe20003800000 */
.L_x_28626:
[----:B------:R-:W-:Y:S02]  /*36c0*/  IMAD.MOV.U32 R7, RZ, RZ, 0x1 ;  /* 0x00000001ff077424 */ /* 0x000fe400078e00ff */
[----:B------:R-:W-:-:S05]  /*36d0*/  IMAD.MOV.U32 R4, RZ, RZ, R5 ;  /* 0x000000ffff047224 */ /* 0x000fca00078e0005 */
[----:B------:R-:W-:-:S05]  /*36e0*/  FMNMX R4, R3, R4, !PT ;  /* 0x0000000403047209 */ /* 0x000fca0007800000 */
[----:B------:R-:W-:-:S07]  /*36f0*/  IMAD.MOV.U32 R0, RZ, RZ, R4 ;  /* 0x000000ffff007224 */ /* 0x000fce00078e0004 */
[----:B------:R-:W-:Y:S05]  /*3700*/  WARPSYNC.COLLECTIVE R6, `(.L_x_28627) ;  /* 0x0000000006087348 */ /* 0x000fea0003c00000 */
[----:B------:R0:W1:Y:S02]  /*3710*/  SHFL.DOWN P0, R5, R0, R7, R9 ;  /* 0x0800000700057389 */ /* 0x0000640000000009 */
[----:B01----:R-:W-:Y:S01]  /*3720*/  ENDCOLLECTIVE ;  /* 0x000000000000791b */ /* 0x003fe20003800000 */
.L_x_28627:
[----:B------:R-:W-:Y:S05]  /*3730*/  BRA `(.L_x_28628) ;  /* 0xfffffffc00307947 */ /* 0x000fea000383ffff */
        .weak           $__internal_588_$__cuda_sm20_div_u64
        .type           $__internal_588_$__cuda_sm20_div_u64,@function
        .size           $__internal_588_$__cuda_sm20_div_u64,($__internal_589_$__cuda_sm20_rcp_rn_f32_slowpath - $__internal_588_$__cuda_sm20_div_u64)
$__internal_588_$__cuda_sm20_div_u64:
        /* <DEDUP_REMOVED lines=56> */
[----:B------:R-:W-:Y:S01]  /*3ac0*/  ISETP.NE.U32.AND P1, PT, RZ, UR4, PT ;  /* 0x00000004ff007c0c */ /* 0x000fe2000bf25070 */
[----:B------:R-:W-:Y:S01]  /*3ad0*/  IMAD.MOV.U32 R5, RZ, RZ, 0x0 ;  /* 0x00000000ff057424 */ /* 0x000fe200078e00ff */
[----:B------:R-:W-:Y:S02]  /*3ae0*/  ISETP.GE.U32.AND.EX P0, PT, R8, UR5, PT, P0 ;  /* 0x0000000508007c0c */ /* 0x000fe4000bf06100 */
[----:B------:R-:W-:Y:S02]  /*3af0*/  ISETP.NE.AND.EX P1, PT, RZ, UR5, PT, P1 ;  /* 0x00000005ff007c0c */ /* 0x000fe4000bf25310 */
[----:B------:R-:W-:-:S02]  /*3b00*/  SEL R15, R15, R4, P0 ;  /* 0x000000040f0f7207 */ /* 0x000fc40000000000 */
[----:B------:R-:W-:Y:S02]  /*3b10*/  MOV R4, R0 ;  /* 0x0000000000047202 */ /* 0x000fe40000000f00 */
[----:B------:R-:W-:Y:S02]  /*3b20*/  SEL R14, R14, R7, P0 ;  /* 0x000000070e0e7207 */ /* 0x000fe40000000000 */
[----:B------:R-:W-:Y:S02]  /*3b30*/  SEL R15, R15, 0xffffffff, P1 ;  /* 0xffffffff0f0f7807 */ /* 0x000fe40000800000 */
[----:B------:R-:W-:Y:S01]  /*3b40*/  SEL R14, R14, 0xffffffff, P1 ;  /* 0xffffffff0e0e7807 */ /* 0x000fe20000800000 */
[----:B------:R-:W-:Y:S06]  /*3b50*/  RET.REL.NODEC R4 `(_ZN18transformer_engine6detail38cast_transpose_fused_kernel_notalignedILb0ELb1ELb0EfNS_16CTDBiasDActParamI6__halfS3_ffEELi2ELi1ENS_5EmptyEXadL_ZNS_5dgeluIffEET_T0_RKS5_EEEEvT3_mmm) ;  /* 0xffffffc404287950 */ /* 0x000fec0003c3ffff */
        .weak           $__internal_589_$__cuda_sm20_rcp_rn_f32_slowpath
        .type           $__internal_589_$__cuda_sm20_rcp_rn_f32_slowpath,@function
        .size           $__internal_589_$__cuda_sm20_rcp_rn_f32_slowpath,(.L_x_35074 - $__internal_589_$__cuda_sm20_rcp_rn_f32_slowpath)
$__internal_589_$__cuda_sm20_rcp_rn_f32_slowpath:
        /* <DEDUP_REMOVED lines=15> */
.L_x_28629:
        /* <DEDUP_REMOVED lines=33> */
.L_x_28631:
[----:B------:R0:W1:Y:S02]  /*3e60*/  MUFU.RCP R2, R0 ;  /* 0x0000000000027308 */ /* 0x0000640000001000 */
.L_x_28630:
[----:B-1-3--:R-:W-:Y:S02]  /*3e70*/  IMAD.MOV.U32 R5, RZ, RZ, R2 ;  /* 0x000000ffff057224 */ /* 0x00afe400078e0002 */
[----:B------:R-:W-:Y:S02]  /*3e80*/  IMAD.MOV.U32 R2, RZ, RZ, R7 ;  /* 0x000000ffff027224 */ /* 0x000fe400078e0007 */
[----:B------:R-:W-:-:S04]  /*3e90*/  IMAD.MOV.U32 R3, RZ, RZ, 0x0 ;  /* 0x00000000ff037424 */ /* 0x000fc800078e00ff */
[----:B0-2---:R-:W-:Y:S05]  /*3ea0*/  RET.REL.NODEC R2 `(_ZN18transformer_engine6detail38cast_transpose_fused_kernel_notalignedILb0ELb1ELb0EfNS_16CTDBiasDActParamI6__halfS3_ffEELi2ELi1ENS_5EmptyEXadL_ZNS_5dgeluIffEET_T0_RKS5_EEEEvT3_mmm) ;  /* 0xffffffc002547950 */ /* 0x005fea0003c3ffff */
.L_x_28632:
        /* <DEDUP_REMOVED lines=13> */
.L_x_35074:


//--------------------- .text._ZN18transformer_engine6detail38cast_transpose_fused_kernel_notalignedILb0ELb1ELb0EfNS_16CTDBiasDActParamIff13__nv_fp8_e4m3fEELi1ELi4ENS_5EmptyEXadL_ZNS_5dgeluIffEET_T0_RKS5_EEEEvT3_mmm --------------------------
	.section	.text._ZN18transformer_engine6detail38cast_transpose_fused_kernel_notalignedILb0ELb1ELb0EfNS_16CTDBiasDActParamIff13__nv_fp8_e4m3fEELi1ELi4ENS_5EmptyEXadL_ZNS_5dgeluIffEET_T0_RKS5_EEEEvT3_mmm,"ax",@progbits
	.align	128
        .global         _ZN18transformer_engine6detail38cast_transpose_fused_kernel_notalignedILb0ELb1ELb0EfNS_16CTDBiasDActParamIff13__nv_fp8_e4m3fEELi1ELi4ENS_5EmptyEXadL_ZNS_5dgeluIffEET_T0_RKS5_EEEEvT3_mmm
        .type           _ZN18transformer_engine6detail38cast_transpose_fused_kernel_notalignedILb0ELb1ELb0EfNS_16CTDBiasDActParamIff13__nv_fp8_e4m3fEELi1ELi4ENS_5EmptyEXadL_ZNS_5dgeluIffEET_T0_RKS5_EEEEvT3_mmm,@function
        .size           _ZN18transformer_engine6detail38cast_transpose_fused_kernel_notalignedILb0ELb1ELb0EfNS_16CTDBiasDActParamIff13__nv_fp8_e4m3fEELi1ELi4ENS_5EmptyEXadL_ZNS_5dgeluIffEET_T0_RKS5_EEEEvT3_mmm,(.L_x_35076 - _ZN18transformer_engine6detail38cast_transpose_fused_kernel_notalignedILb0ELb1ELb0EfNS_16CTDBiasDActParamIff13__nv_fp8_e4m3fEELi1ELi4ENS_5EmptyEXadL_ZNS_5dgeluIffEET_T0_RKS5_EEEEvT3_mmm)
        .other          _ZN18transformer_engine6detail38cast_transpose_fused_kernel_notalignedILb0ELb1ELb0EfNS_16CTDBiasDActParamIff13__nv_fp8_e4m3fEELi1ELi4ENS_5EmptyEXadL_ZNS_5dgeluIffEET_T0_RKS5_EEEEvT3_mmm,@"STO_CUDA_ENTRY STV_DEFAULT"
_ZN18transformer_engine6detail38cast_transpose_fused_kernel_notalignedILb0ELb1ELb0EfNS_16CTDBiasDActParamIff13__nv_fp8_e4m3fEELi1ELi4ENS_5EmptyEXadL_ZNS_5dgeluIffEET_T0_RKS5_EEEEvT3_mmm:
.text._ZN18transformer_engine6detail38cast_transpose_fused_kernel_notalignedILb0ELb1ELb0EfNS_16CTDBiasDActParamIff13__nv_fp8_e4m3fEELi1ELi4ENS_5EmptyEXadL_ZNS_5dgeluIffEET_T0_RKS5_EEEEvT3_mmm:
        /* <DEDUP_REMOVED lines=19> */
[----:B------:R-:W-:Y:S05]  /*0130*/  CALL.REL.NOINC `($__internal_590_$__cuda_sm20_div_u64) ;  /* 0x0000004c00507944 */ /* 0x000fea0003c00000 */
        /* <DEDUP_REMOVED lines=8> */
.L_x_28633:
        /* <DEDUP_REMOVED lines=22> */
.L_x_28634:
        /* <DEDUP_REMOVED lines=8> */
[----:B------:R-:W-:Y:S02]  /*03a0*/  SHF.R.U32.HI R35, RZ, 0x1, R37 ;  /* 0x00000001ff237819 */ /* 0x000fe40000011625 */
[----:B------:R-:W-:-:S02]  /*03b0*/  CS2R R32, SRZ ;  /* 0x0000000000207805 */ /* 0x000fc4000001ff00 */
[----:B------:R-:W-:Y:S01]  /*03c0*/  LEA R3, P1, -R12, UR8, 0x5 ;  /* 0x000000080c037c11 */ /* 0x000fe2000f8229ff */
[C---:B------:R-:W-:Y:S01]  /*03d0*/  IMAD R15, R4.reuse, -0x4, R37 ;  /* 0xfffffffc040f7824 */ /* 0x040fe200078e0225 */
[----:B------:R-:W-:Y:S01]  /*03e0*/  SHF.L.U32 R28, R4, 0x2, RZ ;  /* 0x00000002041c7819 */ /* 0x000fe200000006ff */
[----:B------:R-:W-:Y:S01]  /*03f0*/  ULDC.64 UR6, c[0x0][0x208] ;  /* 0x0000820000067ab9 */ /* 0x000fe20000000a00 */
[----:B------:R-:W-:Y:S02]  /*0400*/  IADD3.X R5, ~R5, UR9, RZ, P1, !PT ;  /* 0x0000000905057c10 */ /* 0x000fe40008ffe5ff */
[----:B------:R-:W-:Y:S02]  /*0410*/  CS2R R48, SRZ ;  /* 0x0000000000307805 */ /* 0x000fe4000001ff00 */
[----:B------:R-:W-:Y:S01]  /*0420*/  ISETP.LT.U32.AND P1, PT, R3, 0x20, PT ;  /* 0x000000200300780c */ /* 0x000fe20003f21070 */
[----:B------:R-:W-:Y:S01]  /*0430*/  IMAD.MOV.U32 R38, RZ, RZ, RZ ;  /* 0x000000ffff267224 */ /* 0x000fe200078e00ff */
[----:B------:R-:W-:Y:S01]  /*0440*/  LOP3.LUT R28, R28, 0x1c, RZ, 0xe2, !PT ;  /* 0x0000001c1c1c7812 */ /* 0x000fe200078ee2ff */
[----:B------:R-:W-:Y:S01]  /*0450*/  ULDC.64 UR10, c[0x0][0x230] ;  /* 0x00008c00000a7ab9 */ /* 0x000fe20000000a00 */
[----:B------:R-:W-:-:S02]  /*0460*/  ISETP.LT.U32.AND.EX P1, PT, R5, RZ, PT, P1 ;  /* 0x000000ff0500720c */ /* 0x000fc40003f21110 */
[----:B------:R-:W-:Y:S02]  /*0470*/  LOP3.LUT R10, R15, 0x1f, RZ, 0xc0, !PT ;  /* 0x0000001f0f0a7812 */ /* 0x000fe400078ec0ff */
[----:B0-----:R-:W-:Y:S02]  /*0480*/  LEA R0, P0, -R22, R26, 0x5 ;  /* 0x0000001a16007211 */ /* 0x001fe400078029ff */
[----:B------:R-:W-:Y:S02]  /*0490*/  SEL R3, R3, 0x20, P1 ;  /* 0x0000002003037807 */ /* 0x000fe40000800000 */
[----:B------:R-:W-:Y:S01]  /*04a0*/  SHF.L.U64.HI R19, R26, 0x2, R27 ;  /* 0x000000021a137819 */ /* 0x000fe2000001021b */
[----:B------:R-:W-:Y:S01]  /*04b0*/  IMAD.X R2, R27, 0x1, ~R2, P0 ;  /* 0x000000011b027824 */ /* 0x000fe200000e0e02 */
[----:B------:R-:W-:Y:S02]  /*04c0*/  ISETP.LT.U32.AND P0, PT, R0, 0x20, PT ;  /* 0x000000200000780c */ /* 0x000fe40003f01070 */
[----:B------:R-:W-:Y:S01]  /*04d0*/  ISETP.GE.U32.AND P1, PT, R28, R3, PT ;  /* 0x000000031c00720c */ /* 0x000fe20003f26070 */
[----:B------:R-:W-:Y:S01]  /*04e0*/  IMAD R8, R19, R12, RZ ;  /* 0x0000000c13087224 */ /* 0x000fe200078e02ff */
[----:B------:R-:W-:-:S02]  /*04f0*/  ISETP.LT.U32.AND.EX P0, PT, R2, RZ, PT, P0 ;  /* 0x000000ff0200720c */ /* 0x000fc40003f01100 */
[----:B------:R-:W-:Y:S02]  /*0500*/  SHF.L.U32 R39, R26, 0x2, RZ ;  /* 0x000000021a277819 */ /* 0x000fe400000006ff */
[----:B------:R-:W-:Y:S02]  /*0510*/  SEL R14, R0, 0x20, P0 ;  /* 0x00000020000e7807 */ /* 0x000fe40000000000 */
[----:B------:R-:W-:Y:S01]  /*0520*/  LOP3.LUT R35, R35, 0x70, RZ, 0xc0, !PT ;  /* 0x0000007023237812 */ /* 0x000fe200078ec0ff */
[----:B------:R-:W-:Y:S01]  /*0530*/  IMAD.WIDE.U32 R6, R12, R39, R22 ;  /* 0x000000270c067225 */ /* 0x000fe200078e0016 */
[----:B------:R-:W-:-:S03]  /*0540*/  ISETP.LT.U32.AND P1, PT, R10, R14, !P1 ;  /* 0x0000000e0a00720c */ /* 0x000fc60004f21070 */
[----:B------:R-:W-:Y:S02]  /*0550*/  IMAD R9, R13, R39, R8 ;  /* 0x000000270d097224 */ /* 0x000fe400078e0208 */
[C---:B------:R-:W-:Y:S02]  /*0560*/  IMAD R47, R35.reuse, R27, RZ ;  /* 0x0000001b232f7224 */ /* 0x040fe400078e02ff */
[----:B------:R-:W-:Y:S01]  /*0570*/  IMAD.WIDE.U32 R10, R35, R26, R10 ;  /* 0x0000001a230a7225 */ /* 0x000fe200078e000a */
[----:B------:R-:W-:-:S03]  /*0580*/  IADD3 R7, R7, R9, RZ ;  /* 0x0000000907077210 */ /* 0x000fc60007ffe0ff */
[C---:B------:R-:W-:Y:S01]  /*0590*/  IMAD.SHL.U32 R30, R6.reuse, 0x20, RZ ;  /* 0x00000020061e7824 */ /* 0x040fe200078e00ff */
[----:B------:R-:W-:Y:S01]  /*05a0*/  SHF.L.U64.HI R31, R6, 0x5, R7 ;  /* 0x00000005061f7819 */ /* 0x000fe20000010207 */
[----:B------:R-:W0:Y:S01]  /*05b0*/  @P1 LDC.64 R4, c[0x0][0x218] ;  /* 0x00008600ff041b82 */ /* 0x000e220000000a00 */
[----:B------:R-:W-:Y:S02]  /*05c0*/  IADD3 R11, R11, R47, RZ ;  /* 0x0000002f0b0b7210 */ /* 0x000fe40007ffe0ff */
[----:B------:R-:W-:-:S04]  /*05d0*/  IADD3 R6, P0, R30, R10, RZ ;  /* 0x0000000a1e067210 */ /* 0x000fc80007f1e0ff */
[C---:B------:R-:W-:Y:S01]  /*05e0*/  @P1 SHF.L.U32 R17, R6.reuse, 0x2, RZ ;  /* 0x0000000206111819 */ /* 0x040fe200000006ff */
[----:B------:R-:W-:Y:S01]  /*05f0*/  IMAD.X R7, R11, 0x1, R31, P0 ;  /* 0x000000010b077824 */ /* 0x000fe200000e061f */
[----:B------:R-:W1:Y:S01]  /*0600*/  @P1 LDC.64 R24, c[0x0][0x218] ;  /* 0x00008600ff181b82 */ /* 0x000e620000000a00 */
[----:B------:R-:W-:-:S03]  /*0610*/  @P1 IADD3 R20, P2, R6, R26, RZ ;  /* 0x0000001a06141210 */ /* 0x000fc60007f5e0ff */
[----:B------:R-:W-:Y:S02]  /*0620*/  @P1 SHF.L.U64.HI R18, R6, 0x2, R7 ;  /* 0x0000000206121819 */ /* 0x000fe40000010207 */
[----:B0-----:R-:W-:-:S05]  /*0630*/  @P1 IADD3 R8, P0, R17, R4, RZ ;  /* 0x0000000411081210 */ /* 0x001fca0007f1e0ff */
[----:B------:R-:W-:Y:S01]  /*0640*/  @P1 IMAD.X R9, R18, 0x1, R5, P0 ;  /* 0x0000000112091824 */ /* 0x000fe200000e0605 */
[----:B------:R-:W-:-:S04]  /*0650*/  @P1 IADD3.X R5, R7, R27, RZ, P2, !PT ;  /* 0x0000001b07051210 */ /* 0x000fc800017fe4ff */
[----:B------:R0:W2:Y:S01]  /*0660*/  @P1 LDG.E R32, desc[UR6][R8.64] ;  /* 0x0000000608201981 */ /* 0x0000a2000c1e1900 */
[C---:B------:R-:W-:Y:S01]  /*0670*/  @P1 IMAD.SHL.U32 R21, R20.reuse, 0x4, RZ ;  /* 0x0000000414151824 */ /* 0x040fe200078e00ff */
[----:B------:R-:W-:Y:S02]  /*0680*/  @P1 SHF.L.U64.HI R20, R20, 0x2, R5 ;  /* 0x0000000214141819 */ /* 0x000fe40000010205 */
[----:B------:R-:W3:Y:S02]  /*0690*/  @P1 LDC.64 R4, c[0x0][0x218] ;  /* 0x00008600ff041b82 */ /* 0x000ee40000000a00 */
[----:B-1----:R-:W-:-:S04]  /*06a0*/  @P1 IADD3 R24, P0, R21, R24, RZ ;  /* 0x0000001815181210 */ /* 0x002fc80007f1e0ff */
[----:B------:R-:W-:-:S05]  /*06b0*/  @P1 IADD3.X R25, R20, R25, RZ, P0, !PT ;  /* 0x0000001914191210 */ /* 0x000fca00007fe4ff */
[----:B------:R1:W4:Y:S01]  /*06c0*/  @P1 LDG.E R33, desc[UR6][R24.64] ;  /* 0x0000000618211981 */ /* 0x000322000c1e1900 */
[----:B------:R-:W-:-:S04]  /*06d0*/  IMAD.WIDE.U32 R40, R26, 0x2, RZ ;  /* 0x000000021a287825 */ /* 0x000fc800078e00ff */
[----:B------:R-:W-:Y:S01]  /*06e0*/  IMAD.SHL.U32 R29, R27, 0x2, RZ ;  /* 0x000000021b1d7824 */ /* 0x000fe200078e00ff */
[----:B------:R-:W-:-:S04]  /*06f0*/  @P1 IADD3 R34, P0, R6, R40, RZ ;  /* 0x0000002806221210 */ /* 0x000fc80007f1e0ff */
[----:B------:R-:W-:Y:S02]  /*0700*/  @P1 IADD3.X R41, R7, R41, R29, P0, !PT ;  /* 0x0000002907291210 */ /* 0x000fe400007fe41d */
[C---:B------:R-:W-:Y:S02]  /*0710*/  @P1 SHF.L.U32 R57, R34.reuse, 0x2, RZ ;  /* 0x0000000222391819 */ /* 0x040fe400000006ff */
[----:B------:R-:W-:Y:S02]  /*0720*/  @P1 SHF.L.U64.HI R34, R34, 0x2, R41 ;  /* 0x0000000222221819 */ /* 0x000fe40000010229 */
[----:B---3--:R-:W-:-:S05]  /*0730*/  @P1 IADD3 R40, P0, R57, R4, RZ ;  /* 0x0000000439281210 */ /* 0x008fca0007f1e0ff */
[----:B------:R-:W-:Y:S02]  /*0740*/  @P1 IMAD.X R41, R34, 0x1, R5, P0 ;  /* 0x0000000122291824 */ /* 0x000fe400000e0605 */
[----:B------:R-:W3:Y:S03]  /*0750*/  @P1 LDC.64 R4, c[0x0][0x218] ;  /* 0x00008600ff041b82 */ /* 0x000ee60000000a00 */
[----:B------:R3:W4:Y:S01]  /*0760*/  @P1 LDG.E R49, desc[UR6][R40.64] ;  /* 0x0000000628311981 */ /* 0x000722000c1e1900 */
[----:B0-----:R-:W-:Y:S02]  /*0770*/  @P1 IMAD R9, R27, 0x3, RZ ;  /* 0x000000031b091824 */ /* 0x001fe400078e02ff */
[----:B------:R-:W-:-:S04]  /*0780*/  @P1 IMAD.WIDE.U32 R6, R26, 0x3, R6 ;  /* 0x000000031a061825 */ /* 0x000fc800078e0006 */
[----:B------:R-:W-:Y:S01]  /*0790*/  @P1 IMAD.SHL.U32 R29, R6, 0x4, RZ ;  /* 0x00000004061d1824 */ /* 0x000fe200078e00ff */
[----:B------:R-:W-:-:S04]  /*07a0*/  @P1 IADD3 R7, R7, R9, RZ ;  /* 0x0000000907071210 */ /* 0x000fc80007ffe0ff */
[----:B-1----:R-:W-:Y:S02]  /*07b0*/  @P1 SHF.L.U64.HI R24, R6, 0x2, R7 ;  /* 0x0000000206181819 */ /* 0x002fe40000010207 */
[----:B------:R-:W0:Y:S01]  /*07c0*/  @P1 LDC.64 R6, c[0x0][0x210] ;  /* 0x00008400ff061b82 */ /* 0x000e220000000a00 */
[----:B---3--:R-:W-:-:S04]  /*07d0*/  @P1 IADD3 R8, P0, R29, R4, RZ ;  /* 0x000000041d081210 */ /* 0x008fc80007f1e0ff */
[----:B------:R-:W-:Y:S01]  /*07e0*/  @P1 IADD3.X R9, R24, R5, RZ, P0, !PT ;  /* 0x0000000518091210 */ /* 0x000fe200007fe4ff */
[----:B------:R-:W-:Y:S02]  /*07f0*/  VIADD R15, R15, 0xffffffff ;  /* 0xffffffff0f0f7836 */ /* 0x000fe40000000000 */
[----:B------:R-:W1:Y:S02]  /*0800*/  @P1 LDC.64 R4, c[0x0][0x210] ;  /* 0x00008400ff041b82 */ /* 0x000e640000000a00 */
[----:B------:R3:W4:Y:S01]  /*0810*/  @P1 LDG.E R38, desc[UR6][R8.64] ;  /* 0x0000000608261981 */ /* 0x000722000c1e1900 */
[----:B------:R-:W-:Y:S01]  /*0820*/  IADD3 R16, R28, 0x1, RZ ;  /* 0x000000011c107810 */ /* 0x000fe20007ffe0ff */
[----:B------:R-:W-:Y:S01]  /*0830*/  IMAD.MOV.U32 R25, RZ, RZ, RZ ;  /* 0x000000ffff197224 */ /* 0x000fe200078e00ff */
[----:B------:R-:W-:Y:S02]  /*0840*/  LOP3.LUT R41, R15, 0x1f, RZ, 0xc0, !PT ;  /* 0x0000001f0f297812 */ /* 0x000fe400078ec0ff */
[----:B------:R-:W-:-:S02]  /*0850*/  ISETP.GE.U32.AND P0, PT, R16, R3, PT ;  /* 0x000000031000720c */ /* 0x000fc40003f06070 */
[----:B------:R-:W-:Y:S02]  /*0860*/  ISETP.NE.U32.AND P2, PT, RZ, UR10, PT ;  /* 0x0000000aff007c0c */ /* 0x000fe4000bf45070 */
[----:B------:R-:W-:Y:S01]  /*0870*/  ISETP.LT.U32.AND P0, PT, R41, R14, !P0 ;  /* 0x0000000e2900720c */ /* 0x000fe20004701070 */
[----:B---3--:R-:W-:Y:S01]  /*0880*/  IMAD.WIDE.U32 R8, R35, R26, R30 ;  /* 0x0000001a23087225 */ /* 0x008fe200078e001e */
[----:B0-----:R-:W-:Y:S02]  /*0890*/  @P1 IADD3 R16, P3, R17, R6, RZ ;  /* 0x0000000611101210 */ /* 0x001fe40007f7e0ff */
[----:B------:R-:W-:Y:S01]  /*08a0*/  ISETP.NE.AND.EX P2, PT, RZ, UR11, PT, P2 ;  /* 0x0000000bff007c0c */ /* 0x000fe2000bf45320 */
[----:B------:R-:W-:Y:S01]  /*08b0*/  ULDC.64 UR10, c[0x0][0x220] ;  /* 0x00008800000a7ab9 */ /* 0x000fe20000000a00 */
[----:B------:R-:W-:Y:S02]  /*08c0*/  @P1 IADD3.X R17, R18, R7, RZ, P3, !PT ;  /* 0x0000000712111210 */ /* 0x000fe40001ffe4ff */
[----:B------:R-:W-:-:S03]  /*08d0*/  IADD3 R8, P3, R41, R8, RZ ;  /* 0x0000000829087210 */ /* 0x000fc60007f7e0ff */
[----:B------:R0:W3:Y:S01]  /*08e0*/  @P1 LDG.E R25, desc[UR6][R16.64] ;  /* 0x0000000610191981 */ /* 0x0000e2000c1e1900 */
[----:B-1----:R-:W-:Y:S01]  /*08f0*/  @P1 IADD3 R4, P4, R21, R4, RZ ;  /* 0x0000000415041210 */ /* 0x002fe20007f9e0ff */
[----:B------:R-:W1:Y:S01]  /*0900*/  @P0 LDC.64 R14, c[0x0][0x218] ;  /* 0x00008600ff0e0b82 */ /* 0x000e620000000a00 */
[----:B------:R-:W-:Y:S01]  /*0910*/  IMAD.MOV.U32 R21, RZ, RZ, RZ ;  /* 0x000000ffff157224 */ /* 0x000fe200078e00ff */
[----:B------:R-:W-:Y:S02]  /*0920*/  IADD3.X R9, R47, R9, RZ, P3, !PT ;  /* 0x000000092f097210 */ /* 0x000fe40001ffe4ff */
[----:B------:R-:W-:Y:S02]  /*0930*/  @P1 IADD3.X R5, R20, R5, RZ, P4, !PT ;  /* 0x0000000514051210 */ /* 0x000fe400027fe4ff */
[----:B------:R-:W-:-:S03]  /*0940*/  @P0 IADD3 R20, P3, R8, R39, RZ ;  /* 0x0000002708140210 */ /* 0x000fc60007f7e0ff */
[----:B------:R1:W3:Y:S01]  /*0950*/  @P1 LDG.E R21, desc[UR6][R4.64] ;  /* 0x0000000604151981 */ /* 0x0002e2000c1e1900 */
[----:B------:R-:W1:Y:S01]  /*0960*/  @P2 LDC.64 R6, c[0x0][0x230] ;  /* 0x00008c00ff062b82 */ /* 0x000e620000000a00 */
[----:B------:R-:W-:Y:S02]  /*0970*/  @P0 IMAD.X R19, R9, 0x1, R19, P3 ;  /* 0x0000000109130824 */ /* 0x000fe400018e0613 */
[----:B0-----:R-:W-:-:S03]  /*0980*/  @P0 IMAD.SHL.U32 R17, R20, 0x4, RZ ;  /* 0x0000000414110824 */ /* 0x001fc600078e00ff */
[----:B------:R-:W-:Y:S01]  /*0990*/  @P0 SHF.L.U64.HI R16, R20, 0x2, R19 ;  /* 0x0000000214100819 */ /* 0x000fe20000010213 */
[----:B------:R-:W-:Y:S01]  /*09a0*/  IMAD.MOV.U32 R20, RZ, RZ, RZ ;  /* 0x000000ffff147224 */ /* 0x000fe200078e00ff */
[----:B-1----:R-:W-:-:S04]  /*09b0*/  @P0 IADD3 R14, P3, R17, R14, RZ ;  /* 0x0000000e110e0210 */ /* 0x002fc80007f7e0ff */
[----:B------:R-:W-:-:S05]  /*09c0*/  @P0 IADD3.X R15, R16, R15, RZ, P3, !PT ;  /* 0x0000000f100f0210 */ /* 0x000fca0001ffe4ff */
[----:B------:R-:W3:Y:S01]  /*09d0*/  @P0 LDG.E R20, desc[UR6][R14.64] ;  /* 0x000000060e140981 */ /* 0x000ee2000c1e1900 */
[----:B------:R-:W-:Y:S02]  /*09e0*/  MOV R4, 0x3f800000 ;  /* 0x3f80000000047802 */ /* 0x000fe40000000f00 */
[----:B------:R-:W-:-:S04]  /*09f0*/  MOV R41, 0x3c80f082 ;  /* 0x3c80f08200297802 */ /* 0x000fc80000000f00 */
[----:B------:R0:W3:Y:S01]  /*0a00*/  @P2 LDG.E R4, desc[UR6][R6.64] ;  /* 0x0000000606042981 */ /* 0x0000e2000c1e1900 */
[C---:B------:R-:W-:Y:S02]  /*0a10*/  @P0 IMAD R45, R27.reuse, 0x5, RZ ;  /* 0x000000051b2d0824 */ /* 0x040fe400078e02ff */
[----:B------:R-:W-:Y:S02]  /*0a20*/  @P0 IMAD R53, R27, 0x6, RZ ;  /* 0x000000061b350824 */ /* 0x000fe400078e02ff */
[C---:B--2---:R-:W-:Y:S01]  /*0a30*/  FMUL R43, R32.reuse, 0.044714998453855514526 ;  /* 0x3d372713202b7820 */ /* 0x044fe20000400000 */
[----:B------:R-:W-:-:S03]  /*0a40*/  FMUL R18, R32, 0.79788458347320556641 ;  /* 0x3f4c422a20127820 */ /* 0x000fc60000400000 */
[----:B------:R-:W-:-:S04]  /*0a50*/  FFMA R43, R43, R32, 1 ;  /* 0x3f8000002b2b7423 */ /* 0x000fc80000000020 */
[----:B------:R-:W-:-:S04]  /*0a60*/  FMUL R39, R43, R18 ;  /* 0x000000122b277220 */ /* 0x000fc80000400000 */
[----:B------:R-:W-:-:S06]  /*0a70*/  FMUL R5, |R39|, 2.8853900432586669922 ;  /* 0x4038aa3b27057820 */ /* 0x000fcc0000400200 */
[----:B------:R-:W1:Y:S01]  /*0a80*/  MUFU.EX2 R5, R5 ;  /* 0x0000000500057308 */ /* 0x000e620000000800 */
[C---:B----4-:R-:W-:Y:S01]  /*0a90*/  FMUL R18, R33.reuse, 0.044714998453855514526 ;  /* 0x3d37271321127820 */ /* 0x050fe20000400000 */
[----:B------:R-:W-:-:S03]  /*0aa0*/  FMUL R19, R33, 0.79788458347320556641 ;  /* 0x3f4c422a21137820 */ /* 0x000fc60000400000 */
[----:B------:R-:W-:-:S04]  /*0ab0*/  FFMA R18, R18, R33, 1 ;  /* 0x3f80000012127423 */ /* 0x000fc80000000021 */
[----:B------:R-:W-:-:S04]  /*0ac0*/  FMUL R36, R18, R19 ;  /* 0x0000001312247220 */ /* 0x000fc80000400000 */
[----:B------:R-:W-:Y:S01]  /*0ad0*/  FMUL R19, |R36|, 2.8853900432586669922 ;  /* 0x4038aa3b24137820 */ /* 0x000fe20000400200 */
[----:B-1----:R-:W-:-:S05]  /*0ae0*/  FADD R18, R5, 1 ;  /* 0x3f80000005127421 */ /* 0x002fca0000000000 */
[----:B------:R-:W1:Y:S01]  /*0af0*/  MUFU.EX2 R19, R19 ;  /* 0x0000001300137308 */ /* 0x000e620000000800 */
[----:B0-----:R-:W-:-:S07]  /*0b00*/  FMUL R6, R39, R39 ;  /* 0x0000002727067220 */ /* 0x001fce0000400000 */
[----:B------:R-:W0:Y:S01]  /*0b10*/  MUFU.RCP R18, R18 ;  /* 0x0000001200127308 */ /* 0x000e220000001000 */
[----:B------:R-:W-:-:S04]  /*0b20*/  FFMA R5, R6, R41, -0.052303962409496307373 ;  /* 0xbd563cae06057423 */ /* 0x000fc80000000029 */
[C---:B------:R-:W-:Y:S01]  /*0b30*/  FFMA R7, R6.reuse, R5, 0.1331529766321182251 ;  /* 0x3e08594106077423 */ /* 0x040fe20000000005 */
[----:B------:R-:W-:Y:S01]  /*0b40*/  IMAD.MOV.U32 R5, RZ, RZ, 0x3f800000 ;  /* 0x3f800000ff057424 */ /* 0x000fe200078e00ff */
[----:B------:R-:W-:Y:S02]  /*0b50*/  FSETP.GE.AND P2, PT, |R39|, 9.010913848876953125, PT ;  /* 0x41102cb42700780b */ /* 0x000fe40003f46200 */
[----:B------:R-:W-:Y:S01]  /*0b60*/  FFMA R15, R6, R7, -0.33332768082618713379 ;  /* 0xbeaaa9ed060f7423 */ /* 0x000fe20000000007 */
[----:B-1----:R-:W-:Y:S01]  /*0b70*/  FADD R42, R19, 1 ;  /* 0x3f800000132a7421 */ /* 0x002fe20000000000 */
[----:B0-----:R-:W-:Y:S02]  /*0b80*/  FFMA R7, R18, -2, R5 ;  /* 0xc000000012077823 */ /* 0x001fe40000000005 */
[----:B------:R-:W-:-:S03]  /*0b90*/  FFMA R40, R6, R15, RZ ;  /* 0x0000000f06287223 */ /* 0x000fc600000000ff */
[----:B------:R-:W0:Y:S01]  /*0ba0*/  MUFU.RCP R42, R42 ;  /* 0x0000002a002a7308 */ /* 0x000e220000001000 */
[----:B------:R-:W-:Y:S02]  /*0bb0*/  FSEL R14, R7, 1, !P2 ;  /* 0x3f800000070e7808 */ /* 0x000fe40005000000 */
[----:B------:R-:W1:Y:S01]  /*0bc0*/  @P0 LDC.64 R6, c[0x0][0x218] ;  /* 0x00008600ff060b82 */ /* 0x000e620000000a00 */
[----:B------:R-:W-:Y:S01]  /*0bd0*/  FSETP.GE.AND P3, PT, |R39|, 0.60000002384185791016, PT ;  /* 0x3f19999a2700780b */ /* 0x000fe20003f66200 */
[----:B------:R-:W-:Y:S01]  /*0be0*/  @P0 IMAD.WIDE.U32 R18, R26, 0x5, R8 ;  /* 0x000000051a120825 */ /* 0x000fe200078e0008 */
[----:B------:R-:W-:-:S03]  /*0bf0*/  FSETP.GE.AND P2, PT, |R36|, 9.010913848876953125, PT ;  /* 0x41102cb42400780b */ /* 0x000fc60003f46200 */
[----:B------:R-:W-:Y:S01]  /*0c00*/  @P0 IMAD.SHL.U32 R51, R18, 0x4, RZ ;  /* 0x0000000412330824 */ /* 0x000fe200078e00ff */
[----:B------:R-:W-:Y:S02]  /*0c10*/  @P0 IADD3 R19, R19, R45, RZ ;  /* 0x0000002d13130210 */ /* 0x000fe40007ffe0ff */
[----:B------:R-:W-:Y:S01]  /*0c20*/  LOP3.LUT R15, R14, 0x80000000, R39, 0xb8, !PT ;  /* 0x800000000e0f7812 */ /* 0x000fe200078eb827 */
[----:B0-----:R-:W-:-:S04]  /*0c30*/  FFMA R42, R42, -2, R5 ;  /* 0xc00000002a2a7823 */ /* 0x001fc80000000005 */
[----:B------:R-:W-:Y:S01]  /*0c40*/  @!P3 FFMA R15, R39, R40, R39 ;  /* 0x00000028270fb223 */ /* 0x000fe20000000027 */
[----:B------:R-:W-:Y:S02]  /*0c50*/  @P0 SHF.L.U64.HI R54, R18, 0x2, R19 ;  /* 0x0000000212360819 */ /* 0x000fe40000010213 */
[----:B------:R-:W-:Y:S01]  /*0c60*/  FSEL R39, R42, 1, !P2 ;  /* 0x3f8000002a277808 */ /* 0x000fe20005000000 */
[----:B------:R-:W-:Y:S01]  /*0c70*/  FMUL R43, R36, R36 ;  /* 0x00000024242b7220 */ /* 0x000fe20000400000 */
[----:B------:R-:W0:Y:S01]  /*0c80*/  @P1 LDC.64 R18, c[0x0][0x210] ;  /* 0x00008400ff121b82 */ /* 0x000e220000000a00 */
[----:B-1----:R-:W-:-:S04]  /*0c90*/  @P0 IADD3 R44, P2, R51, R6, RZ ;  /* 0x00000006332c0210 */ /* 0x002fc80007f5e0ff */
[----:B------:R-:W-:Y:S01]  /*0ca0*/  @P0 IADD3.X R45, R54, R7, RZ, P2, !PT ;  /* 0x00000007362d0210 */ /* 0x000fe200017fe4ff */
[C---:B------:R-:W-:Y:S01]  /*0cb0*/  FFMA R14, R43.reuse, R41, -0.052303962409496307373 ;  /* 0xbd563cae2b0e7423 */ /* 0x040fe20000000029 */
[----:B------:R-:W-:Y:S01]  /*0cc0*/  FSETP.GE.AND P3, PT, |R36|, 0.60000002384185791016, PT ;  /* 0x3f19999a2400780b */ /* 0x000fe20003f66200 */
[----:B------:R-:W1:Y:S02]  /*0cd0*/  @P0 LDC.64 R6, c[0x0][0x218] ;  /* 0x00008600ff060b82 */ /* 0x000e640000000a00 */
[----:B------:R2:W4:Y:S01]  /*0ce0*/  @P0 LDG.E R48, desc[UR6][R44.64] ;  /* 0x000000062c300981 */ /* 0x000522000c1e1900 */
[----:B------:R-:W-:-:S04]  /*0cf0*/  FFMA R14, R43, R14, 0.1331529766321182251 ;  /* 0x3e0859412b0e7423 */ /* 0x000fc8000000000e */
[----:B------:R-:W-:-:S04]  /*0d00*/  FFMA R14, R43, R14, -0.33332768082618713379 ;  /* 0xbeaaa9ed2b0e7423 */ /* 0x000fc8000000000e */
[----:B------:R-:W-:Y:S01]  /*0d10*/  FFMA R43, R43, R14, RZ ;  /* 0x0000000e2b2b7223 */ /* 0x000fe200000000ff */
[----:B------:R-:W-:Y:S01]  /*0d20*/  LOP3.LUT R14, R39, 0x80000000, R36, 0xb8, !PT ;  /* 0x80000000270e7812 */ /* 0x000fe200078eb824 */
[----:B------:R-:W-:Y:S02]  /*0d30*/  @P0 IMAD.MOV.U32 R42, RZ, RZ, R8 ;  /* 0x000000ffff2a0224 */ /* 0x000fe400078e0008 */
[----:B------:R-:W-:Y:S01]  /*0d40*/  @!P3 FFMA R14, R36, R43, R36 ;  /* 0x0000002b240eb223 */ /* 0x000fe20000000024 */
[----:B------:R-:W-:Y:S02]  /*0d50*/  @P0 MOV R43, R9 ;  /* 0x00000009002b0202 */ /* 0x000fe40000000f00 */
[----:B0-----:R-:W-:Y:S01]  /*0d60*/  @P1 IADD3 R56, P2, R57, R18, RZ ;  /* 0x0000001239381210 */ /* 0x001fe20007f5e0ff */
[----:B------:R-:W-:-:S04]  /*0d70*/  @P0 IMAD.WIDE.U32 R42, R26, 0x6, R42 ;  /* 0x000000061a2a0825 */ /* 0x000fc800078e002a */
[----:B------:R-:W-:Y:S01]  /*0d80*/  FMUL R18, R49, 0.044714998453855514526 ;  /* 0x3d37271331127820 */ /* 0x000fe20000400000 */
[----:B------:R-:W-:Y:S02]  /*0d90*/  @P1 IMAD.X R57, R34, 0x1, R19, P2 ;  /* 0x0000000122391824 */ /* 0x000fe400010e0613 */
[----:B------:R-:W-:Y:S02]  /*0da0*/  @P0 IMAD.IADD R19, R43, 0x1, R53 ;  /* 0x000000012b130824 */ /* 0x000fe400078e0235 */
[----:B------:R-:W-:-:S03]  /*0db0*/  FFMA R36, R18, R49, 1 ;  /* 0x3f80000012247423 */ /* 0x000fc60000000031 */
[C---:B------:R-:W-:Y:S01]  /*0dc0*/  @P0 SHF.L.U64.HI R52, R42.reuse, 0x2, R19 ;  /* 0x000000022a340819 */ /* 0x040fe20000010213 */
[----:B------:R-:W-:Y:S01]  /*0dd0*/  FMUL R19, R49, 0.79788458347320556641 ;  /* 0x3f4c422a31137820 */ /* 0x000fe20000400000 */
[----:B--2---:R-:W-:-:S03]  /*0de0*/  @P0 SHF.L.U32 R45, R42, 0x2, RZ ;  /* 0x000000022a2d0819 */ /* 0x004fc600000006ff */
[----:B------:R-:W-:Y:S01]  /*0df0*/  FMUL R36, R36, R19 ;  /* 0x0000001324247220 */ /* 0x000fe20000400000 */
[----:B-1----:R-:W-:-:S03]  /*0e00*/  @P0 IADD3 R18, P2, R45, R6, RZ ;  /* 0x000000062d120210 */ /* 0x002fc60007f5e0ff */
[----:B------:R-:W-:Y:S02]  /*0e10*/  FMUL R34, |R36|, 2.8853900432586669922 ;  /* 0x4038aa3b24227820 */ /* 0x000fe40000400200 */
[----:B------:R-:W-:Y:S02]  /*0e20*/  @P0 IMAD.X R19, R52, 0x1, R7, P2 ;  /* 0x0000000134130824 */ /* 0x000fe400010e0607 */
[----:B------:R-:W-:Y:S02]  /*0e30*/  FMUL R7, R36, R36 ;  /* 0x0000002424077220 */ /* 0x000fe40000400000 */
[----:B------:R-:W0:Y:S02]  /*0e40*/  MUFU.EX2 R34, R34 ;  /* 0x0000002200227308 */ /* 0x000e240000000800 */
[----:B------:R-:W-:Y:S01]  /*0e50*/  FFMA R6, R7, R41, -0.052303962409496307373 ;  /* 0xbd563cae07067423 */ /* 0x000fe20000000029 */
[----:B------:R-:W-:-:S03]  /*0e60*/  MOV R40, RZ ;  /* 0x000000ff00287202 */ /* 0x000fc60000000f00 */
[----:B------:R-:W-:-:S03]  /*0e70*/  FFMA R6, R7, R6, 0.1331529766321182251 ;  /* 0x3e08594107067423 */ /* 0x000fc60000000006 */
[----:B------:R1:W2:Y:S01]  /*0e80*/  @P0 LDG.E R40, desc[UR6][R18.64] ;  /* 0x0000000612280981 */ /* 0x0002a2000c1e1900 */
[----:B------:R-:W-:-:S04]  /*0e90*/  FFMA R6, R7, R6, -0.33332768082618713379 ;  /* 0xbeaaa9ed07067423 */ /* 0x000fc80000000006 */
[----:B------:R-:W-:Y:S02]  /*0ea0*/  FFMA R43, R7, R6, RZ ;  /* 0x00000006072b7223 */ /* 0x000fe400000000ff */
[----:B------:R-:W1:Y:S01]  /*0eb0*/  @P1 LDC.64 R6, c[0x0][0x210] ;  /* 0x00008400ff061b82 */ /* 0x000e620000000a00 */
[----:B0-----:R-:W-:-:S06]  /*0ec0*/  FADD R42, R34, 1 ;  /* 0x3f800000222a7421 */ /* 0x001fcc0000000000 */
[----:B------:R-:W0:Y:S01]  /*0ed0*/  MUFU.RCP R42, R42 ;  /* 0x0000002a002a7308 */ /* 0x000e220000001000 */
[C---:B------:R-:W-:Y:S02]  /*0ee0*/  FSETP.GE.AND P2, PT, |R36|.reuse, 9.010913848876953125, PT ;  /* 0x41102cb42400780b */ /* 0x040fe40003f46200 */
[----:B------:R-:W-:Y:S02]  /*0ef0*/  FSETP.GE.AND P3, PT, |R36|, 0.60000002384185791016, PT ;  /* 0x3f19999a2400780b */ /* 0x000fe40003f66200 */
[----:B-1----:R-:W-:Y:S01]  /*0f00*/  @P1 IADD3 R18, P4, R29, R6, RZ ;  /* 0x000000061d121210 */ /* 0x002fe20007f9e0ff */
[----:B0-----:R-:W-:-:S05]  /*0f10*/  FFMA R19, R42, -2, R5 ;  /* 0xc00000002a137823 */ /* 0x001fca0000000005 */
[----:B------:R-:W-:Y:S01]  /*0f20*/  FSEL R29, R19, 1, !P2 ;  /* 0x3f800000131d7808 */ /* 0x000fe20005000000 */
[----:B------:R-:W-:Y:S02]  /*0f30*/  @P1 IMAD.X R19, R24, 0x1, R7, P4 ;  /* 0x0000000118131824 */ /* 0x000fe400020e0607 */
[----:B------:R-:W0:Y:S01]  /*0f40*/  @P0 LDC.64 R6, c[0x0][0x218] ;  /* 0x00008600ff060b82 */ /* 0x000e220000000a00 */
[--C-:B------:R-:W-:Y:S01]  /*0f50*/  LOP3.LUT R46, R29, 0x80000000, R36.reuse, 0xb8, !PT ;  /* 0x800000001d2e7812 */ /* 0x100fe200078eb824 */
[----:B------:R-:W-:Y:S01]  /*0f60*/  FMUL R29, R38, 0.044714998453855514526 ;  /* 0x3d372713261d7820 */ /* 0x000fe20000400000 */
[----:B------:R-:W-:Y:S01]  /*0f70*/  @!P3 FFMA R46, R36, R43, R36 ;  /* 0x0000002b242eb223 */ /* 0x000fe20000000024 */
[----:B------:R-:W-:-:S04]  /*0f80*/  @P0 IMAD.WIDE.U32 R8, R26, 0x7, R8 ;  /* 0x000000071a080825 */ /* 0x000fc800078e0008 */
[----:B------:R-:W-:Y:S01]  /*0f90*/  FMUL R24, R38, 0.79788458347320556641 ;  /* 0x3f4c422a26187820 */ /* 0x000fe20000400000 */
[----:B------:R-:W-:Y:S01]  /*0fa0*/  FFMA R29, R29, R38, 1 ;  /* 0x3f8000001d1d7423 */ /* 0x000fe20000000026 */
[----:B------:R-:W-:Y:S01]  /*0fb0*/  @P0 IMAD R43, R27, 0x7, RZ ;  /* 0x000000071b2b0824 */ /* 0x000fe200078e02ff */
[----:B------:R-:W-:Y:S02]  /*0fc0*/  MOV R34, RZ ;  /* 0x000000ff00227202 */ /* 0x000fe40000000f00 */
[----:B------:R-:W-:Y:S01]  /*0fd0*/  MOV R39, RZ ;  /* 0x000000ff00277202 */ /* 0x000fe20000000f00 */
[----:B------:R-:W-:Y:S02]  /*0fe0*/  @P0 IMAD.IADD R43, R9, 0x1, R43 ;  /* 0x00000001092b0824 */ /* 0x000fe400078e022b */
[----:B------:R-:W-:Y:S01]  /*0ff0*/  FMUL R9, R29, R24 ;  /* 0x000000181d097220 */ /* 0x000fe20000400000 */
[C---:B------:R-:W-:Y:S01]  /*1000*/  @P0 SHF.L.U32 R29, R8.reuse, 0x2, RZ ;  /* 0x00000002081d0819 */ /* 0x040fe200000006ff */
[----:B------:R1:W2:Y:S01]  /*1010*/  @P1 LDG.E R34, desc[UR6][R18.64] ;  /* 0x0000000612221981 */ /* 0x0002a2000c1e1900 */
[----:B------:R-:W-:-:S03]  /*1020*/  @P0 SHF.L.U64.HI R24, R8, 0x2, R43 ;  /* 0x0000000208180819 */ /* 0x000fc6000001022b */
[----:B------:R-:W2:Y:S01]  /*1030*/  @P1 LDG.E R39, desc[UR6][R56.64] ;  /* 0x0000000638271981 */ /* 0x000ea2000c1e1900 */
[----:B-1----:R-:W-:Y:S01]  /*1040*/  FMUL R18, |R9|, 2.8853900432586669922 ;  /* 0x4038aa3b09127820 */ /* 0x002fe20000400200 */
[----:B0-----:R-:W-:Y:S02]  /*1050*/  @P0 IADD3 R6, P1, R29, R6, RZ ;  /* 0x000000061d060210 */ /* 0x001fe40007f3e0ff */
[----:B------:R-:W-:-:S03]  /*1060*/  MOV R36, RZ ;  /* 0x000000ff00247202 */ /* 0x000fc60000000f00 */
[----:B------:R-:W0:Y:S01]  /*1070*/  MUFU.EX2 R18, R18 ;  /* 0x0000001200127308 */ /* 0x000e220000000800 */
[----:B------:R-:W-:-:S05]  /*1080*/  @P0 IMAD.X R7, R24, 0x1, R7, P1 ;  /* 0x0000000118070824 */ /* 0x000fca00008e0607 */
[----:B------:R1:W2:Y:S01]  /*1090*/  @P0 LDG.E R36, desc[UR6][R6.64] ;  /* 0x0000000606240981 */ /* 0x0002a2000c1e1900 */
        /* <DEDUP_REMOVED lines=9> */
[----:B------:R-:W-:Y:S01]  /*1130*/  FMUL R19, R32, 0.10703222453594207764 ;  /* 0x3ddb33b620137820 */ /* 0x000fe20000400000 */
[----:B-1----:R-:W-:Y:S01]  /*1140*/  FFMA R6, -R15, R15, 1 ;  /* 0x3f8000000f067423 */ /* 0x002fe2000000010f */
[----:B0-----:R-:W-:Y:S02]  /*1150*/  FFMA R8, R42, -2, R5 ;  /* 0xc00000002a087823 */ /* 0x001fe40000000005 */
[----:B------:R-:W-:Y:S01]  /*1160*/  FFMA R19, R19, R32, 0.79788458347320556641 ;  /* 0x3f4c422a13137423 */ /* 0x000fe20000000020 */
[----:B------:R-:W-:Y:S02]  /*1170*/  FMUL R7, R32, 0.5 ;  /* 0x3f00000020077820 */ /* 0x000fe40000400000 */
[----:B------:R-:W-:Y:S01]  /*1180*/  FSEL R8, R8, 1, !P1 ;  /* 0x3f80000008087808 */ /* 0x000fe20004800000 */
[----:B------:R-:W-:-:S03]  /*1190*/  FMUL R6, R6, R19 ;  /* 0x0000001306067220 */ /* 0x000fc60000400000 */
[--C-:B------:R-:W-:Y:S01]  /*11a0*/  LOP3.LUT R32, R8, 0x80000000, R9.reuse, 0xb8, !PT ;  /* 0x8000000008207812 */ /* 0x100fe200078eb809 */
[----:B------:R-:W-:Y:S02]  /*11b0*/  @!P2 FFMA R32, R9, R18, R9 ;  /* 0x000000120920a223 */ /* 0x000fe40000000009 */
[----:B------:R-:W0:Y:S01]  /*11c0*/  @P0 LDC.64 R18, c[0x0][0x210] ;  /* 0x00008400ff120b82 */ /* 0x000e220000000a00 */
[----:B------:R-:W-:Y:S01]  /*11d0*/  FMUL R8, R33, 0.10703222453594207764 ;  /* 0x3ddb33b621087820 */ /* 0x000fe20000400000 */
[----:B------:R-:W-:Y:S01]  /*11e0*/  FMUL R6, R6, R7 ;  /* 0x0000000706067220 */ /* 0x000fe20000400000 */
[----:B------:R-:W-:Y:S02]  /*11f0*/  FFMA R7, -R14, R14, 1 ;  /* 0x3f8000000e077423 */ /* 0x000fe4000000010e */
[----:B------:R-:W-:-:S04]  /*1200*/  FFMA R8, R8, R33, 0.79788458347320556641 ;  /* 0x3f4c422a08087423 */ /* 0x000fc80000000021 */
[----:B------:R-:W-:Y:S01]  /*1210*/  FMUL R7, R7, R8 ;  /* 0x0000000807077220 */ /* 0x000fe20000400000 */
[----:B------:R-:W-:-:S04]  /*1220*/  FMUL R8, R33, 0.5 ;  /* 0x3f00000021087820 */ /* 0x000fc80000400000 */
[----:B------:R-:W-:Y:S01]  /*1230*/  FMUL R7, R7, R8 ;  /* 0x0000000807077220 */ /* 0x000fe20000400000 */
[----:B------:R-:W-:Y:S01]  /*1240*/  FADD R8, R14, 1 ;  /* 0x3f8000000e087421 */ /* 0x000fe20000000000 */
[----:B------:R-:W-:-:S03]  /*1250*/  FADD R15, R15, 1 ;  /* 0x3f8000000f0f7421 */ /* 0x000fc60000000000 */
[----:B------:R-:W-:Y:S02]  /*1260*/  FFMA R44, R8, 0.5, R7 ;  /* 0x3f000000082c7823 */ /* 0x000fe40000000007 */
[----:B------:R-:W1:Y:S01]  /*1270*/  @P0 LDC.64 R8, c[0x0][0x210] ;  /* 0x00008400ff080b82 */ /* 0x000e620000000a00 */
[----:B0-----:R-:W-:Y:S01]  /*1280*/  @P0 IADD3 R18, P1, R17, R18, RZ ;  /* 0x0000001211120210 */ /* 0x001fe20007f3e0ff */
[----:B------:R-:W-:-:S04]  /*1290*/  FFMA R6, R15, 0.5, R6 ;  /* 0x3f0000000f067823 */ /* 0x000fc80000000006 */
[----:B------:R-:W-:Y:S02]  /*12a0*/  @P0 IMAD.X R19, R16, 0x1, R19, P1 ;  /* 0x0000000110130824 */ /* 0x000fe400008e0613 */
[----:B------:R-:W0:Y:S08]  /*12b0*/  @P0 LDC.64 R14, c[0x0][0x210] ;  /* 0x00008400ff0e0b82 */ /* 0x000e300000000a00 */
[----:B------:R-:W4:Y:S01]  /*12c0*/  @P0 LDC.64 R16, c[0x0][0x210] ;  /* 0x00008400ff100b82 */ /* 0x000f220000000a00 */
[----:B------:R-:W-:-:S02]  /*12d0*/  SHF.R.U32.HI R33, RZ, 0x3, R37 ;  /* 0x00000003ff217819 */ /* 0x000fc40000011625 */
[----:B------:R-:W-:Y:S01]  /*12e0*/  ISETP.LT.U32.AND P1, PT, R0, 0x20, PT ;  /* 0x000000200000780c */ /* 0x000fe20003f21070 */
[----:B---3--:R-:W-:Y:S01]  /*12f0*/  FMUL R25, R6, R25 ;  /* 0x0000001906197220 */ /* 0x008fe20000400000 */
[----:B------:R-:W-:Y:S02]  /*1300*/  LOP3.LUT R6, R33, 0x1c, RZ, 0xc0, !PT ;  /* 0x0000001c21067812 */ /* 0x000fe400078ec0ff */
[----:B------:R-:W-:Y:S01]  /*1310*/  ISETP.LT.U32.AND.EX P2, PT, R2, RZ, PT, P1 ;  /* 0x000000ff0200720c */ /* 0x000fe20003f41110 */
[----:B------:R-:W-:Y:S01]  /*1320*/  FMUL R21, R44, R21 ;  /* 0x000000152c157220 */ /* 0x000fe20000400000 */
[----:B------:R-:W-:Y:S02]  /*1330*/  IADD3 R7, -R6, R37, RZ ;  /* 0x0000002506077210 */ /* 0x000fe40007ffe1ff */
[----:B------:R-:W-:Y:S02]  /*1340*/  SEL R37, R0, 0x20, P2 ;  /* 0x0000002000257807 */ /* 0x000fe40001000000 */
[----:B-1----:R-:W-:Y:S01]  /*1350*/  @P0 IADD3 R44, P2, R45, R8, RZ ;  /* 0x000000082d2c0210 */ /* 0x002fe20007f5e0ff */
[----:B------:R-:W-:-:S03]  /*1360*/  IMAD.MOV.U32 R41, RZ, RZ, RZ ;  /* 0x000000ffff297224 */ /* 0x000fc600078e00ff */
[----:B------:R-:W-:Y:S02]  /*1370*/  @P0 IADD3.X R45, R52, R9, RZ, P2, !PT ;  /* 0x00000009342d0210 */ /* 0x000fe400017fe4ff */
[----:B0-----:R-:W-:Y:S02]  /*1380*/  @P0 IADD3 R50, P3, R51, R14, RZ ;  /* 0x0000000e33320210 */ /* 0x001fe40007f7e0ff */
[----:B------:R-:W-:Y:S01]  /*1390*/  ISETP.GE.U32.AND P1, PT, R28, R3, PT ;  /* 0x000000031c00720c */ /* 0x000fe20003f26070 */
[----:B------:R0:W3:Y:S01]  /*13a0*/  @P0 LDG.E R41, desc[UR6][R44.64] ;  /* 0x000000062c290981 */ /* 0x0000e2000c1e1900 */
[----:B----4-:R-:W-:Y:S01]  /*13b0*/  @P0 IADD3 R16, P2, R29, R16, RZ ;  /* 0x000000101d100210 */ /* 0x010fe20007f5e0ff */
[----:B------:R-:W-:Y:S01]  /*13c0*/  FMUL R29, R20, 0.044714998453855514526 ;  /* 0x3d372713141d7820 */ /* 0x000fe20000400000 */
[----:B------:R-:W-:-:S03]  /*13d0*/  LOP3.LUT R14, R7, 0x1f, RZ, 0xc0, !PT ;  /* 0x0000001f070e7812 */ /* 0x000fc600078ec0ff */
[----:B------:R-:W-:Y:S01]  /*13e0*/  FFMA R29, R29, R20, 1 ;  /* 0x3f8000001d1d7423 */ /* 0x000fe20000000014 */
[----:B------:R-:W-:Y:S01]  /*13f0*/  ISETP.GE.U32.OR P1, PT, R14, R37, P1 ;  /* 0x000000250e00720c */ /* 0x000fe20000f26470 */
[----:B0-----:R-:W-:-:S04]  /*1400*/  FMUL R44, R20, 0.79788458347320556641 ;  /* 0x3f4c422a142c7820 */ /* 0x001fc80000400000 */
[----:B------:R-:W-:Y:S01]  /*1410*/  FMUL R53, R29, R44 ;  /* 0x0000002c1d357220 */ /* 0x000fe20000400000 */
[----:B------:R-:W-:Y:S01]  /*1420*/  CS2R R42, SRZ ;  /* 0x00000000002a7805 */ /* 0x000fe2000001ff00 */
[----:B------:R-:W-:Y:S02]  /*1430*/  @P0 IMAD.X R51, R54, 0x1, R15, P3 ;  /* 0x0000000136330824 */ /* 0x000fe400018e060f */
[----:B------:R-:W-:Y:S01]  /*1440*/  FMUL R52, |R53|, 2.8853900432586669922 ;  /* 0x4038aa3b35347820 */ /* 0x000fe20000400200 */
[----:B------:R-:W-:Y:S01]  /*1450*/  IADD3 R9, P3, R30, UR10, RZ ;  /* 0x0000000a1e097c10 */ /* 0x000fe2000ff7e0ff */
[----:B------:R-:W-:Y:S01]  /*1460*/  FMUL R15, R25, R4 ;  /* 0x00000004190f7220 */ /* 0x000fe20000400000 */
[----:B------:R-:W-:Y:S01]  /*1470*/  @P0 IADD3.X R17, R24, R17, RZ, P2, !PT ;  /* 0x0000001118110210 */ /* 0x000fe200017fe4ff */
[----:B------:R0:W4:Y:S01]  /*1480*/  @P0 LDG.E R42, desc[UR6][R18.64] ;  /* 0x00000006122a0981 */ /* 0x000122000c1e1900 */
[----:B------:R-:W-:Y:S01]  /*1490*/  IADD3.X R8, R31, UR11, RZ, P3, !PT ;  /* 0x0000000b1f087c10 */ /* 0x000fe20009ffe4ff */
[----:B------:R-:W-:Y:S01]  /*14a0*/  IMAD.MOV.U32 R24, RZ, RZ, RZ ;  /* 0x000000ffff187224 */ /* 0x000fe200078e00ff */
[----:B------:R-:W1:Y:S01]  /*14b0*/  MUFU.EX2 R52, R52 ;  /* 0x0000003400347308 */ /* 0x000e620000000800 */
[----:B------:R-:W-:Y:S01]  /*14c0*/  F2FP.SATFINITE.E4M3.F32.PACK_AB_MERGE_C R15, RZ, R15, RZ ;  /* 0x0000000fff0f723e */ /* 0x000fe200048070ff */
[----:B------:R1:W3:Y:S04]  /*14d0*/  @P0 LDG.E R43, desc[UR6][R50.64] ;  /* 0x00000006322b0981 */ /* 0x0002e8000c1e1900 */
[----:B------:R1:W3:Y:S01]  /*14e0*/  @P0 LDG.E R24, desc[UR6][R16.64] ;  /* 0x0000000610180981 */ /* 0x0002e2000c1e1900 */
[----:B0-----:R-:W-:-:S04]  /*14f0*/  @!P1 IADD3 R18, P3, R9, R10, RZ ;  /* 0x0000000a09129210 */ /* 0x001fc80007f7e0ff */
[----:B------:R-:W-:Y:S02]  /*1500*/  @!P1 IADD3.X R19, R8, R11, RZ, P3, !PT ;  /* 0x0000000b08139210 */ /* 0x000fe40001ffe4ff */
[C-C-:B-1----:R-:W-:Y:S01]  /*1510*/  @!P1 IADD3 R50, P0, P2, R9.reuse, R26, R10.reuse ;  /* 0x0000001a09329210 */ /* 0x142fe20007a1e00a */
[----:B------:R-:W-:Y:S02]  /*1520*/  @!P1 IMAD.WIDE.U32 R16, R26, 0x3, R10 ;  /* 0x000000031a109825 */ /* 0x000fe400078e000a */
[----:B------:R0:W-:Y:S01]  /*1530*/  @!P1 STG.E.U8 desc[UR6][R18.64], R15 ;  /* 0x0000000f12009986 */ /* 0x0001e2000c101106 */
[----:B------:R-:W-:Y:S02]  /*1540*/  @!P1 IADD3.X R51, R8, R27, R11, P0, P2 ;  /* 0x0000001b08339210 */ /* 0x000fe400007e440b */
[----:B------:R-:W-:Y:S01]  /*1550*/  @!P1 IADD3 R44, P0, R9, R16, RZ ;  /* 0x00000010092c9210 */ /* 0x000fe20007f1e0ff */
[----:B------:R-:W-:Y:S02]  /*1560*/  VIADD R16, R28, 0x2 ;  /* 0x000000021c107836 */ /* 0x000fe40000000000 */
[----:B0-----:R-:W-:Y:S01]  /*1570*/  @!P1 IMAD R19, R27, 0x3, RZ ;  /* 0x000000031b139824 */ /* 0x001fe200078e02ff */
[----:B------:R-:W-:-:S02]  /*1580*/  SHF.L.U64.HI R29, R12, 0x2, R13 ;  /* 0x000000020c1d7819 */ /* 0x000fc4000001020d */
[----:B------:R-:W-:Y:S02]  /*1590*/  SHF.L.U32 R28, R12, 0x2, RZ ;  /* 0x000000020c1c7819 */ /* 0x000fe400000006ff */
[----:B------:R-:W-:Y:S01]  /*15a0*/  @!P1 IADD3.X R45, R8, R19, R17, P0, !PT ;  /* 0x00000013082d9210 */ /* 0x000fe200007fe411 */
[----:B------:R-:W-:Y:S01]  /*15b0*/  FADD R17, R52, 1 ;  /* 0x3f80000034117421 */ /* 0x000fe20000000000 */
[----:B------:R-:W-:Y:S01]  /*15c0*/  FMUL R12, R49, 0.10703222453594207764 ;  /* 0x3ddb33b6310c7820 */ /* 0x000fe20000400000 */
[----:B------:R-:W-:Y:S02]  /*15d0*/  ISETP.GE.U32.AND P0, PT, R16, R3, PT ;  /* 0x000000031000720c */ /* 0x000fe40003f06070 */
[----:B------:R-:W0:Y:S01]  /*15e0*/  MUFU.RCP R18, R17 ;  /* 0x0000001100127308 */ /* 0x000e220000001000 */
[----:B------:R-:W-:Y:S01]  /*15f0*/  FFMA R13, R12, R49, 0.79788458347320556641 ;  /* 0x3f4c422a0c0d7423 */ /* 0x000fe20000000031 */
[----:B------:R-:W-:Y:S01]  /*1600*/  FFMA R16, -R46, R46, 1 ;  /* 0x3f8000002e107423 */ /* 0x000fe2000000012e */
[----:B------:R-:W-:-:S03]  /*1610*/  FMUL R19, R53, R53 ;  /* 0x0000003535137220 */ /* 0x000fc60000400000 */
[----:B------:R-:W-:Y:S01]  /*1620*/  FMUL R16, R16, R13 ;  /* 0x0000000d10107220 */ /* 0x000fe20000400000 */
[----:B------:R-:W-:Y:S01]  /*1630*/  IMAD.MOV.U32 R13, RZ, RZ, 0x3c80f082 ;  /* 0x3c80f082ff0d7424 */ /* 0x000fe200078e00ff */
[----:B------:R-:W-:-:S03]  /*1640*/  FSETP.GE.AND P3, PT, |R53|, 0.60000002384185791016, PT ;  /* 0x3f19999a3500780b */ /* 0x000fc60003f66200 */
[----:B------:R-:W-:Y:S01]  /*1650*/  FFMA R12, R19, R13, -0.052303962409496307373 ;  /* 0xbd563cae130c7423 */ /* 0x000fe2000000000d */
[----:B------:R-:W-:-:S03]  /*1660*/  FSETP.GE.AND P2, PT, |R53|, 9.010913848876953125, PT ;  /* 0x41102cb43500780b */ /* 0x000fc60003f46200 */
[----:B------:R-:W-:Y:S01]  /*1670*/  FFMA R12, R19, R12, 0.1331529766321182251 ;  /* 0x3e085941130c7423 */ /* 0x000fe2000000000c */
[----:B0-----:R-:W-:-:S03]  /*1680*/  FFMA R18, R18, -2, R5 ;  /* 0xc000000012127823 */ /* 0x001fc60000000005 */
[C---:B------:R-:W-:Y:S01]  /*1690*/  FFMA R12, R19.reuse, R12, -0.33332768082618713379 ;  /* 0xbeaaa9ed130c7423 */ /* 0x040fe2000000000c */
[----:B------:R-:W-:Y:S01]  /*16a0*/  FMUL R17, R48, 0.044714998453855514526 ;  /* 0x3d37271330117820 */ /* 0x000fe20000400000 */
[----:B------:R-:W-:Y:S02]  /*16b0*/  FSEL R18, R18, 1, !P2 ;  /* 0x3f80000012127808 */ /* 0x000fe40005000000 */
[----:B------:R-:W-:Y:S01]  /*16c0*/  FFMA R12, R19, R12, RZ ;  /* 0x0000000c130c7223 */ /* 0x000fe200000000ff */
[----:B------:R-:W-:Y:S01]  /*16d0*/  FFMA R17, R17, R48, 1 ;  /* 0x3f80000011117423 */ /* 0x000fe20000000030 */
[--C-:B------:R-:W-:Y:S02]  /*16e0*/  LOP3.LUT R52, R18, 0x80000000, R53.reuse, 0xb8, !PT ;  /* 0x8000000012347812 */ /* 0x100fe400078eb835 */
[----:B------:R-:W-:Y:S01]  /*16f0*/  @!P3 FFMA R52, R53, R12, R53 ;  /* 0x0000000c3534b223 */ /* 0x000fe20000000035 */
[----:B------:R-:W-:-:S04]  /*1700*/  FMUL R12, R48, 0.79788458347320556641 ;  /* 0x3f4c422a300c7820 */ /* 0x000fc80000400000 */
[----:B------:R-:W-:-:S04]  /*1710*/  FMUL R17, R17, R12 ;  /* 0x0000000c11117220 */ /* 0x000fc80000400000 */
[----:B------:R-:W-:-:S06]  /*1720*/  FMUL R12, |R17|, 2.8853900432586669922 ;  /* 0x4038aa3b110c7820 */ /* 0x000fcc0000400200 */
[----:B------:R-:W0:Y:S01]  /*1730*/  MUFU.EX2 R12, R12 ;  /* 0x0000000c000c7308 */ /* 0x000e220000000800 */
[----:B------:R-:W-:Y:S01]  /*1740*/  FMUL R14, R21, R4 ;  /* 0x00000004150e7220 */ /* 0x000fe20000400000 */
[----:B------:R-:W-:-:S04]  /*1750*/  FMUL R49, R49, 0.5 ;  /* 0x3f00000031317820 */ /* 0x000fc80000400000 */
[----:B------:R-:W-:Y:S01]  /*1760*/  F2FP.SATFINITE.E4M3.F32.PACK_AB_MERGE_C R14, RZ, R14, RZ ;  /* 0x0000000eff0e723e */ /* 0x000fe200048070ff */
[----:B0-----:R-:W-:-:S06]  /*1770*/  FADD R18, R12, 1 ;  /* 0x3f8000000c127421 */ /* 0x001fcc0000000000 */
[----:B------:R-:W0:Y:S01]  /*1780*/  MUFU.RCP R18, R18 ;  /* 0x0000001200127308 */ /* 0x000e220000001000 */
[----:B------:R-:W-:Y:S01]  /*1790*/  FMUL R16, R16, R49 ;  /* 0x0000003110107220 */ /* 0x000fe20000400000 */
[C---:B------:R-:W-:Y:S01]  /*17a0*/  FMUL R49, R17.reuse, R17 ;  /* 0x0000001111317220 */ /* 0x040fe20000400000 */
[----:B------:R1:W-:Y:S01]  /*17b0*/  @!P1 STG.E.U8 desc[UR6][R50.64], R14 ;  /* 0x0000000e32009986 */ /* 0x0003e2000c101106 */
        /* <DEDUP_REMOVED lines=9> */
[----:B------:R-:W-:Y:S01]  /*1850*/  @!P3 FFMA R51, R17, R12, R17 ;  /* 0x0000000c1133b223 */ /* 0x000fe20000000011 */
[C---:B--2---:R-:W-:Y:S01]  /*1860*/  FMUL R17, R40.reuse, 0.044714998453855514526 ;  /* 0x3d37271328117820 */ /* 0x044fe20000400000 */
[----:B------:R-:W-:-:S03]  /*1870*/  FMUL R12, R40, 0.79788458347320556641 ;  /* 0x3f4c422a280c7820 */ /* 0x000fc60000400000 */
[----:B------:R-:W-:-:S04]  /*1880*/  FFMA R17, R17, R40, 1 ;  /* 0x3f80000011117423 */ /* 0x000fc80000000028 */
[----:B------:R-:W-:-:S04]  /*1890*/  FMUL R17, R17, R12 ;  /* 0x0000000c11117220 */ /* 0x000fc80000400000 */
[----:B------:R-:W-:-:S06]  /*18a0*/  FMUL R18, |R17|, 2.8853900432586669922 ;  /* 0x4038aa3b11127820 */ /* 0x000fcc0000400200 */
[----:B------:R-:W0:Y:S01]  /*18b0*/  MUFU.EX2 R18, R18 ;  /* 0x0000001200127308 */ /* 0x000e220000000800 */
[----:B------:R-:W-:-:S04]  /*18c0*/  FADD R19, R46, 1 ;  /* 0x3f8000002e137421 */ /* 0x000fc80000000000 */
[----:B------:R-:W-:Y:S01]  /*18d0*/  FFMA R16, R19, 0.5, R16 ;  /* 0x3f00000013107823 */ /* 0x000fe20000000010 */
[----:B------:R-:W-:Y:S01]  /*18e0*/  FMUL R19, R38, 0.10703222453594207764 ;  /* 0x3ddb33b626137820 */ /* 0x000fe20000400000 */
[----:B------:R-:W-:Y:S01]  /*18f0*/  @!P1 LEA R12, P4, R26, R10, 0x1 ;  /* 0x0000000a1a0c9211 */ /* 0x000fe200078808ff */
[----:B0-----:R-:W-:Y:S02]  /*1900*/  FADD R46, R18, 1 ;  /* 0x3f800000122e7421 */ /* 0x001fe40000000000 */
[----:B------:R-:W-:-:S04]  /*1910*/  FFMA R10, R19, R38, 0.79788458347320556641 ;  /* 0x3f4c422a130a7423 */ /* 0x000fc80000000026 */
[----:B------:R-:W0:Y:S01]  /*1920*/  MUFU.RCP R46, R46 ;  /* 0x0000002e002e7308 */ /* 0x000e220000001000 */
        /* <DEDUP_REMOVED lines=20> */
[----:B------:R-:W-:-:S04]  /*1a70*/  FFMA R10, R49, R13, -0.052303962409496307373 ;  /* 0xbd563cae310a7423 */ /* 0x000fc8000000000d */
[----:B------:R-:W-:-:S04]  /*1a80*/  FFMA R10, R49, R10, 0.1331529766321182251 ;  /* 0x3e085941310a7423 */ /* 0x000fc8000000000a */
[----:B------:R-:W-:Y:S01]  /*1a90*/  FFMA R10, R49, R10, -0.33332768082618713379 ;  /* 0xbeaaa9ed310a7423 */ /* 0x000fe2000000000a */
[----:B0-----:R-:W-:-:S03]  /*1aa0*/  FADD R46, R18, 1 ;  /* 0x3f800000122e7421 */ /* 0x001fc60000000000 */
[----:B------:R-:W-:Y:S02]  /*1ab0*/  FFMA R54, R49, R10, RZ ;  /* 0x0000000a31367223 */ /* 0x000fe400000000ff */
[----:B------:R-:W0:Y:S01]  /*1ac0*/  S2R R10, SR_TID.X ;  /* 0x00000000000a7919 */ /* 0x000e220000002100 */
[----:B------:R-:W1:Y:S01]  /*1ad0*/  MUFU.RCP R46, R46 ;  /* 0x0000002e002e7308 */ /* 0x000e620000001000 */
[C---:B------:R-:W-:Y:S02]  /*1ae0*/  FSETP.GE.AND P3, PT, |R17|.reuse, 0.60000002384185791016, PT ;  /* 0x3f19999a1100780b */ /* 0x040fe40003f66200 */
[----:B------:R-:W-:Y:S01]  /*1af0*/  FSETP.GE.AND P2, PT, |R17|, 9.010913848876953125, PT ;  /* 0x41102cb41100780b */ /* 0x000fe20003f46200 */
[----:B------:R-:W-:Y:S01]  /*1b00*/  FMUL R38, R38, 0.5 ;  /* 0x3f00000026267820 */ /* 0x000fe20000400000 */
[----:B-1----:R-:W-:-:S05]  /*1b10*/  FFMA R13, R46, -2, R5 ;  /* 0xc00000002e0d7823 */ /* 0x002fca0000000005 */
[----:B------:R-:W-:Y:S01]  /*1b20*/  FSEL R18, R13, 1, !P2 ;  /* 0x3f8000000d127808 */ /* 0x000fe20005000000 */
[----:B------:R-:W-:Y:S01]  /*1b30*/  FMUL R13, R16, R39 ;  /* 0x00000027100d7220 */ /* 0x000fe20000400000 */
[----:B------:R-:W-:Y:S01]  /*1b40*/  @!P1 LEA.HI.X R39, R26, R11, R27, 0x1, P4 ;  /* 0x0000000b1a279211 */ /* 0x000fe200020f0c1b */
[----:B------:R-:W-:Y:S01]  /*1b50*/  FMUL R19, R19, R38 ;  /* 0x0000002613137220 */ /* 0x000fe20000400000 */
[--C-:B------:R-:W-:Y:S01]  /*1b60*/  LOP3.LUT R18, R18, 0x80000000, R17.reuse, 0xb8, !PT ;  /* 0x8000000012127812 */ /* 0x100fe200078eb811 */
[----:B------:R-:W-:Y:S01]  /*1b70*/  @!P3 FFMA R18, R17, R54, R17 ;  /* 0x000000361112b223 */ /* 0x000fe20000000011 */
[----:B------:R-:W-:Y:S01]  /*1b80*/  FADD R16, R32, 1 ;  /* 0x3f80000020107421 */ /* 0x000fe20000000000 */
[----:B------:R-:W-:Y:S01]  /*1b90*/  FMUL R11, R13, R4 ;  /* 0x000000040d0b7220 */ /* 0x000fe20000400000 */
[----:B------:R-:W-:Y:S02]  /*1ba0*/  LOP3.LUT R17, R33, 0x1ffffffc, RZ, 0xc0, !PT ;  /* 0x1ffffffc21117812 */ /* 0x000fe400078ec0ff */
[----:B------:R-:W-:-:S02]  /*1bb0*/  FFMA R19, R16, 0.5, R19 ;  /* 0x3f00000010137823 */ /* 0x000fc40000000013 */
[----:B------:R-:W-:Y:S01]  /*1bc0*/  F2FP.SATFINITE.E4M3.F32.PACK_AB_MERGE_C R16, RZ, R11, RZ ;  /* 0x0000000bff10723e */ /* 0x000fe200048070ff */
[----:B0-----:R-:W-:Y:S01]  /*1bd0*/  IMAD.IADD R11, R10, 0x1, -R17 ;  /* 0x000000010a0b7824 */ /* 0x001fe200078e0a11 */
[----:B------:R-:W-:-:S04]  /*1be0*/  @!P1 IADD3 R32, P2, R12, R9, RZ ;  /* 0x000000090c209210 */ /* 0x000fc80007f5e0ff */
[----:B------:R-:W-:Y:S01]  /*1bf0*/  @!P1 IADD3.X R33, R39, R8, RZ, P2, !PT ;  /* 0x0000000827219210 */ /* 0x000fe200017fe4ff */
[----:B------:R-:W-:Y:S01]  /*1c00*/  FMUL R39, R20, 0.10703222453594207764 ;  /* 0x3ddb33b614277820 */ /* 0x000fe20000400000 */
[----:B------:R-:W-:Y:S01]  /*1c10*/  IADD3 R12, R11, 0x1e, RZ ;  /* 0x0000001e0b0c7810 */ /* 0x000fe20007ffe0ff */
[----:B------:R-:W-:Y:S01]  /*1c20*/  FMUL R19, R19, R34 ;  /* 0x0000002213137220 */ /* 0x000fe20000400000 */
[----:B------:R-:W-:Y:S01]  /*1c30*/  FFMA R34, -R52, R52, 1 ;  /* 0x3f80000034227423 */ /* 0x000fe20000000134 */
[----:B------:R-:W-:Y:S01]  /*1c40*/  FFMA R39, R39, R20, 0.79788458347320556641 ;  /* 0x3f4c422a27277423 */ /* 0x000fe20000000014 */
[----:B------:R-:W-:-:S03]  /*1c50*/  LOP3.LUT R12, R12, 0x1f, RZ, 0xc0, !PT ;  /* 0x0000001f0c0c7812 */ /* 0x000fc600078ec0ff */
[----:B------:R-:W-:Y:S01]  /*1c60*/  FMUL R34, R34, R39 ;  /* 0x0000002722227220 */ /* 0x000fe20000400000 */
[----:B------:R-:W-:Y:S01]  /*1c70*/  ISETP.LT.U32.AND P0, PT, R12, R37, !P0 ;  /* 0x000000250c00720c */ /* 0x000fe20004701070 */
[----:B------:R-:W-:Y:S01]  /*1c80*/  FMUL R39, R20, 0.5 ;  /* 0x3f00000014277820 */ /* 0x000fe20000400000 */
[----:B------:R0:W-:Y:S01]  /*1c90*/  @!P1 STG.E.U8 desc[UR6][R32.64], R16 ;  /* 0x0000001020009986 */ /* 0x0001e2000c101106 */
[----:B------:R-:W-:Y:S02]  /*1ca0*/  FADD R53, R52, 1 ;  /* 0x3f80000034357421 */ /* 0x000fe40000000000 */
[----:B------:R-:W-:Y:S01]  /*1cb0*/  FMUL R34, R34, R39 ;  /* 0x0000002722227220 */ /* 0x000fe20000400000 */
[C---:B------:R-:W-:Y:S01]  /*1cc0*/  SHF.L.U64.HI R39, R26.reuse, 0x2, R27 ;  /* 0x000000021a277819 */ /* 0x040fe2000001021b */
[----:B------:R-:W-:Y:S02]  /*1cd0*/  IMAD.SHL.U32 R38, R26, 0x4, RZ ;  /* 0x000000041a267824 */ /* 0x000fe400078e00ff */
[----:B------:R-:W-:Y:S01]  /*1ce0*/  FMUL R17, R19, R4 ;  /* 0x0000000413117220 */ /* 0x000fe20000400000 */
[----:B------:R-:W-:Y:S01]  /*1cf0*/  FFMA R53, R53, 0.5, R34 ;  /* 0x3f00000035357823 */ /* 0x000fe20000000022 */
[----:B0-----:R-:W-:-:S04]  /*1d00*/  FMUL R33, R48, 0.10703222453594207764 ;  /* 0x3ddb33b630217820 */ /* 0x001fc80000400000 */
[----:B------:R-:W-:Y:S01]  /*1d10*/  FFMA R49, R33, R48, 0.79788458347320556641 ;  /* 0x3f4c422a21317423 */ /* 0x000fe20000000030 */
[----:B------:R-:W-:Y:S02]  /*1d20*/  IMAD.WIDE.U32 R32, R35, R26, R38 ;  /* 0x0000001a23207225 */ /* 0x000fe400078e0026 */
[----:B------:R-:W0:Y:S01]  /*1d30*/  @P0 LDC.64 R34, c[0x0][0x210] ;  /* 0x00008400ff220b82 */ /* 0x000e220000000a00 */
[----:B------:R-:W-:Y:S01]  /*1d40*/  F2FP.SATFINITE.E4M3.F32.PACK_AB_MERGE_C R17, RZ, R17, RZ ;  /* 0x00000011ff11723e */ /* 0x000fe200048070ff */
[----:B------:R-:W-:Y:S01]  /*1d50*/  FFMA R20, -R51, R51, 1 ;  /* 0x3f80000033147423 */ /* 0x000fe20000000133 */
[----:B------:R-:W-:-:S03]  /*1d60*/  IADD3 R46, R12, R32, R30 ;  /* 0x000000200c2e7210 */ /* 0x000fc60007ffe01e */
[----:B------:R1:W-:Y:S01]  /*1d70*/  @!P1 STG.E.U8 desc[UR6][R44.64], R17 ;  /* 0x000000112c009986 */ /* 0x0003e2000c101106 */
[----:B------:R-:W-:Y:S01]  /*1d80*/  FMUL R49, R20, R49 ;  /* 0x0000003114317220 */ /* 0x000fe20000400000 */
[----:B------:R-:W-:Y:S02]  /*1d90*/  IADD3 R20, R47, R33, RZ ;  /* 0x000000212f147210 */ /* 0x000fe40007ffe0ff */
[----:B------:R-:W-:Y:S02]  /*1da0*/  IADD3 RZ, P1, P2, R12, R32, R30 ;  /* 0x000000200cff7210 */ /* 0x000fe40007a3e01e */
[----:B------:R-:W-:Y:S02]  /*1db0*/  @P0 IADD3 R33, P3, R46, R38, RZ ;  /* 0x000000262e210210 */ /* 0x000fe40007f7e0ff */
[----:B------:R-:W-:Y:S01]  /*1dc0*/  IADD3.X R47, RZ, R20, R31, P1, P2 ;  /* 0x00000014ff2f7210 */ /* 0x000fe20000fe441f */
[----:B------:R-:W-:-:S04]  /*1dd0*/  FMUL R52, R48, 0.5 ;  /* 0x3f00000030347820 */ /* 0x000fc80000400000 */
[----:B------:R-:W-:Y:S01]  /*1de0*/  @P0 IMAD.X R38, R47, 0x1, R39, P3 ;  /* 0x000000012f260824 */ /* 0x000fe200018e0627 */
[----:B------:R-:W-:-:S04]  /*1df0*/  @P0 SHF.L.U32 R39, R33, 0x2, RZ ;  /* 0x0000000221270819 */ /* 0x000fc800000006ff */
[----:B------:R-:W-:Y:S02]  /*1e00*/  @P0 SHF.L.U64.HI R38, R33, 0x2, R38 ;  /* 0x0000000221260819 */ /* 0x000fe40000010226 */
[----:B0-----:R-:W-:Y:S01]  /*1e10*/  @P0 IADD3 R48, P1, R39, R34, RZ ;  /* 0x0000002227300210 */ /* 0x001fe20007f3e0ff */
[----:B------:R-:W-:-:S04]  /*1e20*/  FMUL R52, R49, R52 ;  /* 0x0000003431347220 */ /* 0x000fc80000400000 */
[----:B------:R-:W-:Y:S02]  /*1e30*/  @P0 IMAD.X R49, R38, 0x1, R35, P1 ;  /* 0x0000000126310824 */ /* 0x000fe400008e0623 */
[----:B------:R-:W0:Y:S01]  /*1e40*/  @P0 LDC.64 R34, c[0x0][0x218] ;  /* 0x00008600ff220b82 */ /* 0x000e220000000a00 */
[----:B------:R-:W-:-:S06]  /*1e50*/  MOV R33, RZ ;  /* 0x000000ff00217202 */ /* 0x000fcc0000000f00 */
[----:B------:R2:W3:Y:S01]  /*1e60*/  @P0 LDG.E R33, desc[UR6][R48.64] ;  /* 0x0000000630210981 */ /* 0x0004e2000c1e1900 */
[----:B0-----:R-:W-:-:S05]  /*1e70*/  @P0 IADD3 R34, P1, R39, R34, RZ ;  /* 0x0000002227220210 */ /* 0x001fca0007f3e0ff */
[----:B------:R-:W-:Y:S01]  /*1e80*/  @P0 IMAD.X R35, R38, 0x1, R35, P1 ;  /* 0x0000000126230824 */ /* 0x000fe200008e0623 */
[----:B------:R-:W-:Y:S01]  /*1e90*/  MOV R38, RZ ;  /* 0x000000ff00267202 */ /* 0x000fe20000000f00 */
[----:B--2---:R-:W-:-:S05]  /*1ea0*/  FMUL R49, R40, 0.10703222453594207764 ;  /* 0x3ddb33b628317820 */ /* 0x004fca0000400000 */
[----:B------:R0:W2:Y:S01]  /*1eb0*/  @P0 LDG.E R38, desc[UR6][R34.64] ;  /* 0x0000000622260981 */ /* 0x0000a2000c1e1900 */
[----:B------:R-:W-:Y:S01]  /*1ec0*/  FFMA R49, R49, R40, 0.79788458347320556641 ;  /* 0x3f4c422a31317423 */ /* 0x000fe20000000028 */
[----:B0-----:R-:W-:-:S04]  /*1ed0*/  FFMA R34, -R50, R50, 1 ;  /* 0x3f80000032227423 */ /* 0x001fc80000000132 */
[----:B------:R-:W-:Y:S02]  /*1ee0*/  FMUL R49, R34, R49 ;  /* 0x0000003122317220 */ /* 0x000fe40000400000 */
[----:B------:R-:W0:Y:S01]  /*1ef0*/  @P0 LDC.64 R34, c[0x0][0x210] ;  /* 0x00008400ff220b82 */ /* 0x000e220000000a00 */
[----:B-1----:R-:W-:-:S04]  /*1f00*/  @P0 IMAD.WIDE.U32 R44, R26, 0x5, R46 ;  /* 0x000000051a2c0825 */ /* 0x002fc800078e002e */
[----:B------:R-:W-:-:S04]  /*1f10*/  @P0 IMAD R39, R27, 0x5, RZ ;  /* 0x000000051b270824 */ /* 0x000fc800078e02ff */
[----:B------:R-:W-:Y:S01]  /*1f20*/  @P0 IMAD.IADD R39, R39, 0x1, R45 ;  /* 0x0000000127270824 */ /* 0x000fe200078e022d */
[----:B------:R-:W-:Y:S01]  /*1f30*/  @P0 SHF.L.U32 R45, R44, 0x2, RZ ;  /* 0x000000022c2d0819 */ /* 0x000fe200000006ff */
[----:B------:R-:W-:Y:S01]  /*1f40*/  FADD R51, R51, 1 ;  /* 0x3f80000033337421 */ /* 0x000fe20000000000 */
[----:B------:R-:W-:Y:S02]  /*1f50*/  FMUL R40, R40, 0.5 ;  /* 0x3f00000028287820 */ /* 0x000fe40000400000 */
[----:B------:R-:W-:Y:S01]  /*1f60*/  @P0 SHF.L.U64.HI R54, R44, 0x2, R39 ;  /* 0x000000022c360819 */ /* 0x000fe20000010227 */
[----:B------:R-:W-:Y:S01]  /*1f70*/  FFMA R52, R51, 0.5, R52 ;  /* 0x3f00000033347823 */ /* 0x000fe20000000034 */
[----:B------:R-:W-:Y:S01]  /*1f80*/  FMUL R51, R49, R40 ;  /* 0x0000002831337220 */ /* 0x000fe20000400000 */
[----:B0-----:R-:W-:-:S05]  /*1f90*/  @P0 IADD3 R48, P1, R45, R34, RZ ;  /* 0x000000222d300210 */ /* 0x001fca0007f3e0ff */
[----:B------:R-:W-:Y:S02]  /*1fa0*/  @P0 IMAD.X R49, R54, 0x1, R35, P1 ;  /* 0x0000000136310824 */ /* 0x000fe400008e0623 */
[----:B------:R-:W0:Y:S01]  /*1fb0*/  @P0 LDC.64 R34, c[0x0][0x218] ;  /* 0x00008600ff220b82 */ /* 0x000e220000000a00 */
[----:B----4-:R-:W-:Y:S01]  /*1fc0*/  FMUL R39, R53, R42 ;  /* 0x0000002a35277220 */ /* 0x010fe20000400000 */
[----:B------:R-:W-:Y:S01]  /*1fd0*/  @P0 IMAD R53, R27, 0x6, RZ ;  /* 0x000000061b350824 */ /* 0x000fe200078e02ff */
[----:B------:R-:W-:-:S06]  /*1fe0*/  MOV R40, RZ ;  /* 0x000000ff00287202 */ /* 0x000fcc0000000f00 */
[----:B------:R1:W4:Y:S01]  /*1ff0*/  @P0 LDG.E R40, desc[UR6][R48.64] ;  /* 0x0000000630280981 */ /* 0x000322000c1e1900 */
[----:B0-----:R-:W-:Y:S01]  /*2000*/  @P0 IADD3 R44, P1, R45, R34, RZ ;  /* 0x000000222d2c0210 */ /* 0x001fe20007f3e0ff */
[----:B------:R-:W-:-:S04]  /*2010*/  @P0 IMAD.MOV.U32 R34, RZ, RZ, R46 ;  /* 0x000000ffff220224 */ /* 0x000fc800078e002e */
[----:B------:R-:W-:Y:S01]  /*2020*/  @P0 IMAD.X R45, R54, 0x1, R35, P1 ;  /* 0x00000001362d0824 */ /* 0x000fe200008e0623 */
[----:B------:R-:W-:-:S03]  /*2030*/  @P0 MOV R35, R47 ;  /* 0x0000002f00230202 */ /* 0x000fc60000000f00 */
[----:B------:R-:W-:-:S04]  /*2040*/  @P0 IMAD.WIDE.U32 R34, R26, 0x6, R34 ;  /* 0x000000061a220825 */ /* 0x000fc800078e0022 */
[----:B------:R-:W-:Y:S01]  /*2050*/  @P0 IMAD.IADD R35, R53, 0x1, R35 ;  /* 0x0000000135230824 */ /* 0x000fe200078e0223 */
[----:B-1----:R-:W-:-:S04]  /*2060*/  @P0 SHF.L.U32 R49, R34, 0x2, RZ ;  /* 0x0000000222310819 */ /* 0x002fc800000006ff */
[----:B------:R-:W-:Y:S02]  /*2070*/  @P0 SHF.L.U64.HI R54, R34, 0x2, R35 ;  /* 0x0000000222360819 */ /* 0x000fe40000010223 */
[----:B------:R-:W0:Y:S01]  /*2080*/  @P0 LDC.64 R34, c[0x0][0x210] ;  /* 0x00008400ff220b82 */ /* 0x000e220000000a00 */
[----:B------:R-:W-:-:S04]  /*2090*/  FADD R50, R50, 1 ;  /* 0x3f80000032327421 */ /* 0x000fc80000000000 */
[----:B------:R-:W-:-:S04]  /*20a0*/  FFMA R50, R50, 0.5, R51 ;  /* 0x3f00000032327823 */ /* 0x000fc80000000033 */
[----:B---3--:R-:W-:Y:S01]  /*20b0*/  FMUL R41, R50, R41 ;  /* 0x0000002932297220 */ /* 0x008fe20000400000 */
[----:B0-----:R-:W-:-:S05]  /*20c0*/  @P0 IADD3 R50, P1, R49, R34, RZ ;  /* 0x0000002231320210 */ /* 0x001fca0007f3e0ff */
[----:B------:R-:W-:Y:S02]  /*20d0*/  @P0 IMAD.X R51, R54, 0x1, R35, P1 ;  /* 0x0000000136330824 */ /* 0x000fe400008e0623 */
[----:B------:R-:W0:Y:S01]  /*20e0*/  @P0 LDC.64 R34, c[0x0][0x218] ;  /* 0x00008600ff220b82 */ /* 0x000e220000000a00 */
[----:B------:R-:W-:Y:S01]  /*20f0*/  MOV R42, RZ ;  /* 0x000000ff002a7202 */ /* 0x000fe20000000f00 */
[----:B------:R-:W-:-:S04]  /*2100*/  @P0 IMAD.WIDE.U32 R46, R26, 0x7, R46 ;  /* 0x000000071a2e0825 */ /* 0x000fc800078e002e */
[----:B------:R-:W-:Y:S01]  /*2110*/  FMUL R43, R52, R43 ;  /* 0x0000002b342b7220 */ /* 0x000fe20000400000 */
[----:B------:R1:W3:Y:S01]  /*2120*/  @P0 LDG.E R42, desc[UR6][R44.64] ;  /* 0x000000062c2a0981 */ /* 0x0002e2000c1e1900 */
[----:B------:R-:W-:Y:S01]  /*2130*/  @P0 IMAD R53, R27, 0x7, RZ ;  /* 0x000000071b350824 */ /* 0x000fe200078e02ff */
[----:B0-----:R-:W-:-:S04]  /*2140*/  @P0 IADD3 R48, P1, R49, R34, RZ ;  /* 0x0000002231300210 */ /* 0x001fc80007f3e0ff */
[----:B------:R-:W-:Y:S02]  /*2150*/  @P0 IADD3.X R49, R54, R35, RZ, P1, !PT ;  /* 0x0000002336310210 */ /* 0x000fe40000ffe4ff */
[----:B------:R-:W0:Y:S01]  /*2160*/  @P0 LDC.64 R34, c[0x0][0x210] ;  /* 0x00008400ff220b82 */ /* 0x000e220000000a00 */
[----:B-1----:R-:W-:Y:S01]  /*2170*/  FMUL R45, R36, 0.10703222453594207764 ;  /* 0x3ddb33b6242d7820 */ /* 0x002fe20000400000 */
[----:B------:R-:W-:Y:S01]  /*2180*/  FFMA R52, -R18, R18, 1 ;  /* 0x3f80000012347423 */ /* 0x000fe20000000112 */
[----:B------:R-:W-:Y:S02]  /*2190*/  @P0 IMAD.IADD R47, R53, 0x1, R47 ;  /* 0x00000001352f0824 */ /* 0x000fe400078e022f */
[----:B------:R-:W-:-:S04]  /*21a0*/  FFMA R45, R45, R36, 0.79788458347320556641 ;  /* 0x3f4c422a2d2d7423 */ /* 0x000fc80000000024 */
[----:B------:R-:W-:Y:S01]  /*21b0*/  FMUL R52, R52, R45 ;  /* 0x0000002d34347220 */ /* 0x000fe20000400000 */
[----:B------:R-:W-:Y:S02]  /*21c0*/  CS2R R44, SRZ ;  /* 0x00000000002c7805 */ /* 0x000fe4000001ff00 */
[C---:B------:R-:W-:Y:S02]  /*21d0*/  @P0 SHF.L.U64.HI R54, R46.reuse, 0x2, R47 ;  /* 0x000000022e360819 */ /* 0x040fe4000001022f */
[----:B------:R-:W-:Y:S02]  /*21e0*/  @P0 SHF.L.U32 R47, R46, 0x2, RZ ;  /* 0x000000022e2f0819 */ /* 0x000fe400000006ff */
[----:B------:R0:W4:Y:S04]  /*21f0*/  @P0 LDG.E R44, desc[UR6][R50.64] ;  /* 0x00000006322c0981 */ /* 0x000128000c1e1900 */
[----:B------:R1:W4:Y:S01]  /*2200*/  @P0 LDG.E R45, desc[UR6][R48.64] ;  /* 0x00000006302d0981 */ /* 0x000322000c1e1900 */
[----:B0-----:R-:W-:-:S05]  /*2210*/  @P0 IADD3 R50, P1, R47, R34, RZ ;  /* 0x000000222f320210 */ /* 0x001fca0007f3e0ff */
[----:B------:R-:W-:Y:S02]  /*2220*/  @P0 IMAD.X R51, R54, 0x1, R35, P1 ;  /* 0x0000000136330824 */ /* 0x000fe400008e0623 */
[----:B------:R-:W1:Y:S01]  /*2230*/  @P0 LDC.64 R34, c[0x0][0x218] ;  /* 0x00008600ff220b82 */ /* 0x000e620000000a00 */
[----:B------:R-:W-:-:S06]  /*2240*/  MOV R46, RZ ;  /* 0x000000ff002e7202 */ /* 0x000fcc0000000f00 */
[----:B------:R0:W4:Y:S01]  /*2250*/  @P0 LDG.E R46, desc[UR6][R50.64] ;  /* 0x00000006322e0981 */ /* 0x000122000c1e1900 */
[----:B-1----:R-:W-:Y:S02]  /*2260*/  @P0 IADD3 R48, P1, R47, R34, RZ ;  /* 0x000000222f300210 */ /* 0x002fe40007f3e0ff */
[----:B------:R-:W-:-:S03]  /*2270*/  MOV R34, RZ ;  /* 0x000000ff00227202 */ /* 0x000fc60000000f00 */
[----:B------:R-:W-:Y:S01]  /*2280*/  @P0 IMAD.X R49, R54, 0x1, R35, P1 ;  /* 0x0000000136310824 */ /* 0x000fe200008e0623 */
[----:B------:R-:W-:Y:S01]  /*2290*/  LOP3.LUT R54, R6, 0x1, RZ, 0xfc, !PT ;  /* 0x0000000106367812 */ /* 0x000fe200078efcff */
[----:B------:R-:W-:-:S03]  /*22a0*/  VIADD R35, R7, 0xffffffff ;  /* 0xffffffff07237836 */ /* 0x000fc60000000000 */
[----:B------:R1:W4:Y:S01]  /*22b0*/  @P0 LDG.E R34, desc[UR6][R48.64] ;  /* 0x0000000630220981 */ /* 0x000322000c1e1900 */
[----:B------:R-:W-:Y:S02]  /*22c0*/  ISETP.GE.U32.AND P0, PT, R54, R3, PT ;  /* 0x000000033600720c */ /* 0x000fe40003f06070 */
[----:B------:R-:W-:Y:S01]  /*22d0*/  LOP3.LUT R54, R35, 0x1f, RZ, 0xc0, !PT ;  /* 0x0000001f23367812 */ /* 0x000fe200078ec0ff */
[----:B------:R-:W-:-:S04]  /*22e0*/  FMUL R35, R36, 0.5 ;  /* 0x3f00000024237820 */ /* 0x000fc80000400000 */
[----:B------:R-:W-:Y:S01]  /*22f0*/  FMUL R52, R52, R35 ;  /* 0x0000002334347220 */ /* 0x000fe20000400000 */
[----:B------:R-:W-:Y:S02]  /*2300*/  IADD3 R35, R11, -0x1, RZ ;  /* 0xffffffff0b237810 */ /* 0x000fe40007ffe0ff */
[----:B------:R-:W-:Y:S01]  /*2310*/  ISETP.GE.U32.OR P0, PT, R54, R37, P0 ;  /* 0x000000253600720c */ /* 0x000fe20000706470 */
[----:B------:R-:W-:Y:S01]  /*2320*/  FADD R37, R18, 1 ;  /* 0x3f80000012257421 */ /* 0x000fe20000000000 */
[----:B------:R-:W-:Y:S01]  /*2330*/  LOP3.LUT R35, R35, 0x1f, RZ, 0xc0, !PT ;  /* 0x0000001f23237812 */ /* 0x000fe200078ec0ff */
[----:B------:R-:W2:Y:S03]  /*2340*/  S2R R18, SR_TID.X ;  /* 0x0000000000127919 */ /* 0x000ea60000002100 */
[C---:B------:R-:W-:Y:S01]  /*2350*/  IADD3 RZ, P1, R35.reuse, R32, RZ ;  /* 0x0000002023ff7210 */ /* 0x040fe20007f3e0ff */
[----:B0-----:R-:W-:-:S03]  /*2360*/  IMAD.IADD R50, R35, 0x1, R32 ;  /* 0x0000000123327824 */ /* 0x001fc600078e0220 */
[----:B------:R-:W-:-:S03]  /*2370*/  IADD3.X R51, RZ, R20, RZ, P1, !PT ;  /* 0x00000014ff337210 */ /* 0x000fc60000ffe4ff */
[----:B------:R-:W-:Y:S01]  /*2380*/  @!P0 IADD3 R56, P1, R50, R9, RZ ;  /* 0x0000000932388210 */ /* 0x000fe20007f3e0ff */
[----:B-1----:R-:W-:-:S04]  /*2390*/  FFMA R49, R37, 0.5, R52 ;  /* 0x3f00000025317823 */ /* 0x002fc80000000034 */
[----:B------:R-:W-:Y:S01]  /*23a0*/  @!P0 IMAD.X R57, R51, 0x1, R8, P1 ;  /* 0x0000000133398824 */ /* 0x000fe200008e0608 */
[----:B------:R-:W-:Y:S01]  /*23b0*/  @!P0 IADD3 R52, P1, P2, R9, R26, R50 ;  /* 0x0000001a09348210 */ /* 0x000fe20007a3e032 */
[-C--:B------:R-:W-:Y:S01]  /*23c0*/  FMUL R36, R39, R4.reuse ;  /* 0x0000000427247220 */ /* 0x080fe20000400000 */
[----:B------:R-:W-:Y:S02]  /*23d0*/  FMUL R37, R43, R4 ;  /* 0x000000042b257220 */ /* 0x000fe40000400000 */
[----:B------:R-:W-:Y:S02]  /*23e0*/  @!P0 IADD3.X R53, R8, R27, R51, P1, P2 ;  /* 0x0000001b08358210 */ /* 0x000fe40000fe4433 */
[----:B------:R-:W-:Y:S02]  /*23f0*/  @!P0 LEA R54, P1, R26, R50, 0x1 ;  /* 0x000000321a368211 */ /* 0x000fe400078208ff */
[----:B------:R-:W-:Y:S02]  /*2400*/  F2FP.SATFINITE.E4M3.F32.PACK_AB_MERGE_C R36, RZ, R36, RZ ;  /* 0x00000024ff24723e */ /* 0x000fe400048070ff */
[----:B------:R-:W-:-:S02]  /*2410*/  F2FP.SATFINITE.E4M3.F32.PACK_AB_MERGE_C R37, RZ, R37, RZ ;  /* 0x00000025ff25723e */ /* 0x000fc400048070ff */
[----:B------:R-:W-:Y:S02]  /*2420*/  @!P0 IADD3 R54, P2, R54, R9, RZ ;  /* 0x0000000936368210 */ /* 0x000fe40007f5e0ff */
[C---:B------:R-:W-:Y:S01]  /*2430*/  @!P0 LEA.HI.X R47, R26.reuse, R51, R27, 0x1, P1 ;  /* 0x000000331a2f8211 */ /* 0x040fe200008f0c1b */
[----:B------:R-:W-:Y:S01]  /*2440*/  @!P0 IMAD.WIDE.U32 R50, R26, 0x3, R50 ;  /* 0x000000031a328825 */ /* 0x000fe200078e0032 */
[----:B------:R-:W-:Y:S02]  /*2450*/  @!P0 STG.E.U8 desc[UR6][R56.64], R36 ;  /* 0x0000002438008986 */ /* 0x000fe4000c101106 */
[----:B------:R-:W-:Y:S01]  /*2460*/  @!P0 IADD3.X R55, R47, R8, RZ, P2, !PT ;  /* 0x000000082f378210 */ /* 0x000fe200017fe4ff */
[----:B------:R-:W-:Y:S01]  /*2470*/  @!P0 IMAD R47, R27, 0x3, RZ ;  /* 0x000000031b2f8824 */ /* 0x000fe200078e02ff */
[----:B------:R0:W-:Y:S01]  /*2480*/  @!P0 STG.E.U8 desc[UR6][R52.64], R37 ;  /* 0x0000002534008986 */ /* 0x0001e2000c101106 */
[----:B------:R-:W-:Y:S01]  /*2490*/  IMAD R23, R23, UR4, RZ ;  /* 0x0000000417177c24 */ /* 0x000fe2000f8e02ff */
[----:B--2---:R-:W-:Y:S01]  /*24a0*/  SHF.R.U32.HI R18, RZ, 0x1, R18 ;  /* 0x00000001ff127819 */ /* 0x004fe20000011612 */
[----:B------:R-:W-:Y:S01]  /*24b0*/  FMUL R49, R49, R24 ;  /* 0x0000001831317220 */ /* 0x000fe20000400000 */
[----:B0-----:R-:W-:-:S04]  /*24c0*/  @!P0 IADD3 R52, P1, R9, R50, RZ ;  /* 0x0000003209348210 */ /* 0x001fc80007f3e0ff */
[----:B------:R-:W-:Y:S01]  /*24d0*/  @!P0 IADD3.X R53, R8, R47, R51, P1, !PT ;  /* 0x0000002f08358210 */ /* 0x000fe20000ffe433 */
[----:B------:R-:W-:Y:S01]  /*24e0*/  IMAD.WIDE.U32 R50, R22, UR4, R28 ;  /* 0x0000000416327c25 */ /* 0x000fe2000f8e001c */
[----:B------:R-:W-:-:S03]  /*24f0*/  SHF.L.U64.HI R29, R26, 0x2, R27 ;  /* 0x000000021a1d7819 */ /* 0x000fc6000001021b */
[----:B------:R-:W-:Y:S01]  /*2500*/  IMAD R22, R22, UR5, R23 ;  /* 0x0000000516167c24 */ /* 0x000fe2000f8e0217 */
[----:B------:R-:W-:Y:S01]  /*2510*/  LOP3.LUT R23, R18, 0x70, RZ, 0xc0, !PT ;  /* 0x0000007012177812 */ /* 0x000fe200078ec0ff */
[----:B------:R-:W-:Y:S02]  /*2520*/  IMAD.SHL.U32 R28, R26, 0x4, RZ ;  /* 0x000000041a1c7824 */ /* 0x000fe400078e00ff */
[-C--:B------:R-:W-:Y:S01]  /*2530*/  FMUL R24, R41, R4.reuse ;  /* 0x0000000429187220 */ /* 0x080fe20000400000 */
[----:B------:R-:W-:Y:S01]  /*2540*/  FMUL R47, R49, R4 ;  /* 0x00000004312f7220 */ /* 0x000fe20000400000 */
[----:B------:R-:W-:Y:S01]  /*2550*/  IMAD.HI.U32 R28, R23, R26, R28 ;  /* 0x0000001a171c7227 */ /* 0x000fe200078e001c */
[----:B------:R-:W-:-:S03]  /*2560*/  ISETP.LT.U32.AND P1, PT, R0, 0x20, PT ;  /* 0x000000200000780c */ /* 0x000fc60003f21070 */
[----:B------:R-:W-:Y:S01]  /*2570*/  IMAD R23, R23, R27, RZ ;  /* 0x0000001b17177224 */ /* 0x000fe200078e02ff */
[----:B------:R-:W-:Y:S02]  /*2580*/  F2FP.SATFINITE.E4M3.F32.PACK_AB_MERGE_C R24, RZ, R24, RZ ;  /* 0x00000018ff18723e */ /* 0x000fe400048070ff */
[----:B------:R-:W-:Y:S02]  /*2590*/  F2FP.SATFINITE.E4M3.F32.PACK_AB_MERGE_C R47, RZ, R47, RZ ;  /* 0x0000002fff2f723e */ /* 0x000fe400048070ff */
[----:B------:R-:W-:Y:S01]  /*25a0*/  IADD3 R28, R23, R28, RZ ;  /* 0x0000001c171c7210 */ /* 0x000fe20007ffe0ff */
[----:B------:R-:W-:Y:S01]  /*25b0*/  VIADD R23, R11, 0x1d ;  /* 0x0000001d0b177836 */ /* 0x000fe20000000000 */
[----:B------:R-:W-:Y:S01]  /*25c0*/  LOP3.LUT R18, R6, 0x3, RZ, 0xfc, !PT ;  /* 0x0000000306127812 */ /* 0x000fe200078efcff */
[----:B------:R-:W-:Y:S01]  /*25d0*/  @!P0 STG.E.U8 desc[UR6][R54.64], R24 ;  /* 0x0000001836008986 */ /* 0x000fe2000c101106 */
[----:B------:R-:W-:-:S03]  /*25e0*/  ISETP.LT.U32.AND.EX P1, PT, R2, RZ, PT, P1 ;  /* 0x000000ff0200720c */ /* 0x000fc60003f21110 */
[----:B------:R0:W-:Y:S01]  /*25f0*/  @!P0 STG.E.U8 desc[UR6][R52.64], R47 ;  /* 0x0000002f34008986 */ /* 0x0001e2000c101106 */
[----:B------:R-:W-:Y:S02]  /*2600*/  ISETP.GE.U32.AND P0, PT, R18, R3, PT ;  /* 0x000000031200720c */ /* 0x000fe40003f06070 */
[----:B------:R-:W-:Y:S02]  /*2610*/  LOP3.LUT R23, R23, 0x1f, RZ, 0xc0, !PT ;  /* 0x0000001f17177812 */ /* 0x000fe400078ec0ff */
[----:B------:R-:W-:-:S04]  /*2620*/  SEL R18, R0, 0x20, P1 ;  /* 0x0000002000127807 */ /* 0x000fc80000800000 */
[----:B------:R-:W-:Y:S02]  /*2630*/  ISETP.LT.U32.AND P0, PT, R23, R18, !P0 ;  /* 0x000000121700720c */ /* 0x000fe40004701070 */
[----:B------:R-:W-:-:S04]  /*2640*/  FMNMX R18, RZ, |R25|, !PT ;  /* 0x40000019ff127209 */ /* 0x000fc80007800000 */
[----:B------:R-:W-:Y:S02]  /*2650*/  FMNMX R18, |R21|, R18, !PT ;  /* 0x0000001215127209 */ /* 0x000fe40007800200 */
[----:B------:R-:W-:Y:S02]  /*2660*/  LEA R29, P2, R26, R32, 0x2 ;  /* 0x000000201a1d7211 */ /* 0x000fe400078410ff */
[----:B------:R-:W-:-:S03]  /*2670*/  FMNMX R18, |R13|, R18, !PT ;  /* 0x000000120d127209 */ /* 0x000fc60007800200 */
[----:B------:R-:W1:Y:S01]  /*2680*/  @P0 LDC.64 R20, c[0x0][0x210] ;  /* 0x00008400ff140b82 */ /* 0x000e620000000a00 */
[----:B------:R-:W-:Y:S02]  /*2690*/  LEA.HI.X R25, R26, R28, R27, 0x2, P2 ;  /* 0x0000001c1a197211 */ /* 0x000fe400010f141b */
[----:B------:R-:W-:Y:S02]  /*26a0*/  FMNMX R32, |R19|, R18, !PT ;  /* 0x0000001213207209 */ /* 0x000fe40007800200 */
[----:B------:R-:W-:-:S03]  /*26b0*/  IADD3 R30, P1, P2, R23, R29, R30 ;  /* 0x0000001d171e7210 */ /* 0x000fc60007a3e01e */
[----:B------:R-:W2:Y:S01]  /*26c0*/  @P0 LDC.64 R18, c[0x0][0x218] ;  /* 0x00008600ff120b82 */ /* 0x000ea20000000a00 */
[----:B------:R-:W-:Y:S02]  /*26d0*/  IADD3.X R31, RZ, R25, R31, P1, P2 ;  /* 0x00000019ff1f7210 */ /* 0x000fe40000fe441f */
[----:B0-----:R-:W-:-:S04]  /*26e0*/  @P0 LEA R53, P1, R26, R30, 0x2 ;  /* 0x0000001e1a350211 */ /* 0x001fc800078210ff */
[----:B------:R-:W-:-:S04]  /*26f0*/  @P0 LEA.HI.X R28, R26, R31, R27, 0x2, P1 ;  /* 0x0000001f1a1c0211 */ /* 0x000fc800008f141b */
[C---:B------:R-:W-:Y:S02]  /*2700*/  @P0 SHF.L.U64.HI R28, R53.reuse, 0x2, R28 ;  /* 0x00000002351c0819 */ /* 0x040fe4000001021c */
[----:B------:R-:W-:-:S04]  /*2710*/  @P0 SHF.L.U32 R53, R53, 0x2, RZ ;  /* 0x0000000235350819 */ /* 0x000fc800000006ff */
[----:B-1----:R-:W-:-:S05]  /*2720*/  @P0 IADD3 R20, P1, R53, R20, RZ ;  /* 0x0000001435140210 */ /* 0x002fca0007f3e0ff */
[----:B------:R-:W-:Y:S01]  /*2730*/  @P0 IMAD.X R21, R28, 0x1, R21, P1 ;  /* 0x000000011c150824 */ /* 0x000fe200008e0615 */
[----:B--2---:R-:W-:Y:S01]  /*2740*/  @P0 IADD3 R52, P1, R53, R18, RZ ;  /* 0x0000001235340210 */ /* 0x004fe20007f3e0ff */
[----:B------:R-:W-:-:S04]  /*2750*/  @P0 IMAD R55, R27, 0x5, RZ ;  /* 0x000000051b370824 */ /* 0x000fc800078e02ff */
[----:B------:R-:W-:Y:S02]  /*2760*/  @P0 IMAD.X R53, R28, 0x1, R19, P1 ;  /* 0x000000011c350824 */ /* 0x000fe400008e0613 */
[----:B------:R-:W-:-:S04]  /*2770*/  @P0 IMAD.WIDE.U32 R18, R26, 0x5, R30 ;  /* 0x000000051a120825 */ /* 0x000fc800078e001e */
[----:B------:R-:W-:Y:S01]  /*2780*/  @P0 IMAD.IADD R19, R55, 0x1, R19 ;  /* 0x0000000137130824 */ /* 0x000fe200078e0213 */
[----:B------:R-:W-:-:S04]  /*2790*/  @P0 SHF.L.U32 R55, R18, 0x2, RZ ;  /* 0x0000000212370819 */ /* 0x000fc800000006ff */
[----:B------:R-:W-:Y:S02]  /*27a0*/  @P0 SHF.L.U64.HI R54, R18, 0x2, R19 ;  /* 0x0000000212360819 */ /* 0x000fe40000010213 */
[----:B------:R-:W0:Y:S01]  /*27b0*/  @P0 LDC.64 R18, c[0x0][0x210] ;  /* 0x00008400ff120b82 */ /* 0x000e220000000a00 */
[----:B------:R-:W-:-:S06]  /*27c0*/  MOV R13, RZ ;  /* 0x000000ff000d7202 */ /* 0x000fcc0000000f00 */
[----:B------:R0:W5:Y:S02]  /*27d0*/  @P0 LDG.E R13, desc[UR6][R20.64] ;  /* 0x00000006140d0981 */ /* 0x000164000c1e1900 */
[----:B0-----:R-:W-:-:S05]  /*27e0*/  @P0 IADD3 R20, P1, R55, R18, RZ ;  /* 0x0000001237140210 */ /* 0x001fca0007f3e0ff */
[----:B------:R-:W-:Y:S02]  /*27f0*/  @P0 IMAD.X R21, R54, 0x1, R19, P1 ;  /* 0x0000000136150824 */ /* 0x000fe400008e0613 */
[----:B------:R-:W0:Y:S01]  /*2800*/  @P0 LDC.64 R18, c[0x0][0x218] ;  /* 0x00008600ff120b82 */ /* 0x000e220000000a00 */
[----:B------:R-:W-:-:S06]  /*2810*/  MOV R28, RZ ;  /* 0x000000ff001c7202 */ /* 0x000fcc0000000f00 */
[----:B------:R0:W5:Y:S01]  /*2820*/  @P0 LDG.E R28, desc[UR6][R52.64] ;  /* 0x00000006341c0981 */ /* 0x000162000c1e1900 */
[----:B------:R-:W-:-:S04]  /*2830*/  FMNMX R32, R32, |R39|, !PT ;  /* 0x4000002720207209 */ /* 0x000fc80007800000 */
[----:B------:R-:W-:Y:S01]  /*2840*/  FMNMX R48, |R43|, R32, !PT ;  /* 0x000000202b307209 */ /* 0x000fe20007800200 */
[----:B------:R-:W-:Y:S01]  /*2850*/  @P0 IMAD R43, R27, 0x6, RZ ;  /* 0x000000061b2b0824 */ /* 0x000fe200078e02ff */
[----:B0-----:R-:W-:Y:S01]  /*2860*/  @P0 IADD3 R52, P1, R55, R18, RZ ;  /* 0x0000001237340210 */ /* 0x001fe20007f3e0ff */
[----:B------:R-:W-:-:S04]  /*2870*/  @P0 IMAD.MOV.U32 R18, RZ, RZ, R30 ;  /* 0x000000ffff120224 */ /* 0x000fc800078e001e */
[----:B------:R-:W-:Y:S01]  /*2880*/  @P0 IMAD.X R53, R54, 0x1, R19, P1 ;  /* 0x0000000136350824 */ /* 0x000fe200008e0613 */
[----:B------:R-:W-:-:S03]  /*2890*/  @P0 MOV R19, R31 ;  /* 0x0000001f00130202 */ /* 0x000fc60000000f00 */
[----:B------:R-:W-:-:S04]  /*28a0*/  @P0 IMAD.WIDE.U32 R18, R26, 0x6, R18 ;  /* 0x000000061a120825 */ /* 0x000fc800078e0012 */
[----:B------:R-:W-:Y:S01]  /*28b0*/  @P0 IMAD.IADD R19, R43, 0x1, R19 ;  /* 0x000000012b130824 */ /* 0x000fe200078e0213 */
[C---:B------:R-:W-:Y:S02]  /*28c0*/  @P0 SHF.L.U32 R55, R18.reuse, 0x2, RZ ;  /* 0x0000000212370819 */ /* 0x040fe400000006ff */
[----:B------:R-:W-:Y:S02]  /*28d0*/  FMNMX R48, |R41|, R48, !PT ;  /* 0x0000003029307209 */ /* 0x000fe40007800200 */
[----:B------:R-:W-:Y:S02]  /*28e0*/  @P0 SHF.L.U64.HI R54, R18, 0x2, R19 ;  /* 0x0000000212360819 */ /* 0x000fe40000010213 */
[----:B------:R-:W0:Y:S01]  /*28f0*/  @P0 LDC.64 R18, c[0x0][0x210] ;  /* 0x00008400ff120b82 */ /* 0x000e220000000a00 */
[----:B------:R-:W-:Y:S02]  /*2900*/  LOP3.LUT R14, R14, 0xffff, RZ, 0xc0, !PT ;  /* 0x0000ffff0e0e7812 */ /* 0x000fe400078ec0ff */
[----:B------:R-:W-:-:S04]  /*2910*/  LOP3.LUT R41, R15, 0xff, RZ, 0xc0, !PT ;  /* 0x000000ff0f297812 */ /* 0x000fc800078ec0ff */
[----:B------:R-:W-:Y:S02]  /*2920*/  PRMT R41, R14, 0x7604, R41 ;  /* 0x000076040e297816 */ /* 0x000fe40000000029 */
[----:B------:R-:W1:Y:S01]  /*2930*/  @P0 LDC.64 R14, c[0x0][0x218] ;  /* 0x00008600ff0e0b82 */ /* 0x000e620000000a00 */
[----:B------:R-:W-:-:S06]  /*2940*/  MOV R32, RZ ;  /* 0x000000ff00207202 */ /* 0x000fcc0000000f00 */
[----:B------:R0:W5:Y:S02]  /*2950*/  @P0 LDG.E R32, desc[UR6][R20.64] ;  /* 0x0000000614200981 */ /* 0x000164000c1e1900 */
[----:B0-----:R-:W-:-:S05]  /*2960*/  @P0 IADD3 R20, P1, R55, R18, RZ ;  /* 0x0000001237140210 */ /* 0x001fca0007f3e0ff */
[----:B------:R-:W-:Y:S01]  /*2970*/  @P0 IMAD.X R21, R54, 0x1, R19, P1 ;  /* 0x0000000136150824 */ /* 0x000fe200008e0613 */
[----:B-1----:R-:W-:-:S05]  /*2980*/  @P0 IADD3 R18, P1, R55, R14, RZ ;  /* 0x0000000e37120210 */ /* 0x002fca0007f3e0ff */
[----:B------:R-:W-:Y:S02]  /*2990*/  @P0 IMAD.X R19, R54, 0x1, R15, P1 ;  /* 0x0000000136130824 */ /* 0x000fe400008e060f */
[----:B------:R-:W0:Y:S01]  /*29a0*/  @P0 LDC.64 R14, c[0x0][0x210] ;  /* 0x00008400ff0e0b82 */ /* 0x000e220000000a00 */
[----:B------:R-:W-:Y:S01]  /*29b0*/  MOV R39, RZ ;  /* 0x000000ff00277202 */ /* 0x000fe20000000f00 */
[----:B------:R-:W-:-:S05]  /*29c0*/  @P0 IMAD.WIDE.U32 R30, R26, 0x7, R30 ;  /* 0x000000071a1e0825 */ /* 0x000fca00078e001e */
[----:B------:R1:W5:Y:S01]  /*29d0*/  @P0 LDG.E R39, desc[UR6][R52.64] ;  /* 0x0000000634270981 */ /* 0x000362000c1e1900 */
[----:B------:R-:W-:-:S06]  /*29e0*/  MOV R43, RZ ;  /* 0x000000ff002b7202 */ /* 0x000fcc0000000f00 */
[----:B------:R-:W5:Y:S01]  /*29f0*/  @P0 LDG.E R43, desc[UR6][R20.64] ;  /* 0x00000006142b0981 */ /* 0x000f62000c1e1900 */
[----:B-1----:R-:W-:Y:S01]  /*2a00*/  MOV R52, RZ ;  /* 0x000000ff00347202 */ /* 0x002fe20000000f00 */
[----:B------:R-:W-:-:S04]  /*2a10*/  @P0 IMAD R53, R27, 0x7, RZ ;  /* 0x000000071b350824 */ /* 0x000fc800078e02ff */
[----:B------:R-:W-:Y:S01]  /*2a20*/  @P0 IMAD.IADD R31, R53, 0x1, R31 ;  /* 0x00000001351f0824 */ /* 0x000fe200078e021f */
[----:B------:R1:W5:Y:S04]  /*2a30*/  @P0 LDG.E R52, desc[UR6][R18.64] ;  /* 0x0000000612340981 */ /* 0x000368000c1e1900 */
[C---:B------:R-:W-:Y:S02]  /*2a40*/  @P0 SHF.L.U64.HI R54, R30.reuse, 0x2, R31 ;  /* 0x000000021e360819 */ /* 0x040fe4000001021f */
[----:B------:R-:W-:Y:S01]  /*2a50*/  @P0 SHF.L.U32 R31, R30, 0x2, RZ ;  /* 0x000000021e1f0819 */ /* 0x000fe200000006ff */
[----:B-1----:R-:W-:-:S03]  /*2a60*/  FMUL R19, R38, 0.044714998453855514526 ;  /* 0x3d37271326137820 */ /* 0x002fc60000400000 */
[----:B0-----:R-:W-:Y:S01]  /*2a70*/  @P0 IADD3 R20, P1, R31, R14, RZ ;  /* 0x0000000e1f140210 */ /* 0x001fe20007f3e0ff */
[----:B------:R-:W-:Y:S01]  /*2a80*/  FFMA R18, R19, R38, 1 ;  /* 0x3f80000013127423 */ /* 0x000fe20000000026 */
[----:B------:R-:W-:-:S03]  /*2a90*/  FMUL R19, R38, 0.79788458347320556641 ;  /* 0x3f4c422a26137820 */ /* 0x000fc60000400000 */
[----:B------:R-:W-:Y:S02]  /*2aa0*/  @P0 IMAD.X R21, R54, 0x1, R15, P1 ;  /* 0x0000000136150824 */ /* 0x000fe400008e060f */
[----:B------:R-:W0:Y:S01]  /*2ab0*/  @P0 LDC.64 R14, c[0x0][0x218] ;  /* 0x00008600ff0e0b82 */ /* 0x000e220000000a00 */
[----:B------:R-:W-:-:S04]  /*2ac0*/  FMUL R18, R18, R19 ;  /* 0x0000001312127220 */ /* 0x000fc80000400000 */
[----:B------:R-:W-:-:S06]  /*2ad0*/  FMUL R19, |R18|, 2.8853900432586669922 ;  /* 0x4038aa3b12137820 */ /* 0x000fcc0000400200 */
[----:B------:R-:W1:Y:S01]  /*2ae0*/  MUFU.EX2 R19, R19 ;  /* 0x0000001300137308 */ /* 0x000e620000000800 */
[----:B------:R-:W-:-:S06]  /*2af0*/  MOV R30, RZ ;  /* 0x000000ff001e7202 */ /* 0x000fcc0000000f00 */
[----:B------:R1:W5:Y:S01]  /*2b00*/  @P0 LDG.E R30, desc[UR6][R20.64] ;  /* 0x00000006141e0981 */ /* 0x000362000c1e1900 */
[----:B0-----:R-:W-:Y:S01]  /*2b10*/  @P0 IADD3 R14, P1, R31, R14, RZ ;  /* 0x0000000e1f0e0210 */ /* 0x001fe20007f3e0ff */
[----:B-1----:R-:W-:Y:S01]  /*2b20*/  FADD R20, R19, 1 ;  /* 0x3f80000013147421 */ /* 0x002fe20000000000 */
[----:B------:R-:W-:-:S03]  /*2b30*/  MOV R31, RZ ;  /* 0x000000ff001f7202 */ /* 0x000fc60000000f00 */
[----:B------:R-:W-:Y:S02]  /*2b40*/  @P0 IMAD.X R15, R54, 0x1, R15, P1 ;  /* 0x00000001360f0824 */ /* 0x000fe400008e060f */
[----:B------:R-:W0:Y:S03]  /*2b50*/  MUFU.RCP R20, R20 ;  /* 0x0000001400147308 */ /* 0x000e260000001000 */
[----:B------:R1:W5:Y:S01]  /*2b60*/  @P0 LDG.E R31, desc[UR6][R14.64] ;  /* 0x000000060e1f0981 */ /* 0x000362000c1e1900 */
[C---:B------:R-:W-:Y:S01]  /*2b70*/  FMUL R21, R18.reuse, R18 ;  /* 0x0000001212157220 */ /* 0x040fe20000400000 */
[----:B------:R-:W-:Y:S02]  /*2b80*/  FSETP.GE.AND P1, PT, |R18|, 0.60000002384185791016, PT ;  /* 0x3f19999a1200780b */ /* 0x000fe40003f26200 */
[----:B-1----:R-:W-:-:S05]  /*2b90*/  MOV R15, 0x3c80f082 ;  /* 0x3c80f082000f7802 */ /* 0x002fca0000000f00 */
[----:B------:R-:W-:Y:S01]  /*2ba0*/  FFMA R14, R21, R15, -0.052303962409496307373 ;  /* 0xbd563cae150e7423 */ /* 0x000fe2000000000f */
[----:B0-----:R-:W-:-:S03]  /*2bb0*/  FFMA R19, R20, -2, R5 ;  /* 0xc000000014137823 */ /* 0x001fc60000000005 */
[----:B------:R-:W-:Y:S01]  /*2bc0*/  FFMA R14, R21, R14, 0.1331529766321182251 ;  /* 0x3e085941150e7423 */ /* 0x000fe2000000000e */
[----:B------:R-:W-:-:S03]  /*2bd0*/  FSETP.GE.AND P0, PT, |R18|, 9.010913848876953125, PT ;  /* 0x41102cb41200780b */ /* 0x000fc60003f06200 */
[----:B------:R-:W-:Y:S01]  /*2be0*/  FFMA R14, R21, R14, -0.33332768082618713379 ;  /* 0xbeaaa9ed150e7423 */ /* 0x000fe2000000000e */
[----:B------:R-:W-:-:S03]  /*2bf0*/  FSEL R19, R19, 1, !P0 ;  /* 0x3f80000013137808 */ /* 0x000fc60004000000 */
[----:B------:R-:W-:Y:S01]  /*2c00*/  FFMA R21, R21, R14, RZ ;  /* 0x0000000e15157223 */ /* 0x000fe200000000ff */
[--C-:B------:R-:W-:Y:S01]  /*2c10*/  LOP3.LUT R14, R19, 0x80000000, R18.reuse, 0xb8, !PT ;  /* 0x80000000130e7812 */ /* 0x100fe200078eb812 */
[----:B------:R-:W-:Y:S02]  /*2c20*/  FMUL R19, R38, 0.10703222453594207764 ;  /* 0x3ddb33b626137820 */ /* 0x000fe40000400000 */
[----:B------:R-:W-:Y:S01]  /*2c30*/  @!P1 FFMA R14, R18, R21, R18 ;  /* 0x00000015120e9223 */ /* 0x000fe20000000012 */
[----:B---3--:R-:W-:Y:S01]  /*2c40*/  FMUL R21, R42, 0.044714998453855514526 ;  /* 0x3d3727132a157820 */ /* 0x008fe20000400000 */
[----:B------:R-:W-:Y:S02]  /*2c50*/  FFMA R19, R19, R38, 0.79788458347320556641 ;  /* 0x3f4c422a13137423 */ /* 0x000fe40000000026 */
[----:B------:R-:W-:-:S04]  /*2c60*/  FFMA R18, -R14, R14, 1 ;  /* 0x3f8000000e127423 */ /* 0x000fc8000000010e */
[----:B------:R-:W-:Y:S01]  /*2c70*/  FMUL R19, R18, R19 ;  /* 0x0000001312137220 */ /* 0x000fe20000400000 */
[----:B------:R-:W-:Y:S01]  /*2c80*/  FFMA R18, R21, R42, 1 ;  /* 0x3f80000015127423 */ /* 0x000fe2000000002a */
[----:B------:R-:W-:-:S04]  /*2c90*/  FMUL R21, R42, 0.79788458347320556641 ;  /* 0x3f4c422a2a157820 */ /* 0x000fc80000400000 */
[----:B------:R-:W-:-:S04]  /*2ca0*/  FMUL R18, R18, R21 ;  /* 0x0000001512127220 */ /* 0x000fc80000400000 */
[----:B------:R-:W-:-:S06]  /*2cb0*/  FMUL R21, |R18|, 2.8853900432586669922 ;  /* 0x4038aa3b12157820 */ /* 0x000fcc0000400200 */
[----:B------:R-:W0:Y:S01]  /*2cc0*/  MUFU.EX2 R21, R21 ;  /* 0x0000001500157308 */ /* 0x000e220000000800 */
[----:B------:R-:W-:Y:S01]  /*2cd0*/  IMAD.U32 R16, R16, 0x10000, RZ ;  /* 0x0001000010107824 */ /* 0x000fe200078e00ff */
[----:B------:R-:W-:Y:S01]  /*2ce0*/  LOP3.LUT R41, R41, 0xffff, RZ, 0xc0, !PT ;  /* 0x0000ffff29297812 */ /* 0x000fe200078ec0ff */
[----:B------:R-:W-:-:S03]  /*2cf0*/  FMUL R38, R38, 0.5 ;  /* 0x3f00000026267820 */ /* 0x000fc60000400000 */
[----:B------:R-:W-:Y:S01]  /*2d00*/  LOP3.LUT R16, R41, 0xff0000, R16, 0xf8, !PT ;  /* 0x00ff000029107812 */ /* 0x000fe200078ef810 */
[----:B------:R-:W-:Y:S01]  /*2d10*/  FMUL R19, R19, R38 ;  /* 0x0000002613137220 */ /* 0x000fe20000400000 */
[----:B0-----:R-:W-:-:S04]  /*2d20*/  FADD R41, R21, 1 ;  /* 0x3f80000015297421 */ /* 0x001fc80000000000 */
[----:B------:R-:W0:Y:S01]  /*2d30*/  MUFU.RCP R38, R41 ;  /* 0x0000002900267308 */ /* 0x000e220000001000 */
[----:B------:R-:W-:Y:S01]  /*2d40*/  FMNMX R48, |R49|, R48, !PT ;  /* 0x0000003031307209 */ /* 0x000fe20007800200 */
[----:B------:R-:W-:Y:S01]  /*2d50*/  FMUL R49, R18, R18 ;  /* 0x0000001212317220 */ /* 0x000fe20000400000 */
[----:B------:R-:W-:-:S03]  /*2d60*/  FADD R20, R14, 1 ;  /* 0x3f8000000e147421 */ /* 0x000fc60000000000 */
[----:B------:R-:W-:Y:S01]  /*2d70*/  FFMA R14, R49, R15, -0.052303962409496307373 ;  /* 0xbd563cae310e7423 */ /* 0x000fe2000000000f */
[----:B------:R-:W-:-:S03]  /*2d80*/  FSETP.GE.AND P1, PT, |R18|, 0.60000002384185791016, PT ;  /* 0x3f19999a1200780b */ /* 0x000fc60003f26200 */
[C---:B------:R-:W-:Y:S01]  /*2d90*/  FFMA R14, R49.reuse, R14, 0.1331529766321182251 ;  /* 0x3e085941310e7423 */ /* 0x040fe2000000000e */
[----:B------:R-:W-:Y:S01]  /*2da0*/  FSETP.GE.AND P0, PT, |R18|, 9.010913848876953125, PT ;  /* 0x41102cb41200780b */ /* 0x000fe20003f06200 */
[----:B------:R-:W-:Y:S02]  /*2db0*/  FFMA R20, R20, 0.5, R19 ;  /* 0x3f00000014147823 */ /* 0x000fe40000000013 */
        /* <DEDUP_REMOVED lines=10> */
[C---:B----4-:R-:W-:Y:S01]  /*2e60*/  FMUL R14, R45.reuse, 0.044714998453855514526 ;  /* 0x3d3727132d0e7820 */ /* 0x050fe20000400000 */
[----:B------:R-:W-:-:S03]  /*2e70*/  FMUL R41, R45, 0.79788458347320556641 ;  /* 0x3f4c422a2d297820 */ /* 0x000fc60000400000 */
[----:B------:R-:W-:-:S04]  /*2e80*/  FFMA R14, R14, R45, 1 ;  /* 0x3f8000000e0e7423 */ /* 0x000fc8000000002d */
[----:B------:R-:W-:-:S04]  /*2e90*/  FMUL R18, R14, R41 ;  /* 0x000000290e127220 */ /* 0x000fc80000400000 */
[----:B------:R-:W-:-:S06]  /*2ea0*/  FMUL R14, |R18|, 2.8853900432586669922 ;  /* 0x4038aa3b120e7820 */ /* 0x000fcc0000400200 */
[----:B------:R-:W0:Y:S01]  /*2eb0*/  MUFU.EX2 R14, R14 ;  /* 0x0000000e000e7308 */ /* 0x000e220000000800 */
[----:B------:R-:W-:Y:S01]  /*2ec0*/  FMUL R42, R42, 0.5 ;  /* 0x3f0000002a2a7820 */ /* 0x000fe20000400000 */
[----:B0-----:R-:W-:-:S06]  /*2ed0*/  FADD R38, R14, 1 ;  /* 0x3f8000000e267421 */ /* 0x001fcc0000000000 */
[----:B------:R-:W0:Y:S01]  /*2ee0*/  MUFU.RCP R38, R38 ;  /* 0x0000002600267308 */ /* 0x000e220000001000 */
[----:B------:R-:W-:Y:S01]  /*2ef0*/  FMUL R21, R21, R42 ;  /* 0x0000002a15157220 */ /* 0x000fe20000400000 */
[----:B------:R-:W-:Y:S01]  /*2f00*/  FMUL R42, R18, R18 ;  /* 0x00000012122a7220 */ /* 0x000fe20000400000 */
[----:B------:R-:W-:-:S03]  /*2f10*/  FMUL R33, R20, R33 ;  /* 0x0000002114217220 */ /* 0x000fc60000400000 */
[----:B------:R-:W-:Y:S01]  /*2f20*/  FFMA R41, R42, R15, -0.052303962409496307373 ;  /* 0xbd563cae2a297423 */ /* 0x000fe2000000000f */
[----:B------:R-:W-:-:S03]  /*2f30*/  FSETP.GE.AND P0, PT, |R18|, 9.010913848876953125, PT ;  /* 0x41102cb41200780b */ /* 0x000fc60003f06200 */
[----:B------:R-:W-:Y:S01]  /*2f40*/  FFMA R41, R42, R41, 0.1331529766321182251 ;  /* 0x3e0859412a297423 */ /* 0x000fe20000000029 */
[----:B0-----:R-:W-:-:S03]  /*2f50*/  FFMA R20, R38, -2, R5 ;  /* 0xc000000026147823 */ /* 0x001fc60000000005 */
[----:B------:R-:W-:Y:S01]  /*2f60*/  FFMA R14, R42, R41, -0.33332768082618713379 ;  /* 0xbeaaa9ed2a0e7423 */ /* 0x000fe20000000029 */
[----:B------:R-:W-:Y:S02]  /*2f70*/  FSETP.GE.AND P1, PT, |R18|, 0.60000002384185791016, PT ;  /* 0x3f19999a1200780b */ /* 0x000fe40003f26200 */
[----:B------:R-:W-:-:S04]  /*2f80*/  FSEL R41, R20, 1, !P0 ;  /* 0x3f80000014297808 */ /* 0x000fc80004000000 */
[--C-:B------:R-:W-:Y:S01]  /*2f90*/  LOP3.LUT R20, R41, 0x80000000, R18.reuse, 0xb8, !PT ;  /* 0x8000000029147812 */ /* 0x100fe200078eb812 */
[----:B------:R-:W-:Y:S01]  /*2fa0*/  FMUL R41, R34, 0.044714998453855514526 ;  /* 0x3d37271322297820 */ /* 0x000fe20000400000 */
[----:B------:R-:W-:Y:S01]  /*2fb0*/  FFMA R49, R42, R14, RZ ;  /* 0x0000000e2a317223 */ /* 0x000fe200000000ff */
[----:B------:R-:W-:Y:S02]  /*2fc0*/  FMUL R14, R34, 0.79788458347320556641 ;  /* 0x3f4c422a220e7820 */ /* 0x000fe40000400000 */
[----:B------:R-:W-:Y:S02]  /*2fd0*/  FFMA R41, R41, R34, 1 ;  /* 0x3f80000029297423 */ /* 0x000fe40000000022 */
[----:B------:R-:W-:Y:S02]  /*2fe0*/  @!P1 FFMA R20, R18, R49, R18 ;  /* 0x0000003112149223 */ /* 0x000fe40000000012 */
        /* <DEDUP_REMOVED lines=10> */
[----:B------:R-:W1:Y:S02]  /*3090*/  S2R R18, SR_TID.X ;  /* 0x0000000000127919 */ /* 0x000e640000002100 */
[----:B------:R-:W-:Y:S01]  /*30a0*/  FFMA R14, R49, R14, -0.33332768082618713379 ;  /* 0xbeaaa9ed310e7423 */ /* 0x000fe2000000000e */
[----:B0-----:R-:W-:-:S03]  /*30b0*/  FFMA R15, R42, -2, R5 ;  /* 0xc00000002a0f7823 */ /* 0x001fc60000000005 */
[----:B------:R-:W-:Y:S02]  /*30c0*/  FFMA R14, R49, R14, RZ ;  /* 0x0000000e310e7223 */ /* 0x000fe400000000ff */
[----:B------:R-:W-:-:S04]  /*30d0*/  FSEL R38, R15, 1, !P0 ;  /* 0x3f8000000f267808 */ /* 0x000fc80004000000 */
[--C-:B------:R-:W-:Y:S01]  /*30e0*/  LOP3.LUT R38, R38, 0x80000000, R41.reuse, 0xb8, !PT ;  /* 0x8000000026267812 */ /* 0x100fe200078eb829 */
[----:B------:R-:W-:Y:S01]  /*30f0*/  @!P1 FFMA R38, R41, R14, R41 ;  /* 0x0000000e29269223 */ /* 0x000fe20000000029 */
[----:B------:R-:W-:Y:S01]  /*3100*/  FADD R14, R19, 1 ;  /* 0x3f800000130e7421 */ /* 0x000fe20000000000 */
[----:B------:R-:W-:Y:S01]  /*3110*/  ISETP.LT.U32.AND P0, PT, R0, 0x20, PT ;  /* 0x000000200000780c */ /* 0x000fe20003f01070 */
[----:B------:R-:W-:Y:S02]  /*3120*/  VIADD R15, R7, 0x1e ;  /* 0x0000001e070f7836 */ /* 0x000fe40000000000 */
[----:B------:R-:W-:Y:S01]  /*3130*/  FFMA R21, R14, 0.5, R21 ;  /* 0x3f0000000e157823 */ /* 0x000fe20000000015 */
[----:B------:R-:W-:Y:S02]  /*3140*/  LOP3.LUT R14, R6, 0x2, RZ, 0xfc, !PT ;  /* 0x00000002060e7812 */ /* 0x000fe400078efcff */
[----:B------:R-:W-:Y:S01]  /*3150*/  ISETP.LT.U32.AND.EX P1, PT, R2, RZ, PT, P0 ;  /* 0x000000ff0200720c */ /* 0x000fe20003f21100 */
[----:B------:R-:W-:Y:S01]  /*3160*/  FMUL R41, R21, R40 ;  /* 0x0000002815297220 */ /* 0x000fe20000400000 */
[----:B------:R-:W-:-:S02]  /*3170*/  ISETP.GE.U32.AND P0, PT, R14, R3, PT ;  /* 0x000000030e00720c */ /* 0x000fc40003f06070 */
[----:B------:R-:W-:Y:S02]  /*3180*/  LOP3.LUT R14, R15, 0x1f, RZ, 0xc0, !PT ;  /* 0x0000001f0f0e7812 */ /* 0x000fe400078ec0ff */
[----:B------:R-:W-:-:S04]  /*3190*/  SEL R21, R0, 0x20, P1 ;  /* 0x0000002000157807 */ /* 0x000fc80000800000 */
[----:B------:R-:W-:Y:S01]  /*31a0*/  ISETP.GE.U32.OR P0, PT, R14, R21, P0 ;  /* 0x000000150e00720c */ /* 0x000fe20000706470 */
[----:B------:R-:W-:Y:S01]  /*31b0*/  FMUL R14, R45, 0.10703222453594207764 ;  /* 0x3ddb33b62d0e7820 */ /* 0x000fe20000400000 */
[----:B-1----:R-:W-:-:S03]  /*31c0*/  SHF.R.U32.HI R18, RZ, 0x3, R18 ;  /* 0x00000003ff127819 */ /* 0x002fc60000011612 */
[----:B------:R-:W-:Y:S01]  /*31d0*/  FFMA R15, R14, R45, 0.79788458347320556641 ;  /* 0x3f4c422a0e0f7423 */ /* 0x000fe2000000002d */
[----:B------:R-:W-:-:S04]  /*31e0*/  FFMA R14, -R20, R20, 1 ;  /* 0x3f800000140e7423 */ /* 0x000fc80000000114 */
[----:B------:R-:W-:Y:S01]  /*31f0*/  FMUL R14, R14, R15 ;  /* 0x0000000f0e0e7220 */ /* 0x000fe20000400000 */
[----:B------:R-:W-:Y:S01]  /*3200*/  FMUL R15, R45, 0.5 ;  /* 0x3f0000002d0f7820 */ /* 0x000fe20000400000 */
[----:B------:R-:W-:-:S03]  /*3210*/  LOP3.LUT R45, R18, 0x1ffffffc, RZ, 0xc0, !PT ;  /* 0x1ffffffc122d7812 */ /* 0x000fc600078ec0ff */
[----:B------:R-:W-:Y:S01]  /*3220*/  FMUL R14, R14, R15 ;  /* 0x0000000f0e0e7220 */ /* 0x000fe20000400000 */
[----:B------:R-:W-:Y:S01]  /*3230*/  @!P0 IADD3 R15, R10, 0x1e, -R45 ;  /* 0x0000001e0a0f8810 */ /* 0x000fe20007ffe82d */
[----:B------:R-:W-:-:S03]  /*3240*/  FMUL R49, R33, R4 ;  /* 0x0000000421317220 */ /* 0x000fc60000400000 */
[----:B------:R-:W-:-:S04]  /*3250*/  @!P0 LOP3.LUT R18, R15, 0x1f, RZ, 0xc0, !PT ;  /* 0x0000001f0f128812 */ /* 0x000fc800078ec0ff */
[----:B------:R-:W-:Y:S02]  /*3260*/  @!P0 IADD3 R18, P1, P2, R9, R29, R18 ;  /* 0x0000001d09128210 */ /* 0x000fe40007a3e012 */
[----:B------:R-:W-:Y:S02]  /*3270*/  F2FP.SATFINITE.E4M3.F32.PACK_AB_MERGE_C R49, RZ, R49, RZ ;  /* 0x00000031ff31723e */ /* 0x000fe400048070ff */
[----:B------:R-:W-:-:S05]  /*3280*/  @!P0 IADD3.X R19, R8, R25, RZ, P1, P2 ;  /* 0x0000001908138210 */ /* 0x000fca0000fe44ff */
[----:B------:R0:W-:Y:S01]  /*3290*/  @!P0 STG.E.U8 desc[UR6][R18.64], R49 ;  /* 0x0000003112008986 */ /* 0x0001e2000c101106 */
[----:B------:R-:W-:Y:S01]  /*32a0*/  @!P0 LOP3.LUT R40, R15, 0x1f, RZ, 0xc0, !PT ;  /* 0x0000001f0f288812 */ /* 0x000fe200078ec0ff */
[----:B0-----:R-:W-:Y:S01]  /*32b0*/  FMUL R19, R34, 0.10703222453594207764 ;  /* 0x3ddb33b622137820 */ /* 0x001fe20000400000 */
[----:B------:R-:W-:-:S03]  /*32c0*/  FFMA R18, -R38, R38, 1 ;  /* 0x3f80000026127423 */ /* 0x000fc60000000126 */
[----:B------:R-:W-:Y:S01]  /*32d0*/  FFMA R19, R19, R34, 0.79788458347320556641 ;  /* 0x3f4c422a13137423 */ /* 0x000fe20000000022 */
[----:B------:R-:W-:-:S03]  /*32e0*/  FADD R15, R20, 1 ;  /* 0x3f800000140f7421 */ /* 0x000fc60000000000 */
[----:B------:R-:W-:Y:S01]  /*32f0*/  FMUL R18, R18, R19 ;  /* 0x0000001312127220 */ /* 0x000fe20000400000 */
[----:B------:R-:W-:Y:S01]  /*3300*/  FMUL R19, R34, 0.5 ;  /* 0x3f00000022137820 */ /* 0x000fe20000400000 */
[----:B------:R-:W-:Y:S01]  /*3310*/  @!P0 IADD3 R20, P1, P2, R29, R26, R40 ;  /* 0x0000001a1d148210 */ /* 0x000fe20007a3e028 */
[----:B------:R-:W-:Y:S02]  /*3320*/  FFMA R53, R15, 0.5, R14 ;  /* 0x3f0000000f357823 */ /* 0x000fe4000000000e */
[----:B------:R-:W-:Y:S01]  /*3330*/  FMUL R18, R18, R19 ;  /* 0x0000001312127220 */ /* 0x000fe20000400000 */
[----:B------:R-:W-:Y:S01]  /*3340*/  FADD R19, R38, 1 ;  /* 0x3f80000026137421 */ /* 0x000fe20000000000 */
[----:B------:R-:W-:Y:S01]  /*3350*/  FMUL R55, R41, R4 ;  /* 0x0000000429377220 */ /* 0x000fe20000400000 */
[----:B------:R-:W-:Y:S02]  /*3360*/  @!P0 IADD3 R14, P3, R20, R9, RZ ;  /* 0x00000009140e8210 */ /* 0x000fe40007f7e0ff */
[----:B------:R-:W-:Y:S01]  /*3370*/  @!P0 IADD3.X R15, R25, R27, RZ, P1, P2 ;  /* 0x0000001b190f8210 */ /* 0x000fe20000fe44ff */
[----:B------:R-:W-:Y:S01]  /*3380*/  FFMA R57, R19, 0.5, R18 ;  /* 0x3f00000013397823 */ /* 0x000fe20000000012 */
[----:B------:R-:W-:Y:S01]  /*3390*/  F2FP.SATFINITE.E4M3.F32.PACK_AB_MERGE_C R55, RZ, R55, RZ ;  /* 0x00000037ff37723e */ /* 0x000fe200048070ff */
[----:B------:R-:W-:Y:S01]  /*33a0*/  FMUL R19, R53, R44 ;  /* 0x0000002c35137220 */ /* 0x000fe20000400000 */
[----:B------:R-:W-:Y:S01]  /*33b0*/  @!P0 IADD3.X R15, R15, R8, RZ, P3, !PT ;  /* 0x000000080f0f8210 */ /* 0x000fe20001ffe4ff */
[----:B------:R-:W-:Y:S01]  /*33c0*/  FMUL R53, R57, R46 ;  /* 0x0000002e39357220 */ /* 0x000fe20000400000 */
[----:B------:R-:W-:-:S02]  /*33d0*/  LOP3.LUT R17, R17, 0xffff, RZ, 0xc0, !PT ;  /* 0x0000ffff11117812 */ /* 0x000fc400078ec0ff */
[----:B------:R-:W-:Y:S01]  /*33e0*/  LOP3.LUT R36, R36, 0xff, RZ, 0xc0, !PT ;  /* 0x000000ff24247812 */ /* 0x000fe200078ec0ff */
[----:B------:R0:W-:Y:S01]  /*33f0*/  @!P0 STG.E.U8 desc[UR6][R14.64], R55 ;  /* 0x000000370e008986 */ /* 0x0001e2000c101106 */
[----:B------:R-:W-:Y:S01]  /*3400*/  LOP3.LUT R37, R37, 0xffff, RZ, 0xc0, !PT ;  /* 0x0000ffff25257812 */ /* 0x000fe200078ec0ff */
[-C--:B------:R-:W-:Y:S01]  /*3410*/  FMUL R57, R53, R4.reuse ;  /* 0x0000000435397220 */ /* 0x080fe20000400000 */
[----:B------:R-:W-:Y:S01]  /*3420*/  BSSY B0, `(.L_x_28635) ;  /* 0x0000010000007945 */ /* 0x000fe20003800000 */
[----:B------:R-:W-:Y:S01]  /*3430*/  IMAD R18, R17, 0x1000000, R16 ;  /* 0x0100000011127824 */ /* 0x000fe200078e0210 */
[----:B------:R-:W-:Y:S02]  /*3440*/  PRMT R16, R37, 0x7604, R36 ;  /* 0x0000760425107816 */ /* 0x000fe40000000024 */
[----:B------:R-:W-:Y:S01]  /*3450*/  F2FP.SATFINITE.E4M3.F32.PACK_AB_MERGE_C R57, RZ, R57, RZ ;  /* 0x00000039ff39723e */ /* 0x000fe200048070ff */
[----:B0-----:R-:W-:-:S05]  /*3460*/  FMUL R14, R19, R4 ;  /* 0x00000004130e7220 */ /* 0x001fca0000400000 */
[----:B------:R-:W-:Y:S01]  /*3470*/  F2FP.SATFINITE.E4M3.F32.PACK_AB_MERGE_C R37, RZ, R14, RZ ;  /* 0x0000000eff25723e */ /* 0x000fe200048070ff */
[----:B------:R-:W-:Y:S06]  /*3480*/  @P0 BRA `(.L_x_28636) ;  /* 0x0000000000240947 */ /* 0x000fec0003800000 */
[----:B------:R-:W-:-:S04]  /*3490*/  IADD3 R14, R10, 0x1e, -R45 ;  /* 0x0000001e0a0e7810 */ /* 0x000fc80007ffe82d */
[----:B------:R-:W-:-:S04]  /*34a0*/  LOP3.LUT R14, R14, 0x1f, RZ, 0xc0, !PT ;  /* 0x0000001f0e0e7812 */ /* 0x000fc800078ec0ff */
[----:B------:R-:W-:-:S04]  /*34b0*/  IADD3 R15, P1, R14, R29, RZ ;  /* 0x0000001d0e0f7210 */ /* 0x000fc80007f3e0ff */
[----:B------:R-:W-:Y:S02]  /*34c0*/  LEA R14, P2, R26, R15, 0x1 ;  /* 0x0000000f1a0e7211 */ /* 0x000fe400078408ff */
[----:B------:R-:W-:Y:S02]  /*34d0*/  IADD3.X R15, RZ, R25, RZ, P1, !PT ;  /* 0x00000019ff0f7210 */ /* 0x000fe40000ffe4ff */
[----:B------:R-:W-:Y:S02]  /*34e0*/  IADD3 R14, P1, R14, R9, RZ ;  /* 0x000000090e0e7210 */ /* 0x000fe40007f3e0ff */
[----:B------:R-:W-:-:S05]  /*34f0*/  LEA.HI.X R15, R26, R15, R27, 0x1, P2 ;  /* 0x0000000f1a0f7211 */ /* 0x000fca00010f0c1b */
[----:B------:R-:W-:-:S05]  /*3500*/  IMAD.X R15, R15, 0x1, R8, P1 ;  /* 0x000000010f0f7824 */ /* 0x000fca00008e0608 */
[----:B------:R0:W-:Y:S02]  /*3510*/  STG.E.U8 desc[UR6][R14.64], R37 ;  /* 0x000000250e007986 */ /* 0x0001e4000c101106 */
.L_x_28636:
[----:B------:R-:W-:Y:S05]  /*3520*/  BSYNC B0 ;  /* 0x0000000000007941 */ /* 0x000fea0003800000 */
.L_x_28635:
[----:B------:R-:W-:Y:S04]  /*3530*/  BSSY B0, `(.L_x_28637) ;  /* 0x000000b000007945 */ /* 0x000fe80003800000 */
[----:B------:R-:W-:Y:S05]  /*3540*/  @P0 BRA `(.L_x_28638) ;  /* 0x0000000000240947 */ /* 0x000fea0003800000 */
[----:B0-----:R-:W-:Y:S01]  /*3550*/  IADD3 R14, R10, 0x1e, -R45 ;  /* 0x0000001e0a0e7810 */ /* 0x001fe20007ffe82d */
[----:B------:R-:W-:-:S03]  /*3560*/  IMAD R17, R27, 0x3, RZ ;  /* 0x000000031b117824 */ /* 0x000fc600078e02ff */
[----:B------:R-:W-:-:S04]  /*3570*/  LOP3.LUT R14, R14, 0x1f, RZ, 0xc0, !PT ;  /* 0x0000001f0e0e7812 */ /* 0x000fc800078ec0ff */
[----:B------:R-:W-:-:S04]  /*3580*/  IADD3 R14, P0, R14, R29, RZ ;  /* 0x0000001d0e0e7210 */ /* 0x000fc80007f1e0ff */
[----:B------:R-:W-:-:S03]  /*3590*/  IADD3.X R15, RZ, R25, RZ, P0, !PT ;  /* 0x00000019ff0f7210 */ /* 0x000fc600007fe4ff */
[----:B------:R-:W-:-:S03]  /*35a0*/  IMAD.WIDE.U32 R14, R26, 0x3, R14 ;  /* 0x000000031a0e7825 */ /* 0x000fc600078e000e */
[----:B------:R-:W-:-:S04]  /*35b0*/  IADD3 R14, P0, R9, R14, RZ ;  /* 0x0000000e090e7210 */ /* 0x000fc80007f1e0ff */
[----:B------:R-:W-:-:S05]  /*35c0*/  IADD3.X R15, R8, R17, R15, P0, !PT ;  /* 0x00000011080f7210 */ /* 0x000fca00007fe40f */
[----:B------:R1:W-:Y:S04]  /*35d0*/  STG.E.U8 desc[UR6][R14.64], R57 ;  /* 0x000000390e007986 */ /* 0x0003e8000c101106 */
.L_x_28638:
[----:B------:R-:W-:Y:S05]  /*35e0*/  BSYNC B0 ;  /* 0x0000000000007941 */ /* 0x000fea0003800000 */
.L_x_28637:
[C---:B01---5:R-:W-:Y:S01]  /*35f0*/  FMUL R15, R28.reuse, 0.044714998453855514526 ;  /* 0x3d3727131c0f7820 */ /* 0x063fe20000400000 */
[----:B------:R-:W-:Y:S01]  /*3600*/  FMUL R14, R28, 0.79788458347320556641 ;  /* 0x3f4c422a1c0e7820 */ /* 0x000fe20000400000 */
[----:B------:R-:W-:Y:S01]  /*3610*/  IMAD.MOV.U32 R20, RZ, RZ, 0x3c80f082 ;  /* 0x3c80f082ff147424 */ /* 0x000fe200078e00ff */
[----:B------:R-:W-:Y:S01]  /*3620*/  LOP3.LUT R47, R47, 0xffff, RZ, 0xc0, !PT ;  /* 0x0000ffff2f2f7812 */ /* 0x000fe200078ec0ff */
[----:B------:R-:W-:Y:S01]  /*3630*/  FFMA R15, R15, R28, 1 ;  /* 0x3f8000000f0f7423 */ /* 0x000fe2000000001c */
[----:B------:R-:W-:Y:S01]  /*3640*/  VIADD R7, R7, 0x1d ;  /* 0x0000001d07077836 */ /* 0x000fe20000000000 */
[----:B------:R-:W-:Y:S01]  /*3650*/  FMNMX R42, R48, |R33|, !PT ;  /* 0x40000021302a7209 */ /* 0x000fe20007800000 */
[----:B------:R-:W0:Y:S01]  /*3660*/  S2UR UR5, SR_CgaCtaId ;  /* 0x00000000000579c3 */ /* 0x000e220000008800 */
[----:B------:R-:W-:Y:S01]  /*3670*/  FMUL R15, R15, R14 ;  /* 0x0000000e0f0f7220 */ /* 0x000fe20000400000 */
[----:B------:R-:W-:Y:S01]  /*3680*/  SHF.L.U32 R47, R47, 0x18, RZ ;  /* 0x000000182f2f7819 */ /* 0x000fe200000006ff */
[----:B------:R-:W-:Y:S01]  /*3690*/  UMOV UR4, 0x400 ;  /* 0x0000040000047882 */ /* 0x000fe20000000000 */
[----:B------:R-:W-:Y:S01]  /*36a0*/  FMNMX R42, |R41|, R42, !PT ;  /* 0x0000002a292a7209 */ /* 0x000fe20007800200 */
[C---:B------:R-:W-:Y:S01]  /*36b0*/  FMUL R17, |R15|.reuse, 2.8853900432586669922 ;  /* 0x4038aa3b0f117820 */ /* 0x040fe20000400200 */
[C---:B------:R-:W-:Y:S01]  /*36c0*/  FMUL R59, R15.reuse, R15 ;  /* 0x0000000f0f3b7220 */ /* 0x040fe20000400000 */
[C---:B------:R-:W-:Y:S01]  /*36d0*/  FSETP.GE.AND P1, PT, |R15|.reuse, 0.60000002384185791016, PT ;  /* 0x3f19999a0f00780b */ /* 0x040fe20003f26200 */
[----:B------:R-:W-:Y:S01]  /*36e0*/  UIADD3 UR4, UR4, 0x20, URZ ;  /* 0x0000002004047890 */ /* 0x000fe2000fffe03f */
[----:B------:R-:W-:Y:S01]  /*36f0*/  FSETP.GE.AND P0, PT, |R15|, 9.010913848876953125, PT ;  /* 0x41102cb40f00780b */ /* 0x000fe20003f06200 */
[----:B------:R-:W-:Y:S01]  /*3700*/  FFMA R14, R59, R20, -0.052303962409496307373 ;  /* 0xbd563cae3b0e7423 */ /* 0x000fe20000000014 */
[----:B------:R-:W1:Y:S01]  /*3710*/  MUFU.EX2 R17, R17 ;  /* 0x0000001100117308 */ /* 0x000e620000000800 */
[----:B------:R-:W-:Y:S01]  /*3720*/  LOP3.LUT R33, R49, 0xff, RZ, 0xc0, !PT ;  /* 0x000000ff31217812 */ /* 0x000fe200078ec0ff */
[----:B------:R-:W-:Y:S01]  /*3730*/  BSSY B0, `(.L_x_28639) ;  /* 0x0000118000007945 */ /* 0x000fe20003800000 */
[----:B------:R-:W-:Y:S01]  /*3740*/  FFMA R14, R59, R14, 0.1331529766321182251 ;  /* 0x3e0859413b0e7423 */ /* 0x000fe2000000000e */
[----:B------:R-:W-:-:S02]  /*3750*/  FMNMX R42, |R19|, R42, !PT ;  /* 0x0000002a132a7209 */ /* 0x000fc40007800200 */
[----:B------:R-:W-:Y:S01]  /*3760*/  LOP3.LUT R57, R57, 0xffff, RZ, 0xc0, !PT ;  /* 0x0000ffff39397812 */ /* 0x000fe200078ec0ff */
[----:B------:R-:W-:Y:S01]  /*3770*/  FFMA R14, R59, R14, -0.33332768082618713379 ;  /* 0xbeaaa9ed3b0e7423 */ /* 0x000fe2000000000e */
[----:B------:R-:W-:-:S03]  /*3780*/  FMNMX R42, |R53|, R42, !PT ;  /* 0x0000002a352a7209 */ /* 0x000fc60007800200 */
[----:B------:R-:W-:Y:S01]  /*3790*/  FFMA R14, R59, R14, RZ ;  /* 0x0000000e3b0e7223 */ /* 0x000fe200000000ff */
[----:B------:R-:W-:Y:S01]  /*37a0*/  IMAD.SHL.U32 R57, R57, 0x1000000, RZ ;  /* 0x0100000039397824 */ /* 0x000fe200078e00ff */
[----:B0-----:R-:W-:Y:S01]  /*37b0*/  ULEA UR4, UR5, UR4, 0x18 ;  /* 0x0000000405047291 */ /* 0x001fe2000f8ec03f */
[----:B-1----:R-:W-:Y:S01]  /*37c0*/  FADD R34, R17, 1 ;  /* 0x3f80000011227421 */ /* 0x002fe20000000000 */
[----:B------:R-:W-:-:S04]  /*37d0*/  LOP3.LUT R17, R24, 0xff, RZ, 0xc0, !PT ;  /* 0x000000ff18117812 */ /* 0x000fc800078ec0ff */
[----:B------:R-:W-:Y:S01]  /*37e0*/  PRMT R16, R16, 0x5410, R17 ;  /* 0x0000541010107816 */ /* 0x000fe20000000011 */
[----:B------:R-:W0:Y:S03]  /*37f0*/  MUFU.RCP R34, R34 ;  /* 0x0000002200227308 */ /* 0x000e260000001000 */
[----:B------:R-:W-:Y:S01]  /*3800*/  LOP3.LUT R38, R16, R47, RZ, 0xfc, !PT ;  /* 0x0000002f10267212 */ /* 0x000fe200078efcff */
        /* <DEDUP_REMOVED lines=36> */
[----:B------:R-:W-:Y:S01]  /*3a50*/  LOP3.LUT R16, R7, 0x1f, RZ, 0xc0, !PT ;  /* 0x0000001f07107812 */ /* 0x000fe200078ec0ff */
[----:B------:R-:W0:Y:S02]  /*3a60*/  MUFU.RCP R24, R17 ;  /* 0x0000001100187308 */ /* 0x000e240000001000 */
[----:B------:R-:W-:Y:S01]  /*3a70*/  FFMA R14, R47, R14, RZ ;  /* 0x0000000e2f0e7223 */ /* 0x000fe200000000ff */
[----:B0-----:R-:W-:-:S05]  /*3a80*/  FFMA R24, R24, -2, R5 ;  /* 0xc000000018187823 */ /* 0x001fca0000000005 */
[----:B------:R-:W-:-:S04]  /*3a90*/  FSEL R24, R24, 1, !P0 ;  /* 0x3f80000018187808 */ /* 0x000fc80004000000 */
[--C-:B------:R-:W-:Y:S01]  /*3aa0*/  LOP3.LUT R40, R24, 0x80000000, R15.reuse, 0xb8, !PT ;  /* 0x8000000018287812 */ /* 0x100fe200078eb80f */
[----:B------:R-:W-:Y:S01]  /*3ab0*/  @!P1 FFMA R40, R15, R14, R15 ;  /* 0x0000000e0f289223 */ /* 0x000fe2000000000f */
[----:B------:R-:W-:Y:S02]  /*3ac0*/  LOP3.LUT R14, R6, 0x3, RZ, 0xfc, !PT ;  /* 0x00000003060e7812 */ /* 0x000fe400078efcff */
[----:B------:R-:W-:Y:S01]  /*3ad0*/  LEA R15, P1, R26, R29, 0x2 ;  /* 0x0000001d1a0f7211 */ /* 0x000fe200078210ff */
[----:B------:R-:W-:Y:S01]  /*3ae0*/  FMUL R29, R39, 0.5 ;  /* 0x3f000000271d7820 */ /* 0x000fe20000400000 */
[----:B------:R-:W-:Y:S02]  /*3af0*/  ISETP.GE.U32.AND P0, PT, R14, R3, PT ;  /* 0x000000030e00720c */ /* 0x000fe40003f06070 */
[----:B------:R-:W-:Y:S01]  /*3b00*/  IADD3 R14, P2, R16, R15, RZ ;  /* 0x0000000f100e7210 */ /* 0x000fe20007f5e0ff */
[----:B------:R-:W-:Y:S01]  /*3b10*/  FMUL R15, R28, 0.10703222453594207764 ;  /* 0x3ddb33b61c0f7820 */ /* 0x000fe20000400000 */
[----:B------:R-:W-:Y:S01]  /*3b20*/  ISETP.GE.U32.OR P0, PT, R16, R21, P0 ;  /* 0x000000151000720c */ /* 0x000fe20000706470 */
[----:B------:R-:W-:Y:S01]  /*3b30*/  FMUL R16, R31, 0.044714998453855514526 ;  /* 0x3d3727131f107820 */ /* 0x000fe20000400000 */
[----:B------:R-:W-:Y:S01]  /*3b40*/  LEA.HI.X R25, R26, R25, R27, 0x2, P1 ;  /* 0x000000191a197211 */ /* 0x000fe200008f141b */
[----:B------:R-:W-:Y:S01]  /*3b50*/  FFMA R24, R15, R28, 0.79788458347320556641 ;  /* 0x3f4c422a0f187423 */ /* 0x000fe2000000001c */
[----:B------:R-:W-:Y:S01]  /*3b60*/  FFMA R15, -R34, R34, 1 ;  /* 0x3f800000220f7423 */ /* 0x000fe20000000122 */
[----:B------:R-:W-:Y:S01]  /*3b70*/  FFMA R7, R16, R31, 1 ;  /* 0x3f80000010077423 */ /* 0x000fe2000000001f */
[----:B------:R-:W-:Y:S01]  /*3b80*/  FMUL R16, R31, 0.79788458347320556641 ;  /* 0x3f4c422a1f107820 */ /* 0x000fe20000400000 */
[----:B------:R-:W-:Y:S01]  /*3b90*/  FADD R34, R34, 1 ;  /* 0x3f80000022227421 */ /* 0x000fe20000000000 */
[----:B------:R-:W-:Y:S01]  /*3ba0*/  FMUL R24, R15, R24 ;  /* 0x000000180f187220 */ /* 0x000fe20000400000 */
[C---:B------:R-:W-:Y:S01]  /*3bb0*/  FFMA R15, -R36.reuse, R36, 1 ;  /* 0x3f800000240f7423 */ /* 0x040fe20000000124 */
[----:B------:R-:W-:Y:S01]  /*3bc0*/  FMUL R7, R7, R16 ;  /* 0x0000001007077220 */ /* 0x000fe20000400000 */
[----:B------:R-:W-:Y:S01]  /*3bd0*/  LOP3.LUT R16, R55, 0xffff, RZ, 0xc0, !PT ;  /* 0x0000ffff37107812 */ /* 0x000fe200078ec0ff */
[----:B------:R-:W-:Y:S01]  /*3be0*/  FADD R36, R36, 1 ;  /* 0x3f80000024247421 */ /* 0x000fe20000000000 */
[----:B------:R-:W-:Y:S01]  /*3bf0*/  @!P0 LEA R44, P5, R26, R14, 0x1 ;  /* 0x0000000e1a2c8211 */ /* 0x000fe200078a08ff */
[----:B------:R-:W-:Y:S01]  /*3c00*/  FMUL R41, |R7|, 2.8853900432586669922 ;  /* 0x4038aa3b07297820 */ /* 0x000fe20000400200 */
[----:B------:R-:W-:Y:S01]  /*3c10*/  PRMT R33, R16, 0x7604, R33 ;  /* 0x0000760410217816 */ /* 0x000fe20000000021 */
[----:B------:R-:W-:-:S04]  /*3c20*/  FMUL R16, R39, 0.10703222453594207764 ;  /* 0x3ddb33b627107820 */ /* 0x000fc80000400000 */
[----:B------:R-:W0:Y:S01]  /*3c30*/  MUFU.EX2 R41, R41 ;  /* 0x0000002900297308 */ /* 0x000e220000000800 */
[----:B------:R-:W-:Y:S01]  /*3c40*/  FFMA R16, R16, R39, 0.79788458347320556641 ;  /* 0x3f4c422a10107423 */ /* 0x000fe20000000027 */
[----:B------:R-:W-:-:S03]  /*3c50*/  FMUL R39, R7, R7 ;  /* 0x0000000707277220 */ /* 0x000fc60000400000 */
[----:B------:R-:W-:Y:S01]  /*3c60*/  FMUL R16, R15, R16 ;  /* 0x000000100f107220 */ /* 0x000fe20000400000 */
[----:B------:R-:W-:Y:S01]  /*3c70*/  IADD3.X R15, RZ, R25, RZ, P2, !PT ;  /* 0x00000019ff0f7210 */ /* 0x000fe200017fe4ff */
[----:B------:R-:W-:Y:S01]  /*3c80*/  FMUL R25, R28, 0.5 ;  /* 0x3f0000001c197820 */ /* 0x000fe20000400000 */
[--C-:B------:R-:W-:Y:S01]  /*3c90*/  @!P0 IADD3 R28, P3, P4, R9, R26, R14.reuse ;  /* 0x0000001a091c8210 */ /* 0x100fe20007c7e00e */
[----:B------:R-:W-:Y:S01]  /*3ca0*/  FMUL R29, R16, R29 ;  /* 0x0000001d101d7220 */ /* 0x000fe20000400000 */
[----:B------:R-:W-:Y:S01]  /*3cb0*/  FFMA R20, R39, R20, -0.052303962409496307373 ;  /* 0xbd563cae27147423 */ /* 0x000fe20000000014 */
[----:B------:R-:W-:Y:S01]  /*3cc0*/  FMUL R25, R24, R25 ;  /* 0x0000001918197220 */ /* 0x000fe20000400000 */
[----:B------:R-:W-:Y:S01]  /*3cd0*/  @!P0 IMAD.WIDE.U32 R16, R26, 0x3, R14 ;  /* 0x000000031a108825 */ /* 0x000fe200078e000e */
[----:B------:R-:W-:-:S03]  /*3ce0*/  @!P0 IADD3 R24, P1, R14, R9, RZ ;  /* 0x000000090e188210 */ /* 0x000fc60007f3e0ff */
[----:B------:R-:W-:Y:S01]  /*3cf0*/  FFMA R20, R39, R20, 0.1331529766321182251 ;  /* 0x3e08594127147423 */ /* 0x000fe20000000014 */
[----:B------:R-:W-:Y:S01]  /*3d00*/  @!P0 IADD3 R14, P2, R44, R9, RZ ;  /* 0x000000092c0e8210 */ /* 0x000fe20007f5e0ff */
[----:B------:R-:W-:Y:S01]  /*3d10*/  FFMA R34, R34, 0.5, R25 ;  /* 0x3f00000022227823 */ /* 0x000fe20000000019 */
[----:B0-----:R-:W-:Y:S01]  /*3d20*/  FADD R41, R41, 1 ;  /* 0x3f80000029297421 */ /* 0x001fe20000000000 */
[----:B------:R-:W-:Y:S01]  /*3d30*/  @!P0 IADD3 R16, P6, R9, R16, RZ ;  /* 0x0000001009108210 */ /* 0x000fe20007fde0ff */
[----:B------:R-:W-:Y:S02]  /*3d40*/  @!P0 IMAD R9, R27, 0x3, RZ ;  /* 0x000000031b098824 */ /* 0x000fe400078e02ff */
[----:B------:R-:W-:Y:S01]  /*3d50*/  FMUL R25, R52, 0.10703222453594207764 ;  /* 0x3ddb33b634197820 */ /* 0x000fe20000400000 */
[----:B------:R-:W0:Y:S01]  /*3d60*/  MUFU.RCP R44, R41 ;  /* 0x00000029002c7308 */ /* 0x000e220000001000 */
[----:B------:R-:W-:Y:S01]  /*3d70*/  FMUL R13, R34, R13 ;  /* 0x0000000d220d7220 */ /* 0x000fe20000400000 */
[----:B------:R-:W-:Y:S01]  /*3d80*/  @!P0 IADD3.X R17, R8, R9, R17, P6, !PT ;  /* 0x0000000908118210 */ /* 0x000fe200037fe411 */
[----:B------:R-:W-:Y:S01]  /*3d90*/  FFMA R9, R36, 0.5, R29 ;  /* 0x3f00000024097823 */ /* 0x000fe2000000001d */
[----:B------:R-:W-:Y:S01]  /*3da0*/  FFMA R36, R25, R52, 0.79788458347320556641 ;  /* 0x3f4c422a19247423 */ /* 0x000fe20000000034 */
[----:B------:R-:W-:Y:S01]  /*3db0*/  @!P0 IADD3.X R29, R8, R27, R15, P3, P4 ;  /* 0x0000001b081d8210 */ /* 0x000fe20001fe840f */
[----:B------:R-:W-:Y:S01]  /*3dc0*/  @!P0 IMAD.X R25, R15, 0x1, R8, P1 ;  /* 0x000000010f198824 */ /* 0x000fe200008e0608 */
[----:B------:R-:W-:Y:S01]  /*3dd0*/  FSETP.GE.AND P4, PT, |R7|, 0.60000002384185791016, PT ;  /* 0x3f19999a0700780b */ /* 0x000fe20003f86200 */
[----:B------:R-:W-:Y:S01]  /*3de0*/  FMUL R9, R9, R32 ;  /* 0x0000002009097220 */ /* 0x000fe20000400000 */
[----:B------:R-:W-:-:S02]  /*3df0*/  FSETP.GE.AND P3, PT, |R7|, 9.010913848876953125, PT ;  /* 0x41102cb40700780b */ /* 0x000fc40003f66200 */
[----:B------:R-:W-:-:S04]  /*3e00*/  FMNMX R42, R42, |R13|, !PT ;  /* 0x4000000d2a2a7209 */ /* 0x000fc80007800000 */
[----:B------:R-:W-:Y:S01]  /*3e10*/  FMNMX R42, |R9|, R42, !PT ;  /* 0x0000002a092a7209 */ /* 0x000fe20007800200 */
[----:B0-----:R-:W-:Y:S01]  /*3e20*/  FFMA R44, R44, -2, R5 ;  /* 0xc00000002c2c7823 */ /* 0x001fe20000000005 */
[C---:B------:R-:W-:Y:S01]  /*3e30*/  FFMA R5, -R40.reuse, R40, 1 ;  /* 0x3f80000028057423 */ /* 0x040fe20000000128 */
[----:B------:R-:W-:-:S03]  /*3e40*/  FADD R40, R40, 1 ;  /* 0x3f80000028287421 */ /* 0x000fc60000000000 */
[----:B------:R-:W-:Y:S01]  /*3e50*/  FMUL R36, R5, R36 ;  /* 0x0000002405247220 */ /* 0x000fe20000400000 */
[----:B------:R-:W-:Y:S01]  /*3e60*/  @!P0 LEA.HI.X R5, R26, R15, R27, 0x1, P5 ;  /* 0x0000000f1a058211 */ /* 0x000fe200028f0c1b */
[----:B------:R-:W-:Y:S01]  /*3e70*/  FMUL R27, R52, 0.5 ;  /* 0x3f000000341b7820 */ /* 0x000fe20000400000 */
[----:B------:R-:W-:Y:S01]  /*3e80*/  FSEL R44, R44, 1, !P3 ;  /* 0x3f8000002c2c7808 */ /* 0x000fe20005800000 */
[----:B------:R-:W-:Y:S01]  /*3e90*/  FMUL R26, R9, R4 ;  /* 0x00000004091a7220 */ /* 0x000fe20000400000 */
[----:B------:R-:W-:Y:S01]  /*3ea0*/  @!P0 IADD3.X R15, R5, R8, RZ, P2, !PT ;  /* 0x00000008050f8210 */ /* 0x000fe200017fe4ff */
[C---:B------:R-:W-:Y:S01]  /*3eb0*/  FFMA R5, R39.reuse, R20, -0.33332768082618713379 ;  /* 0xbeaaa9ed27057423 */ /* 0x040fe20000000014 */
[----:B------:R-:W-:Y:S01]  /*3ec0*/  LOP3.LUT R8, R44, 0x80000000, R7, 0xb8, !PT ;  /* 0x800000002c087812 */ /* 0x000fe200078eb807 */
[----:B------:R-:W-:Y:S02]  /*3ed0*/  FMUL R27, R36, R27 ;  /* 0x0000001b241b7220 */ /* 0x000fe40000400000 */
[----:B------:R-:W-:-:S02]  /*3ee0*/  FFMA R20, R39, R5, RZ ;  /* 0x0000000527147223 */ /* 0x000fc400000000ff */
[----:B------:R-:W-:Y:S01]  /*3ef0*/  FFMA R40, R40, 0.5, R27 ;  /* 0x3f00000028287823 */ /* 0x000fe2000000001b */
[----:B------:R-:W-:Y:S01]  /*3f00*/  F2FP.SATFINITE.E4M3.F32.PACK_AB_MERGE_C R27, RZ, R26, RZ ;  /* 0x0000001aff1b723e */ /* 0x000fe200048070ff */
[----:B------:R-:W-:Y:S01]  /*3f10*/  @!P4 FFMA R8, R7, R20, R7 ;  /* 0x000000140708c223 */ /* 0x000fe20000000007 */
[----:B------:R-:W-:Y:S01]  /*3f20*/  FMUL R20, R31, 0.10703222453594207764 ;  /* 0x3ddb33b61f147820 */ /* 0x000fe20000400000 */
[----:B------:R-:W-:Y:S01]  /*3f30*/  FMUL R7, R13, R4 ;  /* 0x000000040d077220 */ /* 0x000fe20000400000 */
[----:B------:R-:W-:Y:S01]  /*3f40*/  FMUL R43, R40, R43 ;  /* 0x0000002b282b7220 */ /* 0x000fe20000400000 */
[----:B------:R-:W-:Y:S01]  /*3f50*/  FFMA R5, -R8, R8, 1 ;  /* 0x3f80000008057423 */ /* 0x000fe20000000108 */
[----:B------:R-:W-:Y:S01]  /*3f60*/  FFMA R20, R20, R31, 0.79788458347320556641 ;  /* 0x3f4c422a14147423 */ /* 0x000fe2000000001f */
[----:B------:R-:W-:Y:S01]  /*3f70*/  LOP3.LUT R39, R27, 0xffff, RZ, 0xc0, !PT ;  /* 0x0000ffff1b277812 */ /* 0x000fe200078ec0ff */
[----:B------:R-:W-:Y:S01]  /*3f80*/  FMUL R19, R43, R4 ;  /* 0x000000042b137220 */ /* 0x000fe20000400000 */
[----:B------:R-:W-:Y:S01]  /*3f90*/  F2FP.SATFINITE.E4M3.F32.PACK_AB_MERGE_C R7, RZ, R7, RZ ;  /* 0x00000007ff07723e */ /* 0x000fe200048070ff */
[----:B------:R-:W-:Y:S01]  /*3fa0*/  FMUL R5, R5, R20 ;  /* 0x0000001405057220 */ /* 0x000fe20000400000 */
[----:B------:R-:W-:Y:S01]  /*3fb0*/  FMUL R20, R31, 0.5 ;  /* 0x3f0000001f147820 */ /* 0x000fe20000400000 */
[----:B------:R-:W-:-:S02]  /*3fc0*/  LOP3.LUT R31, R11, 0x1f, RZ, 0xc0, !PT ;  /* 0x0000001f0b1f7812 */ /* 0x000fc400078ec0ff */
[----:B------:R-:W-:Y:S01]  /*3fd0*/  LOP3.LUT R26, R7, 0xff, RZ, 0xc0, !PT ;  /* 0x000000ff071a7812 */ /* 0x000fe200078ec0ff */
[----:B------:R-:W-:Y:S01]  /*3fe0*/  FMUL R5, R5, R20 ;  /* 0x0000001405057220 */ /* 0x000fe20000400000 */
[----:B------:R-:W-:Y:S01]  /*3ff0*/  FADD R20, R8, 1 ;  /* 0x3f80000008147421 */ /* 0x000fe20000000000 */
[----:B------:R-:W-:Y:S01]  /*4000*/  LOP3.LUT R8, R37, 0xff, RZ, 0xc0, !PT ;  /* 0x000000ff25087812 */ /* 0x000fe200078ec0ff */
[----:B------:R-:W-:Y:S01]  /*4010*/  @!P0 STG.E.U8 desc[UR6][R24.64], R7 ;  /* 0x0000000718008986 */ /* 0x000fe2000c101106 */
[----:B------:R-:W-:Y:S01]  /*4020*/  F2FP.SATFINITE.E4M3.F32.PACK_AB_MERGE_C R41, RZ, R19, RZ ;  /* 0x00000013ff29723e */ /* 0x000fe200048070ff */
[----:B------:R-:W-:Y:S01]  /*4030*/  FFMA R5, R20, 0.5, R5 ;  /* 0x3f00000014057823 */ /* 0x000fe20000000005 */
[----:B------:R-:W-:Y:S01]  /*4040*/  PRMT R8, R33, 0x5410, R8 ;  /* 0x0000541021087816 */ /* 0x000fe20000000008 */
[----:B------:R-:W-:Y:S01]  /*4050*/  @!P0 STG.E.U8 desc[UR6][R28.64], R27 ;  /* 0x0000001b1c008986 */ /* 0x000fe2000c101106 */
[----:B------:R-:W-:Y:S01]  /*4060*/  PRMT R39, R39, 0x7604, R26 ;  /* 0x0000760427277816 */ /* 0x000fe2000000001a */
[----:B------:R-:W-:Y:S01]  /*4070*/  FMUL R19, R5, R30 ;  /* 0x0000001e05137220 */ /* 0x000fe20000400000 */
[----:B------:R-:W-:Y:S01]  /*4080*/  LOP3.LUT R20, R41, 0xff, RZ, 0xc0, !PT ;  /* 0x000000ff29147812 */ /* 0x000fe200078ec0ff */
[----:B------:R0:W-:Y:S01]  /*4090*/  @!P0 STG.E.U8 desc[UR6][R14.64], R41 ;  /* 0x000000290e008986 */ /* 0x0001e2000c101106 */
[----:B------:R-:W-:Y:S01]  /*40a0*/  LOP3.LUT R57, R8, R57, RZ, 0xfc, !PT ;  /* 0x0000003908397212 */ /* 0x000fe200078efcff */
[----:B------:R-:W-:Y:S01]  /*40b0*/  FMUL R8, R19, R4 ;  /* 0x0000000413087220 */ /* 0x000fe20000400000 */
[----:B------:R-:W-:-:S02]  /*40c0*/  PRMT R39, R39, 0x5410, R20 ;  /* 0x0000541027277816 */ /* 0x000fc40000000014 */
[----:B------:R-:W-:Y:S02]  /*40d0*/  SHF.R.U32.HI R20, RZ, 0x8, R10 ;  /* 0x00000008ff147819 */ /* 0x000fe4000001160a */
[----:B------:R-:W-:Y:S02]  /*40e0*/  F2FP.SATFINITE.E4M3.F32.PACK_AB_MERGE_C R33, RZ, R8, RZ ;  /* 0x00000008ff21723e */ /* 0x000fe400048070ff */
[----:B------:R-:W-:Y:S02]  /*40f0*/  LOP3.LUT R5, R10, 0x1f, RZ, 0xc0, !PT ;  /* 0x0000001f0a057812 */ /* 0x000fe400078ec0ff */
[----:B------:R-:W-:Y:S01]  /*4100*/  SHF.L.U32 R8, R20, 0x5, RZ ;  /* 0x0000000514087819 */ /* 0x000fe200000006ff */
[----:B------:R1:W-:Y:S01]  /*4110*/  @!P0 STG.E.U8 desc[UR6][R16.64], R33 ;  /* 0x0000002110008986 */ /* 0x0003e2000c101106 */
[----:B------:R-:W-:Y:S02]  /*4120*/  LOP3.LUT R20, R33, 0xffff, RZ, 0xc0, !PT ;  /* 0x0000ffff21147812 */ /* 0x000fe400078ec0ff */
[----:B------:R-:W-:-:S02]  /*4130*/  LOP3.LUT R8, R8, 0xffffffe0, R5, 0xe2, !PT ;  /* 0xffffffe008087812 */ /* 0x000fc400078ee205 */
[----:B------:R-:W-:Y:S01]  /*4140*/  ISETP.GE.U32.AND P0, PT, R6, R21, PT ;  /* 0x000000150600720c */ /* 0x000fe20003f06070 */
[----:B------:R-:W-:Y:S01]  /*4150*/  IMAD.SHL.U32 R20, R20, 0x1000000, RZ ;  /* 0x0100000014147824 */ /* 0x000fe200078e00ff */
[----:B------:R-:W-:Y:S01]  /*4160*/  FMNMX R42, |R43|, R42, !PT ;  /* 0x0000002a2b2a7209 */ /* 0x000fe20007800200 */
[C---:B------:R-:W-:Y:S01]  /*4170*/  IMAD R31, R8.reuse, 0x21, R31 ;  /* 0x00000021081f7824 */ /* 0x040fe200078e021f */
[----:B0-----:R-:W-:Y:S01]  /*4180*/  IADD3 R15, R51, R22, RZ ;  /* 0x00000016330f7210 */ /* 0x001fe20007ffe0ff */
[C---:B------:R-:W-:Y:S01]  /*4190*/  IMAD R35, R8.reuse, 0x21, R35 ;  /* 0x0000002108237824 */ /* 0x040fe200078e0223 */
[----:B------:R-:W-:Y:S01]  /*41a0*/  LOP3.LUT R20, R39, R20, RZ, 0xfc, !PT ;  /* 0x0000001427147212 */ /* 0x000fe200078efcff */
        /* <DEDUP_REMOVED lines=16> */
[----:B------:R-:W-:Y:S01]  /*42b0*/  BSSY B1, `(.L_x_28641) ;  /* 0x0000049000017945 */ /* 0x000fe20003800000 */
[----:B------:R-:W-:Y:S01]  /*42c0*/  ISETP.GT.U32.AND P0, PT, R0, -0x21, PT ;  /* 0xffffffdf0000780c */ /* 0x000fe20003f04070 */
[----:B------:R-:W-:-:S03]  /*42d0*/  IMAD.MOV.U32 R21, RZ, RZ, R6 ;  /* 0x000000ffff157224 */ /* 0x000fc600078e0006 */
[----:B------:R-:W-:-:S04]  /*42e0*/  ISETP.GT.U32.AND.EX P0, PT, R2, -0x1, PT, P0 ;  /* 0xffffffff0200780c */ /* 0x000fc80003f04100 */
[----:B------:R-:W-:-:S04]  /*42f0*/  SEL R13, R0, 0xffffffdf, P0 ;  /* 0xffffffdf000d7807 */ /* 0x000fc80000000000 */
[C---:B------:R-:W-:Y:S02]  /*4300*/  IADD3 R2, -R6.reuse, -0x2, -R13 ;  /* 0xfffffffe06027810 */ /* 0x040fe40007ffe90d */
[----:B------:R-:W-:Y:S01]  /*4310*/  LOP3.LUT R9, RZ, R13, RZ, 0x33, !PT ;  /* 0x0000000dff097212 */ /* 0x000fe200078e33ff */
[----:B-1----:R-:W-:Y:S01]  /*4320*/  IMAD.WIDE.U32 R12, R6, UR8, RZ ;  /* 0x00000008060c7c25 */ /* 0x002fe2000f8e00ff */
[----:B------:R-:W-:Y:S02]  /*4330*/  ISETP.GE.U32.AND P1, PT, R2, 0x3, PT ;  /* 0x000000030200780c */ /* 0x000fe40003f26070 */
[----:B------:R-:W-:Y:S01]  /*4340*/  LEA R2, P2, R50, UR10, 0x5 ;  /* 0x0000000a32027c11 */ /* 0x000fe2000f8428ff */
[----:B------:R-:W-:Y:S02]  /*4350*/  IMAD.IADD R17, R9, 0x1, -R6 ;  /* 0x0000000109117824 */ /* 0x000fe400078e0a06 */
[----:B------:R-:W-:Y:S01]  /*4360*/  IMAD R9, R6, UR9, RZ ;  /* 0x0000000906097c24 */ /* 0x000fe2000f8e02ff */
[----:B------:R-:W-:Y:S01]  /*4370*/  LEA.HI.X R50, R50, UR11, R15, 0x5, P2 ;  /* 0x0000000b32327c11 */ /* 0x000fe200090f2c0f */
[----:B------:R-:W-:Y:S01]  /*4380*/  IMAD.MOV.U32 R22, RZ, RZ, R12 ;  /* 0x000000ffff167224 */ /* 0x000fe200078e000c */
[----:B------:R-:W-:-:S02]  /*4390*/  LOP3.LUT R0, R17, 0x3, RZ, 0xc0, !PT ;  /* 0x0000000311007812 */ /* 0x000fc400078ec0ff */
[----:B------:R-:W-:Y:S02]  /*43a0*/  IADD3 R24, R13, R9, RZ ;  /* 0x000000090d187210 */ /* 0x000fe40007ffe0ff */
[----:B------:R-:W-:Y:S02]  /*43b0*/  ISETP.NE.AND P0, PT, R0, RZ, PT ;  /* 0x000000ff0000720c */ /* 0x000fe40003f05270 */
[----:B------:R-:W-:Y:S01]  /*43c0*/  MOV R9, RZ ;  /* 0x000000ff00097202 */ /* 0x000fe20000000f00 */
[----:B------:R-:W-:Y:S10]  /*43d0*/  @!P1 BRA `(.L_x_28642) ;  /* 0x0000000000d89947 */ /* 0x000ff40003800000 */
[----:B------:R-:W-:Y:S01]  /*43e0*/  HFMA2.MMA R9, -RZ, RZ, 0, 0 ;  /* 0x00000000ff097435 */ /* 0x000fe200000001ff */
[----:B------:R-:W-:Y:S01]  /*43f0*/  IADD3 R20, R17, -R0, RZ ;  /* 0x8000000011147210 */ /* 0x000fe20007ffe0ff */
[----:B------:R-:W-:-:S09]  /*4400*/  IMAD.MOV.U32 R21, RZ, RZ, R6 ;  /* 0x000000ffff157224 */ /* 0x000fd200078e0006 */
.L_x_28643:
        /* <DEDUP_REMOVED lines=19> */
[C---:B------:R-:W-:Y:S01]  /*4540*/  @!P4 LEA R12, P6, R13.reuse, R2, 0x2 ;  /* 0x000000020d0cc211 */ /* 0x040fe200078c10ff */
        /* <DEDUP_REMOVED lines=31> */
.L_x_28642:
[----:B------:R-:W-:Y:S05]  /*4740*/  BSYNC B1 ;  /* 0x0000000000017941 */ /* 0x000fea0003800000 */
.L_x_28641:
[----:B------:R-:W-:Y:S05]  /*4750*/  @!P0 BRA `(.L_x_28640) ;  /* 0x0000000000548947 */ /* 0x000fea0003800000 */
.L_x_28646:
        /* <DEDUP_REMOVED lines=15> */
.L_x_28645:
[----:B------:R-:W-:Y:S05]  /*4850*/  BSYNC B1 ;  /* 0x0000000000017941 */ /* 0x000fea0003800000 */
.L_x_28644:
[----:B------:R-:W-:Y:S01]  /*4860*/  IADD3 R22, P0, R22, UR8, RZ ;  /* 0x0000000816167c10 */ /* 0x000fe2000ff1e0ff */
[----:B0-----:R-:W-:Y:S01]  /*4870*/  VIADD R11, R15, 0x1f ;  /* 0x0000001f0f0b7836 */ /* 0x001fe20000000000 */
[----:B------:R-:W-:Y:S02]  /*4880*/  IADD3 R21, R6, R9, RZ ;  /* 0x0000000906157210 */ /* 0x000fe40007ffe0ff */
[----:B------:R-:W-:Y:S01]  /*4890*/  IADD3.X R24, R24, UR9, RZ, P0, !PT ;  /* 0x0000000918187c10 */ /* 0x000fe200087fe4ff */
[----:B------:R-:W-:Y:S08]  /*48a0*/  @P1 BRA `(.L_x_28646) ;  /* 0xfffffffc00ac1947 */ /* 0x000ff0000383ffff */
.L_x_28640:
[----:B------:R-:W-:Y:S05]  /*48b0*/  BSYNC B0 ;  /* 0x0000000000007941 */ /* 0x000fea0003800000 */
.L_x_28639:
[----:B------:R-:W-:Y:S01]  /*48c0*/  ULDC.64 UR4, c[0x0][0x238] ;  /* 0x00008e0000047ab9 */ /* 0x000fe20000000a00 */
[----:B------:R-:W-:Y:S01]  /*48d0*/  BAR.SYNC.DEFER_BLOCKING 0x0 ;  /* 0x0000000000007b1d */ /* 0x000fe20000010000 */
[----:B------:R-:W-:-:S04]  /*48e0*/  ISETP.NE.U32.AND P0, PT, RZ, UR4, PT ;  /* 0x00000004ff007c0c */ /* 0x000fc8000bf05070 */
[----:B------:R-:W-:-:S13]  /*48f0*/  ISETP.NE.AND.EX P0, PT, RZ, UR5, PT, P0 ;  /* 0x00000005ff007c0c */ /* 0x000fda000bf05300 */
[----:B------:R-:W-:Y:S05]  /*4900*/  @!P0 BRA `(.L_x_28647) ;  /* 0x0000000000b48947 */ /* 0x000fea0003800000 */
[----:B------:R-:W2:Y:S01]  /*4910*/  SHFL.DOWN PT, R0, R7, 0x10, 0x1f ;  /* 0x0a001f0007007f89 */ /* 0x000ea200000e0000 */
[----:B------:R-:W-:Y:S01]  /*4920*/  ISETP.NE.AND P0, PT, R5, RZ, PT ;  /* 0x000000ff0500720c */ /* 0x000fe20003f05270 */
[----:B------:R-:W-:Y:S01]  /*4930*/  BSSY B0, `(.L_x_28648) ;  /* 0x0000024000007945 */ /* 0x000fe20003800000 */
[----:B------:R-:W3:Y:S11]  /*4940*/  S2R R10, SR_TID.X ;  /* 0x00000000000a7919 */ /* 0x000ef60000002100 */
[----:B------:R-:W4:Y:S01]  /*4950*/  @!P0 S2R R8, SR_CgaCtaId ;  /* 0x0000000000088919 */ /* 0x000f220000008800 */
[----:B------:R-:W-:-:S02]  /*4960*/  @!P0 MOV R5, 0x400 ;  /* 0x0000040000058802 */ /* 0x000fc40000000f00 */
[----:B--2---:R-:W-:-:S05]  /*4970*/  FMNMX R0, R7, R0, !PT ;  /* 0x0000000007007209 */ /* 0x004fca0007800000 */
[----:B------:R-:W2:Y:S02]  /*4980*/  SHFL.DOWN PT, R3, R0, 0x8, 0x1f ;  /* 0x09001f0000037f89 */ /* 0x000ea400000e0000 */
[----:B--2---:R-:W-:Y:S02]  /*4990*/  FMNMX R3, R0, R3, !PT ;  /* 0x0000000300037209 */ /* 0x004fe40007800000 */
[----:B----4-:R-:W-:Y:S02]  /*49a0*/  @!P0 LEA R0, R8, R5, 0x18 ;  /* 0x0000000508008211 */ /* 0x010fe400078ec0ff */
[----:B------:R-:W-:Y:S01]  /*49b0*/  MOV R5, RZ ;  /* 0x000000ff00057202 */ /* 0x000fe20000000f00 */
[----:B------:R-:W2:Y:S02]  /*49c0*/  SHFL.DOWN PT, R2, R3, 0x4, 0x1f ;  /* 0x08801f0003027f89 */ /* 0x000ea400000e0000 */
[----:B------:R-:W-:Y:S01]  /*49d0*/  @!P0 IMAD.IADD R0, R45, 0x1, R0 ;  /* 0x000000012d008824 */ /* 0x000fe200078e0200 */
[----:B--2---:R-:W-:-:S05]  /*49e0*/  FMNMX R2, R3, R2, !PT ;  /* 0x0000000203027209 */ /* 0x004fca0007800000 */
[----:B------:R-:W2:Y:S02]  /*49f0*/  SHFL.DOWN PT, R9, R2, 0x2, 0x1f ;  /* 0x08401f0002097f89 */ /* 0x000ea400000e0000 */
[----:B--2---:R-:W-:Y:S02]  /*4a00*/  FMNMX R9, R2, R9, !PT ;  /* 0x0000000902097209 */ /* 0x004fe40007800000 */
[----:B---3--:R-:W-:-:S03]  /*4a10*/  SHF.R.U32.HI R2, RZ, 0x5, R10 ;  /* 0x00000005ff027819 */ /* 0x008fc6000001160a */
        /* <DEDUP_REMOVED lines=20> */
.L_x_28657:
[----:B---3--:R-:W-:-:S07]  /*4b60*/  FMNMX R5, R2, R5, !PT ;  /* 0x0000000502057209 */ /* 0x008fce0007800000 */
.L_x_28649:
[----:B------:R-:W-:Y:S05]  /*4b70*/  BSYNC B0 ;  /* 0x0000000000007941 */ /* 0x000fea0003800000 */
.L_x_28648:
[----:B------:R-:W-:Y:S01]  /*4b80*/  ISETP.NE.AND P0, PT, R10, RZ, PT ;  /* 0x000000ff0a00720c */ /* 0x000fe20003f05270 */
[----:B------:R-:W-:-:S12]  /*4b90*/  BSSY B0, `(.L_x_28647) ;  /* 0x0000004000007945 */ /* 0x000fd80003800000 */
[----:B------:R-:W-:Y:S05]  /*4ba0*/  @P0 BRA `(.L_x_28651) ;  /* 0x0000000000080947 */ /* 0x000fea0003800000 */
[----:B--2---:R-:W2:Y:S02]  /*4bb0*/  LDC.64 R2, c[0x0][0x238] ;  /* 0x00008e00ff027b82 */ /* 0x004ea40000000a00 */
[----:B--2---:R3:W-:Y:S02]  /*4bc0*/  REDG.E.MAX.S32.STRONG.GPU desc[UR6][R2.64], R5 ;  /* 0x000000050200798e */ /* 0x0047e4000d10e386 */
.L_x_28651:
[----:B------:R-:W-:Y:S05]  /*4bd0*/  BSYNC B0 ;  /* 0x0000000000007941 */ /* 0x000fea0003800000 */
.L_x_28647:
        /* <DEDUP_REMOVED lines=10> */
[----:B------:R-:W-:-:S07]  /*4c80*/  MOV R8, 0x4ca0 ;  /* 0x00004ca000087802 */ /* 0x000fce0000000f00 */
[----:B0123--:R-:W-:Y:S05]  /*4c90*/  CALL.REL.NOINC `($__internal_591_$__cuda_sm20_rcp_rn_f32_slowpath) ;  /* 0x0000000400887944 */ /* 0x00ffea0003c00000 */
[----:B------:R-:W-:Y:S01]  /*4ca0*/  MOV R5, R0 ;  /* 0x0000000000057202 */ /* 0x000fe20000000f00 */
[----:B------:R-:W-:Y:S06]  /*4cb0*/  BRA `(.L_x_28653) ;  /* 0x0000000000107947 */ /* 0x000fec0003800000 */
.L_x_28652:
[----:B---3--:R-:W3:Y:S02]  /*4cc0*/  MUFU.RCP R5, R4 ;  /* 0x0000000400057308 */ /* 0x008ee40000001000 */
[----:B---3--:R-:W-:-:S04]  /*4cd0*/  FFMA R0, R5, R4, -1 ;  /* 0xbf80000005007423 */ /* 0x008fc80000000004 */
[----:B------:R-:W-:-:S04]  /*4ce0*/  FADD.FTZ R0, -R0, -RZ ;  /* 0x800000ff00007221 */ /* 0x000fc80000010100 */
[----:B------:R-:W-:-:S07]  /*4cf0*/  FFMA R5, R5, R0, R5 ;  /* 0x0000000005057223 */ /* 0x000fce0000000005 */
.L_x_28653:
[----:B--2---:R-:W2:Y:S02]  /*4d00*/  LDC.64 R2, c[0x0][0x240] ;  /* 0x00009000ff027b82 */ /* 0x004ea40000000a00 */
[----:B--2---:R-:W-:Y:S01]  /*4d10*/  STG.E desc[UR6][R2.64], R5 ;  /* 0x0000000502007986 */ /* 0x004fe2000c101906 */
[----:B------:R-:W-:Y:S05]  /*4d20*/  EXIT ;  /* 0x000000000000794d */ /* 0x000fea0003800000 */
.L_x_28650:
[----:B------:R-:W-:Y:S01]  /*4d30*/  HFMA2.MMA R9, -RZ, RZ, 0, 1.847743988037109375e-06 ;  /* 0x0000001fff097435 */ /* 0x000fe200000001ff */
[----:B------:R-:W-:Y:S02]  /*4d40*/  IMAD.MOV.U32 R7, RZ, RZ, 0x4 ;  /* 0x00000004ff077424 */ /* 0x000fe400078e00ff */
[----:B------:R-:W-:-:S08]  /*4d50*/  IMAD.MOV.U32 R6, RZ, RZ, -0x1 ;  /* 0xffffffffff067424 */ /* 0x000fd000078e00ff */
[----:B0123--:R-:W-:Y:S05]  /*4d60*/  WARPSYNC.COLLECTIVE R6, `(.L_x_28654) ;  /* 0x0000000006087348 */ /* 0x00ffea0003c00000 */
[----:B---3--:R3:W4:Y:S02]  /*4d70*/  SHFL.DOWN P0, R5, R0, R7, R9 ;  /* 0x0800000700057389 */ /* 0x0087240000000009 */
[----:B01234-:R-:W-:Y:S01]  /*4d80*/  ENDCOLLECTIVE ;  /* 0x000000000000791b */ /* 0x01ffe20003800000 */
.L_x_28654:
[----:B------:R-:W-:Y:S01]  /*4d90*/  HFMA2.MMA R7, -RZ, RZ, 0, 1.1920928955078125e-07 ;  /* 0x00000002ff077435 */ /* 0x000fe200000001ff */
[----:B------:R-:W-:-:S04]  /*4da0*/  MOV R3, R5 ;  /* 0x0000000500037202 */ /* 0x000fc80000000f00 */
[----:B------:R-:W-:-:S05]  /*4db0*/  FMNMX R3, R3, R0, !PT ;  /* 0x0000000003037209 */ /* 0x000fca0007800000 */
[----:B------:R-:W-:-:S07]  /*4dc0*/  IMAD.MOV.U32 R0, RZ, RZ, R3 ;  /* 0x000000ffff007224 */ /* 0x000fce00078e0003 */
[----:B------:R-:W-:Y:S05]  /*4dd0*/  WARPSYNC.COLLECTIVE R6, `(.L_x_28655) ;  /* 0x0000000006087348 */ /* 0x000fea0003c00000 */
[----:B------:R0:W1:Y:S02]  /*4de0*/  SHFL.DOWN P0, R5, R0, R7, R9 ;  /* 0x0800000700057389 */ /* 0x0000640000000009 */
[----:B01----:R-:W-:Y:S01]  /*4df0*/  ENDCOLLECTIVE ;  /* 0x000000000000791b */ /* 0x003fe20003800000 */
.L_x_28655:
[----:B------:R-:W-:Y:S02]  /*4e00*/  IMAD.MOV.U32 R7, RZ, RZ, 0x1 ;  /* 0x00000001ff077424 */ /* 0x000fe400078e00ff */
[----:B------:R-:W-:-:S05]  /*4e10*/  IMAD.MOV.U32 R2, RZ, RZ, R5 ;  /* 0x000000ffff027224 */ /* 0x000fca00078e0005 */
[----:B------:R-:W-:-:S04]  /*4e20*/  FMNMX R2, R3, R2, !PT ;  /* 0x0000000203027209 */ /* 0x000fc80007800000 */
[----:B------:R-:W-:-:S07]  /*4e30*/  MOV R0, R2 ;  /* 0x0000000200007202 */ /* 0x000fce0000000f00 */
[----:B------:R-:W-:Y:S05]  /*4e40*/  WARPSYNC.COLLECTIVE R6, `(.L_x_28656) ;  /* 0x0000000006087348 */ /* 0x000fea0003c00000 */
[----:B------:R0:W1:Y:S02]  /*4e50*/  SHFL.DOWN P0, R5, R0, R7, R9 ;  /* 0x0800000700057389 */ /* 0x0000640000000009 */
[----:B01----:R-:W-:Y:S01]  /*4e60*/  ENDCOLLECTIVE ;  /* 0x000000000000791b */ /* 0x003fe20003800000 */
.L_x_28656:
[----:B------:R-:W-:Y:S05]  /*4e70*/  BRA `(.L_x_28657) ;  /* 0xfffffffc00387947 */ /* 0x000fea000383ffff */
        .weak           $__internal_590_$__cuda_sm20_div_u64
        .type           $__internal_590_$__cuda_sm20_div_u64,@function
        .size           $__internal_590_$__cuda_sm20_div_u64,($__internal_591_$__cuda_sm20_rcp_rn_f32_slowpath - $__internal_590_$__cuda_sm20_div_u64)
$__internal_590_$__cuda_sm20_div_u64:
        /* <DEDUP_REMOVED lines=61> */
[----:B------:R-:W-:Y:S02]  /*5250*/  MOV R4, R2 ;  /* 0x0000000200047202 */ /* 0x000fe40000000f00 */
[----:B------:R-:W-:-:S02]  /*5260*/  ISETP.NE.AND.EX P1, PT, R0, RZ, PT, P1 ;  /* 0x000000ff0000720c */ /* 0x000fc40003f25310 */
[----:B------:R-:W-:Y:S02]  /*5270*/  SEL R12, R12, R7, P0 ;  /* 0x000000070c0c7207 */ /* 0x000fe40000000000 */
[----:B------:R-:W-:Y:S02]  /*5280*/  SEL R13, R13, R6, P0 ;  /* 0x000000060d0d7207 */ /* 0x000fe40000000000 */
[----:B------:R-:W-:Y:S02]  /*5290*/  SEL R12, R12, 0xffffffff, P1 ;  /* 0xffffffff0c0c7807 */ /* 0x000fe40000800000 */
[----:B------:R-:W-:Y:S01]  /*52a0*/  SEL R13, R13, 0xffffffff, P1 ;  /* 0xffffffff0d0d7807 */ /* 0x000fe20000800000 */
[----:B------:R-:W-:Y:S06]  /*52b0*/  RET.REL.NODEC R4 `(_ZN18transformer_engine6detail38cast_transpose_fused_kernel_notalignedILb0ELb1ELb0EfNS_16CTDBiasDActParamIff13__nv_fp8_e4m3fEELi1ELi4ENS_5EmptyEXadL_ZNS_5dgeluIffEET_T0_RKS5_EEEEvT3_mmm) ;  /* 0xffffffac04507950 */ /* 0x000fec0003c3ffff */
        .weak           $__internal_591_$__cuda_sm20_rcp_rn_f32_slowpath
        .type           $__internal_591_$__cuda_sm20_rcp_rn_f32_slowpath,@function
        .size           $__internal_591_$__cuda_sm20_rcp_rn_f32_slowpath,(.L_x_35076 - $__internal_591_$__cuda_sm20_rcp_rn_f32_slowpath)
$__internal_591_$__cuda_sm20_rcp_rn_f32_slowpath:
        /* <DEDUP_REMOVED lines=15> */
.L_x_28658:
        /* <DEDUP_REMOVED lines=33> */
.L_x_28660:
[----:B------:R0:W1:Y:S02]  /*55c0*/  MUFU.RCP R0, R4 ;  /* 0x0000000400007308 */ /* 0x0000640000001000 */
.L_x_28659:
[----:B------:R-:W-:Y:S02]  /*55d0*/  MOV R2, R8 ;  /* 0x0000000800027202 */ /* 0x000fe40000000f00 */
[----:B------:R-:W-:-:S04]  /*55e0*/  MOV R3, 0x0 ;  /* 0x0000000000037802 */ /* 0x000fc80000000f00 */
[----:B0123--:R-:W-:Y:S05]  /*55f0*/  RET.REL.NODEC R2 `(_ZN18transformer_engine6detail38cast_transpose_fused_kernel_notalignedILb0ELb1ELb0EfNS_16CTDBiasDActParamIff13__nv_fp8_e4m3fEELi1ELi4ENS_5EmptyEXadL_ZNS_5dgeluIffEET_T0_RKS5_EEEEvT3_mmm) ;  /* 0xffffffa802807950 */ /* 0x00ffea0003c3ffff */
.L_x_28661:
        /* <DEDUP_REMOVED lines=16> */
.L_x_35076:


//--------------------- .text._ZN18transformer_engine6detail38cast_transpose_fused_kernel_notalignedILb0ELb1ELb0EfNS_16CTDBiasDActParamIff13__nv_fp8_e5m2fEELi1ELi4ENS_5EmptyEXadL_ZNS_5dgeluIffEET_T0_RKS5_EEEEvT3_mmm --------------------------
	.section	.text._ZN18transformer_engine6detail38cast_transpose_fused_kernel_notalignedILb0ELb1ELb0EfNS_16CTDBiasDActParamIff13__nv_fp8_e5m2fEELi1ELi4ENS_5EmptyEXadL_ZNS_5dgeluIffEET_T0_RKS5_EEEEvT3_mmm,"ax",@progbits
	.align	128
        .global         _ZN18transformer_engine6detail38cast_transpose_fused_kernel_notalignedILb0ELb1ELb0EfNS_16CTDBiasDActParamIff13__nv_fp8_e5m2fEELi1ELi4ENS_5EmptyEXadL_ZNS_5dgeluIffEET_T0_RKS5_EEEEvT3_mmm
        .type           _ZN18transformer_engine6detail38cast_transpose_fused_kernel_notalignedILb0ELb1ELb0EfNS_16CTDBiasDActParamIff13__nv_fp8_e5m2fEELi1ELi4ENS_5EmptyEXadL_ZNS_5dgeluIffEET_T0_RKS5_EEEEvT3_mmm,@function
        .size           _ZN18transformer_engine6detail38cast_transpose_fused_kernel_notalignedILb0ELb1ELb0EfNS_16CTDBiasDActParamIff13__nv_fp8_e5m2fEELi1ELi4ENS_5EmptyEXadL_ZNS_5dgeluIffEET_T0_RKS5_EEEEvT3_mmm,(.L_x_35078 - _ZN18transformer_engine6detail38cast_transpose_fused_kernel_notalignedILb0ELb1ELb0EfNS_16CTDBiasDActParamIff13__nv_fp8_e5m2fEELi1ELi4ENS_5EmptyEXadL_ZNS_5dgeluIffEET_T0_RKS5_EEEEvT3_mmm)
        .other          _ZN18transformer_engine6detail38cast_transpose_fused_kernel_notalignedILb0ELb1ELb0EfNS_16CTDBiasDActParamIff13__nv_fp8_e5m2fEELi1ELi4ENS_5EmptyEXadL_ZNS_5dgeluIffEET_T0_RKS5_EEEEvT3_mmm,@"STO_CUDA_ENTRY STV_DEFAULT"
_ZN18transformer_engine6detail38cast_transpose_fused_kernel_notalignedILb0ELb1ELb0EfNS_16CTDBiasDActParamIff13__nv_fp8_e5m2fEELi1ELi4ENS_5EmptyEXadL_ZNS_5dgeluIffEET_T0_RKS5_EEEEvT3_mmm:
.text._ZN18transformer_engine6detail38cast_transpose_fused_kernel_notalignedILb0ELb1ELb0EfNS_16CTDBiasDActParamIff13__nv_fp8_e5m2fEELi1ELi4ENS_5EmptyEXadL_ZNS_5dgeluIffEET_T0_RKS5_EEEEvT3_mmm:
        /* <DEDUP_REMOVED lines=19> */
[----:B------:R-:W-:Y:S05]  /*0130*/  CALL.REL.NOINC `($__internal_592_$__cuda_sm20_div_u64) ;  /* 0x0000004c00507944 */ /* 0x000fea0003c00000 */
        /* <DEDUP_REMOVED lines=8> */
.L_x_28662:
        /* <DEDUP_REMOVED lines=22> */
.L_x_28663:
        /* <DEDUP_REMOVED lines=282> */
[----:B------:R-:W-:Y:S01]  /*14c0*/  F2FP.SATFINITE.E5M2.F32.PACK_AB_MERGE_C R15, RZ, R15, RZ ;  /* 0x0000000fff0f723e */ /* 0x000fe200048060ff */
        /* <DEDUP_REMOVED lines=41> */
[----:B------:R-:W-:Y:S01]  /*1760*/  F2FP.SATFINITE.E5M2.F32.PACK_AB_MERGE_C R14, RZ, R14, RZ ;  /* 0x0000000eff0e723e */ /* 0x000fe200048060ff */
        /* <DEDUP_REMOVED lines=69> */
[----:B------:R-:W-:Y:S01]  /*1bc0*/  F2FP.SATFINITE.E5M2.F32.PACK_AB_MERGE_C R16, RZ, R11, RZ ;  /* 0x0000000bff10723e */ /* 0x000fe200048060ff */
        /* <DEDUP_REMOVED lines=23> */
[----:B------:R-:W-:Y:S01]  /*1d40*/  F2FP.SATFINITE.E5M2.F32.PACK_AB_MERGE_C R17, RZ, R17, RZ ;  /* 0x00000011ff11723e */ /* 0x000fe200048060ff */
        /* <DEDUP_REMOVED lines=107> */
[----:B------:R-:W-:Y:S02]  /*2400*/  F2FP.SATFINITE.E5M2.F32.PACK_AB_MERGE_C R36, RZ, R36, RZ ;  /* 0x00000024ff24723e */ /* 0x000fe400048060ff */
[----:B------:R-:W-:-:S02]  /*2410*/  F2FP.SATFINITE.E5M2.F32.PACK_AB_MERGE_C R37, RZ, R37, RZ ;  /* 0x00000025ff25723e */ /* 0x000fc400048060ff */
        /* <DEDUP_REMOVED lines=22> */
[----:B------:R-:W-:Y:S02]  /*2580*/  F2FP.SATFINITE.E5M2.F32.PACK_AB_MERGE_C R24, RZ, R24, RZ ;  /* 0x00000018ff18723e */ /* 0x000fe400048060ff */
[----:B------:R-:W-:Y:S02]  /*2590*/  F2FP.SATFINITE.E5M2.F32.PACK_AB_MERGE_C R47, RZ, R47, RZ ;  /* 0x0000002fff2f723e */ /* 0x000fe400048060ff */
        /* <DEDUP_REMOVED lines=205> */
[----:B------:R-:W-:Y:S02]  /*3270*/  F2FP.SATFINITE.E5M2.F32.PACK_AB_MERGE_C R49, RZ, R49, RZ ;  /* 0x00000031ff31723e */ /* 0x000fe400048060ff */
        /* <DEDUP_REMOVED lines=17> */
[----:B------:R-:W-:Y:S01]  /*3390*/  F2FP.SATFINITE.E5M2.F32.PACK_AB_MERGE_C R55, RZ, R55, RZ ;  /* 0x00000037ff37723e */ /* 0x000fe200048060ff */
        /* <DEDUP_REMOVED lines=11> */
[----:B------:R-:W-:Y:S01]  /*3450*/  F2FP.SATFINITE.E5M2.F32.PACK_AB_MERGE_C R57, RZ, R57, RZ ;  /* 0x00000039ff39723e */ /* 0x000fe200048060ff */
[----:B0-----:R-:W-:-:S05]  /*3460*/  FMUL R14, R19, R4 ;  /* 0x00000004130e7220 */ /* 0x001fca0000400000 */
[----:B------:R-:W-:Y:S01]  /*3470*/  F2FP.SATFINITE.E5M2.F32.PACK_AB_MERGE_C R37, RZ, R14, RZ ;  /* 0x0000000eff25723e */ /* 0x000fe200048060ff */
        /* <DEDUP_REMOVED lines=10> */
.L_x_28665:
[----:B------:R-:W-:Y:S05]  /*3520*/  BSYNC B0 ;  /* 0x0000000000007941 */ /* 0x000fea0003800000 */
.L_x_28664:
        /* <DEDUP_REMOVED lines=11> */
.L_x_28667:
[----:B------:R-:W-:Y:S05]  /*35e0*/  BSYNC B0 ;  /* 0x0000000000007941 */ /* 0x000fea0003800000 */
.L_x_28666:
        /* <DEDUP_REMOVED lines=145> */
[----:B------:R-:W-:Y:S01]  /*3f00*/  F2FP.SATFINITE.E5M2.F32.PACK_AB_MERGE_C R27, RZ, R26, RZ ;  /* 0x0000001aff1b723e */ /* 0x000fe200048060ff */
        /* <DEDUP_REMOVED lines=8> */
[----:B------:R-:W-:Y:S01]  /*3f90*/  F2FP.SATFINITE.E5M2.F32.PACK_AB_MERGE_C R7, RZ, R7, RZ ;  /* 0x00000007ff07723e */ /* 0x000fe200048060ff */
        /* <DEDUP_REMOVED lines=8> */
[----:B------:R-:W-:Y:S01]  /*4020*/  F2FP.SATFINITE.E5M2.F32.PACK_AB_MERGE_C R41, RZ, R19, RZ ;  /* 0x00000013ff29723e */ /* 0x000fe200048060ff */
        /* <DEDUP_REMOVED lines=11> */
[----:B------:R-:W-:Y:S02]  /*40e0*/  F2FP.SATFINITE.E5M2.F32.PACK_AB_MERGE_C R33, RZ, R8, RZ ;  /* 0x00000008ff21723e */ /* 0x000fe400048060ff */
        /* <DEDUP_REMOVED lines=50> */
.L_x_28672:
        /* <DEDUP_REMOVED lines=51> */
.L_x_28671:
[----:B------:R-:W-:Y:S05]  /*4740*/  BSYNC B1 ;  /* 0x0000000000017941 */ /* 0x000fea0003800000 */
.L_x_28670:
[----:B------:R-:W-:Y:S05]  /*4750*/  @!P0 BRA `(.L_x_28669) ;  /* 0x0000000000548947 */ /* 0x000fea0003800000 */
.L_x_28675:
        /* <DEDUP_REMOVED lines=15> */
.L_x_28674:
[----:B------:R-:W-:Y:S05]  /*4850*/  BSYNC B1 ;  /* 0x0000000000017941 */ /* 0x000fea0003800000 */
.L_x_28673:
[----:B------:R-:W-:Y:S01]  /*4860*/  IADD3 R22, P0, R22, UR8, RZ ;  /* 0x0000000816167c10 */ /* 0x000fe2000ff1e0ff */
[----:B0-----:R-:W-:Y:S01]  /*4870*/  VIADD R11, R15, 0x1f ;  /* 0x0000001f0f0b7836 */ /* 0x001fe20000000000 */
[----:B------:R-:W-:Y:S02]  /*4880*/  IADD3 R21, R6, R9, RZ ;  /* 0x0000000906157210 */ /* 0x000fe40007ffe0ff */
[----:B------:R-:W-:Y:S01]  /*4890*/  IADD3.X R24, R24, UR9, RZ, P0, !PT ;  /* 0x0000000918187c10 */ /* 0x000fe200087fe4ff */
[----:B------:R-:W-:Y:S08]  /*48a0*/  @P1 BRA `(.L_x_28675) ;  /* 0xfffffffc00ac1947 */ /* 0x000ff0000383ffff */
.L_x_28669:
[----:B------:R-:W-:Y:S05]  /*48b0*/  BSYNC B0 ;  /* 0x0000000000007941 */ /* 0x000fea0003800000 */
.L_x_28668:
        /* <DEDUP_REMOVED lines=42> */
.L_x_28686:
[----:B---3--:R-:W-:-:S07]  /*4b60*/  FMNMX R5, R2, R5, !PT ;  /* 0x0000000502057209 */ /* 0x008fce0007800000 */
.L_x_28678:
[----:B------:R-:W-:Y:S05]  /*4b70*/  BSYNC B0 ;  /* 0x0000000000007941 */ /* 0x000fea0003800000 */
.L_x_28677:
[----:B------:R-:W-:Y:S01]  /*4b80*/  ISETP.NE.AND P0, PT, R10, RZ, PT ;  /* 0x000000ff0a00720c */ /* 0x000fe20003f05270 */
[----:B------:R-:W-:-:S12]  /*4b90*/  BSSY B0, `(.L_x_28676) ;  /* 0x0000004000007945 */ /* 0x000fd80003800000 */
[----:B------:R-:W-:Y:S05]  /*4ba0*/  @P0 BRA `(.L_x_28680) ;  /* 0x0000000000080947 */ /* 0x000fea0003800000 */
[----:B--2---:R-:W2:Y:S02]  /*4bb0*/  LDC.64 R2, c[0x0][0x238] ;  /* 0x00008e00ff027b82 */ /* 0x004ea40000000a00 */
[----:B--2---:R3:W-:Y:S02]  /*4bc0*/  REDG.E.MAX.S32.STRONG.GPU desc[UR6][R2.64], R5 ;  /* 0x000000050200798e */ /* 0x0047e4000d10e386 */
.L_x_28680:
[----:B------:R-:W-:Y:S05]  /*4bd0*/  BSYNC B0 ;  /* 0x0000000000007941 */ /* 0x000fea0003800000 */
.L_x_28676:
        /* <DEDUP_REMOVED lines=11> */
[----:B0123--:R-:W-:Y:S05]  /*4c90*/  CALL.REL.NOINC `($__internal_593_$__cuda_sm20_rcp_rn_f32_slowpath) ;  /* 0x0000000400887944 */ /* 0x00ffea0003c00000 */
[----:B------:R-:W-:Y:S01]  /*4ca0*/  MOV R5, R0 ;  /* 0x0000000000057202 */ /* 0x000fe20000000f00 */
[----:B------:R-:W-:Y:S06]  /*4cb0*/  BRA `(.L_x_28682) ;  /* 0x0000000000107947 */ /* 0x000fec0003800000 */
.L_x_28681:
[----:B---3--:R-:W3:Y:S02]  /*4cc0*/  MUFU.RCP R5, R4 ;  /* 0x0000000400057308 */ /* 0x008ee40000001000 */
[----:B---3--:R-:W-:-:S04]  /*4cd0*/  FFMA R0, R5, R4, -1 ;  /* 0xbf80000005007423 */ /* 0x008fc80000000004 */
[----:B------:R-:W-:-:S04]  /*4ce0*/  FADD.FTZ R0, -R0, -RZ ;  /* 0x800000ff00007221 */ /* 0x000fc80000010100 */
[----:B------:R-:W-:-:S07]  /*4cf0*/  FFMA R5, R5, R0, R5 ;  /* 0x0000000005057223 */ /* 0x000fce0000000005 */
.L_x_28682:
[----:B--2---:R-:W2:Y:S02]  /*4d00*/  LDC.64 R2, c[0x0][0x240] ;  /* 0x00009000ff027b82 */ /* 0x004ea40000000a00 */
[----:B--2---:R-:W-:Y:S01]  /*4d10*/  STG.E desc[UR6][R2.64], R5 ;  /* 0x0000000502007986 */ /* 0x004fe2000c101906 */
[----:B------:R-:W-:Y:S05]  /*4d20*/  EXIT ;  /* 0x000000000000794d */ /* 0x000fea0003800000 */
.L_x_28679:
[----:B------:R-:W-:Y:S01]  /*4d30*/  HFMA2.MMA R9, -RZ, RZ, 0, 1.847743988037109375e-06 ;  /* 0x0000001fff097435 */ /* 0x000fe200000001ff */
[----:B------:R-:W-:Y:S02]  /*4d40*/  IMAD.MOV.U32 R7, RZ, RZ, 0x4 ;  /* 0x00000004ff077424 */ /* 0x000fe400078e00ff */
[----:B------:R-:W-:-:S08]  /*4d50*/  IMAD.MOV.U32 R6, RZ, RZ, -0x1 ;  /* 0xffffffffff067424 */ /* 0x000fd000078e00ff */
[----:B0123--:R-:W-:Y:S05]  /*4d60*/  WARPSYNC.COLLECTIVE R6, `(.L_x_28683) ;  /* 0x0000000006087348 */ /* 0x00ffea0003c00000 */
[----:B---3--:R3:W4:Y:S02]  /*4d70*/  SHFL.DOWN P0, R5, R0, R7, R9 ;  /* 0x0800000700057389 */ /* 0x0087240000000009 */
[----:B01234-:R-:W-:Y:S01]  /*4d80*/  ENDCOLLECTIVE ;  /* 0x000000000000791b */ /* 0x01ffe20003800000 */
.L_x_28683:
[----:B------:R-:W-:Y:S01]  /*4d90*/  HFMA2.MMA R7, -RZ, RZ, 0, 1.1920928955078125e-07 ;  /* 0x00000002ff077435 */ /* 0x000fe200000001ff */
[----:B------:R-:W-:-:S04]  /*4da0*/  MOV R3, R5 ;  /* 0x0000000500037202 */ /* 0x000fc80000000f00 */
[----:B------:R-:W-:-:S05]  /*4db0*/  FMNMX R3, R3, R0, !PT ;  /* 0x0000000003037209 */ /* 0x000fca0007800000 */
[----:B------:R-:W-:-:S07]  /*4dc0*/  IMAD.MOV.U32 R0, RZ, RZ, R3 ;  /* 0x000000ffff007224 */ /* 0x000fce00078e0003 */
[----:B------:R-:W-:Y:S05]  /*4dd0*/  WARPSYNC.COLLECTIVE R6, `(.L_x_28684) ;  /* 0x0000000006087348 */ /* 0x000fea0003c00000 */
[----:B------:R0:W1:Y:S02]  /*4de0*/  SHFL.DOWN P0, R5, R0, R7, R9 ;  /* 0x0800000700057389 */ /* 0x0000640000000009 */
[----:B01----:R-:W-:Y:S01]  /*4df0*/  ENDCOLLECTIVE ;  /* 0x000000000000791b */ /* 0x003fe20003800000 */
.L_x_28684:
[----:B------:R-:W-:Y:S02]  /*4e00*/  IMAD.MOV.U32 R7, RZ, RZ, 0x1 ;  /* 0x00000001ff077424 */ /* 0x000fe400078e00ff */
[----:B------:R-:W-:-:S05]  /*4e10*/  IMAD.MOV.U32 R2, RZ, RZ, R5 ;  /* 0x000000ffff027224 */ /* 0x000fca00078e0005 */
[----:B------:R-:W-:-:S04]  /*4e20*/  FMNMX R2, R3, R2, !PT ;  /* 0x0000000203027209 */ /* 0x000fc80007800000 */
[----:B------:R-:W-:-:S07]  /*4e30*/  MOV R0, R2 ;  /* 0x0000000200007202 */ /* 0x000fce0000000f00 */
[----:B------:R-:W-:Y:S05]  /*4e40*/  WARPSYNC.COLLECTIVE R6, `(.L_x_28685) ;  /* 0x0000000006087348 */ /* 0x000fea0003c00000 */
[----:B------:R0:W1:Y:S02]  /*4e50*/  SHFL.DOWN P0, R5, R0, R7, R9 ;  /* 0x0800000700057389 */ /* 0x0000640000000009 */
[----:B01----:R-:W-:Y:S01]  /*4e60*/  ENDCOLLECTIVE ;  /* 0x000000000000791b */ /* 0x003fe20003800000 */
.L_x_28685:
[----:B------:R-:W-:Y:S05]  /*4e70*/  BRA `(.L_x_28686) ;  /* 0xfffffffc00387947 */ /* 0x000fea000383ffff */
        .weak           $__internal_592_$__cuda_sm20_div_u64
        .type           $__internal_592_$__cuda_sm20_div_u64,@function
        .size           $__internal_592_$__cuda_sm20_div_u64,($__internal_593_$__cuda_sm20_rcp_rn_f32_slowpath - $__internal_592_$__cuda_sm20_div_u64)
$__internal_592_$__cuda_sm20_div_u64:
        /* <DEDUP_REMOVED lines=67> */
[----:B------:R-:W-:Y:S06]  /*52b0*/  RET.REL.NODEC R4 `(_ZN18transformer_engine6detail38cast_transpose_fused_kernel_notalignedILb0ELb1ELb0EfNS_16CTDBiasDActParamIff13__nv_fp8_e5m2fEELi1ELi4ENS_5EmptyEXadL_ZNS_5dgeluIffEET_T0_RKS5_EEEEvT3_mmm) ;  /* 0xffffffac04507950 */ /* 0x000fec0003c3ffff */
        .weak           $__internal_593_$__cuda_sm20_rcp_rn_f32_slowpath
        .type           $__internal_593_$__cuda_sm20_rcp_rn_f32_slowpath,@function
        .size           $__internal_593_$__cuda_sm20_rcp_rn_f32_slowpath,(.L_x_35078 - $__internal_593_$__cuda_sm20_rcp_rn_f32_slowpath)
$__internal_593_$__cuda_sm20_rcp_rn_f32_slowpath:
        /* <DEDUP_REMOVED lines=15> */
.L_x_28687:
        /* <DEDUP_REMOVED lines=33> */
.L_x_28689:
[----:B------:R0:W1:Y:S02]  /*55c0*/  MUFU.RCP R0, R4 ;  /* 0x0000000400007308 */ /* 0x0000640000001000 */
.L_x_28688:
[----:B------:R-:W-:Y:S02]  /*55d0*/  MOV R2, R8 ;  /* 0x0000000800027202 */ /* 0x000fe40000000f00 */
[----:B------:R-:W-:-:S04]  /*55e0*/  MOV R3, 0x0 ;  /* 0x0000000000037802 */ /* 0x000fc80000000f00 */
[----:B0123--:R-:W-:Y:S05]  /*55f0*/  RET.REL.NODEC R2 `(_ZN18transformer_engine6detail38cast_transpose_fused_kernel_notalignedILb0ELb1ELb0EfNS_16CTDBiasDActParamIff13__nv_fp8_e5m2fEELi1ELi4ENS_5EmptyEXadL_ZNS_5dgeluIffEET_T0_RKS5_EEEEvT3_mmm) ;  /* 0xffffffa802807950 */ /* 0x00ffea0003c3ffff */
.L_x_28690:
        /* <DEDUP_REMOVED lines=16> */
.L_x_35078:


//--------------------- .text._ZN18transformer_engine6detail38cast_transpose_fused_kernel_notalignedILb0ELb1ELb0EfNS_16CTDBiasDActParamIff13__nv_bfloat16fEELi1ELi2ENS_5EmptyEXadL_ZNS_5dgeluIffEET_T0_RKS5_EEEEvT3_mmm --------------------------
	.section	.text._ZN18transformer_engine6detail38cast_transpose_fused_kernel_notalignedILb0ELb1ELb0EfNS_16CTDBiasDActParamIff13__nv_bfloat16fEELi1ELi2ENS_5EmptyEXadL_ZNS_5dgeluIffEET_T0_RKS5_EEEEvT3_mmm,"ax",@progbits
	.align	128
        .global         _ZN18transformer_engine6detail38cast_transpose_fused_kernel_notalignedILb0ELb1ELb0EfNS_16CTDBiasDActParamIff13__nv_bfloat16fEELi1ELi2ENS_5EmptyEXadL_ZNS_5dgeluIffEET_T0_RKS5_EEEEvT3_mmm
        .type           _ZN18transformer_engine6detail38cast_transpose_fused_kernel_notalignedILb0ELb1ELb0EfNS_16CTDBiasDActParamIff13__nv_bfloat16fEELi1ELi2ENS_5EmptyEXadL_ZNS_5dgeluIffEET_T0_RKS5_EEEEvT3_mmm,@function
        .size           _ZN18transformer_engine6detail38cast_transpose_fused_kernel_notalignedILb0ELb1ELb0EfNS_16CTDBiasDActParamIff13__nv_bfloat16fEELi1ELi2ENS_5EmptyEXadL_ZNS_5dgeluIffEET_T0_RKS5_EEEEvT3_mmm,(.L_x_35080 - _ZN18transformer_engine6detail38cast_transpose_fused_kernel_notalignedILb0ELb1ELb0EfNS_16CTDBiasDActParamIff13__nv_bfloat16fEELi1ELi2ENS_5EmptyEXadL_ZNS_5dgeluIffEET_T0_RKS5_EEEEvT3_mmm)
        .other          _ZN18transformer_engine6detail38cast_transpose_fused_kernel_notalignedILb0ELb1ELb0EfNS_16CTDBiasDActParamIff13__nv_bfloat16fEELi1ELi2ENS_5EmptyEXadL_ZNS_5dgeluIffEET_T0_RKS5_EEEEvT3_mmm,@"STO_CUDA_ENTRY STV_DEFAULT"
_ZN18transformer_engine6detail38cast_transpose_fused_kernel_notalignedILb0ELb1ELb0EfNS_16CTDBiasDActParamIff13__nv_bfloat16fEELi1ELi2ENS_5EmptyEXadL_ZNS_5dgeluIffEET_T0_RKS5_EEEEvT3_mmm:
.text._ZN18transformer_engine6detail38cast_transpose_fused_kernel_notalignedILb0ELb1ELb0EfNS_16CTDBiasDActParamIff13__nv_bfloat16fEELi1ELi2ENS_5EmptyEXadL_ZNS_5dgeluIffEET_T0_RKS5_EEEEvT3_mmm:
        /* <DEDUP_REMOVED lines=19> */
[----:B------:R-:W-:Y:S05]  /*0130*/  CALL.REL.NOINC `($__internal_594_$__cuda_sm20_div_u64) ;  /* 0x0000003000907944 */ /* 0x000fea0003c00000 */
        /* <DEDUP_REMOVED lines=8> */
.L_x_28691:
[----:B------:R-:W0:Y:S01]  /*01c0*/  I2F.U32.RP R2, R3 ;  /* 0x0000000300027306 */ /* 0x000e220000209000 */
[----:B------:R-:W-:-:S07]  /*01d0*/  ISETP.NE.U32.AND P2, PT, R3, RZ, PT ;  /* 0x000000ff0300720c */ /* 0x000fce0003f45070 */
        /* <DEDUP_REMOVED lines=20> */
.L_x_28692:
        /* <DEDUP_REMOVED lines=8> */
[C---:B------:R-:W-:Y:S01]  /*03a0*/  IMAD.WIDE.U32 R16, R6.reuse, UR16, RZ ;  /* 0x0000001006107c25 */ /* 0x040fe2000f8e00ff */
[----:B------:R-:W-:Y:S01]  /*03b0*/  LEA R4, P1, -R6, UR7, 0x5 ;  /* 0x0000000706047c11 */ /* 0x000fe2000f8229ff */
[----:B------:R-:W-:Y:S01]  /*03c0*/  ULDC.64 UR8, c[0x0][0x208] ;  /* 0x0000820000087ab9 */ /* 0x000fe20000000a00 */
[----:B------:R-:W-:Y:S01]  /*03d0*/  LEA R2, P0, -R24, UR16, 0x5 ;  /* 0x0000001018027c11 */ /* 0x000fe2000f8029ff */
[----:B------:R-:W-:Y:S01]  /*03e0*/  IMAD R14, R9, -0x4, R0 ;  /* 0xfffffffc090e7824 */ /* 0x000fe200078e0200 */
[----:B------:R-:W-:Y:S01]  /*03f0*/  IADD3.X R8, ~R8, UR10, RZ, P1, !PT ;  /* 0x0000000a08087c10 */ /* 0x000fe20008ffe5ff */
[----:B------:R-:W-:Y:S01]  /*0400*/  IMAD.MOV.U32 R19, RZ, RZ, RZ ;  /* 0x000000ffff137224 */ /* 0x000fe200078e00ff */
[----:B------:R-:W-:-:S02]  /*0410*/  ISETP.LT.U32.AND P1, PT, R4, 0x20, PT ;  /* 0x000000200400780c */ /* 0x000fc40003f21070 */
[----:B------:R-:W-:Y:S02]  /*0420*/  IADD3.X R3, ~R3, UR17, RZ, P0, !PT ;  /* 0x0000001103037c10 */ /* 0x000fe400087fe5ff */
[----:B------:R-:W-:Y:S02]  /*0430*/  ISETP.LT.U32.AND P0, PT, R2, 0x20, PT ;  /* 0x000000200200780c */ /* 0x000fe40003f01070 */
[----:B------:R-:W-:Y:S01]  /*0440*/  SHF.L.U32 R15, R9, 0x2, RZ ;  /* 0x00000002090f7819 */ /* 0x000fe200000006ff */
[----:B------:R-:W-:Y:S01]  /*0450*/  IMAD R9, R7, UR16, RZ ;  /* 0x0000001007097c24 */ /* 0x000fe2000f8e02ff */
[----:B------:R-:W-:Y:S02]  /*0460*/  ISETP.LT.U32.AND.EX P1, PT, R8, RZ, PT, P1 ;  /* 0x000000ff0800720c */ /* 0x000fe40003f21110 */
[----:B------:R-:W-:Y:S01]  /*0470*/  ISETP.LT.U32.AND.EX P0, PT, R3, RZ, PT, P0 ;  /* 0x000000ff0300720c */ /* 0x000fe20003f01100 */
[----:B------:R-:W-:Y:S01]  /*0480*/  IMAD R9, R6, UR17, R9 ;  /* 0x0000001106097c24 */ /* 0x000fe2000f8e0209 */
[----:B------:R-:W-:-:S02]  /*0490*/  LOP3.LUT R15, R15, 0x1c, RZ, 0xe2, !PT ;  /* 0x0000001c0f0f7812 */ /* 0x000fc400078ee2ff */
[----:B------:R-:W-:Y:S01]  /*04a0*/  SEL R4, R4, 0x20, P1 ;  /* 0x0000002004047807 */ /* 0x000fe20000800000 */
[----:B------:R-:W-:Y:S01]  /*04b0*/  IMAD.IADD R22, R17, 0x1, R9 ;  /* 0x0000000111167824 */ /* 0x000fe200078e0209 */
[----:B------:R-:W-:Y:S02]  /*04c0*/  SEL R12, R2, 0x20, P0 ;  /* 0x00000020020c7807 */ /* 0x000fe40000000000 */
[----:B------:R-:W-:Y:S02]  /*04d0*/  LOP3.LUT R18, R14, 0x1f, RZ, 0xc0, !PT ;  /* 0x0000001f0e127812 */ /* 0x000fe400078ec0ff */
[----:B------:R-:W-:Y:S02]  /*04e0*/  ISETP.GE.U32.AND P0, PT, R15, R4, PT ;  /* 0x000000040f00720c */ /* 0x000fe40003f06070 */
[----:B------:R-:W-:Y:S02]  /*04f0*/  LEA R13, P1, R16, R24, 0x1 ;  /* 0x00000018100d7211 */ /* 0x000fe400078208ff */
[----:B------:R-:W-:-:S02]  /*0500*/  ISETP.LT.U32.AND P0, PT, R18, R12, !P0 ;  /* 0x0000000c1200720c */ /* 0x000fc40004701070 */
[----:B------:R-:W-:Y:S01]  /*0510*/  LOP3.LUT R39, R39, 0x38, RZ, 0xc0, !PT ;  /* 0x0000003827277812 */ /* 0x000fe200078ec0ff */
[----:B------:R-:W-:Y:S01]  /*0520*/  IMAD.SHL.U32 R20, R13, 0x20, RZ ;  /* 0x000000200d147824 */ /* 0x000fe200078e00ff */
[----:B------:R-:W-:-:S03]  /*0530*/  LEA.HI.X R22, R16, R5, R22, 0x1, P1 ;  /* 0x0000000510167211 */ /* 0x000fc600008f0c16 */
[----:B------:R-:W-:Y:S01]  /*0540*/  IMAD.WIDE.U32 R16, R39, UR16, R18 ;  /* 0x0000001027107c25 */ /* 0x000fe2000f8e0012 */
[----:B------:R-:W-:-:S03]  /*0550*/  SHF.L.U64.HI R21, R13, 0x5, R22 ;  /* 0x000000050d157819 */ /* 0x000fc60000010216 */
[----:B------:R-:W-:Y:S01]  /*0560*/  IMAD R29, R39, UR17, RZ ;  /* 0x00000011271d7c24 */ /* 0x000fe2000f8e02ff */
[----:B------:R-:W-:Y:S01]  /*0570*/  IADD3 R28, P1, R20, R16, RZ ;  /* 0x00000010141c7210 */ /* 0x000fe20007f3e0ff */
[----:B------:R-:W0:Y:S01]  /*0580*/  @P0 LDC.64 R10, c[0x0][0x218] ;  /* 0x00008600ff0a0b82 */ /* 0x000e220000000a00 */
[----:B------:R-:W-:Y:S02]  /*0590*/  IMAD.MOV.U32 R13, RZ, RZ, RZ ;  /* 0x000000ffff0d7224 */ /* 0x000fe400078e00ff */
[----:B------:R-:W-:Y:S02]  /*05a0*/  IADD3.X R17, R21, R17, R29, P1, !PT ;  /* 0x0000001115117210 */ /* 0x000fe40000ffe41d */
[C---:B------:R-:W-:Y:S02]  /*05b0*/  @P0 SHF.L.U32 R27, R28.reuse, 0x2, RZ ;  /* 0x000000021c1b0819 */ /* 0x040fe400000006ff */
[C---:B------:R-:W-:Y:S01]  /*05c0*/  @P0 IADD3 R32, P2, R28.reuse, UR16, RZ ;  /* 0x000000101c200c10 */ /* 0x040fe2000ff5e0ff */
[----:B------:R-:W1:Y:S01]  /*05d0*/  @P0 LDC.64 R8, c[0x0][0x218] ;  /* 0x00008600ff080b82 */ /* 0x000e620000000a00 */
[----:B------:R-:W-:-:S02]  /*05e0*/  @P0 SHF.L.U64.HI R28, R28, 0x2, R17 ;  /* 0x000000021c1c0819 */ /* 0x000fc40000010211 */
[----:B------:R-:W-:Y:S01]  /*05f0*/  @P0 IADD3.X R17, R17, UR17, RZ, P2, !PT ;  /* 0x0000001111110c10 */ /* 0x000fe200097fe4ff */
[----:B------:R-:W-:-:S03]  /*0600*/  @P0 IMAD.SHL.U32 R25, R32, 0x4, RZ ;  /* 0x0000000420190824 */ /* 0x000fc600078e00ff */
[----:B------:R-:W-:Y:S02]  /*0610*/  @P0 SHF.L.U64.HI R32, R32, 0x2, R17 ;  /* 0x0000000220200819 */ /* 0x000fe40000010211 */
[----:B0-----:R-:W-:Y:S01]  /*0620*/  @P0 IADD3 R10, P1, R27, R10, RZ ;  /* 0x0000000a1b0a0210 */ /* 0x001fe20007f3e0ff */
[----:B------:R-:W-:-:S04]  /*0630*/  IMAD.MOV.U32 R18, RZ, RZ, RZ ;  /* 0x000000ffff127224 */ /* 0x000fc800078e00ff */
[----:B------:R-:W-:Y:S01]  /*0640*/  @P0 IMAD.X R11, R28, 0x1, R11, P1 ;  /* 0x000000011c0b0824 */ /* 0x000fe200008e060b */
[----:B-1----:R-:W-:-:S04]  /*0650*/  @P0 IADD3 R8, P1, R25, R8, RZ ;  /* 0x0000000819080210 */ /* 0x002fc80007f3e0ff */
[----:B------:R0:W2:Y:S01]  /*0660*/  @P0 LDG.E R13, desc[UR8][R10.64] ;  /* 0x000000080a0d0981 */ /* 0x0000a2000c1e1900 */
[----:B------:R-:W-:-:S05]  /*0670*/  @P0 IADD3.X R9, R32, R9, RZ, P1, !PT ;  /* 0x0000000920090210 */ /* 0x000fca0000ffe4ff */
[----:B------:R1:W3:Y:S01]  /*0680*/  @P0 LDG.E R18, desc[UR8][R8.64] ;  /* 0x0000000808120981 */ /* 0x0002e2000c1e1900 */
[----:B------:R-:W-:Y:S01]  /*0690*/  VIADD R15, R15, 0x1 ;  /* 0x000000010f0f7836 */ /* 0x000fe20000000000 */
[----:B------:R-:W-:Y:S01]  /*06a0*/  UIMAD.WIDE.U32 UR12, UR16, 0x2, URZ ;  /* 0x00000002100c78a5 */ /* 0x000fe2000f8e003f */
[----:B------:R-:W-:Y:S01]  /*06b0*/  VIADD R14, R14, 0xffffffff ;  /* 0xffffffff0e0e7836 */ /* 0x000fe20000000000 */
[----:B------:R-:W-:Y:S01]  /*06c0*/  USHF.L.U32 UR4, UR17, 0x1, URZ ;  /* 0x0000000111047899 */ /* 0x000fe2000800063f */
[----:B------:R-:W-:Y:S01]  /*06d0*/  IMAD.MOV.U32 R30, RZ, RZ, RZ ;  /* 0x000000ffff1e7224 */ /* 0x000fe200078e00ff */
[----:B------:R-:W-:Y:S01]  /*06e0*/  ISETP.GE.U32.AND P2, PT, R15, R4, PT ;  /* 0x000000040f00720c */ /* 0x000fe20003f46070 */
[----:B------:R-:W-:Y:S01]  /*06f0*/  IMAD.U32 R31, RZ, RZ, UR16 ;  /* 0x00000010ff1f7e24 */ /* 0x000fe2000f8e00ff */
[----:B------:R-:W-:Y:S01]  /*0700*/  LOP3.LUT R17, R14, 0x1f, RZ, 0xc0, !PT ;  /* 0x0000001f0e117812 */ /* 0x000fe200078ec0ff */
[----:B------:R-:W-:-:S03]  /*0710*/  UIADD3 UR4, UR13, UR4, URZ ;  /* 0x000000040d047290 */ /* 0x000fc6000fffe03f */
[----:B------:R-:W-:-:S13]  /*0720*/  ISETP.LT.U32.AND P2, PT, R17, R12, !P2 ;  /* 0x0000000c1100720c */ /* 0x000fda0005741070 */
[----:B------:R-:W4:Y:S01]  /*0730*/  @P2 LDC.64 R22, c[0x0][0x218] ;  /* 0x00008600ff162b82 */ /* 0x000f220000000a00 */
[----:B0-----:R-:W-:Y:S01]  /*0740*/  @P2 IMAD.WIDE.U32 R10, R39, UR16, R20 ;  /* 0x00000010270a2c25 */ /* 0x001fe2000f8e0014 */
[----:B------:R-:W-:-:S03]  /*0750*/  VOTEU.ANY UP0, P2 ;  /* 0x00000000003f7886 */ /* 0x000fc60001000100 */
[----:B-1----:R-:W-:Y:S01]  /*0760*/  @P2 IMAD.MOV.U32 R8, RZ, RZ, R20 ;  /* 0x000000ffff082224 */ /* 0x002fe200078e0014 */
[----:B------:R-:W-:Y:S01]  /*0770*/  @P2 IADD3 R10, P1, P3, R10, UR12, R17 ;  /* 0x0000000c0a0a2c10 */ /* 0x000fe2000fb3e011 */
[----:B------:R-:W-:Y:S01]  /*0780*/  @P2 IMAD.MOV.U32 R9, RZ, RZ, R21 ;  /* 0x000000ffff092224 */ /* 0x000fe200078e0015 */
[----:B------:R-:W-:Y:S01]  /*0790*/  @P2 IADD3 R11, R29, R11, RZ ;  /* 0x0000000b1d0b2210 */ /* 0x000fe20007ffe0ff */
[----:B------:R-:W0:Y:S02]  /*07a0*/  @P2 LDC.64 R14, c[0x0][0x218] ;  /* 0x00008600ff0e2b82 */ /* 0x000e240000000a00 */
[C---:B------:R-:W-:Y:S01]  /*07b0*/  @P2 IMAD.SHL.U32 R19, R10.reuse, 0x4, RZ ;  /* 0x000000040a132824 */ /* 0x040fe200078e00ff */
[----:B------:R-:W-:Y:S01]  /*07c0*/  @P2 IADD3.X R11, R11, UR4, RZ, P1, P3 ;  /* 0x000000040b0b2c10 */ /* 0x000fe20008fe64ff */
[----:B------:R-:W-:Y:S01]  /*07d0*/  @P2 IMAD.WIDE.U32 R8, R39, UR16, R8 ;  /* 0x0000001027082c25 */ /* 0x000fe2000f8e0008 */
[----:B------:R-:W-:Y:S02]  /*07e0*/  ULDC.64 UR4, c[0x0][0x230] ;  /* 0x00008c0000047ab9 */ /* 0x000fe40000000a00 */
[----:B------:R-:W-:-:S02]  /*07f0*/  @P2 SHF.L.U64.HI R36, R10, 0x2, R11 ;  /* 0x000000020a242819 */ /* 0x000fc4000001020b */
[----:B------:R-:W-:Y:S01]  /*0800*/  @P2 IADD3 R16, P4, R17, R8, RZ ;  /* 0x0000000811102210 */ /* 0x000fe20007f9e0ff */
[----:B------:R-:W-:Y:S01]  /*0810*/  IMAD.MOV.U32 R34, RZ, RZ, RZ ;  /* 0x000000ffff227224 */ /* 0x000fe200078e00ff */
[----:B------:R-:W-:Y:S01]  /*0820*/  ISETP.NE.U32.AND P1, PT, RZ, UR4, PT ;  /* 0x00000004ff007c0c */ /* 0x000fe2000bf25070 */
[----:B------:R-:W-:Y:S01]  /*0830*/  @UP0 UIMAD UR4, UR17, 0x3, URZ ;  /* 0x00000003110408a4 */ /* 0x000fe2000f8e023f */
[----:B------:R-:W-:Y:S01]  /*0840*/  @P2 IADD3.X R17, R29, R9, RZ, P4, !PT ;  /* 0x000000091d112210 */ /* 0x000fe200027fe4ff */
[----:B------:R-:W1:Y:S01]  /*0850*/  @P0 LDC.64 R10, c[0x0][0x210] ;  /* 0x00008400ff0a0b82 */ /* 0x000e620000000a00 */
[----:B----4-:R-:W-:Y:S02]  /*0860*/  @P2 IADD3 R22, P3, R19, R22, RZ ;  /* 0x0000001613162210 */ /* 0x010fe40007f7e0ff */
[----:B------:R-:W-:Y:S01]  /*0870*/  ISETP.NE.AND.EX P1, PT, RZ, UR5, PT, P1 ;  /* 0x00000005ff007c0c */ /* 0x000fe2000bf25310 */
[----:B------:R-:W-:-:S04]  /*0880*/  @P2 IMAD.WIDE.U32 R16, R31, 0x3, R16 ;  /* 0x000000031f102825 */ /* 0x000fc800078e0010 */
[----:B------:R-:W-:Y:S01]  /*0890*/  @P2 IMAD.X R23, R36, 0x1, R23, P3 ;  /* 0x0000000124172824 */ /* 0x000fe200018e0617 */
[----:B------:R-:W4:Y:S04]  /*08a0*/  @P0 LDC.64 R8, c[0x0][0x210] ;  /* 0x00008400ff080b82 */ /* 0x000f280000000a00 */
[----:B------:R1:W3:Y:S01]  /*08b0*/  @P2 LDG.E R30, desc[UR8][R22.64] ;  /* 0x00000008161e2981 */ /* 0x0002e2000c1e1900 */
[----:B------:R-:W-:Y:S01]  /*08c0*/  @P2 IMAD.SHL.U32 R33, R16, 0x4, RZ ;  /* 0x0000000410212824 */ /* 0x000fe200078e00ff */
[----:B------:R-:W-:Y:S01]  /*08d0*/  @P2 IADD3 R17, R17, UR4, RZ ;  /* 0x0000000411112c10 */ /* 0x000fe2000fffe0ff */
[----:B------:R-:W-:Y:S01]  /*08e0*/  IMAD.MOV.U32 R31, RZ, RZ, RZ ;  /* 0x000000ffff1f7224 */ /* 0x000fe200078e00ff */
[----:B------:R-:W-:Y:S01]  /*08f0*/  SHF.L.U64.HI R7, R6, 0x1, R7 ;  /* 0x0000000106077819 */ /* 0x000fe20000010207 */
[----:B------:R-:W-:Y:S01]  /*0900*/  IMAD R5, R5, UR14, RZ ;  /* 0x0000000e05057c24 */ /* 0x000fe2000f8e02ff */
[----:B------:R-:W-:Y:S01]  /*0910*/  @P2 SHF.L.U64.HI R38, R16, 0x2, R17 ;  /* 0x0000000210262819 */ /* 0x000fe20000010211 */
[----:B------:R-:W-:Y:S01]  /*0920*/  ULDC.64 UR4, c[0x0][0x228] ;  /* 0x00008a0000047ab9 */ /* 0x000fe20000000a00 */
[----:B0-----:R-:W-:Y:S01]  /*0930*/  @P2 IADD3 R14, P3, R33, R14, RZ ;  /* 0x0000000e210e2210 */ /* 0x001fe20007f7e0ff */
[----:B------:R-:W0:Y:S04]  /*0940*/  @P1 LDC.64 R16, c[0x0][0x230] ;  /* 0x00008c00ff101b82 */ /* 0x000e280000000a00 */
[----:B------:R-:W-:Y:S01]  /*0950*/  @P2 IMAD.X R15, R38, 0x1, R15, P3 ;  /* 0x00000001260f2824 */ /* 0x000fe200018e060f */
[----:B-1----:R-:W-:-:S03]  /*0960*/  @P0 IADD3 R10, P3, R27, R10, RZ ;  /* 0x0000000a1b0a0210 */ /* 0x002fc60007f7e0ff */
[----:B------:R-:W1:Y:S01]  /*0970*/  @P2 LDC.64 R22, c[0x0][0x210] ;  /* 0x00008400ff162b82 */ /* 0x000e620000000a00 */
[----:B------:R4:W3:Y:S01]  /*0980*/  @P2 LDG.E R34, desc[UR8][R14.64] ;  /* 0x000000080e222981 */ /* 0x0008e2000c1e1900 */
[----:B------:R-:W-:Y:S01]  /*0990*/  IMAD.MOV.U32 R27, RZ, RZ, RZ ;  /* 0x000000ffff1b7224 */ /* 0x000fe200078e00ff */
[----:B----4-:R-:W-:Y:S01]  /*09a0*/  @P0 IADD3 R8, P4, R25, R8, RZ ;  /* 0x0000000819080210 */ /* 0x010fe20007f9e0ff */
[----:B------:R-:W-:Y:S01]  /*09b0*/  IMAD.MOV.U32 R25, RZ, RZ, RZ ;  /* 0x000000ffff197224 */ /* 0x000fe200078e00ff */
[----:B------:R-:W-:-:S03]  /*09c0*/  @P0 IADD3.X R11, R28, R11, RZ, P3, !PT ;  /* 0x0000000b1c0b0210 */ /* 0x000fc60001ffe4ff */
[----:B------:R-:W-:Y:S02]  /*09d0*/  @P0 IMAD.X R9, R32, 0x1, R9, P4 ;  /* 0x0000000120090824 */ /* 0x000fe400020e0609 */
[----:B------:R-:W4:Y:S01]  /*09e0*/  @P0 LDG.E R27, desc[UR8][R10.64] ;  /* 0x000000080a1b0981 */ /* 0x000f22000c1e1900 */
[----:B------:R-:W1:Y:S03]  /*09f0*/  @P2 LDC.64 R14, c[0x0][0x210] ;  /* 0x00008400ff0e2b82 */ /* 0x000e660000000a00 */
[----:B------:R-:W4:Y:S04]  /*0a00*/  @P0 LDG.E R25, desc[UR8][R8.64] ;  /* 0x0000000808190981 */ /* 0x000f28000c1e1900 */
[----:B0-----:R-:W4:Y:S01]  /*0a10*/  @P1 LDG.E R16, desc[UR8][R16.64] ;  /* 0x0000000810101981 */ /* 0x001f22000c1e1900 */
[----:B-1----:R-:W-:-:S04]  /*0a20*/  @P2 IADD3 R22, P0, R19, R22, RZ ;  /* 0x0000001613162210 */ /* 0x002fc80007f1e0ff */
[----:B------:R-:W-:-:S05]  /*0a30*/  @P2 IADD3.X R23, R36, R23, RZ, P0, !PT ;  /* 0x0000001724172210 */ /* 0x000fca00007fe4ff */
[----:B------:R0:W5:Y:S01]  /*0a40*/  @P2 LDG.E R31, desc[UR8][R22.64] ;  /* 0x00000008161f2981 */ /* 0x000162000c1e1900 */
[----:B------:R-:W-:Y:S01]  /*0a50*/  @P2 IADD3 R14, P0, R33, R14, RZ ;  /* 0x0000000e210e2210 */ /* 0x000fe20007f1e0ff */
[----:B------:R-:W-:-:S04]  /*0a60*/  IMAD.MOV.U32 R33, RZ, RZ, RZ ;  /* 0x000000ffff217224 */ /* 0x000fc800078e00ff */
[----:B------:R-:W-:Y:S02]  /*0a70*/  @P2 IMAD.X R15, R38, 0x1, R15, P0 ;  /* 0x00000001260f2824 */ /* 0x000fe400000e060f */
[----:B0-----:R-:W-:-:S03]  /*0a80*/  IMAD.MOV.U32 R22, RZ, RZ, 0x3c80f082 ;  /* 0x3c80f082ff167424 */ /* 0x001fc600078e00ff */
[----:B------:R0:W5:Y:S01]  /*0a90*/  @P2 LDG.E R33, desc[UR8][R14.64] ;  /* 0x000000080e212981 */ /* 0x000162000c1e1900 */
[----:B------:R-:W-:Y:S02]  /*0aa0*/  IMAD.SHL.U32 R6, R6, 0x2, RZ ;  /* 0x0000000206067824 */ /* 0x000fe400078e00ff */
[C---:B------:R-:W-:Y:S02]  /*0ab0*/  IMAD R5, R24.reuse, UR15, R5 ;  /* 0x0000000f18057c24 */ /* 0x040fe4000f8e0205 */
[----:B------:R-:W-:Y:S01]  /*0ac0*/  IMAD.WIDE.U32 R6, R24, UR14, R6 ;  /* 0x0000000e18067c25 */ /* 0x000fe2000f8e0006 */
[----:B------:R-:W-:Y:S01]  /*0ad0*/  UMOV UR6, 0x3f800000 ;  /* 0x3f80000000067882 */ /* 0x000fe20000000000 */
[----:B------:R-:W-:Y:S02]  /*0ae0*/  BSSY B0, `(.L_x_28693) ;  /* 0x0000081000007945 */ /* 0x000fe40003800000 */
[C---:B--2---:R-:W-:Y:S01]  /*0af0*/  FMUL R28, R13.reuse, 0.044714998453855514526 ;  /* 0x3d3727130d1c7820 */ /* 0x044fe20000400000 */
[----:B------:R-:W-:-:S03]  /*0b00*/  FMUL R32, R13, 0.79788458347320556641 ;  /* 0x3f4c422a0d207820 */ /* 0x000fc60000400000 */
[----:B------:R-:W-:Y:S01]  /*0b10*/  FFMA R11, R28, R13, 1 ;  /* 0x3f8000001c0b7423 */ /* 0x000fe2000000000d */
[C---:B---3--:R-:W-:Y:S01]  /*0b20*/  FMUL R9, R18.reuse, 0.044714998453855514526 ;  /* 0x3d37271312097820 */ /* 0x048fe20000400000 */
[----:B------:R-:W-:Y:S02]  /*0b30*/  FMUL R10, R18, 0.79788458347320556641 ;  /* 0x3f4c422a120a7820 */ /* 0x000fe40000400000 */
[----:B------:R-:W-:Y:S01]  /*0b40*/  FMUL R11, R11, R32 ;  /* 0x000000200b0b7220 */ /* 0x000fe20000400000 */
[----:B------:R-:W-:-:S03]  /*0b50*/  FFMA R9, R9, R18, 1 ;  /* 0x3f80000009097423 */ /* 0x000fc60000000012 */
[----:B------:R-:W-:Y:S01]  /*0b60*/  FMUL R8, |R11|, 2.8853900432586669922 ;  /* 0x4038aa3b0b087820 */ /* 0x000fe20000400200 */
[----:B------:R-:W-:-:S04]  /*0b70*/  FMUL R10, R9, R10 ;  /* 0x0000000a090a7220 */ /* 0x000fc80000400000 */
[----:B------:R-:W-:Y:S01]  /*0b80*/  FMUL R9, |R10|, 2.8853900432586669922 ;  /* 0x4038aa3b0a097820 */ /* 0x000fe20000400200 */
[----:B------:R-:W1:Y:S08]  /*0b90*/  MUFU.EX2 R8, R8 ;  /* 0x0000000800087308 */ /* 0x000e700000000800 */
[----:B------:R-:W2:Y:S01]  /*0ba0*/  MUFU.EX2 R9, R9 ;  /* 0x0000000900097308 */ /* 0x000ea20000000800 */
[----:B-1----:R-:W-:Y:S01]  /*0bb0*/  FADD R17, R8, 1 ;  /* 0x3f80000008117421 */ /* 0x002fe20000000000 */
[----:B--2---:R-:W-:-:S06]  /*0bc0*/  FADD R19, R9, 1 ;  /* 0x3f80000009137421 */ /* 0x004fcc0000000000 */
[----:B------:R-:W1:Y:S01]  /*0bd0*/  MUFU.RCP R17, R17 ;  /* 0x0000001100117308 */ /* 0x000e620000001000 */
[----:B------:R-:W-:Y:S01]  /*0be0*/  HFMA2.MMA R28, -RZ, RZ, 1.875, 0 ;  /* 0x3f800000ff1c7435 */ /* 0x000fe200000001ff */
[----:B------:R-:W-:-:S06]  /*0bf0*/  FMUL R8, R11, R11 ;  /* 0x0000000b0b087220 */ /* 0x000fcc0000400000 */
[----:B------:R-:W2:Y:S01]  /*0c00*/  MUFU.RCP R19, R19 ;  /* 0x0000001300137308 */ /* 0x000ea20000001000 */
[----:B------:R-:W-:Y:S01]  /*0c10*/  FMUL R9, R10, R10 ;  /* 0x0000000a0a097220 */ /* 0x000fe20000400000 */
[----:B0-----:R-:W-:-:S03]  /*0c20*/  FFMA R15, R8, R22, -0.052303962409496307373 ;  /* 0xbd563cae080f7423 */ /* 0x001fc60000000016 */
[C---:B------:R-:W-:Y:S01]  /*0c30*/  FFMA R22, R9.reuse, R22, -0.052303962409496307373 ;  /* 0xbd563cae09167423 */ /* 0x040fe20000000016 */
[----:B------:R-:W-:Y:S01]  /*0c40*/  FFMA R15, R8, R15, 0.1331529766321182251 ;  /* 0x3e085941080f7423 */ /* 0x000fe2000000000f */
[----:B------:R-:W-:Y:S02]  /*0c50*/  FSETP.GE.AND P4, PT, |R10|, 0.60000002384185791016, PT ;  /* 0x3f19999a0a00780b */ /* 0x000fe40003f86200 */
[----:B------:R-:W-:Y:S01]  /*0c60*/  FFMA R22, R9, R22, 0.1331529766321182251 ;  /* 0x3e08594109167423 */ /* 0x000fe20000000016 */
[--C-:B-1----:R-:W-:Y:S01]  /*0c70*/  FFMA R14, R17, -2, R28.reuse ;  /* 0xc0000000110e7823 */ /* 0x102fe2000000001c */
[----:B------:R-:W-:Y:S01]  /*0c80*/  FFMA R15, R8, R15, -0.33332768082618713379 ;  /* 0xbeaaa9ed080f7423 */ /* 0x000fe2000000000f */
[----:B------:R-:W-:Y:S01]  /*0c90*/  FSETP.GE.AND P3, PT, |R10|, 9.010913848876953125, PT ;  /* 0x41102cb40a00780b */ /* 0x000fe20003f66200 */
[----:B--2---:R-:W-:Y:S01]  /*0ca0*/  FFMA R17, R19, -2, R28 ;  /* 0xc000000013117823 */ /* 0x004fe2000000001c */
[----:B------:R-:W-:Y:S01]  /*0cb0*/  FFMA R28, R9, R22, -0.33332768082618713379 ;  /* 0xbeaaa9ed091c7423 */ /* 0x000fe20000000016 */
[----:B------:R-:W-:Y:S01]  /*0cc0*/  FSETP.GE.AND P2, PT, |R11|, 0.60000002384185791016, PT ;  /* 0x3f19999a0b00780b */ /* 0x000fe20003f46200 */
[----:B------:R-:W-:-:S02]  /*0cd0*/  FFMA R22, R8, R15, RZ ;  /* 0x0000000f08167223 */ /* 0x000fc400000000ff */
[----:B------:R-:W-:Y:S01]  /*0ce0*/  FSEL R17, R17, 1, !P3 ;  /* 0x3f80000011117808 */ /* 0x000fe20005800000 */
[----:B------:R-:W-:Y:S01]  /*0cf0*/  FFMA R15, R9, R28, RZ ;  /* 0x0000001c090f7223 */ /* 0x000fe200000000ff */
[----:B------:R-:W-:Y:S02]  /*0d00*/  FSETP.GE.AND P0, PT, |R11|, 9.010913848876953125, PT ;  /* 0x41102cb40b00780b */ /* 0x000fe40003f06200 */
[--C-:B------:R-:W-:Y:S01]  /*0d10*/  LOP3.LUT R8, R17, 0x80000000, R10.reuse, 0xb8, !PT ;  /* 0x8000000011087812 */ /* 0x100fe200078eb80a */
[----:B------:R-:W-:Y:S01]  /*0d20*/  @!P4 FFMA R8, R10, R15, R10 ;  /* 0x0000000f0a08c223 */ /* 0x000fe2000000000a */
[----:B------:R-:W-:Y:S01]  /*0d30*/  FSEL R14, R14, 1, !P0 ;  /* 0x3f8000000e0e7808 */ /* 0x000fe20004000000 */
[----:B------:R-:W-:Y:S01]  /*0d40*/  IMAD.IADD R15, R7, 0x1, R5 ;  /* 0x00000001070f7824 */ /* 0x000fe200078e0205 */
[----:B------:R-:W-:Y:S02]  /*0d50*/  LEA R5, P0, R6, UR4, 0x6 ;  /* 0x0000000406057c11 */ /* 0x000fe4000f8030ff */
[--C-:B------:R-:W-:Y:S01]  /*0d60*/  LOP3.LUT R9, R14, 0x80000000, R11.reuse, 0xb8, !PT ;  /* 0x800000000e097812 */ /* 0x100fe200078eb80b */
[----:B------:R-:W-:Y:S01]  /*0d70*/  @!P2 FFMA R9, R11, R22, R11 ;  /* 0x000000160b09a223 */ /* 0x000fe2000000000b */
[----:B------:R-:W-:Y:S01]  /*0d80*/  LEA.HI.X R6, R6, UR5, R15, 0x6, P0 ;  /* 0x0000000506067c11 */ /* 0x000fe200080f340f */
[----:B------:R-:W-:Y:S01]  /*0d90*/  FMUL R15, R30, 0.044714998453855514526 ;  /* 0x3d3727131e0f7820 */ /* 0x000fe20000400000 */
[----:B------:R-:W-:Y:S01]  /*0da0*/  FMUL R11, R18, 0.10703222453594207764 ;  /* 0x3ddb33b6120b7820 */ /* 0x000fe20000400000 */
[----:B------:R-:W-:Y:S01]  /*0db0*/  FMUL R32, R30, 0.79788458347320556641 ;  /* 0x3f4c422a1e207820 */ /* 0x000fe20000400000 */
[----:B------:R-:W-:Y:S01]  /*0dc0*/  FMUL R10, R13, 0.10703222453594207764 ;  /* 0x3ddb33b60d0a7820 */ /* 0x000fe20000400000 */
[----:B------:R-:W-:Y:S01]  /*0dd0*/  FFMA R15, R15, R30, 1 ;  /* 0x3f8000000f0f7423 */ /* 0x000fe2000000001e */
[----:B------:R-:W-:Y:S01]  /*0de0*/  FFMA R14, R11, R18, 0.79788458347320556641 ;  /* 0x3f4c422a0b0e7423 */ /* 0x000fe20000000012 */
[----:B------:R-:W-:Y:S01]  /*0df0*/  FFMA R11, -R8, R8, 1 ;  /* 0x3f800000080b7423 */ /* 0x000fe20000000108 */
[----:B------:R-:W-:Y:S01]  /*0e00*/  FMUL R40, R34, 0.79788458347320556641 ;  /* 0x3f4c422a22287820 */ /* 0x000fe20000400000 */
[----:B------:R-:W-:Y:S01]  /*0e10*/  FMUL R32, R15, R32 ;  /* 0x000000200f207220 */ /* 0x000fe20000400000 */
[----:B------:R-:W-:Y:S01]  /*0e20*/  FFMA R10, R10, R13, 0.79788458347320556641 ;  /* 0x3f4c422a0a0a7423 */ /* 0x000fe2000000000d */
[----:B------:R-:W-:Y:S01]  /*0e30*/  FMUL R11, R11, R14 ;  /* 0x0000000e0b0b7220 */ /* 0x000fe20000400000 */
[----:B------:R-:W-:Y:S01]  /*0e40*/  FMUL R14, R13, 0.5 ;  /* 0x3f0000000d0e7820 */ /* 0x000fe20000400000 */
[----:B------:R-:W-:Y:S01]  /*0e50*/  FMUL R13, |R32|, 2.8853900432586669922 ;  /* 0x4038aa3b200d7820 */ /* 0x000fe20000400200 */
[----:B------:R-:W-:Y:S01]  /*0e60*/  FMUL R15, R34, 0.044714998453855514526 ;  /* 0x3d372713220f7820 */ /* 0x000fe20000400000 */
[----:B------:R-:W-:Y:S01]  /*0e70*/  FFMA R7, -R9, R9, 1 ;  /* 0x3f80000009077423 */ /* 0x000fe20000000109 */
[----:B------:R-:W-:Y:S01]  /*0e80*/  IMAD.MOV.U32 R19, RZ, RZ, 0x3c80f082 ;  /* 0x3c80f082ff137424 */ /* 0x000fe200078e00ff */
[----:B----4-:R-:W-:Y:S01]  /*0e90*/  @P1 R2UR UR6, R16 ;  /* 0x00000000100612ca */ /* 0x010fe200000e0000 */
[----:B------:R-:W-:Y:S01]  /*0ea0*/  ULDC.64 UR4, c[0x0][0x220] ;  /* 0x0000880000047ab9 */ /* 0x000fe20000000a00 */
[----:B------:R-:W0:Y:S01]  /*0eb0*/  MUFU.EX2 R13, R13 ;  /* 0x0000000d000d7308 */ /* 0x000e220000000800 */
[----:B------:R-:W-:Y:S01]  /*0ec0*/  FFMA R15, R15, R34, 1 ;  /* 0x3f8000000f0f7423 */ /* 0x000fe20000000022 */
[----:B------:R-:W-:-:S03]  /*0ed0*/  FMUL R18, R18, 0.5 ;  /* 0x3f00000012127820 */ /* 0x000fc60000400000 */
[----:B------:R-:W-:Y:S01]  /*0ee0*/  FMUL R40, R15, R40 ;  /* 0x000000280f287220 */ /* 0x000fe20000400000 */
[----:B------:R-:W-:Y:S01]  /*0ef0*/  FMUL R11, R11, R18 ;  /* 0x000000120b0b7220 */ /* 0x000fe20000400000 */
[----:B------:R-:W-:Y:S02]  /*0f00*/  FADD R8, R8, 1 ;  /* 0x3f80000008087421 */ /* 0x000fe40000000000 */
[----:B------:R-:W-:Y:S01]  /*0f10*/  FMUL R17, |R40|, 2.8853900432586669922 ;  /* 0x4038aa3b28117820 */ /* 0x000fe20000400200 */
[----:B------:R-:W-:Y:S01]  /*0f20*/  FMUL R7, R7, R10 ;  /* 0x0000000a07077220 */ /* 0x000fe20000400000 */
[----:B------:R-:W-:Y:S01]  /*0f30*/  FFMA R8, R8, 0.5, R11 ;  /* 0x3f00000008087823 */ /* 0x000fe2000000000b */
[----:B------:R-:W-:Y:S01]  /*0f40*/  SHF.R.U32.HI R10, RZ, 0x3, R0 ;  /* 0x00000003ff0a7819 */ /* 0x000fe20000011600 */
[----:B------:R1:W2:Y:S01]  /*0f50*/  MUFU.EX2 R22, R17 ;  /* 0x0000001100167308 */ /* 0x0002a20000000800 */
[----:B0-----:R-:W-:Y:S02]  /*0f60*/  FADD R11, R13, 1 ;  /* 0x3f8000000d0b7421 */ /* 0x001fe40000000000 */
[----:B------:R-:W-:Y:S01]  /*0f70*/  LOP3.LUT R35, R10, 0x1c, RZ, 0xc0, !PT ;  /* 0x0000001c0a237812 */ /* 0x000fe200078ec0ff */
[----:B------:R-:W-:-:S04]  /*0f80*/  FMUL R7, R7, R14 ;  /* 0x0000000e07077220 */ /* 0x000fc80000400000 */
[----:B------:R-:W0:Y:S01]  /*0f90*/  MUFU.RCP R11, R11 ;  /* 0x0000000b000b7308 */ /* 0x000e220000001000 */
[----:B------:R-:W-:Y:S01]  /*0fa0*/  ISETP.GE.U32.AND P0, PT, R35, R4, PT ;  /* 0x000000042300720c */ /* 0x000fe20003f06070 */
[----:B------:R-:W-:Y:S01]  /*0fb0*/  FADD R14, R9, 1 ;  /* 0x3f800000090e7421 */ /* 0x000fe20000000000 */
[----:B------:R-:W-:Y:S01]  /*0fc0*/  IADD3 R35, -R35, R0, RZ ;  /* 0x0000000023237210 */ /* 0x000fe20007ffe1ff */
[----:B------:R-:W-:Y:S02]  /*0fd0*/  FMUL R18, R32, R32 ;  /* 0x0000002020127220 */ /* 0x000fe40000400000 */
[----:B------:R-:W-:Y:S01]  /*0fe0*/  FFMA R14, R14, 0.5, R7 ;  /* 0x3f0000000e0e7823 */ /* 0x000fe20000000007 */
[----:B------:R-:W-:Y:S02]  /*0ff0*/  LOP3.LUT R9, R35, 0x1f, RZ, 0xc0, !PT ;  /* 0x0000001f23097812 */ /* 0x000fe400078ec0ff */
[----:B------:R-:W-:Y:S01]  /*1000*/  LOP3.LUT R7, R10, 0x1ffffffc, RZ, 0xc0, !PT ;  /* 0x1ffffffc0a077812 */ /* 0x000fe200078ec0ff */
[----:B-1----:R-:W-:Y:S01]  /*1010*/  FFMA R17, R18, R19, -0.052303962409496307373 ;  /* 0xbd563cae12117423 */ /* 0x002fe20000000013 */
[----:B------:R-:W-:Y:S01]  /*1020*/  ISETP.GE.U32.OR P0, PT, R9, R12, P0 ;  /* 0x0000000c0900720c */ /* 0x000fe20000706470 */
[----:B--2---:R-:W-:Y:S01]  /*1030*/  FADD R22, R22, 1 ;  /* 0x3f80000016167421 */ /* 0x004fe20000000000 */
[----:B------:R-:W-:Y:S01]  /*1040*/  FMUL R9, R14, R27 ;  /* 0x0000001b0e097220 */ /* 0x000fe20000400000 */
[----:B------:R-:W-:Y:S01]  /*1050*/  FMUL R12, R8, R25 ;  /* 0x00000019080c7220 */ /* 0x000fe20000400000 */
[----:B------:R-:W-:Y:S01]  /*1060*/  IMAD.MOV.U32 R14, RZ, RZ, 0x3f800000 ;  /* 0x3f800000ff0e7424 */ /* 0x000fe200078e00ff */
[----:B------:R-:W-:Y:S01]  /*1070*/  ISETP.LT.U32.AND P1, PT, R2, 0x20, PT ;  /* 0x000000200200780c */ /* 0x000fe20003f21070 */
[----:B------:R-:W-:Y:S01]  /*1080*/  IMAD.IADD R8, R0, 0x1, -R7 ;  /* 0x0000000100087824 */ /* 0x000fe200078e0a07 */
[----:B------:R-:W-:Y:S01]  /*1090*/  LOP3.LUT R37, R10, 0x1c, RZ, 0xc0, !PT ;  /* 0x0000001c0a257812 */ /* 0x000fe200078ec0ff */
[----:B------:R-:W-:Y:S01]  /*10a0*/  FFMA R17, R18, R17, 0.1331529766321182251 ;  /* 0x3e08594112117423 */ /* 0x000fe20000000011 */
[----:B------:R-:W-:Y:S01]  /*10b0*/  FMUL R28, R40, R40 ;  /* 0x00000028281c7220 */ /* 0x000fe20000400000 */
[----:B------:R1:W2:Y:S01]  /*10c0*/  MUFU.RCP R41, R22 ;  /* 0x0000001600297308 */ /* 0x0002a20000001000 */
[----:B0-----:R-:W-:Y:S01]  /*10d0*/  FFMA R11, R11, -2, R14 ;  /* 0xc00000000b0b7823 */ /* 0x001fe2000000000e */
[----:B------:R-:W-:Y:S01]  /*10e0*/  ISETP.LT.U32.AND.EX P1, PT, R3, RZ, PT, P1 ;  /* 0x000000ff0300720c */ /* 0x000fe20003f21110 */
[----:B------:R-:W-:Y:S01]  /*10f0*/  FFMA R17, R18, R17, -0.33332768082618713379 ;  /* 0xbeaaa9ed12117423 */ /* 0x000fe20000000011 */
[----:B------:R-:W-:Y:S01]  /*1100*/  FSETP.GE.AND P6, PT, |R32|, 9.010913848876953125, PT ;  /* 0x41102cb42000780b */ /* 0x000fe20003fc6200 */
[----:B------:R-:W-:Y:S01]  /*1110*/  FFMA R23, R28, R19, -0.052303962409496307373 ;  /* 0xbd563cae1c177423 */ /* 0x000fe20000000013 */
[----:B------:R-:W-:-:S02]  /*1120*/  IADD3 R16, R8, 0x1e, RZ ;  /* 0x0000001e08107810 */ /* 0x000fc40007ffe0ff */
[----:B------:R-:W-:Y:S02]  /*1130*/  LOP3.LUT R15, R37, 0x2, RZ, 0xfc, !PT ;  /* 0x00000002250f7812 */ /* 0x000fe400078efcff */
[----:B------:R-:W-:Y:S01]  /*1140*/  LEA R13, P2, R20, UR4, 0x1 ;  /* 0x00000004140d7c11 */ /* 0x000fe2000f8408ff */
[----:B------:R-:W-:Y:S01]  /*1150*/  FFMA R23, R28, R23, 0.1331529766321182251 ;  /* 0x3e0859411c177423 */ /* 0x000fe20000000017 */
[----:B------:R-:W-:Y:S01]  /*1160*/  SEL R27, R2, 0x20, P1 ;  /* 0x00000020021b7807 */ /* 0x000fe20000800000 */
[----:B------:R-:W-:Y:S01]  /*1170*/  FFMA R43, R18, R17, RZ ;  /* 0x00000011122b7223 */ /* 0x000fe200000000ff */
[----:B------:R-:W-:Y:S02]  /*1180*/  FSEL R11, R11, 1, !P6 ;  /* 0x3f8000000b0b7808 */ /* 0x000fe40007000000 */
[----:B------:R-:W-:Y:S02]  /*1190*/  LOP3.LUT R16, R16, 0x1f, RZ, 0xc0, !PT ;  /* 0x0000001f10107812 */ /* 0x000fe400078ec0ff */
[----:B------:R-:W-:-:S02]  /*11a0*/  ISETP.GE.U32.AND P1, PT, R15, R4, PT ;  /* 0x000000040f00720c */ /* 0x000fc40003f26070 */
[----:B------:R-:W-:Y:S01]  /*11b0*/  LEA.HI.X R17, R20, UR5, R21, 0x1, P2 ;  /* 0x0000000514117c11 */ /* 0x000fe200090f0c15 */
[----:B------:R-:W-:Y:S01]  /*11c0*/  FFMA R45, R28, R23, -0.33332768082618713379 ;  /* 0xbeaaa9ed1c2d7423 */ /* 0x000fe20000000017 */
[----:B------:R-:W-:Y:S01]  /*11d0*/  LOP3.LUT R36, R11, 0x80000000, R32, 0xb8, !PT ;  /* 0x800000000b247812 */ /* 0x000fe200078eb820 */
[----:B------:R-:W-:Y:S01]  /*11e0*/  FMUL R11, R12, UR6 ;  /* 0x000000060c0b7c20 */ /* 0x000fe20008400000 */
[----:B------:R-:W-:Y:S01]  /*11f0*/  ISETP.LT.U32.AND P1, PT, R16, R27, !P1 ;  /* 0x0000001b1000720c */ /* 0x000fe20004f21070 */
[----:B------:R-:W-:Y:S01]  /*1200*/  FMUL R18, R9, UR6 ;  /* 0x0000000609127c20 */ /* 0x000fe20008400000 */
[----:B------:R-:W-:Y:S02]  /*1210*/  FSETP.GE.AND P3, PT, |R32|, 0.60000002384185791016, PT ;  /* 0x3f19999a2000780b */ /* 0x000fe40003f66200 */
[C---:B------:R-:W-:Y:S02]  /*1220*/  FSETP.GE.AND P4, PT, |R40|.reuse, 9.010913848876953125, PT ;  /* 0x41102cb42800780b */ /* 0x040fe40003f86200 */
[----:B------:R-:W-:Y:S01]  /*1230*/  FSETP.GE.AND P5, PT, |R40|, 0.60000002384185791016, PT ;  /* 0x3f19999a2800780b */ /* 0x000fe20003fa6200 */
[----:B-12---:R-:W-:-:S12]  /*1240*/  @P0 BRA `(.L_x_28694) ;  /* 0x0000000000280947 */ /* 0x006fd80003800000 */
[----:B------:R-:W-:Y:S01]  /*1250*/  LOP3.LUT R23, R10, 0x1ffffffc, RZ, 0xc0, !PT ;  /* 0x1ffffffc0a177812 */ /* 0x000fe200078ec0ff */
[----:B------:R-:W-:-:S04]  /*1260*/  IMAD.MOV.U32 R25, RZ, RZ, RZ ;  /* 0x000000ffff197224 */ /* 0x000fc800078e00ff */
[----:B------:R-:W-:-:S05]  /*1270*/  IMAD.IADD R23, R0, 0x1, -R23 ;  /* 0x0000000100177824 */ /* 0x000fca00078e0a17 */
[----:B------:R-:W-:-:S05]  /*1280*/  LOP3.LUT R24, R23, 0x1f, RZ, 0xc0, !PT ;  /* 0x0000001f17187812 */ /* 0x000fca00078ec0ff */
[----:B------:R-:W-:-:S04]  /*1290*/  IMAD.WIDE.U32 R24, R39, UR16, R24 ;  /* 0x0000001027187c25 */ /* 0x000fc8000f8e0018 */
[----:B------:R-:W-:Y:S01]  /*12a0*/  IMAD.IADD R23, R29, 0x1, R25 ;  /* 0x000000011d177824 */ /* 0x000fe200078e0219 */
[----:B------:R-:W-:-:S04]  /*12b0*/  LEA R22, P2, R24, R13, 0x1 ;  /* 0x0000000d18167211 */ /* 0x000fc800078408ff */
[----:B------:R-:W-:Y:S02]  /*12c0*/  LEA.HI.X R23, R24, R17, R23, 0x1, P2 ;  /* 0x0000001118177211 */ /* 0x000fe400010f0c17 */
[----:B------:R-:W-:-:S05]  /*12d0*/  F2FP.BF16.F32.PACK_AB R24, RZ, R18 ;  /* 0x00000012ff18723e */ /* 0x000fca00000010ff */
[----:B------:R0:W-:Y:S02]  /*12e0*/  STG.E.U16 desc[UR8][R22.64], R24 ;  /* 0x0000001816007986 */ /* 0x0001e4000c101508 */
.L_x_28694:
[----:B------:R-:W-:Y:S05]  /*12f0*/  BSYNC B0 ;  /* 0x0000000000007941 */ /* 0x000fea0003800000 */
.L_x_28693:
[----:B------:R-:W-:Y:S04]  /*1300*/  BSSY B0, `(.L_x_28695) ;  /* 0x000000d000007945 */ /* 0x000fe80003800000 */
[----:B------:R-:W-:Y:S05]  /*1310*/  @P0 BRA `(.L_x_28696) ;  /* 0x00000000002c0947 */ /* 0x000fea0003800000 */
[----:B0-----:R-:W-:Y:S02]  /*1320*/  LOP3.LUT R23, R10, 0x1ffffffc, RZ, 0xc0, !PT ;  /* 0x1ffffffc0a177812 */ /* 0x001fe400078ec0ff */
[----:B------:R-:W-:Y:S02]  /*1330*/  F2FP.BF16.F32.PACK_AB R25, RZ, R11 ;  /* 0x0000000bff19723e */ /* 0x000fe400000010ff */
[----:B------:R-:W-:-:S04]  /*1340*/  IADD3 R23, -R23, R0, RZ ;  /* 0x0000000017177210 */ /* 0x000fc80007ffe1ff */
[----:B------:R-:W-:Y:S01]  /*1350*/  LOP3.LUT R22, R23, 0x1f, RZ, 0xc0, !PT ;  /* 0x0000001f17167812 */ /* 0x000fe200078ec0ff */
[----:B------:R-:W-:-:S04]  /*1360*/  IMAD.MOV.U32 R23, RZ, RZ, RZ ;  /* 0x000000ffff177224 */ /* 0x000fc800078e00ff */
[----:B------:R-:W-:-:S03]  /*1370*/  IMAD.WIDE.U32 R22, R39, UR16, R22 ;  /* 0x0000001027167c25 */ /* 0x000fc6000f8e0016 */
[----:B------:R-:W-:-:S04]  /*1380*/  IADD3 R24, P0, R22, UR16, RZ ;  /* 0x0000001016187c10 */ /* 0x000fc8000ff1e0ff */
[----:B------:R-:W-:Y:S02]  /*1390*/  IADD3.X R23, R29, UR17, R23, P0, !PT ;  /* 0x000000111d177c10 */ /* 0x000fe400087fe417 */
[----:B------:R-:W-:-:S04]  /*13a0*/  LEA R22, P0, R24, R13, 0x1 ;  /* 0x0000000d18167211 */ /* 0x000fc800078008ff */
[----:B------:R-:W-:-:S05]  /*13b0*/  LEA.HI.X R23, R24, R17, R23, 0x1, P0 ;  /* 0x0000001118177211 */ /* 0x000fca00000f0c17 */
[----:B------:R1:W-:Y:S04]  /*13c0*/  STG.E.U16 desc[UR8][R22.64], R25 ;  /* 0x0000001916007986 */ /* 0x0003e8000c101508 */
.L_x_28696:
[----:B------:R-:W-:Y:S05]  /*13d0*/  BSYNC B0 ;  /* 0x0000000000007941 */ /* 0x000fea0003800000 */
.L_x_28695:
[----:B------:R-:W-:Y:S01]  /*13e0*/  USHF.L.U32 UR4, UR16, 0x1, URZ ;  /* 0x0000000110047899 */ /* 0x000fe2000800063f */
[----:B01----:R-:W0:Y:S01]  /*13f0*/  @P1 LDC.64 R22, c[0x0][0x210] ;  /* 0x00008400ff161b82 */ /* 0x003e220000000a00 */
[----:B------:R-:W-:Y:S01]  /*1400*/  USHF.L.U64.HI UR5, UR16, 0x1, UR17 ;  /* 0x0000000110057899 */ /* 0x000fe20008010211 */
[----:B------:R-:W-:Y:S01]  /*1410*/  FFMA R41, R41, -2, R14 ;  /* 0xc000000029297823 */ /* 0x000fe2000000000e */
[----:B------:R-:W-:Y:S01]  /*1420*/  USHF.L.U32 UR11, UR16, 0x1, URZ ;  /* 0x00000001100b7899 */ /* 0x000fe2000800063f */
[----:B------:R-:W-:Y:S01]  /*1430*/  @!P3 FFMA R36, R32, R43, R32 ;  /* 0x0000002b2024b223 */ /* 0x000fe20000000020 */
[----:B------:R-:W-:Y:S02]  /*1440*/  IMAD.U32 R24, RZ, RZ, UR4 ;  /* 0x00000004ff187e24 */ /* 0x000fe4000f8e00ff */
[----:B------:R-:W-:Y:S01]  /*1450*/  FFMA R45, R28, R45, RZ ;  /* 0x0000002d1c2d7223 */ /* 0x000fe200000000ff */
[----:B------:R-:W-:Y:S01]  /*1460*/  IMAD.U32 R25, RZ, RZ, UR5 ;  /* 0x00000005ff197e24 */ /* 0x000fe2000f8e00ff */
[----:B------:R-:W-:Y:S01]  /*1470*/  FSEL R41, R41, 1, !P4 ;  /* 0x3f80000029297808 */ /* 0x000fe20006000000 */
[----:B------:R-:W-:Y:S01]  /*1480*/  USHF.L.U64.HI UR12, UR16, 0x1, UR17 ;  /* 0x00000001100c7899 */ /* 0x000fe20008010211 */
[----:B------:R-:W-:-:S02]  /*1490*/  IMAD.MOV.U32 R28, RZ, RZ, RZ ;  /* 0x000000ffff1c7224 */ /* 0x000fc400078e00ff */
[----:B------:R-:W-:Y:S01]  /*14a0*/  IMAD.WIDE.U32 R38, R39, UR16, R24 ;  /* 0x0000001027267c25 */ /* 0x000fe2000f8e0018 */
[--C-:B------:R-:W-:Y:S01]  /*14b0*/  LOP3.LUT R32, R41, 0x80000000, R40.reuse, 0xb8, !PT ;  /* 0x8000000029207812 */ /* 0x100fe200078eb828 */
[----:B------:R-:W1:Y:S02]  /*14c0*/  @P1 LDC.64 R24, c[0x0][0x218] ;  /* 0x00008600ff181b82 */ /* 0x000e640000000a00 */
[----:B------:R-:W-:Y:S01]  /*14d0*/  @!P5 FFMA R32, R40, R45, R40 ;  /* 0x0000002d2820d223 */ /* 0x000fe20000000028 */
[----:B------:R-:W-:Y:S02]  /*14e0*/  @P1 IADD3 R42, P0, P2, R16, R38, R20 ;  /* 0x00000026102a1210 */ /* 0x000fe40007a1e014 */
[----:B------:R-:W-:Y:S02]  /*14f0*/  IADD3 R29, R29, R39, RZ ;  /* 0x000000271d1d7210 */ /* 0x000fe40007ffe0ff */
[----:B------:R-:W-:Y:S02]  /*1500*/  @P1 IADD3 R42, P3, R42, UR11, RZ ;  /* 0x0000000b2a2a1c10 */ /* 0x000fe4000ff7e0ff */
[----:B------:R-:W-:-:S03]  /*1510*/  @P1 IADD3.X R39, RZ, R29, R21, P0, P2 ;  /* 0x0000001dff271210 */ /* 0x000fc600007e4415 */
[----:B------:R-:W-:Y:S01]  /*1520*/  @P1 IMAD.SHL.U32 R45, R42, 0x4, RZ ;  /* 0x000000042a2d1824 */ /* 0x000fe200078e00ff */
[----:B------:R-:W-:-:S04]  /*1530*/  @P1 IADD3.X R39, R39, UR12, RZ, P3, !PT ;  /* 0x0000000c27271c10 */ /* 0x000fc80009ffe4ff */
[----:B------:R-:W-:Y:S02]  /*1540*/  @P1 SHF.L.U64.HI R42, R42, 0x2, R39 ;  /* 0x000000022a2a1819 */ /* 0x000fe40000010227 */
[----:B0-----:R-:W-:-:S05]  /*1550*/  @P1 IADD3 R22, P0, R45, R22, RZ ;  /* 0x000000162d161210 */ /* 0x001fca0007f1e0ff */
[----:B------:R-:W-:Y:S01]  /*1560*/  @P1 IMAD.X R23, R42, 0x1, R23, P0 ;  /* 0x000000012a171824 */ /* 0x000fe200000e0617 */
[----:B-1----:R-:W-:-:S04]  /*1570*/  @P1 IADD3 R44, P0, R45, R24, RZ ;  /* 0x000000182d2c1210 */ /* 0x002fc80007f1e0ff */
[----:B------:R0:W2:Y:S01]  /*1580*/  @P1 LDG.E R28, desc[UR8][R22.64] ;  /* 0x00000008161c1981 */ /* 0x0000a2000c1e1900 */
[----:B------:R-:W-:Y:S01]  /*1590*/  @P1 IADD3 R40, P2, P3, R16, R38, R20 ;  /* 0x0000002610281210 */ /* 0x000fe20007b5e014 */
[----:B------:R-:W-:Y:S01]  /*15a0*/  VOTEU.ANY UP0, P1 ;  /* 0x00000000003f7886 */ /* 0x000fe20000800100 */
[----:B------:R-:W-:Y:S01]  /*15b0*/  @P1 IADD3.X R45, R42, R25, RZ, P0, !PT ;  /* 0x000000192a2d1210 */ /* 0x000fe200007fe4ff */
[----:B------:R-:W-:Y:S01]  /*15c0*/  IMAD.U32 R25, RZ, RZ, UR16 ;  /* 0x00000010ff197e24 */ /* 0x000fe2000f8e00ff */
[----:B------:R-:W-:Y:S01]  /*15d0*/  @P1 IADD3.X R41, RZ, R29, R21, P2, P3 ;  /* 0x0000001dff291210 */ /* 0x000fe200017e6415 */
[----:B------:R-:W-:Y:S01]  /*15e0*/  IMAD.MOV.U32 R24, RZ, RZ, RZ ;  /* 0x000000ffff187224 */ /* 0x000fe200078e00ff */
[----:B------:R-:W-:Y:S01]  /*15f0*/  @UP0 UIMAD UR4, UR17, 0x3, URZ ;  /* 0x00000003110408a4 */ /* 0x000fe2000f8e023f */
[----:B0-----:R-:W0:Y:S01]  /*1600*/  @P1 LDC.64 R22, c[0x0][0x210] ;  /* 0x00008400ff161b82 */ /* 0x001e220000000a00 */
[----:B------:R-:W-:-:S04]  /*1610*/  @P1 IMAD.WIDE.U32 R40, R25, 0x3, R40 ;  /* 0x0000000319281825 */ /* 0x000fc800078e0028 */
[----:B------:R-:W-:Y:S01]  /*1620*/  FFMA R43, -R36, R36, 1 ;  /* 0x3f800000242b7423 */ /* 0x000fe20000000124 */
[----:B------:R1:W3:Y:S01]  /*1630*/  @P1 LDG.E R24, desc[UR8][R44.64] ;  /* 0x000000082c181981 */ /* 0x0002e2000c1e1900 */
[----:B------:R-:W-:Y:S01]  /*1640*/  @P1 VIADD R25, R41, UR4 ;  /* 0x0000000429191c36 */ /* 0x000fe20008000000 */
[----:B------:R-:W-:-:S04]  /*1650*/  @P1 SHF.L.U32 R39, R40, 0x2, RZ ;  /* 0x0000000228271819 */ /* 0x000fc800000006ff */
[----:B------:R-:W-:Y:S01]  /*1660*/  @P1 SHF.L.U64.HI R42, R40, 0x2, R25 ;  /* 0x00000002282a1819 */ /* 0x000fe20000010219 */
[----:B------:R-:W-:-:S04]  /*1670*/  FMUL R25, R30, 0.10703222453594207764 ;  /* 0x3ddb33b61e197820 */ /* 0x000fc80000400000 */
[----:B------:R-:W-:Y:S01]  /*1680*/  FFMA R25, R25, R30, 0.79788458347320556641 ;  /* 0x3f4c422a19197423 */ /* 0x000fe2000000001e */
[----:B0-----:R-:W-:-:S03]  /*1690*/  @P1 IADD3 R40, P0, R39, R22, RZ ;  /* 0x0000001627281210 */ /* 0x001fc60007f1e0ff */
[----:B------:R-:W-:Y:S01]  /*16a0*/  FMUL R43, R43, R25 ;  /* 0x000000192b2b7220 */ /* 0x000fe20000400000 */
[----:B------:R-:W-:Y:S01]  /*16b0*/  FMUL R30, R30, 0.5 ;  /* 0x3f0000001e1e7820 */ /* 0x000fe20000400000 */
[----:B------:R-:W-:Y:S02]  /*16c0*/  VIADD R35, R35, 0xffffffff ;  /* 0xffffffff23237836 */ /* 0x000fe40000000000 */
[----:B------:R-:W-:Y:S02]  /*16d0*/  @P1 IMAD.X R41, R42, 0x1, R23, P0 ;  /* 0x000000012a291824 */ /* 0x000fe400000e0617 */
[----:B------:R-:W0:Y:S01]  /*16e0*/  @P1 LDC.64 R22, c[0x0][0x218] ;  /* 0x00008600ff161b82 */ /* 0x000e220000000a00 */
[----:B-1----:R-:W-:Y:S01]  /*16f0*/  LOP3.LUT R45, R37, 0x1, RZ, 0xfc, !PT ;  /* 0x00000001252d7812 */ /* 0x002fe200078efcff */
[----:B------:R-:W-:Y:S01]  /*1700*/  FMUL R43, R43, R30 ;  /* 0x0000001e2b2b7220 */ /* 0x000fe20000400000 */
[----:B------:R-:W-:Y:S01]  /*1710*/  LOP3.LUT R30, R35, 0x1f, RZ, 0xc0, !PT ;  /* 0x0000001f231e7812 */ /* 0x000fe200078ec0ff */
[----:B------:R-:W-:Y:S01]  /*1720*/  FADD R36, R36, 1 ;  /* 0x3f80000024247421 */ /* 0x000fe20000000000 */
[----:B------:R-:W-:Y:S01]  /*1730*/  ISETP.GE.U32.AND P0, PT, R45, R4, PT ;  /* 0x000000042d00720c */ /* 0x000fe20003f06070 */
[----:B------:R-:W-:-:S03]  /*1740*/  IMAD.MOV.U32 R25, RZ, RZ, RZ ;  /* 0x000000ffff197224 */ /* 0x000fc600078e00ff */
[----:B------:R-:W-:Y:S01]  /*1750*/  ISETP.GE.U32.OR P0, PT, R30, R27, P0 ;  /* 0x0000001b1e00720c */ /* 0x000fe20000706470 */
[----:B------:R-:W-:Y:S01]  /*1760*/  FFMA R30, R36, 0.5, R43 ;  /* 0x3f000000241e7823 */ /* 0x000fe2000000002b */
[----:B------:R-:W-:Y:S01]  /*1770*/  FMUL R35, R34, 0.10703222453594207764 ;  /* 0x3ddb33b622237820 */ /* 0x000fe20000400000 */
[----:B------:R-:W-:Y:S01]  /*1780*/  IMAD.MOV.U32 R36, RZ, RZ, RZ ;  /* 0x000000ffff247224 */ /* 0x000fe200078e00ff */
[----:B------:R1:W4:Y:S01]  /*1790*/  @P1 LDG.E R25, desc[UR8][R40.64] ;  /* 0x0000000828191981 */ /* 0x000322000c1e1900 */
[----:B-----5:R-:W-:Y:S01]  /*17a0*/  FMUL R30, R30, R31 ;  /* 0x0000001f1e1e7220 */ /* 0x020fe20000400000 */
[----:B------:R-:W-:Y:S02]  /*17b0*/  VIADD R31, R8, 0xffffffff ;  /* 0xffffffff081f7836 */ /* 0x000fe40000000000 */
[----:B-1----:R-:W-:Y:S01]  /*17c0*/  FFMA R40, R35, R34, 0.79788458347320556641 ;  /* 0x3f4c422a23287423 */ /* 0x002fe20000000022 */
[----:B0-----:R-:W-:Y:S01]  /*17d0*/  @P1 IADD3 R22, P2, R39, R22, RZ ;  /* 0x0000001627161210 */ /* 0x001fe20007f5e0ff */
[----:B------:R-:W-:Y:S01]  /*17e0*/  FMUL R39, R30, UR6 ;  /* 0x000000061e277c20 */ /* 0x000fe20008400000 */
[----:B------:R-:W-:-:S02]  /*17f0*/  FFMA R35, -R32, R32, 1 ;  /* 0x3f80000020237423 */ /* 0x000fc40000000120 */
[----:B------:R-:W-:Y:S01]  /*1800*/  @P1 IADD3.X R23, R42, R23, RZ, P2, !PT ;  /* 0x000000172a171210 */ /* 0x000fe200017fe4ff */
[----:B------:R-:W-:Y:S01]  /*1810*/  FMUL R34, R34, 0.5 ;  /* 0x3f00000022227820 */ /* 0x000fe20000400000 */
[----:B------:R-:W-:-:S03]  /*1820*/  FMUL R35, R35, R40 ;  /* 0x0000002823237220 */ /* 0x000fc60000400000 */
[----:B------:R0:W2:Y:S01]  /*1830*/  @P1 LDG.E R36, desc[UR8][R22.64] ;  /* 0x0000000816241981 */ /* 0x0000a2000c1e1900 */
[----:B------:R-:W-:Y:S01]  /*1840*/  LOP3.LUT R31, R31, 0x1f, RZ, 0xc0, !PT ;  /* 0x0000001f1f1f7812 */ /* 0x000fe200078ec0ff */
[----:B------:R-:W-:Y:S01]  /*1850*/  FMUL R34, R35, R34 ;  /* 0x0000002223227220 */ /* 0x000fe20000400000 */
[----:B------:R-:W-:Y:S02]  /*1860*/  LOP3.LUT R37, R37, 0x3, RZ, 0xfc, !PT ;  /* 0x0000000325257812 */ /* 0x000fe400078efcff */
[----:B------:R-:W-:Y:S02]  /*1870*/  IADD3 R42, P1, R31, R38, RZ ;  /* 0x000000261f2a7210 */ /* 0x000fe40007f3e0ff */
[----:B0-----:R-:W-:-:S03]  /*1880*/  F2FP.BF16.F32.PACK_AB R23, RZ, R39 ;  /* 0x00000027ff17723e */ /* 0x001fc600000010ff */
[----:B------:R-:W-:Y:S01]  /*1890*/  IMAD.X R35, RZ, RZ, R29, P1 ;  /* 0x000000ffff237224 */ /* 0x000fe200008e061d */
[----:B------:R-:W-:Y:S02]  /*18a0*/  @!P0 LEA R40, P1, R42, R13, 0x1 ;  /* 0x0000000d2a288211 */ /* 0x000fe400078208ff */
[----:B------:R-:W-:Y:S01]  /*18b0*/  PRMT R43, R23, 0x7610, R43 ;  /* 0x00007610172b7816 */ /* 0x000fe2000000002b */
[----:B------:R-:W-:Y:S01]  /*18c0*/  FADD R23, R32, 1 ;  /* 0x3f80000020177421 */ /* 0x000fe20000000000 */
[C---:B------:R-:W-:Y:S02]  /*18d0*/  @!P0 LEA.HI.X R41, R42.reuse, R17, R35, 0x1, P1 ;  /* 0x000000112a298211 */ /* 0x040fe400008f0c23 */
[----:B------:R-:W-:Y:S01]  /*18e0*/  @!P0 IADD3 R42, P2, R42, UR16, RZ ;  /* 0x000000102a2a8c10 */ /* 0x000fe2000ff5e0ff */
[----:B------:R-:W-:Y:S01]  /*18f0*/  FFMA R34, R23, 0.5, R34 ;  /* 0x3f00000017227823 */ /* 0x000fe20000000022 */
[----:B------:R-:W-:Y:S01]  /*1900*/  ISETP.GE.U32.AND P1, PT, R37, R4, PT ;  /* 0x000000042500720c */ /* 0x000fe20003f26070 */
[----:B------:R0:W-:Y:S01]  /*1910*/  @!P0 STG.E.U16 desc[UR8][R40.64], R43 ;  /* 0x0000002b28008986 */ /* 0x0001e2000c101508 */
[----:B------:R-:W-:Y:S01]  /*1920*/  @!P0 IADD3.X R35, R35, UR17, RZ, P2, !PT ;  /* 0x0000001123238c10 */ /* 0x000fe200097fe4ff */
[----:B------:R-:W-:Y:S01]  /*1930*/  FMUL R33, R34, R33 ;  /* 0x0000002122217220 */ /* 0x000fe20000400000 */
[----:B------:R-:W-:-:S03]  /*1940*/  IADD3 R34, R8, 0x1d, RZ ;  /* 0x0000001d08227810 */ /* 0x000fc60007ffe0ff */
[----:B------:R-:W-:Y:S01]  /*1950*/  FMUL R32, R33, UR6 ;  /* 0x0000000621207c20 */ /* 0x000fe20008400000 */
[----:B------:R-:W-:-:S04]  /*1960*/  LOP3.LUT R34, R34, 0x1f, RZ, 0xc0, !PT ;  /* 0x0000001f22227812 */ /* 0x000fc800078ec0ff */
[----:B------:R-:W-:Y:S02]  /*1970*/  F2FP.BF16.F32.PACK_AB R22, RZ, R32 ;  /* 0x00000020ff16723e */ /* 0x000fe400000010ff */
[----:B0-----:R-:W-:Y:S02]  /*1980*/  @!P0 LEA R40, P2, R42, R13, 0x1 ;  /* 0x0000000d2a288211 */ /* 0x001fe400078408ff */
[----:B------:R-:W-:Y:S02]  /*1990*/  PRMT R43, R22, 0x7610, R43 ;  /* 0x00007610162b7816 */ /* 0x000fe4000000002b */
[----:B------:R-:W-:Y:S02]  /*19a0*/  @!P0 LEA.HI.X R41, R42, R17, R35, 0x1, P2 ;  /* 0x000000112a298211 */ /* 0x000fe400010f0c23 */
[----:B------:R-:W-:-:S03]  /*19b0*/  ISETP.LT.U32.AND P1, PT, R34, R27, !P1 ;  /* 0x0000001b2200720c */ /* 0x000fc60004f21070 */
[----:B------:R0:W-:Y:S01]  /*19c0*/  @!P0 STG.E.U16 desc[UR8][R40.64], R43 ;  /* 0x0000002b28008986 */ /* 0x0001e2000c101508 */
[----:B------:R-:W-:Y:S01]  /*19d0*/  IADD3 R35, P0, R38, UR11, RZ ;  /* 0x0000000b26237c10 */ /* 0x000fe2000ff1e0ff */
[----:B------:R-:W-:-:S03]  /*19e0*/  IMAD.MOV.U32 R38, RZ, RZ, RZ ;  /* 0x000000ffff267224 */ /* 0x000fc600078e00ff */
[----:B------:R-:W-:Y:S02]  /*19f0*/  IADD3.X R29, R29, UR12, RZ, P0, !PT ;  /* 0x0000000c1d1d7c10 */ /* 0x000fe400087fe4ff */
[----:B------:R-:W-:-:S03]  /*1a00*/  IADD3 R42, P0, P2, R34, R35, R20 ;  /* 0x00000023222a7210 */ /* 0x000fc60007a1e014 */
[----:B------:R-:W1:Y:S01]  /*1a10*/  @P1 LDC.64 R22, c[0x0][0x210] ;  /* 0x00008400ff161b82 */ /* 0x000e620000000a00 */
[----:B0-----:R-:W-:Y:S02]  /*1a20*/  IADD3.X R43, RZ, R29, R21, P0, P2 ;  /* 0x0000001dff2b7210 */ /* 0x001fe400007e4415 */
[----:B------:R-:W-:-:S04]  /*1a30*/  @P1 IADD3 R20, P0, R42, UR11, RZ ;  /* 0x0000000b2a141c10 */ /* 0x000fc8000ff1e0ff */
[----:B------:R-:W-:Y:S01]  /*1a40*/  @P1 IADD3.X R21, R43, UR12, RZ, P0, !PT ;  /* 0x0000000c2b151c10 */ /* 0x000fe200087fe4ff */
[----:B------:R-:W-:-:S03]  /*1a50*/  @P1 IMAD.SHL.U32 R45, R20, 0x4, RZ ;  /* 0x00000004142d1824 */ /* 0x000fc600078e00ff */
[----:B------:R-:W-:Y:S02]  /*1a60*/  @P1 SHF.L.U64.HI R40, R20, 0x2, R21 ;  /* 0x0000000214281819 */ /* 0x000fe40000010215 */
[----:B------:R-:W0:Y:S01]  /*1a70*/  @P1 LDC.64 R20, c[0x0][0x218] ;  /* 0x00008600ff141b82 */ /* 0x000e220000000a00 */
[----:B-1----:R-:W-:-:S05]  /*1a80*/  @P1 IADD3 R22, P0, R45, R22, RZ ;  /* 0x000000162d161210 */ /* 0x002fca0007f1e0ff */
[----:B------:R-:W-:Y:S01]  /*1a90*/  @P1 IMAD.X R23, R40, 0x1, R23, P0 ;  /* 0x0000000128171824 */ /* 0x000fe200000e0617 */
[----:B------:R-:W-:Y:S01]  /*1aa0*/  VOTEU.ANY UP0, P1 ;  /* 0x00000000003f7886 */ /* 0x000fe20000800100 */
[----:B------:R-:W-:-:S03]  /*1ab0*/  IMAD.U32 R41, RZ, RZ, UR16 ;  /* 0x00000010ff297e24 */ /* 0x000fc6000f8e00ff */
[----:B------:R1:W4:Y:S01]  /*1ac0*/  @P1 LDG.E R38, desc[UR8][R22.64] ;  /* 0x0000000816261981 */ /* 0x000322000c1e1900 */
[----:B0-----:R-:W-:-:S04]  /*1ad0*/  @P1 IADD3 R44, P0, R45, R20, RZ ;  /* 0x000000142d2c1210 */ /* 0x001fc80007f1e0ff */
[----:B------:R-:W-:Y:S01]  /*1ae0*/  @P1 IADD3.X R45, R40, R21, RZ, P0, !PT ;  /* 0x00000015282d1210 */ /* 0x000fe200007fe4ff */
[----:B------:R-:W-:Y:S01]  /*1af0*/  IMAD.MOV.U32 R40, RZ, RZ, RZ ;  /* 0x000000ffff287224 */ /* 0x000fe200078e00ff */
[----:B------:R-:W0:Y:S01]  /*1b00*/  @P1 LDC.64 R20, c[0x0][0x210] ;  /* 0x00008400ff141b82 */ /* 0x000e220000000a00 */
[----:B------:R-:W-:Y:S01]  /*1b10*/  @UP0 UIMAD UR4, UR17, 0x3, URZ ;  /* 0x00000003110408a4 */ /* 0x000fe2000f8e023f */
[----:B-1----:R-:W-:-:S03]  /*1b20*/  @P1 IMAD.WIDE.U32 R22, R41, 0x3, R42 ;  /* 0x0000000329161825 */ /* 0x002fc600078e002a */
[----:B------:R-:W4:Y:S01]  /*1b30*/  @P1 LDG.E R40, desc[UR8][R44.64] ;  /* 0x000000082c281981 */ /* 0x000f22000c1e1900 */
[----:B------:R-:W-:Y:S01]  /*1b40*/  IMAD.MOV.U32 R43, RZ, RZ, RZ ;  /* 0x000000ffff2b7224 */ /* 0x000fe200078e00ff */
[----:B------:R-:W-:Y:S01]  /*1b50*/  @P1 SHF.L.U32 R41, R22, 0x2, RZ ;  /* 0x0000000216291819 */ /* 0x000fe200000006ff */
[----:B------:R-:W-:-:S05]  /*1b60*/  @P1 VIADD R23, R23, UR4 ;  /* 0x0000000417171c36 */ /* 0x000fca0008000000 */
[----:B------:R-:W-:Y:S02]  /*1b70*/  @P1 SHF.L.U64.HI R42, R22, 0x2, R23 ;  /* 0x00000002162a1819 */ /* 0x000fe40000010217 */
[----:B0-----:R-:W-:-:S05]  /*1b80*/  @P1 IADD3 R22, P0, R41, R20, RZ ;  /* 0x0000001429161210 */ /* 0x001fca0007f1e0ff */
[----:B------:R-:W-:Y:S02]  /*1b90*/  @P1 IMAD.X R23, R42, 0x1, R21, P0 ;  /* 0x000000012a171824 */ /* 0x000fe400000e0615 */
[----:B------:R-:W0:Y:S03]  /*1ba0*/  @P1 LDC.64 R20, c[0x0][0x218] ;  /* 0x00008600ff141b82 */ /* 0x000e260000000a00 */
[----:B------:R1:W4:Y:S01]  /*1bb0*/  @P1 LDG.E R43, desc[UR8][R22.64] ;  /* 0x00000008162b1981 */ /* 0x000322000c1e1900 */
[----:B0-----:R-:W-:Y:S01]  /*1bc0*/  @P1 IADD3 R20, P0, R41, R20, RZ ;  /* 0x0000001429141210 */ /* 0x001fe20007f1e0ff */
[----:B------:R-:W-:-:S04]  /*1bd0*/  HFMA2.MMA R41, -RZ, RZ, 0, 0 ;  /* 0x00000000ff297435 */ /* 0x000fc800000001ff */
[----:B------:R-:W-:-:S06]  /*1be0*/  @P1 IMAD.X R21, R42, 0x1, R21, P0 ;  /* 0x000000012a151824 */ /* 0x000fcc00000e0615 */
[----:B------:R0:W4:Y:S01]  /*1bf0*/  @P1 LDG.E R41, desc[UR8][R20.64] ;  /* 0x0000000814291981 */ /* 0x000122000c1e1900 */
[----:B-1----:R-:W-:Y:S01]  /*1c00*/  FMNMX R23, RZ, |R9|, !PT ;  /* 0x40000009ff177209 */ /* 0x002fe20007800000 */
[----:B------:R-:W1:Y:S01]  /*1c10*/  S2UR UR5, SR_CgaCtaId ;  /* 0x00000000000579c3 */ /* 0x000e620000008800 */
[----:B------:R-:W-:Y:S01]  /*1c20*/  F2FP.BF16.F32.PACK_AB R18, R11, R18 ;  /* 0x000000120b12723e */ /* 0x000fe200000010ff */
[----:B------:R-:W-:Y:S01]  /*1c30*/  UMOV UR4, 0x400 ;  /* 0x0000040000047882 */ /* 0x000fe20000000000 */
[----:B------:R-:W-:Y:S01]  /*1c40*/  FMNMX R23, |R12|, R23, !PT ;  /* 0x000000170c177209 */ /* 0x000fe20007800200 */
[----:B------:R-:W-:Y:S01]  /*1c50*/  UIADD3 UR4, UR4, 0x20, URZ ;  /* 0x0000002004047890 */ /* 0x000fe2000fffe03f */
[----:B------:R-:W-:Y:S01]  /*1c60*/  LOP3.LUT R10, R10, 0x1c, RZ, 0xc0, !PT ;  /* 0x0000001c0a0a7812 */ /* 0x000fe200078ec0ff */
[----:B------:R-:W-:Y:S01]  /*1c70*/  BSSY B0, `(.L_x_28697) ;  /* 0x0000112000007945 */ /* 0x000fe20003800000 */
[----:B------:R-:W-:Y:S02]  /*1c80*/  FMNMX R30, R23, |R30|, !PT ;  /* 0x4000001e171e7209 */ /* 0x000fe40007800000 */
[----:B------:R-:W-:-:S02]  /*1c90*/  F2FP.BF16.F32.PACK_AB R32, R32, R39 ;  /* 0x000000272020723e */ /* 0x000fc400000010ff */
[----:B------:R-:W-:Y:S01]  /*1ca0*/  FMNMX R33, |R33|, R30, !PT ;  /* 0x0000001e21217209 */ /* 0x000fe20007800200 */
[----:B-1----:R-:W-:Y:S01]  /*1cb0*/  ULEA UR4, UR5, UR4, 0x18 ;  /* 0x0000000405047291 */ /* 0x002fe2000f8ec03f */
[----:B---3--:R-:W-:-:S04]  /*1cc0*/  FMUL R45, R24, 0.044714998453855514526 ;  /* 0x3d372713182d7820 */ /* 0x008fc80000400000 */
[----:B------:R-:W-:Y:S01]  /*1cd0*/  FFMA R42, R45, R24, 1 ;  /* 0x3f8000002d2a7423 */ /* 0x000fe20000000018 */
        /* <DEDUP_REMOVED lines=12> */
[----:B------:R-:W0:Y:S02]  /*1da0*/  MUFU.RCP R45, R45 ;  /* 0x0000002d002d7308 */ /* 0x000e240000001000 */
[----:B0-----:R-:W-:Y:S01]  /*1db0*/  FFMA R20, R45, -2, R14 ;  /* 0xc00000002d147823 */ /* 0x001fe2000000000e */
[----:B------:R-:W-:-:S04]  /*1dc0*/  IMAD.SHL.U32 R45, R26, 0x20, RZ ;  /* 0x000000201a2d7824 */ /* 0x000fc800078e00ff */
[----:B------:R-:W-:Y:S02]  /*1dd0*/  FSEL R21, R20, 1, !P0 ;  /* 0x3f80000014157808 */ /* 0x000fe40004000000 */
[----:B------:R-:W-:Y:S01]  /*1de0*/  ISETP.GE.U32.AND P0, PT, R15, R4, PT ;  /* 0x000000040f00720c */ /* 0x000fe20003f06070 */
[----:B--2---:R-:W-:Y:S01]  /*1df0*/  FMUL R15, R36, 0.044714998453855514526 ;  /* 0x3d372713240f7820 */ /* 0x004fe20000400000 */
[--C-:B------:R-:W-:Y:S01]  /*1e00*/  LOP3.LUT R12, R21, 0x80000000, R42.reuse, 0xb8, !PT ;  /* 0x80000000150c7812 */ /* 0x100fe200078eb82a */
[----:B------:R-:W-:Y:S01]  /*1e10*/  @!P1 FFMA R12, R42, R9, R42 ;  /* 0x000000092a0c9223 */ /* 0x000fe2000000002a */
[----:B------:R-:W-:Y:S01]  /*1e20*/  FMUL R9, R24, 0.10703222453594207764 ;  /* 0x3ddb33b618097820 */ /* 0x000fe20000400000 */
[----:B------:R-:W-:Y:S01]  /*1e30*/  FFMA R15, R15, R36, 1 ;  /* 0x3f8000000f0f7423 */ /* 0x000fe20000000024 */
[----:B------:R-:W-:Y:S02]  /*1e40*/  ISETP.GE.U32.OR P0, PT, R16, R27, P0 ;  /* 0x0000001b1000720c */ /* 0x000fe40000706470 */
[----:B------:R-:W-:Y:S01]  /*1e50*/  FFMA R20, R9, R24, 0.79788458347320556641 ;  /* 0x3f4c422a09147423 */ /* 0x000fe20000000018 */
[----:B------:R-:W-:Y:S01]  /*1e60*/  FFMA R9, -R12, R12, 1 ;  /* 0x3f8000000c097423 */ /* 0x000fe2000000010c */
[----:B------:R-:W-:Y:S01]  /*1e70*/  FMUL R24, R24, 0.5 ;  /* 0x3f00000018187820 */ /* 0x000fe20000400000 */
[----:B------:R-:W-:-:S02]  /*1e80*/  FADD R12, R12, 1 ;  /* 0x3f8000000c0c7421 */ /* 0x000fc40000000000 */
[----:B------:R-:W-:Y:S01]  /*1e90*/  FMUL R9, R9, R20 ;  /* 0x0000001409097220 */ /* 0x000fe20000400000 */
[----:B------:R-:W-:-:S03]  /*1ea0*/  FMUL R20, R36, 0.79788458347320556641 ;  /* 0x3f4c422a24147820 */ /* 0x000fc60000400000 */
[----:B------:R-:W-:Y:S01]  /*1eb0*/  FMUL R21, R9, R24 ;  /* 0x0000001809157220 */ /* 0x000fe20000400000 */
[----:B------:R-:W-:Y:S01]  /*1ec0*/  FMUL R15, R15, R20 ;  /* 0x000000140f0f7220 */ /* 0x000fe20000400000 */
[----:B------:R-:W-:Y:S02]  /*1ed0*/  LOP3.LUT R24, R8, 0x1f, RZ, 0xc0, !PT ;  /* 0x0000001f08187812 */ /* 0x000fe400078ec0ff */
[----:B------:R-:W-:Y:S01]  /*1ee0*/  FFMA R27, R12, 0.5, R21 ;  /* 0x3f0000000c1b7823 */ /* 0x000fe20000000015 */
[C---:B------:R-:W-:Y:S01]  /*1ef0*/  FMUL R22, |R15|.reuse, 2.8853900432586669922 ;  /* 0x4038aa3b0f167820 */ /* 0x040fe20000400200 */
[C---:B------:R-:W-:Y:S01]  /*1f00*/  FMUL R12, R15.reuse, R15 ;  /* 0x0000000f0f0c7220 */ /* 0x040fe20000400000 */
[----:B------:R-:W-:Y:S01]  /*1f10*/  FSETP.GE.AND P2, PT, |R15|, 0.60000002384185791016, PT ;  /* 0x3f19999a0f00780b */ /* 0x000fe20003f46200 */
[----:B------:R-:W-:Y:S01]  /*1f20*/  FMUL R28, R27, R28 ;  /* 0x0000001c1b1c7220 */ /* 0x000fe20000400000 */
[----:B------:R-:W-:Y:S02]  /*1f30*/  FSETP.GE.AND P1, PT, |R15|, 9.010913848876953125, PT ;  /* 0x41102cb40f00780b */ /* 0x000fe40003f26200 */
[----:B------:R-:W0:Y:S02]  /*1f40*/  MUFU.EX2 R22, R22 ;  /* 0x0000001600167308 */ /* 0x000e240000000800 */
[----:B------:R-:W-:Y:S01]  /*1f50*/  FMNMX R33, R33, |R28|, !PT ;  /* 0x4000001c21217209 */ /* 0x000fe20007800000 */
[----:B0-----:R-:W-:Y:S01]  /*1f60*/  FADD R22, R22, 1 ;  /* 0x3f80000016167421 */ /* 0x001fe20000000000 */
[C---:B----4-:R-:W-:Y:S01]  /*1f70*/  FMUL R9, R40.reuse, 0.044714998453855514526 ;  /* 0x3d37271328097820 */ /* 0x050fe20000400000 */
[----:B------:R-:W-:-:S03]  /*1f80*/  FMUL R20, R40, 0.79788458347320556641 ;  /* 0x3f4c422a28147820 */ /* 0x000fc60000400000 */
[----:B------:R-:W-:-:S04]  /*1f90*/  FFMA R9, R9, R40, 1 ;  /* 0x3f80000009097423 */ /* 0x000fc80000000028 */
[----:B------:R-:W-:Y:S01]  /*1fa0*/  FMUL R11, R9, R20 ;  /* 0x00000014090b7220 */ /* 0x000fe20000400000 */
[----:B------:R-:W-:Y:S02]  /*1fb0*/  LOP3.LUT R9, R45, 0xffffffe0, R0, 0xe2, !PT ;  /* 0xffffffe02d097812 */ /* 0x000fe400078ee200 */
[----:B------:R-:W0:Y:S01]  /*1fc0*/  MUFU.RCP R45, R22 ;  /* 0x00000016002d7308 */ /* 0x000e220000001000 */
[----:B------:R-:W-:Y:S02]  /*1fd0*/  FMUL R20, |R11|, 2.8853900432586669922 ;  /* 0x4038aa3b0b147820 */ /* 0x000fe40000400200 */
[C---:B------:R-:W-:Y:S02]  /*1fe0*/  IMAD R24, R9.reuse, 0x21, R24 ;  /* 0x0000002109187824 */ /* 0x040fe400078e0218 */
[----:B------:R-:W-:-:S03]  /*1ff0*/  IMAD R31, R9, 0x21, R31 ;  /* 0x00000021091f7824 */ /* 0x000fc600078e021f */
[----:B------:R-:W1:Y:S01]  /*2000*/  MUFU.EX2 R20, R20 ;  /* 0x0000001400147308 */ /* 0x000e620000000800 */
[----:B------:R-:W-:Y:S02]  /*2010*/  LEA R24, R24, UR4, 0x2 ;  /* 0x0000000418187c11 */ /* 0x000fe4000f8e10ff */
[----:B------:R-:W-:-:S03]  /*2020*/  LEA R31, R31, UR4, 0x2 ;  /* 0x000000041f1f7c11 */ /* 0x000fc6000f8e10ff */
[----:B------:R2:W-:Y:S01]  /*2030*/  STS [R24], R18 ;  /* 0x0000001218007388 */ /* 0x0005e20000000800 */
[----:B0-----:R-:W-:-:S03]  /*2040*/  FFMA R45, R45, -2, R14 ;  /* 0xc00000002d2d7823 */ /* 0x001fc6000000000e */
[----:B------:R-:W-:Y:S01]  /*2050*/  STS [R31], R32 ;  /* 0x000000201f007388 */ /* 0x000fe20000000800 */
[----:B-1----:R-:W-:Y:S01]  /*2060*/  FADD R21, R20, 1 ;  /* 0x3f80000014157421 */ /* 0x002fe20000000000 */
[----:B------:R-:W-:-:S04]  /*2070*/  FFMA R20, R12, R19, -0.052303962409496307373 ;  /* 0xbd563cae0c147423 */ /* 0x000fc80000000013 */
[C---:B--2---:R-:W-:Y:S01]  /*2080*/  FFMA R18, R12.reuse, R20, 0.1331529766321182251 ;  /* 0x3e0859410c127423 */ /* 0x044fe20000000014 */
[----:B------:R-:W0:Y:S01]  /*2090*/  MUFU.RCP R21, R21 ;  /* 0x0000001500157308 */ /* 0x000e220000001000 */
[----:B------:R-:W-:Y:S02]  /*20a0*/  FSEL R20, R45, 1, !P1 ;  /* 0x3f8000002d147808 */ /* 0x000fe40004800000 */
[----:B------:R-:W-:Y:S01]  /*20b0*/  FFMA R23, R12, R18, -0.33332768082618713379 ;  /* 0xbeaaa9ed0c177423 */ /* 0x000fe20000000012 */
[----:B------:R-:W-:Y:S02]  /*20c0*/  FSETP.GE.AND P1, PT, |R11|, 9.010913848876953125, PT ;  /* 0x41102cb40b00780b */ /* 0x000fe40003f26200 */
[----:B------:R-:W-:Y:S01]  /*20d0*/  LOP3.LUT R20, R20, 0x80000000, R15, 0xb8, !PT ;  /* 0x8000000014147812 */ /* 0x000fe200078eb80f */
[----:B------:R-:W-:-:S04]  /*20e0*/  FFMA R12, R12, R23, RZ ;  /* 0x000000170c0c7223 */ /* 0x000fc800000000ff */
[----:B------:R-:W-:Y:S01]  /*20f0*/  @!P2 FFMA R20, R15, R12, R15 ;  /* 0x0000000c0f14a223 */ /* 0x000fe2000000000f */
[----:B------:R-:W-:Y:S01]  /*2100*/  FMUL R15, R36, 0.10703222453594207764 ;  /* 0x3ddb33b6240f7820 */ /* 0x000fe20000400000 */
[C---:B------:R-:W-:Y:S01]  /*2110*/  FMUL R12, R11.reuse, R11 ;  /* 0x0000000b0b0c7220 */ /* 0x040fe20000400000 */
[----:B------:R-:W-:Y:S02]  /*2120*/  FSETP.GE.AND P2, PT, |R11|, 0.60000002384185791016, PT ;  /* 0x3f19999a0b00780b */ /* 0x000fe40003f46200 */
[----:B------:R-:W-:Y:S01]  /*2130*/  FFMA R22, R15, R36, 0.79788458347320556641 ;  /* 0x3f4c422a0f167423 */ /* 0x000fe20000000024 */
[----:B0-----:R-:W-:Y:S01]  /*2140*/  FFMA R21, R21, -2, R14 ;  /* 0xc000000015157823 */ /* 0x001fe2000000000e */
[----:B------:R-:W-:Y:S01]  /*2150*/  FFMA R15, R12, R19, -0.052303962409496307373 ;  /* 0xbd563cae0c0f7423 */ /* 0x000fe20000000013 */
[C---:B------:R-:W-:Y:S01]  /*2160*/  FMUL R18, R41.reuse, 0.044714998453855514526 ;  /* 0x3d37271329127820 */ /* 0x040fe20000400000 */
[----:B------:R-:W-:Y:S01]  /*2170*/  FMUL R23, R41, 0.79788458347320556641 ;  /* 0x3f4c422a29177820 */ /* 0x000fe20000400000 */
[----:B------:R-:W-:Y:S01]  /*2180*/  FMUL R36, R36, 0.5 ;  /* 0x3f00000024247820 */ /* 0x000fe20000400000 */
[----:B------:R-:W-:Y:S01]  /*2190*/  FSEL R24, R21, 1, !P1 ;  /* 0x3f80000015187808 */ /* 0x000fe20004800000 */
[----:B------:R-:W-:-:S04]  /*21a0*/  FFMA R18, R18, R41, 1 ;  /* 0x3f80000012127423 */ /* 0x000fc80000000029 */
[----:B------:R-:W-:Y:S01]  /*21b0*/  FMUL R18, R18, R23 ;  /* 0x0000001712127220 */ /* 0x000fe20000400000 */
[----:B------:R-:W-:Y:S01]  /*21c0*/  FFMA R23, R12, R15, 0.1331529766321182251 ;  /* 0x3e0859410c177423 */ /* 0x000fe2000000000f */
[----:B------:R-:W-:Y:S02]  /*21d0*/  FFMA R15, -R20, R20, 1 ;  /* 0x3f800000140f7423 */ /* 0x000fe40000000114 */
[----:B------:R-:W-:Y:S01]  /*21e0*/  FMUL R14, |R18|, 2.8853900432586669922 ;  /* 0x4038aa3b120e7820 */ /* 0x000fe20000400200 */
[----:B------:R-:W-:Y:S01]  /*21f0*/  FFMA R23, R12, R23, -0.33332768082618713379 ;  /* 0xbeaaa9ed0c177423 */ /* 0x000fe20000000017 */
[----:B------:R-:W-:Y:S01]  /*2200*/  FMUL R15, R15, R22 ;  /* 0x000000160f0f7220 */ /* 0x000fe20000400000 */
[--C-:B------:R-:W-:Y:S02]  /*2210*/  LOP3.LUT R22, R24, 0x80000000, R11.reuse, 0xb8, !PT ;  /* 0x8000000018167812 */ /* 0x100fe400078eb80b */
[----:B------:R-:W-:Y:S01]  /*2220*/  FFMA R24, R12, R23, RZ ;  /* 0x000000170c187223 */ /* 0x000fe200000000ff */
[----:B------:R-:W0:Y:S01]  /*2230*/  MUFU.EX2 R14, R14 ;  /* 0x0000000e000e7308 */ /* 0x000e220000000800 */
[----:B------:R-:W-:Y:S01]  /*2240*/  IADD3 R12, P1, R16, R35, RZ ;  /* 0x00000023100c7210 */ /* 0x000fe20007f3e0ff */
[----:B------:R-:W-:Y:S01]  /*2250*/  FMUL R15, R15, R36 ;  /* 0x000000240f0f7220 */ /* 0x000fe20000400000 */
[----:B------:R-:W-:Y:S01]  /*2260*/  @!P2 FFMA R22, R11, R24, R11 ;  /* 0x000000180b16a223 */ /* 0x000fe2000000000b */
[----:B------:R-:W-:Y:S01]  /*2270*/  FADD R24, R20, 1 ;  /* 0x3f80000014187421 */ /* 0x000fe20000000000 */
[C---:B------:R-:W-:Y:S01]  /*2280*/  @!P0 IADD3 R26, P2, R12.reuse, UR16, RZ ;  /* 0x000000100c1a8c10 */ /* 0x040fe2000ff5e0ff */
[----:B------:R-:W-:Y:S01]  /*2290*/  IMAD.X R11, RZ, RZ, R29, P1 ;  /* 0x000000ffff0b7224 */ /* 0x000fe200008e061d */
[----:B------:R-:W-:Y:S01]  /*22a0*/  @!P0 LEA R20, P1, R12, R13, 0x1 ;  /* 0x0000000d0c148211 */ /* 0x000fe200078208ff */
[----:B------:R-:W-:Y:S01]  /*22b0*/  FFMA R24, R24, 0.5, R15 ;  /* 0x3f00000018187823 */ /* 0x000fe2000000000f */
[----:B------:R-:W-:Y:S01]  /*22c0*/  FSETP.GE.AND P3, PT, |R18|, 0.60000002384185791016, PT ;  /* 0x3f19999a1200780b */ /* 0x000fe20003f66200 */
[----:B------:R-:W-:Y:S01]  /*22d0*/  IMAD R16, R9, 0x21, R16 ;  /* 0x0000002109107824 */ /* 0x000fe200078e0210 */
[----:B------:R-:W-:Y:S01]  /*22e0*/  @!P0 LEA.HI.X R21, R12, R17, R11, 0x1, P1 ;  /* 0x000000110c158211 */ /* 0x000fe200008f0c0b */
[----:B------:R-:W-:Y:S01]  /*22f0*/  FMUL R24, R24, R25 ;  /* 0x0000001918187220 */ /* 0x000fe20000400000 */
[----:B------:R-:W-:Y:S01]  /*2300*/  @!P0 IADD3.X R12, R11, UR17, RZ, P2, !PT ;  /* 0x000000110b0c8c10 */ /* 0x000fe200097fe4ff */
[----:B------:R-:W-:Y:S01]  /*2310*/  FMUL R11, R40, 0.10703222453594207764 ;  /* 0x3ddb33b6280b7820 */ /* 0x000fe20000400000 */
[----:B------:R-:W-:Y:S01]  /*2320*/  FSETP.GE.AND P2, PT, |R18|, 9.010913848876953125, PT ;  /* 0x41102cb41200780b */ /* 0x000fe20003f46200 */
[----:B0-----:R-:W-:Y:S01]  /*2330*/  FADD R23, R14, 1 ;  /* 0x3f8000000e177421 */ /* 0x001fe20000000000 */
[----:B------:R-:W-:-:S02]  /*2340*/  @!P0 LEA R14, P1, R26, R13, 0x1 ;  /* 0x0000000d1a0e8211 */ /* 0x000fc400078208ff */
[----:B------:R-:W-:Y:S02]  /*2350*/  LEA R16, R16, UR4, 0x2 ;  /* 0x0000000410107c11 */ /* 0x000fe4000f8e10ff */
[----:B------:R-:W-:Y:S01]  /*2360*/  @!P0 LEA.HI.X R15, R26, R17, R12, 0x1, P1 ;  /* 0x000000111a0f8211 */ /* 0x000fe200008f0c0c */
[----:B------:R-:W0:Y:S01]  /*2370*/  MUFU.RCP R23, R23 ;  /* 0x0000001700177308 */ /* 0x000e220000001000 */
[----:B------:R-:W-:Y:S01]  /*2380*/  FFMA R12, R11, R40, 0.79788458347320556641 ;  /* 0x3f4c422a0b0c7423 */ /* 0x000fe20000000028 */
[----:B------:R-:W-:Y:S01]  /*2390*/  FFMA R11, -R22, R22, 1 ;  /* 0x3f800000160b7423 */ /* 0x000fe20000000116 */
[----:B------:R-:W-:Y:S02]  /*23a0*/  IMAD.MOV.U32 R26, RZ, RZ, 0x3f800000 ;  /* 0x3f800000ff1a7424 */ /* 0x000fe400078e00ff */
[----:B------:R-:W-:Y:S01]  /*23b0*/  FMUL R40, R40, 0.5 ;  /* 0x3f00000028287820 */ /* 0x000fe20000400000 */
[----:B------:R-:W-:Y:S01]  /*23c0*/  ISETP.GE.U32.AND P1, PT, R37, R4, PT ;  /* 0x000000042500720c */ /* 0x000fe20003f26070 */
[----:B------:R-:W-:Y:S01]  /*23d0*/  FMUL R11, R11, R12 ;  /* 0x0000000c0b0b7220 */ /* 0x000fe20000400000 */
[----:B------:R-:W-:Y:S01]  /*23e0*/  FMUL R12, R18, R18 ;  /* 0x00000012120c7220 */ /* 0x000fe20000400000 */
[----:B------:R-:W-:-:S02]  /*23f0*/  FMNMX R33, |R24|, R33, !PT ;  /* 0x0000002118217209 */ /* 0x000fc40007800200 */
[----:B------:R-:W-:Y:S01]  /*2400*/  FMUL R40, R11, R40 ;  /* 0x000000280b287220 */ /* 0x000fe20000400000 */
[----:B------:R-:W-:Y:S01]  /*2410*/  FFMA R19, R12, R19, -0.052303962409496307373 ;  /* 0xbd563cae0c137423 */ /* 0x000fe20000000013 */
[----:B0-----:R-:W-:-:S03]  /*2420*/  FFMA R26, R23, -2, R26 ;  /* 0xc0000000171a7823 */ /* 0x001fc6000000001a */
[----:B------:R-:W-:Y:S02]  /*2430*/  FFMA R23, R12, R19, 0.1331529766321182251 ;  /* 0x3e0859410c177423 */ /* 0x000fe40000000013 */
[----:B------:R-:W-:Y:S02]  /*2440*/  FSEL R19, R26, 1, !P2 ;  /* 0x3f8000001a137808 */ /* 0x000fe40005000000 */
[----:B------:R-:W-:Y:S01]  /*2450*/  FFMA R23, R12, R23, -0.33332768082618713379 ;  /* 0xbeaaa9ed0c177423 */ /* 0x000fe20000000017 */
[----:B------:R-:W-:Y:S02]  /*2460*/  ISETP.LT.U32.AND P2, PT, R2, 0x20, PT ;  /* 0x000000200200780c */ /* 0x000fe40003f41070 */
[----:B------:R-:W-:Y:S01]  /*2470*/  LOP3.LUT R19, R19, 0x80000000, R18, 0xb8, !PT ;  /* 0x8000000013137812 */ /* 0x000fe200078eb812 */
[----:B------:R-:W-:Y:S01]  /*2480*/  FFMA R23, R12, R23, RZ ;  /* 0x000000170c177223 */ /* 0x000fe200000000ff */
[----:B------:R-:W-:Y:S01]  /*2490*/  ISETP.LT.U32.AND.EX P2, PT, R3, RZ, PT, P2 ;  /* 0x000000ff0300720c */ /* 0x000fe20003f41120 */
[----:B------:R-:W-:-:S02]  /*24a0*/  FMUL R12, R41, 0.10703222453594207764 ;  /* 0x3ddb33b6290c7820 */ /* 0x000fc40000400000 */
[----:B------:R-:W-:Y:S01]  /*24b0*/  @!P3 FFMA R19, R18, R23, R18 ;  /* 0x000000171213b223 */ /* 0x000fe20000000012 */
[----:B------:R-:W-:Y:S01]  /*24c0*/  SEL R11, R2, 0x20, P2 ;  /* 0x00000020020b7807 */ /* 0x000fe20001000000 */
[----:B------:R-:W-:Y:S01]  /*24d0*/  FADD R23, R22, 1 ;  /* 0x3f80000016177421 */ /* 0x000fe20000000000 */
[----:B------:R-:W-:Y:S01]  /*24e0*/  FMUL R22, R28, UR6 ;  /* 0x000000061c167c20 */ /* 0x000fe20008400000 */
[----:B------:R-:W-:Y:S01]  /*24f0*/  FFMA R25, R12, R41, 0.79788458347320556641 ;  /* 0x3f4c422a0c197423 */ /* 0x000fe20000000029 */
[----:B------:R-:W-:Y:S01]  /*2500*/  ISETP.GE.U32.OR P1, PT, R34, R11, P1 ;  /* 0x0000000b2200720c */ /* 0x000fe20000f26470 */
[----:B------:R-:W-:Y:S01]  /*2510*/  FFMA R12, -R19, R19, 1 ;  /* 0x3f800000130c7423 */ /* 0x000fe20000000113 */
[----:B------:R-:W-:Y:S01]  /*2520*/  FFMA R23, R23, 0.5, R40 ;  /* 0x3f00000017177823 */ /* 0x000fe20000000028 */
[----:B------:R-:W-:Y:S01]  /*2530*/  F2FP.BF16.F32.PACK_AB R18, RZ, R22 ;  /* 0x00000016ff12723e */ /* 0x000fe200000010ff */
[----:B------:R-:W-:Y:S01]  /*2540*/  FMUL R41, R41, 0.5 ;  /* 0x3f00000029297820 */ /* 0x000fe20000400000 */
[----:B------:R-:W-:Y:S01]  /*2550*/  FMUL R12, R12, R25 ;  /* 0x000000190c0c7220 */ /* 0x000fe20000400000 */
[----:B------:R-:W-:Y:S01]  /*2560*/  IADD3 R36, P2, P3, R34, UR11, R35 ;  /* 0x0000000b22247c10 */ /* 0x000fe2000fb5e023 */
[----:B------:R-:W-:Y:S01]  /*2570*/  FMUL R38, R23, R38 ;  /* 0x0000002617267220 */ /* 0x000fe20000400000 */
[----:B------:R-:W-:Y:S01]  /*2580*/  PRMT R27, R18, 0x7610, R27 ;  /* 0x00007610121b7816 */ /* 0x000fe2000000001b */
[----:B------:R-:W-:Y:S01]  /*2590*/  FMUL R12, R12, R41 ;  /* 0x000000290c0c7220 */ /* 0x000fe20000400000 */
[----:B------:R-:W-:Y:S01]  /*25a0*/  FADD R19, R19, 1 ;  /* 0x3f80000013137421 */ /* 0x000fe20000000000 */
[----:B------:R-:W-:Y:S01]  /*25b0*/  IADD3.X R23, RZ, UR12, R29, P2, P3 ;  /* 0x0000000cff177c10 */ /* 0x000fe200097e641d */
[----:B------:R-:W-:Y:S01]  /*25c0*/  FMUL R25, R24, UR6 ;  /* 0x0000000618197c20 */ /* 0x000fe20008400000 */
[C---:B------:R-:W-:Y:S01]  /*25d0*/  @!P1 LEA R18, P2, R36.reuse, R13, 0x1 ;  /* 0x0000000d24129211 */ /* 0x040fe200078408ff */
[----:B------:R0:W-:Y:S01]  /*25e0*/  @!P0 STG.E.U16 desc[UR8][R20.64], R27 ;  /* 0x0000001b14008986 */ /* 0x0001e2000c101508 */
[C---:B------:R-:W-:Y:S01]  /*25f0*/  @!P1 IADD3 R26, P3, R36.reuse, UR16, RZ ;  /* 0x00000010241a9c10 */ /* 0x040fe2000ff7e0ff */
[----:B------:R-:W-:Y:S01]  /*2600*/  FFMA R40, R19, 0.5, R12 ;  /* 0x3f00000013287823 */ /* 0x000fe2000000000c */
[----:B------:R-:W-:Y:S01]  /*2610*/  @!P1 LEA.HI.X R19, R36, R17, R23, 0x1, P2 ;  /* 0x0000001124139211 */ /* 0x000fe200010f0c17 */
[----:B------:R-:W-:Y:S01]  /*2620*/  IMAD R34, R9, 0x21, R34 ;  /* 0x0000002109227824 */ /* 0x000fe200078e0222 */
[----:B------:R-:W-:Y:S01]  /*2630*/  @!P1 IADD3.X R23, R23, UR17, RZ, P3, !PT ;  /* 0x0000001117179c10 */ /* 0x000fe20009ffe4ff */
[----:B------:R-:W-:Y:S01]  /*2640*/  FMUL R43, R40, R43 ;  /* 0x0000002b282b7220 */ /* 0x000fe20000400000 */
[----:B------:R-:W-:-:S02]  /*2650*/  @!P1 LEA R12, P2, R26, R13, 0x1 ;  /* 0x0000000d1a0c9211 */ /* 0x000fc400078408ff */
[----:B------:R-:W-:Y:S02]  /*2660*/  LEA R34, R34, UR4, 0x2 ;  /* 0x0000000422227c11 */ /* 0x000fe4000f8e10ff */
[----:B------:R-:W-:Y:S01]  /*2670*/  @!P1 LEA.HI.X R13, R26, R17, R23, 0x1, P2 ;  /* 0x000000111a0d9211 */ /* 0x000fe200010f0c17 */
[----:B------:R-:W-:Y:S01]  /*2680*/  FMUL R17, R38, UR6 ;  /* 0x0000000626117c20 */ /* 0x000fe20008400000 */
[----:B0-----:R-:W-:Y:S01]  /*2690*/  F2FP.BF16.F32.PACK_AB R21, R25, R22 ;  /* 0x000000161915723e */ /* 0x001fe200000010ff */
[----:B------:R-:W-:Y:S01]  /*26a0*/  FMUL R22, R43, UR6 ;  /* 0x000000062b167c20 */ /* 0x000fe20008400000 */
[----:B------:R-:W-:Y:S02]  /*26b0*/  F2FP.BF16.F32.PACK_AB R25, RZ, R25 ;  /* 0x00000019ff19723e */ /* 0x000fe400000010ff */
[-C--:B------:R-:W-:Y:S01]  /*26c0*/  F2FP.BF16.F32.PACK_AB R20, RZ, R17.reuse ;  /* 0x00000011ff14723e */ /* 0x080fe200000010ff */
[----:B------:R0:W-:Y:S01]  /*26d0*/  STS [R16], R21 ;  /* 0x0000001510007388 */ /* 0x0001e20000000800 */
[----:B------:R-:W-:-:S02]  /*26e0*/  F2FP.BF16.F32.PACK_AB R17, R22, R17 ;  /* 0x000000111611723e */ /* 0x000fc400000010ff */
[----:B------:R-:W-:Y:S01]  /*26f0*/  F2FP.BF16.F32.PACK_AB R22, RZ, R22 ;  /* 0x00000016ff16723e */ /* 0x000fe200000010ff */
[----:B------:R0:W-:Y:S01]  /*2700*/  @!P0 STG.E.U16 desc[UR8][R14.64], R25 ;  /* 0x000000190e008986 */ /* 0x0001e2000c101508 */
[----:B------:R-:W-:Y:S02]  /*2710*/  ISETP.GE.U32.AND P0, PT, R10, R11, PT ;  /* 0x0000000b0a00720c */ /* 0x000fe40003f06070 */
[----:B------:R-:W-:Y:S01]  /*2720*/  FMNMX R38, R33, |R38|, !PT ;  /* 0x4000002621267209 */ /* 0x000fe20007800000 */
[----:B------:R0:W-:Y:S03]  /*2730*/  @!P1 STG.E.U16 desc[UR8][R18.64], R20 ;  /* 0x0000001412009986 */ /* 0x0001e6000c101508 */
[----:B------:R-:W-:Y:S01]  /*2740*/  FMNMX R11, |R43|, R38, !PT ;  /* 0x000000262b0b7209 */ /* 0x000fe20007800200 */
[----:B------:R0:W-:Y:S04]  /*2750*/  STS [R34], R17 ;  /* 0x0000001122007388 */ /* 0x0001e80000000800 */
[----:B------:R0:W-:Y:S01]  /*2760*/  @!P1 STG.E.U16 desc[UR8][R12.64], R22 ;  /* 0x000000160c009986 */ /* 0x0001e2000c101508 */
[----:B------:R-:W-:Y:S06]  /*2770*/  BAR.SYNC.DEFER_BLOCKING 0x0 ;  /* 0x0000000000007b1d */ /* 0x000fec0000010000 */
[----:B------:R-:W-:Y:S05]  /*2780*/  @P0 BRA `(.L_x_28698) ;  /* 0x0000000400800947 */ /* 0x000fea0003800000 */
[----:B------:R-:W-:Y:S01]  /*2790*/  LOP3.LUT R2, RZ, R2, RZ, 0x33, !PT ;  /* 0x00000002ff027212 */ /* 0x000fe200078e33ff */
[----:B------:R-:W-:Y:S01]  /*27a0*/  BSSY B1, `(.L_x_28699) ;  /* 0x0000048000017945 */ /* 0x000fe20003800000 */
[----:B------:R-:W-:Y:S01]  /*27b0*/  LOP3.LUT R3, RZ, R3, RZ, 0x33, !PT ;  /* 0x00000003ff037212 */ /* 0x000fe200078e33ff */
[----:B0-----:R-:W-:Y:S01]  /*27c0*/  IMAD.MOV.U32 R17, RZ, RZ, RZ ;  /* 0x000000ffff117224 */ /* 0x001fe200078e00ff */
[----:B------:R-:W-:Y:S02]  /*27d0*/  ISETP.GT.U32.AND P0, PT, R2, -0x21, PT ;  /* 0xffffffdf0200780c */ /* 0x000fe40003f04070 */
[----:B------:R-:W-:Y:S02]  /*27e0*/  MOV R22, R10 ;  /* 0x0000000a00167202 */ /* 0x000fe40000000f00 */
[----:B------:R-:W-:-:S04]  /*27f0*/  ISETP.GT.U32.AND.EX P0, PT, R3, -0x1, PT, P0 ;  /* 0xffffffff0300780c */ /* 0x000fc80003f04100 */
[----:B------:R-:W-:-:S04]  /*2800*/  SEL R13, R2, 0xffffffdf, P0 ;  /* 0xffffffdf020d7807 */ /* 0x000fc80000000000 */
[C---:B------:R-:W-:Y:S02]  /*2810*/  IADD3 R2, -R10.reuse, -0x2, -R13 ;  /* 0xfffffffe0a027810 */ /* 0x040fe40007ffe90d */
[----:B------:R-:W-:Y:S01]  /*2820*/  LOP3.LUT R3, RZ, R13, RZ, 0x33, !PT ;  /* 0x0000000dff037212 */ /* 0x000fe200078e33ff */
[----:B------:R-:W-:Y:S01]  /*2830*/  IMAD R13, R10, UR10, RZ ;  /* 0x0000000a0a0d7c24 */ /* 0x000fe2000f8e02ff */
        /* <DEDUP_REMOVED lines=8> */
[----:B------:R-:W-:Y:S02]  /*28c0*/  IMAD.IADD R18, R15, 0x1, -R16 ;  /* 0x000000010f127824 */ /* 0x000fe400078e0a10 */
[----:B------:R-:W-:Y:S02]  /*28d0*/  IMAD.MOV.U32 R22, RZ, RZ, R10 ;  /* 0x000000ffff167224 */ /* 0x000fe400078e000a */
[----:B------:R-:W-:-:S07]  /*28e0*/  IMAD.MOV.U32 R17, RZ, RZ, RZ ;  /* 0x000000ffff117224 */ /* 0x000fce00078e00ff */
.L_x_28701:
        /* <DEDUP_REMOVED lines=25> */
[----:B------:R-:W-:Y:S02]  /*2a80*/  IADD3 R24, P6, R24, UR7, RZ ;  /* 0x0000000718187c10 */ /* 0x000fe4000ffde0ff */
[----:B------:R-:W-:Y:S02]  /*2a90*/  @!P3 IADD3.X R13, RZ, R26, RZ, P5, !PT ;  /* 0x0000001aff0db210 */ /* 0x000fe40002ffe4ff */
[----:B------:R-:W-:-:S02]  /*2aa0*/  @!P3 LEA R12, P5, R8, R5, 0x2 ;  /* 0x00000005080cb211 */ /* 0x000fc400078a10ff */
[----:B------:R-:W-:Y:S02]  /*2ab0*/  IADD3.X R26, R26, UR10, RZ, P6, !PT ;  /* 0x0000000a1a1a7c10 */ /* 0x000fe4000b7fe4ff */
[----:B------:R-:W-:Y:S02]  /*2ac0*/  @!P3 LEA.HI.X R13, R8, R6, R13, 0x2, P5 ;  /* 0x00000006080db211 */ /* 0x000fe400028f140d */
[----:B------:R-:W-:Y:S02]  /*2ad0*/  @!P2 IADD3 R8, P5, R15, R24, RZ ;  /* 0x000000180f08a210 */ /* 0x000fe40007fbe0ff */
[----:B------:R-:W-:Y:S02]  /*2ae0*/  IADD3 R24, P6, R24, UR7, RZ ;  /* 0x0000000718187c10 */ /* 0x000fe4000ffde0ff */
[----:B------:R-:W-:Y:S01]  /*2af0*/  IADD3 R17, R17, 0x4, RZ ;  /* 0x0000000411117810 */ /* 0x000fe20007ffe0ff */
[----:B------:R-:W-:Y:S01]  /*2b00*/  @!P2 IMAD.X R15, RZ, RZ, R26, P5 ;  /* 0x000000ffff0fa224 */ /* 0x000fe200028e061a */
[----:B------:R-:W-:-:S02]  /*2b10*/  @!P2 LEA R14, P5, R8, R5, 0x2 ;  /* 0x00000005080ea211 */ /* 0x000fc400078a10ff */
[----:B------:R-:W-:Y:S01]  /*2b20*/  IADD3.X R26, R26, UR10, RZ, P6, !PT ;  /* 0x0000000a1a1a7c10 */ /* 0x000fe2000b7fe4ff */
[----:B------:R-:W-:Y:S01]  /*2b30*/  IMAD.IADD R22, R10, 0x1, R17 ;  /* 0x000000010a167824 */ /* 0x000fe200078e0211 */
        /* <DEDUP_REMOVED lines=14> */
.L_x_28700:
[----:B------:R-:W-:Y:S05]  /*2c20*/  BSYNC B1 ;  /* 0x0000000000017941 */ /* 0x000fea0003800000 */
.L_x_28699:
[----:B------:R-:W-:Y:S05]  /*2c30*/  @!P0 BRA `(.L_x_28698) ;  /* 0x0000000000548947 */ /* 0x000fea0003800000 */
.L_x_28704:
        /* <DEDUP_REMOVED lines=15> */
.L_x_28703:
[----:B------:R-:W-:Y:S05]  /*2d30*/  BSYNC B1 ;  /* 0x0000000000017941 */ /* 0x000fea0003800000 */
.L_x_28702:
[----:B------:R-:W-:Y:S01]  /*2d40*/  IADD3 R24, P0, R24, UR7, RZ ;  /* 0x0000000718187c10 */ /* 0x000fe2000ff1e0ff */
[----:B------:R-:W-:Y:S02]  /*2d50*/  VIADD R8, R15, 0x1f ;  /* 0x0000001f0f087836 */ /* 0x000fe40000000000 */
[----:B------:R-:W-:Y:S01]  /*2d60*/  IMAD.IADD R22, R10, 0x1, R17 ;  /* 0x000000010a167824 */ /* 0x000fe200078e0211 */
[----:B------:R-:W-:Y:S01]  /*2d70*/  IADD3.X R26, R26, UR10, RZ, P0, !PT ;  /* 0x0000000a1a1a7c10 */ /* 0x000fe200087fe4ff */
[----:B------:R-:W-:Y:S08]  /*2d80*/  @P1 BRA `(.L_x_28704) ;  /* 0xfffffffc00ac1947 */ /* 0x000ff0000383ffff */
.L_x_28698:
[----:B------:R-:W-:Y:S05]  /*2d90*/  BSYNC B0 ;  /* 0x0000000000007941 */ /* 0x000fea0003800000 */
.L_x_28697:
[----:B------:R-:W-:Y:S01]  /*2da0*/  ULDC.64 UR4, c[0x0][0x238] ;  /* 0x00008e0000047ab9 */ /* 0x000fe20000000a00 */
[----:B------:R-:W-:Y:S01]  /*2db0*/  BAR.SYNC.DEFER_BLOCKING 0x0 ;  /* 0x0000000000007b1d */ /* 0x000fe20000010000 */
[----:B------:R-:W-:-:S04]  /*2dc0*/  ISETP.NE.U32.AND P0, PT, RZ, UR4, PT ;  /* 0x00000004ff007c0c */ /* 0x000fc8000bf05070 */
[----:B------:R-:W-:-:S13]  /*2dd0*/  ISETP.NE.AND.EX P0, PT, RZ, UR5, PT, P0 ;  /* 0x00000005ff007c0c */ /* 0x000fda000bf05300 */
[----:B------:R-:W-:Y:S05]  /*2de0*/  @!P0 BRA `(.L_x_28705) ;  /* 0x0000000000b48947 */ /* 0x000fea0003800000 */
[----:B------:R-:W0:Y:S01]  /*2df0*/  SHFL.DOWN PT, R0, R11, 0x10, 0x1f ;  /* 0x0a001f000b007f89 */ /* 0x000e2200000e0000 */
[----:B------:R-:W-:Y:S01]  /*2e00*/  BSSY B0, `(.L_x_28706) ;  /* 0x0000025000007945 */ /* 0x000fe20003800000 */
[----:B0-----:R-:W-:Y:S02]  /*2e10*/  FMNMX R2, R11, R0, !PT ;  /* 0x000000000b027209 */ /* 0x001fe40007800000 */
[----:B------:R-:W0:Y:S03]  /*2e20*/  S2R R0, SR_TID.X ;  /* 0x0000000000007919 */ /* 0x000e260000002100 */
[----:B------:R-:W1:Y:S02]  /*2e30*/  SHFL.DOWN PT, R3, R2, 0x8, 0x1f ;  /* 0x09001f0002037f89 */ /* 0x000e6400000e0000 */
[----:B-1----:R-:W-:Y:S02]  /*2e40*/  FMNMX R3, R2, R3, !PT ;  /* 0x0000000302037209 */ /* 0x002fe40007800000 */
[----:B0-----:R-:W-:-:S03]  /*2e50*/  LOP3.LUT P0, RZ, R0, 0x1f, RZ, 0xc0, !PT ;  /* 0x0000001f00ff7812 */ /* 0x001fc6000780c0ff */
[----:B------:R-:W0:Y:S10]  /*2e60*/  SHFL.DOWN PT, R4, R3, 0x4, 0x1f ;  /* 0x08801f0003047f89 */ /* 0x000e3400000e0000 */
[----:B------:R-:W1:Y:S01]  /*2e70*/  @!P0 S2R R9, SR_CgaCtaId ;  /* 0x0000000000098919 */ /* 0x000e620000008800 */
[----:B------:R-:W-:-:S02]  /*2e80*/  @!P0 MOV R8, 0x400 ;  /* 0x0000040000088802 */ /* 0x000fc40000000f00 */
[----:B0-----:R-:W-:Y:S02]  /*2e90*/  FMNMX R4, R3, R4, !PT ;  /* 0x0000000403047209 */ /* 0x001fe40007800000 */
[----:B------:R-:W-:-:S03]  /*2ea0*/  SHF.R.U32.HI R3, RZ, 0x5, R0 ;  /* 0x00000005ff037819 */ /* 0x000fc60000011600 */
[----:B------:R-:W0:Y:S01]  /*2eb0*/  SHFL.DOWN PT, R5, R4, 0x2, 0x1f ;  /* 0x08401f0004057f89 */ /* 0x000e2200000e0000 */
[----:B-1----:R-:W-:-:S04]  /*2ec0*/  @!P0 LEA R2, R9, R8, 0x18 ;  /* 0x0000000809028211 */ /* 0x002fc800078ec0ff */
[----:B------:R-:W-:Y:S01]  /*2ed0*/  @!P0 IADD3 R2, R7, R2, RZ ;  /* 0x0000000207028210 */ /* 0x000fe20007ffe0ff */
[----:B------:R-:W-:Y:S01]  /*2ee0*/  IMAD.MOV.U32 R7, RZ, RZ, RZ ;  /* 0x000000ffff077224 */ /* 0x000fe200078e00ff */
        /* <DEDUP_REMOVED lines=21> */
.L_x_28715:
[----:B-1----:R-:W-:-:S07]  /*3040*/  FMNMX R7, R4, R7, !PT ;  /* 0x0000000704077209 */ /* 0x002fce0007800000 */
.L_x_28707:
[----:B------:R-:W-:Y:S05]  /*3050*/  BSYNC B0 ;  /* 0x0000000000007941 */ /* 0x000fea0003800000 */
.L_x_28706:
[----:B------:R-:W-:Y:S01]  /*3060*/  ISETP.NE.AND P0, PT, R0, RZ, PT ;  /* 0x000000ff0000720c */ /* 0x000fe20003f05270 */
[----:B------:R-:W-:-:S12]  /*3070*/  BSSY B0, `(.L_x_28705) ;  /* 0x0000004000007945 */ /* 0x000fd80003800000 */
[----:B------:R-:W-:Y:S05]  /*3080*/  @P0 BRA `(.L_x_28709) ;  /* 0x0000000000080947 */ /* 0x000fea0003800000 */
[----:B------:R-:W1:Y:S02]  /*3090*/  LDC.64 R2, c[0x0][0x238] ;  /* 0x00008e00ff027b82 */ /* 0x000e640000000a00 */
[----:B-1----:R1:W-:Y:S02]  /*30a0*/  REDG.E.MAX.S32.STRONG.GPU desc[UR8][R2.64], R7 ;  /* 0x000000070200798e */ /* 0x0023e4000d10e388 */
.L_x_28709:
[----:B------:R-:W-:Y:S05]  /*30b0*/  BSYNC B0 ;  /* 0x0000000000007941 */ /* 0x000fea0003800000 */
.L_x_28705:
        /* <DEDUP_REMOVED lines=13> */
[----:B0-----:R-:W-:Y:S05]  /*3190*/  CALL.REL.NOINC `($__internal_595_$__cuda_sm20_rcp_rn_f32_slowpath) ;  /* 0x0000000400847944 */ /* 0x001fea0003c00000 */
[----:B------:R-:W-:Y:S05]  /*31a0*/  BRA `(.L_x_28711) ;  /* 0x0000000000147947 */ /* 0x000fea0003800000 */
.L_x_28710:
[----:B------:R-:W2:Y:S01]  /*31b0*/  MUFU.RCP R5, UR6 ;  /* 0x0000000600057d08 */ /* 0x000ea20008001000 */
[----:B------:R-:W-:-:S04]  /*31c0*/  IMAD.U32 R0, RZ, RZ, UR6 ;  /* 0x00000006ff007e24 */ /* 0x000fc8000f8e00ff */
[----:B--2---:R-:W-:-:S04]  /*31d0*/  FFMA R0, R5, R0, -1 ;  /* 0xbf80000005007423 */ /* 0x004fc80000000000 */
[----:B------:R-:W-:-:S04]  /*31e0*/  FADD.FTZ R0, -R0, -RZ ;  /* 0x800000ff00007221 */ /* 0x000fc80000010100 */
[----:B------:R-:W-:-:S07]  /*31f0*/  FFMA R5, R5, R0, R5 ;  /* 0x0000000005057223 */ /* 0x000fce0000000005 */
.L_x_28711:
[----:B01----:R-:W0:Y:S02]  /*3200*/  LDC.64 R2, c[0x0][0x240] ;  /* 0x00009000ff027b82 */ /* 0x003e240000000a00 */
[----:B0-----:R-:W-:Y:S01]  /*3210*/  STG.E desc[UR8][R2.64], R5 ;  /* 0x0000000502007986 */ /* 0x001fe2000c101908 */
[----:B------:R-:W-:Y:S05]  /*3220*/  EXIT ;  /* 0x000000000000794d */ /* 0x000fea0003800000 */
.L_x_28708:
[----:B------:R-:W-:Y:S01]  /*3230*/  IMAD.MOV.U32 R6, RZ, RZ, 0x4 ;  /* 0x00000004ff067424 */ /* 0x000fe200078e00ff */
[----:B------:R-:W-:Y:S01]  /*3240*/  MOV R5, 0xffffffff ;  /* 0xffffffff00057802 */ /* 0x000fe20000000f00 */
[----:B------:R-:W-:-:S07]  /*3250*/  IMAD.MOV.U32 R9, RZ, RZ, 0x1f ;  /* 0x0000001fff097424 */ /* 0x000fce00078e00ff */
[----:B01----:R-:W-:Y:S05]  /*3260*/  WARPSYNC.COLLECTIVE R5, `(.L_x_28712) ;  /* 0x0000000005087348 */ /* 0x003fea0003c00000 */
[----:B-1----:R1:W2:Y:S02]  /*3270*/  SHFL.DOWN P0, R7, R2, R6, R9 ;  /* 0x0800000602077389 */ /* 0x0022a40000000009 */
[----:B012---:R-:W-:Y:S01]  /*3280*/  ENDCOLLECTIVE ;  /* 0x000000000000791b */ /* 0x007fe20003800000 */
.L_x_28712:
[----:B------:R-:W-:Y:S02]  /*3290*/  IMAD.MOV.U32 R6, RZ, RZ, 0x2 ;  /* 0x00000002ff067424 */ /* 0x000fe400078e00ff */
[----:B------:R-:W-:-:S05]  /*32a0*/  IMAD.MOV.U32 R3, RZ, RZ, R7 ;  /* 0x000000ffff037224 */ /* 0x000fca00078e0007 */
[----:B------:R-:W-:-:S05]  /*32b0*/  FMNMX R3, R3, R2, !PT ;  /* 0x0000000203037209 */ /* 0x000fca0007800000 */
[----:B------:R-:W-:-:S07]  /*32c0*/  IMAD.MOV.U32 R2, RZ, RZ, R3 ;  /* 0x000000ffff027224 */ /* 0x000fce00078e0003 */
[----:B------:R-:W-:Y:S05]  /*32d0*/  WARPSYNC.COLLECTIVE R5, `(.L_x_28713) ;  /* 0x0000000005087348 */ /* 0x000fea0003c00000 */
[----:B------:R0:W1:Y:S02]  /*32e0*/  SHFL.DOWN P0, R7, R2, R6, R9 ;  /* 0x0800000602077389 */ /* 0x0000640000000009 */
[----:B01----:R-:W-:Y:S01]  /*32f0*/  ENDCOLLECTIVE ;  /* 0x000000000000791b */ /* 0x003fe20003800000 */
.L_x_28713:
[----:B------:R-:W-:Y:S01]  /*3300*/  IMAD.MOV.U32 R6, RZ, RZ, 0x1 ;  /* 0x00000001ff067424 */ /* 0x000fe200078e00ff */
[----:B------:R-:W-:-:S04]  /*3310*/  MOV R4, R7 ;  /* 0x0000000700047202 */ /* 0x000fc80000000f00 */
[----:B------:R-:W-:-:S05]  /*3320*/  FMNMX R4, R3, R4, !PT ;  /* 0x0000000403047209 */ /* 0x000fca0007800000 */
[----:B------:R-:W-:-:S07]  /*3330*/  IMAD.MOV.U32 R2, RZ, RZ, R4 ;  /* 0x000000ffff027224 */ /* 0x000fce00078e0004 */
[----:B------:R-:W-:Y:S05]  /*3340*/  WARPSYNC.COLLECTIVE R5, `(.L_x_28714) ;  /* 0x0000000005087348 */ /* 0x000fea0003c00000 */
[----:B------:R0:W1:Y:S02]  /*3350*/  SHFL.DOWN P0, R7, R2, R6, R9 ;  /* 0x0800000602077389 */ /* 0x0000640000000009 */
[----:B01----:R-:W-:Y:S01]  /*3360*/  ENDCOLLECTIVE ;  /* 0x000000000000791b */ /* 0x003fe20003800000 */
.L_x_28714:
[----:B------:R-:W-:Y:S05]  /*3370*/  BRA `(.L_x_28715) ;  /* 0xfffffffc00307947 */ /* 0x000fea000383ffff */
        .weak           $__internal_594_$__cuda_sm20_div_u64
        .type           $__internal_594_$__cuda_sm20_div_u64,@function
        .size           $__internal_594_$__cuda_sm20_div_u64,($__internal_595_$__cuda_sm20_rcp_rn_f32_slowpath - $__internal_594_$__cuda_sm20_div_u64)
$__internal_594_$__cuda_sm20_div_u64:
        /* <DEDUP_REMOVED lines=55> */
[----:B------:R-:W-:Y:S01]  /*36f0*/  SEL R8, R5, R8, P0 ;  /* 0x0000000805087207 */ /* 0x000fe20000000000 */
[----:B------:R-:W-:Y:S01]  /*3700*/  IMAD.MOV.U32 R5, RZ, RZ, 0x0 ;  /* 0x00000000ff057424 */ /* 0x000fe200078e00ff */
[----:B------:R-:W-:Y:S02]  /*3710*/  ISETP.GE.U32.AND P0, PT, R10, R3, PT ;  /* 0x000000030a00720c */ /* 0x000fe40003f06070 */
        /* <DEDUP_REMOVED lines=8> */
[----:B------:R-:W-:Y:S06]  /*37a0*/  RET.REL.NODEC R4 `(_ZN18transformer_engine6detail38cast_transpose_fused_kernel_notalignedILb0ELb1ELb0EfNS_16CTDBiasDActParamIff13__nv_bfloat16fEELi1ELi2ENS_5EmptyEXadL_ZNS_5dgeluIffEET_T0_RKS5_EEEEvT3_mmm) ;  /* 0xffffffc804147950 */ /* 0x000fec0003c3ffff */
        .weak           $__internal_595_$__cuda_sm20_rcp_rn_f32_slowpath
        .type           $__internal_595_$__cuda_sm20_rcp_rn_f32_slowpath,@function
        .size           $__internal_595_$__cuda_sm20_rcp_rn_f32_slowpath,(.L_x_35080 - $__internal_595_$__cuda_sm20_rcp_rn_f32_slowpath)
$__internal_595_$__cuda_sm20_rcp_rn_f32_slowpath:
        /* <DEDUP_REMOVED lines=15> */
.L_x_28716:
        /* <DEDUP_REMOVED lines=33> */
.L_x_28718:
[----:B------:R0:W1:Y:S02]  /*3ab0*/  MUFU.RCP R2, R0 ;  /* 0x0000000000027308 */ /* 0x0000640000001000 */
.L_x_28717:
[----:B-1-3--:R-:W-:Y:S01]  /*3ac0*/  MOV R5, R2 ;  /* 0x0000000200057202 */ /* 0x00afe20000000f00 */
[----:B------:R-:W-:Y:S02]  /*3ad0*/  IMAD.MOV.U32 R2, RZ, RZ, R7 ;  /* 0x000000ffff027224 */ /* 0x000fe400078e0007 */
[----:B------:R-:W-:-:S04]  /*3ae0*/  IMAD.MOV.U32 R3, RZ, RZ, 0x0 ;  /* 0x00000000ff037424 */ /* 0x000fc800078e00ff */
[----:B0-2---:R-:W-:Y:S05]  /*3af0*/  RET.REL.NODEC R2 `(_ZN18transformer_engine6detail38cast_transpose_fused_kernel_notalignedILb0ELb1ELb0EfNS_16CTDBiasDActParamIff13__nv_bfloat16fEELi1ELi2ENS_5EmptyEXadL_ZNS_5dgeluIffEET_T0_RKS5_EEEEvT3_mmm) ;  /* 0xffffffc402407950 */ /* 0x005fea0003c3ffff */
.L_x_28719:
        /* <DEDUP_REMOVED lines=16> */
.L_x_35080:


//--------------------- .text._ZN18transformer_engine6detail38cast_transpose_fused_kernel_notalignedILb0ELb1ELb0EfNS_16CTDBiasDActParamIff6__halffEELi1ELi2ENS_5EmptyEXadL_ZNS_5dgeluIffEET_T0_RKS5_EEEEvT3_mmm --------------------------
	.section	.text._ZN18transformer_engine6detail38cast_transpose_fused_kernel_notalignedILb0ELb1ELb0EfNS_16CTDBiasDActParamIff6__halffEELi1ELi2ENS_5EmptyEXadL_ZNS_5dgeluIffEET_T0_RKS5_EEEEvT3_mmm,"ax",@progbits
	.align	128
        .global         _ZN18transformer_engine6detail38cast_transpose_fused_kernel_notalignedILb0ELb1ELb0EfNS_16CTDBiasDActParamIff6__halffEELi1ELi2ENS_5EmptyEXadL_ZNS_5dgeluIffEET_T0_RKS5_EEEEvT3_mmm
        .type           _ZN18transformer_engine6detail38cast_transpose_fused_kernel_notalignedILb0ELb1ELb0EfNS_16CTDBiasDActParamIff6__halffEELi1ELi2ENS_5EmptyEXadL_ZNS_5dgeluIffEET_T0_RKS5_EEEEvT3_mmm,@function
        .size           _ZN18transformer_engine6detail38cast_transpose_fused_kernel_notalignedILb0ELb1ELb0EfNS_16CTDBiasDActParamIff6__halffEELi1ELi2ENS_5EmptyEXadL_ZNS_5dgeluIffEET_T0_RKS5_EEEEvT3_mmm,(.L_x_35082 - _ZN18transformer_engine6detail38cast_transpose_fused_kernel_notalignedILb0ELb1ELb0EfNS_16CTDBiasDActParamIff6__halffEELi1ELi2ENS_5EmptyEXadL_ZNS_5dgeluIffEET_T0_RKS5_EEEEvT3_mmm)
        .other          _ZN18transformer_engine6detail38cast_transpose_fused_kernel_notalignedILb0ELb1ELb0EfNS_16CTDBiasDActParamIff6__halffEELi1ELi2ENS_5EmptyEXadL_ZNS_5dgeluIffEET_T0_RKS5_EEEEvT3_mmm,@"STO_CUDA_ENTRY STV_DEFAULT"
_ZN18transformer_engine6detail38cast_transpose_fused_kernel_notalignedILb0ELb1ELb0EfNS_16CTDBiasDActParamIff6__halffEELi1ELi2ENS_5EmptyEXadL_ZNS_5dgeluIffEET_T0_RKS5_EEEEvT3_mmm:
.text._ZN18transformer_engine6detail38cast_transpose_fused_kernel_notalignedILb0ELb1ELb0EfNS_16CTDBiasDActParamIff6__halffEELi1ELi2ENS_5EmptyEXadL_ZNS_5dgeluIffEET_T0_RKS5_EEEEvT3_mmm:
        /* <DEDUP_REMOVED lines=19> */
[----:B------:R-:W-:Y:S05]  /*0130*/  CALL.REL.NOINC `($__internal_596_$__cuda_sm20_div_u64) ;  /* 0x0000003000907944 */ /* 0x000fea0003c00000 */
        /* <DEDUP_REMOVED lines=8> */
.L_x_28720:
        /* <DEDUP_REMOVED lines=22> */
.L_x_28721:
        /* <DEDUP_REMOVED lines=251> */
[----:B------:R-:W-:-:S05]  /*12d0*/  F2FP.F16.F32.PACK_AB R24, RZ, R18 ;  /* 0x00000012ff18723e */ /* 0x000fca00000000ff */
[----:B------:R0:W-:Y:S02]  /*12e0*/  STG.E.U16 desc[UR8][R22.64], R24 ;  /* 0x0000001816007986 */ /* 0x0001e4000c101508 */
.L_x_28723:
[----:B------:R-:W-:Y:S05]  /*12f0*/  BSYNC B0 ;  /* 0x0000000000007941 */ /* 0x000fea0003800000 */
.L_x_28722:
[----:B------:R-:W-:Y:S04]  /*1300*/  BSSY B0, `(.L_x_28724) ;  /* 0x000000d000007945 */ /* 0x000fe80003800000 */
[----:B------:R-:W-:Y:S05]  /*1310*/  @P0 BRA `(.L_x_28725) ;  /* 0x00000000002c0947 */ /* 0x000fea0003800000 */
[----:B0-----:R-:W-:Y:S02]  /*1320*/  LOP3.LUT R23, R10, 0x1ffffffc, RZ, 0xc0, !PT ;  /* 0x1ffffffc0a177812 */ /* 0x001fe400078ec0ff */
[----:B------:R-:W-:Y:S02]  /*1330*/  F2FP.F16.F32.PACK_AB R25, RZ, R11 ;  /* 0x0000000bff19723e */ /* 0x000fe400000000ff */
        /* <DEDUP_REMOVED lines=9> */
.L_x_28725:
[----:B------:R-:W-:Y:S05]  /*13d0*/  BSYNC B0 ;  /* 0x0000000000007941 */ /* 0x000fea0003800000 */
.L_x_28724:
        /* <DEDUP_REMOVED lines=74> */
[----:B0-----:R-:W-:-:S03]  /*1880*/  F2FP.F16.F32.PACK_AB R23, RZ, R39 ;  /* 0x00000027ff17723e */ /* 0x001fc600000000ff */
        /* <DEDUP_REMOVED lines=14> */
[----:B------:R-:W-:Y:S02]  /*1970*/  F2FP.F16.F32.PACK_AB R22, RZ, R32 ;  /* 0x00000020ff16723e */ /* 0x000fe400000000ff */
        /* <DEDUP_REMOVED lines=42> */
[----:B------:R-:W-:Y:S01]  /*1c20*/  F2FP.F16.F32.PACK_AB R18, R11, R18 ;  /* 0x000000120b12723e */ /* 0x000fe200000000ff */
[----:B------:R-:W-:Y:S01]  /*1c30*/  UMOV UR4, 0x400 ;  /* 0x0000040000047882 */ /* 0x000fe20000000000 */
[----:B------:R-:W-:Y:S01]  /*1c40*/  FMNMX R23, |R12|, R23, !PT ;  /* 0x000000170c177209 */ /* 0x000fe20007800200 */
[----:B------:R-:W-:Y:S01]  /*1c50*/  UIADD3 UR4, UR4, 0x20, URZ ;  /* 0x0000002004047890 */ /* 0x000fe2000fffe03f */
[----:B------:R-:W-:Y:S01]  /*1c60*/  LOP3.LUT R10, R10, 0x1c, RZ, 0xc0, !PT ;  /* 0x0000001c0a0a7812 */ /* 0x000fe200078ec0ff */
[----:B------:R-:W-:Y:S01]  /*1c70*/  BSSY B0, `(.L_x_28726) ;  /* 0x0000112000007945 */ /* 0x000fe20003800000 */
[----:B------:R-:W-:Y:S02]  /*1c80*/  FMNMX R30, R23, |R30|, !PT ;  /* 0x4000001e171e7209 */ /* 0x000fe40007800000 */
[----:B------:R-:W-:-:S02]  /*1c90*/  F2FP.F16.F32.PACK_AB R32, R32, R39 ;  /* 0x000000272020723e */ /* 0x000fc400000000ff */
        /* <DEDUP_REMOVED lines=137> */
[----:B------:R-:W-:Y:S01]  /*2530*/  F2FP.F16.F32.PACK_AB R18, RZ, R22 ;  /* 0x00000016ff12723e */ /* 0x000fe200000000ff */
        /* <DEDUP_REMOVED lines=21> */
[----:B0-----:R-:W-:Y:S01]  /*2690*/  F2FP.F16.F32.PACK_AB R21, R25, R22 ;  /* 0x000000161915723e */ /* 0x001fe200000000ff */
[----:B------:R-:W-:Y:S01]  /*26a0*/  FMUL R22, R43, UR6 ;  /* 0x000000062b167c20 */ /* 0x000fe20008400000 */
[----:B------:R-:W-:Y:S02]  /*26b0*/  F2FP.F16.F32.PACK_AB R25, RZ, R25 ;  /* 0x00000019ff19723e */ /* 0x000fe400000000ff */
[-C--:B------:R-:W-:Y:S01]  /*26c0*/  F2FP.F16.F32.PACK_AB R20, RZ, R17.reuse ;  /* 0x00000011ff14723e */ /* 0x080fe200000000ff */
[----:B------:R0:W-:Y:S01]  /*26d0*/  STS [R16], R21 ;  /* 0x0000001510007388 */ /* 0x0001e20000000800 */
[----:B------:R-:W-:-:S02]  /*26e0*/  F2FP.F16.F32.PACK_AB R17, R22, R17 ;  /* 0x000000111611723e */ /* 0x000fc400000000ff */
[----:B------:R-:W-:Y:S01]  /*26f0*/  F2FP.F16.F32.PACK_AB R22, RZ, R22 ;  /* 0x00000016ff16723e */ /* 0x000fe200000000ff */
        /* <DEDUP_REMOVED lines=31> */
.L_x_28730:
        /* <DEDUP_REMOVED lines=51> */
.L_x_28729:
[----:B------:R-:W-:Y:S05]  /*2c20*/  BSYNC B1 ;  /* 0x0000000000017941 */ /* 0x000fea0003800000 */
.L_x_28728:
[----:B------:R-:W-:Y:S05]  /*2c30*/  @!P0 BRA `(.L_x_28727) ;  /* 0x0000000000548947 */ /* 0x000fea0003800000 */
.L_x_28733:
        /* <DEDUP_REMOVED lines=15> */
.L_x_28732:
[----:B------:R-:W-:Y:S05]  /*2d30*/  BSYNC B1 ;  /* 0x0000000000017941 */ /* 0x000fea0003800000 */
.L_x_28731:
[----:B------:R-:W-:Y:S01]  /*2d40*/  IADD3 R24, P0, R24, UR7, RZ ;  /* 0x0000000718187c10 */ /* 0x000fe2000ff1e0ff */
[----:B------:R-:W-:Y:S02]  /*2d50*/  VIADD R8, R15, 0x1f ;  /* 0x0000001f0f087836 */ /* 0x000fe40000000000 */
[----:B------:R-:W-:Y:S01]  /*2d60*/  IMAD.IADD R22, R10, 0x1, R17 ;  /* 0x000000010a167824 */ /* 0x000fe200078e0211 */
[----:B------:R-:W-:Y:S01]  /*2d70*/  IADD3.X R26, R26, UR10, RZ, P0, !PT ;  /* 0x0000000a1a1a7c10 */ /* 0x000fe200087fe4ff */
[----:B------:R-:W-:Y:S08]  /*2d80*/  @P1 BRA `(.L_x_28733) ;  /* 0xfffffffc00ac1947 */ /* 0x000ff0000383ffff */
.L_x_28727:
[----:B------:R-:W-:Y:S05]  /*2d90*/  BSYNC B0 ;  /* 0x0000000000007941 */ /* 0x000fea0003800000 */
.L_x_28726:
        /* <DEDUP_REMOVED lines=42> */
.L_x_28744:
[----:B-1----:R-:W-:-:S07]  /*3040*/  FMNMX R7, R4, R7, !PT ;  /* 0x0000000704077209 */ /* 0x002fce0007800000 */
.L_x_28736:
[----:B------:R-:W-:Y:S05]  /*3050*/  BSYNC B0 ;  /* 0x0000000000007941 */ /* 0x000fea0003800000 */
.L_x_28735:
[----:B------:R-:W-:Y:S01]  /*3060*/  ISETP.NE.AND P0, PT, R0, RZ, PT ;  /* 0x000000ff0000720c */ /* 0x000fe20003f05270 */
[----:B------:R-:W-:-:S12]  /*3070*/  BSSY B0, `(.L_x_28734) ;  /* 0x0000004000007945 */ /* 0x000fd80003800000 */
[----:B------:R-:W-:Y:S05]  /*3080*/  @P0 BRA `(.L_x_28738) ;  /* 0x0000000000080947 */ /* 0x000fea0003800000 */
[----:B------:R-:W1:Y:S02]  /*3090*/  LDC.64 R2, c[0x0][0x238] ;  /* 0x00008e00ff027b82 */ /* 0x000e640000000a00 */
[----:B-1----:R1:W-:Y:S02]  /*30a0*/  REDG.E.MAX.S32.STRONG.GPU desc[UR8][R2.64], R7 ;  /* 0x000000070200798e */ /* 0x0023e4000d10e388 */
.L_x_28738:
[----:B------:R-:W-:Y:S05]  /*30b0*/  BSYNC B0 ;  /* 0x0000000000007941 */ /* 0x000fea0003800000 */
.L_x_28734:
        /* <DEDUP_REMOVED lines=13> */
[----:B0-----:R-:W-:Y:S05]  /*3190*/  CALL.REL.NOINC `($__internal_597_$__cuda_sm20_rcp_rn_f32_slowpath) ;  /* 0x0000000400847944 */ /* 0x001fea0003c00000 */
[----:B------:R-:W-:Y:S05]  /*31a0*/  BRA `(.L_x_28740) ;  /* 0x0000000000147947 */ /* 0x000fea0003800000 */
.L_x_28739:
[----:B------:R-:W2:Y:S01]  /*31b0*/  MUFU.RCP R5, UR6 ;  /* 0x0000000600057d08 */ /* 0x000ea20008001000 */
[----:B------:R-:W-:-:S04]  /*31c0*/  IMAD.U32 R0, RZ, RZ, UR6 ;  /* 0x00000006ff007e24 */ /* 0x000fc8000f8e00ff */
[----:B--2---:R-:W-:-:S04]  /*31d0*/  FFMA R0, R5, R0, -1 ;  /* 0xbf80000005007423 */ /* 0x004fc80000000000 */
[----:B------:R-:W-:-:S04]  /*31e0*/  FADD.FTZ R0, -R0, -RZ ;  /* 0x800000ff00007221 */ /* 0x000fc80000010100 */
[----:B------:R-:W-:-:S07]  /*31f0*/  FFMA R5, R5, R0, R5 ;  /* 0x0000000005057223 */ /* 0x000fce0000000005 */
.L_x_28740:
[----:B01----:R-:W0:Y:S02]  /*3200*/  LDC.64 R2, c[0x0][0x240] ;  /* 0x00009000ff027b82 */ /* 0x003e240000000a00 */
[----:B0-----:R-:W-:Y:S01]  /*3210*/  STG.E desc[UR8][R2.64], R5 ;  /* 0x0000000502007986 */ /* 0x001fe2000c101908 */
[----:B------:R-:W-:Y:S05]  /*3220*/  EXIT ;  /* 0x000000000000794d */ /* 0x000fea0003800000 */
.L_x_28737:
[----:B------:R-:W-:Y:S01]  /*3230*/  IMAD.MOV.U32 R6, RZ, RZ, 0x4 ;  /* 0x00000004ff067424 */ /* 0x000fe200078e00ff */
[----:B------:R-:W-:Y:S01]  /*3240*/  MOV R5, 0xffffffff ;  /* 0xffffffff00057802 */ /* 0x000fe20000000f00 */
[----:B------:R-:W-:-:S07]  /*3250*/  IMAD.MOV.U32 R9, RZ, RZ, 0x1f ;  /* 0x0000001fff097424 */ /* 0x000fce00078e00ff */
[----:B01----:R-:W-:Y:S05]  /*3260*/  WARPSYNC.COLLECTIVE R5, `(.L_x_28741) ;  /* 0x0000000005087348 */ /* 0x003fea0003c00000 */
[----:B-1----:R1:W2:Y:S02]  /*3270*/  SHFL.DOWN P0, R7, R2, R6, R9 ;  /* 0x0800000602077389 */ /* 0x0022a40000000009 */
[----:B012---:R-:W-:Y:S01]  /*3280*/  ENDCOLLECTIVE ;  /* 0x000000000000791b */ /* 0x007fe20003800000 */
.L_x_28741:
[----:B------:R-:W-:Y:S02]  /*3290*/  IMAD.MOV.U32 R6, RZ, RZ, 0x2 ;  /* 0x00000002ff067424 */ /* 0x000fe400078e00ff */
[----:B------:R-:W-:-:S05]  /*32a0*/  IMAD.MOV.U32 R3, RZ, RZ, R7 ;  /* 0x000000ffff037224 */ /* 0x000fca00078e0007 */
[----:B------:R-:W-:-:S05]  /*32b0*/  FMNMX R3, R3, R2, !PT ;  /* 0x0000000203037209 */ /* 0x000fca0007800000 */
[----:B------:R-:W-:-:S07]  /*32c0*/  IMAD.MOV.U32 R2, RZ, RZ, R3 ;  /* 0x000000ffff027224 */ /* 0x000fce00078e0003 */
[----:B------:R-:W-:Y:S05]  /*32d0*/  WARPSYNC.COLLECTIVE R5, `(.L_x_28742) ;  /* 0x0000000005087348 */ /* 0x000fea0003c00000 */
[----:B------:R0:W1:Y:S02]  /*32e0*/  SHFL.DOWN P0, R7, R2, R6, R9 ;  /* 0x0800000602077389 */ /* 0x0000640000000009 */
[----:B01----:R-:W-:Y:S01]  /*32f0*/  ENDCOLLECTIVE ;  /* 0x000000000000791b */ /* 0x003fe20003800000 */
.L_x_28742:
[----:B------:R-:W-:Y:S01]  /*3300*/  IMAD.MOV.U32 R6, RZ, RZ, 0x1 ;  /* 0x00000001ff067424 */ /* 0x000fe200078e00ff */
[----:B------:R-:W-:-:S04]  /*3310*/  MOV R4, R7 ;  /* 0x0000000700047202 */ /* 0x000fc80000000f00 */
[----:B------:R-:W-:-:S05]  /*3320*/  FMNMX R4, R3, R4, !PT ;  /* 0x0000000403047209 */ /* 0x000fca0007800000 */
[----:B------:R-:W-:-:S07]  /*3330*/  IMAD.MOV.U32 R2, RZ, RZ, R4 ;  /* 0x000000ffff027224 */ /* 0x000fce00078e0004 */
[----:B------:R-:W-:Y:S05]  /*3340*/  WARPSYNC.COLLECTIVE R5, `(.L_x_28743) ;  /* 0x0000000005087348 */ /* 0x000fea0003c00000 */
[----:B------:R0:W1:Y:S02]  /*3350*/  SHFL.DOWN P0, R7, R2, R6, R9 ;  /* 0x0800000602077389 */ /* 0x0000640000000009 */
[----:B01----:R-:W-:Y:S01]  /*3360*/  ENDCOLLECTIVE ;  /* 0x000000000000791b */ /* 0x003fe20003800000 */
.L_x_28743:
[----:B------:R-:W-:Y:S05]  /*3370*/  BRA `(.L_x_28744) ;  /* 0xfffffffc00307947 */ /* 0x000fea000383ffff */
        .weak           $__internal_596_$__cuda_sm20_div_u64
        .type           $__internal_596_$__cuda_sm20_div_u64,@function
        .size           $__internal_596_$__cuda_sm20_div_u64,($__internal_597_$__cuda_sm20_rcp_rn_f32_slowpath - $__internal_596_$__cuda_sm20_div_u64)
$__internal_596_$__cuda_sm20_div_u64:
        /* <DEDUP_REMOVED lines=66> */
[----:B------:R-:W-:Y:S06]  /*37a0*/  RET.REL.NODEC R4 `(_ZN18transformer_engine6detail38cast_transpose_fused_kernel_notalignedILb0ELb1ELb0EfNS_16CTDBiasDActParamIff6__halffEELi1ELi2ENS_5EmptyEXadL_ZNS_5dgeluIffEET_T0_RKS5_EEEEvT3_mmm) ;  /* 0xffffffc804147950 */ /* 0x000fec0003c3ffff */
        .weak           $__internal_597_$__cuda_sm20_rcp_rn_f32_slowpath
        .type           $__internal_597_$__cuda_sm20_rcp_rn_f32_slowpath,@function
        .size           $__internal_597_$__cuda_sm20_rcp_rn_f32_slowpath,(.L_x_35082 - $__internal_597_$__cuda_sm20_rcp_rn_f32_slowpath)
$__internal_597_$__cuda_sm20_rcp_rn_f32_slowpath:
        /* <DEDUP_REMOVED lines=15> */
.L_x_28745:
        /* <DEDUP_REMOVED lines=33> */
.L_x_28747:
[----:B------:R0:W1:Y:S02]  /*3ab0*/  MUFU.RCP R2, R0 ;  /* 0x0000000000027308 */ /* 0x0000640000001000 */
.L_x_28746:
[----:B-1-3--:R-:W-:Y:S01]  /*3ac0*/  MOV R5, R2 ;  /* 0x0000000200057202 */ /* 0x00afe20000000f00 */
[----:B------:R-:W-:Y:S02]  /*3ad0*/  IMAD.MOV.U32 R2, RZ, RZ, R7 ;  /* 0x000000ffff027224 */ /* 0x000fe400078e0007 */
[----:B------:R-:W-:-:S04]  /*3ae0*/  IMAD.MOV.U32 R3, RZ, RZ, 0x0 ;  /* 0x00000000ff037424 */ /* 0x000fc800078e00ff */
[----:B0-2---:R-:W-:Y:S05]  /*3af0*/  RET.REL.NODEC R2 `(_ZN18transformer_engine6detail38cast_transpose_fused_kernel_notalignedILb0ELb1ELb0EfNS_16CTDBiasDActParamIff6__halffEELi1ELi2ENS_5EmptyEXadL_ZNS_5dgeluIffEET_T0_RKS5_EEEEvT3_mmm) ;  /* 0xffffffc402407950 */ /* 0x005fea0003c3ffff */
.L_x_28748:
        /* <DEDUP_REMOVED lines=16> */
.L_x_35082:


//--------------------- .text._ZN18transformer_engine6detail38cast_transpose_fused_kernel_notalignedILb0ELb1ELb0EfNS_16CTDBiasDActParamIffffEELi1ELi1ENS_5EmptyEXadL_ZNS_5dgeluIffEET_T0_RKS4_EEEEvT3_mmm --------------------------
	.section	.text._ZN18transformer_engine6detail38cast_transpose_fused_kernel_notalignedILb0ELb1ELb0EfNS_16CTDBiasDActParamIffffEELi1ELi1ENS_5EmptyEXadL_ZNS_5dgeluIffEET_T0_RKS4_EEEEvT3_mmm,"ax",@progbits
	.align	128
        .global         _ZN18transformer_engine6detail38cast_transpose_fused_kernel_notalignedILb0ELb1ELb0EfNS_16CTDBiasDActParamIffffEELi1ELi1ENS_5EmptyEXadL_ZNS_5dgeluIffEET_T0_RKS4_EEEEvT3_mmm
        .type           _ZN18transformer_engine6detail38cast_transpose_fused_kernel_notalignedILb0ELb1ELb0EfNS_16CTDBiasDActParamIffffEELi1ELi1ENS_5EmptyEXadL_ZNS_5dgeluIffEET_T0_RKS4_EEEEvT3_mmm,@function
        .size           _ZN18transformer_engine6detail38cast_transpose_fused_kernel_notalignedILb0ELb1ELb0EfNS_16CTDBiasDActParamIffffEELi1ELi1ENS_5EmptyEXadL_ZNS_5dgeluIffEET_T0_RKS4_EEEEvT3_mmm,(.L_x_35084 - _ZN18transformer_engine6detail38cast_transpose_fused_kernel_notalignedILb0ELb1ELb0EfNS_16CTDBiasDActParamIffffEELi1ELi1ENS_5EmptyEXadL_ZNS_5dgeluIffEET_T0_RKS4_EEEEvT3_mmm)
        .other          _ZN18transformer_engine6detail38cast_transpose_fused_kernel_notalignedILb0ELb1ELb0EfNS_16CTDBiasDActParamIffffEELi1ELi1ENS_5EmptyEXadL_ZNS_5dgeluIffEET_T0_RKS4_EEEEvT3_mmm,@"STO_CUDA_ENTRY STV_DEFAULT"
_ZN18transformer_engine6detail38cast_transpose_fused_kernel_notalignedILb0ELb1ELb0EfNS_16CTDBiasDActParamIffffEELi1ELi1ENS_5EmptyEXadL_ZNS_5dgeluIffEET_T0_RKS4_EEEEvT3_mmm:
.text._ZN18transformer_engine6detail38cast_transpose_fused_kernel_notalignedILb0ELb1ELb0EfNS_16CTDBiasDActParamIffffEELi1ELi1ENS_5EmptyEXadL_ZNS_5dgeluIffEET_T0_RKS4_EEEEvT3_mmm:
        /* <DEDUP_REMOVED lines=19> */
[----:B------:R-:W-:Y:S05]  /*0130*/  CALL.REL.NOINC `($__internal_598_$__cuda_sm20_div_u64) ;  /* 0x00000020006c7944 */ /* 0x000fea0003c00000 */
        /* <DEDUP_REMOVED lines=9> */
.L_x_28749:
        /* <DEDUP_REMOVED lines=22> */
.L_x_28750:
[----:B------:R-:W-:Y:S01]  /*0330*/  ULDC.64 UR8, c[0x0][0x260] ;  /* 0x0000980000087ab9 */ /* 0x000fe20000000a00 */
[C---:B------:R-:W-:Y:S01]  /*0340*/  SHF.L.U64.HI R2, R16.reuse, 0x5, R17 ;  /* 0x0000000510027819 */ /* 0x040fe20000010211 */
[----:B------:R-:W-:Y:S01]  /*0350*/  ULDC.64 UR10, c[0x0][0x258] ;  /* 0x00009600000a7ab9 */ /* 0x000fe20000000a00 */
[----:B------:R-:W-:Y:S01]  /*0360*/  LEA R0, P1, -R16, UR8, 0x5 ;  /* 0x0000000810007c11 */ /* 0x000fe2000f8229ff */
[----:B------:R-:W-:Y:S01]  /*0370*/  IMAD R15, R17, UR10, RZ ;  /* 0x0000000a110f7c24 */ /* 0x000fe2000f8e02ff */
[C-C-:B------:R-:W-:Y:S01]  /*0380*/  SHF.L.U64.HI R5, R8.reuse, 0x5, R7.reuse ;  /* 0x0000000508057819 */ /* 0x140fe20000010207 */
[----:B------:R-:W-:Y:S01]  /*0390*/  IMAD.MOV.U32 R12, RZ, RZ, R8 ;  /* 0x000000ffff0c7224 */ /* 0x000fe200078e0008 */
[----:B------:R-:W-:Y:S01]  /*03a0*/  SHF.R.U32.HI R29, RZ, 0x3, R4 ;  /* 0x00000003ff1d7819 */ /* 0x000fe20000011604 */
[----:B------:R-:W-:Y:S01]  /*03b0*/  IMAD.MOV.U32 R13, RZ, RZ, R7 ;  /* 0x000000ffff0d7224 */ /* 0x000fe200078e0007 */
[----:B------:R-:W-:Y:S01]  /*03c0*/  LEA R6, P0, -R8, UR10, 0x5 ;  /* 0x0000000a08067c11 */ /* 0x000fe2000f8029ff */
[----:B------:R-:W-:Y:S01]  /*03d0*/  IMAD R15, R16, UR11, R15 ;  /* 0x0000000b100f7c24 */ /* 0x000fe2000f8e020f */
[----:B------:R-:W-:Y:S01]  /*03e0*/  IADD3.X R2, ~R2, UR9, RZ, P1, !PT ;  /* 0x0000000902027c10 */ /* 0x000fe20008ffe5ff */
[----:B------:R-:W-:Y:S01]  /*03f0*/  IMAD.WIDE.U32 R12, R16, UR10, R12 ;  /* 0x0000000a100c7c25 */ /* 0x000fe2000f8e000c */
[----:B------:R-:W-:Y:S01]  /*0400*/  ISETP.LT.U32.AND P1, PT, R0, 0x20, PT ;  /* 0x000000200000780c */ /* 0x000fe20003f21070 */
[----:B------:R-:W-:Y:S01]  /*0410*/  ULDC.64 UR6, c[0x0][0x208] ;  /* 0x0000820000067ab9 */ /* 0x000fe20000000a00 */
[----:B------:R-:W-:Y:S01]  /*0420*/  LOP3.LUT R3, R29, 0x1ffffffc, RZ, 0xc0, !PT ;  /* 0x1ffffffc1d037812 */ /* 0x000fe200078ec0ff */
[----:B------:R-:W-:Y:S01]  /*0430*/  IMAD.SHL.U32 R18, R12, 0x20, RZ ;  /* 0x000000200c127824 */ /* 0x000fe200078e00ff */
        /* <DEDUP_REMOVED lines=11> */
[----:B------:R-:W-:Y:S02]  /*04f0*/  IADD3 R13, R13, R15, RZ ;  /* 0x0000000f0d0d7210 */ /* 0x000fe40007ffe0ff */
[----:B------:R-:W-:Y:S02]  /*0500*/  ISETP.LT.U32.AND P0, PT, R34, R27, !P0 ;  /* 0x0000001b2200720c */ /* 0x000fe40004701070 */
[----:B------:R-:W-:-:S11]  /*0510*/  SHF.L.U64.HI R19, R12, 0x5, R13 ;  /* 0x000000050c137819 */ /* 0x000fd6000001020d */
[----:B------:R-:W0:Y:S01]  /*0520*/  @P0 LDC.64 R10, c[0x0][0x218] ;  /* 0x00008600ff0a0b82 */ /* 0x000e220000000a00 */
[----:B------:R-:W-:Y:S02]  /*0530*/  @P0 IMAD.MOV.U32 R35, RZ, RZ, RZ ;  /* 0x000000ffff230224 */ /* 0x000fe400078e00ff */
[----:B------:R-:W-:Y:S02]  /*0540*/  @!P0 IMAD.MOV.U32 R25, RZ, RZ, RZ ;  /* 0x000000ffff198224 */ /* 0x000fe400078e00ff */
[----:B------:R-:W-:-:S04]  /*0550*/  @P0 IMAD.WIDE.U32 R14, R29, UR10, R34 ;  /* 0x0000000a1d0e0c25 */ /* 0x000fc8000f8e0022 */
[----:B------:R-:W-:Y:S01]  /*0560*/  @P0 IMAD R13, R29, UR11, R15 ;  /* 0x0000000b1d0d0c24 */ /* 0x000fe2000f8e020f */
[----:B------:R-:W-:-:S05]  /*0570*/  @P0 IADD3 R0, P1, R18, R14, RZ ;  /* 0x0000000e12000210 */ /* 0x000fca0007f3e0ff */
[----:B------:R-:W-:Y:S02]  /*0580*/  @P0 IMAD.X R13, R13, 0x1, R19, P1 ;  /* 0x000000010d0d0824 */ /* 0x000fe400008e0613 */
[----:B------:R-:W-:-:S03]  /*0590*/  @P0 IMAD.SHL.U32 R33, R0, 0x4, RZ ;  /* 0x0000000400210824 */ /* 0x000fc600078e00ff */
[----:B------:R-:W-:Y:S02]  /*05a0*/  @P0 SHF.L.U64.HI R0, R0, 0x2, R13 ;  /* 0x0000000200000819 */ /* 0x000fe4000001020d */
[----:B0-----:R-:W-:-:S05]  /*05b0*/  @P0 IADD3 R12, P1, R33, R10, RZ ;  /* 0x0000000a210c0210 */ /* 0x001fca0007f3e0ff */
[----:B------:R-:W-:Y:S02]  /*05c0*/  @P0 IMAD.X R13, R0, 0x1, R11, P1 ;  /* 0x00000001000d0824 */ /* 0x000fe400008e060b */
[----:B------:R-:W0:Y:S03]  /*05d0*/  @P0 LDC.64 R10, c[0x0][0x210] ;  /* 0x00008400ff0a0b82 */ /* 0x000e260000000a00 */
[----:B------:R1:W2:Y:S01]  /*05e0*/  @P0 LDG.E R25, desc[UR6][R12.64] ;  /* 0x000000060c190981 */ /* 0x0002a2000c1e1900 */
[----:B------:R-:W-:Y:S01]  /*05f0*/  ISETP.NE.U32.AND P1, PT, RZ, UR4, PT ;  /* 0x00000004ff007c0c */ /* 0x000fe2000bf25070 */
[----:B------:R-:W-:-:S03]  /*0600*/  HFMA2.MMA R2, -RZ, RZ, 1.875, 0 ;  /* 0x3f800000ff027435 */ /* 0x000fc600000001ff */
[----:B------:R-:W-:-:S13]  /*0610*/  ISETP.NE.AND.EX P1, PT, RZ, UR5, PT, P1 ;  /* 0x00000005ff007c0c */ /* 0x000fda000bf25310 */
[----:B------:R-:W3:Y:S01]  /*0620*/  @P1 LDC.64 R30, c[0x0][0x230] ;  /* 0x00008c00ff1e1b82 */ /* 0x000ee20000000a00 */
[----:B0-----:R-:W-:-:S05]  /*0630*/  @P0 IADD3 R32, P2, R33, R10, RZ ;  /* 0x0000000a21200210 */ /* 0x001fca0007f5e0ff */
[----:B------:R-:W-:Y:S02]  /*0640*/  @P0 IMAD.X R33, R0, 0x1, R11, P2 ;  /* 0x0000000100210824 */ /* 0x000fe400010e060b */
[----:B------:R-:W-:-:S06]  /*0650*/  @!P0 IMAD.MOV.U32 R11, RZ, RZ, RZ ;  /* 0x000000ffff0b8224 */ /* 0x000fcc00078e00ff */
[----:B------:R0:W4:Y:S04]  /*0660*/  @P0 LDG.E R11, desc[UR6][R32.64] ;  /* 0x00000006200b0981 */ /* 0x000128000c1e1900 */
[----:B---3--:R-:W3:Y:S01]  /*0670*/  @P1 LDG.E R2, desc[UR6][R30.64] ;  /* 0x000000061e021981 */ /* 0x008ee2000c1e1900 */
[----:B------:R-:W-:Y:S01]  /*0680*/  VIADD R0, R29, 0x1 ;  /* 0x000000011d007836 */ /* 0x000fe20000000000 */
[----:B------:R-:W-:Y:S01]  /*0690*/  IADD3 R14, P0, R18, UR10, RZ ;  /* 0x0000000a120e7c10 */ /* 0x000fe2000ff1e0ff */
[----:B------:R-:W-:Y:S01]  /*06a0*/  VIADD R23, R4, 0xffffffff ;  /* 0xffffffff04177836 */ /* 0x000fe20000000000 */
[----:B------:R-:W-:Y:S01]  /*06b0*/  MOV R28, 0x3f800000 ;  /* 0x3f800000001c7802 */ /* 0x000fe20000000f00 */
[----:B------:R-:W-:Y:S01]  /*06c0*/  IMAD.MOV.U32 R10, RZ, RZ, RZ ;  /* 0x000000ffff0a7224 */ /* 0x000fe200078e00ff */
[----:B------:R-:W-:-:S02]  /*06d0*/  ISETP.GE.U32.AND P1, PT, R0, R3, PT ;  /* 0x000000030000720c */ /* 0x000fc40003f26070 */
[----:B------:R-:W-:Y:S02]  /*06e0*/  LOP3.LUT R23, R23, 0x1f, RZ, 0xc0, !PT ;  /* 0x0000001f17177812 */ /* 0x000fe400078ec0ff */
[----:B------:R-:W-:Y:S02]  /*06f0*/  IADD3.X R15, R19, UR11, RZ, P0, !PT ;  /* 0x0000000b130f7c10 */ /* 0x000fe400087fe4ff */
[----:B------:R-:W-:-:S13]  /*0700*/  ISETP.GE.U32.OR P1, PT, R23, R27, P1 ;  /* 0x0000001b1700720c */ /* 0x000fda0000f26470 */
[----:B-1----:R-:W1:Y:S01]  /*0710*/  @!P1 LDC.64 R12, c[0x0][0x218] ;  /* 0x00008600ff0c9b82 */ /* 0x002e620000000a00 */
[----:B------:R-:W-:-:S04]  /*0720*/  @!P1 IMAD.WIDE.U32 R20, R29, UR10, R14 ;  /* 0x0000000a1d149c25 */ /* 0x000fc8000f8e000e */
[----:B------:R-:W-:Y:S01]  /*0730*/  @!P1 IMAD R21, R29, UR11, R21 ;  /* 0x0000000b1d159c24 */ /* 0x000fe2000f8e0215 */
[----:B------:R-:W-:-:S05]  /*0740*/  @!P1 IADD3 R20, P0, R23, R20, RZ ;  /* 0x0000001417149210 */ /* 0x000fca0007f1e0ff */
[----:B------:R-:W-:Y:S02]  /*0750*/  @!P1 IMAD.X R21, RZ, RZ, R21, P0 ;  /* 0x000000ffff159224 */ /* 0x000fe400000e0615 */
[----:B0-----:R-:W-:-:S03]  /*0760*/  @!P1 IMAD.SHL.U32 R33, R20, 0x4, RZ ;  /* 0x0000000414219824 */ /* 0x001fc600078e00ff */
[----:B------:R-:W-:Y:S02]  /*0770*/  @!P1 SHF.L.U64.HI R24, R20, 0x2, R21 ;  /* 0x0000000214189819 */ /* 0x000fe40000010215 */
[----:B-1----:R-:W-:-:S05]  /*0780*/  @!P1 IADD3 R20, P0, R33, R12, RZ ;  /* 0x0000000c21149210 */ /* 0x002fca0007f1e0ff */
[----:B------:R-:W-:Y:S02]  /*0790*/  @!P1 IMAD.X R21, R24, 0x1, R13, P0 ;  /* 0x0000000118159824 */ /* 0x000fe400000e060d */
[----:B------:R-:W-:-:S03]  /*07a0*/  IMAD.MOV.U32 R22, RZ, RZ, 0x3c80f082 ;  /* 0x3c80f082ff167424 */ /* 0x000fc600078e00ff */
[----:B------:R0:W5:Y:S01]  /*07b0*/  @!P1 LDG.E R10, desc[UR6][R20.64] ;  /* 0x00000006140a9981 */ /* 0x000162000c1e1900 */
[----:B------:R-:W-:Y:S01]  /*07c0*/  VIADD R36, R29, 0x2 ;  /* 0x000000021d247836 */ /* 0x000fe20000000000 */
[----:B------:R-:W-:Y:S01]  /*07d0*/  BSSY B0, `(.L_x_28751) ;  /* 0x000003d000007945 */ /* 0x000fe20003800000 */
[C---:B--2---:R-:W-:Y:S01]  /*07e0*/  FMUL R0, R25.reuse, 0.044714998453855514526 ;  /* 0x3d37271319007820 */ /* 0x044fe20000400000 */
[----:B------:R-:W-:-:S03]  /*07f0*/  FMUL R13, R25, 0.79788458347320556641 ;  /* 0x3f4c422a190d7820 */ /* 0x000fc60000400000 */
[----:B------:R-:W-:-:S04]  /*0800*/  FFMA R0, R0, R25, 1 ;  /* 0x3f80000000007423 */ /* 0x000fc80000000019 */
[----:B------:R-:W-:Y:S01]  /*0810*/  FMUL R32, R0, R13 ;  /* 0x0000000d00207220 */ /* 0x000fe20000400000 */
[----:B------:R-:W-:Y:S01]  /*0820*/  VIADD R0, R4, 0x1e ;  /* 0x0000001e04007836 */ /* 0x000fe20000000000 */
[----:B------:R-:W1:Y:S02]  /*0830*/  @!P1 LDC.64 R12, c[0x0][0x210] ;  /* 0x00008400ff0c9b82 */ /* 0x000e640000000a00 */
[C---:B------:R-:W-:Y:S01]  /*0840*/  FMUL R26, |R32|.reuse, 2.8853900432586669922 ;  /* 0x4038aa3b201a7820 */ /* 0x040fe20000400200 */
[----:B0-----:R-:W-:Y:S01]  /*0850*/  FMUL R21, R32, R32 ;  /* 0x0000002020157220 */ /* 0x001fe20000400000 */
[----:B------:R-:W-:Y:S02]  /*0860*/  LOP3.LUT R0, R0, 0x1f, RZ, 0xc0, !PT ;  /* 0x0000001f00007812 */ /* 0x000fe400078ec0ff */
[----:B------:R-:W-:Y:S01]  /*0870*/  FSETP.GE.AND P2, PT, |R32|, 9.010913848876953125, PT ;  /* 0x41102cb42000780b */ /* 0x000fe20003f46200 */
[----:B------:R-:W-:Y:S01]  /*0880*/  FFMA R20, R21, R22, -0.052303962409496307373 ;  /* 0xbd563cae15147423 */ /* 0x000fe20000000016 */
[----:B------:R-:W0:Y:S01]  /*0890*/  MUFU.EX2 R26, R26 ;  /* 0x0000001a001a7308 */ /* 0x000e220000000800 */
[----:B------:R-:W-:-:S02]  /*08a0*/  ISETP.GE.U32.AND P0, PT, R0, R27, PT ;  /* 0x0000001b0000720c */ /* 0x000fc40003f06070 */
[----:B------:R-:W-:Y:S01]  /*08b0*/  FSETP.GE.AND P4, PT, |R32|, 0.60000002384185791016, PT ;  /* 0x3f19999a2000780b */ /* 0x000fe20003f86200 */
[C---:B------:R-:W-:Y:S01]  /*08c0*/  FFMA R20, R21.reuse, R20, 0.1331529766321182251 ;  /* 0x3e08594115147423 */ /* 0x040fe20000000014 */
[----:B------:R-:W-:Y:S01]  /*08d0*/  ISETP.GE.U32.OR P3, PT, R36, R3, P0 ;  /* 0x000000032400720c */ /* 0x000fe20000766470 */
[----:B0-----:R-:W-:Y:S02]  /*08e0*/  FADD R30, R26, 1 ;  /* 0x3f8000001a1e7421 */ /* 0x001fe40000000000 */
[----:B------:R-:W-:Y:S02]  /*08f0*/  FFMA R26, R21, R20, -0.33332768082618713379 ;  /* 0xbeaaa9ed151a7423 */ /* 0x000fe40000000014 */
[----:B------:R-:W0:Y:S02]  /*0900*/  MUFU.RCP R31, R30 ;  /* 0x0000001e001f7308 */ /* 0x000e240000001000 */
[----:B0-----:R-:W-:-:S05]  /*0910*/  FFMA R31, R31, -2, R28 ;  /* 0xc00000001f1f7823 */ /* 0x001fca000000001c */
[----:B------:R-:W-:Y:S02]  /*0920*/  FSEL R37, R31, 1, !P2 ;  /* 0x3f8000001f257808 */ /* 0x000fe40005000000 */
[----:B------:R-:W0:Y:S01]  /*0930*/  LDC.64 R30, c[0x0][0x258] ;  /* 0x00009600ff1e7b82 */ /* 0x000e220000000a00 */
[----:B-1----:R-:W-:Y:S01]  /*0940*/  @!P1 IADD3 R20, P2, R33, R12, RZ ;  /* 0x0000000c21149210 */ /* 0x002fe20007f5e0ff */
[----:B------:R-:W-:Y:S01]  /*0950*/  FFMA R33, R21, R26, RZ ;  /* 0x0000001a15217223 */ /* 0x000fe200000000ff */
[----:B------:R-:W-:-:S03]  /*0960*/  LOP3.LUT R26, R37, 0x80000000, R32, 0xb8, !PT ;  /* 0x80000000251a7812 */ /* 0x000fc600078eb820 */
[----:B------:R-:W-:Y:S02]  /*0970*/  @!P1 IMAD.X R21, R24, 0x1, R13, P2 ;  /* 0x0000000118159824 */ /* 0x000fe400010e060d */
[----:B------:R-:W-:Y:S01]  /*0980*/  @!P4 FFMA R26, R32, R33, R32 ;  /* 0x00000021201ac223 */ /* 0x000fe20000000020 */
[----:B------:R-:W1:Y:S01]  /*0990*/  @!P3 LDC.64 R12, c[0x0][0x218] ;  /* 0x00008600ff0cbb82 */ /* 0x000e620000000a00 */
[----:B------:R-:W-:Y:S01]  /*09a0*/  FMUL R32, R25, 0.10703222453594207764 ;  /* 0x3ddb33b619207820 */ /* 0x000fe20000400000 */
[----:B------:R-:W-:-:S03]  /*09b0*/  IMAD.MOV.U32 R24, RZ, RZ, RZ ;  /* 0x000000ffff187224 */ /* 0x000fc600078e00ff */
[----:B------:R-:W-:Y:S01]  /*09c0*/  FFMA R33, R32, R25, 0.79788458347320556641 ;  /* 0x3f4c422a20217423 */ /* 0x000fe20000000019 */
[----:B------:R-:W-:Y:S01]  /*09d0*/  FFMA R32, -R26, R26, 1 ;  /* 0x3f8000001a207423 */ /* 0x000fe2000000011a */
[----:B------:R-:W-:Y:S01]  /*09e0*/  FMUL R25, R25, 0.5 ;  /* 0x3f00000019197820 */ /* 0x000fe20000400000 */
[C---:B------:R-:W-:Y:S01]  /*09f0*/  ISETP.GE.U32.AND P2, PT, R29.reuse, R3, PT ;  /* 0x000000031d00720c */ /* 0x040fe20003f46070 */
[----:B------:R2:W5:Y:S01]  /*0a00*/  @!P1 LDG.E R24, desc[UR6][R20.64] ;  /* 0x0000000614189981 */ /* 0x000562000c1e1900 */
[----:B------:R-:W-:Y:S01]  /*0a10*/  FMUL R32, R32, R33 ;  /* 0x0000002120207220 */ /* 0x000fe20000400000 */
[----:B------:R-:W-:Y:S01]  /*0a20*/  FADD R33, R26, 1 ;  /* 0x3f8000001a217421 */ /* 0x000fe20000000000 */
[----:B------:R-:W-:Y:S02]  /*0a30*/  ISETP.GE.U32.OR P2, PT, R34, R27, P2 ;  /* 0x0000001b2200720c */ /* 0x000fe40001746470 */
[----:B------:R-:W-:Y:S01]  /*0a40*/  FMUL R32, R32, R25 ;  /* 0x0000001920207220 */ /* 0x000fe20000400000 */
[----:B0-----:R-:W-:-:S04]  /*0a50*/  IMAD.WIDE.U32 R30, R29, UR10, R30 ;  /* 0x0000000a1d1e7c25 */ /* 0x001fc8000f8e001e */
[----:B------:R-:W-:Y:S01]  /*0a60*/  FFMA R32, R33, 0.5, R32 ;  /* 0x3f00000021207823 */ /* 0x000fe20000000020 */
[----:B------:R-:W-:Y:S01]  /*0a70*/  IMAD R25, R29, UR11, R31 ;  /* 0x0000000b1d197c24 */ /* 0x000fe2000f8e021f */
[----:B------:R-:W-:Y:S02]  /*0a80*/  @!P3 IADD3 R36, P4, P5, R0, R14, R30 ;  /* 0x0000000e0024b210 */ /* 0x000fe40007d9e01e */
[----:B----4-:R-:W-:Y:S01]  /*0a90*/  FMUL R11, R32, R11 ;  /* 0x0000000b200b7220 */ /* 0x010fe20000400000 */
[----:B------:R-:W-:Y:S01]  /*0aa0*/  IMAD.MOV.U32 R32, RZ, RZ, RZ ;  /* 0x000000ffff207224 */ /* 0x000fe200078e00ff */
[----:B--2---:R-:W-:Y:S01]  /*0ab0*/  @!P3 IADD3.X R21, RZ, R15, R25, P4, P5 ;  /* 0x0000000fff15b210 */ /* 0x004fe200027ea419 */
[C---:B------:R-:W-:Y:S02]  /*0ac0*/  @!P3 IMAD.SHL.U32 R27, R36.reuse, 0x4, RZ ;  /* 0x00000004241bb824 */ /* 0x040fe400078e00ff */
[----:B---3--:R-:W-:Y:S01]  /*0ad0*/  FMUL R26, R11, R2 ;  /* 0x000000020b1a7220 */ /* 0x008fe20000400000 */
[----:B------:R-:W-:-:S02]  /*0ae0*/  @!P3 SHF.L.U64.HI R36, R36, 0x2, R21 ;  /* 0x000000022424b819 */ /* 0x000fc40000010215 */
[----:B-1----:R-:W-:-:S05]  /*0af0*/  @!P3 IADD3 R20, P4, R27, R12, RZ ;  /* 0x0000000c1b14b210 */ /* 0x002fca0007f9e0ff */
[----:B------:R-:W-:Y:S01]  /*0b00*/  @!P3 IMAD.X R21, R36, 0x1, R13, P4 ;  /* 0x000000012415b824 */ /* 0x000fe200020e060d */
[----:B------:R-:W-:Y:S07]  /*0b10*/  @P2 BRA `(.L_x_28752) ;  /* 0x0000000000202947 */ /* 0x000fee0003800000 */
        /* <DEDUP_REMOVED lines=8> */
.L_x_28752:
[----:B------:R-:W-:Y:S05]  /*0ba0*/  BSYNC B0 ;  /* 0x0000000000007941 */ /* 0x000fea0003800000 */
.L_x_28751:
[----:B------:R1:W2:Y:S01]  /*0bb0*/  @!P3 LDG.E R32, desc[UR6][R20.64] ;  /* 0x000000061420b981 */ /* 0x0002a2000c1e1900 */
[C---:B0----5:R-:W-:Y:S01]  /*0bc0*/  FMUL R13, R10.reuse, 0.044714998453855514526 ;  /* 0x3d3727130a0d7820 */ /* 0x061fe20000400000 */
[----:B------:R-:W-:Y:S01]  /*0bd0*/  FMUL R12, R10, 0.79788458347320556641 ;  /* 0x3f4c422a0a0c7820 */ /* 0x000fe20000400000 */
[----:B------:R-:W0:Y:S01]  /*0be0*/  S2UR UR5, SR_CgaCtaId ;  /* 0x00000000000579c3 */ /* 0x000e220000008800 */
[----:B------:R-:W-:Y:S01]  /*0bf0*/  UMOV UR4, 0x400 ;  /* 0x0000040000047882 */ /* 0x000fe20000000000 */
[----:B------:R-:W-:Y:S01]  /*0c00*/  FFMA R13, R13, R10, 1 ;  /* 0x3f8000000d0d7423 */ /* 0x000fe2000000000a */
[----:B------:R-:W-:Y:S01]  /*0c10*/  IMAD R7, R7, UR8, RZ ;  /* 0x0000000807077c24 */ /* 0x000fe2000f8e02ff */
[----:B------:R-:W-:Y:S01]  /*0c20*/  ULDC.64 UR14, c[0x0][0x260] ;  /* 0x00009800000e7ab9 */ /* 0x000fe20000000a00 */
[----:B------:R-:W-:-:S04]  /*0c30*/  IMAD.WIDE.U32 R16, R8, UR8, R16 ;  /* 0x0000000808107c25 */ /* 0x000fc8000f8e0010 */
[----:B------:R-:W-:Y:S01]  /*0c40*/  FMUL R29, R13, R12 ;  /* 0x0000000c0d1d7220 */ /* 0x000fe20000400000 */
[----:B------:R-:W-:-:S03]  /*0c50*/  ULDC.64 UR12, c[0x0][0x228] ;  /* 0x00008a00000c7ab9 */ /* 0x000fc60000000a00 */
[C---:B------:R-:W-:Y:S01]  /*0c60*/  FMUL R13, R29.reuse, R29 ;  /* 0x0000001d1d0d7220 */ /* 0x040fe20000400000 */
[C---:B------:R-:W-:Y:S02]  /*0c70*/  FSETP.GE.AND P2, PT, |R29|.reuse, 9.010913848876953125, PT ;  /* 0x41102cb41d00780b */ /* 0x040fe40003f46200 */
[----:B------:R-:W-:Y:S01]  /*0c80*/  FSETP.GE.AND P4, PT, |R29|, 0.60000002384185791016, PT ;  /* 0x3f19999a1d00780b */ /* 0x000fe20003f86200 */
[----:B------:R-:W-:-:S04]  /*0c90*/  FFMA R12, R13, R22, -0.052303962409496307373 ;  /* 0xbd563cae0d0c7423 */ /* 0x000fc80000000016 */
[----:B------:R-:W-:-:S04]  /*0ca0*/  FFMA R12, R13, R12, 0.1331529766321182251 ;  /* 0x3e0859410d0c7423 */ /* 0x000fc8000000000c */
[----:B------:R-:W-:-:S04]  /*0cb0*/  FFMA R12, R13, R12, -0.33332768082618713379 ;  /* 0xbeaaa9ed0d0c7423 */ /* 0x000fc8000000000c */
[----:B------:R-:W-:Y:S02]  /*0cc0*/  FFMA R34, R13, R12, RZ ;  /* 0x0000000c0d227223 */ /* 0x000fe400000000ff */
[----:B------:R-:W3:Y:S02]  /*0cd0*/  @!P3 LDC.64 R12, c[0x0][0x210] ;  /* 0x00008400ff0cbb82 */ /* 0x000ee40000000a00 */
[----:B---3--:R-:W-:Y:S01]  /*0ce0*/  @!P3 IADD3 R12, P5, R27, R12, RZ ;  /* 0x0000000c1b0cb210 */ /* 0x008fe20007fbe0ff */
[----:B------:R-:W-:-:S04]  /*0cf0*/  FMUL R27, |R29|, 2.8853900432586669922 ;  /* 0x4038aa3b1d1b7820 */ /* 0x000fc80000400200 */
[----:B------:R-:W-:Y:S02]  /*0d00*/  @!P3 IMAD.X R13, R36, 0x1, R13, P5 ;  /* 0x00000001240db824 */ /* 0x000fe400028e060d */
[----:B------:R-:W3:Y:S02]  /*0d10*/  MUFU.EX2 R27, R27 ;  /* 0x0000001b001b7308 */ /* 0x000ee40000000800 */
[----:B---3--:R-:W-:-:S06]  /*0d20*/  FADD R33, R27, 1 ;  /* 0x3f8000001b217421 */ /* 0x008fcc0000000000 */
[----:B------:R-:W1:Y:S02]  /*0d30*/  MUFU.RCP R33, R33 ;  /* 0x0000002100217308 */ /* 0x000e640000001000 */
[----:B-1----:R-:W-:-:S05]  /*0d40*/  FFMA R20, R33, -2, R28 ;  /* 0xc000000021147823 */ /* 0x002fca000000001c */
[----:B------:R-:W-:-:S04]  /*0d50*/  FSEL R20, R20, 1, !P2 ;  /* 0x3f80000014147808 */ /* 0x000fc80005000000 */
[--C-:B------:R-:W-:Y:S01]  /*0d60*/  LOP3.LUT R31, R20, 0x80000000, R29.reuse, 0xb8, !PT ;  /* 0x80000000141f7812 */ /* 0x100fe200078eb81d */
[----:B------:R-:W-:Y:S01]  /*0d70*/  @!P4 FFMA R31, R29, R34, R29 ;  /* 0x000000221d1fc223 */ /* 0x000fe2000000001d */
[----:B------:R-:W1:Y:S01]  /*0d80*/  @!P1 LDC.64 R20, c[0x0][0x220] ;  /* 0x00008800ff149b82 */ /* 0x000e620000000a00 */
[----:B------:R-:W-:-:S10]  /*0d90*/  HFMA2.MMA R29, -RZ, RZ, 0, 0 ;  /* 0x00000000ff1d7435 */ /* 0x000fd400000001ff */
[----:B------:R3:W4:Y:S01]  /*0da0*/  @!P3 LDG.E R29, desc[UR6][R12.64] ;  /* 0x000000060c1db981 */ /* 0x000722000c1e1900 */
[----:B------:R-:W-:Y:S01]  /*0db0*/  @!P1 IADD3 R33, P2, P3, R23, R30, R18 ;  /* 0x0000001e17219210 */ /* 0x000fe20007b5e012 */
[C---:B---3--:R-:W-:Y:S01]  /*0dc0*/  FFMA R13, -R31.reuse, R31, 1 ;  /* 0x3f8000001f0d7423 */ /* 0x048fe2000000011f */
[----:B------:R-:W-:Y:S02]  /*0dd0*/  FADD R31, R31, 1 ;  /* 0x3f8000001f1f7421 */ /* 0x000fe40000000000 */
[----:B-1----:R-:W-:Y:S01]  /*0de0*/  @!P1 LEA R20, P4, R33, R20, 0x2 ;  /* 0x0000001421149211 */ /* 0x002fe200078810ff */
[C---:B--2---:R-:W-:Y:S01]  /*0df0*/  FMUL R27, R32.reuse, 0.044714998453855514526 ;  /* 0x3d372713201b7820 */ /* 0x044fe20000400000 */
[----:B------:R-:W-:-:S03]  /*0e00*/  FMUL R34, R32, 0.79788458347320556641 ;  /* 0x3f4c422a20227820 */ /* 0x000fc60000400000 */
[----:B------:R-:W-:-:S04]  /*0e10*/  FFMA R27, R27, R32, 1 ;  /* 0x3f8000001b1b7423 */ /* 0x000fc80000000020 */
[----:B------:R-:W-:Y:S01]  /*0e20*/  FMUL R27, R27, R34 ;  /* 0x000000221b1b7220 */ /* 0x000fe20000400000 */
[----:B------:R-:W-:-:S03]  /*0e30*/  @!P1 IADD3.X R34, RZ, R25, R19, P2, P3 ;  /* 0x00000019ff229210 */ /* 0x000fc600017e6413 */
[----:B------:R-:W-:Y:S01]  /*0e40*/  FMUL R35, |R27|, 2.8853900432586669922 ;  /* 0x4038aa3b1b237820 */ /* 0x000fe20000400200 */
[----:B------:R-:W-:Y:S01]  /*0e50*/  @!P1 LEA.HI.X R21, R33, R21, R34, 0x2, P4 ;  /* 0x0000001521159211 */ /* 0x000fe200020f1422 */
[C---:B------:R-:W-:Y:S01]  /*0e60*/  FMUL R33, R10.reuse, 0.10703222453594207764 ;  /* 0x3ddb33b60a217820 */ /* 0x040fe20000400000 */
[----:B------:R-:W-:Y:S01]  /*0e70*/  FSETP.GE.AND P2, PT, |R27|, 0.60000002384185791016, PT ;  /* 0x3f19999a1b00780b */ /* 0x000fe20003f46200 */
[----:B------:R1:W2:Y:S02]  /*0e80*/  MUFU.EX2 R12, R35 ;  /* 0x00000023000c7308 */ /* 0x0002a40000000800 */
[----:B------:R-:W-:Y:S01]  /*0e90*/  FFMA R34, R33, R10, 0.79788458347320556641 ;  /* 0x3f4c422a21227423 */ /* 0x000fe2000000000a */
[----:B------:R-:W-:-:S03]  /*0ea0*/  FMUL R10, R10, 0.5 ;  /* 0x3f0000000a0a7820 */ /* 0x000fc60000400000 */
[----:B------:R-:W-:Y:S01]  /*0eb0*/  FMUL R13, R13, R34 ;  /* 0x000000220d0d7220 */ /* 0x000fe20000400000 */
[----:B-1----:R-:W-:-:S03]  /*0ec0*/  FMUL R35, R27, R27 ;  /* 0x0000001b1b237220 */ /* 0x002fc60000400000 */
[----:B------:R-:W-:-:S04]  /*0ed0*/  FMUL R10, R13, R10 ;  /* 0x0000000a0d0a7220 */ /* 0x000fc80000400000 */
[----:B------:R-:W-:Y:S02]  /*0ee0*/  FFMA R13, R31, 0.5, R10 ;  /* 0x3f0000001f0d7823 */ /* 0x000fe4000000000a */
[----:B------:R-:W1:Y:S01]  /*0ef0*/  S2R R10, SR_TID.X ;  /* 0x00000000000a7919 */ /* 0x000e620000002100 */
[----:B--2---:R-:W-:Y:S01]  /*0f00*/  FADD R31, R12, 1 ;  /* 0x3f8000000c1f7421 */ /* 0x004fe20000000000 */
[----:B------:R-:W-:Y:S01]  /*0f10*/  FMUL R13, R13, R24 ;  /* 0x000000180d0d7220 */ /* 0x000fe20000400000 */
[----:B------:R-:W-:-:S03]  /*0f20*/  FFMA R12, R35, R22, -0.052303962409496307373 ;  /* 0xbd563cae230c7423 */ /* 0x000fc60000000016 */
[----:B------:R-:W-:Y:S01]  /*0f30*/  FMUL R24, R13, R2 ;  /* 0x000000020d187220 */ /* 0x000fe20000400000 */
[----:B------:R-:W2:Y:S01]  /*0f40*/  MUFU.RCP R31, R31 ;  /* 0x0000001f001f7308 */ /* 0x000ea20000001000 */
[----:B------:R-:W-:-:S03]  /*0f50*/  FFMA R12, R35, R12, 0.1331529766321182251 ;  /* 0x3e085941230c7423 */ /* 0x000fc6000000000c */
[----:B------:R3:W-:Y:S01]  /*0f60*/  @!P1 STG.E desc[UR6][R20.64], R24 ;  /* 0x0000001814009986 */ /* 0x0007e2000c101906 */
[----:B------:R-:W-:Y:S01]  /*0f70*/  FSETP.GE.AND P1, PT, |R27|, 9.010913848876953125, PT ;  /* 0x41102cb41b00780b */ /* 0x000fe20003f26200 */
[----:B------:R-:W-:-:S04]  /*0f80*/  FFMA R12, R35, R12, -0.33332768082618713379 ;  /* 0xbeaaa9ed230c7423 */ /* 0x000fc8000000000c */
[----:B------:R-:W-:Y:S01]  /*0f90*/  FFMA R12, R35, R12, RZ ;  /* 0x0000000c230c7223 */ /* 0x000fe200000000ff */
[C---:B------:R-:W-:Y:S01]  /*0fa0*/  FMUL R35, R32.reuse, 0.5 ;  /* 0x3f00000020237820 */ /* 0x040fe20000400000 */
[----:B---3--:R-:W-:Y:S01]  /*0fb0*/  FMUL R21, R32, 0.10703222453594207764 ;  /* 0x3ddb33b620157820 */ /* 0x008fe20000400000 */
[----:B--2---:R-:W-:-:S03]  /*0fc0*/  FFMA R33, R31, -2, R28 ;  /* 0xc00000001f217823 */ /* 0x004fc6000000001c */
[----:B------:R-:W-:Y:S02]  /*0fd0*/  FFMA R21, R21, R32, 0.79788458347320556641 ;  /* 0x3f4c422a15157423 */ /* 0x000fe40000000020 */
[----:B------:R-:W-:Y:S02]  /*0fe0*/  FSEL R34, R33, 1, !P1 ;  /* 0x3f80000021227808 */ /* 0x000fe40004800000 */
[----:B------:R-:W-:Y:S02]  /*0ff0*/  ISETP.LT.U32.AND P1, PT, R6, 0x20, PT ;  /* 0x000000200600780c */ /* 0x000fe40003f21070 */
[----:B-1----:R-:W-:Y:S02]  /*1000*/  SHF.R.U32.HI R20, RZ, 0x3, R10 ;  /* 0x00000003ff147819 */ /* 0x002fe4000001160a */
[--C-:B------:R-:W-:Y:S01]  /*1010*/  LOP3.LUT R33, R34, 0x80000000, R27.reuse, 0xb8, !PT ;  /* 0x8000000022217812 */ /* 0x100fe200078eb81b */
[----:B------:R-:W-:Y:S01]  /*1020*/  @!P2 FFMA R33, R27, R12, R27 ;  /* 0x0000000c1b21a223 */ /* 0x000fe2000000001b */
[----:B------:R-:W-:Y:S01]  /*1030*/  LOP3.LUT R12, R20, 0x1c, RZ, 0xc0, !PT ;  /* 0x0000001c140c7812 */ /* 0x000fe200078ec0ff */
[----:B------:R-:W-:Y:S01]  /*1040*/  VIADD R27, R4, 0x1d ;  /* 0x0000001d041b7836 */ /* 0x000fe20000000000 */
[----:B------:R-:W-:-:S03]  /*1050*/  ISETP.LT.U32.AND.EX P3, PT, R5, RZ, PT, P1 ;  /* 0x000000ff0500720c */ /* 0x000fc60003f61110 */
[----:B------:R-:W-:Y:S01]  /*1060*/  VIADD R20, R12, 0x3 ;  /* 0x000000030c147836 */ /* 0x000fe20000000000 */
[----:B------:R-:W-:-:S04]  /*1070*/  LOP3.LUT R27, R27, 0x1f, RZ, 0xc0, !PT ;  /* 0x0000001f1b1b7812 */ /* 0x000fc800078ec0ff */
[----:B------:R-:W-:Y:S02]  /*1080*/  ISETP.GE.U32.AND P2, PT, R20, R3, PT ;  /* 0x000000031400720c */ /* 0x000fe40003f46070 */
[----:B------:R-:W-:Y:S02]  /*1090*/  SEL R20, R6, 0x20, P3 ;  /* 0x0000002006147807 */ /* 0x000fe40001800000 */
[----:B------:R-:W-:Y:S02]  /*10a0*/  IADD3 R31, P3, R30, UR10, RZ ;  /* 0x0000000a1e1f7c10 */ /* 0x000fe4000ff7e0ff */
[----:B------:R-:W-:Y:S01]  /*10b0*/  ISETP.GE.U32.OR P2, PT, R27, R20, P2 ;  /* 0x000000141b00720c */ /* 0x000fe20001746470 */
[----:B------:R-:W-:Y:S01]  /*10c0*/  FFMA R20, -R33, R33, 1 ;  /* 0x3f80000021147423 */ /* 0x000fe20000000121 */
[----:B------:R-:W-:Y:S01]  /*10d0*/  IADD3.X R25, R25, UR11, RZ, P3, !PT ;  /* 0x0000000b19197c10 */ /* 0x000fe20009ffe4ff */
[----:B------:R-:W-:Y:S01]  /*10e0*/  FADD R33, R33, 1 ;  /* 0x3f80000021217421 */ /* 0x000fe20000000000 */
[----:B------:R-:W-:Y:S01]  /*10f0*/  UIADD3 UR4, UR4, 0x20, URZ ;  /* 0x0000002004047890 */ /* 0x000fe2000fffe03f */
[----:B------:R-:W-:Y:S01]  /*1100*/  FMUL R30, R20, R21 ;  /* 0x00000015141e7220 */ /* 0x000fe20000400000 */
[----:B------:R-:W-:Y:S01]  /*1110*/  ISETP.LT.U32.AND.EX P1, PT, R5, RZ, PT, P1 ;  /* 0x000000ff0500720c */ /* 0x000fe20003f21110 */
[----:B------:R-:W-:Y:S01]  /*1120*/  IMAD R7, R8, UR9, R7 ;  /* 0x0000000908077c24 */ /* 0x000fe2000f8e0207 */
[----:B------:R-:W-:Y:S01]  /*1130*/  ULDC.64 UR10, c[0x0][0x260] ;  /* 0x00009800000a7ab9 */ /* 0x000fe20000000a00 */
[----:B------:R-:W-:Y:S01]  /*1140*/  FMUL R32, R30, R35 ;  /* 0x000000231e207220 */ /* 0x000fe20000400000 */
[----:B------:R-:W-:-:S03]  /*1150*/  IMAD.MOV.U32 R30, RZ, RZ, RZ ;  /* 0x000000ffff1e7224 */ /* 0x000fc600078e00ff */
[----:B------:R-:W1:Y:S01]  /*1160*/  @!P2 LDC.64 R20, c[0x0][0x210] ;  /* 0x00008400ff14ab82 */ /* 0x000e620000000a00 */
[----:B------:R-:W-:Y:S01]  /*1170*/  @!P2 IADD3 R35, P3, P4, R27, R14, R31 ;  /* 0x0000000e1b23a210 */ /* 0x000fe20007c7e01f */
[----:B------:R-:W-:-:S03]  /*1180*/  FFMA R32, R33, 0.5, R32 ;  /* 0x3f00000021207823 */ /* 0x000fc60000000020 */
[----:B------:R-:W-:-:S04]  /*1190*/  @!P2 IADD3.X R36, RZ, R15, R25, P3, P4 ;  /* 0x0000000fff24a210 */ /* 0x000fc80001fe8419 */
[C---:B------:R-:W-:Y:S01]  /*11a0*/  @!P2 SHF.L.U64.HI R36, R35.reuse, 0x2, R36 ;  /* 0x000000022324a819 */ /* 0x040fe20000010224 */
[----:B------:R-:W-:-:S05]  /*11b0*/  @!P2 IMAD.SHL.U32 R35, R35, 0x4, RZ ;  /* 0x000000042323a824 */ /* 0x000fca00078e00ff */
[----:B-1----:R-:W-:-:S05]  /*11c0*/  @!P2 IADD3 R20, P3, R35, R20, RZ ;  /* 0x000000142314a210 */ /* 0x002fca0007f7e0ff */
[----:B------:R-:W-:-:S05]  /*11d0*/  @!P2 IMAD.X R21, R36, 0x1, R21, P3 ;  /* 0x000000012415a824 */ /* 0x000fca00018e0615 */
[----:B------:R1:W2:Y:S02]  /*11e0*/  @!P2 LDG.E R30, desc[UR6][R20.64] ;  /* 0x00000006141ea981 */ /* 0x0002a4000c1e1900 */
[----:B-1----:R-:W1:Y:S02]  /*11f0*/  @!P2 LDC.64 R20, c[0x0][0x218] ;  /* 0x00008600ff14ab82 */ /* 0x002e640000000a00 */
[----:B-1----:R-:W-:Y:S01]  /*1200*/  @!P2 IADD3 R34, P3, R35, R20, RZ ;  /* 0x000000142322a210 */ /* 0x002fe20007f7e0ff */
[----:B------:R-:W-:-:S04]  /*1210*/  IMAD.MOV.U32 R20, RZ, RZ, RZ ;  /* 0x000000ffff147224 */ /* 0x000fc800078e00ff */
[----:B------:R-:W-:-:S05]  /*1220*/  @!P2 IMAD.X R35, R36, 0x1, R21, P3 ;  /* 0x000000012423a824 */ /* 0x000fca00018e0615 */
[----:B------:R-:W3:Y:S01]  /*1230*/  @!P2 LDG.E R20, desc[UR6][R34.64] ;  /* 0x000000062214a981 */ /* 0x000ee2000c1e1900 */
[----:B----4-:R-:W-:Y:S01]  /*1240*/  FMUL R29, R32, R29 ;  /* 0x0000001d201d7220 */ /* 0x010fe20000400000 */
[----:B0-----:R-:W-:Y:S01]  /*1250*/  ULEA UR4, UR5, UR4, 0x18 ;  /* 0x0000000405047291 */ /* 0x001fe2000f8ec03f */
[----:B------:R-:W-:Y:S01]  /*1260*/  IMAD.IADD R7, R17, 0x1, R7 ;  /* 0x0000000111077824 */ /* 0x000fe200078e0207 */
[----:B------:R-:W-:Y:S04]  /*1270*/  BSSY B0, `(.L_x_28753) ;  /* 0x00000ad000007945 */ /* 0x000fe80003800000 */
[----:B------:R-:W-:Y:S01]  /*1280*/  SHF.L.U64.HI R8, R16, 0x5, R7 ;  /* 0x0000000510087819 */ /* 0x000fe20000010207 */
        /* <DEDUP_REMOVED lines=8> */
[----:B------:R-:W-:Y:S01]  /*1310*/  FFMA R21, R36, R22, -0.052303962409496307373 ;  /* 0xbd563cae24157423 */ /* 0x000fe20000000016 */
[----:B------:R-:W0:Y:S01]  /*1320*/  MUFU.EX2 R37, R37 ;  /* 0x0000002500257308 */ /* 0x000e220000000800 */
[----:B------:R-:W-:Y:S02]  /*1330*/  LOP3.LUT R22, R12, 0x2, RZ, 0xfc, !PT ;  /* 0x000000020c167812 */ /* 0x000fe400078efcff */
[----:B------:R-:W-:Y:S02]  /*1340*/  FFMA R21, R36, R21, 0.1331529766321182251 ;  /* 0x3e08594124157423 */ /* 0x000fe40000000015 */
[----:B------:R-:W-:-:S02]  /*1350*/  ISETP.GE.U32.OR P0, PT, R22, R3, P0 ;  /* 0x000000031600720c */ /* 0x000fc40000706470 */
[----:B------:R-:W-:-:S04]  /*1360*/  FFMA R21, R36, R21, -0.33332768082618713379 ;  /* 0xbeaaa9ed24157423 */ /* 0x000fc80000000015 */
[----:B------:R-:W-:Y:S01]  /*1370*/  FFMA R36, R36, R21, RZ ;  /* 0x0000001524247223 */ /* 0x000fe200000000ff */
[----:B------:R-:W-:-:S04]  /*1380*/  FMUL R21, R20, 0.10703222453594207764 ;  /* 0x3ddb33b614157820 */ /* 0x000fc80000400000 */
[----:B------:R-:W-:Y:S01]  /*1390*/  FFMA R22, R21, R20, 0.79788458347320556641 ;  /* 0x3f4c422a15167423 */ /* 0x000fe20000000014 */
[----:B0-----:R-:W-:Y:S01]  /*13a0*/  FADD R37, R37, 1 ;  /* 0x3f80000025257421 */ /* 0x001fe20000000000 */
[----:B------:R-:W-:Y:S01]  /*13b0*/  FMUL R20, R20, 0.5 ;  /* 0x3f00000014147820 */ /* 0x000fe20000400000 */
[----:B------:R-:W-:-:S04]  /*13c0*/  @!P0 IADD3 R18, P5, P6, R0, R31, R18 ;  /* 0x0000001f00128210 */ /* 0x000fc80007ebe012 */
[----:B------:R-:W0:Y:S02]  /*13d0*/  MUFU.RCP R37, R37 ;  /* 0x0000002500257308 */ /* 0x000e240000001000 */
[----:B0-----:R-:W-:-:S05]  /*13e0*/  FFMA R28, R37, -2, R28 ;  /* 0xc0000000251c7823 */ /* 0x001fca000000001c */
[----:B------:R-:W-:-:S04]  /*13f0*/  FSEL R28, R28, 1, !P3 ;  /* 0x3f8000001c1c7808 */ /* 0x000fc80005800000 */
[--C-:B------:R-:W-:Y:S01]  /*1400*/  LOP3.LUT R28, R28, 0x80000000, R33.reuse, 0xb8, !PT ;  /* 0x800000001c1c7812 */ /* 0x100fe200078eb821 */
[----:B------:R-:W-:Y:S01]  /*1410*/  @!P4 FFMA R28, R33, R36, R33 ;  /* 0x00000024211cc223 */ /* 0x000fe20000000021 */
[--C-:B------:R-:W-:Y:S02]  /*1420*/  SHF.R.U32.HI R33, RZ, 0x3, R10.reuse ;  /* 0x00000003ff217819 */ /* 0x100fe4000001160a */
[----:B------:R-:W-:Y:S01]  /*1430*/  @!P2 IADD3 R34, P3, P4, R27, R14, R31 ;  /* 0x0000000e1b22a210 */ /* 0x000fe20007c7e01f */
[----:B------:R-:W-:Y:S01]  /*1440*/  FFMA R21, -R28, R28, 1 ;  /* 0x3f8000001c157423 */ /* 0x000fe2000000011c */
[----:B------:R-:W-:Y:S02]  /*1450*/  SHF.R.U32.HI R14, RZ, 0x8, R10 ;  /* 0x00000008ff0e7819 */ /* 0x000fe4000001160a */
[----:B------:R-:W-:Y:S01]  /*1460*/  LOP3.LUT R33, R33, 0x1ffffffc, RZ, 0xc0, !PT ;  /* 0x1ffffffc21217812 */ /* 0x000fe200078ec0ff */
[----:B------:R-:W-:Y:S01]  /*1470*/  FMUL R21, R21, R22 ;  /* 0x0000001615157220 */ /* 0x000fe20000400000 */
[----:B------:R-:W-:Y:S01]  /*1480*/  LOP3.LUT R31, R10, 0x1f, RZ, 0xc0, !PT ;  /* 0x0000001f0a1f7812 */ /* 0x000fe200078ec0ff */
[----:B------:R-:W-:Y:S01]  /*1490*/  IMAD.SHL.U32 R14, R14, 0x20, RZ ;  /* 0x000000200e0e7824 */ /* 0x000fe200078e00ff */
[----:B------:R-:W-:Y:S01]  /*14a0*/  IADD3 R22, -R33, R10, RZ ;  /* 0x0000000a21167210 */ /* 0x000fe20007ffe1ff */
[----:B------:R-:W-:-:S02]  /*14b0*/  FMUL R32, R21, R20 ;  /* 0x0000001415207220 */ /* 0x000fc40000400000 */
[----:B------:R-:W0:Y:S01]  /*14c0*/  @!P0 LDC.64 R20, c[0x0][0x220] ;  /* 0x00008800ff148b82 */ /* 0x000e220000000a00 */
[----:B------:R-:W-:Y:S02]  /*14d0*/  LOP3.LUT R14, R14, 0xffffffe0, R31, 0xe2, !PT ;  /* 0xffffffe00e0e7812 */ /* 0x000fe400078ee21f */
[----:B------:R-:W-:-:S03]  /*14e0*/  LOP3.LUT R35, R22, 0x1f, RZ, 0xc0, !PT ;  /* 0x0000001f16237812 */ /* 0x000fc600078ec0ff */
[C---:B------:R-:W-:Y:S02]  /*14f0*/  IMAD R23, R14.reuse, 0x21, R23 ;  /* 0x000000210e177824 */ /* 0x040fe400078e0217 */
[----:B------:R-:W-:Y:S02]  /*1500*/  IMAD R22, R14, 0x21, R35 ;  /* 0x000000210e167824 */ /* 0x000fe400078e0223 */
[----:B------:R-:W-:Y:S01]  /*1510*/  FADD R35, R28, 1 ;  /* 0x3f8000001c237421 */ /* 0x000fe20000000000 */
[C---:B------:R-:W-:Y:S01]  /*1520*/  IMAD R0, R14.reuse, 0x21, R0 ;  /* 0x000000210e007824 */ /* 0x040fe200078e0200 */
[----:B------:R-:W-:Y:S01]  /*1530*/  LEA R36, R23, UR4, 0x2 ;  /* 0x0000000417247c11 */ /* 0x000fe2000f8e10ff */
[----:B------:R-:W-:Y:S01]  /*1540*/  IMAD R27, R14, 0x21, R27 ;  /* 0x000000210e1b7824 */ /* 0x000fe200078e021b */
[----:B------:R-:W-:Y:S01]  /*1550*/  LEA R37, R22, UR4, 0x2 ;  /* 0x0000000416257c11 */ /* 0x000fe2000f8e10ff */
[----:B------:R-:W-:Y:S01]  /*1560*/  FFMA R35, R35, 0.5, R32 ;  /* 0x3f00000023237823 */ /* 0x000fe20000000020 */
[----:B------:R-:W1:Y:S01]  /*1570*/  @!P2 LDC.64 R22, c[0x0][0x220] ;  /* 0x00008800ff16ab82 */ /* 0x000e620000000a00 */
[----:B------:R-:W-:-:S02]  /*1580*/  LEA R0, R0, UR4, 0x2 ;  /* 0x0000000400007c11 */ /* 0x000fc4000f8e10ff */
[----:B------:R3:W-:Y:S01]  /*1590*/  STS [R37], R26 ;  /* 0x0000001a25007388 */ /* 0x0007e20000000800 */
[----:B------:R-:W-:-:S03]  /*15a0*/  LEA R27, R27, UR4, 0x2 ;  /* 0x000000041b1b7c11 */ /* 0x000fc6000f8e10ff */
[----:B------:R-:W-:Y:S01]  /*15b0*/  STS [R36], R24 ;  /* 0x0000001824007388 */ /* 0x000fe20000000800 */
[----:B---3--:R-:W-:Y:S01]  /*15c0*/  @!P0 IADD3.X R26, RZ, R25, R19, P5, P6 ;  /* 0x00000019ff1a8210 */ /* 0x008fe20002fec413 */
[----:B--2---:R-:W-:Y:S01]  /*15d0*/  FMUL R19, R35, R30 ;  /* 0x0000001e23137220 */ /* 0x004fe20000400000 */
[C---:B0-----:R-:W-:Y:S01]  /*15e0*/  @!P0 LEA R20, P5, R18.reuse, R20, 0x2 ;  /* 0x0000001412148211 */ /* 0x041fe200078a10ff */
[-C--:B------:R-:W-:Y:S01]  /*15f0*/  FMUL R35, R29, R2.reuse ;  /* 0x000000021d237220 */ /* 0x080fe20000400000 */
[----:B------:R-:W-:Y:S01]  /*1600*/  @!P2 IADD3.X R25, RZ, R15, R25, P3, P4 ;  /* 0x0000000fff19a210 */ /* 0x000fe20001fe8419 */
[----:B------:R-:W-:Y:S01]  /*1610*/  FMUL R15, R19, R2 ;  /* 0x00000002130f7220 */ /* 0x000fe20000400000 */
[----:B------:R-:W-:Y:S02]  /*1620*/  @!P0 LEA.HI.X R21, R18, R21, R26, 0x2, P5 ;  /* 0x0000001512158211 */ /* 0x000fe400028f141a */
[----:B------:R-:W-:Y:S01]  /*1630*/  FMNMX R18, RZ, |R11|, !PT ;  /* 0x4000000bff127209 */ /* 0x000fe20007800000 */
[----:B------:R0:W-:Y:S01]  /*1640*/  STS [R0], R35 ;  /* 0x0000002300007388 */ /* 0x0001e20000000800 */
[----:B------:R-:W-:-:S02]  /*1650*/  SEL R11, R6, 0x20, P1 ;  /* 0x00000020060b7807 */ /* 0x000fc40000800000 */
[----:B-1----:R-:W-:Y:S01]  /*1660*/  @!P2 LEA R22, P3, R34, R22, 0x2 ;  /* 0x000000162216a211 */ /* 0x002fe200078610ff */
[----:B------:R1:W-:Y:S01]  /*1670*/  @!P0 STG.E desc[UR6][R20.64], R35 ;  /* 0x0000002314008986 */ /* 0x0003e2000c101906 */
[----:B------:R-:W-:Y:S02]  /*1680*/  ISETP.GE.U32.AND P0, PT, R12, R11, PT ;  /* 0x0000000b0c00720c */ /* 0x000fe40003f06070 */
[----:B------:R-:W-:Y:S01]  /*1690*/  @!P2 LEA.HI.X R23, R34, R23, R25, 0x2, P3 ;  /* 0x000000172217a211 */ /* 0x000fe200018f1419 */
[----:B------:R1:W-:Y:S01]  /*16a0*/  STS [R27], R15 ;  /* 0x0000000f1b007388 */ /* 0x0003e20000000800 */
[----:B------:R-:W-:Y:S01]  /*16b0*/  FMNMX R18, R18, |R13|, !PT ;  /* 0x4000000d12127209 */ /* 0x000fe20007800000 */
[----:B0-----:R-:W-:Y:S02]  /*16c0*/  IMAD.SHL.U32 R0, R16, 0x20, RZ ;  /* 0x0000002010007824 */ /* 0x001fe400078e00ff */
[----:B------:R1:W-:Y:S01]  /*16d0*/  @!P2 STG.E desc[UR6][R22.64], R15 ;  /* 0x0000000f1600a986 */ /* 0x0003e2000c101906 */
[----:B------:R-:W-:-:S04]  /*16e0*/  FMNMX R18, R18, |R29|, !PT ;  /* 0x4000001d12127209 */ /* 0x000fc80007800000 */
[----:B------:R-:W-:Y:S01]  /*16f0*/  FMNMX R11, R18, |R19|, !PT ;  /* 0x40000013120b7209 */ /* 0x000fe20007800000 */
[----:B------:R-:W-:Y:S06]  /*1700*/  BAR.SYNC.DEFER_BLOCKING 0x0 ;  /* 0x0000000000007b1d */ /* 0x000fec0000010000 */
[----:B------:R-:W-:Y:S05]  /*1710*/  @P0 BRA `(.L_x_28754) ;  /* 0x0000000400880947 */ /* 0x000fea0003800000 */
[----:B------:R-:W-:Y:S01]  /*1720*/  LOP3.LUT R6, RZ, R6, RZ, 0x33, !PT ;  /* 0x00000006ff067212 */ /* 0x000fe200078e33ff */
[----:B------:R-:W-:Y:S01]  /*1730*/  IMAD.WIDE.U32 R24, R12, UR8, RZ ;  /* 0x000000080c187c25 */ /* 0x000fe2000f8e00ff */
[----:B------:R-:W-:Y:S01]  /*1740*/  LOP3.LUT R5, RZ, R5, RZ, 0x33, !PT ;  /* 0x00000005ff057212 */ /* 0x000fe200078e33ff */
[----:B------:R-:W-:Y:S01]  /*1750*/  BSSY B1, `(.L_x_28755) ;  /* 0x0000048000017945 */ /* 0x000fe20003800000 */
[----:B------:R-:W-:Y:S01]  /*1760*/  ISETP.GT.U32.AND P0, PT, R6, -0x21, PT ;  /* 0xffffffdf0600780c */ /* 0x000fe20003f04070 */
[----:B------:R-:W-:Y:S02]  /*1770*/  IMAD R29, R12, UR9, R25 ;  /* 0x000000090c1d7c24 */ /* 0x000fe4000f8e0219 */
[----:B-1----:R-:W-:Y:S01]  /*1780*/  IMAD.MOV.U32 R15, RZ, RZ, RZ ;  /* 0x000000ffff0f7224 */ /* 0x002fe200078e00ff */
[----:B------:R-:W-:-:S04]  /*1790*/  ISETP.GT.U32.AND.EX P0, PT, R5, -0x1, PT, P0 ;  /* 0xffffffff0500780c */ /* 0x000fc80003f04100 */
[----:B------:R-:W-:-:S04]  /*17a0*/  SEL R7, R6, 0xffffffdf, P0 ;  /* 0xffffffdf06077807 */ /* 0x000fc80000000000 */
[----:B------:R-:W-:-:S05]  /*17b0*/  LOP3.LUT R5, RZ, R7, RZ, 0x33, !PT ;  /* 0x00000007ff057212 */ /* 0x000fca00078e33ff */
[----:B------:R-:W-:Y:S01]  /*17c0*/  IMAD.IADD R22, R5, 0x1, -R12 ;  /* 0x0000000105167824 */ /* 0x000fe200078e0a0c */
[----:B------:R-:W-:-:S04]  /*17d0*/  IADD3 R5, -R12, -0x2, -R7 ;  /* 0xfffffffe0c057810 */ /* 0x000fc80007ffe907 */
[----:B------:R-:W-:Y:S01]  /*17e0*/  ISETP.GE.U32.AND P1, PT, R5, 0x3, PT ;  /* 0x000000030500780c */ /* 0x000fe20003f26070 */
[----:B------:R-:W-:Y:S01]  /*17f0*/  IMAD.MOV.U32 R5, RZ, RZ, R12 ;  /* 0x000000ffff057224 */ /* 0x000fe200078e000c */
[----:B------:R-:W-:-:S04]  /*1800*/  LOP3.LUT R13, R22, 0x3, RZ, 0xc0, !PT ;  /* 0x00000003160d7812 */ /* 0x000fc800078ec0ff */
[----:B------:R-:W-:-:S07]  /*1810*/  ISETP.NE.AND P0, PT, R13, RZ, PT ;  /* 0x000000ff0d00720c */ /* 0x000fce0003f05270 */
[----:B------:R-:W-:Y:S06]  /*1820*/  @!P1 BRA `(.L_x_28756) ;  /* 0x0000000000e89947 */ /* 0x000fec0003800000 */
[----:B------:R-:W-:Y:S02]  /*1830*/  IMAD.IADD R22, R22, 0x1, -R13 ;  /* 0x0000000116167824 */ /* 0x000fe400078e0a0d */
[----:B------:R-:W-:Y:S02]  /*1840*/  IMAD.MOV.U32 R15, RZ, RZ, RZ ;  /* 0x000000ffff0f7224 */ /* 0x000fe400078e00ff */
[----:B------:R-:W-:-:S07]  /*1850*/  IMAD.MOV.U32 R5, RZ, RZ, R12 ;  /* 0x000000ffff057224 */ /* 0x000fce00078e000c */
.L_x_28757:
[C---:B-1----:R-:W-:Y:S01]  /*1860*/  LOP3.LUT R17, R4.reuse, 0x1f, RZ, 0xc0, !PT ;  /* 0x0000001f04117812 */ /* 0x042fe200078ec0ff */
        /* <DEDUP_REMOVED lines=35> */
[----:B------:R-:W-:-:S03]  /*1aa0*/  @!P2 IADD3 R24, P5, P6, R20, R21, R0 ;  /* 0x000000151418a210 */ /* 0x000fc60007ebe000 */
[----:B--2---:R1:W-:Y:S01]  /*1ab0*/  @!P3 STG.E desc[UR6][R18.64], R27 ;  /* 0x0000001b1200b986 */ /* 0x0043e2000c101906 */
[----:B------:R-:W-:Y:S02]  /*1ac0*/  @!P2 IADD3.X R26, RZ, R29, R8, P5, P6 ;  /* 0x0000001dff1aa210 */ /* 0x000fe40002fec408 */
[C---:B-----5:R-:W-:Y:S02]  /*1ad0*/  @!P2 LEA R20, P5, R24.reuse, R4, 0x2 ;  /* 0x000000041814a211 */ /* 0x060fe400078a10ff */
[----:B------:R-:W-:Y:S02]  /*1ae0*/  IADD3 R28, P6, R21, UR10, RZ ;  /* 0x0000000a151c7c10 */ /* 0x000fe4000ffde0ff */
[----:B------:R-:W-:Y:S02]  /*1af0*/  @!P2 LEA.HI.X R21, R24, R5, R26, 0x2, P5 ;  /* 0x000000051815a211 */ /* 0x000fe400028f141a */
[----:B------:R-:W-:Y:S02]  /*1b00*/  IADD3.X R29, R29, UR11, RZ, P6, !PT ;  /* 0x0000000b1d1d7c10 */ /* 0x000fe4000b7fe4ff */
[----:B------:R-:W-:Y:S01]  /*1b10*/  @!P1 IADD3 R4, P5, P6, R23, R28, R0 ;  /* 0x0000001c17049210 */ /* 0x000fe20007ebe000 */
[----:B----4-:R1:W-:Y:S01]  /*1b20*/  @!P2 STG.E desc[UR6][R20.64], R37 ;  /* 0x000000251400a986 */ /* 0x0103e2000c101906 */
[----:B------:R-:W-:-:S02]  /*1b30*/  ISETP.NE.AND P2, PT, R22, RZ, PT ;  /* 0x000000ff1600720c */ /* 0x000fc40003f45270 */
[----:B------:R-:W-:Y:S02]  /*1b40*/  @!P1 IADD3.X R5, RZ, R29, R8, P5, P6 ;  /* 0x0000001dff059210 */ /* 0x000fe40002fec408 */
[----:B0-----:R-:W-:-:S04]  /*1b50*/  @!P1 LEA R16, P5, R4, R16, 0x2 ;  /* 0x0000001004109211 */ /* 0x001fc800078a10ff */
[----:B------:R-:W-:Y:S01]  /*1b60*/  @!P1 LEA.HI.X R17, R4, R17, R5, 0x2, P5 ;  /* 0x0000001104119211 */ /* 0x000fe200028f1405 */
[----:B------:R-:W-:Y:S02]  /*1b70*/  IMAD.IADD R5, R12, 0x1, R15 ;  /* 0x000000010c057824 */ /* 0x000fe400078e020f */
[----:B------:R-:W-:Y:S02]  /*1b80*/  VIADD R4, R23, 0x1f ;  /* 0x0000001f17047836 */ /* 0x000fe40000000000 */
[----:B------:R1:W-:Y:S01]  /*1b90*/  @!P1 STG.E desc[UR6][R16.64], R35 ;  /* 0x0000002310009986 */ /* 0x0003e2000c101906 */
[----:B------:R-:W-:-:S04]  /*1ba0*/  IADD3 R24, P1, R28, UR10, RZ ;  /* 0x0000000a1c187c10 */ /* 0x000fc8000ff3e0ff */
[----:B------:R-:W-:Y:S01]  /*1bb0*/  IADD3.X R29, R29, UR11, RZ, P1, !PT ;  /* 0x0000000b1d1d7c10 */ /* 0x000fe20008ffe4ff */
[----:B------:R-:W-:Y:S08]  /*1bc0*/  @P2 BRA `(.L_x_28757) ;  /* 0xfffffffc00242947 */ /* 0x000ff0000383ffff */
.L_x_28756:
[----:B------:R-:W-:Y:S05]  /*1bd0*/  BSYNC B1 ;  /* 0x0000000000017941 */ /* 0x000fea0003800000 */
.L_x_28755:
[----:B------:R-:W-:Y:S05]  /*1be0*/  @!P0 BRA `(.L_x_28754) ;  /* 0x0000000000548947 */ /* 0x000fea0003800000 */
.L_x_28760:
        /* <DEDUP_REMOVED lines=14> */
.L_x_28759:
[----:B------:R-:W-:Y:S05]  /*1cd0*/  BSYNC B1 ;  /* 0x0000000000017941 */ /* 0x000fea0003800000 */
.L_x_28758:
[----:B------:R-:W-:Y:S01]  /*1ce0*/  ISETP.NE.AND P0, PT, R13, RZ, PT ;  /* 0x000000ff0d00720c */ /* 0x000fe20003f05270 */
[----:B0-----:R-:W-:Y:S01]  /*1cf0*/  IMAD.IADD R5, R12, 0x1, R15 ;  /* 0x000000010c057824 */ /* 0x001fe200078e020f */
[----:B------:R-:W-:Y:S02]  /*1d00*/  IADD3 R24, P1, R24, UR14, RZ ;  /* 0x0000000e18187c10 */ /* 0x000fe4000ff3e0ff */
[----:B------:R-:W-:Y:S02]  /*1d10*/  IADD3 R4, R17, 0x1f, RZ ;  /* 0x0000001f11047810 */ /* 0x000fe40007ffe0ff */
[----:B------:R-:W-:-:S07]  /*1d20*/  IADD3.X R29, R29, UR15, RZ, P1, !PT ;  /* 0x0000000f1d1d7c10 */ /* 0x000fce0008ffe4ff */
[----:B------:R-:W-:Y:S05]  /*1d30*/  @P0 BRA `(.L_x_28760) ;  /* 0xfffffffc00ac0947 */ /* 0x000fea000383ffff */
.L_x_28754:
[----:B------:R-:W-:Y:S05]  /*1d40*/  BSYNC B0 ;  /* 0x0000000000007941 */ /* 0x000fea0003800000 */
.L_x_28753:
        /* <DEDUP_REMOVED lines=8> */
[----:B-1----:R-:W1:Y:S01]  /*1dd0*/  @!P0 S2R R7, SR_CgaCtaId ;  /* 0x0000000000078919 */ /* 0x002e620000008800 */
[----:B------:R-:W-:Y:S02]  /*1de0*/  @!P0 MOV R8, 0x400 ;  /* 0x0000040000088802 */ /* 0x000fe40000000f00 */
[----:B0-----:R-:W-:-:S05]  /*1df0*/  FMNMX R0, R11, R0, !PT ;  /* 0x000000000b007209 */ /* 0x001fca0007800000 */
[----:B------:R-:W0:Y:S01]  /*1e00*/  SHFL.DOWN PT, R3, R0, 0x8, 0x1f ;  /* 0x09001f0000037f89 */ /* 0x000e2200000e0000 */
[----:B-1----:R-:W-:-:S05]  /*1e10*/  @!P0 LEA R8, R7, R8, 0x18 ;  /* 0x0000000807088211 */ /* 0x002fca00078ec0ff */
        /* <DEDUP_REMOVED lines=28> */
.L_x_28771:
[----:B-1----:R-:W-:-:S07]  /*1fe0*/  FMNMX R3, R4, R5, !PT ;  /* 0x0000000504037209 */ /* 0x002fce0007800000 */
.L_x_28763:
[----:B------:R-:W-:Y:S05]  /*1ff0*/  BSYNC B0 ;  /* 0x0000000000007941 */ /* 0x000fea0003800000 */
.L_x_28762:
[----:B------:R-:W-:Y:S01]  /*2000*/  ISETP.NE.AND P0, PT, R10, RZ, PT ;  /* 0x000000ff0a00720c */ /* 0x000fe20003f05270 */
[----:B------:R-:W-:-:S12]  /*2010*/  BSSY B0, `(.L_x_28761) ;  /* 0x0000004000007945 */ /* 0x000fd80003800000 */
[----:B------:R-:W-:Y:S05]  /*2020*/  @P0 BRA `(.L_x_28765) ;  /* 0x0000000000080947 */ /* 0x000fea0003800000 */
[----:B0-----:R-:W0:Y:S02]  /*2030*/  LDC.64 R4, c[0x0][0x238] ;  /* 0x00008e00ff047b82 */ /* 0x001e240000000a00 */
[----:B0-----:R1:W-:Y:S02]  /*2040*/  REDG.E.MAX.S32.STRONG.GPU desc[UR6][R4.64], R3 ;  /* 0x000000030400798e */ /* 0x0013e4000d10e386 */
.L_x_28765:
[----:B------:R-:W-:Y:S05]  /*2050*/  BSYNC B0 ;  /* 0x0000000000007941 */ /* 0x000fea0003800000 */
.L_x_28761:
        /* <DEDUP_REMOVED lines=9> */
[----:B-1----:R-:W-:-:S07]  /*20f0*/  MOV R7, 0x2110 ;  /* 0x0000211000077802 */ /* 0x002fce0000000f00 */
[----:B0-----:R-:W-:Y:S05]  /*2100*/  CALL.REL.NOINC `($__internal_599_$__cuda_sm20_rcp_rn_f32_slowpath) ;  /* 0x0000000400847944 */ /* 0x001fea0003c00000 */
[----:B------:R-:W-:Y:S01]  /*2110*/  IMAD.MOV.U32 R5, RZ, RZ, R0 ;  /* 0x000000ffff057224 */ /* 0x000fe200078e0000 */
[----:B------:R-:W-:Y:S06]  /*2120*/  BRA `(.L_x_28767) ;  /* 0x0000000000107947 */ /* 0x000fec0003800000 */
.L_x_28766:
[----:B-1----:R-:W1:Y:S02]  /*2130*/  MUFU.RCP R5, R2 ;  /* 0x0000000200057308 */ /* 0x002e640000001000 */
[----:B-1----:R-:W-:-:S04]  /*2140*/  FFMA R0, R5, R2, -1 ;  /* 0xbf80000005007423 */ /* 0x002fc80000000002 */
[----:B------:R-:W-:-:S04]  /*2150*/  FADD.FTZ R0, -R0, -RZ ;  /* 0x800000ff00007221 */ /* 0x000fc80000010100 */
[----:B------:R-:W-:-:S07]  /*2160*/  FFMA R5, R5, R0, R5 ;  /* 0x0000000005057223 */ /* 0x000fce0000000005 */
.L_x_28767:
[----:B------:R-:W1:Y:S02]  /*2170*/  LDC.64 R2, c[0x0][0x240] ;  /* 0x00009000ff027b82 */ /* 0x000e640000000a00 */
[----:B-1----:R-:W-:Y:S01]  /*2180*/  STG.E desc[UR6][R2.64], R5 ;  /* 0x0000000502007986 */ /* 0x002fe2000c101906 */
[----:B------:R-:W-:Y:S05]  /*2190*/  EXIT ;  /* 0x000000000000794d */ /* 0x000fea0003800000 */
.L_x_28764:
[----:B------:R-:W-:Y:S01]  /*21a0*/  HFMA2.MMA R11, -RZ, RZ, 0, 1.847743988037109375e-06 ;  /* 0x0000001fff0b7435 */ /* 0x000fe200000001ff */
[----:B------:R-:W-:Y:S02]  /*21b0*/  IMAD.MOV.U32 R7, RZ, RZ, 0x4 ;  /* 0x00000004ff077424 */ /* 0x000fe400078e00ff */
[----:B------:R-:W-:-:S08]  /*21c0*/  IMAD.MOV.U32 R6, RZ, RZ, -0x1 ;  /* 0xffffffffff067424 */ /* 0x000fd000078e00ff */
[----:B01----:R-:W-:Y:S05]  /*21d0*/  WARPSYNC.COLLECTIVE R6, `(.L_x_28768) ;  /* 0x0000000006087348 */ /* 0x003fea0003c00000 */
[----:B-1----:R1:W2:Y:S02]  /*21e0*/  SHFL.DOWN P0, R5, R0, R7, R11 ;  /* 0x0800000700057389 */ /* 0x0022a4000000000b */
[----:B012---:R-:W-:Y:S01]  /*21f0*/  ENDCOLLECTIVE ;  /* 0x000000000000791b */ /* 0x007fe20003800000 */
.L_x_28768:
[----:B------:R-:W-:Y:S02]  /*2200*/  IMAD.MOV.U32 R7, RZ, RZ, 0x2 ;  /* 0x00000002ff077424 */ /* 0x000fe400078e00ff */
[----:B------:R-:W-:-:S05]  /*2210*/  IMAD.MOV.U32 R3, RZ, RZ, R5 ;  /* 0x000000ffff037224 */ /* 0x000fca00078e0005 */
[----:B------:R-:W-:-:S05]  /*2220*/  FMNMX R3, R3, R0, !PT ;  /* 0x0000000003037209 */ /* 0x000fca0007800000 */
[----:B------:R-:W-:-:S07]  /*2230*/  IMAD.MOV.U32 R0, RZ, RZ, R3 ;  /* 0x000000ffff007224 */ /* 0x000fce00078e0003 */
[----:B------:R-:W-:Y:S05]  /*2240*/  WARPSYNC.COLLECTIVE R6, `(.L_x_28769) ;  /* 0x0000000006087348 */ /* 0x000fea0003c00000 */
[----:B------:R0:W1:Y:S02]  /*2250*/  SHFL.DOWN P0, R5, R0, R7, R11 ;  /* 0x0800000700057389 */ /* 0x000064000000000b */
[----:B01----:R-:W-:Y:S01]  /*2260*/  ENDCOLLECTIVE ;  /* 0x000000000000791b */ /* 0x003fe20003800000 */
.L_x_28769:
[----:B------:R-:W-:Y:S02]  /*2270*/  IMAD.MOV.U32 R7, RZ, RZ, 0x1 ;  /* 0x00000001ff077424 */ /* 0x000fe400078e00ff */
[----:B------:R-:W-:-:S05]  /*2280*/  IMAD.MOV.U32 R4, RZ, RZ, R5 ;  /* 0x000000ffff047224 */ /* 0x000fca00078e0005 */
[----:B------:R-:W-:-:S05]  /*2290*/  FMNMX R4, R3, R4, !PT ;  /* 0x0000000403047209 */ /* 0x000fca0007800000 */
[----:B------:R-:W-:-:S07]  /*22a0*/  IMAD.MOV.U32 R0, RZ, RZ, R4 ;  /* 0x000000ffff007224 */ /* 0x000fce00078e0004 */
[----:B------:R-:W-:Y:S05]  /*22b0*/  WARPSYNC.COLLECTIVE R6, `(.L_x_28770) ;  /* 0x0000000006087348 */ /* 0x000fea0003c00000 */
[----:B------:R0:W1:Y:S02]  /*22c0*/  SHFL.DOWN P0, R5, R0, R7, R11 ;  /* 0x0800000700057389 */ /* 0x000064000000000b */
[----:B01----:R-:W-:Y:S01]  /*22d0*/  ENDCOLLECTIVE ;  /* 0x000000000000791b */ /* 0x003fe20003800000 */
.L_x_28770:
[----:B------:R-:W-:Y:S05]  /*22e0*/  BRA `(.L_x_28771) ;  /* 0xfffffffc003c7947 */ /* 0x000fea000383ffff */
        .weak           $__internal_598_$__cuda_sm20_div_u64
        .type           $__internal_598_$__cuda_sm20_div_u64,@function
        .size           $__internal_598_$__cuda_sm20_div_u64,($__internal_599_$__cuda_sm20_rcp_rn_f32_slowpath - $__internal_598_$__cuda_sm20_div_u64)
$__internal_598_$__cuda_sm20_div_u64:
        /* <DEDUP_REMOVED lines=66> */
[----:B------:R-:W-:Y:S06]  /*2710*/  RET.REL.NODEC R6 `(_ZN18transformer_engine6detail38cast_transpose_fused_kernel_notalignedILb0ELb1ELb0EfNS_16CTDBiasDActParamIffffEELi1ELi1ENS_5EmptyEXadL_ZNS_5dgeluIffEET_T0_RKS4_EEEEvT3_mmm) ;  /* 0xffffffd806387950 */ /* 0x000fec0003c3ffff */
        .weak           $__internal_599_$__cuda_sm20_rcp_rn_f32_slowpath
        .type           $__internal_599_$__cuda_sm20_rcp_rn_f32_slowpath,@function
        .size           $__internal_599_$__cuda_sm20_rcp_rn_f32_slowpath,(.L_x_35084 - $__internal_599_$__cuda_sm20_rcp_rn_f32_slowpath)
$__internal_599_$__cuda_sm20_rcp_rn_f32_slowpath:
        /* <DEDUP_REMOVED lines=15> */
.L_x_28772:
        /* <DEDUP_REMOVED lines=33> */
.L_x_28774:
[----:B------:R0:W1:Y:S02]  /*2a20*/  MUFU.RCP R0, R2 ;  /* 0x0000000200007308 */ /* 0x0000640000001000 */
.L_x_28773:
[----:B0-2---:R-:W-:Y:S02]  /*2a30*/  IMAD.MOV.U32 R2, RZ, RZ, R7 ;  /* 0x000000ffff027224 */ /* 0x005fe400078e0007 */
[----:B------:R-:W-:-:S04]  /*2a40*/  IMAD.MOV.U32 R3, RZ, RZ, 0x0 ;  /* 0x00000000ff037424 */ /* 0x000fc800078e00ff */
[----:B-1-3--:R-:W-:Y:S05]  /*2a50*/  RET.REL.NODEC R2 `(_ZN18transformer_engine6detail38cast_transpose_fused_kernel_notalignedILb0ELb1ELb0EfNS_16CTDBiasDActParamIffffEELi1ELi1ENS_5EmptyEXadL_ZNS_5dgeluIffEET_T0_RKS4_EEEEvT3_mmm) ;  /* 0xffffffd402687950 */ /* 0x00afea0003c3ffff */
.L_x_28775:
        /* <DEDUP_REMOVED lines=10> */
.L_x_35084:


//--------------------- .text._ZN18transformer_engine6detail38cast_transpose_fused_kernel_notalignedILb0ELb0ELb1EfNS_16CTDBiasDActParamI13__nv_bfloat16S3_13__nv_fp8_e4m3fEELi4ELi8ENS_5EmptyEXadL_ZNS_4geluIffEET_T0_RKS6_EEEEvT3_mmm --------------------------
	.section	.text._ZN18transformer_engine6detail38cast_transpose_fused_kernel_notalignedILb0ELb0ELb1EfNS_16CTDBiasDActParamI13__nv_bfloat16S3_13__nv_fp8_e4m3fEELi4ELi8ENS_5EmptyEXadL_ZNS_4geluIffEET_T0_RKS6_EEEEvT3_mmm,"ax",@progbits
	.align	128
        .global         _ZN18transformer_engine6detail38cast_transpose_fused_kernel_notalignedILb0ELb0ELb1EfNS_16CTDBiasDActParamI13__nv_bfloat16S3_13__nv_fp8_e4m3fEELi4ELi8ENS_5EmptyEXadL_ZNS_4geluIffEET_T0_RKS6_EEEEvT3_mmm
        .type           _ZN18transformer_engine6detail38cast_transpose_fused_kernel_notalignedILb0ELb0ELb1EfNS_16CTDBiasDActParamI13__nv_bfloat16S3_13__nv_fp8_e4m3fEELi4ELi8ENS_5EmptyEXadL_ZNS_4geluIffEET_T0_RKS6_EEEEvT3_mmm,@function
        .size           _ZN18transformer_engine6detail38cast_transpose_fused_kernel_notalignedILb0ELb0ELb1EfNS_16CTDBiasDActParamI13__nv_bfloat16S3_13__nv_fp8_e4m3fEELi4ELi8ENS_5EmptyEXadL_ZNS_4geluIffEET_T0_RKS6_EEEEvT3_mmm,(.L_x_35086 - _ZN18transformer_engine6detail38cast_transpose_fused_kernel_notalignedILb0ELb0ELb1EfNS_16CTDBiasDActParamI13__nv_bfloat16S3_13__nv_fp8_e4m3fEELi4ELi8ENS_5EmptyEXadL_ZNS_4geluIffEET_T0_RKS6_EEEEvT3_mmm)
        .other          _ZN18transformer_engine6detail38cast_transpose_fused_kernel_notalignedILb0ELb0ELb1EfNS_16CTDBiasDActParamI13__nv_bfloat16S3_13__nv_fp8_e4m3fEELi4ELi8ENS_5EmptyEXadL_ZNS_4geluIffEET_T0_RKS6_EEEEvT3_mmm,@"STO_CUDA_ENTRY STV_DEFAULT"
_ZN18transformer_engine6detail38cast_transpose_fused_kernel_notalignedILb0ELb0ELb1EfNS_16CTDBiasDActParamI13__nv_bfloat16S3_13__nv_fp8_e4m3fEELi4ELi8ENS_5EmptyEXadL_ZNS_4geluIffEET_T0_RKS6_EEEEvT3_mmm:
.text._ZN18transformer_engine6detail38cast_transpose_fused_kernel_notalignedILb0ELb0ELb1EfNS_16CTDBiasDActParamI13__nv_bfloat16S3_13__nv_fp8_e4m3fEELi4ELi8ENS_5EmptyEXadL_ZNS_4geluIffEET_T0_RKS6_EEEEvT3_mmm:
        /* <DEDUP_REMOVED lines=19> */
[----:B------:R-:W-:Y:S05]  /*0130*/  CALL.REL.NOINC `($__internal_600_$__cuda_sm20_div_u64) ;  /* 0x0000013800ac7944 */ /* 0x000fea0003c00000 */
        /* <DEDUP_REMOVED lines=9> */
.L_x_28776:
        /* <DEDUP_REMOVED lines=22> */
.L_x_28777:
[----:B------:R-:W0:Y:S01]  /*0330*/  LDC.64 R84, c[0x0][0x258] ;  /* 0x00009600ff547b82 */ /* 0x000e220000000a00 */
[----:B------:R-:W-:Y:S01]  /*0340*/  ULDC.64 UR4, c[0x0][0x260] ;  /* 0x0000980000047ab9 */ /* 0x000fe20000000a00 */
[C---:B------:R-:W-:Y:S01]  /*0350*/  SHF.L.U64.HI R2, R86.reuse, 0x5, R87 ;  /* 0x0000000556027819 */ /* 0x040fe20000010257 */
[----:B------:R-:W-:Y:S01]  /*0360*/  USHF.R.U64 UR9, UR4, 0x3, UR5 ;  /* 0x0000000304097899 */ /* 0x000fe20008001205 */
[C-C-:B------:R-:W-:Y:S01]  /*0370*/  SHF.L.U64.HI R3, R21.reuse, 0x5, R20.reuse ;  /* 0x0000000515037819 */ /* 0x140fe20000010214 */
[----:B------:R-:W-:Y:S01]  /*0380*/  USHF.R.U32.HI UR10, URZ, 0x3, UR5 ;  /* 0x000000033f0a7899 */ /* 0x000fe20008011605 */
[--C-:B------:R-:W-:Y:S01]  /*0390*/  SHF.R.U32.HI R0, RZ, 0x5, R23.reuse ;  /* 0x00000005ff007819 */ /* 0x100fe20000011617 */
[----:B------:R-:W-:Y:S01]  /*03a0*/  ULDC.64 UR6, c[0x0][0x210] ;  /* 0x0000840000067ab9 */ /* 0x000fe20000000a00 */
[C---:B------:R-:W-:Y:S01]  /*03b0*/  SHF.L.U32 R41, R21.reuse, 0x2, RZ ;  /* 0x0000000215297819 */ /* 0x040fe200000006ff */
[----:B------:R-:W-:Y:S01]  /*03c0*/  ULDC.64 UR12, c[0x0][0x230] ;  /* 0x00008c00000c7ab9 */ /* 0x000fe20000000a00 */
[----:B------:R-:W-:Y:S01]  /*03d0*/  LEA R17, P1, -R86, UR9, 0x5 ;  /* 0x0000000956117c11 */ /* 0x000fe2000f8229ff */
[C---:B------:R-:W-:Y:S01]  /*03e0*/  IMAD.SHL.U32 R38, R0.reuse, 0x4, RZ ;  /* 0x0000000400267824 */ /* 0x040fe200078e00ff */
[----:B------:R-:W-:Y:S01]  /*03f0*/  SHF.L.U64.HI R5, R21, 0x2, R20 ;  /* 0x0000000215057819 */ /* 0x000fe20000010214 */
        /* <DEDUP_REMOVED lines=10> */
[----:B------:R-:W-:Y:S01]  /*04a0*/  IMAD R7, R86, R85, R4 ;  /* 0x0000005556077224 */ /* 0x000fe200078e0204 */
[----:B------:R-:W-:Y:S02]  /*04b0*/  SEL R17, R17, 0x20, P1 ;  /* 0x0000002011117807 */ /* 0x000fe40000800000 */
[----:B------:R-:W-:Y:S02]  /*04c0*/  IADD3.X R3, R18, ~R3, RZ, P0, !PT ;  /* 0x8000000312037210 */ /* 0x000fe400007fe4ff */
[----:B------:R-:W-:Y:S02]  /*04d0*/  ISETP.LT.U32.AND P0, PT, R16, 0x20, PT ;  /* 0x000000201000780c */ /* 0x000fe40003f01070 */
[----:B------:R-:W-:Y:S02]  /*04e0*/  ISETP.GE.U32.AND P1, PT, R38, R17, PT ;  /* 0x000000112600720c */ /* 0x000fe40003f26070 */
[----:B------:R-:W-:Y:S01]  /*04f0*/  ISETP.LT.U32.AND.EX P0, PT, R3, RZ, PT, P0 ;  /* 0x000000ff0300720c */ /* 0x000fe20003f01100 */
[----:B------:R-:W-:Y:S01]  /*0500*/  IMAD.WIDE.U32 R2, R86, R84, RZ ;  /* 0x0000005456027225 */ /* 0x000fe200078e00ff */
[----:B------:R-:W-:-:S02]  /*0510*/  LOP3.LUT R54, R23, 0xe0, RZ, 0xc0, !PT ;  /* 0x000000e017367812 */ /* 0x000fc400078ec0ff */
[----:B------:R-:W-:Y:S02]  /*0520*/  SEL R16, R16, 0x20, P0 ;  /* 0x0000002010107807 */ /* 0x000fe40000000000 */
[----:B------:R-:W-:Y:S01]  /*0530*/  LEA R41, P2, R2, R41, 0x3 ;  /* 0x0000002902297211 */ /* 0x000fe200078418ff */
[-C--:B------:R-:W-:Y:S01]  /*0540*/  IMAD R53, R18, R54.reuse, RZ ;  /* 0x0000003612357224 */ /* 0x080fe200078e02ff */
[----:B------:R-:W-:Y:S01]  /*0550*/  IADD3 R22, R3, R7, RZ ;  /* 0x0000000703167210 */ /* 0x000fe20007ffe0ff */
[----:B------:R-:W-:Y:S01]  /*0560*/  IMAD.WIDE.U32 R54, R19, R54, RZ ;  /* 0x0000003613367225 */ /* 0x000fe200078e00ff */
[----:B------:R-:W-:Y:S02]  /*0570*/  ISETP.LT.U32.AND P1, PT, R33, R16, !P1 ;  /* 0x000000102100720c */ /* 0x000fe40004f21070 */
[----:B------:R-:W-:Y:S01]  /*0580*/  LEA.HI.X R22, R2, R5, R22, 0x3, P2 ;  /* 0x0000000502167211 */ /* 0x000fe200010f1c16 */
[----:B------:R-:W-:Y:S01]  /*0590*/  IMAD.IADD R53, R55, 0x1, R53 ;  /* 0x0000000137357824 */ /* 0x000fe200078e0235 */
[----:B------:R-:W-:-:S02]  /*05a0*/  IADD3 R12, P2, R33, R54, RZ ;  /* 0x00000036210c7210 */ /* 0x000fc40007f5e0ff */
[C---:B------:R-:W-:Y:S02]  /*05b0*/  SHF.L.U64.HI R22, R41.reuse, 0x5, R22 ;  /* 0x0000000529167819 */ /* 0x040fe40000010216 */
[----:B------:R-:W-:Y:S02]  /*05c0*/  SHF.L.U32 R41, R41, 0x5, RZ ;  /* 0x0000000529297819 */ /* 0x000fe400000006ff */
[----:B------:R-:W-:Y:S02]  /*05d0*/  IADD3.X R13, RZ, R53, RZ, P2, !PT ;  /* 0x00000035ff0d7210 */ /* 0x000fe400017fe4ff */
[C---:B------:R-:W-:Y:S02]  /*05e0*/  LEA R95, P0, R41.reuse, UR6, 0x1 ;  /* 0x00000006295f7c11 */ /* 0x040fe4000f8008ff */
[----:B------:R-:W-:Y:S02]  /*05f0*/  @!P1 CS2R R2, SRZ ;  /* 0x0000000000029805 */ /* 0x000fe4000001ff00 */
[----:B------:R-:W-:Y:S01]  /*0600*/  LEA.HI.X R93, R41, UR7, R22, 0x1, P0 ;  /* 0x00000007295d7c11 */ /* 0x000fe200080f0c16 */
[----:B------:R-:W-:Y:S01]  /*0610*/  ULDC.64 UR6, c[0x0][0x208] ;  /* 0x0000820000067ab9 */ /* 0x000fe20000000a00 */
[----:B------:R-:W-:-:S04]  /*0620*/  @P1 LEA R4, P0, R12, R95, 0x3 ;  /* 0x0000005f0c041211 */ /* 0x000fc800078018ff */
[----:B------:R-:W-:-:S05]  /*0630*/  @P1 LEA.HI.X R5, R12, R93, R13, 0x3, P0 ;  /* 0x0000005d0c051211 */ /* 0x000fca00000f1c0d */
[----:B------:R0:W2:Y:S01]  /*0640*/  @P1 LDG.E.64 R2, desc[UR6][R4.64] ;  /* 0x0000000604021981 */ /* 0x0000a2000c1e1b00 */
[----:B------:R-:W-:Y:S02]  /*0650*/  @P1 IADD3 R0, P0, R12, R19, RZ ;  /* 0x000000130c001210 */ /* 0x000fe40007f1e0ff */
[----:B------:R-:W-:Y:S02]  /*0660*/  @!P1 CS2R R44, SRZ ;  /* 0x00000000002c9805 */ /* 0x000fe4000001ff00 */
[----:B------:R-:W-:Y:S02]  /*0670*/  @P1 IADD3.X R7, R13, R18, RZ, P0, !PT ;  /* 0x000000120d071210 */ /* 0x000fe400007fe4ff */
[----:B------:R-:W-:-:S04]  /*0680*/  @P1 LEA R6, P0, R0, R95, 0x3 ;  /* 0x0000005f00061211 */ /* 0x000fc800078018ff */
[----:B------:R-:W-:-:S05]  /*0690*/  @P1 LEA.HI.X R7, R0, R93, R7, 0x3, P0 ;  /* 0x0000005d00071211 */ /* 0x000fca00000f1c07 */
[----:B------:R1:W3:Y:S01]  /*06a0*/  @P1 LDG.E.64 R44, desc[UR6][R6.64] ;  /* 0x00000006062c1981 */ /* 0x0002e2000c1e1b00 */
[C---:B------:R-:W-:Y:S02]  /*06b0*/  @P1 LEA R0, P0, R19.reuse, R12, 0x1 ;  /* 0x0000000c13001211 */ /* 0x040fe400078008ff */
[----:B------:R-:W-:Y:S02]  /*06c0*/  @!P1 CS2R R28, SRZ ;  /* 0x00000000001c9805 */ /* 0x000fe4000001ff00 */
[----:B------:R-:W-:Y:S02]  /*06d0*/  @P1 LEA.HI.X R9, R19, R13, R18, 0x1, P0 ;  /* 0x0000000d13091211 */ /* 0x000fe400000f0c12 */
[----:B------:R-:W-:-:S04]  /*06e0*/  @P1 LEA R8, P0, R0, R95, 0x3 ;  /* 0x0000005f00081211 */ /* 0x000fc800078018ff */
[----:B------:R-:W-:-:S05]  /*06f0*/  @P1 LEA.HI.X R9, R0, R93, R9, 0x3, P0 ;  /* 0x0000005d00091211 */ /* 0x000fca00000f1c09 */
[----:B------:R-:W4:Y:S01]  /*0700*/  @P1 LDG.E.64 R28, desc[UR6][R8.64] ;  /* 0x00000006081c1981 */ /* 0x000f22000c1e1b00 */
[----:B------:R-:W-:Y:S01]  /*0710*/  @P1 IMAD R11, R18, 0x3, RZ ;  /* 0x00000003120b1824 */ /* 0x000fe200078e02ff */
[----:B------:R-:W-:Y:S01]  /*0720*/  @!P1 CS2R R24, SRZ ;  /* 0x0000000000189805 */ /* 0x000fe2000001ff00 */
[----:B0-----:R-:W-:-:S04]  /*0730*/  @P1 IMAD.WIDE.U32 R4, R19, 0x3, R12 ;  /* 0x0000000313041825 */ /* 0x001fc800078e000c */
[----:B------:R-:W-:Y:S01]  /*0740*/  @P1 IMAD.IADD R0, R5, 0x1, R11 ;  /* 0x0000000105001824 */ /* 0x000fe200078e020b */
[----:B-1----:R-:W-:-:S04]  /*0750*/  @P1 LEA R6, P0, R4, R95, 0x3 ;  /* 0x0000005f04061211 */ /* 0x002fc800078018ff */
[----:B------:R-:W-:-:S05]  /*0760*/  @P1 LEA.HI.X R7, R4, R93, R0, 0x3, P0 ;  /* 0x0000005d04071211 */ /* 0x000fca00000f1c00 */
[----:B------:R0:W4:Y:S01]  /*0770*/  @P1 LDG.E.64 R24, desc[UR6][R6.64] ;  /* 0x0000000606181981 */ /* 0x000122000c1e1b00 */
[----:B------:R-:W-:Y:S01]  /*0780*/  IADD3 R0, R75, -0x1, RZ ;  /* 0xffffffff4b007810 */ /* 0x000fe20007ffe0ff */
[----:B------:R-:W-:Y:S01]  /*0790*/  @P1 IMAD R39, R18, 0x6, RZ ;  /* 0x0000000612271824 */ /* 0x000fe200078e02ff */
[----:B------:R-:W-:Y:S01]  /*07a0*/  IADD3 R62, R38, 0x1, RZ ;  /* 0x00000001263e7810 */ /* 0x000fe20007ffe0ff */
[----:B------:R-:W-:Y:S01]  /*07b0*/  @P1 IMAD R49, R18, 0x7, RZ ;  /* 0x0000000712311824 */ /* 0x000fe200078e02ff */
[----:B------:R-:W-:Y:S02]  /*07c0*/  LOP3.LUT R11, R0, 0x1f, RZ, 0xc0, !PT ;  /* 0x0000001f000b7812 */ /* 0x000fe400078ec0ff */
[----:B------:R-:W-:Y:S02]  /*07d0*/  ISETP.GE.U32.AND P0, PT, R62, R17, PT ;  /* 0x000000113e00720c */ /* 0x000fe40003f06070 */
[C---:B------:R-:W-:Y:S02]  /*07e0*/  IADD3 R10, P2, R11.reuse, R54, RZ ;  /* 0x000000360b0a7210 */ /* 0x040fe40007f5e0ff */
[----:B------:R-:W-:-:S02]  /*07f0*/  ISETP.LT.U32.AND P0, PT, R11, R16, !P0 ;  /* 0x000000100b00720c */ /* 0x000fc40004701070 */
[----:B------:R-:W-:Y:S01]  /*0800*/  @P1 LOP3.LUT R47, R85, 0x1fffffff, RZ, 0xc0, !PT ;  /* 0x1fffffff552f1812 */ /* 0x000fe200078ec0ff */
[----:B------:R-:W-:-:S10]  /*0810*/  IMAD.X R11, RZ, RZ, R53, P2 ;  /* 0x000000ffff0b7224 */ /* 0x000fd400010e0635 */
[-C--:B------:R-:W-:Y:S01]  /*0820*/  @P0 MOV R14, R10.reuse ;  /* 0x0000000a000e0202 */ /* 0x080fe20000000f00 */
[----:B------:R-:W-:Y:S01]  /*0830*/  @P0 IMAD.MOV.U32 R15, RZ, RZ, R11 ;  /* 0x000000ffff0f0224 */ /* 0x000fe200078e000b */
[----:B0-----:R-:W-:Y:S01]  /*0840*/  @P0 MOV R6, R10 ;  /* 0x0000000a00060202 */ /* 0x001fe20000000f00 */
[----:B------:R-:W-:Y:S01]  /*0850*/  @P0 IMAD R37, R18, 0xc, RZ ;  /* 0x0000000c12250824 */ /* 0x000fe200078e02ff */
[-C--:B------:R-:W-:Y:S01]  /*0860*/  @P0 MOV R7, R11.reuse ;  /* 0x0000000b00070202 */ /* 0x080fe20000000f00 */
[----:B------:R-:W-:Y:S01]  /*0870*/  @P0 IMAD.WIDE.U32 R14, R19, 0xc, R14 ;  /* 0x0000000c130e0825 */ /* 0x000fe200078e000e */
[----:B------:R-:W-:-:S03]  /*0880*/  @P0 MOV R9, R11 ;  /* 0x0000000b00090202 */ /* 0x000fc60000000f00 */
[----:B------:R-:W-:Y:S01]  /*0890*/  @P0 IMAD R31, R18, 0xa, RZ ;  /* 0x0000000a121f0824 */ /* 0x000fe200078e02ff */
[----:B------:R-:W-:Y:S01]  /*08a0*/  @P0 IADD3 R0, R15, R37, RZ ;  /* 0x000000250f000210 */ /* 0x000fe20007ffe0ff */
[----:B------:R-:W-:Y:S01]  /*08b0*/  @P0 IMAD.WIDE.U32 R6, R19, 0xa, R6 ;  /* 0x0000000a13060825 */ /* 0x000fe200078e0006 */
[----:B------:R-:W-:-:S03]  /*08c0*/  @P0 LEA R56, P5, R14, R95, 0x3 ;  /* 0x0000005f0e380211 */ /* 0x000fc600078a18ff */
[----:B------:R-:W-:Y:S01]  /*08d0*/  @P0 IMAD R27, R18, 0x9, RZ ;  /* 0x00000009121b0824 */ /* 0x000fe200078e02ff */
[----:B------:R-:W-:Y:S01]  /*08e0*/  @P0 LEA.HI.X R57, R14, R93, R0, 0x3, P5 ;  /* 0x0000005d0e390211 */ /* 0x000fe200028f1c00 */
[--C-:B------:R-:W-:Y:S01]  /*08f0*/  @P0 IMAD.WIDE.U32 R4, R19, 0x9, R10.reuse ;  /* 0x0000000913040825 */ /* 0x100fe200078e000a */
[----:B------:R-:W-:Y:S02]  /*0900*/  @P0 IADD3 R7, R7, R31, RZ ;  /* 0x0000001f07070210 */ /* 0x000fe40007ffe0ff */
[----:B------:R-:W-:Y:S01]  /*0910*/  @P0 LEA R60, P3, R6, R95, 0x3 ;  /* 0x0000005f063c0211 */ /* 0x000fe200078618ff */
[----:B------:R-:W-:Y:S01]  /*0920*/  @P0 IMAD.MOV.U32 R8, RZ, RZ, R10 ;  /* 0x000000ffff080224 */ /* 0x000fe200078e000a */
[----:B------:R-:W-:Y:S01]  /*0930*/  @P0 MOV R14, R10 ;  /* 0x0000000a000e0202 */ /* 0x000fe20000000f00 */
[----:B------:R-:W-:Y:S01]  /*0940*/  @P0 IMAD.MOV.U32 R15, RZ, RZ, R11 ;  /* 0x000000ffff0f0224 */ /* 0x000fe200078e000b */
[----:B------:R-:W-:Y:S01]  /*0950*/  @P0 IADD3 R26, R5, R27, RZ ;  /* 0x0000001b051a0210 */ /* 0x000fe20007ffe0ff */
[----:B------:R-:W-:Y:S01]  /*0960*/  @P0 IMAD R35, R18, 0xb, RZ ;  /* 0x0000000b12230824 */ /* 0x000fe200078e02ff */
[----:B------:R-:W-:Y:S01]  /*0970*/  @P0 LEA R36, P2, R4, R95, 0x3 ;  /* 0x0000005f04240211 */ /* 0x000fe200078418ff */
[----:B------:R-:W-:Y:S01]  /*0980*/  @P0 IMAD.WIDE.U32 R8, R19, 0xb, R8 ;  /* 0x0000000b13080825 */ /* 0x000fe200078e0008 */
[----:B------:R-:W-:-:S02]  /*0990*/  @P0 LEA.HI.X R61, R6, R93, R7, 0x3, P3 ;  /* 0x0000005d063d0211 */ /* 0x000fc400018f1c07 */
[----:B------:R-:W-:Y:S01]  /*09a0*/  @P0 LEA.HI.X R37, R4, R93, R26, 0x3, P2 ;  /* 0x0000005d04250211 */ /* 0x000fe200010f1c1a */
[----:B------:R-:W-:Y:S01]  /*09b0*/  @P0 IMAD R7, R18, 0xd, RZ ;  /* 0x0000000d12070824 */ /* 0x000fe200078e02ff */
[----:B------:R-:W-:Y:S01]  /*09c0*/  @P0 LEA R34, P4, R8, R95, 0x3 ;  /* 0x0000005f08220211 */ /* 0x000fe200078818ff */
[----:B------:R-:W-:Y:S01]  /*09d0*/  @P0 IMAD.WIDE.U32 R14, R19, 0xd, R14 ;  /* 0x0000000d130e0825 */ /* 0x000fe200078e000e */
[----:B------:R-:W-:Y:S02]  /*09e0*/  @P0 MOV R26, R10 ;  /* 0x0000000a001a0202 */ /* 0x000fe40000000f00 */
[-C--:B------:R-:W-:Y:S01]  /*09f0*/  @P0 MOV R27, R11.reuse ;  /* 0x0000000b001b0202 */ /* 0x080fe20000000f00 */
[----:B------:R-:W-:Y:S01]  /*0a00*/  @P0 IMAD.IADD R5, R9, 0x1, R35 ;  /* 0x0000000109050824 */ /* 0x000fe200078e0223 */
[----:B------:R-:W-:Y:S01]  /*0a10*/  @P0 MOV R31, R11 ;  /* 0x0000000b001f0202 */ /* 0x000fe20000000f00 */
[----:B------:R-:W-:Y:S01]  /*0a20*/  @P0 IMAD.MOV.U32 R30, RZ, RZ, R10 ;  /* 0x000000ffff1e0224 */ /* 0x000fe200078e000a */
[----:B------:R-:W-:Y:S01]  /*0a30*/  @P0 IADD3 R7, R15, R7, RZ ;  /* 0x000000070f070210 */ /* 0x000fe20007ffe0ff */
[----:B------:R-:W-:Y:S01]  /*0a40*/  @P0 IMAD.WIDE.U32 R26, R19, 0xe, R26 ;  /* 0x0000000e131a0825 */ /* 0x000fe200078e001a */
[----:B------:R-:W-:-:S02]  /*0a50*/  @P0 LEA R6, P2, R14, R95, 0x3 ;  /* 0x0000005f0e060211 */ /* 0x000fc400078418ff */
[----:B------:R-:W-:Y:S01]  /*0a60*/  @P1 LOP3.LUT R15, R84, 0xfffffffc, RZ, 0xc0, !PT ;  /* 0xfffffffc540f1812 */ /* 0x000fe200078ec0ff */
[----:B------:R-:W-:Y:S01]  /*0a70*/  @P0 IMAD R9, R18, 0xf, RZ ;  /* 0x0000000f12090824 */ /* 0x000fe200078e02ff */
[-C--:B------:R-:W-:Y:S01]  /*0a80*/  @P0 LEA.HI.X R35, R8, R93.reuse, R5, 0x3, P4 ;  /* 0x0000005d08230211 */ /* 0x080fe200020f1c05 */
[----:B------:R-:W-:Y:S01]  /*0a90*/  @P0 IMAD R5, R18, 0xe, RZ ;  /* 0x0000000e12050824 */ /* 0x000fe200078e02ff */
[----:B------:R-:W-:Y:S01]  /*0aa0*/  @P0 LEA.HI.X R7, R14, R93, R7, 0x3, P2 ;  /* 0x0000005d0e070211 */ /* 0x000fe200010f1c07 */
[----:B------:R-:W-:Y:S01]  /*0ab0*/  @P0 IMAD.WIDE.U32 R30, R19, 0xf, R30 ;  /* 0x0000000f131e0825 */ /* 0x000fe200078e001e */
[-C--:B------:R-:W-:Y:S02]  /*0ac0*/  @P1 IADD3 R40, P2, R15, R12.reuse, RZ ;  /* 0x0000000c0f281210 */ /* 0x080fe40007f5e0ff */
[----:B------:R-:W-:Y:S01]  /*0ad0*/  @P1 MOV R14, R12 ;  /* 0x0000000c000e1202 */ /* 0x000fe20000000f00 */
[----:B------:R-:W-:Y:S01]  /*0ae0*/  @P1 IMAD.MOV.U32 R15, RZ, RZ, R13 ;  /* 0x000000ffff0f1224 */ /* 0x000fe200078e000d */
[----:B------:R-:W-:Y:S01]  /*0af0*/  @P0 LEA R8, P3, R26, R95, 0x3 ;  /* 0x0000005f1a080211 */ /* 0x000fe200078618ff */
[----:B------:R-:W-:Y:S01]  /*0b00*/  @P0 IMAD.IADD R5, R27, 0x1, R5 ;  /* 0x000000011b050824 */ /* 0x000fe200078e0205 */
[----:B------:R-:W-:Y:S01]  /*0b10*/  @P0 IADD3 R0, R31, R9, RZ ;  /* 0x000000091f000210 */ /* 0x000fe20007ffe0ff */
[----:B------:R-:W-:Y:S01]  /*0b20*/  @P1 IMAD R31, R18, 0x5, RZ ;  /* 0x00000005121f1824 */ /* 0x000fe200078e02ff */
[----:B------:R-:W-:Y:S01]  /*0b30*/  @P0 LEA R4, P4, R30, R95, 0x3 ;  /* 0x0000005f1e040211 */ /* 0x000fe200078818ff */
[----:B------:R-:W-:Y:S01]  /*0b40*/  @P1 IMAD.WIDE.U32 R14, R19, 0x5, R14 ;  /* 0x00000005130e1825 */ /* 0x000fe200078e000e */
[----:B------:R-:W-:-:S02]  /*0b50*/  @P0 LEA.HI.X R9, R26, R93, R5, 0x3, P3 ;  /* 0x0000005d1a090211 */ /* 0x000fc400018f1c05 */
[----:B------:R-:W-:Y:S01]  /*0b60*/  @P0 LEA.HI.X R5, R30, R93, R0, 0x3, P4 ;  /* 0x0000005d1e050211 */ /* 0x000fe200020f1c00 */
[--C-:B------:R-:W-:Y:S01]  /*0b70*/  @P1 IMAD.MOV.U32 R27, RZ, RZ, R13.reuse ;  /* 0x000000ffff1b1224 */ /* 0x100fe200078e000d */
[----:B------:R-:W-:Y:S02]  /*0b80*/  @P1 IADD3.X R47, R47, R13, RZ, P2, !PT ;  /* 0x0000000d2f2f1210 */ /* 0x000fe400017fe4ff */
[----:B------:R-:W-:Y:S02]  /*0b90*/  @P1 IADD3 R0, R15, R31, RZ ;  /* 0x0000001f0f001210 */ /* 0x000fe40007ffe0ff */
[C---:B------:R-:W-:Y:S02]  /*0ba0*/  @P1 LEA R42, P2, R14.reuse, R95, 0x3 ;  /* 0x0000005f0e2a1211 */ /* 0x040fe400078418ff */
[----:B------:R-:W-:Y:S01]  /*0bb0*/  @P1 MOV R26, R12 ;  /* 0x0000000c001a1202 */ /* 0x000fe20000000f00 */
[----:B------:R-:W-:Y:S01]  /*0bc0*/  @P1 IMAD.WIDE.U32 R12, R19, 0x6, R12 ;  /* 0x00000006130c1825 */ /* 0x000fe200078e000c */
[----:B------:R-:W-:-:S02]  /*0bd0*/  @P1 LEA.HI.X R43, R14, R93, R0, 0x3, P2 ;  /* 0x0000005d0e2b1211 */ /* 0x000fc400010f1c00 */
[----:B------:R-:W-:Y:S01]  /*0be0*/  MOV R15, 0x3c80f082 ;  /* 0x3c80f082000f7802 */ /* 0x000fe20000000f00 */
[----:B------:R-:W-:Y:S01]  /*0bf0*/  @P1 IMAD.IADD R13, R13, 0x1, R39 ;  /* 0x000000010d0d1824 */ /* 0x000fe200078e0227 */
[----:B------:R-:W-:Y:S01]  /*0c00*/  @P1 LEA R30, P3, R12, R95, 0x3 ;  /* 0x0000005f0c1e1211 */ /* 0x000fe200078618ff */
[----:B------:R-:W-:-:S03]  /*0c10*/  @P1 IMAD.WIDE.U32 R26, R19, 0x7, R26 ;  /* 0x00000007131a1825 */ /* 0x000fc600078e001a */
[----:B------:R-:W-:Y:S02]  /*0c20*/  @P1 LEA.HI.X R31, R12, R93, R13, 0x3, P3 ;  /* 0x0000005d0c1f1211 */ /* 0x000fe400018f1c0d */
[----:B------:R-:W-:Y:S02]  /*0c30*/  @P1 IADD3 R13, R27, R49, RZ ;  /* 0x000000311b0d1210 */ /* 0x000fe40007ffe0ff */
[----:B------:R-:W-:-:S04]  /*0c40*/  @P1 LEA R12, P2, R26, R95, 0x3 ;  /* 0x0000005f1a0c1211 */ /* 0x000fc800078418ff */
[----:B------:R-:W-:Y:S02]  /*0c50*/  @P1 LEA.HI.X R13, R26, R93, R13, 0x3, P2 ;  /* 0x0000005d1a0d1211 */ /* 0x000fe400010f1c0d */
[----:B------:R-:W-:-:S04]  /*0c60*/  @P1 LEA R46, P2, R40, R95, 0x3 ;  /* 0x0000005f282e1211 */ /* 0x000fc800078418ff */
[----:B------:R-:W-:Y:S02]  /*0c70*/  @P1 LEA.HI.X R47, R40, R93, R47, 0x3, P2 ;  /* 0x0000005d282f1211 */ /* 0x000fe400010f1c2f */
[C---:B--2---:R-:W-:Y:S02]  /*0c80*/  SHF.L.U32 R77, R2.reuse, 0x10, RZ ;  /* 0x00000010024d7819 */ /* 0x044fe400000006ff */
[--C-:B------:R-:W-:Y:S02]  /*0c90*/  SHF.R.U64 R79, R2, 0x10, R3.reuse ;  /* 0x00000010024f7819 */ /* 0x100fe40000001203 */
[----:B------:R-:W-:Y:S01]  /*0ca0*/  SHF.L.U32 R83, R3, 0x10, RZ ;  /* 0x0000001003537819 */ /* 0x000fe200000006ff */
[----:B------:R-:W-:Y:S01]  /*0cb0*/  FMUL R0, R77, 0.035677410662174224854 ;  /* 0x3d12227a4d007820 */ /* 0x000fe20000400000 */
[----:B------:R-:W-:Y:S01]  /*0cc0*/  SHF.R.U32.HI R105, RZ, 0x10, R3 ;  /* 0x00000010ff697819 */ /* 0x000fe20000011603 */
[----:B------:R-:W-:Y:S02]  /*0cd0*/  IMAD.U32 R79, R79, 0x10000, RZ ;  /* 0x000100004f4f7824 */ /* 0x000fe400078e00ff */
[----:B------:R-:W-:Y:S01]  /*0ce0*/  FFMA R0, R77, R0, 0.79788458347320556641 ;  /* 0x3f4c422a4d007423 */ /* 0x000fe20000000000 */
[----:B------:R-:W-:Y:S01]  /*0cf0*/  FMUL R2, R83, 0.035677410662174224854 ;  /* 0x3d12227a53027820 */ /* 0x000fe20000400000 */
[----:B------:R-:W-:-:S02]  /*0d00*/  SHF.L.U32 R105, R105, 0x10, RZ ;  /* 0x0000001069697819 */ /* 0x000fc400000006ff */
[----:B------:R-:W-:Y:S01]  /*0d10*/  FMUL R39, R77, R0 ;  /* 0x000000004d277220 */ /* 0x000fe20000400000 */
[----:B------:R-:W-:Y:S01]  /*0d20*/  FMUL R0, R79, 0.035677410662174224854 ;  /* 0x3d12227a4f007820 */ /* 0x000fe20000400000 */
[----:B------:R-:W-:Y:S01]  /*0d30*/  FFMA R32, R83, R2, 0.79788458347320556641 ;  /* 0x3f4c422a53207423 */ /* 0x000fe20000000002 */
[----:B------:R-:W-:Y:S01]  /*0d40*/  FMUL R50, R105, 0.035677410662174224854 ;  /* 0x3d12227a69327820 */ /* 0x000fe20000400000 */
[----:B------:R-:W-:Y:S01]  /*0d50*/  FMUL R2, |R39|, 2.8853900432586669922 ;  /* 0x4038aa3b27027820 */ /* 0x000fe20000400200 */
[----:B------:R-:W-:Y:S01]  /*0d60*/  FFMA R0, R79, R0, 0.79788458347320556641 ;  /* 0x3f4c422a4f007423 */ /* 0x000fe20000000000 */
[----:B------:R-:W-:Y:S01]  /*0d70*/  FMUL R32, R83, R32 ;  /* 0x0000002053207220 */ /* 0x000fe20000400000 */
[----:B------:R-:W-:Y:S01]  /*0d80*/  FFMA R50, R105, R50, 0.79788458347320556641 ;  /* 0x3f4c422a69327423 */ /* 0x000fe20000000032 */
[----:B------:R0:W1:Y:S01]  /*0d90*/  MUFU.EX2 R14, R2 ;  /* 0x00000002000e7308 */ /* 0x0000620000000800 */
[----:B------:R-:W-:Y:S01]  /*0da0*/  FMUL R48, R79, R0 ;  /* 0x000000004f307220 */ /* 0x000fe20000400000 */
[----:B------:R-:W-:Y:S01]  /*0db0*/  FMUL R0, R39, R39 ;  /* 0x0000002727007220 */ /* 0x000fe20000400000 */
[----:B------:R-:W-:-:S02]  /*0dc0*/  FMUL R40, |R32|, 2.8853900432586669922 ;  /* 0x4038aa3b20287820 */ /* 0x000fc40000400200 */
[----:B------:R-:W-:Y:S01]  /*0dd0*/  FMUL R58, |R48|, 2.8853900432586669922 ;  /* 0x4038aa3b303a7820 */ /* 0x000fe20000400200 */
[----:B------:R-:W-:Y:S02]  /*0de0*/  FFMA R3, R0, R15, -0.052303962409496307373 ;  /* 0xbd563cae00037423 */ /* 0x000fe4000000000f */
[----:B------:R1:W2:Y:S01]  /*0df0*/  MUFU.EX2 R59, R40 ;  /* 0x00000028003b7308 */ /* 0x0002a20000000800 */
[----:B0-----:R-:W-:Y:S01]  /*0e00*/  FMUL R2, R32, R32 ;  /* 0x0000002020027220 */ /* 0x001fe20000400000 */
[----:B------:R-:W-:Y:S01]  /*0e10*/  FFMA R27, R0, R3, 0.1331529766321182251 ;  /* 0x3e085941001b7423 */ /* 0x000fe20000000003 */
[----:B------:R-:W-:Y:S02]  /*0e20*/  FMUL R3, R105, R50 ;  /* 0x0000003269037220 */ /* 0x000fe40000400000 */
[----:B------:R-:W-:Y:S01]  /*0e30*/  FFMA R49, R2, R15, -0.052303962409496307373 ;  /* 0xbd563cae02317423 */ /* 0x000fe2000000000f */
[----:B------:R-:W-:Y:S01]  /*0e40*/  FFMA R51, R0, R27, -0.33332768082618713379 ;  /* 0xbeaaa9ed00337423 */ /* 0x000fe2000000001b */
[----:B------:R-:W-:Y:S01]  /*0e50*/  @!P1 CS2R R26, SRZ ;  /* 0x00000000001a9805 */ /* 0x000fe2000001ff00 */
[----:B------:R-:W0:Y:S01]  /*0e60*/  MUFU.EX2 R58, R58 ;  /* 0x0000003a003a7308 */ /* 0x000e220000000800 */
[----:B------:R-:W-:Y:S01]  /*0e70*/  FFMA R49, R2, R49, 0.1331529766321182251 ;  /* 0x3e08594102317423 */ /* 0x000fe20000000031 */
[----:B------:R-:W-:Y:S01]  /*0e80*/  FFMA R50, R0, R51, RZ ;  /* 0x0000003300327223 */ /* 0x000fe200000000ff */
[----:B-1----:R-:W-:Y:S01]  /*0e90*/  FADD R40, R14, 1 ;  /* 0x3f8000000e287421 */ /* 0x002fe20000000000 */
[C---:B------:R-:W-:Y:S01]  /*0ea0*/  FMUL R64, |R3|.reuse, 2.8853900432586669922 ;  /* 0x4038aa3b03407820 */ /* 0x040fe20000400200 */
[----:B------:R-:W-:Y:S01]  /*0eb0*/  FMUL R0, R48, R48 ;  /* 0x0000003030007220 */ /* 0x000fe20000400000 */
[----:B------:R-:W-:Y:S01]  /*0ec0*/  FFMA R63, R2, R49, -0.33332768082618713379 ;  /* 0xbeaaa9ed023f7423 */ /* 0x000fe20000000031 */
[----:B------:R1:W4:Y:S01]  /*0ed0*/  @P1 LDG.E.64 R26, desc[UR6][R46.64] ;  /* 0x000000062e1a1981 */ /* 0x000322000c1e1b00 */
[----:B------:R-:W1:Y:S01]  /*0ee0*/  MUFU.RCP R49, R40 ;  /* 0x0000002800317308 */ /* 0x000e620000001000 */
[----:B------:R-:W-:Y:S01]  /*0ef0*/  FFMA R51, R0, R15, -0.052303962409496307373 ;  /* 0xbd563cae00337423 */ /* 0x000fe2000000000f */
[----:B------:R-:W-:Y:S01]  /*0f00*/  FFMA R63, R2, R63, RZ ;  /* 0x0000003f023f7223 */ /* 0x000fe200000000ff */
[----:B------:R-:W-:-:S02]  /*0f10*/  FMUL R2, R3, R3 ;  /* 0x0000000303027220 */ /* 0x000fc40000400000 */
[----:B------:R-:W-:-:S03]  /*0f20*/  FFMA R51, R0, R51, 0.1331529766321182251 ;  /* 0x3e08594100337423 */ /* 0x000fc60000000033 */
[----:B------:R-:W1:Y:S01]  /*0f30*/  MUFU.EX2 R64, R64 ;  /* 0x0000004000407308 */ /* 0x000e620000000800 */
[----:B------:R-:W-:Y:S01]  /*0f40*/  FFMA R65, R2, R15, -0.052303962409496307373 ;  /* 0xbd563cae02417423 */ /* 0x000fe2000000000f */
[----:B------:R-:W-:Y:S01]  /*0f50*/  FFMA R51, R0, R51, -0.33332768082618713379 ;  /* 0xbeaaa9ed00337423 */ /* 0x000fe20000000033 */
[----:B---3--:R-:W-:Y:S01]  /*0f60*/  SHF.L.U32 R81, R44, 0x10, RZ ;  /* 0x000000102c517819 */ /* 0x008fe200000006ff */
[----:B--2---:R-:W-:Y:S01]  /*0f70*/  FADD R59, R59, 1 ;  /* 0x3f8000003b3b7421 */ /* 0x004fe20000000000 */
[----:B------:R-:W-:Y:S01]  /*0f80*/  FFMA R65, R2, R65, 0.1331529766321182251 ;  /* 0x3e08594102417423 */ /* 0x000fe20000000041 */
[----:B------:R-:W-:Y:S01]  /*0f90*/  FFMA R51, R0, R51, RZ ;  /* 0x0000003300337223 */ /* 0x000fe200000000ff */
[----:B------:R-:W-:Y:S02]  /*0fa0*/  IMAD.MOV.U32 R14, RZ, RZ, 0x3f800000 ;  /* 0x3f800000ff0e7424 */ /* 0x000fe400078e00ff */
[----:B0-----:R-:W-:Y:S01]  /*0fb0*/  FADD R58, R58, 1 ;  /* 0x3f8000003a3a7421 */ /* 0x001fe20000000000 */
[----:B------:R-:W-:Y:S01]  /*0fc0*/  FMUL R0, R81, 0.035677410662174224854 ;  /* 0x3d12227a51007820 */ /* 0x000fe20000400000 */
[----:B------:R-:W-:Y:S01]  /*0fd0*/  FSETP.GE.AND P3, PT, |R39|, 0.60000002384185791016, PT ;  /* 0x3f19999a2700780b */ /* 0x000fe20003f66200 */
[C---:B------:R-:W-:Y:S01]  /*0fe0*/  FFMA R65, R2.reuse, R65, -0.33332768082618713379 ;  /* 0xbeaaa9ed02417423 */ /* 0x040fe20000000041 */
[----:B------:R-:W-:Y:S01]  /*0ff0*/  SHF.L.U32 R107, R45, 0x10, RZ ;  /* 0x000000102d6b7819 */ /* 0x000fe200000006ff */
[----:B------:R-:W0:Y:S01]  /*1000*/  MUFU.RCP R59, R59 ;  /* 0x0000003b003b7308 */ /* 0x000e220000001000 */
[----:B-1----:R-:W-:Y:S01]  /*1010*/  FFMA R49, R49, -2, R14 ;  /* 0xc000000031317823 */ /* 0x002fe2000000000e */
[----:B------:R-:W-:Y:S01]  /*1020*/  FFMA R0, R81, R0, 0.79788458347320556641 ;  /* 0x3f4c422a51007423 */ /* 0x000fe20000000000 */
[----:B------:R-:W-:Y:S01]  /*1030*/  FSETP.GE.AND P2, PT, |R39|, 9.010913848876953125, PT ;  /* 0x41102cb42700780b */ /* 0x000fe20003f46200 */
[----:B------:R-:W-:Y:S01]  /*1040*/  FFMA R46, R2, R65, RZ ;  /* 0x00000041022e7223 */ /* 0x000fe200000000ff */
[----:B------:R-:W-:Y:S01]  /*1050*/  FMUL R2, R107, 0.035677410662174224854 ;  /* 0x3d12227a6b027820 */ /* 0x000fe20000400000 */
[----:B------:R-:W-:-:S02]  /*1060*/  FADD R64, R64, 1 ;  /* 0x3f80000040407421 */ /* 0x000fc40000000000 */
[----:B------:R-:W1:Y:S01]  /*1070*/  MUFU.RCP R47, R58 ;  /* 0x0000003a002f7308 */ /* 0x000e620000001000 */
[----:B------:R-:W-:Y:S01]  /*1080*/  FMUL R40, R81, R0 ;  /* 0x0000000051287220 */ /* 0x000fe20000400000 */
[----:B------:R-:W-:Y:S02]  /*1090*/  FSEL R88, R49, 1, !P2 ;  /* 0x3f80000031587808 */ /* 0x000fe40005000000 */
[--C-:B------:R-:W-:Y:S01]  /*10a0*/  SHF.R.U64 R109, R44, 0x10, R45.reuse ;  /* 0x000000102c6d7819 */ /* 0x100fe2000000122d */
[----:B------:R-:W-:Y:S01]  /*10b0*/  FFMA R44, R107, R2, 0.79788458347320556641 ;  /* 0x3f4c422a6b2c7423 */ /* 0x000fe20000000002 */
[----:B------:R-:W-:Y:S02]  /*10c0*/  SHF.R.U32.HI R111, RZ, 0x10, R45 ;  /* 0x00000010ff6f7819 */ /* 0x000fe4000001162d */
[----:B------:R-:W2:Y:S01]  /*10d0*/  MUFU.RCP R45, R64 ;  /* 0x00000040002d7308 */ /* 0x000ea20000001000 */
[----:B------:R-:W-:Y:S01]  /*10e0*/  FMUL R0, |R40|, 2.8853900432586669922 ;  /* 0x4038aa3b28007820 */ /* 0x000fe20000400200 */
[--C-:B------:R-:W-:Y:S01]  /*10f0*/  LOP3.LUT R88, R88, 0x80000000, R39.reuse, 0xb8, !PT ;  /* 0x8000000058587812 */ /* 0x100fe200078eb827 */
[----:B------:R-:W-:Y:S01]  /*1100*/  @!P3 FFMA R88, R39, R50, R39 ;  /* 0x000000322758b223 */ /* 0x000fe20000000027 */
[----:B------:R-:W-:Y:S01]  /*1110*/  FMUL R39, R107, R44 ;  /* 0x0000002c6b277220 */ /* 0x000fe20000400000 */
[----:B------:R-:W-:-:S03]  /*1120*/  FSETP.GE.AND P5, PT, |R32|, 0.60000002384185791016, PT ;  /* 0x3f19999a2000780b */ /* 0x000fc60003fa6200 */
[----:B------:R3:W3:Y:S01]  /*1130*/  MUFU.EX2 R44, R0 ;  /* 0x00000000002c7308 */ /* 0x0006e20000000800 */
[----:B------:R-:W-:Y:S01]  /*1140*/  FSETP.GE.AND P3, PT, |R48|, 0.60000002384185791016, PT ;  /* 0x3f19999a3000780b */ /* 0x000fe20003f66200 */
[----:B------:R-:W-:Y:S02]  /*1150*/  IMAD.U32 R109, R109, 0x10000, RZ ;  /* 0x000100006d6d7824 */ /* 0x000fe400078e00ff */
[--C-:B0-----:R-:W-:Y:S01]  /*1160*/  FFMA R59, R59, -2, R14.reuse ;  /* 0xc00000003b3b7823 */ /* 0x101fe2000000000e */
[--C-:B-1----:R-:W-:Y:S01]  /*1170*/  FFMA R47, R47, -2, R14.reuse ;  /* 0xc00000002f2f7823 */ /* 0x102fe2000000000e */
[----:B------:R-:W-:Y:S02]  /*1180*/  FSETP.GE.AND P4, PT, |R32|, 9.010913848876953125, PT ;  /* 0x41102cb42000780b */ /* 0x000fe40003f86200 */
[----:B------:R-:W-:Y:S01]  /*1190*/  FSETP.GE.AND P2, PT, |R48|, 9.010913848876953125, PT ;  /* 0x41102cb43000780b */ /* 0x000fe20003f46200 */
[----:B------:R-:W-:Y:S01]  /*11a0*/  FMUL R2, R109, 0.035677410662174224854 ;  /* 0x3d12227a6d027820 */ /* 0x000fe20000400000 */
[----:B------:R-:W-:Y:S01]  /*11b0*/  FSEL R59, R59, 1, !P4 ;  /* 0x3f8000003b3b7808 */ /* 0x000fe20006000000 */
[----:B--2---:R-:W-:Y:S01]  /*11c0*/  FFMA R45, R45, -2, R14 ;  /* 0xc00000002d2d7823 */ /* 0x004fe2000000000e */
[----:B------:R-:W-:Y:S01]  /*11d0*/  FSEL R47, R47, 1, !P2 ;  /* 0x3f8000002f2f7808 */ /* 0x000fe20005000000 */
[----:B------:R-:W-:Y:S01]  /*11e0*/  FFMA R2, R109, R2, 0.79788458347320556641 ;  /* 0x3f4c422a6d027423 */ /* 0x000fe20000000002 */
[----:B------:R-:W-:-:S02]  /*11f0*/  SHF.L.U32 R111, R111, 0x10, RZ ;  /* 0x000000106f6f7819 */ /* 0x000fc400000006ff */
[----:B------:R-:W-:Y:S01]  /*1200*/  FSETP.GE.AND P2, PT, |R3|, 9.010913848876953125, PT ;  /* 0x41102cb40300780b */ /* 0x000fe20003f46200 */
[----:B------:R-:W-:Y:S01]  /*1210*/  FMUL R49, |R39|, 2.8853900432586669922 ;  /* 0x4038aa3b27317820 */ /* 0x000fe20000400200 */
[--C-:B------:R-:W-:Y:S01]  /*1220*/  LOP3.LUT R80, R59, 0x80000000, R32.reuse, 0xb8, !PT ;  /* 0x800000003b507812 */ /* 0x100fe200078eb820 */
[----:B------:R-:W-:Y:S01]  /*1230*/  @!P5 FFMA R80, R32, R63, R32 ;  /* 0x0000003f2050d223 */ /* 0x000fe20000000020 */
[--C-:B------:R-:W-:Y:S01]  /*1240*/  LOP3.LUT R82, R47, 0x80000000, R48.reuse, 0xb8, !PT ;  /* 0x800000002f527812 */ /* 0x100fe200078eb830 */
[----:B------:R-:W-:Y:S01]  /*1250*/  @!P3 FFMA R82, R48, R51, R48 ;  /* 0x000000333052b223 */ /* 0x000fe20000000030 */
[----:B------:R-:W-:Y:S01]  /*1260*/  FMUL R48, R111, 0.035677410662174224854 ;  /* 0x3d12227a6f307820 */ /* 0x000fe20000400000 */
[----:B------:R-:W-:Y:S01]  /*1270*/  FMUL R32, R109, R2 ;  /* 0x000000026d207220 */ /* 0x000fe20000400000 */
[----:B------:R-:W-:Y:S01]  /*1280*/  FSEL R76, R45, 1, !P2 ;  /* 0x3f8000002d4c7808 */ /* 0x000fe20005000000 */
[----:B---3--:R-:W-:Y:S01]  /*1290*/  FMUL R0, R40, R40 ;  /* 0x0000002828007220 */ /* 0x008fe20000400000 */
[----:B------:R-:W-:Y:S01]  /*12a0*/  FMUL R2, R39, R39 ;  /* 0x0000002727027220 */ /* 0x000fe20000400000 */
[----:B------:R-:W-:Y:S01]  /*12b0*/  FADD R45, R44, 1 ;  /* 0x3f8000002c2d7421 */ /* 0x000fe20000000000 */
[----:B------:R-:W-:Y:S01]  /*12c0*/  FSETP.GE.AND P3, PT, |R3|, 0.60000002384185791016, PT ;  /* 0x3f19999a0300780b */ /* 0x000fe20003f66200 */
[----:B------:R-:W0:Y:S01]  /*12d0*/  MUFU.EX2 R49, R49 ;  /* 0x0000003100317308 */ /* 0x000e220000000800 */
[----:B------:R-:W-:Y:S01]  /*12e0*/  FFMA R50, R111, R48, 0.79788458347320556641 ;  /* 0x3f4c422a6f327423 */ /* 0x000fe20000000030 */
[----:B------:R-:W-:Y:S01]  /*12f0*/  FMUL R48, |R32|, 2.8853900432586669922 ;  /* 0x4038aa3b20307820 */ /* 0x000fe20000400200 */
[-C--:B------:R-:W-:Y:S01]  /*1300*/  FFMA R47, R0, R15.reuse, -0.052303962409496307373 ;  /* 0xbd563cae002f7423 */ /* 0x080fe2000000000f */
[----:B------:R-:W-:-:S04]  /*1310*/  FFMA R51, R2, R15, -0.052303962409496307373 ;  /* 0xbd563cae02337423 */ /* 0x000fc8000000000f */
[----:B------:R-:W1:Y:S01]  /*1320*/  MUFU.RCP R45, R45 ;  /* 0x0000002d002d7308 */ /* 0x000e620000001000 */
[----:B------:R-:W-:Y:S01]  /*1330*/  FFMA R47, R0, R47, 0.1331529766321182251 ;  /* 0x3e085941002f7423 */ /* 0x000fe2000000002f */
[----:B------:R-:W-:Y:S01]  /*1340*/  FFMA R51, R2, R51, 0.1331529766321182251 ;  /* 0x3e08594102337423 */ /* 0x000fe20000000033 */
[----:B----4-:R-:W-:Y:S01]  /*1350*/  SHF.L.U32 R113, R28, 0x10, RZ ;  /* 0x000000101c717819 */ /* 0x010fe200000006ff */
[----:B------:R-:W-:Y:S01]  /*1360*/  FMUL R44, R111, R50 ;  /* 0x000000326f2c7220 */ /* 0x000fe20000400000 */
[----:B------:R-:W-:Y:S01]  /*1370*/  FFMA R47, R0, R47, -0.33332768082618713379 ;  /* 0xbeaaa9ed002f7423 */ /* 0x000fe2000000002f */
[----:B------:R-:W-:Y:S02]  /*1380*/  FFMA R51, R2, R51, -0.33332768082618713379 ;  /* 0xbeaaa9ed02337423 */ /* 0x000fe40000000033 */
[----:B------:R-:W2:Y:S01]  /*1390*/  MUFU.EX2 R48, R48 ;  /* 0x0000003000307308 */ /* 0x000ea20000000800 */
[--C-:B------:R-:W-:Y:S01]  /*13a0*/  LOP3.LUT R76, R76, 0x80000000, R3.reuse, 0xb8, !PT ;  /* 0x800000004c4c7812 */ /* 0x100fe200078eb803 */
[----:B------:R-:W-:Y:S01]  /*13b0*/  @!P3 FFMA R76, R3, R46, R3 ;  /* 0x0000002e034cb223 */ /* 0x000fe20000000003 */
[C---:B------:R-:W-:Y:S01]  /*13c0*/  FMUL R46, R113.reuse, 0.035677410662174224854 ;  /* 0x3d12227a712e7820 */ /* 0x040fe20000400000 */
[----:B------:R-:W-:Y:S01]  /*13d0*/  FMUL R58, |R44|, 2.8853900432586669922 ;  /* 0x4038aa3b2c3a7820 */ /* 0x000fe20000400200 */
[----:B------:R-:W-:Y:S01]  /*13e0*/  FFMA R47, R0, R47, RZ ;  /* 0x0000002f002f7223 */ /* 0x000fe200000000ff */
[----:B------:R-:W-:Y:S01]  /*13f0*/  FFMA R50, R2, R51, RZ ;  /* 0x0000003302327223 */ /* 0x000fe200000000ff */
[----:B------:R-:W-:Y:S01]  /*1400*/  FMUL R0, R32, R32 ;  /* 0x0000002020007220 */ /* 0x000fe20000400000 */
[----:B------:R-:W-:Y:S01]  /*1410*/  FMUL R2, R44, R44 ;  /* 0x0000002c2c027220 */ /* 0x000fe20000400000 */
[----:B------:R-:W-:Y:S01]  /*1420*/  FFMA R64, R113, R46, 0.79788458347320556641 ;  /* 0x3f4c422a71407423 */ /* 0x000fe2000000002e */
[----:B0-----:R-:W-:Y:S01]  /*1430*/  FADD R46, R49, 1 ;  /* 0x3f800000312e7421 */ /* 0x001fe20000000000 */
[-C--:B------:R-:W-:Y:S01]  /*1440*/  FFMA R3, R0, R15.reuse, -0.052303962409496307373 ;  /* 0xbd563cae00037423 */ /* 0x080fe2000000000f */
[----:B------:R-:W-:Y:S01]  /*1450*/  FFMA R49, R2, R15, -0.052303962409496307373 ;  /* 0xbd563cae02317423 */ /* 0x000fe2000000000f */
[----:B------:R-:W0:Y:S01]  /*1460*/  MUFU.EX2 R58, R58 ;  /* 0x0000003a003a7308 */ /* 0x000e220000000800 */
[----:B-1----:R-:W-:Y:S01]  /*1470*/  FFMA R45, R45, -2, R14 ;  /* 0xc00000002d2d7823 */ /* 0x002fe2000000000e */
[----:B------:R-:W-:Y:S01]  /*1480*/  FSETP.GE.AND P2, PT, |R40|, 9.010913848876953125, PT ;  /* 0x41102cb42800780b */ /* 0x000fe20003f46200 */
[----:B------:R-:W-:Y:S01]  /*1490*/  FFMA R3, R0, R3, 0.1331529766321182251 ;  /* 0x3e08594100037423 */ /* 0x000fe20000000003 */
[----:B------:R-:W-:Y:S01]  /*14a0*/  FFMA R49, R2, R49, 0.1331529766321182251 ;  /* 0x3e08594102317423 */ /* 0x000fe20000000031 */
[----:B--2---:R-:W-:Y:S01]  /*14b0*/  FADD R48, R48, 1 ;  /* 0x3f80000030307421 */ /* 0x004fe20000000000 */
[----:B------:R-:W-:Y:S01]  /*14c0*/  FSEL R45, R45, 1, !P2 ;  /* 0x3f8000002d2d7808 */ /* 0x000fe20005000000 */
[----:B------:R-:W-:Y:S01]  /*14d0*/  FFMA R3, R0, R3, -0.33332768082618713379 ;  /* 0xbeaaa9ed00037423 */ /* 0x000fe20000000003 */
[----:B------:R-:W-:Y:S01]  /*14e0*/  FFMA R59, R2, R49, -0.33332768082618713379 ;  /* 0xbeaaa9ed023b7423 */ /* 0x000fe20000000031 */
[----:B------:R-:W-:Y:S01]  /*14f0*/  FSETP.GE.AND P3, PT, |R40|, 0.60000002384185791016, PT ;  /* 0x3f19999a2800780b */ /* 0x000fe20003f66200 */
[----:B------:R-:W1:Y:S01]  /*1500*/  MUFU.RCP R49, R48 ;  /* 0x0000003000317308 */ /* 0x000e620000001000 */
[----:B------:R-:W-:Y:S01]  /*1510*/  LOP3.LUT R72, R45, 0x80000000, R40, 0xb8, !PT ;  /* 0x800000002d487812 */ /* 0x000fe200078eb828 */
[----:B------:R-:W-:Y:S01]  /*1520*/  FFMA R45, R0, R3, RZ ;  /* 0x00000003002d7223 */ /* 0x000fe200000000ff */
[----:B------:R-:W-:Y:S01]  /*1530*/  FMUL R3, R113, R64 ;  /* 0x0000004071037220 */ /* 0x000fe20000400000 */
[----:B------:R-:W-:-:S03]  /*1540*/  FFMA R59, R2, R59, RZ ;  /* 0x0000003b023b7223 */ /* 0x000fc600000000ff */
[----:B------:R-:W-:Y:S01]  /*1550*/  FMUL R0, |R3|, 2.8853900432586669922 ;  /* 0x4038aa3b03007820 */ /* 0x000fe20000400200 */
[----:B0-----:R-:W-:Y:S01]  /*1560*/  FADD R58, R58, 1 ;  /* 0x3f8000003a3a7421 */ /* 0x001fe20000000000 */
[----:B------:R-:W-:Y:S01]  /*1570*/  IMAD.U32 R115, R29, 0x10000, RZ ;  /* 0x000100001d737824 */ /* 0x000fe200078e00ff */
[--C-:B------:R-:W-:Y:S01]  /*1580*/  SHF.R.U64 R117, R28, 0x10, R29.reuse ;  /* 0x000000101c757819 */ /* 0x100fe2000000121d */
[----:B------:R0:W2:Y:S01]  /*1590*/  MUFU.EX2 R2, R0 ;  /* 0x0000000000027308 */ /* 0x0000a20000000800 */
[----:B------:R-:W-:Y:S01]  /*15a0*/  SHF.R.U32.HI R119, RZ, 0x10, R29 ;  /* 0x00000010ff777819 */ /* 0x000fe2000001161d */
[----:B------:R-:W-:Y:S01]  /*15b0*/  @!P3 FFMA R72, R40, R47, R40 ;  /* 0x0000002f2848b223 */ /* 0x000fe20000000028 */
[----:B------:R-:W-:-:S05]  /*15c0*/  FSETP.GE.AND P3, PT, |R32|, 0.60000002384185791016, PT ;  /* 0x3f19999a2000780b */ /* 0x000fca0003f66200 */
[----:B------:R-:W3:Y:S01]  /*15d0*/  MUFU.RCP R29, R58 ;  /* 0x0000003a001d7308 */ /* 0x000ee20000001000 */
[----:B------:R-:W-:Y:S01]  /*15e0*/  FMUL R28, R115, 0.035677410662174224854 ;  /* 0x3d12227a731c7820 */ /* 0x000fe20000400000 */
[----:B-1----:R-:W-:Y:S01]  /*15f0*/  FFMA R49, R49, -2, R14 ;  /* 0xc000000031317823 */ /* 0x002fe2000000000e */
[----:B------:R-:W-:-:S05]  /*1600*/  SHF.L.U32 R117, R117, 0x10, RZ ;  /* 0x0000001075757819 */ /* 0x000fca00000006ff */
[----:B------:R1:W4:Y:S01]  /*1610*/  MUFU.RCP R51, R46 ;  /* 0x0000002e00337308 */ /* 0x0003220000001000 */
[C---:B------:R-:W-:Y:S01]  /*1620*/  FSETP.GE.AND P2, PT, |R32|.reuse, 9.010913848876953125, PT ;  /* 0x41102cb42000780b */ /* 0x040fe20003f46200 */
[----:B------:R-:W-:Y:S01]  /*1630*/  FFMA R28, R115, R28, 0.79788458347320556641 ;  /* 0x3f4c422a731c7423 */ /* 0x000fe2000000001c */
[----:B0-----:R-:W-:Y:S02]  /*1640*/  FMUL R0, R117, 0.035677410662174224854 ;  /* 0x3d12227a75007820 */ /* 0x001fe40000400000 */
[----:B------:R-:W-:Y:S01]  /*1650*/  FSEL R49, R49, 1, !P2 ;  /* 0x3f80000031317808 */ /* 0x000fe20005000000 */
[----:B------:R-:W-:Y:S01]  /*1660*/  FMUL R28, R115, R28 ;  /* 0x0000001c731c7220 */ /* 0x000fe20000400000 */
[----:B------:R-:W-:Y:S01]  /*1670*/  FFMA R40, R117, R0, 0.79788458347320556641 ;  /* 0x3f4c422a75287423 */ /* 0x000fe20000000000 */
[----:B------:R-:W-:Y:S02]  /*1680*/  FSETP.GE.AND P5, PT, |R39|, 0.60000002384185791016, PT ;  /* 0x3f19999a2700780b */ /* 0x000fe40003fa6200 */
[--C-:B------:R-:W-:Y:S01]  /*1690*/  LOP3.LUT R74, R49, 0x80000000, R32.reuse, 0xb8, !PT ;  /* 0x80000000314a7812 */ /* 0x100fe200078eb820 */
[----:B------:R-:W-:Y:S01]  /*16a0*/  @!P3 FFMA R74, R32, R45, R32 ;  /* 0x0000002d204ab223 */ /* 0x000fe20000000020 */
[----:B--2---:R-:W-:Y:S01]  /*16b0*/  FADD R32, R2, 1 ;  /* 0x3f80000002207421 */ /* 0x004fe20000000000 */
[----:B-1----:R-:W-:Y:S01]  /*16c0*/  FMUL R46, |R28|, 2.8853900432586669922 ;  /* 0x4038aa3b1c2e7820 */ /* 0x002fe20000400200 */
[--C-:B---3--:R-:W-:Y:S01]  /*16d0*/  FFMA R2, R29, -2, R14.reuse ;  /* 0xc00000001d027823 */ /* 0x108fe2000000000e */
[----:B------:R-:W-:Y:S01]  /*16e0*/  FMUL R29, R117, R40 ;  /* 0x00000028751d7220 */ /* 0x000fe20000400000 */
[----:B------:R-:W-:Y:S01]  /*16f0*/  FSETP.GE.AND P4, PT, |R39|, 9.010913848876953125, PT ;  /* 0x41102cb42700780b */ /* 0x000fe20003f86200 */
[----:B----4-:R-:W-:Y:S01]  /*1700*/  FFMA R51, R51, -2, R14 ;  /* 0xc000000033337823 */ /* 0x010fe2000000000e */
[----:B------:R0:W-:Y:S01]  /*1710*/  MUFU.EX2 R48, R46 ;  /* 0x0000002e00307308 */ /* 0x0001e20000000800 */
[----:B------:R-:W-:-:S03]  /*1720*/  FSETP.GE.AND P3, PT, |R44|, 0.60000002384185791016, PT ;  /* 0x3f19999a2c00780b */ /* 0x000fc60003f66200 */
[----:B------:R-:W-:-:S04]  /*1730*/  FSEL R78, R51, 1, !P4 ;  /* 0x3f800000334e7808 */ /* 0x000fc80006000000 */
[----:B------:R-:W1:Y:S01]  /*1740*/  MUFU.RCP R45, R32 ;  /* 0x00000020002d7308 */ /* 0x000e620000001000 */
[----:B0-----:R-:W-:Y:S01]  /*1750*/  FMUL R46, |R29|, 2.8853900432586669922 ;  /* 0x4038aa3b1d2e7820 */ /* 0x001fe20000400200 */
[----:B------:R-:W-:Y:S01]  /*1760*/  FSETP.GE.AND P2, PT, |R44|, 9.010913848876953125, PT ;  /* 0x41102cb42c00780b */ /* 0x000fe20003f46200 */
[----:B------:R-:W-:Y:S01]  /*1770*/  FMUL R0, R3, R3 ;  /* 0x0000000303007220 */ /* 0x000fe20000400000 */
[--C-:B------:R-:W-:Y:S01]  /*1780*/  LOP3.LUT R78, R78, 0x80000000, R39.reuse, 0xb8, !PT ;  /* 0x800000004e4e7812 */ /* 0x100fe200078eb827 */
[----:B------:R-:W-:Y:S01]  /*1790*/  @!P5 FFMA R78, R39, R50, R39 ;  /* 0x00000032274ed223 */ /* 0x000fe20000000027 */
[----:B------:R-:W-:Y:S02]  /*17a0*/  FSEL R39, R2, 1, !P2 ;  /* 0x3f80000002277808 */ /* 0x000fe40005000000 */
[----:B------:R-:W0:Y:S01]  /*17b0*/  MUFU.EX2 R46, R46 ;  /* 0x0000002e002e7308 */ /* 0x000e220000000800 */
[----:B------:R-:W-:Y:S01]  /*17c0*/  FFMA R47, R0, R15, -0.052303962409496307373 ;  /* 0xbd563cae002f7423 */ /* 0x000fe2000000000f */
[--C-:B------:R-:W-:Y:S01]  /*17d0*/  LOP3.LUT R64, R39, 0x80000000, R44.reuse, 0xb8, !PT ;  /* 0x8000000027407812 */ /* 0x100fe200078eb82c */
[----:B------:R-:W-:Y:S01]  /*17e0*/  @!P3 FFMA R64, R44, R59, R44 ;  /* 0x0000003b2c40b223 */ /* 0x000fe2000000002c */
[C---:B------:R-:W-:Y:S01]  /*17f0*/  FSETP.GE.AND P3, PT, |R3|.reuse, 0.60000002384185791016, PT ;  /* 0x3f19999a0300780b */ /* 0x040fe20003f66200 */
[----:B------:R-:W-:Y:S01]  /*1800*/  FFMA R47, R0, R47, 0.1331529766321182251 ;  /* 0x3e085941002f7423 */ /* 0x000fe2000000002f */
[----:B------:R-:W-:Y:S01]  /*1810*/  FSETP.GE.AND P2, PT, |R3|, 9.010913848876953125, PT ;  /* 0x41102cb40300780b */ /* 0x000fe20003f46200 */
[----:B-1----:R-:W-:-:S02]  /*1820*/  FFMA R45, R45, -2, R14 ;  /* 0xc00000002d2d7823 */ /* 0x002fc4000000000e */
[----:B------:R-:W-:Y:S01]  /*1830*/  FFMA R47, R0, R47, -0.33332768082618713379 ;  /* 0xbeaaa9ed002f7423 */ /* 0x000fe2000000002f */
[----:B------:R-:W-:Y:S02]  /*1840*/  FADD R48, R48, 1 ;  /* 0x3f80000030307421 */ /* 0x000fe40000000000 */
[----:B------:R-:W-:Y:S01]  /*1850*/  FSEL R70, R45, 1, !P2 ;  /* 0x3f8000002d467808 */ /* 0x000fe20005000000 */
[----:B------:R-:W-:Y:S01]  /*1860*/  FFMA R40, R0, R47, RZ ;  /* 0x0000002f00287223 */ /* 0x000fe200000000ff */
[----:B0-----:R-:W-:Y:S02]  /*1870*/  FADD R46, R46, 1 ;  /* 0x3f8000002e2e7421 */ /* 0x001fe40000000000 */
[--C-:B------:R-:W-:Y:S01]  /*1880*/  LOP3.LUT R70, R70, 0x80000000, R3.reuse, 0xb8, !PT ;  /* 0x8000000046467812 */ /* 0x100fe200078eb803 */
[----:B------:R-:W-:Y:S01]  /*1890*/  @!P3 FFMA R70, R3, R40, R3 ;  /* 0x000000280346b223 */ /* 0x000fe20000000003 */
[----:B------:R-:W0:Y:S01]  /*18a0*/  MUFU.RCP R47, R48 ;  /* 0x00000030002f7308 */ /* 0x000e220000001000 */
[----:B------:R-:W-:-:S07]  /*18b0*/  FMUL R2, R28, R28 ;  /* 0x0000001c1c027220 */ /* 0x000fce0000400000 */
[----:B------:R-:W1:Y:S01]  /*18c0*/  MUFU.RCP R3, R46 ;  /* 0x0000002e00037308 */ /* 0x000e620000001000 */
[----:B------:R-:W-:Y:S01]  /*18d0*/  FMUL R0, R29, R29 ;  /* 0x0000001d1d007220 */ /* 0x000fe20000400000 */
[----:B------:R-:W-:Y:S01]  /*18e0*/  SHF.L.U32 R119, R119, 0x10, RZ ;  /* 0x0000001077777819 */ /* 0x000fe200000006ff */
[-C--:B------:R-:W-:Y:S02]  /*18f0*/  FFMA R49, R2, R15.reuse, -0.052303962409496307373 ;  /* 0xbd563cae02317423 */ /* 0x080fe4000000000f */
[----:B------:R-:W-:Y:S01]  /*1900*/  FFMA R45, R0, R15, -0.052303962409496307373 ;  /* 0xbd563cae002d7423 */ /* 0x000fe2000000000f */
[----:B------:R-:W-:Y:S01]  /*1910*/  FSETP.GE.AND P3, PT, |R28|, 0.60000002384185791016, PT ;  /* 0x3f19999a1c00780b */ /* 0x000fe20003f66200 */
[----:B------:R-:W-:Y:S01]  /*1920*/  FMUL R50, R119, 0.035677410662174224854 ;  /* 0x3d12227a77327820 */ /* 0x000fe20000400000 */
[----:B------:R-:W-:Y:S01]  /*1930*/  FFMA R49, R2, R49, 0.1331529766321182251 ;  /* 0x3e08594102317423 */ /* 0x000fe20000000031 */
[----:B------:R-:W-:Y:S01]  /*1940*/  FSETP.GE.AND P2, PT, |R29|, 0.60000002384185791016, PT ;  /* 0x3f19999a1d00780b */ /* 0x000fe20003f46200 */
[----:B------:R-:W-:Y:S01]  /*1950*/  FFMA R45, R0, R45, 0.1331529766321182251 ;  /* 0x3e085941002d7423 */ /* 0x000fe2000000002d */
[----:B------:R-:W-:Y:S01]  /*1960*/  FFMA R50, R119, R50, 0.79788458347320556641 ;  /* 0x3f4c422a77327423 */ /* 0x000fe20000000032 */
[--C-:B0-----:R-:W-:Y:S01]  /*1970*/  FFMA R47, R47, -2, R14.reuse ;  /* 0xc00000002f2f7823 */ /* 0x101fe2000000000e */
[----:B------:R-:W-:Y:S01]  /*1980*/  FFMA R49, R2, R49, -0.33332768082618713379 ;  /* 0xbeaaa9ed02317423 */ /* 0x000fe20000000031 */
[----:B------:R-:W-:Y:S01]  /*1990*/  FSETP.GE.AND P5, PT, |R28|, 9.010913848876953125, PT ;  /* 0x41102cb41c00780b */ /* 0x000fe20003fa6200 */
[----:B------:R-:W-:Y:S01]  /*19a0*/  FFMA R45, R0, R45, -0.33332768082618713379 ;  /* 0xbeaaa9ed002d7423 */ /* 0x000fe2000000002d */
[----:B------:R-:W-:Y:S01]  /*19b0*/  FSETP.GE.AND P6, PT, |R29|, 9.010913848876953125, PT ;  /* 0x41102cb41d00780b */ /* 0x000fe20003fc6200 */
[----:B-1----:R-:W-:Y:S01]  /*19c0*/  FFMA R3, R3, -2, R14 ;  /* 0xc000000003037823 */ /* 0x002fe2000000000e */
[----:B------:R-:W-:Y:S01]  /*19d0*/  FMUL R39, R119, R50 ;  /* 0x0000003277277220 */ /* 0x000fe20000400000 */
[----:B------:R-:W-:Y:S01]  /*19e0*/  FFMA R49, R2, R49, RZ ;  /* 0x0000003102317223 */ /* 0x000fe200000000ff */
[----:B------:R-:W-:Y:S01]  /*19f0*/  FSEL R47, R47, 1, !P5 ;  /* 0x3f8000002f2f7808 */ /* 0x000fe20006800000 */
[----:B------:R-:W-:Y:S01]  /*1a00*/  FFMA R2, R0, R45, RZ ;  /* 0x0000002d00027223 */ /* 0x000fe200000000ff */
[----:B------:R-:W-:-:S02]  /*1a10*/  FSEL R50, R3, 1, !P6 ;  /* 0x3f80000003327808 */ /* 0x000fc40007000000 */
[--C-:B------:R-:W-:Y:S01]  /*1a20*/  LOP3.LUT R68, R47, 0x80000000, R28.reuse, 0xb8, !PT ;  /* 0x800000002f447812 */ /* 0x100fe200078eb81c */
[----:B------:R-:W-:Y:S01]  /*1a30*/  @!P3 FFMA R68, R28, R49, R28 ;  /* 0x000000311c44b223 */ /* 0x000fe2000000001c */
[--C-:B------:R-:W-:Y:S01]  /*1a40*/  LOP3.LUT R50, R50, 0x80000000, R29.reuse, 0xb8, !PT ;  /* 0x8000000032327812 */ /* 0x100fe200078eb81d */
[----:B------:R-:W-:Y:S01]  /*1a50*/  @!P2 FFMA R50, R29, R2, R29 ;  /* 0x000000021d32a223 */ /* 0x000fe2000000001d */
[----:B------:R-:W-:-:S06]  /*1a60*/  @!P1 CS2R R28, SRZ ;  /* 0x00000000001c9805 */ /* 0x000fcc000001ff00 */
[----:B------:R0:W2:Y:S01]  /*1a70*/  @P1 LDG.E.64 R28, desc[UR6][R42.64] ;  /* 0x000000062a1c1981 */ /* 0x0000a2000c1e1b00 */
[----:B------:R-:W-:-:S04]  /*1a80*/  FMUL R32, |R39|, 2.8853900432586669922 ;  /* 0x4038aa3b27207820 */ /* 0x000fc80000400200 */
[----:B------:R1:W3:Y:S02]  /*1a90*/  MUFU.EX2 R44, R32 ;  /* 0x00000020002c7308 */ /* 0x0002e40000000800 */
[----:B-1----:R-:W-:-:S04]  /*1aa0*/  IMAD.U32 R32, R24, 0x10000, RZ ;  /* 0x0001000018207824 */ /* 0x002fc800078e00ff */
[----:B------:R-:W-:-:S04]  /*1ab0*/  FMUL R51, R32, 0.035677410662174224854 ;  /* 0x3d12227a20337820 */ /* 0x000fc80000400000 */
[----:B------:R-:W-:Y:S01]  /*1ac0*/  FFMA R45, R32, R51, 0.79788458347320556641 ;  /* 0x3f4c422a202d7423 */ /* 0x000fe20000000033 */
[----:B---3--:R-:W-:-:S03]  /*1ad0*/  FADD R44, R44, 1 ;  /* 0x3f8000002c2c7421 */ /* 0x008fc60000000000 */
[----:B------:R-:W-:-:S04]  /*1ae0*/  FMUL R48, R32, R45 ;  /* 0x0000002d20307220 */ /* 0x000fc80000400000 */
[----:B------:R-:W-:Y:S01]  /*1af0*/  FMUL R58, |R48|, 2.8853900432586669922 ;  /* 0x4038aa3b303a7820 */ /* 0x000fe20000400200 */
[----:B------:R-:W1:Y:S01]  /*1b00*/  MUFU.RCP R45, R44 ;  /* 0x0000002c002d7308 */ /* 0x000e620000001000 */
[----:B------:R-:W-:-:S07]  /*1b10*/  FMUL R40, R39, R39 ;  /* 0x0000002727287220 */ /* 0x000fce0000400000 */
[----:B------:R-:W3:Y:S01]  /*1b20*/  MUFU.EX2 R46, R58 ;  /* 0x0000003a002e7308 */ /* 0x000ee20000000800 */
[----:B------:R-:W-:Y:S01]  /*1b30*/  FFMA R51, R40, R15, -0.052303962409496307373 ;  /* 0xbd563cae28337423 */ /* 0x000fe2000000000f */
[----:B------:R-:W-:-:S03]  /*1b40*/  FSETP.GE.AND P6, PT, |R39|, 0.60000002384185791016, PT ;  /* 0x3f19999a2700780b */ /* 0x000fc60003fc6200 */
[C---:B------:R-:W-:Y:S01]  /*1b50*/  FFMA R51, R40.reuse, R51, 0.1331529766321182251 ;  /* 0x3e08594128337423 */ /* 0x040fe20000000033 */
[----:B------:R-:W-:Y:S01]  /*1b60*/  FSETP.GE.AND P4, PT, |R39|, 9.010913848876953125, PT ;  /* 0x41102cb42700780b */ /* 0x000fe20003f86200 */
[----:B-1----:R-:W-:Y:S02]  /*1b70*/  FFMA R45, R45, -2, R14 ;  /* 0xc00000002d2d7823 */ /* 0x002fe4000000000e */
[----:B------:R-:W-:Y:S01]  /*1b80*/  FFMA R0, R40, R51, -0.33332768082618713379 ;  /* 0xbeaaa9ed28007423 */ /* 0x000fe20000000033 */
[----:B---3--:R-:W-:Y:S02]  /*1b90*/  FADD R46, R46, 1 ;  /* 0x3f8000002e2e7421 */ /* 0x008fe40000000000 */
[----:B------:R-:W-:Y:S01]  /*1ba0*/  FSEL R58, R45, 1, !P4 ;  /* 0x3f8000002d3a7808 */ /* 0x000fe20006000000 */
[----:B------:R-:W-:Y:S01]  /*1bb0*/  FFMA R0, R40, R0, RZ ;  /* 0x0000000028007223 */ /* 0x000fe200000000ff */
[----:B------:R-:W1:Y:S02]  /*1bc0*/  MUFU.RCP R3, R46 ;  /* 0x0000002e00037308 */ /* 0x000e640000001000 */
[--C-:B------:R-:W-:Y:S01]  /*1bd0*/  LOP3.LUT R58, R58, 0x80000000, R39.reuse, 0xb8, !PT ;  /* 0x800000003a3a7812 */ /* 0x100fe200078eb827 */
[----:B------:R-:W-:Y:S01]  /*1be0*/  @!P6 FFMA R58, R39, R0, R39 ;  /* 0x00000000273ae223 */ /* 0x000fe20000000027 */
[----:B------:R-:W-:-:S02]  /*1bf0*/  SHF.L.U32 R103, R25, 0x10, RZ ;  /* 0x0000001019677819 */ /* 0x000fc400000006ff */
[----:B------:R-:W-:-:S03]  /*1c00*/  SHF.R.U64 R39, R24, 0x10, R25 ;  /* 0x0000001018277819 */ /* 0x000fc60000001219 */
[----:B------:R-:W-:Y:S01]  /*1c10*/  FMUL R2, R103, 0.035677410662174224854 ;  /* 0x3d12227a67027820 */ /* 0x000fe20000400000 */
[----:B------:R-:W-:-:S03]  /*1c20*/  SHF.L.U32 R39, R39, 0x10, RZ ;  /* 0x0000001027277819 */ /* 0x000fc600000006ff */
[----:B------:R-:W-:Y:S02]  /*1c30*/  FFMA R24, R103, R2, 0.79788458347320556641 ;  /* 0x3f4c422a67187423 */ /* 0x000fe40000000002 */
[----:B------:R-:W-:Y:S01]  /*1c40*/  FMUL R2, R39, 0.035677410662174224854 ;  /* 0x3d12227a27027820 */ /* 0x000fe20000400000 */
[C---:B------:R-:W-:Y:S01]  /*1c50*/  FSETP.GE.AND P2, PT, |R48|.reuse, 9.010913848876953125, PT ;  /* 0x41102cb43000780b */ /* 0x040fe20003f46200 */
[----:B-1----:R-:W-:Y:S02]  /*1c60*/  FFMA R3, R3, -2, R14 ;  /* 0xc000000003037823 */ /* 0x002fe4000000000e */
[----:B------:R-:W-:Y:S01]  /*1c70*/  FFMA R2, R39, R2, 0.79788458347320556641 ;  /* 0x3f4c422a27027423 */ /* 0x000fe20000000002 */
[----:B------:R-:W-:Y:S01]  /*1c80*/  FMUL R46, R103, R24 ;  /* 0x00000018672e7220 */ /* 0x000fe20000400000 */
[----:B------:R-:W-:Y:S01]  /*1c90*/  FMUL R0, R48, R48 ;  /* 0x0000003030007220 */ /* 0x000fe20000400000 */
[----:B------:R-:W-:Y:S01]  /*1ca0*/  FSEL R3, R3, 1, !P2 ;  /* 0x3f80000003037808 */ /* 0x000fe20005000000 */
[----:B------:R-:W-:Y:S01]  /*1cb0*/  FMUL R2, R39, R2 ;  /* 0x0000000227027220 */ /* 0x000fe20000400000 */
[----:B------:R-:W-:-:S02]  /*1cc0*/  FMUL R24, |R46|, 2.8853900432586669922 ;  /* 0x4038aa3b2e187820 */ /* 0x000fc40000400200 */
[----:B------:R-:W-:Y:S01]  /*1cd0*/  LOP3.LUT R40, R3, 0x80000000, R48, 0xb8, !PT ;  /* 0x8000000003287812 */ /* 0x000fe200078eb830 */
[----:B------:R-:W-:Y:S01]  /*1ce0*/  FMUL R3, |R2|, 2.8853900432586669922 ;  /* 0x4038aa3b02037820 */ /* 0x000fe20000400200 */
[----:B------:R-:W-:Y:S01]  /*1cf0*/  FFMA R45, R0, R15, -0.052303962409496307373 ;  /* 0xbd563cae002d7423 */ /* 0x000fe2000000000f */
[----:B0-----:R-:W-:Y:S01]  /*1d00*/  FMUL R42, R46, R46 ;  /* 0x0000002e2e2a7220 */ /* 0x001fe20000400000 */
[----:B------:R-:W-:Y:S01]  /*1d10*/  FSETP.GE.AND P3, PT, |R48|, 0.60000002384185791016, PT ;  /* 0x3f19999a3000780b */ /* 0x000fe20003f66200 */
[----:B------:R-:W0:Y:S01]  /*1d20*/  MUFU.EX2 R24, R24 ;  /* 0x0000001800187308 */ /* 0x000e220000000800 */
[----:B------:R-:W-:Y:S01]  /*1d30*/  FFMA R45, R0, R45, 0.1331529766321182251 ;  /* 0x3e085941002d7423 */ /* 0x000fe2000000002d */
[----:B------:R-:W-:Y:S01]  /*1d40*/  FFMA R43, R42, R15, -0.052303962409496307373 ;  /* 0xbd563cae2a2b7423 */ /* 0x000fe2000000000f */
[----:B------:R-:W-:Y:S02]  /*1d50*/  SHF.R.U32.HI R73, RZ, 0x10, R25 ;  /* 0x00000010ff497819 */ /* 0x000fe40000011619 */
[----:B------:R-:W-:-:S03]  /*1d60*/  FFMA R45, R0, R45, -0.33332768082618713379 ;  /* 0xbeaaa9ed002d7423 */ /* 0x000fc6000000002d */
[----:B------:R-:W1:Y:S01]  /*1d70*/  MUFU.EX2 R3, R3 ;  /* 0x0000000300037308 */ /* 0x000e620000000800 */
[----:B------:R-:W-:Y:S01]  /*1d80*/  FFMA R43, R42, R43, 0.1331529766321182251 ;  /* 0x3e0859412a2b7423 */ /* 0x000fe2000000002b */
[----:B------:R-:W-:Y:S01]  /*1d90*/  FFMA R45, R0, R45, RZ ;  /* 0x0000002d002d7223 */ /* 0x000fe200000000ff */
[----:B------:R-:W-:Y:S02]  /*1da0*/  FMUL R25, R2, R2 ;  /* 0x0000000202197220 */ /* 0x000fe40000400000 */
[----:B------:R-:W-:Y:S01]  /*1db0*/  FFMA R0, R42, R43, -0.33332768082618713379 ;  /* 0xbeaaa9ed2a007423 */ /* 0x000fe2000000002b */
[----:B------:R-:W-:Y:S02]  /*1dc0*/  IMAD.U32 R73, R73, 0x10000, RZ ;  /* 0x0001000049497824 */ /* 0x000fe400078e00ff */
[----:B------:R-:W-:Y:S01]  /*1dd0*/  @!P3 FFMA R40, R48, R45, R48 ;  /* 0x0000002d3028b223 */ /* 0x000fe20000000030 */
[----:B------:R-:W-:Y:S01]  /*1de0*/  FFMA R45, R42, R0, RZ ;  /* 0x000000002a2d7223 */ /* 0x000fe200000000ff */
[----:B------:R-:W-:Y:S01]  /*1df0*/  FFMA R0, R25, R15, -0.052303962409496307373 ;  /* 0xbd563cae19007423 */ /* 0x000fe2000000000f */
[----:B------:R-:W-:Y:S01]  /*1e00*/  FMUL R44, R73, 0.035677410662174224854 ;  /* 0x3d12227a492c7820 */ /* 0x000fe20000400000 */
[----:B0-----:R-:W-:-:S02]  /*1e10*/  FADD R42, R24, 1 ;  /* 0x3f800000182a7421 */ /* 0x001fc40000000000 */
[----:B------:R-:W-:Y:S01]  /*1e20*/  FFMA R0, R25, R0, 0.1331529766321182251 ;  /* 0x3e08594119007423 */ /* 0x000fe20000000000 */
[----:B------:R-:W-:Y:S01]  /*1e30*/  FFMA R44, R73, R44, 0.79788458347320556641 ;  /* 0x3f4c422a492c7423 */ /* 0x000fe2000000002c */
[----:B-1----:R-:W-:Y:S02]  /*1e40*/  FADD R24, R3, 1 ;  /* 0x3f80000003187421 */ /* 0x002fe40000000000 */
[----:B------:R-:W-:Y:S01]  /*1e50*/  FFMA R0, R25, R0, -0.33332768082618713379 ;  /* 0xbeaaa9ed19007423 */ /* 0x000fe20000000000 */
[----:B------:R-:W-:Y:S01]  /*1e60*/  FMUL R47, R73, R44 ;  /* 0x0000002c492f7220 */ /* 0x000fe20000400000 */
[----:B------:R-:W0:Y:S02]  /*1e70*/  MUFU.RCP R3, R24 ;  /* 0x0000001800037308 */ /* 0x000e240000001000 */
[----:B------:R-:W-:Y:S01]  /*1e80*/  FFMA R25, R25, R0, RZ ;  /* 0x0000000019197223 */ /* 0x000fe200000000ff */
[----:B------:R-:W-:Y:S01]  /*1e90*/  FMUL R0, |R47|, 2.8853900432586669922 ;  /* 0x4038aa3b2f007820 */ /* 0x000fe20000400200 */
[----:B------:R-:W-:-:S05]  /*1ea0*/  FSETP.GE.AND P3, PT, |R2|, 0.60000002384185791016, PT ;  /* 0x3f19999a0200780b */ /* 0x000fca0003f66200 */
[----:B------:R-:W1:Y:S01]  /*1eb0*/  MUFU.EX2 R0, R0 ;  /* 0x0000000000007308 */ /* 0x000e620000000800 */
[----:B------:R-:W-:Y:S02]  /*1ec0*/  SHF.L.U32 R101, R26, 0x10, RZ ;  /* 0x000000101a657819 */ /* 0x000fe400000006ff */
[----:B------:R-:W-:Y:S01]  /*1ed0*/  FSETP.GE.AND P2, PT, |R2|, 9.010913848876953125, PT ;  /* 0x41102cb40200780b */ /* 0x000fe20003f46200 */
[----:B0-----:R-:W-:-:S04]  /*1ee0*/  FFMA R3, R3, -2, R14 ;  /* 0xc000000003037823 */ /* 0x001fc8000000000e */
[----:B------:R0:W3:Y:S01]  /*1ef0*/  MUFU.RCP R43, R42 ;  /* 0x0000002a002b7308 */ /* 0x0000e20000001000 */
[----:B------:R-:W-:Y:S01]  /*1f00*/  FSEL R3, R3, 1, !P2 ;  /* 0x3f80000003037808 */ /* 0x000fe20005000000 */
[----:B0-----:R-:W-:-:S03]  /*1f10*/  FMUL R42, R101, 0.035677410662174224854 ;  /* 0x3d12227a652a7820 */ /* 0x001fc60000400000 */
[--C-:B------:R-:W-:Y:S01]  /*1f20*/  LOP3.LUT R44, R3, 0x80000000, R2.reuse, 0xb8, !PT ;  /* 0x80000000032c7812 */ /* 0x100fe200078eb802 */
[----:B------:R-:W-:Y:S01]  /*1f30*/  @!P3 FFMA R44, R2, R25, R2 ;  /* 0x00000019022cb223 */ /* 0x000fe20000000002 */
[----:B------:R-:W-:Y:S01]  /*1f40*/  FFMA R42, R101, R42, 0.79788458347320556641 ;  /* 0x3f4c422a652a7423 */ /* 0x000fe2000000002a */
[----:B-1----:R-:W-:-:S03]  /*1f50*/  FADD R2, R0, 1 ;  /* 0x3f80000000027421 */ /* 0x002fc60000000000 */
[----:B------:R-:W-:Y:S01]  /*1f60*/  FMUL R42, R101, R42 ;  /* 0x0000002a652a7220 */ /* 0x000fe20000400000 */
[----:B------:R0:W1:Y:S01]  /*1f70*/  MUFU.RCP R3, R2 ;  /* 0x0000000200037308 */ /* 0x0000620000001000 */
[----:B------:R-:W-:Y:S02]  /*1f80*/  FSETP.GE.AND P5, PT, |R46|, 0.60000002384185791016, PT ;  /* 0x3f19999a2e00780b */ /* 0x000fe40003fa6200 */
[----:B0-----:R-:W-:Y:S01]  /*1f90*/  FMUL R2, |R42|, 2.8853900432586669922 ;  /* 0x4038aa3b2a027820 */ /* 0x001fe20000400200 */
[----:B------:R-:W-:-:S05]  /*1fa0*/  FMUL R24, R47, R47 ;  /* 0x0000002f2f187220 */ /* 0x000fca0000400000 */
[----:B------:R-:W0:Y:S01]  /*1fb0*/  MUFU.EX2 R2, R2 ;  /* 0x0000000200027308 */ /* 0x000e220000000800 */
[--C-:B---3--:R-:W-:Y:S01]  /*1fc0*/  FFMA R43, R43, -2, R14.reuse ;  /* 0xc00000002b2b7823 */ /* 0x108fe2000000000e */
[----:B------:R-:W-:Y:S01]  /*1fd0*/  FSETP.GE.AND P4, PT, |R46|, 9.010913848876953125, PT ;  /* 0x41102cb42e00780b */ /* 0x000fe20003f86200 */
[C---:B------:R-:W-:Y:S01]  /*1fe0*/  FFMA R25, R24.reuse, R15, -0.052303962409496307373 ;  /* 0xbd563cae18197423 */ /* 0x040fe2000000000f */
[----:B------:R-:W-:Y:S01]  /*1ff0*/  FSETP.GE.AND P3, PT, |R47|, 0.60000002384185791016, PT ;  /* 0x3f19999a2f00780b */ /* 0x000fe20003f66200 */
[----:B-1----:R-:W-:Y:S01]  /*2000*/  FFMA R3, R3, -2, R14 ;  /* 0xc000000003037823 */ /* 0x002fe2000000000e */
[----:B------:R-:W-:Y:S01]  /*2010*/  FSEL R43, R43, 1, !P4 ;  /* 0x3f8000002b2b7808 */ /* 0x000fe20006000000 */
[----:B------:R-:W-:Y:S01]  /*2020*/  FFMA R25, R24, R25, 0.1331529766321182251 ;  /* 0x3e08594118197423 */ /* 0x000fe20000000019 */
[----:B------:R-:W-:Y:S02]  /*2030*/  FSETP.GE.AND P2, PT, |R47|, 9.010913848876953125, PT ;  /* 0x41102cb42f00780b */ /* 0x000fe40003f46200 */
[--C-:B------:R-:W-:Y:S01]  /*2040*/  LOP3.LUT R66, R43, 0x80000000, R46.reuse, 0xb8, !PT ;  /* 0x800000002b427812 */ /* 0x100fe200078eb82e */
[----:B------:R-:W-:Y:S01]  /*2050*/  @!P5 FFMA R66, R46, R45, R46 ;  /* 0x0000002d2e42d223 */ /* 0x000fe2000000002e */
[----:B------:R-:W-:Y:S01]  /*2060*/  FFMA R0, R24, R25, -0.33332768082618713379 ;  /* 0xbeaaa9ed18007423 */ /* 0x000fe20000000019 */
[----:B------:R-:W-:-:S02]  /*2070*/  SHF.R.U64 R71, R26, 0x10, R27 ;  /* 0x000000101a477819 */ /* 0x000fc4000000121b */
[----:B------:R-:W-:Y:S01]  /*2080*/  FSEL R46, R3, 1, !P2 ;  /* 0x3f800000032e7808 */ /* 0x000fe20005000000 */
[----:B0-----:R-:W-:Y:S01]  /*2090*/  FADD R3, R2, 1 ;  /* 0x3f80000002037421 */ /* 0x001fe20000000000 */
[----:B------:R-:W-:Y:S01]  /*20a0*/  FFMA R0, R24, R0, RZ ;  /* 0x0000000018007223 */ /* 0x000fe200000000ff */
[----:B------:R-:W-:Y:S01]  /*20b0*/  SHF.L.U32 R71, R71, 0x10, RZ ;  /* 0x0000001047477819 */ /* 0x000fe200000006ff */
[----:B------:R-:W-:Y:S01]  /*20c0*/  FMUL R2, R42, R42 ;  /* 0x0000002a2a027220 */ /* 0x000fe20000400000 */
[--C-:B------:R-:W-:Y:S01]  /*20d0*/  LOP3.LUT R46, R46, 0x80000000, R47.reuse, 0xb8, !PT ;  /* 0x800000002e2e7812 */ /* 0x100fe200078eb82f */
[----:B------:R-:W-:Y:S01]  /*20e0*/  @!P3 FFMA R46, R47, R0, R47 ;  /* 0x000000002f2eb223 */ /* 0x000fe2000000002f */
[----:B------:R-:W0:Y:S01]  /*20f0*/  MUFU.RCP R3, R3 ;  /* 0x0000000300037308 */ /* 0x000e220000001000 */
[----:B------:R-:W-:Y:S01]  /*2100*/  FMUL R0, R71, 0.035677410662174224854 ;  /* 0x3d12227a47007820 */ /* 0x000fe20000400000 */
[----:B------:R-:W-:-:S03]  /*2110*/  FFMA R25, R2, R15, -0.052303962409496307373 ;  /* 0xbd563cae02197423 */ /* 0x000fc6000000000f */
[----:B------:R-:W-:Y:S01]  /*2120*/  FFMA R0, R71, R0, 0.79788458347320556641 ;  /* 0x3f4c422a47007423 */ /* 0x000fe20000000000 */
[----:B------:R-:W-:-:S03]  /*2130*/  FFMA R25, R2, R25, 0.1331529766321182251 ;  /* 0x3e08594102197423 */ /* 0x000fc60000000019 */
[----:B------:R-:W-:Y:S01]  /*2140*/  FMUL R24, R71, R0 ;  /* 0x0000000047187220 */ /* 0x000fe20000400000 */
[----:B------:R-:W-:-:S03]  /*2150*/  FFMA R0, R2, R25, -0.33332768082618713379 ;  /* 0xbeaaa9ed02007423 */ /* 0x000fc60000000019 */
[----:B------:R-:W-:Y:S01]  /*2160*/  FMUL R26, |R24|, 2.8853900432586669922 ;  /* 0x4038aa3b181a7820 */ /* 0x000fe20000400200 */
[----:B------:R-:W-:Y:S01]  /*2170*/  FFMA R25, R2, R0, RZ ;  /* 0x0000000002197223 */ /* 0x000fe200000000ff */
[----:B------:R-:W-:Y:S01]  /*2180*/  FSETP.GE.AND P2, PT, |R42|, 9.010913848876953125, PT ;  /* 0x41102cb42a00780b */ /* 0x000fe20003f46200 */
[----:B0-----:R-:W-:-:S03]  /*2190*/  FFMA R0, R3, -2, R14 ;  /* 0xc000000003007823 */ /* 0x001fc6000000000e */
[----:B------:R-:W0:Y:S02]  /*21a0*/  MUFU.EX2 R26, R26 ;  /* 0x0000001a001a7308 */ /* 0x000e240000000800 */
[----:B------:R-:W-:-:S04]  /*21b0*/  FSEL R3, R0, 1, !P2 ;  /* 0x3f80000000037808 */ /* 0x000fc80005000000 */
[----:B------:R-:W-:Y:S01]  /*21c0*/  LOP3.LUT R48, R3, 0x80000000, R42, 0xb8, !PT ;  /* 0x8000000003307812 */ /* 0x000fe200078eb82a */
[----:B------:R-:W-:-:S04]  /*21d0*/  FMUL R3, R24, R24 ;  /* 0x0000001818037220 */ /* 0x000fc80000400000 */
[----:B------:R-:W-:-:S04]  /*21e0*/  FFMA R0, R3, R15, -0.052303962409496307373 ;  /* 0xbd563cae03007423 */ /* 0x000fc8000000000f */
[----:B------:R-:W-:Y:S01]  /*21f0*/  FFMA R0, R3, R0, 0.1331529766321182251 ;  /* 0x3e08594103007423 */ /* 0x000fe20000000000 */
[----:B0-----:R-:W-:Y:S01]  /*2200*/  FADD R2, R26, 1 ;  /* 0x3f8000001a027421 */ /* 0x001fe20000000000 */
[----:B------:R-:W-:Y:S01]  /*2210*/  FSETP.GE.AND P3, PT, |R42|, 0.60000002384185791016, PT ;  /* 0x3f19999a2a00780b */ /* 0x000fe20003f66200 */
[----:B------:R-:W-:Y:S02]  /*2220*/  IMAD.U32 R99, R27, 0x10000, RZ ;  /* 0x000100001b637824 */ /* 0x000fe400078e00ff */
[C---:B------:R-:W-:Y:S01]  /*2230*/  FFMA R0, R3.reuse, R0, -0.33332768082618713379 ;  /* 0xbeaaa9ed03007423 */ /* 0x040fe20000000000 */
[----:B------:R-:W0:Y:S03]  /*2240*/  MUFU.RCP R43, R2 ;  /* 0x00000002002b7308 */ /* 0x000e260000001000 */
[----:B------:R-:W-:Y:S01]  /*2250*/  FFMA R3, R3, R0, RZ ;  /* 0x0000000003037223 */ /* 0x000fe200000000ff */
[----:B------:R-:W-:-:S04]  /*2260*/  FMUL R0, R99, 0.035677410662174224854 ;  /* 0x3d12227a63007820 */ /* 0x000fc80000400000 */
[----:B------:R-:W-:Y:S01]  /*2270*/  FFMA R0, R99, R0, 0.79788458347320556641 ;  /* 0x3f4c422a63007423 */ /* 0x000fe20000000000 */
[----:B------:R-:W-:-:S03]  /*2280*/  @!P3 FFMA R48, R42, R25, R42 ;  /* 0x000000192a30b223 */ /* 0x000fc6000000002a */
[----:B------:R-:W-:Y:S01]  /*2290*/  FMUL R26, R99, R0 ;  /* 0x00000000631a7220 */ /* 0x000fe20000400000 */
[----:B------:R-:W-:-:S03]  /*22a0*/  FSETP.GE.AND P3, PT, |R24|, 0.60000002384185791016, PT ;  /* 0x3f19999a1800780b */ /* 0x000fc60003f66200 */
[----:B------:R-:W-:Y:S01]  /*22b0*/  FMUL R0, |R26|, 2.8853900432586669922 ;  /* 0x4038aa3b1a007820 */ /* 0x000fe20000400200 */
[----:B0-----:R-:W-:Y:S01]  /*22c0*/  FFMA R43, R43, -2, R14 ;  /* 0xc00000002b2b7823 */ /* 0x001fe2000000000e */
[----:B------:R-:W-:-:S04]  /*22d0*/  FSETP.GE.AND P2, PT, |R24|, 9.010913848876953125, PT ;  /* 0x41102cb41800780b */ /* 0x000fc80003f46200 */
[----:B------:R-:W-:Y:S01]  /*22e0*/  FSEL R43, R43, 1, !P2 ;  /* 0x3f8000002b2b7808 */ /* 0x000fe20005000000 */
[----:B------:R-:W0:Y:S03]  /*22f0*/  MUFU.EX2 R0, R0 ;  /* 0x0000000000007308 */ /* 0x000e260000000800 */
[--C-:B------:R-:W-:Y:S01]  /*2300*/  LOP3.LUT R42, R43, 0x80000000, R24.reuse, 0xb8, !PT ;  /* 0x800000002b2a7812 */ /* 0x100fe200078eb818 */
[----:B------:R-:W-:Y:S01]  /*2310*/  @!P3 FFMA R42, R24, R3, R24 ;  /* 0x00000003182ab223 */ /* 0x000fe20000000018 */
[----:B------:R-:W-:Y:S02]  /*2320*/  @!P1 CS2R R24, SRZ ;  /* 0x0000000000189805 */ /* 0x000fe4000001ff00 */
[----:B------:R-:W-:-:S04]  /*2330*/  SHF.R.U32.HI R69, RZ, 0x10, R27 ;  /* 0x00000010ff457819 */ /* 0x000fc8000001161b */
[----:B------:R1:W3:Y:S01]  /*2340*/  @P1 LDG.E.64 R24, desc[UR6][R30.64] ;  /* 0x000000061e181981 */ /* 0x0002e2000c1e1b00 */
[----:B------:R-:W-:Y:S01]  /*2350*/  SHF.L.U32 R69, R69, 0x10, RZ ;  /* 0x0000001045457819 */ /* 0x000fe200000006ff */
[----:B0-----:R-:W-:Y:S01]  /*2360*/  FADD R27, R0, 1 ;  /* 0x3f800000001b7421 */ /* 0x001fe20000000000 */
[----:B-1----:R-:W-:-:S05]  /*2370*/  FMUL R30, R26, R26 ;  /* 0x0000001a1a1e7220 */ /* 0x002fca0000400000 */
[----:B------:R-:W0:Y:S01]  /*2380*/  MUFU.RCP R27, R27 ;  /* 0x0000001b001b7308 */ /* 0x000e220000001000 */
[C---:B------:R-:W-:Y:S01]  /*2390*/  FMUL R90, R69.reuse, 0.035677410662174224854 ;  /* 0x3d12227a455a7820 */ /* 0x040fe20000400000 */
[C---:B------:R-:W-:Y:S01]  /*23a0*/  FFMA R31, R30.reuse, R15, -0.052303962409496307373 ;  /* 0xbd563cae1e1f7423 */ /* 0x040fe2000000000f */
[----:B------:R-:W-:Y:S02]  /*23b0*/  @!P1 CS2R R2, SRZ ;  /* 0x0000000000029805 */ /* 0x000fe4000001ff00 */
[C---:B------:R-:W-:Y:S01]  /*23c0*/  FFMA R90, R69.reuse, R90, 0.79788458347320556641 ;  /* 0x3f4c422a455a7423 */ /* 0x040fe2000000005a */
[----:B------:R-:W-:Y:S01]  /*23d0*/  FFMA R31, R30, R31, 0.1331529766321182251 ;  /* 0x3e0859411e1f7423 */ /* 0x000fe2000000001f */
[----:B------:R-:W-:Y:S02]  /*23e0*/  FSETP.GE.AND P2, PT, |R26|, 0.60000002384185791016, PT ;  /* 0x3f19999a1a00780b */ /* 0x000fe40003f46200 */
[----:B------:R-:W-:Y:S01]  /*23f0*/  FMUL R90, R69, R90 ;  /* 0x0000005a455a7220 */ /* 0x000fe20000400000 */
[----:B------:R-:W-:Y:S01]  /*2400*/  FFMA R0, R30, R31, -0.33332768082618713379 ;  /* 0xbeaaa9ed1e007423 */ /* 0x000fe2000000001f */
[----:B------:R1:W4:Y:S01]  /*2410*/  @P1 LDG.E.64 R2, desc[UR6][R12.64] ;  /* 0x000000060c021981 */ /* 0x000322000c1e1b00 */
[----:B------:R-:W-:Y:S01]  /*2420*/  FSETP.GE.AND P1, PT, |R26|, 9.010913848876953125, PT ;  /* 0x41102cb41a00780b */ /* 0x000fe20003f26200 */
[----:B0-----:R-:W-:Y:S01]  /*2430*/  FFMA R27, R27, -2, R14 ;  /* 0xc00000001b1b7823 */ /* 0x001fe2000000000e */
[----:B-1----:R-:W-:Y:S01]  /*2440*/  FFMA R13, R30, R0, RZ ;  /* 0x000000001e0d7223 */ /* 0x002fe200000000ff */
[----:B------:R-:W-:-:S03]  /*2450*/  FMUL R0, |R90|, 2.8853900432586669922 ;  /* 0x4038aa3b5a007820 */ /* 0x000fc60000400200 */
[----:B------:R-:W-:-:S03]  /*2460*/  FSEL R27, R27, 1, !P1 ;  /* 0x3f8000001b1b7808 */ /* 0x000fc60004800000 */
[----:B------:R-:W0:Y:S01]  /*2470*/  MUFU.EX2 R0, R0 ;  /* 0x0000000000007308 */ /* 0x000e220000000800 */
[--C-:B------:R-:W-:Y:S01]  /*2480*/  LOP3.LUT R30, R27, 0x80000000, R26.reuse, 0xb8, !PT ;  /* 0x800000001b1e7812 */ /* 0x100fe200078eb81a */
[----:B------:R-:W-:Y:S01]  /*2490*/  @!P2 FFMA R30, R26, R13, R26 ;  /* 0x0000000d1a1ea223 */ /* 0x000fe2000000001a */
[----:B------:R-:W-:-:S04]  /*24a0*/  FMUL R26, R90, R90 ;  /* 0x0000005a5a1a7220 */ /* 0x000fc80000400000 */
[----:B------:R-:W-:-:S04]  /*24b0*/  FFMA R31, R26, R15, -0.052303962409496307373 ;  /* 0xbd563cae1a1f7423 */ /* 0x000fc8000000000f */
[----:B------:R-:W-:Y:S01]  /*24c0*/  FFMA R31, R26, R31, 0.1331529766321182251 ;  /* 0x3e0859411a1f7423 */ /* 0x000fe2000000001f */
[----:B--2---:R-:W-:Y:S02]  /*24d0*/  IMAD.U32 R97, R28, 0x10000, RZ ;  /* 0x000100001c617824 */ /* 0x004fe400078e00ff */
[----:B0-----:R-:W-:Y:S01]  /*24e0*/  FADD R12, R0, 1 ;  /* 0x3f800000000c7421 */ /* 0x001fe20000000000 */
[----:B------:R-:W-:-:S04]  /*24f0*/  FFMA R0, R26, R31, -0.33332768082618713379 ;  /* 0xbeaaa9ed1a007423 */ /* 0x000fc8000000001f */
[----:B------:R-:W-:Y:S01]  /*2500*/  FFMA R31, R26, R0, RZ ;  /* 0x000000001a1f7223 */ /* 0x000fe200000000ff */
[C---:B------:R-:W-:Y:S01]  /*2510*/  FMUL R0, R97.reuse, 0.035677410662174224854 ;  /* 0x3d12227a61007820 */ /* 0x040fe20000400000 */
[----:B------:R0:W1:Y:S03]  /*2520*/  MUFU.RCP R27, R12 ;  /* 0x0000000c001b7308 */ /* 0x0000660000001000 */
[----:B------:R-:W-:-:S04]  /*2530*/  FFMA R0, R97, R0, 0.79788458347320556641 ;  /* 0x3f4c422a61007423 */ /* 0x000fc80000000000 */
[----:B0-----:R-:W-:-:S04]  /*2540*/  FMUL R12, R97, R0 ;  /* 0x00000000610c7220 */ /* 0x001fc80000400000 */
[----:B------:R-:W-:-:S06]  /*2550*/  FMUL R0, |R12|, 2.8853900432586669922 ;  /* 0x4038aa3b0c007820 */ /* 0x000fcc0000400200 */
[----:B------:R-:W0:Y:S01]  /*2560*/  MUFU.EX2 R0, R0 ;  /* 0x0000000000007308 */ /* 0x000e220000000800 */
[----:B------:R-:W-:Y:S01]  /*2570*/  MOV R13, 0x3f000000 ;  /* 0x3f000000000d7802 */ /* 0x000fe20000000f00 */
[----:B-1----:R-:W-:Y:S01]  /*2580*/  FFMA R27, R27, -2, R14 ;  /* 0xc00000001b1b7823 */ /* 0x002fe2000000000e */
[C---:B------:R-:W-:Y:S02]  /*2590*/  FSETP.GE.AND P2, PT, |R90|.reuse, 0.60000002384185791016, PT ;  /* 0x3f19999a5a00780b */ /* 0x040fe40003f46200 */
[----:B------:R-:W-:Y:S01]  /*25a0*/  FSETP.GE.AND P1, PT, |R90|, 9.010913848876953125, PT ;  /* 0x41102cb45a00780b */ /* 0x000fe20003f26200 */
[----:B------:R-:W-:-:S03]  /*25b0*/  FFMA R88, R88, R13, 0.5 ;  /* 0x3f00000058587423 */ /* 0x000fc6000000000d */
[----:B------:R-:W-:Y:S01]  /*25c0*/  FSEL R27, R27, 1, !P1 ;  /* 0x3f8000001b1b7808 */ /* 0x000fe20004800000 */
[----:B------:R-:W-:-:S03]  /*25d0*/  FMUL R77, R77, R88 ;  /* 0x000000584d4d7220 */ /* 0x000fc60000400000 */
[--C-:B------:R-:W-:Y:S01]  /*25e0*/  LOP3.LUT R88, R27, 0x80000000, R90.reuse, 0xb8, !PT ;  /* 0x800000001b587812 */ /* 0x100fe200078eb85a */
[----:B0-----:R-:W-:Y:S02]  /*25f0*/  FADD R26, R0, 1 ;  /* 0x3f800000001a7421 */ /* 0x001fe40000000000 */
[----:B------:R-:W-:Y:S01]  /*2600*/  @!P2 FFMA R88, R90, R31, R90 ;  /* 0x0000001f5a58a223 */ /* 0x000fe2000000005a */
[----:B------:R-:W-:Y:S01]  /*2610*/  FFMA R80, R80, R13, 0.5 ;  /* 0x3f00000050507423 */ /* 0x000fe2000000000d */
[----:B------:R-:W0:Y:S01]  /*2620*/  MUFU.RCP R27, R26 ;  /* 0x0000001a001b7308 */ /* 0x000e220000001000 */
[----:B------:R-:W-:Y:S02]  /*2630*/  FMUL R31, R12, R12 ;  /* 0x0000000c0c1f7220 */ /* 0x000fe40000400000 */
[----:B------:R-:W-:Y:S02]  /*2640*/  FMUL R83, R83, R80 ;  /* 0x0000005053537220 */ /* 0x000fe40000400000 */
[----:B------:R-:W-:Y:S01]  /*2650*/  FFMA R80, R31, R15, -0.052303962409496307373 ;  /* 0xbd563cae1f507423 */ /* 0x000fe2000000000f */
[----:B------:R-:W-:-:S03]  /*2660*/  SHF.R.U64 R67, R28, 0x10, R29 ;  /* 0x000000101c437819 */ /* 0x000fc6000000121d */
[----:B------:R-:W-:Y:S01]  /*2670*/  FFMA R80, R31, R80, 0.1331529766321182251 ;  /* 0x3e0859411f507423 */ /* 0x000fe20000000050 */
[C---:B------:R-:W-:Y:S02]  /*2680*/  FSETP.GE.AND P2, PT, |R12|.reuse, 0.60000002384185791016, PT ;  /* 0x3f19999a0c00780b */ /* 0x040fe40003f46200 */
[----:B------:R-:W-:Y:S01]  /*2690*/  SHF.L.U32 R67, R67, 0x10, RZ ;  /* 0x0000001043437819 */ /* 0x000fe200000006ff */
[----:B------:R-:W-:Y:S01]  /*26a0*/  FFMA R0, R31, R80, -0.33332768082618713379 ;  /* 0xbeaaa9ed1f007423 */ /* 0x000fe20000000050 */
[----:B------:R-:W-:Y:S01]  /*26b0*/  FSETP.GE.AND P1, PT, |R12|, 9.010913848876953125, PT ;  /* 0x41102cb40c00780b */ /* 0x000fe20003f26200 */
[----:B0-----:R-:W-:Y:S02]  /*26c0*/  FFMA R27, R27, -2, R14 ;  /* 0xc00000001b1b7823 */ /* 0x001fe4000000000e */
[----:B------:R-:W-:Y:S01]  /*26d0*/  FFMA R31, R31, R0, RZ ;  /* 0x000000001f1f7223 */ /* 0x000fe200000000ff */
[----:B------:R-:W-:Y:S02]  /*26e0*/  FMUL R0, R67, 0.035677410662174224854 ;  /* 0x3d12227a43007820 */ /* 0x000fe40000400000 */
[----:B------:R-:W-:-:S02]  /*26f0*/  FSEL R27, R27, 1, !P1 ;  /* 0x3f8000001b1b7808 */ /* 0x000fc40004800000 */
[----:B------:R-:W-:Y:S02]  /*2700*/  FFMA R0, R67, R0, 0.79788458347320556641 ;  /* 0x3f4c422a43007423 */ /* 0x000fe40000000000 */
[--C-:B------:R-:W-:Y:S01]  /*2710*/  LOP3.LUT R80, R27, 0x80000000, R12.reuse, 0xb8, !PT ;  /* 0x800000001b507812 */ /* 0x100fe200078eb80c */
[----:B------:R-:W-:Y:S01]  /*2720*/  @!P2 FFMA R80, R12, R31, R12 ;  /* 0x0000001f0c50a223 */ /* 0x000fe2000000000c */
[----:B------:R-:W-:-:S04]  /*2730*/  FMUL R12, R67, R0 ;  /* 0x00000000430c7220 */ /* 0x000fc80000400000 */
[----:B------:R-:W-:-:S06]  /*2740*/  FMUL R0, |R12|, 2.8853900432586669922 ;  /* 0x4038aa3b0c007820 */ /* 0x000fcc0000400200 */
[----:B------:R-:W0:Y:S01]  /*2750*/  MUFU.EX2 R0, R0 ;  /* 0x0000000000007308 */ /* 0x000e220000000800 */
[----:B------:R-:W-:-:S04]  /*2760*/  FMUL R28, R12, R12 ;  /* 0x0000000c0c1c7220 */ /* 0x000fc80000400000 */
[----:B------:R-:W-:Y:S01]  /*2770*/  FFMA R31, R28, R15, -0.052303962409496307373 ;  /* 0xbd563cae1c1f7423 */ /* 0x000fe2000000000f */
[----:B0-----:R-:W-:-:S04]  /*2780*/  FADD R26, R0, 1 ;  /* 0x3f800000001a7421 */ /* 0x001fc80000000000 */
[----:B------:R-:W0:Y:S01]  /*2790*/  MUFU.RCP R27, R26 ;  /* 0x0000001a001b7308 */ /* 0x000e220000001000 */
[----:B------:R-:W-:Y:S01]  /*27a0*/  FFMA R31, R28, R31, 0.1331529766321182251 ;  /* 0x3e0859411c1f7423 */ /* 0x000fe2000000001f */
[----:B------:R-:W-:Y:S02]  /*27b0*/  FSETP.GE.AND P2, PT, |R12|, 0.60000002384185791016, PT ;  /* 0x3f19999a0c00780b */ /* 0x000fe40003f46200 */
[----:B------:R-:W-:Y:S01]  /*27c0*/  SHF.L.U32 R65, R29, 0x10, RZ ;  /* 0x000000101d417819 */ /* 0x000fe200000006ff */
        /* <DEDUP_REMOVED lines=8> */
[----:B------:R-:W-:Y:S01]  /*2850*/  @!P2 FFMA R28, R12, R31, R12 ;  /* 0x0000001f0c1ca223 */ /* 0x000fe2000000000c */
[----:B------:R-:W-:-:S04]  /*2860*/  FMUL R12, R65, R0 ;  /* 0x00000000410c7220 */ /* 0x000fc80000400000 */
[----:B------:R-:W-:-:S06]  /*2870*/  FMUL R0, |R12|, 2.8853900432586669922 ;  /* 0x4038aa3b0c007820 */ /* 0x000fcc0000400200 */
[----:B------:R-:W0:Y:S01]  /*2880*/  MUFU.EX2 R0, R0 ;  /* 0x0000000000007308 */ /* 0x000e220000000800 */
[----:B------:R-:W-:Y:S01]  /*2890*/  FFMA R72, R72, R13, 0.5 ;  /* 0x3f00000048487423 */ /* 0x000fe2000000000d */
[----:B------:R-:W-:-:S03]  /*28a0*/  FMUL R31, R12, R12 ;  /* 0x0000000c0c1f7220 */ /* 0x000fc60000400000 */
[----:B------:R-:W-:Y:S01]  /*28b0*/  FMUL R81, R81, R72 ;  /* 0x0000004851517220 */ /* 0x000fe20000400000 */
[----:B------:R-:W-:Y:S01]  /*28c0*/  FFMA R72, R31, R15, -0.052303962409496307373 ;  /* 0xbd563cae1f487423 */ /* 0x000fe2000000000f */
[----:B0-----:R-:W-:-:S04]  /*28d0*/  FADD R26, R0, 1 ;  /* 0x3f800000001a7421 */ /* 0x001fc80000000000 */
[----:B------:R-:W0:Y:S01]  /*28e0*/  MUFU.RCP R27, R26 ;  /* 0x0000001a001b7308 */ /* 0x000e220000001000 */
[C---:B------:R-:W-:Y:S01]  /*28f0*/  FFMA R72, R31.reuse, R72, 0.1331529766321182251 ;  /* 0x3e0859411f487423 */ /* 0x040fe20000000048 */
[----:B------:R-:W-:Y:S02]  /*2900*/  SHF.R.U32.HI R63, RZ, 0x10, R29 ;  /* 0x00000010ff3f7819 */ /* 0x000fe4000001161d */
[C---:B------:R-:W-:Y:S01]  /*2910*/  FSETP.GE.AND P2, PT, |R12|.reuse, 0.60000002384185791016, PT ;  /* 0x3f19999a0c00780b */ /* 0x040fe20003f46200 */
[----:B------:R-:W-:Y:S02]  /*2920*/  FFMA R0, R31, R72, -0.33332768082618713379 ;  /* 0xbeaaa9ed1f007423 */ /* 0x000fe40000000048 */
[----:B------:R-:W-:Y:S01]  /*2930*/  IMAD.U32 R63, R63, 0x10000, RZ ;  /* 0x000100003f3f7824 */ /* 0x000fe200078e00ff */
[----:B------:R-:W-:Y:S01]  /*2940*/  FSETP.GE.AND P1, PT, |R12|, 9.010913848876953125, PT ;  /* 0x41102cb40c00780b */ /* 0x000fe20003f26200 */
[----:B------:R-:W-:Y:S01]  /*2950*/  FFMA R31, R31, R0, RZ ;  /* 0x000000001f1f7223 */ /* 0x000fe200000000ff */
[----:B------:R-:W-:Y:S01]  /*2960*/  FFMA R76, R76, R13, 0.5 ;  /* 0x3f0000004c4c7423 */ /* 0x000fe2000000000d */
[----:B------:R-:W-:Y:S01]  /*2970*/  FMUL R0, R63, 0.035677410662174224854 ;  /* 0x3d12227a3f007820 */ /* 0x000fe20000400000 */
[----:B0-----:R-:W-:-:S03]  /*2980*/  FFMA R27, R27, -2, R14 ;  /* 0xc00000001b1b7823 */ /* 0x001fc6000000000e */
[----:B------:R-:W-:Y:S01]  /*2990*/  FFMA R0, R63, R0, 0.79788458347320556641 ;  /* 0x3f4c422a3f007423 */ /* 0x000fe20000000000 */
[----:B------:R-:W-:Y:S01]  /*29a0*/  FMUL R105, R105, R76 ;  /* 0x0000004c69697220 */ /* 0x000fe20000400000 */
[----:B------:R-:W-:-:S04]  /*29b0*/  FSEL R27, R27, 1, !P1 ;  /* 0x3f8000001b1b7808 */ /* 0x000fc80004800000 */
[--C-:B------:R-:W-:Y:S01]  /*29c0*/  LOP3.LUT R76, R27, 0x80000000, R12.reuse, 0xb8, !PT ;  /* 0x800000001b4c7812 */ /* 0x100fe200078eb80c */
[----:B------:R-:W-:Y:S01]  /*29d0*/  @!P2 FFMA R76, R12, R31, R12 ;  /* 0x0000001f0c4ca223 */ /* 0x000fe2000000000c */
        /* <DEDUP_REMOVED lines=16> */
[----:B---3--:R-:W-:-:S05]  /*2ae0*/  SHF.L.U32 R29, R24, 0x10, RZ ;  /* 0x00000010181d7819 */ /* 0x008fca00000006ff */
[----:B------:R-:W-:-:S04]  /*2af0*/  FMUL R0, R29, 0.035677410662174224854 ;  /* 0x3d12227a1d007820 */ /* 0x000fc80000400000 */
[----:B------:R-:W-:-:S04]  /*2b00*/  FFMA R0, R29, R0, 0.79788458347320556641 ;  /* 0x3f4c422a1d007423 */ /* 0x000fc80000000000 */
[----:B------:R-:W-:-:S04]  /*2b10*/  FMUL R12, R29, R0 ;  /* 0x000000001d0c7220 */ /* 0x000fc80000400000 */
[----:B------:R-:W-:-:S06]  /*2b20*/  FMUL R0, |R12|, 2.8853900432586669922 ;  /* 0x4038aa3b0c007820 */ /* 0x000fcc0000400200 */
[----:B------:R-:W0:Y:S01]  /*2b30*/  MUFU.EX2 R0, R0 ;  /* 0x0000000000007308 */ /* 0x000e220000000800 */
[----:B------:R-:W-:Y:S01]  /*2b40*/  FFMA R64, R64, R13, 0.5 ;  /* 0x3f00000040407423 */ /* 0x000fe2000000000d */
[----:B0-----:R-:W-:-:S06]  /*2b50*/  FADD R26, R0, 1 ;  /* 0x3f800000001a7421 */ /* 0x001fcc0000000000 */
[----:B------:R-:W0:Y:S01]  /*2b60*/  MUFU.RCP R27, R26 ;  /* 0x0000001a001b7308 */ /* 0x000e220000001000 */
[C---:B------:R-:W-:Y:S01]  /*2b70*/  FMUL R31, R12.reuse, R12 ;  /* 0x0000000c0c1f7220 */ /* 0x040fe20000400000 */
[----:B------:R-:W-:Y:S01]  /*2b80*/  FMUL R111, R111, R64 ;  /* 0x000000406f6f7220 */ /* 0x000fe20000400000 */
[----:B------:R-:W-:Y:S02]  /*2b90*/  FSETP.GE.AND P1, PT, |R12|, 9.010913848876953125, PT ;  /* 0x41102cb40c00780b */ /* 0x000fe40003f26200 */
[----:B------:R-:W-:Y:S01]  /*2ba0*/  FFMA R64, R31, R15, -0.052303962409496307373 ;  /* 0xbd563cae1f407423 */ /* 0x000fe2000000000f */
[----:B------:R-:W-:-:S03]  /*2bb0*/  SHF.R.U64 R24, R24, 0x10, R25 ;  /* 0x0000001018187819 */ /* 0x000fc60000001219 */
[----:B------:R-:W-:Y:S01]  /*2bc0*/  FFMA R64, R31, R64, 0.1331529766321182251 ;  /* 0x3e0859411f407423 */ /* 0x000fe20000000040 */
[----:B------:R-:W-:Y:S01]  /*2bd0*/  SHF.L.U32 R24, R24, 0x10, RZ ;  /* 0x0000001018187819 */ /* 0x000fe200000006ff */
[----:B0-----:R-:W-:Y:S02]  /*2be0*/  FFMA R27, R27, -2, R14 ;  /* 0xc00000001b1b7823 */ /* 0x001fe4000000000e */
[----:B------:R-:W-:-:S03]  /*2bf0*/  FFMA R0, R31, R64, -0.33332768082618713379 ;  /* 0xbeaaa9ed1f007423 */ /* 0x000fc60000000040 */
[----:B------:R-:W-:-:S04]  /*2c00*/  FSEL R27, R27, 1, !P1 ;  /* 0x3f8000001b1b7808 */ /* 0x000fc80004800000 */
[----:B------:R-:W-:Y:S01]  /*2c10*/  LOP3.LUT R64, R27, 0x80000000, R12, 0xb8, !PT ;  /* 0x800000001b407812 */ /* 0x000fe200078eb80c */
[----:B------:R-:W-:-:S04]  /*2c20*/  FMUL R27, R24, 0.035677410662174224854 ;  /* 0x3d12227a181b7820 */ /* 0x000fc80000400000 */
[----:B------:R-:W-:Y:S01]  /*2c30*/  FFMA R27, R24, R27, 0.79788458347320556641 ;  /* 0x3f4c422a181b7423 */ /* 0x000fe2000000001b */
[----:B------:R-:W-:-:S03]  /*2c40*/  FFMA R31, R31, R0, RZ ;  /* 0x000000001f1f7223 */ /* 0x000fc600000000ff */
[----:B------:R-:W-:-:S04]  /*2c50*/  FMUL R27, R24, R27 ;  /* 0x0000001b181b7220 */ /* 0x000fc80000400000 */
[----:B------:R-:W-:Y:S01]  /*2c60*/  FMUL R0, |R27|, 2.8853900432586669922 ;  /* 0x4038aa3b1b007820 */ /* 0x000fe20000400200 */
[----:B------:R-:W-:-:S05]  /*2c70*/  FSETP.GE.AND P2, PT, |R12|, 0.60000002384185791016, PT ;  /* 0x3f19999a0c00780b */ /* 0x000fca0003f46200 */
[----:B------:R-:W0:Y:S08]  /*2c80*/  MUFU.EX2 R0, R0 ;  /* 0x0000000000007308 */ /* 0x000e300000000800 */
[----:B------:R-:W-:Y:S01]  /*2c90*/  @!P2 FFMA R64, R12, R31, R12 ;  /* 0x0000001f0c40a223 */ /* 0x000fe2000000000c */
[----:B0-----:R-:W-:-:S04]  /*2ca0*/  FADD R12, R0, 1 ;  /* 0x3f800000000c7421 */ /* 0x001fc80000000000 */
[----:B------:R-:W0:Y:S01]  /*2cb0*/  MUFU.RCP R31, R12 ;  /* 0x0000000c001f7308 */ /* 0x000e220000001000 */
[C---:B------:R-:W-:Y:S01]  /*2cc0*/  FMUL R26, R27.reuse, R27 ;  /* 0x0000001b1b1a7220 */ /* 0x040fe20000400000 */
[----:B------:R-:W-:-:S03]  /*2cd0*/  FSETP.GE.AND P2, PT, |R27|, 0.60000002384185791016, PT ;  /* 0x3f19999a1b00780b */ /* 0x000fc60003f46200 */
[----:B------:R-:W-:Y:S01]  /*2ce0*/  FFMA R43, R26, R15, -0.052303962409496307373 ;  /* 0xbd563cae1a2b7423 */ /* 0x000fe2000000000f */
[----:B------:R-:W-:-:S03]  /*2cf0*/  FFMA R68, R68, R13, 0.5 ;  /* 0x3f00000044447423 */ /* 0x000fc6000000000d */
[C---:B------:R-:W-:Y:S01]  /*2d00*/  FFMA R43, R26.reuse, R43, 0.1331529766321182251 ;  /* 0x3e0859411a2b7423 */ /* 0x040fe2000000002b */
[----:B------:R-:W-:Y:S01]  /*2d10*/  FSETP.GE.AND P1, PT, |R27|, 9.010913848876953125, PT ;  /* 0x41102cb41b00780b */ /* 0x000fe20003f26200 */
[----:B------:R-:W-:Y:S02]  /*2d20*/  FMUL R115, R115, R68 ;  /* 0x0000004473737220 */ /* 0x000fe40000400000 */
[----:B------:R-:W-:Y:S01]  /*2d30*/  FFMA R0, R26, R43, -0.33332768082618713379 ;  /* 0xbeaaa9ed1a007423 */ /* 0x000fe2000000002b */
[----:B0-----:R-:W-:-:S03]  /*2d40*/  FFMA R31, R31, -2, R14 ;  /* 0xc00000001f1f7823 */ /* 0x001fc6000000000e */
[----:B------:R-:W-:Y:S02]  /*2d50*/  FFMA R0, R26, R0, RZ ;  /* 0x000000001a007223 */ /* 0x000fe400000000ff */
[----:B------:R-:W-:Y:S01]  /*2d60*/  FSEL R68, R31, 1, !P1 ;  /* 0x3f8000001f447808 */ /* 0x000fe20004800000 */
[----:B------:R-:W-:-:S03]  /*2d70*/  IMAD.U32 R31, R25, 0x10000, RZ ;  /* 0x00010000191f7824 */ /* 0x000fc600078e00ff */
[--C-:B------:R-:W-:Y:S01]  /*2d80*/  LOP3.LUT R68, R68, 0x80000000, R27.reuse, 0xb8, !PT ;  /* 0x8000000044447812 */ /* 0x100fe200078eb81b */
[----:B------:R-:W-:Y:S01]  /*2d90*/  @!P2 FFMA R68, R27, R0, R27 ;  /* 0x000000001b44a223 */ /* 0x000fe2000000001b */
[----:B------:R-:W-:-:S04]  /*2da0*/  FMUL R0, R31, 0.035677410662174224854 ;  /* 0x3d12227a1f007820 */ /* 0x000fc80000400000 */
[----:B------:R-:W-:-:S04]  /*2db0*/  FFMA R0, R31, R0, 0.79788458347320556641 ;  /* 0x3f4c422a1f007423 */ /* 0x000fc80000000000 */
[----:B------:R-:W-:-:S04]  /*2dc0*/  FMUL R12, R31, R0 ;  /* 0x000000001f0c7220 */ /* 0x000fc80000400000 */
[----:B------:R-:W-:-:S06]  /*2dd0*/  FMUL R0, |R12|, 2.8853900432586669922 ;  /* 0x4038aa3b0c007820 */ /* 0x000fcc0000400200 */
[----:B------:R-:W0:Y:S01]  /*2de0*/  MUFU.EX2 R0, R0 ;  /* 0x0000000000007308 */ /* 0x000e220000000800 */
[----:B------:R-:W-:Y:S01]  /*2df0*/  ISETP.NE.U32.AND P1, PT, RZ, UR12, PT ;  /* 0x0000000cff007c0c */ /* 0x000fe2000bf25070 */
[----:B0-----:R-:W-:-:S06]  /*2e00*/  FADD R26, R0, 1 ;  /* 0x3f800000001a7421 */ /* 0x001fcc0000000000 */
[----:B------:R-:W0:Y:S01]  /*2e10*/  MUFU.RCP R27, R26 ;  /* 0x0000001a001b7308 */ /* 0x000e220000001000 */
[----:B------:R-:W-:Y:S01]  /*2e20*/  ISETP.NE.AND.EX P1, PT, RZ, UR13, PT, P1 ;  /* 0x0000000dff007c0c */ /* 0x000fe2000bf25310 */
[----:B------:R-:W-:Y:S01]  /*2e30*/  FFMA R50, R50, R13, 0.5 ;  /* 0x3f00000032327423 */ /* 0x000fe2000000000d */
[C---:B------:R-:W-:Y:S01]  /*2e40*/  FMUL R43, R12.reuse, R12 ;  /* 0x0000000c0c2b7220 */ /* 0x040fe20000400000 */
[C---:B------:R-:W-:Y:S02]  /*2e50*/  FSETP.GE.AND P2, PT, |R12|.reuse, 9.010913848876953125, PT ;  /* 0x41102cb40c00780b */ /* 0x040fe40003f46200 */
[----:B------:R-:W-:Y:S01]  /*2e60*/  SHF.R.U32.HI R91, RZ, 0x10, R25 ;  /* 0x00000010ff5b7819 */ /* 0x000fe20000011619 */
[----:B------:R-:W-:Y:S01]  /*2e70*/  FMUL R117, R117, R50 ;  /* 0x0000003275757220 */ /* 0x000fe20000400000 */
[----:B------:R-:W-:Y:S01]  /*2e80*/  FFMA R50, R43, R15, -0.052303962409496307373 ;  /* 0xbd563cae2b327423 */ /* 0x000fe2000000000f */
[----:B------:R-:W-:Y:S01]  /*2e90*/  FSETP.GE.AND P3, PT, |R12|, 0.60000002384185791016, PT ;  /* 0x3f19999a0c00780b */ /* 0x000fe20003f66200 */
[-C--:B------:R-:W-:Y:S01]  /*2ea0*/  FFMA R121, R40, R13.reuse, 0.5 ;  /* 0x3f00000028797423 */ /* 0x080fe2000000000d */
[-C--:B------:R-:W-:Y:S01]  /*2eb0*/  FFMA R30, R30, R13.reuse, 0.5 ;  /* 0x3f0000001e1e7423 */ /* 0x080fe2000000000d */
[----:B0-----:R-:W-:Y:S01]  /*2ec0*/  FFMA R27, R27, -2, R14 ;  /* 0xc00000001b1b7823 */ /* 0x001fe2000000000e */
[----:B------:R-:W-:Y:S01]  /*2ed0*/  FFMA R0, R43, R50, 0.1331529766321182251 ;  /* 0x3e0859412b007423 */ /* 0x000fe20000000032 */
[-C--:B------:R-:W-:Y:S01]  /*2ee0*/  FFMA R42, R42, R13.reuse, 0.5 ;  /* 0x3f0000002a2a7423 */ /* 0x080fe2000000000d */
[----:B----4-:R-:W-:Y:S01]  /*2ef0*/  SHF.R.U64 R89, R2, 0x10, R3 ;  /* 0x0000001002597819 */ /* 0x010fe20000001203 */
[----:B------:R-:W-:Y:S01]  /*2f00*/  FFMA R28, R28, R13, 0.5 ;  /* 0x3f0000001c1c7423 */ /* 0x000fe2000000000d */
[----:B------:R-:W-:-:S02]  /*2f10*/  FSEL R27, R27, 1, !P2 ;  /* 0x3f8000001b1b7808 */ /* 0x000fc40005000000 */
[----:B------:R-:W-:Y:S01]  /*2f20*/  SHF.R.U32.HI R59, RZ, 0x10, R3 ;  /* 0x00000010ff3b7819 */ /* 0x000fe20000011603 */
[-C--:B------:R-:W-:Y:S01]  /*2f30*/  FFMA R46, R46, R13.reuse, 0.5 ;  /* 0x3f0000002e2e7423 */ /* 0x080fe2000000000d */
[----:B------:R-:W-:Y:S01]  /*2f40*/  LOP3.LUT R50, R27, 0x80000000, R12, 0xb8, !PT ;  /* 0x800000001b327812 */ /* 0x000fe200078eb80c */
[-C--:B------:R-:W-:Y:S01]  /*2f50*/  FFMA R44, R44, R13.reuse, 0.5 ;  /* 0x3f0000002c2c7423 */ /* 0x080fe2000000000d */
[----:B------:R-:W0:Y:S01]  /*2f60*/  @P1 LDC.64 R26, c[0x0][0x230] ;  /* 0x00008c00ff1a1b82 */ /* 0x000e220000000a00 */
[----:B------:R-:W-:Y:S01]  /*2f70*/  FFMA R0, R43, R0, -0.33332768082618713379 ;  /* 0xbeaaa9ed2b007423 */ /* 0x000fe20000000000 */
[----:B------:R-:W-:Y:S01]  /*2f80*/  SHF.L.U32 R91, R91, 0x10, RZ ;  /* 0x000000105b5b7819 */ /* 0x000fe200000006ff */
[----:B------:R-:W-:Y:S01]  /*2f90*/  FFMA R64, R64, R13, 0.5 ;  /* 0x3f00000040407423 */ /* 0x000fe2000000000d */
[----:B------:R-:W-:Y:S01]  /*2fa0*/  ULDC.64 UR12, c[0x0][0x220] ;  /* 0x00008800000c7ab9 */ /* 0x000fe20000000a00 */
[----:B------:R-:W-:Y:S02]  /*2fb0*/  FFMA R43, R43, R0, RZ ;  /* 0x000000002b2b7223 */ /* 0x000fe400000000ff */
[----:B------:R-:W-:-:S02]  /*2fc0*/  FMUL R0, R91, 0.035677410662174224854 ;  /* 0x3d12227a5b007820 */ /* 0x000fc40000400000 */
[----:B------:R-:W-:Y:S01]  /*2fd0*/  @!P3 FFMA R50, R12, R43, R12 ;  /* 0x0000002b0c32b223 */ /* 0x000fe2000000000c */
[----:B------:R-:W-:Y:S01]  /*2fe0*/  MOV R12, 0x3f800000 ;  /* 0x3f800000000c7802 */ /* 0x000fe20000000f00 */
[----:B------:R-:W-:-:S05]  /*2ff0*/  FFMA R0, R91, R0, 0.79788458347320556641 ;  /* 0x3f4c422a5b007423 */ /* 0x000fca0000000000 */
[----:B0-----:R0:W2:Y:S02]  /*3000*/  @P1 LDG.E R12, desc[UR6][R26.64] ;  /* 0x000000061a0c1981 */ /* 0x0010a4000c1e1900 */
[----:B0-----:R-:W-:Y:S01]  /*3010*/  FMUL R27, R91, R0 ;  /* 0x000000005b1b7220 */ /* 0x001fe20000400000 */
[----:B------:R-:W-:-:S03]  /*3020*/  IMAD.U32 R26, R2, 0x10000, RZ ;  /* 0x00010000021a7824 */ /* 0x000fc600078e00ff */
[----:B------:R-:W-:Y:S01]  /*3030*/  FMUL R0, |R27|, 2.8853900432586669922 ;  /* 0x4038aa3b1b007820 */ /* 0x000fe20000400200 */
[----:B------:R-:W-:-:S05]  /*3040*/  FMUL R25, R26, 0.035677410662174224854 ;  /* 0x3d12227a1a197820 */ /* 0x000fca0000400000 */
[----:B------:R-:W0:Y:S01]  /*3050*/  MUFU.EX2 R0, R0 ;  /* 0x0000000000007308 */ /* 0x000e220000000800 */
[----:B------:R-:W-:-:S04]  /*3060*/  FFMA R25, R26, R25, 0.79788458347320556641 ;  /* 0x3f4c422a1a197423 */ /* 0x000fc80000000019 */
[----:B------:R-:W-:-:S04]  /*3070*/  FMUL R25, R26, R25 ;  /* 0x000000191a197220 */ /* 0x000fc80000400000 */
[----:B------:R-:W-:Y:S01]  /*3080*/  FMUL R40, |R25|, 2.8853900432586669922 ;  /* 0x4038aa3b19287820 */ /* 0x000fe20000400200 */
[----:B------:R-:W-:Y:S01]  /*3090*/  ISETP.GE.U32.AND P1, PT, R38, R17, PT ;  /* 0x000000112600720c */ /* 0x000fe20003f26070 */
[----:B------:R-:W-:-:S04]  /*30a0*/  FMUL R99, R99, R30 ;  /* 0x0000001e63637220 */ /* 0x000fc80000400000 */
[----:B------:R-:W1:Y:S01]  /*30b0*/  MUFU.EX2 R40, R40 ;  /* 0x0000002800287308 */ /* 0x000e620000000800 */
[----:B0-----:R-:W-:Y:S01]  /*30c0*/  FADD R30, R0, 1 ;  /* 0x3f800000001e7421 */ /* 0x001fe20000000000 */
[----:B------:R-:W-:Y:S01]  /*30d0*/  ISETP.GE.U32.OR P1, PT, R33, R16, P1 ;  /* 0x000000102100720c */ /* 0x000fe20000f26470 */
[----:B------:R-:W-:Y:S01]  /*30e0*/  FMUL R121, R32, R121 ;  /* 0x0000007920797220 */ /* 0x000fe20000400000 */
[----:B------:R-:W-:-:S04]  /*30f0*/  FMUL R32, R27, R27 ;  /* 0x0000001b1b207220 */ /* 0x000fc80000400000 */
[----:B------:R-:W0:Y:S01]  /*3100*/  MUFU.RCP R33, R30 ;  /* 0x0000001e00217308 */ /* 0x000e220000001000 */
[----:B------:R-:W-:Y:S01]  /*3110*/  FFMA R43, R32, R15, -0.052303962409496307373 ;  /* 0xbd563cae202b7423 */ /* 0x000fe2000000000f */
[----:B------:R-:W-:-:S03]  /*3120*/  FSETP.GE.AND P3, PT, |R27|, 0.60000002384185791016, PT ;  /* 0x3f19999a1b00780b */ /* 0x000fc60003f66200 */
[----:B------:R-:W-:Y:S01]  /*3130*/  FFMA R43, R32, R43, 0.1331529766321182251 ;  /* 0x3e085941202b7423 */ /* 0x000fe2000000002b */
[----:B-1----:R-:W-:-:S03]  /*3140*/  FADD R40, R40, 1 ;  /* 0x3f80000028287421 */ /* 0x002fc60000000000 */
[C---:B------:R-:W-:Y:S01]  /*3150*/  FFMA R0, R32.reuse, R43, -0.33332768082618713379 ;  /* 0xbeaaa9ed20007423 */ /* 0x040fe2000000002b */
[----:B------:R-:W-:Y:S01]  /*3160*/  FSETP.GE.AND P2, PT, |R27|, 9.010913848876953125, PT ;  /* 0x41102cb41b00780b */ /* 0x000fe20003f46200 */
[----:B------:R-:W1:Y:S02]  /*3170*/  MUFU.RCP R43, R40 ;  /* 0x00000028002b7308 */ /* 0x000e640000001000 */
[----:B------:R-:W-:Y:S01]  /*3180*/  FFMA R32, R32, R0, RZ ;  /* 0x0000000020207223 */ /* 0x000fe200000000ff */
[----:B0-----:R-:W-:Y:S01]  /*3190*/  FFMA R33, R33, -2, R14 ;  /* 0xc000000021217823 */ /* 0x001fe2000000000e */
[----:B------:R-:W-:Y:S01]  /*31a0*/  FMUL R0, R25, R25 ;  /* 0x0000001919007220 */ /* 0x000fe20000400000 */
[----:B------:R-:W-:-:S03]  /*31b0*/  FMUL R71, R71, R42 ;  /* 0x0000002a47477220 */ /* 0x000fc60000400000 */
[----:B------:R-:W-:Y:S01]  /*31c0*/  FSEL R30, R33, 1, !P2 ;  /* 0x3f800000211e7808 */ /* 0x000fe20005000000 */
[----:B------:R-:W-:-:S03]  /*31d0*/  FFMA R33, R0, R15, -0.052303962409496307373 ;  /* 0xbd563cae00217423 */ /* 0x000fc6000000000f */
[--C-:B------:R-:W-:Y:S01]  /*31e0*/  LOP3.LUT R42, R30, 0x80000000, R27.reuse, 0xb8, !PT ;  /* 0x800000001e2a7812 */ /* 0x100fe200078eb81b */
[----:B------:R-:W-:Y:S01]  /*31f0*/  @!P3 FFMA R42, R27, R32, R27 ;  /* 0x000000201b2ab223 */ /* 0x000fe2000000001b */
[C---:B------:R-:W-:Y:S01]  /*3200*/  FFMA R27, R0.reuse, R33, 0.1331529766321182251 ;  /* 0x3e085941001b7423 */ /* 0x040fe20000000021 */
[----:B------:R-:W-:Y:S02]  /*3210*/  SHF.L.U32 R33, R3, 0x10, RZ ;  /* 0x0000001003217819 */ /* 0x000fe400000006ff */
[----:B------:R-:W-:Y:S01]  /*3220*/  FSETP.GE.AND P3, PT, |R25|, 0.60000002384185791016, PT ;  /* 0x3f19999a1900780b */ /* 0x000fe20003f66200 */
[----:B-1----:R-:W-:Y:S01]  /*3230*/  FFMA R43, R43, -2, R14 ;  /* 0xc00000002b2b7823 */ /* 0x002fe2000000000e */
[----:B------:R-:W-:Y:S01]  /*3240*/  SHF.L.U32 R89, R89, 0x10, RZ ;  /* 0x0000001059597819 */ /* 0x000fe200000006ff */
[----:B------:R-:W-:Y:S01]  /*3250*/  FMUL R2, R33, 0.035677410662174224854 ;  /* 0x3d12227a21027820 */ /* 0x000fe20000400000 */
[----:B------:R-:W-:Y:S01]  /*3260*/  FSETP.GE.AND P2, PT, |R25|, 9.010913848876953125, PT ;  /* 0x41102cb41900780b */ /* 0x000fe20003f46200 */
[C---:B------:R-:W-:Y:S01]  /*3270*/  FFMA R27, R0.reuse, R27, -0.33332768082618713379 ;  /* 0xbeaaa9ed001b7423 */ /* 0x040fe2000000001b */
[----:B------:R-:W-:Y:S01]  /*3280*/  FMUL R67, R67, R28 ;  /* 0x0000001c43437220 */ /* 0x000fe20000400000 */
[----:B------:R-:W-:Y:S01]  /*3290*/  FFMA R30, R33, R2, 0.79788458347320556641 ;  /* 0x3f4c422a211e7423 */ /* 0x000fe20000000002 */
[----:B------:R-:W-:Y:S01]  /*32a0*/  FSEL R28, R43, 1, !P2 ;  /* 0x3f8000002b1c7808 */ /* 0x000fe20005000000 */
[----:B------:R-:W-:Y:S01]  /*32b0*/  FMUL R2, R89, 0.035677410662174224854 ;  /* 0x3d12227a59027820 */ /* 0x000fe20000400000 */
[----:B------:R-:W-:Y:S01]  /*32c0*/  FFMA R0, R0, R27, RZ ;  /* 0x0000001b00007223 */ /* 0x000fe200000000ff */
[----:B------:R-:W-:Y:S01]  /*32d0*/  IMAD.U32 R59, R59, 0x10000, RZ ;  /* 0x000100003b3b7824 */ /* 0x000fe200078e00ff */
[--C-:B------:R-:W-:Y:S01]  /*32e0*/  LOP3.LUT R28, R28, 0x80000000, R25.reuse, 0xb8, !PT ;  /* 0x800000001c1c7812 */ /* 0x100fe200078eb819 */
[----:B------:R-:W-:Y:S01]  /*32f0*/  FFMA R2, R89, R2, 0.79788458347320556641 ;  /* 0x3f4c422a59027423 */ /* 0x000fe20000000002 */
[----:B------:R-:W-:Y:S01]  /*3300*/  @!P3 FFMA R28, R25, R0, R25 ;  /* 0x00000000191cb223 */ /* 0x000fe20000000019 */
[----:B------:R-:W-:Y:S01]  /*3310*/  FMUL R0, R59, 0.035677410662174224854 ;  /* 0x3d12227a3b007820 */ /* 0x000fe20000400000 */
[----:B------:R-:W-:Y:S01]  /*3320*/  FMUL R30, R33, R30 ;  /* 0x0000001e211e7220 */ /* 0x000fe20000400000 */
[----:B------:R-:W-:-:S02]  /*3330*/  FMUL R32, R89, R2 ;  /* 0x0000000259207220 */ /* 0x000fc40000400000 */
[C---:B------:R-:W-:Y:S01]  /*3340*/  FFMA R40, R59.reuse, R0, 0.79788458347320556641 ;  /* 0x3f4c422a3b287423 */ /* 0x040fe20000000000 */
[----:B------:R-:W-:Y:S01]  /*3350*/  FMUL R3, |R30|, 2.8853900432586669922 ;  /* 0x4038aa3b1e037820 */ /* 0x000fe20000400200 */
[----:B------:R-:W-:Y:S02]  /*3360*/  FMUL R0, |R32|, 2.8853900432586669922 ;  /* 0x4038aa3b20007820 */ /* 0x000fe40000400200 */
[----:B------:R-:W-:Y:S01]  /*3370*/  FMUL R40, R59, R40 ;  /* 0x000000283b287220 */ /* 0x000fe20000400000 */
[----:B------:R-:W-:Y:S01]  /*3380*/  FMUL R73, R73, R46 ;  /* 0x0000002e49497220 */ /* 0x000fe20000400000 */
[----:B------:R-:W0:Y:S02]  /*3390*/  MUFU.EX2 R2, R0 ;  /* 0x0000000000027308 */ /* 0x000e240000000800 */
[----:B------:R-:W-:-:S06]  /*33a0*/  FMUL R46, |R40|, 2.8853900432586669922 ;  /* 0x4038aa3b282e7820 */ /* 0x000fcc0000400200 */
[----:B------:R-:W1:Y:S01]  /*33b0*/  MUFU.EX2 R3, R3 ;  /* 0x0000000300037308 */ /* 0x000e620000000800 */
[----:B------:R-:W-:Y:S01]  /*33c0*/  FMUL R39, R39, R44 ;  /* 0x0000002c27277220 */ /* 0x000fe20000400000 */
[----:B------:R-:W-:Y:S01]  /*33d0*/  FFMA R50, R50, R13, 0.5 ;  /* 0x3f00000032327423 */ /* 0x000fe2000000000d */
[----:B------:R-:W-:-:S05]  /*33e0*/  FMUL R44, R30, R30 ;  /* 0x0000001e1e2c7220 */ /* 0x000fca0000400000 */
[----:B------:R-:W3:Y:S01]  /*33f0*/  MUFU.EX2 R46, R46 ;  /* 0x0000002e002e7308 */ /* 0x000ee20000000800 */
[----:B------:R-:W-:Y:S01]  /*3400*/  FMUL R27, R29, R64 ;  /* 0x000000401d1b7220 */ /* 0x000fe20000400000 */
[-C--:B------:R-:W-:Y:S01]  /*3410*/  FFMA R42, R42, R13.reuse, 0.5 ;  /* 0x3f0000002a2a7423 */ /* 0x080fe2000000000d */
[----:B------:R-:W-:Y:S01]  /*3420*/  FMUL R29, R31, R50 ;  /* 0x000000321f1d7220 */ /* 0x000fe20000400000 */
[----:B------:R-:W-:Y:S01]  /*3430*/  FFMA R25, R68, R13, 0.5 ;  /* 0x3f00000044197423 */ /* 0x000fe2000000000d */
[----:B------:R-:W-:Y:S01]  /*3440*/  FFMA R31, R44, R15, -0.052303962409496307373 ;  /* 0xbd563cae2c1f7423 */ /* 0x000fe2000000000f */
[----:B0-----:R-:W-:Y:S01]  /*3450*/  FADD R2, R2, 1 ;  /* 0x3f80000002027421 */ /* 0x001fe20000000000 */
[----:B------:R-:W-:Y:S01]  /*3460*/  FMUL R91, R91, R42 ;  /* 0x0000002a5b5b7220 */ /* 0x000fe20000400000 */
[----:B------:R-:W-:Y:S01]  /*3470*/  FMUL R42, R40, R40 ;  /* 0x00000028282a7220 */ /* 0x000fe20000400000 */
[----:B-1----:R-:W-:Y:S01]  /*3480*/  FADD R43, R3, 1 ;  /* 0x3f800000032b7421 */ /* 0x002fe20000000000 */
[----:B------:R-:W-:Y:S01]  /*3490*/  FMUL R25, R24, R25 ;  /* 0x0000001918197220 */ /* 0x000fe20000400000 */
[----:B------:R-:W-:Y:S01]  /*34a0*/  FFMA R31, R44, R31, 0.1331529766321182251 ;  /* 0x3e0859412c1f7423 */ /* 0x000fe2000000001f */
[----:B------:R-:W-:Y:S01]  /*34b0*/  FMUL R24, R32, R32 ;  /* 0x0000002020187220 */ /* 0x000fe20000400000 */
[----:B------:R-:W0:Y:S01]  /*34c0*/  MUFU.RCP R3, R2 ;  /* 0x0000000200037308 */ /* 0x000e220000001000 */
[----:B------:R-:W-:Y:S01]  /*34d0*/  FFMA R47, R42, R15, -0.052303962409496307373 ;  /* 0xbd563cae2a2f7423 */ /* 0x000fe2000000000f */
[----:B------:R-:W-:Y:S01]  /*34e0*/  FFMA R0, R44, R31, -0.33332768082618713379 ;  /* 0xbeaaa9ed2c007423 */ /* 0x000fe2000000001f */
[----:B------:R-:W-:Y:S01]  /*34f0*/  FFMA R31, R24, R15, -0.052303962409496307373 ;  /* 0xbd563cae181f7423 */ /* 0x000fe2000000000f */
[----:B---3--:R-:W-:-:S04]  /*3500*/  FADD R46, R46, 1 ;  /* 0x3f8000002e2e7421 */ /* 0x008fc80000000000 */
[----:B------:R-:W1:Y:S01]  /*3510*/  MUFU.RCP R43, R43 ;  /* 0x0000002b002b7308 */ /* 0x000e620000001000 */
[----:B------:R-:W-:Y:S01]  /*3520*/  FFMA R49, R42, R47, 0.1331529766321182251 ;  /* 0x3e0859412a317423 */ /* 0x000fe2000000002f */
[----:B------:R-:W-:Y:S01]  /*3530*/  FFMA R31, R24, R31, 0.1331529766321182251 ;  /* 0x3e085941181f7423 */ /* 0x000fe2000000001f */
[----:B------:R-:W-:-:S05]  /*3540*/  FFMA R45, R44, R0, RZ ;  /* 0x000000002c2d7223 */ /* 0x000fca00000000ff */
[----:B------:R-:W3:Y:S01]  /*3550*/  MUFU.RCP R47, R46 ;  /* 0x0000002e002f7308 */ /* 0x000ee20000001000 */
[----:B------:R-:W-:Y:S01]  /*3560*/  FFMA R0, R24, R31, -0.33332768082618713379 ;  /* 0xbeaaa9ed18007423 */ /* 0x000fe2000000001f */
[--C-:B0-----:R-:W-:Y:S01]  /*3570*/  FFMA R3, R3, -2, R14.reuse ;  /* 0xc000000003037823 */ /* 0x101fe2000000000e */
[----:B------:R-:W-:Y:S02]  /*3580*/  FSETP.GE.AND P4, PT, |R32|, 9.010913848876953125, PT ;  /* 0x41102cb42000780b */ /* 0x000fe40003f86200 */
[----:B------:R-:W-:Y:S01]  /*3590*/  FFMA R31, R24, R0, RZ ;  /* 0x00000000181f7223 */ /* 0x000fe200000000ff */
[----:B------:R-:W-:Y:S02]  /*35a0*/  @P0 LEA R24, P2, R19, R10, 0x3 ;  /* 0x0000000a13180211 */ /* 0x000fe400078418ff */
[----:B------:R-:W-:Y:S01]  /*35b0*/  FSETP.GE.AND P5, PT, |R30|, 9.010913848876953125, PT ;  /* 0x41102cb41e00780b */ /* 0x000fe20003fa6200 */
[----:B-1----:R-:W-:Y:S01]  /*35c0*/  FFMA R43, R43, -2, R14 ;  /* 0xc00000002b2b7823 */ /* 0x002fe2000000000e */
[----:B------:R-:W-:-:S02]  /*35d0*/  @P0 LEA.HI.X R11, R19, R11, R18, 0x3, P2 ;  /* 0x0000000b130b0211 */ /* 0x000fc400010f1c12 */
[----:B------:R-:W-:Y:S02]  /*35e0*/  FSETP.GE.AND P2, PT, |R32|, 0.60000002384185791016, PT ;  /* 0x3f19999a2000780b */ /* 0x000fe40003f46200 */
[----:B------:R-:W-:Y:S02]  /*35f0*/  FSEL R3, R3, 1, !P4 ;  /* 0x3f80000003037808 */ /* 0x000fe40006000000 */
[C---:B------:R-:W-:Y:S01]  /*3600*/  FSETP.GE.AND P4, PT, |R40|.reuse, 0.60000002384185791016, PT ;  /* 0x3f19999a2800780b */ /* 0x040fe20003f86200 */
[----:B---3--:R-:W-:Y:S01]  /*3610*/  FFMA R47, R47, -2, R14 ;  /* 0xc00000002f2f7823 */ /* 0x008fe2000000000e */
[----:B------:R-:W-:Y:S02]  /*3620*/  FSEL R43, R43, 1, !P5 ;  /* 0x3f8000002b2b7808 */ /* 0x000fe40006800000 */
[----:B------:R-:W-:Y:S01]  /*3630*/  FSETP.GE.AND P5, PT, |R40|, 9.010913848876953125, PT ;  /* 0x41102cb42800780b */ /* 0x000fe20003fa6200 */
[----:B------:R-:W-:-:S03]  /*3640*/  FFMA R0, R42, R49, -0.33332768082618713379 ;  /* 0xbeaaa9ed2a007423 */ /* 0x000fc60000000031 */
[----:B------:R-:W-:Y:S01]  /*3650*/  FSEL R47, R47, 1, !P5 ;  /* 0x3f8000002f2f7808 */ /* 0x000fe20006800000 */
[----:B------:R-:W-:Y:S01]  /*3660*/  FFMA R49, R42, R0, RZ ;  /* 0x000000002a317223 */ /* 0x000fe200000000ff */
[----:B------:R-:W-:Y:S02]  /*3670*/  @P0 LEA R2, P5, R24, R95, 0x3 ;  /* 0x0000005f18020211 */ /* 0x000fe400078a18ff */
[--C-:B------:R-:W-:Y:S01]  /*3680*/  LOP3.LUT R0, R3, 0x80000000, R32.reuse, 0xb8, !PT ;  /* 0x8000000003007812 */ /* 0x100fe200078eb820 */
[----:B------:R-:W-:Y:S01]  /*3690*/  @!P2 FFMA R0, R32, R31, R32 ;  /* 0x0000001f2000a223 */ /* 0x000fe20000000020 */
[----:B------:R-:W-:Y:S02]  /*36a0*/  @P0 LEA.HI.X R3, R24, R93, R11, 0x3, P5 ;  /* 0x0000005d18030211 */ /* 0x000fe400028f1c0b */
[--C-:B------:R-:W-:Y:S01]  /*36b0*/  LOP3.LUT R42, R47, 0x80000000, R40.reuse, 0xb8, !PT ;  /* 0x800000002f2a7812 */ /* 0x100fe200078eb828 */
[----:B------:R-:W-:Y:S01]  /*36c0*/  @!P4 FFMA R42, R40, R49, R40 ;  /* 0x00000031282ac223 */ /* 0x000fe20000000028 */
[----:B------:R-:W-:-:S02]  /*36d0*/  IADD3 R11, P2, R41, UR12, RZ ;  /* 0x0000000c290b7c10 */ /* 0x000fc4000ff5e0ff */
[----:B------:R-:W-:Y:S02]  /*36e0*/  @!P0 CS2R R46, SRZ ;  /* 0x00000000002e8805 */ /* 0x000fe4000001ff00 */
[----:B------:R-:W-:-:S04]  /*36f0*/  @!P0 CS2R R40, SRZ ;  /* 0x0000000000288805 */ /* 0x000fc8000001ff00 */
[----:B------:R-:W5:Y:S04]  /*3700*/  @P0 LDG.E.64 R46, desc[UR6][R60.64] ;  /* 0x000000063c2e0981 */ /* 0x000f68000c1e1b00 */
[----:B------:R-:W5:Y:S01]  /*3710*/  @P0 LDG.E.64 R40, desc[UR6][R56.64] ;  /* 0x0000000638280981 */ /* 0x000f62000c1e1b00 */
[-C--:B------:R-:W-:Y:S01]  /*3720*/  FFMA R82, R82, R13.reuse, 0.5 ;  /* 0x3f00000052527423 */ /* 0x080fe2000000000d */
[----:B------:R-:W-:-:S03]  /*3730*/  FFMA R0, R0, R13, 0.5 ;  /* 0x3f00000000007423 */ /* 0x000fc6000000000d */
[----:B------:R-:W-:Y:S01]  /*3740*/  FMUL R79, R79, R82 ;  /* 0x000000524f4f7220 */ /* 0x000fe20000400000 */
[----:B------:R-:W-:Y:S01]  /*3750*/  FMUL R89, R89, R0 ;  /* 0x0000000059597220 */ /* 0x000fe20000400000 */
[----:B------:R-:W-:-:S04]  /*3760*/  FMNMX R0, RZ, |R77|, !PT ;  /* 0x4000004dff007209 */ /* 0x000fc80007800000 */
[----:B------:R-:W-:Y:S01]  /*3770*/  FMNMX R0, |R79|, R0, !PT ;  /* 0x000000004f007209 */ /* 0x000fe20007800200 */
[----:B------:R-:W-:-:S03]  /*3780*/  FFMA R74, R74, R13, 0.5 ;  /* 0x3f0000004a4a7423 */ /* 0x000fc6000000000d */
[----:B------:R-:W-:Y:S02]  /*3790*/  FMNMX R0, |R83|, R0, !PT ;  /* 0x0000000053007209 */ /* 0x000fe40007800200 */
[----:B------:R-:W-:Y:S02]  /*37a0*/  FSETP.GE.AND P3, PT, |R30|, 0.60000002384185791016, PT ;  /* 0x3f19999a1e00780b */ /* 0x000fe40003f66200 */
[----:B------:R-:W-:Y:S01]  /*37b0*/  FMNMX R0, |R105|, R0, !PT ;  /* 0x0000000069007209 */ /* 0x000fe20007800200 */
[-C--:B------:R-:W-:Y:S01]  /*37c0*/  FFMA R78, R78, R13.reuse, 0.5 ;  /* 0x3f0000004e4e7423 */ /* 0x080fe2000000000d */
[----:B------:R-:W-:Y:S01]  /*37d0*/  FMUL R109, R109, R74 ;  /* 0x0000004a6d6d7220 */ /* 0x000fe20000400000 */
[-C--:B------:R-:W-:Y:S01]  /*37e0*/  FFMA R48, R48, R13.reuse, 0.5 ;  /* 0x3f00000030307423 */ /* 0x080fe2000000000d */
[----:B------:R-:W-:Y:S01]  /*37f0*/  FMNMX R0, |R81|, R0, !PT ;  /* 0x0000000051007209 */ /* 0x000fe20007800200 */
[----:B------:R-:W-:Y:S01]  /*3800*/  FMUL R107, R107, R78 ;  /* 0x0000004e6b6b7220 */ /* 0x000fe20000400000 */
[-C--:B------:R-:W-:Y:S01]  /*3810*/  FFMA R80, R80, R13.reuse, 0.5 ;  /* 0x3f00000050507423 */ /* 0x080fe2000000000d */
[----:B------:R-:W-:Y:S01]  /*3820*/  FMUL R101, R101, R48 ;  /* 0x0000003065657220 */ /* 0x000fe20000400000 */
[----:B------:R-:W-:Y:S01]  /*3830*/  FMNMX R0, |R109|, R0, !PT ;  /* 0x000000006d007209 */ /* 0x000fe20007800200 */
[----:B------:R-:W-:Y:S01]  /*3840*/  FFMA R70, R70, R13, 0.5 ;  /* 0x3f00000046467423 */ /* 0x000fe2000000000d */
[--C-:B------:R-:W-:Y:S01]  /*3850*/  LOP3.LUT R10, R43, 0x80000000, R30.reuse, 0xb8, !PT ;  /* 0x800000002b0a7812 */ /* 0x100fe200078eb81e */
[----:B------:R-:W-:Y:S01]  /*3860*/  FMUL R97, R97, R80 ;  /* 0x0000005061617220 */ /* 0x000fe20000400000 */
[----:B------:R-:W-:Y:S01]  /*3870*/  @!P3 FFMA R10, R30, R45, R30 ;  /* 0x0000002d1e0ab223 */ /* 0x000fe2000000001e */
[----:B------:R-:W-:Y:S01]  /*3880*/  FMNMX R0, |R107|, R0, !PT ;  /* 0x000000006b007209 */ /* 0x000fe20007800200 */
[----:B------:R-:W-:-:S02]  /*3890*/  FMUL R113, R113, R70 ;  /* 0x0000004671717220 */ /* 0x000fc40000400000 */
[----:B------:R-:W-:Y:S01]  /*38a0*/  FFMA R10, R10, R13, 0.5 ;  /* 0x3f0000000a0a7423 */ /* 0x000fe2000000000d */
[----:B------:R-:W-:-:S03]  /*38b0*/  FMNMX R0, |R111|, R0, !PT ;  /* 0x000000006f007209 */ /* 0x000fc60007800200 */
[----:B------:R-:W-:Y:S01]  /*38c0*/  FMUL R33, R33, R10 ;  /* 0x0000000a21217220 */ /* 0x000fe20000400000 */
[----:B------:R-:W-:Y:S01]  /*38d0*/  FMNMX R0, |R113|, R0, !PT ;  /* 0x0000000071007209 */ /* 0x000fe20007800200 */
[-C--:B------:R-:W-:Y:S01]  /*38e0*/  FFMA R58, R58, R13.reuse, 0.5 ;  /* 0x3f0000003a3a7423 */ /* 0x080fe2000000000d */
[----:B------:R-:W-:Y:S02]  /*38f0*/  @!P0 CS2R R44, SRZ ;  /* 0x00000000002c8805 */ /* 0x000fe4000001ff00 */
[----:B------:R-:W-:Y:S02]  /*3900*/  @!P0 CS2R R50, SRZ ;  /* 0x0000000000328805 */ /* 0x000fe4000001ff00 */
[----:B------:R-:W-:Y:S01]  /*3910*/  FMNMX R0, |R117|, R0, !PT ;  /* 0x0000000075007209 */ /* 0x000fe20007800200 */
[-C--:B------:R-:W-:Y:S01]  /*3920*/  FFMA R42, R42, R13.reuse, 0.5 ;  /* 0x3f0000002a2a7423 */ /* 0x080fe2000000000d */
[----:B------:R-:W-:Y:S01]  /*3930*/  FMUL R119, R119, R58 ;  /* 0x0000003a77777220 */ /* 0x000fe20000400000 */
[-C--:B------:R-:W-:Y:S01]  /*3940*/  FFMA R66, R66, R13.reuse, 0.5 ;  /* 0x3f00000042427423 */ /* 0x080fe2000000000d */
[----:B------:R-:W-:Y:S01]  /*3950*/  FMNMX R0, |R115|, R0, !PT ;  /* 0x0000000073007209 */ /* 0x000fe20007800200 */
[----:B------:R-:W-:Y:S01]  /*3960*/  FFMA R88, R88, R13, 0.5 ;  /* 0x3f00000058587423 */ /* 0x000fe2000000000d */
[----:B------:R-:W-:Y:S01]  /*3970*/  FMUL R59, R59, R42 ;  /* 0x0000002a3b3b7220 */ /* 0x000fe20000400000 */
[----:B------:R-:W5:Y:S01]  /*3980*/  @P0 LDG.E.64 R44, desc[UR6][R36.64] ;  /* 0x00000006242c0981 */ /* 0x000f62000c1e1b00 */
[----:B------:R-:W-:-:S03]  /*3990*/  @!P0 CS2R R48, SRZ ;  /* 0x0000000000308805 */ /* 0x000fc6000001ff00 */
[----:B------:R-:W5:Y:S01]  /*39a0*/  @P0 LDG.E.64 R50, desc[UR6][R34.64] ;  /* 0x0000000622320981 */ /* 0x000f62000c1e1b00 */
[-C--:B------:R-:W-:Y:S01]  /*39b0*/  FFMA R76, R76, R13.reuse, 0.5 ;  /* 0x3f0000004c4c7423 */ /* 0x080fe2000000000d */
[----:B------:R-:W-:Y:S01]  /*39c0*/  FFMA R31, R28, R13, 0.5 ;  /* 0x3f0000001c1f7423 */ /* 0x000fe2000000000d */
[----:B------:R-:W-:Y:S01]  /*39d0*/  FMNMX R0, |R119|, R0, !PT ;  /* 0x0000000077007209 */ /* 0x000fe20007800200 */
[----:B------:R-:W-:Y:S01]  /*39e0*/  FMUL R103, R103, R66 ;  /* 0x0000004267677220 */ /* 0x000fe20000400000 */
[----:B------:R-:W-:Y:S01]  /*39f0*/  FMUL R69, R69, R88 ;  /* 0x0000005845457220 */ /* 0x000fe20000400000 */
[----:B------:R-:W-:Y:S01]  /*3a00*/  @!P0 CS2R R36, SRZ ;  /* 0x0000000000248805 */ /* 0x000fe2000001ff00 */
[----:B------:R0:W5:Y:S01]  /*3a10*/  @P0 LDG.E.64 R48, desc[UR6][R2.64] ;  /* 0x0000000602300981 */ /* 0x000162000c1e1b00 */
[----:B------:R-:W-:Y:S01]  /*3a20*/  @!P0 CS2R R34, SRZ ;  /* 0x0000000000228805 */ /* 0x000fe2000001ff00 */
[----:B------:R-:W-:Y:S01]  /*3a30*/  FMUL R65, R65, R76 ;  /* 0x0000004c41417220 */ /* 0x000fe20000400000 */
[----:B------:R-:W-:-:S02]  /*3a40*/  FMUL R31, R26, R31 ;  /* 0x0000001f1a1f7220 */ /* 0x000fc40000400000 */
[----:B------:R1:W5:Y:S01]  /*3a50*/  @P0 LDG.E.64 R36, desc[UR6][R8.64] ;  /* 0x0000000608240981 */ /* 0x000362000c1e1b00 */
[----:B------:R-:W-:Y:S01]  /*3a60*/  FMNMX R66, |R121|, R0, !PT ;  /* 0x0000000079427209 */ /* 0x000fe20007800200 */
[----:B------:R-:W-:Y:S02]  /*3a70*/  FFMA R72, R72, R13, 0.5 ;  /* 0x3f00000048487423 */ /* 0x000fe4000000000d */
[----:B------:R3:W5:Y:S01]  /*3a80*/  @P0 LDG.E.64 R34, desc[UR6][R4.64] ;  /* 0x0000000604220981 */ /* 0x000762000c1e1b00 */
[----:B------:R-:W-:Y:S01]  /*3a90*/  BSSY B0, `(.L_x_28778) ;  /* 0x000003f000007945 */ /* 0x000fe20003800000 */
[----:B------:R-:W-:Y:S01]  /*3aa0*/  FMUL R63, R63, R72 ;  /* 0x000000483f3f7220 */ /* 0x000fe20000400000 */
[-C--:B--2---:R-:W-:Y:S01]  /*3ab0*/  FMUL R24, R101, R12.reuse ;  /* 0x0000000c65187220 */ /* 0x084fe20000400000 */
[----:B------:R-:W-:-:S04]  /*3ac0*/  FMUL R64, R97, R12 ;  /* 0x0000000c61407220 */ /* 0x000fc80000400000 */
[----:B------:R-:W-:Y:S02]  /*3ad0*/  F2FP.SATFINITE.E4M3.F32.PACK_AB_MERGE_C R24, RZ, R24, RZ ;  /* 0x00000018ff18723e */ /* 0x000fe400048070ff */
[----:B------:R-:W-:Y:S02]  /*3ae0*/  F2FP.SATFINITE.E4M3.F32.PACK_AB_MERGE_C R64, RZ, R64, RZ ;  /* 0x00000040ff40723e */ /* 0x000fe400048070ff */
[----:B------:R-:W-:Y:S02]  /*3af0*/  LOP3.LUT R10, R24, 0xffff, RZ, 0xc0, !PT ;  /* 0x0000ffff180a7812 */ /* 0x000fe400078ec0ff */
[----:B------:R-:W-:Y:S02]  /*3b00*/  PRMT R82, R64, 0x7104, RZ ;  /* 0x0000710440527816 */ /* 0x000fe400000000ff */
[----:B------:R-:W-:-:S04]  /*3b10*/  LOP3.LUT R43, R10, 0xff, RZ, 0xc0, !PT ;  /* 0x000000ff0a2b7812 */ /* 0x000fc800078ec0ff */
[----:B------:R-:W-:Y:S02]  /*3b20*/  LOP3.LUT R82, R43, 0xff00, R82, 0xf8, !PT ;  /* 0x0000ff002b527812 */ /* 0x000fe400078ef852 */
[----:B------:R-:W-:Y:S02]  /*3b30*/  @!P0 CS2R R42, SRZ ;  /* 0x00000000002a8805 */ /* 0x000fe4000001ff00 */
[----:B------:R-:W-:Y:S01]  /*3b40*/  IADD3.X R10, R22, UR13, RZ, P2, !PT ;  /* 0x0000000d160a7c10 */ /* 0x000fe200097fe4ff */
[-C--:B------:R-:W-:Y:S01]  /*3b50*/  FMUL R78, R77, R12.reuse ;  /* 0x0000000c4d4e7220 */ /* 0x080fe20000400000 */
[-C--:B------:R-:W-:Y:S01]  /*3b60*/  FMUL R58, R83, R12.reuse ;  /* 0x0000000c533a7220 */ /* 0x080fe20000400000 */
[-C--:B------:R-:W-:Y:S01]  /*3b70*/  FMUL R76, R79, R12.reuse ;  /* 0x0000000c4f4c7220 */ /* 0x080fe20000400000 */
[-C--:B------:R-:W-:Y:S01]  /*3b80*/  FMUL R80, R105, R12.reuse ;  /* 0x0000000c69507220 */ /* 0x080fe20000400000 */
[----:B------:R2:W5:Y:S01]  /*3b90*/  @P0 LDG.E.64 R42, desc[UR6][R6.64] ;  /* 0x00000006062a0981 */ /* 0x000562000c1e1b00 */
[-C--:B------:R-:W-:Y:S01]  /*3ba0*/  FMUL R26, R81, R12.reuse ;  /* 0x0000000c511a7220 */ /* 0x080fe20000400000 */
[-C--:B------:R-:W-:Y:S01]  /*3bb0*/  FMUL R28, R107, R12.reuse ;  /* 0x0000000c6b1c7220 */ /* 0x080fe20000400000 */
[-C--:B------:R-:W-:Y:S01]  /*3bc0*/  FMUL R113, R113, R12.reuse ;  /* 0x0000000c71717220 */ /* 0x080fe20000400000 */
[-C--:B------:R-:W-:Y:S01]  /*3bd0*/  FMUL R22, R115, R12.reuse ;  /* 0x0000000c73167220 */ /* 0x080fe20000400000 */
[-C--:B------:R-:W-:Y:S01]  /*3be0*/  FMUL R30, R109, R12.reuse ;  /* 0x0000000c6d1e7220 */ /* 0x080fe20000400000 */
[-C--:B------:R-:W-:Y:S01]  /*3bf0*/  FMUL R32, R111, R12.reuse ;  /* 0x0000000c6f207220 */ /* 0x080fe20000400000 */
[-C--:B0-----:R-:W-:Y:S01]  /*3c00*/  FMUL R3, R117, R12.reuse ;  /* 0x0000000c75037220 */ /* 0x081fe20000400000 */
[-C--:B------:R-:W-:Y:S01]  /*3c10*/  FMUL R2, R119, R12.reuse ;  /* 0x0000000c77027220 */ /* 0x080fe20000400000 */
[-C--:B------:R-:W-:Y:S01]  /*3c20*/  FMUL R0, R121, R12.reuse ;  /* 0x0000000c79007220 */ /* 0x080fe20000400000 */
[-C--:B-1----:R-:W-:Y:S01]  /*3c30*/  FMUL R9, R103, R12.reuse ;  /* 0x0000000c67097220 */ /* 0x082fe20000400000 */
[-C--:B---3--:R-:W-:Y:S01]  /*3c40*/  FMUL R5, R99, R12.reuse ;  /* 0x0000000c63057220 */ /* 0x088fe20000400000 */
[-C--:B------:R-:W-:Y:S01]  /*3c50*/  FMUL R8, R39, R12.reuse ;  /* 0x0000000c27087220 */ /* 0x080fe20000400000 */
[-C--:B--2---:R-:W-:Y:S01]  /*3c60*/  FMUL R7, R73, R12.reuse ;  /* 0x0000000c49077220 */ /* 0x084fe20000400000 */
[-C--:B------:R-:W-:Y:S01]  /*3c70*/  FMUL R6, R71, R12.reuse ;  /* 0x0000000c47067220 */ /* 0x080fe20000400000 */
[----:B------:R-:W-:Y:S01]  /*3c80*/  FMUL R68, R69, R12 ;  /* 0x0000000c45447220 */ /* 0x000fe20000400000 */
        /* <DEDUP_REMOVED lines=31> */
.L_x_28779:
[----:B------:R-:W-:Y:S05]  /*3e80*/  BSYNC B0 ;  /* 0x0000000000007941 */ /* 0x000fea0003800000 */
.L_x_28778:
[----:B------:R-:W-:Y:S04]  /*3e90*/  BSSY B0, `(.L_x_28780) ;  /* 0x000000f000007945 */ /* 0x000fe80003800000 */
[----:B------:R-:W-:Y:S05]  /*3ea0*/  @P1 BRA `(.L_x_28781) ;  /* 0x0000000000341947 */ /* 0x000fea0003800000 */
[----:B0-----:R-:W-:Y:S02]  /*3eb0*/  SHF.L.U32 R56, R28, 0x10, RZ ;  /* 0x000000101c387819 */ /* 0x001fe400000006ff */
[----:B------:R-:W-:Y:S02]  /*3ec0*/  LOP3.LUT R60, R54, 0x1f, R75, 0xf8, !PT ;  /* 0x0000001f363c7812 */ /* 0x000fe400078ef84b */
[----:B------:R-:W-:Y:S02]  /*3ed0*/  LOP3.LUT R57, R56, 0xff0000, RZ, 0xc0, !PT ;  /* 0x00ff000038397812 */ /* 0x000fe400078ec0ff */
[----:B------:R-:W-:Y:S02]  /*3ee0*/  LOP3.LUT R56, R32, 0xffff, RZ, 0xc0, !PT ;  /* 0x0000ffff20387812 */ /* 0x000fe400078ec0ff */
[----:B------:R-:W-:Y:S02]  /*3ef0*/  IADD3 R60, P0, R60, R19, RZ ;  /* 0x000000133c3c7210 */ /* 0x000fe40007f1e0ff */
[----:B------:R-:W-:Y:S01]  /*3f00*/  LEA R56, R56, R57, 0x18 ;  /* 0x0000003938387211 */ /* 0x000fe200078ec0ff */
[----:B------:R-:W-:-:S05]  /*3f10*/  IMAD.SHL.U32 R57, R30, 0x100, RZ ;  /* 0x000001001e397824 */ /* 0x000fca00078e00ff */
[----:B------:R-:W-:Y:S02]  /*3f20*/  LOP3.LUT R61, R56, 0xffff, R57, 0xf8, !PT ;  /* 0x0000ffff383d7812 */ /* 0x000fe400078ef839 */
[----:B------:R-:W-:Y:S02]  /*3f30*/  IADD3.X R57, R53, R18, RZ, P0, !PT ;  /* 0x0000001235397210 */ /* 0x000fe400007fe4ff */
[C---:B------:R-:W-:Y:S02]  /*3f40*/  LEA R56, P0, R60.reuse, R11, 0x2 ;  /* 0x0000000b3c387211 */ /* 0x040fe400078010ff */
[----:B------:R-:W-:Y:S02]  /*3f50*/  LOP3.LUT R61, R61, 0xff, R26, 0xf8, !PT ;  /* 0x000000ff3d3d7812 */ /* 0x000fe400078ef81a */
[----:B------:R-:W-:-:S05]  /*3f60*/  LEA.HI.X R57, R60, R10, R57, 0x2, P0 ;  /* 0x0000000a3c397211 */ /* 0x000fca00000f1439 */
[----:B------:R1:W-:Y:S04]  /*3f70*/  STG.E desc[UR6][R56.64], R61 ;  /* 0x0000003d38007986 */ /* 0x0003e8000c101906 */
.L_x_28781:
[----:B------:R-:W-:Y:S05]  /*3f80*/  BSYNC B0 ;  /* 0x0000000000007941 */ /* 0x000fea0003800000 */
.L_x_28780:
        /* <DEDUP_REMOVED lines=11> */
[C---:B------:R-:W-:Y:S02]  /*4040*/  LEA R56, P0, R60.reuse, R11, 0x2 ;  /* 0x0000000b3c387211 */ /* 0x040fe400078010ff */
[----:B------:R-:W-:Y:S02]  /*4050*/  LOP3.LUT R61, R61, 0xff, R4, 0xf8, !PT ;  /* 0x000000ff3d3d7812 */ /* 0x000fe400078ef804 */
[----:B------:R-:W-:-:S05]  /*4060*/  LEA.HI.X R57, R60, R10, R57, 0x2, P0 ;  /* 0x0000000a3c397211 */ /* 0x000fca00000f1439 */
[----:B------:R2:W-:Y:S04]  /*4070*/  STG.E desc[UR6][R56.64], R61 ;  /* 0x0000003d38007986 */ /* 0x0005e8000c101906 */
.L_x_28783:
[----:B------:R-:W-:Y:S05]  /*4080*/  BSYNC B0 ;  /* 0x0000000000007941 */ /* 0x000fea0003800000 */
.L_x_28782:
[----:B------:R-:W-:Y:S04]  /*4090*/  BSSY B0, `(.L_x_28784) ;  /* 0x0000010000007945 */ /* 0x000fe80003800000 */
[----:B------:R-:W-:Y:S05]  /*40a0*/  @P1 BRA `(.L_x_28785) ;  /* 0x0000000000381947 */ /* 0x000fea0003800000 */
[----:B------:R-:W-:Y:S01]  /*40b0*/  SHF.L.U32 R52, R9, 0x10, RZ ;  /* 0x0000001009347819 */ /* 0x000fe200000006ff */
[----:B------:R-:W-:Y:S01]  /*40c0*/  IMAD R79, R18, 0x3, RZ ;  /* 0x00000003124f7824 */ /* 0x000fe200078e02ff */
[----:B012---:R-:W-:Y:S02]  /*40d0*/  LOP3.LUT R56, R7, 0xffff, RZ, 0xc0, !PT ;  /* 0x0000ffff07387812 */ /* 0x007fe400078ec0ff */
[----:B------:R-:W-:Y:S02]  /*40e0*/  LOP3.LUT R57, R52, 0xff0000, RZ, 0xc0, !PT ;  /* 0x00ff000034397812 */ /* 0x000fe400078ec0ff */
[----:B------:R-:W-:Y:S02]  /*40f0*/  LOP3.LUT R52, R54, 0x1f, R75, 0xf8, !PT ;  /* 0x0000001f36347812 */ /* 0x000fe400078ef84b */
[----:B------:R-:W-:Y:S01]  /*4100*/  SHF.L.U32 R61, R8, 0x8, RZ ;  /* 0x00000008083d7819 */ /* 0x000fe200000006ff */
[----:B------:R-:W-:Y:S02]  /*4110*/  IMAD R60, R56, 0x1000000, R57 ;  /* 0x01000000383c7824 */ /* 0x000fe400078e0239 */
[----:B------:R-:W-:-:S03]  /*4120*/  IMAD.WIDE.U32 R56, R19, 0x3, R52 ;  /* 0x0000000313387825 */ /* 0x000fc600078e0034 */
[----:B------:R-:W-:Y:S02]  /*4130*/  LOP3.LUT R77, R60, 0xffff, R61, 0xf8, !PT ;  /* 0x0000ffff3c4d7812 */ /* 0x000fe400078ef83d */
[----:B------:R-:W-:Y:S02]  /*4140*/  IADD3 R57, R79, R57, RZ ;  /* 0x000000394f397210 */ /* 0x000fe40007ffe0ff */
[C---:B------:R-:W-:Y:S02]  /*4150*/  LEA R60, P0, R56.reuse, R11, 0x2 ;  /* 0x0000000b383c7211 */ /* 0x040fe400078010ff */
[----:B------:R-:W-:Y:S02]  /*4160*/  LOP3.LUT R77, R77, 0xff, R0, 0xf8, !PT ;  /* 0x000000ff4d4d7812 */ /* 0x000fe400078ef800 */
[----:B------:R-:W-:-:S05]  /*4170*/  LEA.HI.X R61, R56, R10, R57, 0x2, P0 ;  /* 0x0000000a383d7211 */ /* 0x000fca00000f1439 */
[----:B------:R3:W-:Y:S04]  /*4180*/  STG.E desc[UR6][R60.64], R77 ;  /* 0x0000004d3c007986 */ /* 0x0007e8000c101906 */
.L_x_28785:
[----:B------:R-:W-:Y:S05]  /*4190*/  BSYNC B0 ;  /* 0x0000000000007941 */ /* 0x000fea0003800000 */
.L_x_28784:
[----:B------:R-:W-:Y:S04]  /*41a0*/  BSSY B0, `(.L_x_28786) ;  /* 0x0000011000007945 */ /* 0x000fe80003800000 */
[----:B------:R-:W-:Y:S05]  /*41b0*/  @P1 BRA `(.L_x_28787) ;  /* 0x00000000003c1947 */ /* 0x000fea0003800000 */
[----:B---3--:R-:W-:Y:S01]  /*41c0*/  LOP3.LUT R60, R54, 0x1f, R75, 0xf8, !PT ;  /* 0x0000001f363c7812 */ /* 0x008fe200078ef84b */
[----:B012---:R-:W-:Y:S01]  /*41d0*/  IMAD.U32 R56, R5, 0x10000, RZ ;  /* 0x0001000005387824 */ /* 0x007fe200078e00ff */
[----:B------:R-:W-:-:S04]  /*41e0*/  LOP3.LUT R57, R84, 0xfffffffc, RZ, 0xc0, !PT ;  /* 0xfffffffc54397812 */ /* 0x000fc800078ec0ff */
[----:B------:R-:W-:Y:S02]  /*41f0*/  IADD3 R60, P0, R60, R57, RZ ;  /* 0x000000393c3c7210 */ /* 0x000fe40007f1e0ff */
[----:B------:R-:W-:Y:S02]  /*4200*/  LOP3.LUT R57, R56, 0xff0000, RZ, 0xc0, !PT ;  /* 0x00ff000038397812 */ /* 0x000fe400078ec0ff */
[----:B------:R-:W-:-:S04]  /*4210*/  LOP3.LUT R56, R68, 0xffff, RZ, 0xc0, !PT ;  /* 0x0000ffff44387812 */ /* 0x000fc800078ec0ff */
[----:B------:R-:W-:Y:S02]  /*4220*/  LEA R56, R56, R57, 0x18 ;  /* 0x0000003938387211 */ /* 0x000fe400078ec0ff */
[----:B------:R-:W-:-:S04]  /*4230*/  SHF.L.U32 R57, R6, 0x8, RZ ;  /* 0x0000000806397819 */ /* 0x000fc800000006ff */
[----:B------:R-:W-:Y:S02]  /*4240*/  LOP3.LUT R61, R56, 0xffff, R57, 0xf8, !PT ;  /* 0x0000ffff383d7812 */ /* 0x000fe400078ef839 */
[----:B------:R-:W-:Y:S02]  /*4250*/  LOP3.LUT R57, R85, 0x3fffffff, RZ, 0xc0, !PT ;  /* 0x3fffffff55397812 */ /* 0x000fe400078ec0ff */
[----:B------:R-:W-:-:S03]  /*4260*/  LOP3.LUT R61, R61, 0xff, R24, 0xf8, !PT ;  /* 0x000000ff3d3d7812 */ /* 0x000fc600078ef818 */
[----:B------:R-:W-:Y:S01]  /*4270*/  IMAD.X R57, R57, 0x1, R53, P0 ;  /* 0x0000000139397824 */ /* 0x000fe200000e0635 */
[----:B------:R-:W-:-:S04]  /*4280*/  LEA R56, P0, R60, R11, 0x2 ;  /* 0x0000000b3c387211 */ /* 0x000fc800078010ff */
[----:B------:R-:W-:-:S05]  /*4290*/  LEA.HI.X R57, R60, R10, R57, 0x2, P0 ;  /* 0x0000000a3c397211 */ /* 0x000fca00000f1439 */
[----:B------:R4:W-:Y:S04]  /*42a0*/  STG.E desc[UR6][R56.64], R61 ;  /* 0x0000003d38007986 */ /* 0x0009e8000c101906 */
.L_x_28787:
[----:B------:R-:W-:Y:S05]  /*42b0*/  BSYNC B0 ;  /* 0x0000000000007941 */ /* 0x000fea0003800000 */
.L_x_28786:
[-C--:B012-4-:R-:W-:Y:S01]  /*42c0*/  FMUL R56, R65, R12.reuse ;  /* 0x0000000c41387220 */ /* 0x097fe20000400000 */
[-C--:B------:R-:W-:Y:S01]  /*42d0*/  FMUL R24, R67, R12.reuse ;  /* 0x0000000c43187220 */ /* 0x080fe20000400000 */
[----:B------:R-:W-:Y:S01]  /*42e0*/  FMUL R57, R63, R12 ;  /* 0x0000000c3f397220 */ /* 0x000fe20000400000 */
[----:B------:R-:W-:Y:S02]  /*42f0*/  BSSY B0, `(.L_x_28788) ;  /* 0x0000014000007945 */ /* 0x000fe40003800000 */
[----:B------:R-:W-:Y:S02]  /*4300*/  F2FP.SATFINITE.E4M3.F32.PACK_AB_MERGE_C R72, RZ, R56, RZ ;  /* 0x00000038ff48723e */ /* 0x000fe400048070ff */
[----:B------:R-:W-:Y:S02]  /*4310*/  F2FP.SATFINITE.E4M3.F32.PACK_AB_MERGE_C R70, RZ, R24, RZ ;  /* 0x00000018ff46723e */ /* 0x000fe400048070ff */
[----:B------:R-:W-:Y:S01]  /*4320*/  F2FP.SATFINITE.E4M3.F32.PACK_AB_MERGE_C R74, RZ, R57, RZ ;  /* 0x00000039ff4a723e */ /* 0x000fe200048070ff */
[----:B------:R-:W-:Y:S06]  /*4330*/  @P1 BRA `(.L_x_28789) ;  /* 0x00000000003c1947 */ /* 0x000fec0003800000 */
[----:B------:R-:W-:Y:S01]  /*4340*/  SHF.L.U32 R24, R72, 0x10, RZ ;  /* 0x0000001048187819 */ /* 0x000fe200000006ff */
[----:B---3--:R-:W-:Y:S01]  /*4350*/  IMAD R61, R18, 0x5, RZ ;  /* 0x00000005123d7824 */ /* 0x008fe200078e02ff */
[----:B------:R-:W-:Y:S02]  /*4360*/  LOP3.LUT R56, R54, 0x1f, R75, 0xf8, !PT ;  /* 0x0000001f36387812 */ /* 0x000fe400078ef84b */
[----:B------:R-:W-:Y:S02]  /*4370*/  LOP3.LUT R57, R24, 0xff0000, RZ, 0xc0, !PT ;  /* 0x00ff000018397812 */ /* 0x000fe400078ec0ff */
[----:B------:R-:W-:-:S04]  /*4380*/  LOP3.LUT R24, R74, 0xffff, RZ, 0xc0, !PT ;  /* 0x0000ffff4a187812 */ /* 0x000fc800078ec0ff */
[----:B------:R-:W-:Y:S01]  /*4390*/  LEA R24, R24, R57, 0x18 ;  /* 0x0000003918187211 */ /* 0x000fe200078ec0ff */
[----:B------:R-:W-:-:S05]  /*43a0*/  IMAD.SHL.U32 R57, R70, 0x100, RZ ;  /* 0x0000010046397824 */ /* 0x000fca00078e00ff */
[----:B------:R-:W-:-:S04]  /*43b0*/  LOP3.LUT R57, R24, 0xffff, R57, 0xf8, !PT ;  /* 0x0000ffff18397812 */ /* 0x000fc800078ef839 */
[----:B------:R-:W-:Y:S02]  /*43c0*/  LOP3.LUT R77, R57, 0xff, R64, 0xf8, !PT ;  /* 0x000000ff394d7812 */ /* 0x000fe400078ef840 */
[----:B------:R-:W-:-:S03]  /*43d0*/  MOV R57, R53 ;  /* 0x0000003500397202 */ /* 0x000fc60000000f00 */
[----:B------:R-:W-:-:S05]  /*43e0*/  IMAD.WIDE.U32 R56, R19, 0x5, R56 ;  /* 0x0000000513387825 */ /* 0x000fca00078e0038 */
[----:B------:R-:W-:Y:S02]  /*43f0*/  IADD3 R57, R61, R57, RZ ;  /* 0x000000393d397210 */ /* 0x000fe40007ffe0ff */
[----:B------:R-:W-:-:S04]  /*4400*/  LEA R60, P0, R56, R11, 0x2 ;  /* 0x0000000b383c7211 */ /* 0x000fc800078010ff */
[----:B------:R-:W-:-:S05]  /*4410*/  LEA.HI.X R61, R56, R10, R57, 0x2, P0 ;  /* 0x0000000a383d7211 */ /* 0x000fca00000f1439 */
[----:B------:R0:W-:Y:S04]  /*4420*/  STG.E desc[UR6][R60.64], R77 ;  /* 0x0000004d3c007986 */ /* 0x0001e8000c101906 */
.L_x_28789:
[----:B------:R-:W-:Y:S05]  /*4430*/  BSYNC B0 ;  /* 0x0000000000007941 */ /* 0x000fea0003800000 */
.L_x_28788:
[-C--:B------:R-:W-:Y:S01]  /*4440*/  FMUL R24, R27, R12.reuse ;  /* 0x0000000c1b187220 */ /* 0x080fe20000400000 */
[----:B------:R-:W-:Y:S01]  /*4450*/  FMUL R56, R31, R12 ;  /* 0x0000000c1f387220 */ /* 0x000fe20000400000 */
[----:B------:R-:W-:Y:S01]  /*4460*/  LOP3.LUT R5, R5, 0xffff, RZ, 0xc0, !PT ;  /* 0x0000ffff05057812 */ /* 0x000fe200078ec0ff */
[----:B------:R-:W-:Y:S01]  /*4470*/  BSSY B0, `(.L_x_28790) ;  /* 0x0000029000007945 */ /* 0x000fe20003800000 */
[----:B------:R-:W-:Y:S02]  /*4480*/  LOP3.LUT R6, R6, 0xffff, RZ, 0xc0, !PT ;  /* 0x0000ffff06067812 */ /* 0x000fe400078ec0ff */
[----:B------:R-:W-:Y:S02]  /*4490*/  F2FP.SATFINITE.E4M3.F32.PACK_AB_MERGE_C R81, RZ, R24, RZ ;  /* 0x00000018ff51723e */ /* 0x000fe400048070ff */
[----:B------:R-:W-:Y:S02]  /*44a0*/  F2FP.SATFINITE.E4M3.F32.PACK_AB_MERGE_C R24, RZ, R56, RZ ;  /* 0x00000038ff18723e */ /* 0x000fe400048070ff */
[----:B------:R-:W-:Y:S01]  /*44b0*/  PRMT R72, R72, 0x7104, RZ ;  /* 0x0000710448487816 */ /* 0x000fe200000000ff */
[----:B------:R-:W-:Y:S01]  /*44c0*/  IMAD.U32 R56, R81, 0x10000, RZ ;  /* 0x0001000051387824 */ /* 0x000fe200078e00ff */
[----:B------:R-:W-:-:S02]  /*44d0*/  LOP3.LUT R57, R24, 0xffff, RZ, 0xc0, !PT ;  /* 0x0000ffff18397812 */ /* 0x000fc400078ec0ff */
[----:B------:R-:W-:Y:S02]  /*44e0*/  LOP3.LUT R5, R5, 0xff, RZ, 0xc0, !PT ;  /* 0x000000ff05057812 */ /* 0x000fe400078ec0ff */
[----:B------:R-:W-:Y:S02]  /*44f0*/  LOP3.LUT R56, R56, 0xff0000, RZ, 0xc0, !PT ;  /* 0x00ff000038387812 */ /* 0x000fe400078ec0ff */
[----:B------:R-:W-:Y:S02]  /*4500*/  SHF.L.U32 R57, R57, 0x18, RZ ;  /* 0x0000001839397819 */ /* 0x000fe400000006ff */
[----:B------:R-:W-:Y:S02]  /*4510*/  PRMT R79, R70, 0x7104, RZ ;  /* 0x00007104464f7816 */ /* 0x000fe400000000ff */
[----:B------:R-:W-:Y:S02]  /*4520*/  LOP3.LUT R6, R6, 0xff, RZ, 0xc0, !PT ;  /* 0x000000ff06067812 */ /* 0x000fe400078ec0ff */
[----:B------:R-:W-:-:S02]  /*4530*/  LOP3.LUT R68, R68, 0xffff, RZ, 0xc0, !PT ;  /* 0x0000ffff44447812 */ /* 0x000fc400078ec0ff */
[----:B------:R-:W-:Y:S01]  /*4540*/  LOP3.LUT R72, R5, 0xff00, R72, 0xf8, !PT ;  /* 0x0000ff0005487812 */ /* 0x000fe200078ef848 */
[----:B------:R-:W-:Y:S01]  /*4550*/  FMUL R5, R29, R12 ;  /* 0x0000000c1d057220 */ /* 0x000fe20000400000 */
[----:B------:R-:W-:Y:S01]  /*4560*/  LOP3.LUT R83, R57, R82, R56, 0xfe, !PT ;  /* 0x0000005239537212 */ /* 0x000fe200078efe38 */
[-C--:B------:R-:W-:Y:S01]  /*4570*/  FMUL R56, R91, R12.reuse ;  /* 0x0000000c5b387220 */ /* 0x080fe20000400000 */
[----:B------:R-:W-:Y:S01]  /*4580*/  LOP3.LUT R79, R6, 0xff00, R79, 0xf8, !PT ;  /* 0x0000ff00064f7812 */ /* 0x000fe200078ef84f */
[----:B------:R-:W-:Y:S01]  /*4590*/  FMUL R6, R25, R12 ;  /* 0x0000000c19067220 */ /* 0x000fe20000400000 */
[----:B0--3--:R-:W-:Y:S02]  /*45a0*/  PRMT R77, R74, 0x7104, RZ ;  /* 0x000071044a4d7816 */ /* 0x009fe400000000ff */
[----:B------:R-:W-:Y:S02]  /*45b0*/  LOP3.LUT R68, R68, 0xff, RZ, 0xc0, !PT ;  /* 0x000000ff44447812 */ /* 0x000fe400078ec0ff */
[----:B------:R-:W-:-:S02]  /*45c0*/  F2FP.SATFINITE.E4M3.F32.PACK_AB_MERGE_C R64, RZ, R5, RZ ;  /* 0x00000005ff40723e */ /* 0x000fc400048070ff */
[----:B------:R-:W-:Y:S02]  /*45d0*/  LOP3.LUT R77, R68, 0xff00, R77, 0xf8, !PT ;  /* 0x0000ff00444d7812 */ /* 0x000fe400078ef84d */
        /* <DEDUP_REMOVED lines=8> */
[----:B------:R-:W-:-:S04]  /*4660*/  SHF.L.U32 R57, R6, 0x8, RZ ;  /* 0x0000000806397819 */ /* 0x000fc800000006ff */
[----:B------:R-:W-:Y:S02]  /*4670*/  LOP3.LUT R56, R56, 0xffff, R57, 0xf8, !PT ;  /* 0x0000ffff38387812 */ /* 0x000fe400078ef839 */
[----:B------:R-:W-:Y:S02]  /*4680*/  MOV R57, R53 ;  /* 0x0000003500397202 */ /* 0x000fe40000000f00 */
[----:B------:R-:W-:Y:S02]  /*4690*/  LOP3.LUT R81, R56, 0xff, R81, 0xf8, !PT ;  /* 0x000000ff38517812 */ /* 0x000fe400078ef851 */
[----:B------:R-:W-:-:S05]  /*46a0*/  LOP3.LUT R56, R54, 0x1f, R75, 0xf8, !PT ;  /* 0x0000001f36387812 */ /* 0x000fca00078ef84b */
[----:B------:R-:W-:-:S04]  /*46b0*/  IMAD.WIDE.U32 R56, R19, 0x6, R56 ;  /* 0x0000000613387825 */ /* 0x000fc800078e0038 */
[----:B------:R-:W-:Y:S01]  /*46c0*/  IMAD.IADD R57, R61, 0x1, R57 ;  /* 0x000000013d397824 */ /* 0x000fe200078e0239 */
[----:B------:R-:W-:-:S04]  /*46d0*/  LEA R60, P0, R56, R11, 0x2 ;  /* 0x0000000b383c7211 */ /* 0x000fc800078010ff */
[----:B------:R-:W-:-:S05]  /*46e0*/  LEA.HI.X R61, R56, R10, R57, 0x2, P0 ;  /* 0x0000000a383d7211 */ /* 0x000fca00000f1439 */
[----:B------:R0:W-:Y:S04]  /*46f0*/  STG.E desc[UR6][R60.64], R81 ;  /* 0x000000513c007986 */ /* 0x0001e8000c101906 */
.L_x_28791:
[----:B------:R-:W-:Y:S05]  /*4700*/  BSYNC B0 ;  /* 0x0000000000007941 */ /* 0x000fea0003800000 */
.L_x_28790:
[----:B------:R-:W-:Y:S01]  /*4710*/  FMUL R56, R33, R12 ;  /* 0x0000000c21387220 */ /* 0x000fe20000400000 */
[----:B------:R-:W-:Y:S04]  /*4720*/  BSSY B0, `(.L_x_28792) ;  /* 0x000001b000007945 */ /* 0x000fe80003800000 */
[----:B0-----:R-:W-:Y:S02]  /*4730*/  F2FP.SATFINITE.E4M3.F32.PACK_AB_MERGE_C R60, RZ, R56, RZ ;  /* 0x00000038ff3c723e */ /* 0x001fe400048070ff */
[----:B------:R-:W-:Y:S02]  /*4740*/  SHF.L.U32 R56, R64, 0x10, RZ ;  /* 0x0000001040387819 */ /* 0x000fe400000006ff */
[----:B------:R-:W-:Y:S02]  /*4750*/  LOP3.LUT R57, R60, 0xffff, RZ, 0xc0, !PT ;  /* 0x0000ffff3c397812 */ /* 0x000fe400078ec0ff */
[----:B------:R-:W-:-:S02]  /*4760*/  LOP3.LUT R56, R56, 0xff0000, RZ, 0xc0, !PT ;  /* 0x00ff000038387812 */ /* 0x000fc400078ec0ff */
[----:B------:R-:W-:-:S04]  /*4770*/  SHF.L.U32 R57, R57, 0x18, RZ ;  /* 0x0000001839397819 */ /* 0x000fc800000006ff */
[----:B------:R-:W-:Y:S01]  /*4780*/  LOP3.LUT R81, R57, R72, R56, 0xfe, !PT ;  /* 0x0000004839517212 */ /* 0x000fe200078efe38 */
[-C--:B------:R-:W-:Y:S01]  /*4790*/  FMUL R56, R89, R12.reuse ;  /* 0x0000000c59387220 */ /* 0x080fe20000400000 */
[----:B------:R-:W-:-:S04]  /*47a0*/  FMUL R57, R59, R12 ;  /* 0x0000000c3b397220 */ /* 0x000fc80000400000 */
        /* <DEDUP_REMOVED lines=8> */
[----:B------:R-:W-:-:S04]  /*4830*/  SHF.L.U32 R57, R64, 0x8, RZ ;  /* 0x0000000840397819 */ /* 0x000fc800000006ff */
[----:B------:R-:W-:Y:S02]  /*4840*/  LOP3.LUT R57, R56, 0xffff, R57, 0xf8, !PT ;  /* 0x0000ffff38397812 */ /* 0x000fe400078ef839 */
[----:B------:R-:W-:Y:S02]  /*4850*/  LOP3.LUT R56, R54, 0x1f, R75, 0xf8, !PT ;  /* 0x0000001f36387812 */ /* 0x000fe400078ef84b */
[----:B------:R-:W-:Y:S01]  /*4860*/  LOP3.LUT R75, R57, 0xff, R24, 0xf8, !PT ;  /* 0x000000ff394b7812 */ /* 0x000fe200078ef818 */
[----:B------:R-:W-:Y:S02]  /*4870*/  IMAD.MOV.U32 R57, RZ, RZ, R53 ;  /* 0x000000ffff397224 */ /* 0x000fe400078e0035 */
[----:B------:R-:W-:-:S05]  /*4880*/  IMAD.WIDE.U32 R56, R19, 0x7, R56 ;  /* 0x0000000713387825 */ /* 0x000fca00078e0038 */
[----:B------:R-:W-:Y:S02]  /*4890*/  IADD3 R57, R61, R57, RZ ;  /* 0x000000393d397210 */ /* 0x000fe40007ffe0ff */
[----:B------:R-:W-:-:S04]  /*48a0*/  LEA R60, P0, R56, R11, 0x2 ;  /* 0x0000000b383c7211 */ /* 0x000fc800078010ff */
[----:B------:R-:W-:-:S05]  /*48b0*/  LEA.HI.X R61, R56, R10, R57, 0x2, P0 ;  /* 0x0000000a383d7211 */ /* 0x000fca00000f1439 */
[----:B------:R0:W-:Y:S04]  /*48c0*/  STG.E desc[UR6][R60.64], R75 ;  /* 0x0000004b3c007986 */ /* 0x0001e8000c101906 */
.L_x_28793:
[----:B------:R-:W-:Y:S05]  /*48d0*/  BSYNC B0 ;  /* 0x0000000000007941 */ /* 0x000fea0003800000 */
.L_x_28792:
[----:B------:R-:W-:Y:S01]  /*48e0*/  LOP3.LUT R24, R64, 0xffff, RZ, 0xc0, !PT ;  /* 0x0000ffff40187812 */ /* 0x000fe200078ec0ff */
[----:B------:R-:W-:Y:S01]  /*48f0*/  VIADD R90, R38, 0x2 ;  /* 0x00000002265a7836 */ /* 0x000fe20000000000 */
[----:B------:R-:W-:Y:S02]  /*4900*/  SHF.L.U32 R6, R6, 0x10, RZ ;  /* 0x0000001006067819 */ /* 0x000fe400000006ff */
[----:B------:R-:W-:Y:S01]  /*4910*/  SHF.L.U32 R5, R5, 0x10, RZ ;  /* 0x0000001005057819 */ /* 0x000fe200000006ff */
[----:B------:R-:W-:Y:S01]  /*4920*/  IMAD.SHL.U32 R24, R24, 0x1000000, RZ ;  /* 0x0100000018187824 */ /* 0x000fe200078e00ff */
[----:B------:R-:W-:Y:S02]  /*4930*/  LOP3.LUT R6, R6, 0xff0000, RZ, 0xc0, !PT ;  /* 0x00ff000006067812 */ /* 0x000fe400078ec0ff */
[----:B------:R-:W-:Y:S02]  /*4940*/  LOP3.LUT R5, R5, 0xff0000, RZ, 0xc0, !PT ;  /* 0x00ff000005057812 */ /* 0x000fe400078ec0ff */
[----:B------:R-:W-:-:S02]  /*4950*/  LOP3.LUT R79, R24, R79, R6, 0xfe, !PT ;  /* 0x0000004f184f7212 */ /* 0x000fc400078efe06 */
[----:B------:R-:W-:Y:S02]  /*4960*/  LOP3.LUT R6, R68, 0xffff, RZ, 0xc0, !PT ;  /* 0x0000ffff44067812 */ /* 0x000fe400078ec0ff */
[----:B------:R-:W-:Y:S02]  /*4970*/  SHF.R.U32.HI R24, RZ, 0x3, R23 ;  /* 0x00000003ff187819 */ /* 0x000fe40000011617 */
[----:B------:R-:W-:Y:S02]  /*4980*/  SHF.L.U32 R52, R6, 0x18, RZ ;  /* 0x0000001806347819 */ /* 0x000fe400000006ff */
[----:B------:R-:W-:Y:S02]  /*4990*/  LOP3.LUT R6, R24, 0x1ffffffc, RZ, 0xc0, !PT ;  /* 0x1ffffffc18067812 */ /* 0x000fe400078ec0ff */
[----:B------:R-:W-:Y:S02]  /*49a0*/  LOP3.LUT R77, R52, R77, R5, 0xfe, !PT ;  /* 0x0000004d344d7212 */ /* 0x000fe400078efe05 */
[----:B------:R-:W-:-:S02]  /*49b0*/  IADD3 R5, R23, 0x1e, -R6 ;  /* 0x0000001e17057810 */ /* 0x000fc40007ffe806 */
[----:B------:R-:W-:Y:S02]  /*49c0*/  ISETP.GE.U32.AND P0, PT, R90, R17, PT ;  /* 0x000000115a00720c */ /* 0x000fe40003f06070 */
[----:B------:R-:W-:Y:S02]  /*49d0*/  LOP3.LUT R5, R5, 0x1f, RZ, 0xc0, !PT ;  /* 0x0000001f05057812 */ /* 0x000fe400078ec0ff */
[----:B------:R-:W-:Y:S02]  /*49e0*/  SHF.L.U32 R55, R19, 0x3, RZ ;  /* 0x0000000313377819 */ /* 0x000fe400000006ff */
[----:B------:R-:W-:Y:S02]  /*49f0*/  ISETP.LT.U32.AND P0, PT, R5, R16, !P0 ;  /* 0x000000100500720c */ /* 0x000fe40004701070 */
[----:B------:R-:W-:Y:S02]  /*4a00*/  IADD3 R94, P1, R55, R54, RZ ;  /* 0x00000036375e7210 */ /* 0x000fe40007f3e0ff */
[----:B------:R-:W-:-:S02]  /*4a10*/  SHF.L.U64.HI R57, R19, 0x3, R18 ;  /* 0x0000000313397819 */ /* 0x000fc40000010212 */
[----:B------:R-:W-:Y:S02]  /*4a20*/  FMNMX R66, |R39|, R66, !PT ;  /* 0x0000004227427209 */ /* 0x000fe40007800200 */
[----:B------:R-:W-:Y:S02]  /*4a30*/  IADD3.X R39, R57, R53, RZ, P1, !PT ;  /* 0x0000003539277210 */ /* 0x000fe40000ffe4ff */
[----:B------:R-:W-:-:S03]  /*4a40*/  IADD3 R52, P1, R5, R94, RZ ;  /* 0x0000005e05347210 */ /* 0x000fc60007f3e0ff */
[----:B0-----:R-:W-:Y:S01]  /*4a50*/  @P0 IMAD R61, R18, 0x9, RZ ;  /* 0x00000009123d0824 */ /* 0x001fe200078e02ff */
[----:B------:R-:W-:Y:S01]  /*4a60*/  @P0 IADD3 R54, P2, R52, R55, RZ ;  /* 0x0000003734360210 */ /* 0x000fe20007f5e0ff */
[----:B------:R-:W-:Y:S01]  /*4a70*/  IMAD.X R53, RZ, RZ, R39, P1 ;  /* 0x000000ffff357224 */ /* 0x000fe200008e0627 */
[----:B------:R-:W-:Y:S02]  /*4a80*/  @!P0 CS2R R74, SRZ ;  /* 0x00000000004a8805 */ /* 0x000fe4000001ff00 */
[----:B------:R-:W-:Y:S02]  /*4a90*/  @P0 LEA R56, P1, R54, R95, 0x3 ;  /* 0x0000005f36380211 */ /* 0x000fe400078218ff */
[----:B------:R-:W-:-:S04]  /*4aa0*/  @P0 IADD3.X R55, R53, R57, RZ, P2, !PT ;  /* 0x0000003935370210 */ /* 0x000fc800017fe4ff */
[----:B------:R-:W-:Y:S01]  /*4ab0*/  @P0 LEA.HI.X R57, R54, R93, R55, 0x3, P1 ;  /* 0x0000005d36390211 */ /* 0x000fe200008f1c37 */
[----:B------:R-:W-:-:S04]  /*4ac0*/  @P0 IMAD.WIDE.U32 R54, R19, 0x9, R52 ;  /* 0x0000000913360825 */ /* 0x000fc800078e0034 */
[----:B------:R0:W5:Y:S01]  /*4ad0*/  @P0 LDG.E.64 R74, desc[UR6][R56.64] ;  /* 0x00000006384a0981 */ /* 0x000162000c1e1b00 */
[----:B------:R-:W-:Y:S02]  /*4ae0*/  @P0 IADD3 R55, R61, R55, RZ ;  /* 0x000000373d370210 */ /* 0x000fe40007ffe0ff */
[C---:B------:R-:W-:Y:S02]  /*4af0*/  @P0 LEA R60, P1, R54.reuse, R95, 0x3 ;  /* 0x0000005f363c0211 */ /* 0x040fe400078218ff */
[----:B------:R-:W-:Y:S02]  /*4b00*/  FMNMX R66, |R103|, R66, !PT ;  /* 0x0000004267427209 */ /* 0x000fe40007800200 */
[----:B------:R-:W-:Y:S01]  /*4b10*/  @P0 LEA.HI.X R61, R54, R93, R55, 0x3, P1 ;  /* 0x0000005d363d0211 */ /* 0x000fe200008f1c37 */
[----:B------:R-:W-:Y:S01]  /*4b20*/  @P0 IMAD.MOV.U32 R54, RZ, RZ, R52 ;  /* 0x000000ffff360224 */ /* 0x000fe200078e0034 */
[----:B------:R-:W-:Y:S01]  /*4b30*/  @P0 MOV R55, R53 ;  /* 0x0000003500370202 */ /* 0x000fe20000000f00 */
[----:B0-----:R-:W-:Y:S01]  /*4b40*/  @P0 IMAD R57, R18, 0xa, RZ ;  /* 0x0000000a12390824 */ /* 0x001fe200078e02ff */
[----:B------:R-:W-:-:S02]  /*4b50*/  FMNMX R64, |R73|, R66, !PT ;  /* 0x0000004249407209 */ /* 0x000fc40007800200 */
[----:B------:R-:W-:Y:S01]  /*4b60*/  @!P0 CS2R R72, SRZ ;  /* 0x0000000000488805 */ /* 0x000fe2000001ff00 */
[----:B------:R-:W-:-:S05]  /*4b70*/  @P0 IMAD.WIDE.U32 R54, R19, 0xa, R54 ;  /* 0x0000000a13360825 */ /* 0x000fca00078e0036 */
        /* <DEDUP_REMOVED lines=10> */
[----:B------:R-:W-:Y:S01]  /*4c20*/  @P0 IMAD.WIDE.U32 R54, R19, 0xb, R54 ;  /* 0x0000000b13360825 */ /* 0x000fe200078e0036 */
[----:B------:R-:W-:-:S04]  /*4c30*/  FMNMX R64, |R99|, R64, !PT ;  /* 0x0000004063407209 */ /* 0x000fc80007800200 */
[----:B------:R0:W5:Y:S01]  /*4c40*/  @P0 LDG.E.64 R70, desc[UR6][R56.64] ;  /* 0x0000000638460981 */ /* 0x000162000c1e1b00 */
[----:B------:R-:W-:Y:S02]  /*4c50*/  @P0 IADD3 R55, R61, R55, RZ ;  /* 0x000000373d370210 */ /* 0x000fe40007ffe0ff */
[C---:B------:R-:W-:Y:S02]  /*4c60*/  @P0 LEA R60, P1, R54.reuse, R95, 0x3 ;  /* 0x0000005f363c0211 */ /* 0x040fe400078218ff */
[----:B------:R-:W-:Y:S02]  /*4c70*/  FMNMX R64, |R69|, R64, !PT ;  /* 0x0000004045407209 */ /* 0x000fe40007800200 */
[----:B------:R-:W-:Y:S02]  /*4c80*/  @!P0 CS2R R68, SRZ ;  /* 0x0000000000448805 */ /* 0x000fe4000001ff00 */
[----:B------:R-:W-:Y:S01]  /*4c90*/  @P0 LEA.HI.X R61, R54, R93, R55, 0x3, P1 ;  /* 0x0000005d363d0211 */ /* 0x000fe200008f1c37 */
[----:B------:R-:W-:Y:S01]  /*4ca0*/  @P0 IMAD.MOV.U32 R54, RZ, RZ, R52 ;  /* 0x000000ffff360224 */ /* 0x000fe200078e0034 */
[----:B------:R-:W-:Y:S01]  /*4cb0*/  @P0 MOV R55, R53 ;  /* 0x0000003500370202 */ /* 0x000fe20000000f00 */
[----:B0-----:R-:W-:Y:S01]  /*4cc0*/  @P0 IMAD R57, R18, 0xc, RZ ;  /* 0x0000000c12390824 */ /* 0x001fe200078e02ff */
[----:B------:R-:W-:Y:S01]  /*4cd0*/  FMNMX R64, |R97|, R64, !PT ;  /* 0x0000004061407209 */ /* 0x000fe20007800200 */
[----:B------:R0:W5:Y:S01]  /*4ce0*/  @P0 LDG.E.64 R68, desc[UR6][R60.64] ;  /* 0x000000063c440981 */ /* 0x000162000c1e1b00 */
[----:B------:R-:W-:-:S02]  /*4cf0*/  @P0 IMAD.WIDE.U32 R54, R19, 0xc, R54 ;  /* 0x0000000c13360825 */ /* 0x000fc400078e0036 */
[----:B------:R-:W-:Y:S02]  /*4d00*/  FMNMX R64, |R67|, R64, !PT ;  /* 0x0000004043407209 */ /* 0x000fe40007800200 */
[----:B------:R-:W-:Y:S02]  /*4d10*/  @!P0 CS2R R66, SRZ ;  /* 0x0000000000428805 */ /* 0x000fe4000001ff00 */
[----:B------:R-:W-:Y:S02]  /*4d20*/  @P0 IADD3 R55, R57, R55, RZ ;  /* 0x0000003739370210 */ /* 0x000fe40007ffe0ff */
[----:B------:R-:W-:-:S04]  /*4d30*/  @P0 LEA R56, P1, R54, R95, 0x3 ;  /* 0x0000005f36380211 */ /* 0x000fc800078218ff */
[----:B------:R-:W-:Y:S01]  /*4d40*/  @P0 LEA.HI.X R57, R54, R93, R55, 0x3, P1 ;  /* 0x0000005d36390211 */ /* 0x000fe200008f1c37 */
[----:B------:R-:W-:Y:S01]  /*4d50*/  @P0 IMAD.MOV.U32 R54, RZ, RZ, R52 ;  /* 0x000000ffff360224 */ /* 0x000fe200078e0034 */
[----:B------:R-:W-:Y:S01]  /*4d60*/  @P0 MOV R55, R53 ;  /* 0x0000003500370202 */ /* 0x000fe20000000f00 */
[----:B0-----:R-:W-:Y:S02]  /*4d70*/  @P0 IMAD R61, R18, 0xd, RZ ;  /* 0x0000000d123d0824 */ /* 0x001fe400078e02ff */
[----:B------:R0:W5:Y:S01]  /*4d80*/  @P0 LDG.E.64 R66, desc[UR6][R56.64] ;  /* 0x0000000638420981 */ /* 0x000162000c1e1b00 */
[----:B------:R-:W-:Y:S01]  /*4d90*/  FMNMX R82, |R65|, R64, !PT ;  /* 0x0000004041527209 */ /* 0x000fe20007800200 */
[----:B------:R-:W-:Y:S01]  /*4da0*/  @P0 IMAD.WIDE.U32 R54, R19, 0xd, R54 ;  /* 0x0000000d13360825 */ /* 0x000fe200078e0036 */
[----:B------:R-:W-:-:S04]  /*4db0*/  @!P0 CS2R R64, SRZ ;  /* 0x0000000000408805 */ /* 0x000fc8000001ff00 */
[----:B------:R-:W-:Y:S02]  /*4dc0*/  @P0 IADD3 R55, R61, R55, RZ ;  /* 0x000000373d370210 */ /* 0x000fe40007ffe0ff */
[C---:B------:R-:W-:Y:S01]  /*4dd0*/  @P0 LEA R60, P1, R54.reuse, R95, 0x3 ;  /* 0x0000005f363c0211 */ /* 0x040fe200078218ff */
[----:B0-----:R-:W-:Y:S01]  /*4de0*/  @P0 IMAD.MOV.U32 R56, RZ, RZ, R52 ;  /* 0x000000ffff380224 */ /* 0x001fe200078e0034 */
[----:B------:R-:W-:Y:S02]  /*4df0*/  @P0 MOV R57, R53 ;  /* 0x0000003500390202 */ /* 0x000fe40000000f00 */
[----:B------:R-:W-:Y:S01]  /*4e00*/  @P0 LEA.HI.X R61, R54, R93, R55, 0x3, P1 ;  /* 0x0000005d363d0211 */ /* 0x000fe200008f1c37 */
[----:B------:R-:W-:Y:S02]  /*4e10*/  @P0 IMAD R55, R18, 0xf, RZ ;  /* 0x0000000f12370824 */ /* 0x000fe400078e02ff */
[----:B------:R-:W-:Y:S01]  /*4e20*/  @P0 IMAD.WIDE.U32 R56, R19, 0xf, R56 ;  /* 0x0000000f13380825 */ /* 0x000fe200078e0038 */
[----:B------:R-:W-:Y:S01]  /*4e30*/  ISETP.GE.U32.AND P1, PT, R62, R17, PT ;  /* 0x000000113e00720c */ /* 0x000fe20003f26070 */
[----:B------:R-:W5:Y:S01]  /*4e40*/  @P0 LDG.E.64 R64, desc[UR6][R60.64] ;  /* 0x000000063c400981 */ /* 0x000f62000c1e1b00 */
[----:B------:R-:W-:-:S02]  /*4e50*/  FMNMX R82, |R63|, R82, !PT ;  /* 0x000000523f527209 */ /* 0x000fc40007800200 */
[----:B------:R-:W-:Y:S02]  /*4e60*/  @!P0 CS2R R62, SRZ ;  /* 0x00000000003e8805 */ /* 0x000fe4000001ff00 */
[----:B------:R-:W-:Y:S02]  /*4e70*/  @P0 IADD3 R55, R55, R57, RZ ;  /* 0x0000003937370210 */ /* 0x000fe40007ffe0ff */
[C---:B------:R-:W-:Y:S02]  /*4e80*/  @P0 LEA R54, P2, R56.reuse, R95, 0x3 ;  /* 0x0000005f38360211 */ /* 0x040fe400078418ff */
[----:B------:R-:W-:Y:S02]  /*4e90*/  @P0 MOV R57, R53 ;  /* 0x0000003500390202 */ /* 0x000fe40000000f00 */
[----:B------:R-:W-:Y:S01]  /*4ea0*/  @P0 LEA.HI.X R55, R56, R93, R55, 0x3, P2 ;  /* 0x0000005d38370211 */ /* 0x000fe200010f1c37 */
[----:B------:R-:W-:Y:S02]  /*4eb0*/  @P0 IMAD.MOV.U32 R56, RZ, RZ, R52 ;  /* 0x000000ffff380224 */ /* 0x000fe400078e0034 */
[----:B------:R-:W-:-:S02]  /*4ec0*/  @P0 IMAD R53, R18, 0xe, RZ ;  /* 0x0000000e12350824 */ /* 0x000fc400078e02ff */
[----:B------:R-:W-:Y:S01]  /*4ed0*/  @P0 IMAD.WIDE.U32 R56, R19, 0xe, R56 ;  /* 0x0000000e13380825 */ /* 0x000fe200078e0038 */
[----:B------:R0:W5:Y:S01]  /*4ee0*/  @P0 LDG.E.64 R62, desc[UR6][R54.64] ;  /* 0x00000006363e0981 */ /* 0x000162000c1e1b00 */
[----:B------:R-:W-:-:S03]  /*4ef0*/  @!P0 CS2R R60, SRZ ;  /* 0x00000000003c8805 */ /* 0x000fc6000001ff00 */
[----:B------:R-:W-:Y:S02]  /*4f00*/  @P0 IADD3 R53, R53, R57, RZ ;  /* 0x0000003935350210 */ /* 0x000fe40007ffe0ff */
[----:B------:R-:W-:-:S04]  /*4f10*/  @P0 LEA R52, P2, R56, R95, 0x3 ;  /* 0x0000005f38340211 */ /* 0x000fc800078418ff */
[----:B------:R-:W-:Y:S01]  /*4f20*/  @P0 LEA.HI.X R53, R56, R93, R53, 0x3, P2 ;  /* 0x0000005d38350211 */ /* 0x000fe200010f1c35 */
[----:B-----5:R-:W-:-:S04]  /*4f30*/  IMAD.U32 R56, R48, 0x10000, RZ ;  /* 0x0001000030387824 */ /* 0x020fc800078e00ff */
[----:B0-----:R-:W-:Y:S01]  /*4f40*/  FMUL R55, R56, 0.035677410662174224854 ;  /* 0x3d12227a38377820 */ /* 0x001fe20000400000 */
[----:B------:R-:W-:Y:S01]  /*4f50*/  FMNMX R54, |R27|, R82, !PT ;  /* 0x000000521b367209 */ /* 0x000fe20007800200 */
[----:B------:R0:W5:Y:S01]  /*4f60*/  @P0 LDG.E.64 R60, desc[UR6][R52.64] ;  /* 0x00000006343c0981 */ /* 0x000162000c1e1b00 */
[----:B------:R-:W-:Y:S01]  /*4f70*/  LOP3.LUT R24, R24, 0x1c, RZ, 0xc0, !PT ;  /* 0x0000001c18187812 */ /* 0x000fe200078ec0ff */
[----:B------:R-:W-:Y:S01]  /*4f80*/  FFMA R55, R56, R55, 0.79788458347320556641 ;  /* 0x3f4c422a38377423 */ /* 0x000fe20000000037 */
[----:B------:R-:W-:Y:S01]  /*4f90*/  SHF.L.U32 R105, R46, 0x10, RZ ;  /* 0x000000102e697819 */ /* 0x000fe200000006ff */
[----:B------:R-:W-:Y:S01]  /*4fa0*/  IMAD.U32 R111, R50, 0x10000, RZ ;  /* 0x00010000326f7824 */ /* 0x000fe200078e00ff */
[----:B------:R-:W-:Y:S01]  /*4fb0*/  IADD3 R24, R23, -0x1, -R24 ;  /* 0xffffffff17187810 */ /* 0x000fe20007ffe818 */
[----:B------:R-:W-:Y:S01]  /*4fc0*/  FMUL R55, R56, R55 ;  /* 0x0000003738377220 */ /* 0x000fe20000400000 */
[----:B------:R-:W-:Y:S01]  /*4fd0*/  SHF.R.U64 R103, R46, 0x10, R47 ;  /* 0x000000102e677819 */ /* 0x000fe2000000122f */
[----:B------:R-:W-:Y:S01]  /*4fe0*/  IMAD.U32 R123, R41, 0x10000, RZ ;  /* 0x00010000297b7824 */ /* 0x000fe200078e00ff */
[----:B------:R-:W-:Y:S01]  /*4ff0*/  LOP3.LUT R27, R24, 0x1f, RZ, 0xc0, !PT ;  /* 0x0000001f181b7812 */ /* 0x000fe200078ec0ff */
[----:B------:R-:W-:Y:S01]  /*5000*/  FMUL R57, |R55|, 2.8853900432586669922 ;  /* 0x4038aa3b37397820 */ /* 0x000fe20000400200 */
[----:B0-----:R-:W-:Y:S01]  /*5010*/  FMNMX R52, |R25|, R54, !PT ;  /* 0x0000003619347209 */ /* 0x001fe20007800200 */
[C---:B------:R-:W-:Y:S01]  /*5020*/  FMUL R25, R55.reuse, R55 ;  /* 0x0000003737197220 */ /* 0x040fe20000400000 */
[----:B------:R-:W-:Y:S01]  /*5030*/  FSETP.GE.AND P2, PT, |R55|, 0.60000002384185791016, PT ;  /* 0x3f19999a3700780b */ /* 0x000fe20003f46200 */
[----:B------:R-:W-:Y:S01]  /*5040*/  IMAD.U32 R103, R103, 0x10000, RZ ;  /* 0x0001000067677824 */ /* 0x000fe200078e00ff */
[----:B------:R-:W-:Y:S01]  /*5050*/  ISETP.GE.U32.OR P0, PT, R27, R16, P1 ;  /* 0x000000101b00720c */ /* 0x000fe20000f06470 */
[----:B------:R-:W0:Y:S01]  /*5060*/  MUFU.EX2 R57, R57 ;  /* 0x0000003900397308 */ /* 0x000e220000000800 */
[----:B------:R-:W-:Y:S01]  /*5070*/  FFMA R24, R25, R15, -0.052303962409496307373 ;  /* 0xbd563cae19187423 */ /* 0x000fe2000000000f */
[----:B------:R-:W-:Y:S01]  /*5080*/  FSETP.GE.AND P1, PT, |R55|, 9.010913848876953125, PT ;  /* 0x41102cb43700780b */ /* 0x000fe20003f26200 */
[----:B------:R-:W-:Y:S01]  /*5090*/  BSSY B0, `(.L_x_28794) ;  /* 0x0000315000007945 */ /* 0x000fe20003800000 */
[----:B------:R-:W-:Y:S01]  /*50a0*/  FMNMX R52, |R29|, R52, !PT ;  /* 0x000000341d347209 */ /* 0x000fe20007800200 */
[----:B------:R-:W-:Y:S01]  /*50b0*/  FFMA R24, R25, R24, 0.1331529766321182251 ;  /* 0x3e08594119187423 */ /* 0x000fe20000000018 */
[----:B------:R-:W-:-:S02]  /*50c0*/  SHF.L.U32 R107, R47, 0x10, RZ ;  /* 0x000000102f6b7819 */ /* 0x000fc400000006ff */
[----:B------:R-:W-:Y:S01]  /*50d0*/  FMNMX R52, |R91|, R52, !PT ;  /* 0x000000345b347209 */ /* 0x000fe20007800200 */
[----:B------:R-:W-:Y:S01]  /*50e0*/  FFMA R24, R25, R24, -0.33332768082618713379 ;  /* 0xbeaaa9ed19187423 */ /* 0x000fe20000000018 */
[----:B------:R-:W-:Y:S02]  /*50f0*/  SHF.L.U32 R115, R51, 0x10, RZ ;  /* 0x0000001033737819 */ /* 0x000fe400000006ff */
[----:B------:R-:W-:Y:S01]  /*5100*/  FMNMX R52, |R31|, R52, !PT ;  /* 0x000000341f347209 */ /* 0x000fe20007800200 */
[----:B------:R-:W-:Y:S01]  /*5110*/  FFMA R24, R25, R24, RZ ;  /* 0x0000001819187223 */ /* 0x000fe200000000ff */
[----:B------:R-:W-:Y:S02]  /*5120*/  SHF.R.U64 R25, R48, 0x10, R49 ;  /* 0x0000001030197819 */ /* 0x000fe40000001231 */
[----:B------:R-:W-:Y:S01]  /*5130*/  FMNMX R52, |R89|, R52, !PT ;  /* 0x0000003459347209 */ /* 0x000fe20007800200 */
[----:B0-----:R-:W-:Y:S01]  /*5140*/  FADD R82, R57, 1 ;  /* 0x3f80000039527421 */ /* 0x001fe20000000000 */
[----:B------:R-:W-:-:S02]  /*5150*/  SHF.L.U32 R25, R25, 0x10, RZ ;  /* 0x0000001019197819 */ /* 0x000fc400000006ff */
[----:B------:R-:W-:Y:S01]  /*5160*/  SHF.R.U32.HI R113, RZ, 0x10, R51 ;  /* 0x00000010ff717819 */ /* 0x000fe20000011633 */
[----:B------:R-:W0:Y:S01]  /*5170*/  MUFU.RCP R53, R82 ;  /* 0x0000005200357308 */ /* 0x000e220000001000 */
[----:B------:R-:W-:Y:S02]  /*5180*/  SHF.L.U32 R119, R40, 0x10, RZ ;  /* 0x0000001028777819 */ /* 0x000fe400000006ff */
[----:B------:R-:W-:Y:S01]  /*5190*/  LOP3.LUT R58, R58, 0xff, RZ, 0xc0, !PT ;  /* 0x000000ff3a3a7812 */ /* 0x000fe200078ec0ff */
[----:B------:R-:W-:Y:S01]  /*51a0*/  IMAD.U32 R113, R113, 0x10000, RZ ;  /* 0x0001000071717824 */ /* 0x000fe200078e00ff */
[--C-:B------:R-:W-:Y:S02]  /*51b0*/  SHF.R.U64 R117, R40, 0x10, R41.reuse ;  /* 0x0000001028757819 */ /* 0x100fe40000001229 */
[----:B------:R-:W-:Y:S02]  /*51c0*/  SHF.R.U32.HI R121, RZ, 0x10, R41 ;  /* 0x00000010ff797819 */ /* 0x000fe40000011629 */
[----:B------:R-:W-:-:S02]  /*51d0*/  SHF.L.U32 R117, R117, 0x10, RZ ;  /* 0x0000001075757819 */ /* 0x000fc400000006ff */
[----:B------:R-:W-:Y:S02]  /*51e0*/  SHF.L.U32 R121, R121, 0x10, RZ ;  /* 0x0000001079797819 */ /* 0x000fe400000006ff */
[----:B------:R-:W-:Y:S02]  /*51f0*/  SHF.L.U32 R125, R42, 0x10, RZ ;  /* 0x000000102a7d7819 */ /* 0x000fe400000006ff */
[----:B------:R-:W-:Y:S01]  /*5200*/  LOP3.LUT R4, R4, 0xffff, RZ, 0xc0, !PT ;  /* 0x0000ffff04047812 */ /* 0x000fe200078ec0ff */
[----:B0-----:R-:W-:Y:S01]  /*5210*/  FFMA R53, R53, -2, R14 ;  /* 0xc000000035357823 */ /* 0x001fe2000000000e */
[----:B------:R-:W-:Y:S02]  /*5220*/  SHF.R.U32.HI R109, RZ, 0x10, R43 ;  /* 0x00000010ff6d7819 */ /* 0x000fe4000001162b */
[----:B------:R-:W-:Y:S02]  /*5230*/  LOP3.LUT R22, R22, 0xffff, RZ, 0xc0, !PT ;  /* 0x0000ffff16167812 */ /* 0x000fe400078ec0ff */
[----:B------:R-:W-:Y:S01]  /*5240*/  FSEL R54, R53, 1, !P1 ;  /* 0x3f80000035367808 */ /* 0x000fe20004800000 */
[----:B------:R-:W-:Y:S01]  /*5250*/  IMAD.U32 R109, R109, 0x10000, RZ ;  /* 0x000100006d6d7824 */ /* 0x000fe200078e00ff */
[----:B------:R-:W-:-:S02]  /*5260*/  SHF.R.U64 R101, R36, 0x10, R37 ;  /* 0x0000001024657819 */ /* 0x000fc40000001225 */
[--C-:B------:R-:W-:Y:S01]  /*5270*/  LOP3.LUT R54, R54, 0x80000000, R55.reuse, 0xb8, !PT ;  /* 0x8000000036367812 */ /* 0x100fe200078eb837 */
[----:B------:R-:W-:Y:S01]  /*5280*/  @!P2 FFMA R54, R55, R24, R55 ;  /* 0x000000183736a223 */ /* 0x000fe20000000037 */
[----:B------:R-:W-:Y:S01]  /*5290*/  FMUL R24, R25, 0.035677410662174224854 ;  /* 0x3d12227a19187820 */ /* 0x000fe20000400000 */
[----:B------:R-:W-:Y:S01]  /*52a0*/  IMAD.U32 R101, R101, 0x10000, RZ ;  /* 0x0001000065657824 */ /* 0x000fe200078e00ff */
[----:B------:R-:W-:Y:S01]  /*52b0*/  LOP3.LUT R3, R3, 0xffff, RZ, 0xc0, !PT ;  /* 0x0000ffff03037812 */ /* 0x000fe200078ec0ff */
[----:B------:R-:W-:Y:S01]  /*52c0*/  FFMA R27, R54, R13, 0.5 ;  /* 0x3f000000361b7423 */ /* 0x000fe2000000000d */
[C---:B------:R-:W-:Y:S01]  /*52d0*/  FFMA R24, R25.reuse, R24, 0.79788458347320556641 ;  /* 0x3f4c422a19187423 */ /* 0x040fe20000000018 */
[----:B------:R-:W-:Y:S02]  /*52e0*/  SHF.R.U32.HI R99, RZ, 0x10, R37 ;  /* 0x00000010ff637819 */ /* 0x000fe40000011625 */
[----:B------:R-:W-:Y:S01]  /*52f0*/  FMUL R27, R56, R27 ;  /* 0x0000001b381b7220 */ /* 0x000fe20000400000 */
[----:B------:R-:W-:Y:S01]  /*5300*/  FMUL R48, R25, R24 ;  /* 0x0000001819307220 */ /* 0x000fe20000400000 */
[----:B------:R-:W-:Y:S01]  /*5310*/  LOP3.LUT R2, R2, 0xffff, RZ, 0xc0, !PT ;  /* 0x0000ffff02027812 */ /* 0x000fe200078ec0ff */
[----:B------:R-:W-:Y:S01]  /*5320*/  IMAD.U32 R99, R99, 0x10000, RZ ;  /* 0x0001000063637824 */ /* 0x000fe200078e00ff */
[----:B------:R-:W-:Y:S01]  /*5330*/  LOP3.LUT R0, R0, 0xffff, RZ, 0xc0, !PT ;  /* 0x0000ffff00007812 */ /* 0x000fe200078ec0ff */
[C---:B------:R-:W-:Y:S01]  /*5340*/  FMUL R24, |R48|.reuse, 2.8853900432586669922 ;  /* 0x4038aa3b30187820 */ /* 0x040fe20000400200 */
[C---:B------:R-:W-:Y:S01]  /*5350*/  FMUL R56, R48.reuse, R48 ;  /* 0x0000003030387220 */ /* 0x040fe20000400000 */
[----:B------:R-:W-:-:S02]  /*5360*/  FSETP.GE.AND P2, PT, |R48|, 0.60000002384185791016, PT ;  /* 0x3f19999a3000780b */ /* 0x000fc40003f46200 */
        /* <DEDUP_REMOVED lines=8> */
[----:B------:R-:W-:-:S04]  /*53f0*/  FFMA R53, R56, R24, RZ ;  /* 0x0000001838357223 */ /* 0x000fc800000000ff */
[----:B------:R-:W-:-:S04]  /*5400*/  FSEL R55, R54, 1, !P1 ;  /* 0x3f80000036377808 */ /* 0x000fc80004800000 */
[--C-:B------:R-:W-:Y:S01]  /*5410*/  LOP3.LUT R24, R55, 0x80000000, R48.reuse, 0xb8, !PT ;  /* 0x8000000037187812 */ /* 0x100fe200078eb830 */
[----:B------:R-:W-:Y:S01]  /*5420*/  @!P2 FFMA R24, R48, R53, R48 ;  /* 0x000000353018a223 */ /* 0x000fe20000000030 */
[----:B------:R-:W-:-:S03]  /*5430*/  SHF.L.U32 R48, R49, 0x10, RZ ;  /* 0x0000001031307819 */ /* 0x000fc600000006ff */
[----:B------:R-:W-:Y:S02]  /*5440*/  FFMA R24, R24, R13, 0.5 ;  /* 0x3f00000018187423 */ /* 0x000fe4000000000d */
[C---:B------:R-:W-:Y:S02]  /*5450*/  FMUL R53, R48.reuse, 0.035677410662174224854 ;  /* 0x3d12227a30357820 */ /* 0x040fe40000400000 */
[----:B------:R-:W-:Y:S02]  /*5460*/  FMUL R25, R25, R24 ;  /* 0x0000001819197220 */ /* 0x000fe40000400000 */
        /* <DEDUP_REMOVED lines=15> */
[----:B------:R-:W-:Y:S02]  /*5560*/  SHF.R.U32.HI R29, RZ, 0x10, R49 ;  /* 0x00000010ff1d7819 */ /* 0x000fe40000011631 */
[--C-:B------:R-:W-:Y:S01]  /*5570*/  LOP3.LUT R54, R54, 0x80000000, R53.reuse, 0xb8, !PT ;  /* 0x8000000036367812 */ /* 0x100fe200078eb835 */
[----:B------:R-:W-:Y:S02]  /*5580*/  @!P2 FFMA R54, R53, R24, R53 ;  /* 0x000000183536a223 */ /* 0x000fe40000000035 */
[----:B------:R-:W-:Y:S02]  /*5590*/  IMAD.U32 R29, R29, 0x10000, RZ ;  /* 0x000100001d1d7824 */ /* 0x000fe400078e00ff */
[----:B------:R-:W-:Y:S02]  /*55a0*/  FFMA R49, R54, R13, 0.5 ;  /* 0x3f00000036317423 */ /* 0x000fe4000000000d */
[----:B------:R-:W-:-:S02]  /*55b0*/  FMUL R24, R29, 0.035677410662174224854 ;  /* 0x3d12227a1d187820 */ /* 0x000fc40000400000 */
        /* <DEDUP_REMOVED lines=15> */
[----:B------:R-:W-:-:S04]  /*56b0*/  SHF.L.U32 R55, R44, 0x10, RZ ;  /* 0x000000102c377819 */ /* 0x000fc800000006ff */
        /* <DEDUP_REMOVED lines=19> */
[----:B------:R-:W-:-:S05]  /*57f0*/  FMUL R56, R27, R12 ;  /* 0x0000000c1b387220 */ /* 0x000fca0000400000 */
[----:B------:R-:W-:Y:S01]  /*5800*/  F2FP.SATFINITE.E4M3.F32.PACK_AB_MERGE_C R56, RZ, R56, RZ ;  /* 0x00000038ff38723e */ /* 0x000fe200048070ff */
[----:B0-----:R-:W-:-:S05]  /*5810*/  FFMA R57, R57, -2, R14 ;  /* 0xc000000039397823 */ /* 0x001fca000000000e */
[----:B------:R-:W-:-:S04]  /*5820*/  FSEL R48, R57, 1, !P1 ;  /* 0x3f80000039307808 */ /* 0x000fc80004800000 */
[--C-:B------:R-:W-:Y:S01]  /*5830*/  LOP3.LUT R48, R48, 0x80000000, R53.reuse, 0xb8, !PT ;  /* 0x8000000030307812 */ /* 0x100fe200078eb835 */
[----:B------:R-:W-:Y:S01]  /*5840*/  @!P2 FFMA R48, R53, R24, R53 ;  /* 0x000000183530a223 */ /* 0x000fe20000000035 */
[----:B------:R-:W-:-:S03]  /*5850*/  SHF.R.U64 R53, R44, 0x10, R45 ;  /* 0x000000102c357819 */ /* 0x000fc6000000122d */
[----:B------:R-:W-:Y:S01]  /*5860*/  FFMA R48, R48, R13, 0.5 ;  /* 0x3f00000030307423 */ /* 0x000fe2000000000d */
[----:B------:R-:W-:-:S03]  /*5870*/  SHF.L.U32 R53, R53, 0x10, RZ ;  /* 0x0000001035357819 */ /* 0x000fc600000006ff */
[----:B------:R-:W-:Y:S02]  /*5880*/  FMUL R55, R55, R48 ;  /* 0x0000003037377220 */ /* 0x000fe40000400000 */
        /* <DEDUP_REMOVED lines=17> */
[----:B------:R-:W-:Y:S02]  /*59a0*/  IMAD.U32 R57, R45, 0x10000, RZ ;  /* 0x000100002d397824 */ /* 0x000fe400078e00ff */
[----:B------:R-:W-:Y:S02]  /*59b0*/  @!P2 FFMA R24, R44, R91, R44 ;  /* 0x0000005b2c18a223 */ /* 0x000fe4000000002c */
[C---:B------:R-:W-:Y:S02]  /*59c0*/  FMUL R44, R57.reuse, 0.035677410662174224854 ;  /* 0x3d12227a392c7820 */ /* 0x040fe40000400000 */
[----:B------:R-:W-:Y:S02]  /*59d0*/  FFMA R24, R24, R13, 0.5 ;  /* 0x3f00000018187423 */ /* 0x000fe4000000000d */
[----:B------:R-:W-:Y:S02]  /*59e0*/  FFMA R44, R57, R44, 0.79788458347320556641 ;  /* 0x3f4c422a392c7423 */ /* 0x000fe4000000002c */
[----:B------:R-:W-:-:S02]  /*59f0*/  FMUL R53, R53, R24 ;  /* 0x0000001835357220 */ /* 0x000fc40000400000 */
        /* <DEDUP_REMOVED lines=16> */
[----:B------:R-:W-:-:S03]  /*5b00*/  SHF.R.U32.HI R31, RZ, 0x10, R45 ;  /* 0x00000010ff1f7819 */ /* 0x000fc6000001162d */
        /* <DEDUP_REMOVED lines=14> */
[----:B------:R-:W-:Y:S01]  /*5bf0*/  SHF.L.U32 R97, R0, 0x18, RZ ;  /* 0x0000001800617819 */ /* 0x000fe200000006ff */
[----:B0-----:R-:W-:Y:S02]  /*5c00*/  FADD R48, R45, 1 ;  /* 0x3f8000002d307421 */ /* 0x001fe40000000000 */
[----:B------:R-:W-:Y:S02]  /*5c10*/  FFMA R45, R54, R24, RZ ;  /* 0x00000018362d7223 */ /* 0x000fe400000000ff */
        /* <DEDUP_REMOVED lines=18> */
[----:B0-----:R-:W-:-:S03]  /*5d40*/  FADD R48, R45, 1 ;  /* 0x3f8000002d307421 */ /* 0x001fc60000000000 */
[----:B------:R-:W-:Y:S01]  /*5d50*/  FFMA R45, R54, R24, RZ ;  /* 0x00000018362d7223 */ /* 0x000fe200000000ff */
[----:B------:R-:W-:Y:S01]  /*5d60*/  FMUL R54, R57, R12 ;  /* 0x0000000c39367220 */ /* 0x000fe20000400000 */
[----:B------:R-:W0:Y:S04]  /*5d70*/  MUFU.RCP R91, R48 ;  /* 0x00000030005b7308 */ /* 0x000e280000001000 */
[----:B------:R-:W-:Y:S01]  /*5d80*/  F2FP.SATFINITE.E4M3.F32.PACK_AB_MERGE_C R54, RZ, R54, RZ ;  /* 0x00000036ff36723e */ /* 0x000fe200048070ff */
        /* <DEDUP_REMOVED lines=28> */
[----:B------:R-:W-:Y:S01]  /*5f50*/  FMUL R45, R107, R44 ;  /* 0x0000002c6b2d7220 */ /* 0x000fe20000400000 */
[----:B------:R-:W-:Y:S01]  /*5f60*/  FMNMX R44, |R33|, R52, !PT ;  /* 0x00000034212c7209 */ /* 0x000fe20007800200 */
[----:B------:R-:W-:Y:S02]  /*5f70*/  FMUL R52, R49, R12 ;  /* 0x0000000c31347220 */ /* 0x000fe40000400000 */
[C---:B------:R-:W-:Y:S01]  /*5f80*/  FMUL R46, |R45|.reuse, 2.8853900432586669922 ;  /* 0x4038aa3b2d2e7820 */ /* 0x040fe20000400200 */
[C---:B------:R-:W-:Y:S01]  /*5f90*/  FMUL R33, R45.reuse, R45 ;  /* 0x0000002d2d217220 */ /* 0x040fe20000400000 */
[C---:B------:R-:W-:Y:S02]  /*5fa0*/  FSETP.GE.AND P2, PT, |R45|.reuse, 0.60000002384185791016, PT ;  /* 0x3f19999a2d00780b */ /* 0x040fe40003f46200 */
[----:B------:R-:W-:Y:S01]  /*5fb0*/  FSETP.GE.AND P1, PT, |R45|, 9.010913848876953125, PT ;  /* 0x41102cb42d00780b */ /* 0x000fe20003f26200 */
[----:B------:R-:W-:Y:S01]  /*5fc0*/  FFMA R24, R33, R15, -0.052303962409496307373 ;  /* 0xbd563cae21187423 */ /* 0x000fe2000000000f */
[----:B------:R-:W0:Y:S01]  /*5fd0*/  MUFU.EX2 R46, R46 ;  /* 0x0000002e002e7308 */ /* 0x000e220000000800 */
[----:B------:R-:W-:-:S02]  /*5fe0*/  FMNMX R44, |R59|, R44, !PT ;  /* 0x0000002c3b2c7209 */ /* 0x000fc40007800200 */
[C---:B------:R-:W-:Y:S01]  /*5ff0*/  FFMA R24, R33.reuse, R24, 0.1331529766321182251 ;  /* 0x3e08594121187423 */ /* 0x040fe20000000018 */
[----:B------:R-:W-:Y:S02]  /*6000*/  F2FP.SATFINITE.E4M3.F32.PACK_AB_MERGE_C R52, RZ, R52, RZ ;  /* 0x00000034ff34723e */ /* 0x000fe400048070ff */
[----:B------:R-:W-:Y:S01]  /*6010*/  FMNMX R44, R44, |R27|, !PT ;  /* 0x4000001b2c2c7209 */ /* 0x000fe20007800000 */
[----:B------:R-:W-:Y:S01]  /*6020*/  FFMA R24, R33, R24, -0.33332768082618713379 ;  /* 0xbeaaa9ed21187423 */ /* 0x000fe20000000018 */
[----:B------:R-:W-:Y:S02]  /*6030*/  FMUL R27, R53, R12 ;  /* 0x0000000c351b7220 */ /* 0x000fe40000400000 */
[----:B------:R-:W-:Y:S01]  /*6040*/  FMNMX R44, |R25|, R44, !PT ;  /* 0x0000002c192c7209 */ /* 0x000fe20007800200 */
[----:B------:R-:W-:Y:S01]  /*6050*/  FFMA R24, R33, R24, RZ ;  /* 0x0000001821187223 */ /* 0x000fe200000000ff */
[----:B------:R-:W-:Y:S02]  /*6060*/  SHF.R.U32.HI R33, RZ, 0x10, R47 ;  /* 0x00000010ff217819 */ /* 0x000fe4000001162f */
[----:B------:R-:W-:-:S02]  /*6070*/  FMNMX R44, |R49|, R44, !PT ;  /* 0x0000002c312c7209 */ /* 0x000fc40007800200 */
[----:B------:R-:W-:Y:S01]  /*6080*/  SHF.L.U32 R33, R33, 0x10, RZ ;  /* 0x0000001021217819 */ /* 0x000fe200000006ff */
[----:B0-----:R-:W-:Y:S01]  /*6090*/  FADD R48, R46, 1 ;  /* 0x3f8000002e307421 */ /* 0x001fe20000000000 */
[----:B------:R-:W-:-:S03]  /*60a0*/  F2FP.SATFINITE.E4M3.F32.PACK_AB_MERGE_C R27, RZ, R27, RZ ;  /* 0x0000001bff1b723e */ /* 0x000fc600048070ff */
        /* <DEDUP_REMOVED lines=39> */
[----:B------:R-:W-:-:S03]  /*6320*/  SHF.R.U64 R59, R50, 0x10, R51 ;  /* 0x00000010323b7819 */ /* 0x000fc60000001233 */
[----:B------:R-:W-:Y:S01]  /*6330*/  FFMA R24, R48, R24, RZ ;  /* 0x0000001830187223 */ /* 0x000fe200000000ff */
[----:B------:R-:W0:Y:S01]  /*6340*/  MUFU.RCP R47, R47 ;  /* 0x0000002f002f7308 */ /* 0x000e220000001000 */
[----:B------:R-:W-:Y:S01]  /*6350*/  SHF.L.U32 R59, R59, 0x10, RZ ;  /* 0x000000103b3b7819 */ /* 0x000fe200000006ff */
        /* <DEDUP_REMOVED lines=25> */
[----:B------:R-:W-:Y:S02]  /*64f0*/  LOP3.LUT R45, R26, 0xffff, RZ, 0xc0, !PT ;  /* 0x0000ffff1a2d7812 */ /* 0x000fe400078ec0ff */
[----:B------:R-:W-:Y:S01]  /*6500*/  FFMA R46, R46, R13, 0.5 ;  /* 0x3f0000002e2e7423 */ /* 0x000fe2000000000d */
[----:B------:R-:W-:-:S03]  /*6510*/  FFMA R24, R115, R24, 0.79788458347320556641 ;  /* 0x3f4c422a73187423 */ /* 0x000fc60000000018 */
[----:B------:R-:W-:Y:S01]  /*6520*/  FMUL R59, R59, R46 ;  /* 0x0000002e3b3b7220 */ /* 0x000fe20000400000 */
[----:B------:R-:W-:Y:S01]  /*6530*/  FMUL R47, R115, R24 ;  /* 0x00000018732f7220 */ /* 0x000fe20000400000 */
[----:B------:R-:W-:-:S03]  /*6540*/  LOP3.LUT R24, R78, 0xff, RZ, 0xc0, !PT ;  /* 0x000000ff4e187812 */ /* 0x000fc600078ec0ff */
[----:B------:R-:W-:Y:S01]  /*6550*/  FMUL R48, |R47|, 2.8853900432586669922 ;  /* 0x4038aa3b2f307820 */ /* 0x000fe20000400200 */
[----:B------:R-:W-:Y:S01]  /*6560*/  PRMT R26, R45, 0x7604, R24 ;  /* 0x000076042d1a7816 */ /* 0x000fe20000000018 */
[C---:B------:R-:W-:Y:S01]  /*6570*/  FMUL R45, R47.reuse, R47 ;  /* 0x0000002f2f2d7220 */ /* 0x040fe20000400000 */
[C---:B------:R-:W-:Y:S02]  /*6580*/  FSETP.GE.AND P2, PT, |R47|.reuse, 0.60000002384185791016, PT ;  /* 0x3f19999a2f00780b */ /* 0x040fe40003f46200 */
[----:B------:R-:W-:Y:S01]  /*6590*/  FSETP.GE.AND P1, PT, |R47|, 9.010913848876953125, PT ;  /* 0x41102cb42f00780b */ /* 0x000fe20003f26200 */
[----:B------:R-:W0:Y:S01]  /*65a0*/  MUFU.EX2 R48, R48 ;  /* 0x0000003000307308 */ /* 0x000e220000000800 */
[----:B------:R-:W-:Y:S01]  /*65b0*/  FFMA R24, R45, R15, -0.052303962409496307373 ;  /* 0xbd563cae2d187423 */ /* 0x000fe2000000000f */
[----:B------:R-:W-:-:S03]  /*65c0*/  LOP3.LUT R26, R26, 0xffff, RZ, 0xc0, !PT ;  /* 0x0000ffff1a1a7812 */ /* 0x000fc600078ec0ff */
        /* <DEDUP_REMOVED lines=32> */
[----:B------:R-:W-:Y:S01]  /*67d0*/  FFMA R24, R119, R24, 0.79788458347320556641 ;  /* 0x3f4c422a77187423 */ /* 0x000fe20000000018 */
[----:B------:R-:W-:Y:S01]  /*67e0*/  PRMT R28, R45, 0x7604, R58 ;  /* 0x000076042d1c7816 */ /* 0x000fe2000000003a */
[----:B------:R-:W-:Y:S01]  /*67f0*/  FMUL R58, R55, R12 ;  /* 0x0000000c373a7220 */ /* 0x000fe20000400000 */
[----:B------:R-:W-:Y:S01]  /*6800*/  FMUL R113, R113, R46 ;  /* 0x0000002e71717220 */ /* 0x000fe20000400000 */
[----:B------:R-:W-:Y:S01]  /*6810*/  FMUL R47, R119, R24 ;  /* 0x00000018772f7220 */ /* 0x000fe20000400000 */
[----:B------:R-:W-:-:S02]  /*6820*/  LOP3.LUT R28, R28, 0xffff, RZ, 0xc0, !PT ;  /* 0x0000ffff1c1c7812 */ /* 0x000fc400078ec0ff */
[----:B------:R-:W-:Y:S01]  /*6830*/  F2FP.SATFINITE.E4M3.F32.PACK_AB_MERGE_C R58, RZ, R58, RZ ;  /* 0x0000003aff3a723e */ /* 0x000fe200048070ff */
[C---:B------:R-:W-:Y:S01]  /*6840*/  FMUL R24, |R47|.reuse, 2.8853900432586669922 ;  /* 0x4038aa3b2f187820 */ /* 0x040fe20000400200 */
[C---:B------:R-:W-:Y:S01]  /*6850*/  FMUL R45, R47.reuse, R47 ;  /* 0x0000002f2f2d7220 */ /* 0x040fe20000400000 */
[C---:B------:R-:W-:Y:S02]  /*6860*/  FSETP.GE.AND P2, PT, |R47|.reuse, 0.60000002384185791016, PT ;  /* 0x3f19999a2f00780b */ /* 0x040fe40003f46200 */
[----:B------:R-:W-:Y:S01]  /*6870*/  FSETP.GE.AND P1, PT, |R47|, 9.010913848876953125, PT ;  /* 0x41102cb42f00780b */ /* 0x000fe20003f26200 */
[C---:B------:R-:W-:Y:S01]  /*6880*/  FFMA R46, R45.reuse, R15, -0.052303962409496307373 ;  /* 0xbd563cae2d2e7423 */ /* 0x040fe2000000000f */
[----:B------:R-:W0:Y:S02]  /*6890*/  MUFU.EX2 R24, R24 ;  /* 0x0000001800187308 */ /* 0x000e240000000800 */
[----:B0-----:R-:W-:Y:S01]  /*68a0*/  FADD R48, R24, 1 ;  /* 0x3f80000018307421 */ /* 0x001fe20000000000 */
[----:B------:R-:W-:-:S05]  /*68b0*/  FFMA R24, R45, R46, 0.1331529766321182251 ;  /* 0x3e0859412d187423 */ /* 0x000fca000000002e */
[----:B------:R-:W0:Y:S01]  /*68c0*/  MUFU.RCP R51, R48 ;  /* 0x0000003000337308 */ /* 0x000e220000001000 */
        /* <DEDUP_REMOVED lines=26> */
[----:B------:R-:W-:Y:S01]  /*6a70*/  FMUL R40, R123, 0.035677410662174224854 ;  /* 0x3d12227a7b287820 */ /* 0x000fe20000400000 */
[----:B------:R-:W-:-:S03]  /*6a80*/  LOP3.LUT R45, R30, 0xffff, RZ, 0xc0, !PT ;  /* 0x0000ffff1e2d7812 */ /* 0x000fc600078ec0ff */
[----:B------:R-:W-:-:S04]  /*6a90*/  FFMA R40, R123, R40, 0.79788458347320556641 ;  /* 0x3f4c422a7b287423 */ /* 0x000fc80000000028 */
[----:B------:R-:W-:Y:S01]  /*6aa0*/  FMUL R46, R123, R40 ;  /* 0x000000287b2e7220 */ /* 0x000fe20000400000 */
[----:B------:R-:W-:Y:S01]  /*6ab0*/  FFMA R40, R24, R13, 0.5 ;  /* 0x3f00000018287423 */ /* 0x000fe2000000000d */
[----:B------:R-:W-:Y:S02]  /*6ac0*/  LOP3.LUT R24, R76, 0xff, RZ, 0xc0, !PT ;  /* 0x000000ff4c187812 */ /* 0x000fe400078ec0ff */
[C---:B------:R-:W-:Y:S01]  /*6ad0*/  FMUL R47, |R46|.reuse, 2.8853900432586669922 ;  /* 0x4038aa3b2e2f7820 */ /* 0x040fe20000400200 */
[----:B------:R-:W-:Y:S01]  /*6ae0*/  FMUL R117, R117, R40 ;  /* 0x0000002875757220 */ /* 0x000fe20000400000 */
[C---:B------:R-:W-:Y:S01]  /*6af0*/  FMUL R40, R46.reuse, R46 ;  /* 0x0000002e2e287220 */ /* 0x040fe20000400000 */
[----:B------:R-:W-:Y:S02]  /*6b00*/  PRMT R30, R45, 0x7604, R24 ;  /* 0x000076042d1e7816 */ /* 0x000fe40000000018 */
[----:B------:R-:W-:Y:S01]  /*6b10*/  FSETP.GE.AND P2, PT, |R46|, 0.60000002384185791016, PT ;  /* 0x3f19999a2e00780b */ /* 0x000fe20003f46200 */
[----:B------:R-:W0:Y:S01]  /*6b20*/  MUFU.EX2 R47, R47 ;  /* 0x0000002f002f7308 */ /* 0x000e220000000800 */
[----:B------:R-:W-:Y:S01]  /*6b30*/  FFMA R45, R40, R15, -0.052303962409496307373 ;  /* 0xbd563cae282d7423 */ /* 0x000fe2000000000f */
[----:B------:R-:W-:-:S03]  /*6b40*/  FSETP.GE.AND P1, PT, |R46|, 9.010913848876953125, PT ;  /* 0x41102cb42e00780b */ /* 0x000fc60003f26200 */
[----:B------:R-:W-:-:S04]  /*6b50*/  FFMA R45, R40, R45, 0.1331529766321182251 ;  /* 0x3e085941282d7423 */ /* 0x000fc8000000002d */
[----:B------:R-:W-:-:S04]  /*6b60*/  FFMA R24, R40, R45, -0.33332768082618713379 ;  /* 0xbeaaa9ed28187423 */ /* 0x000fc8000000002d */
[----:B------:R-:W-:Y:S01]  /*6b70*/  FFMA R45, R40, R24, RZ ;  /* 0x00000018282d7223 */ /* 0x000fe200000000ff */
[----:B------:R-:W-:Y:S01]  /*6b80*/  FMUL R40, R121, 0.035677410662174224854 ;  /* 0x3d12227a79287820 */ /* 0x000fe20000400000 */
[----:B0-----:R-:W-:-:S03]  /*6b90*/  FADD R48, R47, 1 ;  /* 0x3f8000002f307421 */ /* 0x001fc60000000000 */
[C---:B------:R-:W-:Y:S01]  /*6ba0*/  FFMA R40, R121.reuse, R40, 0.79788458347320556641 ;  /* 0x3f4c422a79287423 */ /* 0x040fe20000000028 */
[----:B------:R-:W0:Y:S03]  /*6bb0*/  MUFU.RCP R51, R48 ;  /* 0x0000003000337308 */ /* 0x000e260000001000 */
[----:B------:R-:W-:-:S04]  /*6bc0*/  FMUL R40, R121, R40 ;  /* 0x0000002879287220 */ /* 0x000fc80000400000 */
[C---:B------:R-:W-:Y:S01]  /*6bd0*/  FMUL R41, |R40|.reuse, 2.8853900432586669922 ;  /* 0x4038aa3b28297820 */ /* 0x040fe20000400200 */
[----:B------:R-:W-:-:S05]  /*6be0*/  FMUL R47, R40, R40 ;  /* 0x00000028282f7220 */ /* 0x000fca0000400000 */
[----:B------:R-:W1:Y:S01]  /*6bf0*/  MUFU.EX2 R41, R41 ;  /* 0x0000002900297308 */ /* 0x000e620000000800 */
[----:B0-----:R-:W-:-:S05]  /*6c00*/  FFMA R51, R51, -2, R14 ;  /* 0xc000000033337823 */ /* 0x001fca000000000e */
[----:B------:R-:W-:Y:S02]  /*6c10*/  FSEL R51, R51, 1, !P1 ;  /* 0x3f80000033337808 */ /* 0x000fe40004800000 */
[----:B------:R-:W-:Y:S02]  /*6c20*/  FSETP.GE.AND P1, PT, |R40|, 9.010913848876953125, PT ;  /* 0x41102cb42800780b */ /* 0x000fe40003f26200 */
[--C-:B------:R-:W-:Y:S01]  /*6c30*/  LOP3.LUT R24, R51, 0x80000000, R46.reuse, 0xb8, !PT ;  /* 0x8000000033187812 */ /* 0x100fe200078eb82e */
[----:B------:R-:W-:Y:S01]  /*6c40*/  @!P2 FFMA R24, R46, R45, R46 ;  /* 0x0000002d2e18a223 */ /* 0x000fe2000000002e */
[----:B-1----:R-:W-:Y:S01]  /*6c50*/  FADD R45, R41, 1 ;  /* 0x3f800000292d7421 */ /* 0x002fe20000000000 */
[----:B------:R-:W-:Y:S02]  /*6c60*/  FSETP.GE.AND P2, PT, |R40|, 0.60000002384185791016, PT ;  /* 0x3f19999a2800780b */ /* 0x000fe40003f46200 */
[----:B------:R-:W-:Y:S01]  /*6c70*/  FFMA R24, R24, R13, 0.5 ;  /* 0x3f00000018187423 */ /* 0x000fe2000000000d */
[----:B------:R-:W-:-:S02]  /*6c80*/  SHF.L.U32 R51, R43, 0x10, RZ ;  /* 0x000000102b337819 */ /* 0x000fc400000006ff */
        /* <DEDUP_REMOVED lines=17> */
[----:B------:R-:W-:Y:S01]  /*6da0*/  FSETP.GE.AND P2, PT, |R45|, 0.60000002384185791016, PT ;  /* 0x3f19999a2d00780b */ /* 0x000fe20003f46200 */
[----:B------:R-:W-:Y:S01]  /*6db0*/  FMUL R121, R121, R40 ;  /* 0x0000002879797220 */ /* 0x000fe20000400000 */
[----:B------:R-:W-:Y:S01]  /*6dc0*/  PRMT R32, R41, 0x7604, R24 ;  /* 0x0000760429207816 */ /* 0x000fe20000000018 */
[C---:B------:R-:W-:Y:S01]  /*6dd0*/  FMUL R41, R45.reuse, R45 ;  /* 0x0000002d2d297220 */ /* 0x040fe20000400000 */
[----:B------:R-:W-:Y:S01]  /*6de0*/  FSETP.GE.AND P1, PT, |R45|, 9.010913848876953125, PT ;  /* 0x41102cb42d00780b */ /* 0x000fe20003f26200 */
[----:B------:R-:W0:Y:S02]  /*6df0*/  MUFU.EX2 R46, R46 ;  /* 0x0000002e002e7308 */ /* 0x000e240000000800 */
[----:B------:R-:W-:-:S04]  /*6e00*/  FFMA R24, R41, R15, -0.052303962409496307373 ;  /* 0xbd563cae29187423 */ /* 0x000fc8000000000f */
[----:B------:R-:W-:-:S04]  /*6e10*/  FFMA R24, R41, R24, 0.1331529766321182251 ;  /* 0x3e08594129187423 */ /* 0x000fc80000000018 */
[----:B------:R-:W-:-:S04]  /*6e20*/  FFMA R24, R41, R24, -0.33332768082618713379 ;  /* 0xbeaaa9ed29187423 */ /* 0x000fc80000000018 */
[----:B------:R-:W-:Y:S01]  /*6e30*/  FFMA R24, R41, R24, RZ ;  /* 0x0000001829187223 */ /* 0x000fe200000000ff */
[----:B------:R-:W-:Y:S01]  /*6e40*/  SHF.R.U64 R41, R42, 0x10, R43 ;  /* 0x000000102a297819 */ /* 0x000fe2000000122b */
[----:B0-----:R-:W-:-:S04]  /*6e50*/  FADD R47, R46, 1 ;  /* 0x3f8000002e2f7421 */ /* 0x001fc80000000000 */
[----:B------:R-:W-:Y:S02]  /*6e60*/  IMAD.U32 R41, R41, 0x10000, RZ ;  /* 0x0001000029297824 */ /* 0x000fe400078e00ff */
        /* <DEDUP_REMOVED lines=22> */
[----:B------:R-:W-:Y:S01]  /*6fd0*/  FSEL R47, R40, 1, !P1 ;  /* 0x3f800000282f7808 */ /* 0x000fe20004800000 */
[----:B------:R-:W-:-:S03]  /*6fe0*/  FMUL R40, R51, 0.035677410662174224854 ;  /* 0x3d12227a33287820 */ /* 0x000fc60000400000 */
[--C-:B------:R-:W-:Y:S01]  /*6ff0*/  LOP3.LUT R24, R47, 0x80000000, R42.reuse, 0xb8, !PT ;  /* 0x800000002f187812 */ /* 0x100fe200078eb82a */
[C---:B------:R-:W-:Y:S01]  /*7000*/  FFMA R40, R51.reuse, R40, 0.79788458347320556641 ;  /* 0x3f4c422a33287423 */ /* 0x040fe20000000028 */
[----:B------:R-:W-:Y:S01]  /*7010*/  @!P2 FFMA R24, R42, R45, R42 ;  /* 0x0000002d2a18a223 */ /* 0x000fe2000000002a */
[----:B------:R-:W-:Y:S02]  /*7020*/  SHF.L.U32 R47, R4, 0x10, RZ ;  /* 0x00000010042f7819 */ /* 0x000fe400000006ff */
[----:B------:R-:W-:Y:S01]  /*7030*/  FMUL R40, R51, R40 ;  /* 0x0000002833287220 */ /* 0x000fe20000400000 */
[----:B------:R-:W-:-:S03]  /*7040*/  FFMA R24, R24, R13, 0.5 ;  /* 0x3f00000018187423 */ /* 0x000fc6000000000d */
[C---:B------:R-:W-:Y:S01]  /*7050*/  FMUL R42, |R40|.reuse, 2.8853900432586669922 ;  /* 0x4038aa3b282a7820 */ /* 0x040fe20000400200 */
[----:B------:R-:W-:Y:S01]  /*7060*/  FMUL R46, R40, R40 ;  /* 0x00000028282e7220 */ /* 0x000fe20000400000 */
[----:B------:R-:W-:Y:S01]  /*7070*/  FMUL R41, R41, R24 ;  /* 0x0000001829297220 */ /* 0x000fe20000400000 */
[----:B------:R-:W-:Y:S02]  /*7080*/  LOP3.LUT R24, R26, 0xff0000, R47, 0xf8, !PT ;  /* 0x00ff00001a187812 */ /* 0x000fe400078ef82f */
[----:B------:R-:W-:Y:S01]  /*7090*/  FFMA R47, R46, R15, -0.052303962409496307373 ;  /* 0xbd563cae2e2f7423 */ /* 0x000fe2000000000f */
[----:B------:R-:W0:Y:S01]  /*70a0*/  MUFU.EX2 R42, R42 ;  /* 0x0000002a002a7308 */ /* 0x000e220000000800 */
[C---:B------:R-:W-:Y:S02]  /*70b0*/  FSETP.GE.AND P1, PT, |R40|.reuse, 9.010913848876953125, PT ;  /* 0x41102cb42800780b */ /* 0x040fe40003f26200 */
[----:B------:R-:W-:Y:S01]  /*70c0*/  FSETP.GE.AND P2, PT, |R40|, 0.60000002384185791016, PT ;  /* 0x3f19999a2800780b */ /* 0x000fe20003f46200 */
[----:B------:R-:W-:Y:S01]  /*70d0*/  FFMA R47, R46, R47, 0.1331529766321182251 ;  /* 0x3e0859412e2f7423 */ /* 0x000fe2000000002f */
[----:B------:R-:W-:-:S03]  /*70e0*/  LOP3.LUT R82, R24, 0xff000000, R97, 0xf8, !PT ;  /* 0xff00000018527812 */ /* 0x000fc600078ef861 */
[----:B------:R-:W-:-:S04]  /*70f0*/  FFMA R4, R46, R47, -0.33332768082618713379 ;  /* 0xbeaaa9ed2e047423 */ /* 0x000fc8000000002f */
[----:B------:R-:W-:Y:S01]  /*7100*/  FFMA R47, R46, R4, RZ ;  /* 0x000000042e2f7223 */ /* 0x000fe200000000ff */
[----:B------:R-:W-:Y:S01]  /*7110*/  FMUL R46, R123, R12 ;  /* 0x0000000c7b2e7220 */ /* 0x000fe20000400000 */
[----:B0-----:R-:W-:-:S04]  /*7120*/  FADD R45, R42, 1 ;  /* 0x3f8000002a2d7421 */ /* 0x001fc80000000000 */
[----:B------:R-:W-:Y:S02]  /*7130*/  F2FP.SATFINITE.E4M3.F32.PACK_AB_MERGE_C R46, RZ, R46, RZ ;  /* 0x0000002eff2e723e */ /* 0x000fe400048070ff */
[----:B------:R-:W0:Y:S02]  /*7140*/  MUFU.RCP R45, R45 ;  /* 0x0000002d002d7308 */ /* 0x000e240000001000 */
[----:B0-----:R-:W-:-:S05]  /*7150*/  FFMA R26, R45, -2, R14 ;  /* 0xc00000002d1a7823 */ /* 0x001fca000000000e */
        /* <DEDUP_REMOVED lines=9> */
[C---:B------:R-:W-:Y:S01]  /*71f0*/  FMUL R45, R26.reuse, R26 ;  /* 0x0000001a1a2d7220 */ /* 0x040fe20000400000 */
[----:B------:R-:W-:Y:S01]  /*7200*/  FMUL R51, R51, R4 ;  /* 0x0000000433337220 */ /* 0x000fe20000400000 */
[C---:B------:R-:W-:Y:S02]  /*7210*/  FSETP.GE.AND P2, PT, |R26|.reuse, 0.60000002384185791016, PT ;  /* 0x3f19999a1a00780b */ /* 0x040fe40003f46200 */
[C---:B------:R-:W-:Y:S01]  /*7220*/  FFMA R4, R45.reuse, R15, -0.052303962409496307373 ;  /* 0xbd563cae2d047423 */ /* 0x040fe2000000000f */
[----:B------:R-:W0:Y:S01]  /*7230*/  MUFU.EX2 R40, R40 ;  /* 0x0000002800287308 */ /* 0x000e220000000800 */
[----:B------:R-:W-:Y:S02]  /*7240*/  FSETP.GE.AND P1, PT, |R26|, 9.010913848876953125, PT ;  /* 0x41102cb41a00780b */ /* 0x000fe40003f26200 */
        /* <DEDUP_REMOVED lines=9> */
[C---:B------:R-:W-:Y:S01]  /*72e0*/  FMUL R26, R47.reuse, 0.035677410662174224854 ;  /* 0x3d12227a2f1a7820 */ /* 0x040fe20000400000 */
[----:B------:R-:W-:Y:S02]  /*72f0*/  SHF.L.U32 R45, R22, 0x10, RZ ;  /* 0x00000010162d7819 */ /* 0x000fe400000006ff */
[----:B------:R-:W-:Y:S01]  /*7300*/  FFMA R4, R4, R13, 0.5 ;  /* 0x3f00000004047423 */ /* 0x000fe2000000000d */
[----:B------:R-:W-:-:S03]  /*7310*/  FFMA R26, R47, R26, 0.79788458347320556641 ;  /* 0x3f4c422a2f1a7423 */ /* 0x000fc6000000001a */
[----:B------:R-:W-:Y:S01]  /*7320*/  FMUL R109, R109, R4 ;  /* 0x000000046d6d7220 */ /* 0x000fe20000400000 */
[----:B------:R-:W-:Y:S01]  /*7330*/  FMUL R26, R47, R26 ;  /* 0x0000001a2f1a7220 */ /* 0x000fe20000400000 */
[----:B------:R-:W-:-:S03]  /*7340*/  LOP3.LUT R4, R28, 0xff0000, R45, 0xf8, !PT ;  /* 0x00ff00001c047812 */ /* 0x000fc600078ef82d */
        /* <DEDUP_REMOVED lines=10> */
[----:B------:R0:W1:Y:S02]  /*73f0*/  MUFU.RCP R43, R42 ;  /* 0x0000002a002b7308 */ /* 0x0000640000001000 */
[----:B0-----:R-:W-:-:S05]  /*7400*/  FMUL R42, R119, R12 ;  /* 0x0000000c772a7220 */ /* 0x001fca0000400000 */
[----:B------:R-:W-:Y:S01]  /*7410*/  F2FP.SATFINITE.E4M3.F32.PACK_AB_MERGE_C R42, RZ, R42, RZ ;  /* 0x0000002aff2a723e */ /* 0x000fe200048070ff */
[----:B-1----:R-:W-:-:S05]  /*7420*/  FFMA R43, R43, -2, R14 ;  /* 0xc00000002b2b7823 */ /* 0x002fca000000000e */
        /* <DEDUP_REMOVED lines=17> */
[----:B------:R-:W-:Y:S02]  /*7540*/  SHF.L.U32 R40, R3, 0x10, RZ ;  /* 0x0000001003287819 */ /* 0x000fe400000006ff */
[----:B------:R-:W-:Y:S01]  /*7550*/  LOP3.LUT R3, R30, 0xffff, RZ, 0xc0, !PT ;  /* 0x0000ffff1e037812 */ /* 0x000fe200078ec0ff */
[----:B0-----:R-:W-:-:S03]  /*7560*/  FADD R36, R28, 1 ;  /* 0x3f8000001c247421 */ /* 0x001fc60000000000 */
[----:B------:R-:W-:Y:S01]  /*7570*/  LOP3.LUT R3, R3, 0xff0000, R40, 0xf8, !PT ;  /* 0x00ff000003037812 */ /* 0x000fe200078ef828 */
[----:B------:R-:W-:Y:S01]  /*7580*/  FMUL R40, R117, R12 ;  /* 0x0000000c75287220 */ /* 0x000fe20000400000 */
[----:B------:R-:W0:Y:S04]  /*7590*/  MUFU.RCP R43, R36 ;  /* 0x00000024002b7308 */ /* 0x000e280000001000 */
[----:B------:R-:W-:Y:S01]  /*75a0*/  F2FP.SATFINITE.E4M3.F32.PACK_AB_MERGE_C R40, RZ, R40, RZ ;  /* 0x00000028ff28723e */ /* 0x000fe200048070ff */
[----:B0-----:R-:W-:-:S05]  /*75b0*/  FFMA R43, R43, -2, R14 ;  /* 0xc00000002b2b7823 */ /* 0x001fca000000000e */
[----:B------:R-:W-:-:S04]  /*75c0*/  FSEL R43, R43, 1, !P1 ;  /* 0x3f8000002b2b7808 */ /* 0x000fc80004800000 */
[--C-:B------:R-:W-:Y:S01]  /*75d0*/  LOP3.LUT R22, R43, 0x80000000, R26.reuse, 0xb8, !PT ;  /* 0x800000002b167812 */ /* 0x100fe200078eb81a */
[----:B------:R-:W-:Y:S01]  /*75e0*/  @!P2 FFMA R22, R26, R45, R26 ;  /* 0x0000002d1a16a223 */ /* 0x000fe2000000001a */
[----:B------:R-:W-:-:S03]  /*75f0*/  SHF.L.U32 R45, R37, 0x10, RZ ;  /* 0x00000010252d7819 */ /* 0x000fc600000006ff */
[----:B------:R-:W-:Y:S02]  /*7600*/  FFMA R22, R22, R13, 0.5 ;  /* 0x3f00000016167423 */ /* 0x000fe4000000000d */
[----:B------:R-:W-:Y:S02]  /*7610*/  FMUL R26, R45, 0.035677410662174224854 ;  /* 0x3d12227a2d1a7820 */ /* 0x000fe40000400000 */
        /* <DEDUP_REMOVED lines=21> */
[----:B------:R-:W-:Y:S01]  /*7770*/  FFMA R26, R99, R26, 0.79788458347320556641 ;  /* 0x3f4c422a631a7423 */ /* 0x000fe2000000001a */
[----:B------:R-:W-:Y:S02]  /*7780*/  LOP3.LUT R2, R32, 0xffff, RZ, 0xc0, !PT ;  /* 0x0000ffff20027812 */ /* 0x000fe400078ec0ff */
        /* <DEDUP_REMOVED lines=39> */
[----:B------:R-:W-:Y:S01]  /*7a00*/  SHF.R.U64 R89, R34, 0x10, R35 ;  /* 0x0000001022597819 */ /* 0x000fe20000001223 */
[----:B------:R-:W-:Y:S02]  /*7a10*/  FMUL R34, R29, R12 ;  /* 0x0000000c1d227220 */ /* 0x000fe40000400000 */
[----:B------:R-:W-:Y:S02]  /*7a20*/  FFMA R22, R22, R13, 0.5 ;  /* 0x3f00000016167423 */ /* 0x000fe4000000000d */
[----:B------:R-:W-:Y:S02]  /*7a30*/  IMAD.U32 R89, R89, 0x10000, RZ ;  /* 0x0001000059597824 */ /* 0x000fe400078e00ff */
        /* <DEDUP_REMOVED lines=13> */
[----:B------:R-:W-:Y:S01]  /*7b10*/  FMUL R32, R113, R12 ;  /* 0x0000000c71207220 */ /* 0x000fe20000400000 */
[----:B0-----:R-:W-:-:S04]  /*7b20*/  FADD R30, R28, 1 ;  /* 0x3f8000001c1e7421 */ /* 0x001fc80000000000 */
[----:B------:R-:W-:Y:S01]  /*7b30*/  F2FP.SATFINITE.E4M3.F32.PACK_AB_MERGE_C R32, RZ, R32, RZ ;  /* 0x00000020ff20723e */ /* 0x000fe200048070ff */
        /* <DEDUP_REMOVED lines=28> */
[----:B------:R-:W-:-:S03]  /*7d00*/  SHF.R.U32.HI R97, RZ, 0x10, R35 ;  /* 0x00000010ff617819 */ /* 0x000fc60000011623 */
        /* <DEDUP_REMOVED lines=15> */
[-C--:B------:R-:W-:Y:S01]  /*7e00*/  FMUL R28, R31, R12.reuse ;  /* 0x0000000c1f1c7220 */ /* 0x080fe20000400000 */
[----:B0-----:R-:W-:Y:S01]  /*7e10*/  FADD R26, R24, 1 ;  /* 0x3f800000181a7421 */ /* 0x001fe20000000000 */
[----:B------:R-:W-:-:S03]  /*7e20*/  FMUL R24, R107, R12 ;  /* 0x0000000c6b187220 */ /* 0x000fc60000400000 */
[----:B------:R-:W-:Y:S01]  /*7e30*/  F2FP.SATFINITE.E4M3.F32.PACK_AB_MERGE_C R28, RZ, R28, RZ ;  /* 0x0000001cff1c723e */ /* 0x000fe200048070ff */
[----:B------:R-:W0:Y:S01]  /*7e40*/  MUFU.RCP R35, R26 ;  /* 0x0000001a00237308 */ /* 0x000e220000001000 */
[----:B------:R-:W-:Y:S01]  /*7e50*/  F2FP.SATFINITE.E4M3.F32.PACK_AB_MERGE_C R24, RZ, R24, RZ ;  /* 0x00000018ff18723e */ /* 0x000fe200048070ff */
[----:B0-----:R-:W-:-:S05]  /*7e60*/  FFMA R35, R35, -2, R14 ;  /* 0xc000000023237823 */ /* 0x001fca000000000e */
[----:B------:R-:W-:-:S04]  /*7e70*/  FSEL R35, R35, 1, !P1 ;  /* 0x3f80000023237808 */ /* 0x000fc80004800000 */
[--C-:B------:R-:W-:Y:S01]  /*7e80*/  LOP3.LUT R0, R35, 0x80000000, R22.reuse, 0xb8, !PT ;  /* 0x8000000023007812 */ /* 0x100fe200078eb816 */
[----:B------:R-:W-:Y:S01]  /*7e90*/  @!P2 FFMA R0, R22, R37, R22 ;  /* 0x000000251600a223 */ /* 0x000fe20000000016 */
[----:B------:R-:W-:Y:S01]  /*7ea0*/  FMNMX R22, |R29|, R44, !PT ;  /* 0x0000002c1d167209 */ /* 0x000fe20007800200 */
[-C--:B------:R-:W-:Y:S01]  /*7eb0*/  FMUL R29, R103, R12.reuse ;  /* 0x0000000c671d7220 */ /* 0x080fe20000400000 */
[----:B------:R-:W-:Y:S01]  /*7ec0*/  FMUL R44, R121, R12 ;  /* 0x0000000c792c7220 */ /* 0x000fe20000400000 */
[----:B------:R-:W-:Y:S01]  /*7ed0*/  FFMA R0, R0, R13, 0.5 ;  /* 0x3f00000000007423 */ /* 0x000fe2000000000d */
[----:B------:R-:W-:Y:S02]  /*7ee0*/  FMNMX R22, |R55|, R22, !PT ;  /* 0x0000001637167209 */ /* 0x000fe40007800200 */
[----:B------:R-:W-:Y:S01]  /*7ef0*/  F2FP.SATFINITE.E4M3.F32.PACK_AB_MERGE_C R29, RZ, R29, RZ ;  /* 0x0000001dff1d723e */ /* 0x000fe200048070ff */
[----:B------:R-:W-:Y:S01]  /*7f00*/  FMUL R97, R97, R0 ;  /* 0x0000000061617220 */ /* 0x000fe20000400000 */
[----:B------:R-:W-:Y:S01]  /*7f10*/  FMNMX R22, |R53|, R22, !PT ;  /* 0x0000001635167209 */ /* 0x000fe20007800200 */
[-C--:B------:R-:W-:Y:S01]  /*7f20*/  FMUL R0, R25, R12.reuse ;  /* 0x0000000c19007220 */ /* 0x080fe20000400000 */
[----:B------:R-:W-:Y:S01]  /*7f30*/  FMUL R25, R111, R12 ;  /* 0x0000000c6f197220 */ /* 0x000fe20000400000 */
[----:B------:R-:W-:-:S02]  /*7f40*/  F2FP.SATFINITE.E4M3.F32.PACK_AB_MERGE_C R44, RZ, R44, RZ ;  /* 0x0000002cff2c723e */ /* 0x000fc400048070ff */
[----:B------:R-:W-:Y:S02]  /*7f50*/  FMNMX R22, |R57|, R22, !PT ;  /* 0x0000001639167209 */ /* 0x000fe40007800200 */
[----:B------:R-:W-:Y:S02]  /*7f60*/  F2FP.SATFINITE.E4M3.F32.PACK_AB_MERGE_C R0, RZ, R0, RZ ;  /* 0x00000000ff00723e */ /* 0x000fe400048070ff */
[----:B------:R-:W-:Y:S01]  /*7f70*/  FMNMX R22, |R31|, R22, !PT ;  /* 0x000000161f167209 */ /* 0x000fe20007800200 */
[----:B------:R-:W-:Y:S01]  /*7f80*/  FMUL R31, R59, R12 ;  /* 0x0000000c3b1f7220 */ /* 0x000fe20000400000 */
[----:B------:R-:W-:Y:S02]  /*7f90*/  F2FP.SATFINITE.E4M3.F32.PACK_AB_MERGE_C R25, RZ, R25, RZ ;  /* 0x00000019ff19723e */ /* 0x000fe400048070ff */
[----:B------:R-:W-:Y:S02]  /*7fa0*/  FMNMX R22, |R105|, R22, !PT ;  /* 0x0000001669167209 */ /* 0x000fe40007800200 */
[----:B------:R-:W-:-:S02]  /*7fb0*/  F2FP.SATFINITE.E4M3.F32.PACK_AB_MERGE_C R31, RZ, R31, RZ ;  /* 0x0000001fff1f723e */ /* 0x000fc400048070ff */
[----:B------:R-:W-:-:S04]  /*7fc0*/  FMNMX R22, |R103|, R22, !PT ;  /* 0x0000001667167209 */ /* 0x000fc80007800200 */
[----:B------:R-:W-:-:S04]  /*7fd0*/  FMNMX R22, |R107|, R22, !PT ;  /* 0x000000166b167209 */ /* 0x000fc80007800200 */
[----:B------:R-:W-:Y:S02]  /*7fe0*/  FMNMX R22, |R33|, R22, !PT ;  /* 0x0000001621167209 */ /* 0x000fe40007800200 */
[----:B------:R-:W-:Y:S02]  /*7ff0*/  F2FP.SATFINITE.E4M3.F32.PACK_AB_MERGE_C R33, RZ, R34, RZ ;  /* 0x00000022ff21723e */ /* 0x000fe400048070ff */
[----:B------:R-:W-:-:S04]  /*8000*/  FMNMX R22, |R111|, R22, !PT ;  /* 0x000000166f167209 */ /* 0x000fc80007800200 */
[----:B------:R-:W-:-:S04]  /*8010*/  FMNMX R22, |R59|, R22, !PT ;  /* 0x000000163b167209 */ /* 0x000fc80007800200 */
[----:B------:R-:W-:-:S04]  /*8020*/  FMNMX R22, |R115|, R22, !PT ;  /* 0x0000001673167209 */ /* 0x000fc80007800200 */
[----:B------:R-:W-:-:S04]  /*8030*/  FMNMX R22, |R113|, R22, !PT ;  /* 0x0000001671167209 */ /* 0x000fc80007800200 */
[----:B------:R-:W-:-:S04]  /*8040*/  FMNMX R22, |R119|, R22, !PT ;  /* 0x0000001677167209 */ /* 0x000fc80007800200 */
[----:B------:R-:W-:-:S04]  /*8050*/  FMNMX R22, |R117|, R22, !PT ;  /* 0x0000001675167209 */ /* 0x000fc80007800200 */
[----:B------:R-:W-:Y:S01]  /*8060*/  FMNMX R26, |R123|, R22, !PT ;  /* 0x000000167b1a7209 */ /* 0x000fe20007800200 */
[----:B------:R-:W-:-:S03]  /*8070*/  FMUL R22, R105, R12 ;  /* 0x0000000c69167220 */ /* 0x000fc60000400000 */
[----:B------:R-:W-:Y:S01]  /*8080*/  FMNMX R48, |R121|, R26, !PT ;  /* 0x0000001a79307209 */ /* 0x000fe20007800200 */
[----:B------:R-:W-:Y:S01]  /*8090*/  FMUL R26, R115, R12 ;  /* 0x0000000c731a7220 */ /* 0x000fe20000400000 */
[----:B------:R-:W-:Y:S02]  /*80a0*/  F2FP.SATFINITE.E4M3.F32.PACK_AB_MERGE_C R22, RZ, R22, RZ ;  /* 0x00000016ff16723e */ /* 0x000fe400048070ff */
[C---:B------:R-:W-:Y:S01]  /*80b0*/  FMNMX R48, |R125|.reuse, R48, !PT ;  /* 0x000000307d307209 */ /* 0x040fe20007800200 */
[----:B------:R-:W-:Y:S01]  /*80c0*/  FMUL R125, R125, R12 ;  /* 0x0000000c7d7d7220 */ /* 0x000fe20000400000 */
[----:B------:R-:W-:Y:S02]  /*80d0*/  F2FP.SATFINITE.E4M3.F32.PACK_AB_MERGE_C R26, RZ, R26, RZ ;  /* 0x0000001aff1a723e */ /* 0x000fe400048070ff */
[----:B------:R-:W-:Y:S01]  /*80e0*/  FMNMX R48, |R41|, R48, !PT ;  /* 0x0000003029307209 */ /* 0x000fe20007800200 */
[----:B------:R-:W-:Y:S06]  /*80f0*/  @P0 BRA `(.L_x_28795) ;  /* 0x0000000000380947 */ /* 0x000fec0003800000 */
[----:B------:R-:W-:Y:S02]  /*8100*/  SHF.L.U32 R34, R52, 0x10, RZ ;  /* 0x0000001034227819 */ /* 0x000fe400000006ff */
[----:B------:R-:W-:Y:S02]  /*8110*/  IADD3 R36, R23, -0x1, -R6 ;  /* 0xffffffff17247810 */ /* 0x000fe40007ffe806 */
        /* <DEDUP_REMOVED lines=8> */
[C---:B------:R-:W-:Y:S02]  /*81a0*/  LEA R34, P1, R36.reuse, R11, 0x2 ;  /* 0x0000000b24227211 */ /* 0x040fe400078210ff */
[----:B------:R-:W-:Y:S02]  /*81b0*/  LOP3.LUT R37, R37, 0xff, R56, 0xf8, !PT ;  /* 0x000000ff25257812 */ /* 0x000fe400078ef838 */
[----:B------:R-:W-:-:S05]  /*81c0*/  LEA.HI.X R35, R36, R10, R35, 0x2, P1 ;  /* 0x0000000a24237211 */ /* 0x000fca00008f1423 */
[----:B------:R0:W-:Y:S04]  /*81d0*/  STG.E desc[UR6][R34.64], R37 ;  /* 0x0000002522007986 */ /* 0x0001e8000c101906 */
.L_x_28795:
[----:B------:R-:W-:Y:S05]  /*81e0*/  BSYNC B0 ;  /* 0x0000000000007941 */ /* 0x000fea0003800000 */
.L_x_28794:
        /* <DEDUP_REMOVED lines=12> */
[----:B------:R-:W-:Y:S02]  /*82b0*/  LEA R34, P1, R36, R11, 0x2 ;  /* 0x0000000b24227211 */ /* 0x000fe400078210ff */
[----:B------:R-:W-:-:S02]  /*82c0*/  LOP3.LUT R37, R37, 0xff, R58, 0xf8, !PT ;  /* 0x000000ff25257812 */ /* 0x000fc400078ef83a */
[----:B------:R-:W-:-:S05]  /*82d0*/  LEA.HI.X R35, R36, R10, R35, 0x2, P1 ;  /* 0x0000000a24237211 */ /* 0x000fca00008f1423 */
[----:B------:R1:W-:Y:S04]  /*82e0*/  STG.E desc[UR6][R34.64], R37 ;  /* 0x0000002522007986 */ /* 0x0003e8000c101906 */
.L_x_28797:
[----:B------:R-:W-:Y:S05]  /*82f0*/  BSYNC B0 ;  /* 0x0000000000007941 */ /* 0x000fea0003800000 */
.L_x_28796:
        /* <DEDUP_REMOVED lines=11> */
[----:B------:R-:W-:Y:S02]  /*83b0*/  LEA R35, P1, R19, R36, 0x1 ;  /* 0x0000002413237211 */ /* 0x000fe400078208ff */
[----:B------:R-:W-:Y:S02]  /*83c0*/  IADD3.X R36, RZ, R39, RZ, P2, !PT ;  /* 0x00000027ff247210 */ /* 0x000fe400017fe4ff */
[----:B------:R-:W-:-:S02]  /*83d0*/  LOP3.LUT R37, R37, 0xff, R22, 0xf8, !PT ;  /* 0x000000ff25257812 */ /* 0x000fc400078ef816 */
[----:B------:R-:W-:Y:S02]  /*83e0*/  LEA.HI.X R36, R19, R36, R18, 0x1, P1 ;  /* 0x0000002413247211 */ /* 0x000fe400008f0c12 */
[----:B------:R-:W-:-:S04]  /*83f0*/  LEA R34, P1, R35, R11, 0x2 ;  /* 0x0000000b23227211 */ /* 0x000fc800078210ff */
[----:B------:R-:W-:-:S05]  /*8400*/  LEA.HI.X R35, R35, R10, R36, 0x2, P1 ;  /* 0x0000000a23237211 */ /* 0x000fca00008f1424 */
[----:B------:R2:W-:Y:S04]  /*8410*/  STG.E desc[UR6][R34.64], R37 ;  /* 0x0000002522007986 */ /* 0x0005e8000c101906 */
.L_x_28799:
[----:B------:R-:W-:Y:S05]  /*8420*/  BSYNC B0 ;  /* 0x0000000000007941 */ /* 0x000fea0003800000 */
.L_x_28798:
[----:B------:R-:W-:Y:S04]  /*8430*/  BSSY B0, `(.L_x_28800) ;  /* 0x0000013000007945 */ /* 0x000fe80003800000 */
[----:B------:R-:W-:Y:S05]  /*8440*/  @P0 BRA `(.L_x_28801) ;  /* 0x0000000000440947 */ /* 0x000fea0003800000 */
[----:B012---:R-:W-:Y:S01]  /*8450*/  IADD3 R35, R23, -0x1, -R6 ;  /* 0xffffffff17237810 */ /* 0x007fe20007ffe806 */
[----:B------:R-:W-:-:S03]  /*8460*/  IMAD.U32 R34, R26, 0x10000, RZ ;  /* 0x000100001a227824 */ /* 0x000fc600078e00ff */
[----:B------:R-:W-:Y:S02]  /*8470*/  LOP3.LUT R37, R35, 0x1f, RZ, 0xc0, !PT ;  /* 0x0000001f23257812 */ /* 0x000fe400078ec0ff */
[----:B------:R-:W-:Y:S02]  /*8480*/  LOP3.LUT R36, R34, 0xff0000, RZ, 0xc0, !PT ;  /* 0x00ff000022247812 */ /* 0x000fe400078ec0ff */
[----:B------:R-:W-:Y:S02]  /*8490*/  LOP3.LUT R35, R32, 0xffff, RZ, 0xc0, !PT ;  /* 0x0000ffff20237812 */ /* 0x000fe400078ec0ff */
[----:B------:R-:W-:Y:S02]  /*84a0*/  IADD3 R34, P1, R37, R94, RZ ;  /* 0x0000005e25227210 */ /* 0x000fe40007f3e0ff */
[----:B------:R-:W-:Y:S02]  /*84b0*/  LEA R36, R35, R36, 0x18 ;  /* 0x0000002423247211 */ /* 0x000fe400078ec0ff */
[----:B------:R-:W-:Y:S01]  /*84c0*/  SHF.L.U32 R37, R31, 0x8, RZ ;  /* 0x000000081f257819 */ /* 0x000fe200000006ff */
[----:B------:R-:W-:-:S03]  /*84d0*/  IMAD.X R35, RZ, RZ, R39, P1 ;  /* 0x000000ffff237224 */ /* 0x000fc600008e0627 */
[----:B------:R-:W-:Y:S01]  /*84e0*/  LOP3.LUT R50, R36, 0xffff, R37, 0xf8, !PT ;  /* 0x0000ffff24327812 */ /* 0x000fe200078ef825 */
[----:B------:R-:W-:-:S04]  /*84f0*/  IMAD.WIDE.U32 R34, R19, 0x3, R34 ;  /* 0x0000000313227825 */ /* 0x000fc800078e0022 */
[----:B------:R-:W-:Y:S01]  /*8500*/  IMAD R37, R18, 0x3, RZ ;  /* 0x0000000312257824 */ /* 0x000fe200078e02ff */
[----:B------:R-:W-:-:S04]  /*8510*/  LEA R36, P1, R34, R11, 0x2 ;  /* 0x0000000b22247211 */ /* 0x000fc800078210ff */
[----:B------:R-:W-:-:S04]  /*8520*/  IADD3 R35, R37, R35, RZ ;  /* 0x0000002325237210 */ /* 0x000fc80007ffe0ff */
[----:B------:R-:W-:Y:S02]  /*8530*/  LEA.HI.X R37, R34, R10, R35, 0x2, P1 ;  /* 0x0000000a22257211 */ /* 0x000fe400008f1423 */
[----:B------:R-:W-:-:S05]  /*8540*/  LOP3.LUT R35, R50, 0xff, R25, 0xf8, !PT ;  /* 0x000000ff32237812 */ /* 0x000fca00078ef819 */
[----:B------:R3:W-:Y:S02]  /*8550*/  STG.E desc[UR6][R36.64], R35 ;  /* 0x0000002324007986 */ /* 0x0007e4000c101906 */
.L_x_28801:
[----:B------:R-:W-:Y:S05]  /*8560*/  BSYNC B0 ;  /* 0x0000000000007941 */ /* 0x000fea0003800000 */
.L_x_28800:
[----:B------:R-:W-:Y:S04]  /*8570*/  BSSY B0, `(.L_x_28802) ;  /* 0x0000012000007945 */ /* 0x000fe80003800000 */
[----:B------:R-:W-:Y:S05]  /*8580*/  @P0 BRA `(.L_x_28803) ;  /* 0x0000000000400947 */ /* 0x000fea0003800000 */
[----:B012---:R-:W-:Y:S02]  /*8590*/  SHF.L.U32 R34, R46, 0x10, RZ ;  /* 0x000000102e227819 */ /* 0x007fe400000006ff */
[----:B---3--:R-:W-:Y:S02]  /*85a0*/  LOP3.LUT R36, R84, 0xfffffffc, RZ, 0xc0, !PT ;  /* 0xfffffffc54247812 */ /* 0x008fe400078ec0ff */
[----:B------:R-:W-:Y:S02]  /*85b0*/  LOP3.LUT R35, R34, 0xff0000, RZ, 0xc0, !PT ;  /* 0x00ff000022237812 */ /* 0x000fe400078ec0ff */
[----:B------:R-:W-:-:S05]  /*85c0*/  LOP3.LUT R34, R44, 0xffff, RZ, 0xc0, !PT ;  /* 0x0000ffff2c227812 */ /* 0x000fca00078ec0ff */
[----:B------:R-:W-:Y:S01]  /*85d0*/  IMAD R34, R34, 0x1000000, R35 ;  /* 0x0100000022227824 */ /* 0x000fe200078e0223 */
[----:B------:R-:W-:-:S04]  /*85e0*/  IADD3 R35, R23, -0x1, -R6 ;  /* 0xffffffff17237810 */ /* 0x000fc80007ffe806 */
[----:B------:R-:W-:-:S04]  /*85f0*/  LOP3.LUT R35, R35, 0x1f, RZ, 0xc0, !PT ;  /* 0x0000001f23237812 */ /* 0x000fc800078ec0ff */
[----:B------:R-:W-:Y:S02]  /*8600*/  IADD3 R36, P1, P2, R36, R94, R35 ;  /* 0x0000005e24247210 */ /* 0x000fe40007a3e023 */
[----:B------:R-:W-:-:S04]  /*8610*/  SHF.L.U32 R35, R40, 0x8, RZ ;  /* 0x0000000828237819 */ /* 0x000fc800000006ff */
[----:B------:R-:W-:Y:S02]  /*8620*/  LOP3.LUT R37, R34, 0xffff, R35, 0xf8, !PT ;  /* 0x0000ffff22257812 */ /* 0x000fe400078ef823 */
[----:B------:R-:W-:Y:S02]  /*8630*/  LOP3.LUT R34, R85, 0x3fffffff, RZ, 0xc0, !PT ;  /* 0x3fffffff55227812 */ /* 0x000fe400078ec0ff */
[----:B------:R-:W-:Y:S02]  /*8640*/  LOP3.LUT R37, R37, 0xff, R42, 0xf8, !PT ;  /* 0x000000ff25257812 */ /* 0x000fe400078ef82a */
[----:B------:R-:W-:Y:S02]  /*8650*/  IADD3.X R35, R34, R39, RZ, P1, P2 ;  /* 0x0000002722237210 */ /* 0x000fe40000fe44ff */
[----:B------:R-:W-:-:S04]  /*8660*/  LEA R34, P1, R36, R11, 0x2 ;  /* 0x0000000b24227211 */ /* 0x000fc800078210ff */
[----:B------:R-:W-:-:S05]  /*8670*/  LEA.HI.X R35, R36, R10, R35, 0x2, P1 ;  /* 0x0000000a24237211 */ /* 0x000fca00008f1423 */
[----:B------:R4:W-:Y:S04]  /*8680*/  STG.E desc[UR6][R34.64], R37 ;  /* 0x0000002522007986 */ /* 0x0009e8000c101906 */
.L_x_28803:
[----:B------:R-:W-:Y:S05]  /*8690*/  BSYNC B0 ;  /* 0x0000000000007941 */ /* 0x000fea0003800000 */
.L_x_28802:
[----:B012-4-:R-:W-:Y:S01]  /*86a0*/  LOP3.LUT R34, R42, 0xffff, RZ, 0xc0, !PT ;  /* 0x0000ffff2a227812 */ /* 0x017fe200078ec0ff */
[----:B------:R-:W-:Y:S01]  /*86b0*/  FMUL R49, R109, R12 ;  /* 0x0000000c6d317220 */ /* 0x000fe20000400000 */
[----:B---3--:R-:W-:Y:S01]  /*86c0*/  F2FP.SATFINITE.E4M3.F32.PACK_AB_MERGE_C R36, RZ, R125, RZ ;  /* 0x0000007dff24723e */ /* 0x008fe200048070ff */
[----:B------:R-:W-:Y:S01]  /*86d0*/  BSSY B0, `(.L_x_28804) ;  /* 0x000001d000007945 */ /* 0x000fe20003800000 */
[C---:B------:R-:W-:Y:S01]  /*86e0*/  FMNMX R42, |R51|.reuse, R48, !PT ;  /* 0x00000030332a7209 */ /* 0x040fe20007800200 */
[-C--:B------:R-:W-:Y:S01]  /*86f0*/  FMUL R51, R51, R12.reuse ;  /* 0x0000000c33337220 */ /* 0x080fe20000400000 */
[----:B------:R-:W-:Y:S01]  /*8700*/  FMUL R48, R41, R12 ;  /* 0x0000000c29307220 */ /* 0x000fe20000400000 */
[----:B------:R-:W-:Y:S02]  /*8710*/  LOP3.LUT R35, R34, 0xff, RZ, 0xc0, !PT ;  /* 0x000000ff22237812 */ /* 0x000fe400078ec0ff */
[----:B------:R-:W-:Y:S02]  /*8720*/  PRMT R34, R36, 0x7104, RZ ;  /* 0x0000710424227816 */ /* 0x000fe400000000ff */
[----:B------:R-:W-:-:S02]  /*8730*/  FMNMX R42, |R109|, R42, !PT ;  /* 0x0000002a6d2a7209 */ /* 0x000fc40007800200 */
[----:B------:R-:W-:Y:S02]  /*8740*/  LOP3.LUT R50, R35, 0xff00, R34, 0xf8, !PT ;  /* 0x0000ff0023327812 */ /* 0x000fe400078ef822 */
        /* <DEDUP_REMOVED lines=8> */
[----:B------:R-:W-:-:S04]  /*87d0*/  IADD3 R35, R23, -0x1, -R6 ;  /* 0xffffffff17237810 */ /* 0x000fc80007ffe806 */
[----:B------:R-:W-:Y:S02]  /*87e0*/  LOP3.LUT R37, R35, 0x1f, RZ, 0xc0, !PT ;  /* 0x0000001f23257812 */ /* 0x000fe400078ec0ff */
[----:B------:R-:W-:-:S04]  /*87f0*/  SHF.L.U32 R35, R48, 0x8, RZ ;  /* 0x0000000830237819 */ /* 0x000fc800000006ff */
        /* <DEDUP_REMOVED lines=10> */
.L_x_28805:
[----:B------:R-:W-:Y:S05]  /*88a0*/  BSYNC B0 ;  /* 0x0000000000007941 */ /* 0x000fea0003800000 */
.L_x_28804:
[-C--:B------:R-:W-:Y:S01]  /*88b0*/  FMUL R35, R47, R12.reuse ;  /* 0x0000000c2f237220 */ /* 0x080fe20000400000 */
[----:B0-----:R-:W-:Y:S01]  /*88c0*/  FMUL R41, R43, R12 ;  /* 0x0000000c2b297220 */ /* 0x001fe20000400000 */
[----:B------:R-:W-:Y:S01]  /*88d0*/  LOP3.LUT R46, R46, 0xffff, RZ, 0xc0, !PT ;  /* 0x0000ffff2e2e7812 */ /* 0x000fe200078ec0ff */
[----:B------:R-:W-:Y:S01]  /*88e0*/  BSSY B0, `(.L_x_28806) ;  /* 0x0000032000007945 */ /* 0x000fe20003800000 */
[----:B------:R-:W-:Y:S02]  /*88f0*/  PRMT R51, R51, 0x7104, RZ ;  /* 0x0000710433337816 */ /* 0x000fe400000000ff */
[----:B------:R-:W-:Y:S02]  /*8900*/  F2FP.SATFINITE.E4M3.F32.PACK_AB_MERGE_C R35, RZ, R35, RZ ;  /* 0x00000023ff23723e */ /* 0x000fe400048070ff */
[----:B------:R-:W-:Y:S02]  /*8910*/  F2FP.SATFINITE.E4M3.F32.PACK_AB_MERGE_C R41, RZ, R41, RZ ;  /* 0x00000029ff29723e */ /* 0x000fe400048070ff */
[----:B------:R-:W-:-:S02]  /*8920*/  SHF.L.U32 R34, R35, 0x10, RZ ;  /* 0x0000001023227819 */ /* 0x000fc400000006ff */
[----:B------:R-:W-:Y:S02]  /*8930*/  LOP3.LUT R36, R41, 0xffff, RZ, 0xc0, !PT ;  /* 0x0000ffff29247812 */ /* 0x000fe400078ec0ff */
[----:B------:R-:W-:Y:S01]  /*8940*/  LOP3.LUT R59, R34, 0xff0000, RZ, 0xc0, !PT ;  /* 0x00ff0000223b7812 */ /* 0x000fe200078ec0ff */
[-C--:B------:R-:W-:Y:S01]  /*8950*/  FMUL R34, R45, R12.reuse ;  /* 0x0000000c2d227220 */ /* 0x080fe20000400000 */
[----:B------:R-:W-:Y:S02]  /*8960*/  LOP3.LUT R46, R46, 0xff, RZ, 0xc0, !PT ;  /* 0x000000ff2e2e7812 */ /* 0x000fe400078ec0ff */
[----:B------:R-:W-:Y:S02]  /*8970*/  SHF.L.U32 R36, R36, 0x18, RZ ;  /* 0x0000001824247819 */ /* 0x000fe400000006ff */
[----:B------:R-:W-:Y:S01]  /*8980*/  LOP3.LUT R51, R46, 0xff00, R51, 0xf8, !PT ;  /* 0x0000ff002e337812 */ /* 0x000fe200078ef833 */
[----:B------:R-:W-:Y:S01]  /*8990*/  FMUL R46, R91, R12 ;  /* 0x0000000c5b2e7220 */ /* 0x000fe20000400000 */
[----:B------:R-:W-:-:S02]  /*89a0*/  LOP3.LUT R59, R36, R50, R59, 0xfe, !PT ;  /* 0x00000032243b7212 */ /* 0x000fc400078efe3b */
[----:B------:R-:W-:Y:S02]  /*89b0*/  F2FP.SATFINITE.E4M3.F32.PACK_AB_MERGE_C R50, RZ, R34, RZ ;  /* 0x00000022ff32723e */ /* 0x000fe400048070ff */
[----:B------:R-:W-:Y:S02]  /*89c0*/  F2FP.SATFINITE.E4M3.F32.PACK_AB_MERGE_C R46, RZ, R46, RZ ;  /* 0x0000002eff2e723e */ /* 0x000fe400048070ff */
[----:B------:R-:W-:Y:S01]  /*89d0*/  LOP3.LUT R40, R40, 0xffff, RZ, 0xc0, !PT ;  /* 0x0000ffff28287812 */ /* 0x000fe200078ec0ff */
[----:B------:R-:W-:Y:S01]  /*89e0*/  IMAD.U32 R34, R50, 0x10000, RZ ;  /* 0x0001000032227824 */ /* 0x000fe200078e00ff */
[----:B------:R-:W-:Y:S02]  /*89f0*/  LOP3.LUT R44, R44, 0xffff, RZ, 0xc0, !PT ;  /* 0x0000ffff2c2c7812 */ /* 0x000fe400078ec0ff */
[----:B------:R-:W-:Y:S02]  /*8a00*/  LOP3.LUT R36, R46, 0xffff, RZ, 0xc0, !PT ;  /* 0x0000ffff2e247812 */ /* 0x000fe400078ec0ff */
[----:B------:R-:W-:Y:S01]  /*8a10*/  LOP3.LUT R57, R34, 0xff0000, RZ, 0xc0, !PT ;  /* 0x00ff000022397812 */ /* 0x000fe200078ec0ff */
[-C--:B------:R-:W-:Y:S01]  /*8a20*/  FMUL R34, R101, R12.reuse ;  /* 0x0000000c65227220 */ /* 0x080fe20000400000 */
[----:B------:R-:W-:Y:S01]  /*8a30*/  LOP3.LUT R37, R40, 0xff, RZ, 0xc0, !PT ;  /* 0x000000ff28257812 */ /* 0x000fe200078ec0ff */
[----:B------:R-:W-:Y:S01]  /*8a40*/  FMUL R40, R99, R12 ;  /* 0x0000000c63287220 */ /* 0x000fe20000400000 */
[----:B------:R-:W-:-:S02]  /*8a50*/  PRMT R53, R49, 0x7104, RZ ;  /* 0x0000710431357816 */ /* 0x000fc400000000ff */
[----:B------:R-:W-:Y:S02]  /*8a60*/  LOP3.LUT R44, R44, 0xff, RZ, 0xc0, !PT ;  /* 0x000000ff2c2c7812 */ /* 0x000fe400078ec0ff */
[----:B------:R-:W-:Y:S02]  /*8a70*/  SHF.L.U32 R36, R36, 0x18, RZ ;  /* 0x0000001824247819 */ /* 0x000fe400000006ff */
[----:B------:R-:W-:Y:S02]  /*8a80*/  PRMT R48, R48, 0x7104, RZ ;  /* 0x0000710430307816 */ /* 0x000fe400000000ff */
[----:B------:R-:W-:Y:S02]  /*8a90*/  LOP3.LUT R53, R44, 0xff00, R53, 0xf8, !PT ;  /* 0x0000ff002c357812 */ /* 0x000fe400078ef835 */
[----:B------:R-:W-:Y:S02]  /*8aa0*/  LOP3.LUT R57, R36, R51, R57, 0xfe, !PT ;  /* 0x0000003324397212 */ /* 0x000fe400078efe39 */
[----:B------:R-:W-:-:S02]  /*8ab0*/  LOP3.LUT R48, R37, 0xff00, R48, 0xf8, !PT ;  /* 0x0000ff0025307812 */ /* 0x000fc400078ef830 */
        /* <DEDUP_REMOVED lines=10> */
[----:B------:R-:W-:Y:S01]  /*8b60*/  LOP3.LUT R36, R34, 0xffff, R37, 0xf8, !PT ;  /* 0x0000ffff22247812 */ /* 0x000fe200078ef825 */
[----:B------:R-:W-:Y:S01]  /*8b70*/  IMAD R37, R18, 0x6, RZ ;  /* 0x0000000612257824 */ /* 0x000fe200078e02ff */
[----:B------:R-:W-:Y:S02]  /*8b80*/  IADD3 R34, P1, R49, R94, RZ ;  /* 0x0000005e31227210 */ /* 0x000fe40007f3e0ff */
[----:B------:R-:W-:Y:S02]  /*8b90*/  LOP3.LUT R49, R36, 0xff, R35, 0xf8, !PT ;  /* 0x000000ff24317812 */ /* 0x000fe400078ef823 */
[----:B------:R-:W-:-:S03]  /*8ba0*/  IADD3.X R35, RZ, R39, RZ, P1, !PT ;  /* 0x00000027ff237210 */ /* 0x000fc60000ffe4ff */
[----:B------:R-:W-:-:S04]  /*8bb0*/  IMAD.WIDE.U32 R34, R19, 0x6, R34 ;  /* 0x0000000613227825 */ /* 0x000fc800078e0022 */
[----:B------:R-:W-:Y:S01]  /*8bc0*/  IMAD.IADD R35, R37, 0x1, R35 ;  /* 0x0000000125237824 */ /* 0x000fe200078e0223 */
[----:B------:R-:W-:-:S04]  /*8bd0*/  LEA R36, P1, R34, R11, 0x2 ;  /* 0x0000000b22247211 */ /* 0x000fc800078210ff */
[----:B------:R-:W-:-:S05]  /*8be0*/  LEA.HI.X R37, R34, R10, R35, 0x2, P1 ;  /* 0x0000000a22257211 */ /* 0x000fca00008f1423 */
[----:B------:R0:W-:Y:S04]  /*8bf0*/  STG.E desc[UR6][R36.64], R49 ;  /* 0x0000003124007986 */ /* 0x0001e8000c101906 */
.L_x_28807:
[----:B------:R-:W-:Y:S05]  /*8c00*/  BSYNC B0 ;  /* 0x0000000000007941 */ /* 0x000fea0003800000 */
.L_x_28806:
        /* <DEDUP_REMOVED lines=8> */
[----:B------:R-:W-:-:S05]  /*8c90*/  FMUL R34, R97, R12 ;  /* 0x0000000c61227220 */ /* 0x000fca0000400000 */
[----:B------:R-:W-:Y:S01]  /*8ca0*/  F2FP.SATFINITE.E4M3.F32.PACK_AB_MERGE_C R48, RZ, R34, RZ ;  /* 0x00000022ff30723e */ /* 0x000fe200048070ff */
[----:B------:R-:W-:Y:S06]  /*8cb0*/  @P0 BRA `(.L_x_28809) ;  /* 0x0000000000440947 */ /* 0x000fec0003800000 */
[----:B------:R-:W-:Y:S01]  /*8cc0*/  IMAD.U32 R46, R46, 0x10000, RZ ;  /* 0x000100002e2e7824 */ /* 0x000fe200078e00ff */
[----:B------:R-:W-:Y:S02]  /*8cd0*/  IADD3 R37, R23, -0x1, -R6 ;  /* 0xffffffff17257810 */ /* 0x000fe40007ffe806 */
[----:B------:R-:W-:Y:S02]  /*8ce0*/  LOP3.LUT R34, R48, 0xffff, RZ, 0xc0, !PT ;  /* 0x0000ffff30227812 */ /* 0x000fe400078ec0ff */
[----:B------:R-:W-:Y:S02]  /*8cf0*/  LOP3.LUT R35, R46, 0xff0000, RZ, 0xc0, !PT ;  /* 0x00ff00002e237812 */ /* 0x000fe400078ec0ff */
[----:B------:R-:W-:Y:S02]  /*8d00*/  LOP3.LUT R37, R37, 0x1f, RZ, 0xc0, !PT ;  /* 0x0000001f25257812 */ /* 0x000fe400078ec0ff */
[----:B------:R-:W-:Y:S02]  /*8d10*/  LEA R35, R34, R35, 0x18 ;  /* 0x0000002322237211 */ /* 0x000fe400078ec0ff */
[----:B------:R-:W-:-:S02]  /*8d20*/  SHF.L.U32 R36, R36, 0x8, RZ ;  /* 0x0000000824247819 */ /* 0x000fc400000006ff */
[----:B------:R-:W-:Y:S01]  /*8d30*/  IADD3 R34, P0, R37, R94, RZ ;  /* 0x0000005e25227210 */ /* 0x000fe20007f1e0ff */
[----:B------:R-:W-:Y:S01]  /*8d40*/  IMAD R37, R18, 0x7, RZ ;  /* 0x0000000712257824 */ /* 0x000fe200078e02ff */
        /* <DEDUP_REMOVED lines=8> */
.L_x_28809:
[----:B------:R-:W-:Y:S05]  /*8dd0*/  BSYNC B0 ;  /* 0x0000000000007941 */ /* 0x000fea0003800000 */
.L_x_28808:
[----:B------:R-:W-:Y:S01]  /*8de0*/  IADD3 R35, R23, 0x1d, -R6 ;  /* 0x0000001d17237810 */ /* 0x000fe20007ffe806 */
[----:B------:R-:W-:Y:S01]  /*8df0*/  IMAD.U32 R40, R40, 0x10000, RZ ;  /* 0x0001000028287824 */ /* 0x000fe200078e00ff */
[----:B------:R-:W-:Y:S02]  /*8e00*/  IADD3 R34, R38, 0x3, RZ ;  /* 0x0000000326227810 */ /* 0x000fe40007ffe0ff */
[----:B------:R-:W-:Y:S02]  /*8e10*/  LOP3.LUT R35, R35, 0x1f, RZ, 0xc0, !PT ;  /* 0x0000001f23237812 */ /* 0x000fe400078ec0ff */
[----:B------:R-:W-:Y:S02]  /*8e20*/  ISETP.GE.U32.AND P1, PT, R34, R17, PT ;  /* 0x000000112200720c */ /* 0x000fe40003f26070 */
[----:B0-----:R-:W-:Y:S02]  /*8e30*/  LOP3.LUT R36, R48, 0xffff, RZ, 0xc0, !PT ;  /* 0x0000ffff30247812 */ /* 0x001fe400078ec0ff */
[----:B------:R-:W-:-:S02]  /*8e40*/  ISETP.LT.U32.AND P1, PT, R35, R16, !P1 ;  /* 0x000000102300720c */ /* 0x000fc40004f21070 */
[----:B------:R-:W-:Y:S02]  /*8e50*/  LEA R94, P0, R19, R94, 0x3 ;  /* 0x0000005e135e7211 */ /* 0x000fe400078018ff */
[----:B------:R-:W-:Y:S02]  /*8e60*/  LOP3.LUT R40, R40, 0xff0000, RZ, 0xc0, !PT ;  /* 0x00ff000028287812 */ /* 0x000fe400078ec0ff */
[----:B------:R-:W-:Y:S02]  /*8e70*/  SHF.L.U32 R36, R36, 0x18, RZ ;  /* 0x0000001824247819 */ /* 0x000fe400000006ff */
[----:B------:R-:W-:Y:S02]  /*8e80*/  IADD3 R50, P2, R35, R94, RZ ;  /* 0x0000005e23327210 */ /* 0x000fe40007f5e0ff */
[----:B------:R-:W-:Y:S02]  /*8e90*/  LOP3.LUT R53, R36, R53, R40, 0xfe, !PT ;  /* 0x0000003524357212 */ /* 0x000fe400078efe28 */
[----:B------:R-:W-:-:S02]  /*8ea0*/  LEA.HI.X R35, R19, R39, R18, 0x3, P0 ;  /* 0x0000002713237211 */ /* 0x000fc400000f1c12 */
[----:B------:R-:W-:Y:S02]  /*8eb0*/  @!P1 CS2R R48, SRZ ;  /* 0x0000000000309805 */ /* 0x000fe4000001ff00 */
[C---:B------:R-:W-:Y:S02]  /*8ec0*/  @P1 SHF.L.U32 R37, R84.reuse, 0x1, RZ ;  /* 0x0000000154251819 */ /* 0x040fe400000006ff */
[----:B------:R-:W-:Y:S01]  /*8ed0*/  @P1 SHF.L.U64.HI R36, R84, 0x1, R85 ;  /* 0x0000000154241819 */ /* 0x000fe20000010255 */
[----:B------:R-:W-:Y:S01]  /*8ee0*/  IMAD.X R51, RZ, RZ, R35, P2 ;  /* 0x000000ffff337224 */ /* 0x000fe200010e0623 */
[----:B------:R-:W-:Y:S02]  /*8ef0*/  @P1 LOP3.LUT R37, R37, 0xfffffff8, RZ, 0xc0, !PT ;  /* 0xfffffff825251812 */ /* 0x000fe400078ec0ff */
[----:B------:R-:W-:Y:S02]  /*8f00*/  @P1 LOP3.LUT R39, R36, 0x1fffffff, RZ, 0xc0, !PT ;  /* 0x1fffffff24271812 */ /* 0x000fe400078ec0ff */
[----:B------:R-:W-:-:S04]  /*8f10*/  @P1 IADD3 R36, P0, R37, R50, RZ ;  /* 0x0000003225241210 */ /* 0x000fc80007f1e0ff */
[----:B------:R-:W-:Y:S02]  /*8f20*/  @P1 IADD3.X R37, R39, R51, RZ, P0, !PT ;  /* 0x0000003327251210 */ /* 0x000fe400007fe4ff */
[----:B------:R-:W-:Y:S01]  /*8f30*/  @P1 LEA R40, P0, R36, R95, 0x3 ;  /* 0x0000005f24281211 */ /* 0x000fe200078018ff */
[----:B------:R-:W-:-:S03]  /*8f40*/  @P1 IMAD R39, R18, 0x9, RZ ;  /* 0x0000000912271824 */ /* 0x000fc600078e02ff */
[----:B------:R-:W-:Y:S01]  /*8f50*/  @P1 LEA.HI.X R41, R36, R93, R37, 0x3, P0 ;  /* 0x0000005d24291211 */ /* 0x000fe200000f1c25 */
[----:B------:R-:W-:-:S04]  /*8f60*/  @P1 IMAD.WIDE.U32 R36, R19, 0x9, R50 ;  /* 0x0000000913241825 */ /* 0x000fc800078e0032 */
        /* <DEDUP_REMOVED lines=19> */
[----:B0-----:R-:W-:Y:S01]  /*90a0*/  @P1 IMAD R39, R18, 0xb, RZ ;  /* 0x0000000b12271824 */ /* 0x001fe200078e02ff */
[----:B------:R-:W-:Y:S01]  /*90b0*/  FMNMX R42, |R99|, R42, !PT ;  /* 0x0000002a632a7209 */ /* 0x000fe20007800200 */
[----:B------:R0:W5:Y:S01]  /*90c0*/  @P1 LDG.E.64 R44, desc[UR6][R40.64] ;  /* 0x00000006282c1981 */ /* 0x000162000c1e1b00 */
[----:B------:R-:W-:-:S05]  /*90d0*/  @P1 IMAD.WIDE.U32 R36, R19, 0xb, R36 ;  /* 0x0000000b13241825 */ /* 0x000fca00078e0024 */
[----:B------:R-:W-:Y:S02]  /*90e0*/  @P1 IADD3 R37, R39, R37, RZ ;  /* 0x0000002527251210 */ /* 0x000fe40007ffe0ff */
[----:B------:R-:W-:-:S04]  /*90f0*/  @P1 LEA R38, P0, R36, R95, 0x3 ;  /* 0x0000005f24261211 */ /* 0x000fc800078018ff */
[----:B------:R-:W-:Y:S02]  /*9100*/  @P1 LEA.HI.X R39, R36, R93, R37, 0x3, P0 ;  /* 0x0000005d24271211 */ /* 0x000fe400000f1c25 */
[----:B------:R-:W-:Y:S01]  /*9110*/  FMNMX R36, |R43|, R42, !PT ;  /* 0x0000002a2b247209 */ /* 0x000fe20007800200 */
[----:B0-----:R-:W-:Y:S01]  /*9120*/  @P1 IMAD R41, R18, 0xc, RZ ;  /* 0x0000000c12291824 */ /* 0x001fe200078e02ff */
[----:B------:R-:W-:Y:S02]  /*9130*/  @P1 MOV R37, R51 ;  /* 0x0000003300251202 */ /* 0x000fe40000000f00 */
[----:B------:R-:W-:Y:S02]  /*9140*/  @!P1 CS2R R42, SRZ ;  /* 0x00000000002a9805 */ /* 0x000fe4000001ff00 */
[----:B------:R-:W-:Y:S01]  /*9150*/  FMNMX R76, |R89|, R36, !PT ;  /* 0x00000024594c7209 */ /* 0x000fe20007800200 */
[----:B------:R-:W-:-:S04]  /*9160*/  @P1 IMAD.MOV.U32 R36, RZ, RZ, R50 ;  /* 0x000000ffff241224 */ /* 0x000fc800078e0032 */
[----:B------:R-:W-:Y:S01]  /*9170*/  @P1 IMAD.WIDE.U32 R36, R19, 0xc, R36 ;  /* 0x0000000c13241825 */ /* 0x000fe200078e0024 */
[----:B------:R0:W5:Y:S04]  /*9180*/  @P1 LDG.E.64 R42, desc[UR6][R38.64] ;  /* 0x00000006262a1981 */ /* 0x000168000c1e1b00 */
[----:B------:R-:W-:Y:S02]  /*9190*/  @P1 IADD3 R37, R41, R37, RZ ;  /* 0x0000002529251210 */ /* 0x000fe40007ffe0ff */
[----:B------:R-:W-:Y:S02]  /*91a0*/  @!P1 CS2R R40, SRZ ;  /* 0x0000000000289805 */ /* 0x000fe4000001ff00 */
[----:B------:R-:W-:-:S04]  /*91b0*/  @P1 LEA R88, P0, R36, R95, 0x3 ;  /* 0x0000005f24581211 */ /* 0x000fc800078018ff */
[----:B------:R-:W-:Y:S01]  /*91c0*/  @P1 LEA.HI.X R89, R36, R93, R37, 0x3, P0 ;  /* 0x0000005d24591211 */ /* 0x000fe200000f1c25 */
[----:B------:R-:W-:Y:S01]  /*91d0*/  @P1 IMAD.MOV.U32 R36, RZ, RZ, R50 ;  /* 0x000000ffff241224 */ /* 0x000fe200078e0032 */
[----:B------:R-:W-:Y:S01]  /*91e0*/  @P1 MOV R37, R51 ;  /* 0x0000003300251202 */ /* 0x000fe20000000f00 */
[----:B0-----:R-:W-:Y:S01]  /*91f0*/  @P1 IMAD R39, R18, 0xd, RZ ;  /* 0x0000000d12271824 */ /* 0x001fe200078e02ff */
[----:B------:R-:W-:Y:S01]  /*9200*/  ISETP.GE.U32.AND P0, PT, R90, R17, PT ;  /* 0x000000115a00720c */ /* 0x000fe20003f06070 */
[----:B------:R0:W5:Y:S01]  /*9210*/  @P1 LDG.E.64 R40, desc[UR6][R88.64] ;  /* 0x0000000658281981 */ /* 0x000162000c1e1b00 */
[----:B------:R-:W-:Y:S01]  /*9220*/  FMNMX R76, |R91|, R76, !PT ;  /* 0x0000004c5b4c7209 */ /* 0x000fe20007800200 */
[----:B------:R-:W-:-:S05]  /*9230*/  @P1 IMAD.WIDE.U32 R36, R19, 0xd, R36 ;  /* 0x0000000d13241825 */ /* 0x000fca00078e0024 */
[----:B------:R-:W-:Y:S02]  /*9240*/  @P1 IADD3 R37, R39, R37, RZ ;  /* 0x0000002527251210 */ /* 0x000fe40007ffe0ff */
[----:B------:R-:W-:Y:S02]  /*9250*/  @!P1 CS2R R38, SRZ ;  /* 0x0000000000269805 */ /* 0x000fe4000001ff00 */
[----:B------:R-:W-:Y:S02]  /*9260*/  @P1 LEA R90, P2, R36, R95, 0x3 ;  /* 0x0000005f245a1211 */ /* 0x000fe400078418ff */
[----:B------:R-:W-:Y:S02]  /*9270*/  LOP3.LUT R56, R56, 0xff, RZ, 0xc0, !PT ;  /* 0x000000ff38387812 */ /* 0x000fe400078ec0ff */
[----:B------:R-:W-:Y:S02]  /*9280*/  @P1 LEA.HI.X R91, R36, R93, R37, 0x3, P2 ;  /* 0x0000005d245b1211 */ /* 0x000fe400010f1c25 */
[----:B------:R-:W-:Y:S01]  /*9290*/  LOP3.LUT R37, R58, 0xffff, RZ, 0xc0, !PT ;  /* 0x0000ffff3a257812 */ /* 0x000fe200078ec0ff */
[----:B------:R-:W-:-:S02]  /*92a0*/  @P1 IMAD.MOV.U32 R36, RZ, RZ, R50 ;  /* 0x000000ffff241224 */ /* 0x000fc400078e0032 */
[----:B0-----:R-:W-:Y:S01]  /*92b0*/  @P1 IMAD R89, R18, 0xe, RZ ;  /* 0x0000000e12591824 */ /* 0x001fe200078e02ff */
[----:B------:R-:W-:Y:S01]  /*92c0*/  PRMT R56, R37, 0x7604, R56 ;  /* 0x0000760425387816 */ /* 0x000fe20000000038 */
[----:B------:R0:W5:Y:S01]  /*92d0*/  @P1 LDG.E.64 R38, desc[UR6][R90.64] ;  /* 0x000000065a261981 */ /* 0x000162000c1e1b00 */
[----:B------:R-:W-:Y:S02]  /*92e0*/  @P1 MOV R37, R51 ;  /* 0x0000003300251202 */ /* 0x000fe40000000f00 */
[----:B------:R-:W-:Y:S02]  /*92f0*/  LOP3.LUT R52, R52, 0xff, RZ, 0xc0, !PT ;  /* 0x000000ff34347812 */ /* 0x000fe400078ec0ff */
[----:B------:R-:W-:Y:S01]  /*9300*/  FMNMX R97, |R97|, R76, !PT ;  /* 0x0000004c61617209 */ /* 0x000fe20007800200 */
[----:B------:R-:W-:-:S04]  /*9310*/  @P1 IMAD.WIDE.U32 R36, R19, 0xe, R36 ;  /* 0x0000000e13241825 */ /* 0x000fc800078e0024 */
[----:B0-----:R-:W-:Y:S01]  /*9320*/  @P1 IMAD R91, R18, 0xf, RZ ;  /* 0x0000000f125b1824 */ /* 0x001fe200078e02ff */
[----:B------:R-:W-:Y:S02]  /*9330*/  @P1 IADD3 R37, R89, R37, RZ ;  /* 0x0000002559251210 */ /* 0x000fe40007ffe0ff */
[----:B------:R-:W-:-:S04]  /*9340*/  @P1 LEA R88, P2, R36, R95, 0x3 ;  /* 0x0000005f24581211 */ /* 0x000fc800078418ff */
[----:B------:R-:W-:Y:S01]  /*9350*/  @P1 LEA.HI.X R89, R36, R93, R37, 0x3, P2 ;  /* 0x0000005d24591211 */ /* 0x000fe200010f1c25 */
[----:B------:R-:W-:Y:S01]  /*9360*/  @P1 IMAD.MOV.U32 R36, RZ, RZ, R50 ;  /* 0x000000ffff241224 */ /* 0x000fe200078e0032 */
[----:B------:R-:W-:-:S04]  /*9370*/  LOP3.LUT R37, R54, 0xffff, RZ, 0xc0, !PT ;  /* 0x0000ffff36257812 */ /* 0x000fc800078ec0ff */
[----:B------:R-:W-:Y:S02]  /*9380*/  PRMT R52, R37, 0x7604, R52 ;  /* 0x0000760425347816 */ /* 0x000fe40000000034 */
[----:B------:R-:W-:-:S03]  /*9390*/  @P1 MOV R37, R51 ;  /* 0x0000003300251202 */ /* 0x000fc60000000f00 */
[----:B------:R-:W-:-:S03]  /*93a0*/  @P1 IMAD.WIDE.U32 R36, R19, 0xf, R36 ;  /* 0x0000000f13241825 */ /* 0x000fc600078e0024 */
[----:B------:R-:W-:Y:S01]  /*93b0*/  @P1 LEA R90, P2, R36, R95, 0x3 ;  /* 0x0000005f245a1211 */ /* 0x000fe200078418ff */
[----:B------:R-:W-:Y:S01]  /*93c0*/  IMAD.U32 R95, R74, 0x10000, RZ ;  /* 0x000100004a5f7824 */ /* 0x000fe200078e00ff */
[----:B------:R-:W-:-:S03]  /*93d0*/  @P1 IADD3 R37, R91, R37, RZ ;  /* 0x000000255b251210 */ /* 0x000fc60007ffe0ff */
[C---:B------:R-:W-:Y:S01]  /*93e0*/  FMUL R54, R95.reuse, 0.035677410662174224854 ;  /* 0x3d12227a5f367820 */ /* 0x040fe20000400000 */
[----:B------:R-:W-:Y:S02]  /*93f0*/  @P1 LEA.HI.X R91, R36, R93, R37, 0x3, P2 ;  /* 0x0000005d245b1211 */ /* 0x000fe400010f1c25 */
[----:B------:R-:W-:Y:S01]  /*9400*/  @!P1 CS2R R36, SRZ ;  /* 0x0000000000249805 */ /* 0x000fe2000001ff00 */
[----:B------:R-:W-:-:S04]  /*9410*/  FFMA R54, R95, R54, 0.79788458347320556641 ;  /* 0x3f4c422a5f367423 */ /* 0x000fc80000000036 */
[----:B------:R-:W-:Y:S01]  /*9420*/  FMUL R58, R95, R54 ;  /* 0x000000365f3a7220 */ /* 0x000fe20000400000 */
[----:B------:R0:W5:Y:S01]  /*9430*/  @P1 LDG.E.64 R36, desc[UR6][R90.64] ;  /* 0x000000065a241981 */ /* 0x000162000c1e1b00 */
[----:B------:R-:W-:Y:S02]  /*9440*/  LOP3.LUT R27, R27, 0xffff, RZ, 0xc0, !PT ;  /* 0x0000ffff1b1b7812 */ /* 0x000fe400078ec0ff */
[----:B------:R-:W-:Y:S01]  /*9450*/  @!P1 CS2R R92, SRZ ;  /* 0x00000000005c9805 */ /* 0x000fe2000001ff00 */
[----:B------:R-:W-:Y:S01]  /*9460*/  FMUL R76, |R58|, 2.8853900432586669922 ;  /* 0x4038aa3b3a4c7820 */ /* 0x000fe20000400200 */
[----:B------:R-:W-:Y:S02]  /*9470*/  LOP3.LUT R54, R0, 0xff, RZ, 0xc0, !PT ;  /* 0x000000ff00367812 */ /* 0x000fe400078ec0ff */
[C---:B------:R-:W-:Y:S02]  /*9480*/  FSETP.GE.AND P2, PT, |R58|.reuse, 0.60000002384185791016, PT ;  /* 0x3f19999a3a00780b */ /* 0x040fe40003f46200 */
[----:B------:R1:W5:Y:S01]  /*9490*/  @P1 LDG.E.64 R92, desc[UR6][R88.64] ;  /* 0x00000006585c1981 */ /* 0x000362000c1e1b00 */
[----:B------:R-:W2:Y:S01]  /*94a0*/  MUFU.EX2 R76, R76 ;  /* 0x0000004c004c7308 */ /* 0x000ea20000000800 */
[----:B------:R-:W-:Y:S01]  /*94b0*/  PRMT R54, R27, 0x7604, R54 ;  /* 0x000076041b367816 */ /* 0x000fe20000000036 */
[C---:B------:R-:W-:Y:S01]  /*94c0*/  FMUL R27, R58.reuse, R58 ;  /* 0x0000003a3a1b7220 */ /* 0x040fe20000400000 */
[----:B------:R-:W-:Y:S01]  /*94d0*/  FSETP.GE.AND P1, PT, |R58|, 9.010913848876953125, PT ;  /* 0x41102cb43a00780b */ /* 0x000fe20003f26200 */
[----:B------:R-:W-:Y:S01]  /*94e0*/  IMAD.U32 R117, R66, 0x10000, RZ ;  /* 0x0001000042757824 */ /* 0x000fe200078e00ff */
[----:B------:R-:W-:Y:S01]  /*94f0*/  LOP3.LUT R33, R33, 0xff, RZ, 0xc0, !PT ;  /* 0x000000ff21217812 */ /* 0x000fe200078ec0ff */
[----:B------:R-:W-:Y:S01]  /*9500*/  FFMA R0, R27, R15, -0.052303962409496307373 ;  /* 0xbd563cae1b007423 */ /* 0x000fe2000000000f */
[----:B------:R-:W-:Y:S01]  /*9510*/  LOP3.LUT R28, R28, 0xffff, RZ, 0xc0, !PT ;  /* 0x0000ffff1c1c7812 */ /* 0x000fe200078ec0ff */
[----:B------:R-:W-:Y:S01]  /*9520*/  BSSY B0, `(.L_x_28810) ;  /* 0x00002ea000007945 */ /* 0x000fe20003800000 */
[----:B------:R-:W-:Y:S01]  /*9530*/  LOP3.LUT R9, R9, 0xffff, RZ, 0xc0, !PT ;  /* 0x0000ffff09097812 */ /* 0x000fe200078ec0ff */
[----:B------:R-:W-:Y:S01]  /*9540*/  FFMA R0, R27, R0, 0.1331529766321182251 ;  /* 0x3e0859411b007423 */ /* 0x000fe20000000000 */
[----:B------:R-:W-:-:S02]  /*9550*/  PRMT R33, R28, 0x7604, R33 ;  /* 0x000076041c217816 */ /* 0x000fc40000000021 */
[----:B------:R-:W-:Y:S01]  /*9560*/  SHF.L.U32 R9, R9, 0x18, RZ ;  /* 0x0000001809097819 */ /* 0x000fe200000006ff */
[C---:B------:R-:W-:Y:S01]  /*9570*/  FFMA R0, R27.reuse, R0, -0.33332768082618713379 ;  /* 0xbeaaa9ed1b007423 */ /* 0x040fe20000000000 */
[----:B------:R-:W-:Y:S01]  /*9580*/  LOP3.LUT R22, R22, 0xffff, RZ, 0xc0, !PT ;  /* 0x0000ffff16167812 */ /* 0x000fe200078ec0ff */
[----:B--2---:R-:W-:Y:S02]  /*9590*/  FADD R78, R76, 1 ;  /* 0x3f8000004c4e7421 */ /* 0x004fe40000000000 */
[----:B------:R-:W-:Y:S01]  /*95a0*/  FFMA R27, R27, R0, RZ ;  /* 0x000000001b1b7223 */ /* 0x000fe200000000ff */
[----:B------:R-:W-:Y:S01]  /*95b0*/  LOP3.LUT R80, R4, 0xff000000, R9, 0xf8, !PT ;  /* 0xff00000004507812 */ /* 0x000fe200078ef809 */
[----:B0-----:R0:W2:Y:S01]  /*95c0*/  MUFU.RCP R91, R78 ;  /* 0x0000004e005b7308 */ /* 0x0010a20000001000 */
[----:B------:R-:W-:Y:S02]  /*95d0*/  LOP3.LUT R56, R56, 0xffff, RZ, 0xc0, !PT ;  /* 0x0000ffff38387812 */ /* 0x000fe400078ec0ff */
[----:B------:R-:W-:-:S02]  /*95e0*/  LOP3.LUT R24, R24, 0xffff, RZ, 0xc0, !PT ;  /* 0x0000ffff18187812 */ /* 0x000fc400078ec0ff */
[----:B------:R-:W-:Y:S02]  /*95f0*/  LOP3.LUT R8, R8, 0xffff, RZ, 0xc0, !PT ;  /* 0x0000ffff08087812 */ /* 0x000fe400078ec0ff */
[----:B------:R-:W-:Y:S02]  /*9600*/  SHF.L.U32 R99, R24, 0x10, RZ ;  /* 0x0000001018637819 */ /* 0x000fe400000006ff */
[----:B------:R-:W-:Y:S02]  /*9610*/  SHF.L.U32 R8, R8, 0x18, RZ ;  /* 0x0000001808087819 */ /* 0x000fe400000006ff */
[----:B------:R-:W-:Y:S02]  /*9620*/  LOP3.LUT R7, R7, 0xffff, RZ, 0xc0, !PT ;  /* 0x0000ffff07077812 */ /* 0x000fe400078ec0ff */
[----:B0-----:R-:W-:Y:S02]  /*9630*/  LOP3.LUT R78, R3, 0xff000000, R8, 0xf8, !PT ;  /* 0xff000000034e7812 */ /* 0x001fe400078ef808 */
[----:B------:R-:W-:Y:S01]  /*9640*/  LOP3.LUT R29, R29, 0xffff, RZ, 0xc0, !PT ;  /* 0x0000ffff1d1d7812 */ /* 0x000fe200078ec0ff */
[----:B------:R-:W-:-:S02]  /*9650*/  IMAD.SHL.U32 R7, R7, 0x1000000, RZ ;  /* 0x0100000007077824 */ /* 0x000fc400078e00ff */
[----:B--2---:R-:W-:Y:S01]  /*9660*/  FFMA R91, R91, -2, R14 ;  /* 0xc00000005b5b7823 */ /* 0x004fe2000000000e */
[----:B------:R-:W-:Y:S02]  /*9670*/  LOP3.LUT R54, R54, 0xffff, RZ, 0xc0, !PT ;  /* 0x0000ffff36367812 */ /* 0x000fe400078ec0ff */
[----:B------:R-:W-:Y:S02]  /*9680*/  SHF.L.U32 R29, R29, 0x10, RZ ;  /* 0x000000101d1d7819 */ /* 0x000fe400000006ff */
[----:B------:R-:W-:Y:S02]  /*9690*/  FSEL R91, R91, 1, !P1 ;  /* 0x3f8000005b5b7808 */ /* 0x000fe40004800000 */
[----:B------:R-:W-:Y:S02]  /*96a0*/  LOP3.LUT R76, R2, 0xff000000, R7, 0xf8, !PT ;  /* 0xff000000024c7812 */ /* 0x000fe400078ef807 */
[--C-:B------:R-:W-:Y:S01]  /*96b0*/  LOP3.LUT R28, R91, 0x80000000, R58.reuse, 0xb8, !PT ;  /* 0x800000005b1c7812 */ /* 0x100fe200078eb83a */
[----:B------:R-:W-:Y:S01]  /*96c0*/  @!P2 FFMA R28, R58, R27, R58 ;  /* 0x0000001b3a1ca223 */ /* 0x000fe2000000003a */
[----:B------:R-:W-:-:S02]  /*96d0*/  SHF.R.U64 R27, R74, 0x10, R75 ;  /* 0x000000104a1b7819 */ /* 0x000fc4000000124b */
[----:B------:R-:W-:Y:S02]  /*96e0*/  SHF.L.U32 R91, R22, 0x10, RZ ;  /* 0x00000010165b7819 */ /* 0x000fe400000006ff */
[----:B------:R-:W-:Y:S02]  /*96f0*/  SHF.L.U32 R27, R27, 0x10, RZ ;  /* 0x000000101b1b7819 */ /* 0x000fe400000006ff */
[----:B------:R-:W-:Y:S02]  /*9700*/  LOP3.LUT R56, R56, 0xff0000, R91, 0xf8, !PT ;  /* 0x00ff000038387812 */ /* 0x000fe400078ef85b */
[----:B------:R-:W-:Y:S01]  /*9710*/  LOP3.LUT R2, R54, 0xff0000, R29, 0xf8, !PT ;  /* 0x00ff000036027812 */ /* 0x000fe200078ef81d */
[C---:B------:R-:W-:Y:S01]  /*9720*/  FMUL R0, R27.reuse, 0.035677410662174224854 ;  /* 0x3d12227a1b007820 */ /* 0x040fe20000400000 */
[----:B------:R-:W-:Y:S02]  /*9730*/  LOP3.LUT R30, R30, 0xffff, RZ, 0xc0, !PT ;  /* 0x0000ffff1e1e7812 */ /* 0x000fe400078ec0ff */
[----:B------:R-:W-:Y:S01]  /*9740*/  LOP3.LUT R26, R26, 0xffff, RZ, 0xc0, !PT ;  /* 0x0000ffff1a1a7812 */ /* 0x000fe200078ec0ff */
[----:B------:R-:W-:Y:S01]  /*9750*/  FFMA R0, R27, R0, 0.79788458347320556641 ;  /* 0x3f4c422a1b007423 */ /* 0x000fe20000000000 */
[----:B------:R-:W-:Y:S01]  /*9760*/  LOP3.LUT R25, R25, 0xffff, RZ, 0xc0, !PT ;  /* 0x0000ffff19197812 */ /* 0x000fe200078ec0ff */
[----:B------:R-:W-:Y:S01]  /*9770*/  IMAD.U32 R30, R30, 0x10000, RZ ;  /* 0x000100001e1e7824 */ /* 0x000fe200078e00ff */
[----:B------:R-:W-:Y:S01]  /*9780*/  LOP3.LUT R52, R52, 0xffff, RZ, 0xc0, !PT ;  /* 0x0000ffff34347812 */ /* 0x000fe200078ec0ff */
[----:B------:R-:W-:Y:S01]  /*9790*/  FMUL R58, R27, R0 ;  /* 0x000000001b3a7220 */ /* 0x000fe20000400000 */
[----:B------:R-:W-:-:S02]  /*97a0*/  SHF.L.U32 R25, R25, 0x18, RZ ;  /* 0x0000001819197819 */ /* 0x000fc400000006ff */
[----:B------:R-:W-:Y:S01]  /*97b0*/  LOP3.LUT R52, R52, 0xff0000, R99, 0xf8, !PT ;  /* 0x00ff000034347812 */ /* 0x000fe200078ef863 */
[C---:B------:R-:W-:Y:S01]  /*97c0*/  FMUL R0, |R58|.reuse, 2.8853900432586669922 ;  /* 0x4038aa3b3a007820 */ /* 0x040fe20000400200 */
[C---:B------:R-:W-:Y:S01]  /*97d0*/  FMUL R4, R58.reuse, R58 ;  /* 0x0000003a3a047220 */ /* 0x040fe20000400000 */
[----:B------:R-:W-:Y:S01]  /*97e0*/  FSETP.GE.AND P2, PT, |R58|, 0.60000002384185791016, PT ;  /* 0x3f19999a3a00780b */ /* 0x000fe20003f46200 */
[----:B------:R-:W-:Y:S01]  /*97f0*/  IMAD.U32 R99, R70, 0x10000, RZ ;  /* 0x0001000046637824 */ /* 0x000fe200078e00ff */
[----:B------:R-:W-:Y:S01]  /*9800*/  FSETP.GE.AND P1, PT, |R58|, 9.010913848876953125, PT ;  /* 0x41102cb43a00780b */ /* 0x000fe20003f26200 */
[C---:B------:R-:W-:Y:S01]  /*9810*/  FFMA R9, R4.reuse, R15, -0.052303962409496307373 ;  /* 0xbd563cae04097423 */ /* 0x040fe2000000000f */
[----:B------:R-:W0:Y:S01]  /*9820*/  MUFU.EX2 R0, R0 ;  /* 0x0000000000007308 */ /* 0x000e220000000800 */
[----:B------:R-:W-:Y:S02]  /*9830*/  LOP3.LUT R31, R31, 0xffff, RZ, 0xc0, !PT ;  /* 0x0000ffff1f1f7812 */ /* 0x000fe400078ec0ff */
[----:B------:R-:W-:Y:S01]  /*9840*/  FFMA R9, R4, R9, 0.1331529766321182251 ;  /* 0x3e08594104097423 */ /* 0x000fe20000000009 */
[----:B------:R-:W-:-:S02]  /*9850*/  LOP3.LUT R32, R32, 0xffff, RZ, 0xc0, !PT ;  /* 0x0000ffff20207812 */ /* 0x000fc400078ec0ff */
[----:B------:R-:W-:Y:S02]  /*9860*/  SHF.L.U32 R31, R31, 0x18, RZ ;  /* 0x000000181f1f7819 */ /* 0x000fe400000006ff */
[----:B------:R-:W-:Y:S02]  /*9870*/  SHF.L.U32 R32, R32, 0x18, RZ ;  /* 0x0000001820207819 */ /* 0x000fe400000006ff */
[--C-:B------:R-:W-:Y:S02]  /*9880*/  SHF.R.U64 R103, R70, 0x10, R71.reuse ;  /* 0x0000001046677819 */ /* 0x100fe40000001247 */
[----:B------:R-:W-:Y:S02]  /*9890*/  SHF.R.U32.HI R107, RZ, 0x10, R71 ;  /* 0x00000010ff6b7819 */ /* 0x000fe40000011647 */
[----:B------:R-:W-:Y:S02]  /*98a0*/  SHF.L.U32 R103, R103, 0x10, RZ ;  /* 0x0000001067677819 */ /* 0x000fe400000006ff */
[----:B------:R-:W-:Y:S01]  /*98b0*/  SHF.L.U32 R107, R107, 0x10, RZ ;  /* 0x000000106b6b7819 */ /* 0x000fe200000006ff */
[----:B0-----:R-:W-:Y:S01]  /*98c0*/  FADD R74, R0, 1 ;  /* 0x3f800000004a7421 */ /* 0x001fe20000000000 */
[----:B------:R-:W-:Y:S01]  /*98d0*/  FFMA R0, R4, R9, -0.33332768082618713379 ;  /* 0xbeaaa9ed04007423 */ /* 0x000fe20000000009 */
[----:B------:R-:W-:-:S02]  /*98e0*/  SHF.L.U32 R101, R68, 0x10, RZ ;  /* 0x0000001044657819 */ /* 0x000fc400000006ff */
[----:B-1----:R-:W0:Y:S01]  /*98f0*/  MUFU.RCP R89, R74 ;  /* 0x0000004a00597308 */ /* 0x002e220000001000 */
[----:B------:R-:W-:Y:S01]  /*9900*/  FFMA R9, R4, R0, RZ ;  /* 0x0000000004097223 */ /* 0x000fe200000000ff */
[--C-:B------:R-:W-:Y:S02]  /*9910*/  SHF.R.U64 R111, R68, 0x10, R69.reuse ;  /* 0x00000010446f7819 */ /* 0x100fe40000001245 */
[----:B------:R-:W-:Y:S02]  /*9920*/  SHF.L.U32 R105, R69, 0x10, RZ ;  /* 0x0000001045697819 */ /* 0x000fe400000006ff */
[----:B------:R-:W-:Y:S01]  /*9930*/  SHF.R.U32.HI R109, RZ, 0x10, R69 ;  /* 0x00000010ff6d7819 */ /* 0x000fe20000011645 */
[----:B------:R-:W-:Y:S01]  /*9940*/  IMAD.U32 R111, R111, 0x10000, RZ ;  /* 0x000100006f6f7824 */ /* 0x000fe200078e00ff */
[----:B------:R-:W-:Y:S02]  /*9950*/  SHF.R.U64 R113, R66, 0x10, R67 ;  /* 0x0000001042717819 */ /* 0x000fe40000001243 */
[----:B------:R-:W-:-:S02]  /*9960*/  SHF.L.U32 R109, R109, 0x10, RZ ;  /* 0x000000106d6d7819 */ /* 0x000fc400000006ff */
[----:B------:R-:W-:Y:S02]  /*9970*/  SHF.L.U32 R113, R113, 0x10, RZ ;  /* 0x0000001071717819 */ /* 0x000fe400000006ff */
[----:B------:R-:W-:Y:S02]  /*9980*/  SHF.L.U32 R115, R67, 0x10, RZ ;  /* 0x0000001043737819 */ /* 0x000fe400000006ff */
[----:B------:R-:W-:Y:S01]  /*9990*/  SHF.R.U32.HI R119, RZ, 0x10, R67 ;  /* 0x00000010ff777819 */ /* 0x000fe20000011643 */
[----:B0-----:R-:W-:Y:S01]  /*99a0*/  FFMA R89, R89, -2, R14 ;  /* 0xc000000059597823 */ /* 0x001fe2000000000e */
[----:B------:R-:W-:Y:S02]  /*99b0*/  SHF.R.U32.HI R69, RZ, 0x10, R65 ;  /* 0x00000010ff457819 */ /* 0x000fe40000011641 */
[----:B-----5:R-:W-:Y:S01]  /*99c0*/  SHF.L.U32 R67, R60, 0x10, RZ ;  /* 0x000000103c437819 */ /* 0x020fe200000006ff */
[----:B------:R-:W-:Y:S01]  /*99d0*/  IMAD.U32 R119, R119, 0x10000, RZ ;  /* 0x0001000077777824 */ /* 0x000fe200078e00ff */
[----:B------:R-:W-:-:S02]  /*99e0*/  FSEL R89, R89, 1, !P1 ;  /* 0x3f80000059597808 */ /* 0x000fc40004800000 */
[----:B------:R-:W-:Y:S02]  /*99f0*/  SHF.L.U32 R69, R69, 0x10, RZ ;  /* 0x0000001045457819 */ /* 0x000fe400000006ff */
[--C-:B------:R-:W-:Y:S01]  /*9a00*/  LOP3.LUT R4, R89, 0x80000000, R58.reuse, 0xb8, !PT ;  /* 0x8000000059047812 */ /* 0x100fe200078eb83a */
[----:B------:R-:W-:Y:S01]  /*9a10*/  @!P2 FFMA R4, R58, R9, R58 ;  /* 0x000000093a04a223 */ /* 0x000fe2000000003a */
[----:B------:R-:W-:-:S03]  /*9a20*/  IMAD.U32 R9, R75, 0x10000, RZ ;  /* 0x000100004b097824 */ /* 0x000fc600078e00ff */
[----:B------:R-:W-:Y:S01]  /*9a30*/  FFMA R4, R4, R13, 0.5 ;  /* 0x3f00000004047423 */ /* 0x000fe2000000000d */
        /* <DEDUP_REMOVED lines=14> */
[----:B------:R-:W-:-:S05]  /*9b20*/  SHF.R.U32.HI R22, RZ, 0x10, R75 ;  /* 0x00000010ff167819 */ /* 0x000fca000001164b */
[----:B------:R-:W-:-:S04]  /*9b30*/  IMAD.U32 R22, R22, 0x10000, RZ ;  /* 0x0001000016167824 */ /* 0x000fc800078e00ff */
[----:B------:R-:W-:-:S04]  /*9b40*/  FMUL R75, R22, 0.035677410662174224854 ;  /* 0x3d12227a164b7820 */ /* 0x000fc80000400000 */
[----:B------:R-:W-:Y:S01]  /*9b50*/  FFMA R75, R22, R75, 0.79788458347320556641 ;  /* 0x3f4c422a164b7423 */ /* 0x000fe2000000004b */
[----:B0-----:R-:W-:-:S03]  /*9b60*/  FFMA R89, R89, -2, R14 ;  /* 0xc000000059597823 */ /* 0x001fc6000000000e */
[----:B------:R-:W-:Y:S02]  /*9b70*/  FMUL R75, R22, R75 ;  /* 0x0000004b164b7220 */ /* 0x000fe40000400000 */
[----:B------:R-:W-:Y:S02]  /*9b80*/  FSEL R89, R89, 1, !P1 ;  /* 0x3f80000059597808 */ /* 0x000fe40004800000 */
[C---:B------:R-:W-:Y:S01]  /*9b90*/  FMUL R0, |R75|.reuse, 2.8853900432586669922 ;  /* 0x4038aa3b4b007820 */ /* 0x040fe20000400200 */
[C---:B------:R-:W-:Y:S01]  /*9ba0*/  FMUL R3, R75.reuse, R75 ;  /* 0x0000004b4b037220 */ /* 0x040fe20000400000 */
[----:B------:R-:W-:Y:S02]  /*9bb0*/  FSETP.GE.AND P1, PT, |R75|, 9.010913848876953125, PT ;  /* 0x41102cb44b00780b */ /* 0x000fe40003f26200 */
[--C-:B------:R-:W-:Y:S01]  /*9bc0*/  LOP3.LUT R24, R89, 0x80000000, R58.reuse, 0xb8, !PT ;  /* 0x8000000059187812 */ /* 0x100fe200078eb83a */
[----:B------:R-:W-:Y:S01]  /*9bd0*/  @!P2 FFMA R24, R58, R91, R58 ;  /* 0x0000005b3a18a223 */ /* 0x000fe2000000003a */
[----:B------:R-:W0:Y:S01]  /*9be0*/  MUFU.EX2 R0, R0 ;  /* 0x0000000000007308 */ /* 0x000e220000000800 */
[----:B------:R-:W-:Y:S01]  /*9bf0*/  FFMA R8, R3, R15, -0.052303962409496307373 ;  /* 0xbd563cae03087423 */ /* 0x000fe2000000000f */
[----:B------:R-:W-:Y:S01]  /*9c00*/  FSETP.GE.AND P2, PT, |R75|, 0.60000002384185791016, PT ;  /* 0x3f19999a4b00780b */ /* 0x000fe20003f46200 */
[----:B------:R-:W-:Y:S01]  /*9c10*/  FFMA R24, R24, R13, 0.5 ;  /* 0x3f00000018187423 */ /* 0x000fe2000000000d */
[----:B------:R-:W-:Y:S01]  /*9c20*/  SHF.R.U32.HI R91, RZ, 0x10, R73 ;  /* 0x00000010ff5b7819 */ /* 0x000fe20000011649 */
[----:B------:R-:W-:-:S03]  /*9c30*/  FFMA R8, R3, R8, 0.1331529766321182251 ;  /* 0x3e08594103087423 */ /* 0x000fc60000000008 */
[----:B------:R-:W-:Y:S01]  /*9c40*/  SHF.L.U32 R91, R91, 0x10, RZ ;  /* 0x000000105b5b7819 */ /* 0x000fe200000006ff */
[----:B0-----:R-:W-:Y:S01]  /*9c50*/  FADD R58, R0, 1 ;  /* 0x3f800000003a7421 */ /* 0x001fe20000000000 */
[C---:B------:R-:W-:Y:S01]  /*9c60*/  FFMA R0, R3.reuse, R8, -0.33332768082618713379 ;  /* 0xbeaaa9ed03007423 */ /* 0x040fe20000000008 */
[----:B------:R-:W-:Y:S02]  /*9c70*/  SHF.L.U32 R8, R72, 0x10, RZ ;  /* 0x0000001048087819 */ /* 0x000fe400000006ff */
[----:B------:R-:W0:Y:S01]  /*9c80*/  MUFU.RCP R89, R58 ;  /* 0x0000003a00597308 */ /* 0x000e220000001000 */
[----:B------:R-:W-:Y:S02]  /*9c90*/  FFMA R0, R3, R0, RZ ;  /* 0x0000000003007223 */ /* 0x000fe400000000ff */
[----:B------:R-:W-:-:S04]  /*9ca0*/  FMUL R3, R8, 0.035677410662174224854 ;  /* 0x3d12227a08037820 */ /* 0x000fc80000400000 */
[----:B------:R-:W-:-:S04]  /*9cb0*/  FFMA R3, R8, R3, 0.79788458347320556641 ;  /* 0x3f4c422a08037423 */ /* 0x000fc80000000003 */
[----:B------:R-:W-:-:S04]  /*9cc0*/  FMUL R3, R8, R3 ;  /* 0x0000000308037220 */ /* 0x000fc80000400000 */
[----:B------:R-:W-:Y:S01]  /*9cd0*/  FMUL R7, R3, R3 ;  /* 0x0000000303077220 */ /* 0x000fe20000400000 */
[----:B0-----:R-:W-:-:S05]  /*9ce0*/  FFMA R89, R89, -2, R14 ;  /* 0xc000000059597823 */ /* 0x001fca000000000e */
[----:B------:R-:W-:Y:S02]  /*9cf0*/  FSEL R74, R89, 1, !P1 ;  /* 0x3f800000594a7808 */ /* 0x000fe40004800000 */
[----:B------:R-:W-:Y:S02]  /*9d00*/  FSETP.GE.AND P1, PT, |R3|, 9.010913848876953125, PT ;  /* 0x41102cb40300780b */ /* 0x000fe40003f26200 */
[--C-:B------:R-:W-:Y:S01]  /*9d10*/  LOP3.LUT R74, R74, 0x80000000, R75.reuse, 0xb8, !PT ;  /* 0x800000004a4a7812 */ /* 0x100fe200078eb84b */
[----:B------:R-:W-:Y:S01]  /*9d20*/  @!P2 FFMA R74, R75, R0, R75 ;  /* 0x000000004b4aa223 */ /* 0x000fe2000000004b */
[C---:B------:R-:W-:Y:S01]  /*9d30*/  FMUL R0, |R3|.reuse, 2.8853900432586669922 ;  /* 0x4038aa3b03007820 */ /* 0x040fe20000400200 */
[----:B------:R-:W-:Y:S02]  /*9d40*/  FSETP.GE.AND P2, PT, |R3|, 0.60000002384185791016, PT ;  /* 0x3f19999a0300780b */ /* 0x000fe40003f46200 */
[----:B------:R-:W-:-:S03]  /*9d50*/  SHF.R.U64 R89, R72, 0x10, R73 ;  /* 0x0000001048597819 */ /* 0x000fc60000001249 */
[----:B------:R-:W0:Y:S01]  /*9d60*/  MUFU.EX2 R0, R0 ;  /* 0x0000000000007308 */ /* 0x000e220000000800 */
[----:B------:R-:W-:Y:S01]  /*9d70*/  SHF.L.U32 R89, R89, 0x10, RZ ;  /* 0x0000001059597819 */ /* 0x000fe200000006ff */
[----:B0-----:R-:W-:Y:S01]  /*9d80*/  FADD R58, R0, 1 ;  /* 0x3f800000003a7421 */ /* 0x001fe20000000000 */
[----:B------:R-:W-:-:S05]  /*9d90*/  FFMA R0, R7, R15, -0.052303962409496307373 ;  /* 0xbd563cae07007423 */ /* 0x000fca000000000f */
[----:B------:R0:W1:Y:S01]  /*9da0*/  MUFU.RCP R75, R58 ;  /* 0x0000003a004b7308 */ /* 0x0000620000001000 */
[----:B------:R-:W-:-:S04]  /*9db0*/  FFMA R0, R7, R0, 0.1331529766321182251 ;  /* 0x3e08594107007423 */ /* 0x000fc80000000000 */
[----:B------:R-:W-:-:S04]  /*9dc0*/  FFMA R0, R7, R0, -0.33332768082618713379 ;  /* 0xbeaaa9ed07007423 */ /* 0x000fc80000000000 */
[----:B------:R-:W-:Y:S01]  /*9dd0*/  FFMA R0, R7, R0, RZ ;  /* 0x0000000007007223 */ /* 0x000fe200000000ff */
[----:B0-----:R-:W-:Y:S01]  /*9de0*/  LOP3.LUT R58, R56, 0xff000000, R25, 0xf8, !PT ;  /* 0xff000000383a7812 */ /* 0x001fe200078ef819 */
[----:B-1----:R-:W-:-:S05]  /*9df0*/  FFMA R75, R75, -2, R14 ;  /* 0xc00000004b4b7823 */ /* 0x002fca000000000e */
[----:B------:R-:W-:Y:S02]  /*9e00*/  FSEL R88, R75, 1, !P1 ;  /* 0x3f8000004b587808 */ /* 0x000fe40004800000 */
[----:B------:R-:W-:Y:S02]  /*9e10*/  SHF.L.U32 R75, R73, 0x10, RZ ;  /* 0x00000010494b7819 */ /* 0x000fe400000006ff */
[--C-:B------:R-:W-:Y:S01]  /*9e20*/  LOP3.LUT R88, R88, 0x80000000, R3.reuse, 0xb8, !PT ;  /* 0x8000000058587812 */ /* 0x100fe200078eb803 */
[----:B------:R-:W-:Y:S01]  /*9e30*/  @!P2 FFMA R88, R3, R0, R3 ;  /* 0x000000000358a223 */ /* 0x000fe20000000003 */
[----:B------:R-:W-:Y:S01]  /*9e40*/  FMUL R0, R89, 0.035677410662174224854 ;  /* 0x3d12227a59007820 */ /* 0x000fe20000400000 */
[----:B------:R-:W-:Y:S02]  /*9e50*/  LOP3.LUT R3, R33, 0xffff, RZ, 0xc0, !PT ;  /* 0x0000ffff21037812 */ /* 0x000fe400078ec0ff */
[----:B------:R-:W-:Y:S01]  /*9e60*/  SHF.R.U64 R73, R64, 0x10, R65 ;  /* 0x0000001040497819 */ /* 0x000fe20000001241 */
[----:B------:R-:W-:Y:S01]  /*9e70*/  FFMA R0, R89, R0, 0.79788458347320556641 ;  /* 0x3f4c422a59007423 */ /* 0x000fe20000000000 */
[----:B------:R-:W-:-:S02]  /*9e80*/  LOP3.LUT R3, R3, 0xff0000, R30, 0xf8, !PT ;  /* 0x00ff000003037812 */ /* 0x000fc400078ef81e */
        /* <DEDUP_REMOVED lines=11> */
[----:B------:R-:W-:-:S03]  /*9f40*/  LOP3.LUT R54, R2, 0xff000000, R31, 0xf8, !PT ;  /* 0xff00000002367812 */ /* 0x000fc600078ef81f */
[----:B------:R-:W-:Y:S01]  /*9f50*/  FFMA R0, R33, R0, RZ ;  /* 0x0000000021007223 */ /* 0x000fe200000000ff */
[----:B------:R-:W0:Y:S01]  /*9f60*/  MUFU.RCP R29, R29 ;  /* 0x0000001d001d7308 */ /* 0x000e220000001000 */
[----:B------:R-:W-:-:S05]  /*9f70*/  IMAD.SHL.U32 R33, R26, 0x1000000, RZ ;  /* 0x010000001a217824 */ /* 0x000fca00078e00ff */
[----:B------:R-:W-:Y:S01]  /*9f80*/  LOP3.LUT R56, R52, 0xff000000, R33, 0xf8, !PT ;  /* 0xff00000034387812 */ /* 0x000fe200078ef821 */
        /* <DEDUP_REMOVED lines=41> */
[----:B------:R-:W0:Y:S02]  /*a220*/  MUFU.RCP R25, R25 ;  /* 0x0000001900197308 */ /* 0x000e240000001000 */
[----:B0-----:R-:W-:-:S05]  /*a230*/  FFMA R2, R25, -2, R14 ;  /* 0xc000000019027823 */ /* 0x001fca000000000e */
[----:B------:R-:W-:-:S04]  /*a240*/  FSEL R2, R2, 1, !P1 ;  /* 0x3f80000002027808 */ /* 0x000fc80004800000 */
[--C-:B------:R-:W-:Y:S01]  /*a250*/  LOP3.LUT R72, R2, 0x80000000, R7.reuse, 0xb8, !PT ;  /* 0x8000000002487812 */ /* 0x100fe200078eb807 */
[----:B------:R-:W-:Y:S01]  /*a260*/  @!P2 FFMA R72, R7, R0, R7 ;  /* 0x000000000748a223 */ /* 0x000fe20000000007 */
[C---:B------:R-:W-:Y:S01]  /*a270*/  FMUL R0, R99.reuse, 0.035677410662174224854 ;  /* 0x3d12227a63007820 */ /* 0x040fe20000400000 */
[-C--:B------:R-:W-:Y:S02]  /*a280*/  FFMA R2, R28, R13.reuse, 0.5 ;  /* 0x3f0000001c027423 */ /* 0x080fe4000000000d */
[----:B------:R-:W-:Y:S01]  /*a290*/  FFMA R72, R72, R13, 0.5 ;  /* 0x3f00000048487423 */ /* 0x000fe2000000000d */
[----:B------:R-:W-:Y:S01]  /*a2a0*/  FFMA R0, R99, R0, 0.79788458347320556641 ;  /* 0x3f4c422a63007423 */ /* 0x000fe20000000000 */
[----:B------:R-:W-:Y:S01]  /*a2b0*/  FMUL R2, R95, R2 ;  /* 0x000000025f027220 */ /* 0x000fe20000400000 */
[----:B------:R-:W-:Y:S02]  /*a2c0*/  IMAD.U32 R95, R71, 0x10000, RZ ;  /* 0x00010000475f7824 */ /* 0x000fe400078e00ff */
[----:B------:R-:W-:Y:S01]  /*a2d0*/  FMUL R91, R91, R72 ;  /* 0x000000485b5b7220 */ /* 0x000fe20000400000 */
[----:B------:R-:W-:Y:S01]  /*a2e0*/  FMUL R7, R99, R0 ;  /* 0x0000000063077220 */ /* 0x000fe20000400000 */
[----:B------:R-:W-:Y:S01]  /*a2f0*/  IMAD.U32 R71, R65, 0x10000, RZ ;  /* 0x0001000041477824 */ /* 0x000fe200078e00ff */
[----:B------:R-:W-:-:S02]  /*a300*/  SHF.R.U64 R65, R60, 0x10, R61 ;  /* 0x000000103c417819 */ /* 0x000fc4000000123d */
[C---:B------:R-:W-:Y:S01]  /*a310*/  FMUL R0, |R7|.reuse, 2.8853900432586669922 ;  /* 0x4038aa3b07007820 */ /* 0x040fe20000400200 */
[C---:B------:R-:W-:Y:S01]  /*a320*/  FMUL R29, R7.reuse, R7 ;  /* 0x00000007071d7220 */ /* 0x040fe20000400000 */
[----:B------:R-:W-:Y:S01]  /*a330*/  FSETP.GE.AND P2, PT, |R7|, 0.60000002384185791016, PT ;  /* 0x3f19999a0700780b */ /* 0x000fe20003f46200 */
[----:B------:R-:W-:Y:S01]  /*a340*/  IMAD.U32 R65, R65, 0x10000, RZ ;  /* 0x0001000041417824 */ /* 0x000fe200078e00ff */
        /* <DEDUP_REMOVED lines=8> */
[----:B0-----:R-:W-:-:S05]  /*a3d0*/  FFMA R3, R25, -2, R14 ;  /* 0xc000000019037823 */ /* 0x001fca000000000e */
[----:B------:R-:W-:Y:S01]  /*a3e0*/  FSEL R28, R3, 1, !P1 ;  /* 0x3f800000031c7808 */ /* 0x000fe20004800000 */
[----:B------:R-:W-:-:S03]  /*a3f0*/  FMUL R3, R9, R24 ;  /* 0x0000001809037220 */ /* 0x000fc60000400000 */
        /* <DEDUP_REMOVED lines=20> */
[----:B------:R-:W-:-:S03]  /*a540*/  FFMA R9, R74, R13, 0.5 ;  /* 0x3f0000004a097423 */ /* 0x000fc6000000000d */
[--C-:B------:R-:W-:Y:S01]  /*a550*/  LOP3.LUT R24, R24, 0x80000000, R7.reuse, 0xb8, !PT ;  /* 0x8000000018187812 */ /* 0x100fe200078eb807 */
[----:B------:R-:W-:Y:S01]  /*a560*/  @!P2 FFMA R24, R7, R0, R7 ;  /* 0x000000000718a223 */ /* 0x000fe20000000007 */
[----:B------:R-:W-:Y:S01]  /*a570*/  FMUL R0, R95, 0.035677410662174224854 ;  /* 0x3d12227a5f007820 */ /* 0x000fe20000400000 */
[----:B------:R-:W-:Y:S01]  /*a580*/  FMUL R9, R22, R9 ;  /* 0x0000000916097220 */ /* 0x000fe20000400000 */
[----:B------:R-:W-:Y:S01]  /*a590*/  FMUL R7, R27, R4 ;  /* 0x000000041b077220 */ /* 0x000fe20000400000 */
        /* <DEDUP_REMOVED lines=23> */
[----:B------:R-:W-:Y:S02]  /*a710*/  FMUL R25, R8, R25 ;  /* 0x0000001908197220 */ /* 0x000fe40000400000 */
        /* <DEDUP_REMOVED lines=13> */
[----:B------:R-:W-:-:S04]  /*a7f0*/  FMUL R0, R101, 0.035677410662174224854 ;  /* 0x3d12227a65007820 */ /* 0x000fc80000400000 */
[----:B------:R-:W-:Y:S01]  /*a800*/  FFMA R0, R101, R0, 0.79788458347320556641 ;  /* 0x3f4c422a65007423 */ /* 0x000fe20000000000 */
[----:B0-----:R-:W-:-:S03]  /*a810*/  FFMA R8, R27, -2, R14 ;  /* 0xc00000001b087823 */ /* 0x001fc6000000000e */
[----:B------:R-:W-:-:S04]  /*a820*/  FMUL R27, R101, R0 ;  /* 0x00000000651b7220 */ /* 0x000fc80000400000 */
[C---:B------:R-:W-:Y:S01]  /*a830*/  FMUL R0, |R27|.reuse, 2.8853900432586669922 ;  /* 0x4038aa3b1b007820 */ /* 0x040fe20000400200 */
[----:B------:R-:W-:Y:S01]  /*a840*/  FSEL R29, R8, 1, !P1 ;  /* 0x3f800000081d7808 */ /* 0x000fe20004800000 */
[C---:B------:R-:W-:Y:S01]  /*a850*/  FMUL R26, R27.reuse, R27 ;  /* 0x0000001b1b1a7220 */ /* 0x040fe20000400000 */
[----:B------:R-:W-:Y:S02]  /*a860*/  FSETP.GE.AND P1, PT, |R27|, 9.010913848876953125, PT ;  /* 0x41102cb41b00780b */ /* 0x000fe40003f26200 */
[--C-:B------:R-:W-:Y:S01]  /*a870*/  LOP3.LUT R8, R29, 0x80000000, R22.reuse, 0xb8, !PT ;  /* 0x800000001d087812 */ /* 0x100fe200078eb816 */
[----:B------:R-:W0:Y:S01]  /*a880*/  MUFU.EX2 R0, R0 ;  /* 0x0000000000007308 */ /* 0x000e220000000800 */
[----:B------:R-:W-:Y:S01]  /*a890*/  @!P2 FFMA R8, R22, R31, R22 ;  /* 0x0000001f1608a223 */ /* 0x000fe20000000016 */
[----:B------:R-:W-:Y:S01]  /*a8a0*/  FFMA R31, R26, R15, -0.052303962409496307373 ;  /* 0xbd563cae1a1f7423 */ /* 0x000fe2000000000f */
[----:B------:R-:W-:Y:S02]  /*a8b0*/  FSETP.GE.AND P2, PT, |R27|, 0.60000002384185791016, PT ;  /* 0x3f19999a1b00780b */ /* 0x000fe40003f46200 */
[----:B------:R-:W-:Y:S01]  /*a8c0*/  FFMA R8, R8, R13, 0.5 ;  /* 0x3f00000008087423 */ /* 0x000fe2000000000d */
[----:B------:R-:W-:-:S03]  /*a8d0*/  FFMA R31, R26, R31, 0.1331529766321182251 ;  /* 0x3e0859411a1f7423 */ /* 0x000fc6000000001f */
[----:B------:R-:W-:Y:S01]  /*a8e0*/  FMUL R107, R107, R8 ;  /* 0x000000086b6b7220 */ /* 0x000fe20000400000 */
[----:B0-----:R-:W-:Y:S01]  /*a8f0*/  FADD R22, R0, 1 ;  /* 0x3f80000000167421 */ /* 0x001fe20000000000 */
[----:B------:R-:W-:-:S03]  /*a900*/  FFMA R0, R26, R31, -0.33332768082618713379 ;  /* 0xbeaaa9ed1a007423 */ /* 0x000fc6000000001f */
[----:B------:R-:W0:Y:S01]  /*a910*/  MUFU.RCP R29, R22 ;  /* 0x00000016001d7308 */ /* 0x000e220000001000 */
        /* <DEDUP_REMOVED lines=107> */
[----:B------:R-:W-:-:S03]  /*afd0*/  FMUL R22, R115, R0 ;  /* 0x0000000073167220 */ /* 0x000fc60000400000 */
[----:B------:R-:W-:Y:S01]  /*afe0*/  FFMA R4, R4, R13, 0.5 ;  /* 0x3f00000004047423 */ /* 0x000fe2000000000d */
        /* <DEDUP_REMOVED lines=21> */
[C---:B------:R-:W-:Y:S01]  /*b140*/  FMUL R8, R22.reuse, R22 ;  /* 0x0000001616087220 */ /* 0x040fe20000400000 */
[C---:B------:R-:W-:Y:S01]  /*b150*/  FSETP.GE.AND P1, PT, |R22|.reuse, 9.010913848876953125, PT ;  /* 0x41102cb41600780b */ /* 0x040fe20003f26200 */
[----:B------:R-:W-:Y:S01]  /*b160*/  FMUL R115, R115, R24 ;  /* 0x0000001873737220 */ /* 0x000fe20000400000 */
[----:B------:R-:W-:Y:S01]  /*b170*/  FSETP.GE.AND P2, PT, |R22|, 0.60000002384185791016, PT ;  /* 0x3f19999a1600780b */ /* 0x000fe20003f46200 */
[C---:B------:R-:W-:Y:S01]  /*b180*/  FFMA R29, R8.reuse, R15, -0.052303962409496307373 ;  /* 0xbd563cae081d7423 */ /* 0x040fe2000000000f */
[----:B------:R-:W0:Y:S03]  /*b190*/  MUFU.EX2 R0, R0 ;  /* 0x0000000000007308 */ /* 0x000e260000000800 */
[----:B------:R-:W-:Y:S01]  /*b1a0*/  FFMA R29, R8, R29, 0.1331529766321182251 ;  /* 0x3e085941081d7423 */ /* 0x000fe2000000001d */
[----:B0-----:R-:W-:-:S03]  /*b1b0*/  FADD R26, R0, 1 ;  /* 0x3f800000001a7421 */ /* 0x001fc60000000000 */
[C---:B------:R-:W-:Y:S01]  /*b1c0*/  FFMA R0, R8.reuse, R29, -0.33332768082618713379 ;  /* 0xbeaaa9ed08007423 */ /* 0x040fe2000000001d */
[----:B------:R-:W0:Y:S03]  /*b1d0*/  MUFU.RCP R27, R26 ;  /* 0x0000001a001b7308 */ /* 0x000e260000001000 */
[----:B------:R-:W-:Y:S01]  /*b1e0*/  FFMA R29, R8, R0, RZ ;  /* 0x00000000081d7223 */ /* 0x000fe200000000ff */
[----:B------:R-:W-:Y:S01]  /*b1f0*/  SHF.L.U32 R8, R64, 0x10, RZ ;  /* 0x0000001040087819 */ /* 0x000fe200000006ff */
        /* <DEDUP_REMOVED lines=61> */
[----:B------:R-:W-:Y:S01]  /*b5d0*/  FMUL R4, R69, R4 ;  /* 0x0000000445047220 */ /* 0x000fe20000400000 */
[----:B------:R-:W0:Y:S03]  /*b5e0*/  MUFU.RCP R27, R26 ;  /* 0x0000001a001b7308 */ /* 0x000e260000001000 */
        /* <DEDUP_REMOVED lines=9> */
[----:B------:R-:W-:Y:S01]  /*b680*/  FFMA R29, R24, R15, -0.052303962409496307373 ;  /* 0xbd563cae181d7423 */ /* 0x000fe2000000000f */
[----:B------:R-:W-:Y:S01]  /*b690*/  FSETP.GE.AND P2, PT, |R4|, 0.60000002384185791016, PT ;  /* 0x3f19999a0400780b */ /* 0x000fe20003f46200 */
[----:B------:R-:W-:Y:S01]  /*b6a0*/  FFMA R0, R0, R13, 0.5 ;  /* 0x3f00000000007423 */ /* 0x000fe2000000000d */
[----:B------:R-:W0:Y:S01]  /*b6b0*/  MUFU.RCP R27, R22 ;  /* 0x00000016001b7308 */ /* 0x000e220000001000 */
[----:B------:R-:W-:-:S02]  /*b6c0*/  FFMA R29, R24, R29, 0.1331529766321182251 ;  /* 0x3e085941181d7423 */ /* 0x000fc4000000001d */
[----:B------:R-:W-:Y:S02]  /*b6d0*/  FMUL R71, R71, R0 ;  /* 0x0000000047477220 */ /* 0x000fe40000400000 */
        /* <DEDUP_REMOVED lines=88> */
[----:B------:R-:W-:-:S03]  /*bc60*/  IMAD.U32 R31, R62, 0x10000, RZ ;  /* 0x000100003e1f7824 */ /* 0x000fc600078e00ff */
[----:B------:R-:W-:-:S04]  /*bc70*/  FFMA R0, R0, R13, 0.5 ;  /* 0x3f00000000007423 */ /* 0x000fc8000000000d */
[----:B------:R-:W-:Y:S01]  /*bc80*/  FMUL R27, R27, R0 ;  /* 0x000000001b1b7220 */ /* 0x000fe20000400000 */
        /* <DEDUP_REMOVED lines=78> */
[----:B------:R-:W-:-:S05]  /*c170*/  SHF.R.U32.HI R0, RZ, 0x3, R23 ;  /* 0x00000003ff007819 */ /* 0x000fca0000011617 */
[----:B------:R-:W0:Y:S01]  /*c180*/  MUFU.RCP R123, R8 ;  /* 0x00000008007b7308 */ /* 0x000e220000001000 */
[----:B------:R-:W-:-:S04]  /*c190*/  LOP3.LUT R0, R0, 0x1c, RZ, 0xc0, !PT ;  /* 0x0000001c00007812 */ /* 0x000fc800078ec0ff */
[----:B------:R-:W-:Y:S01]  /*c1a0*/  IADD3 R0, R23, 0x1e, -R0 ;  /* 0x0000001e17007810 */ /* 0x000fe20007ffe800 */
[----:B0-----:R-:W-:-:S05]  /*c1b0*/  FFMA R123, R123, -2, R14 ;  /* 0xc00000007b7b7823 */ /* 0x001fca000000000e */
[----:B------:R-:W-:-:S04]  /*c1c0*/  FSEL R123, R123, 1, !P1 ;  /* 0x3f8000007b7b7808 */ /* 0x000fc80004800000 */
[--C-:B------:R-:W-:Y:S01]  /*c1d0*/  LOP3.LUT R22, R123, 0x80000000, R4.reuse, 0xb8, !PT ;  /* 0x800000007b167812 */ /* 0x100fe200078eb804 */
[----:B------:R-:W-:Y:S01]  /*c1e0*/  @!P2 FFMA R22, R4, R125, R4 ;  /* 0x0000007d0416a223 */ /* 0x000fe20000000004 */
[----:B------:R-:W-:Y:S02]  /*c1f0*/  LOP3.LUT R123, R0, 0x1f, RZ, 0xc0, !PT ;  /* 0x0000001f007b7812 */ /* 0x000fe400078ec0ff */
[----:B------:R-:W-:Y:S01]  /*c200*/  FMNMX R0, R97, |R2|, !PT ;  /* 0x4000000261007209 */ /* 0x000fe20007800000 */
[----:B------:R-:W-:Y:S01]  /*c210*/  FFMA R22, R22, R13, 0.5 ;  /* 0x3f00000016167423 */ /* 0x000fe2000000000d */
[----:B------:R-:W-:Y:S01]  /*c220*/  ISETP.GE.U32.OR P0, PT, R123, R16, P0 ;  /* 0x000000107b00720c */ /* 0x000fe20000706470 */
[----:B------:R-:W-:Y:S01]  /*c230*/  FMUL R2, R2, R12 ;  /* 0x0000000c02027220 */ /* 0x000fe20000400000 */
[C---:B------:R-:W-:Y:S01]  /*c240*/  FMNMX R0, |R7|.reuse, R0, !PT ;  /* 0x0000000007007209 */ /* 0x040fe20007800200 */
[----:B------:R-:W-:Y:S01]  /*c250*/  FMUL R7, R7, R12 ;  /* 0x0000000c07077220 */ /* 0x000fe20000400000 */
[----:B------:R-:W-:-:S02]  /*c260*/  FMUL R61, R61, R22 ;  /* 0x000000163d3d7220 */ /* 0x000fc40000400000 */
[C---:B------:R-:W-:Y:S01]  /*c270*/  FMNMX R0, |R3|.reuse, R0, !PT ;  /* 0x0000000003007209 */ /* 0x040fe20007800200 */
[----:B------:R-:W-:Y:S01]  /*c280*/  FMUL R3, R3, R12 ;  /* 0x0000000c03037220 */ /* 0x000fe20000400000 */
[----:B------:R-:W-:Y:S02]  /*c290*/  F2FP.SATFINITE.E4M3.F32.PACK_AB_MERGE_C R97, RZ, R2, RZ ;  /* 0x00000002ff61723e */ /* 0x000fe400048070ff */
[C---:B------:R-:W-:Y:S01]  /*c2a0*/  FMNMX R24, |R9|.reuse, R0, !PT ;  /* 0x0000000009187209 */ /* 0x040fe20007800200 */
[----:B------:R-:W-:Y:S01]  /*c2b0*/  FMUL R9, R9, R12 ;  /* 0x0000000c09097220 */ /* 0x000fe20000400000 */
        /* <DEDUP_REMOVED lines=10> */
[----:B------:R-:W-:Y:S02]  /*c360*/  IADD3 R3, P1, R5, R94, RZ ;  /* 0x0000005e05037210 */ /* 0x000fe40007f3e0ff */
[----:B------:R-:W-:Y:S02]  /*c370*/  LOP3.LUT R7, R0, 0xff, R97, 0xf8, !PT ;  /* 0x000000ff00077812 */ /* 0x000fe400078ef861 */
[----:B------:R-:W-:Y:S02]  /*c380*/  IADD3.X R4, RZ, R35, RZ, P1, !PT ;  /* 0x00000023ff047210 */ /* 0x000fe40000ffe4ff */
[----:B------:R-:W-:-:S04]  /*c390*/  LEA R2, P1, R3, R11, 0x2 ;  /* 0x0000000b03027211 */ /* 0x000fc800078210ff */
[----:B------:R-:W-:-:S05]  /*c3a0*/  LEA.HI.X R3, R3, R10, R4, 0x2, P1 ;  /* 0x0000000a03037211 */ /* 0x000fca00008f1404 */
[----:B------:R0:W-:Y:S04]  /*c3b0*/  STG.E desc[UR6][R2.64], R7 ;  /* 0x0000000702007986 */ /* 0x0001e8000c101906 */
.L_x_28811:
[----:B------:R-:W-:Y:S05]  /*c3c0*/  BSYNC B0 ;  /* 0x0000000000007941 */ /* 0x000fea0003800000 */
.L_x_28810:
[C---:B------:R-:W-:Y:S01]  /*c3d0*/  FMUL R0, R25.reuse, R12 ;  /* 0x0000000c19007220 */ /* 0x040fe20000400000 */
[----:B0-----:R-:W-:Y:S01]  /*c3e0*/  FMNMX R2, |R25|, R24, !PT ;  /* 0x0000001819027209 */ /* 0x001fe20007800200 */
[----:B------:R-:W-:Y:S01]  /*c3f0*/  BSSY B0, `(.L_x_28812) ;  /* 0x0000024000007945 */ /* 0x000fe20003800000 */
[----:B------:R-:W-:Y:S02]  /*c400*/  LOP3.LUT R4, R22, 0xff, RZ, 0xc0, !PT ;  /* 0x000000ff16047812 */ /* 0x000fe400078ec0ff */
[----:B------:R-:W-:Y:S02]  /*c410*/  F2FP.SATFINITE.E4M3.F32.PACK_AB_MERGE_C R123, RZ, R0, RZ ;  /* 0x00000000ff7b723e */ /* 0x000fe400048070ff */
[----:B------:R-:W-:Y:S02]  /*c420*/  LOP3.LUT R0, R97, 0xff, RZ, 0xc0, !PT ;  /* 0x000000ff61007812 */ /* 0x000fe400078ec0ff */
[----:B------:R-:W-:Y:S02]  /*c430*/  LOP3.LUT R3, R123, 0xffff, RZ, 0xc0, !PT ;  /* 0x0000ffff7b037812 */ /* 0x000fe400078ec0ff */
[----:B------:R-:W-:-:S02]  /*c440*/  FMNMX R2, |R89|, R2, !PT ;  /* 0x0000000259027209 */ /* 0x000fc40007800200 */
[----:B------:R-:W-:Y:S01]  /*c450*/  PRMT R7, R3, 0x7604, R0 ;  /* 0x0000760403077816 */ /* 0x000fe20000000000 */
[----:B------:R-:W-:Y:S01]  /*c460*/  FMUL R0, R89, R12 ;  /* 0x0000000c59007220 */ /* 0x000fe20000400000 */
[----:B------:R-:W-:Y:S02]  /*c470*/  FMNMX R2, |R75|, R2, !PT ;  /* 0x000000024b027209 */ /* 0x000fe40007800200 */
[----:B------:R-:W-:Y:S02]  /*c480*/  LOP3.LUT R26, R9, 0xff, RZ, 0xc0, !PT ;  /* 0x000000ff091a7812 */ /* 0x000fe400078ec0ff */
[----:B------:R-:W-:Y:S02]  /*c490*/  F2FP.SATFINITE.E4M3.F32.PACK_AB_MERGE_C R24, RZ, R0, RZ ;  /* 0x00000000ff18723e */ /* 0x000fe400048070ff */
[----:B------:R-:W-:Y:S02]  /*c4a0*/  LOP3.LUT R0, R8, 0xff, RZ, 0xc0, !PT ;  /* 0x000000ff08007812 */ /* 0x000fe400078ec0ff */
[----:B------:R-:W-:-:S02]  /*c4b0*/  LOP3.LUT R3, R24, 0xffff, RZ, 0xc0, !PT ;  /* 0x0000ffff18037812 */ /* 0x000fc400078ec0ff */
[----:B------:R-:W-:Y:S02]  /*c4c0*/  FMNMX R28, |R91|, R2, !PT ;  /* 0x000000025b1c7209 */ /* 0x000fe40007800200 */
[----:B------:R-:W-:Y:S01]  /*c4d0*/  PRMT R0, R3, 0x7604, R0 ;  /* 0x0000760403007816 */ /* 0x000fe20000000000 */
[----:B------:R-:W-:-:S05]  /*c4e0*/  FMUL R3, R75, R12 ;  /* 0x0000000c4b037220 */ /* 0x000fca0000400000 */
[----:B------:R-:W-:-:S04]  /*c4f0*/  F2FP.SATFINITE.E4M3.F32.PACK_AB_MERGE_C R8, RZ, R3, RZ ;  /* 0x00000003ff08723e */ /* 0x000fc800048070ff */
[----:B------:R-:W-:-:S04]  /*c500*/  LOP3.LUT R3, R8, 0xffff, RZ, 0xc0, !PT ;  /* 0x0000ffff08037812 */ /* 0x000fc800078ec0ff */
[----:B------:R-:W-:Y:S01]  /*c510*/  PRMT R4, R3, 0x7604, R4 ;  /* 0x0000760403047816 */ /* 0x000fe20000000004 */
[----:B------:R-:W-:-:S05]  /*c520*/  FMUL R3, R91, R12 ;  /* 0x0000000c5b037220 */ /* 0x000fca0000400000 */
[----:B------:R-:W-:-:S04]  /*c530*/  F2FP.SATFINITE.E4M3.F32.PACK_AB_MERGE_C R22, RZ, R3, RZ ;  /* 0x00000003ff16723e */ /* 0x000fc800048070ff */
[----:B------:R-:W-:-:S04]  /*c540*/  LOP3.LUT R3, R22, 0xffff, RZ, 0xc0, !PT ;  /* 0x0000ffff16037812 */ /* 0x000fc800078ec0ff */
[----:B------:R-:W-:Y:S01]  /*c550*/  PRMT R26, R3, 0x7604, R26 ;  /* 0x00007604031a7816 */ /* 0x000fe2000000001a */
[----:B------:R-:W-:Y:S06]  /*c560*/  @P0 BRA `(.L_x_28813) ;  /* 0x0000000000300947 */ /* 0x000fec0003800000 */
[----:B------:R-:W-:Y:S02]  /*c570*/  SHF.L.U32 R3, R8, 0x10, RZ ;  /* 0x0000001008037819 */ /* 0x000fe400000006ff */
[----:B------:R-:W-:Y:S02]  /*c580*/  LOP3.LUT R2, R22, 0xffff, RZ, 0xc0, !PT ;  /* 0x0000ffff16027812 */ /* 0x000fe400078ec0ff */
[----:B------:R-:W-:-:S05]  /*c590*/  LOP3.LUT R3, R3, 0xff0000, RZ, 0xc0, !PT ;  /* 0x00ff000003037812 */ /* 0x000fca00078ec0ff */
[----:B------:R-:W-:Y:S01]  /*c5a0*/  IMAD R2, R2, 0x1000000, R3 ;  /* 0x0100000002027824 */ /* 0x000fe200078e0203 */
[----:B------:R-:W-:-:S04]  /*c5b0*/  SHF.L.U32 R3, R24, 0x8, RZ ;  /* 0x0000000818037819 */ /* 0x000fc800000006ff */
[----:B------:R-:W-:Y:S02]  /*c5c0*/  LOP3.LUT R2, R2, 0xffff, R3, 0xf8, !PT ;  /* 0x0000ffff02027812 */ /* 0x000fe400078ef803 */
[----:B------:R-:W-:Y:S02]  /*c5d0*/  IADD3 R3, P1, P2, R19, R94, R5 ;  /* 0x0000005e13037210 */ /* 0x000fe40007a3e005 */
[----:B------:R-:W-:Y:S02]  /*c5e0*/  LOP3.LUT R9, R2, 0xff, R123, 0xf8, !PT ;  /* 0x000000ff02097812 */ /* 0x000fe400078ef87b */
[----:B------:R-:W-:Y:S02]  /*c5f0*/  IADD3.X R8, R18, R35, RZ, P1, P2 ;  /* 0x0000002312087210 */ /* 0x000fe40000fe44ff */
[----:B------:R-:W-:-:S04]  /*c600*/  LEA R2, P1, R3, R11, 0x2 ;  /* 0x0000000b03027211 */ /* 0x000fc800078210ff */
[----:B------:R-:W-:-:S05]  /*c610*/  LEA.HI.X R3, R3, R10, R8, 0x2, P1 ;  /* 0x0000000a03037211 */ /* 0x000fca00008f1408 */
[----:B------:R0:W-:Y:S04]  /*c620*/  STG.E desc[UR6][R2.64], R9 ;  /* 0x0000000902007986 */ /* 0x0001e8000c101906 */
.L_x_28813:
[----:B------:R-:W-:Y:S05]  /*c630*/  BSYNC B0 ;  /* 0x0000000000007941 */ /* 0x000fea0003800000 */
.L_x_28812:
[C---:B0-----:R-:W-:Y:S01]  /*c640*/  FMUL R2, R99.reuse, R12 ;  /* 0x0000000c63027220 */ /* 0x041fe20000400000 */
[----:B------:R-:W-:Y:S01]  /*c650*/  FMNMX R8, |R99|, R28, !PT ;  /* 0x0000001c63087209 */ /* 0x000fe20007800200 */
[----:B------:R-:W-:Y:S01]  /*c660*/  FMUL R60, R107, R12 ;  /* 0x0000000c6b3c7220 */ /* 0x000fe20000400000 */
[----:B------:R-:W-:Y:S02]  /*c670*/  BSSY B0, `(.L_x_28814) ;  /* 0x000001e000007945 */ /* 0x000fe40003800000 */
[----:B------:R-:W-:Y:S02]  /*c680*/  F2FP.SATFINITE.E4M3.F32.PACK_AB_MERGE_C R24, RZ, R2, RZ ;  /* 0x00000002ff18723e */ /* 0x000fe400048070ff */
[C---:B------:R-:W-:Y:S01]  /*c690*/  FMNMX R8, |R103|.reuse, R8, !PT ;  /* 0x0000000867087209 */ /* 0x040fe20007800200 */
[----:B------:R-:W-:Y:S01]  /*c6a0*/  FMUL R103, R103, R12 ;  /* 0x0000000c67677220 */ /* 0x000fe20000400000 */
[----:B------:R-:W-:Y:S02]  /*c6b0*/  LOP3.LUT R2, R24, 0xffff, RZ, 0xc0, !PT ;  /* 0x0000ffff18027812 */ /* 0x000fe400078ec0ff */
[C---:B------:R-:W-:Y:S01]  /*c6c0*/  FMNMX R8, |R95|.reuse, R8, !PT ;  /* 0x000000085f087209 */ /* 0x040fe20007800200 */
[----:B------:R-:W-:Y:S01]  /*c6d0*/  FMUL R95, R95, R12 ;  /* 0x0000000c5f5f7220 */ /* 0x000fe20000400000 */
[----:B------:R-:W-:-:S02]  /*c6e0*/  SHF.L.U32 R3, R2, 0x10, RZ ;  /* 0x0000001002037819 */ /* 0x000fc400000006ff */
[----:B------:R-:W-:Y:S02]  /*c6f0*/  LOP3.LUT R2, R7, 0xffff, RZ, 0xc0, !PT ;  /* 0x0000ffff07027812 */ /* 0x000fe400078ec0ff */
[----:B------:R-:W-:Y:S02]  /*c700*/  FMNMX R8, |R107|, R8, !PT ;  /* 0x000000086b087209 */ /* 0x000fe40007800200 */
[----:B------:R-:W-:Y:S02]  /*c710*/  LOP3.LUT R2, R2, 0xff0000, R3, 0xf8, !PT ;  /* 0x00ff000002027812 */ /* 0x000fe400078ef803 */
[----:B------:R-:W-:Y:S02]  /*c720*/  F2FP.SATFINITE.E4M3.F32.PACK_AB_MERGE_C R95, RZ, R95, RZ ;  /* 0x0000005fff5f723e */ /* 0x000fe400048070ff */
[----:B------:R-:W-:Y:S02]  /*c730*/  F2FP.SATFINITE.E4M3.F32.PACK_AB_MERGE_C R103, RZ, R103, RZ ;  /* 0x00000067ff67723e */ /* 0x000fe400048070ff */
[----:B------:R-:W-:-:S02]  /*c740*/  FMNMX R22, |R101|, R8, !PT ;  /* 0x0000000865167209 */ /* 0x000fc40007800200 */
[----:B------:R-:W-:Y:S01]  /*c750*/  F2FP.SATFINITE.E4M3.F32.PACK_AB_MERGE_C R60, RZ, R60, RZ ;  /* 0x0000003cff3c723e */ /* 0x000fe200048070ff */
[----:B------:R-:W-:Y:S06]  /*c760*/  @P0 BRA `(.L_x_28815) ;  /* 0x0000000000380947 */ /* 0x000fec0003800000 */
[----:B------:R-:W-:-:S05]  /*c770*/  IMAD.U32 R3, R95, 0x10000, RZ ;  /* 0x000100005f037824 */ /* 0x000fca00078e00ff */
[----:B------:R-:W-:Y:S02]  /*c780*/  LOP3.LUT R8, R3, 0xff0000, RZ, 0xc0, !PT ;  /* 0x00ff000003087812 */ /* 0x000fe400078ec0ff */
[----:B------:R-:W-:-:S04]  /*c790*/  LOP3.LUT R3, R60, 0xffff, RZ, 0xc0, !PT ;  /* 0x0000ffff3c037812 */ /* 0x000fc800078ec0ff */
[----:B------:R-:W-:Y:S02]  /*c7a0*/  LEA R3, R3, R8, 0x18 ;  /* 0x0000000803037211 */ /* 0x000fe400078ec0ff */
[----:B------:R-:W-:-:S04]  /*c7b0*/  SHF.L.U32 R8, R103, 0x8, RZ ;  /* 0x0000000867087819 */ /* 0x000fc800000006ff */
[----:B------:R-:W-:Y:S02]  /*c7c0*/  LOP3.LUT R3, R3, 0xffff, R8, 0xf8, !PT ;  /* 0x0000ffff03037812 */ /* 0x000fe400078ef808 */
[----:B------:R-:W-:Y:S02]  /*c7d0*/  IADD3 R8, P2, R5, R94, RZ ;  /* 0x0000005e05087210 */ /* 0x000fe40007f5e0ff */
[----:B------:R-:W-:Y:S02]  /*c7e0*/  LOP3.LUT R3, R3, 0xff, R24, 0xf8, !PT ;  /* 0x000000ff03037812 */ /* 0x000fe400078ef818 */
[----:B------:R-:W-:Y:S01]  /*c7f0*/  LEA R7, P1, R19, R8, 0x1 ;  /* 0x0000000813077211 */ /* 0x000fe200078208ff */
[----:B------:R-:W-:-:S05]  /*c800*/  IMAD.X R9, RZ, RZ, R35, P2 ;  /* 0x000000ffff097224 */ /* 0x000fca00010e0623 */
[----:B------:R-:W-:Y:S02]  /*c810*/  LEA.HI.X R9, R19, R9, R18, 0x1, P1 ;  /* 0x0000000913097211 */ /* 0x000fe400008f0c12 */
[----:B------:R-:W-:-:S04]  /*c820*/  LEA R8, P1, R7, R11, 0x2 ;  /* 0x0000000b07087211 */ /* 0x000fc800078210ff */
[----:B------:R-:W-:-:S05]  /*c830*/  LEA.HI.X R9, R7, R10, R9, 0x2, P1 ;  /* 0x0000000a07097211 */ /* 0x000fca00008f1409 */
[----:B------:R0:W-:Y:S04]  /*c840*/  STG.E desc[UR6][R8.64], R3 ;  /* 0x0000000308007986 */ /* 0x0001e8000c101906 */
.L_x_28815:
[----:B------:R-:W-:Y:S05]  /*c850*/  BSYNC B0 ;  /* 0x0000000000007941 */ /* 0x000fea0003800000 */
.L_x_28814:
[----:B------:R-:W-:Y:S01]  /*c860*/  FMNMX R22, |R111|, R22, !PT ;  /* 0x000000166f167209 */ /* 0x000fe20007800200 */
[-C--:B------:R-:W-:Y:S01]  /*c870*/  FMUL R25, R117, R12.reuse ;  /* 0x0000000c75197220 */ /* 0x080fe20000400000 */
[----:B0-----:R-:W-:Y:S01]  /*c880*/  LOP3.LUT R3, R95, 0xffff, RZ, 0xc0, !PT ;  /* 0x0000ffff5f037812 */ /* 0x001fe200078ec0ff */
[----:B------:R-:W-:Y:S01]  /*c890*/  FMUL R32, R101, R12 ;  /* 0x0000000c65207220 */ /* 0x000fe20000400000 */
[C---:B------:R-:W-:Y:S01]  /*c8a0*/  FMNMX R22, |R105|.reuse, R22, !PT ;  /* 0x0000001669167209 */ /* 0x040fe20007800200 */
[-C--:B------:R-:W-:Y:S01]  /*c8b0*/  FMUL R28, R105, R12.reuse ;  /* 0x0000000c691c7220 */ /* 0x080fe20000400000 */
[----:B------:R-:W-:Y:S01]  /*c8c0*/  SHF.L.U32 R3, R3, 0x10, RZ ;  /* 0x0000001003037819 */ /* 0x000fe200000006ff */
[-C--:B------:R-:W-:Y:S01]  /*c8d0*/  FMUL R30, R111, R12.reuse ;  /* 0x0000000c6f1e7220 */ /* 0x080fe20000400000 */
[----:B------:R-:W-:Y:S01]  /*c8e0*/  LOP3.LUT R4, R4, 0xffff, RZ, 0xc0, !PT ;  /* 0x0000ffff04047812 */ /* 0x000fe200078ec0ff */
[----:B------:R-:W-:Y:S01]  /*c8f0*/  FMUL R9, R113, R12 ;  /* 0x0000000c71097220 */ /* 0x000fe20000400000 */
[C---:B------:R-:W-:Y:S01]  /*c900*/  FMNMX R22, |R109|.reuse, R22, !PT ;  /* 0x000000166d167209 */ /* 0x040fe20007800200 */
[----:B------:R-:W-:Y:S01]  /*c910*/  FMUL R24, R109, R12 ;  /* 0x0000000c6d187220 */ /* 0x000fe20000400000 */
[----:B------:R-:W-:Y:S01]  /*c920*/  LOP3.LUT R8, R4, 0xff0000, R3, 0xf8, !PT ;  /* 0x00ff000004087812 */ /* 0x000fe200078ef803 */
[----:B------:R-:W-:Y:S01]  /*c930*/  BSSY B0, `(.L_x_28816) ;  /* 0x000002a000007945 */ /* 0x000fe20003800000 */
[----:B------:R-:W-:-:S02]  /*c940*/  FMNMX R4, |R117|, R22, !PT ;  /* 0x0000001675047209 */ /* 0x000fc40007800200 */
[----:B------:R-:W-:Y:S02]  /*c950*/  LOP3.LUT R3, R103, 0xffff, RZ, 0xc0, !PT ;  /* 0x0000ffff67037812 */ /* 0x000fe400078ec0ff */
[----:B------:R-:W-:Y:S02]  /*c960*/  FMNMX R4, |R113|, R4, !PT ;  /* 0x0000000471047209 */ /* 0x000fe40007800200 */
[----:B------:R-:W-:Y:S01]  /*c970*/  SHF.L.U32 R22, R3, 0x10, RZ ;  /* 0x0000001003167819 */ /* 0x000fe200000006ff */
[----:B------:R-:W-:Y:S01]  /*c980*/  FMUL R3, R121, R12 ;  /* 0x0000000c79037220 */ /* 0x000fe20000400000 */
[----:B------:R-:W-:Y:S02]  /*c990*/  LOP3.LUT R7, R0, 0xffff, RZ, 0xc0, !PT ;  /* 0x0000ffff00077812 */ /* 0x000fe400078ec0ff */
[----:B------:R-:W-:Y:S02]  /*c9a0*/  FMNMX R0, |R115|, R4, !PT ;  /* 0x0000000473007209 */ /* 0x000fe40007800200 */
[----:B------:R-:W-:-:S02]  /*c9b0*/  F2FP.SATFINITE.E4M3.F32.PACK_AB_MERGE_C R25, RZ, R25, RZ ;  /* 0x00000019ff19723e */ /* 0x000fc400048070ff */
[----:B------:R-:W-:Y:S02]  /*c9c0*/  LOP3.LUT R4, R7, 0xff0000, R22, 0xf8, !PT ;  /* 0x00ff000007047812 */ /* 0x000fe400078ef816 */
[----:B------:R-:W-:Y:S02]  /*c9d0*/  FMNMX R72, |R119|, R0, !PT ;  /* 0x0000000077487209 */ /* 0x000fe40007800200 */
[----:B------:R-:W-:Y:S02]  /*c9e0*/  LOP3.LUT R7, R25, 0xffff, RZ, 0xc0, !PT ;  /* 0x0000ffff19077812 */ /* 0x000fe400078ec0ff */
[----:B------:R-:W-:Y:S02]  /*c9f0*/  F2FP.SATFINITE.E4M3.F32.PACK_AB_MERGE_C R0, RZ, R3, RZ ;  /* 0x00000003ff00723e */ /* 0x000fe400048070ff */
[----:B------:R-:W-:Y:S01]  /*ca00*/  LOP3.LUT R22, R7, 0xff, RZ, 0xc0, !PT ;  /* 0x000000ff07167812 */ /* 0x000fe200078ec0ff */
[----:B------:R-:W-:Y:S01]  /*ca10*/  FMUL R7, R115, R12 ;  /* 0x0000000c73077220 */ /* 0x000fe20000400000 */
[----:B------:R-:W-:-:S02]  /*ca20*/  PRMT R3, R0, 0x7104, RZ ;  /* 0x0000710400037816 */ /* 0x000fc400000000ff */
[----:B------:R-:W-:Y:S02]  /*ca30*/  FMNMX R72, |R121|, R72, !PT ;  /* 0x0000004879487209 */ /* 0x000fe40007800200 */
[----:B------:R-:W-:Y:S01]  /*ca40*/  LOP3.LUT R3, R22, 0xff00, R3, 0xf8, !PT ;  /* 0x0000ff0016037812 */ /* 0x000fe200078ef803 */
[----:B------:R-:W-:Y:S01]  /*ca50*/  FMUL R22, R119, R12 ;  /* 0x0000000c77167220 */ /* 0x000fe20000400000 */
        /* <DEDUP_REMOVED lines=8> */
[----:B------:R-:W-:Y:S01]  /*cae0*/  IMAD.U32 R62, R28, 0x10000, RZ ;  /* 0x000100001c3e7824 */ /* 0x000fe200078e00ff */
[----:B------:R-:W-:Y:S01]  /*caf0*/  IADD3 R74, P1, R5, R94, RZ ;  /* 0x0000005e054a7210 */ /* 0x000fe20007f3e0ff */
[----:B------:R-:W-:-:S03]  /*cb00*/  IMAD R95, R18, 0x3, RZ ;  /* 0x00000003125f7824 */ /* 0x000fc600078e02ff */
[----:B------:R-:W-:Y:S02]  /*cb10*/  LOP3.LUT R89, R62, 0xff0000, RZ, 0xc0, !PT ;  /* 0x00ff00003e597812 */ /* 0x000fe400078ec0ff */
[----:B------:R-:W-:Y:S02]  /*cb20*/  LOP3.LUT R62, R24, 0xffff, RZ, 0xc0, !PT ;  /* 0x0000ffff183e7812 */ /* 0x000fe400078ec0ff */
[----:B------:R-:W-:Y:S02]  /*cb30*/  IADD3.X R75, RZ, R35, RZ, P1, !PT ;  /* 0x00000023ff4b7210 */ /* 0x000fe40000ffe4ff */
[----:B------:R-:W-:Y:S01]  /*cb40*/  LEA R62, R62, R89, 0x18 ;  /* 0x000000593e3e7211 */ /* 0x000fe200078ec0ff */
[----:B------:R-:W-:Y:S02]  /*cb50*/  IMAD.SHL.U32 R89, R30, 0x100, RZ ;  /* 0x000001001e597824 */ /* 0x000fe400078e00ff */
[----:B------:R-:W-:-:S03]  /*cb60*/  IMAD.WIDE.U32 R74, R19, 0x3, R74 ;  /* 0x00000003134a7825 */ /* 0x000fc600078e004a */
[----:B------:R-:W-:Y:S02]  /*cb70*/  LOP3.LUT R91, R62, 0xffff, R89, 0xf8, !PT ;  /* 0x0000ffff3e5b7812 */ /* 0x000fe400078ef859 */
[----:B------:R-:W-:Y:S02]  /*cb80*/  IADD3 R75, R95, R75, RZ ;  /* 0x0000004b5f4b7210 */ /* 0x000fe40007ffe0ff */
[C---:B------:R-:W-:Y:S02]  /*cb90*/  LEA R88, P1, R74.reuse, R11, 0x2 ;  /* 0x0000000b4a587211 */ /* 0x040fe400078210ff */
[----:B------:R-:W-:Y:S02]  /*cba0*/  LOP3.LUT R91, R91, 0xff, R32, 0xf8, !PT ;  /* 0x000000ff5b5b7812 */ /* 0x000fe400078ef820 */
[----:B------:R-:W-:-:S05]  /*cbb0*/  LEA.HI.X R89, R74, R10, R75, 0x2, P1 ;  /* 0x0000000a4a597211 */ /* 0x000fca00008f144b */
[----:B------:R0:W-:Y:S04]  /*cbc0*/  STG.E desc[UR6][R88.64], R91 ;  /* 0x0000005b58007986 */ /* 0x0001e8000c101906 */
.L_x_28817:
[----:B------:R-:W-:Y:S05]  /*cbd0*/  BSYNC B0 ;  /* 0x0000000000007941 */ /* 0x000fea0003800000 */
.L_x_28816:
[----:B------:R-:W-:Y:S04]  /*cbe0*/  BSSY B0, `(.L_x_28818) ;  /* 0x0000010000007945 */ /* 0x000fe80003800000 */
[----:B------:R-:W-:Y:S05]  /*cbf0*/  @P0 BRA `(.L_x_28819) ;  /* 0x0000000000380947 */ /* 0x000fea0003800000 */
[----:B------:R-:W-:Y:S02]  /*cc00*/  SHF.L.U32 R62, R7, 0x10, RZ ;  /* 0x00000010073e7819 */ /* 0x000fe400000006ff */
[----:B------:R-:W-:Y:S02]  /*cc10*/  LOP3.LUT R64, R84, 0xfffffffc, RZ, 0xc0, !PT ;  /* 0xfffffffc54407812 */ /* 0x000fe400078ec0ff */
[----:B------:R-:W-:Y:S02]  /*cc20*/  LOP3.LUT R75, R62, 0xff0000, RZ, 0xc0, !PT ;  /* 0x00ff00003e4b7812 */ /* 0x000fe400078ec0ff */
[----:B------:R-:W-:Y:S02]  /*cc30*/  LOP3.LUT R62, R22, 0xffff, RZ, 0xc0, !PT ;  /* 0x0000ffff163e7812 */ /* 0x000fe400078ec0ff */
[----:B------:R-:W-:Y:S02]  /*cc40*/  IADD3 R64, P1, P2, R64, R94, R5 ;  /* 0x0000005e40407210 */ /* 0x000fe40007a3e005 */
[----:B------:R-:W-:Y:S01]  /*cc50*/  LOP3.LUT R66, R85, 0x3fffffff, RZ, 0xc0, !PT ;  /* 0x3fffffff55427812 */ /* 0x000fe200078ec0ff */
[----:B------:R-:W-:Y:S01]  /*cc60*/  IMAD R62, R62, 0x1000000, R75 ;  /* 0x010000003e3e7824 */ /* 0x000fe200078e024b */
[----:B------:R-:W-:-:S04]  /*cc70*/  SHF.L.U32 R75, R9, 0x8, RZ ;  /* 0x00000008094b7819 */ /* 0x000fc800000006ff */
[----:B------:R-:W-:Y:S02]  /*cc80*/  LOP3.LUT R62, R62, 0xffff, R75, 0xf8, !PT ;  /* 0x0000ffff3e3e7812 */ /* 0x000fe400078ef84b */
[----:B------:R-:W-:Y:S02]  /*cc90*/  IADD3.X R75, R66, R35, RZ, P1, P2 ;  /* 0x00000023424b7210 */ /* 0x000fe40000fe44ff */
[----:B------:R-:W-:Y:S02]  /*cca0*/  LEA R74, P1, R64, R11, 0x2 ;  /* 0x0000000b404a7211 */ /* 0x000fe400078210ff */
[----:B------:R-:W-:Y:S02]  /*ccb0*/  LOP3.LUT R25, R62, 0xff, R25, 0xf8, !PT ;  /* 0x000000ff3e197812 */ /* 0x000fe400078ef819 */
[----:B------:R-:W-:-:S05]  /*ccc0*/  LEA.HI.X R75, R64, R10, R75, 0x2, P1 ;  /* 0x0000000a404b7211 */ /* 0x000fca00008f144b */
[----:B------:R1:W-:Y:S04]  /*ccd0*/  STG.E desc[UR6][R74.64], R25 ;  /* 0x000000194a007986 */ /* 0x0003e8000c101906 */
.L_x_28819:
[----:B------:R-:W-:Y:S05]  /*cce0*/  BSYNC B0 ;  /* 0x0000000000007941 */ /* 0x000fea0003800000 */
.L_x_28818:
[-C--:B------:R-:W-:Y:S01]  /*ccf0*/  FMUL R62, R71, R12.reuse ;  /* 0x0000000c473e7220 */ /* 0x080fe20000400000 */
[-C--:B-1----:R-:W-:Y:S01]  /*cd00*/  FMUL R25, R73, R12.reuse ;  /* 0x0000000c49197220 */ /* 0x082fe20000400000 */
[----:B------:R-:W-:Y:S01]  /*cd10*/  FMUL R64, R69, R12 ;  /* 0x0000000c45407220 */ /* 0x000fe20000400000 */
[----:B------:R-:W-:Y:S02]  /*cd20*/  BSSY B0, `(.L_x_28820) ;  /* 0x0000014000007945 */ /* 0x000fe40003800000 */
[----:B------:R-:W-:Y:S02]  /*cd30*/  F2FP.SATFINITE.E4M3.F32.PACK_AB_MERGE_C R68, RZ, R62, RZ ;  /* 0x0000003eff44723e */ /* 0x000fe400048070ff */
[----:B------:R-:W-:Y:S02]  /*cd40*/  F2FP.SATFINITE.E4M3.F32.PACK_AB_MERGE_C R66, RZ, R25, RZ ;  /* 0x00000019ff42723e */ /* 0x000fe400048070ff */
[----:B------:R-:W-:Y:S01]  /*cd50*/  F2FP.SATFINITE.E4M3.F32.PACK_AB_MERGE_C R70, RZ, R64, RZ ;  /* 0x00000040ff46723e */ /* 0x000fe200048070ff */
[----:B------:R-:W-:Y:S06]  /*cd60*/  @P0 BRA `(.L_x_28821) ;  /* 0x00000000003c0947 */ /* 0x000fec0003800000 */
[----:B------:R-:W-:Y:S01]  /*cd70*/  SHF.L.U32 R25, R68, 0x10, RZ ;  /* 0x0000001044197819 */ /* 0x000fe200000006ff */
[----:B0-----:R-:W-:Y:S01]  /*cd80*/  IMAD R89, R18, 0x5, RZ ;  /* 0x0000000512597824 */ /* 0x001fe200078e02ff */
        /* <DEDUP_REMOVED lines=13> */
.L_x_28821:
[----:B------:R-:W-:Y:S05]  /*ce60*/  BSYNC B0 ;  /* 0x0000000000007941 */ /* 0x000fea0003800000 */
.L_x_28820:
[-C--:B------:R-:W-:Y:S01]  /*ce70*/  FMUL R62, R31, R12.reuse ;  /* 0x0000000c1f3e7220 */ /* 0x080fe20000400000 */
[----:B------:R-:W-:Y:S01]  /*ce80*/  FMUL R0, R67, R12 ;  /* 0x0000000c43007220 */ /* 0x000fe20000400000 */
[----:B------:R-:W-:Y:S01]  /*ce90*/  LOP3.LUT R7, R7, 0xffff, RZ, 0xc0, !PT ;  /* 0x0000ffff07077812 */ /* 0x000fe200078ec0ff */
[----:B------:R-:W-:Y:S01]  /*cea0*/  BSSY B0, `(.L_x_28822) ;  /* 0x0000029000007945 */ /* 0x000fe20003800000 */
[----:B------:R-:W-:Y:S02]  /*ceb0*/  LOP3.LUT R9, R9, 0xffff, RZ, 0xc0, !PT ;  /* 0x0000ffff09097812 */ /* 0x000fe400078ec0ff */
[----:B------:R-:W-:Y:S02]  /*cec0*/  F2FP.SATFINITE.E4M3.F32.PACK_AB_MERGE_C R62, RZ, R62, RZ ;  /* 0x0000003eff3e723e */ /* 0x000fe400048070ff */
[----:B------:R-:W-:Y:S02]  /*ced0*/  F2FP.SATFINITE.E4M3.F32.PACK_AB_MERGE_C R74, RZ, R0, RZ ;  /* 0x00000000ff4a723e */ /* 0x000fe400048070ff */
[----:B-1----:R-:W-:-:S02]  /*cee0*/  LOP3.LUT R25, R62, 0xffff, RZ, 0xc0, !PT ;  /* 0x0000ffff3e197812 */ /* 0x002fc400078ec0ff */
[----:B------:R-:W-:Y:S02]  /*cef0*/  SHF.L.U32 R0, R74, 0x10, RZ ;  /* 0x000000104a007819 */ /* 0x000fe400000006ff */
[----:B------:R-:W-:Y:S02]  /*cf00*/  SHF.L.U32 R64, R25, 0x18, RZ ;  /* 0x0000001819407819 */ /* 0x000fe400000006ff */
[----:B------:R-:W-:Y:S02]  /*cf10*/  LOP3.LUT R0, R0, 0xff0000, RZ, 0xc0, !PT ;  /* 0x00ff000000007812 */ /* 0x000fe400078ec0ff */
[----:B------:R-:W-:Y:S02]  /*cf20*/  LOP3.LUT R22, R22, 0xffff, RZ, 0xc0, !PT ;  /* 0x0000ffff16167812 */ /* 0x000fe400078ec0ff */
[----:B------:R-:W-:Y:S02]  /*cf30*/  LOP3.LUT R3, R64, R3, R0, 0xfe, !PT ;  /* 0x0000000340037212 */ /* 0x000fe400078efe00 */
[----:B------:R-:W-:-:S02]  /*cf40*/  PRMT R68, R68, 0x7104, RZ ;  /* 0x0000710444447816 */ /* 0x000fc400000000ff */
[----:B------:R-:W-:Y:S02]  /*cf50*/  LOP3.LUT R7, R7, 0xff, RZ, 0xc0, !PT ;  /* 0x000000ff07077812 */ /* 0x000fe400078ec0ff */
[----:B------:R-:W-:Y:S02]  /*cf60*/  PRMT R0, R66, 0x7104, RZ ;  /* 0x0000710442007816 */ /* 0x000fe400000000ff */
[----:B------:R-:W-:Y:S02]  /*cf70*/  PRMT R25, R70, 0x7104, RZ ;  /* 0x0000710446197816 */ /* 0x000fe400000000ff */
[----:B------:R-:W-:Y:S02]  /*cf80*/  LOP3.LUT R9, R9, 0xff, RZ, 0xc0, !PT ;  /* 0x000000ff09097812 */ /* 0x000fe400078ec0ff */
[----:B------:R-:W-:Y:S02]  /*cf90*/  LOP3.LUT R22, R22, 0xff, RZ, 0xc0, !PT ;  /* 0x000000ff16167812 */ /* 0x000fe400078ec0ff */
[----:B------:R-:W-:Y:S01]  /*cfa0*/  LOP3.LUT R68, R7, 0xff00, R68, 0xf8, !PT ;  /* 0x0000ff0007447812 */ /* 0x000fe200078ef844 */
[-C--:B------:R-:W-:Y:S01]  /*cfb0*/  FMUL R7, R33, R12.reuse ;  /* 0x0000000c21077220 */ /* 0x080fe20000400000 */
[----:B------:R-:W-:Y:S01]  /*cfc0*/  LOP3.LUT R0, R9, 0xff00, R0, 0xf8, !PT ;  /* 0x0000ff0009007812 */ /* 0x000fe200078ef800 */
[-C--:B------:R-:W-:Y:S01]  /*cfd0*/  FMUL R9, R27, R12.reuse ;  /* 0x0000000c1b097220 */ /* 0x080fe20000400000 */
[----:B------:R-:W-:Y:S01]  /*cfe0*/  LOP3.LUT R25, R22, 0xff00, R25, 0xf8, !PT ;  /* 0x0000ff0016197812 */ /* 0x000fe200078ef819 */
[----:B------:R-:W-:Y:S01]  /*cff0*/  FMUL R22, R65, R12 ;  /* 0x0000000c41167220 */ /* 0x000fe20000400000 */
[----:B------:R-:W-:-:S02]  /*d000*/  F2FP.SATFINITE.E4M3.F32.PACK_AB_MERGE_C R66, RZ, R7, RZ ;  /* 0x00000007ff42723e */ /* 0x000fc400048070ff */
[----:B------:R-:W-:Y:S02]  /*d010*/  F2FP.SATFINITE.E4M3.F32.PACK_AB_MERGE_C R7, RZ, R9, RZ ;  /* 0x00000009ff07723e */ /* 0x000fe400048070ff */
[----:B------:R-:W-:Y:S01]  /*d020*/  F2FP.SATFINITE.E4M3.F32.PACK_AB_MERGE_C R22, RZ, R22, RZ ;  /* 0x00000016ff16723e */ /* 0x000fe200048070ff */
[----:B------:R-:W-:Y:S06]  /*d030*/  @P0 BRA `(.L_x_28823) ;  /* 0x00000000003c0947 */ /* 0x000fec0003800000 */
[----:B------:R-:W-:Y:S02]  /*d040*/  IMAD.U32 R9, R66, 0x10000, RZ ;  /* 0x0001000042097824 */ /* 0x000fe400078e00ff */
[----:B0-----:R-:W-:-:S03]  /*d050*/  IMAD R89, R18, 0x6, RZ ;  /* 0x0000000612597824 */ /* 0x001fc600078e02ff */
[----:B------:R-:W-:Y:S02]  /*d060*/  LOP3.LUT R64, R9, 0xff0000, RZ, 0xc0, !PT ;  /* 0x00ff000009407812 */ /* 0x000fe400078ec0ff */
[----:B------:R-:W-:-:S04]  /*d070*/  LOP3.LUT R9, R7, 0xffff, RZ, 0xc0, !PT ;  /* 0x0000ffff07097812 */ /* 0x000fc800078ec0ff */
[----:B------:R-:W-:Y:S02]  /*d080*/  LEA R9, R9, R64, 0x18 ;  /* 0x0000004009097211 */ /* 0x000fe400078ec0ff */
[----:B------:R-:W-:-:S04]  /*d090*/  SHF.L.U32 R64, R22, 0x8, RZ ;  /* 0x0000000816407819 */ /* 0x000fc800000006ff */
[----:B------:R-:W-:-:S04]  /*d0a0*/  LOP3.LUT R9, R9, 0xffff, R64, 0xf8, !PT ;  /* 0x0000ffff09097812 */ /* 0x000fc800078ef840 */
[----:B------:R-:W-:Y:S02]  /*d0b0*/  LOP3.LUT R9, R9, 0xff, R74, 0xf8, !PT ;  /* 0x000000ff09097812 */ /* 0x000fe400078ef84a */
[----:B------:R-:W-:-:S05]  /*d0c0*/  IADD3 R74, P1, R5, R94, RZ ;  /* 0x0000005e054a7210 */ /* 0x000fca0007f3e0ff */
[----:B------:R-:W-:Y:S02]  /*d0d0*/  IMAD.X R75, RZ, RZ, R35, P1 ;  /* 0x000000ffff4b7224 */ /* 0x000fe400008e0623 */
[----:B------:R-:W-:-:S05]  /*d0e0*/  IMAD.WIDE.U32 R74, R19, 0x6, R74 ;  /* 0x00000006134a7825 */ /* 0x000fca00078e004a */
[----:B------:R-:W-:Y:S02]  /*d0f0*/  IADD3 R75, R89, R75, RZ ;  /* 0x0000004b594b7210 */ /* 0x000fe40007ffe0ff */
[----:B------:R-:W-:-:S04]  /*d100*/  LEA R88, P1, R74, R11, 0x2 ;  /* 0x0000000b4a587211 */ /* 0x000fc800078210ff */
[----:B------:R-:W-:-:S05]  /*d110*/  LEA.HI.X R89, R74, R10, R75, 0x2, P1 ;  /* 0x0000000a4a597211 */ /* 0x000fca00008f144b */
[----:B------:R1:W-:Y:S04]  /*d120*/  STG.E desc[UR6][R88.64], R9 ;  /* 0x0000000958007986 */ /* 0x0003e8000c101906 */
.L_x_28823:
[----:B------:R-:W-:Y:S05]  /*d130*/  BSYNC B0 ;  /* 0x0000000000007941 */ /* 0x000fea0003800000 */
.L_x_28822:
[-C--:B-1----:R-:W-:Y:S01]  /*d140*/  FMUL R9, R63, R12.reuse ;  /* 0x0000000c3f097220 */ /* 0x082fe20000400000 */
[----:B------:R-:W-:Y:S04]  /*d150*/  BSSY B0, `(.L_x_28824) ;  /* 0x000001b000007945 */ /* 0x000fe80003800000 */
[----:B------:R-:W-:Y:S02]  /*d160*/  F2FP.SATFINITE.E4M3.F32.PACK_AB_MERGE_C R70, RZ, R9, RZ ;  /* 0x00000009ff46723e */ /* 0x000fe400048070ff */
[----:B------:R-:W-:Y:S01]  /*d170*/  SHF.L.U32 R9, R66, 0x10, RZ ;  /* 0x0000001042097819 */ /* 0x000fe200000006ff */
[----:B------:R-:W-:Y:S01]  /*d180*/  FMUL R66, R61, R12 ;  /* 0x0000000c3d427220 */ /* 0x000fe20000400000 */
[----:B------:R-:W-:Y:S02]  /*d190*/  LOP3.LUT R64, R70, 0xffff, RZ, 0xc0, !PT ;  /* 0x0000ffff46407812 */ /* 0x000fe400078ec0ff */
[----:B------:R-:W-:-:S02]  /*d1a0*/  LOP3.LUT R9, R9, 0xff0000, RZ, 0xc0, !PT ;  /* 0x00ff000009097812 */ /* 0x000fc400078ec0ff */
[----:B------:R-:W-:Y:S01]  /*d1b0*/  F2FP.SATFINITE.E4M3.F32.PACK_AB_MERGE_C R66, RZ, R66, RZ ;  /* 0x00000042ff42723e */ /* 0x000fe200048070ff */
[----:B------:R-:W-:-:S05]  /*d1c0*/  IMAD.SHL.U32 R64, R64, 0x1000000, RZ ;  /* 0x0100000040407824 */ /* 0x000fca00078e00ff */
[----:B------:R-:W-:Y:S01]  /*d1d0*/  LOP3.LUT R9, R64, R68, R9, 0xfe, !PT ;  /* 0x0000004440097212 */ /* 0x000fe200078efe09 */
[----:B------:R-:W-:-:S05]  /*d1e0*/  FMUL R64, R29, R12 ;  /* 0x0000000c1d407220 */ /* 0x000fca0000400000 */
[----:B------:R-:W-:Y:S01]  /*d1f0*/  F2FP.SATFINITE.E4M3.F32.PACK_AB_MERGE_C R68, RZ, R64, RZ ;  /* 0x00000040ff44723e */ /* 0x000fe200048070ff */
[----:B------:R-:W-:Y:S06]  /*d200*/  @P0 BRA `(.L_x_28825) ;  /* 0x00000000003c0947 */ /* 0x000fec0003800000 */
[----:B------:R-:W-:Y:S02]  /*d210*/  IADD3 R94, P0, R5, R94, RZ ;  /* 0x0000005e055e7210 */ /* 0x000fe40007f1e0ff */
[----:B------:R-:W-:Y:S02]  /*d220*/  SHF.L.U32 R5, R70, 0x10, RZ ;  /* 0x0000001046057819 */ /* 0x000fe400000006ff */
[----:B------:R-:W-:Y:S01]  /*d230*/  IADD3.X R95, RZ, R35, RZ, P0, !PT ;  /* 0x00000023ff5f7210 */ /* 0x000fe200007fe4ff */
[----:B------:R-:W-:Y:S01]  /*d240*/  IMAD R35, R18, 0x7, RZ ;  /* 0x0000000712237824 */ /* 0x000fe200078e02ff */
[----:B------:R-:W-:Y:S02]  /*d250*/  LOP3.LUT R64, R5, 0xff0000, RZ, 0xc0, !PT ;  /* 0x00ff000005407812 */ /* 0x000fe400078ec0ff */
[----:B------:R-:W-:Y:S01]  /*d260*/  LOP3.LUT R5, R66, 0xffff, RZ, 0xc0, !PT ;  /* 0x0000ffff42057812 */ /* 0x000fe200078ec0ff */
[----:B------:R-:W-:-:S04]  /*d270*/  IMAD.WIDE.U32 R94, R19, 0x7, R94 ;  /* 0x00000007135e7825 */ /* 0x000fc800078e005e */
[----:B------:R-:W-:Y:S01]  /*d280*/  IMAD R5, R5, 0x1000000, R64 ;  /* 0x0100000005057824 */ /* 0x000fe200078e0240 */
[----:B------:R-:W-:Y:S02]  /*d290*/  SHF.L.U32 R64, R68, 0x8, RZ ;  /* 0x0000000844407819 */ /* 0x000fe400000006ff */
[----:B------:R-:W-:Y:S02]  /*d2a0*/  IADD3 R35, R35, R95, RZ ;  /* 0x0000005f23237210 */ /* 0x000fe40007ffe0ff */
[----:B------:R-:W-:Y:S02]  /*d2b0*/  LOP3.LUT R5, R5, 0xffff, R64, 0xf8, !PT ;  /* 0x0000ffff05057812 */ /* 0x000fe400078ef840 */
[C---:B------:R-:W-:Y:S02]  /*d2c0*/  LEA R74, P0, R94.reuse, R11, 0x2 ;  /* 0x0000000b5e4a7211 */ /* 0x040fe400078010ff */
[----:B------:R-:W-:Y:S02]  /*d2d0*/  LOP3.LUT R5, R5, 0xff, R62, 0xf8, !PT ;  /* 0x000000ff05057812 */ /* 0x000fe400078ef83e */
[----:B------:R-:W-:-:S05]  /*d2e0*/  LEA.HI.X R75, R94, R10, R35, 0x2, P0 ;  /* 0x0000000a5e4b7211 */ /* 0x000fca00000f1423 */
[----:B------:R1:W-:Y:S04]  /*d2f0*/  STG.E desc[UR6][R74.64], R5 ;  /* 0x000000054a007986 */ /* 0x0003e8000c101906 */
.L_x_28825:
[----:B------:R-:W-:Y:S05]  /*d300*/  BSYNC B0 ;  /* 0x0000000000007941 */ /* 0x000fea0003800000 */
.L_x_28824:
[----:B------:R-:W-:Y:S01]  /*d310*/  IMAD.U32 R62, R48, 0x10000, RZ ;  /* 0x00010000303e7824 */ /* 0x000fe200078e00ff */
[----:B------:R-:W-:Y:S01]  /*d320*/  LOP3.LUT R35, R68, 0xffff, RZ, 0xc0, !PT ;  /* 0x0000ffff44237812 */ /* 0x000fe200078ec0ff */
[----:B------:R-:W-:Y:S01]  /*d330*/  IMAD.U32 R7, R7, 0x10000, RZ ;  /* 0x0001000007077824 */ /* 0x000fe200078e00ff */
[----:B------:R-:W-:Y:S01]  /*d340*/  LOP3.LUT R60, R60, 0xffff, RZ, 0xc0, !PT ;  /* 0x0000ffff3c3c7812 */ /* 0x000fe200078ec0ff */
[C---:B-1----:R-:W-:Y:S01]  /*d350*/  FMUL R5, R62.reuse, 0.035677410662174224854 ;  /* 0x3d12227a3e057820 */ /* 0x042fe20000400000 */
[----:B------:R-:W-:Y:S01]  /*d360*/  SHF.L.U32 R35, R35, 0x18, RZ ;  /* 0x0000001823237819 */ /* 0x000fe200000006ff */
[----:B------:R-:W-:Y:S01]  /*d370*/  BSSY B0, `(.L_x_28826) ;  /* 0x00002bf000007945 */ /* 0x000fe20003800000 */
[----:B------:R-:W-:Y:S01]  /*d380*/  LOP3.LUT R7, R7, 0xff0000, RZ, 0xc0, !PT ;  /* 0x00ff000007077812 */ /* 0x000fe200078ec0ff */
[----:B------:R-:W-:Y:S01]  /*d390*/  FFMA R5, R62, R5, 0.79788458347320556641 ;  /* 0x3f4c422a3e057423 */ /* 0x000fe20000000005 */
[----:B------:R-:W-:Y:S02]  /*d3a0*/  LOP3.LUT R26, R26, 0xffff, RZ, 0xc0, !PT ;  /* 0x0000ffff1a1a7812 */ /* 0x000fe400078ec0ff */
[----:B------:R-:W-:Y:S01]  /*d3b0*/  LOP3.LUT R32, R32, 0xffff, RZ, 0xc0, !PT ;  /* 0x0000ffff20207812 */ /* 0x000fe200078ec0ff */
[----:B------:R-:W-:Y:S01]  /*d3c0*/  FMUL R64, R62, R5 ;  /* 0x000000053e407220 */ /* 0x000fe20000400000 */
[----:B------:R-:W-:-:S02]  /*d3d0*/  SHF.L.U32 R5, R22, 0x10, RZ ;  /* 0x0000001016057819 */ /* 0x000fc400000006ff */
[----:B------:R-:W-:Y:S01]  /*d3e0*/  LOP3.LUT R28, R28, 0xffff, RZ, 0xc0, !PT ;  /* 0x0000ffff1c1c7812 */ /* 0x000fe200078ec0ff */
[C---:B------:R-:W-:Y:S01]  /*d3f0*/  FMUL R22, |R64|.reuse, 2.8853900432586669922 ;  /* 0x4038aa3b40167820 */ /* 0x040fe20000400200 */
[----:B------:R-:W-:Y:S02]  /*d400*/  LOP3.LUT R5, R5, 0xff0000, RZ, 0xc0, !PT ;  /* 0x00ff000005057812 */ /* 0x000fe400078ec0ff */
[----:B------:R-:W-:Y:S02]  /*d410*/  FSETP.GE.AND P0, PT, |R64|, 9.010913848876953125, PT ;  /* 0x41102cb44000780b */ /* 0x000fe40003f06200 */
[----:B------:R-:W-:Y:S01]  /*d420*/  LOP3.LUT R5, R35, R0, R5, 0xfe, !PT ;  /* 0x0000000023057212 */ /* 0x000fe200078efe05 */
[----:B------:R-:W1:Y:S01]  /*d430*/  MUFU.EX2 R22, R22 ;  /* 0x0000001600167308 */ /* 0x000e620000000800 */
[----:B------:R-:W-:Y:S02]  /*d440*/  LOP3.LUT R0, R66, 0xffff, RZ, 0xc0, !PT ;  /* 0x0000ffff42007812 */ /* 0x000fe400078ec0ff */
[----:B------:R-:W-:Y:S01]  /*d450*/  SHF.R.U64 R35, R48, 0x10, R49 ;  /* 0x0000001030237819 */ /* 0x000fe20000001231 */
[----:B------:R-:W-:Y:S01]  /*d460*/  FMUL R48, R64, R64 ;  /* 0x0000004040307220 */ /* 0x000fe20000400000 */
[----:B------:R-:W-:-:S02]  /*d470*/  SHF.L.U32 R0, R0, 0x18, RZ ;  /* 0x0000001800007819 */ /* 0x000fc400000006ff */
[----:B------:R-:W-:Y:S01]  /*d480*/  SHF.L.U32 R35, R35, 0x10, RZ ;  /* 0x0000001023237819 */ /* 0x000fe200000006ff */
[----:B------:R-:W-:Y:S01]  /*d490*/  FFMA R75, R48, R15, -0.052303962409496307373 ;  /* 0xbd563cae304b7423 */ /* 0x000fe2000000000f */
[----:B------:R-:W-:Y:S02]  /*d4a0*/  LOP3.LUT R25, R0, R25, R7, 0xfe, !PT ;  /* 0x0000001900197212 */ /* 0x000fe400078efe07 */
[----:B------:R-:W-:Y:S01]  /*d4b0*/  FSETP.GE.AND P1, PT, |R64|, 0.60000002384185791016, PT ;  /* 0x3f19999a4000780b */ /* 0x000fe20003f26200 */
[----:B------:R-:W-:Y:S01]  /*d4c0*/  FFMA R75, R48, R75, 0.1331529766321182251 ;  /* 0x3e085941304b7423 */ /* 0x000fe2000000004b */
[----:B------:R-:W-:Y:S02]  /*d4d0*/  LOP3.LUT R30, R30, 0xffff, RZ, 0xc0, !PT ;  /* 0x0000ffff1e1e7812 */ /* 0x000fe400078ec0ff */
[----:B------:R-:W-:Y:S01]  /*d4e0*/  LOP3.LUT R24, R24, 0xffff, RZ, 0xc0, !PT ;  /* 0x0000ffff18187812 */ /* 0x000fe200078ec0ff */
[----:B------:R-:W-:Y:S01]  /*d4f0*/  FFMA R0, R48, R75, -0.33332768082618713379 ;  /* 0xbeaaa9ed30007423 */ /* 0x000fe2000000004b */
[----:B-1----:R-:W-:Y:S01]  /*d500*/  FADD R7, R22, 1 ;  /* 0x3f80000016077421 */ /* 0x002fe20000000000 */
[----:B------:R-:W-:-:S02]  /*d510*/  FMUL R22, R35, 0.035677410662174224854 ;  /* 0x3d12227a23167820 */ /* 0x000fc40000400000 */
[----:B------:R-:W-:Y:S01]  /*d520*/  FFMA R75, R48, R0, RZ ;  /* 0x00000000304b7223 */ /* 0x000fe200000000ff */
[----:B------:R-:W-:Y:S02]  /*d530*/  IMAD.SHL.U32 R24, R24, 0x1000000, RZ ;  /* 0x0100000018187824 */ /* 0x000fe400078e00ff */
[C---:B------:R-:W-:Y:S01]  /*d540*/  FFMA R22, R35.reuse, R22, 0.79788458347320556641 ;  /* 0x3f4c422a23167423 */ /* 0x040fe20000000016 */
[----:B------:R-:W1:Y:S03]  /*d550*/  MUFU.RCP R7, R7 ;  /* 0x0000000700077308 */ /* 0x000e660000001000 */
[----:B------:R-:W-:-:S04]  /*d560*/  FMUL R22, R35, R22 ;  /* 0x0000001623167220 */ /* 0x000fc80000400000 */
[----:B------:R-:W-:-:S06]  /*d570*/  FMUL R48, |R22|, 2.8853900432586669922 ;  /* 0x4038aa3b16307820 */ /* 0x000fcc0000400200 */
[----:B------:R-:W2:Y:S01]  /*d580*/  MUFU.EX2 R48, R48 ;  /* 0x0000003000307308 */ /* 0x000ea20000000800 */
[----:B-1----:R-:W-:-:S05]  /*d590*/  FFMA R0, R7, -2, R14 ;  /* 0xc000000007007823 */ /* 0x002fca000000000e */
[----:B------:R-:W-:Y:S02]  /*d5a0*/  FSEL R7, R0, 1, !P0 ;  /* 0x3f80000000077808 */ /* 0x000fe40004000000 */
[----:B------:R-:W-:Y:S02]  /*d5b0*/  SHF.R.U32.HI R0, RZ, 0x10, R37 ;  /* 0x00000010ff007819 */ /* 0x000fe40000011625 */
[--C-:B------:R-:W-:Y:S01]  /*d5c0*/  LOP3.LUT R66, R7, 0x80000000, R64.reuse, 0xb8, !PT ;  /* 0x8000000007427812 */ /* 0x100fe200078eb840 */
[----:B------:R-:W-:Y:S01]  /*d5d0*/  @!P1 FFMA R66, R64, R75, R64 ;  /* 0x0000004b40429223 */ /* 0x000fe20000000040 */
[----:B------:R-:W-:Y:S01]  /*d5e0*/  FSETP.GE.AND P1, PT, |R22|, 0.60000002384185791016, PT ;  /* 0x3f19999a1600780b */ /* 0x000fe20003f26200 */
[----:B------:R-:W-:Y:S02]  /*d5f0*/  IMAD.U32 R7, R0, 0x10000, RZ ;  /* 0x0001000000077824 */ /* 0x000fe400078e00ff */
[----:B--2---:R-:W-:Y:S01]  /*d600*/  FADD R64, R48, 1 ;  /* 0x3f80000030407421 */ /* 0x004fe20000000000 */
[C---:B------:R-:W-:Y:S01]  /*d610*/  FMUL R48, R22.reuse, R22 ;  /* 0x0000001616307220 */ /* 0x040fe20000400000 */
[----:B------:R-:W-:Y:S01]  /*d620*/  FSETP.GE.AND P0, PT, |R22|, 9.010913848876953125, PT ;  /* 0x41102cb41600780b */ /* 0x000fe20003f06200 */
[----:B------:R-:W-:Y:S01]  /*d630*/  FMUL R0, R7, 0.035677410662174224854 ;  /* 0x3d12227a07007820 */ /* 0x000fe20000400000 */
[----:B------:R-:W1:Y:S01]  /*d640*/  MUFU.RCP R75, R64 ;  /* 0x00000040004b7308 */ /* 0x000e620000001000 */
[----:B0-----:R-:W-:-:S02]  /*d650*/  FFMA R89, R48, R15, -0.052303962409496307373 ;  /* 0xbd563cae30597423 */ /* 0x001fc4000000000f */
[C---:B------:R-:W-:Y:S02]  /*d660*/  FFMA R0, R7.reuse, R0, 0.79788458347320556641 ;  /* 0x3f4c422a07007423 */ /* 0x040fe40000000000 */
[C---:B------:R-:W-:Y:S02]  /*d670*/  FFMA R89, R48.reuse, R89, 0.1331529766321182251 ;  /* 0x3e08594130597423 */ /* 0x040fe40000000059 */
[----:B------:R-:W-:Y:S02]  /*d680*/  FMUL R68, R7, R0 ;  /* 0x0000000007447220 */ /* 0x000fe40000400000 */
[----:B------:R-:W-:Y:S02]  /*d690*/  FFMA R0, R48, R89, -0.33332768082618713379 ;  /* 0xbeaaa9ed30007423 */ /* 0x000fe40000000059 */
[----:B------:R-:W-:Y:S02]  /*d6a0*/  FMUL R70, |R68|, 2.8853900432586669922 ;  /* 0x4038aa3b44467820 */ /* 0x000fe40000400200 */
[----:B------:R-:W-:-:S04]  /*d6b0*/  FFMA R89, R48, R0, RZ ;  /* 0x0000000030597223 */ /* 0x000fc800000000ff */
[----:B------:R-:W0:Y:S01]  /*d6c0*/  MUFU.EX2 R70, R70 ;  /* 0x0000004600467308 */ /* 0x000e220000000800 */
        /* <DEDUP_REMOVED lines=9> */
[----:B0-----:R-:W-:Y:S01]  /*d760*/  FADD R48, R70, 1 ;  /* 0x3f80000046307421 */ /* 0x001fe20000000000 */
[----:B------:R-:W-:Y:S01]  /*d770*/  SHF.L.U32 R70, R49, 0x10, RZ ;  /* 0x0000001031467819 */ /* 0x000fe200000006ff */
[----:B------:R-:W-:Y:S01]  /*d780*/  FMUL R35, R35, R64 ;  /* 0x0000004023237220 */ /* 0x000fe20000400000 */
[----:B------:R-:W-:Y:S01]  /*d790*/  FFMA R75, R22, R75, 0.1331529766321182251 ;  /* 0x3e085941164b7423 */ /* 0x000fe2000000004b */
[----:B------:R-:W0:Y:S01]  /*d7a0*/  MUFU.RCP R91, R48 ;  /* 0x00000030005b7308 */ /* 0x000e220000001000 */
[----:B------:R-:W-:-:S02]  /*d7b0*/  SHF.R.U32.HI R49, RZ, 0x10, R49 ;  /* 0x00000010ff317819 */ /* 0x000fc40000011631 */
[C---:B------:R-:W-:Y:S02]  /*d7c0*/  FFMA R0, R22.reuse, R75, -0.33332768082618713379 ;  /* 0xbeaaa9ed16007423 */ /* 0x040fe4000000004b */
[----:B------:R-:W-:Y:S02]  /*d7d0*/  SHF.L.U32 R49, R49, 0x10, RZ ;  /* 0x0000001031317819 */ /* 0x000fe400000006ff */
[----:B------:R-:W-:-:S03]  /*d7e0*/  FFMA R75, R22, R0, RZ ;  /* 0x00000000164b7223 */ /* 0x000fc600000000ff */
[----:B------:R-:W-:-:S04]  /*d7f0*/  FMUL R0, R49, 0.035677410662174224854 ;  /* 0x3d12227a31007820 */ /* 0x000fc80000400000 */
[----:B------:R-:W-:Y:S01]  /*d800*/  FFMA R88, R49, R0, 0.79788458347320556641 ;  /* 0x3f4c422a31587423 */ /* 0x000fe20000000000 */
[----:B0-----:R-:W-:-:S03]  /*d810*/  FFMA R91, R91, -2, R14 ;  /* 0xc00000005b5b7823 */ /* 0x001fc6000000000e */
[----:B------:R-:W-:Y:S02]  /*d820*/  FMUL R88, R49, R88 ;  /* 0x0000005831587220 */ /* 0x000fe40000400000 */
[----:B------:R-:W-:-:S04]  /*d830*/  FSEL R91, R91, 1, !P0 ;  /* 0x3f8000005b5b7808 */ /* 0x000fc80004000000 */
[--C-:B------:R-:W-:Y:S01]  /*d840*/  LOP3.LUT R22, R91, 0x80000000, R68.reuse, 0xb8, !PT ;  /* 0x800000005b167812 */ /* 0x100fe200078eb844 */
[----:B------:R-:W-:Y:S01]  /*d850*/  @!P1 FFMA R22, R68, R75, R68 ;  /* 0x0000004b44169223 */ /* 0x000fe20000000044 */
[----:B------:R-:W-:-:S04]  /*d860*/  FMUL R75, R70, 0.035677410662174224854 ;  /* 0x3d12227a464b7820 */ /* 0x000fc80000400000 */
        /* <DEDUP_REMOVED lines=11> */
[----:B0-----:R-:W-:Y:S01]  /*d920*/  FADD R68, R48, 1 ;  /* 0x3f80000030447421 */ /* 0x001fe20000000000 */
[----:B------:R-:W-:-:S03]  /*d930*/  FMUL R48, |R88|, 2.8853900432586669922 ;  /* 0x4038aa3b58307820 */ /* 0x000fc60000400200 */
[----:B------:R0:W1:Y:S08]  /*d940*/  MUFU.RCP R89, R68 ;  /* 0x0000004400597308 */ /* 0x0000700000001000 */
[----:B------:R-:W2:Y:S01]  /*d950*/  MUFU.EX2 R48, R48 ;  /* 0x0000003000307308 */ /* 0x000ea20000000800 */
[----:B0-----:R-:W-:Y:S01]  /*d960*/  FMUL R68, R88, R88 ;  /* 0x0000005858447220 */ /* 0x001fe20000400000 */
[----:B-1----:R-:W-:-:S05]  /*d970*/  FFMA R89, R89, -2, R14 ;  /* 0xc000000059597823 */ /* 0x002fca000000000e */
[----:B------:R-:W-:Y:S02]  /*d980*/  FSEL R74, R89, 1, !P0 ;  /* 0x3f800000594a7808 */ /* 0x000fe40004000000 */
[----:B------:R-:W-:Y:S01]  /*d990*/  FSETP.GE.AND P0, PT, |R88|, 9.010913848876953125, PT ;  /* 0x41102cb45800780b */ /* 0x000fe20003f06200 */
[----:B--2---:R-:W-:Y:S01]  /*d9a0*/  FADD R90, R48, 1 ;  /* 0x3f800000305a7421 */ /* 0x004fe20000000000 */
[--C-:B------:R-:W-:Y:S01]  /*d9b0*/  LOP3.LUT R74, R74, 0x80000000, R75.reuse, 0xb8, !PT ;  /* 0x800000004a4a7812 */ /* 0x100fe200078eb84b */
[----:B------:R-:W-:Y:S01]  /*d9c0*/  @!P1 FFMA R74, R75, R0, R75 ;  /* 0x000000004b4a9223 */ /* 0x000fe2000000004b */
[----:B------:R-:W-:Y:S01]  /*d9d0*/  FFMA R75, R68, R15, -0.052303962409496307373 ;  /* 0xbd563cae444b7423 */ /* 0x000fe2000000000f */
[----:B------:R-:W0:Y:S01]  /*d9e0*/  MUFU.RCP R89, R90 ;  /* 0x0000005a00597308 */ /* 0x000e220000001000 */
[----:B------:R-:W-:Y:S01]  /*d9f0*/  FSETP.GE.AND P1, PT, |R88|, 0.60000002384185791016, PT ;  /* 0x3f19999a5800780b */ /* 0x000fe20003f26200 */
[----:B------:R-:W-:Y:S02]  /*da00*/  IMAD.U32 R48, R46, 0x10000, RZ ;  /* 0x000100002e307824 */ /* 0x000fe400078e00ff */
[----:B------:R-:W-:-:S04]  /*da10*/  FFMA R75, R68, R75, 0.1331529766321182251 ;  /* 0x3e085941444b7423 */ /* 0x000fc8000000004b */
[----:B------:R-:W-:-:S04]  /*da20*/  FFMA R0, R68, R75, -0.33332768082618713379 ;  /* 0xbeaaa9ed44007423 */ /* 0x000fc8000000004b */
[----:B------:R-:W-:Y:S01]  /*da30*/  FFMA R75, R68, R0, RZ ;  /* 0x00000000444b7223 */ /* 0x000fe200000000ff */
[----:B0-----:R-:W-:-:S05]  /*da40*/  FFMA R89, R89, -2, R14 ;  /* 0xc000000059597823 */ /* 0x001fca000000000e */
[----:B------:R-:W-:Y:S02]  /*da50*/  FSEL R89, R89, 1, !P0 ;  /* 0x3f80000059597808 */ /* 0x000fe40004000000 */
[----:B------:R-:W-:Y:S02]  /*da60*/  ISETP.GE.U32.AND P0, PT, R34, R17, PT ;  /* 0x000000112200720c */ /* 0x000fe40003f06070 */
[--C-:B------:R-:W-:Y:S01]  /*da70*/  LOP3.LUT R68, R89, 0x80000000, R88.reuse, 0xb8, !PT ;  /* 0x8000000059447812 */ /* 0x100fe200078eb858 */
[----:B------:R-:W-:Y:S01]  /*da80*/  @!P1 FFMA R68, R88, R75, R88 ;  /* 0x0000004b58449223 */ /* 0x000fe20000000058 */
[----:B------:R-:W-:Y:S01]  /*da90*/  FMUL R75, R48, 0.035677410662174224854 ;  /* 0x3d12227a304b7820 */ /* 0x000fe20000400000 */
[----:B------:R-:W-:Y:S02]  /*daa0*/  FMNMX R88, |R73|, R72, !PT ;  /* 0x0000004849587209 */ /* 0x000fe40007800200 */
[----:B------:R-:W-:Y:S01]  /*dab0*/  FFMA R68, R68, R13, 0.5 ;  /* 0x3f00000044447423 */ /* 0x000fe2000000000d */
[----:B------:R-:W-:Y:S01]  /*dac0*/  FFMA R75, R48, R75, 0.79788458347320556641 ;  /* 0x3f4c422a304b7423 */ /* 0x000fe2000000004b */
[----:B------:R-:W-:-:S02]  /*dad0*/  FMNMX R88, |R71|, R88, !PT ;  /* 0x0000005847587209 */ /* 0x000fc40007800200 */
[----:B------:R-:W-:Y:S01]  /*dae0*/  FMUL R49, R49, R68 ;  /* 0x0000004431317220 */ /* 0x000fe20000400000 */
        /* <DEDUP_REMOVED lines=9> */
[----:B------:R-:W-:Y:S02]  /*db80*/  FFMA R73, R72, R73, 0.1331529766321182251 ;  /* 0x3e08594148497423 */ /* 0x000fe40000000049 */
[----:B------:R-:W-:-:S04]  /*db90*/  FMNMX R94, |R65|, R90, !PT ;  /* 0x0000005a415e7209 */ /* 0x000fc80007800200 */
[----:B------:R-:W-:-:S04]  /*dba0*/  FMNMX R94, |R33|, R94, !PT ;  /* 0x0000005e215e7209 */ /* 0x000fc80007800200 */
[----:B------:R-:W-:Y:S01]  /*dbb0*/  FMNMX R94, |R27|, R94, !PT ;  /* 0x0000005e1b5e7209 */ /* 0x000fe20007800200 */
[----:B0-----:R-:W-:Y:S01]  /*dbc0*/  FADD R89, R0, 1 ;  /* 0x3f80000000597421 */ /* 0x001fe20000000000 */
[C---:B------:R-:W-:Y:S02]  /*dbd0*/  FFMA R0, R72.reuse, R73, -0.33332768082618713379 ;  /* 0xbeaaa9ed48007423 */ /* 0x040fe40000000049 */
[----:B------:R-:W-:Y:S02]  /*dbe0*/  FMNMX R94, |R31|, R94, !PT ;  /* 0x0000005e1f5e7209 */ /* 0x000fe40007800200 */
[----:B------:R-:W-:Y:S01]  /*dbf0*/  FFMA R0, R72, R0, RZ ;  /* 0x0000000048007223 */ /* 0x000fe200000000ff */
[----:B------:R-:W0:Y:S02]  /*dc00*/  MUFU.RCP R89, R89 ;  /* 0x0000005900597308 */ /* 0x000e240000001000 */
[----:B0-----:R-:W-:-:S05]  /*dc10*/  FFMA R34, R89, -2, R14 ;  /* 0xc000000059227823 */ /* 0x001fca000000000e */
[----:B------:R-:W-:-:S04]  /*dc20*/  FSEL R34, R34, 1, !P1 ;  /* 0x3f80000022227808 */ /* 0x000fc80004800000 */
[--C-:B------:R-:W-:Y:S01]  /*dc30*/  LOP3.LUT R72, R34, 0x80000000, R75.reuse, 0xb8, !PT ;  /* 0x8000000022487812 */ /* 0x100fe200078eb84b */
[----:B------:R-:W-:Y:S01]  /*dc40*/  @!P2 FFMA R72, R75, R0, R75 ;  /* 0x000000004b48a223 */ /* 0x000fe2000000004b */
[----:B------:R-:W-:-:S04]  /*dc50*/  SHF.R.U64 R34, R46, 0x10, R47 ;  /* 0x000000102e227819 */ /* 0x000fc8000000122f */
[----:B------:R-:W-:-:S05]  /*dc60*/  SHF.L.U32 R34, R34, 0x10, RZ ;  /* 0x0000001022227819 */ /* 0x000fca00000006ff */
        /* <DEDUP_REMOVED lines=19> */
[----:B------:R-:W-:Y:S02]  /*dda0*/  IMAD.U32 R73, R60, 0x10000, RZ ;  /* 0x000100003c497824 */ /* 0x000fe400078e00ff */
[----:B------:R-:W-:-:S04]  /*ddb0*/  FMUL R0, R71, 0.035677410662174224854 ;  /* 0x3d12227a47007820 */ /* 0x000fc80000400000 */
[----:B------:R-:W-:Y:S01]  /*ddc0*/  FFMA R0, R71, R0, 0.79788458347320556641 ;  /* 0x3f4c422a47007423 */ /* 0x000fe20000000000 */
[----:B------:R-:W-:-:S03]  /*ddd0*/  LOP3.LUT R73, R26, 0xff0000, R73, 0xf8, !PT ;  /* 0x00ff00001a497812 */ /* 0x000fc600078ef849 */
[----:B------:R-:W-:Y:S01]  /*dde0*/  FMUL R75, R71, R0 ;  /* 0x00000000474b7220 */ /* 0x000fe20000400000 */
[----:B------:R-:W-:-:S03]  /*ddf0*/  LOP3.LUT R24, R73, 0xff000000, R24, 0xf8, !PT ;  /* 0xff00000049187812 */ /* 0x000fc600078ef818 */
[C---:B------:R-:W-:Y:S01]  /*de00*/  FMUL R0, |R75|.reuse, 2.8853900432586669922 ;  /* 0x4038aa3b4b007820 */ /* 0x040fe20000400200 */
[C---:B------:R-:W-:Y:S01]  /*de10*/  FSETP.GE.AND P1, PT, |R75|.reuse, 9.010913848876953125, PT ;  /* 0x41102cb44b00780b */ /* 0x040fe20003f26200 */
[C---:B------:R-:W-:Y:S01]  /*de20*/  FMUL R60, R75.reuse, R75 ;  /* 0x0000004b4b3c7220 */ /* 0x040fe20000400000 */
[----:B------:R-:W-:-:S03]  /*de30*/  FSETP.GE.AND P2, PT, |R75|, 0.60000002384185791016, PT ;  /* 0x3f19999a4b00780b */ /* 0x000fc60003f46200 */
[----:B------:R-:W0:Y:S01]  /*de40*/  MUFU.EX2 R0, R0 ;  /* 0x0000000000007308 */ /* 0x000e220000000800 */
        /* <DEDUP_REMOVED lines=26> */
[----:B------:R-:W-:Y:S02]  /*dff0*/  IMAD.SHL.U32 R75, R32, 0x1000000, RZ ;  /* 0x01000000204b7824 */ /* 0x000fe400078e00ff */
[----:B0-----:R-:W-:-:S03]  /*e000*/  FADD R69, R60, 1 ;  /* 0x3f8000003c457421 */ /* 0x001fc60000000000 */
[----:B------:R-:W-:-:S03]  /*e010*/  LOP3.LUT R2, R2, 0xff000000, R75, 0xf8, !PT ;  /* 0xff00000002027812 */ /* 0x000fc600078ef84b */
[----:B------:R-:W0:Y:S02]  /*e020*/  MUFU.RCP R69, R69 ;  /* 0x0000004500457308 */ /* 0x000e240000001000 */
[----:B0-----:R-:W-:-:S05]  /*e030*/  FFMA R67, R69, -2, R14 ;  /* 0xc000000045437823 */ /* 0x001fca000000000e */
[----:B------:R-:W-:-:S04]  /*e040*/  FSEL R60, R67, 1, !P1 ;  /* 0x3f800000433c7808 */ /* 0x000fc80004800000 */
[--C-:B------:R-:W-:Y:S01]  /*e050*/  LOP3.LUT R60, R60, 0x80000000, R47.reuse, 0xb8, !PT ;  /* 0x800000003c3c7812 */ /* 0x100fe200078eb82f */
[----:B------:R-:W-:Y:S01]  /*e060*/  @!P2 FFMA R60, R47, R0, R47 ;  /* 0x000000002f3ca223 */ /* 0x000fe2000000002f */
[----:B------:R-:W-:-:S05]  /*e070*/  SHF.L.U32 R47, R44, 0x10, RZ ;  /* 0x000000102c2f7819 */ /* 0x000fca00000006ff */
        /* <DEDUP_REMOVED lines=39> */
[----:B------:R-:W-:Y:S02]  /*e2f0*/  FSEL R44, R33, 1, !P1 ;  /* 0x3f800000212c7808 */ /* 0x000fe40004800000 */
[----:B------:R-:W-:Y:S02]  /*e300*/  SHF.L.U32 R33, R45, 0x10, RZ ;  /* 0x000000102d217819 */ /* 0x000fe400000006ff */
[--C-:B------:R-:W-:Y:S01]  /*e310*/  LOP3.LUT R44, R44, 0x80000000, R65.reuse, 0xb8, !PT ;  /* 0x800000002c2c7812 */ /* 0x100fe200078eb841 */
[----:B------:R-:W-:Y:S02]  /*e320*/  @!P2 FFMA R44, R65, R0, R65 ;  /* 0x00000000412ca223 */ /* 0x000fe40000000041 */
[C---:B------:R-:W-:Y:S02]  /*e330*/  FMUL R0, R33.reuse, 0.035677410662174224854 ;  /* 0x3d12227a21007820 */ /* 0x040fe40000400000 */
[----:B------:R-:W-:Y:S02]  /*e340*/  FFMA R97, R44, R13, 0.5 ;  /* 0x3f0000002c617423 */ /* 0x000fe4000000000d */
[----:B------:R-:W-:-:S02]  /*e350*/  FFMA R0, R33, R0, 0.79788458347320556641 ;  /* 0x3f4c422a21007423 */ /* 0x000fc40000000000 */
        /* <DEDUP_REMOVED lines=11> */
[----:B------:R-:W-:-:S03]  /*e410*/  SHF.L.U32 R69, R41, 0x10, RZ ;  /* 0x0000001029457819 */ /* 0x000fc600000006ff */
        /* <DEDUP_REMOVED lines=23> */
[----:B------:R-:W-:-:S05]  /*e590*/  SHF.L.U32 R28, R42, 0x10, RZ ;  /* 0x000000102a1c7819 */ /* 0x000fca00000006ff */
[----:B------:R-:W0:Y:S02]  /*e5a0*/  MUFU.RCP R45, R45 ;  /* 0x0000002d002d7308 */ /* 0x000e240000001000 */
[----:B0-----:R-:W-:Y:S01]  /*e5b0*/  FFMA R31, R45, -2, R14 ;  /* 0xc00000002d1f7823 */ /* 0x001fe2000000000e */
[----:B------:R-:W-:Y:S01]  /*e5c0*/  IMAD.SHL.U32 R45, R30, 0x1000000, RZ ;  /* 0x010000001e2d7824 */ /* 0x000fe200078e00ff */
[----:B------:R-:W-:-:S03]  /*e5d0*/  FMNMX R30, |R29|, R94, !PT ;  /* 0x0000005e1d1e7209 */ /* 0x000fc60007800200 */
[----:B------:R-:W-:Y:S02]  /*e5e0*/  FSEL R96, R31, 1, !P1 ;  /* 0x3f8000001f607808 */ /* 0x000fe40004800000 */
[----:B------:R-:W-:Y:S02]  /*e5f0*/  LOP3.LUT R4, R4, 0xff000000, R45, 0xf8, !PT ;  /* 0xff00000004047812 */ /* 0x000fe400078ef82d */
        /* <DEDUP_REMOVED lines=18> */
[----:B------:R-:W-:Y:S02]  /*e720*/  SHF.R.U64 R45, R42, 0x10, R43 ;  /* 0x000000102a2d7819 */ /* 0x000fe4000000122b */
[----:B------:R-:W-:Y:S02]  /*e730*/  FMNMX R42, |R63|, R30, !PT ;  /* 0x0000001e3f2a7209 */ /* 0x000fe40007800200 */
[----:B------:R-:W-:Y:S02]  /*e740*/  SHF.L.U32 R45, R45, 0x10, RZ ;  /* 0x000000102d2d7819 */ /* 0x000fe400000006ff */
[----:B------:R-:W-:Y:S01]  /*e750*/  FMNMX R61, |R61|, R42, !PT ;  /* 0x0000002a3d3d7209 */ /* 0x000fe20007800200 */
        /* <DEDUP_REMOVED lines=18> */
[----:B------:R-:W-:Y:S01]  /*e880*/  SHF.L.U32 R63, R43, 0x10, RZ ;  /* 0x000000102b3f7819 */ /* 0x000fe200000006ff */
        /* <DEDUP_REMOVED lines=20> */
[----:B------:R-:W-:-:S03]  /*e9d0*/  SHF.R.U32.HI R67, RZ, 0x10, R43 ;  /* 0x00000010ff437819 */ /* 0x000fc6000001162b */
[----:B------:R-:W-:Y:S01]  /*e9e0*/  FFMA R0, R42, R0, RZ ;  /* 0x000000002a007223 */ /* 0x000fe200000000ff */
[----:B------:R-:W0:Y:S01]  /*e9f0*/  MUFU.RCP R29, R29 ;  /* 0x0000001d001d7308 */ /* 0x000e220000001000 */
[----:B------:R-:W-:Y:S01]  /*ea00*/  SHF.L.U32 R67, R67, 0x10, RZ ;  /* 0x0000001043437819 */ /* 0x000fe200000006ff */
[----:B0-----:R-:W-:-:S05]  /*ea10*/  FFMA R31, R29, -2, R14 ;  /* 0xc00000001d1f7823 */ /* 0x001fca000000000e */
[----:B------:R-:W-:-:S04]  /*ea20*/  FSEL R102, R31, 1, !P1 ;  /* 0x3f8000001f667808 */ /* 0x000fc80004800000 */
[--C-:B------:R-:W-:Y:S01]  /*ea30*/  LOP3.LUT R102, R102, 0x80000000, R27.reuse, 0xb8, !PT ;  /* 0x8000000066667812 */ /* 0x100fe200078eb81b */
[----:B------:R-:W-:Y:S01]  /*ea40*/  @!P2 FFMA R102, R27, R0, R27 ;  /* 0x000000001b66a223 */ /* 0x000fe2000000001b */
[C---:B------:R-:W-:Y:S01]  /*ea50*/  FMUL R0, R67.reuse, 0.035677410662174224854 ;  /* 0x3d12227a43007820 */ /* 0x040fe20000400000 */
[-C--:B------:R-:W-:Y:S01]  /*ea60*/  FFMA R27, R66, R13.reuse, 0.5 ;  /* 0x3f000000421b7423 */ /* 0x080fe2000000000d */
[----:B------:R-:W-:Y:S01]  /*ea70*/  SHF.L.U32 R66, R40, 0x10, RZ ;  /* 0x0000001028427819 */ /* 0x000fe200000006ff */
[----:B------:R-:W-:Y:S01]  /*ea80*/  FFMA R102, R102, R13, 0.5 ;  /* 0x3f00000066667423 */ /* 0x000fe2000000000d */
[----:B------:R-:W-:Y:S01]  /*ea90*/  FFMA R0, R67, R0, 0.79788458347320556641 ;  /* 0x3f4c422a43007423 */ /* 0x000fe20000000000 */
[----:B------:R-:W-:-:S03]  /*eaa0*/  FMUL R62, R62, R27 ;  /* 0x0000001b3e3e7220 */ /* 0x000fc60000400000 */
        /* <DEDUP_REMOVED lines=14> */
[----:B------:R-:W-:-:S03]  /*eb90*/  FMUL R27, R66, 0.035677410662174224854 ;  /* 0x3d12227a421b7820 */ /* 0x000fc60000400000 */
[--C-:B------:R-:W-:Y:S01]  /*eba0*/  LOP3.LUT R100, R100, 0x80000000, R29.reuse, 0xb8, !PT ;  /* 0x8000000064647812 */ /* 0x100fe200078eb81d */
[----:B------:R-:W-:Y:S01]  /*ebb0*/  FFMA R27, R66, R27, 0.79788458347320556641 ;  /* 0x3f4c422a421b7423 */ /* 0x000fe2000000001b */
[----:B------:R-:W-:-:S03]  /*ebc0*/  @!P2 FFMA R100, R29, R0, R29 ;  /* 0x000000001d64a223 */ /* 0x000fc6000000001d */
[----:B------:R-:W-:Y:S01]  /*ebd0*/  FMUL R29, R66, R27 ;  /* 0x0000001b421d7220 */ /* 0x000fe20000400000 */
[-C--:B------:R-:W-:Y:S01]  /*ebe0*/  FFMA R27, R74, R13.reuse, 0.5 ;  /* 0x3f0000004a1b7423 */ /* 0x080fe2000000000d */
[----:B------:R-:W-:Y:S02]  /*ebf0*/  FFMA R100, R100, R13, 0.5 ;  /* 0x3f00000064647423 */ /* 0x000fe4000000000d */
        /* <DEDUP_REMOVED lines=13> */
[----:B------:R-:W-:Y:S02]  /*ecd0*/  IMAD.U32 R64, R64, 0x10000, RZ ;  /* 0x0001000040407824 */ /* 0x000fe400078e00ff */
[----:B0-----:R-:W-:-:S05]  /*ece0*/  FFMA R42, R31, -2, R14 ;  /* 0xc00000001f2a7823 */ /* 0x001fca000000000e */
        /* <DEDUP_REMOVED lines=18> */
[-C--:B------:R-:W-:Y:S01]  /*ee10*/  FFMA R31, R72, R13.reuse, 0.5 ;  /* 0x3f000000481f7423 */ /* 0x080fe2000000000d */
[----:B------:R-:W-:Y:S01]  /*ee20*/  SHF.R.U32.HI R72, RZ, 0x10, R41 ;  /* 0x00000010ff487819 */ /* 0x000fe20000011629 */
[----:B------:R-:W-:Y:S01]  /*ee30*/  FFMA R41, R46, R13, 0.5 ;  /* 0x3f0000002e297423 */ /* 0x000fe2000000000d */
[----:B------:R-:W-:Y:S01]  /*ee40*/  SHF.L.U32 R46, R93, 0x10, RZ ;  /* 0x000000105d2e7819 */ /* 0x000fe200000006ff */
[----:B------:R-:W-:Y:S01]  /*ee50*/  FMUL R31, R48, R31 ;  /* 0x0000001f301f7220 */ /* 0x000fe20000400000 */
[----:B------:R-:W-:Y:S01]  /*ee60*/  FSEL R40, R40, 1, !P1 ;  /* 0x3f80000028287808 */ /* 0x000fe20004800000 */
[----:B------:R-:W-:Y:S01]  /*ee70*/  FMUL R41, R34, R41 ;  /* 0x0000002922297220 */ /* 0x000fe20000400000 */
[----:B------:R-:W-:-:S02]  /*ee80*/  SHF.L.U32 R72, R72, 0x10, RZ ;  /* 0x0000001048487819 */ /* 0x000fc400000006ff */
        /* <DEDUP_REMOVED lines=33> */
[----:B------:R-:W-:Y:S01]  /*f0a0*/  FFMA R73, R60, R13, 0.5 ;  /* 0x3f0000003c497423 */ /* 0x000fe2000000000d */
[----:B------:R-:W0:Y:S02]  /*f0b0*/  MUFU.RCP R43, R40 ;  /* 0x00000028002b7308 */ /* 0x000e240000001000 */
[----:B------:R-:W-:Y:S01]  /*f0c0*/  FFMA R0, R34, R0, RZ ;  /* 0x0000000022007223 */ /* 0x000fe200000000ff */
[----:B------:R-:W-:Y:S02]  /*f0d0*/  IMAD.U32 R34, R38, 0x10000, RZ ;  /* 0x0001000026227824 */ /* 0x000fe400078e00ff */
[----:B------:R-:W-:Y:S01]  /*f0e0*/  FMUL R73, R26, R73 ;  /* 0x000000491a497220 */ /* 0x000fe20000400000 */
        /* <DEDUP_REMOVED lines=42> */
[----:B------:R-:W-:Y:S02]  /*f390*/  SHF.L.U32 R33, R39, 0x10, RZ ;  /* 0x0000001027217819 */ /* 0x000fe400000006ff */
[----:B------:R-:W-:-:S03]  /*f3a0*/  SHF.R.U32.HI R39, RZ, 0x10, R39 ;  /* 0x00000010ff277819 */ /* 0x000fc60000011627 */
[----:B------:R-:W-:Y:S02]  /*f3b0*/  FMUL R0, R33, 0.035677410662174224854 ;  /* 0x3d12227a21007820 */ /* 0x000fe40000400000 */
[----:B------:R-:W-:Y:S02]  /*f3c0*/  IMAD.U32 R39, R39, 0x10000, RZ ;  /* 0x0001000027277824 */ /* 0x000fe400078e00ff */
        /* <DEDUP_REMOVED lines=13> */
[----:B------:R-:W-:-:S04]  /*f4a0*/  FMUL R0, R39, 0.035677410662174224854 ;  /* 0x3d12227a27007820 */ /* 0x000fc80000400000 */
[----:B------:R-:W-:-:S04]  /*f4b0*/  FFMA R0, R39, R0, 0.79788458347320556641 ;  /* 0x3f4c422a27007423 */ /* 0x000fc80000000000 */
[----:B------:R-:W-:-:S04]  /*f4c0*/  FMUL R32, R39, R0 ;  /* 0x0000000027207220 */ /* 0x000fc80000400000 */
[C---:B------:R-:W-:Y:S01]  /*f4d0*/  FMUL R0, |R32|.reuse, 2.8853900432586669922 ;  /* 0x4038aa3b20007820 */ /* 0x040fe20000400200 */
[----:B------:R-:W-:Y:S01]  /*f4e0*/  FMUL R28, R32, R32 ;  /* 0x00000020201c7220 */ /* 0x000fe20000400000 */
[----:B0-----:R-:W-:-:S04]  /*f4f0*/  FFMA R43, R43, -2, R14 ;  /* 0xc00000002b2b7823 */ /* 0x001fc8000000000e */
[----:B------:R-:W0:Y:S01]  /*f500*/  MUFU.EX2 R0, R0 ;  /* 0x0000000000007308 */ /* 0x000e220000000800 */
[----:B------:R-:W-:Y:S02]  /*f510*/  FSEL R43, R43, 1, !P1 ;  /* 0x3f8000002b2b7808 */ /* 0x000fe40004800000 */
[----:B------:R-:W-:Y:S02]  /*f520*/  FSETP.GE.AND P1, PT, |R32|, 9.010913848876953125, PT ;  /* 0x41102cb42000780b */ /* 0x000fe40003f26200 */
[--C-:B------:R-:W-:Y:S01]  /*f530*/  LOP3.LUT R40, R43, 0x80000000, R42.reuse, 0xb8, !PT ;  /* 0x800000002b287812 */ /* 0x100fe200078eb82a */
[----:B------:R-:W-:Y:S01]  /*f540*/  @!P2 FFMA R40, R42, R47, R42 ;  /* 0x0000002f2a28a223 */ /* 0x000fe2000000002a */
[----:B------:R-:W-:Y:S01]  /*f550*/  FFMA R47, R28, R15, -0.052303962409496307373 ;  /* 0xbd563cae1c2f7423 */ /* 0x000fe2000000000f */
[----:B------:R-:W-:-:S03]  /*f560*/  FSETP.GE.AND P2, PT, |R32|, 0.60000002384185791016, PT ;  /* 0x3f19999a2000780b */ /* 0x000fc60003f46200 */
[----:B------:R-:W-:Y:S01]  /*f570*/  FFMA R47, R28, R47, 0.1331529766321182251 ;  /* 0x3e0859411c2f7423 */ /* 0x000fe2000000002f */
[----:B0-----:R-:W-:-:S03]  /*f580*/  FADD R42, R0, 1 ;  /* 0x3f800000002a7421 */ /* 0x001fc60000000000 */
[C---:B------:R-:W-:Y:S01]  /*f590*/  FFMA R0, R28.reuse, R47, -0.33332768082618713379 ;  /* 0xbeaaa9ed1c007423 */ /* 0x040fe2000000002f */
[----:B------:R0:W1:Y:S03]  /*f5a0*/  MUFU.RCP R43, R42 ;  /* 0x0000002a002b7308 */ /* 0x0000660000001000 */
[----:B------:R-:W-:Y:S01]  /*f5b0*/  FFMA R47, R28, R0, RZ ;  /* 0x000000001c2f7223 */ /* 0x000fe200000000ff */
[----:B0-----:R-:W-:Y:S01]  /*f5c0*/  SHF.L.U32 R42, R92, 0x10, RZ ;  /* 0x000000105c2a7819 */ /* 0x001fe200000006ff */
[----:B-1----:R-:W-:-:S05]  /*f5d0*/  FFMA R43, R43, -2, R14 ;  /* 0xc00000002b2b7823 */ /* 0x002fca000000000e */
[----:B------:R-:W-:-:S04]  /*f5e0*/  FSEL R43, R43, 1, !P1 ;  /* 0x3f8000002b2b7808 */ /* 0x000fc80004800000 */
[--C-:B------:R-:W-:Y:S01]  /*f5f0*/  LOP3.LUT R44, R43, 0x80000000, R32.reuse, 0xb8, !PT ;  /* 0x800000002b2c7812 */ /* 0x100fe200078eb820 */
[----:B------:R-:W-:Y:S01]  /*f600*/  FMUL R43, R42, 0.035677410662174224854 ;  /* 0x3d12227a2a2b7820 */ /* 0x000fe20000400000 */
[----:B------:R-:W-:-:S03]  /*f610*/  @!P2 FFMA R44, R32, R47, R32 ;  /* 0x0000002f202ca223 */ /* 0x000fc60000000020 */
[----:B------:R-:W-:-:S04]  /*f620*/  FFMA R43, R42, R43, 0.79788458347320556641 ;  /* 0x3f4c422a2a2b7423 */ /* 0x000fc8000000002b */
[----:B------:R-:W-:Y:S01]  /*f630*/  FMUL R28, R42, R43 ;  /* 0x0000002b2a1c7220 */ /* 0x000fe20000400000 */
[----:B------:R-:W-:-:S03]  /*f640*/  FMUL R43, R63, R102 ;  /* 0x000000663f2b7220 */ /* 0x000fc60000400000 */
        /* <DEDUP_REMOVED lines=15> */
[----:B------:R-:W-:Y:S01]  /*f740*/  @!P2 FFMA R48, R28, R63, R28 ;  /* 0x0000003f1c30a223 */ /* 0x000fe2000000001c */
[----:B------:R-:W-:Y:S02]  /*f750*/  FFMA R63, R70, R13, 0.5 ;  /* 0x3f000000463f7423 */ /* 0x000fe4000000000d */
[----:B------:R-:W-:Y:S02]  /*f760*/  FFMA R47, R46, R47, 0.79788458347320556641 ;  /* 0x3f4c422a2e2f7423 */ /* 0x000fe4000000002f */
[----:B------:R-:W-:Y:S01]  /*f770*/  FMUL R63, R66, R63 ;  /* 0x0000003f423f7220 */ /* 0x000fe20000400000 */
[----:B------:R-:W-:Y:S02]  /*f780*/  IMAD.U32 R66, R36, 0x10000, RZ ;  /* 0x0001000024427824 */ /* 0x000fe400078e00ff */
[----:B------:R-:W-:Y:S01]  /*f790*/  FMUL R28, R46, R47 ;  /* 0x0000002f2e1c7220 */ /* 0x000fe20000400000 */
[----:B------:R-:W-:Y:S01]  /*f7a0*/  FMUL R47, R67, R100 ;  /* 0x00000064432f7220 */ /* 0x000fe20000400000 */
[----:B------:R-:W-:-:S02]  /*f7b0*/  SHF.R.U64 R36, R36, 0x10, R37 ;  /* 0x0000001024247819 */ /* 0x000fc40000001225 */
[C---:B------:R-:W-:Y:S01]  /*f7c0*/  FMUL R0, |R28|.reuse, 2.8853900432586669922 ;  /* 0x4038aa3b1c007820 */ /* 0x040fe20000400200 */
[C---:B------:R-:W-:Y:S01]  /*f7d0*/  FMUL R32, R28.reuse, R28 ;  /* 0x0000001c1c207220 */ /* 0x040fe20000400000 */
[C---:B------:R-:W-:Y:S02]  /*f7e0*/  FSETP.GE.AND P2, PT, |R28|.reuse, 0.60000002384185791016, PT ;  /* 0x3f19999a1c00780b */ /* 0x040fe40003f46200 */
[----:B------:R-:W-:Y:S01]  /*f7f0*/  FSETP.GE.AND P1, PT, |R28|, 9.010913848876953125, PT ;  /* 0x41102cb41c00780b */ /* 0x000fe20003f26200 */
[----:B------:R-:W-:Y:S01]  /*f800*/  FFMA R67, R32, R15, -0.052303962409496307373 ;  /* 0xbd563cae20437423 */ /* 0x000fe2000000000f */
[----:B------:R-:W0:Y:S01]  /*f810*/  MUFU.EX2 R0, R0 ;  /* 0x0000000000007308 */ /* 0x000e220000000800 */
[----:B------:R-:W-:Y:S02]  /*f820*/  SHF.L.U32 R36, R36, 0x10, RZ ;  /* 0x0000001024247819 */ /* 0x000fe400000006ff */
        /* <DEDUP_REMOVED lines=10> */
[----:B------:R-:W-:-:S03]  /*f8d0*/  FMUL R65, R69, R88 ;  /* 0x0000005845417220 */ /* 0x000fc60000400000 */
[----:B------:R-:W-:-:S04]  /*f8e0*/  FFMA R67, R66, R67, 0.79788458347320556641 ;  /* 0x3f4c422a42437423 */ /* 0x000fc80000000043 */
[----:B------:R-:W-:Y:S01]  /*f8f0*/  FMUL R28, R66, R67 ;  /* 0x00000043421c7220 */ /* 0x000fe20000400000 */
[----:B------:R-:W-:Y:S01]  /*f900*/  FFMA R67, R68, R13, 0.5 ;  /* 0x3f00000044437423 */ /* 0x000fe2000000000d */
[----:B------:R-:W-:Y:S02]  /*f910*/  SHF.L.U32 R68, R37, 0x10, RZ ;  /* 0x0000001025447819 */ /* 0x000fe400000006ff */
[C---:B------:R-:W-:Y:S01]  /*f920*/  FMUL R0, |R28|.reuse, 2.8853900432586669922 ;  /* 0x4038aa3b1c007820 */ /* 0x040fe20000400200 */
[C---:B------:R-:W-:Y:S01]  /*f930*/  FMUL R32, R28.reuse, R28 ;  /* 0x0000001c1c207220 */ /* 0x040fe20000400000 */
[----:B------:R-:W-:Y:S01]  /*f940*/  FSETP.GE.AND P1, PT, |R28|, 9.010913848876953125, PT ;  /* 0x41102cb41c00780b */ /* 0x000fe20003f26200 */
[----:B------:R-:W-:Y:S01]  /*f950*/  FMUL R37, R68, 0.035677410662174224854 ;  /* 0x3d12227a44257820 */ /* 0x000fe20000400000 */
[----:B------:R-:W-:Y:S01]  /*f960*/  FSETP.GE.AND P2, PT, |R28|, 0.60000002384185791016, PT ;  /* 0x3f19999a1c00780b */ /* 0x000fe20003f46200 */
[----:B------:R-:W-:Y:S01]  /*f970*/  FFMA R99, R32, R15, -0.052303962409496307373 ;  /* 0xbd563cae20637423 */ /* 0x000fe2000000000f */
[----:B------:R-:W0:Y:S01]  /*f980*/  MUFU.EX2 R0, R0 ;  /* 0x0000000000007308 */ /* 0x000e220000000800 */
[----:B------:R-:W-:Y:S01]  /*f990*/  FFMA R37, R68, R37, 0.79788458347320556641 ;  /* 0x3f4c422a44257423 */ /* 0x000fe20000000025 */
[----:B------:R-:W-:Y:S01]  /*f9a0*/  FMUL R67, R64, R67 ;  /* 0x0000004340437220 */ /* 0x000fe20000400000 */
        /* <DEDUP_REMOVED lines=12> */
[----:B------:R-:W-:-:S03]  /*fa70*/  FFMA R69, R74, R13, 0.5 ;  /* 0x3f0000004a457423 */ /* 0x000fc6000000000d */
[C---:B------:R-:W-:Y:S01]  /*fa80*/  FMUL R0, |R28|.reuse, 2.8853900432586669922 ;  /* 0x4038aa3b1c007820 */ /* 0x040fe20000400200 */
[C---:B------:R-:W-:Y:S01]  /*fa90*/  FMUL R32, R28.reuse, R28 ;  /* 0x0000001c1c207220 */ /* 0x040fe20000400000 */
[----:B------:R-:W-:Y:S01]  /*faa0*/  FSETP.GE.AND P2, PT, |R28|, 0.60000002384185791016, PT ;  /* 0x3f19999a1c00780b */ /* 0x000fe20003f46200 */
        /* <DEDUP_REMOVED lines=13> */
[----:B------:R-:W-:Y:S01]  /*fb80*/  FMUL R28, R68, R37 ;  /* 0x00000025441c7220 */ /* 0x000fe20000400000 */
[----:B------:R-:W-:-:S03]  /*fb90*/  FFMA R37, R26, R13, 0.5 ;  /* 0x3f0000001a257423 */ /* 0x000fc6000000000d */
[C---:B------:R-:W-:Y:S01]  /*fba0*/  FMUL R0, |R28|.reuse, 2.8853900432586669922 ;  /* 0x4038aa3b1c007820 */ /* 0x040fe20000400200 */
[C---:B------:R-:W-:Y:S01]  /*fbb0*/  FMUL R26, R28.reuse, R28 ;  /* 0x0000001c1c1a7220 */ /* 0x040fe20000400000 */
[----:B------:R-:W-:Y:S01]  /*fbc0*/  FSETP.GE.AND P1, PT, |R28|, 9.010913848876953125, PT ;  /* 0x41102cb41c00780b */ /* 0x000fe20003f26200 */
        /* <DEDUP_REMOVED lines=9> */
[----:B------:R-:W-:Y:S01]  /*fc60*/  FMNMX R0, R61, |R62|, !PT ;  /* 0x4000003e3d007209 */ /* 0x000fe20007800000 */
[----:B------:R-:W-:Y:S01]  /*fc70*/  FMUL R62, R62, R12 ;  /* 0x0000000c3e3e7220 */ /* 0x000fe20000400000 */
[----:B------:R-:W-:Y:S02]  /*fc80*/  IADD3 R26, R23, 0x1d, -R6 ;  /* 0x0000001d171a7810 */ /* 0x000fe40007ffe806 */
[C---:B------:R-:W-:Y:S01]  /*fc90*/  FMNMX R0, |R35|.reuse, R0, !PT ;  /* 0x0000000023007209 */ /* 0x040fe20007800200 */
[----:B------:R-:W-:Y:S01]  /*fca0*/  FMUL R35, R35, R12 ;  /* 0x0000000c23237220 */ /* 0x000fe20000400000 */
[----:B------:R-:W-:-:S02]  /*fcb0*/  LOP3.LUT R61, R26, 0x1f, RZ, 0xc0, !PT ;  /* 0x0000001f1a3d7812 */ /* 0x000fc400078ec0ff */
[----:B------:R-:W-:Y:S02]  /*fcc0*/  FMNMX R0, |R27|, R0, !PT ;  /* 0x000000001b007209 */ /* 0x000fe40007800200 */
[----:B------:R-:W-:Y:S01]  /*fcd0*/  ISETP.GE.U32.OR P0, PT, R61, R16, P0 ;  /* 0x000000103d00720c */ /* 0x000fe20000706470 */
[----:B------:R-:W-:Y:S01]  /*fce0*/  FMUL R61, R95, R12 ;  /* 0x0000000c5f3d7220 */ /* 0x000fe20000400000 */
[----:B------:R-:W-:Y:S01]  /*fcf0*/  FMNMX R26, |R49|, R0, !PT ;  /* 0x00000000311a7209 */ /* 0x000fe20007800200 */
[-C--:B------:R-:W-:Y:S01]  /*fd00*/  FMUL R0, R31, R12.reuse ;  /* 0x0000000c1f007220 */ /* 0x080fe20000400000 */
[----:B------:R-:W-:Y:S01]  /*fd10*/  FMUL R49, R49, R12 ;  /* 0x0000000c31317220 */ /* 0x000fe20000400000 */
[----:B0-----:R-:W-:Y:S01]  /*fd20*/  FFMA R99, R99, -2, R14 ;  /* 0xc000000063637823 */ /* 0x001fe2000000000e */
[----:B------:R-:W-:Y:S02]  /*fd30*/  FMNMX R26, |R31|, R26, !PT ;  /* 0x0000001a1f1a7209 */ /* 0x000fe40007800200 */
[----:B------:R-:W-:-:S02]  /*fd40*/  F2FP.SATFINITE.E4M3.F32.PACK_AB_MERGE_C R61, RZ, R61, RZ ;  /* 0x0000003dff3d723e */ /* 0x000fc400048070ff */
[----:B------:R-:W-:Y:S02]  /*fd50*/  FSEL R99, R99, 1, !P1 ;  /* 0x3f80000063637808 */ /* 0x000fe40004800000 */
[----:B------:R-:W-:Y:S02]  /*fd60*/  FMNMX R26, |R41|, R26, !PT ;  /* 0x0000001a291a7209 */ /* 0x000fe40007800200 */
[--C-:B------:R-:W-:Y:S01]  /*fd70*/  LOP3.LUT R72, R99, 0x80000000, R28.reuse, 0xb8, !PT ;  /* 0x8000000063487812 */ /* 0x100fe200078eb81c */
[----:B------:R-:W-:Y:S01]  /*fd80*/  @!P2 FFMA R72, R28, R101, R28 ;  /* 0x000000651c48a223 */ /* 0x000fe2000000001c */
[----:B------:R-:W-:Y:S02]  /*fd90*/  F2FP.SATFINITE.E4M3.F32.PACK_AB_MERGE_C R99, RZ, R62, RZ ;  /* 0x0000003eff63723e */ /* 0x000fe400048070ff */
[----:B------:R-:W-:Y:S02]  /*fda0*/  F2FP.SATFINITE.E4M3.F32.PACK_AB_MERGE_C R62, RZ, R0, RZ ;  /* 0x00000000ff3e723e */ /* 0x000fe400048070ff */
[----:B------:R-:W-:-:S02]  /*fdb0*/  LOP3.LUT R0, R99, 0xff, RZ, 0xc0, !PT ;  /* 0x000000ff63007812 */ /* 0x000fc400078ec0ff */
[----:B------:R-:W-:Y:S02]  /*fdc0*/  LOP3.LUT R31, R62, 0xffff, RZ, 0xc0, !PT ;  /* 0x0000ffff3e1f7812 */ /* 0x000fe400078ec0ff */
[----:B------:R-:W-:Y:S02]  /*fdd0*/  LOP3.LUT R28, R61, 0xffff, RZ, 0xc0, !PT ;  /* 0x0000ffff3d1c7812 */ /* 0x000fe400078ec0ff */
[----:B------:R-:W-:Y:S02]  /*fde0*/  PRMT R0, R31, 0x7604, R0 ;  /* 0x000076041f007816 */ /* 0x000fe40000000000 */
[----:B------:R-:W-:Y:S01]  /*fdf0*/  FMNMX R26, |R71|, R26, !PT ;  /* 0x0000001a471a7209 */ /* 0x000fe20007800200 */
[----:B------:R-:W-:Y:S01]  /*fe00*/  IMAD.U32 R31, R28, 0x10000, RZ ;  /* 0x000100001c1f7824 */ /* 0x000fe200078e00ff */
[----:B------:R-:W-:Y:S02]  /*fe10*/  LOP3.LUT R0, R0, 0xffff, RZ, 0xc0, !PT ;  /* 0x0000ffff00007812 */ /* 0x000fe400078ec0ff */
[----:B------:R-:W-:-:S02]  /*fe20*/  FMNMX R26, |R73|, R26, !PT ;  /* 0x0000001a491a7209 */ /* 0x000fc40007800200 */
[----:B------:R-:W-:Y:S01]  /*fe30*/  LOP3.LUT R28, R0, 0xff0000, R31, 0xf8, !PT ;  /* 0x00ff0000001c7812 */ /* 0x000fe200078ef81f */
[----:B------:R-:W-:Y:S01]  /*fe40*/  FMUL R0, R27, R12 ;  /* 0x0000000c1b007220 */ /* 0x000fe20000400000 */
[----:B------:R-:W-:Y:S02]  /*fe50*/  FMNMX R32, |R95|, R26, !PT ;  /* 0x0000001a5f207209 */ /* 0x000fe40007800200 */
[C---:B------:R-:W-:Y:S02]  /*fe60*/  LEA R26, P1, R19.reuse, R50, 0x3 ;  /* 0x00000032131a7211 */ /* 0x040fe400078218ff */
[----:B------:R-:W-:Y:S02]  /*fe70*/  F2FP.SATFINITE.E4M3.F32.PACK_AB_MERGE_C R50, RZ, R0, RZ ;  /* 0x00000000ff32723e */ /* 0x000fe400048070ff */
[----:B------:R-:W-:Y:S02]  /*fe80*/  LEA.HI.X R27, R19, R51, R18, 0x3, P1 ;  /* 0x00000033131b7211 */ /* 0x000fe400008f1c12 */
[----:B------:R-:W-:-:S02]  /*fe90*/  F2FP.SATFINITE.E4M3.F32.PACK_AB_MERGE_C R34, RZ, R35, RZ ;  /* 0x00000023ff22723e */ /* 0x000fc400048070ff */
[----:B------:R-:W-:Y:S01]  /*fea0*/  F2FP.SATFINITE.E4M3.F32.PACK_AB_MERGE_C R74, RZ, R49, RZ ;  /* 0x00000031ff4a723e */ /* 0x000fe200048070ff */
[----:B------:R-:W-:Y:S06]  /*feb0*/  @P0 BRA `(.L_x_28827) ;  /* 0x0000000000280947 */ /* 0x000fec0003800000 */
[----:B------:R-:W-:Y:S02]  /*fec0*/  SHF.L.U32 R0, R50, 0x10, RZ ;  /* 0x0000001032007819 */ /* 0x000fe400000006ff */
[----:B------:R-:W-:Y:S02]  /*fed0*/  LEA R30, P1, R26, R11, 0x2 ;  /* 0x0000000b1a1e7211 */ /* 0x000fe400078210ff */
[----:B------:R-:W-:Y:S02]  /*fee0*/  LOP3.LUT R31, R0, 0xff0000, RZ, 0xc0, !PT ;  /* 0x00ff0000001f7812 */ /* 0x000fe400078ec0ff */
[----:B------:R-:W-:-:S04]  /*fef0*/  LOP3.LUT R0, R74, 0xffff, RZ, 0xc0, !PT ;  /* 0x0000ffff4a007812 */ /* 0x000fc800078ec0ff */
[----:B------:R-:W-:Y:S01]  /*ff00*/  LEA R0, R0, R31, 0x18 ;  /* 0x0000001f00007211 */ /* 0x000fe200078ec0ff */
[----:B------:R-:W-:-:S05]  /*ff10*/  IMAD.SHL.U32 R31, R34, 0x100, RZ ;  /* 0x00000100221f7824 */ /* 0x000fca00078e00ff */
[----:B------:R-:W-:Y:S02]  /*ff20*/  LOP3.LUT R0, R0, 0xffff, R31, 0xf8, !PT ;  /* 0x0000ffff00007812 */ /* 0x000fe400078ef81f */
[----:B------:R-:W-:Y:S02]  /*ff30*/  LEA.HI.X R31, R26, R10, R27, 0x2, P1 ;  /* 0x0000000a1a1f7211 */ /* 0x000fe400008f141b */
[----:B------:R-:W-:-:S05]  /*ff40*/  LOP3.LUT R35, R0, 0xff, R99, 0xf8, !PT ;  /* 0x000000ff00237812 */ /* 0x000fca00078ef863 */
[----:B------:R0:W-:Y:S02]  /*ff50*/  STG.E desc[UR6][R30.64], R35 ;  /* 0x000000231e007986 */ /* 0x0001e4000c101906 */
.L_x_28827:
[----:B------:R-:W-:Y:S05]  /*ff60*/  BSYNC B0 ;  /* 0x0000000000007941 */ /* 0x000fea0003800000 */
.L_x_28826:
[-C--:B0-----:R-:W-:Y:S01]  /*ff70*/  FMUL R35, R71, R12.reuse ;  /* 0x0000000c47237220 */ /* 0x081fe20000400000 */
[-C--:B------:R-:W-:Y:S01]  /*ff80*/  FMUL R31, R89, R12.reuse ;  /* 0x0000000c591f7220 */ /* 0x080fe20000400000 */
[----:B------:R-:W-:Y:S01]  /*ff90*/  LOP3.LUT R0, R50, 0xff, RZ, 0xc0, !PT ;  /* 0x000000ff32007812 */ /* 0x000fe200078ec0ff */
[-C--:B------:R-:W-:Y:S01]  /*ffa0*/  FMUL R71, R41, R12.reuse ;  /* 0x0000000c29477220 */ /* 0x080fe20000400000 */
[-C--:B------:R-:W-:Y:S01]  /*ffb0*/  FMUL R51, R97, R12.reuse ;  /* 0x0000000c61337220 */ /* 0x080fe20000400000 */
[----:B------:R-:W-:Y:S01]  /*ffc0*/  F2FP.SATFINITE.E4M3.F32.PACK_AB_MERGE_C R35, RZ, R35, RZ ;  /* 0x00000023ff23723e */ /* 0x000fe200048070ff */
[-C--:B------:R-:W-:Y:S01]  /*ffd0*/  FMUL R88, R43, R12.reuse ;  /* 0x0000000c2b587220 */ /* 0x080fe20000400000 */
[----:B------:R-:W-:Y:S01]  /*ffe0*/  F2FP.SATFINITE.E4M3.F32.PACK_AB_MERGE_C R31, RZ, R31, RZ ;  /* 0x0000001fff1f723e */ /* 0x000fe200048070ff */
[----:B------:R-:W-:Y:S01]  /*fff0*/  IMAD R20, R20, UR4, RZ ;  /* 0x0000000414147c24 */ /* 0x000fe2000f8e02ff */
[----:B------:R-:W-:Y:S01]  /*10000*/  LOP3.LUT R49, R35, 0xffff, RZ, 0xc0, !PT ;  /* 0x0000ffff23317812 */ /* 0x000fe200078ec0ff */
[-C--:B------:R-:W-:Y:S01]  /*10010*/  FFMA R44, R44, R13.reuse, 0.5 ;  /* 0x3f0000002c2c7423 */ /* 0x080fe2000000000d */
[----:B------:R-:W-:Y:S01]  /*10020*/  LOP3.LUT R30, R31, 0xffff, RZ, 0xc0, !PT ;  /* 0x0000ffff1f1e7812 */ /* 0x000fe200078ec0ff */
[-C--:B------:R-:W-:Y:S01]  /*10030*/  FFMA R22, R22, R13.reuse, 0.5 ;  /* 0x3f00000016167423 */ /* 0x080fe2000000000d */
[----:B------:R-:W-:Y:S01]  /*10040*/  PRMT R0, R49, 0x7604, R0 ;  /* 0x0000760431007816 */ /* 0x000fe20000000000 */
[----:B------:R-:W-:Y:S01]  /*10050*/  FMUL R49, R91, R12 ;  /* 0x0000000c5b317220 */ /* 0x000fe20000400000 */
[----:B------:R-:W-:Y:S01]  /*10060*/  SHF.L.U32 R41, R30, 0x10, RZ ;  /* 0x000000101e297819 */ /* 0x000fe200000006ff */
[-C--:B------:R-:W-:Y:S01]  /*10070*/  FFMA R40, R40, R13.reuse, 0.5 ;  /* 0x3f00000028287423 */ /* 0x080fe2000000000d */
[----:B------:R-:W-:Y:S01]  /*10080*/  LOP3.LUT R30, R0, 0xffff, RZ, 0xc0, !PT ;  /* 0x0000ffff001e7812 */ /* 0x000fe200078ec0ff */
[----:B------:R-:W-:Y:S01]  /*10090*/  FFMA R38, R38, R13, 0.5 ;  /* 0x3f00000026267423 */ /* 0x000fe2000000000d */
[----:B------:R-:W-:Y:S01]  /*100a0*/  FMNMX R0, |R97|, R32, !PT ;  /* 0x0000002061007209 */ /* 0x000fe20007800200 */
[----:B------:R-:W-:Y:S01]  /*100b0*/  BSSY B0, `(.L_x_28828) ;  /* 0x00000b4000007945 */ /* 0x000fe20003800000 */
[----:B------:R-:W-:-:S02]  /*100c0*/  F2FP.SATFINITE.E4M3.F32.PACK_AB_MERGE_C R71, RZ, R71, RZ ;  /* 0x00000047ff47723e */ /* 0x000fc400048070ff */
[----:B------:R-:W-:Y:S01]  /*100d0*/  FMNMX R50, |R89|, R0, !PT ;  /* 0x0000000059327209 */ /* 0x000fe20007800200 */
[----:B------:R-:W-:Y:S01]  /*100e0*/  FMUL R89, R73, R12 ;  /* 0x0000000c49597220 */ /* 0x000fe20000400000 */
[----:B------:R-:W-:Y:S02]  /*100f0*/  LOP3.LUT R32, R30, 0xff0000, R41, 0xf8, !PT ;  /* 0x00ff00001e207812 */ /* 0x000fe400078ef829 */
[----:B------:R-:W-:Y:S02]  /*10100*/  LOP3.LUT R0, R34, 0xff, RZ, 0xc0, !PT ;  /* 0x000000ff22007812 */ /* 0x000fe400078ec0ff */
[----:B------:R-:W-:Y:S02]  /*10110*/  LOP3.LUT R41, R71, 0xffff, RZ, 0xc0, !PT ;  /* 0x0000ffff47297812 */ /* 0x000fe400078ec0ff */
[----:B------:R-:W-:Y:S02]  /*10120*/  F2FP.SATFINITE.E4M3.F32.PACK_AB_MERGE_C R89, RZ, R89, RZ ;  /* 0x00000059ff59723e */ /* 0x000fe400048070ff */
[----:B------:R-:W-:-:S02]  /*10130*/  PRMT R0, R41, 0x7604, R0 ;  /* 0x0000760429007816 */ /* 0x000fc40000000000 */
[----:B------:R-:W-:Y:S02]  /*10140*/  F2FP.SATFINITE.E4M3.F32.PACK_AB_MERGE_C R51, RZ, R51, RZ ;  /* 0x00000033ff33723e */ /* 0x000fe400048070ff */
[----:B------:R-:W-:Y:S01]  /*10150*/  LOP3.LUT R30, R74, 0xff, RZ, 0xc0, !PT ;  /* 0x000000ff4a1e7812 */ /* 0x000fe200078ec0ff */
[----:B------:R-:W-:Y:S01]  /*10160*/  FMUL R74, R75, R12 ;  /* 0x0000000c4b4a7220 */ /* 0x000fe20000400000 */
[----:B------:R-:W-:Y:S02]  /*10170*/  LOP3.LUT R41, R89, 0xffff, RZ, 0xc0, !PT ;  /* 0x0000ffff59297812 */ /* 0x000fe400078ec0ff */
[----:B------:R-:W-:Y:S02]  /*10180*/  F2FP.SATFINITE.E4M3.F32.PACK_AB_MERGE_C R49, RZ, R49, RZ ;  /* 0x00000031ff31723e */ /* 0x000fe400048070ff */
[----:B------:R-:W-:Y:S02]  /*10190*/  LOP3.LUT R34, R51, 0xffff, RZ, 0xc0, !PT ;  /* 0x0000ffff33227812 */ /* 0x000fe400078ec0ff */
[----:B------:R-:W-:-:S02]  /*101a0*/  PRMT R30, R41, 0x7604, R30 ;  /* 0x00007604291e7816 */ /* 0x000fc4000000001e */
[----:B------:R-:W-:Y:S02]  /*101b0*/  LOP3.LUT R41, R49, 0xffff, RZ, 0xc0, !PT ;  /* 0x0000ffff31297812 */ /* 0x000fe400078ec0ff */
[----:B------:R-:W-:Y:S02]  /*101c0*/  SHF.L.U32 R73, R34, 0x10, RZ ;  /* 0x0000001022497819 */ /* 0x000fe400000006ff */
[----:B------:R-:W-:Y:S01]  /*101d0*/  LOP3.LUT R0, R0, 0xffff, RZ, 0xc0, !PT ;  /* 0x0000ffff00007812 */ /* 0x000fe200078ec0ff */
[----:B------:R-:W-:Y:S01]  /*101e0*/  IMAD.U32 R41, R41, 0x10000, RZ ;  /* 0x0001000029297824 */ /* 0x000fe200078e00ff */
[----:B------:R-:W-:Y:S02]  /*101f0*/  F2FP.SATFINITE.E4M3.F32.PACK_AB_MERGE_C R74, RZ, R74, RZ ;  /* 0x0000004aff4a723e */ /* 0x000fe400048070ff */
[----:B------:R-:W-:Y:S02]  /*10200*/  LOP3.LUT R30, R30, 0xffff, RZ, 0xc0, !PT ;  /* 0x0000ffff1e1e7812 */ /* 0x000fe400078ec0ff */
[----:B------:R-:W-:Y:S01]  /*10210*/  LOP3.LUT R95, R0, 0xff0000, R73, 0xf8, !PT ;  /* 0x00ff0000005f7812 */ /* 0x000fe200078ef849 */
[----:B------:R-:W-:Y:S01]  /*10220*/  FMUL R73, R45, R12 ;  /* 0x0000000c2d497220 */ /* 0x000fe20000400000 */
[----:B------:R-:W-:-:S02]  /*10230*/  LOP3.LUT R0, R74, 0xffff, RZ, 0xc0, !PT ;  /* 0x0000ffff4a007812 */ /* 0x000fc400078ec0ff */
[----:B------:R-:W-:Y:S02]  /*10240*/  F2FP.SATFINITE.E4M3.F32.PACK_AB_MERGE_C R88, RZ, R88, RZ ;  /* 0x00000058ff58723e */ /* 0x000fe400048070ff */
[----:B------:R-:W-:Y:S02]  /*10250*/  LOP3.LUT R97, R30, 0xff0000, R41, 0xf8, !PT ;  /* 0x00ff00001e617812 */ /* 0x000fe400078ef829 */
[----:B------:R-:W-:Y:S02]  /*10260*/  SHF.L.U32 R41, R0, 0x18, RZ ;  /* 0x0000001800297819 */ /* 0x000fe400000006ff */
[----:B------:R-:W-:Y:S02]  /*10270*/  LOP3.LUT R0, R88, 0xffff, RZ, 0xc0, !PT ;  /* 0x0000ffff58007812 */ /* 0x000fe400078ec0ff */
[----:B------:R-:W-:Y:S02]  /*10280*/  LOP3.LUT R28, R28, 0xff000000, R41, 0xf8, !PT ;  /* 0xff0000001c1c7812 */ /* 0x000fe400078ef829 */
[----:B------:R-:W-:Y:S01]  /*10290*/  F2FP.SATFINITE.E4M3.F32.PACK_AB_MERGE_C R73, RZ, R73, RZ ;  /* 0x00000049ff49723e */ /* 0x000fe200048070ff */
[----:B------:R-:W-:Y:S01]  /*102a0*/  IMAD.SHL.U32 R41, R0, 0x1000000, RZ ;  /* 0x0100000000297824 */ /* 0x000fe200078e00ff */
[----:B------:R-:W-:-:S02]  /*102b0*/  IADD3 R0, P1, R84, 0x7f, RZ ;  /* 0x0000007f54007810 */ /* 0x000fc40007f3e0ff */
[----:B------:R-:W-:Y:S02]  /*102c0*/  LOP3.LUT R30, R73, 0xffff, RZ, 0xc0, !PT ;  /* 0x0000ffff491e7812 */ /* 0x000fe400078ec0ff */
[----:B------:R-:W-:Y:S01]  /*102d0*/  LOP3.LUT R32, R32, 0xff000000, R41, 0xf8, !PT ;  /* 0xff00000020207812 */ /* 0x000fe200078ef829 */
[----:B------:R-:W-:Y:S01]  /*102e0*/  IMAD R41, R21, UR5, R20 ;  /* 0x0000000515297c24 */ /* 0x000fe2000f8e0214 */
[----:B------:R-:W-:Y:S01]  /*102f0*/  FMNMX R50, |R91|, R50, !PT ;  /* 0x000000325b327209 */ /* 0x000fe20007800200 */
[----:B------:R-:W-:Y:S01]  /*10300*/  IMAD.WIDE.U32 R20, R21, UR4, RZ ;  /* 0x0000000415147c25 */ /* 0x000fe2000f8e00ff */
[----:B------:R-:W-:Y:S02]  /*10310*/  SHF.L.U32 R30, R30, 0x18, RZ ;  /* 0x000000181e1e7819 */ /* 0x000fe400000006ff */
[----:B------:R-:W-:Y:S02]  /*10320*/  IADD3.X R91, RZ, R85, RZ, P1, !PT ;  /* 0x00000055ff5b7210 */ /* 0x000fe40000ffe4ff */
[----:B------:R-:W-:-:S02]  /*10330*/  LOP3.LUT R30, R95, 0xff000000, R30, 0xf8, !PT ;  /* 0xff0000005f1e7812 */ /* 0x000fc400078ef81e */
[----:B------:R-:W-:Y:S01]  /*10340*/  IADD3 R41, R21, R41, RZ ;  /* 0x0000002915297210 */ /* 0x000fe20007ffe0ff */
[----:B------:R-:W-:Y:S01]  /*10350*/  IMAD.SHL.U32 R21, R20, 0x4, RZ ;  /* 0x0000000414157824 */ /* 0x000fe200078e00ff */
[--C-:B------:R-:W-:Y:S02]  /*10360*/  SHF.R.U64 R95, R0, 0x7, R91.reuse ;  /* 0x00000007005f7819 */ /* 0x100fe4000000125b */
[----:B------:R-:W-:Y:S02]  /*10370*/  SHF.R.U32.HI R91, RZ, 0x7, R91 ;  /* 0x00000007ff5b7819 */ /* 0x000fe4000001165b */
[----:B------:R-:W-:Y:S01]  /*10380*/  FMNMX R90, |R75|, R50, !PT ;  /* 0x000000324b5a7209 */ /* 0x000fe20007800200 */
[----:B------:R-:W-:Y:S01]  /*10390*/  FMUL R75, R47, R12 ;  /* 0x0000000c2f4b7220 */ /* 0x000fe20000400000 */
[----:B------:R-:W-:Y:S01]  /*103a0*/  SHF.L.U64.HI R41, R20, 0x2, R41 ;  /* 0x0000000214297819 */ /* 0x000fe20000010229 */
[-C--:B------:R-:W-:Y:S01]  /*103b0*/  IMAD R91, R91, R86.reuse, RZ ;  /* 0x000000565b5b7224 */ /* 0x080fe200078e02ff */
[----:B------:R-:W-:Y:S01]  /*103c0*/  LEA R50, P1, R86, R21, 0x3 ;  /* 0x0000001556327211 */ /* 0x000fe200078218ff */
[----:B------:R-:W-:Y:S01]  /*103d0*/  IMAD.WIDE.U32 R20, R95, R86, RZ ;  /* 0x000000565f147225 */ /* 0x000fe200078e00ff */
[----:B------:R-:W-:-:S02]  /*103e0*/  SHF.R.U64 R92, R92, 0x10, R93 ;  /* 0x000000105c5c7819 */ /* 0x000fc4000000125d */
[----:B------:R-:W-:Y:S01]  /*103f0*/  LEA.HI.X R41, R86, R41, R87, 0x3, P1 ;  /* 0x0000002956297211 */ /* 0x000fe200008f1c57 */
[----:B------:R-:W-:Y:S02]  /*10400*/  IMAD R87, R87, R95, R91 ;  /* 0x0000005f57577224 */ /* 0x000fe400078e025b */
[----:B------:R-:W-:Y:S01]  /*10410*/  FMUL R91, R39, R44 ;  /* 0x0000002c275b7220 */ /* 0x000fe20000400000 */
[----:B------:R-:W-:Y:S01]  /*10420*/  SHF.L.U32 R44, R92, 0x10, RZ ;  /* 0x000000105c2c7819 */ /* 0x000fe200000006ff */
[----:B------:R-:W-:Y:S01]  /*10430*/  FMUL R39, R7, R22 ;  /* 0x0000001607277220 */ /* 0x000fe20000400000 */
[----:B------:R-:W-:Y:S01]  /*10440*/  F2FP.SATFINITE.E4M3.F32.PACK_AB_MERGE_C R75, RZ, R75, RZ ;  /* 0x0000004bff4b723e */ /* 0x000fe200048070ff */
[----:B------:R-:W-:Y:S01]  /*10450*/  FMUL R95, R29, R38 ;  /* 0x000000261d5f7220 */ /* 0x000fe20000400000 */
[----:B------:R-:W-:Y:S01]  /*10460*/  IADD3 R87, R21, R87, RZ ;  /* 0x0000005715577210 */ /* 0x000fe20007ffe0ff */
[----:B------:R-:W-:Y:S01]  /*10470*/  FMUL R7, R44, 0.035677410662174224854 ;  /* 0x3d12227a2c077820 */ /* 0x000fe20000400000 */
[----:B------:R-:W-:-:S02]  /*10480*/  LEA R21, P1, R20, R19, 0x5 ;  /* 0x0000001314157211 */ /* 0x000fc400078228ff */
[----:B------:R-:W-:Y:S01]  /*10490*/  LOP3.LUT R34, R75, 0xffff, RZ, 0xc0, !PT ;  /* 0x0000ffff4b227812 */ /* 0x000fe200078ec0ff */
[----:B------:R-:W-:Y:S01]  /*104a0*/  FFMA R7, R44, R7, 0.79788458347320556641 ;  /* 0x3f4c422a2c077423 */ /* 0x000fe20000000007 */
[----:B------:R-:W-:Y:S01]  /*104b0*/  LEA.HI.X R20, R20, R18, R87, 0x5, P1 ;  /* 0x0000001214147211 */ /* 0x000fe200008f2c57 */
[----:B------:R-:W-:Y:S01]  /*104c0*/  FFMA R87, R70, R13, 0.5 ;  /* 0x3f00000046577423 */ /* 0x000fe2000000000d */
[----:B------:R-:W-:Y:S01]  /*104d0*/  SHF.L.U32 R34, R34, 0x18, RZ ;  /* 0x0000001822227819 */ /* 0x000fe200000006ff */
[----:B------:R-:W-:Y:S01]  /*104e0*/  FMUL R22, R44, R7 ;  /* 0x000000072c167220 */ /* 0x000fe20000400000 */
[----:B------:R-:W-:Y:S01]  /*104f0*/  FMNMX R90, |R45|, R90, !PT ;  /* 0x0000005a2d5a7209 */ /* 0x000fe20007800200 */
[----:B------:R-:W-:Y:S01]  /*10500*/  FMUL R87, R66, R87 ;  /* 0x0000005742577220 */ /* 0x000fe20000400000 */
[----:B------:R-:W-:Y:S01]  /*10510*/  SHF.R.U32.HI R66, RZ, 0x10, R93 ;  /* 0x00000010ff427819 */ /* 0x000fe2000001165d */
[C---:B------:R-:W-:Y:S01]  /*10520*/  FMUL R7, R22.reuse, R22 ;  /* 0x0000001616077220 */ /* 0x040fe20000400000 */
[----:B------:R-:W-:Y:S01]  /*10530*/  LOP3.LUT R34, R97, 0xff000000, R34, 0xf8, !PT ;  /* 0xff00000061227812 */ /* 0x000fe200078ef822 */
[----:B------:R-:W-:Y:S01]  /*10540*/  FMUL R97, R33, R40 ;  /* 0x0000002821617220 */ /* 0x000fe20000400000 */
[----:B------:R-:W-:Y:S01]  /*10550*/  FMUL R40, |R22|, 2.8853900432586669922 ;  /* 0x4038aa3b16287820 */ /* 0x000fe20000400200 */
[----:B------:R-:W-:Y:S01]  /*10560*/  FFMA R0, R7, R15, -0.052303962409496307373 ;  /* 0xbd563cae07007423 */ /* 0x000fe2000000000f */
[----:B------:R-:W-:Y:S01]  /*10570*/  IMAD.U32 R66, R66, 0x10000, RZ ;  /* 0x0001000042427824 */ /* 0x000fe200078e00ff */
[----:B------:R-:W-:Y:S01]  /*10580*/  FMNMX R90, |R43|, R90, !PT ;  /* 0x0000005a2b5a7209 */ /* 0x000fe20007800200 */
[----:B------:R-:W-:Y:S01]  /*10590*/  FFMA R45, R64, R13, 0.5 ;  /* 0x3f000000402d7423 */ /* 0x000fe2000000000d */
[----:B------:R-:W-:Y:S01]  /*105a0*/  FFMA R0, R7, R0, 0.1331529766321182251 ;  /* 0x3e08594107007423 */ /* 0x000fe20000000000 */
[C---:B------:R-:W-:Y:S01]  /*105b0*/  FMUL R93, R66.reuse, 0.035677410662174224854 ;  /* 0x3d12227a425d7820 */ /* 0x040fe20000400000 */
[----:B------:R-:W0:Y:S01]  /*105c0*/  MUFU.EX2 R40, R40 ;  /* 0x0000002800287308 */ /* 0x000e220000000800 */
[----:B------:R-:W-:Y:S01]  /*105d0*/  FMNMX R90, |R47|, R90, !PT ;  /* 0x0000005a2f5a7209 */ /* 0x000fe20007800200 */
[----:B------:R-:W-:Y:S01]  /*105e0*/  FFMA R0, R7, R0, -0.33332768082618713379 ;  /* 0xbeaaa9ed07007423 */ /* 0x000fe20000000000 */
[----:B------:R-:W-:Y:S01]  /*105f0*/  FFMA R93, R66, R93, 0.79788458347320556641 ;  /* 0x3f4c422a425d7423 */ /* 0x000fe2000000005d */
[----:B------:R-:W-:Y:S01]  /*10600*/  FSETP.GE.AND P3, PT, |R22|, 0.60000002384185791016, PT ;  /* 0x3f19999a1600780b */ /* 0x000fe20003f66200 */
[----:B------:R-:W-:Y:S01]  /*10610*/  FMUL R64, R63, R12 ;  /* 0x0000000c3f407220 */ /* 0x000fe20000400000 */
[----:B------:R-:W-:Y:S01]  /*10620*/  FFMA R99, R7, R0, RZ ;  /* 0x0000000007637223 */ /* 0x000fe200000000ff */
[----:B------:R-:W-:Y:S01]  /*10630*/  SHF.R.U32.HI R0, RZ, 0x5, R23 ;  /* 0x00000005ff007819 */ /* 0x000fe20000011617 */
[----:B------:R-:W-:Y:S01]  /*10640*/  FMUL R38, R66, R93 ;  /* 0x0000005d42267220 */ /* 0x000fe20000400000 */
[----:B------:R-:W-:Y:S01]  /*10650*/  FSETP.GE.AND P2, PT, |R22|, 9.010913848876953125, PT ;  /* 0x41102cb41600780b */ /* 0x000fe20003f46200 */
[----:B------:R-:W-:Y:S01]  /*10660*/  FFMA R43, R72, R13, 0.5 ;  /* 0x3f000000482b7423 */ /* 0x000fe2000000000d */
[----:B------:R-:W-:Y:S01]  /*10670*/  SHF.L.U32 R0, R0, 0x2, RZ ;  /* 0x0000000200007819 */ /* 0x000fe200000006ff */
[----:B------:R-:W-:Y:S01]  /*10680*/  FMUL R70, R38, R38 ;  /* 0x0000002626467220 */ /* 0x000fe20000400000 */
[----:B------:R-:W-:Y:S01]  /*10690*/  F2FP.SATFINITE.E4M3.F32.PACK_AB_MERGE_C R64, RZ, R64, RZ ;  /* 0x00000040ff40723e */ /* 0x000fe200048070ff */
[----:B------:R-:W-:Y:S01]  /*106a0*/  FMUL R43, R68, R43 ;  /* 0x0000002b442b7220 */ /* 0x000fe20000400000 */
[----:B------:R-:W-:Y:S01]  /*106b0*/  LOP3.LUT R7, R0, 0x1c, RZ, 0xe2, !PT ;  /* 0x0000001c00077812 */ /* 0x000fe200078ee2ff */
[----:B------:R-:W-:Y:S01]  /*106c0*/  FFMA R15, R70, R15, -0.052303962409496307373 ;  /* 0xbd563cae460f7423 */ /* 0x000fe2000000000f */
[----:B------:R-:W-:Y:S01]  /*106d0*/  FMUL R68, R97, R12 ;  /* 0x0000000c61447220 */ /* 0x000fe20000400000 */
[----:B------:R-:W-:Y:S01]  /*106e0*/  FMUL R45, R36, R45 ;  /* 0x0000002d242d7220 */ /* 0x000fe20000400000 */
[----:B------:R-:W-:Y:S01]  /*106f0*/  ISETP.GE.U32.AND P1, PT, R7, R16, PT ;  /* 0x000000100700720c */ /* 0x000fe20003f26070 */
[----:B------:R-:W-:Y:S01]  /*10700*/  FMUL R16, |R38|, 2.8853900432586669922 ;  /* 0x4038aa3b26107820 */ /* 0x000fe20000400200 */
[----:B------:R-:W-:Y:S01]  /*10710*/  FFMA R15, R70, R15, 0.1331529766321182251 ;  /* 0x3e085941460f7423 */ /* 0x000fe2000000000f */
[----:B------:R-:W-:-:S03]  /*10720*/  F2FP.SATFINITE.E4M3.F32.PACK_AB_MERGE_C R68, RZ, R68, RZ ;  /* 0x00000044ff44723e */ /* 0x000fc600048070ff */
[C---:B------:R-:W-:Y:S01]  /*10730*/  FFMA R0, R70.reuse, R15, -0.33332768082618713379 ;  /* 0xbeaaa9ed46007423 */ /* 0x040fe2000000000f */
[----:B------:R-:W1:Y:S03]  /*10740*/  MUFU.EX2 R16, R16 ;  /* 0x0000001000107308 */ /* 0x000e660000000800 */
[----:B------:R-:W-:Y:S01]  /*10750*/  FFMA R15, R70, R0, RZ ;  /* 0x00000000460f7223 */ /* 0x000fe200000000ff */
[----:B0-----:R-:W-:Y:S01]  /*10760*/  FADD R0, R40, 1 ;  /* 0x3f80000028007421 */ /* 0x001fe20000000000 */
[----:B------:R-:W-:-:S03]  /*10770*/  FMUL R70, R65, R12 ;  /* 0x0000000c41467220 */ /* 0x000fc60000400000 */
[----:B------:R0:W2:Y:S02]  /*10780*/  MUFU.RCP R93, R0 ;  /* 0x00000000005d7308 */ /* 0x0000a40000001000 */
[----:B------:R-:W-:Y:S01]  /*10790*/  F2FP.SATFINITE.E4M3.F32.PACK_AB_MERGE_C R70, RZ, R70, RZ ;  /* 0x00000046ff46723e */ /* 0x000fe200048070ff */
[----:B-1----:R-:W-:Y:S01]  /*107a0*/  FADD R47, R16, 1 ;  /* 0x3f800000102f7421 */ /* 0x002fe20000000000 */
[----:B0-----:R-:W-:Y:S01]  /*107b0*/  FMNMX R0, |R63|, R90, !PT ;  /* 0x0000005a3f007209 */ /* 0x001fe20007800200 */
[----:B------:R-:W-:Y:S01]  /*107c0*/  FMUL R63, R37, R12 ;  /* 0x0000000c253f7220 */ /* 0x000fe20000400000 */
[----:B------:R-:W-:Y:S02]  /*107d0*/  LOP3.LUT R16, R64, 0xffff, RZ, 0xc0, !PT ;  /* 0x0000ffff40107812 */ /* 0x000fe400078ec0ff */
[----:B------:R-:W-:Y:S01]  /*107e0*/  FMNMX R0, |R67|, R0, !PT ;  /* 0x0000000043007209 */ /* 0x000fe20007800200 */
[----:B------:R-:W0:Y:S01]  /*107f0*/  MUFU.RCP R47, R47 ;  /* 0x0000002f002f7308 */ /* 0x000e220000001000 */
[----:B------:R-:W-:Y:S01]  /*10800*/  F2FP.SATFINITE.E4M3.F32.PACK_AB_MERGE_C R63, RZ, R63, RZ ;  /* 0x0000003fff3f723e */ /* 0x000fe200048070ff */
[----:B--2---:R-:W-:Y:S01]  /*10810*/  FFMA R93, R93, -2, R14 ;  /* 0xc00000005d5d7823 */ /* 0x004fe2000000000e */
[----:B------:R-:W-:Y:S01]  /*10820*/  FMNMX R0, |R65|, R0, !PT ;  /* 0x0000000041007209 */ /* 0x000fe20007800200 */
[----:B------:R-:W-:Y:S01]  /*10830*/  FMUL R67, R67, R12 ;  /* 0x0000000c43437220 */ /* 0x000fe20000400000 */
[----:B------:R-:W-:-:S02]  /*10840*/  PRMT R36, R63, 0x7104, RZ ;  /* 0x000071043f247816 */ /* 0x000fc400000000ff */
[----:B------:R-:W-:Y:S02]  /*10850*/  FSEL R93, R93, 1, !P2 ;  /* 0x3f8000005d5d7808 */ /* 0x000fe40005000000 */
[C---:B------:R-:W-:Y:S01]  /*10860*/  FMNMX R0, |R69|.reuse, R0, !PT ;  /* 0x0000000045007209 */ /* 0x040fe20007800200 */
[----:B------:R-:W-:Y:S01]  /*10870*/  FMUL R69, R69, R12 ;  /* 0x0000000c45457220 */ /* 0x000fe20000400000 */
[--C-:B------:R-:W-:Y:S01]  /*10880*/  LOP3.LUT R40, R93, 0x80000000, R22.reuse, 0xb8, !PT ;  /* 0x800000005d287812 */ /* 0x100fe200078eb816 */
[----:B------:R-:W-:Y:S01]  /*10890*/  @!P3 FFMA R40, R22, R99, R22 ;  /* 0x000000631628b223 */ /* 0x000fe20000000016 */
[C---:B------:R-:W-:Y:S02]  /*108a0*/  FSETP.GE.AND P2, PT, |R38|.reuse, 9.010913848876953125, PT ;  /* 0x41102cb42600780b */ /* 0x040fe40003f46200 */
[----:B------:R-:W-:Y:S01]  /*108b0*/  FSETP.GE.AND P3, PT, |R38|, 0.60000002384185791016, PT ;  /* 0x3f19999a2600780b */ /* 0x000fe20003f66200 */
[----:B0-----:R-:W-:Y:S01]  /*108c0*/  FFMA R14, R47, -2, R14 ;  /* 0xc00000002f0e7823 */ /* 0x001fe2000000000e */
[----:B------:R-:W-:-:S02]  /*108d0*/  FMNMX R0, |R37|, R0, !PT ;  /* 0x0000000025007209 */ /* 0x000fc40007800200 */
[----:B------:R-:W-:Y:S02]  /*108e0*/  LOP3.LUT R47, R16, 0xff, RZ, 0xc0, !PT ;  /* 0x000000ff102f7812 */ /* 0x000fe400078ec0ff */
[----:B------:R-:W-:Y:S02]  /*108f0*/  FSEL R37, R14, 1, !P2 ;  /* 0x3f8000000e257808 */ /* 0x000fe40005000000 */
[----:B------:R-:W-:Y:S02]  /*10900*/  LOP3.LUT R22, R70, 0xffff, RZ, 0xc0, !PT ;  /* 0x0000ffff46167812 */ /* 0x000fe400078ec0ff */
[----:B------:R-:W-:Y:S02]  /*10910*/  LOP3.LUT R16, R47, 0xff00, R36, 0xf8, !PT ;  /* 0x0000ff002f107812 */ /* 0x000fe400078ef824 */
[--C-:B------:R-:W-:Y:S01]  /*10920*/  LOP3.LUT R14, R37, 0x80000000, R38.reuse, 0xb8, !PT ;  /* 0x80000000250e7812 */ /* 0x100fe200078eb826 */
[----:B------:R-:W-:Y:S01]  /*10930*/  FFMA R37, R48, R13, 0.5 ;  /* 0x3f00000030257423 */ /* 0x000fe2000000000d */
[----:B------:R-:W-:Y:S01]  /*10940*/  LOP3.LUT R47, R22, 0xff, RZ, 0xc0, !PT ;  /* 0x000000ff162f7812 */ /* 0x000fe200078ec0ff */
[----:B------:R-:W0:Y:S01]  /*10950*/  S2R R36, SR_CTAID.X ;  /* 0x0000000000247919 */ /* 0x000e220000002500 */
[----:B------:R-:W-:Y:S01]  /*10960*/  PRMT R22, R68, 0x7104, RZ ;  /* 0x0000710444167816 */ /* 0x000fe200000000ff */
[----:B------:R-:W-:Y:S01]  /*10970*/  FMUL R37, R42, R37 ;  /* 0x000000252a257220 */ /* 0x000fe20000400000 */
[----:B------:R-:W-:Y:S01]  /*10980*/  @!P3 FFMA R14, R38, R15, R38 ;  /* 0x0000000f260eb223 */ /* 0x000fe20000000026 */
[-C--:B------:R-:W-:Y:S01]  /*10990*/  FMUL R42, R95, R12.reuse ;  /* 0x0000000c5f2a7220 */ /* 0x080fe20000400000 */
[----:B------:R-:W-:Y:S01]  /*109a0*/  LOP3.LUT R22, R47, 0xff00, R22, 0xf8, !PT ;  /* 0x0000ff002f167812 */ /* 0x000fe200078ef816 */
[----:B------:R-:W-:Y:S01]  /*109b0*/  FFMA R47, R60, R13, 0.5 ;  /* 0x3f0000003c2f7423 */ /* 0x000fe2000000000d */
[----:B------:R-:W-:Y:S01]  /*109c0*/  F2FP.SATFINITE.E4M3.F32.PACK_AB_MERGE_C R60, RZ, R67, RZ ;  /* 0x00000043ff3c723e */ /* 0x000fe200048070ff */
[----:B------:R-:W-:Y:S01]  /*109d0*/  FMUL R67, R91, R12 ;  /* 0x0000000c5b437220 */ /* 0x000fe20000400000 */
[----:B------:R-:W-:Y:S01]  /*109e0*/  F2FP.SATFINITE.E4M3.F32.PACK_AB_MERGE_C R69, RZ, R69, RZ ;  /* 0x00000045ff45723e */ /* 0x000fe200048070ff */
[-C--:B------:R-:W-:Y:S01]  /*109f0*/  FFMA R15, R40, R13.reuse, 0.5 ;  /* 0x3f000000280f7423 */ /* 0x080fe2000000000d */
[----:B------:R-:W-:Y:S01]  /*10a00*/  FFMA R65, R14, R13, 0.5 ;  /* 0x3f0000000e417423 */ /* 0x000fe2000000000d */
[----:B------:R-:W-:Y:S01]  /*10a10*/  LOP3.LUT R13, R60, 0xffff, RZ, 0xc0, !PT ;  /* 0x0000ffff3c0d7812 */ /* 0x000fe200078ec0ff */
[----:B------:R-:W-:Y:S01]  /*10a20*/  FMUL R47, R46, R47 ;  /* 0x0000002f2e2f7220 */ /* 0x000fe20000400000 */
[----:B------:R-:W-:Y:S01]  /*10a30*/  F2FP.SATFINITE.E4M3.F32.PACK_AB_MERGE_C R42, RZ, R42, RZ ;  /* 0x0000002aff2a723e */ /* 0x000fe200048070ff */
[----:B------:R-:W-:Y:S01]  /*10a40*/  FMUL R65, R66, R65 ;  /* 0x0000004142417220 */ /* 0x000fe20000400000 */
[----:B------:R-:W-:Y:S01]  /*10a50*/  LOP3.LUT R14, R69, 0xffff, RZ, 0xc0, !PT ;  /* 0x0000ffff450e7812 */ /* 0x000fe200078ec0ff */
[----:B------:R-:W-:Y:S01]  /*10a60*/  FMUL R46, R43, R12 ;  /* 0x0000000c2b2e7220 */ /* 0x000fe20000400000 */
[----:B------:R-:W-:-:S02]  /*10a70*/  F2FP.SATFINITE.E4M3.F32.PACK_AB_MERGE_C R67, RZ, R67, RZ ;  /* 0x00000043ff43723e */ /* 0x000fc400048070ff */
[----:B------:R-:W-:Y:S02]  /*10a80*/  LOP3.LUT R13, R13, 0xff, RZ, 0xc0, !PT ;  /* 0x000000ff0d0d7812 */ /* 0x000fe400078ec0ff */
[----:B------:R-:W-:Y:S02]  /*10a90*/  PRMT R38, R42, 0x7104, RZ ;  /* 0x000071042a267816 */ /* 0x000fe400000000ff */
[----:B------:R-:W-:Y:S02]  /*10aa0*/  FMNMX R0, |R95|, R0, !PT ;  /* 0x000000005f007209 */ /* 0x000fe40007800200 */
[----:B------:R-:W-:Y:S02]  /*10ab0*/  LOP3.LUT R93, R14, 0xff, RZ, 0xc0, !PT ;  /* 0x000000ff0e5d7812 */ /* 0x000fe400078ec0ff */
[----:B------:R-:W-:Y:S02]  /*10ac0*/  PRMT R40, R67, 0x7104, RZ ;  /* 0x0000710443287816 */ /* 0x000fe400000000ff */
[----:B------:R-:W-:Y:S01]  /*10ad0*/  LOP3.LUT R38, R13, 0xff00, R38, 0xf8, !PT ;  /* 0x0000ff000d267812 */ /* 0x000fe200078ef826 */
[----:B------:R-:W-:Y:S01]  /*10ae0*/  FMUL R13, R44, R15 ;  /* 0x0000000f2c0d7220 */ /* 0x000fe20000400000 */
[----:B------:R-:W-:Y:S01]  /*10af0*/  FMNMX R0, |R97|, R0, !PT ;  /* 0x0000000061007209 */ /* 0x000fe20007800200 */
[----:B------:R-:W-:Y:S01]  /*10b00*/  FMUL R44, R87, R12 ;  /* 0x0000000c572c7220 */ /* 0x000fe20000400000 */
[----:B------:R-:W-:Y:S01]  /*10b10*/  LOP3.LUT R40, R93, 0xff00, R40, 0xf8, !PT ;  /* 0x0000ff005d287812 */ /* 0x000fe200078ef828 */
[----:B0-----:R-:W-:Y:S06]  /*10b20*/  @P0 BRA `(.L_x_28829) ;  /* 0x0000000000300947 */ /* 0x001fec0003800000 */
[----:B------:R-:W-:Y:S02]  /*10b30*/  SHF.L.U32 R14, R35, 0x10, RZ ;  /* 0x00000010230e7819 */ /* 0x000fe400000006ff */
[----:B------:R-:W-:Y:S02]  /*10b40*/  LOP3.LUT R89, R89, 0xffff, RZ, 0xc0, !PT ;  /* 0x0000ffff59597812 */ /* 0x000fe400078ec0ff */
[----:B------:R-:W-:Y:S02]  /*10b50*/  LOP3.LUT R14, R14, 0xff0000, RZ, 0xc0, !PT ;  /* 0x00ff00000e0e7812 */ /* 0x000fe400078ec0ff */
[----:B------:R-:W-:Y:S02]  /*10b60*/  SHF.L.U32 R71, R71, 0x8, RZ ;  /* 0x0000000847477819 */ /* 0x000fe400000006ff */
[----:B------:R-:W-:Y:S01]  /*10b70*/  IADD3 R15, P2, R26, R19, RZ ;  /* 0x000000131a0f7210 */ /* 0x000fe20007f5e0ff */
[----:B------:R-:W-:-:S03]  /*10b80*/  IMAD R14, R89, 0x1000000, R14 ;  /* 0x01000000590e7824 */ /* 0x000fc600078e020e */
[----:B------:R-:W-:Y:S02]  /*10b90*/  IADD3.X R48, R27, R18, RZ, P2, !PT ;  /* 0x000000121b307210 */ /* 0x000fe400017fe4ff */
[----:B------:R-:W-:Y:S02]  /*10ba0*/  LOP3.LUT R71, R14, 0xffff, R71, 0xf8, !PT ;  /* 0x0000ffff0e477812 */ /* 0x000fe400078ef847 */
[----:B------:R-:W-:Y:S02]  /*10bb0*/  LEA R14, P2, R15, R11, 0x2 ;  /* 0x0000000b0f0e7211 */ /* 0x000fe400078410ff */
[----:B------:R-:W-:Y:S02]  /*10bc0*/  LOP3.LUT R71, R71, 0xff, R62, 0xf8, !PT ;  /* 0x000000ff47477812 */ /* 0x000fe400078ef83e */
[----:B------:R-:W-:-:S05]  /*10bd0*/  LEA.HI.X R15, R15, R10, R48, 0x2, P2 ;  /* 0x0000000a0f0f7211 */ /* 0x000fca00010f1430 */
[----:B------:R0:W-:Y:S04]  /*10be0*/  STG.E desc[UR6][R14.64], R71 ;  /* 0x000000470e007986 */ /* 0x0001e8000c101906 */
.L_x_28829:
[----:B------:R-:W-:Y:S05]  /*10bf0*/  BSYNC B0 ;  /* 0x0000000000007941 */ /* 0x000fea0003800000 */
.L_x_28828:
[----:B------:R-:W-:Y:S04]  /*10c00*/  BSSY B0, `(.L_x_28830) ;  /* 0x0000012000007945 */ /* 0x000fe80003800000 */
[----:B------:R-:W-:Y:S05]  /*10c10*/  @P0 BRA `(.L_x_28831) ;  /* 0x0000000000400947 */ /* 0x000fea0003800000 */
[--C-:B0-----:R-:W-:Y:S01]  /*10c20*/  SHF.R.U64 R15, R84, 0x1, R85.reuse ;  /* 0x00000001540f7819 */ /* 0x101fe20000001255 */
[----:B------:R-:W-:Y:S01]  /*10c30*/  IMAD.SHL.U32 R48, R51, 0x100, RZ ;  /* 0x0000010033307824 */ /* 0x000fe200078e00ff */
[----:B------:R-:W-:Y:S02]  /*10c40*/  SHF.L.U32 R14, R31, 0x10, RZ ;  /* 0x000000101f0e7819 */ /* 0x000fe400000006ff */
[----:B------:R-:W-:Y:S02]  /*10c50*/  SHF.R.U32.HI R71, RZ, 0x1, R85 ;  /* 0x00000001ff477819 */ /* 0x000fe40000011655 */
[----:B------:R-:W-:Y:S02]  /*10c60*/  LOP3.LUT R15, R15, 0xfffffffe, RZ, 0xc0, !PT ;  /* 0xfffffffe0f0f7812 */ /* 0x000fe400078ec0ff */
[----:B------:R-:W-:Y:S02]  /*10c70*/  LOP3.LUT R49, R49, 0xffff, RZ, 0xc0, !PT ;  /* 0x0000ffff31317812 */ /* 0x000fe400078ec0ff */
[----:B------:R-:W-:-:S02]  /*10c80*/  LOP3.LUT R14, R14, 0xff0000, RZ, 0xc0, !PT ;  /* 0x00ff00000e0e7812 */ /* 0x000fc400078ec0ff */
[----:B------:R-:W-:Y:S02]  /*10c90*/  LOP3.LUT R71, R71, 0x3fffffff, RZ, 0xc0, !PT ;  /* 0x3fffffff47477812 */ /* 0x000fe400078ec0ff */
[----:B------:R-:W-:Y:S02]  /*10ca0*/  IADD3 R15, P2, R15, R26, RZ ;  /* 0x0000001a0f0f7210 */ /* 0x000fe40007f5e0ff */
[----:B------:R-:W-:Y:S02]  /*10cb0*/  LEA R49, R49, R14, 0x18 ;  /* 0x0000000e31317211 */ /* 0x000fe400078ec0ff */
[----:B------:R-:W-:Y:S02]  /*10cc0*/  IADD3.X R51, R71, R27, RZ, P2, !PT ;  /* 0x0000001b47337210 */ /* 0x000fe400017fe4ff */
[----:B------:R-:W-:Y:S02]  /*10cd0*/  LEA R14, P2, R15, R11, 0x2 ;  /* 0x0000000b0f0e7211 */ /* 0x000fe400078410ff */
[----:B------:R-:W-:-:S02]  /*10ce0*/  LOP3.LUT R48, R49, 0xffff, R48, 0xf8, !PT ;  /* 0x0000ffff31307812 */ /* 0x000fc400078ef830 */
[----:B------:R-:W-:Y:S02]  /*10cf0*/  LEA.HI.X R15, R15, R10, R51, 0x2, P2 ;  /* 0x0000000a0f0f7211 */ /* 0x000fe400010f1433 */
[----:B------:R-:W-:-:S05]  /*10d00*/  LOP3.LUT R61, R48, 0xff, R61, 0xf8, !PT ;  /* 0x000000ff303d7812 */ /* 0x000fca00078ef83d */
[----:B------:R1:W-:Y:S02]  /*10d10*/  STG.E desc[UR6][R14.64], R61 ;  /* 0x0000003d0e007986 */ /* 0x0003e4000c101906 */
.L_x_28831:
[----:B------:R-:W-:Y:S05]  /*10d20*/  BSYNC B0 ;  /* 0x0000000000007941 */ /* 0x000fea0003800000 */
.L_x_28830:
[----:B------:R-:W-:Y:S04]  /*10d30*/  BSSY B0, `(.L_x_28832) ;  /* 0x000000f000007945 */ /* 0x000fe80003800000 */
[----:B------:R-:W-:Y:S05]  /*10d40*/  @P0 BRA `(.L_x_28833) ;  /* 0x0000000000340947 */ /* 0x000fea0003800000 */
[----:B------:R-:W-:Y:S01]  /*10d50*/  SHF.L.U32 R88, R88, 0x10, RZ ;  /* 0x0000001058587819 */ /* 0x000fe200000006ff */
[----:B------:R-:W-:Y:S01]  /*10d60*/  IMAD R49, R18, 0x3, RZ ;  /* 0x0000000312317824 */ /* 0x000fe200078e02ff */
[----:B------:R-:W-:Y:S01]  /*10d70*/  LOP3.LUT R75, R75, 0xffff, RZ, 0xc0, !PT ;  /* 0x0000ffff4b4b7812 */ /* 0x000fe200078ec0ff */
[----:B01----:R-:W-:Y:S01]  /*10d80*/  IMAD.WIDE.U32 R14, R19, 0x3, R26 ;  /* 0x00000003130e7825 */ /* 0x003fe200078e001a */
[----:B------:R-:W-:-:S03]  /*10d90*/  LOP3.LUT R88, R88, 0xff0000, RZ, 0xc0, !PT ;  /* 0x00ff000058587812 */ /* 0x000fc600078ec0ff */
[----:B------:R-:W-:Y:S01]  /*10da0*/  IMAD.SHL.U32 R62, R73, 0x100, RZ ;  /* 0x00000100493e7824 */ /* 0x000fe200078e00ff */
[----:B------:R-:W-:Y:S02]  /*10db0*/  LEA R75, R75, R88, 0x18 ;  /* 0x000000584b4b7211 */ /* 0x000fe400078ec0ff */
[----:B------:R-:W-:Y:S02]  /*10dc0*/  IADD3 R15, R49, R15, RZ ;  /* 0x0000000f310f7210 */ /* 0x000fe40007ffe0ff */
[C---:B------:R-:W-:Y:S02]  /*10dd0*/  LEA R48, P2, R14.reuse, R11, 0x2 ;  /* 0x0000000b0e307211 */ /* 0x040fe400078410ff */
[----:B------:R-:W-:Y:S02]  /*10de0*/  LOP3.LUT R75, R75, 0xffff, R62, 0xf8, !PT ;  /* 0x0000ffff4b4b7812 */ /* 0x000fe400078ef83e */
[----:B------:R-:W-:Y:S02]  /*10df0*/  LEA.HI.X R49, R14, R10, R15, 0x2, P2 ;  /* 0x0000000a0e317211 */ /* 0x000fe400010f140f */
[----:B------:R-:W-:-:S05]  /*10e00*/  LOP3.LUT R75, R75, 0xff, R74, 0xf8, !PT ;  /* 0x000000ff4b4b7812 */ /* 0x000fca00078ef84a */
[----:B------:R2:W-:Y:S02]  /*10e10*/  STG.E desc[UR6][R48.64], R75 ;  /* 0x0000004b30007986 */ /* 0x0005e4000c101906 */
.L_x_28833:
[----:B------:R-:W-:Y:S05]  /*10e20*/  BSYNC B0 ;  /* 0x0000000000007941 */ /* 0x000fea0003800000 */
.L_x_28832:
[----:B------:R-:W-:Y:S04]  /*10e30*/  BSSY B0, `(.L_x_28834) ;  /* 0x0000010000007945 */ /* 0x000fe80003800000 */
[----:B------:R-:W-:Y:S05]  /*10e40*/  @P0 BRA `(.L_x_28835) ;  /* 0x0000000000380947 */ /* 0x000fea0003800000 */
[----:B------:R-:W-:Y:S01]  /*10e50*/  SHF.L.U32 R70, R70, 0x10, RZ ;  /* 0x0000001046467819 */ /* 0x000fe200000006ff */
[----:B------:R-:W-:Y:S01]  /*10e60*/  IMAD.SHL.U32 R60, R60, 0x100, RZ ;  /* 0x000001003c3c7824 */ /* 0x000fe200078e00ff */
[----:B01----:R-:W-:Y:S02]  /*10e70*/  LOP3.LUT R15, R84, 0xfffffffc, RZ, 0xc0, !PT ;  /* 0xfffffffc540f7812 */ /* 0x003fe400078ec0ff */
[----:B------:R-:W-:Y:S02]  /*10e80*/  LOP3.LUT R69, R69, 0xffff, RZ, 0xc0, !PT ;  /* 0x0000ffff45457812 */ /* 0x000fe400078ec0ff */
[----:B------:R-:W-:Y:S02]  /*10e90*/  LOP3.LUT R70, R70, 0xff0000, RZ, 0xc0, !PT ;  /* 0x00ff000046467812 */ /* 0x000fe400078ec0ff */
[----:B------:R-:W-:Y:S02]  /*10ea0*/  LOP3.LUT R85, R85, 0x3fffffff, RZ, 0xc0, !PT ;  /* 0x3fffffff55557812 */ /* 0x000fe400078ec0ff */
[----:B------:R-:W-:-:S02]  /*10eb0*/  IADD3 R15, P2, R26, R15, RZ ;  /* 0x0000000f1a0f7210 */ /* 0x000fc40007f5e0ff */
[----:B------:R-:W-:Y:S02]  /*10ec0*/  LEA R69, R69, R70, 0x18 ;  /* 0x0000004645457211 */ /* 0x000fe400078ec0ff */
[----:B--2---:R-:W-:Y:S02]  /*10ed0*/  IADD3.X R48, R27, R85, RZ, P2, !PT ;  /* 0x000000551b307210 */ /* 0x004fe400017fe4ff */
[----:B------:R-:W-:Y:S02]  /*10ee0*/  LEA R14, P2, R15, R11, 0x2 ;  /* 0x0000000b0f0e7211 */ /* 0x000fe400078410ff */
[----:B------:R-:W-:Y:S02]  /*10ef0*/  LOP3.LUT R69, R69, 0xffff, R60, 0xf8, !PT ;  /* 0x0000ffff45457812 */ /* 0x000fe400078ef83c */
[----:B------:R-:W-:Y:S02]  /*10f00*/  LEA.HI.X R15, R15, R10, R48, 0x2, P2 ;  /* 0x0000000a0f0f7211 */ /* 0x000fe400010f1430 */
[----:B------:R-:W-:-:S05]  /*10f10*/  LOP3.LUT R69, R69, 0xff, R64, 0xf8, !PT ;  /* 0x000000ff45457812 */ /* 0x000fca00078ef840 */
[----:B------:R3:W-:Y:S02]  /*10f20*/  STG.E desc[UR6][R14.64], R69 ;  /* 0x000000450e007986 */ /* 0x0007e4000c101906 */
.L_x_28835:
[----:B------:R-:W-:Y:S05]  /*10f30*/  BSYNC B0 ;  /* 0x0000000000007941 */ /* 0x000fea0003800000 */
.L_x_28834:
[----:B------:R-:W-:Y:S04]  /*10f40*/  BSSY B0, `(.L_x_28836) ;  /* 0x0000011000007945 */ /* 0x000fe80003800000 */
[----:B------:R-:W-:Y:S05]  /*10f50*/  @P0 BRA `(.L_x_28837) ;  /* 0x00000000003c0947 */ /* 0x000fea0003800000 */
[----:B------:R-:W-:Y:S01]  /*10f60*/  SHF.L.U32 R68, R68, 0x10, RZ ;  /* 0x0000001044447819 */ /* 0x000fe200000006ff */
[----:B01-3--:R-:W-:Y:S01]  /*10f70*/  IMAD.MOV.U32 R15, RZ, RZ, R27 ;  /* 0x000000ffff0f7224 */ /* 0x00bfe200078e001b */
[----:B------:R-:W-:Y:S01]  /*10f80*/  MOV R14, R26 ;  /* 0x0000001a000e7202 */ /* 0x000fe20000000f00 */
[----:B--2---:R-:W-:Y:S01]  /*10f90*/  IMAD R49, R18, 0x5, RZ ;  /* 0x0000000512317824 */ /* 0x004fe200078e02ff */
[----:B------:R-:W-:Y:S02]  /*10fa0*/  LOP3.LUT R67, R67, 0xffff, RZ, 0xc0, !PT ;  /* 0x0000ffff43437812 */ /* 0x000fe400078ec0ff */
[----:B------:R-:W-:Y:S01]  /*10fb0*/  LOP3.LUT R68, R68, 0xff0000, RZ, 0xc0, !PT ;  /* 0x00ff000044447812 */ /* 0x000fe200078ec0ff */
[----:B------:R-:W-:Y:S01]  /*10fc0*/  IMAD.WIDE.U32 R14, R19, 0x5, R14 ;  /* 0x00000005130e7825 */ /* 0x000fe200078e000e */
[----:B------:R-:W-:Y:S02]  /*10fd0*/  SHF.L.U32 R42, R42, 0x8, RZ ;  /* 0x000000082a2a7819 */ /* 0x000fe400000006ff */
[----:B------:R-:W-:-:S02]  /*10fe0*/  LEA R67, R67, R68, 0x18 ;  /* 0x0000004443437211 */ /* 0x000fc400078ec0ff */
[----:B------:R-:W-:Y:S02]  /*10ff0*/  IADD3 R15, R49, R15, RZ ;  /* 0x0000000f310f7210 */ /* 0x000fe40007ffe0ff */
[C---:B------:R-:W-:Y:S02]  /*11000*/  LEA R48, P2, R14.reuse, R11, 0x2 ;  /* 0x0000000b0e307211 */ /* 0x040fe400078410ff */
[----:B------:R-:W-:Y:S02]  /*11010*/  LOP3.LUT R42, R67, 0xffff, R42, 0xf8, !PT ;  /* 0x0000ffff432a7812 */ /* 0x000fe400078ef82a */
[----:B------:R-:W-:Y:S02]  /*11020*/  LEA.HI.X R49, R14, R10, R15, 0x2, P2 ;  /* 0x0000000a0e317211 */ /* 0x000fe400010f140f */
[----:B------:R-:W-:-:S05]  /*11030*/  LOP3.LUT R63, R42, 0xff, R63, 0xf8, !PT ;  /* 0x000000ff2a3f7812 */ /* 0x000fca00078ef83f */
[----:B------:R4:W-:Y:S02]  /*11040*/  STG.E desc[UR6][R48.64], R63 ;  /* 0x0000003f30007986 */ /* 0x0009e4000c101906 */
.L_x_28837:
[----:B------:R-:W-:Y:S05]  /*11050*/  BSYNC B0 ;  /* 0x0000000000007941 */ /* 0x000fea0003800000 */
.L_x_28836:
[----:B01-3--:R-:W-:Y:S01]  /*11060*/  FMUL R14, R37, R12 ;  /* 0x0000000c250e7220 */ /* 0x00bfe20000400000 */
[----:B------:R-:W-:Y:S01]  /*11070*/  F2FP.SATFINITE.E4M3.F32.PACK_AB_MERGE_C R66, RZ, R44, RZ ;  /* 0x0000002cff42723e */ /* 0x000fe200048070ff */
[----:B------:R-:W-:Y:S01]  /*11080*/  FMUL R15, R47, R12 ;  /* 0x0000000c2f0f7220 */ /* 0x000fe20000400000 */
[----:B----4-:R-:W-:Y:S01]  /*11090*/  F2FP.SATFINITE.E4M3.F32.PACK_AB_MERGE_C R63, RZ, R46, RZ ;  /* 0x0000002eff3f723e */ /* 0x010fe200048070ff */
[-C--:B------:R-:W-:Y:S01]  /*110a0*/  FMUL R44, R45, R12.reuse ;  /* 0x0000000c2d2c7220 */ /* 0x080fe20000400000 */
[-C--:B--2---:R-:W-:Y:S01]  /*110b0*/  FMUL R48, R39, R12.reuse ;  /* 0x0000000c27307220 */ /* 0x084fe20000400000 */
[-C--:B------:R-:W-:Y:S01]  /*110c0*/  FMUL R46, R13, R12.reuse ;  /* 0x0000000c0d2e7220 */ /* 0x080fe20000400000 */
[----:B------:R-:W-:Y:S01]  /*110d0*/  FMUL R42, R65, R12 ;  /* 0x0000000c412a7220 */ /* 0x000fe20000400000 */
[----:B------:R-:W-:Y:S01]  /*110e0*/  BSSY B0, `(.L_x_28838) ;  /* 0x0000017000007945 */ /* 0x000fe20003800000 */
        /* <DEDUP_REMOVED lines=8> */
[----:B------:R-:W-:Y:S01]  /*11170*/  MOV R49, R27 ;  /* 0x0000001b00317202 */ /* 0x000fe20000000f00 */
[----:B------:R-:W-:Y:S01]  /*11180*/  IMAD R61, R18, 0x6, RZ ;  /* 0x00000006123d7824 */ /* 0x000fe200078e02ff */
[----:B------:R-:W-:Y:S01]  /*11190*/  LOP3.LUT R15, R42, 0xffff, RZ, 0xc0, !PT ;  /* 0x0000ffff2a0f7812 */ /* 0x000fe200078ec0ff */
[----:B------:R-:W-:Y:S01]  /*111a0*/  IMAD.SHL.U32 R62, R46, 0x100, RZ ;  /* 0x000001002e3e7824 */ /* 0x000fe200078e00ff */
[----:B------:R-:W-:Y:S02]  /*111b0*/  LOP3.LUT R60, R48, 0xff0000, RZ, 0xc0, !PT ;  /* 0x00ff0000303c7812 */ /* 0x000fe400078ec0ff */
[----:B------:R-:W-:Y:S02]  /*111c0*/  MOV R48, R26 ;  /* 0x0000001a00307202 */ /* 0x000fe40000000f00 */
[----:B------:R-:W-:-:S03]  /*111d0*/  LEA R15, R15, R60, 0x18 ;  /* 0x0000003c0f0f7211 */ /* 0x000fc600078ec0ff */
[----:B------:R-:W-:Y:S01]  /*111e0*/  IMAD.WIDE.U32 R48, R19, 0x6, R48 ;  /* 0x0000000613307825 */ /* 0x000fe200078e0030 */
[----:B------:R-:W-:-:S04]  /*111f0*/  LOP3.LUT R15, R15, 0xffff, R62, 0xf8, !PT ;  /* 0x0000ffff0f0f7812 */ /* 0x000fc800078ef83e */
[----:B------:R-:W-:Y:S02]  /*11200*/  IADD3 R49, R61, R49, RZ ;  /* 0x000000313d317210 */ /* 0x000fe40007ffe0ff */
[C---:B------:R-:W-:Y:S02]  /*11210*/  LEA R60, P2, R48.reuse, R11, 0x2 ;  /* 0x0000000b303c7211 */ /* 0x040fe400078410ff */
[----:B------:R-:W-:Y:S02]  /*11220*/  LOP3.LUT R15, R15, 0xff, R64, 0xf8, !PT ;  /* 0x000000ff0f0f7812 */ /* 0x000fe400078ef840 */
[----:B------:R-:W-:-:S05]  /*11230*/  LEA.HI.X R61, R48, R10, R49, 0x2, P2 ;  /* 0x0000000a303d7211 */ /* 0x000fca00010f1431 */
[----:B------:R0:W-:Y:S04]  /*11240*/  STG.E desc[UR6][R60.64], R15 ;  /* 0x0000000f3c007986 */ /* 0x0001e8000c101906 */
.L_x_28839:
[----:B------:R-:W-:Y:S05]  /*11250*/  BSYNC B0 ;  /* 0x0000000000007941 */ /* 0x000fea0003800000 */
.L_x_28838:
[----:B------:R-:W-:Y:S04]  /*11260*/  BSSY B0, `(.L_x_28840) ;  /* 0x000000f000007945 */ /* 0x000fe80003800000 */
[----:B------:R-:W-:Y:S05]  /*11270*/  @P0 BRA `(.L_x_28841) ;  /* 0x0000000000340947 */ /* 0x000fea0003800000 */
[----:B------:R-:W-:Y:S01]  /*11280*/  SHF.L.U32 R48, R63, 0x10, RZ ;  /* 0x000000103f307819 */ /* 0x000fe200000006ff */
[----:B------:R-:W-:Y:S01]  /*11290*/  IMAD.WIDE.U32 R26, R19, 0x7, R26 ;  /* 0x00000007131a7825 */ /* 0x000fe200078e001a */
[----:B0-----:R-:W-:Y:S02]  /*112a0*/  LOP3.LUT R15, R14, 0xffff, RZ, 0xc0, !PT ;  /* 0x0000ffff0e0f7812 */ /* 0x001fe400078ec0ff */
[----:B------:R-:W-:Y:S01]  /*112b0*/  LOP3.LUT R48, R48, 0xff0000, RZ, 0xc0, !PT ;  /* 0x00ff000030307812 */ /* 0x000fe200078ec0ff */
[----:B------:R-:W-:Y:S01]  /*112c0*/  IMAD R19, R18, 0x7, RZ ;  /* 0x0000000712137824 */ /* 0x000fe200078e02ff */
[----:B------:R-:W-:Y:S02]  /*112d0*/  LEA R18, P0, R26, R11, 0x2 ;  /* 0x0000000b1a127211 */ /* 0x000fe400078010ff */
[----:B------:R-:W-:Y:S01]  /*112e0*/  LEA R15, R15, R48, 0x18 ;  /* 0x000000300f0f7211 */ /* 0x000fe200078ec0ff */
[----:B------:R-:W-:Y:S01]  /*112f0*/  IMAD.SHL.U32 R48, R44, 0x100, RZ ;  /* 0x000001002c307824 */ /* 0x000fe200078e00ff */
[----:B------:R-:W-:-:S04]  /*11300*/  IADD3 R11, R19, R27, RZ ;  /* 0x0000001b130b7210 */ /* 0x000fc80007ffe0ff */
[----:B------:R-:W-:Y:S02]  /*11310*/  LOP3.LUT R15, R15, 0xffff, R48, 0xf8, !PT ;  /* 0x0000ffff0f0f7812 */ /* 0x000fe400078ef830 */
[----:B------:R-:W-:Y:S02]  /*11320*/  LEA.HI.X R19, R26, R10, R11, 0x2, P0 ;  /* 0x0000000a1a137211 */ /* 0x000fe400000f140b */
[----:B------:R-:W-:-:S05]  /*11330*/  LOP3.LUT R15, R15, 0xff, R66, 0xf8, !PT ;  /* 0x000000ff0f0f7812 */ /* 0x000fca00078ef842 */
[----:B------:R1:W-:Y:S02]  /*11340*/  STG.E desc[UR6][R18.64], R15 ;  /* 0x0000000f12007986 */ /* 0x0003e4000c101906 */
.L_x_28841:
[----:B------:R-:W-:Y:S05]  /*11350*/  BSYNC B0 ;  /* 0x0000000000007941 */ /* 0x000fea0003800000 */
.L_x_28840:
[----:B------:R-:W-:Y:S01]  /*11360*/  LOP3.LUT R11, R66, 0xffff, RZ, 0xc0, !PT ;  /* 0x0000ffff420b7812 */ /* 0x000fe200078ec0ff */
[----:B------:R-:W2:Y:S01]  /*11370*/  S2UR UR5, SR_CgaCtaId ;  /* 0x00000000000579c3 */ /* 0x000ea20000008800 */
[----:B------:R-:W-:Y:S01]  /*11380*/  SHF.L.U32 R10, R64, 0x10, RZ ;  /* 0x00000010400a7819 */ /* 0x000fe200000006ff */
[----:B------:R-:W-:Y:S01]  /*11390*/  ULDC UR4, c[0x0][0x0] ;  /* 0x0000000000047ab9 */ /* 0x000fe20000000800 */
[----:B------:R-:W-:Y:S01]  /*113a0*/  SHF.L.U32 R11, R11, 0x18, RZ ;  /* 0x000000180b0b7819 */ /* 0x000fe200000006ff */
[----:B------:R-:W-:Y:S01]  /*113b0*/  IMAD R36, R36, UR4, RZ ;  /* 0x0000000424247c24 */ /* 0x000fe2000f8e02ff */
[----:B------:R-:W-:Y:S01]  /*113c0*/  LOP3.LUT R10, R10, 0xff0000, RZ, 0xc0, !PT ;  /* 0x00ff00000a0a7812 */ /* 0x000fe200078ec0ff */
[----:B------:R-:W-:Y:S01]  /*113d0*/  UMOV UR4, 0x400 ;  /* 0x0000040000047882 */ /* 0x000fe20000000000 */
[--C-:B01----:R-:W-:Y:S01]  /*113e0*/  SHF.R.U32.HI R15, RZ, 0x8, R23.reuse ;  /* 0x00000008ff0f7819 */ /* 0x103fe20000011617 */
[----:B------:R-:W-:Y:S01]  /*113f0*/  UIADD3 UR4, UR4, 0x20, URZ ;  /* 0x0000002004047890 */ /* 0x000fe2000fffe03f */
[----:B------:R-:W-:Y:S01]  /*11400*/  LOP3.LUT R29, R11, R16, R10, 0xfe, !PT ;  /* 0x000000100b1d7212 */ /* 0x000fe200078efe0a */
[----:B------:R-:W-:Y:S01]  /*11410*/  IMAD.U32 R42, R42, 0x10000, RZ ;  /* 0x000100002a2a7824 */ /* 0x000fe200078e00ff */
[----:B------:R-:W-:Y:S01]  /*11420*/  SHF.R.U32.HI R18, RZ, 0x8, R23 ;  /* 0x00000008ff127819 */ /* 0x000fe20000011617 */
[----:B------:R-:W-:Y:S01]  /*11430*/  ULDC.64 UR12, c[0x0][0x228] ;  /* 0x00008a00000c7ab9 */ /* 0x000fe20000000a00 */
[----:B------:R-:W-:Y:S01]  /*11440*/  LOP3.LUT R11, R63, 0xffff, RZ, 0xc0, !PT ;  /* 0x0000ffff3f0b7812 */ /* 0x000fe200078ec0ff */
[----:B------:R-:W-:Y:S01]  /*11450*/  USHF.L.U64.HI UR8, UR9, 0x2, UR10 ;  /* 0x0000000209087899 */ /* 0x000fe2000801020a */
[----:B------:R-:W-:Y:S01]  /*11460*/  SHF.L.U32 R10, R51, 0x10, RZ ;  /* 0x00000010330a7819 */ /* 0x000fe200000006ff */
[----:B------:R-:W-:Y:S01]  /*11470*/  IMAD.SHL.U32 R18, R18, 0x20, RZ ;  /* 0x0000002012127824 */ /* 0x000fe200078e00ff */
[----:B------:R-:W-:Y:S01]  /*11480*/  LEA.HI R36, R36, R15, RZ, 0x18 ;  /* 0x0000000f24247211 */ /* 0x000fe200078fc0ff */
[----:B------:R-:W-:Y:S01]  /*11490*/  BSSY B0, `(.L_x_28842) ;  /* 0x00000a8000007945 */ /* 0x000fe20003800000 */
[----:B------:R-:W-:-:S02]  /*114a0*/  IADD3 R16, -R6, R23, RZ ;  /* 0x0000001706107210 */ /* 0x000fc40007ffe1ff */
[----:B------:R-:W-:Y:S02]  /*114b0*/  SHF.L.U32 R15, R11, 0x18, RZ ;  /* 0x000000180b0f7819 */ /* 0x000fe400000006ff */
[----:B------:R-:W-:Y:S01]  /*114c0*/  LOP3.LUT R10, R10, 0xff0000, RZ, 0xc0, !PT ;  /* 0x00ff00000a0a7812 */ /* 0x000fe200078ec0ff */
[----:B--2---:R-:W-:Y:S01]  /*114d0*/  ULEA UR4, UR5, UR4, 0x18 ;  /* 0x0000000405047291 */ /* 0x004fe2000f8ec03f */
[----:B------:R-:W-:Y:S01]  /*114e0*/  FMNMX R26, |R91|, R0, !PT ;  /* 0x000000005b1a7209 */ /* 0x000fe20007800200 */
[----:B------:R-:W-:Y:S01]  /*114f0*/  USHF.L.U32 UR5, UR9, 0x2, URZ ;  /* 0x0000000209057899 */ /* 0x000fe2000800063f */
[----:B------:R-:W-:Y:S01]  /*11500*/  LOP3.LUT R33, R15, R22, R10, 0xfe, !PT ;  /* 0x000000160f217212 */ /* 0x000fe200078efe0a */
[----:B------:R-:W-:Y:S01]  /*11510*/  VIADD R10, R16, 0xffffffff ;  /* 0xffffffff100a7836 */ /* 0x000fe20000000000 */
[----:B------:R-:W-:Y:S02]  /*11520*/  LOP3.LUT R21, RZ, R21, RZ, 0x33, !PT ;  /* 0x00000015ff157212 */ /* 0x000fe400078e33ff */
[----:B------:R-:W-:-:S02]  /*11530*/  LOP3.LUT R0, R18, 0xffffffe0, R23, 0xe2, !PT ;  /* 0xffffffe012007812 */ /* 0x000fc400078ee217 */
[C---:B------:R-:W-:Y:S02]  /*11540*/  IADD3 R18, R16.reuse, 0x1e, RZ ;  /* 0x0000001e10127810 */ /* 0x040fe40007ffe0ff */
[----:B------:R-:W-:Y:S02]  /*11550*/  LOP3.LUT R11, R16, 0x1f, RZ, 0xc0, !PT ;  /* 0x0000001f100b7812 */ /* 0x000fe400078ec0ff */
[----:B------:R-:W-:Y:S02]  /*11560*/  LEA R36, P0, R36, R21, 0x5 ;  /* 0x0000001524247211 */ /* 0x000fe400078028ff */
[----:B------:R-:W-:Y:S01]  /*11570*/  LOP3.LUT R21, R10, 0x1f, RZ, 0xc0, !PT ;  /* 0x0000001f0a157812 */ /* 0x000fe200078ec0ff */
[----:B------:R-:W-:Y:S01]  /*11580*/  IMAD R11, R0, 0x21, R11 ;  /* 0x00000021000b7824 */ /* 0x000fe200078e020b */
[----:B------:R-:W-:Y:S02]  /*11590*/  IADD3 R15, R16, 0x1d, RZ ;  /* 0x0000001d100f7810 */ /* 0x000fe40007ffe0ff */
[----:B------:R-:W-:Y:S01]  /*115a0*/  LOP3.LUT R19, R18, 0x1f, RZ, 0xc0, !PT ;  /* 0x0000001f12137812 */ /* 0x000fe200078ec0ff */
[----:B------:R-:W-:Y:S01]  /*115b0*/  IMAD R21, R0, 0x21, R21 ;  /* 0x0000002100157824 */ /* 0x000fe200078e0215 */
[----:B------:R-:W-:-:S02]  /*115c0*/  FMNMX R10, |R37|, R26, !PT ;  /* 0x0000001a250a7209 */ /* 0x000fc40007800200 */
[----:B------:R-:W-:Y:S01]  /*115d0*/  LOP3.LUT R15, R15, 0x1f, RZ, 0xc0, !PT ;  /* 0x0000001f0f0f7812 */ /* 0x000fe200078ec0ff */
[C---:B------:R-:W-:Y:S01]  /*115e0*/  IMAD R19, R0.reuse, 0x21, R19 ;  /* 0x0000002100137824 */ /* 0x040fe200078e0213 */
[----:B------:R-:W-:Y:S02]  /*115f0*/  LEA R11, R11, UR4, 0x3 ;  /* 0x000000040b0b7c11 */ /* 0x000fe4000f8e18ff */
[----:B------:R-:W-:Y:S01]  /*11600*/  FMNMX R10, |R13|, R10, !PT ;  /* 0x0000000a0d0a7209 */ /* 0x000fe20007800200 */
[----:B------:R-:W-:Y:S01]  /*11610*/  IMAD R18, R0, 0x21, R15 ;  /* 0x0000002100127824 */ /* 0x000fe200078e020f */
[----:B------:R-:W-:Y:S01]  /*11620*/  LEA R13, R21, UR4, 0x3 ;  /* 0x00000004150d7c11 */ /* 0x000fe2000f8e18ff */
[----:B------:R-:W-:Y:S01]  /*11630*/  STS.64 [R11], R82 ;  /* 0x000000520b007388 */ /* 0x000fe20000000a00 */
[----:B------:R-:W-:Y:S02]  /*11640*/  LEA R15, R19, UR4, 0x3 ;  /* 0x00000004130f7c11 */ /* 0x000fe4000f8e18ff */
[----:B------:R-:W-:Y:S01]  /*11650*/  LOP3.LUT R20, RZ, R20, RZ, 0x33, !PT ;  /* 0x00000014ff147212 */ /* 0x000fe200078e33ff */
[----:B------:R-:W-:Y:S01]  /*11660*/  STS.64 [R13], R58 ;  /* 0x0000003a0d007388 */ /* 0x000fe20000000a00 */
[----:B------:R-:W-:-:S02]  /*11670*/  FMNMX R10, |R47|, R10, !PT ;  /* 0x0000000a2f0a7209 */ /* 0x000fc40007800200 */
[----:B------:R-:W-:Y:S01]  /*11680*/  LOP3.LUT R14, R14, 0xffff, RZ, 0xc0, !PT ;  /* 0x0000ffff0e0e7812 */ /* 0x000fe200078ec0ff */
[----:B------:R0:W-:Y:S01]  /*11690*/  STS.64 [R15], R2 ;  /* 0x000000020f007388 */ /* 0x0001e20000000a00 */
[----:B------:R-:W-:Y:S02]  /*116a0*/  FMNMX R10, |R65|, R10, !PT ;  /* 0x0000000a410a7209 */ /* 0x000fe40007800200 */
[----:B------:R-:W-:Y:S02]  /*116b0*/  SHF.L.U32 R27, R14, 0x18, RZ ;  /* 0x000000180e1b7819 */ /* 0x000fe400000006ff */
[----:B------:R-:W-:Y:S02]  /*116c0*/  FMNMX R10, |R87|, R10, !PT ;  /* 0x0000000a570a7209 */ /* 0x000fe40007800200 */
[----:B------:R-:W-:Y:S02]  /*116d0*/  LEA R19, R18, UR4, 0x3 ;  /* 0x0000000412137c11 */ /* 0x000fe4000f8e18ff */
[----:B------:R-:W-:-:S02]  /*116e0*/  FMNMX R10, |R45|, R10, !PT ;  /* 0x0000000a2d0a7209 */ /* 0x000fc40007800200 */
[----:B------:R-:W-:Y:S01]  /*116f0*/  LOP3.LUT R44, R44, 0xffff, RZ, 0xc0, !PT ;  /* 0x0000ffff2c2c7812 */ /* 0x000fe200078ec0ff */
[----:B------:R1:W-:Y:S01]  /*11700*/  STS.64 [R19], R28 ;  /* 0x0000001c13007388 */ /* 0x0003e20000000a00 */
[----:B0-----:R-:W-:Y:S01]  /*11710*/  IADD3.X R2, RZ, R20, RZ, P0, !PT ;  /* 0x00000014ff027210 */ /* 0x001fe200007fe4ff */
[----:B------:R-:W-:Y:S01]  /*11720*/  BAR.SYNC.DEFER_BLOCKING 0x0 ;  /* 0x0000000000007b1d */ /* 0x000fe20000010000 */
[----:B------:R-:W-:Y:S02]  /*11730*/  ISETP.GT.U32.AND P0, PT, R36, -0x21, PT ;  /* 0xffffffdf2400780c */ /* 0x000fe40003f04070 */
[----:B------:R-:W-:Y:S02]  /*11740*/  SHF.L.U32 R46, R46, 0x10, RZ ;  /* 0x000000102e2e7819 */ /* 0x000fe400000006ff */
[----:B------:R-:W-:Y:S02]  /*11750*/  ISETP.GT.U32.AND.EX P0, PT, R2, -0x1, PT, P0 ;  /* 0xffffffff0200780c */ /* 0x000fe40003f04100 */
[----:B------:R-:W-:-:S02]  /*11760*/  FMNMX R10, |R43|, R10, !PT ;  /* 0x0000000a2b0a7209 */ /* 0x000fc40007800200 */
[----:B------:R-:W-:Y:S02]  /*11770*/  SEL R14, R36, 0xffffffdf, P0 ;  /* 0xffffffdf240e7807 */ /* 0x000fe40000000000 */
[----:B------:R-:W-:Y:S02]  /*11780*/  LEA R2, P0, R50, UR12, 0x5 ;  /* 0x0000000c32027c11 */ /* 0x000fe4000f8028ff */
[----:B------:R-:W-:Y:S02]  /*11790*/  LOP3.LUT R14, RZ, R14, RZ, 0x33, !PT ;  /* 0x0000000eff0e7212 */ /* 0x000fe400078e33ff */
[----:B------:R-:W-:Y:S02]  /*117a0*/  SHF.L.U32 R21, R44, 0x18, RZ ;  /* 0x000000182c157819 */ /* 0x000fe400000006ff */
[----:B------:R-:W-:Y:S02]  /*117b0*/  LOP3.LUT R46, R46, 0xff0000, RZ, 0xc0, !PT ;  /* 0x00ff00002e2e7812 */ /* 0x000fe400078ec0ff */
[----:B------:R-:W-:-:S02]  /*117c0*/  LOP3.LUT R42, R42, 0xff0000, RZ, 0xc0, !PT ;  /* 0x00ff00002a2a7812 */ /* 0x000fc400078ec0ff */
[----:B------:R-:W-:Y:S02]  /*117d0*/  SHF.R.U32.HI R3, RZ, 0x1, R23 ;  /* 0x00000001ff037819 */ /* 0x000fe40000011617 */
[----:B------:R-:W-:Y:S02]  /*117e0*/  LEA.HI.X R41, R50, UR13, R41, 0x5, P0 ;  /* 0x0000000d32297c11 */ /* 0x000fe400080f2c29 */
[----:B------:R-:W-:Y:S01]  /*117f0*/  FMNMX R39, |R39|, R10, !PT ;  /* 0x0000000a27277209 */ /* 0x000fe20007800200 */
[----:B------:R-:W-:Y:S01]  /*11800*/  IMAD.IADD R10, R14, 0x1, -R7 ;  /* 0x000000010e0a7824 */ /* 0x000fe200078e0a07 */
[----:B------:R-:W-:Y:S02]  /*11810*/  LOP3.LUT R31, R21, R38, R46, 0xfe, !PT ;  /* 0x00000026151f7212 */ /* 0x000fe400078efe2e */
[----:B------:R-:W-:Y:S02]  /*11820*/  LOP3.LUT R35, R27, R40, R42, 0xfe, !PT ;  /* 0x000000281b237212 */ /* 0x000fe400078efe2a */
[----:B------:R-:W-:Y:S01]  /*11830*/  LOP3.LUT R3, R3, 0x70, RZ, 0xc0, !PT ;  /* 0x0000007003037812 */ /* 0x000fe200078ec0ff */
[----:B-1----:R-:W-:Y:S06]  /*11840*/  @P1 BRA `(.L_x_28843) ;  /* 0x0000000400b01947 */ /* 0x002fec0003800000 */
[C---:B------:R-:W-:Y:S01]  /*11850*/  IADD3 R14, R10.reuse, -0x1, RZ ;  /* 0xffffffff0a0e7810 */ /* 0x040fe20007ffe0ff */
[C---:B------:R-:W-:Y:S01]  /*11860*/  IMAD R27, R3.reuse, UR10, RZ ;  /* 0x0000000a031b7c24 */ /* 0x040fe2000f8e02ff */
[----:B------:R-:W-:Y:S01]  /*11870*/  LOP3.LUT R59, R10, 0x3, RZ, 0xc0, !PT ;  /* 0x000000030a3b7812 */ /* 0x000fe200078ec0ff */
[----:B------:R-:W-:Y:S01]  /*11880*/  IMAD.WIDE.U32 R20, R3, UR9, RZ ;  /* 0x0000000903147c25 */ /* 0x000fe2000f8e00ff */
[----:B------:R-:W-:Y:S01]  /*11890*/  ISETP.GE.U32.AND P2, PT, R14, 0x3, PT ;  /* 0x000000030e00780c */ /* 0x000fe20003f46070 */
[----:B------:R-:W-:Y:S01]  /*118a0*/  BSSY B1, `(.L_x_28844) ;  /* 0x000003d000017945 */ /* 0x000fe20003800000 */
[----:B------:R-:W-:Y:S01]  /*118b0*/  ISETP.NE.AND P0, PT, R59, RZ, PT ;  /* 0x000000ff3b00720c */ /* 0x000fe20003f05270 */
[----:B------:R-:W-:Y:S01]  /*118c0*/  IMAD.MOV.U32 R14, RZ, RZ, RZ ;  /* 0x000000ffff0e7224 */ /* 0x000fe200078e00ff */
[----:B------:R-:W-:Y:S02]  /*118d0*/  IADD3 R40, R21, R27, RZ ;  /* 0x0000001b15287210 */ /* 0x000fe40007ffe0ff */
[----:B------:R-:W-:-:S02]  /*118e0*/  MOV R38, R20 ;  /* 0x0000001400267202 */ /* 0x000fc40000000f00 */
[----:B------:R-:W-:-:S05]  /*118f0*/  MOV R51, R7 ;  /* 0x0000000700337202 */ /* 0x000fca0000000f00 */
[----:B------:R-:W-:Y:S05]  /*11900*/  @!P2 BRA `(.L_x_28845) ;  /* 0x0000000000d8a947 */ /* 0x000fea0003800000 */
[----:B------:R-:W-:Y:S01]  /*11910*/  HFMA2.MMA R14, -RZ, RZ, 0, 0 ;  /* 0x00000000ff0e7435 */ /* 0x000fe200000001ff */
[----:B------:R-:W-:Y:S01]  /*11920*/  IADD3 R18, R10, -R59, RZ ;  /* 0x8000003b0a127210 */ /* 0x000fe20007ffe0ff */
[----:B------:R-:W-:-:S09]  /*11930*/  IMAD.MOV.U32 R51, RZ, RZ, R7 ;  /* 0x000000ffff337224 */ /* 0x000fd200078e0007 */
.L_x_28846:
[----:B0-----:R-:W-:Y:S01]  /*11940*/  LOP3.LUT R21, R16, 0x1f, RZ, 0xc0, !PT ;  /* 0x0000001f10157812 */ /* 0x001fe200078ec0ff */
[----:B------:R-:W-:Y:S01]  /*11950*/  VIADD R18, R18, 0xfffffffc ;  /* 0xfffffffc12127836 */ /* 0x000fe20000000000 */
        /* <DEDUP_REMOVED lines=20> */
[----:B------:R-:W-:Y:S01]  /*11aa0*/  @!P5 LDS.64 R28, [R38+0x10] ;  /* 0x00001000261cd984 */ /* 0x000fe20000000a00 */
[----:B------:R-:W-:-:S02]  /*11ab0*/  IADD3 R14, R14, 0x4, RZ ;  /* 0x000000040e0e7810 */ /* 0x000fc40007ffe0ff */
[----:B------:R-:W-:Y:S01]  /*11ac0*/  @!P3 IADD3.X R22, RZ, R40, RZ, P6, !PT ;  /* 0x00000028ff16b210 */ /* 0x000fe200037fe4ff */
[----:B------:R-:W1:Y:S01]  /*11ad0*/  @!P3 LDS.64 R26, [R38+0x8] ;  /* 0x00000800261ab984 */ /* 0x000e620000000a00 */
[C---:B------:R-:W-:Y:S02]  /*11ae0*/  @!P3 LEA R44, P6, R16.reuse, R2, 0x3 ;  /* 0x00000002102cb211 */ /* 0x040fe400078c18ff */
[----:B------:R-:W-:Y:S01]  /*11af0*/  IADD3 R51, R7, R14, RZ ;  /* 0x0000000e07337210 */ /* 0x000fe20007ffe0ff */
[----:B------:R2:W3:Y:S01]  /*11b00*/  @!P4 LDS.64 R36, [R38+0x18] ;  /* 0x000018002624c984 */ /* 0x0004e20000000a00 */
        /* <DEDUP_REMOVED lines=11> */
[----:B--2---:R-:W-:Y:S02]  /*11bc0*/  IADD3 R38, P2, R50, UR5, RZ ;  /* 0x0000000532267c10 */ /* 0x004fe4000ff5e0ff */
[----:B------:R-:W-:Y:S02]  /*11bd0*/  @!P4 IADD3.X R22, RZ, R40, RZ, P6, !PT ;  /* 0x00000028ff16c210 */ /* 0x000fe400037fe4ff */
[----:B------:R-:W-:Y:S02]  /*11be0*/  @!P4 LEA R48, P6, R16, R2, 0x3 ;  /* 0x000000021030c211 */ /* 0x000fe400078c18ff */
[----:B------:R-:W-:Y:S01]  /*11bf0*/  IADD3.X R40, R40, UR8, RZ, P2, !PT ;  /* 0x0000000828287c10 */ /* 0x000fe200097fe4ff */
[----:B-1----:R0:W-:Y:S01]  /*11c00*/  @!P3 STG.E.64 desc[UR6][R44.64], R26 ;  /* 0x0000001a2c00b986 */ /* 0x0021e2000c101b06 */
[----:B------:R-:W-:-:S02]  /*11c10*/  @!P4 LEA.HI.X R49, R16, R41, R22, 0x3, P6 ;  /* 0x000000291031c211 */ /* 0x000fc400030f1c16 */
[----:B------:R-:W-:Y:S01]  /*11c20*/  ISETP.NE.AND P3, PT, R18, RZ, PT ;  /* 0x000000ff1200720c */ /* 0x000fe20003f65270 */
[----:B------:R0:W-:Y:S01]  /*11c30*/  @!P5 STG.E.64 desc[UR6][R46.64], R28 ;  /* 0x0000001c2e00d986 */ /* 0x0001e2000c101b06 */
[----:B------:R-:W-:-:S03]  /*11c40*/  IADD3 R16, R58, 0x1f, RZ ;  /* 0x0000001f3a107810 */ /* 0x000fc60007ffe0ff */
[----:B---3--:R0:W-:Y:S08]  /*11c50*/  @!P4 STG.E.64 desc[UR6][R48.64], R36 ;  /* 0x000000243000c986 */ /* 0x0081f0000c101b06 */
[----:B------:R-:W-:Y:S05]  /*11c60*/  @P3 BRA `(.L_x_28846) ;  /* 0xfffffffc00343947 */ /* 0x000fea000383ffff */
.L_x_28845:
[----:B------:R-:W-:Y:S05]  /*11c70*/  BSYNC B1 ;  /* 0x0000000000017941 */ /* 0x000fea0003800000 */
.L_x_28844:
        /* <DEDUP_REMOVED lines=15> */
.L_x_28848:
[----:B------:R-:W-:Y:S05]  /*11d70*/  BSYNC B1 ;  /* 0x0000000000017941 */ /* 0x000fea0003800000 */
.L_x_28847:
[----:B------:R-:W-:Y:S01]  /*11d80*/  IADD3.X R40, R40, UR8, RZ, P3, !PT ;  /* 0x0000000828287c10 */ /* 0x000fe20009ffe4ff */
[----:B------:R-:W-:Y:S06]  /*11d90*/  @!P2 BRA `(.L_x_28843) ;  /* 0x00000000005ca947 */ /* 0x000fec0003800000 */
[----:B------:R-:W-:Y:S01]  /*11da0*/  IADD3 R18, R16, -0x1, RZ ;  /* 0xffffffff10127810 */ /* 0x000fe20007ffe0ff */
[----:B------:R-:W-:-:S03]  /*11db0*/  IMAD R14, R0, 0x21, R14 ;  /* 0x00000021000e7824 */ /* 0x000fc600078e020e */
[----:B------:R-:W-:Y:S02]  /*11dc0*/  LOP3.LUT R18, R18, 0x1f, RZ, 0xc0, !PT ;  /* 0x0000001f12127812 */ /* 0x000fe400078ec0ff */
[----:B------:R-:W-:Y:S02]  /*11dd0*/  IADD3 R14, R7, R14, RZ ;  /* 0x0000000e070e7210 */ /* 0x000fe40007ffe0ff */
[----:B------:R-:W-:Y:S02]  /*11de0*/  ISETP.GE.U32.AND P0, PT, R18, R17, PT ;  /* 0x000000111200720c */ /* 0x000fe40003f06070 */
[----:B------:R-:W-:-:S11]  /*11df0*/  LEA R22, R14, UR4, 0x3 ;  /* 0x000000040e167c11 */ /* 0x000fd6000f8e18ff */
[----:B0-----:R-:W0:Y:S01]  /*11e00*/  @!P0 LDS.64 R20, [R22+0x8] ;  /* 0x0000080016148984 */ /* 0x001e220000000a00 */
        /* <DEDUP_REMOVED lines=16> */
.L_x_28843:
[----:B------:R-:W-:Y:S05]  /*11f10*/  BSYNC B0 ;  /* 0x0000000000007941 */ /* 0x000fea0003800000 */
.L_x_28842:
[----:B------:R-:W-:Y:S06]  /*11f20*/  BAR.SYNC.DEFER_BLOCKING 0x0 ;  /* 0x0000000000007b1d */ /* 0x000fec0000010000 */
[----:B------:R2:W-:Y:S04]  /*11f30*/  STS.64 [R11], R78 ;  /* 0x0000004e0b007388 */ /* 0x0005e80000000a00 */
[----:B------:R2:W-:Y:S04]  /*11f40*/  STS.64 [R13], R54 ;  /* 0x000000360d007388 */ /* 0x0005e80000000a00 */
[----:B------:R2:W-:Y:S04]  /*11f50*/  STS.64 [R15], R4 ;  /* 0x000000040f007388 */ /* 0x0005e80000000a00 */
[----:B------:R2:W-:Y:S01]  /*11f60*/  STS.64 [R19], R30 ;  /* 0x0000001e13007388 */ /* 0x0005e20000000a00 */
[----:B------:R-:W-:Y:S06]  /*11f70*/  BAR.SYNC.DEFER_BLOCKING 0x0 ;  /* 0x0000000000007b1d */ /* 0x000fec0000010000 */
[----:B------:R-:W-:Y:S05]  /*11f80*/  @P1 BRA.U `(.L_x_28849) ;  /* 0x0000000500cc1947 */ /* 0x000fea0003800000 */
[----:B--2---:R-:W-:Y:S01]  /*11f90*/  IADD3 R4, P0, R3, 0x1, RZ ;  /* 0x0000000103047810 */ /* 0x004fe20007f1e0ff */
[----:B------:R-:W-:Y:S03]  /*11fa0*/  BSSY B0, `(.L_x_28849) ;  /* 0x0000071000007945 */ /* 0x000fe60003800000 */
[----:B------:R-:W-:-:S05]  /*11fb0*/  IADD3.X R5, RZ, RZ, RZ, P0, !PT ;  /* 0x000000ffff057210 */ /* 0x000fca00007fe4ff */
[----:B------:R-:W-:-:S04]  /*11fc0*/  IMAD R5, R5, UR9, RZ ;  /* 0x0000000905057c24 */ /* 0x000fc8000f8e02ff */
[----:B01----:R-:W-:Y:S01]  /*11fd0*/  IMAD R21, R4, UR10, R5 ;  /* 0x0000000a04157c24 */ /* 0x003fe2000f8e0205 */
        /* <DEDUP_REMOVED lines=9> */
[----:B------:R-:W-:Y:S02]  /*12070*/  IADD3 R14, -R6, R23, RZ ;  /* 0x00000017060e7210 */ /* 0x000fe40007ffe1ff */
[----:B------:R-:W-:-:S02]  /*12080*/  MOV R22, R4 ;  /* 0x0000000400167202 */ /* 0x000fc40000000f00 */
[----:B------:R-:W-:-:S05]  /*12090*/  MOV R47, R7 ;  /* 0x00000007002f7202 */ /* 0x000fca0000000f00 */
[----:B------:R-:W-:Y:S05]  /*120a0*/  @!P2 BRA `(.L_x_28852) ;  /* 0x0000000000d8a947 */ /* 0x000fea0003800000 */
[----:B------:R-:W-:Y:S01]  /*120b0*/  IMAD.IADD R18, R10, 0x1, -R49 ;  /* 0x000000010a127824 */ /* 0x000fe200078e0a31 */
[----:B------:R-:W-:Y:S02]  /*120c0*/  MOV R16, RZ ;  /* 0x000000ff00107202 */ /* 0x000fe40000000f00 */
[----:B------:R-:W-:-:S07]  /*120d0*/  MOV R47, R7 ;  /* 0x00000007002f7202 */ /* 0x000fce0000000f00 */
.L_x_28853:
[C---:B0-----:R-:W-:Y:S02]  /*120e0*/  LOP3.LUT R5, R14.reuse, 0x1f, RZ, 0xc0, !PT ;  /* 0x0000001f0e057812 */ /* 0x041fe400078ec0ff */
        /* <DEDUP_REMOVED lines=20> */
[----:B------:R-:W-:Y:S01]  /*12230*/  @!P5 LDS.64 R26, [R40+0x10] ;  /* 0x00001000281ad984 */ /* 0x000fe20000000a00 */
[----:B------:R-:W-:-:S02]  /*12240*/  IADD3 R18, R18, -0x4, RZ ;  /* 0xfffffffc12127810 */ /* 0x000fc40007ffe0ff */
[----:B------:R-:W-:Y:S01]  /*12250*/  @!P3 IADD3.X R22, RZ, R38, RZ, P6, !PT ;  /* 0x00000026ff16b210 */ /* 0x000fe200037fe4ff */
[----:B------:R-:W1:Y:S01]  /*12260*/  @!P3 LDS.64 R20, [R40+0x8] ;  /* 0x000008002814b984 */ /* 0x000e620000000a00 */
[----:B------:R-:W-:Y:S02]  /*12270*/  @!P3 LEA R36, P6, R14, R2, 0x3 ;  /* 0x000000020e24b211 */ /* 0x000fe400078c18ff */
[----:B------:R-:W-:Y:S01]  /*12280*/  IADD3 R16, R16, 0x4, RZ ;  /* 0x0000000410107810 */ /* 0x000fe20007ffe0ff */
[----:B------:R-:W2:Y:S01]  /*12290*/  @!P4 LDS.64 R28, [R40+0x18] ;  /* 0x00001800281cc984 */ /* 0x000ea20000000a00 */
[----:B------:R-:W-:Y:S02]  /*122a0*/  @!P3 LEA.HI.X R37, R14, R41, R22, 0x3, P6 ;  /* 0x000000290e25b211 */ /* 0x000fe400030f1c16 */
[----:B------:R-:W-:Y:S01]  /*122b0*/  IADD3 R44, P6, R42, UR5, RZ ;  /* 0x000000052a2c7c10 */ /* 0x000fe2000ffde0ff */
[----:B------:R-:W-:-:S03]  /*122c0*/  IMAD.IADD R47, R7, 0x1, R16 ;  /* 0x00000001072f7824 */ /* 0x000fc600078e0210 */
        /* <DEDUP_REMOVED lines=10> */
[C---:B------:R-:W-:Y:S01]  /*12370*/  @!P4 LEA R44, P6, R14.reuse, R2, 0x3 ;  /* 0x000000020e2cc211 */ /* 0x040fe200078c18ff */
[----:B-1----:R0:W-:Y:S03]  /*12380*/  @!P3 STG.E.64 desc[UR6][R36.64], R20 ;  /* 0x000000142400b986 */ /* 0x0021e6000c101b06 */
[----:B------:R-:W-:-:S02]  /*12390*/  @!P4 LEA.HI.X R45, R14, R41, R22, 0x3, P6 ;  /* 0x000000290e2dc211 */ /* 0x000fc400030f1c16 */
[----:B------:R-:W-:Y:S01]  /*123a0*/  ISETP.NE.AND P3, PT, R18, RZ, PT ;  /* 0x000000ff1200720c */ /* 0x000fe20003f65270 */
[----:B------:R0:W-:Y:S01]  /*123b0*/  @!P5 STG.E.64 desc[UR6][R42.64], R26 ;  /* 0x0000001a2a00d986 */ /* 0x0001e2000c101b06 */
[----:B------:R-:W-:Y:S02]  /*123c0*/  IADD3 R22, P2, R46, UR5, RZ ;  /* 0x000000052e167c10 */ /* 0x000fe4000ff5e0ff */
[----:B------:R-:W-:Y:S01]  /*123d0*/  IADD3 R14, R48, 0x1f, RZ ;  /* 0x0000001f300e7810 */ /* 0x000fe20007ffe0ff */
[----:B--2---:R0:W-:Y:S01]  /*123e0*/  @!P4 STG.E.64 desc[UR6][R44.64], R28 ;  /* 0x0000001c2c00c986 */ /* 0x0041e2000c101b06 */
[----:B------:R-:W-:-:S07]  /*123f0*/  IADD3.X R38, R38, UR8, RZ, P2, !PT ;  /* 0x0000000826267c10 */ /* 0x000fce00097fe4ff */
[----:B------:R-:W-:Y:S05]  /*12400*/  @P3 BRA `(.L_x_28853) ;  /* 0xfffffffc00343947 */ /* 0x000fea000383ffff */
.L_x_28852:
[----:B------:R-:W-:Y:S05]  /*12410*/  BSYNC B1 ;  /* 0x0000000000017941 */ /* 0x000fea0003800000 */
.L_x_28851:
        /* <DEDUP_REMOVED lines=15> */
.L_x_28855:
[----:B------:R-:W-:Y:S05]  /*12510*/  BSYNC B1 ;  /* 0x0000000000017941 */ /* 0x000fea0003800000 */
.L_x_28854:
        /* <DEDUP_REMOVED lines=25> */
.L_x_28850:
[----:B------:R-:W-:Y:S05]  /*126b0*/  BSYNC B0 ;  /* 0x0000000000007941 */ /* 0x000fea0003800000 */
.L_x_28849:
[----:B------:R-:W-:Y:S06]  /*126c0*/  BAR.SYNC.DEFER_BLOCKING 0x0 ;  /* 0x0000000000007b1d */ /* 0x000fec0000010000 */
[----:B------:R3:W-:Y:S04]  /*126d0*/  STS.64 [R11], R80 ;  /* 0x000000500b007388 */ /* 0x0007e80000000a00 */
[----:B------:R3:W-:Y:S04]  /*126e0*/  STS.64 [R13], R56 ;  /* 0x000000380d007388 */ /* 0x0007e80000000a00 */
[----:B------:R3:W-:Y:S04]  /*126f0*/  STS.64 [R15], R8 ;  /* 0x000000080f007388 */ /* 0x0007e80000000a00 */
[----:B------:R3:W-:Y:S01]  /*12700*/  STS.64 [R19], R32 ;  /* 0x0000002013007388 */ /* 0x0007e20000000a00 */
[----:B------:R-:W-:Y:S06]  /*12710*/  BAR.SYNC.DEFER_BLOCKING 0x0 ;  /* 0x0000000000007b1d */ /* 0x000fec0000010000 */
[----:B------:R-:W-:Y:S05]  /*12720*/  @P1 BRA.U `(.L_x_28856) ;  /* 0x0000000500cc1947 */ /* 0x000fea0003800000 */
[----:B012---:R-:W-:Y:S01]  /*12730*/  IADD3 R4, P0, R3, 0x2, RZ ;  /* 0x0000000203047810 */ /* 0x007fe20007f1e0ff */
        /* <DEDUP_REMOVED lines=9> */
[----:B------:R-:W-:Y:S02]  /*127d0*/  IADD3 R14, -R6, R23, RZ ;  /* 0x00000017060e7210 */ /* 0x000fe40007ffe1ff */
[----:B------:R-:W-:Y:S01]  /*127e0*/  ISETP.GE.U32.AND P2, PT, R8, 0x3, PT ;  /* 0x000000030800780c */ /* 0x000fe20003f46070 */
[----:B------:R-:W-:Y:S01]  /*127f0*/  IMAD.MOV.U32 R16, RZ, RZ, RZ ;  /* 0x000000ffff107224 */ /* 0x000fe200078e00ff */
[----:B------:R-:W-:Y:S02]  /*12800*/  ISETP.NE.AND P0, PT, R45, RZ, PT ;  /* 0x000000ff2d00720c */ /* 0x000fe40003f05270 */
[----:B------:R-:W-:-:S02]  /*12810*/  IADD3 R38, R5, R9, RZ ;  /* 0x0000000905267210 */ /* 0x000fc40007ffe0ff */
[----:B------:R-:W-:Y:S02]  /*12820*/  MOV R22, R4 ;  /* 0x0000000400167202 */ /* 0x000fe40000000f00 */
[----:B------:R-:W-:-:S05]  /*12830*/  MOV R43, R7 ;  /* 0x00000007002b7202 */ /* 0x000fca0000000f00 */
[----:B------:R-:W-:Y:S05]  /*12840*/  @!P2 BRA `(.L_x_28859) ;  /* 0x0000000000d8a947 */ /* 0x000fea0003800000 */
[----:B------:R-:W-:Y:S01]  /*12850*/  HFMA2.MMA R16, -RZ, RZ, 0, 0 ;  /* 0x00000000ff107435 */ /* 0x000fe200000001ff */
[----:B------:R-:W-:Y:S01]  /*12860*/  IADD3 R18, R10, -R45, RZ ;  /* 0x8000002d0a127210 */ /* 0x000fe20007ffe0ff */
[----:B------:R-:W-:-:S09]  /*12870*/  IMAD.MOV.U32 R43, RZ, RZ, R7 ;  /* 0x000000ffff2b7224 */ /* 0x000fd200078e0007 */
.L_x_28860:
        /* <DEDUP_REMOVED lines=39> */
[----:B0-----:R0:W-:Y:S03]  /*12af0*/  @!P2 STG.E.64 desc[UR6][R28.64], R4 ;  /* 0x000000041c00a986 */ /* 0x0011e6000c101b06 */
[----:B------:R-:W-:Y:S02]  /*12b00*/  @!P4 IADD3.X R22, RZ, R38, RZ, P6, !PT ;  /* 0x00000026ff16c210 */ /* 0x000fe400037fe4ff */
[C---:B--2---:R-:W-:Y:S01]  /*12b10*/  @!P4 LEA R36, P6, R14.reuse, R2, 0x3 ;  /* 0x000000020e24c211 */ /* 0x044fe200078c18ff */
[----:B-1----:R0:W-:Y:S03]  /*12b20*/  @!P3 STG.E.64 desc[UR6][R30.64], R8 ;  /* 0x000000081e00b986 */ /* 0x0021e6000c101b06 */
[----:B------:R-:W-:-:S02]  /*12b30*/  @!P4 LEA.HI.X R37, R14, R41, R22, 0x3, P6 ;  /* 0x000000290e25c211 */ /* 0x000fc400030f1c16 */
[----:B------:R-:W-:Y:S01]  /*12b40*/  ISETP.NE.AND P3, PT, R18, RZ, PT ;  /* 0x000000ff1200720c */ /* 0x000fe20003f65270 */
[----:B------:R0:W-:Y:S01]  /*12b50*/  @!P5 STG.E.64 desc[UR6][R32.64], R20 ;  /* 0x000000142000d986 */ /* 0x0001e2000c101b06 */
[----:B------:R-:W-:Y:S02]  /*12b60*/  IADD3 R22, P2, R40, UR5, RZ ;  /* 0x0000000528167c10 */ /* 0x000fe4000ff5e0ff */
[----:B------:R-:W-:Y:S01]  /*12b70*/  IADD3 R14, R42, 0x1f, RZ ;  /* 0x0000001f2a0e7810 */ /* 0x000fe20007ffe0ff */
[----:B---3--:R0:W-:Y:S01]  /*12b80*/  @!P4 STG.E.64 desc[UR6][R36.64], R26 ;  /* 0x0000001a2400c986 */ /* 0x0081e2000c101b06 */
[----:B------:R-:W-:-:S07]  /*12b90*/  IADD3.X R38, R38, UR8, RZ, P2, !PT ;  /* 0x0000000826267c10 */ /* 0x000fce00097fe4ff */
[----:B------:R-:W-:Y:S05]  /*12ba0*/  @P3 BRA `(.L_x_28860) ;  /* 0xfffffffc00343947 */ /* 0x000fea000383ffff */
.L_x_28859:
[----:B------:R-:W-:Y:S05]  /*12bb0*/  BSYNC B1 ;  /* 0x0000000000017941 */ /* 0x000fea0003800000 */
.L_x_28858:
        /* <DEDUP_REMOVED lines=15> */
.L_x_28862:
[----:B------:R-:W-:Y:S05]  /*12cb0*/  BSYNC B1 ;  /* 0x0000000000017941 */ /* 0x000fea0003800000 */
.L_x_28861:
        /* <DEDUP_REMOVED lines=25> */
.L_x_28857:
[----:B------:R-:W-:Y:S05]  /*12e50*/  BSYNC B0 ;  /* 0x0000000000007941 */ /* 0x000fea0003800000 */
.L_x_28856:
[----:B------:R-:W-:Y:S06]  /*12e60*/  BAR.SYNC.DEFER_BLOCKING 0x0 ;  /* 0x0000000000007b1d */ /* 0x000fec0000010000 */
        /* <DEDUP_REMOVED lines=8> */
[----:B012---:R-:W-:-:S05]  /*12ef0*/  IADD3.X R4, RZ, RZ, RZ, P0, !PT ;  /* 0x000000ffff047210 */ /* 0x007fca00007fe4ff */
[----:B---3--:R-:W-:Y:S02]  /*12f00*/  IMAD R8, R4, UR9, RZ ;  /* 0x0000000904087c24 */ /* 0x008fe4000f8e02ff */
[----:B------:R-:W-:-:S04]  /*12f10*/  IMAD.WIDE.U32 R4, R3, UR9, RZ ;  /* 0x0000000903047c25 */ /* 0x000fc8000f8e00ff */
[----:B------:R-:W-:Y:S01]  /*12f20*/  IMAD R3, R3, UR10, R8 ;  /* 0x0000000a03037c24 */ /* 0x000fe2000f8e0208 */
[----:B------:R-:W-:Y:S06]  /*12f30*/  @P1 BRA `(.L_x_28864) ;  /* 0x0000000400bc1947 */ /* 0x000fec0003800000 */
[----:B------:R-:W-:Y:S01]  /*12f40*/  IADD3 R8, R10, -0x1, RZ ;  /* 0xffffffff0a087810 */ /* 0x000fe20007ffe0ff */
[----:B------:R-:W-:Y:S01]  /*12f50*/  BSSY B1, `(.L_x_28865) ;  /* 0x0000043000017945 */ /* 0x000fe20003800000 */
[----:B----4-:R-:W-:Y:S01]  /*12f60*/  IADD3 R19, R5, R3, RZ ;  /* 0x0000000305137210 */ /* 0x010fe20007ffe0ff */
[----:B------:R-:W-:Y:S01]  /*12f70*/  IMAD.MOV.U32 R28, RZ, RZ, R4 ;  /* 0x000000ffff1c7224 */ /* 0x000fe200078e0004 */
[----:B------:R-:W-:Y:S02]  /*12f80*/  ISETP.GE.U32.AND P0, PT, R8, 0x3, PT ;  /* 0x000000030800780c */ /* 0x000fe40003f06070 */
[----:B------:R-:W-:Y:S02]  /*12f90*/  IADD3 R3, -R6, R23, RZ ;  /* 0x0000001706037210 */ /* 0x000fe40007ffe1ff */
[----:B------:R-:W-:Y:S02]  /*12fa0*/  LOP3.LUT R33, R10, 0x3, RZ, 0xc0, !PT ;  /* 0x000000030a217812 */ /* 0x000fe400078ec0ff */
[----:B------:R-:W-:-:S02]  /*12fb0*/  MOV R4, 0x1 ;  /* 0x0000000100047802 */ /* 0x000fc40000000f00 */
[----:B------:R-:W-:-:S05]  /*12fc0*/  MOV R13, R7 ;  /* 0x00000007000d7202 */ /* 0x000fca0000000f00 */
[----:B------:R-:W-:Y:S05]  /*12fd0*/  @!P0 BRA `(.L_x_28866) ;  /* 0x0000000000e88947 */ /* 0x000fea0003800000 */
[----:B------:R-:W-:Y:S01]  /*12fe0*/  HFMA2.MMA R22, -RZ, RZ, 0, 0 ;  /* 0x00000000ff167435 */ /* 0x000fe200000001ff */
[----:B------:R-:W-:Y:S01]  /*12ff0*/  BSSY B2, `(.L_x_28867) ;  /* 0x0000037000027945 */ /* 0x000fe20003800000 */
[----:B------:R-:W-:Y:S01]  /*13000*/  IMAD.IADD R16, R10, 0x1, -R33 ;  /* 0x000000010a107824 */ /* 0x000fe200078e0a21 */
[----:B------:R-:W-:-:S08]  /*13010*/  MOV R13, R7 ;  /* 0x00000007000d7202 */ /* 0x000fd00000000f00 */
.L_x_28868:
[C---:B------:R-:W-:Y:S01]  /*13020*/  IADD3 R4, R3.reuse, -0x1, RZ ;  /* 0xffffffff03047810 */ /* 0x040fe20007ffe0ff */
[C---:B------:R-:W-:Y:S01]  /*13030*/  VIADD R5, R3.reuse, 0x1d ;  /* 0x0000001d03057836 */ /* 0x040fe20000000000 */
[C---:B------:R-:W-:Y:S02]  /*13040*/  LOP3.LUT R18, R3.reuse, 0x1f, RZ, 0xc0, !PT ;  /* 0x0000001f03127812 */ /* 0x040fe400078ec0ff */
[----:B------:R-:W-:Y:S02]  /*13050*/  IADD3 R3, R3, 0x1e, RZ ;  /* 0x0000001e03037810 */ /* 0x000fe40007ffe0ff */
[----:B-1----:R-:W-:Y:S02]  /*13060*/  LOP3.LUT R24, R4, 0x1f, RZ, 0xc0, !PT ;  /* 0x0000001f04187812 */ /* 0x002fe400078ec0ff */
        /* <DEDUP_REMOVED lines=9> */
[----:B------:R-:W0:Y:S01]  /*13100*/  @!P3 LDS.64 R4, [R25] ;  /* 0x000000001904b984 */ /* 0x000e220000000a00 */
[----:B------:R-:W-:-:S02]  /*13110*/  @!P3 IADD3 R13, P4, R18, R28, RZ ;  /* 0x0000001c120db210 */ /* 0x000fc40007f9e0ff */
[----:B------:R-:W-:Y:S01]  /*13120*/  IADD3 R28, P5, R28, UR5, RZ ;  /* 0x000000051c1c7c10 */ /* 0x000fe2000ffbe0ff */
[----:B------:R-:W1:Y:S01]  /*13130*/  @!P2 LDS.64 R8, [R25+0x8] ;  /* 0x000008001908a984 */ /* 0x000e620000000a00 */
[----:B------:R-:W-:Y:S02]  /*13140*/  @!P3 IADD3.X R20, RZ, R19, RZ, P4, !PT ;  /* 0x00000013ff14b210 */ /* 0x000fe400027fe4ff */
[----:B------:R-:W-:Y:S01]  /*13150*/  @!P3 LEA R18, P4, R13, R2, 0x3 ;  /* 0x000000020d12b211 */ /* 0x000fe200078818ff */
        /* <DEDUP_REMOVED lines=13> */
[----:B------:R-:W-:Y:S01]  /*13230*/  @!P0 IADD3 R3, P5, R34, R31, RZ ;  /* 0x0000001f22038210 */ /* 0x000fe20007fbe0ff */
[----:B------:R-:W-:Y:S01]  /*13240*/  @!P1 IMAD.X R30, RZ, RZ, R30, P4 ;  /* 0x000000ffff1e9224 */ /* 0x000fe200020e061e */
[C---:B------:R-:W-:Y:S02]  /*13250*/  @!P1 LEA R24, P4, R13.reuse, R2, 0x3 ;  /* 0x000000020d189211 */ /* 0x040fe400078818ff */
[----:B------:R-:W-:Y:S02]  /*13260*/  @!P0 IADD3.X R28, RZ, R32, RZ, P5, !PT ;  /* 0x00000020ff1c8210 */ /* 0x000fe40002ffe4ff */
[----:B---3--:R-:W-:-:S02]  /*13270*/  @!P1 LEA.HI.X R25, R13, R41, R30, 0x3, P4 ;  /* 0x000000290d199211 */ /* 0x008fc400020f1c1e */
[C---:B------:R-:W-:Y:S01]  /*13280*/  @!P0 LEA R26, P5, R3.reuse, R2, 0x3 ;  /* 0x00000002031a8211 */ /* 0x040fe200078a18ff */
[----:B0-----:R0:W-:Y:S01]  /*13290*/  @!P3 STG.E.64 desc[UR6][R18.64], R4 ;  /* 0x000000041200b986 */ /* 0x0011e2000c101b06 */
[----:B------:R-:W-:Y:S01]  /*132a0*/  MOV R29, R22 ;  /* 0x00000016001d7202 */ /* 0x000fe20000000f00 */
[----:B------:R-:W-:Y:S01]  /*132b0*/  VIADD R22, R22, 0x4 ;  /* 0x0000000416167836 */ /* 0x000fe20000000000 */
[----:B------:R-:W-:Y:S01]  /*132c0*/  @!P0 LEA.HI.X R27, R3, R41, R28, 0x3, P5 ;  /* 0x00000029031b8211 */ /* 0x000fe200028f1c1c */
[----:B-1----:R1:W-:Y:S01]  /*132d0*/  @!P2 STG.E.64 desc[UR6][R20.64], R8 ;  /* 0x000000081400a986 */ /* 0x0023e2000c101b06 */
[----:B------:R-:W-:Y:S02]  /*132e0*/  IADD3 R3, R34, 0x1f, RZ ;  /* 0x0000001f22037810 */ /* 0x000fe40007ffe0ff */
[----:B------:R-:W-:Y:S01]  /*132f0*/  IADD3 R13, R7, R22, RZ ;  /* 0x00000016070d7210 */ /* 0x000fe20007ffe0ff */
[----:B--2---:R1:W-:Y:S01]  /*13300*/  @!P1 STG.E.64 desc[UR6][R24.64], R10 ;  /* 0x0000000a18009986 */ /* 0x0043e2000c101b06 */
[----:B------:R-:W-:-:S03]  /*13310*/  ISETP.NE.AND P1, PT, R16, RZ, PT ;  /* 0x000000ff1000720c */ /* 0x000fc60003f25270 */
[----:B----4-:R1:W-:Y:S01]  /*13320*/  @!P0 STG.E.64 desc[UR6][R26.64], R14 ;  /* 0x0000000e1a008986 */ /* 0x0103e2000c101b06 */
[----:B------:R-:W-:-:S04]  /*13330*/  IADD3 R28, P0, R31, UR5, RZ ;  /* 0x000000051f1c7c10 */ /* 0x000fc8000ff1e0ff */
[----:B0-----:R-:W-:-:S05]  /*13340*/  IADD3.X R19, R32, UR8, RZ, P0, !PT ;  /* 0x0000000820137c10 */ /* 0x001fca00087fe4ff */
[----:B------:R-:W-:Y:S05]  /*13350*/  @P1 BRA `(.L_x_28868) ;  /* 0xfffffffc00301947 */ /* 0x000fea000383ffff */
[----:B------:R-:W-:Y:S05]  /*13360*/  BSYNC B2 ;  /* 0x0000000000027941 */ /* 0x000fea0003800000 */
.L_x_28867:
[----:B------:R-:W-:-:S07]  /*13370*/  IADD3 R4, R29, 0x5, RZ ;  /* 0x000000051d047810 */ /* 0x000fce0007ffe0ff */
.L_x_28866:
[----:B------:R-:W-:Y:S05]  /*13380*/  BSYNC B1 ;  /* 0x0000000000017941 */ /* 0x000fea0003800000 */
.L_x_28865:
        /* <DEDUP_REMOVED lines=17> */
.L_x_28870:
[----:B------:R-:W-:Y:S05]  /*134a0*/  BSYNC B1 ;  /* 0x0000000000017941 */ /* 0x000fea0003800000 */
.L_x_28869:
        /* <DEDUP_REMOVED lines=24> */
.L_x_28864:
[----:B------:R-:W-:Y:S05]  /*13630*/  BSYNC B0 ;  /* 0x0000000000007941 */ /* 0x000fea0003800000 */
.L_x_28863:
        /* <DEDUP_REMOVED lines=8> */
[----:B01-3--:R-:W-:-:S11]  /*136c0*/  HFMA2.MMA R9, -RZ, RZ, 0, 0 ;  /* 0x00000000ff097435 */ /* 0x00bfd600000001ff */
[----:B------:R-:W0:Y:S01]  /*136d0*/  @!P0 S2R R8, SR_CgaCtaId ;  /* 0x0000000000088919 */ /* 0x000e220000008800 */
[----:B------:R-:W-:Y:S02]  /*136e0*/  @!P0 MOV R7, 0x400 ;  /* 0x0000040000078802 */ /* 0x000fe40000000f00 */
[----:B-----5:R-:W-:-:S05]  /*136f0*/  FMNMX R0, R39, R0, !PT ;  /* 0x0000000027007209 */ /* 0x020fca0007800000 */
[----:B--2---:R-:W1:Y:S01]  /*13700*/  SHFL.DOWN PT, R3, R0, 0x8, 0x1f ;  /* 0x09001f0000037f89 */ /* 0x004e6200000e0000 */
[----:B0-----:R-:W-:-:S04]  /*13710*/  @!P0 LEA R7, R8, R7, 0x18 ;  /* 0x0000000708078211 */ /* 0x001fc800078ec0ff */
[----:B------:R-:W-:Y:S02]  /*13720*/  @!P0 IADD3 R7, R6, R7, RZ ;  /* 0x0000000706078210 */ /* 0x000fe40007ffe0ff */
[----:B-1----:R-:W-:Y:S02]  /*13730*/  FMNMX R3, R0, R3, !PT ;  /* 0x0000000300037209 */ /* 0x002fe40007800000 */
        /* <DEDUP_REMOVED lines=25> */
.L_x_28881:
[----:B-1----:R-:W-:-:S07]  /*138d0*/  FMNMX R9, R2, R9, !PT ;  /* 0x0000000902097209 */ /* 0x002fce0007800000 */
.L_x_28873:
[----:B------:R-:W-:Y:S05]  /*138e0*/  BSYNC B0 ;  /* 0x0000000000007941 */ /* 0x000fea0003800000 */
.L_x_28872:
[----:B------:R-:W-:Y:S01]  /*138f0*/  ISETP.NE.AND P0, PT, R23, RZ, PT ;  /* 0x000000ff1700720c */ /* 0x000fe20003f05270 */
[----:B------:R-:W-:-:S12]  /*13900*/  BSSY B0, `(.L_x_28871) ;  /* 0x0000004000007945 */ /* 0x000fd80003800000 */
[----:B------:R-:W-:Y:S05]  /*13910*/  @P0 BRA `(.L_x_28875) ;  /* 0x0000000000080947 */ /* 0x000fea0003800000 */
[----:B0-----:R-:W0:Y:S02]  /*13920*/  LDC.64 R2, c[0x0][0x238] ;  /* 0x00008e00ff027b82 */ /* 0x001e240000000a00 */
[----:B0-----:R1:W-:Y:S02]  /*13930*/  REDG.E.MAX.S32.STRONG.GPU desc[UR6][R2.64], R9 ;  /* 0x000000090200798e */ /* 0x0013e4000d10e386 */
.L_x_28875:
[----:B------:R-:W-:Y:S05]  /*13940*/  BSYNC B0 ;  /* 0x0000000000007941 */ /* 0x000fea0003800000 */
.L_x_28871:
        /* <DEDUP_REMOVED lines=10> */
[----:B------:R-:W-:-:S07]  /*139f0*/  MOV R6, 0x13a10 ;  /* 0x00013a1000067802 */ /* 0x000fce0000000f00 */
[----:B01234-:R-:W-:Y:S05]  /*13a00*/  CALL.REL.NOINC `($__internal_601_$__cuda_sm20_rcp_rn_f32_slowpath) ;  /* 0x0000000400887944 */ /* 0x01ffea0003c00000 */
[----:B------:R-:W-:Y:S01]  /*13a10*/  MOV R5, R0 ;  /* 0x0000000000057202 */ /* 0x000fe20000000f00 */
[----:B------:R-:W-:Y:S06]  /*13a20*/  BRA `(.L_x_28877) ;  /* 0x0000000000107947 */ /* 0x000fec0003800000 */
.L_x_28876:
[----:B012---:R-:W0:Y:S02]  /*13a30*/  MUFU.RCP R5, R12 ;  /* 0x0000000c00057308 */ /* 0x007e240000001000 */
[----:B0-----:R-:W-:-:S04]  /*13a40*/  FFMA R0, R5, R12, -1 ;  /* 0xbf80000005007423 */ /* 0x001fc8000000000c */
[----:B------:R-:W-:-:S04]  /*13a50*/  FADD.FTZ R0, -R0, -RZ ;  /* 0x800000ff00007221 */ /* 0x000fc80000010100 */
[----:B------:R-:W-:-:S07]  /*13a60*/  FFMA R5, R5, R0, R5 ;  /* 0x0000000005057223 */ /* 0x000fce0000000005 */
.L_x_28877:
[----:B------:R-:W0:Y:S02]  /*13a70*/  LDC.64 R2, c[0x0][0x240] ;  /* 0x00009000ff027b82 */ /* 0x000e240000000a00 */
[----:B0-----:R-:W-:Y:S01]  /*13a80*/  STG.E desc[UR6][R2.64], R5 ;  /* 0x0000000502007986 */ /* 0x001fe2000c101906 */
[----:B------:R-:W-:Y:S05]  /*13a90*/  EXIT ;  /* 0x000000000000794d */ /* 0x000fea0003800000 */
.L_x_28874:
[----:B------:R-:W-:Y:S01]  /*13aa0*/  HFMA2.MMA R5, -RZ, RZ, 0, 2.384185791015625e-07 ;  /* 0x00000004ff057435 */ /* 0x000fe200000001ff */
[----:B------:R-:W-:Y:S01]  /*13ab0*/  IMAD.MOV.U32 R7, RZ, RZ, 0x1f ;  /* 0x0000001fff077424 */ /* 0x000fe200078e00ff */
[----:B------:R-:W-:-:S09]  /*13ac0*/  MOV R4, 0xffffffff ;  /* 0xffffffff00047802 */ /* 0x000fd20000000f00 */
[----:B01--4-:R-:W-:Y:S05]  /*13ad0*/  WARPSYNC.COLLECTIVE R4, `(.L_x_28878) ;  /* 0x0000000004087348 */ /* 0x013fea0003c00000 */
[----:B-1----:R1:W2:Y:S02]  /*13ae0*/  SHFL.DOWN P0, R9, R0, R5, R7 ;  /* 0x0800000500097389 */ /* 0x0022a40000000007 */
[----:B012-4-:R-:W-:Y:S01]  /*13af0*/  ENDCOLLECTIVE ;  /* 0x000000000000791b */ /* 0x017fe20003800000 */
.L_x_28878:
[----:B------:R-:W-:Y:S01]  /*13b00*/  IMAD.MOV.U32 R5, RZ, RZ, 0x2 ;  /* 0x00000002ff057424 */ /* 0x000fe200078e00ff */
[----:B------:R-:W-:-:S04]  /*13b10*/  MOV R3, R9 ;  /* 0x0000000900037202 */ /* 0x000fc80000000f00 */
[----:B------:R-:W-:-:S04]  /*13b20*/  FMNMX R3, R3, R0, !PT ;  /* 0x0000000003037209 */ /* 0x000fc80007800000 */
[----:B------:R-:W-:-:S07]  /*13b30*/  MOV R0, R3 ;  /* 0x0000000300007202 */ /* 0x000fce0000000f00 */
[----:B------:R-:W-:Y:S05]  /*13b40*/  WARPSYNC.COLLECTIVE R4, `(.L_x_28879) ;  /* 0x0000000004087348 */ /* 0x000fea0003c00000 */
[----:B------:R0:W1:Y:S02]  /*13b50*/  SHFL.DOWN P0, R9, R0, R5, R7 ;  /* 0x0800000500097389 */ /* 0x0000640000000007 */
[----:B01----:R-:W-:Y:S01]  /*13b60*/  ENDCOLLECTIVE ;  /* 0x000000000000791b */ /* 0x003fe20003800000 */
.L_x_28879:
[----:B------:R-:W-:Y:S01]  /*13b70*/  HFMA2.MMA R5, -RZ, RZ, 0, 5.9604644775390625e-08 ;  /* 0x00000001ff057435 */ /* 0x000fe200000001ff */
[----:B------:R-:W-:-:S04]  /*13b80*/  MOV R2, R9 ;  /* 0x0000000900027202 */ /* 0x000fc80000000f00 */
[----:B------:R-:W-:-:S04]  /*13b90*/  FMNMX R2, R3, R2, !PT ;  /* 0x0000000203027209 */ /* 0x000fc80007800000 */
[----:B------:R-:W-:-:S07]  /*13ba0*/  MOV R0, R2 ;  /* 0x0000000200007202 */ /* 0x000fce0000000f00 */
[----:B------:R-:W-:Y:S05]  /*13bb0*/  WARPSYNC.COLLECTIVE R4, `(.L_x_28880) ;  /* 0x0000000004087348 */ /* 0x000fea0003c00000 */
[----:B------:R0:W1:Y:S02]  /*13bc0*/  SHFL.DOWN P0, R9, R0, R5, R7 ;  /* 0x0800000500097389 */ /* 0x0000640000000007 */
[----:B01----:R-:W-:Y:S01]  /*13bd0*/  ENDCOLLECTIVE ;  /* 0x000000000000791b */ /* 0x003fe20003800000 */
.L_x_28880:
[----:B------:R-:W-:Y:S05]  /*13be0*/  BRA `(.L_x_28881) ;  /* 0xfffffffc00387947 */ /* 0x000fea000383ffff */
        .weak           $__internal_600_$__cuda_sm20_div_u64
        .type           $__internal_600_$__cuda_sm20_div_u64,@function
        .size           $__internal_600_$__cuda_sm20_div_u64,($__internal_601_$__cuda_sm20_rcp_rn_f32_slowpath - $__internal_600_$__cuda_sm20_div_u64)
$__internal_600_$__cuda_sm20_div_u64:
        /* <DEDUP_REMOVED lines=67> */
[----:B------:R-:W-:Y:S06]  /*14020*/  RET.REL.NODEC R4 `(_ZN18transformer_engine6detail38cast_transpose_fused_kernel_notalignedILb0ELb0ELb1EfNS_16CTDBiasDActParamI13__nv_bfloat16S3_13__nv_fp8_e4m3fEELi4ELi8ENS_5EmptyEXadL_ZNS_4geluIffEET_T0_RKS6_EEEEvT3_mmm) ;  /* 0xfffffebc04f47950 */ /* 0x000fec0003c3ffff */
        .weak           $__internal_601_$__cuda_sm20_rcp_rn_f32_slowpath
        .type           $__internal_601_$__cuda_sm20_rcp_rn_f32_slowpath,@function
        .size           $__internal_601_$__cuda_sm20_rcp_rn_f32_slowpath,(.L_x_35086 - $__internal_601_$__cuda_sm20_rcp_rn_f32_slowpath)
$__internal_601_$__cuda_sm20_rcp_rn_f32_slowpath:
        /* <DEDUP_REMOVED lines=15> */
.L_x_28882:
        /* <DEDUP_REMOVED lines=33> */
.L_x_28884:
[----:B------:R0:W1:Y:S02]  /*14330*/  MUFU.RCP R0, R12 ;  /* 0x0000000c00007308 */ /* 0x0000640000001000 */
.L_x_28883:
[----:B------:R-:W-:Y:S01]  /*14340*/  HFMA2.MMA R3, -RZ, RZ, 0, 0 ;  /* 0x00000000ff037435 */ /* 0x000fe200000001ff */
[----:B------:R-:W-:-:S05]  /*14350*/  MOV R2, R6 ;  /* 0x0000000600027202 */ /* 0x000fca0000000f00 */
[----:B0123--:R-:W-:Y:S05]  /*14360*/  RET.REL.NODEC R2 `(_ZN18transformer_engine6detail38cast_transpose_fused_kernel_notalignedILb0ELb0ELb1EfNS_16CTDBiasDActParamI13__nv_bfloat16S3_13__nv_fp8_e4m3fEELi4ELi8ENS_5EmptyEXadL_ZNS_4geluIffEET_T0_RKS6_EEEEvT3_mmm) ;  /* 0xfffffebc02247950 */ /* 0x00ffea0003c3ffff */
.L_x_28885:
        /* <DEDUP_REMOVED lines=9> */
.L_x_35086:


//--------------------- .text._ZN18transformer_engine6detail38cast_transpose_fused_kernel_notalignedILb0ELb0ELb1EfNS_16CTDBiasDActParamI13__nv_bfloat16S3_13__nv_fp8_e5m2fEELi4ELi8ENS_5EmptyEXadL_ZNS_4geluIffEET_T0_RKS6_EEEEvT3_mmm --------------------------
	.section	.text._ZN18transformer_engine6detail38cast_transpose_fused_kernel_notalignedILb0ELb0ELb1EfNS_16CTDBiasDActParamI13__nv_bfloat16S3_13__nv_fp8_e5m2fEELi4ELi8ENS_5EmptyEXadL_ZNS_4geluIffEET_T0_RKS6_EEEEvT3_mmm,"ax",@progbits
	.align	128
        .global         _ZN18transformer_engine6detail38cast_transpose_fused_kernel_notalignedILb0ELb0ELb1EfNS_16CTDBiasDActParamI13__nv_bfloat16S3_13__nv_fp8_e5m2fEELi4ELi8ENS_5EmptyEXadL_ZNS_4geluIffEET_T0_RKS6_EEEEvT3_mmm
        .type           _ZN18transformer_engine6detail38cast_transpose_fused_kernel_notalignedILb0ELb0ELb1EfNS_16CTDBiasDActParamI13__nv_bfloat16S3_13__nv_fp8_e5m2fEELi4ELi8ENS_5EmptyEXadL_ZNS_4geluIffEET_T0_RKS6_EEEEvT3_mmm,@function
        .size           _ZN18transformer_engine6detail38cast_transpose_fused_kernel_notalignedILb0ELb0ELb1EfNS_16CTDBiasDActParamI13__nv_bfloat16S3_13__nv_fp8_e5m2fEELi4ELi8ENS_5EmptyEXadL_ZNS_4geluIffEET_T0_RKS6_EEEEvT3_mmm,(.L_x_35088 - _ZN18transformer_engine6detail38cast_transpose_fused_kernel_notalignedILb0ELb0ELb1EfNS_16CTDBiasDActParamI13__nv_bfloat16S3_13__nv_fp8_e5m2fEELi4ELi8ENS_5EmptyEXadL_ZNS_4geluIffEET_T0_RKS6_EEEEvT3_mmm)
        .other          _ZN18transformer_engine6detail38cast_transpose_fused_kernel_notalignedILb0ELb0ELb1EfNS_16CTDBiasDActParamI13__nv_bfloat16S3_13__nv_fp8_e5m2fEELi4ELi8ENS_5EmptyEXadL_ZNS_4geluIffEET_T0_RKS6_EEEEvT3_mmm,@"STO_CUDA_ENTRY STV_DEFAULT"
_ZN18transformer_engine6detail38cast_transpose_fused_kernel_notalignedILb0ELb0ELb1EfNS_16CTDBiasDActParamI13__nv_bfloat16S3_13__nv_fp8_e5m2fEELi4ELi8ENS_5EmptyEXadL_ZNS_4geluIffEET_T0_RKS6_EEEEvT3_mmm:
.text._ZN18transformer_engine6detail38cast_transpose_fused_kernel_notalignedILb0ELb0ELb1EfNS_16CTDBiasDActParamI13__nv_bfloat16S3_13__nv_fp8_e5m2fEELi4ELi8ENS_5EmptyEXadL_ZNS_4geluIffEET_T0_RKS6_EEEEvT3_mmm:
        /* <DEDUP_REMOVED lines=19> */
[----:B------:R-:W-:Y:S05]  /*0130*/  CALL.REL.NOINC `($__internal_602_$__cuda_sm20_div_u64) ;  /* 0x0000013800ac7944 */ /* 0x000fea0003c00000 */
        /* <DEDUP_REMOVED lines=9> */
.L_x_28886:
        /* <DEDUP_REMOVED lines=22> */
.L_x_28887:
        /* <DEDUP_REMOVED lines=890> */
[----:B------:R-:W-:Y:S02]  /*3ad0*/  F2FP.SATFINITE.E5M2.F32.PACK_AB_MERGE_C R24, RZ, R24, RZ ;  /* 0x00000018ff18723e */ /* 0x000fe400048060ff */
[----:B------:R-:W-:Y:S02]  /*3ae0*/  F2FP.SATFINITE.E5M2.F32.PACK_AB_MERGE_C R64, RZ, R64, RZ ;  /* 0x00000040ff40723e */ /* 0x000fe400048060ff */
        /* <DEDUP_REMOVED lines=57> */
.L_x_28889:
[----:B------:R-:W-:Y:S05]  /*3e80*/  BSYNC B0 ;  /* 0x0000000000007941 */ /* 0x000fea0003800000 */
.L_x_28888:
        /* <DEDUP_REMOVED lines=15> */
.L_x_28891:
[----:B------:R-:W-:Y:S05]  /*3f80*/  BSYNC B0 ;  /* 0x0000000000007941 */ /* 0x000fea0003800000 */
.L_x_28890:
        /* <DEDUP_REMOVED lines=15> */
.L_x_28893:
[----:B------:R-:W-:Y:S05]  /*4080*/  BSYNC B0 ;  /* 0x0000000000007941 */ /* 0x000fea0003800000 */
.L_x_28892:
        /* <DEDUP_REMOVED lines=16> */
.L_x_28895:
[----:B------:R-:W-:Y:S05]  /*4190*/  BSYNC B0 ;  /* 0x0000000000007941 */ /* 0x000fea0003800000 */
.L_x_28894:
        /* <DEDUP_REMOVED lines=17> */
.L_x_28897:
[----:B------:R-:W-:Y:S05]  /*42b0*/  BSYNC B0 ;  /* 0x0000000000007941 */ /* 0x000fea0003800000 */
.L_x_28896:
[-C--:B012-4-:R-:W-:Y:S01]  /*42c0*/  FMUL R56, R65, R12.reuse ;  /* 0x0000000c41387220 */ /* 0x097fe20000400000 */
[-C--:B------:R-:W-:Y:S01]  /*42d0*/  FMUL R24, R67, R12.reuse ;  /* 0x0000000c43187220 */ /* 0x080fe20000400000 */
[----:B------:R-:W-:Y:S01]  /*42e0*/  FMUL R57, R63, R12 ;  /* 0x0000000c3f397220 */ /* 0x000fe20000400000 */
[----:B------:R-:W-:Y:S02]  /*42f0*/  BSSY B0, `(.L_x_28898) ;  /* 0x0000014000007945 */ /* 0x000fe40003800000 */
[----:B------:R-:W-:Y:S02]  /*4300*/  F2FP.SATFINITE.E5M2.F32.PACK_AB_MERGE_C R72, RZ, R56, RZ ;  /* 0x00000038ff48723e */ /* 0x000fe400048060ff */
[----:B------:R-:W-:Y:S02]  /*4310*/  F2FP.SATFINITE.E5M2.F32.PACK_AB_MERGE_C R70, RZ, R24, RZ ;  /* 0x00000018ff46723e */ /* 0x000fe400048060ff */
[----:B------:R-:W-:Y:S01]  /*4320*/  F2FP.SATFINITE.E5M2.F32.PACK_AB_MERGE_C R74, RZ, R57, RZ ;  /* 0x00000039ff4a723e */ /* 0x000fe200048060ff */
        /* <DEDUP_REMOVED lines=16> */
.L_x_28899:
[----:B------:R-:W-:Y:S05]  /*4430*/  BSYNC B0 ;  /* 0x0000000000007941 */ /* 0x000fea0003800000 */
.L_x_28898:
[-C--:B------:R-:W-:Y:S01]  /*4440*/  FMUL R24, R27, R12.reuse ;  /* 0x0000000c1b187220 */ /* 0x080fe20000400000 */
[----:B------:R-:W-:Y:S01]  /*4450*/  FMUL R56, R31, R12 ;  /* 0x0000000c1f387220 */ /* 0x000fe20000400000 */
[----:B------:R-:W-:Y:S01]  /*4460*/  LOP3.LUT R5, R5, 0xffff, RZ, 0xc0, !PT ;  /* 0x0000ffff05057812 */ /* 0x000fe200078ec0ff */
[----:B------:R-:W-:Y:S01]  /*4470*/  BSSY B0, `(.L_x_28900) ;  /* 0x0000029000007945 */ /* 0x000fe20003800000 */
[----:B------:R-:W-:Y:S02]  /*4480*/  LOP3.LUT R6, R6, 0xffff, RZ, 0xc0, !PT ;  /* 0x0000ffff06067812 */ /* 0x000fe400078ec0ff */
[----:B------:R-:W-:Y:S02]  /*4490*/  F2FP.SATFINITE.E5M2.F32.PACK_AB_MERGE_C R81, RZ, R24, RZ ;  /* 0x00000018ff51723e */ /* 0x000fe400048060ff */
[----:B------:R-:W-:Y:S02]  /*44a0*/  F2FP.SATFINITE.E5M2.F32.PACK_AB_MERGE_C R24, RZ, R56, RZ ;  /* 0x00000038ff18723e */ /* 0x000fe400048060ff */
        /* <DEDUP_REMOVED lines=17> */
[----:B------:R-:W-:-:S02]  /*45c0*/  F2FP.SATFINITE.E5M2.F32.PACK_AB_MERGE_C R64, RZ, R5, RZ ;  /* 0x00000005ff40723e */ /* 0x000fc400048060ff */
[----:B------:R-:W-:Y:S02]  /*45d0*/  LOP3.LUT R77, R68, 0xff00, R77, 0xf8, !PT ;  /* 0x0000ff00444d7812 */ /* 0x000fe400078ef84d */
        /* <DEDUP_REMOVED lines=18> */
.L_x_28901:
[----:B------:R-:W-:Y:S05]  /*4700*/  BSYNC B0 ;  /* 0x0000000000007941 */ /* 0x000fea0003800000 */
.L_x_28900:
[----:B------:R-:W-:Y:S01]  /*4710*/  FMUL R56, R33, R12 ;  /* 0x0000000c21387220 */ /* 0x000fe20000400000 */
[----:B------:R-:W-:Y:S04]  /*4720*/  BSSY B0, `(.L_x_28902) ;  /* 0x000001b000007945 */ /* 0x000fe80003800000 */
[----:B0-----:R-:W-:Y:S02]  /*4730*/  F2FP.SATFINITE.E5M2.F32.PACK_AB_MERGE_C R60, RZ, R56, RZ ;  /* 0x00000038ff3c723e */ /* 0x001fe400048060ff */
[----:B------:R-:W-:Y:S02]  /*4740*/  SHF.L.U32 R56, R64, 0x10, RZ ;  /* 0x0000001040387819 */ /* 0x000fe400000006ff */
[----:B------:R-:W-:Y:S02]  /*4750*/  LOP3.LUT R57, R60, 0xffff, RZ, 0xc0, !PT ;  /* 0x0000ffff3c397812 */ /* 0x000fe400078ec0ff */
[----:B------:R-:W-:-:S02]  /*4760*/  LOP3.LUT R56, R56, 0xff0000, RZ, 0xc0, !PT ;  /* 0x00ff000038387812 */ /* 0x000fc400078ec0ff */
[----:B------:R-:W-:-:S04]  /*4770*/  SHF.L.U32 R57, R57, 0x18, RZ ;  /* 0x0000001839397819 */ /* 0x000fc800000006ff */
[----:B------:R-:W-:Y:S01]  /*4780*/  LOP3.LUT R81, R57, R72, R56, 0xfe, !PT ;  /* 0x0000004839517212 */ /* 0x000fe200078efe38 */
[-C--:B------:R-:W-:Y:S01]  /*4790*/  FMUL R56, R89, R12.reuse ;  /* 0x0000000c59387220 */ /* 0x080fe20000400000 */
[----:B------:R-:W-:-:S04]  /*47a0*/  FMUL R57, R59, R12 ;  /* 0x0000000c3b397220 */ /* 0x000fc80000400000 */
        /* <DEDUP_REMOVED lines=18> */
.L_x_28903:
[----:B------:R-:W-:Y:S05]  /*48d0*/  BSYNC B0 ;  /* 0x0000000000007941 */ /* 0x000fea0003800000 */
.L_x_28902:
        /* <DEDUP_REMOVED lines=242> */
[----:B------:R-:W-:Y:S01]  /*5800*/  F2FP.SATFINITE.E5M2.F32.PACK_AB_MERGE_C R56, RZ, R56, RZ ;  /* 0x00000038ff38723e */ /* 0x000fe200048060ff */
        /* <DEDUP_REMOVED lines=87> */
[----:B------:R-:W-:Y:S01]  /*5d80*/  F2FP.SATFINITE.E5M2.F32.PACK_AB_MERGE_C R54, RZ, R54, RZ ;  /* 0x00000036ff36723e */ /* 0x000fe200048060ff */
        /* <DEDUP_REMOVED lines=39> */
[----:B------:R-:W-:Y:S02]  /*6000*/  F2FP.SATFINITE.E5M2.F32.PACK_AB_MERGE_C R52, RZ, R52, RZ ;  /* 0x00000034ff34723e */ /* 0x000fe400048060ff */
        /* <DEDUP_REMOVED lines=9> */
[----:B------:R-:W-:-:S03]  /*60a0*/  F2FP.SATFINITE.E5M2.F32.PACK_AB_MERGE_C R27, RZ, R27, RZ ;  /* 0x0000001bff1b723e */ /* 0x000fc600048060ff */
        /* <DEDUP_REMOVED lines=120> */
[----:B------:R-:W-:Y:S01]  /*6830*/  F2FP.SATFINITE.E5M2.F32.PACK_AB_MERGE_C R58, RZ, R58, RZ ;  /* 0x0000003aff3a723e */ /* 0x000fe200048060ff */
        /* <DEDUP_REMOVED lines=143> */
[----:B------:R-:W-:Y:S02]  /*7130*/  F2FP.SATFINITE.E5M2.F32.PACK_AB_MERGE_C R46, RZ, R46, RZ ;  /* 0x0000002eff2e723e */ /* 0x000fe400048060ff */
        /* <DEDUP_REMOVED lines=45> */
[----:B------:R-:W-:Y:S01]  /*7410*/  F2FP.SATFINITE.E5M2.F32.PACK_AB_MERGE_C R42, RZ, R42, RZ ;  /* 0x0000002aff2a723e */ /* 0x000fe200048060ff */
        /* <DEDUP_REMOVED lines=24> */
[----:B------:R-:W-:Y:S01]  /*75a0*/  F2FP.SATFINITE.E5M2.F32.PACK_AB_MERGE_C R40, RZ, R40, RZ ;  /* 0x00000028ff28723e */ /* 0x000fe200048060ff */
        /* <DEDUP_REMOVED lines=88> */
[----:B------:R-:W-:Y:S01]  /*7b30*/  F2FP.SATFINITE.E5M2.F32.PACK_AB_MERGE_C R32, RZ, R32, RZ ;  /* 0x00000020ff20723e */ /* 0x000fe200048060ff */
        /* <DEDUP_REMOVED lines=47> */
[----:B------:R-:W-:Y:S01]  /*7e30*/  F2FP.SATFINITE.E5M2.F32.PACK_AB_MERGE_C R28, RZ, R28, RZ ;  /* 0x0000001cff1c723e */ /* 0x000fe200048060ff */
[----:B------:R-:W0:Y:S01]  /*7e40*/  MUFU.RCP R35, R26 ;  /* 0x0000001a00237308 */ /* 0x000e220000001000 */
[----:B------:R-:W-:Y:S01]  /*7e50*/  F2FP.SATFINITE.E5M2.F32.PACK_AB_MERGE_C R24, RZ, R24, RZ ;  /* 0x00000018ff18723e */ /* 0x000fe200048060ff */
        /* <DEDUP_REMOVED lines=9> */
[----:B------:R-:W-:Y:S01]  /*7ef0*/  F2FP.SATFINITE.E5M2.F32.PACK_AB_MERGE_C R29, RZ, R29, RZ ;  /* 0x0000001dff1d723e */ /* 0x000fe200048060ff */
[----:B------:R-:W-:Y:S01]  /*7f00*/  FMUL R97, R97, R0 ;  /* 0x0000000061617220 */ /* 0x000fe20000400000 */
[----:B------:R-:W-:Y:S01]  /*7f10*/  FMNMX R22, |R53|, R22, !PT ;  /* 0x0000001635167209 */ /* 0x000fe20007800200 */
[-C--:B------:R-:W-:Y:S01]  /*7f20*/  FMUL R0, R25, R12.reuse ;  /* 0x0000000c19007220 */ /* 0x080fe20000400000 */
[----:B------:R-:W-:Y:S01]  /*7f30*/  FMUL R25, R111, R12 ;  /* 0x0000000c6f197220 */ /* 0x000fe20000400000 */
[----:B------:R-:W-:-:S02]  /*7f40*/  F2FP.SATFINITE.E5M2.F32.PACK_AB_MERGE_C R44, RZ, R44, RZ ;  /* 0x0000002cff2c723e */ /* 0x000fc400048060ff */
[----:B------:R-:W-:Y:S02]  /*7f50*/  FMNMX R22, |R57|, R22, !PT ;  /* 0x0000001639167209 */ /* 0x000fe40007800200 */
[----:B------:R-:W-:Y:S02]  /*7f60*/  F2FP.SATFINITE.E5M2.F32.PACK_AB_MERGE_C R0, RZ, R0, RZ ;  /* 0x00000000ff00723e */ /* 0x000fe400048060ff */
[----:B------:R-:W-:Y:S01]  /*7f70*/  FMNMX R22, |R31|, R22, !PT ;  /* 0x000000161f167209 */ /* 0x000fe20007800200 */
[----:B------:R-:W-:Y:S01]  /*7f80*/  FMUL R31, R59, R12 ;  /* 0x0000000c3b1f7220 */ /* 0x000fe20000400000 */
[----:B------:R-:W-:Y:S02]  /*7f90*/  F2FP.SATFINITE.E5M2.F32.PACK_AB_MERGE_C R25, RZ, R25, RZ ;  /* 0x00000019ff19723e */ /* 0x000fe400048060ff */
[----:B------:R-:W-:Y:S02]  /*7fa0*/  FMNMX R22, |R105|, R22, !PT ;  /* 0x0000001669167209 */ /* 0x000fe40007800200 */
[----:B------:R-:W-:-:S02]  /*7fb0*/  F2FP.SATFINITE.E5M2.F32.PACK_AB_MERGE_C R31, RZ, R31, RZ ;  /* 0x0000001fff1f723e */ /* 0x000fc400048060ff */
[----:B------:R-:W-:-:S04]  /*7fc0*/  FMNMX R22, |R103|, R22, !PT ;  /* 0x0000001667167209 */ /* 0x000fc80007800200 */
[----:B------:R-:W-:-:S04]  /*7fd0*/  FMNMX R22, |R107|, R22, !PT ;  /* 0x000000166b167209 */ /* 0x000fc80007800200 */
[----:B------:R-:W-:Y:S02]  /*7fe0*/  FMNMX R22, |R33|, R22, !PT ;  /* 0x0000001621167209 */ /* 0x000fe40007800200 */
[----:B------:R-:W-:Y:S02]  /*7ff0*/  F2FP.SATFINITE.E5M2.F32.PACK_AB_MERGE_C R33, RZ, R34, RZ ;  /* 0x00000022ff21723e */ /* 0x000fe400048060ff */
        /* <DEDUP_REMOVED lines=10> */
[----:B------:R-:W-:Y:S02]  /*80a0*/  F2FP.SATFINITE.E5M2.F32.PACK_AB_MERGE_C R22, RZ, R22, RZ ;  /* 0x00000016ff16723e */ /* 0x000fe400048060ff */
[C---:B------:R-:W-:Y:S01]  /*80b0*/  FMNMX R48, |R125|.reuse, R48, !PT ;  /* 0x000000307d307209 */ /* 0x040fe20007800200 */
[----:B------:R-:W-:Y:S01]  /*80c0*/  FMUL R125, R125, R12 ;  /* 0x0000000c7d7d7220 */ /* 0x000fe20000400000 */
[----:B------:R-:W-:Y:S02]  /*80d0*/  F2FP.SATFINITE.E5M2.F32.PACK_AB_MERGE_C R26, RZ, R26, RZ ;  /* 0x0000001aff1a723e */ /* 0x000fe400048060ff */
        /* <DEDUP_REMOVED lines=16> */
.L_x_28905:
[----:B------:R-:W-:Y:S05]  /*81e0*/  BSYNC B0 ;  /* 0x0000000000007941 */ /* 0x000fea0003800000 */
.L_x_28904:
        /* <DEDUP_REMOVED lines=16> */
.L_x_28907:
[----:B------:R-:W-:Y:S05]  /*82f0*/  BSYNC B0 ;  /* 0x0000000000007941 */ /* 0x000fea0003800000 */
.L_x_28906:
        /* <DEDUP_REMOVED lines=18> */
.L_x_28909:
[----:B------:R-:W-:Y:S05]  /*8420*/  BSYNC B0 ;  /* 0x0000000000007941 */ /* 0x000fea0003800000 */
.L_x_28908:
        /* <DEDUP_REMOVED lines=19> */
.L_x_28911:
[----:B------:R-:W-:Y:S05]  /*8560*/  BSYNC B0 ;  /* 0x0000000000007941 */ /* 0x000fea0003800000 */
.L_x_28910:
        /* <DEDUP_REMOVED lines=18> */
.L_x_28913:
[----:B------:R-:W-:Y:S05]  /*8690*/  BSYNC B0 ;  /* 0x0000000000007941 */ /* 0x000fea0003800000 */
.L_x_28912:
[----:B012-4-:R-:W-:Y:S01]  /*86a0*/  LOP3.LUT R34, R42, 0xffff, RZ, 0xc0, !PT ;  /* 0x0000ffff2a227812 */ /* 0x017fe200078ec0ff */
[----:B------:R-:W-:Y:S01]  /*86b0*/  FMUL R49, R109, R12 ;  /* 0x0000000c6d317220 */ /* 0x000fe20000400000 */
[----:B---3--:R-:W-:Y:S01]  /*86c0*/  F2FP.SATFINITE.E5M2.F32.PACK_AB_MERGE_C R36, RZ, R125, RZ ;  /* 0x0000007dff24723e */ /* 0x008fe200048060ff */
        /* <DEDUP_REMOVED lines=29> */
.L_x_28915:
[----:B------:R-:W-:Y:S05]  /*88a0*/  BSYNC B0 ;  /* 0x0000000000007941 */ /* 0x000fea0003800000 */
.L_x_28914:
[-C--:B------:R-:W-:Y:S01]  /*88b0*/  FMUL R35, R47, R12.reuse ;  /* 0x0000000c2f237220 */ /* 0x080fe20000400000 */
[----:B0-----:R-:W-:Y:S01]  /*88c0*/  FMUL R41, R43, R12 ;  /* 0x0000000c2b297220 */ /* 0x001fe20000400000 */
[----:B------:R-:W-:Y:S01]  /*88d0*/  LOP3.LUT R46, R46, 0xffff, RZ, 0xc0, !PT ;  /* 0x0000ffff2e2e7812 */ /* 0x000fe200078ec0ff */
[----:B------:R-:W-:Y:S01]  /*88e0*/  BSSY B0, `(.L_x_28916) ;  /* 0x0000032000007945 */ /* 0x000fe20003800000 */
[----:B------:R-:W-:Y:S02]  /*88f0*/  PRMT R51, R51, 0x7104, RZ ;  /* 0x0000710433337816 */ /* 0x000fe400000000ff */
[----:B------:R-:W-:Y:S02]  /*8900*/  F2FP.SATFINITE.E5M2.F32.PACK_AB_MERGE_C R35, RZ, R35, RZ ;  /* 0x00000023ff23723e */ /* 0x000fe400048060ff */
[----:B------:R-:W-:Y:S02]  /*8910*/  F2FP.SATFINITE.E5M2.F32.PACK_AB_MERGE_C R41, RZ, R41, RZ ;  /* 0x00000029ff29723e */ /* 0x000fe400048060ff */
        /* <DEDUP_REMOVED lines=9> */
[----:B------:R-:W-:Y:S02]  /*89b0*/  F2FP.SATFINITE.E5M2.F32.PACK_AB_MERGE_C R50, RZ, R34, RZ ;  /* 0x00000022ff32723e */ /* 0x000fe400048060ff */
[----:B------:R-:W-:Y:S02]  /*89c0*/  F2FP.SATFINITE.E5M2.F32.PACK_AB_MERGE_C R46, RZ, R46, RZ ;  /* 0x0000002eff2e723e */ /* 0x000fe400048060ff */
        /* <DEDUP_REMOVED lines=35> */
.L_x_28917:
[----:B------:R-:W-:Y:S05]  /*8c00*/  BSYNC B0 ;  /* 0x0000000000007941 */ /* 0x000fea0003800000 */
.L_x_28916:
        /* <DEDUP_REMOVED lines=8> */
[----:B------:R-:W-:-:S05]  /*8c90*/  FMUL R34, R97, R12 ;  /* 0x0000000c61227220 */ /* 0x000fca0000400000 */
[----:B------:R-:W-:Y:S01]  /*8ca0*/  F2FP.SATFINITE.E5M2.F32.PACK_AB_MERGE_C R48, RZ, R34, RZ ;  /* 0x00000022ff30723e */ /* 0x000fe200048060ff */
        /* <DEDUP_REMOVED lines=18> */
.L_x_28919:
[----:B------:R-:W-:Y:S05]  /*8dd0*/  BSYNC B0 ;  /* 0x0000000000007941 */ /* 0x000fea0003800000 */
.L_x_28918:
        /* <DEDUP_REMOVED lines=843> */
[----:B------:R-:W-:Y:S02]  /*c290*/  F2FP.SATFINITE.E5M2.F32.PACK_AB_MERGE_C R97, RZ, R2, RZ ;  /* 0x00000002ff61723e */ /* 0x000fe400048060ff */
[C---:B------:R-:W-:Y:S01]  /*c2a0*/  FMNMX R24, |R9|.reuse, R0, !PT ;  /* 0x0000000009187209 */ /* 0x040fe20007800200 */
[----:B------:R-:W-:Y:S01]  /*c2b0*/  FMUL R9, R9, R12 ;  /* 0x0000000c09097220 */ /* 0x000fe20000400000 */
        /* <DEDUP_REMOVED lines=16> */
.L_x_28921:
[----:B------:R-:W-:Y:S05]  /*c3c0*/  BSYNC B0 ;  /* 0x0000000000007941 */ /* 0x000fea0003800000 */
.L_x_28920:
[C---:B------:R-:W-:Y:S01]  /*c3d0*/  FMUL R0, R25.reuse, R12 ;  /* 0x0000000c19007220 */ /* 0x040fe20000400000 */
[----:B0-----:R-:W-:Y:S01]  /*c3e0*/  FMNMX R2, |R25|, R24, !PT ;  /* 0x0000001819027209 */ /* 0x001fe20007800200 */
[----:B------:R-:W-:Y:S01]  /*c3f0*/  BSSY B0, `(.L_x_28922) ;  /* 0x0000024000007945 */ /* 0x000fe20003800000 */
[----:B------:R-:W-:Y:S02]  /*c400*/  LOP3.LUT R4, R22, 0xff, RZ, 0xc0, !PT ;  /* 0x000000ff16047812 */ /* 0x000fe400078ec0ff */
[----:B------:R-:W-:Y:S02]  /*c410*/  F2FP.SATFINITE.E5M2.F32.PACK_AB_MERGE_C R123, RZ, R0, RZ ;  /* 0x00000000ff7b723e */ /* 0x000fe400048060ff */
[----:B------:R-:W-:Y:S02]  /*c420*/  LOP3.LUT R0, R97, 0xff, RZ, 0xc0, !PT ;  /* 0x000000ff61007812 */ /* 0x000fe400078ec0ff */
[----:B------:R-:W-:Y:S02]  /*c430*/  LOP3.LUT R3, R123, 0xffff, RZ, 0xc0, !PT ;  /* 0x0000ffff7b037812 */ /* 0x000fe400078ec0ff */
[----:B------:R-:W-:-:S02]  /*c440*/  FMNMX R2, |R89|, R2, !PT ;  /* 0x0000000259027209 */ /* 0x000fc40007800200 */
[----:B------:R-:W-:Y:S01]  /*c450*/  PRMT R7, R3, 0x7604, R0 ;  /* 0x0000760403077816 */ /* 0x000fe20000000000 */
[----:B------:R-:W-:Y:S01]  /*c460*/  FMUL R0, R89, R12 ;  /* 0x0000000c59007220 */ /* 0x000fe20000400000 */
[----:B------:R-:W-:Y:S02]  /*c470*/  FMNMX R2, |R75|, R2, !PT ;  /* 0x000000024b027209 */ /* 0x000fe40007800200 */
[----:B------:R-:W-:Y:S02]  /*c480*/  LOP3.LUT R26, R9, 0xff, RZ, 0xc0, !PT ;  /* 0x000000ff091a7812 */ /* 0x000fe400078ec0ff */
[----:B------:R-:W-:Y:S02]  /*c490*/  F2FP.SATFINITE.E5M2.F32.PACK_AB_MERGE_C R24, RZ, R0, RZ ;  /* 0x00000000ff18723e */ /* 0x000fe400048060ff */
[----:B------:R-:W-:Y:S02]  /*c4a0*/  LOP3.LUT R0, R8, 0xff, RZ, 0xc0, !PT ;  /* 0x000000ff08007812 */ /* 0x000fe400078ec0ff */
[----:B------:R-:W-:-:S02]  /*c4b0*/  LOP3.LUT R3, R24, 0xffff, RZ, 0xc0, !PT ;  /* 0x0000ffff18037812 */ /* 0x000fc400078ec0ff */
[----:B------:R-:W-:Y:S02]  /*c4c0*/  FMNMX R28, |R91|, R2, !PT ;  /* 0x000000025b1c7209 */ /* 0x000fe40007800200 */
[----:B------:R-:W-:Y:S01]  /*c4d0*/  PRMT R0, R3, 0x7604, R0 ;  /* 0x0000760403007816 */ /* 0x000fe20000000000 */
[----:B------:R-:W-:-:S05]  /*c4e0*/  FMUL R3, R75, R12 ;  /* 0x0000000c4b037220 */ /* 0x000fca0000400000 */
[----:B------:R-:W-:-:S04]  /*c4f0*/  F2FP.SATFINITE.E5M2.F32.PACK_AB_MERGE_C R8, RZ, R3, RZ ;  /* 0x00000003ff08723e */ /* 0x000fc800048060ff */
[----:B------:R-:W-:-:S04]  /*c500*/  LOP3.LUT R3, R8, 0xffff, RZ, 0xc0, !PT ;  /* 0x0000ffff08037812 */ /* 0x000fc800078ec0ff */
[----:B------:R-:W-:Y:S01]  /*c510*/  PRMT R4, R3, 0x7604, R4 ;  /* 0x0000760403047816 */ /* 0x000fe20000000004 */
[----:B------:R-:W-:-:S05]  /*c520*/  FMUL R3, R91, R12 ;  /* 0x0000000c5b037220 */ /* 0x000fca0000400000 */
[----:B------:R-:W-:-:S04]  /*c530*/  F2FP.SATFINITE.E5M2.F32.PACK_AB_MERGE_C R22, RZ, R3, RZ ;  /* 0x00000003ff16723e */ /* 0x000fc800048060ff */
        /* <DEDUP_REMOVED lines=15> */
.L_x_28923:
[----:B------:R-:W-:Y:S05]  /*c630*/  BSYNC B0 ;  /* 0x0000000000007941 */ /* 0x000fea0003800000 */
.L_x_28922:
[C---:B0-----:R-:W-:Y:S01]  /*c640*/  FMUL R2, R99.reuse, R12 ;  /* 0x0000000c63027220 */ /* 0x041fe20000400000 */
[----:B------:R-:W-:Y:S01]  /*c650*/  FMNMX R8, |R99|, R28, !PT ;  /* 0x0000001c63087209 */ /* 0x000fe20007800200 */
[----:B------:R-:W-:Y:S01]  /*c660*/  FMUL R60, R107, R12 ;  /* 0x0000000c6b3c7220 */ /* 0x000fe20000400000 */
[----:B------:R-:W-:Y:S02]  /*c670*/  BSSY B0, `(.L_x_28924) ;  /* 0x000001e000007945 */ /* 0x000fe40003800000 */
[----:B------:R-:W-:Y:S02]  /*c680*/  F2FP.SATFINITE.E5M2.F32.PACK_AB_MERGE_C R24, RZ, R2, RZ ;  /* 0x00000002ff18723e */ /* 0x000fe400048060ff */
        /* <DEDUP_REMOVED lines=9> */
[----:B------:R-:W-:Y:S02]  /*c720*/  F2FP.SATFINITE.E5M2.F32.PACK_AB_MERGE_C R95, RZ, R95, RZ ;  /* 0x0000005fff5f723e */ /* 0x000fe400048060ff */
[----:B------:R-:W-:Y:S02]  /*c730*/  F2FP.SATFINITE.E5M2.F32.PACK_AB_MERGE_C R103, RZ, R103, RZ ;  /* 0x00000067ff67723e */ /* 0x000fe400048060ff */
[----:B------:R-:W-:-:S02]  /*c740*/  FMNMX R22, |R101|, R8, !PT ;  /* 0x0000000865167209 */ /* 0x000fc40007800200 */
[----:B------:R-:W-:Y:S01]  /*c750*/  F2FP.SATFINITE.E5M2.F32.PACK_AB_MERGE_C R60, RZ, R60, RZ ;  /* 0x0000003cff3c723e */ /* 0x000fe200048060ff */
        /* <DEDUP_REMOVED lines=15> */
.L_x_28925:
[----:B------:R-:W-:Y:S05]  /*c850*/  BSYNC B0 ;  /* 0x0000000000007941 */ /* 0x000fea0003800000 */
.L_x_28924:
        /* <DEDUP_REMOVED lines=21> */
[----:B------:R-:W-:-:S02]  /*c9b0*/  F2FP.SATFINITE.E5M2.F32.PACK_AB_MERGE_C R25, RZ, R25, RZ ;  /* 0x00000019ff19723e */ /* 0x000fc400048060ff */
[----:B------:R-:W-:Y:S02]  /*c9c0*/  LOP3.LUT R4, R7, 0xff0000, R22, 0xf8, !PT ;  /* 0x00ff000007047812 */ /* 0x000fe400078ef816 */
[----:B------:R-:W-:Y:S02]  /*c9d0*/  FMNMX R72, |R119|, R0, !PT ;  /* 0x0000000077487209 */ /* 0x000fe40007800200 */
[----:B------:R-:W-:Y:S02]  /*c9e0*/  LOP3.LUT R7, R25, 0xffff, RZ, 0xc0, !PT ;  /* 0x0000ffff19077812 */ /* 0x000fe400078ec0ff */
[----:B------:R-:W-:Y:S02]  /*c9f0*/  F2FP.SATFINITE.E5M2.F32.PACK_AB_MERGE_C R0, RZ, R3, RZ ;  /* 0x00000003ff00723e */ /* 0x000fe400048060ff */
[----:B------:R-:W-:Y:S01]  /*ca00*/  LOP3.LUT R22, R7, 0xff, RZ, 0xc0, !PT ;  /* 0x000000ff07167812 */ /* 0x000fe200078ec0ff */
[----:B------:R-:W-:Y:S01]  /*ca10*/  FMUL R7, R115, R12 ;  /* 0x0000000c73077220 */ /* 0x000fe20000400000 */
[----:B------:R-:W-:-:S02]  /*ca20*/  PRMT R3, R0, 0x7104, RZ ;  /* 0x0000710400037816 */ /* 0x000fc400000000ff */
[----:B------:R-:W-:Y:S02]  /*ca30*/  FMNMX R72, |R121|, R72, !PT ;  /* 0x0000004879487209 */ /* 0x000fe40007800200 */
[----:B------:R-:W-:Y:S01]  /*ca40*/  LOP3.LUT R3, R22, 0xff00, R3, 0xf8, !PT ;  /* 0x0000ff0016037812 */ /* 0x000fe200078ef803 */
[----:B------:R-:W-:Y:S01]  /*ca50*/  FMUL R22, R119, R12 ;  /* 0x0000000c77167220 */ /* 0x000fe20000400000 */
        /* <DEDUP_REMOVED lines=23> */
.L_x_28927:
[----:B------:R-:W-:Y:S05]  /*cbd0*/  BSYNC B0 ;  /* 0x0000000000007941 */ /* 0x000fea0003800000 */
.L_x_28926:
        /* <DEDUP_REMOVED lines=16> */
.L_x_28929:
[----:B------:R-:W-:Y:S05]  /*cce0*/  BSYNC B0 ;  /* 0x0000000000007941 */ /* 0x000fea0003800000 */
.L_x_28928:
[-C--:B------:R-:W-:Y:S01]  /*ccf0*/  FMUL R62, R71, R12.reuse ;  /* 0x0000000c473e7220 */ /* 0x080fe20000400000 */
[-C--:B-1----:R-:W-:Y:S01]  /*cd00*/  FMUL R25, R73, R12.reuse ;  /* 0x0000000c49197220 */ /* 0x082fe20000400000 */
[----:B------:R-:W-:Y:S01]  /*cd10*/  FMUL R64, R69, R12 ;  /* 0x0000000c45407220 */ /* 0x000fe20000400000 */
[----:B------:R-:W-:Y:S02]  /*cd20*/  BSSY B0, `(.L_x_28930) ;  /* 0x0000014000007945 */ /* 0x000fe40003800000 */
[----:B------:R-:W-:Y:S02]  /*cd30*/  F2FP.SATFINITE.E5M2.F32.PACK_AB_MERGE_C R68, RZ, R62, RZ ;  /* 0x0000003eff44723e */ /* 0x000fe400048060ff */
[----:B------:R-:W-:Y:S02]  /*cd40*/  F2FP.SATFINITE.E5M2.F32.PACK_AB_MERGE_C R66, RZ, R25, RZ ;  /* 0x00000019ff42723e */ /* 0x000fe400048060ff */
[----:B------:R-:W-:Y:S01]  /*cd50*/  F2FP.SATFINITE.E5M2.F32.PACK_AB_MERGE_C R70, RZ, R64, RZ ;  /* 0x00000040ff46723e */ /* 0x000fe200048060ff */
        /* <DEDUP_REMOVED lines=16> */
.L_x_28931:
[----:B------:R-:W-:Y:S05]  /*ce60*/  BSYNC B0 ;  /* 0x0000000000007941 */ /* 0x000fea0003800000 */
.L_x_28930:
[-C--:B------:R-:W-:Y:S01]  /*ce70*/  FMUL R62, R31, R12.reuse ;  /* 0x0000000c1f3e7220 */ /* 0x080fe20000400000 */
[----:B------:R-:W-:Y:S01]  /*ce80*/  FMUL R0, R67, R12 ;  /* 0x0000000c43007220 */ /* 0x000fe20000400000 */
[----:B------:R-:W-:Y:S01]  /*ce90*/  LOP3.LUT R7, R7, 0xffff, RZ, 0xc0, !PT ;  /* 0x0000ffff07077812 */ /* 0x000fe200078ec0ff */
[----:B------:R-:W-:Y:S01]  /*cea0*/  BSSY B0, `(.L_x_28932) ;  /* 0x0000029000007945 */ /* 0x000fe20003800000 */
[----:B------:R-:W-:Y:S02]  /*ceb0*/  LOP3.LUT R9, R9, 0xffff, RZ, 0xc0, !PT ;  /* 0x0000ffff09097812 */ /* 0x000fe400078ec0ff */
[----:B------:R-:W-:Y:S02]  /*cec0*/  F2FP.SATFINITE.E5M2.F32.PACK_AB_MERGE_C R62, RZ, R62, RZ ;  /* 0x0000003eff3e723e */ /* 0x000fe400048060ff */
[----:B------:R-:W-:Y:S02]  /*ced0*/  F2FP.SATFINITE.E5M2.F32.PACK_AB_MERGE_C R74, RZ, R0, RZ ;  /* 0x00000000ff4a723e */ /* 0x000fe400048060ff */
        /* <DEDUP_REMOVED lines=18> */
[----:B------:R-:W-:-:S02]  /*d000*/  F2FP.SATFINITE.E5M2.F32.PACK_AB_MERGE_C R66, RZ, R7, RZ ;  /* 0x00000007ff42723e */ /* 0x000fc400048060ff */
[----:B------:R-:W-:Y:S02]  /*d010*/  F2FP.SATFINITE.E5M2.F32.PACK_AB_MERGE_C R7, RZ, R9, RZ ;  /* 0x00000009ff07723e */ /* 0x000fe400048060ff */
[----:B------:R-:W-:Y:S01]  /*d020*/  F2FP.SATFINITE.E5M2.F32.PACK_AB_MERGE_C R22, RZ, R22, RZ ;  /* 0x00000016ff16723e */ /* 0x000fe200048060ff */
        /* <DEDUP_REMOVED lines=16> */
.L_x_28933:
[----:B------:R-:W-:Y:S05]  /*d130*/  BSYNC B0 ;  /* 0x0000000000007941 */ /* 0x000fea0003800000 */
.L_x_28932:
[-C--:B-1----:R-:W-:Y:S01]  /*d140*/  FMUL R9, R63, R12.reuse ;  /* 0x0000000c3f097220 */ /* 0x082fe20000400000 */
[----:B------:R-:W-:Y:S04]  /*d150*/  BSSY B0, `(.L_x_28934) ;  /* 0x000001b000007945 */ /* 0x000fe80003800000 */
[----:B------:R-:W-:Y:S02]  /*d160*/  F2FP.SATFINITE.E5M2.F32.PACK_AB_MERGE_C R70, RZ, R9, RZ ;  /* 0x00000009ff46723e */ /* 0x000fe400048060ff */
[----:B------:R-:W-:Y:S01]  /*d170*/  SHF.L.U32 R9, R66, 0x10, RZ ;  /* 0x0000001042097819 */ /* 0x000fe200000006ff */
[----:B------:R-:W-:Y:S01]  /*d180*/  FMUL R66, R61, R12 ;  /* 0x0000000c3d427220 */ /* 0x000fe20000400000 */
[----:B------:R-:W-:Y:S02]  /*d190*/  LOP3.LUT R64, R70, 0xffff, RZ, 0xc0, !PT ;  /* 0x0000ffff46407812 */ /* 0x000fe400078ec0ff */
[----:B------:R-:W-:-:S02]  /*d1a0*/  LOP3.LUT R9, R9, 0xff0000, RZ, 0xc0, !PT ;  /* 0x00ff000009097812 */ /* 0x000fc400078ec0ff */
[----:B------:R-:W-:Y:S01]  /*d1b0*/  F2FP.SATFINITE.E5M2.F32.PACK_AB_MERGE_C R66, RZ, R66, RZ ;  /* 0x00000042ff42723e */ /* 0x000fe200048060ff */
[----:B------:R-:W-:-:S05]  /*d1c0*/  IMAD.SHL.U32 R64, R64, 0x1000000, RZ ;  /* 0x0100000040407824 */ /* 0x000fca00078e00ff */
[----:B------:R-:W-:Y:S01]  /*d1d0*/  LOP3.LUT R9, R64, R68, R9, 0xfe, !PT ;  /* 0x0000004440097212 */ /* 0x000fe200078efe09 */
[----:B------:R-:W-:-:S05]  /*d1e0*/  FMUL R64, R29, R12 ;  /* 0x0000000c1d407220 */ /* 0x000fca0000400000 */
[----:B------:R-:W-:Y:S01]  /*d1f0*/  F2FP.SATFINITE.E5M2.F32.PACK_AB_MERGE_C R68, RZ, R64, RZ ;  /* 0x00000040ff44723e */ /* 0x000fe200048060ff */
        /* <DEDUP_REMOVED lines=16> */
.L_x_28935:
[----:B------:R-:W-:Y:S05]  /*d300*/  BSYNC B0 ;  /* 0x0000000000007941 */ /* 0x000fea0003800000 */
.L_x_28934:
        /* <DEDUP_REMOVED lines=675> */
[----:B------:R-:W-:-:S02]  /*fd40*/  F2FP.SATFINITE.E5M2.F32.PACK_AB_MERGE_C R61, RZ, R61, RZ ;  /* 0x0000003dff3d723e */ /* 0x000fc400048060ff */
[----:B------:R-:W-:Y:S02]  /*fd50*/  FSEL R99, R99, 1, !P1 ;  /* 0x3f80000063637808 */ /* 0x000fe40004800000 */
[----:B------:R-:W-:Y:S02]  /*fd60*/  FMNMX R26, |R41|, R26, !PT ;  /* 0x0000001a291a7209 */ /* 0x000fe40007800200 */
[--C-:B------:R-:W-:Y:S01]  /*fd70*/  LOP3.LUT R72, R99, 0x80000000, R28.reuse, 0xb8, !PT ;  /* 0x8000000063487812 */ /* 0x100fe200078eb81c */
[----:B------:R-:W-:Y:S01]  /*fd80*/  @!P2 FFMA R72, R28, R101, R28 ;  /* 0x000000651c48a223 */ /* 0x000fe2000000001c */
[----:B------:R-:W-:Y:S02]  /*fd90*/  F2FP.SATFINITE.E5M2.F32.PACK_AB_MERGE_C R99, RZ, R62, RZ ;  /* 0x0000003eff63723e */ /* 0x000fe400048060ff */
[----:B------:R-:W-:Y:S02]  /*fda0*/  F2FP.SATFINITE.E5M2.F32.PACK_AB_MERGE_C R62, RZ, R0, RZ ;  /* 0x00000000ff3e723e */ /* 0x000fe400048060ff */
        /* <DEDUP_REMOVED lines=12> */
[----:B------:R-:W-:Y:S02]  /*fe70*/  F2FP.SATFINITE.E5M2.F32.PACK_AB_MERGE_C R50, RZ, R0, RZ ;  /* 0x00000000ff32723e */ /* 0x000fe400048060ff */
[----:B------:R-:W-:Y:S02]  /*fe80*/  LEA.HI.X R27, R19, R51, R18, 0x3, P1 ;  /* 0x00000033131b7211 */ /* 0x000fe400008f1c12 */
[----:B------:R-:W-:-:S02]  /*fe90*/  F2FP.SATFINITE.E5M2.F32.PACK_AB_MERGE_C R34, RZ, R35, RZ ;  /* 0x00000023ff22723e */ /* 0x000fc400048060ff */
[----:B------:R-:W-:Y:S01]  /*fea0*/  F2FP.SATFINITE.E5M2.F32.PACK_AB_MERGE_C R74, RZ, R49, RZ ;  /* 0x00000031ff4a723e */ /* 0x000fe200048060ff */
        /* <DEDUP_REMOVED lines=11> */
.L_x_28937:
[----:B------:R-:W-:Y:S05]  /*ff60*/  BSYNC B0 ;  /* 0x0000000000007941 */ /* 0x000fea0003800000 */
.L_x_28936:
[-C--:B0-----:R-:W-:Y:S01]  /*ff70*/  FMUL R35, R71, R12.reuse ;  /* 0x0000000c47237220 */ /* 0x081fe20000400000 */
[-C--:B------:R-:W-:Y:S01]  /*ff80*/  FMUL R31, R89, R12.reuse ;  /* 0x0000000c591f7220 */ /* 0x080fe20000400000 */
[----:B------:R-:W-:Y:S01]  /*ff90*/  LOP3.LUT R0, R50, 0xff, RZ, 0xc0, !PT ;  /* 0x000000ff32007812 */ /* 0x000fe200078ec0ff */
[-C--:B------:R-:W-:Y:S01]  /*ffa0*/  FMUL R71, R41, R12.reuse ;  /* 0x0000000c29477220 */ /* 0x080fe20000400000 */
[-C--:B------:R-:W-:Y:S01]  /*ffb0*/  FMUL R51, R97, R12.reuse ;  /* 0x0000000c61337220 */ /* 0x080fe20000400000 */
[----:B------:R-:W-:Y:S01]  /*ffc0*/  F2FP.SATFINITE.E5M2.F32.PACK_AB_MERGE_C R35, RZ, R35, RZ ;  /* 0x00000023ff23723e */ /* 0x000fe200048060ff */
[-C--:B------:R-:W-:Y:S01]  /*ffd0*/  FMUL R88, R43, R12.reuse ;  /* 0x0000000c2b587220 */ /* 0x080fe20000400000 */
[----:B------:R-:W-:Y:S01]  /*ffe0*/  F2FP.SATFINITE.E5M2.F32.PACK_AB_MERGE_C R31, RZ, R31, RZ ;  /* 0x0000001fff1f723e */ /* 0x000fe200048060ff */
        /* <DEDUP_REMOVED lines=13> */
[----:B------:R-:W-:-:S02]  /*100c0*/  F2FP.SATFINITE.E5M2.F32.PACK_AB_MERGE_C R71, RZ, R71, RZ ;  /* 0x00000047ff47723e */ /* 0x000fc400048060ff */
[----:B------:R-:W-:Y:S01]  /*100d0*/  FMNMX R50, |R89|, R0, !PT ;  /* 0x0000000059327209 */ /* 0x000fe20007800200 */
[----:B------:R-:W-:Y:S01]  /*100e0*/  FMUL R89, R73, R12 ;  /* 0x0000000c49597220 */ /* 0x000fe20000400000 */
[----:B------:R-:W-:Y:S02]  /*100f0*/  LOP3.LUT R32, R30, 0xff0000, R41, 0xf8, !PT ;  /* 0x00ff00001e207812 */ /* 0x000fe400078ef829 */
[----:B------:R-:W-:Y:S02]  /*10100*/  LOP3.LUT R0, R34, 0xff, RZ, 0xc0, !PT ;  /* 0x000000ff22007812 */ /* 0x000fe400078ec0ff */
[----:B------:R-:W-:Y:S02]  /*10110*/  LOP3.LUT R41, R71, 0xffff, RZ, 0xc0, !PT ;  /* 0x0000ffff47297812 */ /* 0x000fe400078ec0ff */
[----:B------:R-:W-:Y:S02]  /*10120*/  F2FP.SATFINITE.E5M2.F32.PACK_AB_MERGE_C R89, RZ, R89, RZ ;  /* 0x00000059ff59723e */ /* 0x000fe400048060ff */
[----:B------:R-:W-:-:S02]  /*10130*/  PRMT R0, R41, 0x7604, R0 ;  /* 0x0000760429007816 */ /* 0x000fc40000000000 */
[----:B------:R-:W-:Y:S02]  /*10140*/  F2FP.SATFINITE.E5M2.F32.PACK_AB_MERGE_C R51, RZ, R51, RZ ;  /* 0x00000033ff33723e */ /* 0x000fe400048060ff */
[----:B------:R-:W-:Y:S01]  /*10150*/  LOP3.LUT R30, R74, 0xff, RZ, 0xc0, !PT ;  /* 0x000000ff4a1e7812 */ /* 0x000fe200078ec0ff */
[----:B------:R-:W-:Y:S01]  /*10160*/  FMUL R74, R75, R12 ;  /* 0x0000000c4b4a7220 */ /* 0x000fe20000400000 */
[----:B------:R-:W-:Y:S02]  /*10170*/  LOP3.LUT R41, R89, 0xffff, RZ, 0xc0, !PT ;  /* 0x0000ffff59297812 */ /* 0x000fe400078ec0ff */
[----:B------:R-:W-:Y:S02]  /*10180*/  F2FP.SATFINITE.E5M2.F32.PACK_AB_MERGE_C R49, RZ, R49, RZ ;  /* 0x00000031ff31723e */ /* 0x000fe400048060ff */
[----:B------:R-:W-:Y:S02]  /*10190*/  LOP3.LUT R34, R51, 0xffff, RZ, 0xc0, !PT ;  /* 0x0000ffff33227812 */ /* 0x000fe400078ec0ff */
[----:B------:R-:W-:-:S02]  /*101a0*/  PRMT R30, R41, 0x7604, R30 ;  /* 0x00007604291e7816 */ /* 0x000fc4000000001e */
[----:B------:R-:W-:Y:S02]  /*101b0*/  LOP3.LUT R41, R49, 0xffff, RZ, 0xc0, !PT ;  /* 0x0000ffff31297812 */ /* 0x000fe400078ec0ff */
[----:B------:R-:W-:Y:S02]  /*101c0*/  SHF.L.U32 R73, R34, 0x10, RZ ;  /* 0x0000001022497819 */ /* 0x000fe400000006ff */
[----:B------:R-:W-:Y:S01]  /*101d0*/  LOP3.LUT R0, R0, 0xffff, RZ, 0xc0, !PT ;  /* 0x0000ffff00007812 */ /* 0x000fe200078ec0ff */
[----:B------:R-:W-:Y:S01]  /*101e0*/  IMAD.U32 R41, R41, 0x10000, RZ ;  /* 0x0001000029297824 */ /* 0x000fe200078e00ff */
[----:B------:R-:W-:Y:S02]  /*101f0*/  F2FP.SATFINITE.E5M2.F32.PACK_AB_MERGE_C R74, RZ, R74, RZ ;  /* 0x0000004aff4a723e */ /* 0x000fe400048060ff */
[----:B------:R-:W-:Y:S02]  /*10200*/  LOP3.LUT R30, R30, 0xffff, RZ, 0xc0, !PT ;  /* 0x0000ffff1e1e7812 */ /* 0x000fe400078ec0ff */
[----:B------:R-:W-:Y:S01]  /*10210*/  LOP3.LUT R95, R0, 0xff0000, R73, 0xf8, !PT ;  /* 0x00ff0000005f7812 */ /* 0x000fe200078ef849 */
[----:B------:R-:W-:Y:S01]  /*10220*/  FMUL R73, R45, R12 ;  /* 0x0000000c2d497220 */ /* 0x000fe20000400000 */
[----:B------:R-:W-:-:S02]  /*10230*/  LOP3.LUT R0, R74, 0xffff, RZ, 0xc0, !PT ;  /* 0x0000ffff4a007812 */ /* 0x000fc400078ec0ff */
[----:B------:R-:W-:Y:S02]  /*10240*/  F2FP.SATFINITE.E5M2.F32.PACK_AB_MERGE_C R88, RZ, R88, RZ ;  /* 0x00000058ff58723e */ /* 0x000fe400048060ff */
[----:B------:R-:W-:Y:S02]  /*10250*/  LOP3.LUT R97, R30, 0xff0000, R41, 0xf8, !PT ;  /* 0x00ff00001e617812 */ /* 0x000fe400078ef829 */
[----:B------:R-:W-:Y:S02]  /*10260*/  SHF.L.U32 R41, R0, 0x18, RZ ;  /* 0x0000001800297819 */ /* 0x000fe400000006ff */
[----:B------:R-:W-:Y:S02]  /*10270*/  LOP3.LUT R0, R88, 0xffff, RZ, 0xc0, !PT ;  /* 0x0000ffff58007812 */ /* 0x000fe400078ec0ff */
[----:B------:R-:W-:Y:S02]  /*10280*/  LOP3.LUT R28, R28, 0xff000000, R41, 0xf8, !PT ;  /* 0xff0000001c1c7812 */ /* 0x000fe400078ef829 */
[----:B------:R-:W-:Y:S01]  /*10290*/  F2FP.SATFINITE.E5M2.F32.PACK_AB_MERGE_C R73, RZ, R73, RZ ;  /* 0x00000049ff49723e */ /* 0x000fe200048060ff */
        /* <DEDUP_REMOVED lines=26> */
[----:B------:R-:W-:Y:S01]  /*10440*/  F2FP.SATFINITE.E5M2.F32.PACK_AB_MERGE_C R75, RZ, R75, RZ ;  /* 0x0000004bff4b723e */ /* 0x000fe200048060ff */
        /* <DEDUP_REMOVED lines=36> */
[----:B------:R-:W-:Y:S01]  /*10690*/  F2FP.SATFINITE.E5M2.F32.PACK_AB_MERGE_C R64, RZ, R64, RZ ;  /* 0x00000040ff40723e */ /* 0x000fe200048060ff */
        /* <DEDUP_REMOVED lines=8> */
[----:B------:R-:W-:-:S03]  /*10720*/  F2FP.SATFINITE.E5M2.F32.PACK_AB_MERGE_C R68, RZ, R68, RZ ;  /* 0x00000044ff44723e */ /* 0x000fc600048060ff */
[C---:B------:R-:W-:Y:S01]  /*10730*/  FFMA R0, R70.reuse, R15, -0.33332768082618713379 ;  /* 0xbeaaa9ed46007423 */ /* 0x040fe2000000000f */
[----:B------:R-:W1:Y:S03]  /*10740*/  MUFU.EX2 R16, R16 ;  /* 0x0000001000107308 */ /* 0x000e660000000800 */
[----:B------:R-:W-:Y:S01]  /*10750*/  FFMA R15, R70, R0, RZ ;  /* 0x00000000460f7223 */ /* 0x000fe200000000ff */
[----:B0-----:R-:W-:Y:S01]  /*10760*/  FADD R0, R40, 1 ;  /* 0x3f80000028007421 */ /* 0x001fe20000000000 */
[----:B------:R-:W-:-:S03]  /*10770*/  FMUL R70, R65, R12 ;  /* 0x0000000c41467220 */ /* 0x000fc60000400000 */
[----:B------:R0:W2:Y:S02]  /*10780*/  MUFU.RCP R93, R0 ;  /* 0x00000000005d7308 */ /* 0x0000a40000001000 */
[----:B------:R-:W-:Y:S01]  /*10790*/  F2FP.SATFINITE.E5M2.F32.PACK_AB_MERGE_C R70, RZ, R70, RZ ;  /* 0x00000046ff46723e */ /* 0x000fe200048060ff */
[----:B-1----:R-:W-:Y:S01]  /*107a0*/  FADD R47, R16, 1 ;  /* 0x3f800000102f7421 */ /* 0x002fe20000000000 */
[----:B0-----:R-:W-:Y:S01]  /*107b0*/  FMNMX R0, |R63|, R90, !PT ;  /* 0x0000005a3f007209 */ /* 0x001fe20007800200 */
[----:B------:R-:W-:Y:S01]  /*107c0*/  FMUL R63, R37, R12 ;  /* 0x0000000c253f7220 */ /* 0x000fe20000400000 */
[----:B------:R-:W-:Y:S02]  /*107d0*/  LOP3.LUT R16, R64, 0xffff, RZ, 0xc0, !PT ;  /* 0x0000ffff40107812 */ /* 0x000fe400078ec0ff */
[----:B------:R-:W-:Y:S01]  /*107e0*/  FMNMX R0, |R67|, R0, !PT ;  /* 0x0000000043007209 */ /* 0x000fe20007800200 */
[----:B------:R-:W0:Y:S01]  /*107f0*/  MUFU.RCP R47, R47 ;  /* 0x0000002f002f7308 */ /* 0x000e220000001000 */
[----:B------:R-:W-:Y:S01]  /*10800*/  F2FP.SATFINITE.E5M2.F32.PACK_AB_MERGE_C R63, RZ, R63, RZ ;  /* 0x0000003fff3f723e */ /* 0x000fe200048060ff */
        /* <DEDUP_REMOVED lines=27> */
[----:B------:R-:W-:Y:S01]  /*109c0*/  F2FP.SATFINITE.E5M2.F32.PACK_AB_MERGE_C R60, RZ, R67, RZ ;  /* 0x00000043ff3c723e */ /* 0x000fe200048060ff */
[----:B------:R-:W-:Y:S01]  /*109d0*/  FMUL R67, R91, R12 ;  /* 0x0000000c5b437220 */ /* 0x000fe20000400000 */
[----:B------:R-:W-:Y:S01]  /*109e0*/  F2FP.SATFINITE.E5M2.F32.PACK_AB_MERGE_C R69, RZ, R69, RZ ;  /* 0x00000045ff45723e */ /* 0x000fe200048060ff */
[-C--:B------:R-:W-:Y:S01]  /*109f0*/  FFMA R15, R40, R13.reuse, 0.5 ;  /* 0x3f000000280f7423 */ /* 0x080fe2000000000d */
[----:B------:R-:W-:Y:S01]  /*10a00*/  FFMA R65, R14, R13, 0.5 ;  /* 0x3f0000000e417423 */ /* 0x000fe2000000000d */
[----:B------:R-:W-:Y:S01]  /*10a10*/  LOP3.LUT R13, R60, 0xffff, RZ, 0xc0, !PT ;  /* 0x0000ffff3c0d7812 */ /* 0x000fe200078ec0ff */
[----:B------:R-:W-:Y:S01]  /*10a20*/  FMUL R47, R46, R47 ;  /* 0x0000002f2e2f7220 */ /* 0x000fe20000400000 */
[----:B------:R-:W-:Y:S01]  /*10a30*/  F2FP.SATFINITE.E5M2.F32.PACK_AB_MERGE_C R42, RZ, R42, RZ ;  /* 0x0000002aff2a723e */ /* 0x000fe200048060ff */
[----:B------:R-:W-:Y:S01]  /*10a40*/  FMUL R65, R66, R65 ;  /* 0x0000004142417220 */ /* 0x000fe20000400000 */
[----:B------:R-:W-:Y:S01]  /*10a50*/  LOP3.LUT R14, R69, 0xffff, RZ, 0xc0, !PT ;  /* 0x0000ffff450e7812 */ /* 0x000fe200078ec0ff */
[----:B------:R-:W-:Y:S01]  /*10a60*/  FMUL R46, R43, R12 ;  /* 0x0000000c2b2e7220 */ /* 0x000fe20000400000 */
[----:B------:R-:W-:-:S02]  /*10a70*/  F2FP.SATFINITE.E5M2.F32.PACK_AB_MERGE_C R67, RZ, R67, RZ ;  /* 0x00000043ff43723e */ /* 0x000fc400048060ff */
        /* <DEDUP_REMOVED lines=23> */
.L_x_28939:
[----:B------:R-:W-:Y:S05]  /*10bf0*/  BSYNC B0 ;  /* 0x0000000000007941 */ /* 0x000fea0003800000 */
.L_x_28938:
        /* <DEDUP_REMOVED lines=18> */
.L_x_28941:
[----:B------:R-:W-:Y:S05]  /*10d20*/  BSYNC B0 ;  /* 0x0000000000007941 */ /* 0x000fea0003800000 */
.L_x_28940:
        /* <DEDUP_REMOVED lines=15> */
.L_x_28943:
[----:B------:R-:W-:Y:S05]  /*10e20*/  BSYNC B0 ;  /* 0x0000000000007941 */ /* 0x000fea0003800000 */
.L_x_28942:
        /* <DEDUP_REMOVED lines=16> */
.L_x_28945:
[----:B------:R-:W-:Y:S05]  /*10f30*/  BSYNC B0 ;  /* 0x0000000000007941 */ /* 0x000fea0003800000 */
.L_x_28944:
        /* <DEDUP_REMOVED lines=17> */
.L_x_28947:
[----:B------:R-:W-:Y:S05]  /*11050*/  BSYNC B0 ;  /* 0x0000000000007941 */ /* 0x000fea0003800000 */
.L_x_28946:
[----:B01-3--:R-:W-:Y:S01]  /*11060*/  FMUL R14, R37, R12 ;  /* 0x0000000c250e7220 */ /* 0x00bfe20000400000 */
[----:B------:R-:W-:Y:S01]  /*11070*/  F2FP.SATFINITE.E5M2.F32.PACK_AB_MERGE_C R66, RZ, R44, RZ ;  /* 0x0000002cff42723e */ /* 0x000fe200048060ff */
[----:B------:R-:W-:Y:S01]  /*11080*/  FMUL R15, R47, R12 ;  /* 0x0000000c2f0f7220 */ /* 0x000fe20000400000 */
[----:B----4-:R-:W-:Y:S01]  /*11090*/  F2FP.SATFINITE.E5M2.F32.PACK_AB_MERGE_C R63, RZ, R46, RZ ;  /* 0x0000002eff3f723e */ /* 0x010fe200048060ff */
[-C--:B------:R-:W-:Y:S01]  /*110a0*/  FMUL R44, R45, R12.reuse ;  /* 0x0000000c2d2c7220 */ /* 0x080fe20000400000 */
[-C--:B--2---:R-:W-:Y:S01]  /*110b0*/  FMUL R48, R39, R12.reuse ;  /* 0x0000000c27307220 */ /* 0x084fe20000400000 */
[-C--:B------:R-:W-:Y:S01]  /*110c0*/  FMUL R46, R13, R12.reuse ;  /* 0x0000000c0d2e7220 */ /* 0x080fe20000400000 */
[----:B------:R-:W-:Y:S01]  /*110d0*/  FMUL R42, R65, R12 ;  /* 0x0000000c412a7220 */ /* 0x000fe20000400000 */
[----:B------:R-:W-:Y:S01]  /*110e0*/  BSSY B0, `(.L_x_28948) ;  /* 0x0000017000007945 */ /* 0x000fe20003800000 */
        /* <DEDUP_REMOVED lines=22> */
.L_x_28949:
[----:B------:R-:W-:Y:S05]  /*11250*/  BSYNC B0 ;  /* 0x0000000000007941 */ /* 0x000fea0003800000 */
.L_x_28948:
        /* <DEDUP_REMOVED lines=15> */
.L_x_28951:
[----:B------:R-:W-:Y:S05]  /*11350*/  BSYNC B0 ;  /* 0x0000000000007941 */ /* 0x000fea0003800000 */
.L_x_28950:
        /* <DEDUP_REMOVED lines=94> */
.L_x_28956:
        /* <DEDUP_REMOVED lines=51> */
.L_x_28955:
[----:B------:R-:W-:Y:S05]  /*11c70*/  BSYNC B1 ;  /* 0x0000000000017941 */ /* 0x000fea0003800000 */
.L_x_28954:
        /* <DEDUP_REMOVED lines=15> */
.L_x_28958:
[----:B------:R-:W-:Y:S05]  /*11d70*/  BSYNC B1 ;  /* 0x0000000000017941 */ /* 0x000fea0003800000 */
.L_x_28957:
        /* <DEDUP_REMOVED lines=25> */
.L_x_28953:
[----:B------:R-:W-:Y:S05]  /*11f10*/  BSYNC B0 ;  /* 0x0000000000007941 */ /* 0x000fea0003800000 */
.L_x_28952:
        /* <DEDUP_REMOVED lines=28> */
.L_x_28963:
        /* <DEDUP_REMOVED lines=51> */
.L_x_28962:
[----:B------:R-:W-:Y:S05]  /*12410*/  BSYNC B1 ;  /* 0x0000000000017941 */ /* 0x000fea0003800000 */
.L_x_28961:
        /* <DEDUP_REMOVED lines=15> */
.L_x_28965:
[----:B------:R-:W-:Y:S05]  /*12510*/  BSYNC B1 ;  /* 0x0000000000017941 */ /* 0x000fea0003800000 */
.L_x_28964:
        /* <DEDUP_REMOVED lines=25> */
.L_x_28960:
[----:B------:R-:W-:Y:S05]  /*126b0*/  BSYNC B0 ;  /* 0x0000000000007941 */ /* 0x000fea0003800000 */
.L_x_28959:
        /* <DEDUP_REMOVED lines=28> */
.L_x_28970:
        /* <DEDUP_REMOVED lines=51> */
.L_x_28969:
[----:B------:R-:W-:Y:S05]  /*12bb0*/  BSYNC B1 ;  /* 0x0000000000017941 */ /* 0x000fea0003800000 */
.L_x_28968:
        /* <DEDUP_REMOVED lines=15> */
.L_x_28972:
[----:B------:R-:W-:Y:S05]  /*12cb0*/  BSYNC B1 ;  /* 0x0000000000017941 */ /* 0x000fea0003800000 */
.L_x_28971:
        /* <DEDUP_REMOVED lines=25> */
.L_x_28967:
[----:B------:R-:W-:Y:S05]  /*12e50*/  BSYNC B0 ;  /* 0x0000000000007941 */ /* 0x000fea0003800000 */
.L_x_28966:
        /* <DEDUP_REMOVED lines=28> */
.L_x_28978:
        /* <DEDUP_REMOVED lines=53> */
.L_x_28977:
[----:B------:R-:W-:-:S07]  /*13370*/  IADD3 R4, R29, 0x5, RZ ;  /* 0x000000051d047810 */ /* 0x000fce0007ffe0ff */
.L_x_28976:
[----:B------:R-:W-:Y:S05]  /*13380*/  BSYNC B1 ;  /* 0x0000000000017941 */ /* 0x000fea0003800000 */
.L_x_28975:
        /* <DEDUP_REMOVED lines=17> */
.L_x_28980:
[----:B------:R-:W-:Y:S05]  /*134a0*/  BSYNC B1 ;  /* 0x0000000000017941 */ /* 0x000fea0003800000 */
.L_x_28979:
        /* <DEDUP_REMOVED lines=24> */
.L_x_28974:
[----:B------:R-:W-:Y:S05]  /*13630*/  BSYNC B0 ;  /* 0x0000000000007941 */ /* 0x000fea0003800000 */
.L_x_28973:
        /* <DEDUP_REMOVED lines=41> */
.L_x_28991:
[----:B-1----:R-:W-:-:S07]  /*138d0*/  FMNMX R9, R2, R9, !PT ;  /* 0x0000000902097209 */ /* 0x002fce0007800000 */
.L_x_28983:
[----:B------:R-:W-:Y:S05]  /*138e0*/  BSYNC B0 ;  /* 0x0000000000007941 */ /* 0x000fea0003800000 */
.L_x_28982:
[----:B------:R-:W-:Y:S01]  /*138f0*/  ISETP.NE.AND P0, PT, R23, RZ, PT ;  /* 0x000000ff1700720c */ /* 0x000fe20003f05270 */
[----:B------:R-:W-:-:S12]  /*13900*/  BSSY B0, `(.L_x_28981) ;  /* 0x0000004000007945 */ /* 0x000fd80003800000 */
[----:B------:R-:W-:Y:S05]  /*13910*/  @P0 BRA `(.L_x_28985) ;  /* 0x0000000000080947 */ /* 0x000fea0003800000 */
[----:B0-----:R-:W0:Y:S02]  /*13920*/  LDC.64 R2, c[0x0][0x238] ;  /* 0x00008e00ff027b82 */ /* 0x001e240000000a00 */
[----:B0-----:R1:W-:Y:S02]  /*13930*/  REDG.E.MAX.S32.STRONG.GPU desc[UR6][R2.64], R9 ;  /* 0x000000090200798e */ /* 0x0013e4000d10e386 */
.L_x_28985:
[----:B------:R-:W-:Y:S05]  /*13940*/  BSYNC B0 ;  /* 0x0000000000007941 */ /* 0x000fea0003800000 */
.L_x_28981:
        /* <DEDUP_REMOVED lines=11> */
[----:B01234-:R-:W-:Y:S05]  /*13a00*/  CALL.REL.NOINC `($__internal_603_$__cuda_sm20_rcp_rn_f32_slowpath) ;  /* 0x0000000400887944 */ /* 0x01ffea0003c00000 */
[----:B------:R-:W-:Y:S01]  /*13a10*/  MOV R5, R0 ;  /* 0x0000000000057202 */ /* 0x000fe20000000f00 */
[----:B------:R-:W-:Y:S06]  /*13a20*/  BRA `(.L_x_28987) ;  /* 0x0000000000107947 */ /* 0x000fec0003800000 */
.L_x_28986:
[----:B012---:R-:W0:Y:S02]  /*13a30*/  MUFU.RCP R5, R12 ;  /* 0x0000000c00057308 */ /* 0x007e240000001000 */
[----:B0-----:R-:W-:-:S04]  /*13a40*/  FFMA R0, R5, R12, -1 ;  /* 0xbf80000005007423 */ /* 0x001fc8000000000c */
[----:B------:R-:W-:-:S04]  /*13a50*/  FADD.FTZ R0, -R0, -RZ ;  /* 0x800000ff00007221 */ /* 0x000fc80000010100 */
[----:B------:R-:W-:-:S07]  /*13a60*/  FFMA R5, R5, R0, R5 ;  /* 0x0000000005057223 */ /* 0x000fce0000000005 */
.L_x_28987:
[----:B------:R-:W0:Y:S02]  /*13a70*/  LDC.64 R2, c[0x0][0x240] ;  /* 0x00009000ff027b82 */ /* 0x000e240000000a00 */
[----:B0-----:R-:W-:Y:S01]  /*13a80*/  STG.E desc[UR6][R2.64], R5 ;  /* 0x0000000502007986 */ /* 0x001fe2000c101906 */
[----:B------:R-:W-:Y:S05]  /*13a90*/  EXIT ;  /* 0x000000000000794d */ /* 0x000fea0003800000 */
.L_x_28984:
[----:B------:R-:W-:Y:S01]  /*13aa0*/  HFMA2.MMA R5, -RZ, RZ, 0, 2.384185791015625e-07 ;  /* 0x00000004ff057435 */ /* 0x000fe200000001ff */
[----:B------:R-:W-:Y:S01]  /*13ab0*/  IMAD.MOV.U32 R7, RZ, RZ, 0x1f ;  /* 0x0000001fff077424 */ /* 0x000fe200078e00ff */
[----:B------:R-:W-:-:S09]  /*13ac0*/  MOV R4, 0xffffffff ;  /* 0xffffffff00047802 */ /* 0x000fd20000000f00 */
[----:B01--4-:R-:W-:Y:S05]  /*13ad0*/  WARPSYNC.COLLECTIVE R4, `(.L_x_28988) ;  /* 0x0000000004087348 */ /* 0x013fea0003c00000 */
[----:B-1----:R1:W2:Y:S02]  /*13ae0*/  SHFL.DOWN P0, R9, R0, R5, R7 ;  /* 0x0800000500097389 */ /* 0x0022a40000000007 */
[----:B012-4-:R-:W-:Y:S01]  /*13af0*/  ENDCOLLECTIVE ;  /* 0x000000000000791b */ /* 0x017fe20003800000 */
.L_x_28988:
[----:B------:R-:W-:Y:S01]  /*13b00*/  IMAD.MOV.U32 R5, RZ, RZ, 0x2 ;  /* 0x00000002ff057424 */ /* 0x000fe200078e00ff */
[----:B------:R-:W-:-:S04]  /*13b10*/  MOV R3, R9 ;  /* 0x0000000900037202 */ /* 0x000fc80000000f00 */
[----:B------:R-:W-:-:S04]  /*13b20*/  FMNMX R3, R3, R0, !PT ;  /* 0x0000000003037209 */ /* 0x000fc80007800000 */
[----:B------:R-:W-:-:S07]  /*13b30*/  MOV R0, R3 ;  /* 0x0000000300007202 */ /* 0x000fce0000000f00 */
[----:B------:R-:W-:Y:S05]  /*13b40*/  WARPSYNC.COLLECTIVE R4, `(.L_x_28989) ;  /* 0x0000000004087348 */ /* 0x000fea0003c00000 */
[----:B------:R0:W1:Y:S02]  /*13b50*/  SHFL.DOWN P0, R9, R0, R5, R7 ;  /* 0x0800000500097389 */ /* 0x0000640000000007 */
[----:B01----:R-:W-:Y:S01]  /*13b60*/  ENDCOLLECTIVE ;  /* 0x000000000000791b */ /* 0x003fe20003800000 */
.L_x_28989:
[----:B------:R-:W-:Y:S01]  /*13b70*/  HFMA2.MMA R5, -RZ, RZ, 0, 5.9604644775390625e-08 ;  /* 0x00000001ff057435 */ /* 0x000fe200000001ff */
[----:B------:R-:W-:-:S04]  /*13b80*/  MOV R2, R9 ;  /* 0x0000000900027202 */ /* 0x000fc80000000f00 */
[----:B------:R-:W-:-:S04]  /*13b90*/  FMNMX R2, R3, R2, !PT ;  /* 0x0000000203027209 */ /* 0x000fc80007800000 */
[----:B------:R-:W-:-:S07]  /*13ba0*/  MOV R0, R2 ;  /* 0x0000000200007202 */ /* 0x000fce0000000f00 */
[----:B------:R-:W-:Y:S05]  /*13bb0*/  WARPSYNC.COLLECTIVE R4, `(.L_x_28990) ;  /* 0x0000000004087348 */ /* 0x000fea0003c00000 */
[----:B------:R0:W1:Y:S02]  /*13bc0*/  SHFL.DOWN P0, R9, R0, R5, R7 ;  /* 0x0800000500097389 */ /* 0x0000640000000007 */
[----:B01----:R-:W-:Y:S01]  /*13bd0*/  ENDCOLLECTIVE ;  /* 0x000000000000791b */ /* 0x003fe20003800000 */
.L_x_28990:
[----:B------:R-:W-:Y:S05]  /*13be0*/  BRA `(.L_x_28991) ;  /* 0xfffffffc00387947 */ /* 0x000fea000383ffff */
        .weak           $__internal_602_$__cuda_sm20_div_u64
        .type           $__internal_602_$__cuda_sm20_div_u64,@function
        .size           $__internal_602_$__cuda_sm20_div_u64,($__internal_603_$__cuda_sm20_rcp_rn_f32_slowpath - $__internal_602_$__cuda_sm20_div_u64)
$__internal_602_$__cuda_sm20_div_u64:
        /* <DEDUP_REMOVED lines=67> */
[----:B------:R-:W-:Y:S06]  /*14020*/  RET.REL.NODEC R4 `(_ZN18transformer_engine6detail38cast_transpose_fused_kernel_notalignedILb0ELb0ELb1EfNS_16CTDBiasDActParamI13__nv_bfloat16S3_13__nv_fp8_e5m2fEELi4ELi8ENS_5EmptyEXadL_ZNS_4geluIffEET_T0_RKS6_EEEEvT3_mmm) ;  /* 0xfffffebc04f47950 */ /* 0x000fec0003c3ffff */
        .weak           $__internal_603_$__cuda_sm20_rcp_rn_f32_slowpath
        .type           $__internal_603_$__cuda_sm20_rcp_rn_f32_slowpath,@function
        .size           $__internal_603_$__cuda_sm20_rcp_rn_f32_slowpath,(.L_x_35088 - $__internal_603_$__cuda_sm20_rcp_rn_f32_slowpath)
$__internal_603_$__cuda_sm20_rcp_rn_f32_slowpath:
        /* <DEDUP_REMOVED lines=15> */
.L_x_28992:
        /* <DEDUP_REMOVED lines=33> */
.L_x_28994:
[----:B------:R0:W1:Y:S02]  /*14330*/  MUFU.RCP R0, R12 ;  /* 0x0000000c00007308 */ /* 0x0000640000001000 */
.L_x_28993:
[----:B------:R-:W-:Y:S01]  /*14340*/  HFMA2.MMA R3, -RZ, RZ, 0, 0 ;  /* 0x00000000ff037435 */ /* 0x000fe200000001ff */
[----:B------:R-:W-:-:S05]  /*14350*/  MOV R2, R6 ;  /* 0x0000000600027202 */ /* 0x000fca0000000f00 */
[----:B0123--:R-:W-:Y:S05]  /*14360*/  RET.REL.NODEC R2 `(_ZN18transformer_engine6detail38cast_transpose_fused_kernel_notalignedILb0ELb0ELb1EfNS_16CTDBiasDActParamI13__nv_bfloat16S3_13__nv_fp8_e5m2fEELi4ELi8ENS_5EmptyEXadL_ZNS_4geluIffEET_T0_RKS6_EEEEvT3_mmm) ;  /* 0xfffffebc02247950 */ /* 0x00ffea0003c3ffff */
.L_x_28995:
        /* <DEDUP_REMOVED lines=9> */
.L_x_35088:


//--------------------- .text._ZN18transformer_engine6detail38cast_transpose_fused_kernel_notalignedILb0ELb0ELb1EfNS_16CTDBiasDActParamI13__nv_bfloat16S3_S3_fEELi4ELi4ENS_5EmptyEXadL_ZNS_4geluIffEET_T0_RKS5_EEEEvT3_mmm --------------------------
	.section	.text._ZN18transformer_engine6detail38cast_transpose_fused_kernel_notalignedILb0ELb0ELb1EfNS_16CTDBiasDActParamI13__nv_bfloat16S3_S3_fEELi4ELi4ENS_5EmptyEXadL_ZNS_4geluIffEET_T0_RKS5_EEEEvT3_mmm,"ax",@progbits
	.align	128
        .global         _ZN18transformer_engine6detail38cast_transpose_fused_kernel_notalignedILb0ELb0ELb1EfNS_16CTDBiasDActParamI13__nv_bfloat16S3_S3_fEELi4ELi4ENS_5EmptyEXadL_ZNS_4geluIffEET_T0_RKS5_EEEEvT3_mmm
        .type           _ZN18transformer_engine6detail38cast_transpose_fused_kernel_notalignedILb0ELb0ELb1EfNS_16CTDBiasDActParamI13__nv_bfloat16S3_S3_fEELi4ELi4ENS_5EmptyEXadL_ZNS_4geluIffEET_T0_RKS5_EEEEvT3_mmm,@function
        .size           _ZN18transformer_engine6detail38cast_transpose_fused_kernel_notalignedILb0ELb0ELb1EfNS_16CTDBiasDActParamI13__nv_bfloat16S3_S3_fEELi4ELi4ENS_5EmptyEXadL_ZNS_4geluIffEET_T0_RKS5_EEEEvT3_mmm,(.L_x_35090 - _ZN18transformer_engine6detail38cast_transpose_fused_kernel_notalignedILb0ELb0ELb1EfNS_16CTDBiasDActParamI13__nv_bfloat16S3_S3_fEELi4ELi4ENS_5EmptyEXadL_ZNS_4geluIffEET_T0_RKS5_EEEEvT3_mmm)
        .other          _ZN18transformer_engine6detail38cast_transpose_fused_kernel_notalignedILb0ELb0ELb1EfNS_16CTDBiasDActParamI13__nv_bfloat16S3_S3_fEELi4ELi4ENS_5EmptyEXadL_ZNS_4geluIffEET_T0_RKS5_EEEEvT3_mmm,@"STO_CUDA_ENTRY STV_DEFAULT"
_ZN18transformer_engine6detail38cast_transpose_fused_kernel_notalignedILb0ELb0ELb1EfNS_16CTDBiasDActParamI13__nv_bfloat16S3_S3_fEELi4ELi4ENS_5EmptyEXadL_ZNS_4geluIffEET_T0_RKS5_EEEEvT3_mmm:
.text._ZN18transformer_engine6detail38cast_transpose_fused_kernel_notalignedILb0ELb0ELb1EfNS_16CTDBiasDActParamI13__nv_bfloat16S3_S3_fEELi4ELi4ENS_5EmptyEXadL_ZNS_4geluIffEET_T0_RKS5_EEEEvT3_mmm:
        /* <DEDUP_REMOVED lines=19> */
[----:B------:R-:W-:Y:S05]  /*0130*/  CALL.REL.NOINC `($__internal_604_$__cuda_sm20_div_u64) ;  /* 0x000000ac006c7944 */ /* 0x000fea0003c00000 */
[----:B------:R-:W-:Y:S01]  /*0140*/  IADD3 R4, P0, RZ, -R0, RZ ;  /* 0x80000000ff047210 */ /* 0x000fe20007f1e0ff */
[----:B------:R-:W-:-:S03]  /*0150*/  IMAD.MOV.U32 R3, RZ, RZ, RZ ;  /* 0x000000ffff037224 */ /* 0x000fc600078e00ff */
[----:B------:R-:W-:Y:S01]  /*0160*/  IADD3.X R6, RZ, ~R7, RZ, P0, !PT ;  /* 0x80000007ff067210 */ /* 0x000fe200007fe4ff */
[----:B------:R-:W-:-:S04]  /*0170*/  IMAD.WIDE.U32 R2, R39, R4, R2 ;  /* 0x0000000427027225 */ /* 0x000fc800078e0002 */
[----:B------:R-:W-:Y:S01]  /*0180*/  IMAD R5, R6, R39, RZ ;  /* 0x0000002706057224 */ /* 0x000fe200078e02ff */
[----:B------:R-:W-:-:S03]  /*0190*/  MOV R39, R2 ;  /* 0x0000000200277202 */ /* 0x000fc60000000f00 */
[----:B------:R-:W-:Y:S02]  /*01a0*/  IMAD R5, R12, R4, R5 ;  /* 0x000000040c057224 */ /* 0x000fe400078e0205 */
[----:B------:R-:W-:-:S03]  /*01b0*/  IMAD.MOV.U32 R4, RZ, RZ, R0 ;  /* 0x000000ffff047224 */ /* 0x000fc600078e0000 */
[----:B------:R-:W-:Y:S02]  /*01c0*/  IADD3 R32, R3, R5, RZ ;  /* 0x0000000503207210 */ /* 0x000fe40007ffe0ff */
[----:B------:R-:W-:Y:S01]  /*01d0*/  MOV R5, R7 ;  /* 0x0000000700057202 */ /* 0x000fe20000000f00 */
[----:B------:R-:W-:Y:S06]  /*01e0*/  BRA `(.L_x_28997) ;  /* 0x0000000000587947 */ /* 0x000fec0003800000 */
.L_x_28996:
        /* <DEDUP_REMOVED lines=10> */
[----:B------:R-:W-:Y:S01]  /*0290*/  IMAD.HI.U32 R4, R5, R2, RZ ;  /* 0x0000000205047227 */ /* 0x000fe200078e00ff */
[----:B------:R-:W-:-:S04]  /*02a0*/  HFMA2.MMA R5, -RZ, RZ, 0, 0 ;  /* 0x00000000ff057435 */ /* 0x000fc800000001ff */
        /* <DEDUP_REMOVED lines=10> */
.L_x_28997:
[----:B------:R-:W-:Y:S01]  /*0350*/  ULDC.64 UR8, c[0x0][0x260] ;  /* 0x0000980000087ab9 */ /* 0x000fe20000000a00 */
[----:B------:R-:W0:Y:S01]  /*0360*/  LDC.64 R6, c[0x0][0x258] ;  /* 0x00009600ff067b82 */ /* 0x000e220000000a00 */
[----:B------:R-:W-:Y:S01]  /*0370*/  IMAD.U32 R30, RZ, RZ, UR9 ;  /* 0x00000009ff1e7e24 */ /* 0x000fe2000f8e00ff */
[----:B------:R-:W-:Y:S01]  /*0380*/  SHF.L.U64.HI R2, R4, 0x5, R5 ;  /* 0x0000000504027819 */ /* 0x000fe20000010205 */
[----:B------:R-:W-:Y:S01]  /*0390*/  ULDC.64 UR4, c[0x0][0x210] ;  /* 0x0000840000047ab9 */ /* 0x000fe20000000a00 */
[----:B------:R-:W-:Y:S01]  /*03a0*/  SHF.L.U64.HI R3, R39, 0x5, R32 ;  /* 0x0000000527037819 */ /* 0x000fe20000010220 */
[----:B------:R-:W-:Y:S01]  /*03b0*/  ULDC.64 UR10, c[0x0][0x208] ;  /* 0x00008200000a7ab9 */ /* 0x000fe20000000a00 */
[----:B------:R-:W-:Y:S02]  /*03c0*/  R2UR UR6, R30 ;  /* 0x000000001e0672ca */ /* 0x000fe400000e0000 */
[----:B------:R-:W-:-:S04]  /*03d0*/  SHF.R.U32.HI R0, RZ, 0x5, R31 ;  /* 0x00000005ff007819 */ /* 0x000fc8000001161f */
[C---:B------:R-:W-:Y:S01]  /*03e0*/  SHF.L.U32 R40, R0.reuse, 0x2, RZ ;  /* 0x0000000200287819 */ /* 0x040fe200000006ff */
[----:B------:R-:W-:-:S03]  /*03f0*/  IMAD R0, R0, -0x4, R31 ;  /* 0xfffffffc00007824 */ /* 0x000fc600078e021f */
[----:B------:R-:W-:Y:S02]  /*0400*/  LOP3.LUT R40, R40, 0x1c, RZ, 0xe2, !PT ;  /* 0x0000001c28287812 */ /* 0x000fe400078ee2ff */
[----:B------:R-:W-:Y:S01]  /*0410*/  LOP3.LUT R41, R0, 0x1f, RZ, 0xc0, !PT ;  /* 0x0000001f00297812 */ /* 0x000fe200078ec0ff */
[----:B------:R-:W-:Y:S02]  /*0420*/  USHF.R.U64 UR9, UR8, 0x2, UR6 ;  /* 0x0000000208097899 */ /* 0x000fe40008001206 */
[----:B------:R-:W-:Y:S01]  /*0430*/  USHF.R.U32.HI UR6, URZ, 0x2, UR6 ;  /* 0x000000023f067899 */ /* 0x000fe20008011606 */
[--C-:B0-----:R-:W-:Y:S01]  /*0440*/  SHF.R.U64 R29, R6, 0x2, R7.reuse ;  /* 0x00000002061d7819 */ /* 0x101fe20000001207 */
[----:B------:R-:W-:Y:S02]  /*0450*/  IMAD R8, R5, R6, RZ ;  /* 0x0000000605087224 */ /* 0x000fe400078e02ff */
[----:B------:R-:W-:Y:S02]  /*0460*/  LEA R27, P1, -R4, UR9, 0x5 ;  /* 0x00000009041b7c11 */ /* 0x000fe4000f8229ff */
[----:B------:R-:W-:-:S02]  /*0470*/  SHF.R.U32.HI R28, RZ, 0x2, R7 ;  /* 0x00000002ff1c7819 */ /* 0x000fc40000011607 */
[----:B------:R-:W-:Y:S02]  /*0480*/  LEA R26, P0, -R39, R29, 0x5 ;  /* 0x0000001d271a7211 */ /* 0x000fe400078029ff */
[----:B------:R-:W-:Y:S02]  /*0490*/  IADD3.X R2, ~R2, UR6, RZ, P1, !PT ;  /* 0x0000000602027c10 */ /* 0x000fe40008ffe5ff */
[----:B------:R-:W-:Y:S02]  /*04a0*/  ISETP.LT.U32.AND P1, PT, R27, 0x20, PT ;  /* 0x000000201b00780c */ /* 0x000fe40003f21070 */
[----:B------:R-:W-:Y:S02]  /*04b0*/  IADD3.X R3, R28, ~R3, RZ, P0, !PT ;  /* 0x800000031c037210 */ /* 0x000fe400007fe4ff */
[----:B------:R-:W-:Y:S02]  /*04c0*/  ISETP.LT.U32.AND P0, PT, R26, 0x20, PT ;  /* 0x000000201a00780c */ /* 0x000fe40003f01070 */
[----:B------:R-:W-:-:S02]  /*04d0*/  ISETP.LT.U32.AND.EX P1, PT, R2, RZ, PT, P1 ;  /* 0x000000ff0200720c */ /* 0x000fc40003f21110 */
[----:B------:R-:W-:Y:S02]  /*04e0*/  ISETP.LT.U32.AND.EX P0, PT, R3, RZ, PT, P0 ;  /* 0x000000ff0300720c */ /* 0x000fe40003f01100 */
[----:B------:R-:W-:Y:S02]  /*04f0*/  SHF.R.U32.HI R2, RZ, 0x1, R31 ;  /* 0x00000001ff027819 */ /* 0x000fe4000001161f */
[----:B------:R-:W-:Y:S02]  /*0500*/  SEL R27, R27, 0x20, P1 ;  /* 0x000000201b1b7807 */ /* 0x000fe40000800000 */
[----:B------:R-:W-:Y:S02]  /*0510*/  SEL R26, R26, 0x20, P0 ;  /* 0x000000201a1a7807 */ /* 0x000fe40000000000 */
[----:B------:R-:W-:Y:S02]  /*0520*/  LOP3.LUT R2, R2, 0x70, RZ, 0xc0, !PT ;  /* 0x0000007002027812 */ /* 0x000fe400078ec0ff */
[----:B------:R-:W-:-:S02]  /*0530*/  ISETP.GE.U32.AND P0, PT, R40, R27, PT ;  /* 0x0000001b2800720c */ /* 0x000fc40003f06070 */
[----:B------:R-:W-:Y:S01]  /*0540*/  MOV R3, R32 ;  /* 0x0000002000037202 */ /* 0x000fe20000000f00 */
[----:B------:R-:W-:Y:S01]  /*0550*/  IMAD R9, R28, R2, RZ ;  /* 0x000000021c097224 */ /* 0x000fe200078e02ff */
[----:B------:R-:W-:Y:S01]  /*0560*/  ISETP.LT.U32.AND P0, PT, R41, R26, !P0 ;  /* 0x0000001a2900720c */ /* 0x000fe20004701070 */
[----:B------:R-:W-:-:S04]  /*0570*/  IMAD.WIDE.U32 R14, R29, R2, RZ ;  /* 0x000000021d0e7225 */ /* 0x000fc800078e00ff */
[----:B------:R-:W-:Y:S01]  /*0580*/  IMAD.MOV.U32 R2, RZ, RZ, R39 ;  /* 0x000000ffff027224 */ /* 0x000fe200078e0027 */
[----:B------:R-:W-:-:S03]  /*0590*/  IADD3 R44, R15, R9, RZ ;  /* 0x000000090f2c7210 */ /* 0x000fc60007ffe0ff */
[----:B------:R-:W-:-:S04]  /*05a0*/  IMAD.WIDE.U32 R16, R4, R6, R2 ;  /* 0x0000000604107225 */ /* 0x000fc800078e0002 */
[----:B------:R-:W-:Y:S01]  /*05b0*/  IMAD R3, R4, R7, R8 ;  /* 0x0000000704037224 */ /* 0x000fe200078e0208 */
[----:B------:R-:W-:Y:S02]  /*05c0*/  IADD3 R8, P2, R41, R14, RZ ;  /* 0x0000000e29087210 */ /* 0x000fe40007f5e0ff */
[----:B------:R-:W-:Y:S01]  /*05d0*/  LEA R33, P1, R16, UR4, 0x8 ;  /* 0x0000000410217c11 */ /* 0x000fe2000f8240ff */
[----:B------:R-:W-:Y:S01]  /*05e0*/  IMAD.IADD R17, R17, 0x1, R3 ;  /* 0x0000000111117824 */ /* 0x000fe200078e0203 */
[----:B------:R-:W-:Y:S02]  /*05f0*/  IADD3.X R9, RZ, R44, RZ, P2, !PT ;  /* 0x0000002cff097210 */ /* 0x000fe400017fe4ff */
[----:B------:R-:W-:Y:S02]  /*0600*/  @P0 IADD3 R10, P2, R8, R29, RZ ;  /* 0x0000001d080a0210 */ /* 0x000fe40007f5e0ff */
[----:B------:R-:W-:Y:S02]  /*0610*/  LEA.HI.X R23, R16, UR5, R17, 0x8, P1 ;  /* 0x0000000510177c11 */ /* 0x000fe400088f4411 */
[----:B------:R-:W-:-:S02]  /*0620*/  @!P0 CS2R R34, SRZ ;  /* 0x0000000000228805 */ /* 0x000fc4000001ff00 */
[----:B------:R-:W-:Y:S02]  /*0630*/  @P0 IADD3.X R3, R9, R28, RZ, P2, !PT ;  /* 0x0000001c09030210 */ /* 0x000fe400017fe4ff */
[----:B------:R-:W-:Y:S02]  /*0640*/  @!P0 CS2R R12, SRZ ;  /* 0x00000000000c8805 */ /* 0x000fe4000001ff00 */
[----:B------:R-:W-:Y:S01]  /*0650*/  @P0 LEA R18, P1, R10, R33, 0x3 ;  /* 0x000000210a120211 */ /* 0x000fe200078218ff */
[----:B------:R-:W-:Y:S01]  /*0660*/  @P0 IMAD R25, R28, 0x3, RZ ;  /* 0x000000031c190824 */ /* 0x000fe200078e02ff */
[----:B------:R-:W-:Y:S02]  /*0670*/  @!P0 CS2R R36, SRZ ;  /* 0x0000000000248805 */ /* 0x000fe4000001ff00 */
[----:B------:R-:W-:Y:S02]  /*0680*/  IADD3 R0, R0, -0x1, RZ ;  /* 0xffffffff00007810 */ /* 0x000fe40007ffe0ff */
[----:B------:R-:W-:Y:S01]  /*0690*/  IADD3 R22, R40, 0x1, RZ ;  /* 0x0000000128167810 */ /* 0x000fe20007ffe0ff */
[----:B------:R-:W-:Y:S01]  /*06a0*/  IMAD R32, R32, UR8, RZ ;  /* 0x0000000820207c24 */ /* 0x000fe2000f8e02ff */
[----:B------:R-:W-:-:S02]  /*06b0*/  @P0 LEA.HI.X R19, R10, R23, R3, 0x3, P1 ;  /* 0x000000170a130211 */ /* 0x000fc400008f1c03 */
[----:B------:R-:W-:Y:S01]  /*06c0*/  @!P0 CS2R R2, SRZ ;  /* 0x0000000000028805 */ /* 0x000fe2000001ff00 */
[----:B------:R-:W-:-:S05]  /*06d0*/  ULDC.64 UR4, c[0x0][0x228] ;  /* 0x00008a0000047ab9 */ /* 0x000fca0000000a00 */
[----:B------:R0:W2:Y:S01]  /*06e0*/  @P0 LDG.E.64 R2, desc[UR10][R18.64] ;  /* 0x0000000a12020981 */ /* 0x0000a2000c1e1b00 */
[----:B------:R-:W-:-:S04]  /*06f0*/  @P0 LEA R10, P1, R29, R8, 0x1 ;  /* 0x000000081d0a0211 */ /* 0x000fc800078208ff */
[----:B------:R-:W-:Y:S02]  /*0700*/  @P0 LEA.HI.X R11, R29, R9, R28, 0x1, P1 ;  /* 0x000000091d0b0211 */ /* 0x000fe400008f0c1c */
[----:B------:R-:W-:-:S04]  /*0710*/  @P0 LEA R20, P1, R10, R33, 0x3 ;  /* 0x000000210a140211 */ /* 0x000fc800078218ff */
[----:B------:R-:W-:-:S05]  /*0720*/  @P0 LEA.HI.X R21, R10, R23, R11, 0x3, P1 ;  /* 0x000000170a150211 */ /* 0x000fca00008f1c0b */
[----:B------:R-:W3:Y:S01]  /*0730*/  @P0 LDG.E.64 R34, desc[UR10][R20.64] ;  /* 0x0000000a14220981 */ /* 0x000ee2000c1e1b00 */
[----:B------:R-:W-:-:S04]  /*0740*/  @P0 LEA R10, P1, R8, R33, 0x3 ;  /* 0x00000021080a0211 */ /* 0x000fc800078218ff */
[----:B------:R-:W-:-:S05]  /*0750*/  @P0 LEA.HI.X R11, R8, R23, R9, 0x3, P1 ;  /* 0x00000017080b0211 */ /* 0x000fca00008f1c09 */
[----:B------:R1:W4:Y:S01]  /*0760*/  @P0 LDG.E.64 R12, desc[UR10][R10.64] ;  /* 0x0000000a0a0c0981 */ /* 0x000322000c1e1b00 */
[----:B0-----:R-:W-:-:S04]  /*0770*/  @P0 IMAD.WIDE.U32 R18, R29, 0x3, R8 ;  /* 0x000000031d120825 */ /* 0x001fc800078e0008 */
[----:B------:R-:W-:Y:S01]  /*0780*/  @P0 IMAD.IADD R19, R19, 0x1, R25 ;  /* 0x0000000113130824 */ /* 0x000fe200078e0219 */
[----:B------:R-:W-:-:S04]  /*0790*/  @P0 LEA R24, P1, R18, R33, 0x3 ;  /* 0x0000002112180211 */ /* 0x000fc800078218ff */
[----:B------:R-:W-:-:S05]  /*07a0*/  @P0 LEA.HI.X R25, R18, R23, R19, 0x3, P1 ;  /* 0x0000001712190211 */ /* 0x000fca00008f1c13 */
[----:B------:R0:W4:Y:S01]  /*07b0*/  @P0 LDG.E.64 R36, desc[UR10][R24.64] ;  /* 0x0000000a18240981 */ /* 0x000122000c1e1b00 */
[----:B-1----:R-:W-:Y:S01]  /*07c0*/  LOP3.LUT R11, R0, 0x1f, RZ, 0xc0, !PT ;  /* 0x0000001f000b7812 */ /* 0x002fe200078ec0ff */
[----:B------:R-:W-:Y:S01]  /*07d0*/  IMAD.MOV.U32 R18, RZ, RZ, R4 ;  /* 0x000000ffff127224 */ /* 0x000fe200078e0004 */
[----:B------:R-:W-:Y:S02]  /*07e0*/  ISETP.GE.U32.AND P0, PT, R22, R27, PT ;  /* 0x0000001b1600720c */ /* 0x000fe40003f06070 */
[C---:B------:R-:W-:Y:S02]  /*07f0*/  IADD3 R10, P1, R11.reuse, R14, RZ ;  /* 0x0000000e0b0a7210 */ /* 0x040fe40007f3e0ff */
[----:B------:R-:W-:Y:S02]  /*0800*/  ISETP.LT.U32.AND P0, PT, R11, R26, !P0 ;  /* 0x0000001a0b00720c */ /* 0x000fe40004701070 */
[----:B------:R-:W-:Y:S01]  /*0810*/  MOV R19, R5 ;  /* 0x0000000500137202 */ /* 0x000fe20000000f00 */
[----:B------:R-:W-:-:S02]  /*0820*/  IMAD.X R11, RZ, RZ, R44, P1 ;  /* 0x000000ffff0b7224 */ /* 0x000fc400008e062c */
[----:B------:R-:W-:-:S04]  /*0830*/  IMAD.WIDE.U32 R18, R39, UR8, R18 ;  /* 0x0000000827127c25 */ /* 0x000fc8000f8e0012 */
[----:B------:R-:W-:Y:S01]  /*0840*/  IMAD R39, R39, R30, R32 ;  /* 0x0000001e27277224 */ /* 0x000fe200078e0220 */
[----:B0-----:R-:W-:-:S03]  /*0850*/  LEA R25, P2, R18, UR4, 0x8 ;  /* 0x0000000412197c11 */ /* 0x001fc6000f8440ff */
[C---:B------:R-:W-:Y:S01]  /*0860*/  @P0 IMAD R45, R28.reuse, 0x6, RZ ;  /* 0x000000061c2d0824 */ /* 0x040fe200078e02ff */
[-C--:B------:R-:W-:Y:S01]  /*0870*/  @P0 MOV R42, R10.reuse ;  /* 0x0000000a002a0202 */ /* 0x080fe20000000f00 */
[----:B------:R-:W-:Y:S01]  /*0880*/  @P0 IMAD R21, R28, 0x5, RZ ;  /* 0x000000051c150824 */ /* 0x000fe200078e02ff */
[----:B------:R-:W-:Y:S02]  /*0890*/  @P0 MOV R43, R11 ;  /* 0x0000000b002b0202 */ /* 0x000fe40000000f00 */
[----:B------:R-:W-:Y:S01]  /*08a0*/  IADD3 R19, R19, R39, RZ ;  /* 0x0000002713137210 */ /* 0x000fe20007ffe0ff */
[----:B------:R-:W-:Y:S01]  /*08b0*/  @P0 IMAD.WIDE.U32 R38, R29, 0x5, R10 ;  /* 0x000000051d260825 */ /* 0x000fe200078e000a */
[----:B------:R-:W-:Y:S02]  /*08c0*/  @P0 LOP3.LUT R57, R7, 0x1fffffff, RZ, 0xc0, !PT ;  /* 0x1fffffff07390812 */ /* 0x000fe400078ec0ff */
[----:B------:R-:W-:Y:S01]  /*08d0*/  LEA.HI.X R24, R18, UR5, R19, 0x8, P2 ;  /* 0x0000000512187c11 */ /* 0x000fe200090f4413 */
[----:B------:R-:W-:Y:S01]  /*08e0*/  @P0 IMAD.WIDE.U32 R42, R29, 0x6, R42 ;  /* 0x000000061d2a0825 */ /* 0x000fe200078e002a */
[----:B------:R-:W-:Y:S01]  /*08f0*/  @P0 LOP3.LUT R19, R6, 0xfffffffc, RZ, 0xc0, !PT ;  /* 0xfffffffc06130812 */ /* 0x000fe200078ec0ff */
[----:B------:R-:W-:Y:S01]  /*0900*/  ULDC.64 UR4, c[0x0][0x230] ;  /* 0x00008c0000047ab9 */ /* 0x000fe20000000a00 */
[----:B------:R-:W-:-:S02]  /*0910*/  @P0 MOV R46, R10 ;  /* 0x0000000a002e0202 */ /* 0x000fc40000000f00 */
[----:B------:R-:W-:Y:S02]  /*0920*/  @P0 IADD3 R0, R43, R45, RZ ;  /* 0x0000002d2b000210 */ /* 0x000fe40007ffe0ff */
[C---:B------:R-:W-:Y:S02]  /*0930*/  @P0 LEA R20, P2, R42.reuse, R33, 0x3 ;  /* 0x000000212a140211 */ /* 0x040fe400078418ff */
[----:B------:R-:W-:Y:S01]  /*0940*/  @P0 IADD3 R54, P1, R19, R10, RZ ;  /* 0x0000000a13360210 */ /* 0x000fe20007f3e0ff */
[----:B------:R-:W-:Y:S01]  /*0950*/  @P0 IMAD.IADD R19, R39, 0x1, R21 ;  /* 0x0000000127130824 */ /* 0x000fe200078e0215 */
[----:B------:R-:W-:Y:S02]  /*0960*/  @P0 LEA.HI.X R21, R42, R23, R0, 0x3, P2 ;  /* 0x000000172a150211 */ /* 0x000fe400010f1c00 */
[----:B------:R-:W-:Y:S01]  /*0970*/  @P0 MOV R47, R11 ;  /* 0x0000000b002f0202 */ /* 0x000fe20000000f00 */
[----:B------:R-:W-:Y:S01]  /*0980*/  @P0 IMAD.X R57, R57, 0x1, R11, P1 ;  /* 0x0000000139390824 */ /* 0x000fe200008e060b */
[----:B------:R-:W-:Y:S01]  /*0990*/  @P0 LEA R18, P1, R38, R33, 0x3 ;  /* 0x0000002126120211 */ /* 0x000fe200078218ff */
[----:B------:R-:W-:Y:S01]  /*09a0*/  @P0 IMAD R11, R28, 0x7, RZ ;  /* 0x000000071c0b0824 */ /* 0x000fe200078e02ff */
[----:B------:R-:W-:Y:S01]  /*09b0*/  MOV R39, 0x3c80f082 ;  /* 0x3c80f08200277802 */ /* 0x000fe20000000f00 */
[----:B------:R-:W-:Y:S01]  /*09c0*/  @P0 IMAD.WIDE.U32 R46, R29, 0x7, R46 ;  /* 0x000000071d2e0825 */ /* 0x000fe200078e002e */
[----:B------:R-:W-:-:S02]  /*09d0*/  @P0 LEA.HI.X R19, R38, R23, R19, 0x3, P1 ;  /* 0x0000001726130211 */ /* 0x000fc400008f1c13 */
[----:B------:R-:W-:Y:S01]  /*09e0*/  ISETP.NE.U32.AND P1, PT, RZ, UR4, PT ;  /* 0x00000004ff007c0c */ /* 0x000fe2000bf25070 */
[----:B------:R-:W-:Y:S01]  /*09f0*/  @P0 IMAD.IADD R11, R47, 0x1, R11 ;  /* 0x000000012f0b0824 */ /* 0x000fe200078e020b */
[C---:B------:R-:W-:Y:S02]  /*0a00*/  @P0 LEA R10, P3, R46.reuse, R33, 0x3 ;  /* 0x000000212e0a0211 */ /* 0x040fe400078618ff */
[----:B------:R-:W-:Y:S01]  /*0a10*/  ISETP.NE.AND.EX P1, PT, RZ, UR5, PT, P1 ;  /* 0x00000005ff007c0c */ /* 0x000fe2000bf25310 */
[----:B------:R-:W-:Y:S01]  /*0a20*/  UMOV UR7, 0x3f800000 ;  /* 0x3f80000000077882 */ /* 0x000fe20000000000 */
[----:B------:R-:W-:Y:S01]  /*0a30*/  @P0 LEA.HI.X R11, R46, R23, R11, 0x3, P3 ;  /* 0x000000172e0b0211 */ /* 0x000fe200018f1c0b */
[----:B------:R-:W-:Y:S01]  /*0a40*/  ULDC.64 UR4, c[0x0][0x220] ;  /* 0x0000880000047ab9 */ /* 0x000fe20000000a00 */
[----:B--2---:R-:W-:Y:S02]  /*0a50*/  SHF.L.U32 R51, R2, 0x10, RZ ;  /* 0x0000001002337819 */ /* 0x004fe400000006ff */
[----:B------:R-:W-:-:S02]  /*0a60*/  SHF.L.U32 R43, R3, 0x10, RZ ;  /* 0x00000010032b7819 */ /* 0x000fc400000006ff */
[--C-:B------:R-:W-:Y:S01]  /*0a70*/  SHF.R.U64 R48, R2, 0x10, R3.reuse ;  /* 0x0000001002307819 */ /* 0x100fe20000001203 */
[----:B------:R-:W-:Y:S01]  /*0a80*/  FMUL R0, R51, 0.035677410662174224854 ;  /* 0x3d12227a33007820 */ /* 0x000fe20000400000 */
[----:B------:R-:W-:Y:S01]  /*0a90*/  SHF.R.U32.HI R49, RZ, 0x10, R3 ;  /* 0x00000010ff317819 */ /* 0x000fe20000011603 */
[----:B------:R-:W-:Y:S01]  /*0aa0*/  FMUL R2, R43, 0.035677410662174224854 ;  /* 0x3d12227a2b027820 */ /* 0x000fe20000400000 */
[----:B------:R-:W-:Y:S01]  /*0ab0*/  SHF.L.U32 R48, R48, 0x10, RZ ;  /* 0x0000001030307819 */ /* 0x000fe200000006ff */
[----:B------:R-:W-:Y:S02]  /*0ac0*/  FFMA R0, R51, R0, 0.79788458347320556641 ;  /* 0x3f4c422a33007423 */ /* 0x000fe40000000000 */
[----:B------:R-:W-:Y:S02]  /*0ad0*/  IMAD.U32 R49, R49, 0x10000, RZ ;  /* 0x0001000031317824 */ /* 0x000fe400078e00ff */
[----:B------:R-:W-:Y:S01]  /*0ae0*/  FMUL R32, R51, R0 ;  /* 0x0000000033207220 */ /* 0x000fe20000400000 */
[C---:B------:R-:W-:Y:S01]  /*0af0*/  FFMA R0, R43.reuse, R2, 0.79788458347320556641 ;  /* 0x3f4c422a2b007423 */ /* 0x040fe20000000002 */
[----:B------:R-:W-:Y:S01]  /*0b00*/  FMUL R3, R48, 0.035677410662174224854 ;  /* 0x3d12227a30037820 */ /* 0x000fe20000400000 */
[----:B---3--:R-:W-:Y:S01]  /*0b10*/  SHF.R.U64 R60, R34, 0x10, R35 ;  /* 0x00000010223c7819 */ /* 0x008fe20000001223 */
[----:B------:R-:W-:Y:S01]  /*0b20*/  FMUL R2, |R32|, 2.8853900432586669922 ;  /* 0x4038aa3b20027820 */ /* 0x000fe20000400200 */
[----:B------:R-:W-:Y:S01]  /*0b30*/  FMUL R56, R43, R0 ;  /* 0x000000002b387220 */ /* 0x000fe20000400000 */
[C---:B------:R-:W-:Y:S01]  /*0b40*/  FMUL R0, R49.reuse, 0.035677410662174224854 ;  /* 0x3d12227a31007820 */ /* 0x040fe20000400000 */
[----:B------:R-:W-:Y:S01]  /*0b50*/  FFMA R3, R48, R3, 0.79788458347320556641 ;  /* 0x3f4c422a30037423 */ /* 0x000fe20000000003 */
[----:B------:R0:W1:Y:S01]  /*0b60*/  MUFU.EX2 R38, R2 ;  /* 0x0000000200267308 */ /* 0x0000620000000800 */
[----:B------:R-:W-:Y:S01]  /*0b70*/  FMUL R50, |R56|, 2.8853900432586669922 ;  /* 0x4038aa3b38327820 */ /* 0x000fe20000400200 */
[C---:B------:R-:W-:Y:S01]  /*0b80*/  FFMA R0, R49.reuse, R0, 0.79788458347320556641 ;  /* 0x3f4c422a31007423 */ /* 0x040fe20000000000 */
[----:B------:R-:W-:Y:S01]  /*0b90*/  FMUL R52, R48, R3 ;  /* 0x0000000330347220 */ /* 0x000fe20000400000 */
[----:B------:R-:W-:Y:S01]  /*0ba0*/  FMUL R3, R56, R56 ;  /* 0x0000003838037220 */ /* 0x000fe20000400000 */
[C---:B------:R-:W-:Y:S01]  /*0bb0*/  FSETP.GE.AND P2, PT, |R32|.reuse, 9.010913848876953125, PT ;  /* 0x41102cb42000780b */ /* 0x040fe20003f46200 */
[----:B------:R-:W-:Y:S01]  /*0bc0*/  FMUL R46, R49, R0 ;  /* 0x00000000312e7220 */ /* 0x000fe20000400000 */
[----:B------:R-:W-:Y:S01]  /*0bd0*/  FMUL R0, R32, R32 ;  /* 0x0000002020007220 */ /* 0x000fe20000400000 */
[C---:B------:R-:W-:Y:S01]  /*0be0*/  FMUL R42, |R52|.reuse, 2.8853900432586669922 ;  /* 0x4038aa3b342a7820 */ /* 0x040fe20000400200 */
[----:B------:R-:W2:Y:S01]  /*0bf0*/  MUFU.EX2 R50, R50 ;  /* 0x0000003200327308 */ /* 0x000ea20000000800 */
[----:B0-----:R-:W-:Y:S01]  /*0c00*/  FMUL R2, R52, R52 ;  /* 0x0000003434027220 */ /* 0x001fe20000400000 */
[-C--:B------:R-:W-:Y:S01]  /*0c10*/  FFMA R45, R0, R39.reuse, -0.052303962409496307373 ;  /* 0xbd563cae002d7423 */ /* 0x080fe20000000027 */
[CC--:B------:R-:W-:Y:S01]  /*0c20*/  FFMA R58, R3.reuse, R39.reuse, -0.052303962409496307373 ;  /* 0xbd563cae033a7423 */ /* 0x0c0fe20000000027 */
[----:B------:R-:W-:Y:S01]  /*0c30*/  FSETP.GE.AND P3, PT, |R32|, 0.60000002384185791016, PT ;  /* 0x3f19999a2000780b */ /* 0x000fe20003f66200 */
[----:B------:R-:W-:Y:S01]  /*0c40*/  FFMA R55, R2, R39, -0.052303962409496307373 ;  /* 0xbd563cae02377423 */ /* 0x000fe20000000027 */
[----:B------:R-:W-:Y:S01]  /*0c50*/  FFMA R47, R0, R45, 0.1331529766321182251 ;  /* 0x3e085941002f7423 */ /* 0x000fe2000000002d */
[C---:B------:R-:W-:Y:S01]  /*0c60*/  FFMA R58, R3.reuse, R58, 0.1331529766321182251 ;  /* 0x3e085941033a7423 */ /* 0x040fe2000000003a */
[----:B-1----:R-:W-:Y:S01]  /*0c70*/  FADD R45, R38, 1 ;  /* 0x3f800000262d7421 */ /* 0x002fe20000000000 */
[----:B------:R0:W1:Y:S01]  /*0c80*/  MUFU.EX2 R53, R42 ;  /* 0x0000002a00357308 */ /* 0x0000620000000800 */
[----:B------:R-:W-:Y:S01]  /*0c90*/  FFMA R55, R2, R55, 0.1331529766321182251 ;  /* 0x3e08594102377423 */ /* 0x000fe20000000037 */
[----:B------:R-:W-:Y:S01]  /*0ca0*/  FFMA R47, R0, R47, -0.33332768082618713379 ;  /* 0xbeaaa9ed002f7423 */ /* 0x000fe2000000002f */
[C---:B------:R-:W-:Y:S01]  /*0cb0*/  FFMA R58, R3.reuse, R58, -0.33332768082618713379 ;  /* 0xbeaaa9ed033a7423 */ /* 0x040fe2000000003a */
[----:B------:R-:W-:Y:S01]  /*0cc0*/  MOV R38, 0x3f800000 ;  /* 0x3f80000000267802 */ /* 0x000fe20000000f00 */
[----:B------:R-:W-:Y:S01]  /*0cd0*/  FFMA R55, R2, R55, -0.33332768082618713379 ;  /* 0xbeaaa9ed02377423 */ /* 0x000fe20000000037 */
[----:B------:R-:W-:Y:S01]  /*0ce0*/  FFMA R47, R0, R47, RZ ;  /* 0x0000002f002f7223 */ /* 0x000fe200000000ff */
[----:B------:R-:W-:Y:S01]  /*0cf0*/  FFMA R65, R3, R58, RZ ;  /* 0x0000003a03417223 */ /* 0x000fe200000000ff */
[----:B------:R-:W3:Y:S01]  /*0d00*/  MUFU.RCP R45, R45 ;  /* 0x0000002d002d7308 */ /* 0x000ee20000001000 */
[----:B0-----:R-:W-:-:S02]  /*0d10*/  IMAD.U32 R42, R34, 0x10000, RZ ;  /* 0x00010000222a7824 */ /* 0x001fc400078e00ff */
[----:B--2---:R-:W-:Y:S01]  /*0d20*/  FADD R34, R50, 1 ;  /* 0x3f80000032227421 */ /* 0x004fe20000000000 */
[----:B------:R-:W-:Y:S01]  /*0d30*/  FFMA R61, R2, R55, RZ ;  /* 0x00000037023d7223 */ /* 0x000fe200000000ff */
[C---:B------:R-:W-:Y:S01]  /*0d40*/  FMUL R0, R46.reuse, R46 ;  /* 0x0000002e2e007220 */ /* 0x040fe20000400000 */
[----:B------:R-:W0:Y:S01]  /*0d50*/  @P1 LDC.64 R2, c[0x0][0x230] ;  /* 0x00008c00ff021b82 */ /* 0x000e220000000a00 */
[----:B------:R-:W-:Y:S01]  /*0d60*/  FMUL R58, |R46|, 2.8853900432586669922 ;  /* 0x4038aa3b2e3a7820 */ /* 0x000fe20000400200 */
[----:B------:R-:W-:Y:S01]  /*0d70*/  SHF.L.U32 R50, R35, 0x10, RZ ;  /* 0x0000001023327819 */ /* 0x000fe200000006ff */
[----:B------:R-:W2:Y:S01]  /*0d80*/  MUFU.RCP R63, R34 ;  /* 0x00000022003f7308 */ /* 0x000ea20000001000 */
[----:B-1----:R-:W-:Y:S01]  /*0d90*/  FADD R53, R53, 1 ;  /* 0x3f80000035357421 */ /* 0x002fe20000000000 */
[----:B------:R-:W-:Y:S01]  /*0da0*/  FFMA R55, R0, R39, -0.052303962409496307373 ;  /* 0xbd563cae00377423 */ /* 0x000fe20000000027 */
[----:B------:R-:W-:-:S03]  /*0db0*/  FMUL R67, R42, 0.035677410662174224854 ;  /* 0x3d12227a2a437820 */ /* 0x000fc60000400000 */
[----:B------:R-:W-:Y:S01]  /*0dc0*/  FFMA R55, R0, R55, 0.1331529766321182251 ;  /* 0x3e08594100377423 */ /* 0x000fe20000000037 */
[----:B------:R-:W-:Y:S01]  /*0dd0*/  FFMA R69, R42, R67, 0.79788458347320556641 ;  /* 0x3f4c422a2a457423 */ /* 0x000fe20000000043 */
[----:B------:R-:W1:Y:S01]  /*0de0*/  MUFU.RCP R53, R53 ;  /* 0x0000003500357308 */ /* 0x000e620000001000 */
[----:B---3--:R-:W-:Y:S01]  /*0df0*/  FFMA R45, R45, -2, R38 ;  /* 0xc00000002d2d7823 */ /* 0x008fe20000000026 */
[----:B------:R-:W-:Y:S01]  /*0e00*/  FFMA R59, R0, R55, -0.33332768082618713379 ;  /* 0xbeaaa9ed003b7423 */ /* 0x000fe20000000037 */
[----:B------:R-:W-:-:S03]  /*0e10*/  FMUL R69, R42, R69 ;  /* 0x000000452a457220 */ /* 0x000fc60000400000 */
[----:B------:R-:W-:Y:S01]  /*0e20*/  FSEL R45, R45, 1, !P2 ;  /* 0x3f8000002d2d7808 */ /* 0x000fe20005000000 */
[----:B------:R-:W-:Y:S01]  /*0e30*/  FFMA R67, R0, R59, RZ ;  /* 0x0000003b00437223 */ /* 0x000fe200000000ff */
[----:B------:R-:W3:Y:S01]  /*0e40*/  MUFU.EX2 R58, R58 ;  /* 0x0000003a003a7308 */ /* 0x000ee20000000800 */
[----:B--2---:R-:W-:Y:S01]  /*0e50*/  FFMA R63, R63, -2, R38 ;  /* 0xc00000003f3f7823 */ /* 0x004fe20000000026 */
[----:B------:R-:W-:Y:S01]  /*0e60*/  LOP3.LUT R55, R45, 0x80000000, R32, 0xb8, !PT ;  /* 0x800000002d377812 */ /* 0x000fe200078eb820 */
[----:B------:R-:W-:Y:S01]  /*0e70*/  FMUL R45, R50, 0.035677410662174224854 ;  /* 0x3d12227a322d7820 */ /* 0x000fe20000400000 */
[----:B------:R-:W-:Y:S02]  /*0e80*/  SHF.L.U32 R59, R60, 0x10, RZ ;  /* 0x000000103c3b7819 */ /* 0x000fe400000006ff */
[----:B------:R-:W-:Y:S01]  /*0e90*/  FSETP.GE.AND P4, PT, |R56|, 9.010913848876953125, PT ;  /* 0x41102cb43800780b */ /* 0x000fe20003f86200 */
[----:B------:R-:W-:Y:S01]  /*0ea0*/  FFMA R45, R50, R45, 0.79788458347320556641 ;  /* 0x3f4c422a322d7423 */ /* 0x000fe2000000002d */
[----:B------:R-:W-:Y:S01]  /*0eb0*/  FMUL R0, |R69|, 2.8853900432586669922 ;  /* 0x4038aa3b45007820 */ /* 0x000fe20000400200 */
[----:B------:R-:W-:Y:S01]  /*0ec0*/  FSETP.GE.AND P5, PT, |R56|, 0.60000002384185791016, PT ;  /* 0x3f19999a3800780b */ /* 0x000fe20003fa6200 */
[----:B-1----:R-:W-:Y:S01]  /*0ed0*/  FFMA R53, R53, -2, R38 ;  /* 0xc000000035357823 */ /* 0x002fe20000000026 */
[----:B------:R-:W-:Y:S01]  /*0ee0*/  FMUL R66, R50, R45 ;  /* 0x0000002d32427220 */ /* 0x000fe20000400000 */
[----:B------:R-:W-:Y:S01]  /*0ef0*/  @!P3 FFMA R55, R32, R47, R32 ;  /* 0x0000002f2037b223 */ /* 0x000fe20000000020 */
[C---:B------:R-:W-:Y:S01]  /*0f00*/  FSETP.GE.AND P2, PT, |R52|.reuse, 9.010913848876953125, PT ;  /* 0x41102cb43400780b */ /* 0x040fe20003f46200 */
[----:B0-----:R0:W2:Y:S01]  /*0f10*/  @P1 LDG.E R32, desc[UR10][R2.64] ;  /* 0x0000000a02201981 */ /* 0x0010a2000c1e1900 */
[----:B------:R-:W-:Y:S01]  /*0f20*/  FSEL R63, R63, 1, !P4 ;  /* 0x3f8000003f3f7808 */ /* 0x000fe20006000000 */
[----:B------:R-:W-:Y:S01]  /*0f30*/  FMUL R34, R59, 0.035677410662174224854 ;  /* 0x3d12227a3b227820 */ /* 0x000fe20000400000 */
[----:B------:R1:W4:Y:S01]  /*0f40*/  MUFU.EX2 R60, R0 ;  /* 0x00000000003c7308 */ /* 0x0003220000000800 */
[----:B------:R-:W-:Y:S01]  /*0f50*/  FSETP.GE.AND P3, PT, |R52|, 0.60000002384185791016, PT ;  /* 0x3f19999a3400780b */ /* 0x000fe20003f66200 */
[----:B---3--:R-:W-:Y:S01]  /*0f60*/  FADD R58, R58, 1 ;  /* 0x3f8000003a3a7421 */ /* 0x008fe20000000000 */
[----:B------:R-:W-:Y:S01]  /*0f70*/  FSEL R47, R53, 1, !P2 ;  /* 0x3f800000352f7808 */ /* 0x000fe20005000000 */
[----:B------:R-:W-:Y:S01]  /*0f80*/  FFMA R34, R59, R34, 0.79788458347320556641 ;  /* 0x3f4c422a3b227423 */ /* 0x000fe20000000022 */
[--C-:B------:R-:W-:Y:S01]  /*0f90*/  LOP3.LUT R53, R63, 0x80000000, R56.reuse, 0xb8, !PT ;  /* 0x800000003f357812 */ /* 0x100fe200078eb838 */
[----:B------:R-:W-:Y:S01]  /*0fa0*/  @!P5 FFMA R53, R56, R65, R56 ;  /* 0x000000413835d223 */ /* 0x000fe20000000038 */
[----:B0-----:R-:W-:Y:S01]  /*0fb0*/  FMUL R2, |R66|, 2.8853900432586669922 ;  /* 0x4038aa3b42027820 */ /* 0x001fe20000400200 */
[----:B------:R-:W-:Y:S01]  /*0fc0*/  FMUL R34, R59, R34 ;  /* 0x000000223b227220 */ /* 0x000fe20000400000 */
[----:B------:R0:W3:Y:S01]  /*0fd0*/  MUFU.RCP R45, R58 ;  /* 0x0000003a002d7308 */ /* 0x0000e20000001000 */
[----:B------:R-:W-:Y:S01]  /*0fe0*/  SHF.R.U32.HI R35, RZ, 0x10, R35 ;  /* 0x00000010ff237819 */ /* 0x000fe20000011623 */
[----:B-1----:R-:W-:Y:S01]  /*0ff0*/  FMUL R0, R69, R69 ;  /* 0x0000004545007220 */ /* 0x002fe20000400000 */
[----:B------:R-:W-:Y:S01]  /*1000*/  FMUL R56, |R34|, 2.8853900432586669922 ;  /* 0x4038aa3b22387820 */ /* 0x000fe20000400200 */
[----:B------:R-:W-:Y:S01]  /*1010*/  FMUL R3, R66, R66 ;  /* 0x0000004242037220 */ /* 0x000fe20000400000 */
[--C-:B------:R-:W-:Y:S01]  /*1020*/  LOP3.LUT R47, R47, 0x80000000, R52.reuse, 0xb8, !PT ;  /* 0x800000002f2f7812 */ /* 0x100fe200078eb834 */
[----:B------:R-:W-:Y:S01]  /*1030*/  @!P3 FFMA R47, R52, R61, R52 ;  /* 0x0000003d342fb223 */ /* 0x000fe20000000034 */
[----:B------:R-:W-:Y:S01]  /*1040*/  IMAD.U32 R52, R35, 0x10000, RZ ;  /* 0x0001000023347824 */ /* 0x000fe200078e00ff */
[----:B------:R1:W1:Y:S01]  /*1050*/  MUFU.EX2 R63, R2 ;  /* 0x00000002003f7308 */ /* 0x0002620000000800 */
[-C--:B------:R-:W-:Y:S01]  /*1060*/  FFMA R35, R0, R39.reuse, -0.052303962409496307373 ;  /* 0xbd563cae00237423 */ /* 0x080fe20000000027 */
[C---:B0-----:R-:W-:Y:S01]  /*1070*/  FFMA R58, R3.reuse, R39, -0.052303962409496307373 ;  /* 0xbd563cae033a7423 */ /* 0x041fe20000000027 */
[----:B----4-:R-:W-:Y:S01]  /*1080*/  FADD R60, R60, 1 ;  /* 0x3f8000003c3c7421 */ /* 0x010fe20000000000 */
[----:B------:R-:W-:Y:S01]  /*1090*/  FSETP.GE.AND P3, PT, |R46|, 0.60000002384185791016, PT ;  /* 0x3f19999a2e00780b */ /* 0x000fe20003f66200 */
[----:B------:R-:W-:Y:S01]  /*10a0*/  FFMA R61, R0, R35, 0.1331529766321182251 ;  /* 0x3e085941003d7423 */ /* 0x000fe20000000023 */
[----:B------:R-:W-:Y:S01]  /*10b0*/  FFMA R58, R3, R58, 0.1331529766321182251 ;  /* 0x3e085941033a7423 */ /* 0x000fe2000000003a */
[----:B------:R-:W-:Y:S01]  /*10c0*/  FSETP.GE.AND P2, PT, |R46|, 9.010913848876953125, PT ;  /* 0x41102cb42e00780b */ /* 0x000fe20003f46200 */
[----:B------:R0:W4:Y:S01]  /*10d0*/  MUFU.EX2 R62, R56 ;  /* 0x00000038003e7308 */ /* 0x0001220000000800 */
[----:B---3--:R-:W-:Y:S01]  /*10e0*/  FFMA R45, R45, -2, R38 ;  /* 0xc00000002d2d7823 */ /* 0x008fe20000000026 */
[C---:B------:R-:W-:Y:S01]  /*10f0*/  FFMA R58, R3.reuse, R58, -0.33332768082618713379 ;  /* 0xbeaaa9ed033a7423 */ /* 0x040fe2000000003a */
[----:B-1----:R-:W-:Y:S01]  /*1100*/  FMUL R2, R34, R34 ;  /* 0x0000002222027220 */ /* 0x002fe20000400000 */
[----:B------:R-:W-:Y:S01]  /*1110*/  FFMA R61, R0, R61, -0.33332768082618713379 ;  /* 0xbeaaa9ed003d7423 */ /* 0x000fe2000000003d */
[----:B------:R-:W-:Y:S01]  /*1120*/  SHF.R.U64 R68, R12, 0x10, R13 ;  /* 0x000000100c447819 */ /* 0x000fe2000000120d */
[----:B------:R-:W-:Y:S01]  /*1130*/  FFMA R71, R3, R58, RZ ;  /* 0x0000003a03477223 */ /* 0x000fe200000000ff */
[C---:B------:R-:W-:Y:S01]  /*1140*/  FMUL R3, R52.reuse, 0.035677410662174224854 ;  /* 0x3d12227a34037820 */ /* 0x040fe20000400000 */
[----:B------:R-:W1:Y:S01]  /*1150*/  MUFU.RCP R35, R60 ;  /* 0x0000003c00237308 */ /* 0x000e620000001000 */
[----:B------:R-:W-:Y:S01]  /*1160*/  FADD R64, R63, 1 ;  /* 0x3f8000003f407421 */ /* 0x000fe20000000000 */
[----:B------:R-:W-:Y:S01]  /*1170*/  FSEL R45, R45, 1, !P2 ;  /* 0x3f8000002d2d7808 */ /* 0x000fe20005000000 */
[----:B------:R-:W-:Y:S01]  /*1180*/  FFMA R3, R52, R3, 0.79788458347320556641 ;  /* 0x3f4c422a34037423 */ /* 0x000fe20000000003 */
[----:B------:R-:W-:Y:S01]  /*1190*/  FFMA R63, R2, R39, -0.052303962409496307373 ;  /* 0xbd563cae023f7423 */ /* 0x000fe20000000027 */
[----:B0-----:R-:W-:Y:S01]  /*11a0*/  FFMA R56, R0, R61, RZ ;  /* 0x0000003d00387223 */ /* 0x001fe200000000ff */
[--C-:B------:R-:W-:Y:S01]  /*11b0*/  LOP3.LUT R45, R45, 0x80000000, R46.reuse, 0xb8, !PT ;  /* 0x800000002d2d7812 */ /* 0x100fe200078eb82e */
[----:B------:R-:W-:Y:S01]  /*11c0*/  @!P3 FFMA R45, R46, R67, R46 ;  /* 0x000000432e2db223 */ /* 0x000fe2000000002e */
[----:B------:R0:W3:Y:S01]  /*11d0*/  MUFU.RCP R65, R64 ;  /* 0x0000004000417308 */ /* 0x0000e20000001000 */
[----:B----4-:R-:W-:Y:S01]  /*11e0*/  FADD R62, R62, 1 ;  /* 0x3f8000003e3e7421 */ /* 0x010fe20000000000 */
[----:B------:R-:W-:Y:S01]  /*11f0*/  SHF.L.U32 R58, R12, 0x10, RZ ;  /* 0x000000100c3a7819 */ /* 0x000fe200000006ff */
[----:B------:R-:W-:Y:S01]  /*1200*/  FMUL R70, R52, R3 ;  /* 0x0000000334467220 */ /* 0x000fe20000400000 */
[C---:B------:R-:W-:Y:S01]  /*1210*/  FSETP.GE.AND P3, PT, |R69|.reuse, 0.60000002384185791016, PT ;  /* 0x3f19999a4500780b */ /* 0x040fe20003f66200 */
[----:B------:R-:W-:Y:S01]  /*1220*/  FFMA R63, R2, R63, 0.1331529766321182251 ;  /* 0x3e085941023f7423 */ /* 0x000fe2000000003f */
[----:B------:R-:W-:Y:S01]  /*1230*/  FSETP.GE.AND P2, PT, |R69|, 9.010913848876953125, PT ;  /* 0x41102cb44500780b */ /* 0x000fe20003f46200 */
[----:B------:R-:W-:Y:S01]  /*1240*/  FMUL R12, |R70|, 2.8853900432586669922 ;  /* 0x4038aa3b460c7820 */ /* 0x000fe20000400200 */
[----:B------:R-:W4:Y:S01]  /*1250*/  MUFU.RCP R61, R62 ;  /* 0x0000003e003d7308 */ /* 0x000f220000001000 */
[--C-:B-1----:R-:W-:Y:S01]  /*1260*/  FFMA R35, R35, -2, R38.reuse ;  /* 0xc000000023237823 */ /* 0x102fe20000000026 */
[----:B------:R-:W-:Y:S01]  /*1270*/  FMUL R3, R58, 0.035677410662174224854 ;  /* 0x3d12227a3a037820 */ /* 0x000fe20000400000 */
[----:B------:R-:W-:Y:S01]  /*1280*/  FFMA R63, R2, R63, -0.33332768082618713379 ;  /* 0xbeaaa9ed023f7423 */ /* 0x000fe2000000003f */
[----:B------:R-:W-:Y:S01]  /*1290*/  FSETP.GE.AND P4, PT, |R66|, 9.010913848876953125, PT ;  /* 0x41102cb44200780b */ /* 0x000fe20003f86200 */
[----:B0-----:R-:W-:Y:S01]  /*12a0*/  IMAD.U32 R64, R68, 0x10000, RZ ;  /* 0x0001000044407824 */ /* 0x001fe200078e00ff */
[----:B------:R-:W-:Y:S01]  /*12b0*/  FSETP.GE.AND P5, PT, |R66|, 0.60000002384185791016, PT ;  /* 0x3f19999a4200780b */ /* 0x000fe20003fa6200 */
[----:B------:R-:W-:Y:S01]  /*12c0*/  FFMA R3, R58, R3, 0.79788458347320556641 ;  /* 0x3f4c422a3a037423 */ /* 0x000fe20000000003 */
[----:B------:R-:W-:Y:S01]  /*12d0*/  FSEL R0, R35, 1, !P2 ;  /* 0x3f80000023007808 */ /* 0x000fe20005000000 */
[----:B---3--:R-:W-:Y:S01]  /*12e0*/  FFMA R65, R65, -2, R38 ;  /* 0xc000000041417823 */ /* 0x008fe20000000026 */
[----:B------:R-:W0:Y:S01]  /*12f0*/  MUFU.EX2 R60, R12 ;  /* 0x0000000c003c7308 */ /* 0x000e220000000800 */
[----:B------:R-:W-:Y:S01]  /*1300*/  SHF.L.U32 R46, R13, 0x10, RZ ;  /* 0x000000100d2e7819 */ /* 0x000fe200000006ff */
[----:B------:R-:W-:Y:S01]  /*1310*/  FFMA R67, R2, R63, RZ ;  /* 0x0000003f02437223 */ /* 0x000fe200000000ff */
[----:B------:R-:W-:Y:S01]  /*1320*/  FMUL R2, R58, R3 ;  /* 0x000000033a027220 */ /* 0x000fe20000400000 */
[----:B------:R-:W-:-:S02]  /*1330*/  FSEL R63, R65, 1, !P4 ;  /* 0x3f800000413f7808 */ /* 0x000fc40006000000 */
[--C-:B------:R-:W-:Y:S01]  /*1340*/  LOP3.LUT R65, R0, 0x80000000, R69.reuse, 0xb8, !PT ;  /* 0x8000000000417812 */ /* 0x100fe200078eb845 */
[----:B------:R-:W-:Y:S01]  /*1350*/  @!P3 FFMA R65, R69, R56, R69 ;  /* 0x000000384541b223 */ /* 0x000fe20000000045 */
[----:B------:R-:W-:Y:S01]  /*1360*/  FMUL R3, R46, 0.035677410662174224854 ;  /* 0x3d12227a2e037820 */ /* 0x000fe20000400000 */
[C---:B------:R-:W-:Y:S01]  /*1370*/  FSETP.GE.AND P3, PT, |R34|.reuse, 0.60000002384185791016, PT ;  /* 0x3f19999a2200780b */ /* 0x040fe20003f66200 */
[----:B----4-:R-:W-:Y:S01]  /*1380*/  FFMA R61, R61, -2, R38 ;  /* 0xc00000003d3d7823 */ /* 0x010fe20000000026 */
[----:B------:R-:W-:Y:S01]  /*1390*/  FSETP.GE.AND P2, PT, |R34|, 9.010913848876953125, PT ;  /* 0x41102cb42200780b */ /* 0x000fe20003f46200 */
[----:B------:R-:W-:Y:S01]  /*13a0*/  FFMA R35, R46, R3, 0.79788458347320556641 ;  /* 0x3f4c422a2e237423 */ /* 0x000fe20000000003 */
[----:B------:R-:W-:Y:S01]  /*13b0*/  FMUL R3, R64, 0.035677410662174224854 ;  /* 0x3d12227a40037820 */ /* 0x000fe20000400000 */
[--C-:B------:R-:W-:Y:S01]  /*13c0*/  LOP3.LUT R63, R63, 0x80000000, R66.reuse, 0xb8, !PT ;  /* 0x800000003f3f7812 */ /* 0x100fe200078eb842 */
[----:B------:R-:W-:Y:S01]  /*13d0*/  @!P5 FFMA R63, R66, R71, R66 ;  /* 0x00000047423fd223 */ /* 0x000fe20000000042 */
[----:B------:R-:W-:Y:S01]  /*13e0*/  FMUL R66, R46, R35 ;  /* 0x000000232e427220 */ /* 0x000fe20000400000 */
[----:B------:R-:W-:Y:S01]  /*13f0*/  FSEL R61, R61, 1, !P2 ;  /* 0x3f8000003d3d7808 */ /* 0x000fe20005000000 */
[----:B------:R-:W-:Y:S01]  /*1400*/  FFMA R35, R64, R3, 0.79788458347320556641 ;  /* 0x3f4c422a40237423 */ /* 0x000fe20000000003 */
[----:B------:R-:W-:Y:S01]  /*1410*/  @P0 LEA R56, P4, R54, R33, 0x3 ;  /* 0x0000002136380211 */ /* 0x000fe200078818ff */
[----:B0-----:R-:W-:Y:S01]  /*1420*/  FADD R62, R60, 1 ;  /* 0x3f8000003c3e7421 */ /* 0x001fe20000000000 */
[--C-:B------:R-:W-:Y:S01]  /*1430*/  LOP3.LUT R3, R61, 0x80000000, R34.reuse, 0xb8, !PT ;  /* 0x800000003d037812 */ /* 0x100fe200078eb822 */
[----:B------:R-:W-:Y:S01]  /*1440*/  FMUL R60, R64, R35 ;  /* 0x00000023403c7220 */ /* 0x000fe20000400000 */
[----:B------:R-:W-:Y:S01]  /*1450*/  @!P3 FFMA R3, R34, R67, R34 ;  /* 0x000000432203b223 */ /* 0x000fe20000000022 */
[----:B------:R-:W-:-:S02]  /*1460*/  @!P0 CS2R R34, SRZ ;  /* 0x0000000000228805 */ /* 0x000fc4000001ff00 */
[----:B------:R-:W-:Y:S01]  /*1470*/  @P0 LEA.HI.X R57, R54, R23, R57, 0x3, P4 ;  /* 0x0000001736390211 */ /* 0x000fe200020f1c39 */
[----:B------:R-:W-:Y:S01]  /*1480*/  FMUL R71, R70, R70 ;  /* 0x0000004646477220 */ /* 0x000fe20000400000 */
[----:B------:R-:W-:Y:S01]  /*1490*/  FMUL R0, |R2|, 2.8853900432586669922 ;  /* 0x4038aa3b02007820 */ /* 0x000fe20000400200 */
[----:B------:R-:W-:Y:S01]  /*14a0*/  FMUL R61, |R66|, 2.8853900432586669922 ;  /* 0x4038aa3b423d7820 */ /* 0x000fe20000400200 */
[----:B------:R0:W1:Y:S01]  /*14b0*/  MUFU.RCP R69, R62 ;  /* 0x0000003e00457308 */ /* 0x0000620000001000 */
[----:B------:R3:W4:Y:S01]  /*14c0*/  @P0 LDG.E.64 R34, desc[UR10][R56.64] ;  /* 0x0000000a38220981 */ /* 0x000722000c1e1b00 */
[----:B------:R-:W-:-:S06]  /*14d0*/  FFMA R68, R71, R39, -0.052303962409496307373 ;  /* 0xbd563cae47447423 */ /* 0x000fcc0000000027 */
[----:B------:R3:W1:Y:S01]  /*14e0*/  MUFU.EX2 R12, R0 ;  /* 0x00000000000c7308 */ /* 0x0006620000000800 */
[----:B------:R-:W-:Y:S01]  /*14f0*/  FMUL R54, R2, R2 ;  /* 0x0000000202367220 */ /* 0x000fe20000400000 */
[----:B0-----:R-:W-:Y:S01]  /*1500*/  FMUL R62, |R60|, 2.8853900432586669922 ;  /* 0x4038aa3b3c3e7820 */ /* 0x001fe20000400200 */
[----:B---3--:R-:W-:Y:S02]  /*1510*/  FFMA R0, R71, R68, 0.1331529766321182251 ;  /* 0x3e08594147007423 */ /* 0x008fe40000000044 */
[----:B------:R-:W-:-:S03]  /*1520*/  FFMA R67, R54, R39, -0.052303962409496307373 ;  /* 0xbd563cae36437423 */ /* 0x000fc60000000027 */
[----:B------:R-:W0:Y:S01]  /*1530*/  MUFU.EX2 R68, R61 ;  /* 0x0000003d00447308 */ /* 0x000e220000000800 */
[----:B-1----:R-:W-:Y:S01]  /*1540*/  FFMA R69, R69, -2, R38 ;  /* 0xc000000045457823 */ /* 0x002fe20000000026 */
[C---:B------:R-:W-:Y:S01]  /*1550*/  FFMA R0, R71.reuse, R0, -0.33332768082618713379 ;  /* 0xbeaaa9ed47007423 */ /* 0x040fe20000000000 */
[----:B------:R-:W-:Y:S01]  /*1560*/  FSETP.GE.AND P2, PT, |R70|, 9.010913848876953125, PT ;  /* 0x41102cb44600780b */ /* 0x000fe20003f46200 */
[----:B------:R-:W-:Y:S01]  /*1570*/  FFMA R67, R54, R67, 0.1331529766321182251 ;  /* 0x3e08594136437423 */ /* 0x000fe20000000043 */
[----:B------:R-:W-:Y:S01]  /*1580*/  FSETP.GE.AND P3, PT, |R70|, 0.60000002384185791016, PT ;  /* 0x3f19999a4600780b */ /* 0x000fe20003f66200 */
[----:B------:R-:W-:Y:S01]  /*1590*/  FFMA R73, R71, R0, RZ ;  /* 0x0000000047497223 */ /* 0x000fe200000000ff */
[----:B------:R-:W-:Y:S01]  /*15a0*/  FSEL R69, R69, 1, !P2 ;  /* 0x3f80000045457808 */ /* 0x000fe20005000000 */
[----:B------:R-:W-:Y:S01]  /*15b0*/  MUFU.EX2 R62, R62 ;  /* 0x0000003e003e7308 */ /* 0x000fe20000000800 */
[----:B------:R-:W-:Y:S01]  /*15c0*/  FADD R12, R12, 1 ;  /* 0x3f8000000c0c7421 */ /* 0x000fe20000000000 */
[----:B------:R-:W-:Y:S01]  /*15d0*/  FFMA R0, R54, R67, -0.33332768082618713379 ;  /* 0xbeaaa9ed36007423 */ /* 0x000fe20000000043 */
[----:B0-----:R-:W-:-:S05]  /*15e0*/  FADD R68, R68, 1 ;  /* 0x3f80000044447421 */ /* 0x001fca0000000000 */
[----:B------:R-:W0:Y:S01]  /*15f0*/  MUFU.RCP R71, R68 ;  /* 0x0000004400477308 */ /* 0x000e220000001000 */
[----:B------:R-:W-:Y:S01]  /*1600*/  LOP3.LUT R57, R69, 0x80000000, R70, 0xb8, !PT ;  /* 0x8000000045397812 */ /* 0x000fe200078eb846 */
[----:B------:R-:W-:Y:S01]  /*1610*/  FFMA R69, R54, R0, RZ ;  /* 0x0000000036457223 */ /* 0x000fe200000000ff */
[----:B------:R-:W-:Y:S01]  /*1620*/  SHF.L.U32 R54, R36, 0x10, RZ ;  /* 0x0000001024367819 */ /* 0x000fe200000006ff */
[----:B------:R-:W-:-:S04]  /*1630*/  FMUL R0, R66, R66 ;  /* 0x0000004242007220 */ /* 0x000fc80000400000 */
[----:B------:R0:W1:Y:S01]  /*1640*/  MUFU.RCP R61, R12 ;  /* 0x0000000c003d7308 */ /* 0x0000620000001000 */
[----:B------:R-:W-:Y:S01]  /*1650*/  @!P3 FFMA R57, R70, R73, R70 ;  /* 0x000000494639b223 */ /* 0x000fe20000000046 */
[----:B------:R-:W-:Y:S01]  /*1660*/  FMUL R73, R54, 0.035677410662174224854 ;  /* 0x3d12227a36497820 */ /* 0x000fe20000400000 */
[----:B------:R-:W-:-:S03]  /*1670*/  FFMA R67, R0, R39, -0.052303962409496307373 ;  /* 0xbd563cae00437423 */ /* 0x000fc60000000027 */
[----:B------:R-:W-:Y:S01]  /*1680*/  FFMA R75, R54, R73, 0.79788458347320556641 ;  /* 0x3f4c422a364b7423 */ /* 0x000fe20000000049 */
[----:B------:R-:W-:Y:S01]  /*1690*/  FFMA R67, R0, R67, 0.1331529766321182251 ;  /* 0x3e08594100437423 */ /* 0x000fe20000000043 */
[----:B------:R-:W-:Y:S01]  /*16a0*/  FSETP.GE.AND P4, PT, |R66|, 9.010913848876953125, PT ;  /* 0x41102cb44200780b */ /* 0x000fe20003f86200 */
[--C-:B0-----:R-:W-:Y:S01]  /*16b0*/  FFMA R12, R71, -2, R38.reuse ;  /* 0xc0000000470c7823 */ /* 0x101fe20000000026 */
[----:B------:R-:W-:Y:S01]  /*16c0*/  FADD R62, R62, 1 ;  /* 0x3f8000003e3e7421 */ /* 0x000fe20000000000 */
[----:B------:R-:W-:Y:S01]  /*16d0*/  FSETP.GE.AND P3, PT, |R2|, 0.60000002384185791016, PT ;  /* 0x3f19999a0200780b */ /* 0x000fe20003f66200 */
[----:B------:R-:W-:Y:S01]  /*16e0*/  FMUL R75, R54, R75 ;  /* 0x0000004b364b7220 */ /* 0x000fe20000400000 */
[----:B------:R-:W-:Y:S01]  /*16f0*/  FFMA R73, R0, R67, -0.33332768082618713379 ;  /* 0xbeaaa9ed00497423 */ /* 0x000fe20000000043 */
[----:B------:R-:W0:Y:S01]  /*1700*/  MUFU.RCP R71, R62 ;  /* 0x0000003e00477308 */ /* 0x000e220000001000 */
[----:B------:R-:W-:Y:S01]  /*1710*/  FSEL R67, R12, 1, !P4 ;  /* 0x3f8000000c437808 */ /* 0x000fe20006000000 */
[----:B------:R-:W-:Y:S01]  /*1720*/  FMUL R12, |R75|, 2.8853900432586669922 ;  /* 0x4038aa3b4b0c7820 */ /* 0x000fe20000400200 */
[----:B-1----:R-:W-:Y:S01]  /*1730*/  FFMA R61, R61, -2, R38 ;  /* 0xc00000003d3d7823 */ /* 0x002fe20000000026 */
[----:B------:R-:W-:-:S04]  /*1740*/  FSETP.GE.AND P2, PT, |R2|, 9.010913848876953125, PT ;  /* 0x41102cb40200780b */ /* 0x000fc80003f46200 */
[----:B------:R-:W-:Y:S01]  /*1750*/  FSEL R61, R61, 1, !P2 ;  /* 0x3f8000003d3d7808 */ /* 0x000fe20005000000 */
[----:B------:R-:W1:Y:S03]  /*1760*/  MUFU.EX2 R12, R12 ;  /* 0x0000000c000c7308 */ /* 0x000e660000000800 */
[--C-:B------:R-:W-:Y:S01]  /*1770*/  LOP3.LUT R61, R61, 0x80000000, R2.reuse, 0xb8, !PT ;  /* 0x800000003d3d7812 */ /* 0x100fe200078eb802 */
[----:B------:R-:W-:Y:S01]  /*1780*/  @!P3 FFMA R61, R2, R69, R2 ;  /* 0x00000045023db223 */ /* 0x000fe20000000002 */
[----:B------:R-:W-:Y:S01]  /*1790*/  FMUL R2, R60, R60 ;  /* 0x0000003c3c027220 */ /* 0x000fe20000400000 */
[----:B------:R-:W-:-:S03]  /*17a0*/  FSETP.GE.AND P5, PT, |R66|, 0.60000002384185791016, PT ;  /* 0x3f19999a4200780b */ /* 0x000fc60003fa6200 */
[----:B------:R-:W-:Y:S01]  /*17b0*/  FFMA R69, R2, R39, -0.052303962409496307373 ;  /* 0xbd563cae02457423 */ /* 0x000fe20000000027 */
[----:B0-----:R-:W-:Y:S01]  /*17c0*/  FFMA R71, R71, -2, R38 ;  /* 0xc000000047477823 */ /* 0x001fe20000000026 */
[C---:B------:R-:W-:Y:S02]  /*17d0*/  FSETP.GE.AND P2, PT, |R60|.reuse, 9.010913848876953125, PT ;  /* 0x41102cb43c00780b */ /* 0x040fe40003f46200 */
[----:B------:R-:W-:Y:S01]  /*17e0*/  FSETP.GE.AND P3, PT, |R60|, 0.60000002384185791016, PT ;  /* 0x3f19999a3c00780b */ /* 0x000fe20003f66200 */
[----:B------:R-:W-:Y:S01]  /*17f0*/  FFMA R69, R2, R69, 0.1331529766321182251 ;  /* 0x3e08594102457423 */ /* 0x000fe20000000045 */
[----:B------:R-:W-:Y:S01]  /*1800*/  SHF.L.U32 R56, R37, 0x10, RZ ;  /* 0x0000001025387819 */ /* 0x000fe200000006ff */
[----:B------:R-:W-:Y:S01]  /*1810*/  FFMA R73, R0, R73, RZ ;  /* 0x0000004900497223 */ /* 0x000fe200000000ff */
[----:B------:R-:W-:Y:S01]  /*1820*/  FSEL R71, R71, 1, !P2 ;  /* 0x3f80000047477808 */ /* 0x000fe20005000000 */
[----:B------:R-:W-:Y:S01]  /*1830*/  FFMA R0, R2, R69, -0.33332768082618713379 ;  /* 0xbeaaa9ed02007423 */ /* 0x000fe20000000045 */
[----:B-1----:R-:W-:Y:S01]  /*1840*/  FADD R12, R12, 1 ;  /* 0x3f8000000c0c7421 */ /* 0x002fe20000000000 */
[----:B------:R-:W-:Y:S01]  /*1850*/  FMUL R77, R56, 0.035677410662174224854 ;  /* 0x3d12227a384d7820 */ /* 0x000fe20000400000 */
[--C-:B------:R-:W-:Y:S01]  /*1860*/  LOP3.LUT R67, R67, 0x80000000, R66.reuse, 0xb8, !PT ;  /* 0x8000000043437812 */ /* 0x100fe200078eb842 */
[----:B------:R-:W-:Y:S01]  /*1870*/  @!P5 FFMA R67, R66, R73, R66 ;  /* 0x000000494243d223 */ /* 0x000fe20000000042 */
[----:B------:R-:W-:Y:S01]  /*1880*/  FFMA R73, R2, R0, RZ ;  /* 0x0000000002497223 */ /* 0x000fe200000000ff */
[--C-:B------:R-:W-:Y:S01]  /*1890*/  LOP3.LUT R69, R71, 0x80000000, R60.reuse, 0xb8, !PT ;  /* 0x8000000047457812 */ /* 0x100fe200078eb83c */
[----:B------:R-:W-:Y:S01]  /*18a0*/  FFMA R77, R56, R77, 0.79788458347320556641 ;  /* 0x3f4c422a384d7423 */ /* 0x000fe2000000004d */
[----:B------:R-:W0:Y:S01]  /*18b0*/  MUFU.RCP R71, R12 ;  /* 0x0000000c00477308 */ /* 0x000e220000001000 */
[----:B------:R-:W-:Y:S01]  /*18c0*/  @!P3 FFMA R69, R60, R73, R60 ;  /* 0x000000493c45b223 */ /* 0x000fe2000000003c */
[----:B------:R-:W-:Y:S01]  /*18d0*/  FMUL R2, R75, R75 ;  /* 0x0000004b4b027220 */ /* 0x000fe20000400000 */
[----:B------:R-:W-:Y:S01]  /*18e0*/  FMUL R60, R56, R77 ;  /* 0x0000004d383c7220 */ /* 0x000fe20000400000 */
[----:B------:R-:W-:-:S02]  /*18f0*/  SHF.R.U64 R36, R36, 0x10, R37 ;  /* 0x0000001024247819 */ /* 0x000fc40000001225 */
[----:B------:R-:W-:Y:S01]  /*1900*/  FFMA R73, R2, R39, -0.052303962409496307373 ;  /* 0xbd563cae02497423 */ /* 0x000fe20000000027 */
[----:B------:R-:W-:-:S03]  /*1910*/  FMUL R62, |R60|, 2.8853900432586669922 ;  /* 0x4038aa3b3c3e7820 */ /* 0x000fc60000400200 */
[----:B------:R-:W-:Y:S01]  /*1920*/  FFMA R73, R2, R73, 0.1331529766321182251 ;  /* 0x3e08594102497423 */ /* 0x000fe20000000049 */
[----:B------:R-:W-:Y:S02]  /*1930*/  IMAD.U32 R36, R36, 0x10000, RZ ;  /* 0x0001000024247824 */ /* 0x000fe400078e00ff */
[----:B------:R-:W1:Y:S01]  /*1940*/  MUFU.EX2 R62, R62 ;  /* 0x0000003e003e7308 */ /* 0x000e620000000800 */
[----:B------:R-:W-:Y:S01]  /*1950*/  FFMA R0, R2, R73, -0.33332768082618713379 ;  /* 0xbeaaa9ed02007423 */ /* 0x000fe20000000049 */
[----:B------:R-:W-:Y:S01]  /*1960*/  FSETP.GE.AND P3, PT, |R75|, 0.60000002384185791016, PT ;  /* 0x3f19999a4b00780b */ /* 0x000fe20003f66200 */
[----:B0-----:R-:W-:Y:S01]  /*1970*/  FFMA R71, R71, -2, R38 ;  /* 0xc000000047477823 */ /* 0x001fe20000000026 */
[----:B------:R-:W-:Y:S01]  /*1980*/  FSETP.GE.AND P2, PT, |R75|, 9.010913848876953125, PT ;  /* 0x41102cb44b00780b */ /* 0x000fe20003f46200 */
[----:B------:R-:W-:Y:S01]  /*1990*/  FMUL R73, R36, 0.035677410662174224854 ;  /* 0x3d12227a24497820 */ /* 0x000fe20000400000 */
[----:B------:R-:W-:Y:S02]  /*19a0*/  FFMA R2, R2, R0, RZ ;  /* 0x0000000002027223 */ /* 0x000fe400000000ff */
[----:B------:R-:W-:Y:S01]  /*19b0*/  FSEL R0, R71, 1, !P2 ;  /* 0x3f80000047007808 */ /* 0x000fe20005000000 */
[----:B------:R-:W-:-:S04]  /*19c0*/  FFMA R71, R36, R73, 0.79788458347320556641 ;  /* 0x3f4c422a24477423 */ /* 0x000fc80000000049 */
[----:B------:R-:W-:Y:S01]  /*19d0*/  FMUL R71, R36, R71 ;  /* 0x0000004724477220 */ /* 0x000fe20000400000 */
[--C-:B------:R-:W-:Y:S01]  /*19e0*/  LOP3.LUT R73, R0, 0x80000000, R75.reuse, 0xb8, !PT ;  /* 0x8000000000497812 */ /* 0x100fe200078eb84b */
[----:B------:R-:W-:Y:S01]  /*19f0*/  @!P3 FFMA R73, R75, R2, R75 ;  /* 0x000000024b49b223 */ /* 0x000fe2000000004b */
[----:B-1----:R-:W-:Y:S01]  /*1a00*/  FADD R62, R62, 1 ;  /* 0x3f8000003e3e7421 */ /* 0x002fe20000000000 */
[----:B------:R-:W-:Y:S01]  /*1a10*/  FMUL R2, |R71|, 2.8853900432586669922 ;  /* 0x4038aa3b47027820 */ /* 0x000fe20000400200 */
[----:B------:R-:W-:Y:S02]  /*1a20*/  FMUL R12, R60, R60 ;  /* 0x0000003c3c0c7220 */ /* 0x000fe40000400000 */
[----:B------:R-:W0:Y:S02]  /*1a30*/  MUFU.RCP R77, R62 ;  /* 0x0000003e004d7308 */ /* 0x000e240000001000 */
[----:B------:R-:W-:-:S06]  /*1a40*/  FFMA R75, R12, R39, -0.052303962409496307373 ;  /* 0xbd563cae0c4b7423 */ /* 0x000fcc0000000027 */
[----:B------:R-:W1:Y:S01]  /*1a50*/  MUFU.EX2 R2, R2 ;  /* 0x0000000200027308 */ /* 0x000e620000000800 */
[----:B------:R-:W-:-:S04]  /*1a60*/  FFMA R75, R12, R75, 0.1331529766321182251 ;  /* 0x3e0859410c4b7423 */ /* 0x000fc8000000004b */
[----:B------:R-:W-:Y:S01]  /*1a70*/  FFMA R0, R12, R75, -0.33332768082618713379 ;  /* 0xbeaaa9ed0c007423 */ /* 0x000fe2000000004b */
[C---:B------:R-:W-:Y:S02]  /*1a80*/  FSETP.GE.AND P2, PT, |R60|.reuse, 9.010913848876953125, PT ;  /* 0x41102cb43c00780b */ /* 0x040fe40003f46200 */
[----:B------:R-:W-:Y:S01]  /*1a90*/  FSETP.GE.AND P3, PT, |R60|, 0.60000002384185791016, PT ;  /* 0x3f19999a3c00780b */ /* 0x000fe20003f66200 */
[----:B0-----:R-:W-:Y:S01]  /*1aa0*/  FFMA R77, R77, -2, R38 ;  /* 0xc00000004d4d7823 */ /* 0x001fe20000000026 */
[----:B------:R-:W-:-:S04]  /*1ab0*/  FFMA R79, R12, R0, RZ ;  /* 0x000000000c4f7223 */ /* 0x000fc800000000ff */
[----:B------:R-:W-:Y:S01]  /*1ac0*/  FSEL R75, R77, 1, !P2 ;  /* 0x3f8000004d4b7808 */ /* 0x000fe20005000000 */
[----:B-1----:R-:W-:-:S04]  /*1ad0*/  FADD R12, R2, 1 ;  /* 0x3f800000020c7421 */ /* 0x002fc80000000000 */
[----:B------:R-:W0:Y:S01]  /*1ae0*/  MUFU.RCP R77, R12 ;  /* 0x0000000c004d7308 */ /* 0x000e220000001000 */
[--C-:B------:R-:W-:Y:S01]  /*1af0*/  LOP3.LUT R75, R75, 0x80000000, R60.reuse, 0xb8, !PT ;  /* 0x800000004b4b7812 */ /* 0x100fe200078eb83c */
[----:B------:R-:W-:Y:S01]  /*1b00*/  @!P3 FFMA R75, R60, R79, R60 ;  /* 0x0000004f3c4bb223 */ /* 0x000fe2000000003c */
[C---:B------:R-:W-:Y:S01]  /*1b10*/  FMUL R60, R71.reuse, R71 ;  /* 0x00000047473c7220 */ /* 0x040fe20000400000 */
[----:B------:R-:W-:-:S03]  /*1b20*/  FSETP.GE.AND P3, PT, |R71|, 0.60000002384185791016, PT ;  /* 0x3f19999a4700780b */ /* 0x000fc60003f66200 */
[C---:B------:R-:W-:Y:S01]  /*1b30*/  FFMA R79, R60.reuse, R39, -0.052303962409496307373 ;  /* 0xbd563cae3c4f7423 */ /* 0x040fe20000000027 */
[----:B------:R-:W-:Y:S02]  /*1b40*/  FSETP.GE.AND P2, PT, |R71|, 9.010913848876953125, PT ;  /* 0x41102cb44700780b */ /* 0x000fe40003f46200 */
[----:B------:R-:W-:Y:S01]  /*1b50*/  SHF.R.U32.HI R37, RZ, 0x10, R37 ;  /* 0x00000010ff257819 */ /* 0x000fe20000011625 */
[C---:B------:R-:W-:Y:S01]  /*1b60*/  FFMA R79, R60.reuse, R79, 0.1331529766321182251 ;  /* 0x3e0859413c4f7423 */ /* 0x040fe2000000004f */
[----:B------:R-:W-:Y:S01]  /*1b70*/  SHF.R.U32.HI R66, RZ, 0x10, R13 ;  /* 0x00000010ff427819 */ /* 0x000fe2000001160d */
[----:B0-----:R-:W-:Y:S02]  /*1b80*/  FFMA R77, R77, -2, R38 ;  /* 0xc00000004d4d7823 */ /* 0x001fe40000000026 */
[C---:B------:R-:W-:Y:S01]  /*1b90*/  FFMA R0, R60.reuse, R79, -0.33332768082618713379 ;  /* 0xbeaaa9ed3c007423 */ /* 0x040fe2000000004f */
[----:B------:R-:W-:Y:S02]  /*1ba0*/  SHF.L.U32 R37, R37, 0x10, RZ ;  /* 0x0000001025257819 */ /* 0x000fe400000006ff */
[----:B------:R-:W-:Y:S01]  /*1bb0*/  FSEL R2, R77, 1, !P2 ;  /* 0x3f8000004d027808 */ /* 0x000fe20005000000 */
[----:B------:R-:W-:Y:S01]  /*1bc0*/  FFMA R0, R60, R0, RZ ;  /* 0x000000003c007223 */ /* 0x000fe200000000ff */
[----:B------:R-:W-:-:S02]  /*1bd0*/  SHF.L.U32 R66, R66, 0x10, RZ ;  /* 0x0000001042427819 */ /* 0x000fc400000006ff */
[--C-:B------:R-:W-:Y:S01]  /*1be0*/  LOP3.LUT R77, R2, 0x80000000, R71.reuse, 0xb8, !PT ;  /* 0x80000000024d7812 */ /* 0x100fe200078eb847 */
[----:B------:R-:W-:Y:S01]  /*1bf0*/  FMUL R2, R37, 0.035677410662174224854 ;  /* 0x3d12227a25027820 */ /* 0x000fe20000400000 */
[----:B------:R-:W-:Y:S01]  /*1c00*/  @!P3 FFMA R77, R71, R0, R71 ;  /* 0x00000000474db223 */ /* 0x000fe20000000047 */
[C---:B------:R-:W-:Y:S02]  /*1c10*/  FMUL R71, R66.reuse, 0.035677410662174224854 ;  /* 0x3d12227a42477820 */ /* 0x040fe40000400000 */
[C---:B------:R-:W-:Y:S02]  /*1c20*/  FFMA R2, R37.reuse, R2, 0.79788458347320556641 ;  /* 0x3f4c422a25027423 */ /* 0x040fe40000000002 */
[C---:B------:R-:W-:Y:S02]  /*1c30*/  FFMA R71, R66.reuse, R71, 0.79788458347320556641 ;  /* 0x3f4c422a42477423 */ /* 0x040fe40000000047 */
[----:B------:R-:W-:Y:S02]  /*1c40*/  FMUL R60, R37, R2 ;  /* 0x00000002253c7220 */ /* 0x000fe40000400000 */
[----:B------:R-:W-:-:S02]  /*1c50*/  FMUL R70, R66, R71 ;  /* 0x0000004742467220 */ /* 0x000fc40000400000 */
[----:B------:R-:W-:Y:S02]  /*1c60*/  FMUL R2, |R60|, 2.8853900432586669922 ;  /* 0x4038aa3b3c027820 */ /* 0x000fe40000400200 */
[----:B------:R-:W-:-:S04]  /*1c70*/  FMUL R0, |R70|, 2.8853900432586669922 ;  /* 0x4038aa3b46007820 */ /* 0x000fc80000400200 */
[----:B------:R-:W0:Y:S01]  /*1c80*/  MUFU.EX2 R2, R2 ;  /* 0x0000000200027308 */ /* 0x000e220000000800 */
[----:B------:R-:W-:Y:S02]  /*1c90*/  @!P0 CS2R R12, SRZ ;  /* 0x00000000000c8805 */ /* 0x000fe4000001ff00 */
[----:B------:R-:W-:Y:S02]  /*1ca0*/  SHF.L.U64.HI R72, R16, 0x7, R17 ;  /* 0x0000000710487819 */ /* 0x000fe40000010211 */
[----:B--2---:R-:W-:-:S03]  /*1cb0*/  @P1 R2UR UR7, R32 ;  /* 0x00000000200712ca */ /* 0x004fc600000e0000 */
[----:B------:R-:W1:Y:S01]  /*1cc0*/  MUFU.EX2 R0, R0 ;  /* 0x0000000000007308 */ /* 0x000e620000000800 */
[----:B------:R0:W5:Y:S01]  /*1cd0*/  @P0 LDG.E.64 R12, desc[UR10][R18.64] ;  /* 0x0000000a120c0981 */ /* 0x000162000c1e1b00 */
[----:B------:R-:W-:Y:S01]  /*1ce0*/  IMAD.MOV.U32 R32, RZ, RZ, 0x3f000000 ;  /* 0x3f000000ff207424 */ /* 0x000fe200078e00ff */
[----:B------:R-:W-:Y:S01]  /*1cf0*/  SHF.L.U32 R79, R16, 0x7, RZ ;  /* 0x00000007104f7819 */ /* 0x000fe200000006ff */
[----:B------:R-:W-:Y:S01]  /*1d00*/  FMUL R16, R60, R60 ;  /* 0x0000003c3c107220 */ /* 0x000fe20000400000 */
[----:B0-----:R-:W-:-:S03]  /*1d10*/  FADD R18, R2, 1 ;  /* 0x3f80000002127421 */ /* 0x001fc60000000000 */
[----:B------:R-:W-:Y:S01]  /*1d20*/  FFMA R17, R16, R39, -0.052303962409496307373 ;  /* 0xbd563cae10117423 */ /* 0x000fe20000000027 */
[----:B------:R-:W0:Y:S01]  /*1d30*/  MUFU.RCP R71, R18 ;  /* 0x0000001200477308 */ /* 0x000e220000001000 */
[----:B-1----:R-:W-:Y:S01]  /*1d40*/  FADD R19, R0, 1 ;  /* 0x3f80000000137421 */ /* 0x002fe20000000000 */
[----:B------:R-:W-:Y:S01]  /*1d50*/  FFMA R0, R55, R32, 0.5 ;  /* 0x3f00000037007423 */ /* 0x000fe20000000020 */
[----:B------:R-:W-:-:S03]  /*1d60*/  FFMA R17, R16, R17, 0.1331529766321182251 ;  /* 0x3e08594110117423 */ /* 0x000fc60000000011 */
[----:B------:R-:W-:Y:S01]  /*1d70*/  FMUL R51, R51, R0 ;  /* 0x0000000033337220 */ /* 0x000fe20000400000 */
[-C--:B------:R-:W-:Y:S01]  /*1d80*/  FFMA R0, R53, R32.reuse, 0.5 ;  /* 0x3f00000035007423 */ /* 0x080fe20000000020 */
[----:B------:R-:W-:-:S03]  /*1d90*/  FFMA R47, R47, R32, 0.5 ;  /* 0x3f0000002f2f7423 */ /* 0x000fc60000000020 */
[----:B------:R-:W-:Y:S01]  /*1da0*/  FMUL R43, R43, R0 ;  /* 0x000000002b2b7220 */ /* 0x000fe20000400000 */
[----:B------:R-:W-:Y:S01]  /*1db0*/  FFMA R0, R16, R17, -0.33332768082618713379 ;  /* 0xbeaaa9ed10007423 */ /* 0x000fe20000000011 */
[----:B------:R-:W-:Y:S01]  /*1dc0*/  FMUL R48, R48, R47 ;  /* 0x0000002f30307220 */ /* 0x000fe20000400000 */
[----:B------:R-:W1:Y:S01]  /*1dd0*/  MUFU.RCP R19, R19 ;  /* 0x0000001300137308 */ /* 0x000e620000001000 */
[----:B------:R-:W-:Y:S01]  /*1de0*/  FSETP.GE.AND P2, PT, |R60|, 0.60000002384185791016, PT ;  /* 0x3f19999a3c00780b */ /* 0x000fe20003f46200 */
[----:B------:R-:W-:Y:S01]  /*1df0*/  FFMA R47, R16, R0, RZ ;  /* 0x00000000102f7223 */ /* 0x000fe200000000ff */
[----:B------:R-:W-:Y:S01]  /*1e00*/  FFMA R0, R45, R32, 0.5 ;  /* 0x3f0000002d007423 */ /* 0x000fe20000000020 */
[----:B0-----:R-:W-:Y:S01]  /*1e10*/  FFMA R71, R71, -2, R38 ;  /* 0xc000000047477823 */ /* 0x001fe20000000026 */
[----:B------:R-:W-:Y:S02]  /*1e20*/  FSETP.GE.AND P1, PT, |R60|, 9.010913848876953125, PT ;  /* 0x41102cb43c00780b */ /* 0x000fe40003f26200 */
[----:B------:R-:W-:Y:S01]  /*1e30*/  FMUL R49, R49, R0 ;  /* 0x0000000031317220 */ /* 0x000fe20000400000 */
[----:B------:R-:W-:Y:S01]  /*1e40*/  FFMA R0, R3, R32, 0.5 ;  /* 0x3f00000003007423 */ /* 0x000fe20000000020 */
[----:B------:R-:W-:Y:S01]  /*1e50*/  FMUL R3, R70, R70 ;  /* 0x0000004646037220 */ /* 0x000fe20000400000 */
[----:B------:R-:W-:-:S02]  /*1e60*/  FSEL R17, R71, 1, !P1 ;  /* 0x3f80000047117808 */ /* 0x000fc40004800000 */
[----:B------:R-:W-:Y:S01]  /*1e70*/  FMUL R59, R59, R0 ;  /* 0x000000003b3b7220 */ /* 0x000fe20000400000 */
[----:B------:R-:W-:Y:S01]  /*1e80*/  FFMA R0, R3, R39, -0.052303962409496307373 ;  /* 0xbd563cae03007423 */ /* 0x000fe20000000027 */
[--C-:B------:R-:W-:Y:S01]  /*1e90*/  LOP3.LUT R81, R17, 0x80000000, R60.reuse, 0xb8, !PT ;  /* 0x8000000011517812 */ /* 0x100fe200078eb83c */
[----:B------:R-:W-:Y:S01]  /*1ea0*/  @!P2 FFMA R81, R60, R47, R60 ;  /* 0x0000002f3c51a223 */ /* 0x000fe2000000003c */
[C---:B------:R-:W-:Y:S01]  /*1eb0*/  FSETP.GE.AND P2, PT, |R70|.reuse, 0.60000002384185791016, PT ;  /* 0x3f19999a4600780b */ /* 0x040fe20003f46200 */
[----:B------:R-:W-:Y:S01]  /*1ec0*/  FFMA R0, R3, R0, 0.1331529766321182251 ;  /* 0x3e08594103007423 */ /* 0x000fe20000000000 */
[----:B-1----:R-:W-:Y:S01]  /*1ed0*/  FFMA R19, R19, -2, R38 ;  /* 0xc000000013137823 */ /* 0x002fe20000000026 */
[----:B------:R-:W-:Y:S02]  /*1ee0*/  FSETP.GE.AND P1, PT, |R70|, 9.010913848876953125, PT ;  /* 0x41102cb44600780b */ /* 0x000fe40003f26200 */
[----:B------:R-:W-:Y:S02]  /*1ef0*/  FFMA R0, R3, R0, -0.33332768082618713379 ;  /* 0xbeaaa9ed03007423 */ /* 0x000fe40000000000 */
[----:B------:R-:W-:-:S02]  /*1f00*/  FSEL R19, R19, 1, !P1 ;  /* 0x3f80000013137808 */ /* 0x000fc40004800000 */
[----:B------:R-:W-:Y:S01]  /*1f10*/  FFMA R47, R3, R0, RZ ;  /* 0x00000000032f7223 */ /* 0x000fe200000000ff */
[-C--:B------:R-:W-:Y:S01]  /*1f20*/  FFMA R57, R57, R32.reuse, 0.5 ;  /* 0x3f00000039397423 */ /* 0x080fe20000000020 */
[--C-:B------:R-:W-:Y:S01]  /*1f30*/  LOP3.LUT R17, R19, 0x80000000, R70.reuse, 0xb8, !PT ;  /* 0x8000000013117812 */ /* 0x100fe200078eb846 */
[-C--:B------:R-:W-:Y:S01]  /*1f40*/  FFMA R0, R81, R32.reuse, 0.5 ;  /* 0x3f00000051007423 */ /* 0x080fe20000000020 */
[----:B------:R-:W-:Y:S01]  /*1f50*/  @!P2 FFMA R17, R70, R47, R70 ;  /* 0x0000002f4611a223 */ /* 0x000fe20000000046 */
[----:B------:R-:W-:Y:S01]  /*1f60*/  FMUL R52, R52, R57 ;  /* 0x0000003934347220 */ /* 0x000fe20000400000 */
[-C--:B------:R-:W-:Y:S01]  /*1f70*/  FFMA R53, R73, R32.reuse, 0.5 ;  /* 0x3f00000049357423 */ /* 0x080fe20000000020 */
[-C--:B------:R-:W-:Y:S01]  /*1f80*/  FFMA R65, R65, R32.reuse, 0.5 ;  /* 0x3f00000041417423 */ /* 0x080fe20000000020 */
[----:B------:R-:W-:Y:S01]  /*1f90*/  FFMA R75, R75, R32, 0.5 ;  /* 0x3f0000004b4b7423 */ /* 0x000fe20000000020 */
[----:B------:R-:W-:Y:S01]  /*1fa0*/  FMUL R57, R37, R0 ;  /* 0x0000000025397220 */ /* 0x000fe20000400000 */
[-C--:B------:R-:W-:Y:S01]  /*1fb0*/  FFMA R61, R61, R32.reuse, 0.5 ;  /* 0x3f0000003d3d7423 */ /* 0x080fe20000000020 */
[-C--:B------:R-:W-:Y:S01]  /*1fc0*/  FFMA R67, R67, R32.reuse, 0.5 ;  /* 0x3f00000043437423 */ /* 0x080fe20000000020 */
[-C--:B------:R-:W-:Y:S01]  /*1fd0*/  FFMA R63, R63, R32.reuse, 0.5 ;  /* 0x3f0000003f3f7423 */ /* 0x080fe20000000020 */
[-C--:B------:R-:W-:Y:S01]  /*1fe0*/  FFMA R77, R77, R32.reuse, 0.5 ;  /* 0x3f0000004d4d7423 */ /* 0x080fe20000000020 */
[-C--:B------:R-:W-:Y:S01]  /*1ff0*/  FFMA R69, R69, R32.reuse, 0.5 ;  /* 0x3f00000045457423 */ /* 0x080fe20000000020 */
[----:B------:R-:W-:Y:S01]  /*2000*/  FFMA R37, R17, R32, 0.5 ;  /* 0x3f00000011257423 */ /* 0x000fe20000000020 */
[----:B------:R-:W-:Y:S01]  /*2010*/  FMUL R53, R54, R53 ;  /* 0x0000003536357220 */ /* 0x000fe20000400000 */
[----:B------:R-:W-:Y:S01]  /*2020*/  FMUL R42, R42, R65 ;  /* 0x000000412a2a7220 */ /* 0x000fe20000400000 */
[----:B------:R-:W-:Y:S01]  /*2030*/  FMUL R54, R56, R75 ;  /* 0x0000004b38367220 */ /* 0x000fe20000400000 */
[----:B------:R-:W-:Y:S01]  /*2040*/  ISETP.GE.U32.AND P1, PT, R40, R27, PT ;  /* 0x0000001b2800720c */ /* 0x000fe20003f26070 */
[----:B------:R-:W-:Y:S01]  /*2050*/  FMUL R58, R58, R61 ;  /* 0x0000003d3a3a7220 */ /* 0x000fe20000400000 */
[----:B------:R-:W-:Y:S01]  /*2060*/  FMUL R46, R46, R67 ;  /* 0x000000432e2e7220 */ /* 0x000fe20000400000 */
[----:B------:R-:W-:Y:S01]  /*2070*/  FMUL R50, R50, R63 ;  /* 0x0000003f32327220 */ /* 0x000fe20000400000 */
[----:B------:R-:W-:Y:S01]  /*2080*/  FMUL R56, R36, R77 ;  /* 0x0000004d24387220 */ /* 0x000fe20000400000 */
[----:B------:R-:W-:Y:S01]  /*2090*/  FMUL R64, R64, R69 ;  /* 0x0000004540407220 */ /* 0x000fe20000400000 */
[----:B------:R-:W-:Y:S01]  /*20a0*/  FMUL R66, R66, R37 ;  /* 0x0000002542427220 */ /* 0x000fe20000400000 */
[----:B------:R-:W-:Y:S01]  /*20b0*/  FMUL R18, R42, UR7 ;  /* 0x000000072a127c20 */ /* 0x000fe20008400000 */
[----:B------:R-:W-:Y:S01]  /*20c0*/  ISETP.GE.U32.OR P1, PT, R41, R26, P1 ;  /* 0x0000001a2900720c */ /* 0x000fe20000f26470 */
[----:B------:R-:W-:Y:S01]  /*20d0*/  FMUL R61, R58, UR7 ;  /* 0x000000073a3d7c20 */ /* 0x000fe20008400000 */
        /* <DEDUP_REMOVED lines=14> */
[----:B------:R0:W1:Y:S01]  /*21c0*/  F2F.BF16.F32 R71, R18 ;  /* 0x0000001200477304 */ /* 0x0000620000202000 */
[----:B------:R-:W-:-:S02]  /*21d0*/  @!P0 CS2R R16, SRZ ;  /* 0x0000000000108805 */ /* 0x000fc4000001ff00 */
[----:B----4-:R-:W-:-:S04]  /*21e0*/  SHF.L.U32 R69, R34, 0x10, RZ ;  /* 0x0000001022457819 */ /* 0x010fc800000006ff */
[----:B------:R2:W5:Y:S01]  /*21f0*/  @P0 LDG.E.64 R16, desc[UR10][R10.64] ;  /* 0x0000000a0a100981 */ /* 0x000562000c1e1b00 */
[----:B0-----:R-:W-:Y:S01]  /*2200*/  @!P0 CS2R R18, SRZ ;  /* 0x0000000000128805 */ /* 0x001fe2000001ff00 */
[----:B------:R-:W0:Y:S01]  /*2210*/  F2F.BF16.F32 R61, R61 ;  /* 0x0000003d003d7304 */ /* 0x000e220000202000 */
[----:B------:R-:W-:-:S04]  /*2220*/  FMUL R0, R69, 0.035677410662174224854 ;  /* 0x3d12227a45007820 */ /* 0x000fc80000400000 */
[----:B------:R2:W5:Y:S03]  /*2230*/  @P0 LDG.E.64 R18, desc[UR10][R20.64] ;  /* 0x0000000a14120981 */ /* 0x000566000c1e1b00 */
[----:B------:R-:W3:Y:S01]  /*2240*/  F2F.BF16.F32 R55, R55 ;  /* 0x0000003700377304 */ /* 0x000ee20000202000 */
[----:B------:R-:W-:-:S07]  /*2250*/  LEA R37, P0, R79, UR4, 0x1 ;  /* 0x000000044f257c11 */ /* 0x000fce000f8008ff */
[----:B------:R-:W4:Y:S08]  /*2260*/  F2F.BF16.F32 R2, R2 ;  /* 0x0000000200027304 */ /* 0x000f300000202000 */
[----:B------:R-:W0:Y:S08]  /*2270*/  F2F.BF16.F32 R68, R68 ;  /* 0x0000004400447304 */ /* 0x000e300000202000 */
        /* <DEDUP_REMOVED lines=10> */
[----:B------:R-:W0:Y:S01]  /*2320*/  F2F.BF16.F32 R73, R73 ;  /* 0x0000004900497304 */ /* 0x000e220000202000 */
[----:B------:R-:W-:Y:S01]  /*2330*/  FFMA R0, R69, R0, 0.79788458347320556641 ;  /* 0x3f4c422a45007423 */ /* 0x000fe20000000000 */
[----:B------:R-:W-:Y:S01]  /*2340*/  LEA.HI.X R36, R79, UR5, R72, 0x1, P0 ;  /* 0x000000054f247c11 */ /* 0x000fe200080f0c48 */
[----:B------:R-:W-:Y:S02]  /*2350*/  BSSY B0, `(.L_x_28998) ;  /* 0x000000a000007945 */ /* 0x000fe40003800000 */
[----:B------:R-:W-:-:S02]  /*2360*/  FMUL R72, R69, R0 ;  /* 0x0000000045487220 */ /* 0x000fc40000400000 */
[----:B-1234-:R-:W-:Y:S05]  /*2370*/  @P1 BRA `(.L_x_28999) ;  /* 0x00000000001c1947 */ /* 0x01efea0003800000 */
[----:B0-----:R-:W-:Y:S01]  /*2380*/  IMAD.U32 R0, R73, 0x10000, RZ ;  /* 0x0001000049007824 */ /* 0x001fe200078e00ff */
[----:B------:R-:W-:Y:S01]  /*2390*/  LEA R20, P0, R8, R37, 0x3 ;  /* 0x0000002508147211 */ /* 0x000fe200078018ff */
[----:B------:R-:W-:-:S03]  /*23a0*/  IMAD.WIDE.U32 R10, R75, 0x10000, RZ ;  /* 0x000100004b0a7825 */ /* 0x000fc600078e00ff */
[----:B------:R-:W-:Y:S02]  /*23b0*/  LEA.HI.X R21, R8, R36, R9, 0x3, P0 ;  /* 0x0000002408157211 */ /* 0x000fe400000f1c09 */
[----:B------:R-:W-:Y:S02]  /*23c0*/  LOP3.LUT R11, R11, R0, R55, 0xfe, !PT ;  /* 0x000000000b0b7212 */ /* 0x000fe400078efe37 */
[----:B------:R-:W-:-:S05]  /*23d0*/  LOP3.LUT R10, R10, R61, RZ, 0xfc, !PT ;  /* 0x0000003d0a0a7212 */ /* 0x000fca00078efcff */
[----:B------:R1:W-:Y:S02]  /*23e0*/  STG.E.64 desc[UR10][R20.64], R10 ;  /* 0x0000000a14007986 */ /* 0x0003e4000c101b0a */
.L_x_28999:
[----:B------:R-:W-:Y:S05]  /*23f0*/  BSYNC B0 ;  /* 0x0000000000007941 */ /* 0x000fea0003800000 */
.L_x_28998:
[----:B------:R-:W-:Y:S04]  /*2400*/  BSSY B0, `(.L_x_29000) ;  /* 0x000000b000007945 */ /* 0x000fe80003800000 */
[----:B------:R-:W-:Y:S05]  /*2410*/  @P1 BRA `(.L_x_29001) ;  /* 0x0000000000241947 */ /* 0x000fea0003800000 */
[----:B01----:R-:W-:Y:S01]  /*2420*/  IMAD.WIDE.U32 R10, R62, 0x10000, RZ ;  /* 0x000100003e0a7825 */ /* 0x003fe200078e00ff */
[----:B------:R-:W-:Y:S02]  /*2430*/  SHF.L.U32 R21, R60, 0x10, RZ ;  /* 0x000000103c157819 */ /* 0x000fe400000006ff */
[----:B------:R-:W-:Y:S02]  /*2440*/  IADD3 R0, P0, R8, R29, RZ ;  /* 0x0000001d08007210 */ /* 0x000fe40007f1e0ff */
[----:B------:R-:W-:Y:S02]  /*2450*/  LOP3.LUT R11, R11, R21, R68, 0xfe, !PT ;  /* 0x000000150b0b7212 */ /* 0x000fe400078efe44 */
[----:B------:R-:W-:Y:S02]  /*2460*/  IADD3.X R21, R9, R28, RZ, P0, !PT ;  /* 0x0000001c09157210 */ /* 0x000fe400007fe4ff */
[----:B------:R-:W-:Y:S02]  /*2470*/  LEA R20, P0, R0, R37, 0x3 ;  /* 0x0000002500147211 */ /* 0x000fe400078018ff */
[----:B------:R-:W-:-:S02]  /*2480*/  LOP3.LUT R10, R10, R2, RZ, 0xfc, !PT ;  /* 0x000000020a0a7212 */ /* 0x000fc400078efcff */
[----:B------:R-:W-:-:S05]  /*2490*/  LEA.HI.X R21, R0, R36, R21, 0x3, P0 ;  /* 0x0000002400157211 */ /* 0x000fca00000f1c15 */
[----:B------:R2:W-:Y:S04]  /*24a0*/  STG.E.64 desc[UR10][R20.64], R10 ;  /* 0x0000000a14007986 */ /* 0x0005e8000c101b0a */
.L_x_29001:
[----:B------:R-:W-:Y:S05]  /*24b0*/  BSYNC B0 ;  /* 0x0000000000007941 */ /* 0x000fea0003800000 */
.L_x_29000:
[----:B------:R-:W-:Y:S04]  /*24c0*/  BSSY B0, `(.L_x_29002) ;  /* 0x000000b000007945 */ /* 0x000fe80003800000 */
[----:B------:R-:W-:Y:S05]  /*24d0*/  @P1 BRA `(.L_x_29003) ;  /* 0x0000000000241947 */ /* 0x000fea0003800000 */
[----:B0-----:R-:W-:Y:S02]  /*24e0*/  IMAD.U32 R0, R63, 0x10000, RZ ;  /* 0x000100003f007824 */ /* 0x001fe400078e00ff */
[----:B-12---:R-:W-:-:S05]  /*24f0*/  IMAD.WIDE.U32 R10, R67, 0x10000, RZ ;  /* 0x00010000430a7825 */ /* 0x006fca00078e00ff */
[----:B------:R-:W-:Y:S02]  /*2500*/  LOP3.LUT R11, R11, R0, R65, 0xfe, !PT ;  /* 0x000000000b0b7212 */ /* 0x000fe400078efe41 */
[C---:B------:R-:W-:Y:S02]  /*2510*/  LEA R0, P0, R29.reuse, R8, 0x1 ;  /* 0x000000081d007211 */ /* 0x040fe400078008ff */
[----:B------:R-:W-:Y:S02]  /*2520*/  LOP3.LUT R10, R10, R71, RZ, 0xfc, !PT ;  /* 0x000000470a0a7212 */ /* 0x000fe400078efcff */
[----:B------:R-:W-:Y:S02]  /*2530*/  LEA.HI.X R21, R29, R9, R28, 0x1, P0 ;  /* 0x000000091d157211 */ /* 0x000fe400000f0c1c */
[----:B------:R-:W-:-:S04]  /*2540*/  LEA R20, P0, R0, R37, 0x3 ;  /* 0x0000002500147211 */ /* 0x000fc800078018ff */
[----:B------:R-:W-:-:S05]  /*2550*/  LEA.HI.X R21, R0, R36, R21, 0x3, P0 ;  /* 0x0000002400157211 */ /* 0x000fca00000f1c15 */
[----:B------:R3:W-:Y:S04]  /*2560*/  STG.E.64 desc[UR10][R20.64], R10 ;  /* 0x0000000a14007986 */ /* 0x0007e8000c101b0a */
.L_x_29003:
[----:B------:R-:W-:Y:S05]  /*2570*/  BSYNC B0 ;  /* 0x0000000000007941 */ /* 0x000fea0003800000 */
.L_x_29002:
[----:B------:R-:W-:Y:S04]  /*2580*/  BSSY B0, `(.L_x_29004) ;  /* 0x000000e000007945 */ /* 0x000fe80003800000 */
[----:B------:R-:W-:Y:S05]  /*2590*/  @P1 BRA `(.L_x_29005) ;  /* 0x0000000000301947 */ /* 0x000fea0003800000 */
[----:B-123--:R-:W-:Y:S02]  /*25a0*/  MOV R10, R8 ;  /* 0x00000008000a7202 */ /* 0x00efe40000000f00 */
[----:B------:R-:W-:Y:S01]  /*25b0*/  MOV R11, R9 ;  /* 0x00000009000b7202 */ /* 0x000fe20000000f00 */
[----:B------:R-:W-:Y:S01]  /*25c0*/  IMAD R9, R28, 0x3, RZ ;  /* 0x000000031c097824 */ /* 0x000fe200078e02ff */
[----:B0-----:R-:W-:Y:S01]  /*25d0*/  SHF.L.U32 R0, R47, 0x10, RZ ;  /* 0x000000102f007819 */ /* 0x001fe200000006ff */
[----:B------:R-:W-:-:S04]  /*25e0*/  IMAD.WIDE.U32 R10, R29, 0x3, R10 ;  /* 0x000000031d0a7825 */ /* 0x000fc800078e000a */
[----:B------:R-:W-:Y:S01]  /*25f0*/  IMAD.IADD R9, R11, 0x1, R9 ;  /* 0x000000010b097824 */ /* 0x000fe200078e0209 */
[----:B------:R-:W-:-:S04]  /*2600*/  LEA R8, P0, R10, R37, 0x3 ;  /* 0x000000250a087211 */ /* 0x000fc800078018ff */
[----:B------:R-:W-:Y:S01]  /*2610*/  LEA.HI.X R9, R10, R36, R9, 0x3, P0 ;  /* 0x000000240a097211 */ /* 0x000fe200000f1c09 */
[----:B------:R-:W-:-:S05]  /*2620*/  IMAD.WIDE.U32 R10, R41, 0x10000, RZ ;  /* 0x00010000290a7825 */ /* 0x000fca00078e00ff */
[----:B------:R-:W-:Y:S02]  /*2630*/  LOP3.LUT R11, R11, R0, R45, 0xfe, !PT ;  /* 0x000000000b0b7212 */ /* 0x000fe400078efe2d */
[----:B------:R-:W-:-:S05]  /*2640*/  LOP3.LUT R10, R10, R3, RZ, 0xfc, !PT ;  /* 0x000000030a0a7212 */ /* 0x000fca00078efcff */
[----:B------:R4:W-:Y:S02]  /*2650*/  STG.E.64 desc[UR10][R8.64], R10 ;  /* 0x0000000a08007986 */ /* 0x0009e4000c101b0a */
.L_x_29005:
[----:B------:R-:W-:Y:S05]  /*2660*/  BSYNC B0 ;  /* 0x0000000000007941 */ /* 0x000fea0003800000 */
.L_x_29004:
[----:B------:R-:W-:Y:S01]  /*2670*/  FMUL R0, |R72|, 2.8853900432586669922 ;  /* 0x4038aa3b48007820 */ /* 0x000fe20000400200 */
[--C-:B------:R-:W-:Y:S01]  /*2680*/  SHF.R.U64 R70, R34, 0x10, R35.reuse ;  /* 0x0000001022467819 */ /* 0x100fe20000001223 */
[C---:B-1234-:R-:W-:Y:S01]  /*2690*/  FMUL R10, R72.reuse, R72 ;  /* 0x00000048480a7220 */ /* 0x05efe20000400000 */
[----:B------:R-:W-:Y:S01]  /*26a0*/  FSETP.GE.AND P1, PT, |R72|, 0.60000002384185791016, PT ;  /* 0x3f19999a4800780b */ /* 0x000fe20003f26200 */
[----:B-----5:R-:W-:Y:S01]  /*26b0*/  IMAD.U32 R78, R17, 0x10000, RZ ;  /* 0x00010000114e7824 */ /* 0x020fe200078e00ff */
[----:B------:R-:W-:Y:S01]  /*26c0*/  SHF.L.U32 R70, R70, 0x10, RZ ;  /* 0x0000001046467819 */ /* 0x000fe200000006ff */
[----:B------:R-:W1:Y:S01]  /*26d0*/  MUFU.EX2 R0, R0 ;  /* 0x0000000000007308 */ /* 0x000e620000000800 */
[----:B------:R-:W-:Y:S02]  /*26e0*/  FSETP.GE.AND P0, PT, |R72|, 9.010913848876953125, PT ;  /* 0x41102cb44800780b */ /* 0x000fe40003f06200 */
[----:B------:R-:W-:Y:S01]  /*26f0*/  SHF.R.U32.HI R74, RZ, 0x10, R35 ;  /* 0x00000010ff4a7819 */ /* 0x000fe20000011623 */
[----:B------:R-:W-:Y:S01]  /*2700*/  FMUL R11, R70, 0.035677410662174224854 ;  /* 0x3d12227a460b7820 */ /* 0x000fe20000400000 */
[----:B------:R-:W-:-:S02]  /*2710*/  SHF.L.U32 R76, R19, 0x10, RZ ;  /* 0x00000010134c7819 */ /* 0x000fc400000006ff */
[----:B------:R-:W-:Y:S01]  /*2720*/  SHF.L.U32 R74, R74, 0x10, RZ ;  /* 0x000000104a4a7819 */ /* 0x000fe200000006ff */
[----:B------:R-:W-:-:S04]  /*2730*/  FFMA R11, R70, R11, 0.79788458347320556641 ;  /* 0x3f4c422a460b7423 */ /* 0x000fc8000000000b */
[----:B------:R-:W-:Y:S01]  /*2740*/  FMUL R20, R70, R11 ;  /* 0x0000000b46147220 */ /* 0x000fe20000400000 */
[----:B------:R-:W-:-:S03]  /*2750*/  FFMA R11, R10, R39, -0.052303962409496307373 ;  /* 0xbd563cae0a0b7423 */ /* 0x000fc60000000027 */
[----:B------:R-:W-:Y:S01]  /*2760*/  FMUL R21, |R20|, 2.8853900432586669922 ;  /* 0x4038aa3b14157820 */ /* 0x000fe20000400200 */
[----:B-1----:R-:W-:Y:S01]  /*2770*/  FADD R8, R0, 1 ;  /* 0x3f80000000087421 */ /* 0x002fe20000000000 */
[----:B------:R-:W-:-:S03]  /*2780*/  FFMA R11, R10, R11, 0.1331529766321182251 ;  /* 0x3e0859410a0b7423 */ /* 0x000fc6000000000b */
[----:B------:R1:W2:Y:S01]  /*2790*/  MUFU.RCP R9, R8 ;  /* 0x0000000800097308 */ /* 0x0002a20000001000 */
[----:B------:R-:W-:-:S04]  /*27a0*/  FFMA R0, R10, R11, -0.33332768082618713379 ;  /* 0xbeaaa9ed0a007423 */ /* 0x000fc8000000000b */
[----:B------:R-:W-:-:S03]  /*27b0*/  FFMA R11, R10, R0, RZ ;  /* 0x000000000a0b7223 */ /* 0x000fc600000000ff */
[----:B------:R-:W3:Y:S01]  /*27c0*/  MUFU.EX2 R21, R21 ;  /* 0x0000001500157308 */ /* 0x000ee20000000800 */
[----:B-1----:R-:W-:Y:S01]  /*27d0*/  FMUL R8, R20, R20 ;  /* 0x0000001414087220 */ /* 0x002fe20000400000 */
[----:B--2---:R-:W-:-:S05]  /*27e0*/  FFMA R9, R9, -2, R38 ;  /* 0xc000000009097823 */ /* 0x004fca0000000026 */
[----:B------:R-:W-:Y:S02]  /*27f0*/  FSEL R9, R9, 1, !P0 ;  /* 0x3f80000009097808 */ /* 0x000fe40004000000 */
[----:B------:R-:W-:Y:S01]  /*2800*/  FSETP.GE.AND P0, PT, |R20|, 9.010913848876953125, PT ;  /* 0x41102cb41400780b */ /* 0x000fe20003f06200 */
[----:B---3--:R-:W-:Y:S01]  /*2810*/  FADD R0, R21, 1 ;  /* 0x3f80000015007421 */ /* 0x008fe20000000000 */
[--C-:B------:R-:W-:Y:S01]  /*2820*/  LOP3.LUT R77, R9, 0x80000000, R72.reuse, 0xb8, !PT ;  /* 0x80000000094d7812 */ /* 0x100fe200078eb848 */
[----:B------:R-:W-:Y:S01]  /*2830*/  @!P1 FFMA R77, R72, R11, R72 ;  /* 0x0000000b484d9223 */ /* 0x000fe20000000048 */
[----:B------:R-:W-:Y:S01]  /*2840*/  IMAD.U32 R72, R35, 0x10000, RZ ;  /* 0x0001000023487824 */ /* 0x000fe200078e00ff */
[----:B------:R1:W2:Y:S01]  /*2850*/  MUFU.RCP R9, R0 ;  /* 0x0000000000097308 */ /* 0x0002a20000001000 */
[----:B------:R-:W-:Y:S01]  /*2860*/  FSETP.GE.AND P1, PT, |R20|, 0.60000002384185791016, PT ;  /* 0x3f19999a1400780b */ /* 0x000fe20003f26200 */
[----:B------:R-:W-:Y:S01]  /*2870*/  FMUL R35, R74, 0.035677410662174224854 ;  /* 0x3d12227a4a237820 */ /* 0x000fe20000400000 */
[----:B------:R-:W-:-:S03]  /*2880*/  FMUL R11, R72, 0.035677410662174224854 ;  /* 0x3d12227a480b7820 */ /* 0x000fc60000400000 */
[----:B------:R-:W-:Y:S01]  /*2890*/  FFMA R35, R74, R35, 0.79788458347320556641 ;  /* 0x3f4c422a4a237423 */ /* 0x000fe20000000023 */
[----:B------:R-:W-:Y:S01]  /*28a0*/  FFMA R21, R72, R11, 0.79788458347320556641 ;  /* 0x3f4c422a48157423 */ /* 0x000fe2000000000b */
[----:B------:R-:W-:Y:S02]  /*28b0*/  FFMA R11, R8, R39, -0.052303962409496307373 ;  /* 0xbd563cae080b7423 */ /* 0x000fe40000000027 */
[----:B------:R-:W-:Y:S01]  /*28c0*/  FMUL R35, R74, R35 ;  /* 0x000000234a237220 */ /* 0x000fe20000400000 */
[----:B------:R-:W-:Y:S01]  /*28d0*/  FMUL R21, R72, R21 ;  /* 0x0000001548157220 */ /* 0x000fe20000400000 */
[----:B------:R-:W-:-:S03]  /*28e0*/  FFMA R11, R8, R11, 0.1331529766321182251 ;  /* 0x3e085941080b7423 */ /* 0x000fc6000000000b */
[----:B------:R-:W-:Y:S01]  /*28f0*/  FMUL R10, |R21|, 2.8853900432586669922 ;  /* 0x4038aa3b150a7820 */ /* 0x000fe20000400200 */
[----:B-1----:R-:W-:Y:S01]  /*2900*/  FFMA R0, R8, R11, -0.33332768082618713379 ;  /* 0xbeaaa9ed08007423 */ /* 0x002fe2000000000b */
[----:B--2---:R-:W-:-:S03]  /*2910*/  FFMA R9, R9, -2, R38 ;  /* 0xc000000009097823 */ /* 0x004fc60000000026 */
[----:B------:R-:W-:Y:S01]  /*2920*/  FFMA R11, R8, R0, RZ ;  /* 0x00000000080b7223 */ /* 0x000fe200000000ff */
[----:B------:R-:W1:Y:S01]  /*2930*/  MUFU.EX2 R10, R10 ;  /* 0x0000000a000a7308 */ /* 0x000e620000000800 */
[----:B------:R-:W-:Y:S02]  /*2940*/  FSEL R9, R9, 1, !P0 ;  /* 0x3f80000009097808 */ /* 0x000fe40004000000 */
[----:B------:R-:W-:Y:S02]  /*2950*/  FSETP.GE.AND P0, PT, |R21|, 9.010913848876953125, PT ;  /* 0x41102cb41500780b */ /* 0x000fe40003f06200 */
[--C-:B------:R-:W-:Y:S01]  /*2960*/  LOP3.LUT R79, R9, 0x80000000, R20.reuse, 0xb8, !PT ;  /* 0x80000000094f7812 */ /* 0x100fe200078eb814 */
[----:B------:R-:W-:Y:S01]  /*2970*/  @!P1 FFMA R79, R20, R11, R20 ;  /* 0x0000000b144f9223 */ /* 0x000fe20000000014 */
[C---:B------:R-:W-:Y:S01]  /*2980*/  FMUL R11, R21.reuse, R21 ;  /* 0x00000015150b7220 */ /* 0x040fe20000400000 */
[----:B------:R-:W-:Y:S02]  /*2990*/  FSETP.GE.AND P1, PT, |R21|, 0.60000002384185791016, PT ;  /* 0x3f19999a1500780b */ /* 0x000fe40003f26200 */
[----:B------:R-:W-:Y:S01]  /*29a0*/  FFMA R79, R79, R32, 0.5 ;  /* 0x3f0000004f4f7423 */ /* 0x000fe20000000020 */
[----:B------:R-:W-:-:S04]  /*29b0*/  FFMA R0, R11, R39, -0.052303962409496307373 ;  /* 0xbd563cae0b007423 */ /* 0x000fc80000000027 */
[----:B------:R-:W-:Y:S01]  /*29c0*/  FFMA R0, R11, R0, 0.1331529766321182251 ;  /* 0x3e0859410b007423 */ /* 0x000fe20000000000 */
[----:B-1----:R-:W-:-:S03]  /*29d0*/  FADD R8, R10, 1 ;  /* 0x3f8000000a087421 */ /* 0x002fc60000000000 */
[C---:B------:R-:W-:Y:S01]  /*29e0*/  FFMA R0, R11.reuse, R0, -0.33332768082618713379 ;  /* 0xbeaaa9ed0b007423 */ /* 0x040fe20000000000 */
[----:B------:R-:W1:Y:S03]  /*29f0*/  MUFU.RCP R9, R8 ;  /* 0x0000000800097308 */ /* 0x000e660000001000 */
[----:B------:R-:W-:Y:S01]  /*2a00*/  FFMA R10, R11, R0, RZ ;  /* 0x000000000b0a7223 */ /* 0x000fe200000000ff */
[----:B------:R-:W-:-:S06]  /*2a10*/  FMUL R11, |R35|, 2.8853900432586669922 ;  /* 0x4038aa3b230b7820 */ /* 0x000fcc0000400200 */
[----:B------:R-:W2:Y:S01]  /*2a20*/  MUFU.EX2 R11, R11 ;  /* 0x0000000b000b7308 */ /* 0x000ea20000000800 */
[----:B-1----:R-:W-:-:S05]  /*2a30*/  FFMA R9, R9, -2, R38 ;  /* 0xc000000009097823 */ /* 0x002fca0000000026 */
[----:B------:R-:W-:Y:S01]  /*2a40*/  FSEL R0, R9, 1, !P0 ;  /* 0x3f80000009007808 */ /* 0x000fe20004000000 */
[----:B------:R-:W-:Y:S01]  /*2a50*/  IMAD.WIDE.U32 R8, R2, 0x10000, RZ ;  /* 0x0001000002087825 */ /* 0x000fe200078e00ff */
[----:B------:R-:W-:Y:S02]  /*2a60*/  FSETP.GE.AND P0, PT, |R35|, 9.010913848876953125, PT ;  /* 0x41102cb42300780b */ /* 0x000fe40003f06200 */
[--C-:B------:R-:W-:Y:S01]  /*2a70*/  LOP3.LUT R81, R0, 0x80000000, R21.reuse, 0xb8, !PT ;  /* 0x8000000000517812 */ /* 0x100fe200078eb815 */
[----:B------:R-:W-:Y:S01]  /*2a80*/  @!P1 FFMA R81, R21, R10, R21 ;  /* 0x0000000a15519223 */ /* 0x000fe20000000015 */
[----:B--2---:R-:W-:Y:S01]  /*2a90*/  FADD R10, R11, 1 ;  /* 0x3f8000000b0a7421 */ /* 0x004fe20000000000 */
[C---:B------:R-:W-:Y:S01]  /*2aa0*/  FMUL R11, R35.reuse, R35 ;  /* 0x00000023230b7220 */ /* 0x040fe20000400000 */
[----:B------:R-:W-:Y:S02]  /*2ab0*/  FSETP.GE.AND P1, PT, |R35|, 0.60000002384185791016, PT ;  /* 0x3f19999a2300780b */ /* 0x000fe40003f26200 */
[----:B------:R1:W2:Y:S01]  /*2ac0*/  MUFU.RCP R21, R10 ;  /* 0x0000000a00157308 */ /* 0x0002a20000001000 */
[----:B------:R-:W-:Y:S01]  /*2ad0*/  FFMA R0, R11, R39, -0.052303962409496307373 ;  /* 0xbd563cae0b007423 */ /* 0x000fe20000000027 */
[----:B0-----:R-:W-:-:S02]  /*2ae0*/  LOP3.LUT R2, R8, R61, RZ, 0xfc, !PT ;  /* 0x0000003d08027212 */ /* 0x001fc400078efcff */
[----:B------:R-:W-:Y:S01]  /*2af0*/  SHF.L.U32 R61, R12, 0x10, RZ ;  /* 0x000000100c3d7819 */ /* 0x000fe200000006ff */
[----:B------:R-:W-:Y:S01]  /*2b00*/  FFMA R0, R11, R0, 0.1331529766321182251 ;  /* 0x3e0859410b007423 */ /* 0x000fe20000000000 */
[----:B------:R-:W-:-:S03]  /*2b10*/  LOP3.LUT R9, R9, R71, RZ, 0xfc, !PT ;  /* 0x0000004709097212 */ /* 0x000fc600078efcff */
[----:B------:R-:W-:-:S04]  /*2b20*/  FFMA R0, R11, R0, -0.33332768082618713379 ;  /* 0xbeaaa9ed0b007423 */ /* 0x000fc80000000000 */
[----:B------:R-:W-:Y:S01]  /*2b30*/  FFMA R0, R11, R0, RZ ;  /* 0x000000000b007223 */ /* 0x000fe200000000ff */
[----:B-1----:R-:W-:-:S04]  /*2b40*/  IMAD.WIDE.U32 R10, R68, 0x10000, RZ ;  /* 0x00010000440a7825 */ /* 0x002fc800078e00ff */
[----:B--2---:R-:W-:Y:S01]  /*2b50*/  FFMA R21, R21, -2, R38 ;  /* 0xc000000015157823 */ /* 0x004fe20000000026 */
[----:B------:R-:W-:-:S04]  /*2b60*/  LOP3.LUT R11, R11, R65, RZ, 0xfc, !PT ;  /* 0x000000410b0b7212 */ /* 0x000fc800078efcff */
[----:B------:R-:W-:Y:S01]  /*2b70*/  FSEL R8, R21, 1, !P0 ;  /* 0x3f80000015087808 */ /* 0x000fe20004000000 */
[----:B------:R-:W-:Y:S01]  /*2b80*/  IMAD.WIDE.U32 R20, R62, 0x10000, RZ ;  /* 0x000100003e147825 */ /* 0x000fe200078e00ff */
[----:B------:R-:W-:Y:S02]  /*2b90*/  SHF.R.U64 R62, R12, 0x10, R13 ;  /* 0x000000100c3e7819 */ /* 0x000fe4000000120d */
[--C-:B------:R-:W-:Y:S01]  /*2ba0*/  LOP3.LUT R71, R8, 0x80000000, R35.reuse, 0xb8, !PT ;  /* 0x8000000008477812 */ /* 0x100fe200078eb823 */
[----:B------:R-:W-:Y:S01]  /*2bb0*/  @!P1 FFMA R71, R35, R0, R35 ;  /* 0x0000000023479223 */ /* 0x000fe20000000023 */
[C---:B------:R-:W-:Y:S01]  /*2bc0*/  FMUL R0, R61.reuse, 0.035677410662174224854 ;  /* 0x3d12227a3d007820 */ /* 0x040fe20000400000 */
[----:B------:R-:W-:Y:S01]  /*2bd0*/  LOP3.LUT R8, R10, R55, RZ, 0xfc, !PT ;  /* 0x000000370a087212 */ /* 0x000fe200078efcff */
[----:B------:R-:W-:Y:S01]  /*2be0*/  IMAD.U32 R62, R62, 0x10000, RZ ;  /* 0x000100003e3e7824 */ /* 0x000fe200078e00ff */
[----:B------:R-:W-:Y:S01]  /*2bf0*/  LOP3.LUT R10, R20, R75, RZ, 0xfc, !PT ;  /* 0x0000004b140a7212 */ /* 0x000fe200078efcff */
[----:B------:R-:W-:Y:S01]  /*2c00*/  FFMA R0, R61, R0, 0.79788458347320556641 ;  /* 0x3f4c422a3d007423 */ /* 0x000fe20000000000 */
[----:B------:R-:W-:Y:S01]  /*2c10*/  LOP3.LUT R21, R21, R67, RZ, 0xfc, !PT ;  /* 0x0000004315157212 */ /* 0x000fe200078efcff */
[----:B------:R-:W-:-:S02]  /*2c20*/  FMUL R65, R62, 0.035677410662174224854 ;  /* 0x3d12227a3e417820 */ /* 0x000fc40000400000 */
[----:B------:R-:W-:Y:S02]  /*2c30*/  FMUL R34, R61, R0 ;  /* 0x000000003d227220 */ /* 0x000fe40000400000 */
[----:B------:R-:W-:Y:S02]  /*2c40*/  FFMA R65, R62, R65, 0.79788458347320556641 ;  /* 0x3f4c422a3e417423 */ /* 0x000fe40000000041 */
[C---:B------:R-:W-:Y:S01]  /*2c50*/  FMUL R0, |R34|.reuse, 2.8853900432586669922 ;  /* 0x4038aa3b22007820 */ /* 0x040fe20000400200 */
[----:B------:R-:W-:Y:S01]  /*2c60*/  FMUL R20, R34, R34 ;  /* 0x0000002222147220 */ /* 0x000fe20000400000 */
[----:B------:R-:W-:Y:S01]  /*2c70*/  FMUL R65, R62, R65 ;  /* 0x000000413e417220 */ /* 0x000fe20000400000 */
[----:B------:R-:W-:Y:S02]  /*2c80*/  FSETP.GE.AND P1, PT, |R34|, 0.60000002384185791016, PT ;  /* 0x3f19999a2200780b */ /* 0x000fe40003f26200 */
[----:B------:R-:W-:Y:S01]  /*2c90*/  FFMA R55, R20, R39, -0.052303962409496307373 ;  /* 0xbd563cae14377423 */ /* 0x000fe20000000027 */
[----:B------:R-:W0:Y:S01]  /*2ca0*/  MUFU.EX2 R0, R0 ;  /* 0x0000000000007308 */ /* 0x000e220000000800 */
[----:B------:R-:W-:-:S02]  /*2cb0*/  FSETP.GE.AND P0, PT, |R34|, 9.010913848876953125, PT ;  /* 0x41102cb42200780b */ /* 0x000fc40003f06200 */
[----:B------:R-:W-:Y:S01]  /*2cc0*/  FFMA R55, R20, R55, 0.1331529766321182251 ;  /* 0x3e08594114377423 */ /* 0x000fe20000000037 */
[----:B0-----:R-:W-:-:S03]  /*2cd0*/  FADD R12, R0, 1 ;  /* 0x3f800000000c7421 */ /* 0x001fc60000000000 */
[C---:B------:R-:W-:Y:S01]  /*2ce0*/  FFMA R0, R20.reuse, R55, -0.33332768082618713379 ;  /* 0xbeaaa9ed14007423 */ /* 0x040fe20000000037 */
[----:B------:R-:W0:Y:S03]  /*2cf0*/  MUFU.RCP R35, R12 ;  /* 0x0000000c00237308 */ /* 0x000e260000001000 */
[----:B------:R-:W-:Y:S01]  /*2d00*/  FFMA R55, R20, R0, RZ ;  /* 0x0000000014377223 */ /* 0x000fe200000000ff */
        /* <DEDUP_REMOVED lines=8> */
[----:B------:R-:W-:Y:S01]  /*2d90*/  IMAD.WIDE.U32 R34, R60, 0x10000, RZ ;  /* 0x000100003c227825 */ /* 0x000fe200078e00ff */
[----:B------:R-:W0:Y:S01]  /*2da0*/  MUFU.RCP R67, R20 ;  /* 0x0000001400437308 */ /* 0x000e220000001000 */
[C---:B------:R-:W-:Y:S02]  /*2db0*/  FSETP.GE.AND P1, PT, |R65|.reuse, 0.60000002384185791016, PT ;  /* 0x3f19999a4100780b */ /* 0x040fe40003f26200 */
[----:B------:R-:W-:Y:S01]  /*2dc0*/  LOP3.LUT R12, R34, R73, RZ, 0xfc, !PT ;  /* 0x00000049220c7212 */ /* 0x000fe200078efcff */
[----:B------:R-:W-:Y:S01]  /*2dd0*/  FMUL R34, R65, R65 ;  /* 0x0000004141227220 */ /* 0x000fe20000400000 */
[----:B------:R-:W-:-:S03]  /*2de0*/  LOP3.LUT R55, R35, R63, RZ, 0xfc, !PT ;  /* 0x0000003f23377212 */ /* 0x000fc600078efcff */
[----:B------:R-:W-:-:S04]  /*2df0*/  FFMA R35, R34, R39, -0.052303962409496307373 ;  /* 0xbd563cae22237423 */ /* 0x000fc80000000027 */
[----:B------:R-:W-:-:S04]  /*2e00*/  FFMA R35, R34, R35, 0.1331529766321182251 ;  /* 0x3e08594122237423 */ /* 0x000fc80000000023 */
[----:B------:R-:W-:Y:S01]  /*2e10*/  FFMA R0, R34, R35, -0.33332768082618713379 ;  /* 0xbeaaa9ed22007423 */ /* 0x000fe20000000023 */
[----:B0-----:R-:W-:-:S03]  /*2e20*/  FFMA R67, R67, -2, R38 ;  /* 0xc000000043437823 */ /* 0x001fc60000000026 */
[----:B------:R-:W-:Y:S01]  /*2e30*/  FFMA R0, R34, R0, RZ ;  /* 0x0000000022007223 */ /* 0x000fe200000000ff */
[----:B------:R-:W-:Y:S02]  /*2e40*/  SHF.L.U32 R34, R13, 0x10, RZ ;  /* 0x000000100d227819 */ /* 0x000fe400000006ff */
[----:B------:R-:W-:-:S03]  /*2e50*/  FSEL R20, R67, 1, !P0 ;  /* 0x3f80000043147808 */ /* 0x000fc60004000000 */
[----:B------:R-:W-:Y:S01]  /*2e60*/  FMUL R63, R34, 0.035677410662174224854 ;  /* 0x3d12227a223f7820 */ /* 0x000fe20000400000 */
[--C-:B------:R-:W-:Y:S01]  /*2e70*/  LOP3.LUT R35, R20, 0x80000000, R65.reuse, 0xb8, !PT ;  /* 0x8000000014237812 */ /* 0x100fe200078eb841 */
[----:B------:R-:W-:Y:S01]  /*2e80*/  @!P1 FFMA R35, R65, R0, R65 ;  /* 0x0000000041239223 */ /* 0x000fe20000000041 */
[-C--:B------:R-:W-:Y:S01]  /*2e90*/  FFMA R20, R77, R32.reuse, 0.5 ;  /* 0x3f0000004d147423 */ /* 0x080fe20000000020 */
[C---:B------:R-:W-:Y:S02]  /*2ea0*/  FFMA R63, R34.reuse, R63, 0.79788458347320556641 ;  /* 0x3f4c422a223f7423 */ /* 0x040fe4000000003f */
[----:B------:R-:W-:Y:S01]  /*2eb0*/  FFMA R35, R35, R32, 0.5 ;  /* 0x3f00000023237423 */ /* 0x000fe20000000020 */
[----:B------:R-:W-:Y:S01]  /*2ec0*/  FMUL R20, R69, R20 ;  /* 0x0000001445147220 */ /* 0x000fe20000400000 */
[----:B------:R-:W-:Y:S01]  /*2ed0*/  FMUL R63, R34, R63 ;  /* 0x0000003f223f7220 */ /* 0x000fe20000400000 */
[----:B------:R-:W-:-:S03]  /*2ee0*/  SHF.R.U32.HI R69, RZ, 0x10, R13 ;  /* 0x00000010ff457819 */ /* 0x000fc6000001160d */
        /* <DEDUP_REMOVED lines=12> */
[----:B------:R-:W-:-:S04]  /*2fb0*/  FFMA R67, R81, R32, 0.5 ;  /* 0x3f00000051437423 */ /* 0x000fc80000000020 */
[----:B------:R-:W-:Y:S01]  /*2fc0*/  FMUL R67, R72, R67 ;  /* 0x0000004348437220 */ /* 0x000fe20000400000 */
        /* <DEDUP_REMOVED lines=20> */
[----:B------:R-:W-:Y:S01]  /*3110*/  FMUL R68, R70, R79 ;  /* 0x0000004f46447220 */ /* 0x000fe20000400000 */
[----:B------:R-:W-:Y:S02]  /*3120*/  SHF.R.U32.HI R79, RZ, 0x10, R19 ;  /* 0x00000010ff4f7819 */ /* 0x000fe40000011613 */
[----:B------:R-:W-:-:S03]  /*3130*/  FSEL R65, R65, 1, !P0 ;  /* 0x3f80000041417808 */ /* 0x000fc60004000000 */
[----:B------:R-:W-:Y:S01]  /*3140*/  IMAD.U32 R79, R79, 0x10000, RZ ;  /* 0x000100004f4f7824 */ /* 0x000fe200078e00ff */
[--C-:B------:R-:W-:Y:S01]  /*3150*/  LOP3.LUT R77, R65, 0x80000000, R60.reuse, 0xb8, !PT ;  /* 0x80000000414d7812 */ /* 0x100fe200078eb83c */
[----:B------:R-:W-:Y:S01]  /*3160*/  @!P1 FFMA R77, R60, R63, R60 ;  /* 0x0000003f3c4d9223 */ /* 0x000fe2000000003c */
[----:B------:R-:W-:Y:S01]  /*3170*/  FMUL R63, R72, 0.035677410662174224854 ;  /* 0x3d12227a483f7820 */ /* 0x000fe20000400000 */
[----:B------:R-:W-:-:S03]  /*3180*/  FFMA R65, R71, R32, 0.5 ;  /* 0x3f00000047417423 */ /* 0x000fc60000000020 */
        /* <DEDUP_REMOVED lines=14> */
[----:B------:R-:W-:-:S04]  /*3270*/  SHF.R.U64 R70, R18, 0x10, R19 ;  /* 0x0000001012467819 */ /* 0x000fc80000001213 */
[----:B------:R-:W-:Y:S01]  /*3280*/  SHF.L.U32 R70, R70, 0x10, RZ ;  /* 0x0000001046467819 */ /* 0x000fe200000006ff */
[----:B0-----:R-:W-:-:S05]  /*3290*/  FFMA R81, R81, -2, R38 ;  /* 0xc000000051517823 */ /* 0x001fca0000000026 */
[----:B------:R-:W-:-:S04]  /*32a0*/  FSEL R60, R81, 1, !P0 ;  /* 0x3f800000513c7808 */ /* 0x000fc80004000000 */
[--C-:B------:R-:W-:Y:S01]  /*32b0*/  LOP3.LUT R81, R60, 0x80000000, R63.reuse, 0xb8, !PT ;  /* 0x800000003c517812 */ /* 0x100fe200078eb83f */
[----:B------:R-:W-:Y:S01]  /*32c0*/  @!P1 FFMA R81, R63, R0, R63 ;  /* 0x000000003f519223 */ /* 0x000fe2000000003f */
[C---:B------:R-:W-:Y:S01]  /*32d0*/  FMUL R63, R70.reuse, 0.035677410662174224854 ;  /* 0x3d12227a463f7820 */ /* 0x040fe20000400000 */
[-C--:B------:R-:W-:Y:S02]  /*32e0*/  FFMA R0, R75, R32.reuse, 0.5 ;  /* 0x3f0000004b007423 */ /* 0x080fe40000000020 */
[----:B------:R-:W-:Y:S01]  /*32f0*/  FFMA R81, R81, R32, 0.5 ;  /* 0x3f00000051517423 */ /* 0x000fe20000000020 */
        /* <DEDUP_REMOVED lines=13> */
[----:B------:R-:W-:-:S05]  /*33d0*/  FMUL R60, R62, R35 ;  /* 0x000000233e3c7220 */ /* 0x000fca0000400000 */
[----:B------:R-:W0:Y:S02]  /*33e0*/  MUFU.RCP R71, R71 ;  /* 0x0000004700477308 */ /* 0x000e240000001000 */
        /* <DEDUP_REMOVED lines=8> */
[----:B------:R-:W-:Y:S01]  /*3470*/  FMUL R0, |R18|, 2.8853900432586669922 ;  /* 0x4038aa3b12007820 */ /* 0x000fe20000400200 */
        /* <DEDUP_REMOVED lines=11> */
[----:B------:R-:W-:-:S04]  /*3530*/  FMUL R0, R79, 0.035677410662174224854 ;  /* 0x3d12227a4f007820 */ /* 0x000fc80000400000 */
[----:B------:R-:W-:Y:S01]  /*3540*/  FFMA R0, R79, R0, 0.79788458347320556641 ;  /* 0x3f4c422a4f007423 */ /* 0x000fe20000000000 */
[----:B0-----:R-:W-:-:S05]  /*3550*/  FFMA R75, R75, -2, R38 ;  /* 0xc00000004b4b7823 */ /* 0x001fca0000000026 */
[----:B------:R-:W-:-:S04]  /*3560*/  FSEL R75, R75, 1, !P0 ;  /* 0x3f8000004b4b7808 */ /* 0x000fc80004000000 */
[--C-:B------:R-:W-:Y:S01]  /*3570*/  LOP3.LUT R35, R75, 0x80000000, R18.reuse, 0xb8, !PT ;  /* 0x800000004b237812 */ /* 0x100fe200078eb812 */
[----:B------:R-:W-:Y:S01]  /*3580*/  @!P1 FFMA R35, R18, R73, R18 ;  /* 0x0000004912239223 */ /* 0x000fe20000000012 */
[----:B------:R-:W-:Y:S01]  /*3590*/  FMUL R18, R79, R0 ;  /* 0x000000004f127220 */ /* 0x000fe20000400000 */
[-C--:B------:R-:W-:Y:S02]  /*35a0*/  FFMA R0, R77, R32.reuse, 0.5 ;  /* 0x3f0000004d007423 */ /* 0x080fe40000000020 */
[----:B------:R-:W-:Y:S01]  /*35b0*/  FFMA R35, R35, R32, 0.5 ;  /* 0x3f00000023237423 */ /* 0x000fe20000000020 */
[C---:B------:R-:W-:Y:S01]  /*35c0*/  FMUL R34, |R18|.reuse, 2.8853900432586669922 ;  /* 0x4038aa3b12227820 */ /* 0x040fe20000400200 */
[----:B------:R-:W-:Y:S01]  /*35d0*/  FMUL R19, R69, R0 ;  /* 0x0000000045137220 */ /* 0x000fe20000400000 */
        /* <DEDUP_REMOVED lines=8> */
[----:B0-----:R-:W-:-:S04]  /*3660*/  FADD R62, R34, 1 ;  /* 0x3f800000223e7421 */ /* 0x001fc80000000000 */
[----:B------:R0:W1:Y:S02]  /*3670*/  MUFU.RCP R73, R62 ;  /* 0x0000003e00497308 */ /* 0x0000640000001000 */
[----:B0-----:R-:W-:Y:S01]  /*3680*/  FMUL R62, R72, R81 ;  /* 0x00000051483e7220 */ /* 0x001fe20000400000 */
[----:B-1----:R-:W-:-:S05]  /*3690*/  FFMA R73, R73, -2, R38 ;  /* 0xc000000049497823 */ /* 0x002fca0000000026 */
[----:B------:R-:W-:-:S04]  /*36a0*/  FSEL R73, R73, 1, !P0 ;  /* 0x3f80000049497808 */ /* 0x000fc80004000000 */
[--C-:B------:R-:W-:Y:S01]  /*36b0*/  LOP3.LUT R69, R73, 0x80000000, R18.reuse, 0xb8, !PT ;  /* 0x8000000049457812 */ /* 0x100fe200078eb812 */
[----:B------:R-:W-:Y:S01]  /*36c0*/  @!P1 FFMA R69, R18, R75, R18 ;  /* 0x0000004b12459223 */ /* 0x000fe20000000012 */
[----:B------:R-:W-:-:S05]  /*36d0*/  SHF.L.U32 R18, R16, 0x10, RZ ;  /* 0x0000001010127819 */ /* 0x000fca00000006ff */
[----:B------:R-:W-:-:S04]  /*36e0*/  FMUL R73, R18, 0.035677410662174224854 ;  /* 0x3d12227a12497820 */ /* 0x000fc80000400000 */
[----:B------:R-:W-:-:S04]  /*36f0*/  FFMA R73, R18, R73, 0.79788458347320556641 ;  /* 0x3f4c422a12497423 */ /* 0x000fc80000000049 */
[----:B------:R-:W-:Y:S01]  /*3700*/  FMUL R34, R18, R73 ;  /* 0x0000004912227220 */ /* 0x000fe20000400000 */
[----:B------:R-:W-:-:S03]  /*3710*/  FMNMX R73, RZ, |R58|, !PT ;  /* 0x4000003aff497209 */ /* 0x000fc60007800000 */
[C---:B------:R-:W-:Y:S01]  /*3720*/  FMUL R0, |R34|.reuse, 2.8853900432586669922 ;  /* 0x4038aa3b22007820 */ /* 0x040fe20000400200 */
[C---:B------:R-:W-:Y:S01]  /*3730*/  FMUL R58, R34.reuse, R34 ;  /* 0x00000022223a7220 */ /* 0x040fe20000400000 */
[C---:B------:R-:W-:Y:S02]  /*3740*/  FSETP.GE.AND P0, PT, |R34|.reuse, 9.010913848876953125, PT ;  /* 0x41102cb42200780b */ /* 0x040fe40003f06200 */
[----:B------:R-:W-:Y:S01]  /*3750*/  FSETP.GE.AND P1, PT, |R34|, 0.60000002384185791016, PT ;  /* 0x3f19999a2200780b */ /* 0x000fe20003f26200 */
[----:B------:R-:W-:Y:S01]  /*3760*/  FFMA R77, R58, R39, -0.052303962409496307373 ;  /* 0xbd563cae3a4d7423 */ /* 0x000fe20000000027 */
[----:B------:R-:W0:Y:S01]  /*3770*/  MUFU.EX2 R0, R0 ;  /* 0x0000000000007308 */ /* 0x000e220000000800 */
[----:B------:R-:W-:Y:S01]  /*3780*/  FMNMX R73, |R64|, R73, !PT ;  /* 0x0000004940497209 */ /* 0x000fe20007800200 */
[----:B------:R-:W-:Y:S01]  /*3790*/  FMUL R64, R76, R35 ;  /* 0x000000234c407220 */ /* 0x000fe20000400000 */
[----:B------:R-:W-:Y:S01]  /*37a0*/  FFMA R77, R58, R77, 0.1331529766321182251 ;  /* 0x3e0859413a4d7423 */ /* 0x000fe2000000004d */
[----:B------:R-:W-:-:S02]  /*37b0*/  SHF.R.U32.HI R76, RZ, 0x10, R17 ;  /* 0x00000010ff4c7819 */ /* 0x000fc40000011611 */
[----:B------:R-:W-:Y:S02]  /*37c0*/  FMNMX R73, |R46|, R73, !PT ;  /* 0x000000492e497209 */ /* 0x000fe40007800200 */
[----:B------:R-:W-:Y:S02]  /*37d0*/  SHF.L.U32 R76, R76, 0x10, RZ ;  /* 0x000000104c4c7819 */ /* 0x000fe400000006ff */
[----:B------:R-:W-:-:S04]  /*37e0*/  FMNMX R66, |R66|, R73, !PT ;  /* 0x0000004942427209 */ /* 0x000fc80007800200 */
[----:B------:R-:W-:Y:S01]  /*37f0*/  FMNMX R51, |R51|, R66, !PT ;  /* 0x0000004233337209 */ /* 0x000fe20007800200 */
[----:B0-----:R-:W-:Y:S01]  /*3800*/  FADD R74, R0, 1 ;  /* 0x3f800000004a7421 */ /* 0x001fe20000000000 */
[----:B------:R-:W-:Y:S02]  /*3810*/  FFMA R0, R58, R77, -0.33332768082618713379 ;  /* 0xbeaaa9ed3a007423 */ /* 0x000fe4000000004d */
[----:B------:R-:W-:Y:S01]  /*3820*/  FMNMX R48, |R48|, R51, !PT ;  /* 0x0000003330307209 */ /* 0x000fe20007800200 */
[----:B------:R0:W1:Y:S01]  /*3830*/  MUFU.RCP R75, R74 ;  /* 0x0000004a004b7308 */ /* 0x0000620000001000 */
[----:B------:R-:W-:Y:S01]  /*3840*/  FFMA R81, R58, R0, RZ ;  /* 0x000000003a517223 */ /* 0x000fe200000000ff */
[----:B------:R-:W-:Y:S02]  /*3850*/  LOP3.LUT R51, R6, 0xfffffffc, RZ, 0xc0, !PT ;  /* 0xfffffffc06337812 */ /* 0x000fe400078ec0ff */
[----:B------:R-:W-:Y:S02]  /*3860*/  FMNMX R48, |R43|, R48, !PT ;  /* 0x000000302b307209 */ /* 0x000fe40007800200 */
[----:B0-----:R-:W-:Y:S01]  /*3870*/  SHF.R.U64 R74, R16, 0x10, R17 ;  /* 0x00000010104a7819 */ /* 0x001fe20000001211 */
[----:B------:R-:W-:-:S03]  /*3880*/  FMUL R17, R76, 0.035677410662174224854 ;  /* 0x3d12227a4c117820 */ /* 0x000fc60000400000 */
[----:B------:R-:W-:Y:S01]  /*3890*/  SHF.L.U32 R74, R74, 0x10, RZ ;  /* 0x000000104a4a7819 */ /* 0x000fe200000006ff */
[----:B------:R-:W-:Y:S01]  /*38a0*/  FFMA R17, R76, R17, 0.79788458347320556641 ;  /* 0x3f4c422a4c117423 */ /* 0x000fe20000000011 */
[----:B-1----:R-:W-:-:S03]  /*38b0*/  FFMA R75, R75, -2, R38 ;  /* 0xc00000004b4b7823 */ /* 0x002fc60000000026 */
[----:B------:R-:W-:Y:S02]  /*38c0*/  FMUL R17, R76, R17 ;  /* 0x000000114c117220 */ /* 0x000fe40000400000 */
[----:B------:R-:W-:-:S04]  /*38d0*/  FSEL R75, R75, 1, !P0 ;  /* 0x3f8000004b4b7808 */ /* 0x000fc80004000000 */
[--C-:B------:R-:W-:Y:S01]  /*38e0*/  LOP3.LUT R77, R75, 0x80000000, R34.reuse, 0xb8, !PT ;  /* 0x800000004b4d7812 */ /* 0x100fe200078eb822 */
[----:B------:R-:W-:Y:S01]  /*38f0*/  FMUL R75, R74, 0.035677410662174224854 ;  /* 0x3d12227a4a4b7820 */ /* 0x000fe20000400000 */
[----:B------:R-:W-:-:S03]  /*3900*/  @!P1 FFMA R77, R34, R81, R34 ;  /* 0x00000051224d9223 */ /* 0x000fc60000000022 */
        /* <DEDUP_REMOVED lines=13> */
[----:B------:R-:W0:Y:S02]  /*39e0*/  MUFU.RCP R75, R58 ;  /* 0x0000003a004b7308 */ /* 0x000e240000001000 */
        /* <DEDUP_REMOVED lines=8> */
[C---:B------:R-:W-:Y:S01]  /*3a70*/  FSETP.GE.AND P0, PT, |R81|.reuse, 9.010913848876953125, PT ;  /* 0x41102cb45100780b */ /* 0x040fe20003f06200 */
[C---:B------:R-:W-:Y:S01]  /*3a80*/  FMUL R34, R81.reuse, R81 ;  /* 0x0000005151227220 */ /* 0x040fe20000400000 */
[----:B------:R-:W-:-:S03]  /*3a90*/  FSETP.GE.AND P1, PT, |R81|, 0.60000002384185791016, PT ;  /* 0x3f19999a5100780b */ /* 0x000fc60003f26200 */
[----:B------:R-:W0:Y:S01]  /*3aa0*/  MUFU.EX2 R0, R0 ;  /* 0x0000000000007308 */ /* 0x000e220000000800 */
[-C--:B------:R-:W-:Y:S01]  /*3ab0*/  FFMA R35, R34, R39.reuse, -0.052303962409496307373 ;  /* 0xbd563cae22237423 */ /* 0x080fe20000000027 */
[----:B------:R-:W-:-:S03]  /*3ac0*/  FFMA R39, R46, R39, -0.052303962409496307373 ;  /* 0xbd563cae2e277423 */ /* 0x000fc60000000027 */
[----:B------:R-:W-:Y:S01]  /*3ad0*/  FFMA R35, R34, R35, 0.1331529766321182251 ;  /* 0x3e08594122237423 */ /* 0x000fe20000000023 */
[----:B------:R-:W-:Y:S01]  /*3ae0*/  FFMA R39, R46, R39, 0.1331529766321182251 ;  /* 0x3e0859412e277423 */ /* 0x000fe20000000027 */
[----:B0-----:R-:W-:Y:S02]  /*3af0*/  FADD R16, R0, 1 ;  /* 0x3f80000000107421 */ /* 0x001fe40000000000 */
[C---:B------:R-:W-:Y:S02]  /*3b00*/  FFMA R0, R34.reuse, R35, -0.33332768082618713379 ;  /* 0xbeaaa9ed22007423 */ /* 0x040fe40000000023 */
[----:B------:R-:W0:Y:S02]  /*3b10*/  MUFU.RCP R83, R16 ;  /* 0x0000001000537308 */ /* 0x000e240000001000 */
[----:B------:R-:W-:Y:S01]  /*3b20*/  FFMA R0, R34, R0, RZ ;  /* 0x0000000022007223 */ /* 0x000fe200000000ff */
[----:B0-----:R-:W-:-:S05]  /*3b30*/  FFMA R83, R83, -2, R38 ;  /* 0xc000000053537823 */ /* 0x001fca0000000026 */
[----:B------:R-:W-:Y:S02]  /*3b40*/  FSEL R16, R83, 1, !P0 ;  /* 0x3f80000053107808 */ /* 0x000fe40004000000 */
[C---:B------:R-:W-:Y:S02]  /*3b50*/  FSETP.GE.AND P0, PT, |R17|.reuse, 9.010913848876953125, PT ;  /* 0x41102cb41100780b */ /* 0x040fe40003f06200 */
[--C-:B------:R-:W-:Y:S01]  /*3b60*/  LOP3.LUT R83, R16, 0x80000000, R81.reuse, 0xb8, !PT ;  /* 0x8000000010537812 */ /* 0x100fe200078eb851 */
[----:B------:R-:W-:Y:S01]  /*3b70*/  FMUL R16, |R17|, 2.8853900432586669922 ;  /* 0x4038aa3b11107820 */ /* 0x000fe20000400200 */
[----:B------:R-:W-:Y:S01]  /*3b80*/  @!P1 FFMA R83, R81, R0, R81 ;  /* 0x0000000051539223 */ /* 0x000fe20000000051 */
[----:B------:R-:W-:Y:S01]  /*3b90*/  FSETP.GE.AND P1, PT, |R17|, 0.60000002384185791016, PT ;  /* 0x3f19999a1100780b */ /* 0x000fe20003f26200 */
[C---:B------:R-:W-:Y:S01]  /*3ba0*/  FFMA R0, R46.reuse, R39, -0.33332768082618713379 ;  /* 0xbeaaa9ed2e007423 */ /* 0x040fe20000000027 */
[----:B------:R-:W-:Y:S02]  /*3bb0*/  FMNMX R39, |R49|, R48, !PT ;  /* 0x0000003031277209 */ /* 0x000fe40007800200 */
[----:B------:R-:W0:Y:S01]  /*3bc0*/  MUFU.EX2 R16, R16 ;  /* 0x0000001000107308 */ /* 0x000e220000000800 */
[----:B------:R-:W-:Y:S01]  /*3bd0*/  FFMA R0, R46, R0, RZ ;  /* 0x000000002e007223 */ /* 0x000fe200000000ff */
[----:B------:R-:W-:Y:S01]  /*3be0*/  SHF.R.U32.HI R46, RZ, 0x3, R31 ;  /* 0x00000003ff2e7819 */ /* 0x000fe2000001161f */
[----:B0-----:R-:W-:-:S05]  /*3bf0*/  FADD R34, R16, 1 ;  /* 0x3f80000010227421 */ /* 0x001fca0000000000 */
[----:B------:R-:W0:Y:S02]  /*3c00*/  MUFU.RCP R35, R34 ;  /* 0x0000002200237308 */ /* 0x000e240000001000 */
[----:B0-----:R-:W-:-:S05]  /*3c10*/  FFMA R35, R35, -2, R38 ;  /* 0xc000000023237823 */ /* 0x001fca0000000026 */
[----:B------:R-:W-:Y:S02]  /*3c20*/  FSEL R38, R35, 1, !P0 ;  /* 0x3f80000023267808 */ /* 0x000fe40004000000 */
[----:B------:R-:W-:Y:S02]  /*3c30*/  ISETP.GE.U32.AND P0, PT, R22, R27, PT ;  /* 0x0000001b1600720c */ /* 0x000fe40003f06070 */
[--C-:B------:R-:W-:Y:S01]  /*3c40*/  LOP3.LUT R81, R38, 0x80000000, R17.reuse, 0xb8, !PT ;  /* 0x8000000026517812 */ /* 0x100fe200078eb811 */
[----:B------:R-:W-:Y:S01]  /*3c50*/  @!P1 FFMA R81, R17, R0, R17 ;  /* 0x0000000011519223 */ /* 0x000fe20000000011 */
[C---:B------:R-:W-:Y:S02]  /*3c60*/  LOP3.LUT R0, R46.reuse, 0x1c, RZ, 0xc0, !PT ;  /* 0x0000001c2e007812 */ /* 0x040fe400078ec0ff */
[----:B------:R-:W-:Y:S02]  /*3c70*/  LOP3.LUT R46, R46, 0x1ffffffc, RZ, 0xc0, !PT ;  /* 0x1ffffffc2e2e7812 */ /* 0x000fe400078ec0ff */
[----:B------:R-:W-:-:S02]  /*3c80*/  IADD3 R0, R31, -0x1, -R0 ;  /* 0xffffffff1f007810 */ /* 0x000fc40007ffe800 */
[----:B------:R-:W-:Y:S02]  /*3c90*/  IADD3 R58, R31, 0x1e, -R46 ;  /* 0x0000001e1f3a7810 */ /* 0x000fe40007ffe82e */
[----:B------:R-:W-:Y:S02]  /*3ca0*/  LOP3.LUT R17, R0, 0x1f, RZ, 0xc0, !PT ;  /* 0x0000001f00117812 */ /* 0x000fe400078ec0ff */
[----:B------:R-:W-:Y:S02]  /*3cb0*/  IADD3 R0, R40, 0x2, RZ ;  /* 0x0000000228007810 */ /* 0x000fe40007ffe0ff */
[----:B------:R-:W-:Y:S02]  /*3cc0*/  LOP3.LUT R58, R58, 0x1f, RZ, 0xc0, !PT ;  /* 0x0000001f3a3a7812 */ /* 0x000fe400078ec0ff */
[----:B------:R-:W-:Y:S02]  /*3cd0*/  ISETP.GE.U32.AND P1, PT, R0, R27, PT ;  /* 0x0000001b0000720c */ /* 0x000fe40003f26070 */
[----:B------:R-:W-:-:S02]  /*3ce0*/  ISETP.GE.U32.OR P0, PT, R17, R26, P0 ;  /* 0x0000001a1100720c */ /* 0x000fc40000706470 */
[----:B------:R-:W-:Y:S02]  /*3cf0*/  ISETP.LT.U32.AND P1, PT, R58, R26, !P1 ;  /* 0x0000001a3a00720c */ /* 0x000fe40004f21070 */
[----:B------:R-:W-:-:S04]  /*3d00*/  IADD3 R17, P2, R51, R14, RZ ;  /* 0x0000000e33117210 */ /* 0x000fc80007f5e0ff */
[----:B------:R-:W-:Y:S01]  /*3d10*/  IADD3 R16, P3, R58, R17, RZ ;  /* 0x000000113a107210 */ /* 0x000fe20007f7e0ff */
[----:B------:R-:W-:-:S05]  /*3d20*/  IMAD.X R0, R44, 0x1, R7, P2 ;  /* 0x000000012c007824 */ /* 0x000fca00010e0607 */
[----:B------:R-:W-:Y:S02]  /*3d30*/  IADD3.X R17, RZ, R0, RZ, P3, !PT ;  /* 0x00000000ff117210 */ /* 0x000fe40001ffe4ff */
[----:B------:R-:W-:Y:S02]  /*3d40*/  @!P1 CS2R R48, SRZ ;  /* 0x0000000000309805 */ /* 0x000fe4000001ff00 */
[----:B------:R-:W-:-:S04]  /*3d50*/  @P1 IADD3 R0, P2, R16, R51, RZ ;  /* 0x0000003310001210 */ /* 0x000fc80007f5e0ff */
[----:B------:R-:W-:Y:S02]  /*3d60*/  @P1 IADD3.X R22, R17, R7, RZ, P2, !PT ;  /* 0x0000000711161210 */ /* 0x000fe400017fe4ff */
[----:B------:R-:W-:Y:S01]  /*3d70*/  @P1 LEA R34, P2, R0, R33, 0x3 ;  /* 0x0000002100221211 */ /* 0x000fe200078418ff */
[----:B------:R-:W-:-:S03]  /*3d80*/  @P1 IMAD R43, R28, 0x5, RZ ;  /* 0x000000051c2b1824 */ /* 0x000fc600078e02ff */
[----:B------:R-:W-:Y:S02]  /*3d90*/  @P1 LEA.HI.X R35, R0, R23, R22, 0x3, P2 ;  /* 0x0000001700231211 */ /* 0x000fe400010f1c16 */
[----:B------:R-:W-:Y:S01]  /*3da0*/  FMNMX R0, |R42|, R39, !PT ;  /* 0x000000272a007209 */ /* 0x000fe20007800200 */
[----:B------:R-:W-:Y:S02]  /*3db0*/  @P1 IMAD.WIDE.U32 R38, R29, 0x5, R16 ;  /* 0x000000051d261825 */ /* 0x000fe400078e0010 */
[----:B------:R0:W5:Y:S02]  /*3dc0*/  @P1 LDG.E.64 R48, desc[UR10][R34.64] ;  /* 0x0000000a22301981 */ /* 0x000164000c1e1b00 */
[----:B------:R-:W-:Y:S01]  /*3dd0*/  FFMA R71, R71, R32, 0.5 ;  /* 0x3f00000047477423 */ /* 0x000fe20000000020 */
[----:B------:R-:W-:Y:S01]  /*3de0*/  @P1 IMAD.IADD R22, R43, 0x1, R39 ;  /* 0x000000012b161824 */ /* 0x000fe200078e0227 */
[----:B------:R-:W-:Y:S01]  /*3df0*/  @P1 LEA R72, P2, R38, R33, 0x3 ;  /* 0x0000002126481211 */ /* 0x000fe200078418ff */
[----:B------:R-:W-:-:S02]  /*3e00*/  @P1 IMAD R39, R28, 0x6, RZ ;  /* 0x000000061c271824 */ /* 0x000fc400078e02ff */
[----:B------:R-:W-:Y:S01]  /*3e10*/  FMUL R66, R70, R71 ;  /* 0x0000004746427220 */ /* 0x000fe20000400000 */
[----:B------:R-:W-:Y:S02]  /*3e20*/  @!P1 CS2R R42, SRZ ;  /* 0x00000000002a9805 */ /* 0x000fe4000001ff00 */
[----:B------:R-:W-:Y:S02]  /*3e30*/  @P1 LEA.HI.X R73, R38, R23, R22, 0x3, P2 ;  /* 0x0000001726491211 */ /* 0x000fe400010f1c16 */
[----:B0-----:R-:W-:Y:S02]  /*3e40*/  @P1 MOV R34, R16 ;  /* 0x0000001000221202 */ /* 0x001fe40000000f00 */
[----:B------:R-:W-:Y:S01]  /*3e50*/  @P1 MOV R35, R17 ;  /* 0x0000001100231202 */ /* 0x000fe20000000f00 */
[-C--:B------:R-:W-:Y:S01]  /*3e60*/  FFMA R22, R69, R32.reuse, 0.5 ;  /* 0x3f00000045167423 */ /* 0x080fe20000000020 */
[----:B------:R-:W-:Y:S01]  /*3e70*/  FFMA R77, R77, R32, 0.5 ;  /* 0x3f0000004d4d7423 */ /* 0x000fe20000000020 */
[----:B------:R0:W5:Y:S01]  /*3e80*/  @P1 LDG.E.64 R42, desc[UR10][R72.64] ;  /* 0x0000000a482a1981 */ /* 0x000162000c1e1b00 */
[----:B------:R-:W-:-:S04]  /*3e90*/  @P1 IMAD.WIDE.U32 R34, R29, 0x6, R34 ;  /* 0x000000061d221825 */ /* 0x000fc800078e0022 */
[----:B------:R-:W-:Y:S01]  /*3ea0*/  FMUL R69, R79, R22 ;  /* 0x000000164f457220 */ /* 0x000fe20000400000 */
[----:B------:R-:W-:Y:S01]  /*3eb0*/  FMNMX R79, |R59|, R0, !PT ;  /* 0x000000003b4f7209 */ /* 0x000fe20007800200 */
[----:B------:R-:W-:Y:S01]  /*3ec0*/  @P1 IMAD.IADD R0, R39, 0x1, R35 ;  /* 0x0000000127001824 */ /* 0x000fe200078e0223 */
[C---:B------:R-:W-:Y:S02]  /*3ed0*/  @P1 LEA R70, P2, R34.reuse, R33, 0x3 ;  /* 0x0000002122461211 */ /* 0x040fe400078418ff */
[----:B------:R-:W-:Y:S02]  /*3ee0*/  @!P1 CS2R R38, SRZ ;  /* 0x0000000000269805 */ /* 0x000fe4000001ff00 */
[----:B------:R-:W-:Y:S02]  /*3ef0*/  @P1 MOV R35, R17 ;  /* 0x0000001100231202 */ /* 0x000fe40000000f00 */
[----:B------:R-:W-:Y:S02]  /*3f00*/  @P1 LEA.HI.X R71, R34, R23, R0, 0x3, P2 ;  /* 0x0000001722471211 */ /* 0x000fe400010f1c00 */
[----:B------:R-:W-:Y:S01]  /*3f10*/  @P1 MOV R34, R16 ;  /* 0x0000001000221202 */ /* 0x000fe20000000f00 */
[----:B------:R-:W-:Y:S01]  /*3f20*/  @P1 IMAD R17, R28, 0x7, RZ ;  /* 0x000000071c111824 */ /* 0x000fe200078e02ff */
[----:B------:R-:W-:Y:S01]  /*3f30*/  FMNMX R79, |R50|, R79, !PT ;  /* 0x0000004f324f7209 */ /* 0x000fe20007800200 */
[----:B------:R1:W5:Y:S02]  /*3f40*/  @P1 LDG.E.64 R38, desc[UR10][R70.64] ;  /* 0x0000000a46261981 */ /* 0x000364000c1e1b00 */
[----:B------:R-:W-:Y:S01]  /*3f50*/  @P1 IMAD.WIDE.U32 R34, R29, 0x7, R34 ;  /* 0x000000071d221825 */ /* 0x000fe200078e0022 */
[----:B------:R-:W-:-:S03]  /*3f60*/  FMNMX R52, |R52|, R79, !PT ;  /* 0x0000004f34347209 */ /* 0x000fc60007800200 */
[----:B------:R-:W-:Y:S01]  /*3f70*/  @P1 IMAD.IADD R0, R17, 0x1, R35 ;  /* 0x0000000111001824 */ /* 0x000fe200078e0223 */
[C---:B------:R-:W-:Y:S02]  /*3f80*/  @P1 LEA R16, P2, R34.reuse, R33, 0x3 ;  /* 0x0000002122101211 */ /* 0x040fe400078418ff */
[----:B------:R-:W-:Y:S02]  /*3f90*/  FMNMX R53, |R53|, R52, !PT ;  /* 0x0000003435357209 */ /* 0x000fe40007800200 */
[----:B------:R-:W-:Y:S02]  /*3fa0*/  @P1 LEA.HI.X R17, R34, R23, R0, 0x3, P2 ;  /* 0x0000001722111211 */ /* 0x000fe400010f1c00 */
[----:B------:R-:W-:Y:S02]  /*3fb0*/  @!P1 CS2R R34, SRZ ;  /* 0x0000000000229805 */ /* 0x000fe4000001ff00 */
[----:B------:R-:W-:Y:S01]  /*3fc0*/  FMNMX R53, |R56|, R53, !PT ;  /* 0x0000003538357209 */ /* 0x000fe20007800200 */
[----:B------:R-:W-:-:S03]  /*3fd0*/  FMUL R0, R20, UR7 ;  /* 0x0000000714007c20 */ /* 0x000fc60008400000 */
[----:B------:R-:W-:Y:S01]  /*3fe0*/  FMNMX R54, |R54|, R53, !PT ;  /* 0x0000003536367209 */ /* 0x000fe20007800200 */
[----:B------:R2:W5:Y:S01]  /*3ff0*/  @P1 LDG.E.64 R34, desc[UR10][R16.64] ;  /* 0x0000000a10221981 */ /* 0x000562000c1e1b00 */
[----:B0-----:R0:W-:Y:S01]  /*4000*/  F2F.BF16.F32 R73, R0 ;  /* 0x0000000000497304 */ /* 0x0011e20000202000 */
[----:B-1----:R-:W-:Y:S01]  /*4010*/  FMUL R70, R18, R77 ;  /* 0x0000004d12467220 */ /* 0x002fe20000400000 */
[----:B------:R-:W-:Y:S01]  /*4020*/  FMNMX R53, |R57|, R54, !PT ;  /* 0x0000003639357209 */ /* 0x000fe20007800200 */
[----:B------:R-:W-:Y:S01]  /*4030*/  FMUL R18, R67, UR7 ;  /* 0x0000000743127c20 */ /* 0x000fe20008400000 */
[----:B------:R-:W-:Y:S01]  /*4040*/  FMUL R71, R61, UR7 ;  /* 0x000000073d477c20 */ /* 0x000fe20008400000 */
[----:B------:R-:W-:Y:S01]  /*4050*/  FMUL R22, R64, UR7 ;  /* 0x0000000740167c20 */ /* 0x000fe20008400000 */
[----:B------:R-:W-:Y:S01]  /*4060*/  FMUL R50, R65, UR7 ;  /* 0x0000000741327c20 */ /* 0x000fe20008400000 */
[----:B------:R-:W-:Y:S01]  /*4070*/  FMNMX R53, R53, |R20|, !PT ;  /* 0x4000001435357209 */ /* 0x000fe20007800000 */
[-C--:B------:R-:W-:Y:S01]  /*4080*/  FFMA R57, R75, R32.reuse, 0.5 ;  /* 0x3f0000004b397423 */ /* 0x080fe20000000020 */
[----:B--2---:R-:W-:Y:S01]  /*4090*/  FMUL R16, R63, UR7 ;  /* 0x000000073f107c20 */ /* 0x004fe20008400000 */
[----:B0-----:R-:W-:Y:S01]  /*40a0*/  FMUL R0, R62, UR7 ;  /* 0x000000073e007c20 */ /* 0x001fe20008400000 */
[----:B------:R-:W-:Y:S01]  /*40b0*/  FMUL R54, R60, UR7 ;  /* 0x000000073c367c20 */ /* 0x000fe20008400000 */
[----:B------:R-:W-:Y:S01]  /*40c0*/  FMUL R20, R68, UR7 ;  /* 0x0000000744147c20 */ /* 0x000fe20008400000 */
[----:B------:R0:W1:Y:S01]  /*40d0*/  F2F.BF16.F32 R77, R16 ;  /* 0x00000010004d7304 */ /* 0x0000620000202000 */
[----:B------:R-:W-:Y:S01]  /*40e0*/  FMUL R57, R74, R57 ;  /* 0x000000394a397220 */ /* 0x000fe20000400000 */
[-C--:B------:R-:W-:Y:S01]  /*40f0*/  FFMA R59, R83, R32.reuse, 0.5 ;  /* 0x3f000000533b7423 */ /* 0x080fe20000000020 */
[----:B------:R-:W-:Y:S01]  /*4100*/  FFMA R17, R81, R32, 0.5 ;  /* 0x3f00000051117423 */ /* 0x000fe20000000020 */
[----:B------:R-:W-:Y:S02]  /*4110*/  BSSY B0, `(.L_x_29006) ;  /* 0x000001c000007945 */ /* 0x000fe40003800000 */
[----:B------:R-:W-:Y:S01]  /*4120*/  FMUL R59, R78, R59 ;  /* 0x0000003b4e3b7220 */ /* 0x000fe20000400000 */
[----:B------:R-:W-:Y:S01]  /*4130*/  FMUL R17, R76, R17 ;  /* 0x000000114c117220 */ /* 0x000fe20000400000 */
[----:B------:R-:W2:Y:S01]  /*4140*/  F2F.BF16.F32 R0, R0 ;  /* 0x0000000000007304 */ /* 0x000ea20000202000 */
[----:B0-----:R-:W-:-:S04]  /*4150*/  FMNMX R16, |R68|, R53, !PT ;  /* 0x0000003544107209 */ /* 0x001fc80007800200 */
[----:B------:R-:W-:Y:S01]  /*4160*/  FMNMX R68, |R67|, R16, !PT ;  /* 0x0000001043447209 */ /* 0x000fe20007800200 */
[----:B-1----:R-:W-:Y:S02]  /*4170*/  IMAD.WIDE.U32 R52, R77, 0x10000, RZ ;  /* 0x000100004d347825 */ /* 0x002fe400078e00ff */
[----:B------:R-:W0:Y:S01]  /*4180*/  F2F.BF16.F32 R18, R18 ;  /* 0x0000001200127304 */ /* 0x000e220000202000 */
[----:B------:R-:W-:Y:S02]  /*4190*/  LOP3.LUT R16, R52, R73, RZ, 0xfc, !PT ;  /* 0x0000004934107212 */ /* 0x000fe400078efcff */
[----:B--2---:R-:W-:-:S05]  /*41a0*/  LOP3.LUT R56, R53, R0, RZ, 0xfc, !PT ;  /* 0x0000000035387212 */ /* 0x004fca00078efcff */
[----:B------:R-:W1:Y:S08]  /*41b0*/  F2F.BF16.F32 R71, R71 ;  /* 0x0000004700477304 */ /* 0x000e700000202000 */
[----:B------:R-:W2:Y:S08]  /*41c0*/  F2F.BF16.F32 R22, R22 ;  /* 0x0000001600167304 */ /* 0x000eb00000202000 */
[----:B------:R3:W4:Y:S08]  /*41d0*/  F2F.BF16.F32 R74, R54 ;  /* 0x00000036004a7304 */ /* 0x0007300000202000 */
[----:B------:R3:W0:Y:S08]  /*41e0*/  F2F.BF16.F32 R75, R20 ;  /* 0x00000014004b7304 */ /* 0x0006300000202000 */
[----:B------:R-:W0:Y:S01]  /*41f0*/  F2F.BF16.F32 R50, R50 ;  /* 0x0000003200327304 */ /* 0x000e220000202000 */
[----:B-1234-:R-:W-:Y:S05]  /*4200*/  @P0 BRA `(.L_x_29007) ;  /* 0x0000000000300947 */ /* 0x01efea0003800000 */
[----:B------:R-:W-:Y:S01]  /*4210*/  IADD3 R20, R31, -0x1, -R46 ;  /* 0xffffffff1f147810 */ /* 0x000fe20007ffe82e */
[----:B0-----:R-:W-:Y:S01]  /*4220*/  IMAD.WIDE.U32 R52, R75, 0x10000, RZ ;  /* 0x000100004b347825 */ /* 0x001fe200078e00ff */
[----:B------:R-:W-:Y:S02]  /*4230*/  SHF.L.U32 R67, R50, 0x10, RZ ;  /* 0x0000001032437819 */ /* 0x000fe400000006ff */
[----:B------:R-:W-:Y:S02]  /*4240*/  LOP3.LUT R20, R20, 0x1f, RZ, 0xc0, !PT ;  /* 0x0000001f14147812 */ /* 0x000fe400078ec0ff */
[----:B------:R-:W-:Y:S02]  /*4250*/  LOP3.LUT R53, R53, R67, R18, 0xfe, !PT ;  /* 0x0000004335357212 */ /* 0x000fe400078efe12 */
[----:B------:R-:W-:Y:S02]  /*4260*/  IADD3 R20, P1, P2, R20, R14, R51 ;  /* 0x0000000e14147210 */ /* 0x000fe40007a3e033 */
[----:B------:R-:W-:-:S02]  /*4270*/  LOP3.LUT R67, R7, 0x1fffffff, RZ, 0xc0, !PT ;  /* 0x1fffffff07437812 */ /* 0x000fc400078ec0ff */
[----:B------:R-:W-:Y:S02]  /*4280*/  LOP3.LUT R52, R52, R73, RZ, 0xfc, !PT ;  /* 0x0000004934347212 */ /* 0x000fe400078efcff */
[----:B------:R-:W-:Y:S02]  /*4290*/  IADD3.X R67, RZ, R44, R67, P1, P2 ;  /* 0x0000002cff437210 */ /* 0x000fe40000fe4443 */
[----:B------:R-:W-:-:S04]  /*42a0*/  LEA R72, P1, R20, R37, 0x3 ;  /* 0x0000002514487211 */ /* 0x000fc800078218ff */
[----:B------:R-:W-:-:S05]  /*42b0*/  LEA.HI.X R73, R20, R36, R67, 0x3, P1 ;  /* 0x0000002414497211 */ /* 0x000fca00008f1c43 */
[----:B------:R1:W-:Y:S04]  /*42c0*/  STG.E.64 desc[UR10][R72.64], R52 ;  /* 0x0000003448007986 */ /* 0x0003e8000c101b0a */
.L_x_29007:
[----:B------:R-:W-:Y:S05]  /*42d0*/  BSYNC B0 ;  /* 0x0000000000007941 */ /* 0x000fea0003800000 */
.L_x_29006:
[----:B------:R-:W-:Y:S01]  /*42e0*/  FMUL R20, R19, UR7 ;  /* 0x0000000713147c20 */ /* 0x000fe20008400000 */
[----:B------:R-:W-:Y:S03]  /*42f0*/  BSSY B0, `(.L_x_29008) ;  /* 0x0000011000007945 */ /* 0x000fe60003800000 */
[----:B------:R2:W3:Y:S01]  /*4300*/  F2F.BF16.F32 R76, R20 ;  /* 0x00000014004c7304 */ /* 0x0004e20000202000 */
[----:B------:R-:W-:Y:S05]  /*4310*/  @P0 BRA `(.L_x_29009) ;  /* 0x0000000000380947 */ /* 0x000fea0003800000 */
[----:B-1----:R-:W-:Y:S01]  /*4320*/  IMAD.WIDE.U32 R52, R74, 0x10000, RZ ;  /* 0x000100004a347825 */ /* 0x002fe200078e00ff */
[----:B--23--:R-:W-:Y:S02]  /*4330*/  SHF.L.U32 R20, R76, 0x10, RZ ;  /* 0x000000104c147819 */ /* 0x00cfe400000006ff */
[----:B------:R-:W-:Y:S02]  /*4340*/  LOP3.LUT R67, R7, 0x1fffffff, RZ, 0xc0, !PT ;  /* 0x1fffffff07437812 */ /* 0x000fe400078ec0ff */
[----:B------:R-:W-:Y:S02]  /*4350*/  LOP3.LUT R53, R53, R20, R71, 0xfe, !PT ;  /* 0x0000001435357212 */ /* 0x000fe400078efe47 */
[----:B------:R-:W-:Y:S02]  /*4360*/  IADD3 R20, R31, -0x1, -R46 ;  /* 0xffffffff1f147810 */ /* 0x000fe40007ffe82e */
[----:B------:R-:W-:Y:S02]  /*4370*/  LOP3.LUT R52, R52, R77, RZ, 0xfc, !PT ;  /* 0x0000004d34347212 */ /* 0x000fe400078efcff */
[----:B------:R-:W-:-:S04]  /*4380*/  LOP3.LUT R20, R20, 0x1f, RZ, 0xc0, !PT ;  /* 0x0000001f14147812 */ /* 0x000fc800078ec0ff */
[----:B------:R-:W-:-:S04]  /*4390*/  IADD3 R20, P2, P3, R20, R14, R51 ;  /* 0x0000000e14147210 */ /* 0x000fc80007b5e033 */
[----:B------:R-:W-:Y:S02]  /*43a0*/  IADD3 R20, P1, R20, R29, RZ ;  /* 0x0000001d14147210 */ /* 0x000fe40007f3e0ff */
[----:B------:R-:W-:-:S05]  /*43b0*/  IADD3.X R67, RZ, R44, R67, P2, P3 ;  /* 0x0000002cff437210 */ /* 0x000fca00017e6443 */
[----:B------:R-:W-:Y:S01]  /*43c0*/  IMAD.X R67, R67, 0x1, R28, P1 ;  /* 0x0000000143437824 */ /* 0x000fe200008e061c */
[----:B------:R-:W-:-:S04]  /*43d0*/  LEA R72, P1, R20, R37, 0x3 ;  /* 0x0000002514487211 */ /* 0x000fc800078218ff */
[----:B------:R-:W-:-:S05]  /*43e0*/  LEA.HI.X R73, R20, R36, R67, 0x3, P1 ;  /* 0x0000002414497211 */ /* 0x000fca00008f1c43 */
[----:B------:R4:W-:Y:S04]  /*43f0*/  STG.E.64 desc[UR10][R72.64], R52 ;  /* 0x0000003448007986 */ /* 0x0009e8000c101b0a */
.L_x_29009:
[----:B------:R-:W-:Y:S05]  /*4400*/  BSYNC B0 ;  /* 0x0000000000007941 */ /* 0x000fea0003800000 */
.L_x_29008:
[----:B-1--4-:R-:W-:-:S04]  /*4410*/  IMAD.WIDE.U32 R52, R71, 0x10000, RZ ;  /* 0x0001000047347825 */ /* 0x012fc800078e00ff */
[----:B------:R-:W-:Y:S01]  /*4420*/  FMUL R67, R66, UR7 ;  /* 0x0000000742437c20 */ /* 0x000fe20008400000 */
[----:B------:R-:W-:Y:S01]  /*4430*/  BSSY B0, `(.L_x_29010) ;  /* 0x0000018000007945 */ /* 0x000fe20003800000 */
[----:B0-----:R-:W-:Y:S02]  /*4440*/  LOP3.LUT R18, R52, R18, RZ, 0xfc, !PT ;  /* 0x0000001234127212 */ /* 0x001fe400078efcff */
[----:B------:R-:W-:Y:S01]  /*4450*/  LOP3.LUT R54, R53, R22, RZ, 0xfc, !PT ;  /* 0x0000001635367212 */ /* 0x000fe200078efcff */
[----:B------:R-:W-:Y:S01]  /*4460*/  IMAD.WIDE.U32 R52, R74, 0x10000, RZ ;  /* 0x000100004a347825 */ /* 0x000fe200078e00ff */
[----:B------:R-:W0:Y:S02]  /*4470*/  F2F.BF16.F32 R67, R67 ;  /* 0x0000004300437304 */ /* 0x000e240000202000 */
[----:B--2---:R-:W-:Y:S01]  /*4480*/  LOP3.LUT R20, R52, R75, RZ, 0xfc, !PT ;  /* 0x0000004b34147212 */ /* 0x004fe200078efcff */
[----:B------:R-:W-:-:S05]  /*4490*/  FMUL R52, R69, UR7 ;  /* 0x0000000745347c20 */ /* 0x000fca0008400000 */
[----:B------:R1:W2:Y:S01]  /*44a0*/  F2F.BF16.F32 R71, R52 ;  /* 0x0000003400477304 */ /* 0x0002a20000202000 */
[----:B0-----:R-:W-:Y:S01]  /*44b0*/  LOP3.LUT R53, R53, R67, RZ, 0xfc, !PT ;  /* 0x0000004335357212 */ /* 0x001fe200078efcff */
[----:B------:R-:W-:Y:S06]  /*44c0*/  @P0 BRA `(.L_x_29011) ;  /* 0x0000000000380947 */ /* 0x000fec0003800000 */
[----:B------:R-:W-:Y:S01]  /*44d0*/  IMAD.WIDE.U32 R72, R67, 0x10000, RZ ;  /* 0x0001000043487825 */ /* 0x000fe200078e00ff */
[----:B--2---:R-:W-:Y:S02]  /*44e0*/  SHF.L.U32 R67, R71, 0x10, RZ ;  /* 0x0000001047437819 */ /* 0x004fe400000006ff */
[----:B------:R-:W-:Y:S02]  /*44f0*/  LOP3.LUT R72, R72, R0, RZ, 0xfc, !PT ;  /* 0x0000000048487212 */ /* 0x000fe400078efcff */
[----:B------:R-:W-:Y:S02]  /*4500*/  IADD3 R0, R31, -0x1, -R46 ;  /* 0xffffffff1f007810 */ /* 0x000fe40007ffe82e */
[----:B------:R-:W-:Y:S02]  /*4510*/  LOP3.LUT R73, R73, R67, R22, 0xfe, !PT ;  /* 0x0000004349497212 */ /* 0x000fe400078efe16 */
[----:B------:R-:W-:Y:S02]  /*4520*/  LOP3.LUT R0, R0, 0x1f, RZ, 0xc0, !PT ;  /* 0x0000001f00007812 */ /* 0x000fe400078ec0ff */
[----:B------:R-:W-:-:S02]  /*4530*/  LOP3.LUT R67, R7, 0x1fffffff, RZ, 0xc0, !PT ;  /* 0x1fffffff07437812 */ /* 0x000fc400078ec0ff */
[----:B------:R-:W-:-:S04]  /*4540*/  IADD3 R0, P2, P3, R0, R14, R51 ;  /* 0x0000000e00007210 */ /* 0x000fc80007b5e033 */
[----:B------:R-:W-:Y:S02]  /*4550*/  LEA R0, P1, R29, R0, 0x1 ;  /* 0x000000001d007211 */ /* 0x000fe400078208ff */
[----:B------:R-:W-:-:S04]  /*4560*/  IADD3.X R67, RZ, R44, R67, P2, P3 ;  /* 0x0000002cff437210 */ /* 0x000fc800017e6443 */
[----:B------:R-:W-:Y:S02]  /*4570*/  LEA.HI.X R67, R29, R67, R28, 0x1, P1 ;  /* 0x000000431d437211 */ /* 0x000fe400008f0c1c */
[----:B------:R-:W-:-:S04]  /*4580*/  LEA R74, P1, R0, R37, 0x3 ;  /* 0x00000025004a7211 */ /* 0x000fc800078218ff */
[----:B------:R-:W-:-:S05]  /*4590*/  LEA.HI.X R75, R0, R36, R67, 0x3, P1 ;  /* 0x00000024004b7211 */ /* 0x000fca00008f1c43 */
[----:B------:R0:W-:Y:S04]  /*45a0*/  STG.E.64 desc[UR10][R74.64], R72 ;  /* 0x000000484a007986 */ /* 0x0001e8000c101b0a */
.L_x_29011:
[----:B------:R-:W-:Y:S05]  /*45b0*/  BSYNC B0 ;  /* 0x0000000000007941 */ /* 0x000fea0003800000 */
.L_x_29010:
[----:B------:R-:W-:Y:S01]  /*45c0*/  FMNMX R0, |R65|, R68, !PT ;  /* 0x0000004441007209 */ /* 0x000fe20007800200 */
[----:B------:R-:W-:Y:S01]  /*45d0*/  FMUL R67, R70, UR7 ;  /* 0x0000000746437c20 */ /* 0x000fe20008400000 */
[----:B------:R-:W-:Y:S01]  /*45e0*/  FMUL R68, R59, UR7 ;  /* 0x000000073b447c20 */ /* 0x000fe20008400000 */
[----:B------:R-:W-:Y:S01]  /*45f0*/  FMUL R65, R57, UR7 ;  /* 0x0000000739417c20 */ /* 0x000fe20008400000 */
[----:B-1----:R-:W-:Y:S01]  /*4600*/  FMUL R52, R17, UR7 ;  /* 0x0000000711347c20 */ /* 0x002fe20008400000 */
[----:B0--3--:R-:W-:Y:S01]  /*4610*/  IMAD.WIDE.U32 R72, R76, 0x10000, RZ ;  /* 0x000100004c487825 */ /* 0x009fe200078e00ff */
[----:B------:R-:W-:Y:S01]  /*4620*/  BSSY B0, `(.L_x_29012) ;  /* 0x0000018000007945 */ /* 0x000fe20003800000 */
[----:B------:R-:W0:Y:S01]  /*4630*/  F2F.BF16.F32 R67, R67 ;  /* 0x0000004300437304 */ /* 0x000e220000202000 */
[----:B------:R-:W-:Y:S02]  /*4640*/  FMNMX R63, |R63|, R0, !PT ;  /* 0x000000003f3f7209 */ /* 0x000fe40007800200 */
[----:B------:R-:W-:-:S02]  /*4650*/  LOP3.LUT R22, R72, R50, RZ, 0xfc, !PT ;  /* 0x0000003248167212 */ /* 0x000fc400078efcff */
[----:B--2---:R-:W-:-:S03]  /*4660*/  LOP3.LUT R50, R73, R71, RZ, 0xfc, !PT ;  /* 0x0000004749327212 */ /* 0x004fc600078efcff */
[----:B------:R-:W1:Y:S08]  /*4670*/  F2F.BF16.F32 R68, R68 ;  /* 0x0000004400447304 */ /* 0x000e700000202000 */
[----:B------:R-:W2:Y:S08]  /*4680*/  F2F.BF16.F32 R65, R65 ;  /* 0x0000004100417304 */ /* 0x000eb00000202000 */
[----:B------:R-:W3:Y:S01]  /*4690*/  F2F.BF16.F32 R52, R52 ;  /* 0x0000003400347304 */ /* 0x000ee20000202000 */
[----:B01----:R-:W-:Y:S05]  /*46a0*/  @P0 BRA `(.L_x_29013) ;  /* 0x00000000003c0947 */ /* 0x003fea0003800000 */
[----:B------:R-:W-:Y:S01]  /*46b0*/  IADD3 R0, R31, -0x1, -R46 ;  /* 0xffffffff1f007810 */ /* 0x000fe20007ffe82e */
[----:B------:R-:W-:Y:S01]  /*46c0*/  IMAD R71, R28, 0x3, RZ ;  /* 0x000000031c477824 */ /* 0x000fe200078e02ff */
[----:B------:R-:W-:Y:S02]  /*46d0*/  LOP3.LUT R15, R7, 0x1fffffff, RZ, 0xc0, !PT ;  /* 0x1fffffff070f7812 */ /* 0x000fe400078ec0ff */
[----:B------:R-:W-:-:S04]  /*46e0*/  LOP3.LUT R0, R0, 0x1f, RZ, 0xc0, !PT ;  /* 0x0000001f00007812 */ /* 0x000fc800078ec0ff */
[----:B------:R-:W-:-:S04]  /*46f0*/  IADD3 R14, P0, P1, R0, R14, R51 ;  /* 0x0000000e000e7210 */ /* 0x000fc8000791e033 */
[----:B------:R-:W-:-:S03]  /*4700*/  IADD3.X R15, RZ, R44, R15, P0, P1 ;  /* 0x0000002cff0f7210 */ /* 0x000fc600007e240f */
[----:B------:R-:W-:-:S05]  /*4710*/  IMAD.WIDE.U32 R72, R29, 0x3, R14 ;  /* 0x000000031d487825 */ /* 0x000fca00078e000e */
[----:B------:R-:W-:Y:S01]  /*4720*/  IADD3 R15, R71, R73, RZ ;  /* 0x00000049470f7210 */ /* 0x000fe20007ffe0ff */
[----:B---3--:R-:W-:Y:S01]  /*4730*/  IMAD.U32 R71, R52, 0x10000, RZ ;  /* 0x0001000034477824 */ /* 0x008fe200078e00ff */
[----:B------:R-:W-:-:S04]  /*4740*/  LEA R14, P0, R72, R37, 0x3 ;  /* 0x00000025480e7211 */ /* 0x000fc800078018ff */
[----:B------:R-:W-:Y:S01]  /*4750*/  LEA.HI.X R15, R72, R36, R15, 0x3, P0 ;  /* 0x00000024480f7211 */ /* 0x000fe200000f1c0f */
[----:B--2---:R-:W-:-:S05]  /*4760*/  IMAD.WIDE.U32 R72, R65, 0x10000, RZ ;  /* 0x0001000041487825 */ /* 0x004fca00078e00ff */
[----:B------:R-:W-:Y:S02]  /*4770*/  LOP3.LUT R73, R73, R71, R68, 0xfe, !PT ;  /* 0x0000004749497212 */ /* 0x000fe400078efe44 */
[----:B------:R-:W-:-:S05]  /*4780*/  LOP3.LUT R72, R72, R67, RZ, 0xfc, !PT ;  /* 0x0000004348487212 */ /* 0x000fca00078efcff */
[----:B------:R0:W-:Y:S02]  /*4790*/  STG.E.64 desc[UR10][R14.64], R72 ;  /* 0x000000480e007986 */ /* 0x0001e4000c101b0a */
.L_x_29013:
[----:B------:R-:W-:Y:S05]  /*47a0*/  BSYNC B0 ;  /* 0x0000000000007941 */ /* 0x000fea0003800000 */
.L_x_29012:
[C---:B-----5:R-:W-:Y:S01]  /*47b0*/  SHF.L.U32 R71, R48.reuse, 0x10, RZ ;  /* 0x0000001030477819 */ /* 0x060fe200000006ff */
[----:B------:R-:W-:Y:S01]  /*47c0*/  HFMA2.MMA R74, -RZ, RZ, 1.875, 0 ;  /* 0x3f800000ff4a7435 */ /* 0x000fe200000001ff */
[--C-:B0-----:R-:W-:Y:S01]  /*47d0*/  SHF.R.U64 R14, R48, 0x10, R49.reuse ;  /* 0x00000010300e7819 */ /* 0x101fe20000001231 */
[----:B------:R-:W-:Y:S01]  /*47e0*/  VIADD R40, R40, 0x3 ;  /* 0x0000000328287836 */ /* 0x000fe20000000000 */
[----:B------:R-:W-:Y:S01]  /*47f0*/  FMNMX R60, |R60|, R63, !PT ;  /* 0x0000003f3c3c7209 */ /* 0x000fe20007800200 */
[----:B------:R-:W-:Y:S01]  /*4800*/  FMUL R0, R71, 0.035677410662174224854 ;  /* 0x3d12227a47007820 */ /* 0x000fe20000400000 */
[----:B------:R-:W-:Y:S01]  /*4810*/  SHF.L.U32 R14, R14, 0x10, RZ ;  /* 0x000000100e0e7819 */ /* 0x000fe200000006ff */
[----:B------:R-:W-:Y:S01]  /*4820*/  IMAD.U32 R67, R67, 0x10000, RZ ;  /* 0x0001000043437824 */ /* 0x000fe200078e00ff */
[----:B------:R-:W-:Y:S01]  /*4830*/  FMNMX R60, |R61|, R60, !PT ;  /* 0x0000003c3d3c7209 */ /* 0x000fe20007800200 */
[----:B------:R-:W-:Y:S01]  /*4840*/  FFMA R0, R71, R0, 0.79788458347320556641 ;  /* 0x3f4c422a47007423 */ /* 0x000fe20000000000 */
[----:B------:R-:W-:Y:S01]  /*4850*/  SHF.R.U32.HI R76, RZ, 0x10, R49 ;  /* 0x00000010ff4c7819 */ /* 0x000fe20000011631 */
[----:B------:R-:W-:-:S02]  /*4860*/  FMUL R15, R14, 0.035677410662174224854 ;  /* 0x3d12227a0e0f7820 */ /* 0x000fc40000400000 */
[----:B------:R-:W-:Y:S02]  /*4870*/  FMUL R13, R71, R0 ;  /* 0x00000000470d7220 */ /* 0x000fe40000400000 */
[----:B------:R-:W-:Y:S01]  /*4880*/  FFMA R73, R14, R15, 0.79788458347320556641 ;  /* 0x3f4c422a0e497423 */ /* 0x000fe2000000000f */
[----:B------:R-:W-:Y:S02]  /*4890*/  IMAD.U32 R76, R76, 0x10000, RZ ;  /* 0x000100004c4c7824 */ /* 0x000fe400078e00ff */
[C---:B------:R-:W-:Y:S01]  /*48a0*/  FMUL R0, |R13|.reuse, 2.8853900432586669922 ;  /* 0x4038aa3b0d007820 */ /* 0x040fe20000400200 */
[C---:B------:R-:W-:Y:S01]  /*48b0*/  FMUL R44, R13.reuse, R13 ;  /* 0x0000000d0d2c7220 */ /* 0x040fe20000400000 */
[----:B------:R-:W-:Y:S01]  /*48c0*/  FMUL R48, R14, R73 ;  /* 0x000000490e307220 */ /* 0x000fe20000400000 */
[----:B------:R-:W-:Y:S01]  /*48d0*/  IMAD.MOV.U32 R73, RZ, RZ, 0x3c80f082 ;  /* 0x3c80f082ff497424 */ /* 0x000fe200078e00ff */
[C---:B------:R-:W-:Y:S02]  /*48e0*/  FSETP.GE.AND P1, PT, |R13|.reuse, 0.60000002384185791016, PT ;  /* 0x3f19999a0d00780b */ /* 0x040fe40003f26200 */
[----:B------:R-:W0:Y:S01]  /*48f0*/  MUFU.EX2 R0, R0 ;  /* 0x0000000000007308 */ /* 0x000e220000000800 */
[----:B------:R-:W-:Y:S01]  /*4900*/  FMUL R72, |R48|, 2.8853900432586669922 ;  /* 0x4038aa3b30487820 */ /* 0x000fe20000400200 */
[----:B------:R-:W-:Y:S01]  /*4910*/  FFMA R75, R44, R73, -0.052303962409496307373 ;  /* 0xbd563cae2c4b7423 */ /* 0x000fe20000000049 */
[----:B------:R-:W-:-:S03]  /*4920*/  FSETP.GE.AND P0, PT, |R13|, 9.010913848876953125, PT ;  /* 0x41102cb40d00780b */ /* 0x000fc60003f06200 */
[----:B------:R-:W-:Y:S02]  /*4930*/  FFMA R75, R44, R75, 0.1331529766321182251 ;  /* 0x3e0859412c4b7423 */ /* 0x000fe4000000004b */
[----:B------:R-:W1:Y:S01]  /*4940*/  MUFU.EX2 R72, R72 ;  /* 0x0000004800487308 */ /* 0x000e620000000800 */
[----:B0-----:R-:W-:Y:S01]  /*4950*/  FADD R15, R0, 1 ;  /* 0x3f800000000f7421 */ /* 0x001fe20000000000 */
[----:B------:R-:W-:-:S04]  /*4960*/  FFMA R0, R44, R75, -0.33332768082618713379 ;  /* 0xbeaaa9ed2c007423 */ /* 0x000fc8000000004b */
[----:B------:R-:W-:Y:S02]  /*4970*/  FFMA R44, R44, R0, RZ ;  /* 0x000000002c2c7223 */ /* 0x000fe400000000ff */
[----:B------:R-:W0:Y:S01]  /*4980*/  MUFU.RCP R15, R15 ;  /* 0x0000000f000f7308 */ /* 0x000e220000001000 */
[----:B-1----:R-:W-:Y:S01]  /*4990*/  FADD R75, R72, 1 ;  /* 0x3f800000484b7421 */ /* 0x002fe20000000000 */
[----:B------:R-:W-:-:S06]  /*49a0*/  SHF.L.U32 R72, R49, 0x10, RZ ;  /* 0x0000001031487819 */ /* 0x000fcc00000006ff */
[----:B------:R-:W1:Y:S01]  /*49b0*/  MUFU.RCP R75, R75 ;  /* 0x0000004b004b7308 */ /* 0x000e620000001000 */
[----:B0-----:R-:W-:-:S05]  /*49c0*/  FFMA R15, R15, -2, R74 ;  /* 0xc00000000f0f7823 */ /* 0x001fca000000004a */
[----:B------:R-:W-:Y:S01]  /*49d0*/  FSEL R0, R15, 1, !P0 ;  /* 0x3f8000000f007808 */ /* 0x000fe20004000000 */
[C---:B------:R-:W-:Y:S01]  /*49e0*/  FMUL R15, R48.reuse, R48 ;  /* 0x00000030300f7220 */ /* 0x040fe20000400000 */
[----:B------:R-:W-:Y:S02]  /*49f0*/  FSETP.GE.AND P0, PT, |R48|, 9.010913848876953125, PT ;  /* 0x41102cb43000780b */ /* 0x000fe40003f06200 */
[--C-:B------:R-:W-:Y:S01]  /*4a00*/  LOP3.LUT R81, R0, 0x80000000, R13.reuse, 0xb8, !PT ;  /* 0x8000000000517812 */ /* 0x100fe200078eb80d */
[----:B------:R-:W-:Y:S01]  /*4a10*/  FFMA R0, R15, R73, -0.052303962409496307373 ;  /* 0xbd563cae0f007423 */ /* 0x000fe20000000049 */
[----:B------:R-:W-:Y:S01]  /*4a20*/  @!P1 FFMA R81, R13, R44, R13 ;  /* 0x0000002c0d519223 */ /* 0x000fe2000000000d */
[----:B-1----:R-:W-:Y:S01]  /*4a30*/  FFMA R13, R75, -2, R74 ;  /* 0xc00000004b0d7823 */ /* 0x002fe2000000004a */
[----:B------:R-:W-:Y:S01]  /*4a40*/  FSETP.GE.AND P1, PT, |R48|, 0.60000002384185791016, PT ;  /* 0x3f19999a3000780b */ /* 0x000fe20003f26200 */
[----:B------:R-:W-:-:S03]  /*4a50*/  FFMA R0, R15, R0, 0.1331529766321182251 ;  /* 0x3e0859410f007423 */ /* 0x000fc60000000000 */
[----:B------:R-:W-:Y:S01]  /*4a60*/  FSEL R13, R13, 1, !P0 ;  /* 0x3f8000000d0d7808 */ /* 0x000fe20004000000 */
[----:B------:R-:W-:-:S04]  /*4a70*/  FFMA R0, R15, R0, -0.33332768082618713379 ;  /* 0xbeaaa9ed0f007423 */ /* 0x000fc80000000000 */
[----:B------:R-:W-:Y:S01]  /*4a80*/  FFMA R75, R15, R0, RZ ;  /* 0x000000000f4b7223 */ /* 0x000fe200000000ff */
[--C-:B------:R-:W-:Y:S01]  /*4a90*/  LOP3.LUT R15, R13, 0x80000000, R48.reuse, 0xb8, !PT ;  /* 0x800000000d0f7812 */ /* 0x100fe200078eb830 */
[----:B------:R-:W-:Y:S02]  /*4aa0*/  FMUL R13, R72, 0.035677410662174224854 ;  /* 0x3d12227a480d7820 */ /* 0x000fe40000400000 */
[----:B------:R-:W-:Y:S02]  /*4ab0*/  @!P1 FFMA R15, R48, R75, R48 ;  /* 0x0000004b300f9223 */ /* 0x000fe40000000030 */
[C---:B------:R-:W-:Y:S02]  /*4ac0*/  FFMA R13, R72.reuse, R13, 0.79788458347320556641 ;  /* 0x3f4c422a480d7423 */ /* 0x040fe4000000000d */
[----:B------:R-:W-:Y:S02]  /*4ad0*/  FFMA R15, R15, R32, 0.5 ;  /* 0x3f0000000f0f7423 */ /* 0x000fe40000000020 */
        /* <DEDUP_REMOVED lines=12> */
[----:B------:R-:W-:Y:S02]  /*4ba0*/  FMNMX R61, |R19|, R60, !PT ;  /* 0x0000003c133d7209 */ /* 0x000fe40007800200 */
[C---:B------:R-:W-:Y:S02]  /*4bb0*/  SHF.L.U32 R60, R42.reuse, 0x10, RZ ;  /* 0x000000102a3c7819 */ /* 0x040fe400000006ff */
[----:B------:R-:W-:-:S04]  /*4bc0*/  SHF.R.U64 R42, R42, 0x10, R43 ;  /* 0x000000102a2a7819 */ /* 0x000fc8000000122b */
        /* <DEDUP_REMOVED lines=31> */
[----:B------:R-:W-:Y:S02]  /*4dc0*/  IMAD.U32 R62, R43, 0x10000, RZ ;  /* 0x000100002b3e7824 */ /* 0x000fe400078e00ff */
[C---:B------:R-:W-:Y:S01]  /*4dd0*/  FMUL R0, |R19|.reuse, 2.8853900432586669922 ;  /* 0x4038aa3b13007820 */ /* 0x040fe20000400200 */
[C---:B------:R-:W-:Y:S01]  /*4de0*/  FMUL R61, R19.reuse, R19 ;  /* 0x00000013133d7220 */ /* 0x040fe20000400000 */
[C---:B------:R-:W-:Y:S02]  /*4df0*/  FSETP.GE.AND P1, PT, |R19|.reuse, 0.60000002384185791016, PT ;  /* 0x3f19999a1300780b */ /* 0x040fe40003f26200 */
[----:B------:R-:W-:Y:S01]  /*4e00*/  FSETP.GE.AND P0, PT, |R19|, 9.010913848876953125, PT ;  /* 0x41102cb41300780b */ /* 0x000fe20003f06200 */
[----:B------:R-:W-:Y:S01]  /*4e10*/  FFMA R48, R61, R73, -0.052303962409496307373 ;  /* 0xbd563cae3d307423 */ /* 0x000fe20000000049 */
[----:B------:R-:W0:Y:S01]  /*4e20*/  MUFU.EX2 R0, R0 ;  /* 0x0000000000007308 */ /* 0x000e220000000800 */
[----:B------:R-:W-:-:S02]  /*4e30*/  FMNMX R13, |R66|, R13, !PT ;  /* 0x0000000d420d7209 */ /* 0x000fc40007800200 */
[----:B------:R-:W-:Y:S02]  /*4e40*/  FFMA R48, R61, R48, 0.1331529766321182251 ;  /* 0x3e0859413d307423 */ /* 0x000fe40000000030 */
[----:B------:R-:W-:-:S04]  /*4e50*/  FMNMX R64, |R64|, R13, !PT ;  /* 0x0000000d40407209 */ /* 0x000fc80007800200 */
[----:B------:R-:W-:Y:S02]  /*4e60*/  FMNMX R69, |R69|, R64, !PT ;  /* 0x0000004045457209 */ /* 0x000fe40007800200 */
[----:B------:R-:W-:Y:S02]  /*4e70*/  SHF.R.U32.HI R64, RZ, 0x10, R43 ;  /* 0x00000010ff407819 */ /* 0x000fe4000001162b */
[----:B------:R-:W-:Y:S02]  /*4e80*/  FMNMX R70, |R70|, R69, !PT ;  /* 0x0000004546467209 */ /* 0x000fe40007800200 */
[----:B------:R-:W-:Y:S01]  /*4e90*/  SHF.L.U32 R64, R64, 0x10, RZ ;  /* 0x0000001040407819 */ /* 0x000fe200000006ff */
[----:B0-----:R-:W-:Y:S01]  /*4ea0*/  FADD R44, R0, 1 ;  /* 0x3f800000002c7421 */ /* 0x001fe20000000000 */
[----:B------:R-:W-:Y:S01]  /*4eb0*/  FFMA R0, R61, R48, -0.33332768082618713379 ;  /* 0xbeaaa9ed3d007423 */ /* 0x000fe20000000030 */
[----:B------:R-:W-:Y:S02]  /*4ec0*/  FMNMX R70, |R57|, R70, !PT ;  /* 0x0000004639467209 */ /* 0x000fe40007800200 */
[----:B------:R-:W0:Y:S01]  /*4ed0*/  MUFU.RCP R49, R44 ;  /* 0x0000002c00317308 */ /* 0x000e220000001000 */
[----:B------:R-:W-:Y:S01]  /*4ee0*/  FFMA R0, R61, R0, RZ ;  /* 0x000000003d007223 */ /* 0x000fe200000000ff */
[----:B------:R-:W-:-:S02]  /*4ef0*/  SHF.L.U32 R57, R34, 0x10, RZ ;  /* 0x0000001022397819 */ /* 0x000fc400000006ff */
        /* <DEDUP_REMOVED lines=23> */
[----:B------:R0:W1:Y:S03]  /*5070*/  MUFU.RCP R49, R48 ;  /* 0x0000003000317308 */ /* 0x0000660000001000 */
[----:B0-----:R-:W-:Y:S01]  /*5080*/  FMUL R48, R13, R13 ;  /* 0x0000000d0d307220 */ /* 0x001fe20000400000 */
[----:B-1----:R-:W-:-:S05]  /*5090*/  FFMA R49, R49, -2, R74 ;  /* 0xc000000031317823 */ /* 0x002fca000000004a */
[----:B------:R-:W-:Y:S01]  /*50a0*/  FSEL R44, R49, 1, !P0 ;  /* 0x3f800000312c7808 */ /* 0x000fe20004000000 */
[----:B------:R-:W-:Y:S01]  /*50b0*/  FFMA R49, R48, R73, -0.052303962409496307373 ;  /* 0xbd563cae30317423 */ /* 0x000fe20000000049 */
[----:B------:R-:W-:Y:S02]  /*50c0*/  FSETP.GE.AND P0, PT, |R13|, 9.010913848876953125, PT ;  /* 0x41102cb40d00780b */ /* 0x000fe40003f06200 */
[--C-:B------:R-:W-:Y:S01]  /*50d0*/  LOP3.LUT R75, R44, 0x80000000, R19.reuse, 0xb8, !PT ;  /* 0x800000002c4b7812 */ /* 0x100fe200078eb813 */
[----:B------:R-:W-:Y:S01]  /*50e0*/  @!P1 FFMA R75, R19, R0, R19 ;  /* 0x00000000134b9223 */ /* 0x000fe20000000013 */
[C---:B------:R-:W-:Y:S01]  /*50f0*/  FMUL R0, |R13|.reuse, 2.8853900432586669922 ;  /* 0x4038aa3b0d007820 */ /* 0x040fe20000400200 */
[----:B------:R-:W-:Y:S01]  /*5100*/  FSETP.GE.AND P1, PT, |R13|, 0.60000002384185791016, PT ;  /* 0x3f19999a0d00780b */ /* 0x000fe20003f26200 */
[----:B------:R-:W-:-:S04]  /*5110*/  FFMA R49, R48, R49, 0.1331529766321182251 ;  /* 0x3e08594130317423 */ /* 0x000fc80000000031 */
[----:B------:R-:W0:Y:S02]  /*5120*/  MUFU.EX2 R0, R0 ;  /* 0x0000000000007308 */ /* 0x000e240000000800 */
[----:B0-----:R-:W-:Y:S01]  /*5130*/  FADD R19, R0, 1 ;  /* 0x3f80000000137421 */ /* 0x001fe20000000000 */
        /* <DEDUP_REMOVED lines=25> */
[----:B------:R-:W-:Y:S02]  /*52d0*/  FSEL R44, R44, 1, !P0 ;  /* 0x3f8000002c2c7808 */ /* 0x000fe40004000000 */
[----:B------:R-:W-:Y:S02]  /*52e0*/  ISETP.GE.U32.AND P0, PT, R40, R27, PT ;  /* 0x0000001b2800720c */ /* 0x000fe40003f06070 */
[--C-:B------:R-:W-:Y:S01]  /*52f0*/  LOP3.LUT R87, R44, 0x80000000, R13.reuse, 0xb8, !PT ;  /* 0x800000002c577812 */ /* 0x100fe200078eb80d */
[----:B------:R-:W-:Y:S01]  /*5300*/  @!P1 FFMA R87, R13, R0, R13 ;  /* 0x000000000d579223 */ /* 0x000fe2000000000d */
[----:B------:R-:W-:Y:S01]  /*5310*/  FMUL R13, R48, 0.035677410662174224854 ;  /* 0x3d12227a300d7820 */ /* 0x000fe20000400000 */
[----:B------:R-:W-:Y:S01]  /*5320*/  FMNMX R44, |R59|, R70, !PT ;  /* 0x000000463b2c7209 */ /* 0x000fe20007800200 */
[----:B------:R-:W-:Y:S01]  /*5330*/  FMUL R70, R60, R83 ;  /* 0x000000533c467220 */ /* 0x000fe20000400000 */
[----:B------:R-:W-:Y:S01]  /*5340*/  SHF.R.U32.HI R59, RZ, 0x10, R39 ;  /* 0x00000010ff3b7819 */ /* 0x000fe20000011627 */
[----:B------:R-:W-:Y:S01]  /*5350*/  FFMA R13, R48, R13, 0.79788458347320556641 ;  /* 0x3f4c422a300d7423 */ /* 0x000fe2000000000d */
[----:B------:R-:W-:-:S02]  /*5360*/  FMNMX R44, |R17|, R44, !PT ;  /* 0x0000002c112c7209 */ /* 0x000fc40007800200 */
        /* <DEDUP_REMOVED lines=13> */
[----:B------:R-:W0:Y:S01]  /*5440*/  MUFU.RCP R19, R19 ;  /* 0x0000001300137308 */ /* 0x000e220000001000 */
[----:B------:R-:W-:-:S04]  /*5450*/  SHF.R.U64 R43, R38, 0x10, R39 ;  /* 0x00000010262b7819 */ /* 0x000fc80000001227 */
[----:B------:R-:W-:Y:S01]  /*5460*/  SHF.L.U32 R43, R43, 0x10, RZ ;  /* 0x000000102b2b7819 */ /* 0x000fe200000006ff */
        /* <DEDUP_REMOVED lines=18> */
[----:B0-----:R-:W-:Y:S01]  /*5590*/  SHF.L.U32 R38, R39, 0x10, RZ ;  /* 0x0000001027267819 */ /* 0x001fe200000006ff */
[----:B-1----:R-:W-:-:S05]  /*55a0*/  FFMA R49, R49, -2, R74 ;  /* 0xc000000031317823 */ /* 0x002fca000000004a */
[----:B------:R-:W-:-:S04]  /*55b0*/  FSEL R40, R49, 1, !P1 ;  /* 0x3f80000031287808 */ /* 0x000fc80004800000 */
[--C-:B------:R-:W-:Y:S01]  /*55c0*/  LOP3.LUT R49, R40, 0x80000000, R13.reuse, 0xb8, !PT ;  /* 0x8000000028317812 */ /* 0x100fe200078eb80d */
[----:B------:R-:W-:Y:S01]  /*55d0*/  @!P2 FFMA R49, R13, R0, R13 ;  /* 0x000000000d31a223 */ /* 0x000fe2000000000d */
[----:B------:R-:W-:Y:S01]  /*55e0*/  FMUL R13, R38, 0.035677410662174224854 ;  /* 0x3d12227a260d7820 */ /* 0x000fe20000400000 */
[----:B------:R-:W-:-:S03]  /*55f0*/  IMAD.U32 R40, R3, 0x10000, RZ ;  /* 0x0001000003287824 */ /* 0x000fc600078e00ff */
[C---:B------:R-:W-:Y:S02]  /*5600*/  FFMA R13, R38.reuse, R13, 0.79788458347320556641 ;  /* 0x3f4c422a260d7423 */ /* 0x040fe4000000000d */
[----:B------:R-:W-:Y:S02]  /*5610*/  LOP3.LUT R3, R9, R40, RZ, 0xfc, !PT ;  /* 0x0000002809037212 */ /* 0x000fe400078efcff */
[----:B------:R-:W-:Y:S01]  /*5620*/  FMUL R13, R38, R13 ;  /* 0x0000000d260d7220 */ /* 0x000fe20000400000 */
[----:B------:R-:W-:Y:S01]  /*5630*/  LOP3.LUT R9, R11, R66, RZ, 0xfc, !PT ;  /* 0x000000420b097212 */ /* 0x000fe200078efcff */
[----:B------:R-:W-:Y:S02]  /*5640*/  IMAD.U32 R66, R35, 0x10000, RZ ;  /* 0x0001000023427824 */ /* 0x000fe400078e00ff */
        /* <DEDUP_REMOVED lines=16> */
[----:B------:R-:W-:-:S03]  /*5750*/  IMAD.U32 R40, R41, 0x10000, RZ ;  /* 0x0001000029287824 */ /* 0x000fc600078e00ff */
[----:B------:R-:W-:Y:S02]  /*5760*/  FFMA R0, R59, R0, 0.79788458347320556641 ;  /* 0x3f4c422a3b007423 */ /* 0x000fe40000000000 */
[----:B------:R-:W-:Y:S02]  /*5770*/  LOP3.LUT R11, R21, R40, RZ, 0xfc, !PT ;  /* 0x00000028150b7212 */ /* 0x000fe400078efcff */
        /* <DEDUP_REMOVED lines=13> */
[----:B------:R-:W-:Y:S02]  /*5850*/  LOP3.LUT R17, R56, R67, RZ, 0xfc, !PT ;  /* 0x0000004338117212 */ /* 0x000fe400078efcff */
[----:B------:R-:W-:Y:S02]  /*5860*/  IADD3 R56, R31, 0x1d, -R46 ;  /* 0x0000001d1f387810 */ /* 0x000fe40007ffe82e */
[----:B------:R-:W-:Y:S02]  /*5870*/  FSEL R40, R19, 1, !P1 ;  /* 0x3f80000013287808 */ /* 0x000fe40004800000 */
[----:B------:R-:W-:-:S02]  /*5880*/  LOP3.LUT R56, R56, 0x1f, RZ, 0xc0, !PT ;  /* 0x0000001f38387812 */ /* 0x000fc400078ec0ff */
[--C-:B------:R-:W-:Y:S01]  /*5890*/  LOP3.LUT R63, R40, 0x80000000, R13.reuse, 0xb8, !PT ;  /* 0x80000000283f7812 */ /* 0x100fe200078eb80d */
[----:B------:R-:W-:Y:S01]  /*58a0*/  @!P2 FFMA R63, R13, R0, R13 ;  /* 0x000000000d3fa223 */ /* 0x000fe2000000000d */
[----:B------:R-:W-:Y:S01]  /*58b0*/  FMUL R0, R57, 0.035677410662174224854 ;  /* 0x3d12227a39007820 */ /* 0x000fe20000400000 */
[----:B------:R-:W-:Y:S02]  /*58c0*/  SHF.L.U32 R40, R47, 0x10, RZ ;  /* 0x000000102f287819 */ /* 0x000fe400000006ff */
[----:B------:R-:W-:Y:S01]  /*58d0*/  ISETP.LT.U32.AND P0, PT, R56, R26, !P0 ;  /* 0x0000001a3800720c */ /* 0x000fe20004701070 */
        /* <DEDUP_REMOVED lines=19> */
[----:B------:R-:W-:Y:S01]  /*5a10*/  SHF.L.U32 R19, R68, 0x10, RZ ;  /* 0x0000001044137819 */ /* 0x000fe200000006ff */
[----:B------:R-:W-:Y:S02]  /*5a20*/  FMUL R68, R14, R15 ;  /* 0x0000000f0e447220 */ /* 0x000fe40000400000 */
[----:B------:R-:W-:Y:S01]  /*5a30*/  FFMA R0, R61, R0, 0.79788458347320556641 ;  /* 0x3f4c422a3d007423 */ /* 0x000fe20000000000 */
[----:B------:R-:W-:Y:S02]  /*5a40*/  LOP3.LUT R19, R54, R19, RZ, 0xfc, !PT ;  /* 0x0000001336137212 */ /* 0x000fe400078efcff */
[----:B--2---:R-:W-:Y:S01]  /*5a50*/  SHF.L.U32 R54, R65, 0x10, RZ ;  /* 0x0000001041367819 */ /* 0x004fe200000006ff */
        /* <DEDUP_REMOVED lines=17> */
[----:B------:R-:W-:-:S03]  /*5b70*/  FFMA R0, R81, R32, 0.5 ;  /* 0x3f00000051007423 */ /* 0x000fc60000000020 */
[----:B------:R-:W-:Y:S01]  /*5b80*/  FFMA R21, R66, R21, 0.79788458347320556641 ;  /* 0x3f4c422a42157423 */ /* 0x000fe20000000015 */
[----:B------:R-:W-:-:S03]  /*5b90*/  FMUL R81, R71, R0 ;  /* 0x0000000047517220 */ /* 0x000fc60000400000 */
[----:B------:R-:W-:Y:S01]  /*5ba0*/  FMUL R34, R66, R21 ;  /* 0x0000001542227220 */ /* 0x000fe20000400000 */
[----:B------:R-:W-:Y:S02]  /*5bb0*/  LOP3.LUT R21, R53, R54, RZ, 0xfc, !PT ;  /* 0x0000003635157212 */ /* 0x000fe400078efcff */
[----:B------:R-:W-:Y:S01]  /*5bc0*/  @!P0 CS2R R54, SRZ ;  /* 0x0000000000368805 */ /* 0x000fe2000001ff00 */
        /* <DEDUP_REMOVED lines=15> */
[----:B------:R-:W-:-:S04]  /*5cc0*/  SHF.R.U32.HI R45, RZ, 0x10, R35 ;  /* 0x00000010ff2d7819 */ /* 0x000fc80000011623 */
        /* <DEDUP_REMOVED lines=14> */
[----:B------:R-:W-:Y:S02]  /*5db0*/  SHF.R.U32.HI R0, RZ, 0x1, R31 ;  /* 0x00000001ff007819 */ /* 0x000fe4000001161f */
[----:B------:R-:W0:Y:S02]  /*5dc0*/  MUFU.RCP R39, R39 ;  /* 0x0000002700277308 */ /* 0x000e240000001000 */
[----:B------:R-:W-:Y:S01]  /*5dd0*/  LOP3.LUT R0, R0, 0x70, RZ, 0xc0, !PT ;  /* 0x0000007000007812 */ /* 0x000fe200078ec0ff */
[----:B0-----:R-:W-:-:S04]  /*5de0*/  FFMA R74, R39, -2, R74 ;  /* 0xc0000000274a7823 */ /* 0x001fc8000000004a */
[----:B------:R-:W-:Y:S01]  /*5df0*/  IMAD R39, R28, R0, RZ ;  /* 0x000000001c277224 */ /* 0x000fe200078e02ff */
[----:B------:R-:W-:-:S04]  /*5e00*/  FSEL R53, R74, 1, !P1 ;  /* 0x3f8000004a357808 */ /* 0x000fc80004800000 */
[--C-:B------:R-:W-:Y:S01]  /*5e10*/  LOP3.LUT R53, R53, 0x80000000, R34.reuse, 0xb8, !PT ;  /* 0x8000000035357812 */ /* 0x100fe200078eb822 */
[----:B------:R-:W-:Y:S01]  /*5e20*/  @!P2 FFMA R53, R34, R35, R34 ;  /* 0x000000232235a223 */ /* 0x000fe20000000022 */
[----:B------:R-:W-:-:S04]  /*5e30*/  IMAD.WIDE.U32 R34, R29, R0, RZ ;  /* 0x000000001d227225 */ /* 0x000fc800078e00ff */
[----:B------:R-:W-:Y:S01]  /*5e40*/  IMAD.IADD R0, R35, 0x1, R39 ;  /* 0x0000000123007824 */ /* 0x000fe200078e0227 */
[----:B------:R-:W-:Y:S02]  /*5e50*/  IADD3 R34, P1, R51, R34, RZ ;  /* 0x0000002233227210 */ /* 0x000fe40007f3e0ff */
[----:B------:R-:W-:Y:S02]  /*5e60*/  @P0 LOP3.LUT R35, R7, 0x1fffffff, RZ, 0xc0, !PT ;  /* 0x1fffffff07230812 */ /* 0x000fe400078ec0ff */
[----:B------:R-:W-:Y:S02]  /*5e70*/  IADD3.X R0, R0, R7, RZ, P1, !PT ;  /* 0x0000000700007210 */ /* 0x000fe40000ffe4ff */
[----:B------:R-:W-:-:S04]  /*5e80*/  IADD3 R47, P1, R34, R51, RZ ;  /* 0x00000033222f7210 */ /* 0x000fc80007f3e0ff */
[----:B------:R-:W-:Y:S01]  /*5e90*/  IADD3.X R60, R0, R7, RZ, P1, !PT ;  /* 0x00000007003c7210 */ /* 0x000fe20000ffe4ff */
[----:B------:R-:W-:Y:S01]  /*5ea0*/  @P0 IMAD R39, R28, 0x5, RZ ;  /* 0x000000051c270824 */ /* 0x000fe200078e02ff */
[----:B------:R-:W-:Y:S01]  /*5eb0*/  IADD3 R14, P1, R56, R47, RZ ;  /* 0x0000002f380e7210 */ /* 0x000fe20007f3e0ff */
[----:B------:R-:W-:Y:S01]  /*5ec0*/  FMUL R42, R42, R75 ;  /* 0x0000004b2a2a7220 */ /* 0x000fe20000400000 */
[-C--:B------:R-:W-:Y:S01]  /*5ed0*/  FFMA R65, R79, R32.reuse, 0.5 ;  /* 0x3f0000004f417423 */ /* 0x080fe20000000020 */
[----:B------:R-:W-:Y:S01]  /*5ee0*/  FFMA R91, R91, R32, 0.5 ;  /* 0x3f0000005b5b7423 */ /* 0x000fe20000000020 */
[----:B------:R-:W-:Y:S01]  /*5ef0*/  FMUL R0, R62, R89 ;  /* 0x000000593e007220 */ /* 0x000fe20000400000 */
[----:B------:R-:W-:Y:S01]  /*5f00*/  IMAD.X R15, RZ, RZ, R60, P1 ;  /* 0x000000ffff0f7224 */ /* 0x000fe200008e063c */
[----:B------:R-:W-:-:S04]  /*5f10*/  @P0 IADD3 R40, P1, R14, R51, RZ ;  /* 0x000000330e280210 */ /* 0x000fc80007f3e0ff */
[----:B------:R-:W-:Y:S02]  /*5f20*/  @P0 IADD3.X R35, R15, R35, RZ, P1, !PT ;  /* 0x000000230f230210 */ /* 0x000fe40000ffe4ff */
[----:B------:R-:W-:-:S04]  /*5f30*/  @P0 LEA R34, P1, R40, R33, 0x3 ;  /* 0x0000002128220211 */ /* 0x000fc800078218ff */
[----:B------:R-:W-:Y:S01]  /*5f40*/  @P0 LEA.HI.X R35, R40, R23, R35, 0x3, P1 ;  /* 0x0000001728230211 */ /* 0x000fe200008f1c23 */
[----:B------:R-:W-:-:S04]  /*5f50*/  @P0 IMAD.WIDE.U32 R40, R29, 0x5, R14 ;  /* 0x000000051d280825 */ /* 0x000fc800078e000e */
[----:B------:R0:W5:Y:S01]  /*5f60*/  @P0 LDG.E.64 R54, desc[UR10][R34.64] ;  /* 0x0000000a22360981 */ /* 0x000162000c1e1b00 */
[----:B------:R-:W-:Y:S01]  /*5f70*/  @P0 IADD3 R39, R39, R41, RZ ;  /* 0x0000002927270210 */ /* 0x000fe20007ffe0ff */
[----:B------:R-:W-:Y:S01]  /*5f80*/  FFMA R87, R87, R32, 0.5 ;  /* 0x3f00000057577423 */ /* 0x000fe20000000020 */
[----:B------:R-:W-:Y:S01]  /*5f90*/  @P0 LEA R74, P1, R40, R33, 0x3 ;  /* 0x00000021284a0211 */ /* 0x000fe200078218ff */
[----:B------:R-:W-:Y:S01]  /*5fa0*/  FMUL R62, R38, R91 ;  /* 0x0000005b263e7220 */ /* 0x000fe20000400000 */
[----:B------:R-:W-:Y:S01]  /*5fb0*/  FMUL R65, R48, R65 ;  /* 0x0000004130417220 */ /* 0x000fe20000400000 */
[----:B------:R-:W-:Y:S01]  /*5fc0*/  BSSY B0, `(.L_x_29014) ;  /* 0x000004e000007945 */ /* 0x000fe20003800000 */
[----:B------:R-:W-:Y:S02]  /*5fd0*/  @P0 LEA.HI.X R75, R40, R23, R39, 0x3, P1 ;  /* 0x00000017284b0211 */ /* 0x000fe400008f1c27 */
[----:B0-----:R-:W-:Y:S01]  /*5fe0*/  @P0 MOV R35, R15 ;  /* 0x0000000f00230202 */ /* 0x001fe20000000f00 */
[----:B------:R-:W-:Y:S01]  /*5ff0*/  @P0 IMAD.MOV.U32 R34, RZ, RZ, R14 ;  /* 0x000000ffff220224 */ /* 0x000fe200078e000e */
[----:B------:R-:W-:Y:S01]  /*6000*/  @!P0 CS2R R40, SRZ ;  /* 0x0000000000288805 */ /* 0x000fe2000001ff00 */
[----:B------:R-:W-:-:S02]  /*6010*/  @P0 IMAD R39, R28, 0x6, RZ ;  /* 0x000000061c270824 */ /* 0x000fc400078e02ff */
[----:B------:R-:W-:Y:S01]  /*6020*/  FMUL R64, R64, R87 ;  /* 0x0000005740407220 */ /* 0x000fe20000400000 */
[----:B------:R-:W-:Y:S02]  /*6030*/  @P0 IMAD.WIDE.U32 R34, R29, 0x6, R34 ;  /* 0x000000061d220825 */ /* 0x000fe400078e0022 */
[----:B------:R0:W5:Y:S03]  /*6040*/  @P0 LDG.E.64 R40, desc[UR10][R74.64] ;  /* 0x0000000a4a280981 */ /* 0x000166000c1e1b00 */
[----:B------:R-:W-:Y:S01]  /*6050*/  @P0 IADD3 R35, R39, R35, RZ ;  /* 0x0000002327230210 */ /* 0x000fe20007ffe0ff */
[----:B------:R-:W-:Y:S01]  /*6060*/  @P0 IMAD.WIDE.U32 R14, R29, 0x7, R14 ;  /* 0x000000071d0e0825 */ /* 0x000fe200078e000e */
[----:B------:R-:W-:Y:S02]  /*6070*/  @P0 LEA R78, P1, R34, R33, 0x3 ;  /* 0x00000021224e0211 */ /* 0x000fe400078218ff */
[----:B------:R-:W-:-:S02]  /*6080*/  @!P0 CS2R R38, SRZ ;  /* 0x0000000000268805 */ /* 0x000fc4000001ff00 */
[----:B------:R-:W-:Y:S01]  /*6090*/  @P0 LEA.HI.X R79, R34, R23, R35, 0x3, P1 ;  /* 0x00000017224f0211 */ /* 0x000fe200008f1c23 */
[----:B------:R-:W-:Y:S01]  /*60a0*/  @P0 IMAD R35, R28, 0x7, RZ ;  /* 0x000000071c230824 */ /* 0x000fe200078e02ff */
[----:B0-----:R-:W-:-:S03]  /*60b0*/  @P0 LEA R74, P1, R14, R33, 0x3 ;  /* 0x000000210e4a0211 */ /* 0x001fc600078218ff */
[----:B------:R-:W-:Y:S01]  /*60c0*/  @P0 IMAD.IADD R15, R35, 0x1, R15 ;  /* 0x00000001230f0824 */ /* 0x000fe200078e020f */
[----:B------:R-:W5:Y:S01]  /*60d0*/  @P0 LDG.E.64 R38, desc[UR10][R78.64] ;  /* 0x0000000a4e260981 */ /* 0x000f62000c1e1b00 */
[----:B------:R-:W-:-:S03]  /*60e0*/  @!P0 CS2R R34, SRZ ;  /* 0x0000000000228805 */ /* 0x000fc6000001ff00 */
[----:B------:R-:W-:Y:S02]  /*60f0*/  @P0 LEA.HI.X R75, R14, R23, R15, 0x3, P1 ;  /* 0x000000170e4b0211 */ /* 0x000fe400008f1c0f */
[----:B------:R-:W-:-:S03]  /*6100*/  SHF.R.U32.HI R14, RZ, 0x5, R31 ;  /* 0x00000005ff0e7819 */ /* 0x000fc6000001161f */
[----:B------:R0:W5:Y:S01]  /*6110*/  @P0 LDG.E.64 R34, desc[UR10][R74.64] ;  /* 0x0000000a4a220981 */ /* 0x000162000c1e1b00 */
[----:B------:R-:W-:Y:S02]  /*6120*/  SHF.L.U32 R15, R14, 0x2, RZ ;  /* 0x000000020e0f7819 */ /* 0x000fe400000006ff */
[----:B------:R-:W-:Y:S02]  /*6130*/  SHF.R.U32.HI R14, RZ, 0x3, R31 ;  /* 0x00000003ff0e7819 */ /* 0x000fe4000001161f */
[----:B------:R-:W-:Y:S02]  /*6140*/  LOP3.LUT R15, R15, 0x1c, RZ, 0xe2, !PT ;  /* 0x0000001c0f0f7812 */ /* 0x000fe400078ee2ff */
[----:B------:R-:W-:Y:S02]  /*6150*/  LOP3.LUT R14, R14, 0x1c, RZ, 0xc0, !PT ;  /* 0x0000001c0e0e7812 */ /* 0x000fe400078ec0ff */
[----:B------:R-:W-:Y:S01]  /*6160*/  IADD3 R48, R15, 0x2, RZ ;  /* 0x000000020f307810 */ /* 0x000fe20007ffe0ff */
[----:B0-----:R-:W-:Y:S01]  /*6170*/  FMUL R74, R0, UR7 ;  /* 0x00000007004a7c20 */ /* 0x001fe20008400000 */
[----:B------:R-:W-:-:S02]  /*6180*/  IADD3 R14, R31, 0x1e, -R14 ;  /* 0x0000001e1f0e7810 */ /* 0x000fc40007ffe80e */
[----:B------:R-:W-:Y:S01]  /*6190*/  ISETP.GE.U32.AND P0, PT, R48, R27, PT ;  /* 0x0000001b3000720c */ /* 0x000fe20003f06070 */
[----:B------:R-:W-:Y:S01]  /*61a0*/  FMUL R48, R65, UR7 ;  /* 0x0000000741307c20 */ /* 0x000fe20008400000 */
[----:B------:R-:W-:Y:S01]  /*61b0*/  LOP3.LUT R15, R14, 0x1f, RZ, 0xc0, !PT ;  /* 0x0000001f0e0f7812 */ /* 0x000fe200078ec0ff */
[----:B------:R-:W-:Y:S01]  /*61c0*/  FFMA R14, R49, R32, 0.5 ;  /* 0x3f000000310e7423 */ /* 0x000fe20000000020 */
[----:B------:R-:W-:Y:S02]  /*61d0*/  F2F.BF16.F32 R74, R74 ;  /* 0x0000004a004a7304 */ /* 0x000fe40000202000 */
[----:B------:R-:W-:Y:S02]  /*61e0*/  ISETP.GE.U32.OR P0, PT, R15, R26, P0 ;  /* 0x0000001a0f00720c */ /* 0x000fe40000706470 */
[----:B------:R-:W-:Y:S01]  /*61f0*/  FMNMX R15, R44, |R81|, !PT ;  /* 0x400000512c0f7209 */ /* 0x000fe20007800000 */
[----:B------:R-:W-:Y:S01]  /*6200*/  FMUL R81, R81, UR7 ;  /* 0x0000000751517c20 */ /* 0x000fe20008400000 */
[----:B------:R-:W-:-:S02]  /*6210*/  FFMA R44, R67, R32, 0.5 ;  /* 0x3f000000432c7423 */ /* 0x000fc40000000020 */
[C---:B------:R-:W-:Y:S01]  /*6220*/  FMNMX R15, |R68|.reuse, R15, !PT ;  /* 0x0000000f440f7209 */ /* 0x040fe20007800200 */
[----:B------:R-:W-:Y:S01]  /*6230*/  F2F.BF16.F32 R48, R48 ;  /* 0x0000003000307304 */ /* 0x000fe20000202000 */
[----:B------:R-:W-:Y:S01]  /*6240*/  FMUL R68, R68, UR7 ;  /* 0x0000000744447c20 */ /* 0x000fe20008400000 */
[----:B------:R-:W-:Y:S01]  /*6250*/  FMUL R49, R57, R44 ;  /* 0x0000002c39317220 */ /* 0x000fe20000400000 */
[C---:B------:R-:W-:Y:S01]  /*6260*/  FMNMX R15, |R72|.reuse, R15, !PT ;  /* 0x0000000f480f7209 */ /* 0x040fe20007800200 */
[----:B------:R-:W-:Y:S01]  /*6270*/  FMUL R72, R72, UR7 ;  /* 0x0000000748487c20 */ /* 0x000fe20008400000 */
[----:B------:R-:W-:Y:S02]  /*6280*/  FFMA R57, R71, R32, 0.5 ;  /* 0x3f00000047397423 */ /* 0x000fe40000000020 */
[C---:B------:R-:W-:Y:S01]  /*6290*/  FMNMX R15, |R76|.reuse, R15, !PT ;  /* 0x0000000f4c0f7209 */ /* 0x040fe20007800200 */
[----:B------:R-:W-:Y:S01]  /*62a0*/  F2F.BF16.F32 R75, R72 ;  /* 0x00000048004b7304 */ /* 0x000fe20000202000 */
[----:B------:R-:W-:Y:S01]  /*62b0*/  FMUL R76, R76, UR7 ;  /* 0x000000074c4c7c20 */ /* 0x000fe20008400000 */
[----:B------:R-:W-:Y:S01]  /*62c0*/  FMUL R57, R66, R57 ;  /* 0x0000003942397220 */ /* 0x000fe20000400000 */
[C---:B------:R-:W-:Y:S01]  /*62d0*/  FMNMX R33, |R70|.reuse, R15, !PT ;  /* 0x0000000f46217209 */ /* 0x040fe20007800200 */
[----:B------:R-:W-:Y:S01]  /*62e0*/  FMUL R70, R70, UR7 ;  /* 0x0000000746467c20 */ /* 0x000fe20008400000 */
[----:B------:R-:W-:Y:S01]  /*62f0*/  FMUL R15, R43, R14 ;  /* 0x0000000e2b0f7220 */ /* 0x000fe20000400000 */
[-C--:B------:R-:W-:Y:S01]  /*6300*/  FFMA R14, R63, R32.reuse, 0.5 ;  /* 0x3f0000003f0e7423 */ /* 0x080fe20000000020 */
[C---:B------:R-:W-:Y:S01]  /*6310*/  FMUL R63, R42.reuse, UR7 ;  /* 0x000000072a3f7c20 */ /* 0x040fe20008400000 */
[----:B------:R0:W1:Y:S01]  /*6320*/  F2F.BF16.F32 R77, R70 ;  /* 0x00000046004d7304 */ /* 0x0000620000202000 */
[----:B------:R-:W-:Y:S01]  /*6330*/  FMNMX R33, |R42|, R33, !PT ;  /* 0x000000212a217209 */ /* 0x000fe20007800200 */
[----:B------:R-:W-:Y:S01]  /*6340*/  FFMA R42, R69, R32, 0.5 ;  /* 0x3f000000452a7423 */ /* 0x000fe20000000020 */
[----:B------:R-:W-:-:S03]  /*6350*/  FMUL R59, R59, R14 ;  /* 0x0000000e3b3b7220 */ /* 0x000fc60000400000 */
[----:B------:R-:W-:Y:S02]  /*6360*/  FMUL R61, R61, R42 ;  /* 0x0000002a3d3d7220 */ /* 0x000fe40000400000 */
[----:B------:R-:W2:Y:S01]  /*6370*/  F2F.BF16.F32 R81, R81 ;  /* 0x0000005100517304 */ /* 0x000ea20000202000 */
[----:B0-----:R-:W-:Y:S01]  /*6380*/  FMUL R70, R62, UR7 ;  /* 0x000000073e467c20 */ /* 0x001fe20008400000 */
[----:B-1----:R-:W-:-:S06]  /*6390*/  IMAD.WIDE.U32 R72, R77, 0x10000, RZ ;  /* 0x000100004d487825 */ /* 0x002fcc00078e00ff */
[----:B------:R0:W1:Y:S01]  /*63a0*/  F2F.BF16.F32 R79, R70 ;  /* 0x00000046004f7304 */ /* 0x0000620000202000 */
[----:B------:R-:W-:Y:S02]  /*63b0*/  LOP3.LUT R43, R73, R48, RZ, 0xfc, !PT ;  /* 0x00000030492b7212 */ /* 0x000fe400078efcff */
[----:B--2---:R-:W-:-:S05]  /*63c0*/  LOP3.LUT R14, R72, R81, RZ, 0xfc, !PT ;  /* 0x00000051480e7212 */ /* 0x004fca00078efcff */
[----:B------:R0:W2:Y:S08]  /*63d0*/  F2F.BF16.F32 R44, R63 ;  /* 0x0000003f002c7304 */ /* 0x0000b00000202000 */
[----:B------:R0:W4:Y:S08]  /*63e0*/  F2F.BF16.F32 R71, R68 ;  /* 0x0000004400477304 */ /* 0x0001300000202000 */
[----:B------:R0:W0:Y:S01]  /*63f0*/  F2F.BF16.F32 R73, R76 ;  /* 0x0000004c00497304 */ /* 0x0000220000202000 */
[----:B-12---:R-:W-:Y:S05]  /*6400*/  @P0 BRA `(.L_x_29015) ;  /* 0x0000000000240947 */ /* 0x006fea0003800000 */
[----:B0-----:R-:W-:Y:S01]  /*6410*/  IMAD.U32 R63, R73, 0x10000, RZ ;  /* 0x00010000493f7824 */ /* 0x001fe200078e00ff */
[----:B------:R-:W-:Y:S01]  /*6420*/  IADD3 R42, P1, R58, R47, RZ ;  /* 0x0000002f3a2a7210 */ /* 0x000fe20007f3e0ff */
[----:B----4-:R-:W-:-:S05]  /*6430*/  IMAD.WIDE.U32 R66, R71, 0x10000, RZ ;  /* 0x0001000047427825 */ /* 0x010fca00078e00ff */
[----:B------:R-:W-:Y:S02]  /*6440*/  LOP3.LUT R67, R67, R63, R75, 0xfe, !PT ;  /* 0x0000003f43437212 */ /* 0x000fe400078efe4b */
[----:B------:R-:W-:Y:S02]  /*6450*/  IADD3.X R63, RZ, R60, RZ, P1, !PT ;  /* 0x0000003cff3f7210 */ /* 0x000fe40000ffe4ff */
[----:B------:R-:W-:Y:S02]  /*6460*/  LEA R68, P1, R42, R37, 0x3 ;  /* 0x000000252a447211 */ /* 0x000fe400078218ff */
[----:B------:R-:W-:Y:S02]  /*6470*/  LOP3.LUT R66, R66, R81, RZ, 0xfc, !PT ;  /* 0x0000005142427212 */ /* 0x000fe400078efcff */
[----:B------:R-:W-:-:S05]  /*6480*/  LEA.HI.X R69, R42, R36, R63, 0x3, P1 ;  /* 0x000000242a457211 */ /* 0x000fca00008f1c3f */
[----:B------:R1:W-:Y:S04]  /*6490*/  STG.E.64 desc[UR10][R68.64], R66 ;  /* 0x0000004244007986 */ /* 0x0003e8000c101b0a */
.L_x_29015:
[----:B------:R-:W-:Y:S05]  /*64a0*/  BSYNC B0 ;  /* 0x0000000000007941 */ /* 0x000fea0003800000 */
.L_x_29014:
[----:B------:R-:W-:Y:S01]  /*64b0*/  FMUL R42, R64, UR7 ;  /* 0x00000007402a7c20 */ /* 0x000fe20008400000 */
[----:B------:R-:W-:Y:S03]  /*64c0*/  BSSY B0, `(.L_x_29016) ;  /* 0x000000c000007945 */ /* 0x000fe60003800000 */
[----:B0-----:R0:W2:Y:S01]  /*64d0*/  F2F.BF16.F32 R76, R42 ;  /* 0x0000002a004c7304 */ /* 0x0010a20000202000 */
[----:B------:R-:W-:Y:S05]  /*64e0*/  @P0 BRA `(.L_x_29017) ;  /* 0x0000000000240947 */ /* 0x000fea0003800000 */
[----:B-1----:R-:W-:Y:S01]  /*64f0*/  IMAD.WIDE.U32 R66, R44, 0x10000, RZ ;  /* 0x000100002c427825 */ /* 0x002fe200078e00ff */
[----:B--2---:R-:W-:Y:S02]  /*6500*/  SHF.L.U32 R63, R76, 0x10, RZ ;  /* 0x000000104c3f7819 */ /* 0x004fe400000006ff */
[----:B0-----:R-:W-:Y:S02]  /*6510*/  IADD3 R42, P1, P2, R29, R47, R58 ;  /* 0x0000002f1d2a7210 */ /* 0x001fe40007a3e03a */
[----:B------:R-:W-:Y:S02]  /*6520*/  LOP3.LUT R67, R67, R63, R74, 0xfe, !PT ;  /* 0x0000003f43437212 */ /* 0x000fe400078efe4a */
[----:B------:R-:W-:Y:S02]  /*6530*/  IADD3.X R63, R28, R60, RZ, P1, P2 ;  /* 0x0000003c1c3f7210 */ /* 0x000fe40000fe44ff */
[----:B------:R-:W-:Y:S02]  /*6540*/  LEA R68, P1, R42, R37, 0x3 ;  /* 0x000000252a447211 */ /* 0x000fe400078218ff */
[----:B------:R-:W-:-:S02]  /*6550*/  LOP3.LUT R66, R66, R77, RZ, 0xfc, !PT ;  /* 0x0000004d42427212 */ /* 0x000fc400078efcff */
[----:B------:R-:W-:-:S05]  /*6560*/  LEA.HI.X R69, R42, R36, R63, 0x3, P1 ;  /* 0x000000242a457211 */ /* 0x000fca00008f1c3f */
[----:B------:R0:W-:Y:S04]  /*6570*/  STG.E.64 desc[UR10][R68.64], R66 ;  /* 0x0000004244007986 */ /* 0x0001e8000c101b0a */
.L_x_29017:
[----:B------:R-:W-:Y:S05]  /*6580*/  BSYNC B0 ;  /* 0x0000000000007941 */ /* 0x000fea0003800000 */
.L_x_29016:
[----:B01----:R-:W-:-:S04]  /*6590*/  IMAD.WIDE.U32 R66, R74, 0x10000, RZ ;  /* 0x000100004a427825 */ /* 0x003fc800078e00ff */
[----:B------:R-:W-:Y:S01]  /*65a0*/  FMUL R70, R15, UR7 ;  /* 0x000000070f467c20 */ /* 0x000fe20008400000 */
[----:B------:R-:W-:Y:S01]  /*65b0*/  BSSY B0, `(.L_x_29018) ;  /* 0x0000015000007945 */ /* 0x000fe20003800000 */
[----:B------:R-:W-:Y:S01]  /*65c0*/  IMAD.WIDE.U32 R68, R44, 0x10000, RZ ;  /* 0x000100002c447825 */ /* 0x000fe200078e00ff */
[----:B------:R-:W-:-:S03]  /*65d0*/  LOP3.LUT R42, R66, R75, RZ, 0xfc, !PT ;  /* 0x0000004b422a7212 */ /* 0x000fc600078efcff */
[----:B------:R-:W-:Y:S01]  /*65e0*/  FMUL R66, R59, UR7 ;  /* 0x000000073b427c20 */ /* 0x000fe20008400000 */
[----:B------:R-:W0:Y:S01]  /*65f0*/  F2F.BF16.F32 R77, R70 ;  /* 0x00000046004d7304 */ /* 0x000e220000202000 */
[----:B------:R-:W-:Y:S02]  /*6600*/  LOP3.LUT R67, R67, R79, RZ, 0xfc, !PT ;  /* 0x0000004f43437212 */ /* 0x000fe400078efcff */
[----:B----4-:R-:W-:-:S05]  /*6610*/  LOP3.LUT R44, R68, R71, RZ, 0xfc, !PT ;  /* 0x00000047442c7212 */ /* 0x010fca00078efcff */
[----:B------:R1:W4:Y:S01]  /*6620*/  F2F.BF16.F32 R75, R66 ;  /* 0x00000042004b7304 */ /* 0x0003220000202000 */
[----:B0-----:R-:W-:Y:S01]  /*6630*/  LOP3.LUT R63, R69, R77, RZ, 0xfc, !PT ;  /* 0x0000004d453f7212 */ /* 0x001fe200078efcff */
[----:B------:R-:W-:Y:S06]  /*6640*/  @P0 BRA `(.L_x_29019) ;  /* 0x00000000002c0947 */ /* 0x000fec0003800000 */
[----:B------:R-:W-:-:S04]  /*6650*/  IMAD.WIDE.U32 R68, R77, 0x10000, RZ ;  /* 0x000100004d447825 */ /* 0x000fc800078e00ff */
[----:B----4-:R-:W-:Y:S01]  /*6660*/  IMAD.U32 R71, R75, 0x10000, RZ ;  /* 0x000100004b477824 */ /* 0x010fe200078e00ff */
        /* <DEDUP_REMOVED lines=9> */
.L_x_29019:
[----:B------:R-:W-:Y:S05]  /*6700*/  BSYNC B0 ;  /* 0x0000000000007941 */ /* 0x000fea0003800000 */
.L_x_29018:
[----:B-1----:R-:W-:Y:S01]  /*6710*/  FFMA R66, R53, R32, 0.5 ;  /* 0x3f00000035427423 */ /* 0x002fe20000000020 */
[----:B0-2---:R-:W-:-:S04]  /*6720*/  IMAD.WIDE.U32 R68, R76, 0x10000, RZ ;  /* 0x000100004c447825 */ /* 0x005fc800078e00ff */
[----:B------:R-:W-:Y:S01]  /*6730*/  FMUL R72, R49, UR7 ;  /* 0x0000000731487c20 */ /* 0x000fe20008400000 */
[----:B------:R-:W-:Y:S01]  /*6740*/  FMUL R70, R57, UR7 ;  /* 0x0000000739467c20 */ /* 0x000fe20008400000 */
[----:B------:R-:W-:Y:S01]  /*6750*/  FMUL R66, R45, R66 ;  /* 0x000000422d427220 */ /* 0x000fe20000400000 */
[----:B------:R-:W-:Y:S01]  /*6760*/  FMUL R71, R61, UR7 ;  /* 0x000000073d477c20 */ /* 0x000fe20008400000 */
[----:B------:R-:W-:Y:S01]  /*6770*/  LOP3.LUT R48, R68, R73, RZ, 0xfc, !PT ;  /* 0x0000004944307212 */ /* 0x000fe200078efcff */
[----:B------:R-:W-:Y:S01]  /*6780*/  BSSY B0, `(.L_x_29020) ;  /* 0x0000015000007945 */ /* 0x000fe20003800000 */
[----:B----4-:R-:W-:Y:S01]  /*6790*/  LOP3.LUT R68, R69, R75, RZ, 0xfc, !PT ;  /* 0x0000004b45447212 */ /* 0x010fe200078efcff */
[----:B------:R-:W-:Y:S01]  /*67a0*/  FMUL R69, R66, UR7 ;  /* 0x0000000742457c20 */ /* 0x000fe20008400000 */
[----:B------:R-:W0:Y:S01]  /*67b0*/  F2F.BF16.F32 R72, R72 ;  /* 0x0000004800487304 */ /* 0x000e220000202000 */
[----:B------:R-:W-:-:S07]  /*67c0*/  FMNMX R33, |R0|, R33, !PT ;  /* 0x0000002100217209 */ /* 0x000fce0007800200 */
[----:B------:R-:W1:Y:S08]  /*67d0*/  F2F.BF16.F32 R70, R70 ;  /* 0x0000004600467304 */ /* 0x000e700000202000 */
[----:B------:R-:W2:Y:S08]  /*67e0*/  F2F.BF16.F32 R71, R71 ;  /* 0x0000004700477304 */ /* 0x000eb00000202000 */
[----:B------:R-:W4:Y:S01]  /*67f0*/  F2F.BF16.F32 R69, R69 ;  /* 0x0000004500457304 */ /* 0x000f220000202000 */
[----:B01----:R-:W-:Y:S05]  /*6800*/  @P0 BRA `(.L_x_29021) ;  /* 0x0000000000300947 */ /* 0x003fea0003800000 */
[----:B------:R-:W-:Y:S01]  /*6810*/  IADD3 R76, P0, R58, R47, RZ ;  /* 0x0000002f3a4c7210 */ /* 0x000fe20007f1e0ff */
[----:B--2---:R-:W-:Y:S01]  /*6820*/  IMAD.WIDE.U32 R74, R71, 0x10000, RZ ;  /* 0x00010000474a7825 */ /* 0x004fe200078e00ff */
[----:B----4-:R-:W-:-:S03]  /*6830*/  SHF.L.U32 R79, R69, 0x10, RZ ;  /* 0x00000010454f7819 */ /* 0x010fc600000006ff */
[----:B------:R-:W-:Y:S01]  /*6840*/  IMAD.X R77, RZ, RZ, R60, P0 ;  /* 0x000000ffff4d7224 */ /* 0x000fe200000e063c */
[----:B------:R-:W-:Y:S01]  /*6850*/  LOP3.LUT R79, R75, R79, R70, 0xfe, !PT ;  /* 0x0000004f4b4f7212 */ /* 0x000fe200078efe46 */
[----:B------:R-:W-:Y:S01]  /*6860*/  IMAD R53, R28, 0x3, RZ ;  /* 0x000000031c357824 */ /* 0x000fe200078e02ff */
[----:B------:R-:W-:Y:S01]  /*6870*/  LOP3.LUT R78, R74, R72, RZ, 0xfc, !PT ;  /* 0x000000484a4e7212 */ /* 0x000fe200078efcff */
[----:B------:R-:W-:-:S05]  /*6880*/  IMAD.WIDE.U32 R74, R29, 0x3, R76 ;  /* 0x000000031d4a7825 */ /* 0x000fca00078e004c */
[----:B------:R-:W-:Y:S02]  /*6890*/  IADD3 R53, R53, R75, RZ ;  /* 0x0000004b35357210 */ /* 0x000fe40007ffe0ff */
[----:B------:R-:W-:-:S04]  /*68a0*/  LEA R76, P0, R74, R37, 0x3 ;  /* 0x000000254a4c7211 */ /* 0x000fc800078018ff */
[----:B------:R-:W-:-:S05]  /*68b0*/  LEA.HI.X R77, R74, R36, R53, 0x3, P0 ;  /* 0x000000244a4d7211 */ /* 0x000fca00000f1c35 */
[----:B------:R0:W-:Y:S04]  /*68c0*/  STG.E.64 desc[UR10][R76.64], R78 ;  /* 0x0000004e4c007986 */ /* 0x0001e8000c101b0a */
.L_x_29021:
[----:B------:R-:W-:Y:S05]  /*68d0*/  BSYNC B0 ;  /* 0x0000000000007941 */ /* 0x000fea0003800000 */
.L_x_29020:
[----:B-----5:R-:W-:Y:S01]  /*68e0*/  SHF.L.U32 R58, R54, 0x10, RZ ;  /* 0x00000010363a7819 */ /* 0x020fe200000006ff */
[----:B------:R-:W-:Y:S01]  /*68f0*/  IMAD.MOV.U32 R53, RZ, RZ, 0x3c80f082 ;  /* 0x3c80f082ff357424 */ /* 0x000fe200078e00ff */
[----:B0-----:R-:W-:Y:S01]  /*6900*/  FMNMX R76, |R64|, R33, !PT ;  /* 0x00000021404c7209 */ /* 0x001fe20007800200 */
[----:B------:R-:W-:Y:S01]  /*6910*/  HFMA2.MMA R33, -RZ, RZ, 1.875, 0 ;  /* 0x3f800000ff217435 */ /* 0x000fe200000001ff */
[----:B------:R-:W-:Y:S01]  /*6920*/  SHF.R.U64 R54, R54, 0x10, R55 ;  /* 0x0000001036367819 */ /* 0x000fe20000001237 */
[----:B------:R-:W-:Y:S01]  /*6930*/  FMUL R23, R58, 0.035677410662174224854 ;  /* 0x3d12227a3a177820 */ /* 0x000fe20000400000 */
[----:B------:R-:W-:Y:S01]  /*6940*/  SHF.L.U32 R72, R72, 0x10, RZ ;  /* 0x0000001048487819 */ /* 0x000fe200000006ff */
[----:B------:R-:W-:Y:S01]  /*6950*/  IMAD.U32 R70, R70, 0x10000, RZ ;  /* 0x0001000046467824 */ /* 0x000fe200078e00ff */
[----:B------:R-:W-:Y:S01]  /*6960*/  SHF.L.U32 R54, R54, 0x10, RZ ;  /* 0x0000001036367819 */ /* 0x000fe200000006ff */
[C---:B------:R-:W-:Y:S01]  /*6970*/  FFMA R23, R58.reuse, R23, 0.79788458347320556641 ;  /* 0x3f4c422a3a177423 */ /* 0x040fe20000000017 */
[----:B----4-:R-:W-:Y:S01]  /*6980*/  SHF.L.U32 R69, R69, 0x10, RZ ;  /* 0x0000001045457819 */ /* 0x010fe200000006ff */
        /* <DEDUP_REMOVED lines=17> */
[C---:B------:R-:W-:Y:S01]  /*6aa0*/  FMUL R23, R54.reuse, 0.035677410662174224854 ;  /* 0x3d12227a36177820 */ /* 0x040fe20000400000 */
[----:B------:R-:W-:Y:S02]  /*6ab0*/  FMNMX R74, |R65|, R76, !PT ;  /* 0x0000004c414a7209 */ /* 0x000fe40007800200 */
[----:B------:R-:W-:Y:S01]  /*6ac0*/  FFMA R73, R73, R32, 0.5 ;  /* 0x3f00000049497423 */ /* 0x000fe20000000020 */
[----:B------:R-:W-:Y:S01]  /*6ad0*/  FFMA R23, R54, R23, 0.79788458347320556641 ;  /* 0x3f4c422a36177423 */ /* 0x000fe20000000017 */
[----:B------:R-:W-:Y:S02]  /*6ae0*/  FMNMX R15, |R15|, R74, !PT ;  /* 0x0000004a0f0f7209 */ /* 0x000fe40007800200 */
[----:B------:R-:W-:Y:S01]  /*6af0*/  FMUL R73, R58, R73 ;  /* 0x000000493a497220 */ /* 0x000fe20000400000 */
        /* <DEDUP_REMOVED lines=14> */
[----:B------:R-:W-:-:S04]  /*6be0*/  IMAD.U32 R64, R55, 0x10000, RZ ;  /* 0x0001000037407824 */ /* 0x000fc800078e00ff */
        /* <DEDUP_REMOVED lines=8> */
[----:B---3--:R-:W-:-:S03]  /*6c70*/  SHF.L.U32 R23, R52, 0x10, RZ ;  /* 0x0000001034177819 */ /* 0x008fc600000006ff */
[C---:B------:R-:W-:Y:S01]  /*6c80*/  FMUL R0, |R45|.reuse, 2.8853900432586669922 ;  /* 0x4038aa3b2d007820 */ /* 0x040fe20000400200 */
        /* <DEDUP_REMOVED lines=11> */
[----:B------:R-:W-:-:S04]  /*6d40*/  SHF.R.U32.HI R50, RZ, 0x10, R55 ;  /* 0x00000010ff327819 */ /* 0x000fc80000011637 */
[----:B------:R-:W-:Y:S01]  /*6d50*/  SHF.L.U32 R50, R50, 0x10, RZ ;  /* 0x0000001032327819 */ /* 0x000fe200000006ff */
[----:B0-----:R-:W-:-:S05]  /*6d60*/  FFMA R76, R76, -2, R33 ;  /* 0xc00000004c4c7823 */ /* 0x001fca0000000021 */
[----:B------:R-:W-:-:S04]  /*6d70*/  FSEL R76, R76, 1, !P0 ;  /* 0x3f8000004c4c7808 */ /* 0x000fc80004000000 */
[--C-:B------:R-:W-:Y:S01]  /*6d80*/  LOP3.LUT R75, R76, 0x80000000, R45.reuse, 0xb8, !PT ;  /* 0x800000004c4b7812 */ /* 0x100fe200078eb82d */
[----:B------:R-:W-:Y:S01]  /*6d90*/  @!P1 FFMA R75, R45, R0, R45 ;  /* 0x000000002d4b9223 */ /* 0x000fe2000000002d */
[C---:B------:R-:W-:Y:S01]  /*6da0*/  FMUL R45, R50.reuse, 0.035677410662174224854 ;  /* 0x3d12227a322d7820 */ /* 0x040fe20000400000 */
[----:B------:R-:W-:Y:S02]  /*6db0*/  FMNMX R76, |R59|, R62, !PT ;  /* 0x0000003e3b4c7209 */ /* 0x000fe40007800200 */
        /* <DEDUP_REMOVED lines=18> */
[C---:B------:R-:W-:Y:S02]  /*6ee0*/  IMAD.U32 R52, R40.reuse, 0x10000, RZ ;  /* 0x0001000028347824 */ /* 0x040fe400078e00ff */
[----:B------:R-:W-:Y:S01]  /*6ef0*/  @!P1 FFMA R55, R45, R0, R45 ;  /* 0x000000002d379223 */ /* 0x000fe2000000002d */
[----:B------:R-:W-:Y:S01]  /*6f00*/  SHF.R.U64 R40, R40, 0x10, R41 ;  /* 0x0000001028287819 */ /* 0x000fe20000001229 */
[----:B------:R-:W-:Y:S02]  /*6f10*/  FMUL R15, R52, 0.035677410662174224854 ;  /* 0x3d12227a340f7820 */ /* 0x000fe40000400000 */
[----:B------:R-:W-:Y:S01]  /*6f20*/  FFMA R55, R55, R32, 0.5 ;  /* 0x3f00000037377423 */ /* 0x000fe20000000020 */
[----:B------:R-:W-:Y:S01]  /*6f30*/  SHF.L.U32 R40, R40, 0x10, RZ ;  /* 0x0000001028287819 */ /* 0x000fe200000006ff */
[----:B------:R-:W-:Y:S02]  /*6f40*/  FFMA R15, R52, R15, 0.79788458347320556641 ;  /* 0x3f4c422a340f7423 */ /* 0x000fe4000000000f */
[----:B------:R-:W-:-:S02]  /*6f50*/  FMUL R50, R50, R55 ;  /* 0x0000003732327220 */ /* 0x000fc40000400000 */
[----:B------:R-:W-:Y:S01]  /*6f60*/  FMUL R45, R52, R15 ;  /* 0x0000000f342d7220 */ /* 0x000fe20000400000 */
[----:B------:R-:W-:-:S03]  /*6f70*/  LOP3.LUT R15, R43, R72, RZ, 0xfc, !PT ;  /* 0x000000482b0f7212 */ /* 0x000fc600078efcff */
        /* <DEDUP_REMOVED lines=18> */
[----:B------:R-:W-:Y:S01]  /*70a0*/  LOP3.LUT R43, R67, R70, RZ, 0xfc, !PT ;  /* 0x00000046432b7212 */ /* 0x000fe200078efcff */
        /* <DEDUP_REMOVED lines=14> */
[----:B------:R-:W-:Y:S02]  /*7190*/  SHF.L.U32 R62, R41, 0x10, RZ ;  /* 0x00000010293e7819 */ /* 0x000fe400000006ff */
[----:B------:R-:W-:Y:S02]  /*71a0*/  SHF.R.U32.HI R41, RZ, 0x10, R41 ;  /* 0x00000010ff297819 */ /* 0x000fe40000011629 */
[----:B------:R-:W-:-:S03]  /*71b0*/  FSEL R70, R67, 1, !P0 ;  /* 0x3f80000043467808 */ /* 0x000fc60004000000 */
[----:B------:R-:W-:Y:S01]  /*71c0*/  IMAD.U32 R41, R41, 0x10000, RZ ;  /* 0x0001000029297824 */ /* 0x000fe200078e00ff */
[--C-:B------:R-:W-:Y:S01]  /*71d0*/  LOP3.LUT R67, R70, 0x80000000, R45.reuse, 0xb8, !PT ;  /* 0x8000000046437812 */ /* 0x100fe200078eb82d */
[----:B------:R-:W-:Y:S01]  /*71e0*/  @!P1 FFMA R67, R45, R0, R45 ;  /* 0x000000002d439223 */ /* 0x000fe2000000002d */
[C---:B------:R-:W-:Y:S01]  /*71f0*/  FMUL R45, R62.reuse, 0.035677410662174224854 ;  /* 0x3d12227a3e2d7820 */ /* 0x040fe20000400000 */
[----:B--2---:R-:W-:Y:S02]  /*7200*/  SHF.L.U32 R70, R71, 0x10, RZ ;  /* 0x0000001047467819 */ /* 0x004fe400000006ff */
[----:B------:R-:W-:Y:S01]  /*7210*/  FFMA R67, R67, R32, 0.5 ;  /* 0x3f00000043437423 */ /* 0x000fe20000000020 */
[----:B------:R-:W-:-:S03]  /*7220*/  FFMA R45, R62, R45, 0.79788458347320556641 ;  /* 0x3f4c422a3e2d7423 */ /* 0x000fc6000000002d */
[----:B------:R-:W-:Y:S01]  /*7230*/  FMUL R40, R40, R67 ;  /* 0x0000004328287220 */ /* 0x000fe20000400000 */
[----:B------:R-:W-:Y:S01]  /*7240*/  FMUL R72, R62, R45 ;  /* 0x0000002d3e487220 */ /* 0x000fe20000400000 */
[----:B------:R-:W-:Y:S02]  /*7250*/  LOP3.LUT R45, R63, R70, RZ, 0xfc, !PT ;  /* 0x000000463f2d7212 */ /* 0x000fe400078efcff */
[----:B------:R-:W-:Y:S01]  /*7260*/  FMNMX R70, |R49|, R76, !PT ;  /* 0x0000004c31467209 */ /* 0x000fe20007800200 */
[C---:B------:R-:W-:Y:S01]  /*7270*/  FMUL R0, |R72|.reuse, 2.8853900432586669922 ;  /* 0x4038aa3b48007820 */ /* 0x040fe20000400200 */
[C---:B------:R-:W-:Y:S01]  /*7280*/  FMUL R63, R72.reuse, R72 ;  /* 0x00000048483f7220 */ /* 0x040fe20000400000 */
[C---:B------:R-:W-:Y:S02]  /*7290*/  FSETP.GE.AND P1, PT, |R72|.reuse, 0.60000002384185791016, PT ;  /* 0x3f19999a4800780b */ /* 0x040fe40003f26200 */
[----:B------:R-:W-:Y:S01]  /*72a0*/  FSETP.GE.AND P0, PT, |R72|, 9.010913848876953125, PT ;  /* 0x41102cb44800780b */ /* 0x000fe20003f06200 */
[----:B------:R-:W-:Y:S01]  /*72b0*/  FFMA R76, R63, R53, -0.052303962409496307373 ;  /* 0xbd563cae3f4c7423 */ /* 0x000fe20000000035 */
[----:B------:R-:W0:Y:S01]  /*72c0*/  MUFU.EX2 R0, R0 ;  /* 0x0000000000007308 */ /* 0x000e220000000800 */
[----:B------:R-:W-:-:S02]  /*72d0*/  FMNMX R70, |R61|, R70, !PT ;  /* 0x000000463d467209 */ /* 0x000fc40007800200 */
        /* <DEDUP_REMOVED lines=10> */
[----:B------:R-:W-:Y:S01]  /*7380*/  FMUL R49, R41, R0 ;  /* 0x0000000029317220 */ /* 0x000fe20000400000 */
[----:B------:R-:W-:-:S03]  /*7390*/  @!P1 FFMA R63, R72, R71, R72 ;  /* 0x00000047483f9223 */ /* 0x000fc60000000048 */
[C---:B------:R-:W-:Y:S01]  /*73a0*/  FMUL R71, |R49|.reuse, 2.8853900432586669922 ;  /* 0x4038aa3b31477820 */ /* 0x040fe20000400200 */
[C---:B------:R-:W-:Y:S01]  /*73b0*/  FMUL R76, R49.reuse, R49 ;  /* 0x00000031314c7220 */ /* 0x040fe20000400000 */
[----:B------:R-:W-:Y:S01]  /*73c0*/  FSETP.GE.AND P1, PT, |R49|, 0.60000002384185791016, PT ;  /* 0x3f19999a3100780b */ /* 0x000fe20003f26200 */
[----:B------:R-:W-:Y:S01]  /*73d0*/  FFMA R63, R63, R32, 0.5 ;  /* 0x3f0000003f3f7423 */ /* 0x000fe20000000020 */
[----:B------:R-:W-:Y:S01]  /*73e0*/  FSETP.GE.AND P0, PT, |R49|, 9.010913848876953125, PT ;  /* 0x41102cb43100780b */ /* 0x000fe20003f06200 */
[----:B------:R-:W-:Y:S01]  /*73f0*/  FFMA R61, R76, R53, -0.052303962409496307373 ;  /* 0xbd563cae4c3d7423 */ /* 0x000fe20000000035 */
[----:B------:R-:W0:Y:S01]  /*7400*/  MUFU.EX2 R71, R71 ;  /* 0x0000004700477308 */ /* 0x000e220000000800 */
[----:B------:R-:W-:Y:S02]  /*7410*/  FMUL R63, R62, R63 ;  /* 0x0000003f3e3f7220 */ /* 0x000fe40000400000 */
        /* <DEDUP_REMOVED lines=10> */
[----:B------:R-:W-:Y:S01]  /*74c0*/  LOP3.LUT R49, R68, R69, RZ, 0xfc, !PT ;  /* 0x0000004544317212 */ /* 0x000fe200078efcff */
[----:B------:R-:W-:Y:S01]  /*74d0*/  FMUL R0, R61, 0.035677410662174224854 ;  /* 0x3d12227a3d007820 */ /* 0x000fe20000400000 */
[----:B------:R-:W-:Y:S02]  /*74e0*/  FMNMX R69, |R57|, R70, !PT ;  /* 0x0000004639457209 */ /* 0x000fe40007800200 */
[----:B------:R-:W-:Y:S01]  /*74f0*/  SHF.R.U64 R38, R38, 0x10, R39 ;  /* 0x0000001026267819 */ /* 0x000fe20000001227 */
[----:B------:R-:W-:Y:S01]  /*7500*/  FFMA R0, R61, R0, 0.79788458347320556641 ;  /* 0x3f4c422a3d007423 */ /* 0x000fe20000000000 */
[----:B------:R-:W-:-:S03]  /*7510*/  FMNMX R66, |R66|, R69, !PT ;  /* 0x0000004542427209 */ /* 0x000fc60007800200 */
[----:B------:R-:W-:Y:S01]  /*7520*/  FMUL R72, R61, R0 ;  /* 0x000000003d487220 */ /* 0x000fe20000400000 */
[----:B------:R-:W-:-:S03]  /*7530*/  IMAD.U32 R38, R38, 0x10000, RZ ;  /* 0x0001000026267824 */ /* 0x000fc600078e00ff */
        /* <DEDUP_REMOVED lines=33> */
[----:B------:R-:W-:Y:S02]  /*7750*/  SHF.L.U32 R68, R39, 0x10, RZ ;  /* 0x0000001027447819 */ /* 0x000fe400000006ff */
[----:B------:R-:W-:Y:S01]  /*7760*/  SHF.R.U32.HI R39, RZ, 0x10, R39 ;  /* 0x00000010ff277819 */ /* 0x000fe20000011627 */
[----:B------:R-:W-:Y:S02]  /*7770*/  FFMA R69, R69, R32, 0.5 ;  /* 0x3f00000045457423 */ /* 0x000fe40000000020 */
[----:B------:R-:W-:Y:S01]  /*7780*/  FMUL R77, R68, 0.035677410662174224854 ;  /* 0x3d12227a444d7820 */ /* 0x000fe20000400000 */
[----:B------:R-:W-:-:S03]  /*7790*/  SHF.L.U32 R39, R39, 0x10, RZ ;  /* 0x0000001027277819 */ /* 0x000fc600000006ff */
        /* <DEDUP_REMOVED lines=37> */
[----:B------:R-:W-:-:S04]  /*79f0*/  IMAD.U32 R58, R34, 0x10000, RZ ;  /* 0x00010000223a7824 */ /* 0x000fc800078e00ff */
        /* <DEDUP_REMOVED lines=11> */
[----:B------:R-:W-:Y:S01]  /*7ab0*/  FFMA R0, R59, R74, -0.33332768082618713379 ;  /* 0xbeaaa9ed3b007423 */ /* 0x000fe2000000004a */
[----:B------:R-:W-:-:S03]  /*7ac0*/  FMUL R74, R38, R69 ;  /* 0x00000045264a7220 */ /* 0x000fc60000400000 */
[----:B------:R-:W-:Y:S01]  /*7ad0*/  FFMA R59, R59, R0, RZ ;  /* 0x000000003b3b7223 */ /* 0x000fe200000000ff */
[----:B------:R-:W0:Y:S02]  /*7ae0*/  MUFU.RCP R72, R72 ;  /* 0x0000004800487308 */ /* 0x000e240000001000 */
[----:B0-----:R-:W-:-:S05]  /*7af0*/  FFMA R52, R72, -2, R33 ;  /* 0xc000000048347823 */ /* 0x001fca0000000021 */
[----:B------:R-:W-:Y:S02]  /*7b00*/  FSEL R77, R52, 1, !P0 ;  /* 0x3f800000344d7808 */ /* 0x000fe40004000000 */
[----:B------:R-:W-:Y:S02]  /*7b10*/  SHF.R.U64 R52, R34, 0x10, R35 ;  /* 0x0000001022347819 */ /* 0x000fe40000001223 */
        /* <DEDUP_REMOVED lines=20> */
[----:B------:R-:W-:Y:S01]  /*7c60*/  FFMA R0, R71, R32, 0.5 ;  /* 0x3f00000047007423 */ /* 0x000fe20000000020 */
[----:B------:R-:W-:-:S03]  /*7c70*/  SHF.R.U32.HI R35, RZ, 0x10, R35 ;  /* 0x00000010ff237819 */ /* 0x000fc60000011623 */
[----:B------:R-:W-:Y:S02]  /*7c80*/  FMUL R41, R41, R0 ;  /* 0x0000000029297220 */ /* 0x000fe40000400000 */
[----:B------:R-:W-:Y:S02]  /*7c90*/  IMAD.U32 R35, R35, 0x10000, RZ ;  /* 0x0001000023237824 */ /* 0x000fe400078e00ff */
        /* <DEDUP_REMOVED lines=8> */
[----:B------:R-:W-:Y:S02]  /*7d20*/  FMUL R52, R52, R59 ;  /* 0x0000003b34347220 */ /* 0x000fe40000400000 */
[----:B------:R-:W0:Y:S01]  /*7d30*/  S2R R59, SR_CTAID.X ;  /* 0x00000000003b7919 */ /* 0x000e220000002500 */
        /* <DEDUP_REMOVED lines=12> */
[----:B------:R-:W-:Y:S02]  /*7e00*/  FSEL R34, R34, 1, !P0 ;  /* 0x3f80000022227808 */ /* 0x000fe40004000000 */
[----:B------:R-:W-:Y:S02]  /*7e10*/  IADD3 R6, P0, R6, 0x7f, RZ ;  /* 0x0000007f06067810 */ /* 0x000fe40007f1e0ff */
[--C-:B------:R-:W-:Y:S01]  /*7e20*/  LOP3.LUT R71, R34, 0x80000000, R79.reuse, 0xb8, !PT ;  /* 0x8000000022477812 */ /* 0x100fe200078eb84f */
[----:B------:R-:W-:Y:S01]  /*7e30*/  @!P1 FFMA R71, R79, R0, R79 ;  /* 0x000000004f479223 */ /* 0x000fe2000000004f */
[----:B------:R-:W-:Y:S01]  /*7e40*/  FMUL R0, R35, 0.035677410662174224854 ;  /* 0x3d12227a23007820 */ /* 0x000fe20000400000 */
[----:B------:R-:W-:Y:S02]  /*7e50*/  IADD3.X R79, RZ, R7, RZ, P0, !PT ;  /* 0x00000007ff4f7210 */ /* 0x000fe400007fe4ff */
[----:B------:R-:W-:Y:S01]  /*7e60*/  FFMA R71, R71, R32, 0.5 ;  /* 0x3f00000047477423 */ /* 0x000fe20000000020 */
[----:B------:R-:W-:Y:S01]  /*7e70*/  FFMA R0, R35, R0, 0.79788458347320556641 ;  /* 0x3f4c422a23007423 */ /* 0x000fe20000000000 */
[----:B------:R-:W-:-:S02]  /*7e80*/  SHF.R.U64 R81, R6, 0x7, R79 ;  /* 0x0000000706517819 */ /* 0x000fc4000000124f */
[----:B------:R-:W-:Y:S01]  /*7e90*/  SHF.R.U32.HI R79, RZ, 0x7, R79 ;  /* 0x00000007ff4f7819 */ /* 0x000fe2000001164f */
[----:B------:R-:W-:Y:S01]  /*7ea0*/  FMUL R67, R35, R0 ;  /* 0x0000000023437220 */ /* 0x000fe20000400000 */
[----:B------:R-:W-:-:S03]  /*7eb0*/  FMUL R62, R62, R71 ;  /* 0x000000473e3e7220 */ /* 0x000fc60000400000 */
[----:B------:R-:W-:Y:S01]  /*7ec0*/  FMUL R0, |R67|, 2.8853900432586669922 ;  /* 0x4038aa3b43007820 */ /* 0x000fe20000400200 */
[-C--:B------:R-:W-:Y:S02]  /*7ed0*/  IMAD R79, R79, R4.reuse, RZ ;  /* 0x000000044f4f7224 */ /* 0x080fe400078e02ff */
[C---:B------:R-:W-:Y:S01]  /*7ee0*/  FMUL R70, R67.reuse, R67 ;  /* 0x0000004343467220 */ /* 0x040fe20000400000 */
[----:B------:R-:W-:Y:S01]  /*7ef0*/  FSETP.GE.AND P1, PT, |R67|, 0.60000002384185791016, PT ;  /* 0x3f19999a4300780b */ /* 0x000fe20003f26200 */
[----:B------:R-:W-:Y:S01]  /*7f00*/  FMUL R38, R62, UR7 ;  /* 0x000000073e267c20 */ /* 0x000fe20008400000 */
[----:B------:R-:W-:Y:S01]  /*7f10*/  IMAD R79, R5, R81, R79 ;  /* 0x00000051054f7224 */ /* 0x000fe200078e024f */
[----:B------:R-:W1:Y:S01]  /*7f20*/  MUFU.EX2 R0, R0 ;  /* 0x0000000000007308 */ /* 0x000e620000000800 */
[----:B------:R-:W-:-:S04]  /*7f30*/  IMAD.WIDE.U32 R4, R81, R4, RZ ;  /* 0x0000000451047225 */ /* 0x000fc800078e00ff */
[----:B------:R-:W-:Y:S01]  /*7f40*/  FFMA R53, R70, R53, -0.052303962409496307373 ;  /* 0xbd563cae46357423 */ /* 0x000fe20000000035 */
[----:B------:R-:W-:-:S03]  /*7f50*/  IADD3 R5, R5, R79, RZ ;  /* 0x0000004f05057210 */ /* 0x000fc60007ffe0ff */
[----:B------:R-:W-:Y:S01]  /*7f60*/  FFMA R53, R70, R53, 0.1331529766321182251 ;  /* 0x3e08594146357423 */ /* 0x000fe20000000035 */
[C---:B------:R-:W-:Y:S01]  /*7f70*/  LEA R34, P0, R4.reuse, R29, 0x5 ;  /* 0x0000001d04227211 */ /* 0x040fe200078028ff */
[----:B------:R-:W-:Y:S03]  /*7f80*/  F2F.BF16.F32 R38, R38 ;  /* 0x0000002600267304 */ /* 0x000fe60000202000 */
[----:B------:R-:W-:Y:S02]  /*7f90*/  LEA.HI.X R5, R4, R28, R5, 0x5, P0 ;  /* 0x0000001c04057211 */ /* 0x000fe400000f2c05 */
[----:B------:R-:W-:Y:S01]  /*7fa0*/  FSETP.GE.AND P0, PT, |R67|, 9.010913848876953125, PT ;  /* 0x41102cb44300780b */ /* 0x000fe20003f06200 */
[----:B-1----:R-:W-:Y:S01]  /*7fb0*/  FADD R6, R0, 1 ;  /* 0x3f80000000067421 */ /* 0x002fe20000000000 */
[----:B------:R-:W-:Y:S01]  /*7fc0*/  FFMA R0, R70, R53, -0.33332768082618713379 ;  /* 0xbeaaa9ed46007423 */ /* 0x000fe20000000035 */
[----:B------:R-:W-:-:S03]  /*7fd0*/  FMUL R53, R73, UR7 ;  /* 0x0000000749357c20 */ /* 0x000fc60008400000 */
[----:B------:R-:W-:Y:S01]  /*7fe0*/  FFMA R0, R70, R0, RZ ;  /* 0x0000000046007223 */ /* 0x000fe200000000ff */
[----:B------:R-:W1:Y:S08]  /*7ff0*/  MUFU.RCP R6, R6 ;  /* 0x0000000600067308 */ /* 0x000e700000001000 */
[----:B------:R-:W-:Y:S01]  /*8000*/  F2F.BF16.F32 R53, R53 ;  /* 0x0000003500357304 */ /* 0x000fe20000202000 */
[----:B-1----:R-:W-:-:S05]  /*8010*/  FFMA R33, R6, -2, R33 ;  /* 0xc000000006217823 */ /* 0x002fca0000000021 */
[----:B------:R-:W-:-:S04]  /*8020*/  FSEL R4, R33, 1, !P0 ;  /* 0x3f80000021047808 */ /* 0x000fc80004000000 */
[--C-:B------:R-:W-:Y:S01]  /*8030*/  LOP3.LUT R79, R4, 0x80000000, R67.reuse, 0xb8, !PT ;  /* 0x80000000044f7812 */ /* 0x100fe200078eb843 */
[----:B------:R-:W-:Y:S01]  /*8040*/  @!P1 FFMA R79, R67, R0, R67 ;  /* 0x00000000434f9223 */ /* 0x000fe20000000043 */
[--C-:B------:R-:W-:Y:S02]  /*8050*/  SHF.R.U32.HI R0, RZ, 0x5, R31.reuse ;  /* 0x00000005ff007819 */ /* 0x100fe4000001161f */
[----:B------:R-:W-:Y:S01]  /*8060*/  FMNMX R67, R66, |R73|, !PT ;  /* 0x4000004942437209 */ /* 0x000fe20007800000 */
[----:B------:R-:W-:Y:S02]  /*8070*/  FMUL R66, R63, UR7 ;  /* 0x000000073f427c20 */ /* 0x000fe40008400000 */
[----:B------:R-:W-:Y:S01]  /*8080*/  IMAD.SHL.U32 R33, R0, 0x4, RZ ;  /* 0x0000000400217824 */ /* 0x000fe200078e00ff */
[----:B------:R-:W-:Y:S02]  /*8090*/  SHF.R.U32.HI R0, RZ, 0x3, R31 ;  /* 0x00000003ff007819 */ /* 0x000fe4000001161f */
[----:B------:R-:W-:Y:S01]  /*80a0*/  FMNMX R67, |R54|, R67, !PT ;  /* 0x0000004336437209 */ /* 0x000fe20007800200 */
[----:B------:R-:W-:Y:S01]  /*80b0*/  F2F.BF16.F32 R66, R66 ;  /* 0x0000004200427304 */ /* 0x000fe20000202000 */
[----:B------:R-:W-:-:S02]  /*80c0*/  LOP3.LUT R0, R0, 0x1c, RZ, 0xc0, !PT ;  /* 0x0000001c00007812 */ /* 0x000fc400078ec0ff */
[----:B------:R-:W-:Y:S02]  /*80d0*/  LOP3.LUT R33, R33, 0x1c, RZ, 0xe2, !PT ;  /* 0x0000001c21217812 */ /* 0x000fe400078ee2ff */
[----:B------:R-:W-:Y:S02]  /*80e0*/  IADD3 R0, R31, 0x1d, -R0 ;  /* 0x0000001d1f007810 */ /* 0x000fe40007ffe800 */
[----:B------:R-:W-:Y:S02]  /*80f0*/  FMNMX R73, |R64|, R67, !PT ;  /* 0x0000004340497209 */ /* 0x000fe40007800200 */
[----:B------:R-:W-:Y:S02]  /*8100*/  IADD3 R4, R33, 0x3, RZ ;  /* 0x0000000321047810 */ /* 0x000fe40007ffe0ff */
[----:B------:R-:W-:Y:S02]  /*8110*/  LOP3.LUT R81, R0, 0x1f, RZ, 0xc0, !PT ;  /* 0x0000001f00517812 */ /* 0x000fe400078ec0ff */
[C---:B------:R-:W-:Y:S01]  /*8120*/  FMNMX R0, |R50|.reuse, R73, !PT ;  /* 0x0000004932007209 */ /* 0x040fe20007800200 */
[----:B------:R-:W-:Y:S01]  /*8130*/  FMUL R50, R50, UR7 ;  /* 0x0000000732327c20 */ /* 0x000fe20008400000 */
[----:B------:R-:W-:Y:S01]  /*8140*/  ISETP.GE.U32.AND P0, PT, R4, R27, PT ;  /* 0x0000001b0400720c */ /* 0x000fe20003f06070 */
[----:B------:R-:W-:Y:S01]  /*8150*/  FMUL R4, R64, UR7 ;  /* 0x0000000740047c20 */ /* 0x000fe20008400000 */
[C---:B------:R-:W-:Y:S01]  /*8160*/  FMUL R64, R55.reuse, UR7 ;  /* 0x0000000737407c20 */ /* 0x040fe20008400000 */
[----:B------:R-:W-:Y:S01]  /*8170*/  FMNMX R55, |R55|, R0, !PT ;  /* 0x0000000037377209 */ /* 0x000fe20007800200 */
[----:B------:R-:W-:Y:S01]  /*8180*/  FFMA R0, R57, R32, 0.5 ;  /* 0x3f00000039007423 */ /* 0x000fe20000000020 */
[----:B------:R-:W-:Y:S01]  /*8190*/  F2F.BF16.F32 R67, R4 ;  /* 0x0000000400437304 */ /* 0x000fe20000202000 */
[----:B------:R-:W-:-:S02]  /*81a0*/  ISETP.GE.U32.OR P0, PT, R81, R26, P0 ;  /* 0x0000001a5100720c */ /* 0x000fc40000706470 */
[----:B------:R-:W-:Y:S01]  /*81b0*/  FMUL R72, R61, R0 ;  /* 0x000000003d487220 */ /* 0x000fe20000400000 */
[----:B------:R-:W-:Y:S01]  /*81c0*/  FMNMX R0, |R40|, R55, !PT ;  /* 0x0000003728007209 */ /* 0x000fe20007800200 */
[----:B------:R-:W-:Y:S01]  /*81d0*/  FMUL R55, R58, UR7 ;  /* 0x000000073a377c20 */ /* 0x000fe20008400000 */
[----:B------:R-:W-:Y:S01]  /*81e0*/  ISETP.GE.U32.AND P1, PT, R33, R26, PT ;  /* 0x0000001a2100720c */ /* 0x000fe20003f26070 */
[----:B------:R-:W-:Y:S01]  /*81f0*/  FMUL R57, R72, UR7 ;  /* 0x0000000748397c20 */ /* 0x000fe20008400000 */
[----:B------:R-:W1:Y:S01]  /*8200*/  F2F.BF16.F32 R64, R64 ;  /* 0x0000004000407304 */ /* 0x000e620000202000 */
[----:B------:R-:W-:Y:S01]  /*8210*/  FMNMX R70, |R63|, R0, !PT ;  /* 0x000000003f467209 */ /* 0x000fe20007800200 */
[----:B------:R-:W-:Y:S01]  /*8220*/  FMUL R63, R76, UR7 ;  /* 0x000000074c3f7c20 */ /* 0x000fe20008400000 */
[----:B------:R-:W-:Y:S01]  /*8230*/  FFMA R0, R65, R32, 0.5 ;  /* 0x3f00000041007423 */ /* 0x000fe20000000020 */
[----:B------:R-:W-:Y:S01]  /*8240*/  FMUL R61, R74, UR7 ;  /* 0x000000074a3d7c20 */ /* 0x000fe20008400000 */
[----:B------:R-:W-:Y:S01]  /*8250*/  FMNMX R65, |R41|, R70, !PT ;  /* 0x0000004629417209 */ /* 0x000fe20007800200 */
[----:B------:R-:W-:Y:S01]  /*8260*/  FFMA R32, R79, R32, 0.5 ;  /* 0x3f0000004f207423 */ /* 0x000fe20000000020 */
[----:B------:R-:W-:Y:S01]  /*8270*/  FMUL R39, R39, R0 ;  /* 0x0000000027277220 */ /* 0x000fe20000400000 */
[----:B------:R-:W2:Y:S01]  /*8280*/  F2F.BF16.F32 R57, R57 ;  /* 0x0000003900397304 */ /* 0x000ea20000202000 */
[----:B------:R-:W-:Y:S01]  /*8290*/  FMNMX R65, |R72|, R65, !PT ;  /* 0x0000004148417209 */ /* 0x000fe20007800200 */
[----:B------:R-:W-:Y:S01]  /*82a0*/  FMUL R32, R35, R32 ;  /* 0x0000002023207220 */ /* 0x000fe20000400000 */
[----:B------:R-:W-:Y:S01]  /*82b0*/  FMUL R41, R41, UR7 ;  /* 0x0000000729297c20 */ /* 0x000fe20008400000 */
[----:B-1----:R-:W-:-:S04]  /*82c0*/  IMAD.WIDE.U32 R68, R64, 0x10000, RZ ;  /* 0x0001000040447825 */ /* 0x002fc800078e00ff */
[----:B------:R-:W1:Y:S01]  /*82d0*/  F2F.BF16.F32 R63, R63 ;  /* 0x0000003f003f7304 */ /* 0x000e620000202000 */
[----:B------:R-:W-:Y:S02]  /*82e0*/  LOP3.LUT R6, R68, R53, RZ, 0xfc, !PT ;  /* 0x0000003544067212 */ /* 0x000fe400078efcff */
[----:B--2---:R-:W-:Y:S01]  /*82f0*/  LOP3.LUT R0, R69, R57, RZ, 0xfc, !PT ;  /* 0x0000003945007212 */ /* 0x004fe200078efcff */
[----:B------:R-:W-:-:S04]  /*8300*/  IMAD.WIDE.U32 R68, R66, 0x10000, RZ ;  /* 0x0001000042447825 */ /* 0x000fc800078e00ff */
[----:B------:R-:W2:Y:S01]  /*8310*/  F2F.BF16.F32 R55, R55 ;  /* 0x0000003700377304 */ /* 0x000ea20000202000 */
[----:B------:R-:W-:Y:S01]  /*8320*/  LOP3.LUT R4, R68, R67, RZ, 0xfc, !PT ;  /* 0x0000004344047212 */ /* 0x000fe200078efcff */
[----:B------:R-:W-:Y:S01]  /*8330*/  FMUL R68, R40, UR7 ;  /* 0x0000000728447c20 */ /* 0x000fe20008400000 */
[----:B-1----:R-:W-:Y:S01]  /*8340*/  LOP3.LUT R26, R69, R63, RZ, 0xfc, !PT ;  /* 0x0000003f451a7212 */ /* 0x002fe200078efcff */
[----:B------:R-:W-:Y:S01]  /*8350*/  FMUL R40, R52, UR7 ;  /* 0x0000000734287c20 */ /* 0x000fe20008400000 */
[----:B------:R-:W-:Y:S01]  /*8360*/  FMNMX R69, |R74|, R65, !PT ;  /* 0x000000414a457209 */ /* 0x000fe20007800200 */
[----:B------:R-:W-:Y:S02]  /*8370*/  FMUL R65, R54, UR7 ;  /* 0x0000000736417c20 */ /* 0x000fe40008400000 */
[----:B------:R1:W3:Y:S01]  /*8380*/  F2F.BF16.F32 R75, R68 ;  /* 0x00000044004b7304 */ /* 0x0002e20000202000 */
[----:B------:R-:W-:-:S07]  /*8390*/  FMNMX R54, |R76|, R69, !PT ;  /* 0x000000454c367209 */ /* 0x000fce0007800200 */
[----:B------:R-:W4:Y:S08]  /*83a0*/  F2F.BF16.F32 R61, R61 ;  /* 0x0000003d003d7304 */ /* 0x000f300000202000 */
[----:B------:R-:W0:Y:S08]  /*83b0*/  F2F.BF16.F32 R40, R40 ;  /* 0x0000002800287304 */ /* 0x000e300000202000 */
[----:B------:R-:W0:Y:S08]  /*83c0*/  F2F.BF16.F32 R65, R65 ;  /* 0x0000004100417304 */ /* 0x000e300000202000 */
[----:B------:R1:W0:Y:S01]  /*83d0*/  F2F.BF16.F32 R73, R50 ;  /* 0x0000003200497304 */ /* 0x0002220000202000 */
[----:B--234-:R-:W-:Y:S05]  /*83e0*/  @P0 BRA `(.L_x_29023) ;  /* 0x0000000000240947 */ /* 0x01cfea0003800000 */
[----:B01----:R-:W-:Y:S01]  /*83f0*/  IMAD.WIDE.U32 R68, R65, 0x10000, RZ ;  /* 0x0001000041447825 */ /* 0x003fe200078e00ff */
[----:B------:R-:W-:-:S04]  /*8400*/  SHF.L.U32 R35, R73, 0x10, RZ ;  /* 0x0000001049237819 */ /* 0x000fc800000006ff */
[----:B------:R-:W-:Y:S02]  /*8410*/  LOP3.LUT R69, R69, R35, R67, 0xfe, !PT ;  /* 0x0000002345457212 */ /* 0x000fe400078efe43 */
[----:B------:R-:W-:Y:S02]  /*8420*/  IADD3 R35, P2, P3, R51, R47, R56 ;  /* 0x0000002f33237210 */ /* 0x000fe40007b5e038 */
[----:B------:R-:W-:Y:S02]  /*8430*/  LOP3.LUT R68, R68, R53, RZ, 0xfc, !PT ;  /* 0x0000003544447212 */ /* 0x000fe400078efcff */
[----:B------:R-:W-:Y:S02]  /*8440*/  IADD3.X R50, R7, R60, RZ, P2, P3 ;  /* 0x0000003c07327210 */ /* 0x000fe400017e64ff */
[----:B------:R-:W-:-:S04]  /*8450*/  LEA R70, P2, R35, R37, 0x3 ;  /* 0x0000002523467211 */ /* 0x000fc800078418ff */
[----:B------:R-:W-:-:S05]  /*8460*/  LEA.HI.X R71, R35, R36, R50, 0x3, P2 ;  /* 0x0000002423477211 */ /* 0x000fca00010f1c32 */
[----:B------:R2:W-:Y:S04]  /*8470*/  STG.E.64 desc[UR10][R70.64], R68 ;  /* 0x0000004446007986 */ /* 0x0005e8000c101b0a */
.L_x_29023:
[----:B------:R-:W-:Y:S05]  /*8480*/  BSYNC B0 ;  /* 0x0000000000007941 */ /* 0x000fea0003800000 */
.L_x_29022:
[----:B------:R3:W4:Y:S01]  /*8490*/  F2F.BF16.F32 R53, R41 ;  /* 0x0000002900357304 */ /* 0x0007220000202000 */
[----:B------:R-:W-:Y:S01]  /*84a0*/  BSSY B0, `(.L_x_29024) ;  /* 0x000000e000007945 */ /* 0x000fe20003800000 */
[----:B------:R-:W-:-:S03]  /*84b0*/  FMUL R35, R39, UR7 ;  /* 0x0000000727237c20 */ /* 0x000fc60008400000 */
[----:B------:R-:W-:Y:S05]  /*84c0*/  @P0 BRA `(.L_x_29025) ;  /* 0x00000000002c0947 */ /* 0x000fea0003800000 */
[----:B-12---:R-:W-:Y:S01]  /*84d0*/  IMAD.WIDE.U32 R68, R75, 0x10000, RZ ;  /* 0x000100004b447825 */ /* 0x006fe200078e00ff */
[----:B------:R-:W-:-:S03]  /*84e0*/  IADD3 R50, P3, P4, R51, R47, R56 ;  /* 0x0000002f33327210 */ /* 0x000fc60007c7e038 */
[----:B----4-:R-:W-:Y:S01]  /*84f0*/  IMAD.U32 R67, R53, 0x10000, RZ ;  /* 0x0001000035437824 */ /* 0x010fe200078e00ff */
[----:B---3--:R-:W-:-:S04]  /*8500*/  IADD3 R41, P2, R50, R29, RZ ;  /* 0x0000001d32297210 */ /* 0x008fc80007f5e0ff */
[----:B------:R-:W-:Y:S02]  /*8510*/  LOP3.LUT R67, R69, R67, R66, 0xfe, !PT ;  /* 0x0000004345437212 */ /* 0x000fe400078efe42 */
[----:B------:R-:W-:Y:S02]  /*8520*/  IADD3.X R69, R7, R60, RZ, P3, P4 ;  /* 0x0000003c07457210 */ /* 0x000fe40001fe84ff */
[----:B------:R-:W-:Y:S02]  /*8530*/  LOP3.LUT R66, R68, R64, RZ, 0xfc, !PT ;  /* 0x0000004044427212 */ /* 0x000fe400078efcff */
[----:B------:R-:W-:Y:S02]  /*8540*/  IADD3.X R50, R69, R28, RZ, P2, !PT ;  /* 0x0000001c45327210 */ /* 0x000fe400017fe4ff */
[----:B------:R-:W-:-:S04]  /*8550*/  LEA R68, P2, R41, R37, 0x3 ;  /* 0x0000002529447211 */ /* 0x000fc800078418ff */
[----:B------:R-:W-:-:S05]  /*8560*/  LEA.HI.X R69, R41, R36, R50, 0x3, P2 ;  /* 0x0000002429457211 */ /* 0x000fca00010f1c32 */
[----:B------:R1:W-:Y:S04]  /*8570*/  STG.E.64 desc[UR10][R68.64], R66 ;  /* 0x0000004244007986 */ /* 0x0003e8000c101b0a */
.L_x_29025:
[----:B------:R-:W-:Y:S05]  /*8580*/  BSYNC B0 ;  /* 0x0000000000007941 */ /* 0x000fea0003800000 */
.L_x_29024:
[----:B--2---:R2:W0:Y:S01]  /*8590*/  F2F.BF16.F32 R71, R35 ;  /* 0x0000002300477304 */ /* 0x0044220000202000 */
[----:B------:R-:W-:Y:S01]  /*85a0*/  BSSY B0, `(.L_x_29026) ;  /* 0x000000e000007945 */ /* 0x000fe20003800000 */
[----:B---3--:R-:W-:-:S03]  /*85b0*/  FMUL R41, R32, UR7 ;  /* 0x0000000720297c20 */ /* 0x008fc60008400000 */
[----:B------:R-:W-:Y:S05]  /*85c0*/  @P0 BRA `(.L_x_29027) ;  /* 0x00000000002c0947 */ /* 0x000fea0003800000 */
[----:B-1----:R-:W-:Y:S01]  /*85d0*/  IMAD.WIDE.U32 R66, R61, 0x10000, RZ ;  /* 0x000100003d427825 */ /* 0x002fe200078e00ff */
[----:B0-2---:R-:W-:Y:S02]  /*85e0*/  SHF.L.U32 R35, R71, 0x10, RZ ;  /* 0x0000001047237819 */ /* 0x005fe400000006ff */
[----:B------:R-:W-:Y:S02]  /*85f0*/  IADD3 R50, P3, P4, R51, R47, R56 ;  /* 0x0000002f33327210 */ /* 0x000fe40007c7e038 */
[----:B------:R-:W-:Y:S02]  /*8600*/  LOP3.LUT R67, R67, R35, R63, 0xfe, !PT ;  /* 0x0000002343437212 */ /* 0x000fe400078efe3f */
[----:B------:R-:W-:Y:S02]  /*8610*/  LEA R35, P2, R29, R50, 0x1 ;  /* 0x000000321d237211 */ /* 0x000fe400078408ff */
[----:B------:R-:W-:Y:S02]  /*8620*/  IADD3.X R50, R7, R60, RZ, P3, P4 ;  /* 0x0000003c07327210 */ /* 0x000fe40001fe84ff */
[----:B------:R-:W-:-:S02]  /*8630*/  LOP3.LUT R66, R66, R57, RZ, 0xfc, !PT ;  /* 0x0000003942427212 */ /* 0x000fc400078efcff */
[----:B------:R-:W-:Y:S02]  /*8640*/  LEA.HI.X R50, R29, R50, R28, 0x1, P2 ;  /* 0x000000321d327211 */ /* 0x000fe400010f0c1c */
[----:B------:R-:W-:-:S04]  /*8650*/  LEA R68, P2, R35, R37, 0x3 ;  /* 0x0000002523447211 */ /* 0x000fc800078418ff */
[----:B------:R-:W-:-:S05]  /*8660*/  LEA.HI.X R69, R35, R36, R50, 0x3, P2 ;  /* 0x0000002423457211 */ /* 0x000fca00010f1c32 */
[----:B------:R3:W-:Y:S04]  /*8670*/  STG.E.64 desc[UR10][R68.64], R66 ;  /* 0x0000004244007986 */ /* 0x0007e8000c101b0a */
.L_x_29027:
[----:B------:R-:W-:Y:S05]  /*8680*/  BSYNC B0 ;  /* 0x0000000000007941 */ /* 0x000fea0003800000 */
.L_x_29026:
[----:B-1-34-:R-:W-:Y:S01]  /*8690*/  IMAD.WIDE.U32 R68, R53, 0x10000, RZ ;  /* 0x0001000035447825 */ /* 0x01afe200078e00ff */
[----:B------:R-:W-:Y:S01]  /*86a0*/  BSSY B0, `(.L_x_29028) ;  /* 0x0000010000007945 */ /* 0x000fe20003800000 */
[----:B------:R1:W3:Y:S02]  /*86b0*/  F2F.BF16.F32 R53, R41 ;  /* 0x0000002900357304 */ /* 0x0002e40000202000 */
[----:B------:R-:W-:Y:S01]  /*86c0*/  IMAD.WIDE.U32 R66, R75, 0x10000, RZ ;  /* 0x000100004b427825 */ /* 0x000fe200078e00ff */
[----:B------:R-:W-:Y:S06]  /*86d0*/  @P0 BRA `(.L_x_29029) ;  /* 0x0000000000300947 */ /* 0x000fec0003800000 */
[----:B------:R-:W-:Y:S01]  /*86e0*/  IADD3 R50, P0, P2, R51, R47, R56 ;  /* 0x0000002f33327210 */ /* 0x000fe20007a1e038 */
[----:B-1----:R-:W-:Y:S02]  /*86f0*/  IMAD R41, R28, 0x3, RZ ;  /* 0x000000031c297824 */ /* 0x002fe400078e02ff */
[----:B--23--:R-:W-:Y:S01]  /*8700*/  IMAD.U32 R35, R53, 0x10000, RZ ;  /* 0x0001000035237824 */ /* 0x00cfe200078e00ff */
[----:B------:R-:W-:-:S03]  /*8710*/  IADD3.X R51, R7, R60, RZ, P0, P2 ;  /* 0x0000003c07337210 */ /* 0x000fc600007e44ff */
[----:B------:R-:W-:-:S04]  /*8720*/  IMAD.WIDE.U32 R50, R29, 0x3, R50 ;  /* 0x000000031d327825 */ /* 0x000fc800078e0032 */
[----:B0-----:R-:W-:Y:S01]  /*8730*/  IMAD.WIDE.U32 R28, R40, 0x10000, RZ ;  /* 0x00010000281c7825 */ /* 0x001fe200078e00ff */
[----:B------:R-:W-:Y:S02]  /*8740*/  LEA R56, P0, R50, R37, 0x3 ;  /* 0x0000002532387211 */ /* 0x000fe400078018ff */
[----:B------:R-:W-:Y:S02]  /*8750*/  IADD3 R37, R41, R51, RZ ;  /* 0x0000003329257210 */ /* 0x000fe40007ffe0ff */
[----:B------:R-:W-:Y:S02]  /*8760*/  LOP3.LUT R29, R29, R35, R38, 0xfe, !PT ;  /* 0x000000231d1d7212 */ /* 0x000fe400078efe26 */
[----:B------:R-:W-:Y:S02]  /*8770*/  LOP3.LUT R28, R28, R55, RZ, 0xfc, !PT ;  /* 0x000000371c1c7212 */ /* 0x000fe400078efcff */
[----:B------:R-:W-:-:S05]  /*8780*/  LEA.HI.X R57, R50, R36, R37, 0x3, P0 ;  /* 0x0000002432397211 */ /* 0x000fca00000f1c25 */
[----:B------:R4:W-:Y:S02]  /*8790*/  STG.E.64 desc[UR10][R56.64], R28 ;  /* 0x0000001c38007986 */ /* 0x0009e4000c101b0a */
.L_x_29029:
[----:B------:R-:W-:Y:S05]  /*87a0*/  BSYNC B0 ;  /* 0x0000000000007941 */ /* 0x000fea0003800000 */
.L_x_29028:
[----:B------:R-:W5:Y:S01]  /*87b0*/  S2UR UR5, SR_CgaCtaId ;  /* 0x00000000000579c3 */ /* 0x000f620000008800 */
[--C-:B------:R-:W-:Y:S01]  /*87c0*/  SHF.R.U32.HI R7, RZ, 0x8, R31.reuse ;  /* 0x00000008ff077819 */ /* 0x100fe2000001161f */
[----:B------:R-:W-:Y:S01]  /*87d0*/  ULDC UR4, c[0x0][0x0] ;  /* 0x0000000000047ab9 */ /* 0x000fe20000000800 */
[----:B------:R-:W-:Y:S01]  /*87e0*/  SHF.L.U32 R55, R55, 0x10, RZ ;  /* 0x0000001037377819 */ /* 0x000fe200000006ff */
[----:B0-----:R-:W-:Y:S01]  /*87f0*/  IMAD R59, R59, UR4, RZ ;  /* 0x000000043b3b7c24 */ /* 0x001fe2000f8e02ff */
[----:B------:R-:W-:Y:S01]  /*8800*/  IADD3 R36, -R46, R31, RZ ;  /* 0x0000001f2e247210 */ /* 0x000fe20007ffe1ff */
[----:B----4-:R-:W-:Y:S01]  /*8810*/  IMAD.SHL.U32 R56, R7, 0x20, RZ ;  /* 0x0000002007387824 */ /* 0x010fe200078e00ff */
[----:B------:R-:W-:Y:S01]  /*8820*/  FMNMX R47, |R39|, R54, !PT ;  /* 0x00000036272f7209 */ /* 0x000fe20007800200 */
[----:B------:R-:W-:Y:S01]  /*8830*/  UMOV UR4, 0x400 ;  /* 0x0000040000047882 */ /* 0x000fe20000000000 */
[----:B------:R-:W-:Y:S01]  /*8840*/  LOP3.LUT R7, R0, R55, RZ, 0xfc, !PT ;  /* 0x0000003700077212 */ /* 0x000fe200078efcff */
[----:B--2---:R-:W-:Y:S01]  /*8850*/  VIADD R35, R36, 0x1e ;  /* 0x0000001e24237836 */ /* 0x004fe20000000000 */
[----:B------:R-:W-:Y:S01]  /*8860*/  LOP3.LUT R0, R56, 0xffffffe0, R31, 0xe2, !PT ;  /* 0xffffffe038007812 */ /* 0x000fe200078ee21f */
[----:B------:R-:W-:Y:S01]  /*8870*/  UIADD3 UR4, UR4, 0x20, URZ ;  /* 0x0000002004047890 */ /* 0x000fe2000fffe03f */
[C---:B------:R-:W-:Y:S01]  /*8880*/  LOP3.LUT R39, R36.reuse, 0x1f, RZ, 0xc0, !PT ;  /* 0x0000001f24277812 */ /* 0x040fe200078ec0ff */
[----:B------:R-:W-:Y:S01]  /*8890*/  BSSY B0, `(.L_x_29030) ;  /* 0x000009e000007945 */ /* 0x000fe20003800000 */
[----:B------:R-:W-:-:S02]  /*88a0*/  IADD3 R37, R36, -0x1, RZ ;  /* 0xffffffff24257810 */ /* 0x000fc40007ffe0ff */
[----:B------:R-:W-:Y:S01]  /*88b0*/  SHF.R.U32.HI R54, RZ, 0x8, R31 ;  /* 0x00000008ff367819 */ /* 0x000fe2000001161f */
[C---:B-1----:R-:W-:Y:S01]  /*88c0*/  IMAD R41, R0.reuse, 0x21, R39 ;  /* 0x0000002100297824 */ /* 0x042fe200078e0227 */
[----:B------:R-:W-:Y:S02]  /*88d0*/  LOP3.LUT R39, R37, 0x1f, RZ, 0xc0, !PT ;  /* 0x0000001f25277812 */ /* 0x000fe400078ec0ff */
[----:B------:R-:W-:Y:S02]  /*88e0*/  LEA.HI R59, R59, R54, RZ, 0x18 ;  /* 0x000000363b3b7211 */ /* 0x000fe400078fc0ff */
[----:B------:R-:W-:Y:S01]  /*88f0*/  LOP3.LUT R34, RZ, R34, RZ, 0x33, !PT ;  /* 0x00000022ff227212 */ /* 0x000fe200078e33ff */
[----:B-----5:R-:W-:Y:S01]  /*8900*/  ULEA UR4, UR5, UR4, 0x18 ;  /* 0x0000000405047291 */ /* 0x020fe2000f8ec03f */
[----:B------:R-:W-:Y:S01]  /*8910*/  LOP3.LUT R37, R35, 0x1f, RZ, 0xc0, !PT ;  /* 0x0000001f23257812 */ /* 0x000fe200078ec0ff */
[----:B------:R-:W-:Y:S01]  /*8920*/  IMAD R39, R0, 0x21, R39 ;  /* 0x0000002100277824 */ /* 0x000fe200078e0227 */
[----:B------:R-:W-:Y:S01]  /*8930*/  IADD3 R29, R36, 0x1d, RZ ;  /* 0x0000001d241d7810 */ /* 0x000fe20007ffe0ff */
[----:B------:R-:W-:Y:S01]  /*8940*/  ULOP3.LUT UR5, UR8, 0xfffffffc, URZ, 0xc0, !UPT ;  /* 0xfffffffc08057892 */ /* 0x000fe2000f8ec03f */
[----:B------:R-:W-:Y:S01]  /*8950*/  LEA R59, P0, R59, R34, 0x5 ;  /* 0x000000223b3b7211 */ /* 0x000fe200078028ff */
[----:B------:R-:W-:Y:S01]  /*8960*/  IMAD R34, R0, 0x21, R37 ;  /* 0x0000002100227824 */ /* 0x000fe200078e0225 */
[----:B------:R-:W-:-:S02]  /*8970*/  LOP3.LUT R29, R29, 0x1f, RZ, 0xc0, !PT ;  /* 0x0000001f1d1d7812 */ /* 0x000fc400078ec0ff */
[----:B------:R-:W-:Y:S02]  /*8980*/  LEA R37, R39, UR4, 0x3 ;  /* 0x0000000427257c11 */ /* 0x000fe4000f8e18ff */
[----:B------:R-:W-:Y:S01]  /*8990*/  LEA R39, R34, UR4, 0x3 ;  /* 0x0000000422277c11 */ /* 0x000fe2000f8e18ff */
[----:B------:R-:W-:Y:S01]  /*89a0*/  IMAD R29, R0, 0x21, R29 ;  /* 0x00000021001d7824 */ /* 0x000fe200078e021d */
[----:B------:R-:W-:Y:S02]  /*89b0*/  LOP3.LUT R34, RZ, R5, RZ, 0x33, !PT ;  /* 0x00000005ff227212 */ /* 0x000fe400078e33ff */
[----:B------:R-:W-:Y:S02]  /*89c0*/  LEA R35, R41, UR4, 0x3 ;  /* 0x0000000429237c11 */ /* 0x000fe4000f8e18ff */
[----:B------:R-:W-:Y:S02]  /*89d0*/  IADD3.X R34, RZ, R34, RZ, P0, !PT ;  /* 0x00000022ff227210 */ /* 0x000fe400007fe4ff */
[----:B------:R-:W-:Y:S01]  /*89e0*/  ISETP.GT.U32.AND P0, PT, R59, -0x21, PT ;  /* 0xffffffdf3b00780c */ /* 0x000fe20003f04070 */
[----:B------:R0:W-:Y:S01]  /*89f0*/  STS.64 [R35], R2 ;  /* 0x0000000223007388 */ /* 0x0001e20000000a00 */
[----:B------:R-:W-:Y:S01]  /*8a00*/  LEA R41, R29, UR4, 0x3 ;  /* 0x000000041d297c11 */ /* 0x000fe2000f8e18ff */
[----:B------:R-:W-:Y:S01]  /*8a10*/  IMAD.U32 R29, R38, 0x10000, RZ ;  /* 0x00010000261d7824 */ /* 0x000fe200078e00ff */
[----:B------:R-:W-:Y:S01]  /*8a20*/  FMNMX R5, |R58|, R47, !PT ;  /* 0x0000002f3a057209 */ /* 0x000fe20007800200 */
[----:B------:R-:W-:Y:S01]  /*8a30*/  STS.64 [R37], R16 ;  /* 0x0000001025007388 */ /* 0x000fe20000000a00 */
[----:B------:R-:W-:-:S02]  /*8a40*/  ISETP.GT.U32.AND.EX P0, PT, R34, -0x1, PT, P0 ;  /* 0xffffffff2200780c */ /* 0x000fc40003f04100 */
[----:B------:R-:W-:Y:S01]  /*8a50*/  LOP3.LUT R69, R69, R71, RZ, 0xfc, !PT ;  /* 0x0000004745457212 */ /* 0x000fe200078efcff */
[----:B------:R-:W-:Y:S01]  /*8a60*/  STS.64 [R39], R14 ;  /* 0x0000000e27007388 */ /* 0x000fe20000000a00 */
[----:B------:R-:W-:Y:S02]  /*8a70*/  LOP3.LUT R61, R67, R61, RZ, 0xfc, !PT ;  /* 0x0000003d433d7212 */ /* 0x000fe400078efcff */
[----:B------:R-:W-:Y:S01]  /*8a80*/  SHF.L.U32 R40, R40, 0x10, RZ ;  /* 0x0000001028287819 */ /* 0x000fe200000006ff */
[----:B------:R1:W-:Y:S01]  /*8a90*/  STS.64 [R41], R6 ;  /* 0x0000000629007388 */ /* 0x0003e20000000a00 */
[----:B0-----:R-:W-:Y:S02]  /*8aa0*/  FMNMX R3, |R52|, R5, !PT ;  /* 0x0000000534037209 */ /* 0x001fe40007800200 */
[----:B---3--:R-:W-:Y:S02]  /*8ab0*/  SHF.L.U32 R2, R53, 0x10, RZ ;  /* 0x0000001035027819 */ /* 0x008fe400000006ff */
[----:B------:R-:W-:-:S02]  /*8ac0*/  FMNMX R3, |R62|, R3, !PT ;  /* 0x000000033e037209 */ /* 0x000fc40007800200 */
[----:B------:R-:W-:Y:S02]  /*8ad0*/  LOP3.LUT R5, R26, R29, RZ, 0xfc, !PT ;  /* 0x0000001d1a057212 */ /* 0x000fe400078efcff */
[----:B------:R-:W-:Y:S02]  /*8ae0*/  LOP3.LUT R29, R69, R2, RZ, 0xfc, !PT ;  /* 0x00000002451d7212 */ /* 0x000fe400078efcff */
[----:B------:R-:W-:Y:S02]  /*8af0*/  FMNMX R2, |R32|, R3, !PT ;  /* 0x0000000320027209 */ /* 0x000fe40007800200 */
[----:B-1----:R-:W-:Y:S02]  /*8b00*/  SEL R6, R59, 0xffffffdf, P0 ;  /* 0xffffffdf3b067807 */ /* 0x002fe40000000000 */
[----:B------:R-:W-:Y:S02]  /*8b10*/  SHF.R.U32.HI R7, RZ, 0x1, R31 ;  /* 0x00000001ff077819 */ /* 0x000fe4000001161f */
[----:B------:R-:W-:-:S02]  /*8b20*/  LOP3.LUT R6, RZ, R6, RZ, 0x33, !PT ;  /* 0x00000006ff067212 */ /* 0x000fc400078e33ff */
[----:B------:R-:W-:Y:S02]  /*8b30*/  LOP3.LUT R50, R66, R65, RZ, 0xfc, !PT ;  /* 0x0000004142327212 */ /* 0x000fe400078efcff */
[----:B------:R-:W-:Y:S01]  /*8b40*/  LOP3.LUT R28, R68, R73, RZ, 0xfc, !PT ;  /* 0x00000049441c7212 */ /* 0x000fe200078efcff */
[----:B------:R-:W-:Y:S01]  /*8b50*/  IMAD.IADD R6, R6, 0x1, -R33 ;  /* 0x0000000106067824 */ /* 0x000fe200078e0a21 */
[----:B------:R-:W-:Y:S02]  /*8b60*/  LOP3.LUT R51, R61, R40, RZ, 0xfc, !PT ;  /* 0x000000283d337212 */ /* 0x000fe400078efcff */
[----:B------:R-:W-:Y:S01]  /*8b70*/  LOP3.LUT R3, R7, 0x70, RZ, 0xc0, !PT ;  /* 0x0000007007037812 */ /* 0x000fe200078ec0ff */
[----:B------:R-:W-:Y:S06]  /*8b80*/  BAR.SYNC.DEFER_BLOCKING 0x0 ;  /* 0x0000000000007b1d */ /* 0x000fec0000010000 */
[----:B------:R-:W-:Y:S05]  /*8b90*/  @P1 BRA `(.L_x_29031) ;  /* 0x0000000400b41947 */ /* 0x000fea0003800000 */
[C---:B------:R-:W-:Y:S01]  /*8ba0*/  IADD3 R7, R6.reuse, -0x1, RZ ;  /* 0xffffffff06077810 */ /* 0x040fe20007ffe0ff */
[C---:B------:R-:W-:Y:S01]  /*8bb0*/  IMAD R65, R3.reuse, UR6, RZ ;  /* 0x0000000603417c24 */ /* 0x040fe2000f8e02ff */
[----:B------:R-:W-:Y:S01]  /*8bc0*/  LOP3.LUT R67, R6, 0x3, RZ, 0xc0, !PT ;  /* 0x0000000306437812 */ /* 0x000fe200078ec0ff */
[----:B------:R-:W-:Y:S01]  /*8bd0*/  IMAD.WIDE.U32 R14, R3, UR9, RZ ;  /* 0x00000009030e7c25 */ /* 0x000fe2000f8e00ff */
[----:B------:R-:W-:Y:S01]  /*8be0*/  ISETP.GE.U32.AND P2, PT, R7, 0x3, PT ;  /* 0x000000030700780c */ /* 0x000fe20003f46070 */
[----:B------:R-:W-:Y:S01]  /*8bf0*/  BSSY B1, `(.L_x_29032) ;  /* 0x000003e000017945 */ /* 0x000fe20003800000 */
[----:B------:R-:W-:Y:S01]  /*8c00*/  ISETP.NE.AND P0, PT, R67, RZ, PT ;  /* 0x000000ff4300720c */ /* 0x000fe20003f05270 */
[----:B------:R-:W-:Y:S01]  /*8c10*/  IMAD.MOV.U32 R32, RZ, RZ, R14 ;  /* 0x000000ffff207224 */ /* 0x000fe200078e000e */
[----:B------:R-:W-:Y:S02]  /*8c20*/  IADD3 R65, R15, R65, RZ ;  /* 0x000000410f417210 */ /* 0x000fe40007ffe0ff */
[----:B------:R-:W-:-:S02]  /*8c30*/  MOV R7, RZ ;  /* 0x000000ff00077202 */ /* 0x000fc40000000f00 */
[----:B------:R-:W-:-:S05]  /*8c40*/  MOV R47, R33 ;  /* 0x00000021002f7202 */ /* 0x000fca0000000f00 */
[----:B------:R-:W-:Y:S05]  /*8c50*/  @!P2 BRA `(.L_x_29033) ;  /* 0x0000000000dca947 */ /* 0x000fea0003800000 */
[----:B------:R-:W0:Y:S01]  /*8c60*/  LDC R30, c[0x0][0x264] ;  /* 0x00009900ff1e7b82 */ /* 0x000e220000000800 */
[----:B------:R-:W-:Y:S01]  /*8c70*/  HFMA2.MMA R7, -RZ, RZ, 0, 0 ;  /* 0x00000000ff077435 */ /* 0x000fe200000001ff */
[----:B------:R-:W-:Y:S01]  /*8c80*/  IMAD.IADD R26, R6, 0x1, -R67 ;  /* 0x00000001061a7824 */ /* 0x000fe200078e0a43 */
[----:B------:R-:W-:-:S09]  /*8c90*/  MOV R47, R33 ;  /* 0x00000021002f7202 */ /* 0x000fd20000000f00 */
.L_x_29034:
[C---:B---3--:R-:W-:Y:S01]  /*8ca0*/  LOP3.LUT R15, R36.reuse, 0x1f, RZ, 0xc0, !PT ;  /* 0x0000001f240f7812 */ /* 0x048fe200078ec0ff */
[C---:B------:R-:W-:Y:S01]  /*8cb0*/  VIADD R14, R36.reuse, 0xffffffff ;  /* 0xffffffff240e7836 */ /* 0x040fe20000000000 */
[C---:B------:R-:W-:Y:S01]  /*8cc0*/  IADD3 R16, R36.reuse, 0x1e, RZ ;  /* 0x0000001e24107810 */ /* 0x040fe20007ffe0ff */
[----:B------:R-:W-:Y:S01]  /*8cd0*/  VIADD R36, R36, 0x1d ;  /* 0x0000001d24247836 */ /* 0x000fe20000000000 */
[----:B------:R-:W-:Y:S02]  /*8ce0*/  ISETP.GE.U32.AND P2, PT, R15, R27, PT ;  /* 0x0000001b0f00720c */ /* 0x000fe40003f46070 */
[----:B------:R-:W-:Y:S02]  /*8cf0*/  LOP3.LUT R38, R14, 0x1f, RZ, 0xc0, !PT ;  /* 0x0000001f0e267812 */ /* 0x000fe400078ec0ff */
[----:B------:R-:W-:Y:S01]  /*8d00*/  LOP3.LUT R40, R16, 0x1f, RZ, 0xc0, !PT ;  /* 0x0000001f10287812 */ /* 0x000fe200078ec0ff */
[----:B------:R-:W-:Y:S01]  /*8d10*/  IMAD R16, R0, 0x21, R47 ;  /* 0x0000002100107824 */ /* 0x000fe200078e022f */
[----:B------:R-:W-:-:S02]  /*8d20*/  LOP3.LUT R64, R36, 0x1f, RZ, 0xc0, !PT ;  /* 0x0000001f24407812 */ /* 0x000fc400078ec0ff */
[----:B------:R-:W-:Y:S02]  /*8d30*/  ISETP.GE.U32.AND P5, PT, R40, R27, PT ;  /* 0x0000001b2800720c */ /* 0x000fe40003fa6070 */
[----:B------:R-:W-:Y:S02]  /*8d40*/  IADD3 R36, P6, R32, UR5, RZ ;  /* 0x0000000520247c10 */ /* 0x000fe4000ffde0ff */
[----:B------:R-:W-:Y:S02]  /*8d50*/  LEA R34, R16, UR4, 0x3 ;  /* 0x0000000410227c11 */ /* 0x000fe4000f8e18ff */
[----:B------:R-:W-:Y:S02]  /*8d60*/  @!P2 IADD3 R15, P3, R15, R32, RZ ;  /* 0x000000200f0fa210 */ /* 0x000fe40007f7e0ff */
[----:B------:R-:W-:Y:S02]  /*8d70*/  IADD3 R26, R26, -0x4, RZ ;  /* 0xfffffffc1a1a7810 */ /* 0x000fe40007ffe0ff */
[----:B------:R-:W-:-:S02]  /*8d80*/  @!P2 IADD3.X R17, RZ, R65, RZ, P3, !PT ;  /* 0x00000041ff11a210 */ /* 0x000fc40001ffe4ff */
[----:B------:R-:W-:Y:S01]  /*8d90*/  ISETP.GE.U32.AND P3, PT, R38, R27, PT ;  /* 0x0000001b2600720c */ /* 0x000fe20003f66070 */
[----:B------:R-:W-:Y:S01]  /*8da0*/  @!P5 LDS.64 R54, [R34+0x10] ;  /* 0x000010002236d984 */ /* 0x000fe20000000a00 */
[----:B------:R-:W-:Y:S02]  /*8db0*/  @!P2 LEA R14, P4, R15, R25, 0x3 ;  /* 0x000000190f0ea211 */ /* 0x000fe400078818ff */
[----:B0-----:R-:W-:Y:S02]  /*8dc0*/  IADD3.X R65, R65, R30, RZ, P6, !PT ;  /* 0x0000001e41417210 */ /* 0x001fe400037fe4ff */
[----:B------:R-:W-:Y:S02]  /*8dd0*/  @!P2 LEA.HI.X R15, R15, R24, R17, 0x3, P4 ;  /* 0x000000180f0fa211 */ /* 0x000fe400020f1c11 */
[----:B------:R-:W-:Y:S01]  /*8de0*/  ISETP.GE.U32.AND P4, PT, R64, R27, PT ;  /* 0x0000001b4000720c */ /* 0x000fe20003f86070 */
[----:B------:R-:W0:Y:S01]  /*8df0*/  @!P2 LDS.64 R16, [R34] ;  /* 0x000000002210a984 */ /* 0x000e220000000a00 */
[----:B------:R-:W-:-:S03]  /*8e00*/  IADD3 R7, R7, 0x4, RZ ;  /* 0x0000000407077810 */ /* 0x000fc60007ffe0ff */
[----:B------:R-:W-:Y:S01]  /*8e10*/  @!P3 IADD3 R32, P6, R38, R36, RZ ;  /* 0x000000242620b210 */ /* 0x000fe20007fde0ff */
[----:B------:R-:W1:Y:S03]  /*8e20*/  @!P3 LDS.64 R52, [R34+0x8] ;  /* 0x000008002234b984 */ /* 0x000e660000000a00 */
[----:B------:R-:W-:Y:S02]  /*8e30*/  @!P3 IADD3.X R47, RZ, R65, RZ, P6, !PT ;  /* 0x00000041ff2fb210 */ /* 0x000fe400037fe4ff */
[C---:B------:R-:W-:Y:S02]  /*8e40*/  @!P3 LEA R58, P6, R32.reuse, R25, 0x3 ;  /* 0x00000019203ab211 */ /* 0x040fe400078c18ff */
[----:B------:R-:W2:Y:S02]  /*8e50*/  @!P4 LDS.64 R56, [R34+0x18] ;  /* 0x000018002238c984 */ /* 0x000ea40000000a00 */
[----:B------:R-:W-:-:S02]  /*8e60*/  @!P3 LEA.HI.X R59, R32, R24, R47, 0x3, P6 ;  /* 0x00000018203bb211 */ /* 0x000fc400030f1c2f */
[----:B------:R-:W-:-:S05]  /*8e70*/  IADD3 R36, P6, R36, UR5, RZ ;  /* 0x0000000524247c10 */ /* 0x000fca000ffde0ff */
[----:B------:R-:W-:Y:S01]  /*8e80*/  IMAD.X R65, R65, 0x1, R30, P6 ;  /* 0x0000000141417824 */ /* 0x000fe200030e061e */
[----:B------:R-:W-:-:S04]  /*8e90*/  @!P5 IADD3 R32, P6, R40, R36, RZ ;  /* 0x000000242820d210 */ /* 0x000fc80007fde0ff */
[----:B------:R-:W-:Y:S02]  /*8ea0*/  @!P5 IADD3.X R47, RZ, R65, RZ, P6, !PT ;  /* 0x00000041ff2fd210 */ /* 0x000fe400037fe4ff */
[----:B------:R-:W-:-:S04]  /*8eb0*/  @!P5 LEA R60, P6, R32, R25, 0x3 ;  /* 0x00000019203cd211 */ /* 0x000fc800078c18ff */
[----:B------:R-:W-:Y:S02]  /*8ec0*/  @!P5 LEA.HI.X R61, R32, R24, R47, 0x3, P6 ;  /* 0x00000018203dd211 */ /* 0x000fe400030f1c2f */
[----:B------:R-:W-:-:S04]  /*8ed0*/  IADD3 R36, P6, R36, UR5, RZ ;  /* 0x0000000524247c10 */ /* 0x000fc8000ffde0ff */
[----:B------:R-:W-:Y:S02]  /*8ee0*/  IADD3.X R65, R65, R30, RZ, P6, !PT ;  /* 0x0000001e41417210 */ /* 0x000fe400037fe4ff */
[----:B------:R-:W-:Y:S01]  /*8ef0*/  @!P4 IADD3 R32, P6, R64, R36, RZ ;  /* 0x000000244020c210 */ /* 0x000fe20007fde0ff */
[----:B0-----:R3:W-:Y:S04]  /*8f00*/  @!P2 STG.E.64 desc[UR10][R14.64], R16 ;  /* 0x000000100e00a986 */ /* 0x0017e8000c101b0a */
[----:B------:R-:W-:Y:S01]  /*8f10*/  @!P4 IMAD.X R47, RZ, RZ, R65, P6 ;  /* 0x000000ffff2fc224 */ /* 0x000fe200030e0641 */
[----:B------:R-:W-:Y:S01]  /*8f20*/  @!P4 LEA R62, P6, R32, R25, 0x3 ;  /* 0x00000019203ec211 */ /* 0x000fe200078c18ff */
[----:B-1----:R3:W-:Y:S01]  /*8f30*/  @!P3 STG.E.64 desc[UR10][R58.64], R52 ;  /* 0x000000343a00b986 */ /* 0x0027e2000c101b0a */
[----:B------:R-:W-:-:S02]  /*8f40*/  ISETP.NE.AND P3, PT, R26, RZ, PT ;  /* 0x000000ff1a00720c */ /* 0x000fc40003f65270 */
[----:B------:R-:W-:Y:S01]  /*8f50*/  @!P4 LEA.HI.X R63, R32, R24, R47, 0x3, P6 ;  /* 0x00000018203fc211 */ /* 0x000fe200030f1c2f */
[----:B------:R3:W-:Y:S01]  /*8f60*/  @!P5 STG.E.64 desc[UR10][R60.64], R54 ;  /* 0x000000363c00d986 */ /* 0x0007e2000c101b0a */
[----:B------:R-:W-:Y:S01]  /*8f70*/  IADD3 R32, P2, R36, UR5, RZ ;  /* 0x0000000524207c10 */ /* 0x000fe2000ff5e0ff */
[----:B------:R-:W-:Y:S01]  /*8f80*/  IMAD.IADD R47, R33, 0x1, R7 ;  /* 0x00000001212f7824 */ /* 0x000fe200078e0207 */
[----:B------:R-:W-:Y:S01]  /*8f90*/  IADD3 R36, R64, 0x1f, RZ ;  /* 0x0000001f40247810 */ /* 0x000fe20007ffe0ff */
[----:B--2---:R3:W-:Y:S01]  /*8fa0*/  @!P4 STG.E.64 desc[UR10][R62.64], R56 ;  /* 0x000000383e00c986 */ /* 0x0047e2000c101b0a */
[----:B------:R-:W-:-:S05]  /*8fb0*/  IADD3.X R65, R65, R30, RZ, P2, !PT ;  /* 0x0000001e41417210 */ /* 0x000fca00017fe4ff */
[----:B------:R-:W-:Y:S05]  /*8fc0*/  @P3 BRA `(.L_x_29034) ;  /* 0xfffffffc00343947 */ /* 0x000fea000383ffff */
.L_x_29033:
[----:B------:R-:W-:Y:S05]  /*8fd0*/  BSYNC B1 ;  /* 0x0000000000017941 */ /* 0x000fea0003800000 */
.L_x_29032:
[----:B------:R-:W-:Y:S05]  /*8fe0*/  @!P0 BRA `(.L_x_29031) ;  /* 0x0000000000a08947 */ /* 0x000fea0003800000 */
[----:B---3--:R-:W-:Y:S01]  /*8ff0*/  LOP3.LUT R17, R36, 0x1f, RZ, 0xc0, !PT ;  /* 0x0000001f24117812 */ /* 0x008fe200078ec0ff */
        /* <DEDUP_REMOVED lines=13> */
.L_x_29036:
[----:B------:R-:W-:Y:S05]  /*90d0*/  BSYNC B1 ;  /* 0x0000000000017941 */ /* 0x000fea0003800000 */
.L_x_29035:
[----:B------:R-:W-:Y:S01]  /*90e0*/  IADD3.X R65, R65, R30, RZ, P3, !PT ;  /* 0x0000001e41417210 */ /* 0x000fe20001ffe4ff */
[----:B------:R-:W-:Y:S06]  /*90f0*/  @!P2 BRA `(.L_x_29031) ;  /* 0x00000000005ca947 */ /* 0x000fec0003800000 */
[----:B0-----:R-:W-:-:S04]  /*9100*/  IADD3 R14, R36, -0x1, RZ ;  /* 0xffffffff240e7810 */ /* 0x001fc80007ffe0ff */
[----:B------:R-:W-:Y:S01]  /*9110*/  LOP3.LUT R16, R14, 0x1f, RZ, 0xc0, !PT ;  /* 0x0000001f0e107812 */ /* 0x000fe200078ec0ff */
[----:B------:R-:W-:-:S03]  /*9120*/  IMAD R14, R0, 0x21, R7 ;  /* 0x00000021000e7824 */ /* 0x000fc600078e0207 */
[----:B------:R-:W-:Y:S02]  /*9130*/  ISETP.GE.U32.AND P0, PT, R16, R27, PT ;  /* 0x0000001b1000720c */ /* 0x000fe40003f06070 */
[----:B------:R-:W-:-:S04]  /*9140*/  IADD3 R14, R33, R14, RZ ;  /* 0x0000000e210e7210 */ /* 0x000fc80007ffe0ff */
        /* <DEDUP_REMOVED lines=18> */
.L_x_29031:
[----:B------:R-:W-:Y:S05]  /*9270*/  BSYNC B0 ;  /* 0x0000000000007941 */ /* 0x000fea0003800000 */
.L_x_29030:
[----:B------:R-:W-:Y:S06]  /*9280*/  BAR.SYNC.DEFER_BLOCKING 0x0 ;  /* 0x0000000000007b1d */ /* 0x000fec0000010000 */
[----:B------:R-:W-:Y:S01]  /*9290*/  BSSY B0, `(.L_x_29037) ;  /* 0x0000075000007945 */ /* 0x000fe20003800000 */
        /* <DEDUP_REMOVED lines=8> */
[----:B---3--:R-:W-:Y:S01]  /*9320*/  LOP3.LUT R57, R3, 0x1, RZ, 0xfc, !PT ;  /* 0x0000000103397812 */ /* 0x008fe200078efcff */
[----:B------:R-:W-:Y:S01]  /*9330*/  HFMA2.MMA R26, -RZ, RZ, 0, 0 ;  /* 0x00000000ff1a7435 */ /* 0x000fe200000001ff */
[----:B------:R-:W-:Y:S02]  /*9340*/  ISETP.GE.U32.AND P2, PT, R7, 0x3, PT ;  /* 0x000000030700780c */ /* 0x000fe40003f46070 */
[----:B------:R-:W-:Y:S01]  /*9350*/  LOP3.LUT R59, R6, 0x3, RZ, 0xc0, !PT ;  /* 0x00000003063b7812 */ /* 0x000fe200078ec0ff */
[----:B--2---:R-:W-:Y:S01]  /*9360*/  IMAD.WIDE.U32 R10, R57, UR9, RZ ;  /* 0x00000009390a7c25 */ /* 0x004fe2000f8e00ff */
[----:B------:R-:W-:Y:S02]  /*9370*/  IADD3 R7, -R46, R31, RZ ;  /* 0x0000001f2e077210 */ /* 0x000fe40007ffe1ff */
[----:B------:R-:W-:Y:S01]  /*9380*/  ISETP.NE.AND P0, PT, R59, RZ, PT ;  /* 0x000000ff3b00720c */ /* 0x000fe20003f05270 */
[----:B------:R-:W-:Y:S01]  /*9390*/  IMAD R57, R57, UR6, R11 ;  /* 0x0000000639397c24 */ /* 0x000fe2000f8e020b */
[----:B------:R-:W-:Y:S01]  /*93a0*/  MOV R47, R33 ;  /* 0x00000021002f7202 */ /* 0x000fe20000000f00 */
[----:B------:R-:W-:-:S04]  /*93b0*/  IMAD.MOV.U32 R34, RZ, RZ, R10 ;  /* 0x000000ffff227224 */ /* 0x000fc800078e000a */
[----:B------:R-:W-:Y:S06]  /*93c0*/  @!P2 BRA `(.L_x_29040) ;  /* 0x0000000000dca947 */ /* 0x000fec0003800000 */
[----:B------:R-:W2:Y:S01]  /*93d0*/  LDC R30, c[0x0][0x264] ;  /* 0x00009900ff1e7b82 */ /* 0x000ea20000000800 */
[----:B------:R-:W-:Y:S01]  /*93e0*/  IADD3 R32, R6, -R59, RZ ;  /* 0x8000003b06207210 */ /* 0x000fe20007ffe0ff */
[----:B------:R-:W-:Y:S01]  /*93f0*/  IMAD.MOV.U32 R26, RZ, RZ, RZ ;  /* 0x000000ffff1a7224 */ /* 0x000fe200078e00ff */
[----:B------:R-:W-:-:S07]  /*9400*/  MOV R47, R33 ;  /* 0x00000021002f7202 */ /* 0x000fce0000000f00 */
.L_x_29041:
[C---:B---3--:R-:W-:Y:S01]  /*9410*/  LOP3.LUT R11, R7.reuse, 0x1f, RZ, 0xc0, !PT ;  /* 0x0000001f070b7812 */ /* 0x048fe200078ec0ff */
[----:B------:R-:W-:Y:S01]  /*9420*/  VIADD R32, R32, 0xfffffffc ;  /* 0xfffffffc20207836 */ /* 0x000fe20000000000 */
[----:B------:R-:W-:Y:S02]  /*9430*/  IADD3 R10, R7, -0x1, RZ ;  /* 0xffffffff070a7810 */ /* 0x000fe40007ffe0ff */
[----:B------:R-:W-:Y:S02]  /*9440*/  ISETP.GE.U32.AND P2, PT, R11, R27, PT ;  /* 0x0000001b0b00720c */ /* 0x000fe40003f46070 */
[----:B01----:R-:W-:Y:S01]  /*9450*/  LOP3.LUT R15, R10, 0x1f, RZ, 0xc0, !PT ;  /* 0x0000001f0a0f7812 */ /* 0x003fe200078ec0ff */
[C---:B------:R-:W-:Y:S01]  /*9460*/  VIADD R10, R7.reuse, 0x1e ;  /* 0x0000001e070a7836 */ /* 0x040fe20000000000 */
[----:B------:R-:W-:Y:S02]  /*9470*/  IADD3 R7, R7, 0x1d, RZ ;  /* 0x0000001d07077810 */ /* 0x000fe40007ffe0ff */
[----:B------:R-:W-:-:S02]  /*9480*/  IADD3 R38, P6, R34, UR5, RZ ;  /* 0x0000000522267c10 */ /* 0x000fc4000ffde0ff */
[----:B------:R-:W-:Y:S02]  /*9490*/  LOP3.LUT R40, R10, 0x1f, RZ, 0xc0, !PT ;  /* 0x0000001f0a287812 */ /* 0x000fe400078ec0ff */
[----:B------:R-:W-:Y:S01]  /*94a0*/  LOP3.LUT R56, R7, 0x1f, RZ, 0xc0, !PT ;  /* 0x0000001f07387812 */ /* 0x000fe200078ec0ff */
[----:B------:R-:W-:Y:S01]  /*94b0*/  IMAD R7, R0, 0x21, R47 ;  /* 0x0000002100077824 */ /* 0x000fe200078e022f */
[----:B------:R-:W-:Y:S02]  /*94c0*/  ISETP.GE.U32.AND P5, PT, R40, R27, PT ;  /* 0x0000001b2800720c */ /* 0x000fe40003fa6070 */
[----:B------:R-:W-:Y:S02]  /*94d0*/  @!P2 IADD3 R11, P3, R11, R34, RZ ;  /* 0x000000220b0ba210 */ /* 0x000fe40007f7e0ff */
[----:B------:R-:W-:Y:S02]  /*94e0*/  LEA R36, R7, UR4, 0x3 ;  /* 0x0000000407247c11 */ /* 0x000fe4000f8e18ff */
[----:B------:R-:W-:-:S02]  /*94f0*/  @!P2 IADD3.X R14, RZ, R57, RZ, P3, !PT ;  /* 0x00000039ff0ea210 */ /* 0x000fc40001ffe4ff */
[----:B------:R-:W-:Y:S02]  /*9500*/  @!P2 LEA R44, P4, R11, R25, 0x3 ;  /* 0x000000190b2ca211 */ /* 0x000fe400078818ff */
[-C--:B------:R-:W-:Y:S02]  /*9510*/  ISETP.GE.U32.AND P3, PT, R15, R27.reuse, PT ;  /* 0x0000001b0f00720c */ /* 0x080fe40003f66070 */
[----:B------:R-:W-:Y:S01]  /*9520*/  @!P2 LEA.HI.X R45, R11, R24, R14, 0x3, P4 ;  /* 0x000000180b2da211 */ /* 0x000fe200020f1c0e */
[----:B------:R-:W-:Y:S01]  /*9530*/  @!P5 LDS.64 R16, [R36+0x10] ;  /* 0x000010002410d984 */ /* 0x000fe20000000a00 */
[----:B------:R-:W-:Y:S02]  /*9540*/  ISETP.GE.U32.AND P4, PT, R56, R27, PT ;  /* 0x0000001b3800720c */ /* 0x000fe40003f86070 */
[----:B--2---:R-:W-:Y:S01]  /*9550*/  IADD3.X R57, R57, R30, RZ, P6, !PT ;  /* 0x0000001e39397210 */ /* 0x004fe200037fe4ff */
[----:B------:R-:W0:Y:S01]  /*9560*/  @!P2 LDS.64 R10, [R36] ;  /* 0x00000000240aa984 */ /* 0x000e220000000a00 */
[----:B------:R-:W-:-:S04]  /*9570*/  IADD3 R26, R26, 0x4, RZ ;  /* 0x000000041a1a7810 */ /* 0x000fc80007ffe0ff */
[----:B------:R-:W-:Y:S02]  /*9580*/  IADD3 R47, R33, R26, RZ ;  /* 0x0000001a212f7210 */ /* 0x000fe40007ffe0ff */
[----:B------:R-:W-:Y:S02]  /*9590*/  @!P3 IADD3 R7, P6, R15, R38, RZ ;  /* 0x000000260f07b210 */ /* 0x000fe40007fde0ff */
[----:B------:R-:W1:Y:S02]  /*95a0*/  @!P3 LDS.64 R14, [R36+0x8] ;  /* 0x00000800240eb984 */ /* 0x000e640000000a00 */
[----:B------:R-:W-:Y:S02]  /*95b0*/  @!P3 IADD3.X R34, RZ, R57, RZ, P6, !PT ;  /* 0x00000039ff22b210 */ /* 0x000fe400037fe4ff */
[C---:B------:R-:W-:Y:S01]  /*95c0*/  @!P3 LEA R50, P6, R7.reuse, R25, 0x3 ;  /* 0x000000190732b211 */ /* 0x040fe200078c18ff */
[----:B------:R-:W2:Y:S03]  /*95d0*/  @!P4 LDS.64 R20, [R36+0x18] ;  /* 0x000018002414c984 */ /* 0x000ea60000000a00 */
[----:B------:R-:W-:-:S02]  /*95e0*/  @!P3 LEA.HI.X R51, R7, R24, R34, 0x3, P6 ;  /* 0x000000180733b211 */ /* 0x000fc400030f1c22 */
[----:B------:R-:W-:-:S05]  /*95f0*/  IADD3 R38, P6, R38, UR5, RZ ;  /* 0x0000000526267c10 */ /* 0x000fca000ffde0ff */
[----:B------:R-:W-:Y:S01]  /*9600*/  IMAD.X R57, R57, 0x1, R30, P6 ;  /* 0x0000000139397824 */ /* 0x000fe200030e061e */
[----:B------:R-:W-:-:S04]  /*9610*/  @!P5 IADD3 R7, P6, R40, R38, RZ ;  /* 0x000000262807d210 */ /* 0x000fc80007fde0ff */
[----:B------:R-:W-:Y:S02]  /*9620*/  @!P5 IADD3.X R34, RZ, R57, RZ, P6, !PT ;  /* 0x00000039ff22d210 */ /* 0x000fe400037fe4ff */
[----:B------:R-:W-:-:S04]  /*9630*/  @!P5 LEA R52, P6, R7, R25, 0x3 ;  /* 0x000000190734d211 */ /* 0x000fc800078c18ff */
[----:B------:R-:W-:Y:S02]  /*9640*/  @!P5 LEA.HI.X R53, R7, R24, R34, 0x3, P6 ;  /* 0x000000180735d211 */ /* 0x000fe400030f1c22 */
[----:B------:R-:W-:Y:S01]  /*9650*/  IADD3 R38, P6, R38, UR5, RZ ;  /* 0x0000000526267c10 */ /* 0x000fe2000ffde0ff */
[----:B0-----:R3:W-:Y:S03]  /*9660*/  @!P2 STG.E.64 desc[UR10][R44.64], R10 ;  /* 0x0000000a2c00a986 */ /* 0x0017e6000c101b0a */
[----:B------:R-:W-:Y:S02]  /*9670*/  IADD3.X R57, R57, R30, RZ, P6, !PT ;  /* 0x0000001e39397210 */ /* 0x000fe400037fe4ff */
[----:B------:R-:W-:-:S04]  /*9680*/  @!P4 IADD3 R7, P6, R56, R38, RZ ;  /* 0x000000263807c210 */ /* 0x000fc80007fde0ff */
[----:B------:R-:W-:Y:S02]  /*9690*/  @!P4 IADD3.X R34, RZ, R57, RZ, P6, !PT ;  /* 0x00000039ff22c210 */ /* 0x000fe400037fe4ff */
[C---:B------:R-:W-:Y:S01]  /*96a0*/  @!P4 LEA R54, P6, R7.reuse, R25, 0x3 ;  /* 0x000000190736c211 */ /* 0x040fe200078c18ff */
[----:B-1----:R3:W-:Y:S01]  /*96b0*/  @!P3 STG.E.64 desc[UR10][R50.64], R14 ;  /* 0x0000000e3200b986 */ /* 0x0027e2000c101b0a */
[----:B------:R-:W-:Y:S02]  /*96c0*/  ISETP.NE.AND P3, PT, R32, RZ, PT ;  /* 0x000000ff2000720c */ /* 0x000fe40003f65270 */
[----:B------:R-:W-:Y:S01]  /*96d0*/  @!P4 LEA.HI.X R55, R7, R24, R34, 0x3, P6 ;  /* 0x000000180737c211 */ /* 0x000fe200030f1c22 */
[----:B------:R3:W-:Y:S01]  /*96e0*/  @!P5 STG.E.64 desc[UR10][R52.64], R16 ;  /* 0x000000103400d986 */ /* 0x0007e2000c101b0a */
[----:B------:R-:W-:Y:S02]  /*96f0*/  IADD3 R34, P2, R38, UR5, RZ ;  /* 0x0000000526227c10 */ /* 0x000fe4000ff5e0ff */
[----:B------:R-:W-:Y:S01]  /*9700*/  IADD3 R7, R56, 0x1f, RZ ;  /* 0x0000001f38077810 */ /* 0x000fe20007ffe0ff */
[----:B--2---:R3:W-:Y:S02]  /*9710*/  @!P4 STG.E.64 desc[UR10][R54.64], R20 ;  /* 0x000000143600c986 */ /* 0x0047e4000c101b0a */
[----:B------:R-:W-:-:S04]  /*9720*/  IMAD.X R57, R57, 0x1, R30, P2 ;  /* 0x0000000139397824 */ /* 0x000fc800010e061e */
[----:B------:R-:W-:Y:S05]  /*9730*/  @P3 BRA `(.L_x_29041) ;  /* 0xfffffffc00343947 */ /* 0x000fea000383ffff */
.L_x_29040:
[----:B------:R-:W-:Y:S05]  /*9740*/  BSYNC B1 ;  /* 0x0000000000017941 */ /* 0x000fea0003800000 */
.L_x_29039:
[----:B------:R-:W-:Y:S05]  /*9750*/  @!P0 BRA `(.L_x_29038) ;  /* 0x0000000000a08947 */ /* 0x000fea0003800000 */
[----:B01-3--:R-:W-:Y:S01]  /*9760*/  LOP3.LUT R15, R7, 0x1f, RZ, 0xc0, !PT ;  /* 0x0000001f070f7812 */ /* 0x00bfe200078ec0ff */
        /* <DEDUP_REMOVED lines=13> */
.L_x_29043:
[----:B------:R-:W-:Y:S05]  /*9840*/  BSYNC B1 ;  /* 0x0000000000017941 */ /* 0x000fea0003800000 */
.L_x_29042:
        /* <DEDUP_REMOVED lines=15> */
[----:B----4-:R-:W-:Y:S05]  /*9940*/  @!P0 BRA `(.L_x_29038) ;  /* 0x0000000000248947 */ /* 0x010fea0003800000 */
        /* <DEDUP_REMOVED lines=9> */
.L_x_29038:
[----:B------:R-:W-:Y:S05]  /*99e0*/  BSYNC B0 ;  /* 0x0000000000007941 */ /* 0x000fea0003800000 */
.L_x_29037:
        /* <DEDUP_REMOVED lines=14> */
[----:B--23--:R-:W-:Y:S01]  /*9ad0*/  LOP3.LUT R51, R6, 0x3, RZ, 0xc0, !PT ;  /* 0x0000000306337812 */ /* 0x00cfe200078ec0ff */
[----:B------:R-:W-:Y:S01]  /*9ae0*/  IMAD.WIDE.U32 R4, R47, UR9, RZ ;  /* 0x000000092f047c25 */ /* 0x000fe2000f8e00ff */
[----:B------:R-:W-:Y:S02]  /*9af0*/  MOV R45, R33 ;  /* 0x00000021002d7202 */ /* 0x000fe40000000f00 */
[----:B------:R-:W-:Y:S01]  /*9b00*/  ISETP.NE.AND P0, PT, R51, RZ, PT ;  /* 0x000000ff3300720c */ /* 0x000fe20003f05270 */
[----:B------:R-:W-:Y:S01]  /*9b10*/  IMAD R47, R47, UR6, R5 ;  /* 0x000000062f2f7c24 */ /* 0x000fe2000f8e0205 */
[----:B------:R-:W-:-:S05]  /*9b20*/  MOV R34, R4 ;  /* 0x0000000400227202 */ /* 0x000fca0000000f00 */
[----:B------:R-:W-:Y:S06]  /*9b30*/  @!P2 BRA `(.L_x_29047) ;  /* 0x0000000000dca947 */ /* 0x000fec0003800000 */
[----:B------:R-:W0:Y:S01]  /*9b40*/  LDC R30, c[0x0][0x264] ;  /* 0x00009900ff1e7b82 */ /* 0x000e220000000800 */
[----:B------:R-:W-:Y:S01]  /*9b50*/  IMAD.IADD R32, R6, 0x1, -R51 ;  /* 0x0000000106207824 */ /* 0x000fe200078e0a33 */
[----:B------:R-:W-:Y:S02]  /*9b60*/  MOV R26, RZ ;  /* 0x000000ff001a7202 */ /* 0x000fe40000000f00 */
[----:B------:R-:W-:-:S07]  /*9b70*/  MOV R45, R33 ;  /* 0x00000021002d7202 */ /* 0x000fce0000000f00 */
.L_x_29048:
[C---:B-1----:R-:W-:Y:S02]  /*9b80*/  LOP3.LUT R5, R7.reuse, 0x1f, RZ, 0xc0, !PT ;  /* 0x0000001f07057812 */ /* 0x042fe400078ec0ff */
[----:B------:R-:W-:Y:S02]  /*9b90*/  IADD3 R4, R7, -0x1, RZ ;  /* 0xffffffff07047810 */ /* 0x000fe40007ffe0ff */
[----:B------:R-:W-:Y:S02]  /*9ba0*/  ISETP.GE.U32.AND P2, PT, R5, R27, PT ;  /* 0x0000001b0500720c */ /* 0x000fe40003f46070 */
[----:B------:R-:W-:Y:S02]  /*9bb0*/  LOP3.LUT R9, R4, 0x1f, RZ, 0xc0, !PT ;  /* 0x0000001f04097812 */ /* 0x000fe400078ec0ff */
[C---:B------:R-:W-:Y:S02]  /*9bc0*/  IADD3 R4, R7.reuse, 0x1e, RZ ;  /* 0x0000001e07047810 */ /* 0x040fe40007ffe0ff */
[----:B------:R-:W-:-:S02]  /*9bd0*/  IADD3 R7, R7, 0x1d, RZ ;  /* 0x0000001d07077810 */ /* 0x000fc40007ffe0ff */
[----:B------:R-:W-:Y:S01]  /*9be0*/  LOP3.LUT R21, R4, 0x1f, RZ, 0xc0, !PT ;  /* 0x0000001f04157812 */ /* 0x000fe200078ec0ff */
[----:B------:R-:W-:Y:S01]  /*9bf0*/  IMAD R4, R0, 0x21, R45 ;  /* 0x0000002100047824 */ /* 0x000fe200078e022d */
[----:B------:R-:W-:Y:S02]  /*9c00*/  LOP3.LUT R38, R7, 0x1f, RZ, 0xc0, !PT ;  /* 0x0000001f07267812 */ /* 0x000fe400078ec0ff */
[----:B------:R-:W-:Y:S02]  /*9c10*/  ISETP.GE.U32.AND P5, PT, R21, R27, PT ;  /* 0x0000001b1500720c */ /* 0x000fe40003fa6070 */
[----:B------:R-:W-:Y:S02]  /*9c20*/  @!P2 IADD3 R5, P3, R5, R34, RZ ;  /* 0x000000220505a210 */ /* 0x000fe40007f7e0ff */
[----:B------:R-:W-:Y:S02]  /*9c30*/  IADD3 R20, P6, R34, UR5, RZ ;  /* 0x0000000522147c10 */ /* 0x000fe4000ffde0ff */
[----:B-1----:R-:W-:Y:S01]  /*9c40*/  @!P2 LEA R16, P4, R5, R25, 0x3 ;  /* 0x000000190510a211 */ /* 0x002fe200078818ff */
[----:B------:R-:W-:Y:S01]  /*9c50*/  @!P2 IMAD.X R8, RZ, RZ, R47, P3 ;  /* 0x000000ffff08a224 */ /* 0x000fe200018e062f */
[----:B------:R-:W-:-:S02]  /*9c60*/  ISETP.GE.U32.AND P3, PT, R9, R27, PT ;  /* 0x0000001b0900720c */ /* 0x000fc40003f66070 */
[----:B------:R-:W-:Y:S02]  /*9c70*/  LEA R34, R4, UR4, 0x3 ;  /* 0x0000000404227c11 */ /* 0x000fe4000f8e18ff */
[----:B------:R-:W-:Y:S02]  /*9c80*/  @!P2 LEA.HI.X R17, R5, R24, R8, 0x3, P4 ;  /* 0x000000180511a211 */ /* 0x000fe400020f1c08 */
[----:B------:R-:W-:Y:S01]  /*9c90*/  ISETP.GE.U32.AND P4, PT, R38, R27, PT ;  /* 0x0000001b2600720c */ /* 0x000fe20003f86070 */
[----:B------:R-:W1:Y:S01]  /*9ca0*/  @!P2 LDS.64 R4, [R34] ;  /* 0x000000002204a984 */ /* 0x000e620000000a00 */
[----:B0-----:R-:W-:Y:S02]  /*9cb0*/  IADD3.X R47, R47, R30, RZ, P6, !PT ;  /* 0x0000001e2f2f7210 */ /* 0x001fe400037fe4ff */
[----:B------:R-:W-:Y:S01]  /*9cc0*/  IADD3 R32, R32, -0x4, RZ ;  /* 0xfffffffc20207810 */ /* 0x000fe20007ffe0ff */
[----:B----4-:R-:W-:Y:S01]  /*9cd0*/  @!P5 LDS.64 R10, [R34+0x10] ;  /* 0x00001000220ad984 */ /* 0x010fe20000000a00 */
[----:B------:R-:W-:-:S02]  /*9ce0*/  IADD3 R26, R26, 0x4, RZ ;  /* 0x000000041a1a7810 */ /* 0x000fc40007ffe0ff */
[----:B------:R-:W-:Y:S02]  /*9cf0*/  @!P3 IADD3 R7, P6, R9, R20, RZ ;  /* 0x000000140907b210 */ /* 0x000fe40007fde0ff */
[----:B------:R-:W0:Y:S01]  /*9d00*/  @!P3 LDS.64 R8, [R34+0x8] ;  /* 0x000008002208b984 */ /* 0x000e220000000a00 */
[----:B------:R-:W-:Y:S02]  /*9d10*/  IADD3 R45, R33, R26, RZ ;  /* 0x0000001a212d7210 */ /* 0x000fe40007ffe0ff */
[----:B------:R-:W-:Y:S01]  /*9d20*/  @!P3 IMAD.X R19, RZ, RZ, R47, P6 ;  /* 0x000000ffff13b224 */ /* 0x000fe200030e062f */
[C---:B------:R-:W-:Y:S01]  /*9d30*/  @!P3 LEA R18, P6, R7.reuse, R25, 0x3 ;  /* 0x000000190712b211 */ /* 0x040fe200078c18ff */
[----:B------:R2:W3:Y:S03]  /*9d40*/  @!P4 LDS.64 R14, [R34+0x18] ;  /* 0x00001800220ec984 */ /* 0x0004e60000000a00 */
[----:B------:R-:W-:-:S02]  /*9d50*/  @!P3 LEA.HI.X R19, R7, R24, R19, 0x3, P6 ;  /* 0x000000180713b211 */ /* 0x000fc400030f1c13 */
[----:B------:R-:W-:-:S04]  /*9d60*/  IADD3 R36, P6, R20, UR5, RZ ;  /* 0x0000000514247c10 */ /* 0x000fc8000ffde0ff */
[----:B------:R-:W-:Y:S02]  /*9d70*/  IADD3.X R47, R47, R30, RZ, P6, !PT ;  /* 0x0000001e2f2f7210 */ /* 0x000fe400037fe4ff */
[----:B------:R-:W-:-:S04]  /*9d80*/  @!P5 IADD3 R7, P6, R21, R36, RZ ;  /* 0x000000241507d210 */ /* 0x000fc80007fde0ff */
[----:B------:R-:W-:Y:S02]  /*9d90*/  @!P5 IADD3.X R21, RZ, R47, RZ, P6, !PT ;  /* 0x0000002fff15d210 */ /* 0x000fe400037fe4ff */
[----:B------:R-:W-:-:S04]  /*9da0*/  @!P5 LEA R20, P6, R7, R25, 0x3 ;  /* 0x000000190714d211 */ /* 0x000fc800078c18ff */
[----:B------:R-:W-:Y:S02]  /*9db0*/  @!P5 LEA.HI.X R21, R7, R24, R21, 0x3, P6 ;  /* 0x000000180715d211 */ /* 0x000fe400030f1c15 */
[----:B------:R-:W-:Y:S01]  /*9dc0*/  IADD3 R36, P6, R36, UR5, RZ ;  /* 0x0000000524247c10 */ /* 0x000fe2000ffde0ff */
[----:B-1----:R1:W-:Y:S03]  /*9dd0*/  @!P2 STG.E.64 desc[UR10][R16.64], R4 ;  /* 0x000000041000a986 */ /* 0x0023e6000c101b0a */
[----:B------:R-:W-:Y:S02]  /*9de0*/  IADD3.X R47, R47, R30, RZ, P6, !PT ;  /* 0x0000001e2f2f7210 */ /* 0x000fe400037fe4ff */
[----:B------:R-:W-:-:S05]  /*9df0*/  @!P4 IADD3 R7, P6, R38, R36, RZ ;  /* 0x000000242607c210 */ /* 0x000fca0007fde0ff */
[----:B--2---:R-:W-:Y:S01]  /*9e00*/  @!P4 IMAD.X R34, RZ, RZ, R47, P6 ;  /* 0x000000ffff22c224 */ /* 0x004fe200030e062f */
[C---:B------:R-:W-:Y:S01]  /*9e10*/  @!P4 LEA R42, P6, R7.reuse, R25, 0x3 ;  /* 0x00000019072ac211 */ /* 0x040fe200078c18ff */
[----:B0-----:R1:W-:Y:S01]  /*9e20*/  @!P3 STG.E.64 desc[UR10][R18.64], R8 ;  /* 0x000000081200b986 */ /* 0x0013e2000c101b0a */
[----:B------:R-:W-:Y:S02]  /*9e30*/  ISETP.NE.AND P3, PT, R32, RZ, PT ;  /* 0x000000ff2000720c */ /* 0x000fe40003f65270 */
[----:B------:R-:W-:Y:S01]  /*9e40*/  @!P4 LEA.HI.X R43, R7, R24, R34, 0x3, P6 ;  /* 0x00000018072bc211 */ /* 0x000fe200030f1c22 */
[----:B------:R1:W-:Y:S01]  /*9e50*/  @!P5 STG.E.64 desc[UR10][R20.64], R10 ;  /* 0x0000000a1400d986 */ /* 0x0003e2000c101b0a */
[----:B------:R-:W-:Y:S01]  /*9e60*/  IADD3 R34, P2, R36, UR5, RZ ;  /* 0x0000000524227c10 */ /* 0x000fe2000ff5e0ff */
[----:B------:R-:W-:Y:S02]  /*9e70*/  VIADD R7, R38, 0x1f ;  /* 0x0000001f26077836 */ /* 0x000fe40000000000 */
[----:B---3--:R1:W-:Y:S01]  /*9e80*/  @!P4 STG.E.64 desc[UR10][R42.64], R14 ;  /* 0x0000000e2a00c986 */ /* 0x0083e2000c101b0a */
[----:B------:R-:W-:-:S05]  /*9e90*/  IADD3.X R47, R47, R30, RZ, P2, !PT ;  /* 0x0000001e2f2f7210 */ /* 0x000fca00017fe4ff */
[----:B------:R-:W-:Y:S05]  /*9ea0*/  @P3 BRA `(.L_x_29048) ;  /* 0xfffffffc00343947 */ /* 0x000fea000383ffff */
.L_x_29047:
[----:B------:R-:W-:Y:S05]  /*9eb0*/  BSYNC B1 ;  /* 0x0000000000017941 */ /* 0x000fea0003800000 */
.L_x_29046:
[----:B------:R-:W-:Y:S05]  /*9ec0*/  @!P0 BRA `(.L_x_29045) ;  /* 0x0000000000a08947 */ /* 0x000fea0003800000 */
[----:B-1----:R-:W-:Y:S01]  /*9ed0*/  LOP3.LUT R9, R7, 0x1f, RZ, 0xc0, !PT ;  /* 0x0000001f07097812 */ /* 0x002fe200078ec0ff */
[----:B------:R-:W-:Y:S01]  /*9ee0*/  BSSY B1, `(.L_x_29049) ;  /* 0x000000d000017945 */ /* 0x000fe20003800000 */
[----:B------:R-:W-:Y:S02]  /*9ef0*/  ISETP.NE.AND P2, PT, R51, 0x1, PT ;  /* 0x000000013300780c */ /* 0x000fe40003f45270 */
[----:B------:R-:W-:Y:S02]  /*9f00*/  ISETP.GE.U32.AND P0, PT, R9, R27, PT ;  /* 0x0000001b0900720c */ /* 0x000fe40003f06070 */
[----:B----4-:R-:W-:-:S11]  /*9f10*/  IADD3 R11, P3, R34, UR5, RZ ;  /* 0x00000005220b7c10 */ /* 0x010fd6000ff7e0ff */
        /* <DEDUP_REMOVED lines=9> */
.L_x_29050:
[----:B------:R-:W-:Y:S05]  /*9fb0*/  BSYNC B1 ;  /* 0x0000000000017941 */ /* 0x000fea0003800000 */
.L_x_29049:
        /* <DEDUP_REMOVED lines=25> */
.L_x_29045:
[----:B------:R-:W-:Y:S05]  /*a150*/  BSYNC B0 ;  /* 0x0000000000007941 */ /* 0x000fea0003800000 */
.L_x_29044:
[----:B------:R-:W-:Y:S01]  /*a160*/  BAR.SYNC.DEFER_BLOCKING 0x0 ;  /* 0x0000000000007b1d */ /* 0x000fe20000010000 */
[----:B------:R-:W-:-:S05]  /*a170*/  LOP3.LUT R3, R3, 0x3, RZ, 0xfc, !PT ;  /* 0x0000000303037812 */ /* 0x000fca00078efcff */
[C---:B01----:R-:W-:Y:S01]  /*a180*/  IMAD.WIDE.U32 R4, R3.reuse, UR9, RZ ;  /* 0x0000000903047c25 */ /* 0x043fe2000f8e00ff */
[----:B------:R-:W-:Y:S03]  /*a190*/  BSSY B0, `(.L_x_29051) ;  /* 0x0000078000007945 */ /* 0x000fe60003800000 */
[----:B------:R-:W-:Y:S01]  /*a1a0*/  IMAD R3, R3, UR6, R5 ;  /* 0x0000000603037c24 */ /* 0x000fe2000f8e0205 */
[----:B------:R0:W-:Y:S04]  /*a1b0*/  STS.64 [R35], R12 ;  /* 0x0000000c23007388 */ /* 0x0001e80000000a00 */
[----:B------:R0:W-:Y:S04]  /*a1c0*/  STS.64 [R37], R22 ;  /* 0x0000001625007388 */ /* 0x0001e80000000a00 */
[----:B------:R0:W-:Y:S04]  /*a1d0*/  STS.64 [R39], R48 ;  /* 0x0000003027007388 */ /* 0x0001e80000000a00 */
[----:B------:R0:W-:Y:S01]  /*a1e0*/  STS.64 [R41], R28 ;  /* 0x0000001c29007388 */ /* 0x0001e20000000a00 */
[----:B------:R-:W-:Y:S06]  /*a1f0*/  BAR.SYNC.DEFER_BLOCKING 0x0 ;  /* 0x0000000000007b1d */ /* 0x000fec0000010000 */
[----:B------:R-:W-:Y:S05]  /*a200*/  @P1 BRA `(.L_x_29052) ;  /* 0x0000000400c01947 */ /* 0x000fea0003800000 */
[----:B------:R-:W-:Y:S01]  /*a210*/  VIADD R5, R6, 0xffffffff ;  /* 0xffffffff06057836 */ /* 0x000fe20000000000 */
[----:B------:R-:W-:Y:S01]  /*a220*/  BSSY B1, `(.L_x_29053) ;  /* 0x0000044000017945 */ /* 0x000fe20003800000 */
[----:B0-----:R-:W-:Y:S01]  /*a230*/  MOV R29, R3 ;  /* 0x00000003001d7202 */ /* 0x001fe20000000f00 */
[----:B------:R-:W-:Y:S01]  /*a240*/  IMAD.MOV.U32 R8, RZ, RZ, 0x1 ;  /* 0x00000001ff087424 */ /* 0x000fe200078e00ff */
[----:B------:R-:W-:Y:S02]  /*a250*/  MOV R23, R4 ;  /* 0x0000000400177202 */ /* 0x000fe40000000f00 */
[----:B------:R-:W-:Y:S02]  /*a260*/  ISETP.GE.U32.AND P0, PT, R5, 0x3, PT ;  /* 0x000000030500780c */ /* 0x000fe40003f06070 */
[----:B------:R-:W-:Y:S02]  /*a270*/  IADD3 R3, -R46, R31, RZ ;  /* 0x0000001f2e037210 */ /* 0x000fe40007ffe1ff */
[----:B--2---:R-:W-:-:S02]  /*a280*/  LOP3.LUT R35, R6, 0x3, RZ, 0xc0, !PT ;  /* 0x0000000306237812 */ /* 0x004fc400078ec0ff */
[----:B---3--:R-:W-:-:S07]  /*a290*/  MOV R21, R33 ;  /* 0x0000002100157202 */ /* 0x008fce0000000f00 */
[----:B------:R-:W-:Y:S05]  /*a2a0*/  @!P0 BRA `(.L_x_29054) ;  /* 0x0000000000ec8947 */ /* 0x000fea0003800000 */
[----:B------:R-:W0:Y:S01]  /*a2b0*/  LDC R30, c[0x0][0x264] ;  /* 0x00009900ff1e7b82 */ /* 0x000e220000000800 */
[----:B------:R-:W-:Y:S01]  /*a2c0*/  HFMA2.MMA R22, -RZ, RZ, 0, 0 ;  /* 0x00000000ff167435 */ /* 0x000fe200000001ff */
[----:B------:R-:W-:Y:S01]  /*a2d0*/  BSSY B2, `(.L_x_29055) ;  /* 0x0000037000027945 */ /* 0x000fe20003800000 */
[----:B------:R-:W-:Y:S01]  /*a2e0*/  IADD3 R20, R6, -R35, RZ ;  /* 0x8000002306147210 */ /* 0x000fe20007ffe0ff */
[----:B------:R-:W-:-:S08]  /*a2f0*/  IMAD.MOV.U32 R21, RZ, RZ, R33 ;  /* 0x000000ffff157224 */ /* 0x000fd000078e0021 */
.L_x_29056:
[C---:B-1----:R-:W-:Y:S02]  /*a300*/  IADD3 R4, R3.reuse, -0x1, RZ ;  /* 0xffffffff03047810 */ /* 0x042fe40007ffe0ff */
        /* <DEDUP_REMOVED lines=13> */
[----:B------:R-:W1:Y:S01]  /*a3e0*/  @!P3 LDS.64 R4, [R16] ;  /* 0x000000001004b984 */ /* 0x000e620000000a00 */
[----:B------:R-:W-:-:S02]  /*a3f0*/  @!P3 IADD3 R13, P4, R12, R23, RZ ;  /* 0x000000170c0db210 */ /* 0x000fc40007f9e0ff */
[----:B------:R-:W-:Y:S01]  /*a400*/  IADD3 R23, P5, R23, UR5, RZ ;  /* 0x0000000517177c10 */ /* 0x000fe2000ffbe0ff */
[----:B------:R-:W2:Y:S02]  /*a410*/  @!P2 LDS.64 R6, [R16+0x8] ;  /* 0x000008001006a984 */ /* 0x000ea40000000a00 */
[----:B----4-:R-:W-:Y:S01]  /*a420*/  @!P3 IMAD.X R14, RZ, RZ, R29, P4 ;  /* 0x000000ffff0eb224 */ /* 0x010fe200020e061d */
[----:B------:R-:W-:Y:S01]  /*a430*/  @!P3 LEA R12, P4, R13, R25, 0x3 ;  /* 0x000000190d0cb211 */ /* 0x000fe200078818ff */
[----:B------:R-:W3:Y:S01]  /*a440*/  @!P1 LDS.64 R8, [R16+0x10] ;  /* 0x0000100010089984 */ /* 0x000ee20000000a00 */
[----:B0-----:R-:W-:Y:S02]  /*a450*/  IADD3.X R29, R29, R30, RZ, P5, !PT ;  /* 0x0000001e1d1d7210 */ /* 0x001fe40002ffe4ff */
[----:B------:R-:W-:Y:S01]  /*a460*/  @!P2 IADD3 R3, P5, R18, R23, RZ ;  /* 0x000000171203a210 */ /* 0x000fe20007fbe0ff */
[----:B------:R0:W4:Y:S01]  /*a470*/  @!P0 LDS.64 R10, [R16+0x18] ;  /* 0x00001800100a8984 */ /* 0x0001220000000a00 */
[----:B------:R-:W-:-:S02]  /*a480*/  @!P3 LEA.HI.X R13, R13, R24, R14, 0x3, P4 ;  /* 0x000000180d0db211 */ /* 0x000fc400020f1c0e */
[----:B------:R-:W-:Y:S02]  /*a490*/  IADD3 R17, P6, R23, UR5, RZ ;  /* 0x0000000517117c10 */ /* 0x000fe4000ffde0ff */
[----:B------:R-:W-:Y:S02]  /*a4a0*/  @!P2 IADD3.X R15, RZ, R29, RZ, P5, !PT ;  /* 0x0000001dff0fa210 */ /* 0x000fe40002ffe4ff */
[----:B------:R-:W-:Y:S02]  /*a4b0*/  @!P2 LEA R14, P4, R3, R25, 0x3 ;  /* 0x00000019030ea211 */ /* 0x000fe400078818ff */
[----:B------:R-:W-:Y:S02]  /*a4c0*/  IADD3.X R21, R29, R30, RZ, P6, !PT ;  /* 0x0000001e1d157210 */ /* 0x000fe400037fe4ff */
[----:B------:R-:W-:Y:S02]  /*a4d0*/  IADD3 R23, P5, R17, UR5, RZ ;  /* 0x0000000511177c10 */ /* 0x000fe4000ffbe0ff */
[----:B------:R-:W-:-:S02]  /*a4e0*/  @!P2 LEA.HI.X R15, R3, R24, R15, 0x3, P4 ;  /* 0x00000018030fa211 */ /* 0x000fc400020f1c0f */
[----:B------:R-:W-:Y:S01]  /*a4f0*/  @!P1 IADD3 R17, P4, R26, R17, RZ ;  /* 0x000000111a119210 */ /* 0x000fe20007f9e0ff */
[----:B------:R-:W-:Y:S01]  /*a500*/  IMAD.X R29, R21, 0x1, R30, P5 ;  /* 0x00000001151d7824 */ /* 0x000fe200028e061e */
[----:B------:R-:W-:Y:S01]  /*a510*/  @!P0 IADD3 R3, P5, R28, R23, RZ ;  /* 0x000000171c038210 */ /* 0x000fe20007fbe0ff */
[----:B------:R-:W-:Y:S01]  /*a520*/  IMAD.MOV.U32 R26, RZ, RZ, R22 ;  /* 0x000000ffff1a7224 */ /* 0x000fe200078e0016 */
[----:B------:R-:W-:Y:S02]  /*a530*/  @!P1 IADD3.X R21, RZ, R21, RZ, P4, !PT ;  /* 0x00000015ff159210 */ /* 0x000fe400027fe4ff */
[C---:B0-----:R-:W-:Y:S02]  /*a540*/  @!P1 LEA R16, P4, R17.reuse, R25, 0x3 ;  /* 0x0000001911109211 */ /* 0x041fe400078818ff */
[----:B------:R-:W-:Y:S02]  /*a550*/  @!P0 IADD3.X R19, RZ, R29, RZ, P5, !PT ;  /* 0x0000001dff138210 */ /* 0x000fe40002ffe4ff */
[----:B------:R-:W-:-:S02]  /*a560*/  @!P1 LEA.HI.X R17, R17, R24, R21, 0x3, P4 ;  /* 0x0000001811119211 */ /* 0x000fc400020f1c15 */
[C---:B------:R-:W-:Y:S01]  /*a570*/  @!P0 LEA R18, P5, R3.reuse, R25, 0x3 ;  /* 0x0000001903128211 */ /* 0x040fe200078a18ff */
[----:B-1----:R1:W-:Y:S01]  /*a580*/  @!P3 STG.E.64 desc[UR10][R12.64], R4 ;  /* 0x000000040c00b986 */ /* 0x0023e2000c101b0a */
[----:B------:R-:W-:Y:S02]  /*a590*/  IADD3 R22, R22, 0x4, RZ ;  /* 0x0000000416167810 */ /* 0x000fe40007ffe0ff */
[----:B------:R-:W-:Y:S01]  /*a5a0*/  @!P0 LEA.HI.X R19, R3, R24, R19, 0x3, P5 ;  /* 0x0000001803138211 */ /* 0x000fe200028f1c13 */
[----:B--2---:R1:W-:Y:S01]  /*a5b0*/  @!P2 STG.E.64 desc[UR10][R14.64], R6 ;  /* 0x000000060e00a986 */ /* 0x0043e2000c101b0a */
[----:B------:R-:W-:Y:S02]  /*a5c0*/  IADD3 R3, R28, 0x1f, RZ ;  /* 0x0000001f1c037810 */ /* 0x000fe40007ffe0ff */
[----:B------:R-:W-:Y:S01]  /*a5d0*/  IADD3 R21, R33, R22, RZ ;  /* 0x0000001621157210 */ /* 0x000fe20007ffe0ff */
[----:B---3--:R1:W-:Y:S01]  /*a5e0*/  @!P1 STG.E.64 desc[UR10][R16.64], R8 ;  /* 0x0000000810009986 */ /* 0x0083e2000c101b0a */
[----:B------:R-:W-:-:S03]  /*a5f0*/  ISETP.NE.AND P1, PT, R20, RZ, PT ;  /* 0x000000ff1400720c */ /* 0x000fc60003f25270 */
[----:B----4-:R1:W-:Y:S01]  /*a600*/  @!P0 STG.E.64 desc[UR10][R18.64], R10 ;  /* 0x0000000a12008986 */ /* 0x0103e2000c101b0a */
[----:B------:R-:W-:-:S05]  /*a610*/  IADD3 R23, P0, R23, UR5, RZ ;  /* 0x0000000517177c10 */ /* 0x000fca000ff1e0ff */
[----:B------:R-:W-:-:S04]  /*a620*/  IMAD.X R29, R29, 0x1, R30, P0 ;  /* 0x000000011d1d7824 */ /* 0x000fc800000e061e */
[----:B------:R-:W-:Y:S05]  /*a630*/  @P1 BRA `(.L_x_29056) ;  /* 0xfffffffc00301947 */ /* 0x000fea000383ffff */
[----:B------:R-:W-:Y:S05]  /*a640*/  BSYNC B2 ;  /* 0x0000000000027941 */ /* 0x000fea0003800000 */
.L_x_29055:
[----:B-1----:R-:W-:-:S07]  /*a650*/  IADD3 R8, R26, 0x5, RZ ;  /* 0x000000051a087810 */ /* 0x002fce0007ffe0ff */
.L_x_29054:
[----:B------:R-:W-:Y:S05]  /*a660*/  BSYNC B1 ;  /* 0x0000000000017941 */ /* 0x000fea0003800000 */
.L_x_29053:
[----:B------:R-:W-:-:S13]  /*a670*/  ISETP.NE.AND P0, PT, R35, RZ, PT ;  /* 0x000000ff2300720c */ /* 0x000fda0003f05270 */
[----:B------:R-:W-:Y:S05]  /*a680*/  @!P0 BRA `(.L_x_29052) ;  /* 0x0000000000a08947 */ /* 0x000fea0003800000 */
[----:B------:R-:W-:Y:S01]  /*a690*/  LOP3.LUT R6, R3, 0x1f, RZ, 0xc0, !PT ;  /* 0x0000001f03067812 */ /* 0x000fe200078ec0ff */
        /* <DEDUP_REMOVED lines=13> */
.L_x_29058:
[----:B------:R-:W-:Y:S05]  /*a770*/  BSYNC B1 ;  /* 0x0000000000017941 */ /* 0x000fea0003800000 */
.L_x_29057:
[----:B------:R-:W-:Y:S01]  /*a780*/  IADD3 R33, R33, R8, RZ ;  /* 0x0000000821217210 */ /* 0x000fe20007ffe0ff */
[----:B------:R-:W-:Y:S01]  /*a790*/  IMAD.X R29, R29, 0x1, R30, P2 ;  /* 0x000000011d1d7824 */ /* 0x000fe200010e061e */
        /* <DEDUP_REMOVED lines=23> */
.L_x_29052:
[----:B------:R-:W-:Y:S05]  /*a910*/  BSYNC B0 ;  /* 0x0000000000007941 */ /* 0x000fea0003800000 */
.L_x_29051:
        /* <DEDUP_REMOVED lines=8> */
[----:B01----:R-:W0:Y:S01]  /*a9a0*/  @!P0 S2R R6, SR_CgaCtaId ;  /* 0x0000000000068919 */ /* 0x003e220000008800 */
[----:B------:R-:W-:Y:S02]  /*a9b0*/  @!P0 MOV R9, 0x400 ;  /* 0x0000040000098802 */ /* 0x000fe40000000f00 */
[----:B-----5:R-:W-:-:S05]  /*a9c0*/  FMNMX R3, R2, R3, !PT ;  /* 0x0000000302037209 */ /* 0x020fca0007800000 */
[----:B------:R-:W1:Y:S01]  /*a9d0*/  SHFL.DOWN PT, R0, R3, 0x8, 0x1f ;  /* 0x09001f0003007f89 */ /* 0x000e6200000e0000 */
[----:B0-----:R-:W-:-:S05]  /*a9e0*/  @!P0 LEA R9, R6, R9, 0x18 ;  /* 0x0000000906098211 */ /* 0x001fca00078ec0ff */
[----:B------:R-:W-:Y:S01]  /*a9f0*/  @!P0 IMAD.IADD R9, R46, 0x1, R9 ;  /* 0x000000012e098824 */ /* 0x000fe200078e0209 */
[----:B-1----:R-:W-:-:S05]  /*aa00*/  FMNMX R0, R3, R0, !PT ;  /* 0x0000000003007209 */ /* 0x002fca0007800000 */
[----:B------:R-:W0:Y:S02]  /*aa10*/  SHFL.DOWN PT, R5, R0, 0x4, 0x1f ;  /* 0x08801f0000057f89 */ /* 0x000e2400000e0000 */
        /* <DEDUP_REMOVED lines=25> */
.L_x_29069:
[----:B-1----:R-:W-:-:S07]  /*abb0*/  FMNMX R5, R2, R5, !PT ;  /* 0x0000000502057209 */ /* 0x002fce0007800000 */
.L_x_29061:
[----:B------:R-:W-:Y:S05]  /*abc0*/  BSYNC B0 ;  /* 0x0000000000007941 */ /* 0x000fea0003800000 */
.L_x_29060:
[----:B------:R-:W-:Y:S01]  /*abd0*/  ISETP.NE.AND P0, PT, R31, RZ, PT ;  /* 0x000000ff1f00720c */ /* 0x000fe20003f05270 */
[----:B------:R-:W-:-:S12]  /*abe0*/  BSSY B0, `(.L_x_29059) ;  /* 0x0000004000007945 */ /* 0x000fd80003800000 */
[----:B------:R-:W-:Y:S05]  /*abf0*/  @P0 BRA `(.L_x_29063) ;  /* 0x0000000000080947 */ /* 0x000fea0003800000 */
[----:B0-----:R-:W0:Y:S02]  /*ac00*/  LDC.64 R2, c[0x0][0x238] ;  /* 0x00008e00ff027b82 */ /* 0x001e240000000a00 */
[----:B0-----:R1:W-:Y:S02]  /*ac10*/  REDG.E.MAX.S32.STRONG.GPU desc[UR10][R2.64], R5 ;  /* 0x000000050200798e */ /* 0x0013e4000d10e38a */
.L_x_29063:
[----:B------:R-:W-:Y:S05]  /*ac20*/  BSYNC B0 ;  /* 0x0000000000007941 */ /* 0x000fea0003800000 */
.L_x_29059:
        /* <DEDUP_REMOVED lines=13> */
[----:B--234-:R-:W-:Y:S05]  /*ad00*/  CALL.REL.NOINC `($__internal_605_$__cuda_sm20_rcp_rn_f32_slowpath) ;  /* 0x0000000400887944 */ /* 0x01cfea0003c00000 */
[----:B------:R-:W-:Y:S05]  /*ad10*/  BRA `(.L_x_29065) ;  /* 0x0000000000147947 */ /* 0x000fea0003800000 */
.L_x_29064:
[----:B01----:R-:W0:Y:S01]  /*ad20*/  MUFU.RCP R5, UR7 ;  /* 0x0000000700057d08 */ /* 0x003e220008001000 */
[----:B------:R-:W-:-:S05]  /*ad30*/  MOV R0, UR7 ;  /* 0x0000000700007c02 */ /* 0x000fca0008000f00 */
[----:B0-----:R-:W-:-:S04]  /*ad40*/  FFMA R0, R5, R0, -1 ;  /* 0xbf80000005007423 */ /* 0x001fc80000000000 */
[----:B------:R-:W-:-:S04]  /*ad50*/  FADD.FTZ R0, -R0, -RZ ;  /* 0x800000ff00007221 */ /* 0x000fc80000010100 */
[----:B------:R-:W-:-:S07]  /*ad60*/  FFMA R5, R5, R0, R5 ;  /* 0x0000000005057223 */ /* 0x000fce0000000005 */
.L_x_29065:
[----:B------:R-:W0:Y:S02]  /*ad70*/  LDC.64 R2, c[0x0][0x240] ;  /* 0x00009000ff027b82 */ /* 0x000e240000000a00 */
[----:B0-----:R-:W-:Y:S01]  /*ad80*/  STG.E desc[UR10][R2.64], R5 ;  /* 0x0000000502007986 */ /* 0x001fe2000c10190a */
[----:B------:R-:W-:Y:S05]  /*ad90*/  EXIT ;  /* 0x000000000000794d */ /* 0x000fea0003800000 */
.L_x_29062:
[----:B------:R-:W-:Y:S01]  /*ada0*/  MOV R7, 0x4 ;  /* 0x0000000400077802 */ /* 0x000fe20000000f00 */
[----:B------:R-:W-:Y:S01]  /*adb0*/  IMAD.MOV.U32 R4, RZ, RZ, -0x1 ;  /* 0xffffffffff047424 */ /* 0x000fe200078e00ff */
[----:B------:R-:W-:-:S07]  /*adc0*/  MOV R9, 0x1f ;  /* 0x0000001f00097802 */ /* 0x000fce0000000f00 */
[----:B01234-:R-:W-:Y:S05]  /*add0*/  WARPSYNC.COLLECTIVE R4, `(.L_x_29066) ;  /* 0x0000000004087348 */ /* 0x01ffea0003c00000 */
[----:B-1----:R1:W0:Y:S02]  /*ade0*/  SHFL.DOWN P0, R5, R0, R7, R9 ;  /* 0x0800000700057389 */ /* 0x0022240000000009 */
[----:B01234-:R-:W-:Y:S01]  /*adf0*/  ENDCOLLECTIVE ;  /* 0x000000000000791b */ /* 0x01ffe20003800000 */
.L_x_29066:
[----:B------:R-:W-:Y:S02]  /*ae00*/  MOV R7, 0x2 ;  /* 0x0000000200077802 */ /* 0x000fe40000000f00 */
[----:B------:R-:W-:-:S04]  /*ae10*/  MOV R3, R5 ;  /* 0x0000000500037202 */ /* 0x000fc80000000f00 */
[----:B------:R-:W-:-:S04]  /*ae20*/  FMNMX R3, R3, R0, !PT ;  /* 0x0000000003037209 */ /* 0x000fc80007800000 */
[----:B------:R-:W-:-:S07]  /*ae30*/  MOV R0, R3 ;  /* 0x0000000300007202 */ /* 0x000fce0000000f00 */
[----:B------:R-:W-:Y:S05]  /*ae40*/  WARPSYNC.COLLECTIVE R4, `(.L_x_29067) ;  /* 0x0000000004087348 */ /* 0x000fea0003c00000 */
[----:B------:R0:W1:Y:S02]  /*ae50*/  SHFL.DOWN P0, R5, R0, R7, R9 ;  /* 0x0800000700057389 */ /* 0x0000640000000009 */
[----:B01----:R-:W-:Y:S01]  /*ae60*/  ENDCOLLECTIVE ;  /* 0x000000000000791b */ /* 0x003fe20003800000 */
.L_x_29067:
[----:B------:R-:W-:Y:S01]  /*ae70*/  MOV R7, 0x1 ;  /* 0x0000000100077802 */ /* 0x000fe20000000f00 */
[----:B------:R-:W-:-:S05]  /*ae80*/  IMAD.MOV.U32 R2, RZ, RZ, R5 ;  /* 0x000000ffff027224 */ /* 0x000fca00078e0005 */
[----:B------:R-:W-:-:S04]  /*ae90*/  FMNMX R2, R3, R2, !PT ;  /* 0x0000000203027209 */ /* 0x000fc80007800000 */
[----:B------:R-:W-:-:S07]  /*aea0*/  MOV R0, R2 ;  /* 0x0000000200007202 */ /* 0x000fce0000000f00 */
[----:B------:R-:W-:Y:S05]  /*aeb0*/  WARPSYNC.COLLECTIVE R4, `(.L_x_29068) ;  /* 0x0000000004087348 */ /* 0x000fea0003c00000 */
[----:B------:R0:W1:Y:S02]  /*aec0*/  SHFL.DOWN P0, R5, R0, R7, R9 ;  /* 0x0800000700057389 */ /* 0x0000640000000009 */
[----:B01----:R-:W-:Y:S01]  /*aed0*/  ENDCOLLECTIVE ;  /* 0x000000000000791b */ /* 0x003fe20003800000 */
.L_x_29068:
[----:B------:R-:W-:Y:S05]  /*aee0*/  BRA `(.L_x_29069) ;  /* 0xfffffffc00307947 */ /* 0x000fea000383ffff */
        .weak           $__internal_604_$__cuda_sm20_div_u64
        .type           $__internal_604_$__cuda_sm20_div_u64,@function
        .size           $__internal_604_$__cuda_sm20_div_u64,($__internal_605_$__cuda_sm20_rcp_rn_f32_slowpath - $__internal_604_$__cuda_sm20_div_u64)
$__internal_604_$__cuda_sm20_div_u64:
        /* <DEDUP_REMOVED lines=46> */
[----:B------:R-:W-:Y:S01]  /*b1d0*/  IMAD.X R9, RZ, RZ, R0, P2 ;  /* 0x000000ffff097224 */ /* 0x000fe200010e0600 */
[----:B------:R-:W-:Y:S02]  /*b1e0*/  IADD3.X R13, RZ, ~R5, RZ, P1, !PT ;  /* 0x80000005ff0d7210 */ /* 0x000fe40000ffe4ff */
        /* <DEDUP_REMOVED lines=10> */
[----:B------:R-:W-:-:S02]  /*b290*/  IADD3.X R7, RZ, R4, RZ, P2, !PT ;  /* 0x00000004ff077210 */ /* 0x000fc400017fe4ff */
[----:B------:R-:W-:Y:S01]  /*b2a0*/  SEL R0, R0, R5, P0 ;  /* 0x0000000500007207 */ /* 0x000fe20000000000 */
[----:B------:R-:W-:Y:S01]  /*b2b0*/  HFMA2.MMA R5, -RZ, RZ, 0, 0 ;  /* 0x00000000ff057435 */ /* 0x000fe200000001ff */
[----:B------:R-:W-:Y:S02]  /*b2c0*/  ISETP.NE.U32.AND P1, PT, R39, RZ, PT ;  /* 0x000000ff2700720c */ /* 0x000fe40003f25070 */
[----:B------:R-:W-:Y:S02]  /*b2d0*/  SEL R7, R7, R4, P0 ;  /* 0x0000000407077207 */ /* 0x000fe40000000000 */
[----:B------:R-:W-:Y:S02]  /*b2e0*/  MOV R4, R10 ;  /* 0x0000000a00047202 */ /* 0x000fe40000000f00 */
[----:B------:R-:W-:-:S04]  /*b2f0*/  ISETP.NE.AND.EX P1, PT, R12, RZ, PT, P1 ;  /* 0x000000ff0c00720c */ /* 0x000fc80003f25310 */
[----:B------:R-:W-:Y:S02]  /*b300*/  SEL R0, R0, 0xffffffff, P1 ;  /* 0xffffffff00007807 */ /* 0x000fe40000800000 */
[----:B------:R-:W-:Y:S01]  /*b310*/  SEL R7, R7, 0xffffffff, P1 ;  /* 0xffffffff07077807 */ /* 0x000fe20000800000 */
[----:B------:R-:W-:Y:S06]  /*b320*/  RET.REL.NODEC R4 `(_ZN18transformer_engine6detail38cast_transpose_fused_kernel_notalignedILb0ELb0ELb1EfNS_16CTDBiasDActParamI13__nv_bfloat16S3_S3_fEELi4ELi4ENS_5EmptyEXadL_ZNS_4geluIffEET_T0_RKS5_EEEEvT3_mmm) ;  /* 0xffffff4c04347950 */ /* 0x000fec0003c3ffff */
        .weak           $__internal_605_$__cuda_sm20_rcp_rn_f32_slowpath
        .type           $__internal_605_$__cuda_sm20_rcp_rn_f32_slowpath,@function
        .size           $__internal_605_$__cuda_sm20_rcp_rn_f32_slowpath,(.L_x_35090 - $__internal_605_$__cuda_sm20_rcp_rn_f32_slowpath)
$__internal_605_$__cuda_sm20_rcp_rn_f32_slowpath:
        /* <DEDUP_REMOVED lines=15> */
.L_x_29070:
        /* <DEDUP_REMOVED lines=33> */
.L_x_29072:
[----:B------:R0:W1:Y:S02]  /*b630*/  MUFU.RCP R2, R0 ;  /* 0x0000000000027308 */ /* 0x0000640000001000 */
.L_x_29071:
[----:B------:R-:W-:Y:S01]  /*b640*/  HFMA2.MMA R3, -RZ, RZ, 0, 0 ;  /* 0x00000000ff037435 */ /* 0x000fe200000001ff */
[----:B-1-3--:R-:W-:Y:S02]  /*b650*/  MOV R5, R2 ;  /* 0x0000000200057202 */ /* 0x00afe40000000f00 */
[----:B------:R-:W-:-:S04]  /*b660*/  MOV R2, R7 ;  /* 0x0000000700027202 */ /* 0x000fc80000000f00 */
[----:B0-2---:R-:W-:Y:S05]  /*b670*/  RET.REL.NODEC R2 `(_ZN18transformer_engine6detail38cast_transpose_fused_kernel_notalignedILb0ELb0ELb1EfNS_16CTDBiasDActParamI13__nv_bfloat16S3_S3_fEELi4ELi4ENS_5EmptyEXadL_ZNS_4geluIffEET_T0_RKS5_EEEEvT3_mmm) ;  /* 0xffffff4802607950 */ /* 0x005fea0003c3ffff */
.L_x_29073:
        /* <DEDUP_REMOVED lines=16> */
.L_x_35090:


//--------------------- .text._ZN18transformer_engine6detail38cast_transpose_fused_kernel_notalignedILb0ELb0ELb1EfNS_16CTDBiasDActParamI13__nv_bfloat16S3_6__halffEELi4ELi4ENS_5EmptyEXadL_ZNS_4geluIffEET_T0_RKS6_EEEEvT3_mmm --------------------------
	.section	.text._ZN18transformer_engine6detail38cast_transpose_fused_kernel_notalignedILb0ELb0ELb1EfNS_16CTDBiasDActParamI13__nv_bfloat16S3_6__halffEELi4ELi4ENS_5EmptyEXadL_ZNS_4geluIffEET_T0_RKS6_EEEEvT3_mmm,"ax",@progbits
	.align	128
        .global         _ZN18transformer_engine6detail38cast_transpose_fused_kernel_notalignedILb0ELb0ELb1EfNS_16CTDBiasDActParamI13__nv_bfloat16S3_6__halffEELi4ELi4ENS_5EmptyEXadL_ZNS_4geluIffEET_T0_RKS6_EEEEvT3_mmm
        .type           _ZN18transformer_engine6detail38cast_transpose_fused_kernel_notalignedILb0ELb0ELb1EfNS_16CTDBiasDActParamI13__nv_bfloat16S3_6__halffEELi4ELi4ENS_5EmptyEXadL_ZNS_4geluIffEET_T0_RKS6_EEEEvT3_mmm,@function
        .size           _ZN18transformer_engine6detail38cast_transpose_fused_kernel_notalignedILb0ELb0ELb1EfNS_16CTDBiasDActParamI13__nv_bfloat16S3_6__halffEELi4ELi4ENS_5EmptyEXadL_ZNS_4geluIffEET_T0_RKS6_EEEEvT3_mmm,(.L_x_35092 - _ZN18transformer_engine6detail38cast_transpose_fused_kernel_notalignedILb0ELb0ELb1EfNS_16CTDBiasDActParamI13__nv_bfloat16S3_6__halffEELi4ELi4ENS_5EmptyEXadL_ZNS_4geluIffEET_T0_RKS6_EEEEvT3_mmm)
        .other          _ZN18transformer_engine6detail38cast_transpose_fused_kernel_notalignedILb0ELb0ELb1EfNS_16CTDBiasDActParamI13__nv_bfloat16S3_6__halffEELi4ELi4ENS_5EmptyEXadL_ZNS_4geluIffEET_T0_RKS6_EEEEvT3_mmm,@"STO_CUDA_ENTRY STV_DEFAULT"
_ZN18transformer_engine6detail38cast_transpose_fused_kernel_notalignedILb0ELb0ELb1EfNS_16CTDBiasDActParamI13__nv_bfloat16S3_6__halffEELi4ELi4ENS_5EmptyEXadL_ZNS_4geluIffEET_T0_RKS6_EEEEvT3_mmm:
.text._ZN18transformer_engine6detail38cast_transpose_fused_kernel_notalignedILb0ELb0ELb1EfNS_16CTDBiasDActParamI13__nv_bfloat16S3_6__halffEELi4ELi4ENS_5EmptyEXadL_ZNS_4geluIffEET_T0_RKS6_EEEEvT3_mmm:
        /* <DEDUP_REMOVED lines=19> */
[----:B------:R-:W-:Y:S05]  /*0130*/  CALL.REL.NOINC `($__internal_606_$__cuda_sm20_div_u64) ;  /* 0x000000ac006c7944 */ /* 0x000fea0003c00000 */
        /* <DEDUP_REMOVED lines=11> */
.L_x_29074:
        /* <DEDUP_REMOVED lines=22> */
.L_x_29075:
        /* <DEDUP_REMOVED lines=487> */
[----:B------:R0:W1:Y:S01]  /*21c0*/  F2F.F16.F32 R71, R18 ;  /* 0x0000001200477304 */ /* 0x0000620000200800 */
[----:B------:R-:W-:-:S02]  /*21d0*/  @!P0 CS2R R16, SRZ ;  /* 0x0000000000108805 */ /* 0x000fc4000001ff00 */
[----:B----4-:R-:W-:-:S04]  /*21e0*/  SHF.L.U32 R69, R34, 0x10, RZ ;  /* 0x0000001022457819 */ /* 0x010fc800000006ff */
[----:B------:R2:W5:Y:S01]  /*21f0*/  @P0 LDG.E.64 R16, desc[UR10][R10.64] ;  /* 0x0000000a0a100981 */ /* 0x000562000c1e1b00 */
[----:B0-----:R-:W-:Y:S01]  /*2200*/  @!P0 CS2R R18, SRZ ;  /* 0x0000000000128805 */ /* 0x001fe2000001ff00 */
[----:B------:R-:W0:Y:S01]  /*2210*/  F2F.F16.F32 R61, R61 ;  /* 0x0000003d003d7304 */ /* 0x000e220000200800 */
[----:B------:R-:W-:-:S04]  /*2220*/  FMUL R0, R69, 0.035677410662174224854 ;  /* 0x3d12227a45007820 */ /* 0x000fc80000400000 */
[----:B------:R2:W5:Y:S03]  /*2230*/  @P0 LDG.E.64 R18, desc[UR10][R20.64] ;  /* 0x0000000a14120981 */ /* 0x000566000c1e1b00 */
[----:B------:R-:W3:Y:S01]  /*2240*/  F2F.F16.F32 R55, R55 ;  /* 0x0000003700377304 */ /* 0x000ee20000200800 */
[----:B------:R-:W-:-:S07]  /*2250*/  LEA R37, P0, R79, UR4, 0x1 ;  /* 0x000000044f257c11 */ /* 0x000fce000f8008ff */
[----:B------:R-:W4:Y:S08]  /*2260*/  F2F.F16.F32 R2, R2 ;  /* 0x0000000200027304 */ /* 0x000f300000200800 */
[----:B------:R-:W0:Y:S08]  /*2270*/  F2F.F16.F32 R68, R68 ;  /* 0x0000004400447304 */ /* 0x000e300000200800 */
        /* <DEDUP_REMOVED lines=10> */
[----:B------:R-:W0:Y:S01]  /*2320*/  F2F.F16.F32 R73, R73 ;  /* 0x0000004900497304 */ /* 0x000e220000200800 */
        /* <DEDUP_REMOVED lines=12> */
.L_x_29077:
[----:B------:R-:W-:Y:S05]  /*23f0*/  BSYNC B0 ;  /* 0x0000000000007941 */ /* 0x000fea0003800000 */
.L_x_29076:
        /* <DEDUP_REMOVED lines=11> */
.L_x_29079:
[----:B------:R-:W-:Y:S05]  /*24b0*/  BSYNC B0 ;  /* 0x0000000000007941 */ /* 0x000fea0003800000 */
.L_x_29078:
        /* <DEDUP_REMOVED lines=11> */
.L_x_29081:
[----:B------:R-:W-:Y:S05]  /*2570*/  BSYNC B0 ;  /* 0x0000000000007941 */ /* 0x000fea0003800000 */
.L_x_29080:
        /* <DEDUP_REMOVED lines=14> */
.L_x_29083:
[----:B------:R-:W-:Y:S05]  /*2660*/  BSYNC B0 ;  /* 0x0000000000007941 */ /* 0x000fea0003800000 */
.L_x_29082:
        /* <DEDUP_REMOVED lines=409> */
[----:B0-----:R0:W-:Y:S01]  /*4000*/  F2F.F16.F32 R73, R0 ;  /* 0x0000000000497304 */ /* 0x0011e20000200800 */
        /* <DEDUP_REMOVED lines=12> */
[----:B------:R0:W1:Y:S01]  /*40d0*/  F2F.F16.F32 R77, R16 ;  /* 0x00000010004d7304 */ /* 0x0000620000200800 */
[----:B------:R-:W-:Y:S01]  /*40e0*/  FMUL R57, R74, R57 ;  /* 0x000000394a397220 */ /* 0x000fe20000400000 */
[-C--:B------:R-:W-:Y:S01]  /*40f0*/  FFMA R59, R83, R32.reuse, 0.5 ;  /* 0x3f000000533b7423 */ /* 0x080fe20000000020 */
[----:B------:R-:W-:Y:S01]  /*4100*/  FFMA R17, R81, R32, 0.5 ;  /* 0x3f00000051117423 */ /* 0x000fe20000000020 */
[----:B------:R-:W-:Y:S02]  /*4110*/  BSSY B0, `(.L_x_29084) ;  /* 0x000001c000007945 */ /* 0x000fe40003800000 */
[----:B------:R-:W-:Y:S01]  /*4120*/  FMUL R59, R78, R59 ;  /* 0x0000003b4e3b7220 */ /* 0x000fe20000400000 */
[----:B------:R-:W-:Y:S01]  /*4130*/  FMUL R17, R76, R17 ;  /* 0x000000114c117220 */ /* 0x000fe20000400000 */
[----:B------:R-:W2:Y:S01]  /*4140*/  F2F.F16.F32 R0, R0 ;  /* 0x0000000000007304 */ /* 0x000ea20000200800 */
[----:B0-----:R-:W-:-:S04]  /*4150*/  FMNMX R16, |R68|, R53, !PT ;  /* 0x0000003544107209 */ /* 0x001fc80007800200 */
[----:B------:R-:W-:Y:S01]  /*4160*/  FMNMX R68, |R67|, R16, !PT ;  /* 0x0000001043447209 */ /* 0x000fe20007800200 */
[----:B-1----:R-:W-:Y:S02]  /*4170*/  IMAD.WIDE.U32 R52, R77, 0x10000, RZ ;  /* 0x000100004d347825 */ /* 0x002fe400078e00ff */
[----:B------:R-:W0:Y:S01]  /*4180*/  F2F.F16.F32 R18, R18 ;  /* 0x0000001200127304 */ /* 0x000e220000200800 */
[----:B------:R-:W-:Y:S02]  /*4190*/  LOP3.LUT R16, R52, R73, RZ, 0xfc, !PT ;  /* 0x0000004934107212 */ /* 0x000fe400078efcff */
[----:B--2---:R-:W-:-:S05]  /*41a0*/  LOP3.LUT R56, R53, R0, RZ, 0xfc, !PT ;  /* 0x0000000035387212 */ /* 0x004fca00078efcff */
[----:B------:R-:W1:Y:S08]  /*41b0*/  F2F.F16.F32 R71, R71 ;  /* 0x0000004700477304 */ /* 0x000e700000200800 */
[----:B------:R-:W2:Y:S08]  /*41c0*/  F2F.F16.F32 R22, R22 ;  /* 0x0000001600167304 */ /* 0x000eb00000200800 */
[----:B------:R3:W4:Y:S08]  /*41d0*/  F2F.F16.F32 R74, R54 ;  /* 0x00000036004a7304 */ /* 0x0007300000200800 */
[----:B------:R3:W0:Y:S08]  /*41e0*/  F2F.F16.F32 R75, R20 ;  /* 0x00000014004b7304 */ /* 0x0006300000200800 */
[----:B------:R-:W0:Y:S01]  /*41f0*/  F2F.F16.F32 R50, R50 ;  /* 0x0000003200327304 */ /* 0x000e220000200800 */
        /* <DEDUP_REMOVED lines=13> */
.L_x_29085:
[----:B------:R-:W-:Y:S05]  /*42d0*/  BSYNC B0 ;  /* 0x0000000000007941 */ /* 0x000fea0003800000 */
.L_x_29084:
[----:B------:R-:W-:Y:S01]  /*42e0*/  FMUL R20, R19, UR7 ;  /* 0x0000000713147c20 */ /* 0x000fe20008400000 */
[----:B------:R-:W-:Y:S03]  /*42f0*/  BSSY B0, `(.L_x_29086) ;  /* 0x0000011000007945 */ /* 0x000fe60003800000 */
[----:B------:R2:W3:Y:S01]  /*4300*/  F2F.F16.F32 R76, R20 ;  /* 0x00000014004c7304 */ /* 0x0004e20000200800 */
        /* <DEDUP_REMOVED lines=15> */
.L_x_29087:
[----:B------:R-:W-:Y:S05]  /*4400*/  BSYNC B0 ;  /* 0x0000000000007941 */ /* 0x000fea0003800000 */
.L_x_29086:
[----:B-1--4-:R-:W-:-:S04]  /*4410*/  IMAD.WIDE.U32 R52, R71, 0x10000, RZ ;  /* 0x0001000047347825 */ /* 0x012fc800078e00ff */
[----:B------:R-:W-:Y:S01]  /*4420*/  FMUL R67, R66, UR7 ;  /* 0x0000000742437c20 */ /* 0x000fe20008400000 */
[----:B------:R-:W-:Y:S01]  /*4430*/  BSSY B0, `(.L_x_29088) ;  /* 0x0000018000007945 */ /* 0x000fe20003800000 */
[----:B0-----:R-:W-:Y:S02]  /*4440*/  LOP3.LUT R18, R52, R18, RZ, 0xfc, !PT ;  /* 0x0000001234127212 */ /* 0x001fe400078efcff */
[----:B------:R-:W-:Y:S01]  /*4450*/  LOP3.LUT R54, R53, R22, RZ, 0xfc, !PT ;  /* 0x0000001635367212 */ /* 0x000fe200078efcff */
[----:B------:R-:W-:Y:S01]  /*4460*/  IMAD.WIDE.U32 R52, R74, 0x10000, RZ ;  /* 0x000100004a347825 */ /* 0x000fe200078e00ff */
[----:B------:R-:W0:Y:S02]  /*4470*/  F2F.F16.F32 R67, R67 ;  /* 0x0000004300437304 */ /* 0x000e240000200800 */
[----:B--2---:R-:W-:Y:S01]  /*4480*/  LOP3.LUT R20, R52, R75, RZ, 0xfc, !PT ;  /* 0x0000004b34147212 */ /* 0x004fe200078efcff */
[----:B------:R-:W-:-:S05]  /*4490*/  FMUL R52, R69, UR7 ;  /* 0x0000000745347c20 */ /* 0x000fca0008400000 */
[----:B------:R1:W2:Y:S01]  /*44a0*/  F2F.F16.F32 R71, R52 ;  /* 0x0000003400477304 */ /* 0x0002a20000200800 */
        /* <DEDUP_REMOVED lines=16> */
.L_x_29089:
[----:B------:R-:W-:Y:S05]  /*45b0*/  BSYNC B0 ;  /* 0x0000000000007941 */ /* 0x000fea0003800000 */
.L_x_29088:
[----:B------:R-:W-:Y:S01]  /*45c0*/  FMNMX R0, |R65|, R68, !PT ;  /* 0x0000004441007209 */ /* 0x000fe20007800200 */
[----:B------:R-:W-:Y:S01]  /*45d0*/  FMUL R67, R70, UR7 ;  /* 0x0000000746437c20 */ /* 0x000fe20008400000 */
[----:B------:R-:W-:Y:S01]  /*45e0*/  FMUL R68, R59, UR7 ;  /* 0x000000073b447c20 */ /* 0x000fe20008400000 */
[----:B------:R-:W-:Y:S01]  /*45f0*/  FMUL R65, R57, UR7 ;  /* 0x0000000739417c20 */ /* 0x000fe20008400000 */
[----:B-1----:R-:W-:Y:S01]  /*4600*/  FMUL R52, R17, UR7 ;  /* 0x0000000711347c20 */ /* 0x002fe20008400000 */
[----:B0--3--:R-:W-:Y:S01]  /*4610*/  IMAD.WIDE.U32 R72, R76, 0x10000, RZ ;  /* 0x000100004c487825 */ /* 0x009fe200078e00ff */
[----:B------:R-:W-:Y:S01]  /*4620*/  BSSY B0, `(.L_x_29090) ;  /* 0x0000018000007945 */ /* 0x000fe20003800000 */
[----:B------:R-:W0:Y:S01]  /*4630*/  F2F.F16.F32 R67, R67 ;  /* 0x0000004300437304 */ /* 0x000e220000200800 */
[----:B------:R-:W-:Y:S02]  /*4640*/  FMNMX R63, |R63|, R0, !PT ;  /* 0x000000003f3f7209 */ /* 0x000fe40007800200 */
[----:B------:R-:W-:-:S02]  /*4650*/  LOP3.LUT R22, R72, R50, RZ, 0xfc, !PT ;  /* 0x0000003248167212 */ /* 0x000fc400078efcff */
[----:B--2---:R-:W-:-:S03]  /*4660*/  LOP3.LUT R50, R73, R71, RZ, 0xfc, !PT ;  /* 0x0000004749327212 */ /* 0x004fc600078efcff */
[----:B------:R-:W1:Y:S08]  /*4670*/  F2F.F16.F32 R68, R68 ;  /* 0x0000004400447304 */ /* 0x000e700000200800 */
[----:B------:R-:W2:Y:S08]  /*4680*/  F2F.F16.F32 R65, R65 ;  /* 0x0000004100417304 */ /* 0x000eb00000200800 */
[----:B------:R-:W3:Y:S01]  /*4690*/  F2F.F16.F32 R52, R52 ;  /* 0x0000003400347304 */ /* 0x000ee20000200800 */
        /* <DEDUP_REMOVED lines=16> */
.L_x_29091:
[----:B------:R-:W-:Y:S05]  /*47a0*/  BSYNC B0 ;  /* 0x0000000000007941 */ /* 0x000fea0003800000 */
.L_x_29090:
        /* <DEDUP_REMOVED lines=418> */
[----:B------:R-:W-:Y:S02]  /*61d0*/  F2F.F16.F32 R74, R74 ;  /* 0x0000004a004a7304 */ /* 0x000fe40000200800 */
[----:B------:R-:W-:Y:S02]  /*61e0*/  ISETP.GE.U32.OR P0, PT, R15, R26, P0 ;  /* 0x0000001a0f00720c */ /* 0x000fe40000706470 */
[----:B------:R-:W-:Y:S01]  /*61f0*/  FMNMX R15, R44, |R81|, !PT ;  /* 0x400000512c0f7209 */ /* 0x000fe20007800000 */
[----:B------:R-:W-:Y:S01]  /*6200*/  FMUL R81, R81, UR7 ;  /* 0x0000000751517c20 */ /* 0x000fe20008400000 */
[----:B------:R-:W-:-:S02]  /*6210*/  FFMA R44, R67, R32, 0.5 ;  /* 0x3f000000432c7423 */ /* 0x000fc40000000020 */
[C---:B------:R-:W-:Y:S01]  /*6220*/  FMNMX R15, |R68|.reuse, R15, !PT ;  /* 0x0000000f440f7209 */ /* 0x040fe20007800200 */
[----:B------:R-:W-:Y:S01]  /*6230*/  F2F.F16.F32 R48, R48 ;  /* 0x0000003000307304 */ /* 0x000fe20000200800 */
[----:B------:R-:W-:Y:S01]  /*6240*/  FMUL R68, R68, UR7 ;  /* 0x0000000744447c20 */ /* 0x000fe20008400000 */
[----:B------:R-:W-:Y:S01]  /*6250*/  FMUL R49, R57, R44 ;  /* 0x0000002c39317220 */ /* 0x000fe20000400000 */
[C---:B------:R-:W-:Y:S01]  /*6260*/  FMNMX R15, |R72|.reuse, R15, !PT ;  /* 0x0000000f480f7209 */ /* 0x040fe20007800200 */
[----:B------:R-:W-:Y:S01]  /*6270*/  FMUL R72, R72, UR7 ;  /* 0x0000000748487c20 */ /* 0x000fe20008400000 */
[----:B------:R-:W-:Y:S02]  /*6280*/  FFMA R57, R71, R32, 0.5 ;  /* 0x3f00000047397423 */ /* 0x000fe40000000020 */
[C---:B------:R-:W-:Y:S01]  /*6290*/  FMNMX R15, |R76|.reuse, R15, !PT ;  /* 0x0000000f4c0f7209 */ /* 0x040fe20007800200 */
[----:B------:R-:W-:Y:S01]  /*62a0*/  F2F.F16.F32 R75, R72 ;  /* 0x00000048004b7304 */ /* 0x000fe20000200800 */
[----:B------:R-:W-:Y:S01]  /*62b0*/  FMUL R76, R76, UR7 ;  /* 0x000000074c4c7c20 */ /* 0x000fe20008400000 */
[----:B------:R-:W-:Y:S01]  /*62c0*/  FMUL R57, R66, R57 ;  /* 0x0000003942397220 */ /* 0x000fe20000400000 */
[C---:B------:R-:W-:Y:S01]  /*62d0*/  FMNMX R33, |R70|.reuse, R15, !PT ;  /* 0x0000000f46217209 */ /* 0x040fe20007800200 */
[----:B------:R-:W-:Y:S01]  /*62e0*/  FMUL R70, R70, UR7 ;  /* 0x0000000746467c20 */ /* 0x000fe20008400000 */
[----:B------:R-:W-:Y:S01]  /*62f0*/  FMUL R15, R43, R14 ;  /* 0x0000000e2b0f7220 */ /* 0x000fe20000400000 */
[-C--:B------:R-:W-:Y:S01]  /*6300*/  FFMA R14, R63, R32.reuse, 0.5 ;  /* 0x3f0000003f0e7423 */ /* 0x080fe20000000020 */
[C---:B------:R-:W-:Y:S01]  /*6310*/  FMUL R63, R42.reuse, UR7 ;  /* 0x000000072a3f7c20 */ /* 0x040fe20008400000 */
[----:B------:R0:W1:Y:S01]  /*6320*/  F2F.F16.F32 R77, R70 ;  /* 0x00000046004d7304 */ /* 0x0000620000200800 */
[----:B------:R-:W-:Y:S01]  /*6330*/  FMNMX R33, |R42|, R33, !PT ;  /* 0x000000212a217209 */ /* 0x000fe20007800200 */
[----:B------:R-:W-:Y:S01]  /*6340*/  FFMA R42, R69, R32, 0.5 ;  /* 0x3f000000452a7423 */ /* 0x000fe20000000020 */
[----:B------:R-:W-:-:S03]  /*6350*/  FMUL R59, R59, R14 ;  /* 0x0000000e3b3b7220 */ /* 0x000fc60000400000 */
[----:B------:R-:W-:Y:S02]  /*6360*/  FMUL R61, R61, R42 ;  /* 0x0000002a3d3d7220 */ /* 0x000fe40000400000 */
[----:B------:R-:W2:Y:S01]  /*6370*/  F2F.F16.F32 R81, R81 ;  /* 0x0000005100517304 */ /* 0x000ea20000200800 */
[----:B0-----:R-:W-:Y:S01]  /*6380*/  FMUL R70, R62, UR7 ;  /* 0x000000073e467c20 */ /* 0x001fe20008400000 */
[----:B-1----:R-:W-:-:S06]  /*6390*/  IMAD.WIDE.U32 R72, R77, 0x10000, RZ ;  /* 0x000100004d487825 */ /* 0x002fcc00078e00ff */
[----:B------:R0:W1:Y:S01]  /*63a0*/  F2F.F16.F32 R79, R70 ;  /* 0x00000046004f7304 */ /* 0x0000620000200800 */
[----:B------:R-:W-:Y:S02]  /*63b0*/  LOP3.LUT R43, R73, R48, RZ, 0xfc, !PT ;  /* 0x00000030492b7212 */ /* 0x000fe400078efcff */
[----:B--2---:R-:W-:-:S05]  /*63c0*/  LOP3.LUT R14, R72, R81, RZ, 0xfc, !PT ;  /* 0x00000051480e7212 */ /* 0x004fca00078efcff */
[----:B------:R0:W2:Y:S08]  /*63d0*/  F2F.F16.F32 R44, R63 ;  /* 0x0000003f002c7304 */ /* 0x0000b00000200800 */
[----:B------:R0:W4:Y:S08]  /*63e0*/  F2F.F16.F32 R71, R68 ;  /* 0x0000004400477304 */ /* 0x0001300000200800 */
[----:B------:R0:W0:Y:S01]  /*63f0*/  F2F.F16.F32 R73, R76 ;  /* 0x0000004c00497304 */ /* 0x0000220000200800 */
        /* <DEDUP_REMOVED lines=10> */
.L_x_29093:
[----:B------:R-:W-:Y:S05]  /*64a0*/  BSYNC B0 ;  /* 0x0000000000007941 */ /* 0x000fea0003800000 */
.L_x_29092:
[----:B------:R-:W-:Y:S01]  /*64b0*/  FMUL R42, R64, UR7 ;  /* 0x00000007402a7c20 */ /* 0x000fe20008400000 */
[----:B------:R-:W-:Y:S03]  /*64c0*/  BSSY B0, `(.L_x_29094) ;  /* 0x000000c000007945 */ /* 0x000fe60003800000 */
[----:B0-----:R0:W2:Y:S01]  /*64d0*/  F2F.F16.F32 R76, R42 ;  /* 0x0000002a004c7304 */ /* 0x0010a20000200800 */
        /* <DEDUP_REMOVED lines=10> */
.L_x_29095:
[----:B------:R-:W-:Y:S05]  /*6580*/  BSYNC B0 ;  /* 0x0000000000007941 */ /* 0x000fea0003800000 */
.L_x_29094:
[----:B01----:R-:W-:-:S04]  /*6590*/  IMAD.WIDE.U32 R66, R74, 0x10000, RZ ;  /* 0x000100004a427825 */ /* 0x003fc800078e00ff */
[----:B------:R-:W-:Y:S01]  /*65a0*/  FMUL R70, R15, UR7 ;  /* 0x000000070f467c20 */ /* 0x000fe20008400000 */
[----:B------:R-:W-:Y:S01]  /*65b0*/  BSSY B0, `(.L_x_29096) ;  /* 0x0000015000007945 */ /* 0x000fe20003800000 */
[----:B------:R-:W-:Y:S01]  /*65c0*/  IMAD.WIDE.U32 R68, R44, 0x10000, RZ ;  /* 0x000100002c447825 */ /* 0x000fe200078e00ff */
[----:B------:R-:W-:-:S03]  /*65d0*/  LOP3.LUT R42, R66, R75, RZ, 0xfc, !PT ;  /* 0x0000004b422a7212 */ /* 0x000fc600078efcff */
[----:B------:R-:W-:Y:S01]  /*65e0*/  FMUL R66, R59, UR7 ;  /* 0x000000073b427c20 */ /* 0x000fe20008400000 */
[----:B------:R-:W0:Y:S01]  /*65f0*/  F2F.F16.F32 R77, R70 ;  /* 0x00000046004d7304 */ /* 0x000e220000200800 */
[----:B------:R-:W-:Y:S02]  /*6600*/  LOP3.LUT R67, R67, R79, RZ, 0xfc, !PT ;  /* 0x0000004f43437212 */ /* 0x000fe400078efcff */
[----:B----4-:R-:W-:-:S05]  /*6610*/  LOP3.LUT R44, R68, R71, RZ, 0xfc, !PT ;  /* 0x00000047442c7212 */ /* 0x010fca00078efcff */
[----:B------:R1:W4:Y:S01]  /*6620*/  F2F.F16.F32 R75, R66 ;  /* 0x00000042004b7304 */ /* 0x0003220000200800 */
        /* <DEDUP_REMOVED lines=13> */
.L_x_29097:
[----:B------:R-:W-:Y:S05]  /*6700*/  BSYNC B0 ;  /* 0x0000000000007941 */ /* 0x000fea0003800000 */
.L_x_29096:
        /* <DEDUP_REMOVED lines=10> */
[----:B------:R-:W0:Y:S01]  /*67b0*/  F2F.F16.F32 R72, R72 ;  /* 0x0000004800487304 */ /* 0x000e220000200800 */
[----:B------:R-:W-:-:S07]  /*67c0*/  FMNMX R33, |R0|, R33, !PT ;  /* 0x0000002100217209 */ /* 0x000fce0007800200 */
[----:B------:R-:W1:Y:S08]  /*67d0*/  F2F.F16.F32 R70, R70 ;  /* 0x0000004600467304 */ /* 0x000e700000200800 */
[----:B------:R-:W2:Y:S08]  /*67e0*/  F2F.F16.F32 R71, R71 ;  /* 0x0000004700477304 */ /* 0x000eb00000200800 */
[----:B------:R-:W4:Y:S01]  /*67f0*/  F2F.F16.F32 R69, R69 ;  /* 0x0000004500457304 */ /* 0x000f220000200800 */
        /* <DEDUP_REMOVED lines=13> */
.L_x_29099:
[----:B------:R-:W-:Y:S05]  /*68d0*/  BSYNC B0 ;  /* 0x0000000000007941 */ /* 0x000fea0003800000 */
.L_x_29098:
        /* <DEDUP_REMOVED lines=362> */
[----:B------:R-:W-:Y:S03]  /*7f80*/  F2F.F16.F32 R38, R38 ;  /* 0x0000002600267304 */ /* 0x000fe60000200800 */
[----:B------:R-:W-:Y:S02]  /*7f90*/  LEA.HI.X R5, R4, R28, R5, 0x5, P0 ;  /* 0x0000001c04057211 */ /* 0x000fe400000f2c05 */
[----:B------:R-:W-:Y:S01]  /*7fa0*/  FSETP.GE.AND P0, PT, |R67|, 9.010913848876953125, PT ;  /* 0x41102cb44300780b */ /* 0x000fe20003f06200 */
[----:B-1----:R-:W-:Y:S01]  /*7fb0*/  FADD R6, R0, 1 ;  /* 0x3f80000000067421 */ /* 0x002fe20000000000 */
[----:B------:R-:W-:Y:S01]  /*7fc0*/  FFMA R0, R70, R53, -0.33332768082618713379 ;  /* 0xbeaaa9ed46007423 */ /* 0x000fe20000000035 */
[----:B------:R-:W-:-:S03]  /*7fd0*/  FMUL R53, R73, UR7 ;  /* 0x0000000749357c20 */ /* 0x000fc60008400000 */
[----:B------:R-:W-:Y:S01]  /*7fe0*/  FFMA R0, R70, R0, RZ ;  /* 0x0000000046007223 */ /* 0x000fe200000000ff */
[----:B------:R-:W1:Y:S08]  /*7ff0*/  MUFU.RCP R6, R6 ;  /* 0x0000000600067308 */ /* 0x000e700000001000 */
[----:B------:R-:W-:Y:S01]  /*8000*/  F2F.F16.F32 R53, R53 ;  /* 0x0000003500357304 */ /* 0x000fe20000200800 */
        /* <DEDUP_REMOVED lines=10> */
[----:B------:R-:W-:Y:S01]  /*80b0*/  F2F.F16.F32 R66, R66 ;  /* 0x0000004200427304 */ /* 0x000fe20000200800 */
        /* <DEDUP_REMOVED lines=13> */
[----:B------:R-:W-:Y:S01]  /*8190*/  F2F.F16.F32 R67, R4 ;  /* 0x0000000400437304 */ /* 0x000fe20000200800 */
[----:B------:R-:W-:-:S02]  /*81a0*/  ISETP.GE.U32.OR P0, PT, R81, R26, P0 ;  /* 0x0000001a5100720c */ /* 0x000fc40000706470 */
[----:B------:R-:W-:Y:S01]  /*81b0*/  FMUL R72, R61, R0 ;  /* 0x000000003d487220 */ /* 0x000fe20000400000 */
[----:B------:R-:W-:Y:S01]  /*81c0*/  FMNMX R0, |R40|, R55, !PT ;  /* 0x0000003728007209 */ /* 0x000fe20007800200 */
[----:B------:R-:W-:Y:S01]  /*81d0*/  FMUL R55, R58, UR7 ;  /* 0x000000073a377c20 */ /* 0x000fe20008400000 */
[----:B------:R-:W-:Y:S01]  /*81e0*/  ISETP.GE.U32.AND P1, PT, R33, R26, PT ;  /* 0x0000001a2100720c */ /* 0x000fe20003f26070 */
[----:B------:R-:W-:Y:S01]  /*81f0*/  FMUL R57, R72, UR7 ;  /* 0x0000000748397c20 */ /* 0x000fe20008400000 */
[----:B------:R-:W1:Y:S01]  /*8200*/  F2F.F16.F32 R64, R64 ;  /* 0x0000004000407304 */ /* 0x000e620000200800 */
[----:B------:R-:W-:Y:S01]  /*8210*/  FMNMX R70, |R63|, R0, !PT ;  /* 0x000000003f467209 */ /* 0x000fe20007800200 */
[----:B------:R-:W-:Y:S01]  /*8220*/  FMUL R63, R76, UR7 ;  /* 0x000000074c3f7c20 */ /* 0x000fe20008400000 */
[----:B------:R-:W-:Y:S01]  /*8230*/  FFMA R0, R65, R32, 0.5 ;  /* 0x3f00000041007423 */ /* 0x000fe20000000020 */
[----:B------:R-:W-:Y:S01]  /*8240*/  FMUL R61, R74, UR7 ;  /* 0x000000074a3d7c20 */ /* 0x000fe20008400000 */
[----:B------:R-:W-:Y:S01]  /*8250*/  FMNMX R65, |R41|, R70, !PT ;  /* 0x0000004629417209 */ /* 0x000fe20007800200 */
[----:B------:R-:W-:Y:S01]  /*8260*/  FFMA R32, R79, R32, 0.5 ;  /* 0x3f0000004f207423 */ /* 0x000fe20000000020 */
[----:B------:R-:W-:Y:S01]  /*8270*/  FMUL R39, R39, R0 ;  /* 0x0000000027277220 */ /* 0x000fe20000400000 */
[----:B------:R-:W2:Y:S01]  /*8280*/  F2F.F16.F32 R57, R57 ;  /* 0x0000003900397304 */ /* 0x000ea20000200800 */
[----:B------:R-:W-:Y:S01]  /*8290*/  FMNMX R65, |R72|, R65, !PT ;  /* 0x0000004148417209 */ /* 0x000fe20007800200 */
[----:B------:R-:W-:Y:S01]  /*82a0*/  FMUL R32, R35, R32 ;  /* 0x0000002023207220 */ /* 0x000fe20000400000 */
[----:B------:R-:W-:Y:S01]  /*82b0*/  FMUL R41, R41, UR7 ;  /* 0x0000000729297c20 */ /* 0x000fe20008400000 */
[----:B-1----:R-:W-:-:S04]  /*82c0*/  IMAD.WIDE.U32 R68, R64, 0x10000, RZ ;  /* 0x0001000040447825 */ /* 0x002fc800078e00ff */
[----:B------:R-:W1:Y:S01]  /*82d0*/  F2F.F16.F32 R63, R63 ;  /* 0x0000003f003f7304 */ /* 0x000e620000200800 */
[----:B------:R-:W-:Y:S02]  /*82e0*/  LOP3.LUT R6, R68, R53, RZ, 0xfc, !PT ;  /* 0x0000003544067212 */ /* 0x000fe400078efcff */
[----:B--2---:R-:W-:Y:S01]  /*82f0*/  LOP3.LUT R0, R69, R57, RZ, 0xfc, !PT ;  /* 0x0000003945007212 */ /* 0x004fe200078efcff */
[----:B------:R-:W-:-:S04]  /*8300*/  IMAD.WIDE.U32 R68, R66, 0x10000, RZ ;  /* 0x0001000042447825 */ /* 0x000fc800078e00ff */
[----:B------:R-:W2:Y:S01]  /*8310*/  F2F.F16.F32 R55, R55 ;  /* 0x0000003700377304 */ /* 0x000ea20000200800 */
[----:B------:R-:W-:Y:S01]  /*8320*/  LOP3.LUT R4, R68, R67, RZ, 0xfc, !PT ;  /* 0x0000004344047212 */ /* 0x000fe200078efcff */
[----:B------:R-:W-:Y:S01]  /*8330*/  FMUL R68, R40, UR7 ;  /* 0x0000000728447c20 */ /* 0x000fe20008400000 */
[----:B-1----:R-:W-:Y:S01]  /*8340*/  LOP3.LUT R26, R69, R63, RZ, 0xfc, !PT ;  /* 0x0000003f451a7212 */ /* 0x002fe200078efcff */
[----:B------:R-:W-:Y:S01]  /*8350*/  FMUL R40, R52, UR7 ;  /* 0x0000000734287c20 */ /* 0x000fe20008400000 */
[----:B------:R-:W-:Y:S01]  /*8360*/  FMNMX R69, |R74|, R65, !PT ;  /* 0x000000414a457209 */ /* 0x000fe20007800200 */
[----:B------:R-:W-:Y:S02]  /*8370*/  FMUL R65, R54, UR7 ;  /* 0x0000000736417c20 */ /* 0x000fe40008400000 */
[----:B------:R1:W3:Y:S01]  /*8380*/  F2F.F16.F32 R75, R68 ;  /* 0x00000044004b7304 */ /* 0x0002e20000200800 */
[----:B------:R-:W-:-:S07]  /*8390*/  FMNMX R54, |R76|, R69, !PT ;  /* 0x000000454c367209 */ /* 0x000fce0007800200 */
[----:B------:R-:W4:Y:S08]  /*83a0*/  F2F.F16.F32 R61, R61 ;  /* 0x0000003d003d7304 */ /* 0x000f300000200800 */
[----:B------:R-:W0:Y:S08]  /*83b0*/  F2F.F16.F32 R40, R40 ;  /* 0x0000002800287304 */ /* 0x000e300000200800 */
[----:B------:R-:W0:Y:S08]  /*83c0*/  F2F.F16.F32 R65, R65 ;  /* 0x0000004100417304 */ /* 0x000e300000200800 */
[----:B------:R1:W0:Y:S01]  /*83d0*/  F2F.F16.F32 R73, R50 ;  /* 0x0000003200497304 */ /* 0x0002220000200800 */
        /* <DEDUP_REMOVED lines=10> */
.L_x_29101:
[----:B------:R-:W-:Y:S05]  /*8480*/  BSYNC B0 ;  /* 0x0000000000007941 */ /* 0x000fea0003800000 */
.L_x_29100:
[----:B------:R3:W4:Y:S01]  /*8490*/  F2F.F16.F32 R53, R41 ;  /* 0x0000002900357304 */ /* 0x0007220000200800 */
        /* <DEDUP_REMOVED lines=14> */
.L_x_29103:
[----:B------:R-:W-:Y:S05]  /*8580*/  BSYNC B0 ;  /* 0x0000000000007941 */ /* 0x000fea0003800000 */
.L_x_29102:
[----:B--2---:R2:W0:Y:S01]  /*8590*/  F2F.F16.F32 R71, R35 ;  /* 0x0000002300477304 */ /* 0x0044220000200800 */
        /* <DEDUP_REMOVED lines=14> */
.L_x_29105:
[----:B------:R-:W-:Y:S05]  /*8680*/  BSYNC B0 ;  /* 0x0000000000007941 */ /* 0x000fea0003800000 */
.L_x_29104:
[----:B-1-34-:R-:W-:Y:S01]  /*8690*/  IMAD.WIDE.U32 R68, R53, 0x10000, RZ ;  /* 0x0001000035447825 */ /* 0x01afe200078e00ff */
[----:B------:R-:W-:Y:S01]  /*86a0*/  BSSY B0, `(.L_x_29106) ;  /* 0x0000010000007945 */ /* 0x000fe20003800000 */
[----:B------:R1:W3:Y:S02]  /*86b0*/  F2F.F16.F32 R53, R41 ;  /* 0x0000002900357304 */ /* 0x0002e40000200800 */
        /* <DEDUP_REMOVED lines=14> */
.L_x_29107:
[----:B------:R-:W-:Y:S05]  /*87a0*/  BSYNC B0 ;  /* 0x0000000000007941 */ /* 0x000fea0003800000 */
.L_x_29106:
        /* <DEDUP_REMOVED lines=79> */
.L_x_29112:
        /* <DEDUP_REMOVED lines=51> */
.L_x_29111:
[----:B------:R-:W-:Y:S05]  /*8fd0*/  BSYNC B1 ;  /* 0x0000000000017941 */ /* 0x000fea0003800000 */
.L_x_29110:
        /* <DEDUP_REMOVED lines=15> */
.L_x_29114:
[----:B------:R-:W-:Y:S05]  /*90d0*/  BSYNC B1 ;  /* 0x0000000000017941 */ /* 0x000fea0003800000 */
.L_x_29113:
        /* <DEDUP_REMOVED lines=25> */
.L_x_29109:
[----:B------:R-:W-:Y:S05]  /*9270*/  BSYNC B0 ;  /* 0x0000000000007941 */ /* 0x000fea0003800000 */
.L_x_29108:
        /* <DEDUP_REMOVED lines=25> */
.L_x_29119:
        /* <DEDUP_REMOVED lines=51> */
.L_x_29118:
[----:B------:R-:W-:Y:S05]  /*9740*/  BSYNC B1 ;  /* 0x0000000000017941 */ /* 0x000fea0003800000 */
.L_x_29117:
        /* <DEDUP_REMOVED lines=15> */
.L_x_29121:
[----:B------:R-:W-:Y:S05]  /*9840*/  BSYNC B1 ;  /* 0x0000000000017941 */ /* 0x000fea0003800000 */
.L_x_29120:
        /* <DEDUP_REMOVED lines=25> */
.L_x_29116:
[----:B------:R-:W-:Y:S05]  /*99e0*/  BSYNC B0 ;  /* 0x0000000000007941 */ /* 0x000fea0003800000 */
.L_x_29115:
        /* <DEDUP_REMOVED lines=25> */
.L_x_29126:
        /* <DEDUP_REMOVED lines=51> */
.L_x_29125:
[----:B------:R-:W-:Y:S05]  /*9eb0*/  BSYNC B1 ;  /* 0x0000000000017941 */ /* 0x000fea0003800000 */
.L_x_29124:
        /* <DEDUP_REMOVED lines=15> */
.L_x_29128:
[----:B------:R-:W-:Y:S05]  /*9fb0*/  BSYNC B1 ;  /* 0x0000000000017941 */ /* 0x000fea0003800000 */
.L_x_29127:
        /* <DEDUP_REMOVED lines=25> */
.L_x_29123:
[----:B------:R-:W-:Y:S05]  /*a150*/  BSYNC B0 ;  /* 0x0000000000007941 */ /* 0x000fea0003800000 */
.L_x_29122:
        /* <DEDUP_REMOVED lines=26> */
.L_x_29134:
        /* <DEDUP_REMOVED lines=53> */
.L_x_29133:
[----:B-1----:R-:W-:-:S07]  /*a650*/  IADD3 R8, R26, 0x5, RZ ;  /* 0x000000051a087810 */ /* 0x002fce0007ffe0ff */
.L_x_29132:
[----:B------:R-:W-:Y:S05]  /*a660*/  BSYNC B1 ;  /* 0x0000000000017941 */ /* 0x000fea0003800000 */
.L_x_29131:
        /* <DEDUP_REMOVED lines=16> */
.L_x_29136:
[----:B------:R-:W-:Y:S05]  /*a770*/  BSYNC B1 ;  /* 0x0000000000017941 */ /* 0x000fea0003800000 */
.L_x_29135:
        /* <DEDUP_REMOVED lines=25> */
.L_x_29130:
[----:B------:R-:W-:Y:S05]  /*a910*/  BSYNC B0 ;  /* 0x0000000000007941 */ /* 0x000fea0003800000 */
.L_x_29129:
        /* <DEDUP_REMOVED lines=41> */
.L_x_29147:
[----:B-1----:R-:W-:-:S07]  /*abb0*/  FMNMX R5, R2, R5, !PT ;  /* 0x0000000502057209 */ /* 0x002fce0007800000 */
.L_x_29139:
[----:B------:R-:W-:Y:S05]  /*abc0*/  BSYNC B0 ;  /* 0x0000000000007941 */ /* 0x000fea0003800000 */
.L_x_29138:
[----:B------:R-:W-:Y:S01]  /*abd0*/  ISETP.NE.AND P0, PT, R31, RZ, PT ;  /* 0x000000ff1f00720c */ /* 0x000fe20003f05270 */
[----:B------:R-:W-:-:S12]  /*abe0*/  BSSY B0, `(.L_x_29137) ;  /* 0x0000004000007945 */ /* 0x000fd80003800000 */
[----:B------:R-:W-:Y:S05]  /*abf0*/  @P0 BRA `(.L_x_29141) ;  /* 0x0000000000080947 */ /* 0x000fea0003800000 */
[----:B0-----:R-:W0:Y:S02]  /*ac00*/  LDC.64 R2, c[0x0][0x238] ;  /* 0x00008e00ff027b82 */ /* 0x001e240000000a00 */
[----:B0-----:R1:W-:Y:S02]  /*ac10*/  REDG.E.MAX.S32.STRONG.GPU desc[UR10][R2.64], R5 ;  /* 0x000000050200798e */ /* 0x0013e4000d10e38a */
.L_x_29141:
[----:B------:R-:W-:Y:S05]  /*ac20*/  BSYNC B0 ;  /* 0x0000000000007941 */ /* 0x000fea0003800000 */
.L_x_29137:
        /* <DEDUP_REMOVED lines=13> */
[----:B--234-:R-:W-:Y:S05]  /*ad00*/  CALL.REL.NOINC `($__internal_607_$__cuda_sm20_rcp_rn_f32_slowpath) ;  /* 0x0000000400887944 */ /* 0x01cfea0003c00000 */
[----:B------:R-:W-:Y:S05]  /*ad10*/  BRA `(.L_x_29143) ;  /* 0x0000000000147947 */ /* 0x000fea0003800000 */
.L_x_29142:
[----:B01----:R-:W0:Y:S01]  /*ad20*/  MUFU.RCP R5, UR7 ;  /* 0x0000000700057d08 */ /* 0x003e220008001000 */
[----:B------:R-:W-:-:S05]  /*ad30*/  MOV R0, UR7 ;  /* 0x0000000700007c02 */ /* 0x000fca0008000f00 */
[----:B0-----:R-:W-:-:S04]  /*ad40*/  FFMA R0, R5, R0, -1 ;  /* 0xbf80000005007423 */ /* 0x001fc80000000000 */
[----:B------:R-:W-:-:S04]  /*ad50*/  FADD.FTZ R0, -R0, -RZ ;  /* 0x800000ff00007221 */ /* 0x000fc80000010100 */
[----:B------:R-:W-:-:S07]  /*ad60*/  FFMA R5, R5, R0, R5 ;  /* 0x0000000005057223 */ /* 0x000fce0000000005 */
.L_x_29143:
[----:B------:R-:W0:Y:S02]  /*ad70*/  LDC.64 R2, c[0x0][0x240] ;  /* 0x00009000ff027b82 */ /* 0x000e240000000a00 */
[----:B0-----:R-:W-:Y:S01]  /*ad80*/  STG.E desc[UR10][R2.64], R5 ;  /* 0x0000000502007986 */ /* 0x001fe2000c10190a */
[----:B------:R-:W-:Y:S05]  /*ad90*/  EXIT ;  /* 0x000000000000794d */ /* 0x000fea0003800000 */
.L_x_29140:
[----:B------:R-:W-:Y:S01]  /*ada0*/  MOV R7, 0x4 ;  /* 0x0000000400077802 */ /* 0x000fe20000000f00 */
[----:B------:R-:W-:Y:S01]  /*adb0*/  IMAD.MOV.U32 R4, RZ, RZ, -0x1 ;  /* 0xffffffffff047424 */ /* 0x000fe200078e00ff */
[----:B------:R-:W-:-:S07]  /*adc0*/  MOV R9, 0x1f ;  /* 0x0000001f00097802 */ /* 0x000fce0000000f00 */
[----:B01234-:R-:W-:Y:S05]  /*add0*/  WARPSYNC.COLLECTIVE R4, `(.L_x_29144) ;  /* 0x0000000004087348 */ /* 0x01ffea0003c00000 */
[----:B-1----:R1:W0:Y:S02]  /*ade0*/  SHFL.DOWN P0, R5, R0, R7, R9 ;  /* 0x0800000700057389 */ /* 0x0022240000000009 */
[----:B01234-:R-:W-:Y:S01]  /*adf0*/  ENDCOLLECTIVE ;  /* 0x000000000000791b */ /* 0x01ffe20003800000 */
.L_x_29144:
[----:B------:R-:W-:Y:S02]  /*ae00*/  MOV R7, 0x2 ;  /* 0x0000000200077802 */ /* 0x000fe40000000f00 */
[----:B------:R-:W-:-:S04]  /*ae10*/  MOV R3, R5 ;  /* 0x0000000500037202 */ /* 0x000fc80000000f00 */
[----:B------:R-:W-:-:S04]  /*ae20*/  FMNMX R3, R3, R0, !PT ;  /* 0x0000000003037209 */ /* 0x000fc80007800000 */
[----:B------:R-:W-:-:S07]  /*ae30*/  MOV R0, R3 ;  /* 0x0000000300007202 */ /* 0x000fce0000000f00 */
[----:B------:R-:W-:Y:S05]  /*ae40*/  WARPSYNC.COLLECTIVE R4, `(.L_x_29145) ;  /* 0x0000000004087348 */ /* 0x000fea0003c00000 */
[----:B------:R0:W1:Y:S02]  /*ae50*/  SHFL.DOWN P0, R5, R0, R7, R9 ;  /* 0x0800000700057389 */ /* 0x0000640000000009 */
[----:B01----:R-:W-:Y:S01]  /*ae60*/  ENDCOLLECTIVE ;  /* 0x000000000000791b */ /* 0x003fe20003800000 */
.L_x_29145:
[----:B------:R-:W-:Y:S01]  /*ae70*/  MOV R7, 0x1 ;  /* 0x0000000100077802 */ /* 0x000fe20000000f00 */
[----:B------:R-:W-:-:S05]  /*ae80*/  IMAD.MOV.U32 R2, RZ, RZ, R5 ;  /* 0x000000ffff027224 */ /* 0x000fca00078e0005 */
[----:B------:R-:W-:-:S04]  /*ae90*/  FMNMX R2, R3, R2, !PT ;  /* 0x0000000203027209 */ /* 0x000fc80007800000 */
[----:B------:R-:W-:-:S07]  /*aea0*/  MOV R0, R2 ;  /* 0x0000000200007202 */ /* 0x000fce0000000f00 */
[----:B------:R-:W-:Y:S05]  /*aeb0*/  WARPSYNC.COLLECTIVE R4, `(.L_x_29146) ;  /* 0x0000000004087348 */ /* 0x000fea0003c00000 */
[----:B------:R0:W1:Y:S02]  /*aec0*/  SHFL.DOWN P0, R5, R0, R7, R9 ;  /* 0x0800000700057389 */ /* 0x0000640000000009 */
[----:B01----:R-:W-:Y:S01]  /*aed0*/  ENDCOLLECTIVE ;  /* 0x000000000000791b */ /* 0x003fe20003800000 */
.L_x_29146:
[----:B------:R-:W-:Y:S05]  /*aee0*/  BRA `(.L_x_29147) ;  /* 0xfffffffc00307947 */ /* 0x000fea000383ffff */
        .weak           $__internal_606_$__cuda_sm20_div_u64
        .type           $__internal_606_$__cuda_sm20_div_u64,@function
        .size           $__internal_606_$__cuda_sm20_div_u64,($__internal_607_$__cuda_sm20_rcp_rn_f32_slowpath - $__internal_606_$__cuda_sm20_div_u64)
$__internal_606_$__cuda_sm20_div_u64:
        /* <DEDUP_REMOVED lines=67> */
[----:B------:R-:W-:Y:S06]  /*b320*/  RET.REL.NODEC R4 `(_ZN18transformer_engine6detail38cast_transpose_fused_kernel_notalignedILb0ELb0ELb1EfNS_16CTDBiasDActParamI13__nv_bfloat16S3_6__halffEELi4ELi4ENS_5EmptyEXadL_ZNS_4geluIffEET_T0_RKS6_EEEEvT3_mmm) ;  /* 0xffffff4c04347950 */ /* 0x000fec0003c3ffff */
        .weak           $__internal_607_$__cuda_sm20_rcp_rn_f32_slowpath
        .type           $__internal_607_$__cuda_sm20_rcp_rn_f32_slowpath,@function
        .size           $__internal_607_$__cuda_sm20_rcp_rn_f32_slowpath,(.L_x_35092 - $__internal_607_$__cuda_sm20_rcp_rn_f32_slowpath)
$__internal_607_$__cuda_sm20_rcp_rn_f32_slowpath:
        /* <DEDUP_REMOVED lines=15> */
.L_x_29148:
        /* <DEDUP_REMOVED lines=33> */
.L_x_29150:
[----:B------:R0:W1:Y:S02]  /*b630*/  MUFU.RCP R2, R0 ;  /* 0x0000000000027308 */ /* 0x0000640000001000 */
.L_x_29149:
[----:B------:R-:W-:Y:S01]  /*b640*/  HFMA2.MMA R3, -RZ, RZ, 0, 0 ;  /* 0x00000000ff037435 */ /* 0x000fe200000001ff */
[----:B-1-3--:R-:W-:Y:S02]  /*b650*/  MOV R5, R2 ;  /* 0x0000000200057202 */ /* 0x00afe40000000f00 */
[----:B------:R-:W-:-:S04]  /*b660*/  MOV R2, R7 ;  /* 0x0000000700027202 */ /* 0x000fc80000000f00 */
[----:B0-2---:R-:W-:Y:S05]  /*b670*/  RET.REL.NODEC R2 `(_ZN18transformer_engine6detail38cast_transpose_fused_kernel_notalignedILb0ELb0ELb1EfNS_16CTDBiasDActParamI13__nv_bfloat16S3_6__halffEELi4ELi4ENS_5EmptyEXadL_ZNS_4geluIffEET_T0_RKS6_EEEEvT3_mmm) ;  /* 0xffffff4802607950 */ /* 0x005fea0003c3ffff */
.L_x_29151:
        /* <DEDUP_REMOVED lines=16> */
.L_x_35092:


//--------------------- .text._ZN18transformer_engine6detail38cast_transpose_fused_kernel_notalignedILb0ELb0ELb1EfNS_16CTDBiasDActParamI13__nv_bfloat16S3_ffEELi4ELi2ENS_5EmptyEXadL_ZNS_4geluIffEET_T0_RKS5_EEEEvT3_mmm --------------------------
	.section	.text._ZN18transformer_engine6detail38cast_transpose_fused_kernel_notalignedILb0ELb0ELb1EfNS_16CTDBiasDActParamI13__nv_bfloat16S3_ffEELi4ELi2ENS_5EmptyEXadL_ZNS_4geluIffEET_T0_RKS5_EEEEvT3_mmm,"ax",@progbits
	.align	128
        .global         _ZN18transformer_engine6detail38cast_transpose_fused_kernel_notalignedILb0ELb0ELb1EfNS_16CTDBiasDActParamI13__nv_bfloat16S3_ffEELi4ELi2ENS_5EmptyEXadL_ZNS_4geluIffEET_T0_RKS5_EEEEvT3_mmm
        .type           _ZN18transformer_engine6detail38cast_transpose_fused_kernel_notalignedILb0ELb0ELb1EfNS_16CTDBiasDActParamI13__nv_bfloat16S3_ffEELi4ELi2ENS_5EmptyEXadL_ZNS_4geluIffEET_T0_RKS5_EEEEvT3_mmm,@function
        .size           _ZN18transformer_engine6detail38cast_transpose_fused_kernel_notalignedILb0ELb0ELb1EfNS_16CTDBiasDActParamI13__nv_bfloat16S3_ffEELi4ELi2ENS_5EmptyEXadL_ZNS_4geluIffEET_T0_RKS5_EEEEvT3_mmm,(.L_x_35094 - _ZN18transformer_engine6detail38cast_transpose_fused_kernel_notalignedILb0ELb0ELb1EfNS_16CTDBiasDActParamI13__nv_bfloat16S3_ffEELi4ELi2ENS_5EmptyEXadL_ZNS_4geluIffEET_T0_RKS5_EEEEvT3_mmm)
        .other          _ZN18transformer_engine6detail38cast_transpose_fused_kernel_notalignedILb0ELb0ELb1EfNS_16CTDBiasDActParamI13__nv_bfloat16S3_ffEELi4ELi2ENS_5EmptyEXadL_ZNS_4geluIffEET_T0_RKS5_EEEEvT3_mmm,@"STO_CUDA_ENTRY STV_DEFAULT"
_ZN18transformer_engine6detail38cast_transpose_fused_kernel_notalignedILb0ELb0ELb1EfNS_16CTDBiasDActParamI13__nv_bfloat16S3_ffEELi4ELi2ENS_5EmptyEXadL_ZNS_4geluIffEET_T0_RKS5_EEEEvT3_mmm:
.text._ZN18transformer_engine6detail38cast_transpose_fused_kernel_notalignedILb0ELb0ELb1EfNS_16CTDBiasDActParamI13__nv_bfloat16S3_ffEELi4ELi2ENS_5EmptyEXadL_ZNS_4geluIffEET_T0_RKS5_EEEEvT3_mmm:
        /* <DEDUP_REMOVED lines=19> */
[----:B------:R-:W-:Y:S05]  /*0130*/  CALL.REL.NOINC `($__internal_608_$__cuda_sm20_div_u64) ;  /* 0x00000068006c7944 */ /* 0x000fea0003c00000 */
        /* <DEDUP_REMOVED lines=8> */
.L_x_29152:
        /* <DEDUP_REMOVED lines=22> */
.L_x_29153:
[----:B------:R-:W-:Y:S01]  /*0320*/  ULDC.64 UR16, c[0x0][0x260] ;  /* 0x0000980000107ab9 */ /* 0x000fe20000000a00 */
[----:B------:R-:W-:Y:S01]  /*0330*/  ULDC.64 UR6, c[0x0][0x258] ;  /* 0x0000960000067ab9 */ /* 0x000fe20000000a00 */
[----:B------:R-:W-:Y:S01]  /*0340*/  USHF.R.U64 UR11, UR16, 0x1, UR17 ;  /* 0x00000001100b7899 */ /* 0x000fe20008001211 */
[----:B------:R-:W-:Y:S01]  /*0350*/  SHF.L.U64.HI R2, R58, 0x5, R59 ;  /* 0x000000053a027819 */ /* 0x000fe2000001023b */
[----:B------:R-:W-:Y:S01]  /*0360*/  USHF.R.U32.HI UR12, URZ, 0x1, UR17 ;  /* 0x000000013f0c7899 */ /* 0x000fe20008011611 */
[----:B------:R-:W-:Y:S01]  /*0370*/  SHF.L.U64.HI R4, R40, 0x5, R5 ;  /* 0x0000000528047819 */ /* 0x000fe20000010205 */
[----:B------:R-:W-:Y:S01]  /*0380*/  USHF.R.U64 UR13, UR6, 0x2, UR7 ;  /* 0x00000002060d7899 */ /* 0x000fe20008001207 */
[----:B------:R-:W-:Y:S01]  /*0390*/  SHF.R.U32.HI R3, RZ, 0x5, R0 ;  /* 0x00000005ff037819 */ /* 0x000fe20000011600 */
[----:B------:R-:W-:Y:S01]  /*03a0*/  USHF.R.U32.HI UR14, URZ, 0x2, UR7 ;  /* 0x000000023f0e7899 */ /* 0x000fe20008011607 */
[C---:B------:R-:W-:Y:S01]  /*03b0*/  LEA R7, P1, -R58.reuse, UR11, 0x5 ;  /* 0x0000000b3a077c11 */ /* 0x040fe2000f8229ff */
[----:B------:R-:W-:Y:S01]  /*03c0*/  IMAD R9, R59, UR6, RZ ;  /* 0x000000063b097c24 */ /* 0x000fe2000f8e02ff */
[----:B------:R-:W-:Y:S01]  /*03d0*/  LOP3.LUT R42, R3, 0x7, RZ, 0xc0, !PT ;  /* 0x00000007032a7812 */ /* 0x000fe200078ec0ff */
[----:B------:R-:W-:Y:S01]  /*03e0*/  IMAD.WIDE.U32 R16, R58, UR6, RZ ;  /* 0x000000063a107c25 */ /* 0x000fe2000f8e00ff */
[----:B------:R-:W-:Y:S01]  /*03f0*/  IADD3.X R2, ~R2, UR12, RZ, P1, !PT ;  /* 0x0000000c02027c10 */ /* 0x000fe20008ffe5ff */
[----:B------:R-:W-:Y:S01]  /*0400*/  ULDC.64 UR4, c[0x0][0x210] ;  /* 0x0000840000047ab9 */ /* 0x000fe20000000a00 */
[----:B------:R-:W-:Y:S01]  /*0410*/  LEA R41, P0, -R40, UR13, 0x5 ;  /* 0x0000000d28297c11 */ /* 0x000fe2000f8029ff */
[----:B------:R-:W-:Y:S01]  /*0420*/  ULDC.64 UR8, c[0x0][0x208] ;  /* 0x0000820000087ab9 */ /* 0x000fe20000000a00 */
[----:B------:R-:W-:-:S02]  /*0430*/  ISETP.LT.U32.AND P1, PT, R7, 0x20, PT ;  /* 0x000000200700780c */ /* 0x000fc40003f21070 */
[C---:B------:R-:W-:Y:S02]  /*0440*/  SHF.L.U32 R33, R40.reuse, 0x2, RZ ;  /* 0x0000000228217819 */ /* 0x040fe400000006ff */
[----:B------:R-:W-:Y:S01]  /*0450*/  SHF.L.U64.HI R8, R40, 0x2, R5 ;  /* 0x0000000228087819 */ /* 0x000fe20000010205 */
[----:B------:R-:W-:Y:S01]  /*0460*/  IMAD.MOV.U32 R47, RZ, RZ, 0x3f800000 ;  /* 0x3f800000ff2f7424 */ /* 0x000fe200078e00ff */
[----:B------:R-:W-:Y:S01]  /*0470*/  IADD3.X R4, ~R4, UR14, RZ, P0, !PT ;  /* 0x0000000e04047c10 */ /* 0x000fe200087fe5ff */
[----:B------:R-:W-:Y:S01]  /*0480*/  ULDC.64 UR18, c[0x0][0x220] ;  /* 0x0000880000127ab9 */ /* 0x000fe20000000a00 */
[----:B------:R-:W-:Y:S02]  /*0490*/  ISETP.LT.U32.AND.EX P1, PT, R2, RZ, PT, P1 ;  /* 0x000000ff0200720c */ /* 0x000fe40003f21110 */
[----:B------:R-:W-:Y:S02]  /*04a0*/  ISETP.LT.U32.AND P0, PT, R41, 0x20, PT ;  /* 0x000000202900780c */ /* 0x000fe40003f01070 */
[----:B------:R-:W-:-:S02]  /*04b0*/  SHF.R.U32.HI R2, RZ, 0x2, R0 ;  /* 0x00000002ff027819 */ /* 0x000fc40000011600 */
[----:B------:R-:W-:Y:S01]  /*04c0*/  ISETP.LT.U32.AND.EX P0, PT, R4, RZ, PT, P0 ;  /* 0x000000ff0400720c */ /* 0x000fe20003f01100 */
[----:B------:R-:W-:Y:S01]  /*04d0*/  IMAD R4, R3, -0x4, R0 ;  /* 0xfffffffc03047824 */ /* 0x000fe200078e0200 */
[----:B------:R-:W-:Y:S01]  /*04e0*/  LOP3.LUT R24, R2, 0x38, RZ, 0xc0, !PT ;  /* 0x0000003802187812 */ /* 0x000fe200078ec0ff */
[----:B------:R-:W-:Y:S01]  /*04f0*/  IMAD.SHL.U32 R2, R42, 0x4, RZ ;  /* 0x000000042a027824 */ /* 0x000fe200078e00ff */
[----:B------:R-:W-:Y:S01]  /*0500*/  SEL R3, R7, 0x20, P1 ;  /* 0x0000002007037807 */ /* 0x000fe20000800000 */
[----:B------:R-:W-:Y:S01]  /*0510*/  VIADD R44, R4, 0xffffffff ;  /* 0xffffffff042c7836 */ /* 0x000fe20000000000 */
[----:B------:R-:W-:Y:S01]  /*0520*/  SEL R41, R41, 0x20, P0 ;  /* 0x0000002029297807 */ /* 0x000fe20000000000 */
[----:B------:R-:W-:Y:S01]  /*0530*/  IMAD R7, R58, UR7, R9 ;  /* 0x000000073a077c24 */ /* 0x000fe2000f8e0209 */
[----:B------:R-:W-:Y:S01]  /*0540*/  IADD3 R46, R2, 0x1, RZ ;  /* 0x00000001022e7810 */ /* 0x000fe20007ffe0ff */
[----:B------:R-:W-:Y:S01]  /*0550*/  IMAD R9, R24, UR14, RZ ;  /* 0x0000000e18097c24 */ /* 0x000fe2000f8e02ff */
[----:B------:R-:W-:Y:S01]  /*0560*/  LOP3.LUT R44, R44, 0x1f, RZ, 0xc0, !PT ;  /* 0x0000001f2c2c7812 */ /* 0x000fe200078ec0ff */
[----:B------:R-:W-:Y:S01]  /*0570*/  IMAD.IADD R7, R17, 0x1, R7 ;  /* 0x0000000111077824 */ /* 0x000fe200078e0207 */
[----:B------:R-:W-:Y:S01]  /*0580*/  ISETP.GE.U32.AND P1, PT, R46, R3, PT ;  /* 0x000000032e00720c */ /* 0x000fe20003f26070 */
[----:B------:R-:W-:Y:S01]  /*0590*/  IMAD.WIDE.U32 R24, R24, UR13, RZ ;  /* 0x0000000d18187c25 */ /* 0x000fe2000f8e00ff */
[----:B------:R-:W-:-:S02]  /*05a0*/  LEA R33, P0, R16, R33, 0x1 ;  /* 0x0000002110217211 */ /* 0x000fc400078008ff */
[----:B------:R-:W-:Y:S02]  /*05b0*/  ISETP.LT.U32.AND P1, PT, R44, R41, !P1 ;  /* 0x000000292c00720c */ /* 0x000fe40004f21070 */
[----:B------:R-:W-:Y:S01]  /*05c0*/  LEA.HI.X R16, R16, R8, R7, 0x1, P0 ;  /* 0x0000000810107211 */ /* 0x000fe200000f0c07 */
[----:B------:R-:W-:Y:S01]  /*05d0*/  IMAD.U32 R7, RZ, RZ, UR13 ;  /* 0x0000000dff077e24 */ /* 0x000fe2000f8e00ff */
[----:B------:R-:W-:Y:S01]  /*05e0*/  IADD3 R10, R25, R9, RZ ;  /* 0x00000009190a7210 */ /* 0x000fe20007ffe0ff */
[----:B------:R-:W-:Y:S01]  /*05f0*/  IMAD.U32 R9, RZ, RZ, UR13 ;  /* 0x0000000dff097e24 */ /* 0x000fe2000f8e00ff */
[----:B------:R-:W-:Y:S01]  /*0600*/  IADD3 R20, P2, R44, R24, RZ ;  /* 0x000000182c147210 */ /* 0x000fe20007f5e0ff */
[----:B------:R-:W-:Y:S01]  /*0610*/  IMAD.U32 R8, RZ, RZ, UR14 ;  /* 0x0000000eff087e24 */ /* 0x000fe2000f8e00ff */
[----:B------:R-:W-:Y:S02]  /*0620*/  LEA R35, P0, R33, UR4, 0x6 ;  /* 0x0000000421237c11 */ /* 0x000fe4000f8030ff */
[----:B------:R-:W-:-:S02]  /*0630*/  IADD3.X R21, RZ, R10, RZ, P2, !PT ;  /* 0x0000000aff157210 */ /* 0x000fc400017fe4ff */
[----:B------:R-:W-:Y:S01]  /*0640*/  LEA.HI.X R38, R33, UR5, R16, 0x6, P0 ;  /* 0x0000000521267c11 */ /* 0x000fe200080f3410 */
[----:B------:R-:W-:Y:S01]  /*0650*/  ULDC.64 UR4, c[0x0][0x230] ;  /* 0x00008c0000047ab9 */ /* 0x000fe20000000a00 */
[----:B------:R-:W-:Y:S02]  /*0660*/  @P1 LEA R7, P2, R7, R20, 0x1 ;  /* 0x0000001407071211 */ /* 0x000fe400078408ff */
[----:B------:R-:W-:Y:S02]  /*0670*/  LOP3.LUT R30, R4, 0x1f, RZ, 0xc0, !PT ;  /* 0x0000001f041e7812 */ /* 0x000fe400078ec0ff */
[----:B------:R-:W-:Y:S02]  /*0680*/  @P1 LEA.HI.X R9, R9, R21, R8, 0x1, P2 ;  /* 0x0000001509091211 */ /* 0x000fe400010f0c08 */
[----:B------:R-:W-:-:S04]  /*0690*/  @P1 LEA R14, P0, R7, R35, 0x3 ;  /* 0x00000023070e1211 */ /* 0x000fc800078018ff */
[----:B------:R-:W-:Y:S02]  /*06a0*/  @P1 LEA.HI.X R15, R7, R38, R9, 0x3, P0 ;  /* 0x00000026070f1211 */ /* 0x000fe400000f1c09 */
[----:B------:R-:W-:Y:S02]  /*06b0*/  @!P1 CS2R R8, SRZ ;  /* 0x0000000000089805 */ /* 0x000fe4000001ff00 */
[----:B------:R-:W-:-:S04]  /*06c0*/  ISETP.GE.U32.AND P0, PT, R2, R3, PT ;  /* 0x000000030200720c */ /* 0x000fc80003f06070 */
[----:B------:R0:W2:Y:S01]  /*06d0*/  @P1 LDG.E.64 R8, desc[UR8][R14.64] ;  /* 0x000000080e081981 */ /* 0x0000a2000c1e1b00 */
[C---:B------:R-:W-:Y:S02]  /*06e0*/  ISETP.LT.U32.AND P0, PT, R30.reuse, R41, !P0 ;  /* 0x000000291e00720c */ /* 0x040fe40004701070 */
[----:B------:R-:W-:-:S05]  /*06f0*/  IADD3 R26, P2, R30, R24, RZ ;  /* 0x000000181e1a7210 */ /* 0x000fca0007f5e0ff */
[----:B------:R-:W-:-:S06]  /*0700*/  IMAD.X R17, RZ, RZ, R10, P2 ;  /* 0x000000ffff117224 */ /* 0x000fcc00010e060a */
[C---:B------:R-:W-:Y:S02]  /*0710*/  @P0 LEA R12, P2, R26.reuse, R35, 0x3 ;  /* 0x000000231a0c0211 */ /* 0x040fe400078418ff */
[----:B------:R-:W-:Y:S02]  /*0720*/  @!P0 CS2R R18, SRZ ;  /* 0x0000000000128805 */ /* 0x000fe4000001ff00 */
[----:B------:R-:W-:-:S05]  /*0730*/  @P0 LEA.HI.X R13, R26, R38, R17, 0x3, P2 ;  /* 0x000000261a0d0211 */ /* 0x000fca00010f1c11 */
[----:B------:R1:W3:Y:S01]  /*0740*/  @P0 LDG.E.64 R18, desc[UR8][R12.64] ;  /* 0x000000080c120981 */ /* 0x0002e2000c1e1b00 */
[----:B------:R-:W-:Y:S02]  /*0750*/  @P0 IADD3 R7, P2, R26, UR13, RZ ;  /* 0x0000000d1a070c10 */ /* 0x000fe4000ff5e0ff */
[----:B0-----:R-:W-:Y:S02]  /*0760*/  @!P0 CS2R R14, SRZ ;  /* 0x00000000000e8805 */ /* 0x001fe4000001ff00 */
[----:B------:R-:W-:Y:S02]  /*0770*/  @P0 IADD3.X R11, R17, UR14, RZ, P2, !PT ;  /* 0x0000000e110b0c10 */ /* 0x000fe400097fe4ff */
[----:B------:R-:W-:-:S04]  /*0780*/  @P0 LEA R22, P2, R7, R35, 0x3 ;  /* 0x0000002307160211 */ /* 0x000fc800078418ff */
[----:B------:R-:W-:-:S05]  /*0790*/  @P0 LEA.HI.X R23, R7, R38, R11, 0x3, P2 ;  /* 0x0000002607170211 */ /* 0x000fca00010f1c0b */
[----:B------:R0:W4:Y:S01]  /*07a0*/  @P0 LDG.E.64 R14, desc[UR8][R22.64] ;  /* 0x00000008160e0981 */ /* 0x000122000c1e1b00 */
[----:B------:R-:W-:-:S04]  /*07b0*/  ISETP.NE.U32.AND P0, PT, RZ, UR4, PT ;  /* 0x00000004ff007c0c */ /* 0x000fc8000bf05070 */
[----:B------:R-:W-:-:S13]  /*07c0*/  ISETP.NE.AND.EX P0, PT, RZ, UR5, PT, P0 ;  /* 0x00000005ff007c0c */ /* 0x000fda000bf05300 */
[----:B-1----:R-:W1:Y:S02]  /*07d0*/  @P0 LDC.64 R12, c[0x0][0x230] ;  /* 0x00008c00ff0c0b82 */ /* 0x002e640000000a00 */
[----:B-1----:R1:W4:Y:S01]  /*07e0*/  @P0 LDG.E R12, desc[UR8][R12.64] ;  /* 0x000000080c0c0981 */ /* 0x002322000c1e1900 */
[----:B------:R-:W-:Y:S01]  /*07f0*/  VOTEU.ANY UP0, P1 ;  /* 0x00000000003f7886 */ /* 0x000fe20000800100 */
[----:B------:R-:W-:-:S04]  /*0800*/  IMAD.U32 R29, RZ, RZ, UR13 ;  /* 0x0000000dff1d7e24 */ /* 0x000fc8000f8e00ff */
[----:B------:R-:W-:Y:S01]  /*0810*/  @UP0 UIMAD UR4, UR14, 0x3, URZ ;  /* 0x000000030e0408a4 */ /* 0x000fe2000f8e023f */
[----:B------:R-:W-:-:S05]  /*0820*/  @P1 IMAD.WIDE.U32 R28, R29, 0x3, R20 ;  /* 0x000000031d1c1825 */ /* 0x000fca00078e0014 */
[----:B------:R-:W-:Y:S02]  /*0830*/  @P1 IADD3 R7, R29, UR4, RZ ;  /* 0x000000041d071c10 */ /* 0x000fe4000fffe0ff */
[----:B0-----:R-:W-:-:S04]  /*0840*/  @P1 LEA R22, P2, R28, R35, 0x3 ;  /* 0x000000231c161211 */ /* 0x001fc800078418ff */
[----:B------:R-:W-:Y:S02]  /*0850*/  @P1 LEA.HI.X R23, R28, R38, R7, 0x3, P2 ;  /* 0x000000261c171211 */ /* 0x000fe400010f1c07 */
[----:B------:R-:W-:-:S06]  /*0860*/  @!P1 CS2R R28, SRZ ;  /* 0x00000000001c9805 */ /* 0x000fcc000001ff00 */
[----:B------:R0:W4:Y:S01]  /*0870*/  @P1 LDG.E.64 R28, desc[UR8][R22.64] ;  /* 0x00000008161c1981 */ /* 0x000122000c1e1b00 */
[----:B------:R-:W-:Y:S01]  /*0880*/  MOV R48, 0x3c80f082 ;  /* 0x3c80f08200307802 */ /* 0x000fe20000000f00 */
[----:B--2---:R-:W-:-:S04]  /*0890*/  IMAD.U32 R20, R8, 0x10000, RZ ;  /* 0x0001000008147824 */ /* 0x004fc800078e00ff */
[----:B------:R-:W-:-:S04]  /*08a0*/  FMUL R7, R20, 0.035677410662174224854 ;  /* 0x3d12227a14077820 */ /* 0x000fc80000400000 */
[----:B------:R-:W-:-:S04]  /*08b0*/  FFMA R7, R20, R7, 0.79788458347320556641 ;  /* 0x3f4c422a14077423 */ /* 0x000fc80000000007 */
[----:B-1----:R-:W-:-:S04]  /*08c0*/  FMUL R13, R20, R7 ;  /* 0x00000007140d7220 */ /* 0x002fc80000400000 */
[----:B------:R-:W-:-:S06]  /*08d0*/  FMUL R11, |R13|, 2.8853900432586669922 ;  /* 0x4038aa3b0d0b7820 */ /* 0x000fcc0000400200 */
[----:B------:R-:W1:Y:S01]  /*08e0*/  MUFU.EX2 R11, R11 ;  /* 0x0000000b000b7308 */ /* 0x000e620000000800 */
[----:B---3--:R-:W-:Y:S01]  /*08f0*/  IMAD.U32 R36, R18, 0x10000, RZ ;  /* 0x0001000012247824 */ /* 0x008fe200078e00ff */
[----:B------:R-:W-:-:S03]  /*0900*/  SHF.L.U32 R37, R19, 0x10, RZ ;  /* 0x0000001013257819 */ /* 0x000fc600000006ff */
[----:B------:R-:W-:Y:S02]  /*0910*/  FMUL R7, R36, 0.035677410662174224854 ;  /* 0x3d12227a24077820 */ /* 0x000fe40000400000 */
[C---:B0-----:R-:W-:Y:S01]  /*0920*/  FMUL R22, R37.reuse, 0.035677410662174224854 ;  /* 0x3d12227a25167820 */ /* 0x041fe20000400000 */
[----:B------:R-:W-:Y:S01]  /*0930*/  SHF.R.U64 R18, R18, 0x10, R19 ;  /* 0x0000001012127819 */ /* 0x000fe20000001213 */
[C---:B------:R-:W-:Y:S02]  /*0940*/  FFMA R7, R36.reuse, R7, 0.79788458347320556641 ;  /* 0x3f4c422a24077423 */ /* 0x040fe40000000007 */
[----:B------:R-:W-:Y:S02]  /*0950*/  FFMA R22, R37, R22, 0.79788458347320556641 ;  /* 0x3f4c422a25167423 */ /* 0x000fe40000000016 */
[----:B------:R-:W-:Y:S01]  /*0960*/  FMUL R32, R36, R7 ;  /* 0x0000000724207220 */ /* 0x000fe20000400000 */
[----:B-1----:R-:W-:Y:S01]  /*0970*/  FADD R21, R11, 1 ;  /* 0x3f8000000b157421 */ /* 0x002fe20000000000 */
[----:B------:R-:W-:-:S02]  /*0980*/  IMAD.U32 R18, R18, 0x10000, RZ ;  /* 0x0001000012127824 */ /* 0x000fc400078e00ff */
[----:B------:R-:W-:Y:S01]  /*0990*/  FMUL R43, R37, R22 ;  /* 0x00000016252b7220 */ /* 0x000fe20000400000 */
[----:B------:R0:W1:Y:S01]  /*09a0*/  MUFU.RCP R34, R21 ;  /* 0x0000001500227308 */ /* 0x0000620000001000 */
[----:B------:R-:W-:Y:S01]  /*09b0*/  FMUL R11, |R32|, 2.8853900432586669922 ;  /* 0x4038aa3b200b7820 */ /* 0x000fe20000400200 */
[----:B------:R-:W-:Y:S01]  /*09c0*/  FMUL R7, R18, 0.035677410662174224854 ;  /* 0x3d12227a12077820 */ /* 0x000fe20000400000 */
[----:B------:R-:W-:Y:S01]  /*09d0*/  SHF.R.U32.HI R23, RZ, 0x10, R19 ;  /* 0x00000010ff177819 */ /* 0x000fe20000011613 */
[----:B0-----:R-:W-:-:S04]  /*09e0*/  FMUL R21, |R43|, 2.8853900432586669922 ;  /* 0x4038aa3b2b157820 */ /* 0x001fc80000400200 */
[----:B------:R-:W0:Y:S01]  /*09f0*/  MUFU.EX2 R22, R11 ;  /* 0x0000000b00167308 */ /* 0x000e220000000800 */
[----:B------:R-:W-:Y:S01]  /*0a00*/  FFMA R19, R18, R7, 0.79788458347320556641 ;  /* 0x3f4c422a12137423 */ /* 0x000fe20000000007 */
[----:B------:R-:W-:Y:S01]  /*0a10*/  FMUL R7, R13, R13 ;  /* 0x0000000d0d077220 */ /* 0x000fe20000400000 */
[----:B------:R-:W-:-:S05]  /*0a20*/  IMAD.U32 R23, R23, 0x10000, RZ ;  /* 0x0001000017177824 */ /* 0x000fca00078e00ff */
[----:B------:R-:W2:Y:S01]  /*0a30*/  MUFU.EX2 R21, R21 ;  /* 0x0000001500157308 */ /* 0x000ea20000000800 */
[----:B------:R-:W-:Y:S01]  /*0a40*/  FFMA R50, R7, R48, -0.052303962409496307373 ;  /* 0xbd563cae07327423 */ /* 0x000fe20000000030 */
[----:B-1----:R-:W-:Y:S01]  /*0a50*/  FFMA R27, R34, -2, R47 ;  /* 0xc0000000221b7823 */ /* 0x002fe2000000002f */
[----:B------:R-:W-:Y:S01]  /*0a60*/  FSETP.GE.AND P2, PT, |R13|, 0.60000002384185791016, PT ;  /* 0x3f19999a0d00780b */ /* 0x000fe20003f46200 */
[----:B------:R-:W-:Y:S01]  /*0a70*/  FMUL R34, R23, 0.035677410662174224854 ;  /* 0x3d12227a17227820 */ /* 0x000fe20000400000 */
[----:B------:R-:W-:Y:S01]  /*0a80*/  FFMA R52, R7, R50, 0.1331529766321182251 ;  /* 0x3e08594107347423 */ /* 0x000fe20000000032 */
[----:B------:R-:W-:Y:S01]  /*0a90*/  FMUL R19, R18, R19 ;  /* 0x0000001312137220 */ /* 0x000fe20000400000 */
[----:B------:R-:W-:Y:S01]  /*0aa0*/  FSETP.GE.AND P1, PT, |R13|, 9.010913848876953125, PT ;  /* 0x41102cb40d00780b */ /* 0x000fe20003f26200 */
[----:B------:R-:W-:Y:S01]  /*0ab0*/  FFMA R34, R23, R34, 0.79788458347320556641 ;  /* 0x3f4c422a17227423 */ /* 0x000fe20000000022 */
[----:B------:R-:W-:Y:S01]  /*0ac0*/  FFMA R52, R7, R52, -0.33332768082618713379 ;  /* 0xbeaaa9ed07347423 */ /* 0x000fe20000000034 */
[----:B0-----:R-:W-:Y:S01]  /*0ad0*/  FADD R22, R22, 1 ;  /* 0x3f80000016167421 */ /* 0x001fe20000000000 */
[----:B------:R-:W-:Y:S01]  /*0ae0*/  FMUL R25, |R19|, 2.8853900432586669922 ;  /* 0x4038aa3b13197820 */ /* 0x000fe20000400200 */
[----:B------:R-:W-:Y:S01]  /*0af0*/  FSEL R50, R27, 1, !P1 ;  /* 0x3f8000001b327808 */ /* 0x000fe20004800000 */
[----:B------:R-:W-:Y:S01]  /*0b00*/  FFMA R52, R7, R52, RZ ;  /* 0x0000003407347223 */ /* 0x000fe200000000ff */
[----:B------:R-:W-:Y:S01]  /*0b10*/  FMUL R11, R32, R32 ;  /* 0x00000020200b7220 */ /* 0x000fe20000400000 */
[----:B------:R-:W-:-:S02]  /*0b20*/  FMUL R39, R23, R34 ;  /* 0x0000002217277220 */ /* 0x000fc40000400000 */
[----:B------:R-:W0:Y:S01]  /*0b30*/  MUFU.RCP R34, R22 ;  /* 0x0000001600227308 */ /* 0x000e220000001000 */
[----:B--2---:R-:W-:Y:S01]  /*0b40*/  FADD R21, R21, 1 ;  /* 0x3f80000015157421 */ /* 0x004fe20000000000 */
[--C-:B------:R-:W-:Y:S01]  /*0b50*/  LOP3.LUT R61, R50, 0x80000000, R13.reuse, 0xb8, !PT ;  /* 0x80000000323d7812 */ /* 0x100fe200078eb80d */
[----:B------:R-:W-:Y:S01]  /*0b60*/  FMUL R7, R19, R19 ;  /* 0x0000001313077220 */ /* 0x000fe20000400000 */
[----:B------:R-:W-:Y:S01]  /*0b70*/  FFMA R50, R11, R48, -0.052303962409496307373 ;  /* 0xbd563cae0b327423 */ /* 0x000fe20000000030 */
[----:B------:R-:W-:Y:S01]  /*0b80*/  @!P2 FFMA R61, R13, R52, R13 ;  /* 0x000000340d3da223 */ /* 0x000fe2000000000d */
[----:B------:R-:W-:Y:S01]  /*0b90*/  FMUL R13, R43, R43 ;  /* 0x0000002b2b0d7220 */ /* 0x000fe20000400000 */
[----:B------:R-:W-:Y:S01]  /*0ba0*/  FMUL R31, |R39|, 2.8853900432586669922 ;  /* 0x4038aa3b271f7820 */ /* 0x000fe20000400200 */
[----:B------:R-:W1:Y:S01]  /*0bb0*/  MUFU.EX2 R25, R25 ;  /* 0x0000001900197308 */ /* 0x000e620000000800 */
[----:B------:R-:W-:Y:S01]  /*0bc0*/  FFMA R54, R7, R48, -0.052303962409496307373 ;  /* 0xbd563cae07367423 */ /* 0x000fe20000000030 */
[----:B------:R-:W-:Y:S01]  /*0bd0*/  FFMA R50, R11, R50, 0.1331529766321182251 ;  /* 0x3e0859410b327423 */ /* 0x000fe20000000032 */
[----:B------:R-:W-:-:S05]  /*0be0*/  FFMA R56, R13, R48, -0.052303962409496307373 ;  /* 0xbd563cae0d387423 */ /* 0x000fca0000000030 */
[----:B------:R2:W3:Y:S01]  /*0bf0*/  MUFU.RCP R52, R21 ;  /* 0x0000001500347308 */ /* 0x0004e20000001000 */
[----:B------:R-:W-:Y:S01]  /*0c00*/  FFMA R54, R7, R54, 0.1331529766321182251 ;  /* 0x3e08594107367423 */ /* 0x000fe20000000036 */
[----:B------:R-:W-:Y:S01]  /*0c10*/  FFMA R50, R11, R50, -0.33332768082618713379 ;  /* 0xbeaaa9ed0b327423 */ /* 0x000fe20000000032 */
[----:B------:R-:W-:-:S05]  /*0c20*/  FFMA R56, R13, R56, 0.1331529766321182251 ;  /* 0x3e0859410d387423 */ /* 0x000fca0000000038 */
[----:B------:R-:W3:Y:S01]  /*0c30*/  MUFU.EX2 R31, R31 ;  /* 0x0000001f001f7308 */ /* 0x000ee20000000800 */
[----:B------:R-:W-:Y:S01]  /*0c40*/  FFMA R54, R7, R54, -0.33332768082618713379 ;  /* 0xbeaaa9ed07367423 */ /* 0x000fe20000000036 */
[----:B------:R-:W-:Y:S01]  /*0c50*/  FFMA R11, R11, R50, RZ ;  /* 0x000000320b0b7223 */ /* 0x000fe200000000ff */
[----:B----4-:R-:W-:Y:S01]  /*0c60*/  IMAD.U32 R27, R14, 0x10000, RZ ;  /* 0x000100000e1b7824 */ /* 0x010fe200078e00ff */
[----:B--2---:R-:W-:Y:S01]  /*0c70*/  SHF.L.U32 R21, R15, 0x10, RZ ;  /* 0x000000100f157819 */ /* 0x004fe200000006ff */
[----:B------:R-:W-:Y:S01]  /*0c80*/  FFMA R50, R13, R56, -0.33332768082618713379 ;  /* 0xbeaaa9ed0d327423 */ /* 0x000fe20000000038 */
[----:B------:R-:W-:Y:S01]  /*0c90*/  FSETP.GE.AND P2, PT, |R32|, 0.60000002384185791016, PT ;  /* 0x3f19999a2000780b */ /* 0x000fe20003f46200 */
[----:B0-----:R-:W-:Y:S01]  /*0ca0*/  FFMA R34, R34, -2, R47 ;  /* 0xc000000022227823 */ /* 0x001fe2000000002f */
[----:B------:R-:W-:Y:S01]  /*0cb0*/  SHF.R.U64 R22, R14, 0x10, R15 ;  /* 0x000000100e167819 */ /* 0x000fe2000000120f */
[----:B------:R-:W-:Y:S01]  /*0cc0*/  FFMA R14, R7, R54, RZ ;  /* 0x00000036070e7223 */ /* 0x000fe200000000ff */
[----:B------:R-:W-:Y:S01]  /*0cd0*/  FSETP.GE.AND P1, PT, |R32|, 9.010913848876953125, PT ;  /* 0x41102cb42000780b */ /* 0x000fe20003f26200 */
[----:B------:R-:W-:Y:S01]  /*0ce0*/  FMUL R54, R27, 0.035677410662174224854 ;  /* 0x3d12227a1b367820 */ /* 0x000fe20000400000 */
[----:B------:R-:W-:Y:S01]  /*0cf0*/  FSETP.GE.AND P5, PT, |R43|, 0.60000002384185791016, PT ;  /* 0x3f19999a2b00780b */ /* 0x000fe20003fa6200 */
[----:B------:R-:W-:Y:S01]  /*0d00*/  FFMA R50, R13, R50, RZ ;  /* 0x000000320d327223 */ /* 0x000fe200000000ff */
[----:B------:R-:W-:Y:S01]  /*0d10*/  FMUL R60, R21, 0.035677410662174224854 ;  /* 0x3d12227a153c7820 */ /* 0x000fe20000400000 */
[----:B-1----:R-:W-:Y:S01]  /*0d20*/  FADD R7, R25, 1 ;  /* 0x3f80000019077421 */ /* 0x002fe20000000000 */
[----:B---3--:R-:W-:Y:S01]  /*0d30*/  FFMA R13, R52, -2, R47 ;  /* 0xc0000000340d7823 */ /* 0x008fe2000000002f */
[----:B------:R-:W-:Y:S01]  /*0d40*/  IMAD.U32 R22, R22, 0x10000, RZ ;  /* 0x0001000016167824 */ /* 0x000fe200078e00ff */
[----:B------:R-:W-:-:S02]  /*0d50*/  FSETP.GE.AND P4, PT, |R43|, 9.010913848876953125, PT ;  /* 0x41102cb42b00780b */ /* 0x000fc40003f86200 */
[----:B------:R-:W-:Y:S01]  /*0d60*/  FSEL R25, R34, 1, !P1 ;  /* 0x3f80000022197808 */ /* 0x000fe20004800000 */
[----:B------:R-:W-:Y:S01]  /*0d70*/  FFMA R34, R27, R54, 0.79788458347320556641 ;  /* 0x3f4c422a1b227423 */ /* 0x000fe20000000036 */
[----:B------:R-:W-:Y:S01]  /*0d80*/  FFMA R60, R21, R60, 0.79788458347320556641 ;  /* 0x3f4c422a153c7423 */ /* 0x000fe2000000003c */
[----:B------:R0:W1:Y:S01]  /*0d90*/  MUFU.RCP R52, R7 ;  /* 0x0000000700347308 */ /* 0x0000620000001000 */
[----:B------:R-:W-:Y:S01]  /*0da0*/  FSEL R56, R13, 1, !P4 ;  /* 0x3f8000000d387808 */ /* 0x000fe20006000000 */
[----:B------:R-:W-:Y:S01]  /*0db0*/  FADD R54, R31, 1 ;  /* 0x3f8000001f367421 */ /* 0x000fe20000000000 */
[----:B------:R-:W-:Y:S01]  /*0dc0*/  FMUL R34, R27, R34 ;  /* 0x000000221b227220 */ /* 0x000fe20000400000 */
[--C-:B------:R-:W-:Y:S01]  /*0dd0*/  LOP3.LUT R25, R25, 0x80000000, R32.reuse, 0xb8, !PT ;  /* 0x8000000019197812 */ /* 0x100fe200078eb820 */
[----:B------:R-:W-:Y:S01]  /*0de0*/  FMUL R49, R21, R60 ;  /* 0x0000003c15317220 */ /* 0x000fe20000400000 */
[----:B------:R-:W-:Y:S01]  /*0df0*/  @!P2 FFMA R25, R32, R11, R32 ;  /* 0x0000000b2019a223 */ /* 0x000fe20000000020 */
[----:B0-----:R-:W-:Y:S01]  /*0e00*/  FMUL R7, R22, 0.035677410662174224854 ;  /* 0x3d12227a16077820 */ /* 0x001fe20000400000 */
[--C-:B------:R-:W-:Y:S01]  /*0e10*/  LOP3.LUT R31, R56, 0x80000000, R43.reuse, 0xb8, !PT ;  /* 0x80000000381f7812 */ /* 0x100fe200078eb82b */
[----:B------:R-:W-:Y:S01]  /*0e20*/  FMUL R13, |R34|, 2.8853900432586669922 ;  /* 0x4038aa3b220d7820 */ /* 0x000fe20000400200 */
[----:B------:R-:W-:Y:S01]  /*0e30*/  @!P5 FFMA R31, R43, R50, R43 ;  /* 0x000000322b1fd223 */ /* 0x000fe2000000002b */
[C---:B------:R-:W-:Y:S01]  /*0e40*/  FFMA R11, R22.reuse, R7, 0.79788458347320556641 ;  /* 0x3f4c422a160b7423 */ /* 0x040fe20000000007 */
[----:B------:R-:W-:Y:S01]  /*0e50*/  FMUL R43, |R49|, 2.8853900432586669922 ;  /* 0x4038aa3b312b7820 */ /* 0x000fe20000400200 */
[----:B------:R-:W0:Y:S02]  /*0e60*/  MUFU.RCP R54, R54 ;  /* 0x0000003600367308 */ /* 0x000e240000001000 */
[----:B------:R-:W-:Y:S01]  /*0e70*/  FMUL R32, R22, R11 ;  /* 0x0000000b16207220 */ /* 0x000fe20000400000 */
[----:B------:R-:W-:-:S05]  /*0e80*/  FMUL R7, R39, R39 ;  /* 0x0000002727077220 */ /* 0x000fca0000400000 */
[----:B------:R2:W3:Y:S01]  /*0e90*/  MUFU.EX2 R11, R43 ;  /* 0x0000002b000b7308 */ /* 0x0004e20000000800 */
[----:B-1----:R-:W-:-:S07]  /*0ea0*/  FFMA R52, R52, -2, R47 ;  /* 0xc000000034347823 */ /* 0x002fce000000002f */
[----:B------:R-:W1:Y:S01]  /*0eb0*/  MUFU.EX2 R13, R13 ;  /* 0x0000000d000d7308 */ /* 0x000e620000000800 */
[----:B------:R-:W-:Y:S01]  /*0ec0*/  FSETP.GE.AND P1, PT, |R19|, 9.010913848876953125, PT ;  /* 0x41102cb41300780b */ /* 0x000fe20003f26200 */
[----:B------:R-:W-:Y:S01]  /*0ed0*/  FFMA R50, R7, R48, -0.052303962409496307373 ;  /* 0xbd563cae07327423 */ /* 0x000fe20000000030 */
[----:B------:R-:W-:Y:S02]  /*0ee0*/  FSETP.GE.AND P2, PT, |R19|, 0.60000002384185791016, PT ;  /* 0x3f19999a1300780b */ /* 0x000fe40003f46200 */
[----:B------:R-:W-:Y:S01]  /*0ef0*/  FSETP.GE.AND P5, PT, |R39|, 0.60000002384185791016, PT ;  /* 0x3f19999a2700780b */ /* 0x000fe20003fa6200 */
[----:B------:R-:W-:Y:S01]  /*0f00*/  FFMA R50, R7, R50, 0.1331529766321182251 ;  /* 0x3e08594107327423 */ /* 0x000fe20000000032 */
[----:B------:R-:W-:Y:S01]  /*0f10*/  FSEL R52, R52, 1, !P1 ;  /* 0x3f80000034347808 */ /* 0x000fe20004800000 */
[----:B------:R-:W-:Y:S01]  /*0f20*/  FMUL R45, |R32|, 2.8853900432586669922 ;  /* 0x4038aa3b202d7820 */ /* 0x000fe20000400200 */
[----:B0-----:R-:W-:Y:S01]  /*0f30*/  FFMA R54, R54, -2, R47 ;  /* 0xc000000036367823 */ /* 0x001fe2000000002f */
[----:B------:R-:W-:Y:S01]  /*0f40*/  FSETP.GE.AND P4, PT, |R39|, 9.010913848876953125, PT ;  /* 0x41102cb42700780b */ /* 0x000fe20003f86200 */
[----:B------:R-:W-:Y:S01]  /*0f50*/  FFMA R50, R7, R50, -0.33332768082618713379 ;  /* 0xbeaaa9ed07327423 */ /* 0x000fe20000000032 */
[--C-:B--2---:R-:W-:Y:S01]  /*0f60*/  LOP3.LUT R43, R52, 0x80000000, R19.reuse, 0xb8, !PT ;  /* 0x80000000342b7812 */ /* 0x104fe200078eb813 */
[----:B---3--:R-:W-:Y:S01]  /*0f70*/  FADD R52, R11, 1 ;  /* 0x3f8000000b347421 */ /* 0x008fe20000000000 */
[----:B------:R-:W-:Y:S01]  /*0f80*/  FSEL R54, R54, 1, !P4 ;  /* 0x3f80000036367808 */ /* 0x000fe20006000000 */
[----:B------:R-:W0:Y:S01]  /*0f90*/  MUFU.EX2 R45, R45 ;  /* 0x0000002d002d7308 */ /* 0x000e220000000800 */
[----:B-1----:R-:W-:Y:S01]  /*0fa0*/  FADD R51, R13, 1 ;  /* 0x3f8000000d337421 */ /* 0x002fe20000000000 */
[----:B------:R-:W-:Y:S01]  /*0fb0*/  FFMA R50, R7, R50, RZ ;  /* 0x0000003207327223 */ /* 0x000fe200000000ff */
[----:B------:R-:W-:Y:S01]  /*0fc0*/  @!P2 FFMA R43, R19, R14, R19 ;  /* 0x0000000e132ba223 */ /* 0x000fe20000000013 */
[----:B------:R-:W-:Y:S01]  /*0fd0*/  LOP3.LUT R13, R54, 0x80000000, R39, 0xb8, !PT ;  /* 0x80000000360d7812 */ /* 0x000fe200078eb827 */
[----:B------:R-:W-:Y:S01]  /*0fe0*/  FMUL R11, R49, R49 ;  /* 0x00000031310b7220 */ /* 0x000fe20000400000 */
[----:B------:R-:W-:-:S02]  /*0ff0*/  ISETP.GE.U32.AND P1, PT, R2, R3, PT ;  /* 0x000000030200720c */ /* 0x000fc40003f26070 */
[----:B------:R0:W1:Y:S01]  /*1000*/  MUFU.RCP R14, R51 ;  /* 0x00000033000e7308 */ /* 0x0000620000001000 */
[----:B------:R-:W-:Y:S01]  /*1010*/  @!P5 FFMA R13, R39, R50, R39 ;  /* 0x00000032270dd223 */ /* 0x000fe20000000027 */
[----:B------:R-:W-:Y:S01]  /*1020*/  IMAD.U32 R39, R9, 0x10000, RZ ;  /* 0x0001000009277824 */ /* 0x000fe200078e00ff */
[----:B------:R-:W-:-:S05]  /*1030*/  ISETP.GE.U32.OR P1, PT, R30, R41, P1 ;  /* 0x000000291e00720c */ /* 0x000fca0000f26470 */
[----:B------:R-:W2:Y:S01]  /*1040*/  MUFU.RCP R52, R52 ;  /* 0x0000003400347308 */ /* 0x000ea20000001000 */
[----:B------:R-:W-:Y:S01]  /*1050*/  FFMA R30, R11, R48, -0.052303962409496307373 ;  /* 0xbd563cae0b1e7423 */ /* 0x000fe20000000030 */
[----:B------:R-:W-:Y:S01]  /*1060*/  FMUL R54, R39, 0.035677410662174224854 ;  /* 0x3d12227a27367820 */ /* 0x000fe20000400000 */
[C---:B------:R-:W-:Y:S02]  /*1070*/  FMUL R7, R34.reuse, R34 ;  /* 0x0000002222077220 */ /* 0x040fe40000400000 */
[----:B------:R-:W-:Y:S01]  /*1080*/  FFMA R30, R11, R30, 0.1331529766321182251 ;  /* 0x3e0859410b1e7423 */ /* 0x000fe2000000001e */
[----:B------:R-:W-:Y:S01]  /*1090*/  FFMA R56, R39, R54, 0.79788458347320556641 ;  /* 0x3f4c422a27387423 */ /* 0x000fe20000000036 */
[----:B------:R-:W-:Y:S01]  /*10a0*/  FFMA R50, R7, R48, -0.052303962409496307373 ;  /* 0xbd563cae07327423 */ /* 0x000fe20000000030 */
[----:B0-----:R-:W-:Y:S01]  /*10b0*/  FADD R51, R45, 1 ;  /* 0x3f8000002d337421 */ /* 0x001fe20000000000 */
[----:B------:R-:W-:Y:S01]  /*10c0*/  FFMA R54, R11, R30, -0.33332768082618713379 ;  /* 0xbeaaa9ed0b367423 */ /* 0x000fe2000000001e */
[----:B------:R-:W-:Y:S01]  /*10d0*/  FMUL R30, R39, R56 ;  /* 0x00000038271e7220 */ /* 0x000fe20000400000 */
[----:B------:R-:W-:Y:S01]  /*10e0*/  SHF.R.U32.HI R19, RZ, 0x10, R15 ;  /* 0x00000010ff137819 */ /* 0x000fe2000001160f */
[----:B------:R-:W-:Y:S01]  /*10f0*/  FFMA R50, R7, R50, 0.1331529766321182251 ;  /* 0x3e08594107327423 */ /* 0x000fe20000000032 */
[----:B------:R-:W-:Y:S01]  /*1100*/  FSETP.GE.AND P4, PT, |R34|, 0.60000002384185791016, PT ;  /* 0x3f19999a2200780b */ /* 0x000fe20003f86200 */
[--C-:B-1----:R-:W-:Y:S01]  /*1110*/  FFMA R14, R14, -2, R47.reuse ;  /* 0xc00000000e0e7823 */ /* 0x102fe2000000002f */
[----:B------:R-:W-:Y:S01]  /*1120*/  FSETP.GE.AND P2, PT, |R34|, 9.010913848876953125, PT ;  /* 0x41102cb42200780b */ /* 0x000fe20003f46200 */
[----:B------:R-:W-:Y:S01]  /*1130*/  FFMA R54, R11, R54, RZ ;  /* 0x000000360b367223 */ /* 0x000fe200000000ff */
[----:B--2---:R-:W-:Y:S01]  /*1140*/  FFMA R45, R52, -2, R47 ;  /* 0xc0000000342d7823 */ /* 0x004fe2000000002f */
[----:B------:R-:W-:Y:S01]  /*1150*/  FMUL R11, |R30|, 2.8853900432586669922 ;  /* 0x4038aa3b1e0b7820 */ /* 0x000fe20000400200 */
[----:B------:R-:W0:Y:S01]  /*1160*/  MUFU.RCP R52, R51 ;  /* 0x0000003300347308 */ /* 0x000e220000001000 */
[----:B------:R-:W-:Y:S01]  /*1170*/  FFMA R50, R7, R50, -0.33332768082618713379 ;  /* 0xbeaaa9ed07327423 */ /* 0x000fe20000000032 */
[----:B------:R-:W-:-:S02]  /*1180*/  SHF.L.U32 R19, R19, 0x10, RZ ;  /* 0x0000001013137819 */ /* 0x000fc400000006ff */
[----:B------:R-:W-:Y:S02]  /*1190*/  FSEL R15, R14, 1, !P2 ;  /* 0x3f8000000e0f7808 */ /* 0x000fe40005000000 */
[----:B------:R-:W-:Y:S01]  /*11a0*/  FSETP.GE.AND P2, PT, |R49|, 0.60000002384185791016, PT ;  /* 0x3f19999a3100780b */ /* 0x000fe20003f46200 */
[----:B------:R-:W-:Y:S01]  /*11b0*/  FFMA R7, R7, R50, RZ ;  /* 0x0000003207077223 */ /* 0x000fe200000000ff */
[----:B------:R-:W-:Y:S01]  /*11c0*/  FSETP.GE.AND P5, PT, |R49|, 9.010913848876953125, PT ;  /* 0x41102cb43100780b */ /* 0x000fe20003fa6200 */
[----:B------:R-:W1:Y:S01]  /*11d0*/  MUFU.EX2 R11, R11 ;  /* 0x0000000b000b7308 */ /* 0x000e620000000800 */
[----:B------:R-:W-:Y:S01]  /*11e0*/  FMUL R50, R19, 0.035677410662174224854 ;  /* 0x3d12227a13327820 */ /* 0x000fe20000400000 */
[--C-:B------:R-:W-:Y:S01]  /*11f0*/  LOP3.LUT R15, R15, 0x80000000, R34.reuse, 0xb8, !PT ;  /* 0x800000000f0f7812 */ /* 0x100fe200078eb822 */
[----:B------:R-:W-:Y:S01]  /*1200*/  @!P4 FFMA R15, R34, R7, R34 ;  /* 0x00000007220fc223 */ /* 0x000fe20000000022 */
[----:B------:R-:W-:Y:S01]  /*1210*/  FSEL R14, R45, 1, !P5 ;  /* 0x3f8000002d0e7808 */ /* 0x000fe20006800000 */
[----:B------:R-:W-:Y:S01]  /*1220*/  FFMA R50, R19, R50, 0.79788458347320556641 ;  /* 0x3f4c422a13327423 */ /* 0x000fe20000000032 */
[----:B------:R-:W-:-:S02]  /*1230*/  FMUL R7, R32, R32 ;  /* 0x0000002020077220 */ /* 0x000fc40000400000 */
[--C-:B------:R-:W-:Y:S01]  /*1240*/  LOP3.LUT R45, R14, 0x80000000, R49.reuse, 0xb8, !PT ;  /* 0x800000000e2d7812 */ /* 0x100fe200078eb831 */
[----:B------:R-:W-:Y:S01]  /*1250*/  FMUL R14, R19, R50 ;  /* 0x00000032130e7220 */ /* 0x000fe20000400000 */
[----:B------:R-:W-:Y:S01]  /*1260*/  FFMA R50, R7, R48, -0.052303962409496307373 ;  /* 0xbd563cae07327423 */ /* 0x000fe20000000030 */
[----:B------:R-:W-:Y:S01]  /*1270*/  @!P2 FFMA R45, R49, R54, R49 ;  /* 0x00000036312da223 */ /* 0x000fe20000000031 */
[----:B0-----:R-:W-:Y:S01]  /*1280*/  FFMA R52, R52, -2, R47 ;  /* 0xc000000034347823 */ /* 0x001fe2000000002f */
[----:B------:R-:W-:Y:S01]  /*1290*/  FSETP.GE.AND P2, PT, |R32|, 9.010913848876953125, PT ;  /* 0x41102cb42000780b */ /* 0x000fe20003f46200 */
[----:B------:R-:W-:Y:S01]  /*12a0*/  FMUL R34, |R14|, 2.8853900432586669922 ;  /* 0x4038aa3b0e227820 */ /* 0x000fe20000400200 */
[----:B------:R-:W-:Y:S01]  /*12b0*/  FFMA R54, R7, R50, 0.1331529766321182251 ;  /* 0x3e08594107367423 */ /* 0x000fe20000000032 */
[C---:B------:R-:W-:Y:S01]  /*12c0*/  SHF.L.U64.HI R50, R33.reuse, 0x5, R16 ;  /* 0x0000000521327819 */ /* 0x040fe20000010210 */
[----:B------:R-:W-:Y:S01]  /*12d0*/  IMAD.SHL.U32 R49, R33, 0x20, RZ ;  /* 0x0000002021317824 */ /* 0x000fe200078e00ff */
[----:B------:R-:W-:-:S02]  /*12e0*/  FSETP.GE.AND P4, PT, |R32|, 0.60000002384185791016, PT ;  /* 0x3f19999a2000780b */ /* 0x000fc40003f86200 */
[----:B------:R-:W-:Y:S01]  /*12f0*/  FSEL R33, R52, 1, !P2 ;  /* 0x3f80000034217808 */ /* 0x000fe20005000000 */
[----:B-1----:R-:W-:Y:S01]  /*1300*/  FADD R52, R11, 1 ;  /* 0x3f8000000b347421 */ /* 0x002fe20000000000 */
[----:B------:R-:W0:Y:S01]  /*1310*/  MUFU.EX2 R34, R34 ;  /* 0x0000002200227308 */ /* 0x000e220000000800 */
[----:B------:R-:W-:Y:S01]  /*1320*/  FFMA R54, R7, R54, -0.33332768082618713379 ;  /* 0xbeaaa9ed07367423 */ /* 0x000fe20000000036 */
[----:B------:R-:W-:-:S03]  /*1330*/  LOP3.LUT R11, R33, 0x80000000, R32, 0xb8, !PT ;  /* 0x80000000210b7812 */ /* 0x000fc600078eb820 */
[----:B------:R-:W-:-:S03]  /*1340*/  FFMA R7, R7, R54, RZ ;  /* 0x0000003607077223 */ /* 0x000fc600000000ff */
[----:B------:R-:W1:Y:S01]  /*1350*/  MUFU.RCP R52, R52 ;  /* 0x0000003400347308 */ /* 0x000e620000001000 */
[----:B------:R-:W-:Y:S01]  /*1360*/  @!P4 FFMA R11, R32, R7, R32 ;  /* 0x00000007200bc223 */ /* 0x000fe20000000020 */
[C---:B------:R-:W-:Y:S01]  /*1370*/  LEA R51, P2, R49.reuse, UR18, 0x2 ;  /* 0x0000001231337c11 */ /* 0x040fe2000f8410ff */
[----:B------:R-:W-:Y:S01]  /*1380*/  FMUL R7, R30, R30 ;  /* 0x0000001e1e077220 */ /* 0x000fe20000400000 */
[C---:B------:R-:W-:Y:S02]  /*1390*/  @!P1 IADD3 R33, P5, R26.reuse, UR13, RZ ;  /* 0x0000000d1a219c10 */ /* 0x040fe4000ffbe0ff */
[----:B------:R-:W-:Y:S01]  /*13a0*/  LEA.HI.X R50, R49, UR19, R50, 0x2, P2 ;  /* 0x0000001331327c11 */ /* 0x000fe200090f1432 */
[----:B------:R-:W-:Y:S01]  /*13b0*/  FFMA R54, R7, R48, -0.052303962409496307373 ;  /* 0xbd563cae07367423 */ /* 0x000fe20000000030 */
[----:B------:R-:W-:Y:S01]  /*13c0*/  @!P1 LEA R16, P2, R26, R51, 0x4 ;  /* 0x000000331a109211 */ /* 0x000fe200078420ff */
[----:B0-----:R-:W-:Y:S01]  /*13d0*/  FADD R34, R34, 1 ;  /* 0x3f80000022227421 */ /* 0x001fe20000000000 */
[----:B------:R-:W-:-:S02]  /*13e0*/  @!P1 IADD3.X R49, R17, UR14, RZ, P5, !PT ;  /* 0x0000000e11319c10 */ /* 0x000fc4000affe4ff */
[----:B------:R-:W-:Y:S01]  /*13f0*/  @!P1 LEA R32, P4, R33, R51, 0x4 ;  /* 0x0000003321209211 */ /* 0x000fe200078820ff */
[----:B------:R-:W-:Y:S01]  /*1400*/  FFMA R56, R7, R54, 0.1331529766321182251 ;  /* 0x3e08594107387423 */ /* 0x000fe20000000036 */
[----:B------:R-:W-:Y:S02]  /*1410*/  FSETP.GE.AND P5, PT, |R30|, 0.60000002384185791016, PT ;  /* 0x3f19999a1e00780b */ /* 0x000fe40003fa6200 */
[-C--:B------:R-:W-:Y:S01]  /*1420*/  @!P1 LEA.HI.X R17, R26, R50.reuse, R17, 0x4, P2 ;  /* 0x000000321a119211 */ /* 0x080fe200010f2411 */
[----:B-1----:R-:W-:Y:S01]  /*1430*/  FFMA R52, R52, -2, R47 ;  /* 0xc000000034347823 */ /* 0x002fe2000000002f */
[----:B------:R-:W0:Y:S01]  /*1440*/  MUFU.RCP R26, R34 ;  /* 0x00000022001a7308 */ /* 0x000e220000001000 */
[----:B------:R-:W-:Y:S01]  /*1450*/  @!P1 LEA.HI.X R33, R33, R50, R49, 0x4, P4 ;  /* 0x0000003221219211 */ /* 0x000fe200020f2431 */
[----:B------:R-:W-:Y:S01]  /*1460*/  FFMA R56, R7, R56, -0.33332768082618713379 ;  /* 0xbeaaa9ed07387423 */ /* 0x000fe20000000038 */
[----:B------:R-:W-:-:S03]  /*1470*/  FSETP.GE.AND P4, PT, |R30|, 9.010913848876953125, PT ;  /* 0x41102cb41e00780b */ /* 0x000fc60003f86200 */
[----:B------:R-:W-:Y:S01]  /*1480*/  FFMA R49, R7, R56, RZ ;  /* 0x0000003807317223 */ /* 0x000fe200000000ff */
[----:B------:R-:W-:Y:S01]  /*1490*/  FSEL R57, R52, 1, !P4 ;  /* 0x3f80000034397808 */ /* 0x000fe20006000000 */
[----:B------:R-:W-:Y:S01]  /*14a0*/  FMUL R7, R14, R14 ;  /* 0x0000000e0e077220 */ /* 0x000fe20000400000 */
[----:B------:R-:W-:Y:S02]  /*14b0*/  USHF.L.U32 UR4, UR13, 0x1, URZ ;  /* 0x000000010d047899 */ /* 0x000fe4000800063f */
[--C-:B------:R-:W-:Y:S01]  /*14c0*/  LOP3.LUT R57, R57, 0x80000000, R30.reuse, 0xb8, !PT ;  /* 0x8000000039397812 */ /* 0x100fe200078eb81e */
[----:B------:R-:W-:Y:S01]  /*14d0*/  @!P5 FFMA R57, R30, R49, R30 ;  /* 0x000000311e39d223 */ /* 0x000fe2000000001e */
[----:B------:R-:W-:Y:S02]  /*14e0*/  VIADD R4, R4, 0x1e ;  /* 0x0000001e04047836 */ /* 0x000fe40000000000 */
[----:B------:R-:W-:Y:S01]  /*14f0*/  FFMA R30, R7, R48, -0.052303962409496307373 ;  /* 0xbd563cae071e7423 */ /* 0x000fe20000000030 */
[----:B------:R-:W-:-:S02]  /*1500*/  IADD3 R54, R2, 0x2, RZ ;  /* 0x0000000202367810 */ /* 0x000fc40007ffe0ff */
[----:B------:R-:W-:Y:S01]  /*1510*/  FSETP.GE.AND P5, PT, |R14|, 0.60000002384185791016, PT ;  /* 0x3f19999a0e00780b */ /* 0x000fe20003fa6200 */
[C---:B------:R-:W-:Y:S01]  /*1520*/  FFMA R30, R7.reuse, R30, 0.1331529766321182251 ;  /* 0x3e085941071e7423 */ /* 0x040fe2000000001e */
[----:B------:R-:W-:Y:S01]  /*1530*/  IADD3 R24, P3, R24, UR4, RZ ;  /* 0x0000000418187c10 */ /* 0x000fe2000ff7e0ff */
[----:B0-----:R-:W-:Y:S01]  /*1540*/  FFMA R26, R26, -2, R47 ;  /* 0xc00000001a1a7823 */ /* 0x001fe2000000002f */
[----:B------:R-:W-:Y:S02]  /*1550*/  LOP3.LUT R4, R4, 0x1f, RZ, 0xc0, !PT ;  /* 0x0000001f04047812 */ /* 0x000fe400078ec0ff */
[----:B------:R-:W-:Y:S01]  /*1560*/  ISETP.GE.U32.AND P2, PT, R54, R3, PT ;  /* 0x000000033600720c */ /* 0x000fe20003f46070 */
[----:B------:R-:W-:Y:S01]  /*1570*/  FFMA R30, R7, R30, -0.33332768082618713379 ;  /* 0xbeaaa9ed071e7423 */ /* 0x000fe2000000001e */
[----:B------:R-:W-:Y:S02]  /*1580*/  FSETP.GE.AND P6, PT, |R14|, 9.010913848876953125, PT ;  /* 0x41102cb40e00780b */ /* 0x000fe40003fc6200 */
[----:B------:R-:W-:-:S02]  /*1590*/  IADD3 R24, P4, R4, R24, RZ ;  /* 0x0000001804187210 */ /* 0x000fc40007f9e0ff */
[----:B------:R-:W-:Y:S01]  /*15a0*/  ISETP.LT.U32.AND P2, PT, R4, R41, !P2 ;  /* 0x000000290400720c */ /* 0x000fe20005741070 */
[----:B------:R-:W-:Y:S01]  /*15b0*/  IMAD.MOV.U32 R4, RZ, RZ, 0x3f000000 ;  /* 0x3f000000ff047424 */ /* 0x000fe200078e00ff */
[----:B------:R-:W-:Y:S01]  /*15c0*/  FSEL R49, R26, 1, !P6 ;  /* 0x3f8000001a317808 */ /* 0x000fe20007000000 */
[----:B------:R-:W-:Y:S02]  /*15d0*/  FFMA R7, R7, R30, RZ ;  /* 0x0000001e07077223 */ /* 0x000fe400000000ff */
[-C--:B------:R-:W-:Y:S01]  /*15e0*/  FFMA R34, R45, R4.reuse, 0.5 ;  /* 0x3f0000002d227423 */ /* 0x080fe20000000004 */
[--C-:B------:R-:W-:Y:S01]  /*15f0*/  LOP3.LUT R49, R49, 0x80000000, R14.reuse, 0xb8, !PT ;  /* 0x8000000031317812 */ /* 0x100fe200078eb80e */
[----:B------:R-:W-:Y:S01]  /*1600*/  @!P5 FFMA R49, R14, R7, R14 ;  /* 0x000000070e31d223 */ /* 0x000fe2000000000e */
[----:B------:R-:W-:Y:S01]  /*1610*/  USHF.L.U64.HI UR5, UR13, 0x1, UR14 ;  /* 0x000000010d057899 */ /* 0x000fe2000801020e */
[----:B------:R-:W-:Y:S01]  /*1620*/  SHF.R.U64 R7, R8, 0x10, R9 ;  /* 0x0000001008077819 */ /* 0x000fe20000001209 */
[----:B------:R-:W-:Y:S01]  /*1630*/  UMOV UR10, 0x3f800000 ;  /* 0x3f800000000a7882 */ /* 0x000fe20000000000 */
[----:B------:R-:W-:Y:S01]  /*1640*/  FFMA R26, R31, R4, 0.5 ;  /* 0x3f0000001f1a7423 */ /* 0x000fe20000000004 */
[----:B------:R-:W-:Y:S01]  /*1650*/  FMUL R21, R21, R34 ;  /* 0x0000002215157220 */ /* 0x000fe20000400000 */
[----:B------:R-:W-:-:S02]  /*1660*/  @P0 R2UR UR10, R12 ;  /* 0x000000000c0a02ca */ /* 0x000fc400000e0000 */
[----:B------:R-:W-:Y:S01]  /*1670*/  SHF.R.U32.HI R34, RZ, 0x10, R9 ;  /* 0x00000010ff227819 */ /* 0x000fe20000011609 */
[----:B------:R-:W-:Y:S01]  /*1680*/  FMUL R37, R37, R26 ;  /* 0x0000001a25257220 */ /* 0x000fe20000400000 */
[----:B------:R-:W-:Y:S02]  /*1690*/  IMAD.U32 R7, R7, 0x10000, RZ ;  /* 0x0001000007077824 */ /* 0x000fe400078e00ff */
[-C--:B------:R-:W-:Y:S01]  /*16a0*/  FFMA R25, R25, R4.reuse, 0.5 ;  /* 0x3f00000019197423 */ /* 0x080fe20000000004 */
[-C--:B------:R-:W-:Y:S01]  /*16b0*/  FFMA R43, R43, R4.reuse, 0.5 ;  /* 0x3f0000002b2b7423 */ /* 0x080fe20000000004 */
[-C--:B------:R-:W-:Y:S01]  /*16c0*/  FFMA R26, R13, R4.reuse, 0.5 ;  /* 0x3f0000000d1a7423 */ /* 0x080fe20000000004 */
[----:B------:R-:W-:Y:S02]  /*16d0*/  IADD3.X R9, R10, UR5, RZ, P3, !PT ;  /* 0x000000050a097c10 */ /* 0x000fe40009ffe4ff */
[----:B------:R-:W-:Y:S01]  /*16e0*/  SHF.L.U32 R34, R34, 0x10, RZ ;  /* 0x0000001022227819 */ /* 0x000fe200000006ff */
[-C--:B------:R-:W-:Y:S01]  /*16f0*/  FFMA R11, R11, R4.reuse, 0.5 ;  /* 0x3f0000000b0b7423 */ /* 0x080fe20000000004 */
[----:B------:R-:W-:Y:S01]  /*1700*/  FFMA R8, R49, R4, 0.5 ;  /* 0x3f00000031087423 */ /* 0x000fe20000000004 */
[----:B------:R-:W-:Y:S01]  /*1710*/  FMUL R10, R7, 0.035677410662174224854 ;  /* 0x3d12227a070a7820 */ /* 0x000fe20000400000 */
[----:B------:R-:W-:Y:S01]  /*1720*/  FMUL R36, R36, R25 ;  /* 0x0000001924247220 */ /* 0x000fe20000400000 */
[----:B------:R-:W-:Y:S01]  /*1730*/  FMUL R18, R18, R43 ;  /* 0x0000002b12127220 */ /* 0x000fe20000400000 */
[----:B------:R-:W-:Y:S01]  /*1740*/  FMUL R23, R23, R26 ;  /* 0x0000001a17177220 */ /* 0x000fe20000400000 */
[----:B------:R-:W-:-:S02]  /*1750*/  IMAD.X R25, RZ, RZ, R9, P4 ;  /* 0x000000ffff197224 */ /* 0x000fc400020e0609 */
[----:B------:R-:W-:Y:S01]  /*1760*/  FMUL R13, R34, 0.035677410662174224854 ;  /* 0x3d12227a220d7820 */ /* 0x000fe20000400000 */
[----:B------:R-:W-:Y:S01]  /*1770*/  FFMA R30, R15, R4, 0.5 ;  /* 0x3f0000000f1e7423 */ /* 0x000fe20000000004 */
[----:B------:R-:W-:Y:S01]  /*1780*/  @P2 IADD3 R31, P0, R24, UR4, RZ ;  /* 0x00000004181f2c10 */ /* 0x000fe2000ff1e0ff */
[----:B------:R-:W-:Y:S01]  /*1790*/  FMUL R22, R22, R11 ;  /* 0x0000000b16167220 */ /* 0x000fe20000400000 */
[----:B------:R-:W-:Y:S01]  /*17a0*/  FMUL R19, R19, R8 ;  /* 0x0000000813137220 */ /* 0x000fe20000400000 */
[----:B------:R-:W-:Y:S01]  /*17b0*/  FFMA R12, R7, R10, 0.79788458347320556641 ;  /* 0x3f4c422a070c7423 */ /* 0x000fe2000000000a */
[----:B------:R-:W-:Y:S01]  /*17c0*/  FMUL R8, R36, UR10 ;  /* 0x0000000a24087c20 */ /* 0x000fe20008400000 */
[----:B------:R-:W-:Y:S01]  /*17d0*/  FMUL R10, R37, UR10 ;  /* 0x0000000a250a7c20 */ /* 0x000fe20008400000 */
[----:B------:R-:W-:Y:S01]  /*17e0*/  FMUL R9, R18, UR10 ;  /* 0x0000000a12097c20 */ /* 0x000fe20008400000 */
[----:B------:R-:W-:Y:S01]  /*17f0*/  FMUL R11, R23, UR10 ;  /* 0x0000000a170b7c20 */ /* 0x000fe20008400000 */
[----:B------:R-:W-:Y:S01]  /*1800*/  FFMA R13, R34, R13, 0.79788458347320556641 ;  /* 0x3f4c422a220d7423 */ /* 0x000fe2000000000d */
[----:B------:R-:W-:Y:S01]  /*1810*/  FMUL R27, R27, R30 ;  /* 0x0000001e1b1b7220 */ /* 0x000fe20000400000 */
[----:B------:R-:W-:-:S02]  /*1820*/  @P2 IADD3.X R52, R25, UR5, RZ, P0, !PT ;  /* 0x0000000519342c10 */ /* 0x000fc400087fe4ff */
[----:B------:R-:W-:Y:S01]  /*1830*/  @P2 LEA R30, P0, R31, R35, 0x3 ;  /* 0x000000231f1e2211 */ /* 0x000fe200078018ff */
[----:B------:R-:W-:Y:S01]  /*1840*/  FMUL R43, R7, R12 ;  /* 0x0000000c072b7220 */ /* 0x000fe20000400000 */
[----:B------:R0:W-:Y:S01]  /*1850*/  @!P1 STG.E.128 desc[UR8][R16.64], R8 ;  /* 0x0000000810009986 */ /* 0x0001e2000c101d08 */
[----:B------:R-:W-:Y:S01]  /*1860*/  FMUL R45, R34, R13 ;  /* 0x0000000d222d7220 */ /* 0x000fe20000400000 */
[----:B------:R-:W-:Y:S01]  /*1870*/  FMUL R12, R27, UR10 ;  /* 0x0000000a1b0c7c20 */ /* 0x000fe20008400000 */
[----:B------:R-:W-:Y:S01]  /*1880*/  FMUL R14, R21, UR10 ;  /* 0x0000000a150e7c20 */ /* 0x000fe20008400000 */
[----:B------:R-:W-:Y:S01]  /*1890*/  FMUL R13, R22, UR10 ;  /* 0x0000000a160d7c20 */ /* 0x000fe20008400000 */
[----:B------:R-:W-:Y:S01]  /*18a0*/  FMUL R15, R19, UR10 ;  /* 0x0000000a130f7c20 */ /* 0x000fe20008400000 */
[----:B------:R-:W-:-:S04]  /*18b0*/  @P2 LEA.HI.X R31, R31, R38, R52, 0x3, P0 ;  /* 0x000000261f1f2211 */ /* 0x000fc800000f1c34 */
[----:B------:R1:W-:Y:S01]  /*18c0*/  @!P1 STG.E.128 desc[UR8][R32.64], R12 ;  /* 0x0000000c20009986 */ /* 0x0003e2000c101d08 */
[----:B0-----:R-:W-:-:S06]  /*18d0*/  @!P2 CS2R R16, SRZ ;  /* 0x000000000010a805 */ /* 0x001fcc000001ff00 */
[----:B------:R0:W2:Y:S01]  /*18e0*/  @P2 LDG.E.64 R16, desc[UR8][R30.64] ;  /* 0x000000081e102981 */ /* 0x0000a2000c1e1b00 */
[----:B------:R-:W-:Y:S01]  /*18f0*/  FMUL R26, |R43|, 2.8853900432586669922 ;  /* 0x4038aa3b2b1a7820 */ /* 0x000fe20000400200 */
[----:B------:R-:W-:-:S05]  /*1900*/  FMUL R49, |R45|, 2.8853900432586669922 ;  /* 0x4038aa3b2d317820 */ /* 0x000fca0000400200 */
[----:B------:R-:W3:Y:S01]  /*1910*/  MUFU.EX2 R26, R26 ;  /* 0x0000001a001a7308 */ /* 0x000ee20000000800 */
[----:B------:R-:W-:-:S04]  /*1920*/  FMUL R53, R43, R43 ;  /* 0x0000002b2b357220 */ /* 0x000fc80000400000 */
[----:B------:R-:W-:-:S03]  /*1930*/  FFMA R52, R53, R48, -0.052303962409496307373 ;  /* 0xbd563cae35347423 */ /* 0x000fc60000000030 */
[----:B------:R-:W4:Y:S01]  /*1940*/  MUFU.EX2 R49, R49 ;  /* 0x0000003100317308 */ /* 0x000f220000000800 */
[----:B------:R-:W-:Y:S01]  /*1950*/  FFMA R52, R53, R52, 0.1331529766321182251 ;  /* 0x3e08594135347423 */ /* 0x000fe20000000034 */
[----:B------:R-:W-:Y:S01]  /*1960*/  FMUL R55, R45, R45 ;  /* 0x0000002d2d377220 */ /* 0x000fe20000400000 */
[----:B-1----:R-:W-:Y:S02]  /*1970*/  IMAD.U32 R32, R28, 0x10000, RZ ;  /* 0x000100001c207824 */ /* 0x002fe400078e00ff */
[----:B---3--:R-:W-:Y:S01]  /*1980*/  FADD R54, R26, 1 ;  /* 0x3f8000001a367421 */ /* 0x008fe20000000000 */
[----:B------:R-:W-:Y:S01]  /*1990*/  FFMA R26, R53, R52, -0.33332768082618713379 ;  /* 0xbeaaa9ed351a7423 */ /* 0x000fe20000000034 */
[----:B0-----:R-:W-:-:S03]  /*19a0*/  FMUL R31, R32, 0.035677410662174224854 ;  /* 0x3d12227a201f7820 */ /* 0x001fc60000400000 */
[----:B------:R-:W-:Y:S01]  /*19b0*/  FFMA R52, R53, R26, RZ ;  /* 0x0000001a35347223 */ /* 0x000fe200000000ff */
[----:B------:R-:W-:Y:S01]  /*19c0*/  FFMA R26, R55, R48, -0.052303962409496307373 ;  /* 0xbd563cae371a7423 */ /* 0x000fe20000000030 */
[----:B----4-:R-:W-:Y:S01]  /*19d0*/  FADD R49, R49, 1 ;  /* 0x3f80000031317421 */ /* 0x010fe20000000000 */
[C---:B------:R-:W-:Y:S02]  /*19e0*/  FFMA R31, R32.reuse, R31, 0.79788458347320556641 ;  /* 0x3f4c422a201f7423 */ /* 0x040fe4000000001f */
[C---:B------:R-:W-:Y:S01]  /*19f0*/  FFMA R26, R55.reuse, R26, 0.1331529766321182251 ;  /* 0x3e085941371a7423 */ /* 0x040fe2000000001a */
[----:B------:R-:W0:Y:S01]  /*1a00*/  MUFU.RCP R56, R49 ;  /* 0x0000003100387308 */ /* 0x000e220000001000 */
[----:B------:R-:W-:Y:S02]  /*1a10*/  FMUL R31, R32, R31 ;  /* 0x0000001f201f7220 */ /* 0x000fe40000400000 */
[----:B------:R-:W-:-:S05]  /*1a20*/  FFMA R26, R55, R26, -0.33332768082618713379 ;  /* 0xbeaaa9ed371a7423 */ /* 0x000fca000000001a */
[----:B------:R-:W1:Y:S01]  /*1a30*/  MUFU.RCP R54, R54 ;  /* 0x0000003600367308 */ /* 0x000e620000001000 */
[----:B------:R-:W-:Y:S01]  /*1a40*/  FFMA R30, R55, R26, RZ ;  /* 0x0000001a371e7223 */ /* 0x000fe200000000ff */
[----:B------:R-:W-:Y:S01]  /*1a50*/  FMUL R26, |R31|, 2.8853900432586669922 ;  /* 0x4038aa3b1f1a7820 */ /* 0x000fe20000400200 */
[----:B------:R-:W-:Y:S02]  /*1a60*/  FSETP.GE.AND P4, PT, |R45|, 0.60000002384185791016, PT ;  /* 0x3f19999a2d00780b */ /* 0x000fe40003f86200 */
[----:B------:R-:W-:-:S03]  /*1a70*/  FSETP.GE.AND P1, PT, |R43|, 0.60000002384185791016, PT ;  /* 0x3f19999a2b00780b */ /* 0x000fc60003f26200 */
[----:B------:R-:W3:Y:S01]  /*1a80*/  MUFU.EX2 R26, R26 ;  /* 0x0000001a001a7308 */ /* 0x000ee20000000800 */
[--C-:B0-----:R-:W-:Y:S01]  /*1a90*/  FFMA R56, R56, -2, R47.reuse ;  /* 0xc000000038387823 */ /* 0x101fe2000000002f */
[----:B------:R-:W-:Y:S02]  /*1aa0*/  FSETP.GE.AND P3, PT, |R45|, 9.010913848876953125, PT ;  /* 0x41102cb42d00780b */ /* 0x000fe40003f66200 */
[----:B------:R-:W-:Y:S02]  /*1ab0*/  FSETP.GE.AND P0, PT, |R43|, 9.010913848876953125, PT ;  /* 0x41102cb42b00780b */ /* 0x000fe40003f06200 */
[----:B------:R-:W-:Y:S01]  /*1ac0*/  FSEL R56, R56, 1, !P3 ;  /* 0x3f80000038387808 */ /* 0x000fe20005800000 */
[----:B-1----:R-:W-:-:S03]  /*1ad0*/  FFMA R54, R54, -2, R47 ;  /* 0xc000000036367823 */ /* 0x002fc6000000002f */
[--C-:B------:R-:W-:Y:S01]  /*1ae0*/  LOP3.LUT R53, R56, 0x80000000, R45.reuse, 0xb8, !PT ;  /* 0x8000000038357812 */ /* 0x100fe200078eb82d */
[----:B------:R-:W-:Y:S01]  /*1af0*/  @!P4 FFMA R53, R45, R30, R45 ;  /* 0x0000001e2d35c223 */ /* 0x000fe2000000002d */
[----:B------:R-:W-:Y:S02]  /*1b00*/  FSEL R54, R54, 1, !P0 ;  /* 0x3f80000036367808 */ /* 0x000fe40004000000 */
[----:B------:R-:W-:Y:S02]  /*1b10*/  SHF.L.U32 R30, R29, 0x10, RZ ;  /* 0x000000101d1e7819 */ /* 0x000fe400000006ff */
[--C-:B------:R-:W-:Y:S01]  /*1b20*/  LOP3.LUT R55, R54, 0x80000000, R43.reuse, 0xb8, !PT ;  /* 0x8000000036377812 */ /* 0x100fe200078eb82b */
[----:B------:R-:W-:Y:S01]  /*1b30*/  @!P1 FFMA R55, R43, R52, R43 ;  /* 0x000000342b379223 */ /* 0x000fe2000000002b */
[----:B---3--:R-:W-:Y:S01]  /*1b40*/  FADD R52, R26, 1 ;  /* 0x3f8000001a347421 */ /* 0x008fe20000000000 */
[----:B------:R-:W-:-:S04]  /*1b50*/  FMUL R33, R30, 0.035677410662174224854 ;  /* 0x3d12227a1e217820 */ /* 0x000fc80000400000 */
[C---:B------:R-:W-:Y:S01]  /*1b60*/  FFMA R33, R30.reuse, R33, 0.79788458347320556641 ;  /* 0x3f4c422a1e217423 */ /* 0x040fe20000000021 */
[----:B------:R-:W0:Y:S03]  /*1b70*/  MUFU.RCP R52, R52 ;  /* 0x0000003400347308 */ /* 0x000e260000001000 */
[----:B------:R-:W-:Y:S01]  /*1b80*/  FMUL R33, R30, R33 ;  /* 0x000000211e217220 */ /* 0x000fe20000400000 */
[----:B------:R-:W-:-:S03]  /*1b90*/  FMUL R43, R31, R31 ;  /* 0x0000001f1f2b7220 */ /* 0x000fc60000400000 */
[----:B------:R-:W-:Y:S01]  /*1ba0*/  FMUL R45, |R33|, 2.8853900432586669922 ;  /* 0x4038aa3b212d7820 */ /* 0x000fe20000400200 */
[----:B------:R-:W-:Y:S01]  /*1bb0*/  FFMA R26, R43, R48, -0.052303962409496307373 ;  /* 0xbd563cae2b1a7423 */ /* 0x000fe20000000030 */
[----:B------:R-:W-:-:S03]  /*1bc0*/  FSETP.GE.AND P1, PT, |R31|, 0.60000002384185791016, PT ;  /* 0x3f19999a1f00780b */ /* 0x000fc60003f26200 */
[----:B------:R-:W-:Y:S01]  /*1bd0*/  FFMA R26, R43, R26, 0.1331529766321182251 ;  /* 0x3e0859412b1a7423 */ /* 0x000fe2000000001a */
[----:B------:R-:W1:Y:S01]  /*1be0*/  MUFU.EX2 R45, R45 ;  /* 0x0000002d002d7308 */ /* 0x000e620000000800 */
[----:B------:R-:W-:Y:S01]  /*1bf0*/  FSETP.GE.AND P0, PT, |R31|, 9.010913848876953125, PT ;  /* 0x41102cb41f00780b */ /* 0x000fe20003f06200 */
[----:B0-----:R-:W-:Y:S01]  /*1c00*/  FFMA R52, R52, -2, R47 ;  /* 0xc000000034347823 */ /* 0x001fe2000000002f */
[----:B------:R-:W-:Y:S01]  /*1c10*/  FFMA R26, R43, R26, -0.33332768082618713379 ;  /* 0xbeaaa9ed2b1a7423 */ /* 0x000fe2000000001a */
[----:B------:R-:W-:-:S03]  /*1c20*/  FMUL R49, R33, R33 ;  /* 0x0000002121317220 */ /* 0x000fc60000400000 */
[----:B------:R-:W-:Y:S01]  /*1c30*/  FSEL R52, R52, 1, !P0 ;  /* 0x3f80000034347808 */ /* 0x000fe20004000000 */
[----:B------:R-:W-:-:S03]  /*1c40*/  FFMA R26, R43, R26, RZ ;  /* 0x0000001a2b1a7223 */ /* 0x000fc600000000ff */
[--C-:B------:R-:W-:Y:S01]  /*1c50*/  LOP3.LUT R43, R52, 0x80000000, R31.reuse, 0xb8, !PT ;  /* 0x80000000342b7812 */ /* 0x100fe200078eb81f */
[----:B------:R-:W-:Y:S01]  /*1c60*/  @!P1 FFMA R43, R31, R26, R31 ;  /* 0x0000001a1f2b9223 */ /* 0x000fe2000000001f */
[----:B------:R-:W-:Y:S01]  /*1c70*/  FFMA R26, R49, R48, -0.052303962409496307373 ;  /* 0xbd563cae311a7423 */ /* 0x000fe20000000030 */
[----:B-1----:R-:W-:-:S03]  /*1c80*/  FADD R31, R45, 1 ;  /* 0x3f8000002d1f7421 */ /* 0x002fc60000000000 */
[C---:B------:R-:W-:Y:S01]  /*1c90*/  FFMA R26, R49.reuse, R26, 0.1331529766321182251 ;  /* 0x3e085941311a7423 */ /* 0x040fe2000000001a */
[----:B------:R0:W1:Y:S03]  /*1ca0*/  MUFU.RCP R52, R31 ;  /* 0x0000001f00347308 */ /* 0x0000660000001000 */
[----:B------:R-:W-:-:S04]  /*1cb0*/  FFMA R26, R49, R26, -0.33332768082618713379 ;  /* 0xbeaaa9ed311a7423 */ /* 0x000fc8000000001a */
[----:B------:R-:W-:Y:S01]  /*1cc0*/  FFMA R54, R49, R26, RZ ;  /* 0x0000001a31367223 */ /* 0x000fe200000000ff */
[----:B------:R-:W-:-:S05]  /*1cd0*/  SHF.R.U64 R26, R28, 0x10, R29 ;  /* 0x000000101c1a7819 */ /* 0x000fca000000121d */
[----:B------:R-:W-:Y:S01]  /*1ce0*/  IMAD.U32 R26, R26, 0x10000, RZ ;  /* 0x000100001a1a7824 */ /* 0x000fe200078e00ff */
[----:B------:R-:W-:-:S03]  /*1cf0*/  FSETP.GE.AND P0, PT, |R33|, 9.010913848876953125, PT ;  /* 0x41102cb42100780b */ /* 0x000fc60003f06200 */
[----:B0-----:R-:W-:Y:S01]  /*1d00*/  FMUL R31, R26, 0.035677410662174224854 ;  /* 0x3d12227a1a1f7820 */ /* 0x001fe20000400000 */
[----:B-1----:R-:W-:-:S03]  /*1d10*/  FFMA R52, R52, -2, R47 ;  /* 0xc000000034347823 */ /* 0x002fc6000000002f */
[----:B------:R-:W-:Y:S02]  /*1d20*/  FFMA R31, R26, R31, 0.79788458347320556641 ;  /* 0x3f4c422a1a1f7423 */ /* 0x000fe4000000001f */
[----:B------:R-:W-:Y:S02]  /*1d30*/  FSEL R52, R52, 1, !P0 ;  /* 0x3f80000034347808 */ /* 0x000fe40004000000 */
[----:B------:R-:W-:Y:S02]  /*1d40*/  FMUL R49, R26, R31 ;  /* 0x0000001f1a317220 */ /* 0x000fe40000400000 */
[----:B------:R-:W-:Y:S02]  /*1d50*/  LOP3.LUT R45, R52, 0x80000000, R33, 0xb8, !PT ;  /* 0x80000000342d7812 */ /* 0x000fe400078eb821 */
[----:B------:R-:W-:Y:S01]  /*1d60*/  FMUL R52, |R49|, 2.8853900432586669922 ;  /* 0x4038aa3b31347820 */ /* 0x000fe20000400200 */
[----:B------:R-:W-:-:S05]  /*1d70*/  FSETP.GE.AND P1, PT, |R33|, 0.60000002384185791016, PT ;  /* 0x3f19999a2100780b */ /* 0x000fca0003f26200 */
[----:B------:R-:W0:Y:S01]  /*1d80*/  MUFU.EX2 R52, R52 ;  /* 0x0000003400347308 */ /* 0x000e220000000800 */
[----:B------:R-:W-:-:S07]  /*1d90*/  FMUL R31, R49, R49 ;  /* 0x00000031311f7220 */ /* 0x000fce0000400000 */
[----:B------:R-:W-:Y:S01]  /*1da0*/  @!P1 FFMA R45, R33, R54, R33 ;  /* 0x00000036212d9223 */ /* 0x000fe20000000021 */
[----:B0-----:R-:W-:Y:S01]  /*1db0*/  FADD R54, R52, 1 ;  /* 0x3f80000034367421 */ /* 0x001fe20000000000 */
[----:B------:R-:W-:-:S05]  /*1dc0*/  FFMA R28, R31, R48, -0.052303962409496307373 ;  /* 0xbd563cae1f1c7423 */ /* 0x000fca0000000030 */
[----:B------:R-:W0:Y:S01]  /*1dd0*/  MUFU.RCP R54, R54 ;  /* 0x0000003600367308 */ /* 0x000e220000001000 */
[----:B------:R-:W-:-:S04]  /*1de0*/  FFMA R28, R31, R28, 0.1331529766321182251 ;  /* 0x3e0859411f1c7423 */ /* 0x000fc8000000001c */
[----:B------:R-:W-:Y:S01]  /*1df0*/  FFMA R28, R31, R28, -0.33332768082618713379 ;  /* 0xbeaaa9ed1f1c7423 */ /* 0x000fe2000000001c */
[----:B------:R-:W-:-:S03]  /*1e00*/  FSETP.GE.AND P0, PT, |R49|, 9.010913848876953125, PT ;  /* 0x41102cb43100780b */ /* 0x000fc60003f06200 */
[----:B------:R-:W-:Y:S01]  /*1e10*/  FFMA R28, R31, R28, RZ ;  /* 0x0000001c1f1c7223 */ /* 0x000fe200000000ff */
[----:B------:R-:W-:Y:S01]  /*1e20*/  FSETP.GE.AND P1, PT, |R49|, 0.60000002384185791016, PT ;  /* 0x3f19999a3100780b */ /* 0x000fe20003f26200 */
[----:B0-----:R-:W-:-:S05]  /*1e30*/  FFMA R31, R54, -2, R47 ;  /* 0xc0000000361f7823 */ /* 0x001fca000000002f */
[----:B------:R-:W-:Y:S02]  /*1e40*/  FSEL R56, R31, 1, !P0 ;  /* 0x3f8000001f387808 */ /* 0x000fe40004000000 */
[----:B------:R-:W-:Y:S02]  /*1e50*/  SHF.R.U32.HI R31, RZ, 0x10, R29 ;  /* 0x00000010ff1f7819 */ /* 0x000fe4000001161d */
[----:B------:R-:W-:-:S03]  /*1e60*/  LOP3.LUT R33, R56, 0x80000000, R49, 0xb8, !PT ;  /* 0x8000000038217812 */ /* 0x000fc600078eb831 */
[----:B------:R-:W-:Y:S02]  /*1e70*/  IMAD.U32 R31, R31, 0x10000, RZ ;  /* 0x000100001f1f7824 */ /* 0x000fe400078e00ff */
[----:B------:R-:W-:Y:S02]  /*1e80*/  @!P1 FFMA R33, R49, R28, R49 ;  /* 0x0000001c31219223 */ /* 0x000fe40000000031 */
[----:B------:R-:W-:-:S04]  /*1e90*/  FMUL R28, R31, 0.035677410662174224854 ;  /* 0x3d12227a1f1c7820 */ /* 0x000fc80000400000 */
[----:B------:R-:W-:-:S04]  /*1ea0*/  FFMA R28, R31, R28, 0.79788458347320556641 ;  /* 0x3f4c422a1f1c7423 */ /* 0x000fc8000000001c */
[----:B------:R-:W-:-:S04]  /*1eb0*/  FMUL R49, R31, R28 ;  /* 0x0000001c1f317220 */ /* 0x000fc80000400000 */
[----:B------:R-:W-:-:S06]  /*1ec0*/  FMUL R52, |R49|, 2.8853900432586669922 ;  /* 0x4038aa3b31347820 */ /* 0x000fcc0000400200 */
[----:B------:R-:W0:Y:S01]  /*1ed0*/  MUFU.EX2 R52, R52 ;  /* 0x0000003400347308 */ /* 0x000e220000000800 */
[----:B------:R-:W-:Y:S01]  /*1ee0*/  VOTEU.ANY UP0, P2 ;  /* 0x00000000003f7886 */ /* 0x000fe20001000100 */
[----:B------:R-:W-:Y:S01]  /*1ef0*/  MOV R29, UR13 ;  /* 0x0000000d001d7c02 */ /* 0x000fe20008000f00 */
[----:B0-----:R-:W-:-:S06]  /*1f00*/  FADD R54, R52, 1 ;  /* 0x3f80000034367421 */ /* 0x001fcc0000000000 */
[----:B------:R-:W0:Y:S01]  /*1f10*/  MUFU.RCP R54, R54 ;  /* 0x0000003600367308 */ /* 0x000e220000001000 */
[----:B------:R-:W-:Y:S01]  /*1f20*/  @UP0 UIMAD UR15, UR14, 0x3, URZ ;  /* 0x000000030e0f08a4 */ /* 0x000fe2000f8e023f */
[----:B------:R-:W-:-:S04]  /*1f30*/  @P2 IMAD.WIDE.U32 R28, R29, 0x3, R24 ;  /* 0x000000031d1c2825 */ /* 0x000fc800078e0018 */
[----:B------:R-:W-:Y:S01]  /*1f40*/  FMUL R56, R49, R49 ;  /* 0x0000003131387220 */ /* 0x000fe20000400000 */
[----:B------:R-:W-:Y:S01]  /*1f50*/  @P2 VIADD R25, R29, UR15 ;  /* 0x0000000f1d192c36 */ /* 0x000fe20008000000 */
[----:B------:R-:W-:-:S04]  /*1f60*/  @P2 LEA R24, P0, R28, R35, 0x3 ;  /* 0x000000231c182211 */ /* 0x000fc800078018ff */
[----:B------:R-:W-:Y:S02]  /*1f70*/  @P2 LEA.HI.X R25, R28, R38, R25, 0x3, P0 ;  /* 0x000000261c192211 */ /* 0x000fe400000f1c19 */
[----:B------:R-:W-:Y:S01]  /*1f80*/  @!P2 CS2R R28, SRZ ;  /* 0x00000000001ca805 */ /* 0x000fe2000001ff00 */
[----:B0-----:R-:W-:Y:S01]  /*1f90*/  FFMA R52, R54, -2, R47 ;  /* 0xc000000036347823 */ /* 0x001fe2000000002f */
[C---:B------:R-:W-:Y:S01]  /*1fa0*/  FFMA R47, R56.reuse, R48, -0.052303962409496307373 ;  /* 0xbd563cae382f7423 */ /* 0x040fe20000000030 */
[----:B------:R-:W-:Y:S01]  /*1fb0*/  FSETP.GE.AND P1, PT, |R49|, 0.60000002384185791016, PT ;  /* 0x3f19999a3100780b */ /* 0x000fe20003f26200 */
[----:B------:R-:W-:Y:S02]  /*1fc0*/  IMAD R5, R5, UR16, RZ ;  /* 0x0000001005057c24 */ /* 0x000fe4000f8e02ff */
[----:B------:R0:W5:Y:S01]  /*1fd0*/  @P2 LDG.E.64 R28, desc[UR8][R24.64] ;  /* 0x00000008181c2981 */ /* 0x000162000c1e1b00 */
[----:B------:R-:W-:Y:S01]  /*1fe0*/  FFMA R47, R56, R47, 0.1331529766321182251 ;  /* 0x3e085941382f7423 */ /* 0x000fe2000000002f */
[----:B------:R-:W-:Y:S01]  /*1ff0*/  FSETP.GE.AND P0, PT, |R49|, 9.010913848876953125, PT ;  /* 0x41102cb43100780b */ /* 0x000fe20003f06200 */
[----:B------:R-:W-:-:S02]  /*2000*/  IMAD R5, R40, UR17, R5 ;  /* 0x0000001128057c24 */ /* 0x000fc4000f8e0205 */
[----:B------:R-:W-:Y:S01]  /*2010*/  FFMA R47, R56, R47, -0.33332768082618713379 ;  /* 0xbeaaa9ed382f7423 */ /* 0x000fe2000000002f */
[----:B------:R-:W-:Y:S01]  /*2020*/  FSEL R52, R52, 1, !P0 ;  /* 0x3f80000034347808 */ /* 0x000fe20004000000 */
[----:B0-----:R-:W-:Y:S01]  /*2030*/  IMAD.WIDE.U32 R24, R40, UR16, RZ ;  /* 0x0000001028187c25 */ /* 0x001fe2000f8e00ff */
[----:B------:R-:W-:-:S03]  /*2040*/  SHF.R.U32.HI R40, RZ, 0x2, R0 ;  /* 0x00000002ff287819 */ /* 0x000fc60000011600 */
[----:B------:R-:W-:Y:S01]  /*2050*/  FFMA R56, R56, R47, RZ ;  /* 0x0000002f38387223 */ /* 0x000fe200000000ff */
[----:B------:R-:W-:Y:S01]  /*2060*/  ISETP.GE.U32.AND P0, PT, R46, R3, PT ;  /* 0x000000032e00720c */ /* 0x000fe20003f06070 */
[----:B------:R-:W-:Y:S01]  /*2070*/  IMAD.IADD R5, R25, 0x1, R5 ;  /* 0x0000000119057824 */ /* 0x000fe200078e0205 */
[----:B------:R-:W-:Y:S01]  /*2080*/  LOP3.LUT R40, R40, 0x38, RZ, 0xc0, !PT ;  /* 0x0000003828287812 */ /* 0x000fe200078ec0ff */
[----:B------:R-:W-:Y:S01]  /*2090*/  USHF.L.U32 UR15, UR13, 0x1, URZ ;  /* 0x000000010d0f7899 */ /* 0x000fe2000800063f */
[--C-:B------:R-:W-:Y:S01]  /*20a0*/  LOP3.LUT R47, R52, 0x80000000, R49.reuse, 0xb8, !PT ;  /* 0x80000000342f7812 */ /* 0x100fe200078eb831 */
[----:B------:R-:W-:Y:S01]  /*20b0*/  @!P1 FFMA R47, R49, R56, R49 ;  /* 0x00000038312f9223 */ /* 0x000fe20000000031 */
[----:B------:R-:W-:Y:S01]  /*20c0*/  SHF.L.U64.HI R5, R24, 0x2, R5 ;  /* 0x0000000218057819 */ /* 0x000fe20000010205 */
[----:B------:R-:W-:Y:S01]  /*20d0*/  IMAD R56, R40, UR14, RZ ;  /* 0x0000000e28387c24 */ /* 0x000fe2000f8e02ff */
[----:B------:R-:W-:Y:S01]  /*20e0*/  SHF.L.U32 R49, R24, 0x2, RZ ;  /* 0x0000000218317819 */ /* 0x000fe200000006ff */
[----:B------:R-:W-:-:S04]  /*20f0*/  IMAD.WIDE.U32 R24, R40, UR13, RZ ;  /* 0x0000000d28187c25 */ /* 0x000fc8000f8e00ff */
[-C--:B------:R-:W-:Y:S01]  /*2100*/  FFMA R46, R57, R4.reuse, 0.5 ;  /* 0x3f000000392e7423 */ /* 0x080fe20000000004 */
[-C--:B------:R-:W-:Y:S01]  /*2110*/  FFMA R53, R53, R4.reuse, 0.5 ;  /* 0x3f00000035357423 */ /* 0x080fe20000000004 */
[----:B------:R-:W-:Y:S01]  /*2120*/  FFMA R45, R45, R4, 0.5 ;  /* 0x3f0000002d2d7423 */ /* 0x000fe20000000004 */
[----:B------:R-:W-:Y:S02]  /*2130*/  IMAD.IADD R56, R25, 0x1, R56 ;  /* 0x0000000119387824 */ /* 0x000fe400078e0238 */
[----:B------:R-:W-:Y:S01]  /*2140*/  FMUL R39, R39, R46 ;  /* 0x0000002e27277220 */ /* 0x000fe20000400000 */
[----:B------:R-:W-:Y:S01]  /*2150*/  IADD3 R40, P2, R24, UR15, RZ ;  /* 0x0000000f18287c10 */ /* 0x000fe2000ff5e0ff */
[----:B------:R-:W-:Y:S01]  /*2160*/  ULDC.64 UR16, c[0x0][0x228] ;  /* 0x00008a0000107ab9 */ /* 0x000fe20000000a00 */
[C---:B--2---:R-:W-:Y:S01]  /*2170*/  IMAD.U32 R25, R16.reuse, 0x10000, RZ ;  /* 0x0001000010197824 */ /* 0x044fe200078e00ff */
[----:B------:R-:W-:-:S03]  /*2180*/  SHF.R.U64 R48, R16, 0x10, R17 ;  /* 0x0000001010307819 */ /* 0x000fc60000001211 */
[----:B------:R-:W-:Y:S01]  /*2190*/  FMUL R46, R25, 0.035677410662174224854 ;  /* 0x3d12227a192e7820 */ /* 0x000fe20000400000 */
[----:B------:R-:W-:Y:S01]  /*21a0*/  FFMA R24, R55, R4, 0.5 ;  /* 0x3f00000037187423 */ /* 0x000fe20000000004 */
[----:B------:R-:W-:Y:S02]  /*21b0*/  FMUL R34, R34, R53 ;  /* 0x0000003522227220 */ /* 0x000fe40000400000 */
[----:B------:R-:W-:Y:S01]  /*21c0*/  FFMA R46, R25, R46, 0.79788458347320556641 ;  /* 0x3f4c422a192e7423 */ /* 0x000fe2000000002e */
[----:B------:R-:W-:Y:S01]  /*21d0*/  FMNMX R53, RZ, |R36|, !PT ;  /* 0x40000024ff357209 */ /* 0x000fe20007800000 */
[----:B------:R-:W-:Y:S02]  /*21e0*/  IMAD.U32 R36, R48, 0x10000, RZ ;  /* 0x0001000030247824 */ /* 0x000fe400078e00ff */
[----:B------:R-:W-:Y:S01]  /*21f0*/  FMUL R7, R7, R24 ;  /* 0x0000001807077220 */ /* 0x000fe20000400000 */
[----:B------:R-:W-:Y:S01]  /*2200*/  FMUL R16, R25, R46 ;  /* 0x0000002e19107220 */ /* 0x000fe20000400000 */
[----:B------:R-:W-:-:S02]  /*2210*/  SHF.L.U32 R24, R17, 0x10, RZ ;  /* 0x0000001011187819 */ /* 0x000fc400000006ff */
[----:B------:R-:W-:Y:S01]  /*2220*/  FMNMX R48, |R18|, R53, !PT ;  /* 0x0000003512307209 */ /* 0x000fe20007800200 */
[----:B------:R-:W-:Y:S01]  /*2230*/  FMUL R53, R36, 0.035677410662174224854 ;  /* 0x3d12227a24357820 */ /* 0x000fe20000400000 */
[----:B------:R-:W-:Y:S01]  /*2240*/  FMUL R46, |R16|, 2.8853900432586669922 ;  /* 0x4038aa3b102e7820 */ /* 0x000fe20000400200 */
[----:B------:R-:W-:Y:S01]  /*2250*/  FMUL R55, R24, 0.035677410662174224854 ;  /* 0x3d12227a18377820 */ /* 0x000fe20000400000 */
[----:B------:R-:W-:Y:S01]  /*2260*/  FMNMX R48, |R37|, R48, !PT ;  /* 0x0000003025307209 */ /* 0x000fe20007800200 */
[----:B------:R-:W-:Y:S01]  /*2270*/  FFMA R37, R36, R53, 0.79788458347320556641 ;  /* 0x3f4c422a24257423 */ /* 0x000fe20000000035 */
[----:B------:R-:W-:Y:S01]  /*2280*/  FFMA R53, R43, R4, 0.5 ;  /* 0x3f0000002b357423 */ /* 0x000fe20000000004 */
[----:B------:R-:W-:Y:S01]  /*2290*/  FFMA R55, R24, R55, 0.79788458347320556641 ;  /* 0x3f4c422a18377423 */ /* 0x000fe20000000037 */
[----:B------:R-:W0:Y:S01]  /*22a0*/  MUFU.EX2 R46, R46 ;  /* 0x0000002e002e7308 */ /* 0x000e220000000800 */
[----:B------:R-:W-:Y:S01]  /*22b0*/  FMUL R43, R36, R37 ;  /* 0x00000025242b7220 */ /* 0x000fe20000400000 */
[----:B------:R-:W-:Y:S01]  /*22c0*/  FMUL R30, R30, R45 ;  /* 0x0000002d1e1e7220 */ /* 0x000fe20000400000 */
[----:B------:R-:W-:-:S02]  /*22d0*/  FMUL R18, R24, R55 ;  /* 0x0000003718127220 */ /* 0x000fc40000400000 */
[----:B------:R-:W-:Y:S02]  /*22e0*/  FMUL R45, |R43|, 2.8853900432586669922 ;  /* 0x4038aa3b2b2d7820 */ /* 0x000fe40000400200 */
[----:B------:R-:W-:-:S04]  /*22f0*/  FMUL R52, |R18|, 2.8853900432586669922 ;  /* 0x4038aa3b12347820 */ /* 0x000fc80000400200 */
[----:B------:R-:W1:Y:S01]  /*2300*/  MUFU.EX2 R45, R45 ;  /* 0x0000002d002d7308 */ /* 0x000e620000000800 */
[----:B------:R-:W-:-:S07]  /*2310*/  FMNMX R54, |R23|, R48, !PT ;  /* 0x0000003017367209 */ /* 0x000fce0007800200 */
[----:B------:R2:W3:Y:S01]  /*2320*/  MUFU.EX2 R37, R52 ;  /* 0x0000003400257308 */ /* 0x0004e20000000800 */
[----:B0-----:R-:W-:Y:S01]  /*2330*/  FADD R46, R46, 1 ;  /* 0x3f8000002e2e7421 */ /* 0x001fe20000000000 */
[C---:B------:R-:W-:Y:S01]  /*2340*/  LEA R49, P1, R58.reuse, R49, 0x1 ;  /* 0x000000313a317211 */ /* 0x040fe200078208ff */
[-C--:B------:R-:W-:Y:S01]  /*2350*/  FFMA R61, R61, R4.reuse, 0.5 ;  /* 0x3f0000003d3d7423 */ /* 0x080fe20000000004 */
[-C--:B------:R-:W-:Y:S01]  /*2360*/  FFMA R33, R33, R4.reuse, 0.5 ;  /* 0x3f00000021217423 */ /* 0x080fe20000000004 */
[----:B------:R-:W-:Y:S01]  /*2370*/  FFMA R48, R47, R4, 0.5 ;  /* 0x3f0000002f307423 */ /* 0x000fe20000000004 */
[----:B------:R-:W-:Y:S02]  /*2380*/  FMNMX R27, |R27|, R54, !PT ;  /* 0x000000361b1b7209 */ /* 0x000fe40007800200 */
[----:B------:R-:W-:Y:S01]  /*2390*/  LEA R4, P3, R49, UR16, 0x7 ;  /* 0x0000001031047c11 */ /* 0x000fe2000f8638ff */
[----:B------:R-:W0:Y:S01]  /*23a0*/  MUFU.RCP R46, R46 ;  /* 0x0000002e002e7308 */ /* 0x000e220000001000 */
[----:B------:R-:W-:Y:S01]  /*23b0*/  LEA.HI.X R54, R58, R5, R59, 0x1, P1 ;  /* 0x000000053a367211 */ /* 0x000fe200008f0c3b */
[----:B--2---:R-:W-:-:S02]  /*23c0*/  IMAD.MOV.U32 R52, RZ, RZ, 0x3c80f082 ;  /* 0x3c80f082ff347424 */ /* 0x004fc400078e00ff */
[----:B------:R-:W-:Y:S01]  /*23d0*/  FMUL R23, R16, R16 ;  /* 0x0000001010177220 */ /* 0x000fe20000400000 */
[----:B------:R-:W-:Y:S02]  /*23e0*/  LEA.HI.X R5, R49, UR17, R54, 0x7, P3 ;  /* 0x0000001131057c11 */ /* 0x000fe400098f3c36 */
[----:B------:R-:W-:Y:S01]  /*23f0*/  FMNMX R54, |R22|, R27, !PT ;  /* 0x0000001b16367209 */ /* 0x000fe20007800200 */
[----:B-1----:R-:W-:Y:S01]  /*2400*/  FADD R27, R45, 1 ;  /* 0x3f8000002d1b7421 */ /* 0x002fe20000000000 */
[----:B---3--:R-:W-:Y:S01]  /*2410*/  FADD R37, R37, 1 ;  /* 0x3f80000025257421 */ /* 0x008fe20000000000 */
[----:B------:R-:W-:Y:S01]  /*2420*/  FFMA R60, R23, R52, -0.052303962409496307373 ;  /* 0xbd563cae173c7423 */ /* 0x000fe20000000034 */
[----:B------:R-:W-:Y:S01]  /*2430*/  FMUL R31, R31, R48 ;  /* 0x000000301f1f7220 */ /* 0x000fe20000400000 */
[----:B------:R-:W-:Y:S01]  /*2440*/  FMNMX R54, |R21|, R54, !PT ;  /* 0x0000003615367209 */ /* 0x000fe20007800200 */
[----:B------:R-:W1:Y:S01]  /*2450*/  MUFU.RCP R48, R27 ;  /* 0x0000001b00307308 */ /* 0x000e620000001000 */
[----:B------:R-:W-:Y:S01]  /*2460*/  FMUL R32, R32, R53 ;  /* 0x0000003520207220 */ /* 0x000fe20000400000 */
[----:B------:R-:W-:Y:S01]  /*2470*/  FFMA R60, R23, R60, 0.1331529766321182251 ;  /* 0x3e085941173c7423 */ /* 0x000fe2000000003c */
[----:B------:R-:W-:-:S05]  /*2480*/  MOV R53, 0x3f800000 ;  /* 0x3f80000000357802 */ /* 0x000fca0000000f00 */
[----:B------:R2:W3:Y:S01]  /*2490*/  MUFU.RCP R22, R37 ;  /* 0x0000002500167308 */ /* 0x0004e20000001000 */
[----:B------:R-:W-:Y:S01]  /*24a0*/  FMNMX R45, |R19|, R54, !PT ;  /* 0x00000036132d7209 */ /* 0x000fe20007800200 */
[----:B------:R-:W-:Y:S01]  /*24b0*/  FMUL R19, R43, R43 ;  /* 0x0000002b2b137220 */ /* 0x000fe20000400000 */
[----:B------:R-:W-:Y:S01]  /*24c0*/  FFMA R60, R23, R60, -0.33332768082618713379 ;  /* 0xbeaaa9ed173c7423 */ /* 0x000fe2000000003c */
[----:B------:R-:W-:Y:S01]  /*24d0*/  FMUL R21, R18, R18 ;  /* 0x0000001212157220 */ /* 0x000fe20000400000 */
[----:B0-----:R-:W-:Y:S01]  /*24e0*/  FFMA R46, R46, -2, R53 ;  /* 0xc00000002e2e7823 */ /* 0x001fe20000000035 */
[C---:B------:R-:W-:Y:S01]  /*24f0*/  FSETP.GE.AND P6, PT, |R16|.reuse, 9.010913848876953125, PT ;  /* 0x41102cb41000780b */ /* 0x040fe20003fc6200 */
[----:B------:R-:W-:Y:S01]  /*2500*/  FFMA R54, R19, R52, -0.052303962409496307373 ;  /* 0xbd563cae13367423 */ /* 0x000fe20000000034 */
[----:B------:R-:W-:Y:S01]  /*2510*/  FSETP.GE.AND P3, PT, |R16|, 0.60000002384185791016, PT ;  /* 0x3f19999a1000780b */ /* 0x000fe20003f66200 */
[----:B------:R-:W-:Y:S01]  /*2520*/  FFMA R23, R23, R60, RZ ;  /* 0x0000003c17177223 */ /* 0x000fe200000000ff */
[----:B------:R-:W-:Y:S01]  /*2530*/  FFMA R60, R21, R52, -0.052303962409496307373 ;  /* 0xbd563cae153c7423 */ /* 0x000fe20000000034 */
[----:B--2---:R-:W-:Y:S01]  /*2540*/  FSEL R37, R46, 1, !P6 ;  /* 0x3f8000002e257808 */ /* 0x004fe20007000000 */
[----:B------:R-:W-:Y:S01]  /*2550*/  FFMA R54, R19, R54, 0.1331529766321182251 ;  /* 0x3e08594113367423 */ /* 0x000fe20000000036 */
[----:B------:R-:W-:-:S02]  /*2560*/  FSETP.GE.AND P6, PT, |R43|, 0.60000002384185791016, PT ;  /* 0x3f19999a2b00780b */ /* 0x000fc40003fc6200 */
[----:B------:R-:W-:Y:S01]  /*2570*/  ISETP.GE.U32.OR P0, PT, R44, R41, P0 ;  /* 0x000000292c00720c */ /* 0x000fe20000706470 */
[----:B------:R-:W-:Y:S01]  /*2580*/  FFMA R60, R21, R60, 0.1331529766321182251 ;  /* 0x3e085941153c7423 */ /* 0x000fe2000000003c */
[----:B------:R-:W-:Y:S01]  /*2590*/  FSETP.GE.AND P1, PT, |R18|, 0.60000002384185791016, PT ;  /* 0x3f19999a1200780b */ /* 0x000fe20003f26200 */
[--C-:B-1----:R-:W-:Y:S01]  /*25a0*/  FFMA R48, R48, -2, R53.reuse ;  /* 0xc000000030307823 */ /* 0x102fe20000000035 */
[----:B------:R-:W-:Y:S01]  /*25b0*/  FSETP.GE.AND P4, PT, |R43|, 9.010913848876953125, PT ;  /* 0x41102cb42b00780b */ /* 0x000fe20003f86200 */
[----:B---3--:R-:W-:Y:S01]  /*25c0*/  FFMA R22, R22, -2, R53 ;  /* 0xc000000016167823 */ /* 0x008fe20000000035 */
[----:B------:R-:W-:Y:S01]  /*25d0*/  FFMA R54, R19, R54, -0.33332768082618713379 ;  /* 0xbeaaa9ed13367423 */ /* 0x000fe20000000036 */
[----:B------:R-:W-:Y:S01]  /*25e0*/  FSETP.GE.AND P5, PT, |R18|, 9.010913848876953125, PT ;  /* 0x41102cb41200780b */ /* 0x000fe20003fa6200 */
[----:B------:R-:W-:Y:S01]  /*25f0*/  FFMA R60, R21, R60, -0.33332768082618713379 ;  /* 0xbeaaa9ed153c7423 */ /* 0x000fe2000000003c */
[----:B------:R-:W-:Y:S01]  /*2600*/  SHF.R.U32.HI R46, RZ, 0x3, R0 ;  /* 0x00000003ff2e7819 */ /* 0x000fe20000011600 */
[----:B------:R-:W-:Y:S01]  /*2610*/  FMUL R20, R20, R61 ;  /* 0x0000003d14147220 */ /* 0x000fe20000400000 */
[--C-:B------:R-:W-:Y:S01]  /*2620*/  LOP3.LUT R37, R37, 0x80000000, R16.reuse, 0xb8, !PT ;  /* 0x8000000025257812 */ /* 0x100fe200078eb810 */
[----:B------:R-:W-:Y:S01]  /*2630*/  FMUL R26, R26, R33 ;  /* 0x000000211a1a7220 */ /* 0x000fe20000400000 */
[----:B------:R-:W-:Y:S01]  /*2640*/  FSEL R48, R48, 1, !P4 ;  /* 0x3f80000030307808 */ /* 0x000fe20006000000 */
[----:B------:R-:W-:Y:S01]  /*2650*/  FFMA R54, R19, R54, RZ ;  /* 0x0000003613367223 */ /* 0x000fe200000000ff */
[----:B------:R-:W-:Y:S01]  /*2660*/  @!P3 FFMA R37, R16, R23, R16 ;  /* 0x000000171025b223 */ /* 0x000fe20000000010 */
[----:B------:R-:W-:Y:S01]  /*2670*/  FSEL R33, R22, 1, !P5 ;  /* 0x3f80000016217808 */ /* 0x000fe20006800000 */
[----:B------:R-:W-:Y:S01]  /*2680*/  FFMA R21, R21, R60, RZ ;  /* 0x0000003c15157223 */ /* 0x000fe200000000ff */
[----:B------:R-:W-:-:S02]  /*2690*/  LOP3.LUT R19, R46, 0x1c, RZ, 0xc0, !PT ;  /* 0x0000001c2e137812 */ /* 0x000fc400078ec0ff */
[----:B------:R-:W-:Y:S01]  /*26a0*/  SHF.R.U32.HI R23, RZ, 0x10, R17 ;  /* 0x00000010ff177819 */ /* 0x000fe20000011611 */
[----:B------:R-:W-:Y:S01]  /*26b0*/  USHF.L.U64.HI UR16, UR13, 0x1, UR14 ;  /* 0x000000010d107899 */ /* 0x000fe2000801020e */
[--C-:B------:R-:W-:Y:S01]  /*26c0*/  LOP3.LUT R27, R48, 0x80000000, R43.reuse, 0xb8, !PT ;  /* 0x80000000301b7812 */ /* 0x100fe200078eb82b */
[----:B------:R-:W-:Y:S01]  /*26d0*/  BSSY B0, `(.L_x_29154) ;  /* 0x000001a000007945 */ /* 0x000fe20003800000 */
[--C-:B------:R-:W-:Y:S01]  /*26e0*/  LOP3.LUT R33, R33, 0x80000000, R18.reuse, 0xb8, !PT ;  /* 0x8000000021217812 */ /* 0x100fe200078eb812 */
[----:B------:R-:W-:Y:S01]  /*26f0*/  @!P6 FFMA R27, R43, R54, R43 ;  /* 0x000000362b1be223 */ /* 0x000fe2000000002b */
[----:B------:R-:W-:Y:S01]  /*2700*/  FMNMX R60, R45, |R20|, !PT ;  /* 0x400000142d3c7209 */ /* 0x000fe20007800000 */
[----:B------:R-:W-:Y:S01]  /*2710*/  @!P1 FFMA R33, R18, R21, R18 ;  /* 0x0000001512219223 */ /* 0x000fe20000000012 */
[----:B------:R-:W-:Y:S02]  /*2720*/  IMAD.IADD R43, R0, 0x1, -R19 ;  /* 0x00000001002b7824 */ /* 0x000fe400078e0a13 */
[----:B------:R-:W-:Y:S01]  /*2730*/  FMUL R20, R20, UR10 ;  /* 0x0000000a14147c20 */ /* 0x000fe20008400000 */
[----:B------:R-:W-:-:S02]  /*2740*/  IMAD.U32 R45, R23, 0x10000, RZ ;  /* 0x00010000172d7824 */ /* 0x000fc400078e00ff */
[----:B------:R-:W-:Y:S01]  /*2750*/  FMUL R22, R39, UR10 ;  /* 0x0000000a27167c20 */ /* 0x000fe20008400000 */
[----:B------:R-:W-:Y:S01]  /*2760*/  FMUL R21, R7, UR10 ;  /* 0x0000000a07157c20 */ /* 0x000fe20008400000 */
[----:B------:R-:W-:Y:S01]  /*2770*/  FMUL R16, R32, UR10 ;  /* 0x0000000a20107c20 */ /* 0x000fe20008400000 */
[----:B------:R-:W-:Y:S01]  /*2780*/  FMUL R18, R30, UR10 ;  /* 0x0000000a1e127c20 */ /* 0x000fe20008400000 */
[----:B------:R-:W-:Y:S01]  /*2790*/  FMUL R17, R26, UR10 ;  /* 0x0000000a1a117c20 */ /* 0x000fe20008400000 */
[----:B------:R-:W-:Y:S01]  /*27a0*/  FMUL R19, R31, UR10 ;  /* 0x0000000a1f137c20 */ /* 0x000fe20008400000 */
[----:B------:R-:W-:Y:S01]  /*27b0*/  FMUL R23, R34, UR10 ;  /* 0x0000000a22177c20 */ /* 0x000fe20008400000 */
[----:B------:R-:W-:Y:S06]  /*27c0*/  @P0 BRA `(.L_x_29155) ;  /* 0x0000000000280947 */ /* 0x000fec0003800000 */
[----:B------:R-:W-:Y:S01]  /*27d0*/  MOV R48, UR4 ;  /* 0x0000000400307c02 */ /* 0x000fe20008000f00 */
[----:B------:R-:W-:Y:S02]  /*27e0*/  IMAD.U32 R49, RZ, RZ, UR5 ;  /* 0x00000005ff317e24 */ /* 0x000fe4000f8e00ff */
[----:B------:R-:W-:-:S04]  /*27f0*/  IMAD.SHL.U32 R47, R42, 0x8, RZ ;  /* 0x000000082a2f7824 */ /* 0x000fc800078e00ff */
[----:B------:R-:W-:-:S04]  /*2800*/  IMAD.WIDE.U32 R48, R47, UR13, R48 ;  /* 0x0000000d2f307c25 */ /* 0x000fc8000f8e0030 */
[----:B------:R-:W-:Y:S01]  /*2810*/  IMAD R55, R47, UR14, RZ ;  /* 0x0000000e2f377c24 */ /* 0x000fe2000f8e02ff */
[----:B------:R-:W-:-:S04]  /*2820*/  IADD3 R47, P1, R44, R48, RZ ;  /* 0x000000302c2f7210 */ /* 0x000fc80007f3e0ff */
[----:B------:R-:W-:Y:S02]  /*2830*/  IADD3.X R49, R49, R55, RZ, P1, !PT ;  /* 0x0000003731317210 */ /* 0x000fe40000ffe4ff */
[----:B------:R-:W-:-:S04]  /*2840*/  LEA R48, P1, R47, R51, 0x4 ;  /* 0x000000332f307211 */ /* 0x000fc800078220ff */
[----:B------:R-:W-:-:S05]  /*2850*/  LEA.HI.X R49, R47, R50, R49, 0x4, P1 ;  /* 0x000000322f317211 */ /* 0x000fca00008f2431 */
[----:B------:R0:W-:Y:S04]  /*2860*/  STG.E.128 desc[UR8][R48.64], R20 ;  /* 0x0000001430007986 */ /* 0x0001e8000c101d08 */
.L_x_29155:
[----:B------:R-:W-:Y:S05]  /*2870*/  BSYNC B0 ;  /* 0x0000000000007941 */ /* 0x000fea0003800000 */
.L_x_29154:
[----:B------:R-:W-:Y:S04]  /*2880*/  BSSY B0, `(.L_x_29156) ;  /* 0x000000d000007945 */ /* 0x000fe80003800000 */
[----:B------:R-:W-:Y:S05]  /*2890*/  @P0 BRA `(.L_x_29157) ;  /* 0x00000000002c0947 */ /* 0x000fea0003800000 */
[----:B0-----:R-:W-:Y:S01]  /*28a0*/  MOV R49, UR16 ;  /* 0x0000001000317c02 */ /* 0x001fe20008000f00 */
[----:B------:R-:W-:Y:S02]  /*28b0*/  IMAD.SHL.U32 R47, R42, 0x8, RZ ;  /* 0x000000082a2f7824 */ /* 0x000fe400078e00ff */
[----:B------:R-:W-:-:S04]  /*28c0*/  IMAD.U32 R48, RZ, RZ, UR15 ;  /* 0x0000000fff307e24 */ /* 0x000fc8000f8e00ff */
[----:B------:R-:W-:-:S04]  /*28d0*/  IMAD.WIDE.U32 R48, R47, UR13, R48 ;  /* 0x0000000d2f307c25 */ /* 0x000fc8000f8e0030 */
[----:B------:R-:W-:Y:S01]  /*28e0*/  IMAD R47, R47, UR14, RZ ;  /* 0x0000000e2f2f7c24 */ /* 0x000fe2000f8e02ff */
[----:B------:R-:W-:-:S03]  /*28f0*/  IADD3 R44, P0, P1, R48, UR13, R44 ;  /* 0x0000000d302c7c10 */ /* 0x000fc6000f91e02c */
[----:B------:R-:W-:-:S05]  /*2900*/  IMAD.IADD R47, R49, 0x1, R47 ;  /* 0x00000001312f7824 */ /* 0x000fca00078e022f */
[----:B------:R-:W-:Y:S02]  /*2910*/  IADD3.X R47, R47, UR14, RZ, P0, P1 ;  /* 0x0000000e2f2f7c10 */ /* 0x000fe400087e24ff */
[----:B------:R-:W-:-:S04]  /*2920*/  LEA R48, P0, R44, R51, 0x4 ;  /* 0x000000332c307211 */ /* 0x000fc800078020ff */
[----:B------:R-:W-:-:S05]  /*2930*/  LEA.HI.X R49, R44, R50, R47, 0x4, P0 ;  /* 0x000000322c317211 */ /* 0x000fca00000f242f */
[----:B------:R1:W-:Y:S04]  /*2940*/  STG.E.128 desc[UR8][R48.64], R16 ;  /* 0x0000001030007986 */ /* 0x0003e8000c101d08 */
.L_x_29157:
[----:B------:R-:W-:Y:S05]  /*2950*/  BSYNC B0 ;  /* 0x0000000000007941 */ /* 0x000fea0003800000 */
.L_x_29156:
[----:B------:R-:W-:Y:S01]  /*2960*/  FMUL R42, R45, 0.035677410662174224854 ;  /* 0x3d12227a2d2a7820 */ /* 0x000fe20000400000 */
[----:B------:R-:W-:Y:S01]  /*2970*/  VIADD R55, R43, 0x1d ;  /* 0x0000001d2b377836 */ /* 0x000fe20000000000 */
[----:B------:R-:W-:Y:S02]  /*2980*/  IADD3 R54, R2, 0x3, RZ ;  /* 0x0000000302367810 */ /* 0x000fe40007ffe0ff */
[----:B------:R-:W-:Y:S01]  /*2990*/  FFMA R42, R45, R42, 0.79788458347320556641 ;  /* 0x3f4c422a2d2a7423 */ /* 0x000fe2000000002a */
[----:B------:R-:W-:Y:S02]  /*29a0*/  FMNMX R60, |R7|, R60, !PT ;  /* 0x0000003c073c7209 */ /* 0x000fe40007800200 */
[----:B------:R-:W-:Y:S01]  /*29b0*/  LOP3.LUT R55, R55, 0x1f, RZ, 0xc0, !PT ;  /* 0x0000001f37377812 */ /* 0x000fe200078ec0ff */
[----:B------:R-:W-:Y:S01]  /*29c0*/  FMUL R42, R45, R42 ;  /* 0x0000002a2d2a7220 */ /* 0x000fe20000400000 */
[----:B------:R-:W-:Y:S02]  /*29d0*/  ISETP.GE.U32.AND P0, PT, R54, R3, PT ;  /* 0x000000033600720c */ /* 0x000fe40003f06070 */
[----:B------:R-:W-:Y:S01]  /*29e0*/  LOP3.LUT R7, R46, 0x1ffffffc, RZ, 0xc0, !PT ;  /* 0x1ffffffc2e077812 */ /* 0x000fe200078ec0ff */
[----:B------:R-:W-:Y:S01]  /*29f0*/  FMUL R44, |R42|, 2.8853900432586669922 ;  /* 0x4038aa3b2a2c7820 */ /* 0x000fe20000400200 */
[----:B------:R-:W-:Y:S01]  /*2a00*/  ISETP.LT.U32.AND P0, PT, R55, R41, !P0 ;  /* 0x000000293700720c */ /* 0x000fe20004701070 */
[----:B------:R-:W-:Y:S01]  /*2a10*/  VIADD R46, R2, 0x2 ;  /* 0x00000002022e7836 */ /* 0x000fe20000000000 */
[----:B------:R-:W-:Y:S01]  /*2a20*/  FMNMX R57, |R39|, R60, !PT ;  /* 0x0000003c27397209 */ /* 0x000fe20007800200 */
[----:B------:R-:W-:Y:S01]  /*2a30*/  VIADD R60, R43, 0x1e ;  /* 0x0000001e2b3c7836 */ /* 0x000fe20000000000 */
[----:B------:R-:W-:Y:S01]  /*2a40*/  IADD3.X R56, R56, UR16, RZ, P2, !PT ;  /* 0x0000001038387c10 */ /* 0x000fe200097fe4ff */
[----:B------:R-:W2:Y:S01]  /*2a50*/  MUFU.EX2 R44, R44 ;  /* 0x0000002c002c7308 */ /* 0x000ea20000000800 */
[----:B------:R-:W-:-:S02]  /*2a60*/  ISETP.GE.U32.AND P1, PT, R46, R3, PT ;  /* 0x000000032e00720c */ /* 0x000fc40003f26070 */
[----:B------:R-:W-:Y:S02]  /*2a70*/  LOP3.LUT R60, R60, 0x1f, RZ, 0xc0, !PT ;  /* 0x0000001f3c3c7812 */ /* 0x000fe400078ec0ff */
[----:B------:R-:W-:Y:S02]  /*2a80*/  FMNMX R57, |R34|, R57, !PT ;  /* 0x0000003922397209 */ /* 0x000fe40007800200 */
[----:B------:R-:W-:Y:S01]  /*2a90*/  ISETP.GE.U32.OR P1, PT, R60, R41, P1 ;  /* 0x000000293c00720c */ /* 0x000fe20000f26470 */
[----:B------:R-:W-:Y:S01]  /*2aa0*/  VOTEU.ANY UP0, P0 ;  /* 0x00000000003f7886 */ /* 0x000fe20000000100 */
[----:B------:R-:W-:-:S04]  /*2ab0*/  @P0 IADD3 R39, R0, 0x1d, -R7 ;  /* 0x0000001d00270810 */ /* 0x000fc80007ffe807 */
[----:B------:R-:W-:Y:S01]  /*2ac0*/  @P0 LOP3.LUT R39, R39, 0x1f, RZ, 0xc0, !PT ;  /* 0x0000001f27270812 */ /* 0x000fe200078ec0ff */
[----:B------:R-:W-:-:S03]  /*2ad0*/  @UP0 UIMAD UR4, UR14, 0x3, URZ ;  /* 0x000000030e0408a4 */ /* 0x000fc6000f8e023f */
[----:B------:R-:W-:Y:S01]  /*2ae0*/  @P0 IADD3 R39, P3, P4, R39, UR15, R40 ;  /* 0x0000000f27270c10 */ /* 0x000fe2000fc7e028 */
[----:B--2---:R-:W-:-:S03]  /*2af0*/  FADD R46, R44, 1 ;  /* 0x3f8000002c2e7421 */ /* 0x004fc60000000000 */
[----:B------:R-:W-:Y:S02]  /*2b00*/  @P0 IADD3 R39, P2, R39, UR15, RZ ;  /* 0x0000000f27270c10 */ /* 0x000fe4000ff5e0ff */
[----:B------:R-:W-:Y:S01]  /*2b10*/  @P0 IADD3.X R47, RZ, UR16, R56, P3, P4 ;  /* 0x00000010ff2f0c10 */ /* 0x000fe20009fe8438 */
[----:B------:R-:W2:Y:S01]  /*2b20*/  MUFU.RCP R46, R46 ;  /* 0x0000002e002e7308 */ /* 0x000ea20000001000 */
[----:B------:R-:W-:Y:S02]  /*2b30*/  FSETP.GE.AND P3, PT, |R42|, 0.60000002384185791016, PT ;  /* 0x3f19999a2a00780b */ /* 0x000fe40003f66200 */
[----:B------:R-:W-:Y:S02]  /*2b40*/  @P0 IADD3.X R44, R47, UR16, RZ, P2, !PT ;  /* 0x000000102f2c0c10 */ /* 0x000fe400097fe4ff */
[----:B01----:R-:W-:-:S04]  /*2b50*/  @P0 LEA R48, P2, R39, R35, 0x3 ;  /* 0x0000002327300211 */ /* 0x003fc800078418ff */
[----:B------:R-:W-:Y:S01]  /*2b60*/  @P0 LEA.HI.X R49, R39, R38, R44, 0x3, P2 ;  /* 0x0000002627310211 */ /* 0x000fe200010f1c2c */
[C---:B------:R-:W-:Y:S01]  /*2b70*/  FMUL R44, R42.reuse, R42 ;  /* 0x0000002a2a2c7220 */ /* 0x040fe20000400000 */
[----:B------:R-:W-:-:S03]  /*2b80*/  FSETP.GE.AND P2, PT, |R42|, 9.010913848876953125, PT ;  /* 0x41102cb42a00780b */ /* 0x000fc60003f46200 */
[----:B------:R-:W-:Y:S01]  /*2b90*/  FFMA R39, R44, R52, -0.052303962409496307373 ;  /* 0xbd563cae2c277423 */ /* 0x000fe20000000034 */
[----:B--2---:R-:W-:-:S03]  /*2ba0*/  FFMA R47, R46, -2, R53 ;  /* 0xc00000002e2f7823 */ /* 0x004fc60000000035 */
[----:B------:R-:W-:-:S04]  /*2bb0*/  FFMA R39, R44, R39, 0.1331529766321182251 ;  /* 0x3e0859412c277423 */ /* 0x000fc80000000027 */
[----:B------:R-:W-:Y:S01]  /*2bc0*/  FFMA R39, R44, R39, -0.33332768082618713379 ;  /* 0xbeaaa9ed2c277423 */ /* 0x000fe20000000027 */
[----:B------:R-:W-:-:S03]  /*2bd0*/  FSEL R47, R47, 1, !P2 ;  /* 0x3f8000002f2f7808 */ /* 0x000fc60005000000 */
[----:B------:R-:W-:Y:S01]  /*2be0*/  FFMA R61, R44, R39, RZ ;  /* 0x000000272c3d7223 */ /* 0x000fe200000000ff */
[----:B------:R-:W-:-:S03]  /*2bf0*/  LOP3.LUT R39, R47, 0x80000000, R42, 0xb8, !PT ;  /* 0x800000002f277812 */ /* 0x000fc600078eb82a */
[----:B------:R-:W-:Y:S01]  /*2c00*/  @!P3 FFMA R39, R42, R61, R42 ;  /* 0x0000003d2a27b223 */ /* 0x000fe2000000002a */
[----:B------:R-:W-:-:S04]  /*2c10*/  @P0 IADD3 R42, R0, 0x1d, -R7 ;  /* 0x0000001d002a0810 */ /* 0x000fc80007ffe807 */
[----:B------:R-:W-:-:S04]  /*2c20*/  @P0 LOP3.LUT R47, R42, 0x1f, RZ, 0xc0, !PT ;  /* 0x0000001f2a2f0812 */ /* 0x000fc800078ec0ff */
[----:B------:R-:W-:Y:S02]  /*2c30*/  @P0 IADD3 R42, P2, P3, R47, UR15, R40 ;  /* 0x0000000f2f2a0c10 */ /* 0x000fe4000fb5e028 */
[----:B------:R-:W-:Y:S02]  /*2c40*/  MOV R47, UR13 ;  /* 0x0000000d002f7c02 */ /* 0x000fe40008000f00 */
[----:B------:R-:W-:-:S03]  /*2c50*/  @P0 IADD3.X R43, RZ, UR16, R56, P2, P3 ;  /* 0x00000010ff2b0c10 */ /* 0x000fc600097e6438 */
[----:B------:R-:W-:-:S03]  /*2c60*/  @P0 IMAD.WIDE.U32 R42, R47, 0x3, R42 ;  /* 0x000000032f2a0825 */ /* 0x000fc600078e002a */
[----:B------:R-:W-:Y:S01]  /*2c70*/  @P0 LEA R46, P2, R42, R35, 0x3 ;  /* 0x000000232a2e0211 */ /* 0x000fe200078418ff */
[----:B------:R-:W-:Y:S01]  /*2c80*/  @P0 VIADD R35, R43, UR4 ;  /* 0x000000042b230c36 */ /* 0x000fe20008000000 */
[----:B------:R-:W-:-:S04]  /*2c90*/  MOV R43, UR13 ;  /* 0x0000000d002b7c02 */ /* 0x000fc80008000f00 */
[----:B------:R-:W-:Y:S01]  /*2ca0*/  @P0 LEA.HI.X R47, R42, R38, R35, 0x3, P2 ;  /* 0x000000262a2f0211 */ /* 0x000fe200010f1c23 */
[----:B------:R-:W-:Y:S01]  /*2cb0*/  IMAD.U32 R35, RZ, RZ, UR13 ;  /* 0x0000000dff237e24 */ /* 0x000fe2000f8e00ff */
[----:B------:R-:W-:Y:S02]  /*2cc0*/  FMNMX R57, |R32|, R57, !PT ;  /* 0x0000003920397209 */ /* 0x000fe40007800200 */
[-C--:B------:R-:W-:Y:S02]  /*2cd0*/  @!P1 LEA R43, P4, R43, R40.reuse, 0x1 ;  /* 0x000000282b2b9211 */ /* 0x080fe400078808ff */
[----:B------:R-:W-:Y:S01]  /*2ce0*/  @!P1 LEA R35, P5, R35, R40, 0x1 ;  /* 0x0000002823239211 */ /* 0x000fe200078a08ff */
[----:B------:R-:W-:Y:S01]  /*2cf0*/  IMAD.MOV.U32 R32, RZ, RZ, 0x3f000000 ;  /* 0x3f000000ff207424 */ /* 0x000fe200078e00ff */
[----:B------:R-:W-:Y:S02]  /*2d00*/  FMNMX R57, |R26|, R57, !PT ;  /* 0x000000391a397209 */ /* 0x000fe40007800200 */
[----:B------:R-:W-:-:S02]  /*2d10*/  @!P1 IADD3 R44, P6, R60, R35, RZ ;  /* 0x000000233c2c9210 */ /* 0x000fc40007fde0ff */
[----:B------:R-:W-:Y:S02]  /*2d20*/  @!P0 CS2R R34, SRZ ;  /* 0x0000000000228805 */ /* 0x000fe4000001ff00 */
[----:B------:R-:W-:-:S04]  /*2d30*/  @!P1 IADD3 R38, P2, P3, R43, UR13, R60 ;  /* 0x0000000d2b269c10 */ /* 0x000fc8000fb5e03c */
[----:B------:R0:W2:Y:S01]  /*2d40*/  @P0 LDG.E.64 R34, desc[UR8][R48.64] ;  /* 0x0000000830220981 */ /* 0x0000a2000c1e1b00 */
[-C--:B------:R-:W-:Y:S01]  /*2d50*/  FFMA R26, R37, R32.reuse, 0.5 ;  /* 0x3f000000251a7423 */ /* 0x080fe20000000020 */
[----:B-----5:R-:W-:Y:S02]  /*2d60*/  IMAD.U32 R60, R28, 0x10000, RZ ;  /* 0x000100001c3c7824 */ /* 0x020fe400078e00ff */
[----:B------:R-:W-:Y:S01]  /*2d70*/  FFMA R33, R33, R32, 0.5 ;  /* 0x3f00000021217423 */ /* 0x000fe20000000020 */
[----:B------:R-:W-:Y:S01]  /*2d80*/  @!P0 CS2R R42, SRZ ;  /* 0x00000000002a8805 */ /* 0x000fe2000001ff00 */
[----:B------:R-:W-:Y:S01]  /*2d90*/  FMUL R37, R25, R26 ;  /* 0x0000001a19257220 */ /* 0x000fe20000400000 */
[----:B------:R-:W-:-:S04]  /*2da0*/  FMUL R25, R60, 0.035677410662174224854 ;  /* 0x3d12227a3c197820 */ /* 0x000fc80000400000 */
[----:B------:R-:W-:Y:S01]  /*2db0*/  FFMA R25, R60, R25, 0.79788458347320556641 ;  /* 0x3f4c422a3c197423 */ /* 0x000fe20000000019 */
[----:B------:R-:W-:Y:S01]  /*2dc0*/  FMUL R33, R24, R33 ;  /* 0x0000002118217220 */ /* 0x000fe20000400000 */
[----:B------:R-:W-:Y:S01]  /*2dd0*/  FFMA R27, R27, R32, 0.5 ;  /* 0x3f0000001b1b7423 */ /* 0x000fe20000000020 */
[----:B------:R1:W3:Y:S01]  /*2de0*/  @P0 LDG.E.64 R42, desc[UR8][R46.64] ;  /* 0x000000082e2a0981 */ /* 0x0002e2000c1e1b00 */
[----:B0-----:R-:W-:Y:S01]  /*2df0*/  FMUL R48, R60, R25 ;  /* 0x000000193c307220 */ /* 0x001fe20000400000 */
[----:B------:R-:W-:Y:S01]  /*2e00*/  IMAD.U32 R26, RZ, RZ, UR14 ;  /* 0x0000000eff1a7e24 */ /* 0x000fe2000f8e00ff */
[----:B------:R-:W-:Y:S01]  /*2e10*/  MOV R25, UR13 ;  /* 0x0000000d00197c02 */ /* 0x000fe20008000f00 */
[----:B------:R-:W-:Y:S01]  /*2e20*/  FMUL R36, R36, R27 ;  /* 0x0000001b24247220 */ /* 0x000fe20000400000 */
[C---:B------:R-:W-:Y:S01]  /*2e30*/  FMUL R24, |R48|.reuse, 2.8853900432586669922 ;  /* 0x4038aa3b30187820 */ /* 0x040fe20000400200 */
[----:B------:R-:W0:Y:S01]  /*2e40*/  S2UR UR5, SR_CgaCtaId ;  /* 0x00000000000579c3 */ /* 0x000e220000008800 */
[----:B------:R-:W-:Y:S01]  /*2e50*/  @!P1 LEA.HI.X R25, R25, R56, R26, 0x1, P5 ;  /* 0x0000003819199211 */ /* 0x000fe200028f0c1a */
[----:B------:R-:W-:Y:S01]  /*2e60*/  FFMA R26, R39, R32, 0.5 ;  /* 0x3f000000271a7423 */ /* 0x000fe20000000020 */
[----:B------:R-:W-:Y:S01]  /*2e70*/  FSETP.GE.AND P5, PT, |R48|, 0.60000002384185791016, PT ;  /* 0x3f19999a3000780b */ /* 0x000fe20003fa6200 */
[----:B------:R-:W-:Y:S01]  /*2e80*/  UMOV UR4, 0x400 ;  /* 0x0000040000047882 */ /* 0x000fe20000000000 */
[----:B------:R-:W4:Y:S01]  /*2e90*/  MUFU.EX2 R24, R24 ;  /* 0x0000001800187308 */ /* 0x000f220000000800 */
[----:B------:R-:W-:Y:S01]  /*2ea0*/  @!P1 IMAD.X R25, RZ, RZ, R25, P6 ;  /* 0x000000ffff199224 */ /* 0x000fe200030e0619 */
[C---:B-1----:R-:W-:Y:S01]  /*2eb0*/  @!P1 LEA R46, P0, R44.reuse, R51, 0x4 ;  /* 0x000000332c2e9211 */ /* 0x042fe200078020ff */
[----:B------:R-:W-:Y:S01]  /*2ec0*/  FMUL R45, R45, R26 ;  /* 0x0000001a2d2d7220 */ /* 0x000fe20000400000 */
[----:B------:R-:W-:Y:S01]  /*2ed0*/  FMUL R26, R33, UR10 ;  /* 0x0000000a211a7c20 */ /* 0x000fe20008400000 */
[----:B------:R-:W-:Y:S01]  /*2ee0*/  UIADD3 UR4, UR4, 0x20, URZ ;  /* 0x0000002004047890 */ /* 0x000fe2000fffe03f */
[----:B------:R-:W-:Y:S01]  /*2ef0*/  @!P1 LEA.HI.X R47, R44, R50, R25, 0x4, P0 ;  /* 0x000000322c2f9211 */ /* 0x000fe200000f2419 */
[----:B------:R-:W-:Y:S01]  /*2f00*/  FMUL R25, R36, UR10 ;  /* 0x0000000a24197c20 */ /* 0x000fe20008400000 */
[----:B------:R-:W-:Y:S01]  /*2f10*/  FMUL R27, R45, UR10 ;  /* 0x0000000a2d1b7c20 */ /* 0x000fe20008400000 */
[C---:B------:R-:W-:Y:S01]  /*2f20*/  FMUL R44, R48.reuse, R48 ;  /* 0x00000030302c7220 */ /* 0x040fe20000400000 */
[----:B------:R-:W-:Y:S01]  /*2f30*/  FSETP.GE.AND P0, PT, |R48|, 9.010913848876953125, PT ;  /* 0x41102cb43000780b */ /* 0x000fe20003f06200 */
[----:B------:R-:W-:Y:S01]  /*2f40*/  UIADD3 UR6, UP0, UR6, 0x7f, URZ ;  /* 0x0000007f06067890 */ /* 0x000fe2000ff1e03f */
[----:B------:R-:W-:Y:S01]  /*2f50*/  BSSY B0, `(.L_x_29158) ;  /* 0x00001de000007945 */ /* 0x000fe20003800000 */
[----:B------:R-:W-:-:S02]  /*2f60*/  FFMA R49, R44, R52, -0.052303962409496307373 ;  /* 0xbd563cae2c317423 */ /* 0x000fc40000000034 */
[----:B------:R-:W-:Y:S01]  /*2f70*/  UIADD3.X UR7, URZ, UR7, URZ, UP0, !UPT ;  /* 0x000000073f077290 */ /* 0x000fe200087fe43f */
[----:B----4-:R-:W-:Y:S01]  /*2f80*/  FADD R39, R24, 1 ;  /* 0x3f80000018277421 */ /* 0x010fe20000000000 */
[----:B------:R-:W-:Y:S01]  /*2f90*/  FMUL R24, R37, UR10 ;  /* 0x0000000a25187c20 */ /* 0x000fe20008400000 */
[C---:B------:R-:W-:Y:S01]  /*2fa0*/  FFMA R61, R44.reuse, R49, 0.1331529766321182251 ;  /* 0x3e0859412c3d7423 */ /* 0x040fe20000000031 */
[----:B0-----:R-:W-:Y:S02]  /*2fb0*/  ULEA UR4, UR5, UR4, 0x18 ;  /* 0x0000000405047291 */ /* 0x001fe4000f8ec03f */
[----:B------:R-:W-:Y:S01]  /*2fc0*/  USHF.R.U32.HI UR5, URZ, 0x7, UR7 ;  /* 0x000000073f057899 */ /* 0x000fe20008011607 */
[----:B------:R-:W0:Y:S01]  /*2fd0*/  MUFU.RCP R39, R39 ;  /* 0x0000002700277308 */ /* 0x000e220000001000 */
[----:B------:R1:W-:Y:S01]  /*2fe0*/  @!P1 STG.E.128 desc[UR8][R46.64], R24 ;  /* 0x000000182e009986 */ /* 0x0003e2000c101d08 */
[----:B------:R-:W-:Y:S01]  /*2ff0*/  USHF.R.U64 UR6, UR6, 0x7, UR7 ;  /* 0x0000000706067899 */ /* 0x000fe20008001207 */
[----:B0-----:R-:W-:Y:S01]  /*3000*/  FFMA R49, R39, -2, R53 ;  /* 0xc000000027317823 */ /* 0x001fe20000000035 */
[----:B------:R-:W-:Y:S01]  /*3010*/  FFMA R39, R44, R61, -0.33332768082618713379 ;  /* 0xbeaaa9ed2c277423 */ /* 0x000fe2000000003d */
[----:B-1----:R-:W-:-:S03]  /*3020*/  SHF.R.U64 R46, R28, 0x10, R29 ;  /* 0x000000101c2e7819 */ /* 0x002fc6000000121d */
[----:B------:R-:W-:Y:S01]  /*3030*/  FSEL R49, R49, 1, !P0 ;  /* 0x3f80000031317808 */ /* 0x000fe20004000000 */
[----:B------:R-:W-:Y:S01]  /*3040*/  FFMA R61, R44, R39, RZ ;  /* 0x000000272c3d7223 */ /* 0x000fe200000000ff */
[----:B------:R-:W-:Y:S02]  /*3050*/  SHF.L.U32 R46, R46, 0x10, RZ ;  /* 0x000000102e2e7819 */ /* 0x000fe400000006ff */
[--C-:B------:R-:W-:Y:S01]  /*3060*/  LOP3.LUT R39, R49, 0x80000000, R48.reuse, 0xb8, !PT ;  /* 0x8000000031277812 */ /* 0x100fe200078eb830 */
[----:B------:R-:W-:Y:S01]  /*3070*/  @!P5 FFMA R39, R48, R61, R48 ;  /* 0x0000003d3027d223 */ /* 0x000fe20000000030 */
[----:B------:R-:W-:Y:S01]  /*3080*/  FMNMX R44, |R30|, R57, !PT ;  /* 0x000000391e2c7209 */ /* 0x000fe20007800200 */
[C---:B------:R-:W-:Y:S02]  /*3090*/  FMUL R47, R46.reuse, 0.035677410662174224854 ;  /* 0x3d12227a2e2f7820 */ /* 0x040fe40000400000 */
[----:B------:R-:W-:Y:S01]  /*30a0*/  FFMA R39, R39, R32, 0.5 ;  /* 0x3f00000027277423 */ /* 0x000fe20000000020 */
[----:B------:R-:W-:Y:S01]  /*30b0*/  FMNMX R44, |R31|, R44, !PT ;  /* 0x0000002c1f2c7209 */ /* 0x000fe20007800200 */
[----:B------:R-:W-:Y:S01]  /*30c0*/  FFMA R47, R46, R47, 0.79788458347320556641 ;  /* 0x3f4c422a2e2f7423 */ /* 0x000fe2000000002f */
[----:B------:R-:W-:-:S02]  /*30d0*/  IMAD.U32 R31, RZ, RZ, UR13 ;  /* 0x0000000dff1f7e24 */ /* 0x000fc4000f8e00ff */
[----:B------:R-:W-:Y:S01]  /*30e0*/  FMUL R60, R60, R39 ;  /* 0x000000273c3c7220 */ /* 0x000fe20000400000 */
[----:B------:R-:W-:Y:S01]  /*30f0*/  FMNMX R37, R44, |R37|, !PT ;  /* 0x400000252c257209 */ /* 0x000fe20007800000 */
[----:B------:R-:W-:-:S03]  /*3100*/  FMUL R48, R46, R47 ;  /* 0x0000002f2e307220 */ /* 0x000fc60000400000 */
[----:B------:R-:W-:Y:S01]  /*3110*/  FMNMX R36, |R36|, R37, !PT ;  /* 0x0000002524247209 */ /* 0x000fe20007800200 */
[C---:B------:R-:W-:Y:S01]  /*3120*/  FMUL R49, |R48|.reuse, 2.8853900432586669922 ;  /* 0x4038aa3b30317820 */ /* 0x040fe20000400200 */
[C---:B------:R-:W-:Y:S01]  /*3130*/  FMUL R47, R48.reuse, R48 ;  /* 0x00000030302f7220 */ /* 0x040fe20000400000 */
[C---:B------:R-:W-:Y:S02]  /*3140*/  FSETP.GE.AND P0, PT, |R48|.reuse, 9.010913848876953125, PT ;  /* 0x41102cb43000780b */ /* 0x040fe40003f06200 */
[----:B------:R-:W-:Y:S01]  /*3150*/  FSETP.GE.AND P5, PT, |R48|, 0.60000002384185791016, PT ;  /* 0x3f19999a3000780b */ /* 0x000fe20003fa6200 */
        /* <DEDUP_REMOVED lines=12> */
[----:B------:R-:W-:Y:S02]  /*3220*/  @!P5 FFMA R47, R48, R57, R48 ;  /* 0x00000039302fd223 */ /* 0x000fe40000000030 */
[----:B------:R-:W-:Y:S02]  /*3230*/  FMUL R28, R49, 0.035677410662174224854 ;  /* 0x3d12227a311c7820 */ /* 0x000fe40000400000 */
[----:B------:R-:W-:Y:S02]  /*3240*/  FFMA R39, R47, R32, 0.5 ;  /* 0x3f0000002f277423 */ /* 0x000fe40000000020 */
[C---:B------:R-:W-:Y:S02]  /*3250*/  FFMA R28, R49.reuse, R28, 0.79788458347320556641 ;  /* 0x3f4c422a311c7423 */ /* 0x040fe4000000001c */
[----:B------:R-:W-:Y:S01]  /*3260*/  FMUL R39, R46, R39 ;  /* 0x000000272e277220 */ /* 0x000fe20000400000 */
[----:B------:R-:W-:Y:S01]  /*3270*/  MOV R46, UR14 ;  /* 0x0000000e002e7c02 */ /* 0x000fe20008000f00 */
[----:B------:R-:W-:-:S03]  /*3280*/  FMUL R30, R49, R28 ;  /* 0x0000001c311e7220 */ /* 0x000fc60000400000 */
[----:B------:R-:W-:Y:S01]  /*3290*/  @!P1 LEA.HI.X R31, R31, R56, R46, 0x1, P4 ;  /* 0x000000381f1f9211 */ /* 0x000fe200020f0c2e */
[C---:B------:R-:W-:Y:S01]  /*32a0*/  FMUL R28, |R30|.reuse, 2.8853900432586669922 ;  /* 0x4038aa3b1e1c7820 */ /* 0x040fe20000400200 */
[C---:B------:R-:W-:Y:S01]  /*32b0*/  FSETP.GE.AND P0, PT, |R30|.reuse, 9.010913848876953125, PT ;  /* 0x41102cb41e00780b */ /* 0x040fe20003f06200 */
[C---:B------:R-:W-:Y:S01]  /*32c0*/  FMUL R47, R30.reuse, R30 ;  /* 0x0000001e1e2f7220 */ /* 0x040fe20000400000 */
[----:B------:R-:W-:Y:S02]  /*32d0*/  FSETP.GE.AND P4, PT, |R30|, 0.60000002384185791016, PT ;  /* 0x3f19999a1e00780b */ /* 0x000fe40003f86200 */
[----:B------:R-:W-:Y:S01]  /*32e0*/  @!P1 IADD3.X R31, R31, UR14, RZ, P2, P3 ;  /* 0x0000000e1f1f9c10 */ /* 0x000fe200097e64ff */
[----:B------:R-:W0:Y:S02]  /*32f0*/  MUFU.EX2 R28, R28 ;  /* 0x0000001c001c7308 */ /* 0x000e240000000800 */
[----:B0-----:R-:W-:Y:S01]  /*3300*/  FADD R48, R28, 1 ;  /* 0x3f8000001c307421 */ /* 0x001fe20000000000 */
[----:B------:R-:W-:-:S04]  /*3310*/  FFMA R28, R47, R52, -0.052303962409496307373 ;  /* 0xbd563cae2f1c7423 */ /* 0x000fc80000000034 */
[C---:B------:R-:W-:Y:S01]  /*3320*/  FFMA R28, R47.reuse, R28, 0.1331529766321182251 ;  /* 0x3e0859412f1c7423 */ /* 0x040fe2000000001c */
[----:B------:R-:W0:Y:S03]  /*3330*/  MUFU.RCP R48, R48 ;  /* 0x0000003000307308 */ /* 0x000e260000001000 */
[----:B------:R-:W-:-:S04]  /*3340*/  FFMA R28, R47, R28, -0.33332768082618713379 ;  /* 0xbeaaa9ed2f1c7423 */ /* 0x000fc8000000001c */
[----:B------:R-:W-:Y:S01]  /*3350*/  FFMA R61, R47, R28, RZ ;  /* 0x0000001c2f3d7223 */ /* 0x000fe200000000ff */
[----:B0-----:R-:W-:Y:S01]  /*3360*/  FFMA R46, R48, -2, R53 ;  /* 0xc0000000302e7823 */ /* 0x001fe20000000035 */
[----:B------:R-:W-:-:S04]  /*3370*/  SHF.R.U32.HI R48, RZ, 0x10, R29 ;  /* 0x00000010ff307819 */ /* 0x000fc8000001161d */
[----:B------:R-:W-:Y:S01]  /*3380*/  FSEL R57, R46, 1, !P0 ;  /* 0x3f8000002e397808 */ /* 0x000fe20004000000 */
[----:B------:R-:W-:-:S03]  /*3390*/  IMAD.U32 R48, R48, 0x10000, RZ ;  /* 0x0001000030307824 */ /* 0x000fc600078e00ff */
        /* <DEDUP_REMOVED lines=20> */
[----:B------:R-:W-:Y:S02]  /*34e0*/  @!P1 LEA R46, P0, R38, R51, 0x4 ;  /* 0x00000033262e9211 */ /* 0x000fe400078020ff */
[--C-:B------:R-:W-:Y:S01]  /*34f0*/  LOP3.LUT R47, R30, 0x80000000, R29.reuse, 0xb8, !PT ;  /* 0x800000001e2f7812 */ /* 0x100fe200078eb81d */
[----:B------:R-:W-:Y:S01]  /*3500*/  @!P4 FFMA R47, R29, R28, R29 ;  /* 0x0000001c1d2fc223 */ /* 0x000fe2000000001d */
[----:B------:R-:W-:Y:S01]  /*3510*/  FMUL R28, R60, UR10 ;  /* 0x0000000a3c1c7c20 */ /* 0x000fe20008400000 */
[----:B------:R-:W-:Y:S01]  /*3520*/  FMUL R30, R49, UR10 ;  /* 0x0000000a311e7c20 */ /* 0x000fe20008400000 */
[----:B------:R-:W-:Y:S01]  /*3530*/  FMUL R29, R39, UR10 ;  /* 0x0000000a271d7c20 */ /* 0x000fe20008400000 */
[----:B------:R-:W-:-:S04]  /*3540*/  FFMA R47, R47, R32, 0.5 ;  /* 0x3f0000002f2f7423 */ /* 0x000fc80000000020 */
[----:B------:R-:W-:Y:S01]  /*3550*/  FMUL R48, R48, R47 ;  /* 0x0000002f30307220 */ /* 0x000fe20000400000 */
[----:B------:R-:W-:-:S03]  /*3560*/  @!P1 LEA.HI.X R47, R38, R50, R31, 0x4, P0 ;  /* 0x00000032262f9211 */ /* 0x000fc600000f241f */
[----:B------:R-:W-:-:S05]  /*3570*/  FMUL R31, R48, UR10 ;  /* 0x0000000a301f7c20 */ /* 0x000fca0008400000 */
[----:B------:R0:W-:Y:S01]  /*3580*/  @!P1 STG.E.128 desc[UR8][R46.64], R28 ;  /* 0x0000001c2e009986 */ /* 0x0001e2000c101d08 */
[----:B--2---:R-:W-:-:S04]  /*3590*/  IMAD.U32 R38, R34, 0x10000, RZ ;  /* 0x0001000022267824 */ /* 0x004fc800078e00ff */
[----:B------:R-:W-:-:S04]  /*35a0*/  FMUL R57, R38, 0.035677410662174224854 ;  /* 0x3d12227a26397820 */ /* 0x000fc80000400000 */
[----:B------:R-:W-:-:S04]  /*35b0*/  FFMA R57, R38, R57, 0.79788458347320556641 ;  /* 0x3f4c422a26397423 */ /* 0x000fc80000000039 */
[----:B------:R-:W-:-:S04]  /*35c0*/  FMUL R57, R38, R57 ;  /* 0x0000003926397220 */ /* 0x000fc80000400000 */
[C---:B------:R-:W-:Y:S01]  /*35d0*/  FMUL R61, |R57|.reuse, 2.8853900432586669922 ;  /* 0x4038aa3b393d7820 */ /* 0x040fe20000400200 */
[C---:B------:R-:W-:Y:S01]  /*35e0*/  FMUL R37, R57.reuse, R57 ;  /* 0x0000003939257220 */ /* 0x040fe20000400000 */
[C---:B------:R-:W-:Y:S02]  /*35f0*/  FSETP.GE.AND P1, PT, |R57|.reuse, 0.60000002384185791016, PT ;  /* 0x3f19999a3900780b */ /* 0x040fe40003f26200 */
[----:B------:R-:W-:Y:S01]  /*3600*/  FSETP.GE.AND P0, PT, |R57|, 9.010913848876953125, PT ;  /* 0x41102cb43900780b */ /* 0x000fe20003f06200 */
[C---:B0-----:R-:W-:Y:S01]  /*3610*/  FFMA R46, R37.reuse, R52, -0.052303962409496307373 ;  /* 0xbd563cae252e7423 */ /* 0x041fe20000000034 */
[----:B------:R-:W0:Y:S03]  /*3620*/  MUFU.EX2 R61, R61 ;  /* 0x0000003d003d7308 */ /* 0x000e260000000800 */
[----:B------:R-:W-:-:S04]  /*3630*/  FFMA R33, R37, R46, 0.1331529766321182251 ;  /* 0x3e08594125217423 */ /* 0x000fc8000000002e */
[----:B------:R-:W-:Y:S01]  /*3640*/  FFMA R33, R37, R33, -0.33332768082618713379 ;  /* 0xbeaaa9ed25217423 */ /* 0x000fe20000000021 */
[----:B0-----:R-:W-:-:S06]  /*3650*/  FADD R44, R61, 1 ;  /* 0x3f8000003d2c7421 */ /* 0x001fcc0000000000 */
[----:B------:R-:W0:Y:S02]  /*3660*/  MUFU.RCP R44, R44 ;  /* 0x0000002c002c7308 */ /* 0x000e240000001000 */
[----:B0-----:R-:W-:Y:S01]  /*3670*/  FFMA R46, R44, -2, R53 ;  /* 0xc00000002c2e7823 */ /* 0x001fe20000000035 */
[----:B------:R-:W-:Y:S01]  /*3680*/  FFMA R44, R37, R33, RZ ;  /* 0x00000021252c7223 */ /* 0x000fe200000000ff */
[----:B------:R-:W-:-:S03]  /*3690*/  SHF.R.U64 R33, R34, 0x10, R35 ;  /* 0x0000001022217819 */ /* 0x000fc60000001223 */
[----:B------:R-:W-:Y:S02]  /*36a0*/  FSEL R46, R46, 1, !P0 ;  /* 0x3f8000002e2e7808 */ /* 0x000fe40004000000 */
[----:B------:R-:W-:Y:S02]  /*36b0*/  SHF.L.U32 R33, R33, 0x10, RZ ;  /* 0x0000001021217819 */ /* 0x000fe400000006ff */
[--C-:B------:R-:W-:Y:S01]  /*36c0*/  LOP3.LUT R37, R46, 0x80000000, R57.reuse, 0xb8, !PT ;  /* 0x800000002e257812 */ /* 0x100fe200078eb839 */
[----:B------:R-:W-:Y:S01]  /*36d0*/  @!P1 FFMA R37, R57, R44, R57 ;  /* 0x0000002c39259223 */ /* 0x000fe20000000039 */
[----:B------:R-:W-:Y:S01]  /*36e0*/  FMNMX R57, |R45|, R36, !PT ;  /* 0x000000242d397209 */ /* 0x000fe20007800200 */
        /* <DEDUP_REMOVED lines=18> */
[----:B------:R-:W-:Y:S01]  /*3810*/  IMAD.U32 R45, R35, 0x10000, RZ ;  /* 0x00010000232d7824 */ /* 0x000fe200078e00ff */
[----:B------:R-:W-:Y:S02]  /*3820*/  FMNMX R44, |R60|, R57, !PT ;  /* 0x000000393c2c7209 */ /* 0x000fe40007800200 */
[----:B------:R-:W-:Y:S01]  /*3830*/  SHF.R.U32.HI R35, RZ, 0x10, R35 ;  /* 0x00000010ff237819 */ /* 0x000fe20000011623 */
[----:B------:R-:W-:Y:S01]  /*3840*/  FMUL R34, R45, 0.035677410662174224854 ;  /* 0x3d12227a2d227820 */ /* 0x000fe20000400000 */
[----:B------:R-:W-:-:S03]  /*3850*/  FMNMX R44, |R39|, R44, !PT ;  /* 0x0000002c272c7209 */ /* 0x000fc60007800200 */
[----:B------:R-:W-:Y:S01]  /*3860*/  FFMA R34, R45, R34, 0.79788458347320556641 ;  /* 0x3f4c422a2d227423 */ /* 0x000fe20000000022 */
[----:B------:R-:W-:-:S03]  /*3870*/  IMAD.U32 R35, R35, 0x10000, RZ ;  /* 0x0001000023237824 */ /* 0x000fc600078e00ff */
        /* <DEDUP_REMOVED lines=12> */
[----:B------:R-:W-:Y:S01]  /*3940*/  FFMA R39, R39, R34, RZ ;  /* 0x0000002227277223 */ /* 0x000fe200000000ff */
[----:B------:R-:W-:Y:S01]  /*3950*/  FMUL R34, R35, 0.035677410662174224854 ;  /* 0x3d12227a23227820 */ /* 0x000fe20000400000 */
[----:B------:R-:W-:-:S03]  /*3960*/  FSEL R57, R57, 1, !P0 ;  /* 0x3f80000039397808 */ /* 0x000fc60004000000 */
[----:B------:R-:W-:Y:S01]  /*3970*/  FFMA R34, R35, R34, 0.79788458347320556641 ;  /* 0x3f4c422a23227423 */ /* 0x000fe20000000022 */
[--C-:B------:R-:W-:Y:S01]  /*3980*/  LOP3.LUT R57, R57, 0x80000000, R36.reuse, 0xb8, !PT ;  /* 0x8000000039397812 */ /* 0x100fe200078eb824 */
[----:B------:R-:W-:Y:S01]  /*3990*/  @!P1 FFMA R57, R36, R39, R36 ;  /* 0x0000002724399223 */ /* 0x000fe20000000024 */
[----:B------:R-:W-:Y:S01]  /*39a0*/  FMNMX R39, |R49|, R44, !PT ;  /* 0x0000002c31277209 */ /* 0x000fe20007800200 */
        /* <DEDUP_REMOVED lines=16> */
[----:B---3--:R-:W-:-:S03]  /*3ab0*/  SHF.L.U32 R36, R42, 0x10, RZ ;  /* 0x000000102a247819 */ /* 0x008fc600000006ff */
[----:B------:R-:W-:Y:S02]  /*3ac0*/  FFMA R49, R49, R32, 0.5 ;  /* 0x3f00000031317423 */ /* 0x000fe40000000020 */
[C---:B------:R-:W-:Y:S02]  /*3ad0*/  FMUL R61, R36.reuse, 0.035677410662174224854 ;  /* 0x3d12227a243d7820 */ /* 0x040fe40000400000 */
[----:B------:R-:W-:Y:S02]  /*3ae0*/  FMUL R35, R35, R49 ;  /* 0x0000003123237220 */ /* 0x000fe40000400000 */
[----:B------:R-:W-:-:S04]  /*3af0*/  FFMA R61, R36, R61, 0.79788458347320556641 ;  /* 0x3f4c422a243d7423 */ /* 0x000fc8000000003d */
[----:B------:R-:W-:Y:S01]  /*3b00*/  FMUL R44, R36, R61 ;  /* 0x0000003d242c7220 */ /* 0x000fe20000400000 */
[----:B------:R-:W-:Y:S01]  /*3b10*/  FFMA R61, R37, R32, 0.5 ;  /* 0x3f000000253d7423 */ /* 0x000fe20000000020 */
[----:B------:R-:W-:Y:S02]  /*3b20*/  FMNMX R37, |R48|, R39, !PT ;  /* 0x0000002730257209 */ /* 0x000fe40007800200 */
[C---:B------:R-:W-:Y:S01]  /*3b30*/  FMUL R46, |R44|.reuse, 2.8853900432586669922 ;  /* 0x4038aa3b2c2e7820 */ /* 0x040fe20000400200 */
[----:B------:R-:W-:Y:S01]  /*3b40*/  FMUL R39, R44, R44 ;  /* 0x0000002c2c277220 */ /* 0x000fe20000400000 */
[----:B------:R-:W-:Y:S01]  /*3b50*/  FMUL R38, R38, R61 ;  /* 0x0000003d26267220 */ /* 0x000fe20000400000 */
[C---:B------:R-:W-:Y:S02]  /*3b60*/  FSETP.GE.AND P1, PT, |R44|.reuse, 0.60000002384185791016, PT ;  /* 0x3f19999a2c00780b */ /* 0x040fe40003f26200 */
[----:B------:R-:W-:Y:S01]  /*3b70*/  FFMA R48, R39, R52, -0.052303962409496307373 ;  /* 0xbd563cae27307423 */ /* 0x000fe20000000034 */
[----:B------:R-:W0:Y:S01]  /*3b80*/  MUFU.EX2 R46, R46 ;  /* 0x0000002e002e7308 */ /* 0x000e220000000800 */
[----:B------:R-:W-:-:S02]  /*3b90*/  FSETP.GE.AND P0, PT, |R44|, 9.010913848876953125, PT ;  /* 0x41102cb42c00780b */ /* 0x000fc40003f06200 */
        /* <DEDUP_REMOVED lines=9> */
[----:B------:R-:W-:Y:S01]  /*3c30*/  SHF.R.U64 R44, R42, 0x10, R43 ;  /* 0x000000102a2c7819 */ /* 0x000fe2000000122b */
[-C--:B------:R-:W-:Y:S02]  /*3c40*/  FFMA R34, R57, R32.reuse, 0.5 ;  /* 0x3f00000039227423 */ /* 0x080fe40000000020 */
        /* <DEDUP_REMOVED lines=15> */
[----:B0-----:R-:W-:-:S04]  /*3d40*/  FFMA R60, R47, R32, 0.5 ;  /* 0x3f0000002f3c7423 */ /* 0x001fc80000000020 */
[----:B------:R-:W-:Y:S01]  /*3d50*/  FMUL R33, R33, R60 ;  /* 0x0000003c21217220 */ /* 0x000fe20000400000 */
[----:B-1----:R-:W-:Y:S01]  /*3d60*/  FFMA R57, R42, -2, R53 ;  /* 0xc00000002a397823 */ /* 0x002fe20000000035 */
[----:B------:R-:W-:-:S04]  /*3d70*/  FFMA R42, R45, R61, -0.33332768082618713379 ;  /* 0xbeaaa9ed2d2a7423 */ /* 0x000fc8000000003d */
[----:B------:R-:W-:Y:S01]  /*3d80*/  FSEL R57, R57, 1, !P0 ;  /* 0x3f80000039397808 */ /* 0x000fe20004000000 */
[----:B------:R-:W-:-:S03]  /*3d90*/  FFMA R61, R45, R42, RZ ;  /* 0x0000002a2d3d7223 */ /* 0x000fc600000000ff */
[--C-:B------:R-:W-:Y:S01]  /*3da0*/  LOP3.LUT R45, R57, 0x80000000, R46.reuse, 0xb8, !PT ;  /* 0x80000000392d7812 */ /* 0x100fe200078eb82e */
[----:B------:R-:W-:Y:S01]  /*3db0*/  @!P1 FFMA R45, R46, R61, R46 ;  /* 0x0000003d2e2d9223 */ /* 0x000fe2000000002e */
[----:B------:R-:W-:-:S03]  /*3dc0*/  IMAD.U32 R46, R43, 0x10000, RZ ;  /* 0x000100002b2e7824 */ /* 0x000fc600078e00ff */
[----:B------:R-:W-:Y:S01]  /*3dd0*/  FFMA R45, R45, R32, 0.5 ;  /* 0x3f0000002d2d7423 */ /* 0x000fe20000000020 */
[----:B------:R-:W-:-:S03]  /*3de0*/  FMUL R57, R46, 0.035677410662174224854 ;  /* 0x3d12227a2e397820 */ /* 0x000fc60000400000 */
[----:B------:R-:W-:Y:S01]  /*3df0*/  FMUL R44, R44, R45 ;  /* 0x0000002d2c2c7220 */ /* 0x000fe20000400000 */
        /* <DEDUP_REMOVED lines=15> */
[----:B------:R-:W-:Y:S02]  /*3ef0*/  ISETP.GE.U32.AND P0, PT, R54, R3, PT ;  /* 0x000000033600720c */ /* 0x000fe40003f06070 */
[--C-:B------:R-:W-:Y:S01]  /*3f00*/  LOP3.LUT R47, R49, 0x80000000, R48.reuse, 0xb8, !PT ;  /* 0x80000000312f7812 */ /* 0x100fe200078eb830 */
[----:B------:R-:W-:Y:S01]  /*3f10*/  @!P1 FFMA R47, R48, R57, R48 ;  /* 0x00000039302f9223 */ /* 0x000fe20000000030 */
[----:B------:R-:W-:Y:S02]  /*3f20*/  SHF.R.U32.HI R48, RZ, 0x10, R43 ;  /* 0x00000010ff307819 */ /* 0x000fe4000001162b */
[----:B------:R-:W-:Y:S01]  /*3f30*/  ISETP.GE.U32.OR P0, PT, R55, R41, P0 ;  /* 0x000000293700720c */ /* 0x000fe20000706470 */
[----:B------:R-:W-:Y:S01]  /*3f40*/  FFMA R47, R47, R32, 0.5 ;  /* 0x3f0000002f2f7423 */ /* 0x000fe20000000020 */
[----:B------:R-:W-:-:S03]  /*3f50*/  SHF.L.U32 R48, R48, 0x10, RZ ;  /* 0x0000001030307819 */ /* 0x000fc600000006ff */
[----:B------:R-:W-:Y:S02]  /*3f60*/  FMUL R46, R46, R47 ;  /* 0x0000002f2e2e7220 */ /* 0x000fe40000400000 */
[----:B------:R-:W-:-:S04]  /*3f70*/  FMUL R43, R48, 0.035677410662174224854 ;  /* 0x3d12227a302b7820 */ /* 0x000fc80000400000 */
[C---:B------:R-:W-:Y:S02]  /*3f80*/  FFMA R43, R48.reuse, R43, 0.79788458347320556641 ;  /* 0x3f4c422a302b7423 */ /* 0x040fe4000000002b */
[C-C-:B------:R-:W-:Y:S02]  /*3f90*/  @!P0 IADD3 R42, P5, P6, R55.reuse, UR15, R40.reuse ;  /* 0x0000000f372a8c10 */ /* 0x140fe4000febe028 */
[----:B------:R-:W-:Y:S01]  /*3fa0*/  FMUL R49, R48, R43 ;  /* 0x0000002b30317220 */ /* 0x000fe20000400000 */
[----:B------:R-:W-:Y:S01]  /*3fb0*/  @!P0 IADD3 R40, P3, P4, R55, UR15, R40 ;  /* 0x0000000f37288c10 */ /* 0x000fe2000fc7e028 */
[----:B------:R-:W-:Y:S02]  /*3fc0*/  IMAD.U32 R55, RZ, RZ, UR14 ;  /* 0x0000000eff377e24 */ /* 0x000fe4000f8e00ff */
[C---:B------:R-:W-:Y:S01]  /*3fd0*/  FMUL R57, |R49|.reuse, 2.8853900432586669922 ;  /* 0x4038aa3b31397820 */ /* 0x040fe20000400200 */
[----:B------:R-:W-:-:S04]  /*3fe0*/  FMUL R43, R49, R49 ;  /* 0x00000031312b7220 */ /* 0x000fc80000400000 */
[C---:B------:R-:W-:Y:S01]  /*3ff0*/  FFMA R52, R43.reuse, R52, -0.052303962409496307373 ;  /* 0xbd563cae2b347423 */ /* 0x040fe20000000034 */
[----:B------:R-:W0:Y:S03]  /*4000*/  MUFU.EX2 R57, R57 ;  /* 0x0000003900397308 */ /* 0x000e260000000800 */
[----:B------:R-:W-:-:S04]  /*4010*/  FFMA R52, R43, R52, 0.1331529766321182251 ;  /* 0x3e0859412b347423 */ /* 0x000fc80000000034 */
[----:B------:R-:W-:-:S04]  /*4020*/  FFMA R52, R43, R52, -0.33332768082618713379 ;  /* 0xbeaaa9ed2b347423 */ /* 0x000fc80000000034 */
[----:B------:R-:W-:Y:S01]  /*4030*/  FFMA R52, R43, R52, RZ ;  /* 0x000000342b347223 */ /* 0x000fe200000000ff */
[--C-:B------:R-:W-:Y:S02]  /*4040*/  @!P0 IADD3.X R43, RZ, UR16, R56.reuse, P5, P6 ;  /* 0x00000010ff2b8c10 */ /* 0x100fe4000afec438 */
[----:B------:R-:W-:Y:S02]  /*4050*/  @!P0 IADD3.X R56, RZ, UR16, R56, P3, P4 ;  /* 0x00000010ff388c10 */ /* 0x000fe40009fe8438 */
[----:B------:R-:W-:Y:S01]  /*4060*/  @!P0 IADD3 R42, P5, R42, UR15, RZ ;  /* 0x0000000f2a2a8c10 */ /* 0x000fe2000ffbe0ff */
[----:B0-----:R-:W-:Y:S01]  /*4070*/  FADD R54, R57, 1 ;  /* 0x3f80000039367421 */ /* 0x001fe20000000000 */
[----:B------:R-:W-:Y:S02]  /*4080*/  IMAD.U32 R57, RZ, RZ, UR13 ;  /* 0x0000000dff397e24 */ /* 0x000fe4000f8e00ff */
[----:B------:R-:W-:-:S03]  /*4090*/  @!P0 IADD3.X R43, R43, UR16, RZ, P5, !PT ;  /* 0x000000102b2b8c10 */ /* 0x000fc6000affe4ff */
[----:B------:R-:W0:Y:S01]  /*40a0*/  MUFU.RCP R54, R54 ;  /* 0x0000003600367308 */ /* 0x000e220000001000 */
[----:B------:R-:W-:-:S04]  /*40b0*/  @!P0 IADD3 R57, P1, P2, R57, UR15, R40 ;  /* 0x0000000f39398c10 */ /* 0x000fc8000fa3e028 */
[----:B------:R-:W-:Y:S02]  /*40c0*/  @!P0 IADD3.X R56, R55, UR16, R56, P1, P2 ;  /* 0x0000001037388c10 */ /* 0x000fe40008fe4438 */
[----:B------:R-:W-:Y:S01]  /*40d0*/  FSETP.GE.AND P2, PT, |R49|, 0.60000002384185791016, PT ;  /* 0x3f19999a3100780b */ /* 0x000fe20003f46200 */
[----:B0-----:R-:W-:Y:S01]  /*40e0*/  FFMA R53, R54, -2, R53 ;  /* 0xc000000036357823 */ /* 0x001fe20000000035 */
[----:B------:R-:W-:-:S04]  /*40f0*/  @!P0 LEA R54, P1, R42, R51, 0x4 ;  /* 0x000000332a368211 */ /* 0x000fc800078220ff */
[----:B------:R-:W-:Y:S01]  /*4100*/  @!P0 LEA.HI.X R55, R42, R50, R43, 0x4, P1 ;  /* 0x000000322a378211 */ /* 0x000fe200008f242b */
[----:B------:R-:W-:Y:S01]  /*4110*/  IMAD.MOV.U32 R42, RZ, RZ, R8 ;  /* 0x000000ffff2a7224 */ /* 0x000fe200078e0008 */
[----:B------:R-:W-:Y:S01]  /*4120*/  SHF.L.U32 R43, R6, 0x5, RZ ;  /* 0x00000005062b7819 */ /* 0x000fe200000006ff */
[----:B------:R-:W-:-:S03]  /*4130*/  IMAD.IADD R6, R0, 0x1, -R7 ;  /* 0x0000000100067824 */ /* 0x000fc600078e0a07 */
[----:B------:R-:W-:Y:S02]  /*4140*/  LOP3.LUT R40, R43, 0xffffffe0, R0, 0xe2, !PT ;  /* 0xffffffe02b287812 */ /* 0x000fe400078ee200 */
[----:B------:R-:W-:-:S05]  /*4150*/  LOP3.LUT R43, R6, 0x1f, RZ, 0xc0, !PT ;  /* 0x0000001f062b7812 */ /* 0x000fca00078ec0ff */
[----:B------:R-:W-:Y:S01]  /*4160*/  IMAD R60, R40, 0x21, R43 ;  /* 0x00000021283c7824 */ /* 0x000fe200078e022b */
[----:B------:R-:W-:Y:S01]  /*4170*/  MOV R43, R12 ;  /* 0x0000000c002b7202 */ /* 0x000fe20000000f00 */
[----:B------:R-:W-:-:S03]  /*4180*/  VIADD R12, R6, 0xffffffff ;  /* 0xffffffff060c7836 */ /* 0x000fc60000000000 */
[----:B------:R-:W-:Y:S02]  /*4190*/  LEA R8, R60, UR4, 0x3 ;  /* 0x000000043c087c11 */ /* 0x000fe4000f8e18ff */
[C---:B------:R-:W-:Y:S02]  /*41a0*/  @!P0 LEA R60, P1, R57.reuse, R51, 0x4 ;  /* 0x00000033393c8211 */ /* 0x040fe400078220ff */
[----:B------:R-:W-:Y:S01]  /*41b0*/  LOP3.LUT R51, R12, 0x1f, RZ, 0xc0, !PT ;  /* 0x0000001f0c337812 */ /* 0x000fe200078ec0ff */
[----:B------:R0:W-:Y:S01]  /*41c0*/  STS.64 [R8], R42 ;  /* 0x0000002a08007388 */ /* 0x0001e20000000a00 */
[----:B------:R-:W-:Y:S02]  /*41d0*/  @!P0 LEA.HI.X R61, R57, R50, R56, 0x4, P1 ;  /* 0x00000032393d8211 */ /* 0x000fe400008f2438 */
[----:B------:R-:W-:Y:S01]  /*41e0*/  SHF.R.U32.HI R57, RZ, 0x8, R0 ;  /* 0x00000008ff397819 */ /* 0x000fe20000011600 */
[----:B------:R-:W1:Y:S01]  /*41f0*/  S2R R12, SR_CTAID.X ;  /* 0x00000000000c7919 */ /* 0x000e620000002500 */
[----:B------:R-:W-:-:S02]  /*4200*/  IMAD R50, R40, 0x21, R51 ;  /* 0x0000002128327824 */ /* 0x000fc400078e0233 */
[----:B------:R-:W-:Y:S01]  /*4210*/  IMAD R51, R58, UR5, RZ ;  /* 0x000000053a337c24 */ /* 0x000fe2000f8e02ff */
[----:B------:R-:W-:-:S03]  /*4220*/  ULDC UR5, c[0x0][0x0] ;  /* 0x0000000000057ab9 */ /* 0x000fc60000000800 */
[----:B------:R-:W-:Y:S01]  /*4230*/  IMAD R51, R59, UR6, R51 ;  /* 0x000000063b337c24 */ /* 0x000fe2000f8e0233 */
[----:B0-----:R-:W-:Y:S01]  /*4240*/  LEA R8, R50, UR4, 0x3 ;  /* 0x0000000432087c11 */ /* 0x001fe2000f8e18ff */
[----:B------:R-:W-:Y:S01]  /*4250*/  IMAD.WIDE.U32 R58, R58, UR6, RZ ;  /* 0x000000063a3a7c25 */ /* 0x000fe2000f8e00ff */
[----:B------:R-:W-:Y:S01]  /*4260*/  MOV R43, R16 ;  /* 0x00000010002b7202 */ /* 0x000fe20000000f00 */
[----:B------:R-:W-:Y:S02]  /*4270*/  USHF.L.U64.HI UR6, UR11, 0x2, UR12 ;  /* 0x000000020b067899 */ /* 0x000fe4000801020c */
[----:B------:R-:W-:Y:S01]  /*4280*/  IMAD.MOV.U32 R42, RZ, RZ, R20 ;  /* 0x000000ffff2a7224 */ /* 0x000fe200078e0014 */
[----:B------:R-:W-:Y:S01]  /*4290*/  LEA R20, P1, R58, UR13, 0x5 ;  /* 0x0000000d3a147c11 */ /* 0x000fe2000f8228ff */
[----:B------:R-:W-:Y:S02]  /*42a0*/  IMAD.IADD R51, R59, 0x1, R51 ;  /* 0x000000013b337824 */ /* 0x000fe400078e0233 */
[----:B------:R-:W-:Y:S01]  /*42b0*/  VIADD R50, R6, 0x1e ;  /* 0x0000001e06327836 */ /* 0x000fe20000000000 */
[----:B------:R0:W-:Y:S02]  /*42c0*/  STS.64 [R8], R42 ;  /* 0x0000002a08007388 */ /* 0x0001e40000000a00 */
[----:B------:R-:W-:-:S02]  /*42d0*/  LEA.HI.X R16, R58, UR14, R51, 0x5, P1 ;  /* 0x0000000e3a107c11 */ /* 0x000fc400088f2c33 */
[----:B------:R-:W-:Y:S02]  /*42e0*/  LOP3.LUT R51, R50, 0x1f, RZ, 0xc0, !PT ;  /* 0x0000001f32337812 */ /* 0x000fe400078ec0ff */
[----:B------:R-:W-:Y:S02]  /*42f0*/  FSETP.GE.AND P1, PT, |R49|, 9.010913848876953125, PT ;  /* 0x41102cb43100780b */ /* 0x000fe40003f26200 */
[----:B------:R-:W-:Y:S01]  /*4300*/  LOP3.LUT R16, RZ, R16, RZ, 0x33, !PT ;  /* 0x00000010ff107212 */ /* 0x000fe200078e33ff */
[----:B------:R-:W-:Y:S01]  /*4310*/  IMAD R51, R40, 0x21, R51 ;  /* 0x0000002128337824 */ /* 0x000fe200078e0233 */
[----:B0-----:R-:W-:Y:S01]  /*4320*/  MOV R42, R24 ;  /* 0x00000018002a7202 */ /* 0x001fe20000000f00 */
[----:B------:R-:W-:Y:S01]  /*4330*/  IMAD.MOV.U32 R43, RZ, RZ, R28 ;  /* 0x000000ffff2b7224 */ /* 0x000fe200078e001c */
[----:B------:R-:W-:Y:S01]  /*4340*/  FSEL R24, R53, 1, !P1 ;  /* 0x3f80000035187808 */ /* 0x000fe20004800000 */
[----:B-1----:R-:W-:Y:S02]  /*4350*/  IMAD R12, R12, UR5, RZ ;  /* 0x000000050c0c7c24 */ /* 0x002fe4000f8e02ff */
[----:B------:R-:W-:Y:S01]  /*4360*/  FMUL R28, R36, R39 ;  /* 0x00000027241c7220 */ /* 0x000fe20000400000 */
[----:B------:R-:W-:-:S02]  /*4370*/  USHF.L.U32 UR5, UR11, 0x2, URZ ;  /* 0x000000020b057899 */ /* 0x000fc4000800063f */
[----:B------:R-:W-:Y:S01]  /*4380*/  LEA.HI R50, R12, R57, RZ, 0x18 ;  /* 0x000000390c327211 */ /* 0x000fe200078fc0ff */
[----:B------:R-:W-:Y:S01]  /*4390*/  FMUL R36, R28, UR10 ;  /* 0x0000000a1c247c20 */ /* 0x000fe20008400000 */
[----:B------:R-:W-:Y:S02]  /*43a0*/  LEA R12, R51, UR4, 0x3 ;  /* 0x00000004330c7c11 */ /* 0x000fe4000f8e18ff */
[----:B------:R-:W-:-:S03]  /*43b0*/  LOP3.LUT R51, RZ, R20, RZ, 0x33, !PT ;  /* 0x00000014ff337212 */ /* 0x000fc600078e33ff */
[----:B------:R0:W-:Y:S01]  /*43c0*/  STS.64 [R12], R42 ;  /* 0x0000002a0c007388 */ /* 0x0001e20000000a00 */
[----:B------:R-:W-:Y:S02]  /*43d0*/  LEA R20, P1, R50, R51, 0x5 ;  /* 0x0000003332147211 */ /* 0x000fe400078228ff */
[--C-:B------:R-:W-:Y:S01]  /*43e0*/  LOP3.LUT R51, R24, 0x80000000, R49.reuse, 0xb8, !PT ;  /* 0x8000000018337812 */ /* 0x100fe200078eb831 */
[----:B------:R-:W-:Y:S02]  /*43f0*/  VIADD R24, R6, 0x1d ;  /* 0x0000001d06187836 */ /* 0x000fe40000000000 */
[----:B------:R-:W-:Y:S01]  /*4400*/  @!P2 FFMA R51, R49, R52, R49 ;  /* 0x000000343133a223 */ /* 0x000fe20000000031 */
[----:B------:R-:W-:Y:S01]  /*4410*/  IMAD.X R16, RZ, RZ, R16, P1 ;  /* 0x000000ffff107224 */ /* 0x000fe200008e0610 */
[----:B------:R-:W-:Y:S02]  /*4420*/  ISETP.GE.U32.AND P1, PT, R2, R41, PT ;  /* 0x000000290200720c */ /* 0x000fe40003f26070 */
[----:B------:R-:W-:Y:S01]  /*4430*/  LOP3.LUT R39, R24, 0x1f, RZ, 0xc0, !PT ;  /* 0x0000001f18277812 */ /* 0x000fe200078ec0ff */
[----:B------:R-:W-:Y:S01]  /*4440*/  FFMA R51, R51, R32, 0.5 ;  /* 0x3f00000033337423 */ /* 0x000fe20000000020 */
[----:B------:R-:W-:Y:S01]  /*4450*/  FMNMX R24, R37, |R38|, !PT ;  /* 0x4000002625187209 */ /* 0x000fe20007800000 */
[----:B------:R-:W-:Y:S01]  /*4460*/  FMUL R32, R38, UR10 ;  /* 0x0000000a26207c20 */ /* 0x000fe20008400000 */
[----:B0-----:R-:W-:-:S02]  /*4470*/  IMAD.MOV.U32 R43, RZ, RZ, R36 ;  /* 0x000000ffff2b7224 */ /* 0x001fc400078e0024 */
[----:B------:R-:W-:Y:S01]  /*4480*/  FMUL R48, R48, R51 ;  /* 0x0000003330307220 */ /* 0x000fe20000400000 */
[C---:B------:R-:W-:Y:S01]  /*4490*/  FMNMX R37, |R33|.reuse, R24, !PT ;  /* 0x0000001821257209 */ /* 0x040fe20007800200 */
[----:B------:R-:W-:Y:S02]  /*44a0*/  IMAD R39, R40, 0x21, R39 ;  /* 0x0000002128277824 */ /* 0x000fe400078e0227 */
[----:B------:R-:W-:Y:S01]  /*44b0*/  FMUL R33, R33, UR10 ;  /* 0x0000000a21217c20 */ /* 0x000fe20008400000 */
[----:B------:R-:W-:Y:S02]  /*44c0*/  MOV R42, R32 ;  /* 0x00000020002a7202 */ /* 0x000fe40000000f00 */
[C---:B------:R-:W-:Y:S01]  /*44d0*/  FMNMX R38, |R34|.reuse, R37, !PT ;  /* 0x0000002522267209 */ /* 0x040fe20007800200 */
[----:B------:R-:W-:Y:S01]  /*44e0*/  FMUL R34, R34, UR10 ;  /* 0x0000000a22227c20 */ /* 0x000fe20008400000 */
[----:B------:R-:W-:Y:S01]  /*44f0*/  LEA R24, R39, UR4, 0x3 ;  /* 0x0000000427187c11 */ /* 0x000fe2000f8e18ff */
[----:B------:R-:W-:Y:S01]  /*4500*/  FMUL R37, R44, UR10 ;  /* 0x0000000a2c257c20 */ /* 0x000fe20008400000 */
[C---:B------:R-:W-:Y:S01]  /*4510*/  FMNMX R45, |R35|.reuse, R38, !PT ;  /* 0x00000026232d7209 */ /* 0x040fe20007800200 */
[----:B------:R-:W-:Y:S01]  /*4520*/  FMUL R35, R35, UR10 ;  /* 0x0000000a23237c20 */ /* 0x000fe20008400000 */
[----:B------:R-:W-:Y:S01]  /*4530*/  FMUL R38, R46, UR10 ;  /* 0x0000000a2e267c20 */ /* 0x000fe20008400000 */
[----:B------:R-:W-:Y:S01]  /*4540*/  FMUL R39, R48, UR10 ;  /* 0x0000000a30277c20 */ /* 0x000fe20008400000 */
[----:B------:R-:W-:Y:S01]  /*4550*/  FMNMX R45, |R28|, R45, !PT ;  /* 0x0000002d1c2d7209 */ /* 0x000fe20007800200 */
[----:B------:R0:W-:Y:S03]  /*4560*/  STS.64 [R24], R42 ;  /* 0x0000002a18007388 */ /* 0x0001e60000000a00 */
[----:B------:R-:W-:Y:S01]  /*4570*/  FMNMX R45, |R44|, R45, !PT ;  /* 0x0000002d2c2d7209 */ /* 0x000fe20007800200 */
[----:B------:R1:W-:Y:S03]  /*4580*/  @!P0 STG.E.128 desc[UR8][R54.64], R32 ;  /* 0x0000002036008986 */ /* 0x0003e6000c101d08 */
[----:B------:R-:W-:Y:S01]  /*4590*/  FMNMX R45, |R46|, R45, !PT ;  /* 0x0000002d2e2d7209 */ /* 0x000fe20007800200 */
[----:B------:R1:W-:Y:S01]  /*45a0*/  @!P0 STG.E.128 desc[UR8][R60.64], R36 ;  /* 0x000000243c008986 */ /* 0x0003e2000c101d08 */
[----:B------:R-:W-:Y:S01]  /*45b0*/  BAR.SYNC.DEFER_BLOCKING 0x0 ;  /* 0x0000000000007b1d */ /* 0x000fe20000010000 */
[----:B------:R-:W-:-:S04]  /*45c0*/  ISETP.GT.U32.AND P0, PT, R20, -0x21, PT ;  /* 0xffffffdf1400780c */ /* 0x000fc80003f04070 */
[----:B------:R-:W-:Y:S02]  /*45d0*/  ISETP.GT.U32.AND.EX P0, PT, R16, -0x1, PT, P0 ;  /* 0xffffffff1000780c */ /* 0x000fe40003f04100 */
[----:B------:R-:W-:Y:S02]  /*45e0*/  FMNMX R16, |R48|, R45, !PT ;  /* 0x0000002d30107209 */ /* 0x000fe40007800200 */
[----:B------:R-:W-:Y:S02]  /*45f0*/  SEL R41, R20, 0xffffffdf, P0 ;  /* 0xffffffdf14297807 */ /* 0x000fe40000000000 */
[----:B------:R-:W-:Y:S02]  /*4600*/  SHF.R.U32.HI R20, RZ, 0x1, R0 ;  /* 0x00000001ff147819 */ /* 0x000fe40000011600 */
[----:B------:R-:W-:Y:S02]  /*4610*/  LOP3.LUT R41, RZ, R41, RZ, 0x33, !PT ;  /* 0x00000029ff297212 */ /* 0x000fe400078e33ff */
[----:B0-----:R-:W-:-:S02]  /*4620*/  LOP3.LUT R42, R20, 0x70, RZ, 0xc0, !PT ;  /* 0x00000070142a7812 */ /* 0x001fc400078ec0ff */
[----:B------:R-:W-:Y:S01]  /*4630*/  IADD3 R20, -R2, R41, RZ ;  /* 0x0000002902147210 */ /* 0x000fe20007ffe1ff */
[----:B-1----:R-:W-:Y:S06]  /*4640*/  @P1 BRA `(.L_x_29159) ;  /* 0x0000000400b81947 */ /* 0x002fec0003800000 */
[----:B------:R-:W-:Y:S01]  /*4650*/  VIADD R28, R20, 0xffffffff ;  /* 0xffffffff141c7836 */ /* 0x000fe20000000000 */
[----:B------:R-:W-:Y:S01]  /*4660*/  BSSY B1, `(.L_x_29160) ;  /* 0x0000043000017945 */ /* 0x000fe20003800000 */
[C---:B------:R-:W-:Y:S01]  /*4670*/  IMAD R41, R42.reuse, UR12, RZ ;  /* 0x0000000c2a297c24 */ /* 0x040fe2000f8e02ff */
[----:B------:R-:W-:Y:S01]  /*4680*/  MOV R57, R2 ;  /* 0x0000000200397202 */ /* 0x000fe20000000f00 */
[----:B------:R-:W-:Y:S01]  /*4690*/  IMAD.WIDE.U32 R42, R42, UR11, RZ ;  /* 0x0000000b2a2a7c25 */ /* 0x000fe2000f8e00ff */
[----:B------:R-:W-:Y:S02]  /*46a0*/  ISETP.GE.U32.AND P2, PT, R28, 0x3, PT ;  /* 0x000000031c00780c */ /* 0x000fe40003f46070 */
[----:B------:R-:W-:Y:S01]  /*46b0*/  LOP3.LUT P0, R28, R20, 0x3, RZ, 0xc0, !PT ;  /* 0x00000003141c7812 */ /* 0x000fe2000780c0ff */
[----:B------:R-:W-:Y:S01]  /*46c0*/  IMAD.IADD R32, R43, 0x1, R41 ;  /* 0x000000012b207824 */ /* 0x000fe200078e0229 */
[----:B------:R-:W-:Y:S01]  /*46d0*/  MOV R55, R42 ;  /* 0x0000002a00377202 */ /* 0x000fe20000000f00 */
[----:B------:R-:W-:-:S02]  /*46e0*/  IMAD.MOV.U32 R54, RZ, RZ, R6 ;  /* 0x000000ffff367224 */ /* 0x000fc400078e0006 */
[----:B------:R-:W-:-:S06]  /*46f0*/  IMAD.MOV.U32 R41, RZ, RZ, RZ ;  /* 0x000000ffff297224 */ /* 0x000fcc00078e00ff */
[----:B------:R-:W-:Y:S05]  /*4700*/  @!P2 BRA `(.L_x_29161) ;  /* 0x0000000000e0a947 */ /* 0x000fea0003800000 */
[C---:B------:R-:W-:Y:S01]  /*4710*/  LOP3.LUT R43, R20.reuse, 0x3, RZ, 0xc0, !PT ;  /* 0x00000003142b7812 */ /* 0x040fe200078ec0ff */
[----:B------:R-:W-:Y:S01]  /*4720*/  IMAD.MOV.U32 R54, RZ, RZ, R6 ;  /* 0x000000ffff367224 */ /* 0x000fe200078e0006 */
[----:B------:R-:W-:Y:S01]  /*4730*/  MOV R57, R2 ;  /* 0x0000000200397202 */ /* 0x000fe20000000f00 */
[----:B------:R-:W-:Y:S02]  /*4740*/  IMAD.MOV.U32 R41, RZ, RZ, RZ ;  /* 0x000000ffff297224 */ /* 0x000fe400078e00ff */
[----:B------:R-:W-:-:S07]  /*4750*/  IMAD.IADD R36, R20, 0x1, -R43 ;  /* 0x0000000114247824 */ /* 0x000fce00078e0a2b */
.L_x_29162:
        /* <DEDUP_REMOVED lines=11> */
[----:B------:R-:W-:Y:S02]  /*4810*/  ISETP.GE.U32.AND P3, PT, R56, R3, PT ;  /* 0x000000033800720c */ /* 0x000fe40003f66070 */
        /* <DEDUP_REMOVED lines=8> */
[----:B------:R-:W-:-:S02]  /*48a0*/  @!P5 LEA.HI.X R51, R42, R5, R43, 0x3, P6 ;  /* 0x000000052a33d211 */ /* 0x000fc400030f1c2b */
[----:B------:R-:W2:Y:S01]  /*48b0*/  @!P3 LDS.64 R42, [R57+0x10] ;  /* 0x00001000392ab984 */ /* 0x000ea20000000a00 */
[----:B------:R-:W-:-:S03]  /*48c0*/  IADD3 R55, P6, R55, UR5, RZ ;  /* 0x0000000537377c10 */ /* 0x000fc6000ffde0ff */
[----:B------:R3:W4:Y:S01]  /*48d0*/  @!P2 LDS.64 R44, [R57+0x18] ;  /* 0x00001800392ca984 */ /* 0x0007220000000a00 */
[----:B------:R-:W-:Y:S01]  /*48e0*/  IADD3.X R58, R32, UR6, RZ, P6, !PT ;  /* 0x00000006203a7c10 */ /* 0x000fe2000b7fe4ff */
[----:B---3--:R-:W-:Y:S02]  /*48f0*/  IMAD.IADD R57, R2, 0x1, R41 ;  /* 0x0000000102397824 */ /* 0x008fe400078e0229 */
        /* <DEDUP_REMOVED lines=14> */
[C---:B------:R-:W-:Y:S02]  /*49e0*/  @!P2 IADD3 R32, P5, R54.reuse, R55, RZ ;  /* 0x000000373620a210 */ /* 0x040fe40007fbe0ff */
[----:B------:R-:W-:Y:S01]  /*49f0*/  IADD3 R54, R54, 0x1f, RZ ;  /* 0x0000001f36367810 */ /* 0x000fe20007ffe0ff */
[----:B--2---:R1:W-:Y:S01]  /*4a00*/  @!P3 STG.E.64 desc[UR8][R48.64], R42 ;  /* 0x0000002a3000b986 */ /* 0x0043e2000c101b08 */
[----:B------:R-:W-:Y:S01]  /*4a10*/  ISETP.NE.AND P3, PT, R36, RZ, PT ;  /* 0x000000ff2400720c */ /* 0x000fe20003f65270 */
[----:B------:R-:W-:Y:S01]  /*4a20*/  @!P2 IMAD.X R51, RZ, RZ, R58, P5 ;  /* 0x000000ffff33a224 */ /* 0x000fe200028e063a */
[----:B------:R-:W-:-:S04]  /*4a30*/  @!P2 LEA R50, P5, R32, R4, 0x3 ;  /* 0x000000042032a211 */ /* 0x000fc800078a18ff */
[----:B------:R-:W-:-:S05]  /*4a40*/  @!P2 LEA.HI.X R51, R32, R5, R51, 0x3, P5 ;  /* 0x000000052033a211 */ /* 0x000fca00028f1c33 */
[----:B----4-:R1:W-:Y:S01]  /*4a50*/  @!P2 STG.E.64 desc[UR8][R50.64], R44 ;  /* 0x0000002c3200a986 */ /* 0x0103e2000c101b08 */
[----:B------:R-:W-:-:S04]  /*4a60*/  IADD3 R55, P2, R55, UR5, RZ ;  /* 0x0000000537377c10 */ /* 0x000fc8000ff5e0ff */
[----:B------:R-:W-:Y:S01]  /*4a70*/  IADD3.X R32, R58, UR6, RZ, P2, !PT ;  /* 0x000000063a207c10 */ /* 0x000fe200097fe4ff */
[----:B------:R-:W-:Y:S08]  /*4a80*/  @P3 BRA `(.L_x_29162) ;  /* 0xfffffffc00343947 */ /* 0x000ff0000383ffff */
.L_x_29161:
[----:B------:R-:W-:Y:S05]  /*4a90*/  BSYNC B1 ;  /* 0x0000000000017941 */ /* 0x000fea0003800000 */
.L_x_29160:
        /* <DEDUP_REMOVED lines=15> */
.L_x_29164:
[----:B------:R-:W-:Y:S05]  /*4b90*/  BSYNC B1 ;  /* 0x0000000000017941 */ /* 0x000fea0003800000 */
.L_x_29163:
        /* <DEDUP_REMOVED lines=8> */
[----:B0-----:R-:W0:Y:S01]  /*4c20*/  @!P0 LDS.64 R42, [R47+0x8] ;  /* 0x000008002f2a8984 */ /* 0x001e220000000a00 */
        /* <DEDUP_REMOVED lines=16> */
.L_x_29159:
[----:B------:R-:W-:Y:S05]  /*4d30*/  BSYNC B0 ;  /* 0x0000000000007941 */ /* 0x000fea0003800000 */
.L_x_29158:
[----:B------:R-:W-:Y:S01]  /*4d40*/  BAR.SYNC.DEFER_BLOCKING 0x0 ;  /* 0x0000000000007b1d */ /* 0x000fe20000010000 */
[----:B------:R-:W-:Y:S01]  /*4d50*/  IADD3 R28, -R7, R0, RZ ;  /* 0x00000000071c7210 */ /* 0x000fe20007ffe1ff */
[----:B012---:R-:W-:Y:S01]  /*4d60*/  IMAD.MOV.U32 R42, RZ, RZ, R9 ;  /* 0x000000ffff2a7224 */ /* 0x007fe200078e0009 */
[----:B------:R-:W-:Y:S01]  /*4d70*/  MOV R44, R21 ;  /* 0x00000015002c7202 */ /* 0x000fe20000000f00 */
[----:B------:R-:W-:Y:S01]  /*4d80*/  IMAD.MOV.U32 R43, RZ, RZ, R13 ;  /* 0x000000ffff2b7224 */ /* 0x000fe200078e000d */
[----:B------:R-:W-:Y:S01]  /*4d90*/  LOP3.LUT R41, R28, 0x1f, RZ, 0xc0, !PT ;  /* 0x0000001f1c297812 */ /* 0x000fe200078ec0ff */
[----:B------:R-:W-:Y:S01]  /*4da0*/  IMAD.MOV.U32 R45, RZ, RZ, R17 ;  /* 0x000000ffff2d7224 */ /* 0x000fe200078e0011 */
[----:B------:R-:W-:Y:S01]  /*4db0*/  MOV R36, R33 ;  /* 0x0000002100247202 */ /* 0x000fe20000000f00 */
[----:B------:R-:W-:Y:S01]  /*4dc0*/  IMAD.MOV.U32 R28, RZ, RZ, R25 ;  /* 0x000000ffff1c7224 */ /* 0x000fe200078e0019 */
[----:B------:R-:W-:Y:S01]  /*4dd0*/  SHF.R.U32.HI R13, RZ, 0x1, R0 ;  /* 0x00000001ff0d7819 */ /* 0x000fe20000011600 */
[----:B------:R-:W-:Y:S01]  /*4de0*/  IMAD R9, R40, 0x21, R41 ;  /* 0x0000002128097824 */ /* 0x000fe200078e0229 */
[----:B------:R-:W-:Y:S02]  /*4df0*/  BSSY B0, `(.L_x_29165) ;  /* 0x0000076000007945 */ /* 0x000fe40003800000 */
[----:B------:R-:W-:-:S02]  /*4e00*/  LOP3.LUT R13, R13, 0x70, RZ, 0xc0, !PT ;  /* 0x000000700d0d7812 */ /* 0x000fc400078ec0ff */
[----:B------:R-:W-:-:S05]  /*4e10*/  LEA R9, R9, UR4, 0x3 ;  /* 0x0000000409097c11 */ /* 0x000fca000f8e18ff */
[----:B------:R0:W-:Y:S04]  /*4e20*/  STS.64 [R9], R42 ;  /* 0x0000002a09007388 */ /* 0x0001e80000000a00 */
[----:B------:R0:W-:Y:S04]  /*4e30*/  STS.64 [R8], R44 ;  /* 0x0000002c08007388 */ /* 0x0001e80000000a00 */
[----:B------:R0:W-:Y:S04]  /*4e40*/  STS.64 [R12], R28 ;  /* 0x0000001c0c007388 */ /* 0x0001e80000000a00 */
[----:B------:R0:W-:Y:S01]  /*4e50*/  STS.64 [R24], R36 ;  /* 0x0000002418007388 */ /* 0x0001e20000000a00 */
[----:B------:R-:W-:Y:S06]  /*4e60*/  BAR.SYNC.DEFER_BLOCKING 0x0 ;  /* 0x0000000000007b1d */ /* 0x000fec0000010000 */
[----:B------:R-:W-:Y:S05]  /*4e70*/  @P1 BRA `(.L_x_29166) ;  /* 0x0000000400b41947 */ /* 0x000fea0003800000 */
[C---:B------:R-:W-:Y:S01]  /*4e80*/  VIADD R21, R20.reuse, 0xffffffff ;  /* 0xffffffff14157836 */ /* 0x040fe20000000000 */
[----:B------:R-:W-:Y:S01]  /*4e90*/  LOP3.LUT R41, R13, 0x1, RZ, 0xfc, !PT ;  /* 0x000000010d297812 */ /* 0x000fe200078efcff */
[----:B------:R-:W-:Y:S01]  /*4ea0*/  BSSY B1, `(.L_x_29167) ;  /* 0x0000041000017945 */ /* 0x000fe20003800000 */
[----:B------:R-:W-:Y:S01]  /*4eb0*/  LOP3.LUT R17, R20, 0x3, RZ, 0xc0, !PT ;  /* 0x0000000314117812 */ /* 0x000fe200078ec0ff */
[----:B------:R-:W-:Y:S01]  /*4ec0*/  IMAD.IADD R52, R0, 0x1, -R7 ;  /* 0x0000000100347824 */ /* 0x000fe200078e0a07 */
[----:B------:R-:W-:Y:S01]  /*4ed0*/  ISETP.GE.U32.AND P2, PT, R21, 0x3, PT ;  /* 0x000000031500780c */ /* 0x000fe20003f46070 */
[----:B0-----:R-:W-:Y:S01]  /*4ee0*/  IMAD.WIDE.U32 R28, R41, UR11, RZ ;  /* 0x0000000b291c7c25 */ /* 0x001fe2000f8e00ff */
        /* <DEDUP_REMOVED lines=9> */
.L_x_29169:
        /* <DEDUP_REMOVED lines=13> */
[----:B------:R-:W-:Y:S02]  /*5050*/  LEA R49, R32, UR4, 0x3 ;  /* 0x0000000420317c11 */ /* 0x000fe4000f8e18ff */
[----:B------:R-:W-:Y:S02]  /*5060*/  @!P2 IADD3 R33, P4, R33, R54, RZ ;  /* 0x000000362121a210 */ /* 0x000fe40007f9e0ff */
[----:B------:R-:W-:Y:S01]  /*5070*/  IADD3 R54, P6, R54, UR5, RZ ;  /* 0x0000000536367c10 */ /* 0x000fe2000ffde0ff */
[----:B------:R-:W0:Y:S01]  /*5080*/  @!P2 LDS.64 R50, [R49] ;  /* 0x000000003132a984 */ /* 0x000e220000000a00 */
[----:B------:R-:W-:-:S02]  /*5090*/  @!P2 IADD3.X R36, RZ, R41, RZ, P4, !PT ;  /* 0x00000029ff24a210 */ /* 0x000fc400027fe4ff */
[----:B------:R-:W-:Y:S02]  /*50a0*/  @!P2 LEA R28, P4, R33, R4, 0x3 ;  /* 0x00000004211ca211 */ /* 0x000fe400078818ff */
[----:B------:R-:W-:Y:S01]  /*50b0*/  IADD3.X R41, R41, UR6, RZ, P6, !PT ;  /* 0x0000000629297c10 */ /* 0x000fe2000b7fe4ff */
[----:B------:R-:W-:Y:S01]  /*50c0*/  @!P5 LDS.64 R42, [R49+0x10] ;  /* 0x00001000312ad984 */ /* 0x000fe20000000a00 */
[----:B------:R-:W-:Y:S02]  /*50d0*/  @!P2 LEA.HI.X R29, R33, R5, R36, 0x3, P4 ;  /* 0x00000005211da211 */ /* 0x000fe400020f1c24 */
[----:B------:R-:W-:Y:S01]  /*50e0*/  ISETP.GE.U32.AND P4, PT, R52, R3, PT ;  /* 0x000000033400720c */ /* 0x000fe20003f86070 */
[----:B------:R-:W1:Y:S01]  /*50f0*/  @!P3 LDS.64 R32, [R49+0x8] ;  /* 0x000008003120b984 */ /* 0x000e620000000a00 */
[----:B------:R-:W-:-:S05]  /*5100*/  @!P3 IADD3 R37, P6, R37, R54, RZ ;  /* 0x000000362525b210 */ /* 0x000fca0007fde0ff */
        /* <DEDUP_REMOVED lines=9> */
[----:B------:R-:W-:Y:S01]  /*51a0*/  @!P5 LEA.HI.X R47, R41, R5, R48, 0x3, P6 ;  /* 0x00000005292fd211 */ /* 0x000fe200030f1c30 */
[----:B0-----:R0:W-:Y:S01]  /*51b0*/  @!P2 STG.E.64 desc[UR8][R28.64], R50 ;  /* 0x000000321c00a986 */ /* 0x0011e2000c101b08 */
[----:B------:R-:W-:-:S04]  /*51c0*/  IADD3 R53, P6, R53, UR5, RZ ;  /* 0x0000000535357c10 */ /* 0x000fc8000ffde0ff */
[----:B------:R-:W-:Y:S02]  /*51d0*/  IADD3.X R55, R54, UR6, RZ, P6, !PT ;  /* 0x0000000636377c10 */ /* 0x000fe4000b7fe4ff */
[C---:B------:R-:W-:Y:S01]  /*51e0*/  @!P4 IADD3 R41, P6, R52.reuse, R53, RZ ;  /* 0x000000353429c210 */ /* 0x040fe20007fde0ff */
[----:B------:R-:W-:Y:S01]  /*51f0*/  VIADD R52, R52, 0x1f ;  /* 0x0000001f34347836 */ /* 0x000fe20000000000 */
[----:B-1----:R0:W-:Y:S02]  /*5200*/  @!P3 STG.E.64 desc[UR8][R36.64], R32 ;  /* 0x000000202400b986 */ /* 0x0021e4000c101b08 */
[----:B------:R-:W-:Y:S02]  /*5210*/  @!P4 IADD3.X R54, RZ, R55, RZ, P6, !PT ;  /* 0x00000037ff36c210 */ /* 0x000fe400037fe4ff */
[----:B------:R-:W-:Y:S01]  /*5220*/  @!P4 LEA R48, P6, R41, R4, 0x3 ;  /* 0x000000042930c211 */ /* 0x000fe200078c18ff */
[----:B------:R0:W-:Y:S01]  /*5230*/  @!P5 STG.E.64 desc[UR8][R46.64], R42 ;  /* 0x0000002a2e00d986 */ /* 0x0001e2000c101b08 */
[----:B------:R-:W-:-:S02]  /*5240*/  ISETP.NE.AND P3, PT, R25, RZ, PT ;  /* 0x000000ff1900720c */ /* 0x000fc40003f65270 */
[----:B--2---:R-:W-:Y:S02]  /*5250*/  @!P4 LEA.HI.X R49, R41, R5, R54, 0x3, P6 ;  /* 0x000000052931c211 */ /* 0x004fe400030f1c36 */
[----:B------:R-:W-:Y:S02]  /*5260*/  IADD3 R54, P2, R53, UR5, RZ ;  /* 0x0000000535367c10 */ /* 0x000fe4000ff5e0ff */
[----:B------:R-:W-:Y:S01]  /*5270*/  IADD3 R53, R2, R21, RZ ;  /* 0x0000001502357210 */ /* 0x000fe20007ffe0ff */
[----:B---3--:R0:W-:Y:S01]  /*5280*/  @!P4 STG.E.64 desc[UR8][R48.64], R44 ;  /* 0x0000002c3000c986 */ /* 0x0081e2000c101b08 */
[----:B------:R-:W-:-:S05]  /*5290*/  IADD3.X R41, R55, UR6, RZ, P2, !PT ;  /* 0x0000000637297c10 */ /* 0x000fca00097fe4ff */
[----:B------:R-:W-:Y:S05]  /*52a0*/  @P3 BRA `(.L_x_29169) ;  /* 0xfffffffc00343947 */ /* 0x000fea000383ffff */
.L_x_29168:
[----:B------:R-:W-:Y:S05]  /*52b0*/  BSYNC B1 ;  /* 0x0000000000017941 */ /* 0x000fea0003800000 */
.L_x_29167:
        /* <DEDUP_REMOVED lines=15> */
.L_x_29171:
[----:B------:R-:W-:Y:S05]  /*53b0*/  BSYNC B1 ;  /* 0x0000000000017941 */ /* 0x000fea0003800000 */
.L_x_29170:
        /* <DEDUP_REMOVED lines=25> */
.L_x_29166:
[----:B------:R-:W-:Y:S05]  /*5550*/  BSYNC B0 ;  /* 0x0000000000007941 */ /* 0x000fea0003800000 */
.L_x_29165:
        /* <DEDUP_REMOVED lines=18> */
[----:B------:R-:W-:Y:S01]  /*5680*/  LOP3.LUT R21, R13, 0x2, RZ, 0xfc, !PT ;  /* 0x000000020d157812 */ /* 0x000fe200078efcff */
[----:B------:R-:W-:Y:S01]  /*5690*/  IMAD.IADD R14, R0, 0x1, -R7 ;  /* 0x00000001000e7824 */ /* 0x000fe200078e0a07 */
[----:B------:R-:W-:Y:S01]  /*56a0*/  ISETP.GE.U32.AND P2, PT, R10, 0x3, PT ;  /* 0x000000030a00780c */ /* 0x000fe20003f46070 */
[----:B------:R-:W-:Y:S01]  /*56b0*/  IMAD.MOV.U32 R25, RZ, RZ, R2 ;  /* 0x000000ffff197224 */ /* 0x000fe200078e0002 */
[----:B------:R-:W-:Y:S01]  /*56c0*/  LOP3.LUT R17, R20, 0x3, RZ, 0xc0, !PT ;  /* 0x0000000314117812 */ /* 0x000fe200078ec0ff */
[----:B0-----:R-:W-:-:S03]  /*56d0*/  IMAD.WIDE.U32 R28, R21, UR11, RZ ;  /* 0x0000000b151c7c25 */ /* 0x001fc6000f8e00ff */
[----:B------:R-:W-:Y:S01]  /*56e0*/  ISETP.NE.AND P0, PT, R17, RZ, PT ;  /* 0x000000ff1100720c */ /* 0x000fe20003f05270 */
[----:B------:R-:W-:Y:S01]  /*56f0*/  IMAD R34, R21, UR12, R29 ;  /* 0x0000000c15227c24 */ /* 0x000fe2000f8e021d */
[----:B------:R-:W-:Y:S01]  /*5700*/  HFMA2.MMA R21, -RZ, RZ, 0, 0 ;  /* 0x00000000ff157435 */ /* 0x000fe200000001ff */
[----:B------:R-:W-:-:S04]  /*5710*/  IMAD.MOV.U32 R30, RZ, RZ, R28 ;  /* 0x000000ffff1e7224 */ /* 0x000fc800078e001c */
[----:B------:R-:W-:Y:S06]  /*5720*/  @!P2 BRA `(.L_x_29175) ;  /* 0x0000000000d8a947 */ /* 0x000fec0003800000 */
[----:B------:R-:W-:Y:S01]  /*5730*/  IMAD.IADD R10, R20, 0x1, -R17 ;  /* 0x00000001140a7824 */ /* 0x000fe200078e0a11 */
[----:B------:R-:W-:Y:S01]  /*5740*/  MOV R21, RZ ;  /* 0x000000ff00157202 */ /* 0x000fe20000000f00 */
[----:B------:R-:W-:-:S07]  /*5750*/  IMAD.MOV.U32 R25, RZ, RZ, R2 ;  /* 0x000000ffff197224 */ /* 0x000fce00078e0002 */
.L_x_29176:
[C---:B------:R-:W-:Y:S01]  /*5760*/  LOP3.LUT R22, R14.reuse, 0x1f, RZ, 0xc0, !PT ;  /* 0x0000001f0e167812 */ /* 0x040fe200078ec0ff */
[----:B------:R-:W-:Y:S01]  /*5770*/  VIADD R18, R14, 0xffffffff ;  /* 0xffffffff0e127836 */ /* 0x000fe20000000000 */
[----:B------:R-:W-:Y:S01]  /*5780*/  IADD3 R10, R10, -0x4, RZ ;  /* 0xfffffffc0a0a7810 */ /* 0x000fe20007ffe0ff */
[----:B------:R-:W-:Y:S01]  /*5790*/  VIADD R21, R21, 0x4 ;  /* 0x0000000415157836 */ /* 0x000fe20000000000 */
[-C--:B------:R-:W-:Y:S02]  /*57a0*/  ISETP.GE.U32.AND P2, PT, R22, R3.reuse, PT ;  /* 0x000000031600720c */ /* 0x080fe40003f46070 */
[----:B0-----:R-:W-:Y:S02]  /*57b0*/  LOP3.LUT R32, R18, 0x1f, RZ, 0xc0, !PT ;  /* 0x0000001f12207812 */ /* 0x001fe400078ec0ff */
[C---:B------:R-:W-:Y:S01]  /*57c0*/  IADD3 R18, R14.reuse, 0x1d, RZ ;  /* 0x0000001d0e127810 */ /* 0x040fe20007ffe0ff */
[----:B------:R-:W-:Y:S01]  /*57d0*/  VIADD R14, R14, 0x1e ;  /* 0x0000001e0e0e7836 */ /* 0x000fe20000000000 */
[----:B------:R-:W-:-:S04]  /*57e0*/  ISETP.GE.U32.AND P3, PT, R32, R3, PT ;  /* 0x000000032000720c */ /* 0x000fc80003f66070 */
        /* <DEDUP_REMOVED lines=11> */
[----:B------:R-:W-:Y:S01]  /*58a0*/  @!P3 LDS.64 R36, [R25+0x8] ;  /* 0x000008001924b984 */ /* 0x000fe20000000a00 */
[----:B------:R-:W-:Y:S02]  /*58b0*/  IADD3.X R34, R34, UR6, RZ, P6, !PT ;  /* 0x0000000622227c10 */ /* 0x000fe4000b7fe4ff */
[----:B------:R-:W-:Y:S01]  /*58c0*/  @!P3 IADD3 R18, P6, R32, R30, RZ ;  /* 0x0000001e2012b210 */ /* 0x000fe20007fde0ff */
[----:B------:R-:W-:Y:S03]  /*58d0*/  @!P5 LDS.64 R44, [R25+0x10] ;  /* 0x00001000192cd984 */ /* 0x000fe60000000a00 */
[----:B------:R-:W-:Y:S01]  /*58e0*/  @!P3 IADD3.X R22, RZ, R34, RZ, P6, !PT ;  /* 0x00000022ff16b210 */ /* 0x000fe200037fe4ff */
[----:B------:R-:W0:Y:S01]  /*58f0*/  @!P2 LDS.64 R32, [R25] ;  /* 0x000000001920a984 */ /* 0x000e220000000a00 */
[----:B------:R-:W-:-:S03]  /*5900*/  @!P3 LEA R42, P6, R18, R4, 0x3 ;  /* 0x00000004122ab211 */ /* 0x000fc600078c18ff */
[----:B------:R1:W2:Y:S01]  /*5910*/  @!P4 LDS.64 R46, [R25+0x18] ;  /* 0x00001800192ec984 */ /* 0x0002a20000000a00 */
[----:B------:R-:W-:Y:S02]  /*5920*/  @!P3 LEA.HI.X R43, R18, R5, R22, 0x3, P6 ;  /* 0x00000005122bb211 */ /* 0x000fe400030f1c16 */
[----:B------:R-:W-:-:S04]  /*5930*/  IADD3 R30, P6, R30, UR5, RZ ;  /* 0x000000051e1e7c10 */ /* 0x000fc8000ffde0ff */
[----:B------:R-:W-:Y:S01]  /*5940*/  IADD3.X R34, R34, UR6, RZ, P6, !PT ;  /* 0x0000000622227c10 */ /* 0x000fe2000b7fe4ff */
[----:B-1----:R-:W-:Y:S01]  /*5950*/  IMAD.IADD R25, R2, 0x1, R21 ;  /* 0x0000000102197824 */ /* 0x002fe200078e0215 */
        /* <DEDUP_REMOVED lines=9> */
[C---:B------:R-:W-:Y:S01]  /*59f0*/  @!P4 LEA R50, P6, R18.reuse, R4, 0x3 ;  /* 0x000000041232c211 */ /* 0x040fe200078c18ff */
[----:B0-----:R0:W-:Y:S03]  /*5a00*/  @!P2 STG.E.64 desc[UR8][R28.64], R32 ;  /* 0x000000201c00a986 */ /* 0x0011e6000c101b08 */
[----:B------:R-:W-:Y:S02]  /*5a10*/  @!P4 LEA.HI.X R51, R18, R5, R22, 0x3, P6 ;  /* 0x000000051233c211 */ /* 0x000fe400030f1c16 */
[----:B------:R-:W-:Y:S01]  /*5a20*/  IADD3 R30, P2, R41, UR5, RZ ;  /* 0x00000005291e7c10 */ /* 0x000fe2000ff5e0ff */
[----:B------:R0:W-:Y:S01]  /*5a30*/  @!P3 STG.E.64 desc[UR8][R42.64], R36 ;  /* 0x000000242a00b986 */ /* 0x0001e2000c101b08 */
[----:B------:R-:W-:Y:S02]  /*5a40*/  ISETP.NE.AND P3, PT, R10, RZ, PT ;  /* 0x000000ff0a00720c */ /* 0x000fe40003f65270 */
[----:B------:R-:W-:Y:S01]  /*5a50*/  IADD3.X R34, R34, UR6, RZ, P2, !PT ;  /* 0x0000000622227c10 */ /* 0x000fe200097fe4ff */
[----:B------:R0:W-:Y:S04]  /*5a60*/  @!P5 STG.E.64 desc[UR8][R48.64], R44 ;  /* 0x0000002c3000d986 */ /* 0x0001e8000c101b08 */
[----:B--2---:R0:W-:Y:S06]  /*5a70*/  @!P4 STG.E.64 desc[UR8][R50.64], R46 ;  /* 0x0000002e3200c986 */ /* 0x0041ec000c101b08 */
[----:B------:R-:W-:Y:S05]  /*5a80*/  @P3 BRA `(.L_x_29176) ;  /* 0xfffffffc00343947 */ /* 0x000fea000383ffff */
.L_x_29175:
[----:B------:R-:W-:Y:S05]  /*5a90*/  BSYNC B1 ;  /* 0x0000000000017941 */ /* 0x000fea0003800000 */
.L_x_29174:
        /* <DEDUP_REMOVED lines=11> */
[----:B0-----:R-:W-:-:S03]  /*5b50*/  LEA R32, P0, R18, R4, 0x3 ;  /* 0x0000000412207211 */ /* 0x001fc600078018ff */
[----:B------:R-:W0:Y:S01]  /*5b60*/  LDS.64 R28, [R10] ;  /* 0x000000000a1c7984 */ /* 0x000e220000000a00 */
[----:B------:R-:W-:-:S05]  /*5b70*/  LEA.HI.X R33, R18, R5, R22, 0x3, P0 ;  /* 0x0000000512217211 */ /* 0x000fca00000f1c16 */
[----:B0-----:R1:W-:Y:S04]  /*5b80*/  STG.E.64 desc[UR8][R32.64], R28 ;  /* 0x0000001c20007986 */ /* 0x0013e8000c101b08 */
.L_x_29178:
[----:B------:R-:W-:Y:S05]  /*5b90*/  BSYNC B1 ;  /* 0x0000000000017941 */ /* 0x000fea0003800000 */
.L_x_29177:
        /* <DEDUP_REMOVED lines=8> */
[----:B01----:R-:W0:Y:S01]  /*5c20*/  @!P0 LDS.64 R28, [R21+0x8] ;  /* 0x00000800151c8984 */ /* 0x003e220000000a00 */
        /* <DEDUP_REMOVED lines=16> */
.L_x_29173:
[----:B------:R-:W-:Y:S05]  /*5d30*/  BSYNC B0 ;  /* 0x0000000000007941 */ /* 0x000fea0003800000 */
.L_x_29172:
[----:B------:R-:W-:Y:S01]  /*5d40*/  BAR.SYNC.DEFER_BLOCKING 0x0 ;  /* 0x0000000000007b1d */ /* 0x000fe20000010000 */
[----:B------:R-:W-:Y:S01]  /*5d50*/  MOV R14, R11 ;  /* 0x0000000b000e7202 */ /* 0x000fe20000000f00 */
[----:B------:R-:W-:Y:S01]  /*5d60*/  IMAD.MOV.U32 R18, RZ, RZ, R23 ;  /* 0x000000ffff127224 */ /* 0x000fe200078e0017 */
[----:B------:R-:W-:Y:S01]  /*5d70*/  MOV R38, R35 ;  /* 0x0000002300267202 */ /* 0x000fe20000000f00 */
[----:B------:R-:W-:Y:S01]  /*5d80*/  IMAD.MOV.U32 R30, RZ, RZ, R27 ;  /* 0x000000ffff1e7224 */ /* 0x000fe200078e001b */
[----:B------:R-:W-:Y:S01]  /*5d90*/  LOP3.LUT R13, R13, 0x3, RZ, 0xfc, !PT ;  /* 0x000000030d0d7812 */ /* 0x000fe200078efcff */
[----:B------:R-:W-:Y:S04]  /*5da0*/  BSSY B0, `(.L_x_29179) ;  /* 0x0000077000007945 */ /* 0x000fe80003800000 */
        /* <DEDUP_REMOVED lines=8> */
[C---:B0--3--:R-:W-:Y:S01]  /*5e30*/  VIADD R8, R20.reuse, 0xffffffff ;  /* 0xffffffff14087836 */ /* 0x049fe20000000000 */
[----:B------:R-:W-:Y:S01]  /*5e40*/  BSSY B1, `(.L_x_29181) ;  /* 0x0000042000017945 */ /* 0x000fe20003800000 */
[----:B------:R-:W-:Y:S01]  /*5e50*/  HFMA2.MMA R11, -RZ, RZ, 0, 5.9604644775390625e-08 ;  /* 0x00000001ff0b7435 */ /* 0x000fe200000001ff */
[----:B-12---:R-:W-:Y:S01]  /*5e60*/  IMAD.MOV.U32 R28, RZ, RZ, R10 ;  /* 0x000000ffff1c7224 */ /* 0x006fe200078e000a */
[----:B------:R-:W-:Y:S01]  /*5e70*/  LOP3.LUT R9, R20, 0x3, RZ, 0xc0, !PT ;  /* 0x0000000314097812 */ /* 0x000fe200078ec0ff */
[----:B------:R-:W-:Y:S01]  /*5e80*/  IMAD.MOV.U32 R17, RZ, RZ, R2 ;  /* 0x000000ffff117224 */ /* 0x000fe200078e0002 */
[----:B------:R-:W-:-:S13]  /*5e90*/  ISETP.GE.U32.AND P0, PT, R8, 0x3, PT ;  /* 0x000000030800780c */ /* 0x000fda0003f06070 */
[----:B------:R-:W-:Y:S05]  /*5ea0*/  @!P0 BRA `(.L_x_29182) ;  /* 0x0000000000ec8947 */ /* 0x000fea0003800000 */
[----:B------:R-:W-:Y:S01]  /*5eb0*/  BSSY B2, `(.L_x_29183) ;  /* 0x0000039000027945 */ /* 0x000fe20003800000 */
[----:B------:R-:W-:Y:S01]  /*5ec0*/  IMAD.IADD R8, R20, 0x1, -R9 ;  /* 0x0000000114087824 */ /* 0x000fe200078e0a09 */
[----:B------:R-:W-:Y:S01]  /*5ed0*/  IADD3 R6, -R7, R0, RZ ;  /* 0x0000000007067210 */ /* 0x000fe20007ffe1ff */
[----:B------:R-:W-:Y:S02]  /*5ee0*/  IMAD.MOV.U32 R29, RZ, RZ, RZ ;  /* 0x000000ffff1d7224 */ /* 0x000fe400078e00ff */
[----:B------:R-:W-:-:S07]  /*5ef0*/  IMAD.MOV.U32 R17, RZ, RZ, R2 ;  /* 0x000000ffff117224 */ /* 0x000fce00078e0002 */
.L_x_29184:
[C---:B------:R-:W-:Y:S01]  /*5f00*/  IADD3 R10, R6.reuse, -0x1, RZ ;  /* 0xffffffff060a7810 */ /* 0x040fe20007ffe0ff */
[C---:B------:R-:W-:Y:S01]  /*5f10*/  VIADD R11, R6.reuse, 0x1d ;  /* 0x0000001d060b7836 */ /* 0x040fe20000000000 */
[C---:B------:R-:W-:Y:S01]  /*5f20*/  LOP3.LUT R20, R6.reuse, 0x1f, RZ, 0xc0, !PT ;  /* 0x0000001f06147812 */ /* 0x040fe200078ec0ff */
[----:B------:R-:W-:Y:S01]  /*5f30*/  VIADD R6, R6, 0x1e ;  /* 0x0000001e06067836 */ /* 0x000fe20000000000 */
[----:B-1----:R-:W-:Y:S01]  /*5f40*/  LOP3.LUT R25, R10, 0x1f, RZ, 0xc0, !PT ;  /* 0x0000001f0a197812 */ /* 0x002fe200078ec0ff */
        /* <DEDUP_REMOVED lines=34> */
[-C--:B------:R-:W-:Y:S02]  /*6170*/  @!P1 LEA.HI.X R25, R25, R5.reuse, R28, 0x3, P4 ;  /* 0x0000000519199211 */ /* 0x080fe400020f1c1c */
[C---:B------:R-:W-:Y:S01]  /*6180*/  @!P0 LEA R26, P5, R6.reuse, R4, 0x3 ;  /* 0x00000004061a8211 */ /* 0x040fe200078a18ff */
[----:B0-----:R0:W-:Y:S03]  /*6190*/  @!P3 STG.E.64 desc[UR8][R20.64], R10 ;  /* 0x0000000a1400b986 */ /* 0x0011e6000c101b08 */
[----:B------:R-:W-:Y:S01]  /*61a0*/  @!P0 LEA.HI.X R27, R6, R5, R17, 0x3, P5 ;  /* 0x00000005061b8211 */ /* 0x000fe200028f1c11 */
[----:B-1----:R1:W-:Y:S01]  /*61b0*/  @!P2 STG.E.64 desc[UR8][R22.64], R12 ;  /* 0x0000000c1600a986 */ /* 0x0023e2000c101b08 */
[----:B------:R-:W-:-:S02]  /*61c0*/  VIADD R6, R34, 0x1f ;  /* 0x0000001f22067836 */ /* 0x000fc40000000000 */
[----:B------:R-:W-:Y:S01]  /*61d0*/  IMAD.IADD R17, R2, 0x1, R29 ;  /* 0x0000000102117824 */ /* 0x000fe200078e021d */
[----:B--2---:R1:W-:Y:S01]  /*61e0*/  @!P1 STG.E.64 desc[UR8][R24.64], R14 ;  /* 0x0000000e18009986 */ /* 0x0043e2000c101b08 */
[----:B------:R-:W-:-:S03]  /*61f0*/  ISETP.NE.AND P1, PT, R8, RZ, PT ;  /* 0x000000ff0800720c */ /* 0x000fc60003f25270 */
[----:B----4-:R1:W-:Y:S01]  /*6200*/  @!P0 STG.E.64 desc[UR8][R26.64], R18 ;  /* 0x000000121a008986 */ /* 0x0103e2000c101b08 */
[----:B------:R-:W-:-:S04]  /*6210*/  IADD3 R28, P0, R31, UR5, RZ ;  /* 0x000000051f1c7c10 */ /* 0x000fc8000ff1e0ff */
[----:B0-----:R-:W-:-:S05]  /*6220*/  IADD3.X R21, R32, UR6, RZ, P0, !PT ;  /* 0x0000000620157c10 */ /* 0x001fca00087fe4ff */
[----:B------:R-:W-:Y:S05]  /*6230*/  @P1 BRA `(.L_x_29184) ;  /* 0xfffffffc00301947 */ /* 0x000fea000383ffff */
[----:B------:R-:W-:Y:S05]  /*6240*/  BSYNC B2 ;  /* 0x0000000000027941 */ /* 0x000fea0003800000 */
.L_x_29183:
[----:B------:R-:W-:-:S07]  /*6250*/  IADD3 R11, R30, 0x5, RZ ;  /* 0x000000051e0b7810 */ /* 0x000fce0007ffe0ff */
.L_x_29182:
[----:B------:R-:W-:Y:S05]  /*6260*/  BSYNC B1 ;  /* 0x0000000000017941 */ /* 0x000fea0003800000 */
.L_x_29181:
        /* <DEDUP_REMOVED lines=17> */
.L_x_29186:
[----:B------:R-:W-:Y:S05]  /*6380*/  BSYNC B1 ;  /* 0x0000000000017941 */ /* 0x000fea0003800000 */
.L_x_29185:
        /* <DEDUP_REMOVED lines=14> */
[----:B----4-:R-:W-:Y:S05]  /*6470*/  @!P0 BRA `(.L_x_29180) ;  /* 0x0000000000248947 */ /* 0x010fea0003800000 */
        /* <DEDUP_REMOVED lines=9> */
.L_x_29180:
[----:B------:R-:W-:Y:S05]  /*6510*/  BSYNC B0 ;  /* 0x0000000000007941 */ /* 0x000fea0003800000 */
.L_x_29179:
[----:B------:R-:W-:Y:S01]  /*6520*/  ULDC.64 UR4, c[0x0][0x238] ;  /* 0x00008e0000047ab9 */ /* 0x000fe20000000a00 */
[----:B------:R-:W-:Y:S01]  /*6530*/  BAR.SYNC.DEFER_BLOCKING 0x0 ;  /* 0x0000000000007b1d */ /* 0x000fe20000010000 */
[----:B------:R-:W-:-:S04]  /*6540*/  ISETP.NE.U32.AND P0, PT, RZ, UR4, PT ;  /* 0x00000004ff007c0c */ /* 0x000fc8000bf05070 */
[----:B------:R-:W-:-:S13]  /*6550*/  ISETP.NE.AND.EX P0, PT, RZ, UR5, PT, P0 ;  /* 0x00000005ff007c0c */ /* 0x000fda000bf05300 */
[----:B------:R-:W-:Y:S05]  /*6560*/  @!P0 BRA `(.L_x_29187) ;  /* 0x0000000000b08947 */ /* 0x000fea0003800000 */
[----:B----4-:R-:W4:Y:S01]  /*6570*/  SHFL.DOWN PT, R3, R16, 0x10, 0x1f ;  /* 0x0a001f0010037f89 */ /* 0x010f2200000e0000 */
[----:B------:R-:W-:Y:S01]  /*6580*/  LOP3.LUT P0, RZ, R0, 0x1f, RZ, 0xc0, !PT ;  /* 0x0000001f00ff7812 */ /* 0x000fe2000780c0ff */
[----:B------:R-:W-:-:S12]  /*6590*/  BSSY B0, `(.L_x_29188) ;  /* 0x0000023000007945 */ /* 0x000fd80003800000 */
[----:B0-----:R-:W0:Y:S01]  /*65a0*/  @!P0 S2R R11, SR_CgaCtaId ;  /* 0x00000000000b8919 */ /* 0x001e220000008800 */
[----:B------:R-:W-:Y:S02]  /*65b0*/  @!P0 MOV R6, 0x400 ;  /* 0x0000040000068802 */ /* 0x000fe40000000f00 */
[----:B----4-:R-:W-:-:S05]  /*65c0*/  FMNMX R3, R16, R3, !PT ;  /* 0x0000000310037209 */ /* 0x010fca0007800000 */
[----:B------:R-:W4:Y:S01]  /*65d0*/  SHFL.DOWN PT, R2, R3, 0x8, 0x1f ;  /* 0x09001f0003027f89 */ /* 0x000f2200000e0000 */
[----:B0-----:R-:W-:-:S04]  /*65e0*/  @!P0 LEA R6, R11, R6, 0x18 ;  /* 0x000000060b068211 */ /* 0x001fc800078ec0ff */
[----:B------:R-:W-:Y:S02]  /*65f0*/  @!P0 IADD3 R6, R7, R6, RZ ;  /* 0x0000000607068210 */ /* 0x000fe40007ffe0ff */
[----:B----4-:R-:W-:-:S05]  /*6600*/  FMNMX R2, R3, R2, !PT ;  /* 0x0000000203027209 */ /* 0x010fca0007800000 */
[----:B------:R-:W0:Y:S02]  /*6610*/  SHFL.DOWN PT, R5, R2, 0x4, 0x1f ;  /* 0x08801f0002057f89 */ /* 0x000e2400000e0000 */
[----:B0-----:R-:W-:Y:S02]  /*6620*/  FMNMX R5, R2, R5, !PT ;  /* 0x0000000502057209 */ /* 0x001fe40007800000 */
[----:B------:R-:W-:-:S03]  /*6630*/  SHF.R.U32.HI R2, RZ, 0x5, R0 ;  /* 0x00000005ff027819 */ /* 0x000fc60000011600 */
[----:B------:R-:W0:Y:S02]  /*6640*/  SHFL.DOWN PT, R4, R5, 0x2, 0x1f ;  /* 0x08401f0005047f89 */ /* 0x000e2400000e0000 */
[----:B0-----:R-:W-:Y:S01]  /*6650*/  FMNMX R4, R5, R4, !PT ;  /* 0x0000000405047209 */ /* 0x001fe20007800000 */
[----:B------:R-:W-:-:S04]  /*6660*/  IMAD.MOV.U32 R5, RZ, RZ, RZ ;  /* 0x000000ffff057224 */ /* 0x000fc800078e00ff */
        /* <DEDUP_REMOVED lines=13> */
[----:B------:R0:W3:Y:S01]  /*6740*/  @!P0 LDS R2, [R3] ;  /* 0x0000000003028984 */ /* 0x0000e20000000800 */
[----:B------:R-:W-:Y:S05]  /*6750*/  BRA.DIV UR4, `(.L_x_29190) ;  /* 0x0000000204907947 */ /* 0x000fea000b800000 */
[----:B0--3--:R-:W0:Y:S02]  /*6760*/  SHFL.DOWN PT, R3, R2, 0x4, 0x1f ;  /* 0x08801f0002037f89 */ /* 0x009e2400000e0000 */
[----:B0-----:R-:W-:-:S05]  /*6770*/  FMNMX R3, R3, R2, !PT ;  /* 0x0000000203037209 */ /* 0x001fca0007800000 */
[----:B------:R-:W0:Y:S02]  /*6780*/  SHFL.DOWN PT, R4, R3, 0x2, 0x1f ;  /* 0x08401f0003047f89 */ /* 0x000e2400000e0000 */
[----:B0-----:R-:W-:-:S05]  /*6790*/  FMNMX R4, R3, R4, !PT ;  /* 0x0000000403047209 */ /* 0x001fca0007800000 */
[----:B------:R0:W3:Y:S02]  /*67a0*/  SHFL.DOWN PT, R5, R4, 0x1, 0x1f ;  /* 0x08201f0004057f89 */ /* 0x0000e400000e0000 */
.L_x_29197:
[----:B---3--:R-:W-:-:S07]  /*67b0*/  FMNMX R5, R4, R5, !PT ;  /* 0x0000000504057209 */ /* 0x008fce0007800000 */
.L_x_29189:
[----:B------:R-:W-:Y:S05]  /*67c0*/  BSYNC B0 ;  /* 0x0000000000007941 */ /* 0x000fea0003800000 */
.L_x_29188:
[----:B------:R-:W-:Y:S01]  /*67d0*/  ISETP.NE.AND P0, PT, R0, RZ, PT ;  /* 0x000000ff0000720c */ /* 0x000fe20003f05270 */
[----:B------:R-:W-:-:S12]  /*67e0*/  BSSY B0, `(.L_x_29187) ;  /* 0x0000004000007945 */ /* 0x000fd80003800000 */
[----:B------:R-:W-:Y:S05]  /*67f0*/  @P0 BRA `(.L_x_29191) ;  /* 0x0000000000080947 */ /* 0x000fea0003800000 */
[----:B------:R-:W3:Y:S02]  /*6800*/  LDC.64 R2, c[0x0][0x238] ;  /* 0x00008e00ff027b82 */ /* 0x000ee40000000a00 */
[----:B---3--:R3:W-:Y:S02]  /*6810*/  REDG.E.MAX.S32.STRONG.GPU desc[UR8][R2.64], R5 ;  /* 0x000000050200798e */ /* 0x0087e4000d10e388 */
.L_x_29191:
[----:B------:R-:W-:Y:S05]  /*6820*/  BSYNC B0 ;  /* 0x0000000000007941 */ /* 0x000fea0003800000 */
.L_x_29187:
        /* <DEDUP_REMOVED lines=13> */
[----:B01234-:R-:W-:Y:S05]  /*6900*/  CALL.REL.NOINC `($__internal_609_$__cuda_sm20_rcp_rn_f32_slowpath) ;  /* 0x0000000400847944 */ /* 0x01ffea0003c00000 */
[----:B------:R-:W-:Y:S05]  /*6910*/  BRA `(.L_x_29193) ;  /* 0x0000000000147947 */ /* 0x000fea0003800000 */
.L_x_29192:
[----:B---34-:R-:W3:Y:S01]  /*6920*/  MUFU.RCP R5, UR10 ;  /* 0x0000000a00057d08 */ /* 0x018ee20008001000 */
[----:B------:R-:W-:-:S04]  /*6930*/  IMAD.U32 R0, RZ, RZ, UR10 ;  /* 0x0000000aff007e24 */ /* 0x000fc8000f8e00ff */
[----:B---3--:R-:W-:-:S04]  /*6940*/  FFMA R0, R5, R0, -1 ;  /* 0xbf80000005007423 */ /* 0x008fc80000000000 */
[----:B------:R-:W-:-:S04]  /*6950*/  FADD.FTZ R0, -R0, -RZ ;  /* 0x800000ff00007221 */ /* 0x000fc80000010100 */
[----:B------:R-:W-:-:S07]  /*6960*/  FFMA R5, R5, R0, R5 ;  /* 0x0000000005057223 */ /* 0x000fce0000000005 */
.L_x_29193:
[----:B------:R-:W3:Y:S02]  /*6970*/  LDC.64 R2, c[0x0][0x240] ;  /* 0x00009000ff027b82 */ /* 0x000ee40000000a00 */
[----:B---3--:R-:W-:Y:S01]  /*6980*/  STG.E desc[UR8][R2.64], R5 ;  /* 0x0000000502007986 */ /* 0x008fe2000c101908 */
[----:B------:R-:W-:Y:S05]  /*6990*/  EXIT ;  /* 0x000000000000794d */ /* 0x000fea0003800000 */
.L_x_29190:
[----:B------:R-:W-:Y:S01]  /*69a0*/  HFMA2.MMA R7, -RZ, RZ, 0, 2.384185791015625e-07 ;  /* 0x00000004ff077435 */ /* 0x000fe200000001ff */
[----:B------:R-:W-:Y:S02]  /*69b0*/  IMAD.MOV.U32 R9, RZ, RZ, 0x1f ;  /* 0x0000001fff097424 */ /* 0x000fe400078e00ff */
[----:B------:R-:W-:-:S08]  /*69c0*/  IMAD.MOV.U32 R6, RZ, RZ, -0x1 ;  /* 0xffffffffff067424 */ /* 0x000fd000078e00ff */
[----:B0123--:R-:W-:Y:S05]  /*69d0*/  WARPSYNC.COLLECTIVE R6, `(.L_x_29194) ;  /* 0x0000000006087348 */ /* 0x00ffea0003c00000 */
[----:B---3--:R3:W4:Y:S02]  /*69e0*/  SHFL.DOWN P0, R5, R2, R7, R9 ;  /* 0x0800000702057389 */ /* 0x0087240000000009 */
[----:B01234-:R-:W-:Y:S01]  /*69f0*/  ENDCOLLECTIVE ;  /* 0x000000000000791b */ /* 0x01ffe20003800000 */
.L_x_29194:
[----:B------:R-:W-:Y:S01]  /*6a00*/  IMAD.MOV.U32 R7, RZ, RZ, 0x2 ;  /* 0x00000002ff077424 */ /* 0x000fe200078e00ff */
[----:B------:R-:W-:-:S04]  /*6a10*/  MOV R3, R5 ;  /* 0x0000000500037202 */ /* 0x000fc80000000f00 */
[----:B------:R-:W-:-:S05]  /*6a20*/  FMNMX R3, R3, R2, !PT ;  /* 0x0000000203037209 */ /* 0x000fca0007800000 */
[----:B------:R-:W-:-:S07]  /*6a30*/  IMAD.MOV.U32 R2, RZ, RZ, R3 ;  /* 0x000000ffff027224 */ /* 0x000fce00078e0003 */
[----:B------:R-:W-:Y:S05]  /*6a40*/  WARPSYNC.COLLECTIVE R6, `(.L_x_29195) ;  /* 0x0000000006087348 */ /* 0x000fea0003c00000 */
[----:B------:R0:W1:Y:S02]  /*6a50*/  SHFL.DOWN P0, R5, R2, R7, R9 ;  /* 0x0800000702057389 */ /* 0x0000640000000009 */
[----:B01----:R-:W-:Y:S01]  /*6a60*/  ENDCOLLECTIVE ;  /* 0x000000000000791b */ /* 0x003fe20003800000 */
.L_x_29195:
[----:B------:R-:W-:Y:S01]  /*6a70*/  HFMA2.MMA R7, -RZ, RZ, 0, 5.9604644775390625e-08 ;  /* 0x00000001ff077435 */ /* 0x000fe200000001ff */
[----:B------:R-:W-:-:S04]  /*6a80*/  MOV R4, R5 ;  /* 0x0000000500047202 */ /* 0x000fc80000000f00 */
[----:B------:R-:W-:-:S05]  /*6a90*/  FMNMX R4, R3, R4, !PT ;  /* 0x0000000403047209 */ /* 0x000fca0007800000 */
[----:B------:R-:W-:-:S07]  /*6aa0*/  IMAD.MOV.U32 R2, RZ, RZ, R4 ;  /* 0x000000ffff027224 */ /* 0x000fce00078e0004 */
[----:B------:R-:W-:Y:S05]  /*6ab0*/  WARPSYNC.COLLECTIVE R6, `(.L_x_29196) ;  /* 0x0000000006087348 */ /* 0x000fea0003c00000 */
[----:B------:R0:W1:Y:S02]  /*6ac0*/  SHFL.DOWN P0, R5, R2, R7, R9 ;  /* 0x0800000702057389 */ /* 0x0000640000000009 */
[----:B01----:R-:W-:Y:S01]  /*6ad0*/  ENDCOLLECTIVE ;  /* 0x000000000000791b */ /* 0x003fe20003800000 */
.L_x_29196:
[----:B------:R-:W-:Y:S05]  /*6ae0*/  BRA `(.L_x_29197) ;  /* 0xfffffffc00307947 */ /* 0x000fea000383ffff */
        .weak           $__internal_608_$__cuda_sm20_div_u64
        .type           $__internal_608_$__cuda_sm20_div_u64,@function
        .size           $__internal_608_$__cuda_sm20_div_u64,($__internal_609_$__cuda_sm20_rcp_rn_f32_slowpath - $__internal_608_$__cuda_sm20_div_u64)
$__internal_608_$__cuda_sm20_div_u64:
        /* <DEDUP_REMOVED lines=66> */
[----:B------:R-:W-:Y:S06]  /*6f10*/  RET.REL.NODEC R4 `(_ZN18transformer_engine6detail38cast_transpose_fused_kernel_notalignedILb0ELb0ELb1EfNS_16CTDBiasDActParamI13__nv_bfloat16S3_ffEELi4ELi2ENS_5EmptyEXadL_ZNS_4geluIffEET_T0_RKS5_EEEEvT3_mmm) ;  /* 0xffffff9004387950 */ /* 0x000fec0003c3ffff */
        .weak           $__internal_609_$__cuda_sm20_rcp_rn_f32_slowpath
        .type           $__internal_609_$__cuda_sm20_rcp_rn_f32_slowpath,@function
        .size           $__internal_609_$__cuda_sm20_rcp_rn_f32_slowpath,(.L_x_35094 - $__internal_609_$__cuda_sm20_rcp_rn_f32_slowpath)
$__internal_609_$__cuda_sm20_rcp_rn_f32_slowpath:
        /* <DEDUP_REMOVED lines=15> */
.L_x_29198:
        /* <DEDUP_REMOVED lines=33> */
.L_x_29200:
[----:B------:R2:W3:Y:S02]  /*7220*/  MUFU.RCP R2, R0 ;  /* 0x0000000000027308 */ /* 0x0004e40000001000 */
.L_x_29199:
[----:B------:R-:W-:Y:S01]  /*7230*/  HFMA2.MMA R3, -RZ, RZ, 0, 0 ;  /* 0x00000000ff037435 */ /* 0x000fe200000001ff */
[----:B-1-3--:R-:W-:Y:S01]  /*7240*/  MOV R5, R2 ;  /* 0x0000000200057202 */ /* 0x00afe20000000f00 */
[----:B------:R-:W-:-:S04]  /*7250*/  IMAD.MOV.U32 R2, RZ, RZ, R7 ;  /* 0x000000ffff027224 */ /* 0x000fc800078e0007 */
[----:B0-2---:R-:W-:Y:S05]  /*7260*/  RET.REL.NODEC R2 `(_ZN18transformer_engine6detail38cast_transpose_fused_kernel_notalignedILb0ELb0ELb1EfNS_16CTDBiasDActParamI13__nv_bfloat16S3_ffEELi4ELi2ENS_5EmptyEXadL_ZNS_4geluIffEET_T0_RKS5_EEEEvT3_mmm) ;  /* 0xffffff8c02647950 */ /* 0x005fea0003c3ffff */
.L_x_29201:
        /* <DEDUP_REMOVED lines=9> */
.L_x_35094:


//--------------------- .text._ZN18transformer_engine6detail38cast_transpose_fused_kernel_notalignedILb0ELb0ELb1EfNS_16CTDBiasDActParamI6__halfS3_13__nv_fp8_e4m3fEELi4ELi8ENS_5EmptyEXadL_ZNS_4geluIffEET_T0_RKS6_EEEEvT3_mmm --------------------------
	.section	.text._ZN18transformer_engine6detail38cast_transpose_fused_kernel_notalignedILb0ELb0ELb1EfNS_16CTDBiasDActParamI6__halfS3_13__nv_fp8_e4m3fEELi4ELi8ENS_5EmptyEXadL_ZNS_4geluIffEET_T0_RKS6_EEEEvT3_mmm,"ax",@progbits
	.align	128
        .global         _ZN18transformer_engine6detail38cast_transpose_fused_kernel_notalignedILb0ELb0ELb1EfNS_16CTDBiasDActParamI6__halfS3_13__nv_fp8_e4m3fEELi4ELi8ENS_5EmptyEXadL_ZNS_4geluIffEET_T0_RKS6_EEEEvT3_mmm
        .type           _ZN18transformer_engine6detail38cast_transpose_fused_kernel_notalignedILb0ELb0ELb1EfNS_16CTDBiasDActParamI6__halfS3_13__nv_fp8_e4m3fEELi4ELi8ENS_5EmptyEXadL_ZNS_4geluIffEET_T0_RKS6_EEEEvT3_mmm,@function
        .size           _ZN18transformer_engine6detail38cast_transpose_fused_kernel_notalignedILb0ELb0ELb1EfNS_16CTDBiasDActParamI6__halfS3_13__nv_fp8_e4m3fEELi4ELi8ENS_5EmptyEXadL_ZNS_4geluIffEET_T0_RKS6_EEEEvT3_mmm,(.L_x_35096 - _ZN18transformer_engine6detail38cast_transpose_fused_kernel_notalignedILb0ELb0ELb1EfNS_16CTDBiasDActParamI6__halfS3_13__nv_fp8_e4m3fEELi4ELi8ENS_5EmptyEXadL_ZNS_4geluIffEET_T0_RKS6_EEEEvT3_mmm)
        .other          _ZN18transformer_engine6detail38cast_transpose_fused_kernel_notalignedILb0ELb0ELb1EfNS_16CTDBiasDActParamI6__halfS3_13__nv_fp8_e4m3fEELi4ELi8ENS_5EmptyEXadL_ZNS_4geluIffEET_T0_RKS6_EEEEvT3_mmm,@"STO_CUDA_ENTRY STV_DEFAULT"
_ZN18transformer_engine6detail38cast_transpose_fused_kernel_notalignedILb0ELb0ELb1EfNS_16CTDBiasDActParamI6__halfS3_13__nv_fp8_e4m3fEELi4ELi8ENS_5EmptyEXadL_ZNS_4geluIffEET_T0_RKS6_EEEEvT3_mmm:
.text._ZN18transformer_engine6detail38cast_transpose_fused_kernel_notalignedILb0ELb0ELb1EfNS_16CTDBiasDActParamI6__halfS3_13__nv_fp8_e4m3fEELi4ELi8ENS_5EmptyEXadL_ZNS_4geluIffEET_T0_RKS6_EEEEvT3_mmm:
        /* <DEDUP_REMOVED lines=19> */
[----:B------:R-:W-:Y:S05]  /*0130*/  CALL.REL.NOINC `($__internal_610_$__cuda_sm20_div_u64) ;  /* 0x0000013800b47944 */ /* 0x000fea0003c00000 */
        /* <DEDUP_REMOVED lines=9> */
.L_x_29202:
[----:B------:R-:W0:Y:S01]  /*01d0*/  I2F.U32.RP R0, R21 ;  /* 0x0000001500007306 */ /* 0x000e220000209000 */
[----:B------:R-:W-:Y:S01]  /*01e0*/  ISETP.NE.U32.AND P2, PT, R21, RZ, PT ;  /* 0x000000ff1500720c */ /* 0x000fe20003f45070 */
[----:B------:R-:W-:Y:S01]  /*01f0*/  HFMA2.MMA R20, -RZ, RZ, 0, 0 ;  /* 0x00000000ff147435 */ /* 0x000fe200000001ff */
        /* <DEDUP_REMOVED lines=19> */
.L_x_29203:
[----:B------:R-:W0:Y:S01]  /*0330*/  LDC.64 R84, c[0x0][0x258] ;  /* 0x00009600ff547b82 */ /* 0x000e220000000a00 */
[----:B------:R-:W-:Y:S01]  /*0340*/  ULDC.64 UR4, c[0x0][0x260] ;  /* 0x0000980000047ab9 */ /* 0x000fe20000000a00 */
[C---:B------:R-:W-:Y:S01]  /*0350*/  SHF.L.U64.HI R3, R21.reuse, 0x5, R20 ;  /* 0x0000000515037819 */ /* 0x040fe20000010214 */
        /* <DEDUP_REMOVED lines=14> */
[----:B------:R-:W-:Y:S02]  /*0440*/  SHF.L.U64.HI R7, R21, 0x2, R20 ;  /* 0x0000000215077819 */ /* 0x000fe40000010214 */
        /* <DEDUP_REMOVED lines=19> */
[----:B------:R-:W-:Y:S02]  /*0580*/  LEA.HI.X R22, R2, R7, R22, 0x3, P2 ;  /* 0x0000000702167211 */ /* 0x000fe400010f1c16 */
[----:B------:R-:W-:-:S02]  /*0590*/  IADD3 R53, R55, R53, RZ ;  /* 0x0000003537357210 */ /* 0x000fc40007ffe0ff */
[C---:B------:R-:W-:Y:S02]  /*05a0*/  SHF.L.U64.HI R22, R41.reuse, 0x5, R22 ;  /* 0x0000000529167819 */ /* 0x040fe40000010216 */
[----:B------:R-:W-:Y:S02]  /*05b0*/  SHF.L.U32 R41, R41, 0x5, RZ ;  /* 0x0000000529297819 */ /* 0x000fe400000006ff */
[----:B------:R-:W-:Y:S02]  /*05c0*/  IADD3 R12, P2, R39, R54, RZ ;  /* 0x00000036270c7210 */ /* 0x000fe40007f5e0ff */
[----:B------:R-:W-:Y:S02]  /*05d0*/  LEA R95, P0, R41, UR6, 0x1 ;  /* 0x00000006295f7c11 */ /* 0x000fe4000f8008ff */
[----:B------:R-:W-:Y:S02]  /*05e0*/  @!P1 CS2R R2, SRZ ;  /* 0x0000000000029805 */ /* 0x000fe4000001ff00 */
[----:B------:R-:W-:-:S02]  /*05f0*/  IADD3.X R13, RZ, R53, RZ, P2, !PT ;  /* 0x00000035ff0d7210 */ /* 0x000fc400017fe4ff */
        /* <DEDUP_REMOVED lines=16> */
[----:B------:R4:W3:Y:S01]  /*0700*/  @P1 LDG.E.64 R26, desc[UR6][R10.64] ;  /* 0x000000060a1a1981 */ /* 0x0008e2000c1e1b00 */
[----:B------:R-:W-:Y:S01]  /*0710*/  @P1 IMAD R15, R18, 0x3, RZ ;  /* 0x00000003120f1824 */ /* 0x000fe200078e02ff */
[----:B------:R-:W-:Y:S01]  /*0720*/  @!P1 CS2R R24, SRZ ;  /* 0x0000000000189805 */ /* 0x000fe2000001ff00 */
[----:B0-----:R-:W-:-:S04]  /*0730*/  @P1 IMAD.WIDE.U32 R6, R19, 0x3, R12 ;  /* 0x0000000313061825 */ /* 0x001fc800078e000c */
[----:B------:R-:W-:Y:S01]  /*0740*/  @P1 IMAD.IADD R0, R7, 0x1, R15 ;  /* 0x0000000107001824 */ /* 0x000fe200078e020f */
[----:B-1----:R-:W-:-:S04]  /*0750*/  @P1 LEA R8, P0, R6, R95, 0x3 ;  /* 0x0000005f06081211 */ /* 0x002fc800078018ff */
[----:B------:R-:W-:-:S05]  /*0760*/  @P1 LEA.HI.X R9, R6, R93, R0, 0x3, P0 ;  /* 0x0000005d06091211 */ /* 0x000fca00000f1c00 */
[----:B------:R0:W3:Y:S01]  /*0770*/  @P1 LDG.E.64 R24, desc[UR6][R8.64] ;  /* 0x0000000608181981 */ /* 0x0000e2000c1e1b00 */
[----:B------:R-:W-:Y:S02]  /*0780*/  IADD3 R0, R5, -0x1, RZ ;  /* 0xffffffff05007810 */ /* 0x000fe40007ffe0ff */
[----:B------:R-:W-:Y:S02]  /*0790*/  IADD3 R62, R38, 0x1, RZ ;  /* 0x00000001263e7810 */ /* 0x000fe40007ffe0ff */
[----:B----4-:R-:W-:Y:S02]  /*07a0*/  LOP3.LUT R11, R0, 0x1f, RZ, 0xc0, !PT ;  /* 0x0000001f000b7812 */ /* 0x010fe400078ec0ff */
[----:B------:R-:W-:Y:S02]  /*07b0*/  ISETP.GE.U32.AND P0, PT, R62, R17, PT ;  /* 0x000000113e00720c */ /* 0x000fe40003f06070 */
[C---:B------:R-:W-:Y:S02]  /*07c0*/  IADD3 R10, P2, R11.reuse, R54, RZ ;  /* 0x000000360b0a7210 */ /* 0x040fe40007f5e0ff */
[----:B------:R-:W-:-:S02]  /*07d0*/  ISETP.LT.U32.AND P0, PT, R11, R16, !P0 ;  /* 0x000000100b00720c */ /* 0x000fc40004701070 */
[----:B------:R-:W-:Y:S02]  /*07e0*/  IADD3.X R11, RZ, R53, RZ, P2, !PT ;  /* 0x00000035ff0b7210 */ /* 0x000fe400017fe4ff */
[----:B------:R-:W-:-:S09]  /*07f0*/  @P1 MOV R46, R12 ;  /* 0x0000000c002e1202 */ /* 0x000fd20000000f00 */
[-C--:B------:R-:W-:Y:S01]  /*0800*/  @P0 MOV R31, R11.reuse ;  /* 0x0000000b001f0202 */ /* 0x080fe20000000f00 */
[--C-:B------:R-:W-:Y:S01]  /*0810*/  @P0 IMAD.MOV.U32 R30, RZ, RZ, R10.reuse ;  /* 0x000000ffff1e0224 */ /* 0x100fe200078e000a */
[-C--:B------:R-:W-:Y:S01]  /*0820*/  @P0 MOV R14, R10.reuse ;  /* 0x0000000a000e0202 */ /* 0x080fe20000000f00 */
[C---:B------:R-:W-:Y:S01]  /*0830*/  @P0 IMAD R35, R18.reuse, 0x9, RZ ;  /* 0x0000000912230824 */ /* 0x040fe200078e02ff */
[-C--:B------:R-:W-:Y:S01]  /*0840*/  @P0 MOV R15, R11.reuse ;  /* 0x0000000b000f0202 */ /* 0x080fe20000000f00 */
[----:B------:R-:W-:Y:S01]  /*0850*/  @P0 IMAD.WIDE.U32 R6, R19, 0x9, R10 ;  /* 0x0000000913060825 */ /* 0x000fe200078e000a */
[----:B------:R-:W-:Y:S02]  /*0860*/  @P0 MOV R28, R10 ;  /* 0x0000000a001c0202 */ /* 0x000fe40000000f00 */
[----:B------:R-:W-:Y:S01]  /*0870*/  @P0 MOV R29, R11 ;  /* 0x0000000b001d0202 */ /* 0x000fe20000000f00 */
[----:B0-----:R-:W-:Y:S01]  /*0880*/  @P0 IMAD R9, R18, 0xc, RZ ;  /* 0x0000000c12090824 */ /* 0x001fe200078e02ff */
[----:B------:R-:W-:Y:S01]  /*0890*/  @P0 IADD3 R0, R7, R35, RZ ;  /* 0x0000002307000210 */ /* 0x000fe20007ffe0ff */
[----:B------:R-:W-:Y:S01]  /*08a0*/  @P0 IMAD.WIDE.U32 R30, R19, 0xc, R30 ;  /* 0x0000000c131e0825 */ /* 0x000fe200078e001e */
[----:B------:R-:W-:-:S02]  /*08b0*/  @P0 LEA R36, P2, R6, R95, 0x3 ;  /* 0x0000005f06240211 */ /* 0x000fc400078418ff */
[----:B------:R-:W-:Y:S01]  /*08c0*/  @P0 MOV R32, R10 ;  /* 0x0000000a00200202 */ /* 0x000fe20000000f00 */
[C---:B------:R-:W-:Y:S01]  /*08d0*/  @P0 IMAD R45, R18.reuse, 0xa, RZ ;  /* 0x0000000a122d0824 */ /* 0x040fe200078e02ff */
[----:B------:R-:W-:Y:S01]  /*08e0*/  @P0 MOV R33, R11 ;  /* 0x0000000b00210202 */ /* 0x000fe20000000f00 */
[----:B------:R-:W-:Y:S01]  /*08f0*/  @P0 IMAD R47, R18, 0xb, RZ ;  /* 0x0000000b122f0824 */ /* 0x000fe200078e02ff */
[----:B------:R-:W-:Y:S01]  /*0900*/  @P0 IADD3 R4, R31, R9, RZ ;  /* 0x000000091f040210 */ /* 0x000fe20007ffe0ff */
[C---:B------:R-:W-:Y:S01]  /*0910*/  @P0 IMAD.WIDE.U32 R14, R19.reuse, 0xa, R14 ;  /* 0x0000000a130e0825 */ /* 0x040fe200078e000e */
[----:B------:R-:W-:Y:S02]  /*0920*/  @P0 LEA R60, P4, R30, R95, 0x3 ;  /* 0x0000005f1e3c0211 */ /* 0x000fe400078818ff */
[----:B------:R-:W-:Y:S01]  /*0930*/  @P0 LEA.HI.X R37, R6, R93, R0, 0x3, P2 ;  /* 0x0000005d06250211 */ /* 0x000fe200010f1c00 */
[----:B------:R-:W-:Y:S01]  /*0940*/  @P0 IMAD.WIDE.U32 R28, R19, 0xb, R28 ;  /* 0x0000000b131c0825 */ /* 0x000fe200078e001c */
[----:B------:R-:W-:-:S02]  /*0950*/  @P0 IADD3 R7, R15, R45, RZ ;  /* 0x0000002d0f070210 */ /* 0x000fc40007ffe0ff */
[----:B------:R-:W-:Y:S01]  /*0960*/  @P0 LEA R74, P2, R14, R95, 0x3 ;  /* 0x0000005f0e4a0211 */ /* 0x000fe200078418ff */
[----:B------:R-:W-:Y:S01]  /*0970*/  @P0 IMAD R49, R18, 0xd, RZ ;  /* 0x0000000d12310824 */ /* 0x000fe200078e02ff */
[----:B------:R-:W-:Y:S01]  /*0980*/  @P0 IADD3 R6, R29, R47, RZ ;  /* 0x0000002f1d060210 */ /* 0x000fe20007ffe0ff */
[----:B------:R-:W-:Y:S01]  /*0990*/  @P0 IMAD.WIDE.U32 R32, R19, 0xd, R32 ;  /* 0x0000000d13200825 */ /* 0x000fe200078e0020 */
[----:B------:R-:W-:Y:S02]  /*09a0*/  @P0 LEA R34, P3, R28, R95, 0x3 ;  /* 0x0000005f1c220211 */ /* 0x000fe400078618ff */
[----:B------:R-:W-:Y:S01]  /*09b0*/  @P0 LEA.HI.X R61, R30, R93, R4, 0x3, P4 ;  /* 0x0000005d1e3d0211 */ /* 0x000fe200020f1c04 */
[----:B------:R-:W-:Y:S01]  /*09c0*/  @P0 IMAD.IADD R0, R33, 0x1, R49 ;  /* 0x0000000121000824 */ /* 0x000fe200078e0231 */
[-C--:B------:R-:W-:Y:S01]  /*09d0*/  @P0 MOV R30, R10.reuse ;  /* 0x0000000a001e0202 */ /* 0x080fe20000000f00 */
[C---:B------:R-:W-:Y:S01]  /*09e0*/  @P0 IMAD R45, R18.reuse, 0xf, RZ ;  /* 0x0000000f122d0824 */ /* 0x040fe200078e02ff */
[----:B------:R-:W-:Y:S01]  /*09f0*/  @P0 MOV R31, R11 ;  /* 0x0000000b001f0202 */ /* 0x000fe20000000f00 */
[----:B------:R-:W-:Y:S01]  /*0a00*/  @P0 IMAD R33, R18, 0xe, RZ ;  /* 0x0000000e12210824 */ /* 0x000fe200078e02ff */
[-C--:B------:R-:W-:Y:S01]  /*0a10*/  @P0 LEA.HI.X R75, R14, R93.reuse, R7, 0x3, P2 ;  /* 0x0000005d0e4b0211 */ /* 0x080fe200010f1c07 */
[----:B------:R-:W-:Y:S01]  /*0a20*/  @P1 IMAD R7, R18, 0x5, RZ ;  /* 0x0000000512071824 */ /* 0x000fe200078e02ff */
[----:B------:R-:W-:Y:S01]  /*0a30*/  @P0 LEA.HI.X R35, R28, R93, R6, 0x3, P3 ;  /* 0x0000005d1c230211 */ /* 0x000fe200018f1c06 */
[----:B------:R-:W-:Y:S01]  /*0a40*/  @P0 IMAD.WIDE.U32 R30, R19, 0xf, R30 ;  /* 0x0000000f131e0825 */ /* 0x000fe200078e001e */
[----:B------:R-:W-:-:S02]  /*0a50*/  @P0 MOV R28, R10 ;  /* 0x0000000a001c0202 */ /* 0x000fc40000000f00 */
[----:B------:R-:W-:Y:S02]  /*0a60*/  @P0 MOV R29, R11 ;  /* 0x0000000b001d0202 */ /* 0x000fe40000000f00 */
[----:B------:R-:W-:Y:S02]  /*0a70*/  @P1 MOV R14, R12 ;  /* 0x0000000c000e1202 */ /* 0x000fe40000000f00 */
[----:B------:R-:W-:Y:S01]  /*0a80*/  @P1 MOV R15, R13 ;  /* 0x0000000d000f1202 */ /* 0x000fe20000000f00 */
[C---:B------:R-:W-:Y:S01]  /*0a90*/  @P0 IMAD.WIDE.U32 R28, R19.reuse, 0xe, R28 ;  /* 0x0000000e131c0825 */ /* 0x040fe200078e001c */
[-C--:B------:R-:W-:Y:S02]  /*0aa0*/  @P0 LEA R8, P5, R32, R95.reuse, 0x3 ;  /* 0x0000005f20080211 */ /* 0x080fe400078a18ff */
[----:B------:R-:W-:Y:S01]  /*0ab0*/  @P0 LEA R6, P4, R30, R95, 0x3 ;  /* 0x0000005f1e060211 */ /* 0x000fe200078818ff */
[----:B------:R-:W-:Y:S01]  /*0ac0*/  @P1 IMAD.WIDE.U32 R14, R19, 0x5, R14 ;  /* 0x00000005130e1825 */ /* 0x000fe200078e000e */
[----:B------:R-:W-:-:S02]  /*0ad0*/  @P0 LEA.HI.X R9, R32, R93, R0, 0x3, P5 ;  /* 0x0000005d20090211 */ /* 0x000fc400028f1c00 */
[----:B------:R-:W-:Y:S01]  /*0ae0*/  @P0 IADD3 R4, R29, R33, RZ ;  /* 0x000000211d040210 */ /* 0x000fe20007ffe0ff */
[----:B------:R-:W-:Y:S01]  /*0af0*/  @P0 IMAD.IADD R0, R31, 0x1, R45 ;  /* 0x000000011f000824 */ /* 0x000fe200078e022d */
[----:B------:R-:W-:Y:S02]  /*0b00*/  @P0 LEA R56, P3, R28, R95, 0x3 ;  /* 0x0000005f1c380211 */ /* 0x000fe400078618ff */
[----:B------:R-:W-:Y:S02]  /*0b10*/  @P1 IADD3 R15, R15, R7, RZ ;  /* 0x000000070f0f1210 */ /* 0x000fe40007ffe0ff */
[----:B------:R-:W-:Y:S02]  /*0b20*/  @P0 LEA.HI.X R7, R30, R93, R0, 0x3, P4 ;  /* 0x0000005d1e070211 */ /* 0x000fe400020f1c00 */
[----:B------:R-:W-:Y:S02]  /*0b30*/  @P1 LEA R32, P2, R14, R95, 0x3 ;  /* 0x0000005f0e201211 */ /* 0x000fe400078418ff */
[----:B------:R-:W-:-:S02]  /*0b40*/  @P1 LOP3.LUT R29, R84, 0xfffffffc, RZ, 0xc0, !PT ;  /* 0xfffffffc541d1812 */ /* 0x000fc400078ec0ff */
[-C--:B------:R-:W-:Y:S02]  /*0b50*/  @P0 LEA.HI.X R57, R28, R93.reuse, R4, 0x3, P3 ;  /* 0x0000005d1c390211 */ /* 0x080fe400018f1c04 */
[----:B------:R-:W-:Y:S02]  /*0b60*/  @P1 LEA.HI.X R33, R14, R93, R15, 0x3, P2 ;  /* 0x0000005d0e211211 */ /* 0x000fe400010f1c0f */
[----:B------:R-:W-:Y:S02]  /*0b70*/  @P1 LOP3.LUT R45, R85, 0x1fffffff, RZ, 0xc0, !PT ;  /* 0x1fffffff552d1812 */ /* 0x000fe400078ec0ff */
[-C--:B------:R-:W-:Y:S01]  /*0b80*/  @P1 IADD3 R50, P2, R29, R12.reuse, RZ ;  /* 0x0000000c1d321210 */ /* 0x080fe20007f5e0ff */
[----:B------:R-:W-:Y:S01]  /*0b90*/  @P1 IMAD R29, R18, 0x6, RZ ;  /* 0x00000006121d1824 */ /* 0x000fe200078e02ff */
[----:B------:R-:W-:Y:S02]  /*0ba0*/  @P1 MOV R47, R13 ;  /* 0x0000000d002f1202 */ /* 0x000fe40000000f00 */
[----:B------:R-:W-:-:S02]  /*0bb0*/  @P1 MOV R30, R12 ;  /* 0x0000000c001e1202 */ /* 0x000fc40000000f00 */
[-C--:B------:R-:W-:Y:S01]  /*0bc0*/  @P1 MOV R31, R13.reuse ;  /* 0x0000000d001f1202 */ /* 0x080fe20000000f00 */
[----:B------:R-:W-:Y:S01]  /*0bd0*/  @P1 IMAD.WIDE.U32 R46, R19, 0x7, R46 ;  /* 0x00000007132e1825 */ /* 0x000fe200078e002e */
[----:B------:R-:W-:Y:S02]  /*0be0*/  @P1 IADD3.X R45, R45, R13, RZ, P2, !PT ;  /* 0x0000000d2d2d1210 */ /* 0x000fe400017fe4ff */
[----:B------:R-:W-:Y:S01]  /*0bf0*/  MOV R15, 0x3c80f082 ;  /* 0x3c80f082000f7802 */ /* 0x000fe20000000f00 */
[----:B------:R-:W-:Y:S01]  /*0c00*/  @P1 IMAD R13, R18, 0x7, RZ ;  /* 0x00000007120d1824 */ /* 0x000fe200078e02ff */
[----:B------:R-:W-:Y:S01]  /*0c10*/  @P1 LEA R44, P2, R50, R95, 0x3 ;  /* 0x0000005f322c1211 */ /* 0x000fe200078418ff */
[----:B------:R-:W-:-:S03]  /*0c20*/  @P1 IMAD.WIDE.U32 R30, R19, 0x6, R30 ;  /* 0x00000006131e1825 */ /* 0x000fc600078e001e */
[----:B------:R-:W-:Y:S01]  /*0c30*/  @P1 IADD3 R40, R47, R13, RZ ;  /* 0x0000000d2f281210 */ /* 0x000fe20007ffe0ff */
[----:B------:R-:W-:Y:S01]  /*0c40*/  @P1 IMAD.IADD R29, R31, 0x1, R29 ;  /* 0x000000011f1d1824 */ /* 0x000fe200078e021d */
[----:B------:R-:W-:Y:S02]  /*0c50*/  @P1 LEA R28, P3, R30, R95, 0x3 ;  /* 0x0000005f1e1c1211 */ /* 0x000fe400078618ff */
[-C--:B------:R-:W-:Y:S02]  /*0c60*/  @P1 LEA.HI.X R45, R50, R93.reuse, R45, 0x3, P2 ;  /* 0x0000005d322d1211 */ /* 0x080fe400010f1c2d */
[----:B------:R-:W-:Y:S01]  /*0c70*/  @P1 LEA.HI.X R29, R30, R93, R29, 0x3, P3 ;  /* 0x0000005d1e1d1211 */ /* 0x000fe200018f1c1d */
[----:B--2---:R-:W-:Y:S01]  /*0c80*/  HADD2.F32 R77, -RZ, R2.H0_H0 ;  /* 0x20000002ff4d7230 */ /* 0x004fe20000004100 */
[--C-:B------:R-:W-:Y:S01]  /*0c90*/  SHF.R.U64 R79, R2, 0x10, R3.reuse ;  /* 0x00000010024f7819 */ /* 0x100fe20000001203 */
[----:B------:R-:W-:Y:S01]  /*0ca0*/  HADD2.F32 R83, -RZ, R3.H0_H0 ;  /* 0x20000003ff537230 */ /* 0x000fe20000004100 */
[----:B------:R-:W-:-:S02]  /*0cb0*/  SHF.R.U32.HI R105, RZ, 0x10, R3 ;  /* 0x00000010ff697819 */ /* 0x000fc40000011603 */
[----:B------:R-:W-:Y:S01]  /*0cc0*/  FMUL R0, R77, 0.035677410662174224854 ;  /* 0x3d12227a4d007820 */ /* 0x000fe20000400000 */
[----:B------:R-:W-:Y:S02]  /*0cd0*/  HADD2.F32 R79, -RZ, R79.H0_H0 ;  /* 0x2000004fff4f7230 */ /* 0x000fe40000004100 */
[----:B------:R-:W-:Y:S01]  /*0ce0*/  FMUL R4, R83, 0.035677410662174224854 ;  /* 0x3d12227a53047820 */ /* 0x000fe20000400000 */
[----:B------:R-:W-:Y:S02]  /*0cf0*/  HADD2.F32 R105, -RZ, R105.H0_H0 ;  /* 0x20000069ff697230 */ /* 0x000fe40000004100 */
[----:B------:R-:W-:Y:S01]  /*0d00*/  FFMA R0, R77, R0, 0.79788458347320556641 ;  /* 0x3f4c422a4d007423 */ /* 0x000fe20000000000 */
[----:B------:R-:W-:-:S03]  /*0d10*/  FFMA R12, R83, R4, 0.79788458347320556641 ;  /* 0x3f4c422a530c7423 */ /* 0x000fc60000000004 */
[----:B------:R-:W-:Y:S01]  /*0d20*/  FMUL R48, R77, R0 ;  /* 0x000000004d307220 */ /* 0x000fe20000400000 */
[----:B------:R-:W-:Y:S01]  /*0d30*/  FMUL R51, R83, R12 ;  /* 0x0000000c53337220 */ /* 0x000fe20000400000 */
[----:B------:R-:W-:Y:S02]  /*0d40*/  FMUL R2, R105, 0.035677410662174224854 ;  /* 0x3d12227a69027820 */ /* 0x000fe40000400000 */
[C---:B------:R-:W-:Y:S01]  /*0d50*/  FMUL R0, R48.reuse, R48 ;  /* 0x0000003030007220 */ /* 0x040fe20000400000 */
[----:B------:R-:W-:Y:S01]  /*0d60*/  FMUL R4, |R48|, 2.8853900432586669922 ;  /* 0x4038aa3b30047820 */ /* 0x000fe20000400200 */
[----:B------:R-:W-:Y:S01]  /*0d70*/  FMUL R14, |R51|, 2.8853900432586669922 ;  /* 0x4038aa3b330e7820 */ /* 0x000fe20000400200 */
[----:B------:R-:W-:Y:S01]  /*0d80*/  @P1 LEA R12, P4, R46, R95, 0x3 ;  /* 0x0000005f2e0c1211 */ /* 0x000fe200078818ff */
[----:B------:R-:W-:-:S03]  /*0d90*/  FFMA R13, R0, R15, -0.052303962409496307373 ;  /* 0xbd563cae000d7423 */ /* 0x000fc6000000000f */
[----:B------:R-:W0:Y:S01]  /*0da0*/  MUFU.EX2 R4, R4 ;  /* 0x0000000400047308 */ /* 0x000e220000000800 */
[----:B------:R-:W-:-:S04]  /*0db0*/  FFMA R13, R0, R13, 0.1331529766321182251 ;  /* 0x3e085941000d7423 */ /* 0x000fc8000000000d */
[----:B------:R-:W-:Y:S01]  /*0dc0*/  FFMA R31, R0, R13, -0.33332768082618713379 ;  /* 0xbeaaa9ed001f7423 */ /* 0x000fe2000000000d */
[----:B------:R-:W-:Y:S01]  /*0dd0*/  FFMA R2, R105, R2, 0.79788458347320556641 ;  /* 0x3f4c422a69027423 */ /* 0x000fe20000000002 */
[----:B------:R-:W-:Y:S01]  /*0de0*/  @P1 LEA.HI.X R13, R46, R93, R40, 0x3, P4 ;  /* 0x0000005d2e0d1211 */ /* 0x000fe200020f1c28 */
[----:B------:R-:W1:Y:S01]  /*0df0*/  MUFU.EX2 R14, R14 ;  /* 0x0000000e000e7308 */ /* 0x000e620000000800 */
[----:B------:R-:W-:Y:S01]  /*0e00*/  FFMA R49, R0, R31, RZ ;  /* 0x0000001f00317223 */ /* 0x000fe200000000ff */
[----:B------:R-:W-:Y:S01]  /*0e10*/  FMUL R0, R79, 0.035677410662174224854 ;  /* 0x3d12227a4f007820 */ /* 0x000fe20000400000 */
[----:B------:R-:W-:-:S03]  /*0e20*/  @!P1 CS2R R30, SRZ ;  /* 0x00000000001e9805 */ /* 0x000fc6000001ff00 */
[----:B------:R-:W-:Y:S01]  /*0e30*/  FFMA R0, R79, R0, 0.79788458347320556641 ;  /* 0x3f4c422a4f007423 */ /* 0x000fe20000000000 */
[----:B------:R-:W-:Y:S01]  /*0e40*/  FMUL R40, R105, R2 ;  /* 0x0000000269287220 */ /* 0x000fe20000400000 */
[----:B0-----:R-:W-:Y:S02]  /*0e50*/  FADD R4, R4, 1 ;  /* 0x3f80000004047421 */ /* 0x001fe40000000000 */
[----:B------:R-:W-:Y:S01]  /*0e60*/  FMUL R3, R79, R0 ;  /* 0x000000004f037220 */ /* 0x000fe20000400000 */
[----:B------:R0:W2:Y:S01]  /*0e70*/  @P1 LDG.E.64 R30, desc[UR6][R44.64] ;  /* 0x000000062c1e1981 */ /* 0x0000a2000c1e1b00 */
[----:B-1----:R-:W-:Y:S02]  /*0e80*/  FADD R50, R14, 1 ;  /* 0x3f8000000e327421 */ /* 0x002fe40000000000 */
[----:B------:R-:W-:Y:S01]  /*0e90*/  FMUL R46, |R3|, 2.8853900432586669922 ;  /* 0x4038aa3b032e7820 */ /* 0x000fe20000400200 */
[----:B------:R-:W-:Y:S01]  /*0ea0*/  FMUL R2, R51, R51 ;  /* 0x0000003333027220 */ /* 0x000fe20000400000 */
[----:B------:R1:W-:Y:S01]  /*0eb0*/  MUFU.RCP R47, R4 ;  /* 0x00000004002f7308 */ /* 0x0003e20000001000 */
[----:B0-----:R-:W-:-:S07]  /*0ec0*/  FMUL R44, |R40|, 2.8853900432586669922 ;  /* 0x4038aa3b282c7820 */ /* 0x001fce0000400200 */
[----:B------:R-:W0:Y:S01]  /*0ed0*/  MUFU.RCP R59, R50 ;  /* 0x00000032003b7308 */ /* 0x000e220000001000 */
[----:B------:R-:W-:Y:S01]  /*0ee0*/  FFMA R45, R2, R15, -0.052303962409496307373 ;  /* 0xbd563cae022d7423 */ /* 0x000fe2000000000f */
[----:B------:R-:W-:-:S06]  /*0ef0*/  FMUL R0, R3, R3 ;  /* 0x0000000303007220 */ /* 0x000fcc0000400000 */
[----:B------:R-:W4:Y:S01]  /*0f00*/  MUFU.EX2 R46, R46 ;  /* 0x0000002e002e7308 */ /* 0x000f220000000800 */
[----:B------:R-:W-:Y:S01]  /*0f10*/  FFMA R63, R2, R45, 0.1331529766321182251 ;  /* 0x3e085941023f7423 */ /* 0x000fe2000000002d */
[----:B------:R-:W-:Y:S01]  /*0f20*/  FFMA R45, R0, R15, -0.052303962409496307373 ;  /* 0xbd563cae002d7423 */ /* 0x000fe2000000000f */
[----:B------:R-:W-:Y:S01]  /*0f30*/  MOV R14, 0x3f800000 ;  /* 0x3f800000000e7802 */ /* 0x000fe20000000f00 */
[----:B-1----:R-:W-:Y:S01]  /*0f40*/  FMUL R4, R40, R40 ;  /* 0x0000002828047220 */ /* 0x002fe20000400000 */
[----:B------:R-:W-:-:S03]  /*0f50*/  FSETP.GE.AND P5, PT, |R51|, 0.60000002384185791016, PT ;  /* 0x3f19999a3300780b */ /* 0x000fc60003fa6200 */
[----:B------:R-:W1:Y:S01]  /*0f60*/  MUFU.EX2 R44, R44 ;  /* 0x0000002c002c7308 */ /* 0x000e620000000800 */
[----:B------:R-:W-:Y:S01]  /*0f70*/  FFMA R45, R0, R45, 0.1331529766321182251 ;  /* 0x3e085941002d7423 */ /* 0x000fe2000000002d */
[----:B------:R-:W-:Y:S01]  /*0f80*/  FFMA R65, R4, R15, -0.052303962409496307373 ;  /* 0xbd563cae04417423 */ /* 0x000fe2000000000f */
[--C-:B0-----:R-:W-:Y:S01]  /*0f90*/  FFMA R59, R59, -2, R14.reuse ;  /* 0xc00000003b3b7823 */ /* 0x101fe2000000000e */
[----:B------:R-:W-:Y:S01]  /*0fa0*/  FSETP.GE.AND P4, PT, |R51|, 9.010913848876953125, PT ;  /* 0x41102cb43300780b */ /* 0x000fe20003f86200 */
[----:B------:R-:W-:Y:S01]  /*0fb0*/  FFMA R63, R2, R63, -0.33332768082618713379 ;  /* 0xbeaaa9ed023f7423 */ /* 0x000fe2000000003f */
[----:B------:R-:W-:Y:S01]  /*0fc0*/  FFMA R45, R0, R45, -0.33332768082618713379 ;  /* 0xbeaaa9ed002d7423 */ /* 0x000fe2000000002d */
[----:B---3--:R-:W-:Y:S02]  /*0fd0*/  HADD2.F32 R81, -RZ, R42.H0_H0 ;  /* 0x2000002aff517230 */ /* 0x008fe40000004100 */
[----:B------:R-:W-:Y:S01]  /*0fe0*/  FFMA R65, R4, R65, 0.1331529766321182251 ;  /* 0x3e08594104417423 */ /* 0x000fe20000000041 */
[----:B------:R-:W-:Y:S01]  /*0ff0*/  FFMA R47, R47, -2, R14 ;  /* 0xc00000002f2f7823 */ /* 0x000fe2000000000e */
[----:B------:R-:W-:Y:S01]  /*1000*/  FSEL R70, R59, 1, !P4 ;  /* 0x3f8000003b467808 */ /* 0x000fe20006000000 */
[----:B----4-:R-:W-:Y:S01]  /*1010*/  FADD R46, R46, 1 ;  /* 0x3f8000002e2e7421 */ /* 0x010fe20000000000 */
[----:B------:R-:W-:Y:S01]  /*1020*/  FSETP.GE.AND P2, PT, |R48|, 9.010913848876953125, PT ;  /* 0x41102cb43000780b */ /* 0x000fe20003f46200 */
[----:B------:R-:W-:Y:S01]  /*1030*/  FFMA R2, R2, R63, RZ ;  /* 0x0000003f02027223 */ /* 0x000fe200000000ff */
[----:B------:R-:W-:Y:S01]  /*1040*/  FFMA R50, R0, R45, RZ ;  /* 0x0000002d00327223 */ /* 0x000fe200000000ff */
[----:B------:R-:W-:Y:S01]  /*1050*/  FMUL R0, R81, 0.035677410662174224854 ;  /* 0x3d12227a51007820 */ /* 0x000fe20000400000 */
[----:B------:R-:W-:Y:S01]  /*1060*/  FFMA R65, R4, R65, -0.33332768082618713379 ;  /* 0xbeaaa9ed04417423 */ /* 0x000fe20000000041 */
[----:B------:R-:W-:Y:S01]  /*1070*/  HADD2.F32 R107, -RZ, R43.H0_H0 ;  /* 0x2000002bff6b7230 */ /* 0x000fe20000004100 */
[--C-:B------:R-:W-:Y:S01]  /*1080*/  LOP3.LUT R70, R70, 0x80000000, R51.reuse, 0xb8, !PT ;  /* 0x8000000046467812 */ /* 0x100fe200078eb833 */
[----:B------:R-:W0:Y:S01]  /*1090*/  MUFU.RCP R45, R46 ;  /* 0x0000002e002d7308 */ /* 0x000e220000001000 */
[----:B------:R-:W-:Y:S01]  /*10a0*/  FSEL R47, R47, 1, !P2 ;  /* 0x3f8000002f2f7808 */ /* 0x000fe20005000000 */
[----:B------:R-:W-:Y:S01]  /*10b0*/  @!P5 FFMA R70, R51, R2, R51 ;  /* 0x000000023346d223 */ /* 0x000fe20000000033 */
[----:B------:R-:W-:Y:S01]  /*10c0*/  FSETP.GE.AND P3, PT, |R48|, 0.60000002384185791016, PT ;  /* 0x3f19999a3000780b */ /* 0x000fe20003f66200 */
[----:B------:R-:W-:Y:S01]  /*10d0*/  FFMA R2, R81, R0, 0.79788458347320556641 ;  /* 0x3f4c422a51027423 */ /* 0x000fe20000000000 */
[----:B------:R-:W-:Y:S01]  /*10e0*/  FFMA R65, R4, R65, RZ ;  /* 0x0000004104417223 */ /* 0x000fe200000000ff */
[----:B-1----:R-:W-:Y:S01]  /*10f0*/  FADD R0, R44, 1 ;  /* 0x3f8000002c007421 */ /* 0x002fe20000000000 */
[----:B------:R-:W-:Y:S01]  /*1100*/  FMUL R4, R107, 0.035677410662174224854 ;  /* 0x3d12227a6b047820 */ /* 0x000fe20000400000 */
[----:B------:R-:W-:-:S02]  /*1110*/  LOP3.LUT R78, R47, 0x80000000, R48, 0xb8, !PT ;  /* 0x800000002f4e7812 */ /* 0x000fc400078eb830 */
[----:B------:R1:W3:Y:S01]  /*1120*/  MUFU.RCP R47, R0 ;  /* 0x00000000002f7308 */ /* 0x0002e20000001000 */
[----:B------:R-:W-:Y:S01]  /*1130*/  FFMA R44, R107, R4, 0.79788458347320556641 ;  /* 0x3f4c422a6b2c7423 */ /* 0x000fe20000000004 */
[----:B------:R-:W-:-:S03]  /*1140*/  SHF.R.U64 R109, R42, 0x10, R43 ;  /* 0x000000102a6d7819 */ /* 0x000fc6000000122b */
[----:B------:R-:W-:Y:S01]  /*1150*/  FMUL R44, R107, R44 ;  /* 0x0000002c6b2c7220 */ /* 0x000fe20000400000 */
[----:B------:R-:W-:Y:S01]  /*1160*/  SHF.R.U32.HI R111, RZ, 0x10, R43 ;  /* 0x00000010ff6f7819 */ /* 0x000fe2000001162b */
[----:B------:R-:W-:Y:S01]  /*1170*/  @!P3 FFMA R78, R48, R49, R48 ;  /* 0x00000031304eb223 */ /* 0x000fe20000000030 */
[----:B------:R-:W-:Y:S01]  /*1180*/  FMUL R43, R81, R2 ;  /* 0x00000002512b7220 */ /* 0x000fe20000400000 */
[----:B------:R-:W-:Y:S02]  /*1190*/  HADD2.F32 R109, -RZ, R109.H0_H0 ;  /* 0x2000006dff6d7230 */ /* 0x000fe40000004100 */
[----:B------:R-:W-:Y:S01]  /*11a0*/  FMUL R49, |R44|, 2.8853900432586669922 ;  /* 0x4038aa3b2c317820 */ /* 0x000fe20000400200 */
[--C-:B0-----:R-:W-:Y:S01]  /*11b0*/  FFMA R45, R45, -2, R14.reuse ;  /* 0xc00000002d2d7823 */ /* 0x101fe2000000000e */
[----:B------:R-:W-:Y:S01]  /*11c0*/  FSETP.GE.AND P2, PT, |R3|, 9.010913848876953125, PT ;  /* 0x41102cb40300780b */ /* 0x000fe20003f46200 */
[C---:B------:R-:W-:Y:S01]  /*11d0*/  FMUL R46, |R43|.reuse, 2.8853900432586669922 ;  /* 0x4038aa3b2b2e7820 */ /* 0x040fe20000400200 */
[----:B-1----:R-:W-:Y:S01]  /*11e0*/  FMUL R0, R43, R43 ;  /* 0x0000002b2b007220 */ /* 0x002fe20000400000 */
[----:B------:R-:W-:Y:S01]  /*11f0*/  FMUL R4, R109, 0.035677410662174224854 ;  /* 0x3d12227a6d047820 */ /* 0x000fe20000400000 */
[----:B------:R-:W-:Y:S01]  /*1200*/  FSETP.GE.AND P5, PT, |R40|, 0.60000002384185791016, PT ;  /* 0x3f19999a2800780b */ /* 0x000fe20003fa6200 */
[----:B------:R-:W0:Y:S01]  /*1210*/  MUFU.EX2 R49, R49 ;  /* 0x0000003100317308 */ /* 0x000e220000000800 */
[----:B------:R-:W-:Y:S01]  /*1220*/  FSEL R88, R45, 1, !P2 ;  /* 0x3f8000002d587808 */ /* 0x000fe20005000000 */
[----:B------:R-:W-:Y:S01]  /*1230*/  FFMA R45, R0, R15, -0.052303962409496307373 ;  /* 0xbd563cae002d7423 */ /* 0x000fe2000000000f */
[----:B---3--:R-:W-:Y:S01]  /*1240*/  FFMA R47, R47, -2, R14 ;  /* 0xc00000002f2f7823 */ /* 0x008fe2000000000e */
[----:B------:R-:W-:Y:S01]  /*1250*/  FFMA R4, R109, R4, 0.79788458347320556641 ;  /* 0x3f4c422a6d047423 */ /* 0x000fe20000000004 */
[----:B------:R-:W-:Y:S01]  /*1260*/  FSETP.GE.AND P4, PT, |R40|, 9.010913848876953125, PT ;  /* 0x41102cb42800780b */ /* 0x000fe20003f86200 */
[----:B------:R-:W-:Y:S01]  /*1270*/  HADD2.F32 R111, -RZ, R111.H0_H0 ;  /* 0x2000006fff6f7230 */ /* 0x000fe20000004100 */
[----:B------:R-:W-:Y:S01]  /*1280*/  FSETP.GE.AND P3, PT, |R3|, 0.60000002384185791016, PT ;  /* 0x3f19999a0300780b */ /* 0x000fe20003f66200 */
[----:B------:R-:W1:Y:S01]  /*1290*/  MUFU.EX2 R46, R46 ;  /* 0x0000002e002e7308 */ /* 0x000e620000000800 */
[----:B------:R-:W-:Y:S01]  /*12a0*/  FMUL R2, R44, R44 ;  /* 0x0000002c2c027220 */ /* 0x000fe20000400000 */
[----:B------:R-:W-:Y:S01]  /*12b0*/  FFMA R45, R0, R45, 0.1331529766321182251 ;  /* 0x3e085941002d7423 */ /* 0x000fe2000000002d */
[----:B------:R-:W-:Y:S01]  /*12c0*/  FMUL R4, R109, R4 ;  /* 0x000000046d047220 */ /* 0x000fe20000400000 */
[----:B------:R-:W-:Y:S01]  /*12d0*/  FSEL R47, R47, 1, !P4 ;  /* 0x3f8000002f2f7808 */ /* 0x000fe20006000000 */
[----:B------:R-:W-:Y:S01]  /*12e0*/  FMUL R42, R111, 0.035677410662174224854 ;  /* 0x3d12227a6f2a7820 */ /* 0x000fe20000400000 */
[----:B------:R-:W-:Y:S01]  /*12f0*/  FFMA R51, R2, R15, -0.052303962409496307373 ;  /* 0xbd563cae02337423 */ /* 0x000fe2000000000f */
[----:B------:R-:W-:Y:S01]  /*1300*/  FFMA R45, R0, R45, -0.33332768082618713379 ;  /* 0xbeaaa9ed002d7423 */ /* 0x000fe2000000002d */
[----:B------:R-:W-:Y:S01]  /*1310*/  FMUL R48, |R4|, 2.8853900432586669922 ;  /* 0x4038aa3b04307820 */ /* 0x000fe20000400200 */
[--C-:B------:R-:W-:Y:S01]  /*1320*/  LOP3.LUT R72, R47, 0x80000000, R40.reuse, 0xb8, !PT ;  /* 0x800000002f487812 */ /* 0x100fe200078eb828 */
[----:B------:R-:W-:Y:S01]  /*1330*/  @!P5 FFMA R72, R40, R65, R40 ;  /* 0x000000412848d223 */ /* 0x000fe20000000028 */
[C---:B------:R-:W-:Y:S01]  /*1340*/  FFMA R42, R111.reuse, R42, 0.79788458347320556641 ;  /* 0x3f4c422a6f2a7423 */ /* 0x040fe2000000002a */
[----:B------:R-:W-:Y:S01]  /*1350*/  FFMA R51, R2, R51, 0.1331529766321182251 ;  /* 0x3e08594102337423 */ /* 0x000fe20000000033 */
[----:B------:R-:W-:Y:S01]  /*1360*/  FFMA R40, R0, R45, RZ ;  /* 0x0000002d00287223 */ /* 0x000fe200000000ff */
[----:B------:R-:W-:Y:S01]  /*1370*/  FMUL R0, R4, R4 ;  /* 0x0000000404007220 */ /* 0x000fe20000400000 */
[----:B------:R-:W-:Y:S01]  /*1380*/  HADD2.F32 R113, -RZ, R26.H0_H0 ;  /* 0x2000001aff717230 */ /* 0x000fe20000004100 */
[--C-:B------:R-:W-:Y:S01]  /*1390*/  LOP3.LUT R88, R88, 0x80000000, R3.reuse, 0xb8, !PT ;  /* 0x8000000058587812 */ /* 0x100fe200078eb803 */
[----:B------:R-:W-:Y:S01]  /*13a0*/  FMUL R42, R111, R42 ;  /* 0x0000002a6f2a7220 */ /* 0x000fe20000400000 */
[----:B------:R-:W3:Y:S01]  /*13b0*/  MUFU.EX2 R48, R48 ;  /* 0x0000003000307308 */ /* 0x000ee20000000800 */
[----:B------:R-:W-:Y:S01]  /*13c0*/  @!P3 FFMA R88, R3, R50, R3 ;  /* 0x000000320358b223 */ /* 0x000fe20000000003 */
[----:B------:R-:W-:Y:S01]  /*13d0*/  FFMA R51, R2, R51, -0.33332768082618713379 ;  /* 0xbeaaa9ed02337423 */ /* 0x000fe20000000033 */
[----:B0-----:R-:W-:Y:S01]  /*13e0*/  FADD R49, R49, 1 ;  /* 0x3f80000031317421 */ /* 0x001fe20000000000 */
[----:B------:R-:W-:Y:S01]  /*13f0*/  FFMA R3, R0, R15, -0.052303962409496307373 ;  /* 0xbd563cae00037423 */ /* 0x000fe2000000000f */
[C---:B------:R-:W-:Y:S01]  /*1400*/  FMUL R58, R113.reuse, 0.035677410662174224854 ;  /* 0x3d12227a713a7820 */ /* 0x040fe20000400000 */
[----:B-1----:R-:W-:Y:S01]  /*1410*/  FADD R46, R46, 1 ;  /* 0x3f8000002e2e7421 */ /* 0x002fe20000000000 */
[----:B------:R-:W-:Y:S01]  /*1420*/  FMUL R47, |R42|, 2.8853900432586669922 ;  /* 0x4038aa3b2a2f7820 */ /* 0x000fe20000400200 */
[----:B------:R-:W-:Y:S01]  /*1430*/  FFMA R51, R2, R51, RZ ;  /* 0x0000003302337223 */ /* 0x000fe200000000ff */
[----:B------:R-:W-:Y:S01]  /*1440*/  FMUL R2, R42, R42 ;  /* 0x0000002a2a027220 */ /* 0x000fe20000400000 */
[----:B------:R-:W-:Y:S01]  /*1450*/  FFMA R3, R0, R3, 0.1331529766321182251 ;  /* 0x3e08594100037423 */ /* 0x000fe20000000003 */
[----:B------:R-:W-:Y:S01]  /*1460*/  FFMA R58, R113, R58, 0.79788458347320556641 ;  /* 0x3f4c422a713a7423 */ /* 0x000fe2000000003a */
[----:B------:R-:W0:Y:S01]  /*1470*/  MUFU.RCP R49, R49 ;  /* 0x0000003100317308 */ /* 0x000e220000001000 */
[----:B------:R-:W-:-:S07]  /*1480*/  FFMA R59, R2, R15, -0.052303962409496307373 ;  /* 0xbd563cae023b7423 */ /* 0x000fce000000000f */
[----:B------:R-:W1:Y:S01]  /*1490*/  MUFU.RCP R45, R46 ;  /* 0x0000002e002d7308 */ /* 0x000e620000001000 */
[----:B------:R-:W-:-:S07]  /*14a0*/  FFMA R59, R2, R59, 0.1331529766321182251 ;  /* 0x3e085941023b7423 */ /* 0x000fce000000003b */
[----:B------:R4:W1:Y:S01]  /*14b0*/  MUFU.EX2 R50, R47 ;  /* 0x0000002f00327308 */ /* 0x0008620000000800 */
[----:B------:R-:W-:Y:S01]  /*14c0*/  FFMA R59, R2, R59, -0.33332768082618713379 ;  /* 0xbeaaa9ed023b7423 */ /* 0x000fe2000000003b */
[----:B----4-:R-:W-:Y:S01]  /*14d0*/  FFMA R47, R0, R3, -0.33332768082618713379 ;  /* 0xbeaaa9ed002f7423 */ /* 0x010fe20000000003 */
[----:B------:R-:W-:-:S03]  /*14e0*/  FMUL R3, R113, R58 ;  /* 0x0000003a71037220 */ /* 0x000fc60000400000 */
[----:B------:R-:W-:Y:S01]  /*14f0*/  FFMA R47, R0, R47, RZ ;  /* 0x0000002f002f7223 */ /* 0x000fe200000000ff */
[----:B------:R-:W-:Y:S01]  /*1500*/  FMUL R0, |R3|, 2.8853900432586669922 ;  /* 0x4038aa3b03007820 */ /* 0x000fe20000400200 */
[----:B------:R-:W-:Y:S02]  /*1510*/  HADD2.F32 R115, -RZ, R27.H0_H0 ;  /* 0x2000001bff737230 */ /* 0x000fe40000004100 */
[----:B---3--:R-:W-:Y:S01]  /*1520*/  FADD R48, R48, 1 ;  /* 0x3f80000030307421 */ /* 0x008fe20000000000 */
[--C-:B------:R-:W-:Y:S01]  /*1530*/  SHF.R.U64 R117, R26, 0x10, R27.reuse ;  /* 0x000000101a757819 */ /* 0x100fe2000000121b */
[----:B------:R-:W-:Y:S01]  /*1540*/  FFMA R59, R2, R59, RZ ;  /* 0x0000003b023b7223 */ /* 0x000fe200000000ff */
[----:B------:R-:W-:Y:S01]  /*1550*/  SHF.R.U32.HI R119, RZ, 0x10, R27 ;  /* 0x00000010ff777819 */ /* 0x000fe2000001161b */
[----:B------:R-:W3:Y:S01]  /*1560*/  MUFU.EX2 R0, R0 ;  /* 0x0000000000007308 */ /* 0x000ee20000000800 */
[----:B------:R-:W-:Y:S01]  /*1570*/  FSETP.GE.AND P5, PT, |R44|, 0.60000002384185791016, PT ;  /* 0x3f19999a2c00780b */ /* 0x000fe20003fa6200 */
[----:B------:R-:W-:Y:S01]  /*1580*/  FMUL R2, R115, 0.035677410662174224854 ;  /* 0x3d12227a73027820 */ /* 0x000fe20000400000 */
[----:B------:R-:W-:Y:S01]  /*1590*/  FSETP.GE.AND P3, PT, |R43|, 0.60000002384185791016, PT ;  /* 0x3f19999a2b00780b */ /* 0x000fe20003f66200 */
[--C-:B0-----:R-:W-:Y:S01]  /*15a0*/  FFMA R49, R49, -2, R14.reuse ;  /* 0xc000000031317823 */ /* 0x101fe2000000000e */
[----:B-1----:R-:W-:-:S03]  /*15b0*/  FFMA R45, R45, -2, R14 ;  /* 0xc00000002d2d7823 */ /* 0x002fc6000000000e */
[----:B------:R-:W0:Y:S01]  /*15c0*/  MUFU.RCP R27, R48 ;  /* 0x00000030001b7308 */ /* 0x000e220000001000 */
[----:B------:R-:W-:Y:S01]  /*15d0*/  FSETP.GE.AND P4, PT, |R44|, 9.010913848876953125, PT ;  /* 0x41102cb42c00780b */ /* 0x000fe20003f86200 */
[----:B------:R-:W-:Y:S01]  /*15e0*/  HADD2.F32 R117, -RZ, R117.H0_H0 ;  /* 0x20000075ff757230 */ /* 0x000fe20000004100 */
[----:B------:R-:W-:Y:S01]  /*15f0*/  FSETP.GE.AND P2, PT, |R43|, 9.010913848876953125, PT ;  /* 0x41102cb42b00780b */ /* 0x000fe20003f46200 */
[----:B------:R-:W-:Y:S01]  /*1600*/  FFMA R2, R115, R2, 0.79788458347320556641 ;  /* 0x3f4c422a73027423 */ /* 0x000fe20000000002 */
[----:B------:R-:W-:Y:S01]  /*1610*/  FSEL R49, R49, 1, !P4 ;  /* 0x3f80000031317808 */ /* 0x000fe20006000000 */
[----:B------:R-:W-:Y:S01]  /*1620*/  HADD2.F32 R119, -RZ, R119.H0_H0 ;  /* 0x20000077ff777230 */ /* 0x000fe20000004100 */
[----:B------:R-:W-:Y:S01]  /*1630*/  FSEL R80, R45, 1, !P2 ;  /* 0x3f8000002d507808 */ /* 0x000fe20005000000 */
[----:B------:R-:W-:Y:S01]  /*1640*/  FMUL R26, R115, R2 ;  /* 0x00000002731a7220 */ /* 0x000fe20000400000 */
[----:B------:R-:W-:Y:S01]  /*1650*/  FMUL R2, R117, 0.035677410662174224854 ;  /* 0x3d12227a75027820 */ /* 0x000fe20000400000 */
[--C-:B------:R-:W-:Y:S01]  /*1660*/  LOP3.LUT R82, R49, 0x80000000, R44.reuse, 0xb8, !PT ;  /* 0x8000000031527812 */ /* 0x100fe200078eb82c */
[----:B------:R-:W-:Y:S01]  /*1670*/  FADD R50, R50, 1 ;  /* 0x3f80000032327421 */ /* 0x000fe20000000000 */
[--C-:B------:R-:W-:Y:S01]  /*1680*/  LOP3.LUT R80, R80, 0x80000000, R43.reuse, 0xb8, !PT ;  /* 0x8000000050507812 */ /* 0x100fe200078eb82b */
[----:B------:R-:W-:Y:S01]  /*1690*/  @!P5 FFMA R82, R44, R51, R44 ;  /* 0x000000332c52d223 */ /* 0x000fe2000000002c */
[----:B------:R-:W-:Y:S01]  /*16a0*/  @!P3 FFMA R80, R43, R40, R43 ;  /* 0x000000282b50b223 */ /* 0x000fe2000000002b */
[----:B------:R-:W-:Y:S01]  /*16b0*/  FMUL R44, R119, 0.035677410662174224854 ;  /* 0x3d12227a772c7820 */ /* 0x000fe20000400000 */
[----:B------:R-:W-:Y:S01]  /*16c0*/  FFMA R40, R117, R2, 0.79788458347320556641 ;  /* 0x3f4c422a75287423 */ /* 0x000fe20000000002 */
[----:B------:R-:W1:Y:S01]  /*16d0*/  MUFU.RCP R45, R50 ;  /* 0x00000032002d7308 */ /* 0x000e620000001000 */
[----:B---3--:R-:W-:Y:S01]  /*16e0*/  FADD R2, R0, 1 ;  /* 0x3f80000000027421 */ /* 0x008fe20000000000 */
[----:B0-----:R-:W-:Y:S01]  /*16f0*/  FFMA R0, R27, -2, R14 ;  /* 0xc00000001b007823 */ /* 0x001fe2000000000e */
[----:B------:R-:W-:Y:S01]  /*1700*/  FFMA R44, R119, R44, 0.79788458347320556641 ;  /* 0x3f4c422a772c7423 */ /* 0x000fe2000000002c */
[----:B------:R-:W-:Y:S01]  /*1710*/  FMUL R27, R117, R40 ;  /* 0x00000028751b7220 */ /* 0x000fe20000400000 */
[----:B------:R-:W-:Y:S01]  /*1720*/  FSETP.GE.AND P3, PT, |R4|, 0.60000002384185791016, PT ;  /* 0x3f19999a0400780b */ /* 0x000fe20003f66200 */
[----:B------:R-:W-:Y:S01]  /*1730*/  FMUL R46, |R26|, 2.8853900432586669922 ;  /* 0x4038aa3b1a2e7820 */ /* 0x000fe20000400200 */
[----:B------:R-:W-:Y:S01]  /*1740*/  FMUL R40, R119, R44 ;  /* 0x0000002c77287220 */ /* 0x000fe20000400000 */
[----:B------:R-:W0:Y:S01]  /*1750*/  MUFU.RCP R49, R2 ;  /* 0x0000000200317308 */ /* 0x000e220000001000 */
[----:B------:R-:W-:Y:S01]  /*1760*/  FMUL R44, |R27|, 2.8853900432586669922 ;  /* 0x4038aa3b1b2c7820 */ /* 0x000fe20000400200 */
[----:B------:R-:W-:-:S04]  /*1770*/  FSETP.GE.AND P2, PT, |R4|, 9.010913848876953125, PT ;  /* 0x41102cb40400780b */ /* 0x000fc80003f46200 */
[----:B------:R-:W-:Y:S01]  /*1780*/  FSEL R43, R0, 1, !P2 ;  /* 0x3f800000002b7808 */ /* 0x000fe20005000000 */
[----:B------:R-:W-:Y:S01]  /*1790*/  FMUL R0, R3, R3 ;  /* 0x0000000303007220 */ /* 0x000fe20000400000 */
[----:B------:R-:W3:Y:S01]  /*17a0*/  MUFU.EX2 R46, R46 ;  /* 0x0000002e002e7308 */ /* 0x000ee20000000800 */
[----:B------:R-:W-:Y:S02]  /*17b0*/  FSETP.GE.AND P4, PT, |R42|, 0.60000002384185791016, PT ;  /* 0x3f19999a2a00780b */ /* 0x000fe40003f86200 */
[----:B------:R-:W-:Y:S01]  /*17c0*/  LOP3.LUT R76, R43, 0x80000000, R4, 0xb8, !PT ;  /* 0x800000002b4c7812 */ /* 0x000fe200078eb804 */
[----:B------:R-:W-:-:S04]  /*17d0*/  FFMA R43, R0, R15, -0.052303962409496307373 ;  /* 0xbd563cae002b7423 */ /* 0x000fc8000000000f */
[----:B------:R-:W4:Y:S01]  /*17e0*/  MUFU.EX2 R44, R44 ;  /* 0x0000002c002c7308 */ /* 0x000f220000000800 */
[----:B-1----:R-:W-:Y:S01]  /*17f0*/  FFMA R45, R45, -2, R14 ;  /* 0xc00000002d2d7823 */ /* 0x002fe2000000000e */
[----:B------:R-:W-:Y:S01]  /*1800*/  FSETP.GE.AND P2, PT, |R42|, 9.010913848876953125, PT ;  /* 0x41102cb42a00780b */ /* 0x000fe20003f46200 */
[----:B------:R-:W-:Y:S01]  /*1810*/  @!P3 FFMA R76, R4, R47, R4 ;  /* 0x0000002f044cb223 */ /* 0x000fe20000000004 */
[----:B------:R-:W-:Y:S01]  /*1820*/  FSETP.GE.AND P3, PT, |R3|, 0.60000002384185791016, PT ;  /* 0x3f19999a0300780b */ /* 0x000fe20003f66200 */
[C---:B------:R-:W-:Y:S01]  /*1830*/  FFMA R43, R0.reuse, R43, 0.1331529766321182251 ;  /* 0x3e085941002b7423 */ /* 0x040fe2000000002b */
[----:B------:R-:W-:Y:S01]  /*1840*/  FSEL R45, R45, 1, !P2 ;  /* 0x3f8000002d2d7808 */ /* 0x000fe20005000000 */
[----:B0-----:R-:W-:Y:S01]  /*1850*/  FFMA R49, R49, -2, R14 ;  /* 0xc000000031317823 */ /* 0x001fe2000000000e */
[----:B------:R-:W-:Y:S01]  /*1860*/  FSETP.GE.AND P2, PT, |R3|, 9.010913848876953125, PT ;  /* 0x41102cb40300780b */ /* 0x000fe20003f46200 */
[----:B------:R-:W-:Y:S01]  /*1870*/  FFMA R43, R0, R43, -0.33332768082618713379 ;  /* 0xbeaaa9ed002b7423 */ /* 0x000fe2000000002b */
[--C-:B------:R-:W-:Y:S01]  /*1880*/  LOP3.LUT R64, R45, 0x80000000, R42.reuse, 0xb8, !PT ;  /* 0x800000002d407812 */ /* 0x100fe200078eb82a */
[----:B------:R-:W-:Y:S01]  /*1890*/  @!P4 FFMA R64, R42, R59, R42 ;  /* 0x0000003b2a40c223 */ /* 0x000fe2000000002a */
[----:B------:R-:W-:Y:S01]  /*18a0*/  FSEL R68, R49, 1, !P2 ;  /* 0x3f80000031447808 */ /* 0x000fe20005000000 */
[----:B------:R-:W-:Y:S01]  /*18b0*/  FFMA R42, R0, R43, RZ ;  /* 0x0000002b002a7223 */ /* 0x000fe200000000ff */
[----:B------:R-:W-:Y:S01]  /*18c0*/  FMUL R4, |R40|, 2.8853900432586669922 ;  /* 0x4038aa3b28047820 */ /* 0x000fe20000400200 */
[----:B---3--:R-:W-:Y:S01]  /*18d0*/  FADD R46, R46, 1 ;  /* 0x3f8000002e2e7421 */ /* 0x008fe20000000000 */
[----:B----4-:R-:W-:Y:S01]  /*18e0*/  FADD R44, R44, 1 ;  /* 0x3f8000002c2c7421 */ /* 0x010fe20000000000 */
[--C-:B------:R-:W-:Y:S01]  /*18f0*/  LOP3.LUT R68, R68, 0x80000000, R3.reuse, 0xb8, !PT ;  /* 0x8000000044447812 */ /* 0x100fe200078eb803 */
[----:B------:R-:W-:Y:S01]  /*1900*/  @!P3 FFMA R68, R3, R42, R3 ;  /* 0x0000002a0344b223 */ /* 0x000fe20000000003 */
[----:B------:R0:W1:Y:S01]  /*1910*/  MUFU.EX2 R48, R4 ;  /* 0x0000000400307308 */ /* 0x0000620000000800 */
[----:B------:R-:W-:-:S07]  /*1920*/  FMUL R2, R26, R26 ;  /* 0x0000001a1a027220 */ /* 0x000fce0000400000 */
[----:B------:R-:W3:Y:S01]  /*1930*/  MUFU.RCP R45, R46 ;  /* 0x0000002e002d7308 */ /* 0x000ee20000001000 */
[----:B------:R-:W-:-:S07]  /*1940*/  FFMA R43, R2, R15, -0.052303962409496307373 ;  /* 0xbd563cae022b7423 */ /* 0x000fce000000000f */
[----:B------:R-:W4:Y:S01]  /*1950*/  MUFU.RCP R3, R44 ;  /* 0x0000002c00037308 */ /* 0x000f220000001000 */
[C---:B------:R-:W-:Y:S01]  /*1960*/  FMUL R0, R27.reuse, R27 ;  /* 0x0000001b1b007220 */ /* 0x040fe20000400000 */
[----:B0-----:R-:W-:Y:S02]  /*1970*/  HADD2.F32 R4, -RZ, R24.H0_H0 ;  /* 0x20000018ff047230 */ /* 0x001fe40000004100 */
[----:B------:R-:W-:Y:S01]  /*1980*/  FFMA R47, R2, R43, 0.1331529766321182251 ;  /* 0x3e085941022f7423 */ /* 0x000fe2000000002b */
[----:B------:R-:W-:Y:S01]  /*1990*/  FFMA R43, R0, R15, -0.052303962409496307373 ;  /* 0xbd563cae002b7423 */ /* 0x000fe2000000000f */
[----:B------:R-:W-:Y:S01]  /*19a0*/  FSETP.GE.AND P3, PT, |R26|, 0.60000002384185791016, PT ;  /* 0x3f19999a1a00780b */ /* 0x000fe20003f66200 */
[----:B------:R-:W-:Y:S01]  /*19b0*/  FMUL R49, R4, 0.035677410662174224854 ;  /* 0x3d12227a04317820 */ /* 0x000fe20000400000 */
[----:B------:R-:W-:Y:S01]  /*19c0*/  FSETP.GE.AND P2, PT, |R27|, 0.60000002384185791016, PT ;  /* 0x3f19999a1b00780b */ /* 0x000fe20003f46200 */
[----:B------:R-:W-:Y:S01]  /*19d0*/  FFMA R43, R0, R43, 0.1331529766321182251 ;  /* 0x3e085941002b7423 */ /* 0x000fe2000000002b */
[----:B-1----:R-:W-:Y:S01]  /*19e0*/  FADD R48, R48, 1 ;  /* 0x3f80000030307421 */ /* 0x002fe20000000000 */
[--C-:B---3--:R-:W-:Y:S01]  /*19f0*/  FFMA R45, R45, -2, R14.reuse ;  /* 0xc00000002d2d7823 */ /* 0x108fe2000000000e */
[----:B------:R-:W-:Y:S01]  /*1a00*/  FSETP.GE.AND P6, PT, |R26|, 9.010913848876953125, PT ;  /* 0x41102cb41a00780b */ /* 0x000fe20003fc6200 */
[----:B------:R-:W-:Y:S01]  /*1a10*/  FFMA R47, R2, R47, -0.33332768082618713379 ;  /* 0xbeaaa9ed022f7423 */ /* 0x000fe2000000002f */
[----:B------:R-:W-:Y:S01]  /*1a20*/  FSETP.GE.AND P5, PT, |R27|, 9.010913848876953125, PT ;  /* 0x41102cb41b00780b */ /* 0x000fe20003fa6200 */
[----:B------:R-:W-:Y:S01]  /*1a30*/  FFMA R43, R0, R43, -0.33332768082618713379 ;  /* 0xbeaaa9ed002b7423 */ /* 0x000fe2000000002b */
[----:B----4-:R-:W-:Y:S01]  /*1a40*/  FFMA R3, R3, -2, R14 ;  /* 0xc000000003037823 */ /* 0x010fe2000000000e */
[----:B------:R-:W-:Y:S01]  /*1a50*/  FFMA R51, R4, R49, 0.79788458347320556641 ;  /* 0x3f4c422a04337423 */ /* 0x000fe20000000031 */
[----:B------:R-:W-:Y:S01]  /*1a60*/  FSEL R45, R45, 1, !P6 ;  /* 0x3f8000002d2d7808 */ /* 0x000fe20007000000 */
[----:B------:R0:W1:Y:S01]  /*1a70*/  MUFU.RCP R49, R48 ;  /* 0x0000003000317308 */ /* 0x0000620000001000 */
[----:B------:R-:W-:Y:S01]  /*1a80*/  FFMA R47, R2, R47, RZ ;  /* 0x0000002f022f7223 */ /* 0x000fe200000000ff */
[----:B------:R-:W-:Y:S01]  /*1a90*/  FFMA R0, R0, R43, RZ ;  /* 0x0000002b00007223 */ /* 0x000fe200000000ff */
[----:B------:R-:W-:-:S02]  /*1aa0*/  LOP3.LUT R66, R45, 0x80000000, R26, 0xb8, !PT ;  /* 0x800000002d427812 */ /* 0x000fc400078eb81a */
[----:B0-----:R-:W-:Y:S01]  /*1ab0*/  FSEL R48, R3, 1, !P5 ;  /* 0x3f80000003307808 */ /* 0x001fe20006800000 */
[----:B------:R-:W-:-:S03]  /*1ac0*/  @!P3 FFMA R66, R26, R47, R26 ;  /* 0x0000002f1a42b223 */ /* 0x000fc6000000001a */
[--C-:B------:R-:W-:Y:S01]  /*1ad0*/  LOP3.LUT R48, R48, 0x80000000, R27.reuse, 0xb8, !PT ;  /* 0x8000000030307812 */ /* 0x100fe200078eb81b */
[----:B------:R-:W-:Y:S01]  /*1ae0*/  @!P2 FFMA R48, R27, R0, R27 ;  /* 0x000000001b30a223 */ /* 0x000fe2000000001b */
[----:B------:R-:W-:-:S06]  /*1af0*/  @!P1 CS2R R26, SRZ ;  /* 0x00000000001a9805 */ /* 0x000fcc000001ff00 */
[----:B------:R0:W3:Y:S01]  /*1b00*/  @P1 LDG.E.64 R26, desc[UR6][R32.64] ;  /* 0x00000006201a1981 */ /* 0x0000e2000c1e1b00 */
[----:B------:R-:W-:Y:S01]  /*1b10*/  FMUL R51, R4, R51 ;  /* 0x0000003304337220 */ /* 0x000fe20000400000 */
[----:B------:R-:W-:-:S03]  /*1b20*/  FMUL R2, R40, R40 ;  /* 0x0000002828027220 */ /* 0x000fc60000400000 */
[----:B------:R-:W-:Y:S01]  /*1b30*/  FMUL R42, |R51|, 2.8853900432586669922 ;  /* 0x4038aa3b332a7820 */ /* 0x000fe20000400200 */
[----:B------:R-:W-:Y:S01]  /*1b40*/  FFMA R43, R2, R15, -0.052303962409496307373 ;  /* 0xbd563cae022b7423 */ /* 0x000fe2000000000f */
[----:B------:R-:W-:Y:S01]  /*1b50*/  FSETP.GE.AND P5, PT, |R40|, 0.60000002384185791016, PT ;  /* 0x3f19999a2800780b */ /* 0x000fe20003fa6200 */
[----:B------:R-:W-:Y:S02]  /*1b60*/  HADD2.F32 R103, -RZ, R25.H0_H0 ;  /* 0x20000019ff677230 */ /* 0x000fe40000004100 */
[----:B------:R-:W-:Y:S01]  /*1b70*/  FFMA R43, R2, R43, 0.1331529766321182251 ;  /* 0x3e085941022b7423 */ /* 0x000fe2000000002b */
[----:B------:R-:W4:Y:S01]  /*1b80*/  MUFU.EX2 R42, R42 ;  /* 0x0000002a002a7308 */ /* 0x000f220000000800 */
[----:B-1----:R-:W-:Y:S01]  /*1b90*/  FFMA R49, R49, -2, R14 ;  /* 0xc000000031317823 */ /* 0x002fe2000000000e */
[----:B------:R-:W-:Y:S01]  /*1ba0*/  FSETP.GE.AND P4, PT, |R40|, 9.010913848876953125, PT ;  /* 0x41102cb42800780b */ /* 0x000fe20003f86200 */
[----:B------:R-:W-:Y:S01]  /*1bb0*/  FFMA R43, R2, R43, -0.33332768082618713379 ;  /* 0xbeaaa9ed022b7423 */ /* 0x000fe2000000002b */
[----:B------:R-:W-:Y:S01]  /*1bc0*/  FMUL R0, R103, 0.035677410662174224854 ;  /* 0x3d12227a67007820 */ /* 0x000fe20000400000 */
[----:B------:R-:W-:-:S02]  /*1bd0*/  SHF.R.U64 R24, R24, 0x10, R25 ;  /* 0x0000001018187819 */ /* 0x000fc40000001219 */
[----:B------:R-:W-:Y:S01]  /*1be0*/  FSEL R49, R49, 1, !P4 ;  /* 0x3f80000031317808 */ /* 0x000fe20006000000 */
[----:B------:R-:W-:Y:S01]  /*1bf0*/  FFMA R43, R2, R43, RZ ;  /* 0x0000002b022b7223 */ /* 0x000fe200000000ff */
[----:B------:R-:W-:Y:S02]  /*1c00*/  FFMA R0, R103, R0, 0.79788458347320556641 ;  /* 0x3f4c422a67007423 */ /* 0x000fe40000000000 */
[--C-:B------:R-:W-:Y:S01]  /*1c10*/  LOP3.LUT R50, R49, 0x80000000, R40.reuse, 0xb8, !PT ;  /* 0x8000000031327812 */ /* 0x100fe200078eb828 */
[----:B------:R-:W-:Y:S01]  /*1c20*/  @!P5 FFMA R50, R40, R43, R40 ;  /* 0x0000002b2832d223 */ /* 0x000fe20000000028 */
[----:B------:R-:W-:Y:S02]  /*1c30*/  HADD2.F32 R40, -RZ, R24.H0_H0 ;  /* 0x20000018ff287230 */ /* 0x000fe40000004100 */
[----:B------:R-:W-:Y:S01]  /*1c40*/  FMUL R24, R103, R0 ;  /* 0x0000000067187220 */ /* 0x000fe20000400000 */
[----:B----4-:R-:W-:-:S03]  /*1c50*/  FADD R42, R42, 1 ;  /* 0x3f8000002a2a7421 */ /* 0x010fc60000000000 */
[----:B------:R-:W-:Y:S01]  /*1c60*/  FMUL R44, |R24|, 2.8853900432586669922 ;  /* 0x4038aa3b182c7820 */ /* 0x000fe20000400200 */
[----:B------:R-:W-:Y:S01]  /*1c70*/  FMUL R2, R51, R51 ;  /* 0x0000003333027220 */ /* 0x000fe20000400000 */
[----:B------:R-:W1:Y:S01]  /*1c80*/  MUFU.RCP R3, R42 ;  /* 0x0000002a00037308 */ /* 0x000e620000001000 */
[----:B------:R-:W-:Y:S02]  /*1c90*/  FMUL R45, R40, 0.035677410662174224854 ;  /* 0x3d12227a282d7820 */ /* 0x000fe40000400000 */
[----:B------:R-:W-:-:S05]  /*1ca0*/  FFMA R43, R2, R15, -0.052303962409496307373 ;  /* 0xbd563cae022b7423 */ /* 0x000fca000000000f */
[----:B------:R-:W4:Y:S01]  /*1cb0*/  MUFU.EX2 R44, R44 ;  /* 0x0000002c002c7308 */ /* 0x000f220000000800 */
[----:B------:R-:W-:Y:S01]  /*1cc0*/  FFMA R43, R2, R43, 0.1331529766321182251 ;  /* 0x3e085941022b7423 */ /* 0x000fe2000000002b */
[----:B------:R-:W-:Y:S01]  /*1cd0*/  FFMA R45, R40, R45, 0.79788458347320556641 ;  /* 0x3f4c422a282d7423 */ /* 0x000fe2000000002d */
[C---:B------:R-:W-:Y:S02]  /*1ce0*/  FSETP.GE.AND P3, PT, |R51|.reuse, 0.60000002384185791016, PT ;  /* 0x3f19999a3300780b */ /* 0x040fe40003f66200 */
[----:B------:R-:W-:Y:S01]  /*1cf0*/  FFMA R0, R2, R43, -0.33332768082618713379 ;  /* 0xbeaaa9ed02007423 */ /* 0x000fe2000000002b */
[----:B------:R-:W-:Y:S01]  /*1d00*/  FMUL R45, R40, R45 ;  /* 0x0000002d282d7220 */ /* 0x000fe20000400000 */
[----:B------:R-:W-:Y:S01]  /*1d10*/  FSETP.GE.AND P2, PT, |R51|, 9.010913848876953125, PT ;  /* 0x41102cb43300780b */ /* 0x000fe20003f46200 */
[----:B-1----:R-:W-:Y:S01]  /*1d20*/  FFMA R3, R3, -2, R14 ;  /* 0xc000000003037823 */ /* 0x002fe2000000000e */
[----:B------:R-:W-:Y:S01]  /*1d30*/  FFMA R0, R2, R0, RZ ;  /* 0x0000000002007223 */ /* 0x000fe200000000ff */
[----:B------:R-:W-:Y:S01]  /*1d40*/  FMUL R2, |R45|, 2.8853900432586669922 ;  /* 0x4038aa3b2d027820 */ /* 0x000fe20000400200 */
[----:B------:R-:W-:-:S02]  /*1d50*/  SHF.R.U32.HI R73, RZ, 0x10, R25 ;  /* 0x00000010ff497819 */ /* 0x000fc40000011619 */
[----:B0-----:R-:W-:Y:S01]  /*1d60*/  FSEL R32, R3, 1, !P2 ;  /* 0x3f80000003207808 */ /* 0x001fe20005000000 */
[----:B----4-:R-:W-:Y:S02]  /*1d70*/  FADD R44, R44, 1 ;  /* 0x3f8000002c2c7421 */ /* 0x010fe40000000000 */
[----:B------:R-:W0:Y:S01]  /*1d80*/  MUFU.EX2 R2, R2 ;  /* 0x0000000200027308 */ /* 0x000e220000000800 */
[----:B------:R-:W-:Y:S01]  /*1d90*/  FMUL R33, R24, R24 ;  /* 0x0000001818217220 */ /* 0x000fe20000400000 */
[----:B------:R-:W-:Y:S01]  /*1da0*/  HADD2.F32 R73, -RZ, R73.H0_H0 ;  /* 0x20000049ff497230 */ /* 0x000fe20000004100 */
[--C-:B------:R-:W-:Y:S01]  /*1db0*/  LOP3.LUT R32, R32, 0x80000000, R51.reuse, 0xb8, !PT ;  /* 0x8000000020207812 */ /* 0x100fe200078eb833 */
[----:B------:R-:W-:-:S04]  /*1dc0*/  @!P3 FFMA R32, R51, R0, R51 ;  /* 0x000000003320b223 */ /* 0x000fc80000000033 */
[----:B------:R-:W1:Y:S01]  /*1dd0*/  MUFU.RCP R3, R44 ;  /* 0x0000002c00037308 */ /* 0x000e620000001000 */
[----:B------:R-:W-:Y:S01]  /*1de0*/  FFMA R0, R33, R15, -0.052303962409496307373 ;  /* 0xbd563cae21007423 */ /* 0x000fe2000000000f */
[----:B------:R-:W-:-:S03]  /*1df0*/  FMUL R42, R73, 0.035677410662174224854 ;  /* 0x3d12227a492a7820 */ /* 0x000fc60000400000 */
[----:B------:R-:W-:Y:S01]  /*1e00*/  FFMA R0, R33, R0, 0.1331529766321182251 ;  /* 0x3e08594121007423 */ /* 0x000fe20000000000 */
[----:B------:R-:W-:Y:S01]  /*1e10*/  FFMA R42, R73, R42, 0.79788458347320556641 ;  /* 0x3f4c422a492a7423 */ /* 0x000fe2000000002a */
[----:B------:R-:W-:Y:S02]  /*1e20*/  FSETP.GE.AND P3, PT, |R24|, 0.60000002384185791016, PT ;  /* 0x3f19999a1800780b */ /* 0x000fe40003f66200 */
[----:B------:R-:W-:Y:S01]  /*1e30*/  FFMA R0, R33, R0, -0.33332768082618713379 ;  /* 0xbeaaa9ed21007423 */ /* 0x000fe20000000000 */
[----:B------:R-:W-:Y:S01]  /*1e40*/  FMUL R43, R73, R42 ;  /* 0x0000002a492b7220 */ /* 0x000fe20000400000 */
[----:B0-----:R-:W-:Y:S02]  /*1e50*/  FADD R2, R2, 1 ;  /* 0x3f80000002027421 */ /* 0x001fe40000000000 */
[----:B------:R-:W-:Y:S01]  /*1e60*/  FFMA R33, R33, R0, RZ ;  /* 0x0000000021217223 */ /* 0x000fe200000000ff */
[----:B------:R-:W-:Y:S01]  /*1e70*/  FSETP.GE.AND P2, PT, |R24|, 9.010913848876953125, PT ;  /* 0x41102cb41800780b */ /* 0x000fe20003f46200 */
[----:B------:R-:W-:Y:S01]  /*1e80*/  FMUL R46, |R43|, 2.8853900432586669922 ;  /* 0x4038aa3b2b2e7820 */ /* 0x000fe20000400200 */
[----:B-1----:R-:W-:-:S02]  /*1e90*/  FFMA R0, R3, -2, R14 ;  /* 0xc000000003007823 */ /* 0x002fc4000000000e */
[----:B------:R-:W0:Y:S03]  /*1ea0*/  MUFU.RCP R3, R2 ;  /* 0x0000000200037308 */ /* 0x000e260000001000 */
[----:B------:R-:W-:-:S05]  /*1eb0*/  FSEL R25, R0, 1, !P2 ;  /* 0x3f80000000197808 */ /* 0x000fca0005000000 */
[----:B------:R-:W1:Y:S01]  /*1ec0*/  MUFU.EX2 R46, R46 ;  /* 0x0000002e002e7308 */ /* 0x000e620000000800 */
[--C-:B------:R-:W-:Y:S01]  /*1ed0*/  LOP3.LUT R42, R25, 0x80000000, R24.reuse, 0xb8, !PT ;  /* 0x80000000192a7812 */ /* 0x100fe200078eb818 */
[----:B------:R-:W-:Y:S01]  /*1ee0*/  @!P3 FFMA R42, R24, R33, R24 ;  /* 0x00000021182ab223 */ /* 0x000fe20000000018 */
[C---:B------:R-:W-:Y:S01]  /*1ef0*/  FMUL R24, R45.reuse, R45 ;  /* 0x0000002d2d187220 */ /* 0x040fe20000400000 */
[----:B------:R-:W-:-:S03]  /*1f00*/  FSETP.GE.AND P3, PT, |R45|, 0.60000002384185791016, PT ;  /* 0x3f19999a2d00780b */ /* 0x000fc60003f66200 */
[C---:B------:R-:W-:Y:S01]  /*1f10*/  FFMA R25, R24.reuse, R15, -0.052303962409496307373 ;  /* 0xbd563cae18197423 */ /* 0x040fe2000000000f */
[----:B------:R-:W-:Y:S01]  /*1f20*/  FSETP.GE.AND P2, PT, |R45|, 9.010913848876953125, PT ;  /* 0x41102cb42d00780b */ /* 0x000fe20003f46200 */
[----:B0-----:R-:W-:Y:S02]  /*1f30*/  FFMA R3, R3, -2, R14 ;  /* 0xc000000003037823 */ /* 0x001fe4000000000e */
[----:B------:R-:W-:-:S04]  /*1f40*/  FFMA R25, R24, R25, 0.1331529766321182251 ;  /* 0x3e08594118197423 */ /* 0x000fc80000000019 */
[----:B------:R-:W-:Y:S01]  /*1f50*/  FFMA R0, R24, R25, -0.33332768082618713379 ;  /* 0xbeaaa9ed18007423 */ /* 0x000fe20000000019 */
[----:B-1----:R-:W-:Y:S01]  /*1f60*/  FADD R2, R46, 1 ;  /* 0x3f8000002e027421 */ /* 0x002fe20000000000 */
[----:B------:R-:W-:Y:S02]  /*1f70*/  FSEL R44, R3, 1, !P2 ;  /* 0x3f800000032c7808 */ /* 0x000fe40005000000 */
[----:B------:R-:W-:Y:S01]  /*1f80*/  FFMA R0, R24, R0, RZ ;  /* 0x0000000018007223 */ /* 0x000fe200000000ff */
[----:B--2---:R-:W-:Y:S01]  /*1f90*/  HADD2.F32 R101, -RZ, R30.H0_H0 ;  /* 0x2000001eff657230 */ /* 0x004fe20000004100 */
[----:B------:R0:W1:Y:S01]  /*1fa0*/  MUFU.RCP R3, R2 ;  /* 0x0000000200037308 */ /* 0x0000620000001000 */
[--C-:B------:R-:W-:Y:S01]  /*1fb0*/  LOP3.LUT R44, R44, 0x80000000, R45.reuse, 0xb8, !PT ;  /* 0x800000002c2c7812 */ /* 0x100fe200078eb82d */
[----:B------:R-:W-:Y:S02]  /*1fc0*/  @!P3 FFMA R44, R45, R0, R45 ;  /* 0x000000002d2cb223 */ /* 0x000fe4000000002d */
[----:B------:R-:W-:Y:S01]  /*1fd0*/  FMUL R0, R101, 0.035677410662174224854 ;  /* 0x3d12227a65007820 */ /* 0x000fe20000400000 */
[----:B------:R-:W-:-:S03]  /*1fe0*/  FMUL R24, R43, R43 ;  /* 0x0000002b2b187220 */ /* 0x000fc60000400000 */
[----:B------:R-:W-:Y:S01]  /*1ff0*/  FFMA R0, R101, R0, 0.79788458347320556641 ;  /* 0x3f4c422a65007423 */ /* 0x000fe20000000000 */
[C---:B------:R-:W-:Y:S01]  /*2000*/  FFMA R25, R24.reuse, R15, -0.052303962409496307373 ;  /* 0xbd563cae18197423 */ /* 0x040fe2000000000f */
[----:B------:R-:W-:Y:S02]  /*2010*/  FSETP.GE.AND P3, PT, |R43|, 0.60000002384185791016, PT ;  /* 0x3f19999a2b00780b */ /* 0x000fe40003f66200 */
[----:B------:R-:W-:Y:S01]  /*2020*/  FMUL R33, R101, R0 ;  /* 0x0000000065217220 */ /* 0x000fe20000400000 */
[----:B------:R-:W-:Y:S01]  /*2030*/  FFMA R25, R24, R25, 0.1331529766321182251 ;  /* 0x3e08594118197423 */ /* 0x000fe20000000019 */
[----:B------:R-:W-:Y:S02]  /*2040*/  FSETP.GE.AND P2, PT, |R43|, 9.010913848876953125, PT ;  /* 0x41102cb42b00780b */ /* 0x000fe40003f46200 */
[----:B0-----:R-:W-:Y:S01]  /*2050*/  FMUL R2, |R33|, 2.8853900432586669922 ;  /* 0x4038aa3b21027820 */ /* 0x001fe20000400200 */
[----:B-1----:R-:W-:Y:S01]  /*2060*/  FFMA R3, R3, -2, R14 ;  /* 0xc000000003037823 */ /* 0x002fe2000000000e */
[----:B------:R-:W-:Y:S01]  /*2070*/  SHF.R.U64 R71, R30, 0x10, R31 ;  /* 0x000000101e477819 */ /* 0x000fe2000000121f */
[----:B------:R-:W-:-:S03]  /*2080*/  FFMA R0, R24, R25, -0.33332768082618713379 ;  /* 0xbeaaa9ed18007423 */ /* 0x000fc60000000019 */
[----:B------:R-:W0:Y:S01]  /*2090*/  MUFU.EX2 R2, R2 ;  /* 0x0000000200027308 */ /* 0x000e220000000800 */
[----:B------:R-:W-:Y:S01]  /*20a0*/  FSEL R46, R3, 1, !P2 ;  /* 0x3f800000032e7808 */ /* 0x000fe20005000000 */
[----:B------:R-:W-:Y:S01]  /*20b0*/  FFMA R0, R24, R0, RZ ;  /* 0x0000000018007223 */ /* 0x000fe200000000ff */
[----:B------:R-:W-:Y:S02]  /*20c0*/  HADD2.F32 R71, -RZ, R71.H0_H0 ;  /* 0x20000047ff477230 */ /* 0x000fe40000004100 */
[--C-:B------:R-:W-:Y:S01]  /*20d0*/  LOP3.LUT R46, R46, 0x80000000, R43.reuse, 0xb8, !PT ;  /* 0x800000002e2e7812 */ /* 0x100fe200078eb82b */
[----:B------:R-:W-:Y:S02]  /*20e0*/  @!P3 FFMA R46, R43, R0, R43 ;  /* 0x000000002b2eb223 */ /* 0x000fe4000000002b */
[----:B------:R-:W-:-:S04]  /*20f0*/  FMUL R0, R71, 0.035677410662174224854 ;  /* 0x3d12227a47007820 */ /* 0x000fc80000400000 */
[----:B------:R-:W-:-:S04]  /*2100*/  FFMA R0, R71, R0, 0.79788458347320556641 ;  /* 0x3f4c422a47007423 */ /* 0x000fc80000000000 */
[----:B------:R-:W-:Y:S01]  /*2110*/  FMUL R24, R71, R0 ;  /* 0x0000000047187220 */ /* 0x000fe20000400000 */
[----:B0-----:R-:W-:-:S03]  /*2120*/  FADD R3, R2, 1 ;  /* 0x3f80000002037421 */ /* 0x001fc60000000000 */
[----:B------:R-:W-:Y:S01]  /*2130*/  FMUL R30, |R24|, 2.8853900432586669922 ;  /* 0x4038aa3b181e7820 */ /* 0x000fe20000400200 */
[----:B------:R-:W-:Y:S02]  /*2140*/  FMUL R2, R33, R33 ;  /* 0x0000002121027220 */ /* 0x000fe40000400000 */
[----:B------:R-:W0:Y:S02]  /*2150*/  MUFU.RCP R3, R3 ;  /* 0x0000000300037308 */ /* 0x000e240000001000 */
[----:B------:R-:W-:-:S06]  /*2160*/  FFMA R25, R2, R15, -0.052303962409496307373 ;  /* 0xbd563cae02197423 */ /* 0x000fcc000000000f */
[----:B------:R-:W1:Y:S01]  /*2170*/  MUFU.EX2 R30, R30 ;  /* 0x0000001e001e7308 */ /* 0x000e620000000800 */
[----:B------:R-:W-:-:S04]  /*2180*/  FFMA R25, R2, R25, 0.1331529766321182251 ;  /* 0x3e08594102197423 */ /* 0x000fc80000000019 */
[----:B------:R-:W-:-:S04]  /*2190*/  FFMA R0, R2, R25, -0.33332768082618713379 ;  /* 0xbeaaa9ed02007423 */ /* 0x000fc80000000019 */
[----:B------:R-:W-:Y:S01]  /*21a0*/  FFMA R2, R2, R0, RZ ;  /* 0x0000000002027223 */ /* 0x000fe200000000ff */
[----:B0-----:R-:W-:Y:S01]  /*21b0*/  FFMA R0, R3, -2, R14 ;  /* 0xc000000003007823 */ /* 0x001fe2000000000e */
[----:B-1----:R-:W-:Y:S01]  /*21c0*/  FADD R3, R30, 1 ;  /* 0x3f8000001e037421 */ /* 0x002fe20000000000 */
[----:B------:R-:W-:Y:S01]  /*21d0*/  FMUL R30, R24, R24 ;  /* 0x00000018181e7220 */ /* 0x000fe20000400000 */
[----:B------:R-:W-:-:S04]  /*21e0*/  FSETP.GE.AND P3, PT, |R33|, 0.60000002384185791016, PT ;  /* 0x3f19999a2100780b */ /* 0x000fc80003f66200 */
[----:B------:R-:W0:Y:S01]  /*21f0*/  MUFU.RCP R3, R3 ;  /* 0x0000000300037308 */ /* 0x000e220000001000 */
[----:B------:R-:W-:Y:S01]  /*2200*/  FSETP.GE.AND P2, PT, |R33|, 9.010913848876953125, PT ;  /* 0x41102cb42100780b */ /* 0x000fe20003f46200 */
[----:B------:R-:W-:-:S03]  /*2210*/  FFMA R25, R30, R15, -0.052303962409496307373 ;  /* 0xbd563cae1e197423 */ /* 0x000fc6000000000f */
[----:B------:R-:W-:Y:S01]  /*2220*/  FSEL R0, R0, 1, !P2 ;  /* 0x3f80000000007808 */ /* 0x000fe20005000000 */
[----:B------:R-:W-:Y:S01]  /*2230*/  FFMA R25, R30, R25, 0.1331529766321182251 ;  /* 0x3e0859411e197423 */ /* 0x000fe20000000019 */
[----:B------:R-:W-:Y:S02]  /*2240*/  HADD2.F32 R99, -RZ, R31.H0_H0 ;  /* 0x2000001fff637230 */ /* 0x000fe40000004100 */
[--C-:B------:R-:W-:Y:S01]  /*2250*/  LOP3.LUT R58, R0, 0x80000000, R33.reuse, 0xb8, !PT ;  /* 0x80000000003a7812 */ /* 0x100fe200078eb821 */
[C---:B------:R-:W-:Y:S01]  /*2260*/  FFMA R0, R30.reuse, R25, -0.33332768082618713379 ;  /* 0xbeaaa9ed1e007423 */ /* 0x040fe20000000019 */
[----:B------:R-:W-:Y:S01]  /*2270*/  @!P3 FFMA R58, R33, R2, R33 ;  /* 0x00000002213ab223 */ /* 0x000fe20000000021 */
[----:B0-----:R-:W-:Y:S02]  /*2280*/  FFMA R2, R3, -2, R14 ;  /* 0xc000000003027823 */ /* 0x001fe4000000000e */
[----:B------:R-:W-:Y:S01]  /*2290*/  FFMA R3, R30, R0, RZ ;  /* 0x000000001e037223 */ /* 0x000fe200000000ff */
[----:B------:R-:W-:-:S04]  /*22a0*/  FMUL R0, R99, 0.035677410662174224854 ;  /* 0x3d12227a63007820 */ /* 0x000fc80000400000 */
[----:B------:R-:W-:Y:S01]  /*22b0*/  FFMA R0, R99, R0, 0.79788458347320556641 ;  /* 0x3f4c422a63007423 */ /* 0x000fe20000000000 */
[----:B------:R-:W-:-:S03]  /*22c0*/  FSETP.GE.AND P3, PT, |R24|, 0.60000002384185791016, PT ;  /* 0x3f19999a1800780b */ /* 0x000fc60003f66200 */
[----:B------:R-:W-:Y:S01]  /*22d0*/  FMUL R33, R99, R0 ;  /* 0x0000000063217220 */ /* 0x000fe20000400000 */
[----:B------:R-:W-:-:S03]  /*22e0*/  FSETP.GE.AND P2, PT, |R24|, 9.010913848876953125, PT ;  /* 0x41102cb41800780b */ /* 0x000fc60003f46200 */
[----:B------:R-:W-:Y:S01]  /*22f0*/  FMUL R0, |R33|, 2.8853900432586669922 ;  /* 0x4038aa3b21007820 */ /* 0x000fe20000400200 */
[----:B------:R-:W-:Y:S02]  /*2300*/  FSEL R25, R2, 1, !P2 ;  /* 0x3f80000002197808 */ /* 0x000fe40005000000 */
[----:B------:R-:W-:-:S03]  /*2310*/  SHF.R.U32.HI R69, RZ, 0x10, R31 ;  /* 0x00000010ff457819 */ /* 0x000fc6000001161f */
[----:B------:R-:W0:Y:S01]  /*2320*/  MUFU.EX2 R0, R0 ;  /* 0x0000000000007308 */ /* 0x000e220000000800 */
[--C-:B------:R-:W-:Y:S01]  /*2330*/  LOP3.LUT R30, R25, 0x80000000, R24.reuse, 0xb8, !PT ;  /* 0x80000000191e7812 */ /* 0x100fe200078eb818 */
[----:B------:R-:W-:Y:S01]  /*2340*/  @!P3 FFMA R30, R24, R3, R24 ;  /* 0x00000003181eb223 */ /* 0x000fe20000000018 */
[----:B------:R-:W-:Y:S01]  /*2350*/  HADD2.F32 R69, -RZ, R69.H0_H0 ;  /* 0x20000045ff457230 */ /* 0x000fe20000004100 */
[----:B------:R-:W-:-:S04]  /*2360*/  @!P1 CS2R R24, SRZ ;  /* 0x0000000000189805 */ /* 0x000fc8000001ff00 */
[C---:B------:R-:W-:Y:S02]  /*2370*/  FMUL R92, R69.reuse, 0.035677410662174224854 ;  /* 0x3d12227a455c7820 */ /* 0x040fe40000400000 */
[----:B------:R0:W2:Y:S01]  /*2380*/  @P1 LDG.E.64 R24, desc[UR6][R28.64] ;  /* 0x000000061c181981 */ /* 0x0000a2000c1e1b00 */
[----:B------:R-:W-:Y:S01]  /*2390*/  @!P1 CS2R R2, SRZ ;  /* 0x0000000000029805 */ /* 0x000fe2000001ff00 */
[----:B------:R-:W-:-:S04]  /*23a0*/  FFMA R92, R69, R92, 0.79788458347320556641 ;  /* 0x3f4c422a455c7423 */ /* 0x000fc8000000005c */
[----:B------:R-:W-:Y:S01]  /*23b0*/  FMUL R92, R69, R92 ;  /* 0x0000005c455c7220 */ /* 0x000fe20000400000 */
[----:B------:R1:W4:Y:S01]  /*23c0*/  @P1 LDG.E.64 R2, desc[UR6][R12.64] ;  /* 0x000000060c021981 */ /* 0x000322000c1e1b00 */
[----:B0-----:R-:W-:-:S04]  /*23d0*/  FADD R28, R0, 1 ;  /* 0x3f800000001c7421 */ /* 0x001fc80000000000 */
[----:B------:R-:W0:Y:S01]  /*23e0*/  MUFU.RCP R29, R28 ;  /* 0x0000001c001d7308 */ /* 0x000e220000001000 */
[----:B-1----:R-:W-:Y:S01]  /*23f0*/  FMUL R12, |R92|, 2.8853900432586669922 ;  /* 0x4038aa3b5c0c7820 */ /* 0x002fe20000400200 */
[----:B------:R-:W-:-:S06]  /*2400*/  FMUL R31, R33, R33 ;  /* 0x00000021211f7220 */ /* 0x000fcc0000400000 */
[----:B------:R-:W1:Y:S01]  /*2410*/  MUFU.EX2 R12, R12 ;  /* 0x0000000c000c7308 */ /* 0x000e620000000800 */
        /* <DEDUP_REMOVED lines=8> */
[----:B-1----:R-:W-:Y:S02]  /*24a0*/  FADD R29, R12, 1 ;  /* 0x3f8000000c1d7421 */ /* 0x002fe40000000000 */
[--C-:B------:R-:W-:Y:S01]  /*24b0*/  LOP3.LUT R28, R28, 0x80000000, R33.reuse, 0xb8, !PT ;  /* 0x800000001c1c7812 */ /* 0x100fe200078eb821 */
[----:B------:R-:W-:Y:S01]  /*24c0*/  @!P2 FFMA R28, R33, R0, R33 ;  /* 0x00000000211ca223 */ /* 0x000fe20000000021 */
[----:B------:R-:W-:Y:S02]  /*24d0*/  FMUL R33, R92, R92 ;  /* 0x0000005c5c217220 */ /* 0x000fe40000400000 */
[----:B------:R-:W0:Y:S02]  /*24e0*/  MUFU.RCP R29, R29 ;  /* 0x0000001d001d7308 */ /* 0x000e240000001000 */
[----:B------:R-:W-:-:S04]  /*24f0*/  FFMA R0, R33, R15, -0.052303962409496307373 ;  /* 0xbd563cae21007423 */ /* 0x000fc8000000000f */
[----:B------:R-:W-:-:S04]  /*2500*/  FFMA R0, R33, R0, 0.1331529766321182251 ;  /* 0x3e08594121007423 */ /* 0x000fc80000000000 */
[----:B------:R-:W-:-:S04]  /*2510*/  FFMA R0, R33, R0, -0.33332768082618713379 ;  /* 0xbeaaa9ed21007423 */ /* 0x000fc80000000000 */
[----:B------:R-:W-:Y:S01]  /*2520*/  FFMA R33, R33, R0, RZ ;  /* 0x0000000021217223 */ /* 0x000fe200000000ff */
[----:B---3--:R-:W-:Y:S02]  /*2530*/  HADD2.F32 R97, -RZ, R26.H0_H0 ;  /* 0x2000001aff617230 */ /* 0x008fe40000004100 */
[----:B0-----:R-:W-:Y:S01]  /*2540*/  FFMA R12, R29, -2, R14 ;  /* 0xc00000001d0c7823 */ /* 0x001fe2000000000e */
[----:B------:R-:W-:Y:S02]  /*2550*/  FSETP.GE.AND P1, PT, |R92|, 9.010913848876953125, PT ;  /* 0x41102cb45c00780b */ /* 0x000fe40003f26200 */
[C---:B------:R-:W-:Y:S02]  /*2560*/  FMUL R0, R97.reuse, 0.035677410662174224854 ;  /* 0x3d12227a61007820 */ /* 0x040fe40000400000 */
[----:B------:R-:W-:Y:S02]  /*2570*/  FSEL R31, R12, 1, !P1 ;  /* 0x3f8000000c1f7808 */ /* 0x000fe40004800000 */
[----:B------:R-:W-:-:S04]  /*2580*/  FFMA R0, R97, R0, 0.79788458347320556641 ;  /* 0x3f4c422a61007423 */ /* 0x000fc80000000000 */
[----:B------:R-:W-:-:S04]  /*2590*/  FMUL R12, R97, R0 ;  /* 0x00000000610c7220 */ /* 0x000fc80000400000 */
[----:B------:R-:W-:-:S06]  /*25a0*/  FMUL R0, |R12|, 2.8853900432586669922 ;  /* 0x4038aa3b0c007820 */ /* 0x000fcc0000400200 */
[----:B------:R-:W0:Y:S01]  /*25b0*/  MUFU.EX2 R0, R0 ;  /* 0x0000000000007308 */ /* 0x000e220000000800 */
[----:B------:R-:W-:Y:S02]  /*25c0*/  FSETP.GE.AND P2, PT, |R92|, 0.60000002384185791016, PT ;  /* 0x3f19999a5c00780b */ /* 0x000fe40003f46200 */
[----:B------:R-:W-:-:S05]  /*25d0*/  MOV R13, 0x3f000000 ;  /* 0x3f000000000d7802 */ /* 0x000fca0000000f00 */
[-C--:B------:R-:W-:Y:S01]  /*25e0*/  FFMA R78, R78, R13.reuse, 0.5 ;  /* 0x3f0000004e4e7423 */ /* 0x080fe2000000000d */
[----:B------:R-:W-:Y:S01]  /*25f0*/  FFMA R70, R70, R13, 0.5 ;  /* 0x3f00000046467423 */ /* 0x000fe2000000000d */
[----:B0-----:R-:W-:Y:S02]  /*2600*/  FADD R29, R0, 1 ;  /* 0x3f800000001d7421 */ /* 0x001fe40000000000 */
[----:B------:R-:W-:Y:S01]  /*2610*/  FMUL R77, R77, R78 ;  /* 0x0000004e4d4d7220 */ /* 0x000fe20000400000 */
[--C-:B------:R-:W-:Y:S01]  /*2620*/  LOP3.LUT R78, R31, 0x80000000, R92.reuse, 0xb8, !PT ;  /* 0x800000001f4e7812 */ /* 0x100fe200078eb85c */
[----:B------:R-:W-:Y:S02]  /*2630*/  @!P2 FFMA R78, R92, R33, R92 ;  /* 0x000000215c4ea223 */ /* 0x000fe4000000005c */
[----:B------:R-:W0:Y:S01]  /*2640*/  MUFU.RCP R29, R29 ;  /* 0x0000001d001d7308 */ /* 0x000e220000001000 */
[----:B------:R-:W-:Y:S01]  /*2650*/  FMUL R33, R12, R12 ;  /* 0x0000000c0c217220 */ /* 0x000fe20000400000 */
[----:B------:R-:W-:-:S03]  /*2660*/  FMUL R83, R83, R70 ;  /* 0x0000004653537220 */ /* 0x000fc60000400000 */
[----:B------:R-:W-:Y:S01]  /*2670*/  FFMA R70, R33, R15, -0.052303962409496307373 ;  /* 0xbd563cae21467423 */ /* 0x000fe2000000000f */
[----:B------:R-:W-:-:S03]  /*2680*/  SHF.R.U64 R67, R26, 0x10, R27 ;  /* 0x000000101a437819 */ /* 0x000fc6000000121b */
[C---:B------:R-:W-:Y:S01]  /*2690*/  FFMA R70, R33.reuse, R70, 0.1331529766321182251 ;  /* 0x3e08594121467423 */ /* 0x040fe20000000046 */
[C---:B------:R-:W-:Y:S01]  /*26a0*/  FSETP.GE.AND P2, PT, |R12|.reuse, 0.60000002384185791016, PT ;  /* 0x3f19999a0c00780b */ /* 0x040fe20003f46200 */
[----:B------:R-:W-:Y:S02]  /*26b0*/  HADD2.F32 R67, -RZ, R67.H0_H0 ;  /* 0x20000043ff437230 */ /* 0x000fe40000004100 */
        /* <DEDUP_REMOVED lines=19> */
[C---:B------:R-:W-:Y:S01]  /*27f0*/  FSETP.GE.AND P2, PT, |R12|.reuse, 0.60000002384185791016, PT ;  /* 0x3f19999a0c00780b */ /* 0x040fe20003f46200 */
[----:B------:R-:W-:Y:S02]  /*2800*/  HADD2.F32 R65, -RZ, R27.H0_H0 ;  /* 0x2000001bff417230 */ /* 0x000fe40000004100 */
        /* <DEDUP_REMOVED lines=18> */
[----:B------:R-:W-:Y:S01]  /*2930*/  SHF.R.U32.HI R63, RZ, 0x10, R27 ;  /* 0x00000010ff3f7819 */ /* 0x000fe2000001161b */
[----:B------:R-:W-:Y:S01]  /*2940*/  FFMA R80, R31, R80, 0.1331529766321182251 ;  /* 0x3e0859411f507423 */ /* 0x000fe20000000050 */
[----:B------:R-:W-:-:S03]  /*2950*/  FSETP.GE.AND P2, PT, |R12|, 0.60000002384185791016, PT ;  /* 0x3f19999a0c00780b */ /* 0x000fc60003f46200 */
[C---:B------:R-:W-:Y:S01]  /*2960*/  FFMA R0, R31.reuse, R80, -0.33332768082618713379 ;  /* 0xbeaaa9ed1f007423 */ /* 0x040fe20000000050 */
[----:B------:R-:W-:Y:S01]  /*2970*/  HADD2.F32 R63, -RZ, R63.H0_H0 ;  /* 0x2000003fff3f7230 */ /* 0x000fe20000004100 */
[----:B------:R-:W-:Y:S02]  /*2980*/  FSETP.GE.AND P1, PT, |R12|, 9.010913848876953125, PT ;  /* 0x41102cb40c00780b */ /* 0x000fe40003f26200 */
[----:B------:R-:W-:Y:S02]  /*2990*/  FFMA R31, R31, R0, RZ ;  /* 0x000000001f1f7223 */ /* 0x000fe400000000ff */
        /* <DEDUP_REMOVED lines=24> */
[----:B--2---:R-:W-:-:S05]  /*2b20*/  HADD2.F32 R29, -RZ, R24.H0_H0 ;  /* 0x20000018ff1d7230 */ /* 0x004fca0000004100 */
        /* <DEDUP_REMOVED lines=8> */
[----:B------:R-:W-:Y:S01]  /*2bb0*/  FMUL R31, R12, R12 ;  /* 0x0000000c0c1f7220 */ /* 0x000fe20000400000 */
[----:B------:R-:W-:Y:S01]  /*2bc0*/  FMUL R111, R111, R64 ;  /* 0x000000406f6f7220 */ /* 0x000fe20000400000 */
[----:B------:R-:W-:Y:S02]  /*2bd0*/  SHF.R.U64 R24, R24, 0x10, R25 ;  /* 0x0000001018187819 */ /* 0x000fe40000001219 */
[C---:B------:R-:W-:Y:S01]  /*2be0*/  FFMA R64, R31.reuse, R15, -0.052303962409496307373 ;  /* 0xbd563cae1f407423 */ /* 0x040fe2000000000f */
[----:B------:R-:W-:Y:S02]  /*2bf0*/  FSETP.GE.AND P1, PT, |R12|, 9.010913848876953125, PT ;  /* 0x41102cb40c00780b */ /* 0x000fe40003f26200 */
[----:B------:R-:W-:Y:S02]  /*2c00*/  HADD2.F32 R24, -RZ, R24.H0_H0 ;  /* 0x20000018ff187230 */ /* 0x000fe40000004100 */
[----:B------:R-:W-:Y:S01]  /*2c10*/  FFMA R64, R31, R64, 0.1331529766321182251 ;  /* 0x3e0859411f407423 */ /* 0x000fe20000000040 */
[----:B0-----:R-:W-:-:S03]  /*2c20*/  FFMA R27, R27, -2, R14 ;  /* 0xc00000001b1b7823 */ /* 0x001fc6000000000e */
[----:B------:R-:W-:Y:S02]  /*2c30*/  FFMA R0, R31, R64, -0.33332768082618713379 ;  /* 0xbeaaa9ed1f007423 */ /* 0x000fe40000000040 */
        /* <DEDUP_REMOVED lines=23> */
[----:B------:R-:W-:-:S03]  /*2db0*/  HADD2.F32 R31, -RZ, R25.H0_H0 ;  /* 0x20000019ff1f7230 */ /* 0x000fc60000004100 */
        /* <DEDUP_REMOVED lines=19> */
[----:B------:R-:W-:Y:S01]  /*2ef0*/  FFMA R28, R28, R13, 0.5 ;  /* 0x3f0000001c1c7423 */ /* 0x000fe2000000000d */
[----:B0-----:R-:W-:Y:S01]  /*2f00*/  FFMA R27, R27, -2, R14 ;  /* 0xc00000001b1b7823 */ /* 0x001fe2000000000e */
[----:B------:R-:W-:Y:S01]  /*2f10*/  FFMA R0, R33, R48, 0.1331529766321182251 ;  /* 0x3e08594121007423 */ /* 0x000fe20000000030 */
[----:B----4-:R-:W-:-:S02]  /*2f20*/  SHF.R.U64 R89, R2, 0x10, R3 ;  /* 0x0000001002597819 */ /* 0x010fc40000001203 */
[----:B------:R-:W-:Y:S01]  /*2f30*/  SHF.R.U32.HI R59, RZ, 0x10, R3 ;  /* 0x00000010ff3b7819 */ /* 0x000fe20000011603 */
[-C--:B------:R-:W-:Y:S01]  /*2f40*/  FFMA R30, R30, R13.reuse, 0.5 ;  /* 0x3f0000001e1e7423 */ /* 0x080fe2000000000d */
[----:B------:R-:W-:Y:S01]  /*2f50*/  FSEL R27, R27, 1, !P2 ;  /* 0x3f8000001b1b7808 */ /* 0x000fe20005000000 */
[-C--:B------:R-:W-:Y:S01]  /*2f60*/  FFMA R46, R46, R13.reuse, 0.5 ;  /* 0x3f0000002e2e7423 */ /* 0x080fe2000000000d */
[-C--:B------:R-:W-:Y:S01]  /*2f70*/  FFMA R42, R42, R13.reuse, 0.5 ;  /* 0x3f0000002a2a7423 */ /* 0x080fe2000000000d */
[----:B------:R-:W-:Y:S01]  /*2f80*/  FFMA R64, R64, R13, 0.5 ;  /* 0x3f00000040407423 */ /* 0x000fe2000000000d */
[----:B------:R-:W-:Y:S01]  /*2f90*/  LOP3.LUT R48, R27, 0x80000000, R12, 0xb8, !PT ;  /* 0x800000001b307812 */ /* 0x000fe200078eb80c */
[----:B------:R-:W-:Y:S01]  /*2fa0*/  ULDC.64 UR12, c[0x0][0x220] ;  /* 0x00008800000c7ab9 */ /* 0x000fe20000000a00 */
[----:B------:R-:W0:Y:S01]  /*2fb0*/  @P1 LDC.64 R26, c[0x0][0x230] ;  /* 0x00008c00ff1a1b82 */ /* 0x000e220000000a00 */
[----:B------:R-:W-:Y:S01]  /*2fc0*/  FFMA R0, R33, R0, -0.33332768082618713379 ;  /* 0xbeaaa9ed21007423 */ /* 0x000fe20000000000 */
[----:B------:R-:W-:-:S03]  /*2fd0*/  HADD2.F32 R91, -RZ, R91.H0_H0 ;  /* 0x2000005bff5b7230 */ /* 0x000fc60000004100 */
[----:B------:R-:W-:Y:S02]  /*2fe0*/  FFMA R33, R33, R0, RZ ;  /* 0x0000000021217223 */ /* 0x000fe400000000ff */
[C---:B------:R-:W-:Y:S02]  /*2ff0*/  FMUL R0, R91.reuse, 0.035677410662174224854 ;  /* 0x3d12227a5b007820 */ /* 0x040fe40000400000 */
[----:B------:R-:W-:Y:S01]  /*3000*/  @!P3 FFMA R48, R12, R33, R12 ;  /* 0x000000210c30b223 */ /* 0x000fe2000000000c */
[----:B------:R-:W-:Y:S01]  /*3010*/  MOV R12, 0x3f800000 ;  /* 0x3f800000000c7802 */ /* 0x000fe20000000f00 */
[----:B------:R-:W-:Y:S01]  /*3020*/  FFMA R0, R91, R0, 0.79788458347320556641 ;  /* 0x3f4c422a5b007423 */ /* 0x000fe20000000000 */
[----:B------:R-:W-:Y:S01]  /*3030*/  FMUL R121, R4, R121 ;  /* 0x0000007904797220 */ /* 0x000fe20000400000 */
[----:B------:R-:W-:-:S03]  /*3040*/  HADD2.F32 R4, -RZ, R2.H0_H0 ;  /* 0x20000002ff047230 */ /* 0x000fc60000004100 */
[----:B0-----:R0:W2:Y:S02]  /*3050*/  @P1 LDG.E R12, desc[UR6][R26.64] ;  /* 0x000000061a0c1981 */ /* 0x0010a4000c1e1900 */
[----:B0-----:R-:W-:-:S04]  /*3060*/  FMUL R26, R91, R0 ;  /* 0x000000005b1a7220 */ /* 0x001fc80000400000 */
[----:B------:R-:W-:Y:S01]  /*3070*/  FMUL R0, |R26|, 2.8853900432586669922 ;  /* 0x4038aa3b1a007820 */ /* 0x000fe20000400200 */
[----:B------:R-:W-:-:S05]  /*3080*/  FMUL R25, R4, 0.035677410662174224854 ;  /* 0x3d12227a04197820 */ /* 0x000fca0000400000 */
[----:B------:R-:W0:Y:S01]  /*3090*/  MUFU.EX2 R0, R0 ;  /* 0x0000000000007308 */ /* 0x000e220000000800 */
[----:B------:R-:W-:-:S04]  /*30a0*/  FFMA R25, R4, R25, 0.79788458347320556641 ;  /* 0x3f4c422a04197423 */ /* 0x000fc80000000019 */
[----:B------:R-:W-:-:S04]  /*30b0*/  FMUL R25, R4, R25 ;  /* 0x0000001904197220 */ /* 0x000fc80000400000 */
[----:B------:R-:W-:-:S06]  /*30c0*/  FMUL R32, |R25|, 2.8853900432586669922 ;  /* 0x4038aa3b19207820 */ /* 0x000fcc0000400200 */
[----:B------:R-:W1:Y:S01]  /*30d0*/  MUFU.EX2 R32, R32 ;  /* 0x0000002000207308 */ /* 0x000e620000000800 */
[----:B0-----:R-:W-:-:S07]  /*30e0*/  FADD R27, R0, 1 ;  /* 0x3f800000001b7421 */ /* 0x001fce0000000000 */
[----:B------:R-:W0:Y:S01]  /*30f0*/  MUFU.RCP R27, R27 ;  /* 0x0000001b001b7308 */ /* 0x000e220000001000 */
[----:B------:R-:W-:Y:S01]  /*3100*/  FMUL R99, R99, R28 ;  /* 0x0000001c63637220 */ /* 0x000fe20000400000 */
[C---:B------:R-:W-:Y:S01]  /*3110*/  FMUL R28, R26.reuse, R26 ;  /* 0x0000001a1a1c7220 */ /* 0x040fe20000400000 */
[----:B------:R-:W-:-:S03]  /*3120*/  FSETP.GE.AND P3, PT, |R26|, 0.60000002384185791016, PT ;  /* 0x3f19999a1a00780b */ /* 0x000fc60003f66200 */
[----:B------:R-:W-:Y:S01]  /*3130*/  FFMA R33, R28, R15, -0.052303962409496307373 ;  /* 0xbd563cae1c217423 */ /* 0x000fe2000000000f */
[----:B-1----:R-:W-:-:S03]  /*3140*/  FADD R32, R32, 1 ;  /* 0x3f80000020207421 */ /* 0x002fc60000000000 */
[----:B------:R-:W-:Y:S01]  /*3150*/  FFMA R33, R28, R33, 0.1331529766321182251 ;  /* 0x3e0859411c217423 */ /* 0x000fe20000000021 */
[----:B------:R-:W-:Y:S01]  /*3160*/  ISETP.GE.U32.AND P1, PT, R38, R17, PT ;  /* 0x000000112600720c */ /* 0x000fe20003f26070 */
[----:B------:R-:W1:Y:S01]  /*3170*/  MUFU.RCP R43, R32 ;  /* 0x00000020002b7308 */ /* 0x000e620000001000 */
[----:B------:R-:W-:Y:S01]  /*3180*/  FSETP.GE.AND P2, PT, |R26|, 9.010913848876953125, PT ;  /* 0x41102cb41a00780b */ /* 0x000fe20003f46200 */
[----:B------:R-:W-:Y:S01]  /*3190*/  FFMA R0, R28, R33, -0.33332768082618713379 ;  /* 0xbeaaa9ed1c007423 */ /* 0x000fe20000000021 */
[----:B0-----:R-:W-:Y:S01]  /*31a0*/  FFMA R27, R27, -2, R14 ;  /* 0xc00000001b1b7823 */ /* 0x001fe2000000000e */
[----:B------:R-:W-:Y:S01]  /*31b0*/  ISETP.GE.U32.OR P1, PT, R39, R16, P1 ;  /* 0x000000102700720c */ /* 0x000fe20000f26470 */
[----:B------:R-:W-:Y:S01]  /*31c0*/  FFMA R39, R44, R13, 0.5 ;  /* 0x3f0000002c277423 */ /* 0x000fe2000000000d */
[----:B------:R-:W-:Y:S02]  /*31d0*/  FFMA R33, R28, R0, RZ ;  /* 0x000000001c217223 */ /* 0x000fe400000000ff */
[----:B------:R-:W-:Y:S01]  /*31e0*/  FSEL R27, R27, 1, !P2 ;  /* 0x3f8000001b1b7808 */ /* 0x000fe20005000000 */
[----:B------:R-:W-:Y:S01]  /*31f0*/  FMUL R0, R25, R25 ;  /* 0x0000001919007220 */ /* 0x000fe20000400000 */
[----:B------:R-:W-:-:S02]  /*3200*/  FMUL R39, R40, R39 ;  /* 0x0000002728277220 */ /* 0x000fc40000400000 */
[--C-:B------:R-:W-:Y:S01]  /*3210*/  LOP3.LUT R40, R27, 0x80000000, R26.reuse, 0xb8, !PT ;  /* 0x800000001b287812 */ /* 0x100fe200078eb81a */
[----:B------:R-:W-:Y:S01]  /*3220*/  @!P3 FFMA R40, R26, R33, R26 ;  /* 0x000000211a28b223 */ /* 0x000fe2000000001a */
[C---:B------:R-:W-:Y:S01]  /*3230*/  FFMA R27, R0.reuse, R15, -0.052303962409496307373 ;  /* 0xbd563cae001b7423 */ /* 0x040fe2000000000f */
[----:B------:R-:W-:Y:S01]  /*3240*/  HADD2.F32 R33, -RZ, R3.H0_H0 ;  /* 0x20000003ff217230 */ /* 0x000fe20000004100 */
[----:B------:R-:W-:Y:S01]  /*3250*/  FSETP.GE.AND P3, PT, |R25|, 0.60000002384185791016, PT ;  /* 0x3f19999a1900780b */ /* 0x000fe20003f66200 */
[----:B------:R-:W-:Y:S02]  /*3260*/  HADD2.F32 R89, -RZ, R89.H0_H0 ;  /* 0x20000059ff597230 */ /* 0x000fe40000004100 */
[C---:B------:R-:W-:Y:S01]  /*3270*/  FFMA R27, R0.reuse, R27, 0.1331529766321182251 ;  /* 0x3e085941001b7423 */ /* 0x040fe2000000001b */
[----:B-1----:R-:W-:Y:S01]  /*3280*/  FFMA R43, R43, -2, R14 ;  /* 0xc00000002b2b7823 */ /* 0x002fe2000000000e */
[----:B------:R-:W-:Y:S01]  /*3290*/  FMUL R2, R33, 0.035677410662174224854 ;  /* 0x3d12227a21027820 */ /* 0x000fe20000400000 */
[----:B------:R-:W-:Y:S01]  /*32a0*/  FSETP.GE.AND P2, PT, |R25|, 9.010913848876953125, PT ;  /* 0x41102cb41900780b */ /* 0x000fe20003f46200 */
[----:B------:R-:W-:-:S02]  /*32b0*/  FFMA R27, R0, R27, -0.33332768082618713379 ;  /* 0xbeaaa9ed001b7423 */ /* 0x000fc4000000001b */
[----:B------:R-:W-:Y:S01]  /*32c0*/  FFMA R28, R33, R2, 0.79788458347320556641 ;  /* 0x3f4c422a211c7423 */ /* 0x000fe20000000002 */
[----:B------:R-:W-:Y:S01]  /*32d0*/  FMUL R2, R89, 0.035677410662174224854 ;  /* 0x3d12227a59027820 */ /* 0x000fe20000400000 */
[----:B------:R-:W-:Y:S01]  /*32e0*/  FSEL R26, R43, 1, !P2 ;  /* 0x3f8000002b1a7808 */ /* 0x000fe20005000000 */
[----:B------:R-:W-:Y:S01]  /*32f0*/  FFMA R0, R0, R27, RZ ;  /* 0x0000001b00007223 */ /* 0x000fe200000000ff */
[----:B------:R-:W-:Y:S02]  /*3300*/  HADD2.F32 R59, -RZ, R59.H0_H0 ;  /* 0x2000003bff3b7230 */ /* 0x000fe40000004100 */
[----:B------:R-:W-:Y:S01]  /*3310*/  FFMA R2, R89, R2, 0.79788458347320556641 ;  /* 0x3f4c422a59027423 */ /* 0x000fe20000000002 */
[--C-:B------:R-:W-:Y:S01]  /*3320*/  LOP3.LUT R26, R26, 0x80000000, R25.reuse, 0xb8, !PT ;  /* 0x800000001a1a7812 */ /* 0x100fe200078eb819 */
[----:B------:R-:W-:Y:S01]  /*3330*/  @!P3 FFMA R26, R25, R0, R25 ;  /* 0x00000000191ab223 */ /* 0x000fe20000000019 */
[----:B------:R-:W-:Y:S01]  /*3340*/  FMUL R71, R71, R30 ;  /* 0x0000001e47477220 */ /* 0x000fe20000400000 */
[----:B------:R-:W-:Y:S01]  /*3350*/  FMUL R0, R59, 0.035677410662174224854 ;  /* 0x3d12227a3b007820 */ /* 0x000fe20000400000 */
[----:B------:R-:W-:Y:S01]  /*3360*/  FMUL R30, R89, R2 ;  /* 0x00000002591e7220 */ /* 0x000fe20000400000 */
[----:B------:R-:W-:-:S02]  /*3370*/  FMUL R28, R33, R28 ;  /* 0x0000001c211c7220 */ /* 0x000fc40000400000 */
[C---:B------:R-:W-:Y:S01]  /*3380*/  FFMA R32, R59.reuse, R0, 0.79788458347320556641 ;  /* 0x3f4c422a3b207423 */ /* 0x040fe20000000000 */
[----:B------:R-:W-:Y:S01]  /*3390*/  FMUL R0, |R30|, 2.8853900432586669922 ;  /* 0x4038aa3b1e007820 */ /* 0x000fe20000400200 */
[----:B------:R-:W-:Y:S02]  /*33a0*/  FMUL R3, |R28|, 2.8853900432586669922 ;  /* 0x4038aa3b1c037820 */ /* 0x000fe40000400200 */
[----:B------:R-:W-:Y:S01]  /*33b0*/  FMUL R32, R59, R32 ;  /* 0x000000203b207220 */ /* 0x000fe20000400000 */
[----:B------:R-:W0:Y:S01]  /*33c0*/  MUFU.EX2 R2, R0 ;  /* 0x0000000000027308 */ /* 0x000e220000000800 */
[----:B------:R-:W-:Y:S02]  /*33d0*/  FMUL R73, R73, R46 ;  /* 0x0000002e49497220 */ /* 0x000fe40000400000 */
[----:B------:R-:W-:-:S05]  /*33e0*/  FMUL R46, |R32|, 2.8853900432586669922 ;  /* 0x4038aa3b202e7820 */ /* 0x000fca0000400200 */
[----:B------:R-:W1:Y:S01]  /*33f0*/  MUFU.EX2 R3, R3 ;  /* 0x0000000300037308 */ /* 0x000e620000000800 */
[----:B------:R-:W-:-:S07]  /*3400*/  FFMA R40, R40, R13, 0.5 ;  /* 0x3f00000028287423 */ /* 0x000fce000000000d */
[----:B------:R-:W3:Y:S01]  /*3410*/  MUFU.EX2 R46, R46 ;  /* 0x0000002e002e7308 */ /* 0x000ee20000000800 */
[----:B0-----:R-:W-:Y:S01]  /*3420*/  FADD R2, R2, 1 ;  /* 0x3f80000002027421 */ /* 0x001fe20000000000 */
[----:B------:R-:W-:Y:S01]  /*3430*/  FMUL R103, R103, R42 ;  /* 0x0000002a67677220 */ /* 0x000fe20000400000 */
[-C--:B------:R-:W-:Y:S01]  /*3440*/  FFMA R48, R48, R13.reuse, 0.5 ;  /* 0x3f00000030307423 */ /* 0x080fe2000000000d */
[----:B------:R-:W-:Y:S01]  /*3450*/  FMUL R91, R91, R40 ;  /* 0x000000285b5b7220 */ /* 0x000fe20000400000 */
[----:B------:R-:W-:Y:S01]  /*3460*/  FMUL R44, R28, R28 ;  /* 0x0000001c1c2c7220 */ /* 0x000fe20000400000 */
[----:B------:R-:W-:Y:S01]  /*3470*/  FMUL R40, R32, R32 ;  /* 0x0000002020287220 */ /* 0x000fe20000400000 */
[----:B------:R-:W-:Y:S01]  /*3480*/  FMUL R27, R29, R64 ;  /* 0x000000401d1b7220 */ /* 0x000fe20000400000 */
[----:B-1----:R-:W-:Y:S02]  /*3490*/  FADD R42, R3, 1 ;  /* 0x3f800000032a7421 */ /* 0x002fe40000000000 */
[----:B------:R-:W0:Y:S01]  /*34a0*/  MUFU.RCP R3, R2 ;  /* 0x0000000200037308 */ /* 0x000e220000001000 */
[----:B------:R-:W-:Y:S01]  /*34b0*/  FMUL R29, R31, R48 ;  /* 0x000000301f1d7220 */ /* 0x000fe20000400000 */
[----:B------:R-:W-:Y:S01]  /*34c0*/  FFMA R25, R66, R13, 0.5 ;  /* 0x3f00000042197423 */ /* 0x000fe2000000000d */
[-C--:B------:R-:W-:Y:S01]  /*34d0*/  FFMA R31, R44, R15.reuse, -0.052303962409496307373 ;  /* 0xbd563cae2c1f7423 */ /* 0x080fe2000000000f */
[----:B------:R-:W-:Y:S01]  /*34e0*/  FFMA R47, R40, R15, -0.052303962409496307373 ;  /* 0xbd563cae282f7423 */ /* 0x000fe2000000000f */
[----:B---3--:R-:W-:-:S03]  /*34f0*/  FADD R46, R46, 1 ;  /* 0x3f8000002e2e7421 */ /* 0x008fc60000000000 */
[----:B------:R-:W1:Y:S01]  /*3500*/  MUFU.RCP R43, R42 ;  /* 0x0000002a002b7308 */ /* 0x000e620000001000 */
[----:B------:R-:W-:Y:S01]  /*3510*/  FMUL R25, R24, R25 ;  /* 0x0000001918197220 */ /* 0x000fe20000400000 */
[----:B------:R-:W-:Y:S01]  /*3520*/  FFMA R31, R44, R31, 0.1331529766321182251 ;  /* 0x3e0859412c1f7423 */ /* 0x000fe2000000001f */
[----:B------:R-:W-:Y:S01]  /*3530*/  FMUL R24, R30, R30 ;  /* 0x0000001e1e187220 */ /* 0x000fe20000400000 */
[----:B------:R-:W-:Y:S02]  /*3540*/  FFMA R49, R40, R47, 0.1331529766321182251 ;  /* 0x3e08594128317423 */ /* 0x000fe4000000002f */
[----:B------:R-:W-:Y:S02]  /*3550*/  FFMA R0, R44, R31, -0.33332768082618713379 ;  /* 0xbeaaa9ed2c007423 */ /* 0x000fe4000000001f */
[----:B------:R-:W3:Y:S01]  /*3560*/  MUFU.RCP R47, R46 ;  /* 0x0000002e002f7308 */ /* 0x000ee20000001000 */
[----:B------:R-:W-:Y:S01]  /*3570*/  FFMA R31, R24, R15, -0.052303962409496307373 ;  /* 0xbd563cae181f7423 */ /* 0x000fe2000000000f */
[----:B0-----:R-:W-:Y:S01]  /*3580*/  FFMA R3, R3, -2, R14 ;  /* 0xc000000003037823 */ /* 0x001fe2000000000e */
[----:B------:R-:W-:-:S02]  /*3590*/  FSETP.GE.AND P4, PT, |R30|, 9.010913848876953125, PT ;  /* 0x41102cb41e00780b */ /* 0x000fc40003f86200 */
[----:B------:R-:W-:Y:S01]  /*35a0*/  FFMA R31, R24, R31, 0.1331529766321182251 ;  /* 0x3e085941181f7423 */ /* 0x000fe2000000001f */
[----:B------:R-:W-:Y:S01]  /*35b0*/  FFMA R45, R44, R0, RZ ;  /* 0x000000002c2d7223 */ /* 0x000fe200000000ff */
[----:B------:R-:W-:Y:S02]  /*35c0*/  FSETP.GE.AND P5, PT, |R28|, 9.010913848876953125, PT ;  /* 0x41102cb41c00780b */ /* 0x000fe40003fa6200 */
[----:B------:R-:W-:Y:S01]  /*35d0*/  FFMA R0, R24, R31, -0.33332768082618713379 ;  /* 0xbeaaa9ed18007423 */ /* 0x000fe2000000001f */
[----:B-1----:R-:W-:Y:S01]  /*35e0*/  FFMA R43, R43, -2, R14 ;  /* 0xc00000002b2b7823 */ /* 0x002fe2000000000e */
[----:B------:R-:W-:Y:S02]  /*35f0*/  FSEL R3, R3, 1, !P4 ;  /* 0x3f80000003037808 */ /* 0x000fe40006000000 */
[----:B------:R-:W-:Y:S01]  /*3600*/  FSETP.GE.AND P4, PT, |R32|, 0.60000002384185791016, PT ;  /* 0x3f19999a2000780b */ /* 0x000fe20003f86200 */
[----:B------:R-:W-:Y:S01]  /*3610*/  FFMA R31, R24, R0, RZ ;  /* 0x00000000181f7223 */ /* 0x000fe200000000ff */
[----:B------:R-:W-:-:S02]  /*3620*/  FSETP.GE.AND P3, PT, |R28|, 0.60000002384185791016, PT ;  /* 0x3f19999a1c00780b */ /* 0x000fc40003f66200 */
[----:B------:R-:W-:Y:S01]  /*3630*/  @P0 LEA R24, P2, R19, R10, 0x3 ;  /* 0x0000000a13180211 */ /* 0x000fe200078418ff */
[----:B---3--:R-:W-:Y:S01]  /*3640*/  FFMA R47, R47, -2, R14 ;  /* 0xc00000002f2f7823 */ /* 0x008fe2000000000e */
[----:B------:R-:W-:Y:S01]  /*3650*/  FSEL R43, R43, 1, !P5 ;  /* 0x3f8000002b2b7808 */ /* 0x000fe20006800000 */
[----:B------:R-:W-:Y:S01]  /*3660*/  FFMA R0, R40, R49, -0.33332768082618713379 ;  /* 0xbeaaa9ed28007423 */ /* 0x000fe20000000031 */
[----:B------:R-:W-:Y:S02]  /*3670*/  FSETP.GE.AND P5, PT, |R32|, 9.010913848876953125, PT ;  /* 0x41102cb42000780b */ /* 0x000fe40003fa6200 */
[----:B------:R-:W-:Y:S02]  /*3680*/  @P0 LEA.HI.X R11, R19, R11, R18, 0x3, P2 ;  /* 0x0000000b130b0211 */ /* 0x000fe400010f1c12 */
[----:B------:R-:W-:Y:S01]  /*3690*/  FSETP.GE.AND P2, PT, |R30|, 0.60000002384185791016, PT ;  /* 0x3f19999a1e00780b */ /* 0x000fe20003f46200 */
[----:B------:R-:W-:Y:S01]  /*36a0*/  FFMA R49, R40, R0, RZ ;  /* 0x0000000028317223 */ /* 0x000fe200000000ff */
[----:B------:R-:W-:-:S02]  /*36b0*/  FSEL R47, R47, 1, !P5 ;  /* 0x3f8000002f2f7808 */ /* 0x000fc40006800000 */
[----:B------:R-:W-:Y:S02]  /*36c0*/  LOP3.LUT R10, R43, 0x80000000, R28, 0xb8, !PT ;  /* 0x800000002b0a7812 */ /* 0x000fe400078eb81c */
[--C-:B------:R-:W-:Y:S01]  /*36d0*/  LOP3.LUT R40, R47, 0x80000000, R32.reuse, 0xb8, !PT ;  /* 0x800000002f287812 */ /* 0x100fe200078eb820 */
[----:B------:R-:W-:Y:S01]  /*36e0*/  @!P4 FFMA R40, R32, R49, R32 ;  /* 0x000000312028c223 */ /* 0x000fe20000000020 */
[----:B------:R-:W-:Y:S01]  /*36f0*/  @!P3 FFMA R10, R28, R45, R28 ;  /* 0x0000002d1c0ab223 */ /* 0x000fe2000000001c */
[----:B------:R-:W-:Y:S02]  /*3700*/  @!P0 CS2R R44, SRZ ;  /* 0x00000000002c8805 */ /* 0x000fe4000001ff00 */
[----:B------:R-:W-:Y:S01]  /*3710*/  @P0 LEA R2, P5, R24, R95, 0x3 ;  /* 0x0000005f18020211 */ /* 0x000fe200078a18ff */
[----:B------:R-:W-:Y:S01]  /*3720*/  FFMA R40, R40, R13, 0.5 ;  /* 0x3f00000028287423 */ /* 0x000fe2000000000d */
[--C-:B------:R-:W-:Y:S01]  /*3730*/  LOP3.LUT R0, R3, 0x80000000, R30.reuse, 0xb8, !PT ;  /* 0x8000000003007812 */ /* 0x100fe200078eb81e */
[----:B------:R-:W-:Y:S01]  /*3740*/  @!P2 FFMA R0, R30, R31, R30 ;  /* 0x0000001f1e00a223 */ /* 0x000fe2000000001e */
[----:B------:R-:W-:Y:S01]  /*3750*/  @P0 LEA.HI.X R3, R24, R93, R11, 0x3, P5 ;  /* 0x0000005d18030211 */ /* 0x000fe200028f1c0b */
[----:B------:R-:W-:Y:S01]  /*3760*/  FMUL R59, R59, R40 ;  /* 0x000000283b3b7220 */ /* 0x000fe20000400000 */
[----:B------:R-:W-:Y:S01]  /*3770*/  IADD3 R11, P2, R41, UR12, RZ ;  /* 0x0000000c290b7c10 */ /* 0x000fe2000ff5e0ff */
[----:B------:R-:W5:Y:S01]  /*3780*/  @P0 LDG.E.64 R44, desc[UR6][R36.64] ;  /* 0x00000006242c0981 */ /* 0x000f62000c1e1b00 */
[----:B------:R-:W-:-:S02]  /*3790*/  @!P0 CS2R R46, SRZ ;  /* 0x00000000002e8805 */ /* 0x000fc4000001ff00 */
[----:B------:R-:W-:-:S04]  /*37a0*/  @!P0 CS2R R40, SRZ ;  /* 0x0000000000288805 */ /* 0x000fc8000001ff00 */
[----:B------:R-:W5:Y:S01]  /*37b0*/  @P0 LDG.E.64 R46, desc[UR6][R74.64] ;  /* 0x000000064a2e0981 */ /* 0x000f62000c1e1b00 */
[----:B------:R-:W-:-:S03]  /*37c0*/  @!P0 CS2R R36, SRZ ;  /* 0x0000000000248805 */ /* 0x000fc6000001ff00 */
[----:B------:R-:W5:Y:S04]  /*37d0*/  @P0 LDG.E.64 R40, desc[UR6][R60.64] ;  /* 0x000000063c280981 */ /* 0x000f68000c1e1b00 */
[----:B------:R-:W5:Y:S01]  /*37e0*/  @P0 LDG.E.64 R36, desc[UR6][R56.64] ;  /* 0x0000000638240981 */ /* 0x000f62000c1e1b00 */
[-C--:B------:R-:W-:Y:S01]  /*37f0*/  FFMA R88, R88, R13.reuse, 0.5 ;  /* 0x3f00000058587423 */ /* 0x080fe2000000000d */
[----:B------:R-:W-:-:S03]  /*3800*/  FFMA R0, R0, R13, 0.5 ;  /* 0x3f00000000007423 */ /* 0x000fc6000000000d */
[----:B------:R-:W-:Y:S01]  /*3810*/  FMUL R79, R79, R88 ;  /* 0x000000584f4f7220 */ /* 0x000fe20000400000 */
[----:B------:R-:W-:Y:S01]  /*3820*/  FMUL R89, R89, R0 ;  /* 0x0000000059597220 */ /* 0x000fe20000400000 */
[----:B------:R-:W-:-:S04]  /*3830*/  FMNMX R0, RZ, |R77|, !PT ;  /* 0x4000004dff007209 */ /* 0x000fc80007800000 */
[----:B------:R-:W-:-:S04]  /*3840*/  FMNMX R0, |R79|, R0, !PT ;  /* 0x000000004f007209 */ /* 0x000fc80007800200 */
[----:B------:R-:W-:Y:S01]  /*3850*/  FMNMX R0, |R83|, R0, !PT ;  /* 0x0000000053007209 */ /* 0x000fe20007800200 */
[----:B------:R-:W-:-:S03]  /*3860*/  FFMA R82, R82, R13, 0.5 ;  /* 0x3f00000052527423 */ /* 0x000fc6000000000d */
[----:B------:R-:W-:Y:S01]  /*3870*/  FMNMX R0, |R105|, R0, !PT ;  /* 0x0000000069007209 */ /* 0x000fe20007800200 */
[----:B------:R-:W-:-:S03]  /*3880*/  FFMA R58, R58, R13, 0.5 ;  /* 0x3f0000003a3a7423 */ /* 0x000fc6000000000d */
[----:B------:R-:W-:Y:S01]  /*3890*/  FMNMX R0, |R81|, R0, !PT ;  /* 0x0000000051007209 */ /* 0x000fe20007800200 */
[----:B------:R-:W-:Y:S01]  /*38a0*/  FMUL R107, R107, R82 ;  /* 0x000000526b6b7220 */ /* 0x000fe20000400000 */
[----:B------:R-:W-:Y:S01]  /*38b0*/  FMUL R101, R101, R58 ;  /* 0x0000003a65657220 */ /* 0x000fe20000400000 */
[-C--:B------:R-:W-:Y:S01]  /*38c0*/  FFMA R70, R70, R13.reuse, 0.5 ;  /* 0x3f00000046467423 */ /* 0x080fe2000000000d */
[----:B------:R-:W-:Y:S01]  /*38d0*/  FMNMX R0, |R109|, R0, !PT ;  /* 0x000000006d007209 */ /* 0x000fe20007800200 */
[-C--:B------:R-:W-:Y:S02]  /*38e0*/  FFMA R68, R68, R13.reuse, 0.5 ;  /* 0x3f00000044447423 */ /* 0x080fe4000000000d */
[----:B------:R-:W-:Y:S01]  /*38f0*/  FMUL R97, R97, R70 ;  /* 0x0000004661617220 */ /* 0x000fe20000400000 */
[----:B------:R-:W-:Y:S01]  /*3900*/  FMNMX R0, |R107|, R0, !PT ;  /* 0x000000006b007209 */ /* 0x000fe20007800200 */
[----:B------:R-:W-:Y:S01]  /*3910*/  FMUL R113, R113, R68 ;  /* 0x0000004471717220 */ /* 0x000fe20000400000 */
[----:B------:R-:W-:-:S02]  /*3920*/  FFMA R31, R26, R13, 0.5 ;  /* 0x3f0000001a1f7423 */ /* 0x000fc4000000000d */
[----:B------:R-:W-:Y:S01]  /*3930*/  FMNMX R0, |R111|, R0, !PT ;  /* 0x000000006f007209 */ /* 0x000fe20007800200 */
[----:B------:R-:W-:Y:S01]  /*3940*/  FFMA R50, R50, R13, 0.5 ;  /* 0x3f00000032327423 */ /* 0x000fe2000000000d */
[----:B------:R-:W-:Y:S02]  /*3950*/  FMUL R31, R4, R31 ;  /* 0x0000001f041f7220 */ /* 0x000fe40000400000 */
[----:B------:R-:W-:Y:S01]  /*3960*/  FMNMX R0, |R113|, R0, !PT ;  /* 0x0000000071007209 */ /* 0x000fe20007800200 */
[----:B------:R-:W-:Y:S01]  /*3970*/  FMUL R119, R119, R50 ;  /* 0x0000003277777220 */ /* 0x000fe20000400000 */
[----:B------:R-:W-:Y:S02]  /*3980*/  @!P0 CS2R R50, SRZ ;  /* 0x0000000000328805 */ /* 0x000fe4000001ff00 */
[----:B------:R-:W-:Y:S01]  /*3990*/  FMNMX R0, |R117|, R0, !PT ;  /* 0x0000000075007209 */ /* 0x000fe20007800200 */
[----:B------:R-:W-:Y:S01]  /*39a0*/  FFMA R78, R78, R13, 0.5 ;  /* 0x3f0000004e4e7423 */ /* 0x000fe2000000000d */
[----:B------:R-:W-:-:S02]  /*39b0*/  @!P0 CS2R R48, SRZ ;  /* 0x0000000000308805 */ /* 0x000fc4000001ff00 */
[----:B------:R-:W-:Y:S01]  /*39c0*/  FMNMX R0, |R115|, R0, !PT ;  /* 0x0000000073007209 */ /* 0x000fe20007800200 */
[----:B------:R-:W5:Y:S01]  /*39d0*/  @P0 LDG.E.64 R50, desc[UR6][R34.64] ;  /* 0x0000000622320981 */ /* 0x000f62000c1e1b00 */
[-C--:B------:R-:W-:Y:S01]  /*39e0*/  FFMA R10, R10, R13.reuse, 0.5 ;  /* 0x3f0000000a0a7423 */ /* 0x080fe2000000000d */
[-C--:B------:R-:W-:Y:S01]  /*39f0*/  FFMA R80, R80, R13.reuse, 0.5 ;  /* 0x3f00000050507423 */ /* 0x080fe2000000000d */
[----:B------:R-:W-:Y:S01]  /*3a00*/  FFMA R76, R76, R13, 0.5 ;  /* 0x3f0000004c4c7423 */ /* 0x000fe2000000000d */
[----:B------:R-:W-:Y:S01]  /*3a10*/  FMNMX R0, |R119|, R0, !PT ;  /* 0x0000000077007209 */ /* 0x000fe20007800200 */
[----:B------:R-:W-:Y:S01]  /*3a20*/  FMUL R69, R69, R78 ;  /* 0x0000004e45457220 */ /* 0x000fe20000400000 */
[----:B------:R0:W5:Y:S01]  /*3a30*/  @P0 LDG.E.64 R48, desc[UR6][R2.64] ;  /* 0x0000000602300981 */ /* 0x000162000c1e1b00 */
[----:B------:R-:W-:Y:S01]  /*3a40*/  @!P0 CS2R R34, SRZ ;  /* 0x0000000000228805 */ /* 0x000fe2000001ff00 */
[----:B------:R-:W-:Y:S01]  /*3a50*/  FMUL R33, R33, R10 ;  /* 0x0000000a21217220 */ /* 0x000fe20000400000 */
[----:B------:R-:W-:Y:S01]  /*3a60*/  FMUL R65, R65, R80 ;  /* 0x0000005041417220 */ /* 0x000fe20000400000 */
[----:B------:R-:W-:Y:S01]  /*3a70*/  FMUL R63, R63, R76 ;  /* 0x0000004c3f3f7220 */ /* 0x000fe20000400000 */
[----:B------:R-:W-:-:S02]  /*3a80*/  IADD3.X R10, R22, UR13, RZ, P2, !PT ;  /* 0x0000000d160a7c10 */ /* 0x000fc400097fe4ff */
[----:B------:R1:W5:Y:S01]  /*3a90*/  @P0 LDG.E.64 R34, desc[UR6][R6.64] ;  /* 0x0000000606220981 */ /* 0x000362000c1e1b00 */
[----:B------:R-:W-:Y:S01]  /*3aa0*/  FMNMX R66, |R121|, R0, !PT ;  /* 0x0000000079427209 */ /* 0x000fe20007800200 */
[----:B------:R-:W-:Y:S01]  /*3ab0*/  FFMA R72, R72, R13, 0.5 ;  /* 0x3f00000048487423 */ /* 0x000fe2000000000d */
[----:B------:R-:W-:Y:S03]  /*3ac0*/  BSSY B0, `(.L_x_29204) ;  /* 0x000003e000007945 */ /* 0x000fe60003800000 */
        /* <DEDUP_REMOVED lines=9> */
[----:B------:R-:W-:Y:S01]  /*3b60*/  @!P0 CS2R R42, SRZ ;  /* 0x00000000002a8805 */ /* 0x000fe2000001ff00 */
[-C--:B------:R-:W-:Y:S01]  /*3b70*/  FMUL R78, R77, R12.reuse ;  /* 0x0000000c4d4e7220 */ /* 0x080fe20000400000 */
        /* <DEDUP_REMOVED lines=14> */
[-C--:B--2---:R-:W-:Y:S01]  /*3c60*/  FMUL R9, R103, R12.reuse ;  /* 0x0000000c67097220 */ /* 0x084fe20000400000 */
[-C--:B------:R-:W-:Y:S01]  /*3c70*/  FMUL R8, R39, R12.reuse ;  /* 0x0000000c27087220 */ /* 0x080fe20000400000 */
[-C--:B------:R-:W-:Y:S01]  /*3c80*/  FMUL R7, R73, R12.reuse ;  /* 0x0000000c49077220 */ /* 0x080fe20000400000 */
        /* <DEDUP_REMOVED lines=25> */
[----:B------:R-:W-:Y:S02]  /*3e20*/  LEA R56, R56, R57, 0x18 ;  /* 0x0000003938387211 */ /* 0x000fe400078ec0ff */
[----:B------:R-:W-:-:S04]  /*3e30*/  SHF.L.U32 R57, R76, 0x8, RZ ;  /* 0x000000084c397819 */ /* 0x000fc800000006ff */
[----:B------:R-:W-:Y:S02]  /*3e40*/  LOP3.LUT R61, R56, 0xffff, R57, 0xf8, !PT ;  /* 0x0000ffff383d7812 */ /* 0x000fe400078ef839 */
[----:B------:R-:W-:Y:S02]  /*3e50*/  LOP3.LUT R57, R54, 0x1f, R5, 0xf8, !PT ;  /* 0x0000001f36397812 */ /* 0x000fe400078ef805 */
[----:B------:R-:W-:Y:S02]  /*3e60*/  LOP3.LUT R61, R61, 0xff, R78, 0xf8, !PT ;  /* 0x000000ff3d3d7812 */ /* 0x000fe400078ef84e */
[----:B------:R-:W-:-:S04]  /*3e70*/  LEA R56, P0, R57, R11, 0x2 ;  /* 0x0000000b39387211 */ /* 0x000fc800078010ff */
[----:B------:R-:W-:-:S05]  /*3e80*/  LEA.HI.X R57, R57, R10, R53, 0x2, P0 ;  /* 0x0000000a39397211 */ /* 0x000fca00000f1435 */
[----:B------:R0:W-:Y:S04]  /*3e90*/  STG.E desc[UR6][R56.64], R61 ;  /* 0x0000003d38007986 */ /* 0x0001e8000c101906 */
.L_x_29205:
[----:B------:R-:W-:Y:S05]  /*3ea0*/  BSYNC B0 ;  /* 0x0000000000007941 */ /* 0x000fea0003800000 */
.L_x_29204:
[----:B------:R-:W-:Y:S04]  /*3eb0*/  BSSY B0, `(.L_x_29206) ;  /* 0x000000f000007945 */ /* 0x000fe80003800000 */
[----:B------:R-:W-:Y:S05]  /*3ec0*/  @P1 BRA `(.L_x_29207) ;  /* 0x0000000000341947 */ /* 0x000fea0003800000 */
[----:B0-----:R-:W-:Y:S01]  /*3ed0*/  IMAD.U32 R56, R28, 0x10000, RZ ;  /* 0x000100001c387824 */ /* 0x001fe200078e00ff */
[----:B------:R-:W-:-:S04]  /*3ee0*/  LOP3.LUT R60, R54, 0x1f, R5, 0xf8, !PT ;  /* 0x0000001f363c7812 */ /* 0x000fc800078ef805 */
[----:B------:R-:W-:Y:S02]  /*3ef0*/  LOP3.LUT R57, R56, 0xff0000, RZ, 0xc0, !PT ;  /* 0x00ff000038397812 */ /* 0x000fe400078ec0ff */
[----:B------:R-:W-:Y:S02]  /*3f00*/  LOP3.LUT R56, R32, 0xffff, RZ, 0xc0, !PT ;  /* 0x0000ffff20387812 */ /* 0x000fe400078ec0ff */
[----:B------:R-:W-:Y:S02]  /*3f10*/  IADD3 R60, P0, R60, R19, RZ ;  /* 0x000000133c3c7210 */ /* 0x000fe40007f1e0ff */
[----:B------:R-:W-:Y:S02]  /*3f20*/  LEA R56, R56, R57, 0x18 ;  /* 0x0000003938387211 */ /* 0x000fe400078ec0ff */
[----:B------:R-:W-:-:S04]  /*3f30*/  SHF.L.U32 R57, R30, 0x8, RZ ;  /* 0x000000081e397819 */ /* 0x000fc800000006ff */
[----:B------:R-:W-:Y:S02]  /*3f40*/  LOP3.LUT R61, R56, 0xffff, R57, 0xf8, !PT ;  /* 0x0000ffff383d7812 */ /* 0x000fe400078ef839 */
[----:B------:R-:W-:Y:S02]  /*3f50*/  IADD3.X R57, R53, R18, RZ, P0, !PT ;  /* 0x0000001235397210 */ /* 0x000fe400007fe4ff */
[C---:B------:R-:W-:Y:S02]  /*3f60*/  LEA R56, P0, R60.reuse, R11, 0x2 ;  /* 0x0000000b3c387211 */ /* 0x040fe400078010ff */
[----:B------:R-:W-:Y:S02]  /*3f70*/  LOP3.LUT R61, R61, 0xff, R26, 0xf8, !PT ;  /* 0x000000ff3d3d7812 */ /* 0x000fe400078ef81a */
[----:B------:R-:W-:-:S05]  /*3f80*/  LEA.HI.X R57, R60, R10, R57, 0x2, P0 ;  /* 0x0000000a3c397211 */ /* 0x000fca00000f1439 */
[----:B------:R1:W-:Y:S04]  /*3f90*/  STG.E desc[UR6][R56.64], R61 ;  /* 0x0000003d38007986 */ /* 0x0003e8000c101906 */
.L_x_29207:
[----:B------:R-:W-:Y:S05]  /*3fa0*/  BSYNC B0 ;  /* 0x0000000000007941 */ /* 0x000fea0003800000 */
.L_x_29206:
[----:B------:R-:W-:Y:S04]  /*3fb0*/  BSSY B0, `(.L_x_29208) ;  /* 0x000000f000007945 */ /* 0x000fe80003800000 */
[----:B------:R-:W-:Y:S05]  /*3fc0*/  @P1 BRA `(.L_x_29209) ;  /* 0x0000000000341947 */ /* 0x000fea0003800000 */
[----:B01----:R-:W-:Y:S02]  /*3fd0*/  SHF.L.U32 R56, R22, 0x10, RZ ;  /* 0x0000001016387819 */ /* 0x003fe400000006ff */
[----:B------:R-:W-:Y:S02]  /*3fe0*/  LOP3.LUT R60, R54, 0x1f, R5, 0xf8, !PT ;  /* 0x0000001f363c7812 */ /* 0x000fe400078ef805 */
[----:B------:R-:W-:Y:S02]  /*3ff0*/  LOP3.LUT R57, R56, 0xff0000, RZ, 0xc0, !PT ;  /* 0x00ff000038397812 */ /* 0x000fe400078ec0ff */
[----:B------:R-:W-:Y:S02]  /*4000*/  LOP3.LUT R56, R2, 0xffff, RZ, 0xc0, !PT ;  /* 0x0000ffff02387812 */ /* 0x000fe400078ec0ff */
[----:B------:R-:W-:Y:S02]  /*4010*/  LEA R60, P0, R19, R60, 0x1 ;  /* 0x0000003c133c7211 */ /* 0x000fe400078008ff */
[----:B------:R-:W-:-:S02]  /*4020*/  LEA R56, R56, R57, 0x18 ;  /* 0x0000003938387211 */ /* 0x000fc400078ec0ff */
[----:B------:R-:W-:-:S04]  /*4030*/  SHF.L.U32 R57, R3, 0x8, RZ ;  /* 0x0000000803397819 */ /* 0x000fc800000006ff */
[----:B------:R-:W-:Y:S02]  /*4040*/  LOP3.LUT R61, R56, 0xffff, R57, 0xf8, !PT ;  /* 0x0000ffff383d7812 */ /* 0x000fe400078ef839 */
[----:B------:R-:W-:Y:S02]  /*4050*/  LEA.HI.X R57, R19, R53, R18, 0x1, P0 ;  /* 0x0000003513397211 */ /* 0x000fe400000f0c12 */
[C---:B------:R-:W-:Y:S02]  /*4060*/  LEA R56, P0, R60.reuse, R11, 0x2 ;  /* 0x0000000b3c387211 */ /* 0x040fe400078010ff */
[----:B------:R-:W-:Y:S02]  /*4070*/  LOP3.LUT R61, R61, 0xff, R4, 0xf8, !PT ;  /* 0x000000ff3d3d7812 */ /* 0x000fe400078ef804 */
[----:B------:R-:W-:-:S05]  /*4080*/  LEA.HI.X R57, R60, R10, R57, 0x2, P0 ;  /* 0x0000000a3c397211 */ /* 0x000fca00000f1439 */
[----:B------:R2:W-:Y:S04]  /*4090*/  STG.E desc[UR6][R56.64], R61 ;  /* 0x0000003d38007986 */ /* 0x0005e8000c101906 */
.L_x_29209:
[----:B------:R-:W-:Y:S05]  /*40a0*/  BSYNC B0 ;  /* 0x0000000000007941 */ /* 0x000fea0003800000 */
.L_x_29208:
        /* <DEDUP_REMOVED lines=16> */
.L_x_29211:
[----:B------:R-:W-:Y:S05]  /*41b0*/  BSYNC B0 ;  /* 0x0000000000007941 */ /* 0x000fea0003800000 */
.L_x_29210:
[----:B------:R-:W-:Y:S04]  /*41c0*/  BSSY B0, `(.L_x_29212) ;  /* 0x0000011000007945 */ /* 0x000fe80003800000 */
[----:B------:R-:W-:Y:S05]  /*41d0*/  @P1 BRA `(.L_x_29213) ;  /* 0x00000000003c1947 */ /* 0x000fea0003800000 */
[----:B---3--:R-:W-:Y:S02]  /*41e0*/  LOP3.LUT R60, R54, 0x1f, R5, 0xf8, !PT ;  /* 0x0000001f363c7812 */ /* 0x008fe400078ef805 */
[----:B012---:R-:W-:Y:S02]  /*41f0*/  LOP3.LUT R57, R84, 0xfffffffc, RZ, 0xc0, !PT ;  /* 0xfffffffc54397812 */ /* 0x007fe400078ec0ff */
[----:B------:R-:W-:Y:S02]  /*4200*/  SHF.L.U32 R56, R6, 0x10, RZ ;  /* 0x0000001006387819 */ /* 0x000fe400000006ff */
[----:B------:R-:W-:Y:S02]  /*4210*/  IADD3 R60, P0, R60, R57, RZ ;  /* 0x000000393c3c7210 */ /* 0x000fe40007f1e0ff */
[----:B------:R-:W-:Y:S02]  /*4220*/  LOP3.LUT R57, R56, 0xff0000, RZ, 0xc0, !PT ;  /* 0x00ff000038397812 */ /* 0x000fe400078ec0ff */
[----:B------:R-:W-:-:S04]  /*4230*/  LOP3.LUT R56, R70, 0xffff, RZ, 0xc0, !PT ;  /* 0x0000ffff46387812 */ /* 0x000fc800078ec0ff */
[----:B------:R-:W-:Y:S02]  /*4240*/  LEA R56, R56, R57, 0x18 ;  /* 0x0000003938387211 */ /* 0x000fe400078ec0ff */
[----:B------:R-:W-:-:S04]  /*4250*/  SHF.L.U32 R57, R68, 0x8, RZ ;  /* 0x0000000844397819 */ /* 0x000fc800000006ff */
[----:B------:R-:W-:Y:S02]  /*4260*/  LOP3.LUT R61, R56, 0xffff, R57, 0xf8, !PT ;  /* 0x0000ffff383d7812 */ /* 0x000fe400078ef839 */
[----:B------:R-:W-:Y:S02]  /*4270*/  LOP3.LUT R57, R85, 0x3fffffff, RZ, 0xc0, !PT ;  /* 0x3fffffff55397812 */ /* 0x000fe400078ec0ff */
[----:B------:R-:W-:Y:S02]  /*4280*/  LOP3.LUT R61, R61, 0xff, R24, 0xf8, !PT ;  /* 0x000000ff3d3d7812 */ /* 0x000fe400078ef818 */
[----:B------:R-:W-:Y:S02]  /*4290*/  IADD3.X R57, R57, R53, RZ, P0, !PT ;  /* 0x0000003539397210 */ /* 0x000fe400007fe4ff */
[----:B------:R-:W-:-:S04]  /*42a0*/  LEA R56, P0, R60, R11, 0x2 ;  /* 0x0000000b3c387211 */ /* 0x000fc800078010ff */
[----:B------:R-:W-:-:S05]  /*42b0*/  LEA.HI.X R57, R60, R10, R57, 0x2, P0 ;  /* 0x0000000a3c397211 */ /* 0x000fca00000f1439 */
[----:B------:R4:W-:Y:S04]  /*42c0*/  STG.E desc[UR6][R56.64], R61 ;  /* 0x0000003d38007986 */ /* 0x0009e8000c101906 */
.L_x_29213:
[----:B------:R-:W-:Y:S05]  /*42d0*/  BSYNC B0 ;  /* 0x0000000000007941 */ /* 0x000fea0003800000 */
.L_x_29212:
        /* <DEDUP_REMOVED lines=12> */
[----:B------:R-:W-:-:S05]  /*43a0*/  LOP3.LUT R24, R77, 0xffff, RZ, 0xc0, !PT ;  /* 0x0000ffff4d187812 */ /* 0x000fca00078ec0ff */
[----:B------:R-:W-:Y:S01]  /*43b0*/  IMAD R24, R24, 0x1000000, R57 ;  /* 0x0100000018187824 */ /* 0x000fe200078e0239 */
[----:B------:R-:W-:-:S04]  /*43c0*/  SHF.L.U32 R57, R72, 0x8, RZ ;  /* 0x0000000848397819 */ /* 0x000fc800000006ff */
        /* <DEDUP_REMOVED lines=8> */
.L_x_29215:
[----:B------:R-:W-:Y:S05]  /*4450*/  BSYNC B0 ;  /* 0x0000000000007941 */ /* 0x000fea0003800000 */
.L_x_29214:
[-C--:B------:R-:W-:Y:S01]  /*4460*/  FMUL R24, R27, R12.reuse ;  /* 0x0000000c1b187220 */ /* 0x080fe20000400000 */
[-C--:B------:R-:W-:Y:S01]  /*4470*/  FMUL R56, R31, R12.reuse ;  /* 0x0000000c1f387220 */ /* 0x080fe20000400000 */
[----:B------:R-:W-:Y:S01]  /*4480*/  LOP3.LUT R6, R6, 0xffff, RZ, 0xc0, !PT ;  /* 0x0000ffff06067812 */ /* 0x000fe200078ec0ff */
[----:B------:R-:W-:Y:S01]  /*4490*/  FMUL R64, R25, R12 ;  /* 0x0000000c19407220 */ /* 0x000fe20000400000 */
[----:B------:R-:W-:Y:S01]  /*44a0*/  LOP3.LUT R68, R68, 0xffff, RZ, 0xc0, !PT ;  /* 0x0000ffff44447812 */ /* 0x000fe200078ec0ff */
[----:B------:R-:W-:Y:S01]  /*44b0*/  BSSY B0, `(.L_x_29216) ;  /* 0x0000027000007945 */ /* 0x000fe20003800000 */
[----:B0--3--:R-:W-:Y:S02]  /*44c0*/  F2FP.SATFINITE.E4M3.F32.PACK_AB_MERGE_C R75, RZ, R24, RZ ;  /* 0x00000018ff4b723e */ /* 0x009fe400048070ff */
[----:B------:R-:W-:Y:S02]  /*44d0*/  F2FP.SATFINITE.E4M3.F32.PACK_AB_MERGE_C R24, RZ, R56, RZ ;  /* 0x00000038ff18723e */ /* 0x000fe400048070ff */
[----:B------:R-:W-:-:S02]  /*44e0*/  SHF.L.U32 R56, R75, 0x10, RZ ;  /* 0x000000104b387819 */ /* 0x000fc400000006ff */
[----:B------:R-:W-:Y:S02]  /*44f0*/  LOP3.LUT R57, R24, 0xffff, RZ, 0xc0, !PT ;  /* 0x0000ffff18397812 */ /* 0x000fe400078ec0ff */
[----:B------:R-:W-:Y:S02]  /*4500*/  LOP3.LUT R56, R56, 0xff0000, RZ, 0xc0, !PT ;  /* 0x00ff000038387812 */ /* 0x000fe400078ec0ff */
[----:B------:R-:W-:Y:S02]  /*4510*/  SHF.L.U32 R57, R57, 0x18, RZ ;  /* 0x0000001839397819 */ /* 0x000fe400000006ff */
[----:B------:R-:W-:Y:S02]  /*4520*/  LOP3.LUT R70, R70, 0xffff, RZ, 0xc0, !PT ;  /* 0x0000ffff46467812 */ /* 0x000fe400078ec0ff */
[----:B------:R-:W-:Y:S01]  /*4530*/  LOP3.LUT R83, R57, R82, R56, 0xfe, !PT ;  /* 0x0000005239537212 */ /* 0x000fe200078efe38 */
[-C--:B------:R-:W-:Y:S01]  /*4540*/  FMUL R56, R91, R12.reuse ;  /* 0x0000000c5b387220 */ /* 0x080fe20000400000 */
[----:B------:R-:W-:Y:S01]  /*4550*/  LOP3.LUT R57, R6, 0xff, RZ, 0xc0, !PT ;  /* 0x000000ff06397812 */ /* 0x000fe200078ec0ff */
[----:B------:R-:W-:Y:S01]  /*4560*/  FMUL R6, R29, R12 ;  /* 0x0000000c1d067220 */ /* 0x000fe20000400000 */
[----:B------:R-:W-:-:S02]  /*4570*/  PRMT R79, R72, 0x7104, RZ ;  /* 0x00007104484f7816 */ /* 0x000fc400000000ff */
[----:B------:R-:W-:Y:S02]  /*4580*/  LOP3.LUT R68, R68, 0xff, RZ, 0xc0, !PT ;  /* 0x000000ff44447812 */ /* 0x000fe400078ec0ff */
[----:B------:R-:W-:Y:S02]  /*4590*/  PRMT R74, R74, 0x7104, RZ ;  /* 0x000071044a4a7816 */ /* 0x000fe400000000ff */
[----:B------:R-:W-:Y:S02]  /*45a0*/  PRMT R77, R77, 0x7104, RZ ;  /* 0x000071044d4d7816 */ /* 0x000fe400000000ff */
[----:B------:R-:W-:Y:S02]  /*45b0*/  LOP3.LUT R70, R70, 0xff, RZ, 0xc0, !PT ;  /* 0x000000ff46467812 */ /* 0x000fe400078ec0ff */
[----:B------:R-:W-:Y:S02]  /*45c0*/  LOP3.LUT R79, R68, 0xff00, R79, 0xf8, !PT ;  /* 0x0000ff00444f7812 */ /* 0x000fe400078ef84f */
[----:B------:R-:W-:-:S02]  /*45d0*/  F2FP.SATFINITE.E4M3.F32.PACK_AB_MERGE_C R68, RZ, R6, RZ ;  /* 0x00000006ff44723e */ /* 0x000fc400048070ff */
[----:B------:R-:W-:Y:S02]  /*45e0*/  LOP3.LUT R74, R57, 0xff00, R74, 0xf8, !PT ;  /* 0x0000ff00394a7812 */ /* 0x000fe400078ef84a */
[----:B------:R-:W-:Y:S02]  /*45f0*/  LOP3.LUT R77, R70, 0xff00, R77, 0xf8, !PT ;  /* 0x0000ff00464d7812 */ /* 0x000fe400078ef84d */
[----:B------:R-:W-:Y:S02]  /*4600*/  F2FP.SATFINITE.E4M3.F32.PACK_AB_MERGE_C R64, RZ, R64, RZ ;  /* 0x00000040ff40723e */ /* 0x000fe400048070ff */
[----:B------:R-:W-:Y:S01]  /*4610*/  F2FP.SATFINITE.E4M3.F32.PACK_AB_MERGE_C R6, RZ, R56, RZ ;  /* 0x00000038ff06723e */ /* 0x000fe200048070ff */
[----:B------:R-:W-:Y:S06]  /*4620*/  @P1 BRA `(.L_x_29217) ;  /* 0x00000000003c1947 */ /* 0x000fec0003800000 */
[----:B------:R-:W-:Y:S01]  /*4630*/  SHF.L.U32 R56, R68, 0x10, RZ ;  /* 0x0000001044387819 */ /* 0x000fe200000006ff */
[----:B------:R-:W-:-:S03]  /*4640*/  IMAD R61, R18, 0x6, RZ ;  /* 0x00000006123d7824 */ /* 0x000fc600078e02ff */
[----:B------:R-:W-:Y:S02]  /*4650*/  LOP3.LUT R57, R56, 0xff0000, RZ, 0xc0, !PT ;  /* 0x00ff000038397812 */ /* 0x000fe400078ec0ff */
[----:B------:R-:W-:-:S04]  /*4660*/  LOP3.LUT R56, R6, 0xffff, RZ, 0xc0, !PT ;  /* 0x0000ffff06387812 */ /* 0x000fc800078ec0ff */
[----:B------:R-:W-:Y:S01]  /*4670*/  LEA R56, R56, R57, 0x18 ;  /* 0x0000003938387211 */ /* 0x000fe200078ec0ff */
[----:B------:R-:W-:-:S05]  /*4680*/  IMAD.SHL.U32 R57, R64, 0x100, RZ ;  /* 0x0000010040397824 */ /* 0x000fca00078e00ff */
[----:B------:R-:W-:Y:S02]  /*4690*/  LOP3.LUT R56, R56, 0xffff, R57, 0xf8, !PT ;  /* 0x0000ffff38387812 */ /* 0x000fe400078ef839 */
[----:B------:R-:W-:Y:S02]  /*46a0*/  MOV R57, R53 ;  /* 0x0000003500397202 */ /* 0x000fe40000000f00 */
[----:B------:R-:W-:Y:S02]  /*46b0*/  LOP3.LUT R75, R56, 0xff, R75, 0xf8, !PT ;  /* 0x000000ff384b7812 */ /* 0x000fe400078ef84b */
[----:B------:R-:W-:-:S05]  /*46c0*/  LOP3.LUT R56, R54, 0x1f, R5, 0xf8, !PT ;  /* 0x0000001f36387812 */ /* 0x000fca00078ef805 */
[----:B------:R-:W-:-:S05]  /*46d0*/  IMAD.WIDE.U32 R56, R19, 0x6, R56 ;  /* 0x0000000613387825 */ /* 0x000fca00078e0038 */
[----:B------:R-:W-:Y:S02]  /*46e0*/  IADD3 R57, R61, R57, RZ ;  /* 0x000000393d397210 */ /* 0x000fe40007ffe0ff */
[----:B------:R-:W-:-:S04]  /*46f0*/  LEA R60, P0, R56, R11, 0x2 ;  /* 0x0000000b383c7211 */ /* 0x000fc800078010ff */
[----:B------:R-:W-:-:S05]  /*4700*/  LEA.HI.X R61, R56, R10, R57, 0x2, P0 ;  /* 0x0000000a383d7211 */ /* 0x000fca00000f1439 */
[----:B------:R0:W-:Y:S04]  /*4710*/  STG.E desc[UR6][R60.64], R75 ;  /* 0x0000004b3c007986 */ /* 0x0001e8000c101906 */
.L_x_29217:
[----:B------:R-:W-:Y:S05]  /*4720*/  BSYNC B0 ;  /* 0x0000000000007941 */ /* 0x000fea0003800000 */
.L_x_29216:
        /* <DEDUP_REMOVED lines=13> */
[----:B------:R-:W-:Y:S01]  /*4800*/  SHF.L.U32 R56, R60, 0x10, RZ ;  /* 0x000000103c387819 */ /* 0x000fe200000006ff */
        /* <DEDUP_REMOVED lines=14> */
.L_x_29219:
[----:B------:R-:W-:Y:S05]  /*48f0*/  BSYNC B0 ;  /* 0x0000000000007941 */ /* 0x000fea0003800000 */
.L_x_29218:
[----:B------:R-:W-:Y:S02]  /*4900*/  SHF.L.U32 R64, R64, 0x10, RZ ;  /* 0x0000001040407819 */ /* 0x000fe400000006ff */
[----:B0-----:R-:W-:Y:S02]  /*4910*/  LOP3.LUT R5, R68, 0xffff, RZ, 0xc0, !PT ;  /* 0x0000ffff44057812 */ /* 0x001fe400078ec0ff */
[----:B------:R-:W-:Y:S02]  /*4920*/  LOP3.LUT R64, R64, 0xff0000, RZ, 0xc0, !PT ;  /* 0x00ff000040407812 */ /* 0x000fe400078ec0ff */
[----:B------:R-:W-:Y:S02]  /*4930*/  SHF.L.U32 R24, R5, 0x18, RZ ;  /* 0x0000001805187819 */ /* 0x000fe400000006ff */
[----:B------:R-:W-:Y:S02]  /*4940*/  SHF.L.U32 R6, R6, 0x10, RZ ;  /* 0x0000001006067819 */ /* 0x000fe400000006ff */
[----:B------:R-:W-:-:S02]  /*4950*/  LOP3.LUT R79, R24, R79, R64, 0xfe, !PT ;  /* 0x0000004f184f7212 */ /* 0x000fc400078efe40 */
[----:B------:R-:W-:Y:S02]  /*4960*/  SHF.R.U32.HI R24, RZ, 0x3, R23 ;  /* 0x00000003ff187819 */ /* 0x000fe40000011617 */
[----:B------:R-:W-:Y:S02]  /*4970*/  LOP3.LUT R5, R70, 0xffff, RZ, 0xc0, !PT ;  /* 0x0000ffff46057812 */ /* 0x000fe400078ec0ff */
[----:B------:R-:W-:Y:S02]  /*4980*/  LOP3.LUT R55, R6, 0xff0000, RZ, 0xc0, !PT ;  /* 0x00ff000006377812 */ /* 0x000fe400078ec0ff */
[----:B------:R-:W-:Y:S02]  /*4990*/  LOP3.LUT R6, R24, 0x1ffffffc, RZ, 0xc0, !PT ;  /* 0x1ffffffc18067812 */ /* 0x000fe400078ec0ff */
[----:B------:R-:W-:Y:S02]  /*49a0*/  SHF.L.U32 R52, R5, 0x18, RZ ;  /* 0x0000001805347819 */ /* 0x000fe400000006ff */
[----:B------:R-:W-:-:S02]  /*49b0*/  IADD3 R5, R23, 0x1e, -R6 ;  /* 0x0000001e17057810 */ /* 0x000fc40007ffe806 */
[----:B------:R-:W-:Y:S02]  /*49c0*/  IADD3 R90, R38, 0x2, RZ ;  /* 0x00000002265a7810 */ /* 0x000fe40007ffe0ff */
[----:B------:R-:W-:Y:S02]  /*49d0*/  LOP3.LUT R5, R5, 0x1f, RZ, 0xc0, !PT ;  /* 0x0000001f05057812 */ /* 0x000fe400078ec0ff */
[----:B------:R-:W-:Y:S02]  /*49e0*/  ISETP.GE.U32.AND P0, PT, R90, R17, PT ;  /* 0x000000115a00720c */ /* 0x000fe40003f06070 */
[----:B------:R-:W-:Y:S02]  /*49f0*/  LOP3.LUT R77, R52, R77, R55, 0xfe, !PT ;  /* 0x0000004d344d7212 */ /* 0x000fe400078efe37 */
[----:B------:R-:W-:Y:S02]  /*4a00*/  SHF.L.U32 R55, R19, 0x3, RZ ;  /* 0x0000000313377819 */ /* 0x000fe400000006ff */
[----:B------:R-:W-:-:S02]  /*4a10*/  ISETP.LT.U32.AND P0, PT, R5, R16, !P0 ;  /* 0x000000100500720c */ /* 0x000fc40004701070 */
[----:B------:R-:W-:Y:S02]  /*4a20*/  IADD3 R94, P1, R55, R54, RZ ;  /* 0x00000036375e7210 */ /* 0x000fe40007f3e0ff */
[----:B------:R-:W-:Y:S02]  /*4a30*/  SHF.L.U64.HI R57, R19, 0x3, R18 ;  /* 0x0000000313397819 */ /* 0x000fe40000010212 */
[----:B------:R-:W-:-:S03]  /*4a40*/  FMNMX R66, |R39|, R66, !PT ;  /* 0x0000004227427209 */ /* 0x000fc60007800200 */
[----:B------:R-:W-:Y:S01]  /*4a50*/  IMAD.X R39, R57, 0x1, R53, P1 ;  /* 0x0000000139277824 */ /* 0x000fe200008e0635 */
[----:B------:R-:W-:-:S03]  /*4a60*/  IADD3 R52, P1, R5, R94, RZ ;  /* 0x0000005e05347210 */ /* 0x000fc60007f3e0ff */
[----:B------:R-:W-:Y:S01]  /*4a70*/  @P0 IMAD R61, R18, 0x9, RZ ;  /* 0x00000009123d0824 */ /* 0x000fe200078e02ff */
[----:B------:R-:W-:Y:S02]  /*4a80*/  @P0 IADD3 R54, P2, R52, R55, RZ ;  /* 0x0000003734360210 */ /* 0x000fe40007f5e0ff */
[----:B------:R-:W-:Y:S02]  /*4a90*/  @!P0 CS2R R74, SRZ ;  /* 0x00000000004a8805 */ /* 0x000fe4000001ff00 */
[----:B------:R-:W-:Y:S02]  /*4aa0*/  IADD3.X R53, RZ, R39, RZ, P1, !PT ;  /* 0x00000027ff357210 */ /* 0x000fe40000ffe4ff */
        /* <DEDUP_REMOVED lines=8> */
[----:B------:R-:W-:Y:S02]  /*4b30*/  @P0 LEA.HI.X R61, R54, R93, R55, 0x3, P1 ;  /* 0x0000005d363d0211 */ /* 0x000fe400008f1c37 */
[----:B------:R-:W-:Y:S02]  /*4b40*/  @P0 MOV R54, R52 ;  /* 0x0000003400360202 */ /* 0x000fe40000000f00 */
        /* <DEDUP_REMOVED lines=22> */
[----:B------:R-:W-:Y:S02]  /*4cb0*/  @P0 LEA.HI.X R61, R54, R93, R55, 0x3, P1 ;  /* 0x0000005d363d0211 */ /* 0x000fe400008f1c37 */
[----:B------:R-:W-:-:S02]  /*4cc0*/  @P0 MOV R54, R52 ;  /* 0x0000003400360202 */ /* 0x000fc40000000f00 */
[----:B------:R-:W-:Y:S01]  /*4cd0*/  @P0 MOV R55, R53 ;  /* 0x0000003500370202 */ /* 0x000fe20000000f00 */
[----:B0-----:R-:W-:Y:S01]  /*4ce0*/  @P0 IMAD R57, R18, 0xc, RZ ;  /* 0x0000000c12390824 */ /* 0x001fe200078e02ff */
[----:B------:R-:W-:Y:S01]  /*4cf0*/  FMNMX R64, |R97|, R64, !PT ;  /* 0x0000004061407209 */ /* 0x000fe20007800200 */
[----:B------:R0:W5:Y:S01]  /*4d00*/  @P0 LDG.E.64 R68, desc[UR6][R60.64] ;  /* 0x000000063c440981 */ /* 0x000162000c1e1b00 */
[----:B------:R-:W-:Y:S02]  /*4d10*/  @P0 IMAD.WIDE.U32 R54, R19, 0xc, R54 ;  /* 0x0000000c13360825 */ /* 0x000fe400078e0036 */
[----:B------:R-:W-:Y:S02]  /*4d20*/  FMNMX R64, |R67|, R64, !PT ;  /* 0x0000004043407209 */ /* 0x000fe40007800200 */
[----:B------:R-:W-:Y:S02]  /*4d30*/  @!P0 CS2R R66, SRZ ;  /* 0x0000000000428805 */ /* 0x000fe4000001ff00 */
[----:B------:R-:W-:-:S02]  /*4d40*/  @P0 IADD3 R55, R57, R55, RZ ;  /* 0x0000003739370210 */ /* 0x000fc40007ffe0ff */
[----:B------:R-:W-:-:S04]  /*4d50*/  @P0 LEA R56, P1, R54, R95, 0x3 ;  /* 0x0000005f36380211 */ /* 0x000fc800078218ff */
[----:B------:R-:W-:Y:S02]  /*4d60*/  @P0 LEA.HI.X R57, R54, R93, R55, 0x3, P1 ;  /* 0x0000005d36390211 */ /* 0x000fe400008f1c37 */
[----:B------:R-:W-:Y:S02]  /*4d70*/  @P0 MOV R54, R52 ;  /* 0x0000003400360202 */ /* 0x000fe40000000f00 */
[----:B------:R-:W-:Y:S01]  /*4d80*/  @P0 MOV R55, R53 ;  /* 0x0000003500370202 */ /* 0x000fe20000000f00 */
[----:B0-----:R-:W-:Y:S01]  /*4d90*/  @P0 IMAD R61, R18, 0xd, RZ ;  /* 0x0000000d123d0824 */ /* 0x001fe200078e02ff */
[----:B------:R0:W5:Y:S01]  /*4da0*/  @P0 LDG.E.64 R66, desc[UR6][R56.64] ;  /* 0x0000000638420981 */ /* 0x000162000c1e1b00 */
[----:B------:R-:W-:Y:S02]  /*4db0*/  FMNMX R82, |R65|, R64, !PT ;  /* 0x0000004041527209 */ /* 0x000fe40007800200 */
[----:B------:R-:W-:Y:S01]  /*4dc0*/  @!P0 CS2R R64, SRZ ;  /* 0x0000000000408805 */ /* 0x000fe2000001ff00 */
[----:B------:R-:W-:-:S05]  /*4dd0*/  @P0 IMAD.WIDE.U32 R54, R19, 0xd, R54 ;  /* 0x0000000d13360825 */ /* 0x000fca00078e0036 */
        /* <DEDUP_REMOVED lines=14> */
[----:B------:R-:W-:Y:S02]  /*4ec0*/  @P0 LEA.HI.X R55, R56, R93, R55, 0x3, P2 ;  /* 0x0000005d38370211 */ /* 0x000fe400010f1c37 */
[----:B------:R-:W-:Y:S01]  /*4ed0*/  @P0 MOV R56, R52 ;  /* 0x0000003400380202 */ /* 0x000fe20000000f00 */
[----:B------:R-:W-:-:S02]  /*4ee0*/  @P0 IMAD R53, R18, 0xe, RZ ;  /* 0x0000000e12350824 */ /* 0x000fc400078e02ff */
[----:B------:R0:W5:Y:S01]  /*4ef0*/  @P0 LDG.E.64 R62, desc[UR6][R54.64] ;  /* 0x00000006363e0981 */ /* 0x000162000c1e1b00 */
[----:B------:R-:W-:Y:S01]  /*4f00*/  @!P0 CS2R R60, SRZ ;  /* 0x00000000003c8805 */ /* 0x000fe2000001ff00 */
[----:B------:R-:W-:-:S05]  /*4f10*/  @P0 IMAD.WIDE.U32 R56, R19, 0xe, R56 ;  /* 0x0000000e13380825 */ /* 0x000fca00078e0038 */
[----:B------:R-:W-:Y:S02]  /*4f20*/  @P0 IADD3 R53, R53, R57, RZ ;  /* 0x0000003935350210 */ /* 0x000fe40007ffe0ff */
[----:B------:R-:W-:-:S04]  /*4f30*/  @P0 LEA R52, P2, R56, R95, 0x3 ;  /* 0x0000005f38340211 */ /* 0x000fc800078418ff */
[----:B------:R-:W-:Y:S01]  /*4f40*/  @P0 LEA.HI.X R53, R56, R93, R53, 0x3, P2 ;  /* 0x0000005d38350211 */ /* 0x000fe200010f1c35 */
[----:B-----5:R-:W-:Y:S01]  /*4f50*/  HADD2.F32 R56, -RZ, R48.H0_H0 ;  /* 0x20000030ff387230 */ /* 0x020fe20000004100 */
[----:B0-----:R-:W-:Y:S02]  /*4f60*/  FMNMX R54, |R27|, R82, !PT ;  /* 0x000000521b367209 */ /* 0x001fe40007800200 */
[----:B------:R-:W-:Y:S01]  /*4f70*/  LOP3.LUT R24, R24, 0x1c, RZ, 0xc0, !PT ;  /* 0x0000001c18187812 */ /* 0x000fe200078ec0ff */
[----:B------:R0:W5:Y:S01]  /*4f80*/  @P0 LDG.E.64 R60, desc[UR6][R52.64] ;  /* 0x00000006343c0981 */ /* 0x000162000c1e1b00 */
[C---:B------:R-:W-:Y:S01]  /*4f90*/  FMUL R55, R56.reuse, 0.035677410662174224854 ;  /* 0x3d12227a38377820 */ /* 0x040fe20000400000 */
[----:B------:R-:W-:Y:S01]  /*4fa0*/  HADD2.F32 R105, -RZ, R46.H0_H0 ;  /* 0x2000002eff697230 */ /* 0x000fe20000004100 */
[----:B------:R-:W-:Y:S01]  /*4fb0*/  IADD3 R24, R23, -0x1, -R24 ;  /* 0xffffffff17187810 */ /* 0x000fe20007ffe818 */
[----:B------:R-:W-:Y:S02]  /*4fc0*/  HADD2.F32 R107, -RZ, R47.H0_H0 ;  /* 0x2000002fff6b7230 */ /* 0x000fe40000004100 */
[----:B------:R-:W-:Y:S01]  /*4fd0*/  FFMA R55, R56, R55, 0.79788458347320556641 ;  /* 0x3f4c422a38377423 */ /* 0x000fe20000000037 */
[----:B------:R-:W-:Y:S01]  /*4fe0*/  SHF.R.U64 R103, R46, 0x10, R47 ;  /* 0x000000102e677819 */ /* 0x000fe2000000122f */
[----:B------:R-:W-:Y:S01]  /*4ff0*/  HADD2.F32 R111, -RZ, R50.H0_H0 ;  /* 0x20000032ff6f7230 */ /* 0x000fe20000004100 */
[----:B------:R-:W-:Y:S01]  /*5000*/  LOP3.LUT R27, R24, 0x1f, RZ, 0xc0, !PT ;  /* 0x0000001f181b7812 */ /* 0x000fe200078ec0ff */
[----:B------:R-:W-:Y:S01]  /*5010*/  FMUL R55, R56, R55 ;  /* 0x0000003738377220 */ /* 0x000fe20000400000 */
[----:B0-----:R-:W-:Y:S01]  /*5020*/  FMNMX R52, |R25|, R54, !PT ;  /* 0x0000003619347209 */ /* 0x001fe20007800200 */
[----:B------:R-:W-:Y:S01]  /*5030*/  HADD2.F32 R103, -RZ, R103.H0_H0 ;  /* 0x20000067ff677230 */ /* 0x000fe20000004100 */
[----:B------:R-:W-:Y:S01]  /*5040*/  ISETP.GE.U32.OR P0, PT, R27, R16, P1 ;  /* 0x000000101b00720c */ /* 0x000fe20000f06470 */
[C---:B------:R-:W-:Y:S01]  /*5050*/  FMUL R57, |R55|.reuse, 2.8853900432586669922 ;  /* 0x4038aa3b37397820 */ /* 0x040fe20000400200 */
[C---:B------:R-:W-:Y:S01]  /*5060*/  FMUL R25, R55.reuse, R55 ;  /* 0x0000003737197220 */ /* 0x040fe20000400000 */
[C---:B------:R-:W-:Y:S01]  /*5070*/  FSETP.GE.AND P2, PT, |R55|.reuse, 0.60000002384185791016, PT ;  /* 0x3f19999a3700780b */ /* 0x040fe20003f46200 */
[----:B------:R-:W-:Y:S01]  /*5080*/  HADD2.F32 R115, -RZ, R51.H0_H0 ;  /* 0x20000033ff737230 */ /* 0x000fe20000004100 */
[----:B------:R-:W-:Y:S01]  /*5090*/  FSETP.GE.AND P1, PT, |R55|, 9.010913848876953125, PT ;  /* 0x41102cb43700780b */ /* 0x000fe20003f26200 */
[----:B------:R-:W-:Y:S01]  /*50a0*/  FFMA R24, R25, R15, -0.052303962409496307373 ;  /* 0xbd563cae19187423 */ /* 0x000fe2000000000f */
[----:B------:R-:W0:Y:S01]  /*50b0*/  MUFU.EX2 R57, R57 ;  /* 0x0000003900397308 */ /* 0x000e220000000800 */
[----:B------:R-:W-:Y:S01]  /*50c0*/  FMNMX R52, |R29|, R52, !PT ;  /* 0x000000341d347209 */ /* 0x000fe20007800200 */
[----:B------:R-:W-:-:S02]  /*50d0*/  HADD2.F32 R119, -RZ, R40.H0_H0 ;  /* 0x20000028ff777230 */ /* 0x000fc40000004100 */
[----:B------:R-:W-:Y:S01]  /*50e0*/  FFMA R24, R25, R24, 0.1331529766321182251 ;  /* 0x3e08594119187423 */ /* 0x000fe20000000018 */
[----:B------:R-:W-:Y:S01]  /*50f0*/  SHF.R.U32.HI R113, RZ, 0x10, R51 ;  /* 0x00000010ff717819 */ /* 0x000fe20000011633 */
[----:B------:R-:W-:Y:S01]  /*5100*/  HADD2.F32 R123, -RZ, R41.H0_H0 ;  /* 0x20000029ff7b7230 */ /* 0x000fe20000004100 */
[----:B------:R-:W-:Y:S01]  /*5110*/  FMNMX R52, |R91|, R52, !PT ;  /* 0x000000345b347209 */ /* 0x000fe20007800200 */
[----:B------:R-:W-:Y:S01]  /*5120*/  FFMA R24, R25, R24, -0.33332768082618713379 ;  /* 0xbeaaa9ed19187423 */ /* 0x000fe20000000018 */
[----:B------:R-:W-:Y:S01]  /*5130*/  LOP3.LUT R58, R58, 0xff, RZ, 0xc0, !PT ;  /* 0x000000ff3a3a7812 */ /* 0x000fe200078ec0ff */
[----:B------:R-:W-:Y:S01]  /*5140*/  HADD2.F32 R113, -RZ, R113.H0_H0 ;  /* 0x20000071ff717230 */ /* 0x000fe20000004100 */
[----:B------:R-:W-:Y:S01]  /*5150*/  FMNMX R52, |R31|, R52, !PT ;  /* 0x000000341f347209 */ /* 0x000fe20007800200 */
[----:B------:R-:W-:Y:S01]  /*5160*/  FFMA R24, R25, R24, RZ ;  /* 0x0000001819187223 */ /* 0x000fe200000000ff */
[----:B------:R-:W-:Y:S01]  /*5170*/  SHF.R.U64 R25, R48, 0x10, R49 ;  /* 0x0000001030197819 */ /* 0x000fe20000001231 */
[----:B------:R-:W-:Y:S01]  /*5180*/  HADD2.F32 R125, -RZ, R42.H0_H0 ;  /* 0x2000002aff7d7230 */ /* 0x000fe20000004100 */
[----:B------:R-:W-:Y:S01]  /*5190*/  FMNMX R52, |R89|, R52, !PT ;  /* 0x0000003459347209 */ /* 0x000fe20007800200 */
[----:B------:R-:W-:Y:S01]  /*51a0*/  BSSY B0, `(.L_x_29220) ;  /* 0x0000306000007945 */ /* 0x000fe20003800000 */
[--C-:B------:R-:W-:Y:S01]  /*51b0*/  SHF.R.U64 R117, R40, 0x10, R41.reuse ;  /* 0x0000001028757819 */ /* 0x100fe20000001229 */
[----:B0-----:R-:W-:Y:S01]  /*51c0*/  FADD R82, R57, 1 ;  /* 0x3f80000039527421 */ /* 0x001fe20000000000 */
[----:B------:R-:W-:Y:S01]  /*51d0*/  HADD2.F32 R25, -RZ, R25.H0_H0 ;  /* 0x20000019ff197230 */ /* 0x000fe20000004100 */
[----:B------:R-:W-:-:S02]  /*51e0*/  SHF.R.U32.HI R121, RZ, 0x10, R41 ;  /* 0x00000010ff797819 */ /* 0x000fc40000011629 */
[----:B------:R-:W0:Y:S01]  /*51f0*/  MUFU.RCP R53, R82 ;  /* 0x0000005200357308 */ /* 0x000e220000001000 */
[----:B------:R-:W-:Y:S01]  /*5200*/  HADD2.F32 R117, -RZ, R117.H0_H0 ;  /* 0x20000075ff757230 */ /* 0x000fe20000004100 */
[----:B------:R-:W-:Y:S01]  /*5210*/  LOP3.LUT R4, R4, 0xffff, RZ, 0xc0, !PT ;  /* 0x0000ffff04047812 */ /* 0x000fe200078ec0ff */
[----:B------:R-:W-:Y:S01]  /*5220*/  HADD2.F32 R121, -RZ, R121.H0_H0 ;  /* 0x20000079ff797230 */ /* 0x000fe20000004100 */
[----:B------:R-:W-:Y:S02]  /*5230*/  SHF.R.U32.HI R109, RZ, 0x10, R43 ;  /* 0x00000010ff6d7819 */ /* 0x000fe4000001162b */
[----:B------:R-:W-:Y:S02]  /*5240*/  LOP3.LUT R22, R22, 0xffff, RZ, 0xc0, !PT ;  /* 0x0000ffff16167812 */ /* 0x000fe400078ec0ff */
[----:B------:R-:W-:Y:S01]  /*5250*/  SHF.R.U64 R101, R36, 0x10, R37 ;  /* 0x0000001024657819 */ /* 0x000fe20000001225 */
[----:B------:R-:W-:Y:S01]  /*5260*/  HADD2.F32 R109, -RZ, R109.H0_H0 ;  /* 0x2000006dff6d7230 */ /* 0x000fe20000004100 */
[----:B------:R-:W-:-:S02]  /*5270*/  LOP3.LUT R3, R3, 0xffff, RZ, 0xc0, !PT ;  /* 0x0000ffff03037812 */ /* 0x000fc400078ec0ff */
[----:B------:R-:W-:Y:S01]  /*5280*/  SHF.R.U32.HI R99, RZ, 0x10, R37 ;  /* 0x00000010ff637819 */ /* 0x000fe20000011625 */
[----:B------:R-:W-:Y:S01]  /*5290*/  HADD2.F32 R101, -RZ, R101.H0_H0 ;  /* 0x20000065ff657230 */ /* 0x000fe20000004100 */
[----:B------:R-:W-:Y:S02]  /*52a0*/  LOP3.LUT R2, R2, 0xffff, RZ, 0xc0, !PT ;  /* 0x0000ffff02027812 */ /* 0x000fe400078ec0ff */
[----:B------:R-:W-:Y:S01]  /*52b0*/  LOP3.LUT R0, R0, 0xffff, RZ, 0xc0, !PT ;  /* 0x0000ffff00007812 */ /* 0x000fe200078ec0ff */
[----:B0-----:R-:W-:Y:S01]  /*52c0*/  FFMA R53, R53, -2, R14 ;  /* 0xc000000035357823 */ /* 0x001fe2000000000e */
[----:B------:R-:W-:-:S04]  /*52d0*/  HADD2.F32 R99, -RZ, R99.H0_H0 ;  /* 0x20000063ff637230 */ /* 0x000fc80000004100 */
        /* <DEDUP_REMOVED lines=23> */
[----:B------:R-:W-:-:S03]  /*5450*/  HADD2.F32 R48, -RZ, R49.H0_H0 ;  /* 0x20000031ff307230 */ /* 0x000fc60000004100 */
        /* <DEDUP_REMOVED lines=21> */
[----:B------:R-:W-:Y:S02]  /*55b0*/  HADD2.F32 R29, -RZ, R29.H0_H0 ;  /* 0x2000001dff1d7230 */ /* 0x000fe40000004100 */
[----:B------:R-:W-:-:S03]  /*55c0*/  FFMA R49, R54, R13, 0.5 ;  /* 0x3f00000036317423 */ /* 0x000fc6000000000d */
[----:B------:R-:W-:Y:S01]  /*55d0*/  FMUL R24, R29, 0.035677410662174224854 ;  /* 0x3d12227a1d187820 */ /* 0x000fe20000400000 */
[----:B------:R-:W-:-:S03]  /*55e0*/  FMUL R49, R48, R49 ;  /* 0x0000003130317220 */ /* 0x000fc60000400000 */
        /* <DEDUP_REMOVED lines=41> */
[----:B------:R-:W-:Y:S02]  /*5880*/  FFMA R48, R48, R13, 0.5 ;  /* 0x3f00000030307423 */ /* 0x000fe4000000000d */
[----:B------:R-:W-:Y:S02]  /*5890*/  HADD2.F32 R53, -RZ, R53.H0_H0 ;  /* 0x20000035ff357230 */ /* 0x000fe40000004100 */
[----:B------:R-:W-:-:S03]  /*58a0*/  FMUL R55, R55, R48 ;  /* 0x0000003037377220 */ /* 0x000fc60000400000 */
        /* <DEDUP_REMOVED lines=17> */
[----:B------:R-:W-:Y:S02]  /*59c0*/  HADD2.F32 R57, -RZ, R45.H0_H0 ;  /* 0x2000002dff397230 */ /* 0x000fe40000004100 */
[----:B------:R-:W-:-:S03]  /*59d0*/  @!P2 FFMA R24, R44, R91, R44 ;  /* 0x0000005b2c18a223 */ /* 0x000fc6000000002c */
        /* <DEDUP_REMOVED lines=108> */
[----:B------:R-:W-:Y:S01]  /*60a0*/  F2FP.SATFINITE.E4M3.F32.PACK_AB_MERGE_C R27, RZ, R27, RZ ;  /* 0x0000001bff1b723e */ /* 0x000fe200048070ff */
[----:B0-----:R-:W-:Y:S01]  /*60b0*/  FADD R48, R46, 1 ;  /* 0x3f8000002e307421 */ /* 0x001fe20000000000 */
[----:B------:R-:W-:-:S03]  /*60c0*/  HADD2.F32 R33, -RZ, R33.H0_H0 ;  /* 0x20000021ff217230 */ /* 0x000fc60000004100 */
        /* <DEDUP_REMOVED lines=42> */
[----:B------:R-:W-:Y:S02]  /*6370*/  HADD2.F32 R59, -RZ, R59.H0_H0 ;  /* 0x2000003bff3b7230 */ /* 0x000fe40000004100 */
        /* <DEDUP_REMOVED lines=144> */
[----:B------:R-:W-:Y:S01]  /*6c80*/  FSETP.GE.AND P2, PT, |R40|, 0.60000002384185791016, PT ;  /* 0x3f19999a2800780b */ /* 0x000fe20003f46200 */
[----:B------:R-:W-:Y:S02]  /*6c90*/  HADD2.F32 R51, -RZ, R43.H0_H0 ;  /* 0x2000002bff337230 */ /* 0x000fe40000004100 */
[----:B------:R-:W-:-:S02]  /*6ca0*/  FFMA R24, R24, R13, 0.5 ;  /* 0x3f00000018187423 */ /* 0x000fc4000000000d */
[----:B------:R-:W0:Y:S02]  /*6cb0*/  MUFU.RCP R45, R45 ;  /* 0x0000002d002d7308 */ /* 0x000e240000001000 */
        /* <DEDUP_REMOVED lines=28> */
[----:B------:R-:W-:Y:S02]  /*6e80*/  HADD2.F32 R41, -RZ, R41.H0_H0 ;  /* 0x20000029ff297230 */ /* 0x000fe40000004100 */
        /* <DEDUP_REMOVED lines=52> */
[----:B------:R-:W-:Y:S02]  /*71d0*/  HADD2.F32 R47, -RZ, R36.H0_H0 ;  /* 0x20000024ff2f7230 */ /* 0x000fe40000004100 */
        /* <DEDUP_REMOVED lines=56> */
[----:B------:R-:W-:Y:S01]  /*7560*/  IMAD.U32 R40, R3, 0x10000, RZ ;  /* 0x0001000003287824 */ /* 0x000fe200078e00ff */
        /* <DEDUP_REMOVED lines=10> */
[----:B------:R-:W-:-:S03]  /*7610*/  HADD2.F32 R45, -RZ, R37.H0_H0 ;  /* 0x20000025ff2d7230 */ /* 0x000fc60000004100 */
        /* <DEDUP_REMOVED lines=181> */
[----:B------:R-:W-:-:S02]  /*8170*/  LEA R34, R34, R35, 0x18 ;  /* 0x0000002322227211 */ /* 0x000fc400078ec0ff */
[----:B------:R-:W-:Y:S02]  /*8180*/  SHF.L.U32 R35, R0, 0x8, RZ ;  /* 0x0000000800237819 */ /* 0x000fe400000006ff */
[----:B------:R-:W-:Y:S02]  /*8190*/  IADD3 R36, P1, R37, R94, RZ ;  /* 0x0000005e25247210 */ /* 0x000fe40007f3e0ff */
[----:B------:R-:W-:Y:S02]  /*81a0*/  LOP3.LUT R37, R34, 0xffff, R35, 0xf8, !PT ;  /* 0x0000ffff22257812 */ /* 0x000fe400078ef823 */
[----:B------:R-:W-:Y:S02]  /*81b0*/  IADD3.X R35, RZ, R39, RZ, P1, !PT ;  /* 0x00000027ff237210 */ /* 0x000fe40000ffe4ff */
[----:B------:R-:W-:Y:S02]  /*81c0*/  LEA R34, P1, R36, R11, 0x2 ;  /* 0x0000000b24227211 */ /* 0x000fe400078210ff */
[----:B------:R-:W-:-:S02]  /*81d0*/  LOP3.LUT R37, R37, 0xff, R56, 0xf8, !PT ;  /* 0x000000ff25257812 */ /* 0x000fc400078ef838 */
[----:B------:R-:W-:-:S05]  /*81e0*/  LEA.HI.X R35, R36, R10, R35, 0x2, P1 ;  /* 0x0000000a24237211 */ /* 0x000fca00008f1423 */
[----:B------:R0:W-:Y:S04]  /*81f0*/  STG.E desc[UR6][R34.64], R37 ;  /* 0x0000002522007986 */ /* 0x0001e8000c101906 */
.L_x_29221:
[----:B------:R-:W-:Y:S05]  /*8200*/  BSYNC B0 ;  /* 0x0000000000007941 */ /* 0x000fea0003800000 */
.L_x_29220:
        /* <DEDUP_REMOVED lines=16> */
.L_x_29223:
[----:B------:R-:W-:Y:S05]  /*8310*/  BSYNC B0 ;  /* 0x0000000000007941 */ /* 0x000fea0003800000 */
.L_x_29222:
[----:B------:R-:W-:Y:S04]  /*8320*/  BSSY B0, `(.L_x_29224) ;  /* 0x0000012000007945 */ /* 0x000fe80003800000 */
[----:B------:R-:W-:Y:S05]  /*8330*/  @P0 BRA `(.L_x_29225) ;  /* 0x0000000000400947 */ /* 0x000fea0003800000 */
[----:B01----:R-:W-:Y:S02]  /*8340*/  SHF.L.U32 R34, R24, 0x10, RZ ;  /* 0x0000001018227819 */ /* 0x003fe400000006ff */
        /* <DEDUP_REMOVED lines=15> */
.L_x_29225:
[----:B------:R-:W-:Y:S05]  /*8440*/  BSYNC B0 ;  /* 0x0000000000007941 */ /* 0x000fea0003800000 */
.L_x_29224:
[----:B------:R-:W-:Y:S04]  /*8450*/  BSSY B0, `(.L_x_29226) ;  /* 0x0000013000007945 */ /* 0x000fe80003800000 */
[----:B------:R-:W-:Y:S05]  /*8460*/  @P0 BRA `(.L_x_29227) ;  /* 0x0000000000440947 */ /* 0x000fea0003800000 */
[----:B012---:R-:W-:Y:S02]  /*8470*/  IADD3 R35, R23, -0x1, -R6 ;  /* 0xffffffff17237810 */ /* 0x007fe40007ffe806 */
[----:B------:R-:W-:Y:S02]  /*8480*/  SHF.L.U32 R34, R26, 0x10, RZ ;  /* 0x000000101a227819 */ /* 0x000fe400000006ff */
[----:B------:R-:W-:Y:S02]  /*8490*/  LOP3.LUT R37, R35, 0x1f, RZ, 0xc0, !PT ;  /* 0x0000001f23257812 */ /* 0x000fe400078ec0ff */
[----:B------:R-:W-:Y:S02]  /*84a0*/  LOP3.LUT R36, R34, 0xff0000, RZ, 0xc0, !PT ;  /* 0x00ff000022247812 */ /* 0x000fe400078ec0ff */
[----:B------:R-:W-:Y:S02]  /*84b0*/  LOP3.LUT R35, R32, 0xffff, RZ, 0xc0, !PT ;  /* 0x0000ffff20237812 */ /* 0x000fe400078ec0ff */
[----:B------:R-:W-:Y:S01]  /*84c0*/  IADD3 R34, P1, R37, R94, RZ ;  /* 0x0000005e25227210 */ /* 0x000fe20007f3e0ff */
[----:B------:R-:W-:Y:S01]  /*84d0*/  IMAD.SHL.U32 R37, R31, 0x100, RZ ;  /* 0x000001001f257824 */ /* 0x000fe200078e00ff */
[----:B------:R-:W-:-:S02]  /*84e0*/  LEA R36, R35, R36, 0x18 ;  /* 0x0000002423247211 */ /* 0x000fc400078ec0ff */
[----:B------:R-:W-:Y:S02]  /*84f0*/  IADD3.X R35, RZ, R39, RZ, P1, !PT ;  /* 0x00000027ff237210 */ /* 0x000fe40000ffe4ff */
[----:B------:R-:W-:Y:S01]  /*8500*/  LOP3.LUT R50, R36, 0xffff, R37, 0xf8, !PT ;  /* 0x0000ffff24327812 */ /* 0x000fe200078ef825 */
[----:B------:R-:W-:Y:S02]  /*8510*/  IMAD R37, R18, 0x3, RZ ;  /* 0x0000000312257824 */ /* 0x000fe400078e02ff */
[----:B------:R-:W-:-:S05]  /*8520*/  IMAD.WIDE.U32 R34, R19, 0x3, R34 ;  /* 0x0000000313227825 */ /* 0x000fca00078e0022 */
[----:B------:R-:W-:Y:S02]  /*8530*/  IADD3 R35, R37, R35, RZ ;  /* 0x0000002325237210 */ /* 0x000fe40007ffe0ff */
[----:B------:R-:W-:-:S04]  /*8540*/  LEA R36, P1, R34, R11, 0x2 ;  /* 0x0000000b22247211 */ /* 0x000fc800078210ff */
[----:B------:R-:W-:Y:S02]  /*8550*/  LEA.HI.X R37, R34, R10, R35, 0x2, P1 ;  /* 0x0000000a22257211 */ /* 0x000fe400008f1423 */
[----:B------:R-:W-:-:S05]  /*8560*/  LOP3.LUT R35, R50, 0xff, R25, 0xf8, !PT ;  /* 0x000000ff32237812 */ /* 0x000fca00078ef819 */
[----:B------:R3:W-:Y:S02]  /*8570*/  STG.E desc[UR6][R36.64], R35 ;  /* 0x0000002324007986 */ /* 0x0007e4000c101906 */
.L_x_29227:
[----:B------:R-:W-:Y:S05]  /*8580*/  BSYNC B0 ;  /* 0x0000000000007941 */ /* 0x000fea0003800000 */
.L_x_29226:
[----:B------:R-:W-:Y:S04]  /*8590*/  BSSY B0, `(.L_x_29228) ;  /* 0x0000012000007945 */ /* 0x000fe80003800000 */
[----:B------:R-:W-:Y:S05]  /*85a0*/  @P0 BRA `(.L_x_29229) ;  /* 0x0000000000400947 */ /* 0x000fea0003800000 */
[----:B012---:R-:W-:Y:S02]  /*85b0*/  SHF.L.U32 R34, R46, 0x10, RZ ;  /* 0x000000102e227819 */ /* 0x007fe400000006ff */
[----:B---3--:R-:W-:Y:S02]  /*85c0*/  LOP3.LUT R36, R84, 0xfffffffc, RZ, 0xc0, !PT ;  /* 0xfffffffc54247812 */ /* 0x008fe400078ec0ff */
[----:B------:R-:W-:Y:S02]  /*85d0*/  LOP3.LUT R35, R34, 0xff0000, RZ, 0xc0, !PT ;  /* 0x00ff000022237812 */ /* 0x000fe400078ec0ff */
[----:B------:R-:W-:-:S04]  /*85e0*/  LOP3.LUT R34, R44, 0xffff, RZ, 0xc0, !PT ;  /* 0x0000ffff2c227812 */ /* 0x000fc800078ec0ff */
[----:B------:R-:W-:Y:S02]  /*85f0*/  LEA R34, R34, R35, 0x18 ;  /* 0x0000002322227211 */ /* 0x000fe400078ec0ff */
        /* <DEDUP_REMOVED lines=11> */
.L_x_29229:
[----:B------:R-:W-:Y:S05]  /*86b0*/  BSYNC B0 ;  /* 0x0000000000007941 */ /* 0x000fea0003800000 */
.L_x_29228:
        /* <DEDUP_REMOVED lines=19> */
[----:B------:R-:W-:-:S04]  /*87f0*/  IADD3 R35, R23, -0x1, -R6 ;  /* 0xffffffff17237810 */ /* 0x000fc80007ffe806 */
[----:B------:R-:W-:Y:S01]  /*8800*/  LOP3.LUT R37, R35, 0x1f, RZ, 0xc0, !PT ;  /* 0x0000001f23257812 */ /* 0x000fe200078ec0ff */
[----:B------:R-:W-:-:S05]  /*8810*/  IMAD.SHL.U32 R35, R48, 0x100, RZ ;  /* 0x0000010030237824 */ /* 0x000fca00078e00ff */
[----:B------:R-:W-:Y:S02]  /*8820*/  LOP3.LUT R35, R34, 0xffff, R35, 0xf8, !PT ;  /* 0x0000ffff22237812 */ /* 0x000fe400078ef823 */
[----:B------:R-:W-:Y:S01]  /*8830*/  IADD3 R34, P1, R37, R94, RZ ;  /* 0x0000005e25227210 */ /* 0x000fe20007f3e0ff */
[----:B------:R-:W-:Y:S01]  /*8840*/  IMAD R37, R18, 0x5, RZ ;  /* 0x0000000512257824 */ /* 0x000fe200078e02ff */
[----:B------:R-:W-:Y:S02]  /*8850*/  LOP3.LUT R41, R35, 0xff, R36, 0xf8, !PT ;  /* 0x000000ff23297812 */ /* 0x000fe400078ef824 */
[----:B------:R-:W-:-:S03]  /*8860*/  IADD3.X R35, RZ, R39, RZ, P1, !PT ;  /* 0x00000027ff237210 */ /* 0x000fc60000ffe4ff */
[----:B------:R-:W-:-:S05]  /*8870*/  IMAD.WIDE.U32 R34, R19, 0x5, R34 ;  /* 0x0000000513227825 */ /* 0x000fca00078e0022 */
[----:B------:R-:W-:Y:S02]  /*8880*/  IADD3 R35, R37, R35, RZ ;  /* 0x0000002325237210 */ /* 0x000fe40007ffe0ff */
[----:B------:R-:W-:-:S04]  /*8890*/  LEA R36, P1, R34, R11, 0x2 ;  /* 0x0000000b22247211 */ /* 0x000fc800078210ff */
[----:B------:R-:W-:-:S05]  /*88a0*/  LEA.HI.X R37, R34, R10, R35, 0x2, P1 ;  /* 0x0000000a22257211 */ /* 0x000fca00008f1423 */
[----:B------:R0:W-:Y:S04]  /*88b0*/  STG.E desc[UR6][R36.64], R41 ;  /* 0x0000002924007986 */ /* 0x0001e8000c101906 */
.L_x_29231:
[----:B------:R-:W-:Y:S05]  /*88c0*/  BSYNC B0 ;  /* 0x0000000000007941 */ /* 0x000fea0003800000 */
.L_x_29230:
        /* <DEDUP_REMOVED lines=9> */
[----:B------:R-:W-:Y:S02]  /*8960*/  LOP3.LUT R46, R46, 0xff, RZ, 0xc0, !PT ;  /* 0x000000ff2e2e7812 */ /* 0x000fe400078ec0ff */
[----:B------:R-:W-:Y:S01]  /*8970*/  LOP3.LUT R59, R34, 0xff0000, RZ, 0xc0, !PT ;  /* 0x00ff0000223b7812 */ /* 0x000fe200078ec0ff */
[-C--:B------:R-:W-:Y:S01]  /*8980*/  FMUL R34, R45, R12.reuse ;  /* 0x0000000c2d227220 */ /* 0x080fe20000400000 */
[----:B------:R-:W-:Y:S02]  /*8990*/  SHF.L.U32 R36, R36, 0x18, RZ ;  /* 0x0000001824247819 */ /* 0x000fe400000006ff */
[----:B------:R-:W-:Y:S01]  /*89a0*/  LOP3.LUT R51, R46, 0xff00, R51, 0xf8, !PT ;  /* 0x0000ff002e337812 */ /* 0x000fe200078ef833 */
[----:B------:R-:W-:Y:S01]  /*89b0*/  FMUL R46, R91, R12 ;  /* 0x0000000c5b2e7220 */ /* 0x000fe20000400000 */
[----:B------:R-:W-:-:S02]  /*89c0*/  LOP3.LUT R59, R36, R50, R59, 0xfe, !PT ;  /* 0x00000032243b7212 */ /* 0x000fc400078efe3b */
[----:B------:R-:W-:Y:S02]  /*89d0*/  F2FP.SATFINITE.E4M3.F32.PACK_AB_MERGE_C R50, RZ, R34, RZ ;  /* 0x00000022ff32723e */ /* 0x000fe400048070ff */
[----:B------:R-:W-:Y:S02]  /*89e0*/  F2FP.SATFINITE.E4M3.F32.PACK_AB_MERGE_C R46, RZ, R46, RZ ;  /* 0x0000002eff2e723e */ /* 0x000fe400048070ff */
[----:B------:R-:W-:Y:S02]  /*89f0*/  SHF.L.U32 R34, R50, 0x10, RZ ;  /* 0x0000001032227819 */ /* 0x000fe400000006ff */
[----:B------:R-:W-:Y:S02]  /*8a00*/  LOP3.LUT R40, R40, 0xffff, RZ, 0xc0, !PT ;  /* 0x0000ffff28287812 */ /* 0x000fe400078ec0ff */
[----:B------:R-:W-:Y:S02]  /*8a10*/  LOP3.LUT R44, R44, 0xffff, RZ, 0xc0, !PT ;  /* 0x0000ffff2c2c7812 */ /* 0x000fe400078ec0ff */
[----:B------:R-:W-:-:S02]  /*8a20*/  LOP3.LUT R36, R46, 0xffff, RZ, 0xc0, !PT ;  /* 0x0000ffff2e247812 */ /* 0x000fc400078ec0ff */
[----:B------:R-:W-:Y:S01]  /*8a30*/  LOP3.LUT R57, R34, 0xff0000, RZ, 0xc0, !PT ;  /* 0x00ff000022397812 */ /* 0x000fe200078ec0ff */
[-C--:B------:R-:W-:Y:S01]  /*8a40*/  FMUL R34, R101, R12.reuse ;  /* 0x0000000c65227220 */ /* 0x080fe20000400000 */
[----:B------:R-:W-:Y:S01]  /*8a50*/  LOP3.LUT R37, R40, 0xff, RZ, 0xc0, !PT ;  /* 0x000000ff28257812 */ /* 0x000fe200078ec0ff */
[----:B------:R-:W-:Y:S01]  /*8a60*/  FMUL R40, R99, R12 ;  /* 0x0000000c63287220 */ /* 0x000fe20000400000 */
[----:B------:R-:W-:Y:S02]  /*8a70*/  PRMT R53, R49, 0x7104, RZ ;  /* 0x0000710431357816 */ /* 0x000fe400000000ff */
[----:B------:R-:W-:Y:S02]  /*8a80*/  LOP3.LUT R44, R44, 0xff, RZ, 0xc0, !PT ;  /* 0x000000ff2c2c7812 */ /* 0x000fe400078ec0ff */
[----:B------:R-:W-:Y:S02]  /*8a90*/  SHF.L.U32 R36, R36, 0x18, RZ ;  /* 0x0000001824247819 */ /* 0x000fe400000006ff */
[----:B------:R-:W-:-:S02]  /*8aa0*/  PRMT R48, R48, 0x7104, RZ ;  /* 0x0000710430307816 */ /* 0x000fc400000000ff */
[----:B------:R-:W-:Y:S02]  /*8ab0*/  LOP3.LUT R53, R44, 0xff00, R53, 0xf8, !PT ;  /* 0x0000ff002c357812 */ /* 0x000fe400078ef835 */
[----:B------:R-:W-:Y:S02]  /*8ac0*/  LOP3.LUT R57, R36, R51, R57, 0xfe, !PT ;  /* 0x0000003324397212 */ /* 0x000fe400078efe39 */
        /* <DEDUP_REMOVED lines=8> */
[----:B------:R-:W-:Y:S02]  /*8b50*/  LOP3.LUT R49, R36, 0x1f, RZ, 0xc0, !PT ;  /* 0x0000001f24317812 */ /* 0x000fe400078ec0ff */
[----:B------:R-:W-:Y:S01]  /*8b60*/  LEA R34, R34, R37, 0x18 ;  /* 0x0000002522227211 */ /* 0x000fe200078ec0ff */
[----:B------:R-:W-:-:S05]  /*8b70*/  IMAD.SHL.U32 R37, R44, 0x100, RZ ;  /* 0x000001002c257824 */ /* 0x000fca00078e00ff */
[----:B------:R-:W-:Y:S01]  /*8b80*/  LOP3.LUT R36, R34, 0xffff, R37, 0xf8, !PT ;  /* 0x0000ffff22247812 */ /* 0x000fe200078ef825 */
[----:B------:R-:W-:Y:S01]  /*8b90*/  IMAD R37, R18, 0x6, RZ ;  /* 0x0000000612257824 */ /* 0x000fe200078e02ff */
[----:B------:R-:W-:Y:S02]  /*8ba0*/  IADD3 R34, P1, R49, R94, RZ ;  /* 0x0000005e31227210 */ /* 0x000fe40007f3e0ff */
[----:B------:R-:W-:Y:S02]  /*8bb0*/  LOP3.LUT R49, R36, 0xff, R35, 0xf8, !PT ;  /* 0x000000ff24317812 */ /* 0x000fe400078ef823 */
[----:B------:R-:W-:-:S03]  /*8bc0*/  IADD3.X R35, RZ, R39, RZ, P1, !PT ;  /* 0x00000027ff237210 */ /* 0x000fc60000ffe4ff */
[----:B------:R-:W-:-:S05]  /*8bd0*/  IMAD.WIDE.U32 R34, R19, 0x6, R34 ;  /* 0x0000000613227825 */ /* 0x000fca00078e0022 */
[----:B------:R-:W-:Y:S02]  /*8be0*/  IADD3 R35, R37, R35, RZ ;  /* 0x0000002325237210 */ /* 0x000fe40007ffe0ff */
[----:B------:R-:W-:-:S04]  /*8bf0*/  LEA R36, P1, R34, R11, 0x2 ;  /* 0x0000000b22247211 */ /* 0x000fc800078210ff */
[----:B------:R-:W-:-:S05]  /*8c00*/  LEA.HI.X R37, R34, R10, R35, 0x2, P1 ;  /* 0x0000000a22257211 */ /* 0x000fca00008f1423 */
[----:B------:R0:W-:Y:S04]  /*8c10*/  STG.E desc[UR6][R36.64], R49 ;  /* 0x0000003124007986 */ /* 0x0001e8000c101906 */
.L_x_29233:
[----:B------:R-:W-:Y:S05]  /*8c20*/  BSYNC B0 ;  /* 0x0000000000007941 */ /* 0x000fea0003800000 */
.L_x_29232:
        /* <DEDUP_REMOVED lines=18> */
[----:B------:R-:W-:Y:S01]  /*8d50*/  IADD3 R34, P0, R37, R94, RZ ;  /* 0x0000005e25227210 */ /* 0x000fe20007f1e0ff */
[----:B------:R-:W-:Y:S01]  /*8d60*/  IMAD R37, R18, 0x7, RZ ;  /* 0x0000000712257824 */ /* 0x000fe200078e02ff */
        /* <DEDUP_REMOVED lines=8> */
.L_x_29235:
[----:B------:R-:W-:Y:S05]  /*8df0*/  BSYNC B0 ;  /* 0x0000000000007941 */ /* 0x000fea0003800000 */
.L_x_29234:
[----:B------:R-:W-:Y:S02]  /*8e00*/  IADD3 R35, R23, 0x1d, -R6 ;  /* 0x0000001d17237810 */ /* 0x000fe40007ffe806 */
[----:B------:R-:W-:Y:S02]  /*8e10*/  IADD3 R34, R38, 0x3, RZ ;  /* 0x0000000326227810 */ /* 0x000fe40007ffe0ff */
[----:B------:R-:W-:Y:S02]  /*8e20*/  LOP3.LUT R35, R35, 0x1f, RZ, 0xc0, !PT ;  /* 0x0000001f23237812 */ /* 0x000fe400078ec0ff */
[----:B------:R-:W-:Y:S02]  /*8e30*/  ISETP.GE.U32.AND P1, PT, R34, R17, PT ;  /* 0x000000112200720c */ /* 0x000fe40003f26070 */
[----:B------:R-:W-:Y:S02]  /*8e40*/  SHF.L.U32 R40, R40, 0x10, RZ ;  /* 0x0000001028287819 */ /* 0x000fe400000006ff */
[----:B------:R-:W-:-:S02]  /*8e50*/  ISETP.LT.U32.AND P1, PT, R35, R16, !P1 ;  /* 0x000000102300720c */ /* 0x000fc40004f21070 */
[----:B0-----:R-:W-:Y:S02]  /*8e60*/  LOP3.LUT R36, R48, 0xffff, RZ, 0xc0, !PT ;  /* 0x0000ffff30247812 */ /* 0x001fe400078ec0ff */
[----:B------:R-:W-:Y:S02]  /*8e70*/  LOP3.LUT R40, R40, 0xff0000, RZ, 0xc0, !PT ;  /* 0x00ff000028287812 */ /* 0x000fe400078ec0ff */
[----:B------:R-:W-:Y:S02]  /*8e80*/  SHF.L.U32 R36, R36, 0x18, RZ ;  /* 0x0000001824247819 */ /* 0x000fe400000006ff */
[----:B------:R-:W-:Y:S02]  /*8e90*/  LEA R94, P0, R19, R94, 0x3 ;  /* 0x0000005e135e7211 */ /* 0x000fe400078018ff */
[----:B------:R-:W-:Y:S02]  /*8ea0*/  LOP3.LUT R53, R36, R53, R40, 0xfe, !PT ;  /* 0x0000003524357212 */ /* 0x000fe400078efe28 */
[----:B------:R-:W-:-:S02]  /*8eb0*/  IADD3 R50, P2, R35, R94, RZ ;  /* 0x0000005e23327210 */ /* 0x000fc40007f5e0ff */
[----:B------:R-:W-:Y:S02]  /*8ec0*/  @!P1 CS2R R48, SRZ ;  /* 0x0000000000309805 */ /* 0x000fe4000001ff00 */
[C---:B------:R-:W-:Y:S02]  /*8ed0*/  @P1 SHF.L.U32 R37, R84.reuse, 0x1, RZ ;  /* 0x0000000154251819 */ /* 0x040fe400000006ff */
[----:B------:R-:W-:Y:S02]  /*8ee0*/  @P1 SHF.L.U64.HI R36, R84, 0x1, R85 ;  /* 0x0000000154241819 */ /* 0x000fe40000010255 */
[----:B------:R-:W-:Y:S02]  /*8ef0*/  @P1 LOP3.LUT R37, R37, 0xfffffff8, RZ, 0xc0, !PT ;  /* 0xfffffff825251812 */ /* 0x000fe400078ec0ff */
[----:B------:R-:W-:Y:S02]  /*8f00*/  LEA.HI.X R35, R19, R39, R18, 0x3, P0 ;  /* 0x0000002713237211 */ /* 0x000fe400000f1c12 */
[----:B------:R-:W-:-:S02]  /*8f10*/  @P1 LOP3.LUT R39, R36, 0x1fffffff, RZ, 0xc0, !PT ;  /* 0x1fffffff24271812 */ /* 0x000fc400078ec0ff */
[----:B------:R-:W-:Y:S02]  /*8f20*/  @P1 IADD3 R36, P0, R37, R50, RZ ;  /* 0x0000003225241210 */ /* 0x000fe40007f1e0ff */
[----:B------:R-:W-:-:S04]  /*8f30*/  IADD3.X R51, RZ, R35, RZ, P2, !PT ;  /* 0x00000023ff337210 */ /* 0x000fc800017fe4ff */
        /* <DEDUP_REMOVED lines=15> */
[----:B------:R0:W5:Y:S02]  /*9030*/  @P1 LDG.E.64 R46, desc[UR6][R38.64] ;  /* 0x00000006262e1981 */ /* 0x000164000c1e1b00 */
[----:B------:R-:W-:Y:S01]  /*9040*/  @P1 IMAD.WIDE.U32 R36, R19, 0xa, R36 ;  /* 0x0000000a13241825 */ /* 0x000fe200078e0024 */
[----:B------:R-:W-:-:S02]  /*9050*/  FMNMX R42, |R45|, R42, !PT ;  /* 0x0000002a2d2a7209 */ /* 0x000fc40007800200 */
[----:B------:R-:W-:Y:S02]  /*9060*/  @!P1 CS2R R44, SRZ ;  /* 0x00000000002c9805 */ /* 0x000fe4000001ff00 */
[----:B------:R-:W-:Y:S02]  /*9070*/  @P1 IADD3 R37, R41, R37, RZ ;  /* 0x0000002529251210 */ /* 0x000fe40007ffe0ff */
[----:B------:R-:W-:-:S04]  /*9080*/  @P1 LEA R40, P0, R36, R95, 0x3 ;  /* 0x0000005f24281211 */ /* 0x000fc800078018ff */
[----:B------:R-:W-:Y:S02]  /*9090*/  @P1 LEA.HI.X R41, R36, R93, R37, 0x3, P0 ;  /* 0x0000005d24291211 */ /* 0x000fe400000f1c25 */
[----:B------:R-:W-:Y:S02]  /*90a0*/  @P1 MOV R36, R50 ;  /* 0x0000003200241202 */ /* 0x000fe40000000f00 */
        /* <DEDUP_REMOVED lines=12> */
[----:B------:R-:W-:Y:S02]  /*9170*/  FMNMX R76, |R89|, R36, !PT ;  /* 0x00000024594c7209 */ /* 0x000fe40007800200 */
[----:B------:R-:W-:-:S02]  /*9180*/  @P1 MOV R36, R50 ;  /* 0x0000003200241202 */ /* 0x000fc40000000f00 */
[----:B------:R0:W5:Y:S03]  /*9190*/  @P1 LDG.E.64 R42, desc[UR6][R38.64] ;  /* 0x00000006262a1981 */ /* 0x000166000c1e1b00 */
[----:B------:R-:W-:-:S05]  /*91a0*/  @P1 IMAD.WIDE.U32 R36, R19, 0xc, R36 ;  /* 0x0000000c13241825 */ /* 0x000fca00078e0024 */
        /* <DEDUP_REMOVED lines=16> */
[----:B------:R-:W-:-:S02]  /*92b0*/  LOP3.LUT R37, R58, 0xffff, RZ, 0xc0, !PT ;  /* 0x0000ffff3a257812 */ /* 0x000fc400078ec0ff */
[----:B------:R-:W-:Y:S01]  /*92c0*/  @P1 MOV R36, R50 ;  /* 0x0000003200241202 */ /* 0x000fe20000000f00 */
        /* <DEDUP_REMOVED lines=10> */
[----:B------:R-:W-:Y:S02]  /*9370*/  @P1 LEA.HI.X R89, R36, R93, R37, 0x3, P2 ;  /* 0x0000005d24591211 */ /* 0x000fe400010f1c25 */
[----:B------:R-:W-:Y:S02]  /*9380*/  LOP3.LUT R37, R54, 0xffff, RZ, 0xc0, !PT ;  /* 0x0000ffff36257812 */ /* 0x000fe400078ec0ff */
[----:B------:R-:W-:Y:S02]  /*9390*/  @P1 MOV R36, R50 ;  /* 0x0000003200241202 */ /* 0x000fe40000000f00 */
[----:B------:R-:W-:Y:S02]  /*93a0*/  PRMT R52, R37, 0x7604, R52 ;  /* 0x0000760425347816 */ /* 0x000fe40000000034 */
[----:B------:R-:W-:-:S03]  /*93b0*/  @P1 MOV R37, R51 ;  /* 0x0000003300251202 */ /* 0x000fc60000000f00 */
[----:B------:R-:W-:-:S03]  /*93c0*/  @P1 IMAD.WIDE.U32 R36, R19, 0xf, R36 ;  /* 0x0000000f13241825 */ /* 0x000fc600078e0024 */
[----:B------:R-:W-:Y:S01]  /*93d0*/  @P1 LEA R90, P2, R36, R95, 0x3 ;  /* 0x0000005f245a1211 */ /* 0x000fe200078418ff */
[----:B------:R-:W-:Y:S01]  /*93e0*/  HADD2.F32 R95, -RZ, R74.H0_H0 ;  /* 0x2000004aff5f7230 */ /* 0x000fe20000004100 */
[----:B------:R-:W-:-:S04]  /*93f0*/  @P1 IADD3 R37, R91, R37, RZ ;  /* 0x000000255b251210 */ /* 0x000fc80007ffe0ff */
        /* <DEDUP_REMOVED lines=16> */
[----:B------:R-:W-:Y:S01]  /*9500*/  HADD2.F32 R101, -RZ, R68.H0_H0 ;  /* 0x20000044ff657230 */ /* 0x000fe20000004100 */
[----:B------:R-:W-:Y:S01]  /*9510*/  LOP3.LUT R33, R33, 0xff, RZ, 0xc0, !PT ;  /* 0x000000ff21217812 */ /* 0x000fe200078ec0ff */
[----:B------:R-:W-:Y:S01]  /*9520*/  FFMA R0, R27, R15, -0.052303962409496307373 ;  /* 0xbd563cae1b007423 */ /* 0x000fe2000000000f */
[----:B------:R-:W-:Y:S01]  /*9530*/  LOP3.LUT R28, R28, 0xffff, RZ, 0xc0, !PT ;  /* 0x0000ffff1c1c7812 */ /* 0x000fe200078ec0ff */
[----:B------:R-:W-:Y:S01]  /*9540*/  HADD2.F32 R105, -RZ, R69.H0_H0 ;  /* 0x20000045ff697230 */ /* 0x000fe20000004100 */
[----:B------:R-:W-:Y:S01]  /*9550*/  LOP3.LUT R9, R9, 0xffff, RZ, 0xc0, !PT ;  /* 0x0000ffff09097812 */ /* 0x000fe200078ec0ff */
[----:B------:R-:W-:Y:S01]  /*9560*/  FFMA R0, R27, R0, 0.1331529766321182251 ;  /* 0x3e0859411b007423 */ /* 0x000fe20000000000 */
[----:B------:R-:W-:Y:S01]  /*9570*/  PRMT R33, R28, 0x7604, R33 ;  /* 0x000076041c217816 */ /* 0x000fe20000000021 */
[----:B------:R-:W-:Y:S01]  /*9580*/  HADD2.F32 R117, -RZ, R66.H0_H0 ;  /* 0x20000042ff757230 */ /* 0x000fe20000004100 */
[----:B------:R-:W-:Y:S01]  /*9590*/  SHF.L.U32 R9, R9, 0x18, RZ ;  /* 0x0000001809097819 */ /* 0x000fe200000006ff */
[----:B------:R-:W-:Y:S01]  /*95a0*/  FFMA R0, R27, R0, -0.33332768082618713379 ;  /* 0xbeaaa9ed1b007423 */ /* 0x000fe20000000000 */
[----:B------:R-:W-:Y:S01]  /*95b0*/  LOP3.LUT R22, R22, 0xffff, RZ, 0xc0, !PT ;  /* 0x0000ffff16167812 */ /* 0x000fe200078ec0ff */
[----:B------:R-:W-:-:S02]  /*95c0*/  HADD2.F32 R115, -RZ, R67.H0_H0 ;  /* 0x20000043ff737230 */ /* 0x000fc40000004100 */
[----:B--2---:R-:W-:Y:S01]  /*95d0*/  FADD R78, R76, 1 ;  /* 0x3f8000004c4e7421 */ /* 0x004fe20000000000 */
[----:B------:R-:W-:Y:S01]  /*95e0*/  FFMA R27, R27, R0, RZ ;  /* 0x000000001b1b7223 */ /* 0x000fe200000000ff */
[----:B------:R-:W-:Y:S01]  /*95f0*/  LOP3.LUT R80, R4, 0xff000000, R9, 0xf8, !PT ;  /* 0xff00000004507812 */ /* 0x000fe200078ef809 */
[----:B------:R-:W-:Y:S01]  /*9600*/  BSSY B0, `(.L_x_29236) ;  /* 0x00002de000007945 */ /* 0x000fe20003800000 */
[----:B0-----:R0:W2:Y:S01]  /*9610*/  MUFU.RCP R91, R78 ;  /* 0x0000004e005b7308 */ /* 0x0010a20000001000 */
[----:B------:R-:W-:Y:S02]  /*9620*/  LOP3.LUT R56, R56, 0xffff, RZ, 0xc0, !PT ;  /* 0x0000ffff38387812 */ /* 0x000fe400078ec0ff */
[----:B------:R-:W-:Y:S02]  /*9630*/  LOP3.LUT R24, R24, 0xffff, RZ, 0xc0, !PT ;  /* 0x0000ffff18187812 */ /* 0x000fe400078ec0ff */
[----:B------:R-:W-:Y:S02]  /*9640*/  LOP3.LUT R8, R8, 0xffff, RZ, 0xc0, !PT ;  /* 0x0000ffff08087812 */ /* 0x000fe400078ec0ff */
[----:B------:R-:W-:-:S02]  /*9650*/  SHF.L.U32 R99, R24, 0x10, RZ ;  /* 0x0000001018637819 */ /* 0x000fc400000006ff */
[----:B------:R-:W-:Y:S02]  /*9660*/  SHF.L.U32 R8, R8, 0x18, RZ ;  /* 0x0000001808087819 */ /* 0x000fe400000006ff */
[----:B------:R-:W-:Y:S02]  /*9670*/  LOP3.LUT R7, R7, 0xffff, RZ, 0xc0, !PT ;  /* 0x0000ffff07077812 */ /* 0x000fe400078ec0ff */
[----:B0-----:R-:W-:Y:S02]  /*9680*/  LOP3.LUT R78, R3, 0xff000000, R8, 0xf8, !PT ;  /* 0xff000000034e7812 */ /* 0x001fe400078ef808 */
[----:B------:R-:W-:Y:S01]  /*9690*/  SHF.L.U32 R7, R7, 0x18, RZ ;  /* 0x0000001807077819 */ /* 0x000fe200000006ff */
[----:B--2---:R-:W-:Y:S01]  /*96a0*/  FFMA R91, R91, -2, R14 ;  /* 0xc00000005b5b7823 */ /* 0x004fe2000000000e */
[----:B------:R-:W-:Y:S02]  /*96b0*/  LOP3.LUT R29, R29, 0xffff, RZ, 0xc0, !PT ;  /* 0x0000ffff1d1d7812 */ /* 0x000fe400078ec0ff */
[----:B------:R-:W-:-:S02]  /*96c0*/  LOP3.LUT R76, R2, 0xff000000, R7, 0xf8, !PT ;  /* 0xff000000024c7812 */ /* 0x000fc400078ef807 */
[----:B------:R-:W-:Y:S02]  /*96d0*/  FSEL R91, R91, 1, !P1 ;  /* 0x3f8000005b5b7808 */ /* 0x000fe40004800000 */
[----:B------:R-:W-:Y:S02]  /*96e0*/  SHF.L.U32 R29, R29, 0x10, RZ ;  /* 0x000000101d1d7819 */ /* 0x000fe400000006ff */
[--C-:B------:R-:W-:Y:S01]  /*96f0*/  LOP3.LUT R28, R91, 0x80000000, R58.reuse, 0xb8, !PT ;  /* 0x800000005b1c7812 */ /* 0x100fe200078eb83a */
[----:B------:R-:W-:Y:S01]  /*9700*/  @!P2 FFMA R28, R58, R27, R58 ;  /* 0x0000001b3a1ca223 */ /* 0x000fe2000000003a */
[----:B------:R-:W-:Y:S01]  /*9710*/  SHF.R.U64 R27, R74, 0x10, R75 ;  /* 0x000000104a1b7819 */ /* 0x000fe2000000124b */
[----:B------:R-:W-:Y:S01]  /*9720*/  IMAD.U32 R91, R22, 0x10000, RZ ;  /* 0x00010000165b7824 */ /* 0x000fe200078e00ff */
[----:B------:R-:W-:Y:S02]  /*9730*/  LOP3.LUT R54, R54, 0xffff, RZ, 0xc0, !PT ;  /* 0x0000ffff36367812 */ /* 0x000fe400078ec0ff */
[----:B------:R-:W-:Y:S01]  /*9740*/  LOP3.LUT R30, R30, 0xffff, RZ, 0xc0, !PT ;  /* 0x0000ffff1e1e7812 */ /* 0x000fe200078ec0ff */
[----:B------:R-:W-:Y:S01]  /*9750*/  HADD2.F32 R27, -RZ, R27.H0_H0 ;  /* 0x2000001bff1b7230 */ /* 0x000fe20000004100 */
[----:B------:R-:W-:-:S02]  /*9760*/  LOP3.LUT R56, R56, 0xff0000, R91, 0xf8, !PT ;  /* 0x00ff000038387812 */ /* 0x000fc400078ef85b */
[----:B------:R-:W-:Y:S02]  /*9770*/  LOP3.LUT R2, R54, 0xff0000, R29, 0xf8, !PT ;  /* 0x00ff000036027812 */ /* 0x000fe400078ef81d */
[----:B------:R-:W-:Y:S01]  /*9780*/  FMUL R0, R27, 0.035677410662174224854 ;  /* 0x3d12227a1b007820 */ /* 0x000fe20000400000 */
[----:B------:R-:W-:Y:S02]  /*9790*/  SHF.L.U32 R30, R30, 0x10, RZ ;  /* 0x000000101e1e7819 */ /* 0x000fe400000006ff */
[----:B------:R-:W-:Y:S01]  /*97a0*/  LOP3.LUT R25, R25, 0xffff, RZ, 0xc0, !PT ;  /* 0x0000ffff19197812 */ /* 0x000fe200078ec0ff */
[C---:B------:R-:W-:Y:S01]  /*97b0*/  FFMA R0, R27.reuse, R0, 0.79788458347320556641 ;  /* 0x3f4c422a1b007423 */ /* 0x040fe20000000000 */
[----:B------:R-:W-:Y:S02]  /*97c0*/  LOP3.LUT R52, R52, 0xffff, RZ, 0xc0, !PT ;  /* 0x0000ffff34347812 */ /* 0x000fe400078ec0ff */
[----:B------:R-:W-:Y:S01]  /*97d0*/  LOP3.LUT R26, R26, 0xffff, RZ, 0xc0, !PT ;  /* 0x0000ffff1a1a7812 */ /* 0x000fe200078ec0ff */
[----:B------:R-:W-:Y:S01]  /*97e0*/  FMUL R58, R27, R0 ;  /* 0x000000001b3a7220 */ /* 0x000fe20000400000 */
[----:B------:R-:W-:-:S02]  /*97f0*/  SHF.L.U32 R25, R25, 0x18, RZ ;  /* 0x0000001819197819 */ /* 0x000fc400000006ff */
[----:B------:R-:W-:Y:S01]  /*9800*/  LOP3.LUT R52, R52, 0xff0000, R99, 0xf8, !PT ;  /* 0x00ff000034347812 */ /* 0x000fe200078ef863 */
[C---:B------:R-:W-:Y:S01]  /*9810*/  FMUL R0, |R58|.reuse, 2.8853900432586669922 ;  /* 0x4038aa3b3a007820 */ /* 0x040fe20000400200 */
[C---:B------:R-:W-:Y:S01]  /*9820*/  FMUL R4, R58.reuse, R58 ;  /* 0x0000003a3a047220 */ /* 0x040fe20000400000 */
[C---:B------:R-:W-:Y:S01]  /*9830*/  FSETP.GE.AND P2, PT, |R58|.reuse, 0.60000002384185791016, PT ;  /* 0x3f19999a3a00780b */ /* 0x040fe20003f46200 */
[----:B------:R-:W-:Y:S01]  /*9840*/  HADD2.F32 R99, -RZ, R70.H0_H0 ;  /* 0x20000046ff637230 */ /* 0x000fe20000004100 */
[----:B------:R-:W-:Y:S01]  /*9850*/  FSETP.GE.AND P1, PT, |R58|, 9.010913848876953125, PT ;  /* 0x41102cb43a00780b */ /* 0x000fe20003f26200 */
[C---:B------:R-:W-:Y:S01]  /*9860*/  FFMA R9, R4.reuse, R15, -0.052303962409496307373 ;  /* 0xbd563cae04097423 */ /* 0x040fe2000000000f */
[----:B------:R-:W0:Y:S01]  /*9870*/  MUFU.EX2 R0, R0 ;  /* 0x0000000000007308 */ /* 0x000e220000000800 */
[----:B------:R-:W-:Y:S02]  /*9880*/  LOP3.LUT R31, R31, 0xffff, RZ, 0xc0, !PT ;  /* 0x0000ffff1f1f7812 */ /* 0x000fe400078ec0ff */
[----:B------:R-:W-:Y:S01]  /*9890*/  FFMA R9, R4, R9, 0.1331529766321182251 ;  /* 0x3e08594104097423 */ /* 0x000fe20000000009 */
[----:B------:R-:W-:-:S02]  /*98a0*/  LOP3.LUT R32, R32, 0xffff, RZ, 0xc0, !PT ;  /* 0x0000ffff20207812 */ /* 0x000fc400078ec0ff */
[----:B------:R-:W-:Y:S02]  /*98b0*/  SHF.L.U32 R31, R31, 0x18, RZ ;  /* 0x000000181f1f7819 */ /* 0x000fe400000006ff */
[--C-:B------:R-:W-:Y:S01]  /*98c0*/  SHF.R.U64 R103, R70, 0x10, R71.reuse ;  /* 0x0000001046677819 */ /* 0x100fe20000001247 */
[----:B------:R-:W-:Y:S01]  /*98d0*/  IMAD.SHL.U32 R32, R32, 0x1000000, RZ ;  /* 0x0100000020207824 */ /* 0x000fe200078e00ff */
[----:B------:R-:W-:Y:S02]  /*98e0*/  SHF.R.U32.HI R107, RZ, 0x10, R71 ;  /* 0x00000010ff6b7819 */ /* 0x000fe40000011647 */
[--C-:B------:R-:W-:Y:S01]  /*98f0*/  SHF.R.U64 R111, R68, 0x10, R69.reuse ;  /* 0x00000010446f7819 */ /* 0x100fe20000001245 */
[----:B------:R-:W-:Y:S01]  /*9900*/  HADD2.F32 R103, -RZ, R103.H0_H0 ;  /* 0x20000067ff677230 */ /* 0x000fe20000004100 */
[----:B------:R-:W-:Y:S01]  /*9910*/  SHF.R.U32.HI R109, RZ, 0x10, R69 ;  /* 0x00000010ff6d7819 */ /* 0x000fe20000011645 */
[----:B------:R-:W-:Y:S01]  /*9920*/  HADD2.F32 R107, -RZ, R107.H0_H0 ;  /* 0x2000006bff6b7230 */ /* 0x000fe20000004100 */
[--C-:B------:R-:W-:Y:S01]  /*9930*/  SHF.R.U64 R113, R66, 0x10, R67.reuse ;  /* 0x0000001042717819 */ /* 0x100fe20000001243 */
[----:B0-----:R-:W-:Y:S01]  /*9940*/  FADD R74, R0, 1 ;  /* 0x3f800000004a7421 */ /* 0x001fe20000000000 */
[C---:B------:R-:W-:Y:S01]  /*9950*/  FFMA R0, R4.reuse, R9, -0.33332768082618713379 ;  /* 0xbeaaa9ed04007423 */ /* 0x040fe20000000009 */
[----:B------:R-:W-:Y:S01]  /*9960*/  HADD2.F32 R111, -RZ, R111.H0_H0 ;  /* 0x2000006fff6f7230 */ /* 0x000fe20000004100 */
[----:B------:R-:W-:Y:S01]  /*9970*/  SHF.R.U32.HI R119, RZ, 0x10, R67 ;  /* 0x00000010ff777819 */ /* 0x000fe20000011643 */
[----:B-1----:R-:W0:Y:S01]  /*9980*/  MUFU.RCP R89, R74 ;  /* 0x0000004a00597308 */ /* 0x002e220000001000 */
[----:B------:R-:W-:Y:S01]  /*9990*/  FFMA R9, R4, R0, RZ ;  /* 0x0000000004097223 */ /* 0x000fe200000000ff */
[----:B------:R-:W-:Y:S01]  /*99a0*/  HADD2.F32 R109, -RZ, R109.H0_H0 ;  /* 0x2000006dff6d7230 */ /* 0x000fe20000004100 */
[----:B------:R-:W-:Y:S01]  /*99b0*/  SHF.R.U32.HI R69, RZ, 0x10, R65 ;  /* 0x00000010ff457819 */ /* 0x000fe20000011641 */
[----:B------:R-:W-:-:S02]  /*99c0*/  HADD2.F32 R113, -RZ, R113.H0_H0 ;  /* 0x20000071ff717230 */ /* 0x000fc40000004100 */
[----:B------:R-:W-:Y:S02]  /*99d0*/  HADD2.F32 R119, -RZ, R119.H0_H0 ;  /* 0x20000077ff777230 */ /* 0x000fe40000004100 */
[----:B------:R-:W-:Y:S02]  /*99e0*/  HADD2.F32 R69, -RZ, R69.H0_H0 ;  /* 0x20000045ff457230 */ /* 0x000fe40000004100 */
[----:B-----5:R-:W-:Y:S02]  /*99f0*/  HADD2.F32 R67, -RZ, R60.H0_H0 ;  /* 0x2000003cff437230 */ /* 0x020fe40000004100 */
[----:B0-----:R-:W-:-:S05]  /*9a00*/  FFMA R89, R89, -2, R14 ;  /* 0xc000000059597823 */ /* 0x001fca000000000e */
[----:B------:R-:W-:-:S04]  /*9a10*/  FSEL R89, R89, 1, !P1 ;  /* 0x3f80000059597808 */ /* 0x000fc80004800000 */
[--C-:B------:R-:W-:Y:S01]  /*9a20*/  LOP3.LUT R4, R89, 0x80000000, R58.reuse, 0xb8, !PT ;  /* 0x8000000059047812 */ /* 0x100fe200078eb83a */
[----:B------:R-:W-:Y:S01]  /*9a30*/  @!P2 FFMA R4, R58, R9, R58 ;  /* 0x000000093a04a223 */ /* 0x000fe2000000003a */
[----:B------:R-:W-:-:S03]  /*9a40*/  HADD2.F32 R9, -RZ, R75.H0_H0 ;  /* 0x2000004bff097230 */ /* 0x000fc60000004100 */
[----:B------:R-:W-:Y:S02]  /*9a50*/  FFMA R4, R4, R13, 0.5 ;  /* 0x3f00000004047423 */ /* 0x000fe4000000000d */
        /* <DEDUP_REMOVED lines=15> */
[----:B------:R-:W-:-:S05]  /*9b50*/  HADD2.F32 R22, -RZ, R22.H0_H0 ;  /* 0x20000016ff167230 */ /* 0x000fca0000004100 */
[----:B------:R-:W-:-:S04]  /*9b60*/  FMUL R75, R22, 0.035677410662174224854 ;  /* 0x3d12227a164b7820 */ /* 0x000fc80000400000 */
[----:B------:R-:W-:Y:S01]  /*9b70*/  FFMA R75, R22, R75, 0.79788458347320556641 ;  /* 0x3f4c422a164b7423 */ /* 0x000fe2000000004b */
[----:B0-----:R-:W-:-:S03]  /*9b80*/  FFMA R89, R89, -2, R14 ;  /* 0xc000000059597823 */ /* 0x001fc6000000000e */
[----:B------:R-:W-:Y:S02]  /*9b90*/  FMUL R75, R22, R75 ;  /* 0x0000004b164b7220 */ /* 0x000fe40000400000 */
[----:B------:R-:W-:Y:S02]  /*9ba0*/  FSEL R89, R89, 1, !P1 ;  /* 0x3f80000059597808 */ /* 0x000fe40004800000 */
[C---:B------:R-:W-:Y:S01]  /*9bb0*/  FMUL R0, |R75|.reuse, 2.8853900432586669922 ;  /* 0x4038aa3b4b007820 */ /* 0x040fe20000400200 */
[----:B------:R-:W-:Y:S01]  /*9bc0*/  FMUL R3, R75, R75 ;  /* 0x0000004b4b037220 */ /* 0x000fe20000400000 */
[--C-:B------:R-:W-:Y:S01]  /*9bd0*/  LOP3.LUT R24, R89, 0x80000000, R58.reuse, 0xb8, !PT ;  /* 0x8000000059187812 */ /* 0x100fe200078eb83a */
[----:B------:R-:W-:Y:S01]  /*9be0*/  @!P2 FFMA R24, R58, R91, R58 ;  /* 0x0000005b3a18a223 */ /* 0x000fe2000000003a */
[----:B------:R-:W-:Y:S01]  /*9bf0*/  FSETP.GE.AND P2, PT, |R75|, 0.60000002384185791016, PT ;  /* 0x3f19999a4b00780b */ /* 0x000fe20003f46200 */
[----:B------:R-:W-:Y:S01]  /*9c00*/  FFMA R8, R3, R15, -0.052303962409496307373 ;  /* 0xbd563cae03087423 */ /* 0x000fe2000000000f */
[----:B------:R-:W0:Y:S01]  /*9c10*/  MUFU.EX2 R0, R0 ;  /* 0x0000000000007308 */ /* 0x000e220000000800 */
[----:B------:R-:W-:Y:S01]  /*9c20*/  FSETP.GE.AND P1, PT, |R75|, 9.010913848876953125, PT ;  /* 0x41102cb44b00780b */ /* 0x000fe20003f26200 */
[----:B------:R-:W-:Y:S01]  /*9c30*/  FFMA R24, R24, R13, 0.5 ;  /* 0x3f00000018187423 */ /* 0x000fe2000000000d */
[----:B------:R-:W-:Y:S01]  /*9c40*/  FFMA R8, R3, R8, 0.1331529766321182251 ;  /* 0x3e08594103087423 */ /* 0x000fe20000000008 */
[----:B------:R-:W-:-:S05]  /*9c50*/  SHF.R.U32.HI R91, RZ, 0x10, R73 ;  /* 0x00000010ff5b7819 */ /* 0x000fca0000011649 */
[----:B------:R-:W-:Y:S02]  /*9c60*/  HADD2.F32 R91, -RZ, R91.H0_H0 ;  /* 0x2000005bff5b7230 */ /* 0x000fe40000004100 */
[----:B0-----:R-:W-:Y:S01]  /*9c70*/  FADD R58, R0, 1 ;  /* 0x3f800000003a7421 */ /* 0x001fe20000000000 */
[C---:B------:R-:W-:Y:S01]  /*9c80*/  FFMA R0, R3.reuse, R8, -0.33332768082618713379 ;  /* 0xbeaaa9ed03007423 */ /* 0x040fe20000000008 */
[----:B------:R-:W-:Y:S02]  /*9c90*/  HADD2.F32 R8, -RZ, R72.H0_H0 ;  /* 0x20000048ff087230 */ /* 0x000fe40000004100 */
        /* <DEDUP_REMOVED lines=14> */
[----:B------:R-:W0:Y:S02]  /*9d80*/  MUFU.EX2 R0, R0 ;  /* 0x0000000000007308 */ /* 0x000e240000000800 */
[----:B------:R-:W-:Y:S02]  /*9d90*/  HADD2.F32 R89, -RZ, R89.H0_H0 ;  /* 0x20000059ff597230 */ /* 0x000fe40000004100 */
[----:B0-----:R-:W-:Y:S01]  /*9da0*/  FADD R58, R0, 1 ;  /* 0x3f800000003a7421 */ /* 0x001fe20000000000 */
[----:B------:R-:W-:-:S03]  /*9db0*/  FFMA R0, R7, R15, -0.052303962409496307373 ;  /* 0xbd563cae07007423 */ /* 0x000fc6000000000f */
[----:B------:R0:W1:Y:S01]  /*9dc0*/  MUFU.RCP R75, R58 ;  /* 0x0000003a004b7308 */ /* 0x0000620000001000 */
[----:B------:R-:W-:-:S04]  /*9dd0*/  FFMA R0, R7, R0, 0.1331529766321182251 ;  /* 0x3e08594107007423 */ /* 0x000fc80000000000 */
[----:B------:R-:W-:-:S04]  /*9de0*/  FFMA R0, R7, R0, -0.33332768082618713379 ;  /* 0xbeaaa9ed07007423 */ /* 0x000fc80000000000 */
[----:B------:R-:W-:Y:S01]  /*9df0*/  FFMA R0, R7, R0, RZ ;  /* 0x0000000007007223 */ /* 0x000fe200000000ff */
[----:B0-----:R-:W-:Y:S01]  /*9e00*/  LOP3.LUT R58, R56, 0xff000000, R25, 0xf8, !PT ;  /* 0xff000000383a7812 */ /* 0x001fe200078ef819 */
[----:B-1----:R-:W-:-:S05]  /*9e10*/  FFMA R75, R75, -2, R14 ;  /* 0xc00000004b4b7823 */ /* 0x002fca000000000e */
[----:B------:R-:W-:Y:S01]  /*9e20*/  FSEL R88, R75, 1, !P1 ;  /* 0x3f8000004b587808 */ /* 0x000fe20004800000 */
[----:B------:R-:W-:Y:S01]  /*9e30*/  HADD2.F32 R75, -RZ, R73.H0_H0 ;  /* 0x20000049ff4b7230 */ /* 0x000fe20000004100 */
[----:B------:R-:W-:Y:S02]  /*9e40*/  SHF.R.U64 R73, R64, 0x10, R65 ;  /* 0x0000001040497819 */ /* 0x000fe40000001241 */
[--C-:B------:R-:W-:Y:S01]  /*9e50*/  LOP3.LUT R88, R88, 0x80000000, R3.reuse, 0xb8, !PT ;  /* 0x8000000058587812 */ /* 0x100fe200078eb803 */
[----:B------:R-:W-:Y:S01]  /*9e60*/  @!P2 FFMA R88, R3, R0, R3 ;  /* 0x000000000358a223 */ /* 0x000fe20000000003 */
[----:B------:R-:W-:Y:S01]  /*9e70*/  FMUL R0, R89, 0.035677410662174224854 ;  /* 0x3d12227a59007820 */ /* 0x000fe20000400000 */
[----:B------:R-:W-:Y:S01]  /*9e80*/  LOP3.LUT R3, R33, 0xffff, RZ, 0xc0, !PT ;  /* 0x0000ffff21037812 */ /* 0x000fe200078ec0ff */
[----:B------:R-:W-:Y:S02]  /*9e90*/  HADD2.F32 R73, -RZ, R73.H0_H0 ;  /* 0x20000049ff497230 */ /* 0x000fe40000004100 */
[----:B------:R-:W-:Y:S01]  /*9ea0*/  FFMA R0, R89, R0, 0.79788458347320556641 ;  /* 0x3f4c422a59007423 */ /* 0x000fe20000000000 */
[----:B------:R-:W-:-:S03]  /*9eb0*/  LOP3.LUT R3, R3, 0xff0000, R30, 0xf8, !PT ;  /* 0x00ff000003037812 */ /* 0x000fc600078ef81e */
        /* <DEDUP_REMOVED lines=13> */
[----:B------:R-:W-:-:S04]  /*9f90*/  SHF.L.U32 R33, R26, 0x18, RZ ;  /* 0x000000181a217819 */ /* 0x000fc800000006ff */
        /* <DEDUP_REMOVED lines=52> */
[----:B------:R-:W-:Y:S02]  /*a2e0*/  HADD2.F32 R95, -RZ, R71.H0_H0 ;  /* 0x20000047ff5f7230 */ /* 0x000fe40000004100 */
[----:B------:R-:W-:Y:S01]  /*a2f0*/  FMUL R91, R91, R72 ;  /* 0x000000485b5b7220 */ /* 0x000fe20000400000 */
[----:B------:R-:W-:Y:S01]  /*a300*/  FMUL R7, R99, R0 ;  /* 0x0000000063077220 */ /* 0x000fe20000400000 */
[----:B------:R-:W-:Y:S01]  /*a310*/  HADD2.F32 R71, -RZ, R65.H0_H0 ;  /* 0x20000041ff477230 */ /* 0x000fe20000004100 */
[----:B------:R-:W-:-:S02]  /*a320*/  SHF.R.U64 R65, R60, 0x10, R61 ;  /* 0x000000103c417819 */ /* 0x000fc4000000123d */
[C---:B------:R-:W-:Y:S01]  /*a330*/  FMUL R0, |R7|.reuse, 2.8853900432586669922 ;  /* 0x4038aa3b07007820 */ /* 0x040fe20000400200 */
[C---:B------:R-:W-:Y:S01]  /*a340*/  FMUL R29, R7.reuse, R7 ;  /* 0x00000007071d7220 */ /* 0x040fe20000400000 */
[C---:B------:R-:W-:Y:S01]  /*a350*/  FSETP.GE.AND P2, PT, |R7|.reuse, 0.60000002384185791016, PT ;  /* 0x3f19999a0700780b */ /* 0x040fe20003f46200 */
[----:B------:R-:W-:Y:S01]  /*a360*/  HADD2.F32 R65, -RZ, R65.H0_H0 ;  /* 0x20000041ff417230 */ /* 0x000fe20000004100 */
        /* <DEDUP_REMOVED lines=234> */
[----:B------:R-:W-:Y:S02]  /*b210*/  HADD2.F32 R8, -RZ, R64.H0_H0 ;  /* 0x20000040ff087230 */ /* 0x000fe40000004100 */
        /* <DEDUP_REMOVED lines=278> */
[----:B------:R-:W-:Y:S02]  /*c380*/  IADD3 R3, P1, R5, R94, RZ ;  /* 0x0000005e05037210 */ /* 0x000fe40007f3e0ff */
[----:B------:R-:W-:Y:S02]  /*c390*/  LOP3.LUT R7, R0, 0xff, R97, 0xf8, !PT ;  /* 0x000000ff00077812 */ /* 0x000fe400078ef861 */
[----:B------:R-:W-:Y:S02]  /*c3a0*/  IADD3.X R4, RZ, R35, RZ, P1, !PT ;  /* 0x00000023ff047210 */ /* 0x000fe40000ffe4ff */
[----:B------:R-:W-:-:S04]  /*c3b0*/  LEA R2, P1, R3, R11, 0x2 ;  /* 0x0000000b03027211 */ /* 0x000fc800078210ff */
[----:B------:R-:W-:-:S05]  /*c3c0*/  LEA.HI.X R3, R3, R10, R4, 0x2, P1 ;  /* 0x0000000a03037211 */ /* 0x000fca00008f1404 */
[----:B------:R0:W-:Y:S04]  /*c3d0*/  STG.E desc[UR6][R2.64], R7 ;  /* 0x0000000702007986 */ /* 0x0001e8000c101906 */
.L_x_29237:
[----:B------:R-:W-:Y:S05]  /*c3e0*/  BSYNC B0 ;  /* 0x0000000000007941 */ /* 0x000fea0003800000 */
.L_x_29236:
        /* <DEDUP_REMOVED lines=28> */
[----:B------:R-:W-:-:S04]  /*c5b0*/  LOP3.LUT R3, R3, 0xff0000, RZ, 0xc0, !PT ;  /* 0x00ff000003037812 */ /* 0x000fc800078ec0ff */
[----:B------:R-:W-:Y:S02]  /*c5c0*/  LEA R2, R2, R3, 0x18 ;  /* 0x0000000302027211 */ /* 0x000fe400078ec0ff */
        /* <DEDUP_REMOVED lines=8> */
.L_x_29239:
[----:B------:R-:W-:Y:S05]  /*c650*/  BSYNC B0 ;  /* 0x0000000000007941 */ /* 0x000fea0003800000 */
.L_x_29238:
        /* <DEDUP_REMOVED lines=27> */
[----:B------:R-:W-:Y:S02]  /*c810*/  LEA R7, P1, R19, R8, 0x1 ;  /* 0x0000000813077211 */ /* 0x000fe400078208ff */
[----:B------:R-:W-:-:S04]  /*c820*/  IADD3.X R9, RZ, R35, RZ, P2, !PT ;  /* 0x00000023ff097210 */ /* 0x000fc800017fe4ff */
[----:B------:R-:W-:Y:S02]  /*c830*/  LEA.HI.X R9, R19, R9, R18, 0x1, P1 ;  /* 0x0000000913097211 */ /* 0x000fe400008f0c12 */
[----:B------:R-:W-:-:S04]  /*c840*/  LEA R8, P1, R7, R11, 0x2 ;  /* 0x0000000b07087211 */ /* 0x000fc800078210ff */
[----:B------:R-:W-:-:S05]  /*c850*/  LEA.HI.X R9, R7, R10, R9, 0x2, P1 ;  /* 0x0000000a07097211 */ /* 0x000fca00008f1409 */
[----:B------:R0:W-:Y:S04]  /*c860*/  STG.E desc[UR6][R8.64], R3 ;  /* 0x0000000308007986 */ /* 0x0001e8000c101906 */
.L_x_29241:
[----:B------:R-:W-:Y:S05]  /*c870*/  BSYNC B0 ;  /* 0x0000000000007941 */ /* 0x000fea0003800000 */
.L_x_29240:
        /* <DEDUP_REMOVED lines=40> */
[----:B------:R-:W-:Y:S01]  /*cb00*/  SHF.L.U32 R62, R28, 0x10, RZ ;  /* 0x000000101c3e7819 */ /* 0x000fe200000006ff */
[----:B------:R-:W-:Y:S01]  /*cb10*/  IMAD R95, R18, 0x3, RZ ;  /* 0x00000003125f7824 */ /* 0x000fe200078e02ff */
[----:B------:R-:W-:Y:S02]  /*cb20*/  IADD3 R74, P1, R5, R94, RZ ;  /* 0x0000005e054a7210 */ /* 0x000fe40007f3e0ff */
[----:B------:R-:W-:Y:S02]  /*cb30*/  LOP3.LUT R89, R62, 0xff0000, RZ, 0xc0, !PT ;  /* 0x00ff00003e597812 */ /* 0x000fe400078ec0ff */
[----:B------:R-:W-:Y:S02]  /*cb40*/  LOP3.LUT R62, R24, 0xffff, RZ, 0xc0, !PT ;  /* 0x0000ffff183e7812 */ /* 0x000fe400078ec0ff */
[----:B------:R-:W-:Y:S02]  /*cb50*/  IADD3.X R75, RZ, R35, RZ, P1, !PT ;  /* 0x00000023ff4b7210 */ /* 0x000fe40000ffe4ff */
[----:B------:R-:W-:Y:S01]  /*cb60*/  LEA R62, R62, R89, 0x18 ;  /* 0x000000593e3e7211 */ /* 0x000fe200078ec0ff */
[----:B------:R-:W-:-:S02]  /*cb70*/  IMAD.SHL.U32 R89, R30, 0x100, RZ ;  /* 0x000001001e597824 */ /* 0x000fc400078e00ff */
[----:B------:R-:W-:-:S03]  /*cb80*/  IMAD.WIDE.U32 R74, R19, 0x3, R74 ;  /* 0x00000003134a7825 */ /* 0x000fc600078e004a */
[----:B------:R-:W-:Y:S02]  /*cb90*/  LOP3.LUT R91, R62, 0xffff, R89, 0xf8, !PT ;  /* 0x0000ffff3e5b7812 */ /* 0x000fe400078ef859 */
[----:B------:R-:W-:Y:S02]  /*cba0*/  IADD3 R75, R95, R75, RZ ;  /* 0x0000004b5f4b7210 */ /* 0x000fe40007ffe0ff */
[C---:B------:R-:W-:Y:S02]  /*cbb0*/  LEA R88, P1, R74.reuse, R11, 0x2 ;  /* 0x0000000b4a587211 */ /* 0x040fe400078210ff */
[----:B------:R-:W-:Y:S02]  /*cbc0*/  LOP3.LUT R91, R91, 0xff, R32, 0xf8, !PT ;  /* 0x000000ff5b5b7812 */ /* 0x000fe400078ef820 */
[----:B------:R-:W-:-:S05]  /*cbd0*/  LEA.HI.X R89, R74, R10, R75, 0x2, P1 ;  /* 0x0000000a4a597211 */ /* 0x000fca00008f144b */
[----:B------:R0:W-:Y:S04]  /*cbe0*/  STG.E desc[UR6][R88.64], R91 ;  /* 0x0000005b58007986 */ /* 0x0001e8000c101906 */
.L_x_29243:
[----:B------:R-:W-:Y:S05]  /*cbf0*/  BSYNC B0 ;  /* 0x0000000000007941 */ /* 0x000fea0003800000 */
.L_x_29242:
[----:B------:R-:W-:Y:S04]  /*cc00*/  BSSY B0, `(.L_x_29244) ;  /* 0x0000010000007945 */ /* 0x000fe80003800000 */
[----:B------:R-:W-:Y:S05]  /*cc10*/  @P0 BRA `(.L_x_29245) ;  /* 0x0000000000380947 */ /* 0x000fea0003800000 */
[----:B------:R-:W-:Y:S02]  /*cc20*/  SHF.L.U32 R62, R7, 0x10, RZ ;  /* 0x00000010073e7819 */ /* 0x000fe400000006ff */
[----:B------:R-:W-:Y:S02]  /*cc30*/  LOP3.LUT R64, R84, 0xfffffffc, RZ, 0xc0, !PT ;  /* 0xfffffffc54407812 */ /* 0x000fe400078ec0ff */
[----:B------:R-:W-:Y:S02]  /*cc40*/  LOP3.LUT R75, R62, 0xff0000, RZ, 0xc0, !PT ;  /* 0x00ff00003e4b7812 */ /* 0x000fe400078ec0ff */
[----:B------:R-:W-:Y:S02]  /*cc50*/  LOP3.LUT R62, R22, 0xffff, RZ, 0xc0, !PT ;  /* 0x0000ffff163e7812 */ /* 0x000fe400078ec0ff */
[----:B------:R-:W-:Y:S02]  /*cc60*/  IADD3 R64, P1, P2, R64, R94, R5 ;  /* 0x0000005e40407210 */ /* 0x000fe40007a3e005 */
[----:B------:R-:W-:-:S02]  /*cc70*/  LEA R62, R62, R75, 0x18 ;  /* 0x0000004b3e3e7211 */ /* 0x000fc400078ec0ff */
[----:B------:R-:W-:Y:S02]  /*cc80*/  SHF.L.U32 R75, R9, 0x8, RZ ;  /* 0x00000008094b7819 */ /* 0x000fe400000006ff */
[----:B------:R-:W-:Y:S02]  /*cc90*/  LOP3.LUT R66, R85, 0x3fffffff, RZ, 0xc0, !PT ;  /* 0x3fffffff55427812 */ /* 0x000fe400078ec0ff */
[----:B------:R-:W-:Y:S02]  /*cca0*/  LOP3.LUT R62, R62, 0xffff, R75, 0xf8, !PT ;  /* 0x0000ffff3e3e7812 */ /* 0x000fe400078ef84b */
[----:B------:R-:W-:Y:S02]  /*ccb0*/  IADD3.X R75, R66, R35, RZ, P1, P2 ;  /* 0x00000023424b7210 */ /* 0x000fe40000fe44ff */
[----:B------:R-:W-:Y:S02]  /*ccc0*/  LEA R74, P1, R64, R11, 0x2 ;  /* 0x0000000b404a7211 */ /* 0x000fe400078210ff */
[----:B------:R-:W-:-:S02]  /*ccd0*/  LOP3.LUT R25, R62, 0xff, R25, 0xf8, !PT ;  /* 0x000000ff3e197812 */ /* 0x000fc400078ef819 */
[----:B------:R-:W-:-:S05]  /*cce0*/  LEA.HI.X R75, R64, R10, R75, 0x2, P1 ;  /* 0x0000000a404b7211 */ /* 0x000fca00008f144b */
[----:B------:R1:W-:Y:S04]  /*ccf0*/  STG.E desc[UR6][R74.64], R25 ;  /* 0x000000194a007986 */ /* 0x0003e8000c101906 */
.L_x_29245:
[----:B------:R-:W-:Y:S05]  /*cd00*/  BSYNC B0 ;  /* 0x0000000000007941 */ /* 0x000fea0003800000 */
.L_x_29244:
        /* <DEDUP_REMOVED lines=12> */
[----:B------:R-:W-:Y:S02]  /*cdd0*/  IADD3.X R75, RZ, R35, RZ, P1, !PT ;  /* 0x00000023ff4b7210 */ /* 0x000fe40000ffe4ff */
[----:B------:R-:W-:Y:S01]  /*cde0*/  LOP3.LUT R25, R70, 0xffff, RZ, 0xc0, !PT ;  /* 0x0000ffff46197812 */ /* 0x000fe200078ec0ff */
[----:B------:R-:W-:-:S03]  /*cdf0*/  IMAD.WIDE.U32 R74, R19, 0x5, R74 ;  /* 0x00000005134a7825 */ /* 0x000fc600078e004a */
[----:B------:R-:W-:Y:S02]  /*ce00*/  LEA R25, R25, R62, 0x18 ;  /* 0x0000003e19197211 */ /* 0x000fe400078ec0ff */
[----:B------:R-:W-:Y:S01]  /*ce10*/  SHF.L.U32 R62, R66, 0x8, RZ ;  /* 0x00000008423e7819 */ /* 0x000fe200000006ff */
[----:B------:R-:W-:Y:S01]  /*ce20*/  IMAD.IADD R75, R89, 0x1, R75 ;  /* 0x00000001594b7824 */ /* 0x000fe200078e024b */
[C---:B------:R-:W-:Y:S02]  /*ce30*/  LEA R88, P1, R74.reuse, R11, 0x2 ;  /* 0x0000000b4a587211 */ /* 0x040fe400078210ff */
[----:B------:R-:W-:Y:S02]  /*ce40*/  LOP3.LUT R25, R25, 0xffff, R62, 0xf8, !PT ;  /* 0x0000ffff19197812 */ /* 0x000fe400078ef83e */
[----:B------:R-:W-:Y:S02]  /*ce50*/  LEA.HI.X R89, R74, R10, R75, 0x2, P1 ;  /* 0x0000000a4a597211 */ /* 0x000fe400008f144b */
[----:B------:R-:W-:-:S05]  /*ce60*/  LOP3.LUT R25, R25, 0xff, R0, 0xf8, !PT ;  /* 0x000000ff19197812 */ /* 0x000fca00078ef800 */
[----:B------:R1:W-:Y:S02]  /*ce70*/  STG.E desc[UR6][R88.64], R25 ;  /* 0x0000001958007986 */ /* 0x0003e4000c101906 */
.L_x_29247:
[----:B------:R-:W-:Y:S05]  /*ce80*/  BSYNC B0 ;  /* 0x0000000000007941 */ /* 0x000fea0003800000 */
.L_x_29246:
        /* <DEDUP_REMOVED lines=29> */
[----:B------:R-:W-:Y:S01]  /*d060*/  SHF.L.U32 R9, R66, 0x10, RZ ;  /* 0x0000001042097819 */ /* 0x000fe200000006ff */
[----:B0-----:R-:W-:-:S03]  /*d070*/  IMAD R89, R18, 0x6, RZ ;  /* 0x0000000612597824 */ /* 0x001fc600078e02ff */
[----:B------:R-:W-:Y:S02]  /*d080*/  LOP3.LUT R64, R9, 0xff0000, RZ, 0xc0, !PT ;  /* 0x00ff000009407812 */ /* 0x000fe400078ec0ff */
[----:B------:R-:W-:-:S04]  /*d090*/  LOP3.LUT R9, R7, 0xffff, RZ, 0xc0, !PT ;  /* 0x0000ffff07097812 */ /* 0x000fc800078ec0ff */
[----:B------:R-:W-:Y:S02]  /*d0a0*/  LEA R9, R9, R64, 0x18 ;  /* 0x0000004009097211 */ /* 0x000fe400078ec0ff */
[----:B------:R-:W-:-:S04]  /*d0b0*/  SHF.L.U32 R64, R22, 0x8, RZ ;  /* 0x0000000816407819 */ /* 0x000fc800000006ff */
[----:B------:R-:W-:-:S04]  /*d0c0*/  LOP3.LUT R9, R9, 0xffff, R64, 0xf8, !PT ;  /* 0x0000ffff09097812 */ /* 0x000fc800078ef840 */
[----:B------:R-:W-:Y:S02]  /*d0d0*/  LOP3.LUT R9, R9, 0xff, R74, 0xf8, !PT ;  /* 0x000000ff09097812 */ /* 0x000fe400078ef84a */
[----:B------:R-:W-:-:S04]  /*d0e0*/  IADD3 R74, P1, R5, R94, RZ ;  /* 0x0000005e054a7210 */ /* 0x000fc80007f3e0ff */
[----:B------:R-:W-:-:S03]  /*d0f0*/  IADD3.X R75, RZ, R35, RZ, P1, !PT ;  /* 0x00000023ff4b7210 */ /* 0x000fc60000ffe4ff */
[----:B------:R-:W-:-:S05]  /*d100*/  IMAD.WIDE.U32 R74, R19, 0x6, R74 ;  /* 0x00000006134a7825 */ /* 0x000fca00078e004a */
[----:B------:R-:W-:Y:S02]  /*d110*/  IADD3 R75, R89, R75, RZ ;  /* 0x0000004b594b7210 */ /* 0x000fe40007ffe0ff */
[----:B------:R-:W-:-:S04]  /*d120*/  LEA R88, P1, R74, R11, 0x2 ;  /* 0x0000000b4a587211 */ /* 0x000fc800078210ff */
[----:B------:R-:W-:-:S05]  /*d130*/  LEA.HI.X R89, R74, R10, R75, 0x2, P1 ;  /* 0x0000000a4a597211 */ /* 0x000fca00008f144b */
[----:B------:R1:W-:Y:S04]  /*d140*/  STG.E desc[UR6][R88.64], R9 ;  /* 0x0000000958007986 */ /* 0x0003e8000c101906 */
.L_x_29249:
[----:B------:R-:W-:Y:S05]  /*d150*/  BSYNC B0 ;  /* 0x0000000000007941 */ /* 0x000fea0003800000 */
.L_x_29248:
        /* <DEDUP_REMOVED lines=19> */
[----:B------:R-:W-:-:S03]  /*d290*/  IMAD.WIDE.U32 R94, R19, 0x7, R94 ;  /* 0x00000007135e7825 */ /* 0x000fc600078e005e */
[----:B------:R-:W-:Y:S02]  /*d2a0*/  LEA R5, R5, R64, 0x18 ;  /* 0x0000004005057211 */ /* 0x000fe400078ec0ff */
[----:B------:R-:W-:Y:S02]  /*d2b0*/  SHF.L.U32 R64, R68, 0x8, RZ ;  /* 0x0000000844407819 */ /* 0x000fe400000006ff */
[----:B------:R-:W-:Y:S02]  /*d2c0*/  IADD3 R35, R35, R95, RZ ;  /* 0x0000005f23237210 */ /* 0x000fe40007ffe0ff */
[----:B------:R-:W-:Y:S02]  /*d2d0*/  LOP3.LUT R5, R5, 0xffff, R64, 0xf8, !PT ;  /* 0x0000ffff05057812 */ /* 0x000fe400078ef840 */
[----:B------:R-:W-:Y:S02]  /*d2e0*/  LEA R74, P0, R94, R11, 0x2 ;  /* 0x0000000b5e4a7211 */ /* 0x000fe400078010ff */
[----:B------:R-:W-:-:S02]  /*d2f0*/  LOP3.LUT R5, R5, 0xff, R62, 0xf8, !PT ;  /* 0x000000ff05057812 */ /* 0x000fc400078ef83e */
[----:B------:R-:W-:-:S05]  /*d300*/  LEA.HI.X R75, R94, R10, R35, 0x2, P0 ;  /* 0x0000000a5e4b7211 */ /* 0x000fca00000f1423 */
[----:B------:R1:W-:Y:S04]  /*d310*/  STG.E desc[UR6][R74.64], R5 ;  /* 0x000000054a007986 */ /* 0x0003e8000c101906 */
.L_x_29251:
[----:B------:R-:W-:Y:S05]  /*d320*/  BSYNC B0 ;  /* 0x0000000000007941 */ /* 0x000fea0003800000 */
.L_x_29250:
[----:B------:R-:W-:Y:S01]  /*d330*/  HADD2.F32 R62, -RZ, R48.H0_H0 ;  /* 0x20000030ff3e7230 */ /* 0x000fe20000004100 */
[----:B------:R-:W-:Y:S01]  /*d340*/  SHF.L.U32 R22, R22, 0x10, RZ ;  /* 0x0000001016167819 */ /* 0x000fe200000006ff */
[----:B------:R-:W-:Y:S01]  /*d350*/  BSSY B0, `(.L_x_29252) ;  /* 0x00002c3000007945 */ /* 0x000fe20003800000 */
[----:B------:R-:W-:Y:S02]  /*d360*/  LOP3.LUT R60, R60, 0xffff, RZ, 0xc0, !PT ;  /* 0x0000ffff3c3c7812 */ /* 0x000fe400078ec0ff */
[----:B-1----:R-:W-:Y:S01]  /*d370*/  FMUL R5, R62, 0.035677410662174224854 ;  /* 0x3d12227a3e057820 */ /* 0x002fe20000400000 */
[----:B------:R-:W-:Y:S02]  /*d380*/  LOP3.LUT R22, R22, 0xff0000, RZ, 0xc0, !PT ;  /* 0x00ff000016167812 */ /* 0x000fe400078ec0ff */
[----:B------:R-:W-:Y:S01]  /*d390*/  LOP3.LUT R26, R26, 0xffff, RZ, 0xc0, !PT ;  /* 0x0000ffff1a1a7812 */ /* 0x000fe200078ec0ff */
[----:B------:R-:W-:Y:S01]  /*d3a0*/  FFMA R5, R62, R5, 0.79788458347320556641 ;  /* 0x3f4c422a3e057423 */ /* 0x000fe20000000005 */
[----:B------:R-:W-:-:S02]  /*d3b0*/  LOP3.LUT R32, R32, 0xffff, RZ, 0xc0, !PT ;  /* 0x0000ffff20207812 */ /* 0x000fc400078ec0ff */
[----:B------:R-:W-:Y:S01]  /*d3c0*/  LOP3.LUT R28, R28, 0xffff, RZ, 0xc0, !PT ;  /* 0x0000ffff1c1c7812 */ /* 0x000fe200078ec0ff */
[----:B------:R-:W-:Y:S01]  /*d3d0*/  FMUL R64, R62, R5 ;  /* 0x000000053e407220 */ /* 0x000fe20000400000 */
[----:B------:R-:W-:Y:S02]  /*d3e0*/  LOP3.LUT R5, R68, 0xffff, RZ, 0xc0, !PT ;  /* 0x0000ffff44057812 */ /* 0x000fe400078ec0ff */
[----:B------:R-:W-:Y:S01]  /*d3f0*/  LOP3.LUT R30, R30, 0xffff, RZ, 0xc0, !PT ;  /* 0x0000ffff1e1e7812 */ /* 0x000fe200078ec0ff */
[C---:B------:R-:W-:Y:S01]  /*d400*/  FMUL R35, |R64|.reuse, 2.8853900432586669922 ;  /* 0x4038aa3b40237820 */ /* 0x040fe20000400200 */
[----:B------:R-:W-:Y:S02]  /*d410*/  SHF.L.U32 R5, R5, 0x18, RZ ;  /* 0x0000001805057819 */ /* 0x000fe400000006ff */
[----:B------:R-:W-:Y:S02]  /*d420*/  FSETP.GE.AND P0, PT, |R64|, 9.010913848876953125, PT ;  /* 0x41102cb44000780b */ /* 0x000fe40003f06200 */
[----:B------:R-:W-:Y:S01]  /*d430*/  LOP3.LUT R5, R5, R0, R22, 0xfe, !PT ;  /* 0x0000000005057212 */ /* 0x000fe200078efe16 */
[----:B------:R-:W1:Y:S01]  /*d440*/  MUFU.EX2 R35, R35 ;  /* 0x0000002300237308 */ /* 0x000e620000000800 */
[----:B------:R-:W-:-:S02]  /*d450*/  SHF.L.U32 R0, R7, 0x10, RZ ;  /* 0x0000001007007819 */ /* 0x000fc400000006ff */
[----:B------:R-:W-:Y:S02]  /*d460*/  LOP3.LUT R22, R66, 0xffff, RZ, 0xc0, !PT ;  /* 0x0000ffff42167812 */ /* 0x000fe400078ec0ff */
[----:B------:R-:W-:Y:S02]  /*d470*/  SHF.R.U64 R66, R48, 0x10, R49 ;  /* 0x0000001030427819 */ /* 0x000fe40000001231 */
[----:B------:R-:W-:Y:S01]  /*d480*/  LOP3.LUT R0, R0, 0xff0000, RZ, 0xc0, !PT ;  /* 0x00ff000000007812 */ /* 0x000fe200078ec0ff */
[----:B------:R-:W-:Y:S02]  /*d490*/  IMAD.SHL.U32 R48, R22, 0x1000000, RZ ;  /* 0x0100000016307824 */ /* 0x000fe400078e00ff */
[C---:B------:R-:W-:Y:S01]  /*d4a0*/  FMUL R22, R64.reuse, R64 ;  /* 0x0000004040167220 */ /* 0x040fe20000400000 */
[----:B------:R-:W-:Y:S02]  /*d4b0*/  FSETP.GE.AND P1, PT, |R64|, 0.60000002384185791016, PT ;  /* 0x3f19999a4000780b */ /* 0x000fe40003f26200 */
[----:B------:R-:W-:Y:S01]  /*d4c0*/  LOP3.LUT R24, R24, 0xffff, RZ, 0xc0, !PT ;  /* 0x0000ffff18187812 */ /* 0x000fe200078ec0ff */
[----:B------:R-:W-:Y:S01]  /*d4d0*/  FFMA R75, R22, R15, -0.052303962409496307373 ;  /* 0xbd563cae164b7423 */ /* 0x000fe2000000000f */
[----:B------:R-:W-:-:S02]  /*d4e0*/  LOP3.LUT R25, R48, R25, R0, 0xfe, !PT ;  /* 0x0000001930197212 */ /* 0x000fc400078efe00 */
[----:B------:R-:W-:Y:S01]  /*d4f0*/  SHF.L.U32 R24, R24, 0x18, RZ ;  /* 0x0000001818187819 */ /* 0x000fe200000006ff */
[----:B-1----:R-:W-:Y:S01]  /*d500*/  FADD R7, R35, 1 ;  /* 0x3f80000023077421 */ /* 0x002fe20000000000 */
[----:B------:R-:W-:Y:S02]  /*d510*/  HADD2.F32 R35, -RZ, R66.H0_H0 ;  /* 0x20000042ff237230 */ /* 0x000fe40000004100 */
[----:B------:R-:W-:-:S03]  /*d520*/  FFMA R75, R22, R75, 0.1331529766321182251 ;  /* 0x3e085941164b7423 */ /* 0x000fc6000000004b */
[----:B------:R-:W1:Y:S01]  /*d530*/  MUFU.RCP R7, R7 ;  /* 0x0000000700077308 */ /* 0x000e620000001000 */
[----:B------:R-:W-:-:S04]  /*d540*/  FMUL R0, R35, 0.035677410662174224854 ;  /* 0x3d12227a23007820 */ /* 0x000fc80000400000 */
[----:B------:R-:W-:Y:S01]  /*d550*/  FFMA R48, R35, R0, 0.79788458347320556641 ;  /* 0x3f4c422a23307423 */ /* 0x000fe20000000000 */
[----:B------:R-:W-:-:S03]  /*d560*/  FFMA R0, R22, R75, -0.33332768082618713379 ;  /* 0xbeaaa9ed16007423 */ /* 0x000fc6000000004b */
[----:B------:R-:W-:Y:S01]  /*d570*/  FMUL R48, R35, R48 ;  /* 0x0000003023307220 */ /* 0x000fe20000400000 */
[----:B------:R-:W-:Y:S01]  /*d580*/  FFMA R75, R22, R0, RZ ;  /* 0x00000000164b7223 */ /* 0x000fe200000000ff */
[----:B------:R-:W-:Y:S02]  /*d590*/  SHF.R.U32.HI R22, RZ, 0x10, R37 ;  /* 0x00000010ff167819 */ /* 0x000fe40000011625 */
[----:B------:R-:W-:Y:S01]  /*d5a0*/  FMUL R0, |R48|, 2.8853900432586669922 ;  /* 0x4038aa3b30007820 */ /* 0x000fe20000400200 */
[----:B-1----:R-:W-:-:S05]  /*d5b0*/  FFMA R7, R7, -2, R14 ;  /* 0xc000000007077823 */ /* 0x002fca000000000e */
[----:B------:R-:W1:Y:S01]  /*d5c0*/  MUFU.EX2 R0, R0 ;  /* 0x0000000000007308 */ /* 0x000e620000000800 */
[----:B------:R-:W-:Y:S02]  /*d5d0*/  FSEL R7, R7, 1, !P0 ;  /* 0x3f80000007077808 */ /* 0x000fe40004000000 */
[----:B------:R-:W-:Y:S02]  /*d5e0*/  FSETP.GE.AND P0, PT, |R48|, 9.010913848876953125, PT ;  /* 0x41102cb43000780b */ /* 0x000fe40003f06200 */
[--C-:B------:R-:W-:Y:S01]  /*d5f0*/  LOP3.LUT R66, R7, 0x80000000, R64.reuse, 0xb8, !PT ;  /* 0x8000000007427812 */ /* 0x100fe200078eb840 */
[----:B------:R-:W-:Y:S02]  /*d600*/  HADD2.F32 R7, -RZ, R22.H0_H0 ;  /* 0x20000016ff077230 */ /* 0x000fe40000004100 */
[----:B------:R-:W-:Y:S01]  /*d610*/  @!P1 FFMA R66, R64, R75, R64 ;  /* 0x0000004b40429223 */ /* 0x000fe20000000040 */
[----:B------:R-:W-:Y:S02]  /*d620*/  FSETP.GE.AND P1, PT, |R48|, 0.60000002384185791016, PT ;  /* 0x3f19999a3000780b */ /* 0x000fe40003f26200 */
[----:B------:R-:W-:-:S04]  /*d630*/  FMUL R22, R7, 0.035677410662174224854 ;  /* 0x3d12227a07167820 */ /* 0x000fc80000400000 */
[----:B------:R-:W-:Y:S01]  /*d640*/  FFMA R64, R7, R22, 0.79788458347320556641 ;  /* 0x3f4c422a07407423 */ /* 0x000fe20000000016 */
[----:B-1----:R-:W-:-:S03]  /*d650*/  FADD R22, R0, 1 ;  /* 0x3f80000000167421 */ /* 0x002fc60000000000 */
[----:B------:R-:W-:Y:S01]  /*d660*/  FMUL R68, R7, R64 ;  /* 0x0000004007447220 */ /* 0x000fe20000400000 */
[----:B------:R-:W1:Y:S01]  /*d670*/  MUFU.RCP R75, R22 ;  /* 0x00000016004b7308 */ /* 0x000e620000001000 */
[----:B------:R-:W-:Y:S02]  /*d680*/  FMUL R64, R48, R48 ;  /* 0x0000003030407220 */ /* 0x000fe40000400000 */
[----:B------:R-:W-:Y:S02]  /*d690*/  FMUL R70, |R68|, 2.8853900432586669922 ;  /* 0x4038aa3b44467820 */ /* 0x000fe40000400200 */
[----:B0-----:R-:W-:-:S04]  /*d6a0*/  FFMA R89, R64, R15, -0.052303962409496307373 ;  /* 0xbd563cae40597423 */ /* 0x001fc8000000000f */
[----:B------:R-:W0:Y:S01]  /*d6b0*/  MUFU.EX2 R70, R70 ;  /* 0x0000004600467308 */ /* 0x000e220000000800 */
[----:B------:R-:W-:-:S04]  /*d6c0*/  FFMA R89, R64, R89, 0.1331529766321182251 ;  /* 0x3e08594140597423 */ /* 0x000fc80000000059 */
[----:B------:R-:W-:Y:S01]  /*d6d0*/  FFMA R0, R64, R89, -0.33332768082618713379 ;  /* 0xbeaaa9ed40007423 */ /* 0x000fe20000000059 */
[----:B-1----:R-:W-:-:S03]  /*d6e0*/  FFMA R75, R75, -2, R14 ;  /* 0xc00000004b4b7823 */ /* 0x002fc6000000000e */
[----:B------:R-:W-:Y:S02]  /*d6f0*/  FFMA R89, R64, R0, RZ ;  /* 0x0000000040597223 */ /* 0x000fe400000000ff */
[----:B------:R-:W-:Y:S02]  /*d700*/  FSEL R75, R75, 1, !P0 ;  /* 0x3f8000004b4b7808 */ /* 0x000fe40004000000 */
[----:B------:R-:W-:Y:S01]  /*d710*/  FSETP.GE.AND P0, PT, |R68|, 9.010913848876953125, PT ;  /* 0x41102cb44400780b */ /* 0x000fe20003f06200 */
[----:B0-----:R-:W-:Y:S01]  /*d720*/  FADD R22, R70, 1 ;  /* 0x3f80000046167421 */ /* 0x001fe20000000000 */
[--C-:B------:R-:W-:Y:S01]  /*d730*/  LOP3.LUT R64, R75, 0x80000000, R48.reuse, 0xb8, !PT ;  /* 0x800000004b407812 */ /* 0x100fe200078eb830 */
[----:B------:R-:W-:Y:S01]  /*d740*/  @!P1 FFMA R64, R48, R89, R48 ;  /* 0x0000005930409223 */ /* 0x000fe20000000030 */
[C---:B------:R-:W-:Y:S01]  /*d750*/  FMUL R48, R68.reuse, R68 ;  /* 0x0000004444307220 */ /* 0x040fe20000400000 */
[----:B------:R-:W0:Y:S01]  /*d760*/  MUFU.RCP R91, R22 ;  /* 0x00000016005b7308 */ /* 0x000e220000001000 */
[----:B------:R-:W-:Y:S01]  /*d770*/  FSETP.GE.AND P1, PT, |R68|, 0.60000002384185791016, PT ;  /* 0x3f19999a4400780b */ /* 0x000fe20003f26200 */
[----:B------:R-:W-:-:S02]  /*d780*/  HADD2.F32 R70, -RZ, R49.H0_H0 ;  /* 0x20000031ff467230 */ /* 0x000fc40000004100 */
[----:B------:R-:W-:Y:S01]  /*d790*/  FFMA R75, R48, R15, -0.052303962409496307373 ;  /* 0xbd563cae304b7423 */ /* 0x000fe2000000000f */
[----:B------:R-:W-:Y:S01]  /*d7a0*/  SHF.R.U32.HI R49, RZ, 0x10, R49 ;  /* 0x00000010ff317819 */ /* 0x000fe20000011631 */
[----:B------:R-:W-:Y:S02]  /*d7b0*/  FFMA R64, R64, R13, 0.5 ;  /* 0x3f00000040407423 */ /* 0x000fe4000000000d */
[C---:B------:R-:W-:Y:S02]  /*d7c0*/  FFMA R75, R48.reuse, R75, 0.1331529766321182251 ;  /* 0x3e085941304b7423 */ /* 0x040fe4000000004b */
[----:B------:R-:W-:Y:S02]  /*d7d0*/  HADD2.F32 R49, -RZ, R49.H0_H0 ;  /* 0x20000031ff317230 */ /* 0x000fe40000004100 */
[----:B------:R-:W-:Y:S01]  /*d7e0*/  FMUL R35, R35, R64 ;  /* 0x0000004023237220 */ /* 0x000fe20000400000 */
[----:B------:R-:W-:-:S04]  /*d7f0*/  FFMA R0, R48, R75, -0.33332768082618713379 ;  /* 0xbeaaa9ed30007423 */ /* 0x000fc8000000004b */
[----:B------:R-:W-:Y:S01]  /*d800*/  FFMA R75, R48, R0, RZ ;  /* 0x00000000304b7223 */ /* 0x000fe200000000ff */
[----:B------:R-:W-:Y:S01]  /*d810*/  FMUL R0, R49, 0.035677410662174224854 ;  /* 0x3d12227a31007820 */ /* 0x000fe20000400000 */
[----:B0-----:R-:W-:-:S03]  /*d820*/  FFMA R91, R91, -2, R14 ;  /* 0xc00000005b5b7823 */ /* 0x001fc6000000000e */
[----:B------:R-:W-:Y:S02]  /*d830*/  FFMA R88, R49, R0, 0.79788458347320556641 ;  /* 0x3f4c422a31587423 */ /* 0x000fe40000000000 */
[----:B------:R-:W-:Y:S02]  /*d840*/  FSEL R91, R91, 1, !P0 ;  /* 0x3f8000005b5b7808 */ /* 0x000fe40004000000 */
[----:B------:R-:W-:Y:S02]  /*d850*/  FMUL R88, R49, R88 ;  /* 0x0000005831587220 */ /* 0x000fe40000400000 */
        /* <DEDUP_REMOVED lines=28> */
[----:B------:R-:W-:Y:S02]  /*da20*/  HADD2.F32 R48, -RZ, R46.H0_H0 ;  /* 0x2000002eff307230 */ /* 0x000fe40000004100 */
        /* <DEDUP_REMOVED lines=36> */
[----:B------:R-:W-:-:S05]  /*dc70*/  SHF.R.U64 R34, R46, 0x10, R47 ;  /* 0x000000102e227819 */ /* 0x000fca000000122f */
[----:B------:R-:W-:-:S05]  /*dc80*/  HADD2.F32 R34, -RZ, R34.H0_H0 ;  /* 0x20000022ff227230 */ /* 0x000fca0000004100 */
        /* <DEDUP_REMOVED lines=16> */
[----:B------:R-:W-:-:S03]  /*dd90*/  HADD2.F32 R71, -RZ, R47.H0_H0 ;  /* 0x2000002fff477230 */ /* 0x000fc60000004100 */
[--C-:B------:R-:W-:Y:S01]  /*dda0*/  LOP3.LUT R46, R46, 0x80000000, R73.reuse, 0xb8, !PT ;  /* 0x800000002e2e7812 */ /* 0x100fe200078eb849 */
[----:B------:R-:W-:Y:S01]  /*ddb0*/  @!P2 FFMA R46, R73, R0, R73 ;  /* 0x00000000492ea223 */ /* 0x000fe20000000049 */
[----:B------:R-:W-:Y:S01]  /*ddc0*/  FMUL R0, R71, 0.035677410662174224854 ;  /* 0x3d12227a47007820 */ /* 0x000fe20000400000 */
[----:B------:R-:W-:-:S03]  /*ddd0*/  SHF.L.U32 R73, R60, 0x10, RZ ;  /* 0x000000103c497819 */ /* 0x000fc600000006ff */
        /* <DEDUP_REMOVED lines=35> */
[----:B------:R-:W-:-:S04]  /*e010*/  SHF.L.U32 R75, R32, 0x18, RZ ;  /* 0x00000018204b7819 */ /* 0x000fc800000006ff */
[----:B------:R-:W-:Y:S01]  /*e020*/  LOP3.LUT R2, R2, 0xff000000, R75, 0xf8, !PT ;  /* 0xff00000002027812 */ /* 0x000fe200078ef84b */
[----:B0-----:R-:W-:-:S06]  /*e030*/  FADD R69, R60, 1 ;  /* 0x3f8000003c457421 */ /* 0x001fcc0000000000 */
[----:B------:R-:W0:Y:S02]  /*e040*/  MUFU.RCP R69, R69 ;  /* 0x0000004500457308 */ /* 0x000e240000001000 */
[----:B0-----:R-:W-:-:S05]  /*e050*/  FFMA R67, R69, -2, R14 ;  /* 0xc000000045437823 */ /* 0x001fca000000000e */
[----:B------:R-:W-:-:S04]  /*e060*/  FSEL R60, R67, 1, !P1 ;  /* 0x3f800000433c7808 */ /* 0x000fc80004800000 */
[--C-:B------:R-:W-:Y:S01]  /*e070*/  LOP3.LUT R60, R60, 0x80000000, R47.reuse, 0xb8, !PT ;  /* 0x800000003c3c7812 */ /* 0x100fe200078eb82f */
[----:B------:R-:W-:Y:S01]  /*e080*/  @!P2 FFMA R60, R47, R0, R47 ;  /* 0x000000002f3ca223 */ /* 0x000fe2000000002f */
[----:B------:R-:W-:-:S05]  /*e090*/  HADD2.F32 R47, -RZ, R44.H0_H0 ;  /* 0x2000002cff2f7230 */ /* 0x000fca0000004100 */
        /* <DEDUP_REMOVED lines=39> */
[----:B------:R-:W-:Y:S01]  /*e310*/  FSEL R44, R33, 1, !P1 ;  /* 0x3f800000212c7808 */ /* 0x000fe20004800000 */
[----:B------:R-:W-:-:S03]  /*e320*/  HADD2.F32 R33, -RZ, R45.H0_H0 ;  /* 0x2000002dff217230 */ /* 0x000fc60000004100 */
        /* <DEDUP_REMOVED lines=16> */
[----:B------:R-:W-:-:S03]  /*e430*/  HADD2.F32 R69, -RZ, R41.H0_H0 ;  /* 0x20000029ff457230 */ /* 0x000fc60000004100 */
        /* <DEDUP_REMOVED lines=23> */
[----:B------:R-:W-:-:S05]  /*e5b0*/  HADD2.F32 R28, -RZ, R42.H0_H0 ;  /* 0x2000002aff1c7230 */ /* 0x000fca0000004100 */
[----:B------:R-:W0:Y:S02]  /*e5c0*/  MUFU.RCP R45, R45 ;  /* 0x0000002d002d7308 */ /* 0x000e240000001000 */
[----:B0-----:R-:W-:Y:S01]  /*e5d0*/  FFMA R31, R45, -2, R14 ;  /* 0xc00000002d1f7823 */ /* 0x001fe2000000000e */
[----:B------:R-:W-:Y:S02]  /*e5e0*/  SHF.L.U32 R45, R30, 0x18, RZ ;  /* 0x000000181e2d7819 */ /* 0x000fe400000006ff */
[----:B------:R-:W-:Y:S02]  /*e5f0*/  FMNMX R30, |R29|, R94, !PT ;  /* 0x0000005e1d1e7209 */ /* 0x000fe40007800200 */
        /* <DEDUP_REMOVED lines=21> */
[----:B------:R-:W-:-:S03]  /*e750*/  FMNMX R42, |R63|, R30, !PT ;  /* 0x0000001e3f2a7209 */ /* 0x000fc60007800200 */
[----:B------:R-:W-:Y:S01]  /*e760*/  HADD2.F32 R45, -RZ, R45.H0_H0 ;  /* 0x2000002dff2d7230 */ /* 0x000fe20000004100 */
        /* <DEDUP_REMOVED lines=19> */
[----:B------:R-:W-:Y:S02]  /*e8a0*/  HADD2.F32 R63, -RZ, R43.H0_H0 ;  /* 0x2000002bff3f7230 */ /* 0x000fe40000004100 */
        /* <DEDUP_REMOVED lines=23> */
[----:B------:R-:W-:Y:S02]  /*ea20*/  HADD2.F32 R67, -RZ, R67.H0_H0 ;  /* 0x20000043ff437230 */ /* 0x000fe40000004100 */
[----:B0-----:R-:W-:-:S05]  /*ea30*/  FFMA R31, R29, -2, R14 ;  /* 0xc00000001d1f7823 */ /* 0x001fca000000000e */
[----:B------:R-:W-:-:S04]  /*ea40*/  FSEL R102, R31, 1, !P1 ;  /* 0x3f8000001f667808 */ /* 0x000fc80004800000 */
[--C-:B------:R-:W-:Y:S01]  /*ea50*/  LOP3.LUT R102, R102, 0x80000000, R27.reuse, 0xb8, !PT ;  /* 0x8000000066667812 */ /* 0x100fe200078eb81b */
[----:B------:R-:W-:Y:S01]  /*ea60*/  @!P2 FFMA R102, R27, R0, R27 ;  /* 0x000000001b66a223 */ /* 0x000fe2000000001b */
[C---:B------:R-:W-:Y:S01]  /*ea70*/  FMUL R0, R67.reuse, 0.035677410662174224854 ;  /* 0x3d12227a43007820 */ /* 0x040fe20000400000 */
[-C--:B------:R-:W-:Y:S01]  /*ea80*/  FFMA R27, R66, R13.reuse, 0.5 ;  /* 0x3f000000421b7423 */ /* 0x080fe2000000000d */
[----:B------:R-:W-:Y:S02]  /*ea90*/  HADD2.F32 R66, -RZ, R40.H0_H0 ;  /* 0x20000028ff427230 */ /* 0x000fe40000004100 */
        /* <DEDUP_REMOVED lines=60> */
[----:B------:R-:W-:Y:S01]  /*ee60*/  HADD2.F32 R46, -RZ, R93.H0_H0 ;  /* 0x2000005dff2e7230 */ /* 0x000fe20000004100 */
[----:B------:R-:W-:Y:S01]  /*ee70*/  FSEL R40, R40, 1, !P1 ;  /* 0x3f80000028287808 */ /* 0x000fe20004800000 */
[----:B------:R-:W-:Y:S01]  /*ee80*/  FMUL R31, R48, R31 ;  /* 0x0000001f301f7220 */ /* 0x000fe20000400000 */
[----:B------:R-:W-:-:S02]  /*ee90*/  HADD2.F32 R72, -RZ, R72.H0_H0 ;  /* 0x20000048ff487230 */ /* 0x000fc40000004100 */
[----:B------:R-:W-:Y:S01]  /*eea0*/  FMUL R41, R34, R41 ;  /* 0x0000002922297220 */ /* 0x000fe20000400000 */
        /* <DEDUP_REMOVED lines=36> */
[----:B------:R-:W-:Y:S02]  /*f0f0*/  HADD2.F32 R34, -RZ, R38.H0_H0 ;  /* 0x20000026ff227230 */ /* 0x000fe40000004100 */
        /* <DEDUP_REMOVED lines=43> */
[----:B------:R-:W-:Y:S01]  /*f3b0*/  HADD2.F32 R33, -RZ, R39.H0_H0 ;  /* 0x20000027ff217230 */ /* 0x000fe20000004100 */
[----:B------:R-:W-:-:S04]  /*f3c0*/  SHF.R.U32.HI R39, RZ, 0x10, R39 ;  /* 0x00000010ff277819 */ /* 0x000fc80000011627 */
[----:B------:R-:W-:Y:S01]  /*f3d0*/  FMUL R0, R33, 0.035677410662174224854 ;  /* 0x3d12227a21007820 */ /* 0x000fe20000400000 */
[----:B------:R-:W-:-:S03]  /*f3e0*/  HADD2.F32 R39, -RZ, R39.H0_H0 ;  /* 0x20000027ff277230 */ /* 0x000fc60000004100 */
        /* <DEDUP_REMOVED lines=31> */
[----:B0-----:R-:W-:Y:S02]  /*f5e0*/  HADD2.F32 R42, -RZ, R92.H0_H0 ;  /* 0x2000005cff2a7230 */ /* 0x001fe40000004100 */
        /* <DEDUP_REMOVED lines=27> */
[----:B------:R-:W-:Y:S02]  /*f7a0*/  HADD2.F32 R66, -RZ, R36.H0_H0 ;  /* 0x20000024ff427230 */ /* 0x000fe40000004100 */
[----:B------:R-:W-:Y:S01]  /*f7b0*/  FMUL R28, R46, R47 ;  /* 0x0000002f2e1c7220 */ /* 0x000fe20000400000 */
[----:B------:R-:W-:Y:S01]  /*f7c0*/  FMUL R47, R67, R100 ;  /* 0x00000064432f7220 */ /* 0x000fe20000400000 */
[----:B------:R-:W-:-:S02]  /*f7d0*/  SHF.R.U64 R36, R36, 0x10, R37 ;  /* 0x0000001024247819 */ /* 0x000fc40000001225 */
[C---:B------:R-:W-:Y:S01]  /*f7e0*/  FMUL R0, |R28|.reuse, 2.8853900432586669922 ;  /* 0x4038aa3b1c007820 */ /* 0x040fe20000400200 */
[C---:B------:R-:W-:Y:S01]  /*f7f0*/  FMUL R32, R28.reuse, R28 ;  /* 0x0000001c1c207220 */ /* 0x040fe20000400000 */
[C---:B------:R-:W-:Y:S01]  /*f800*/  FSETP.GE.AND P2, PT, |R28|.reuse, 0.60000002384185791016, PT ;  /* 0x3f19999a1c00780b */ /* 0x040fe20003f46200 */
[----:B------:R-:W-:Y:S01]  /*f810*/  HADD2.F32 R36, -RZ, R36.H0_H0 ;  /* 0x20000024ff247230 */ /* 0x000fe20000004100 */
        /* <DEDUP_REMOVED lines=17> */
[----:B------:R-:W-:Y:S02]  /*f930*/  HADD2.F32 R68, -RZ, R37.H0_H0 ;  /* 0x20000025ff447230 */ /* 0x000fe40000004100 */
        /* <DEDUP_REMOVED lines=77> */
[----:B------:R-:W-:Y:S02]  /*fe10*/  FMNMX R26, |R71|, R26, !PT ;  /* 0x0000001a471a7209 */ /* 0x000fe40007800200 */
[----:B------:R-:W-:Y:S02]  /*fe20*/  SHF.L.U32 R31, R28, 0x10, RZ ;  /* 0x000000101c1f7819 */ /* 0x000fe400000006ff */
[----:B------:R-:W-:-:S02]  /*fe30*/  LOP3.LUT R0, R0, 0xffff, RZ, 0xc0, !PT ;  /* 0x0000ffff00007812 */ /* 0x000fc400078ec0ff */
[----:B------:R-:W-:Y:S02]  /*fe40*/  FMNMX R26, |R73|, R26, !PT ;  /* 0x0000001a491a7209 */ /* 0x000fe40007800200 */
[----:B------:R-:W-:Y:S01]  /*fe50*/  LOP3.LUT R28, R0, 0xff0000, R31, 0xf8, !PT ;  /* 0x00ff0000001c7812 */ /* 0x000fe200078ef81f */
[----:B------:R-:W-:Y:S01]  /*fe60*/  FMUL R0, R27, R12 ;  /* 0x0000000c1b007220 */ /* 0x000fe20000400000 */
[----:B------:R-:W-:Y:S02]  /*fe70*/  FMNMX R32, |R95|, R26, !PT ;  /* 0x0000001a5f207209 */ /* 0x000fe40007800200 */
[C---:B------:R-:W-:Y:S02]  /*fe80*/  LEA R26, P1, R19.reuse, R50, 0x3 ;  /* 0x00000032131a7211 */ /* 0x040fe400078218ff */
[----:B------:R-:W-:Y:S02]  /*fe90*/  F2FP.SATFINITE.E4M3.F32.PACK_AB_MERGE_C R50, RZ, R0, RZ ;  /* 0x00000000ff32723e */ /* 0x000fe400048070ff */
[----:B------:R-:W-:-:S02]  /*fea0*/  LEA.HI.X R27, R19, R51, R18, 0x3, P1 ;  /* 0x00000033131b7211 */ /* 0x000fc400008f1c12 */
[----:B------:R-:W-:Y:S02]  /*feb0*/  F2FP.SATFINITE.E4M3.F32.PACK_AB_MERGE_C R34, RZ, R35, RZ ;  /* 0x00000023ff22723e */ /* 0x000fe400048070ff */
        /* <DEDUP_REMOVED lines=12> */
.L_x_29253:
[----:B------:R-:W-:Y:S05]  /*ff80*/  BSYNC B0 ;  /* 0x0000000000007941 */ /* 0x000fea0003800000 */
.L_x_29252:
        /* <DEDUP_REMOVED lines=28> */
[----:B------:R-:W-:-:S02]  /*10150*/  F2FP.SATFINITE.E4M3.F32.PACK_AB_MERGE_C R51, RZ, R51, RZ ;  /* 0x00000033ff33723e */ /* 0x000fc400048070ff */
[----:B------:R-:W-:Y:S02]  /*10160*/  PRMT R0, R41, 0x7604, R0 ;  /* 0x0000760429007816 */ /* 0x000fe40000000000 */
        /* <DEDUP_REMOVED lines=8> */
[----:B------:R-:W-:Y:S02]  /*101f0*/  LOP3.LUT R0, R0, 0xffff, RZ, 0xc0, !PT ;  /* 0x0000ffff00007812 */ /* 0x000fe400078ec0ff */
[----:B------:R-:W-:Y:S02]  /*10200*/  F2FP.SATFINITE.E4M3.F32.PACK_AB_MERGE_C R74, RZ, R74, RZ ;  /* 0x0000004aff4a723e */ /* 0x000fe400048070ff */
[----:B------:R-:W-:Y:S02]  /*10210*/  SHF.L.U32 R41, R41, 0x10, RZ ;  /* 0x0000001029297819 */ /* 0x000fe400000006ff */
[----:B------:R-:W-:-:S02]  /*10220*/  LOP3.LUT R30, R30, 0xffff, RZ, 0xc0, !PT ;  /* 0x0000ffff1e1e7812 */ /* 0x000fc400078ec0ff */
[----:B------:R-:W-:Y:S01]  /*10230*/  LOP3.LUT R95, R0, 0xff0000, R73, 0xf8, !PT ;  /* 0x00ff0000005f7812 */ /* 0x000fe200078ef849 */
[----:B------:R-:W-:Y:S01]  /*10240*/  FMUL R73, R45, R12 ;  /* 0x0000000c2d497220 */ /* 0x000fe20000400000 */
[----:B------:R-:W-:Y:S02]  /*10250*/  LOP3.LUT R0, R74, 0xffff, RZ, 0xc0, !PT ;  /* 0x0000ffff4a007812 */ /* 0x000fe400078ec0ff */
[----:B------:R-:W-:Y:S02]  /*10260*/  F2FP.SATFINITE.E4M3.F32.PACK_AB_MERGE_C R88, RZ, R88, RZ ;  /* 0x00000058ff58723e */ /* 0x000fe400048070ff */
[----:B------:R-:W-:Y:S02]  /*10270*/  LOP3.LUT R97, R30, 0xff0000, R41, 0xf8, !PT ;  /* 0x00ff00001e617812 */ /* 0x000fe400078ef829 */
[----:B------:R-:W-:Y:S02]  /*10280*/  SHF.L.U32 R41, R0, 0x18, RZ ;  /* 0x0000001800297819 */ /* 0x000fe400000006ff */
[----:B------:R-:W-:-:S02]  /*10290*/  LOP3.LUT R0, R88, 0xffff, RZ, 0xc0, !PT ;  /* 0x0000ffff58007812 */ /* 0x000fc400078ec0ff */
[----:B------:R-:W-:Y:S02]  /*102a0*/  F2FP.SATFINITE.E4M3.F32.PACK_AB_MERGE_C R73, RZ, R73, RZ ;  /* 0x00000049ff49723e */ /* 0x000fe400048070ff */
[----:B------:R-:W-:Y:S02]  /*102b0*/  LOP3.LUT R28, R28, 0xff000000, R41, 0xf8, !PT ;  /* 0xff0000001c1c7812 */ /* 0x000fe400078ef829 */
[----:B------:R-:W-:Y:S02]  /*102c0*/  SHF.L.U32 R41, R0, 0x18, RZ ;  /* 0x0000001800297819 */ /* 0x000fe400000006ff */
[----:B------:R-:W-:Y:S02]  /*102d0*/  LOP3.LUT R30, R73, 0xffff, RZ, 0xc0, !PT ;  /* 0x0000ffff491e7812 */ /* 0x000fe400078ec0ff */
[----:B------:R-:W-:Y:S01]  /*102e0*/  LOP3.LUT R32, R32, 0xff000000, R41, 0xf8, !PT ;  /* 0xff00000020207812 */ /* 0x000fe200078ef829 */
[C---:B------:R-:W-:Y:S01]  /*102f0*/  IMAD R41, R21.reuse, UR5, R20 ;  /* 0x0000000515297c24 */ /* 0x040fe2000f8e0214 */
[----:B------:R-:W-:Y:S01]  /*10300*/  IADD3 R0, P1, R84, 0x7f, RZ ;  /* 0x0000007f54007810 */ /* 0x000fe20007f3e0ff */
[----:B------:R-:W-:Y:S01]  /*10310*/  IMAD.WIDE.U32 R20, R21, UR4, RZ ;  /* 0x0000000415147c25 */ /* 0x000fe2000f8e00ff */
[----:B------:R-:W-:-:S02]  /*10320*/  FMNMX R50, |R91|, R50, !PT ;  /* 0x000000325b327209 */ /* 0x000fc40007800200 */
[----:B------:R-:W-:Y:S02]  /*10330*/  SHF.L.U32 R30, R30, 0x18, RZ ;  /* 0x000000181e1e7819 */ /* 0x000fe400000006ff */
[----:B------:R-:W-:Y:S02]  /*10340*/  IADD3.X R91, RZ, R85, RZ, P1, !PT ;  /* 0x00000055ff5b7210 */ /* 0x000fe40000ffe4ff */
[----:B------:R-:W-:Y:S02]  /*10350*/  LOP3.LUT R30, R95, 0xff000000, R30, 0xf8, !PT ;  /* 0xff0000005f1e7812 */ /* 0x000fe400078ef81e */
[----:B------:R-:W-:Y:S01]  /*10360*/  IADD3 R41, R21, R41, RZ ;  /* 0x0000002915297210 */ /* 0x000fe20007ffe0ff */
[----:B------:R-:W-:Y:S01]  /*10370*/  IMAD.SHL.U32 R21, R20, 0x4, RZ ;  /* 0x0000000414157824 */ /* 0x000fe200078e00ff */
[--C-:B------:R-:W-:Y:S02]  /*10380*/  SHF.R.U64 R95, R0, 0x7, R91.reuse ;  /* 0x00000007005f7819 */ /* 0x100fe4000000125b */
[----:B------:R-:W-:-:S02]  /*10390*/  SHF.R.U32.HI R91, RZ, 0x7, R91 ;  /* 0x00000007ff5b7819 */ /* 0x000fc4000001165b */
[----:B------:R-:W-:Y:S01]  /*103a0*/  FMNMX R90, |R75|, R50, !PT ;  /* 0x000000324b5a7209 */ /* 0x000fe20007800200 */
[----:B------:R-:W-:Y:S01]  /*103b0*/  FMUL R75, R47, R12 ;  /* 0x0000000c2f4b7220 */ /* 0x000fe20000400000 */
[----:B------:R-:W-:Y:S01]  /*103c0*/  SHF.L.U64.HI R41, R20, 0x2, R41 ;  /* 0x0000000214297819 */ /* 0x000fe20000010229 */
[-C--:B------:R-:W-:Y:S01]  /*103d0*/  IMAD R91, R91, R86.reuse, RZ ;  /* 0x000000565b5b7224 */ /* 0x080fe200078e02ff */
[----:B------:R-:W-:Y:S01]  /*103e0*/  LEA R50, P1, R86, R21, 0x3 ;  /* 0x0000001556327211 */ /* 0x000fe200078218ff */
[----:B------:R-:W-:Y:S01]  /*103f0*/  IMAD.WIDE.U32 R20, R95, R86, RZ ;  /* 0x000000565f147225 */ /* 0x000fe200078e00ff */
[----:B------:R-:W-:Y:S02]  /*10400*/  SHF.R.U64 R92, R92, 0x10, R93 ;  /* 0x000000105c5c7819 */ /* 0x000fe4000000125d */
[----:B------:R-:W-:Y:S01]  /*10410*/  LEA.HI.X R41, R86, R41, R87, 0x3, P1 ;  /* 0x0000002956297211 */ /* 0x000fe200008f1c57 */
[----:B------:R-:W-:Y:S02]  /*10420*/  IMAD R87, R87, R95, R91 ;  /* 0x0000005f57577224 */ /* 0x000fe400078e025b */
[----:B------:R-:W-:Y:S01]  /*10430*/  FMUL R91, R39, R44 ;  /* 0x0000002c275b7220 */ /* 0x000fe20000400000 */
[----:B------:R-:W-:-:S02]  /*10440*/  HADD2.F32 R44, -RZ, R92.H0_H0 ;  /* 0x2000005cff2c7230 */ /* 0x000fc40000004100 */
[----:B------:R-:W-:Y:S01]  /*10450*/  FMUL R39, R7, R22 ;  /* 0x0000001607277220 */ /* 0x000fe20000400000 */
[----:B------:R-:W-:Y:S01]  /*10460*/  F2FP.SATFINITE.E4M3.F32.PACK_AB_MERGE_C R75, RZ, R75, RZ ;  /* 0x0000004bff4b723e */ /* 0x000fe200048070ff */
[----:B------:R-:W-:Y:S01]  /*10470*/  FMUL R95, R29, R38 ;  /* 0x000000261d5f7220 */ /* 0x000fe20000400000 */
[----:B------:R-:W-:Y:S01]  /*10480*/  IADD3 R87, R21, R87, RZ ;  /* 0x0000005715577210 */ /* 0x000fe20007ffe0ff */
[----:B------:R-:W-:Y:S01]  /*10490*/  FMUL R7, R44, 0.035677410662174224854 ;  /* 0x3d12227a2c077820 */ /* 0x000fe20000400000 */
[----:B------:R-:W-:Y:S02]  /*104a0*/  LEA R21, P1, R20, R19, 0x5 ;  /* 0x0000001314157211 */ /* 0x000fe400078228ff */
        /* <DEDUP_REMOVED lines=14> */
[----:B------:R-:W-:Y:S01]  /*10590*/  HADD2.F32 R66, -RZ, R66.H0_H0 ;  /* 0x20000042ff427230 */ /* 0x000fe20000004100 */
[----:B------:R-:W-:Y:S01]  /*105a0*/  FMNMX R90, |R43|, R90, !PT ;  /* 0x0000005a2b5a7209 */ /* 0x000fe20007800200 */
[----:B------:R-:W-:Y:S01]  /*105b0*/  FFMA R45, R64, R13, 0.5 ;  /* 0x3f000000402d7423 */ /* 0x000fe2000000000d */
[----:B------:R-:W-:Y:S01]  /*105c0*/  FFMA R0, R7, R0, 0.1331529766321182251 ;  /* 0x3e08594107007423 */ /* 0x000fe20000000000 */
[----:B------:R-:W0:Y:S01]  /*105d0*/  MUFU.EX2 R40, R40 ;  /* 0x0000002800287308 */ /* 0x000e220000000800 */
[----:B------:R-:W-:Y:S01]  /*105e0*/  FMUL R93, R66, 0.035677410662174224854 ;  /* 0x3d12227a425d7820 */ /* 0x000fe20000400000 */
[----:B------:R-:W-:Y:S01]  /*105f0*/  FMNMX R90, |R47|, R90, !PT ;  /* 0x0000005a2f5a7209 */ /* 0x000fe20007800200 */
[----:B------:R-:W-:Y:S01]  /*10600*/  FFMA R0, R7, R0, -0.33332768082618713379 ;  /* 0xbeaaa9ed07007423 */ /* 0x000fe20000000000 */
[----:B------:R-:W-:Y:S01]  /*10610*/  FSETP.GE.AND P3, PT, |R22|, 0.60000002384185791016, PT ;  /* 0x3f19999a1600780b */ /* 0x000fe20003f66200 */
[C---:B------:R-:W-:Y:S01]  /*10620*/  FFMA R93, R66.reuse, R93, 0.79788458347320556641 ;  /* 0x3f4c422a425d7423 */ /* 0x040fe2000000005d */
        /* <DEDUP_REMOVED lines=86> */
[----:B------:R-:W-:Y:S02]  /*10b90*/  IADD3 R15, P2, R26, R19, RZ ;  /* 0x000000131a0f7210 */ /* 0x000fe40007f5e0ff */
[----:B------:R-:W-:-:S02]  /*10ba0*/  LEA R14, R89, R14, 0x18 ;  /* 0x0000000e590e7211 */ /* 0x000fc400078ec0ff */
[----:B------:R-:W-:Y:S02]  /*10bb0*/  IADD3.X R48, R27, R18, RZ, P2, !PT ;  /* 0x000000121b307210 */ /* 0x000fe400017fe4ff */
[----:B------:R-:W-:Y:S02]  /*10bc0*/  LOP3.LUT R71, R14, 0xffff, R71, 0xf8, !PT ;  /* 0x0000ffff0e477812 */ /* 0x000fe400078ef847 */
[----:B------:R-:W-:Y:S02]  /*10bd0*/  LEA R14, P2, R15, R11, 0x2 ;  /* 0x0000000b0f0e7211 */ /* 0x000fe400078410ff */
[----:B------:R-:W-:Y:S02]  /*10be0*/  LOP3.LUT R71, R71, 0xff, R62, 0xf8, !PT ;  /* 0x000000ff47477812 */ /* 0x000fe400078ef83e */
[----:B------:R-:W-:-:S05]  /*10bf0*/  LEA.HI.X R15, R15, R10, R48, 0x2, P2 ;  /* 0x0000000a0f0f7211 */ /* 0x000fca00010f1430 */
[----:B------:R0:W-:Y:S04]  /*10c00*/  STG.E desc[UR6][R14.64], R71 ;  /* 0x000000470e007986 */ /* 0x0001e8000c101906 */
.L_x_29255:
[----:B------:R-:W-:Y:S05]  /*10c10*/  BSYNC B0 ;  /* 0x0000000000007941 */ /* 0x000fea0003800000 */
.L_x_29254:
[----:B------:R-:W-:Y:S04]  /*10c20*/  BSSY B0, `(.L_x_29256) ;  /* 0x0000012000007945 */ /* 0x000fe80003800000 */
[----:B------:R-:W-:Y:S05]  /*10c30*/  @P0 BRA `(.L_x_29257) ;  /* 0x0000000000400947 */ /* 0x000fea0003800000 */
[----:B0-----:R-:W-:Y:S02]  /*10c40*/  SHF.L.U32 R14, R31, 0x10, RZ ;  /* 0x000000101f0e7819 */ /* 0x001fe400000006ff */
[--C-:B------:R-:W-:Y:S02]  /*10c50*/  SHF.R.U64 R15, R84, 0x1, R85.reuse ;  /* 0x00000001540f7819 */ /* 0x100fe40000001255 */
[----:B------:R-:W-:Y:S02]  /*10c60*/  LOP3.LUT R49, R49, 0xffff, RZ, 0xc0, !PT ;  /* 0x0000ffff31317812 */ /* 0x000fe400078ec0ff */
[----:B------:R-:W-:Y:S02]  /*10c70*/  LOP3.LUT R14, R14, 0xff0000, RZ, 0xc0, !PT ;  /* 0x00ff00000e0e7812 */ /* 0x000fe400078ec0ff */
[----:B------:R-:W-:Y:S02]  /*10c80*/  SHF.R.U32.HI R71, RZ, 0x1, R85 ;  /* 0x00000001ff477819 */ /* 0x000fe40000011655 */
[----:B------:R-:W-:Y:S01]  /*10c90*/  LOP3.LUT R15, R15, 0xfffffffe, RZ, 0xc0, !PT ;  /* 0xfffffffe0f0f7812 */ /* 0x000fe200078ec0ff */
[----:B------:R-:W-:Y:S01]  /*10ca0*/  IMAD R49, R49, 0x1000000, R14 ;  /* 0x0100000031317824 */ /* 0x000fe200078e020e */
[----:B------:R-:W-:-:S02]  /*10cb0*/  LOP3.LUT R71, R71, 0x3fffffff, RZ, 0xc0, !PT ;  /* 0x3fffffff47477812 */ /* 0x000fc400078ec0ff */
[----:B------:R-:W-:Y:S02]  /*10cc0*/  IADD3 R15, P2, R15, R26, RZ ;  /* 0x0000001a0f0f7210 */ /* 0x000fe40007f5e0ff */
[----:B------:R-:W-:Y:S02]  /*10cd0*/  SHF.L.U32 R48, R51, 0x8, RZ ;  /* 0x0000000833307819 */ /* 0x000fe400000006ff */
[----:B------:R-:W-:Y:S02]  /*10ce0*/  IADD3.X R51, R71, R27, RZ, P2, !PT ;  /* 0x0000001b47337210 */ /* 0x000fe400017fe4ff */
[----:B------:R-:W-:Y:S02]  /*10cf0*/  LEA R14, P2, R15, R11, 0x2 ;  /* 0x0000000b0f0e7211 */ /* 0x000fe400078410ff */
[----:B------:R-:W-:Y:S02]  /*10d00*/  LOP3.LUT R48, R49, 0xffff, R48, 0xf8, !PT ;  /* 0x0000ffff31307812 */ /* 0x000fe400078ef830 */
[----:B------:R-:W-:-:S02]  /*10d10*/  LEA.HI.X R15, R15, R10, R51, 0x2, P2 ;  /* 0x0000000a0f0f7211 */ /* 0x000fc400010f1433 */
[----:B------:R-:W-:-:S05]  /*10d20*/  LOP3.LUT R61, R48, 0xff, R61, 0xf8, !PT ;  /* 0x000000ff303d7812 */ /* 0x000fca00078ef83d */
[----:B------:R1:W-:Y:S02]  /*10d30*/  STG.E desc[UR6][R14.64], R61 ;  /* 0x0000003d0e007986 */ /* 0x0003e4000c101906 */
.L_x_29257:
[----:B------:R-:W-:Y:S05]  /*10d40*/  BSYNC B0 ;  /* 0x0000000000007941 */ /* 0x000fea0003800000 */
.L_x_29256:
[----:B------:R-:W-:Y:S04]  /*10d50*/  BSSY B0, `(.L_x_29258) ;  /* 0x000000f000007945 */ /* 0x000fe80003800000 */
[----:B------:R-:W-:Y:S05]  /*10d60*/  @P0 BRA `(.L_x_29259) ;  /* 0x0000000000340947 */ /* 0x000fea0003800000 */
[----:B------:R-:W-:Y:S01]  /*10d70*/  SHF.L.U32 R88, R88, 0x10, RZ ;  /* 0x0000001058587819 */ /* 0x000fe200000006ff */
[----:B------:R-:W-:Y:S01]  /*10d80*/  IMAD R49, R18, 0x3, RZ ;  /* 0x0000000312317824 */ /* 0x000fe200078e02ff */
[----:B------:R-:W-:Y:S01]  /*10d90*/  LOP3.LUT R75, R75, 0xffff, RZ, 0xc0, !PT ;  /* 0x0000ffff4b4b7812 */ /* 0x000fe200078ec0ff */
[----:B01----:R-:W-:Y:S01]  /*10da0*/  IMAD.WIDE.U32 R14, R19, 0x3, R26 ;  /* 0x00000003130e7825 */ /* 0x003fe200078e001a */
[----:B------:R-:W-:Y:S02]  /*10db0*/  LOP3.LUT R88, R88, 0xff0000, RZ, 0xc0, !PT ;  /* 0x00ff000058587812 */ /* 0x000fe400078ec0ff */
[----:B------:R-:W-:Y:S02]  /*10dc0*/  SHF.L.U32 R62, R73, 0x8, RZ ;  /* 0x00000008493e7819 */ /* 0x000fe400000006ff */
[----:B------:R-:W-:Y:S02]  /*10dd0*/  LEA R75, R75, R88, 0x18 ;  /* 0x000000584b4b7211 */ /* 0x000fe400078ec0ff */
[----:B------:R-:W-:-:S02]  /*10de0*/  IADD3 R15, R49, R15, RZ ;  /* 0x0000000f310f7210 */ /* 0x000fc40007ffe0ff */
[C---:B------:R-:W-:Y:S02]  /*10df0*/  LEA R48, P2, R14.reuse, R11, 0x2 ;  /* 0x0000000b0e307211 */ /* 0x040fe400078410ff */
[----:B------:R-:W-:Y:S02]  /*10e00*/  LOP3.LUT R75, R75, 0xffff, R62, 0xf8, !PT ;  /* 0x0000ffff4b4b7812 */ /* 0x000fe400078ef83e */
[----:B------:R-:W-:Y:S02]  /*10e10*/  LEA.HI.X R49, R14, R10, R15, 0x2, P2 ;  /* 0x0000000a0e317211 */ /* 0x000fe400010f140f */
[----:B------:R-:W-:-:S05]  /*10e20*/  LOP3.LUT R75, R75, 0xff, R74, 0xf8, !PT ;  /* 0x000000ff4b4b7812 */ /* 0x000fca00078ef84a */
[----:B------:R2:W-:Y:S02]  /*10e30*/  STG.E desc[UR6][R48.64], R75 ;  /* 0x0000004b30007986 */ /* 0x0005e4000c101906 */
.L_x_29259:
[----:B------:R-:W-:Y:S05]  /*10e40*/  BSYNC B0 ;  /* 0x0000000000007941 */ /* 0x000fea0003800000 */
.L_x_29258:
        /* <DEDUP_REMOVED lines=16> */
.L_x_29261:
[----:B------:R-:W-:Y:S05]  /*10f50*/  BSYNC B0 ;  /* 0x0000000000007941 */ /* 0x000fea0003800000 */
.L_x_29260:
[----:B------:R-:W-:Y:S04]  /*10f60*/  BSSY B0, `(.L_x_29262) ;  /* 0x0000011000007945 */ /* 0x000fe80003800000 */
[----:B------:R-:W-:Y:S05]  /*10f70*/  @P0 BRA `(.L_x_29263) ;  /* 0x00000000003c0947 */ /* 0x000fea0003800000 */
[----:B------:R-:W-:Y:S01]  /*10f80*/  SHF.L.U32 R68, R68, 0x10, RZ ;  /* 0x0000001044447819 */ /* 0x000fe200000006ff */
[----:B--2---:R-:W-:Y:S01]  /*10f90*/  IMAD R49, R18, 0x5, RZ ;  /* 0x0000000512317824 */ /* 0x004fe200078e02ff */
[----:B01-3--:R-:W-:Y:S02]  /*10fa0*/  MOV R14, R26 ;  /* 0x0000001a000e7202 */ /* 0x00bfe40000000f00 */
[----:B------:R-:W-:Y:S02]  /*10fb0*/  MOV R15, R27 ;  /* 0x0000001b000f7202 */ /* 0x000fe40000000f00 */
[----:B------:R-:W-:Y:S02]  /*10fc0*/  LOP3.LUT R67, R67, 0xffff, RZ, 0xc0, !PT ;  /* 0x0000ffff43437812 */ /* 0x000fe400078ec0ff */
[----:B------:R-:W-:Y:S01]  /*10fd0*/  LOP3.LUT R68, R68, 0xff0000, RZ, 0xc0, !PT ;  /* 0x00ff000044447812 */ /* 0x000fe200078ec0ff */
[----:B------:R-:W-:Y:S01]  /*10fe0*/  IMAD.WIDE.U32 R14, R19, 0x5, R14 ;  /* 0x00000005130e7825 */ /* 0x000fe200078e000e */
[----:B------:R-:W-:-:S02]  /*10ff0*/  SHF.L.U32 R42, R42, 0x8, RZ ;  /* 0x000000082a2a7819 */ /* 0x000fc400000006ff */
[----:B------:R-:W-:Y:S02]  /*11000*/  LEA R67, R67, R68, 0x18 ;  /* 0x0000004443437211 */ /* 0x000fe400078ec0ff */
[----:B------:R-:W-:Y:S02]  /*11010*/  IADD3 R15, R49, R15, RZ ;  /* 0x0000000f310f7210 */ /* 0x000fe40007ffe0ff */
[C---:B------:R-:W-:Y:S02]  /*11020*/  LEA R48, P2, R14.reuse, R11, 0x2 ;  /* 0x0000000b0e307211 */ /* 0x040fe400078410ff */
[----:B------:R-:W-:Y:S02]  /*11030*/  LOP3.LUT R42, R67, 0xffff, R42, 0xf8, !PT ;  /* 0x0000ffff432a7812 */ /* 0x000fe400078ef82a */
[----:B------:R-:W-:Y:S02]  /*11040*/  LEA.HI.X R49, R14, R10, R15, 0x2, P2 ;  /* 0x0000000a0e317211 */ /* 0x000fe400010f140f */
[----:B------:R-:W-:-:S05]  /*11050*/  LOP3.LUT R63, R42, 0xff, R63, 0xf8, !PT ;  /* 0x000000ff2a3f7812 */ /* 0x000fca00078ef83f */
[----:B------:R4:W-:Y:S02]  /*11060*/  STG.E desc[UR6][R48.64], R63 ;  /* 0x0000003f30007986 */ /* 0x0009e4000c101906 */
.L_x_29263:
[----:B------:R-:W-:Y:S05]  /*11070*/  BSYNC B0 ;  /* 0x0000000000007941 */ /* 0x000fea0003800000 */
.L_x_29262:
        /* <DEDUP_REMOVED lines=16> */
[----:B------:R-:W-:Y:S01]  /*11180*/  SHF.L.U32 R48, R51, 0x10, RZ ;  /* 0x0000001033307819 */ /* 0x000fe200000006ff */
[----:B------:R-:W-:Y:S01]  /*11190*/  IMAD R61, R18, 0x6, RZ ;  /* 0x00000006123d7824 */ /* 0x000fe200078e02ff */
[----:B------:R-:W-:Y:S02]  /*111a0*/  MOV R49, R27 ;  /* 0x0000001b00317202 */ /* 0x000fe40000000f00 */
[----:B------:R-:W-:Y:S01]  /*111b0*/  LOP3.LUT R60, R48, 0xff0000, RZ, 0xc0, !PT ;  /* 0x00ff0000303c7812 */ /* 0x000fe200078ec0ff */
[----:B------:R-:W-:Y:S01]  /*111c0*/  IMAD.MOV.U32 R48, RZ, RZ, R26 ;  /* 0x000000ffff307224 */ /* 0x000fe200078e001a */
[----:B------:R-:W-:Y:S02]  /*111d0*/  LOP3.LUT R15, R42, 0xffff, RZ, 0xc0, !PT ;  /* 0x0000ffff2a0f7812 */ /* 0x000fe400078ec0ff */
[----:B------:R-:W-:Y:S01]  /*111e0*/  SHF.L.U32 R62, R46, 0x8, RZ ;  /* 0x000000082e3e7819 */ /* 0x000fe200000006ff */
[----:B------:R-:W-:Y:S01]  /*111f0*/  IMAD.WIDE.U32 R48, R19, 0x6, R48 ;  /* 0x0000000613307825 */ /* 0x000fe200078e0030 */
[----:B------:R-:W-:-:S04]  /*11200*/  LEA R15, R15, R60, 0x18 ;  /* 0x0000003c0f0f7211 */ /* 0x000fc800078ec0ff */
[----:B------:R-:W-:Y:S02]  /*11210*/  IADD3 R49, R61, R49, RZ ;  /* 0x000000313d317210 */ /* 0x000fe40007ffe0ff */
[C---:B------:R-:W-:Y:S02]  /*11220*/  LEA R60, P2, R48.reuse, R11, 0x2 ;  /* 0x0000000b303c7211 */ /* 0x040fe400078410ff */
[----:B------:R-:W-:Y:S02]  /*11230*/  LOP3.LUT R15, R15, 0xffff, R62, 0xf8, !PT ;  /* 0x0000ffff0f0f7812 */ /* 0x000fe400078ef83e */
[----:B------:R-:W-:Y:S02]  /*11240*/  LEA.HI.X R61, R48, R10, R49, 0x2, P2 ;  /* 0x0000000a303d7211 */ /* 0x000fe400010f1431 */
[----:B------:R-:W-:-:S05]  /*11250*/  LOP3.LUT R15, R15, 0xff, R64, 0xf8, !PT ;  /* 0x000000ff0f0f7812 */ /* 0x000fca00078ef840 */
[----:B------:R0:W-:Y:S02]  /*11260*/  STG.E desc[UR6][R60.64], R15 ;  /* 0x0000000f3c007986 */ /* 0x0001e4000c101906 */
.L_x_29265:
[----:B------:R-:W-:Y:S05]  /*11270*/  BSYNC B0 ;  /* 0x0000000000007941 */ /* 0x000fea0003800000 */
.L_x_29264:
        /* <DEDUP_REMOVED lines=8> */
[----:B------:R-:W-:Y:S02]  /*11300*/  LEA R15, R15, R48, 0x18 ;  /* 0x000000300f0f7211 */ /* 0x000fe400078ec0ff */
[----:B------:R-:W-:-:S02]  /*11310*/  SHF.L.U32 R48, R44, 0x8, RZ ;  /* 0x000000082c307819 */ /* 0x000fc400000006ff */
[----:B------:R-:W-:Y:S02]  /*11320*/  IADD3 R11, R19, R27, RZ ;  /* 0x0000001b130b7210 */ /* 0x000fe40007ffe0ff */
[----:B------:R-:W-:Y:S02]  /*11330*/  LOP3.LUT R15, R15, 0xffff, R48, 0xf8, !PT ;  /* 0x0000ffff0f0f7812 */ /* 0x000fe400078ef830 */
[----:B------:R-:W-:Y:S02]  /*11340*/  LEA.HI.X R19, R26, R10, R11, 0x2, P0 ;  /* 0x0000000a1a137211 */ /* 0x000fe400000f140b */
[----:B------:R-:W-:-:S05]  /*11350*/  LOP3.LUT R15, R15, 0xff, R66, 0xf8, !PT ;  /* 0x000000ff0f0f7812 */ /* 0x000fca00078ef842 */
[----:B------:R1:W-:Y:S02]  /*11360*/  STG.E desc[UR6][R18.64], R15 ;  /* 0x0000000f12007986 */ /* 0x0003e4000c101906 */
.L_x_29267:
[----:B------:R-:W-:Y:S05]  /*11370*/  BSYNC B0 ;  /* 0x0000000000007941 */ /* 0x000fea0003800000 */
.L_x_29266:
[----:B------:R-:W-:Y:S01]  /*11380*/  IMAD.U32 R10, R64, 0x10000, RZ ;  /* 0x00010000400a7824 */ /* 0x000fe200078e00ff */
[----:B------:R-:W-:Y:S01]  /*11390*/  LOP3.LUT R11, R66, 0xffff, RZ, 0xc0, !PT ;  /* 0x0000ffff420b7812 */ /* 0x000fe200078ec0ff */
[----:B------:R-:W2:Y:S01]  /*113a0*/  S2UR UR5, SR_CgaCtaId ;  /* 0x00000000000579c3 */ /* 0x000ea20000008800 */
[----:B------:R-:W-:Y:S01]  /*113b0*/  ULDC UR4, c[0x0][0x0] ;  /* 0x0000000000047ab9 */ /* 0x000fe20000000800 */
[--C-:B01----:R-:W-:Y:S01]  /*113c0*/  SHF.R.U32.HI R15, RZ, 0x8, R23.reuse ;  /* 0x00000008ff0f7819 */ /* 0x103fe20000011617 */
[----:B------:R-:W-:Y:S01]  /*113d0*/  IMAD R36, R36, UR4, RZ ;  /* 0x0000000424247c24 */ /* 0x000fe2000f8e02ff */
[----:B------:R-:W-:Y:S01]  /*113e0*/  SHF.L.U32 R11, R11, 0x18, RZ ;  /* 0x000000180b0b7819 */ /* 0x000fe200000006ff */
[----:B------:R-:W-:Y:S01]  /*113f0*/  UMOV UR4, 0x400 ;  /* 0x0000040000047882 */ /* 0x000fe20000000000 */
[----:B------:R-:W-:Y:S01]  /*11400*/  LOP3.LUT R10, R10, 0xff0000, RZ, 0xc0, !PT ;  /* 0x00ff00000a0a7812 */ /* 0x000fe200078ec0ff */
[----:B------:R-:W-:Y:S01]  /*11410*/  UIADD3 UR4, UR4, 0x20, URZ ;  /* 0x0000002004047890 */ /* 0x000fe2000fffe03f */
[----:B------:R-:W-:Y:S01]  /*11420*/  SHF.R.U32.HI R18, RZ, 0x8, R23 ;  /* 0x00000008ff127819 */ /* 0x000fe20000011617 */
[----:B------:R-:W-:Y:S01]  /*11430*/  IMAD.U32 R46, R46, 0x10000, RZ ;  /* 0x000100002e2e7824 */ /* 0x000fe200078e00ff */
[----:B------:R-:W-:Y:S01]  /*11440*/  LOP3.LUT R29, R11, R16, R10, 0xfe, !PT ;  /* 0x000000100b1d7212 */ /* 0x000fe200078efe0a */
[----:B------:R-:W-:Y:S01]  /*11450*/  ULDC.64 UR12, c[0x0][0x228] ;  /* 0x00008a00000c7ab9 */ /* 0x000fe20000000a00 */
[----:B------:R-:W-:Y:S01]  /*11460*/  LOP3.LUT R11, R63, 0xffff, RZ, 0xc0, !PT ;  /* 0x0000ffff3f0b7812 */ /* 0x000fe200078ec0ff */
[----:B------:R-:W-:Y:S01]  /*11470*/  USHF.L.U64.HI UR8, UR9, 0x2, UR10 ;  /* 0x0000000209087899 */ /* 0x000fe2000801020a */
[----:B------:R-:W-:Y:S01]  /*11480*/  SHF.L.U32 R10, R51, 0x10, RZ ;  /* 0x00000010330a7819 */ /* 0x000fe200000006ff */
[----:B------:R-:W-:Y:S01]  /*11490*/  BSSY B0, `(.L_x_29268) ;  /* 0x00000aa000007945 */ /* 0x000fe20003800000 */
[----:B------:R-:W-:-:S02]  /*114a0*/  LEA.HI R36, R36, R15, RZ, 0x18 ;  /* 0x0000000f24247211 */ /* 0x000fc400078fc0ff */
[----:B------:R-:W-:Y:S02]  /*114b0*/  SHF.L.U32 R15, R11, 0x18, RZ ;  /* 0x000000180b0f7819 */ /* 0x000fe400000006ff */
[----:B------:R-:W-:Y:S02]  /*114c0*/  LOP3.LUT R10, R10, 0xff0000, RZ, 0xc0, !PT ;  /* 0x00ff00000a0a7812 */ /* 0x000fe400078ec0ff */
[----:B------:R-:W-:Y:S02]  /*114d0*/  SHF.L.U32 R18, R18, 0x5, RZ ;  /* 0x0000000512127819 */ /* 0x000fe400000006ff */
[----:B------:R-:W-:Y:S01]  /*114e0*/  IADD3 R16, -R6, R23, RZ ;  /* 0x0000001706107210 */ /* 0x000fe20007ffe1ff */
[----:B--2---:R-:W-:Y:S01]  /*114f0*/  ULEA UR4, UR5, UR4, 0x18 ;  /* 0x0000000405047291 */ /* 0x004fe2000f8ec03f */
[----:B------:R-:W-:Y:S01]  /*11500*/  FMNMX R26, |R91|, R0, !PT ;  /* 0x000000005b1a7209 */ /* 0x000fe20007800200 */
[----:B------:R-:W-:Y:S01]  /*11510*/  USHF.L.U32 UR5, UR9, 0x2, URZ ;  /* 0x0000000209057899 */ /* 0x000fe2000800063f */
[----:B------:R-:W-:-:S02]  /*11520*/  LOP3.LUT R21, RZ, R21, RZ, 0x33, !PT ;  /* 0x00000015ff157212 */ /* 0x000fc400078e33ff */
[----:B------:R-:W-:Y:S02]  /*11530*/  LOP3.LUT R33, R15, R22, R10, 0xfe, !PT ;  /* 0x000000160f217212 */ /* 0x000fe400078efe0a */
[----:B------:R-:W-:Y:S02]  /*11540*/  LOP3.LUT R0, R18, 0xffffffe0, R23, 0xe2, !PT ;  /* 0xffffffe012007812 */ /* 0x000fe400078ee217 */
[C---:B------:R-:W-:Y:S02]  /*11550*/  IADD3 R10, R16.reuse, -0x1, RZ ;  /* 0xffffffff100a7810 */ /* 0x040fe40007ffe0ff */
[C---:B------:R-:W-:Y:S02]  /*11560*/  IADD3 R18, R16.reuse, 0x1e, RZ ;  /* 0x0000001e10127810 */ /* 0x040fe40007ffe0ff */
[----:B------:R-:W-:Y:S02]  /*11570*/  LOP3.LUT R11, R16, 0x1f, RZ, 0xc0, !PT ;  /* 0x0000001f100b7812 */ /* 0x000fe400078ec0ff */
[----:B------:R-:W-:-:S02]  /*11580*/  LEA R36, P0, R36, R21, 0x5 ;  /* 0x0000001524247211 */ /* 0x000fc400078028ff */
[----:B------:R-:W-:Y:S01]  /*11590*/  LOP3.LUT R21, R10, 0x1f, RZ, 0xc0, !PT ;  /* 0x0000001f0a157812 */ /* 0x000fe200078ec0ff */
[----:B------:R-:W-:Y:S01]  /*115a0*/  IMAD R11, R0, 0x21, R11 ;  /* 0x00000021000b7824 */ /* 0x000fe200078e020b */
[----:B------:R-:W-:Y:S02]  /*115b0*/  IADD3 R15, R16, 0x1d, RZ ;  /* 0x0000001d100f7810 */ /* 0x000fe40007ffe0ff */
[----:B------:R-:W-:Y:S01]  /*115c0*/  LOP3.LUT R19, R18, 0x1f, RZ, 0xc0, !PT ;  /* 0x0000001f12137812 */ /* 0x000fe200078ec0ff */
[C---:B------:R-:W-:Y:S01]  /*115d0*/  IMAD R21, R0.reuse, 0x21, R21 ;  /* 0x0000002100157824 */ /* 0x040fe200078e0215 */
[----:B------:R-:W-:Y:S02]  /*115e0*/  FMNMX R10, |R37|, R26, !PT ;  /* 0x0000001a250a7209 */ /* 0x000fe40007800200 */
[----:B------:R-:W-:Y:S01]  /*115f0*/  LOP3.LUT R15, R15, 0x1f, RZ, 0xc0, !PT ;  /* 0x0000001f0f0f7812 */ /* 0x000fe200078ec0ff */
[----:B------:R-:W-:Y:S01]  /*11600*/  IMAD R19, R0, 0x21, R19 ;  /* 0x0000002100137824 */ /* 0x000fe200078e0213 */
[----:B------:R-:W-:-:S02]  /*11610*/  LEA R11, R11, UR4, 0x3 ;  /* 0x000000040b0b7c11 */ /* 0x000fc4000f8e18ff */
[----:B------:R-:W-:Y:S01]  /*11620*/  FMNMX R10, |R13|, R10, !PT ;  /* 0x0000000a0d0a7209 */ /* 0x000fe20007800200 */
[----:B------:R-:W-:Y:S01]  /*11630*/  IMAD R18, R0, 0x21, R15 ;  /* 0x0000002100127824 */ /* 0x000fe200078e020f */
[----:B------:R-:W-:Y:S01]  /*11640*/  LEA R13, R21, UR4, 0x3 ;  /* 0x00000004150d7c11 */ /* 0x000fe2000f8e18ff */
[----:B------:R-:W-:Y:S01]  /*11650*/  STS.64 [R11], R82 ;  /* 0x000000520b007388 */ /* 0x000fe20000000a00 */
[----:B------:R-:W-:Y:S02]  /*11660*/  LEA R15, R19, UR4, 0x3 ;  /* 0x00000004130f7c11 */ /* 0x000fe4000f8e18ff */
[----:B------:R-:W-:Y:S01]  /*11670*/  FMNMX R10, |R47|, R10, !PT ;  /* 0x0000000a2f0a7209 */ /* 0x000fe20007800200 */
[----:B------:R-:W-:Y:S01]  /*11680*/  STS.64 [R13], R58 ;  /* 0x0000003a0d007388 */ /* 0x000fe20000000a00 */
[----:B------:R-:W-:Y:S02]  /*11690*/  LOP3.LUT R20, RZ, R20, RZ, 0x33, !PT ;  /* 0x00000014ff147212 */ /* 0x000fe400078e33ff */
[----:B------:R-:W-:Y:S01]  /*116a0*/  FMNMX R10, |R65|, R10, !PT ;  /* 0x0000000a410a7209 */ /* 0x000fe20007800200 */
[----:B------:R0:W-:Y:S01]  /*116b0*/  STS.64 [R15], R2 ;  /* 0x000000020f007388 */ /* 0x0001e20000000a00 */
[----:B------:R-:W-:-:S02]  /*116c0*/  LOP3.LUT R14, R14, 0xffff, RZ, 0xc0, !PT ;  /* 0x0000ffff0e0e7812 */ /* 0x000fc400078ec0ff */
[----:B------:R-:W-:Y:S02]  /*116d0*/  FMNMX R10, |R87|, R10, !PT ;  /* 0x0000000a570a7209 */ /* 0x000fe40007800200 */
[----:B------:R-:W-:Y:S02]  /*116e0*/  LEA R19, R18, UR4, 0x3 ;  /* 0x0000000412137c11 */ /* 0x000fe4000f8e18ff */
[----:B------:R-:W-:Y:S02]  /*116f0*/  SHF.L.U32 R27, R14, 0x18, RZ ;  /* 0x000000180e1b7819 */ /* 0x000fe400000006ff */
[----:B------:R-:W-:Y:S01]  /*11700*/  FMNMX R10, |R45|, R10, !PT ;  /* 0x0000000a2d0a7209 */ /* 0x000fe20007800200 */
[----:B------:R1:W-:Y:S01]  /*11710*/  STS.64 [R19], R28 ;  /* 0x0000001c13007388 */ /* 0x0003e20000000a00 */
[----:B------:R-:W-:Y:S02]  /*11720*/  LOP3.LUT R44, R44, 0xffff, RZ, 0xc0, !PT ;  /* 0x0000ffff2c2c7812 */ /* 0x000fe400078ec0ff */
[----:B0-----:R-:W-:Y:S01]  /*11730*/  IADD3.X R2, RZ, R20, RZ, P0, !PT ;  /* 0x00000014ff027210 */ /* 0x001fe200007fe4ff */
[----:B------:R-:W-:Y:S01]  /*11740*/  BAR.SYNC.DEFER_BLOCKING 0x0 ;  /* 0x0000000000007b1d */ /* 0x000fe20000010000 */
[----:B------:R-:W-:-:S02]  /*11750*/  ISETP.GT.U32.AND P0, PT, R36, -0x21, PT ;  /* 0xffffffdf2400780c */ /* 0x000fc40003f04070 */
[----:B------:R-:W-:Y:S02]  /*11760*/  SHF.L.U32 R42, R42, 0x10, RZ ;  /* 0x000000102a2a7819 */ /* 0x000fe400000006ff */
[----:B------:R-:W-:Y:S02]  /*11770*/  ISETP.GT.U32.AND.EX P0, PT, R2, -0x1, PT, P0 ;  /* 0xffffffff0200780c */ /* 0x000fe40003f04100 */
[----:B------:R-:W-:Y:S02]  /*11780*/  FMNMX R10, |R43|, R10, !PT ;  /* 0x0000000a2b0a7209 */ /* 0x000fe40007800200 */
[----:B------:R-:W-:Y:S02]  /*11790*/  SEL R14, R36, 0xffffffdf, P0 ;  /* 0xffffffdf240e7807 */ /* 0x000fe40000000000 */
[----:B------:R-:W-:Y:S02]  /*117a0*/  LEA R2, P0, R50, UR12, 0x5 ;  /* 0x0000000c32027c11 */ /* 0x000fe4000f8028ff */
[----:B------:R-:W-:-:S02]  /*117b0*/  SHF.L.U32 R21, R44, 0x18, RZ ;  /* 0x000000182c157819 */ /* 0x000fc400000006ff */
[----:B------:R-:W-:Y:S02]  /*117c0*/  LOP3.LUT R46, R46, 0xff0000, RZ, 0xc0, !PT ;  /* 0x00ff00002e2e7812 */ /* 0x000fe400078ec0ff */
[----:B------:R-:W-:Y:S02]  /*117d0*/  LOP3.LUT R42, R42, 0xff0000, RZ, 0xc0, !PT ;  /* 0x00ff00002a2a7812 */ /* 0x000fe400078ec0ff */
[----:B------:R-:W-:Y:S02]  /*117e0*/  SHF.R.U32.HI R3, RZ, 0x1, R23 ;  /* 0x00000001ff037819 */ /* 0x000fe40000011617 */
[----:B------:R-:W-:Y:S02]  /*117f0*/  LOP3.LUT R14, RZ, R14, RZ, 0x33, !PT ;  /* 0x0000000eff0e7212 */ /* 0x000fe400078e33ff */
[----:B------:R-:W-:Y:S02]  /*11800*/  LEA.HI.X R41, R50, UR13, R41, 0x5, P0 ;  /* 0x0000000d32297c11 */ /* 0x000fe400080f2c29 */
[----:B------:R-:W-:-:S02]  /*11810*/  FMNMX R39, |R39|, R10, !PT ;  /* 0x0000000a27277209 */ /* 0x000fc40007800200 */
[----:B------:R-:W-:Y:S02]  /*11820*/  LOP3.LUT R31, R21, R38, R46, 0xfe, !PT ;  /* 0x00000026151f7212 */ /* 0x000fe400078efe2e */
[----:B------:R-:W-:Y:S02]  /*11830*/  LOP3.LUT R35, R27, R40, R42, 0xfe, !PT ;  /* 0x000000281b237212 */ /* 0x000fe400078efe2a */
[----:B------:R-:W-:Y:S02]  /*11840*/  LOP3.LUT R3, R3, 0x70, RZ, 0xc0, !PT ;  /* 0x0000007003037812 */ /* 0x000fe400078ec0ff */
[----:B------:R-:W-:Y:S01]  /*11850*/  IADD3 R10, -R7, R14, RZ ;  /* 0x0000000e070a7210 */ /* 0x000fe20007ffe1ff */
        /* <DEDUP_REMOVED lines=14> */
[----:B------:R-:W-:Y:S02]  /*11940*/  IADD3 R18, R10, -R59, RZ ;  /* 0x8000003b0a127210 */ /* 0x000fe40007ffe0ff */
[----:B------:R-:W-:-:S08]  /*11950*/  MOV R51, R7 ;  /* 0x0000000700337202 */ /* 0x000fd00000000f00 */
.L_x_29272:
        /* <DEDUP_REMOVED lines=20> */
[----:B------:R-:W0:Y:S01]  /*11aa0*/  @!P2 LDS.64 R20, [R38] ;  /* 0x000000002614a984 */ /* 0x000e220000000a00 */
[----:B------:R-:W-:Y:S02]  /*11ab0*/  IADD3 R18, R18, -0x4, RZ ;  /* 0xfffffffc12127810 */ /* 0x000fe40007ffe0ff */
[----:B------:R-:W-:Y:S01]  /*11ac0*/  IADD3 R14, R14, 0x4, RZ ;  /* 0x000000040e0e7810 */ /* 0x000fe20007ffe0ff */
[----:B------:R-:W1:Y:S01]  /*11ad0*/  @!P3 LDS.64 R26, [R38+0x8] ;  /* 0x00000800261ab984 */ /* 0x000e620000000a00 */
[----:B------:R-:W-:Y:S01]  /*11ae0*/  @!P3 IMAD.X R22, RZ, RZ, R40, P6 ;  /* 0x000000ffff16b224 */ /* 0x000fe200030e0628 */
[----:B------:R-:W-:Y:S02]  /*11af0*/  @!P3 LEA R44, P6, R16, R2, 0x3 ;  /* 0x00000002102cb211 */ /* 0x000fe400078c18ff */
[----:B------:R-:W2:Y:S01]  /*11b00*/  @!P5 LDS.64 R28, [R38+0x10] ;  /* 0x00001000261cd984 */ /* 0x000ea20000000a00 */
[----:B------:R-:W-:-:S02]  /*11b10*/  IADD3 R51, R7, R14, RZ ;  /* 0x0000000e07337210 */ /* 0x000fc40007ffe0ff */
        /* <DEDUP_REMOVED lines=14> */
[----:B-1----:R0:W-:Y:S01]  /*11c00*/  @!P3 STG.E.64 desc[UR6][R44.64], R26 ;  /* 0x0000001a2c00b986 */ /* 0x0021e2000c101b06 */
[----:B------:R-:W-:-:S02]  /*11c10*/  ISETP.NE.AND P3, PT, R18, RZ, PT ;  /* 0x000000ff1200720c */ /* 0x000fc40003f65270 */
[----:B------:R-:W-:Y:S01]  /*11c20*/  @!P4 LEA.HI.X R49, R16, R41, R22, 0x3, P6 ;  /* 0x000000291031c211 */ /* 0x000fe200030f1c16 */
[----:B--2---:R0:W-:Y:S01]  /*11c30*/  @!P5 STG.E.64 desc[UR6][R46.64], R28 ;  /* 0x0000001c2e00d986 */ /* 0x0041e2000c101b06 */
[----:B---3--:R-:W-:Y:S02]  /*11c40*/  IADD3 R38, P2, R50, UR5, RZ ;  /* 0x0000000532267c10 */ /* 0x008fe4000ff5e0ff */
[----:B------:R-:W-:Y:S01]  /*11c50*/  IADD3 R16, R58, 0x1f, RZ ;  /* 0x0000001f3a107810 */ /* 0x000fe20007ffe0ff */
[----:B----4-:R0:W-:Y:S01]  /*11c60*/  @!P4 STG.E.64 desc[UR6][R48.64], R36 ;  /* 0x000000243000c986 */ /* 0x0101e2000c101b06 */
[----:B------:R-:W-:-:S05]  /*11c70*/  IADD3.X R40, R40, UR8, RZ, P2, !PT ;  /* 0x0000000828287c10 */ /* 0x000fca00097fe4ff */
[----:B------:R-:W-:Y:S05]  /*11c80*/  @P3 BRA `(.L_x_29272) ;  /* 0xfffffffc00343947 */ /* 0x000fea000383ffff */
.L_x_29271:
[----:B------:R-:W-:Y:S05]  /*11c90*/  BSYNC B1 ;  /* 0x0000000000017941 */ /* 0x000fea0003800000 */
.L_x_29270:
        /* <DEDUP_REMOVED lines=15> */
.L_x_29274:
[----:B------:R-:W-:Y:S05]  /*11d90*/  BSYNC B1 ;  /* 0x0000000000017941 */ /* 0x000fea0003800000 */
.L_x_29273:
[----:B------:R-:W-:Y:S01]  /*11da0*/  IADD3.X R40, R40, UR8, RZ, P3, !PT ;  /* 0x0000000828287c10 */ /* 0x000fe20009ffe4ff */
[----:B------:R-:W-:Y:S06]  /*11db0*/  @!P2 BRA `(.L_x_29269) ;  /* 0x00000000005ca947 */ /* 0x000fec0003800000 */
[----:B------:R-:W-:Y:S01]  /*11dc0*/  IADD3 R18, R16, -0x1, RZ ;  /* 0xffffffff10127810 */ /* 0x000fe20007ffe0ff */
[----:B------:R-:W-:-:S03]  /*11dd0*/  IMAD R14, R0, 0x21, R14 ;  /* 0x00000021000e7824 */ /* 0x000fc600078e020e */
[----:B------:R-:W-:Y:S01]  /*11de0*/  LOP3.LUT R18, R18, 0x1f, RZ, 0xc0, !PT ;  /* 0x0000001f12127812 */ /* 0x000fe200078ec0ff */
[----:B------:R-:W-:-:S03]  /*11df0*/  IMAD.IADD R14, R7, 0x1, R14 ;  /* 0x00000001070e7824 */ /* 0x000fc600078e020e */
        /* <DEDUP_REMOVED lines=19> */
.L_x_29269:
[----:B------:R-:W-:Y:S05]  /*11f30*/  BSYNC B0 ;  /* 0x0000000000007941 */ /* 0x000fea0003800000 */
.L_x_29268:
        /* <DEDUP_REMOVED lines=20> */
[----:B------:R-:W-:Y:S01]  /*12080*/  IMAD.MOV.U32 R47, RZ, RZ, R7 ;  /* 0x000000ffff2f7224 */ /* 0x000fe200078e0007 */
[----:B------:R-:W-:Y:S02]  /*12090*/  IADD3 R14, -R6, R23, RZ ;  /* 0x00000017060e7210 */ /* 0x000fe40007ffe1ff */
[----:B------:R-:W-:-:S02]  /*120a0*/  IADD3 R38, R5, R21, RZ ;  /* 0x0000001505267210 */ /* 0x000fc40007ffe0ff */
[----:B------:R-:W-:-:S05]  /*120b0*/  MOV R22, R4 ;  /* 0x0000000400167202 */ /* 0x000fca0000000f00 */
[----:B------:R-:W-:Y:S05]  /*120c0*/  @!P2 BRA `(.L_x_29278) ;  /* 0x0000000000d8a947 */ /* 0x000fea0003800000 */
[----:B------:R-:W-:Y:S02]  /*120d0*/  IADD3 R18, R10, -R49, RZ ;  /* 0x800000310a127210 */ /* 0x000fe40007ffe0ff */
[----:B------:R-:W-:Y:S02]  /*120e0*/  MOV R16, RZ ;  /* 0x000000ff00107202 */ /* 0x000fe40000000f00 */
[----:B------:R-:W-:-:S07]  /*120f0*/  MOV R47, R7 ;  /* 0x00000007002f7202 */ /* 0x000fce0000000f00 */
.L_x_29279:
[C---:B0-----:R-:W-:Y:S02]  /*12100*/  LOP3.LUT R5, R14.reuse, 0x1f, RZ, 0xc0, !PT ;  /* 0x0000001f0e057812 */ /* 0x041fe400078ec0ff */
        /* <DEDUP_REMOVED lines=21> */
[----:B------:R-:W-:Y:S01]  /*12260*/  @!P3 IADD3.X R22, RZ, R38, RZ, P6, !PT ;  /* 0x00000026ff16b210 */ /* 0x000fe200037fe4ff */
[----:B------:R-:W1:Y:S01]  /*12270*/  @!P3 LDS.64 R20, [R40+0x8] ;  /* 0x000008002814b984 */ /* 0x000e620000000a00 */
[----:B------:R-:W-:Y:S02]  /*12280*/  @!P3 LEA R36, P6, R14, R2, 0x3 ;  /* 0x000000020e24b211 */ /* 0x000fe400078c18ff */
[----:B------:R-:W-:Y:S01]  /*12290*/  IADD3 R16, R16, 0x4, RZ ;  /* 0x0000000410107810 */ /* 0x000fe20007ffe0ff */
[----:B------:R-:W2:Y:S01]  /*122a0*/  @!P5 LDS.64 R26, [R40+0x10] ;  /* 0x00001000281ad984 */ /* 0x000ea20000000a00 */
[----:B------:R-:W-:-:S02]  /*122b0*/  @!P3 LEA.HI.X R37, R14, R41, R22, 0x3, P6 ;  /* 0x000000290e25b211 */ /* 0x000fc400030f1c16 */
[----:B------:R-:W-:Y:S01]  /*122c0*/  IADD3 R44, P6, R42, UR5, RZ ;  /* 0x000000052a2c7c10 */ /* 0x000fe2000ffde0ff */
[----:B------:R-:W3:Y:S01]  /*122d0*/  @!P4 LDS.64 R28, [R40+0x18] ;  /* 0x00001800281cc984 */ /* 0x000ee20000000a00 */
[----:B------:R-:W-:Y:S02]  /*122e0*/  IADD3 R47, R7, R16, RZ ;  /* 0x00000010072f7210 */ /* 0x000fe40007ffe0ff */
        /* <DEDUP_REMOVED lines=10> */
[----:B------:R-:W-:-:S03]  /*12390*/  @!P4 LEA R44, P6, R14, R2, 0x3 ;  /* 0x000000020e2cc211 */ /* 0x000fc600078c18ff */
[----:B-1----:R0:W-:Y:S01]  /*123a0*/  @!P3 STG.E.64 desc[UR6][R36.64], R20 ;  /* 0x000000142400b986 */ /* 0x0021e2000c101b06 */
[----:B------:R-:W-:Y:S02]  /*123b0*/  @!P4 LEA.HI.X R45, R14, R41, R22, 0x3, P6 ;  /* 0x000000290e2dc211 */ /* 0x000fe400030f1c16 */
[----:B------:R-:W-:Y:S01]  /*123c0*/  ISETP.NE.AND P3, PT, R18, RZ, PT ;  /* 0x000000ff1200720c */ /* 0x000fe20003f65270 */
[----:B--2---:R0:W-:Y:S01]  /*123d0*/  @!P5 STG.E.64 desc[UR6][R42.64], R26 ;  /* 0x0000001a2a00d986 */ /* 0x0041e2000c101b06 */
[----:B------:R-:W-:Y:S02]  /*123e0*/  IADD3 R22, P2, R46, UR5, RZ ;  /* 0x000000052e167c10 */ /* 0x000fe4000ff5e0ff */
[----:B------:R-:W-:Y:S01]  /*123f0*/  IADD3 R14, R48, 0x1f, RZ ;  /* 0x0000001f300e7810 */ /* 0x000fe20007ffe0ff */
[----:B---3--:R0:W-:Y:S01]  /*12400*/  @!P4 STG.E.64 desc[UR6][R44.64], R28 ;  /* 0x0000001c2c00c986 */ /* 0x0081e2000c101b06 */
[----:B------:R-:W-:-:S07]  /*12410*/  IADD3.X R38, R38, UR8, RZ, P2, !PT ;  /* 0x0000000826267c10 */ /* 0x000fce00097fe4ff */
[----:B------:R-:W-:Y:S05]  /*12420*/  @P3 BRA `(.L_x_29279) ;  /* 0xfffffffc00343947 */ /* 0x000fea000383ffff */
.L_x_29278:
[----:B------:R-:W-:Y:S05]  /*12430*/  BSYNC B1 ;  /* 0x0000000000017941 */ /* 0x000fea0003800000 */
.L_x_29277:
        /* <DEDUP_REMOVED lines=15> */
.L_x_29281:
[----:B------:R-:W-:Y:S05]  /*12530*/  BSYNC B1 ;  /* 0x0000000000017941 */ /* 0x000fea0003800000 */
.L_x_29280:
        /* <DEDUP_REMOVED lines=25> */
.L_x_29276:
[----:B------:R-:W-:Y:S05]  /*126d0*/  BSYNC B0 ;  /* 0x0000000000007941 */ /* 0x000fea0003800000 */
.L_x_29275:
        /* <DEDUP_REMOVED lines=13> */
[----:B------:R-:W-:Y:S01]  /*127b0*/  IADD3 R8, R10, -0x1, RZ ;  /* 0xffffffff0a087810 */ /* 0x000fe20007ffe0ff */
[----:B------:R-:W-:Y:S01]  /*127c0*/  IMAD.WIDE.U32 R4, R4, UR9, RZ ;  /* 0x0000000904047c25 */ /* 0x000fe2000f8e00ff */
[----:B------:R-:W-:Y:S01]  /*127d0*/  LOP3.LUT R45, R10, 0x3, RZ, 0xc0, !PT ;  /* 0x000000030a2d7812 */ /* 0x000fe200078ec0ff */
[----:B------:R-:W-:Y:S01]  /*127e0*/  BSSY B1, `(.L_x_29284) ;  /* 0x000003f000017945 */ /* 0x000fe20003800000 */
[----:B------:R-:W-:Y:S01]  /*127f0*/  ISETP.GE.U32.AND P2, PT, R8, 0x3, PT ;  /* 0x000000030800780c */ /* 0x000fe20003f46070 */
[----:B------:R-:W-:Y:S01]  /*12800*/  HFMA2.MMA R16, -RZ, RZ, 0, 0 ;  /* 0x00000000ff107435 */ /* 0x000fe200000001ff */
[----:B------:R-:W-:Y:S02]  /*12810*/  ISETP.NE.AND P0, PT, R45, RZ, PT ;  /* 0x000000ff2d00720c */ /* 0x000fe40003f05270 */
[----:B------:R-:W-:Y:S02]  /*12820*/  IADD3 R14, -R6, R23, RZ ;  /* 0x00000017060e7210 */ /* 0x000fe40007ffe1ff */
[----:B------:R-:W-:-:S02]  /*12830*/  IADD3 R38, R5, R9, RZ ;  /* 0x0000000905267210 */ /* 0x000fc40007ffe0ff */
[----:B------:R-:W-:Y:S02]  /*12840*/  MOV R22, R4 ;  /* 0x0000000400167202 */ /* 0x000fe40000000f00 */
[----:B------:R-:W-:-:S03]  /*12850*/  MOV R43, R7 ;  /* 0x00000007002b7202 */ /* 0x000fc60000000f00 */
[----:B------:R-:W-:Y:S05]  /*12860*/  @!P2 BRA `(.L_x_29285) ;  /* 0x0000000000d8a947 */ /* 0x000fea0003800000 */
[----:B------:R-:W-:Y:S01]  /*12870*/  IMAD.IADD R18, R10, 0x1, -R45 ;  /* 0x000000010a127824 */ /* 0x000fe200078e0a2d */
[----:B------:R-:W-:Y:S02]  /*12880*/  MOV R16, RZ ;  /* 0x000000ff00107202 */ /* 0x000fe40000000f00 */
[----:B------:R-:W-:-:S07]  /*12890*/  MOV R43, R7 ;  /* 0x00000007002b7202 */ /* 0x000fce0000000f00 */
.L_x_29286:
        /* <DEDUP_REMOVED lines=29> */
[----:B------:R3:W4:Y:S01]  /*12a70*/  @!P4 LDS.64 R26, [R36+0x18] ;  /* 0x00001800241ac984 */ /* 0x0007220000000a00 */
[----:B------:R-:W-:Y:S02]  /*12a80*/  IADD3 R43, R7, R16, RZ ;  /* 0x00000010072b7210 */ /* 0x000fe40007ffe0ff */
        /* <DEDUP_REMOVED lines=9> */
[C---:B---3--:R-:W-:Y:S01]  /*12b20*/  @!P4 LEA R36, P6, R14.reuse, R2, 0x3 ;  /* 0x000000020e24c211 */ /* 0x048fe200078c18ff */
[----:B0-----:R0:W-:Y:S03]  /*12b30*/  @!P2 STG.E.64 desc[UR6][R28.64], R4 ;  /* 0x000000041c00a986 */ /* 0x0011e6000c101b06 */
[----:B------:R-:W-:Y:S01]  /*12b40*/  @!P4 LEA.HI.X R37, R14, R41, R22, 0x3, P6 ;  /* 0x000000290e25c211 */ /* 0x000fe200030f1c16 */
[----:B-1----:R0:W-:Y:S01]  /*12b50*/  @!P3 STG.E.64 desc[UR6][R30.64], R8 ;  /* 0x000000081e00b986 */ /* 0x0021e2000c101b06 */
[----:B------:R-:W-:Y:S02]  /*12b60*/  ISETP.NE.AND P3, PT, R18, RZ, PT ;  /* 0x000000ff1200720c */ /* 0x000fe40003f65270 */
[----:B------:R-:W-:Y:S01]  /*12b70*/  IADD3 R22, P2, R40, UR5, RZ ;  /* 0x0000000528167c10 */ /* 0x000fe2000ff5e0ff */
[----:B--2---:R0:W-:Y:S01]  /*12b80*/  @!P5 STG.E.64 desc[UR6][R32.64], R20 ;  /* 0x000000142000d986 */ /* 0x0041e2000c101b06 */
[----:B------:R-:W-:-:S02]  /*12b90*/  IADD3 R14, R42, 0x1f, RZ ;  /* 0x0000001f2a0e7810 */ /* 0x000fc40007ffe0ff */
[----:B------:R-:W-:Y:S01]  /*12ba0*/  IADD3.X R38, R38, UR8, RZ, P2, !PT ;  /* 0x0000000826267c10 */ /* 0x000fe200097fe4ff */
[----:B----4-:R0:W-:Y:S06]  /*12bb0*/  @!P4 STG.E.64 desc[UR6][R36.64], R26 ;  /* 0x0000001a2400c986 */ /* 0x0101ec000c101b06 */
[----:B------:R-:W-:Y:S05]  /*12bc0*/  @P3 BRA `(.L_x_29286) ;  /* 0xfffffffc00343947 */ /* 0x000fea000383ffff */
.L_x_29285:
[----:B------:R-:W-:Y:S05]  /*12bd0*/  BSYNC B1 ;  /* 0x0000000000017941 */ /* 0x000fea0003800000 */
.L_x_29284:
        /* <DEDUP_REMOVED lines=15> */
.L_x_29288:
[----:B------:R-:W-:Y:S05]  /*12cd0*/  BSYNC B1 ;  /* 0x0000000000017941 */ /* 0x000fea0003800000 */
.L_x_29287:
        /* <DEDUP_REMOVED lines=25> */
.L_x_29283:
[----:B------:R-:W-:Y:S05]  /*12e70*/  BSYNC B0 ;  /* 0x0000000000007941 */ /* 0x000fea0003800000 */
.L_x_29282:
        /* <DEDUP_REMOVED lines=16> */
[----:B------:R-:W-:Y:S01]  /*12f80*/  MOV R28, R4 ;  /* 0x00000004001c7202 */ /* 0x000fe20000000f00 */
[----:B------:R-:W-:Y:S01]  /*12f90*/  HFMA2.MMA R4, -RZ, RZ, 0, 5.9604644775390625e-08 ;  /* 0x00000001ff047435 */ /* 0x000fe200000001ff */
[----:B------:R-:W-:Y:S02]  /*12fa0*/  ISETP.GE.U32.AND P0, PT, R8, 0x3, PT ;  /* 0x000000030800780c */ /* 0x000fe40003f06070 */
[----:B----4-:R-:W-:Y:S02]  /*12fb0*/  IADD3 R19, R5, R3, RZ ;  /* 0x0000000305137210 */ /* 0x010fe40007ffe0ff */
[----:B------:R-:W-:Y:S02]  /*12fc0*/  IADD3 R3, -R6, R23, RZ ;  /* 0x0000001706037210 */ /* 0x000fe40007ffe1ff */
[----:B------:R-:W-:-:S02]  /*12fd0*/  LOP3.LUT R33, R10, 0x3, RZ, 0xc0, !PT ;  /* 0x000000030a217812 */ /* 0x000fc400078ec0ff */
[----:B------:R-:W-:-:S05]  /*12fe0*/  MOV R13, R7 ;  /* 0x00000007000d7202 */ /* 0x000fca0000000f00 */
[----:B------:R-:W-:Y:S05]  /*12ff0*/  @!P0 BRA `(.L_x_29292) ;  /* 0x0000000000e88947 */ /* 0x000fea0003800000 */
[----:B------:R-:W-:Y:S01]  /*13000*/  BSSY B2, `(.L_x_29293) ;  /* 0x0000038000027945 */ /* 0x000fe20003800000 */
[----:B------:R-:W-:Y:S01]  /*13010*/  IADD3 R16, R10, -R33, RZ ;  /* 0x800000210a107210 */ /* 0x000fe20007ffe0ff */
[----:B------:R-:W-:Y:S01]  /*13020*/  IMAD.MOV.U32 R22, RZ, RZ, RZ ;  /* 0x000000ffff167224 */ /* 0x000fe200078e00ff */
[----:B------:R-:W-:-:S07]  /*13030*/  MOV R13, R7 ;  /* 0x00000007000d7202 */ /* 0x000fce0000000f00 */
.L_x_29294:
[C---:B------:R-:W-:Y:S01]  /*13040*/  IADD3 R4, R3.reuse, -0x1, RZ ;  /* 0xffffffff03047810 */ /* 0x040fe20007ffe0ff */
[----:B------:R-:W-:Y:S01]  /*13050*/  VIADD R16, R16, 0xfffffffc ;  /* 0xfffffffc10107836 */ /* 0x000fe20000000000 */
[C---:B------:R-:W-:Y:S02]  /*13060*/  LOP3.LUT R18, R3.reuse, 0x1f, RZ, 0xc0, !PT ;  /* 0x0000001f03127812 */ /* 0x040fe400078ec0ff */
[C---:B------:R-:W-:Y:S02]  /*13070*/  IADD3 R5, R3.reuse, 0x1d, RZ ;  /* 0x0000001d03057810 */ /* 0x040fe40007ffe0ff */
        /* <DEDUP_REMOVED lines=31> */
[C---:B------:R-:W-:Y:S02]  /*13270*/  @!P1 LEA R24, P4, R13.reuse, R2, 0x3 ;  /* 0x000000020d189211 */ /* 0x040fe400078818ff */
[----:B------:R-:W-:Y:S02]  /*13280*/  @!P0 IADD3 R3, P5, R34, R31, RZ ;  /* 0x0000001f22038210 */ /* 0x000fe40007fbe0ff */
[----:B---3--:R-:W-:-:S02]  /*13290*/  @!P1 LEA.HI.X R25, R13, R41, R30, 0x3, P4 ;  /* 0x000000290d199211 */ /* 0x008fc400020f1c1e */
[----:B------:R-:W-:Y:S01]  /*132a0*/  @!P0 IADD3.X R28, RZ, R32, RZ, P5, !PT ;  /* 0x00000020ff1c8210 */ /* 0x000fe20002ffe4ff */
[----:B0-----:R0:W-:Y:S01]  /*132b0*/  @!P3 STG.E.64 desc[UR6][R18.64], R4 ;  /* 0x000000041200b986 */ /* 0x0011e2000c101b06 */
[C---:B------:R-:W-:Y:S02]  /*132c0*/  @!P0 LEA R26, P5, R3.reuse, R2, 0x3 ;  /* 0x00000002031a8211 */ /* 0x040fe400078a18ff */
[----:B------:R-:W-:Y:S01]  /*132d0*/  IADD3 R22, R22, 0x4, RZ ;  /* 0x0000000416167810 */ /* 0x000fe20007ffe0ff */
[----:B-1----:R1:W-:Y:S01]  /*132e0*/  @!P2 STG.E.64 desc[UR6][R20.64], R8 ;  /* 0x000000081400a986 */ /* 0x0023e2000c101b06 */
[----:B------:R-:W-:Y:S02]  /*132f0*/  @!P0 LEA.HI.X R27, R3, R41, R28, 0x3, P5 ;  /* 0x00000029031b8211 */ /* 0x000fe400028f1c1c */
[----:B------:R-:W-:Y:S01]  /*13300*/  IADD3 R3, R34, 0x1f, RZ ;  /* 0x0000001f22037810 */ /* 0x000fe20007ffe0ff */
[----:B--2---:R1:W-:Y:S01]  /*13310*/  @!P1 STG.E.64 desc[UR6][R24.64], R10 ;  /* 0x0000000a18009986 */ /* 0x0043e2000c101b06 */
[----:B------:R-:W-:-:S02]  /*13320*/  ISETP.NE.AND P1, PT, R16, RZ, PT ;  /* 0x000000ff1000720c */ /* 0x000fc40003f25270 */
[----:B------:R-:W-:Y:S01]  /*13330*/  IADD3 R13, R7, R22, RZ ;  /* 0x00000016070d7210 */ /* 0x000fe20007ffe0ff */
[----:B----4-:R1:W-:Y:S01]  /*13340*/  @!P0 STG.E.64 desc[UR6][R26.64], R14 ;  /* 0x0000000e1a008986 */ /* 0x0103e2000c101b06 */
[----:B------:R-:W-:-:S04]  /*13350*/  IADD3 R28, P0, R31, UR5, RZ ;  /* 0x000000051f1c7c10 */ /* 0x000fc8000ff1e0ff */
[----:B0-----:R-:W-:-:S05]  /*13360*/  IADD3.X R19, R32, UR8, RZ, P0, !PT ;  /* 0x0000000820137c10 */ /* 0x001fca00087fe4ff */
[----:B------:R-:W-:Y:S05]  /*13370*/  @P1 BRA `(.L_x_29294) ;  /* 0xfffffffc00301947 */ /* 0x000fea000383ffff */
[----:B------:R-:W-:Y:S05]  /*13380*/  BSYNC B2 ;  /* 0x0000000000027941 */ /* 0x000fea0003800000 */
.L_x_29293:
[----:B------:R-:W-:-:S07]  /*13390*/  IADD3 R4, R29, 0x5, RZ ;  /* 0x000000051d047810 */ /* 0x000fce0007ffe0ff */
.L_x_29292:
[----:B------:R-:W-:Y:S05]  /*133a0*/  BSYNC B1 ;  /* 0x0000000000017941 */ /* 0x000fea0003800000 */
.L_x_29291:
[----:B------:R-:W-:-:S13]  /*133b0*/  ISETP.NE.AND P0, PT, R33, RZ, PT ;  /* 0x000000ff2100720c */ /* 0x000fda0003f05270 */
[----:B------:R-:W-:Y:S05]  /*133c0*/  @!P0 BRA `(.L_x_29290) ;  /* 0x0000000000a08947 */ /* 0x000fea0003800000 */
[----:B-1----:R-:W-:Y:S01]  /*133d0*/  LOP3.LUT R8, R3, 0x1f, RZ, 0xc0, !PT ;  /* 0x0000001f03087812 */ /* 0x002fe200078ec0ff */
        /* <DEDUP_REMOVED lines=14> */
.L_x_29296:
[----:B------:R-:W-:Y:S05]  /*134c0*/  BSYNC B1 ;  /* 0x0000000000017941 */ /* 0x000fea0003800000 */
.L_x_29295:
        /* <DEDUP_REMOVED lines=24> */
.L_x_29290:
[----:B------:R-:W-:Y:S05]  /*13650*/  BSYNC B0 ;  /* 0x0000000000007941 */ /* 0x000fea0003800000 */
.L_x_29289:
        /* <DEDUP_REMOVED lines=41> */
.L_x_29307:
[----:B-1----:R-:W-:-:S07]  /*138f0*/  FMNMX R9, R2, R9, !PT ;  /* 0x0000000902097209 */ /* 0x002fce0007800000 */
.L_x_29299:
[----:B------:R-:W-:Y:S05]  /*13900*/  BSYNC B0 ;  /* 0x0000000000007941 */ /* 0x000fea0003800000 */
.L_x_29298:
[----:B------:R-:W-:Y:S01]  /*13910*/  ISETP.NE.AND P0, PT, R23, RZ, PT ;  /* 0x000000ff1700720c */ /* 0x000fe20003f05270 */
[----:B------:R-:W-:-:S12]  /*13920*/  BSSY B0, `(.L_x_29297) ;  /* 0x0000004000007945 */ /* 0x000fd80003800000 */
[----:B------:R-:W-:Y:S05]  /*13930*/  @P0 BRA `(.L_x_29301) ;  /* 0x0000000000080947 */ /* 0x000fea0003800000 */
[----:B0-----:R-:W0:Y:S02]  /*13940*/  LDC.64 R2, c[0x0][0x238] ;  /* 0x00008e00ff027b82 */ /* 0x001e240000000a00 */
[----:B0-----:R1:W-:Y:S02]  /*13950*/  REDG.E.MAX.S32.STRONG.GPU desc[UR6][R2.64], R9 ;  /* 0x000000090200798e */ /* 0x0013e4000d10e386 */
.L_x_29301:
[----:B------:R-:W-:Y:S05]  /*13960*/  BSYNC B0 ;  /* 0x0000000000007941 */ /* 0x000fea0003800000 */
.L_x_29297:
        /* <DEDUP_REMOVED lines=11> */
[----:B01234-:R-:W-:Y:S05]  /*13a20*/  CALL.REL.NOINC `($__internal_611_$__cuda_sm20_rcp_rn_f32_slowpath) ;  /* 0x0000000400887944 */ /* 0x01ffea0003c00000 */
[----:B------:R-:W-:Y:S01]  /*13a30*/  MOV R5, R0 ;  /* 0x0000000000057202 */ /* 0x000fe20000000f00 */
[----:B------:R-:W-:Y:S06]  /*13a40*/  BRA `(.L_x_29303) ;  /* 0x0000000000107947 */ /* 0x000fec0003800000 */
.L_x_29302:
[----:B012---:R-:W0:Y:S02]  /*13a50*/  MUFU.RCP R5, R12 ;  /* 0x0000000c00057308 */ /* 0x007e240000001000 */
[----:B0-----:R-:W-:-:S04]  /*13a60*/  FFMA R0, R5, R12, -1 ;  /* 0xbf80000005007423 */ /* 0x001fc8000000000c */
[----:B------:R-:W-:-:S04]  /*13a70*/  FADD.FTZ R0, -R0, -RZ ;  /* 0x800000ff00007221 */ /* 0x000fc80000010100 */
[----:B------:R-:W-:-:S07]  /*13a80*/  FFMA R5, R5, R0, R5 ;  /* 0x0000000005057223 */ /* 0x000fce0000000005 */
.L_x_29303:
[----:B------:R-:W0:Y:S02]  /*13a90*/  LDC.64 R2, c[0x0][0x240] ;  /* 0x00009000ff027b82 */ /* 0x000e240000000a00 */
[----:B0-----:R-:W-:Y:S01]  /*13aa0*/  STG.E desc[UR6][R2.64], R5 ;  /* 0x0000000502007986 */ /* 0x001fe2000c101906 */
[----:B------:R-:W-:Y:S05]  /*13ab0*/  EXIT ;  /* 0x000000000000794d */ /* 0x000fea0003800000 */
.L_x_29300:
[----:B------:R-:W-:Y:S01]  /*13ac0*/  HFMA2.MMA R5, -RZ, RZ, 0, 2.384185791015625e-07 ;  /* 0x00000004ff057435 */ /* 0x000fe200000001ff */
[----:B------:R-:W-:Y:S01]  /*13ad0*/  IMAD.MOV.U32 R7, RZ, RZ, 0x1f ;  /* 0x0000001fff077424 */ /* 0x000fe200078e00ff */
[----:B------:R-:W-:-:S09]  /*13ae0*/  MOV R4, 0xffffffff ;  /* 0xffffffff00047802 */ /* 0x000fd20000000f00 */
[----:B01--4-:R-:W-:Y:S05]  /*13af0*/  WARPSYNC.COLLECTIVE R4, `(.L_x_29304) ;  /* 0x0000000004087348 */ /* 0x013fea0003c00000 */
[----:B-1----:R1:W2:Y:S02]  /*13b00*/  SHFL.DOWN P0, R9, R0, R5, R7 ;  /* 0x0800000500097389 */ /* 0x0022a40000000007 */
[----:B012-4-:R-:W-:Y:S01]  /*13b10*/  ENDCOLLECTIVE ;  /* 0x000000000000791b */ /* 0x017fe20003800000 */
.L_x_29304:
[----:B------:R-:W-:Y:S01]  /*13b20*/  HFMA2.MMA R5, -RZ, RZ, 0, 1.1920928955078125e-07 ;  /* 0x00000002ff057435 */ /* 0x000fe200000001ff */
[----:B------:R-:W-:-:S04]  /*13b30*/  MOV R3, R9 ;  /* 0x0000000900037202 */ /* 0x000fc80000000f00 */
[----:B------:R-:W-:-:S04]  /*13b40*/  FMNMX R3, R3, R0, !PT ;  /* 0x0000000003037209 */ /* 0x000fc80007800000 */
[----:B------:R-:W-:-:S07]  /*13b50*/  MOV R0, R3 ;  /* 0x0000000300007202 */ /* 0x000fce0000000f00 */
[----:B------:R-:W-:Y:S05]  /*13b60*/  WARPSYNC.COLLECTIVE R4, `(.L_x_29305) ;  /* 0x0000000004087348 */ /* 0x000fea0003c00000 */
[----:B------:R0:W1:Y:S02]  /*13b70*/  SHFL.DOWN P0, R9, R0, R5, R7 ;  /* 0x0800000500097389 */ /* 0x0000640000000007 */
[----:B01----:R-:W-:Y:S01]  /*13b80*/  ENDCOLLECTIVE ;  /* 0x000000000000791b */ /* 0x003fe20003800000 */
.L_x_29305:
[----:B------:R-:W-:Y:S01]  /*13b90*/  HFMA2.MMA R5, -RZ, RZ, 0, 5.9604644775390625e-08 ;  /* 0x00000001ff057435 */ /* 0x000fe200000001ff */
[----:B------:R-:W-:-:S04]  /*13ba0*/  MOV R2, R9 ;  /* 0x0000000900027202 */ /* 0x000fc80000000f00 */
[----:B------:R-:W-:-:S04]  /*13bb0*/  FMNMX R2, R3, R2, !PT ;  /* 0x0000000203027209 */ /* 0x000fc80007800000 */
[----:B------:R-:W-:-:S07]  /*13bc0*/  MOV R0, R2 ;  /* 0x0000000200007202 */ /* 0x000fce0000000f00 */
[----:B------:R-:W-:Y:S05]  /*13bd0*/  WARPSYNC.COLLECTIVE R4, `(.L_x_29306) ;  /* 0x0000000004087348 */ /* 0x000fea0003c00000 */
[----:B------:R0:W1:Y:S02]  /*13be0*/  SHFL.DOWN P0, R9, R0, R5, R7 ;  /* 0x0800000500097389 */ /* 0x0000640000000007 */
[----:B01----:R-:W-:Y:S01]  /*13bf0*/  ENDCOLLECTIVE ;  /* 0x000000000000791b */ /* 0x003fe20003800000 */
.L_x_29306:
[----:B------:R-:W-:Y:S05]  /*13c00*/  BRA `(.L_x_29307) ;  /* 0xfffffffc00387947 */ /* 0x000fea000383ffff */
        .weak           $__internal_610_$__cuda_sm20_div_u64
        .type           $__internal_610_$__cuda_sm20_div_u64,@function
        .size           $__internal_610_$__cuda_sm20_div_u64,($__internal_611_$__cuda_sm20_rcp_rn_f32_slowpath - $__internal_610_$__cuda_sm20_div_u64)
$__internal_610_$__cuda_sm20_div_u64:
        /* <DEDUP_REMOVED lines=67> */
[----:B------:R-:W-:Y:S06]  /*14040*/  RET.REL.NODEC R4 `(_ZN18transformer_engine6detail38cast_transpose_fused_kernel_notalignedILb0ELb0ELb1EfNS_16CTDBiasDActParamI6__halfS3_13__nv_fp8_e4m3fEELi4ELi8ENS_5EmptyEXadL_ZNS_4geluIffEET_T0_RKS6_EEEEvT3_mmm) ;  /* 0xfffffebc04ec7950 */ /* 0x000fec0003c3ffff */
        .weak           $__internal_611_$__cuda_sm20_rcp_rn_f32_slowpath
        .type           $__internal_611_$__cuda_sm20_rcp_rn_f32_slowpath,@function
        .size           $__internal_611_$__cuda_sm20_rcp_rn_f32_slowpath,(.L_x_35096 - $__internal_611_$__cuda_sm20_rcp_rn_f32_slowpath)
$__internal_611_$__cuda_sm20_rcp_rn_f32_slowpath:
        /* <DEDUP_REMOVED lines=15> */
.L_x_29308:
        /* <DEDUP_REMOVED lines=33> */
.L_x_29310:
[----:B------:R0:W1:Y:S02]  /*14350*/  MUFU.RCP R0, R12 ;  /* 0x0000000c00007308 */ /* 0x0000640000001000 */
.L_x_29309:
[----:B------:R-:W-:Y:S01]  /*14360*/  HFMA2.MMA R3, -RZ, RZ, 0, 0 ;  /* 0x00000000ff037435 */ /* 0x000fe200000001ff */
[----:B------:R-:W-:-:S05]  /*14370*/  MOV R2, R6 ;  /* 0x0000000600027202 */ /* 0x000fca0000000f00 */
[----:B0123--:R-:W-:Y:S05]  /*14380*/  RET.REL.NODEC R2 `(_ZN18transformer_engine6detail38cast_transpose_fused_kernel_notalignedILb0ELb0ELb1EfNS_16CTDBiasDActParamI6__halfS3_13__nv_fp8_e4m3fEELi4ELi8ENS_5EmptyEXadL_ZNS_4geluIffEET_T0_RKS6_EEEEvT3_mmm) ;  /* 0xfffffebc021c7950 */ /* 0x00ffea0003c3ffff */
.L_x_29311:
        /* <DEDUP_REMOVED lines=15> */
.L_x_35096:


//--------------------- .text._ZN18transformer_engine6detail38cast_transpose_fused_kernel_notalignedILb0ELb0ELb1EfNS_16CTDBiasDActParamI6__halfS3_13__nv_fp8_e5m2fEELi4ELi8ENS_5EmptyEXadL_ZNS_4geluIffEET_T0_RKS6_EEEEvT3_mmm --------------------------
	.section	.text._ZN18transformer_engine6detail38cast_transpose_fused_kernel_notalignedILb0ELb0ELb1EfNS_16CTDBiasDActParamI6__halfS3_13__nv_fp8_e5m2fEELi4ELi8ENS_5EmptyEXadL_ZNS_4geluIffEET_T0_RKS6_EEEEvT3_mmm,"ax",@progbits
	.align	128
        .global         _ZN18transformer_engine6detail38cast_transpose_fused_kernel_notalignedILb0ELb0ELb1EfNS_16CTDBiasDActParamI6__halfS3_13__nv_fp8_e5m2fEELi4ELi8ENS_5EmptyEXadL_ZNS_4geluIffEET_T0_RKS6_EEEEvT3_mmm
        .type           _ZN18transformer_engine6detail38cast_transpose_fused_kernel_notalignedILb0ELb0ELb1EfNS_16CTDBiasDActParamI6__halfS3_13__nv_fp8_e5m2fEELi4ELi8ENS_5EmptyEXadL_ZNS_4geluIffEET_T0_RKS6_EEEEvT3_mmm,@function
        .size           _ZN18transformer_engine6detail38cast_transpose_fused_kernel_notalignedILb0ELb0ELb1EfNS_16CTDBiasDActParamI6__halfS3_13__nv_fp8_e5m2fEELi4ELi8ENS_5EmptyEXadL_ZNS_4geluIffEET_T0_RKS6_EEEEvT3_mmm,(.L_x_35098 - _ZN18transformer_engine6detail38cast_transpose_fused_kernel_notalignedILb0ELb0ELb1EfNS_16CTDBiasDActParamI6__halfS3_13__nv_fp8_e5m2fEELi4ELi8ENS_5EmptyEXadL_ZNS_4geluIffEET_T0_RKS6_EEEEvT3_mmm)
        .other          _ZN18transformer_engine6detail38cast_transpose_fused_kernel_notalignedILb0ELb0ELb1EfNS_16CTDBiasDActParamI6__halfS3_13__nv_fp8_e5m2fEELi4ELi8ENS_5EmptyEXadL_ZNS_4geluIffEET_T0_RKS6_EEEEvT3_mmm,@"STO_CUDA_ENTRY STV_DEFAULT"
_ZN18transformer_engine6detail38cast_transpose_fused_kernel_notalignedILb0ELb0ELb1EfNS_16CTDBiasDActParamI6__halfS3_13__nv_fp8_e5m2fEELi4ELi8ENS_5EmptyEXadL_ZNS_4geluIffEET_T0_RKS6_EEEEvT3_mmm:
.text._ZN18transformer_engine6detail38cast_transpose_fused_kernel_notalignedILb0ELb0ELb1EfNS_16CTDBiasDActParamI6__halfS3_13__nv_fp8_e5m2fEELi4ELi8ENS_5EmptyEXadL_ZNS_4geluIffEET_T0_RKS6_EEEEvT3_mmm:
        /* <DEDUP_REMOVED lines=19> */
[----:B------:R-:W-:Y:S05]  /*0130*/  CALL.REL.NOINC `($__internal_612_$__cuda_sm20_div_u64) ;  /* 0x0000013800b47944 */ /* 0x000fea0003c00000 */
        /* <DEDUP_REMOVED lines=9> */
.L_x_29312:
        /* <DEDUP_REMOVED lines=22> */
.L_x_29313:
        /* <DEDUP_REMOVED lines=951> */
.L_x_29315:
[----:B------:R-:W-:Y:S05]  /*3ea0*/  BSYNC B0 ;  /* 0x0000000000007941 */ /* 0x000fea0003800000 */
.L_x_29314:
        /* <DEDUP_REMOVED lines=15> */
.L_x_29317:
[----:B------:R-:W-:Y:S05]  /*3fa0*/  BSYNC B0 ;  /* 0x0000000000007941 */ /* 0x000fea0003800000 */
.L_x_29316:
        /* <DEDUP_REMOVED lines=15> */
.L_x_29319:
[----:B------:R-:W-:Y:S05]  /*40a0*/  BSYNC B0 ;  /* 0x0000000000007941 */ /* 0x000fea0003800000 */
.L_x_29318:
        /* <DEDUP_REMOVED lines=16> */
.L_x_29321:
[----:B------:R-:W-:Y:S05]  /*41b0*/  BSYNC B0 ;  /* 0x0000000000007941 */ /* 0x000fea0003800000 */
.L_x_29320:
        /* <DEDUP_REMOVED lines=17> */
.L_x_29323:
[----:B------:R-:W-:Y:S05]  /*42d0*/  BSYNC B0 ;  /* 0x0000000000007941 */ /* 0x000fea0003800000 */
.L_x_29322:
        /* <DEDUP_REMOVED lines=23> */
.L_x_29325:
[----:B------:R-:W-:Y:S05]  /*4450*/  BSYNC B0 ;  /* 0x0000000000007941 */ /* 0x000fea0003800000 */
.L_x_29324:
[-C--:B------:R-:W-:Y:S01]  /*4460*/  FMUL R24, R27, R12.reuse ;  /* 0x0000000c1b187220 */ /* 0x080fe20000400000 */
[-C--:B------:R-:W-:Y:S01]  /*4470*/  FMUL R56, R31, R12.reuse ;  /* 0x0000000c1f387220 */ /* 0x080fe20000400000 */
[----:B------:R-:W-:Y:S01]  /*4480*/  LOP3.LUT R6, R6, 0xffff, RZ, 0xc0, !PT ;  /* 0x0000ffff06067812 */ /* 0x000fe200078ec0ff */
[----:B------:R-:W-:Y:S01]  /*4490*/  FMUL R64, R25, R12 ;  /* 0x0000000c19407220 */ /* 0x000fe20000400000 */
[----:B------:R-:W-:Y:S01]  /*44a0*/  LOP3.LUT R68, R68, 0xffff, RZ, 0xc0, !PT ;  /* 0x0000ffff44447812 */ /* 0x000fe200078ec0ff */
[----:B------:R-:W-:Y:S01]  /*44b0*/  BSSY B0, `(.L_x_29326) ;  /* 0x0000027000007945 */ /* 0x000fe20003800000 */
[----:B0--3--:R-:W-:Y:S02]  /*44c0*/  F2FP.SATFINITE.E5M2.F32.PACK_AB_MERGE_C R75, RZ, R24, RZ ;  /* 0x00000018ff4b723e */ /* 0x009fe400048060ff */
[----:B------:R-:W-:Y:S02]  /*44d0*/  F2FP.SATFINITE.E5M2.F32.PACK_AB_MERGE_C R24, RZ, R56, RZ ;  /* 0x00000038ff18723e */ /* 0x000fe400048060ff */
        /* <DEDUP_REMOVED lines=15> */
[----:B------:R-:W-:-:S02]  /*45d0*/  F2FP.SATFINITE.E5M2.F32.PACK_AB_MERGE_C R68, RZ, R6, RZ ;  /* 0x00000006ff44723e */ /* 0x000fc400048060ff */
[----:B------:R-:W-:Y:S02]  /*45e0*/  LOP3.LUT R74, R57, 0xff00, R74, 0xf8, !PT ;  /* 0x0000ff00394a7812 */ /* 0x000fe400078ef84a */
[----:B------:R-:W-:Y:S02]  /*45f0*/  LOP3.LUT R77, R70, 0xff00, R77, 0xf8, !PT ;  /* 0x0000ff00464d7812 */ /* 0x000fe400078ef84d */
[----:B------:R-:W-:Y:S02]  /*4600*/  F2FP.SATFINITE.E5M2.F32.PACK_AB_MERGE_C R64, RZ, R64, RZ ;  /* 0x00000040ff40723e */ /* 0x000fe400048060ff */
[----:B------:R-:W-:Y:S01]  /*4610*/  F2FP.SATFINITE.E5M2.F32.PACK_AB_MERGE_C R6, RZ, R56, RZ ;  /* 0x00000038ff06723e */ /* 0x000fe200048060ff */
        /* <DEDUP_REMOVED lines=16> */
.L_x_29327:
[----:B------:R-:W-:Y:S05]  /*4720*/  BSYNC B0 ;  /* 0x0000000000007941 */ /* 0x000fea0003800000 */
.L_x_29326:
        /* <DEDUP_REMOVED lines=28> */
.L_x_29329:
[----:B------:R-:W-:Y:S05]  /*48f0*/  BSYNC B0 ;  /* 0x0000000000007941 */ /* 0x000fea0003800000 */
.L_x_29328:
        /* <DEDUP_REMOVED lines=378> */
[----:B------:R-:W-:Y:S01]  /*60a0*/  F2FP.SATFINITE.E5M2.F32.PACK_AB_MERGE_C R27, RZ, R27, RZ ;  /* 0x0000001bff1b723e */ /* 0x000fe200048060ff */
        /* <DEDUP_REMOVED lines=533> */
.L_x_29331:
[----:B------:R-:W-:Y:S05]  /*8200*/  BSYNC B0 ;  /* 0x0000000000007941 */ /* 0x000fea0003800000 */
.L_x_29330:
        /* <DEDUP_REMOVED lines=16> */
.L_x_29333:
[----:B------:R-:W-:Y:S05]  /*8310*/  BSYNC B0 ;  /* 0x0000000000007941 */ /* 0x000fea0003800000 */
.L_x_29332:
        /* <DEDUP_REMOVED lines=18> */
.L_x_29335:
[----:B------:R-:W-:Y:S05]  /*8440*/  BSYNC B0 ;  /* 0x0000000000007941 */ /* 0x000fea0003800000 */
.L_x_29334:
        /* <DEDUP_REMOVED lines=19> */
.L_x_29337:
[----:B------:R-:W-:Y:S05]  /*8580*/  BSYNC B0 ;  /* 0x0000000000007941 */ /* 0x000fea0003800000 */
.L_x_29336:
        /* <DEDUP_REMOVED lines=18> */
.L_x_29339:
[----:B------:R-:W-:Y:S05]  /*86b0*/  BSYNC B0 ;  /* 0x0000000000007941 */ /* 0x000fea0003800000 */
.L_x_29338:
        /* <DEDUP_REMOVED lines=32> */
.L_x_29341:
[----:B------:R-:W-:Y:S05]  /*88c0*/  BSYNC B0 ;  /* 0x0000000000007941 */ /* 0x000fea0003800000 */
.L_x_29340:
        /* <DEDUP_REMOVED lines=16> */
[----:B------:R-:W-:Y:S02]  /*89d0*/  F2FP.SATFINITE.E5M2.F32.PACK_AB_MERGE_C R50, RZ, R34, RZ ;  /* 0x00000022ff32723e */ /* 0x000fe400048060ff */
[----:B------:R-:W-:Y:S02]  /*89e0*/  F2FP.SATFINITE.E5M2.F32.PACK_AB_MERGE_C R46, RZ, R46, RZ ;  /* 0x0000002eff2e723e */ /* 0x000fe400048060ff */
        /* <DEDUP_REMOVED lines=35> */
.L_x_29343:
[----:B------:R-:W-:Y:S05]  /*8c20*/  BSYNC B0 ;  /* 0x0000000000007941 */ /* 0x000fea0003800000 */
.L_x_29342:
        /* <DEDUP_REMOVED lines=28> */
.L_x_29345:
[----:B------:R-:W-:Y:S05]  /*8df0*/  BSYNC B0 ;  /* 0x0000000000007941 */ /* 0x000fea0003800000 */
.L_x_29344:
        /* <DEDUP_REMOVED lines=862> */
.L_x_29347:
[----:B------:R-:W-:Y:S05]  /*c3e0*/  BSYNC B0 ;  /* 0x0000000000007941 */ /* 0x000fea0003800000 */
.L_x_29346:
        /* <DEDUP_REMOVED lines=38> */
.L_x_29349:
[----:B------:R-:W-:Y:S05]  /*c650*/  BSYNC B0 ;  /* 0x0000000000007941 */ /* 0x000fea0003800000 */
.L_x_29348:
        /* <DEDUP_REMOVED lines=33> */
.L_x_29351:
[----:B------:R-:W-:Y:S05]  /*c870*/  BSYNC B0 ;  /* 0x0000000000007941 */ /* 0x000fea0003800000 */
.L_x_29350:
        /* <DEDUP_REMOVED lines=55> */
.L_x_29353:
[----:B------:R-:W-:Y:S05]  /*cbf0*/  BSYNC B0 ;  /* 0x0000000000007941 */ /* 0x000fea0003800000 */
.L_x_29352:
        /* <DEDUP_REMOVED lines=16> */
.L_x_29355:
[----:B------:R-:W-:Y:S05]  /*cd00*/  BSYNC B0 ;  /* 0x0000000000007941 */ /* 0x000fea0003800000 */
.L_x_29354:
        /* <DEDUP_REMOVED lines=23> */
.L_x_29357:
[----:B------:R-:W-:Y:S05]  /*ce80*/  BSYNC B0 ;  /* 0x0000000000007941 */ /* 0x000fea0003800000 */
.L_x_29356:
        /* <DEDUP_REMOVED lines=44> */
.L_x_29359:
[----:B------:R-:W-:Y:S05]  /*d150*/  BSYNC B0 ;  /* 0x0000000000007941 */ /* 0x000fea0003800000 */
.L_x_29358:
        /* <DEDUP_REMOVED lines=28> */
.L_x_29361:
[----:B------:R-:W-:Y:S05]  /*d320*/  BSYNC B0 ;  /* 0x0000000000007941 */ /* 0x000fea0003800000 */
.L_x_29360:
        /* <DEDUP_REMOVED lines=694> */
[----:B------:R-:W-:Y:S02]  /*fe90*/  F2FP.SATFINITE.E5M2.F32.PACK_AB_MERGE_C R50, RZ, R0, RZ ;  /* 0x00000000ff32723e */ /* 0x000fe400048060ff */
[----:B------:R-:W-:-:S02]  /*fea0*/  LEA.HI.X R27, R19, R51, R18, 0x3, P1 ;  /* 0x00000033131b7211 */ /* 0x000fc400008f1c12 */
[----:B------:R-:W-:Y:S02]  /*feb0*/  F2FP.SATFINITE.E5M2.F32.PACK_AB_MERGE_C R34, RZ, R35, RZ ;  /* 0x00000023ff22723e */ /* 0x000fe400048060ff */
        /* <DEDUP_REMOVED lines=12> */
.L_x_29363:
[----:B------:R-:W-:Y:S05]  /*ff80*/  BSYNC B0 ;  /* 0x0000000000007941 */ /* 0x000fea0003800000 */
.L_x_29362:
        /* <DEDUP_REMOVED lines=28> */
[----:B------:R-:W-:-:S02]  /*10150*/  F2FP.SATFINITE.E5M2.F32.PACK_AB_MERGE_C R51, RZ, R51, RZ ;  /* 0x00000033ff33723e */ /* 0x000fc400048060ff */
[----:B------:R-:W-:Y:S02]  /*10160*/  PRMT R0, R41, 0x7604, R0 ;  /* 0x0000760429007816 */ /* 0x000fe40000000000 */
        /* <DEDUP_REMOVED lines=8> */
[----:B------:R-:W-:Y:S02]  /*101f0*/  LOP3.LUT R0, R0, 0xffff, RZ, 0xc0, !PT ;  /* 0x0000ffff00007812 */ /* 0x000fe400078ec0ff */
[----:B------:R-:W-:Y:S02]  /*10200*/  F2FP.SATFINITE.E5M2.F32.PACK_AB_MERGE_C R74, RZ, R74, RZ ;  /* 0x0000004aff4a723e */ /* 0x000fe400048060ff */
[----:B------:R-:W-:Y:S02]  /*10210*/  SHF.L.U32 R41, R41, 0x10, RZ ;  /* 0x0000001029297819 */ /* 0x000fe400000006ff */
[----:B------:R-:W-:-:S02]  /*10220*/  LOP3.LUT R30, R30, 0xffff, RZ, 0xc0, !PT ;  /* 0x0000ffff1e1e7812 */ /* 0x000fc400078ec0ff */
[----:B------:R-:W-:Y:S01]  /*10230*/  LOP3.LUT R95, R0, 0xff0000, R73, 0xf8, !PT ;  /* 0x00ff0000005f7812 */ /* 0x000fe200078ef849 */
[----:B------:R-:W-:Y:S01]  /*10240*/  FMUL R73, R45, R12 ;  /* 0x0000000c2d497220 */ /* 0x000fe20000400000 */
[----:B------:R-:W-:Y:S02]  /*10250*/  LOP3.LUT R0, R74, 0xffff, RZ, 0xc0, !PT ;  /* 0x0000ffff4a007812 */ /* 0x000fe400078ec0ff */
[----:B------:R-:W-:Y:S02]  /*10260*/  F2FP.SATFINITE.E5M2.F32.PACK_AB_MERGE_C R88, RZ, R88, RZ ;  /* 0x00000058ff58723e */ /* 0x000fe400048060ff */
[----:B------:R-:W-:Y:S02]  /*10270*/  LOP3.LUT R97, R30, 0xff0000, R41, 0xf8, !PT ;  /* 0x00ff00001e617812 */ /* 0x000fe400078ef829 */
[----:B------:R-:W-:Y:S02]  /*10280*/  SHF.L.U32 R41, R0, 0x18, RZ ;  /* 0x0000001800297819 */ /* 0x000fe400000006ff */
[----:B------:R-:W-:-:S02]  /*10290*/  LOP3.LUT R0, R88, 0xffff, RZ, 0xc0, !PT ;  /* 0x0000ffff58007812 */ /* 0x000fc400078ec0ff */
[----:B------:R-:W-:Y:S02]  /*102a0*/  F2FP.SATFINITE.E5M2.F32.PACK_AB_MERGE_C R73, RZ, R73, RZ ;  /* 0x00000049ff49723e */ /* 0x000fe400048060ff */
        /* <DEDUP_REMOVED lines=27> */
[----:B------:R-:W-:Y:S01]  /*10460*/  F2FP.SATFINITE.E5M2.F32.PACK_AB_MERGE_C R75, RZ, R75, RZ ;  /* 0x0000004bff4b723e */ /* 0x000fe200048060ff */
        /* <DEDUP_REMOVED lines=122> */
.L_x_29365:
[----:B------:R-:W-:Y:S05]  /*10c10*/  BSYNC B0 ;  /* 0x0000000000007941 */ /* 0x000fea0003800000 */
.L_x_29364:
        /* <DEDUP_REMOVED lines=18> */
.L_x_29367:
[----:B------:R-:W-:Y:S05]  /*10d40*/  BSYNC B0 ;  /* 0x0000000000007941 */ /* 0x000fea0003800000 */
.L_x_29366:
        /* <DEDUP_REMOVED lines=15> */
.L_x_29369:
[----:B------:R-:W-:Y:S05]  /*10e40*/  BSYNC B0 ;  /* 0x0000000000007941 */ /* 0x000fea0003800000 */
.L_x_29368:
        /* <DEDUP_REMOVED lines=16> */
.L_x_29371:
[----:B------:R-:W-:Y:S05]  /*10f50*/  BSYNC B0 ;  /* 0x0000000000007941 */ /* 0x000fea0003800000 */
.L_x_29370:
        /* <DEDUP_REMOVED lines=17> */
.L_x_29373:
[----:B------:R-:W-:Y:S05]  /*11070*/  BSYNC B0 ;  /* 0x0000000000007941 */ /* 0x000fea0003800000 */
.L_x_29372:
        /* <DEDUP_REMOVED lines=31> */
.L_x_29375:
[----:B------:R-:W-:Y:S05]  /*11270*/  BSYNC B0 ;  /* 0x0000000000007941 */ /* 0x000fea0003800000 */
.L_x_29374:
        /* <DEDUP_REMOVED lines=15> */
.L_x_29377:
[----:B------:R-:W-:Y:S05]  /*11370*/  BSYNC B0 ;  /* 0x0000000000007941 */ /* 0x000fea0003800000 */
.L_x_29376:
        /* <DEDUP_REMOVED lines=94> */
.L_x_29382:
        /* <DEDUP_REMOVED lines=51> */
.L_x_29381:
[----:B------:R-:W-:Y:S05]  /*11c90*/  BSYNC B1 ;  /* 0x0000000000017941 */ /* 0x000fea0003800000 */
.L_x_29380:
        /* <DEDUP_REMOVED lines=15> */
.L_x_29384:
[----:B------:R-:W-:Y:S05]  /*11d90*/  BSYNC B1 ;  /* 0x0000000000017941 */ /* 0x000fea0003800000 */
.L_x_29383:
        /* <DEDUP_REMOVED lines=25> */
.L_x_29379:
[----:B------:R-:W-:Y:S05]  /*11f30*/  BSYNC B0 ;  /* 0x0000000000007941 */ /* 0x000fea0003800000 */
.L_x_29378:
        /* <DEDUP_REMOVED lines=28> */
.L_x_29389:
        /* <DEDUP_REMOVED lines=51> */
.L_x_29388:
[----:B------:R-:W-:Y:S05]  /*12430*/  BSYNC B1 ;  /* 0x0000000000017941 */ /* 0x000fea0003800000 */
.L_x_29387:
        /* <DEDUP_REMOVED lines=15> */
.L_x_29391:
[----:B------:R-:W-:Y:S05]  /*12530*/  BSYNC B1 ;  /* 0x0000000000017941 */ /* 0x000fea0003800000 */
.L_x_29390:
        /* <DEDUP_REMOVED lines=25> */
.L_x_29386:
[----:B------:R-:W-:Y:S05]  /*126d0*/  BSYNC B0 ;  /* 0x0000000000007941 */ /* 0x000fea0003800000 */
.L_x_29385:
        /* <DEDUP_REMOVED lines=28> */
.L_x_29396:
        /* <DEDUP_REMOVED lines=51> */
.L_x_29395:
[----:B------:R-:W-:Y:S05]  /*12bd0*/  BSYNC B1 ;  /* 0x0000000000017941 */ /* 0x000fea0003800000 */
.L_x_29394:
        /* <DEDUP_REMOVED lines=15> */
.L_x_29398:
[----:B------:R-:W-:Y:S05]  /*12cd0*/  BSYNC B1 ;  /* 0x0000000000017941 */ /* 0x000fea0003800000 */
.L_x_29397:
        /* <DEDUP_REMOVED lines=25> */
.L_x_29393:
[----:B------:R-:W-:Y:S05]  /*12e70*/  BSYNC B0 ;  /* 0x0000000000007941 */ /* 0x000fea0003800000 */
.L_x_29392:
        /* <DEDUP_REMOVED lines=28> */
.L_x_29404:
        /* <DEDUP_REMOVED lines=53> */
.L_x_29403:
[----:B------:R-:W-:-:S07]  /*13390*/  IADD3 R4, R29, 0x5, RZ ;  /* 0x000000051d047810 */ /* 0x000fce0007ffe0ff */
.L_x_29402:
[----:B------:R-:W-:Y:S05]  /*133a0*/  BSYNC B1 ;  /* 0x0000000000017941 */ /* 0x000fea0003800000 */
.L_x_29401:
        /* <DEDUP_REMOVED lines=17> */
.L_x_29406:
[----:B------:R-:W-:Y:S05]  /*134c0*/  BSYNC B1 ;  /* 0x0000000000017941 */ /* 0x000fea0003800000 */
.L_x_29405:
        /* <DEDUP_REMOVED lines=24> */
.L_x_29400:
[----:B------:R-:W-:Y:S05]  /*13650*/  BSYNC B0 ;  /* 0x0000000000007941 */ /* 0x000fea0003800000 */
.L_x_29399:
        /* <DEDUP_REMOVED lines=41> */
.L_x_29417:
[----:B-1----:R-:W-:-:S07]  /*138f0*/  FMNMX R9, R2, R9, !PT ;  /* 0x0000000902097209 */ /* 0x002fce0007800000 */
.L_x_29409:
[----:B------:R-:W-:Y:S05]  /*13900*/  BSYNC B0 ;  /* 0x0000000000007941 */ /* 0x000fea0003800000 */
.L_x_29408:
[----:B------:R-:W-:Y:S01]  /*13910*/  ISETP.NE.AND P0, PT, R23, RZ, PT ;  /* 0x000000ff1700720c */ /* 0x000fe20003f05270 */
[----:B------:R-:W-:-:S12]  /*13920*/  BSSY B0, `(.L_x_29407) ;  /* 0x0000004000007945 */ /* 0x000fd80003800000 */
[----:B------:R-:W-:Y:S05]  /*13930*/  @P0 BRA `(.L_x_29411) ;  /* 0x0000000000080947 */ /* 0x000fea0003800000 */
[----:B0-----:R-:W0:Y:S02]  /*13940*/  LDC.64 R2, c[0x0][0x238] ;  /* 0x00008e00ff027b82 */ /* 0x001e240000000a00 */
[----:B0-----:R1:W-:Y:S02]  /*13950*/  REDG.E.MAX.S32.STRONG.GPU desc[UR6][R2.64], R9 ;  /* 0x000000090200798e */ /* 0x0013e4000d10e386 */
.L_x_29411:
[----:B------:R-:W-:Y:S05]  /*13960*/  BSYNC B0 ;  /* 0x0000000000007941 */ /* 0x000fea0003800000 */
.L_x_29407:
        /* <DEDUP_REMOVED lines=11> */
[----:B01234-:R-:W-:Y:S05]  /*13a20*/  CALL.REL.NOINC `($__internal_613_$__cuda_sm20_rcp_rn_f32_slowpath) ;  /* 0x0000000400887944 */ /* 0x01ffea0003c00000 */
[----:B------:R-:W-:Y:S01]  /*13a30*/  MOV R5, R0 ;  /* 0x0000000000057202 */ /* 0x000fe20000000f00 */
[----:B------:R-:W-:Y:S06]  /*13a40*/  BRA `(.L_x_29413) ;  /* 0x0000000000107947 */ /* 0x000fec0003800000 */
.L_x_29412:
[----:B012---:R-:W0:Y:S02]  /*13a50*/  MUFU.RCP R5, R12 ;  /* 0x0000000c00057308 */ /* 0x007e240000001000 */
[----:B0-----:R-:W-:-:S04]  /*13a60*/  FFMA R0, R5, R12, -1 ;  /* 0xbf80000005007423 */ /* 0x001fc8000000000c */
[----:B------:R-:W-:-:S04]  /*13a70*/  FADD.FTZ R0, -R0, -RZ ;  /* 0x800000ff00007221 */ /* 0x000fc80000010100 */
[----:B------:R-:W-:-:S07]  /*13a80*/  FFMA R5, R5, R0, R5 ;  /* 0x0000000005057223 */ /* 0x000fce0000000005 */
.L_x_29413:
[----:B------:R-:W0:Y:S02]  /*13a90*/  LDC.64 R2, c[0x0][0x240] ;  /* 0x00009000ff027b82 */ /* 0x000e240000000a00 */
[----:B0-----:R-:W-:Y:S01]  /*13aa0*/  STG.E desc[UR6][R2.64], R5 ;  /* 0x0000000502007986 */ /* 0x001fe2000c101906 */
[----:B------:R-:W-:Y:S05]  /*13ab0*/  EXIT ;  /* 0x000000000000794d */ /* 0x000fea0003800000 */
.L_x_29410:
[----:B------:R-:W-:Y:S01]  /*13ac0*/  HFMA2.MMA R5, -RZ, RZ, 0, 2.384185791015625e-07 ;  /* 0x00000004ff057435 */ /* 0x000fe200000001ff */
[----:B------:R-:W-:Y:S01]  /*13ad0*/  IMAD.MOV.U32 R7, RZ, RZ, 0x1f ;  /* 0x0000001fff077424 */ /* 0x000fe200078e00ff */
[----:B------:R-:W-:-:S09]  /*13ae0*/  MOV R4, 0xffffffff ;  /* 0xffffffff00047802 */ /* 0x000fd20000000f00 */
[----:B01--4-:R-:W-:Y:S05]  /*13af0*/  WARPSYNC.COLLECTIVE R4, `(.L_x_29414) ;  /* 0x0000000004087348 */ /* 0x013fea0003c00000 */
[----:B-1----:R1:W2:Y:S02]  /*13b00*/  SHFL.DOWN P0, R9, R0, R5, R7 ;  /* 0x0800000500097389 */ /* 0x0022a40000000007 */
[----:B012-4-:R-:W-:Y:S01]  /*13b10*/  ENDCOLLECTIVE ;  /* 0x000000000000791b */ /* 0x017fe20003800000 */
.L_x_29414:
[----:B------:R-:W-:Y:S01]  /*13b20*/  HFMA2.MMA R5, -RZ, RZ, 0, 1.1920928955078125e-07 ;  /* 0x00000002ff057435 */ /* 0x000fe200000001ff */
[----:B------:R-:W-:-:S04]  /*13b30*/  MOV R3, R9 ;  /* 0x0000000900037202 */ /* 0x000fc80000000f00 */
[----:B------:R-:W-:-:S04]  /*13b40*/  FMNMX R3, R3, R0, !PT ;  /* 0x0000000003037209 */ /* 0x000fc80007800000 */
[----:B------:R-:W-:-:S07]  /*13b50*/  MOV R0, R3 ;  /* 0x0000000300007202 */ /* 0x000fce0000000f00 */
[----:B------:R-:W-:Y:S05]  /*13b60*/  WARPSYNC.COLLECTIVE R4, `(.L_x_29415) ;  /* 0x0000000004087348 */ /* 0x000fea0003c00000 */
[----:B------:R0:W1:Y:S02]  /*13b70*/  SHFL.DOWN P0, R9, R0, R5, R7 ;  /* 0x0800000500097389 */ /* 0x0000640000000007 */
[----:B01----:R-:W-:Y:S01]  /*13b80*/  ENDCOLLECTIVE ;  /* 0x000000000000791b */ /* 0x003fe20003800000 */
.L_x_29415:
[----:B------:R-:W-:Y:S01]  /*13b90*/  HFMA2.MMA R5, -RZ, RZ, 0, 5.9604644775390625e-08 ;  /* 0x00000001ff057435 */ /* 0x000fe200000001ff */
[----:B------:R-:W-:-:S04]  /*13ba0*/  MOV R2, R9 ;  /* 0x0000000900027202 */ /* 0x000fc80000000f00 */
[----:B------:R-:W-:-:S04]  /*13bb0*/  FMNMX R2, R3, R2, !PT ;  /* 0x0000000203027209 */ /* 0x000fc80007800000 */
[----:B------:R-:W-:-:S07]  /*13bc0*/  MOV R0, R2 ;  /* 0x0000000200007202 */ /* 0x000fce0000000f00 */
[----:B------:R-:W-:Y:S05]  /*13bd0*/  WARPSYNC.COLLECTIVE R4, `(.L_x_29416) ;  /* 0x0000000004087348 */ /* 0x000fea0003c00000 */
[----:B------:R0:W1:Y:S02]  /*13be0*/  SHFL.DOWN P0, R9, R0, R5, R7 ;  /* 0x0800000500097389 */ /* 0x0000640000000007 */
[----:B01----:R-:W-:Y:S01]  /*13bf0*/  ENDCOLLECTIVE ;  /* 0x000000000000791b */ /* 0x003fe20003800000 */
.L_x_29416:
[----:B------:R-:W-:Y:S05]  /*13c00*/  BRA `(.L_x_29417) ;  /* 0xfffffffc00387947 */ /* 0x000fea000383ffff */
        .weak           $__internal_612_$__cuda_sm20_div_u64
        .type           $__internal_612_$__cuda_sm20_div_u64,@function
        .size           $__internal_612_$__cuda_sm20_div_u64,($__internal_613_$__cuda_sm20_rcp_rn_f32_slowpath - $__internal_612_$__cuda_sm20_div_u64)
$__internal_612_$__cuda_sm20_div_u64:
        /* <DEDUP_REMOVED lines=67> */
[----:B------:R-:W-:Y:S06]  /*14040*/  RET.REL.NODEC R4 `(_ZN18transformer_engine6detail38cast_transpose_fused_kernel_notalignedILb0ELb0ELb1EfNS_16CTDBiasDActParamI6__halfS3_13__nv_fp8_e5m2fEELi4ELi8ENS_5EmptyEXadL_ZNS_4geluIffEET_T0_RKS6_EEEEvT3_mmm) ;  /* 0xfffffebc04ec7950 */ /* 0x000fec0003c3ffff */
        .weak           $__internal_613_$__cuda_sm20_rcp_rn_f32_slowpath
        .type           $__internal_613_$__cuda_sm20_rcp_rn_f32_slowpath,@function
        .size           $__internal_613_$__cuda_sm20_rcp_rn_f32_slowpath,(.L_x_35098 - $__internal_613_$__cuda_sm20_rcp_rn_f32_slowpath)
$__internal_613_$__cuda_sm20_rcp_rn_f32_slowpath:
        /* <DEDUP_REMOVED lines=15> */
.L_x_29418:
        /* <DEDUP_REMOVED lines=33> */
.L_x_29420:
[----:B------:R0:W1:Y:S02]  /*14350*/  MUFU.RCP R0, R12 ;  /* 0x0000000c00007308 */ /* 0x0000640000001000 */
.L_x_29419:
[----:B------:R-:W-:Y:S01]  /*14360*/  HFMA2.MMA R3, -RZ, RZ, 0, 0 ;  /* 0x00000000ff037435 */ /* 0x000fe200000001ff */
[----:B------:R-:W-:-:S05]  /*14370*/  MOV R2, R6 ;  /* 0x0000000600027202 */ /* 0x000fca0000000f00 */
[----:B0123--:R-:W-:Y:S05]  /*14380*/  RET.REL.NODEC R2 `(_ZN18transformer_engine6detail38cast_transpose_fused_kernel_notalignedILb0ELb0ELb1EfNS_16CTDBiasDActParamI6__halfS3_13__nv_fp8_e5m2fEELi4ELi8ENS_5EmptyEXadL_ZNS_4geluIffEET_T0_RKS6_EEEEvT3_mmm) ;  /* 0xfffffebc021c7950 */ /* 0x00ffea0003c3ffff */
.L_x_29421:
        /* <DEDUP_REMOVED lines=15> */
.L_x_35098:


//--------------------- .text._ZN18transformer_engine6detail38cast_transpose_fused_kernel_notalignedILb0ELb0ELb1EfNS_16CTDBiasDActParamI6__halfS3_13__nv_bfloat16fEELi4ELi4ENS_5EmptyEXadL_ZNS_4geluIffEET_T0_RKS6_EEEEvT3_mmm --------------------------
	.section	.text._ZN18transformer_engine6detail38cast_transpose_fused_kernel_notalignedILb0ELb0ELb1EfNS_16CTDBiasDActParamI6__halfS3_13__nv_bfloat16fEELi4ELi4ENS_5EmptyEXadL_ZNS_4geluIffEET_T0_RKS6_EEEEvT3_mmm,"ax",@progbits
	.align	128
        .global         _ZN18transformer_engine6detail38cast_transpose_fused_kernel_notalignedILb0ELb0ELb1EfNS_16CTDBiasDActParamI6__halfS3_13__nv_bfloat16fEELi4ELi4ENS_5EmptyEXadL_ZNS_4geluIffEET_T0_RKS6_EEEEvT3_mmm
        .type           _ZN18transformer_engine6detail38cast_transpose_fused_kernel_notalignedILb0ELb0ELb1EfNS_16CTDBiasDActParamI6__halfS3_13__nv_bfloat16fEELi4ELi4ENS_5EmptyEXadL_ZNS_4geluIffEET_T0_RKS6_EEEEvT3_mmm,@function
        .size           _ZN18transformer_engine6detail38cast_transpose_fused_kernel_notalignedILb0ELb0ELb1EfNS_16CTDBiasDActParamI6__halfS3_13__nv_bfloat16fEELi4ELi4ENS_5EmptyEXadL_ZNS_4geluIffEET_T0_RKS6_EEEEvT3_mmm,(.L_x_35100 - _ZN18transformer_engine6detail38cast_transpose_fused_kernel_notalignedILb0ELb0ELb1EfNS_16CTDBiasDActParamI6__halfS3_13__nv_bfloat16fEELi4ELi4ENS_5EmptyEXadL_ZNS_4geluIffEET_T0_RKS6_EEEEvT3_mmm)
        .other          _ZN18transformer_engine6detail38cast_transpose_fused_kernel_notalignedILb0ELb0ELb1EfNS_16CTDBiasDActParamI6__halfS3_13__nv_bfloat16fEELi4ELi4ENS_5EmptyEXadL_ZNS_4geluIffEET_T0_RKS6_EEEEvT3_mmm,@"STO_CUDA_ENTRY STV_DEFAULT"
_ZN18transformer_engine6detail38cast_transpose_fused_kernel_notalignedILb0ELb0ELb1EfNS_16CTDBiasDActParamI6__halfS3_13__nv_bfloat16fEELi4ELi4ENS_5EmptyEXadL_ZNS_4geluIffEET_T0_RKS6_EEEEvT3_mmm:
.text._ZN18transformer_engine6detail38cast_transpose_fused_kernel_notalignedILb0ELb0ELb1EfNS_16CTDBiasDActParamI6__halfS3_13__nv_bfloat16fEELi4ELi4ENS_5EmptyEXadL_ZNS_4geluIffEET_T0_RKS6_EEEEvT3_mmm:
        /* <DEDUP_REMOVED lines=19> */
[----:B------:R-:W-:Y:S05]  /*0130*/  CALL.REL.NOINC `($__internal_614_$__cuda_sm20_div_u64) ;  /* 0x000000ac006c7944 */ /* 0x000fea0003c00000 */
[----:B------:R-:W-:Y:S01]  /*0140*/  IADD3 R4, P0, RZ, -R0, RZ ;  /* 0x80000000ff047210 */ /* 0x000fe20007f1e0ff */
[----:B------:R-:W-:-:S03]  /*0150*/  HFMA2.MMA R3, -RZ, RZ, 0, 0 ;  /* 0x00000000ff037435 */ /* 0x000fc600000001ff */
[----:B------:R-:W-:-:S05]  /*0160*/  IADD3.X R6, RZ, ~R7, RZ, P0, !PT ;  /* 0x80000007ff067210 */ /* 0x000fca00007fe4ff */
[----:B------:R-:W-:Y:S02]  /*0170*/  IMAD R5, R6, R39, RZ ;  /* 0x0000002706057224 */ /* 0x000fe400078e02ff */
[----:B------:R-:W-:-:S04]  /*0180*/  IMAD.WIDE.U32 R2, R39, R4, R2 ;  /* 0x0000000427027225 */ /* 0x000fc800078e0002 */
[----:B------:R-:W-:Y:S01]  /*0190*/  IMAD R5, R12, R4, R5 ;  /* 0x000000040c057224 */ /* 0x000fe200078e0205 */
[----:B------:R-:W-:Y:S01]  /*01a0*/  MOV R39, R2 ;  /* 0x0000000200277202 */ /* 0x000fe20000000f00 */
[----:B------:R-:W-:-:S03]  /*01b0*/  IMAD.MOV.U32 R4, RZ, RZ, R0 ;  /* 0x000000ffff047224 */ /* 0x000fc600078e0000 */
[----:B------:R-:W-:Y:S02]  /*01c0*/  IADD3 R32, R3, R5, RZ ;  /* 0x0000000503207210 */ /* 0x000fe40007ffe0ff */
[----:B------:R-:W-:Y:S01]  /*01d0*/  MOV R5, R7 ;  /* 0x0000000700057202 */ /* 0x000fe20000000f00 */
[----:B------:R-:W-:Y:S06]  /*01e0*/  BRA `(.L_x_29423) ;  /* 0x0000000000587947 */ /* 0x000fec0003800000 */
.L_x_29422:
        /* <DEDUP_REMOVED lines=22> */
.L_x_29423:
        /* <DEDUP_REMOVED lines=25> */
[----:B------:R-:W-:Y:S02]  /*04e0*/  SHF.R.U32.HI R2, RZ, 0x1, R31 ;  /* 0x00000001ff027819 */ /* 0x000fe4000001161f */
[----:B------:R-:W-:Y:S02]  /*04f0*/  ISETP.LT.U32.AND.EX P0, PT, R3, RZ, PT, P0 ;  /* 0x000000ff0300720c */ /* 0x000fe40003f01100 */
[----:B------:R-:W-:Y:S02]  /*0500*/  SEL R27, R27, 0x20, P1 ;  /* 0x000000201b1b7807 */ /* 0x000fe40000800000 */
[----:B------:R-:W-:Y:S02]  /*0510*/  LOP3.LUT R2, R2, 0x70, RZ, 0xc0, !PT ;  /* 0x0000007002027812 */ /* 0x000fe400078ec0ff */
[----:B------:R-:W-:Y:S02]  /*0520*/  SEL R26, R26, 0x20, P0 ;  /* 0x000000201a1a7807 */ /* 0x000fe40000000000 */
[----:B------:R-:W-:Y:S01]  /*0530*/  ISETP.GE.U32.AND P0, PT, R40, R27, PT ;  /* 0x0000001b2800720c */ /* 0x000fe20003f06070 */
[----:B------:R-:W-:Y:S01]  /*0540*/  IMAD R9, R28, R2, RZ ;  /* 0x000000021c097224 */ /* 0x000fe200078e02ff */
[----:B------:R-:W-:Y:S01]  /*0550*/  MOV R3, R32 ;  /* 0x0000002000037202 */ /* 0x000fe20000000f00 */
[----:B------:R-:W-:Y:S01]  /*0560*/  IMAD.WIDE.U32 R14, R29, R2, RZ ;  /* 0x000000021d0e7225 */ /* 0x000fe200078e00ff */
[----:B------:R-:W-:-:S02]  /*0570*/  ISETP.LT.U32.AND P0, PT, R41, R26, !P0 ;  /* 0x0000001a2900720c */ /* 0x000fc40004701070 */
[----:B------:R-:W-:Y:S02]  /*0580*/  MOV R2, R39 ;  /* 0x0000002700027202 */ /* 0x000fe40000000f00 */
        /* <DEDUP_REMOVED lines=30> */
[----:B0-----:R-:W-:-:S05]  /*0770*/  @P0 IMAD.WIDE.U32 R18, R29, 0x3, R8 ;  /* 0x000000031d120825 */ /* 0x001fca00078e0008 */
[----:B------:R-:W-:Y:S02]  /*0780*/  @P0 IADD3 R19, R19, R25, RZ ;  /* 0x0000001913130210 */ /* 0x000fe40007ffe0ff */
[----:B------:R-:W-:-:S04]  /*0790*/  @P0 LEA R24, P1, R18, R33, 0x3 ;  /* 0x0000002112180211 */ /* 0x000fc800078218ff */
[----:B------:R-:W-:-:S05]  /*07a0*/  @P0 LEA.HI.X R25, R18, R23, R19, 0x3, P1 ;  /* 0x0000001712190211 */ /* 0x000fca00008f1c13 */
[----:B------:R0:W4:Y:S01]  /*07b0*/  @P0 LDG.E.64 R36, desc[UR10][R24.64] ;  /* 0x0000000a18240981 */ /* 0x000122000c1e1b00 */
[----:B-1----:R-:W-:Y:S01]  /*07c0*/  LOP3.LUT R11, R0, 0x1f, RZ, 0xc0, !PT ;  /* 0x0000001f000b7812 */ /* 0x002fe200078ec0ff */
[----:B------:R-:W-:Y:S01]  /*07d0*/  IMAD.MOV.U32 R18, RZ, RZ, R4 ;  /* 0x000000ffff127224 */ /* 0x000fe200078e0004 */
[----:B------:R-:W-:Y:S02]  /*07e0*/  ISETP.GE.U32.AND P0, PT, R22, R27, PT ;  /* 0x0000001b1600720c */ /* 0x000fe40003f06070 */
[----:B------:R-:W-:Y:S02]  /*07f0*/  MOV R19, R5 ;  /* 0x0000000500137202 */ /* 0x000fe40000000f00 */
[C---:B------:R-:W-:Y:S02]  /*0800*/  ISETP.LT.U32.AND P0, PT, R11.reuse, R26, !P0 ;  /* 0x0000001a0b00720c */ /* 0x040fe40004701070 */
[----:B------:R-:W-:Y:S01]  /*0810*/  IADD3 R10, P1, R11, R14, RZ ;  /* 0x0000000e0b0a7210 */ /* 0x000fe20007f3e0ff */
[----:B------:R-:W-:-:S03]  /*0820*/  IMAD.WIDE.U32 R18, R39, UR8, R18 ;  /* 0x0000000827127c25 */ /* 0x000fc6000f8e0012 */
[----:B------:R-:W-:Y:S01]  /*0830*/  IADD3.X R11, RZ, R44, RZ, P1, !PT ;  /* 0x0000002cff0b7210 */ /* 0x000fe20000ffe4ff */
[----:B------:R-:W-:Y:S01]  /*0840*/  IMAD R39, R39, R30, R32 ;  /* 0x0000001e27277224 */ /* 0x000fe200078e0220 */
[----:B0-----:R-:W-:-:S04]  /*0850*/  LEA R25, P2, R18, UR4, 0x8 ;  /* 0x0000000412197c11 */ /* 0x001fc8000f8440ff */
[----:B------:R-:W-:Y:S01]  /*0860*/  IADD3 R19, R19, R39, RZ ;  /* 0x0000002713137210 */ /* 0x000fe20007ffe0ff */
[C---:B------:R-:W-:Y:S01]  /*0870*/  @P0 IMAD R45, R28.reuse, 0x6, RZ ;  /* 0x000000061c2d0824 */ /* 0x040fe200078e02ff */
[----:B------:R-:W-:Y:S01]  /*0880*/  @P0 MOV R42, R10 ;  /* 0x0000000a002a0202 */ /* 0x000fe20000000f00 */
[----:B------:R-:W-:Y:S01]  /*0890*/  @P0 IMAD R21, R28, 0x5, RZ ;  /* 0x000000051c150824 */ /* 0x000fe200078e02ff */
[----:B------:R-:W-:Y:S01]  /*08a0*/  @P0 MOV R43, R11 ;  /* 0x0000000b002b0202 */ /* 0x000fe20000000f00 */
[C---:B------:R-:W-:Y:S01]  /*08b0*/  @P0 IMAD.WIDE.U32 R38, R29.reuse, 0x5, R10 ;  /* 0x000000051d260825 */ /* 0x040fe200078e000a */
[----:B------:R-:W-:Y:S01]  /*08c0*/  LEA.HI.X R24, R18, UR5, R19, 0x8, P2 ;  /* 0x0000000512187c11 */ /* 0x000fe200090f4413 */
[----:B------:R-:W-:Y:S01]  /*08d0*/  ULDC.64 UR4, c[0x0][0x230] ;  /* 0x00008c0000047ab9 */ /* 0x000fe20000000a00 */
[----:B------:R-:W-:Y:S01]  /*08e0*/  @P0 LOP3.LUT R19, R6, 0xfffffffc, RZ, 0xc0, !PT ;  /* 0xfffffffc06130812 */ /* 0x000fe200078ec0ff */
[----:B------:R-:W-:Y:S01]  /*08f0*/  @P0 IMAD.WIDE.U32 R42, R29, 0x6, R42 ;  /* 0x000000061d2a0825 */ /* 0x000fe200078e002a */
[----:B------:R-:W-:-:S02]  /*0900*/  @P0 LOP3.LUT R57, R7, 0x1fffffff, RZ, 0xc0, !PT ;  /* 0x1fffffff07390812 */ /* 0x000fc400078ec0ff */
[-C--:B------:R-:W-:Y:S02]  /*0910*/  @P0 IADD3 R54, P1, R19, R10.reuse, RZ ;  /* 0x0000000a13360210 */ /* 0x080fe40007f3e0ff */
[----:B------:R-:W-:Y:S02]  /*0920*/  @P0 IADD3 R0, R43, R45, RZ ;  /* 0x0000002d2b000210 */ /* 0x000fe40007ffe0ff */
[C---:B------:R-:W-:Y:S01]  /*0930*/  @P0 LEA R20, P2, R42.reuse, R33, 0x3 ;  /* 0x000000212a140211 */ /* 0x040fe200078418ff */
[----:B------:R-:W-:Y:S01]  /*0940*/  @P0 IMAD.X R57, R57, 0x1, R11, P1 ;  /* 0x0000000139390824 */ /* 0x000fe200008e060b */
[----:B------:R-:W-:Y:S01]  /*0950*/  @P0 IADD3 R19, R39, R21, RZ ;  /* 0x0000001527130210 */ /* 0x000fe20007ffe0ff */
[----:B------:R-:W-:Y:S01]  /*0960*/  IMAD.MOV.U32 R39, RZ, RZ, 0x3c80f082 ;  /* 0x3c80f082ff277424 */ /* 0x000fe200078e00ff */
[----:B------:R-:W-:Y:S02]  /*0970*/  @P0 LEA.HI.X R21, R42, R23, R0, 0x3, P2 ;  /* 0x000000172a150211 */ /* 0x000fe400010f1c00 */
[----:B------:R-:W-:-:S02]  /*0980*/  @P0 MOV R46, R10 ;  /* 0x0000000a002e0202 */ /* 0x000fc40000000f00 */
[----:B------:R-:W-:Y:S01]  /*0990*/  @P0 MOV R47, R11 ;  /* 0x0000000b002f0202 */ /* 0x000fe20000000f00 */
[----:B------:R-:W-:Y:S01]  /*09a0*/  @P0 IMAD R11, R28, 0x7, RZ ;  /* 0x000000071c0b0824 */ /* 0x000fe200078e02ff */
[----:B------:R-:W-:Y:S01]  /*09b0*/  @P0 LEA R18, P1, R38, R33, 0x3 ;  /* 0x0000002126120211 */ /* 0x000fe200078218ff */
[----:B------:R-:W-:-:S03]  /*09c0*/  @P0 IMAD.WIDE.U32 R46, R29, 0x7, R46 ;  /* 0x000000071d2e0825 */ /* 0x000fc600078e002e */
[----:B------:R-:W-:Y:S02]  /*09d0*/  @P0 LEA.HI.X R19, R38, R23, R19, 0x3, P1 ;  /* 0x0000001726130211 */ /* 0x000fe400008f1c13 */
[----:B------:R-:W-:Y:S02]  /*09e0*/  ISETP.NE.U32.AND P1, PT, RZ, UR4, PT ;  /* 0x00000004ff007c0c */ /* 0x000fe4000bf25070 */
[----:B------:R-:W-:Y:S02]  /*09f0*/  @P0 IADD3 R11, R47, R11, RZ ;  /* 0x0000000b2f0b0210 */ /* 0x000fe40007ffe0ff */
[C---:B------:R-:W-:Y:S02]  /*0a00*/  @P0 LEA R10, P3, R46.reuse, R33, 0x3 ;  /* 0x000000212e0a0211 */ /* 0x040fe400078618ff */
[----:B------:R-:W-:Y:S01]  /*0a10*/  ISETP.NE.AND.EX P1, PT, RZ, UR5, PT, P1 ;  /* 0x00000005ff007c0c */ /* 0x000fe2000bf25310 */
[----:B------:R-:W-:Y:S01]  /*0a20*/  UMOV UR7, 0x3f800000 ;  /* 0x3f80000000077882 */ /* 0x000fe20000000000 */
[----:B------:R-:W-:Y:S01]  /*0a30*/  @P0 LEA.HI.X R11, R46, R23, R11, 0x3, P3 ;  /* 0x000000172e0b0211 */ /* 0x000fe200018f1c0b */
[----:B------:R-:W-:Y:S01]  /*0a40*/  ULDC.64 UR4, c[0x0][0x220] ;  /* 0x0000880000047ab9 */ /* 0x000fe20000000a00 */
        /* <DEDUP_REMOVED lines=9> */
[----:B------:R-:W-:-:S03]  /*0ae0*/  FMUL R3, R48, 0.035677410662174224854 ;  /* 0x3d12227a30037820 */ /* 0x000fc60000400000 */
[----:B------:R-:W-:Y:S01]  /*0af0*/  FMUL R32, R51, R0 ;  /* 0x0000000033207220 */ /* 0x000fe20000400000 */
[C---:B------:R-:W-:Y:S01]  /*0b00*/  FFMA R0, R43.reuse, R2, 0.79788458347320556641 ;  /* 0x3f4c422a2b007423 */ /* 0x040fe20000000002 */
[----:B------:R-:W-:Y:S01]  /*0b10*/  FFMA R3, R48, R3, 0.79788458347320556641 ;  /* 0x3f4c422a30037423 */ /* 0x000fe20000000003 */
[----:B---3--:R-:W-:Y:S01]  /*0b20*/  SHF.R.U64 R60, R34, 0x10, R35 ;  /* 0x00000010223c7819 */ /* 0x008fe20000001223 */
[----:B------:R-:W-:Y:S01]  /*0b30*/  FMUL R2, |R32|, 2.8853900432586669922 ;  /* 0x4038aa3b20027820 */ /* 0x000fe20000400200 */
[----:B------:R-:W-:Y:S01]  /*0b40*/  FMUL R56, R43, R0 ;  /* 0x000000002b387220 */ /* 0x000fe20000400000 */
[C---:B------:R-:W-:Y:S01]  /*0b50*/  FMUL R0, R49.reuse, 0.035677410662174224854 ;  /* 0x3d12227a31007820 */ /* 0x040fe20000400000 */
[----:B------:R-:W-:Y:S01]  /*0b60*/  FMUL R52, R48, R3 ;  /* 0x0000000330347220 */ /* 0x000fe20000400000 */
[----:B------:R0:W1:Y:S01]  /*0b70*/  MUFU.EX2 R38, R2 ;  /* 0x0000000200267308 */ /* 0x0000620000000800 */
[----:B------:R-:W-:Y:S01]  /*0b80*/  FMUL R50, |R56|, 2.8853900432586669922 ;  /* 0x4038aa3b38327820 */ /* 0x000fe20000400200 */
[C---:B------:R-:W-:Y:S01]  /*0b90*/  FFMA R0, R49.reuse, R0, 0.79788458347320556641 ;  /* 0x3f4c422a31007423 */ /* 0x040fe20000000000 */
[----:B------:R-:W-:Y:S01]  /*0ba0*/  FMUL R42, |R52|, 2.8853900432586669922 ;  /* 0x4038aa3b342a7820 */ /* 0x000fe20000400200 */
[----:B------:R-:W-:Y:S01]  /*0bb0*/  FMUL R3, R56, R56 ;  /* 0x0000003838037220 */ /* 0x000fe20000400000 */
[C---:B------:R-:W-:Y:S01]  /*0bc0*/  FSETP.GE.AND P2, PT, |R32|.reuse, 9.010913848876953125, PT ;  /* 0x41102cb42000780b */ /* 0x040fe20003f46200 */
[----:B------:R-:W-:Y:S01]  /*0bd0*/  FMUL R46, R49, R0 ;  /* 0x00000000312e7220 */ /* 0x000fe20000400000 */
[----:B------:R-:W-:Y:S01]  /*0be0*/  FMUL R0, R32, R32 ;  /* 0x0000002020007220 */ /* 0x000fe20000400000 */
[----:B------:R-:W2:Y:S01]  /*0bf0*/  MUFU.EX2 R50, R50 ;  /* 0x0000003200327308 */ /* 0x000ea20000000800 */
[----:B0-----:R-:W-:Y:S01]  /*0c00*/  FMUL R2, R52, R52 ;  /* 0x0000003434027220 */ /* 0x001fe20000400000 */
[CC--:B------:R-:W-:Y:S01]  /*0c10*/  FFMA R58, R3.reuse, R39.reuse, -0.052303962409496307373 ;  /* 0xbd563cae033a7423 */ /* 0x0c0fe20000000027 */
[-C--:B------:R-:W-:Y:S01]  /*0c20*/  FFMA R45, R0, R39.reuse, -0.052303962409496307373 ;  /* 0xbd563cae002d7423 */ /* 0x080fe20000000027 */
[----:B------:R-:W-:Y:S01]  /*0c30*/  FSETP.GE.AND P3, PT, |R32|, 0.60000002384185791016, PT ;  /* 0x3f19999a2000780b */ /* 0x000fe20003f66200 */
[----:B------:R-:W-:Y:S01]  /*0c40*/  FFMA R55, R2, R39, -0.052303962409496307373 ;  /* 0xbd563cae02377423 */ /* 0x000fe20000000027 */
[C---:B------:R-:W-:Y:S01]  /*0c50*/  FFMA R58, R3.reuse, R58, 0.1331529766321182251 ;  /* 0x3e085941033a7423 */ /* 0x040fe2000000003a */
[----:B------:R-:W-:Y:S01]  /*0c60*/  FFMA R47, R0, R45, 0.1331529766321182251 ;  /* 0x3e085941002f7423 */ /* 0x000fe2000000002d */
[----:B------:R0:W3:Y:S01]  /*0c70*/  MUFU.EX2 R53, R42 ;  /* 0x0000002a00357308 */ /* 0x0000e20000000800 */
[----:B-1----:R-:W-:Y:S01]  /*0c80*/  FADD R45, R38, 1 ;  /* 0x3f800000262d7421 */ /* 0x002fe20000000000 */
[----:B------:R-:W-:Y:S01]  /*0c90*/  FFMA R55, R2, R55, 0.1331529766321182251 ;  /* 0x3e08594102377423 */ /* 0x000fe20000000037 */
[----:B------:R-:W-:Y:S01]  /*0ca0*/  FFMA R47, R0, R47, -0.33332768082618713379 ;  /* 0xbeaaa9ed002f7423 */ /* 0x000fe2000000002f */
[----:B------:R-:W-:Y:S01]  /*0cb0*/  FFMA R58, R3, R58, -0.33332768082618713379 ;  /* 0xbeaaa9ed033a7423 */ /* 0x000fe2000000003a */
[----:B------:R-:W-:Y:S01]  /*0cc0*/  MOV R38, 0x3f800000 ;  /* 0x3f80000000267802 */ /* 0x000fe20000000f00 */
[----:B------:R-:W-:Y:S01]  /*0cd0*/  FFMA R55, R2, R55, -0.33332768082618713379 ;  /* 0xbeaaa9ed02377423 */ /* 0x000fe20000000037 */
[----:B------:R-:W-:Y:S01]  /*0ce0*/  FFMA R47, R0, R47, RZ ;  /* 0x0000002f002f7223 */ /* 0x000fe200000000ff */
[----:B------:R-:W1:Y:S01]  /*0cf0*/  MUFU.RCP R45, R45 ;  /* 0x0000002d002d7308 */ /* 0x000e620000001000 */
[----:B0-----:R-:W-:-:S02]  /*0d00*/  HADD2.F32 R42, -RZ, R34.H0_H0 ;  /* 0x20000022ff2a7230 */ /* 0x001fc40000004100 */
[----:B--2---:R-:W-:Y:S01]  /*0d10*/  FADD R34, R50, 1 ;  /* 0x3f80000032227421 */ /* 0x004fe20000000000 */
[----:B------:R-:W-:Y:S01]  /*0d20*/  FFMA R65, R3, R58, RZ ;  /* 0x0000003a03417223 */ /* 0x000fe200000000ff */
[----:B------:R-:W-:Y:S01]  /*0d30*/  FFMA R61, R2, R55, RZ ;  /* 0x00000037023d7223 */ /* 0x000fe200000000ff */
[C---:B------:R-:W-:Y:S01]  /*0d40*/  FMUL R0, R46.reuse, R46 ;  /* 0x0000002e2e007220 */ /* 0x040fe20000400000 */
[----:B------:R-:W0:Y:S01]  /*0d50*/  @P1 LDC.64 R2, c[0x0][0x230] ;  /* 0x00008c00ff021b82 */ /* 0x000e220000000a00 */
[----:B------:R-:W-:Y:S01]  /*0d60*/  FMUL R58, |R46|, 2.8853900432586669922 ;  /* 0x4038aa3b2e3a7820 */ /* 0x000fe20000400200 */
[----:B------:R-:W2:Y:S01]  /*0d70*/  MUFU.RCP R63, R34 ;  /* 0x00000022003f7308 */ /* 0x000ea20000001000 */
[----:B---3--:R-:W-:Y:S01]  /*0d80*/  FADD R53, R53, 1 ;  /* 0x3f80000035357421 */ /* 0x008fe20000000000 */
[----:B------:R-:W-:Y:S01]  /*0d90*/  FFMA R55, R0, R39, -0.052303962409496307373 ;  /* 0xbd563cae00377423 */ /* 0x000fe20000000027 */
[----:B------:R-:W-:Y:S02]  /*0da0*/  HADD2.F32 R50, -RZ, R35.H0_H0 ;  /* 0x20000023ff327230 */ /* 0x000fe40000004100 */
[----:B------:R-:W-:Y:S01]  /*0db0*/  FMUL R67, R42, 0.035677410662174224854 ;  /* 0x3d12227a2a437820 */ /* 0x000fe20000400000 */
[----:B------:R-:W-:-:S02]  /*0dc0*/  FFMA R55, R0, R55, 0.1331529766321182251 ;  /* 0x3e08594100377423 */ /* 0x000fc40000000037 */
[----:B------:R-:W3:Y:S01]  /*0dd0*/  MUFU.RCP R53, R53 ;  /* 0x0000003500357308 */ /* 0x000ee20000001000 */
[----:B-1----:R-:W-:Y:S01]  /*0de0*/  FFMA R45, R45, -2, R38 ;  /* 0xc00000002d2d7823 */ /* 0x002fe20000000026 */
[----:B------:R-:W-:Y:S01]  /*0df0*/  FFMA R59, R0, R55, -0.33332768082618713379 ;  /* 0xbeaaa9ed003b7423 */ /* 0x000fe20000000037 */
[----:B------:R-:W-:-:S03]  /*0e00*/  FFMA R69, R42, R67, 0.79788458347320556641 ;  /* 0x3f4c422a2a457423 */ /* 0x000fc60000000043 */
[----:B------:R-:W-:Y:S01]  /*0e10*/  FSEL R45, R45, 1, !P2 ;  /* 0x3f8000002d2d7808 */ /* 0x000fe20005000000 */
[----:B------:R-:W-:Y:S01]  /*0e20*/  FFMA R67, R0, R59, RZ ;  /* 0x0000003b00437223 */ /* 0x000fe200000000ff */
[----:B------:R-:W1:Y:S01]  /*0e30*/  MUFU.EX2 R58, R58 ;  /* 0x0000003a003a7308 */ /* 0x000e620000000800 */
[----:B------:R-:W-:Y:S01]  /*0e40*/  FMUL R69, R42, R69 ;  /* 0x000000452a457220 */ /* 0x000fe20000400000 */
[----:B------:R-:W-:Y:S01]  /*0e50*/  LOP3.LUT R55, R45, 0x80000000, R32, 0xb8, !PT ;  /* 0x800000002d377812 */ /* 0x000fe200078eb820 */
[----:B------:R-:W-:Y:S01]  /*0e60*/  FMUL R45, R50, 0.035677410662174224854 ;  /* 0x3d12227a322d7820 */ /* 0x000fe20000400000 */
[--C-:B--2---:R-:W-:Y:S01]  /*0e70*/  FFMA R63, R63, -2, R38.reuse ;  /* 0xc00000003f3f7823 */ /* 0x104fe20000000026 */
[----:B------:R-:W-:Y:S01]  /*0e80*/  HADD2.F32 R59, -RZ, R60.H0_H0 ;  /* 0x2000003cff3b7230 */ /* 0x000fe20000004100 */
[----:B------:R-:W-:Y:S01]  /*0e90*/  FSETP.GE.AND P4, PT, |R56|, 9.010913848876953125, PT ;  /* 0x41102cb43800780b */ /* 0x000fe20003f86200 */
[----:B------:R-:W-:Y:S01]  /*0ea0*/  FFMA R45, R50, R45, 0.79788458347320556641 ;  /* 0x3f4c422a322d7423 */ /* 0x000fe2000000002d */
[----:B------:R-:W-:Y:S01]  /*0eb0*/  FMUL R0, |R69|, 2.8853900432586669922 ;  /* 0x4038aa3b45007820 */ /* 0x000fe20000400200 */
[----:B------:R-:W-:Y:S01]  /*0ec0*/  FSETP.GE.AND P5, PT, |R56|, 0.60000002384185791016, PT ;  /* 0x3f19999a3800780b */ /* 0x000fe20003fa6200 */
[----:B---3--:R-:W-:Y:S01]  /*0ed0*/  FFMA R53, R53, -2, R38 ;  /* 0xc000000035357823 */ /* 0x008fe20000000026 */
        /* <DEDUP_REMOVED lines=8> */
[----:B-1----:R-:W-:Y:S01]  /*0f60*/  FADD R58, R58, 1 ;  /* 0x3f8000003a3a7421 */ /* 0x002fe20000000000 */
[----:B------:R-:W-:Y:S01]  /*0f70*/  FSEL R47, R53, 1, !P2 ;  /* 0x3f800000352f7808 */ /* 0x000fe20005000000 */
[----:B------:R-:W-:Y:S01]  /*0f80*/  FFMA R34, R59, R34, 0.79788458347320556641 ;  /* 0x3f4c422a3b227423 */ /* 0x000fe20000000022 */
[--C-:B------:R-:W-:Y:S01]  /*0f90*/  LOP3.LUT R53, R63, 0x80000000, R56.reuse, 0xb8, !PT ;  /* 0x800000003f357812 */ /* 0x100fe200078eb838 */
[----:B------:R-:W-:Y:S01]  /*0fa0*/  @!P5 FFMA R53, R56, R65, R56 ;  /* 0x000000413835d223 */ /* 0x000fe20000000038 */
[----:B0-----:R-:W-:Y:S01]  /*0fb0*/  FMUL R2, |R66|, 2.8853900432586669922 ;  /* 0x4038aa3b42027820 */ /* 0x001fe20000400200 */
[----:B------:R-:W-:Y:S01]  /*0fc0*/  FMUL R34, R59, R34 ;  /* 0x000000223b227220 */ /* 0x000fe20000400000 */
[----:B------:R0:W1:Y:S01]  /*0fd0*/  MUFU.RCP R45, R58 ;  /* 0x0000003a002d7308 */ /* 0x0000620000001000 */
[----:B------:R-:W-:Y:S01]  /*0fe0*/  SHF.R.U32.HI R35, RZ, 0x10, R35 ;  /* 0x00000010ff237819 */ /* 0x000fe20000011623 */
[----:B---3--:R-:W-:Y:S01]  /*0ff0*/  FMUL R0, R69, R69 ;  /* 0x0000004545007220 */ /* 0x008fe20000400000 */
[----:B------:R-:W-:Y:S01]  /*1000*/  FMUL R56, |R34|, 2.8853900432586669922 ;  /* 0x4038aa3b22387820 */ /* 0x000fe20000400200 */
[----:B------:R-:W-:Y:S01]  /*1010*/  FMUL R3, R66, R66 ;  /* 0x0000004242037220 */ /* 0x000fe20000400000 */
[--C-:B------:R-:W-:Y:S01]  /*1020*/  LOP3.LUT R47, R47, 0x80000000, R52.reuse, 0xb8, !PT ;  /* 0x800000002f2f7812 */ /* 0x100fe200078eb834 */
[----:B------:R-:W-:Y:S01]  /*1030*/  @!P3 FFMA R47, R52, R61, R52 ;  /* 0x0000003d342fb223 */ /* 0x000fe20000000034 */
[----:B------:R-:W-:Y:S01]  /*1040*/  HADD2.F32 R52, -RZ, R35.H0_H0 ;  /* 0x20000023ff347230 */ /* 0x000fe20000004100 */
[----:B------:R3:W3:Y:S01]  /*1050*/  MUFU.EX2 R63, R2 ;  /* 0x00000002003f7308 */ /* 0x0006e20000000800 */
        /* <DEDUP_REMOVED lines=8> */
[----:B-1----:R-:W-:Y:S01]  /*10e0*/  FFMA R45, R45, -2, R38 ;  /* 0xc00000002d2d7823 */ /* 0x002fe20000000026 */
[C---:B------:R-:W-:Y:S01]  /*10f0*/  FFMA R58, R3.reuse, R58, -0.33332768082618713379 ;  /* 0xbeaaa9ed033a7423 */ /* 0x040fe2000000003a */
[----:B---3--:R-:W-:Y:S01]  /*1100*/  FMUL R2, R34, R34 ;  /* 0x0000002222027220 */ /* 0x008fe20000400000 */
        /* <DEDUP_REMOVED lines=12> */
[----:B------:R-:W0:Y:S01]  /*11d0*/  MUFU.RCP R65, R64 ;  /* 0x0000004000417308 */ /* 0x000e220000001000 */
[----:B----4-:R-:W-:Y:S01]  /*11e0*/  FADD R62, R62, 1 ;  /* 0x3f8000003e3e7421 */ /* 0x010fe20000000000 */
[----:B------:R-:W-:Y:S01]  /*11f0*/  HADD2.F32 R58, -RZ, R12.H0_H0 ;  /* 0x2000000cff3a7230 */ /* 0x000fe20000004100 */
[C---:B------:R-:W-:Y:S01]  /*1200*/  FSETP.GE.AND P3, PT, |R69|.reuse, 0.60000002384185791016, PT ;  /* 0x3f19999a4500780b */ /* 0x040fe20003f66200 */
[----:B------:R-:W-:Y:S01]  /*1210*/  FMUL R70, R52, R3 ;  /* 0x0000000334467220 */ /* 0x000fe20000400000 */
[----:B------:R-:W-:Y:S01]  /*1220*/  FFMA R63, R2, R63, 0.1331529766321182251 ;  /* 0x3e085941023f7423 */ /* 0x000fe2000000003f */
[----:B------:R-:W-:Y:S01]  /*1230*/  FSETP.GE.AND P2, PT, |R69|, 9.010913848876953125, PT ;  /* 0x41102cb44500780b */ /* 0x000fe20003f46200 */
[----:B------:R-:W-:Y:S01]  /*1240*/  FMUL R3, R58, 0.035677410662174224854 ;  /* 0x3d12227a3a037820 */ /* 0x000fe20000400000 */
[----:B------:R-:W3:Y:S01]  /*1250*/  MUFU.RCP R61, R62 ;  /* 0x0000003e003d7308 */ /* 0x000ee20000001000 */
[--C-:B-1----:R-:W-:Y:S01]  /*1260*/  FFMA R35, R35, -2, R38.reuse ;  /* 0xc000000023237823 */ /* 0x102fe20000000026 */
[----:B------:R-:W-:Y:S01]  /*1270*/  FMUL R12, |R70|, 2.8853900432586669922 ;  /* 0x4038aa3b460c7820 */ /* 0x000fe20000400200 */
[----:B------:R-:W-:Y:S01]  /*1280*/  FFMA R63, R2, R63, -0.33332768082618713379 ;  /* 0xbeaaa9ed023f7423 */ /* 0x000fe2000000003f */
[----:B------:R-:W-:Y:S01]  /*1290*/  FSETP.GE.AND P4, PT, |R66|, 9.010913848876953125, PT ;  /* 0x41102cb44200780b */ /* 0x000fe20003f86200 */
[----:B------:R-:W-:Y:S01]  /*12a0*/  FFMA R3, R58, R3, 0.79788458347320556641 ;  /* 0x3f4c422a3a037423 */ /* 0x000fe20000000003 */
[----:B------:R-:W-:Y:S01]  /*12b0*/  FSETP.GE.AND P5, PT, |R66|, 0.60000002384185791016, PT ;  /* 0x3f19999a4200780b */ /* 0x000fe20003fa6200 */
[----:B------:R-:W-:Y:S01]  /*12c0*/  HADD2.F32 R46, -RZ, R13.H0_H0 ;  /* 0x2000000dff2e7230 */ /* 0x000fe20000004100 */
[----:B------:R-:W-:Y:S01]  /*12d0*/  FSEL R0, R35, 1, !P2 ;  /* 0x3f80000023007808 */ /* 0x000fe20005000000 */
[--C-:B0-----:R-:W-:Y:S01]  /*12e0*/  FFMA R65, R65, -2, R38.reuse ;  /* 0xc000000041417823 */ /* 0x101fe20000000026 */
[----:B------:R-:W0:Y:S01]  /*12f0*/  MUFU.EX2 R60, R12 ;  /* 0x0000000c003c7308 */ /* 0x000e220000000800 */
[----:B------:R-:W-:Y:S01]  /*1300*/  FFMA R67, R2, R63, RZ ;  /* 0x0000003f02437223 */ /* 0x000fe200000000ff */
[----:B------:R-:W-:Y:S01]  /*1310*/  FMUL R2, R58, R3 ;  /* 0x000000033a027220 */ /* 0x000fe20000400000 */
[----:B------:R-:W-:Y:S01]  /*1320*/  HADD2.F32 R64, -RZ, R68.H0_H0 ;  /* 0x20000044ff407230 */ /* 0x000fe20000004100 */
[----:B------:R-:W-:Y:S01]  /*1330*/  FSEL R63, R65, 1, !P4 ;  /* 0x3f800000413f7808 */ /* 0x000fe20006000000 */
[----:B------:R-:W-:Y:S01]  /*1340*/  FMUL R3, R46, 0.035677410662174224854 ;  /* 0x3d12227a2e037820 */ /* 0x000fe20000400000 */
[--C-:B------:R-:W-:Y:S01]  /*1350*/  LOP3.LUT R65, R0, 0x80000000, R69.reuse, 0xb8, !PT ;  /* 0x8000000000417812 */ /* 0x100fe200078eb845 */
[----:B------:R-:W-:Y:S01]  /*1360*/  @!P3 FFMA R65, R69, R56, R69 ;  /* 0x000000384541b223 */ /* 0x000fe20000000045 */
[----:B------:R-:W-:Y:S01]  /*1370*/  FSETP.GE.AND P3, PT, |R34|, 0.60000002384185791016, PT ;  /* 0x3f19999a2200780b */ /* 0x000fe20003f66200 */
[----:B---3--:R-:W-:Y:S01]  /*1380*/  FFMA R61, R61, -2, R38 ;  /* 0xc00000003d3d7823 */ /* 0x008fe20000000026 */
[----:B------:R-:W-:Y:S01]  /*1390*/  FFMA R35, R46, R3, 0.79788458347320556641 ;  /* 0x3f4c422a2e237423 */ /* 0x000fe20000000003 */
[----:B------:R-:W-:Y:S01]  /*13a0*/  FSETP.GE.AND P2, PT, |R34|, 9.010913848876953125, PT ;  /* 0x41102cb42200780b */ /* 0x000fe20003f46200 */
        /* <DEDUP_REMOVED lines=39> */
[----:B------:R-:W-:Y:S02]  /*1620*/  HADD2.F32 R54, -RZ, R36.H0_H0 ;  /* 0x20000024ff367230 */ /* 0x000fe40000004100 */
[----:B------:R-:W-:-:S03]  /*1630*/  FMUL R0, R66, R66 ;  /* 0x0000004242007220 */ /* 0x000fc60000400000 */
        /* <DEDUP_REMOVED lines=25> */
[C---:B------:R-:W-:Y:S01]  /*17d0*/  FSETP.GE.AND P2, PT, |R60|.reuse, 9.010913848876953125, PT ;  /* 0x41102cb43c00780b */ /* 0x040fe20003f46200 */
[----:B------:R-:W-:Y:S01]  /*17e0*/  HADD2.F32 R56, -RZ, R37.H0_H0 ;  /* 0x20000025ff387230 */ /* 0x000fe20000004100 */
[----:B------:R-:W-:Y:S01]  /*17f0*/  FSETP.GE.AND P3, PT, |R60|, 0.60000002384185791016, PT ;  /* 0x3f19999a3c00780b */ /* 0x000fe20003f66200 */
[----:B------:R-:W-:Y:S01]  /*1800*/  FFMA R69, R2, R69, 0.1331529766321182251 ;  /* 0x3e08594102457423 */ /* 0x000fe20000000045 */
[----:B------:R-:W-:Y:S01]  /*1810*/  FFMA R73, R0, R73, RZ ;  /* 0x0000004900497223 */ /* 0x000fe200000000ff */
[----:B------:R-:W-:Y:S01]  /*1820*/  FSEL R71, R71, 1, !P2 ;  /* 0x3f80000047477808 */ /* 0x000fe20005000000 */
[----:B------:R-:W-:Y:S01]  /*1830*/  FMUL R77, R56, 0.035677410662174224854 ;  /* 0x3d12227a384d7820 */ /* 0x000fe20000400000 */
[----:B------:R-:W-:Y:S01]  /*1840*/  FFMA R0, R2, R69, -0.33332768082618713379 ;  /* 0xbeaaa9ed02007423 */ /* 0x000fe20000000045 */
[----:B-1----:R-:W-:Y:S01]  /*1850*/  FADD R12, R12, 1 ;  /* 0x3f8000000c0c7421 */ /* 0x002fe20000000000 */
        /* <DEDUP_REMOVED lines=11> */
[----:B------:R-:W-:Y:S02]  /*1910*/  FMUL R62, |R60|, 2.8853900432586669922 ;  /* 0x4038aa3b3c3e7820 */ /* 0x000fe40000400200 */
[----:B------:R-:W-:Y:S02]  /*1920*/  HADD2.F32 R36, -RZ, R36.H0_H0 ;  /* 0x20000024ff247230 */ /* 0x000fe40000004100 */
[C---:B------:R-:W-:Y:S02]  /*1930*/  FFMA R73, R2.reuse, R73, 0.1331529766321182251 ;  /* 0x3e08594102497423 */ /* 0x040fe40000000049 */
[----:B------:R-:W1:Y:S02]  /*1940*/  MUFU.EX2 R62, R62 ;  /* 0x0000003e003e7308 */ /* 0x000e640000000800 */
[----:B------:R-:W-:Y:S01]  /*1950*/  FFMA R0, R2, R73, -0.33332768082618713379 ;  /* 0xbeaaa9ed02007423 */ /* 0x000fe20000000049 */
[----:B------:R-:W-:Y:S01]  /*1960*/  FSETP.GE.AND P3, PT, |R75|, 0.60000002384185791016, PT ;  /* 0x3f19999a4b00780b */ /* 0x000fe20003f66200 */
[----:B0-----:R-:W-:Y:S01]  /*1970*/  FFMA R71, R71, -2, R38 ;  /* 0xc000000047477823 */ /* 0x001fe20000000026 */
[----:B------:R-:W-:Y:S01]  /*1980*/  FSETP.GE.AND P2, PT, |R75|, 9.010913848876953125, PT ;  /* 0x41102cb44b00780b */ /* 0x000fe20003f46200 */
[----:B------:R-:W-:Y:S01]  /*1990*/  FMUL R73, R36, 0.035677410662174224854 ;  /* 0x3d12227a24497820 */ /* 0x000fe20000400000 */
[----:B------:R-:W-:-:S02]  /*19a0*/  FFMA R2, R2, R0, RZ ;  /* 0x0000000002027223 */ /* 0x000fc400000000ff */
        /* <DEDUP_REMOVED lines=14> */
[----:B------:R-:W-:Y:S01]  /*1a90*/  FSETP.GE.AND P2, PT, |R60|, 9.010913848876953125, PT ;  /* 0x41102cb43c00780b */ /* 0x000fe20003f46200 */
[----:B0-----:R-:W-:Y:S02]  /*1aa0*/  FFMA R77, R77, -2, R38 ;  /* 0xc00000004d4d7823 */ /* 0x001fe40000000026 */
[----:B------:R-:W-:-:S03]  /*1ab0*/  FFMA R79, R12, R0, RZ ;  /* 0x000000000c4f7223 */ /* 0x000fc600000000ff */
[----:B------:R-:W-:Y:S01]  /*1ac0*/  FSEL R75, R77, 1, !P2 ;  /* 0x3f8000004d4b7808 */ /* 0x000fe20005000000 */
[----:B-1----:R-:W-:-:S04]  /*1ad0*/  FADD R12, R2, 1 ;  /* 0x3f800000020c7421 */ /* 0x002fc80000000000 */
[----:B------:R-:W0:Y:S01]  /*1ae0*/  MUFU.RCP R77, R12 ;  /* 0x0000000c004d7308 */ /* 0x000e220000001000 */
[--C-:B------:R-:W-:Y:S01]  /*1af0*/  LOP3.LUT R75, R75, 0x80000000, R60.reuse, 0xb8, !PT ;  /* 0x800000004b4b7812 */ /* 0x100fe200078eb83c */
[----:B------:R-:W-:Y:S01]  /*1b00*/  @!P3 FFMA R75, R60, R79, R60 ;  /* 0x0000004f3c4bb223 */ /* 0x000fe2000000003c */
[C---:B------:R-:W-:Y:S01]  /*1b10*/  FMUL R60, R71.reuse, R71 ;  /* 0x00000047473c7220 */ /* 0x040fe20000400000 */
[----:B------:R-:W-:-:S03]  /*1b20*/  FSETP.GE.AND P3, PT, |R71|, 0.60000002384185791016, PT ;  /* 0x3f19999a4700780b */ /* 0x000fc60003f66200 */
[----:B------:R-:W-:Y:S01]  /*1b30*/  FFMA R79, R60, R39, -0.052303962409496307373 ;  /* 0xbd563cae3c4f7423 */ /* 0x000fe20000000027 */
[----:B------:R-:W-:-:S03]  /*1b40*/  FSETP.GE.AND P2, PT, |R71|, 9.010913848876953125, PT ;  /* 0x41102cb44700780b */ /* 0x000fc60003f46200 */
[----:B------:R-:W-:Y:S01]  /*1b50*/  FFMA R79, R60, R79, 0.1331529766321182251 ;  /* 0x3e0859413c4f7423 */ /* 0x000fe2000000004f */
[----:B------:R-:W-:-:S03]  /*1b60*/  SHF.R.U32.HI R66, RZ, 0x10, R13 ;  /* 0x00000010ff427819 */ /* 0x000fc6000001160d */
[C---:B------:R-:W-:Y:S01]  /*1b70*/  FFMA R0, R60.reuse, R79, -0.33332768082618713379 ;  /* 0xbeaaa9ed3c007423 */ /* 0x040fe2000000004f */
[----:B0-----:R-:W-:Y:S01]  /*1b80*/  FFMA R77, R77, -2, R38 ;  /* 0xc00000004d4d7823 */ /* 0x001fe20000000026 */
[----:B------:R-:W-:Y:S02]  /*1b90*/  HADD2.F32 R66, -RZ, R66.H0_H0 ;  /* 0x20000042ff427230 */ /* 0x000fe40000004100 */
[----:B------:R-:W-:Y:S02]  /*1ba0*/  FFMA R0, R60, R0, RZ ;  /* 0x000000003c007223 */ /* 0x000fe400000000ff */
[----:B------:R-:W-:-:S04]  /*1bb0*/  FSEL R2, R77, 1, !P2 ;  /* 0x3f8000004d027808 */ /* 0x000fc80005000000 */
[--C-:B------:R-:W-:Y:S01]  /*1bc0*/  LOP3.LUT R77, R2, 0x80000000, R71.reuse, 0xb8, !PT ;  /* 0x80000000024d7812 */ /* 0x100fe200078eb847 */
[----:B------:R-:W-:Y:S01]  /*1bd0*/  @!P3 FFMA R77, R71, R0, R71 ;  /* 0x00000000474db223 */ /* 0x000fe20000000047 */
[----:B------:R-:W-:Y:S01]  /*1be0*/  SHF.R.U32.HI R0, RZ, 0x10, R37 ;  /* 0x00000010ff007819 */ /* 0x000fe20000011625 */
[----:B------:R-:W-:-:S04]  /*1bf0*/  FMUL R37, R66, 0.035677410662174224854 ;  /* 0x3d12227a42257820 */ /* 0x000fc80000400000 */
[----:B------:R-:W-:Y:S01]  /*1c00*/  FFMA R71, R66, R37, 0.79788458347320556641 ;  /* 0x3f4c422a42477423 */ /* 0x000fe20000000025 */
[----:B------:R-:W-:-:S05]  /*1c10*/  HADD2.F32 R37, -RZ, R0.H0_H0 ;  /* 0x20000000ff257230 */ /* 0x000fca0000004100 */
[----:B------:R-:W-:-:S04]  /*1c20*/  FMUL R2, R37, 0.035677410662174224854 ;  /* 0x3d12227a25027820 */ /* 0x000fc80000400000 */
[----:B------:R-:W-:Y:S01]  /*1c30*/  FFMA R2, R37, R2, 0.79788458347320556641 ;  /* 0x3f4c422a25027423 */ /* 0x000fe20000000002 */
[----:B------:R-:W-:-:S03]  /*1c40*/  FMUL R70, R66, R71 ;  /* 0x0000004742467220 */ /* 0x000fc60000400000 */
[----:B------:R-:W-:Y:S01]  /*1c50*/  FMUL R60, R37, R2 ;  /* 0x00000002253c7220 */ /* 0x000fe20000400000 */
[----:B------:R-:W-:-:S03]  /*1c60*/  FMUL R0, |R70|, 2.8853900432586669922 ;  /* 0x4038aa3b46007820 */ /* 0x000fc60000400200 */
[----:B------:R-:W-:-:S03]  /*1c70*/  FMUL R2, |R60|, 2.8853900432586669922 ;  /* 0x4038aa3b3c027820 */ /* 0x000fc60000400200 */
[----:B------:R-:W-:Y:S08]  /*1c80*/  MUFU.EX2 R0, R0 ;  /* 0x0000000000007308 */ /* 0x000ff00000000800 */
[----:B------:R-:W0:Y:S01]  /*1c90*/  MUFU.EX2 R2, R2 ;  /* 0x0000000200027308 */ /* 0x000e220000000800 */
[----:B------:R-:W-:Y:S02]  /*1ca0*/  @!P0 CS2R R12, SRZ ;  /* 0x00000000000c8805 */ /* 0x000fe4000001ff00 */
[----:B--2---:R-:W-:-:S02]  /*1cb0*/  @P1 R2UR UR7, R32 ;  /* 0x00000000200712ca */ /* 0x004fc400000e0000 */
[----:B------:R-:W-:Y:S02]  /*1cc0*/  MOV R32, 0x3f000000 ;  /* 0x3f00000000207802 */ /* 0x000fe40000000f00 */
[----:B------:R0:W5:Y:S01]  /*1cd0*/  @P0 LDG.E.64 R12, desc[UR10][R18.64] ;  /* 0x0000000a120c0981 */ /* 0x000162000c1e1b00 */
[C---:B------:R-:W-:Y:S02]  /*1ce0*/  SHF.L.U64.HI R72, R16.reuse, 0x7, R17 ;  /* 0x0000000710487819 */ /* 0x040fe40000010211 */
[----:B------:R-:W-:Y:S01]  /*1cf0*/  SHF.L.U32 R79, R16, 0x7, RZ ;  /* 0x00000007104f7819 */ /* 0x000fe200000006ff */
[----:B------:R-:W-:Y:S01]  /*1d00*/  FMUL R16, R60, R60 ;  /* 0x0000003c3c107220 */ /* 0x000fe20000400000 */
[----:B0-----:R-:W-:Y:S01]  /*1d10*/  FADD R18, R2, 1 ;  /* 0x3f80000002127421 */ /* 0x001fe20000000000 */
[----:B------:R-:W-:Y:S01]  /*1d20*/  FADD R19, R0, 1 ;  /* 0x3f80000000137421 */ /* 0x000fe20000000000 */
[----:B------:R-:W-:Y:S02]  /*1d30*/  FFMA R0, R55, R32, 0.5 ;  /* 0x3f00000037007423 */ /* 0x000fe40000000020 */
[----:B------:R-:W0:Y:S01]  /*1d40*/  MUFU.RCP R71, R18 ;  /* 0x0000001200477308 */ /* 0x000e220000001000 */
[----:B------:R-:W-:Y:S01]  /*1d50*/  FFMA R17, R16, R39, -0.052303962409496307373 ;  /* 0xbd563cae10117423 */ /* 0x000fe20000000027 */
[----:B------:R-:W-:Y:S01]  /*1d60*/  FMUL R51, R51, R0 ;  /* 0x0000000033337220 */ /* 0x000fe20000400000 */
[----:B------:R-:W-:-:S02]  /*1d70*/  FFMA R0, R53, R32, 0.5 ;  /* 0x3f00000035007423 */ /* 0x000fc40000000020 */
[C---:B------:R-:W-:Y:S01]  /*1d80*/  FFMA R17, R16.reuse, R17, 0.1331529766321182251 ;  /* 0x3e08594110117423 */ /* 0x040fe20000000011 */
[----:B------:R-:W-:Y:S01]  /*1d90*/  FFMA R47, R47, R32, 0.5 ;  /* 0x3f0000002f2f7423 */ /* 0x000fe20000000020 */
[----:B------:R-:W-:Y:S02]  /*1da0*/  FMUL R43, R43, R0 ;  /* 0x000000002b2b7220 */ /* 0x000fe40000400000 */
[----:B------:R-:W-:Y:S01]  /*1db0*/  FFMA R0, R16, R17, -0.33332768082618713379 ;  /* 0xbeaaa9ed10007423 */ /* 0x000fe20000000011 */
[----:B------:R-:W-:Y:S01]  /*1dc0*/  FMUL R48, R48, R47 ;  /* 0x0000002f30307220 */ /* 0x000fe20000400000 */
[----:B------:R-:W1:Y:S01]  /*1dd0*/  MUFU.RCP R19, R19 ;  /* 0x0000001300137308 */ /* 0x000e620000001000 */
[----:B------:R-:W-:Y:S01]  /*1de0*/  FSETP.GE.AND P2, PT, |R60|, 0.60000002384185791016, PT ;  /* 0x3f19999a3c00780b */ /* 0x000fe20003f46200 */
[----:B------:R-:W-:Y:S01]  /*1df0*/  FFMA R47, R16, R0, RZ ;  /* 0x00000000102f7223 */ /* 0x000fe200000000ff */
[----:B------:R-:W-:Y:S01]  /*1e00*/  FFMA R0, R45, R32, 0.5 ;  /* 0x3f0000002d007423 */ /* 0x000fe20000000020 */
[----:B------:R-:W-:Y:S01]  /*1e10*/  FSETP.GE.AND P1, PT, |R60|, 9.010913848876953125, PT ;  /* 0x41102cb43c00780b */ /* 0x000fe20003f26200 */
[----:B0-----:R-:W-:-:S02]  /*1e20*/  FFMA R71, R71, -2, R38 ;  /* 0xc000000047477823 */ /* 0x001fc40000000026 */
[----:B------:R-:W-:Y:S01]  /*1e30*/  FMUL R49, R49, R0 ;  /* 0x0000000031317220 */ /* 0x000fe20000400000 */
[----:B------:R-:W-:Y:S01]  /*1e40*/  FFMA R0, R3, R32, 0.5 ;  /* 0x3f00000003007423 */ /* 0x000fe20000000020 */
[----:B------:R-:W-:Y:S01]  /*1e50*/  FMUL R3, R70, R70 ;  /* 0x0000004646037220 */ /* 0x000fe20000400000 */
[----:B------:R-:W-:Y:S02]  /*1e60*/  FSEL R17, R71, 1, !P1 ;  /* 0x3f80000047117808 */ /* 0x000fe40004800000 */
[----:B------:R-:W-:Y:S01]  /*1e70*/  FMUL R59, R59, R0 ;  /* 0x000000003b3b7220 */ /* 0x000fe20000400000 */
[----:B------:R-:W-:Y:S01]  /*1e80*/  FFMA R0, R3, R39, -0.052303962409496307373 ;  /* 0xbd563cae03007423 */ /* 0x000fe20000000027 */
[--C-:B------:R-:W-:Y:S01]  /*1e90*/  LOP3.LUT R81, R17, 0x80000000, R60.reuse, 0xb8, !PT ;  /* 0x8000000011517812 */ /* 0x100fe200078eb83c */
[----:B------:R-:W-:Y:S01]  /*1ea0*/  @!P2 FFMA R81, R60, R47, R60 ;  /* 0x0000002f3c51a223 */ /* 0x000fe2000000003c */
[C---:B------:R-:W-:Y:S01]  /*1eb0*/  FSETP.GE.AND P2, PT, |R70|.reuse, 0.60000002384185791016, PT ;  /* 0x3f19999a4600780b */ /* 0x040fe20003f46200 */
[----:B------:R-:W-:Y:S01]  /*1ec0*/  FFMA R0, R3, R0, 0.1331529766321182251 ;  /* 0x3e08594103007423 */ /* 0x000fe20000000000 */
[----:B-1----:R-:W-:Y:S01]  /*1ed0*/  FFMA R19, R19, -2, R38 ;  /* 0xc000000013137823 */ /* 0x002fe20000000026 */
[----:B------:R-:W-:-:S02]  /*1ee0*/  FSETP.GE.AND P1, PT, |R70|, 9.010913848876953125, PT ;  /* 0x41102cb44600780b */ /* 0x000fc40003f26200 */
[----:B------:R-:W-:Y:S02]  /*1ef0*/  FFMA R0, R3, R0, -0.33332768082618713379 ;  /* 0xbeaaa9ed03007423 */ /* 0x000fe40000000000 */
[----:B------:R-:W-:Y:S02]  /*1f00*/  FSEL R19, R19, 1, !P1 ;  /* 0x3f80000013137808 */ /* 0x000fe40004800000 */
        /* <DEDUP_REMOVED lines=44> */
[----:B------:R-:W-:Y:S01]  /*21d0*/  @!P0 CS2R R16, SRZ ;  /* 0x0000000000108805 */ /* 0x000fe2000001ff00 */
[----:B----4-:R-:W-:-:S05]  /*21e0*/  HADD2.F32 R69, -RZ, R34.H0_H0 ;  /* 0x20000022ff457230 */ /* 0x010fca0000004100 */
        /* <DEDUP_REMOVED lines=25> */
[----:B0-----:R-:W-:Y:S01]  /*2380*/  IMAD.WIDE.U32 R10, R75, 0x10000, RZ ;  /* 0x000100004b0a7825 */ /* 0x001fe200078e00ff */
[----:B------:R-:W-:Y:S02]  /*2390*/  SHF.L.U32 R0, R73, 0x10, RZ ;  /* 0x0000001049007819 */ /* 0x000fe400000006ff */
[----:B------:R-:W-:Y:S02]  /*23a0*/  LEA R20, P0, R8, R37, 0x3 ;  /* 0x0000002508147211 */ /* 0x000fe400078018ff */
[----:B------:R-:W-:Y:S02]  /*23b0*/  LOP3.LUT R11, R11, R0, R55, 0xfe, !PT ;  /* 0x000000000b0b7212 */ /* 0x000fe400078efe37 */
[----:B------:R-:W-:Y:S02]  /*23c0*/  LOP3.LUT R10, R10, R61, RZ, 0xfc, !PT ;  /* 0x0000003d0a0a7212 */ /* 0x000fe400078efcff */
[----:B------:R-:W-:-:S05]  /*23d0*/  LEA.HI.X R21, R8, R36, R9, 0x3, P0 ;  /* 0x0000002408157211 */ /* 0x000fca00000f1c09 */
[----:B------:R1:W-:Y:S02]  /*23e0*/  STG.E.64 desc[UR10][R20.64], R10 ;  /* 0x0000000a14007986 */ /* 0x0003e4000c101b0a */
.L_x_29425:
[----:B------:R-:W-:Y:S05]  /*23f0*/  BSYNC B0 ;  /* 0x0000000000007941 */ /* 0x000fea0003800000 */
.L_x_29424:
[----:B------:R-:W-:Y:S04]  /*2400*/  BSSY B0, `(.L_x_29426) ;  /* 0x000000b000007945 */ /* 0x000fe80003800000 */
[----:B------:R-:W-:Y:S05]  /*2410*/  @P1 BRA `(.L_x_29427) ;  /* 0x0000000000241947 */ /* 0x000fea0003800000 */
[----:B01----:R-:W-:Y:S01]  /*2420*/  IMAD.WIDE.U32 R10, R62, 0x10000, RZ ;  /* 0x000100003e0a7825 */ /* 0x003fe200078e00ff */
[----:B------:R-:W-:Y:S02]  /*2430*/  SHF.L.U32 R21, R60, 0x10, RZ ;  /* 0x000000103c157819 */ /* 0x000fe400000006ff */
[----:B------:R-:W-:Y:S02]  /*2440*/  IADD3 R0, P0, R8, R29, RZ ;  /* 0x0000001d08007210 */ /* 0x000fe40007f1e0ff */
[----:B------:R-:W-:Y:S02]  /*2450*/  LOP3.LUT R11, R11, R21, R68, 0xfe, !PT ;  /* 0x000000150b0b7212 */ /* 0x000fe400078efe44 */
[----:B------:R-:W-:Y:S01]  /*2460*/  LOP3.LUT R10, R10, R2, RZ, 0xfc, !PT ;  /* 0x000000020a0a7212 */ /* 0x000fe200078efcff */
[----:B------:R-:W-:Y:S01]  /*2470*/  IMAD.X R21, R9, 0x1, R28, P0 ;  /* 0x0000000109157824 */ /* 0x000fe200000e061c */
[----:B------:R-:W-:-:S04]  /*2480*/  LEA R20, P0, R0, R37, 0x3 ;  /* 0x0000002500147211 */ /* 0x000fc800078018ff */
[----:B------:R-:W-:-:S05]  /*2490*/  LEA.HI.X R21, R0, R36, R21, 0x3, P0 ;  /* 0x0000002400157211 */ /* 0x000fca00000f1c15 */
[----:B------:R2:W-:Y:S04]  /*24a0*/  STG.E.64 desc[UR10][R20.64], R10 ;  /* 0x0000000a14007986 */ /* 0x0005e8000c101b0a */
.L_x_29427:
[----:B------:R-:W-:Y:S05]  /*24b0*/  BSYNC B0 ;  /* 0x0000000000007941 */ /* 0x000fea0003800000 */
.L_x_29426:
[----:B------:R-:W-:Y:S04]  /*24c0*/  BSSY B0, `(.L_x_29428) ;  /* 0x000000b000007945 */ /* 0x000fe80003800000 */
[----:B------:R-:W-:Y:S05]  /*24d0*/  @P1 BRA `(.L_x_29429) ;  /* 0x0000000000241947 */ /* 0x000fea0003800000 */
[----:B012---:R-:W-:Y:S01]  /*24e0*/  IMAD.WIDE.U32 R10, R67, 0x10000, RZ ;  /* 0x00010000430a7825 */ /* 0x007fe200078e00ff */
[----:B------:R-:W-:-:S04]  /*24f0*/  SHF.L.U32 R0, R63, 0x10, RZ ;  /* 0x000000103f007819 */ /* 0x000fc800000006ff */
[----:B------:R-:W-:Y:S02]  /*2500*/  LOP3.LUT R11, R11, R0, R65, 0xfe, !PT ;  /* 0x000000000b0b7212 */ /* 0x000fe400078efe41 */
[C---:B------:R-:W-:Y:S02]  /*2510*/  LEA R0, P0, R29.reuse, R8, 0x1 ;  /* 0x000000081d007211 */ /* 0x040fe400078008ff */
[----:B------:R-:W-:Y:S02]  /*2520*/  LOP3.LUT R10, R10, R71, RZ, 0xfc, !PT ;  /* 0x000000470a0a7212 */ /* 0x000fe400078efcff */
[----:B------:R-:W-:Y:S02]  /*2530*/  LEA.HI.X R21, R29, R9, R28, 0x1, P0 ;  /* 0x000000091d157211 */ /* 0x000fe400000f0c1c */
[----:B------:R-:W-:-:S04]  /*2540*/  LEA R20, P0, R0, R37, 0x3 ;  /* 0x0000002500147211 */ /* 0x000fc800078018ff */
[----:B------:R-:W-:-:S05]  /*2550*/  LEA.HI.X R21, R0, R36, R21, 0x3, P0 ;  /* 0x0000002400157211 */ /* 0x000fca00000f1c15 */
[----:B------:R3:W-:Y:S04]  /*2560*/  STG.E.64 desc[UR10][R20.64], R10 ;  /* 0x0000000a14007986 */ /* 0x0007e8000c101b0a */
.L_x_29429:
[----:B------:R-:W-:Y:S05]  /*2570*/  BSYNC B0 ;  /* 0x0000000000007941 */ /* 0x000fea0003800000 */
.L_x_29428:
[----:B------:R-:W-:Y:S04]  /*2580*/  BSSY B0, `(.L_x_29430) ;  /* 0x000000e000007945 */ /* 0x000fe80003800000 */
[----:B------:R-:W-:Y:S05]  /*2590*/  @P1 BRA `(.L_x_29431) ;  /* 0x0000000000301947 */ /* 0x000fea0003800000 */
[----:B-123--:R-:W-:Y:S02]  /*25a0*/  MOV R10, R8 ;  /* 0x00000008000a7202 */ /* 0x00efe40000000f00 */
[----:B------:R-:W-:Y:S01]  /*25b0*/  MOV R11, R9 ;  /* 0x00000009000b7202 */ /* 0x000fe20000000f00 */
[----:B------:R-:W-:Y:S01]  /*25c0*/  IMAD R9, R28, 0x3, RZ ;  /* 0x000000031c097824 */ /* 0x000fe200078e02ff */
[----:B0-----:R-:W-:Y:S01]  /*25d0*/  SHF.L.U32 R0, R47, 0x10, RZ ;  /* 0x000000102f007819 */ /* 0x001fe200000006ff */
[----:B------:R-:W-:-:S05]  /*25e0*/  IMAD.WIDE.U32 R10, R29, 0x3, R10 ;  /* 0x000000031d0a7825 */ /* 0x000fca00078e000a */
[----:B------:R-:W-:Y:S02]  /*25f0*/  IADD3 R9, R11, R9, RZ ;  /* 0x000000090b097210 */ /* 0x000fe40007ffe0ff */
[----:B------:R-:W-:-:S04]  /*2600*/  LEA R8, P0, R10, R37, 0x3 ;  /* 0x000000250a087211 */ /* 0x000fc800078018ff */
[----:B------:R-:W-:Y:S01]  /*2610*/  LEA.HI.X R9, R10, R36, R9, 0x3, P0 ;  /* 0x000000240a097211 */ /* 0x000fe200000f1c09 */
[----:B------:R-:W-:-:S05]  /*2620*/  IMAD.WIDE.U32 R10, R41, 0x10000, RZ ;  /* 0x00010000290a7825 */ /* 0x000fca00078e00ff */
[----:B------:R-:W-:Y:S02]  /*2630*/  LOP3.LUT R11, R11, R0, R45, 0xfe, !PT ;  /* 0x000000000b0b7212 */ /* 0x000fe400078efe2d */
[----:B------:R-:W-:-:S05]  /*2640*/  LOP3.LUT R10, R10, R3, RZ, 0xfc, !PT ;  /* 0x000000030a0a7212 */ /* 0x000fca00078efcff */
[----:B------:R4:W-:Y:S02]  /*2650*/  STG.E.64 desc[UR10][R8.64], R10 ;  /* 0x0000000a08007986 */ /* 0x0009e4000c101b0a */
.L_x_29431:
[----:B------:R-:W-:Y:S05]  /*2660*/  BSYNC B0 ;  /* 0x0000000000007941 */ /* 0x000fea0003800000 */
.L_x_29430:
[----:B------:R-:W-:Y:S01]  /*2670*/  FMUL R0, |R72|, 2.8853900432586669922 ;  /* 0x4038aa3b48007820 */ /* 0x000fe20000400200 */
[--C-:B------:R-:W-:Y:S01]  /*2680*/  SHF.R.U64 R70, R34, 0x10, R35.reuse ;  /* 0x0000001022467819 */ /* 0x100fe20000001223 */
[C---:B-1234-:R-:W-:Y:S01]  /*2690*/  FMUL R10, R72.reuse, R72 ;  /* 0x00000048480a7220 */ /* 0x05efe20000400000 */
[C---:B------:R-:W-:Y:S01]  /*26a0*/  FSETP.GE.AND P1, PT, |R72|.reuse, 0.60000002384185791016, PT ;  /* 0x3f19999a4800780b */ /* 0x040fe20003f26200 */
[----:B-----5:R-:W-:Y:S01]  /*26b0*/  HADD2.F32 R76, -RZ, R19.H0_H0 ;  /* 0x20000013ff4c7230 */ /* 0x020fe20000004100 */
[----:B------:R-:W-:Y:S01]  /*26c0*/  FSETP.GE.AND P0, PT, |R72|, 9.010913848876953125, PT ;  /* 0x41102cb44800780b */ /* 0x000fe20003f06200 */
[----:B------:R-:W1:Y:S01]  /*26d0*/  MUFU.EX2 R0, R0 ;  /* 0x0000000000007308 */ /* 0x000e620000000800 */
[----:B------:R-:W-:Y:S01]  /*26e0*/  HADD2.F32 R70, -RZ, R70.H0_H0 ;  /* 0x20000046ff467230 */ /* 0x000fe20000004100 */
[----:B------:R-:W-:Y:S01]  /*26f0*/  SHF.R.U32.HI R74, RZ, 0x10, R35 ;  /* 0x00000010ff4a7819 */ /* 0x000fe20000011623 */
[----:B------:R-:W-:-:S03]  /*2700*/  HADD2.F32 R78, -RZ, R17.H0_H0 ;  /* 0x20000011ff4e7230 */ /* 0x000fc60000004100 */
[----:B------:R-:W-:Y:S01]  /*2710*/  FMUL R11, R70, 0.035677410662174224854 ;  /* 0x3d12227a460b7820 */ /* 0x000fe20000400000 */
[----:B------:R-:W-:-:S03]  /*2720*/  HADD2.F32 R74, -RZ, R74.H0_H0 ;  /* 0x2000004aff4a7230 */ /* 0x000fc60000004100 */
[----:B------:R-:W-:-:S04]  /*2730*/  FFMA R11, R70, R11, 0.79788458347320556641 ;  /* 0x3f4c422a460b7423 */ /* 0x000fc8000000000b */
[----:B------:R-:W-:Y:S01]  /*2740*/  FMUL R20, R70, R11 ;  /* 0x0000000b46147220 */ /* 0x000fe20000400000 */
[----:B------:R-:W-:Y:S01]  /*2750*/  FFMA R11, R10, R39, -0.052303962409496307373 ;  /* 0xbd563cae0a0b7423 */ /* 0x000fe20000000027 */
[----:B-1----:R-:W-:Y:S02]  /*2760*/  FADD R8, R0, 1 ;  /* 0x3f80000000087421 */ /* 0x002fe40000000000 */
[----:B------:R-:W-:Y:S01]  /*2770*/  FMUL R21, |R20|, 2.8853900432586669922 ;  /* 0x4038aa3b14157820 */ /* 0x000fe20000400200 */
[C---:B------:R-:W-:Y:S01]  /*2780*/  FFMA R11, R10.reuse, R11, 0.1331529766321182251 ;  /* 0x3e0859410a0b7423 */ /* 0x040fe2000000000b */
[----:B------:R1:W2:Y:S03]  /*2790*/  MUFU.RCP R9, R8 ;  /* 0x0000000800097308 */ /* 0x0002a60000001000 */
[----:B------:R-:W-:-:S04]  /*27a0*/  FFMA R0, R10, R11, -0.33332768082618713379 ;  /* 0xbeaaa9ed0a007423 */ /* 0x000fc8000000000b */
[----:B------:R-:W-:Y:S01]  /*27b0*/  FFMA R11, R10, R0, RZ ;  /* 0x000000000a0b7223 */ /* 0x000fe200000000ff */
        /* <DEDUP_REMOVED lines=8> */
[----:B------:R-:W-:Y:S01]  /*2840*/  HADD2.F32 R72, -RZ, R35.H0_H0 ;  /* 0x20000023ff487230 */ /* 0x000fe20000004100 */
[----:B------:R-:W1:Y:S01]  /*2850*/  MUFU.RCP R9, R0 ;  /* 0x0000000000097308 */ /* 0x000e620000001000 */
[----:B------:R-:W-:Y:S01]  /*2860*/  FSETP.GE.AND P1, PT, |R20|, 0.60000002384185791016, PT ;  /* 0x3f19999a1400780b */ /* 0x000fe20003f26200 */
[----:B------:R-:W-:Y:S02]  /*2870*/  FMUL R35, R74, 0.035677410662174224854 ;  /* 0x3d12227a4a237820 */ /* 0x000fe40000400000 */
[----:B------:R-:W-:-:S02]  /*2880*/  FMUL R11, R72, 0.035677410662174224854 ;  /* 0x3d12227a480b7820 */ /* 0x000fc40000400000 */
[----:B------:R-:W-:Y:S02]  /*2890*/  FFMA R35, R74, R35, 0.79788458347320556641 ;  /* 0x3f4c422a4a237423 */ /* 0x000fe40000000023 */
[----:B------:R-:W-:Y:S01]  /*28a0*/  FFMA R21, R72, R11, 0.79788458347320556641 ;  /* 0x3f4c422a48157423 */ /* 0x000fe2000000000b */
[----:B------:R-:W-:Y:S01]  /*28b0*/  FFMA R11, R8, R39, -0.052303962409496307373 ;  /* 0xbd563cae080b7423 */ /* 0x000fe20000000027 */
[----:B------:R-:W-:Y:S02]  /*28c0*/  FMUL R35, R74, R35 ;  /* 0x000000234a237220 */ /* 0x000fe40000400000 */
[----:B------:R-:W-:Y:S01]  /*28d0*/  FMUL R21, R72, R21 ;  /* 0x0000001548157220 */ /* 0x000fe20000400000 */
[----:B------:R-:W-:-:S03]  /*28e0*/  FFMA R11, R8, R11, 0.1331529766321182251 ;  /* 0x3e085941080b7423 */ /* 0x000fc6000000000b */
[----:B------:R-:W-:Y:S01]  /*28f0*/  FMUL R10, |R21|, 2.8853900432586669922 ;  /* 0x4038aa3b150a7820 */ /* 0x000fe20000400200 */
[----:B-1----:R-:W-:Y:S01]  /*2900*/  FFMA R9, R9, -2, R38 ;  /* 0xc000000009097823 */ /* 0x002fe20000000026 */
[----:B------:R-:W-:-:S04]  /*2910*/  FFMA R0, R8, R11, -0.33332768082618713379 ;  /* 0xbeaaa9ed08007423 */ /* 0x000fc8000000000b */
[----:B------:R-:W1:Y:S01]  /*2920*/  MUFU.EX2 R10, R10 ;  /* 0x0000000a000a7308 */ /* 0x000e620000000800 */
[----:B------:R-:W-:Y:S01]  /*2930*/  FSEL R9, R9, 1, !P0 ;  /* 0x3f80000009097808 */ /* 0x000fe20004000000 */
[----:B------:R-:W-:Y:S01]  /*2940*/  FFMA R11, R8, R0, RZ ;  /* 0x00000000080b7223 */ /* 0x000fe200000000ff */
        /* <DEDUP_REMOVED lines=25> */
[----:B0-----:R-:W-:Y:S01]  /*2ae0*/  LOP3.LUT R2, R8, R61, RZ, 0xfc, !PT ;  /* 0x0000003d08027212 */ /* 0x001fe200078efcff */
[----:B------:R-:W-:Y:S01]  /*2af0*/  HADD2.F32 R61, -RZ, R12.H0_H0 ;  /* 0x2000000cff3d7230 */ /* 0x000fe20000004100 */
[----:B------:R-:W-:Y:S01]  /*2b00*/  LOP3.LUT R9, R9, R71, RZ, 0xfc, !PT ;  /* 0x0000004709097212 */ /* 0x000fe200078efcff */
[----:B------:R-:W-:-:S04]  /*2b10*/  FFMA R0, R11, R0, 0.1331529766321182251 ;  /* 0x3e0859410b007423 */ /* 0x000fc80000000000 */
        /* <DEDUP_REMOVED lines=12> */
[----:B------:R-:W-:Y:S01]  /*2be0*/  HADD2.F32 R62, -RZ, R62.H0_H0 ;  /* 0x2000003eff3e7230 */ /* 0x000fe20000004100 */
[----:B------:R-:W-:Y:S01]  /*2bf0*/  LOP3.LUT R10, R20, R75, RZ, 0xfc, !PT ;  /* 0x0000004b140a7212 */ /* 0x000fe200078efcff */
[----:B------:R-:W-:Y:S01]  /*2c00*/  FFMA R0, R61, R0, 0.79788458347320556641 ;  /* 0x3f4c422a3d007423 */ /* 0x000fe20000000000 */
[----:B------:R-:W-:-:S02]  /*2c10*/  LOP3.LUT R21, R21, R67, RZ, 0xfc, !PT ;  /* 0x0000004315157212 */ /* 0x000fc400078efcff */
[----:B------:R-:W-:Y:S01]  /*2c20*/  FMUL R65, R62, 0.035677410662174224854 ;  /* 0x3d12227a3e417820 */ /* 0x000fe20000400000 */
[----:B------:R-:W-:-:S03]  /*2c30*/  FMUL R34, R61, R0 ;  /* 0x000000003d227220 */ /* 0x000fc60000400000 */
[----:B------:R-:W-:Y:S01]  /*2c40*/  FFMA R65, R62, R65, 0.79788458347320556641 ;  /* 0x3f4c422a3e417423 */ /* 0x000fe20000000041 */
        /* <DEDUP_REMOVED lines=31> */
[----:B------:R-:W-:Y:S01]  /*2e40*/  HADD2.F32 R34, -RZ, R13.H0_H0 ;  /* 0x2000000dff227230 */ /* 0x000fe20000004100 */
[----:B------:R-:W-:-:S04]  /*2e50*/  FSEL R20, R67, 1, !P0 ;  /* 0x3f80000043147808 */ /* 0x000fc80004000000 */
        /* <DEDUP_REMOVED lines=21> */
[----:B------:R-:W-:-:S04]  /*2fb0*/  FFMA R67, R81, R32, 0.5 ;  /* 0x3f00000051437423 */ /* 0x000fc80000000020 */
[----:B------:R-:W-:Y:S01]  /*2fc0*/  FMUL R67, R72, R67 ;  /* 0x0000004348437220 */ /* 0x000fe20000400000 */
        /* <DEDUP_REMOVED lines=23> */
[----:B------:R-:W-:Y:S01]  /*3140*/  HADD2.F32 R79, -RZ, R79.H0_H0 ;  /* 0x2000004fff4f7230 */ /* 0x000fe20000004100 */
        /* <DEDUP_REMOVED lines=18> */
[----:B------:R-:W-:-:S05]  /*3270*/  SHF.R.U64 R70, R18, 0x10, R19 ;  /* 0x0000001012467819 */ /* 0x000fca0000001213 */
[----:B------:R-:W-:Y:S02]  /*3280*/  HADD2.F32 R70, -RZ, R70.H0_H0 ;  /* 0x20000046ff467230 */ /* 0x000fe40000004100 */
        /* <DEDUP_REMOVED lines=68> */
[----:B------:R-:W-:-:S05]  /*36d0*/  HADD2.F32 R18, -RZ, R16.H0_H0 ;  /* 0x20000010ff127230 */ /* 0x000fca0000004100 */
        /* <DEDUP_REMOVED lines=14> */
[----:B------:R-:W-:-:S03]  /*37c0*/  FMNMX R73, |R46|, R73, !PT ;  /* 0x000000492e497209 */ /* 0x000fc60007800200 */
[----:B------:R-:W-:Y:S01]  /*37d0*/  HADD2.F32 R76, -RZ, R76.H0_H0 ;  /* 0x2000004cff4c7230 */ /* 0x000fe20000004100 */
        /* <DEDUP_REMOVED lines=10> */
[----:B------:R-:W-:-:S04]  /*3880*/  FMUL R17, R76, 0.035677410662174224854 ;  /* 0x3d12227a4c117820 */ /* 0x000fc80000400000 */
[----:B------:R-:W-:Y:S02]  /*3890*/  HADD2.F32 R74, -RZ, R74.H0_H0 ;  /* 0x2000004aff4a7230 */ /* 0x000fe40000004100 */
        /* <DEDUP_REMOVED lines=64> */
[----:B------:R-:W-:Y:S01]  /*3ca0*/  LOP3.LUT R17, R0, 0x1f, RZ, 0xc0, !PT ;  /* 0x0000001f00117812 */ /* 0x000fe200078ec0ff */
[----:B------:R-:W-:Y:S01]  /*3cb0*/  VIADD R0, R40, 0x2 ;  /* 0x0000000228007836 */ /* 0x000fe20000000000 */
[----:B------:R-:W-:Y:S02]  /*3cc0*/  LOP3.LUT R58, R58, 0x1f, RZ, 0xc0, !PT ;  /* 0x0000001f3a3a7812 */ /* 0x000fe400078ec0ff */
[----:B------:R-:W-:Y:S02]  /*3cd0*/  ISETP.GE.U32.OR P0, PT, R17, R26, P0 ;  /* 0x0000001a1100720c */ /* 0x000fe40000706470 */
[----:B------:R-:W-:Y:S02]  /*3ce0*/  ISETP.GE.U32.AND P1, PT, R0, R27, PT ;  /* 0x0000001b0000720c */ /* 0x000fe40003f26070 */
[----:B------:R-:W-:-:S02]  /*3cf0*/  IADD3 R17, P2, R51, R14, RZ ;  /* 0x0000000e33117210 */ /* 0x000fc40007f5e0ff */
[C---:B------:R-:W-:Y:S02]  /*3d00*/  ISETP.LT.U32.AND P1, PT, R58.reuse, R26, !P1 ;  /* 0x0000001a3a00720c */ /* 0x040fe40004f21070 */
[----:B------:R-:W-:Y:S02]  /*3d10*/  IADD3 R16, P3, R58, R17, RZ ;  /* 0x000000113a107210 */ /* 0x000fe40007f7e0ff */
[----:B------:R-:W-:-:S04]  /*3d20*/  IADD3.X R0, R44, R7, RZ, P2, !PT ;  /* 0x000000072c007210 */ /* 0x000fc800017fe4ff */
[----:B------:R-:W-:-:S05]  /*3d30*/  IADD3.X R17, RZ, R0, RZ, P3, !PT ;  /* 0x00000000ff117210 */ /* 0x000fca0001ffe4ff */
[----:B------:R-:W-:Y:S02]  /*3d40*/  @P1 IADD3 R0, P2, R16, R51, RZ ;  /* 0x0000003310001210 */ /* 0x000fe40007f5e0ff */
[----:B------:R-:W-:Y:S02]  /*3d50*/  @!P1 CS2R R48, SRZ ;  /* 0x0000000000309805 */ /* 0x000fe4000001ff00 */
        /* <DEDUP_REMOVED lines=8> */
[----:B------:R-:W-:Y:S02]  /*3de0*/  @P1 IADD3 R22, R43, R39, RZ ;  /* 0x000000272b161210 */ /* 0x000fe40007ffe0ff */
[----:B------:R-:W-:-:S02]  /*3df0*/  @P1 LEA R72, P2, R38, R33, 0x3 ;  /* 0x0000002126481211 */ /* 0x000fc400078418ff */
[----:B0-----:R-:W-:Y:S01]  /*3e00*/  @P1 MOV R34, R16 ;  /* 0x0000001000221202 */ /* 0x001fe20000000f00 */
[----:B------:R-:W-:Y:S01]  /*3e10*/  FMUL R66, R70, R71 ;  /* 0x0000004746427220 */ /* 0x000fe20000400000 */
[----:B------:R-:W-:Y:S02]  /*3e20*/  @P1 MOV R35, R17 ;  /* 0x0000001100231202 */ /* 0x000fe40000000f00 */
[----:B------:R-:W-:Y:S02]  /*3e30*/  @!P1 CS2R R42, SRZ ;  /* 0x00000000002a9805 */ /* 0x000fe4000001ff00 */
[----:B------:R-:W-:Y:S01]  /*3e40*/  @P1 LEA.HI.X R73, R38, R23, R22, 0x3, P2 ;  /* 0x0000001726491211 */ /* 0x000fe200010f1c16 */
[----:B------:R-:W-:Y:S01]  /*3e50*/  FFMA R22, R69, R32, 0.5 ;  /* 0x3f00000045167423 */ /* 0x000fe20000000020 */
[----:B------:R-:W-:Y:S02]  /*3e60*/  @P1 IMAD R39, R28, 0x6, RZ ;  /* 0x000000061c271824 */ /* 0x000fe400078e02ff */
[----:B------:R-:W-:-:S04]  /*3e70*/  @P1 IMAD.WIDE.U32 R34, R29, 0x6, R34 ;  /* 0x000000061d221825 */ /* 0x000fc800078e0022 */
[----:B------:R-:W-:Y:S01]  /*3e80*/  FMUL R69, R79, R22 ;  /* 0x000000164f457220 */ /* 0x000fe20000400000 */
[----:B------:R-:W-:Y:S01]  /*3e90*/  FMNMX R79, |R59|, R0, !PT ;  /* 0x000000003b4f7209 */ /* 0x000fe20007800200 */
[----:B------:R-:W-:Y:S01]  /*3ea0*/  FFMA R77, R77, R32, 0.5 ;  /* 0x3f0000004d4d7423 */ /* 0x000fe20000000020 */
[----:B------:R-:W-:Y:S01]  /*3eb0*/  @P1 IMAD.IADD R0, R39, 0x1, R35 ;  /* 0x0000000127001824 */ /* 0x000fe200078e0223 */
[C---:B------:R-:W-:Y:S01]  /*3ec0*/  @P1 LEA R70, P2, R34.reuse, R33, 0x3 ;  /* 0x0000002122461211 */ /* 0x040fe200078418ff */
[----:B------:R0:W5:Y:S01]  /*3ed0*/  @P1 LDG.E.64 R42, desc[UR10][R72.64] ;  /* 0x0000000a482a1981 */ /* 0x000162000c1e1b00 */
[----:B------:R-:W-:Y:S02]  /*3ee0*/  @P1 MOV R35, R17 ;  /* 0x0000001100231202 */ /* 0x000fe40000000f00 */
[----:B------:R-:W-:Y:S02]  /*3ef0*/  @!P1 CS2R R38, SRZ ;  /* 0x0000000000269805 */ /* 0x000fe4000001ff00 */
[----:B------:R-:W-:-:S02]  /*3f00*/  @P1 LEA.HI.X R71, R34, R23, R0, 0x3, P2 ;  /* 0x0000001722471211 */ /* 0x000fc400010f1c00 */
[----:B------:R-:W-:Y:S01]  /*3f10*/  @P1 MOV R34, R16 ;  /* 0x0000001000221202 */ /* 0x000fe20000000f00 */
[----:B------:R-:W-:Y:S01]  /*3f20*/  @P1 IMAD R17, R28, 0x7, RZ ;  /* 0x000000071c111824 */ /* 0x000fe200078e02ff */
[----:B------:R-:W-:Y:S01]  /*3f30*/  FMNMX R79, |R50|, R79, !PT ;  /* 0x0000004f324f7209 */ /* 0x000fe20007800200 */
[----:B------:R1:W5:Y:S02]  /*3f40*/  @P1 LDG.E.64 R38, desc[UR10][R70.64] ;  /* 0x0000000a46261981 */ /* 0x000364000c1e1b00 */
[----:B------:R-:W-:Y:S01]  /*3f50*/  @P1 IMAD.WIDE.U32 R34, R29, 0x7, R34 ;  /* 0x000000071d221825 */ /* 0x000fe200078e0022 */
[----:B------:R-:W-:-:S04]  /*3f60*/  FMNMX R52, |R52|, R79, !PT ;  /* 0x0000004f34347209 */ /* 0x000fc80007800200 */
[----:B------:R-:W-:Y:S02]  /*3f70*/  @P1 IADD3 R0, R17, R35, RZ ;  /* 0x0000002311001210 */ /* 0x000fe40007ffe0ff */
        /* <DEDUP_REMOVED lines=53> */
.L_x_29433:
[----:B------:R-:W-:Y:S05]  /*42d0*/  BSYNC B0 ;  /* 0x0000000000007941 */ /* 0x000fea0003800000 */
.L_x_29432:
        /* <DEDUP_REMOVED lines=13> */
[----:B------:R-:W-:-:S04]  /*43b0*/  IADD3.X R67, RZ, R44, R67, P2, P3 ;  /* 0x0000002cff437210 */ /* 0x000fc800017e6443 */
[----:B------:R-:W-:Y:S02]  /*43c0*/  IADD3.X R67, R67, R28, RZ, P1, !PT ;  /* 0x0000001c43437210 */ /* 0x000fe40000ffe4ff */
[----:B------:R-:W-:-:S04]  /*43d0*/  LEA R72, P1, R20, R37, 0x3 ;  /* 0x0000002514487211 */ /* 0x000fc800078218ff */
[----:B------:R-:W-:-:S05]  /*43e0*/  LEA.HI.X R73, R20, R36, R67, 0x3, P1 ;  /* 0x0000002414497211 */ /* 0x000fca00008f1c43 */
[----:B------:R4:W-:Y:S04]  /*43f0*/  STG.E.64 desc[UR10][R72.64], R52 ;  /* 0x0000003448007986 */ /* 0x0009e8000c101b0a */
.L_x_29435:
[----:B------:R-:W-:Y:S05]  /*4400*/  BSYNC B0 ;  /* 0x0000000000007941 */ /* 0x000fea0003800000 */
.L_x_29434:
        /* <DEDUP_REMOVED lines=12> */
[----:B------:R-:W-:-:S04]  /*44d0*/  IMAD.WIDE.U32 R72, R67, 0x10000, RZ ;  /* 0x0001000043487825 */ /* 0x000fc800078e00ff */
[----:B--2---:R-:W-:Y:S01]  /*44e0*/  IMAD.U32 R67, R71, 0x10000, RZ ;  /* 0x0001000047437824 */ /* 0x004fe200078e00ff */
[----:B------:R-:W-:Y:S02]  /*44f0*/  LOP3.LUT R72, R72, R0, RZ, 0xfc, !PT ;  /* 0x0000000048487212 */ /* 0x000fe400078efcff */
[----:B------:R-:W-:Y:S02]  /*4500*/  IADD3 R0, R31, -0x1, -R46 ;  /* 0xffffffff1f007810 */ /* 0x000fe40007ffe82e */
[----:B------:R-:W-:Y:S02]  /*4510*/  LOP3.LUT R73, R73, R67, R22, 0xfe, !PT ;  /* 0x0000004349497212 */ /* 0x000fe400078efe16 */
[----:B------:R-:W-:Y:S02]  /*4520*/  LOP3.LUT R0, R0, 0x1f, RZ, 0xc0, !PT ;  /* 0x0000001f00007812 */ /* 0x000fe400078ec0ff */
[----:B------:R-:W-:Y:S02]  /*4530*/  LOP3.LUT R67, R7, 0x1fffffff, RZ, 0xc0, !PT ;  /* 0x1fffffff07437812 */ /* 0x000fe400078ec0ff */
[----:B------:R-:W-:-:S04]  /*4540*/  IADD3 R0, P2, P3, R0, R14, R51 ;  /* 0x0000000e00007210 */ /* 0x000fc80007b5e033 */
[----:B------:R-:W-:Y:S02]  /*4550*/  LEA R0, P1, R29, R0, 0x1 ;  /* 0x000000001d007211 */ /* 0x000fe400078208ff */
[----:B------:R-:W-:-:S04]  /*4560*/  IADD3.X R67, RZ, R44, R67, P2, P3 ;  /* 0x0000002cff437210 */ /* 0x000fc800017e6443 */
[----:B------:R-:W-:Y:S02]  /*4570*/  LEA.HI.X R67, R29, R67, R28, 0x1, P1 ;  /* 0x000000431d437211 */ /* 0x000fe400008f0c1c */
[----:B------:R-:W-:-:S04]  /*4580*/  LEA R74, P1, R0, R37, 0x3 ;  /* 0x00000025004a7211 */ /* 0x000fc800078218ff */
[----:B------:R-:W-:-:S05]  /*4590*/  LEA.HI.X R75, R0, R36, R67, 0x3, P1 ;  /* 0x00000024004b7211 */ /* 0x000fca00008f1c43 */
[----:B------:R0:W-:Y:S04]  /*45a0*/  STG.E.64 desc[UR10][R74.64], R72 ;  /* 0x000000484a007986 */ /* 0x0001e8000c101b0a */
.L_x_29437:
[----:B------:R-:W-:Y:S05]  /*45b0*/  BSYNC B0 ;  /* 0x0000000000007941 */ /* 0x000fea0003800000 */
.L_x_29436:
        /* <DEDUP_REMOVED lines=22> */
[----:B------:R-:W-:Y:S02]  /*4720*/  IADD3 R15, R71, R73, RZ ;  /* 0x00000049470f7210 */ /* 0x000fe40007ffe0ff */
[----:B------:R-:W-:Y:S02]  /*4730*/  LEA R14, P0, R72, R37, 0x3 ;  /* 0x00000025480e7211 */ /* 0x000fe400078018ff */
[----:B---3--:R-:W-:Y:S02]  /*4740*/  SHF.L.U32 R71, R52, 0x10, RZ ;  /* 0x0000001034477819 */ /* 0x008fe400000006ff */
[----:B------:R-:W-:Y:S01]  /*4750*/  LEA.HI.X R15, R72, R36, R15, 0x3, P0 ;  /* 0x00000024480f7211 */ /* 0x000fe200000f1c0f */
[----:B--2---:R-:W-:-:S05]  /*4760*/  IMAD.WIDE.U32 R72, R65, 0x10000, RZ ;  /* 0x0001000041487825 */ /* 0x004fca00078e00ff */
[----:B------:R-:W-:Y:S02]  /*4770*/  LOP3.LUT R73, R73, R71, R68, 0xfe, !PT ;  /* 0x0000004749497212 */ /* 0x000fe400078efe44 */
[----:B------:R-:W-:-:S05]  /*4780*/  LOP3.LUT R72, R72, R67, RZ, 0xfc, !PT ;  /* 0x0000004348487212 */ /* 0x000fca00078efcff */
[----:B------:R0:W-:Y:S02]  /*4790*/  STG.E.64 desc[UR10][R14.64], R72 ;  /* 0x000000480e007986 */ /* 0x0001e4000c101b0a */
.L_x_29439:
[----:B------:R-:W-:Y:S05]  /*47a0*/  BSYNC B0 ;  /* 0x0000000000007941 */ /* 0x000fea0003800000 */
.L_x_29438:
[----:B-----5:R-:W-:Y:S01]  /*47b0*/  HADD2.F32 R71, -RZ, R48.H0_H0 ;  /* 0x20000030ff477230 */ /* 0x020fe20000004100 */
[--C-:B0-----:R-:W-:Y:S02]  /*47c0*/  SHF.R.U64 R14, R48, 0x10, R49.reuse ;  /* 0x00000010300e7819 */ /* 0x101fe40000001231 */
[----:B------:R-:W-:Y:S02]  /*47d0*/  MOV R74, 0x3f800000 ;  /* 0x3f800000004a7802 */ /* 0x000fe40000000f00 */
[C---:B------:R-:W-:Y:S01]  /*47e0*/  FMUL R0, R71.reuse, 0.035677410662174224854 ;  /* 0x3d12227a47007820 */ /* 0x040fe20000400000 */
[----:B------:R-:W-:Y:S01]  /*47f0*/  HADD2.F32 R14, -RZ, R14.H0_H0 ;  /* 0x2000000eff0e7230 */ /* 0x000fe20000004100 */
[----:B------:R-:W-:Y:S02]  /*4800*/  FMNMX R60, |R60|, R63, !PT ;  /* 0x0000003f3c3c7209 */ /* 0x000fe40007800200 */
[----:B------:R-:W-:Y:S01]  /*4810*/  FFMA R0, R71, R0, 0.79788458347320556641 ;  /* 0x3f4c422a47007423 */ /* 0x000fe20000000000 */
[----:B------:R-:W-:Y:S01]  /*4820*/  SHF.R.U32.HI R76, RZ, 0x10, R49 ;  /* 0x00000010ff4c7819 */ /* 0x000fe20000011631 */
[----:B------:R-:W-:Y:S01]  /*4830*/  FMUL R15, R14, 0.035677410662174224854 ;  /* 0x3d12227a0e0f7820 */ /* 0x000fe20000400000 */
[----:B------:R-:W-:Y:S01]  /*4840*/  FMNMX R60, |R61|, R60, !PT ;  /* 0x0000003c3d3c7209 */ /* 0x000fe20007800200 */
[----:B------:R-:W-:Y:S01]  /*4850*/  FMUL R13, R71, R0 ;  /* 0x00000000470d7220 */ /* 0x000fe20000400000 */
[----:B------:R-:W-:Y:S01]  /*4860*/  IADD3 R40, R40, 0x3, RZ ;  /* 0x0000000328287810 */ /* 0x000fe20007ffe0ff */
[----:B------:R-:W-:Y:S01]  /*4870*/  FFMA R73, R14, R15, 0.79788458347320556641 ;  /* 0x3f4c422a0e497423 */ /* 0x000fe2000000000f */
[----:B------:R-:W-:-:S02]  /*4880*/  HADD2.F32 R76, -RZ, R76.H0_H0 ;  /* 0x2000004cff4c7230 */ /* 0x000fc40000004100 */
[C---:B------:R-:W-:Y:S01]  /*4890*/  FMUL R0, |R13|.reuse, 2.8853900432586669922 ;  /* 0x4038aa3b0d007820 */ /* 0x040fe20000400200 */
[C---:B------:R-:W-:Y:S01]  /*48a0*/  FMUL R44, R13.reuse, R13 ;  /* 0x0000000d0d2c7220 */ /* 0x040fe20000400000 */
[----:B------:R-:W-:Y:S01]  /*48b0*/  FMUL R48, R14, R73 ;  /* 0x000000490e307220 */ /* 0x000fe20000400000 */
[----:B------:R-:W-:Y:S01]  /*48c0*/  HFMA2.MMA R73, -RZ, RZ, 1.125, -9232 ;  /* 0x3c80f082ff497435 */ /* 0x000fe200000001ff */
[C---:B------:R-:W-:Y:S02]  /*48d0*/  FSETP.GE.AND P1, PT, |R13|.reuse, 0.60000002384185791016, PT ;  /* 0x3f19999a0d00780b */ /* 0x040fe40003f26200 */
[----:B------:R-:W0:Y:S01]  /*48e0*/  MUFU.EX2 R0, R0 ;  /* 0x0000000000007308 */ /* 0x000e220000000800 */
[----:B------:R-:W-:Y:S01]  /*48f0*/  FMUL R72, |R48|, 2.8853900432586669922 ;  /* 0x4038aa3b30487820 */ /* 0x000fe20000400200 */
[----:B------:R-:W-:Y:S02]  /*4900*/  FSETP.GE.AND P0, PT, |R13|, 9.010913848876953125, PT ;  /* 0x41102cb40d00780b */ /* 0x000fe40003f06200 */
[----:B------:R-:W-:-:S03]  /*4910*/  SHF.L.U32 R67, R67, 0x10, RZ ;  /* 0x0000001043437819 */ /* 0x000fc600000006ff */
[C---:B------:R-:W-:Y:S01]  /*4920*/  FFMA R75, R44.reuse, R73, -0.052303962409496307373 ;  /* 0xbd563cae2c4b7423 */ /* 0x040fe20000000049 */
[----:B------:R-:W1:Y:S03]  /*4930*/  MUFU.EX2 R72, R72 ;  /* 0x0000004800487308 */ /* 0x000e660000000800 */
[----:B------:R-:W-:Y:S01]  /*4940*/  FFMA R75, R44, R75, 0.1331529766321182251 ;  /* 0x3e0859412c4b7423 */ /* 0x000fe2000000004b */
[----:B0-----:R-:W-:-:S03]  /*4950*/  FADD R15, R0, 1 ;  /* 0x3f800000000f7421 */ /* 0x001fc60000000000 */
[----:B------:R-:W-:-:S04]  /*4960*/  FFMA R0, R44, R75, -0.33332768082618713379 ;  /* 0xbeaaa9ed2c007423 */ /* 0x000fc8000000004b */
[----:B------:R-:W-:Y:S01]  /*4970*/  FFMA R44, R44, R0, RZ ;  /* 0x000000002c2c7223 */ /* 0x000fe200000000ff */
[----:B------:R-:W0:Y:S01]  /*4980*/  MUFU.RCP R15, R15 ;  /* 0x0000000f000f7308 */ /* 0x000e220000001000 */
[----:B-1----:R-:W-:Y:S01]  /*4990*/  FADD R75, R72, 1 ;  /* 0x3f800000484b7421 */ /* 0x002fe20000000000 */
[----:B------:R-:W-:-:S06]  /*49a0*/  HADD2.F32 R72, -RZ, R49.H0_H0 ;  /* 0x20000031ff487230 */ /* 0x000fcc0000004100 */
        /* <DEDUP_REMOVED lines=31> */
[----:B------:R-:W-:Y:S01]  /*4ba0*/  FMNMX R61, |R19|, R60, !PT ;  /* 0x0000003c133d7209 */ /* 0x000fe20007800200 */
[----:B------:R-:W-:Y:S01]  /*4bb0*/  HADD2.F32 R60, -RZ, R42.H0_H0 ;  /* 0x2000002aff3c7230 */ /* 0x000fe20000004100 */
[----:B------:R-:W-:-:S05]  /*4bc0*/  SHF.R.U64 R42, R42, 0x10, R43 ;  /* 0x000000102a2a7819 */ /* 0x000fca000000122b */
        /* <DEDUP_REMOVED lines=31> */
[----:B------:R-:W-:Y:S02]  /*4dc0*/  HADD2.F32 R62, -RZ, R43.H0_H0 ;  /* 0x2000002bff3e7230 */ /* 0x000fe40000004100 */
        /* <DEDUP_REMOVED lines=11> */
[----:B------:R-:W-:-:S03]  /*4e80*/  FMNMX R70, |R70|, R69, !PT ;  /* 0x0000004546467209 */ /* 0x000fc60007800200 */
[----:B------:R-:W-:Y:S02]  /*4e90*/  HADD2.F32 R64, -RZ, R64.H0_H0 ;  /* 0x20000040ff407230 */ /* 0x000fe40000004100 */
[----:B0-----:R-:W-:Y:S01]  /*4ea0*/  FADD R44, R0, 1 ;  /* 0x3f800000002c7421 */ /* 0x001fe20000000000 */
[----:B------:R-:W-:Y:S01]  /*4eb0*/  FFMA R0, R61, R48, -0.33332768082618713379 ;  /* 0xbeaaa9ed3d007423 */ /* 0x000fe20000000030 */
[----:B------:R-:W-:Y:S01]  /*4ec0*/  FMNMX R70, |R57|, R70, !PT ;  /* 0x0000004639467209 */ /* 0x000fe20007800200 */
[----:B------:R-:W-:Y:S01]  /*4ed0*/  HADD2.F32 R57, -RZ, R34.H0_H0 ;  /* 0x20000022ff397230 */ /* 0x000fe20000004100 */
[----:B------:R-:W0:Y:S01]  /*4ee0*/  MUFU.RCP R49, R44 ;  /* 0x0000002c00317308 */ /* 0x000e220000001000 */
[----:B------:R-:W-:Y:S01]  /*4ef0*/  FFMA R0, R61, R0, RZ ;  /* 0x000000003d007223 */ /* 0x000fe200000000ff */
        /* <DEDUP_REMOVED lines=70> */
[----:B------:R-:W-:-:S03]  /*5360*/  FMNMX R44, |R17|, R44, !PT ;  /* 0x0000002c112c7209 */ /* 0x000fc60007800200 */
[----:B------:R-:W-:Y:S01]  /*5370*/  FMUL R13, R48, R13 ;  /* 0x0000000d300d7220 */ /* 0x000fe20000400000 */
[----:B------:R-:W-:-:S03]  /*5380*/  HADD2.F32 R59, -RZ, R59.H0_H0 ;  /* 0x2000003bff3b7230 */ /* 0x000fc60000004100 */
        /* <DEDUP_REMOVED lines=9> */
[----:B------:R-:W-:-:S03]  /*5420*/  IMAD.U32 R66, R45, 0x10000, RZ ;  /* 0x000100002d427824 */ /* 0x000fc600078e00ff */
[----:B------:R-:W-:Y:S01]  /*5430*/  FFMA R0, R43, R0, RZ ;  /* 0x000000002b007223 */ /* 0x000fe200000000ff */
[----:B------:R-:W0:Y:S01]  /*5440*/  MUFU.RCP R19, R19 ;  /* 0x0000001300137308 */ /* 0x000e220000001000 */
[----:B------:R-:W-:-:S05]  /*5450*/  SHF.R.U64 R43, R38, 0x10, R39 ;  /* 0x00000010262b7819 */ /* 0x000fca0000001227 */
        /* <DEDUP_REMOVED lines=19> */
[----:B0-----:R-:W-:Y:S02]  /*5590*/  HADD2.F32 R38, -RZ, R39.H0_H0 ;  /* 0x20000027ff267230 */ /* 0x001fe40000004100 */
[----:B-1----:R-:W-:-:S05]  /*55a0*/  FFMA R49, R49, -2, R74 ;  /* 0xc000000031317823 */ /* 0x002fca000000004a */
[----:B------:R-:W-:-:S04]  /*55b0*/  FSEL R40, R49, 1, !P1 ;  /* 0x3f80000031287808 */ /* 0x000fc80004800000 */
[--C-:B------:R-:W-:Y:S01]  /*55c0*/  LOP3.LUT R49, R40, 0x80000000, R13.reuse, 0xb8, !PT ;  /* 0x8000000028317812 */ /* 0x100fe200078eb80d */
[----:B------:R-:W-:Y:S01]  /*55d0*/  @!P2 FFMA R49, R13, R0, R13 ;  /* 0x000000000d31a223 */ /* 0x000fe2000000000d */
[----:B------:R-:W-:Y:S01]  /*55e0*/  FMUL R13, R38, 0.035677410662174224854 ;  /* 0x3d12227a260d7820 */ /* 0x000fe20000400000 */
[----:B------:R-:W-:-:S03]  /*55f0*/  SHF.L.U32 R40, R3, 0x10, RZ ;  /* 0x0000001003287819 */ /* 0x000fc600000006ff */
[C---:B------:R-:W-:Y:S01]  /*5600*/  FFMA R13, R38.reuse, R13, 0.79788458347320556641 ;  /* 0x3f4c422a260d7423 */ /* 0x040fe2000000000d */
[----:B------:R-:W-:Y:S02]  /*5610*/  LOP3.LUT R3, R9, R40, RZ, 0xfc, !PT ;  /* 0x0000002809037212 */ /* 0x000fe400078efcff */
[----:B------:R-:W-:Y:S01]  /*5620*/  LOP3.LUT R9, R11, R66, RZ, 0xfc, !PT ;  /* 0x000000420b097212 */ /* 0x000fe200078efcff */
        /* <DEDUP_REMOVED lines=105> */
[----:B------:R-:W-:-:S05]  /*5cc0*/  SHF.R.U32.HI R45, RZ, 0x10, R35 ;  /* 0x00000010ff2d7819 */ /* 0x000fca0000011623 */
        /* <DEDUP_REMOVED lines=22> */
[----:B------:R-:W-:-:S05]  /*5e30*/  IMAD.WIDE.U32 R34, R29, R0, RZ ;  /* 0x000000001d227225 */ /* 0x000fca00078e00ff */
[----:B------:R-:W-:Y:S02]  /*5e40*/  IADD3 R0, R35, R39, RZ ;  /* 0x0000002723007210 */ /* 0x000fe40007ffe0ff */
[----:B------:R-:W-:Y:S02]  /*5e50*/  IADD3 R34, P1, R51, R34, RZ ;  /* 0x0000002233227210 */ /* 0x000fe40007f3e0ff */
[----:B------:R-:W-:-:S03]  /*5e60*/  @P0 LOP3.LUT R35, R7, 0x1fffffff, RZ, 0xc0, !PT ;  /* 0x1fffffff07230812 */ /* 0x000fc600078ec0ff */
[----:B------:R-:W-:Y:S01]  /*5e70*/  IMAD.X R0, R0, 0x1, R7, P1 ;  /* 0x0000000100007824 */ /* 0x000fe200008e0607 */
[----:B------:R-:W-:-:S04]  /*5e80*/  IADD3 R47, P1, R34, R51, RZ ;  /* 0x00000033222f7210 */ /* 0x000fc80007f3e0ff */
[----:B------:R-:W-:Y:S01]  /*5e90*/  IADD3.X R60, R0, R7, RZ, P1, !PT ;  /* 0x00000007003c7210 */ /* 0x000fe20000ffe4ff */
[----:B------:R-:W-:Y:S01]  /*5ea0*/  @P0 IMAD R39, R28, 0x5, RZ ;  /* 0x000000051c270824 */ /* 0x000fe200078e02ff */
[----:B------:R-:W-:Y:S01]  /*5eb0*/  IADD3 R14, P1, R56, R47, RZ ;  /* 0x0000002f380e7210 */ /* 0x000fe20007f3e0ff */
[----:B------:R-:W-:Y:S01]  /*5ec0*/  FMUL R42, R42, R75 ;  /* 0x0000004b2a2a7220 */ /* 0x000fe20000400000 */
[-C--:B------:R-:W-:Y:S01]  /*5ed0*/  FFMA R65, R79, R32.reuse, 0.5 ;  /* 0x3f0000004f417423 */ /* 0x080fe20000000020 */
[----:B------:R-:W-:Y:S01]  /*5ee0*/  FFMA R91, R91, R32, 0.5 ;  /* 0x3f0000005b5b7423 */ /* 0x000fe20000000020 */
[----:B------:R-:W-:Y:S01]  /*5ef0*/  IADD3.X R15, RZ, R60, RZ, P1, !PT ;  /* 0x0000003cff0f7210 */ /* 0x000fe20000ffe4ff */
[----:B------:R-:W-:Y:S01]  /*5f00*/  FMUL R0, R62, R89 ;  /* 0x000000593e007220 */ /* 0x000fe20000400000 */
        /* <DEDUP_REMOVED lines=13> */
[----:B0-----:R-:W-:Y:S02]  /*5fe0*/  @P0 MOV R34, R14 ;  /* 0x0000000e00220202 */ /* 0x001fe40000000f00 */
[----:B------:R-:W-:Y:S01]  /*5ff0*/  @P0 MOV R35, R15 ;  /* 0x0000000f00230202 */ /* 0x000fe20000000f00 */
[----:B------:R-:W-:Y:S01]  /*6000*/  @P0 IMAD R39, R28, 0x6, RZ ;  /* 0x000000061c270824 */ /* 0x000fe200078e02ff */
[----:B------:R-:W-:Y:S01]  /*6010*/  @!P0 CS2R R40, SRZ ;  /* 0x0000000000288805 */ /* 0x000fe2000001ff00 */
[----:B------:R-:W-:Y:S01]  /*6020*/  FMUL R64, R64, R87 ;  /* 0x0000005740407220 */ /* 0x000fe20000400000 */
[----:B------:R-:W-:-:S04]  /*6030*/  @P0 IMAD.WIDE.U32 R34, R29, 0x6, R34 ;  /* 0x000000061d220825 */ /* 0x000fc800078e0022 */
[----:B------:R0:W5:Y:S01]  /*6040*/  @P0 LDG.E.64 R40, desc[UR10][R74.64] ;  /* 0x0000000a4a280981 */ /* 0x000162000c1e1b00 */
[----:B------:R-:W-:Y:S01]  /*6050*/  @P0 IMAD.IADD R35, R39, 0x1, R35 ;  /* 0x0000000127230824 */ /* 0x000fe200078e0223 */
[C---:B------:R-:W-:Y:S01]  /*6060*/  @P0 LEA R78, P1, R34.reuse, R33, 0x3 ;  /* 0x00000021224e0211 */ /* 0x040fe200078218ff */
[----:B------:R-:W-:Y:S01]  /*6070*/  @P0 IMAD.WIDE.U32 R14, R29, 0x7, R14 ;  /* 0x000000071d0e0825 */ /* 0x000fe200078e000e */
[----:B------:R-:W-:Y:S02]  /*6080*/  @!P0 CS2R R38, SRZ ;  /* 0x0000000000268805 */ /* 0x000fe4000001ff00 */
[----:B------:R-:W-:Y:S01]  /*6090*/  @P0 LEA.HI.X R79, R34, R23, R35, 0x3, P1 ;  /* 0x00000017224f0211 */ /* 0x000fe200008f1c23 */
[----:B------:R-:W-:Y:S01]  /*60a0*/  @P0 IMAD R35, R28, 0x7, RZ ;  /* 0x000000071c230824 */ /* 0x000fe200078e02ff */
[----:B0-----:R-:W-:-:S03]  /*60b0*/  @P0 LEA R74, P1, R14, R33, 0x3 ;  /* 0x000000210e4a0211 */ /* 0x001fc600078218ff */
[----:B------:R-:W5:Y:S01]  /*60c0*/  @P0 LDG.E.64 R38, desc[UR10][R78.64] ;  /* 0x0000000a4e260981 */ /* 0x000f62000c1e1b00 */
[----:B------:R-:W-:Y:S02]  /*60d0*/  @P0 IADD3 R15, R35, R15, RZ ;  /* 0x0000000f230f0210 */ /* 0x000fe40007ffe0ff */
[----:B------:R-:W-:Y:S02]  /*60e0*/  @!P0 CS2R R34, SRZ ;  /* 0x0000000000228805 */ /* 0x000fe4000001ff00 */
        /* <DEDUP_REMOVED lines=50> */
[----:B----4-:R-:W-:Y:S01]  /*6410*/  IMAD.WIDE.U32 R66, R71, 0x10000, RZ ;  /* 0x0001000047427825 */ /* 0x010fe200078e00ff */
[----:B0-----:R-:W-:Y:S02]  /*6420*/  SHF.L.U32 R63, R73, 0x10, RZ ;  /* 0x00000010493f7819 */ /* 0x001fe400000006ff */
[----:B------:R-:W-:Y:S02]  /*6430*/  IADD3 R42, P1, R58, R47, RZ ;  /* 0x0000002f3a2a7210 */ /* 0x000fe40007f3e0ff */
[----:B------:R-:W-:Y:S02]  /*6440*/  LOP3.LUT R67, R67, R63, R75, 0xfe, !PT ;  /* 0x0000003f43437212 */ /* 0x000fe400078efe4b */
[----:B------:R-:W-:Y:S02]  /*6450*/  IADD3.X R63, RZ, R60, RZ, P1, !PT ;  /* 0x0000003cff3f7210 */ /* 0x000fe40000ffe4ff */
[----:B------:R-:W-:Y:S02]  /*6460*/  LEA R68, P1, R42, R37, 0x3 ;  /* 0x000000252a447211 */ /* 0x000fe400078218ff */
[----:B------:R-:W-:-:S02]  /*6470*/  LOP3.LUT R66, R66, R81, RZ, 0xfc, !PT ;  /* 0x0000005142427212 */ /* 0x000fc400078efcff */
[----:B------:R-:W-:-:S05]  /*6480*/  LEA.HI.X R69, R42, R36, R63, 0x3, P1 ;  /* 0x000000242a457211 */ /* 0x000fca00008f1c3f */
[----:B------:R1:W-:Y:S04]  /*6490*/  STG.E.64 desc[UR10][R68.64], R66 ;  /* 0x0000004244007986 */ /* 0x0003e8000c101b0a */
.L_x_29441:
[----:B------:R-:W-:Y:S05]  /*64a0*/  BSYNC B0 ;  /* 0x0000000000007941 */ /* 0x000fea0003800000 */
.L_x_29440:
        /* <DEDUP_REMOVED lines=13> */
.L_x_29443:
[----:B------:R-:W-:Y:S05]  /*6580*/  BSYNC B0 ;  /* 0x0000000000007941 */ /* 0x000fea0003800000 */
.L_x_29442:
        /* <DEDUP_REMOVED lines=23> */
.L_x_29445:
[----:B------:R-:W-:Y:S05]  /*6700*/  BSYNC B0 ;  /* 0x0000000000007941 */ /* 0x000fea0003800000 */
.L_x_29444:
        /* <DEDUP_REMOVED lines=18> */
[----:B----4-:R-:W-:Y:S02]  /*6830*/  SHF.L.U32 R79, R69, 0x10, RZ ;  /* 0x00000010454f7819 */ /* 0x010fe400000006ff */
[----:B------:R-:W-:Y:S01]  /*6840*/  IADD3.X R77, RZ, R60, RZ, P0, !PT ;  /* 0x0000003cff4d7210 */ /* 0x000fe200007fe4ff */
[----:B------:R-:W-:Y:S01]  /*6850*/  IMAD R53, R28, 0x3, RZ ;  /* 0x000000031c357824 */ /* 0x000fe200078e02ff */
[----:B------:R-:W-:Y:S02]  /*6860*/  LOP3.LUT R79, R75, R79, R70, 0xfe, !PT ;  /* 0x0000004f4b4f7212 */ /* 0x000fe400078efe46 */
[----:B------:R-:W-:Y:S01]  /*6870*/  LOP3.LUT R78, R74, R72, RZ, 0xfc, !PT ;  /* 0x000000484a4e7212 */ /* 0x000fe200078efcff */
[----:B------:R-:W-:-:S05]  /*6880*/  IMAD.WIDE.U32 R74, R29, 0x3, R76 ;  /* 0x000000031d4a7825 */ /* 0x000fca00078e004c */
[----:B------:R-:W-:Y:S02]  /*6890*/  IADD3 R53, R53, R75, RZ ;  /* 0x0000004b35357210 */ /* 0x000fe40007ffe0ff */
[----:B------:R-:W-:-:S04]  /*68a0*/  LEA R76, P0, R74, R37, 0x3 ;  /* 0x000000254a4c7211 */ /* 0x000fc800078018ff */
[----:B------:R-:W-:-:S05]  /*68b0*/  LEA.HI.X R77, R74, R36, R53, 0x3, P0 ;  /* 0x000000244a4d7211 */ /* 0x000fca00000f1c35 */
[----:B------:R0:W-:Y:S04]  /*68c0*/  STG.E.64 desc[UR10][R76.64], R78 ;  /* 0x0000004e4c007986 */ /* 0x0001e8000c101b0a */
.L_x_29447:
[----:B------:R-:W-:Y:S05]  /*68d0*/  BSYNC B0 ;  /* 0x0000000000007941 */ /* 0x000fea0003800000 */
.L_x_29446:
[----:B-----5:R-:W-:Y:S01]  /*68e0*/  HADD2.F32 R58, -RZ, R54.H0_H0 ;  /* 0x20000036ff3a7230 */ /* 0x020fe20000004100 */
[----:B------:R-:W-:Y:S01]  /*68f0*/  HFMA2.MMA R53, -RZ, RZ, 1.125, -9232 ;  /* 0x3c80f082ff357435 */ /* 0x000fe200000001ff */
[----:B0-----:R-:W-:Y:S01]  /*6900*/  FMNMX R76, |R64|, R33, !PT ;  /* 0x00000021404c7209 */ /* 0x001fe20007800200 */
[----:B------:R-:W-:Y:S01]  /*6910*/  BSSY B0, `(.L_x_29448) ;  /* 0x00001b7000007945 */ /* 0x000fe20003800000 */
[----:B------:R-:W-:Y:S01]  /*6920*/  MOV R33, 0x3f800000 ;  /* 0x3f80000000217802 */ /* 0x000fe20000000f00 */
[----:B------:R-:W-:Y:S01]  /*6930*/  FMUL R23, R58, 0.035677410662174224854 ;  /* 0x3d12227a3a177820 */ /* 0x000fe20000400000 */
[----:B------:R-:W-:Y:S02]  /*6940*/  SHF.R.U64 R54, R54, 0x10, R55 ;  /* 0x0000001036367819 */ /* 0x000fe40000001237 */
[----:B------:R-:W-:Y:S01]  /*6950*/  SHF.L.U32 R72, R72, 0x10, RZ ;  /* 0x0000001048487819 */ /* 0x000fe200000006ff */
[----:B------:R-:W-:Y:S01]  /*6960*/  FFMA R23, R58, R23, 0.79788458347320556641 ;  /* 0x3f4c422a3a177423 */ /* 0x000fe20000000017 */
[----:B------:R-:W-:Y:S01]  /*6970*/  SHF.L.U32 R70, R70, 0x10, RZ ;  /* 0x0000001046467819 */ /* 0x000fe200000006ff */
[----:B------:R-:W-:Y:S01]  /*6980*/  HADD2.F32 R54, -RZ, R54.H0_H0 ;  /* 0x20000036ff367230 */ /* 0x000fe20000004100 */
[----:B----4-:R-:W-:Y:S01]  /*6990*/  SHF.L.U32 R69, R69, 0x10, RZ ;  /* 0x0000001045457819 */ /* 0x010fe200000006ff */
        /* <DEDUP_REMOVED lines=45> */
[----:B---3--:R-:W-:-:S03]  /*6c70*/  IMAD.U32 R23, R52, 0x10000, RZ ;  /* 0x0001000034177824 */ /* 0x008fc600078e00ff */
[C---:B------:R-:W-:Y:S01]  /*6c80*/  FMUL R0, |R45|.reuse, 2.8853900432586669922 ;  /* 0x4038aa3b2d007820 */ /* 0x040fe20000400200 */
[C---:B------:R-:W-:Y:S02]  /*6c90*/  FSETP.GE.AND P1, PT, |R45|.reuse, 0.60000002384185791016, PT ;  /* 0x3f19999a2d00780b */ /* 0x040fe40003f26200 */
[----:B------:R-:W-:Y:S01]  /*6ca0*/  LOP3.LUT R23, R50, R23, RZ, 0xfc, !PT ;  /* 0x0000001732177212 */ /* 0x000fe200078efcff */
        /* <DEDUP_REMOVED lines=9> */
[----:B------:R-:W-:-:S05]  /*6d40*/  SHF.R.U32.HI R50, RZ, 0x10, R55 ;  /* 0x00000010ff327819 */ /* 0x000fca0000011637 */
[----:B------:R-:W-:Y:S02]  /*6d50*/  HADD2.F32 R50, -RZ, R50.H0_H0 ;  /* 0x20000032ff327230 */ /* 0x000fe40000004100 */
        /* <DEDUP_REMOVED lines=24> */
[----:B------:R-:W-:Y:S02]  /*6ee0*/  HADD2.F32 R52, -RZ, R40.H0_H0 ;  /* 0x20000028ff347230 */ /* 0x000fe40000004100 */
[----:B------:R-:W-:Y:S01]  /*6ef0*/  @!P1 FFMA R55, R45, R0, R45 ;  /* 0x000000002d379223 */ /* 0x000fe2000000002d */
[----:B------:R-:W-:Y:S02]  /*6f00*/  SHF.R.U64 R40, R40, 0x10, R41 ;  /* 0x0000001028287819 */ /* 0x000fe40000001229 */
[C---:B------:R-:W-:Y:S01]  /*6f10*/  FMUL R15, R52.reuse, 0.035677410662174224854 ;  /* 0x3d12227a340f7820 */ /* 0x040fe20000400000 */
[----:B------:R-:W-:Y:S02]  /*6f20*/  FFMA R55, R55, R32, 0.5 ;  /* 0x3f00000037377423 */ /* 0x000fe40000000020 */
[----:B------:R-:W-:Y:S02]  /*6f30*/  HADD2.F32 R40, -RZ, R40.H0_H0 ;  /* 0x20000028ff287230 */ /* 0x000fe40000004100 */
[----:B------:R-:W-:Y:S01]  /*6f40*/  FFMA R15, R52, R15, 0.79788458347320556641 ;  /* 0x3f4c422a340f7423 */ /* 0x000fe2000000000f */
[----:B------:R-:W-:-:S03]  /*6f50*/  FMUL R50, R50, R55 ;  /* 0x0000003732327220 */ /* 0x000fc60000400000 */
        /* <DEDUP_REMOVED lines=35> */
[----:B------:R-:W-:Y:S01]  /*7190*/  HADD2.F32 R62, -RZ, R41.H0_H0 ;  /* 0x20000029ff3e7230 */ /* 0x000fe20000004100 */
[----:B------:R-:W-:-:S03]  /*71a0*/  SHF.R.U32.HI R41, RZ, 0x10, R41 ;  /* 0x00000010ff297819 */ /* 0x000fc60000011629 */
[----:B------:R-:W-:Y:S02]  /*71b0*/  FSEL R70, R67, 1, !P0 ;  /* 0x3f80000043467808 */ /* 0x000fe40004000000 */
[----:B------:R-:W-:Y:S02]  /*71c0*/  HADD2.F32 R41, -RZ, R41.H0_H0 ;  /* 0x20000029ff297230 */ /* 0x000fe40000004100 */
        /* <DEDUP_REMOVED lines=43> */
[----:B------:R-:W-:Y:S01]  /*7480*/  FSEL R74, R61, 1, !P0 ;  /* 0x3f8000003d4a7808 */ /* 0x000fe20004000000 */
[----:B------:R-:W-:Y:S01]  /*7490*/  HADD2.F32 R61, -RZ, R38.H0_H0 ;  /* 0x20000026ff3d7230 */ /* 0x000fe20000004100 */
[----:B------:R-:W-:Y:S02]  /*74a0*/  SHF.R.U64 R38, R38, 0x10, R39 ;  /* 0x0000001026267819 */ /* 0x000fe40000001227 */
[--C-:B------:R-:W-:Y:S01]  /*74b0*/  LOP3.LUT R71, R74, 0x80000000, R49.reuse, 0xb8, !PT ;  /* 0x800000004a477812 */ /* 0x100fe200078eb831 */
[----:B------:R-:W-:Y:S01]  /*74c0*/  @!P1 FFMA R71, R49, R0, R49 ;  /* 0x0000000031479223 */ /* 0x000fe20000000031 */
[----:B------:R-:W-:Y:S01]  /*74d0*/  FMUL R0, R61, 0.035677410662174224854 ;  /* 0x3d12227a3d007820 */ /* 0x000fe20000400000 */
[----:B------:R-:W-:Y:S01]  /*74e0*/  LOP3.LUT R49, R68, R69, RZ, 0xfc, !PT ;  /* 0x0000004544317212 */ /* 0x000fe200078efcff */
[----:B------:R-:W-:Y:S01]  /*74f0*/  HADD2.F32 R38, -RZ, R38.H0_H0 ;  /* 0x20000026ff267230 */ /* 0x000fe20000004100 */
[----:B------:R-:W-:Y:S01]  /*7500*/  FMNMX R69, |R57|, R70, !PT ;  /* 0x0000004639457209 */ /* 0x000fe20007800200 */
[----:B------:R-:W-:-:S03]  /*7510*/  FFMA R0, R61, R0, 0.79788458347320556641 ;  /* 0x3f4c422a3d007423 */ /* 0x000fc60000000000 */
        /* <DEDUP_REMOVED lines=34> */
[----:B------:R-:W-:Y:S02]  /*7740*/  HADD2.F32 R68, -RZ, R39.H0_H0 ;  /* 0x20000027ff447230 */ /* 0x000fe40000004100 */
[----:B------:R-:W-:Y:S01]  /*7750*/  @!P1 FFMA R69, R77, R0, R77 ;  /* 0x000000004d459223 */ /* 0x000fe2000000004d */
[----:B------:R-:W-:Y:S02]  /*7760*/  SHF.R.U32.HI R39, RZ, 0x10, R39 ;  /* 0x00000010ff277819 */ /* 0x000fe40000011627 */
[C---:B------:R-:W-:Y:S01]  /*7770*/  FMUL R77, R68.reuse, 0.035677410662174224854 ;  /* 0x3d12227a444d7820 */ /* 0x040fe20000400000 */
[----:B------:R-:W-:Y:S02]  /*7780*/  FFMA R69, R69, R32, 0.5 ;  /* 0x3f00000045457423 */ /* 0x000fe40000000020 */
[----:B------:R-:W-:Y:S02]  /*7790*/  HADD2.F32 R39, -RZ, R39.H0_H0 ;  /* 0x20000027ff277230 */ /* 0x000fe40000004100 */
        /* <DEDUP_REMOVED lines=76> */
[----:B------:R-:W-:Y:S01]  /*7c60*/  FFMA R0, R71, R32, 0.5 ;  /* 0x3f00000047007423 */ /* 0x000fe20000000020 */
[----:B------:R-:W-:-:S03]  /*7c70*/  SHF.R.U32.HI R35, RZ, 0x10, R35 ;  /* 0x00000010ff237819 */ /* 0x000fc60000011623 */
[----:B------:R-:W-:Y:S02]  /*7c80*/  FMUL R41, R41, R0 ;  /* 0x0000000029297220 */ /* 0x000fe40000400000 */
        /* <DEDUP_REMOVED lines=127> */
.L_x_29449:
[----:B------:R-:W-:Y:S05]  /*8480*/  BSYNC B0 ;  /* 0x0000000000007941 */ /* 0x000fea0003800000 */
.L_x_29448:
[----:B------:R3:W4:Y:S01]  /*8490*/  F2F.BF16.F32 R53, R41 ;  /* 0x0000002900357304 */ /* 0x0007220000202000 */
[----:B------:R-:W-:Y:S01]  /*84a0*/  BSSY B0, `(.L_x_29450) ;  /* 0x000000e000007945 */ /* 0x000fe20003800000 */
[----:B------:R-:W-:-:S03]  /*84b0*/  FMUL R35, R39, UR7 ;  /* 0x0000000727237c20 */ /* 0x000fc60008400000 */
[----:B------:R-:W-:Y:S05]  /*84c0*/  @P0 BRA `(.L_x_29451) ;  /* 0x00000000002c0947 */ /* 0x000fea0003800000 */
[----:B-12---:R-:W-:Y:S01]  /*84d0*/  IMAD.WIDE.U32 R68, R75, 0x10000, RZ ;  /* 0x000100004b447825 */ /* 0x006fe200078e00ff */
[----:B----4-:R-:W-:Y:S02]  /*84e0*/  SHF.L.U32 R67, R53, 0x10, RZ ;  /* 0x0000001035437819 */ /* 0x010fe400000006ff */
[----:B------:R-:W-:Y:S02]  /*84f0*/  IADD3 R50, P3, P4, R51, R47, R56 ;  /* 0x0000002f33327210 */ /* 0x000fe40007c7e038 */
[----:B------:R-:W-:Y:S02]  /*8500*/  LOP3.LUT R67, R69, R67, R66, 0xfe, !PT ;  /* 0x0000004345437212 */ /* 0x000fe400078efe42 */
[----:B---3--:R-:W-:Y:S02]  /*8510*/  IADD3 R41, P2, R50, R29, RZ ;  /* 0x0000001d32297210 */ /* 0x008fe40007f5e0ff */
[----:B------:R-:W-:Y:S02]  /*8520*/  IADD3.X R69, R7, R60, RZ, P3, P4 ;  /* 0x0000003c07457210 */ /* 0x000fe40001fe84ff */
[----:B------:R-:W-:-:S02]  /*8530*/  LOP3.LUT R66, R68, R64, RZ, 0xfc, !PT ;  /* 0x0000004044427212 */ /* 0x000fc400078efcff */
[----:B------:R-:W-:Y:S02]  /*8540*/  IADD3.X R50, R69, R28, RZ, P2, !PT ;  /* 0x0000001c45327210 */ /* 0x000fe400017fe4ff */
[----:B------:R-:W-:-:S04]  /*8550*/  LEA R68, P2, R41, R37, 0x3 ;  /* 0x0000002529447211 */ /* 0x000fc800078418ff */
[----:B------:R-:W-:-:S05]  /*8560*/  LEA.HI.X R69, R41, R36, R50, 0x3, P2 ;  /* 0x0000002429457211 */ /* 0x000fca00010f1c32 */
[----:B------:R1:W-:Y:S04]  /*8570*/  STG.E.64 desc[UR10][R68.64], R66 ;  /* 0x0000004244007986 */ /* 0x0003e8000c101b0a */
.L_x_29451:
[----:B------:R-:W-:Y:S05]  /*8580*/  BSYNC B0 ;  /* 0x0000000000007941 */ /* 0x000fea0003800000 */
.L_x_29450:
        /* <DEDUP_REMOVED lines=15> */
.L_x_29453:
[----:B------:R-:W-:Y:S05]  /*8680*/  BSYNC B0 ;  /* 0x0000000000007941 */ /* 0x000fea0003800000 */
.L_x_29452:
[----:B-1-34-:R-:W-:Y:S01]  /*8690*/  IMAD.WIDE.U32 R68, R53, 0x10000, RZ ;  /* 0x0001000035447825 */ /* 0x01afe200078e00ff */
[----:B------:R-:W-:Y:S01]  /*86a0*/  BSSY B0, `(.L_x_29454) ;  /* 0x0000010000007945 */ /* 0x000fe20003800000 */
[----:B------:R1:W3:Y:S02]  /*86b0*/  F2F.BF16.F32 R53, R41 ;  /* 0x0000002900357304 */ /* 0x0002e40000202000 */
[----:B------:R-:W-:Y:S01]  /*86c0*/  IMAD.WIDE.U32 R66, R75, 0x10000, RZ ;  /* 0x000100004b427825 */ /* 0x000fe200078e00ff */
[----:B------:R-:W-:Y:S06]  /*86d0*/  @P0 BRA `(.L_x_29455) ;  /* 0x0000000000300947 */ /* 0x000fec0003800000 */
[----:B------:R-:W-:Y:S01]  /*86e0*/  IADD3 R50, P0, P2, R51, R47, R56 ;  /* 0x0000002f33327210 */ /* 0x000fe20007a1e038 */
[----:B-1----:R-:W-:Y:S01]  /*86f0*/  IMAD R41, R28, 0x3, RZ ;  /* 0x000000031c297824 */ /* 0x002fe200078e02ff */
[----:B--23--:R-:W-:Y:S02]  /*8700*/  SHF.L.U32 R35, R53, 0x10, RZ ;  /* 0x0000001035237819 */ /* 0x00cfe400000006ff */
[----:B------:R-:W-:-:S03]  /*8710*/  IADD3.X R51, R7, R60, RZ, P0, P2 ;  /* 0x0000003c07337210 */ /* 0x000fc600007e44ff */
[----:B------:R-:W-:-:S04]  /*8720*/  IMAD.WIDE.U32 R50, R29, 0x3, R50 ;  /* 0x000000031d327825 */ /* 0x000fc800078e0032 */
[----:B0-----:R-:W-:Y:S01]  /*8730*/  IMAD.WIDE.U32 R28, R40, 0x10000, RZ ;  /* 0x00010000281c7825 */ /* 0x001fe200078e00ff */
[----:B------:R-:W-:-:S03]  /*8740*/  LEA R56, P0, R50, R37, 0x3 ;  /* 0x0000002532387211 */ /* 0x000fc600078018ff */
[----:B------:R-:W-:Y:S01]  /*8750*/  IMAD.IADD R37, R41, 0x1, R51 ;  /* 0x0000000129257824 */ /* 0x000fe200078e0233 */
[----:B------:R-:W-:Y:S02]  /*8760*/  LOP3.LUT R29, R29, R35, R38, 0xfe, !PT ;  /* 0x000000231d1d7212 */ /* 0x000fe400078efe26 */
[----:B------:R-:W-:Y:S02]  /*8770*/  LOP3.LUT R28, R28, R55, RZ, 0xfc, !PT ;  /* 0x000000371c1c7212 */ /* 0x000fe400078efcff */
[----:B------:R-:W-:-:S05]  /*8780*/  LEA.HI.X R57, R50, R36, R37, 0x3, P0 ;  /* 0x0000002432397211 */ /* 0x000fca00000f1c25 */
[----:B------:R4:W-:Y:S02]  /*8790*/  STG.E.64 desc[UR10][R56.64], R28 ;  /* 0x0000001c38007986 */ /* 0x0009e4000c101b0a */
.L_x_29455:
[----:B------:R-:W-:Y:S05]  /*87a0*/  BSYNC B0 ;  /* 0x0000000000007941 */ /* 0x000fea0003800000 */
.L_x_29454:
[----:B------:R-:W5:Y:S01]  /*87b0*/  S2UR UR5, SR_CgaCtaId ;  /* 0x00000000000579c3 */ /* 0x000f620000008800 */
[----:B------:R-:W-:Y:S01]  /*87c0*/  SHF.R.U32.HI R7, RZ, 0x8, R31 ;  /* 0x00000008ff077819 */ /* 0x000fe2000001161f */
[----:B------:R-:W-:Y:S01]  /*87d0*/  ULDC UR4, c[0x0][0x0] ;  /* 0x0000000000047ab9 */ /* 0x000fe20000000800 */
[----:B------:R-:W-:Y:S01]  /*87e0*/  SHF.L.U32 R55, R55, 0x10, RZ ;  /* 0x0000001037377819 */ /* 0x000fe200000006ff */
[----:B0-----:R-:W-:Y:S01]  /*87f0*/  IMAD R59, R59, UR4, RZ ;  /* 0x000000043b3b7c24 */ /* 0x001fe2000f8e02ff */
[----:B----4-:R-:W-:Y:S01]  /*8800*/  SHF.L.U32 R56, R7, 0x5, RZ ;  /* 0x0000000507387819 */ /* 0x010fe200000006ff */
[----:B------:R-:W-:Y:S01]  /*8810*/  UMOV UR4, 0x400 ;  /* 0x0000040000047882 */ /* 0x000fe20000000000 */
[----:B------:R-:W-:Y:S01]  /*8820*/  IADD3 R36, -R46, R31, RZ ;  /* 0x0000001f2e247210 */ /* 0x000fe20007ffe1ff */
[----:B------:R-:W-:Y:S01]  /*8830*/  UIADD3 UR4, UR4, 0x20, URZ ;  /* 0x0000002004047890 */ /* 0x000fe2000fffe03f */
[----:B------:R-:W-:Y:S01]  /*8840*/  FMNMX R47, |R39|, R54, !PT ;  /* 0x00000036272f7209 */ /* 0x000fe20007800200 */
[----:B------:R-:W-:Y:S01]  /*8850*/  BSSY B0, `(.L_x_29456) ;  /* 0x00000a2000007945 */ /* 0x000fe20003800000 */
[----:B------:R-:W-:-:S02]  /*8860*/  LOP3.LUT R7, R0, R55, RZ, 0xfc, !PT ;  /* 0x0000003700077212 */ /* 0x000fc400078efcff */
[--C-:B------:R-:W-:Y:S02]  /*8870*/  LOP3.LUT R0, R56, 0xffffffe0, R31.reuse, 0xe2, !PT ;  /* 0xffffffe038007812 */ /* 0x100fe400078ee21f */
[C---:B------:R-:W-:Y:S02]  /*8880*/  LOP3.LUT R39, R36.reuse, 0x1f, RZ, 0xc0, !PT ;  /* 0x0000001f24277812 */ /* 0x040fe400078ec0ff */
[----:B------:R-:W-:Y:S02]  /*8890*/  IADD3 R37, R36, -0x1, RZ ;  /* 0xffffffff24257810 */ /* 0x000fe40007ffe0ff */
[----:B------:R-:W-:Y:S01]  /*88a0*/  SHF.R.U32.HI R54, RZ, 0x8, R31 ;  /* 0x00000008ff367819 */ /* 0x000fe2000001161f */
[----:B-1----:R-:W-:Y:S01]  /*88b0*/  IMAD R41, R0, 0x21, R39 ;  /* 0x0000002100297824 */ /* 0x002fe200078e0227 */
[----:B--2---:R-:W-:Y:S02]  /*88c0*/  IADD3 R35, R36, 0x1e, RZ ;  /* 0x0000001e24237810 */ /* 0x004fe40007ffe0ff */
[----:B------:R-:W-:Y:S01]  /*88d0*/  LOP3.LUT R39, R37, 0x1f, RZ, 0xc0, !PT ;  /* 0x0000001f25277812 */ /* 0x000fe200078ec0ff */
[----:B-----5:R-:W-:Y:S01]  /*88e0*/  ULEA UR4, UR5, UR4, 0x18 ;  /* 0x0000000405047291 */ /* 0x020fe2000f8ec03f */
[----:B------:R-:W-:Y:S01]  /*88f0*/  LEA.HI R59, R59, R54, RZ, 0x18 ;  /* 0x000000363b3b7211 */ /* 0x000fe200078fc0ff */
[----:B------:R-:W-:Y:S01]  /*8900*/  ULOP3.LUT UR5, UR8, 0xfffffffc, URZ, 0xc0, !UPT ;  /* 0xfffffffc08057892 */ /* 0x000fe2000f8ec03f */
[----:B------:R-:W-:Y:S01]  /*8910*/  LOP3.LUT R34, RZ, R34, RZ, 0x33, !PT ;  /* 0x00000022ff227212 */ /* 0x000fe200078e33ff */
[----:B------:R-:W-:Y:S01]  /*8920*/  IMAD R39, R0, 0x21, R39 ;  /* 0x0000002100277824 */ /* 0x000fe200078e0227 */
[----:B------:R-:W-:-:S02]  /*8930*/  LOP3.LUT R37, R35, 0x1f, RZ, 0xc0, !PT ;  /* 0x0000001f23257812 */ /* 0x000fc400078ec0ff */
[----:B------:R-:W-:Y:S02]  /*8940*/  LEA R59, P0, R59, R34, 0x5 ;  /* 0x000000223b3b7211 */ /* 0x000fe400078028ff */
[----:B------:R-:W-:Y:S01]  /*8950*/  IADD3 R29, R36, 0x1d, RZ ;  /* 0x0000001d241d7810 */ /* 0x000fe20007ffe0ff */
[----:B------:R-:W-:Y:S01]  /*8960*/  IMAD R34, R0, 0x21, R37 ;  /* 0x0000002100227824 */ /* 0x000fe200078e0225 */
[----:B------:R-:W-:Y:S02]  /*8970*/  LEA R37, R39, UR4, 0x3 ;  /* 0x0000000427257c11 */ /* 0x000fe4000f8e18ff */
[----:B------:R-:W-:Y:S02]  /*8980*/  LOP3.LUT R29, R29, 0x1f, RZ, 0xc0, !PT ;  /* 0x0000001f1d1d7812 */ /* 0x000fe400078ec0ff */
[----:B------:R-:W-:Y:S02]  /*8990*/  LEA R39, R34, UR4, 0x3 ;  /* 0x0000000422277c11 */ /* 0x000fe4000f8e18ff */
[----:B------:R-:W-:Y:S01]  /*89a0*/  LOP3.LUT R34, RZ, R5, RZ, 0x33, !PT ;  /* 0x00000005ff227212 */ /* 0x000fe200078e33ff */
[----:B------:R-:W-:Y:S01]  /*89b0*/  IMAD R29, R0, 0x21, R29 ;  /* 0x00000021001d7824 */ /* 0x000fe200078e021d */
[----:B------:R-:W-:-:S02]  /*89c0*/  LEA R35, R41, UR4, 0x3 ;  /* 0x0000000429237c11 */ /* 0x000fc4000f8e18ff */
[----:B------:R-:W-:Y:S01]  /*89d0*/  FMNMX R5, |R58|, R47, !PT ;  /* 0x0000002f3a057209 */ /* 0x000fe20007800200 */
[----:B------:R-:W-:Y:S01]  /*89e0*/  IMAD.X R34, RZ, RZ, R34, P0 ;  /* 0x000000ffff227224 */ /* 0x000fe200000e0622 */
[----:B------:R-:W-:Y:S01]  /*89f0*/  ISETP.GT.U32.AND P0, PT, R59, -0x21, PT ;  /* 0xffffffdf3b00780c */ /* 0x000fe20003f04070 */
[----:B------:R0:W-:Y:S01]  /*8a00*/  STS.64 [R35], R2 ;  /* 0x0000000223007388 */ /* 0x0001e20000000a00 */
[----:B------:R-:W-:Y:S02]  /*8a10*/  LEA R41, R29, UR4, 0x3 ;  /* 0x000000041d297c11 */ /* 0x000fe4000f8e18ff */
[----:B------:R-:W-:Y:S01]  /*8a20*/  ISETP.GT.U32.AND.EX P0, PT, R34, -0x1, PT, P0 ;  /* 0xffffffff2200780c */ /* 0x000fe20003f04100 */
[----:B------:R-:W-:Y:S01]  /*8a30*/  STS.64 [R37], R16 ;  /* 0x0000001025007388 */ /* 0x000fe20000000a00 */
[----:B------:R-:W-:Y:S02]  /*8a40*/  SHF.L.U32 R29, R38, 0x10, RZ ;  /* 0x00000010261d7819 */ /* 0x000fe400000006ff */
[----:B------:R-:W-:Y:S01]  /*8a50*/  LOP3.LUT R69, R69, R71, RZ, 0xfc, !PT ;  /* 0x0000004745457212 */ /* 0x000fe200078efcff */
[----:B------:R-:W-:Y:S01]  /*8a60*/  STS.64 [R39], R14 ;  /* 0x0000000e27007388 */ /* 0x000fe20000000a00 */
[----:B------:R-:W-:-:S02]  /*8a70*/  LOP3.LUT R61, R67, R61, RZ, 0xfc, !PT ;  /* 0x0000003d433d7212 */ /* 0x000fc400078efcff */
[----:B------:R-:W-:Y:S01]  /*8a80*/  SHF.L.U32 R40, R40, 0x10, RZ ;  /* 0x0000001028287819 */ /* 0x000fe200000006ff */
[----:B------:R1:W-:Y:S01]  /*8a90*/  STS.64 [R41], R6 ;  /* 0x0000000629007388 */ /* 0x0003e20000000a00 */
[----:B0-----:R-:W-:Y:S02]  /*8aa0*/  FMNMX R3, |R52|, R5, !PT ;  /* 0x0000000534037209 */ /* 0x001fe40007800200 */
[----:B---3--:R-:W-:Y:S02]  /*8ab0*/  SHF.L.U32 R2, R53, 0x10, RZ ;  /* 0x0000001035027819 */ /* 0x008fe400000006ff */
[----:B------:R-:W-:Y:S02]  /*8ac0*/  FMNMX R3, |R62|, R3, !PT ;  /* 0x000000033e037209 */ /* 0x000fe40007800200 */
[----:B------:R-:W-:Y:S02]  /*8ad0*/  LOP3.LUT R5, R26, R29, RZ, 0xfc, !PT ;  /* 0x0000001d1a057212 */ /* 0x000fe400078efcff */
[----:B------:R-:W-:-:S02]  /*8ae0*/  LOP3.LUT R29, R69, R2, RZ, 0xfc, !PT ;  /* 0x00000002451d7212 */ /* 0x000fc400078efcff */
[----:B------:R-:W-:Y:S02]  /*8af0*/  FMNMX R2, |R32|, R3, !PT ;  /* 0x0000000320027209 */ /* 0x000fe40007800200 */
[----:B-1----:R-:W-:Y:S02]  /*8b00*/  SEL R6, R59, 0xffffffdf, P0 ;  /* 0xffffffdf3b067807 */ /* 0x002fe40000000000 */
[----:B------:R-:W-:Y:S02]  /*8b10*/  SHF.R.U32.HI R7, RZ, 0x1, R31 ;  /* 0x00000001ff077819 */ /* 0x000fe4000001161f */
[----:B------:R-:W-:Y:S02]  /*8b20*/  LOP3.LUT R6, RZ, R6, RZ, 0x33, !PT ;  /* 0x00000006ff067212 */ /* 0x000fe400078e33ff */
[----:B------:R-:W-:Y:S02]  /*8b30*/  LOP3.LUT R50, R66, R65, RZ, 0xfc, !PT ;  /* 0x0000004142327212 */ /* 0x000fe400078efcff */
[----:B------:R-:W-:-:S02]  /*8b40*/  LOP3.LUT R28, R68, R73, RZ, 0xfc, !PT ;  /* 0x00000049441c7212 */ /* 0x000fc400078efcff */
[----:B------:R-:W-:Y:S02]  /*8b50*/  LOP3.LUT R51, R61, R40, RZ, 0xfc, !PT ;  /* 0x000000283d337212 */ /* 0x000fe400078efcff */
[----:B------:R-:W-:Y:S02]  /*8b60*/  LOP3.LUT R3, R7, 0x70, RZ, 0xc0, !PT ;  /* 0x0000007007037812 */ /* 0x000fe400078ec0ff */
[----:B------:R-:W-:Y:S01]  /*8b70*/  IADD3 R6, -R33, R6, RZ ;  /* 0x0000000621067210 */ /* 0x000fe20007ffe1ff */
        /* <DEDUP_REMOVED lines=14> */
[----:B------:R-:W0:Y:S01]  /*8c60*/  LDC R30, c[0x0][0x264] ;  /* 0x00009900ff1e7b82 */ /* 0x000e220000000800 */
[----:B------:R-:W-:Y:S02]  /*8c70*/  IADD3 R26, R6, -R67, RZ ;  /* 0x80000043061a7210 */ /* 0x000fe40007ffe0ff */
[----:B------:R-:W-:Y:S02]  /*8c80*/  MOV R7, RZ ;  /* 0x000000ff00077202 */ /* 0x000fe40000000f00 */
[----:B------:R-:W-:-:S07]  /*8c90*/  MOV R47, R33 ;  /* 0x00000021002f7202 */ /* 0x000fce0000000f00 */
.L_x_29460:
        /* <DEDUP_REMOVED lines=21> */
[----:B------:R-:W-:Y:S01]  /*8df0*/  @!P5 LDS.64 R54, [R34+0x10] ;  /* 0x000010002236d984 */ /* 0x000fe20000000a00 */
[----:B------:R-:W-:-:S02]  /*8e00*/  IADD3 R7, R7, 0x4, RZ ;  /* 0x0000000407077810 */ /* 0x000fc40007ffe0ff */
[----:B------:R-:W-:Y:S01]  /*8e10*/  @!P3 IADD3 R32, P6, R38, R36, RZ ;  /* 0x000000242620b210 */ /* 0x000fe20007fde0ff */
[----:B------:R-:W0:Y:S03]  /*8e20*/  @!P3 LDS.64 R52, [R34+0x8] ;  /* 0x000008002234b984 */ /* 0x000e260000000a00 */
[----:B------:R-:W-:Y:S01]  /*8e30*/  @!P3 IADD3.X R47, RZ, R65, RZ, P6, !PT ;  /* 0x00000041ff2fb210 */ /* 0x000fe200037fe4ff */
[----:B------:R-:W2:Y:S01]  /*8e40*/  @!P4 LDS.64 R56, [R34+0x18] ;  /* 0x000018002238c984 */ /* 0x000ea20000000a00 */
[----:B------:R-:W-:-:S04]  /*8e50*/  @!P3 LEA R58, P6, R32, R25, 0x3 ;  /* 0x00000019203ab211 */ /* 0x000fc800078c18ff */
[----:B------:R-:W-:Y:S02]  /*8e60*/  @!P3 LEA.HI.X R59, R32, R24, R47, 0x3, P6 ;  /* 0x00000018203bb211 */ /* 0x000fe400030f1c2f */
[----:B------:R-:W-:-:S04]  /*8e70*/  IADD3 R36, P6, R36, UR5, RZ ;  /* 0x0000000524247c10 */ /* 0x000fc8000ffde0ff */
[----:B------:R-:W-:Y:S02]  /*8e80*/  IADD3.X R65, R65, R30, RZ, P6, !PT ;  /* 0x0000001e41417210 */ /* 0x000fe400037fe4ff */
[----:B------:R-:W-:-:S04]  /*8e90*/  @!P5 IADD3 R32, P6, R40, R36, RZ ;  /* 0x000000242820d210 */ /* 0x000fc80007fde0ff */
[----:B------:R-:W-:Y:S02]  /*8ea0*/  @!P5 IADD3.X R47, RZ, R65, RZ, P6, !PT ;  /* 0x00000041ff2fd210 */ /* 0x000fe400037fe4ff */
[----:B------:R-:W-:-:S04]  /*8eb0*/  @!P5 LEA R60, P6, R32, R25, 0x3 ;  /* 0x00000019203cd211 */ /* 0x000fc800078c18ff */
[----:B------:R-:W-:Y:S02]  /*8ec0*/  @!P5 LEA.HI.X R61, R32, R24, R47, 0x3, P6 ;  /* 0x00000018203dd211 */ /* 0x000fe400030f1c2f */
[----:B------:R-:W-:Y:S01]  /*8ed0*/  IADD3 R36, P6, R36, UR5, RZ ;  /* 0x0000000524247c10 */ /* 0x000fe2000ffde0ff */
[----:B-1----:R1:W-:Y:S04]  /*8ee0*/  @!P2 STG.E.64 desc[UR10][R14.64], R16 ;  /* 0x000000100e00a986 */ /* 0x0023e8000c101b0a */
[----:B------:R-:W-:Y:S01]  /*8ef0*/  IMAD.X R65, R65, 0x1, R30, P6 ;  /* 0x0000000141417824 */ /* 0x000fe200030e061e */
[----:B------:R-:W-:-:S04]  /*8f00*/  @!P4 IADD3 R32, P6, R64, R36, RZ ;  /* 0x000000244020c210 */ /* 0x000fc80007fde0ff */
[----:B------:R-:W-:Y:S01]  /*8f10*/  @!P4 IADD3.X R47, RZ, R65, RZ, P6, !PT ;  /* 0x00000041ff2fc210 */ /* 0x000fe200037fe4ff */
[----:B0-----:R1:W-:Y:S01]  /*8f20*/  @!P3 STG.E.64 desc[UR10][R58.64], R52 ;  /* 0x000000343a00b986 */ /* 0x0013e2000c101b0a */
[----:B------:R-:W-:Y:S02]  /*8f30*/  @!P4 LEA R62, P6, R32, R25, 0x3 ;  /* 0x00000019203ec211 */ /* 0x000fe400078c18ff */
[----:B------:R-:W-:Y:S01]  /*8f40*/  ISETP.NE.AND P3, PT, R26, RZ, PT ;  /* 0x000000ff1a00720c */ /* 0x000fe20003f65270 */
[----:B------:R1:W-:Y:S01]  /*8f50*/  @!P5 STG.E.64 desc[UR10][R60.64], R54 ;  /* 0x000000363c00d986 */ /* 0x0003e2000c101b0a */
[----:B------:R-:W-:Y:S02]  /*8f60*/  @!P4 LEA.HI.X R63, R32, R24, R47, 0x3, P6 ;  /* 0x00000018203fc211 */ /* 0x000fe400030f1c2f */
[----:B------:R-:W-:Y:S02]  /*8f70*/  IADD3 R32, P2, R36, UR5, RZ ;  /* 0x0000000524207c10 */ /* 0x000fe4000ff5e0ff */
[----:B------:R-:W-:Y:S01]  /*8f80*/  IADD3 R47, R33, R7, RZ ;  /* 0x00000007212f7210 */ /* 0x000fe20007ffe0ff */
[----:B--2---:R1:W-:Y:S01]  /*8f90*/  @!P4 STG.E.64 desc[UR10][R62.64], R56 ;  /* 0x000000383e00c986 */ /* 0x0043e2000c101b0a */
[----:B------:R-:W-:-:S02]  /*8fa0*/  IADD3 R36, R64, 0x1f, RZ ;  /* 0x0000001f40247810 */ /* 0x000fc40007ffe0ff */
[----:B------:R-:W-:-:S03]  /*8fb0*/  IADD3.X R65, R65, R30, RZ, P2, !PT ;  /* 0x0000001e41417210 */ /* 0x000fc600017fe4ff */
[----:B------:R-:W-:Y:S05]  /*8fc0*/  @P3 BRA `(.L_x_29460) ;  /* 0xfffffffc00343947 */ /* 0x000fea000383ffff */
.L_x_29459:
[----:B------:R-:W-:Y:S05]  /*8fd0*/  BSYNC B1 ;  /* 0x0000000000017941 */ /* 0x000fea0003800000 */
.L_x_29458:
        /* <DEDUP_REMOVED lines=15> */
.L_x_29462:
[----:B------:R-:W-:Y:S05]  /*90d0*/  BSYNC B1 ;  /* 0x0000000000017941 */ /* 0x000fea0003800000 */
.L_x_29461:
        /* <DEDUP_REMOVED lines=25> */
.L_x_29457:
[----:B------:R-:W-:Y:S05]  /*9270*/  BSYNC B0 ;  /* 0x0000000000007941 */ /* 0x000fea0003800000 */
.L_x_29456:
        /* <DEDUP_REMOVED lines=10> */
[----:B-1----:R-:W-:Y:S01]  /*9320*/  LOP3.LUT R57, R3, 0x1, RZ, 0xfc, !PT ;  /* 0x0000000103397812 */ /* 0x002fe200078efcff */
[----:B------:R-:W-:Y:S01]  /*9330*/  HFMA2.MMA R26, -RZ, RZ, 0, 0 ;  /* 0x00000000ff1a7435 */ /* 0x000fe200000001ff */
[----:B------:R-:W-:Y:S01]  /*9340*/  ISETP.GE.U32.AND P2, PT, R7, 0x3, PT ;  /* 0x000000030700780c */ /* 0x000fe20003f46070 */
[----:B------:R-:W-:Y:S01]  /*9350*/  IMAD.IADD R7, R31, 0x1, -R46 ;  /* 0x000000011f077824 */ /* 0x000fe200078e0a2e */
[----:B------:R-:W-:Y:S01]  /*9360*/  LOP3.LUT R59, R6, 0x3, RZ, 0xc0, !PT ;  /* 0x00000003063b7812 */ /* 0x000fe200078ec0ff */
[----:B---3--:R-:W-:Y:S01]  /*9370*/  IMAD.WIDE.U32 R10, R57, UR9, RZ ;  /* 0x00000009390a7c25 */ /* 0x008fe2000f8e00ff */
[----:B------:R-:W-:Y:S02]  /*9380*/  MOV R47, R33 ;  /* 0x00000021002f7202 */ /* 0x000fe40000000f00 */
[----:B------:R-:W-:Y:S01]  /*9390*/  ISETP.NE.AND P0, PT, R59, RZ, PT ;  /* 0x000000ff3b00720c */ /* 0x000fe20003f05270 */
[----:B------:R-:W-:Y:S01]  /*93a0*/  IMAD R57, R57, UR6, R11 ;  /* 0x0000000639397c24 */ /* 0x000fe2000f8e020b */
[----:B------:R-:W-:-:S05]  /*93b0*/  MOV R34, R10 ;  /* 0x0000000a00227202 */ /* 0x000fca0000000f00 */
[----:B------:R-:W-:Y:S06]  /*93c0*/  @!P2 BRA `(.L_x_29466) ;  /* 0x0000000000dca947 */ /* 0x000fec0003800000 */
[----:B------:R-:W1:Y:S01]  /*93d0*/  LDC R30, c[0x0][0x264] ;  /* 0x00009900ff1e7b82 */ /* 0x000e620000000800 */
[----:B------:R-:W-:Y:S02]  /*93e0*/  IADD3 R32, R6, -R59, RZ ;  /* 0x8000003b06207210 */ /* 0x000fe40007ffe0ff */
[----:B------:R-:W-:Y:S02]  /*93f0*/  MOV R26, RZ ;  /* 0x000000ff001a7202 */ /* 0x000fe40000000f00 */
[----:B------:R-:W-:-:S07]  /*9400*/  MOV R47, R33 ;  /* 0x00000021002f7202 */ /* 0x000fce0000000f00 */
.L_x_29467:
[C---:B---3--:R-:W-:Y:S01]  /*9410*/  LOP3.LUT R11, R7.reuse, 0x1f, RZ, 0xc0, !PT ;  /* 0x0000001f070b7812 */ /* 0x048fe200078ec0ff */
[----:B------:R-:W-:Y:S01]  /*9420*/  VIADD R10, R7, 0xffffffff ;  /* 0xffffffff070a7836 */ /* 0x000fe20000000000 */
[----:B------:R-:W-:Y:S02]  /*9430*/  IADD3 R38, P6, R34, UR5, RZ ;  /* 0x0000000522267c10 */ /* 0x000fe4000ffde0ff */
[----:B------:R-:W-:Y:S02]  /*9440*/  ISETP.GE.U32.AND P2, PT, R11, R27, PT ;  /* 0x0000001b0b00720c */ /* 0x000fe40003f46070 */
[----:B0-2---:R-:W-:Y:S02]  /*9450*/  LOP3.LUT R15, R10, 0x1f, RZ, 0xc0, !PT ;  /* 0x0000001f0a0f7812 */ /* 0x005fe400078ec0ff */
[C---:B------:R-:W-:Y:S02]  /*9460*/  IADD3 R10, R7.reuse, 0x1e, RZ ;  /* 0x0000001e070a7810 */ /* 0x040fe40007ffe0ff */
[----:B------:R-:W-:-:S02]  /*9470*/  IADD3 R7, R7, 0x1d, RZ ;  /* 0x0000001d07077810 */ /* 0x000fc40007ffe0ff */
        /* <DEDUP_REMOVED lines=12> */
[----:B-1----:R-:W-:Y:S01]  /*9540*/  IADD3.X R57, R57, R30, RZ, P6, !PT ;  /* 0x0000001e39397210 */ /* 0x002fe200037fe4ff */
[----:B------:R-:W0:Y:S01]  /*9550*/  @!P2 LDS.64 R10, [R36] ;  /* 0x00000000240aa984 */ /* 0x000e220000000a00 */
[----:B------:R-:W-:-:S02]  /*9560*/  IADD3 R32, R32, -0x4, RZ ;  /* 0xfffffffc20207810 */ /* 0x000fc40007ffe0ff */
[----:B------:R-:W-:-:S03]  /*9570*/  IADD3 R26, R26, 0x4, RZ ;  /* 0x000000041a1a7810 */ /* 0x000fc60007ffe0ff */
[----:B------:R-:W-:Y:S02]  /*9580*/  @!P3 IADD3 R7, P6, R15, R38, RZ ;  /* 0x000000260f07b210 */ /* 0x000fe40007fde0ff */
[----:B------:R-:W1:Y:S01]  /*9590*/  @!P3 LDS.64 R14, [R36+0x8] ;  /* 0x00000800240eb984 */ /* 0x000e620000000a00 */
[----:B------:R-:W-:Y:S02]  /*95a0*/  IADD3 R47, R33, R26, RZ ;  /* 0x0000001a212f7210 */ /* 0x000fe40007ffe0ff */
[----:B------:R-:W-:Y:S01]  /*95b0*/  @!P3 IADD3.X R34, RZ, R57, RZ, P6, !PT ;  /* 0x00000039ff22b210 */ /* 0x000fe200037fe4ff */
[----:B------:R-:W2:Y:S01]  /*95c0*/  @!P4 LDS.64 R20, [R36+0x18] ;  /* 0x000018002414c984 */ /* 0x000ea20000000a00 */
[----:B------:R-:W-:-:S04]  /*95d0*/  @!P3 LEA R50, P6, R7, R25, 0x3 ;  /* 0x000000190732b211 */ /* 0x000fc800078c18ff */
[----:B------:R-:W-:Y:S02]  /*95e0*/  @!P3 LEA.HI.X R51, R7, R24, R34, 0x3, P6 ;  /* 0x000000180733b211 */ /* 0x000fe400030f1c22 */
[----:B------:R-:W-:-:S04]  /*95f0*/  IADD3 R38, P6, R38, UR5, RZ ;  /* 0x0000000526267c10 */ /* 0x000fc8000ffde0ff */
[----:B------:R-:W-:Y:S02]  /*9600*/  IADD3.X R57, R57, R30, RZ, P6, !PT ;  /* 0x0000001e39397210 */ /* 0x000fe400037fe4ff */
[----:B------:R-:W-:-:S05]  /*9610*/  @!P5 IADD3 R7, P6, R40, R38, RZ ;  /* 0x000000262807d210 */ /* 0x000fca0007fde0ff */
[----:B------:R-:W-:Y:S01]  /*9620*/  @!P5 IMAD.X R34, RZ, RZ, R57, P6 ;  /* 0x000000ffff22d224 */ /* 0x000fe200030e0639 */
[----:B------:R-:W-:-:S04]  /*9630*/  @!P5 LEA R52, P6, R7, R25, 0x3 ;  /* 0x000000190734d211 */ /* 0x000fc800078c18ff */
[----:B------:R-:W-:Y:S02]  /*9640*/  @!P5 LEA.HI.X R53, R7, R24, R34, 0x3, P6 ;  /* 0x000000180735d211 */ /* 0x000fe400030f1c22 */
[----:B------:R-:W-:Y:S01]  /*9650*/  IADD3 R38, P6, R38, UR5, RZ ;  /* 0x0000000526267c10 */ /* 0x000fe2000ffde0ff */
[----:B0-----:R3:W-:Y:S03]  /*9660*/  @!P2 STG.E.64 desc[UR10][R44.64], R10 ;  /* 0x0000000a2c00a986 */ /* 0x0017e6000c101b0a */
[----:B------:R-:W-:Y:S02]  /*9670*/  IADD3.X R57, R57, R30, RZ, P6, !PT ;  /* 0x0000001e39397210 */ /* 0x000fe400037fe4ff */
[----:B------:R-:W-:-:S04]  /*9680*/  @!P4 IADD3 R7, P6, R56, R38, RZ ;  /* 0x000000263807c210 */ /* 0x000fc80007fde0ff */
[----:B------:R-:W-:Y:S01]  /*9690*/  @!P4 IADD3.X R34, RZ, R57, RZ, P6, !PT ;  /* 0x00000039ff22c210 */ /* 0x000fe200037fe4ff */
[----:B-1----:R3:W-:Y:S01]  /*96a0*/  @!P3 STG.E.64 desc[UR10][R50.64], R14 ;  /* 0x0000000e3200b986 */ /* 0x0027e2000c101b0a */
[C---:B------:R-:W-:Y:S02]  /*96b0*/  @!P4 LEA R54, P6, R7.reuse, R25, 0x3 ;  /* 0x000000190736c211 */ /* 0x040fe400078c18ff */
[----:B------:R-:W-:Y:S01]  /*96c0*/  ISETP.NE.AND P3, PT, R32, RZ, PT ;  /* 0x000000ff2000720c */ /* 0x000fe20003f65270 */
[----:B------:R3:W-:Y:S01]  /*96d0*/  @!P5 STG.E.64 desc[UR10][R52.64], R16 ;  /* 0x000000103400d986 */ /* 0x0007e2000c101b0a */
[----:B------:R-:W-:Y:S02]  /*96e0*/  @!P4 LEA.HI.X R55, R7, R24, R34, 0x3, P6 ;  /* 0x000000180737c211 */ /* 0x000fe400030f1c22 */
[----:B------:R-:W-:Y:S02]  /*96f0*/  IADD3 R34, P2, R38, UR5, RZ ;  /* 0x0000000526227c10 */ /* 0x000fe4000ff5e0ff */
[----:B------:R-:W-:Y:S01]  /*9700*/  IADD3 R7, R56, 0x1f, RZ ;  /* 0x0000001f38077810 */ /* 0x000fe20007ffe0ff */
[----:B--2---:R3:W-:Y:S02]  /*9710*/  @!P4 STG.E.64 desc[UR10][R54.64], R20 ;  /* 0x000000143600c986 */ /* 0x0047e4000c101b0a */
[----:B------:R-:W-:-:S04]  /*9720*/  IMAD.X R57, R57, 0x1, R30, P2 ;  /* 0x0000000139397824 */ /* 0x000fc800010e061e */
[----:B------:R-:W-:Y:S05]  /*9730*/  @P3 BRA `(.L_x_29467) ;  /* 0xfffffffc00343947 */ /* 0x000fea000383ffff */
.L_x_29466:
[----:B------:R-:W-:Y:S05]  /*9740*/  BSYNC B1 ;  /* 0x0000000000017941 */ /* 0x000fea0003800000 */
.L_x_29465:
        /* <DEDUP_REMOVED lines=15> */
.L_x_29469:
[----:B------:R-:W-:Y:S05]  /*9840*/  BSYNC B1 ;  /* 0x0000000000017941 */ /* 0x000fea0003800000 */
.L_x_29468:
[----:B------:R-:W-:Y:S01]  /*9850*/  IADD3.X R57, R57, R30, RZ, P3, !PT ;  /* 0x0000001e39397210 */ /* 0x000fe20001ffe4ff */
        /* <DEDUP_REMOVED lines=24> */
.L_x_29464:
[----:B------:R-:W-:Y:S05]  /*99e0*/  BSYNC B0 ;  /* 0x0000000000007941 */ /* 0x000fea0003800000 */
.L_x_29463:
        /* <DEDUP_REMOVED lines=8> */
[C---:B0-----:R-:W-:Y:S01]  /*9a70*/  VIADD R4, R6.reuse, 0xffffffff ;  /* 0xffffffff06047836 */ /* 0x041fe20000000000 */
[----:B------:R-:W-:Y:S01]  /*9a80*/  LOP3.LUT R47, R3, 0x2, RZ, 0xfc, !PT ;  /* 0x00000002032f7812 */ /* 0x000fe200078efcff */
[----:B------:R-:W-:Y:S01]  /*9a90*/  BSSY B1, `(.L_x_29472) ;  /* 0x0000042000017945 */ /* 0x000fe20003800000 */
[----:B---3--:R-:W-:Y:S01]  /*9aa0*/  LOP3.LUT R51, R6, 0x3, RZ, 0xc0, !PT ;  /* 0x0000000306337812 */ /* 0x008fe200078ec0ff */
[----:B------:R-:W-:Y:S01]  /*9ab0*/  HFMA2.MMA R26, -RZ, RZ, 0, 0 ;  /* 0x00000000ff1a7435 */ /* 0x000fe200000001ff */
[----:B------:R-:W-:Y:S01]  /*9ac0*/  ISETP.GE.U32.AND P2, PT, R4, 0x3, PT ;  /* 0x000000030400780c */ /* 0x000fe20003f46070 */
[----:B------:R-:W-:Y:S01]  /*9ad0*/  IMAD.WIDE.U32 R4, R47, UR9, RZ ;  /* 0x000000092f047c25 */ /* 0x000fe2000f8e00ff */
[----:B------:R-:W-:Y:S02]  /*9ae0*/  ISETP.NE.AND P0, PT, R51, RZ, PT ;  /* 0x000000ff3300720c */ /* 0x000fe40003f05270 */
[----:B------:R-:W-:Y:S01]  /*9af0*/  IADD3 R7, -R46, R31, RZ ;  /* 0x0000001f2e077210 */ /* 0x000fe20007ffe1ff */
[----:B------:R-:W-:Y:S01]  /*9b00*/  IMAD R47, R47, UR6, R5 ;  /* 0x000000062f2f7c24 */ /* 0x000fe2000f8e0205 */
[----:B------:R-:W-:-:S02]  /*9b10*/  MOV R34, R4 ;  /* 0x0000000400227202 */ /* 0x000fc40000000f00 */
[----:B------:R-:W-:-:S05]  /*9b20*/  MOV R45, R33 ;  /* 0x00000021002d7202 */ /* 0x000fca0000000f00 */
[----:B------:R-:W-:Y:S05]  /*9b30*/  @!P2 BRA `(.L_x_29473) ;  /* 0x0000000000dca947 */ /* 0x000fea0003800000 */
[----:B------:R-:W0:Y:S01]  /*9b40*/  LDC R30, c[0x0][0x264] ;  /* 0x00009900ff1e7b82 */ /* 0x000e220000000800 */
[----:B------:R-:W-:Y:S01]  /*9b50*/  IADD3 R32, R6, -R51, RZ ;  /* 0x8000003306207210 */ /* 0x000fe20007ffe0ff */
[----:B------:R-:W-:Y:S01]  /*9b60*/  IMAD.MOV.U32 R45, RZ, RZ, R33 ;  /* 0x000000ffff2d7224 */ /* 0x000fe200078e0021 */
[----:B------:R-:W-:-:S07]  /*9b70*/  MOV R26, RZ ;  /* 0x000000ff001a7202 */ /* 0x000fce0000000f00 */
.L_x_29474:
[C---:B0-----:R-:W-:Y:S02]  /*9b80*/  LOP3.LUT R5, R7.reuse, 0x1f, RZ, 0xc0, !PT ;  /* 0x0000001f07057812 */ /* 0x041fe400078ec0ff */
        /* <DEDUP_REMOVED lines=11> */
[----:B------:R-:W-:-:S02]  /*9c40*/  @!P2 IADD3.X R8, RZ, R47, RZ, P3, !PT ;  /* 0x0000002fff08a210 */ /* 0x000fc40001ffe4ff */
[----:B-12---:R-:W-:Y:S02]  /*9c50*/  @!P2 LEA R16, P4, R5, R25, 0x3 ;  /* 0x000000190510a211 */ /* 0x006fe400078818ff */
[-C--:B------:R-:W-:Y:S02]  /*9c60*/  ISETP.GE.U32.AND P3, PT, R9, R27.reuse, PT ;  /* 0x0000001b0900720c */ /* 0x080fe40003f66070 */
[----:B------:R-:W-:Y:S02]  /*9c70*/  @!P2 LEA.HI.X R17, R5, R24, R8, 0x3, P4 ;  /* 0x000000180511a211 */ /* 0x000fe400020f1c08 */
[----:B------:R-:W-:Y:S02]  /*9c80*/  ISETP.GE.U32.AND P4, PT, R38, R27, PT ;  /* 0x0000001b2600720c */ /* 0x000fe40003f86070 */
[----:B------:R-:W-:Y:S02]  /*9c90*/  LEA R34, R4, UR4, 0x3 ;  /* 0x0000000404227c11 */ /* 0x000fe4000f8e18ff */
[----:B0-----:R-:W-:-:S02]  /*9ca0*/  IADD3.X R47, R47, R30, RZ, P6, !PT ;  /* 0x0000001e2f2f7210 */ /* 0x001fc400037fe4ff */
[----:B------:R-:W-:Y:S01]  /*9cb0*/  IADD3 R32, R32, -0x4, RZ ;  /* 0xfffffffc20207810 */ /* 0x000fe20007ffe0ff */
[----:B------:R-:W0:Y:S01]  /*9cc0*/  @!P2 LDS.64 R4, [R34] ;  /* 0x000000002204a984 */ /* 0x000e220000000a00 */
[----:B------:R-:W-:Y:S02]  /*9cd0*/  IADD3 R26, R26, 0x4, RZ ;  /* 0x000000041a1a7810 */ /* 0x000fe40007ffe0ff */
[----:B------:R-:W-:Y:S01]  /*9ce0*/  @!P3 IADD3 R7, P6, R9, R20, RZ ;  /* 0x000000140907b210 */ /* 0x000fe20007fde0ff */
[----:B----4-:R-:W-:Y:S01]  /*9cf0*/  @!P5 LDS.64 R10, [R34+0x10] ;  /* 0x00001000220ad984 */ /* 0x010fe20000000a00 */
[----:B------:R-:W-:Y:S02]  /*9d00*/  IADD3 R45, R33, R26, RZ ;  /* 0x0000001a212d7210 */ /* 0x000fe40007ffe0ff */
[----:B------:R-:W-:Y:S01]  /*9d10*/  @!P3 IADD3.X R19, RZ, R47, RZ, P6, !PT ;  /* 0x0000002fff13b210 */ /* 0x000fe200037fe4ff */
[----:B------:R-:W1:Y:S01]  /*9d20*/  @!P3 LDS.64 R8, [R34+0x8] ;  /* 0x000008002208b984 */ /* 0x000e620000000a00 */
[----:B------:R-:W-:-:S03]  /*9d30*/  @!P3 LEA R18, P6, R7, R25, 0x3 ;  /* 0x000000190712b211 */ /* 0x000fc600078c18ff */
[----:B------:R2:W3:Y:S01]  /*9d40*/  @!P4 LDS.64 R14, [R34+0x18] ;  /* 0x00001800220ec984 */ /* 0x0004e20000000a00 */
[----:B------:R-:W-:Y:S02]  /*9d50*/  @!P3 LEA.HI.X R19, R7, R24, R19, 0x3, P6 ;  /* 0x000000180713b211 */ /* 0x000fe400030f1c13 */
        /* <DEDUP_REMOVED lines=8> */
[C---:B------:R-:W-:Y:S01]  /*9de0*/  @!P4 IADD3 R7, P6, R38.reuse, R36, RZ ;  /* 0x000000242607c210 */ /* 0x040fe20007fde0ff */
[----:B0-----:R0:W-:Y:S03]  /*9df0*/  @!P2 STG.E.64 desc[UR10][R16.64], R4 ;  /* 0x000000041000a986 */ /* 0x0011e6000c101b0a */
[----:B--2---:R-:W-:Y:S02]  /*9e00*/  @!P4 IADD3.X R34, RZ, R47, RZ, P6, !PT ;  /* 0x0000002fff22c210 */ /* 0x004fe400037fe4ff */
[C---:B------:R-:W-:Y:S01]  /*9e10*/  @!P4 LEA R42, P6, R7.reuse, R25, 0x3 ;  /* 0x00000019072ac211 */ /* 0x040fe200078c18ff */
[----:B-1----:R0:W-:Y:S03]  /*9e20*/  @!P3 STG.E.64 desc[UR10][R18.64], R8 ;  /* 0x000000081200b986 */ /* 0x0021e6000c101b0a */
[----:B------:R-:W-:Y:S01]  /*9e30*/  @!P4 LEA.HI.X R43, R7, R24, R34, 0x3, P6 ;  /* 0x00000018072bc211 */ /* 0x000fe200030f1c22 */
[----:B------:R-:W-:Y:S01]  /*9e40*/  VIADD R7, R38, 0x1f ;  /* 0x0000001f26077836 */ /* 0x000fe20000000000 */
[----:B------:R-:W-:Y:S01]  /*9e50*/  ISETP.NE.AND P3, PT, R32, RZ, PT ;  /* 0x000000ff2000720c */ /* 0x000fe20003f65270 */
[----:B------:R0:W-:Y:S01]  /*9e60*/  @!P5 STG.E.64 desc[UR10][R20.64], R10 ;  /* 0x0000000a1400d986 */ /* 0x0001e2000c101b0a */
[----:B------:R-:W-:-:S03]  /*9e70*/  IADD3 R34, P2, R36, UR5, RZ ;  /* 0x0000000524227c10 */ /* 0x000fc6000ff5e0ff */
[----:B---3--:R0:W-:Y:S01]  /*9e80*/  @!P4 STG.E.64 desc[UR10][R42.64], R14 ;  /* 0x0000000e2a00c986 */ /* 0x0081e2000c101b0a */
[----:B------:R-:W-:-:S07]  /*9e90*/  IADD3.X R47, R47, R30, RZ, P2, !PT ;  /* 0x0000001e2f2f7210 */ /* 0x000fce00017fe4ff */
[----:B------:R-:W-:Y:S05]  /*9ea0*/  @P3 BRA `(.L_x_29474) ;  /* 0xfffffffc00343947 */ /* 0x000fea000383ffff */
.L_x_29473:
[----:B------:R-:W-:Y:S05]  /*9eb0*/  BSYNC B1 ;  /* 0x0000000000017941 */ /* 0x000fea0003800000 */
.L_x_29472:
[----:B------:R-:W-:Y:S05]  /*9ec0*/  @!P0 BRA `(.L_x_29471) ;  /* 0x0000000000a08947 */ /* 0x000fea0003800000 */
[----:B0-----:R-:W-:Y:S01]  /*9ed0*/  LOP3.LUT R9, R7, 0x1f, RZ, 0xc0, !PT ;  /* 0x0000001f07097812 */ /* 0x001fe200078ec0ff */
        /* <DEDUP_REMOVED lines=13> */
.L_x_29476:
[----:B------:R-:W-:Y:S05]  /*9fb0*/  BSYNC B1 ;  /* 0x0000000000017941 */ /* 0x000fea0003800000 */
.L_x_29475:
        /* <DEDUP_REMOVED lines=25> */
.L_x_29471:
[----:B------:R-:W-:Y:S05]  /*a150*/  BSYNC B0 ;  /* 0x0000000000007941 */ /* 0x000fea0003800000 */
.L_x_29470:
[----:B------:R-:W-:Y:S01]  /*a160*/  BAR.SYNC.DEFER_BLOCKING 0x0 ;  /* 0x0000000000007b1d */ /* 0x000fe20000010000 */
[----:B------:R-:W-:-:S05]  /*a170*/  LOP3.LUT R3, R3, 0x3, RZ, 0xfc, !PT ;  /* 0x0000000303037812 */ /* 0x000fca00078efcff */
[C---:B0-----:R-:W-:Y:S01]  /*a180*/  IMAD.WIDE.U32 R4, R3.reuse, UR9, RZ ;  /* 0x0000000903047c25 */ /* 0x041fe2000f8e00ff */
        /* <DEDUP_REMOVED lines=10> */
[----:B------:R-:W-:Y:S01]  /*a230*/  HFMA2.MMA R8, -RZ, RZ, 0, 5.9604644775390625e-08 ;  /* 0x00000001ff087435 */ /* 0x000fe200000001ff */
[----:B0-----:R-:W-:Y:S02]  /*a240*/  MOV R29, R3 ;  /* 0x00000003001d7202 */ /* 0x001fe40000000f00 */
[----:B------:R-:W-:Y:S02]  /*a250*/  ISETP.GE.U32.AND P0, PT, R5, 0x3, PT ;  /* 0x000000030500780c */ /* 0x000fe40003f06070 */
[----:B------:R-:W-:Y:S02]  /*a260*/  MOV R23, R4 ;  /* 0x0000000400177202 */ /* 0x000fe40000000f00 */
[----:B------:R-:W-:Y:S02]  /*a270*/  IADD3 R3, -R46, R31, RZ ;  /* 0x0000001f2e037210 */ /* 0x000fe40007ffe1ff */
[----:B---3--:R-:W-:-:S02]  /*a280*/  LOP3.LUT R35, R6, 0x3, RZ, 0xc0, !PT ;  /* 0x0000000306237812 */ /* 0x008fc400078ec0ff */
[----:B------:R-:W-:-:S05]  /*a290*/  MOV R21, R33 ;  /* 0x0000002100157202 */ /* 0x000fca0000000f00 */
[----:B------:R-:W-:Y:S05]  /*a2a0*/  @!P0 BRA `(.L_x_29480) ;  /* 0x0000000000ec8947 */ /* 0x000fea0003800000 */
[----:B------:R-:W0:Y:S01]  /*a2b0*/  LDC R30, c[0x0][0x264] ;  /* 0x00009900ff1e7b82 */ /* 0x000e220000000800 */
[----:B------:R-:W-:Y:S01]  /*a2c0*/  BSSY B2, `(.L_x_29481) ;  /* 0x0000038000027945 */ /* 0x000fe20003800000 */
[----:B------:R-:W-:Y:S01]  /*a2d0*/  IMAD.IADD R20, R6, 0x1, -R35 ;  /* 0x0000000106147824 */ /* 0x000fe200078e0a23 */
[----:B------:R-:W-:Y:S02]  /*a2e0*/  MOV R22, RZ ;  /* 0x000000ff00167202 */ /* 0x000fe40000000f00 */
[----:B------:R-:W-:-:S07]  /*a2f0*/  MOV R21, R33 ;  /* 0x0000002100157202 */ /* 0x000fce0000000f00 */
.L_x_29482:
[C---:B0-----:R-:W-:Y:S02]  /*a300*/  IADD3 R4, R3.reuse, -0x1, RZ ;  /* 0xffffffff03047810 */ /* 0x041fe40007ffe0ff */
        /* <DEDUP_REMOVED lines=9> */
[----:B-12---:R-:W-:Y:S02]  /*a3a0*/  LEA R16, R3, UR4, 0x3 ;  /* 0x0000000403107c11 */ /* 0x006fe4000f8e18ff */
[----:B------:R-:W-:Y:S02]  /*a3b0*/  LOP3.LUT R28, R5, 0x1f, RZ, 0xc0, !PT ;  /* 0x0000001f051c7812 */ /* 0x000fe400078ec0ff */
[----:B------:R-:W-:Y:S02]  /*a3c0*/  IADD3 R20, R20, -0x4, RZ ;  /* 0xfffffffc14147810 */ /* 0x000fe40007ffe0ff */
[----:B------:R-:W-:Y:S01]  /*a3d0*/  ISETP.GE.U32.AND P0, PT, R28, R27, PT ;  /* 0x0000001b1c00720c */ /* 0x000fe20003f06070 */
[----:B------:R-:W1:Y:S01]  /*a3e0*/  @!P3 LDS.64 R4, [R16] ;  /* 0x000000001004b984 */ /* 0x000e620000000a00 */
[----:B------:R-:W-:-:S02]  /*a3f0*/  @!P3 IADD3 R13, P4, R12, R23, RZ ;  /* 0x000000170c0db210 */ /* 0x000fc40007f9e0ff */
[----:B------:R-:W-:Y:S01]  /*a400*/  IADD3 R23, P5, R23, UR5, RZ ;  /* 0x0000000517177c10 */ /* 0x000fe2000ffbe0ff */
[----:B------:R-:W2:Y:S01]  /*a410*/  @!P2 LDS.64 R6, [R16+0x8] ;  /* 0x000008001006a984 */ /* 0x000ea20000000a00 */
[----:B----4-:R-:W-:Y:S02]  /*a420*/  @!P3 IADD3.X R14, RZ, R29, RZ, P4, !PT ;  /* 0x0000001dff0eb210 */ /* 0x010fe400027fe4ff */
[----:B------:R-:W-:Y:S01]  /*a430*/  @!P3 LEA R12, P4, R13, R25, 0x3 ;  /* 0x000000190d0cb211 */ /* 0x000fe200078818ff */
[----:B------:R-:W3:Y:S01]  /*a440*/  @!P1 LDS.64 R8, [R16+0x10] ;  /* 0x0000100010089984 */ /* 0x000ee20000000a00 */
[----:B0-----:R-:W-:Y:S01]  /*a450*/  IMAD.X R29, R29, 0x1, R30, P5 ;  /* 0x000000011d1d7824 */ /* 0x001fe200028e061e */
[----:B------:R-:W-:Y:S02]  /*a460*/  @!P2 IADD3 R3, P5, R18, R23, RZ ;  /* 0x000000171203a210 */ /* 0x000fe40007fbe0ff */
        /* <DEDUP_REMOVED lines=9> */
[----:B------:R-:W-:Y:S01]  /*a500*/  IMAD.MOV.U32 R26, RZ, RZ, R22 ;  /* 0x000000ffff1a7224 */ /* 0x000fe200078e0016 */
[----:B------:R-:W-:Y:S02]  /*a510*/  IADD3.X R29, R21, R30, RZ, P5, !PT ;  /* 0x0000001e151d7210 */ /* 0x000fe40002ffe4ff */
[----:B------:R-:W-:Y:S02]  /*a520*/  @!P1 IADD3.X R21, RZ, R21, RZ, P4, !PT ;  /* 0x00000015ff159210 */ /* 0x000fe400027fe4ff */
[C---:B0-----:R-:W-:Y:S02]  /*a530*/  @!P1 LEA R16, P4, R17.reuse, R25, 0x3 ;  /* 0x0000001911109211 */ /* 0x041fe400078818ff */
[----:B------:R-:W-:Y:S02]  /*a540*/  @!P0 IADD3 R3, P5, R28, R23, RZ ;  /* 0x000000171c038210 */ /* 0x000fe40007fbe0ff */
[----:B------:R-:W-:-:S02]  /*a550*/  @!P1 LEA.HI.X R17, R17, R24, R21, 0x3, P4 ;  /* 0x0000001811119211 */ /* 0x000fc400020f1c15 */
[----:B------:R-:W-:Y:S01]  /*a560*/  @!P0 IADD3.X R19, RZ, R29, RZ, P5, !PT ;  /* 0x0000001dff138210 */ /* 0x000fe20002ffe4ff */
[----:B-1----:R0:W-:Y:S01]  /*a570*/  @!P3 STG.E.64 desc[UR10][R12.64], R4 ;  /* 0x000000040c00b986 */ /* 0x0021e2000c101b0a */
[C---:B------:R-:W-:Y:S02]  /*a580*/  @!P0 LEA R18, P5, R3.reuse, R25, 0x3 ;  /* 0x0000001903128211 */ /* 0x040fe400078a18ff */
[----:B------:R-:W-:Y:S01]  /*a590*/  IADD3 R22, R22, 0x4, RZ ;  /* 0x0000000416167810 */ /* 0x000fe20007ffe0ff */
[----:B--2---:R0:W-:Y:S01]  /*a5a0*/  @!P2 STG.E.64 desc[UR10][R14.64], R6 ;  /* 0x000000060e00a986 */ /* 0x0041e2000c101b0a */
[----:B------:R-:W-:Y:S02]  /*a5b0*/  @!P0 LEA.HI.X R19, R3, R24, R19, 0x3, P5 ;  /* 0x0000001803138211 */ /* 0x000fe400028f1c13 */
[----:B------:R-:W-:Y:S01]  /*a5c0*/  IADD3 R3, R28, 0x1f, RZ ;  /* 0x0000001f1c037810 */ /* 0x000fe20007ffe0ff */
[----:B---3--:R0:W-:Y:S01]  /*a5d0*/  @!P1 STG.E.64 desc[UR10][R16.64], R8 ;  /* 0x0000000810009986 */ /* 0x0081e2000c101b0a */
[----:B------:R-:W-:-:S02]  /*a5e0*/  ISETP.NE.AND P1, PT, R20, RZ, PT ;  /* 0x000000ff1400720c */ /* 0x000fc40003f25270 */
[----:B------:R-:W-:Y:S01]  /*a5f0*/  IADD3 R21, R33, R22, RZ ;  /* 0x0000001621157210 */ /* 0x000fe20007ffe0ff */
[----:B----4-:R0:W-:Y:S01]  /*a600*/  @!P0 STG.E.64 desc[UR10][R18.64], R10 ;  /* 0x0000000a12008986 */ /* 0x0101e2000c101b0a */
[----:B------:R-:W-:-:S04]  /*a610*/  IADD3 R23, P0, R23, UR5, RZ ;  /* 0x0000000517177c10 */ /* 0x000fc8000ff1e0ff */
[----:B------:R-:W-:-:S05]  /*a620*/  IADD3.X R29, R29, R30, RZ, P0, !PT ;  /* 0x0000001e1d1d7210 */ /* 0x000fca00007fe4ff */
[----:B------:R-:W-:Y:S05]  /*a630*/  @P1 BRA `(.L_x_29482) ;  /* 0xfffffffc00301947 */ /* 0x000fea000383ffff */
[----:B------:R-:W-:Y:S05]  /*a640*/  BSYNC B2 ;  /* 0x0000000000027941 */ /* 0x000fea0003800000 */
.L_x_29481:
[----:B0-----:R-:W-:-:S07]  /*a650*/  IADD3 R8, R26, 0x5, RZ ;  /* 0x000000051a087810 */ /* 0x001fce0007ffe0ff */
.L_x_29480:
[----:B------:R-:W-:Y:S05]  /*a660*/  BSYNC B1 ;  /* 0x0000000000017941 */ /* 0x000fea0003800000 */
.L_x_29479:
        /* <DEDUP_REMOVED lines=16> */
.L_x_29484:
[----:B------:R-:W-:Y:S05]  /*a770*/  BSYNC B1 ;  /* 0x0000000000017941 */ /* 0x000fea0003800000 */
.L_x_29483:
[----:B------:R-:W-:Y:S01]  /*a780*/  IMAD.IADD R33, R33, 0x1, R8 ;  /* 0x0000000121217824 */ /* 0x000fe200078e0208 */
[----:B------:R-:W-:Y:S01]  /*a790*/  IADD3.X R29, R29, R30, RZ, P2, !PT ;  /* 0x0000001e1d1d7210 */ /* 0x000fe200017fe4ff */
        /* <DEDUP_REMOVED lines=23> */
.L_x_29478:
[----:B------:R-:W-:Y:S05]  /*a910*/  BSYNC B0 ;  /* 0x0000000000007941 */ /* 0x000fea0003800000 */
.L_x_29477:
        /* <DEDUP_REMOVED lines=8> */
[----:B0-----:R-:W0:Y:S01]  /*a9a0*/  @!P0 S2R R6, SR_CgaCtaId ;  /* 0x0000000000068919 */ /* 0x001e220000008800 */
[----:B------:R-:W-:Y:S02]  /*a9b0*/  @!P0 MOV R9, 0x400 ;  /* 0x0000040000098802 */ /* 0x000fe40000000f00 */
[----:B-----5:R-:W-:-:S05]  /*a9c0*/  FMNMX R3, R2, R3, !PT ;  /* 0x0000000302037209 */ /* 0x020fca0007800000 */
[----:B------:R-:W5:Y:S01]  /*a9d0*/  SHFL.DOWN PT, R0, R3, 0x8, 0x1f ;  /* 0x09001f0003007f89 */ /* 0x000f6200000e0000 */
[----:B0-----:R-:W-:-:S04]  /*a9e0*/  @!P0 LEA R9, R6, R9, 0x18 ;  /* 0x0000000906098211 */ /* 0x001fc800078ec0ff */
[----:B------:R-:W-:Y:S02]  /*a9f0*/  @!P0 IADD3 R9, R46, R9, RZ ;  /* 0x000000092e098210 */ /* 0x000fe40007ffe0ff */
[----:B-----5:R-:W-:-:S05]  /*aa00*/  FMNMX R0, R3, R0, !PT ;  /* 0x0000000003007209 */ /* 0x020fca0007800000 */
[----:B------:R-:W0:Y:S02]  /*aa10*/  SHFL.DOWN PT, R5, R0, 0x4, 0x1f ;  /* 0x08801f0000057f89 */ /* 0x000e2400000e0000 */
[----:B0-----:R-:W-:Y:S02]  /*aa20*/  FMNMX R5, R0, R5, !PT ;  /* 0x0000000500057209 */ /* 0x001fe40007800000 */
[----:B------:R-:W-:-:S03]  /*aa30*/  SHF.R.U32.HI R0, RZ, 0x5, R31 ;  /* 0x00000005ff007819 */ /* 0x000fc6000001161f */
        /* <DEDUP_REMOVED lines=16> */
[----:B------:R0:W0:Y:S01]  /*ab40*/  @!P0 LDS R0, [R2] ;  /* 0x0000000002008984 */ /* 0x0000220000000800 */
[----:B------:R-:W-:Y:S05]  /*ab50*/  BRA.DIV UR4, `(.L_x_29488) ;  /* 0x0000000204907947 */ /* 0x000fea000b800000 */
[----:B0-----:R-:W0:Y:S02]  /*ab60*/  SHFL.DOWN PT, R3, R0, 0x4, 0x1f ;  /* 0x08801f0000037f89 */ /* 0x001e2400000e0000 */
[----:B0-----:R-:W-:-:S05]  /*ab70*/  FMNMX R3, R3, R0, !PT ;  /* 0x0000000003037209 */ /* 0x001fca0007800000 */
[----:B------:R-:W0:Y:S02]  /*ab80*/  SHFL.DOWN PT, R2, R3, 0x2, 0x1f ;  /* 0x08401f0003027f89 */ /* 0x000e2400000e0000 */
[----:B0-----:R-:W-:-:S05]  /*ab90*/  FMNMX R2, R3, R2, !PT ;  /* 0x0000000203027209 */ /* 0x001fca0007800000 */
[----:B------:R0:W0:Y:S02]  /*aba0*/  SHFL.DOWN PT, R5, R2, 0x1, 0x1f ;  /* 0x08201f0002057f89 */ /* 0x00002400000e0000 */
.L_x_29495:
[----:B0-----:R-:W-:-:S07]  /*abb0*/  FMNMX R5, R2, R5, !PT ;  /* 0x0000000502057209 */ /* 0x001fce0007800000 */
.L_x_29487:
[----:B------:R-:W-:Y:S05]  /*abc0*/  BSYNC B0 ;  /* 0x0000000000007941 */ /* 0x000fea0003800000 */
.L_x_29486:
[----:B------:R-:W-:Y:S01]  /*abd0*/  ISETP.NE.AND P0, PT, R31, RZ, PT ;  /* 0x000000ff1f00720c */ /* 0x000fe20003f05270 */
[----:B------:R-:W-:-:S12]  /*abe0*/  BSSY B0, `(.L_x_29485) ;  /* 0x0000004000007945 */ /* 0x000fd80003800000 */
[----:B------:R-:W-:Y:S05]  /*abf0*/  @P0 BRA `(.L_x_29489) ;  /* 0x0000000000080947 */ /* 0x000fea0003800000 */
[----:B------:R-:W0:Y:S02]  /*ac00*/  LDC.64 R2, c[0x0][0x238] ;  /* 0x00008e00ff027b82 */ /* 0x000e240000000a00 */
[----:B0-----:R0:W-:Y:S02]  /*ac10*/  REDG.E.MAX.S32.STRONG.GPU desc[UR10][R2.64], R5 ;  /* 0x000000050200798e */ /* 0x0011e4000d10e38a */
.L_x_29489:
[----:B------:R-:W-:Y:S05]  /*ac20*/  BSYNC B0 ;  /* 0x0000000000007941 */ /* 0x000fea0003800000 */
.L_x_29485:
        /* <DEDUP_REMOVED lines=12> */
[----:B0-----:R-:W-:-:S07]  /*acf0*/  MOV R7, 0xad10 ;  /* 0x0000ad1000077802 */ /* 0x001fce0000000f00 */
[----:B-1234-:R-:W-:Y:S05]  /*ad00*/  CALL.REL.NOINC `($__internal_615_$__cuda_sm20_rcp_rn_f32_slowpath) ;  /* 0x0000000400887944 */ /* 0x01efea0003c00000 */
[----:B------:R-:W-:Y:S05]  /*ad10*/  BRA `(.L_x_29491) ;  /* 0x0000000000147947 */ /* 0x000fea0003800000 */
.L_x_29490:
[----:B0-----:R-:W0:Y:S01]  /*ad20*/  MUFU.RCP R5, UR7 ;  /* 0x0000000700057d08 */ /* 0x001e220008001000 */
[----:B------:R-:W-:-:S05]  /*ad30*/  MOV R0, UR7 ;  /* 0x0000000700007c02 */ /* 0x000fca0008000f00 */
[----:B0-----:R-:W-:-:S04]  /*ad40*/  FFMA R0, R5, R0, -1 ;  /* 0xbf80000005007423 */ /* 0x001fc80000000000 */
[----:B------:R-:W-:-:S04]  /*ad50*/  FADD.FTZ R0, -R0, -RZ ;  /* 0x800000ff00007221 */ /* 0x000fc80000010100 */
[----:B------:R-:W-:-:S07]  /*ad60*/  FFMA R5, R5, R0, R5 ;  /* 0x0000000005057223 */ /* 0x000fce0000000005 */
.L_x_29491:
[----:B------:R-:W0:Y:S02]  /*ad70*/  LDC.64 R2, c[0x0][0x240] ;  /* 0x00009000ff027b82 */ /* 0x000e240000000a00 */
[----:B0-----:R-:W-:Y:S01]  /*ad80*/  STG.E desc[UR10][R2.64], R5 ;  /* 0x0000000502007986 */ /* 0x001fe2000c10190a */
[----:B------:R-:W-:Y:S05]  /*ad90*/  EXIT ;  /* 0x000000000000794d */ /* 0x000fea0003800000 */
.L_x_29488:
[----:B------:R-:W-:Y:S01]  /*ada0*/  HFMA2.MMA R7, -RZ, RZ, 0, 2.384185791015625e-07 ;  /* 0x00000004ff077435 */ /* 0x000fe200000001ff */
[----:B------:R-:W-:Y:S02]  /*adb0*/  MOV R9, 0x1f ;  /* 0x0000001f00097802 */ /* 0x000fe40000000f00 */
[----:B------:R-:W-:-:S08]  /*adc0*/  MOV R4, 0xffffffff ;  /* 0xffffffff00047802 */ /* 0x000fd00000000f00 */
[----:B01234-:R-:W-:Y:S05]  /*add0*/  WARPSYNC.COLLECTIVE R4, `(.L_x_29492) ;  /* 0x0000000004087348 */ /* 0x01ffea0003c00000 */
[----:B0-----:R0:W0:Y:S02]  /*ade0*/  SHFL.DOWN P0, R5, R0, R7, R9 ;  /* 0x0800000700057389 */ /* 0x0010240000000009 */
[----:B01234-:R-:W-:Y:S01]  /*adf0*/  ENDCOLLECTIVE ;  /* 0x000000000000791b */ /* 0x01ffe20003800000 */
.L_x_29492:
[----:B------:R-:W-:Y:S01]  /*ae00*/  HFMA2.MMA R7, -RZ, RZ, 0, 1.1920928955078125e-07 ;  /* 0x00000002ff077435 */ /* 0x000fe200000001ff */
[----:B------:R-:W-:-:S05]  /*ae10*/  IMAD.MOV.U32 R3, RZ, RZ, R5 ;  /* 0x000000ffff037224 */ /* 0x000fca00078e0005 */
[----:B------:R-:W-:-:S04]  /*ae20*/  FMNMX R3, R3, R0, !PT ;  /* 0x0000000003037209 */ /* 0x000fc80007800000 */
[----:B------:R-:W-:-:S07]  /*ae30*/  MOV R0, R3 ;  /* 0x0000000300007202 */ /* 0x000fce0000000f00 */
[----:B------:R-:W-:Y:S05]  /*ae40*/  WARPSYNC.COLLECTIVE R4, `(.L_x_29493) ;  /* 0x0000000004087348 */ /* 0x000fea0003c00000 */
[----:B------:R0:W1:Y:S02]  /*ae50*/  SHFL.DOWN P0, R5, R0, R7, R9 ;  /* 0x0800000700057389 */ /* 0x0000640000000009 */
[----:B01----:R-:W-:Y:S01]  /*ae60*/  ENDCOLLECTIVE ;  /* 0x000000000000791b */ /* 0x003fe20003800000 */
.L_x_29493:
[----:B------:R-:W-:Y:S01]  /*ae70*/  HFMA2.MMA R7, -RZ, RZ, 0, 5.9604644775390625e-08 ;  /* 0x00000001ff077435 */ /* 0x000fe200000001ff */
[----:B------:R-:W-:-:S04]  /*ae80*/  MOV R2, R5 ;  /* 0x0000000500027202 */ /* 0x000fc80000000f00 */
[----:B------:R-:W-:-:S04]  /*ae90*/  FMNMX R2, R3, R2, !PT ;  /* 0x0000000203027209 */ /* 0x000fc80007800000 */
[----:B------:R-:W-:-:S07]  /*aea0*/  MOV R0, R2 ;  /* 0x0000000200007202 */ /* 0x000fce0000000f00 */
[----:B------:R-:W-:Y:S05]  /*aeb0*/  WARPSYNC.COLLECTIVE R4, `(.L_x_29494) ;  /* 0x0000000004087348 */ /* 0x000fea0003c00000 */
[----:B------:R0:W1:Y:S02]  /*aec0*/  SHFL.DOWN P0, R5, R0, R7, R9 ;  /* 0x0800000700057389 */ /* 0x0000640000000009 */
[----:B01----:R-:W-:Y:S01]  /*aed0*/  ENDCOLLECTIVE ;  /* 0x000000000000791b */ /* 0x003fe20003800000 */
.L_x_29494:
[----:B------:R-:W-:Y:S05]  /*aee0*/  BRA `(.L_x_29495) ;  /* 0xfffffffc00307947 */ /* 0x000fea000383ffff */
        .weak           $__internal_614_$__cuda_sm20_div_u64
        .type           $__internal_614_$__cuda_sm20_div_u64,@function
        .size           $__internal_614_$__cuda_sm20_div_u64,($__internal_615_$__cuda_sm20_rcp_rn_f32_slowpath - $__internal_614_$__cuda_sm20_div_u64)
$__internal_614_$__cuda_sm20_div_u64:
        /* <DEDUP_REMOVED lines=60> */
[----:B------:R-:W-:Y:S01]  /*b2b0*/  HFMA2.MMA R5, -RZ, RZ, 0, 0 ;  /* 0x00000000ff057435 */ /* 0x000fe200000001ff */
[----:B------:R-:W-:-:S02]  /*b2c0*/  ISETP.NE.U32.AND P1, PT, R39, RZ, PT ;  /* 0x000000ff2700720c */ /* 0x000fc40003f25070 */
[----:B------:R-:W-:Y:S01]  /*b2d0*/  SEL R7, R7, R4, P0 ;  /* 0x0000000407077207 */ /* 0x000fe20000000000 */
[----:B------:R-:W-:Y:S01]  /*b2e0*/  IMAD.MOV.U32 R4, RZ, RZ, R10 ;  /* 0x000000ffff047224 */ /* 0x000fe200078e000a */
[----:B------:R-:W-:-:S04]  /*b2f0*/  ISETP.NE.AND.EX P1, PT, R12, RZ, PT, P1 ;  /* 0x000000ff0c00720c */ /* 0x000fc80003f25310 */
[----:B------:R-:W-:Y:S02]  /*b300*/  SEL R0, R0, 0xffffffff, P1 ;  /* 0xffffffff00007807 */ /* 0x000fe40000800000 */
[----:B------:R-:W-:Y:S01]  /*b310*/  SEL R7, R7, 0xffffffff, P1 ;  /* 0xffffffff07077807 */ /* 0x000fe20000800000 */
[----:B------:R-:W-:Y:S06]  /*b320*/  RET.REL.NODEC R4 `(_ZN18transformer_engine6detail38cast_transpose_fused_kernel_notalignedILb0ELb0ELb1EfNS_16CTDBiasDActParamI6__halfS3_13__nv_bfloat16fEELi4ELi4ENS_5EmptyEXadL_ZNS_4geluIffEET_T0_RKS6_EEEEvT3_mmm) ;  /* 0xffffff4c04347950 */ /* 0x000fec0003c3ffff */
        .weak           $__internal_615_$__cuda_sm20_rcp_rn_f32_slowpath
        .type           $__internal_615_$__cuda_sm20_rcp_rn_f32_slowpath,@function
        .size           $__internal_615_$__cuda_sm20_rcp_rn_f32_slowpath,(.L_x_35100 - $__internal_615_$__cuda_sm20_rcp_rn_f32_slowpath)
$__internal_615_$__cuda_sm20_rcp_rn_f32_slowpath:
        /* <DEDUP_REMOVED lines=15> */
.L_x_29496:
        /* <DEDUP_REMOVED lines=29> */
[----:B------:R-:W-:-:S04]  /*b5f0*/  @!P0 IADD3 R3, R3, 0x1, RZ ;  /* 0x0000000103038810 */ /* 0x000fc80007ffe0ff */
[----:B------:R-:W-:-:S04]  /*b600*/  @!P1 SHF.L.U32 R3, R3, 0x1, RZ ;  /* 0x0000000103039819 */ /* 0x000fc800000006ff */
[----:B------:R-:W-:Y:S01]  /*b610*/  LOP3.LUT R2, R3, 0x80000000, R0, 0xf8, !PT ;  /* 0x8000000003027812 */ /* 0x000fe200078ef800 */
[----:B------:R-:W-:Y:S06]  /*b620*/  BRA `(.L_x_29497) ;  /* 0x0000000000047947 */ /* 0x000fec0003800000 */
.L_x_29498:
[----:B------:R0:W1:Y:S02]  /*b630*/  MUFU.RCP R2, R0 ;  /* 0x0000000000027308 */ /* 0x0000640000001000 */
.L_x_29497:
[----:B------:R-:W-:Y:S01]  /*b640*/  HFMA2.MMA R3, -RZ, RZ, 0, 0 ;  /* 0x00000000ff037435 */ /* 0x000fe200000001ff */
[----:B-1-3--:R-:W-:Y:S02]  /*b650*/  MOV R5, R2 ;  /* 0x0000000200057202 */ /* 0x00afe40000000f00 */
[----:B------:R-:W-:-:S04]  /*b660*/  MOV R2, R7 ;  /* 0x0000000700027202 */ /* 0x000fc80000000f00 */
[----:B0-2---:R-:W-:Y:S05]  /*b670*/  RET.REL.NODEC R2 `(_ZN18transformer_engine6detail38cast_transpose_fused_kernel_notalignedILb0ELb0ELb1EfNS_16CTDBiasDActParamI6__halfS3_13__nv_bfloat16fEELi4ELi4ENS_5EmptyEXadL_ZNS_4geluIffEET_T0_RKS6_EEEEvT3_mmm) ;  /* 0xffffff4802607950 */ /* 0x005fea0003c3ffff */
.L_x_29499:
        /* <DEDUP_REMOVED lines=16> */
.L_x_35100:


//--------------------- .text._ZN18transformer_engine6detail38cast_transpose_fused_kernel_notalignedILb0ELb0ELb1EfNS_16CTDBiasDActParamI6__halfS3_S3_fEELi4ELi4ENS_5EmptyEXadL_ZNS_4geluIffEET_T0_RKS5_EEEEvT3_mmm --------------------------
	.section	.text._ZN18transformer_engine6detail38cast_transpose_fused_kernel_notalignedILb0ELb0ELb1EfNS_16CTDBiasDActParamI6__halfS3_S3_fEELi4ELi4ENS_5EmptyEXadL_ZNS_4geluIffEET_T0_RKS5_EEEEvT3_mmm,"ax",@progbits
	.align	128
        .global         _ZN18transformer_engine6detail38cast_transpose_fused_kernel_notalignedILb0ELb0ELb1EfNS_16CTDBiasDActParamI6__halfS3_S3_fEELi4ELi4ENS_5EmptyEXadL_ZNS_4geluIffEET_T0_RKS5_EEEEvT3_mmm
        .type           _ZN18transformer_engine6detail38cast_transpose_fused_kernel_notalignedILb0ELb0ELb1EfNS_16CTDBiasDActParamI6__halfS3_S3_fEELi4ELi4ENS_5EmptyEXadL_ZNS_4geluIffEET_T0_RKS5_EEEEvT3_mmm,@function
        .size           _ZN18transformer_engine6detail38cast_transpose_fused_kernel_notalignedILb0ELb0ELb1EfNS_16CTDBiasDActParamI6__halfS3_S3_fEELi4ELi4ENS_5EmptyEXadL_ZNS_4geluIffEET_T0_RKS5_EEEEvT3_mmm,(.L_x_35102 - _ZN18transformer_engine6detail38cast_transpose_fused_kernel_notalignedILb0ELb0ELb1EfNS_16CTDBiasDActParamI6__halfS3_S3_fEELi4ELi4ENS_5EmptyEXadL_ZNS_4geluIffEET_T0_RKS5_EEEEvT3_mmm)
        .other          _ZN18transformer_engine6detail38cast_transpose_fused_kernel_notalignedILb0ELb0ELb1EfNS_16CTDBiasDActParamI6__halfS3_S3_fEELi4ELi4ENS_5EmptyEXadL_ZNS_4geluIffEET_T0_RKS5_EEEEvT3_mmm,@"STO_CUDA_ENTRY STV_DEFAULT"
_ZN18transformer_engine6detail38cast_transpose_fused_kernel_notalignedILb0ELb0ELb1EfNS_16CTDBiasDActParamI6__halfS3_S3_fEELi4ELi4ENS_5EmptyEXadL_ZNS_4geluIffEET_T0_RKS5_EEEEvT3_mmm:
.text._ZN18transformer_engine6detail38cast_transpose_fused_kernel_notalignedILb0ELb0ELb1EfNS_16CTDBiasDActParamI6__halfS3_S3_fEELi4ELi4ENS_5EmptyEXadL_ZNS_4geluIffEET_T0_RKS5_EEEEvT3_mmm:
        /* <DEDUP_REMOVED lines=19> */
[----:B------:R-:W-:Y:S05]  /*0130*/  CALL.REL.NOINC `($__internal_616_$__cuda_sm20_div_u64) ;  /* 0x000000ac006c7944 */ /* 0x000fea0003c00000 */
        /* <DEDUP_REMOVED lines=11> */
.L_x_29500:
        /* <DEDUP_REMOVED lines=22> */
.L_x_29501:
        /* <DEDUP_REMOVED lines=488> */
[----:B------:R-:W-:Y:S01]  /*21d0*/  @!P0 CS2R R16, SRZ ;  /* 0x0000000000108805 */ /* 0x000fe2000001ff00 */
[----:B----4-:R-:W-:-:S05]  /*21e0*/  HADD2.F32 R69, -RZ, R34.H0_H0 ;  /* 0x20000022ff457230 */ /* 0x010fca0000004100 */
        /* <DEDUP_REMOVED lines=32> */
.L_x_29503:
[----:B------:R-:W-:Y:S05]  /*23f0*/  BSYNC B0 ;  /* 0x0000000000007941 */ /* 0x000fea0003800000 */
.L_x_29502:
        /* <DEDUP_REMOVED lines=11> */
.L_x_29505:
[----:B------:R-:W-:Y:S05]  /*24b0*/  BSYNC B0 ;  /* 0x0000000000007941 */ /* 0x000fea0003800000 */
.L_x_29504:
        /* <DEDUP_REMOVED lines=11> */
.L_x_29507:
[----:B------:R-:W-:Y:S05]  /*2570*/  BSYNC B0 ;  /* 0x0000000000007941 */ /* 0x000fea0003800000 */
.L_x_29506:
        /* <DEDUP_REMOVED lines=14> */
.L_x_29509:
[----:B------:R-:W-:Y:S05]  /*2660*/  BSYNC B0 ;  /* 0x0000000000007941 */ /* 0x000fea0003800000 */
.L_x_29508:
        /* <DEDUP_REMOVED lines=454> */
.L_x_29511:
[----:B------:R-:W-:Y:S05]  /*42d0*/  BSYNC B0 ;  /* 0x0000000000007941 */ /* 0x000fea0003800000 */
.L_x_29510:
        /* <DEDUP_REMOVED lines=18> */
.L_x_29513:
[----:B------:R-:W-:Y:S05]  /*4400*/  BSYNC B0 ;  /* 0x0000000000007941 */ /* 0x000fea0003800000 */
.L_x_29512:
        /* <DEDUP_REMOVED lines=26> */
.L_x_29515:
[----:B------:R-:W-:Y:S05]  /*45b0*/  BSYNC B0 ;  /* 0x0000000000007941 */ /* 0x000fea0003800000 */
.L_x_29514:
        /* <DEDUP_REMOVED lines=30> */
.L_x_29517:
[----:B------:R-:W-:Y:S05]  /*47a0*/  BSYNC B0 ;  /* 0x0000000000007941 */ /* 0x000fea0003800000 */
.L_x_29516:
        /* <DEDUP_REMOVED lines=463> */
.L_x_29519:
[----:B------:R-:W-:Y:S05]  /*64a0*/  BSYNC B0 ;  /* 0x0000000000007941 */ /* 0x000fea0003800000 */
.L_x_29518:
        /* <DEDUP_REMOVED lines=13> */
.L_x_29521:
[----:B------:R-:W-:Y:S05]  /*6580*/  BSYNC B0 ;  /* 0x0000000000007941 */ /* 0x000fea0003800000 */
.L_x_29520:
        /* <DEDUP_REMOVED lines=23> */
.L_x_29523:
[----:B------:R-:W-:Y:S05]  /*6700*/  BSYNC B0 ;  /* 0x0000000000007941 */ /* 0x000fea0003800000 */
.L_x_29522:
        /* <DEDUP_REMOVED lines=28> */
.L_x_29525:
[----:B------:R-:W-:Y:S05]  /*68d0*/  BSYNC B0 ;  /* 0x0000000000007941 */ /* 0x000fea0003800000 */
.L_x_29524:
        /* <DEDUP_REMOVED lines=442> */
.L_x_29527:
[----:B------:R-:W-:Y:S05]  /*8480*/  BSYNC B0 ;  /* 0x0000000000007941 */ /* 0x000fea0003800000 */
.L_x_29526:
[----:B------:R3:W4:Y:S01]  /*8490*/  F2F.F16.F32 R53, R41 ;  /* 0x0000002900357304 */ /* 0x0007220000200800 */
        /* <DEDUP_REMOVED lines=14> */
.L_x_29529:
[----:B------:R-:W-:Y:S05]  /*8580*/  BSYNC B0 ;  /* 0x0000000000007941 */ /* 0x000fea0003800000 */
.L_x_29528:
        /* <DEDUP_REMOVED lines=15> */
.L_x_29531:
[----:B------:R-:W-:Y:S05]  /*8680*/  BSYNC B0 ;  /* 0x0000000000007941 */ /* 0x000fea0003800000 */
.L_x_29530:
[----:B-1-34-:R-:W-:Y:S01]  /*8690*/  IMAD.WIDE.U32 R68, R53, 0x10000, RZ ;  /* 0x0001000035447825 */ /* 0x01afe200078e00ff */
[----:B------:R-:W-:Y:S01]  /*86a0*/  BSSY B0, `(.L_x_29532) ;  /* 0x0000010000007945 */ /* 0x000fe20003800000 */
[----:B------:R1:W3:Y:S02]  /*86b0*/  F2F.F16.F32 R53, R41 ;  /* 0x0000002900357304 */ /* 0x0002e40000200800 */
        /* <DEDUP_REMOVED lines=14> */
.L_x_29533:
[----:B------:R-:W-:Y:S05]  /*87a0*/  BSYNC B0 ;  /* 0x0000000000007941 */ /* 0x000fea0003800000 */
.L_x_29532:
        /* <DEDUP_REMOVED lines=79> */
.L_x_29538:
        /* <DEDUP_REMOVED lines=51> */
.L_x_29537:
[----:B------:R-:W-:Y:S05]  /*8fd0*/  BSYNC B1 ;  /* 0x0000000000017941 */ /* 0x000fea0003800000 */
.L_x_29536:
        /* <DEDUP_REMOVED lines=15> */
.L_x_29540:
[----:B------:R-:W-:Y:S05]  /*90d0*/  BSYNC B1 ;  /* 0x0000000000017941 */ /* 0x000fea0003800000 */
.L_x_29539:
        /* <DEDUP_REMOVED lines=25> */
.L_x_29535:
[----:B------:R-:W-:Y:S05]  /*9270*/  BSYNC B0 ;  /* 0x0000000000007941 */ /* 0x000fea0003800000 */
.L_x_29534:
        /* <DEDUP_REMOVED lines=25> */
.L_x_29545:
        /* <DEDUP_REMOVED lines=51> */
.L_x_29544:
[----:B------:R-:W-:Y:S05]  /*9740*/  BSYNC B1 ;  /* 0x0000000000017941 */ /* 0x000fea0003800000 */
.L_x_29543:
        /* <DEDUP_REMOVED lines=15> */
.L_x_29547:
[----:B------:R-:W-:Y:S05]  /*9840*/  BSYNC B1 ;  /* 0x0000000000017941 */ /* 0x000fea0003800000 */
.L_x_29546:
        /* <DEDUP_REMOVED lines=25> */
.L_x_29542:
[----:B------:R-:W-:Y:S05]  /*99e0*/  BSYNC B0 ;  /* 0x0000000000007941 */ /* 0x000fea0003800000 */
.L_x_29541:
        /* <DEDUP_REMOVED lines=25> */
.L_x_29552:
        /* <DEDUP_REMOVED lines=51> */
.L_x_29551:
[----:B------:R-:W-:Y:S05]  /*9eb0*/  BSYNC B1 ;  /* 0x0000000000017941 */ /* 0x000fea0003800000 */
.L_x_29550:
        /* <DEDUP_REMOVED lines=15> */
.L_x_29554:
[----:B------:R-:W-:Y:S05]  /*9fb0*/  BSYNC B1 ;  /* 0x0000000000017941 */ /* 0x000fea0003800000 */
.L_x_29553:
        /* <DEDUP_REMOVED lines=25> */
.L_x_29549:
[----:B------:R-:W-:Y:S05]  /*a150*/  BSYNC B0 ;  /* 0x0000000000007941 */ /* 0x000fea0003800000 */
.L_x_29548:
        /* <DEDUP_REMOVED lines=26> */
.L_x_29560:
        /* <DEDUP_REMOVED lines=53> */
.L_x_29559:
[----:B0-----:R-:W-:-:S07]  /*a650*/  IADD3 R8, R26, 0x5, RZ ;  /* 0x000000051a087810 */ /* 0x001fce0007ffe0ff */
.L_x_29558:
[----:B------:R-:W-:Y:S05]  /*a660*/  BSYNC B1 ;  /* 0x0000000000017941 */ /* 0x000fea0003800000 */
.L_x_29557:
        /* <DEDUP_REMOVED lines=16> */
.L_x_29562:
[----:B------:R-:W-:Y:S05]  /*a770*/  BSYNC B1 ;  /* 0x0000000000017941 */ /* 0x000fea0003800000 */
.L_x_29561:
        /* <DEDUP_REMOVED lines=25> */
.L_x_29556:
[----:B------:R-:W-:Y:S05]  /*a910*/  BSYNC B0 ;  /* 0x0000000000007941 */ /* 0x000fea0003800000 */
.L_x_29555:
        /* <DEDUP_REMOVED lines=41> */
.L_x_29573:
[----:B0-----:R-:W-:-:S07]  /*abb0*/  FMNMX R5, R2, R5, !PT ;  /* 0x0000000502057209 */ /* 0x001fce0007800000 */
.L_x_29565:
[----:B------:R-:W-:Y:S05]  /*abc0*/  BSYNC B0 ;  /* 0x0000000000007941 */ /* 0x000fea0003800000 */
.L_x_29564:
[----:B------:R-:W-:Y:S01]  /*abd0*/  ISETP.NE.AND P0, PT, R31, RZ, PT ;  /* 0x000000ff1f00720c */ /* 0x000fe20003f05270 */
[----:B------:R-:W-:-:S12]  /*abe0*/  BSSY B0, `(.L_x_29563) ;  /* 0x0000004000007945 */ /* 0x000fd80003800000 */
[----:B------:R-:W-:Y:S05]  /*abf0*/  @P0 BRA `(.L_x_29567) ;  /* 0x0000000000080947 */ /* 0x000fea0003800000 */
[----:B------:R-:W0:Y:S02]  /*ac00*/  LDC.64 R2, c[0x0][0x238] ;  /* 0x00008e00ff027b82 */ /* 0x000e240000000a00 */
[----:B0-----:R0:W-:Y:S02]  /*ac10*/  REDG.E.MAX.S32.STRONG.GPU desc[UR10][R2.64], R5 ;  /* 0x000000050200798e */ /* 0x0011e4000d10e38a */
.L_x_29567:
[----:B------:R-:W-:Y:S05]  /*ac20*/  BSYNC B0 ;  /* 0x0000000000007941 */ /* 0x000fea0003800000 */
.L_x_29563:
        /* <DEDUP_REMOVED lines=13> */
[----:B-1234-:R-:W-:Y:S05]  /*ad00*/  CALL.REL.NOINC `($__internal_617_$__cuda_sm20_rcp_rn_f32_slowpath) ;  /* 0x0000000400887944 */ /* 0x01efea0003c00000 */
[----:B------:R-:W-:Y:S05]  /*ad10*/  BRA `(.L_x_29569) ;  /* 0x0000000000147947 */ /* 0x000fea0003800000 */
.L_x_29568:
[----:B0-----:R-:W0:Y:S01]  /*ad20*/  MUFU.RCP R5, UR7 ;  /* 0x0000000700057d08 */ /* 0x001e220008001000 */
[----:B------:R-:W-:-:S05]  /*ad30*/  MOV R0, UR7 ;  /* 0x0000000700007c02 */ /* 0x000fca0008000f00 */
[----:B0-----:R-:W-:-:S04]  /*ad40*/  FFMA R0, R5, R0, -1 ;  /* 0xbf80000005007423 */ /* 0x001fc80000000000 */
[----:B------:R-:W-:-:S04]  /*ad50*/  FADD.FTZ R0, -R0, -RZ ;  /* 0x800000ff00007221 */ /* 0x000fc80000010100 */
[----:B------:R-:W-:-:S07]  /*ad60*/  FFMA R5, R5, R0, R5 ;  /* 0x0000000005057223 */ /* 0x000fce0000000005 */
.L_x_29569:
[----:B------:R-:W0:Y:S02]  /*ad70*/  LDC.64 R2, c[0x0][0x240] ;  /* 0x00009000ff027b82 */ /* 0x000e240000000a00 */
[----:B0-----:R-:W-:Y:S01]  /*ad80*/  STG.E desc[UR10][R2.64], R5 ;  /* 0x0000000502007986 */ /* 0x001fe2000c10190a */
[----:B------:R-:W-:Y:S05]  /*ad90*/  EXIT ;  /* 0x000000000000794d */ /* 0x000fea0003800000 */
.L_x_29566:
[----:B------:R-:W-:Y:S01]  /*ada0*/  HFMA2.MMA R7, -RZ, RZ, 0, 2.384185791015625e-07 ;  /* 0x00000004ff077435 */ /* 0x000fe200000001ff */
[----:B------:R-:W-:Y:S02]  /*adb0*/  MOV R9, 0x1f ;  /* 0x0000001f00097802 */ /* 0x000fe40000000f00 */
[----:B------:R-:W-:-:S08]  /*adc0*/  MOV R4, 0xffffffff ;  /* 0xffffffff00047802 */ /* 0x000fd00000000f00 */
[----:B01234-:R-:W-:Y:S05]  /*add0*/  WARPSYNC.COLLECTIVE R4, `(.L_x_29570) ;  /* 0x0000000004087348 */ /* 0x01ffea0003c00000 */
[----:B0-----:R0:W0:Y:S02]  /*ade0*/  SHFL.DOWN P0, R5, R0, R7, R9 ;  /* 0x0800000700057389 */ /* 0x0010240000000009 */
[----:B01234-:R-:W-:Y:S01]  /*adf0*/  ENDCOLLECTIVE ;  /* 0x000000000000791b */ /* 0x01ffe20003800000 */
.L_x_29570:
[----:B------:R-:W-:Y:S01]  /*ae00*/  HFMA2.MMA R7, -RZ, RZ, 0, 1.1920928955078125e-07 ;  /* 0x00000002ff077435 */ /* 0x000fe200000001ff */
[----:B------:R-:W-:-:S05]  /*ae10*/  IMAD.MOV.U32 R3, RZ, RZ, R5 ;  /* 0x000000ffff037224 */ /* 0x000fca00078e0005 */
[----:B------:R-:W-:-:S04]  /*ae20*/  FMNMX R3, R3, R0, !PT ;  /* 0x0000000003037209 */ /* 0x000fc80007800000 */
[----:B------:R-:W-:-:S07]  /*ae30*/  MOV R0, R3 ;  /* 0x0000000300007202 */ /* 0x000fce0000000f00 */
[----:B------:R-:W-:Y:S05]  /*ae40*/  WARPSYNC.COLLECTIVE R4, `(.L_x_29571) ;  /* 0x0000000004087348 */ /* 0x000fea0003c00000 */
[----:B------:R0:W1:Y:S02]  /*ae50*/  SHFL.DOWN P0, R5, R0, R7, R9 ;  /* 0x0800000700057389 */ /* 0x0000640000000009 */
[----:B01----:R-:W-:Y:S01]  /*ae60*/  ENDCOLLECTIVE ;  /* 0x000000000000791b */ /* 0x003fe20003800000 */
.L_x_29571:
[----:B------:R-:W-:Y:S01]  /*ae70*/  HFMA2.MMA R7, -RZ, RZ, 0, 5.9604644775390625e-08 ;  /* 0x00000001ff077435 */ /* 0x000fe200000001ff */
[----:B------:R-:W-:-:S04]  /*ae80*/  MOV R2, R5 ;  /* 0x0000000500027202 */ /* 0x000fc80000000f00 */
[----:B------:R-:W-:-:S04]  /*ae90*/  FMNMX R2, R3, R2, !PT ;  /* 0x0000000203027209 */ /* 0x000fc80007800000 */
[----:B------:R-:W-:-:S07]  /*aea0*/  MOV R0, R2 ;  /* 0x0000000200007202 */ /* 0x000fce0000000f00 */
[----:B------:R-:W-:Y:S05]  /*aeb0*/  WARPSYNC.COLLECTIVE R4, `(.L_x_29572) ;  /* 0x0000000004087348 */ /* 0x000fea0003c00000 */
[----:B------:R0:W1:Y:S02]  /*aec0*/  SHFL.DOWN P0, R5, R0, R7, R9 ;  /* 0x0800000700057389 */ /* 0x0000640000000009 */
[----:B01----:R-:W-:Y:S01]  /*aed0*/  ENDCOLLECTIVE ;  /* 0x000000000000791b */ /* 0x003fe20003800000 */
.L_x_29572:
[----:B------:R-:W-:Y:S05]  /*aee0*/  BRA `(.L_x_29573) ;  /* 0xfffffffc00307947 */ /* 0x000fea000383ffff */
        .weak           $__internal_616_$__cuda_sm20_div_u64
        .type           $__internal_616_$__cuda_sm20_div_u64,@function
        .size           $__internal_616_$__cuda_sm20_div_u64,($__internal_617_$__cuda_sm20_rcp_rn_f32_slowpath - $__internal_616_$__cuda_sm20_div_u64)
$__internal_616_$__cuda_sm20_div_u64:
        /* <DEDUP_REMOVED lines=67> */
[----:B------:R-:W-:Y:S06]  /*b320*/  RET.REL.NODEC R4 `(_ZN18transformer_engine6detail38cast_transpose_fused_kernel_notalignedILb0ELb0ELb1EfNS_16CTDBiasDActParamI6__halfS3_S3_fEELi4ELi4ENS_5EmptyEXadL_ZNS_4geluIffEET_T0_RKS5_EEEEvT3_mmm) ;  /* 0xffffff4c04347950 */ /* 0x000fec0003c3ffff */
        .weak           $__internal_617_$__cuda_sm20_rcp_rn_f32_slowpath
        .type           $__internal_617_$__cuda_sm20_rcp_rn_f32_slowpath,@function
        .size           $__internal_617_$__cuda_sm20_rcp_rn_f32_slowpath,(.L_x_35102 - $__internal_617_$__cuda_sm20_rcp_rn_f32_slowpath)
$__internal_617_$__cuda_sm20_rcp_rn_f32_slowpath:
        /* <DEDUP_REMOVED lines=15> */
.L_x_29574:
        /* <DEDUP_REMOVED lines=33> */
.L_x_29576:
[----:B------:R0:W1:Y:S02]  /*b630*/  MUFU.RCP R2, R0 ;  /* 0x0000000000027308 */ /* 0x0000640000001000 */
.L_x_29575:
[----:B------:R-:W-:Y:S01]  /*b640*/  HFMA2.MMA R3, -RZ, RZ, 0, 0 ;  /* 0x00000000ff037435 */ /* 0x000fe200000001ff */
[----:B-1-3--:R-:W-:Y:S02]  /*b650*/  MOV R5, R2 ;  /* 0x0000000200057202 */ /* 0x00afe40000000f00 */
[----:B------:R-:W-:-:S04]  /*b660*/  MOV R2, R7 ;  /* 0x0000000700027202 */ /* 0x000fc80000000f00 */
[----:B0-2---:R-:W-:Y:S05]  /*b670*/  RET.REL.NODEC R2 `(_ZN18transformer_engine6detail38cast_transpose_fused_kernel_notalignedILb0ELb0ELb1EfNS_16CTDBiasDActParamI6__halfS3_S3_fEELi4ELi4ENS_5EmptyEXadL_ZNS_4geluIffEET_T0_RKS5_EEEEvT3_mmm) ;  /* 0xffffff4802607950 */ /* 0x005fea0003c3ffff */
.L_x_29577:
        /* <DEDUP_REMOVED lines=16> */
.L_x_35102:


//--------------------- .text._ZN18transformer_engine6detail38cast_transpose_fused_kernel_notalignedILb0ELb0ELb1EfNS_16CTDBiasDActParamI6__halfS3_ffEELi4ELi2ENS_5EmptyEXadL_ZNS_4geluIffEET_T0_RKS5_EEEEvT3_mmm --------------------------
	.section	.text._ZN18transformer_engine6detail38cast_transpose_fused_kernel_notalignedILb0ELb0ELb1EfNS_16CTDBiasDActParamI6__halfS3_ffEELi4ELi2ENS_5EmptyEXadL_ZNS_4geluIffEET_T0_RKS5_EEEEvT3_mmm,"ax",@progbits
	.align	128
        .global         _ZN18transformer_engine6detail38cast_transpose_fused_kernel_notalignedILb0ELb0ELb1EfNS_16CTDBiasDActParamI6__halfS3_ffEELi4ELi2ENS_5EmptyEXadL_ZNS_4geluIffEET_T0_RKS5_EEEEvT3_mmm
        .type           _ZN18transformer_engine6detail38cast_transpose_fused_kernel_notalignedILb0ELb0ELb1EfNS_16CTDBiasDActParamI6__halfS3_ffEELi4ELi2ENS_5EmptyEXadL_ZNS_4geluIffEET_T0_RKS5_EEEEvT3_mmm,@function
        .size           _ZN18transformer_engine6detail38cast_transpose_fused_kernel_notalignedILb0ELb0ELb1EfNS_16CTDBiasDActParamI6__halfS3_ffEELi4ELi2ENS_5EmptyEXadL_ZNS_4geluIffEET_T0_RKS5_EEEEvT3_mmm,(.L_x_35104 - _ZN18transformer_engine6detail38cast_transpose_fused_kernel_notalignedILb0ELb0ELb1EfNS_16CTDBiasDActParamI6__halfS3_ffEELi4ELi2ENS_5EmptyEXadL_ZNS_4geluIffEET_T0_RKS5_EEEEvT3_mmm)
        .other          _ZN18transformer_engine6detail38cast_transpose_fused_kernel_notalignedILb0ELb0ELb1EfNS_16CTDBiasDActParamI6__halfS3_ffEELi4ELi2ENS_5EmptyEXadL_ZNS_4geluIffEET_T0_RKS5_EEEEvT3_mmm,@"STO_CUDA_ENTRY STV_DEFAULT"
_ZN18transformer_engine6detail38cast_transpose_fused_kernel_notalignedILb0ELb0ELb1EfNS_16CTDBiasDActParamI6__halfS3_ffEELi4ELi2ENS_5EmptyEXadL_ZNS_4geluIffEET_T0_RKS5_EEEEvT3_mmm:
.text._ZN18transformer_engine6detail38cast_transpose_fused_kernel_notalignedILb0ELb0ELb1EfNS_16CTDBiasDActParamI6__halfS3_ffEELi4ELi2ENS_5EmptyEXadL_ZNS_4geluIffEET_T0_RKS5_EEEEvT3_mmm:
        /* <DEDUP_REMOVED lines=19> */
[----:B------:R-:W-:Y:S05]  /*0130*/  CALL.REL.NOINC `($__internal_618_$__cuda_sm20_div_u64) ;  /* 0x0000006800687944 */ /* 0x000fea0003c00000 */
        /* <DEDUP_REMOVED lines=8> */
.L_x_29578:
        /* <DEDUP_REMOVED lines=22> */
.L_x_29579:
[----:B------:R-:W-:Y:S01]  /*0320*/  ULDC.64 UR6, c[0x0][0x258] ;  /* 0x0000960000067ab9 */ /* 0x000fe20000000a00 */
[----:B------:R-:W-:Y:S01]  /*0330*/  ULDC.64 UR16, c[0x0][0x260] ;  /* 0x0000980000107ab9 */ /* 0x000fe20000000a00 */
[----:B------:R-:W-:Y:S01]  /*0340*/  USHF.R.U64 UR13, UR6, 0x2, UR7 ;  /* 0x00000002060d7899 */ /* 0x000fe20008001207 */
[----:B------:R-:W-:Y:S01]  /*0350*/  SHF.L.U64.HI R3, R40, 0x5, R5 ;  /* 0x0000000528037819 */ /* 0x000fe20000010205 */
[----:B------:R-:W-:Y:S01]  /*0360*/  USHF.R.U64 UR11, UR16, 0x1, UR17 ;  /* 0x00000001100b7899 */ /* 0x000fe20008001211 */
[----:B------:R-:W-:Y:S01]  /*0370*/  SHF.L.U64.HI R2, R58, 0x5, R59 ;  /* 0x000000053a027819 */ /* 0x000fe2000001023b */
[----:B------:R-:W-:Y:S01]  /*0380*/  USHF.R.U32.HI UR14, URZ, 0x2, UR7 ;  /* 0x000000023f0e7899 */ /* 0x000fe20008011607 */
[----:B------:R-:W-:Y:S01]  /*0390*/  IMAD R11, R59, UR6, RZ ;  /* 0x000000063b0b7c24 */ /* 0x000fe2000f8e02ff */
[----:B------:R-:W-:Y:S01]  /*03a0*/  LEA R41, P0, -R40, UR13, 0x5 ;  /* 0x0000000d28297c11 */ /* 0x000fe2000f8029ff */
[----:B------:R-:W-:Y:S01]  /*03b0*/  USHF.R.U32.HI UR12, URZ, 0x1, UR17 ;  /* 0x000000013f0c7899 */ /* 0x000fe20008011611 */
[C---:B------:R-:W-:Y:S01]  /*03c0*/  LEA R9, P1, -R58.reuse, UR11, 0x5 ;  /* 0x0000000b3a097c11 */ /* 0x040fe2000f8229ff */
[----:B------:R-:W-:Y:S01]  /*03d0*/  IMAD.WIDE.U32 R38, R58, UR6, RZ ;  /* 0x000000063a267c25 */ /* 0x000fe2000f8e00ff */
[----:B------:R-:W-:Y:S01]  /*03e0*/  IADD3.X R3, ~R3, UR14, RZ, P0, !PT ;  /* 0x0000000e03037c10 */ /* 0x000fe200087fe5ff */
[----:B------:R-:W-:Y:S01]  /*03f0*/  ULDC.64 UR4, c[0x0][0x210] ;  /* 0x0000840000047ab9 */ /* 0x000fe20000000a00 */
[----:B------:R-:W-:Y:S01]  /*0400*/  ISETP.LT.U32.AND P0, PT, R41, 0x20, PT ;  /* 0x000000202900780c */ /* 0x000fe20003f01070 */
[----:B------:R-:W-:Y:S01]  /*0410*/  ULDC.64 UR8, c[0x0][0x208] ;  /* 0x0000820000087ab9 */ /* 0x000fe20000000a00 */
[----:B------:R-:W-:Y:S01]  /*0420*/  IADD3.X R2, ~R2, UR12, RZ, P1, !PT ;  /* 0x0000000c02027c10 */ /* 0x000fe20008ffe5ff */
[----:B------:R-:W-:Y:S01]  /*0430*/  ULDC.64 UR18, c[0x0][0x220] ;  /* 0x0000880000127ab9 */ /* 0x000fe20000000a00 */
[----:B------:R-:W-:-:S02]  /*0440*/  ISETP.LT.U32.AND P1, PT, R9, 0x20, PT ;  /* 0x000000200900780c */ /* 0x000fc40003f21070 */
[----:B------:R-:W-:Y:S02]  /*0450*/  ISETP.LT.U32.AND.EX P0, PT, R3, RZ, PT, P0 ;  /* 0x000000ff0300720c */ /* 0x000fe40003f01100 */
[--C-:B------:R-:W-:Y:S02]  /*0460*/  SHF.R.U32.HI R3, RZ, 0x5, R0.reuse ;  /* 0x00000005ff037819 */ /* 0x100fe40000011600 */
[----:B------:R-:W-:Y:S02]  /*0470*/  ISETP.LT.U32.AND.EX P1, PT, R2, RZ, PT, P1 ;  /* 0x000000ff0200720c */ /* 0x000fe40003f21110 */
[--C-:B------:R-:W-:Y:S01]  /*0480*/  SHF.R.U32.HI R2, RZ, 0x2, R0.reuse ;  /* 0x00000002ff027819 */ /* 0x100fe20000011600 */
[C---:B------:R-:W-:Y:S01]  /*0490*/  IMAD R4, R3.reuse, -0x4, R0 ;  /* 0xfffffffc03047824 */ /* 0x040fe200078e0200 */
[----:B------:R-:W-:Y:S02]  /*04a0*/  LOP3.LUT R42, R3, 0x7, RZ, 0xc0, !PT ;  /* 0x00000007032a7812 */ /* 0x000fe400078ec0ff */
[----:B------:R-:W-:-:S02]  /*04b0*/  LOP3.LUT R28, R2, 0x38, RZ, 0xc0, !PT ;  /* 0x00000038021c7812 */ /* 0x000fc400078ec0ff */
[----:B------:R-:W-:Y:S01]  /*04c0*/  SEL R3, R9, 0x20, P1 ;  /* 0x0000002009037807 */ /* 0x000fe20000800000 */
[----:B------:R-:W-:Y:S01]  /*04d0*/  IMAD.SHL.U32 R2, R42, 0x4, RZ ;  /* 0x000000042a027824 */ /* 0x000fe200078e00ff */
[----:B------:R-:W-:Y:S01]  /*04e0*/  SEL R41, R41, 0x20, P0 ;  /* 0x0000002029297807 */ /* 0x000fe20000000000 */
[----:B------:R-:W-:Y:S01]  /*04f0*/  IMAD R9, R58, UR7, R11 ;  /* 0x000000073a097c24 */ /* 0x000fe2000f8e020b */
[----:B------:R-:W-:Y:S01]  /*0500*/  LOP3.LUT R30, R4, 0x1f, RZ, 0xc0, !PT ;  /* 0x0000001f041e7812 */ /* 0x000fe200078ec0ff */
[----:B------:R-:W-:Y:S01]  /*0510*/  IMAD R11, R28, UR14, RZ ;  /* 0x0000000e1c0b7c24 */ /* 0x000fe2000f8e02ff */
[----:B------:R-:W-:Y:S01]  /*0520*/  ISETP.GE.U32.AND P0, PT, R2, R3, PT ;  /* 0x000000030200720c */ /* 0x000fe20003f06070 */
[----:B------:R-:W-:Y:S01]  /*0530*/  IMAD.IADD R9, R39, 0x1, R9 ;  /* 0x0000000127097824 */ /* 0x000fe200078e0209 */
[----:B------:R-:W-:Y:S01]  /*0540*/  SHF.L.U32 R7, R40, 0x2, RZ ;  /* 0x0000000228077819 */ /* 0x000fe200000006ff */
[----:B------:R-:W-:Y:S01]  /*0550*/  IMAD.WIDE.U32 R28, R28, UR13, RZ ;  /* 0x0000000d1c1c7c25 */ /* 0x000fe2000f8e00ff */
[----:B------:R-:W-:-:S02]  /*0560*/  ISETP.LT.U32.AND P0, PT, R30, R41, !P0 ;  /* 0x000000291e00720c */ /* 0x000fc40004701070 */
[----:B------:R-:W-:Y:S02]  /*0570*/  SHF.L.U64.HI R8, R40, 0x2, R5 ;  /* 0x0000000228087819 */ /* 0x000fe40000010205 */
[C---:B------:R-:W-:Y:S02]  /*0580*/  LEA R7, P1, R38.reuse, R7, 0x1 ;  /* 0x0000000726077211 */ /* 0x040fe400078208ff */
[----:B------:R-:W-:Y:S02]  /*0590*/  IADD3 R10, R29, R11, RZ ;  /* 0x0000000b1d0a7210 */ /* 0x000fe40007ffe0ff */
[----:B------:R-:W-:Y:S02]  /*05a0*/  LEA.HI.X R38, R38, R8, R9, 0x1, P1 ;  /* 0x0000000826267211 */ /* 0x000fe400008f0c09 */
[----:B------:R-:W-:Y:S02]  /*05b0*/  IADD3 R31, P2, R30, R28, RZ ;  /* 0x0000001c1e1f7210 */ /* 0x000fe40007f5e0ff */
[----:B------:R-:W-:-:S02]  /*05c0*/  LEA R34, P1, R7, UR4, 0x6 ;  /* 0x0000000407227c11 */ /* 0x000fc4000f8230ff */
[----:B------:R-:W-:Y:S01]  /*05d0*/  @!P0 CS2R R16, SRZ ;  /* 0x0000000000108805 */ /* 0x000fe2000001ff00 */
[----:B------:R-:W-:Y:S01]  /*05e0*/  IMAD.X R26, RZ, RZ, R10, P2 ;  /* 0x000000ffff1a7224 */ /* 0x000fe200010e060a */
[----:B------:R-:W-:Y:S02]  /*05f0*/  LEA.HI.X R35, R7, UR5, R38, 0x6, P1 ;  /* 0x0000000507237c11 */ /* 0x000fe400088f3426 */
[----:B------:R-:W-:Y:S02]  /*0600*/  @!P0 CS2R R12, SRZ ;  /* 0x00000000000c8805 */ /* 0x000fe4000001ff00 */
[C---:B------:R-:W-:Y:S01]  /*0610*/  @P0 LEA R8, P1, R31.reuse, R34, 0x3 ;  /* 0x000000221f080211 */ /* 0x040fe200078218ff */
[----:B------:R-:W-:Y:S01]  /*0620*/  VIADD R44, R4, 0xffffffff ;  /* 0xffffffff042c7836 */ /* 0x000fe20000000000 */
[----:B------:R-:W-:Y:S01]  /*0630*/  IADD3 R20, R2, 0x1, RZ ;  /* 0x0000000102147810 */ /* 0x000fe20007ffe0ff */
[----:B------:R-:W-:Y:S01]  /*0640*/  ULDC.64 UR4, c[0x0][0x230] ;  /* 0x00008c0000047ab9 */ /* 0x000fe20000000a00 */
[----:B------:R-:W-:-:S05]  /*0650*/  @P0 LEA.HI.X R9, R31, R35, R26, 0x3, P1 ;  /* 0x000000231f090211 */ /* 0x000fca00008f1c1a */
[----:B------:R0:W2:Y:S01]  /*0660*/  @P0 LDG.E.64 R16, desc[UR8][R8.64] ;  /* 0x0000000808100981 */ /* 0x0000a2000c1e1b00 */
[----:B------:R-:W-:-:S04]  /*0670*/  @P0 IADD3 R11, P1, R31, UR13, RZ ;  /* 0x0000000d1f0b0c10 */ /* 0x000fc8000ff3e0ff */
[----:B------:R-:W-:Y:S02]  /*0680*/  @P0 IADD3.X R18, R26, UR14, RZ, P1, !PT ;  /* 0x0000000e1a120c10 */ /* 0x000fe40008ffe4ff */
[----:B------:R-:W-:-:S04]  /*0690*/  @P0 LEA R14, P1, R11, R34, 0x3 ;  /* 0x000000220b0e0211 */ /* 0x000fc800078218ff */
[----:B------:R-:W-:-:S05]  /*06a0*/  @P0 LEA.HI.X R15, R11, R35, R18, 0x3, P1 ;  /* 0x000000230b0f0211 */ /* 0x000fca00008f1c12 */
[----:B------:R1:W3:Y:S01]  /*06b0*/  @P0 LDG.E.64 R12, desc[UR8][R14.64] ;  /* 0x000000080e0c0981 */ /* 0x0002e2000c1e1b00 */
[----:B------:R-:W-:Y:S01]  /*06c0*/  LOP3.LUT R44, R44, 0x1f, RZ, 0xc0, !PT ;  /* 0x0000001f2c2c7812 */ /* 0x000fe200078ec0ff */
[----:B0-----:R-:W-:Y:S01]  /*06d0*/  IMAD.U32 R9, RZ, RZ, UR13 ;  /* 0x0000000dff097e24 */ /* 0x001fe2000f8e00ff */
[----:B------:R-:W-:Y:S01]  /*06e0*/  ISETP.GE.U32.AND P0, PT, R20, R3, PT ;  /* 0x000000031400720c */ /* 0x000fe20003f06070 */
[----:B------:R-:W-:Y:S01]  /*06f0*/  IMAD.U32 R11, RZ, RZ, UR13 ;  /* 0x0000000dff0b7e24 */ /* 0x000fe2000f8e00ff */
[C---:B------:R-:W-:Y:S02]  /*0700*/  IADD3 R18, P1, R44.reuse, R28, RZ ;  /* 0x0000001c2c127210 */ /* 0x040fe40007f3e0ff */
[----:B------:R-:W-:Y:S02]  /*0710*/  ISETP.LT.U32.AND P0, PT, R44, R41, !P0 ;  /* 0x000000292c00720c */ /* 0x000fe40004701070 */
[----:B------:R-:W-:Y:S01]  /*0720*/  MOV R21, UR14 ;  /* 0x0000000e00157c02 */ /* 0x000fe20008000f00 */
[----:B------:R-:W-:-:S10]  /*0730*/  IMAD.X R19, RZ, RZ, R10, P1 ;  /* 0x000000ffff137224 */ /* 0x000fd400008e060a */
[----:B------:R-:W-:-:S04]  /*0740*/  @P0 LEA R8, P1, R9, R18, 0x1 ;  /* 0x0000001209080211 */ /* 0x000fc800078208ff */
[----:B------:R-:W-:Y:S02]  /*0750*/  @P0 LEA.HI.X R9, R11, R19, R21, 0x1, P1 ;  /* 0x000000130b090211 */ /* 0x000fe400008f0c15 */
[----:B------:R-:W-:-:S04]  /*0760*/  @P0 LEA R22, P1, R8, R34, 0x3 ;  /* 0x0000002208160211 */ /* 0x000fc800078218ff */
[----:B------:R-:W-:Y:S02]  /*0770*/  @P0 LEA.HI.X R23, R8, R35, R9, 0x3, P1 ;  /* 0x0000002308170211 */ /* 0x000fe400008f1c09 */
[----:B------:R-:W-:-:S06]  /*0780*/  @!P0 CS2R R8, SRZ ;  /* 0x0000000000088805 */ /* 0x000fcc000001ff00 */
[----:B------:R0:W4:Y:S01]  /*0790*/  @P0 LDG.E.64 R8, desc[UR8][R22.64] ;  /* 0x0000000816080981 */ /* 0x000122000c1e1b00 */
[----:B------:R-:W-:-:S04]  /*07a0*/  ISETP.NE.U32.AND P1, PT, RZ, UR4, PT ;  /* 0x00000004ff007c0c */ /* 0x000fc8000bf25070 */
[----:B------:R-:W-:-:S13]  /*07b0*/  ISETP.NE.AND.EX P1, PT, RZ, UR5, PT, P1 ;  /* 0x00000005ff007c0c */ /* 0x000fda000bf25310 */
[----:B-1----:R-:W1:Y:S02]  /*07c0*/  @P1 LDC.64 R14, c[0x0][0x230] ;  /* 0x00008c00ff0e1b82 */ /* 0x002e640000000a00 */
[----:B-1----:R1:W4:Y:S01]  /*07d0*/  @P1 LDG.E R14, desc[UR8][R14.64] ;  /* 0x000000080e0e1981 */ /* 0x002322000c1e1900 */
[----:B------:R-:W-:Y:S01]  /*07e0*/  VOTEU.ANY UP0, P0 ;  /* 0x00000000003f7886 */ /* 0x000fe20000000100 */
[----:B------:R-:W-:Y:S01]  /*07f0*/  @P0 IMAD.WIDE.U32 R18, R11, 0x3, R18 ;  /* 0x000000030b120825 */ /* 0x000fe200078e0012 */
[----:B------:R-:W-:-:S03]  /*0800*/  @!P0 CS2R R24, SRZ ;  /* 0x0000000000188805 */ /* 0x000fc6000001ff00 */
[----:B------:R-:W-:Y:S01]  /*0810*/  @UP0 UIMAD UR4, UR14, 0x3, URZ ;  /* 0x000000030e0408a4 */ /* 0x000fe2000f8e023f */
[----:B0-----:R-:W-:-:S05]  /*0820*/  @P0 LEA R22, P2, R18, R34, 0x3 ;  /* 0x0000002212160211 */ /* 0x001fca00078418ff */
[----:B------:R-:W-:-:S05]  /*0830*/  @P0 VIADD R11, R19, UR4 ;  /* 0x00000004130b0c36 */ /* 0x000fca0008000000 */
[----:B------:R-:W-:-:S05]  /*0840*/  @P0 LEA.HI.X R23, R18, R35, R11, 0x3, P2 ;  /* 0x0000002312170211 */ /* 0x000fca00010f1c0b */
[----:B------:R0:W4:Y:S01]  /*0850*/  @P0 LDG.E.64 R24, desc[UR8][R22.64] ;  /* 0x0000000816180981 */ /* 0x000122000c1e1b00 */
[C---:B------:R-:W-:Y:S02]  /*0860*/  SHF.L.U64.HI R50, R7.reuse, 0x5, R38 ;  /* 0x0000000507327819 */ /* 0x040fe40000010226 */
[----:B------:R-:W-:-:S04]  /*0870*/  SHF.L.U32 R7, R7, 0x5, RZ ;  /* 0x0000000507077819 */ /* 0x000fc800000006ff */
[----:B------:R-:W-:Y:S01]  /*0880*/  LEA R51, P0, R7, UR18, 0x2 ;  /* 0x0000001207337c11 */ /* 0x000fe2000f8010ff */
[----:B------:R-:W-:-:S03]  /*0890*/  IMAD.MOV.U32 R46, RZ, RZ, 0x3c80f082 ;  /* 0x3c80f082ff2e7424 */ /* 0x000fc600078e00ff */
[----:B------:R-:W-:Y:S02]  /*08a0*/  LEA.HI.X R50, R7, UR19, R50, 0x2, P0 ;  /* 0x0000001307327c11 */ /* 0x000fe400080f1432 */
[----:B------:R-:W-:-:S04]  /*08b0*/  ISETP.GE.U32.AND P0, PT, R2, R3, PT ;  /* 0x000000030200720c */ /* 0x000fc80003f06070 */
[----:B------:R-:W-:Y:S01]  /*08c0*/  ISETP.GE.U32.OR P0, PT, R30, R41, P0 ;  /* 0x000000291e00720c */ /* 0x000fe20000706470 */
[----:B------:R-:W-:Y:S02]  /*08d0*/  IMAD.MOV.U32 R48, RZ, RZ, 0x3f800000 ;  /* 0x3f800000ff307424 */ /* 0x000fe400078e00ff */
[----:B--2---:R-:W-:Y:S02]  /*08e0*/  HADD2.F32 R36, -RZ, R16.H0_H0 ;  /* 0x20000010ff247230 */ /* 0x004fe40000004100 */
[----:B------:R-:W-:-:S03]  /*08f0*/  HADD2.F32 R32, -RZ, R17.H0_H0 ;  /* 0x20000011ff207230 */ /* 0x000fc60000004100 */
[----:B------:R-:W-:Y:S01]  /*0900*/  FMUL R11, R36, 0.035677410662174224854 ;  /* 0x3d12227a240b7820 */ /* 0x000fe20000400000 */
[----:B------:R-:W-:Y:S01]  /*0910*/  SHF.R.U64 R18, R16, 0x10, R17 ;  /* 0x0000001010127819 */ /* 0x000fe20000001211 */
[----:B-1----:R-:W-:Y:S02]  /*0920*/  FMUL R15, R32, 0.035677410662174224854 ;  /* 0x3d12227a200f7820 */ /* 0x002fe40000400000 */
[C---:B------:R-:W-:Y:S02]  /*0930*/  FFMA R11, R36.reuse, R11, 0.79788458347320556641 ;  /* 0x3f4c422a240b7423 */ /* 0x040fe4000000000b */
[----:B------:R-:W-:Y:S02]  /*0940*/  HADD2.F32 R18, -RZ, R18.H0_H0 ;  /* 0x20000012ff127230 */ /* 0x000fe40000004100 */
[----:B------:R-:W-:Y:S01]  /*0950*/  FMUL R29, R36, R11 ;  /* 0x0000000b241d7220 */ /* 0x000fe20000400000 */
[----:B------:R-:W-:-:S03]  /*0960*/  FFMA R15, R32, R15, 0.79788458347320556641 ;  /* 0x3f4c422a200f7423 */ /* 0x000fc6000000000f */
[----:B------:R-:W-:Y:S01]  /*0970*/  FMUL R11, |R29|, 2.8853900432586669922 ;  /* 0x4038aa3b1d0b7820 */ /* 0x000fe20000400200 */
[----:B------:R-:W-:Y:S01]  /*0980*/  FMUL R21, R18, 0.035677410662174224854 ;  /* 0x3d12227a12157820 */ /* 0x000fe20000400000 */
[----:B------:R-:W-:Y:S02]  /*0990*/  FMUL R19, R32, R15 ;  /* 0x0000000f20137220 */ /* 0x000fe40000400000 */
[----:B------:R-:W1:Y:S01]  /*09a0*/  MUFU.EX2 R15, R11 ;  /* 0x0000000b000f7308 */ /* 0x000e620000000800 */
[C---:B------:R-:W-:Y:S01]  /*09b0*/  FFMA R21, R18.reuse, R21, 0.79788458347320556641 ;  /* 0x3f4c422a12157423 */ /* 0x040fe20000000015 */
[----:B0-----:R-:W-:Y:S01]  /*09c0*/  FMUL R23, |R19|, 2.8853900432586669922 ;  /* 0x4038aa3b13177820 */ /* 0x001fe20000400200 */
[----:B------:R-:W-:Y:S02]  /*09d0*/  FMUL R7, R29, R29 ;  /* 0x0000001d1d077220 */ /* 0x000fe40000400000 */
[----:B------:R-:W-:Y:S02]  /*09e0*/  FMUL R22, R18, R21 ;  /* 0x0000001512167220 */ /* 0x000fe40000400000 */
[C---:B------:R-:W-:Y:S01]  /*09f0*/  FFMA R16, R7.reuse, R46, -0.052303962409496307373 ;  /* 0xbd563cae07107423 */ /* 0x040fe2000000002e */
[----:B------:R-:W0:Y:S01]  /*0a00*/  MUFU.EX2 R23, R23 ;  /* 0x0000001700177308 */ /* 0x000e220000000800 */
[----:B------:R-:W-:Y:S01]  /*0a10*/  FMUL R21, |R22|, 2.8853900432586669922 ;  /* 0x4038aa3b16157820 */ /* 0x000fe20000400200 */
[----:B------:R-:W-:Y:S01]  /*0a20*/  SHF.R.U32.HI R27, RZ, 0x10, R17 ;  /* 0x00000010ff1b7819 */ /* 0x000fe20000011611 */
[----:B------:R-:W-:-:S05]  /*0a30*/  FFMA R16, R7, R16, 0.1331529766321182251 ;  /* 0x3e08594107107423 */ /* 0x000fca0000000010 */
[----:B------:R-:W2:Y:S01]  /*0a40*/  MUFU.EX2 R17, R21 ;  /* 0x0000001500117308 */ /* 0x000ea20000000800 */
[----:B-1----:R-:W-:Y:S01]  /*0a50*/  FADD R15, R15, 1 ;  /* 0x3f8000000f0f7421 */ /* 0x002fe20000000000 */
[----:B------:R-:W-:Y:S01]  /*0a60*/  FFMA R16, R7, R16, -0.33332768082618713379 ;  /* 0xbeaaa9ed07107423 */ /* 0x000fe20000000010 */
[----:B------:R-:W-:-:S03]  /*0a70*/  HADD2.F32 R27, -RZ, R27.H0_H0 ;  /* 0x2000001bff1b7230 */ /* 0x000fc60000004100 */
[----:B------:R-:W-:Y:S02]  /*0a80*/  FFMA R52, R7, R16, RZ ;  /* 0x0000001007347223 */ /* 0x000fe400000000ff */
[----:B------:R-:W1:Y:S01]  /*0a90*/  MUFU.RCP R15, R15 ;  /* 0x0000000f000f7308 */ /* 0x000e620000001000 */
[----:B------:R-:W-:Y:S01]  /*0aa0*/  FMUL R16, R27, 0.035677410662174224854 ;  /* 0x3d12227a1b107820 */ /* 0x000fe20000400000 */
[----:B0-----:R-:W-:-:S03]  /*0ab0*/  FADD R7, R23, 1 ;  /* 0x3f80000017077421 */ /* 0x001fc60000000000 */
[----:B------:R-:W-:Y:S01]  /*0ac0*/  FFMA R16, R27, R16, 0.79788458347320556641 ;  /* 0x3f4c422a1b107423 */ /* 0x000fe20000000010 */
[----:B------:R-:W-:Y:S02]  /*0ad0*/  FMUL R11, R19, R19 ;  /* 0x00000013130b7220 */ /* 0x000fe40000400000 */
[----:B------:R0:W0:Y:S01]  /*0ae0*/  MUFU.RCP R33, R7 ;  /* 0x0000000700217308 */ /* 0x0000220000001000 */
[----:B--2---:R-:W-:Y:S01]  /*0af0*/  FADD R17, R17, 1 ;  /* 0x3f80000011117421 */ /* 0x004fe20000000000 */
[----:B------:R-:W-:Y:S01]  /*0b00*/  FMUL R30, R27, R16 ;  /* 0x000000101b1e7220 */ /* 0x000fe20000400000 */
[C---:B------:R-:W-:Y:S01]  /*0b10*/  FFMA R38, R11.reuse, R46, -0.052303962409496307373 ;  /* 0xbd563cae0b267423 */ /* 0x040fe2000000002e */
[----:B---3--:R-:W-:Y:S02]  /*0b20*/  HADD2.F32 R23, -RZ, R12.H0_H0 ;  /* 0x2000000cff177230 */ /* 0x008fe40000004100 */
[----:B------:R-:W-:Y:S02]  /*0b30*/  FMUL R37, |R30|, 2.8853900432586669922 ;  /* 0x4038aa3b1e257820 */ /* 0x000fe40000400200 */
[----:B------:R-:W2:Y:S01]  /*0b40*/  MUFU.RCP R17, R17 ;  /* 0x0000001100117308 */ /* 0x000ea20000001000 */
[----:B------:R-:W-:Y:S01]  /*0b50*/  FFMA R38, R11, R38, 0.1331529766321182251 ;  /* 0x3e0859410b267423 */ /* 0x000fe20000000026 */
[----:B------:R-:W-:-:S02]  /*0b60*/  HADD2.F32 R21, -RZ, R13.H0_H0 ;  /* 0x2000000dff157230 */ /* 0x000fc40000004100 */
[--C-:B-1----:R-:W-:Y:S01]  /*0b70*/  FFMA R60, R15, -2, R48.reuse ;  /* 0xc00000000f3c7823 */ /* 0x102fe20000000030 */
[----:B------:R-:W-:Y:S01]  /*0b80*/  FMUL R54, R23, 0.035677410662174224854 ;  /* 0x3d12227a17367820 */ /* 0x000fe20000400000 */
[----:B------:R-:W-:Y:S02]  /*0b90*/  FFMA R38, R11, R38, -0.33332768082618713379 ;  /* 0xbeaaa9ed0b267423 */ /* 0x000fe40000000026 */
[----:B------:R-:W1:Y:S01]  /*0ba0*/  MUFU.EX2 R15, R37 ;  /* 0x00000025000f7308 */ /* 0x000e620000000800 */
[----:B------:R-:W-:Y:S01]  /*0bb0*/  FMUL R56, R21, 0.035677410662174224854 ;  /* 0x3d12227a15387820 */ /* 0x000fe20000400000 */
[----:B------:R-:W-:Y:S01]  /*0bc0*/  FFMA R38, R11, R38, RZ ;  /* 0x000000260b267223 */ /* 0x000fe200000000ff */
[----:B------:R-:W-:Y:S01]  /*0bd0*/  FFMA R16, R23, R54, 0.79788458347320556641 ;  /* 0x3f4c422a17107423 */ /* 0x000fe20000000036 */
[----:B------:R-:W-:Y:S01]  /*0be0*/  FMUL R11, R22, R22 ;  /* 0x00000016160b7220 */ /* 0x000fe20000400000 */
[----:B------:R-:W-:Y:S01]  /*0bf0*/  FFMA R54, R21, R56, 0.79788458347320556641 ;  /* 0x3f4c422a15367423 */ /* 0x000fe20000000038 */
[----:B0-----:R-:W-:Y:S01]  /*0c00*/  FMUL R7, R30, R30 ;  /* 0x0000001e1e077220 */ /* 0x001fe20000400000 */
[--C-:B------:R-:W-:Y:S01]  /*0c10*/  FFMA R56, R33, -2, R48.reuse ;  /* 0xc000000021387823 */ /* 0x100fe20000000030 */
[----:B------:R-:W-:Y:S01]  /*0c20*/  FSETP.GE.AND P5, PT, |R19|, 9.010913848876953125, PT ;  /* 0x41102cb41300780b */ /* 0x000fe20003fa6200 */
[----:B------:R-:W-:Y:S01]  /*0c30*/  FFMA R33, R11, R46, -0.052303962409496307373 ;  /* 0xbd563cae0b217423 */ /* 0x000fe2000000002e */
[----:B------:R-:W-:Y:S01]  /*0c40*/  FMUL R16, R23, R16 ;  /* 0x0000001017107220 */ /* 0x000fe20000400000 */
[----:B------:R-:W-:Y:S01]  /*0c50*/  FFMA R39, R7, R46, -0.052303962409496307373 ;  /* 0xbd563cae07277423 */ /* 0x000fe2000000002e */
[----:B--2---:R-:W-:Y:S01]  /*0c60*/  FFMA R17, R17, -2, R48 ;  /* 0xc000000011117823 */ /* 0x004fe20000000030 */
[----:B------:R-:W-:Y:S01]  /*0c70*/  FSEL R56, R56, 1, !P5 ;  /* 0x3f80000038387808 */ /* 0x000fe20006800000 */
[----:B------:R-:W-:Y:S01]  /*0c80*/  FFMA R33, R11, R33, 0.1331529766321182251 ;  /* 0x3e0859410b217423 */ /* 0x000fe20000000021 */
[----:B------:R-:W-:-:S02]  /*0c90*/  FSETP.GE.AND P2, PT, |R29|, 0.60000002384185791016, PT ;  /* 0x3f19999a1d00780b */ /* 0x000fc40003f46200 */
[----:B------:R-:W-:Y:S01]  /*0ca0*/  FSETP.GE.AND P5, PT, |R22|, 9.010913848876953125, PT ;  /* 0x41102cb41600780b */ /* 0x000fe20003fa6200 */
[----:B------:R-:W-:Y:S01]  /*0cb0*/  FMUL R49, |R16|, 2.8853900432586669922 ;  /* 0x4038aa3b10317820 */ /* 0x000fe20000400200 */
[----:B------:R-:W-:Y:S01]  /*0cc0*/  FFMA R45, R7, R39, 0.1331529766321182251 ;  /* 0x3e085941072d7423 */ /* 0x000fe20000000027 */
[----:B-1----:R-:W-:Y:S01]  /*0cd0*/  FADD R43, R15, 1 ;  /* 0x3f8000000f2b7421 */ /* 0x002fe20000000000 */
[----:B------:R-:W-:Y:S01]  /*0ce0*/  FSETP.GE.AND P3, PT, |R29|, 9.010913848876953125, PT ;  /* 0x41102cb41d00780b */ /* 0x000fe20003f66200 */
[----:B------:R-:W-:Y:S01]  /*0cf0*/  FFMA R33, R11, R33, -0.33332768082618713379 ;  /* 0xbeaaa9ed0b217423 */ /* 0x000fe20000000021 */
[----:B------:R-:W-:Y:S01]  /*0d00*/  FSEL R39, R17, 1, !P5 ;  /* 0x3f80000011277808 */ /* 0x000fe20006800000 */
[----:B------:R-:W0:Y:S01]  /*0d10*/  MUFU.EX2 R37, R49 ;  /* 0x0000003100257308 */ /* 0x000e220000000800 */
[----:B------:R-:W-:Y:S01]  /*0d20*/  FSETP.GE.AND P5, PT, |R22|, 0.60000002384185791016, PT ;  /* 0x3f19999a1600780b */ /* 0x000fe20003fa6200 */
[----:B------:R-:W-:Y:S01]  /*0d30*/  FFMA R47, R7, R45, -0.33332768082618713379 ;  /* 0xbeaaa9ed072f7423 */ /* 0x000fe2000000002d */
[----:B------:R-:W-:Y:S01]  /*0d40*/  FSEL R60, R60, 1, !P3 ;  /* 0x3f8000003c3c7808 */ /* 0x000fe20005800000 */
[----:B------:R-:W-:Y:S01]  /*0d50*/  FMUL R17, R21, R54 ;  /* 0x0000003615117220 */ /* 0x000fe20000400000 */
[----:B------:R-:W-:Y:S01]  /*0d60*/  FSETP.GE.AND P3, PT, |R19|, 0.60000002384185791016, PT ;  /* 0x3f19999a1300780b */ /* 0x000fe20003f66200 */
[----:B------:R-:W-:-:S02]  /*0d70*/  FFMA R45, R11, R33, RZ ;  /* 0x000000210b2d7223 */ /* 0x000fc400000000ff */
[----:B------:R-:W1:Y:S01]  /*0d80*/  MUFU.RCP R43, R43 ;  /* 0x0000002b002b7308 */ /* 0x000e620000001000 */
[----:B------:R-:W-:Y:S01]  /*0d90*/  FFMA R11, R7, R47, RZ ;  /* 0x0000002f070b7223 */ /* 0x000fe200000000ff */
[----:B------:R-:W-:Y:S01]  /*0da0*/  FMUL R7, |R17|, 2.8853900432586669922 ;  /* 0x4038aa3b11077820 */ /* 0x000fe20000400200 */
[--C-:B------:R-:W-:Y:S01]  /*0db0*/  LOP3.LUT R15, R60, 0x80000000, R29.reuse, 0xb8, !PT ;  /* 0x800000003c0f7812 */ /* 0x100fe200078eb81d */
[----:B------:R-:W-:Y:S01]  /*0dc0*/  @!P2 FFMA R15, R29, R52, R29 ;  /* 0x000000341d0fa223 */ /* 0x000fe2000000001d */
[--C-:B------:R-:W-:Y:S02]  /*0dd0*/  LOP3.LUT R29, R39, 0x80000000, R22.reuse, 0xb8, !PT ;  /* 0x80000000271d7812 */ /* 0x100fe400078eb816 */
[----:B------:R-:W-:Y:S01]  /*0de0*/  SHF.R.U64 R12, R12, 0x10, R13 ;  /* 0x000000100c0c7819 */ /* 0x000fe2000000120d */
[----:B------:R2:W3:Y:S01]  /*0df0*/  MUFU.EX2 R39, R7 ;  /* 0x0000000700277308 */ /* 0x0004e20000000800 */
[----:B------:R-:W-:Y:S01]  /*0e00*/  @!P5 FFMA R29, R22, R45, R22 ;  /* 0x0000002d161dd223 */ /* 0x000fe20000000016 */
[----:B------:R-:W-:-:S02]  /*0e10*/  LOP3.LUT R33, R56, 0x80000000, R19, 0xb8, !PT ;  /* 0x8000000038217812 */ /* 0x000fc400078eb813 */
[----:B------:R-:W-:Y:S02]  /*0e20*/  HADD2.F32 R22, -RZ, R12.H0_H0 ;  /* 0x2000000cff167230 */ /* 0x000fe40000004100 */
[----:B------:R-:W-:Y:S01]  /*0e30*/  @!P3 FFMA R33, R19, R38, R19 ;  /* 0x000000261321b223 */ /* 0x000fe20000000013 */
[----:B------:R-:W-:Y:S01]  /*0e40*/  SHF.R.U32.HI R38, RZ, 0x10, R13 ;  /* 0x00000010ff267819 */ /* 0x000fe2000001160d */
[----:B----4-:R-:W-:Y:S01]  /*0e50*/  HADD2.F32 R52, -RZ, R8.H0_H0 ;  /* 0x20000008ff347230 */ /* 0x010fe20000004100 */
[----:B------:R-:W-:Y:S01]  /*0e60*/  FSETP.GE.AND P3, PT, |R30|, 0.60000002384185791016, PT ;  /* 0x3f19999a1e00780b */ /* 0x000fe20003f66200 */
[----:B--2---:R-:W-:Y:S01]  /*0e70*/  FMUL R7, R16, R16 ;  /* 0x0000001010077220 */ /* 0x004fe20000400000 */
[----:B0-----:R-:W-:Y:S01]  /*0e80*/  FADD R13, R37, 1 ;  /* 0x3f800000250d7421 */ /* 0x001fe20000000000 */
[----:B------:R-:W-:Y:S01]  /*0e90*/  FMUL R19, R22, 0.035677410662174224854 ;  /* 0x3d12227a16137820 */ /* 0x000fe20000400000 */
[----:B-1----:R-:W-:Y:S01]  /*0ea0*/  FFMA R43, R43, -2, R48 ;  /* 0xc00000002b2b7823 */ /* 0x002fe20000000030 */
[----:B------:R-:W-:Y:S01]  /*0eb0*/  FFMA R12, R7, R46, -0.052303962409496307373 ;  /* 0xbd563cae070c7423 */ /* 0x000fe2000000002e */
[----:B------:R-:W-:Y:S01]  /*0ec0*/  FSETP.GE.AND P2, PT, |R30|, 9.010913848876953125, PT ;  /* 0x41102cb41e00780b */ /* 0x000fe20003f46200 */
[----:B------:R-:W-:Y:S01]  /*0ed0*/  FMUL R45, R52, 0.035677410662174224854 ;  /* 0x3d12227a342d7820 */ /* 0x000fe20000400000 */
[----:B------:R-:W-:Y:S01]  /*0ee0*/  FFMA R47, R22, R19, 0.79788458347320556641 ;  /* 0x3f4c422a162f7423 */ /* 0x000fe20000000013 */
[----:B------:R-:W0:Y:S01]  /*0ef0*/  MUFU.RCP R13, R13 ;  /* 0x0000000d000d7308 */ /* 0x000e220000001000 */
[----:B------:R-:W-:-:S02]  /*0f00*/  HADD2.F32 R19, -RZ, R38.H0_H0 ;  /* 0x20000026ff137230 */ /* 0x000fc40000004100 */
[----:B------:R-:W-:Y:S01]  /*0f10*/  FFMA R12, R7, R12, 0.1331529766321182251 ;  /* 0x3e085941070c7423 */ /* 0x000fe2000000000c */
[----:B------:R-:W-:Y:S01]  /*0f20*/  FSEL R43, R43, 1, !P2 ;  /* 0x3f8000002b2b7808 */ /* 0x000fe20005000000 */
[----:B---3--:R-:W-:Y:S01]  /*0f30*/  FADD R39, R39, 1 ;  /* 0x3f80000027277421 */ /* 0x008fe20000000000 */
[----:B------:R-:W-:Y:S01]  /*0f40*/  FMUL R38, R22, R47 ;  /* 0x0000002f16267220 */ /* 0x000fe20000400000 */
[----:B------:R-:W-:Y:S01]  /*0f50*/  FFMA R45, R52, R45, 0.79788458347320556641 ;  /* 0x3f4c422a342d7423 */ /* 0x000fe2000000002d */
[----:B------:R-:W-:Y:S01]  /*0f60*/  FFMA R12, R7, R12, -0.33332768082618713379 ;  /* 0xbeaaa9ed070c7423 */ /* 0x000fe2000000000c */
[--C-:B------:R-:W-:Y:S01]  /*0f70*/  LOP3.LUT R37, R43, 0x80000000, R30.reuse, 0xb8, !PT ;  /* 0x800000002b257812 */ /* 0x100fe200078eb81e */
[----:B------:R-:W-:Y:S01]  /*0f80*/  FMUL R54, R19, 0.035677410662174224854 ;  /* 0x3d12227a13367820 */ /* 0x000fe20000400000 */
[----:B------:R-:W-:Y:S01]  /*0f90*/  @!P3 FFMA R37, R30, R11, R30 ;  /* 0x0000000b1e25b223 */ /* 0x000fe2000000001e */
[----:B------:R-:W-:Y:S01]  /*0fa0*/  FMUL R47, |R38|, 2.8853900432586669922 ;  /* 0x4038aa3b262f7820 */ /* 0x000fe20000400200 */
[----:B------:R-:W-:Y:S01]  /*0fb0*/  FMUL R30, R52, R45 ;  /* 0x0000002d341e7220 */ /* 0x000fe20000400000 */
[----:B------:R-:W-:Y:S01]  /*0fc0*/  FFMA R45, R7, R12, RZ ;  /* 0x0000000c072d7223 */ /* 0x000fe200000000ff */
[----:B------:R-:W1:Y:S01]  /*0fd0*/  MUFU.RCP R39, R39 ;  /* 0x0000002700277308 */ /* 0x000e620000001000 */
[----:B------:R-:W-:Y:S01]  /*0fe0*/  FFMA R12, R19, R54, 0.79788458347320556641 ;  /* 0x3f4c422a130c7423 */ /* 0x000fe20000000036 */
[----:B------:R-:W-:-:S03]  /*0ff0*/  FMUL R11, |R30|, 2.8853900432586669922 ;  /* 0x4038aa3b1e0b7820 */ /* 0x000fc60000400200 */
[----:B------:R-:W-:-:S03]  /*1000*/  FMUL R12, R19, R12 ;  /* 0x0000000c130c7220 */ /* 0x000fc60000400000 */
[----:B------:R-:W2:Y:S01]  /*1010*/  MUFU.EX2 R47, R47 ;  /* 0x0000002f002f7308 */ /* 0x000ea20000000800 */
[----:B------:R-:W-:Y:S01]  /*1020*/  FMUL R7, R17, R17 ;  /* 0x0000001111077220 */ /* 0x000fe20000400000 */
[--C-:B0-----:R-:W-:Y:S01]  /*1030*/  FFMA R13, R13, -2, R48.reuse ;  /* 0xc00000000d0d7823 */ /* 0x101fe20000000030 */
[----:B------:R-:W-:Y:S01]  /*1040*/  FMUL R43, |R12|, 2.8853900432586669922 ;  /* 0x4038aa3b0c2b7820 */ /* 0x000fe20000400200 */
[C---:B------:R-:W-:Y:S01]  /*1050*/  FSETP.GE.AND P2, PT, |R16|.reuse, 9.010913848876953125, PT ;  /* 0x41102cb41000780b */ /* 0x040fe20003f46200 */
[----:B------:R-:W-:Y:S01]  /*1060*/  FFMA R54, R7, R46, -0.052303962409496307373 ;  /* 0xbd563cae07367423 */ /* 0x000fe2000000002e */
[----:B------:R-:W-:Y:S02]  /*1070*/  FSETP.GE.AND P3, PT, |R16|, 0.60000002384185791016, PT ;  /* 0x3f19999a1000780b */ /* 0x000fe40003f66200 */
[----:B------:R-:W0:Y:S01]  /*1080*/  MUFU.EX2 R11, R11 ;  /* 0x0000000b000b7308 */ /* 0x000e220000000800 */
[----:B------:R-:W-:Y:S01]  /*1090*/  FSEL R13, R13, 1, !P2 ;  /* 0x3f8000000d0d7808 */ /* 0x000fe20005000000 */
[----:B------:R-:W-:Y:S01]  /*10a0*/  FFMA R54, R7, R54, 0.1331529766321182251 ;  /* 0x3e08594107367423 */ /* 0x000fe20000000036 */
[----:B------:R-:W-:Y:S01]  /*10b0*/  FSETP.GE.AND P2, PT, |R17|, 0.60000002384185791016, PT ;  /* 0x3f19999a1100780b */ /* 0x000fe20003f46200 */
[----:B-1----:R-:W-:-:S04]  /*10c0*/  FFMA R39, R39, -2, R48 ;  /* 0xc000000027277823 */ /* 0x002fc80000000030 */
[----:B------:R-:W1:Y:S01]  /*10d0*/  MUFU.EX2 R43, R43 ;  /* 0x0000002b002b7308 */ /* 0x000e620000000800 */
[----:B------:R-:W-:Y:S01]  /*10e0*/  FSETP.GE.AND P5, PT, |R17|, 9.010913848876953125, PT ;  /* 0x41102cb41100780b */ /* 0x000fe20003fa6200 */
[----:B------:R-:W-:Y:S01]  /*10f0*/  FFMA R56, R7, R54, -0.33332768082618713379 ;  /* 0xbeaaa9ed07387423 */ /* 0x000fe20000000036 */
[----:B--2---:R-:W-:Y:S01]  /*1100*/  FADD R49, R47, 1 ;  /* 0x3f8000002f317421 */ /* 0x004fe20000000000 */
[--C-:B------:R-:W-:Y:S02]  /*1110*/  LOP3.LUT R13, R13, 0x80000000, R16.reuse, 0xb8, !PT ;  /* 0x800000000d0d7812 */ /* 0x100fe400078eb810 */
[----:B------:R-:W-:Y:S01]  /*1120*/  FSEL R54, R39, 1, !P5 ;  /* 0x3f80000027367808 */ /* 0x000fe20006800000 */
[----:B------:R-:W-:Y:S01]  /*1130*/  FFMA R56, R7, R56, RZ ;  /* 0x0000003807387223 */ /* 0x000fe200000000ff */
[----:B------:R-:W-:Y:S02]  /*1140*/  @!P3 FFMA R13, R16, R45, R16 ;  /* 0x0000002d100db223 */ /* 0x000fe40000000010 */
[----:B------:R-:W2:Y:S01]  /*1150*/  MUFU.RCP R45, R49 ;  /* 0x00000031002d7308 */ /* 0x000ea20000001000 */
[--C-:B------:R-:W-:Y:S01]  /*1160*/  LOP3.LUT R39, R54, 0x80000000, R17.reuse, 0xb8, !PT ;  /* 0x8000000036277812 */ /* 0x100fe200078eb811 */
[----:B------:R-:W-:Y:S01]  /*1170*/  @!P2 FFMA R39, R17, R56, R17 ;  /* 0x000000381127a223 */ /* 0x000fe20000000011 */
[----:B------:R-:W-:Y:S01]  /*1180*/  @!P0 LEA R16, P2, R31, R51, 0x4 ;  /* 0x000000331f108211 */ /* 0x000fe200078420ff */
[----:B0-----:R-:W-:Y:S01]  /*1190*/  FADD R53, R11, 1 ;  /* 0x3f8000000b357421 */ /* 0x001fe20000000000 */
[----:B------:R-:W-:Y:S01]  /*11a0*/  FMUL R7, R38, R38 ;  /* 0x0000002626077220 */ /* 0x000fe20000400000 */
[----:B------:R-:W-:Y:S01]  /*11b0*/  @!P0 IADD3 R47, P3, R31, UR13, RZ ;  /* 0x0000000d1f2f8c10 */ /* 0x000fe2000ff7e0ff */
[----:B-1----:R-:W-:Y:S01]  /*11c0*/  FADD R43, R43, 1 ;  /* 0x3f8000002b2b7421 */ /* 0x002fe20000000000 */
[----:B------:R-:W-:-:S02]  /*11d0*/  @!P0 LEA.HI.X R17, R31, R50, R26, 0x4, P2 ;  /* 0x000000321f118211 */ /* 0x000fc400010f241a */
[----:B------:R-:W0:Y:S01]  /*11e0*/  MUFU.RCP R31, R53 ;  /* 0x00000035001f7308 */ /* 0x000e220000001000 */
[C---:B------:R-:W-:Y:S01]  /*11f0*/  FFMA R54, R7.reuse, R46, -0.052303962409496307373 ;  /* 0xbd563cae07367423 */ /* 0x040fe2000000002e */
[----:B------:R-:W-:Y:S01]  /*1200*/  FSETP.GE.AND P5, PT, |R38|, 0.60000002384185791016, PT ;  /* 0x3f19999a2600780b */ /* 0x000fe20003fa6200 */
[----:B------:R-:W-:Y:S02]  /*1210*/  FMUL R11, R30, R30 ;  /* 0x0000001e1e0b7220 */ /* 0x000fe40000400000 */
[----:B------:R-:W-:-:S03]  /*1220*/  FFMA R56, R7, R54, 0.1331529766321182251 ;  /* 0x3e08594107387423 */ /* 0x000fc60000000036 */
[----:B------:R-:W1:Y:S01]  /*1230*/  MUFU.RCP R43, R43 ;  /* 0x0000002b002b7308 */ /* 0x000e620000001000 */
[--C-:B--2---:R-:W-:Y:S01]  /*1240*/  FFMA R45, R45, -2, R48.reuse ;  /* 0xc00000002d2d7823 */ /* 0x104fe20000000030 */
[----:B------:R-:W-:Y:S01]  /*1250*/  FSETP.GE.AND P2, PT, |R38|, 9.010913848876953125, PT ;  /* 0x41102cb42600780b */ /* 0x000fe20003f46200 */
[----:B------:R-:W-:Y:S01]  /*1260*/  FFMA R56, R7, R56, -0.33332768082618713379 ;  /* 0xbeaaa9ed07387423 */ /* 0x000fe20000000038 */
[----:B------:R-:W-:Y:S01]  /*1270*/  @!P0 IADD3.X R55, R26, UR14, RZ, P3, !PT ;  /* 0x0000000e1a378c10 */ /* 0x000fe20009ffe4ff */
[----:B------:R-:W-:Y:S01]  /*1280*/  FFMA R26, R11, R46, -0.052303962409496307373 ;  /* 0xbd563cae0b1a7423 */ /* 0x000fe2000000002e */
[----:B------:R-:W-:Y:S01]  /*1290*/  @!P0 LEA R54, P3, R47, R51, 0x4 ;  /* 0x000000332f368211 */ /* 0x000fe200078620ff */
[----:B------:R-:W-:Y:S01]  /*12a0*/  FFMA R7, R7, R56, RZ ;  /* 0x0000003807077223 */ /* 0x000fe200000000ff */
[----:B------:R-:W-:Y:S01]  /*12b0*/  FSEL R45, R45, 1, !P2 ;  /* 0x3f8000002d2d7808 */ /* 0x000fe20005000000 */
[----:B------:R-:W-:Y:S01]  /*12c0*/  FFMA R56, R11, R26, 0.1331529766321182251 ;  /* 0x3e0859410b387423 */ /* 0x000fe2000000001a */
[----:B------:R-:W-:Y:S01]  /*12d0*/  @!P0 LEA.HI.X R55, R47, R50, R55, 0x4, P3 ;  /* 0x000000322f378211 */ /* 0x000fe200018f2437 */
[----:B0-----:R-:W-:Y:S01]  /*12e0*/  FFMA R47, R31, -2, R48 ;  /* 0xc00000001f2f7823 */ /* 0x001fe20000000030 */
[----:B------:R-:W-:Y:S01]  /*12f0*/  FSETP.GE.AND P6, PT, |R30|, 0.60000002384185791016, PT ;  /* 0x3f19999a1e00780b */ /* 0x000fe20003fc6200 */
[----:B------:R-:W-:Y:S01]  /*1300*/  VIADD R26, R2, 0x2 ;  /* 0x00000002021a7836 */ /* 0x000fe20000000000 */
[--C-:B------:R-:W-:Y:S01]  /*1310*/  LOP3.LUT R31, R45, 0x80000000, R38.reuse, 0xb8, !PT ;  /* 0x800000002d1f7812 */ /* 0x100fe200078eb826 */
[----:B------:R-:W-:Y:S01]  /*1320*/  @!P5 FFMA R31, R38, R7, R38 ;  /* 0x00000007261fd223 */ /* 0x000fe20000000026 */
[----:B------:R-:W-:Y:S01]  /*1330*/  FMUL R7, R12, R12 ;  /* 0x0000000c0c077220 */ /* 0x000fe20000400000 */
[----:B-1----:R-:W-:Y:S01]  /*1340*/  FFMA R43, R43, -2, R48 ;  /* 0xc00000002b2b7823 */ /* 0x002fe20000000030 */
[----:B------:R-:W-:Y:S01]  /*1350*/  FSETP.GE.AND P3, PT, |R30|, 9.010913848876953125, PT ;  /* 0x41102cb41e00780b */ /* 0x000fe20003f66200 */
[----:B------:R-:W-:Y:S01]  /*1360*/  FFMA R56, R11, R56, -0.33332768082618713379 ;  /* 0xbeaaa9ed0b387423 */ /* 0x000fe20000000038 */
[----:B------:R-:W-:-:S02]  /*1370*/  FSETP.GE.AND P5, PT, |R12|, 9.010913848876953125, PT ;  /* 0x41102cb40c00780b */ /* 0x000fc40003fa6200 */
[----:B------:R-:W-:Y:S01]  /*1380*/  ISETP.GE.U32.AND P2, PT, R26, R3, PT ;  /* 0x000000031a00720c */ /* 0x000fe20003f46070 */
[----:B------:R-:W-:Y:S01]  /*1390*/  FFMA R26, R7, R46, -0.052303962409496307373 ;  /* 0xbd563cae071a7423 */ /* 0x000fe2000000002e */
[----:B------:R-:W-:Y:S01]  /*13a0*/  FSEL R47, R47, 1, !P3 ;  /* 0x3f8000002f2f7808 */ /* 0x000fe20005800000 */
[----:B------:R-:W-:Y:S01]  /*13b0*/  FFMA R45, R11, R56, RZ ;  /* 0x000000380b2d7223 */ /* 0x000fe200000000ff */
[----:B------:R-:W-:Y:S01]  /*13c0*/  FSEL R43, R43, 1, !P5 ;  /* 0x3f8000002b2b7808 */ /* 0x000fe20006800000 */
[----:B------:R-:W-:Y:S01]  /*13d0*/  FFMA R26, R7, R26, 0.1331529766321182251 ;  /* 0x3e085941071a7423 */ /* 0x000fe2000000001a */
[----:B------:R-:W-:Y:S02]  /*13e0*/  FSETP.GE.AND P5, PT, |R12|, 0.60000002384185791016, PT ;  /* 0x3f19999a0c00780b */ /* 0x000fe40003fa6200 */
[--C-:B------:R-:W-:Y:S01]  /*13f0*/  LOP3.LUT R49, R47, 0x80000000, R30.reuse, 0xb8, !PT ;  /* 0x800000002f317812 */ /* 0x100fe200078eb81e */
[----:B------:R-:W-:Y:S01]  /*1400*/  @!P6 FFMA R49, R30, R45, R30 ;  /* 0x0000002d1e31e223 */ /* 0x000fe2000000001e */
[----:B------:R-:W-:Y:S01]  /*1410*/  IADD3 R4, R4, 0x1e, RZ ;  /* 0x0000001e04047810 */ /* 0x000fe20007ffe0ff */
[----:B------:R-:W-:-:S03]  /*1420*/  FFMA R30, R7, R26, -0.33332768082618713379 ;  /* 0xbeaaa9ed071e7423 */ /* 0x000fc6000000001a */
[----:B------:R-:W-:Y:S01]  /*1430*/  LOP3.LUT R11, R4, 0x1f, RZ, 0xc0, !PT ;  /* 0x0000001f040b7812 */ /* 0x000fe200078ec0ff */
[----:B------:R-:W-:Y:S02]  /*1440*/  IMAD.MOV.U32 R4, RZ, RZ, 0x3f000000 ;  /* 0x3f000000ff047424 */ /* 0x000fe400078e00ff */
[----:B------:R-:W-:Y:S01]  /*1450*/  FFMA R7, R7, R30, RZ ;  /* 0x0000001e07077223 */ /* 0x000fe200000000ff */
[--C-:B------:R-:W-:Y:S01]  /*1460*/  LOP3.LUT R43, R43, 0x80000000, R12.reuse, 0xb8, !PT ;  /* 0x800000002b2b7812 */ /* 0x100fe200078eb80c */
[----:B------:R-:W-:Y:S01]  /*1470*/  USHF.L.U32 UR4, UR13, 0x1, URZ ;  /* 0x000000010d047899 */ /* 0x000fe2000800063f */
[-C--:B------:R-:W-:Y:S01]  /*1480*/  FFMA R30, R39, R4.reuse, 0.5 ;  /* 0x3f000000271e7423 */ /* 0x080fe20000000004 */
[----:B------:R-:W-:Y:S01]  /*1490*/  @!P5 FFMA R43, R12, R7, R12 ;  /* 0x000000070c2bd223 */ /* 0x000fe2000000000c */
[----:B------:R-:W-:Y:S01]  /*14a0*/  ISETP.LT.U32.AND P2, PT, R11, R41, !P2 ;  /* 0x000000290b00720c */ /* 0x000fe20005741070 */
[----:B------:R-:W-:Y:S01]  /*14b0*/  HADD2.F32 R39, -RZ, R9.H0_H0 ;  /* 0x20000009ff277230 */ /* 0x000fe20000004100 */
[--C-:B------:R-:W-:Y:S01]  /*14c0*/  SHF.R.U64 R7, R8, 0x10, R9.reuse ;  /* 0x0000001008077819 */ /* 0x100fe20000001209 */
[----:B------:R-:W-:Y:S01]  /*14d0*/  UMOV UR10, 0x3f800000 ;  /* 0x3f800000000a7882 */ /* 0x000fe20000000000 */
[----:B------:R-:W-:Y:S01]  /*14e0*/  @P1 R2UR UR10, R14 ;  /* 0x000000000e0a12ca */ /* 0x000fe200000e0000 */
[-C--:B------:R-:W-:Y:S01]  /*14f0*/  FFMA R26, R37, R4.reuse, 0.5 ;  /* 0x3f000000251a7423 */ /* 0x080fe20000000004 */
[----:B------:R-:W-:Y:S01]  /*1500*/  SHF.R.U32.HI R38, RZ, 0x10, R9 ;  /* 0x00000010ff267819 */ /* 0x000fe20000011609 */
[----:B------:R-:W-:Y:S01]  /*1510*/  USHF.L.U64.HI UR5, UR13, 0x1, UR14 ;  /* 0x000000010d057899 */ /* 0x000fe2000801020e */
[----:B------:R-:W-:Y:S01]  /*1520*/  IADD3 R28, P4, R28, UR4, RZ ;  /* 0x000000041c1c7c10 */ /* 0x000fe2000ff9e0ff */
[----:B------:R-:W-:Y:S01]  /*1530*/  FFMA R8, R43, R4, 0.5 ;  /* 0x3f0000002b087423 */ /* 0x000fe20000000004 */
[----:B------:R-:W-:Y:S01]  /*1540*/  FMUL R12, R39, 0.035677410662174224854 ;  /* 0x3d12227a270c7820 */ /* 0x000fe20000400000 */
[----:B------:R-:W-:-:S02]  /*1550*/  HADD2.F32 R7, -RZ, R7.H0_H0 ;  /* 0x20000007ff077230 */ /* 0x000fc40000004100 */
[-C--:B------:R-:W-:Y:S01]  /*1560*/  FFMA R15, R15, R4.reuse, 0.5 ;  /* 0x3f0000000f0f7423 */ /* 0x080fe20000000004 */
[-C--:B------:R-:W-:Y:S01]  /*1570*/  FFMA R33, R33, R4.reuse, 0.5 ;  /* 0x3f00000021217423 */ /* 0x080fe20000000004 */
[----:B------:R-:W-:Y:S01]  /*1580*/  FFMA R29, R29, R4, 0.5 ;  /* 0x3f0000001d1d7423 */ /* 0x000fe20000000004 */
[----:B------:R-:W-:Y:S01]  /*1590*/  FMUL R27, R27, R26 ;  /* 0x0000001a1b1b7220 */ /* 0x000fe20000400000 */
[----:B------:R-:W-:Y:S02]  /*15a0*/  HADD2.F32 R38, -RZ, R38.H0_H0 ;  /* 0x20000026ff267230 */ /* 0x000fe40000004100 */
[----:B------:R-:W-:Y:S01]  /*15b0*/  FFMA R26, R13, R4, 0.5 ;  /* 0x3f0000000d1a7423 */ /* 0x000fe20000000004 */
[----:B------:R-:W-:Y:S01]  /*15c0*/  IADD3 R28, P3, R11, R28, RZ ;  /* 0x0000001c0b1c7210 */ /* 0x000fe20007f7e0ff */
[----:B------:R-:W-:Y:S01]  /*15d0*/  FMUL R19, R19, R8 ;  /* 0x0000000813137220 */ /* 0x000fe20000400000 */
[----:B------:R-:W-:Y:S01]  /*15e0*/  IADD3.X R10, R10, UR5, RZ, P4, !PT ;  /* 0x000000050a0a7c10 */ /* 0x000fe2000a7fe4ff */
[----:B------:R-:W-:Y:S01]  /*15f0*/  FFMA R12, R39, R12, 0.79788458347320556641 ;  /* 0x3f4c422a270c7423 */ /* 0x000fe2000000000c */
[----:B------:R-:W-:Y:S01]  /*1600*/  FMUL R8, R7, 0.035677410662174224854 ;  /* 0x3d12227a07087820 */ /* 0x000fe20000400000 */
[----:B------:R-:W-:Y:S01]  /*1610*/  FMUL R36, R36, R15 ;  /* 0x0000000f24247220 */ /* 0x000fe20000400000 */
[----:B------:R-:W-:Y:S01]  /*1620*/  FMUL R32, R32, R33 ;  /* 0x0000002120207220 */ /* 0x000fe20000400000 */
[----:B------:R-:W-:Y:S01]  /*1630*/  FMUL R18, R18, R29 ;  /* 0x0000001d12127220 */ /* 0x000fe20000400000 */
[----:B------:R-:W-:Y:S01]  /*1640*/  FFMA R31, R31, R4, 0.5 ;  /* 0x3f0000001f1f7423 */ /* 0x000fe20000000004 */
[----:B------:R-:W-:Y:S01]  /*1650*/  FMUL R23, R23, R26 ;  /* 0x0000001a17177220 */ /* 0x000fe20000400000 */
[----:B------:R-:W-:Y:S01]  /*1660*/  FMUL R13, R38, 0.035677410662174224854 ;  /* 0x3d12227a260d7820 */ /* 0x000fe20000400000 */
[----:B------:R-:W-:Y:S01]  /*1670*/  IADD3.X R29, RZ, R10, RZ, P3, !PT ;  /* 0x0000000aff1d7210 */ /* 0x000fe20001ffe4ff */
[----:B------:R-:W-:Y:S01]  /*1680*/  FMUL R45, R39, R12 ;  /* 0x0000000c272d7220 */ /* 0x000fe20000400000 */
[----:B------:R-:W-:Y:S01]  /*1690*/  @P2 IADD3 R26, P1, R28, UR4, RZ ;  /* 0x000000041c1a2c10 */ /* 0x000fe2000ff3e0ff */
[----:B------:R-:W-:Y:S01]  /*16a0*/  FFMA R12, R7, R8, 0.79788458347320556641 ;  /* 0x3f4c422a070c7423 */ /* 0x000fe20000000008 */
[----:B------:R-:W-:Y:S01]  /*16b0*/  FMUL R8, R36, UR10 ;  /* 0x0000000a24087c20 */ /* 0x000fe20008400000 */
[----:B------:R-:W-:Y:S01]  /*16c0*/  FMUL R10, R32, UR10 ;  /* 0x0000000a200a7c20 */ /* 0x000fe20008400000 */
[----:B------:R-:W-:Y:S01]  /*16d0*/  FMUL R9, R18, UR10 ;  /* 0x0000000a12097c20 */ /* 0x000fe20008400000 */
[----:B------:R-:W-:Y:S01]  /*16e0*/  FMUL R11, R27, UR10 ;  /* 0x0000000a1b0b7c20 */ /* 0x000fe20008400000 */
[----:B------:R-:W-:Y:S01]  /*16f0*/  FMUL R22, R22, R31 ;  /* 0x0000001f16167220 */ /* 0x000fe20000400000 */
        /* <DEDUP_REMOVED lines=18> */
[----:B------:R-:W-:-:S07]  /*1820*/  FMUL R43, |R37|, 2.8853900432586669922 ;  /* 0x4038aa3b252b7820 */ /* 0x000fce0000400200 */
[----:B------:R-:W4:Y:S08]  /*1830*/  MUFU.EX2 R56, R53 ;  /* 0x0000003500387308 */ /* 0x000f300000000800 */
[----:B------:R-:W1:Y:S01]  /*1840*/  MUFU.EX2 R43, R43 ;  /* 0x0000002b002b7308 */ /* 0x000e620000000800 */
[----:B---3--:R-:W-:-:S07]  /*1850*/  FADD R60, R33, 1 ;  /* 0x3f800000213c7421 */ /* 0x008fce0000000000 */
[----:B------:R-:W3:Y:S01]  /*1860*/  MUFU.RCP R53, R60 ;  /* 0x0000003c00357308 */ /* 0x000ee20000001000 */
[----:B----4-:R-:W-:Y:S01]  /*1870*/  FADD R56, R56, 1 ;  /* 0x3f80000038387421 */ /* 0x010fe20000000000 */
[----:B0-----:R-:W-:Y:S01]  /*1880*/  FMUL R30, R45, R45 ;  /* 0x0000002d2d1e7220 */ /* 0x001fe20000400000 */
[----:B------:R-:W-:-:S05]  /*1890*/  FMUL R61, R47, R47 ;  /* 0x0000002f2f3d7220 */ /* 0x000fca0000400000 */
[----:B------:R0:W4:Y:S01]  /*18a0*/  MUFU.RCP R57, R56 ;  /* 0x0000003800397308 */ /* 0x0001220000001000 */
[----:B-1----:R-:W-:Y:S01]  /*18b0*/  FADD R31, R43, 1 ;  /* 0x3f8000002b1f7421 */ /* 0x002fe20000000000 */
[CC--:B------:R-:W-:Y:S01]  /*18c0*/  FFMA R33, R30.reuse, R46.reuse, -0.052303962409496307373 ;  /* 0xbd563cae1e217423 */ /* 0x0c0fe2000000002e */
[----:B------:R-:W-:Y:S01]  /*18d0*/  FFMA R26, R61, R46, -0.052303962409496307373 ;  /* 0xbd563cae3d1a7423 */ /* 0x000fe2000000002e */
[----:B------:R-:W-:Y:S02]  /*18e0*/  FSETP.GE.AND P4, PT, |R45|, 0.60000002384185791016, PT ;  /* 0x3f19999a2d00780b */ /* 0x000fe40003f86200 */
[C---:B------:R-:W-:Y:S01]  /*18f0*/  FFMA R33, R30.reuse, R33, 0.1331529766321182251 ;  /* 0x3e0859411e217423 */ /* 0x040fe20000000021 */
[----:B------:R-:W-:Y:S01]  /*1900*/  FFMA R26, R61, R26, 0.1331529766321182251 ;  /* 0x3e0859413d1a7423 */ /* 0x000fe2000000001a */
[----:B------:R-:W1:Y:S01]  /*1910*/  MUFU.RCP R31, R31 ;  /* 0x0000001f001f7308 */ /* 0x000e620000001000 */
[--C-:B---3--:R-:W-:Y:S01]  /*1920*/  FFMA R53, R53, -2, R48.reuse ;  /* 0xc000000035357823 */ /* 0x108fe20000000030 */
[----:B------:R-:W-:Y:S01]  /*1930*/  FSETP.GE.AND P3, PT, |R45|, 9.010913848876953125, PT ;  /* 0x41102cb42d00780b */ /* 0x000fe20003f66200 */
[C---:B------:R-:W-:Y:S01]  /*1940*/  FFMA R33, R30.reuse, R33, -0.33332768082618713379 ;  /* 0xbeaaa9ed1e217423 */ /* 0x040fe20000000021 */
[----:B------:R-:W-:Y:S01]  /*1950*/  FFMA R26, R61, R26, -0.33332768082618713379 ;  /* 0xbeaaa9ed3d1a7423 */ /* 0x000fe2000000001a */
[----:B------:R-:W-:Y:S01]  /*1960*/  FSETP.GE.AND P1, PT, |R47|, 0.60000002384185791016, PT ;  /* 0x3f19999a2f00780b */ /* 0x000fe20003f26200 */
[----:B------:R-:W-:Y:S01]  /*1970*/  HADD2.F32 R43, -RZ, R24.H0_H0 ;  /* 0x20000018ff2b7230 */ /* 0x000fe20000004100 */
[----:B0-----:R-:W-:Y:S01]  /*1980*/  FSEL R56, R53, 1, !P3 ;  /* 0x3f80000035387808 */ /* 0x001fe20005800000 */
[----:B------:R-:W-:Y:S01]  /*1990*/  FFMA R30, R30, R33, RZ ;  /* 0x000000211e1e7223 */ /* 0x000fe200000000ff */
[----:B----4-:R-:W-:Y:S01]  /*19a0*/  FFMA R57, R57, -2, R48 ;  /* 0xc000000039397823 */ /* 0x010fe20000000030 */
[----:B------:R-:W-:Y:S01]  /*19b0*/  FSETP.GE.AND P0, PT, |R47|, 9.010913848876953125, PT ;  /* 0x41102cb42f00780b */ /* 0x000fe20003f06200 */
[----:B------:R-:W-:Y:S01]  /*19c0*/  FFMA R26, R61, R26, RZ ;  /* 0x0000001a3d1a7223 */ /* 0x000fe200000000ff */
[--C-:B------:R-:W-:Y:S01]  /*19d0*/  LOP3.LUT R61, R56, 0x80000000, R45.reuse, 0xb8, !PT ;  /* 0x80000000383d7812 */ /* 0x100fe200078eb82d */
[----:B------:R-:W-:Y:S01]  /*19e0*/  @!P4 FFMA R61, R45, R30, R45 ;  /* 0x0000001e2d3dc223 */ /* 0x000fe2000000002d */
[----:B------:R-:W-:Y:S01]  /*19f0*/  FSEL R54, R57, 1, !P0 ;  /* 0x3f80000039367808 */ /* 0x000fe20004000000 */
[----:B------:R-:W-:Y:S01]  /*1a00*/  FMUL R30, R43, 0.035677410662174224854 ;  /* 0x3d12227a2b1e7820 */ /* 0x000fe20000400000 */
[----:B------:R-:W-:-:S02]  /*1a10*/  FMUL R33, R37, R37 ;  /* 0x0000002525217220 */ /* 0x000fc40000400000 */
[--C-:B------:R-:W-:Y:S01]  /*1a20*/  LOP3.LUT R55, R54, 0x80000000, R47.reuse, 0xb8, !PT ;  /* 0x8000000036377812 */ /* 0x100fe200078eb82f */
[----:B------:R-:W-:Y:S01]  /*1a30*/  FFMA R54, R43, R30, 0.79788458347320556641 ;  /* 0x3f4c422a2b367423 */ /* 0x000fe2000000001e */
[----:B-1----:R-:W-:Y:S01]  /*1a40*/  FFMA R30, R31, -2, R48 ;  /* 0xc00000001f1e7823 */ /* 0x002fe20000000030 */
[----:B------:R-:W-:Y:S01]  /*1a50*/  @!P1 FFMA R55, R47, R26, R47 ;  /* 0x0000001a2f379223 */ /* 0x000fe2000000002f */
[----:B------:R-:W-:Y:S01]  /*1a60*/  FSETP.GE.AND P0, PT, |R37|, 9.010913848876953125, PT ;  /* 0x41102cb42500780b */ /* 0x000fe20003f06200 */
[----:B------:R-:W-:Y:S01]  /*1a70*/  FFMA R26, R33, R46, -0.052303962409496307373 ;  /* 0xbd563cae211a7423 */ /* 0x000fe2000000002e */
[----:B------:R-:W-:Y:S02]  /*1a80*/  FMUL R31, R43, R54 ;  /* 0x000000362b1f7220 */ /* 0x000fe40000400000 */
[----:B------:R-:W-:Y:S01]  /*1a90*/  FSEL R30, R30, 1, !P0 ;  /* 0x3f8000001e1e7808 */ /* 0x000fe20004000000 */
[----:B------:R-:W-:Y:S01]  /*1aa0*/  FFMA R26, R33, R26, 0.1331529766321182251 ;  /* 0x3e085941211a7423 */ /* 0x000fe2000000001a */
[----:B------:R-:W-:-:S02]  /*1ab0*/  FMUL R45, |R31|, 2.8853900432586669922 ;  /* 0x4038aa3b1f2d7820 */ /* 0x000fc40000400200 */
[----:B------:R-:W-:Y:S01]  /*1ac0*/  LOP3.LUT R53, R30, 0x80000000, R37, 0xb8, !PT ;  /* 0x800000001e357812 */ /* 0x000fe200078eb825 */
[C---:B------:R-:W-:Y:S01]  /*1ad0*/  FFMA R26, R33.reuse, R26, -0.33332768082618713379 ;  /* 0xbeaaa9ed211a7423 */ /* 0x040fe2000000001a */
[----:B------:R-:W-:Y:S02]  /*1ae0*/  HADD2.F32 R30, -RZ, R25.H0_H0 ;  /* 0x20000019ff1e7230 */ /* 0x000fe40000004100 */
[----:B------:R-:W0:Y:S01]  /*1af0*/  MUFU.EX2 R45, R45 ;  /* 0x0000002d002d7308 */ /* 0x000e220000000800 */
[----:B------:R-:W-:Y:S02]  /*1b00*/  FFMA R26, R33, R26, RZ ;  /* 0x0000001a211a7223 */ /* 0x000fe400000000ff */
[----:B------:R-:W-:Y:S01]  /*1b10*/  FMUL R33, R30, 0.035677410662174224854 ;  /* 0x3d12227a1e217820 */ /* 0x000fe20000400000 */
[----:B------:R-:W-:-:S03]  /*1b20*/  FSETP.GE.AND P1, PT, |R37|, 0.60000002384185791016, PT ;  /* 0x3f19999a2500780b */ /* 0x000fc60003f26200 */
[----:B------:R-:W-:-:S04]  /*1b30*/  FFMA R33, R30, R33, 0.79788458347320556641 ;  /* 0x3f4c422a1e217423 */ /* 0x000fc80000000021 */
[----:B------:R-:W-:-:S04]  /*1b40*/  FMUL R33, R30, R33 ;  /* 0x000000211e217220 */ /* 0x000fc80000400000 */
[----:B------:R-:W-:Y:S01]  /*1b50*/  FMUL R56, |R33|, 2.8853900432586669922 ;  /* 0x4038aa3b21387820 */ /* 0x000fe20000400200 */
[----:B0-----:R-:W-:Y:S01]  /*1b60*/  FADD R47, R45, 1 ;  /* 0x3f8000002d2f7421 */ /* 0x001fe20000000000 */
[----:B------:R-:W-:-:S04]  /*1b70*/  @!P1 FFMA R53, R37, R26, R37 ;  /* 0x0000001a25359223 */ /* 0x000fc80000000025 */
[----:B------:R-:W0:Y:S01]  /*1b80*/  MUFU.EX2 R56, R56 ;  /* 0x0000003800387308 */ /* 0x000e220000000800 */
[----:B------:R-:W-:-:S07]  /*1b90*/  FMUL R37, R31, R31 ;  /* 0x0000001f1f257220 */ /* 0x000fce0000400000 */
[----:B------:R-:W1:Y:S01]  /*1ba0*/  MUFU.RCP R47, R47 ;  /* 0x0000002f002f7308 */ /* 0x000e620000001000 */
[----:B------:R-:W-:-:S04]  /*1bb0*/  FFMA R26, R37, R46, -0.052303962409496307373 ;  /* 0xbd563cae251a7423 */ /* 0x000fc8000000002e */
[----:B------:R-:W-:Y:S01]  /*1bc0*/  FFMA R26, R37, R26, 0.1331529766321182251 ;  /* 0x3e085941251a7423 */ /* 0x000fe2000000001a */
[----:B------:R-:W-:-:S03]  /*1bd0*/  FSETP.GE.AND P1, PT, |R31|, 0.60000002384185791016, PT ;  /* 0x3f19999a1f00780b */ /* 0x000fc60003f26200 */
[----:B------:R-:W-:Y:S01]  /*1be0*/  FFMA R26, R37, R26, -0.33332768082618713379 ;  /* 0xbeaaa9ed251a7423 */ /* 0x000fe2000000001a */
[----:B0-----:R-:W-:Y:S01]  /*1bf0*/  FADD R57, R56, 1 ;  /* 0x3f80000038397421 */ /* 0x001fe20000000000 */
[----:B------:R-:W-:Y:S02]  /*1c00*/  FSETP.GE.AND P0, PT, |R31|, 9.010913848876953125, PT ;  /* 0x41102cb41f00780b */ /* 0x000fe40003f06200 */
[----:B------:R-:W-:Y:S01]  /*1c10*/  FFMA R26, R37, R26, RZ ;  /* 0x0000001a251a7223 */ /* 0x000fe200000000ff */
[----:B-1----:R-:W-:Y:S02]  /*1c20*/  FFMA R37, R47, -2, R48 ;  /* 0xc00000002f257823 */ /* 0x002fe40000000030 */
[----:B------:R-:W0:Y:S03]  /*1c30*/  MUFU.RCP R57, R57 ;  /* 0x0000003900397308 */ /* 0x000e260000001000 */
[----:B------:R-:W-:-:S04]  /*1c40*/  FSEL R54, R37, 1, !P0 ;  /* 0x3f80000025367808 */ /* 0x000fc80004000000 */
[--C-:B------:R-:W-:Y:S01]  /*1c50*/  LOP3.LUT R45, R54, 0x80000000, R31.reuse, 0xb8, !PT ;  /* 0x80000000362d7812 */ /* 0x100fe200078eb81f */
[----:B------:R-:W-:Y:S01]  /*1c60*/  @!P1 FFMA R45, R31, R26, R31 ;  /* 0x0000001a1f2d9223 */ /* 0x000fe2000000001f */
[----:B------:R-:W-:-:S04]  /*1c70*/  FMUL R31, R33, R33 ;  /* 0x00000021211f7220 */ /* 0x000fc80000400000 */
[----:B------:R-:W-:Y:S01]  /*1c80*/  FFMA R26, R31, R46, -0.052303962409496307373 ;  /* 0xbd563cae1f1a7423 */ /* 0x000fe2000000002e */
[----:B------:R-:W-:-:S03]  /*1c90*/  FSETP.GE.AND P0, PT, |R33|, 9.010913848876953125, PT ;  /* 0x41102cb42100780b */ /* 0x000fc60003f06200 */
[----:B------:R-:W-:Y:S01]  /*1ca0*/  FFMA R54, R31, R26, 0.1331529766321182251 ;  /* 0x3e0859411f367423 */ /* 0x000fe2000000001a */
[----:B0-----:R-:W-:Y:S01]  /*1cb0*/  FFMA R26, R57, -2, R48 ;  /* 0xc0000000391a7823 */ /* 0x001fe20000000030 */
[----:B------:R-:W-:-:S04]  /*1cc0*/  SHF.R.U64 R37, R24, 0x10, R25 ;  /* 0x0000001018257819 */ /* 0x000fc80000001219 */
[----:B------:R-:W-:Y:S01]  /*1cd0*/  FSEL R26, R26, 1, !P0 ;  /* 0x3f8000001a1a7808 */ /* 0x000fe20004000000 */
[----:B------:R-:W-:-:S03]  /*1ce0*/  FFMA R24, R31, R54, -0.33332768082618713379 ;  /* 0xbeaaa9ed1f187423 */ /* 0x000fc60000000036 */
[----:B------:R-:W-:Y:S01]  /*1cf0*/  LOP3.LUT R47, R26, 0x80000000, R33, 0xb8, !PT ;  /* 0x800000001a2f7812 */ /* 0x000fe200078eb821 */
[----:B------:R-:W-:Y:S02]  /*1d00*/  HADD2.F32 R26, -RZ, R37.H0_H0 ;  /* 0x20000025ff1a7230 */ /* 0x000fe40000004100 */
[----:B------:R-:W-:-:S03]  /*1d10*/  FFMA R24, R31, R24, RZ ;  /* 0x000000181f187223 */ /* 0x000fc600000000ff */
[----:B------:R-:W-:-:S04]  /*1d20*/  FMUL R31, R26, 0.035677410662174224854 ;  /* 0x3d12227a1a1f7820 */ /* 0x000fc80000400000 */
[----:B------:R-:W-:Y:S01]  /*1d30*/  FFMA R31, R26, R31, 0.79788458347320556641 ;  /* 0x3f4c422a1a1f7423 */ /* 0x000fe2000000001f */
[----:B------:R-:W-:-:S03]  /*1d40*/  FSETP.GE.AND P1, PT, |R33|, 0.60000002384185791016, PT ;  /* 0x3f19999a2100780b */ /* 0x000fc60003f26200 */
[----:B------:R-:W-:-:S04]  /*1d50*/  FMUL R31, R26, R31 ;  /* 0x0000001f1a1f7220 */ /* 0x000fc80000400000 */
[----:B------:R-:W-:-:S06]  /*1d60*/  FMUL R37, |R31|, 2.8853900432586669922 ;  /* 0x4038aa3b1f257820 */ /* 0x000fcc0000400200 */
[----:B------:R-:W0:Y:S01]  /*1d70*/  MUFU.EX2 R37, R37 ;  /* 0x0000002500257308 */ /* 0x000e220000000800 */
[----:B------:R-:W-:Y:S01]  /*1d80*/  @!P1 FFMA R47, R33, R24, R33 ;  /* 0x00000018212f9223 */ /* 0x000fe20000000021 */
        /* <DEDUP_REMOVED lines=9> */
[----:B------:R-:W-:Y:S01]  /*1e20*/  VOTEU.ANY UP0, P2 ;  /* 0x00000000003f7886 */ /* 0x000fe20001000100 */
[----:B------:R-:W-:Y:S02]  /*1e30*/  IMAD.U32 R57, RZ, RZ, UR13 ;  /* 0x0000000dff397e24 */ /* 0x000fe4000f8e00ff */
[----:B0-----:R-:W-:Y:S02]  /*1e40*/  FFMA R33, R33, -2, R48 ;  /* 0xc000000021217823 */ /* 0x001fe40000000030 */
[----:B------:R-:W-:-:S03]  /*1e50*/  @UP0 UIMAD UR15, UR14, 0x3, URZ ;  /* 0x000000030e0f08a4 */ /* 0x000fc6000f8e023f */
[----:B------:R-:W-:Y:S01]  /*1e60*/  FSEL R56, R33, 1, !P0 ;  /* 0x3f80000021387808 */ /* 0x000fe20004000000 */
[----:B------:R-:W-:-:S03]  /*1e70*/  @P2 IMAD.WIDE.U32 R28, R57, 0x3, R28 ;  /* 0x00000003391c2825 */ /* 0x000fc600078e001c */
[--C-:B------:R-:W-:Y:S01]  /*1e80*/  LOP3.LUT R33, R56, 0x80000000, R31.reuse, 0xb8, !PT ;  /* 0x8000000038217812 */ /* 0x100fe200078eb81f */
[----:B------:R-:W-:Y:S01]  /*1e90*/  @!P1 FFMA R33, R31, R24, R31 ;  /* 0x000000181f219223 */ /* 0x000fe2000000001f */
[----:B------:R-:W-:Y:S01]  /*1ea0*/  SHF.R.U32.HI R31, RZ, 0x10, R25 ;  /* 0x00000010ff1f7819 */ /* 0x000fe20000011619 */
[----:B------:R-:W-:Y:S01]  /*1eb0*/  @P2 VIADD R24, R29, UR15 ;  /* 0x0000000f1d182c36 */ /* 0x000fe20008000000 */
[----:B------:R-:W-:-:S03]  /*1ec0*/  @P2 LEA R56, P0, R28, R34, 0x3 ;  /* 0x000000221c382211 */ /* 0x000fc600078018ff */
[----:B------:R-:W-:Y:S01]  /*1ed0*/  HADD2.F32 R31, -RZ, R31.H0_H0 ;  /* 0x2000001fff1f7230 */ /* 0x000fe20000004100 */
[----:B------:R-:W-:-:S04]  /*1ee0*/  @P2 LEA.HI.X R57, R28, R35, R24, 0x3, P0 ;  /* 0x000000231c392211 */ /* 0x000fc800000f1c18 */
[----:B------:R-:W-:-:S04]  /*1ef0*/  FMUL R24, R31, 0.035677410662174224854 ;  /* 0x3d12227a1f187820 */ /* 0x000fc80000400000 */
[----:B------:R-:W-:-:S04]  /*1f00*/  FFMA R24, R31, R24, 0.79788458347320556641 ;  /* 0x3f4c422a1f187423 */ /* 0x000fc80000000018 */
[----:B------:R-:W-:-:S04]  /*1f10*/  FMUL R24, R31, R24 ;  /* 0x000000181f187220 */ /* 0x000fc80000400000 */
[----:B------:R-:W-:-:S06]  /*1f20*/  FMUL R25, |R24|, 2.8853900432586669922 ;  /* 0x4038aa3b18197820 */ /* 0x000fcc0000400200 */
[----:B------:R-:W0:Y:S01]  /*1f30*/  MUFU.EX2 R25, R25 ;  /* 0x0000001900197308 */ /* 0x000e220000000800 */
[----:B------:R-:W-:Y:S01]  /*1f40*/  @!P2 CS2R R28, SRZ ;  /* 0x00000000001ca805 */ /* 0x000fe2000001ff00 */
[----:B------:R-:W-:Y:S02]  /*1f50*/  IMAD R5, R5, UR16, RZ ;  /* 0x0000001005057c24 */ /* 0x000fe4000f8e02ff */
[----:B------:R-:W-:Y:S01]  /*1f60*/  FFMA R49, R49, R4, 0.5 ;  /* 0x3f00000031317423 */ /* 0x000fe20000000004 */
[----:B------:R-:W-:Y:S01]  /*1f70*/  ISETP.GE.U32.AND P0, PT, R20, R3, PT ;  /* 0x000000031400720c */ /* 0x000fe20003f06070 */
[C---:B------:R-:W-:Y:S01]  /*1f80*/  IMAD R5, R40.reuse, UR17, R5 ;  /* 0x0000001128057c24 */ /* 0x040fe2000f8e0205 */
[----:B------:R1:W5:Y:S01]  /*1f90*/  @P2 LDG.E.64 R28, desc[UR8][R56.64] ;  /* 0x00000008381c2981 */ /* 0x000362000c1e1b00 */
[----:B0-----:R-:W-:Y:S01]  /*1fa0*/  FADD R25, R25, 1 ;  /* 0x3f80000019197421 */ /* 0x001fe20000000000 */
[----:B-1----:R-:W-:Y:S01]  /*1fb0*/  IMAD.WIDE.U32 R56, R40, UR16, RZ ;  /* 0x0000001028387c25 */ /* 0x002fe2000f8e00ff */
[----:B------:R-:W-:-:S03]  /*1fc0*/  SHF.R.U32.HI R37, RZ, 0x2, R0 ;  /* 0x00000002ff257819 */ /* 0x000fc60000011600 */
[----:B------:R-:W-:Y:S01]  /*1fd0*/  FMUL R20, R52, R49 ;  /* 0x0000003134147220 */ /* 0x000fe20000400000 */
[----:B------:R-:W0:Y:S01]  /*1fe0*/  MUFU.RCP R25, R25 ;  /* 0x0000001900197308 */ /* 0x000e220000001000 */
[----:B------:R-:W-:Y:S01]  /*1ff0*/  FMUL R52, R24, R24 ;  /* 0x0000001818347220 */ /* 0x000fe20000400000 */
[----:B------:R-:W-:Y:S01]  /*2000*/  IADD3 R5, R57, R5, RZ ;  /* 0x0000000539057210 */ /* 0x000fe20007ffe0ff */
[----:B------:R-:W-:Y:S01]  /*2010*/  USHF.L.U32 UR15, UR13, 0x1, URZ ;  /* 0x000000010d0f7899 */ /* 0x000fe2000800063f */
[----:B------:R-:W-:Y:S01]  /*2020*/  LOP3.LUT R57, R37, 0x38, RZ, 0xc0, !PT ;  /* 0x0000003825397812 */ /* 0x000fe200078ec0ff */
[----:B------:R-:W-:Y:S01]  /*2030*/  FFMA R49, R52, R46, -0.052303962409496307373 ;  /* 0xbd563cae34317423 */ /* 0x000fe2000000002e */
[----:B------:R-:W-:Y:S01]  /*2040*/  FSETP.GE.AND P3, PT, |R24|, 0.60000002384185791016, PT ;  /* 0x3f19999a1800780b */ /* 0x000fe20003f66200 */
[C---:B------:R-:W-:Y:S01]  /*2050*/  IMAD.SHL.U32 R37, R56.reuse, 0x4, RZ ;  /* 0x0000000438257824 */ /* 0x040fe200078e00ff */
[----:B------:R-:W-:Y:S01]  /*2060*/  SHF.L.U64.HI R5, R56, 0x2, R5 ;  /* 0x0000000238057819 */ /* 0x000fe20000010205 */
[----:B------:R-:W-:-:S02]  /*2070*/  IMAD R54, R57, UR14, RZ ;  /* 0x0000000e39367c24 */ /* 0x000fc4000f8e02ff */
[----:B------:R-:W-:Y:S01]  /*2080*/  FFMA R49, R52, R49, 0.1331529766321182251 ;  /* 0x3e08594134317423 */ /* 0x000fe20000000031 */
[----:B------:R-:W-:Y:S01]  /*2090*/  IMAD.WIDE.U32 R56, R57, UR13, RZ ;  /* 0x0000000d39387c25 */ /* 0x000fe2000f8e00ff */
[----:B------:R-:W-:-:S03]  /*20a0*/  FSETP.GE.AND P1, PT, |R24|, 9.010913848876953125, PT ;  /* 0x41102cb41800780b */ /* 0x000fc60003f26200 */
[-C--:B------:R-:W-:Y:S01]  /*20b0*/  FFMA R53, R53, R4.reuse, 0.5 ;  /* 0x3f00000035357423 */ /* 0x080fe20000000004 */
[-C--:B------:R-:W-:Y:S01]  /*20c0*/  FFMA R47, R47, R4.reuse, 0.5 ;  /* 0x3f0000002f2f7423 */ /* 0x080fe20000000004 */
[----:B------:R-:W-:Y:S01]  /*20d0*/  ULDC.64 UR16, c[0x0][0x228] ;  /* 0x00008a0000107ab9 */ /* 0x000fe20000000a00 */
[----:B0-----:R-:W-:Y:S01]  /*20e0*/  FFMA R48, R25, -2, R48 ;  /* 0xc000000019307823 */ /* 0x001fe20000000030 */
[----:B------:R-:W-:Y:S01]  /*20f0*/  FFMA R25, R52, R49, -0.33332768082618713379 ;  /* 0xbeaaa9ed34197423 */ /* 0x000fe20000000031 */
[----:B------:R-:W-:Y:S01]  /*2100*/  IADD3 R40, P2, R56, UR15, RZ ;  /* 0x0000000f38287c10 */ /* 0x000fe2000ff5e0ff */
[----:B------:R-:W-:Y:S02]  /*2110*/  IMAD.IADD R56, R57, 0x1, R54 ;  /* 0x0000000139387824 */ /* 0x000fe400078e0236 */
[----:B------:R-:W-:Y:S01]  /*2120*/  FSEL R49, R48, 1, !P1 ;  /* 0x3f80000030317808 */ /* 0x000fe20004800000 */
[----:B------:R-:W-:Y:S01]  /*2130*/  FFMA R57, R52, R25, RZ ;  /* 0x0000001934397223 */ /* 0x000fe200000000ff */
[----:B------:R-:W-:Y:S01]  /*2140*/  FFMA R46, R55, R4, 0.5 ;  /* 0x3f000000372e7423 */ /* 0x000fe20000000004 */
[----:B--2---:R-:W-:Y:S01]  /*2150*/  HADD2.F32 R25, -RZ, R16.H0_H0 ;  /* 0x20000010ff197230 */ /* 0x004fe20000004100 */
[--C-:B------:R-:W-:Y:S01]  /*2160*/  LOP3.LUT R49, R49, 0x80000000, R24.reuse, 0xb8, !PT ;  /* 0x8000000031317812 */ /* 0x100fe200078eb818 */
[----:B------:R-:W-:Y:S01]  /*2170*/  @!P3 FFMA R49, R24, R57, R24 ;  /* 0x000000391831b223 */ /* 0x000fe20000000018 */
[----:B------:R-:W-:Y:S01]  /*2180*/  FMUL R7, R7, R46 ;  /* 0x0000002e07077220 */ /* 0x000fe20000400000 */
[----:B------:R-:W-:-:S02]  /*2190*/  HADD2.F32 R24, -RZ, R17.H0_H0 ;  /* 0x20000011ff187230 */ /* 0x000fc40000004100 */
[C---:B------:R-:W-:Y:S01]  /*21a0*/  FMUL R46, R25.reuse, 0.035677410662174224854 ;  /* 0x3d12227a192e7820 */ /* 0x040fe20000400000 */
[----:B------:R-:W-:Y:S01]  /*21b0*/  SHF.R.U64 R48, R16, 0x10, R17 ;  /* 0x0000001010307819 */ /* 0x000fe20000001211 */
[----:B------:R-:W-:Y:S02]  /*21c0*/  FMUL R38, R38, R53 ;  /* 0x0000003526267220 */ /* 0x000fe40000400000 */
[C---:B------:R-:W-:Y:S01]  /*21d0*/  FFMA R16, R25.reuse, R46, 0.79788458347320556641 ;  /* 0x3f4c422a19107423 */ /* 0x040fe2000000002e */
[C---:B------:R-:W-:Y:S01]  /*21e0*/  FMUL R55, R24.reuse, 0.035677410662174224854 ;  /* 0x3d12227a18377820 */ /* 0x040fe20000400000 */
[----:B------:R-:W-:Y:S01]  /*21f0*/  FMNMX R53, RZ, |R36|, !PT ;  /* 0x40000024ff357209 */ /* 0x000fe20007800000 */
[----:B------:R-:W-:Y:S02]  /*2200*/  HADD2.F32 R36, -RZ, R48.H0_H0 ;  /* 0x20000030ff247230 */ /* 0x000fe40000004100 */
[----:B------:R-:W-:Y:S01]  /*2210*/  FMUL R16, R25, R16 ;  /* 0x0000001019107220 */ /* 0x000fe20000400000 */
[----:B------:R-:W-:Y:S01]  /*2220*/  FFMA R57, R24, R55, 0.79788458347320556641 ;  /* 0x3f4c422a18397423 */ /* 0x000fe20000000037 */
[----:B------:R-:W-:-:S02]  /*2230*/  FMNMX R53, |R18|, R53, !PT ;  /* 0x0000003512357209 */ /* 0x000fc40007800200 */
[----:B------:R-:W-:Y:S01]  /*2240*/  FMUL R48, |R16|, 2.8853900432586669922 ;  /* 0x4038aa3b10307820 */ /* 0x000fe20000400200 */
[----:B------:R-:W-:Y:S01]  /*2250*/  FMUL R18, R24, R57 ;  /* 0x0000003918127220 */ /* 0x000fe20000400000 */
[----:B------:R-:W-:-:S03]  /*2260*/  FMUL R55, R36, 0.035677410662174224854 ;  /* 0x3d12227a24377820 */ /* 0x000fc60000400000 */
[----:B------:R-:W-:Y:S01]  /*2270*/  FMUL R46, |R18|, 2.8853900432586669922 ;  /* 0x4038aa3b122e7820 */ /* 0x000fe20000400200 */
[----:B------:R-:W-:Y:S01]  /*2280*/  FFMA R55, R36, R55, 0.79788458347320556641 ;  /* 0x3f4c422a24377423 */ /* 0x000fe20000000037 */
[----:B------:R-:W0:Y:S01]  /*2290*/  MUFU.EX2 R48, R48 ;  /* 0x0000003000307308 */ /* 0x000e220000000800 */
[----:B------:R-:W-:Y:S01]  /*22a0*/  FMNMX R52, |R32|, R53, !PT ;  /* 0x0000003520347209 */ /* 0x000fe20007800200 */
[----:B------:R-:W-:Y:S01]  /*22b0*/  FFMA R32, R45, R4, 0.5 ;  /* 0x3f0000002d207423 */ /* 0x000fe20000000004 */
[----:B------:R-:W-:Y:S01]  /*22c0*/  FMUL R45, R36, R55 ;  /* 0x00000037242d7220 */ /* 0x000fe20000400000 */
[----:B------:R-:W-:-:S04]  /*22d0*/  FMUL R30, R30, R47 ;  /* 0x0000002f1e1e7220 */ /* 0x000fc80000400000 */
[----:B------:R-:W1:Y:S01]  /*22e0*/  MUFU.EX2 R46, R46 ;  /* 0x0000002e002e7308 */ /* 0x000e620000000800 */
[----:B------:R-:W-:Y:S01]  /*22f0*/  FMUL R47, |R45|, 2.8853900432586669922 ;  /* 0x4038aa3b2d2f7820 */ /* 0x000fe20000400200 */
[----:B------:R-:W-:Y:S01]  /*2300*/  FMNMX R52, |R27|, R52, !PT ;  /* 0x000000341b347209 */ /* 0x000fe20007800200 */
[----:B------:R-:W-:-:S05]  /*2310*/  FFMA R54, R61, R4, 0.5 ;  /* 0x3f0000003d367423 */ /* 0x000fca0000000004 */
[----:B------:R-:W2:Y:S01]  /*2320*/  MUFU.EX2 R27, R47 ;  /* 0x0000002f001b7308 */ /* 0x000ea20000000800 */
[----:B------:R-:W-:Y:S01]  /*2330*/  FMUL R32, R43, R32 ;  /* 0x000000202b207220 */ /* 0x000fe20000400000 */
[----:B0-----:R-:W-:Y:S01]  /*2340*/  FADD R48, R48, 1 ;  /* 0x3f80000030307421 */ /* 0x001fe20000000000 */
[----:B------:R-:W-:Y:S01]  /*2350*/  FMUL R39, R39, R54 ;  /* 0x0000003627277220 */ /* 0x000fe20000400000 */
[----:B------:R-:W-:Y:S01]  /*2360*/  FMNMX R43, |R23|, R52, !PT ;  /* 0x00000034172b7209 */ /* 0x000fe20007800200 */
[----:B------:R-:W-:Y:S01]  /*2370*/  FFMA R54, R49, R4, 0.5 ;  /* 0x3f00000031367423 */ /* 0x000fe20000000004 */
[----:B------:R-:W-:Y:S01]  /*2380*/  LEA R49, P1, R58, R37, 0x1 ;  /* 0x000000253a317211 */ /* 0x000fe200078208ff */
[----:B-1----:R-:W-:Y:S01]  /*2390*/  FADD R37, R46, 1 ;  /* 0x3f8000002e257421 */ /* 0x002fe20000000000 */
[----:B------:R-:W-:Y:S01]  /*23a0*/  FMNMX R46, |R22|, R43, !PT ;  /* 0x0000002b162e7209 */ /* 0x000fe20007800200 */
[----:B------:R-:W0:Y:S03]  /*23b0*/  MUFU.RCP R48, R48 ;  /* 0x0000003000307308 */ /* 0x000e260000001000 */
[----:B------:R-:W-:Y:S01]  /*23c0*/  FMNMX R46, |R21|, R46, !PT ;  /* 0x0000002e152e7209 */ /* 0x000fe20007800200 */
[----:B--2---:R-:W-:Y:S01]  /*23d0*/  FADD R27, R27, 1 ;  /* 0x3f8000001b1b7421 */ /* 0x004fe20000000000 */
[----:B------:R-:W-:Y:S01]  /*23e0*/  MOV R52, 0x3c80f082 ;  /* 0x3c80f08200347802 */ /* 0x000fe20000000f00 */
[----:B------:R-:W-:-:S02]  /*23f0*/  FMUL R23, R16, R16 ;  /* 0x0000001010177220 */ /* 0x000fc40000400000 */
[----:B------:R1:W2:Y:S01]  /*2400*/  MUFU.RCP R22, R37 ;  /* 0x0000002500167308 */ /* 0x0002a20000001000 */
[----:B------:R-:W-:Y:S01]  /*2410*/  FMNMX R47, |R19|, R46, !PT ;  /* 0x0000002e132f7209 */ /* 0x000fe20007800200 */
[----:B------:R-:W-:Y:S02]  /*2420*/  IMAD.MOV.U32 R53, RZ, RZ, 0x3f800000 ;  /* 0x3f800000ff357424 */ /* 0x000fe400078e00ff */
[----:B------:R-:W-:-:S04]  /*2430*/  FFMA R60, R23, R52, -0.052303962409496307373 ;  /* 0xbd563cae173c7423 */ /* 0x000fc80000000034 */
[----:B------:R-:W3:Y:S01]  /*2440*/  MUFU.RCP R46, R27 ;  /* 0x0000001b002e7308 */ /* 0x000ee20000001000 */
[----:B------:R-:W-:Y:S01]  /*2450*/  FFMA R60, R23, R60, 0.1331529766321182251 ;  /* 0x3e085941173c7423 */ /* 0x000fe2000000003c */
[----:B------:R-:W-:Y:S01]  /*2460*/  FMUL R19, R45, R45 ;  /* 0x0000002d2d137220 */ /* 0x000fe20000400000 */
[----:B0-----:R-:W-:Y:S01]  /*2470*/  FFMA R48, R48, -2, R53 ;  /* 0xc000000030307823 */ /* 0x001fe20000000035 */
[----:B------:R-:W-:Y:S01]  /*2480*/  FSETP.GE.AND P6, PT, |R16|, 9.010913848876953125, PT ;  /* 0x41102cb41000780b */ /* 0x000fe20003fc6200 */
[----:B------:R-:W-:Y:S01]  /*2490*/  FMUL R31, R31, R54 ;  /* 0x000000361f1f7220 */ /* 0x000fe20000400000 */
[----:B------:R-:W-:Y:S01]  /*24a0*/  FFMA R60, R23, R60, -0.33332768082618713379 ;  /* 0xbeaaa9ed173c7423 */ /* 0x000fe2000000003c */
[----:B------:R-:W-:Y:S01]  /*24b0*/  FFMA R54, R19, R52, -0.052303962409496307373 ;  /* 0xbd563cae13367423 */ /* 0x000fe20000000034 */
[----:B------:R-:W-:Y:S01]  /*24c0*/  FMUL R21, R18, R18 ;  /* 0x0000001212157220 */ /* 0x000fe20000400000 */
[----:B------:R-:W-:Y:S01]  /*24d0*/  FFMA R33, R33, R4, 0.5 ;  /* 0x3f00000021217423 */ /* 0x000fe20000000004 */
[----:B-1----:R-:W-:Y:S01]  /*24e0*/  FSEL R37, R48, 1, !P6 ;  /* 0x3f80000030257808 */ /* 0x002fe20007000000 */
[----:B------:R-:W-:Y:S01]  /*24f0*/  FFMA R23, R23, R60, RZ ;  /* 0x0000003c17177223 */ /* 0x000fe200000000ff */
[----:B------:R-:W-:Y:S01]  /*2500*/  LEA R4, P3, R49, UR16, 0x7 ;  /* 0x0000001031047c11 */ /* 0x000fe2000f8638ff */
[----:B------:R-:W-:Y:S01]  /*2510*/  FFMA R54, R19, R54, 0.1331529766321182251 ;  /* 0x3e08594113367423 */ /* 0x000fe20000000036 */
[----:B------:R-:W-:-:S02]  /*2520*/  LEA.HI.X R5, R58, R5, R59, 0x1, P1 ;  /* 0x000000053a057211 */ /* 0x000fc400008f0c3b */
[----:B------:R-:W-:Y:S01]  /*2530*/  FSETP.GE.AND P6, PT, |R45|, 0.60000002384185791016, PT ;  /* 0x3f19999a2d00780b */ /* 0x000fe20003fc6200 */
[----:B------:R-:W-:Y:S01]  /*2540*/  FFMA R60, R21, R52, -0.052303962409496307373 ;  /* 0xbd563cae153c7423 */ /* 0x000fe20000000034 */
[--C-:B--2---:R-:W-:Y:S01]  /*2550*/  FFMA R22, R22, -2, R53.reuse ;  /* 0xc000000016167823 */ /* 0x104fe20000000035 */
[----:B------:R-:W-:Y:S01]  /*2560*/  FSETP.GE.AND P5, PT, |R18|, 9.010913848876953125, PT ;  /* 0x41102cb41200780b */ /* 0x000fe20003fa6200 */
[----:B---3--:R-:W-:Y:S01]  /*2570*/  FFMA R46, R46, -2, R53 ;  /* 0xc00000002e2e7823 */ /* 0x008fe20000000035 */
[----:B------:R-:W-:Y:S01]  /*2580*/  LEA.HI.X R5, R49, UR17, R5, 0x7, P3 ;  /* 0x0000001131057c11 */ /* 0x000fe200098f3c05 */
[----:B------:R-:W-:Y:S01]  /*2590*/  FFMA R54, R19, R54, -0.33332768082618713379 ;  /* 0xbeaaa9ed13367423 */ /* 0x000fe20000000036 */
[----:B------:R-:W-:Y:S02]  /*25a0*/  FSETP.GE.AND P4, PT, |R45|, 9.010913848876953125, PT ;  /* 0x41102cb42d00780b */ /* 0x000fe40003f86200 */
[----:B------:R-:W-:Y:S01]  /*25b0*/  ISETP.GE.U32.OR P0, PT, R44, R41, P0 ;  /* 0x000000292c00720c */ /* 0x000fe20000706470 */
[----:B------:R-:W-:Y:S01]  /*25c0*/  FMUL R26, R26, R33 ;  /* 0x000000211a1a7220 */ /* 0x000fe20000400000 */
[----:B------:R-:W-:Y:S01]  /*25d0*/  FSETP.GE.AND P3, PT, |R16|, 0.60000002384185791016, PT ;  /* 0x3f19999a1000780b */ /* 0x000fe20003f66200 */
[----:B------:R-:W-:Y:S01]  /*25e0*/  FFMA R60, R21, R60, 0.1331529766321182251 ;  /* 0x3e085941153c7423 */ /* 0x000fe2000000003c */
[----:B------:R-:W-:-:S02]  /*25f0*/  FSETP.GE.AND P1, PT, |R18|, 0.60000002384185791016, PT ;  /* 0x3f19999a1200780b */ /* 0x000fc40003f26200 */
[----:B------:R-:W-:Y:S01]  /*2600*/  FSEL R33, R22, 1, !P5 ;  /* 0x3f80000016217808 */ /* 0x000fe20006800000 */
[----:B------:R-:W-:Y:S01]  /*2610*/  FFMA R54, R19, R54, RZ ;  /* 0x0000003613367223 */ /* 0x000fe200000000ff */
[----:B------:R-:W-:Y:S01]  /*2620*/  FSEL R22, R46, 1, !P4 ;  /* 0x3f8000002e167808 */ /* 0x000fe20006000000 */
[----:B------:R-:W-:Y:S01]  /*2630*/  FFMA R60, R21, R60, -0.33332768082618713379 ;  /* 0xbeaaa9ed153c7423 */ /* 0x000fe2000000003c */
[----:B------:R-:W-:Y:S02]  /*2640*/  SHF.R.U32.HI R46, RZ, 0x3, R0 ;  /* 0x00000003ff2e7819 */ /* 0x000fe40000011600 */
[--C-:B------:R-:W-:Y:S01]  /*2650*/  LOP3.LUT R27, R22, 0x80000000, R45.reuse, 0xb8, !PT ;  /* 0x80000000161b7812 */ /* 0x100fe200078eb82d */
[----:B------:R-:W-:Y:S01]  /*2660*/  @!P6 FFMA R27, R45, R54, R45 ;  /* 0x000000362d1be223 */ /* 0x000fe2000000002d */
[----:B------:R-:W-:Y:S01]  /*2670*/  FFMA R21, R21, R60, RZ ;  /* 0x0000003c15157223 */ /* 0x000fe200000000ff */
[----:B------:R-:W-:Y:S02]  /*2680*/  LOP3.LUT R43, R46, 0x1c, RZ, 0xc0, !PT ;  /* 0x0000001c2e2b7812 */ /* 0x000fe400078ec0ff */
[----:B------:R-:W-:Y:S01]  /*2690*/  SHF.R.U32.HI R45, RZ, 0x10, R17 ;  /* 0x00000010ff2d7819 */ /* 0x000fe20000011611 */
[----:B------:R-:W-:Y:S01]  /*26a0*/  USHF.L.U64.HI UR16, UR13, 0x1, UR14 ;  /* 0x000000010d107899 */ /* 0x000fe2000801020e */
[----:B------:R-:W-:Y:S01]  /*26b0*/  BSSY B0, `(.L_x_29580) ;  /* 0x000001b000007945 */ /* 0x000fe20003800000 */
[--C-:B------:R-:W-:Y:S01]  /*26c0*/  LOP3.LUT R37, R37, 0x80000000, R16.reuse, 0xb8, !PT ;  /* 0x8000000025257812 */ /* 0x100fe200078eb810 */
[----:B------:R-:W-:Y:S01]  /*26d0*/  @!P3 FFMA R37, R16, R23, R16 ;  /* 0x000000171025b223 */ /* 0x000fe20000000010 */
[--C-:B------:R-:W-:Y:S01]  /*26e0*/  LOP3.LUT R33, R33, 0x80000000, R18.reuse, 0xb8, !PT ;  /* 0x8000000021217812 */ /* 0x100fe200078eb812 */
[----:B------:R-:W-:Y:S01]  /*26f0*/  @!P1 FFMA R33, R18, R21, R18 ;  /* 0x0000001512219223 */ /* 0x000fe20000000012 */
[----:B------:R-:W-:Y:S01]  /*2700*/  FMNMX R60, R47, |R20|, !PT ;  /* 0x400000142f3c7209 */ /* 0x000fe20007800000 */
[----:B------:R-:W-:-:S02]  /*2710*/  IMAD.IADD R43, R0, 0x1, -R43 ;  /* 0x00000001002b7824 */ /* 0x000fc400078e0a2b */
[----:B------:R-:W-:Y:S01]  /*2720*/  FMUL R20, R20, UR10 ;  /* 0x0000000a14147c20 */ /* 0x000fe20008400000 */
[----:B------:R-:W-:Y:S01]  /*2730*/  FMUL R22, R39, UR10 ;  /* 0x0000000a27167c20 */ /* 0x000fe20008400000 */
[----:B------:R-:W-:Y:S01]  /*2740*/  FMUL R21, R7, UR10 ;  /* 0x0000000a07157c20 */ /* 0x000fe20008400000 */
[----:B------:R-:W-:Y:S01]  /*2750*/  FMUL R16, R32, UR10 ;  /* 0x0000000a20107c20 */ /* 0x000fe20008400000 */
[----:B------:R-:W-:Y:S01]  /*2760*/  FMUL R18, R30, UR10 ;  /* 0x0000000a1e127c20 */ /* 0x000fe20008400000 */
[----:B------:R-:W-:Y:S01]  /*2770*/  FMUL R17, R26, UR10 ;  /* 0x0000000a1a117c20 */ /* 0x000fe20008400000 */
[----:B------:R-:W-:Y:S01]  /*2780*/  FMUL R19, R31, UR10 ;  /* 0x0000000a1f137c20 */ /* 0x000fe20008400000 */
[----:B------:R-:W-:Y:S02]  /*2790*/  HADD2.F32 R45, -RZ, R45.H0_H0 ;  /* 0x2000002dff2d7230 */ /* 0x000fe40000004100 */
        /* <DEDUP_REMOVED lines=12> */
.L_x_29581:
[----:B------:R-:W-:Y:S05]  /*2860*/  BSYNC B0 ;  /* 0x0000000000007941 */ /* 0x000fea0003800000 */
.L_x_29580:
        /* <DEDUP_REMOVED lines=13> */
.L_x_29583:
[----:B------:R-:W-:Y:S05]  /*2940*/  BSYNC B0 ;  /* 0x0000000000007941 */ /* 0x000fea0003800000 */
.L_x_29582:
        /* <DEDUP_REMOVED lines=54> */
[----:B------:R-:W-:-:S04]  /*2cb0*/  @!P1 LEA R43, P4, R43, R40, 0x1 ;  /* 0x000000282b2b9211 */ /* 0x000fc800078808ff */
[----:B------:R-:W-:Y:S02]  /*2cc0*/  @!P1 LEA R35, P5, R35, R40, 0x1 ;  /* 0x0000002823239211 */ /* 0x000fe400078a08ff */
[----:B------:R-:W-:Y:S02]  /*2cd0*/  FMNMX R57, |R32|, R57, !PT ;  /* 0x0000003920397209 */ /* 0x000fe40007800200 */
[----:B------:R-:W-:Y:S02]  /*2ce0*/  @!P1 IADD3 R44, P6, R60, R35, RZ ;  /* 0x000000233c2c9210 */ /* 0x000fe40007fde0ff */
[----:B------:R-:W-:Y:S02]  /*2cf0*/  @!P0 CS2R R34, SRZ ;  /* 0x0000000000228805 */ /* 0x000fe4000001ff00 */
[----:B------:R-:W-:-:S04]  /*2d00*/  @!P1 IADD3 R38, P2, P3, R43, UR13, R60 ;  /* 0x0000000d2b269c10 */ /* 0x000fc8000fb5e03c */
[----:B------:R0:W2:Y:S01]  /*2d10*/  @P0 LDG.E.64 R34, desc[UR8][R48.64] ;  /* 0x0000000830220981 */ /* 0x0000a2000c1e1b00 */
[----:B------:R-:W-:Y:S01]  /*2d20*/  IMAD.MOV.U32 R32, RZ, RZ, 0x3f000000 ;  /* 0x3f000000ff207424 */ /* 0x000fe200078e00ff */
[----:B------:R-:W-:Y:S01]  /*2d30*/  FMNMX R57, |R26|, R57, !PT ;  /* 0x000000391a397209 */ /* 0x000fe20007800200 */
[----:B-----5:R-:W-:Y:S01]  /*2d40*/  HADD2.F32 R60, -RZ, R28.H0_H0 ;  /* 0x2000001cff3c7230 */ /* 0x020fe20000004100 */
[----:B------:R-:W-:Y:S01]  /*2d50*/  @!P0 CS2R R42, SRZ ;  /* 0x00000000002a8805 */ /* 0x000fe2000001ff00 */
[----:B------:R-:W-:-:S04]  /*2d60*/  FFMA R26, R37, R32, 0.5 ;  /* 0x3f000000251a7423 */ /* 0x000fc80000000020 */
[----:B------:R-:W-:Y:S01]  /*2d70*/  FMUL R37, R25, R26 ;  /* 0x0000001a19257220 */ /* 0x000fe20000400000 */
[C---:B------:R-:W-:Y:S01]  /*2d80*/  FMUL R25, R60.reuse, 0.035677410662174224854 ;  /* 0x3d12227a3c197820 */ /* 0x040fe20000400000 */
[-C--:B------:R-:W-:Y:S01]  /*2d90*/  FFMA R33, R33, R32.reuse, 0.5 ;  /* 0x3f00000021217423 */ /* 0x080fe20000000020 */
[----:B------:R-:W-:Y:S01]  /*2da0*/  FFMA R27, R27, R32, 0.5 ;  /* 0x3f0000001b1b7423 */ /* 0x000fe20000000020 */
[----:B------:R1:W3:Y:S01]  /*2db0*/  @P0 LDG.E.64 R42, desc[UR8][R46.64] ;  /* 0x000000082e2a0981 */ /* 0x0002e2000c1e1b00 */
[----:B------:R-:W-:Y:S01]  /*2dc0*/  FFMA R25, R60, R25, 0.79788458347320556641 ;  /* 0x3f4c422a3c197423 */ /* 0x000fe20000000019 */
[----:B------:R-:W-:Y:S01]  /*2dd0*/  FMUL R33, R24, R33 ;  /* 0x0000002118217220 */ /* 0x000fe20000400000 */
[----:B------:R-:W-:Y:S01]  /*2de0*/  MOV R26, UR14 ;  /* 0x0000000e001a7c02 */ /* 0x000fe20008000f00 */
[----:B------:R-:W-:Y:S01]  /*2df0*/  FMUL R36, R36, R27 ;  /* 0x0000001b24247220 */ /* 0x000fe20000400000 */
[----:B0-----:R-:W-:Y:S01]  /*2e00*/  FMUL R48, R60, R25 ;  /* 0x000000193c307220 */ /* 0x001fe20000400000 */
[----:B------:R-:W-:Y:S01]  /*2e10*/  IMAD.U32 R25, RZ, RZ, UR13 ;  /* 0x0000000dff197e24 */ /* 0x000fe2000f8e00ff */
[----:B------:R-:W0:Y:S01]  /*2e20*/  S2UR UR5, SR_CgaCtaId ;  /* 0x00000000000579c3 */ /* 0x000e220000008800 */
[----:B------:R-:W-:Y:S01]  /*2e30*/  UMOV UR4, 0x400 ;  /* 0x0000040000047882 */ /* 0x000fe20000000000 */
[----:B------:R-:W-:Y:S01]  /*2e40*/  FMUL R24, |R48|, 2.8853900432586669922 ;  /* 0x4038aa3b30187820 */ /* 0x000fe20000400200 */
[----:B-1----:R-:W-:Y:S01]  /*2e50*/  @!P1 LEA R46, P0, R44, R51, 0x4 ;  /* 0x000000332c2e9211 */ /* 0x002fe200078020ff */
[----:B------:R-:W-:Y:S01]  /*2e60*/  UIADD3 UR4, UR4, 0x20, URZ ;  /* 0x0000002004047890 */ /* 0x000fe2000fffe03f */
[----:B------:R-:W-:Y:S01]  /*2e70*/  @!P1 LEA.HI.X R25, R25, R56, R26, 0x1, P5 ;  /* 0x0000003819199211 */ /* 0x000fe200028f0c1a */
[----:B------:R-:W-:Y:S01]  /*2e80*/  FFMA R26, R39, R32, 0.5 ;  /* 0x3f000000271a7423 */ /* 0x000fe20000000020 */
[----:B------:R-:W-:Y:S01]  /*2e90*/  FSETP.GE.AND P5, PT, |R48|, 0.60000002384185791016, PT ;  /* 0x3f19999a3000780b */ /* 0x000fe20003fa6200 */
[----:B------:R-:W1:Y:S01]  /*2ea0*/  MUFU.EX2 R24, R24 ;  /* 0x0000001800187308 */ /* 0x000e620000000800 */
[----:B------:R-:W-:Y:S01]  /*2eb0*/  UIADD3 UR6, UP0, UR6, 0x7f, URZ ;  /* 0x0000007f06067890 */ /* 0x000fe2000ff1e03f */
[----:B------:R-:W-:-:S02]  /*2ec0*/  @!P1 IMAD.X R25, RZ, RZ, R25, P6 ;  /* 0x000000ffff199224 */ /* 0x000fc400030e0619 */
[----:B------:R-:W-:Y:S01]  /*2ed0*/  FMUL R45, R45, R26 ;  /* 0x0000001a2d2d7220 */ /* 0x000fe20000400000 */
[----:B------:R-:W-:Y:S01]  /*2ee0*/  FMUL R26, R33, UR10 ;  /* 0x0000000a211a7c20 */ /* 0x000fe20008400000 */
[----:B------:R-:W-:Y:S01]  /*2ef0*/  UIADD3.X UR7, URZ, UR7, URZ, UP0, !UPT ;  /* 0x000000073f077290 */ /* 0x000fe200087fe43f */
[----:B------:R-:W-:Y:S01]  /*2f00*/  BSSY B0, `(.L_x_29584) ;  /* 0x00001e2000007945 */ /* 0x000fe20003800000 */
[----:B------:R-:W-:Y:S01]  /*2f10*/  @!P1 LEA.HI.X R47, R44, R50, R25, 0x4, P0 ;  /* 0x000000322c2f9211 */ /* 0x000fe200000f2419 */
[----:B------:R-:W-:Y:S01]  /*2f20*/  FMUL R25, R36, UR10 ;  /* 0x0000000a24197c20 */ /* 0x000fe20008400000 */
[----:B------:R-:W-:Y:S01]  /*2f30*/  FMUL R27, R45, UR10 ;  /* 0x0000000a2d1b7c20 */ /* 0x000fe20008400000 */
[C---:B------:R-:W-:Y:S01]  /*2f40*/  FMUL R44, R48.reuse, R48 ;  /* 0x00000030302c7220 */ /* 0x040fe20000400000 */
[----:B------:R-:W-:Y:S01]  /*2f50*/  FSETP.GE.AND P0, PT, |R48|, 9.010913848876953125, PT ;  /* 0x41102cb43000780b */ /* 0x000fe20003f06200 */
[----:B------:R-:W-:Y:S02]  /*2f60*/  USHF.R.U64 UR6, UR6, 0x7, UR7 ;  /* 0x0000000706067899 */ /* 0x000fe40008001207 */
[----:B------:R-:W-:Y:S01]  /*2f70*/  FFMA R49, R44, R52, -0.052303962409496307373 ;  /* 0xbd563cae2c317423 */ /* 0x000fe20000000034 */
[----:B0-----:R-:W-:Y:S01]  /*2f80*/  ULEA UR4, UR5, UR4, 0x18 ;  /* 0x0000000405047291 */ /* 0x001fe2000f8ec03f */
[----:B-1----:R-:W-:Y:S01]  /*2f90*/  FADD R39, R24, 1 ;  /* 0x3f80000018277421 */ /* 0x002fe20000000000 */
[----:B------:R-:W-:Y:S01]  /*2fa0*/  FMUL R24, R37, UR10 ;  /* 0x0000000a25187c20 */ /* 0x000fe20008400000 */
[----:B------:R-:W-:Y:S01]  /*2fb0*/  FFMA R61, R44, R49, 0.1331529766321182251 ;  /* 0x3e0859412c3d7423 */ /* 0x000fe20000000031 */
[----:B------:R-:W-:-:S03]  /*2fc0*/  USHF.R.U32.HI UR5, URZ, 0x7, UR7 ;  /* 0x000000073f057899 */ /* 0x000fc60008011607 */
[----:B------:R-:W0:Y:S01]  /*2fd0*/  MUFU.RCP R39, R39 ;  /* 0x0000002700277308 */ /* 0x000e220000001000 */
[----:B------:R1:W-:Y:S01]  /*2fe0*/  @!P1 STG.E.128 desc[UR8][R46.64], R24 ;  /* 0x000000182e009986 */ /* 0x0003e2000c101d08 */
[----:B0-----:R-:W-:Y:S01]  /*2ff0*/  FFMA R49, R39, -2, R53 ;  /* 0xc000000027317823 */ /* 0x001fe20000000035 */
[----:B------:R-:W-:Y:S01]  /*3000*/  FFMA R39, R44, R61, -0.33332768082618713379 ;  /* 0xbeaaa9ed2c277423 */ /* 0x000fe2000000003d */
[----:B-1----:R-:W-:-:S03]  /*3010*/  SHF.R.U64 R46, R28, 0x10, R29 ;  /* 0x000000101c2e7819 */ /* 0x002fc6000000121d */
[----:B------:R-:W-:Y:S01]  /*3020*/  FSEL R49, R49, 1, !P0 ;  /* 0x3f80000031317808 */ /* 0x000fe20004000000 */
[----:B------:R-:W-:Y:S01]  /*3030*/  FFMA R61, R44, R39, RZ ;  /* 0x000000272c3d7223 */ /* 0x000fe200000000ff */
[----:B------:R-:W-:Y:S01]  /*3040*/  HADD2.F32 R46, -RZ, R46.H0_H0 ;  /* 0x2000002eff2e7230 */ /* 0x000fe20000004100 */
[----:B------:R-:W-:Y:S02]  /*3050*/  FMNMX R44, |R30|, R57, !PT ;  /* 0x000000391e2c7209 */ /* 0x000fe40007800200 */
[--C-:B------:R-:W-:Y:S01]  /*3060*/  LOP3.LUT R39, R49, 0x80000000, R48.reuse, 0xb8, !PT ;  /* 0x8000000031277812 */ /* 0x100fe200078eb830 */
[----:B------:R-:W-:Y:S01]  /*3070*/  @!P5 FFMA R39, R48, R61, R48 ;  /* 0x0000003d3027d223 */ /* 0x000fe20000000030 */
[C---:B------:R-:W-:Y:S01]  /*3080*/  FMUL R47, R46.reuse, 0.035677410662174224854 ;  /* 0x3d12227a2e2f7820 */ /* 0x040fe20000400000 */
[----:B------:R-:W-:Y:S01]  /*3090*/  FMNMX R44, |R31|, R44, !PT ;  /* 0x0000002c1f2c7209 */ /* 0x000fe20007800200 */
[----:B------:R-:W-:Y:S02]  /*30a0*/  IMAD.U32 R31, RZ, RZ, UR13 ;  /* 0x0000000dff1f7e24 */ /* 0x000fe4000f8e00ff */
[----:B------:R-:W-:Y:S01]  /*30b0*/  FFMA R39, R39, R32, 0.5 ;  /* 0x3f00000027277423 */ /* 0x000fe20000000020 */
[----:B------:R-:W-:Y:S01]  /*30c0*/  FFMA R47, R46, R47, 0.79788458347320556641 ;  /* 0x3f4c422a2e2f7423 */ /* 0x000fe2000000002f */
[----:B------:R-:W-:-:S02]  /*30d0*/  FMNMX R37, R44, |R37|, !PT ;  /* 0x400000252c257209 */ /* 0x000fc40007800000 */
[----:B------:R-:W-:Y:S01]  /*30e0*/  FMUL R60, R60, R39 ;  /* 0x000000273c3c7220 */ /* 0x000fe20000400000 */
[----:B------:R-:W-:Y:S01]  /*30f0*/  FMUL R48, R46, R47 ;  /* 0x0000002f2e307220 */ /* 0x000fe20000400000 */
[----:B------:R-:W-:-:S03]  /*3100*/  FMNMX R36, |R36|, R37, !PT ;  /* 0x0000002524247209 */ /* 0x000fc60007800200 */
        /* <DEDUP_REMOVED lines=16> */
[----:B------:R-:W-:-:S03]  /*3210*/  @!P5 FFMA R47, R48, R57, R48 ;  /* 0x00000039302fd223 */ /* 0x000fc60000000030 */
[----:B------:R-:W-:Y:S01]  /*3220*/  FMUL R28, R49, 0.035677410662174224854 ;  /* 0x3d12227a311c7820 */ /* 0x000fe20000400000 */
[----:B------:R-:W-:-:S03]  /*3230*/  FFMA R39, R47, R32, 0.5 ;  /* 0x3f0000002f277423 */ /* 0x000fc60000000020 */
[C---:B------:R-:W-:Y:S01]  /*3240*/  FFMA R28, R49.reuse, R28, 0.79788458347320556641 ;  /* 0x3f4c422a311c7423 */ /* 0x040fe2000000001c */
[----:B------:R-:W-:Y:S01]  /*3250*/  FMUL R39, R46, R39 ;  /* 0x000000272e277220 */ /* 0x000fe20000400000 */
[----:B------:R-:W-:Y:S02]  /*3260*/  MOV R46, UR14 ;  /* 0x0000000e002e7c02 */ /* 0x000fe40008000f00 */
[----:B------:R-:W-:Y:S02]  /*3270*/  FMUL R30, R49, R28 ;  /* 0x0000001c311e7220 */ /* 0x000fe40000400000 */
[----:B------:R-:W-:Y:S02]  /*3280*/  @!P1 LEA.HI.X R31, R31, R56, R46, 0x1, P4 ;  /* 0x000000381f1f9211 */ /* 0x000fe400020f0c2e */
[C---:B------:R-:W-:Y:S01]  /*3290*/  FMUL R28, |R30|.reuse, 2.8853900432586669922 ;  /* 0x4038aa3b1e1c7820 */ /* 0x040fe20000400200 */
[C---:B------:R-:W-:Y:S01]  /*32a0*/  FSETP.GE.AND P0, PT, |R30|.reuse, 9.010913848876953125, PT ;  /* 0x41102cb41e00780b */ /* 0x040fe20003f06200 */
[C---:B------:R-:W-:Y:S01]  /*32b0*/  FMUL R47, R30.reuse, R30 ;  /* 0x0000001e1e2f7220 */ /* 0x040fe20000400000 */
[----:B------:R-:W-:-:S02]  /*32c0*/  FSETP.GE.AND P4, PT, |R30|, 0.60000002384185791016, PT ;  /* 0x3f19999a1e00780b */ /* 0x000fc40003f86200 */
        /* <DEDUP_REMOVED lines=41> */
[----:B------:R-:W-:Y:S01]  /*3560*/  FMUL R31, R48, UR10 ;  /* 0x0000000a301f7c20 */ /* 0x000fe20008400000 */
[----:B--2---:R-:W-:-:S04]  /*3570*/  HADD2.F32 R38, -RZ, R34.H0_H0 ;  /* 0x20000022ff267230 */ /* 0x004fc80000004100 */
[----:B------:R0:W-:Y:S01]  /*3580*/  @!P1 STG.E.128 desc[UR8][R46.64], R28 ;  /* 0x0000001c2e009986 */ /* 0x0001e2000c101d08 */
        /* <DEDUP_REMOVED lines=17> */
[----:B------:R-:W-:Y:S02]  /*36a0*/  HADD2.F32 R33, -RZ, R33.H0_H0 ;  /* 0x20000021ff217230 */ /* 0x000fe40000004100 */
        /* <DEDUP_REMOVED lines=21> */
[----:B------:R-:W-:Y:S01]  /*3800*/  HADD2.F32 R45, -RZ, R35.H0_H0 ;  /* 0x20000023ff2d7230 */ /* 0x000fe20000004100 */
[----:B------:R-:W-:Y:S02]  /*3810*/  FMNMX R44, |R60|, R57, !PT ;  /* 0x000000393c2c7209 */ /* 0x000fe40007800200 */
[----:B------:R-:W-:Y:S02]  /*3820*/  SHF.R.U32.HI R35, RZ, 0x10, R35 ;  /* 0x00000010ff237819 */ /* 0x000fe40000011623 */
[----:B------:R-:W-:Y:S01]  /*3830*/  FMUL R34, R45, 0.035677410662174224854 ;  /* 0x3d12227a2d227820 */ /* 0x000fe20000400000 */
[----:B------:R-:W-:Y:S02]  /*3840*/  FMNMX R44, |R39|, R44, !PT ;  /* 0x0000002c272c7209 */ /* 0x000fe40007800200 */
[----:B------:R-:W-:-:S02]  /*3850*/  HADD2.F32 R35, -RZ, R35.H0_H0 ;  /* 0x20000023ff237230 */ /* 0x000fc40000004100 */
        /* <DEDUP_REMOVED lines=36> */
[----:B---3--:R-:W-:-:S03]  /*3aa0*/  HADD2.F32 R36, -RZ, R42.H0_H0 ;  /* 0x2000002aff247230 */ /* 0x008fc60000004100 */
        /* <DEDUP_REMOVED lines=72> */
[----:B------:R-:W-:Y:S02]  /*3f30*/  FFMA R47, R47, R32, 0.5 ;  /* 0x3f0000002f2f7423 */ /* 0x000fe40000000020 */
[----:B------:R-:W-:-:S02]  /*3f40*/  HADD2.F32 R48, -RZ, R48.H0_H0 ;  /* 0x20000030ff307230 */ /* 0x000fc40000004100 */
[----:B------:R-:W-:-:S03]  /*3f50*/  FMUL R46, R46, R47 ;  /* 0x0000002f2e2e7220 */ /* 0x000fc60000400000 */
[----:B------:R-:W-:-:S04]  /*3f60*/  FMUL R43, R48, 0.035677410662174224854 ;  /* 0x3d12227a302b7820 */ /* 0x000fc80000400000 */
[C---:B------:R-:W-:Y:S01]  /*3f70*/  FFMA R43, R48.reuse, R43, 0.79788458347320556641 ;  /* 0x3f4c422a302b7423 */ /* 0x040fe2000000002b */
[C-C-:B------:R-:W-:Y:S02]  /*3f80*/  @!P0 IADD3 R42, P5, P6, R55.reuse, UR15, R40.reuse ;  /* 0x0000000f372a8c10 */ /* 0x140fe4000febe028 */
[----:B------:R-:W-:Y:S01]  /*3f90*/  @!P0 IADD3 R40, P3, P4, R55, UR15, R40 ;  /* 0x0000000f37288c10 */ /* 0x000fe2000fc7e028 */
[----:B------:R-:W-:Y:S01]  /*3fa0*/  FMUL R49, R48, R43 ;  /* 0x0000002b30317220 */ /* 0x000fe20000400000 */
[----:B------:R-:W-:-:S03]  /*3fb0*/  IMAD.U32 R55, RZ, RZ, UR14 ;  /* 0x0000000eff377e24 */ /* 0x000fc6000f8e00ff */
        /* <DEDUP_REMOVED lines=121> */
.L_x_29588:
        /* <DEDUP_REMOVED lines=51> */
.L_x_29587:
[----:B------:R-:W-:Y:S05]  /*4a80*/  BSYNC B1 ;  /* 0x0000000000017941 */ /* 0x000fea0003800000 */
.L_x_29586:
        /* <DEDUP_REMOVED lines=15> */
.L_x_29590:
[----:B------:R-:W-:Y:S05]  /*4b80*/  BSYNC B1 ;  /* 0x0000000000017941 */ /* 0x000fea0003800000 */
.L_x_29589:
        /* <DEDUP_REMOVED lines=25> */
.L_x_29585:
[----:B------:R-:W-:Y:S05]  /*4d20*/  BSYNC B0 ;  /* 0x0000000000007941 */ /* 0x000fea0003800000 */
.L_x_29584:
        /* <DEDUP_REMOVED lines=36> */
.L_x_29595:
        /* <DEDUP_REMOVED lines=51> */
.L_x_29594:
[----:B------:R-:W-:Y:S05]  /*52a0*/  BSYNC B1 ;  /* 0x0000000000017941 */ /* 0x000fea0003800000 */
.L_x_29593:
        /* <DEDUP_REMOVED lines=15> */
.L_x_29597:
[----:B------:R-:W-:Y:S05]  /*53a0*/  BSYNC B1 ;  /* 0x0000000000017941 */ /* 0x000fea0003800000 */
.L_x_29596:
        /* <DEDUP_REMOVED lines=25> */
.L_x_29592:
[----:B------:R-:W-:Y:S05]  /*5540*/  BSYNC B0 ;  /* 0x0000000000007941 */ /* 0x000fea0003800000 */
.L_x_29591:
        /* <DEDUP_REMOVED lines=20> */
[----:B------:R-:W-:Y:S02]  /*5690*/  ISETP.GE.U32.AND P2, PT, R10, 0x3, PT ;  /* 0x000000030a00780c */ /* 0x000fe40003f46070 */
[----:B------:R-:W-:Y:S01]  /*56a0*/  LOP3.LUT R17, R20, 0x3, RZ, 0xc0, !PT ;  /* 0x0000000314117812 */ /* 0x000fe200078ec0ff */
[----:B0-----:R-:W-:Y:S01]  /*56b0*/  IMAD.WIDE.U32 R28, R21, UR11, RZ ;  /* 0x0000000b151c7c25 */ /* 0x001fe2000f8e00ff */
[----:B------:R-:W-:Y:S02]  /*56c0*/  MOV R25, R2 ;  /* 0x0000000200197202 */ /* 0x000fe40000000f00 */
[----:B------:R-:W-:Y:S01]  /*56d0*/  ISETP.NE.AND P0, PT, R17, RZ, PT ;  /* 0x000000ff1100720c */ /* 0x000fe20003f05270 */
[----:B------:R-:W-:Y:S01]  /*56e0*/  IMAD R34, R21, UR12, R29 ;  /* 0x0000000c15227c24 */ /* 0x000fe2000f8e021d */
[----:B------:R-:W-:Y:S01]  /*56f0*/  MOV R30, R28 ;  /* 0x0000001c001e7202 */ /* 0x000fe20000000f00 */
[----:B------:R-:W-:-:S04]  /*5700*/  IMAD.MOV.U32 R21, RZ, RZ, RZ ;  /* 0x000000ffff157224 */ /* 0x000fc800078e00ff */
[----:B------:R-:W-:Y:S06]  /*5710*/  @!P2 BRA `(.L_x_29601) ;  /* 0x0000000000d8a947 */ /* 0x000fec0003800000 */
[----:B------:R-:W-:Y:S01]  /*5720*/  HFMA2.MMA R21, -RZ, RZ, 0, 0 ;  /* 0x00000000ff157435 */ /* 0x000fe200000001ff */
[----:B------:R-:W-:Y:S02]  /*5730*/  IMAD.IADD R10, R20, 0x1, -R17 ;  /* 0x00000001140a7824 */ /* 0x000fe400078e0a11 */
[----:B------:R-:W-:-:S08]  /*5740*/  IMAD.MOV.U32 R25, RZ, RZ, R2 ;  /* 0x000000ffff197224 */ /* 0x000fd000078e0002 */
.L_x_29602:
[----:B------:R-:W-:Y:S01]  /*5750*/  LOP3.LUT R22, R14, 0x1f, RZ, 0xc0, !PT ;  /* 0x0000001f0e167812 */ /* 0x000fe200078ec0ff */
[----:B------:R-:W-:Y:S01]  /*5760*/  VIADD R10, R10, 0xfffffffc ;  /* 0xfffffffc0a0a7836 */ /* 0x000fe20000000000 */
[----:B------:R-:W-:Y:S02]  /*5770*/  IADD3 R18, R14, -0x1, RZ ;  /* 0xffffffff0e127810 */ /* 0x000fe40007ffe0ff */
[-C--:B------:R-:W-:Y:S02]  /*5780*/  ISETP.GE.U32.AND P2, PT, R22, R3.reuse, PT ;  /* 0x000000031600720c */ /* 0x080fe40003f46070 */
[----:B0-----:R-:W-:Y:S01]  /*5790*/  LOP3.LUT R32, R18, 0x1f, RZ, 0xc0, !PT ;  /* 0x0000001f12207812 */ /* 0x001fe200078ec0ff */
        /* <DEDUP_REMOVED lines=16> */
[----:B------:R-:W-:Y:S01]  /*58a0*/  @!P5 LDS.64 R44, [R25+0x10] ;  /* 0x00001000192cd984 */ /* 0x000fe20000000a00 */
[----:B------:R-:W-:Y:S02]  /*58b0*/  @!P3 IADD3 R18, P6, R32, R30, RZ ;  /* 0x0000001e2012b210 */ /* 0x000fe40007fde0ff */
[----:B------:R-:W-:Y:S01]  /*58c0*/  IADD3 R21, R21, 0x4, RZ ;  /* 0x0000000415157810 */ /* 0x000fe20007ffe0ff */
[----:B------:R-:W0:Y:S01]  /*58d0*/  @!P2 LDS.64 R32, [R25] ;  /* 0x000000001920a984 */ /* 0x000e220000000a00 */
[----:B------:R-:W-:-:S02]  /*58e0*/  @!P3 IADD3.X R22, RZ, R34, RZ, P6, !PT ;  /* 0x00000022ff16b210 */ /* 0x000fc400037fe4ff */
[----:B------:R-:W-:-:S04]  /*58f0*/  @!P3 LEA R42, P6, R18, R4, 0x3 ;  /* 0x00000004122ab211 */ /* 0x000fc800078c18ff */
[----:B------:R-:W-:Y:S01]  /*5900*/  @!P3 LEA.HI.X R43, R18, R5, R22, 0x3, P6 ;  /* 0x00000005122bb211 */ /* 0x000fe200030f1c16 */
[----:B------:R1:W2:Y:S01]  /*5910*/  @!P4 LDS.64 R46, [R25+0x18] ;  /* 0x00001800192ec984 */ /* 0x0002a20000000a00 */
[----:B------:R-:W-:-:S04]  /*5920*/  IADD3 R30, P6, R30, UR5, RZ ;  /* 0x000000051e1e7c10 */ /* 0x000fc8000ffde0ff */
[----:B------:R-:W-:Y:S02]  /*5930*/  IADD3.X R34, R34, UR6, RZ, P6, !PT ;  /* 0x0000000622227c10 */ /* 0x000fe4000b7fe4ff */
[----:B------:R-:W-:Y:S01]  /*5940*/  @!P5 IADD3 R18, P6, R38, R30, RZ ;  /* 0x0000001e2612d210 */ /* 0x000fe20007fde0ff */
[----:B-1----:R-:W-:-:S04]  /*5950*/  IMAD.IADD R25, R2, 0x1, R21 ;  /* 0x0000000102197824 */ /* 0x002fc800078e0215 */
[----:B------:R-:W-:Y:S01]  /*5960*/  @!P5 IMAD.X R22, RZ, RZ, R34, P6 ;  /* 0x000000ffff16d224 */ /* 0x000fe200030e0622 */
[----:B------:R-:W-:-:S04]  /*5970*/  @!P5 LEA R48, P6, R18, R4, 0x3 ;  /* 0x000000041230d211 */ /* 0x000fc800078c18ff */
[----:B------:R-:W-:Y:S02]  /*5980*/  @!P5 LEA.HI.X R49, R18, R5, R22, 0x3, P6 ;  /* 0x000000051231d211 */ /* 0x000fe400030f1c16 */
[----:B------:R-:W-:-:S04]  /*5990*/  IADD3 R41, P6, R30, UR5, RZ ;  /* 0x000000051e297c10 */ /* 0x000fc8000ffde0ff */
[----:B------:R-:W-:Y:S02]  /*59a0*/  IADD3.X R34, R34, UR6, RZ, P6, !PT ;  /* 0x0000000622227c10 */ /* 0x000fe4000b7fe4ff */
[C---:B------:R-:W-:Y:S02]  /*59b0*/  @!P4 IADD3 R18, P6, R14.reuse, R41, RZ ;  /* 0x000000290e12c210 */ /* 0x040fe40007fde0ff */
[----:B------:R-:W-:Y:S02]  /*59c0*/  IADD3 R14, R14, 0x1f, RZ ;  /* 0x0000001f0e0e7810 */ /* 0x000fe40007ffe0ff */
[----:B------:R-:W-:Y:S02]  /*59d0*/  @!P4 IADD3.X R22, RZ, R34, RZ, P6, !PT ;  /* 0x00000022ff16c210 */ /* 0x000fe400037fe4ff */
[----:B------:R-:W-:Y:S01]  /*59e0*/  @!P4 LEA R50, P6, R18, R4, 0x3 ;  /* 0x000000041232c211 */ /* 0x000fe200078c18ff */
[----:B0-----:R0:W-:Y:S01]  /*59f0*/  @!P2 STG.E.64 desc[UR8][R28.64], R32 ;  /* 0x000000201c00a986 */ /* 0x0011e2000c101b08 */
[----:B------:R-:W-:-:S02]  /*5a00*/  IADD3 R30, P2, R41, UR5, RZ ;  /* 0x00000005291e7c10 */ /* 0x000fc4000ff5e0ff */
[----:B------:R-:W-:Y:S01]  /*5a10*/  @!P4 LEA.HI.X R51, R18, R5, R22, 0x3, P6 ;  /* 0x000000051233c211 */ /* 0x000fe200030f1c16 */
[----:B------:R0:W-:Y:S01]  /*5a20*/  @!P3 STG.E.64 desc[UR8][R42.64], R36 ;  /* 0x000000242a00b986 */ /* 0x0001e2000c101b08 */
[----:B------:R-:W-:Y:S02]  /*5a30*/  ISETP.NE.AND P3, PT, R10, RZ, PT ;  /* 0x000000ff0a00720c */ /* 0x000fe40003f65270 */
[----:B------:R-:W-:Y:S01]  /*5a40*/  IADD3.X R34, R34, UR6, RZ, P2, !PT ;  /* 0x0000000622227c10 */ /* 0x000fe200097fe4ff */
[----:B------:R0:W-:Y:S04]  /*5a50*/  @!P5 STG.E.64 desc[UR8][R48.64], R44 ;  /* 0x0000002c3000d986 */ /* 0x0001e8000c101b08 */
[----:B--2---:R0:W-:Y:S06]  /*5a60*/  @!P4 STG.E.64 desc[UR8][R50.64], R46 ;  /* 0x0000002e3200c986 */ /* 0x0041ec000c101b08 */
[----:B------:R-:W-:Y:S05]  /*5a70*/  @P3 BRA `(.L_x_29602) ;  /* 0xfffffffc00343947 */ /* 0x000fea000383ffff */
.L_x_29601:
[----:B------:R-:W-:Y:S05]  /*5a80*/  BSYNC B1 ;  /* 0x0000000000017941 */ /* 0x000fea0003800000 */
.L_x_29600:
        /* <DEDUP_REMOVED lines=15> */
.L_x_29604:
[----:B------:R-:W-:Y:S05]  /*5b80*/  BSYNC B1 ;  /* 0x0000000000017941 */ /* 0x000fea0003800000 */
.L_x_29603:
        /* <DEDUP_REMOVED lines=8> */
[----:B01----:R-:W0:Y:S01]  /*5c10*/  @!P0 LDS.64 R28, [R21+0x8] ;  /* 0x00000800151c8984 */ /* 0x003e220000000a00 */
        /* <DEDUP_REMOVED lines=16> */
.L_x_29599:
[----:B------:R-:W-:Y:S05]  /*5d20*/  BSYNC B0 ;  /* 0x0000000000007941 */ /* 0x000fea0003800000 */
.L_x_29598:
        /* <DEDUP_REMOVED lines=15> */
[----:B0--3--:R-:W-:Y:S01]  /*5e20*/  IADD3 R8, R20, -0x1, RZ ;  /* 0xffffffff14087810 */ /* 0x009fe20007ffe0ff */
[----:B------:R-:W-:Y:S01]  /*5e30*/  BSSY B1, `(.L_x_29607) ;  /* 0x0000042000017945 */ /* 0x000fe20003800000 */
[----:B------:R-:W-:Y:S01]  /*5e40*/  HFMA2.MMA R11, -RZ, RZ, 0, 5.9604644775390625e-08 ;  /* 0x00000001ff0b7435 */ /* 0x000fe200000001ff */
[----:B-12---:R-:W-:Y:S01]  /*5e50*/  IMAD.MOV.U32 R28, RZ, RZ, R10 ;  /* 0x000000ffff1c7224 */ /* 0x006fe200078e000a */
        /* <DEDUP_REMOVED lines=9> */
.L_x_29610:
[C---:B------:R-:W-:Y:S01]  /*5ef0*/  IADD3 R10, R6.reuse, -0x1, RZ ;  /* 0xffffffff060a7810 */ /* 0x040fe20007ffe0ff */
[C---:B------:R-:W-:Y:S01]  /*5f00*/  VIADD R11, R6.reuse, 0x1d ;  /* 0x0000001d060b7836 */ /* 0x040fe20000000000 */
[----:B------:R-:W-:Y:S01]  /*5f10*/  LOP3.LUT R20, R6, 0x1f, RZ, 0xc0, !PT ;  /* 0x0000001f06147812 */ /* 0x000fe200078ec0ff */
[----:B------:R-:W-:Y:S01]  /*5f20*/  VIADD R8, R8, 0xfffffffc ;  /* 0xfffffffc08087836 */ /* 0x000fe20000000000 */
[----:B------:R-:W-:Y:S02]  /*5f30*/  IADD3 R6, R6, 0x1e, RZ ;  /* 0x0000001e06067810 */ /* 0x000fe40007ffe0ff */
[----:B-1----:R-:W-:Y:S02]  /*5f40*/  LOP3.LUT R25, R10, 0x1f, RZ, 0xc0, !PT ;  /* 0x0000001f0a197812 */ /* 0x002fe400078ec0ff */
        /* <DEDUP_REMOVED lines=23> */
[C---:B------:R-:W-:Y:S02]  /*60c0*/  @!P2 LEA R22, P4, R6.reuse, R4, 0x3 ;  /* 0x000000040616a211 */ /* 0x040fe400078818ff */
[----:B------:R-:W-:Y:S02]  /*60d0*/  IADD3.X R28, R23, UR6, RZ, P6, !PT ;  /* 0x00000006171c7c10 */ /* 0x000fe4000b7fe4ff */
[----:B------:R-:W-:Y:S02]  /*60e0*/  IADD3 R31, P5, R25, UR5, RZ ;  /* 0x00000005191f7c10 */ /* 0x000fe4000ffbe0ff */
[----:B------:R-:W-:-:S02]  /*60f0*/  @!P2 LEA.HI.X R23, R6, R5, R17, 0x3, P4 ;  /* 0x000000050617a211 */ /* 0x000fc400020f1c11 */
        /* <DEDUP_REMOVED lines=17> */
[----:B0-----:R-:W-:-:S05]  /*6210*/  IADD3.X R21, R32, UR6, RZ, P0, !PT ;  /* 0x0000000620157c10 */ /* 0x001fca00087fe4ff */
[----:B------:R-:W-:Y:S05]  /*6220*/  @P1 BRA `(.L_x_29610) ;  /* 0xfffffffc00301947 */ /* 0x000fea000383ffff */
[----:B------:R-:W-:Y:S05]  /*6230*/  BSYNC B2 ;  /* 0x0000000000027941 */ /* 0x000fea0003800000 */
.L_x_29609:
[----:B------:R-:W-:-:S07]  /*6240*/  IADD3 R11, R30, 0x5, RZ ;  /* 0x000000051e0b7810 */ /* 0x000fce0007ffe0ff */
.L_x_29608:
[----:B------:R-:W-:Y:S05]  /*6250*/  BSYNC B1 ;  /* 0x0000000000017941 */ /* 0x000fea0003800000 */
.L_x_29607:
        /* <DEDUP_REMOVED lines=17> */
.L_x_29612:
[----:B------:R-:W-:Y:S05]  /*6370*/  BSYNC B1 ;  /* 0x0000000000017941 */ /* 0x000fea0003800000 */
.L_x_29611:
        /* <DEDUP_REMOVED lines=24> */
.L_x_29606:
[----:B------:R-:W-:Y:S05]  /*6500*/  BSYNC B0 ;  /* 0x0000000000007941 */ /* 0x000fea0003800000 */
.L_x_29605:
        /* <DEDUP_REMOVED lines=34> */
[----:B------:R0:W3:Y:S01]  /*6730*/  @!P0 LDS R2, [R3] ;  /* 0x0000000003028984 */ /* 0x0000e20000000800 */
[----:B------:R-:W-:Y:S05]  /*6740*/  BRA.DIV UR4, `(.L_x_29616) ;  /* 0x0000000204907947 */ /* 0x000fea000b800000 */
[----:B0--3--:R-:W0:Y:S02]  /*6750*/  SHFL.DOWN PT, R3, R2, 0x4, 0x1f ;  /* 0x08801f0002037f89 */ /* 0x009e2400000e0000 */
[----:B0-----:R-:W-:-:S05]  /*6760*/  FMNMX R3, R3, R2, !PT ;  /* 0x0000000203037209 */ /* 0x001fca0007800000 */
[----:B------:R-:W0:Y:S02]  /*6770*/  SHFL.DOWN PT, R4, R3, 0x2, 0x1f ;  /* 0x08401f0003047f89 */ /* 0x000e2400000e0000 */
[----:B0-----:R-:W-:-:S05]  /*6780*/  FMNMX R4, R3, R4, !PT ;  /* 0x0000000403047209 */ /* 0x001fca0007800000 */
[----:B------:R0:W3:Y:S02]  /*6790*/  SHFL.DOWN PT, R5, R4, 0x1, 0x1f ;  /* 0x08201f0004057f89 */ /* 0x0000e400000e0000 */
.L_x_29623:
[----:B---3--:R-:W-:-:S07]  /*67a0*/  FMNMX R5, R4, R5, !PT ;  /* 0x0000000504057209 */ /* 0x008fce0007800000 */
.L_x_29615:
[----:B------:R-:W-:Y:S05]  /*67b0*/  BSYNC B0 ;  /* 0x0000000000007941 */ /* 0x000fea0003800000 */
.L_x_29614:
[----:B------:R-:W-:Y:S01]  /*67c0*/  ISETP.NE.AND P0, PT, R0, RZ, PT ;  /* 0x000000ff0000720c */ /* 0x000fe20003f05270 */
[----:B------:R-:W-:-:S12]  /*67d0*/  BSSY B0, `(.L_x_29613) ;  /* 0x0000004000007945 */ /* 0x000fd80003800000 */
[----:B------:R-:W-:Y:S05]  /*67e0*/  @P0 BRA `(.L_x_29617) ;  /* 0x0000000000080947 */ /* 0x000fea0003800000 */
[----:B------:R-:W3:Y:S02]  /*67f0*/  LDC.64 R2, c[0x0][0x238] ;  /* 0x00008e00ff027b82 */ /* 0x000ee40000000a00 */
[----:B---3--:R3:W-:Y:S02]  /*6800*/  REDG.E.MAX.S32.STRONG.GPU desc[UR8][R2.64], R5 ;  /* 0x000000050200798e */ /* 0x0087e4000d10e388 */
.L_x_29617:
[----:B------:R-:W-:Y:S05]  /*6810*/  BSYNC B0 ;  /* 0x0000000000007941 */ /* 0x000fea0003800000 */
.L_x_29613:
        /* <DEDUP_REMOVED lines=13> */
[----:B01234-:R-:W-:Y:S05]  /*68f0*/  CALL.REL.NOINC `($__internal_619_$__cuda_sm20_rcp_rn_f32_slowpath) ;  /* 0x0000000400847944 */ /* 0x01ffea0003c00000 */
[----:B------:R-:W-:Y:S05]  /*6900*/  BRA `(.L_x_29619) ;  /* 0x0000000000147947 */ /* 0x000fea0003800000 */
.L_x_29618:
[----:B---34-:R-:W3:Y:S01]  /*6910*/  MUFU.RCP R5, UR10 ;  /* 0x0000000a00057d08 */ /* 0x018ee20008001000 */
[----:B------:R-:W-:-:S04]  /*6920*/  IMAD.U32 R0, RZ, RZ, UR10 ;  /* 0x0000000aff007e24 */ /* 0x000fc8000f8e00ff */
[----:B---3--:R-:W-:-:S04]  /*6930*/  FFMA R0, R5, R0, -1 ;  /* 0xbf80000005007423 */ /* 0x008fc80000000000 */
[----:B------:R-:W-:-:S04]  /*6940*/  FADD.FTZ R0, -R0, -RZ ;  /* 0x800000ff00007221 */ /* 0x000fc80000010100 */
[----:B------:R-:W-:-:S07]  /*6950*/  FFMA R5, R5, R0, R5 ;  /* 0x0000000005057223 */ /* 0x000fce0000000005 */
.L_x_29619:
[----:B------:R-:W3:Y:S02]  /*6960*/  LDC.64 R2, c[0x0][0x240] ;  /* 0x00009000ff027b82 */ /* 0x000ee40000000a00 */
[----:B---3--:R-:W-:Y:S01]  /*6970*/  STG.E desc[UR8][R2.64], R5 ;  /* 0x0000000502007986 */ /* 0x008fe2000c101908 */
[----:B------:R-:W-:Y:S05]  /*6980*/  EXIT ;  /* 0x000000000000794d */ /* 0x000fea0003800000 */
.L_x_29616:
[----:B------:R-:W-:Y:S01]  /*6990*/  MOV R7, 0x4 ;  /* 0x0000000400077802 */ /* 0x000fe20000000f00 */
[----:B------:R-:W-:Y:S01]  /*69a0*/  IMAD.MOV.U32 R9, RZ, RZ, 0x1f ;  /* 0x0000001fff097424 */ /* 0x000fe200078e00ff */
[----:B------:R-:W-:-:S07]  /*69b0*/  MOV R6, 0xffffffff ;  /* 0xffffffff00067802 */ /* 0x000fce0000000f00 */
[----:B0123--:R-:W-:Y:S05]  /*69c0*/  WARPSYNC.COLLECTIVE R6, `(.L_x_29620) ;  /* 0x0000000006087348 */ /* 0x00ffea0003c00000 */
[----:B---3--:R3:W4:Y:S02]  /*69d0*/  SHFL.DOWN P0, R5, R2, R7, R9 ;  /* 0x0800000702057389 */ /* 0x0087240000000009 */
[----:B01234-:R-:W-:Y:S01]  /*69e0*/  ENDCOLLECTIVE ;  /* 0x000000000000791b */ /* 0x01ffe20003800000 */
.L_x_29620:
[----:B------:R-:W-:Y:S02]  /*69f0*/  IMAD.MOV.U32 R7, RZ, RZ, 0x2 ;  /* 0x00000002ff077424 */ /* 0x000fe400078e00ff */
[----:B------:R-:W-:-:S05]  /*6a00*/  IMAD.MOV.U32 R3, RZ, RZ, R5 ;  /* 0x000000ffff037224 */ /* 0x000fca00078e0005 */
[----:B------:R-:W-:-:S04]  /*6a10*/  FMNMX R3, R3, R2, !PT ;  /* 0x0000000203037209 */ /* 0x000fc80007800000 */
[----:B------:R-:W-:-:S07]  /*6a20*/  MOV R2, R3 ;  /* 0x0000000300027202 */ /* 0x000fce0000000f00 */
[----:B------:R-:W-:Y:S05]  /*6a30*/  WARPSYNC.COLLECTIVE R6, `(.L_x_29621) ;  /* 0x0000000006087348 */ /* 0x000fea0003c00000 */
[----:B------:R0:W1:Y:S02]  /*6a40*/  SHFL.DOWN P0, R5, R2, R7, R9 ;  /* 0x0800000702057389 */ /* 0x0000640000000009 */
[----:B01----:R-:W-:Y:S01]  /*6a50*/  ENDCOLLECTIVE ;  /* 0x000000000000791b */ /* 0x003fe20003800000 */
.L_x_29621:
[----:B------:R-:W-:Y:S02]  /*6a60*/  MOV R7, 0x1 ;  /* 0x0000000100077802 */ /* 0x000fe40000000f00 */
[----:B------:R-:W-:-:S04]  /*6a70*/  MOV R4, R5 ;  /* 0x0000000500047202 */ /* 0x000fc80000000f00 */
[----:B------:R-:W-:-:S05]  /*6a80*/  FMNMX R4, R3, R4, !PT ;  /* 0x0000000403047209 */ /* 0x000fca0007800000 */
[----:B------:R-:W-:-:S07]  /*6a90*/  IMAD.MOV.U32 R2, RZ, RZ, R4 ;  /* 0x000000ffff027224 */ /* 0x000fce00078e0004 */
[----:B------:R-:W-:Y:S05]  /*6aa0*/  WARPSYNC.COLLECTIVE R6, `(.L_x_29622) ;  /* 0x0000000006087348 */ /* 0x000fea0003c00000 */
[----:B------:R0:W1:Y:S02]  /*6ab0*/  SHFL.DOWN P0, R5, R2, R7, R9 ;  /* 0x0800000702057389 */ /* 0x0000640000000009 */
[----:B01----:R-:W-:Y:S01]  /*6ac0*/  ENDCOLLECTIVE ;  /* 0x000000000000791b */ /* 0x003fe20003800000 */
.L_x_29622:
[----:B------:R-:W-:Y:S05]  /*6ad0*/  BRA `(.L_x_29623) ;  /* 0xfffffffc00307947 */ /* 0x000fea000383ffff */
        .weak           $__internal_618_$__cuda_sm20_div_u64
        .type           $__internal_618_$__cuda_sm20_div_u64,@function
        .size           $__internal_618_$__cuda_sm20_div_u64,($__internal_619_$__cuda_sm20_rcp_rn_f32_slowpath - $__internal_618_$__cuda_sm20_div_u64)
$__internal_618_$__cuda_sm20_div_u64:
        /* <DEDUP_REMOVED lines=66> */
[----:B------:R-:W-:Y:S06]  /*6f00*/  RET.REL.NODEC R4 `(_ZN18transformer_engine6detail38cast_transpose_fused_kernel_notalignedILb0ELb0ELb1EfNS_16CTDBiasDActParamI6__halfS3_ffEELi4ELi2ENS_5EmptyEXadL_ZNS_4geluIffEET_T0_RKS5_EEEEvT3_mmm) ;  /* 0xffffff90043c7950 */ /* 0x000fec0003c3ffff */
        .weak           $__internal_619_$__cuda_sm20_rcp_rn_f32_slowpath
        .type           $__internal_619_$__cuda_sm20_rcp_rn_f32_slowpath,@function
        .size           $__internal_619_$__cuda_sm20_rcp_rn_f32_slowpath,(.L_x_35104 - $__internal_619_$__cuda_sm20_rcp_rn_f32_slowpath)
$__internal_619_$__cuda_sm20_rcp_rn_f32_slowpath:
        /* <DEDUP_REMOVED lines=15> */
.L_x_29624:
        /* <DEDUP_REMOVED lines=33> */
.L_x_29626:
[----:B------:R2:W3:Y:S02]  /*7210*/  MUFU.RCP R2, R0 ;  /* 0x0000000000027308 */ /* 0x0004e40000001000 */
.L_x_29625:
[----:B------:R-:W-:Y:S01]  /*7220*/  HFMA2.MMA R3, -RZ, RZ, 0, 0 ;  /* 0x00000000ff037435 */ /* 0x000fe200000001ff */
[----:B-1-3--:R-:W-:Y:S01]  /*7230*/  MOV R5, R2 ;  /* 0x0000000200057202 */ /* 0x00afe20000000f00 */
[----:B------:R-:W-:-:S04]  /*7240*/  IMAD.MOV.U32 R2, RZ, RZ, R7 ;  /* 0x000000ffff027224 */ /* 0x000fc800078e0007 */
[----:B0-2---:R-:W-:Y:S05]  /*7250*/  RET.REL.NODEC R2 `(_ZN18transformer_engine6detail38cast_transpose_fused_kernel_notalignedILb0ELb0ELb1EfNS_16CTDBiasDActParamI6__halfS3_ffEELi4ELi2ENS_5EmptyEXadL_ZNS_4geluIffEET_T0_RKS5_EEEEvT3_mmm) ;  /* 0xffffff8c02687950 */ /* 0x005fea0003c3ffff */
.L_x_29627:
        /* <DEDUP_REMOVED lines=10> */
.L_x_35104:


//--------------------- .text._ZN18transformer_engine6detail38cast_transpose_fused_kernel_notalignedILb0ELb0ELb1EfNS_16CTDBiasDActParamIff13__nv_fp8_e4m3fEELi2ELi8ENS_5EmptyEXadL_ZNS_4geluIffEET_T0_RKS5_EEEEvT3_mmm --------------------------
	.section	.text._ZN18transformer_engine6detail38cast_transpose_fused_kernel_notalignedILb0ELb0ELb1EfNS_16CTDBiasDActParamIff13__nv_fp8_e4m3fEELi2ELi8ENS_5EmptyEXadL_ZNS_4geluIffEET_T0_RKS5_EEEEvT3_mmm,"ax",@progbits
	.align	128
        .global         _ZN18transformer_engine6detail38cast_transpose_fused_kernel_notalignedILb0ELb0ELb1EfNS_16CTDBiasDActParamIff13__nv_fp8_e4m3fEELi2ELi8ENS_5EmptyEXadL_ZNS_4geluIffEET_T0_RKS5_EEEEvT3_mmm
        .type           _ZN18transformer_engine6detail38cast_transpose_fused_kernel_notalignedILb0ELb0ELb1EfNS_16CTDBiasDActParamIff13__nv_fp8_e4m3fEELi2ELi8ENS_5EmptyEXadL_ZNS_4geluIffEET_T0_RKS5_EEEEvT3_mmm,@function
        .size           _ZN18transformer_engine6detail38cast_transpose_fused_kernel_notalignedILb0ELb0ELb1EfNS_16CTDBiasDActParamIff13__nv_fp8_e4m3fEELi2ELi8ENS_5EmptyEXadL_ZNS_4geluIffEET_T0_RKS5_EEEEvT3_mmm,(.L_x_35106 - _ZN18transformer_engine6detail38cast_transpose_fused_kernel_notalignedILb0ELb0ELb1EfNS_16CTDBiasDActParamIff13__nv_fp8_e4m3fEELi2ELi8ENS_5EmptyEXadL_ZNS_4geluIffEET_T0_RKS5_EEEEvT3_mmm)
        .other          _ZN18transformer_engine6detail38cast_transpose_fused_kernel_notalignedILb0ELb0ELb1EfNS_16CTDBiasDActParamIff13__nv_fp8_e4m3fEELi2ELi8ENS_5EmptyEXadL_ZNS_4geluIffEET_T0_RKS5_EEEEvT3_mmm,@"STO_CUDA_ENTRY STV_DEFAULT"
_ZN18transformer_engine6detail38cast_transpose_fused_kernel_notalignedILb0ELb0ELb1EfNS_16CTDBiasDActParamIff13__nv_fp8_e4m3fEELi2ELi8ENS_5EmptyEXadL_ZNS_4geluIffEET_T0_RKS5_EEEEvT3_mmm:
.text._ZN18transformer_engine6detail38cast_transpose_fused_kernel_notalignedILb0ELb0ELb1EfNS_16CTDBiasDActParamIff13__nv_fp8_e4m3fEELi2ELi8ENS_5EmptyEXadL_ZNS_4geluIffEET_T0_RKS5_EEEEvT3_mmm:
        /* <DEDUP_REMOVED lines=19> */
[----:B------:R-:W-:Y:S05]  /*0130*/  CALL.REL.NOINC `($__internal_620_$__cuda_sm20_div_u64) ;  /* 0x000000ac008c7944 */ /* 0x000fea0003c00000 */
        /* <DEDUP_REMOVED lines=9> */
.L_x_29628:
        /* <DEDUP_REMOVED lines=22> */
.L_x_29629:
[----:B------:R-:W0:Y:S01]  /*0330*/  LDC.64 R32, c[0x0][0x258] ;  /* 0x00009600ff207b82 */ /* 0x000e220000000a00 */
[----:B------:R-:W-:Y:S01]  /*0340*/  ULDC.64 UR4, c[0x0][0x260] ;  /* 0x0000980000047ab9 */ /* 0x000fe20000000a00 */
[----:B------:R-:W-:Y:S01]  /*0350*/  SHF.L.U64.HI R0, R34, 0x5, R35 ;  /* 0x0000000522007819 */ /* 0x000fe20000010223 */
[----:B------:R-:W-:Y:S01]  /*0360*/  USHF.R.U64 UR6, UR4, 0x3, UR5 ;  /* 0x0000000304067899 */ /* 0x000fe20008001205 */
[C---:B------:R-:W-:Y:S01]  /*0370*/  SHF.L.U64.HI R2, R14.reuse, 0x5, R13 ;  /* 0x000000050e027819 */ /* 0x040fe2000001020d */
[----:B------:R-:W-:Y:S01]  /*0380*/  USHF.R.U32.HI UR7, URZ, 0x3, UR5 ;  /* 0x000000033f077899 */ /* 0x000fe20008011605 */
[----:B------:R-:W-:Y:S01]  /*0390*/  SHF.R.U32.HI R4, RZ, 0x5, R15 ;  /* 0x00000005ff047819 */ /* 0x000fe2000001160f */
[----:B------:R-:W-:Y:S01]  /*03a0*/  IMAD.SHL.U32 R47, R14, 0x2, RZ ;  /* 0x000000020e2f7824 */ /* 0x000fe200078e00ff */
[----:B------:R-:W-:Y:S01]  /*03b0*/  LOP3.LUT R42, R15, 0xe0, RZ, 0xc0, !PT ;  /* 0x000000e00f2a7812 */ /* 0x000fe200078ec0ff */
[----:B------:R-:W-:Y:S01]  /*03c0*/  ULDC.64 UR8, c[0x0][0x210] ;  /* 0x0000840000087ab9 */ /* 0x000fe20000000a00 */
[----:B------:R-:W-:-:S02]  /*03d0*/  LEA R10, P1, -R34, UR6, 0x5 ;  /* 0x00000006220a7c11 */ /* 0x000fc4000f8229ff */
[----:B------:R-:W-:Y:S02]  /*03e0*/  CS2R R20, SRZ ;  /* 0x0000000000147805 */ /* 0x000fe4000001ff00 */
[C---:B------:R-:W-:Y:S01]  /*03f0*/  SHF.L.U32 R5, R4.reuse, 0x2, RZ ;  /* 0x0000000204057819 */ /* 0x040fe200000006ff */
[----:B------:R-:W-:Y:S01]  /*0400*/  IMAD R4, R4, -0x4, R15 ;  /* 0xfffffffc04047824 */ /* 0x000fe200078e020f */
[----:B------:R-:W-:Y:S02]  /*0410*/  IADD3.X R0, ~R0, UR7, RZ, P1, !PT ;  /* 0x0000000700007c10 */ /* 0x000fe40008ffe5ff */
[----:B------:R-:W-:Y:S02]  /*0420*/  CS2R R60, SRZ ;  /* 0x00000000003c7805 */ /* 0x000fe4000001ff00 */
[----:B------:R-:W-:Y:S02]  /*0430*/  ISETP.LT.U32.AND P1, PT, R10, 0x20, PT ;  /* 0x000000200a00780c */ /* 0x000fe40003f21070 */
[----:B------:R-:W-:-:S02]  /*0440*/  CS2R R68, SRZ ;  /* 0x0000000000447805 */ /* 0x000fc4000001ff00 */
[----:B------:R-:W-:Y:S02]  /*0450*/  LOP3.LUT R5, R5, 0x1c, RZ, 0xe2, !PT ;  /* 0x0000001c05057812 */ /* 0x000fe400078ee2ff */
[----:B------:R-:W-:Y:S02]  /*0460*/  CS2R R64, SRZ ;  /* 0x0000000000407805 */ /* 0x000fe4000001ff00 */
[----:B------:R-:W-:Y:S02]  /*0470*/  ISETP.LT.U32.AND.EX P1, PT, R0, RZ, PT, P1 ;  /* 0x000000ff0000720c */ /* 0x000fe40003f21110 */
[----:B------:R-:W-:Y:S02]  /*0480*/  CS2R R72, SRZ ;  /* 0x0000000000487805 */ /* 0x000fe4000001ff00 */
[----:B------:R-:W-:Y:S02]  /*0490*/  LOP3.LUT R6, R4, 0x1f, RZ, 0xc0, !PT ;  /* 0x0000001f04067812 */ /* 0x000fe400078ec0ff */
[----:B------:R-:W-:-:S02]  /*04a0*/  CS2R R50, SRZ ;  /* 0x0000000000327805 */ /* 0x000fc4000001ff00 */
[--C-:B0-----:R-:W-:Y:S01]  /*04b0*/  SHF.R.U64 R12, R32, 0x1, R33.reuse ;  /* 0x00000001200c7819 */ /* 0x101fe20000001221 */
[----:B------:R-:W-:Y:S01]  /*04c0*/  IMAD R0, R35, R32, RZ ;  /* 0x0000002023007224 */ /* 0x000fe200078e02ff */
[----:B------:R-:W-:Y:S01]  /*04d0*/  SHF.R.U32.HI R11, RZ, 0x1, R33 ;  /* 0x00000001ff0b7819 */ /* 0x000fe20000011621 */
[----:B------:R-:W-:Y:S01]  /*04e0*/  ULDC.64 UR10, c[0x0][0x230] ;  /* 0x00008c00000a7ab9 */ /* 0x000fe20000000a00 */
[----:B------:R-:W-:Y:S01]  /*04f0*/  LEA R9, P0, -R14, R12, 0x5 ;  /* 0x0000000c0e097211 */ /* 0x000fe200078029ff */
[----:B------:R-:W-:Y:S01]  /*0500*/  IMAD R7, R34, R33, R0 ;  /* 0x0000002122077224 */ /* 0x000fe200078e0200 */
[----:B------:R-:W-:Y:S01]  /*0510*/  SEL R10, R10, 0x20, P1 ;  /* 0x000000200a0a7807 */ /* 0x000fe20000800000 */
[CC--:B------:R-:W-:Y:S01]  /*0520*/  IMAD R45, R11.reuse, R42.reuse, RZ ;  /* 0x0000002a0b2d7224 */ /* 0x0c0fe200078e02ff */
[----:B------:R-:W-:Y:S01]  /*0530*/  SHF.L.U64.HI R0, R14, 0x1, R13 ;  /* 0x000000010e007819 */ /* 0x000fe2000001020d */
[----:B------:R-:W-:Y:S01]  /*0540*/  IMAD.X R2, R11, 0x1, ~R2, P0 ;  /* 0x000000010b027824 */ /* 0x000fe200000e0e02 */
[----:B------:R-:W-:Y:S01]  /*0550*/  ISETP.LT.U32.AND P0, PT, R9, 0x20, PT ;  /* 0x000000200900780c */ /* 0x000fe20003f01070 */
[----:B------:R-:W-:Y:S01]  /*0560*/  IMAD.WIDE.U32 R42, R12, R42, RZ ;  /* 0x0000002a0c2a7225 */ /* 0x000fe200078e00ff */
[----:B------:R-:W-:-:S02]  /*0570*/  ISETP.GE.U32.AND P1, PT, R5, R10, PT ;  /* 0x0000000a0500720c */ /* 0x000fc40003f26070 */
[----:B------:R-:W-:Y:S01]  /*0580*/  ISETP.LT.U32.AND.EX P0, PT, R2, RZ, PT, P0 ;  /* 0x000000ff0200720c */ /* 0x000fe20003f01100 */
[----:B------:R-:W-:-:S03]  /*0590*/  IMAD.WIDE.U32 R2, R34, R32, RZ ;  /* 0x0000002022027225 */ /* 0x000fc600078e00ff */
[----:B------:R-:W-:Y:S01]  /*05a0*/  SEL R9, R9, 0x20, P0 ;  /* 0x0000002009097807 */ /* 0x000fe20000000000 */
[----:B------:R-:W-:Y:S01]  /*05b0*/  IMAD.IADD R45, R43, 0x1, R45 ;  /* 0x000000012b2d7824 */ /* 0x000fe200078e022d */
[----:B------:R-:W-:Y:S02]  /*05c0*/  LEA R47, P0, R2, R47, 0x3 ;  /* 0x0000002f022f7211 */ /* 0x000fe400078018ff */
[----:B------:R-:W-:Y:S02]  /*05d0*/  ISETP.LT.U32.AND P1, PT, R6, R9, !P1 ;  /* 0x000000090600720c */ /* 0x000fe40004f21070 */
[----:B------:R-:W-:-:S04]  /*05e0*/  IADD3 R3, R3, R7, RZ ;  /* 0x0000000703037210 */ /* 0x000fc80007ffe0ff */
[----:B------:R-:W-:Y:S02]  /*05f0*/  LEA.HI.X R0, R2, R0, R3, 0x3, P0 ;  /* 0x0000000002007211 */ /* 0x000fe400000f1c03 */
[----:B------:R-:W-:Y:S02]  /*0600*/  IADD3 R2, P2, R6, R42, RZ ;  /* 0x0000002a06027210 */ /* 0x000fe40007f5e0ff */
[----:B------:R-:W-:Y:S02]  /*0610*/  LEA R8, P0, R47, UR8, 0x7 ;  /* 0x000000082f087c11 */ /* 0x000fe4000f8038ff */
[----:B------:R-:W-:Y:S01]  /*0620*/  IADD3.X R3, RZ, R45, RZ, P2, !PT ;  /* 0x0000002dff037210 */ /* 0x000fe200017fe4ff */
[----:B------:R-:W-:Y:S01]  /*0630*/  @P1 IMAD R23, R11, 0x3, RZ ;  /* 0x000000030b171824 */ /* 0x000fe200078e02ff */
[----:B------:R-:W-:Y:S02]  /*0640*/  @P1 LOP3.LUT R7, R32, 0xfffffffe, RZ, 0xc0, !PT ;  /* 0xfffffffe20071812 */ /* 0x000fe400078ec0ff */
[----:B------:R-:W-:Y:S01]  /*0650*/  @P1 LOP3.LUT R17, R33, 0x1fffffff, RZ, 0xc0, !PT ;  /* 0x1fffffff21111812 */ /* 0x000fe200078ec0ff */
[----:B------:R-:W-:Y:S01]  /*0660*/  @P1 IMAD.WIDE.U32 R18, R12, 0x3, R2 ;  /* 0x000000030c121825 */ /* 0x000fe200078e0002 */
[----:B------:R-:W-:-:S02]  /*0670*/  @P1 IADD3 R6, P2, R7, R2, RZ ;  /* 0x0000000207061210 */ /* 0x000fc40007f5e0ff */
[----:B------:R-:W-:Y:S01]  /*0680*/  LEA.HI.X R7, R47, UR9, R0, 0x7, P0 ;  /* 0x000000092f077c11 */ /* 0x000fe200080f3c00 */
[----:B------:R-:W-:Y:S01]  /*0690*/  ULDC.64 UR8, c[0x0][0x208] ;  /* 0x0000820000087ab9 */ /* 0x000fe20000000a00 */
[----:B------:R-:W-:Y:S01]  /*06a0*/  @P1 LEA R16, P0, R6, R8, 0x3 ;  /* 0x0000000806101211 */ /* 0x000fe200078018ff */
[----:B------:R-:W-:-:S05]  /*06b0*/  @P1 IMAD.X R17, R17, 0x1, R3, P2 ;  /* 0x0000000111111824 */ /* 0x000fca00010e0603 */
[----:B------:R-:W-:-:S05]  /*06c0*/  @P1 LEA.HI.X R17, R6, R7, R17, 0x3, P0 ;  /* 0x0000000706111211 */ /* 0x000fca00000f1c11 */
[----:B------:R0:W2:Y:S01]  /*06d0*/  @P1 LDG.E.64 R20, desc[UR8][R16.64] ;  /* 0x0000000810141981 */ /* 0x0000a2000c1e1b00 */
[----:B------:R-:W-:Y:S02]  /*06e0*/  @P1 IADD3 R6, R19, R23, RZ ;  /* 0x0000001713061210 */ /* 0x000fe40007ffe0ff */
[----:B------:R-:W-:-:S04]  /*06f0*/  @P1 LEA R22, P0, R18, R8, 0x3 ;  /* 0x0000000812161211 */ /* 0x000fc800078018ff */
[----:B------:R-:W-:-:S05]  /*0700*/  @P1 LEA.HI.X R23, R18, R7, R6, 0x3, P0 ;  /* 0x0000000712171211 */ /* 0x000fca00000f1c06 */
[----:B------:R-:W3:Y:S01]  /*0710*/  @P1 LDG.E.64 R60, desc[UR8][R22.64] ;  /* 0x00000008163c1981 */ /* 0x000ee2000c1e1b00 */
[-C--:B------:R-:W-:Y:S01]  /*0720*/  @P1 MOV R19, R3.reuse ;  /* 0x0000000300131202 */ /* 0x080fe20000000f00 */
[--C-:B------:R-:W-:Y:S01]  /*0730*/  @P1 IMAD.MOV.U32 R18, RZ, RZ, R2.reuse ;  /* 0x000000ffff121224 */ /* 0x100fe200078e0002 */
[----:B0-----:R-:W-:Y:S01]  /*0740*/  @P1 MOV R17, R3 ;  /* 0x0000000300111202 */ /* 0x001fe20000000f00 */
[----:B------:R-:W-:Y:S02]  /*0750*/  @P1 IMAD.MOV.U32 R16, RZ, RZ, R2 ;  /* 0x000000ffff101224 */ /* 0x000fe400078e0002 */
[----:B------:R-:W-:Y:S02]  /*0760*/  @P1 IMAD R25, R11, 0x5, RZ ;  /* 0x000000050b191824 */ /* 0x000fe400078e02ff */
[----:B------:R-:W-:-:S04]  /*0770*/  @P1 IMAD.WIDE.U32 R18, R12, 0x5, R18 ;  /* 0x000000050c121825 */ /* 0x000fc800078e0012 */
[----:B------:R-:W-:Y:S01]  /*0780*/  @P1 IMAD R27, R11, 0x6, RZ ;  /* 0x000000060b1b1824 */ /* 0x000fe200078e02ff */
[----:B------:R-:W-:Y:S01]  /*0790*/  @P1 LEA R26, P0, R18, R8, 0x3 ;  /* 0x00000008121a1211 */ /* 0x000fe200078018ff */
[----:B------:R-:W-:-:S04]  /*07a0*/  @P1 IMAD.WIDE.U32 R16, R12, 0x6, R16 ;  /* 0x000000060c101825 */ /* 0x000fc800078e0010 */
[----:B------:R-:W-:Y:S01]  /*07b0*/  @P1 IMAD.IADD R19, R19, 0x1, R25 ;  /* 0x0000000113131824 */ /* 0x000fe200078e0219 */
[----:B------:R-:W-:Y:S02]  /*07c0*/  @P1 IADD3 R6, R17, R27, RZ ;  /* 0x0000001b11061210 */ /* 0x000fe40007ffe0ff */
[----:B------:R-:W-:Y:S02]  /*07d0*/  @P1 LEA R28, P2, R16, R8, 0x3 ;  /* 0x00000008101c1211 */ /* 0x000fe400078418ff */
[-C--:B------:R-:W-:Y:S02]  /*07e0*/  @P1 LEA.HI.X R27, R18, R7.reuse, R19, 0x3, P0 ;  /* 0x00000007121b1211 */ /* 0x080fe400000f1c13 */
[----:B------:R-:W-:-:S03]  /*07f0*/  @P1 LEA.HI.X R29, R16, R7, R6, 0x3, P2 ;  /* 0x00000007101d1211 */ /* 0x000fc600010f1c06 */
[----:B------:R0:W4:Y:S04]  /*0800*/  @P1 LDG.E.64 R68, desc[UR8][R26.64] ;  /* 0x000000081a441981 */ /* 0x000128000c1e1b00 */
[----:B------:R-:W4:Y:S01]  /*0810*/  @P1 LDG.E.64 R64, desc[UR8][R28.64] ;  /* 0x000000081c401981 */ /* 0x000f22000c1e1b00 */
[----:B------:R-:W-:-:S05]  /*0820*/  @P1 IADD3 R6, P0, R2, R12, RZ ;  /* 0x0000000c02061210 */ /* 0x000fca0007f1e0ff */
[----:B------:R-:W-:Y:S01]  /*0830*/  @P1 IMAD.X R16, R3, 0x1, R11, P0 ;  /* 0x0000000103101824 */ /* 0x000fe200000e060b */
[----:B------:R-:W-:-:S04]  /*0840*/  @P1 LEA R24, P0, R6, R8, 0x3 ;  /* 0x0000000806181211 */ /* 0x000fc800078018ff */
[----:B------:R-:W-:Y:S02]  /*0850*/  @P1 LEA.HI.X R25, R6, R7, R16, 0x3, P0 ;  /* 0x0000000706191211 */ /* 0x000fe400000f1c10 */
[----:B------:R-:W-:-:S06]  /*0860*/  CS2R R16, SRZ ;  /* 0x0000000000107805 */ /* 0x000fcc000001ff00 */
[----:B------:R1:W4:Y:S01]  /*0870*/  @P1 LDG.E.64 R16, desc[UR8][R24.64] ;  /* 0x0000000818101981 */ /* 0x000322000c1e1b00 */
[----:B------:R-:W-:-:S04]  /*0880*/  @P1 LEA R6, P0, R12, R2, 0x2 ;  /* 0x000000020c061211 */ /* 0x000fc800078010ff */
[----:B------:R-:W-:Y:S02]  /*0890*/  @P1 LEA.HI.X R18, R12, R3, R11, 0x2, P0 ;  /* 0x000000030c121211 */ /* 0x000fe400000f140b */
[----:B0-----:R-:W-:-:S04]  /*08a0*/  @P1 LEA R26, P0, R6, R8, 0x3 ;  /* 0x00000008061a1211 */ /* 0x001fc800078018ff */
[----:B------:R-:W-:-:S05]  /*08b0*/  @P1 LEA.HI.X R27, R6, R7, R18, 0x3, P0 ;  /* 0x00000007061b1211 */ /* 0x000fca00000f1c12 */
[----:B------:R-:W4:Y:S01]  /*08c0*/  @P1 LDG.E.64 R72, desc[UR8][R26.64] ;  /* 0x000000081a481981 */ /* 0x000f22000c1e1b00 */
[C---:B------:R-:W-:Y:S02]  /*08d0*/  @P1 LEA R22, P0, R2.reuse, R8, 0x3 ;  /* 0x0000000802161211 */ /* 0x040fe400078018ff */
[----:B------:R-:W-:Y:S02]  /*08e0*/  CS2R R18, SRZ ;  /* 0x0000000000127805 */ /* 0x000fe4000001ff00 */
[----:B------:R-:W-:-:S05]  /*08f0*/  @P1 LEA.HI.X R23, R2, R7, R3, 0x3, P0 ;  /* 0x0000000702171211 */ /* 0x000fca00000f1c03 */
[----:B------:R0:W4:Y:S01]  /*0900*/  @P1 LDG.E.64 R18, desc[UR8][R22.64] ;  /* 0x0000000816121981 */ /* 0x000122000c1e1b00 */
[----:B-1----:R-:W-:Y:S01]  /*0910*/  @P1 IMAD R25, R11, 0x7, RZ ;  /* 0x000000070b191824 */ /* 0x002fe200078e02ff */
[----:B------:R-:W-:Y:S01]  /*0920*/  IADD3 R39, R5, 0x1, RZ ;  /* 0x0000000105277810 */ /* 0x000fe20007ffe0ff */
[----:B------:R-:W-:-:S04]  /*0930*/  @P1 IMAD.WIDE.U32 R2, R12, 0x7, R2 ;  /* 0x000000070c021825 */ /* 0x000fc800078e0002 */
[----:B------:R-:W-:Y:S01]  /*0940*/  VIADD R4, R4, 0xffffffff ;  /* 0xffffffff04047836 */ /* 0x000fe20000000000 */
[----:B------:R-:W-:Y:S02]  /*0950*/  @P1 IADD3 R3, R3, R25, RZ ;  /* 0x0000001903031210 */ /* 0x000fe40007ffe0ff */
[----:B------:R-:W-:Y:S02]  /*0960*/  @P1 LEA R24, P0, R2, R8, 0x3 ;  /* 0x0000000802181211 */ /* 0x000fe400078018ff */
[----:B------:R-:W-:Y:S02]  /*0970*/  LOP3.LUT R4, R4, 0x1f, RZ, 0xc0, !PT ;  /* 0x0000001f04047812 */ /* 0x000fe400078ec0ff */
[----:B------:R-:W-:Y:S02]  /*0980*/  @P1 LEA.HI.X R25, R2, R7, R3, 0x3, P0 ;  /* 0x0000000702191211 */ /* 0x000fe400000f1c03 */
[----:B------:R-:W-:-:S03]  /*0990*/  ISETP.GE.U32.AND P0, PT, R39, R10, PT ;  /* 0x0000000a2700720c */ /* 0x000fc60003f06070 */
[----:B------:R1:W4:Y:S01]  /*09a0*/  @P1 LDG.E.64 R50, desc[UR8][R24.64] ;  /* 0x0000000818321981 */ /* 0x000322000c1e1b00 */
[----:B------:R-:W-:-:S13]  /*09b0*/  ISETP.LT.U32.AND P0, PT, R4, R9, !P0 ;  /* 0x000000090400720c */ /* 0x000fda0004701070 */
[C---:B------:R-:W-:Y:S02]  /*09c0*/  @P0 IMAD R37, R11.reuse, 0x9, RZ ;  /* 0x000000090b250824 */ /* 0x040fe400078e02ff */
[----:B------:R-:W-:Y:S02]  /*09d0*/  @P0 IMAD R41, R11, 0xa, RZ ;  /* 0x0000000a0b290824 */ /* 0x000fe400078e02ff */
[----:B--2---:R-:W-:Y:S01]  /*09e0*/  FMUL R3, R20, 0.035677410662174224854 ;  /* 0x3d12227a14037820 */ /* 0x004fe20000400000 */
[----:B------:R-:W-:-:S03]  /*09f0*/  FMUL R2, R21, 0.035677410662174224854 ;  /* 0x3d12227a15027820 */ /* 0x000fc60000400000 */
[----:B------:R-:W-:-:S04]  /*0a00*/  FFMA R3, R3, R20, 0.79788458347320556641 ;  /* 0x3f4c422a03037423 */ /* 0x000fc80000000014 */
[----:B------:R-:W-:-:S04]  /*0a10*/  FMUL R36, R3, R20 ;  /* 0x0000001403247220 */ /* 0x000fc80000400000 */
[----:B0-----:R-:W-:Y:S01]  /*0a20*/  FMUL R22, |R36|, 2.8853900432586669922 ;  /* 0x4038aa3b24167820 */ /* 0x001fe20000400200 */
[----:B---3--:R-:W-:Y:S01]  /*0a30*/  FMUL R23, R60, 0.035677410662174224854 ;  /* 0x3d12227a3c177820 */ /* 0x008fe20000400000 */
[----:B------:R-:W-:Y:S01]  /*0a40*/  FFMA R6, R2, R21, 0.79788458347320556641 ;  /* 0x3f4c422a02067423 */ /* 0x000fe20000000015 */
[----:B------:R-:W-:Y:S02]  /*0a50*/  IADD3 R2, P1, R4, R42, RZ ;  /* 0x0000002a04027210 */ /* 0x000fe40007f3e0ff */
[-C--:B------:R-:W-:Y:S01]  /*0a60*/  FFMA R23, R23, R60.reuse, 0.79788458347320556641 ;  /* 0x3f4c422a17177423 */ /* 0x080fe2000000003c */
[----:B------:R-:W0:Y:S01]  /*0a70*/  MUFU.EX2 R22, R22 ;  /* 0x0000001600167308 */ /* 0x000e220000000800 */
[----:B------:R-:W-:Y:S02]  /*0a80*/  IADD3.X R3, RZ, R45, RZ, P1, !PT ;  /* 0x0000002dff037210 */ /* 0x000fe40000ffe4ff */
[----:B------:R-:W-:Y:S01]  /*0a90*/  FMUL R30, R23, R60 ;  /* 0x0000003c171e7220 */ /* 0x000fe20000400000 */
[----:B------:R-:W-:Y:S01]  /*0aa0*/  FMUL R31, R6, R21 ;  /* 0x00000015061f7220 */ /* 0x000fe20000400000 */
[----:B------:R-:W-:Y:S01]  /*0ab0*/  FMUL R38, R61, 0.035677410662174224854 ;  /* 0x3d12227a3d267820 */ /* 0x000fe20000400000 */
[----:B------:R-:W-:-:S02]  /*0ac0*/  IMAD.MOV.U32 R6, RZ, RZ, 0x3c80f082 ;  /* 0x3c80f082ff067424 */ /* 0x000fc400078e00ff */
[----:B-1----:R-:W-:Y:S01]  /*0ad0*/  FMUL R24, |R30|, 2.8853900432586669922 ;  /* 0x4038aa3b1e187820 */ /* 0x002fe20000400200 */
[----:B------:R-:W-:Y:S01]  /*0ae0*/  FMUL R25, R36, R36 ;  /* 0x0000002424197220 */ /* 0x000fe20000400000 */
[----:B------:R-:W-:Y:S01]  /*0af0*/  @P0 MOV R29, R3 ;  /* 0x00000003001d0202 */ /* 0x000fe20000000f00 */
[----:B------:R-:W-:Y:S01]  /*0b00*/  FMUL R4, |R31|, 2.8853900432586669922 ;  /* 0x4038aa3b1f047820 */ /* 0x000fe20000400200 */
[--C-:B------:R-:W-:Y:S02]  /*0b10*/  @P0 IMAD.MOV.U32 R28, RZ, RZ, R2.reuse ;  /* 0x000000ffff1c0224 */ /* 0x100fe400078e0002 */
[----:B------:R-:W-:Y:S01]  /*0b20*/  FFMA R46, R38, R61, 0.79788458347320556641 ;  /* 0x3f4c422a262e7423 */ /* 0x000fe2000000003d */
[----:B------:R-:W-:Y:S01]  /*0b30*/  FFMA R38, R25, R6, -0.052303962409496307373 ;  /* 0xbd563cae19267423 */ /* 0x000fe20000000006 */
[C---:B------:R-:W-:Y:S01]  /*0b40*/  @P0 IMAD.WIDE.U32 R26, R12.reuse, 0x9, R2 ;  /* 0x000000090c1a0825 */ /* 0x040fe200078e0002 */
[----:B------:R1:W2:Y:S03]  /*0b50*/  MUFU.EX2 R40, R4 ;  /* 0x0000000400287308 */ /* 0x0002a60000000800 */
[----:B------:R-:W-:-:S04]  /*0b60*/  @P0 IMAD.WIDE.U32 R28, R12, 0xa, R28 ;  /* 0x0000000a0c1c0825 */ /* 0x000fc800078e001c */
[----:B------:R-:W-:Y:S01]  /*0b70*/  FFMA R38, R25, R38, 0.1331529766321182251 ;  /* 0x3e08594119267423 */ /* 0x000fe20000000026 */
[----:B------:R-:W3:Y:S01]  /*0b80*/  MUFU.EX2 R24, R24 ;  /* 0x0000001800187308 */ /* 0x000ee20000000800 */
[----:B------:R-:W-:Y:S02]  /*0b90*/  @P0 IMAD.IADD R23, R27, 0x1, R37 ;  /* 0x000000011b170824 */ /* 0x000fe400078e0225 */
[----:B0-----:R-:W-:Y:S01]  /*0ba0*/  FADD R37, R22, 1 ;  /* 0x3f80000016257421 */ /* 0x001fe20000000000 */
[----:B------:R-:W-:Y:S01]  /*0bb0*/  @P0 IADD3 R41, R29, R41, RZ ;  /* 0x000000291d290210 */ /* 0x000fe20007ffe0ff */
[C---:B------:R-:W-:Y:S01]  /*0bc0*/  FFMA R38, R25.reuse, R38, -0.33332768082618713379 ;  /* 0xbeaaa9ed19267423 */ /* 0x040fe20000000026 */
[C---:B------:R-:W-:Y:S02]  /*0bd0*/  @P0 LEA R56, P2, R28.reuse, R8, 0x3 ;  /* 0x000000081c380211 */ /* 0x040fe400078418ff */
[----:B------:R2:W0:Y:S02]  /*0be0*/  MUFU.RCP R29, R37 ;  /* 0x00000025001d7308 */ /* 0x0004240000001000 */
[----:B------:R-:W-:Y:S01]  /*0bf0*/  @P0 LEA.HI.X R57, R28, R7, R41, 0x3, P2 ;  /* 0x000000071c390211 */ /* 0x000fe200010f1c29 */
[----:B------:R-:W-:Y:S01]  /*0c00*/  FFMA R41, R25, R38, RZ ;  /* 0x0000002619297223 */ /* 0x000fe200000000ff */
[----:B-1----:R-:W-:Y:S01]  /*0c10*/  FMUL R4, R46, R61 ;  /* 0x0000003d2e047220 */ /* 0x002fe20000400000 */
[----:B----4-:R-:W-:Y:S01]  /*0c20*/  FMUL R49, R68, 0.035677410662174224854 ;  /* 0x3d12227a44317820 */ /* 0x010fe20000400000 */
[----:B------:R-:W-:Y:S01]  /*0c30*/  FMUL R25, R31, R31 ;  /* 0x0000001f1f197220 */ /* 0x000fe20000400000 */
[----:B------:R-:W-:Y:S01]  /*0c40*/  @P0 LEA R22, P1, R26, R8, 0x3 ;  /* 0x000000081a160211 */ /* 0x000fe200078218ff */
[----:B------:R-:W-:Y:S01]  /*0c50*/  FMUL R27, |R4|, 2.8853900432586669922 ;  /* 0x4038aa3b041b7820 */ /* 0x000fe20000400200 */
[----:B------:R-:W-:Y:S01]  /*0c60*/  FFMA R49, R49, R68, 0.79788458347320556641 ;  /* 0x3f4c422a31317423 */ /* 0x000fe20000000044 */
[C---:B------:R-:W-:Y:S01]  /*0c70*/  FFMA R28, R25.reuse, R6, -0.052303962409496307373 ;  /* 0xbd563cae191c7423 */ /* 0x040fe20000000006 */
[----:B--2---:R-:W-:Y:S01]  /*0c80*/  FADD R37, R40, 1 ;  /* 0x3f80000028257421 */ /* 0x004fe20000000000 */
[----:B---3--:R-:W-:Y:S01]  /*0c90*/  FADD R46, R24, 1 ;  /* 0x3f800000182e7421 */ /* 0x008fe20000000000 */
[----:B------:R-:W-:Y:S01]  /*0ca0*/  @P0 LEA.HI.X R23, R26, R7, R23, 0x3, P1 ;  /* 0x000000071a170211 */ /* 0x000fe200008f1c17 */
[----:B------:R-:W-:Y:S01]  /*0cb0*/  FFMA R28, R25, R28, 0.1331529766321182251 ;  /* 0x3e085941191c7423 */ /* 0x000fe2000000001c */
[----:B------:R-:W-:Y:S01]  /*0cc0*/  FMUL R24, R49, R68 ;  /* 0x0000004431187220 */ /* 0x000fe20000400000 */
[----:B------:R-:W1:Y:S01]  /*0cd0*/  MUFU.EX2 R27, R27 ;  /* 0x0000001b001b7308 */ /* 0x000e620000000800 */
[----:B------:R-:W-:-:S02]  /*0ce0*/  IMAD.MOV.U32 R26, RZ, RZ, 0x3f800000 ;  /* 0x3f800000ff1a7424 */ /* 0x000fc400078e00ff */
[----:B------:R-:W-:Y:S01]  /*0cf0*/  FMUL R38, R69, 0.035677410662174224854 ;  /* 0x3d12227a45267820 */ /* 0x000fe20000400000 */
[----:B------:R-:W-:Y:S01]  /*0d00*/  FSETP.GE.AND P2, PT, |R36|, 0.60000002384185791016, PT ;  /* 0x3f19999a2400780b */ /* 0x000fe20003f46200 */
[----:B------:R-:W-:-:S03]  /*0d10*/  FFMA R28, R25, R28, -0.33332768082618713379 ;  /* 0xbeaaa9ed191c7423 */ /* 0x000fc6000000001c */
[----:B------:R2:W3:Y:S01]  /*0d20*/  MUFU.RCP R49, R46 ;  /* 0x0000002e00317308 */ /* 0x0004e20000001000 */
[----:B0-----:R-:W-:Y:S01]  /*0d30*/  FFMA R29, R29, -2, R26 ;  /* 0xc00000001d1d7823 */ /* 0x001fe2000000001a */
[----:B------:R-:W-:Y:S01]  /*0d40*/  FSETP.GE.AND P1, PT, |R36|, 9.010913848876953125, PT ;  /* 0x41102cb42400780b */ /* 0x000fe20003f26200 */
[----:B------:R-:W-:Y:S01]  /*0d50*/  FFMA R52, R38, R69, 0.79788458347320556641 ;  /* 0x3f4c422a26347423 */ /* 0x000fe20000000045 */
[----:B------:R-:W-:-:S04]  /*0d60*/  FFMA R38, R25, R28, RZ ;  /* 0x0000001c19267223 */ /* 0x000fc800000000ff */
[----:B------:R-:W0:Y:S01]  /*0d70*/  MUFU.RCP R37, R37 ;  /* 0x0000002500257308 */ /* 0x000e220000001000 */
[----:B------:R-:W-:Y:S01]  /*0d80*/  FMUL R25, R30, R30 ;  /* 0x0000001e1e197220 */ /* 0x000fe20000400000 */
[----:B------:R-:W-:Y:S01]  /*0d90*/  FSEL R29, R29, 1, !P1 ;  /* 0x3f8000001d1d7808 */ /* 0x000fe20004800000 */
[----:B------:R-:W-:Y:S02]  /*0da0*/  FMUL R40, |R24|, 2.8853900432586669922 ;  /* 0x4038aa3b18287820 */ /* 0x000fe40000400200 */
[----:B--2---:R-:W-:Y:S01]  /*0db0*/  FFMA R46, R25, R6, -0.052303962409496307373 ;  /* 0xbd563cae192e7423 */ /* 0x004fe20000000006 */
[--C-:B------:R-:W-:Y:S01]  /*0dc0*/  LOP3.LUT R48, R29, 0x80000000, R36.reuse, 0xb8, !PT ;  /* 0x800000001d307812 */ /* 0x100fe200078eb824 */
[----:B------:R-:W-:Y:S01]  /*0dd0*/  FMUL R53, R64, 0.035677410662174224854 ;  /* 0x3d12227a40357820 */ /* 0x000fe20000400000 */
[----:B------:R-:W-:Y:S01]  /*0de0*/  FMUL R29, R52, R69 ;  /* 0x00000045341d7220 */ /* 0x000fe20000400000 */
[----:B------:R-:W-:Y:S01]  /*0df0*/  FSETP.GE.AND P4, PT, |R30|, 0.60000002384185791016, PT ;  /* 0x3f19999a1e00780b */ /* 0x000fe20003f86200 */
[----:B------:R-:W-:Y:S01]  /*0e00*/  @!P2 FFMA R48, R36, R41, R36 ;  /* 0x000000292430a223 */ /* 0x000fe20000000024 */
[----:B------:R-:W-:Y:S01]  /*0e10*/  FFMA R52, R25, R46, 0.1331529766321182251 ;  /* 0x3e08594119347423 */ /* 0x000fe2000000002e */
[----:B------:R-:W-:Y:S01]  /*0e20*/  FSETP.GE.AND P2, PT, |R31|, 0.60000002384185791016, PT ;  /* 0x3f19999a1f00780b */ /* 0x000fe20003f46200 */
[----:B------:R-:W2:Y:S01]  /*0e30*/  MUFU.EX2 R40, R40 ;  /* 0x0000002800287308 */ /* 0x000ea20000000800 */
[----:B-1----:R-:W-:Y:S01]  /*0e40*/  FADD R27, R27, 1 ;  /* 0x3f8000001b1b7421 */ /* 0x002fe20000000000 */
[--C-:B---3--:R-:W-:Y:S01]  /*0e50*/  FFMA R49, R49, -2, R26.reuse ;  /* 0xc000000031317823 */ /* 0x108fe2000000001a */
[----:B------:R-:W-:Y:S01]  /*0e60*/  FFMA R53, R53, R64, 0.79788458347320556641 ;  /* 0x3f4c422a35357423 */ /* 0x000fe20000000040 */
[----:B------:R-:W-:Y:S01]  /*0e70*/  FSETP.GE.AND P3, PT, |R30|, 9.010913848876953125, PT ;  /* 0x41102cb41e00780b */ /* 0x000fe20003f66200 */
[----:B0-----:R-:W-:Y:S01]  /*0e80*/  FFMA R37, R37, -2, R26 ;  /* 0xc000000025257823 */ /* 0x001fe2000000001a */
[----:B------:R-:W-:Y:S01]  /*0e90*/  FFMA R52, R25, R52, -0.33332768082618713379 ;  /* 0xbeaaa9ed19347423 */ /* 0x000fe20000000034 */
[----:B------:R-:W-:Y:S01]  /*0ea0*/  FSETP.GE.AND P1, PT, |R31|, 9.010913848876953125, PT ;  /* 0x41102cb41f00780b */ /* 0x000fe20003f26200 */
[----:B------:R-:W-:Y:S01]  /*0eb0*/  FMUL R36, |R29|, 2.8853900432586669922 ;  /* 0x4038aa3b1d247820 */ /* 0x000fe20000400200 */
[----:B------:R0:W1:Y:S01]  /*0ec0*/  MUFU.RCP R41, R27 ;  /* 0x0000001b00297308 */ /* 0x0000620000001000 */
[----:B------:R-:W-:Y:S01]  /*0ed0*/  FMUL R28, R53, R64 ;  /* 0x00000040351c7220 */ /* 0x000fe20000400000 */
[----:B------:R-:W-:Y:S01]  /*0ee0*/  FSEL R49, R49, 1, !P3 ;  /* 0x3f80000031317808 */ /* 0x000fe20005800000 */
[----:B------:R-:W-:Y:S01]  /*0ef0*/  FFMA R25, R25, R52, RZ ;  /* 0x0000003419197223 */ /* 0x000fe200000000ff */
[----:B------:R-:W-:Y:S01]  /*0f00*/  FSEL R46, R37, 1, !P1 ;  /* 0x3f800000252e7808 */ /* 0x000fe20004800000 */
[----:B------:R-:W-:Y:S01]  /*0f10*/  FMUL R53, |R28|, 2.8853900432586669922 ;  /* 0x4038aa3b1c357820 */ /* 0x000fe20000400200 */
[--C-:B------:R-:W-:Y:S01]  /*0f20*/  LOP3.LUT R66, R49, 0x80000000, R30.reuse, 0xb8, !PT ;  /* 0x8000000031427812 */ /* 0x100fe200078eb81e */
[----:B------:R-:W-:Y:S01]  /*0f30*/  @!P4 FFMA R66, R30, R25, R30 ;  /* 0x000000191e42c223 */ /* 0x000fe2000000001e */
[----:B------:R-:W3:Y:S01]  /*0f40*/  MUFU.EX2 R36, R36 ;  /* 0x0000002400247308 */ /* 0x000ee20000000800 */
[--C-:B------:R-:W-:Y:S01]  /*0f50*/  LOP3.LUT R46, R46, 0x80000000, R31.reuse, 0xb8, !PT ;  /* 0x800000002e2e7812 */ /* 0x100fe200078eb81f */
[----:B------:R-:W-:Y:S01]  /*0f60*/  FMUL R25, R4, R4 ;  /* 0x0000000404197220 */ /* 0x000fe20000400000 */
[----:B------:R-:W-:Y:S01]  /*0f70*/  @!P2 FFMA R46, R31, R38, R31 ;  /* 0x000000261f2ea223 */ /* 0x000fe2000000001f */
[----:B0-----:R-:W-:-:S02]  /*0f80*/  FMUL R27, R24, R24 ;  /* 0x00000018181b7220 */ /* 0x001fc40000400000 */
[C---:B------:R-:W-:Y:S02]  /*0f90*/  FFMA R30, R25.reuse, R6, -0.052303962409496307373 ;  /* 0xbd563cae191e7423 */ /* 0x040fe40000000006 */
[----:B------:R-:W0:Y:S01]  /*0fa0*/  MUFU.EX2 R31, R53 ;  /* 0x00000035001f7308 */ /* 0x000e220000000800 */
[----:B--2---:R-:W-:Y:S01]  /*0fb0*/  FADD R37, R40, 1 ;  /* 0x3f80000028257421 */ /* 0x004fe20000000000 */
[C---:B------:R-:W-:Y:S01]  /*0fc0*/  FSETP.GE.AND P2, PT, |R4|.reuse, 0.60000002384185791016, PT ;  /* 0x3f19999a0400780b */ /* 0x040fe20003f46200 */
[----:B------:R-:W-:Y:S01]  /*0fd0*/  FFMA R30, R25, R30, 0.1331529766321182251 ;  /* 0x3e085941191e7423 */ /* 0x000fe2000000001e */
[----:B------:R-:W-:Y:S01]  /*0fe0*/  FFMA R38, R27, R6, -0.052303962409496307373 ;  /* 0xbd563cae1b267423 */ /* 0x000fe20000000006 */
[----:B------:R-:W-:Y:S01]  /*0ff0*/  FMUL R52, R65, 0.035677410662174224854 ;  /* 0x3d12227a41347820 */ /* 0x000fe20000400000 */
[----:B-1----:R-:W-:Y:S01]  /*1000*/  FFMA R41, R41, -2, R26 ;  /* 0xc000000029297823 */ /* 0x002fe2000000001a */
[----:B------:R-:W-:Y:S01]  /*1010*/  FSETP.GE.AND P1, PT, |R4|, 9.010913848876953125, PT ;  /* 0x41102cb40400780b */ /* 0x000fe20003f26200 */
[----:B------:R-:W1:Y:S01]  /*1020*/  MUFU.RCP R37, R37 ;  /* 0x0000002500257308 */ /* 0x000e620000001000 */
[----:B------:R-:W-:Y:S01]  /*1030*/  FFMA R30, R25, R30, -0.33332768082618713379 ;  /* 0xbeaaa9ed191e7423 */ /* 0x000fe2000000001e */
[----:B------:R-:W-:Y:S01]  /*1040*/  FFMA R38, R27, R38, 0.1331529766321182251 ;  /* 0x3e0859411b267423 */ /* 0x000fe20000000026 */
[-C--:B------:R-:W-:Y:S01]  /*1050*/  FFMA R52, R52, R65.reuse, 0.79788458347320556641 ;  /* 0x3f4c422a34347423 */ /* 0x080fe20000000041 */
[----:B------:R-:W-:Y:S01]  /*1060*/  FSEL R41, R41, 1, !P1 ;  /* 0x3f80000029297808 */ /* 0x000fe20004800000 */
[----:B---3--:R-:W-:Y:S01]  /*1070*/  FADD R36, R36, 1 ;  /* 0x3f80000024247421 */ /* 0x008fe20000000000 */
[----:B------:R-:W-:Y:S01]  /*1080*/  FFMA R49, R25, R30, RZ ;  /* 0x0000001e19317223 */ /* 0x000fe200000000ff */
[----:B------:R-:W-:Y:S01]  /*1090*/  FFMA R38, R27, R38, -0.33332768082618713379 ;  /* 0xbeaaa9ed1b267423 */ /* 0x000fe20000000026 */
[----:B------:R-:W-:Y:S01]  /*10a0*/  FMUL R25, R16, 0.035677410662174224854 ;  /* 0x3d12227a10197820 */ /* 0x000fe20000400000 */
[----:B------:R-:W-:Y:S01]  /*10b0*/  FMUL R30, R52, R65 ;  /* 0x00000041341e7220 */ /* 0x000fe20000400000 */
[--C-:B------:R-:W-:Y:S01]  /*10c0*/  LOP3.LUT R41, R41, 0x80000000, R4.reuse, 0xb8, !PT ;  /* 0x8000000029297812 */ /* 0x100fe200078eb804 */
[----:B0-----:R-:W-:Y:S01]  /*10d0*/  FADD R31, R31, 1 ;  /* 0x3f8000001f1f7421 */ /* 0x001fe20000000000 */
[----:B------:R-:W0:Y:S01]  /*10e0*/  MUFU.RCP R53, R36 ;  /* 0x0000002400357308 */ /* 0x000e220000001000 */
[----:B------:R-:W-:Y:S01]  /*10f0*/  @!P2 FFMA R41, R4, R49, R4 ;  /* 0x000000310429a223 */ /* 0x000fe20000000004 */
[----:B------:R-:W-:Y:S01]  /*1100*/  FFMA R49, R27, R38, RZ ;  /* 0x000000261b317223 */ /* 0x000fe200000000ff */
[----:B------:R-:W-:Y:S01]  /*1110*/  FFMA R27, R25, R16, 0.79788458347320556641 ;  /* 0x3f4c422a191b7423 */ /* 0x000fe20000000010 */
[----:B------:R-:W-:Y:S01]  /*1120*/  FMUL R38, |R30|, 2.8853900432586669922 ;  /* 0x4038aa3b1e267820 */ /* 0x000fe20000400200 */
[----:B------:R-:W-:Y:S01]  /*1130*/  FMUL R25, R29, R29 ;  /* 0x0000001d1d197220 */ /* 0x000fe20000400000 */
[----:B------:R-:W-:-:S02]  /*1140*/  FSETP.GE.AND P2, PT, |R24|, 0.60000002384185791016, PT ;  /* 0x3f19999a1800780b */ /* 0x000fc40003f46200 */
[----:B------:R-:W2:Y:S01]  /*1150*/  MUFU.RCP R31, R31 ;  /* 0x0000001f001f7308 */ /* 0x000ea20000001000 */
[----:B------:R-:W-:Y:S01]  /*1160*/  FFMA R4, R25, R6, -0.052303962409496307373 ;  /* 0xbd563cae19047423 */ /* 0x000fe20000000006 */
[----:B-1----:R-:W-:Y:S01]  /*1170*/  FFMA R37, R37, -2, R26 ;  /* 0xc000000025257823 */ /* 0x002fe2000000001a */
[----:B------:R-:W-:-:S05]  /*1180*/  FSETP.GE.AND P1, PT, |R24|, 9.010913848876953125, PT ;  /* 0x41102cb41800780b */ /* 0x000fca0003f26200 */
[----:B------:R1:W3:Y:S01]  /*1190*/  MUFU.EX2 R36, R38 ;  /* 0x0000002600247308 */ /* 0x0002e20000000800 */
[----:B------:R-:W-:Y:S01]  /*11a0*/  FFMA R4, R25, R4, 0.1331529766321182251 ;  /* 0x3e08594119047423 */ /* 0x000fe20000000004 */
[----:B------:R-:W-:Y:S02]  /*11b0*/  FSETP.GE.AND P4, PT, |R29|, 0.60000002384185791016, PT ;  /* 0x3f19999a1d00780b */ /* 0x000fe40003f86200 */
[----:B------:R-:W-:Y:S01]  /*11c0*/  FSEL R37, R37, 1, !P1 ;  /* 0x3f80000025257808 */ /* 0x000fe20004800000 */
[----:B------:R-:W-:Y:S01]  /*11d0*/  FMUL R27, R27, R16 ;  /* 0x000000101b1b7220 */ /* 0x000fe20000400000 */
[----:B0-----:R-:W-:Y:S01]  /*11e0*/  FFMA R53, R53, -2, R26 ;  /* 0xc000000035357823 */ /* 0x001fe2000000001a */
[----:B-1----:R-:W-:Y:S01]  /*11f0*/  FFMA R38, R25, R4, -0.33332768082618713379 ;  /* 0xbeaaa9ed19267423 */ /* 0x002fe20000000004 */
[----:B------:R-:W-:Y:S02]  /*1200*/  FSETP.GE.AND P3, PT, |R29|, 9.010913848876953125, PT ;  /* 0x41102cb41d00780b */ /* 0x000fe40003f66200 */
[--C-:B------:R-:W-:Y:S01]  /*1210*/  LOP3.LUT R4, R37, 0x80000000, R24.reuse, 0xb8, !PT ;  /* 0x8000000025047812 */ /* 0x100fe200078eb818 */
[----:B------:R-:W-:Y:S01]  /*1220*/  FFMA R38, R25, R38, RZ ;  /* 0x0000002619267223 */ /* 0x000fe200000000ff */
[----:B------:R-:W-:Y:S01]  /*1230*/  @!P2 FFMA R4, R24, R49, R24 ;  /* 0x000000311804a223 */ /* 0x000fe20000000018 */
[----:B------:R-:W-:Y:S01]  /*1240*/  FMUL R25, |R27|, 2.8853900432586669922 ;  /* 0x4038aa3b1b197820 */ /* 0x000fe20000400200 */
[----:B------:R-:W-:Y:S01]  /*1250*/  FMUL R24, R17, 0.035677410662174224854 ;  /* 0x3d12227a11187820 */ /* 0x000fe20000400000 */
[----:B------:R-:W-:Y:S01]  /*1260*/  FSEL R62, R53, 1, !P3 ;  /* 0x3f800000353e7808 */ /* 0x000fe20005800000 */
[----:B--2---:R-:W-:Y:S01]  /*1270*/  FFMA R31, R31, -2, R26 ;  /* 0xc00000001f1f7823 */ /* 0x004fe2000000001a */
[----:B------:R-:W-:Y:S01]  /*1280*/  FSETP.GE.AND P1, PT, |R28|, 9.010913848876953125, PT ;  /* 0x41102cb41c00780b */ /* 0x000fe20003f26200 */
[----:B---3--:R-:W-:Y:S01]  /*1290*/  FADD R49, R36, 1 ;  /* 0x3f80000024317421 */ /* 0x008fe20000000000 */
[-C--:B------:R-:W-:Y:S01]  /*12a0*/  FFMA R36, R24, R17.reuse, 0.79788458347320556641 ;  /* 0x3f4c422a18247423 */ /* 0x080fe20000000011 */
[--C-:B------:R-:W-:Y:S01]  /*12b0*/  LOP3.LUT R62, R62, 0x80000000, R29.reuse, 0xb8, !PT ;  /* 0x800000003e3e7812 */ /* 0x100fe200078eb81d */
[----:B------:R-:W0:Y:S01]  /*12c0*/  MUFU.EX2 R25, R25 ;  /* 0x0000001900197308 */ /* 0x000e220000000800 */
[----:B------:R-:W-:Y:S01]  /*12d0*/  @!P4 FFMA R62, R29, R38, R29 ;  /* 0x000000261d3ec223 */ /* 0x000fe2000000001d */
[----:B------:R-:W-:Y:S01]  /*12e0*/  FSEL R31, R31, 1, !P1 ;  /* 0x3f8000001f1f7808 */ /* 0x000fe20004800000 */
[----:B------:R-:W-:Y:S01]  /*12f0*/  FMUL R37, R28, R28 ;  /* 0x0000001c1c257220 */ /* 0x000fe20000400000 */
[----:B------:R-:W-:-:S02]  /*1300*/  FMUL R29, R36, R17 ;  /* 0x00000011241d7220 */ /* 0x000fc40000400000 */
[----:B------:R-:W-:Y:S01]  /*1310*/  LOP3.LUT R40, R31, 0x80000000, R28, 0xb8, !PT ;  /* 0x800000001f287812 */ /* 0x000fe200078eb81c */
[----:B------:R-:W-:Y:S01]  /*1320*/  FFMA R38, R37, R6, -0.052303962409496307373 ;  /* 0xbd563cae25267423 */ /* 0x000fe20000000006 */
[----:B------:R-:W-:Y:S01]  /*1330*/  FMUL R31, |R29|, 2.8853900432586669922 ;  /* 0x4038aa3b1d1f7820 */ /* 0x000fe20000400200 */
[----:B------:R-:W-:Y:S01]  /*1340*/  FSETP.GE.AND P2, PT, |R28|, 0.60000002384185791016, PT ;  /* 0x3f19999a1c00780b */ /* 0x000fe20003f46200 */
[----:B------:R-:W1:Y:S01]  /*1350*/  MUFU.RCP R49, R49 ;  /* 0x0000003100317308 */ /* 0x000e620000001000 */
[----:B------:R-:W-:Y:S01]  /*1360*/  FFMA R38, R37, R38, 0.1331529766321182251 ;  /* 0x3e08594125267423 */ /* 0x000fe20000000026 */
[----:B------:R-:W-:-:S03]  /*1370*/  FMUL R53, R30, R30 ;  /* 0x0000001e1e357220 */ /* 0x000fc60000400000 */
[----:B------:R-:W-:-:S03]  /*1380*/  FFMA R24, R37, R38, -0.33332768082618713379 ;  /* 0xbeaaa9ed25187423 */ /* 0x000fc60000000026 */
[----:B------:R-:W2:Y:S01]  /*1390*/  MUFU.EX2 R31, R31 ;  /* 0x0000001f001f7308 */ /* 0x000ea20000000800 */
[----:B0-----:R-:W-:Y:S01]  /*13a0*/  FADD R25, R25, 1 ;  /* 0x3f80000019197421 */ /* 0x001fe20000000000 */
[----:B------:R-:W-:Y:S01]  /*13b0*/  FFMA R37, R37, R24, RZ ;  /* 0x0000001825257223 */ /* 0x000fe200000000ff */
[----:B------:R-:W-:-:S03]  /*13c0*/  FFMA R24, R53, R6, -0.052303962409496307373 ;  /* 0xbd563cae35187423 */ /* 0x000fc60000000006 */
[----:B------:R-:W-:Y:S01]  /*13d0*/  @!P2 FFMA R40, R28, R37, R28 ;  /* 0x000000251c28a223 */ /* 0x000fe2000000001c */
[----:B------:R-:W-:Y:S01]  /*13e0*/  FSETP.GE.AND P2, PT, |R30|, 0.60000002384185791016, PT ;  /* 0x3f19999a1e00780b */ /* 0x000fe20003f46200 */
[----:B------:R-:W0:Y:S01]  /*13f0*/  MUFU.RCP R25, R25 ;  /* 0x0000001900197308 */ /* 0x000e220000001000 */
[----:B------:R-:W-:Y:S01]  /*1400*/  FFMA R24, R53, R24, 0.1331529766321182251 ;  /* 0x3e08594135187423 */ /* 0x000fe20000000018 */
[----:B------:R-:W-:Y:S01]  /*1410*/  FMUL R37, R72, 0.035677410662174224854 ;  /* 0x3d12227a48257820 */ /* 0x000fe20000400000 */
[----:B-1----:R-:W-:Y:S01]  /*1420*/  FFMA R49, R49, -2, R26 ;  /* 0xc000000031317823 */ /* 0x002fe2000000001a */
[C---:B------:R-:W-:Y:S01]  /*1430*/  FSETP.GE.AND P1, PT, |R30|.reuse, 9.010913848876953125, PT ;  /* 0x41102cb41e00780b */ /* 0x040fe20003f26200 */
[----:B------:R-:W-:Y:S01]  /*1440*/  FFMA R24, R53, R24, -0.33332768082618713379 ;  /* 0xbeaaa9ed35187423 */ /* 0x000fe20000000018 */
[----:B------:R-:W-:Y:S01]  /*1450*/  FFMA R37, R37, R72, 0.79788458347320556641 ;  /* 0x3f4c422a25257423 */ /* 0x000fe20000000048 */
[----:B--2---:R-:W-:Y:S01]  /*1460*/  FADD R36, R31, 1 ;  /* 0x3f8000001f247421 */ /* 0x004fe20000000000 */
[----:B------:R-:W-:Y:S01]  /*1470*/  FMUL R31, R27, R27 ;  /* 0x0000001b1b1f7220 */ /* 0x000fe20000400000 */
[----:B------:R-:W-:Y:S01]  /*1480*/  FSEL R49, R49, 1, !P1 ;  /* 0x3f80000031317808 */ /* 0x000fe20004800000 */
[----:B------:R-:W-:Y:S01]  /*1490*/  FFMA R53, R53, R24, RZ ;  /* 0x0000001835357223 */ /* 0x000fe200000000ff */
[----:B------:R-:W-:Y:S01]  /*14a0*/  FMUL R28, R37, R72 ;  /* 0x00000048251c7220 */ /* 0x000fe20000400000 */
[----:B------:R-:W-:Y:S01]  /*14b0*/  FFMA R24, R31, R6, -0.052303962409496307373 ;  /* 0xbd563cae1f187423 */ /* 0x000fe20000000006 */
[--C-:B------:R-:W-:Y:S01]  /*14c0*/  LOP3.LUT R38, R49, 0x80000000, R30.reuse, 0xb8, !PT ;  /* 0x8000000031267812 */ /* 0x100fe200078eb81e */
[----:B------:R-:W-:Y:S01]  /*14d0*/  @!P2 FFMA R38, R30, R53, R30 ;  /* 0x000000351e26a223 */ /* 0x000fe2000000001e */
[----:B------:R-:W-:Y:S01]  /*14e0*/  FMUL R49, |R28|, 2.8853900432586669922 ;  /* 0x4038aa3b1c317820 */ /* 0x000fe20000400200 */
[----:B------:R-:W-:Y:S01]  /*14f0*/  FSETP.GE.AND P2, PT, |R27|, 0.60000002384185791016, PT ;  /* 0x3f19999a1b00780b */ /* 0x000fe20003f46200 */
[----:B------:R-:W-:Y:S01]  /*1500*/  FFMA R24, R31, R24, 0.1331529766321182251 ;  /* 0x3e0859411f187423 */ /* 0x000fe20000000018 */
[----:B0-----:R-:W-:Y:S01]  /*1510*/  FFMA R25, R25, -2, R26 ;  /* 0xc000000019197823 */ /* 0x001fe2000000001a */
[----:B------:R0:W1:Y:S01]  /*1520*/  MUFU.RCP R37, R36 ;  /* 0x0000002400257308 */ /* 0x0000620000001000 */
[----:B------:R-:W-:Y:S01]  /*1530*/  FSETP.GE.AND P1, PT, |R27|, 9.010913848876953125, PT ;  /* 0x41102cb41b00780b */ /* 0x000fe20003f26200 */
[----:B------:R-:W-:-:S03]  /*1540*/  FFMA R24, R31, R24, -0.33332768082618713379 ;  /* 0xbeaaa9ed1f187423 */ /* 0x000fc60000000018 */
[----:B------:R-:W-:-:S03]  /*1550*/  FSEL R30, R25, 1, !P1 ;  /* 0x3f800000191e7808 */ /* 0x000fc60004800000 */
[----:B------:R-:W2:Y:S01]  /*1560*/  MUFU.EX2 R49, R49 ;  /* 0x0000003100317308 */ /* 0x000ea20000000800 */
[----:B------:R-:W-:Y:S01]  /*1570*/  FFMA R24, R31, R24, RZ ;  /* 0x000000181f187223 */ /* 0x000fe200000000ff */
[----:B------:R-:W-:Y:S01]  /*1580*/  FMUL R25, R29, R29 ;  /* 0x0000001d1d197220 */ /* 0x000fe20000400000 */
[--C-:B------:R-:W-:Y:S02]  /*1590*/  LOP3.LUT R55, R30, 0x80000000, R27.reuse, 0xb8, !PT ;  /* 0x800000001e377812 */ /* 0x100fe400078eb81b */
[----:B------:R-:W-:Y:S01]  /*15a0*/  @!P2 FFMA R55, R27, R24, R27 ;  /* 0x000000181b37a223 */ /* 0x000fe2000000001b */
[----:B------:R-:W-:Y:S01]  /*15b0*/  FFMA R24, R25, R6, -0.052303962409496307373 ;  /* 0xbd563cae19187423 */ /* 0x000fe20000000006 */
[----:B0-----:R-:W-:-:S03]  /*15c0*/  FMUL R36, R73, 0.035677410662174224854 ;  /* 0x3d12227a49247820 */ /* 0x001fc60000400000 */
[----:B------:R-:W-:Y:S01]  /*15d0*/  FFMA R30, R25, R24, 0.1331529766321182251 ;  /* 0x3e085941191e7423 */ /* 0x000fe20000000018 */
[----:B-1----:R-:W-:Y:S01]  /*15e0*/  FFMA R37, R37, -2, R26 ;  /* 0xc000000025257823 */ /* 0x002fe2000000001a */
[-C--:B------:R-:W-:Y:S01]  /*15f0*/  FFMA R52, R36, R73.reuse, 0.79788458347320556641 ;  /* 0x3f4c422a24347423 */ /* 0x080fe20000000049 */
[----:B------:R-:W-:Y:S01]  /*1600*/  FSETP.GE.AND P1, PT, |R29|, 9.010913848876953125, PT ;  /* 0x41102cb41d00780b */ /* 0x000fe20003f26200 */
[----:B------:R-:W-:Y:S01]  /*1610*/  FFMA R36, R25, R30, -0.33332768082618713379 ;  /* 0xbeaaa9ed19247423 */ /* 0x000fe2000000001e */
[----:B--2---:R-:W-:Y:S02]  /*1620*/  FADD R27, R49, 1 ;  /* 0x3f800000311b7421 */ /* 0x004fe40000000000 */
[----:B------:R-:W-:Y:S01]  /*1630*/  FSEL R24, R37, 1, !P1 ;  /* 0x3f80000025187808 */ /* 0x000fe20004800000 */
[----:B------:R-:W-:Y:S01]  /*1640*/  FFMA R36, R25, R36, RZ ;  /* 0x0000002419247223 */ /* 0x000fe200000000ff */
[----:B------:R-:W-:Y:S01]  /*1650*/  FMUL R25, R28, R28 ;  /* 0x0000001c1c197220 */ /* 0x000fe20000400000 */
[----:B------:R-:W-:Y:S01]  /*1660*/  FSETP.GE.AND P2, PT, |R29|, 0.60000002384185791016, PT ;  /* 0x3f19999a1d00780b */ /* 0x000fe20003f46200 */
[----:B------:R-:W0:Y:S01]  /*1670*/  MUFU.RCP R27, R27 ;  /* 0x0000001b001b7308 */ /* 0x000e220000001000 */
[----:B------:R-:W-:Y:S01]  /*1680*/  LOP3.LUT R49, R24, 0x80000000, R29, 0xb8, !PT ;  /* 0x8000000018317812 */ /* 0x000fe200078eb81d */
[----:B------:R-:W-:Y:S01]  /*1690*/  FFMA R24, R25, R6, -0.052303962409496307373 ;  /* 0xbd563cae19187423 */ /* 0x000fe20000000006 */
[----:B------:R-:W-:-:S03]  /*16a0*/  FMUL R30, R52, R73 ;  /* 0x00000049341e7220 */ /* 0x000fc60000400000 */
[----:B------:R-:W-:Y:S01]  /*16b0*/  FFMA R24, R25, R24, 0.1331529766321182251 ;  /* 0x3e08594119187423 */ /* 0x000fe20000000018 */
[----:B------:R-:W-:-:S03]  /*16c0*/  FMUL R31, |R30|, 2.8853900432586669922 ;  /* 0x4038aa3b1e1f7820 */ /* 0x000fc60000400200 */
[----:B------:R-:W-:Y:S02]  /*16d0*/  FFMA R24, R25, R24, -0.33332768082618713379 ;  /* 0xbeaaa9ed19187423 */ /* 0x000fe40000000018 */
[----:B------:R-:W-:Y:S01]  /*16e0*/  @!P2 FFMA R49, R29, R36, R29 ;  /* 0x000000241d31a223 */ /* 0x000fe2000000001d */
[----:B------:R-:W1:Y:S01]  /*16f0*/  MUFU.EX2 R31, R31 ;  /* 0x0000001f001f7308 */ /* 0x000e620000000800 */
[----:B------:R-:W-:Y:S01]  /*1700*/  FFMA R29, R25, R24, RZ ;  /* 0x00000018191d7223 */ /* 0x000fe200000000ff */
[----:B------:R-:W-:Y:S01]  /*1710*/  FMUL R25, R18, 0.035677410662174224854 ;  /* 0x3d12227a12197820 */ /* 0x000fe20000400000 */
[C---:B------:R-:W-:Y:S01]  /*1720*/  FSETP.GE.AND P1, PT, |R28|.reuse, 9.010913848876953125, PT ;  /* 0x41102cb41c00780b */ /* 0x040fe20003f26200 */
[----:B0-----:R-:W-:Y:S01]  /*1730*/  FFMA R27, R27, -2, R26 ;  /* 0xc00000001b1b7823 */ /* 0x001fe2000000001a */
[----:B------:R-:W-:Y:S01]  /*1740*/  FSETP.GE.AND P2, PT, |R28|, 0.60000002384185791016, PT ;  /* 0x3f19999a1c00780b */ /* 0x000fe20003f46200 */
[----:B------:R-:W-:-:S03]  /*1750*/  FFMA R25, R25, R18, 0.79788458347320556641 ;  /* 0x3f4c422a19197423 */ /* 0x000fc60000000012 */
[----:B------:R-:W-:Y:S01]  /*1760*/  FSEL R27, R27, 1, !P1 ;  /* 0x3f8000001b1b7808 */ /* 0x000fe20004800000 */
[----:B------:R-:W-:-:S03]  /*1770*/  FMUL R25, R25, R18 ;  /* 0x0000001219197220 */ /* 0x000fc60000400000 */
[----:B------:R-:W-:Y:S01]  /*1780*/  LOP3.LUT R74, R27, 0x80000000, R28, 0xb8, !PT ;  /* 0x800000001b4a7812 */ /* 0x000fe200078eb81c */
[----:B------:R-:W-:Y:S01]  /*1790*/  FMUL R27, |R25|, 2.8853900432586669922 ;  /* 0x4038aa3b191b7820 */ /* 0x000fe20000400200 */
[----:B-1----:R-:W-:-:S03]  /*17a0*/  FADD R36, R31, 1 ;  /* 0x3f8000001f247421 */ /* 0x002fc60000000000 */
[----:B------:R-:W-:Y:S01]  /*17b0*/  @!P2 FFMA R74, R28, R29, R28 ;  /* 0x0000001d1c4aa223 */ /* 0x000fe2000000001c */
[----:B------:R-:W-:Y:S01]  /*17c0*/  FMUL R29, R30, R30 ;  /* 0x0000001e1e1d7220 */ /* 0x000fe20000400000 */
[----:B------:R-:W0:Y:S03]  /*17d0*/  MUFU.EX2 R27, R27 ;  /* 0x0000001b001b7308 */ /* 0x000e260000000800 */
[----:B------:R-:W-:-:S05]  /*17e0*/  FFMA R24, R29, R6, -0.052303962409496307373 ;  /* 0xbd563cae1d187423 */ /* 0x000fca0000000006 */
[----:B------:R-:W1:Y:S01]  /*17f0*/  MUFU.RCP R31, R36 ;  /* 0x00000024001f7308 */ /* 0x000e620000001000 */
[----:B------:R-:W-:-:S04]  /*1800*/  FFMA R24, R29, R24, 0.1331529766321182251 ;  /* 0x3e0859411d187423 */ /* 0x000fc80000000018 */
[----:B------:R-:W-:Y:S01]  /*1810*/  FFMA R24, R29, R24, -0.33332768082618713379 ;  /* 0xbeaaa9ed1d187423 */ /* 0x000fe20000000018 */
[C---:B------:R-:W-:Y:S01]  /*1820*/  FSETP.GE.AND P2, PT, |R30|.reuse, 0.60000002384185791016, PT ;  /* 0x3f19999a1e00780b */ /* 0x040fe20003f46200 */
[----:B------:R-:W-:Y:S02]  /*1830*/  FMUL R28, R19, 0.035677410662174224854 ;  /* 0x3d12227a131c7820 */ /* 0x000fe40000400000 */
[----:B------:R-:W-:Y:S01]  /*1840*/  FFMA R37, R29, R24, RZ ;  /* 0x000000181d257223 */ /* 0x000fe200000000ff */
[----:B0-----:R-:W-:Y:S01]  /*1850*/  FADD R24, R27, 1 ;  /* 0x3f8000001b187421 */ /* 0x001fe20000000000 */
[----:B------:R-:W-:Y:S01]  /*1860*/  FSETP.GE.AND P1, PT, |R30|, 9.010913848876953125, PT ;  /* 0x41102cb41e00780b */ /* 0x000fe20003f26200 */
[-C--:B------:R-:W-:Y:S02]  /*1870*/  FFMA R28, R28, R19.reuse, 0.79788458347320556641 ;  /* 0x3f4c422a1c1c7423 */ /* 0x080fe40000000013 */
[----:B------:R-:W0:Y:S01]  /*1880*/  MUFU.RCP R29, R24 ;  /* 0x00000018001d7308 */ /* 0x000e220000001000 */
[----:B-1----:R-:W-:Y:S01]  /*1890*/  FFMA R31, R31, -2, R26 ;  /* 0xc00000001f1f7823 */ /* 0x002fe2000000001a */
[----:B------:R-:W-:-:S04]  /*18a0*/  FMUL R27, R28, R19 ;  /* 0x000000131c1b7220 */ /* 0x000fc80000400000 */
[----:B------:R-:W-:-:S04]  /*18b0*/  FSEL R31, R31, 1, !P1 ;  /* 0x3f8000001f1f7808 */ /* 0x000fc80004800000 */
[--C-:B------:R-:W-:Y:S01]  /*18c0*/  LOP3.LUT R70, R31, 0x80000000, R30.reuse, 0xb8, !PT ;  /* 0x800000001f467812 */ /* 0x100fe200078eb81e */
[----:B------:R-:W-:Y:S01]  /*18d0*/  FMUL R31, R25, R25 ;  /* 0x00000019191f7220 */ /* 0x000fe20000400000 */
[----:B------:R-:W-:Y:S01]  /*18e0*/  @!P2 FFMA R70, R30, R37, R30 ;  /* 0x000000251e46a223 */ /* 0x000fe2000000001e */
[----:B------:R-:W-:Y:S02]  /*18f0*/  FMUL R30, |R27|, 2.8853900432586669922 ;  /* 0x4038aa3b1b1e7820 */ /* 0x000fe40000400200 */
[----:B------:R-:W-:Y:S01]  /*1900*/  FFMA R28, R31, R6, -0.052303962409496307373 ;  /* 0xbd563cae1f1c7423 */ /* 0x000fe20000000006 */
[----:B------:R-:W-:Y:S01]  /*1910*/  FSETP.GE.AND P2, PT, |R25|, 0.60000002384185791016, PT ;  /* 0x3f19999a1900780b */ /* 0x000fe20003f46200 */
[----:B0-----:R-:W-:Y:S02]  /*1920*/  FFMA R29, R29, -2, R26 ;  /* 0xc00000001d1d7823 */ /* 0x001fe4000000001a */
[----:B------:R-:W0:Y:S01]  /*1930*/  MUFU.EX2 R30, R30 ;  /* 0x0000001e001e7308 */ /* 0x000e220000000800 */
[----:B------:R-:W-:Y:S01]  /*1940*/  FFMA R28, R31, R28, 0.1331529766321182251 ;  /* 0x3e0859411f1c7423 */ /* 0x000fe2000000001c */
[----:B------:R-:W-:-:S03]  /*1950*/  FSETP.GE.AND P1, PT, |R25|, 9.010913848876953125, PT ;  /* 0x41102cb41900780b */ /* 0x000fc60003f26200 */
[----:B------:R-:W-:Y:S01]  /*1960*/  FFMA R24, R31, R28, -0.33332768082618713379 ;  /* 0xbeaaa9ed1f187423 */ /* 0x000fe2000000001c */
[----:B------:R-:W-:-:S03]  /*1970*/  FSEL R76, R29, 1, !P1 ;  /* 0x3f8000001d4c7808 */ /* 0x000fc60004800000 */
[----:B------:R-:W-:Y:S01]  /*1980*/  FFMA R24, R31, R24, RZ ;  /* 0x000000181f187223 */ /* 0x000fe200000000ff */
[----:B------:R-:W-:-:S03]  /*1990*/  LOP3.LUT R76, R76, 0x80000000, R25, 0xb8, !PT ;  /* 0x800000004c4c7812 */ /* 0x000fc600078eb819 */
[----:B------:R-:W-:Y:S01]  /*19a0*/  @!P2 FFMA R76, R25, R24, R25 ;  /* 0x00000018194ca223 */ /* 0x000fe20000000019 */
[----:B------:R-:W-:Y:S01]  /*19b0*/  FMUL R25, R50, 0.035677410662174224854 ;  /* 0x3d12227a32197820 */ /* 0x000fe20000400000 */
[----:B0-----:R-:W-:-:S03]  /*19c0*/  FADD R28, R30, 1 ;  /* 0x3f8000001e1c7421 */ /* 0x001fc60000000000 */
[-C--:B------:R-:W-:Y:S01]  /*19d0*/  FFMA R25, R25, R50.reuse, 0.79788458347320556641 ;  /* 0x3f4c422a19197423 */ /* 0x080fe20000000032 */
[----:B------:R-:W0:Y:S03]  /*19e0*/  MUFU.RCP R29, R28 ;  /* 0x0000001c001d7308 */ /* 0x000e260000001000 */
[----:B------:R-:W-:-:S04]  /*19f0*/  FMUL R25, R25, R50 ;  /* 0x0000003219197220 */ /* 0x000fc80000400000 */
[----:B------:R-:W-:Y:S01]  /*1a00*/  FMUL R30, |R25|, 2.8853900432586669922 ;  /* 0x4038aa3b191e7820 */ /* 0x000fe20000400200 */
[----:B------:R-:W-:-:S05]  /*1a10*/  FMUL R31, R27, R27 ;  /* 0x0000001b1b1f7220 */ /* 0x000fca0000400000 */
[----:B------:R-:W1:Y:S01]  /*1a20*/  MUFU.EX2 R30, R30 ;  /* 0x0000001e001e7308 */ /* 0x000e620000000800 */
[----:B------:R-:W-:Y:S01]  /*1a30*/  FSETP.GE.AND P1, PT, |R27|, 9.010913848876953125, PT ;  /* 0x41102cb41b00780b */ /* 0x000fe20003f26200 */
[----:B------:R-:W-:Y:S01]  /*1a40*/  FFMA R24, R31, R6, -0.052303962409496307373 ;  /* 0xbd563cae1f187423 */ /* 0x000fe20000000006 */
[----:B0-----:R-:W-:Y:S01]  /*1a50*/  FFMA R29, R29, -2, R26 ;  /* 0xc00000001d1d7823 */ /* 0x001fe2000000001a */
[----:B------:R-:W-:Y:S02]  /*1a60*/  FSETP.GE.AND P2, PT, |R27|, 0.60000002384185791016, PT ;  /* 0x3f19999a1b00780b */ /* 0x000fe40003f46200 */
[----:B------:R-:W-:Y:S02]  /*1a70*/  FFMA R24, R31, R24, 0.1331529766321182251 ;  /* 0x3e0859411f187423 */ /* 0x000fe40000000018 */
[----:B------:R-:W-:Y:S02]  /*1a80*/  FSEL R28, R29, 1, !P1 ;  /* 0x3f8000001d1c7808 */ /* 0x000fe40004800000 */
[----:B------:R-:W-:-:S02]  /*1a90*/  FFMA R24, R31, R24, -0.33332768082618713379 ;  /* 0xbeaaa9ed1f187423 */ /* 0x000fc40000000018 */
[----:B------:R-:W-:Y:S01]  /*1aa0*/  LOP3.LUT R53, R28, 0x80000000, R27, 0xb8, !PT ;  /* 0x800000001c357812 */ /* 0x000fe200078eb81b */
[----:B-1----:R-:W-:Y:S01]  /*1ab0*/  FADD R28, R30, 1 ;  /* 0x3f8000001e1c7421 */ /* 0x002fe20000000000 */
[----:B------:R-:W-:Y:S01]  /*1ac0*/  FMUL R30, R51, 0.035677410662174224854 ;  /* 0x3d12227a331e7820 */ /* 0x000fe20000400000 */
[----:B------:R-:W-:-:S03]  /*1ad0*/  FFMA R24, R31, R24, RZ ;  /* 0x000000181f187223 */ /* 0x000fc600000000ff */
[----:B------:R-:W-:Y:S01]  /*1ae0*/  FFMA R30, R30, R51, 0.79788458347320556641 ;  /* 0x3f4c422a1e1e7423 */ /* 0x000fe20000000033 */
[----:B------:R-:W-:-:S03]  /*1af0*/  @!P2 FFMA R53, R27, R24, R27 ;  /* 0x000000181b35a223 */ /* 0x000fc6000000001b */
[----:B------:R-:W-:Y:S01]  /*1b00*/  FMUL R27, R30, R51 ;  /* 0x000000331e1b7220 */ /* 0x000fe20000400000 */
[----:B------:R-:W0:Y:S03]  /*1b10*/  MUFU.RCP R29, R28 ;  /* 0x0000001c001d7308 */ /* 0x000e260000001000 */
[----:B------:R-:W-:Y:S01]  /*1b20*/  FMUL R30, |R27|, 2.8853900432586669922 ;  /* 0x4038aa3b1b1e7820 */ /* 0x000fe20000400200 */
[----:B------:R-:W-:-:S05]  /*1b30*/  FMUL R31, R25, R25 ;  /* 0x00000019191f7220 */ /* 0x000fca0000400000 */
        /* <DEDUP_REMOVED lines=12> */
[----:B------:R-:W-:Y:S01]  /*1c00*/  FMUL R29, R27, R27 ;  /* 0x0000001b1b1d7220 */ /* 0x000fe20000400000 */
[----:B------:R-:W0:Y:S03]  /*1c10*/  MUFU.RCP R25, R28 ;  /* 0x0000001c00197308 */ /* 0x000e260000001000 */
[----:B------:R-:W-:-:S04]  /*1c20*/  FFMA R24, R29, R6, -0.052303962409496307373 ;  /* 0xbd563cae1d187423 */ /* 0x000fc80000000006 */
[----:B------:R-:W-:-:S04]  /*1c30*/  FFMA R24, R29, R24, 0.1331529766321182251 ;  /* 0x3e0859411d187423 */ /* 0x000fc80000000018 */
[----:B------:R-:W-:-:S04]  /*1c40*/  FFMA R24, R29, R24, -0.33332768082618713379 ;  /* 0xbeaaa9ed1d187423 */ /* 0x000fc80000000018 */
[----:B------:R-:W-:Y:S01]  /*1c50*/  FFMA R30, R29, R24, RZ ;  /* 0x000000181d1e7223 */ /* 0x000fe200000000ff */
[----:B------:R-:W-:Y:S01]  /*1c60*/  @P0 MOV R24, R2 ;  /* 0x0000000200180202 */ /* 0x000fe20000000f00 */
[----:B0-----:R-:W-:Y:S01]  /*1c70*/  FFMA R26, R25, -2, R26 ;  /* 0xc0000000191a7823 */ /* 0x001fe2000000001a */
[----:B------:R-:W-:Y:S02]  /*1c80*/  @P0 IMAD.MOV.U32 R25, RZ, RZ, R3 ;  /* 0x000000ffff190224 */ /* 0x000fe400078e0003 */
[----:B------:R-:W-:Y:S02]  /*1c90*/  @P0 IMAD R29, R11, 0xb, RZ ;  /* 0x0000000b0b1d0824 */ /* 0x000fe400078e02ff */
[----:B------:R-:W-:Y:S01]  /*1ca0*/  @P0 IMAD.WIDE.U32 R24, R12, 0xb, R24 ;  /* 0x0000000b0c180825 */ /* 0x000fe200078e0018 */
[----:B------:R-:W-:-:S04]  /*1cb0*/  FSETP.GE.AND P2, PT, |R27|, 0.60000002384185791016, PT ;  /* 0x3f19999a1b00780b */ /* 0x000fc80003f46200 */
[----:B------:R-:W-:Y:S02]  /*1cc0*/  @P0 IADD3 R25, R25, R29, RZ ;  /* 0x0000001d19190210 */ /* 0x000fe40007ffe0ff */
[----:B------:R-:W-:-:S04]  /*1cd0*/  @P0 LEA R36, P1, R24, R8, 0x3 ;  /* 0x0000000818240211 */ /* 0x000fc800078218ff */
[----:B------:R-:W-:Y:S02]  /*1ce0*/  @P0 LEA.HI.X R37, R24, R7, R25, 0x3, P1 ;  /* 0x0000000718250211 */ /* 0x000fe400008f1c19 */
[----:B------:R-:W-:-:S04]  /*1cf0*/  FSETP.GE.AND P1, PT, |R27|, 9.010913848876953125, PT ;  /* 0x41102cb41b00780b */ /* 0x000fc80003f26200 */
[----:B------:R-:W-:Y:S01]  /*1d00*/  FSEL R26, R26, 1, !P1 ;  /* 0x3f8000001a1a7808 */ /* 0x000fe20004800000 */
[----:B------:R-:W-:Y:S01]  /*1d10*/  @P0 IMAD.MOV.U32 R24, RZ, RZ, R2 ;  /* 0x000000ffff180224 */ /* 0x000fe200078e0002 */
[----:B------:R-:W-:Y:S02]  /*1d20*/  @P0 MOV R25, R3 ;  /* 0x0000000300190202 */ /* 0x000fe40000000f00 */
[--C-:B------:R-:W-:Y:S01]  /*1d30*/  LOP3.LUT R52, R26, 0x80000000, R27.reuse, 0xb8, !PT ;  /* 0x800000001a347812 */ /* 0x100fe200078eb81b */
[----:B------:R-:W-:Y:S01]  /*1d40*/  @!P2 FFMA R52, R27, R30, R27 ;  /* 0x0000001e1b34a223 */ /* 0x000fe2000000001b */
[----:B------:R-:W-:Y:S01]  /*1d50*/  CS2R R30, SRZ ;  /* 0x00000000001e7805 */ /* 0x000fe2000001ff00 */
[----:B------:R-:W-:-:S04]  /*1d60*/  @P0 IMAD.WIDE.U32 R24, R12, 0xc, R24 ;  /* 0x0000000c0c180825 */ /* 0x000fc800078e0018 */
[----:B------:R-:W-:Y:S01]  /*1d70*/  @P0 IMAD R59, R11, 0xc, RZ ;  /* 0x0000000c0b3b0824 */ /* 0x000fe200078e02ff */
[----:B------:R0:W5:Y:S03]  /*1d80*/  @P0 LDG.E.64 R30, desc[UR8][R22.64] ;  /* 0x00000008161e0981 */ /* 0x000166000c1e1b00 */
[----:B------:R-:W-:Y:S01]  /*1d90*/  @P0 IMAD.IADD R25, R25, 0x1, R59 ;  /* 0x0000000119190824 */ /* 0x000fe200078e023b */
[----:B------:R-:W-:Y:S02]  /*1da0*/  CS2R R26, SRZ ;  /* 0x00000000001a7805 */ /* 0x000fe4000001ff00 */
[----:B0-----:R-:W-:-:S04]  /*1db0*/  @P0 LEA R22, P1, R24, R8, 0x3 ;  /* 0x0000000818160211 */ /* 0x001fc800078218ff */
[----:B------:R0:W5:Y:S01]  /*1dc0*/  @P0 LDG.E.64 R26, desc[UR8][R36.64] ;  /* 0x00000008241a0981 */ /* 0x000162000c1e1b00 */
[----:B------:R-:W-:Y:S02]  /*1dd0*/  @P0 LEA.HI.X R23, R24, R7, R25, 0x3, P1 ;  /* 0x0000000718170211 */ /* 0x000fe400008f1c19 */
[----:B------:R-:W-:Y:S02]  /*1de0*/  ISETP.GE.U32.AND P1, PT, R5, R10, PT ;  /* 0x0000000a0500720c */ /* 0x000fe40003f26070 */
[----:B------:R-:W-:-:S05]  /*1df0*/  MOV R5, 0x3f000000 ;  /* 0x3f00000000057802 */ /* 0x000fca0000000f00 */
[-C--:B0-----:R-:W-:Y:S01]  /*1e00*/  FFMA R37, R48, R5.reuse, 0.5 ;  /* 0x3f00000030257423 */ /* 0x081fe20000000005 */
[----:B------:R-:W-:-:S03]  /*1e10*/  FFMA R46, R46, R5, 0.5 ;  /* 0x3f0000002e2e7423 */ /* 0x000fc60000000005 */
[----:B------:R-:W-:Y:S01]  /*1e20*/  FMUL R48, R37, R20 ;  /* 0x0000001425307220 */ /* 0x000fe20000400000 */
[----:B------:R-:W-:Y:S01]  /*1e30*/  @P0 LEA R20, P2, R12, R2, 0x3 ;  /* 0x000000020c140211 */ /* 0x000fe200078418ff */
[----:B------:R-:W-:Y:S01]  /*1e40*/  FMUL R46, R46, R21 ;  /* 0x000000152e2e7220 */ /* 0x000fe20000400000 */
[----:B------:R-:W-:Y:S02]  /*1e50*/  CS2R R24, SRZ ;  /* 0x0000000000187805 */ /* 0x000fe4000001ff00 */
[----:B------:R-:W-:Y:S02]  /*1e60*/  @P0 LEA.HI.X R21, R12, R3, R11, 0x3, P2 ;  /* 0x000000030c150211 */ /* 0x000fe400010f1c0b */
[----:B------:R-:W-:Y:S02]  /*1e70*/  CS2R R28, SRZ ;  /* 0x00000000001c7805 */ /* 0x000fe4000001ff00 */
[C---:B------:R-:W-:Y:S01]  /*1e80*/  @P0 LEA R58, P2, R20.reuse, R8, 0x3 ;  /* 0x00000008143a0211 */ /* 0x040fe200078418ff */
[----:B------:R0:W5:Y:S03]  /*1e90*/  @P0 LDG.E.64 R24, desc[UR8][R22.64] ;  /* 0x0000000816180981 */ /* 0x000166000c1e1b00 */
[----:B------:R-:W-:Y:S01]  /*1ea0*/  @P0 LEA.HI.X R59, R20, R7, R21, 0x3, P2 ;  /* 0x00000007143b0211 */ /* 0x000fe200010f1c15 */
[----:B------:R-:W-:Y:S01]  /*1eb0*/  FFMA R21, R66, R5, 0.5 ;  /* 0x3f00000042157423 */ /* 0x000fe20000000005 */
[----:B------:R1:W5:Y:S01]  /*1ec0*/  @P0 LDG.E.64 R28, desc[UR8][R56.64] ;  /* 0x00000008381c0981 */ /* 0x000362000c1e1b00 */
[----:B------:R-:W-:-:S02]  /*1ed0*/  @P0 IMAD.MOV.U32 R20, RZ, RZ, R2 ;  /* 0x000000ffff140224 */ /* 0x000fc400078e0002 */
[----:B------:R-:W-:Y:S01]  /*1ee0*/  FMUL R60, R21, R60 ;  /* 0x0000003c153c7220 */ /* 0x000fe20000400000 */
[----:B0-----:R-:W-:Y:S02]  /*1ef0*/  CS2R R22, SRZ ;  /* 0x0000000000167805 */ /* 0x001fe4000001ff00 */
[----:B------:R-:W-:Y:S01]  /*1f00*/  @P0 MOV R21, R3 ;  /* 0x0000000300150202 */ /* 0x000fe20000000f00 */
[-C--:B-1----:R-:W-:Y:S01]  /*1f10*/  FFMA R56, R41, R5.reuse, 0.5 ;  /* 0x3f00000029387423 */ /* 0x082fe20000000005 */
[----:B------:R-:W-:Y:S01]  /*1f20*/  FFMA R41, R4, R5, 0.5 ;  /* 0x3f00000004297423 */ /* 0x000fe20000000005 */
[----:B------:R-:W-:Y:S01]  /*1f30*/  SHF.R.U32.HI R4, RZ, 0x3, R15 ;  /* 0x00000003ff047819 */ /* 0x000fe2000001160f */
[----:B------:R0:W5:Y:S01]  /*1f40*/  @P0 LDG.E.64 R22, desc[UR8][R58.64] ;  /* 0x000000083a160981 */ /* 0x000162000c1e1b00 */
[----:B------:R-:W-:-:S04]  /*1f50*/  @P0 IMAD.WIDE.U32 R20, R12, 0xd, R20 ;  /* 0x0000000d0c140825 */ /* 0x000fc800078e0014 */
[----:B------:R-:W-:Y:S01]  /*1f60*/  @P0 IMAD R37, R11, 0xd, RZ ;  /* 0x0000000d0b250824 */ /* 0x000fe200078e02ff */
[----:B0-----:R-:W-:-:S03]  /*1f70*/  LOP3.LUT R58, R4, 0x1c, RZ, 0xc0, !PT ;  /* 0x0000001c043a7812 */ /* 0x001fc600078ec0ff */
[----:B------:R-:W-:Y:S01]  /*1f80*/  @P0 IMAD.IADD R21, R21, 0x1, R37 ;  /* 0x0000000115150824 */ /* 0x000fe200078e0225 */
[----:B------:R-:W-:Y:S02]  /*1f90*/  @P0 LEA R36, P2, R20, R8, 0x3 ;  /* 0x0000000814240211 */ /* 0x000fe400078418ff */
[----:B------:R-:W-:Y:S01]  /*1fa0*/  IADD3 R57, -R58, R15, RZ ;  /* 0x0000000f3a397210 */ /* 0x000fe20007ffe1ff */
[----:B------:R-:W-:Y:S01]  /*1fb0*/  FMUL R68, R41, R68 ;  /* 0x0000004429447220 */ /* 0x000fe20000400000 */
[----:B------:R-:W-:Y:S01]  /*1fc0*/  FFMA R62, R62, R5, 0.5 ;  /* 0x3f0000003e3e7423 */ /* 0x000fe20000000005 */
[----:B------:R-:W-:Y:S02]  /*1fd0*/  @P0 LEA.HI.X R37, R20, R7, R21, 0x3, P2 ;  /* 0x0000000714250211 */ /* 0x000fe400010f1c15 */
[----:B------:R-:W-:Y:S01]  /*1fe0*/  VIADD R41, R57, 0xffffffff ;  /* 0xffffffff39297836 */ /* 0x000fe20000000000 */
[----:B------:R-:W-:Y:S01]  /*1ff0*/  CS2R R20, SRZ ;  /* 0x0000000000147805 */ /* 0x000fe2000001ff00 */
[----:B------:R-:W-:-:S03]  /*2000*/  FMUL R66, R62, R69 ;  /* 0x000000453e427220 */ /* 0x000fc60000400000 */
[----:B------:R-:W-:Y:S02]  /*2010*/  LOP3.LUT R62, R41, 0x1f, RZ, 0xc0, !PT ;  /* 0x0000001f293e7812 */ /* 0x000fe400078ec0ff */
[----:B------:R0:W5:Y:S02]  /*2020*/  @P0 LDG.E.64 R20, desc[UR8][R36.64] ;  /* 0x0000000824140981 */ /* 0x000164000c1e1b00 */
[----:B------:R-:W-:-:S04]  /*2030*/  ISETP.GE.U32.AND P0, PT, R62, R9, PT ;  /* 0x000000093e00720c */ /* 0x000fc80003f06070 */
[----:B------:R-:W-:Y:S01]  /*2040*/  ISETP.GE.U32.OR P4, PT, R39, R10, P0 ;  /* 0x0000000a2700720c */ /* 0x000fe20000786470 */
[----:B0-----:R-:W-:-:S04]  /*2050*/  FFMA R37, R40, R5, 0.5 ;  /* 0x3f00000028257423 */ /* 0x001fc80000000005 */
[----:B------:R-:W-:-:S08]  /*2060*/  FMUL R64, R37, R64 ;  /* 0x0000004025407220 */ /* 0x000fd00000400000 */
[----:B------:R-:W-:Y:S01]  /*2070*/  @!P4 MOV R36, R2 ;  /* 0x000000020024c202 */ /* 0x000fe20000000f00 */
[----:B------:R-:W-:Y:S02]  /*2080*/  @!P4 IMAD.MOV.U32 R37, RZ, RZ, R3 ;  /* 0x000000ffff25c224 */ /* 0x000fe400078e0003 */
[----:B------:R-:W-:Y:S01]  /*2090*/  FFMA R38, R38, R5, 0.5 ;  /* 0x3f00000026267423 */ /* 0x000fe20000000005 */
[----:B------:R-:W-:Y:S02]  /*20a0*/  @!P4 IMAD R39, R11, 0xe, RZ ;  /* 0x0000000e0b27c824 */ /* 0x000fe400078e02ff */
[----:B------:R-:W-:-:S04]  /*20b0*/  @!P4 IMAD.WIDE.U32 R36, R12, 0xe, R36 ;  /* 0x0000000e0c24c825 */ /* 0x000fc800078e0024 */
[----:B------:R-:W-:Y:S01]  /*20c0*/  FMUL R62, R38, R65 ;  /* 0x00000041263e7220 */ /* 0x000fe20000400000 */
[----:B------:R-:W-:Y:S02]  /*20d0*/  @!P4 IADD3 R37, R37, R39, RZ ;  /* 0x000000272525c210 */ /* 0x000fe40007ffe0ff */
[----:B------:R-:W-:Y:S01]  /*20e0*/  @!P4 LEA R38, P2, R36, R8, 0x3 ;  /* 0x000000082426c211 */ /* 0x000fe200078418ff */
[----:B------:R-:W-:-:S03]  /*20f0*/  @!P4 IMAD.WIDE.U32 R2, R12, 0xf, R2 ;  /* 0x0000000f0c02c825 */ /* 0x000fc600078e0002 */
[----:B------:R-:W-:Y:S02]  /*2100*/  @!P4 LEA.HI.X R39, R36, R7, R37, 0x3, P2 ;  /* 0x000000072427c211 */ /* 0x000fe400010f1c25 */
[----:B------:R-:W-:Y:S01]  /*2110*/  ISETP.NE.U32.AND P2, PT, RZ, UR10, PT ;  /* 0x0000000aff007c0c */ /* 0x000fe2000bf45070 */
[----:B------:R-:W-:Y:S01]  /*2120*/  @!P4 IMAD R41, R11, 0xf, RZ ;  /* 0x0000000f0b29c824 */ /* 0x000fe200078e02ff */
[----:B------:R-:W-:Y:S02]  /*2130*/  CS2R R36, SRZ ;  /* 0x0000000000247805 */ /* 0x000fe4000001ff00 */
[----:B------:R-:W-:Y:S01]  /*2140*/  ISETP.NE.AND.EX P2, PT, RZ, UR11, PT, P2 ;  /* 0x0000000bff007c0c */ /* 0x000fe2000bf45320 */
[----:B------:R-:W-:Y:S01]  /*2150*/  @!P4 IMAD.IADD R3, R3, 0x1, R41 ;  /* 0x000000010303c824 */ /* 0x000fe200078e0229 */
[C---:B------:R-:W-:Y:S01]  /*2160*/  @!P4 LEA R40, P3, R2.reuse, R8, 0x3 ;  /* 0x000000080228c211 */ /* 0x040fe200078618ff */
[----:B------:R-:W-:Y:S01]  /*2170*/  FFMA R55, R55, R5, 0.5 ;  /* 0x3f00000037377423 */ /* 0x000fe20000000005 */
[----:B------:R0:W5:Y:S01]  /*2180*/  @!P4 LDG.E.64 R36, desc[UR8][R38.64] ;  /* 0x000000082624c981 */ /* 0x000162000c1e1b00 */
[----:B------:R-:W-:Y:S01]  /*2190*/  ULDC.64 UR10, c[0x0][0x220] ;  /* 0x00008800000a7ab9 */ /* 0x000fe20000000a00 */
[----:B------:R-:W-:-:S02]  /*21a0*/  @!P4 LEA.HI.X R41, R2, R7, R3, 0x3, P3 ;  /* 0x000000070229c211 */ /* 0x000fc400018f1c03 */
[----:B0-----:R-:W-:-:S06]  /*21b0*/  CS2R R38, SRZ ;  /* 0x0000000000267805 */ /* 0x001fcc000001ff00 */
[----:B------:R0:W5:Y:S02]  /*21c0*/  @!P4 LDG.E.64 R38, desc[UR8][R40.64] ;  /* 0x000000082826c981 */ /* 0x000164000c1e1b00 */
[----:B0-----:R-:W0:Y:S01]  /*21d0*/  @P2 LDC.64 R40, c[0x0][0x230] ;  /* 0x00008c00ff282b82 */ /* 0x001e220000000a00 */
[----:B------:R-:W-:-:S06]  /*21e0*/  MOV R3, 0x3f800000 ;  /* 0x3f80000000037802 */ /* 0x000fcc0000000f00 */
[----:B0-----:R0:W2:Y:S01]  /*21f0*/  @P2 LDG.E R3, desc[UR8][R40.64] ;  /* 0x0000000828032981 */ /* 0x0010a2000c1e1900 */
[----:B------:R-:W-:Y:S01]  /*2200*/  FMUL R55, R55, R16 ;  /* 0x0000001037377220 */ /* 0x000fe20000400000 */
[----:B------:R-:W-:Y:S01]  /*2210*/  LOP3.LUT R16, R57, 0x1f, RZ, 0xc0, !PT ;  /* 0x0000001f39107812 */ /* 0x000fe200078ec0ff */
[----:B------:R-:W-:-:S03]  /*2220*/  FFMA R2, R49, R5, 0.5 ;  /* 0x3f00000031027423 */ /* 0x000fc60000000005 */
[----:B------:R-:W-:Y:S01]  /*2230*/  ISETP.GE.U32.OR P1, PT, R16, R9, P1 ;  /* 0x000000091000720c */ /* 0x000fe20000f26470 */
[----:B------:R-:W-:Y:S01]  /*2240*/  FMUL R49, R2, R17 ;  /* 0x0000001102317220 */ /* 0x000fe20000400000 */
[-C--:B------:R-:W-:Y:S01]  /*2250*/  FFMA R17, R76, R5.reuse, 0.5 ;  /* 0x3f0000004c117423 */ /* 0x080fe20000000005 */
[----:B------:R-:W-:-:S03]  /*2260*/  FFMA R2, R53, R5, 0.5 ;  /* 0x3f00000035027423 */ /* 0x000fc60000000005 */
[----:B------:R-:W-:Y:S01]  /*2270*/  FMUL R18, R17, R18 ;  /* 0x0000001211127220 */ /* 0x000fe20000400000 */
[----:B------:R-:W-:Y:S01]  /*2280*/  FMUL R76, R2, R19 ;  /* 0x00000013024c7220 */ /* 0x000fe20000400000 */
[----:B------:R-:W-:-:S03]  /*2290*/  LEA R2, P2, R47, UR10, 0x5 ;  /* 0x0000000a2f027c11 */ /* 0x000fc6000f8428ff */
[----:B0-----:R-:W-:Y:S02]  /*22a0*/  FMNMX R41, RZ, |R18|, !PT ;  /* 0x40000012ff297209 */ /* 0x001fe40007800000 */
[----:B------:R-:W-:Y:S02]  /*22b0*/  @!P1 LOP3.LUT R17, R42, 0x1f, R57, 0xf8, !PT ;  /* 0x0000001f2a119812 */ /* 0x000fe400078ef839 */
[----:B------:R-:W-:Y:S02]  /*22c0*/  LEA.HI.X R0, R47, UR11, R0, 0x5, P2 ;  /* 0x0000000b2f007c11 */ /* 0x000fe400090f2c00 */
[----:B------:R-:W-:Y:S01]  /*22d0*/  @!P1 LEA R16, P2, R17, R2, 0x1 ;  /* 0x0000000211109211 */ /* 0x000fe200078408ff */
[----:B------:R-:W-:-:S03]  /*22e0*/  FFMA R19, R74, R5, 0.5 ;  /* 0x3f0000004a137423 */ /* 0x000fc60000000005 */
[----:B------:R-:W-:Y:S01]  /*22f0*/  @!P1 LEA.HI.X R17, R17, R0, R45, 0x1, P2 ;  /* 0x0000000011119211 */ /* 0x000fe200010f0c2d */
[----:B------:R-:W-:Y:S01]  /*2300*/  FMUL R72, R19, R72 ;  /* 0x0000004813487220 */ /* 0x000fe20000400000 */
[-C--:B------:R-:W-:Y:S01]  /*2310*/  FFMA R19, R54, R5.reuse, 0.5 ;  /* 0x3f00000036137423 */ /* 0x080fe20000000005 */
[----:B------:R-:W-:Y:S01]  /*2320*/  FFMA R52, R52, R5, 0.5 ;  /* 0x3f00000034347423 */ /* 0x000fe20000000005 */
[----:B------:R-:W-:-:S03]  /*2330*/  FMUL R56, R56, R61 ;  /* 0x0000003d38387220 */ /* 0x000fc60000400000 */
[----:B------:R-:W-:Y:S01]  /*2340*/  FMUL R52, R52, R51 ;  /* 0x0000003334347220 */ /* 0x000fe20000400000 */
[----:B------:R-:W-:Y:S01]  /*2350*/  FMUL R50, R19, R50 ;  /* 0x0000003213327220 */ /* 0x000fe20000400000 */
[----:B------:R-:W-:Y:S01]  /*2360*/  FFMA R70, R70, R5, 0.5 ;  /* 0x3f00000046467423 */ /* 0x000fe20000000005 */
[----:B------:R-:W-:Y:S03]  /*2370*/  BSSY B0, `(.L_x_29630) ;  /* 0x000002b000007945 */ /* 0x000fe60003800000 */
[----:B------:R-:W-:Y:S01]  /*2380*/  FMUL R70, R70, R73 ;  /* 0x0000004946467220 */ /* 0x000fe20000400000 */
[-C--:B--2---:R-:W-:Y:S01]  /*2390*/  FMUL R53, R18, R3.reuse ;  /* 0x0000000312357220 */ /* 0x084fe20000400000 */
[C---:B------:R-:W-:Y:S01]  /*23a0*/  FMUL R40, R76.reuse, R3 ;  /* 0x000000034c287220 */ /* 0x040fe20000400000 */
[----:B------:R-:W-:-:S03]  /*23b0*/  FMNMX R18, |R76|, R41, !PT ;  /* 0x000000294c127209 */ /* 0x000fc60007800200 */
[----:B------:R-:W-:Y:S02]  /*23c0*/  F2FP.SATFINITE.E4M3.F32.PACK_AB_MERGE_C R53, RZ, R53, RZ ;  /* 0x00000035ff35723e */ /* 0x000fe400048070ff */
[----:B------:R-:W-:Y:S02]  /*23d0*/  F2FP.SATFINITE.E4M3.F32.PACK_AB_MERGE_C R40, RZ, R40, RZ ;  /* 0x00000028ff28723e */ /* 0x000fe400048070ff */
[----:B------:R-:W-:Y:S02]  /*23e0*/  @!P1 LOP3.LUT R41, R42, 0x1f, R57, 0xf8, !PT ;  /* 0x0000001f2a299812 */ /* 0x000fe400078ef839 */
[----:B------:R-:W-:Y:S02]  /*23f0*/  @!P1 PRMT R47, R40, 0x7604, R53 ;  /* 0x00007604282f9816 */ /* 0x000fe40000000035 */
[C---:B------:R-:W-:Y:S01]  /*2400*/  FMNMX R18, |R55|.reuse, R18, !PT ;  /* 0x0000001237127209 */ /* 0x040fe20007800200 */
[-C--:B------:R-:W-:Y:S01]  /*2410*/  FMUL R59, R55, R3.reuse ;  /* 0x00000003373b7220 */ /* 0x080fe20000400000 */
[----:B------:R-:W-:Y:S01]  /*2420*/  @!P1 IADD3 R41, P2, R41, R12, RZ ;  /* 0x0000000c29299210 */ /* 0x000fe20007f5e0ff */
[----:B------:R0:W-:Y:S01]  /*2430*/  @!P1 STG.E.U16 desc[UR8][R16.64], R47 ;  /* 0x0000002f10009986 */ /* 0x0001e2000c101508 */
[----:B------:R-:W-:-:S02]  /*2440*/  FMUL R54, R49, R3 ;  /* 0x0000000331367220 */ /* 0x000fc40000400000 */
[----:B------:R-:W-:-:S03]  /*2450*/  F2FP.SATFINITE.E4M3.F32.PACK_AB_MERGE_C R59, RZ, R59, RZ ;  /* 0x0000003bff3b723e */ /* 0x000fc600048070ff */
[----:B------:R-:W-:Y:S02]  /*2460*/  F2FP.SATFINITE.E4M3.F32.PACK_AB_MERGE_C R54, RZ, R54, RZ ;  /* 0x00000036ff36723e */ /* 0x000fe400048070ff */
[----:B0-----:R-:W-:Y:S01]  /*2470*/  FMNMX R17, |R49|, R18, !PT ;  /* 0x0000001231117209 */ /* 0x001fe20007800200 */
[----:B------:R-:W-:Y:S01]  /*2480*/  @!P1 IMAD.X R16, R45, 0x1, R11, P2 ;  /* 0x000000012d109824 */ /* 0x000fe200010e060b */
[C---:B------:R-:W-:Y:S02]  /*2490*/  @!P1 LEA R18, P2, R41.reuse, R2, 0x1 ;  /* 0x0000000229129211 */ /* 0x040fe400078408ff */
[C---:B------:R-:W-:Y:S01]  /*24a0*/  FMNMX R51, |R48|.reuse, R17, !PT ;  /* 0x0000001130337209 */ /* 0x040fe20007800200 */
[-C--:B------:R-:W-:Y:S01]  /*24b0*/  FMUL R55, R48, R3.reuse ;  /* 0x0000000330377220 */ /* 0x080fe20000400000 */
[----:B------:R-:W-:Y:S01]  /*24c0*/  @!P1 LEA.HI.X R19, R41, R0, R16, 0x1, P2 ;  /* 0x0000000029139211 */ /* 0x000fe200010f0c10 */
[-C--:B------:R-:W-:Y:S01]  /*24d0*/  FMUL R16, R60, R3.reuse ;  /* 0x000000033c107220 */ /* 0x080fe20000400000 */
[----:B------:R-:W-:Y:S01]  /*24e0*/  @!P1 PRMT R47, R54, 0x7604, R59 ;  /* 0x00007604362f9816 */ /* 0x000fe2000000003b */
[----:B------:R-:W-:Y:S01]  /*24f0*/  FMUL R17, R56, R3 ;  /* 0x0000000338117220 */ /* 0x000fe20000400000 */
[C---:B------:R-:W-:Y:S01]  /*2500*/  FMNMX R51, |R46|.reuse, R51, !PT ;  /* 0x000000332e337209 */ /* 0x040fe20007800200 */
[----:B------:R-:W-:Y:S01]  /*2510*/  FMUL R46, R46, R3 ;  /* 0x000000032e2e7220 */ /* 0x000fe20000400000 */
[----:B------:R-:W-:Y:S01]  /*2520*/  @!P1 LOP3.LUT R41, R42, 0x1f, R57, 0xf8, !PT ;  /* 0x0000001f2a299812 */ /* 0x000fe200078ef839 */
[----:B------:R0:W-:Y:S01]  /*2530*/  @!P1 STG.E.U16 desc[UR8][R18.64], R47 ;  /* 0x0000002f12009986 */ /* 0x0001e2000c101508 */
[----:B------:R-:W-:-:S02]  /*2540*/  F2FP.SATFINITE.E4M3.F32.PACK_AB_MERGE_C R55, RZ, R55, RZ ;  /* 0x00000037ff37723e */ /* 0x000fc400048070ff */
[----:B------:R-:W-:Y:S02]  /*2550*/  F2FP.SATFINITE.E4M3.F32.PACK_AB_MERGE_C R16, RZ, R16, RZ ;  /* 0x00000010ff10723e */ /* 0x000fe400048070ff */
[----:B------:R-:W-:Y:S02]  /*2560*/  F2FP.SATFINITE.E4M3.F32.PACK_AB_MERGE_C R17, RZ, R17, RZ ;  /* 0x00000011ff11723e */ /* 0x000fe400048070ff */
[----:B0-----:R-:W-:Y:S01]  /*2570*/  F2FP.SATFINITE.E4M3.F32.PACK_AB_MERGE_C R18, RZ, R46, RZ ;  /* 0x0000002eff12723e */ /* 0x001fe200048070ff */
[----:B------:R-:W-:Y:S06]  /*2580*/  @P1 BRA `(.L_x_29631) ;  /* 0x0000000000241947 */ /* 0x000fec0003800000 */
[----:B------:R-:W-:Y:S02]  /*2590*/  LOP3.LUT R19, R42, 0x1f, R57, 0xf8, !PT ;  /* 0x0000001f2a137812 */ /* 0x000fe400078ef839 */
[----:B------:R-:W-:Y:S02]  /*25a0*/  LOP3.LUT R46, R32, 0xfffffffe, RZ, 0xc0, !PT ;  /* 0xfffffffe202e7812 */ /* 0x000fe400078ec0ff */
[----:B------:R-:W-:Y:S02]  /*25b0*/  LOP3.LUT R47, R33, 0x7fffffff, RZ, 0xc0, !PT ;  /* 0x7fffffff212f7812 */ /* 0x000fe400078ec0ff */
[----:B------:R-:W-:-:S04]  /*25c0*/  IADD3 R19, P2, R19, R46, RZ ;  /* 0x0000002e13137210 */ /* 0x000fc80007f5e0ff */
[----:B------:R-:W-:Y:S02]  /*25d0*/  IADD3.X R47, R47, R45, RZ, P2, !PT ;  /* 0x0000002d2f2f7210 */ /* 0x000fe400017fe4ff */
[----:B------:R-:W-:-:S04]  /*25e0*/  LEA R46, P2, R19, R2, 0x1 ;  /* 0x00000002132e7211 */ /* 0x000fc800078408ff */
[----:B------:R-:W-:Y:S02]  /*25f0*/  LEA.HI.X R47, R19, R0, R47, 0x1, P2 ;  /* 0x00000000132f7211 */ /* 0x000fe400010f0c2f */
[----:B------:R-:W-:-:S05]  /*2600*/  PRMT R19, R18, 0x7604, R55 ;  /* 0x0000760412137816 */ /* 0x000fca0000000037 */
[----:B------:R0:W-:Y:S02]  /*2610*/  STG.E.U16 desc[UR8][R46.64], R19 ;  /* 0x000000132e007986 */ /* 0x0001e4000c101508 */
.L_x_29631:
[----:B------:R-:W-:Y:S05]  /*2620*/  BSYNC B0 ;  /* 0x0000000000007941 */ /* 0x000fea0003800000 */
.L_x_29630:
[----:B------:R-:W-:Y:S04]  /*2630*/  BSSY B0, `(.L_x_29632) ;  /* 0x000000a000007945 */ /* 0x000fe80003800000 */
[----:B------:R-:W-:Y:S05]  /*2640*/  @P1 BRA `(.L_x_29633) ;  /* 0x0000000000201947 */ /* 0x000fea0003800000 */
[----:B------:R-:W-:Y:S01]  /*2650*/  LOP3.LUT R44, R42, 0x1f, R57, 0xf8, !PT ;  /* 0x0000001f2a2c7812 */ /* 0x000fe200078ef839 */
[----:B0-----:R-:W-:-:S04]  /*2660*/  IMAD R19, R11, 0x3, RZ ;  /* 0x000000030b137824 */ /* 0x001fc800078e02ff */
[----:B------:R-:W-:-:S04]  /*2670*/  IMAD.WIDE.U32 R48, R12, 0x3, R44 ;  /* 0x000000030c307825 */ /* 0x000fc800078e002c */
[----:B------:R-:W-:Y:S01]  /*2680*/  IMAD.IADD R19, R19, 0x1, R49 ;  /* 0x0000000113137824 */ /* 0x000fe200078e0231 */
[----:B------:R-:W-:-:S04]  /*2690*/  LEA R46, P2, R48, R2, 0x1 ;  /* 0x00000002302e7211 */ /* 0x000fc800078408ff */
[----:B------:R-:W-:Y:S02]  /*26a0*/  LEA.HI.X R47, R48, R0, R19, 0x1, P2 ;  /* 0x00000000302f7211 */ /* 0x000fe400010f0c13 */
[----:B------:R-:W-:-:S05]  /*26b0*/  PRMT R19, R17, 0x7604, R16 ;  /* 0x0000760411137816 */ /* 0x000fca0000000010 */
[----:B------:R1:W-:Y:S02]  /*26c0*/  STG.E.U16 desc[UR8][R46.64], R19 ;  /* 0x000000132e007986 */ /* 0x0003e4000c101508 */
.L_x_29633:
[----:B------:R-:W-:Y:S05]  /*26d0*/  BSYNC B0 ;  /* 0x0000000000007941 */ /* 0x000fea0003800000 */
.L_x_29632:
[-C--:B01----:R-:W-:Y:S01]  /*26e0*/  FMUL R19, R72, R3.reuse ;  /* 0x0000000348137220 */ /* 0x083fe20000400000 */
[----:B------:R-:W-:Y:S01]  /*26f0*/  FMUL R46, R70, R3 ;  /* 0x00000003462e7220 */ /* 0x000fe20000400000 */
[C---:B------:R-:W-:Y:S01]  /*2700*/  @!P1 LEA R41, P2, R12.reuse, R41, 0x2 ;  /* 0x000000290c299211 */ /* 0x040fe200078410ff */
[----:B------:R-:W-:Y:S02]  /*2710*/  BSSY B0, `(.L_x_29634) ;  /* 0x000001a000007945 */ /* 0x000fe40003800000 */
[----:B------:R-:W-:Y:S02]  /*2720*/  F2FP.SATFINITE.E4M3.F32.PACK_AB_MERGE_C R48, RZ, R19, RZ ;  /* 0x00000013ff30723e */ /* 0x000fe400048070ff */
[----:B------:R-:W-:Y:S02]  /*2730*/  F2FP.SATFINITE.E4M3.F32.PACK_AB_MERGE_C R61, RZ, R46, RZ ;  /* 0x0000002eff3d723e */ /* 0x000fe400048070ff */
[----:B------:R-:W-:Y:S02]  /*2740*/  @!P1 LEA.HI.X R19, R12, R45, R11, 0x2, P2 ;  /* 0x0000002d0c139211 */ /* 0x000fe400010f140b */
[----:B------:R-:W-:-:S02]  /*2750*/  @!P1 LEA R46, P2, R41, R2, 0x1 ;  /* 0x00000002292e9211 */ /* 0x000fc400078408ff */
[----:B------:R-:W-:Y:S02]  /*2760*/  @!P1 PRMT R49, R61, 0x7604, R48 ;  /* 0x000076043d319816 */ /* 0x000fe40000000030 */
[----:B------:R-:W-:Y:S01]  /*2770*/  @!P1 LEA.HI.X R47, R41, R0, R19, 0x1, P2 ;  /* 0x00000000292f9211 */ /* 0x000fe200010f0c13 */
[-C--:B------:R-:W-:Y:S01]  /*2780*/  FMUL R19, R68, R3.reuse ;  /* 0x0000000344137220 */ /* 0x080fe20000400000 */
[----:B------:R-:W-:Y:S01]  /*2790*/  FMUL R41, R66, R3 ;  /* 0x0000000342297220 */ /* 0x000fe20000400000 */
[----:B------:R-:W-:Y:S02]  /*27a0*/  LOP3.LUT R48, R48, 0xffff, RZ, 0xc0, !PT ;  /* 0x0000ffff30307812 */ /* 0x000fe400078ec0ff */
[----:B------:R0:W-:Y:S01]  /*27b0*/  @!P1 STG.E.U16 desc[UR8][R46.64], R49 ;  /* 0x000000312e009986 */ /* 0x0001e2000c101508 */
[----:B------:R-:W-:Y:S02]  /*27c0*/  LOP3.LUT R61, R61, 0xffff, RZ, 0xc0, !PT ;  /* 0x0000ffff3d3d7812 */ /* 0x000fe400078ec0ff */
[----:B------:R-:W-:-:S02]  /*27d0*/  F2FP.SATFINITE.E4M3.F32.PACK_AB_MERGE_C R63, RZ, R19, RZ ;  /* 0x00000013ff3f723e */ /* 0x000fc400048070ff */
[----:B------:R-:W-:Y:S02]  /*27e0*/  LOP3.LUT R74, R48, 0xff, RZ, 0xc0, !PT ;  /* 0x000000ff304a7812 */ /* 0x000fe400078ec0ff */
[----:B------:R-:W-:Y:S02]  /*27f0*/  LOP3.LUT R61, R61, 0xff, RZ, 0xc0, !PT ;  /* 0x000000ff3d3d7812 */ /* 0x000fe400078ec0ff */
[----:B------:R-:W-:Y:S01]  /*2800*/  F2FP.SATFINITE.E4M3.F32.PACK_AB_MERGE_C R76, RZ, R41, RZ ;  /* 0x00000029ff4c723e */ /* 0x000fe200048070ff */
[----:B------:R-:W-:Y:S06]  /*2810*/  @P1 BRA `(.L_x_29635) ;  /* 0x0000000000241947 */ /* 0x000fec0003800000 */
[----:B------:R-:W-:Y:S01]  /*2820*/  LOP3.LUT R48, R42, 0x1f, R57, 0xf8, !PT ;  /* 0x0000001f2a307812 */ /* 0x000fe200078ef839 */
[----:B------:R-:W-:Y:S01]  /*2830*/  IMAD R19, R11, 0x5, RZ ;  /* 0x000000050b137824 */ /* 0x000fe200078e02ff */
[----:B0-----:R-:W-:-:S03]  /*2840*/  MOV R49, R45 ;  /* 0x0000002d00317202 */ /* 0x001fc60000000f00 */
[----:B------:R-:W-:-:S04]  /*2850*/  IMAD.WIDE.U32 R48, R12, 0x5, R48 ;  /* 0x000000050c307825 */ /* 0x000fc800078e0030 */
[----:B------:R-:W-:Y:S01]  /*2860*/  IMAD.IADD R19, R19, 0x1, R49 ;  /* 0x0000000113137824 */ /* 0x000fe200078e0231 */
[----:B------:R-:W-:-:S04]  /*2870*/  LEA R46, P2, R48, R2, 0x1 ;  /* 0x00000002302e7211 */ /* 0x000fc800078408ff */
[----:B------:R-:W-:Y:S02]  /*2880*/  LEA.HI.X R47, R48, R0, R19, 0x1, P2 ;  /* 0x00000000302f7211 */ /* 0x000fe400010f0c13 */
[----:B------:R-:W-:-:S05]  /*2890*/  PRMT R19, R76, 0x7604, R63 ;  /* 0x000076044c137816 */ /* 0x000fca000000003f */
[----:B------:R1:W-:Y:S02]  /*28a0*/  STG.E.U16 desc[UR8][R46.64], R19 ;  /* 0x000000132e007986 */ /* 0x0003e4000c101508 */
.L_x_29635:
[----:B------:R-:W-:Y:S05]  /*28b0*/  BSYNC B0 ;  /* 0x0000000000007941 */ /* 0x000fea0003800000 */
.L_x_29634:
[----:B------:R-:W-:Y:S01]  /*28c0*/  PRMT R41, R76, 0x7104, RZ ;  /* 0x000071044c297816 */ /* 0x000fe200000000ff */
[-C--:B01----:R-:W-:Y:S01]  /*28d0*/  FMUL R46, R64, R3.reuse ;  /* 0x00000003402e7220 */ /* 0x083fe20000400000 */
[----:B------:R-:W-:Y:S01]  /*28e0*/  PRMT R19, R63, 0x7104, RZ ;  /* 0x000071043f137816 */ /* 0x000fe200000000ff */
[----:B------:R-:W-:Y:S01]  /*28f0*/  BSSY B0, `(.L_x_29636) ;  /* 0x0000010000007945 */ /* 0x000fe20003800000 */
[----:B------:R-:W-:Y:S01]  /*2900*/  LOP3.LUT R41, R61, 0xff00, R41, 0xf8, !PT ;  /* 0x0000ff003d297812 */ /* 0x000fe200078ef829 */
[----:B------:R-:W-:Y:S01]  /*2910*/  FMUL R61, R62, R3 ;  /* 0x000000033e3d7220 */ /* 0x000fe20000400000 */
[----:B------:R-:W-:Y:S02]  /*2920*/  LOP3.LUT R19, R74, 0xff00, R19, 0xf8, !PT ;  /* 0x0000ff004a137812 */ /* 0x000fe400078ef813 */
[----:B------:R-:W-:Y:S02]  /*2930*/  F2FP.SATFINITE.E4M3.F32.PACK_AB_MERGE_C R74, RZ, R46, RZ ;  /* 0x0000002eff4a723e */ /* 0x000fe400048070ff */
        /* <DEDUP_REMOVED lines=11> */
.L_x_29637:
[----:B------:R-:W-:Y:S05]  /*29f0*/  BSYNC B0 ;  /* 0x0000000000007941 */ /* 0x000fea0003800000 */
.L_x_29636:
[----:B0-----:R-:W-:Y:S01]  /*2a00*/  FMUL R46, R50, R3 ;  /* 0x00000003322e7220 */ /* 0x001fe20000400000 */
[----:B------:R-:W-:Y:S01]  /*2a10*/  SHF.L.U32 R47, R74, 0x10, RZ ;  /* 0x000000104a2f7819 */ /* 0x000fe200000006ff */
[----:B------:R-:W-:Y:S01]  /*2a20*/  BSSY B0, `(.L_x_29638) ;  /* 0x0000017000007945 */ /* 0x000fe20003800000 */
[----:B------:R-:W-:Y:S02]  /*2a30*/  SHF.L.U32 R61, R61, 0x10, RZ ;  /* 0x000000103d3d7819 */ /* 0x000fe400000006ff */
[----:B------:R-:W-:Y:S02]  /*2a40*/  F2FP.SATFINITE.E4M3.F32.PACK_AB_MERGE_C R46, RZ, R46, RZ ;  /* 0x0000002eff2e723e */ /* 0x000fe400048070ff */
[----:B------:R-:W-:Y:S02]  /*2a50*/  LOP3.LUT R47, R47, 0xff0000, RZ, 0xc0, !PT ;  /* 0x00ff00002f2f7812 */ /* 0x000fe400078ec0ff */
[----:B------:R-:W-:Y:S02]  /*2a60*/  LOP3.LUT R48, R46, 0xffff, RZ, 0xc0, !PT ;  /* 0x0000ffff2e307812 */ /* 0x000fe400078ec0ff */
[----:B------:R-:W-:-:S03]  /*2a70*/  LOP3.LUT R61, R61, 0xff0000, RZ, 0xc0, !PT ;  /* 0x00ff00003d3d7812 */ /* 0x000fc600078ec0ff */
[----:B------:R-:W-:-:S05]  /*2a80*/  IMAD.SHL.U32 R48, R48, 0x1000000, RZ ;  /* 0x0100000030307824 */ /* 0x000fca00078e00ff */
[----:B------:R-:W-:Y:S01]  /*2a90*/  LOP3.LUT R19, R48, R19, R47, 0xfe, !PT ;  /* 0x0000001330137212 */ /* 0x000fe200078efe2f */
[----:B------:R-:W-:-:S05]  /*2aa0*/  FMUL R47, R52, R3 ;  /* 0x00000003342f7220 */ /* 0x000fca0000400000 */
[----:B------:R-:W-:-:S04]  /*2ab0*/  F2FP.SATFINITE.E4M3.F32.PACK_AB_MERGE_C R49, RZ, R47, RZ ;  /* 0x0000002fff31723e */ /* 0x000fc800048070ff */
[----:B------:R-:W-:-:S05]  /*2ac0*/  LOP3.LUT R47, R49, 0xffff, RZ, 0xc0, !PT ;  /* 0x0000ffff312f7812 */ /* 0x000fca00078ec0ff */
[----:B------:R-:W-:-:S05]  /*2ad0*/  IMAD.SHL.U32 R48, R47, 0x1000000, RZ ;  /* 0x010000002f307824 */ /* 0x000fca00078e00ff */
[----:B------:R-:W-:Y:S01]  /*2ae0*/  LOP3.LUT R41, R48, R41, R61, 0xfe, !PT ;  /* 0x0000002930297212 */ /* 0x000fe200078efe3d */
[----:B------:R-:W-:Y:S06]  /*2af0*/  @P1 BRA `(.L_x_29639) ;  /* 0x0000000000241947 */ /* 0x000fec0003800000 */
[----:B------:R-:W-:Y:S01]  /*2b00*/  LOP3.LUT R48, R42, 0x1f, R57, 0xf8, !PT ;  /* 0x0000001f2a307812 */ /* 0x000fe200078ef839 */
[----:B------:R-:W-:Y:S01]  /*2b10*/  IMAD R47, R11, 0x7, RZ ;  /* 0x000000070b2f7824 */ /* 0x000fe200078e02ff */
[----:B------:R-:W-:Y:S02]  /*2b20*/  PRMT R57, R49, 0x7604, R46 ;  /* 0x0000760431397816 */ /* 0x000fe4000000002e */
[----:B------:R-:W-:-:S03]  /*2b30*/  MOV R49, R45 ;  /* 0x0000002d00317202 */ /* 0x000fc60000000f00 */
[----:B------:R-:W-:-:S04]  /*2b40*/  IMAD.WIDE.U32 R48, R12, 0x7, R48 ;  /* 0x000000070c307825 */ /* 0x000fc800078e0030 */
[----:B------:R-:W-:Y:S01]  /*2b50*/  IMAD.IADD R47, R47, 0x1, R49 ;  /* 0x000000012f2f7824 */ /* 0x000fe200078e0231 */
[----:B------:R-:W-:-:S04]  /*2b60*/  LEA R46, P1, R48, R2, 0x1 ;  /* 0x00000002302e7211 */ /* 0x000fc800078208ff */
[----:B------:R-:W-:-:S05]  /*2b70*/  LEA.HI.X R47, R48, R0, R47, 0x1, P1 ;  /* 0x00000000302f7211 */ /* 0x000fca00008f0c2f */
[----:B------:R0:W-:Y:S04]  /*2b80*/  STG.E.U16 desc[UR8][R46.64], R57 ;  /* 0x000000392e007986 */ /* 0x0001e8000c101508 */
.L_x_29639:
[----:B------:R-:W-:Y:S05]  /*2b90*/  BSYNC B0 ;  /* 0x0000000000007941 */ /* 0x000fea0003800000 */
.L_x_29638:
[----:B------:R-:W-:Y:S02]  /*2ba0*/  LOP3.LUT R44, R4, 0x1ffffffc, RZ, 0xc0, !PT ;  /* 0x1ffffffc042c7812 */ /* 0x000fe400078ec0ff */
[----:B------:R-:W-:Y:S02]  /*2bb0*/  LOP3.LUT R43, R58, 0x2, RZ, 0xfc, !PT ;  /* 0x000000023a2b7812 */ /* 0x000fe400078efcff */
[----:B------:R-:W-:Y:S02]  /*2bc0*/  IADD3 R44, R15, 0x1e, -R44 ;  /* 0x0000001e0f2c7810 */ /* 0x000fe40007ffe82c */
[----:B------:R-:W-:Y:S02]  /*2bd0*/  ISETP.GE.U32.AND P1, PT, R43, R10, PT ;  /* 0x0000000a2b00720c */ /* 0x000fe40003f26070 */
[----:B------:R-:W-:Y:S02]  /*2be0*/  LOP3.LUT R44, R44, 0x1f, RZ, 0xc0, !PT ;  /* 0x0000001f2c2c7812 */ /* 0x000fe400078ec0ff */
[----:B------:R-:W-:-:S02]  /*2bf0*/  SHF.L.U32 R43, R12, 0x3, RZ ;  /* 0x000000030c2b7819 */ /* 0x000fc400000006ff */
[----:B------:R-:W-:Y:S02]  /*2c00*/  ISETP.LT.U32.AND P1, PT, R44, R9, !P1 ;  /* 0x000000092c00720c */ /* 0x000fe40004f21070 */
[----:B------:R-:W-:Y:S02]  /*2c10*/  IADD3 R61, P2, R43, R42, RZ ;  /* 0x0000002a2b3d7210 */ /* 0x000fe40007f5e0ff */
[----:B0-----:R-:W-:Y:S02]  /*2c20*/  SHF.L.U64.HI R47, R12, 0x3, R11 ;  /* 0x000000030c2f7819 */ /* 0x001fe4000001020b */
[----:B------:R-:W-:-:S03]  /*2c30*/  FMNMX R51, |R60|, R51, !PT ;  /* 0x000000333c337209 */ /* 0x000fc60007800200 */
[----:B------:R-:W-:Y:S01]  /*2c40*/  IMAD.X R60, R47, 0x1, R45, P2 ;  /* 0x000000012f3c7824 */ /* 0x000fe200010e062d */
[----:B------:R-:W-:Y:S02]  /*2c50*/  FMNMX R51, |R56|, R51, !PT ;  /* 0x0000003338337209 */ /* 0x000fe40007800200 */
[----:B------:R-:W-:-:S04]  /*2c60*/  IADD3 R56, P3, R44, R61, RZ ;  /* 0x0000003d2c387210 */ /* 0x000fc80007f7e0ff */
[----:B------:R-:W-:Y:S02]  /*2c70*/  @P1 IADD3 R42, P2, R56, R43, RZ ;  /* 0x0000002b382a1210 */ /* 0x000fe40007f5e0ff */
[----:B------:R-:W-:Y:S01]  /*2c80*/  IADD3.X R57, RZ, R60, RZ, P3, !PT ;  /* 0x0000003cff397210 */ /* 0x000fe20001ffe4ff */
[----:B------:R-:W-:-:S04]  /*2c90*/  @P1 IMAD R49, R11, 0x9, RZ ;  /* 0x000000090b311824 */ /* 0x000fc800078e02ff */
[----:B------:R-:W-:Y:S01]  /*2ca0*/  @P1 IMAD.X R43, R57, 0x1, R47, P2 ;  /* 0x00000001392b1824 */ /* 0x000fe200010e062f */
[-C--:B------:R-:W-:Y:S01]  /*2cb0*/  @P1 LEA R46, P2, R42, R8.reuse, 0x3 ;  /* 0x000000082a2e1211 */ /* 0x080fe200078418ff */
[----:B------:R-:W-:Y:S01]  /*2cc0*/  @P1 IMAD.WIDE.U32 R44, R12, 0x9, R56 ;  /* 0x000000090c2c1825 */ /* 0x000fe200078e0038 */
[----:B------:R-:W-:Y:S02]  /*2cd0*/  FMNMX R51, |R72|, R51, !PT ;  /* 0x0000003348337209 */ /* 0x000fe40007800200 */
[----:B------:R-:W-:Y:S02]  /*2ce0*/  @P1 LEA.HI.X R47, R42, R7, R43, 0x3, P2 ;  /* 0x000000072a2f1211 */ /* 0x000fe400010f1c2b */
[----:B------:R-:W-:Y:S02]  /*2cf0*/  CS2R R42, SRZ ;  /* 0x00000000002a7805 */ /* 0x000fe4000001ff00 */
[----:B------:R-:W-:Y:S02]  /*2d00*/  @P1 IADD3 R45, R49, R45, RZ ;  /* 0x0000002d312d1210 */ /* 0x000fe40007ffe0ff */
[----:B------:R-:W-:-:S02]  /*2d10*/  @P1 LEA R48, P2, R44, R8, 0x3 ;  /* 0x000000082c301211 */ /* 0x000fc400078418ff */
[----:B------:R-:W-:Y:S01]  /*2d20*/  FMNMX R51, |R70|, R51, !PT ;  /* 0x0000003346337209 */ /* 0x000fe20007800200 */
[----:B------:R0:W5:Y:S01]  /*2d30*/  @P1 LDG.E.64 R42, desc[UR8][R46.64] ;  /* 0x000000082e2a1981 */ /* 0x000162000c1e1b00 */
[----:B------:R-:W-:Y:S02]  /*2d40*/  @P1 LEA.HI.X R49, R44, R7, R45, 0x3, P2 ;  /* 0x000000072c311211 */ /* 0x000fe400010f1c2d */
[----:B------:R-:W-:Y:S02]  /*2d50*/  CS2R R44, SRZ ;  /* 0x00000000002c7805 */ /* 0x000fe4000001ff00 */
[----:B------:R-:W-:Y:S01]  /*2d60*/  FMNMX R51, |R68|, R51, !PT ;  /* 0x0000003344337209 */ /* 0x000fe20007800200 */
[----:B------:R-:W-:Y:S01]  /*2d70*/  @P1 IMAD R63, R11, 0xa, RZ ;  /* 0x0000000a0b3f1824 */ /* 0x000fe200078e02ff */
[----:B0-----:R-:W-:Y:S01]  /*2d80*/  @P1 MOV R47, R57 ;  /* 0x00000039002f1202 */ /* 0x001fe20000000f00 */
[----:B------:R-:W-:Y:S01]  /*2d90*/  @P1 IMAD.MOV.U32 R46, RZ, RZ, R56 ;  /* 0x000000ffff2e1224 */ /* 0x000fe200078e0038 */
[----:B------:R0:W5:Y:S01]  /*2da0*/  @P1 LDG.E.64 R44, desc[UR8][R48.64] ;  /* 0x00000008302c1981 */ /* 0x000162000c1e1b00 */
[----:B------:R-:W-:-:S02]  /*2db0*/  FMNMX R51, |R66|, R51, !PT ;  /* 0x0000003342337209 */ /* 0x000fc40007800200 */
[----:B------:R-:W-:Y:S02]  /*2dc0*/  @P1 IMAD.WIDE.U32 R46, R12, 0xa, R46 ;  /* 0x0000000a0c2e1825 */ /* 0x000fe400078e002e */
[----:B------:R-:W-:Y:S02]  /*2dd0*/  FMNMX R51, |R64|, R51, !PT ;  /* 0x0000003340337209 */ /* 0x000fe40007800200 */
[----:B------:R-:W-:Y:S01]  /*2de0*/  @P1 IMAD.IADD R47, R63, 0x1, R47 ;  /* 0x000000013f2f1824 */ /* 0x000fe200078e022f */
[----:B------:R-:W-:Y:S02]  /*2df0*/  @P1 LEA R68, P2, R46, R8, 0x3 ;  /* 0x000000082e441211 */ /* 0x000fe400078418ff */
[----:B0-----:R-:W-:Y:S01]  /*2e00*/  @P1 MOV R48, R56 ;  /* 0x0000003800301202 */ /* 0x001fe20000000f00 */
[----:B------:R-:W-:Y:S01]  /*2e10*/  @P1 IMAD.MOV.U32 R49, RZ, RZ, R57 ;  /* 0x000000ffff311224 */ /* 0x000fe200078e0039 */
[----:B------:R-:W-:Y:S01]  /*2e20*/  FMNMX R51, |R62|, R51, !PT ;  /* 0x000000333e337209 */ /* 0x000fe20007800200 */
[----:B------:R-:W-:Y:S01]  /*2e30*/  @P1 IMAD R63, R11, 0xb, RZ ;  /* 0x0000000b0b3f1824 */ /* 0x000fe200078e02ff */
[----:B------:R-:W-:Y:S01]  /*2e40*/  @P1 LEA.HI.X R69, R46, R7, R47, 0x3, P2 ;  /* 0x000000072e451211 */ /* 0x000fe200010f1c2f */
[----:B------:R-:W-:Y:S01]  /*2e50*/  @P1 IMAD.WIDE.U32 R48, R12, 0xb, R48 ;  /* 0x0000000b0c301825 */ /* 0x000fe200078e0030 */
[----:B------:R-:W-:-:S02]  /*2e60*/  FMNMX R67, |R50|, R51, !PT ;  /* 0x0000003332437209 */ /* 0x000fc40007800200 */
[----:B------:R-:W-:Y:S02]  /*2e70*/  CS2R R46, SRZ ;  /* 0x00000000002e7805 */ /* 0x000fe4000001ff00 */
[----:B------:R-:W-:Y:S02]  /*2e80*/  @P1 MOV R51, R57 ;  /* 0x0000003900331202 */ /* 0x000fe40000000f00 */
[----:B------:R-:W-:Y:S02]  /*2e90*/  @P1 IADD3 R49, R63, R49, RZ ;  /* 0x000000313f311210 */ /* 0x000fe40007ffe0ff */
[----:B------:R-:W-:Y:S01]  /*2ea0*/  @P1 LEA R64, P2, R48, R8, 0x3 ;  /* 0x0000000830401211 */ /* 0x000fe200078418ff */
[----:B------:R-:W-:Y:S01]  /*2eb0*/  @P1 IMAD.MOV.U32 R50, RZ, RZ, R56 ;  /* 0x000000ffff321224 */ /* 0x000fe200078e0038 */
[----:B------:R-:W-:Y:S01]  /*2ec0*/  LOP3.LUT R66, R53, 0xff, RZ, 0xc0, !PT ;  /* 0x000000ff35427812 */ /* 0x000fe200078ec0ff */
[----:B------:R-:W5:Y:S01]  /*2ed0*/  @P1 LDG.E.64 R46, desc[UR8][R68.64] ;  /* 0x00000008442e1981 */ /* 0x000f62000c1e1b00 */
[----:B------:R-:W-:-:S02]  /*2ee0*/  LOP3.LUT R53, R59, 0xffff, RZ, 0xc0, !PT ;  /* 0x0000ffff3b357812 */ /* 0x000fc400078ec0ff */
[----:B------:R-:W-:Y:S02]  /*2ef0*/  @P1 LEA.HI.X R65, R48, R7, R49, 0x3, P2 ;  /* 0x0000000730411211 */ /* 0x000fe400010f1c31 */
[----:B------:R-:W-:Y:S02]  /*2f00*/  CS2R R48, SRZ ;  /* 0x0000000000307805 */ /* 0x000fe4000001ff00 */
[----:B------:R-:W-:Y:S01]  /*2f10*/  FMNMX R59, |R52|, R67, !PT ;  /* 0x00000043343b7209 */ /* 0x000fe20007800200 */
[----:B------:R-:W-:Y:S01]  /*2f20*/  @P1 IMAD.WIDE.U32 R50, R12, 0xc, R50 ;  /* 0x0000000c0c321825 */ /* 0x000fe200078e0032 */
[----:B------:R-:W-:Y:S02]  /*2f30*/  PRMT R66, R53, 0x7604, R66 ;  /* 0x0000760435427816 */ /* 0x000fe40000000042 */
[----:B------:R-:W-:Y:S01]  /*2f40*/  @P1 MOV R52, R56 ;  /* 0x0000003800341202 */ /* 0x000fe20000000f00 */
[----:B------:R-:W-:Y:S01]  /*2f50*/  @P1 IMAD R63, R11, 0xc, RZ ;  /* 0x0000000c0b3f1824 */ /* 0x000fe200078e02ff */
[----:B------:R0:W5:Y:S01]  /*2f60*/  @P1 LDG.E.64 R48, desc[UR8][R64.64] ;  /* 0x0000000840301981 */ /* 0x000162000c1e1b00 */
[----:B------:R-:W-:Y:S01]  /*2f70*/  @P1 IMAD.MOV.U32 R53, RZ, RZ, R57 ;  /* 0x000000ffff351224 */ /* 0x000fe200078e0039 */
[----:B------:R-:W-:Y:S01]  /*2f80*/  @P1 LEA R62, P2, R50, R8, 0x3 ;  /* 0x00000008323e1211 */ /* 0x000fe200078418ff */
[----:B------:R-:W-:-:S02]  /*2f90*/  @P1 IMAD.IADD R51, R63, 0x1, R51 ;  /* 0x000000013f331824 */ /* 0x000fc400078e0233 */
[----:B------:R-:W-:-:S03]  /*2fa0*/  @P1 IMAD.WIDE.U32 R52, R12, 0xd, R52 ;  /* 0x0000000d0c341825 */ /* 0x000fc600078e0034 */
[----:B------:R-:W-:Y:S02]  /*2fb0*/  @P1 LEA.HI.X R63, R50, R7, R51, 0x3, P2 ;  /* 0x00000007323f1211 */ /* 0x000fe400010f1c33 */
[----:B------:R-:W-:Y:S01]  /*2fc0*/  CS2R R50, SRZ ;  /* 0x0000000000327805 */ /* 0x000fe2000001ff00 */
[----:B0-----:R-:W-:Y:S01]  /*2fd0*/  @P1 IMAD R65, R11, 0xd, RZ ;  /* 0x0000000d0b411824 */ /* 0x001fe200078e02ff */
[----:B------:R-:W-:-:S04]  /*2fe0*/  @P1 LEA R64, P2, R52, R8, 0x3 ;  /* 0x0000000834401211 */ /* 0x000fc800078418ff */
[----:B------:R-:W-:Y:S01]  /*2ff0*/  @P1 IADD3 R53, R65, R53, RZ ;  /* 0x0000003541351210 */ /* 0x000fe20007ffe0ff */
[----:B------:R0:W5:Y:S03]  /*3000*/  @P1 LDG.E.64 R50, desc[UR8][R62.64] ;  /* 0x000000083e321981 */ /* 0x000166000c1e1b00 */
[----:B------:R-:W-:Y:S02]  /*3010*/  @P1 LEA.HI.X R65, R52, R7, R53, 0x3, P2 ;  /* 0x0000000734411211 */ /* 0x000fe400010f1c35 */
[----:B------:R-:W-:-:S06]  /*3020*/  CS2R R52, SRZ ;  /* 0x0000000000347805 */ /* 0x000fcc000001ff00 */
[----:B------:R1:W5:Y:S01]  /*3030*/  @P1 LDG.E.64 R52, desc[UR8][R64.64] ;  /* 0x0000000840341981 */ /* 0x000362000c1e1b00 */
[----:B0-----:R-:W-:Y:S02]  /*3040*/  LOP3.LUT R63, R54, 0xffff, RZ, 0xc0, !PT ;  /* 0x0000ffff363f7812 */ /* 0x001fe400078ec0ff */
[----:B------:R-:W-:Y:S02]  /*3050*/  @P1 IADD3 R54, R15, 0x1e, -R58 ;  /* 0x0000001e0f361810 */ /* 0x000fe40007ffe83a */
[----:B------:R-:W-:Y:S02]  /*3060*/  LOP3.LUT R55, R55, 0xffff, RZ, 0xc0, !PT ;  /* 0x0000ffff37377812 */ /* 0x000fe400078ec0ff */
[----:B------:R-:W-:Y:S02]  /*3070*/  @P1 LOP3.LUT R54, R54, 0x1f, RZ, 0xc0, !PT ;  /* 0x0000001f36361812 */ /* 0x000fe400078ec0ff */
[----:B------:R-:W-:Y:S01]  /*3080*/  LOP3.LUT R40, R40, 0xff, RZ, 0xc0, !PT ;  /* 0x000000ff28287812 */ /* 0x000fe200078ec0ff */
[----:B-1---5:R-:W-:Y:S01]  /*3090*/  FMUL R65, R22, 0.035677410662174224854 ;  /* 0x3d12227a16417820 */ /* 0x022fe20000400000 */
[----:B------:R-:W-:Y:S01]  /*30a0*/  IMAD.U32 R55, R55, 0x10000, RZ ;  /* 0x0001000037377824 */ /* 0x000fe200078e00ff */
[----:B------:R-:W-:-:S02]  /*30b0*/  LOP3.LUT R66, R66, 0xffff, RZ, 0xc0, !PT ;  /* 0x0000ffff42427812 */ /* 0x000fc400078ec0ff */
[-C--:B------:R-:W-:Y:S01]  /*30c0*/  FFMA R65, R65, R22.reuse, 0.79788458347320556641 ;  /* 0x3f4c422a41417423 */ /* 0x080fe20000000016 */
[----:B------:R-:W-:Y:S02]  /*30d0*/  @P1 IADD3 R54, P2, R54, R61, RZ ;  /* 0x0000003d36361210 */ /* 0x000fe40007f5e0ff */
[----:B------:R-:W-:Y:S01]  /*30e0*/  PRMT R40, R63, 0x7604, R40 ;  /* 0x000076043f287816 */ /* 0x000fe20000000028 */
[----:B------:R-:W-:Y:S01]  /*30f0*/  FMUL R64, R65, R22 ;  /* 0x0000001641407220 */ /* 0x000fe20000400000 */
[----:B------:R-:W-:Y:S01]  /*3100*/  LOP3.LUT R18, R18, 0xffff, RZ, 0xc0, !PT ;  /* 0x0000ffff12127812 */ /* 0x000fe200078ec0ff */
[----:B------:R-:W-:Y:S01]  /*3110*/  @P1 IMAD R63, R11, 0xf, RZ ;  /* 0x0000000f0b3f1824 */ /* 0x000fe200078e02ff */
[----:B------:R-:W-:Y:S01]  /*3120*/  LOP3.LUT R66, R66, 0xff0000, R55, 0xf8, !PT ;  /* 0x00ff000042427812 */ /* 0x000fe200078ef837 */
[----:B------:R-:W-:Y:S01]  /*3130*/  FMUL R65, |R64|, 2.8853900432586669922 ;  /* 0x4038aa3b40417820 */ /* 0x000fe20000400200 */
[----:B------:R-:W-:-:S05]  /*3140*/  @P1 IADD3.X R55, RZ, R60, RZ, P2, !PT ;  /* 0x0000003cff371210 */ /* 0x000fca00017fe4ff */
[----:B------:R-:W0:Y:S01]  /*3150*/  MUFU.EX2 R65, R65 ;  /* 0x0000004100417308 */ /* 0x000e220000000800 */
[----:B------:R-:W-:Y:S01]  /*3160*/  LOP3.LUT R40, R40, 0xffff, RZ, 0xc0, !PT ;  /* 0x0000ffff28287812 */ /* 0x000fe200078ec0ff */
[----:B------:R-:W-:Y:S01]  /*3170*/  @P1 IMAD.WIDE.U32 R54, R12, 0xf, R54 ;  /* 0x0000000f0c361825 */ /* 0x000fe200078e0036 */
[----:B------:R-:W-:-:S03]  /*3180*/  SHF.L.U32 R67, R18, 0x10, RZ ;  /* 0x0000001012437819 */ /* 0x000fc600000006ff */
[----:B------:R-:W-:Y:S01]  /*3190*/  @P1 IMAD.IADD R55, R63, 0x1, R55 ;  /* 0x000000013f371824 */ /* 0x000fe200078e0237 */
[----:B------:R-:W-:Y:S02]  /*31a0*/  LOP3.LUT R40, R40, 0xff0000, R67, 0xf8, !PT ;  /* 0x00ff000028287812 */ /* 0x000fe400078ef843 */
[----:B------:R-:W-:-:S04]  /*31b0*/  @P1 LEA R62, P2, R54, R8, 0x3 ;  /* 0x00000008363e1211 */ /* 0x000fc800078418ff */
[----:B------:R-:W-:Y:S02]  /*31c0*/  @P1 LEA.HI.X R63, R54, R7, R55, 0x3, P2 ;  /* 0x00000007363f1211 */ /* 0x000fe400010f1c37 */
[----:B------:R-:W-:Y:S01]  /*31d0*/  CS2R R54, SRZ ;  /* 0x0000000000367805 */ /* 0x000fe2000001ff00 */
[----:B0-----:R-:W-:Y:S01]  /*31e0*/  FADD R67, R65, 1 ;  /* 0x3f80000041437421 */ /* 0x001fe20000000000 */
[----:B------:R-:W-:-:S04]  /*31f0*/  LOP3.LUT R16, R16, 0xffff, RZ, 0xc0, !PT ;  /* 0x0000ffff10107812 */ /* 0x000fc800078ec0ff */
[----:B------:R0:W5:Y:S01]  /*3200*/  @P1 LDG.E.64 R54, desc[UR8][R62.64] ;  /* 0x000000083e361981 */ /* 0x000162000c1e1b00 */
[C---:B------:R-:W-:Y:S01]  /*3210*/  FMUL R65, R64.reuse, R64 ;  /* 0x0000004040417220 */ /* 0x040fe20000400000 */
[----:B------:R-:W-:Y:S01]  /*3220*/  LOP3.LUT R17, R17, 0xffff, RZ, 0xc0, !PT ;  /* 0x0000ffff11117812 */ /* 0x000fe200078ec0ff */
[----:B------:R-:W1:Y:S01]  /*3230*/  MUFU.RCP R67, R67 ;  /* 0x0000004300437308 */ /* 0x000e620000001000 */
[C---:B------:R-:W-:Y:S02]  /*3240*/  FSETP.GE.AND P3, PT, |R64|.reuse, 0.60000002384185791016, PT ;  /* 0x3f19999a4000780b */ /* 0x040fe40003f66200 */
[----:B------:R-:W-:Y:S02]  /*3250*/  SHF.L.U32 R17, R17, 0x18, RZ ;  /* 0x0000001811117819 */ /* 0x000fe400000006ff */
[----:B------:R-:W-:Y:S01]  /*3260*/  FSETP.GE.AND P2, PT, |R64|, 9.010913848876953125, PT ;  /* 0x41102cb44000780b */ /* 0x000fe20003f46200 */
[----:B0-----:R-:W-:Y:S02]  /*3270*/  IMAD.SHL.U32 R63, R16, 0x1000000, RZ ;  /* 0x01000000103f7824 */ /* 0x001fe400078e00ff */
[----:B------:R-:W-:Y:S01]  /*3280*/  FFMA R62, R65, R6, -0.052303962409496307373 ;  /* 0xbd563cae413e7423 */ /* 0x000fe20000000006 */
[----:B------:R-:W-:Y:S01]  /*3290*/  IMAD.MOV.U32 R16, RZ, RZ, 0x3f800000 ;  /* 0x3f800000ff107424 */ /* 0x000fe200078e00ff */
[----:B------:R-:W-:-:S02]  /*32a0*/  LOP3.LUT R40, R40, 0xff000000, R17, 0xf8, !PT ;  /* 0xff00000028287812 */ /* 0x000fc400078ef811 */
[----:B------:R-:W-:Y:S01]  /*32b0*/  LOP3.LUT R18, R66, 0xff000000, R63, 0xf8, !PT ;  /* 0xff00000042127812 */ /* 0x000fe200078ef83f */
[----:B------:R-:W-:Y:S01]  /*32c0*/  FFMA R66, R65, R62, 0.1331529766321182251 ;  /* 0x3e08594141427423 */ /* 0x000fe2000000003e */
[----:B-1----:R-:W-:-:S03]  /*32d0*/  FFMA R62, R67, -2, R16 ;  /* 0xc0000000433e7823 */ /* 0x002fc60000000010 */
[C---:B------:R-:W-:Y:S02]  /*32e0*/  FFMA R17, R65.reuse, R66, -0.33332768082618713379 ;  /* 0xbeaaa9ed41117423 */ /* 0x040fe40000000042 */
[----:B------:R-:W-:Y:S02]  /*32f0*/  FSEL R63, R62, 1, !P2 ;  /* 0x3f8000003e3f7808 */ /* 0x000fe40005000000 */
[----:B------:R-:W-:Y:S02]  /*3300*/  FFMA R17, R65, R17, RZ ;  /* 0x0000001141117223 */ /* 0x000fe400000000ff */
[--C-:B------:R-:W-:Y:S02]  /*3310*/  LOP3.LUT R62, R63, 0x80000000, R64.reuse, 0xb8, !PT ;  /* 0x800000003f3e7812 */ /* 0x100fe400078eb840 */
        /* <DEDUP_REMOVED lines=117> */
[----:B0-----:R-:W-:-:S04]  /*3a70*/  FMUL R30, R27, 0.035677410662174224854 ;  /* 0x3d12227a1b1e7820 */ /* 0x001fc80000400000 */
[----:B------:R-:W-:Y:S01]  /*3a80*/  FFMA R30, R30, R27, 0.79788458347320556641 ;  /* 0x3f4c422a1e1e7423 */ /* 0x000fe2000000001b */
[----:B-1----:R-:W-:-:S03]  /*3a90*/  FFMA R31, R31, -2, R16 ;  /* 0xc00000001f1f7823 */ /* 0x002fc60000000010 */
[----:B------:R-:W-:Y:S02]  /*3aa0*/  FMUL R30, R30, R27 ;  /* 0x0000001b1e1e7220 */ /* 0x000fe40000400000 */
[----:B------:R-:W-:Y:S02]  /*3ab0*/  FSEL R22, R31, 1, !P2 ;  /* 0x3f8000001f167808 */ /* 0x000fe40005000000 */
[C---:B------:R-:W-:Y:S01]  /*3ac0*/  FMUL R63, R30.reuse, R30 ;  /* 0x0000001e1e3f7220 */ /* 0x040fe20000400000 */
[----:B------:R-:W-:Y:S02]  /*3ad0*/  FSETP.GE.AND P2, PT, |R30|, 9.010913848876953125, PT ;  /* 0x41102cb41e00780b */ /* 0x000fe40003f46200 */
[--C-:B------:R-:W-:Y:S01]  /*3ae0*/  LOP3.LUT R22, R22, 0x80000000, R23.reuse, 0xb8, !PT ;  /* 0x8000000016167812 */ /* 0x100fe200078eb817 */
[----:B------:R-:W-:Y:S01]  /*3af0*/  @!P3 FFMA R22, R23, R62, R23 ;  /* 0x0000003e1716b223 */ /* 0x000fe20000000017 */
[C---:B------:R-:W-:Y:S01]  /*3b00*/  FMUL R23, |R30|.reuse, 2.8853900432586669922 ;  /* 0x4038aa3b1e177820 */ /* 0x040fe20000400200 */
[----:B------:R-:W-:-:S02]  /*3b10*/  FSETP.GE.AND P3, PT, |R30|, 0.60000002384185791016, PT ;  /* 0x3f19999a1e00780b */ /* 0x000fc40003f66200 */
[----:B------:R-:W-:Y:S01]  /*3b20*/  FFMA R17, R22, R5, 0.5 ;  /* 0x3f00000016117423 */ /* 0x000fe20000000005 */
[----:B------:R-:W-:Y:S02]  /*3b30*/  FFMA R22, R63, R6, -0.052303962409496307373 ;  /* 0xbd563cae3f167423 */ /* 0x000fe40000000006 */
[----:B------:R-:W0:Y:S01]  /*3b40*/  MUFU.EX2 R23, R23 ;  /* 0x0000001700177308 */ /* 0x000e220000000800 */
[----:B------:R-:W-:Y:S01]  /*3b50*/  FMUL R17, R17, R26 ;  /* 0x0000001a11117220 */ /* 0x000fe20000400000 */
        /* <DEDUP_REMOVED lines=127> */
[----:B------:R-:W-:Y:S01]  /*4350*/  FMUL R21, R21, R38 ;  /* 0x0000002615157220 */ /* 0x000fe20000400000 */
[----:B0-----:R-:W-:-:S05]  /*4360*/  FFMA R25, R25, -2, R16 ;  /* 0xc000000019197823 */ /* 0x001fca0000000010 */
[----:B------:R-:W-:Y:S01]  /*4370*/  FSEL R22, R25, 1, !P2 ;  /* 0x3f80000019167808 */ /* 0x000fe20005000000 */
[C---:B------:R-:W-:Y:S01]  /*4380*/  FMUL R25, R21.reuse, R21 ;  /* 0x0000001515197220 */ /* 0x040fe20000400000 */
[----:B------:R-:W-:Y:S02]  /*4390*/  FSETP.GE.AND P2, PT, |R21|, 9.010913848876953125, PT ;  /* 0x41102cb41500780b */ /* 0x000fe40003f46200 */
[--C-:B------:R-:W-:Y:S01]  /*43a0*/  LOP3.LUT R22, R22, 0x80000000, R23.reuse, 0xb8, !PT ;  /* 0x8000000016167812 */ /* 0x100fe200078eb817 */
[----:B------:R-:W-:Y:S01]  /*43b0*/  @!P3 FFMA R22, R23, R20, R23 ;  /* 0x000000141716b223 */ /* 0x000fe20000000017 */
[C---:B------:R-:W-:Y:S01]  /*43c0*/  FMUL R20, |R21|.reuse, 2.8853900432586669922 ;  /* 0x4038aa3b15147820 */ /* 0x040fe20000400200 */
[----:B------:R-:W-:Y:S02]  /*43d0*/  FSETP.GE.AND P3, PT, |R21|, 0.60000002384185791016, PT ;  /* 0x3f19999a1500780b */ /* 0x000fe40003f66200 */
[----:B------:R-:W-:-:S03]  /*43e0*/  FFMA R22, R22, R5, 0.5 ;  /* 0x3f00000016167423 */ /* 0x000fc60000000005 */
[----:B------:R-:W0:Y:S01]  /*43f0*/  MUFU.EX2 R20, R20 ;  /* 0x0000001400147308 */ /* 0x000e220000000800 */
        /* <DEDUP_REMOVED lines=22> */
[----:B------:R-:W-:-:S03]  /*4560*/  FMNMX R59, R59, |R74|, !PT ;  /* 0x4000004a3b3b7209 */ /* 0x000fc60007800000 */
[----:B------:R-:W-:Y:S01]  /*4570*/  FFMA R25, R25, R6, RZ ;  /* 0x0000000619197223 */ /* 0x000fe200000000ff */
[----:B0-----:R-:W-:Y:S01]  /*4580*/  FADD R22, R21, 1 ;  /* 0x3f80000015167421 */ /* 0x001fe20000000000 */
[----:B------:R-:W-:Y:S01]  /*4590*/  FMNMX R59, |R64|, R59, !PT ;  /* 0x0000003b403b7209 */ /* 0x000fe20007800200 */
[----:B------:R-:W-:Y:S02]  /*45a0*/  @P1 IMAD.MOV.U32 R21, RZ, RZ, R57 ;  /* 0x000000ffff151224 */ /* 0x000fe400078e0039 */
[----:B------:R-:W0:Y:S02]  /*45b0*/  MUFU.RCP R23, R22 ;  /* 0x0000001600177308 */ /* 0x000e240000001000 */
[----:B0-----:R-:W-:-:S05]  /*45c0*/  FFMA R23, R23, -2, R16 ;  /* 0xc000000017177823 */ /* 0x001fca0000000010 */
[----:B------:R-:W-:-:S04]  /*45d0*/  FSEL R23, R23, 1, !P2 ;  /* 0x3f80000017177808 */ /* 0x000fc80005000000 */
[--C-:B------:R-:W-:Y:S01]  /*45e0*/  LOP3.LUT R6, R23, 0x80000000, R20.reuse, 0xb8, !PT ;  /* 0x8000000017067812 */ /* 0x100fe200078eb814 */
[----:B------:R-:W-:Y:S01]  /*45f0*/  @!P3 FFMA R6, R20, R25, R20 ;  /* 0x000000191406b223 */ /* 0x000fe20000000014 */
[----:B------:R-:W-:Y:S01]  /*4600*/  @P1 MOV R20, R56 ;  /* 0x0000003800141202 */ /* 0x000fe20000000f00 */
[-C--:B------:R-:W-:Y:S01]  /*4610*/  FFMA R25, R68, R5.reuse, 0.5 ;  /* 0x3f00000044197423 */ /* 0x080fe20000000005 */
[----:B------:R-:W-:Y:S02]  /*4620*/  @P1 IMAD R23, R11, 0xe, RZ ;  /* 0x0000000e0b171824 */ /* 0x000fe400078e02ff */
[----:B------:R-:W-:Y:S01]  /*4630*/  FFMA R6, R6, R5, 0.5 ;  /* 0x3f00000006067423 */ /* 0x000fe20000000005 */
[----:B------:R-:W-:Y:S01]  /*4640*/  FMNMX R5, |R72|, R59, !PT ;  /* 0x0000003b48057209 */ /* 0x000fe20007800200 */
[----:B------:R-:W-:-:S04]  /*4650*/  @P1 IMAD.WIDE.U32 R20, R12, 0xe, R20 ;  /* 0x0000000e0c141825 */ /* 0x000fc800078e0014 */
[----:B------:R-:W-:Y:S01]  /*4660*/  FMUL R68, R25, R38 ;  /* 0x0000002619447220 */ /* 0x000fe20000400000 */
[----:B------:R-:W-:Y:S02]  /*4670*/  FMNMX R25, |R76|, R5, !PT ;  /* 0x000000054c197209 */ /* 0x000fe40007800200 */
[----:B------:R-:W-:Y:S02]  /*4680*/  LOP3.LUT R5, R58, 0x1, RZ, 0xfc, !PT ;  /* 0x000000013a057812 */ /* 0x000fe400078efcff */
[----:B------:R-:W-:Y:S02]  /*4690*/  @P1 IADD3 R21, R23, R21, RZ ;  /* 0x0000001517151210 */ /* 0x000fe40007ffe0ff */
[----:B------:R-:W-:Y:S02]  /*46a0*/  @P1 LEA R22, P2, R20, R8, 0x3 ;  /* 0x0000000814161211 */ /* 0x000fe400078418ff */
[----:B------:R-:W-:Y:S01]  /*46b0*/  ISETP.GE.U32.OR P0, PT, R5, R10, P0 ;  /* 0x0000000a0500720c */ /* 0x000fe20000706470 */
[----:B------:R-:W-:Y:S01]  /*46c0*/  FMUL R56, R74, R3 ;  /* 0x000000034a387220 */ /* 0x000fe20000400000 */
[----:B------:R-:W-:-:S02]  /*46d0*/  @P1 LEA.HI.X R23, R20, R7, R21, 0x3, P2 ;  /* 0x0000000714171211 */ /* 0x000fc400010f1c15 */
[----:B------:R-:W-:Y:S02]  /*46e0*/  CS2R R20, SRZ ;  /* 0x0000000000147805 */ /* 0x000fe4000001ff00 */
[----:B------:R-:W-:Y:S01]  /*46f0*/  FMNMX R74, |R28|, R25, !PT ;  /* 0x000000191c4a7209 */ /* 0x000fe20007800200 */
[----:B------:R-:W-:Y:S01]  /*4700*/  FMUL R38, R6, R39 ;  /* 0x0000002706267220 */ /* 0x000fe20000400000 */
[-C--:B------:R-:W-:Y:S02]  /*4710*/  FMUL R59, R64, R3.reuse ;  /* 0x00000003403b7220 */ /* 0x080fe40000400000 */
[C---:B------:R-:W-:Y:S01]  /*4720*/  FMNMX R74, |R29|.reuse, R74, !PT ;  /* 0x0000004a1d4a7209 */ /* 0x040fe20007800200 */
[----:B------:R0:W5:Y:S01]  /*4730*/  @P1 LDG.E.64 R20, desc[UR8][R22.64] ;  /* 0x0000000816141981 */ /* 0x000162000c1e1b00 */
[-C--:B------:R-:W-:Y:S01]  /*4740*/  FMUL R57, R72, R3.reuse ;  /* 0x0000000348397220 */ /* 0x080fe20000400000 */
[-C--:B------:R-:W-:Y:S01]  /*4750*/  FMUL R64, R76, R3.reuse ;  /* 0x000000034c407220 */ /* 0x080fe20000400000 */
[-C--:B------:R-:W-:Y:S01]  /*4760*/  FMUL R29, R29, R3.reuse ;  /* 0x000000031d1d7220 */ /* 0x080fe20000400000 */
[CC--:B------:R-:W-:Y:S01]  /*4770*/  FMUL R6, R17.reuse, R3.reuse ;  /* 0x0000000311067220 */ /* 0x0c0fe20000400000 */
[-C--:B------:R-:W-:Y:S01]  /*4780*/  FMUL R5, R26, R3.reuse ;  /* 0x000000031a057220 */ /* 0x080fe20000400000 */
[----:B------:R-:W-:Y:S01]  /*4790*/  FMNMX R31, |R17|, R74, !PT ;  /* 0x0000004a111f7209 */ /* 0x000fe20007800200 */
[----:B------:R-:W-:Y:S01]  /*47a0*/  BSSY B0, `(.L_x_29640) ;  /* 0x0000015000007945 */ /* 0x000fe20003800000 */
[----:B------:R-:W-:Y:S01]  /*47b0*/  F2FP.SATFINITE.E4M3.F32.PACK_AB_MERGE_C R56, RZ, R56, RZ ;  /* 0x00000038ff38723e */ /* 0x000fe200048070ff */
[----:B0-----:R-:W-:Y:S01]  /*47c0*/  FMUL R22, R28, R3 ;  /* 0x000000031c167220 */ /* 0x001fe20000400000 */
[----:B------:R-:W-:Y:S01]  /*47d0*/  FMNMX R31, |R26|, R31, !PT ;  /* 0x0000001f1a1f7209 */ /* 0x000fe20007800200 */
[----:B------:R-:W-:Y:S01]  /*47e0*/  FMUL R23, R62, R3 ;  /* 0x000000033e177220 */ /* 0x000fe20000400000 */
        /* <DEDUP_REMOVED lines=8> */
[----:B------:R-:W-:-:S04]  /*4870*/  IADD3 R25, R15, -0x1, -R58 ;  /* 0xffffffff0f197810 */ /* 0x000fc80007ffe83a */
[----:B------:R-:W-:-:S04]  /*4880*/  LOP3.LUT R26, R25, 0x1f, RZ, 0xc0, !PT ;  /* 0x0000001f191a7812 */ /* 0x000fc800078ec0ff */
[----:B------:R-:W-:-:S05]  /*4890*/  IADD3 R25, P1, R26, R61, RZ ;  /* 0x0000003d1a197210 */ /* 0x000fca0007f3e0ff */
[----:B------:R-:W-:Y:S01]  /*48a0*/  IMAD.X R27, RZ, RZ, R60, P1 ;  /* 0x000000ffff1b7224 */ /* 0x000fe200008e063c */
[----:B------:R-:W-:-:S04]  /*48b0*/  LEA R26, P1, R25, R2, 0x1 ;  /* 0x00000002191a7211 */ /* 0x000fc800078208ff */
[----:B------:R-:W-:Y:S02]  /*48c0*/  LEA.HI.X R27, R25, R0, R27, 0x1, P1 ;  /* 0x00000000191b7211 */ /* 0x000fe400008f0c1b */
[----:B------:R-:W-:-:S05]  /*48d0*/  PRMT R25, R59, 0x7604, R56 ;  /* 0x000076043b197816 */ /* 0x000fca0000000038 */
[----:B------:R0:W-:Y:S02]  /*48e0*/  STG.E.U16 desc[UR8][R26.64], R25 ;  /* 0x000000191a007986 */ /* 0x0001e4000c101508 */
.L_x_29641:
[----:B------:R-:W-:Y:S05]  /*48f0*/  BSYNC B0 ;  /* 0x0000000000007941 */ /* 0x000fea0003800000 */
.L_x_29640:
[----:B------:R-:W-:Y:S04]  /*4900*/  BSSY B0, `(.L_x_29642) ;  /* 0x000000a000007945 */ /* 0x000fe80003800000 */
[----:B------:R-:W-:Y:S05]  /*4910*/  @P0 BRA `(.L_x_29643) ;  /* 0x0000000000200947 */ /* 0x000fea0003800000 */
[----:B0-----:R-:W-:-:S04]  /*4920*/  IADD3 R25, R15, -0x1, -R58 ;  /* 0xffffffff0f197810 */ /* 0x001fc80007ffe83a */
[----:B------:R-:W-:-:S04]  /*4930*/  LOP3.LUT R25, R25, 0x1f, RZ, 0xc0, !PT ;  /* 0x0000001f19197812 */ /* 0x000fc800078ec0ff */
[----:B------:R-:W-:-:S04]  /*4940*/  IADD3 R25, P1, P2, R12, R61, R25 ;  /* 0x0000003d0c197210 */ /* 0x000fc80007a3e019 */
[----:B------:R-:W-:Y:S02]  /*4950*/  IADD3.X R27, R11, R60, RZ, P1, P2 ;  /* 0x0000003c0b1b7210 */ /* 0x000fe40000fe44ff */
[----:B------:R-:W-:-:S04]  /*4960*/  LEA R26, P1, R25, R2, 0x1 ;  /* 0x00000002191a7211 */ /* 0x000fc800078208ff */
[----:B------:R-:W-:Y:S02]  /*4970*/  LEA.HI.X R27, R25, R0, R27, 0x1, P1 ;  /* 0x00000000191b7211 */ /* 0x000fe400008f0c1b */
[----:B------:R-:W-:-:S05]  /*4980*/  PRMT R25, R64, 0x7604, R57 ;  /* 0x0000760440197816 */ /* 0x000fca0000000039 */
[----:B------:R1:W-:Y:S02]  /*4990*/  STG.E.U16 desc[UR8][R26.64], R25 ;  /* 0x000000191a007986 */ /* 0x0003e4000c101508 */
.L_x_29643:
[----:B------:R-:W-:Y:S05]  /*49a0*/  BSYNC B0 ;  /* 0x0000000000007941 */ /* 0x000fea0003800000 */
.L_x_29642:
[----:B------:R-:W-:Y:S04]  /*49b0*/  BSSY B0, `(.L_x_29644) ;  /* 0x000000c000007945 */ /* 0x000fe80003800000 */
[----:B------:R-:W-:Y:S05]  /*49c0*/  @P0 BRA `(.L_x_29645) ;  /* 0x0000000000280947 */ /* 0x000fea0003800000 */
[----:B01----:R-:W-:Y:S02]  /*49d0*/  IADD3 R25, R15, -0x1, -R58 ;  /* 0xffffffff0f197810 */ /* 0x003fe40007ffe83a */
[----:B------:R-:W-:Y:S02]  /*49e0*/  LOP3.LUT R27, R33, 0x7fffffff, RZ, 0xc0, !PT ;  /* 0x7fffffff211b7812 */ /* 0x000fe400078ec0ff */
[----:B------:R-:W-:Y:S02]  /*49f0*/  LOP3.LUT R26, R25, 0x1f, RZ, 0xc0, !PT ;  /* 0x0000001f191a7812 */ /* 0x000fe400078ec0ff */
[----:B------:R-:W-:-:S04]  /*4a00*/  LOP3.LUT R25, R32, 0xfffffffe, RZ, 0xc0, !PT ;  /* 0xfffffffe20197812 */ /* 0x000fc800078ec0ff */
[----:B------:R-:W-:-:S04]  /*4a10*/  IADD3 R25, P1, P2, R25, R61, R26 ;  /* 0x0000003d19197210 */ /* 0x000fc80007a3e01a */
[----:B------:R-:W-:Y:S02]  /*4a20*/  IADD3.X R27, R27, R60, RZ, P1, P2 ;  /* 0x0000003c1b1b7210 */ /* 0x000fe40000fe44ff */
[----:B------:R-:W-:-:S04]  /*4a30*/  LEA R26, P1, R25, R2, 0x1 ;  /* 0x00000002191a7211 */ /* 0x000fc800078208ff */
[----:B------:R-:W-:Y:S02]  /*4a40*/  LEA.HI.X R27, R25, R0, R27, 0x1, P1 ;  /* 0x00000000191b7211 */ /* 0x000fe400008f0c1b */
[----:B------:R-:W-:-:S05]  /*4a50*/  PRMT R25, R17, 0x7604, R22 ;  /* 0x0000760411197816 */ /* 0x000fca0000000016 */
[----:B------:R2:W-:Y:S02]  /*4a60*/  STG.E.U16 desc[UR8][R26.64], R25 ;  /* 0x000000191a007986 */ /* 0x0005e4000c101508 */
.L_x_29645:
[----:B------:R-:W-:Y:S05]  /*4a70*/  BSYNC B0 ;  /* 0x0000000000007941 */ /* 0x000fea0003800000 */
.L_x_29644:
[----:B------:R-:W-:Y:S04]  /*4a80*/  BSSY B0, `(.L_x_29646) ;  /* 0x000000d000007945 */ /* 0x000fe80003800000 */
[----:B------:R-:W-:Y:S05]  /*4a90*/  @P0 BRA `(.L_x_29647) ;  /* 0x00000000002c0947 */ /* 0x000fea0003800000 */
[----:B012---:R-:W-:-:S04]  /*4aa0*/  IADD3 R25, R15, -0x1, -R58 ;  /* 0xffffffff0f197810 */ /* 0x007fc80007ffe83a */
[----:B------:R-:W-:Y:S01]  /*4ab0*/  LOP3.LUT R28, R25, 0x1f, RZ, 0xc0, !PT ;  /* 0x0000001f191c7812 */ /* 0x000fe200078ec0ff */
[----:B------:R-:W-:-:S03]  /*4ac0*/  IMAD R25, R11, 0x3, RZ ;  /* 0x000000030b197824 */ /* 0x000fc600078e02ff */
        /* <DEDUP_REMOVED lines=8> */
.L_x_29647:
[----:B------:R-:W-:Y:S05]  /*4b50*/  BSYNC B0 ;  /* 0x0000000000007941 */ /* 0x000fea0003800000 */
.L_x_29646:
[----:B0123--:R-:W-:Y:S01]  /*4b60*/  FMUL R25, R30, R3 ;  /* 0x000000031e197220 */ /* 0x00ffe20000400000 */
[----:B------:R-:W-:Y:S01]  /*4b70*/  BSSY B0, `(.L_x_29648) ;  /* 0x000000e000007945 */ /* 0x000fe20003800000 */
[----:B------:R-:W-:-:S03]  /*4b80*/  F2FP.SATFINITE.E4M3.F32.PACK_AB_MERGE_C R28, RZ, R23, RZ ;  /* 0x00000017ff1c723e */ /* 0x000fc600048070ff */
[----:B------:R-:W-:Y:S01]  /*4b90*/  F2FP.SATFINITE.E4M3.F32.PACK_AB_MERGE_C R29, RZ, R25, RZ ;  /* 0x00000019ff1d723e */ /* 0x000fe200048070ff */
[----:B------:R-:W-:Y:S06]  /*4ba0*/  @P0 BRA `(.L_x_29649) ;  /* 0x0000000000280947 */ /* 0x000fec0003800000 */
[----:B------:R-:W-:-:S04]  /*4bb0*/  IADD3 R23, R15, -0x1, -R58 ;  /* 0xffffffff0f177810 */ /* 0x000fc80007ffe83a */
[----:B------:R-:W-:-:S04]  /*4bc0*/  LOP3.LUT R26, R23, 0x1f, RZ, 0xc0, !PT ;  /* 0x0000001f171a7812 */ /* 0x000fc800078ec0ff */
[----:B------:R-:W-:-:S04]  /*4bd0*/  IADD3 R23, P2, R26, R61, RZ ;  /* 0x0000003d1a177210 */ /* 0x000fc80007f5e0ff */
[----:B------:R-:W-:Y:S02]  /*4be0*/  LEA R23, P1, R12, R23, 0x2 ;  /* 0x000000170c177211 */ /* 0x000fe400078210ff */
[----:B------:R-:W-:-:S04]  /*4bf0*/  IADD3.X R25, RZ, R60, RZ, P2, !PT ;  /* 0x0000003cff197210 */ /* 0x000fc800017fe4ff */
[----:B------:R-:W-:Y:S02]  /*4c00*/  LEA.HI.X R25, R12, R25, R11, 0x2, P1 ;  /* 0x000000190c197211 */ /* 0x000fe400008f140b */
[----:B------:R-:W-:-:S04]  /*4c10*/  LEA R26, P1, R23, R2, 0x1 ;  /* 0x00000002171a7211 */ /* 0x000fc800078208ff */
[----:B------:R-:W-:Y:S02]  /*4c20*/  LEA.HI.X R27, R23, R0, R25, 0x1, P1 ;  /* 0x00000000171b7211 */ /* 0x000fe400008f0c19 */
[----:B------:R-:W-:-:S05]  /*4c30*/  PRMT R23, R29, 0x7604, R28 ;  /* 0x000076041d177816 */ /* 0x000fca000000001c */
[----:B------:R0:W-:Y:S02]  /*4c40*/  STG.E.U16 desc[UR8][R26.64], R23 ;  /* 0x000000171a007986 */ /* 0x0001e4000c101508 */
.L_x_29649:
[----:B------:R-:W-:Y:S05]  /*4c50*/  BSYNC B0 ;  /* 0x0000000000007941 */ /* 0x000fea0003800000 */
.L_x_29648:
[-C--:B0-----:R-:W-:Y:S01]  /*4c60*/  FMUL R23, R66, R3.reuse ;  /* 0x0000000342177220 */ /* 0x081fe20000400000 */
[----:B------:R-:W-:Y:S01]  /*4c70*/  FMUL R26, R70, R3 ;  /* 0x00000003461a7220 */ /* 0x000fe20000400000 */
[----:B------:R-:W-:Y:S01]  /*4c80*/  BSSY B0, `(.L_x_29650) ;  /* 0x0000011000007945 */ /* 0x000fe20003800000 */
[----:B------:R-:W-:Y:S02]  /*4c90*/  LOP3.LUT R25, R29, 0xffff, RZ, 0xc0, !PT ;  /* 0x0000ffff1d197812 */ /* 0x000fe400078ec0ff */
[----:B------:R-:W-:Y:S02]  /*4ca0*/  F2FP.SATFINITE.E4M3.F32.PACK_AB_MERGE_C R37, RZ, R23, RZ ;  /* 0x00000017ff25723e */ /* 0x000fe400048070ff */
[----:B------:R-:W-:Y:S02]  /*4cb0*/  LOP3.LUT R23, R28, 0xffff, RZ, 0xc0, !PT ;  /* 0x0000ffff1c177812 */ /* 0x000fe400078ec0ff */
[----:B------:R-:W-:Y:S01]  /*4cc0*/  F2FP.SATFINITE.E4M3.F32.PACK_AB_MERGE_C R72, RZ, R26, RZ ;  /* 0x0000001aff48723e */ /* 0x000fe200048070ff */
[----:B------:R-:W-:Y:S06]  /*4cd0*/  @P0 BRA `(.L_x_29651) ;  /* 0x00000000002c0947 */ /* 0x000fec0003800000 */
[----:B------:R-:W-:Y:S01]  /*4ce0*/  IADD3 R26, R15, -0x1, -R58 ;  /* 0xffffffff0f1a7810 */ /* 0x000fe20007ffe83a */
[----:B------:R-:W-:-:S03]  /*4cf0*/  IMAD R27, R11, 0x5, RZ ;  /* 0x000000050b1b7824 */ /* 0x000fc600078e02ff */
[----:B------:R-:W-:-:S04]  /*4d00*/  LOP3.LUT R26, R26, 0x1f, RZ, 0xc0, !PT ;  /* 0x0000001f1a1a7812 */ /* 0x000fc800078ec0ff */
[----:B------:R-:W-:-:S05]  /*4d10*/  IADD3 R28, P1, R26, R61, RZ ;  /* 0x0000003d1a1c7210 */ /* 0x000fca0007f3e0ff */
[----:B------:R-:W-:Y:S02]  /*4d20*/  IMAD.X R29, RZ, RZ, R60, P1 ;  /* 0x000000ffff1d7224 */ /* 0x000fe400008e063c */
[----:B------:R-:W-:-:S05]  /*4d30*/  IMAD.WIDE.U32 R28, R12, 0x5, R28 ;  /* 0x000000050c1c7825 */ /* 0x000fca00078e001c */
[----:B------:R-:W-:Y:S02]  /*4d40*/  IADD3 R27, R27, R29, RZ ;  /* 0x0000001d1b1b7210 */ /* 0x000fe40007ffe0ff */
[----:B------:R-:W-:Y:S02]  /*4d50*/  LEA R26, P1, R28, R2, 0x1 ;  /* 0x000000021c1a7211 */ /* 0x000fe400078208ff */
[----:B------:R-:W-:Y:S02]  /*4d60*/  PRMT R29, R72, 0x7604, R37 ;  /* 0x00007604481d7816 */ /* 0x000fe40000000025 */
[----:B------:R-:W-:-:S05]  /*4d70*/  LEA.HI.X R27, R28, R0, R27, 0x1, P1 ;  /* 0x000000001c1b7211 */ /* 0x000fca00008f0c1b */
[----:B------:R0:W-:Y:S04]  /*4d80*/  STG.E.U16 desc[UR8][R26.64], R29 ;  /* 0x0000001d1a007986 */ /* 0x0001e8000c101508 */
.L_x_29651:
[----:B------:R-:W-:Y:S05]  /*4d90*/  BSYNC B0 ;  /* 0x0000000000007941 */ /* 0x000fea0003800000 */
.L_x_29650:
[----:B------:R-:W-:Y:S01]  /*4da0*/  PRMT R37, R37, 0x7104, RZ ;  /* 0x0000710425257816 */ /* 0x000fe200000000ff */
[----:B------:R-:W-:Y:S01]  /*4db0*/  BSSY B0, `(.L_x_29652) ;  /* 0x0000016000007945 */ /* 0x000fe20003800000 */
[----:B0-----:R-:W-:Y:S02]  /*4dc0*/  LOP3.LUT R26, R23, 0xff, RZ, 0xc0, !PT ;  /* 0x000000ff171a7812 */ /* 0x001fe400078ec0ff */
[----:B------:R-:W-:Y:S02]  /*4dd0*/  LOP3.LUT R23, R25, 0xff, RZ, 0xc0, !PT ;  /* 0x000000ff19177812 */ /* 0x000fe400078ec0ff */
[----:B------:R-:W-:Y:S01]  /*4de0*/  LOP3.LUT R25, R26, 0xff00, R37, 0xf8, !PT ;  /* 0x0000ff001a197812 */ /* 0x000fe200078ef825 */
[-C--:B------:R-:W-:Y:S01]  /*4df0*/  FMUL R26, R36, R3.reuse ;  /* 0x00000003241a7220 */ /* 0x080fe20000400000 */
[----:B------:R-:W-:Y:S01]  /*4e00*/  PRMT R72, R72, 0x7104, RZ ;  /* 0x0000710448487816 */ /* 0x000fe200000000ff */
[----:B------:R-:W-:-:S03]  /*4e10*/  FMUL R37, R24, R3 ;  /* 0x0000000318257220 */ /* 0x000fc60000400000 */
[----:B------:R-:W-:Y:S02]  /*4e20*/  LOP3.LUT R23, R23, 0xff00, R72, 0xf8, !PT ;  /* 0x0000ff0017177812 */ /* 0x000fe400078ef848 */
[----:B------:R-:W-:Y:S02]  /*4e30*/  F2FP.SATFINITE.E4M3.F32.PACK_AB_MERGE_C R72, RZ, R26, RZ ;  /* 0x0000001aff48723e */ /* 0x000fe400048070ff */
        /* <DEDUP_REMOVED lines=13> */
.L_x_29653:
[----:B------:R-:W-:Y:S05]  /*4f10*/  BSYNC B0 ;  /* 0x0000000000007941 */ /* 0x000fea0003800000 */
.L_x_29652:
        /* <DEDUP_REMOVED lines=12> */
[----:B------:R-:W-:-:S04]  /*4fe0*/  LOP3.LUT R26, R28, 0xffff, RZ, 0xc0, !PT ;  /* 0x0000ffff1c1a7812 */ /* 0x000fc800078ec0ff */
[----:B------:R-:W-:-:S04]  /*4ff0*/  SHF.L.U32 R26, R26, 0x18, RZ ;  /* 0x000000181a1a7819 */ /* 0x000fc800000006ff */
[----:B------:R-:W-:Y:S01]  /*5000*/  LOP3.LUT R23, R26, R23, R37, 0xfe, !PT ;  /* 0x000000171a177212 */ /* 0x000fe200078efe25 */
[----:B------:R-:W-:Y:S06]  /*5010*/  @P0 BRA `(.L_x_29655) ;  /* 0x00000000002c0947 */ /* 0x000fec0003800000 */
[----:B------:R-:W-:Y:S01]  /*5020*/  IADD3 R26, R15, -0x1, -R58 ;  /* 0xffffffff0f1a7810 */ /* 0x000fe20007ffe83a */
[----:B------:R-:W-:Y:S01]  /*5030*/  IMAD R29, R11, 0x7, RZ ;  /* 0x000000070b1d7824 */ /* 0x000fe200078e02ff */
[----:B------:R-:W-:Y:S02]  /*5040*/  PRMT R37, R28, 0x7604, R27 ;  /* 0x000076041c257816 */ /* 0x000fe4000000001b */
        /* <DEDUP_REMOVED lines=8> */
.L_x_29655:
[----:B------:R-:W-:Y:S05]  /*50d0*/  BSYNC B0 ;  /* 0x0000000000007941 */ /* 0x000fea0003800000 */
.L_x_29654:
[----:B------:R-:W-:Y:S01]  /*50e0*/  LOP3.LUT R26, R4, 0x1ffffffc, RZ, 0xc0, !PT ;  /* 0x1ffffffc041a7812 */ /* 0x000fe200078ec0ff */
[----:B0-----:R-:W-:Y:S01]  /*50f0*/  IMAD.SHL.U32 R29, R12, 0x8, RZ ;  /* 0x000000080c1d7824 */ /* 0x001fe200078e00ff */
[----:B------:R-:W-:Y:S02]  /*5100*/  FMNMX R31, |R62|, R31, !PT ;  /* 0x0000001f3e1f7209 */ /* 0x000fe40007800200 */
[----:B------:R-:W-:Y:S02]  /*5110*/  IADD3 R62, R15, 0x1d, -R26 ;  /* 0x0000001d0f3e7810 */ /* 0x000fe40007ffe81a */
[----:B------:R-:W-:Y:S02]  /*5120*/  LOP3.LUT R67, R58, 0x3, RZ, 0xfc, !PT ;  /* 0x000000033a437812 */ /* 0x000fe400078efcff */
[----:B------:R-:W-:Y:S02]  /*5130*/  LOP3.LUT R62, R62, 0x1f, RZ, 0xc0, !PT ;  /* 0x0000001f3e3e7812 */ /* 0x000fe400078ec0ff */
[----:B------:R-:W-:-:S02]  /*5140*/  ISETP.GE.U32.AND P0, PT, R67, R10, PT ;  /* 0x0000000a4300720c */ /* 0x000fc40003f06070 */
[----:B------:R-:W-:Y:S02]  /*5150*/  LOP3.LUT R27, R15, 0xe0, RZ, 0xc0, !PT ;  /* 0x000000e00f1b7812 */ /* 0x000fe400078ec0ff */
[----:B------:R-:W-:Y:S02]  /*5160*/  ISETP.LT.U32.AND P0, PT, R62, R9, !P0 ;  /* 0x000000093e00720c */ /* 0x000fe40004701070 */
[----:B------:R-:W-:Y:S01]  /*5170*/  FMNMX R31, |R30|, R31, !PT ;  /* 0x0000001f1e1f7209 */ /* 0x000fe20007800200 */
[C---:B------:R-:W-:Y:S01]  /*5180*/  IMAD R26, R12.reuse, R27, RZ ;  /* 0x0000001b0c1a7224 */ /* 0x040fe200078e02ff */
[----:B------:R-:W-:Y:S02]  /*5190*/  LEA R69, P1, R12, R61, 0x3 ;  /* 0x0000003d0c457211 */ /* 0x000fe400078218ff */
[----:B------:R-:W-:Y:S01]  /*51a0*/  FMNMX R31, |R66|, R31, !PT ;  /* 0x0000001f421f7209 */ /* 0x000fe20007800200 */
[----:B------:R-:W-:Y:S01]  /*51b0*/  IMAD.IADD R37, R29, 0x1, R26 ;  /* 0x000000011d257824 */ /* 0x000fe200078e021a */
[----:B------:R-:W-:-:S02]  /*51c0*/  LEA.HI.X R66, R12, R60, R11, 0x3, P1 ;  /* 0x0000003c0c427211 */ /* 0x000fc400008f1c0b */
[----:B------:R-:W-:-:S03]  /*51d0*/  IADD3 R26, P1, R62, R69, RZ ;  /* 0x000000453e1a7210 */ /* 0x000fc60007f3e0ff */
[----:B------:R-:W-:Y:S02]  /*51e0*/  @P0 SHF.L.U32 R27, R32, 0x2, RZ ;  /* 0x00000002201b0819 */ /* 0x000fe400000006ff */
[----:B------:R-:W-:Y:S02]  /*51f0*/  FMNMX R31, |R70|, R31, !PT ;  /* 0x0000001f461f7209 */ /* 0x000fe40007800200 */
[----:B------:R-:W-:Y:S02]  /*5200*/  @P0 LOP3.LUT R27, R27, 0xfffffff8, RZ, 0xc0, !PT ;  /* 0xfffffff81b1b0812 */ /* 0x000fe400078ec0ff */
[----:B------:R-:W-:Y:S02]  /*5210*/  LEA R37, R12, R37, 0x3 ;  /* 0x000000250c257211 */ /* 0x000fe400078e18ff */
[----:B------:R-:W-:Y:S02]  /*5220*/  @P0 IADD3 R28, P2, R27, R26, RZ ;  /* 0x0000001a1b1c0210 */ /* 0x000fe40007f5e0ff */
[----:B------:R-:W-:-:S02]  /*5230*/  @P0 SHF.L.U64.HI R29, R32, 0x2, R33 ;  /* 0x00000002201d0819 */ /* 0x000fc40000010221 */
[----:B------:R-:W-:Y:S01]  /*5240*/  IADD3.X R27, RZ, R66, RZ, P1, !PT ;  /* 0x00000042ff1b7210 */ /* 0x000fe20000ffe4ff */
[----:B------:R-:W-:Y:S01]  /*5250*/  IMAD.IADD R62, R62, 0x1, R37 ;  /* 0x000000013e3e7824 */ /* 0x000fe200078e0225 */
[----:B------:R-:W-:Y:S01]  /*5260*/  @P0 LOP3.LUT R29, R29, 0x1fffffff, RZ, 0xc0, !PT ;  /* 0x1fffffff1d1d0812 */ /* 0x000fe200078ec0ff */
[----:B------:R-:W-:Y:S01]  /*5270*/  @P0 IMAD R39, R11, 0x9, RZ ;  /* 0x000000090b270824 */ /* 0x000fe200078e02ff */
[----:B------:R-:W-:Y:S01]  /*5280*/  FMNMX R37, |R36|, R31, !PT ;  /* 0x0000001f24257209 */ /* 0x000fe20007800200 */
[----:B------:R-:W-:Y:S01]  /*5290*/  @P0 IMAD.WIDE.U32 R30, R12, 0x9, R26 ;  /* 0x000000090c1e0825 */ /* 0x000fe200078e001a */
[----:B------:R-:W-:-:S03]  /*52a0*/  @P0 LEA R70, P1, R28, R8, 0x3 ;  /* 0x000000081c460211 */ /* 0x000fc600078218ff */
[----:B------:R-:W-:Y:S01]  /*52b0*/  @P0 IMAD.X R29, R29, 0x1, R27, P2 ;  /* 0x000000011d1d0824 */ /* 0x000fe200010e061b */
[----:B------:R-:W-:Y:S02]  /*52c0*/  @P0 IADD3 R31, R39, R31, RZ ;  /* 0x0000001f271f0210 */ /* 0x000fe40007ffe0ff */
[----:B------:R-:W-:Y:S01]  /*52d0*/  FMNMX R39, |R24|, R37, !PT ;  /* 0x0000002518277209 */ /* 0x000fe20007800200 */
[----:B------:R-:W-:Y:S01]  /*52e0*/  @P0 IMAD.MOV.U32 R36, RZ, RZ, R26 ;  /* 0x000000ffff240224 */ /* 0x000fe200078e001a */
[----:B------:R-:W-:Y:S02]  /*52f0*/  @P0 MOV R37, R27 ;  /* 0x0000001b00250202 */ /* 0x000fe40000000f00 */
[----:B------:R-:W-:Y:S01]  /*5300*/  @P0 LEA.HI.X R71, R28, R7, R29, 0x3, P1 ;  /* 0x000000071c470211 */ /* 0x000fe200008f1c1d */
[----:B------:R-:W-:Y:S01]  /*5310*/  @P0 IMAD R63, R11, 0xa, RZ ;  /* 0x0000000a0b3f0824 */ /* 0x000fe200078e02ff */
[----:B------:R-:W-:Y:S01]  /*5320*/  @P0 LEA R60, P1, R30, R8, 0x3 ;  /* 0x000000081e3c0211 */ /* 0x000fe200078218ff */
[----:B------:R-:W-:Y:S01]  /*5330*/  @P0 IMAD.WIDE.U32 R36, R12, 0xa, R36 ;  /* 0x0000000a0c240825 */ /* 0x000fe200078e0024 */
[----:B------:R-:W-:-:S02]  /*5340*/  CS2R R28, SRZ ;  /* 0x00000000001c7805 */ /* 0x000fc4000001ff00 */
[----:B------:R-:W-:Y:S02]  /*5350*/  @P0 LEA.HI.X R61, R30, R7, R31, 0x3, P1 ;  /* 0x000000071e3d0211 */ /* 0x000fe400008f1c1f */
[----:B------:R-:W-:Y:S01]  /*5360*/  CS2R R30, SRZ ;  /* 0x00000000001e7805 */ /* 0x000fe2000001ff00 */
[----:B------:R-:W-:Y:S01]  /*5370*/  @P0 IMAD.IADD R24, R63, 0x1, R37 ;  /* 0x000000013f180824 */ /* 0x000fe200078e0225 */
[----:B------:R-:W-:Y:S01]  /*5380*/  FMNMX R39, |R68|, R39, !PT ;  /* 0x0000002744277209 */ /* 0x000fe20007800200 */
[----:B------:R0:W5:Y:S01]  /*5390*/  @P0 LDG.E.64 R28, desc[UR8][R70.64] ;  /* 0x00000008461c0981 */ /* 0x000162000c1e1b00 */
[----:B------:R-:W-:Y:S02]  /*53a0*/  @P0 MOV R63, R27 ;  /* 0x0000001b003f0202 */ /* 0x000fe40000000f00 */
[----:B------:R-:W-:Y:S01]  /*53b0*/  FMNMX R68, |R38|, R39, !PT ;  /* 0x0000002726447209 */ /* 0x000fe20007800200 */
[----:B------:R1:W5:Y:S01]  /*53c0*/  @P0 LDG.E.64 R30, desc[UR8][R60.64] ;  /* 0x000000083c1e0981 */ /* 0x000362000c1e1b00 */
[----:B------:R-:W-:Y:S01]  /*53d0*/  @P0 IMAD.WIDE.U32 R38, R12, 0xb, R62 ;  /* 0x0000000b0c260825 */ /* 0x000fe200078e003e */
[----:B0-----:R-:W-:-:S03]  /*53e0*/  @P0 LEA R70, P1, R36, R8, 0x3 ;  /* 0x0000000824460211 */ /* 0x001fc600078218ff */
[----:B-1----:R-:W-:Y:S01]  /*53f0*/  @P0 IMAD R61, R11, 0xb, RZ ;  /* 0x0000000b0b3d0824 */ /* 0x002fe200078e02ff */
[-C--:B------:R-:W-:Y:S02]  /*5400*/  @P0 LEA.HI.X R71, R36, R7.reuse, R24, 0x3, P1 ;  /* 0x0000000724470211 */ /* 0x080fe400008f1c18 */
[----:B------:R-:W-:Y:S02]  /*5410*/  CS2R R36, SRZ ;  /* 0x0000000000247805 */ /* 0x000fe4000001ff00 */
[----:B------:R-:W-:Y:S01]  /*5420*/  @P0 LEA R60, P1, R38, R8, 0x3 ;  /* 0x00000008263c0211 */ /* 0x000fe200078218ff */
[----:B------:R-:W-:Y:S01]  /*5430*/  @P0 IMAD.IADD R24, R61, 0x1, R39 ;  /* 0x000000013d180824 */ /* 0x000fe200078e0227 */
[----:B------:R-:W-:Y:S02]  /*5440*/  LOP3.LUT R57, R57, 0xffff, RZ, 0xc0, !PT ;  /* 0x0000ffff39397812 */ /* 0x000fe400078ec0ff */
[----:B------:R-:W-:Y:S02]  /*5450*/  LOP3.LUT R59, R59, 0xff, RZ, 0xc0, !PT ;  /* 0x000000ff3b3b7812 */ /* 0x000fe400078ec0ff */
[----:B------:R-:W-:Y:S01]  /*5460*/  LOP3.LUT R64, R64, 0xffff, RZ, 0xc0, !PT ;  /* 0x0000ffff40407812 */ /* 0x000fe200078ec0ff */
[----:B------:R-:W-:Y:S01]  /*5470*/  @P0 IMAD R63, R11, 0xc, RZ ;  /* 0x0000000c0b3f0824 */ /* 0x000fe200078e02ff */
[----:B------:R-:W-:Y:S01]  /*5480*/  @P0 LEA.HI.X R61, R38, R7, R24, 0x3, P1 ;  /* 0x00000007263d0211 */ /* 0x000fe200008f1c18 */
[----:B------:R0:W5:Y:S01]  /*5490*/  @P0 LDG.E.64 R36, desc[UR8][R70.64] ;  /* 0x0000000846240981 */ /* 0x000162000c1e1b00 */
[----:B------:R-:W-:-:S02]  /*54a0*/  LOP3.LUT R24, R56, 0xff, RZ, 0xc0, !PT ;  /* 0x000000ff38187812 */ /* 0x000fc400078ec0ff */
[----:B------:R-:W-:Y:S02]  /*54b0*/  CS2R R38, SRZ ;  /* 0x0000000000267805 */ /* 0x000fe4000001ff00 */
[----:B------:R-:W-:Y:S02]  /*54c0*/  @P0 MOV R56, R62 ;  /* 0x0000003e00380202 */ /* 0x000fe40000000f00 */
[----:B------:R-:W-:Y:S01]  /*54d0*/  PRMT R24, R57, 0x7604, R24 ;  /* 0x0000760439187816 */ /* 0x000fe20000000018 */
[----:B------:R-:W-:Y:S01]  /*54e0*/  @P0 IMAD.MOV.U32 R57, RZ, RZ, R27 ;  /* 0x000000ffff390224 */ /* 0x000fe200078e001b */
[----:B------:R-:W-:Y:S01]  /*54f0*/  LOP3.LUT R22, R22, 0xffff, RZ, 0xc0, !PT ;  /* 0x0000ffff16167812 */ /* 0x000fe200078ec0ff */
[----:B------:R1:W5:Y:S01]  /*5500*/  @P0 LDG.E.64 R38, desc[UR8][R60.64] ;  /* 0x000000083c260981 */ /* 0x000362000c1e1b00 */
[----:B------:R-:W-:Y:S01]  /*5510*/  PRMT R59, R64, 0x7604, R59 ;  /* 0x00007604403b7816 */ /* 0x000fe2000000003b */
[----:B------:R-:W-:Y:S01]  /*5520*/  @P0 IMAD.WIDE.U32 R56, R12, 0xc, R56 ;  /* 0x0000000c0c380825 */ /* 0x000fe200078e0038 */
[----:B------:R-:W-:-:S02]  /*5530*/  LOP3.LUT R17, R17, 0xffff, RZ, 0xc0, !PT ;  /* 0x0000ffff11117812 */ /* 0x000fc400078ec0ff */
[----:B0-----:R-:W-:Y:S01]  /*5540*/  @P0 MOV R71, R27 ;  /* 0x0000001b00470202 */ /* 0x001fe20000000f00 */
[----:B------:R-:W-:Y:S01]  /*5550*/  @P0 IMAD.MOV.U32 R70, RZ, RZ, R62 ;  /* 0x000000ffff460224 */ /* 0x000fe200078e003e */
[----:B------:R-:W-:Y:S01]  /*5560*/  @P0 IADD3 R57, R63, R57, RZ ;  /* 0x000000393f390210 */ /* 0x000fe20007ffe0ff */
[----:B------:R-:W-:Y:S01]  /*5570*/  IMAD.U32 R64, R22, 0x10000, RZ ;  /* 0x0001000016407824 */ /* 0x000fe200078e00ff */
[----:B------:R-:W-:Y:S01]  /*5580*/  SHF.L.U32 R63, R17, 0x10, RZ ;  /* 0x00000010113f7819 */ /* 0x000fe200000006ff */
[----:B------:R-:W-:Y:S01]  /*5590*/  @P0 IMAD.WIDE.U32 R70, R12, 0xd, R70 ;  /* 0x0000000d0c460825 */ /* 0x000fe200078e0046 */
[----:B------:R-:W-:Y:S02]  /*55a0*/  LOP3.LUT R22, R59, 0xffff, RZ, 0xc0, !PT ;  /* 0x0000ffff3b167812 */ /* 0x000fe400078ec0ff */
[----:B-1----:R-:W-:Y:S01]  /*55b0*/  @P0 LEA R60, P1, R56, R8, 0x3 ;  /* 0x00000008383c0211 */ /* 0x002fe200078218ff */
[----:B------:R-:W-:Y:S01]  /*55c0*/  @P0 IMAD R59, R11, 0xd, RZ ;  /* 0x0000000d0b3b0824 */ /* 0x000fe200078e02ff */
[----:B------:R-:W-:-:S02]  /*55d0*/  LOP3.LUT R17, R24, 0xffff, RZ, 0xc0, !PT ;  /* 0x0000ffff18117812 */ /* 0x000fc400078ec0ff */
[-C--:B------:R-:W-:Y:S01]  /*55e0*/  @P0 LEA.HI.X R61, R56, R7.reuse, R57, 0x3, P1 ;  /* 0x00000007383d0211 */ /* 0x080fe200008f1c39 */
[----:B------:R-:W-:Y:S01]  /*55f0*/  @P0 IMAD.IADD R24, R59, 0x1, R71 ;  /* 0x000000013b180824 */ /* 0x000fe200078e0247 */
[----:B------:R-:W-:Y:S02]  /*5600*/  LOP3.LUT R17, R17, 0xff0000, R64, 0xf8, !PT ;  /* 0x00ff000011117812 */ /* 0x000fe400078ef840 */
[----:B------:R-:W-:Y:S02]  /*5610*/  CS2R R56, SRZ ;  /* 0x0000000000387805 */ /* 0x000fe4000001ff00 */
[----:B------:R-:W-:Y:S02]  /*5620*/  LOP3.LUT R5, R5, 0xffff, RZ, 0xc0, !PT ;  /* 0x0000ffff05057812 */ /* 0x000fe400078ec0ff */
[----:B------:R-:W-:Y:S01]  /*5630*/  @P0 LEA R64, P1, R70, R8, 0x3 ;  /* 0x0000000846400211 */ /* 0x000fe200078218ff */
[----:B------:R-:W-:Y:S01]  /*5640*/  @P0 IMAD.MOV.U32 R71, RZ, RZ, R27 ;  /* 0x000000ffff470224 */ /* 0x000fe200078e001b */
[----:B------:R-:W-:Y:S01]  /*5650*/  LOP3.LUT R22, R22, 0xff0000, R63, 0xf8, !PT ;  /* 0x00ff000016167812 */ /* 0x000fe200078ef83f */
[----:B------:R-:W-:Y:S01]  /*5660*/  IMAD.SHL.U32 R5, R5, 0x1000000, RZ ;  /* 0x0100000005057824 */ /* 0x000fe200078e00ff */
[----:B------:R-:W-:Y:S01]  /*5670*/  @P0 LEA.HI.X R65, R70, R7, R24, 0x3, P1 ;  /* 0x0000000746410211 */ /* 0x000fe200008f1c18 */
[----:B------:R0:W5:Y:S01]  /*5680*/  @P0 LDG.E.64 R56, desc[UR8][R60.64] ;  /* 0x000000083c380981 */ /* 0x000162000c1e1b00 */
[----:B------:R-:W-:-:S02]  /*5690*/  @P0 MOV R70, R62 ;  /* 0x0000003e00460202 */ /* 0x000fc40000000f00 */
[----:B------:R-:W-:Y:S01]  /*56a0*/  LOP3.LUT R22, R22, 0xff000000, R5, 0xf8, !PT ;  /* 0xff00000016167812 */ /* 0x000fe200078ef805 */
[----:B------:R-:W-:Y:S02]  /*56b0*/  @P0 IMAD R5, R11, 0xe, RZ ;  /* 0x0000000e0b050824 */ /* 0x000fe400078e02ff */
[----:B------:R-:W-:Y:S01]  /*56c0*/  @P0 IMAD.WIDE.U32 R70, R12, 0xe, R70 ;  /* 0x0000000e0c460825 */ /* 0x000fe200078e0046 */
[----:B------:R-:W-:Y:S02]  /*56d0*/  LOP3.LUT R6, R6, 0xffff, RZ, 0xc0, !PT ;  /* 0x0000ffff06067812 */ /* 0x000fe400078ec0ff */
[----:B0-----:R-:W-:Y:S02]  /*56e0*/  CS2R R60, SRZ ;  /* 0x00000000003c7805 */ /* 0x001fe4000001ff00 */
[----:B------:R-:W-:Y:S02]  /*56f0*/  @P0 IADD3 R5, R5, R71, RZ ;  /* 0x0000004705050210 */ /* 0x000fe40007ffe0ff */
[----:B------:R-:W-:-:S02]  /*5700*/  @P0 LEA R72, P1, R70, R8, 0x3 ;  /* 0x0000000846480211 */ /* 0x000fc400078218ff */
[----:B------:R-:W-:Y:S01]  /*5710*/  @P0 MOV R71, R27 ;  /* 0x0000001b00470202 */ /* 0x000fe20000000f00 */
[----:B------:R0:W5:Y:S01]  /*5720*/  @P0 LDG.E.64 R60, desc[UR8][R64.64] ;  /* 0x00000008403c0981 */ /* 0x000162000c1e1b00 */
[----:B------:R-:W-:Y:S01]  /*5730*/  @P0 LEA.HI.X R73, R70, R7, R5, 0x3, P1 ;  /* 0x0000000746490211 */ /* 0x000fe200008f1c05 */
[----:B------:R-:W-:Y:S01]  /*5740*/  @P0 IMAD.MOV.U32 R70, RZ, RZ, R62 ;  /* 0x000000ffff460224 */ /* 0x000fe200078e003e */
[----:B------:R-:W-:Y:S01]  /*5750*/  SHF.L.U32 R6, R6, 0x18, RZ ;  /* 0x0000001806067819 */ /* 0x000fe200000006ff */
[----:B------:R-:W-:Y:S02]  /*5760*/  @P0 IMAD R5, R11, 0xf, RZ ;  /* 0x0000000f0b050824 */ /* 0x000fe400078e02ff */
[----:B------:R-:W-:Y:S01]  /*5770*/  @P0 IMAD.WIDE.U32 R70, R12, 0xf, R70 ;  /* 0x0000000f0c460825 */ /* 0x000fe200078e0046 */
[----:B------:R-:W-:-:S03]  /*5780*/  LOP3.LUT R24, R17, 0xff000000, R6, 0xf8, !PT ;  /* 0xff00000011187812 */ /* 0x000fc600078ef806 */
[----:B------:R-:W-:Y:S01]  /*5790*/  @P0 IMAD.IADD R5, R5, 0x1, R71 ;  /* 0x0000000105050824 */ /* 0x000fe200078e0247 */
[C---:B------:R-:W-:Y:S02]  /*57a0*/  @P0 LEA R62, P1, R70.reuse, R8, 0x3 ;  /* 0x00000008463e0211 */ /* 0x040fe400078218ff */
[----:B0-----:R-:W-:Y:S02]  /*57b0*/  CS2R R64, SRZ ;  /* 0x0000000000407805 */ /* 0x001fe4000001ff00 */
[----:B------:R-:W-:Y:S01]  /*57c0*/  @P0 LEA.HI.X R63, R70, R7, R5, 0x3, P1 ;  /* 0x00000007463f0211 */ /* 0x000fe200008f1c05 */
[----:B------:R-:W-:Y:S01]  /*57d0*/  FMUL R5, R42, 0.035677410662174224854 ;  /* 0x3d12227a2a057820 */ /* 0x000fe20000400000 */
[----:B------:R-:W-:Y:S02]  /*57e0*/  HFMA2.MMA R17, -RZ, RZ, 1.125, -9232 ;  /* 0x3c80f082ff117435 */ /* 0x000fe400000001ff */
[----:B------:R0:W5:Y:S01]  /*57f0*/  @P0 LDG.E.64 R64, desc[UR8][R72.64] ;  /* 0x0000000848400981 */ /* 0x000162000c1e1b00 */
[----:B------:R-:W-:Y:S01]  /*5800*/  CS2R R6, SRZ ;  /* 0x0000000000067805 */ /* 0x000fe2000001ff00 */
[----:B------:R-:W-:-:S04]  /*5810*/  FFMA R5, R5, R42, 0.79788458347320556641 ;  /* 0x3f4c422a05057423 */ /* 0x000fc8000000002a */
[----:B------:R-:W-:Y:S01]  /*5820*/  FMUL R8, R5, R42 ;  /* 0x0000002a05087220 */ /* 0x000fe20000400000 */
[----:B------:R1:W5:Y:S01]  /*5830*/  @P0 LDG.E.64 R6, desc[UR8][R62.64] ;  /* 0x000000083e060981 */ /* 0x000362000c1e1b00 */
[----:B------:R-:W-:Y:S01]  /*5840*/  LOP3.LUT R4, R4, 0x1c, RZ, 0xc0, !PT ;  /* 0x0000001c04047812 */ /* 0x000fe200078ec0ff */
[----:B------:R-:W-:Y:S01]  /*5850*/  BSSY B0, `(.L_x_29656) ;  /* 0x000016f000007945 */ /* 0x000fe20003800000 */
[C---:B------:R-:W-:Y:S01]  /*5860*/  FMUL R59, |R8|.reuse, 2.8853900432586669922 ;  /* 0x4038aa3b083b7820 */ /* 0x040fe20000400200 */
[C---:B0-----:R-:W-:Y:S01]  /*5870*/  FMUL R72, R8.reuse, R8 ;  /* 0x0000000808487220 */ /* 0x041fe20000400000 */
        /* <DEDUP_REMOVED lines=11> */
[--C-:B-1----:R-:W-:Y:S01]  /*5930*/  LOP3.LUT R62, R71, 0x80000000, R8.reuse, 0xb8, !PT ;  /* 0x80000000473e7812 */ /* 0x102fe200078eb808 */
[----:B------:R-:W-:Y:S01]  /*5940*/  @!P1 FFMA R62, R8, R5, R8 ;  /* 0x00000005083e9223 */ /* 0x000fe20000000008 */
[----:B------:R-:W-:Y:S02]  /*5950*/  IMAD.MOV.U32 R5, RZ, RZ, 0x3f000000 ;  /* 0x3f000000ff057424 */ /* 0x000fe400078e00ff */
[----:B------:R-:W-:Y:S02]  /*5960*/  FMUL R8, R43, 0.035677410662174224854 ;  /* 0x3d12227a2b087820 */ /* 0x000fe40000400000 */
        /* <DEDUP_REMOVED lines=18> */
[----:B------:R-:W-:-:S04]  /*5a90*/  @!P1 FFMA R8, R59, R70, R59 ;  /* 0x000000463b089223 */ /* 0x000fc8000000003b */
        /* <DEDUP_REMOVED lines=96> */
[----:B0-----:R-:W-:-:S04]  /*60a0*/  FMUL R46, R49, 0.035677410662174224854 ;  /* 0x3d12227a312e7820 */ /* 0x001fc80000400000 */
[----:B------:R-:W-:-:S04]  /*60b0*/  FFMA R46, R46, R49, 0.79788458347320556641 ;  /* 0x3f4c422a2e2e7423 */ /* 0x000fc80000000031 */
[----:B------:R-:W-:Y:S01]  /*60c0*/  FMUL R45, R46, R49 ;  /* 0x000000312e2d7220 */ /* 0x000fe20000400000 */
[----:B-1----:R-:W-:-:S03]  /*60d0*/  FFMA R59, R59, -2, R16 ;  /* 0xc00000003b3b7823 */ /* 0x002fc60000000010 */
[----:B------:R-:W-:Y:S02]  /*60e0*/  FMUL R46, |R45|, 2.8853900432586669922 ;  /* 0x4038aa3b2d2e7820 */ /* 0x000fe40000400200 */
[----:B------:R-:W-:Y:S02]  /*60f0*/  FSEL R8, R59, 1, !P0 ;  /* 0x3f8000003b087808 */ /* 0x000fe40004000000 */
[----:B------:R-:W-:Y:S02]  /*6100*/  FSETP.GE.AND P0, PT, |R45|, 9.010913848876953125, PT ;  /* 0x41102cb42d00780b */ /* 0x000fe40003f06200 */
[----:B------:R-:W0:Y:S01]  /*6110*/  MUFU.EX2 R46, R46 ;  /* 0x0000002e002e7308 */ /* 0x000e220000000800 */
[--C-:B------:R-:W-:Y:S01]  /*6120*/  LOP3.LUT R8, R8, 0x80000000, R43.reuse, 0xb8, !PT ;  /* 0x8000000008087812 */ /* 0x100fe200078eb82b */
[----:B------:R-:W-:Y:S01]  /*6130*/  @!P1 FFMA R8, R43, R62, R43 ;  /* 0x0000003e2b089223 */ /* 0x000fe2000000002b */
[C---:B------:R-:W-:Y:S01]  /*6140*/  FMUL R62, R45.reuse, R45 ;  /* 0x0000002d2d3e7220 */ /* 0x040fe20000400000 */
[----:B------:R-:W-:-:S02]  /*6150*/  FSETP.GE.AND P1, PT, |R45|, 0.60000002384185791016, PT ;  /* 0x3f19999a2d00780b */ /* 0x000fc40003f26200 */
[----:B------:R-:W-:-:S04]  /*6160*/  FFMA R43, R8, R5, 0.5 ;  /* 0x3f000000082b7423 */ /* 0x000fc80000000005 */
[----:B------:R-:W-:Y:S01]  /*6170*/  FMUL R8, R43, R48 ;  /* 0x000000302b087220 */ /* 0x000fe20000400000 */
        /* <DEDUP_REMOVED lines=88> */
[----:B-----5:R-:W-:-:S03]  /*6700*/  FMUL R43, R20, 0.035677410662174224854 ;  /* 0x3d12227a142b7820 */ /* 0x020fc60000400000 */
[--C-:B------:R-:W-:Y:S01]  /*6710*/  LOP3.LUT R62, R62, 0x80000000, R45.reuse, 0xb8, !PT ;  /* 0x800000003e3e7812 */ /* 0x100fe200078eb82d */
[----:B------:R-:W-:Y:S01]  /*6720*/  FFMA R43, R43, R20, 0.79788458347320556641 ;  /* 0x3f4c422a2b2b7423 */ /* 0x000fe20000000014 */
[----:B------:R-:W-:-:S03]  /*6730*/  @!P1 FFMA R62, R45, R70, R45 ;  /* 0x000000462d3e9223 */ /* 0x000fc6000000002d */
[----:B------:R-:W-:Y:S01]  /*6740*/  FMUL R45, R43, R20 ;  /* 0x000000142b2d7220 */ /* 0x000fe20000400000 */
[----:B------:R-:W-:-:S03]  /*6750*/  FFMA R62, R62, R5, 0.5 ;  /* 0x3f0000003e3e7423 */ /* 0x000fc60000000005 */
        /* <DEDUP_REMOVED lines=64> */
[----:B------:R-:W-:Y:S02]  /*6b60*/  FSETP.GE.AND P0, PT, |R21|, 9.010913848876953125, PT ;  /* 0x41102cb41500780b */ /* 0x000fe40003f06200 */
[----:B------:R-:W0:Y:S02]  /*6b70*/  MUFU.EX2 R43, R43 ;  /* 0x0000002b002b7308 */ /* 0x000e240000000800 */
[----:B0-----:R-:W-:-:S06]  /*6b80*/  FADD R45, R43, 1 ;  /* 0x3f8000002b2d7421 */ /* 0x001fcc0000000000 */
[----:B------:R-:W0:Y:S02]  /*6b90*/  MUFU.RCP R45, R45 ;  /* 0x0000002d002d7308 */ /* 0x000e240000001000 */
[----:B0-----:R-:W-:Y:S01]  /*6ba0*/  FFMA R49, R45, -2, R16 ;  /* 0xc00000002d317823 */ /* 0x001fe20000000010 */
[----:B------:R-:W-:Y:S01]  /*6bb0*/  FFMA R16, R51, R17, -0.052303962409496307373 ;  /* 0xbd563cae33107423 */ /* 0x000fe20000000011 */
[----:B------:R-:W-:Y:S02]  /*6bc0*/  LOP3.LUT R17, R4, 0x2, RZ, 0xfc, !PT ;  /* 0x0000000204117812 */ /* 0x000fe400078efcff */
[----:B------:R-:W-:Y:S01]  /*6bd0*/  IADD3 R4, R15, 0x1e, -R4 ;  /* 0x0000001e0f047810 */ /* 0x000fe20007ffe804 */
[----:B------:R-:W-:-:S03]  /*6be0*/  FFMA R16, R51, R16, 0.1331529766321182251 ;  /* 0x3e08594133107423 */ /* 0x000fc60000000010 */
[----:B------:R-:W-:Y:S01]  /*6bf0*/  LOP3.LUT R4, R4, 0x1f, RZ, 0xc0, !PT ;  /* 0x0000001f04047812 */ /* 0x000fe200078ec0ff */
[----:B------:R-:W-:-:S04]  /*6c00*/  FFMA R16, R51, R16, -0.33332768082618713379 ;  /* 0xbeaaa9ed33107423 */ /* 0x000fc80000000010 */
[----:B------:R-:W-:Y:S01]  /*6c10*/  FFMA R51, R51, R16, RZ ;  /* 0x0000001033337223 */ /* 0x000fe200000000ff */
[----:B------:R-:W-:Y:S02]  /*6c20*/  FSEL R16, R49, 1, !P0 ;  /* 0x3f80000031107808 */ /* 0x000fe40004000000 */
[----:B------:R-:W-:Y:S02]  /*6c30*/  ISETP.GE.U32.AND P0, PT, R17, R10, PT ;  /* 0x0000000a1100720c */ /* 0x000fe40003f06070 */
[--C-:B------:R-:W-:Y:S01]  /*6c40*/  LOP3.LUT R16, R16, 0x80000000, R21.reuse, 0xb8, !PT ;  /* 0x8000000010107812 */ /* 0x100fe200078eb815 */
[----:B------:R-:W-:Y:S01]  /*6c50*/  @!P1 FFMA R16, R21, R51, R21 ;  /* 0x0000003315109223 */ /* 0x000fe20000000015 */
[----:B------:R-:W-:Y:S01]  /*6c60*/  ISETP.GE.U32.OR P0, PT, R4, R9, P0 ;  /* 0x000000090400720c */ /* 0x000fe20000706470 */
[----:B------:R-:W-:Y:S02]  /*6c70*/  FMUL R21, R72, R3 ;  /* 0x0000000348157220 */ /* 0x000fe40000400000 */
[----:B------:R-:W-:Y:S01]  /*6c80*/  FFMA R16, R16, R5, 0.5 ;  /* 0x3f00000010107423 */ /* 0x000fe20000000005 */
[----:B------:R-:W-:Y:S01]  /*6c90*/  FMNMX R5, R68, |R42|, !PT ;  /* 0x4000002a44057209 */ /* 0x000fe20007800000 */
[----:B------:R-:W-:Y:S01]  /*6ca0*/  FMUL R42, R42, R3 ;  /* 0x000000032a2a7220 */ /* 0x000fe20000400000 */
[----:B------:R-:W-:Y:S01]  /*6cb0*/  F2FP.SATFINITE.E4M3.F32.PACK_AB_MERGE_C R21, RZ, R21, RZ ;  /* 0x00000015ff15723e */ /* 0x000fe200048070ff */
[----:B------:R-:W-:Y:S01]  /*6cc0*/  FMUL R55, R16, R55 ;  /* 0x0000003710377220 */ /* 0x000fe20000400000 */
[----:B------:R-:W-:-:S02]  /*6cd0*/  FMNMX R43, |R72|, R5, !PT ;  /* 0x00000005482b7209 */ /* 0x000fc40007800200 */
[----:B------:R-:W-:Y:S02]  /*6ce0*/  F2FP.SATFINITE.E4M3.F32.PACK_AB_MERGE_C R42, RZ, R42, RZ ;  /* 0x0000002aff2a723e */ /* 0x000fe400048070ff */
[----:B------:R-:W-:Y:S02]  /*6cf0*/  FMNMX R43, |R44|, R43, !PT ;  /* 0x0000002b2c2b7209 */ /* 0x000fe40007800200 */
[----:B------:R-:W-:Y:S02]  /*6d00*/  @!P0 IADD3 R5, P1, R4, R69, RZ ;  /* 0x0000004504058210 */ /* 0x000fe40007f3e0ff */
[----:B------:R-:W-:Y:S02]  /*6d10*/  @!P0 PRMT R45, R21, 0x7604, R42 ;  /* 0x00007604152d8816 */ /* 0x000fe4000000002a */
[----:B------:R-:W-:Y:S02]  /*6d20*/  @!P0 IADD3.X R17, RZ, R66, RZ, P1, !PT ;  /* 0x00000042ff118210 */ /* 0x000fe40000ffe4ff */
[----:B------:R-:W-:-:S04]  /*6d30*/  @!P0 LEA R16, P1, R5, R2, 0x1 ;  /* 0x0000000205108211 */ /* 0x000fc800078208ff */
[----:B------:R-:W-:Y:S01]  /*6d40*/  @!P0 LEA.HI.X R17, R5, R0, R17, 0x1, P1 ;  /* 0x0000000005118211 */ /* 0x000fe200008f0c11 */
[----:B------:R-:W-:Y:S01]  /*6d50*/  FMUL R5, R44, R3 ;  /* 0x000000032c057220 */ /* 0x000fe20000400000 */
[----:B------:R-:W-:-:S03]  /*6d60*/  @!P0 IADD3 R49, P1, P2, R12, R69, R4 ;  /* 0x000000450c318210 */ /* 0x000fc60007a3e004 */
[----:B------:R0:W-:Y:S01]  /*6d70*/  @!P0 STG.E.U16 desc[UR8][R16.64], R45 ;  /* 0x0000002d10008986 */ /* 0x0001e2000c101508 */
[----:B------:R-:W-:Y:S02]  /*6d80*/  F2FP.SATFINITE.E4M3.F32.PACK_AB_MERGE_C R44, RZ, R5, RZ ;  /* 0x00000005ff2c723e */ /* 0x000fe400048070ff */
[----:B------:R-:W-:Y:S02]  /*6d90*/  LOP3.LUT R5, R42, 0xff, RZ, 0xc0, !PT ;  /* 0x000000ff2a057812 */ /* 0x000fe400078ec0ff */
[----:B------:R-:W-:-:S04]  /*6da0*/  LOP3.LUT R42, R44, 0xffff, RZ, 0xc0, !PT ;  /* 0x0000ffff2c2a7812 */ /* 0x000fc800078ec0ff */
[----:B------:R-:W-:Y:S01]  /*6db0*/  PRMT R5, R42, 0x7604, R5 ;  /* 0x000076042a057816 */ /* 0x000fe20000000005 */
[----:B------:R-:W-:-:S05]  /*6dc0*/  FMUL R42, R74, R3 ;  /* 0x000000034a2a7220 */ /* 0x000fca0000400000 */
[----:B------:R-:W-:Y:S02]  /*6dd0*/  F2FP.SATFINITE.E4M3.F32.PACK_AB_MERGE_C R51, RZ, R42, RZ ;  /* 0x0000002aff33723e */ /* 0x000fe400048070ff */
[----:B------:R-:W-:Y:S02]  /*6de0*/  @!P0 IADD3.X R42, R11, R66, RZ, P1, P2 ;  /* 0x000000420b2a8210 */ /* 0x000fe40000fe44ff */
[----:B0-----:R-:W-:Y:S02]  /*6df0*/  @!P0 LEA R16, P1, R49, R2, 0x1 ;  /* 0x0000000231108211 */ /* 0x001fe400078208ff */
[----:B------:R-:W-:Y:S01]  /*6e00*/  @!P0 PRMT R45, R51, 0x7604, R44 ;  /* 0x00007604332d8816 */ /* 0x000fe2000000002c */
[----:B------:R-:W-:Y:S01]  /*6e10*/  FMUL R44, R47, R3 ;  /* 0x000000032f2c7220 */ /* 0x000fe20000400000 */
[----:B------:R-:W-:Y:S02]  /*6e20*/  @!P0 LEA.HI.X R17, R49, R0, R42, 0x1, P1 ;  /* 0x0000000031118211 */ /* 0x000fe400008f0c2a */
[----:B------:R-:W-:-:S02]  /*6e30*/  LOP3.LUT R42, R21, 0xff, RZ, 0xc0, !PT ;  /* 0x000000ff152a7812 */ /* 0x000fc400078ec0ff */
[----:B------:R-:W-:Y:S01]  /*6e40*/  LOP3.LUT R21, R51, 0xffff, RZ, 0xc0, !PT ;  /* 0x0000ffff33157812 */ /* 0x000fe200078ec0ff */
[----:B------:R0:W-:Y:S01]  /*6e50*/  @!P0 STG.E.U16 desc[UR8][R16.64], R45 ;  /* 0x0000002d10008986 */ /* 0x0001e2000c101508 */
[----:B------:R-:W-:Y:S02]  /*6e60*/  F2FP.SATFINITE.E4M3.F32.PACK_AB_MERGE_C R44, RZ, R44, RZ ;  /* 0x0000002cff2c723e */ /* 0x000fe400048070ff */
[----:B------:R-:W-:Y:S02]  /*6e70*/  PRMT R42, R21, 0x7604, R42 ;  /* 0x00007604152a7816 */ /* 0x000fe4000000002a */
[----:B------:R-:W-:Y:S01]  /*6e80*/  FMNMX R21, |R74|, R43, !PT ;  /* 0x0000002b4a157209 */ /* 0x000fe20007800200 */
[----:B------:R-:W-:-:S05]  /*6e90*/  FMUL R43, R76, R3 ;  /* 0x000000034c2b7220 */ /* 0x000fca0000400000 */
[----:B------:R-:W-:Y:S01]  /*6ea0*/  F2FP.SATFINITE.E4M3.F32.PACK_AB_MERGE_C R49, RZ, R43, RZ ;  /* 0x0000002bff31723e */ /* 0x000fe200048070ff */
[----:B0-----:R-:W-:Y:S06]  /*6eb0*/  @P0 BRA `(.L_x_29657) ;  /* 0x0000000000200947 */ /* 0x001fec0003800000 */
        /* <DEDUP_REMOVED lines=8> */
.L_x_29657:
[----:B------:R-:W-:Y:S05]  /*6f40*/  BSYNC B0 ;  /* 0x0000000000007941 */ /* 0x000fea0003800000 */
.L_x_29656:
[----:B0-----:R-:W-:Y:S01]  /*6f50*/  LOP3.LUT R16, R49, 0xffff, RZ, 0xc0, !PT ;  /* 0x0000ffff31107812 */ /* 0x001fe200078ec0ff */
[-C--:B------:R-:W-:Y:S01]  /*6f60*/  FMUL R68, R46, R3.reuse ;  /* 0x000000032e447220 */ /* 0x080fe20000400000 */
[----:B------:R-:W-:Y:S01]  /*6f70*/  LOP3.LUT R5, R5, 0xffff, RZ, 0xc0, !PT ;  /* 0x0000ffff05057812 */ /* 0x000fe200078ec0ff */
[----:B------:R-:W-:Y:S01]  /*6f80*/  BSSY B0, `(.L_x_29658) ;  /* 0x000001d000007945 */ /* 0x000fe20003800000 */
[----:B------:R-:W-:Y:S01]  /*6f90*/  LOP3.LUT R17, R44, 0xffff, RZ, 0xc0, !PT ;  /* 0x0000ffff2c117812 */ /* 0x000fe200078ec0ff */
[----:B------:R-:W-:Y:S01]  /*6fa0*/  IMAD.U32 R16, R16, 0x10000, RZ ;  /* 0x0001000010107824 */ /* 0x000fe200078e00ff */
[----:B------:R-:W-:Y:S02]  /*6fb0*/  LOP3.LUT R42, R42, 0xffff, RZ, 0xc0, !PT ;  /* 0x0000ffff2a2a7812 */ /* 0x000fe400078ec0ff */
[----:B------:R-:W-:Y:S02]  /*6fc0*/  SHF.L.U32 R17, R17, 0x10, RZ ;  /* 0x0000001011117819 */ /* 0x000fe400000006ff */
[----:B------:R-:W-:Y:S01]  /*6fd0*/  LOP3.LUT R43, R5, 0xff0000, R16, 0xf8, !PT ;  /* 0x00ff0000052b7812 */ /* 0x000fe200078ef810 */
[----:B------:R-:W-:Y:S01]  /*6fe0*/  FMUL R5, R8, R3 ;  /* 0x0000000308057220 */ /* 0x000fe20000400000 */
[----:B------:R-:W-:-:S02]  /*6ff0*/  F2FP.SATFINITE.E4M3.F32.PACK_AB_MERGE_C R68, RZ, R68, RZ ;  /* 0x00000044ff44723e */ /* 0x000fc400048070ff */
[----:B------:R-:W-:Y:S02]  /*7000*/  LOP3.LUT R44, R42, 0xff0000, R17, 0xf8, !PT ;  /* 0x00ff00002a2c7812 */ /* 0x000fe400078ef811 */
[----:B------:R-:W-:Y:S02]  /*7010*/  F2FP.SATFINITE.E4M3.F32.PACK_AB_MERGE_C R5, RZ, R5, RZ ;  /* 0x00000005ff05723e */ /* 0x000fe400048070ff */
[----:B------:R-:W-:Y:S02]  /*7020*/  LOP3.LUT R17, R68, 0xffff, RZ, 0xc0, !PT ;  /* 0x0000ffff44117812 */ /* 0x000fe400078ec0ff */
[----:B------:R-:W-:Y:S02]  /*7030*/  LOP3.LUT R16, R5, 0xffff, RZ, 0xc0, !PT ;  /* 0x0000ffff05107812 */ /* 0x000fe400078ec0ff */
[----:B------:R-:W-:Y:S01]  /*7040*/  FMNMX R76, |R76|, R21, !PT ;  /* 0x000000154c4c7209 */ /* 0x000fe20007800200 */
[----:B------:R-:W-:Y:S01]  /*7050*/  FMUL R21, R50, R3 ;  /* 0x0000000332157220 */ /* 0x000fe20000400000 */
[----:B------:R-:W-:Y:S01]  /*7060*/  SHF.L.U32 R17, R17, 0x18, RZ ;  /* 0x0000001811117819 */ /* 0x000fe200000006ff */
[----:B------:R-:W-:Y:S01]  /*7070*/  IMAD.SHL.U32 R16, R16, 0x1000000, RZ ;  /* 0x0100000010107824 */ /* 0x000fe200078e00ff */
[----:B------:R-:W-:-:S02]  /*7080*/  FMNMX R47, |R47|, R76, !PT ;  /* 0x0000004c2f2f7209 */ /* 0x000fc40007800200 */
[----:B------:R-:W-:Y:S02]  /*7090*/  LOP3.LUT R44, R44, 0xff000000, R17, 0xf8, !PT ;  /* 0xff0000002c2c7812 */ /* 0x000fe400078ef811 */
[----:B------:R-:W-:Y:S01]  /*70a0*/  LOP3.LUT R42, R43, 0xff000000, R16, 0xf8, !PT ;  /* 0xff0000002b2a7812 */ /* 0x000fe200078ef810 */
[----:B------:R-:W-:Y:S06]  /*70b0*/  @P0 BRA `(.L_x_29659) ;  /* 0x0000000000240947 */ /* 0x000fec0003800000 */
[----:B------:R-:W-:Y:S01]  /*70c0*/  IADD3 R72, P1, R4, R69, RZ ;  /* 0x0000004504487210 */ /* 0x000fe20007f3e0ff */
[----:B------:R-:W-:Y:S01]  /*70d0*/  IMAD R17, R11, 0x3, RZ ;  /* 0x000000030b117824 */ /* 0x000fe200078e02ff */
[----:B------:R-:W-:-:S03]  /*70e0*/  PRMT R5, R68, 0x7604, R5 ;  /* 0x0000760444057816 */ /* 0x000fc60000000005 */
[----:B------:R-:W-:Y:S02]  /*70f0*/  IMAD.X R73, RZ, RZ, R66, P1 ;  /* 0x000000ffff497224 */ /* 0x000fe400008e0642 */
[----:B------:R-:W-:-:S05]  /*7100*/  IMAD.WIDE.U32 R72, R12, 0x3, R72 ;  /* 0x000000030c487825 */ /* 0x000fca00078e0048 */
[----:B------:R-:W-:Y:S02]  /*7110*/  IADD3 R17, R17, R73, RZ ;  /* 0x0000004911117210 */ /* 0x000fe40007ffe0ff */
[----:B------:R-:W-:-:S04]  /*7120*/  LEA R16, P1, R72, R2, 0x1 ;  /* 0x0000000248107211 */ /* 0x000fc800078208ff */
[----:B------:R-:W-:-:S05]  /*7130*/  LEA.HI.X R17, R72, R0, R17, 0x1, P1 ;  /* 0x0000000048117211 */ /* 0x000fca00008f0c11 */
[----:B------:R0:W-:Y:S04]  /*7140*/  STG.E.U16 desc[UR8][R16.64], R5 ;  /* 0x0000000510007986 */ /* 0x0001e8000c101508 */
.L_x_29659:
[----:B------:R-:W-:Y:S05]  /*7150*/  BSYNC B0 ;  /* 0x0000000000007941 */ /* 0x000fea0003800000 */
.L_x_29658:
[-C--:B------:R-:W-:Y:S01]  /*7160*/  FMUL R68, R52, R3.reuse ;  /* 0x0000000334447220 */ /* 0x080fe20000400000 */
[----:B0-----:R-:W-:Y:S01]  /*7170*/  FMUL R5, R48, R3 ;  /* 0x0000000330057220 */ /* 0x001fe20000400000 */
[----:B------:R-:W-:Y:S01]  /*7180*/  F2FP.SATFINITE.E4M3.F32.PACK_AB_MERGE_C R72, RZ, R21, RZ ;  /* 0x00000015ff48723e */ /* 0x000fe200048070ff */
[----:B------:R-:W-:Y:S01]  /*7190*/  BSSY B0, `(.L_x_29660) ;  /* 0x000000e000007945 */ /* 0x000fe20003800000 */
[----:B------:R-:W-:Y:S02]  /*71a0*/  FMNMX R47, |R8|, R47, !PT ;  /* 0x0000002f082f7209 */ /* 0x000fe40007800200 */
[----:B------:R-:W-:Y:S02]  /*71b0*/  F2FP.SATFINITE.E4M3.F32.PACK_AB_MERGE_C R68, RZ, R68, RZ ;  /* 0x00000044ff44723e */ /* 0x000fe400048070ff */
[----:B------:R-:W-:Y:S02]  /*71c0*/  LOP3.LUT R49, R72, 0xffff, RZ, 0xc0, !PT ;  /* 0x0000ffff48317812 */ /* 0x000fe400078ec0ff */
[----:B------:R-:W-:Y:S01]  /*71d0*/  F2FP.SATFINITE.E4M3.F32.PACK_AB_MERGE_C R5, RZ, R5, RZ ;  /* 0x00000005ff05723e */ /* 0x000fe200048070ff */
[----:B------:R-:W-:Y:S06]  /*71e0*/  @P0 BRA `(.L_x_29661) ;  /* 0x0000000000200947 */ /* 0x000fec0003800000 */
        /* <DEDUP_REMOVED lines=8> */
.L_x_29661:
[----:B------:R-:W-:Y:S05]  /*7270*/  BSYNC B0 ;  /* 0x0000000000007941 */ /* 0x000fea0003800000 */
.L_x_29660:
[----:B0-----:R-:W-:Y:S01]  /*7280*/  FMUL R21, R62, R3 ;  /* 0x000000033e157220 */ /* 0x001fe20000400000 */
[----:B------:R-:W-:Y:S01]  /*7290*/  LOP3.LUT R49, R49, 0xff, RZ, 0xc0, !PT ;  /* 0x000000ff31317812 */ /* 0x000fe200078ec0ff */
[----:B------:R-:W-:Y:S01]  /*72a0*/  BSSY B0, `(.L_x_29662) ;  /* 0x000000e000007945 */ /* 0x000fe20003800000 */
[----:B------:R-:W-:Y:S02]  /*72b0*/  PRMT R8, R68, 0x7104, RZ ;  /* 0x0000710444087816 */ /* 0x000fe400000000ff */
[----:B------:R-:W-:Y:S02]  /*72c0*/  F2FP.SATFINITE.E4M3.F32.PACK_AB_MERGE_C R21, RZ, R21, RZ ;  /* 0x00000015ff15723e */ /* 0x000fe400048070ff */
[----:B------:R-:W-:Y:S01]  /*72d0*/  LOP3.LUT R8, R49, 0xff00, R8, 0xf8, !PT ;  /* 0x0000ff0031087812 */ /* 0x000fe200078ef808 */
[----:B------:R-:W-:Y:S06]  /*72e0*/  @P0 BRA `(.L_x_29663) ;  /* 0x0000000000240947 */ /* 0x000fec0003800000 */
[----:B------:R-:W-:Y:S01]  /*72f0*/  IADD3 R72, P1, R4, R69, RZ ;  /* 0x0000004504487210 */ /* 0x000fe20007f3e0ff */
        /* <DEDUP_REMOVED lines=8> */
.L_x_29663:
[----:B------:R-:W-:Y:S05]  /*7380*/  BSYNC B0 ;  /* 0x0000000000007941 */ /* 0x000fea0003800000 */
.L_x_29662:
[-C--:B0-----:R-:W-:Y:S01]  /*7390*/  FMUL R17, R54, R3.reuse ;  /* 0x0000000336117220 */ /* 0x081fe20000400000 */
[----:B------:R-:W-:Y:S01]  /*73a0*/  FMUL R16, R20, R3 ;  /* 0x0000000314107220 */ /* 0x000fe20000400000 */
[----:B------:R-:W-:Y:S01]  /*73b0*/  LOP3.LUT R5, R5, 0xffff, RZ, 0xc0, !PT ;  /* 0x0000ffff05057812 */ /* 0x000fe200078ec0ff */
[----:B------:R-:W-:Y:S01]  /*73c0*/  IMAD R13, R13, UR4, RZ ;  /* 0x000000040d0d7c24 */ /* 0x000fe2000f8e02ff */
[----:B------:R-:W-:Y:S01]  /*73d0*/  PRMT R21, R21, 0x7104, RZ ;  /* 0x0000710415157816 */ /* 0x000fe200000000ff */
[----:B------:R-:W-:Y:S01]  /*73e0*/  BSSY B0, `(.L_x_29664) ;  /* 0x00001b8000007945 */ /* 0x000fe20003800000 */
[----:B------:R-:W-:Y:S02]  /*73f0*/  F2FP.SATFINITE.E4M3.F32.PACK_AB_MERGE_C R17, RZ, R17, RZ ;  /* 0x00000011ff11723e */ /* 0x000fe400048070ff */
[----:B------:R-:W-:Y:S02]  /*7400*/  F2FP.SATFINITE.E4M3.F32.PACK_AB_MERGE_C R16, RZ, R16, RZ ;  /* 0x00000010ff10723e */ /* 0x000fe400048070ff */
[----:B------:R-:W-:-:S02]  /*7410*/  LOP3.LUT R43, R17, 0xffff, RZ, 0xc0, !PT ;  /* 0x0000ffff112b7812 */ /* 0x000fc400078ec0ff */
[----:B------:R-:W-:Y:S02]  /*7420*/  SHF.L.U32 R26, R16, 0x10, RZ ;  /* 0x00000010101a7819 */ /* 0x000fe400000006ff */
[----:B------:R-:W-:Y:S01]  /*7430*/  FMNMX R47, |R46|, R47, !PT ;  /* 0x0000002f2e2f7209 */ /* 0x000fe20007800200 */
[----:B------:R-:W-:Y:S01]  /*7440*/  IMAD.SHL.U32 R43, R43, 0x1000000, RZ ;  /* 0x010000002b2b7824 */ /* 0x000fe200078e00ff */
[----:B------:R-:W-:Y:S01]  /*7450*/  LOP3.LUT R26, R26, 0xff0000, RZ, 0xc0, !PT ;  /* 0x00ff00001a1a7812 */ /* 0x000fe200078ec0ff */
[----:B------:R-:W-:Y:S01]  /*7460*/  FMUL R46, R29, 0.035677410662174224854 ;  /* 0x3d12227a1d2e7820 */ /* 0x000fe20000400000 */
[----:B------:R-:W-:Y:S02]  /*7470*/  FMNMX R47, |R50|, R47, !PT ;  /* 0x0000002f322f7209 */ /* 0x000fe40007800200 */
[----:B------:R-:W-:Y:S01]  /*7480*/  LOP3.LUT R43, R43, R8, R26, 0xfe, !PT ;  /* 0x000000082b2b7212 */ /* 0x000fe200078efe1a */
[----:B------:R-:W-:Y:S01]  /*7490*/  FFMA R46, R46, R29, 0.79788458347320556641 ;  /* 0x3f4c422a2e2e7423 */ /* 0x000fe2000000001d */
[----:B------:R-:W-:Y:S01]  /*74a0*/  LOP3.LUT R8, R5, 0xff, RZ, 0xc0, !PT ;  /* 0x000000ff05087812 */ /* 0x000fe200078ec0ff */
[----:B------:R-:W-:Y:S01]  /*74b0*/  FMUL R5, R70, R3 ;  /* 0x0000000346057220 */ /* 0x000fe20000400000 */
[----:B------:R-:W-:Y:S01]  /*74c0*/  FMNMX R47, |R48|, R47, !PT ;  /* 0x0000002f302f7209 */ /* 0x000fe20007800200 */
[----:B------:R-:W-:Y:S01]  /*74d0*/  FMUL R46, R46, R29 ;  /* 0x0000001d2e2e7220 */ /* 0x000fe20000400000 */
[----:B------:R-:W-:Y:S01]  /*74e0*/  LOP3.LUT R45, R8, 0xff00, R21, 0xf8, !PT ;  /* 0x0000ff00082d7812 */ /* 0x000fe200078ef815 */
[----:B------:R-:W-:Y:S01]  /*74f0*/  FMUL R8, R55, R3 ;  /* 0x0000000337087220 */ /* 0x000fe20000400000 */
[----:B------:R-:W-:Y:S01]  /*7500*/  F2FP.SATFINITE.E4M3.F32.PACK_AB_MERGE_C R5, RZ, R5, RZ ;  /* 0x00000005ff05723e */ /* 0x000fe200048070ff */
[----:B------:R-:W-:Y:S01]  /*7510*/  FMUL R63, R46, R46 ;  /* 0x0000002e2e3f7220 */ /* 0x000fe20000400000 */
[----:B------:R-:W-:-:S02]  /*7520*/  FMNMX R47, |R52|, R47, !PT ;  /* 0x0000002f342f7209 */ /* 0x000fc40007800200 */
[----:B------:R-:W-:Y:S02]  /*7530*/  F2FP.SATFINITE.E4M3.F32.PACK_AB_MERGE_C R8, RZ, R8, RZ ;  /* 0x00000008ff08723e */ /* 0x000fe400048070ff */
[----:B------:R-:W-:Y:S02]  /*7540*/  SHF.L.U32 R21, R5, 0x10, RZ ;  /* 0x0000001005157819 */ /* 0x000fe400000006ff */
[----:B------:R-:W-:Y:S02]  /*7550*/  LOP3.LUT R26, R8, 0xffff, RZ, 0xc0, !PT ;  /* 0x0000ffff081a7812 */ /* 0x000fe400078ec0ff */
[----:B------:R-:W-:Y:S02]  /*7560*/  LOP3.LUT R21, R21, 0xff0000, RZ, 0xc0, !PT ;  /* 0x00ff000015157812 */ /* 0x000fe400078ec0ff */
[----:B------:R-:W-:Y:S01]  /*7570*/  FMNMX R47, |R62|, R47, !PT ;  /* 0x0000002f3e2f7209 */ /* 0x000fe20007800200 */
[----:B------:R-:W-:-:S03]  /*7580*/  IMAD.SHL.U32 R26, R26, 0x1000000, RZ ;  /* 0x010000001a1a7824 */ /* 0x000fc600078e00ff */
[----:B------:R-:W-:Y:S02]  /*7590*/  FMNMX R47, |R20|, R47, !PT ;  /* 0x0000002f142f7209 */ /* 0x000fe40007800200 */
[----:B------:R-:W-:Y:S01]  /*75a0*/  LOP3.LUT R45, R26, R45, R21, 0xfe, !PT ;  /* 0x0000002d1a2d7212 */ /* 0x000fe200078efe15 */
[----:B------:R-:W-:Y:S01]  /*75b0*/  FMUL R21, R28, 0.035677410662174224854 ;  /* 0x3d12227a1c157820 */ /* 0x000fe20000400000 */
[----:B------:R-:W-:-:S03]  /*75c0*/  MOV R26, 0x3c80f082 ;  /* 0x3c80f082001a7802 */ /* 0x000fc60000000f00 */
        /* <DEDUP_REMOVED lines=11> */
[----:B------:R-:W-:Y:S02]  /*7680*/  IMAD.MOV.U32 R53, RZ, RZ, 0x3f800000 ;  /* 0x3f800000ff357424 */ /* 0x000fe400078e00ff */
[----:B0-----:R-:W-:-:S04]  /*7690*/  FADD R59, R49, 1 ;  /* 0x3f800000313b7421 */ /* 0x001fc80000000000 */
[----:B------:R-:W0:Y:S02]  /*76a0*/  MUFU.RCP R68, R59 ;  /* 0x0000003b00447308 */ /* 0x000e240000001000 */
[----:B0-----:R-:W-:-:S05]  /*76b0*/  FFMA R68, R68, -2, R53 ;  /* 0xc000000044447823 */ /* 0x001fca0000000035 */
[----:B------:R-:W-:Y:S02]  /*76c0*/  FSEL R68, R68, 1, !P1 ;  /* 0x3f80000044447808 */ /* 0x000fe40004800000 */
[----:B------:R-:W-:Y:S02]  /*76d0*/  FSETP.GE.AND P1, PT, |R46|, 9.010913848876953125, PT ;  /* 0x41102cb42e00780b */ /* 0x000fe40003f26200 */
[--C-:B------:R-:W-:Y:S01]  /*76e0*/  LOP3.LUT R49, R68, 0x80000000, R51.reuse, 0xb8, !PT ;  /* 0x8000000044317812 */ /* 0x100fe200078eb833 */
[----:B------:R-:W-:Y:S01]  /*76f0*/  @!P2 FFMA R49, R51, R72, R51 ;  /* 0x000000483331a223 */ /* 0x000fe20000000033 */
[C---:B------:R-:W-:Y:S01]  /*7700*/  FMUL R51, |R46|.reuse, 2.8853900432586669922 ;  /* 0x4038aa3b2e337820 */ /* 0x040fe20000400200 */
[----:B------:R-:W-:Y:S01]  /*7710*/  FFMA R72, R63, R26, -0.052303962409496307373 ;  /* 0xbd563cae3f487423 */ /* 0x000fe2000000001a */
[----:B------:R-:W-:-:S03]  /*7720*/  FSETP.GE.AND P2, PT, |R46|, 0.60000002384185791016, PT ;  /* 0x3f19999a2e00780b */ /* 0x000fc60003f46200 */
[C---:B------:R-:W-:Y:S01]  /*7730*/  FFMA R72, R63.reuse, R72, 0.1331529766321182251 ;  /* 0x3e0859413f487423 */ /* 0x040fe20000000048 */
[----:B------:R-:W0:Y:S03]  /*7740*/  MUFU.EX2 R51, R51 ;  /* 0x0000003300337308 */ /* 0x000e260000000800 */
        /* <DEDUP_REMOVED lines=98> */
[----:B------:R-:W-:Y:S01]  /*7d70*/  @!P2 FFMA R75, R21, R50, R21 ;  /* 0x00000032154ba223 */ /* 0x000fe20000000015 */
[----:B------:R-:W-:Y:S02]  /*7d80*/  FMNMX R21, |R70|, R47, !PT ;  /* 0x0000002f46157209 */ /* 0x000fe40007800200 */
[----:B------:R-:W-:Y:S02]  /*7d90*/  FFMA R20, R20, R39, 0.79788458347320556641 ;  /* 0x3f4c422a14147423 */ /* 0x000fe40000000027 */
[----:B------:R-:W-:Y:S01]  /*7da0*/  FMNMX R54, |R54|, R21, !PT ;  /* 0x0000001536367209 */ /* 0x000fe20007800200 */
[----:B------:R-:W-:Y:S01]  /*7db0*/  FMUL R21, R56, 0.035677410662174224854 ;  /* 0x3d12227a38157820 */ /* 0x000fe20000400000 */
[----:B------:R-:W-:Y:S02]  /*7dc0*/  FMUL R46, R20, R39 ;  /* 0x00000027142e7220 */ /* 0x000fe40000400000 */
[----:B------:R-:W-:Y:S01]  /*7dd0*/  FMNMX R55, |R55|, R54, !PT ;  /* 0x0000003637377209 */ /* 0x000fe20007800200 */
[----:B------:R-:W-:Y:S01]  /*7de0*/  FFMA R21, R21, R56, 0.79788458347320556641 ;  /* 0x3f4c422a15157423 */ /* 0x000fe20000000038 */
        /* <DEDUP_REMOVED lines=29> */
[----:B------:R-:W-:-:S03]  /*7fc0*/  HFMA2.MMA R20, -RZ, RZ, 1.75, 0 ;  /* 0x3f000000ff147435 */ /* 0x000fc600000001ff */
[--C-:B------:R-:W-:Y:S01]  /*7fd0*/  LOP3.LUT R21, R21, 0x80000000, R46.reuse, 0xb8, !PT ;  /* 0x8000000015157812 */ /* 0x100fe200078eb82e */
[----:B------:R-:W-:-:S06]  /*7fe0*/  @!P2 FFMA R21, R46, R77, R46 ;  /* 0x0000004d2e15a223 */ /* 0x000fcc000000002e */
[-C--:B------:R-:W-:Y:S01]  /*7ff0*/  FFMA R49, R49, R20.reuse, 0.5 ;  /* 0x3f00000031317423 */ /* 0x080fe20000000014 */
[-C--:B------:R-:W-:Y:S01]  /*8000*/  FFMA R59, R59, R20.reuse, 0.5 ;  /* 0x3f0000003b3b7423 */ /* 0x080fe20000000014 */
[-C--:B------:R-:W-:Y:S01]  /*8010*/  FFMA R71, R71, R20.reuse, 0.5 ;  /* 0x3f00000047477423 */ /* 0x080fe20000000014 */
[----:B------:R-:W-:Y:S01]  /*8020*/  FFMA R62, R73, R20, 0.5 ;  /* 0x3f000000493e7423 */ /* 0x000fe20000000014 */
[----:B------:R-:W-:Y:S01]  /*8030*/  FMUL R48, R49, R28 ;  /* 0x0000001c31307220 */ /* 0x000fe20000400000 */
[----:B------:R-:W-:Y:S01]  /*8040*/  FMUL R28, R57, 0.035677410662174224854 ;  /* 0x3d12227a391c7820 */ /* 0x000fe20000400000 */
[----:B------:R-:W-:Y:S01]  /*8050*/  FMUL R30, R59, R30 ;  /* 0x0000001e3b1e7220 */ /* 0x000fe20000400000 */
[----:B------:R-:W-:Y:S01]  /*8060*/  FMUL R68, R71, R36 ;  /* 0x0000002447447220 */ /* 0x000fe20000400000 */
[----:B------:R-:W-:Y:S01]  /*8070*/  FMUL R62, R62, R37 ;  /* 0x000000253e3e7220 */ /* 0x000fe20000400000 */
[-C--:B------:R-:W-:Y:S01]  /*8080*/  FFMA R28, R28, R57.reuse, 0.79788458347320556641 ;  /* 0x3f4c422a1c1c7423 */ /* 0x080fe20000000039 */
[----:B------:R-:W-:Y:S01]  /*8090*/  FMUL R37, R6, 0.035677410662174224854 ;  /* 0x3d12227a06257820 */ /* 0x000fe20000400000 */
[----:B------:R-:W-:Y:S01]  /*80a0*/  FMNMX R55, R55, |R48|, !PT ;  /* 0x4000003037377209 */ /* 0x000fe20007800000 */
[----:B------:R-:W-:Y:S01]  /*80b0*/  FFMA R75, R75, R20, 0.5 ;  /* 0x3f0000004b4b7423 */ /* 0x000fe20000000014 */
[----:B------:R-:W-:Y:S01]  /*80c0*/  FMUL R46, R28, R57 ;  /* 0x000000391c2e7220 */ /* 0x000fe20000400000 */
[----:B------:R-:W-:Y:S01]  /*80d0*/  FFMA R37, R37, R6, 0.79788458347320556641 ;  /* 0x3f4c422a25257423 */ /* 0x000fe20000000006 */
[----:B------:R-:W-:Y:S01]  /*80e0*/  FMUL R48, R48, R3 ;  /* 0x0000000330307220 */ /* 0x000fe20000400000 */
[----:B------:R-:W-:Y:S01]  /*80f0*/  FFMA R21, R21, R20, 0.5 ;  /* 0x3f00000015157423 */ /* 0x000fe20000000014 */
        /* <DEDUP_REMOVED lines=15> */
[----:B------:R-:W-:-:S03]  /*81f0*/  FFMA R46, R51, R20, 0.5 ;  /* 0x3f000000332e7423 */ /* 0x000fc60000000014 */
[----:B------:R-:W-:Y:S01]  /*8200*/  FFMA R70, R49, R20, 0.5 ;  /* 0x3f00000031467423 */ /* 0x000fe20000000014 */
[----:B------:R-:W-:Y:S01]  /*8210*/  FMUL R46, R46, R29 ;  /* 0x0000001d2e2e7220 */ /* 0x000fe20000400000 */
[----:B------:R-:W-:Y:S02]  /*8220*/  FMUL R29, R60, 0.035677410662174224854 ;  /* 0x3d12227a3c1d7820 */ /* 0x000fe40000400000 */
[----:B------:R-:W-:Y:S02]  /*8230*/  FMUL R70, R70, R57 ;  /* 0x0000003946467220 */ /* 0x000fe40000400000 */
[-C--:B------:R-:W-:Y:S01]  /*8240*/  FFMA R29, R29, R60.reuse, 0.79788458347320556641 ;  /* 0x3f4c422a1d1d7423 */ /* 0x080fe2000000003c */
[C---:B------:R-:W-:Y:S01]  /*8250*/  FMNMX R55, |R46|.reuse, R55, !PT ;  /* 0x000000372e377209 */ /* 0x040fe20007800200 */
[----:B------:R-:W-:Y:S02]  /*8260*/  FMUL R46, R46, R3 ;  /* 0x000000032e2e7220 */ /* 0x000fe40000400000 */
        /* <DEDUP_REMOVED lines=27> */
[----:B------:R-:W0:Y:S01]  /*8420*/  MUFU.EX2 R51, R51 ;  /* 0x0000003300337308 */ /* 0x000e220000000800 */
[----:B------:R-:W1:Y:S02]  /*8430*/  S2R R29, SR_CTAID.X ;  /* 0x00000000001d7919 */ /* 0x000e640000002500 */
[----:B------:R-:W-:-:S04]  /*8440*/  FFMA R28, R59, R28, 0.1331529766321182251 ;  /* 0x3e0859413b1c7423 */ /* 0x000fc8000000001c */
[----:B------:R-:W-:-:S04]  /*8450*/  FFMA R28, R59, R28, -0.33332768082618713379 ;  /* 0xbeaaa9ed3b1c7423 */ /* 0x000fc8000000001c */
[----:B------:R-:W-:Y:S01]  /*8460*/  FFMA R59, R59, R28, RZ ;  /* 0x0000001c3b3b7223 */ /* 0x000fe200000000ff */
[----:B0-----:R-:W-:-:S06]  /*8470*/  FADD R52, R51, 1 ;  /* 0x3f80000033347421 */ /* 0x001fcc0000000000 */
[----:B------:R-:W0:Y:S02]  /*8480*/  MUFU.RCP R52, R52 ;  /* 0x0000003400347308 */ /* 0x000e240000001000 */
[----:B0-----:R-:W-:Y:S01]  /*8490*/  FFMA R28, R52, -2, R53 ;  /* 0xc0000000341c7823 */ /* 0x001fe20000000035 */
[----:B------:R-:W-:-:S04]  /*84a0*/  FFMA R52, R63, R20, 0.5 ;  /* 0x3f0000003f347423 */ /* 0x000fc80000000014 */
[----:B------:R-:W-:Y:S01]  /*84b0*/  FMUL R52, R52, R31 ;  /* 0x0000001f34347220 */ /* 0x000fe20000400000 */
[----:B------:R-:W-:Y:S01]  /*84c0*/  FMUL R31, R64, 0.035677410662174224854 ;  /* 0x3d12227a401f7820 */ /* 0x000fe20000400000 */
[----:B------:R-:W-:-:S03]  /*84d0*/  FSEL R51, R28, 1, !P1 ;  /* 0x3f8000001c337808 */ /* 0x000fc60004800000 */
[-C--:B------:R-:W-:Y:S01]  /*84e0*/  FFMA R31, R31, R64.reuse, 0.79788458347320556641 ;  /* 0x3f4c422a1f1f7423 */ /* 0x080fe20000000040 */
[--C-:B------:R-:W-:Y:S01]  /*84f0*/  LOP3.LUT R51, R51, 0x80000000, R50.reuse, 0xb8, !PT ;  /* 0x8000000033337812 */ /* 0x100fe200078eb832 */
[----:B------:R-:W-:Y:S01]  /*8500*/  @!P2 FFMA R51, R50, R59, R50 ;  /* 0x0000003b3233a223 */ /* 0x000fe20000000032 */
[C---:B------:R-:W-:Y:S01]  /*8510*/  FMNMX R71, |R52|.reuse, R71, !PT ;  /* 0x0000004734477209 */ /* 0x040fe20007800200 */
[----:B------:R-:W-:Y:S01]  /*8520*/  FMUL R50, R31, R64 ;  /* 0x000000401f327220 */ /* 0x000fe20000400000 */
[----:B------:R-:W-:Y:S01]  /*8530*/  FMUL R52, R52, R3 ;  /* 0x0000000334347220 */ /* 0x000fe20000400000 */
[----:B------:R-:W-:Y:S01]  /*8540*/  FFMA R72, R51, R20, 0.5 ;  /* 0x3f00000033487423 */ /* 0x000fe20000000014 */
[----:B------:R-:W-:Y:S01]  /*8550*/  FMNMX R71, |R68|, R71, !PT ;  /* 0x0000004744477209 */ /* 0x000fe20007800200 */
[C---:B------:R-:W-:Y:S01]  /*8560*/  FMUL R31, |R50|.reuse, 2.8853900432586669922 ;  /* 0x4038aa3b321f7820 */ /* 0x040fe20000400200 */
[C---:B------:R-:W-:Y:S01]  /*8570*/  FMUL R59, R50.reuse, R50 ;  /* 0x00000032323b7220 */ /* 0x040fe20000400000 */
[----:B------:R-:W-:Y:S01]  /*8580*/  FSETP.GE.AND P1, PT, |R50|, 9.010913848876953125, PT ;  /* 0x41102cb43200780b */ /* 0x000fe20003f26200 */
[----:B------:R-:W-:Y:S01]  /*8590*/  FMUL R72, R72, R61 ;  /* 0x0000003d48487220 */ /* 0x000fe20000400000 */
[----:B------:R-:W-:Y:S01]  /*85a0*/  FSETP.GE.AND P2, PT, |R50|, 0.60000002384185791016, PT ;  /* 0x3f19999a3200780b */ /* 0x000fe20003f46200 */
[----:B------:R-:W-:Y:S01]  /*85b0*/  FFMA R28, R59, R26, -0.052303962409496307373 ;  /* 0xbd563cae3b1c7423 */ /* 0x000fe2000000001a */
[----:B------:R-:W0:Y:S01]  /*85c0*/  MUFU.EX2 R31, R31 ;  /* 0x0000001f001f7308 */ /* 0x000e220000000800 */
[----:B------:R-:W-:-:S02]  /*85d0*/  F2FP.SATFINITE.E4M3.F32.PACK_AB_MERGE_C R55, RZ, R52, RZ ;  /* 0x00000034ff37723e */ /* 0x000fc400048070ff */
[----:B------:R-:W-:Y:S01]  /*85e0*/  FFMA R28, R59, R28, 0.1331529766321182251 ;  /* 0x3e0859413b1c7423 */ /* 0x000fe2000000001c */
[----:B------:R-:W-:-:S03]  /*85f0*/  FMNMX R71, |R62|, R71, !PT ;  /* 0x000000473e477209 */ /* 0x000fc60007800200 */
        /* <DEDUP_REMOVED lines=32> */
[----:B------:R-:W-:Y:S01]  /*8800*/  FSETP.GE.AND P1, PT, |R36|, 9.010913848876953125, PT ;  /* 0x41102cb42400780b */ /* 0x000fe20003f26200 */
[----:B------:R-:W-:Y:S01]  /*8810*/  FMUL R74, R74, R65 ;  /* 0x000000414a4a7220 */ /* 0x000fe20000400000 */
        /* <DEDUP_REMOVED lines=9> */
[----:B------:R-:W-:Y:S01]  /*88b0*/  FMUL R50, R75, R38 ;  /* 0x000000264b327220 */ /* 0x000fe20000400000 */
[----:B------:R-:W-:-:S03]  /*88c0*/  FMUL R38, R30, R3 ;  /* 0x000000031e267220 */ /* 0x000fc60000400000 */
[----:B------:R-:W-:Y:S01]  /*88d0*/  FSEL R37, R28, 1, !P1 ;  /* 0x3f8000001c257808 */ /* 0x000fe20004800000 */
[----:B------:R-:W-:Y:S01]  /*88e0*/  FMUL R28, R7, 0.035677410662174224854 ;  /* 0x3d12227a071c7820 */ /* 0x000fe20000400000 */
[----:B------:R-:W-:Y:S02]  /*88f0*/  ISETP.GE.U32.AND P1, PT, R67, R10, PT ;  /* 0x0000000a4300720c */ /* 0x000fe40003f26070 */
[--C-:B------:R-:W-:Y:S01]  /*8900*/  LOP3.LUT R37, R37, 0x80000000, R36.reuse, 0xb8, !PT ;  /* 0x8000000025257812 */ /* 0x100fe200078eb824 */
[----:B------:R-:W-:Y:S01]  /*8910*/  FFMA R28, R28, R7, 0.79788458347320556641 ;  /* 0x3f4c422a1c1c7423 */ /* 0x000fe20000000007 */
[----:B------:R-:W-:Y:S01]  /*8920*/  @!P2 FFMA R37, R36, R63, R36 ;  /* 0x0000003f2425a223 */ /* 0x000fe20000000024 */
[----:B------:R-:W-:Y:S02]  /*8930*/  F2FP.SATFINITE.E4M3.F32.PACK_AB_MERGE_C R38, RZ, R38, RZ ;  /* 0x00000026ff26723e */ /* 0x000fe400048070ff */
[----:B------:R-:W-:Y:S01]  /*8940*/  FMUL R54, R28, R7 ;  /* 0x000000071c367220 */ /* 0x000fe20000400000 */
[----:B------:R-:W-:-:S03]  /*8950*/  ISETP.GE.U32.AND P2, PT, R58, R9, PT ;  /* 0x000000093a00720c */ /* 0x000fc60003f46070 */
        /* <DEDUP_REMOVED lines=8> */
[----:B------:R-:W-:Y:S01]  /*89e0*/  SHF.R.U32.HI R26, RZ, 0x3, R15 ;  /* 0x00000003ff1a7819 */ /* 0x000fe2000001160f */
[----:B0-----:R-:W-:-:S03]  /*89f0*/  FADD R36, R28, 1 ;  /* 0x3f8000001c247421 */ /* 0x001fc60000000000 */
[----:B------:R-:W-:-:S04]  /*8a00*/  LOP3.LUT R28, R26, 0x1ffffffc, RZ, 0xc0, !PT ;  /* 0x1ffffffc1a1c7812 */ /* 0x000fc800078ec0ff */
[----:B------:R-:W-:Y:S01]  /*8a10*/  IADD3 R30, R15, 0x1d, -R28 ;  /* 0x0000001d0f1e7810 */ /* 0x000fe20007ffe81c */
[----:B------:R-:W0:Y:S03]  /*8a20*/  MUFU.RCP R36, R36 ;  /* 0x0000002400247308 */ /* 0x000e260000001000 */
[----:B------:R-:W-:-:S04]  /*8a30*/  LOP3.LUT R30, R30, 0x1f, RZ, 0xc0, !PT ;  /* 0x0000001f1e1e7812 */ /* 0x000fc800078ec0ff */
[----:B------:R-:W-:Y:S01]  /*8a40*/  ISETP.GE.U32.OR P1, PT, R30, R9, P1 ;  /* 0x000000091e00720c */ /* 0x000fe20000f26470 */
[----:B------:R-:W-:Y:S01]  /*8a50*/  IMAD R9, R14, UR5, R13 ;  /* 0x000000050e097c24 */ /* 0x000fe2000f8e020d */
[----:B------:R-:W-:Y:S01]  /*8a60*/  IADD3 R13, P3, R32, 0x3f, RZ ;  /* 0x0000003f200d7810 */ /* 0x000fe20007f7e0ff */
[----:B0-----:R-:W-:Y:S01]  /*8a70*/  FFMA R63, R36, -2, R53 ;  /* 0xc0000000243f7823 */ /* 0x001fe20000000035 */
[----:B------:R-:W-:Y:S02]  /*8a80*/  F2FP.SATFINITE.E4M3.F32.PACK_AB_MERGE_C R36, RZ, R48, RZ ;  /* 0x00000030ff24723e */ /* 0x000fe400048070ff */
[----:B------:R-:W-:Y:S02]  /*8a90*/  LOP3.LUT R53, R38, 0xffff, RZ, 0xc0, !PT ;  /* 0x0000ffff26357812 */ /* 0x000fe400078ec0ff */
[----:B------:R-:W-:-:S05]  /*8aa0*/  LOP3.LUT R48, R36, 0xff, RZ, 0xc0, !PT ;  /* 0x000000ff24307812 */ /* 0x000fca00078ec0ff */
[----:B------:R-:W-:Y:S02]  /*8ab0*/  @!P1 PRMT R38, R55, 0x7604, R38 ;  /* 0x0000760437269816 */ /* 0x000fe40000000026 */
[----:B------:R-:W-:Y:S02]  /*8ac0*/  PRMT R48, R53, 0x7604, R48 ;  /* 0x0000760435307816 */ /* 0x000fe40000000030 */
[----:B------:R-:W-:Y:S02]  /*8ad0*/  F2FP.SATFINITE.E4M3.F32.PACK_AB_MERGE_C R53, RZ, R46, RZ ;  /* 0x0000002eff35723e */ /* 0x000fe400048070ff */
[----:B------:R-:W-:Y:S02]  /*8ae0*/  LOP3.LUT R48, R48, 0xffff, RZ, 0xc0, !PT ;  /* 0x0000ffff30307812 */ /* 0x000fe400078ec0ff */
[C---:B------:R-:W-:Y:S02]  /*8af0*/  @!P1 PRMT R36, R53.reuse, 0x7604, R36 ;  /* 0x0000760435249816 */ /* 0x040fe40000000024 */
[----:B------:R-:W-:-:S02]  /*8b00*/  LOP3.LUT R46, R53, 0xff, RZ, 0xc0, !PT ;  /* 0x000000ff352e7812 */ /* 0x000fc400078ec0ff */
[----:B------:R-:W-:Y:S01]  /*8b10*/  LOP3.LUT R53, R55, 0xffff, RZ, 0xc0, !PT ;  /* 0x0000ffff37357812 */ /* 0x000fe200078ec0ff */
[-C--:B------:R-:W-:Y:S01]  /*8b20*/  FMUL R55, R62, R3.reuse ;  /* 0x000000033e377220 */ /* 0x080fe20000400000 */
[----:B------:R-:W-:Y:S02]  /*8b30*/  FFMA R62, R47, R20, 0.5 ;  /* 0x3f0000002f3e7423 */ /* 0x000fe40000000014 */
[----:B------:R-:W-:Y:S01]  /*8b40*/  PRMT R53, R53, 0x7604, R46 ;  /* 0x0000760435357816 */ /* 0x000fe2000000002e */
[----:B------:R-:W-:Y:S01]  /*8b50*/  FMUL R46, R68, R3 ;  /* 0x00000003442e7220 */ /* 0x000fe20000400000 */
[----:B------:R-:W-:Y:S01]  /*8b60*/  F2FP.SATFINITE.E4M3.F32.PACK_AB_MERGE_C R55, RZ, R55, RZ ;  /* 0x00000037ff37723e */ /* 0x000fe200048070ff */
[----:B------:R-:W-:Y:S01]  /*8b70*/  FMUL R68, R21, R56 ;  /* 0x0000003815447220 */ /* 0x000fe20000400000 */
[----:B------:R-:W-:Y:S01]  /*8b80*/  LOP3.LUT R53, R53, 0xffff, RZ, 0xc0, !PT ;  /* 0x0000ffff35357812 */ /* 0x000fe200078ec0ff */
[----:B------:R-:W-:Y:S01]  /*8b90*/  FMUL R62, R62, R39 ;  /* 0x000000273e3e7220 */ /* 0x000fe20000400000 */
[----:B------:R-:W-:-:S02]  /*8ba0*/  F2FP.SATFINITE.E4M3.F32.PACK_AB_MERGE_C R46, RZ, R46, RZ ;  /* 0x0000002eff2e723e */ /* 0x000fc400048070ff */
[----:B------:R-:W-:Y:S02]  /*8bb0*/  LOP3.LUT R21, R15, 0xe0, RZ, 0xc0, !PT ;  /* 0x000000e00f157812 */ /* 0x000fe400078ec0ff */
[----:B------:R-:W-:Y:S02]  /*8bc0*/  LOP3.LUT R52, R46, 0xffff, RZ, 0xc0, !PT ;  /* 0x0000ffff2e347812 */ /* 0x000fe400078ec0ff */
[----:B------:R-:W-:Y:S01]  /*8bd0*/  FMNMX R39, |R50|, R71, !PT ;  /* 0x0000004732277209 */ /* 0x000fe20007800200 */
[----:B------:R-:W-:Y:S02]  /*8be0*/  IMAD R21, R12, R21, RZ ;  /* 0x000000150c157224 */ /* 0x000fe400078e02ff */
[----:B------:R-:W-:-:S05]  /*8bf0*/  IMAD.U32 R67, R52, 0x10000, RZ ;  /* 0x0001000034437824 */ /* 0x000fca00078e00ff */
[----:B------:R-:W-:Y:S02]  /*8c00*/  LOP3.LUT R67, R48, 0xff0000, R67, 0xf8, !PT ;  /* 0x00ff000030437812 */ /* 0x000fe400078ef843 */
[----:B------:R-:W-:-:S04]  /*8c10*/  LOP3.LUT R48, R55, 0xffff, RZ, 0xc0, !PT ;  /* 0x0000ffff37307812 */ /* 0x000fc800078ec0ff */
[----:B------:R-:W-:-:S04]  /*8c20*/  SHF.L.U32 R48, R48, 0x10, RZ ;  /* 0x0000001030307819 */ /* 0x000fc800000006ff */
[----:B------:R-:W-:Y:S01]  /*8c30*/  LOP3.LUT R48, R53, 0xff0000, R48, 0xf8, !PT ;  /* 0x00ff000035307812 */ /* 0x000fe200078ef830 */
[----:B------:R-:W-:-:S04]  /*8c40*/  IMAD.WIDE.U32 R52, R14, UR4, RZ ;  /* 0x000000040e347c25 */ /* 0x000fc8000f8e00ff */
[----:B------:R-:W-:Y:S02]  /*8c50*/  IMAD.X R14, RZ, RZ, R33, P3 ;  /* 0x000000ffff0e7224 */ /* 0x000fe400018e0621 */
[----:B------:R-:W-:Y:S01]  /*8c60*/  IMAD.IADD R9, R53, 0x1, R9 ;  /* 0x0000000135097824 */ /* 0x000fe200078e0209 */
[C---:B------:R-:W-:Y:S02]  /*8c70*/  SHF.L.U32 R53, R52.reuse, 0x1, RZ ;  /* 0x0000000134357819 */ /* 0x040fe400000006ff */
[--C-:B------:R-:W-:Y:S02]  /*8c80*/  SHF.R.U64 R75, R13, 0x6, R14.reuse ;  /* 0x000000060d4b7819 */ /* 0x100fe4000000120e */
[----:B------:R-:W-:Y:S02]  /*8c90*/  SHF.R.U32.HI R13, RZ, 0x6, R14 ;  /* 0x00000006ff0d7819 */ /* 0x000fe4000001160e */
[----:B------:R-:W-:Y:S02]  /*8ca0*/  SHF.L.U64.HI R9, R52, 0x1, R9 ;  /* 0x0000000134097819 */ /* 0x000fe40000010209 */
[----:B------:R-:W-:Y:S01]  /*8cb0*/  LEA R14, P3, R34, R53, 0x3 ;  /* 0x00000035220e7211 */ /* 0x000fe200078618ff */
[----:B------:R-:W-:-:S02]  /*8cc0*/  IMAD R13, R13, R34, RZ ;  /* 0x000000220d0d7224 */ /* 0x000fc400078e02ff */
[----:B------:R-:W-:Y:S01]  /*8cd0*/  IMAD.WIDE.U32 R52, R75, R34, RZ ;  /* 0x000000224b347225 */ /* 0x000fe200078e00ff */
[----:B------:R-:W-:Y:S02]  /*8ce0*/  LEA.HI.X R9, R34, R9, R35, 0x3, P3 ;  /* 0x0000000922097211 */ /* 0x000fe400018f1c23 */
[----:B------:R-:W-:Y:S01]  /*8cf0*/  FSETP.GE.AND P3, PT, |R54|, 9.010913848876953125, PT ;  /* 0x41102cb43600780b */ /* 0x000fe20003f66200 */
[----:B------:R-:W-:Y:S02]  /*8d00*/  IMAD R13, R35, R75, R13 ;  /* 0x0000004b230d7224 */ /* 0x000fe400078e020d */
[----:B------:R-:W-:Y:S01]  /*8d10*/  FMUL R35, R50, R3 ;  /* 0x0000000332237220 */ /* 0x000fe20000400000 */
[----:B------:R-:W-:Y:S02]  /*8d20*/  SHF.L.U32 R50, R12, 0x3, RZ ;  /* 0x000000030c327819 */ /* 0x000fe400000006ff */
[----:B------:R-:W-:Y:S02]  /*8d30*/  FSEL R63, R63, 1, !P3 ;  /* 0x3f8000003f3f7808 */ /* 0x000fe40005800000 */
[----:B------:R-:W-:Y:S01]  /*8d40*/  F2FP.SATFINITE.E4M3.F32.PACK_AB_MERGE_C R35, RZ, R35, RZ ;  /* 0x00000023ff23723e */ /* 0x000fe200048070ff */
[----:B------:R-:W-:Y:S01]  /*8d50*/  IMAD.IADD R21, R50, 0x1, R21 ;  /* 0x0000000132157824 */ /* 0x000fe200078e0215 */
[--C-:B------:R-:W-:Y:S01]  /*8d60*/  LOP3.LUT R63, R63, 0x80000000, R54.reuse, 0xb8, !PT ;  /* 0x800000003f3f7812 */ /* 0x100fe200078eb836 */
[----:B------:R-:W-:Y:S01]  /*8d70*/  @!P4 FFMA R63, R54, R73, R54 ;  /* 0x00000049363fc223 */ /* 0x000fe20000000036 */
[----:B------:R-:W-:-:S02]  /*8d80*/  IADD3 R54, R53, R13, RZ ;  /* 0x0000000d35367210 */ /* 0x000fc40007ffe0ff */
[----:B------:R-:W-:Y:S01]  /*8d90*/  LEA R21, R12, R21, 0x3 ;  /* 0x000000150c157211 */ /* 0x000fe200078e18ff */
[----:B------:R-:W-:Y:S01]  /*8da0*/  FFMA R76, R63, R20, 0.5 ;  /* 0x3f0000003f4c7423 */ /* 0x000fe20000000014 */
[----:B------:R-:W-:Y:S02]  /*8db0*/  LEA R13, P3, R52, R12, 0x5 ;  /* 0x0000000c340d7211 */ /* 0x000fe400078628ff */
[----:B------:R-:W-:Y:S01]  /*8dc0*/  LOP3.LUT R34, R35, 0xffff, RZ, 0xc0, !PT ;  /* 0x0000ffff23227812 */ /* 0x000fe200078ec0ff */
[----:B------:R-:W-:Y:S01]  /*8dd0*/  IMAD.IADD R21, R30, 0x1, R21 ;  /* 0x000000011e157824 */ /* 0x000fe200078e0215 */
[----:B------:R-:W-:Y:S01]  /*8de0*/  LEA.HI.X R54, R52, R11, R54, 0x5, P3 ;  /* 0x0000000b34367211 */ /* 0x000fe200018f2c36 */
[----:B------:R-:W-:Y:S02]  /*8df0*/  FMUL R76, R76, R7 ;  /* 0x000000074c4c7220 */ /* 0x000fe40000400000 */
[----:B------:R-:W-:Y:S01]  /*8e00*/  IMAD.SHL.U32 R34, R34, 0x1000000, RZ ;  /* 0x0100000022227824 */ /* 0x000fe200078e00ff */
[----:B------:R-:W-:-:S04]  /*8e10*/  LEA R50, P3, R12, R21, 0x3 ;  /* 0x000000150c327211 */ /* 0x000fc800078618ff */
[----:B------:R-:W-:Y:S01]  /*8e20*/  LEA.HI.X R51, R12, R27, R11, 0x3, P3 ;  /* 0x0000001b0c337211 */ /* 0x000fe200018f1c0b */
[----:B------:R-:W-:Y:S01]  /*8e30*/  FFMA R27, R37, R20, 0.5 ;  /* 0x3f000000251b7423 */ /* 0x000fe20000000014 */
[C---:B------:R-:W-:Y:S02]  /*8e40*/  @!P1 IADD3 R21, P3, R50.reuse, R12, RZ ;  /* 0x0000000c32159210 */ /* 0x040fe40007f7e0ff */
[----:B------:R-:W-:Y:S01]  /*8e50*/  LOP3.LUT R34, R67, 0xff000000, R34, 0xf8, !PT ;  /* 0xff00000043227812 */ /* 0x000fe200078ef822 */
[----:B------:R-:W-:Y:S01]  /*8e60*/  FMUL R27, R27, R6 ;  /* 0x000000061b1b7220 */ /* 0x000fe20000400000 */
[----:B------:R-:W-:Y:S02]  /*8e70*/  @!P1 IADD3.X R31, R51, R11, RZ, P3, !PT ;  /* 0x0000000b331f9210 */ /* 0x000fe40001ffe4ff */
[-C--:B------:R-:W-:Y:S02]  /*8e80*/  @!P1 LEA R20, P4, R21, R2.reuse, 0x1 ;  /* 0x0000000215149211 */ /* 0x080fe400078808ff */
[----:B------:R-:W-:-:S02]  /*8e90*/  @!P1 LEA R6, P3, R50, R2, 0x1 ;  /* 0x0000000232069211 */ /* 0x000fc400078608ff */
[-C--:B------:R-:W-:Y:S02]  /*8ea0*/  @!P1 LEA.HI.X R21, R21, R0.reuse, R31, 0x1, P4 ;  /* 0x0000000015159211 */ /* 0x080fe400020f0c1f */
[----:B------:R-:W-:Y:S01]  /*8eb0*/  @!P1 LEA.HI.X R7, R50, R0, R51, 0x1, P3 ;  /* 0x0000000032079211 */ /* 0x000fe200018f0c33 */
[----:B-1----:R-:W-:Y:S08]  /*8ec0*/  @P0 BRA `(.L_x_29665) ;  /* 0x0000000000240947 */ /* 0x002ff00003800000 */
        /* <DEDUP_REMOVED lines=9> */
.L_x_29665:
[----:B------:R-:W-:Y:S05]  /*8f60*/  BSYNC B0 ;  /* 0x0000000000007941 */ /* 0x000fea0003800000 */
.L_x_29664:
[----:B------:R-:W-:Y:S04]  /*8f70*/  BSSY B0, `(.L_x_29666) ;  /* 0x000000b000007945 */ /* 0x000fe80003800000 */
[----:B------:R-:W-:Y:S05]  /*8f80*/  @P0 BRA `(.L_x_29667) ;  /* 0x0000000000240947 */ /* 0x000fea0003800000 */
[----:B------:R-:W-:Y:S01]  /*8f90*/  IADD3 R4, P0, R4, R69, RZ ;  /* 0x0000004504047210 */ /* 0x000fe20007f1e0ff */
[----:B------:R-:W-:Y:S01]  /*8fa0*/  IMAD R31, R11, 0x7, RZ ;  /* 0x000000070b1f7824 */ /* 0x000fe200078e02ff */
[----:B------:R-:W-:-:S03]  /*8fb0*/  PRMT R17, R8, 0x7604, R17 ;  /* 0x0000760408117816 */ /* 0x000fc60000000011 */
[----:B0-----:R-:W-:Y:S02]  /*8fc0*/  IMAD.X R5, RZ, RZ, R66, P0 ;  /* 0x000000ffff057224 */ /* 0x001fe400000e0642 */
[----:B------:R-:W-:-:S05]  /*8fd0*/  IMAD.WIDE.U32 R52, R12, 0x7, R4 ;  /* 0x000000070c347825 */ /* 0x000fca00078e0004 */
[----:B------:R-:W-:Y:S02]  /*8fe0*/  IADD3 R5, R31, R53, RZ ;  /* 0x000000351f057210 */ /* 0x000fe40007ffe0ff */
[----:B------:R-:W-:-:S04]  /*8ff0*/  LEA R4, P0, R52, R2, 0x1 ;  /* 0x0000000234047211 */ /* 0x000fc800078008ff */
[----:B------:R-:W-:-:S05]  /*9000*/  LEA.HI.X R5, R52, R0, R5, 0x1, P0 ;  /* 0x0000000034057211 */ /* 0x000fca00000f0c05 */
[----:B------:R1:W-:Y:S04]  /*9010*/  STG.E.U16 desc[UR8][R4.64], R17 ;  /* 0x0000001104007986 */ /* 0x0003e8000c101508 */
.L_x_29667:
[----:B------:R-:W-:Y:S05]  /*9020*/  BSYNC B0 ;  /* 0x0000000000007941 */ /* 0x000fea0003800000 */
.L_x_29666:
[----:B------:R2:W-:Y:S01]  /*9030*/  @!P1 STG.E.U16 desc[UR8][R6.64], R36 ;  /* 0x0000002406009986 */ /* 0x0005e2000c101508 */
[C---:B-1----:R-:W-:Y:S01]  /*9040*/  FMNMX R17, |R62|.reuse, R39, !PT ;  /* 0x000000273e117209 */ /* 0x042fe20007800200 */
[----:B------:R-:W-:Y:S01]  /*9050*/  BSSY B0, `(.L_x_29668) ;  /* 0x000000d000007945 */ /* 0x000fe20003800000 */
[----:B------:R-:W-:Y:S01]  /*9060*/  FMUL R62, R62, R3 ;  /* 0x000000033e3e7220 */ /* 0x000fe20000400000 */
[----:B------:R2:W-:Y:S01]  /*9070*/  @!P1 STG.E.U16 desc[UR8][R20.64], R38 ;  /* 0x0000002614009986 */ /* 0x0005e2000c101508 */
[----:B------:R-:W-:Y:S01]  /*9080*/  FMNMX R17, |R68|, R17, !PT ;  /* 0x0000001144117209 */ /* 0x000fe20007800200 */
[----:B------:R-:W-:Y:S06]  /*9090*/  @P1 BRA `(.L_x_29669) ;  /* 0x0000000000201947 */ /* 0x000fec0003800000 */
[----:B0-----:R-:W-:Y:S02]  /*90a0*/  LOP3.LUT R5, R32, 0xfffffffe, RZ, 0xc0, !PT ;  /* 0xfffffffe20057812 */ /* 0x001fe400078ec0ff */
[----:B--2---:R-:W-:Y:S02]  /*90b0*/  LOP3.LUT R7, R33, 0x7fffffff, RZ, 0xc0, !PT ;  /* 0x7fffffff21077812 */ /* 0x004fe400078ec0ff */
[----:B------:R-:W-:Y:S02]  /*90c0*/  IADD3 R5, P0, R50, R5, RZ ;  /* 0x0000000532057210 */ /* 0x000fe40007f1e0ff */
[----:B------:R-:W-:-:S03]  /*90d0*/  PRMT R55, R55, 0x7604, R46 ;  /* 0x0000760437377816 */ /* 0x000fc6000000002e */
[----:B------:R-:W-:Y:S01]  /*90e0*/  IMAD.X R6, R51, 0x1, R7, P0 ;  /* 0x0000000133067824 */ /* 0x000fe200000e0607 */
[----:B------:R-:W-:-:S04]  /*90f0*/  LEA R4, P0, R5, R2, 0x1 ;  /* 0x0000000205047211 */ /* 0x000fc800078008ff */
[----:B------:R-:W-:-:S05]  /*9100*/  LEA.HI.X R5, R5, R0, R6, 0x1, P0 ;  /* 0x0000000005057211 */ /* 0x000fca00000f0c06 */
[----:B------:R1:W-:Y:S04]  /*9110*/  STG.E.U16 desc[UR8][R4.64], R55 ;  /* 0x0000003704007986 */ /* 0x0003e8000c101508 */
.L_x_29669:
[----:B------:R-:W-:Y:S05]  /*9120*/  BSYNC B0 ;  /* 0x0000000000007941 */ /* 0x000fea0003800000 */
.L_x_29668:
[----:B------:R-:W-:Y:S01]  /*9130*/  BSSY B0, `(.L_x_29670) ;  /* 0x000000d000007945 */ /* 0x000fe20003800000 */
[----:B--2---:R-:W-:Y:S01]  /*9140*/  FMNMX R21, |R70|, R17, !PT ;  /* 0x0000001146157209 */ /* 0x004fe20007800200 */
[-C--:B------:R-:W-:Y:S01]  /*9150*/  FMUL R68, R68, R3.reuse ;  /* 0x0000000344447220 */ /* 0x080fe20000400000 */
[----:B------:R-:W-:Y:S01]  /*9160*/  FMUL R70, R70, R3 ;  /* 0x0000000346467220 */ /* 0x000fe20000400000 */
[----:B-1----:R-:W-:Y:S01]  /*9170*/  F2FP.SATFINITE.E4M3.F32.PACK_AB_MERGE_C R4, RZ, R62, RZ ;  /* 0x0000003eff04723e */ /* 0x002fe200048070ff */
[----:B------:R-:W-:Y:S06]  /*9180*/  @P1 BRA `(.L_x_29671) ;  /* 0x00000000001c1947 */ /* 0x000fec0003800000 */
[----:B0-----:R-:W-:Y:S02]  /*9190*/  IMAD R5, R11, 0x3, RZ ;  /* 0x000000030b057824 */ /* 0x001fe400078e02ff */
[----:B------:R-:W-:-:S05]  /*91a0*/  IMAD.WIDE.U32 R16, R12, 0x3, R50 ;  /* 0x000000030c107825 */ /* 0x000fca00078e0032 */
[----:B------:R-:W-:Y:S02]  /*91b0*/  IADD3 R5, R5, R17, RZ ;  /* 0x0000001105057210 */ /* 0x000fe40007ffe0ff */
[----:B------:R-:W-:-:S04]  /*91c0*/  LEA R6, P0, R16, R2, 0x1 ;  /* 0x0000000210067211 */ /* 0x000fc800078008ff */
[----:B------:R-:W-:Y:S02]  /*91d0*/  LEA.HI.X R7, R16, R0, R5, 0x1, P0 ;  /* 0x0000000010077211 */ /* 0x000fe400000f0c05 */
[----:B------:R-:W-:-:S05]  /*91e0*/  PRMT R5, R4, 0x7604, R35 ;  /* 0x0000760404057816 */ /* 0x000fca0000000023 */
[----:B------:R1:W-:Y:S02]  /*91f0*/  STG.E.U16 desc[UR8][R6.64], R5 ;  /* 0x0000000506007986 */ /* 0x0003e4000c101508 */
.L_x_29671:
[----:B------:R-:W-:Y:S05]  /*9200*/  BSYNC B0 ;  /* 0x0000000000007941 */ /* 0x000fea0003800000 */
.L_x_29670:
[----:B------:R-:W-:Y:S01]  /*9210*/  BSSY B0, `(.L_x_29672) ;  /* 0x000000e000007945 */ /* 0x000fe20003800000 */
[----:B------:R-:W-:Y:S02]  /*9220*/  F2FP.SATFINITE.E4M3.F32.PACK_AB_MERGE_C R68, RZ, R68, RZ ;  /* 0x00000044ff44723e */ /* 0x000fe400048070ff */
[----:B------:R-:W-:Y:S01]  /*9230*/  F2FP.SATFINITE.E4M3.F32.PACK_AB_MERGE_C R17, RZ, R70, RZ ;  /* 0x00000046ff11723e */ /* 0x000fe200048070ff */
[----:B------:R-:W-:Y:S06]  /*9240*/  @P1 BRA `(.L_x_29673) ;  /* 0x0000000000281947 */ /* 0x000fec0003800000 */
[C---:B01----:R-:W-:Y:S01]  /*9250*/  IMAD.SHL.U32 R5, R32.reuse, 0x2, RZ ;  /* 0x0000000220057824 */ /* 0x043fe200078e00ff */
[----:B------:R-:W-:-:S04]  /*9260*/  SHF.L.U64.HI R7, R32, 0x1, R33 ;  /* 0x0000000120077819 */ /* 0x000fc80000010221 */
        /* <DEDUP_REMOVED lines=8> */
.L_x_29673:
[----:B------:R-:W-:Y:S05]  /*92f0*/  BSYNC B0 ;  /* 0x0000000000007941 */ /* 0x000fea0003800000 */
.L_x_29672:
[C---:B012---:R-:W-:Y:S01]  /*9300*/  FMNMX R5, |R60|.reuse, R21, !PT ;  /* 0x000000153c057209 */ /* 0x047fe20007800200 */
[-C--:B------:R-:W-:Y:S01]  /*9310*/  FMUL R60, R60, R3.reuse ;  /* 0x000000033c3c7220 */ /* 0x080fe20000400000 */
[-C--:B------:R-:W-:Y:S01]  /*9320*/  FMUL R8, R72, R3.reuse ;  /* 0x0000000348087220 */ /* 0x080fe20000400000 */
[-C--:B------:R-:W-:Y:S01]  /*9330*/  FMUL R7, R64, R3.reuse ;  /* 0x0000000340077220 */ /* 0x080fe20000400000 */
[-C--:B------:R-:W-:Y:S01]  /*9340*/  FMUL R21, R27, R3.reuse ;  /* 0x000000031b157220 */ /* 0x080fe20000400000 */
[-C--:B------:R-:W-:Y:S01]  /*9350*/  FMUL R6, R76, R3.reuse ;  /* 0x000000034c067220 */ /* 0x080fe20000400000 */
[----:B------:R-:W-:Y:S01]  /*9360*/  BSSY B0, `(.L_x_29674) ;  /* 0x0000013000007945 */ /* 0x000fe20003800000 */
[----:B------:R-:W-:Y:S01]  /*9370*/  FMUL R20, R74, R3 ;  /* 0x000000034a147220 */ /* 0x000fe20000400000 */
[----:B------:R-:W-:Y:S02]  /*9380*/  F2FP.SATFINITE.E4M3.F32.PACK_AB_MERGE_C R60, RZ, R60, RZ ;  /* 0x0000003cff3c723e */ /* 0x000fe400048070ff */
[----:B------:R-:W-:-:S02]  /*9390*/  F2FP.SATFINITE.E4M3.F32.PACK_AB_MERGE_C R7, RZ, R7, RZ ;  /* 0x00000007ff07723e */ /* 0x000fc400048070ff */
[----:B------:R-:W-:Y:S02]  /*93a0*/  F2FP.SATFINITE.E4M3.F32.PACK_AB_MERGE_C R21, RZ, R21, RZ ;  /* 0x00000015ff15723e */ /* 0x000fe400048070ff */
[----:B------:R-:W-:Y:S02]  /*93b0*/  F2FP.SATFINITE.E4M3.F32.PACK_AB_MERGE_C R6, RZ, R6, RZ ;  /* 0x00000006ff06723e */ /* 0x000fe400048070ff */
[----:B------:R-:W-:Y:S02]  /*93c0*/  LOP3.LUT R68, R68, 0xffff, RZ, 0xc0, !PT ;  /* 0x0000ffff44447812 */ /* 0x000fe400078ec0ff */
[----:B------:R-:W-:Y:S02]  /*93d0*/  LOP3.LUT R36, R17, 0xffff, RZ, 0xc0, !PT ;  /* 0x0000ffff11247812 */ /* 0x000fe400078ec0ff */
[----:B------:R-:W-:Y:S01]  /*93e0*/  F2FP.SATFINITE.E4M3.F32.PACK_AB_MERGE_C R37, RZ, R8, RZ ;  /* 0x00000008ff25723e */ /* 0x000fe200048070ff */
[----:B------:R-:W-:Y:S06]  /*93f0*/  @P1 BRA `(.L_x_29675) ;  /* 0x0000000000241947 */ /* 0x000fec0003800000 */
[----:B------:R-:W-:Y:S01]  /*9400*/  MOV R33, R51 ;  /* 0x0000003300217202 */ /* 0x000fe20000000f00 */
[----:B------:R-:W-:Y:S01]  /*9410*/  IMAD.MOV.U32 R32, RZ, RZ, R50 ;  /* 0x000000ffff207224 */ /* 0x000fe200078e0032 */
[----:B------:R-:W-:Y:S01]  /*9420*/  PRMT R31, R37, 0x7604, R60 ;  /* 0x00007604251f7816 */ /* 0x000fe2000000003c */
[----:B------:R-:W-:Y:S02]  /*9430*/  IMAD R17, R11, 0x5, RZ ;  /* 0x000000050b117824 */ /* 0x000fe400078e02ff */
[----:B------:R-:W-:-:S04]  /*9440*/  IMAD.WIDE.U32 R32, R12, 0x5, R32 ;  /* 0x000000050c207825 */ /* 0x000fc800078e0020 */
[----:B------:R-:W-:Y:S01]  /*9450*/  IMAD.IADD R17, R17, 0x1, R33 ;  /* 0x0000000111117824 */ /* 0x000fe200078e0221 */
[----:B------:R-:W-:-:S04]  /*9460*/  LEA R16, P0, R32, R2, 0x1 ;  /* 0x0000000220107211 */ /* 0x000fc800078008ff */
[----:B------:R-:W-:-:S05]  /*9470*/  LEA.HI.X R17, R32, R0, R17, 0x1, P0 ;  /* 0x0000000020117211 */ /* 0x000fca00000f0c11 */
[----:B------:R0:W-:Y:S04]  /*9480*/  STG.E.U16 desc[UR8][R16.64], R31 ;  /* 0x0000001f10007986 */ /* 0x0001e8000c101508 */
.L_x_29675:
[----:B------:R-:W-:Y:S05]  /*9490*/  BSYNC B0 ;  /* 0x0000000000007941 */ /* 0x000fea0003800000 */
.L_x_29674:
[----:B------:R-:W-:Y:S01]  /*94a0*/  BSSY B0, `(.L_x_29676) ;  /* 0x0000010000007945 */ /* 0x000fe20003800000 */
[----:B------:R-:W-:Y:S02]  /*94b0*/  PRMT R38, R37, 0x7104, RZ ;  /* 0x0000710425267816 */ /* 0x000fe400000000ff */
[----:B------:R-:W-:Y:S02]  /*94c0*/  PRMT R60, R60, 0x7104, RZ ;  /* 0x000071043c3c7816 */ /* 0x000fe400000000ff */
[----:B------:R-:W-:Y:S02]  /*94d0*/  LOP3.LUT R37, R68, 0xff, RZ, 0xc0, !PT ;  /* 0x000000ff44257812 */ /* 0x000fe400078ec0ff */
[----:B------:R-:W-:Y:S02]  /*94e0*/  LOP3.LUT R39, R36, 0xff, RZ, 0xc0, !PT ;  /* 0x000000ff24277812 */ /* 0x000fe400078ec0ff */
[----:B------:R-:W-:Y:S01]  /*94f0*/  F2FP.SATFINITE.E4M3.F32.PACK_AB_MERGE_C R8, RZ, R20, RZ ;  /* 0x00000014ff08723e */ /* 0x000fe200048070ff */
[----:B------:R-:W-:Y:S06]  /*9500*/  @P1 BRA `(.L_x_29677) ;  /* 0x0000000000241947 */ /* 0x000fec0003800000 */
[----:B------:R-:W-:Y:S01]  /*9510*/  MOV R32, R50 ;  /* 0x0000003200207202 */ /* 0x000fe20000000f00 */
[----:B------:R-:W-:Y:S01]  /*9520*/  IMAD.MOV.U32 R33, RZ, RZ, R51 ;  /* 0x000000ffff217224 */ /* 0x000fe200078e0033 */
[----:B0-----:R-:W-:Y:S01]  /*9530*/  PRMT R31, R8, 0x7604, R7 ;  /* 0x00007604081f7816 */ /* 0x001fe20000000007 */
[----:B------:R-:W-:Y:S02]  /*9540*/  IMAD R17, R11, 0x6, RZ ;  /* 0x000000060b117824 */ /* 0x000fe400078e02ff */
[----:B------:R-:W-:-:S05]  /*9550*/  IMAD.WIDE.U32 R32, R12, 0x6, R32 ;  /* 0x000000060c207825 */ /* 0x000fca00078e0020 */
[----:B------:R-:W-:Y:S02]  /*9560*/  IADD3 R17, R17, R33, RZ ;  /* 0x0000002111117210 */ /* 0x000fe40007ffe0ff */
[----:B------:R-:W-:-:S04]  /*9570*/  LEA R16, P0, R32, R2, 0x1 ;  /* 0x0000000220107211 */ /* 0x000fc800078008ff */
[----:B------:R-:W-:-:S05]  /*9580*/  LEA.HI.X R17, R32, R0, R17, 0x1, P0 ;  /* 0x0000000020117211 */ /* 0x000fca00000f0c11 */
[----:B------:R1:W-:Y:S04]  /*9590*/  STG.E.U16 desc[UR8][R16.64], R31 ;  /* 0x0000001f10007986 */ /* 0x0003e8000c101508 */
.L_x_29677:
[----:B------:R-:W-:Y:S05]  /*95a0*/  BSYNC B0 ;  /* 0x0000000000007941 */ /* 0x000fea0003800000 */
.L_x_29676:
        /* <DEDUP_REMOVED lines=11> */
.L_x_29679:
[----:B------:R-:W-:Y:S05]  /*9660*/  BSYNC B0 ;  /* 0x0000000000007941 */ /* 0x000fea0003800000 */
.L_x_29678:
[----:B------:R-:W3:Y:S01]  /*9670*/  S2UR UR5, SR_CgaCtaId ;  /* 0x00000000000579c3 */ /* 0x000ee20000008800 */
[----:B01----:R-:W-:Y:S01]  /*9680*/  SHF.R.U32.HI R16, RZ, 0x8, R15 ;  /* 0x00000008ff107819 */ /* 0x003fe2000001160f */
[----:B------:R-:W-:Y:S01]  /*9690*/  ULDC UR4, c[0x0][0x0] ;  /* 0x0000000000047ab9 */ /* 0x000fe20000000800 */
[----:B--2---:R-:W-:Y:S01]  /*96a0*/  FMNMX R11, |R72|, R5, !PT ;  /* 0x00000005480b7209 */ /* 0x004fe20007800200 */
[----:B------:R-:W-:Y:S01]  /*96b0*/  IMAD R5, R29, UR4, RZ ;  /* 0x000000041d057c24 */ /* 0x000fe2000f8e02ff */
[----:B------:R-:W-:Y:S01]  /*96c0*/  LOP3.LUT R0, R15, 0x1f, RZ, 0xc0, !PT ;  /* 0x0000001f0f007812 */ /* 0x000fe200078ec0ff */
[----:B------:R-:W-:Y:S01]  /*96d0*/  IMAD.SHL.U32 R17, R16, 0x20, RZ ;  /* 0x0000002010117824 */ /* 0x000fe200078e00ff */
[----:B------:R-:W-:Y:S01]  /*96e0*/  IADD3 R28, -R28, R15, RZ ;  /* 0x0000000f1c1c7210 */ /* 0x000fe20007ffe1ff */
[----:B------:R-:W-:Y:S01]  /*96f0*/  UMOV UR4, 0x400 ;  /* 0x0000040000047882 */ /* 0x000fe20000000000 */
[----:B------:R-:W-:Y:S01]  /*9700*/  LEA.HI R16, R5, R16, RZ, 0x18 ;  /* 0x0000001005107211 */ /* 0x000fe200078fc0ff */
[----:B------:R-:W-:Y:S01]  /*9710*/  UIADD3 UR4, UR4, 0x20, URZ ;  /* 0x0000002004047890 */ /* 0x000fe2000fffe03f */
[----:B------:R-:W-:Y:S01]  /*9720*/  LOP3.LUT R5, R17, 0xffffffe0, R0, 0xe2, !PT ;  /* 0xffffffe011057812 */ /* 0x000fe200078ee200 */
[----:B------:R-:W-:Y:S01]  /*9730*/  ULDC.64 UR12, c[0x0][0x228] ;  /* 0x00008a00000c7ab9 */ /* 0x000fe20000000a00 */
[----:B------:R-:W-:Y:S01]  /*9740*/  LOP3.LUT R32, R28, 0x1f, RZ, 0xc0, !PT ;  /* 0x0000001f1c207812 */ /* 0x000fe200078ec0ff */
[----:B------:R-:W-:Y:S01]  /*9750*/  USHF.L.U64.HI UR10, UR6, 0x1, UR7 ;  /* 0x00000001060a7899 */ /* 0x000fe20008010207 */
[----:B------:R-:W-:Y:S01]  /*9760*/  SHF.L.U32 R7, R7, 0x10, RZ ;  /* 0x0000001007077819 */ /* 0x000fe200000006ff */
[----:B------:R-:W-:Y:S01]  /*9770*/  IMAD R17, R5, 0x21, R30 ;  /* 0x0000002105117824 */ /* 0x000fe200078e021e */
[----:B------:R-:W-:Y:S01]  /*9780*/  FMNMX R29, |R64|, R11, !PT ;  /* 0x0000000b401d7209 */ /* 0x000fe20007800200 */
[C---:B------:R-:W-:Y:S01]  /*9790*/  VIADD R11, R28.reuse, 0x1e ;  /* 0x0000001e1c0b7836 */ /* 0x040fe20000000000 */
[----:B------:R-:W-:Y:S01]  /*97a0*/  LOP3.LUT R13, RZ, R13, RZ, 0x33, !PT ;  /* 0x0000000dff0d7212 */ /* 0x000fe200078e33ff */
[----:B------:R-:W-:Y:S01]  /*97b0*/  BSSY B0, `(.L_x_29680) ;  /* 0x000009c000007945 */ /* 0x000fe20003800000 */
[----:B------:R-:W-:-:S02]  /*97c0*/  IADD3 R12, R28, -0x1, RZ ;  /* 0xffffffff1c0c7810 */ /* 0x000fc40007ffe0ff */
[----:B------:R-:W-:Y:S01]  /*97d0*/  LOP3.LUT R36, R7, 0xff0000, RZ, 0xc0, !PT ;  /* 0x00ff000007247812 */ /* 0x000fe200078ec0ff */
[----:B---3--:R-:W-:Y:S01]  /*97e0*/  ULEA UR4, UR5, UR4, 0x18 ;  /* 0x0000000405047291 */ /* 0x008fe2000f8ec03f */
[----:B------:R-:W-:Y:S01]  /*97f0*/  IMAD R7, R5, 0x21, R32 ;  /* 0x0000002105077824 */ /* 0x000fe200078e0220 */
[----:B------:R-:W-:Y:S01]  /*9800*/  LOP3.LUT R4, R4, 0xffff, RZ, 0xc0, !PT ;  /* 0x0000ffff04047812 */ /* 0x000fe200078ec0ff */
[----:B------:R-:W-:Y:S01]  /*9810*/  USHF.L.U32 UR5, UR6, 0x1, URZ ;  /* 0x0000000106057899 */ /* 0x000fe2000800063f */
[----:B------:R-:W-:Y:S02]  /*9820*/  LEA R16, P0, R16, R13, 0x5 ;  /* 0x0000000d10107211 */ /* 0x000fe400078028ff */
[----:B------:R-:W-:Y:S01]  /*9830*/  LOP3.LUT R54, RZ, R54, RZ, 0x33, !PT ;  /* 0x00000036ff367212 */ /* 0x000fe200078e33ff */
[----:B------:R-:W-:Y:S01]  /*9840*/  IMAD.SHL.U32 R49, R4, 0x1000000, RZ ;  /* 0x0100000004317824 */ /* 0x000fe200078e00ff */
[----:B------:R-:W-:Y:S02]  /*9850*/  LOP3.LUT R20, R12, 0x1f, RZ, 0xc0, !PT ;  /* 0x0000001f0c147812 */ /* 0x000fe400078ec0ff */
[----:B------:R-:W-:Y:S01]  /*9860*/  LOP3.LUT R12, R11, 0x1f, RZ, 0xc0, !PT ;  /* 0x0000001f0b0c7812 */ /* 0x000fe200078ec0ff */
[----:B------:R-:W-:Y:S01]  /*9870*/  IMAD.X R4, RZ, RZ, R54, P0 ;  /* 0x000000ffff047224 */ /* 0x000fe200000e0636 */
[----:B------:R-:W-:Y:S01]  /*9880*/  LOP3.LUT R21, R21, 0xffff, RZ, 0xc0, !PT ;  /* 0x0000ffff15157812 */ /* 0x000fe200078ec0ff */
[----:B------:R-:W-:Y:S01]  /*9890*/  IMAD R11, R5, 0x21, R20 ;  /* 0x00000021050b7824 */ /* 0x000fe200078e0214 */
[----:B------:R-:W-:Y:S01]  /*98a0*/  LEA R7, R7, UR4, 0x3 ;  /* 0x0000000407077c11 */ /* 0x000fe2000f8e18ff */
[----:B------:R-:W-:Y:S01]  /*98b0*/  IMAD R12, R5, 0x21, R12 ;  /* 0x00000021050c7824 */ /* 0x000fe200078e020c */
[----:B------:R-:W-:Y:S01]  /*98c0*/  SHF.L.U32 R8, R8, 0x10, RZ ;  /* 0x0000001008087819 */ /* 0x000fe200000006ff */
[----:B------:R-:W-:Y:S01]  /*98d0*/  IMAD.SHL.U32 R21, R21, 0x1000000, RZ ;  /* 0x0100000015157824 */ /* 0x000fe200078e00ff */
[----:B------:R-:W-:Y:S01]  /*98e0*/  LOP3.LUT R6, R6, 0xffff, RZ, 0xc0, !PT ;  /* 0x0000ffff06067812 */ /* 0x000fe200078ec0ff */
[----:B------:R0:W-:Y:S01]  /*98f0*/  STS.64 [R7], R18 ;  /* 0x0000001207007388 */ /* 0x0001e20000000a00 */
[----:B------:R-:W-:-:S02]  /*9900*/  ISETP.GT.U32.AND P0, PT, R16, -0x21, PT ;  /* 0xffffffdf1000780c */ /* 0x000fc40003f04070 */
[----:B------:R-:W-:Y:S02]  /*9910*/  LOP3.LUT R37, R37, 0xff00, R60, 0xf8, !PT ;  /* 0x0000ff0025257812 */ /* 0x000fe400078ef83c */
[----:B------:R-:W-:Y:S02]  /*9920*/  LOP3.LUT R2, R39, 0xff00, R38, 0xf8, !PT ;  /* 0x0000ff0027027812 */ /* 0x000fe400078ef826 */
[----:B------:R-:W-:Y:S02]  /*9930*/  LOP3.LUT R8, R8, 0xff0000, RZ, 0xc0, !PT ;  /* 0x00ff000008087812 */ /* 0x000fe400078ec0ff */
[----:B------:R-:W-:Y:S02]  /*9940*/  ISETP.GT.U32.AND.EX P0, PT, R4, -0x1, PT, P0 ;  /* 0xffffffff0400780c */ /* 0x000fe40003f04100 */
[----:B------:R-:W-:Y:S02]  /*9950*/  LEA R11, R11, UR4, 0x3 ;  /* 0x000000040b0b7c11 */ /* 0x000fe4000f8e18ff */
[----:B0-----:R-:W-:-:S02]  /*9960*/  SHF.L.U32 R19, R6, 0x18, RZ ;  /* 0x0000001806137819 */ /* 0x001fc400000006ff */
[----:B------:R-:W-:Y:S01]  /*9970*/  LEA R13, R12, UR4, 0x3 ;  /* 0x000000040c0d7c11 */ /* 0x000fe2000f8e18ff */
[----:B------:R0:W-:Y:S01]  /*9980*/  STS.64 [R11], R24 ;  /* 0x000000180b007388 */ /* 0x0001e20000000a00 */
[----:B------:R-:W-:Y:S02]  /*9990*/  LOP3.LUT R48, R48, 0xff000000, R49, 0xf8, !PT ;  /* 0xff00000030307812 */ /* 0x000fe400078ef831 */
[----:B------:R-:W-:Y:S01]  /*99a0*/  LOP3.LUT R35, R21, R37, R36, 0xfe, !PT ;  /* 0x0000002515237212 */ /* 0x000fe200078efe24 */
[----:B------:R0:W-:Y:S01]  /*99b0*/  STS.64 [R13], R42 ;  /* 0x0000002a0d007388 */ /* 0x0001e20000000a00 */
[----:B------:R-:W-:Y:S02]  /*99c0*/  LEA R17, R17, UR4, 0x3 ;  /* 0x0000000411117c11 */ /* 0x000fe4000f8e18ff */
[----:B------:R-:W-:Y:S02]  /*99d0*/  LOP3.LUT R49, R19, R2, R8, 0xfe, !PT ;  /* 0x0000000213317212 */ /* 0x000fe400078efe08 */
[----:B------:R-:W-:Y:S01]  /*99e0*/  FMNMX R74, |R74|, R29, !PT ;  /* 0x0000001d4a4a7209 */ /* 0x000fe20007800200 */
[----:B------:R0:W-:Y:S01]  /*99f0*/  STS.64 [R17], R34 ;  /* 0x0000002211007388 */ /* 0x0001e20000000a00 */
[----:B------:R-:W-:Y:S01]  /*9a00*/  SEL R19, R16, 0xffffffdf, P0 ;  /* 0xffffffdf10137807 */ /* 0x000fe20000000000 */
[----:B------:R-:W-:Y:S01]  /*9a10*/  BAR.SYNC.DEFER_BLOCKING 0x0 ;  /* 0x0000000000007b1d */ /* 0x000fe20000010000 */
[----:B------:R-:W-:-:S02]  /*9a20*/  LEA R2, P0, R14, UR12, 0x5 ;  /* 0x0000000c0e027c11 */ /* 0x000fc4000f8028ff */
[----:B------:R-:W-:Y:S02]  /*9a30*/  FMNMX R27, |R27|, R74, !PT ;  /* 0x0000004a1b1b7209 */ /* 0x000fe40007800200 */
[----:B------:R-:W-:Y:S02]  /*9a40*/  SHF.R.U32.HI R6, RZ, 0x2, R15 ;  /* 0x00000002ff067819 */ /* 0x000fe4000001160f */
[----:B------:R-:W-:Y:S02]  /*9a50*/  LOP3.LUT R19, RZ, R19, RZ, 0x33, !PT ;  /* 0x00000013ff137212 */ /* 0x000fe400078e33ff */
[----:B------:R-:W-:Y:S02]  /*9a60*/  LEA.HI.X R9, R14, UR13, R9, 0x5, P0 ;  /* 0x0000000d0e097c11 */ /* 0x000fe400080f2c09 */
[----:B------:R-:W-:Y:S02]  /*9a70*/  FMNMX R76, |R76|, R27, !PT ;  /* 0x0000001b4c4c7209 */ /* 0x000fe40007800200 */
[----:B------:R-:W-:-:S02]  /*9a80*/  LOP3.LUT R6, R6, 0x38, RZ, 0xc0, !PT ;  /* 0x0000003806067812 */ /* 0x000fc400078ec0ff */
        /* <DEDUP_REMOVED lines=16> */
.L_x_29684:
[C---:B------:R-:W-:Y:S01]  /*9b90*/  LOP3.LUT R19, R28.reuse, 0x1f, RZ, 0xc0, !PT ;  /* 0x0000001f1c137812 */ /* 0x040fe200078ec0ff */
[----:B------:R-:W-:Y:S01]  /*9ba0*/  VIADD R16, R28, 0xffffffff ;  /* 0xffffffff1c107836 */ /* 0x000fe20000000000 */
[----:B------:R-:W-:Y:S01]  /*9bb0*/  IADD3 R14, R14, -0x4, RZ ;  /* 0xfffffffc0e0e7810 */ /* 0x000fe20007ffe0ff */
[----:B------:R-:W-:Y:S01]  /*9bc0*/  IMAD R12, R5, 0x21, R12 ;  /* 0x00000021050c7824 */ /* 0x000fe200078e020c */
[-C--:B------:R-:W-:Y:S01]  /*9bd0*/  ISETP.GE.U32.AND P1, PT, R19, R10.reuse, PT ;  /* 0x0000000a1300720c */ /* 0x080fe20003f26070 */
[----:B------:R-:W-:Y:S01]  /*9be0*/  VIADD R8, R8, 0x4 ;  /* 0x0000000408087836 */ /* 0x000fe20000000000 */
[----:B------:R-:W-:Y:S02]  /*9bf0*/  LOP3.LUT R24, R16, 0x1f, RZ, 0xc0, !PT ;  /* 0x0000001f10187812 */ /* 0x000fe400078ec0ff */
[C---:B------:R-:W-:Y:S01]  /*9c00*/  IADD3 R16, R28.reuse, 0x1d, RZ ;  /* 0x0000001d1c107810 */ /* 0x040fe20007ffe0ff */
[----:B------:R-:W-:Y:S01]  /*9c10*/  VIADD R28, R28, 0x1e ;  /* 0x0000001e1c1c7836 */ /* 0x000fe20000000000 */
[----:B------:R-:W-:-:S02]  /*9c20*/  ISETP.GE.U32.AND P3, PT, R24, R10, PT ;  /* 0x0000000a1800720c */ /* 0x000fc40003f66070 */
[----:B------:R-:W-:Y:S02]  /*9c30*/  LOP3.LUT R43, R16, 0x1f, RZ, 0xc0, !PT ;  /* 0x0000001f102b7812 */ /* 0x000fe400078ec0ff */
[----:B-1----:R-:W-:-:S03]  /*9c40*/  LOP3.LUT R36, R28, 0x1f, RZ, 0xc0, !PT ;  /* 0x0000001f1c247812 */ /* 0x002fc600078ec0ff */
[----:B------:R-:W-:Y:S02]  /*9c50*/  @!P1 IADD3 R19, P4, R19, R27, RZ ;  /* 0x0000001b13139210 */ /* 0x000fe40007f9e0ff */
[----:B------:R-:W-:Y:S02]  /*9c60*/  ISETP.GE.U32.AND P5, PT, R36, R10, PT ;  /* 0x0000000a2400720c */ /* 0x000fe40003fa6070 */
[----:B------:R-:W-:Y:S02]  /*9c70*/  @!P1 IADD3.X R20, RZ, R42, RZ, P4, !PT ;  /* 0x0000002aff149210 */ /* 0x000fe400027fe4ff */
[----:B------:R-:W-:Y:S02]  /*9c80*/  @!P1 LEA R18, P4, R19, R2, 0x3 ;  /* 0x0000000213129211 */ /* 0x000fe400078818ff */
[----:B------:R-:W-:Y:S02]  /*9c90*/  IADD3 R27, P6, R27, UR5, RZ ;  /* 0x000000051b1b7c10 */ /* 0x000fe4000ffde0ff */
[----:B------:R-:W-:-:S02]  /*9ca0*/  @!P1 LEA.HI.X R19, R19, R9, R20, 0x3, P4 ;  /* 0x0000000913139211 */ /* 0x000fc400020f1c14 */
[----:B------:R-:W-:Y:S02]  /*9cb0*/  ISETP.GE.U32.AND P4, PT, R43, R10, PT ;  /* 0x0000000a2b00720c */ /* 0x000fe40003f86070 */
[----:B------:R-:W-:Y:S02]  /*9cc0*/  LEA R20, R12, UR4, 0x3 ;  /* 0x000000040c147c11 */ /* 0x000fe4000f8e18ff */
[----:B------:R-:W-:Y:S02]  /*9cd0*/  IADD3.X R42, R42, UR10, RZ, P6, !PT ;  /* 0x0000000a2a2a7c10 */ /* 0x000fe4000b7fe4ff */
[----:B------:R-:W-:Y:S01]  /*9ce0*/  @!P3 IADD3 R12, P6, R24, R27, RZ ;  /* 0x0000001b180cb210 */ /* 0x000fe20007fde0ff */
[----:B------:R-:W-:Y:S04]  /*9cf0*/  @!P3 LDS.64 R28, [R20+0x8] ;  /* 0x00000800141cb984 */ /* 0x000fe80000000a00 */
[----:B------:R-:W0:Y:S01]  /*9d00*/  @!P1 LDS.64 R24, [R20] ;  /* 0x0000000014189984 */ /* 0x000e220000000a00 */
[----:B------:R-:W-:Y:S01]  /*9d10*/  @!P3 IMAD.X R16, RZ, RZ, R42, P6 ;  /* 0x000000ffff10b224 */ /* 0x000fe200030e062a */
[----:B------:R-:W-:-:S02]  /*9d20*/  @!P3 LEA R30, P6, R12, R2, 0x3 ;  /* 0x000000020c1eb211 */ /* 0x000fc400078c18ff */
[----:B------:R-:W1:Y:S02]  /*9d30*/  @!P5 LDS.64 R32, [R20+0x10] ;  /* 0x000010001420d984 */ /* 0x000e640000000a00 */
[----:B------:R-:W-:Y:S02]  /*9d40*/  @!P3 LEA.HI.X R31, R12, R9, R16, 0x3, P6 ;  /* 0x000000090c1fb211 */ /* 0x000fe400030f1c10 */
[----:B------:R-:W2:Y:S01]  /*9d50*/  @!P4 LDS.64 R34, [R20+0x18] ;  /* 0x000018001422c984 */ /* 0x000ea20000000a00 */
        /* <DEDUP_REMOVED lines=11> */
[----:B0-----:R-:W-:Y:S01]  /*9e10*/  @!P1 STG.E.64 desc[UR8][R18.64], R24 ;  /* 0x0000001812009986 */ /* 0x001fe2000c101b08 */
[----:B------:R-:W-:Y:S02]  /*9e20*/  IADD3 R27, P1, R27, UR5, RZ ;  /* 0x000000051b1b7c10 */ /* 0x000fe4000ff3e0ff */
[----:B------:R-:W-:Y:S01]  /*9e30*/  @!P4 LEA.HI.X R39, R12, R9, R16, 0x3, P6 ;  /* 0x000000090c27c211 */ /* 0x000fe200030f1c10 */
[----:B------:R0:W-:Y:S01]  /*9e40*/  @!P3 STG.E.64 desc[UR8][R30.64], R28 ;  /* 0x0000001c1e00b986 */ /* 0x0001e2000c101b08 */
[----:B------:R-:W-:Y:S02]  /*9e50*/  ISETP.NE.AND P3, PT, R14, RZ, PT ;  /* 0x000000ff0e00720c */ /* 0x000fe40003f65270 */
[----:B------:R-:W-:Y:S01]  /*9e60*/  IADD3 R12, R58, R8, RZ ;  /* 0x000000083a0c7210 */ /* 0x000fe20007ffe0ff */
[----:B-1----:R1:W-:Y:S01]  /*9e70*/  @!P5 STG.E.64 desc[UR8][R36.64], R32 ;  /* 0x000000202400d986 */ /* 0x0023e2000c101b08 */
[----:B------:R-:W-:-:S03]  /*9e80*/  IADD3.X R42, R42, UR10, RZ, P1, !PT ;  /* 0x0000000a2a2a7c10 */ /* 0x000fc60008ffe4ff */
[----:B--2---:R1:W-:Y:S01]  /*9e90*/  @!P4 STG.E.64 desc[UR8][R38.64], R34 ;  /* 0x000000222600c986 */ /* 0x0043e2000c101b08 */
[----:B0-----:R-:W-:-:S05]  /*9ea0*/  VIADD R28, R43, 0x1f ;  /* 0x0000001f2b1c7836 */ /* 0x001fca0000000000 */
[----:B------:R-:W-:Y:S05]  /*9eb0*/  @P3 BRA `(.L_x_29684) ;  /* 0xfffffffc00343947 */ /* 0x000fea000383ffff */
.L_x_29683:
[----:B------:R-:W-:Y:S05]  /*9ec0*/  BSYNC B1 ;  /* 0x0000000000017941 */ /* 0x000fea0003800000 */
.L_x_29682:
        /* <DEDUP_REMOVED lines=15> */
.L_x_29686:
[----:B------:R-:W-:Y:S05]  /*9fc0*/  BSYNC B1 ;  /* 0x0000000000017941 */ /* 0x000fea0003800000 */
.L_x_29685:
[----:B------:R-:W-:Y:S01]  /*9fd0*/  IADD3.X R42, R42, UR10, RZ, P3, !PT ;  /* 0x0000000a2a2a7c10 */ /* 0x000fe20009ffe4ff */
[----:B------:R-:W-:Y:S06]  /*9fe0*/  @!P1 BRA `(.L_x_29681) ;  /* 0x0000000000609947 */ /* 0x000fec0003800000 */
[----:B------:R-:W-:Y:S01]  /*9ff0*/  VIADD R12, R28, 0xffffffff ;  /* 0xffffffff1c0c7836 */ /* 0x000fe20000000000 */
[----:B0-----:R-:W-:Y:S01]  /*a000*/  LOP3.LUT R19, R26, 0x1c, RZ, 0xc0, !PT ;  /* 0x0000001c1a137812 */ /* 0x001fe200078ec0ff */
        /* <DEDUP_REMOVED lines=22> */
.L_x_29681:
[----:B------:R-:W-:Y:S05]  /*a170*/  BSYNC B0 ;  /* 0x0000000000007941 */ /* 0x000fea0003800000 */
.L_x_29680:
        /* <DEDUP_REMOVED lines=12> */
[----:B------:R-:W-:-:S05]  /*a240*/  IADD3.X R6, RZ, RZ, RZ, P0, !PT ;  /* 0x000000ffff067210 */ /* 0x000fca00007fe4ff */
[----:B---3--:R-:W-:Y:S02]  /*a250*/  IMAD R11, R6, UR6, RZ ;  /* 0x00000006060b7c24 */ /* 0x008fe4000f8e02ff */
[----:B------:R-:W-:-:S04]  /*a260*/  IMAD.WIDE.U32 R6, R8, UR6, RZ ;  /* 0x0000000608067c25 */ /* 0x000fc8000f8e00ff */
[----:B------:R-:W-:Y:S01]  /*a270*/  IMAD R11, R8, UR7, R11 ;  /* 0x00000007080b7c24 */ /* 0x000fe2000f8e020b */
[----:B------:R-:W-:Y:S06]  /*a280*/  @P2 BRA `(.L_x_29688) ;  /* 0x0000000400c42947 */ /* 0x000fec0003800000 */
[----:B------:R-:W-:Y:S01]  /*a290*/  VIADD R12, R4, 0xffffffff ;  /* 0xffffffff040c7836 */ /* 0x000fe20000000000 */
[----:B------:R-:W-:Y:S01]  /*a2a0*/  LOP3.LUT R8, R26, 0x1ffffffc, RZ, 0xc0, !PT ;  /* 0x1ffffffc1a087812 */ /* 0x000fe200078ec0ff */
[----:B------:R-:W-:Y:S01]  /*a2b0*/  BSSY B1, `(.L_x_29689) ;  /* 0x0000043000017945 */ /* 0x000fe20003800000 */
[----:B-1----:R-:W-:Y:S01]  /*a2c0*/  IADD3 R32, R7, R11, RZ ;  /* 0x0000000b07207210 */ /* 0x002fe20007ffe0ff */
[----:B------:R-:W-:Y:S01]  /*a2d0*/  IMAD.MOV.U32 R31, RZ, RZ, R6 ;  /* 0x000000ffff1f7224 */ /* 0x000fe200078e0006 */
[----:B------:R-:W-:Y:S02]  /*a2e0*/  ISETP.GE.U32.AND P0, PT, R12, 0x3, PT ;  /* 0x000000030c00780c */ /* 0x000fe40003f06070 */
[----:B------:R-:W-:Y:S02]  /*a2f0*/  IADD3 R8, -R8, R15, RZ ;  /* 0x0000000f08087210 */ /* 0x000fe40007ffe1ff */
[----:B------:R-:W-:Y:S02]  /*a300*/  LOP3.LUT R11, R4, 0x3, RZ, 0xc0, !PT ;  /* 0x00000003040b7812 */ /* 0x000fe400078ec0ff */
[----:B------:R-:W-:-:S07]  /*a310*/  MOV R14, 0x1 ;  /* 0x00000001000e7802 */ /* 0x000fce0000000f00 */
[----:B------:R-:W-:Y:S05]  /*a320*/  @!P0 BRA `(.L_x_29690) ;  /* 0x0000000000ec8947 */ /* 0x000fea0003800000 */
[----:B------:R-:W-:Y:S01]  /*a330*/  BSSY B2, `(.L_x_29691) ;  /* 0x0000038000027945 */ /* 0x000fe20003800000 */
[----:B------:R-:W-:Y:S01]  /*a340*/  IADD3 R4, R4, -R11, RZ ;  /* 0x8000000b04047210 */ /* 0x000fe20007ffe0ff */
[----:B------:R-:W-:Y:S01]  /*a350*/  IMAD.MOV.U32 R27, RZ, RZ, RZ ;  /* 0x000000ffff1b7224 */ /* 0x000fe200078e00ff */
[----:B------:R-:W-:-:S07]  /*a360*/  LOP3.LUT R30, R26, 0x1c, RZ, 0xc0, !PT ;  /* 0x0000001c1a1e7812 */ /* 0x000fce00078ec0ff */
.L_x_29692:
[C---:B---3--:R-:W-:Y:S02]  /*a370*/  IADD3 R6, R8.reuse, -0x1, RZ ;  /* 0xffffffff08067810 */ /* 0x048fe40007ffe0ff */
[C---:B------:R-:W-:Y:S02]  /*a380*/  LOP3.LUT R14, R8.reuse, 0x1f, RZ, 0xc0, !PT ;  /* 0x0000001f080e7812 */ /* 0x040fe400078ec0ff */
        /* <DEDUP_REMOVED lines=8> */
[----:B0-----:R-:W-:Y:S02]  /*a410*/  LEA R24, R6, UR4, 0x3 ;  /* 0x0000000406187c11 */ /* 0x001fe4000f8e18ff */
[----:B------:R-:W-:Y:S02]  /*a420*/  LOP3.LUT R33, R7, 0x1f, RZ, 0xc0, !PT ;  /* 0x0000001f07217812 */ /* 0x000fe400078ec0ff */
[----:B------:R-:W-:Y:S01]  /*a430*/  IADD3 R4, R4, -0x4, RZ ;  /* 0xfffffffc04047810 */ /* 0x000fe20007ffe0ff */
[----:B------:R-:W0:Y:S01]  /*a440*/  @!P3 LDS.64 R6, [R24] ;  /* 0x000000001806b984 */ /* 0x000e220000000a00 */
[----:B------:R-:W-:-:S02]  /*a450*/  ISETP.GE.U32.AND P0, PT, R33, R10, PT ;  /* 0x0000000a2100720c */ /* 0x000fc40003f06070 */
[----:B------:R-:W-:Y:S01]  /*a460*/  @!P3 IADD3 R14, P4, R14, R31, RZ ;  /* 0x0000001f0e0eb210 */ /* 0x000fe20007f9e0ff */
[----:B------:R-:W1:Y:S01]  /*a470*/  @!P2 LDS.64 R12, [R24+0x8] ;  /* 0x00000800180ca984 */ /* 0x000e620000000a00 */
[----:B------:R-:W-:Y:S02]  /*a480*/  IADD3 R31, P5, R31, UR5, RZ ;  /* 0x000000051f1f7c10 */ /* 0x000fe4000ffbe0ff */
[----:B--2---:R-:W-:Y:S01]  /*a490*/  @!P3 IADD3.X R21, RZ, R32, RZ, P4, !PT ;  /* 0x00000020ff15b210 */ /* 0x004fe200027fe4ff */
[----:B------:R-:W2:Y:S01]  /*a4a0*/  @!P1 LDS.64 R16, [R24+0x10] ;  /* 0x0000100018109984 */ /* 0x000ea20000000a00 */
[----:B------:R-:W-:Y:S02]  /*a4b0*/  @!P3 LEA R20, P4, R14, R2, 0x3 ;  /* 0x000000020e14b211 */ /* 0x000fe400078818ff */
[----:B------:R-:W-:Y:S02]  /*a4c0*/  IADD3.X R32, R32, UR10, RZ, P5, !PT ;  /* 0x0000000a20207c10 */ /* 0x000fe4000affe4ff */
[----:B------:R-:W-:Y:S01]  /*a4d0*/  @!P2 IADD3 R8, P5, R22, R31, RZ ;  /* 0x0000001f1608a210 */ /* 0x000fe20007fbe0ff */
[----:B------:R3:W4:Y:S01]  /*a4e0*/  @!P0 LDS.64 R18, [R24+0x18] ;  /* 0x0000180018128984 */ /* 0x0007220000000a00 */
        /* <DEDUP_REMOVED lines=26> */
[----:B------:R-:W-:-:S04]  /*a690*/  IADD3.X R32, R32, UR10, RZ, P0, !PT ;  /* 0x0000000a20207c10 */ /* 0x000fc800087fe4ff */
[----:B------:R-:W-:Y:S05]  /*a6a0*/  @P1 BRA `(.L_x_29692) ;  /* 0xfffffffc00301947 */ /* 0x000fea000383ffff */
[----:B------:R-:W-:Y:S05]  /*a6b0*/  BSYNC B2 ;  /* 0x0000000000027941 */ /* 0x000fea0003800000 */
.L_x_29691:
[----:B------:R-:W-:Y:S02]  /*a6c0*/  IADD3 R14, R14, 0x5, RZ ;  /* 0x000000050e0e7810 */ /* 0x000fe40007ffe0ff */
[----:B------:R-:W-:-:S07]  /*a6d0*/  MOV R58, R30 ;  /* 0x0000001e003a7202 */ /* 0x000fce0000000f00 */
.L_x_29690:
[----:B------:R-:W-:Y:S05]  /*a6e0*/  BSYNC B1 ;  /* 0x0000000000017941 */ /* 0x000fea0003800000 */
.L_x_29689:
[----:B------:R-:W-:-:S13]  /*a6f0*/  ISETP.NE.AND P0, PT, R11, RZ, PT ;  /* 0x000000ff0b00720c */ /* 0x000fda0003f05270 */
        /* <DEDUP_REMOVED lines=15> */
.L_x_29694:
[----:B------:R-:W-:Y:S05]  /*a7f0*/  BSYNC B1 ;  /* 0x0000000000017941 */ /* 0x000fea0003800000 */
.L_x_29693:
[----:B------:R-:W-:Y:S01]  /*a800*/  IADD3.X R32, R32, UR10, RZ, P2, !PT ;  /* 0x0000000a20207c10 */ /* 0x000fe200097fe4ff */
[----:B------:R-:W-:Y:S06]  /*a810*/  @!P1 BRA `(.L_x_29688) ;  /* 0x0000000000609947 */ /* 0x000fec0003800000 */
[----:B------:R-:W-:Y:S02]  /*a820*/  IADD3 R4, R8, -0x1, RZ ;  /* 0xffffffff08047810 */ /* 0x000fe40007ffe0ff */
[----:B-1----:R-:W-:Y:S02]  /*a830*/  LOP3.LUT R13, R26, 0x1c, RZ, 0xc0, !PT ;  /* 0x0000001c1a0d7812 */ /* 0x002fe400078ec0ff */
[----:B------:R-:W-:Y:S02]  /*a840*/  LOP3.LUT R7, R4, 0x1f, RZ, 0xc0, !PT ;  /* 0x0000001f04077812 */ /* 0x000fe400078ec0ff */
[----:B------:R-:W-:Y:S02]  /*a850*/  IADD3 R14, R13, R14, RZ ;  /* 0x0000000e0d0e7210 */ /* 0x000fe40007ffe0ff */
[----:B------:R-:W-:-:S03]  /*a860*/  ISETP.GE.U32.AND P0, PT, R7, R10, PT ;  /* 0x0000000a0700720c */ /* 0x000fc60003f06070 */
[----:B------:R-:W-:-:S05]  /*a870*/  IMAD R14, R5, 0x21, R14 ;  /* 0x00000021050e7824 */ /* 0x000fca00078e020e */
[----:B------:R-:W-:-:S05]  /*a880*/  LEA R14, R14, UR4, 0x3 ;  /* 0x000000040e0e7c11 */ /* 0x000fca000f8e18ff */
[----:B------:R-:W1:Y:S01]  /*a890*/  @!P0 LDS.64 R4, [R14] ;  /* 0x000000000e048984 */ /* 0x000e620000000a00 */
[----:B------:R-:W-:-:S05]  /*a8a0*/  @!P0 IADD3 R7, P1, R7, R16, RZ ;  /* 0x0000001007078210 */ /* 0x000fca0007f3e0ff */
[----:B------:R-:W-:Y:S01]  /*a8b0*/  @!P0 IMAD.X R12, RZ, RZ, R32, P1 ;  /* 0x000000ffff0c8224 */ /* 0x000fe200008e0620 */
[----:B------:R-:W-:-:S04]  /*a8c0*/  @!P0 LEA R6, P1, R7, R2, 0x3 ;  /* 0x0000000207068211 */ /* 0x000fc800078218ff */
[----:B------:R-:W-:-:S05]  /*a8d0*/  @!P0 LEA.HI.X R7, R7, R9, R12, 0x3, P1 ;  /* 0x0000000907078211 */ /* 0x000fca00008f1c0c */
[----:B-1----:R4:W-:Y:S01]  /*a8e0*/  @!P0 STG.E.64 desc[UR8][R6.64], R4 ;  /* 0x0000000406008986 */ /* 0x0029e2000c101b08 */
[----:B------:R-:W-:-:S13]  /*a8f0*/  ISETP.NE.AND P0, PT, R11, 0x2, PT ;  /* 0x000000020b00780c */ /* 0x000fda0003f05270 */
[----:B----4-:R-:W-:Y:S05]  /*a900*/  @!P0 BRA `(.L_x_29688) ;  /* 0x0000000000248947 */ /* 0x010fea0003800000 */
[----:B------:R-:W-:-:S04]  /*a910*/  IADD3 R8, R8, 0x1e, RZ ;  /* 0x0000001e08087810 */ /* 0x000fc80007ffe0ff */
[----:B------:R-:W-:-:S04]  /*a920*/  LOP3.LUT R7, R8, 0x1f, RZ, 0xc0, !PT ;  /* 0x0000001f08077812 */ /* 0x000fc800078ec0ff */
[----:B------:R-:W-:-:S13]  /*a930*/  ISETP.GE.U32.AND P0, PT, R7, R10, PT ;  /* 0x0000000a0700720c */ /* 0x000fda0003f06070 */
[----:B------:R-:W1:Y:S01]  /*a940*/  @!P0 LDS.64 R4, [R14+0x8] ;  /* 0x000008000e048984 */ /* 0x000e620000000a00 */
[----:B------:R-:W-:-:S04]  /*a950*/  @!P0 IADD3 R7, P1, P2, R7, UR5, R16 ;  /* 0x0000000507078c10 */ /* 0x000fc8000fa3e010 */
[----:B------:R-:W-:Y:S02]  /*a960*/  @!P0 IADD3.X R8, RZ, UR10, R32, P1, P2 ;  /* 0x0000000aff088c10 */ /* 0x000fe40008fe4420 */
[----:B------:R-:W-:-:S04]  /*a970*/  @!P0 LEA R6, P1, R7, R2, 0x3 ;  /* 0x0000000207068211 */ /* 0x000fc800078218ff */
[----:B------:R-:W-:-:S05]  /*a980*/  @!P0 LEA.HI.X R7, R7, R9, R8, 0x3, P1 ;  /* 0x0000000907078211 */ /* 0x000fca00008f1c08 */
[----:B-1----:R4:W-:Y:S04]  /*a990*/  @!P0 STG.E.64 desc[UR8][R6.64], R4 ;  /* 0x0000000406008986 */ /* 0x0029e8000c101b08 */
.L_x_29688:
[----:B------:R-:W-:Y:S05]  /*a9a0*/  BSYNC B0 ;  /* 0x0000000000007941 */ /* 0x000fea0003800000 */
.L_x_29687:
[----:B------:R-:W-:Y:S01]  /*a9b0*/  ULDC.64 UR4, c[0x0][0x238] ;  /* 0x00008e0000047ab9 */ /* 0x000fe20000000a00 */
[----:B------:R-:W-:Y:S01]  /*a9c0*/  BAR.SYNC.DEFER_BLOCKING 0x0 ;  /* 0x0000000000007b1d */ /* 0x000fe20000010000 */
[----:B------:R-:W-:-:S04]  /*a9d0*/  ISETP.NE.U32.AND P0, PT, RZ, UR4, PT ;  /* 0x00000004ff007c0c */ /* 0x000fc8000bf05070 */
[----:B------:R-:W-:-:S13]  /*a9e0*/  ISETP.NE.AND.EX P0, PT, RZ, UR5, PT, P0 ;  /* 0x00000005ff007c0c */ /* 0x000fda000bf05300 */
[----:B------:R-:W-:Y:S05]  /*a9f0*/  @!P0 BRA `(.L_x_29695) ;  /* 0x0000000000b48947 */ /* 0x000fea0003800000 */
[----:B----4-:R-:W4:Y:S01]  /*aa00*/  SHFL.DOWN PT, R5, R76, 0x10, 0x1f ;  /* 0x0a001f004c057f89 */ /* 0x010f2200000e0000 */
[----:B------:R-:W-:Y:S01]  /*aa10*/  ISETP.NE.AND P0, PT, R0, RZ, PT ;  /* 0x000000ff0000720c */ /* 0x000fe20003f05270 */
[----:B------:R-:W-:-:S12]  /*aa20*/  BSSY B0, `(.L_x_29696) ;  /* 0x0000024000007945 */ /* 0x000fd80003800000 */
[----:B-1-3--:R-:W1:Y:S01]  /*aa30*/  @!P0 S2R R13, SR_CgaCtaId ;  /* 0x00000000000d8919 */ /* 0x00ae620000008800 */
[----:B------:R-:W-:Y:S02]  /*aa40*/  @!P0 MOV R0, 0x400 ;  /* 0x0000040000008802 */ /* 0x000fe40000000f00 */
[----:B------:R-:W-:Y:S02]  /*aa50*/  @!P0 LOP3.LUT R11, R26, 0x1ffffffc, RZ, 0xc0, !PT ;  /* 0x1ffffffc1a0b8812 */ /* 0x000fe400078ec0ff */
[----:B----4-:R-:W-:-:S05]  /*aa60*/  FMNMX R5, R76, R5, !PT ;  /* 0x000000054c057209 */ /* 0x010fca0007800000 */
[----:B------:R-:W3:Y:S01]  /*aa70*/  SHFL.DOWN PT, R2, R5, 0x8, 0x1f ;  /* 0x09001f0005027f89 */ /* 0x000ee200000e0000 */
[----:B-1----:R-:W-:-:S04]  /*aa80*/  @!P0 LEA R0, R13, R0, 0x18 ;  /* 0x000000000d008211 */ /* 0x002fc800078ec0ff */
[----:B------:R-:W-:Y:S02]  /*aa90*/  @!P0 IADD3 R0, R11, R0, RZ ;  /* 0x000000000b008210 */ /* 0x000fe40007ffe0ff */
[----:B---3--:R-:W-:-:S05]  /*aaa0*/  FMNMX R2, R5, R2, !PT ;  /* 0x0000000205027209 */ /* 0x008fca0007800000 */
[----:B------:R-:W1:Y:S02]  /*aab0*/  SHFL.DOWN PT, R7, R2, 0x4, 0x1f ;  /* 0x08801f0002077f89 */ /* 0x000e6400000e0000 */
[----:B-1----:R-:W-:Y:S02]  /*aac0*/  FMNMX R7, R2, R7, !PT ;  /* 0x0000000702077209 */ /* 0x002fe40007800000 */
[----:B------:R-:W-:-:S03]  /*aad0*/  SHF.R.U32.HI R2, RZ, 0x5, R15 ;  /* 0x00000005ff027819 */ /* 0x000fc6000001160f */
        /* <DEDUP_REMOVED lines=14> */
[----:B------:R-:W-:-:S03]  /*abc0*/  HFMA2.MMA R0, -RZ, RZ, 0, 0 ;  /* 0x00000000ff007435 */ /* 0x000fc600000001ff */
[----:B------:R-:W-:-:S07]  /*abd0*/  @!P0 LEA R2, R15, R2, 0x2 ;  /* 0x000000020f028211 */ /* 0x000fce00078e10ff */
[----:B------:R1:W3:Y:S01]  /*abe0*/  @!P0 LDS R0, [R2] ;  /* 0x0000000002008984 */ /* 0x0002e20000000800 */
[----:B------:R-:W-:Y:S05]  /*abf0*/  BRA.DIV UR4, `(.L_x_29698) ;  /* 0x0000000204887947 */ /* 0x000fea000b800000 */
[----:B---3--:R-:W3:Y:S02]  /*ac00*/  SHFL.DOWN PT, R5, R0, 0x4, 0x1f ;  /* 0x08801f0000057f89 */ /* 0x008ee400000e0000 */
[----:B---3--:R-:W-:-:S05]  /*ac10*/  FMNMX R5, R5, R0, !PT ;  /* 0x0000000005057209 */ /* 0x008fca0007800000 */
[----:B-1----:R-:W1:Y:S02]  /*ac20*/  SHFL.DOWN PT, R2, R5, 0x2, 0x1f ;  /* 0x08401f0005027f89 */ /* 0x002e6400000e0000 */
[----:B-1----:R-:W-:-:S05]  /*ac30*/  FMNMX R2, R5, R2, !PT ;  /* 0x0000000205027209 */ /* 0x002fca0007800000 */
[----:B------:R1:W3:Y:S02]  /*ac40*/  SHFL.DOWN PT, R7, R2, 0x1, 0x1f ;  /* 0x08201f0002077f89 */ /* 0x0002e400000e0000 */
.L_x_29705:
[----:B---3--:R-:W-:-:S07]  /*ac50*/  FMNMX R7, R2, R7, !PT ;  /* 0x0000000702077209 */ /* 0x008fce0007800000 */
.L_x_29697:
[----:B------:R-:W-:Y:S05]  /*ac60*/  BSYNC B0 ;  /* 0x0000000000007941 */ /* 0x000fea0003800000 */
.L_x_29696:
[----:B------:R-:W-:Y:S01]  /*ac70*/  ISETP.NE.AND P0, PT, R15, RZ, PT ;  /* 0x000000ff0f00720c */ /* 0x000fe20003f05270 */
[----:B------:R-:W-:-:S12]  /*ac80*/  BSSY B0, `(.L_x_29695) ;  /* 0x0000004000007945 */ /* 0x000fd80003800000 */
[----:B------:R-:W-:Y:S05]  /*ac90*/  @P0 BRA `(.L_x_29699) ;  /* 0x0000000000080947 */ /* 0x000fea0003800000 */
[----:B------:R-:W3:Y:S02]  /*aca0*/  LDC.64 R4, c[0x0][0x238] ;  /* 0x00008e00ff047b82 */ /* 0x000ee40000000a00 */
[----:B---3--:R3:W-:Y:S02]  /*acb0*/  REDG.E.MAX.S32.STRONG.GPU desc[UR8][R4.64], R7 ;  /* 0x000000070400798e */ /* 0x0087e4000d10e388 */
.L_x_29699:
[----:B------:R-:W-:Y:S05]  /*acc0*/  BSYNC B0 ;  /* 0x0000000000007941 */ /* 0x000fea0003800000 */
.L_x_29695:
        /* <DEDUP_REMOVED lines=10> */
[----:B-1-34-:R-:W-:-:S07]  /*ad70*/  MOV R6, 0xad90 ;  /* 0x0000ad9000067802 */ /* 0x01afce0000000f00 */
[----:B0-2---:R-:W-:Y:S05]  /*ad80*/  CALL.REL.NOINC `($__internal_621_$__cuda_sm20_rcp_rn_f32_slowpath) ;  /* 0x0000000400887944 */ /* 0x005fea0003c00000 */
[----:B------:R-:W-:Y:S01]  /*ad90*/  MOV R5, R0 ;  /* 0x0000000000057202 */ /* 0x000fe20000000f00 */
[----:B------:R-:W-:Y:S06]  /*ada0*/  BRA `(.L_x_29701) ;  /* 0x0000000000107947 */ /* 0x000fec0003800000 */
.L_x_29700:
[----:B------:R-:W1:Y:S02]  /*adb0*/  MUFU.RCP R0, R3 ;  /* 0x0000000300007308 */ /* 0x000e640000001000 */
[----:B-1----:R-:W-:-:S04]  /*adc0*/  FFMA R2, R0, R3, -1 ;  /* 0xbf80000000027423 */ /* 0x002fc80000000003 */
[----:B---34-:R-:W-:-:S04]  /*add0*/  FADD.FTZ R5, -R2, -RZ ;  /* 0x800000ff02057221 */ /* 0x018fc80000010100 */
[----:B------:R-:W-:-:S07]  /*ade0*/  FFMA R5, R0, R5, R0 ;  /* 0x0000000500057223 */ /* 0x000fce0000000000 */
.L_x_29701:
[----:B------:R-:W1:Y:S02]  /*adf0*/  LDC.64 R2, c[0x0][0x240] ;  /* 0x00009000ff027b82 */ /* 0x000e640000000a00 */
[----:B-1----:R-:W-:Y:S01]  /*ae00*/  STG.E desc[UR8][R2.64], R5 ;  /* 0x0000000502007986 */ /* 0x002fe2000c101908 */
[----:B------:R-:W-:Y:S05]  /*ae10*/  EXIT ;  /* 0x000000000000794d */ /* 0x000fea0003800000 */
.L_x_29698:
[----:B------:R-:W-:Y:S01]  /*ae20*/  MOV R9, 0x4 ;  /* 0x0000000400097802 */ /* 0x000fe20000000f00 */
[----:B------:R-:W-:Y:S01]  /*ae30*/  IMAD.MOV.U32 R11, RZ, RZ, 0x1f ;  /* 0x0000001fff0b7424 */ /* 0x000fe200078e00ff */
[----:B------:R-:W-:-:S07]  /*ae40*/  MOV R4, 0xffffffff ;  /* 0xffffffff00047802 */ /* 0x000fce0000000f00 */
[----:B0123--:R-:W-:Y:S05]  /*ae50*/  WARPSYNC.COLLECTIVE R4, `(.L_x_29702) ;  /* 0x0000000004087348 */ /* 0x00ffea0003c00000 */
[----:B---3--:R3:W4:Y:S02]  /*ae60*/  SHFL.DOWN P0, R7, R0, R9, R11 ;  /* 0x0800000900077389 */ /* 0x008724000000000b */
[----:B01234-:R-:W-:Y:S01]  /*ae70*/  ENDCOLLECTIVE ;  /* 0x000000000000791b */ /* 0x01ffe20003800000 */
.L_x_29702:
[----:B------:R-:W-:Y:S02]  /*ae80*/  MOV R9, 0x2 ;  /* 0x0000000200097802 */ /* 0x000fe40000000f00 */
[----:B------:R-:W-:-:S04]  /*ae90*/  MOV R5, R7 ;  /* 0x0000000700057202 */ /* 0x000fc80000000f00 */
[----:B------:R-:W-:-:S05]  /*aea0*/  FMNMX R5, R5, R0, !PT ;  /* 0x0000000005057209 */ /* 0x000fca0007800000 */
[----:B------:R-:W-:-:S07]  /*aeb0*/  IMAD.MOV.U32 R0, RZ, RZ, R5 ;  /* 0x000000ffff007224 */ /* 0x000fce00078e0005 */
[----:B------:R-:W-:Y:S05]  /*aec0*/  WARPSYNC.COLLECTIVE R4, `(.L_x_29703) ;  /* 0x0000000004087348 */ /* 0x000fea0003c00000 */
[----:B------:R0:W1:Y:S02]  /*aed0*/  SHFL.DOWN P0, R7, R0, R9, R11 ;  /* 0x0800000900077389 */ /* 0x000064000000000b */
[----:B01----:R-:W-:Y:S01]  /*aee0*/  ENDCOLLECTIVE ;  /* 0x000000000000791b */ /* 0x003fe20003800000 */
.L_x_29703:
[----:B------:R-:W-:Y:S02]  /*aef0*/  MOV R9, 0x1 ;  /* 0x0000000100097802 */ /* 0x000fe40000000f00 */
[----:B------:R-:W-:-:S04]  /*af00*/  MOV R2, R7 ;  /* 0x0000000700027202 */ /* 0x000fc80000000f00 */
[----:B------:R-:W-:-:S05]  /*af10*/  FMNMX R2, R5, R2, !PT ;  /* 0x0000000205027209 */ /* 0x000fca0007800000 */
[----:B------:R-:W-:-:S07]  /*af20*/  IMAD.MOV.U32 R0, RZ, RZ, R2 ;  /* 0x000000ffff007224 */ /* 0x000fce00078e0002 */
[----:B------:R-:W-:Y:S05]  /*af30*/  WARPSYNC.COLLECTIVE R4, `(.L_x_29704) ;  /* 0x0000000004087348 */ /* 0x000fea0003c00000 */
[----:B------:R0:W1:Y:S02]  /*af40*/  SHFL.DOWN P0, R7, R0, R9, R11 ;  /* 0x0800000900077389 */ /* 0x000064000000000b */
[----:B01----:R-:W-:Y:S01]  /*af50*/  ENDCOLLECTIVE ;  /* 0x000000000000791b */ /* 0x003fe20003800000 */
.L_x_29704:
[----:B------:R-:W-:Y:S05]  /*af60*/  BRA `(.L_x_29705) ;  /* 0xfffffffc00387947 */ /* 0x000fea000383ffff */
        .weak           $__internal_620_$__cuda_sm20_div_u64
        .type           $__internal_620_$__cuda_sm20_div_u64,@function
        .size           $__internal_620_$__cuda_sm20_div_u64,($__internal_621_$__cuda_sm20_rcp_rn_f32_slowpath - $__internal_620_$__cuda_sm20_div_u64)
$__internal_620_$__cuda_sm20_div_u64:
        /* <DEDUP_REMOVED lines=67> */
[----:B------:R-:W-:Y:S06]  /*b3a0*/  RET.REL.NODEC R6 `(_ZN18transformer_engine6detail38cast_transpose_fused_kernel_notalignedILb0ELb0ELb1EfNS_16CTDBiasDActParamIff13__nv_fp8_e4m3fEELi2ELi8ENS_5EmptyEXadL_ZNS_4geluIffEET_T0_RKS5_EEEEvT3_mmm) ;  /* 0xffffff4c06147950 */ /* 0x000fec0003c3ffff */
        .weak           $__internal_621_$__cuda_sm20_rcp_rn_f32_slowpath
        .type           $__internal_621_$__cuda_sm20_rcp_rn_f32_slowpath,@function
        .size           $__internal_621_$__cuda_sm20_rcp_rn_f32_slowpath,(.L_x_35106 - $__internal_621_$__cuda_sm20_rcp_rn_f32_slowpath)
$__internal_621_$__cuda_sm20_rcp_rn_f32_slowpath:
        /* <DEDUP_REMOVED lines=15> */
.L_x_29706:
        /* <DEDUP_REMOVED lines=25> */
[----:B------:R-:W-:-:S05]  /*b630*/  SEL R0, RZ, 0x1, !P0 ;  /* 0x00000001ff007807 */ /* 0x000fca0004000000 */
[----:B------:R-:W-:-:S05]  /*b640*/  IMAD.MOV R0, RZ, RZ, -R0 ;  /* 0x000000ffff007224 */ /* 0x000fca00078e0a00 */
[----:B------:R-:W-:Y:S02]  /*b650*/  ISETP.GE.AND P0, PT, R0, RZ, PT ;  /* 0x000000ff0000720c */ /* 0x000fe40003f06270 */
[----:B------:R-:W-:-:S11]  /*b660*/  SHF.R.U32.HI R0, RZ, R5, R2 ;  /* 0x00000005ff007219 */ /* 0x000fd60000011602 */
[----:B------:R-:W-:-:S05]  /*b670*/  @!P0 IADD3 R0, R0, 0x1, RZ ;  /* 0x0000000100008810 */ /* 0x000fca0007ffe0ff */
[----:B------:R-:W-:-:S05]  /*b680*/  @!P1 IMAD.SHL.U32 R0, R0, 0x2, RZ ;  /* 0x0000000200009824 */ /* 0x000fca00078e00ff */
[----:B------:R-:W-:Y:S01]  /*b690*/  LOP3.LUT R0, R0, 0x80000000, R3, 0xf8, !PT ;  /* 0x8000000000007812 */ /* 0x000fe200078ef803 */
[----:B------:R-:W-:Y:S06]  /*b6a0*/  BRA `(.L_x_29707) ;  /* 0x0000000000047947 */ /* 0x000fec0003800000 */
.L_x_29708:
[----:B------:R0:W1:Y:S02]  /*b6b0*/  MUFU.RCP R0, R3 ;  /* 0x0000000300007308 */ /* 0x0000640000001000 */
.L_x_29707:
[----:B------:R-:W-:Y:S02]  /*b6c0*/  MOV R2, R6 ;  /* 0x0000000600027202 */ /* 0x000fe40000000f00 */
[----:B0-2---:R-:W-:-:S04]  /*b6d0*/  MOV R3, 0x0 ;  /* 0x0000000000037802 */ /* 0x005fc80000000f00 */
[----:B-1-3--:R-:W-:Y:S05]  /*b6e0*/  RET.REL.NODEC R2 `(_ZN18transformer_engine6detail38cast_transpose_fused_kernel_notalignedILb0ELb0ELb1EfNS_16CTDBiasDActParamIff13__nv_fp8_e4m3fEELi2ELi8ENS_5EmptyEXadL_ZNS_4geluIffEET_T0_RKS5_EEEEvT3_mmm) ;  /* 0xffffff4802447950 */ /* 0x00afea0003c3ffff */
.L_x_29709:
        /* <DEDUP_REMOVED lines=9> */
.L_x_35106:


//--------------------- .text._ZN18transformer_engine6detail38cast_transpose_fused_kernel_notalignedILb0ELb0ELb1EfNS_16CTDBiasDActParamIff13__nv_fp8_e5m2fEELi2ELi8ENS_5EmptyEXadL_ZNS_4geluIffEET_T0_RKS5_EEEEvT3_mmm --------------------------
	.section	.text._ZN18transformer_engine6detail38cast_transpose_fused_kernel_notalignedILb0ELb0ELb1EfNS_16CTDBiasDActParamIff13__nv_fp8_e5m2fEELi2ELi8ENS_5EmptyEXadL_ZNS_4geluIffEET_T0_RKS5_EEEEvT3_mmm,"ax",@progbits
	.align	128
        .global         _ZN18transformer_engine6detail38cast_transpose_fused_kernel_notalignedILb0ELb0ELb1EfNS_16CTDBiasDActParamIff13__nv_fp8_e5m2fEELi2ELi8ENS_5EmptyEXadL_ZNS_4geluIffEET_T0_RKS5_EEEEvT3_mmm
        .type           _ZN18transformer_engine6detail38cast_transpose_fused_kernel_notalignedILb0ELb0ELb1EfNS_16CTDBiasDActParamIff13__nv_fp8_e5m2fEELi2ELi8ENS_5EmptyEXadL_ZNS_4geluIffEET_T0_RKS5_EEEEvT3_mmm,@function
        .size           _ZN18transformer_engine6detail38cast_transpose_fused_kernel_notalignedILb0ELb0ELb1EfNS_16CTDBiasDActParamIff13__nv_fp8_e5m2fEELi2ELi8ENS_5EmptyEXadL_ZNS_4geluIffEET_T0_RKS5_EEEEvT3_mmm,(.L_x_35108 - _ZN18transformer_engine6detail38cast_transpose_fused_kernel_notalignedILb0ELb0ELb1EfNS_16CTDBiasDActParamIff13__nv_fp8_e5m2fEELi2ELi8ENS_5EmptyEXadL_ZNS_4geluIffEET_T0_RKS5_EEEEvT3_mmm)
        .other          _ZN18transformer_engine6detail38cast_transpose_fused_kernel_notalignedILb0ELb0ELb1EfNS_16CTDBiasDActParamIff13__nv_fp8_e5m2fEELi2ELi8ENS_5EmptyEXadL_ZNS_4geluIffEET_T0_RKS5_EEEEvT3_mmm,@"STO_CUDA_ENTRY STV_DEFAULT"
_ZN18transformer_engine6detail38cast_transpose_fused_kernel_notalignedILb0ELb0ELb1EfNS_16CTDBiasDActParamIff13__nv_fp8_e5m2fEELi2ELi8ENS_5EmptyEXadL_ZNS_4geluIffEET_T0_RKS5_EEEEvT3_mmm:
.text._ZN18transformer_engine6detail38cast_transpose_fused_kernel_notalignedILb0ELb0ELb1EfNS_16CTDBiasDActParamIff13__nv_fp8_e5m2fEELi2ELi8ENS_5EmptyEXadL_ZNS_4geluIffEET_T0_RKS5_EEEEvT3_mmm:
        /* <DEDUP_REMOVED lines=19> */
[----:B------:R-:W-:Y:S05]  /*0130*/  CALL.REL.NOINC `($__internal_622_$__cuda_sm20_div_u64) ;  /* 0x000000ac008c7944 */ /* 0x000fea0003c00000 */
        /* <DEDUP_REMOVED lines=9> */
.L_x_29710:
        /* <DEDUP_REMOVED lines=22> */
.L_x_29711:
        /* <DEDUP_REMOVED lines=521> */
[----:B------:R-:W-:Y:S02]  /*23c0*/  F2FP.SATFINITE.E5M2.F32.PACK_AB_MERGE_C R53, RZ, R53, RZ ;  /* 0x00000035ff35723e */ /* 0x000fe400048060ff */
[----:B------:R-:W-:Y:S02]  /*23d0*/  F2FP.SATFINITE.E5M2.F32.PACK_AB_MERGE_C R40, RZ, R40, RZ ;  /* 0x00000028ff28723e */ /* 0x000fe400048060ff */
[----:B------:R-:W-:Y:S02]  /*23e0*/  @!P1 LOP3.LUT R41, R42, 0x1f, R57, 0xf8, !PT ;  /* 0x0000001f2a299812 */ /* 0x000fe400078ef839 */
[----:B------:R-:W-:Y:S02]  /*23f0*/  @!P1 PRMT R47, R40, 0x7604, R53 ;  /* 0x00007604282f9816 */ /* 0x000fe40000000035 */
[C---:B------:R-:W-:Y:S01]  /*2400*/  FMNMX R18, |R55|.reuse, R18, !PT ;  /* 0x0000001237127209 */ /* 0x040fe20007800200 */
[-C--:B------:R-:W-:Y:S01]  /*2410*/  FMUL R59, R55, R3.reuse ;  /* 0x00000003373b7220 */ /* 0x080fe20000400000 */
[----:B------:R-:W-:Y:S01]  /*2420*/  @!P1 IADD3 R41, P2, R41, R12, RZ ;  /* 0x0000000c29299210 */ /* 0x000fe20007f5e0ff */
[----:B------:R0:W-:Y:S01]  /*2430*/  @!P1 STG.E.U16 desc[UR8][R16.64], R47 ;  /* 0x0000002f10009986 */ /* 0x0001e2000c101508 */
[----:B------:R-:W-:-:S02]  /*2440*/  FMUL R54, R49, R3 ;  /* 0x0000000331367220 */ /* 0x000fc40000400000 */
[----:B------:R-:W-:-:S03]  /*2450*/  F2FP.SATFINITE.E5M2.F32.PACK_AB_MERGE_C R59, RZ, R59, RZ ;  /* 0x0000003bff3b723e */ /* 0x000fc600048060ff */
[----:B------:R-:W-:Y:S02]  /*2460*/  F2FP.SATFINITE.E5M2.F32.PACK_AB_MERGE_C R54, RZ, R54, RZ ;  /* 0x00000036ff36723e */ /* 0x000fe400048060ff */
        /* <DEDUP_REMOVED lines=13> */
[----:B------:R-:W-:-:S02]  /*2540*/  F2FP.SATFINITE.E5M2.F32.PACK_AB_MERGE_C R55, RZ, R55, RZ ;  /* 0x00000037ff37723e */ /* 0x000fc400048060ff */
[----:B------:R-:W-:Y:S02]  /*2550*/  F2FP.SATFINITE.E5M2.F32.PACK_AB_MERGE_C R16, RZ, R16, RZ ;  /* 0x00000010ff10723e */ /* 0x000fe400048060ff */
[----:B------:R-:W-:Y:S02]  /*2560*/  F2FP.SATFINITE.E5M2.F32.PACK_AB_MERGE_C R17, RZ, R17, RZ ;  /* 0x00000011ff11723e */ /* 0x000fe400048060ff */
[----:B0-----:R-:W-:Y:S01]  /*2570*/  F2FP.SATFINITE.E5M2.F32.PACK_AB_MERGE_C R18, RZ, R46, RZ ;  /* 0x0000002eff12723e */ /* 0x001fe200048060ff */
        /* <DEDUP_REMOVED lines=10> */
.L_x_29713:
[----:B------:R-:W-:Y:S05]  /*2620*/  BSYNC B0 ;  /* 0x0000000000007941 */ /* 0x000fea0003800000 */
.L_x_29712:
        /* <DEDUP_REMOVED lines=10> */
.L_x_29715:
[----:B------:R-:W-:Y:S05]  /*26d0*/  BSYNC B0 ;  /* 0x0000000000007941 */ /* 0x000fea0003800000 */
.L_x_29714:
[-C--:B01----:R-:W-:Y:S01]  /*26e0*/  FMUL R19, R72, R3.reuse ;  /* 0x0000000348137220 */ /* 0x083fe20000400000 */
[----:B------:R-:W-:Y:S01]  /*26f0*/  FMUL R46, R70, R3 ;  /* 0x00000003462e7220 */ /* 0x000fe20000400000 */
[C---:B------:R-:W-:Y:S01]  /*2700*/  @!P1 LEA R41, P2, R12.reuse, R41, 0x2 ;  /* 0x000000290c299211 */ /* 0x040fe200078410ff */
[----:B------:R-:W-:Y:S02]  /*2710*/  BSSY B0, `(.L_x_29716) ;  /* 0x000001a000007945 */ /* 0x000fe40003800000 */
[----:B------:R-:W-:Y:S02]  /*2720*/  F2FP.SATFINITE.E5M2.F32.PACK_AB_MERGE_C R48, RZ, R19, RZ ;  /* 0x00000013ff30723e */ /* 0x000fe400048060ff */
[----:B------:R-:W-:Y:S02]  /*2730*/  F2FP.SATFINITE.E5M2.F32.PACK_AB_MERGE_C R61, RZ, R46, RZ ;  /* 0x0000002eff3d723e */ /* 0x000fe400048060ff */
        /* <DEDUP_REMOVED lines=9> */
[----:B------:R-:W-:-:S02]  /*27d0*/  F2FP.SATFINITE.E5M2.F32.PACK_AB_MERGE_C R63, RZ, R19, RZ ;  /* 0x00000013ff3f723e */ /* 0x000fc400048060ff */
[----:B------:R-:W-:Y:S02]  /*27e0*/  LOP3.LUT R74, R48, 0xff, RZ, 0xc0, !PT ;  /* 0x000000ff304a7812 */ /* 0x000fe400078ec0ff */
[----:B------:R-:W-:Y:S02]  /*27f0*/  LOP3.LUT R61, R61, 0xff, RZ, 0xc0, !PT ;  /* 0x000000ff3d3d7812 */ /* 0x000fe400078ec0ff */
[----:B------:R-:W-:Y:S01]  /*2800*/  F2FP.SATFINITE.E5M2.F32.PACK_AB_MERGE_C R76, RZ, R41, RZ ;  /* 0x00000029ff4c723e */ /* 0x000fe200048060ff */
        /* <DEDUP_REMOVED lines=10> */
.L_x_29717:
[----:B------:R-:W-:Y:S05]  /*28b0*/  BSYNC B0 ;  /* 0x0000000000007941 */ /* 0x000fea0003800000 */
.L_x_29716:
[----:B------:R-:W-:Y:S01]  /*28c0*/  PRMT R41, R76, 0x7104, RZ ;  /* 0x000071044c297816 */ /* 0x000fe200000000ff */
[-C--:B01----:R-:W-:Y:S01]  /*28d0*/  FMUL R46, R64, R3.reuse ;  /* 0x00000003402e7220 */ /* 0x083fe20000400000 */
[----:B------:R-:W-:Y:S01]  /*28e0*/  PRMT R19, R63, 0x7104, RZ ;  /* 0x000071043f137816 */ /* 0x000fe200000000ff */
[----:B------:R-:W-:Y:S01]  /*28f0*/  BSSY B0, `(.L_x_29718) ;  /* 0x0000010000007945 */ /* 0x000fe20003800000 */
[----:B------:R-:W-:Y:S01]  /*2900*/  LOP3.LUT R41, R61, 0xff00, R41, 0xf8, !PT ;  /* 0x0000ff003d297812 */ /* 0x000fe200078ef829 */
[----:B------:R-:W-:Y:S01]  /*2910*/  FMUL R61, R62, R3 ;  /* 0x000000033e3d7220 */ /* 0x000fe20000400000 */
[----:B------:R-:W-:Y:S02]  /*2920*/  LOP3.LUT R19, R74, 0xff00, R19, 0xf8, !PT ;  /* 0x0000ff004a137812 */ /* 0x000fe400078ef813 */
[----:B------:R-:W-:Y:S02]  /*2930*/  F2FP.SATFINITE.E5M2.F32.PACK_AB_MERGE_C R74, RZ, R46, RZ ;  /* 0x0000002eff4a723e */ /* 0x000fe400048060ff */
        /* <DEDUP_REMOVED lines=11> */
.L_x_29719:
[----:B------:R-:W-:Y:S05]  /*29f0*/  BSYNC B0 ;  /* 0x0000000000007941 */ /* 0x000fea0003800000 */
.L_x_29718:
[----:B0-----:R-:W-:Y:S01]  /*2a00*/  FMUL R46, R50, R3 ;  /* 0x00000003322e7220 */ /* 0x001fe20000400000 */
[----:B------:R-:W-:Y:S01]  /*2a10*/  SHF.L.U32 R47, R74, 0x10, RZ ;  /* 0x000000104a2f7819 */ /* 0x000fe200000006ff */
[----:B------:R-:W-:Y:S01]  /*2a20*/  BSSY B0, `(.L_x_29720) ;  /* 0x0000017000007945 */ /* 0x000fe20003800000 */
[----:B------:R-:W-:Y:S02]  /*2a30*/  SHF.L.U32 R61, R61, 0x10, RZ ;  /* 0x000000103d3d7819 */ /* 0x000fe400000006ff */
[----:B------:R-:W-:Y:S02]  /*2a40*/  F2FP.SATFINITE.E5M2.F32.PACK_AB_MERGE_C R46, RZ, R46, RZ ;  /* 0x0000002eff2e723e */ /* 0x000fe400048060ff */
[----:B------:R-:W-:Y:S02]  /*2a50*/  LOP3.LUT R47, R47, 0xff0000, RZ, 0xc0, !PT ;  /* 0x00ff00002f2f7812 */ /* 0x000fe400078ec0ff */
[----:B------:R-:W-:Y:S02]  /*2a60*/  LOP3.LUT R48, R46, 0xffff, RZ, 0xc0, !PT ;  /* 0x0000ffff2e307812 */ /* 0x000fe400078ec0ff */
[----:B------:R-:W-:-:S03]  /*2a70*/  LOP3.LUT R61, R61, 0xff0000, RZ, 0xc0, !PT ;  /* 0x00ff00003d3d7812 */ /* 0x000fc600078ec0ff */
[----:B------:R-:W-:-:S05]  /*2a80*/  IMAD.SHL.U32 R48, R48, 0x1000000, RZ ;  /* 0x0100000030307824 */ /* 0x000fca00078e00ff */
[----:B------:R-:W-:Y:S01]  /*2a90*/  LOP3.LUT R19, R48, R19, R47, 0xfe, !PT ;  /* 0x0000001330137212 */ /* 0x000fe200078efe2f */
[----:B------:R-:W-:-:S05]  /*2aa0*/  FMUL R47, R52, R3 ;  /* 0x00000003342f7220 */ /* 0x000fca0000400000 */
[----:B------:R-:W-:-:S04]  /*2ab0*/  F2FP.SATFINITE.E5M2.F32.PACK_AB_MERGE_C R49, RZ, R47, RZ ;  /* 0x0000002fff31723e */ /* 0x000fc800048060ff */
        /* <DEDUP_REMOVED lines=13> */
.L_x_29721:
[----:B------:R-:W-:Y:S05]  /*2b90*/  BSYNC B0 ;  /* 0x0000000000007941 */ /* 0x000fea0003800000 */
.L_x_29720:
        /* <DEDUP_REMOVED lines=449> */
[----:B------:R-:W-:Y:S01]  /*47b0*/  F2FP.SATFINITE.E5M2.F32.PACK_AB_MERGE_C R56, RZ, R56, RZ ;  /* 0x00000038ff38723e */ /* 0x000fe200048060ff */
[----:B0-----:R-:W-:Y:S01]  /*47c0*/  FMUL R22, R28, R3 ;  /* 0x000000031c167220 */ /* 0x001fe20000400000 */
[----:B------:R-:W-:Y:S01]  /*47d0*/  FMNMX R31, |R26|, R31, !PT ;  /* 0x0000001f1a1f7209 */ /* 0x000fe20007800200 */
[----:B------:R-:W-:Y:S01]  /*47e0*/  FMUL R23, R62, R3 ;  /* 0x000000033e177220 */ /* 0x000fe20000400000 */
        /* <DEDUP_REMOVED lines=16> */
.L_x_29723:
[----:B------:R-:W-:Y:S05]  /*48f0*/  BSYNC B0 ;  /* 0x0000000000007941 */ /* 0x000fea0003800000 */
.L_x_29722:
        /* <DEDUP_REMOVED lines=10> */
.L_x_29725:
[----:B------:R-:W-:Y:S05]  /*49a0*/  BSYNC B0 ;  /* 0x0000000000007941 */ /* 0x000fea0003800000 */
.L_x_29724:
        /* <DEDUP_REMOVED lines=12> */
.L_x_29727:
[----:B------:R-:W-:Y:S05]  /*4a70*/  BSYNC B0 ;  /* 0x0000000000007941 */ /* 0x000fea0003800000 */
.L_x_29726:
        /* <DEDUP_REMOVED lines=13> */
.L_x_29729:
[----:B------:R-:W-:Y:S05]  /*4b50*/  BSYNC B0 ;  /* 0x0000000000007941 */ /* 0x000fea0003800000 */
.L_x_29728:
[----:B0123--:R-:W-:Y:S01]  /*4b60*/  FMUL R25, R30, R3 ;  /* 0x000000031e197220 */ /* 0x00ffe20000400000 */
[----:B------:R-:W-:Y:S01]  /*4b70*/  BSSY B0, `(.L_x_29730) ;  /* 0x000000e000007945 */ /* 0x000fe20003800000 */
[----:B------:R-:W-:-:S03]  /*4b80*/  F2FP.SATFINITE.E5M2.F32.PACK_AB_MERGE_C R28, RZ, R23, RZ ;  /* 0x00000017ff1c723e */ /* 0x000fc600048060ff */
[----:B------:R-:W-:Y:S01]  /*4b90*/  F2FP.SATFINITE.E5M2.F32.PACK_AB_MERGE_C R29, RZ, R25, RZ ;  /* 0x00000019ff1d723e */ /* 0x000fe200048060ff */
        /* <DEDUP_REMOVED lines=11> */
.L_x_29731:
[----:B------:R-:W-:Y:S05]  /*4c50*/  BSYNC B0 ;  /* 0x0000000000007941 */ /* 0x000fea0003800000 */
.L_x_29730:
[-C--:B0-----:R-:W-:Y:S01]  /*4c60*/  FMUL R23, R66, R3.reuse ;  /* 0x0000000342177220 */ /* 0x081fe20000400000 */
[----:B------:R-:W-:Y:S01]  /*4c70*/  FMUL R26, R70, R3 ;  /* 0x00000003461a7220 */ /* 0x000fe20000400000 */
[----:B------:R-:W-:Y:S01]  /*4c80*/  BSSY B0, `(.L_x_29732) ;  /* 0x0000011000007945 */ /* 0x000fe20003800000 */
[----:B------:R-:W-:Y:S02]  /*4c90*/  LOP3.LUT R25, R29, 0xffff, RZ, 0xc0, !PT ;  /* 0x0000ffff1d197812 */ /* 0x000fe400078ec0ff */
[----:B------:R-:W-:Y:S02]  /*4ca0*/  F2FP.SATFINITE.E5M2.F32.PACK_AB_MERGE_C R37, RZ, R23, RZ ;  /* 0x00000017ff25723e */ /* 0x000fe400048060ff */
[----:B------:R-:W-:Y:S02]  /*4cb0*/  LOP3.LUT R23, R28, 0xffff, RZ, 0xc0, !PT ;  /* 0x0000ffff1c177812 */ /* 0x000fe400078ec0ff */
[----:B------:R-:W-:Y:S01]  /*4cc0*/  F2FP.SATFINITE.E5M2.F32.PACK_AB_MERGE_C R72, RZ, R26, RZ ;  /* 0x0000001aff48723e */ /* 0x000fe200048060ff */
        /* <DEDUP_REMOVED lines=12> */
.L_x_29733:
[----:B------:R-:W-:Y:S05]  /*4d90*/  BSYNC B0 ;  /* 0x0000000000007941 */ /* 0x000fea0003800000 */
.L_x_29732:
        /* <DEDUP_REMOVED lines=9> */
[----:B------:R-:W-:Y:S02]  /*4e30*/  F2FP.SATFINITE.E5M2.F32.PACK_AB_MERGE_C R72, RZ, R26, RZ ;  /* 0x0000001aff48723e */ /* 0x000fe400048060ff */
        /* <DEDUP_REMOVED lines=13> */
.L_x_29735:
[----:B------:R-:W-:Y:S05]  /*4f10*/  BSYNC B0 ;  /* 0x0000000000007941 */ /* 0x000fea0003800000 */
.L_x_29734:
        /* <DEDUP_REMOVED lines=27> */
.L_x_29737:
[----:B------:R-:W-:Y:S05]  /*50d0*/  BSYNC B0 ;  /* 0x0000000000007941 */ /* 0x000fea0003800000 */
.L_x_29736:
        /* <DEDUP_REMOVED lines=445> */
[----:B------:R-:W-:Y:S01]  /*6cb0*/  F2FP.SATFINITE.E5M2.F32.PACK_AB_MERGE_C R21, RZ, R21, RZ ;  /* 0x00000015ff15723e */ /* 0x000fe200048060ff */
[----:B------:R-:W-:Y:S01]  /*6cc0*/  FMUL R55, R16, R55 ;  /* 0x0000003710377220 */ /* 0x000fe20000400000 */
[----:B------:R-:W-:-:S02]  /*6cd0*/  FMNMX R43, |R72|, R5, !PT ;  /* 0x00000005482b7209 */ /* 0x000fc40007800200 */
[----:B------:R-:W-:Y:S02]  /*6ce0*/  F2FP.SATFINITE.E5M2.F32.PACK_AB_MERGE_C R42, RZ, R42, RZ ;  /* 0x0000002aff2a723e */ /* 0x000fe400048060ff */
        /* <DEDUP_REMOVED lines=9> */
[----:B------:R-:W-:Y:S02]  /*6d80*/  F2FP.SATFINITE.E5M2.F32.PACK_AB_MERGE_C R44, RZ, R5, RZ ;  /* 0x00000005ff2c723e */ /* 0x000fe400048060ff */
[----:B------:R-:W-:Y:S02]  /*6d90*/  LOP3.LUT R5, R42, 0xff, RZ, 0xc0, !PT ;  /* 0x000000ff2a057812 */ /* 0x000fe400078ec0ff */
[----:B------:R-:W-:-:S04]  /*6da0*/  LOP3.LUT R42, R44, 0xffff, RZ, 0xc0, !PT ;  /* 0x0000ffff2c2a7812 */ /* 0x000fc800078ec0ff */
[----:B------:R-:W-:Y:S01]  /*6db0*/  PRMT R5, R42, 0x7604, R5 ;  /* 0x000076042a057816 */ /* 0x000fe20000000005 */
[----:B------:R-:W-:-:S05]  /*6dc0*/  FMUL R42, R74, R3 ;  /* 0x000000034a2a7220 */ /* 0x000fca0000400000 */
[----:B------:R-:W-:Y:S02]  /*6dd0*/  F2FP.SATFINITE.E5M2.F32.PACK_AB_MERGE_C R51, RZ, R42, RZ ;  /* 0x0000002aff33723e */ /* 0x000fe400048060ff */
        /* <DEDUP_REMOVED lines=8> */
[----:B------:R-:W-:Y:S02]  /*6e60*/  F2FP.SATFINITE.E5M2.F32.PACK_AB_MERGE_C R44, RZ, R44, RZ ;  /* 0x0000002cff2c723e */ /* 0x000fe400048060ff */
[----:B------:R-:W-:Y:S02]  /*6e70*/  PRMT R42, R21, 0x7604, R42 ;  /* 0x00007604152a7816 */ /* 0x000fe4000000002a */
[----:B------:R-:W-:Y:S01]  /*6e80*/  FMNMX R21, |R74|, R43, !PT ;  /* 0x0000002b4a157209 */ /* 0x000fe20007800200 */
[----:B------:R-:W-:-:S05]  /*6e90*/  FMUL R43, R76, R3 ;  /* 0x000000034c2b7220 */ /* 0x000fca0000400000 */
[----:B------:R-:W-:Y:S01]  /*6ea0*/  F2FP.SATFINITE.E5M2.F32.PACK_AB_MERGE_C R49, RZ, R43, RZ ;  /* 0x0000002bff31723e */ /* 0x000fe200048060ff */
        /* <DEDUP_REMOVED lines=9> */
.L_x_29739:
[----:B------:R-:W-:Y:S05]  /*6f40*/  BSYNC B0 ;  /* 0x0000000000007941 */ /* 0x000fea0003800000 */
.L_x_29738:
        /* <DEDUP_REMOVED lines=10> */
[----:B------:R-:W-:-:S02]  /*6ff0*/  F2FP.SATFINITE.E5M2.F32.PACK_AB_MERGE_C R68, RZ, R68, RZ ;  /* 0x00000044ff44723e */ /* 0x000fc400048060ff */
[----:B------:R-:W-:Y:S02]  /*7000*/  LOP3.LUT R44, R42, 0xff0000, R17, 0xf8, !PT ;  /* 0x00ff00002a2c7812 */ /* 0x000fe400078ef811 */
[----:B------:R-:W-:Y:S02]  /*7010*/  F2FP.SATFINITE.E5M2.F32.PACK_AB_MERGE_C R5, RZ, R5, RZ ;  /* 0x00000005ff05723e */ /* 0x000fe400048060ff */
        /* <DEDUP_REMOVED lines=19> */
.L_x_29741:
[----:B------:R-:W-:Y:S05]  /*7150*/  BSYNC B0 ;  /* 0x0000000000007941 */ /* 0x000fea0003800000 */
.L_x_29740:
[-C--:B------:R-:W-:Y:S01]  /*7160*/  FMUL R68, R52, R3.reuse ;  /* 0x0000000334447220 */ /* 0x080fe20000400000 */
[----:B0-----:R-:W-:Y:S01]  /*7170*/  FMUL R5, R48, R3 ;  /* 0x0000000330057220 */ /* 0x001fe20000400000 */
[----:B------:R-:W-:Y:S01]  /*7180*/  F2FP.SATFINITE.E5M2.F32.PACK_AB_MERGE_C R72, RZ, R21, RZ ;  /* 0x00000015ff48723e */ /* 0x000fe200048060ff */
[----:B------:R-:W-:Y:S01]  /*7190*/  BSSY B0, `(.L_x_29742) ;  /* 0x000000e000007945 */ /* 0x000fe20003800000 */
[----:B------:R-:W-:Y:S02]  /*71a0*/  FMNMX R47, |R8|, R47, !PT ;  /* 0x0000002f082f7209 */ /* 0x000fe40007800200 */
[----:B------:R-:W-:Y:S02]  /*71b0*/  F2FP.SATFINITE.E5M2.F32.PACK_AB_MERGE_C R68, RZ, R68, RZ ;  /* 0x00000044ff44723e */ /* 0x000fe400048060ff */
[----:B------:R-:W-:Y:S02]  /*71c0*/  LOP3.LUT R49, R72, 0xffff, RZ, 0xc0, !PT ;  /* 0x0000ffff48317812 */ /* 0x000fe400078ec0ff */
[----:B------:R-:W-:Y:S01]  /*71d0*/  F2FP.SATFINITE.E5M2.F32.PACK_AB_MERGE_C R5, RZ, R5, RZ ;  /* 0x00000005ff05723e */ /* 0x000fe200048060ff */
        /* <DEDUP_REMOVED lines=9> */
.L_x_29743:
[----:B------:R-:W-:Y:S05]  /*7270*/  BSYNC B0 ;  /* 0x0000000000007941 */ /* 0x000fea0003800000 */
.L_x_29742:
[----:B0-----:R-:W-:Y:S01]  /*7280*/  FMUL R21, R62, R3 ;  /* 0x000000033e157220 */ /* 0x001fe20000400000 */
[----:B------:R-:W-:Y:S01]  /*7290*/  LOP3.LUT R49, R49, 0xff, RZ, 0xc0, !PT ;  /* 0x000000ff31317812 */ /* 0x000fe200078ec0ff */
[----:B------:R-:W-:Y:S01]  /*72a0*/  BSSY B0, `(.L_x_29744) ;  /* 0x000000e000007945 */ /* 0x000fe20003800000 */
[----:B------:R-:W-:Y:S02]  /*72b0*/  PRMT R8, R68, 0x7104, RZ ;  /* 0x0000710444087816 */ /* 0x000fe400000000ff */
[----:B------:R-:W-:Y:S02]  /*72c0*/  F2FP.SATFINITE.E5M2.F32.PACK_AB_MERGE_C R21, RZ, R21, RZ ;  /* 0x00000015ff15723e */ /* 0x000fe400048060ff */
        /* <DEDUP_REMOVED lines=11> */
.L_x_29745:
[----:B------:R-:W-:Y:S05]  /*7380*/  BSYNC B0 ;  /* 0x0000000000007941 */ /* 0x000fea0003800000 */
.L_x_29744:
[-C--:B0-----:R-:W-:Y:S01]  /*7390*/  FMUL R17, R54, R3.reuse ;  /* 0x0000000336117220 */ /* 0x081fe20000400000 */
[----:B------:R-:W-:Y:S01]  /*73a0*/  FMUL R16, R20, R3 ;  /* 0x0000000314107220 */ /* 0x000fe20000400000 */
[----:B------:R-:W-:Y:S01]  /*73b0*/  LOP3.LUT R5, R5, 0xffff, RZ, 0xc0, !PT ;  /* 0x0000ffff05057812 */ /* 0x000fe200078ec0ff */
[----:B------:R-:W-:Y:S01]  /*73c0*/  IMAD R13, R13, UR4, RZ ;  /* 0x000000040d0d7c24 */ /* 0x000fe2000f8e02ff */
[----:B------:R-:W-:Y:S01]  /*73d0*/  PRMT R21, R21, 0x7104, RZ ;  /* 0x0000710415157816 */ /* 0x000fe200000000ff */
[----:B------:R-:W-:Y:S01]  /*73e0*/  BSSY B0, `(.L_x_29746) ;  /* 0x00001b8000007945 */ /* 0x000fe20003800000 */
[----:B------:R-:W-:Y:S02]  /*73f0*/  F2FP.SATFINITE.E5M2.F32.PACK_AB_MERGE_C R17, RZ, R17, RZ ;  /* 0x00000011ff11723e */ /* 0x000fe400048060ff */
[----:B------:R-:W-:Y:S02]  /*7400*/  F2FP.SATFINITE.E5M2.F32.PACK_AB_MERGE_C R16, RZ, R16, RZ ;  /* 0x00000010ff10723e */ /* 0x000fe400048060ff */
        /* <DEDUP_REMOVED lines=15> */
[----:B------:R-:W-:Y:S01]  /*7500*/  F2FP.SATFINITE.E5M2.F32.PACK_AB_MERGE_C R5, RZ, R5, RZ ;  /* 0x00000005ff05723e */ /* 0x000fe200048060ff */
[----:B------:R-:W-:Y:S01]  /*7510*/  FMUL R63, R46, R46 ;  /* 0x0000002e2e3f7220 */ /* 0x000fe20000400000 */
[----:B------:R-:W-:-:S02]  /*7520*/  FMNMX R47, |R52|, R47, !PT ;  /* 0x0000002f342f7209 */ /* 0x000fc40007800200 */
[----:B------:R-:W-:Y:S02]  /*7530*/  F2FP.SATFINITE.E5M2.F32.PACK_AB_MERGE_C R8, RZ, R8, RZ ;  /* 0x00000008ff08723e */ /* 0x000fe400048060ff */
        /* <DEDUP_REMOVED lines=265> */
[----:B------:R-:W-:-:S02]  /*85d0*/  F2FP.SATFINITE.E5M2.F32.PACK_AB_MERGE_C R55, RZ, R52, RZ ;  /* 0x00000034ff37723e */ /* 0x000fc400048060ff */
        /* <DEDUP_REMOVED lines=53> */
[----:B------:R-:W-:Y:S02]  /*8930*/  F2FP.SATFINITE.E5M2.F32.PACK_AB_MERGE_C R38, RZ, R38, RZ ;  /* 0x00000026ff26723e */ /* 0x000fe400048060ff */
        /* <DEDUP_REMOVED lines=20> */
[----:B------:R-:W-:Y:S02]  /*8a80*/  F2FP.SATFINITE.E5M2.F32.PACK_AB_MERGE_C R36, RZ, R48, RZ ;  /* 0x00000030ff24723e */ /* 0x000fe400048060ff */
[----:B------:R-:W-:Y:S02]  /*8a90*/  LOP3.LUT R53, R38, 0xffff, RZ, 0xc0, !PT ;  /* 0x0000ffff26357812 */ /* 0x000fe400078ec0ff */
[----:B------:R-:W-:-:S05]  /*8aa0*/  LOP3.LUT R48, R36, 0xff, RZ, 0xc0, !PT ;  /* 0x000000ff24307812 */ /* 0x000fca00078ec0ff */
[----:B------:R-:W-:Y:S02]  /*8ab0*/  @!P1 PRMT R38, R55, 0x7604, R38 ;  /* 0x0000760437269816 */ /* 0x000fe40000000026 */
[----:B------:R-:W-:Y:S02]  /*8ac0*/  PRMT R48, R53, 0x7604, R48 ;  /* 0x0000760435307816 */ /* 0x000fe40000000030 */
[----:B------:R-:W-:Y:S02]  /*8ad0*/  F2FP.SATFINITE.E5M2.F32.PACK_AB_MERGE_C R53, RZ, R46, RZ ;  /* 0x0000002eff35723e */ /* 0x000fe400048060ff */
        /* <DEDUP_REMOVED lines=8> */
[----:B------:R-:W-:Y:S01]  /*8b60*/  F2FP.SATFINITE.E5M2.F32.PACK_AB_MERGE_C R55, RZ, R55, RZ ;  /* 0x00000037ff37723e */ /* 0x000fe200048060ff */
[----:B------:R-:W-:Y:S01]  /*8b70*/  FMUL R68, R21, R56 ;  /* 0x0000003815447220 */ /* 0x000fe20000400000 */
[----:B------:R-:W-:Y:S01]  /*8b80*/  LOP3.LUT R53, R53, 0xffff, RZ, 0xc0, !PT ;  /* 0x0000ffff35357812 */ /* 0x000fe200078ec0ff */
[----:B------:R-:W-:Y:S01]  /*8b90*/  FMUL R62, R62, R39 ;  /* 0x000000273e3e7220 */ /* 0x000fe20000400000 */
[----:B------:R-:W-:-:S02]  /*8ba0*/  F2FP.SATFINITE.E5M2.F32.PACK_AB_MERGE_C R46, RZ, R46, RZ ;  /* 0x0000002eff2e723e */ /* 0x000fc400048060ff */
        /* <DEDUP_REMOVED lines=25> */
[----:B------:R-:W-:Y:S01]  /*8d40*/  F2FP.SATFINITE.E5M2.F32.PACK_AB_MERGE_C R35, RZ, R35, RZ ;  /* 0x00000023ff23723e */ /* 0x000fe200048060ff */
        /* <DEDUP_REMOVED lines=33> */
.L_x_29747:
[----:B------:R-:W-:Y:S05]  /*8f60*/  BSYNC B0 ;  /* 0x0000000000007941 */ /* 0x000fea0003800000 */
.L_x_29746:
        /* <DEDUP_REMOVED lines=11> */
.L_x_29749:
[----:B------:R-:W-:Y:S05]  /*9020*/  BSYNC B0 ;  /* 0x0000000000007941 */ /* 0x000fea0003800000 */
.L_x_29748:
        /* <DEDUP_REMOVED lines=15> */
.L_x_29751:
[----:B------:R-:W-:Y:S05]  /*9120*/  BSYNC B0 ;  /* 0x0000000000007941 */ /* 0x000fea0003800000 */
.L_x_29750:
[----:B------:R-:W-:Y:S01]  /*9130*/  BSSY B0, `(.L_x_29752) ;  /* 0x000000d000007945 */ /* 0x000fe20003800000 */
[----:B--2---:R-:W-:Y:S01]  /*9140*/  FMNMX R21, |R70|, R17, !PT ;  /* 0x0000001146157209 */ /* 0x004fe20007800200 */
[-C--:B------:R-:W-:Y:S01]  /*9150*/  FMUL R68, R68, R3.reuse ;  /* 0x0000000344447220 */ /* 0x080fe20000400000 */
[----:B------:R-:W-:Y:S01]  /*9160*/  FMUL R70, R70, R3 ;  /* 0x0000000346467220 */ /* 0x000fe20000400000 */
[----:B-1----:R-:W-:Y:S01]  /*9170*/  F2FP.SATFINITE.E5M2.F32.PACK_AB_MERGE_C R4, RZ, R62, RZ ;  /* 0x0000003eff04723e */ /* 0x002fe200048060ff */
        /* <DEDUP_REMOVED lines=8> */
.L_x_29753:
[----:B------:R-:W-:Y:S05]  /*9200*/  BSYNC B0 ;  /* 0x0000000000007941 */ /* 0x000fea0003800000 */
.L_x_29752:
[----:B------:R-:W-:Y:S01]  /*9210*/  BSSY B0, `(.L_x_29754) ;  /* 0x000000e000007945 */ /* 0x000fe20003800000 */
[----:B------:R-:W-:Y:S02]  /*9220*/  F2FP.SATFINITE.E5M2.F32.PACK_AB_MERGE_C R68, RZ, R68, RZ ;  /* 0x00000044ff44723e */ /* 0x000fe400048060ff */
[----:B------:R-:W-:Y:S01]  /*9230*/  F2FP.SATFINITE.E5M2.F32.PACK_AB_MERGE_C R17, RZ, R70, RZ ;  /* 0x00000046ff11723e */ /* 0x000fe200048060ff */
        /* <DEDUP_REMOVED lines=11> */
.L_x_29755:
[----:B------:R-:W-:Y:S05]  /*92f0*/  BSYNC B0 ;  /* 0x0000000000007941 */ /* 0x000fea0003800000 */
.L_x_29754:
        /* <DEDUP_REMOVED lines=8> */
[----:B------:R-:W-:Y:S02]  /*9380*/  F2FP.SATFINITE.E5M2.F32.PACK_AB_MERGE_C R60, RZ, R60, RZ ;  /* 0x0000003cff3c723e */ /* 0x000fe400048060ff */
[----:B------:R-:W-:-:S02]  /*9390*/  F2FP.SATFINITE.E5M2.F32.PACK_AB_MERGE_C R7, RZ, R7, RZ ;  /* 0x00000007ff07723e */ /* 0x000fc400048060ff */
[----:B------:R-:W-:Y:S02]  /*93a0*/  F2FP.SATFINITE.E5M2.F32.PACK_AB_MERGE_C R21, RZ, R21, RZ ;  /* 0x00000015ff15723e */ /* 0x000fe400048060ff */
[----:B------:R-:W-:Y:S02]  /*93b0*/  F2FP.SATFINITE.E5M2.F32.PACK_AB_MERGE_C R6, RZ, R6, RZ ;  /* 0x00000006ff06723e */ /* 0x000fe400048060ff */
[----:B------:R-:W-:Y:S02]  /*93c0*/  LOP3.LUT R68, R68, 0xffff, RZ, 0xc0, !PT ;  /* 0x0000ffff44447812 */ /* 0x000fe400078ec0ff */
[----:B------:R-:W-:Y:S02]  /*93d0*/  LOP3.LUT R36, R17, 0xffff, RZ, 0xc0, !PT ;  /* 0x0000ffff11247812 */ /* 0x000fe400078ec0ff */
[----:B------:R-:W-:Y:S01]  /*93e0*/  F2FP.SATFINITE.E5M2.F32.PACK_AB_MERGE_C R37, RZ, R8, RZ ;  /* 0x00000008ff25723e */ /* 0x000fe200048060ff */
        /* <DEDUP_REMOVED lines=10> */
.L_x_29757:
[----:B------:R-:W-:Y:S05]  /*9490*/  BSYNC B0 ;  /* 0x0000000000007941 */ /* 0x000fea0003800000 */
.L_x_29756:
[----:B------:R-:W-:Y:S01]  /*94a0*/  BSSY B0, `(.L_x_29758) ;  /* 0x0000010000007945 */ /* 0x000fe20003800000 */
[----:B------:R-:W-:Y:S02]  /*94b0*/  PRMT R38, R37, 0x7104, RZ ;  /* 0x0000710425267816 */ /* 0x000fe400000000ff */
[----:B------:R-:W-:Y:S02]  /*94c0*/  PRMT R60, R60, 0x7104, RZ ;  /* 0x000071043c3c7816 */ /* 0x000fe400000000ff */
[----:B------:R-:W-:Y:S02]  /*94d0*/  LOP3.LUT R37, R68, 0xff, RZ, 0xc0, !PT ;  /* 0x000000ff44257812 */ /* 0x000fe400078ec0ff */
[----:B------:R-:W-:Y:S02]  /*94e0*/  LOP3.LUT R39, R36, 0xff, RZ, 0xc0, !PT ;  /* 0x000000ff24277812 */ /* 0x000fe400078ec0ff */
[----:B------:R-:W-:Y:S01]  /*94f0*/  F2FP.SATFINITE.E5M2.F32.PACK_AB_MERGE_C R8, RZ, R20, RZ ;  /* 0x00000014ff08723e */ /* 0x000fe200048060ff */
        /* <DEDUP_REMOVED lines=10> */
.L_x_29759:
[----:B------:R-:W-:Y:S05]  /*95a0*/  BSYNC B0 ;  /* 0x0000000000007941 */ /* 0x000fea0003800000 */
.L_x_29758:
        /* <DEDUP_REMOVED lines=11> */
.L_x_29761:
[----:B------:R-:W-:Y:S05]  /*9660*/  BSYNC B0 ;  /* 0x0000000000007941 */ /* 0x000fea0003800000 */
.L_x_29760:
        /* <DEDUP_REMOVED lines=82> */
.L_x_29766:
        /* <DEDUP_REMOVED lines=51> */
.L_x_29765:
[----:B------:R-:W-:Y:S05]  /*9ec0*/  BSYNC B1 ;  /* 0x0000000000017941 */ /* 0x000fea0003800000 */
.L_x_29764:
        /* <DEDUP_REMOVED lines=15> */
.L_x_29768:
[----:B------:R-:W-:Y:S05]  /*9fc0*/  BSYNC B1 ;  /* 0x0000000000017941 */ /* 0x000fea0003800000 */
.L_x_29767:
        /* <DEDUP_REMOVED lines=26> */
.L_x_29763:
[----:B------:R-:W-:Y:S05]  /*a170*/  BSYNC B0 ;  /* 0x0000000000007941 */ /* 0x000fea0003800000 */
.L_x_29762:
        /* <DEDUP_REMOVED lines=31> */
.L_x_29774:
        /* <DEDUP_REMOVED lines=53> */
.L_x_29773:
[----:B------:R-:W-:Y:S02]  /*a6c0*/  IADD3 R14, R14, 0x5, RZ ;  /* 0x000000050e0e7810 */ /* 0x000fe40007ffe0ff */
[----:B------:R-:W-:-:S07]  /*a6d0*/  MOV R58, R30 ;  /* 0x0000001e003a7202 */ /* 0x000fce0000000f00 */
.L_x_29772:
[----:B------:R-:W-:Y:S05]  /*a6e0*/  BSYNC B1 ;  /* 0x0000000000017941 */ /* 0x000fea0003800000 */
.L_x_29771:
        /* <DEDUP_REMOVED lines=16> */
.L_x_29776:
[----:B------:R-:W-:Y:S05]  /*a7f0*/  BSYNC B1 ;  /* 0x0000000000017941 */ /* 0x000fea0003800000 */
.L_x_29775:
        /* <DEDUP_REMOVED lines=26> */
.L_x_29770:
[----:B------:R-:W-:Y:S05]  /*a9a0*/  BSYNC B0 ;  /* 0x0000000000007941 */ /* 0x000fea0003800000 */
.L_x_29769:
        /* <DEDUP_REMOVED lines=42> */
.L_x_29787:
[----:B---3--:R-:W-:-:S07]  /*ac50*/  FMNMX R7, R2, R7, !PT ;  /* 0x0000000702077209 */ /* 0x008fce0007800000 */
.L_x_29779:
[----:B------:R-:W-:Y:S05]  /*ac60*/  BSYNC B0 ;  /* 0x0000000000007941 */ /* 0x000fea0003800000 */
.L_x_29778:
[----:B------:R-:W-:Y:S01]  /*ac70*/  ISETP.NE.AND P0, PT, R15, RZ, PT ;  /* 0x000000ff0f00720c */ /* 0x000fe20003f05270 */
[----:B------:R-:W-:-:S12]  /*ac80*/  BSSY B0, `(.L_x_29777) ;  /* 0x0000004000007945 */ /* 0x000fd80003800000 */
[----:B------:R-:W-:Y:S05]  /*ac90*/  @P0 BRA `(.L_x_29781) ;  /* 0x0000000000080947 */ /* 0x000fea0003800000 */
[----:B------:R-:W3:Y:S02]  /*aca0*/  LDC.64 R4, c[0x0][0x238] ;  /* 0x00008e00ff047b82 */ /* 0x000ee40000000a00 */
[----:B---3--:R3:W-:Y:S02]  /*acb0*/  REDG.E.MAX.S32.STRONG.GPU desc[UR8][R4.64], R7 ;  /* 0x000000070400798e */ /* 0x0087e4000d10e388 */
.L_x_29781:
[----:B------:R-:W-:Y:S05]  /*acc0*/  BSYNC B0 ;  /* 0x0000000000007941 */ /* 0x000fea0003800000 */
.L_x_29777:
        /* <DEDUP_REMOVED lines=11> */
[----:B0-2---:R-:W-:Y:S05]  /*ad80*/  CALL.REL.NOINC `($__internal_623_$__cuda_sm20_rcp_rn_f32_slowpath) ;  /* 0x0000000400887944 */ /* 0x005fea0003c00000 */
[----:B------:R-:W-:Y:S01]  /*ad90*/  MOV R5, R0 ;  /* 0x0000000000057202 */ /* 0x000fe20000000f00 */
[----:B------:R-:W-:Y:S06]  /*ada0*/  BRA `(.L_x_29783) ;  /* 0x0000000000107947 */ /* 0x000fec0003800000 */
.L_x_29782:
[----:B------:R-:W1:Y:S02]  /*adb0*/  MUFU.RCP R0, R3 ;  /* 0x0000000300007308 */ /* 0x000e640000001000 */
[----:B-1----:R-:W-:-:S04]  /*adc0*/  FFMA R2, R0, R3, -1 ;  /* 0xbf80000000027423 */ /* 0x002fc80000000003 */
[----:B---34-:R-:W-:-:S04]  /*add0*/  FADD.FTZ R5, -R2, -RZ ;  /* 0x800000ff02057221 */ /* 0x018fc80000010100 */
[----:B------:R-:W-:-:S07]  /*ade0*/  FFMA R5, R0, R5, R0 ;  /* 0x0000000500057223 */ /* 0x000fce0000000000 */
.L_x_29783:
[----:B------:R-:W1:Y:S02]  /*adf0*/  LDC.64 R2, c[0x0][0x240] ;  /* 0x00009000ff027b82 */ /* 0x000e640000000a00 */
[----:B-1----:R-:W-:Y:S01]  /*ae00*/  STG.E desc[UR8][R2.64], R5 ;  /* 0x0000000502007986 */ /* 0x002fe2000c101908 */
[----:B------:R-:W-:Y:S05]  /*ae10*/  EXIT ;  /* 0x000000000000794d */ /* 0x000fea0003800000 */
.L_x_29780:
[----:B------:R-:W-:Y:S01]  /*ae20*/  MOV R9, 0x4 ;  /* 0x0000000400097802 */ /* 0x000fe20000000f00 */
[----:B------:R-:W-:Y:S01]  /*ae30*/  IMAD.MOV.U32 R11, RZ, RZ, 0x1f ;  /* 0x0000001fff0b7424 */ /* 0x000fe200078e00ff */
[----:B------:R-:W-:-:S07]  /*ae40*/  MOV R4, 0xffffffff ;  /* 0xffffffff00047802 */ /* 0x000fce0000000f00 */
[----:B0123--:R-:W-:Y:S05]  /*ae50*/  WARPSYNC.COLLECTIVE R4, `(.L_x_29784) ;  /* 0x0000000004087348 */ /* 0x00ffea0003c00000 */
[----:B---3--:R3:W4:Y:S02]  /*ae60*/  SHFL.DOWN P0, R7, R0, R9, R11 ;  /* 0x0800000900077389 */ /* 0x008724000000000b */
[----:B01234-:R-:W-:Y:S01]  /*ae70*/  ENDCOLLECTIVE ;  /* 0x000000000000791b */ /* 0x01ffe20003800000 */
.L_x_29784:
[----:B------:R-:W-:Y:S02]  /*ae80*/  MOV R9, 0x2 ;  /* 0x0000000200097802 */ /* 0x000fe40000000f00 */
[----:B------:R-:W-:-:S04]  /*ae90*/  MOV R5, R7 ;  /* 0x0000000700057202 */ /* 0x000fc80000000f00 */
[----:B------:R-:W-:-:S05]  /*aea0*/  FMNMX R5, R5, R0, !PT ;  /* 0x0000000005057209 */ /* 0x000fca0007800000 */
[----:B------:R-:W-:-:S07]  /*aeb0*/  IMAD.MOV.U32 R0, RZ, RZ, R5 ;  /* 0x000000ffff007224 */ /* 0x000fce00078e0005 */
[----:B------:R-:W-:Y:S05]  /*aec0*/  WARPSYNC.COLLECTIVE R4, `(.L_x_29785) ;  /* 0x0000000004087348 */ /* 0x000fea0003c00000 */
[----:B------:R0:W1:Y:S02]  /*aed0*/  SHFL.DOWN P0, R7, R0, R9, R11 ;  /* 0x0800000900077389 */ /* 0x000064000000000b */
[----:B01----:R-:W-:Y:S01]  /*aee0*/  ENDCOLLECTIVE ;  /* 0x000000000000791b */ /* 0x003fe20003800000 */
.L_x_29785:
[----:B------:R-:W-:Y:S02]  /*aef0*/  MOV R9, 0x1 ;  /* 0x0000000100097802 */ /* 0x000fe40000000f00 */
[----:B------:R-:W-:-:S04]  /*af00*/  MOV R2, R7 ;  /* 0x0000000700027202 */ /* 0x000fc80000000f00 */
[----:B------:R-:W-:-:S05]  /*af10*/  FMNMX R2, R5, R2, !PT ;  /* 0x0000000205027209 */ /* 0x000fca0007800000 */
[----:B------:R-:W-:-:S07]  /*af20*/  IMAD.MOV.U32 R0, RZ, RZ, R2 ;  /* 0x000000ffff007224 */ /* 0x000fce00078e0002 */
[----:B------:R-:W-:Y:S05]  /*af30*/  WARPSYNC.COLLECTIVE R4, `(.L_x_29786) ;  /* 0x0000000004087348 */ /* 0x000fea0003c00000 */
[----:B------:R0:W1:Y:S02]  /*af40*/  SHFL.DOWN P0, R7, R0, R9, R11 ;  /* 0x0800000900077389 */ /* 0x000064000000000b */
[----:B01----:R-:W-:Y:S01]  /*af50*/  ENDCOLLECTIVE ;  /* 0x000000000000791b */ /* 0x003fe20003800000 */
.L_x_29786:
[----:B------:R-:W-:Y:S05]  /*af60*/  BRA `(.L_x_29787) ;  /* 0xfffffffc00387947 */ /* 0x000fea000383ffff */
        .weak           $__internal_622_$__cuda_sm20_div_u64
        .type           $__internal_622_$__cuda_sm20_div_u64,@function
        .size           $__internal_622_$__cuda_sm20_div_u64,($__internal_623_$__cuda_sm20_rcp_rn_f32_slowpath - $__internal_622_$__cuda_sm20_div_u64)
$__internal_622_$__cuda_sm20_div_u64:
        /* <DEDUP_REMOVED lines=67> */
[----:B------:R-:W-:Y:S06]  /*b3a0*/  RET.REL.NODEC R6 `(_ZN18transformer_engine6detail38cast_transpose_fused_kernel_notalignedILb0ELb0ELb1EfNS_16CTDBiasDActParamIff13__nv_fp8_e5m2fEELi2ELi8ENS_5EmptyEXadL_ZNS_4geluIffEET_T0_RKS5_EEEEvT3_mmm) ;  /* 0xffffff4c06147950 */ /* 0x000fec0003c3ffff */
        .weak           $__internal_623_$__cuda_sm20_rcp_rn_f32_slowpath
        .type           $__internal_623_$__cuda_sm20_rcp_rn_f32_slowpath,@function
        .size           $__internal_623_$__cuda_sm20_rcp_rn_f32_slowpath,(.L_x_35108 - $__internal_623_$__cuda_sm20_rcp_rn_f32_slowpath)
$__internal_623_$__cuda_sm20_rcp_rn_f32_slowpath:
        /* <DEDUP_REMOVED lines=15> */
.L_x_29788:
        /* <DEDUP_REMOVED lines=33> */
.L_x_29790:
[----:B------:R0:W1:Y:S02]  /*b6b0*/  MUFU.RCP R0, R3 ;  /* 0x0000000300007308 */ /* 0x0000640000001000 */
.L_x_29789:
[----:B------:R-:W-:Y:S02]  /*b6c0*/  MOV R2, R6 ;  /* 0x0000000600027202 */ /* 0x000fe40000000f00 */
[----:B0-2---:R-:W-:-:S04]  /*b6d0*/  MOV R3, 0x0 ;  /* 0x0000000000037802 */ /* 0x005fc80000000f00 */
[----:B-1-3--:R-:W-:Y:S05]  /*b6e0*/  RET.REL.NODEC R2 `(_ZN18transformer_engine6detail38cast_transpose_fused_kernel_notalignedILb0ELb0ELb1EfNS_16CTDBiasDActParamIff13__nv_fp8_e5m2fEELi2ELi8ENS_5EmptyEXadL_ZNS_4geluIffEET_T0_RKS5_EEEEvT3_mmm) ;  /* 0xffffff4802447950 */ /* 0x00afea0003c3ffff */
.L_x_29791:
        /* <DEDUP_REMOVED lines=9> */
.L_x_35108:


//--------------------- .text._ZN18transformer_engine6detail38cast_transpose_fused_kernel_notalignedILb0ELb0ELb1EfNS_16CTDBiasDActParamIff13__nv_bfloat16fEELi2ELi4ENS_5EmptyEXadL_ZNS_4geluIffEET_T0_RKS5_EEEEvT3_mmm --------------------------
	.section	.text._ZN18transformer_engine6detail38cast_transpose_fused_kernel_notalignedILb0ELb0ELb1EfNS_16CTDBiasDActParamIff13__nv_bfloat16fEELi2ELi4ENS_5EmptyEXadL_ZNS_4geluIffEET_T0_RKS5_EEEEvT3_mmm,"ax",@progbits
	.align	128
        .global         _ZN18transformer_engine6detail38cast_transpose_fused_kernel_notalignedILb0ELb0ELb1EfNS_16CTDBiasDActParamIff13__nv_bfloat16fEELi2ELi4ENS_5EmptyEXadL_ZNS_4geluIffEET_T0_RKS5_EEEEvT3_mmm
        .type           _ZN18transformer_engine6detail38cast_transpose_fused_kernel_notalignedILb0ELb0ELb1EfNS_16CTDBiasDActParamIff13__nv_bfloat16fEELi2ELi4ENS_5EmptyEXadL_ZNS_4geluIffEET_T0_RKS5_EEEEvT3_mmm,@function
        .size           _ZN18transformer_engine6detail38cast_transpose_fused_kernel_notalignedILb0ELb0ELb1EfNS_16CTDBiasDActParamIff13__nv_bfloat16fEELi2ELi4ENS_5EmptyEXadL_ZNS_4geluIffEET_T0_RKS5_EEEEvT3_mmm,(.L_x_35110 - _ZN18transformer_engine6detail38cast_transpose_fused_kernel_notalignedILb0ELb0ELb1EfNS_16CTDBiasDActParamIff13__nv_bfloat16fEELi2ELi4ENS_5EmptyEXadL_ZNS_4geluIffEET_T0_RKS5_EEEEvT3_mmm)
        .other          _ZN18transformer_engine6detail38cast_transpose_fused_kernel_notalignedILb0ELb0ELb1EfNS_16CTDBiasDActParamIff13__nv_bfloat16fEELi2ELi4ENS_5EmptyEXadL_ZNS_4geluIffEET_T0_RKS5_EEEEvT3_mmm,@"STO_CUDA_ENTRY STV_DEFAULT"
_ZN18transformer_engine6detail38cast_transpose_fused_kernel_notalignedILb0ELb0ELb1EfNS_16CTDBiasDActParamIff13__nv_bfloat16fEELi2ELi4ENS_5EmptyEXadL_ZNS_4geluIffEET_T0_RKS5_EEEEvT3_mmm:
.text._ZN18transformer_engine6detail38cast_transpose_fused_kernel_notalignedILb0ELb0ELb1EfNS_16CTDBiasDActParamIff13__nv_bfloat16fEELi2ELi4ENS_5EmptyEXadL_ZNS_4geluIffEET_T0_RKS5_EEEEvT3_mmm:
        /* <DEDUP_REMOVED lines=20> */
[----:B------:R-:W-:Y:S05]  /*0140*/  CALL.REL.NOINC `($__internal_624_$__cuda_sm20_div_u64) ;  /* 0x0000006400187944 */ /* 0x000fea0003c00000 */
        /* <DEDUP_REMOVED lines=8> */
.L_x_29792:
        /* <DEDUP_REMOVED lines=22> */
.L_x_29793:
[----:B------:R-:W0:Y:S01]  /*0330*/  LDC.64 R40, c[0x0][0x258] ;  /* 0x00009600ff287b82 */ /* 0x000e220000000a00 */
[----:B------:R-:W-:Y:S01]  /*0340*/  ULDC.64 UR4, c[0x0][0x260] ;  /* 0x0000980000047ab9 */ /* 0x000fe20000000a00 */
[----:B------:R-:W-:Y:S01]  /*0350*/  SHF.L.U64.HI R2, R42, 0x5, R43 ;  /* 0x000000052a027819 */ /* 0x000fe2000001022b */
[----:B------:R-:W-:Y:S01]  /*0360*/  USHF.R.U64 UR6, UR4, 0x2, UR5 ;  /* 0x0000000204067899 */ /* 0x000fe20008001205 */
[----:B------:R-:W-:Y:S01]  /*0370*/  SHF.L.U64.HI R5, R50, 0x5, R47 ;  /* 0x0000000532057819 */ /* 0x000fe2000001022f */
[----:B------:R-:W-:Y:S01]  /*0380*/  USHF.R.U32.HI UR7, URZ, 0x2, UR5 ;  /* 0x000000023f077899 */ /* 0x000fe20008011605 */
[----:B------:R-:W-:Y:S01]  /*0390*/  IMAD R24, R0, -0x4, R9 ;  /* 0xfffffffc00187824 */ /* 0x000fe200078e0209 */
[----:B------:R-:W-:Y:S01]  /*03a0*/  SHF.L.U32 R13, R50, 0x1, RZ ;  /* 0x00000001320d7819 */ /* 0x000fe200000006ff */
[----:B------:R-:W-:Y:S01]  /*03b0*/  ULDC.64 UR8, c[0x0][0x210] ;  /* 0x0000840000087ab9 */ /* 0x000fe20000000a00 */
[----:B------:R-:W-:Y:S02]  /*03c0*/  LEA R4, P1, -R42, UR6, 0x5 ;  /* 0x000000062a047c11 */ /* 0x000fe4000f8229ff */
[----:B------:R-:W-:-:S02]  /*03d0*/  CS2R R38, SRZ ;  /* 0x0000000000267805 */ /* 0x000fc4000001ff00 */
[----:B------:R-:W-:Y:S01]  /*03e0*/  LOP3.LUT R48, R24, 0x1f, RZ, 0xc0, !PT ;  /* 0x0000001f18307812 */ /* 0x000fe200078ec0ff */
[----:B------:R-:W-:Y:S01]  /*03f0*/  ULDC.64 UR10, c[0x0][0x208] ;  /* 0x00008200000a7ab9 */ /* 0x000fe20000000a00 */
[----:B------:R-:W-:Y:S02]  /*0400*/  IADD3.X R2, ~R2, UR7, RZ, P1, !PT ;  /* 0x0000000702027c10 */ /* 0x000fe40008ffe5ff */
[----:B------:R-:W-:-:S04]  /*0410*/  ISETP.LT.U32.AND P1, PT, R4, 0x20, PT ;  /* 0x000000200400780c */ /* 0x000fc80003f21070 */
[----:B------:R-:W-:Y:S01]  /*0420*/  ISETP.LT.U32.AND.EX P1, PT, R2, RZ, PT, P1 ;  /* 0x000000ff0200720c */ /* 0x000fe20003f21110 */
[C---:B------:R-:W-:Y:S02]  /*0430*/  IMAD.SHL.U32 R2, R0.reuse, 0x4, RZ ;  /* 0x0000000400027824 */ /* 0x040fe400078e00ff */
[----:B------:R-:W-:Y:S01]  /*0440*/  IMAD.SHL.U32 R0, R0, 0x10, RZ ;  /* 0x0000001000007824 */ /* 0x000fe200078e00ff */
[----:B------:R-:W-:Y:S01]  /*0450*/  SEL R4, R4, 0x20, P1 ;  /* 0x0000002004047807 */ /* 0x000fe20000800000 */
[----:B0-----:R-:W-:Y:S01]  /*0460*/  IMAD.WIDE.U32 R10, R42, R40, RZ ;  /* 0x000000282a0a7225 */ /* 0x001fe200078e00ff */
[--C-:B------:R-:W-:Y:S02]  /*0470*/  SHF.R.U64 R7, R40, 0x1, R41.reuse ;  /* 0x0000000128077819 */ /* 0x100fe40000001229 */
[----:B------:R-:W-:Y:S02]  /*0480*/  SHF.R.U32.HI R6, RZ, 0x1, R41 ;  /* 0x00000001ff067819 */ /* 0x000fe40000011629 */
[----:B------:R-:W-:-:S02]  /*0490*/  LEA R3, P0, -R50, R7, 0x5 ;  /* 0x0000000732037211 */ /* 0x000fc400078029ff */
[----:B------:R-:W-:Y:S02]  /*04a0*/  LOP3.LUT R0, R0, 0x70, RZ, 0xc0, !PT ;  /* 0x0000007000007812 */ /* 0x000fe400078ec0ff */
[C---:B------:R-:W-:Y:S02]  /*04b0*/  IADD3.X R5, R6.reuse, ~R5, RZ, P0, !PT ;  /* 0x8000000506057210 */ /* 0x040fe400007fe4ff */
[----:B------:R-:W-:Y:S01]  /*04c0*/  ISETP.LT.U32.AND P0, PT, R3, 0x20, PT ;  /* 0x000000200300780c */ /* 0x000fe20003f01070 */
[-C--:B------:R-:W-:Y:S01]  /*04d0*/  IMAD R37, R6, R0.reuse, RZ ;  /* 0x0000000006257224 */ /* 0x080fe200078e02ff */
[----:B------:R-:W-:Y:S01]  /*04e0*/  LEA R30, P1, R10, R13, 0x2 ;  /* 0x0000000d0a1e7211 */ /* 0x000fe200078210ff */
[----:B------:R-:W-:Y:S01]  /*04f0*/  IMAD.WIDE.U32 R32, R7, R0, RZ ;  /* 0x0000000007207225 */ /* 0x000fe200078e00ff */
[----:B------:R-:W-:Y:S02]  /*0500*/  ISETP.LT.U32.AND.EX P0, PT, R5, RZ, PT, P0 ;  /* 0x000000ff0500720c */ /* 0x000fe40003f01100 */
[----:B------:R-:W-:Y:S01]  /*0510*/  LOP3.LUT R5, R2, 0x1c, RZ, 0xe2, !PT ;  /* 0x0000001c02057812 */ /* 0x000fe200078ee2ff */
[----:B------:R-:W-:Y:S01]  /*0520*/  IMAD R2, R43, R40, RZ ;  /* 0x000000282b027224 */ /* 0x000fe200078e02ff */
[----:B------:R-:W-:Y:S01]  /*0530*/  SEL R3, R3, 0x20, P0 ;  /* 0x0000002003037807 */ /* 0x000fe20000000000 */
[----:B------:R-:W-:Y:S01]  /*0540*/  IMAD.IADD R37, R33, 0x1, R37 ;  /* 0x0000000121257824 */ /* 0x000fe200078e0225 */
[----:B------:R-:W-:Y:S01]  /*0550*/  ISETP.GE.U32.AND P0, PT, R5, R4, PT ;  /* 0x000000040500720c */ /* 0x000fe20003f06070 */
[----:B------:R-:W-:Y:S01]  /*0560*/  IMAD R31, R42, R41, R2 ;  /* 0x000000292a1f7224 */ /* 0x000fe200078e0202 */
[----:B------:R-:W-:-:S02]  /*0570*/  IADD3 R20, P2, R48, R32, RZ ;  /* 0x0000002030147210 */ /* 0x000fc40007f5e0ff */
[----:B------:R-:W-:Y:S01]  /*0580*/  ISETP.LT.U32.AND P0, PT, R48, R3, !P0 ;  /* 0x000000033000720c */ /* 0x000fe20004701070 */
[----:B------:R-:W-:Y:S01]  /*0590*/  IMAD.IADD R31, R11, 0x1, R31 ;  /* 0x000000010b1f7824 */ /* 0x000fe200078e021f */
[----:B------:R-:W-:Y:S02]  /*05a0*/  SHF.L.U64.HI R2, R50, 0x1, R47 ;  /* 0x0000000132027819 */ /* 0x000fe4000001022f */
[----:B------:R-:W-:Y:S02]  /*05b0*/  IADD3.X R21, RZ, R37, RZ, P2, !PT ;  /* 0x00000025ff157210 */ /* 0x000fe400017fe4ff */
[----:B------:R-:W-:Y:S02]  /*05c0*/  LEA.HI.X R31, R10, R2, R31, 0x2, P1 ;  /* 0x000000020a1f7211 */ /* 0x000fe400008f141f */
[----:B------:R-:W-:-:S04]  /*05d0*/  LEA R2, P1, R30, UR8, 0x7 ;  /* 0x000000081e027c11 */ /* 0x000fc8000f8238ff */
[----:B------:R-:W-:Y:S02]  /*05e0*/  LEA.HI.X R0, R30, UR9, R31, 0x7, P1 ;  /* 0x000000091e007c11 */ /* 0x000fe400088f3c1f */
[----:B------:R-:W-:Y:S02]  /*05f0*/  CS2R R14, SRZ ;  /* 0x00000000000e7805 */ /* 0x000fe4000001ff00 */
[----:B------:R-:W-:Y:S02]  /*0600*/  @P0 LOP3.LUT R11, R40, 0xfffffffe, RZ, 0xc0, !PT ;  /* 0xfffffffe280b0812 */ /* 0x000fe400078ec0ff */
[----:B------:R-:W-:Y:S02]  /*0610*/  CS2R R18, SRZ ;  /* 0x0000000000127805 */ /* 0x000fe4000001ff00 */
[----:B------:R-:W-:Y:S01]  /*0620*/  @P0 LOP3.LUT R13, R41, 0x1fffffff, RZ, 0xc0, !PT ;  /* 0x1fffffff290d0812 */ /* 0x000fe200078ec0ff */
[----:B------:R-:W-:Y:S01]  /*0630*/  @P0 IMAD R23, R6, 0x3, RZ ;  /* 0x0000000306170824 */ /* 0x000fe200078e02ff */
[----:B------:R-:W-:Y:S01]  /*0640*/  @P0 IADD3 R11, P2, R11, R20, RZ ;  /* 0x000000140b0b0210 */ /* 0x000fe20007f5e0ff */
[----:B------:R-:W-:Y:S01]  /*0650*/  VIADD R24, R24, 0xffffffff ;  /* 0xffffffff18187836 */ /* 0x000fe20000000000 */
[----:B------:R-:W-:-:S02]  /*0660*/  ULDC.64 UR8, c[0x0][0x230] ;  /* 0x00008c0000087ab9 */ /* 0x000fc40000000a00 */
[----:B------:R-:W-:Y:S01]  /*0670*/  @P0 LEA R16, P1, R11, R2, 0x3 ;  /* 0x000000020b100211 */ /* 0x000fe200078218ff */
[----:B------:R-:W-:-:S05]  /*0680*/  @P0 IMAD.X R10, R13, 0x1, R21, P2 ;  /* 0x000000010d0a0824 */ /* 0x000fca00010e0615 */
[----:B------:R-:W-:Y:S02]  /*0690*/  @P0 LEA.HI.X R17, R11, R0, R10, 0x3, P1 ;  /* 0x000000000b110211 */ /* 0x000fe400008f1c0a */
[----:B------:R-:W-:-:S03]  /*06a0*/  @P0 IADD3 R11, P1, R20, R7, RZ ;  /* 0x00000007140b0210 */ /* 0x000fc60007f3e0ff */
[----:B------:R0:W2:Y:S02]  /*06b0*/  @P0 LDG.E.64 R38, desc[UR10][R16.64] ;  /* 0x0000000a10260981 */ /* 0x0000a4000c1e1b00 */
[----:B------:R-:W-:Y:S01]  /*06c0*/  @P0 IMAD.X R10, R21, 0x1, R6, P1 ;  /* 0x00000001150a0824 */ /* 0x000fe200008e0606 */
        /* <DEDUP_REMOVED lines=9> */
[----:B------:R-:W-:Y:S02]  /*0760*/  @P0 LEA.HI.X R23, R16, R0, R17, 0x3, P1 ;  /* 0x0000000010170211 */ /* 0x000fe400008f1c11 */
[----:B------:R-:W-:Y:S01]  /*0770*/  CS2R R16, SRZ ;  /* 0x0000000000107805 */ /* 0x000fe2000001ff00 */
[----:B------:R-:W-:Y:S01]  /*0780*/  VIADD R27, R5, 0x1 ;  /* 0x00000001051b7836 */ /* 0x000fe20000000000 */
[----:B------:R-:W-:-:S04]  /*0790*/  LOP3.LUT R24, R24, 0x1f, RZ, 0xc0, !PT ;  /* 0x0000001f18187812 */ /* 0x000fc800078ec0ff */
[----:B------:R0:W4:Y:S01]  /*07a0*/  @P0 LDG.E.64 R16, desc[UR10][R22.64] ;  /* 0x0000000a16100981 */ /* 0x000122000c1e1b00 */
[----:B------:R-:W-:Y:S02]  /*07b0*/  ISETP.GE.U32.AND P1, PT, R27, R4, PT ;  /* 0x000000041b00720c */ /* 0x000fe40003f26070 */
[----:B------:R-:W-:Y:S02]  /*07c0*/  CS2R R34, SRZ ;  /* 0x0000000000227805 */ /* 0x000fe4000001ff00 */
[----:B------:R-:W-:Y:S02]  /*07d0*/  ISETP.NE.U32.AND P0, PT, RZ, UR8, PT ;  /* 0x00000008ff007c0c */ /* 0x000fe4000bf05070 */
[C---:B------:R-:W-:Y:S02]  /*07e0*/  ISETP.LT.U32.AND P1, PT, R24.reuse, R3, !P1 ;  /* 0x000000031800720c */ /* 0x040fe40004f21070 */
[----:B------:R-:W-:Y:S02]  /*07f0*/  ISETP.NE.AND.EX P0, PT, RZ, UR9, PT, P0 ;  /* 0x00000009ff007c0c */ /* 0x000fe4000bf05300 */
[----:B-1----:R-:W-:-:S04]  /*0800*/  IADD3 R10, P2, R24, R32, RZ ;  /* 0x00000020180a7210 */ /* 0x002fc80007f5e0ff */
[----:B------:R-:W-:-:S05]  /*0810*/  IADD3.X R11, RZ, R37, RZ, P2, !PT ;  /* 0x00000025ff0b7210 */ /* 0x000fca00017fe4ff */
[C---:B0-----:R-:W-:Y:S02]  /*0820*/  @P1 LEA R23, P2, R7.reuse, R10, 0x2 ;  /* 0x0000000a07171211 */ /* 0x041fe400078410ff */
[----:B------:R-:W0:Y:S02]  /*0830*/  @P0 LDC.64 R12, c[0x0][0x230] ;  /* 0x00008c00ff0c0b82 */ /* 0x000e240000000a00 */
[----:B------:R-:W-:Y:S02]  /*0840*/  @P1 LEA.HI.X R24, R7, R11, R6, 0x2, P2 ;  /* 0x0000000b07181211 */ /* 0x000fe400010f1406 */
[----:B------:R-:W-:-:S04]  /*0850*/  @P1 LEA R22, P2, R23, R2, 0x3 ;  /* 0x0000000217161211 */ /* 0x000fc800078418ff */
[----:B------:R-:W-:-:S05]  /*0860*/  @P1 LEA.HI.X R23, R23, R0, R24, 0x3, P2 ;  /* 0x0000000017171211 */ /* 0x000fca00010f1c18 */
[----:B------:R1:W4:Y:S04]  /*0870*/  @P1 LDG.E.64 R34, desc[UR10][R22.64] ;  /* 0x0000000a16221981 */ /* 0x000328000c1e1b00 */
[----:B0-----:R-:W4:Y:S01]  /*0880*/  @P0 LDG.E R46, desc[UR10][R12.64] ;  /* 0x0000000a0c2e0981 */ /* 0x001f22000c1e1900 */
[----:B------:R-:W-:Y:S02]  /*0890*/  @P1 IMAD R29, R6, 0x5, RZ ;  /* 0x00000005061d1824 */ /* 0x000fe400078e02ff */
[----:B------:R-:W-:-:S04]  /*08a0*/  @P1 IMAD.WIDE.U32 R24, R7, 0x5, R10 ;  /* 0x0000000507181825 */ /* 0x000fc800078e000a */
[----:B------:R-:W-:Y:S01]  /*08b0*/  @P1 IMAD.IADD R25, R25, 0x1, R29 ;  /* 0x0000000119191824 */ /* 0x000fe200078e021d */
[----:B------:R-:W-:-:S04]  /*08c0*/  @P1 LEA R52, P2, R24, R2, 0x3 ;  /* 0x0000000218341211 */ /* 0x000fc800078418ff */
[----:B------:R-:W-:Y:S02]  /*08d0*/  @P1 LEA.HI.X R53, R24, R0, R25, 0x3, P2 ;  /* 0x0000000018351211 */ /* 0x000fe400010f1c19 */
[----:B------:R-:W-:-:S06]  /*08e0*/  CS2R R24, SRZ ;  /* 0x0000000000187805 */ /* 0x000fcc000001ff00 */
[----:B------:R0:W5:Y:S01]  /*08f0*/  @P1 LDG.E.64 R24, desc[UR10][R52.64] ;  /* 0x0000000a34181981 */ /* 0x000162000c1e1b00 */
[----:B-1----:R-:W-:Y:S01]  /*0900*/  @P1 MOV R23, R11 ;  /* 0x0000000b00171202 */ /* 0x002fe20000000f00 */
[----:B------:R-:W-:Y:S02]  /*0910*/  @P1 IMAD.MOV.U32 R22, RZ, RZ, R10 ;  /* 0x000000ffff161224 */ /* 0x000fe400078e000a */
[----:B------:R-:W-:Y:S02]  /*0920*/  @P1 IMAD R51, R6, 0x6, RZ ;  /* 0x0000000606331824 */ /* 0x000fe400078e02ff */
[----:B------:R-:W-:-:S04]  /*0930*/  @P1 IMAD.WIDE.U32 R22, R7, 0x6, R22 ;  /* 0x0000000607161825 */ /* 0x000fc800078e0016 */
[----:B0-----:R-:W-:Y:S02]  /*0940*/  @P1 IMAD R53, R6, 0x7, RZ ;  /* 0x0000000706351824 */ /* 0x001fe400078e02ff */
[----:B------:R-:W-:-:S04]  /*0950*/  @P1 IMAD.WIDE.U32 R10, R7, 0x7, R10 ;  /* 0x00000007070a1825 */ /* 0x000fc800078e000a */
[----:B------:R-:W-:Y:S01]  /*0960*/  IMAD.MOV.U32 R26, RZ, RZ, 0x3c80f082 ;  /* 0x3c80f082ff1a7424 */ /* 0x000fe200078e00ff */
[----:B------:R-:W-:Y:S01]  /*0970*/  @P1 IADD3 R11, R11, R53, RZ ;  /* 0x000000350b0b1210 */ /* 0x000fe20007ffe0ff */
[----:B------:R-:W-:Y:S01]  /*0980*/  UMOV UR8, 0x3f800000 ;  /* 0x3f80000000087882 */ /* 0x000fe20000000000 */
[----:B--2---:R-:W-:Y:S01]  /*0990*/  FMUL R29, R38, 0.035677410662174224854 ;  /* 0x3d12227a261d7820 */ /* 0x004fe20000400000 */
[----:B------:R-:W-:-:S03]  /*09a0*/  FMUL R12, R39, 0.035677410662174224854 ;  /* 0x3d12227a270c7820 */ /* 0x000fc60000400000 */
[----:B------:R-:W-:Y:S01]  /*09b0*/  FFMA R29, R29, R38, 0.79788458347320556641 ;  /* 0x3f4c422a1d1d7423 */ /* 0x000fe20000000026 */
[----:B------:R-:W-:-:S03]  /*09c0*/  FFMA R28, R12, R39, 0.79788458347320556641 ;  /* 0x3f4c422a0c1c7423 */ /* 0x000fc60000000027 */
[----:B------:R-:W-:Y:S01]  /*09d0*/  FMUL R29, R29, R38 ;  /* 0x000000261d1d7220 */ /* 0x000fe20000400000 */
[----:B------:R-:W-:-:S03]  /*09e0*/  FMUL R28, R28, R39 ;  /* 0x000000271c1c7220 */ /* 0x000fc60000400000 */
[C---:B------:R-:W-:Y:S01]  /*09f0*/  FMUL R12, |R29|.reuse, 2.8853900432586669922 ;  /* 0x4038aa3b1d0c7820 */ /* 0x040fe20000400200 */
[----:B------:R-:W-:Y:S01]  /*0a00*/  FMUL R52, |R28|, 2.8853900432586669922 ;  /* 0x4038aa3b1c347820 */ /* 0x000fe20000400200 */
[----:B---3--:R-:W-:Y:S01]  /*0a10*/  FMUL R13, R14, 0.035677410662174224854 ;  /* 0x3d12227a0e0d7820 */ /* 0x008fe20000400000 */
[----:B------:R-:W-:Y:S01]  /*0a20*/  FMUL R55, R29, R29 ;  /* 0x0000001d1d377220 */ /* 0x000fe20000400000 */
[----:B------:R0:W1:Y:S01]  /*0a30*/  MUFU.EX2 R36, R12 ;  /* 0x0000000c00247308 */ /* 0x0000620000000800 */
[----:B------:R-:W-:Y:S01]  /*0a40*/  FMUL R59, R28, R28 ;  /* 0x0000001c1c3b7220 */ /* 0x000fe20000400000 */
[----:B------:R-:W-:Y:S01]  /*0a50*/  FFMA R13, R13, R14, 0.79788458347320556641 ;  /* 0x3f4c422a0d0d7423 */ /* 0x000fe2000000000e */
[----:B------:R-:W-:Y:S02]  /*0a60*/  FSETP.GE.AND P3, PT, |R29|, 0.60000002384185791016, PT ;  /* 0x3f19999a1d00780b */ /* 0x000fe40003f66200 */
[----:B------:R-:W-:Y:S01]  /*0a70*/  FFMA R58, R59, R26, -0.052303962409496307373 ;  /* 0xbd563cae3b3a7423 */ /* 0x000fe2000000001a */
[----:B------:R-:W-:Y:S01]  /*0a80*/  FMUL R49, R13, R14 ;  /* 0x0000000e0d317220 */ /* 0x000fe20000400000 */
[----:B------:R-:W-:Y:S01]  /*0a90*/  @P1 IMAD.IADD R13, R23, 0x1, R51 ;  /* 0x00000001170d1824 */ /* 0x000fe200078e0233 */
[----:B------:R2:W3:Y:S01]  /*0aa0*/  MUFU.EX2 R54, R52 ;  /* 0x0000003400367308 */ /* 0x0004e20000000800 */
[----:B0-----:R-:W-:Y:S01]  /*0ab0*/  @P1 LEA R12, P2, R22, R2, 0x3 ;  /* 0x00000002160c1211 */ /* 0x001fe200078418ff */
[----:B------:R-:W-:Y:S01]  /*0ac0*/  FMUL R51, |R49|, 2.8853900432586669922 ;  /* 0x4038aa3b31337820 */ /* 0x000fe20000400200 */
[----:B------:R-:W-:Y:S01]  /*0ad0*/  FFMA R58, R59, R58, 0.1331529766321182251 ;  /* 0x3e0859413b3a7423 */ /* 0x000fe2000000003a */
[----:B------:R-:W-:-:S02]  /*0ae0*/  FSETP.GE.AND P4, PT, |R28|, 9.010913848876953125, PT ;  /* 0x41102cb41c00780b */ /* 0x000fc40003f86200 */
[----:B------:R-:W-:Y:S02]  /*0af0*/  @P1 LEA.HI.X R13, R22, R0, R13, 0x3, P2 ;  /* 0x00000000160d1211 */ /* 0x000fe400010f1c0d */
[----:B------:R-:W-:Y:S01]  /*0b00*/  @P1 LEA R22, P2, R10, R2, 0x3 ;  /* 0x000000020a161211 */ /* 0x000fe200078418ff */
[----:B-1----:R-:W-:Y:S01]  /*0b10*/  FADD R36, R36, 1 ;  /* 0x3f80000024247421 */ /* 0x002fe20000000000 */
[----:B------:R-:W0:Y:S01]  /*0b20*/  MUFU.EX2 R51, R51 ;  /* 0x0000003300337308 */ /* 0x000e220000000800 */
[----:B--2---:R-:W-:Y:S01]  /*0b30*/  FFMA R52, R55, R26, -0.052303962409496307373 ;  /* 0xbd563cae37347423 */ /* 0x004fe2000000001a */
[----:B------:R-:W-:Y:S01]  /*0b40*/  @P1 LEA.HI.X R23, R10, R0, R11, 0x3, P2 ;  /* 0x000000000a171211 */ /* 0x000fe200010f1c0b */
[----:B------:R-:W-:Y:S01]  /*0b50*/  FMUL R10, R15, 0.035677410662174224854 ;  /* 0x3d12227a0f0a7820 */ /* 0x000fe20000400000 */
[----:B------:R-:W-:Y:S01]  /*0b60*/  FFMA R11, R59, R58, -0.33332768082618713379 ;  /* 0xbeaaa9ed3b0b7423 */ /* 0x000fe2000000003a */
[----:B------:R-:W-:Y:S01]  /*0b70*/  FFMA R52, R55, R52, 0.1331529766321182251 ;  /* 0x3e08594137347423 */ /* 0x000fe20000000034 */
[----:B------:R-:W-:Y:S01]  /*0b80*/  FSETP.GE.AND P2, PT, |R29|, 9.010913848876953125, PT ;  /* 0x41102cb41d00780b */ /* 0x000fe20003f46200 */
[----:B---3--:R-:W-:Y:S01]  /*0b90*/  FADD R56, R54, 1 ;  /* 0x3f80000036387421 */ /* 0x008fe20000000000 */
[----:B------:R1:W2:Y:S01]  /*0ba0*/  MUFU.RCP R53, R36 ;  /* 0x0000002400357308 */ /* 0x0002a20000001000 */
[----:B------:R-:W-:Y:S01]  /*0bb0*/  FFMA R54, R10, R15, 0.79788458347320556641 ;  /* 0x3f4c422a0a367423 */ /* 0x000fe2000000000f */
[----:B------:R-:W-:Y:S01]  /*0bc0*/  FFMA R10, R55, R52, -0.33332768082618713379 ;  /* 0xbeaaa9ed370a7423 */ /* 0x000fe20000000034 */
[----:B------:R-:W-:Y:S01]  /*0bd0*/  FFMA R59, R59, R11, RZ ;  /* 0x0000000b3b3b7223 */ /* 0x000fe200000000ff */
[----:B----4-:R-:W-:Y:S01]  /*0be0*/  FMUL R11, R18, 0.035677410662174224854 ;  /* 0x3d12227a120b7820 */ /* 0x010fe20000400000 */
[----:B------:R-:W-:Y:S01]  /*0bf0*/  FMUL R54, R54, R15 ;  /* 0x0000000f36367220 */ /* 0x000fe20000400000 */
[----:B------:R-:W-:Y:S01]  /*0c00*/  FFMA R58, R55, R10, RZ ;  /* 0x0000000a373a7223 */ /* 0x000fe200000000ff */
[----:B------:R-:W-:Y:S01]  /*0c10*/  FSETP.GE.AND P5, PT, |R28|, 0.60000002384185791016, PT ;  /* 0x3f19999a1c00780b */ /* 0x000fe20003fa6200 */
[----:B------:R-:W3:Y:S01]  /*0c20*/  MUFU.RCP R57, R56 ;  /* 0x0000003800397308 */ /* 0x000ee20000001000 */
[----:B-1----:R-:W-:-:S02]  /*0c30*/  IMAD.MOV.U32 R36, RZ, RZ, 0x3f800000 ;  /* 0x3f800000ff247424 */ /* 0x002fc400078e00ff */
[C---:B------:R-:W-:Y:S01]  /*0c40*/  FMUL R10, |R54|.reuse, 2.8853900432586669922 ;  /* 0x4038aa3b360a7820 */ /* 0x040fe20000400200 */
[----:B0-----:R-:W-:Y:S01]  /*0c50*/  FADD R51, R51, 1 ;  /* 0x3f80000033337421 */ /* 0x001fe20000000000 */
[----:B------:R-:W-:Y:S01]  /*0c60*/  FFMA R11, R11, R18, 0.79788458347320556641 ;  /* 0x3f4c422a0b0b7423 */ /* 0x000fe20000000012 */
[----:B------:R-:W-:Y:S02]  /*0c70*/  FMUL R61, R54, R54 ;  /* 0x00000036363d7220 */ /* 0x000fe40000400000 */
[----:B------:R-:W0:Y:S01]  /*0c80*/  MUFU.EX2 R56, R10 ;  /* 0x0000000a00387308 */ /* 0x000e220000000800 */
[----:B--2---:R-:W-:Y:S01]  /*0c90*/  FFMA R53, R53, -2, R36 ;  /* 0xc000000035357823 */ /* 0x004fe20000000024 */
[----:B------:R-:W-:-:S04]  /*0ca0*/  FMUL R11, R11, R18 ;  /* 0x000000120b0b7220 */ /* 0x000fc80000400000 */
[----:B------:R-:W-:Y:S02]  /*0cb0*/  FSEL R52, R53, 1, !P2 ;  /* 0x3f80000035347808 */ /* 0x000fe40005000000 */
[----:B------:R-:W1:Y:S01]  /*0cc0*/  MUFU.RCP R51, R51 ;  /* 0x0000003300337308 */ /* 0x000e620000001000 */
[----:B---3--:R-:W-:Y:S01]  /*0cd0*/  FFMA R57, R57, -2, R36 ;  /* 0xc000000039397823 */ /* 0x008fe20000000024 */
[--C-:B------:R-:W-:Y:S01]  /*0ce0*/  LOP3.LUT R55, R52, 0x80000000, R29.reuse, 0xb8, !PT ;  /* 0x8000000034377812 */ /* 0x100fe200078eb81d */
[----:B------:R-:W-:Y:S01]  /*0cf0*/  @!P3 FFMA R55, R29, R58, R29 ;  /* 0x0000003a1d37b223 */ /* 0x000fe2000000001d */
[----:B------:R-:W-:Y:S01]  /*0d00*/  FMUL R29, |R11|, 2.8853900432586669922 ;  /* 0x4038aa3b0b1d7820 */ /* 0x000fe20000400200 */
[----:B------:R-:W-:Y:S02]  /*0d10*/  FSETP.GE.AND P3, PT, |R49|, 0.60000002384185791016, PT ;  /* 0x3f19999a3100780b */ /* 0x000fe40003f66200 */
[----:B------:R-:W-:Y:S01]  /*0d20*/  FSEL R57, R57, 1, !P4 ;  /* 0x3f80000039397808 */ /* 0x000fe20006000000 */
[----:B------:R-:W2:Y:S01]  /*0d30*/  MUFU.EX2 R52, R29 ;  /* 0x0000001d00347308 */ /* 0x000ea20000000800 */
[----:B0-----:R-:W-:Y:S01]  /*0d40*/  FADD R56, R56, 1 ;  /* 0x3f80000038387421 */ /* 0x001fe20000000000 */
[----:B------:R-:W-:-:S02]  /*0d50*/  FSETP.GE.AND P2, PT, |R49|, 9.010913848876953125, PT ;  /* 0x41102cb43100780b */ /* 0x000fc40003f46200 */
[--C-:B------:R-:W-:Y:S01]  /*0d60*/  LOP3.LUT R53, R57, 0x80000000, R28.reuse, 0xb8, !PT ;  /* 0x8000000039357812 */ /* 0x100fe200078eb81c */
[----:B------:R-:W-:Y:S01]  /*0d70*/  FMUL R57, R49, R49 ;  /* 0x0000003131397220 */ /* 0x000fe20000400000 */
[----:B------:R-:W-:Y:S02]  /*0d80*/  @!P5 FFMA R53, R28, R59, R28 ;  /* 0x0000003b1c35d223 */ /* 0x000fe4000000001c */
[----:B------:R2:W0:Y:S01]  /*0d90*/  MUFU.RCP R59, R56 ;  /* 0x00000038003b7308 */ /* 0x0004220000001000 */
[----:B------:R-:W-:Y:S01]  /*0da0*/  FFMA R10, R57, R26, -0.052303962409496307373 ;  /* 0xbd563cae390a7423 */ /* 0x000fe2000000001a */
[----:B-1----:R-:W-:-:S03]  /*0db0*/  FFMA R51, R51, -2, R36 ;  /* 0xc000000033337823 */ /* 0x002fc60000000024 */
[----:B------:R-:W-:Y:S02]  /*0dc0*/  FFMA R10, R57, R10, 0.1331529766321182251 ;  /* 0x3e085941390a7423 */ /* 0x000fe4000000000a */
[----:B------:R-:W-:Y:S02]  /*0dd0*/  FSEL R28, R51, 1, !P2 ;  /* 0x3f800000331c7808 */ /* 0x000fe40005000000 */
[C---:B------:R-:W-:Y:S02]  /*0de0*/  FFMA R10, R57.reuse, R10, -0.33332768082618713379 ;  /* 0xbeaaa9ed390a7423 */ /* 0x040fe4000000000a */
[----:B------:R-:W-:Y:S01]  /*0df0*/  LOP3.LUT R51, R28, 0x80000000, R49, 0xb8, !PT ;  /* 0x800000001c337812 */ /* 0x000fe200078eb831 */
[----:B--2---:R-:W-:Y:S01]  /*0e00*/  FADD R56, R52, 1 ;  /* 0x3f80000034387421 */ /* 0x004fe20000000000 */
[----:B------:R-:W-:Y:S01]  /*0e10*/  FFMA R10, R57, R10, RZ ;  /* 0x0000000a390a7223 */ /* 0x000fe200000000ff */
[----:B------:R-:W-:Y:S01]  /*0e20*/  FMUL R52, R19, 0.035677410662174224854 ;  /* 0x3d12227a13347820 */ /* 0x000fe20000400000 */
[----:B------:R-:W-:-:S02]  /*0e30*/  CS2R R28, SRZ ;  /* 0x00000000001c7805 */ /* 0x000fc4000001ff00 */
[----:B------:R-:W-:Y:S01]  /*0e40*/  @!P3 FFMA R51, R49, R10, R49 ;  /* 0x0000000a3133b223 */ /* 0x000fe20000000031 */
[----:B------:R-:W-:Y:S01]  /*0e50*/  FFMA R10, R61, R26, -0.052303962409496307373 ;  /* 0xbd563cae3d0a7423 */ /* 0x000fe2000000001a */
[----:B------:R-:W-:Y:S01]  /*0e60*/  FSETP.GE.AND P3, PT, |R54|, 0.60000002384185791016, PT ;  /* 0x3f19999a3600780b */ /* 0x000fe20003f66200 */
[-C--:B------:R-:W-:Y:S01]  /*0e70*/  FFMA R52, R52, R19.reuse, 0.79788458347320556641 ;  /* 0x3f4c422a34347423 */ /* 0x080fe20000000013 */
[----:B0-----:R-:W-:Y:S01]  /*0e80*/  FFMA R59, R59, -2, R36 ;  /* 0xc00000003b3b7823 */ /* 0x001fe20000000024 */
[C---:B------:R-:W-:Y:S01]  /*0e90*/  FFMA R10, R61.reuse, R10, 0.1331529766321182251 ;  /* 0x3e0859413d0a7423 */ /* 0x040fe2000000000a */
[----:B------:R-:W-:Y:S01]  /*0ea0*/  FSETP.GE.AND P2, PT, |R54|, 9.010913848876953125, PT ;  /* 0x41102cb43600780b */ /* 0x000fe20003f46200 */
[----:B------:R-:W-:Y:S01]  /*0eb0*/  FMUL R52, R52, R19 ;  /* 0x0000001334347220 */ /* 0x000fe20000400000 */
[----:B------:R-:W0:Y:S01]  /*0ec0*/  MUFU.RCP R57, R56 ;  /* 0x0000003800397308 */ /* 0x000e220000001000 */
[----:B------:R-:W-:Y:S01]  /*0ed0*/  FFMA R10, R61, R10, -0.33332768082618713379 ;  /* 0xbeaaa9ed3d0a7423 */ /* 0x000fe2000000000a */
[----:B------:R1:W5:Y:S01]  /*0ee0*/  @P1 LDG.E.64 R28, desc[UR10][R12.64] ;  /* 0x0000000a0c1c1981 */ /* 0x000362000c1e1b00 */
[----:B------:R-:W-:-:S02]  /*0ef0*/  FSEL R59, R59, 1, !P2 ;  /* 0x3f8000003b3b7808 */ /* 0x000fc40005000000 */
[----:B------:R-:W-:Y:S01]  /*0f00*/  FFMA R61, R61, R10, RZ ;  /* 0x0000000a3d3d7223 */ /* 0x000fe200000000ff */
[----:B------:R-:W-:Y:S02]  /*0f10*/  FSETP.GE.AND P2, PT, |R11|, 9.010913848876953125, PT ;  /* 0x41102cb40b00780b */ /* 0x000fe40003f46200 */
[--C-:B------:R-:W-:Y:S01]  /*0f20*/  LOP3.LUT R49, R59, 0x80000000, R54.reuse, 0xb8, !PT ;  /* 0x800000003b317812 */ /* 0x100fe200078eb836 */
[----:B------:R-:W-:Y:S01]  /*0f30*/  @!P3 FFMA R49, R54, R61, R54 ;  /* 0x0000003d3631b223 */ /* 0x000fe20000000036 */
[C---:B------:R-:W-:Y:S01]  /*0f40*/  FMUL R59, R11.reuse, R11 ;  /* 0x0000000b0b3b7220 */ /* 0x040fe20000400000 */
[----:B------:R-:W-:Y:S01]  /*0f50*/  FSETP.GE.AND P3, PT, |R11|, 0.60000002384185791016, PT ;  /* 0x3f19999a0b00780b */ /* 0x000fe20003f66200 */
[----:B-1----:R-:W-:Y:S02]  /*0f60*/  IMAD R13, R47, UR4, RZ ;  /* 0x000000042f0d7c24 */ /* 0x002fe4000f8e02ff */
[C---:B------:R-:W-:Y:S01]  /*0f70*/  FMUL R47, |R52|.reuse, 2.8853900432586669922 ;  /* 0x4038aa3b342f7820 */ /* 0x040fe20000400200 */
[C---:B------:R-:W-:Y:S01]  /*0f80*/  FFMA R10, R59.reuse, R26, -0.052303962409496307373 ;  /* 0xbd563cae3b0a7423 */ /* 0x040fe2000000001a */
[----:B------:R-:W-:Y:S01]  /*0f90*/  FSETP.GE.AND P4, PT, |R52|, 0.60000002384185791016, PT ;  /* 0x3f19999a3400780b */ /* 0x000fe20003f86200 */
[C---:B------:R-:W-:Y:S01]  /*0fa0*/  IMAD R61, R50.reuse, UR5, R13 ;  /* 0x00000005323d7c24 */ /* 0x040fe2000f8e020d */
[----:B------:R1:W2:Y:S01]  /*0fb0*/  MUFU.EX2 R54, R47 ;  /* 0x0000002f00367308 */ /* 0x0002a20000000800 */
[----:B------:R-:W-:Y:S01]  /*0fc0*/  FFMA R10, R59, R10, 0.1331529766321182251 ;  /* 0x3e0859413b0a7423 */ /* 0x000fe2000000000a */
[----:B0-----:R-:W-:Y:S01]  /*0fd0*/  FFMA R57, R57, -2, R36 ;  /* 0xc000000039397823 */ /* 0x001fe20000000024 */
[----:B------:R-:W-:Y:S01]  /*0fe0*/  IMAD.WIDE.U32 R12, R50, UR4, RZ ;  /* 0x00000004320c7c25 */ /* 0x000fe2000f8e00ff */
[----:B------:R-:W-:-:S03]  /*0ff0*/  ULDC.64 UR4, c[0x0][0x220] ;  /* 0x0000880000047ab9 */ /* 0x000fc60000000a00 */
[----:B------:R-:W-:Y:S01]  /*1000*/  FFMA R10, R59, R10, -0.33332768082618713379 ;  /* 0xbeaaa9ed3b0a7423 */ /* 0x000fe2000000000a */
[----:B------:R-:W-:Y:S01]  /*1010*/  @P0 R2UR UR8, R46 ;  /* 0x000000002e0802ca */ /* 0x000fe200000e0000 */
[----:B------:R-:W-:Y:S01]  /*1020*/  IMAD.IADD R13, R13, 0x1, R61 ;  /* 0x000000010d0d7824 */ /* 0x000fe200078e023d */
[----:B------:R-:W-:Y:S01]  /*1030*/  FSEL R50, R57, 1, !P2 ;  /* 0x3f80000039327808 */ /* 0x000fe20005000000 */
[----:B------:R-:W-:Y:S01]  /*1040*/  FFMA R10, R59, R10, RZ ;  /* 0x0000000a3b0a7223 */ /* 0x000fe200000000ff */
[----:B------:R-:W-:Y:S01]  /*1050*/  FMUL R61, R16, 0.035677410662174224854 ;  /* 0x3d12227a103d7820 */ /* 0x000fe20000400000 */
[----:B------:R-:W-:Y:S02]  /*1060*/  SHF.L.U32 R57, R12, 0x1, RZ ;  /* 0x000000010c397819 */ /* 0x000fe400000006ff */
[--C-:B------:R-:W-:Y:S01]  /*1070*/  LOP3.LUT R59, R50, 0x80000000, R11.reuse, 0xb8, !PT ;  /* 0x80000000323b7812 */ /* 0x100fe200078eb80b */
[----:B------:R-:W-:Y:S01]  /*1080*/  @!P3 FFMA R59, R11, R10, R11 ;  /* 0x0000000a0b3bb223 */ /* 0x000fe2000000000b */
[----:B-1----:R-:W-:Y:S01]  /*1090*/  SHF.L.U64.HI R47, R12, 0x1, R13 ;  /* 0x000000010c2f7819 */ /* 0x002fe2000001020d */
[----:B------:R-:W-:-:S02]  /*10a0*/  IMAD.MOV.U32 R10, RZ, RZ, 0x3f000000 ;  /* 0x3f000000ff0a7424 */ /* 0x000fc400078e00ff */
[----:B--2---:R-:W-:Y:S01]  /*10b0*/  FADD R54, R54, 1 ;  /* 0x3f80000036367421 */ /* 0x004fe20000000000 */
[----:B------:R-:W-:Y:S01]  /*10c0*/  FMUL R11, R52, R52 ;  /* 0x00000034340b7220 */ /* 0x000fe20000400000 */
[----:B------:R-:W-:Y:S01]  /*10d0*/  ISETP.GE.U32.AND P2, PT, R5, R4, PT ;  /* 0x000000040500720c */ /* 0x000fe20003f46070 */
[----:B------:R-:W-:Y:S01]  /*10e0*/  FFMA R55, R55, R10, 0.5 ;  /* 0x3f00000037377423 */ /* 0x000fe2000000000a */
[----:B------:R0:W1:Y:S01]  /*10f0*/  MUFU.RCP R13, R54 ;  /* 0x00000036000d7308 */ /* 0x0000620000001000 */
[----:B------:R-:W-:Y:S01]  /*1100*/  FFMA R12, R11, R26, -0.052303962409496307373 ;  /* 0xbd563cae0b0c7423 */ /* 0x000fe2000000001a */
[----:B------:R-:W-:Y:S01]  /*1110*/  FFMA R61, R61, R16, 0.79788458347320556641 ;  /* 0x3f4c422a3d3d7423 */ /* 0x000fe20000000010 */
[----:B------:R-:W-:Y:S01]  /*1120*/  FMUL R50, R55, R38 ;  /* 0x0000002637327220 */ /* 0x000fe20000400000 */
[----:B------:R-:W-:Y:S01]  /*1130*/  FMUL R38, R17, 0.035677410662174224854 ;  /* 0x3d12227a11267820 */ /* 0x000fe20000400000 */
[----:B------:R-:W-:Y:S01]  /*1140*/  FFMA R12, R11, R12, 0.1331529766321182251 ;  /* 0x3e0859410b0c7423 */ /* 0x000fe2000000000c */
[----:B------:R-:W-:Y:S01]  /*1150*/  ISETP.GE.U32.OR P2, PT, R48, R3, P2 ;  /* 0x000000033000720c */ /* 0x000fe20001746470 */
[----:B------:R-:W-:Y:S01]  /*1160*/  FMUL R48, R61, R16 ;  /* 0x000000103d307220 */ /* 0x000fe20000400000 */
[----:B------:R-:W-:Y:S01]  /*1170*/  FSETP.GE.AND P3, PT, |R52|, 9.010913848876953125, PT ;  /* 0x41102cb43400780b */ /* 0x000fe20003f66200 */
[-C--:B0-----:R-:W-:Y:S01]  /*1180*/  FFMA R54, R38, R17.reuse, 0.79788458347320556641 ;  /* 0x3f4c422a26367423 */ /* 0x081fe20000000011 */
[----:B------:R-:W-:Y:S01]  /*1190*/  FFMA R12, R11, R12, -0.33332768082618713379 ;  /* 0xbeaaa9ed0b0c7423 */ /* 0x000fe2000000000c */
[----:B------:R-:W-:Y:S01]  /*11a0*/  FMUL R38, |R48|, 2.8853900432586669922 ;  /* 0x4038aa3b30267820 */ /* 0x000fe20000400200 */
[----:B------:R-:W-:Y:S01]  /*11b0*/  FFMA R51, R51, R10, 0.5 ;  /* 0x3f00000033337423 */ /* 0x000fe2000000000a */
[----:B------:R-:W-:Y:S01]  /*11c0*/  FMUL R54, R54, R17 ;  /* 0x0000001136367220 */ /* 0x000fe20000400000 */
[----:B------:R-:W-:Y:S01]  /*11d0*/  FFMA R11, R11, R12, RZ ;  /* 0x0000000c0b0b7223 */ /* 0x000fe200000000ff */
[----:B------:R-:W-:Y:S01]  /*11e0*/  FFMA R12, R53, R10, 0.5 ;  /* 0x3f000000350c7423 */ /* 0x000fe2000000000a */
[----:B------:R-:W-:Y:S01]  /*11f0*/  FMUL R58, R51, R14 ;  /* 0x0000000e333a7220 */ /* 0x000fe20000400000 */
[----:B-1----:R-:W-:Y:S01]  /*1200*/  FFMA R13, R13, -2, R36 ;  /* 0xc00000000d0d7823 */ /* 0x002fe20000000024 */
[----:B------:R-:W-:Y:S01]  /*1210*/  FMUL R56, |R54|, 2.8853900432586669922 ;  /* 0x4038aa3b36387820 */ /* 0x000fe20000400200 */
[----:B------:R-:W0:Y:S01]  /*1220*/  MUFU.EX2 R38, R38 ;  /* 0x0000002600267308 */ /* 0x000e220000000800 */
[----:B------:R-:W-:Y:S01]  /*1230*/  FMUL R39, R12, R39 ;  /* 0x000000270c277220 */ /* 0x000fe20000400000 */
[C---:B------:R-:W-:Y:S01]  /*1240*/  SHF.L.U64.HI R12, R30.reuse, 0x5, R31 ;  /* 0x000000051e0c7819 */ /* 0x040fe2000001021f */
[----:B------:R-:W-:Y:S01]  /*1250*/  IMAD.SHL.U32 R31, R30, 0x20, RZ ;  /* 0x000000201e1f7824 */ /* 0x000fe200078e00ff */
[----:B------:R-:W-:Y:S01]  /*1260*/  FSEL R13, R13, 1, !P3 ;  /* 0x3f8000000d0d7808 */ /* 0x000fe20005800000 */
[----:B------:R-:W-:-:S03]  /*1270*/  FFMA R59, R59, R10, 0.5 ;  /* 0x3f0000003b3b7423 */ /* 0x000fc6000000000a */
[--C-:B------:R-:W-:Y:S01]  /*1280*/  LOP3.LUT R55, R13, 0x80000000, R52.reuse, 0xb8, !PT ;  /* 0x800000000d377812 */ /* 0x100fe200078eb834 */
[----:B------:R-:W1:Y:S01]  /*1290*/  MUFU.EX2 R56, R56 ;  /* 0x0000003800387308 */ /* 0x000e620000000800 */
[----:B------:R-:W-:Y:S01]  /*12a0*/  FMUL R13, R48, R48 ;  /* 0x00000030300d7220 */ /* 0x000fe20000400000 */
[----:B------:R-:W-:Y:S01]  /*12b0*/  @!P4 FFMA R55, R52, R11, R52 ;  /* 0x0000000b3437c223 */ /* 0x000fe20000000034 */
[----:B------:R-:W-:Y:S01]  /*12c0*/  LEA R11, P3, R31, UR4, 0x1 ;  /* 0x000000041f0b7c11 */ /* 0x000fe2000f8608ff */
[----:B------:R-:W-:Y:S01]  /*12d0*/  FMUL R59, R59, R18 ;  /* 0x000000123b3b7220 */ /* 0x000fe20000400000 */
[----:B------:R-:W-:Y:S02]  /*12e0*/  FFMA R30, R13, R26, -0.052303962409496307373 ;  /* 0xbd563cae0d1e7423 */ /* 0x000fe4000000001a */
[----:B------:R-:W-:Y:S01]  /*12f0*/  LEA.HI.X R12, R31, UR5, R12, 0x1, P3 ;  /* 0x000000051f0c7c11 */ /* 0x000fe200098f0c0c */
[----:B0-----:R-:W-:Y:S01]  /*1300*/  FADD R38, R38, 1 ;  /* 0x3f80000026267421 */ /* 0x001fe20000000000 */
[----:B------:R-:W-:Y:S01]  /*1310*/  FFMA R30, R13, R30, 0.1331529766321182251 ;  /* 0x3e0859410d1e7423 */ /* 0x000fe2000000001e */
[----:B-1----:R-:W-:-:S03]  /*1320*/  FADD R56, R56, 1 ;  /* 0x3f80000038387421 */ /* 0x002fc60000000000 */
[C---:B------:R-:W-:Y:S01]  /*1330*/  FFMA R30, R13.reuse, R30, -0.33332768082618713379 ;  /* 0xbeaaa9ed0d1e7423 */ /* 0x040fe2000000001e */
[----:B------:R0:W1:Y:S01]  /*1340*/  MUFU.RCP R53, R38 ;  /* 0x0000002600357308 */ /* 0x0000620000001000 */
[----:B------:R-:W-:Y:S02]  /*1350*/  FSETP.GE.AND P4, PT, |R54|, 0.60000002384185791016, PT ;  /* 0x3f19999a3600780b */ /* 0x000fe40003f86200 */
[----:B------:R-:W-:Y:S01]  /*1360*/  FSETP.GE.AND P0, PT, |R48|, 9.010913848876953125, PT ;  /* 0x41102cb43000780b */ /* 0x000fe20003f06200 */
[----:B------:R-:W-:Y:S01]  /*1370*/  FFMA R51, R13, R30, RZ ;  /* 0x0000001e0d337223 */ /* 0x000fe200000000ff */
[----:B------:R-:W-:Y:S01]  /*1380*/  FMUL R13, R34, 0.035677410662174224854 ;  /* 0x3d12227a220d7820 */ /* 0x000fe20000400000 */
[----:B------:R-:W-:Y:S01]  /*1390*/  CS2R R30, SRZ ;  /* 0x00000000001e7805 */ /* 0x000fe2000001ff00 */
[----:B------:R-:W-:Y:S01]  /*13a0*/  FFMA R60, R55, R10, 0.5 ;  /* 0x3f000000373c7423 */ /* 0x000fe2000000000a */
[----:B------:R2:W3:Y:S01]  /*13b0*/  MUFU.RCP R61, R56 ;  /* 0x00000038003d7308 */ /* 0x0004e20000001000 */
[----:B------:R-:W-:Y:S01]  /*13c0*/  FFMA R63, R13, R34, 0.79788458347320556641 ;  /* 0x3f4c422a0d3f7423 */ /* 0x000fe20000000022 */
[----:B------:R-:W-:Y:S01]  /*13d0*/  FMUL R13, R54, R54 ;  /* 0x00000036360d7220 */ /* 0x000fe20000400000 */
[----:B------:R-:W-:Y:S01]  /*13e0*/  ULDC.64 UR4, c[0x0][0x228] ;  /* 0x00008a0000047ab9 */ /* 0x000fe20000000a00 */
[----:B------:R4:W5:Y:S01]  /*13f0*/  @P1 LDG.E.64 R30, desc[UR10][R22.64] ;  /* 0x0000000a161e1981 */ /* 0x000962000c1e1b00 */
[----:B0-----:R-:W-:Y:S01]  /*1400*/  FMUL R38, R63, R34 ;  /* 0x000000223f267220 */ /* 0x001fe20000400000 */
[C---:B------:R-:W-:Y:S01]  /*1410*/  FFMA R14, R13.reuse, R26, -0.052303962409496307373 ;  /* 0xbd563cae0d0e7423 */ /* 0x040fe2000000001a */
[----:B------:R-:W-:Y:S01]  /*1420*/  FSETP.GE.AND P1, PT, |R48|, 0.60000002384185791016, PT ;  /* 0x3f19999a3000780b */ /* 0x000fe20003f26200 */
[----:B------:R-:W-:Y:S01]  /*1430*/  FMUL R60, R60, R19 ;  /* 0x000000133c3c7220 */ /* 0x000fe20000400000 */
[----:B------:R-:W-:Y:S01]  /*1440*/  FMUL R46, |R38|, 2.8853900432586669922 ;  /* 0x4038aa3b262e7820 */ /* 0x000fe20000400200 */
[----:B------:R-:W-:Y:S01]  /*1450*/  FFMA R14, R13, R14, 0.1331529766321182251 ;  /* 0x3e0859410d0e7423 */ /* 0x000fe2000000000e */
[--C-:B-1----:R-:W-:Y:S01]  /*1460*/  FFMA R53, R53, -2, R36.reuse ;  /* 0xc000000035357823 */ /* 0x102fe20000000024 */
[----:B------:R-:W-:Y:S01]  /*1470*/  FSETP.GE.AND P3, PT, |R54|, 9.010913848876953125, PT ;  /* 0x41102cb43600780b */ /* 0x000fe20003f66200 */
[----:B--2---:R-:W-:Y:S01]  /*1480*/  FMUL R56, R60, UR8 ;  /* 0x000000083c387c20 */ /* 0x004fe20008400000 */
[----:B------:R-:W-:Y:S01]  /*1490*/  FFMA R14, R13, R14, -0.33332768082618713379 ;  /* 0xbeaaa9ed0d0e7423 */ /* 0x000fe2000000000e */
[----:B------:R-:W0:Y:S01]  /*14a0*/  MUFU.EX2 R46, R46 ;  /* 0x0000002e002e7308 */ /* 0x000e220000000800 */
[----:B------:R-:W-:Y:S01]  /*14b0*/  FSEL R53, R53, 1, !P0 ;  /* 0x3f80000035357808 */ /* 0x000fe20004000000 */
[----:B---3--:R-:W-:Y:S01]  /*14c0*/  FFMA R61, R61, -2, R36 ;  /* 0xc00000003d3d7823 */ /* 0x008fe20000000024 */
[----:B------:R-:W-:Y:S01]  /*14d0*/  FFMA R13, R13, R14, RZ ;  /* 0x0000000e0d0d7223 */ /* 0x000fe200000000ff */
[----:B------:R-:W-:Y:S01]  /*14e0*/  FFMA R14, R49, R10, 0.5 ;  /* 0x3f000000310e7423 */ /* 0x000fe2000000000a */
[----:B------:R-:W-:Y:S01]  /*14f0*/  @!P2 LEA R18, P0, R20, R11, 0x2 ;  /* 0x0000000b1412a211 */ /* 0x000fe200078010ff */
[----:B------:R-:W-:Y:S01]  /*1500*/  BSSY B0, `(.L_x_29794) ;  /* 0x000002b000007945 */ /* 0x000fe20003800000 */
[----:B----4-:R-:W-:-:S02]  /*1510*/  FSEL R23, R61, 1, !P3 ;  /* 0x3f8000003d177808 */ /* 0x010fc40005800000 */
[--C-:B------:R-:W-:Y:S01]  /*1520*/  LOP3.LUT R61, R53, 0x80000000, R48.reuse, 0xb8, !PT ;  /* 0x80000000353d7812 */ /* 0x100fe200078eb830 */
[----:B------:R-:W-:Y:S01]  /*1530*/  @!P1 FFMA R61, R48, R51, R48 ;  /* 0x00000033303d9223 */ /* 0x000fe20000000030 */
[--C-:B------:R-:W-:Y:S01]  /*1540*/  LOP3.LUT R63, R23, 0x80000000, R54.reuse, 0xb8, !PT ;  /* 0x80000000173f7812 */ /* 0x100fe200078eb836 */
[----:B------:R-:W-:Y:S01]  /*1550*/  @!P4 FFMA R63, R54, R13, R54 ;  /* 0x0000000d363fc223 */ /* 0x000fe20000000036 */
[----:B------:R-:W-:Y:S01]  /*1560*/  @!P2 IADD3 R13, P1, R20, R7, RZ ;  /* 0x00000007140da210 */ /* 0x000fe20007f3e0ff */
[----:B------:R-:W-:Y:S01]  /*1570*/  FMUL R51, R14, R15 ;  /* 0x0000000f0e337220 */ /* 0x000fe20000400000 */
[----:B------:R-:W-:Y:S01]  /*1580*/  FMUL R53, R59, UR8 ;  /* 0x000000083b357c20 */ /* 0x000fe20008400000 */
[----:B------:R-:W-:Y:S01]  /*1590*/  @!P2 LEA.HI.X R19, R20, R12, R21, 0x2, P0 ;  /* 0x0000000c1413a211 */ /* 0x000fe200000f1415 */
[----:B0-----:R-:W-:Y:S01]  /*15a0*/  FADD R49, R46, 1 ;  /* 0x3f8000002e317421 */ /* 0x001fe20000000000 */
[----:B------:R-:W-:Y:S01]  /*15b0*/  @!P2 IADD3.X R23, R21, R6, RZ, P1, !PT ;  /* 0x000000061517a210 */ /* 0x000fe20000ffe4ff */
[----:B------:R-:W-:Y:S01]  /*15c0*/  FMUL R46, R58, UR8 ;  /* 0x000000083a2e7c20 */ /* 0x000fe20008400000 */
[----:B------:R-:W-:Y:S01]  /*15d0*/  FMUL R55, R51, UR8 ;  /* 0x0000000833377c20 */ /* 0x000fe20008400000 */
[----:B------:R-:W-:Y:S01]  /*15e0*/  @!P2 LEA R22, P1, R13, R11, 0x2 ;  /* 0x0000000b0d16a211 */ /* 0x000fe200078210ff */
[-C--:B------:R-:W-:Y:S01]  /*15f0*/  FFMA R15, R61, R10.reuse, 0.5 ;  /* 0x3f0000003d0f7423 */ /* 0x080fe2000000000a */
[----:B------:R-:W-:Y:S01]  /*1600*/  @!P2 F2FP.BF16.F32.PACK_AB R65, R56, R53 ;  /* 0x000000353841a23e */ /* 0x000fe200000010ff */
[----:B------:R-:W-:Y:S01]  /*1610*/  FFMA R48, R63, R10, 0.5 ;  /* 0x3f0000003f307423 */ /* 0x000fe2000000000a */
[----:B------:R-:W-:Y:S01]  /*1620*/  @!P2 LEA.HI.X R23, R13, R12, R23, 0x2, P1 ;  /* 0x0000000c0d17a211 */ /* 0x000fe200008f1417 */
[----:B------:R-:W-:Y:S01]  /*1630*/  FMUL R15, R15, R16 ;  /* 0x000000100f0f7220 */ /* 0x000fe20000400000 */
[----:B------:R-:W-:Y:S01]  /*1640*/  @!P2 F2FP.BF16.F32.PACK_AB R61, R55, R46 ;  /* 0x0000002e373da23e */ /* 0x000fe200000010ff */
[----:B------:R0:W-:Y:S01]  /*1650*/  @!P2 STG.E desc[UR10][R18.64], R65 ;  /* 0x000000411200a986 */ /* 0x0001e2000c10190a */
[----:B------:R-:W-:Y:S01]  /*1660*/  LEA R57, P0, R42, R57, 0x2 ;  /* 0x000000392a397211 */ /* 0x000fe200078010ff */
[----:B------:R-:W-:Y:S01]  /*1670*/  FMUL R16, R48, R17 ;  /* 0x0000001130107220 */ /* 0x000fe20000400000 */
[----:B------:R-:W-:Y:S01]  /*1680*/  FMUL R48, R38, R38 ;  /* 0x0000002626307220 */ /* 0x000fe20000400000 */
[----:B------:R1:W-:Y:S01]  /*1690*/  @!P2 STG.E desc[UR10][R22.64], R61 ;  /* 0x0000003d1600a986 */ /* 0x0003e2000c10190a */
[----:B------:R-:W-:Y:S01]  /*16a0*/  LEA.HI.X R14, R42, R47, R43, 0x2, P0 ;  /* 0x0000002f2a0e7211 */ /* 0x000fe200000f142b */
[----:B------:R-:W-:Y:S01]  /*16b0*/  FMUL R17, R15, UR8 ;  /* 0x000000080f117c20 */ /* 0x000fe20008400000 */
[----:B------:R1:W2:Y:S01]  /*16c0*/  MUFU.RCP R47, R49 ;  /* 0x00000031002f7308 */ /* 0x0002a20000001000 */
[----:B------:R-:W-:Y:S01]  /*16d0*/  LEA R13, P1, R57, UR4, 0x6 ;  /* 0x00000004390d7c11 */ /* 0x000fe2000f8230ff */
[----:B------:R-:W-:-:S03]  /*16e0*/  FMUL R54, R39, UR8 ;  /* 0x0000000827367c20 */ /* 0x000fc60008400000 */
[----:B------:R-:W-:Y:S01]  /*16f0*/  LEA.HI.X R14, R57, UR5, R14, 0x6, P1 ;  /* 0x00000005390e7c11 */ /* 0x000fe200088f340e */
[----:B------:R-:W-:Y:S01]  /*1700*/  FMUL R57, R50, UR8 ;  /* 0x0000000832397c20 */ /* 0x000fe20008400000 */
[----:B0-----:R-:W-:Y:S01]  /*1710*/  FMUL R18, R16, UR8 ;  /* 0x0000000810127c20 */ /* 0x001fe20008400000 */
[----:B------:R-:W-:Y:S06]  /*1720*/  @P2 BRA `(.L_x_29795) ;  /* 0x0000000000202947 */ /* 0x000fec0003800000 */
[----:B------:R-:W-:-:S04]  /*1730*/  LOP3.LUT R19, R40, 0xfffffffe, RZ, 0xc0, !PT ;  /* 0xfffffffe28137812 */ /* 0x000fc800078ec0ff */
[----:B------:R-:W-:Y:S02]  /*1740*/  IADD3 R52, P0, R19, R20, RZ ;  /* 0x0000001413347210 */ /* 0x000fe40007f1e0ff */
[----:B------:R-:W-:-:S05]  /*1750*/  LOP3.LUT R19, R41, 0x3fffffff, RZ, 0xc0, !PT ;  /* 0x3fffffff29137812 */ /* 0x000fca00078ec0ff */
[----:B------:R-:W-:Y:S01]  /*1760*/  IMAD.X R19, R19, 0x1, R21, P0 ;  /* 0x0000000113137824 */ /* 0x000fe200000e0615 */
[----:B-1----:R-:W-:-:S04]  /*1770*/  LEA R22, P0, R52, R11, 0x2 ;  /* 0x0000000b34167211 */ /* 0x002fc800078010ff */
[----:B------:R-:W-:Y:S02]  /*1780*/  LEA.HI.X R23, R52, R12, R19, 0x2, P0 ;  /* 0x0000000c34177211 */ /* 0x000fe400000f1413 */
[----:B------:R-:W-:-:S05]  /*1790*/  F2FP.BF16.F32.PACK_AB R19, R54, R57 ;  /* 0x000000393613723e */ /* 0x000fca00000010ff */
[----:B------:R0:W-:Y:S02]  /*17a0*/  STG.E desc[UR10][R22.64], R19 ;  /* 0x0000001316007986 */ /* 0x0001e4000c10190a */
.L_x_29795:
[----:B------:R-:W-:Y:S05]  /*17b0*/  BSYNC B0 ;  /* 0x0000000000007941 */ /* 0x000fea0003800000 */
.L_x_29794:
[----:B------:R-:W-:Y:S04]  /*17c0*/  BSSY B0, `(.L_x_29796) ;  /* 0x0000009000007945 */ /* 0x000fe80003800000 */
[----:B------:R-:W-:Y:S05]  /*17d0*/  @P2 BRA `(.L_x_29797) ;  /* 0x00000000001c2947 */ /* 0x000fea0003800000 */
[----:B------:R-:W-:-:S04]  /*17e0*/  IMAD.WIDE.U32 R20, R7, 0x3, R20 ;  /* 0x0000000307147825 */ /* 0x000fc800078e0014 */
[----:B0-----:R-:W-:Y:S01]  /*17f0*/  IMAD R19, R6, 0x3, RZ ;  /* 0x0000000306137824 */ /* 0x001fe200078e02ff */
[----:B-1----:R-:W-:-:S03]  /*1800*/  LEA R22, P0, R20, R11, 0x2 ;  /* 0x0000000b14167211 */ /* 0x002fc600078010ff */
[----:B------:R-:W-:-:S05]  /*1810*/  IMAD.IADD R19, R21, 0x1, R19 ;  /* 0x0000000115137824 */ /* 0x000fca00078e0213 */
[----:B------:R-:W-:Y:S02]  /*1820*/  LEA.HI.X R23, R20, R12, R19, 0x2, P0 ;  /* 0x0000000c14177211 */ /* 0x000fe400000f1413 */
[----:B------:R-:W-:-:S05]  /*1830*/  F2FP.BF16.F32.PACK_AB R19, R18, R17 ;  /* 0x000000111213723e */ /* 0x000fca00000010ff */
[----:B------:R3:W-:Y:S02]  /*1840*/  STG.E desc[UR10][R22.64], R19 ;  /* 0x0000001316007986 */ /* 0x0007e4000c10190a */
.L_x_29797:
[----:B------:R-:W-:Y:S05]  /*1850*/  BSYNC B0 ;  /* 0x0000000000007941 */ /* 0x000fea0003800000 */
.L_x_29796:
[----:B-----5:R-:W-:Y:S01]  /*1860*/  FMUL R21, R24, 0.035677410662174224854 ;  /* 0x3d12227a18157820 */ /* 0x020fe20000400000 */
[----:B0--3--:R-:W-:Y:S01]  /*1870*/  FFMA R19, R48, R26, -0.052303962409496307373 ;  /* 0xbd563cae30137423 */ /* 0x009fe2000000001a */
[----:B-1----:R-:W-:Y:S01]  /*1880*/  FMUL R22, R35, 0.035677410662174224854 ;  /* 0x3d12227a23167820 */ /* 0x002fe20000400000 */
[----:B------:R-:W-:Y:S01]  /*1890*/  FSETP.GE.AND P1, PT, |R38|, 0.60000002384185791016, PT ;  /* 0x3f19999a2600780b */ /* 0x000fe20003f26200 */
[-C--:B------:R-:W-:Y:S01]  /*18a0*/  FFMA R21, R21, R24.reuse, 0.79788458347320556641 ;  /* 0x3f4c422a15157423 */ /* 0x080fe20000000018 */
[----:B------:R-:W-:Y:S01]  /*18b0*/  FFMA R19, R48, R19, 0.1331529766321182251 ;  /* 0x3e08594130137423 */ /* 0x000fe20000000013 */
[----:B------:R-:W-:Y:S01]  /*18c0*/  FFMA R22, R22, R35, 0.79788458347320556641 ;  /* 0x3f4c422a16167423 */ /* 0x000fe20000000023 */
[----:B--2---:R-:W-:Y:S01]  /*18d0*/  FFMA R47, R47, -2, R36 ;  /* 0xc00000002f2f7823 */ /* 0x004fe20000000024 */
[----:B------:R-:W-:Y:S01]  /*18e0*/  FMUL R20, R21, R24 ;  /* 0x0000001815147220 */ /* 0x000fe20000400000 */
[----:B------:R-:W-:Y:S01]  /*18f0*/  FSETP.GE.AND P0, PT, |R38|, 9.010913848876953125, PT ;  /* 0x41102cb42600780b */ /* 0x000fe20003f06200 */
[----:B------:R-:W-:Y:S01]  /*1900*/  FFMA R19, R48, R19, -0.33332768082618713379 ;  /* 0xbeaaa9ed30137423 */ /* 0x000fe20000000013 */
[----:B------:R-:W-:Y:S01]  /*1910*/  FMUL R21, R22, R35 ;  /* 0x0000002316157220 */ /* 0x000fe20000400000 */
[----:B------:R-:W-:Y:S01]  /*1920*/  FMUL R23, |R20|, 2.8853900432586669922 ;  /* 0x4038aa3b14177820 */ /* 0x000fe20000400200 */
[----:B------:R-:W-:Y:S01]  /*1930*/  FSEL R47, R47, 1, !P0 ;  /* 0x3f8000002f2f7808 */ /* 0x000fe20004000000 */
[----:B------:R-:W-:Y:S01]  /*1940*/  FFMA R19, R48, R19, RZ ;  /* 0x0000001330137223 */ /* 0x000fe200000000ff */
[----:B------:R-:W-:Y:S01]  /*1950*/  FMUL R22, R21, R21 ;  /* 0x0000001515167220 */ /* 0x000fe20000400000 */
[----:B------:R-:W-:Y:S01]  /*1960*/  FMUL R48, R20, R20 ;  /* 0x0000001414307220 */ /* 0x000fe20000400000 */
[--C-:B------:R-:W-:Y:S01]  /*1970*/  LOP3.LUT R47, R47, 0x80000000, R38.reuse, 0xb8, !PT ;  /* 0x800000002f2f7812 */ /* 0x100fe200078eb826 */
[----:B------:R-:W0:Y:S01]  /*1980*/  MUFU.EX2 R23, R23 ;  /* 0x0000001700177308 */ /* 0x000e220000000800 */
[----:B------:R-:W-:Y:S01]  /*1990*/  @!P1 FFMA R47, R38, R19, R38 ;  /* 0x00000013262f9223 */ /* 0x000fe20000000026 */
[----:B------:R-:W-:Y:S01]  /*19a0*/  FFMA R19, R22, R26, -0.052303962409496307373 ;  /* 0xbd563cae16137423 */ /* 0x000fe2000000001a */
[----:B------:R-:W-:-:S02]  /*19b0*/  FSETP.GE.AND P1, PT, |R20|, 0.60000002384185791016, PT ;  /* 0x3f19999a1400780b */ /* 0x000fc40003f26200 */
[----:B------:R-:W-:Y:S01]  /*19c0*/  FSETP.GE.AND P0, PT, |R20|, 9.010913848876953125, PT ;  /* 0x41102cb41400780b */ /* 0x000fe20003f06200 */
[C---:B------:R-:W-:Y:S01]  /*19d0*/  FFMA R19, R22.reuse, R19, 0.1331529766321182251 ;  /* 0x3e08594116137423 */ /* 0x040fe20000000013 */
[----:B------:R-:W-:Y:S01]  /*19e0*/  FFMA R47, R47, R10, 0.5 ;  /* 0x3f0000002f2f7423 */ /* 0x000fe2000000000a */
[----:B------:R-:W-:Y:S02]  /*19f0*/  F2F.BF16.F32 R53, R53 ;  /* 0x0000003500357304 */ /* 0x000fe40000202000 */
[----:B------:R-:W-:-:S04]  /*1a00*/  FFMA R19, R22, R19, -0.33332768082618713379 ;  /* 0xbeaaa9ed16137423 */ /* 0x000fc80000000013 */
[----:B------:R-:W-:Y:S01]  /*1a10*/  FFMA R38, R22, R19, RZ ;  /* 0x0000001316267223 */ /* 0x000fe200000000ff */
[C---:B------:R-:W-:Y:S01]  /*1a20*/  FFMA R19, R48.reuse, R26, -0.052303962409496307373 ;  /* 0xbd563cae30137423 */ /* 0x040fe2000000001a */
[----:B------:R-:W-:Y:S01]  /*1a30*/  FMUL R22, |R21|, 2.8853900432586669922 ;  /* 0x4038aa3b15167820 */ /* 0x000fe20000400200 */
[----:B0-----:R-:W-:Y:S02]  /*1a40*/  FADD R33, R23, 1 ;  /* 0x3f80000017217421 */ /* 0x001fe40000000000 */
[----:B------:R-:W-:-:S03]  /*1a50*/  FFMA R19, R48, R19, 0.1331529766321182251 ;  /* 0x3e08594130137423 */ /* 0x000fc60000000013 */
[----:B------:R-:W-:Y:S01]  /*1a60*/  MUFU.EX2 R22, R22 ;  /* 0x0000001600167308 */ /* 0x000fe20000000800 */
[----:B------:R-:W-:-:S04]  /*1a70*/  FFMA R19, R48, R19, -0.33332768082618713379 ;  /* 0xbeaaa9ed30137423 */ /* 0x000fc80000000013 */
[----:B------:R-:W-:-:S03]  /*1a80*/  FFMA R19, R48, R19, RZ ;  /* 0x0000001330137223 */ /* 0x000fc600000000ff */
[----:B------:R-:W0:Y:S02]  /*1a90*/  MUFU.RCP R33, R33 ;  /* 0x0000002100217308 */ /* 0x000e240000001000 */
[----:B0-----:R-:W-:-:S05]  /*1aa0*/  FFMA R23, R33, -2, R36 ;  /* 0xc000000021177823 */ /* 0x001fca0000000024 */
[----:B------:R-:W-:Y:S02]  /*1ab0*/  FSEL R23, R23, 1, !P0 ;  /* 0x3f80000017177808 */ /* 0x000fe40004000000 */
[----:B------:R-:W-:Y:S02]  /*1ac0*/  FSETP.GE.AND P0, PT, |R21|, 9.010913848876953125, PT ;  /* 0x41102cb41500780b */ /* 0x000fe40003f06200 */
[--C-:B------:R-:W-:Y:S01]  /*1ad0*/  LOP3.LUT R23, R23, 0x80000000, R20.reuse, 0xb8, !PT ;  /* 0x8000000017177812 */ /* 0x100fe200078eb814 */
[----:B------:R-:W-:Y:S01]  /*1ae0*/  @!P1 FFMA R23, R20, R19, R20 ;  /* 0x0000001314179223 */ /* 0x000fe20000000014 */
[----:B------:R-:W-:Y:S01]  /*1af0*/  FMUL R20, R25, 0.035677410662174224854 ;  /* 0x3d12227a19147820 */ /* 0x000fe20000400000 */
[----:B------:R-:W-:Y:S01]  /*1b00*/  FADD R19, R22, 1 ;  /* 0x3f80000016137421 */ /* 0x000fe20000000000 */
[----:B------:R-:W-:Y:S01]  /*1b10*/  FSETP.GE.AND P1, PT, |R21|, 0.60000002384185791016, PT ;  /* 0x3f19999a1500780b */ /* 0x000fe20003f26200 */
[----:B------:R-:W-:Y:S01]  /*1b20*/  FFMA R23, R23, R10, 0.5 ;  /* 0x3f00000017177423 */ /* 0x000fe2000000000a */
[----:B------:R-:W-:-:S03]  /*1b30*/  FFMA R20, R20, R25, 0.79788458347320556641 ;  /* 0x3f4c422a14147423 */ /* 0x000fc60000000019 */
[----:B------:R-:W0:Y:S01]  /*1b40*/  MUFU.RCP R19, R19 ;  /* 0x0000001300137308 */ /* 0x000e220000001000 */
[----:B------:R-:W-:-:S04]  /*1b50*/  FMUL R48, R20, R25 ;  /* 0x0000001914307220 */ /* 0x000fc80000400000 */
[----:B------:R-:W-:-:S06]  /*1b60*/  FMUL R22, |R48|, 2.8853900432586669922 ;  /* 0x4038aa3b30167820 */ /* 0x000fcc0000400200 */
[----:B------:R-:W1:Y:S01]  /*1b70*/  MUFU.EX2 R22, R22 ;  /* 0x0000001600167308 */ /* 0x000e620000000800 */
[----:B0-----:R-:W-:-:S05]  /*1b80*/  FFMA R20, R19, -2, R36 ;  /* 0xc000000013147823 */ /* 0x001fca0000000024 */
[----:B------:R-:W-:Y:S02]  /*1b90*/  FSEL R20, R20, 1, !P0 ;  /* 0x3f80000014147808 */ /* 0x000fe40004000000 */
[----:B------:R-:W-:Y:S02]  /*1ba0*/  FSETP.GE.AND P0, PT, |R48|, 9.010913848876953125, PT ;  /* 0x41102cb43000780b */ /* 0x000fe40003f06200 */
[--C-:B------:R-:W-:Y:S01]  /*1bb0*/  LOP3.LUT R49, R20, 0x80000000, R21.reuse, 0xb8, !PT ;  /* 0x8000000014317812 */ /* 0x100fe200078eb815 */
[----:B------:R-:W-:Y:S01]  /*1bc0*/  @!P1 FFMA R49, R21, R38, R21 ;  /* 0x0000002615319223 */ /* 0x000fe20000000015 */
[----:B-1----:R-:W-:Y:S01]  /*1bd0*/  FADD R33, R22, 1 ;  /* 0x3f80000016217421 */ /* 0x002fe20000000000 */
[C---:B------:R-:W-:Y:S01]  /*1be0*/  FMUL R38, R48.reuse, R48 ;  /* 0x0000003030267220 */ /* 0x040fe20000400000 */
[----:B------:R-:W-:-:S03]  /*1bf0*/  FSETP.GE.AND P1, PT, |R48|, 0.60000002384185791016, PT ;  /* 0x3f19999a3000780b */ /* 0x000fc60003f26200 */
[C---:B------:R-:W-:Y:S01]  /*1c00*/  FFMA R19, R38.reuse, R26, -0.052303962409496307373 ;  /* 0xbd563cae26137423 */ /* 0x040fe2000000001a */
[----:B------:R-:W0:Y:S03]  /*1c10*/  MUFU.RCP R33, R33 ;  /* 0x0000002100217308 */ /* 0x000e260000001000 */
[----:B------:R-:W-:-:S04]  /*1c20*/  FFMA R19, R38, R19, 0.1331529766321182251 ;  /* 0x3e08594126137423 */ /* 0x000fc80000000013 */
[----:B------:R-:W-:-:S04]  /*1c30*/  FFMA R19, R38, R19, -0.33332768082618713379 ;  /* 0xbeaaa9ed26137423 */ /* 0x000fc80000000013 */
[----:B------:R-:W-:Y:S01]  /*1c40*/  FFMA R19, R38, R19, RZ ;  /* 0x0000001326137223 */ /* 0x000fe200000000ff */
[----:B0-----:R-:W-:-:S05]  /*1c50*/  FFMA R20, R33, -2, R36 ;  /* 0xc000000021147823 */ /* 0x001fca0000000024 */
[----:B------:R-:W-:Y:S02]  /*1c60*/  FSEL R21, R20, 1, !P0 ;  /* 0x3f80000014157808 */ /* 0x000fe40004000000 */
[----:B------:R0:W1:Y:S02]  /*1c70*/  F2F.BF16.F32 R20, R46 ;  /* 0x0000002e00147304 */ /* 0x0000640000202000 */
[--C-:B------:R-:W-:Y:S01]  /*1c80*/  LOP3.LUT R33, R21, 0x80000000, R48.reuse, 0xb8, !PT ;  /* 0x8000000015217812 */ /* 0x100fe200078eb830 */
[----:B------:R-:W-:Y:S01]  /*1c90*/  @!P1 FFMA R33, R48, R19, R48 ;  /* 0x0000001330219223 */ /* 0x000fe20000000030 */
[----:B------:R-:W-:-:S04]  /*1ca0*/  FMUL R19, R28, 0.035677410662174224854 ;  /* 0x3d12227a1c137820 */ /* 0x000fc80000400000 */
[----:B------:R-:W-:Y:S01]  /*1cb0*/  FFMA R19, R19, R28, 0.79788458347320556641 ;  /* 0x3f4c422a13137423 */ /* 0x000fe2000000001c */
[----:B0-----:R-:W-:-:S03]  /*1cc0*/  FMUL R46, R29, 0.035677410662174224854 ;  /* 0x3d12227a1d2e7820 */ /* 0x001fc60000400000 */
[----:B------:R-:W-:Y:S01]  /*1cd0*/  FMUL R22, R19, R28 ;  /* 0x0000001c13167220 */ /* 0x000fe20000400000 */
[----:B------:R-:W-:Y:S01]  /*1ce0*/  FFMA R46, R46, R29, 0.79788458347320556641 ;  /* 0x3f4c422a2e2e7423 */ /* 0x000fe2000000001d */
[----:B------:R-:W0:Y:S01]  /*1cf0*/  F2F.BF16.F32 R19, R57 ;  /* 0x0000003900137304 */ /* 0x000e220000202000 */
[----:B-1----:R-:W-:-:S04]  /*1d00*/  IMAD.WIDE.U32 R20, R20, 0x10000, RZ ;  /* 0x0001000014147825 */ /* 0x002fc800078e00ff */
[----:B------:R-:W-:Y:S01]  /*1d10*/  FMUL R48, |R22|, 2.8853900432586669922 ;  /* 0x4038aa3b16307820 */ /* 0x000fe20000400200 */
[----:B------:R-:W-:Y:S01]  /*1d20*/  FMUL R46, R46, R29 ;  /* 0x0000001d2e2e7220 */ /* 0x000fe20000400000 */
[----:B------:R-:W-:Y:S02]  /*1d30*/  FSETP.GE.AND P1, PT, |R22|, 0.60000002384185791016, PT ;  /* 0x3f19999a1600780b */ /* 0x000fe40003f26200 */
[----:B------:R-:W-:Y:S01]  /*1d40*/  LOP3.LUT R38, R20, R53, RZ, 0xfc, !PT ;  /* 0x0000003514267212 */ /* 0x000fe200078efcff */
[C---:B------:R-:W-:Y:S01]  /*1d50*/  FMUL R53, R22.reuse, R22 ;  /* 0x0000001616357220 */ /* 0x040fe20000400000 */
[----:B------:R-:W1:Y:S01]  /*1d60*/  MUFU.EX2 R48, R48 ;  /* 0x0000003000307308 */ /* 0x000e620000000800 */
[----:B------:R-:W-:Y:S02]  /*1d70*/  FSETP.GE.AND P0, PT, |R22|, 9.010913848876953125, PT ;  /* 0x41102cb41600780b */ /* 0x000fe40003f06200 */
[----:B------:R-:W-:Y:S01]  /*1d80*/  FFMA R20, R53, R26, -0.052303962409496307373 ;  /* 0xbd563cae35147423 */ /* 0x000fe2000000001a */
[----:B0-----:R-:W-:-:S03]  /*1d90*/  LOP3.LUT R19, R21, R19, RZ, 0xfc, !PT ;  /* 0x0000001315137212 */ /* 0x001fc600078efcff */
[----:B------:R-:W-:-:S04]  /*1da0*/  FFMA R20, R53, R20, 0.1331529766321182251 ;  /* 0x3e08594135147423 */ /* 0x000fc80000000014 */
[----:B------:R-:W-:-:S04]  /*1db0*/  FFMA R20, R53, R20, -0.33332768082618713379 ;  /* 0xbeaaa9ed35147423 */ /* 0x000fc80000000014 */
[----:B------:R-:W-:Y:S01]  /*1dc0*/  FFMA R53, R53, R20, RZ ;  /* 0x0000001435357223 */ /* 0x000fe200000000ff */
[----:B-1----:R-:W-:Y:S01]  /*1dd0*/  FADD R21, R48, 1 ;  /* 0x3f80000030157421 */ /* 0x002fe20000000000 */
[----:B------:R-:W-:-:S05]  /*1de0*/  FMUL R48, |R46|, 2.8853900432586669922 ;  /* 0x4038aa3b2e307820 */ /* 0x000fca0000400200 */
[----:B------:R-:W0:Y:S08]  /*1df0*/  MUFU.RCP R21, R21 ;  /* 0x0000001500157308 */ /* 0x000e300000001000 */
[----:B------:R-:W1:Y:S01]  /*1e00*/  MUFU.EX2 R48, R48 ;  /* 0x0000003000307308 */ /* 0x000e620000000800 */
[----:B0-----:R-:W-:Y:S01]  /*1e10*/  FFMA R20, R21, -2, R36 ;  /* 0xc000000015147823 */ /* 0x001fe20000000024 */
[----:B------:R-:W-:-:S04]  /*1e20*/  FMUL R21, R46, R46 ;  /* 0x0000002e2e157220 */ /* 0x000fc80000400000 */
[----:B------:R-:W-:Y:S01]  /*1e30*/  FSEL R61, R20, 1, !P0 ;  /* 0x3f800000143d7808 */ /* 0x000fe20004000000 */
[----:B------:R-:W-:Y:S01]  /*1e40*/  FFMA R20, R21, R26, -0.052303962409496307373 ;  /* 0xbd563cae15147423 */ /* 0x000fe2000000001a */
[----:B------:R-:W-:Y:S01]  /*1e50*/  FSETP.GE.AND P0, PT, |R46|, 9.010913848876953125, PT ;  /* 0x41102cb42e00780b */ /* 0x000fe20003f06200 */
[----:B-1----:R-:W-:Y:S01]  /*1e60*/  FADD R52, R48, 1 ;  /* 0x3f80000030347421 */ /* 0x002fe20000000000 */
[--C-:B------:R-:W-:Y:S01]  /*1e70*/  LOP3.LUT R61, R61, 0x80000000, R22.reuse, 0xb8, !PT ;  /* 0x800000003d3d7812 */ /* 0x100fe200078eb816 */
[----:B------:R-:W-:Y:S01]  /*1e80*/  @!P1 FFMA R61, R22, R53, R22 ;  /* 0x00000035163d9223 */ /* 0x000fe20000000016 */
[----:B------:R-:W-:Y:S01]  /*1e90*/  FSETP.GE.AND P1, PT, |R46|, 0.60000002384185791016, PT ;  /* 0x3f19999a2e00780b */ /* 0x000fe20003f26200 */
[----:B------:R0:W1:Y:S01]  /*1ea0*/  MUFU.RCP R57, R52 ;  /* 0x0000003400397308 */ /* 0x0000620000001000 */
[----:B------:R-:W-:-:S04]  /*1eb0*/  FFMA R20, R21, R20, 0.1331529766321182251 ;  /* 0x3e08594115147423 */ /* 0x000fc80000000014 */
[----:B------:R-:W-:-:S04]  /*1ec0*/  FFMA R20, R21, R20, -0.33332768082618713379 ;  /* 0xbeaaa9ed15147423 */ /* 0x000fc80000000014 */
[----:B------:R-:W-:Y:S01]  /*1ed0*/  FFMA R21, R21, R20, RZ ;  /* 0x0000001415157223 */ /* 0x000fe200000000ff */
[----:B------:R-:W-:Y:S01]  /*1ee0*/  FMUL R20, R23, R24 ;  /* 0x0000001817147220 */ /* 0x000fe20000400000 */
[----:B0-----:R-:W-:Y:S01]  /*1ef0*/  FMUL R52, R47, R34 ;  /* 0x000000222f347220 */ /* 0x001fe20000400000 */
[----:B-1----:R-:W-:-:S05]  /*1f00*/  FFMA R57, R57, -2, R36 ;  /* 0xc000000039397823 */ /* 0x002fca0000000024 */
        /* <DEDUP_REMOVED lines=32> */
[----:B------:R-:W-:-:S04]  /*2110*/  FFMA R21, R46, R26, -0.052303962409496307373 ;  /* 0xbd563cae2e157423 */ /* 0x000fc8000000001a */
[----:B------:R-:W-:Y:S01]  /*2120*/  FFMA R21, R46, R21, 0.1331529766321182251 ;  /* 0x3e0859412e157423 */ /* 0x000fe20000000015 */
[----:B------:R-:W-:Y:S01]  /*2130*/  FSEL R53, R36, 1, !P0 ;  /* 0x3f80000024357808 */ /* 0x000fe20004000000 */
[-C--:B------:R-:W-:Y:S02]  /*2140*/  FFMA R36, R33, R10.reuse, 0.5 ;  /* 0x3f00000021247423 */ /* 0x080fe4000000000a */
[----:B------:R-:W-:Y:S02]  /*2150*/  FFMA R21, R46, R21, -0.33332768082618713379 ;  /* 0xbeaaa9ed2e157423 */ /* 0x000fe40000000015 */
[----:B------:R-:W-:Y:S01]  /*2160*/  FMUL R25, R36, R25 ;  /* 0x0000001924197220 */ /* 0x000fe20000400000 */
[----:B------:R-:W-:Y:S01]  /*2170*/  FFMA R36, R63, R10, 0.5 ;  /* 0x3f0000003f247423 */ /* 0x000fe2000000000a */
[----:B------:R-:W-:Y:S01]  /*2180*/  FFMA R23, R46, R21, RZ ;  /* 0x000000152e177223 */ /* 0x000fe200000000ff */
[--C-:B------:R-:W-:Y:S02]  /*2190*/  LOP3.LUT R21, R53, 0x80000000, R22.reuse, 0xb8, !PT ;  /* 0x8000000035157812 */ /* 0x100fe400078eb816 */
[----:B------:R-:W-:Y:S01]  /*21a0*/  FMUL R29, R36, R29 ;  /* 0x0000001d241d7220 */ /* 0x000fe20000400000 */
[----:B------:R-:W-:Y:S01]  /*21b0*/  @!P1 FFMA R21, R22, R23, R22 ;  /* 0x0000001716159223 */ /* 0x000fe20000000016 */
[----:B------:R-:W-:Y:S01]  /*21c0*/  SHF.R.U32.HI R22, RZ, 0x3, R9 ;  /* 0x00000003ff167819 */ /* 0x000fe20000011609 */
[----:B------:R-:W-:Y:S01]  /*21d0*/  IMAD.SHL.U32 R23, R40, 0x2, RZ ;  /* 0x0000000228177824 */ /* 0x000fe200078e00ff */
[----:B------:R-:W-:-:S02]  /*21e0*/  ISETP.GE.U32.AND P1, PT, R27, R4, PT ;  /* 0x000000041b00720c */ /* 0x000fc40003f26070 */
[----:B------:R-:W-:Y:S02]  /*21f0*/  LOP3.LUT R24, R22, 0x1c, RZ, 0xc0, !PT ;  /* 0x0000001c16187812 */ /* 0x000fe400078ec0ff */
[----:B------:R-:W-:Y:S02]  /*2200*/  IADD3 R27, R5, 0x2, RZ ;  /* 0x00000002051b7810 */ /* 0x000fe40007ffe0ff */
[----:B------:R-:W-:Y:S02]  /*2210*/  IADD3 R53, -R24, R9, RZ ;  /* 0x0000000918357210 */ /* 0x000fe40007ffe1ff */
[----:B------:R-:W-:Y:S01]  /*2220*/  ISETP.GE.U32.AND P0, PT, R27, R4, PT ;  /* 0x000000041b00720c */ /* 0x000fe20003f06070 */
[----:B------:R-:W-:Y:S01]  /*2230*/  FFMA R27, R61, R10, 0.5 ;  /* 0x3f0000003d1b7423 */ /* 0x000fe2000000000a */
[----:B------:R-:W-:Y:S01]  /*2240*/  LOP3.LUT R23, R23, 0xfffffffc, RZ, 0xc0, !PT ;  /* 0xfffffffc17177812 */ /* 0x000fe200078ec0ff */
[----:B------:R-:W-:Y:S02]  /*2250*/  VIADD R26, R53, 0x1e ;  /* 0x0000001e351a7836 */ /* 0x000fe40000000000 */
[----:B------:R-:W-:Y:S01]  /*2260*/  FMUL R27, R27, R28 ;  /* 0x0000001c1b1b7220 */ /* 0x000fe20000400000 */
[----:B------:R-:W-:-:S02]  /*2270*/  SHF.L.U64.HI R28, R40, 0x1, R41 ;  /* 0x00000001281c7819 */ /* 0x000fc40000010229 */
[----:B------:R-:W-:-:S04]  /*2280*/  LOP3.LUT R26, R26, 0x1f, RZ, 0xc0, !PT ;  /* 0x0000001f1a1a7812 */ /* 0x000fc800078ec0ff */
[C---:B------:R-:W-:Y:S02]  /*2290*/  ISETP.LT.U32.AND P0, PT, R26.reuse, R3, !P0 ;  /* 0x000000031a00720c */ /* 0x040fe40004701070 */
[----:B------:R-:W-:-:S04]  /*22a0*/  IADD3 R32, P2, P3, R26, R32, R23 ;  /* 0x000000201a207210 */ /* 0x000fc80007b5e017 */
[----:B------:R-:W-:Y:S01]  /*22b0*/  IADD3.X R33, RZ, R37, R28, P2, P3 ;  /* 0x00000025ff217210 */ /* 0x000fe200017e641c */
[-C--:B------:R-:W-:Y:S01]  /*22c0*/  FFMA R34, R49, R10.reuse, 0.5 ;  /* 0x3f00000031227423 */ /* 0x080fe2000000000a */
[----:B------:R-:W-:-:S05]  /*22d0*/  FFMA R49, R57, R10, 0.5 ;  /* 0x3f00000039317423 */ /* 0x000fca000000000a */
[----:B------:R-:W-:-:S04]  /*22e0*/  @P0 IMAD.WIDE.U32 R36, R7, 0x5, R32 ;  /* 0x0000000507240825 */ /* 0x000fc800078e0020 */
[----:B------:R-:W-:Y:S01]  /*22f0*/  @P0 IMAD R47, R6, 0x5, RZ ;  /* 0x00000005062f0824 */ /* 0x000fe200078e02ff */
[----:B------:R-:W-:Y:S01]  /*2300*/  @P0 LEA R46, P2, R36, R2, 0x3 ;  /* 0x00000002242e0211 */ /* 0x000fe200078418ff */
[----:B------:R-:W-:Y:S02]  /*2310*/  FMUL R57, R34, R35 ;  /* 0x0000002322397220 */ /* 0x000fe40000400000 */
[----:B------:R-:W-:Y:S01]  /*2320*/  @P0 IMAD.IADD R37, R47, 0x1, R37 ;  /* 0x000000012f250824 */ /* 0x000fe200078e0225 */
[----:B------:R-:W-:Y:S01]  /*2330*/  @P0 MOV R35, R33 ;  /* 0x0000002100230202 */ /* 0x000fe20000000f00 */
[----:B------:R-:W-:Y:S02]  /*2340*/  @P0 IMAD.MOV.U32 R34, RZ, RZ, R32 ;  /* 0x000000ffff220224 */ /* 0x000fe400078e0020 */
[----:B------:R-:W-:Y:S01]  /*2350*/  FMUL R30, R49, R30 ;  /* 0x0000001e311e7220 */ /* 0x000fe20000400000 */
[----:B------:R-:W-:Y:S02]  /*2360*/  @P0 LEA.HI.X R47, R36, R0, R37, 0x3, P2 ;  /* 0x00000000242f0211 */ /* 0x000fe400010f1c25 */
[----:B------:R-:W-:Y:S01]  /*2370*/  CS2R R36, SRZ ;  /* 0x0000000000247805 */ /* 0x000fe2000001ff00 */
[----:B------:R-:W-:-:S04]  /*2380*/  @P0 IMAD.WIDE.U32 R34, R7, 0x6, R34 ;  /* 0x0000000607220825 */ /* 0x000fc800078e0022 */
[----:B------:R-:W-:Y:S01]  /*2390*/  @P0 IMAD R49, R6, 0x6, RZ ;  /* 0x0000000606310824 */ /* 0x000fe200078e02ff */
[----:B------:R0:W5:Y:S01]  /*23a0*/  @P0 LDG.E.64 R36, desc[UR10][R46.64] ;  /* 0x0000000a2e240981 */ /* 0x000162000c1e1b00 */
[----:B------:R-:W-:Y:S02]  /*23b0*/  @P0 LEA R48, P2, R34, R2, 0x3 ;  /* 0x0000000222300211 */ /* 0x000fe400078418ff */
[----:B------:R-:W-:Y:S01]  /*23c0*/  @P0 IMAD.IADD R35, R49, 0x1, R35 ;  /* 0x0000000131230824 */ /* 0x000fe200078e0223 */
[----:B------:R-:W-:-:S04]  /*23d0*/  FMNMX R59, RZ, |R59|, !PT ;  /* 0x4000003bff3b7209 */ /* 0x000fc80007800000 */
[----:B------:R-:W-:Y:S02]  /*23e0*/  @P0 LEA.HI.X R49, R34, R0, R35, 0x3, P2 ;  /* 0x0000000022310211 */ /* 0x000fe400010f1c23 */
[----:B0-----:R-:W-:Y:S02]  /*23f0*/  @P0 SHF.R.U32.HI R46, RZ, 0x1, R9 ;  /* 0x00000001ff2e0819 */ /* 0x001fe40000011609 */
[----:B------:R-:W-:Y:S02]  /*2400*/  FMNMX R61, |R60|, R59, !PT ;  /* 0x0000003b3c3d7209 */ /* 0x000fe40007800200 */
[----:B------:R-:W-:Y:S02]  /*2410*/  @P0 IADD3 R35, P2, R32, R23, RZ ;  /* 0x0000001720230210 */ /* 0x000fe40007f5e0ff */
[----:B------:R-:W-:Y:S02]  /*2420*/  @P0 LOP3.LUT R59, R46, 0x70, RZ, 0xc0, !PT ;  /* 0x000000702e3b0812 */ /* 0x000fe400078ec0ff */
[----:B------:R-:W-:Y:S01]  /*2430*/  @P0 SHF.L.U64.HI R47, R7, 0x2, R6 ;  /* 0x00000002072f0819 */ /* 0x000fe20000010206 */
[----:B------:R-:W-:Y:S01]  /*2440*/  @P0 IMAD.X R33, R33, 0x1, R28, P2 ;  /* 0x0000000121210824 */ /* 0x000fe200010e061c */
[----:B------:R-:W-:-:S02]  /*2450*/  @P0 SHF.L.U32 R46, R7, 0x2, RZ ;  /* 0x00000002072e0819 */ /* 0x000fc400000006ff */
[----:B------:R-:W-:-:S03]  /*2460*/  @P0 LEA R32, P2, R35, R2, 0x3 ;  /* 0x0000000223200211 */ /* 0x000fc600078418ff */
[----:B------:R-:W-:Y:S01]  /*2470*/  @P0 IMAD.WIDE.U32 R46, R59, R7, R46 ;  /* 0x000000073b2e0225 */ /* 0x000fe200078e002e */
[----:B------:R-:W-:Y:S02]  /*2480*/  @P0 LEA.HI.X R33, R35, R0, R33, 0x3, P2 ;  /* 0x0000000023210211 */ /* 0x000fe400010f1c21 */
[----:B------:R-:W-:Y:S01]  /*2490*/  CS2R R34, SRZ ;  /* 0x0000000000227805 */ /* 0x000fe2000001ff00 */
[----:B------:R-:W-:Y:S01]  /*24a0*/  @P0 IMAD R59, R6, R59, RZ ;  /* 0x0000003b063b0224 */ /* 0x000fe200078e02ff */
[----:B------:R-:W-:Y:S01]  /*24b0*/  @P0 IADD3 R46, P2, R26, R46, RZ ;  /* 0x0000002e1a2e0210 */ /* 0x000fe20007f5e0ff */
[----:B------:R-:W0:Y:S01]  /*24c0*/  F2F.BF16.F32 R55, R55 ;  /* 0x0000003700377304 */ /* 0x000e220000202000 */
[----:B------:R-:W-:Y:S02]  /*24d0*/  FMNMX R58, |R58|, R61, !PT ;  /* 0x0000003d3a3a7209 */ /* 0x000fe40007800200 */
[----:B------:R1:W5:Y:S01]  /*24e0*/  @P0 LDG.E.64 R34, desc[UR10][R32.64] ;  /* 0x0000000a20220981 */ /* 0x000362000c1e1b00 */
[----:B------:R-:W-:Y:S01]  /*24f0*/  IADD3 R53, R53, -0x1, RZ ;  /* 0xffffffff35357810 */ /* 0x000fe20007ffe0ff */
[----:B------:R-:W-:Y:S01]  /*2500*/  @P0 IMAD.X R47, R47, 0x1, R59, P2 ;  /* 0x000000012f2f0824 */ /* 0x000fe200010e063b */
[----:B------:R-:W-:Y:S01]  /*2510*/  FMNMX R51, |R51|, R58, !PT ;  /* 0x0000003a33337209 */ /* 0x000fe20007800200 */
[----:B------:R-:W-:Y:S01]  /*2520*/  FMUL R58, R52, UR8 ;  /* 0x00000008343a7c20 */ /* 0x000fe20008400000 */
[----:B------:R-:W-:Y:S01]  /*2530*/  LOP3.LUT R53, R53, 0x1f, RZ, 0xc0, !PT ;  /* 0x0000001f35357812 */ /* 0x000fe200078ec0ff */
[----:B------:R-:W2:Y:S01]  /*2540*/  F2F.BF16.F32 R61, R56 ;  /* 0x00000038003d7304 */ /* 0x000ea20000202000 */
[----:B------:R-:W-:Y:S01]  /*2550*/  FMNMX R50, |R50|, R51, !PT ;  /* 0x0000003332327209 */ /* 0x000fe20007800200 */
[----:B-1----:R-:W-:-:S04]  /*2560*/  @P0 IMAD.WIDE.U32 R32, R7, 0x7, R46 ;  /* 0x0000000707200825 */ /* 0x002fc800078e002e */
[----:B------:R-:W-:Y:S02]  /*2570*/  @P0 IMAD R47, R6, 0x7, RZ ;  /* 0x00000007062f0824 */ /* 0x000fe400078e02ff */
[----:B------:R1:W3:Y:S01]  /*2580*/  F2F.BF16.F32 R59, R54 ;  /* 0x00000036003b7304 */ /* 0x0002e20000202000 */
[----:B------:R-:W-:Y:S01]  /*2590*/  @P0 LEA R46, P2, R32, R2, 0x3 ;  /* 0x00000002202e0211 */ /* 0x000fe200078418ff */
[----:B------:R-:W-:-:S05]  /*25a0*/  @P0 IMAD.IADD R33, R47, 0x1, R33 ;  /* 0x000000012f210824 */ /* 0x000fca00078e0221 */
[----:B------:R-:W-:Y:S01]  /*25b0*/  @P0 LEA.HI.X R47, R32, R0, R33, 0x3, P2 ;  /* 0x00000000202f0211 */ /* 0x000fe200010f1c21 */
[----:B0-----:R-:W-:Y:S01]  /*25c0*/  IMAD.WIDE.U32 R32, R55, 0x10000, RZ ;  /* 0x0001000037207825 */ /* 0x001fe200078e00ff */
[----:B-1----:R-:W-:Y:S02]  /*25d0*/  FMNMX R54, |R39|, R50, !PT ;  /* 0x0000003227367209 */ /* 0x002fe40007800200 */
[----:B------:R-:W-:Y:S02]  /*25e0*/  CS2R R50, SRZ ;  /* 0x0000000000327805 */ /* 0x000fe4000001ff00 */
[----:B--2---:R-:W-:Y:S02]  /*25f0*/  LOP3.LUT R56, R32, R61, RZ, 0xfc, !PT ;  /* 0x0000003d20387212 */ /* 0x004fe400078efcff */
[----:B---3--:R-:W-:Y:S02]  /*2600*/  LOP3.LUT R55, R33, R59, RZ, 0xfc, !PT ;  /* 0x0000003b21377212 */ /* 0x008fe400078efcff */
[----:B------:R-:W-:Y:S01]  /*2610*/  CS2R R32, SRZ ;  /* 0x0000000000207805 */ /* 0x000fe2000001ff00 */
[----:B------:R0:W5:Y:S05]  /*2620*/  @P0 LDG.E.64 R50, desc[UR10][R46.64] ;  /* 0x0000000a2e320981 */ /* 0x00016a000c1e1b00 */
[----:B------:R0:W5:Y:S01]  /*2630*/  @P0 LDG.E.64 R32, desc[UR10][R48.64] ;  /* 0x0000000a30200981 */ /* 0x000162000c1e1b00 */
[----:B------:R-:W-:Y:S01]  /*2640*/  ISETP.GE.U32.OR P1, PT, R53, R3, P1 ;  /* 0x000000033500720c */ /* 0x000fe20000f26470 */
[----:B------:R0:W1:Y:S01]  /*2650*/  F2F.BF16.F32 R63, R58 ;  /* 0x0000003a003f7304 */ /* 0x0000620000202000 */
[----:B------:R-:W-:Y:S01]  /*2660*/  BSSY B0, `(.L_x_29798) ;  /* 0x0000011000007945 */ /* 0x000fe20003800000 */
[----:B------:R-:W-:Y:S01]  /*2670*/  FMNMX R61, |R15|, R54, !PT ;  /* 0x000000360f3d7209 */ /* 0x000fe20007800200 */
[----:B------:R-:W-:Y:S01]  /*2680*/  FMUL R60, R20, UR8 ;  /* 0x00000008143c7c20 */ /* 0x000fe20008400000 */
[----:B------:R-:W-:-:S08]  /*2690*/  FMUL R67, R57, UR8 ;  /* 0x0000000839437c20 */ /* 0x000fd00008400000 */
[----:B0-----:R-:W-:Y:S05]  /*26a0*/  @P1 BRA `(.L_x_29799) ;  /* 0x0000000000301947 */ /* 0x001fea0003800000 */
[----:B------:R-:W-:Y:S01]  /*26b0*/  SHF.R.U32.HI R15, RZ, 0x1, R9 ;  /* 0x00000001ff0f7819 */ /* 0x000fe20000011609 */
[C---:B------:R-:W-:Y:S01]  /*26c0*/  IMAD.SHL.U32 R46, R7.reuse, 0x4, RZ ;  /* 0x00000004072e7824 */ /* 0x040fe200078e00ff */
[----:B------:R-:W-:Y:S02]  /*26d0*/  SHF.L.U64.HI R47, R7, 0x2, R6 ;  /* 0x00000002072f7819 */ /* 0x000fe40000010206 */
[----:B------:R-:W-:-:S05]  /*26e0*/  LOP3.LUT R15, R15, 0x70, RZ, 0xc0, !PT ;  /* 0x000000700f0f7812 */ /* 0x000fca00078ec0ff */
[----:B------:R-:W-:-:S04]  /*26f0*/  IMAD.WIDE.U32 R46, R15, R7, R46 ;  /* 0x000000070f2e7225 */ /* 0x000fc800078e002e */
[----:B------:R-:W-:Y:S01]  /*2700*/  IMAD R49, R6, R15, RZ ;  /* 0x0000000f06317224 */ /* 0x000fe200078e02ff */
[----:B------:R-:W-:-:S05]  /*2710*/  IADD3 R15, P0, R53, R46, RZ ;  /* 0x0000002e350f7210 */ /* 0x000fca0007f1e0ff */
[----:B------:R-:W-:Y:S01]  /*2720*/  IMAD.X R47, R47, 0x1, R49, P0 ;  /* 0x000000012f2f7824 */ /* 0x000fe200000e0631 */
[----:B------:R-:W-:-:S04]  /*2730*/  LEA R46, P0, R15, R11, 0x2 ;  /* 0x0000000b0f2e7211 */ /* 0x000fc800078010ff */
[----:B------:R-:W-:Y:S02]  /*2740*/  LEA.HI.X R47, R15, R12, R47, 0x2, P0 ;  /* 0x0000000c0f2f7211 */ /* 0x000fe400000f142f */
[----:B------:R-:W-:-:S05]  /*2750*/  F2FP.BF16.F32.PACK_AB R15, R67, R58 ;  /* 0x0000003a430f723e */ /* 0x000fca00000010ff */
[----:B------:R0:W-:Y:S02]  /*2760*/  STG.E desc[UR10][R46.64], R15 ;  /* 0x0000000f2e007986 */ /* 0x0001e4000c10190a */
.L_x_29799:
[----:B------:R-:W-:Y:S05]  /*2770*/  BSYNC B0 ;  /* 0x0000000000007941 */ /* 0x000fea0003800000 */
.L_x_29798:
[----:B0-----:R-:W0:Y:S01]  /*2780*/  F2F.BF16.F32 R46, R60 ;  /* 0x0000003c002e7304 */ /* 0x001e220000202000 */
[----:B------:R-:W-:Y:S01]  /*2790*/  FMNMX R65, |R16|, R61, !PT ;  /* 0x0000003d10417209 */ /* 0x000fe20007800200 */
[----:B------:R-:W-:Y:S01]  /*27a0*/  FMUL R61, R25, UR8 ;  /* 0x00000008193d7c20 */ /* 0x000fe20008400000 */
[----:B------:R-:W-:Y:S01]  /*27b0*/  FMUL R59, R27, UR8 ;  /* 0x000000081b3b7c20 */ /* 0x000fe20008400000 */
[----:B------:R-:W-:Y:S01]  /*27c0*/  FMUL R62, R29, UR8 ;  /* 0x000000081d3e7c20 */ /* 0x000fe20008400000 */
[----:B------:R-:W-:Y:S01]  /*27d0*/  BSSY B0, `(.L_x_29800) ;  /* 0x000001c000007945 */ /* 0x000fe20003800000 */
[----:B------:R-:W-:Y:S02]  /*27e0*/  FMNMX R58, R65, |R52|, !PT ;  /* 0x40000034413a7209 */ /* 0x000fe40007800000 */
[----:B------:R-:W2:Y:S01]  /*27f0*/  F2F.BF16.F32 R48, R61 ;  /* 0x0000003d00307304 */ /* 0x000ea20000202000 */
[----:B0-----:R-:W-:-:S07]  /*2800*/  IMAD.WIDE.U32 R46, R46, 0x10000, RZ ;  /* 0x000100002e2e7825 */ /* 0x001fce00078e00ff */
[----:B------:R-:W0:Y:S01]  /*2810*/  F2F.BF16.F32 R67, R67 ;  /* 0x0000004300437304 */ /* 0x000e220000202000 */
[----:B-1----:R-:W-:Y:S01]  /*2820*/  LOP3.LUT R46, R46, R63, RZ, 0xfc, !PT ;  /* 0x0000003f2e2e7212 */ /* 0x002fe200078efcff */
[----:B--2---:R-:W-:-:S06]  /*2830*/  IMAD.WIDE.U32 R48, R48, 0x10000, RZ ;  /* 0x0001000030307825 */ /* 0x004fcc00078e00ff */
[----:B------:R-:W1:Y:S01]  /*2840*/  F2F.BF16.F32 R15, R59 ;  /* 0x0000003b000f7304 */ /* 0x000e620000202000 */
[----:B0-----:R-:W-:-:S07]  /*2850*/  LOP3.LUT R16, R48, R67, RZ, 0xfc, !PT ;  /* 0x0000004330107212 */ /* 0x001fce00078efcff */
[----:B------:R-:W0:Y:S01]  /*2860*/  F2F.BF16.F32 R63, R62 ;  /* 0x0000003e003f7304 */ /* 0x000e220000202000 */
[----:B------:R-:W-:-:S04]  /*2870*/  FFMA R48, R21, R10, 0.5 ;  /* 0x3f00000015307423 */ /* 0x000fc8000000000a */
[----:B------:R-:W-:Y:S01]  /*2880*/  FMUL R31, R48, R31 ;  /* 0x0000001f301f7220 */ /* 0x000fe20000400000 */
[----:B-1----:R-:W-:Y:S02]  /*2890*/  LOP3.LUT R15, R47, R15, RZ, 0xfc, !PT ;  /* 0x0000000f2f0f7212 */ /* 0x002fe400078efcff */
[----:B0-----:R-:W-:Y:S01]  /*28a0*/  LOP3.LUT R54, R49, R63, RZ, 0xfc, !PT ;  /* 0x0000003f31367212 */ /* 0x001fe200078efcff */
[----:B------:R-:W-:Y:S06]  /*28b0*/  @P1 BRA `(.L_x_29801) ;  /* 0x0000000000341947 */ /* 0x000fec0003800000 */
[----:B------:R-:W-:Y:S02]  /*28c0*/  SHF.R.U32.HI R21, RZ, 0x1, R9 ;  /* 0x00000001ff157819 */ /* 0x000fe40000011609 */
[----:B------:R-:W-:Y:S02]  /*28d0*/  SHF.L.U64.HI R49, R7, 0x2, R6 ;  /* 0x0000000207317819 */ /* 0x000fe40000010206 */
[----:B------:R-:W-:Y:S02]  /*28e0*/  LOP3.LUT R21, R21, 0x70, RZ, 0xc0, !PT ;  /* 0x0000007015157812 */ /* 0x000fe400078ec0ff */
[----:B------:R-:W-:Y:S02]  /*28f0*/  SHF.L.U32 R48, R7, 0x2, RZ ;  /* 0x0000000207307819 */ /* 0x000fe400000006ff */
[----:B------:R-:W-:-:S03]  /*2900*/  F2FP.BF16.F32.PACK_AB R61, R61, R60 ;  /* 0x0000003c3d3d723e */ /* 0x000fc600000010ff */
[----:B------:R-:W-:-:S04]  /*2910*/  IMAD.WIDE.U32 R48, R21, R7, R48 ;  /* 0x0000000715307225 */ /* 0x000fc800078e0030 */
[----:B------:R-:W-:-:S04]  /*2920*/  IMAD R21, R6, R21, RZ ;  /* 0x0000001506157224 */ /* 0x000fc800078e02ff */
[----:B------:R-:W-:Y:S01]  /*2930*/  IMAD.IADD R21, R49, 0x1, R21 ;  /* 0x0000000131157824 */ /* 0x000fe200078e0215 */
[----:B------:R-:W-:-:S04]  /*2940*/  IADD3 R49, P0, P2, R7, R48, R53 ;  /* 0x0000003007317210 */ /* 0x000fc80007a1e035 */
[----:B------:R-:W-:Y:S02]  /*2950*/  IADD3.X R21, R6, R21, RZ, P0, P2 ;  /* 0x0000001506157210 */ /* 0x000fe400007e44ff */
[----:B------:R-:W-:-:S04]  /*2960*/  LEA R48, P0, R49, R11, 0x2 ;  /* 0x0000000b31307211 */ /* 0x000fc800078010ff */
[----:B------:R-:W-:-:S05]  /*2970*/  LEA.HI.X R49, R49, R12, R21, 0x2, P0 ;  /* 0x0000000c31317211 */ /* 0x000fca00000f1415 */
[----:B------:R0:W-:Y:S04]  /*2980*/  STG.E desc[UR10][R48.64], R61 ;  /* 0x0000003d30007986 */ /* 0x0001e8000c10190a */
.L_x_29801:
[----:B------:R-:W-:Y:S05]  /*2990*/  BSYNC B0 ;  /* 0x0000000000007941 */ /* 0x000fea0003800000 */
.L_x_29800:
[----:B------:R-:W-:Y:S04]  /*29a0*/  BSSY B0, `(.L_x_29802) ;  /* 0x0000011000007945 */ /* 0x000fe80003800000 */
[----:B------:R-:W-:Y:S05]  /*29b0*/  @P1 BRA `(.L_x_29803) ;  /* 0x00000000003c1947 */ /* 0x000fea0003800000 */
[----:B------:R-:W-:Y:S01]  /*29c0*/  SHF.R.U32.HI R21, RZ, 0x1, R9 ;  /* 0x00000001ff157819 */ /* 0x000fe20000011609 */
[C---:B0-----:R-:W-:Y:S01]  /*29d0*/  IMAD.SHL.U32 R48, R7.reuse, 0x4, RZ ;  /* 0x0000000407307824 */ /* 0x041fe200078e00ff */
[----:B------:R-:W-:Y:S02]  /*29e0*/  SHF.L.U64.HI R49, R7, 0x2, R6 ;  /* 0x0000000207317819 */ /* 0x000fe40000010206 */
[----:B------:R-:W-:Y:S02]  /*29f0*/  LOP3.LUT R21, R21, 0x70, RZ, 0xc0, !PT ;  /* 0x0000007015157812 */ /* 0x000fe400078ec0ff */
[----:B------:R-:W-:Y:S02]  /*2a00*/  LOP3.LUT R52, R40, 0xfffffffe, RZ, 0xc0, !PT ;  /* 0xfffffffe28347812 */ /* 0x000fe400078ec0ff */
[----:B------:R-:W-:Y:S01]  /*2a10*/  F2FP.BF16.F32.PACK_AB R59, R62, R59 ;  /* 0x0000003b3e3b723e */ /* 0x000fe200000010ff */
[----:B------:R-:W-:-:S04]  /*2a20*/  IMAD.WIDE.U32 R48, R21, R7, R48 ;  /* 0x0000000715307225 */ /* 0x000fc800078e0030 */
[----:B------:R-:W-:-:S05]  /*2a30*/  IMAD R21, R6, R21, RZ ;  /* 0x0000001506157224 */ /* 0x000fca00078e02ff */
[----:B------:R-:W-:Y:S02]  /*2a40*/  IADD3 R21, R49, R21, RZ ;  /* 0x0000001531157210 */ /* 0x000fe40007ffe0ff */
[----:B------:R-:W-:Y:S02]  /*2a50*/  IADD3 R49, P0, P2, R52, R48, R53 ;  /* 0x0000003034317210 */ /* 0x000fe40007a1e035 */
[----:B------:R-:W-:-:S04]  /*2a60*/  LOP3.LUT R48, R41, 0x3fffffff, RZ, 0xc0, !PT ;  /* 0x3fffffff29307812 */ /* 0x000fc800078ec0ff */
[----:B------:R-:W-:Y:S02]  /*2a70*/  IADD3.X R21, R48, R21, RZ, P0, P2 ;  /* 0x0000001530157210 */ /* 0x000fe400007e44ff */
[----:B------:R-:W-:-:S04]  /*2a80*/  LEA R48, P0, R49, R11, 0x2 ;  /* 0x0000000b31307211 */ /* 0x000fc800078010ff */
[----:B------:R-:W-:-:S05]  /*2a90*/  LEA.HI.X R49, R49, R12, R21, 0x2, P0 ;  /* 0x0000000c31317211 */ /* 0x000fca00000f1415 */
[----:B------:R1:W-:Y:S04]  /*2aa0*/  STG.E desc[UR10][R48.64], R59 ;  /* 0x0000003b30007986 */ /* 0x0003e8000c10190a */
.L_x_29803:
[----:B------:R-:W-:Y:S05]  /*2ab0*/  BSYNC B0 ;  /* 0x0000000000007941 */ /* 0x000fea0003800000 */
.L_x_29802:
[----:B------:R-:W-:Y:S01]  /*2ac0*/  BSSY B0, `(.L_x_29804) ;  /* 0x0000013000007945 */ /* 0x000fe20003800000 */
[----:B------:R-:W-:Y:S01]  /*2ad0*/  FMUL R21, R30, UR8 ;  /* 0x000000081e157c20 */ /* 0x000fe20008400000 */
[----:B------:R-:W-:Y:S02]  /*2ae0*/  FMUL R60, R31, UR8 ;  /* 0x000000081f3c7c20 */ /* 0x000fe40008400000 */
[----:B------:R-:W-:Y:S05]  /*2af0*/  @P1 BRA `(.L_x_29805) ;  /* 0x00000000003c1947 */ /* 0x000fea0003800000 */
[----:B01----:R-:W-:Y:S02]  /*2b00*/  SHF.R.U32.HI R48, RZ, 0x1, R9 ;  /* 0x00000001ff307819 */ /* 0x003fe40000011609 */
[C---:B------:R-:W-:Y:S02]  /*2b10*/  SHF.L.U64.HI R49, R7.reuse, 0x2, R6 ;  /* 0x0000000207317819 */ /* 0x040fe40000010206 */
[----:B------:R-:W-:Y:S01]  /*2b20*/  LOP3.LUT R59, R48, 0x70, RZ, 0xc0, !PT ;  /* 0x00000070303b7812 */ /* 0x000fe200078ec0ff */
[----:B------:R-:W-:-:S04]  /*2b30*/  IMAD.SHL.U32 R48, R7, 0x4, RZ ;  /* 0x0000000407307824 */ /* 0x000fc800078e00ff */
[----:B------:R-:W-:-:S04]  /*2b40*/  IMAD.WIDE.U32 R48, R59, R7, R48 ;  /* 0x000000073b307225 */ /* 0x000fc800078e0030 */
[----:B------:R-:W-:Y:S01]  /*2b50*/  IMAD R59, R6, R59, RZ ;  /* 0x0000003b063b7224 */ /* 0x000fe200078e02ff */
[----:B------:R-:W-:-:S05]  /*2b60*/  IADD3 R52, P0, R53, R48, RZ ;  /* 0x0000003035347210 */ /* 0x000fca0007f1e0ff */
[----:B------:R-:W-:Y:S02]  /*2b70*/  IMAD.X R53, R49, 0x1, R59, P0 ;  /* 0x0000000131357824 */ /* 0x000fe400000e063b */
[----:B------:R-:W-:Y:S02]  /*2b80*/  IMAD R49, R6, 0x3, RZ ;  /* 0x0000000306317824 */ /* 0x000fe400078e02ff */
[----:B------:R-:W-:-:S05]  /*2b90*/  IMAD.WIDE.U32 R52, R7, 0x3, R52 ;  /* 0x0000000307347825 */ /* 0x000fca00078e0034 */
[----:B------:R-:W-:Y:S02]  /*2ba0*/  IADD3 R49, R49, R53, RZ ;  /* 0x0000003531317210 */ /* 0x000fe40007ffe0ff */
[----:B------:R-:W-:Y:S02]  /*2bb0*/  LEA R48, P0, R52, R11, 0x2 ;  /* 0x0000000b34307211 */ /* 0x000fe400078010ff */
[----:B------:R-:W-:Y:S02]  /*2bc0*/  F2FP.BF16.F32.PACK_AB R53, R60, R21 ;  /* 0x000000153c35723e */ /* 0x000fe400000010ff */
[----:B------:R-:W-:-:S05]  /*2bd0*/  LEA.HI.X R49, R52, R12, R49, 0x2, P0 ;  /* 0x0000000c34317211 */ /* 0x000fca00000f1431 */
[----:B------:R2:W-:Y:S04]  /*2be0*/  STG.E desc[UR10][R48.64], R53 ;  /* 0x0000003530007986 */ /* 0x0005e8000c10190a */
.L_x_29805:
[----:B------:R-:W-:Y:S05]  /*2bf0*/  BSYNC B0 ;  /* 0x0000000000007941 */ /* 0x000fea0003800000 */
.L_x_29804:
[----:B-----5:R-:W-:Y:S01]  /*2c00*/  FMUL R39, R34, 0.035677410662174224854 ;  /* 0x3d12227a22277820 */ /* 0x020fe20000400000 */
[----:B012---:R-:W-:Y:S01]  /*2c10*/  HFMA2.MMA R48, -RZ, RZ, 1.875, 0 ;  /* 0x3f800000ff307435 */ /* 0x007fe200000001ff */
[----:B------:R-:W-:Y:S01]  /*2c20*/  IMAD.MOV.U32 R52, RZ, RZ, 0x3c80f082 ;  /* 0x3c80f082ff347424 */ /* 0x000fe200078e00ff */
[----:B------:R-:W-:Y:S01]  /*2c30*/  F2F.BF16.F32 R18, R18 ;  /* 0x0000001200127304 */ /* 0x000fe20000202000 */
        /* <DEDUP_REMOVED lines=13> */
[----:B------:R-:W-:Y:S01]  /*2d10*/  FMNMX R61, |R57|, R58, !PT ;  /* 0x0000003a393d7209 */ /* 0x000fe20007800200 */
        /* <DEDUP_REMOVED lines=16> */
[----:B------:R-:W-:Y:S01]  /*2e20*/  FMNMX R58, |R20|, R61, !PT ;  /* 0x0000003d143a7209 */ /* 0x000fe20007800200 */
        /* <DEDUP_REMOVED lines=25> */
[----:B------:R-:W-:Y:S01]  /*2fc0*/  FMNMX R62, |R25|, R58, !PT ;  /* 0x0000003a193e7209 */ /* 0x000fe20007800200 */
[-C--:B------:R-:W-:Y:S01]  /*2fd0*/  FFMA R49, R49, R10.reuse, 0.5 ;  /* 0x3f00000031317423 */ /* 0x080fe2000000000a */
        /* <DEDUP_REMOVED lines=21> */
[----:B------:R-:W-:Y:S02]  /*3130*/  FMNMX R58, |R27|, R62, !PT ;  /* 0x0000003e1b3a7209 */ /* 0x000fe40007800200 */
[----:B------:R-:W-:Y:S02]  /*3140*/  FMUL R25, R25, R32 ;  /* 0x0000002019197220 */ /* 0x000fe40000400000 */
[----:B------:R-:W-:Y:S02]  /*3150*/  FMNMX R61, |R29|, R58, !PT ;  /* 0x0000003a1d3d7209 */ /* 0x000fe40007800200 */
        /* <DEDUP_REMOVED lines=54> */
[----:B------:R-:W0:Y:S03]  /*34c0*/  F2F.BF16.F32 R30, R17 ;  /* 0x00000011001e7304 */ /* 0x000e260000202000 */
[----:B------:R-:W-:-:S04]  /*34d0*/  FFMA R20, R20, R51, 0.79788458347320556641 ;  /* 0x3f4c422a14147423 */ /* 0x000fc80000000033 */
[----:B------:R-:W-:-:S04]  /*34e0*/  FMUL R39, R20, R51 ;  /* 0x0000003314277220 */ /* 0x000fc80000400000 */
[C---:B------:R-:W-:Y:S01]  /*34f0*/  FMUL R27, |R39|.reuse, 2.8853900432586669922 ;  /* 0x4038aa3b271b7820 */ /* 0x040fe20000400200 */
[C---:B------:R-:W-:Y:S01]  /*3500*/  FMUL R61, R39.reuse, R39 ;  /* 0x00000027273d7220 */ /* 0x040fe20000400000 */
[C---:B------:R-:W-:Y:S02]  /*3510*/  FSETP.GE.AND P1, PT, |R39|.reuse, 0.60000002384185791016, PT ;  /* 0x3f19999a2700780b */ /* 0x040fe40003f26200 */
[----:B------:R-:W-:Y:S01]  /*3520*/  FSETP.GE.AND P0, PT, |R39|, 9.010913848876953125, PT ;  /* 0x41102cb42700780b */ /* 0x000fe20003f06200 */
[C---:B------:R-:W-:Y:S01]  /*3530*/  FFMA R20, R61.reuse, R52, -0.052303962409496307373 ;  /* 0xbd563cae3d147423 */ /* 0x040fe20000000034 */
[----:B------:R-:W1:Y:S01]  /*3540*/  MUFU.EX2 R27, R27 ;  /* 0x0000001b001b7308 */ /* 0x000e620000000800 */
[----:B0-----:R-:W-:Y:S02]  /*3550*/  SHF.L.U32 R30, R30, 0x10, RZ ;  /* 0x000000101e1e7819 */ /* 0x001fe400000006ff */
[----:B------:R-:W-:-:S04]  /*3560*/  FFMA R20, R61, R20, 0.1331529766321182251 ;  /* 0x3e0859413d147423 */ /* 0x000fc80000000014 */
[----:B------:R-:W-:-:S04]  /*3570*/  FFMA R20, R61, R20, -0.33332768082618713379 ;  /* 0xbeaaa9ed3d147423 */ /* 0x000fc80000000014 */
[----:B------:R-:W-:Y:S01]  /*3580*/  FFMA R64, R61, R20, RZ ;  /* 0x000000143d407223 */ /* 0x000fe200000000ff */
[----:B------:R-:W-:Y:S01]  /*3590*/  LOP3.LUT R61, R22, 0x1ffffffc, RZ, 0xc0, !PT ;  /* 0x1ffffffc163d7812 */ /* 0x000fe200078ec0ff */
[----:B------:R-:W0:Y:S01]  /*35a0*/  S2R R20, SR_TID.X ;  /* 0x0000000000147919 */ /* 0x000e220000002100 */
[----:B-1----:R-:W-:-:S04]  /*35b0*/  FADD R52, R27, 1 ;  /* 0x3f8000001b347421 */ /* 0x002fc80000000000 */
[----:B------:R1:W2:Y:S02]  /*35c0*/  MUFU.RCP R57, R52 ;  /* 0x0000003400397308 */ /* 0x0002a40000001000 */
[----:B-1----:R-:W-:-:S05]  /*35d0*/  IMAD.SHL.U32 R52, R8, 0x20, RZ ;  /* 0x0000002008347824 */ /* 0x002fca00078e00ff */
[----:B------:R-:W-:Y:S02]  /*35e0*/  LOP3.LUT R52, R52, 0xffffffe0, R9, 0xe2, !PT ;  /* 0xffffffe034347812 */ /* 0x000fe400078ee209 */
[----:B------:R-:W-:Y:S01]  /*35f0*/  SHF.L.U64.HI R9, R7, 0x2, R6 ;  /* 0x0000000207097819 */ /* 0x000fe20000010206 */
[----:B--2---:R-:W-:-:S05]  /*3600*/  FFMA R57, R57, -2, R48 ;  /* 0xc000000039397823 */ /* 0x004fca0000000030 */
[----:B------:R-:W-:Y:S02]  /*3610*/  FSEL R62, R57, 1, !P0 ;  /* 0x3f800000393e7808 */ /* 0x000fe40004000000 */
[----:B0-----:R-:W-:Y:S02]  /*3620*/  SHF.R.U32.HI R8, RZ, 0x1, R20 ;  /* 0x00000001ff087819 */ /* 0x001fe40000011614 */
[--C-:B------:R-:W-:Y:S01]  /*3630*/  LOP3.LUT R27, R62, 0x80000000, R39.reuse, 0xb8, !PT ;  /* 0x800000003e1b7812 */ /* 0x100fe200078eb827 */
[----:B------:R-:W-:Y:S01]  /*3640*/  @!P1 FFMA R27, R39, R64, R39 ;  /* 0x00000040271b9223 */ /* 0x000fe20000000027 */
[----:B------:R-:W-:Y:S01]  /*3650*/  LOP3.LUT R39, R19, R30, RZ, 0xfc, !PT ;  /* 0x0000001e13277212 */ /* 0x000fe200078efcff */
[-C--:B------:R-:W-:Y:S01]  /*3660*/  FFMA R59, R59, R10.reuse, 0.5 ;  /* 0x3f0000003b3b7423 */ /* 0x080fe2000000000a */
[----:B------:R-:W-:Y:S01]  /*3670*/  LOP3.LUT R19, R8, 0x70, RZ, 0xc0, !PT ;  /* 0x0000007008137812 */ /* 0x000fe200078ec0ff */
[----:B------:R-:W-:Y:S02]  /*3680*/  IMAD.SHL.U32 R8, R7, 0x4, RZ ;  /* 0x0000000407087824 */ /* 0x000fe400078e00ff */
[----:B------:R-:W-:-:S02]  /*3690*/  FFMA R64, R65, R10, 0.5 ;  /* 0x3f00000041407423 */ /* 0x000fc4000000000a */
[----:B------:R-:W-:-:S04]  /*36a0*/  IMAD.WIDE.U32 R30, R19, R7, R8 ;  /* 0x00000007131e7225 */ /* 0x000fc800078e0008 */
[----:B------:R-:W-:Y:S01]  /*36b0*/  FMUL R59, R59, R32 ;  /* 0x000000203b3b7220 */ /* 0x000fe20000400000 */
[----:B------:R-:W-:Y:S01]  /*36c0*/  FMUL R64, R64, R37 ;  /* 0x0000002540407220 */ /* 0x000fe20000400000 */
[----:B------:R-:W-:Y:S01]  /*36d0*/  IMAD R19, R6, R19, RZ ;  /* 0x0000001306137224 */ /* 0x000fe200078e02ff */
[----:B------:R-:W-:Y:S02]  /*36e0*/  IADD3 R67, P0, R8, R30, RZ ;  /* 0x0000001e08437210 */ /* 0x000fe40007f1e0ff */
[----:B------:R-:W-:Y:S02]  /*36f0*/  SHF.L.U32 R8, R18, 0x10, RZ ;  /* 0x0000001012087819 */ /* 0x000fe400000006ff */
[----:B------:R-:W-:Y:S01]  /*3700*/  IADD3.X R19, R9, R31, R19, P0, !PT ;  /* 0x0000001f09137210 */ /* 0x000fe200007fe413 */
[----:B------:R-:W-:Y:S01]  /*3710*/  VIADD R9, R5, 0x3 ;  /* 0x0000000305097836 */ /* 0x000fe20000000000 */
[----:B------:R-:W-:Y:S02]  /*3720*/  LOP3.LUT R57, R55, R8, RZ, 0xfc, !PT ;  /* 0x0000000837397212 */ /* 0x000fe400078efcff */
[----:B------:R-:W-:-:S02]  /*3730*/  IADD3 R55, -R61, R20, RZ ;  /* 0x000000143d377210 */ /* 0x000fc40007ffe1ff */
[----:B------:R-:W-:Y:S02]  /*3740*/  ISETP.GE.U32.AND P0, PT, R9, R4, PT ;  /* 0x000000040900720c */ /* 0x000fe40003f06070 */
[C---:B------:R-:W-:Y:S01]  /*3750*/  IADD3 R8, R55.reuse, 0x1e, RZ ;  /* 0x0000001e37087810 */ /* 0x040fe20007ffe0ff */
[----:B------:R-:W-:-:S03]  /*3760*/  VIADD R62, R55, 0x1d ;  /* 0x0000001d373e7836 */ /* 0x000fc60000000000 */
[----:B------:R-:W-:Y:S02]  /*3770*/  LOP3.LUT R8, R8, 0x1f, RZ, 0xc0, !PT ;  /* 0x0000001f08087812 */ /* 0x000fe400078ec0ff */
[----:B------:R-:W-:Y:S02]  /*3780*/  LOP3.LUT R62, R62, 0x1f, RZ, 0xc0, !PT ;  /* 0x0000001f3e3e7812 */ /* 0x000fe400078ec0ff */
[----:B------:R-:W-:Y:S02]  /*3790*/  IADD3 R18, P2, R8, R67, RZ ;  /* 0x0000004308127210 */ /* 0x000fe40007f5e0ff */
[C---:B------:R-:W-:Y:S02]  /*37a0*/  ISETP.LT.U32.AND P0, PT, R62.reuse, R3, !P0 ;  /* 0x000000033e00720c */ /* 0x040fe40004701070 */
[----:B------:R-:W-:Y:S01]  /*37b0*/  IADD3 R8, P1, R62, R67, RZ ;  /* 0x000000433e087210 */ /* 0x000fe20007f3e0ff */
[----:B------:R-:W-:Y:S01]  /*37c0*/  FFMA R32, R53, R10, 0.5 ;  /* 0x3f00000035207423 */ /* 0x000fe2000000000a */
[----:B------:R-:W-:-:S03]  /*37d0*/  FMUL R53, R49, R34 ;  /* 0x0000002231357220 */ /* 0x000fc60000400000 */
[----:B------:R-:W-:Y:S02]  /*37e0*/  IMAD.X R9, RZ, RZ, R19, P1 ;  /* 0x000000ffff097224 */ /* 0x000fe400008e0613 */
[----:B------:R-:W-:-:S04]  /*37f0*/  FMUL R49, R32, R35 ;  /* 0x0000002320317220 */ /* 0x000fc80000400000 */
[----:B------:R-:W-:Y:S01]  /*3800*/  @P0 LOP3.LUT R31, R28, 0x1fffffff, RZ, 0xc0, !PT ;  /* 0x1fffffff1c1f0812 */ /* 0x000fe200078ec0ff */
[----:B------:R-:W-:Y:S01]  /*3810*/  FFMA R28, R29, R10, 0.5 ;  /* 0x3f0000001d1c7423 */ /* 0x000fe2000000000a */
[----:B------:R-:W-:Y:S02]  /*3820*/  @P0 IADD3 R23, P3, R8, R23, RZ ;  /* 0x0000001708170210 */ /* 0x000fe40007f7e0ff */
[----:B------:R-:W-:Y:S01]  /*3830*/  @P0 MOV R32, R8 ;  /* 0x0000000800200202 */ /* 0x000fe20000000f00 */
[----:B------:R-:W-:Y:S01]  /*3840*/  FMUL R65, R28, R33 ;  /* 0x000000211c417220 */ /* 0x000fe20000400000 */
[----:B------:R-:W-:Y:S01]  /*3850*/  @P0 IMAD.MOV.U32 R33, RZ, RZ, R9 ;  /* 0x000000ffff210224 */ /* 0x000fe200078e0009 */
[----:B------:R-:W-:Y:S01]  /*3860*/  @P0 IADD3.X R22, R31, R9, RZ, P3, !PT ;  /* 0x000000091f160210 */ /* 0x000fe20001ffe4ff */
[----:B------:R-:W-:Y:S01]  /*3870*/  @P0 IMAD R35, R6, 0x6, RZ ;  /* 0x0000000606230824 */ /* 0x000fe200078e02ff */
[----:B------:R-:W-:Y:S01]  /*3880*/  @P0 LEA R36, P1, R23, R2, 0x3 ;  /* 0x0000000217240211 */ /* 0x000fe200078218ff */
[----:B------:R-:W-:-:S03]  /*3890*/  @P0 IMAD.WIDE.U32 R32, R7, 0x6, R32 ;  /* 0x0000000607200825 */ /* 0x000fc600078e0020 */
[----:B------:R-:W-:Y:S01]  /*38a0*/  @P0 LEA.HI.X R37, R23, R0, R22, 0x3, P1 ;  /* 0x0000000017250211 */ /* 0x000fe200008f1c16 */
[----:B------:R-:W-:Y:S01]  /*38b0*/  @P0 IMAD.WIDE.U32 R30, R7, 0x5, R8 ;  /* 0x00000005071e0825 */ /* 0x000fe200078e0008 */
[----:B------:R-:W-:-:S03]  /*38c0*/  CS2R R22, SRZ ;  /* 0x0000000000167805 */ /* 0x000fc6000001ff00 */
[----:B------:R-:W-:Y:S01]  /*38d0*/  @P0 IMAD R29, R6, 0x5, RZ ;  /* 0x00000005061d0824 */ /* 0x000fe200078e02ff */
[----:B------:R-:W-:Y:S01]  /*38e0*/  @P0 IADD3 R33, R35, R33, RZ ;  /* 0x0000002123210210 */ /* 0x000fe20007ffe0ff */
[----:B------:R-:W-:Y:S01]  /*38f0*/  FFMA R25, R25, R10, 0.5 ;  /* 0x3f00000019197423 */ /* 0x000fe2000000000a */
[C---:B------:R-:W-:Y:S01]  /*3900*/  @P0 LEA R28, P1, R30.reuse, R2, 0x3 ;  /* 0x000000021e1c0211 */ /* 0x040fe200078218ff */
[----:B------:R-:W-:Y:S01]  /*3910*/  @P0 IMAD.IADD R29, R29, 0x1, R31 ;  /* 0x000000011d1d0824 */ /* 0x000fe200078e021f */
[----:B------:R-:W-:Y:S01]  /*3920*/  @P0 MOV R35, R9 ;  /* 0x0000000900230202 */ /* 0x000fe20000000f00 */
[----:B------:R-:W-:Y:S01]  /*3930*/  @P0 IMAD.MOV.U32 R34, RZ, RZ, R8 ;  /* 0x000000ffff220224 */ /* 0x000fe200078e0008 */
[----:B------:R0:W5:Y:S01]  /*3940*/  @P0 LDG.E.64 R22, desc[UR10][R36.64] ;  /* 0x0000000a24160981 */ /* 0x000162000c1e1b00 */
[----:B------:R-:W-:Y:S01]  /*3950*/  FMUL R50, R25, R50 ;  /* 0x0000003219327220 */ /* 0x000fe20000400000 */
[----:B------:R-:W-:Y:S01]  /*3960*/  @P0 LEA.HI.X R29, R30, R0, R29, 0x3, P1 ;  /* 0x000000001e1d0211 */ /* 0x000fe200008f1c1d */
[----:B------:R-:W-:Y:S01]  /*3970*/  @P0 IMAD.WIDE.U32 R34, R7, 0x7, R34 ;  /* 0x0000000707220825 */ /* 0x000fe200078e0022 */
[----:B------:R-:W-:-:S03]  /*3980*/  CS2R R30, SRZ ;  /* 0x00000000001e7805 */ /* 0x000fc6000001ff00 */
[----:B------:R-:W-:Y:S01]  /*3990*/  @P0 IMAD R25, R6, 0x7, RZ ;  /* 0x0000000706190824 */ /* 0x000fe200078e02ff */
[----:B0-----:R-:W-:-:S03]  /*39a0*/  @P0 LEA R36, P1, R32, R2, 0x3 ;  /* 0x0000000220240211 */ /* 0x001fc600078218ff */
[----:B------:R-:W-:Y:S01]  /*39b0*/  @P0 IMAD.IADD R25, R25, 0x1, R35 ;  /* 0x0000000119190824 */ /* 0x000fe200078e0223 */
[----:B------:R0:W5:Y:S01]  /*39c0*/  @P0 LDG.E.64 R30, desc[UR10][R28.64] ;  /* 0x0000000a1c1e0981 */ /* 0x000162000c1e1b00 */
[----:B------:R-:W-:Y:S02]  /*39d0*/  @P0 LEA.HI.X R37, R32, R0, R33, 0x3, P1 ;  /* 0x0000000020250211 */ /* 0x000fe400008f1c21 */
[----:B------:R-:W-:-:S04]  /*39e0*/  @P0 LEA R32, P1, R34, R2, 0x3 ;  /* 0x0000000222200211 */ /* 0x000fc800078218ff */
[----:B------:R-:W-:Y:S02]  /*39f0*/  @P0 LEA.HI.X R33, R34, R0, R25, 0x3, P1 ;  /* 0x0000000022210211 */ /* 0x000fe400008f1c19 */
[----:B------:R-:W-:Y:S02]  /*3a00*/  IADD3 R25, R5, 0x2, RZ ;  /* 0x0000000205197810 */ /* 0x000fe40007ffe0ff */
[----:B0-----:R-:W-:Y:S02]  /*3a10*/  CS2R R28, SRZ ;  /* 0x00000000001c7805 */ /* 0x001fe4000001ff00 */
[----:B------:R-:W-:Y:S02]  /*3a20*/  ISETP.GE.U32.AND P1, PT, R25, R4, PT ;  /* 0x000000041900720c */ /* 0x000fe40003f26070 */
[----:B------:R-:W-:Y:S01]  /*3a30*/  CS2R R34, SRZ ;  /* 0x0000000000227805 */ /* 0x000fe2000001ff00 */
[----:B------:R-:W-:Y:S01]  /*3a40*/  IMAD.X R19, RZ, RZ, R19, P2 ;  /* 0x000000ffff137224 */ /* 0x000fe200010e0613 */
[----:B------:R0:W5:Y:S01]  /*3a50*/  @P0 LDG.E.64 R28, desc[UR10][R36.64] ;  /* 0x0000000a241c0981 */ /* 0x000162000c1e1b00 */
[----:B------:R-:W-:-:S02]  /*3a60*/  ISETP.GE.U32.OR P1, PT, R26, R3, P1 ;  /* 0x000000031a00720c */ /* 0x000fc40000f26470 */
[----:B------:R-:W-:Y:S01]  /*3a70*/  FMNMX R58, R58, |R53|, !PT ;  /* 0x400000353a3a7209 */ /* 0x000fe20007800000 */
[----:B------:R1:W5:Y:S01]  /*3a80*/  @P0 LDG.E.64 R34, desc[UR10][R32.64] ;  /* 0x0000000a20220981 */ /* 0x000362000c1e1b00 */
[----:B------:R-:W-:Y:S01]  /*3a90*/  FMUL R66, R53, UR8 ;  /* 0x0000000835427c20 */ /* 0x000fe20008400000 */
[C---:B------:R-:W-:Y:S01]  /*3aa0*/  FMUL R25, R49.reuse, UR8 ;  /* 0x0000000831197c20 */ /* 0x040fe20008400000 */
[----:B------:R-:W-:Y:S01]  /*3ab0*/  FMNMX R58, |R49|, R58, !PT ;  /* 0x0000003a313a7209 */ /* 0x000fe20007800200 */
[----:B------:R-:W-:Y:S01]  /*3ac0*/  FMUL R49, R64, UR8 ;  /* 0x0000000840317c20 */ /* 0x000fe20008400000 */
[----:B------:R-:W-:Y:S01]  /*3ad0*/  FMUL R68, R59, UR8 ;  /* 0x000000083b447c20 */ /* 0x000fe20008400000 */
[----:B------:R-:W-:Y:S01]  /*3ae0*/  BSSY B0, `(.L_x_29806) ;  /* 0x0000022000007945 */ /* 0x000fe20003800000 */
[C---:B------:R-:W-:Y:S01]  /*3af0*/  FMNMX R53, |R63|.reuse, R58, !PT ;  /* 0x0000003a3f357209 */ /* 0x040fe20007800200 */
[----:B------:R-:W-:Y:S02]  /*3b00*/  FMUL R58, R63, UR8 ;  /* 0x000000083f3a7c20 */ /* 0x000fe40008400000 */
[----:B0-----:R-:W-:Y:S01]  /*3b10*/  @!P1 LEA R36, P0, R18, R11, 0x2 ;  /* 0x0000000b12249211 */ /* 0x001fe200078010ff */
[----:B------:R-:W-:Y:S01]  /*3b20*/  F2F.BF16.F32 R63, R68 ;  /* 0x00000044003f7304 */ /* 0x000fe20000202000 */
[----:B------:R-:W-:-:S02]  /*3b30*/  @!P1 F2FP.BF16.F32.PACK_AB R67, R25, R66 ;  /* 0x000000421943923e */ /* 0x000fc400000010ff */
[C---:B------:R-:W-:Y:S02]  /*3b40*/  @!P1 LEA.HI.X R37, R18.reuse, R12, R19, 0x2, P0 ;  /* 0x0000000c12259211 */ /* 0x040fe400000f1413 */
[----:B------:R-:W-:Y:S02]  /*3b50*/  @!P1 IADD3 R0, P0, R18, R7, RZ ;  /* 0x0000000712009210 */ /* 0x000fe40007f1e0ff */
[----:B------:R-:W-:Y:S01]  /*3b60*/  @!P1 F2FP.BF16.F32.PACK_AB R69, R49, R58 ;  /* 0x0000003a3145923e */ /* 0x000fe200000010ff */
[----:B------:R0:W-:Y:S01]  /*3b70*/  @!P1 STG.E desc[UR10][R36.64], R67 ;  /* 0x0000004324009986 */ /* 0x0001e2000c10190a */
[----:B-1----:R-:W-:Y:S02]  /*3b80*/  @!P1 IADD3.X R33, R19, R6, RZ, P0, !PT ;  /* 0x0000000613219210 */ /* 0x002fe400007fe4ff */
[----:B------:R-:W-:Y:S02]  /*3b90*/  @!P1 LEA R32, P0, R0, R11, 0x2 ;  /* 0x0000000b00209211 */ /* 0x000fe400078010ff */
[----:B------:R-:W-:-:S02]  /*3ba0*/  FMNMX R26, |R64|, R53, !PT ;  /* 0x00000035401a7209 */ /* 0x000fc40007800200 */
[----:B------:R-:W-:Y:S02]  /*3bb0*/  @!P1 LEA.HI.X R33, R0, R12, R33, 0x2, P0 ;  /* 0x0000000c00219211 */ /* 0x000fe400000f1421 */
[----:B------:R-:W1:Y:S01]  /*3bc0*/  F2F.BF16.F32 R0, R58 ;  /* 0x0000003a00007304 */ /* 0x000e620000202000 */
[----:B------:R-:W-:Y:S02]  /*3bd0*/  FMNMX R26, |R59|, R26, !PT ;  /* 0x0000001a3b1a7209 */ /* 0x000fe40007800200 */
[----:B------:R2:W-:Y:S05]  /*3be0*/  @!P1 STG.E desc[UR10][R32.64], R69 ;  /* 0x0000004520009986 */ /* 0x0005ea000c10190a */
[----:B0-----:R-:W0:Y:S01]  /*3bf0*/  F2F.BF16.F32 R67, R66 ;  /* 0x0000004200437304 */ /* 0x001e220000202000 */
[----:B-1----:R-:W-:-:S04]  /*3c00*/  IMAD.WIDE.U32 R36, R0, 0x10000, RZ ;  /* 0x0001000000247825 */ /* 0x002fc800078e00ff */
[----:B------:R-:W-:-:S04]  /*3c10*/  FFMA R0, R27, R10, 0.5 ;  /* 0x3f0000001b007423 */ /* 0x000fc8000000000a */
[----:B------:R-:W-:Y:S01]  /*3c20*/  FMUL R51, R0, R51 ;  /* 0x0000003300337220 */ /* 0x000fe20000400000 */
[----:B0-----:R-:W-:Y:S02]  /*3c30*/  LOP3.LUT R2, R36, R67, RZ, 0xfc, !PT ;  /* 0x0000004324027212 */ /* 0x001fe400078efcff */
[----:B------:R-:W-:Y:S02]  /*3c40*/  LOP3.LUT R36, R37, R63, RZ, 0xfc, !PT ;  /* 0x0000003f25247212 */ /* 0x000fe400078efcff */
[C---:B------:R-:W-:Y:S01]  /*3c50*/  FMNMX R37, |R65|.reuse, R26, !PT ;  /* 0x0000001a41257209 */ /* 0x040fe20007800200 */
[----:B------:R-:W-:Y:S01]  /*3c60*/  FMUL R65, R65, UR8 ;  /* 0x0000000841417c20 */ /* 0x000fe20008400000 */
[----:B--2---:R-:W-:Y:S06]  /*3c70*/  @P1 BRA `(.L_x_29807) ;  /* 0x0000000000201947 */ /* 0x004fec0003800000 */
[----:B------:R-:W-:Y:S02]  /*3c80*/  LOP3.LUT R27, R40, 0xfffffffe, RZ, 0xc0, !PT ;  /* 0xfffffffe281b7812 */ /* 0x000fe400078ec0ff */
[----:B------:R-:W-:Y:S02]  /*3c90*/  F2FP.BF16.F32.PACK_AB R33, R65, R68 ;  /* 0x000000444121723e */ /* 0x000fe400000010ff */
[----:B------:R-:W-:Y:S02]  /*3ca0*/  IADD3 R0, P0, R18, R27, RZ ;  /* 0x0000001b12007210 */ /* 0x000fe40007f1e0ff */
[----:B------:R-:W-:-:S05]  /*3cb0*/  LOP3.LUT R27, R41, 0x3fffffff, RZ, 0xc0, !PT ;  /* 0x3fffffff291b7812 */ /* 0x000fca00078ec0ff */
[----:B------:R-:W-:Y:S01]  /*3cc0*/  IMAD.X R27, R19, 0x1, R27, P0 ;  /* 0x00000001131b7824 */ /* 0x000fe200000e061b */
[----:B------:R-:W-:-:S04]  /*3cd0*/  LEA R26, P0, R0, R11, 0x2 ;  /* 0x0000000b001a7211 */ /* 0x000fc800078010ff */
[----:B------:R-:W-:-:S05]  /*3ce0*/  LEA.HI.X R27, R0, R12, R27, 0x2, P0 ;  /* 0x0000000c001b7211 */ /* 0x000fca00000f141b */
[----:B------:R0:W-:Y:S04]  /*3cf0*/  STG.E desc[UR10][R26.64], R33 ;  /* 0x000000211a007986 */ /* 0x0001e8000c10190a */
.L_x_29807:
[----:B------:R-:W-:Y:S05]  /*3d00*/  BSYNC B0 ;  /* 0x0000000000007941 */ /* 0x000fea0003800000 */
.L_x_29806:
[----:B------:R-:W-:Y:S01]  /*3d10*/  BSSY B0, `(.L_x_29808) ;  /* 0x000000b000007945 */ /* 0x000fe20003800000 */
[----:B0-----:R-:W-:Y:S01]  /*3d20*/  FMUL R33, R50, UR8 ;  /* 0x0000000832217c20 */ /* 0x001fe20008400000 */
[----:B------:R-:W-:Y:S02]  /*3d30*/  FMUL R32, R51, UR8 ;  /* 0x0000000833207c20 */ /* 0x000fe40008400000 */
[----:B------:R-:W-:Y:S05]  /*3d40*/  @P1 BRA `(.L_x_29809) ;  /* 0x00000000001c1947 */ /* 0x000fea0003800000 */
[----:B------:R-:W-:-:S04]  /*3d50*/  IMAD.WIDE.U32 R18, R7, 0x3, R18 ;  /* 0x0000000307127825 */ /* 0x000fc800078e0012 */
[----:B------:R-:W-:Y:S01]  /*3d60*/  IMAD R27, R6, 0x3, RZ ;  /* 0x00000003061b7824 */ /* 0x000fe200078e02ff */
[----:B------:R-:W-:-:S04]  /*3d70*/  LEA R26, P0, R18, R11, 0x2 ;  /* 0x0000000b121a7211 */ /* 0x000fc800078010ff */
[----:B------:R-:W-:-:S04]  /*3d80*/  IADD3 R19, R27, R19, RZ ;  /* 0x000000131b137210 */ /* 0x000fc80007ffe0ff */
[----:B------:R-:W-:Y:S02]  /*3d90*/  LEA.HI.X R27, R18, R12, R19, 0x2, P0 ;  /* 0x0000000c121b7211 */ /* 0x000fe400000f1413 */
[----:B------:R-:W-:-:S05]  /*3da0*/  F2FP.BF16.F32.PACK_AB R19, R32, R33 ;  /* 0x000000212013723e */ /* 0x000fca00000010ff */
[----:B------:R0:W-:Y:S02]  /*3db0*/  STG.E desc[UR10][R26.64], R19 ;  /* 0x000000131a007986 */ /* 0x0001e4000c10190a */
.L_x_29809:
[----:B------:R-:W-:Y:S05]  /*3dc0*/  BSYNC B0 ;  /* 0x0000000000007941 */ /* 0x000fea0003800000 */
.L_x_29808:
[----:B0----5:R-:W-:Y:S01]  /*3dd0*/  FMUL R19, R22, 0.035677410662174224854 ;  /* 0x3d12227a16137820 */ /* 0x021fe20000400000 */
[----:B------:R-:W-:Y:S02]  /*3de0*/  IMAD.MOV.U32 R26, RZ, RZ, 0x3c80f082 ;  /* 0x3c80f082ff1a7424 */ /* 0x000fe400078e00ff */
[----:B------:R-:W-:Y:S01]  /*3df0*/  FMUL R18, R23, 0.035677410662174224854 ;  /* 0x3d12227a17127820 */ /* 0x000fe20000400000 */
[----:B------:R-:W-:Y:S01]  /*3e00*/  FMNMX R50, |R50|, R37, !PT ;  /* 0x0000002532327209 */ /* 0x000fe20007800200 */
[-C--:B------:R-:W-:Y:S01]  /*3e10*/  FFMA R19, R19, R22.reuse, 0.79788458347320556641 ;  /* 0x3f4c422a13137423 */ /* 0x080fe20000000016 */
[----:B------:R-:W-:Y:S01]  /*3e20*/  F2F.BF16.F32 R21, R21 ;  /* 0x0000001500157304 */ /* 0x000fe20000202000 */
[-C--:B------:R-:W-:Y:S01]  /*3e30*/  FFMA R18, R18, R23.reuse, 0.79788458347320556641 ;  /* 0x3f4c422a12127423 */ /* 0x080fe20000000017 */
[----:B------:R-:W-:Y:S01]  /*3e40*/  BSSY B0, `(.L_x_29810) ;  /* 0x00000d4000007945 */ /* 0x000fe20003800000 */
[----:B------:R-:W-:Y:S02]  /*3e50*/  FMUL R27, R19, R22 ;  /* 0x00000016131b7220 */ /* 0x000fe40000400000 */
[----:B------:R-:W-:-:S02]  /*3e60*/  FMUL R18, R18, R23 ;  /* 0x0000001712127220 */ /* 0x000fc40000400000 */
[C---:B------:R-:W-:Y:S01]  /*3e70*/  FMUL R19, |R27|.reuse, 2.8853900432586669922 ;  /* 0x4038aa3b1b137820 */ /* 0x040fe20000400200 */
[C---:B------:R-:W-:Y:S01]  /*3e80*/  FMUL R53, R27.reuse, R27 ;  /* 0x0000001b1b357220 */ /* 0x040fe20000400000 */
[C---:B------:R-:W-:Y:S01]  /*3e90*/  FSETP.GE.AND P1, PT, |R27|.reuse, 0.60000002384185791016, PT ;  /* 0x3f19999a1b00780b */ /* 0x040fe20003f26200 */
[----:B------:R-:W-:Y:S01]  /*3ea0*/  F2F.BF16.F32 R60, R60 ;  /* 0x0000003c003c7304 */ /* 0x000fe20000202000 */
[----:B------:R-:W-:Y:S01]  /*3eb0*/  FSETP.GE.AND P0, PT, |R27|, 9.010913848876953125, PT ;  /* 0x41102cb41b00780b */ /* 0x000fe20003f06200 */
[----:B------:R-:W-:Y:S01]  /*3ec0*/  FFMA R0, R53, R26, -0.052303962409496307373 ;  /* 0xbd563cae35007423 */ /* 0x000fe2000000001a */
[----:B------:R-:W-:-:S03]  /*3ed0*/  FSETP.GE.AND P2, PT, |R18|, 0.60000002384185791016, PT ;  /* 0x3f19999a1200780b */ /* 0x000fc60003f46200 */
[C---:B------:R-:W-:Y:S02]  /*3ee0*/  FFMA R0, R53.reuse, R0, 0.1331529766321182251 ;  /* 0x3e08594135007423 */ /* 0x040fe40000000000 */
[----:B------:R-:W0:Y:S02]  /*3ef0*/  MUFU.EX2 R19, R19 ;  /* 0x0000001300137308 */ /* 0x000e240000000800 */
[----:B------:R-:W-:-:S04]  /*3f00*/  FFMA R0, R53, R0, -0.33332768082618713379 ;  /* 0xbeaaa9ed35007423 */ /* 0x000fc80000000000 */
[----:B------:R-:W-:Y:S01]  /*3f10*/  FFMA R58, R53, R0, RZ ;  /* 0x00000000353a7223 */ /* 0x000fe200000000ff */
[----:B------:R-:W-:Y:S01]  /*3f20*/  FMUL R53, |R18|, 2.8853900432586669922 ;  /* 0x4038aa3b12357820 */ /* 0x000fe20000400200 */
[----:B------:R-:W-:Y:S08]  /*3f30*/  F2F.BF16.F32 R49, R49 ;  /* 0x0000003100317304 */ /* 0x000ff00000202000 */
[----:B------:R-:W-:Y:S01]  /*3f40*/  MUFU.EX2 R53, R53 ;  /* 0x0000003500357308 */ /* 0x000fe20000000800 */
[----:B0-----:R-:W-:-:S07]  /*3f50*/  FADD R45, R19, 1 ;  /* 0x3f800000132d7421 */ /* 0x001fce0000000000 */
[----:B------:R-:W0:Y:S08]  /*3f60*/  MUFU.RCP R45, R45 ;  /* 0x0000002d002d7308 */ /* 0x000e300000001000 */
[----:B------:R-:W-:Y:S08]  /*3f70*/  F2F.BF16.F32 R65, R65 ;  /* 0x0000004100417304 */ /* 0x000ff00000202000 */
[----:B------:R-:W-:Y:S01]  /*3f80*/  F2F.BF16.F32 R25, R25 ;  /* 0x0000001900197304 */ /* 0x000fe20000202000 */
[----:B0-----:R-:W-:-:S05]  /*3f90*/  FFMA R45, R45, -2, R48 ;  /* 0xc00000002d2d7823 */ /* 0x001fca0000000030 */
[----:B------:R-:W-:Y:S02]  /*3fa0*/  FSEL R0, R45, 1, !P0 ;  /* 0x3f8000002d007808 */ /* 0x000fe40004000000 */
[----:B------:R-:W-:Y:S01]  /*3fb0*/  FSETP.GE.AND P0, PT, |R18|, 9.010913848876953125, PT ;  /* 0x41102cb41200780b */ /* 0x000fe20003f06200 */
[----:B------:R-:W-:Y:S01]  /*3fc0*/  F2F.BF16.F32 R33, R33 ;  /* 0x0000002100217304 */ /* 0x000fe20000202000 */
[--C-:B------:R-:W-:Y:S01]  /*3fd0*/  LOP3.LUT R19, R0, 0x80000000, R27.reuse, 0xb8, !PT ;  /* 0x8000000000137812 */ /* 0x100fe200078eb81b */
[----:B------:R-:W-:Y:S01]  /*3fe0*/  @!P1 FFMA R19, R27, R58, R27 ;  /* 0x0000003a1b139223 */ /* 0x000fe2000000001b */
[----:B------:R-:W-:Y:S01]  /*3ff0*/  FADD R27, R53, 1 ;  /* 0x3f800000351b7421 */ /* 0x000fe20000000000 */
[----:B------:R-:W-:Y:S01]  /*4000*/  SHF.L.U32 R0, R40, 0x1, RZ ;  /* 0x0000000128007819 */ /* 0x000fe200000006ff */
[----:B------:R-:W-:Y:S01]  /*4010*/  FMUL R53, R18, R18 ;  /* 0x0000001212357220 */ /* 0x000fe20000400000 */
[----:B------:R-:W-:Y:S02]  /*4020*/  FFMA R19, R19, R10, 0.5 ;  /* 0x3f00000013137423 */ /* 0x000fe4000000000a */
[----:B------:R-:W-:Y:S01]  /*4030*/  LOP3.LUT R45, R0, 0xfffffffc, RZ, 0xc0, !PT ;  /* 0xfffffffc002d7812 */ /* 0x000fe200078ec0ff */
[----:B------:R-:W0:Y:S01]  /*4040*/  MUFU.RCP R27, R27 ;  /* 0x0000001b001b7308 */ /* 0x000e220000001000 */
[----:B------:R-:W-:Y:S01]  /*4050*/  FFMA R0, R53, R26, -0.052303962409496307373 ;  /* 0xbd563cae35007423 */ /* 0x000fe2000000001a */
[----:B------:R-:W-:Y:S01]  /*4060*/  FMUL R22, R19, R22 ;  /* 0x0000001613167220 */ /* 0x000fe20000400000 */
[----:B------:R-:W-:-:S02]  /*4070*/  IADD3 R8, P1, R8, R45, RZ ;  /* 0x0000002d08087210 */ /* 0x000fc40007f3e0ff */
        /* <DEDUP_REMOVED lines=26> */
[----:B------:R-:W-:Y:S02]  /*4220*/  FMNMX R27, |R51|, R50, !PT ;  /* 0x00000032331b7209 */ /* 0x000fe40007800200 */
[----:B------:R-:W-:Y:S01]  /*4230*/  FFMA R37, R37, R10, 0.5 ;  /* 0x3f00000025257423 */ /* 0x000fe2000000000a */
[-C--:B------:R-:W-:Y:S01]  /*4240*/  FFMA R0, R0, R31.reuse, 0.79788458347320556641 ;  /* 0x3f4c422a00007423 */ /* 0x080fe2000000001f */
[----:B------:R-:W-:Y:S02]  /*4250*/  FMNMX R27, R27, |R22|, !PT ;  /* 0x400000161b1b7209 */ /* 0x000fe40007800000 */
        /* <DEDUP_REMOVED lines=12> */
[----:B------:R-:W-:-:S03]  /*4320*/  FMUL R45, R28, 0.035677410662174224854 ;  /* 0x3d12227a1c2d7820 */ /* 0x000fc60000400000 */
[----:B------:R-:W0:Y:S01]  /*4330*/  MUFU.RCP R59, R58 ;  /* 0x0000003a003b7308 */ /* 0x000e220000001000 */
[----:B------:R-:W-:Y:S01]  /*4340*/  FFMA R45, R45, R28, 0.79788458347320556641 ;  /* 0x3f4c422a2d2d7423 */ /* 0x000fe2000000001c */
        /* <DEDUP_REMOVED lines=14> */
[----:B------:R-:W-:-:S03]  /*4430*/  FFMA R50, R53, R10, 0.5 ;  /* 0x3f00000035327423 */ /* 0x000fc6000000000a */
[----:B------:R-:W-:Y:S01]  /*4440*/  FFMA R51, R51, R0, RZ ;  /* 0x0000000033337223 */ /* 0x000fe200000000ff */
[----:B------:R-:W0:Y:S01]  /*4450*/  MUFU.RCP R45, R45 ;  /* 0x0000002d002d7308 */ /* 0x000e220000001000 */
[----:B------:R-:W-:Y:S01]  /*4460*/  FMUL R0, R29, 0.035677410662174224854 ;  /* 0x3d12227a1d007820 */ /* 0x000fe20000400000 */
[----:B------:R-:W-:-:S03]  /*4470*/  FMUL R50, R50, R23 ;  /* 0x0000001732327220 */ /* 0x000fc60000400000 */
[----:B------:R-:W-:Y:S02]  /*4480*/  FFMA R0, R0, R29, 0.79788458347320556641 ;  /* 0x3f4c422a00007423 */ /* 0x000fe4000000001d */
[C---:B------:R-:W-:Y:S01]  /*4490*/  FMNMX R27, |R50|.reuse, R27, !PT ;  /* 0x0000001b321b7209 */ /* 0x040fe20007800200 */
[----:B------:R-:W-:Y:S01]  /*44a0*/  FMUL R50, R50, UR8 ;  /* 0x0000000832327c20 */ /* 0x000fe20008400000 */
        /* <DEDUP_REMOVED lines=37> */
[----:B------:R-:W-:Y:S02]  /*4700*/  FSEL R58, R23, 1, !P0 ;  /* 0x3f800000173a7808 */ /* 0x000fe40004000000 */
[----:B------:R-:W-:Y:S02]  /*4710*/  IADD3 R18, P0, R40, 0x3f, RZ ;  /* 0x0000003f28127810 */ /* 0x000fe40007f1e0ff */
[--C-:B------:R-:W-:Y:S01]  /*4720*/  LOP3.LUT R23, R58, 0x80000000, R19.reuse, 0xb8, !PT ;  /* 0x800000003a177812 */ /* 0x100fe200078eb813 */
[----:B------:R-:W-:Y:S01]  /*4730*/  @!P2 FFMA R23, R19, R0, R19 ;  /* 0x000000001317a223 */ /* 0x000fe20000000013 */
[----:B------:R-:W-:Y:S01]  /*4740*/  FMUL R0, R35, 0.035677410662174224854 ;  /* 0x3d12227a23007820 */ /* 0x000fe20000400000 */
[----:B------:R-:W-:Y:S02]  /*4750*/  IMAD.X R19, RZ, RZ, R41, P0 ;  /* 0x000000ffff137224 */ /* 0x000fe400000e0629 */
[----:B------:R-:W-:Y:S01]  /*4760*/  FFMA R45, R23, R10, 0.5 ;  /* 0x3f000000172d7423 */ /* 0x000fe2000000000a */
[----:B------:R-:W-:-:S02]  /*4770*/  FFMA R0, R0, R35, 0.79788458347320556641 ;  /* 0x3f4c422a00007423 */ /* 0x000fc40000000023 */
[--C-:B------:R-:W-:Y:S01]  /*4780*/  SHF.R.U32.HI R37, RZ, 0x6, R19.reuse ;  /* 0x00000006ff257819 */ /* 0x100fe20000011613 */
[----:B------:R-:W-:Y:S01]  /*4790*/  FMUL R34, R45, R34 ;  /* 0x000000222d227220 */ /* 0x000fe20000400000 */
[----:B------:R-:W-:Y:S01]  /*47a0*/  FMUL R53, R0, R35 ;  /* 0x0000002300357220 */ /* 0x000fe20000400000 */
[----:B------:R-:W-:Y:S02]  /*47b0*/  SHF.R.U64 R63, R18, 0x6, R19 ;  /* 0x00000006123f7819 */ /* 0x000fe40000001213 */
[-C--:B------:R-:W-:Y:S02]  /*47c0*/  IMAD R37, R37, R42.reuse, RZ ;  /* 0x0000002a25257224 */ /* 0x080fe400078e02ff */
[C---:B------:R-:W-:Y:S01]  /*47d0*/  FMUL R0, |R53|.reuse, 2.8853900432586669922 ;  /* 0x4038aa3b35007820 */ /* 0x040fe20000400200 */
[----:B------:R-:W-:Y:S01]  /*47e0*/  FSETP.GE.AND P3, PT, |R53|, 9.010913848876953125, PT ;  /* 0x41102cb43500780b */ /* 0x000fe20003f66200 */
[----:B------:R-:W-:Y:S01]  /*47f0*/  IMAD.WIDE.U32 R18, R63, R42, RZ ;  /* 0x0000002a3f127225 */ /* 0x000fe200078e00ff */
[----:B------:R-:W-:-:S03]  /*4800*/  FSETP.GE.AND P4, PT, |R53|, 0.60000002384185791016, PT ;  /* 0x3f19999a3500780b */ /* 0x000fc60003f86200 */
[----:B------:R-:W0:Y:S01]  /*4810*/  MUFU.EX2 R0, R0 ;  /* 0x0000000000007308 */ /* 0x000e220000000800 */
[----:B------:R-:W-:Y:S02]  /*4820*/  IMAD R37, R43, R63, R37 ;  /* 0x0000003f2b257224 */ /* 0x000fe400078e0225 */
[----:B------:R-:W-:-:S03]  /*4830*/  FMUL R63, R30, UR8 ;  /* 0x000000081e3f7c20 */ /* 0x000fc60008400000 */
[----:B------:R-:W-:Y:S02]  /*4840*/  IADD3 R37, R19, R37, RZ ;  /* 0x0000002513257210 */ /* 0x000fe40007ffe0ff */
[----:B------:R-:W-:-:S04]  /*4850*/  LEA R19, P0, R18, R7, 0x5 ;  /* 0x0000000712137211 */ /* 0x000fc800078028ff */
[----:B------:R-:W-:Y:S02]  /*4860*/  LOP3.LUT R19, RZ, R19, RZ, 0x33, !PT ;  /* 0x00000013ff137212 */ /* 0x000fe400078e33ff */
[----:B------:R-:W-:Y:S02]  /*4870*/  LEA.HI.X R37, R18, R6, R37, 0x5, P0 ;  /* 0x0000000612257211 */ /* 0x000fe400000f2c25 */
[----:B------:R-:W-:Y:S01]  /*4880*/  LEA R44, P2, R44, R19, 0x5 ;  /* 0x000000132c2c7211 */ /* 0x000fe200078428ff */
[----:B0-----:R-:W-:Y:S01]  /*4890*/  FADD R42, R0, 1 ;  /* 0x3f800000002a7421 */ /* 0x001fe20000000000 */
[----:B------:R-:W-:Y:S01]  /*48a0*/  FMUL R19, R53, R53 ;  /* 0x0000003535137220 */ /* 0x000fe20000400000 */
[----:B------:R-:W-:Y:S01]  /*48b0*/  FFMA R0, R59, R10, 0.5 ;  /* 0x3f0000003b007423 */ /* 0x000fe2000000000a */
[----:B------:R-:W-:Y:S01]  /*48c0*/  LOP3.LUT R59, R24, 0x3, RZ, 0xfc, !PT ;  /* 0x00000003183b7812 */ /* 0x000fe200078efcff */
[----:B------:R-:W0:Y:S01]  /*48d0*/  MUFU.RCP R43, R42 ;  /* 0x0000002a002b7308 */ /* 0x000e220000001000 */
[----:B------:R-:W-:Y:S01]  /*48e0*/  FFMA R26, R19, R26, -0.052303962409496307373 ;  /* 0xbd563cae131a7423 */ /* 0x000fe2000000001a */
[----:B------:R-:W-:Y:S01]  /*48f0*/  FMUL R31, R0, R31 ;  /* 0x0000001f001f7220 */ /* 0x000fe20000400000 */
[----:B------:R-:W-:-:S02]  /*4900*/  ISETP.GE.U32.AND P0, PT, R59, R4, PT ;  /* 0x000000043b00720c */ /* 0x000fc40003f06070 */
[----:B------:R-:W-:Y:S01]  /*4910*/  FFMA R0, R19, R26, 0.1331529766321182251 ;  /* 0x3e08594113007423 */ /* 0x000fe2000000001a */
[----:B------:R-:W-:Y:S01]  /*4920*/  FMUL R26, R31, UR8 ;  /* 0x000000081f1a7c20 */ /* 0x000fe20008400000 */
[----:B------:R-:W-:Y:S01]  /*4930*/  ISETP.GE.U32.OR P0, PT, R62, R3, P0 ;  /* 0x000000033e00720c */ /* 0x000fe20000706470 */
[----:B------:R1:W2:Y:S01]  /*4940*/  F2F.BF16.F32 R42, R63 ;  /* 0x0000003f002a7304 */ /* 0x0002a20000202000 */
[----:B------:R-:W-:-:S04]  /*4950*/  FFMA R0, R19, R0, -0.33332768082618713379 ;  /* 0xbeaaa9ed13007423 */ /* 0x000fc80000000000 */
[----:B------:R-:W-:Y:S01]  /*4960*/  FFMA R0, R19, R0, RZ ;  /* 0x0000000013007223 */ /* 0x000fe200000000ff */
[----:B------:R-:W-:Y:S01]  /*4970*/  SHF.L.U64.HI R19, R40, 0x1, R41 ;  /* 0x0000000128137819 */ /* 0x000fe20000010229 */
[----:B0-----:R-:W-:-:S04]  /*4980*/  FFMA R43, R43, -2, R48 ;  /* 0xc00000002b2b7823 */ /* 0x001fc80000000030 */
[----:B------:R-:W-:Y:S01]  /*4990*/  IMAD.X R9, R9, 0x1, R19, P1 ;  /* 0x0000000109097824 */ /* 0x000fe200008e0613 */
[----:B------:R-:W-:Y:S01]  /*49a0*/  FSEL R18, R43, 1, !P3 ;  /* 0x3f8000002b127808 */ /* 0x000fe20005800000 */
[----:B------:R-:W-:-:S03]  /*49b0*/  FMUL R43, R22, UR8 ;  /* 0x00000008162b7c20 */ /* 0x000fc60008400000 */
[--C-:B------:R-:W-:Y:S01]  /*49c0*/  LOP3.LUT R59, R18, 0x80000000, R53.reuse, 0xb8, !PT ;  /* 0x80000000123b7812 */ /* 0x100fe200078eb835 */
[----:B------:R-:W-:Y:S01]  /*49d0*/  @!P4 FFMA R59, R53, R0, R53 ;  /* 0x00000000353bc223 */ /* 0x000fe20000000035 */
[----:B------:R-:W-:Y:S01]  /*49e0*/  @!P0 LEA R18, P1, R8, R11, 0x2 ;  /* 0x0000000b08128211 */ /* 0x000fe200078210ff */
[----:B------:R-:W-:Y:S01]  /*49f0*/  FFMA R0, R51, R10, 0.5 ;  /* 0x3f00000033007423 */ /* 0x000fe2000000000a */
[----:B------:R-:W-:Y:S02]  /*4a00*/  @!P0 F2FP.BF16.F32.PACK_AB R51, R50, R43 ;  /* 0x0000002b3233823e */ /* 0x000fe400000010ff */
[C---:B------:R-:W-:Y:S01]  /*4a10*/  @!P0 LEA.HI.X R19, R8.reuse, R12, R9, 0x2, P1 ;  /* 0x0000000c08138211 */ /* 0x040fe200008f1409 */
[----:B------:R-:W0:Y:S01]  /*4a20*/  F2F.BF16.F32 R43, R43 ;  /* 0x0000002b002b7304 */ /* 0x000e220000202000 */
[----:B------:R-:W-:Y:S01]  /*4a30*/  @!P0 IADD3 R48, P1, R8, R7, RZ ;  /* 0x0000000708308210 */ /* 0x000fe20007f3e0ff */
[----:B------:R-:W-:Y:S01]  /*4a40*/  FMUL R29, R0, R29 ;  /* 0x0000001d001d7220 */ /* 0x000fe20000400000 */
[----:B------:R-:W-:Y:S01]  /*4a50*/  FFMA R0, R59, R10, 0.5 ;  /* 0x3f0000003b007423 */ /* 0x000fe2000000000a */
[----:B------:R1:W-:Y:S01]  /*4a60*/  @!P0 STG.E desc[UR10][R18.64], R51 ;  /* 0x0000003312008986 */ /* 0x0003e2000c10190a */
[----:B------:R-:W-:Y:S01]  /*4a70*/  @!P0 IADD3.X R53, R9, R6, RZ, P1, !PT ;  /* 0x0000000609358210 */ /* 0x000fe20000ffe4ff */
[----:B------:R-:W-:Y:S01]  /*4a80*/  FMUL R10, R29, UR8 ;  /* 0x000000081d0a7c20 */ /* 0x000fe20008400000 */
[----:B------:R-:W-:Y:S01]  /*4a90*/  @!P0 LEA R22, P1, R48, R11, 0x2 ;  /* 0x0000000b30168211 */ /* 0x000fe200078210ff */
[----:B------:R-:W-:Y:S01]  /*4aa0*/  FMUL R0, R0, R35 ;  /* 0x0000002300007220 */ /* 0x000fe20000400000 */
[----:B------:R-:W-:-:S02]  /*4ab0*/  FMUL R35, R28, UR8 ;  /* 0x000000081c237c20 */ /* 0x000fc40008400000 */
[----:B------:R-:W-:Y:S02]  /*4ac0*/  @!P0 LEA.HI.X R23, R48, R12, R53, 0x2, P1 ;  /* 0x0000000c30178211 */ /* 0x000fe400008f1435 */
[----:B------:R-:W-:-:S05]  /*4ad0*/  @!P0 F2FP.BF16.F32.PACK_AB R53, R26, R63 ;  /* 0x0000003f1a35823e */ /* 0x000fca00000010ff */
[----:B------:R1:W-:Y:S01]  /*4ae0*/  @!P0 STG.E desc[UR10][R22.64], R53 ;  /* 0x0000003516008986 */ /* 0x0003e2000c10190a */
[----:B0-2---:R-:W-:Y:S05]  /*4af0*/  @P0 BRA `(.L_x_29811) ;  /* 0x0000000000200947 */ /* 0x005fea0003800000 */
[----:B-1----:R-:W-:Y:S02]  /*4b00*/  LOP3.LUT R19, R40, 0xfffffffe, RZ, 0xc0, !PT ;  /* 0xfffffffe28137812 */ /* 0x002fe400078ec0ff */
[----:B------:R-:W-:Y:S02]  /*4b10*/  LOP3.LUT R41, R41, 0x3fffffff, RZ, 0xc0, !PT ;  /* 0x3fffffff29297812 */ /* 0x000fe400078ec0ff */
[----:B------:R-:W-:Y:S02]  /*4b20*/  IADD3 R19, P1, R8, R19, RZ ;  /* 0x0000001308137210 */ /* 0x000fe40007f3e0ff */
[----:B------:R-:W-:-:S03]  /*4b30*/  F2FP.BF16.F32.PACK_AB R23, R10, R35 ;  /* 0x000000230a17723e */ /* 0x000fc600000010ff */
[----:B------:R-:W-:Y:S01]  /*4b40*/  IMAD.X R22, R9, 0x1, R41, P1 ;  /* 0x0000000109167824 */ /* 0x000fe200008e0629 */
[----:B------:R-:W-:-:S04]  /*4b50*/  LEA R18, P1, R19, R11, 0x2 ;  /* 0x0000000b13127211 */ /* 0x000fc800078210ff */
[----:B------:R-:W-:-:S05]  /*4b60*/  LEA.HI.X R19, R19, R12, R22, 0x2, P1 ;  /* 0x0000000c13137211 */ /* 0x000fca00008f1416 */
[----:B------:R0:W-:Y:S04]  /*4b70*/  STG.E desc[UR10][R18.64], R23 ;  /* 0x0000001712007986 */ /* 0x0001e8000c10190a */
.L_x_29811:
[----:B------:R-:W-:Y:S05]  /*4b80*/  BSYNC B0 ;  /* 0x0000000000007941 */ /* 0x000fea0003800000 */
.L_x_29810:
[----:B------:R-:W-:Y:S01]  /*4b90*/  BSSY B0, `(.L_x_29812) ;  /* 0x000000b000007945 */ /* 0x000fe20003800000 */
[----:B01----:R-:W-:Y:S01]  /*4ba0*/  FMUL R23, R34, UR8 ;  /* 0x0000000822177c20 */ /* 0x003fe20008400000 */
[----:B------:R-:W-:Y:S02]  /*4bb0*/  FMUL R22, R0, UR8 ;  /* 0x0000000800167c20 */ /* 0x000fe40008400000 */
[----:B------:R-:W-:Y:S05]  /*4bc0*/  @P0 BRA `(.L_x_29813) ;  /* 0x00000000001c0947 */ /* 0x000fea0003800000 */
[----:B------:R-:W-:-:S04]  /*4bd0*/  IMAD.WIDE.U32 R8, R7, 0x3, R8 ;  /* 0x0000000307087825 */ /* 0x000fc800078e0008 */
[----:B------:R-:W-:Y:S01]  /*4be0*/  IMAD R7, R6, 0x3, RZ ;  /* 0x0000000306077824 */ /* 0x000fe200078e02ff */
[----:B------:R-:W-:-:S04]  /*4bf0*/  LEA R6, P0, R8, R11, 0x2 ;  /* 0x0000000b08067211 */ /* 0x000fc800078010ff */
[----:B------:R-:W-:Y:S02]  /*4c00*/  IADD3 R7, R7, R9, RZ ;  /* 0x0000000907077210 */ /* 0x000fe40007ffe0ff */
[----:B------:R-:W-:Y:S02]  /*4c10*/  F2FP.BF16.F32.PACK_AB R9, R22, R23 ;  /* 0x000000171609723e */ /* 0x000fe400000010ff */
[----:B------:R-:W-:-:S05]  /*4c20*/  LEA.HI.X R7, R8, R12, R7, 0x2, P0 ;  /* 0x0000000c08077211 */ /* 0x000fca00000f1407 */
[----:B------:R0:W-:Y:S02]  /*4c30*/  STG.E desc[UR10][R6.64], R9 ;  /* 0x0000000906007986 */ /* 0x0001e4000c10190a */
.L_x_29813:
[----:B------:R-:W-:Y:S05]  /*4c40*/  BSYNC B0 ;  /* 0x0000000000007941 */ /* 0x000fea0003800000 */
.L_x_29812:
[----:B0-----:R-:W-:Y:S01]  /*4c50*/  LOP3.LUT R6, RZ, R37, RZ, 0x33, !PT ;  /* 0x00000025ff067212 */ /* 0x001fe200078e33ff */
[----:B------:R-:W0:Y:S01]  /*4c60*/  F2F.BF16.F32 R9, R35 ;  /* 0x0000002300097304 */ /* 0x000e220000202000 */
[----:B------:R-:W1:Y:S01]  /*4c70*/  S2UR UR5, SR_CgaCtaId ;  /* 0x00000000000579c3 */ /* 0x000e620000008800 */
[----:B------:R-:W-:Y:S01]  /*4c80*/  ISETP.GT.U32.AND P0, PT, R44, -0x21, PT ;  /* 0xffffffdf2c00780c */ /* 0x000fe20003f04070 */
[----:B------:R-:W-:Y:S01]  /*4c90*/  UMOV UR4, 0x400 ;  /* 0x0000040000047882 */ /* 0x000fe20000000000 */
[----:B------:R-:W-:Y:S01]  /*4ca0*/  IMAD.X R6, RZ, RZ, R6, P2 ;  /* 0x000000ffff067224 */ /* 0x000fe200010e0606 */
[----:B------:R-:W-:Y:S01]  /*4cb0*/  SHF.L.U32 R12, R21, 0x10, RZ ;  /* 0x00000010150c7819 */ /* 0x000fe200000006ff */
[----:B------:R-:W-:Y:S01]  /*4cc0*/  UIADD3 UR4, UR4, 0x20, URZ ;  /* 0x0000002004047890 */ /* 0x000fe2000fffe03f */
[----:B------:R-:W-:Y:S01]  /*4cd0*/  FMNMX R30, |R30|, R27, !PT ;  /* 0x0000001b1e1e7209 */ /* 0x000fe20007800200 */
[----:B------:R-:W2:Y:S01]  /*4ce0*/  F2F.BF16.F32 R8, R23 ;  /* 0x0000001700087304 */ /* 0x000ea20000202000 */
[----:B------:R-:W-:Y:S01]  /*4cf0*/  ISETP.GT.U32.AND.EX P0, PT, R6, -0x1, PT, P0 ;  /* 0xffffffff0600780c */ /* 0x000fe20003f04100 */
[----:B------:R-:W-:Y:S01]  /*4d00*/  IMAD.WIDE.U32 R6, R42, 0x10000, RZ ;  /* 0x000100002a067825 */ /* 0x000fe200078e00ff */
[----:B------:R-:W-:Y:S01]  /*4d10*/  LOP3.LUT R47, R15, R12, RZ, 0xfc, !PT ;  /* 0x0000000c0f2f7212 */ /* 0x000fe200078efcff */
[----:B------:R-:W-:Y:S01]  /*4d20*/  USHF.L.U64.HI UR9, UR6, 0x1, UR7 ;  /* 0x0000000106097899 */ /* 0x000fe20008010207 */
[----:B------:R-:W-:Y:S01]  /*4d30*/  FMNMX R11, |R31|, R30, !PT ;  /* 0x0000001e1f0b7209 */ /* 0x000fe20007800200 */
[----:B------:R-:W-:Y:S01]  /*4d40*/  VIADD R12, R55, 0x1e ;  /* 0x0000001e370c7836 */ /* 0x000fe20000000000 */
[----:B0-----:R-:W-:Y:S01]  /*4d50*/  LOP3.LUT R15, R7, R9, RZ, 0xfc, !PT ;  /* 0x00000009070f7212 */ /* 0x001fe200078efcff */
[----:B------:R-:W0:Y:S01]  /*4d60*/  F2F.BF16.F32 R26, R26 ;  /* 0x0000001a001a7304 */ /* 0x000e220000202000 */
[----:B------:R-:W-:Y:S01]  /*4d70*/  LOP3.LUT R7, R55, 0x1f, RZ, 0xc0, !PT ;  /* 0x0000001f37077812 */ /* 0x000fe200078ec0ff */
[----:B------:R-:W-:Y:S01]  /*4d80*/  IMAD.U32 R33, R33, 0x10000, RZ ;  /* 0x0001000021217824 */ /* 0x000fe200078e00ff */
[----:B------:R-:W-:Y:S01]  /*4d90*/  LOP3.LUT R18, R6, R43, RZ, 0xfc, !PT ;  /* 0x0000002b06127212 */ /* 0x000fe200078efcff */
[C---:B------:R-:W-:Y:S01]  /*4da0*/  IMAD R21, R52.reuse, 0x21, R62 ;  /* 0x0000002134157824 */ /* 0x040fe200078e023e */
[----:B------:R-:W-:Y:S01]  /*4db0*/  IADD3 R6, R55, -0x1, RZ ;  /* 0xffffffff37067810 */ /* 0x000fe20007ffe0ff */
[----:B------:R-:W-:Y:S01]  /*4dc0*/  IMAD R9, R52, 0x21, R7 ;  /* 0x0000002134097824 */ /* 0x000fe200078e0207 */
[----:B------:R-:W-:Y:S01]  /*4dd0*/  FMNMX R28, |R28|, R11, !PT ;  /* 0x0000000b1c1c7209 */ /* 0x000fe20007800200 */
[----:B------:R-:W3:Y:S01]  /*4de0*/  F2F.BF16.F32 R22, R22 ;  /* 0x0000001600167304 */ /* 0x000ee20000202000 */
[----:B------:R-:W-:Y:S01]  /*4df0*/  LOP3.LUT R7, R6, 0x1f, RZ, 0xc0, !PT ;  /* 0x0000001f06077812 */ /* 0x000fe200078ec0ff */
[----:B-1----:R-:W-:Y:S01]  /*4e00*/  ULEA UR4, UR5, UR4, 0x18 ;  /* 0x0000000405047291 */ /* 0x002fe2000f8ec03f */
[----:B--2---:R-:W-:Y:S01]  /*4e10*/  SHF.L.U32 R8, R8, 0x10, RZ ;  /* 0x0000001008087819 */ /* 0x004fe200000006ff */
[----:B------:R-:W-:Y:S01]  /*4e20*/  IMAD.U32 R17, R60, 0x10000, RZ ;  /* 0x000100003c117824 */ /* 0x000fe200078e00ff */
[----:B------:R-:W-:Y:S01]  /*4e30*/  LOP3.LUT R11, R12, 0x1f, RZ, 0xc0, !PT ;  /* 0x0000001f0c0b7812 */ /* 0x000fe200078ec0ff */
[C---:B------:R-:W-:Y:S01]  /*4e40*/  IMAD R7, R52.reuse, 0x21, R7 ;  /* 0x0000002134077824 */ /* 0x040fe200078e0207 */
[----:B------:R-:W-:Y:S01]  /*4e50*/  LOP3.LUT R19, R15, R8, RZ, 0xfc, !PT ;  /* 0x000000080f137212 */ /* 0x000fe200078efcff */
[----:B------:R-:W1:Y:S01]  /*4e60*/  F2F.BF16.F32 R32, R32 ;  /* 0x0000002000207304 */ /* 0x000e620000202000 */
[----:B------:R-:W-:Y:S01]  /*4e70*/  ISETP.GE.U32.AND P1, PT, R5, R3, PT ;  /* 0x000000030500720c */ /* 0x000fe20003f26070 */
[----:B------:R-:W-:Y:S01]  /*4e80*/  IMAD R15, R52, 0x21, R11 ;  /* 0x00000021340f7824 */ /* 0x000fe200078e020b */
[----:B------:R-:W-:Y:S01]  /*4e90*/  LEA R9, R9, UR4, 0x3 ;  /* 0x0000000409097c11 */ /* 0x000fe2000f8e18ff */
[----:B0-----:R-:W-:Y:S01]  /*4ea0*/  IMAD.WIDE.U32 R26, R26, 0x10000, RZ ;  /* 0x000100001a1a7825 */ /* 0x001fe200078e00ff */
[----:B------:R-:W-:Y:S01]  /*4eb0*/  LEA R11, R7, UR4, 0x3 ;  /* 0x00000004070b7c11 */ /* 0x000fe2000f8e18ff */
[----:B------:R-:W-:Y:S01]  /*4ec0*/  USHF.L.U32 UR5, UR6, 0x1, URZ ;  /* 0x0000000106057899 */ /* 0x000fe2000800063f */
[----:B------:R-:W-:Y:S01]  /*4ed0*/  LOP3.LUT R3, R36, R33, RZ, 0xfc, !PT ;  /* 0x0000002124037212 */ /* 0x000fe200078efcff */
[----:B------:R0:W2:Y:S01]  /*4ee0*/  F2F.BF16.F32 R23, R10 ;  /* 0x0000000a00177304 */ /* 0x0000a20000202000 */
[----:B------:R-:W-:Y:S01]  /*4ef0*/  LEA R15, R15, UR4, 0x3 ;  /* 0x000000040f0f7c11 */ /* 0x000fe2000f8e18ff */
[----:B------:R-:W-:Y:S01]  /*4f00*/  IMAD.WIDE.U32 R6, R49, 0x10000, RZ ;  /* 0x0001000031067825 */ /* 0x000fe200078e00ff */
[----:B------:R-:W-:Y:S01]  /*4f10*/  LEA R21, R21, UR4, 0x3 ;  /* 0x0000000415157c11 */ /* 0x000fe2000f8e18ff */
[----:B------:R-:W-:Y:S01]  /*4f20*/  STS.64 [R9], R38 ;  /* 0x0000002609007388 */ /* 0x000fe20000000a00 */
[----:B------:R-:W-:Y:S01]  /*4f30*/  FMNMX R29, |R29|, R28, !PT ;  /* 0x0000001c1d1d7209 */ /* 0x000fe20007800200 */
[----:B---3--:R-:W-:Y:S01]  /*4f40*/  IMAD.U32 R22, R22, 0x10000, RZ ;  /* 0x0001000016167824 */ /* 0x008fe200078e00ff */
[----:B------:R-:W-:Y:S01]  /*4f50*/  SEL R8, R44, 0xffffffdf, P0 ;  /* 0xffffffdf2c087807 */ /* 0x000fe20000000000 */
[----:B------:R-:W3:Y:S01]  /*4f60*/  F2F.BF16.F32 R31, R50 ;  /* 0x00000032001f7304 */ /* 0x000ee20000202000 */
[----:B------:R-:W-:Y:S01]  /*4f70*/  STS.64 [R11], R46 ;  /* 0x0000002e0b007388 */ /* 0x000fe20000000a00 */
[----:B-1----:R-:W-:Y:S01]  /*4f80*/  SHF.L.U32 R32, R32, 0x10, RZ ;  /* 0x0000001020207819 */ /* 0x002fe200000006ff */
[----:B------:R-:W-:Y:S01]  /*4f90*/  BSSY B0, `(.L_x_29814) ;  /* 0x000007e000007945 */ /* 0x000fe20003800000 */
[----:B------:R-:W-:Y:S01]  /*4fa0*/  LOP3.LUT R65, R7, R65, RZ, 0xfc, !PT ;  /* 0x0000004107417212 */ /* 0x000fe200078efcff */
[----:B------:R3:W-:Y:S01]  /*4fb0*/  STS.64 [R15], R2 ;  /* 0x000000020f007388 */ /* 0x0007e20000000a00 */
[----:B0-----:R-:W-:-:S02]  /*4fc0*/  SHF.R.U32.HI R10, RZ, 0x2, R20 ;  /* 0x00000002ff0a7819 */ /* 0x001fc40000011614 */
[----:B--2---:R-:W-:Y:S01]  /*4fd0*/  LOP3.LUT R23, R27, R23, RZ, 0xfc, !PT ;  /* 0x000000171b177212 */ /* 0x004fe200078efcff */
[----:B------:R0:W-:Y:S01]  /*4fe0*/  STS.64 [R21], R18 ;  /* 0x0000001215007388 */ /* 0x0001e20000000a00 */
[----:B------:R-:W-:Y:S02]  /*4ff0*/  LOP3.LUT R8, RZ, R8, RZ, 0x33, !PT ;  /* 0x00000008ff087212 */ /* 0x000fe400078e33ff */
[----:B------:R-:W-:Y:S02]  /*5000*/  LOP3.LUT R17, R54, R17, RZ, 0xfc, !PT ;  /* 0x0000001136117212 */ /* 0x000fe400078efcff */
[----:B------:R-:W-:Y:S02]  /*5010*/  LOP3.LUT R6, R6, R25, RZ, 0xfc, !PT ;  /* 0x0000001906067212 */ /* 0x000fe400078efcff */
[----:B------:R-:W-:Y:S02]  /*5020*/  LOP3.LUT R7, R65, R32, RZ, 0xfc, !PT ;  /* 0x0000002041077212 */ /* 0x000fe400078efcff */
[----:B---3--:R-:W-:-:S02]  /*5030*/  LOP3.LUT R2, R26, R31, RZ, 0xfc, !PT ;  /* 0x0000001f1a027212 */ /* 0x008fc400078efcff */
[----:B------:R-:W-:Y:S02]  /*5040*/  LOP3.LUT R3, R23, R22, RZ, 0xfc, !PT ;  /* 0x0000001617037212 */ /* 0x000fe400078efcff */
[----:B0-----:R-:W-:Y:S02]  /*5050*/  FMNMX R19, |R34|, R29, !PT ;  /* 0x0000001d22137209 */ /* 0x001fe40007800200 */
[----:B------:R-:W-:Y:S02]  /*5060*/  LOP3.LUT R10, R10, 0x38, RZ, 0xc0, !PT ;  /* 0x000000380a0a7812 */ /* 0x000fe400078ec0ff */
[----:B------:R-:W-:Y:S02]  /*5070*/  FMNMX R0, |R0|, R19, !PT ;  /* 0x0000001300007209 */ /* 0x000fe40007800200 */
        /* <DEDUP_REMOVED lines=12> */
[----:B------:R-:W-:Y:S01]  /*5140*/  IADD3 R41, R19, R41, RZ ;  /* 0x0000002913297210 */ /* 0x000fe20007ffe0ff */
[----:B------:R-:W-:-:S08]  /*5150*/  IMAD.MOV.U32 R25, RZ, RZ, R5 ;  /* 0x000000ffff197224 */ /* 0x000fd000078e0005 */
[----:B------:R-:W-:Y:S05]  /*5160*/  @!P2 BRA `(.L_x_29817) ;  /* 0x0000000000d8a947 */ /* 0x000fea0003800000 */
[----:B------:R-:W-:Y:S01]  /*5170*/  IADD3 R20, R8, -R23, RZ ;  /* 0x8000001708147210 */ /* 0x000fe20007ffe0ff */
[----:B------:R-:W-:Y:S01]  /*5180*/  IMAD.MOV.U32 R12, RZ, RZ, RZ ;  /* 0x000000ffff0c7224 */ /* 0x000fe200078e00ff */
[----:B------:R-:W-:-:S07]  /*5190*/  MOV R25, R5 ;  /* 0x0000000500197202 */ /* 0x000fce0000000f00 */
.L_x_29818:
        /* <DEDUP_REMOVED lines=13> */
[----:B------:R-:W-:Y:S01]  /*5270*/  @!P2 LEA R18, P4, R26, R13, 0x3 ;  /* 0x0000000d1a12a211 */ /* 0x000fe200078818ff */
[----:B------:R-:W-:Y:S01]  /*5280*/  @!P3 LDS.64 R30, [R38+0x8] ;  /* 0x00000800261eb984 */ /* 0x000fe20000000a00 */
        /* <DEDUP_REMOVED lines=8> */
[----:B------:R-:W-:-:S03]  /*5310*/  @!P3 IADD3 R22, P6, R29, R40, RZ ;  /* 0x000000281d16b210 */ /* 0x000fc60007fde0ff */
[----:B------:R-:W1:Y:S02]  /*5320*/  @!P5 LDS.64 R28, [R38+0x10] ;  /* 0x00001000261cd984 */ /* 0x000e640000000a00 */
[----:B------:R-:W-:Y:S01]  /*5330*/  @!P3 IMAD.X R25, RZ, RZ, R41, P6 ;  /* 0x000000ffff19b224 */ /* 0x000fe200030e0629 */
[C---:B------:R-:W-:Y:S01]  /*5340*/  @!P3 LEA R32, P6, R22.reuse, R13, 0x3 ;  /* 0x0000000d1620b211 */ /* 0x040fe200078c18ff */
[----:B------:R2:W3:Y:S03]  /*5350*/  @!P4 LDS.64 R34, [R38+0x18] ;  /* 0x000018002622c984 */ /* 0x0004e60000000a00 */
[----:B------:R-:W-:Y:S02]  /*5360*/  @!P3 LEA.HI.X R33, R22, R14, R25, 0x3, P6 ;  /* 0x0000000e1621b211 */ /* 0x000fe400030f1c19 */
[----:B------:R-:W-:-:S04]  /*5370*/  IADD3 R40, P6, R40, UR5, RZ ;  /* 0x0000000528287c10 */ /* 0x000fc8000ffde0ff */
[----:B------:R-:W-:Y:S02]  /*5380*/  IADD3.X R41, R41, UR9, RZ, P6, !PT ;  /* 0x0000000929297c10 */ /* 0x000fe4000b7fe4ff */
[----:B------:R-:W-:Y:S01]  /*5390*/  @!P5 IADD3 R22, P6, R55, R40, RZ ;  /* 0x000000283716d210 */ /* 0x000fe20007fde0ff */
[----:B------:R-:W-:-:S03]  /*53a0*/  VIADD R55, R43, 0x1f ;  /* 0x0000001f2b377836 */ /* 0x000fc60000000000 */
[----:B------:R-:W-:Y:S02]  /*53b0*/  @!P5 IADD3.X R25, RZ, R41, RZ, P6, !PT ;  /* 0x00000029ff19d210 */ /* 0x000fe400037fe4ff */
[----:B------:R-:W-:-:S04]  /*53c0*/  @!P5 LEA R36, P6, R22, R13, 0x3 ;  /* 0x0000000d1624d211 */ /* 0x000fc800078c18ff */
[----:B------:R-:W-:Y:S02]  /*53d0*/  @!P5 LEA.HI.X R37, R22, R14, R25, 0x3, P6 ;  /* 0x0000000e1625d211 */ /* 0x000fe400030f1c19 */
[----:B------:R-:W-:Y:S01]  /*53e0*/  IADD3 R40, P6, R40, UR5, RZ ;  /* 0x0000000528287c10 */ /* 0x000fe2000ffde0ff */
[----:B0-----:R0:W-:Y:S03]  /*53f0*/  @!P2 STG.E.64 desc[UR10][R18.64], R26 ;  /* 0x0000001a1200a986 */ /* 0x0011e6000c101b0a */
[----:B------:R-:W-:Y:S01]  /*5400*/  IADD3.X R41, R41, UR9, RZ, P6, !PT ;  /* 0x0000000929297c10 */ /* 0x000fe2000b7fe4ff */
[----:B------:R0:W-:Y:S01]  /*5410*/  @!P3 STG.E.64 desc[UR10][R32.64], R30 ;  /* 0x0000001e2000b986 */ /* 0x0001e2000c101b0a */
[----:B------:R-:W-:Y:S02]  /*5420*/  @!P4 IADD3 R22, P6, R43, R40, RZ ;  /* 0x000000282b16c210 */ /* 0x000fe40007fde0ff */
[----:B------:R-:W-:-:S02]  /*5430*/  ISETP.NE.AND P3, PT, R20, RZ, PT ;  /* 0x000000ff1400720c */ /* 0x000fc40003f65270 */
[----:B------:R-:W-:Y:S01]  /*5440*/  IADD3 R40, P2, R40, UR5, RZ ;  /* 0x0000000528287c10 */ /* 0x000fe2000ff5e0ff */
[----:B------:R-:W-:Y:S01]  /*5450*/  @!P4 IMAD.X R25, RZ, RZ, R41, P6 ;  /* 0x000000ffff19c224 */ /* 0x000fe200030e0629 */
[C---:B--2---:R-:W-:Y:S01]  /*5460*/  @!P4 LEA R38, P6, R22.reuse, R13, 0x3 ;  /* 0x0000000d1626c211 */ /* 0x044fe200078c18ff */
[----:B-1----:R0:W-:Y:S01]  /*5470*/  @!P5 STG.E.64 desc[UR10][R36.64], R28 ;  /* 0x0000001c2400d986 */ /* 0x0021e2000c101b0a */
[----:B------:R-:W-:Y:S02]  /*5480*/  IADD3.X R41, R41, UR9, RZ, P2, !PT ;  /* 0x0000000929297c10 */ /* 0x000fe400097fe4ff */
[----:B------:R-:W-:Y:S02]  /*5490*/  @!P4 LEA.HI.X R39, R22, R14, R25, 0x3, P6 ;  /* 0x0000000e1627c211 */ /* 0x000fe400030f1c19 */
[----:B------:R-:W-:-:S03]  /*54a0*/  IADD3 R25, R5, R12, RZ ;  /* 0x0000000c05197210 */ /* 0x000fc60007ffe0ff */
[----:B---3--:R0:W-:Y:S01]  /*54b0*/  @!P4 STG.E.64 desc[UR10][R38.64], R34 ;  /* 0x000000222600c986 */ /* 0x0081e2000c101b0a */
[----:B------:R-:W-:Y:S05]  /*54c0*/  @P3 BRA `(.L_x_29818) ;  /* 0xfffffffc00343947 */ /* 0x000fea000383ffff */
.L_x_29817:
[----:B------:R-:W-:Y:S05]  /*54d0*/  BSYNC B1 ;  /* 0x0000000000017941 */ /* 0x000fea0003800000 */
.L_x_29816:
        /* <DEDUP_REMOVED lines=15> */
.L_x_29820:
[----:B------:R-:W-:Y:S05]  /*55d0*/  BSYNC B1 ;  /* 0x0000000000017941 */ /* 0x000fea0003800000 */
.L_x_29819:
        /* <DEDUP_REMOVED lines=25> */
.L_x_29815:
[----:B------:R-:W-:Y:S05]  /*5770*/  BSYNC B0 ;  /* 0x0000000000007941 */ /* 0x000fea0003800000 */
.L_x_29814:
        /* <DEDUP_REMOVED lines=18> */
[C---:B------:R-:W-:Y:S01]  /*58a0*/  IADD3 R9, R8.reuse, -0x1, RZ ;  /* 0xffffffff08097810 */ /* 0x040fe20007ffe0ff */
[----:B------:R-:W-:Y:S01]  /*58b0*/  BSSY B1, `(.L_x_29823) ;  /* 0x0000045000017945 */ /* 0x000fe20003800000 */
[----:B0-----:R-:W-:Y:S01]  /*58c0*/  MOV R27, R2 ;  /* 0x00000002001b7202 */ /* 0x001fe20000000f00 */
[----:B------:R-:W-:Y:S01]  /*58d0*/  HFMA2.MMA R2, -RZ, RZ, 0, 5.9604644775390625e-08 ;  /* 0x00000001ff027435 */ /* 0x000fe200000001ff */
[----:B------:R-:W-:Y:S01]  /*58e0*/  ISETP.GE.U32.AND P0, PT, R9, 0x3, PT ;  /* 0x000000030900780c */ /* 0x000fe20003f06070 */
[----:B------:R-:W-:Y:S01]  /*58f0*/  IMAD.IADD R28, R3, 0x1, R7 ;  /* 0x00000001031c7824 */ /* 0x000fe200078e0207 */
[----:B------:R-:W-:Y:S01]  /*5900*/  LOP3.LUT R11, R8, 0x3, RZ, 0xc0, !PT ;  /* 0x00000003080b7812 */ /* 0x000fe200078ec0ff */
[----:B------:R-:W-:Y:S01]  /*5910*/  IMAD.MOV.U32 R15, RZ, RZ, R5 ;  /* 0x000000ffff0f7224 */ /* 0x000fe200078e0005 */
[----:B--2---:R-:W-:-:S04]  /*5920*/  SHF.R.U32.HI R61, RZ, 0x3, R6 ;  /* 0x00000003ff3d7819 */ /* 0x004fc80000011606 */
[----:B------:R-:W-:-:S05]  /*5930*/  LOP3.LUT R61, R61, 0x1ffffffc, RZ, 0xc0, !PT ;  /* 0x1ffffffc3d3d7812 */ /* 0x000fca00078ec0ff */
[----:B------:R-:W-:Y:S01]  /*5940*/  IMAD.IADD R10, R6, 0x1, -R61 ;  /* 0x00000001060a7824 */ /* 0x000fe200078e0a3d */
[----:B------:R-:W-:Y:S06]  /*5950*/  @!P0 BRA `(.L_x_29824) ;  /* 0x0000000000e88947 */ /* 0x000fec0003800000 */
[----:B------:R-:W-:Y:S01]  /*5960*/  BSSY B2, `(.L_x_29825) ;  /* 0x0000038000027945 */ /* 0x000fe20003800000 */
[----:B------:R-:W-:Y:S01]  /*5970*/  IADD3 R12, R8, -R11, RZ ;  /* 0x8000000b080c7210 */ /* 0x000fe20007ffe0ff */
[----:B------:R-:W-:Y:S01]  /*5980*/  IMAD.MOV.U32 R26, RZ, RZ, RZ ;  /* 0x000000ffff1a7224 */ /* 0x000fe200078e00ff */
[----:B------:R-:W-:-:S07]  /*5990*/  MOV R15, R5 ;  /* 0x00000005000f7202 */ /* 0x000fce0000000f00 */
.L_x_29826:
        /* <DEDUP_REMOVED lines=35> */
[C---:B---3--:R-:W-:Y:S02]  /*5bd0*/  @!P1 LEA R22, P4, R23.reuse, R13, 0x3 ;  /* 0x0000000d17169211 */ /* 0x048fe400078818ff */
[----:B------:R-:W-:Y:S02]  /*5be0*/  @!P0 IADD3 R10, P5, R30, R27, RZ ;  /* 0x0000001b1e0a8210 */ /* 0x000fe40007fbe0ff */
[-C--:B------:R-:W-:Y:S02]  /*5bf0*/  @!P1 LEA.HI.X R23, R23, R14.reuse, R25, 0x3, P4 ;  /* 0x0000000e17179211 */ /* 0x080fe400020f1c19 */
[----:B------:R-:W-:Y:S01]  /*5c00*/  IADD3 R26, R26, 0x4, RZ ;  /* 0x000000041a1a7810 */ /* 0x000fe20007ffe0ff */
[----:B0-----:R0:W-:Y:S01]  /*5c10*/  @!P3 STG.E.64 desc[UR10][R18.64], R2 ;  /* 0x000000021200b986 */ /* 0x0011e2000c101b0a */
[----:B------:R-:W-:Y:S01]  /*5c20*/  @!P0 IMAD.X R15, RZ, RZ, R28, P5 ;  /* 0x000000ffff0f8224 */ /* 0x000fe200028e061c */
[C---:B------:R-:W-:Y:S02]  /*5c30*/  @!P0 LEA R24, P5, R10.reuse, R13, 0x3 ;  /* 0x0000000d0a188211 */ /* 0x040fe400078a18ff */
[----:B-1----:R0:W-:Y:S02]  /*5c40*/  @!P2 STG.E.64 desc[UR10][R20.64], R6 ;  /* 0x000000061400a986 */ /* 0x0021e4000c101b0a */
[----:B------:R-:W-:Y:S01]  /*5c50*/  @!P0 LEA.HI.X R25, R10, R14, R15, 0x3, P5 ;  /* 0x0000000e0a198211 */ /* 0x000fe200028f1c0f */
[----:B------:R-:W-:Y:S01]  /*5c60*/  VIADD R10, R30, 0x1f ;  /* 0x0000001f1e0a7836 */ /* 0x000fe20000000000 */
        /* <DEDUP_REMOVED lines=8> */
.L_x_29825:
[----:B0-----:R-:W-:-:S07]  /*5cf0*/  VIADD R2, R29, 0x5 ;  /* 0x000000051d027836 */ /* 0x001fce0000000000 */
.L_x_29824:
[----:B------:R-:W-:Y:S05]  /*5d00*/  BSYNC B1 ;  /* 0x0000000000017941 */ /* 0x000fea0003800000 */
.L_x_29823:
        /* <DEDUP_REMOVED lines=17> */
.L_x_29828:
[----:B------:R-:W-:Y:S05]  /*5e20*/  BSYNC B1 ;  /* 0x0000000000017941 */ /* 0x000fea0003800000 */
.L_x_29827:
        /* <DEDUP_REMOVED lines=24> */
.L_x_29822:
[----:B------:R-:W-:Y:S05]  /*5fb0*/  BSYNC B0 ;  /* 0x0000000000007941 */ /* 0x000fea0003800000 */
.L_x_29821:
        /* <DEDUP_REMOVED lines=42> */
.L_x_29839:
[----:B--2---:R-:W-:-:S07]  /*6260*/  FMNMX R5, R2, R5, !PT ;  /* 0x0000000502057209 */ /* 0x004fce0007800000 */
.L_x_29831:
[----:B------:R-:W-:Y:S05]  /*6270*/  BSYNC B0 ;  /* 0x0000000000007941 */ /* 0x000fea0003800000 */
.L_x_29830:
[----:B------:R-:W-:Y:S01]  /*6280*/  ISETP.NE.AND P0, PT, R6, RZ, PT ;  /* 0x000000ff0600720c */ /* 0x000fe20003f05270 */
[----:B------:R-:W-:-:S12]  /*6290*/  BSSY B0, `(.L_x_29829) ;  /* 0x0000004000007945 */ /* 0x000fd80003800000 */
[----:B------:R-:W-:Y:S05]  /*62a0*/  @P0 BRA `(.L_x_29833) ;  /* 0x0000000000080947 */ /* 0x000fea0003800000 */
[----:B0-----:R-:W0:Y:S02]  /*62b0*/  LDC.64 R2, c[0x0][0x238] ;  /* 0x00008e00ff027b82 */ /* 0x001e240000000a00 */
[----:B0-----:R2:W-:Y:S02]  /*62c0*/  REDG.E.MAX.S32.STRONG.GPU desc[UR10][R2.64], R5 ;  /* 0x000000050200798e */ /* 0x0015e4000d10e38a */
.L_x_29833:
[----:B------:R-:W-:Y:S05]  /*62d0*/  BSYNC B0 ;  /* 0x0000000000007941 */ /* 0x000fea0003800000 */
.L_x_29829:
[----:B------:R-:W3:Y:S01]  /*62e0*/  S2R R0, SR_TID.X ;  /* 0x0000000000007919 */ /* 0x000ee20000002100 */
        /* <DEDUP_REMOVED lines=13> */
[----:B-1----:R-:W-:Y:S05]  /*63c0*/  CALL.REL.NOINC `($__internal_625_$__cuda_sm20_rcp_rn_f32_slowpath) ;  /* 0x0000000400887944 */ /* 0x002fea0003c00000 */
[----:B------:R-:W-:Y:S05]  /*63d0*/  BRA `(.L_x_29835) ;  /* 0x0000000000147947 */ /* 0x000fea0003800000 */
.L_x_29834:
[----:B--2---:R-:W2:Y:S01]  /*63e0*/  MUFU.RCP R5, UR8 ;  /* 0x0000000800057d08 */ /* 0x004ea20008001000 */
[----:B------:R-:W-:-:S05]  /*63f0*/  MOV R0, UR8 ;  /* 0x0000000800007c02 */ /* 0x000fca0008000f00 */
[----:B--2---:R-:W-:-:S04]  /*6400*/  FFMA R0, R5, R0, -1 ;  /* 0xbf80000005007423 */ /* 0x004fc80000000000 */
[----:B------:R-:W-:-:S04]  /*6410*/  FADD.FTZ R0, -R0, -RZ ;  /* 0x800000ff00007221 */ /* 0x000fc80000010100 */
[----:B------:R-:W-:-:S07]  /*6420*/  FFMA R5, R5, R0, R5 ;  /* 0x0000000005057223 */ /* 0x000fce0000000005 */
.L_x_29835:
[----:B0-----:R-:W0:Y:S02]  /*6430*/  LDC.64 R2, c[0x0][0x240] ;  /* 0x00009000ff027b82 */ /* 0x001e240000000a00 */
[----:B0-----:R-:W-:Y:S01]  /*6440*/  STG.E desc[UR10][R2.64], R5 ;  /* 0x0000000502007986 */ /* 0x001fe2000c10190a */
[----:B------:R-:W-:Y:S05]  /*6450*/  EXIT ;  /* 0x000000000000794d */ /* 0x000fea0003800000 */
.L_x_29832:
[----:B------:R-:W-:Y:S01]  /*6460*/  HFMA2.MMA R9, -RZ, RZ, 0, 1.847743988037109375e-06 ;  /* 0x0000001fff097435 */ /* 0x000fe200000001ff */
[----:B------:R-:W-:Y:S02]  /*6470*/  IMAD.MOV.U32 R7, RZ, RZ, 0x4 ;  /* 0x00000004ff077424 */ /* 0x000fe400078e00ff */
[----:B------:R-:W-:-:S08]  /*6480*/  IMAD.MOV.U32 R4, RZ, RZ, -0x1 ;  /* 0xffffffffff047424 */ /* 0x000fd000078e00ff */
[----:B012---:R-:W-:Y:S05]  /*6490*/  WARPSYNC.COLLECTIVE R4, `(.L_x_29836) ;  /* 0x0000000004087348 */ /* 0x007fea0003c00000 */
[----:B--2---:R2:W3:Y:S02]  /*64a0*/  SHFL.DOWN P0, R5, R0, R7, R9 ;  /* 0x0800000700057389 */ /* 0x0044e40000000009 */
[----:B0123--:R-:W-:Y:S01]  /*64b0*/  ENDCOLLECTIVE ;  /* 0x000000000000791b */ /* 0x00ffe20003800000 */
.L_x_29836:
[----:B------:R-:W-:Y:S01]  /*64c0*/  HFMA2.MMA R7, -RZ, RZ, 0, 1.1920928955078125e-07 ;  /* 0x00000002ff077435 */ /* 0x000fe200000001ff */
[----:B------:R-:W-:-:S04]  /*64d0*/  MOV R3, R5 ;  /* 0x0000000500037202 */ /* 0x000fc80000000f00 */
[----:B------:R-:W-:-:S05]  /*64e0*/  FMNMX R3, R3, R0, !PT ;  /* 0x0000000003037209 */ /* 0x000fca0007800000 */
[----:B------:R-:W-:-:S07]  /*64f0*/  IMAD.MOV.U32 R0, RZ, RZ, R3 ;  /* 0x000000ffff007224 */ /* 0x000fce00078e0003 */
[----:B------:R-:W-:Y:S05]  /*6500*/  WARPSYNC.COLLECTIVE R4, `(.L_x_29837) ;  /* 0x0000000004087348 */ /* 0x000fea0003c00000 */
[----:B------:R0:W1:Y:S02]  /*6510*/  SHFL.DOWN P0, R5, R0, R7, R9 ;  /* 0x0800000700057389 */ /* 0x0000640000000009 */
[----:B01----:R-:W-:Y:S01]  /*6520*/  ENDCOLLECTIVE ;  /* 0x000000000000791b */ /* 0x003fe20003800000 */
.L_x_29837:
[----:B------:R-:W-:Y:S02]  /*6530*/  IMAD.MOV.U32 R7, RZ, RZ, 0x1 ;  /* 0x00000001ff077424 */ /* 0x000fe400078e00ff */
[----:B------:R-:W-:-:S05]  /*6540*/  IMAD.MOV.U32 R2, RZ, RZ, R5 ;  /* 0x000000ffff027224 */ /* 0x000fca00078e0005 */
[----:B------:R-:W-:-:S04]  /*6550*/  FMNMX R2, R3, R2, !PT ;  /* 0x0000000203027209 */ /* 0x000fc80007800000 */
[----:B------:R-:W-:-:S07]  /*6560*/  MOV R0, R2 ;  /* 0x0000000200007202 */ /* 0x000fce0000000f00 */
[----:B------:R-:W-:Y:S05]  /*6570*/  WARPSYNC.COLLECTIVE R4, `(.L_x_29838) ;  /* 0x0000000004087348 */ /* 0x000fea0003c00000 */
[----:B------:R0:W1:Y:S02]  /*6580*/  SHFL.DOWN P0, R5, R0, R7, R9 ;  /* 0x0800000700057389 */ /* 0x0000640000000009 */
[----:B01----:R-:W-:Y:S01]  /*6590*/  ENDCOLLECTIVE ;  /* 0x000000000000791b */ /* 0x003fe20003800000 */
.L_x_29838:
[----:B------:R-:W-:Y:S05]  /*65a0*/  BRA `(.L_x_29839) ;  /* 0xfffffffc002c7947 */ /* 0x000fea000383ffff */
        .weak           $__internal_624_$__cuda_sm20_div_u64
        .type           $__internal_624_$__cuda_sm20_div_u64,@function
        .size           $__internal_624_$__cuda_sm20_div_u64,($__internal_625_$__cuda_sm20_rcp_rn_f32_slowpath - $__internal_624_$__cuda_sm20_div_u64)
$__internal_624_$__cuda_sm20_div_u64:
        /* <DEDUP_REMOVED lines=67> */
[----:B------:R-:W-:Y:S06]  /*69e0*/  RET.REL.NODEC R4 `(_ZN18transformer_engine6detail38cast_transpose_fused_kernel_notalignedILb0ELb0ELb1EfNS_16CTDBiasDActParamIff13__nv_bfloat16fEELi2ELi4ENS_5EmptyEXadL_ZNS_4geluIffEET_T0_RKS5_EEEEvT3_mmm) ;  /* 0xffffff9404847950 */ /* 0x000fec0003c3ffff */
        .weak           $__internal_625_$__cuda_sm20_rcp_rn_f32_slowpath
        .type           $__internal_625_$__cuda_sm20_rcp_rn_f32_slowpath,@function
        .size           $__internal_625_$__cuda_sm20_rcp_rn_f32_slowpath,(.L_x_35110 - $__internal_625_$__cuda_sm20_rcp_rn_f32_slowpath)
$__internal_625_$__cuda_sm20_rcp_rn_f32_slowpath:
        /* <DEDUP_REMOVED lines=15> */
.L_x_29840:
        /* <DEDUP_REMOVED lines=33> */
.L_x_29842:
[----:B------:R2:W3:Y:S02]  /*6cf0*/  MUFU.RCP R2, R0 ;  /* 0x0000000000027308 */ /* 0x0004e40000001000 */
.L_x_29841:
[----:B-1-3--:R-:W-:Y:S01]  /*6d00*/  MOV R5, R2 ;  /* 0x0000000200057202 */ /* 0x00afe20000000f00 */
[----:B------:R-:W-:Y:S01]  /*6d10*/  IMAD.MOV.U32 R2, RZ, RZ, R7 ;  /* 0x000000ffff027224 */ /* 0x000fe200078e0007 */
[----:B------:R-:W-:-:S04]  /*6d20*/  MOV R3, 0x0 ;  /* 0x0000000000037802 */ /* 0x000fc80000000f00 */
[----:B0-2---:R-:W-:Y:S05]  /*6d30*/  RET.REL.NODEC R2 `(_ZN18transformer_engine6detail38cast_transpose_fused_kernel_notalignedILb0ELb0ELb1EfNS_16CTDBiasDActParamIff13__nv_bfloat16fEELi2ELi4ENS_5EmptyEXadL_ZNS_4geluIffEET_T0_RKS5_EEEEvT3_mmm) ;  /* 0xffffff9002b07950 */ /* 0x005fea0003c3ffff */
.L_x_29843:
        /* <DEDUP_REMOVED lines=12> */
.L_x_35110:


//--------------------- .text._ZN18transformer_engine6detail38cast_transpose_fused_kernel_notalignedILb0ELb0ELb1EfNS_16CTDBiasDActParamIff6__halffEELi2ELi4ENS_5EmptyEXadL_ZNS_4geluIffEET_T0_RKS5_EEEEvT3_mmm --------------------------
	.section	.text._ZN18transformer_engine6detail38cast_transpose_fused_kernel_notalignedILb0ELb0ELb1EfNS_16CTDBiasDActParamIff6__halffEELi2ELi4ENS_5EmptyEXadL_ZNS_4geluIffEET_T0_RKS5_EEEEvT3_mmm,"ax",@progbits
	.align	128
        .global         _ZN18transformer_engine6detail38cast_transpose_fused_kernel_notalignedILb0ELb0ELb1EfNS_16CTDBiasDActParamIff6__halffEELi2ELi4ENS_5EmptyEXadL_ZNS_4geluIffEET_T0_RKS5_EEEEvT3_mmm
        .type           _ZN18transformer_engine6detail38cast_transpose_fused_kernel_notalignedILb0ELb0ELb1EfNS_16CTDBiasDActParamIff6__halffEELi2ELi4ENS_5EmptyEXadL_ZNS_4geluIffEET_T0_RKS5_EEEEvT3_mmm,@function
        .size           _ZN18transformer_engine6detail38cast_transpose_fused_kernel_notalignedILb0ELb0ELb1EfNS_16CTDBiasDActParamIff6__halffEELi2ELi4ENS_5EmptyEXadL_ZNS_4geluIffEET_T0_RKS5_EEEEvT3_mmm,(.L_x_35112 - _ZN18transformer_engine6detail38cast_transpose_fused_kernel_notalignedILb0ELb0ELb1EfNS_16CTDBiasDActParamIff6__halffEELi2ELi4ENS_5EmptyEXadL_ZNS_4geluIffEET_T0_RKS5_EEEEvT3_mmm)
        .other          _ZN18transformer_engine6detail38cast_transpose_fused_kernel_notalignedILb0ELb0ELb1EfNS_16CTDBiasDActParamIff6__halffEELi2ELi4ENS_5EmptyEXadL_ZNS_4geluIffEET_T0_RKS5_EEEEvT3_mmm,@"STO_CUDA_ENTRY STV_DEFAULT"
_ZN18transformer_engine6detail38cast_transpose_fused_kernel_notalignedILb0ELb0ELb1EfNS_16CTDBiasDActParamIff6__halffEELi2ELi4ENS_5EmptyEXadL_ZNS_4geluIffEET_T0_RKS5_EEEEvT3_mmm:
.text._ZN18transformer_engine6detail38cast_transpose_fused_kernel_notalignedILb0ELb0ELb1EfNS_16CTDBiasDActParamIff6__halffEELi2ELi4ENS_5EmptyEXadL_ZNS_4geluIffEET_T0_RKS5_EEEEvT3_mmm:
        /* <DEDUP_REMOVED lines=20> */
[----:B------:R-:W-:Y:S05]  /*0140*/  CALL.REL.NOINC `($__internal_626_$__cuda_sm20_div_u64) ;  /* 0x0000006400187944 */ /* 0x000fea0003c00000 */
        /* <DEDUP_REMOVED lines=8> */
.L_x_29844:
        /* <DEDUP_REMOVED lines=22> */
.L_x_29845:
        /* <DEDUP_REMOVED lines=301> */
[----:B------:R-:W-:Y:S01]  /*1600*/  @!P2 F2FP.F16.F32.PACK_AB R65, R56, R53 ;  /* 0x000000353841a23e */ /* 0x000fe200000000ff */
[----:B------:R-:W-:Y:S01]  /*1610*/  FFMA R48, R63, R10, 0.5 ;  /* 0x3f0000003f307423 */ /* 0x000fe2000000000a */
[----:B------:R-:W-:Y:S01]  /*1620*/  @!P2 LEA.HI.X R23, R13, R12, R23, 0x2, P1 ;  /* 0x0000000c0d17a211 */ /* 0x000fe200008f1417 */
[----:B------:R-:W-:Y:S01]  /*1630*/  FMUL R15, R15, R16 ;  /* 0x000000100f0f7220 */ /* 0x000fe20000400000 */
[----:B------:R-:W-:Y:S01]  /*1640*/  @!P2 F2FP.F16.F32.PACK_AB R61, R55, R46 ;  /* 0x0000002e373da23e */ /* 0x000fe200000000ff */
        /* <DEDUP_REMOVED lines=20> */
[----:B------:R-:W-:-:S05]  /*1790*/  F2FP.F16.F32.PACK_AB R19, R54, R57 ;  /* 0x000000393613723e */ /* 0x000fca00000000ff */
[----:B------:R0:W-:Y:S02]  /*17a0*/  STG.E desc[UR10][R22.64], R19 ;  /* 0x0000001316007986 */ /* 0x0001e4000c10190a */
.L_x_29847:
[----:B------:R-:W-:Y:S05]  /*17b0*/  BSYNC B0 ;  /* 0x0000000000007941 */ /* 0x000fea0003800000 */
.L_x_29846:
[----:B------:R-:W-:Y:S04]  /*17c0*/  BSSY B0, `(.L_x_29848) ;  /* 0x0000009000007945 */ /* 0x000fe80003800000 */
[----:B------:R-:W-:Y:S05]  /*17d0*/  @P2 BRA `(.L_x_29849) ;  /* 0x00000000001c2947 */ /* 0x000fea0003800000 */
[----:B------:R-:W-:-:S04]  /*17e0*/  IMAD.WIDE.U32 R20, R7, 0x3, R20 ;  /* 0x0000000307147825 */ /* 0x000fc800078e0014 */
[----:B0-----:R-:W-:Y:S01]  /*17f0*/  IMAD R19, R6, 0x3, RZ ;  /* 0x0000000306137824 */ /* 0x001fe200078e02ff */
[----:B-1----:R-:W-:-:S03]  /*1800*/  LEA R22, P0, R20, R11, 0x2 ;  /* 0x0000000b14167211 */ /* 0x002fc600078010ff */
[----:B------:R-:W-:-:S05]  /*1810*/  IMAD.IADD R19, R21, 0x1, R19 ;  /* 0x0000000115137824 */ /* 0x000fca00078e0213 */
[----:B------:R-:W-:Y:S02]  /*1820*/  LEA.HI.X R23, R20, R12, R19, 0x2, P0 ;  /* 0x0000000c14177211 */ /* 0x000fe400000f1413 */
[----:B------:R-:W-:-:S05]  /*1830*/  F2FP.F16.F32.PACK_AB R19, R18, R17 ;  /* 0x000000111213723e */ /* 0x000fca00000000ff */
[----:B------:R3:W-:Y:S02]  /*1840*/  STG.E desc[UR10][R22.64], R19 ;  /* 0x0000001316007986 */ /* 0x0007e4000c10190a */
.L_x_29849:
[----:B------:R-:W-:Y:S05]  /*1850*/  BSYNC B0 ;  /* 0x0000000000007941 */ /* 0x000fea0003800000 */
.L_x_29848:
        /* <DEDUP_REMOVED lines=25> */
[----:B------:R-:W-:Y:S02]  /*19f0*/  F2F.F16.F32 R53, R53 ;  /* 0x0000003500357304 */ /* 0x000fe40000200800 */
        /* <DEDUP_REMOVED lines=39> */
[----:B------:R0:W1:Y:S02]  /*1c70*/  F2F.F16.F32 R20, R46 ;  /* 0x0000002e00147304 */ /* 0x0000640000200800 */
[--C-:B------:R-:W-:Y:S01]  /*1c80*/  LOP3.LUT R33, R21, 0x80000000, R48.reuse, 0xb8, !PT ;  /* 0x8000000015217812 */ /* 0x100fe200078eb830 */
[----:B------:R-:W-:Y:S01]  /*1c90*/  @!P1 FFMA R33, R48, R19, R48 ;  /* 0x0000001330219223 */ /* 0x000fe20000000030 */
[----:B------:R-:W-:-:S04]  /*1ca0*/  FMUL R19, R28, 0.035677410662174224854 ;  /* 0x3d12227a1c137820 */ /* 0x000fc80000400000 */
[----:B------:R-:W-:Y:S01]  /*1cb0*/  FFMA R19, R19, R28, 0.79788458347320556641 ;  /* 0x3f4c422a13137423 */ /* 0x000fe2000000001c */
[----:B0-----:R-:W-:-:S03]  /*1cc0*/  FMUL R46, R29, 0.035677410662174224854 ;  /* 0x3d12227a1d2e7820 */ /* 0x001fc60000400000 */
[----:B------:R-:W-:Y:S01]  /*1cd0*/  FMUL R22, R19, R28 ;  /* 0x0000001c13167220 */ /* 0x000fe20000400000 */
[----:B------:R-:W-:Y:S01]  /*1ce0*/  FFMA R46, R46, R29, 0.79788458347320556641 ;  /* 0x3f4c422a2e2e7423 */ /* 0x000fe2000000001d */
[----:B------:R-:W0:Y:S01]  /*1cf0*/  F2F.F16.F32 R19, R57 ;  /* 0x0000003900137304 */ /* 0x000e220000200800 */
        /* <DEDUP_REMOVED lines=124> */
[----:B------:R-:W0:Y:S01]  /*24c0*/  F2F.F16.F32 R55, R55 ;  /* 0x0000003700377304 */ /* 0x000e220000200800 */
[----:B------:R-:W-:Y:S02]  /*24d0*/  FMNMX R58, |R58|, R61, !PT ;  /* 0x0000003d3a3a7209 */ /* 0x000fe40007800200 */
[----:B------:R1:W5:Y:S01]  /*24e0*/  @P0 LDG.E.64 R34, desc[UR10][R32.64] ;  /* 0x0000000a20220981 */ /* 0x000362000c1e1b00 */
[----:B------:R-:W-:Y:S01]  /*24f0*/  IADD3 R53, R53, -0x1, RZ ;  /* 0xffffffff35357810 */ /* 0x000fe20007ffe0ff */
[----:B------:R-:W-:Y:S01]  /*2500*/  @P0 IMAD.X R47, R47, 0x1, R59, P2 ;  /* 0x000000012f2f0824 */ /* 0x000fe200010e063b */
[----:B------:R-:W-:Y:S01]  /*2510*/  FMNMX R51, |R51|, R58, !PT ;  /* 0x0000003a33337209 */ /* 0x000fe20007800200 */
[----:B------:R-:W-:Y:S01]  /*2520*/  FMUL R58, R52, UR8 ;  /* 0x00000008343a7c20 */ /* 0x000fe20008400000 */
[----:B------:R-:W-:Y:S01]  /*2530*/  LOP3.LUT R53, R53, 0x1f, RZ, 0xc0, !PT ;  /* 0x0000001f35357812 */ /* 0x000fe200078ec0ff */
[----:B------:R-:W2:Y:S01]  /*2540*/  F2F.F16.F32 R61, R56 ;  /* 0x00000038003d7304 */ /* 0x000ea20000200800 */
[----:B------:R-:W-:Y:S01]  /*2550*/  FMNMX R50, |R50|, R51, !PT ;  /* 0x0000003332327209 */ /* 0x000fe20007800200 */
[----:B-1----:R-:W-:-:S04]  /*2560*/  @P0 IMAD.WIDE.U32 R32, R7, 0x7, R46 ;  /* 0x0000000707200825 */ /* 0x002fc800078e002e */
[----:B------:R-:W-:Y:S02]  /*2570*/  @P0 IMAD R47, R6, 0x7, RZ ;  /* 0x00000007062f0824 */ /* 0x000fe400078e02ff */
[----:B------:R1:W3:Y:S01]  /*2580*/  F2F.F16.F32 R59, R54 ;  /* 0x00000036003b7304 */ /* 0x0002e20000200800 */
        /* <DEDUP_REMOVED lines=12> */
[----:B------:R0:W1:Y:S01]  /*2650*/  F2F.F16.F32 R63, R58 ;  /* 0x0000003a003f7304 */ /* 0x0000620000200800 */
        /* <DEDUP_REMOVED lines=15> */
[----:B------:R-:W-:-:S05]  /*2750*/  F2FP.F16.F32.PACK_AB R15, R67, R58 ;  /* 0x0000003a430f723e */ /* 0x000fca00000000ff */
[----:B------:R0:W-:Y:S02]  /*2760*/  STG.E desc[UR10][R46.64], R15 ;  /* 0x0000000f2e007986 */ /* 0x0001e4000c10190a */
.L_x_29851:
[----:B------:R-:W-:Y:S05]  /*2770*/  BSYNC B0 ;  /* 0x0000000000007941 */ /* 0x000fea0003800000 */
.L_x_29850:
[----:B0-----:R-:W0:Y:S01]  /*2780*/  F2F.F16.F32 R46, R60 ;  /* 0x0000003c002e7304 */ /* 0x001e220000200800 */
[----:B------:R-:W-:Y:S01]  /*2790*/  FMNMX R65, |R16|, R61, !PT ;  /* 0x0000003d10417209 */ /* 0x000fe20007800200 */
[----:B------:R-:W-:Y:S01]  /*27a0*/  FMUL R61, R25, UR8 ;  /* 0x00000008193d7c20 */ /* 0x000fe20008400000 */
[----:B------:R-:W-:Y:S01]  /*27b0*/  FMUL R59, R27, UR8 ;  /* 0x000000081b3b7c20 */ /* 0x000fe20008400000 */
[----:B------:R-:W-:Y:S01]  /*27c0*/  FMUL R62, R29, UR8 ;  /* 0x000000081d3e7c20 */ /* 0x000fe20008400000 */
[----:B------:R-:W-:Y:S01]  /*27d0*/  BSSY B0, `(.L_x_29852) ;  /* 0x000001c000007945 */ /* 0x000fe20003800000 */
[----:B------:R-:W-:Y:S02]  /*27e0*/  FMNMX R58, R65, |R52|, !PT ;  /* 0x40000034413a7209 */ /* 0x000fe40007800000 */
[----:B------:R-:W2:Y:S01]  /*27f0*/  F2F.F16.F32 R48, R61 ;  /* 0x0000003d00307304 */ /* 0x000ea20000200800 */
[----:B0-----:R-:W-:-:S07]  /*2800*/  IMAD.WIDE.U32 R46, R46, 0x10000, RZ ;  /* 0x000100002e2e7825 */ /* 0x001fce00078e00ff */
[----:B------:R-:W0:Y:S01]  /*2810*/  F2F.F16.F32 R67, R67 ;  /* 0x0000004300437304 */ /* 0x000e220000200800 */
[----:B-1----:R-:W-:Y:S01]  /*2820*/  LOP3.LUT R46, R46, R63, RZ, 0xfc, !PT ;  /* 0x0000003f2e2e7212 */ /* 0x002fe200078efcff */
[----:B--2---:R-:W-:-:S06]  /*2830*/  IMAD.WIDE.U32 R48, R48, 0x10000, RZ ;  /* 0x0001000030307825 */ /* 0x004fcc00078e00ff */
[----:B------:R-:W1:Y:S01]  /*2840*/  F2F.F16.F32 R15, R59 ;  /* 0x0000003b000f7304 */ /* 0x000e620000200800 */
[----:B0-----:R-:W-:-:S07]  /*2850*/  LOP3.LUT R16, R48, R67, RZ, 0xfc, !PT ;  /* 0x0000004330107212 */ /* 0x001fce00078efcff */
[----:B------:R-:W0:Y:S01]  /*2860*/  F2F.F16.F32 R63, R62 ;  /* 0x0000003e003f7304 */ /* 0x000e220000200800 */
        /* <DEDUP_REMOVED lines=9> */
[----:B------:R-:W-:-:S03]  /*2900*/  F2FP.F16.F32.PACK_AB R61, R61, R60 ;  /* 0x0000003c3d3d723e */ /* 0x000fc600000000ff */
        /* <DEDUP_REMOVED lines=8> */
.L_x_29853:
[----:B------:R-:W-:Y:S05]  /*2990*/  BSYNC B0 ;  /* 0x0000000000007941 */ /* 0x000fea0003800000 */
.L_x_29852:
[----:B------:R-:W-:Y:S04]  /*29a0*/  BSSY B0, `(.L_x_29854) ;  /* 0x0000011000007945 */ /* 0x000fe80003800000 */
[----:B------:R-:W-:Y:S05]  /*29b0*/  @P1 BRA `(.L_x_29855) ;  /* 0x00000000003c1947 */ /* 0x000fea0003800000 */
[----:B------:R-:W-:Y:S01]  /*29c0*/  SHF.R.U32.HI R21, RZ, 0x1, R9 ;  /* 0x00000001ff157819 */ /* 0x000fe20000011609 */
[C---:B0-----:R-:W-:Y:S01]  /*29d0*/  IMAD.SHL.U32 R48, R7.reuse, 0x4, RZ ;  /* 0x0000000407307824 */ /* 0x041fe200078e00ff */
[----:B------:R-:W-:Y:S02]  /*29e0*/  SHF.L.U64.HI R49, R7, 0x2, R6 ;  /* 0x0000000207317819 */ /* 0x000fe40000010206 */
[----:B------:R-:W-:Y:S02]  /*29f0*/  LOP3.LUT R21, R21, 0x70, RZ, 0xc0, !PT ;  /* 0x0000007015157812 */ /* 0x000fe400078ec0ff */
[----:B------:R-:W-:Y:S02]  /*2a00*/  LOP3.LUT R52, R40, 0xfffffffe, RZ, 0xc0, !PT ;  /* 0xfffffffe28347812 */ /* 0x000fe400078ec0ff */
[----:B------:R-:W-:Y:S01]  /*2a10*/  F2FP.F16.F32.PACK_AB R59, R62, R59 ;  /* 0x0000003b3e3b723e */ /* 0x000fe200000000ff */
        /* <DEDUP_REMOVED lines=9> */
.L_x_29855:
[----:B------:R-:W-:Y:S05]  /*2ab0*/  BSYNC B0 ;  /* 0x0000000000007941 */ /* 0x000fea0003800000 */
.L_x_29854:
        /* <DEDUP_REMOVED lines=16> */
[----:B------:R-:W-:Y:S02]  /*2bc0*/  F2FP.F16.F32.PACK_AB R53, R60, R21 ;  /* 0x000000153c35723e */ /* 0x000fe400000000ff */
[----:B------:R-:W-:-:S05]  /*2bd0*/  LEA.HI.X R49, R52, R12, R49, 0x2, P0 ;  /* 0x0000000c34317211 */ /* 0x000fca00000f1431 */
[----:B------:R2:W-:Y:S04]  /*2be0*/  STG.E desc[UR10][R48.64], R53 ;  /* 0x0000003530007986 */ /* 0x0005e8000c10190a */
.L_x_29857:
[----:B------:R-:W-:Y:S05]  /*2bf0*/  BSYNC B0 ;  /* 0x0000000000007941 */ /* 0x000fea0003800000 */
.L_x_29856:
[----:B-----5:R-:W-:Y:S01]  /*2c00*/  FMUL R39, R34, 0.035677410662174224854 ;  /* 0x3d12227a22277820 */ /* 0x020fe20000400000 */
[----:B012---:R-:W-:Y:S01]  /*2c10*/  HFMA2.MMA R48, -RZ, RZ, 1.875, 0 ;  /* 0x3f800000ff307435 */ /* 0x007fe200000001ff */
[----:B------:R-:W-:Y:S01]  /*2c20*/  IMAD.MOV.U32 R52, RZ, RZ, 0x3c80f082 ;  /* 0x3c80f082ff347424 */ /* 0x000fe200078e00ff */
[----:B------:R-:W-:Y:S01]  /*2c30*/  F2F.F16.F32 R18, R18 ;  /* 0x0000001200127304 */ /* 0x000fe20000200800 */
        /* <DEDUP_REMOVED lines=136> */
[----:B------:R-:W0:Y:S03]  /*34c0*/  F2F.F16.F32 R30, R17 ;  /* 0x00000011001e7304 */ /* 0x000e260000200800 */
        /* <DEDUP_REMOVED lines=101> */
[----:B------:R-:W-:Y:S01]  /*3b20*/  F2F.F16.F32 R63, R68 ;  /* 0x00000044003f7304 */ /* 0x000fe20000200800 */
[----:B------:R-:W-:-:S02]  /*3b30*/  @!P1 F2FP.F16.F32.PACK_AB R67, R25, R66 ;  /* 0x000000421943923e */ /* 0x000fc400000000ff */
[C---:B------:R-:W-:Y:S02]  /*3b40*/  @!P1 LEA.HI.X R37, R18.reuse, R12, R19, 0x2, P0 ;  /* 0x0000000c12259211 */ /* 0x040fe400000f1413 */
[----:B------:R-:W-:Y:S02]  /*3b50*/  @!P1 IADD3 R0, P0, R18, R7, RZ ;  /* 0x0000000712009210 */ /* 0x000fe40007f1e0ff */
[----:B------:R-:W-:Y:S01]  /*3b60*/  @!P1 F2FP.F16.F32.PACK_AB R69, R49, R58 ;  /* 0x0000003a3145923e */ /* 0x000fe200000000ff */
[----:B------:R0:W-:Y:S01]  /*3b70*/  @!P1 STG.E desc[UR10][R36.64], R67 ;  /* 0x0000004324009986 */ /* 0x0001e2000c10190a */
[----:B-1----:R-:W-:Y:S02]  /*3b80*/  @!P1 IADD3.X R33, R19, R6, RZ, P0, !PT ;  /* 0x0000000613219210 */ /* 0x002fe400007fe4ff */
[----:B------:R-:W-:Y:S02]  /*3b90*/  @!P1 LEA R32, P0, R0, R11, 0x2 ;  /* 0x0000000b00209211 */ /* 0x000fe400078010ff */
[----:B------:R-:W-:-:S02]  /*3ba0*/  FMNMX R26, |R64|, R53, !PT ;  /* 0x00000035401a7209 */ /* 0x000fc40007800200 */
[----:B------:R-:W-:Y:S02]  /*3bb0*/  @!P1 LEA.HI.X R33, R0, R12, R33, 0x2, P0 ;  /* 0x0000000c00219211 */ /* 0x000fe400000f1421 */
[----:B------:R-:W1:Y:S01]  /*3bc0*/  F2F.F16.F32 R0, R58 ;  /* 0x0000003a00007304 */ /* 0x000e620000200800 */
[----:B------:R-:W-:Y:S02]  /*3bd0*/  FMNMX R26, |R59|, R26, !PT ;  /* 0x0000001a3b1a7209 */ /* 0x000fe40007800200 */
[----:B------:R2:W-:Y:S05]  /*3be0*/  @!P1 STG.E desc[UR10][R32.64], R69 ;  /* 0x0000004520009986 */ /* 0x0005ea000c10190a */
[----:B0-----:R-:W0:Y:S01]  /*3bf0*/  F2F.F16.F32 R67, R66 ;  /* 0x0000004200437304 */ /* 0x001e220000200800 */
        /* <DEDUP_REMOVED lines=9> */
[----:B------:R-:W-:Y:S02]  /*3c90*/  F2FP.F16.F32.PACK_AB R33, R65, R68 ;  /* 0x000000444121723e */ /* 0x000fe400000000ff */
[----:B------:R-:W-:Y:S02]  /*3ca0*/  IADD3 R0, P0, R18, R27, RZ ;  /* 0x0000001b12007210 */ /* 0x000fe40007f1e0ff */
[----:B------:R-:W-:-:S05]  /*3cb0*/  LOP3.LUT R27, R41, 0x3fffffff, RZ, 0xc0, !PT ;  /* 0x3fffffff291b7812 */ /* 0x000fca00078ec0ff */
[----:B------:R-:W-:Y:S01]  /*3cc0*/  IMAD.X R27, R19, 0x1, R27, P0 ;  /* 0x00000001131b7824 */ /* 0x000fe200000e061b */
[----:B------:R-:W-:-:S04]  /*3cd0*/  LEA R26, P0, R0, R11, 0x2 ;  /* 0x0000000b001a7211 */ /* 0x000fc800078010ff */
[----:B------:R-:W-:-:S05]  /*3ce0*/  LEA.HI.X R27, R0, R12, R27, 0x2, P0 ;  /* 0x0000000c001b7211 */ /* 0x000fca00000f141b */
[----:B------:R0:W-:Y:S04]  /*3cf0*/  STG.E desc[UR10][R26.64], R33 ;  /* 0x000000211a007986 */ /* 0x0001e8000c10190a */
.L_x_29859:
[----:B------:R-:W-:Y:S05]  /*3d00*/  BSYNC B0 ;  /* 0x0000000000007941 */ /* 0x000fea0003800000 */
.L_x_29858:
        /* <DEDUP_REMOVED lines=9> */
[----:B------:R-:W-:-:S05]  /*3da0*/  F2FP.F16.F32.PACK_AB R19, R32, R33 ;  /* 0x000000212013723e */ /* 0x000fca00000000ff */
[----:B------:R0:W-:Y:S02]  /*3db0*/  STG.E desc[UR10][R26.64], R19 ;  /* 0x000000131a007986 */ /* 0x0001e4000c10190a */
.L_x_29861:
[----:B------:R-:W-:Y:S05]  /*3dc0*/  BSYNC B0 ;  /* 0x0000000000007941 */ /* 0x000fea0003800000 */
.L_x_29860:
[----:B0----5:R-:W-:Y:S01]  /*3dd0*/  FMUL R19, R22, 0.035677410662174224854 ;  /* 0x3d12227a16137820 */ /* 0x021fe20000400000 */
[----:B------:R-:W-:Y:S02]  /*3de0*/  IMAD.MOV.U32 R26, RZ, RZ, 0x3c80f082 ;  /* 0x3c80f082ff1a7424 */ /* 0x000fe400078e00ff */
[----:B------:R-:W-:Y:S01]  /*3df0*/  FMUL R18, R23, 0.035677410662174224854 ;  /* 0x3d12227a17127820 */ /* 0x000fe20000400000 */
[----:B------:R-:W-:Y:S01]  /*3e00*/  FMNMX R50, |R50|, R37, !PT ;  /* 0x0000002532327209 */ /* 0x000fe20007800200 */
[-C--:B------:R-:W-:Y:S01]  /*3e10*/  FFMA R19, R19, R22.reuse, 0.79788458347320556641 ;  /* 0x3f4c422a13137423 */ /* 0x080fe20000000016 */
[----:B------:R-:W-:Y:S01]  /*3e20*/  F2F.F16.F32 R21, R21 ;  /* 0x0000001500157304 */ /* 0x000fe20000200800 */
[-C--:B------:R-:W-:Y:S01]  /*3e30*/  FFMA R18, R18, R23.reuse, 0.79788458347320556641 ;  /* 0x3f4c422a12127423 */ /* 0x080fe20000000017 */
[----:B------:R-:W-:Y:S01]  /*3e40*/  BSSY B0, `(.L_x_29862) ;  /* 0x00000d4000007945 */ /* 0x000fe20003800000 */
[----:B------:R-:W-:Y:S02]  /*3e50*/  FMUL R27, R19, R22 ;  /* 0x00000016131b7220 */ /* 0x000fe40000400000 */
[----:B------:R-:W-:-:S02]  /*3e60*/  FMUL R18, R18, R23 ;  /* 0x0000001712127220 */ /* 0x000fc40000400000 */
[C---:B------:R-:W-:Y:S01]  /*3e70*/  FMUL R19, |R27|.reuse, 2.8853900432586669922 ;  /* 0x4038aa3b1b137820 */ /* 0x040fe20000400200 */
[C---:B------:R-:W-:Y:S01]  /*3e80*/  FMUL R53, R27.reuse, R27 ;  /* 0x0000001b1b357220 */ /* 0x040fe20000400000 */
[C---:B------:R-:W-:Y:S01]  /*3e90*/  FSETP.GE.AND P1, PT, |R27|.reuse, 0.60000002384185791016, PT ;  /* 0x3f19999a1b00780b */ /* 0x040fe20003f26200 */
[----:B------:R-:W-:Y:S01]  /*3ea0*/  F2F.F16.F32 R60, R60 ;  /* 0x0000003c003c7304 */ /* 0x000fe20000200800 */
        /* <DEDUP_REMOVED lines=8> */
[----:B------:R-:W-:Y:S08]  /*3f30*/  F2F.F16.F32 R49, R49 ;  /* 0x0000003100317304 */ /* 0x000ff00000200800 */
[----:B------:R-:W-:Y:S01]  /*3f40*/  MUFU.EX2 R53, R53 ;  /* 0x0000003500357308 */ /* 0x000fe20000000800 */
[----:B0-----:R-:W-:-:S07]  /*3f50*/  FADD R45, R19, 1 ;  /* 0x3f800000132d7421 */ /* 0x001fce0000000000 */
[----:B------:R-:W0:Y:S08]  /*3f60*/  MUFU.RCP R45, R45 ;  /* 0x0000002d002d7308 */ /* 0x000e300000001000 */
[----:B------:R-:W-:Y:S08]  /*3f70*/  F2F.F16.F32 R65, R65 ;  /* 0x0000004100417304 */ /* 0x000ff00000200800 */
[----:B------:R-:W-:Y:S01]  /*3f80*/  F2F.F16.F32 R25, R25 ;  /* 0x0000001900197304 */ /* 0x000fe20000200800 */
[----:B0-----:R-:W-:-:S05]  /*3f90*/  FFMA R45, R45, -2, R48 ;  /* 0xc00000002d2d7823 */ /* 0x001fca0000000030 */
[----:B------:R-:W-:Y:S02]  /*3fa0*/  FSEL R0, R45, 1, !P0 ;  /* 0x3f8000002d007808 */ /* 0x000fe40004000000 */
[----:B------:R-:W-:Y:S01]  /*3fb0*/  FSETP.GE.AND P0, PT, |R18|, 9.010913848876953125, PT ;  /* 0x41102cb41200780b */ /* 0x000fe20003f06200 */
[----:B------:R-:W-:Y:S01]  /*3fc0*/  F2F.F16.F32 R33, R33 ;  /* 0x0000002100217304 */ /* 0x000fe20000200800 */
        /* <DEDUP_REMOVED lines=151> */
[----:B------:R1:W2:Y:S01]  /*4940*/  F2F.F16.F32 R42, R63 ;  /* 0x0000003f002a7304 */ /* 0x0002a20000200800 */
        /* <DEDUP_REMOVED lines=11> */
[----:B------:R-:W-:Y:S02]  /*4a00*/  @!P0 F2FP.F16.F32.PACK_AB R51, R50, R43 ;  /* 0x0000002b3233823e */ /* 0x000fe400000000ff */
[C---:B------:R-:W-:Y:S01]  /*4a10*/  @!P0 LEA.HI.X R19, R8.reuse, R12, R9, 0x2, P1 ;  /* 0x0000000c08138211 */ /* 0x040fe200008f1409 */
[----:B------:R-:W0:Y:S01]  /*4a20*/  F2F.F16.F32 R43, R43 ;  /* 0x0000002b002b7304 */ /* 0x000e220000200800 */
        /* <DEDUP_REMOVED lines=10> */
[----:B------:R-:W-:-:S05]  /*4ad0*/  @!P0 F2FP.F16.F32.PACK_AB R53, R26, R63 ;  /* 0x0000003f1a35823e */ /* 0x000fca00000000ff */
[----:B------:R1:W-:Y:S01]  /*4ae0*/  @!P0 STG.E desc[UR10][R22.64], R53 ;  /* 0x0000003516008986 */ /* 0x0003e2000c10190a */
[----:B0-2---:R-:W-:Y:S05]  /*4af0*/  @P0 BRA `(.L_x_29863) ;  /* 0x0000000000200947 */ /* 0x005fea0003800000 */
[----:B-1----:R-:W-:Y:S02]  /*4b00*/  LOP3.LUT R19, R40, 0xfffffffe, RZ, 0xc0, !PT ;  /* 0xfffffffe28137812 */ /* 0x002fe400078ec0ff */
[----:B------:R-:W-:Y:S02]  /*4b10*/  LOP3.LUT R41, R41, 0x3fffffff, RZ, 0xc0, !PT ;  /* 0x3fffffff29297812 */ /* 0x000fe400078ec0ff */
[----:B------:R-:W-:Y:S02]  /*4b20*/  IADD3 R19, P1, R8, R19, RZ ;  /* 0x0000001308137210 */ /* 0x000fe40007f3e0ff */
[----:B------:R-:W-:-:S03]  /*4b30*/  F2FP.F16.F32.PACK_AB R23, R10, R35 ;  /* 0x000000230a17723e */ /* 0x000fc600000000ff */
[----:B------:R-:W-:Y:S01]  /*4b40*/  IMAD.X R22, R9, 0x1, R41, P1 ;  /* 0x0000000109167824 */ /* 0x000fe200008e0629 */
[----:B------:R-:W-:-:S04]  /*4b50*/  LEA R18, P1, R19, R11, 0x2 ;  /* 0x0000000b13127211 */ /* 0x000fc800078210ff */
[----:B------:R-:W-:-:S05]  /*4b60*/  LEA.HI.X R19, R19, R12, R22, 0x2, P1 ;  /* 0x0000000c13137211 */ /* 0x000fca00008f1416 */
[----:B------:R0:W-:Y:S04]  /*4b70*/  STG.E desc[UR10][R18.64], R23 ;  /* 0x0000001712007986 */ /* 0x0001e8000c10190a */
.L_x_29863:
[----:B------:R-:W-:Y:S05]  /*4b80*/  BSYNC B0 ;  /* 0x0000000000007941 */ /* 0x000fea0003800000 */
.L_x_29862:
        /* <DEDUP_REMOVED lines=8> */
[----:B------:R-:W-:Y:S02]  /*4c10*/  F2FP.F16.F32.PACK_AB R9, R22, R23 ;  /* 0x000000171609723e */ /* 0x000fe400000000ff */
[----:B------:R-:W-:-:S05]  /*4c20*/  LEA.HI.X R7, R8, R12, R7, 0x2, P0 ;  /* 0x0000000c08077211 */ /* 0x000fca00000f1407 */
[----:B------:R0:W-:Y:S02]  /*4c30*/  STG.E desc[UR10][R6.64], R9 ;  /* 0x0000000906007986 */ /* 0x0001e4000c10190a */
.L_x_29865:
[----:B------:R-:W-:Y:S05]  /*4c40*/  BSYNC B0 ;  /* 0x0000000000007941 */ /* 0x000fea0003800000 */
.L_x_29864:
[----:B0-----:R-:W-:Y:S01]  /*4c50*/  LOP3.LUT R6, RZ, R37, RZ, 0x33, !PT ;  /* 0x00000025ff067212 */ /* 0x001fe200078e33ff */
[----:B------:R-:W0:Y:S01]  /*4c60*/  F2F.F16.F32 R9, R35 ;  /* 0x0000002300097304 */ /* 0x000e220000200800 */
[----:B------:R-:W1:Y:S01]  /*4c70*/  S2UR UR5, SR_CgaCtaId ;  /* 0x00000000000579c3 */ /* 0x000e620000008800 */
[----:B------:R-:W-:Y:S01]  /*4c80*/  ISETP.GT.U32.AND P0, PT, R44, -0x21, PT ;  /* 0xffffffdf2c00780c */ /* 0x000fe20003f04070 */
[----:B------:R-:W-:Y:S01]  /*4c90*/  UMOV UR4, 0x400 ;  /* 0x0000040000047882 */ /* 0x000fe20000000000 */
[----:B------:R-:W-:Y:S01]  /*4ca0*/  IMAD.X R6, RZ, RZ, R6, P2 ;  /* 0x000000ffff067224 */ /* 0x000fe200010e0606 */
[----:B------:R-:W-:Y:S01]  /*4cb0*/  SHF.L.U32 R12, R21, 0x10, RZ ;  /* 0x00000010150c7819 */ /* 0x000fe200000006ff */
[----:B------:R-:W-:Y:S01]  /*4cc0*/  UIADD3 UR4, UR4, 0x20, URZ ;  /* 0x0000002004047890 */ /* 0x000fe2000fffe03f */
[----:B------:R-:W-:Y:S01]  /*4cd0*/  FMNMX R30, |R30|, R27, !PT ;  /* 0x0000001b1e1e7209 */ /* 0x000fe20007800200 */
[----:B------:R-:W2:Y:S01]  /*4ce0*/  F2F.F16.F32 R8, R23 ;  /* 0x0000001700087304 */ /* 0x000ea20000200800 */
[----:B------:R-:W-:Y:S01]  /*4cf0*/  ISETP.GT.U32.AND.EX P0, PT, R6, -0x1, PT, P0 ;  /* 0xffffffff0600780c */ /* 0x000fe20003f04100 */
[----:B------:R-:W-:Y:S01]  /*4d00*/  IMAD.WIDE.U32 R6, R42, 0x10000, RZ ;  /* 0x000100002a067825 */ /* 0x000fe200078e00ff */
[----:B------:R-:W-:Y:S01]  /*4d10*/  LOP3.LUT R47, R15, R12, RZ, 0xfc, !PT ;  /* 0x0000000c0f2f7212 */ /* 0x000fe200078efcff */
[----:B------:R-:W-:Y:S01]  /*4d20*/  USHF.L.U64.HI UR9, UR6, 0x1, UR7 ;  /* 0x0000000106097899 */ /* 0x000fe20008010207 */
[----:B------:R-:W-:Y:S01]  /*4d30*/  FMNMX R11, |R31|, R30, !PT ;  /* 0x0000001e1f0b7209 */ /* 0x000fe20007800200 */
[----:B------:R-:W-:Y:S01]  /*4d40*/  VIADD R12, R55, 0x1e ;  /* 0x0000001e370c7836 */ /* 0x000fe20000000000 */
[----:B0-----:R-:W-:Y:S01]  /*4d50*/  LOP3.LUT R15, R7, R9, RZ, 0xfc, !PT ;  /* 0x00000009070f7212 */ /* 0x001fe200078efcff */
[----:B------:R-:W0:Y:S01]  /*4d60*/  F2F.F16.F32 R26, R26 ;  /* 0x0000001a001a7304 */ /* 0x000e220000200800 */
[----:B------:R-:W-:Y:S01]  /*4d70*/  LOP3.LUT R7, R55, 0x1f, RZ, 0xc0, !PT ;  /* 0x0000001f37077812 */ /* 0x000fe200078ec0ff */
[----:B------:R-:W-:Y:S01]  /*4d80*/  IMAD.U32 R33, R33, 0x10000, RZ ;  /* 0x0001000021217824 */ /* 0x000fe200078e00ff */
[----:B------:R-:W-:Y:S01]  /*4d90*/  LOP3.LUT R18, R6, R43, RZ, 0xfc, !PT ;  /* 0x0000002b06127212 */ /* 0x000fe200078efcff */
[C---:B------:R-:W-:Y:S01]  /*4da0*/  IMAD R21, R52.reuse, 0x21, R62 ;  /* 0x0000002134157824 */ /* 0x040fe200078e023e */
[----:B------:R-:W-:Y:S01]  /*4db0*/  IADD3 R6, R55, -0x1, RZ ;  /* 0xffffffff37067810 */ /* 0x000fe20007ffe0ff */
[----:B------:R-:W-:Y:S01]  /*4dc0*/  IMAD R9, R52, 0x21, R7 ;  /* 0x0000002134097824 */ /* 0x000fe200078e0207 */
[----:B------:R-:W-:Y:S01]  /*4dd0*/  FMNMX R28, |R28|, R11, !PT ;  /* 0x0000000b1c1c7209 */ /* 0x000fe20007800200 */
[----:B------:R-:W3:Y:S01]  /*4de0*/  F2F.F16.F32 R22, R22 ;  /* 0x0000001600167304 */ /* 0x000ee20000200800 */
[----:B------:R-:W-:Y:S01]  /*4df0*/  LOP3.LUT R7, R6, 0x1f, RZ, 0xc0, !PT ;  /* 0x0000001f06077812 */ /* 0x000fe200078ec0ff */
[----:B-1----:R-:W-:Y:S01]  /*4e00*/  ULEA UR4, UR5, UR4, 0x18 ;  /* 0x0000000405047291 */ /* 0x002fe2000f8ec03f */
[----:B--2---:R-:W-:Y:S01]  /*4e10*/  SHF.L.U32 R8, R8, 0x10, RZ ;  /* 0x0000001008087819 */ /* 0x004fe200000006ff */
[----:B------:R-:W-:Y:S01]  /*4e20*/  IMAD.U32 R17, R60, 0x10000, RZ ;  /* 0x000100003c117824 */ /* 0x000fe200078e00ff */
[----:B------:R-:W-:Y:S01]  /*4e30*/  LOP3.LUT R11, R12, 0x1f, RZ, 0xc0, !PT ;  /* 0x0000001f0c0b7812 */ /* 0x000fe200078ec0ff */
[C---:B------:R-:W-:Y:S01]  /*4e40*/  IMAD R7, R52.reuse, 0x21, R7 ;  /* 0x0000002134077824 */ /* 0x040fe200078e0207 */
[----:B------:R-:W-:Y:S01]  /*4e50*/  LOP3.LUT R19, R15, R8, RZ, 0xfc, !PT ;  /* 0x000000080f137212 */ /* 0x000fe200078efcff */
[----:B------:R-:W1:Y:S01]  /*4e60*/  F2F.F16.F32 R32, R32 ;  /* 0x0000002000207304 */ /* 0x000e620000200800 */
[----:B------:R-:W-:Y:S01]  /*4e70*/  ISETP.GE.U32.AND P1, PT, R5, R3, PT ;  /* 0x000000030500720c */ /* 0x000fe20003f26070 */
[----:B------:R-:W-:Y:S01]  /*4e80*/  IMAD R15, R52, 0x21, R11 ;  /* 0x00000021340f7824 */ /* 0x000fe200078e020b */
[----:B------:R-:W-:Y:S01]  /*4e90*/  LEA R9, R9, UR4, 0x3 ;  /* 0x0000000409097c11 */ /* 0x000fe2000f8e18ff */
[----:B0-----:R-:W-:Y:S01]  /*4ea0*/  IMAD.WIDE.U32 R26, R26, 0x10000, RZ ;  /* 0x000100001a1a7825 */ /* 0x001fe200078e00ff */
[----:B------:R-:W-:Y:S01]  /*4eb0*/  LEA R11, R7, UR4, 0x3 ;  /* 0x00000004070b7c11 */ /* 0x000fe2000f8e18ff */
[----:B------:R-:W-:Y:S01]  /*4ec0*/  USHF.L.U32 UR5, UR6, 0x1, URZ ;  /* 0x0000000106057899 */ /* 0x000fe2000800063f */
[----:B------:R-:W-:Y:S01]  /*4ed0*/  LOP3.LUT R3, R36, R33, RZ, 0xfc, !PT ;  /* 0x0000002124037212 */ /* 0x000fe200078efcff */
[----:B------:R0:W2:Y:S01]  /*4ee0*/  F2F.F16.F32 R23, R10 ;  /* 0x0000000a00177304 */ /* 0x0000a20000200800 */
[----:B------:R-:W-:Y:S01]  /*4ef0*/  LEA R15, R15, UR4, 0x3 ;  /* 0x000000040f0f7c11 */ /* 0x000fe2000f8e18ff */
[----:B------:R-:W-:Y:S01]  /*4f00*/  IMAD.WIDE.U32 R6, R49, 0x10000, RZ ;  /* 0x0001000031067825 */ /* 0x000fe200078e00ff */
[----:B------:R-:W-:Y:S01]  /*4f10*/  LEA R21, R21, UR4, 0x3 ;  /* 0x0000000415157c11 */ /* 0x000fe2000f8e18ff */
[----:B------:R-:W-:Y:S01]  /*4f20*/  STS.64 [R9], R38 ;  /* 0x0000002609007388 */ /* 0x000fe20000000a00 */
[----:B------:R-:W-:Y:S01]  /*4f30*/  FMNMX R29, |R29|, R28, !PT ;  /* 0x0000001c1d1d7209 */ /* 0x000fe20007800200 */
[----:B---3--:R-:W-:Y:S01]  /*4f40*/  IMAD.U32 R22, R22, 0x10000, RZ ;  /* 0x0001000016167824 */ /* 0x008fe200078e00ff */
[----:B------:R-:W-:Y:S01]  /*4f50*/  SEL R8, R44, 0xffffffdf, P0 ;  /* 0xffffffdf2c087807 */ /* 0x000fe20000000000 */
[----:B------:R-:W3:Y:S01]  /*4f60*/  F2F.F16.F32 R31, R50 ;  /* 0x00000032001f7304 */ /* 0x000ee20000200800 */
        /* <DEDUP_REMOVED lines=35> */
.L_x_29870:
        /* <DEDUP_REMOVED lines=51> */
.L_x_29869:
[----:B------:R-:W-:Y:S05]  /*54d0*/  BSYNC B1 ;  /* 0x0000000000017941 */ /* 0x000fea0003800000 */
.L_x_29868:
        /* <DEDUP_REMOVED lines=15> */
.L_x_29872:
[----:B------:R-:W-:Y:S05]  /*55d0*/  BSYNC B1 ;  /* 0x0000000000017941 */ /* 0x000fea0003800000 */
.L_x_29871:
        /* <DEDUP_REMOVED lines=25> */
.L_x_29867:
[----:B------:R-:W-:Y:S05]  /*5770*/  BSYNC B0 ;  /* 0x0000000000007941 */ /* 0x000fea0003800000 */
.L_x_29866:
        /* <DEDUP_REMOVED lines=34> */
.L_x_29878:
        /* <DEDUP_REMOVED lines=53> */
.L_x_29877:
[----:B0-----:R-:W-:-:S07]  /*5cf0*/  VIADD R2, R29, 0x5 ;  /* 0x000000051d027836 */ /* 0x001fce0000000000 */
.L_x_29876:
[----:B------:R-:W-:Y:S05]  /*5d00*/  BSYNC B1 ;  /* 0x0000000000017941 */ /* 0x000fea0003800000 */
.L_x_29875:
        /* <DEDUP_REMOVED lines=17> */
.L_x_29880:
[----:B------:R-:W-:Y:S05]  /*5e20*/  BSYNC B1 ;  /* 0x0000000000017941 */ /* 0x000fea0003800000 */
.L_x_29879:
        /* <DEDUP_REMOVED lines=24> */
.L_x_29874:
[----:B------:R-:W-:Y:S05]  /*5fb0*/  BSYNC B0 ;  /* 0x0000000000007941 */ /* 0x000fea0003800000 */
.L_x_29873:
        /* <DEDUP_REMOVED lines=42> */
.L_x_29891:
[----:B--2---:R-:W-:-:S07]  /*6260*/  FMNMX R5, R2, R5, !PT ;  /* 0x0000000502057209 */ /* 0x004fce0007800000 */
.L_x_29883:
[----:B------:R-:W-:Y:S05]  /*6270*/  BSYNC B0 ;  /* 0x0000000000007941 */ /* 0x000fea0003800000 */
.L_x_29882:
[----:B------:R-:W-:Y:S01]  /*6280*/  ISETP.NE.AND P0, PT, R6, RZ, PT ;  /* 0x000000ff0600720c */ /* 0x000fe20003f05270 */
[----:B------:R-:W-:-:S12]  /*6290*/  BSSY B0, `(.L_x_29881) ;  /* 0x0000004000007945 */ /* 0x000fd80003800000 */
[----:B------:R-:W-:Y:S05]  /*62a0*/  @P0 BRA `(.L_x_29885) ;  /* 0x0000000000080947 */ /* 0x000fea0003800000 */
[----:B0-----:R-:W0:Y:S02]  /*62b0*/  LDC.64 R2, c[0x0][0x238] ;  /* 0x00008e00ff027b82 */ /* 0x001e240000000a00 */
[----:B0-----:R2:W-:Y:S02]  /*62c0*/  REDG.E.MAX.S32.STRONG.GPU desc[UR10][R2.64], R5 ;  /* 0x000000050200798e */ /* 0x0015e4000d10e38a */
.L_x_29885:
[----:B------:R-:W-:Y:S05]  /*62d0*/  BSYNC B0 ;  /* 0x0000000000007941 */ /* 0x000fea0003800000 */
.L_x_29881:
        /* <DEDUP_REMOVED lines=14> */
[----:B-1----:R-:W-:Y:S05]  /*63c0*/  CALL.REL.NOINC `($__internal_627_$__cuda_sm20_rcp_rn_f32_slowpath) ;  /* 0x0000000400887944 */ /* 0x002fea0003c00000 */
[----:B------:R-:W-:Y:S05]  /*63d0*/  BRA `(.L_x_29887) ;  /* 0x0000000000147947 */ /* 0x000fea0003800000 */
.L_x_29886:
[----:B--2---:R-:W2:Y:S01]  /*63e0*/  MUFU.RCP R5, UR8 ;  /* 0x0000000800057d08 */ /* 0x004ea20008001000 */
[----:B------:R-:W-:-:S05]  /*63f0*/  MOV R0, UR8 ;  /* 0x0000000800007c02 */ /* 0x000fca0008000f00 */
[----:B--2---:R-:W-:-:S04]  /*6400*/  FFMA R0, R5, R0, -1 ;  /* 0xbf80000005007423 */ /* 0x004fc80000000000 */
[----:B------:R-:W-:-:S04]  /*6410*/  FADD.FTZ R0, -R0, -RZ ;  /* 0x800000ff00007221 */ /* 0x000fc80000010100 */
[----:B------:R-:W-:-:S07]  /*6420*/  FFMA R5, R5, R0, R5 ;  /* 0x0000000005057223 */ /* 0x000fce0000000005 */
.L_x_29887:
[----:B0-----:R-:W0:Y:S02]  /*6430*/  LDC.64 R2, c[0x0][0x240] ;  /* 0x00009000ff027b82 */ /* 0x001e240000000a00 */
[----:B0-----:R-:W-:Y:S01]  /*6440*/  STG.E desc[UR10][R2.64], R5 ;  /* 0x0000000502007986 */ /* 0x001fe2000c10190a */
[----:B------:R-:W-:Y:S05]  /*6450*/  EXIT ;  /* 0x000000000000794d */ /* 0x000fea0003800000 */
.L_x_29884:
[----:B------:R-:W-:Y:S01]  /*6460*/  HFMA2.MMA R9, -RZ, RZ, 0, 1.847743988037109375e-06 ;  /* 0x0000001fff097435 */ /* 0x000fe200000001ff */
[----:B------:R-:W-:Y:S02]  /*6470*/  IMAD.MOV.U32 R7, RZ, RZ, 0x4 ;  /* 0x00000004ff077424 */ /* 0x000fe400078e00ff */
[----:B------:R-:W-:-:S08]  /*6480*/  IMAD.MOV.U32 R4, RZ, RZ, -0x1 ;  /* 0xffffffffff047424 */ /* 0x000fd000078e00ff */
[----:B012---:R-:W-:Y:S05]  /*6490*/  WARPSYNC.COLLECTIVE R4, `(.L_x_29888) ;  /* 0x0000000004087348 */ /* 0x007fea0003c00000 */
[----:B--2---:R2:W3:Y:S02]  /*64a0*/  SHFL.DOWN P0, R5, R0, R7, R9 ;  /* 0x0800000700057389 */ /* 0x0044e40000000009 */
[----:B0123--:R-:W-:Y:S01]  /*64b0*/  ENDCOLLECTIVE ;  /* 0x000000000000791b */ /* 0x00ffe20003800000 */
.L_x_29888:
[----:B------:R-:W-:Y:S01]  /*64c0*/  HFMA2.MMA R7, -RZ, RZ, 0, 1.1920928955078125e-07 ;  /* 0x00000002ff077435 */ /* 0x000fe200000001ff */
[----:B------:R-:W-:-:S04]  /*64d0*/  MOV R3, R5 ;  /* 0x0000000500037202 */ /* 0x000fc80000000f00 */
[----:B------:R-:W-:-:S05]  /*64e0*/  FMNMX R3, R3, R0, !PT ;  /* 0x0000000003037209 */ /* 0x000fca0007800000 */
[----:B------:R-:W-:-:S07]  /*64f0*/  IMAD.MOV.U32 R0, RZ, RZ, R3 ;  /* 0x000000ffff007224 */ /* 0x000fce00078e0003 */
[----:B------:R-:W-:Y:S05]  /*6500*/  WARPSYNC.COLLECTIVE R4, `(.L_x_29889) ;  /* 0x0000000004087348 */ /* 0x000fea0003c00000 */
[----:B------:R0:W1:Y:S02]  /*6510*/  SHFL.DOWN P0, R5, R0, R7, R9 ;  /* 0x0800000700057389 */ /* 0x0000640000000009 */
[----:B01----:R-:W-:Y:S01]  /*6520*/  ENDCOLLECTIVE ;  /* 0x000000000000791b */ /* 0x003fe20003800000 */
.L_x_29889:
[----:B------:R-:W-:Y:S02]  /*6530*/  IMAD.MOV.U32 R7, RZ, RZ, 0x1 ;  /* 0x00000001ff077424 */ /* 0x000fe400078e00ff */
[----:B------:R-:W-:-:S05]  /*6540*/  IMAD.MOV.U32 R2, RZ, RZ, R5 ;  /* 0x000000ffff027224 */ /* 0x000fca00078e0005 */
[----:B------:R-:W-:-:S04]  /*6550*/  FMNMX R2, R3, R2, !PT ;  /* 0x0000000203027209 */ /* 0x000fc80007800000 */
[----:B------:R-:W-:-:S07]  /*6560*/  MOV R0, R2 ;  /* 0x0000000200007202 */ /* 0x000fce0000000f00 */
[----:B------:R-:W-:Y:S05]  /*6570*/  WARPSYNC.COLLECTIVE R4, `(.L_x_29890) ;  /* 0x0000000004087348 */ /* 0x000fea0003c00000 */
[----:B------:R0:W1:Y:S02]  /*6580*/  SHFL.DOWN P0, R5, R0, R7, R9 ;  /* 0x0800000700057389 */ /* 0x0000640000000009 */
[----:B01----:R-:W-:Y:S01]  /*6590*/  ENDCOLLECTIVE ;  /* 0x000000000000791b */ /* 0x003fe20003800000 */
.L_x_29890:
[----:B------:R-:W-:Y:S05]  /*65a0*/  BRA `(.L_x_29891) ;  /* 0xfffffffc002c7947 */ /* 0x000fea000383ffff */
        .weak           $__internal_626_$__cuda_sm20_div_u64
        .type           $__internal_626_$__cuda_sm20_div_u64,@function
        .size           $__internal_626_$__cuda_sm20_div_u64,($__internal_627_$__cuda_sm20_rcp_rn_f32_slowpath - $__internal_626_$__cuda_sm20_div_u64)
$__internal_626_$__cuda_sm20_div_u64:
        /* <DEDUP_REMOVED lines=67> */
[----:B------:R-:W-:Y:S06]  /*69e0*/  RET.REL.NODEC R4 `(_ZN18transformer_engine6detail38cast_transpose_fused_kernel_notalignedILb0ELb0ELb1EfNS_16CTDBiasDActParamIff6__halffEELi2ELi4ENS_5EmptyEXadL_ZNS_4geluIffEET_T0_RKS5_EEEEvT3_mmm) ;  /* 0xffffff9404847950 */ /* 0x000fec0003c3ffff */
        .weak           $__internal_627_$__cuda_sm20_rcp_rn_f32_slowpath
        .type           $__internal_627_$__cuda_sm20_rcp_rn_f32_slowpath,@function
        .size           $__internal_627_$__cuda_sm20_rcp_rn_f32_slowpath,(.L_x_35112 - $__internal_627_$__cuda_sm20_rcp_rn_f32_slowpath)
$__internal_627_$__cuda_sm20_rcp_rn_f32_slowpath:
        /* <DEDUP_REMOVED lines=15> */
.L_x_29892:
        /* <DEDUP_REMOVED lines=33> */
.L_x_29894:
[----:B------:R2:W3:Y:S02]  /*6cf0*/  MUFU.RCP R2, R0 ;  /* 0x0000000000027308 */ /* 0x0004e40000001000 */
.L_x_29893:
[----:B-1-3--:R-:W-:Y:S01]  /*6d00*/  MOV R5, R2 ;  /* 0x0000000200057202 */ /* 0x00afe20000000f00 */
[----:B------:R-:W-:Y:S01]  /*6d10*/  IMAD.MOV.U32 R2, RZ, RZ, R7 ;  /* 0x000000ffff027224 */ /* 0x000fe200078e0007 */
[----:B------:R-:W-:-:S04]  /*6d20*/  MOV R3, 0x0 ;  /* 0x0000000000037802 */ /* 0x000fc80000000f00 */
[----:B0-2---:R-:W-:Y:S05]  /*6d30*/  RET.REL.NODEC R2 `(_ZN18transformer_engine6detail38cast_transpose_fused_kernel_notalignedILb0ELb0ELb1EfNS_16CTDBiasDActParamIff6__halffEELi2ELi4ENS_5EmptyEXadL_ZNS_4geluIffEET_T0_RKS5_EEEEvT3_mmm) ;  /* 0xffffff9002b07950 */ /* 0x005fea0003c3ffff */
.L_x_29895:
        /* <DEDUP_REMOVED lines=12> */
.L_x_35112:


//--------------------- .text._ZN18transformer_engine6detail38cast_transpose_fused_kernel_notalignedILb0ELb0ELb1EfNS_16CTDBiasDActParamIffffEELi2ELi2ENS_5EmptyEXadL_ZNS_4geluIffEET_T0_RKS4_EEEEvT3_mmm --------------------------
	.section	.text._ZN18transformer_engine6detail38cast_transpose_fused_kernel_notalignedILb0ELb0ELb1EfNS_16CTDBiasDActParamIffffEELi2ELi2ENS_5EmptyEXadL_ZNS_4geluIffEET_T0_RKS4_EEEEvT3_mmm,"ax",@progbits
	.align	128
        .global         _ZN18transformer_engine6detail38cast_transpose_fused_kernel_notalignedILb0ELb0ELb1EfNS_16CTDBiasDActParamIffffEELi2ELi2ENS_5EmptyEXadL_ZNS_4geluIffEET_T0_RKS4_EEEEvT3_mmm
        .type           _ZN18transformer_engine6detail38cast_transpose_fused_kernel_notalignedILb0ELb0ELb1EfNS_16CTDBiasDActParamIffffEELi2ELi2ENS_5EmptyEXadL_ZNS_4geluIffEET_T0_RKS4_EEEEvT3_mmm,@function
        .size           _ZN18transformer_engine6detail38cast_transpose_fused_kernel_notalignedILb0ELb0ELb1EfNS_16CTDBiasDActParamIffffEELi2ELi2ENS_5EmptyEXadL_ZNS_4geluIffEET_T0_RKS4_EEEEvT3_mmm,(.L_x_35114 - _ZN18transformer_engine6detail38cast_transpose_fused_kernel_notalignedILb0ELb0ELb1EfNS_16CTDBiasDActParamIffffEELi2ELi2ENS_5EmptyEXadL_ZNS_4geluIffEET_T0_RKS4_EEEEvT3_mmm)
        .other          _ZN18transformer_engine6detail38cast_transpose_fused_kernel_notalignedILb0ELb0ELb1EfNS_16CTDBiasDActParamIffffEELi2ELi2ENS_5EmptyEXadL_ZNS_4geluIffEET_T0_RKS4_EEEEvT3_mmm,@"STO_CUDA_ENTRY STV_DEFAULT"
_ZN18transformer_engine6detail38cast_transpose_fused_kernel_notalignedILb0ELb0ELb1EfNS_16CTDBiasDActParamIffffEELi2ELi2ENS_5EmptyEXadL_ZNS_4geluIffEET_T0_RKS4_EEEEvT3_mmm:
.text._ZN18transformer_engine6detail38cast_transpose_fused_kernel_notalignedILb0ELb0ELb1EfNS_16CTDBiasDActParamIffffEELi2ELi2ENS_5EmptyEXadL_ZNS_4geluIffEET_T0_RKS4_EEEEvT3_mmm:
        /* <DEDUP_REMOVED lines=19> */
[----:B------:R-:W-:Y:S05]  /*0130*/  CALL.REL.NOINC `($__internal_628_$__cuda_sm20_div_u64) ;  /* 0x0000003c00347944 */ /* 0x000fea0003c00000 */
        /* <DEDUP_REMOVED lines=8> */
.L_x_29896:
        /* <DEDUP_REMOVED lines=22> */
.L_x_29897:
        /* <DEDUP_REMOVED lines=13> */
[----:B------:R-:W-:-:S02]  /*03f0*/  SHF.L.U64.HI R6, R16, 0x5, R15 ;  /* 0x0000000510067819 */ /* 0x000fc4000001020f */
[----:B------:R-:W-:Y:S02]  /*0400*/  CS2R R22, SRZ ;  /* 0x0000000000167805 */ /* 0x000fe4000001ff00 */
[----:B------:R-:W-:Y:S01]  /*0410*/  LEA R14, P0, -R16, UR11, 0x5 ;  /* 0x0000000b100e7c11 */ /* 0x000fe2000f8029ff */
[----:B------:R-:W-:Y:S01]  /*0420*/  IMAD.X R7, R4, 0x1, ~R7, P1 ;  /* 0x0000000104077824 */ /* 0x000fe200008e0e07 */
[--C-:B------:R-:W-:Y:S02]  /*0430*/  SHF.R.U32.HI R5, RZ, 0x5, R0.reuse ;  /* 0x00000005ff057819 */ /* 0x100fe40000011600 */
[----:B------:R-:W-:Y:S02]  /*0440*/  CS2R R20, SRZ ;  /* 0x0000000000147805 */ /* 0x000fe4000001ff00 */
[----:B------:R-:W-:Y:S01]  /*0450*/  ISETP.LT.U32.AND P1, PT, R8, 0x20, PT ;  /* 0x000000200800780c */ /* 0x000fe20003f21070 */
[----:B------:R-:W-:Y:S01]  /*0460*/  ULDC.64 UR14, c[0x0][0x230] ;  /* 0x00008c00000e7ab9 */ /* 0x000fe20000000a00 */
[----:B------:R-:W-:Y:S01]  /*0470*/  IADD3.X R6, ~R6, UR12, RZ, P0, !PT ;  /* 0x0000000c06067c10 */ /* 0x000fe200087fe5ff */
[C---:B------:R-:W-:Y:S01]  /*0480*/  IMAD.SHL.U32 R9, R5.reuse, 0x4, RZ ;  /* 0x0000000405097824 */ /* 0x040fe200078e00ff */
[----:B------:R-:W-:Y:S01]  /*0490*/  ISETP.LT.U32.AND P0, PT, R14, 0x20, PT ;  /* 0x000000200e00780c */ /* 0x000fe20003f01070 */
[----:B------:R-:W-:Y:S01]  /*04a0*/  IMAD R5, R5, -0x4, R0 ;  /* 0xfffffffc05057824 */ /* 0x000fe200078e0200 */
[----:B------:R-:W-:-:S02]  /*04b0*/  ISETP.LT.U32.AND.EX P1, PT, R7, RZ, PT, P1 ;  /* 0x000000ff0700720c */ /* 0x000fc40003f21110 */
[----:B------:R-:W-:Y:S02]  /*04c0*/  ISETP.LT.U32.AND.EX P0, PT, R6, RZ, PT, P0 ;  /* 0x000000ff0600720c */ /* 0x000fe40003f01100 */
[----:B------:R-:W-:Y:S01]  /*04d0*/  LOP3.LUT R7, R9, 0x1c, RZ, 0xe2, !PT ;  /* 0x0000001c09077812 */ /* 0x000fe200078ee2ff */
[----:B------:R-:W-:Y:S01]  /*04e0*/  IMAD R9, R29, UR4, RZ ;  /* 0x000000041d097c24 */ /* 0x000fe2000f8e02ff */
[----:B------:R-:W-:Y:S02]  /*04f0*/  SEL R8, R8, 0x20, P1 ;  /* 0x0000002008087807 */ /* 0x000fe40000800000 */
[----:B------:R-:W-:Y:S01]  /*0500*/  SHF.R.U32.HI R6, RZ, 0x2, R0 ;  /* 0x00000002ff067819 */ /* 0x000fe20000011600 */
[----:B------:R-:W-:Y:S01]  /*0510*/  IMAD R17, R28, UR5, R9 ;  /* 0x000000051c117c24 */ /* 0x000fe2000f8e0209 */
[----:B------:R-:W-:Y:S02]  /*0520*/  SEL R14, R14, 0x20, P0 ;  /* 0x000000200e0e7807 */ /* 0x000fe40000000000 */
[----:B------:R-:W-:-:S02]  /*0530*/  LOP3.LUT R11, R5, 0x1f, RZ, 0xc0, !PT ;  /* 0x0000001f050b7812 */ /* 0x000fc400078ec0ff */
        /* <DEDUP_REMOVED lines=13> */
[C---:B------:R-:W-:Y:S02]  /*0610*/  @P0 LEA.HI.X R13, R34.reuse, R37, R31, 0x3, P1 ;  /* 0x00000025220d0211 */ /* 0x040fe400008f1c1f */
[----:B------:R-:W-:-:S03]  /*0620*/  @P0 IADD3 R26, P1, R34, UR11, RZ ;  /* 0x0000000b221a0c10 */ /* 0x000fc6000ff3e0ff */
[----:B------:R0:W2:Y:S01]  /*0630*/  @P0 LDG.E.64 R22, desc[UR8][R12.64] ;  /* 0x000000080c160981 */ /* 0x0000a2000c1e1b00 */
[----:B------:R-:W-:Y:S02]  /*0640*/  @P0 IADD3.X R9, R31, UR12, RZ, P1, !PT ;  /* 0x0000000c1f090c10 */ /* 0x000fe40008ffe4ff */
[----:B------:R-:W-:-:S04]  /*0650*/  @P0 LEA R24, P1, R26, R41, 0x3 ;  /* 0x000000291a180211 */ /* 0x000fc800078218ff */
[----:B------:R-:W-:-:S05]  /*0660*/  @P0 LEA.HI.X R25, R26, R37, R9, 0x3, P1 ;  /* 0x000000251a190211 */ /* 0x000fca00008f1c09 */
[----:B------:R1:W3:Y:S01]  /*0670*/  @P0 LDG.E.64 R20, desc[UR8][R24.64] ;  /* 0x0000000818140981 */ /* 0x0002e2000c1e1b00 */
[----:B------:R-:W-:-:S04]  /*0680*/  ISETP.NE.U32.AND P0, PT, RZ, UR14, PT ;  /* 0x0000000eff007c0c */ /* 0x000fc8000bf05070 */
[----:B------:R-:W-:Y:S01]  /*0690*/  ISETP.NE.AND.EX P0, PT, RZ, UR15, PT, P0 ;  /* 0x0000000fff007c0c */ /* 0x000fe2000bf05300 */
[----:B0-----:R-:W-:Y:S01]  /*06a0*/  VIADD R13, R7, 0x1 ;  /* 0x00000001070d7836 */ /* 0x001fe20000000000 */
[----:B------:R-:W-:Y:S01]  /*06b0*/  IADD3 R9, R5, -0x1, RZ ;  /* 0xffffffff05097810 */ /* 0x000fe20007ffe0ff */
[----:B------:R-:W-:Y:S01]  /*06c0*/  ULOP3.LUT UR10, UR4, 0xfffffffe, URZ, 0xc0, !UPT ;  /* 0xfffffffe040a7892 */ /* 0x000fe2000f8ec03f */
[----:B-1----:R-:W-:Y:S02]  /*06d0*/  CS2R R24, SRZ ;  /* 0x0000000000187805 */ /* 0x002fe4000001ff00 */
[----:B------:R-:W-:Y:S01]  /*06e0*/  SHF.L.U64.HI R17, R18, 0x6, R17 ;  /* 0x0000000612117819 */ /* 0x000fe20000010211 */
[----:B------:R-:W-:-:S06]  /*06f0*/  ULDC.64 UR14, c[0x0][0x220] ;  /* 0x00008800000e7ab9 */ /* 0x000fcc0000000a00 */
[----:B------:R-:W0:Y:S01]  /*0700*/  @P0 LDC.64 R32, c[0x0][0x230] ;  /* 0x00008c00ff200b82 */ /* 0x000e220000000a00 */
[----:B------:R-:W-:Y:S02]  /*0710*/  ISETP.GE.U32.AND P1, PT, R13, R8, PT ;  /* 0x000000080d00720c */ /* 0x000fe40003f26070 */
[----:B------:R-:W-:Y:S01]  /*0720*/  LOP3.LUT R9, R9, 0x1f, RZ, 0xc0, !PT ;  /* 0x0000001f09097812 */ /* 0x000fe200078ec0ff */
[----:B0-----:R-:W4:Y:S03]  /*0730*/  @P0 LDG.E R32, desc[UR8][R32.64] ;  /* 0x0000000820200981 */ /* 0x001f26000c1e1900 */
[C---:B------:R-:W-:Y:S02]  /*0740*/  ISETP.LT.U32.AND P1, PT, R9.reuse, R14, !P1 ;  /* 0x0000000e0900720c */ /* 0x040fe40004f21070 */
[----:B------:R-:W-:-:S05]  /*0750*/  IADD3 R26, P2, R9, R30, RZ ;  /* 0x0000001e091a7210 */ /* 0x000fca0007f5e0ff */
[----:B------:R-:W-:-:S06]  /*0760*/  IMAD.X R27, RZ, RZ, R44, P2 ;  /* 0x000000ffff1b7224 */ /* 0x000fcc00010e062c */
[----:B------:R-:W-:Y:S01]  /*0770*/  VOTEU.ANY UP0, P1 ;  /* 0x00000000003f7886 */ /* 0x000fe20000800100 */
[----:B------:R-:W-:-:S04]  /*0780*/  @P1 IADD3 R12, P3, R26, UR10, RZ ;  /* 0x0000000a1a0c1c10 */ /* 0x000fc8000ff7e0ff */
[----:B------:R-:W-:Y:S01]  /*0790*/  @UP0 ULOP3.LUT UR7, UR5, 0x1fffffff, URZ, 0xc0, !UPT ;  /* 0x1fffffff05070892 */ /* 0x000fe2000f8ec03f */
[----:B------:R-:W-:-:S05]  /*07a0*/  @P1 LEA R38, P2, R12, R41, 0x3 ;  /* 0x000000290c261211 */ /* 0x000fca00078418ff */
[----:B------:R-:W-:-:S04]  /*07b0*/  @P1 IADD3.X R13, R27, UR7, RZ, P3, !PT ;  /* 0x000000071b0d1c10 */ /* 0x000fc80009ffe4ff */
[----:B------:R-:W-:-:S05]  /*07c0*/  @P1 LEA.HI.X R39, R12, R37, R13, 0x3, P2 ;  /* 0x000000250c271211 */ /* 0x000fca00010f1c0d */
[----:B------:R0:W5:Y:S01]  /*07d0*/  @P1 LDG.E.64 R24, desc[UR8][R38.64] ;  /* 0x0000000826181981 */ /* 0x000162000c1e1b00 */
[----:B------:R-:W-:Y:S01]  /*07e0*/  IMAD.U32 R13, RZ, RZ, UR11 ;  /* 0x0000000bff0d7e24 */ /* 0x000fe2000f8e00ff */
[----:B------:R-:W-:-:S03]  /*07f0*/  @UP0 UIMAD UR7, UR12, 0x3, URZ ;  /* 0x000000030c0708a4 */ /* 0x000fc6000f8e023f */
[----:B------:R-:W-:-:S04]  /*0800*/  @P1 IMAD.WIDE.U32 R26, R13, 0x3, R26 ;  /* 0x000000030d1a1825 */ /* 0x000fc800078e001a */
[----:B------:R-:W-:Y:S01]  /*0810*/  @P1 VIADD R13, R27, UR7 ;  /* 0x000000071b0d1c36 */ /* 0x000fe20008000000 */
[----:B------:R-:W-:-:S04]  /*0820*/  @P1 LEA R12, P2, R26, R41, 0x3 ;  /* 0x000000291a0c1211 */ /* 0x000fc800078418ff */
[----:B------:R-:W-:Y:S02]  /*0830*/  @P1 LEA.HI.X R13, R26, R37, R13, 0x3, P2 ;  /* 0x000000251a0d1211 */ /* 0x000fe400010f1c0d */
[----:B------:R-:W-:-:S06]  /*0840*/  CS2R R26, SRZ ;  /* 0x00000000001a7805 */ /* 0x000fcc000001ff00 */
[----:B------:R1:W5:Y:S01]  /*0850*/  @P1 LDG.E.64 R26, desc[UR8][R12.64] ;  /* 0x000000080c1a1981 */ /* 0x000362000c1e1b00 */
[----:B------:R-:W-:Y:S01]  /*0860*/  ISETP.GE.U32.AND P1, PT, R7, R8, PT ;  /* 0x000000080700720c */ /* 0x000fe20003f26070 */
[----:B------:R-:W-:-:S03]  /*0870*/  UMOV UR7, 0x3f800000 ;  /* 0x3f80000000077882 */ /* 0x000fc60000000000 */
[----:B------:R-:W-:Y:S01]  /*0880*/  ISETP.GE.U32.OR P1, PT, R11, R14, P1 ;  /* 0x0000000e0b00720c */ /* 0x000fe20000f26470 */
[----:B--2---:R-:W-:Y:S01]  /*0890*/  FMUL R19, R22, 0.035677410662174224854 ;  /* 0x3d12227a16137820 */ /* 0x004fe20000400000 */
[----:B------:R-:W-:-:S03]  /*08a0*/  FMUL R40, R23, 0.035677410662174224854 ;  /* 0x3d12227a17287820 */ /* 0x000fc60000400000 */
[----:B------:R-:W-:Y:S01]  /*08b0*/  FFMA R19, R19, R22, 0.79788458347320556641 ;  /* 0x3f4c422a13137423 */ /* 0x000fe20000000016 */
[----:B------:R-:W-:-:S03]  /*08c0*/  FFMA R40, R40, R23, 0.79788458347320556641 ;  /* 0x3f4c422a28287423 */ /* 0x000fc60000000017 */
[----:B0-----:R-:W-:Y:S01]  /*08d0*/  FMUL R38, R19, R22 ;  /* 0x0000001613267220 */ /* 0x001fe20000400000 */
[----:B------:R-:W-:Y:S01]  /*08e0*/  FMUL R35, R40, R23 ;  /* 0x0000001728237220 */ /* 0x000fe20000400000 */
[----:B------:R-:W-:Y:S01]  /*08f0*/  IADD3 R40, P2, R30, UR10, RZ ;  /* 0x0000000a1e287c10 */ /* 0x000fe2000ff5e0ff */
[----:B------:R-:W-:Y:S02]  /*0900*/  IMAD.SHL.U32 R30, R18, 0x40, RZ ;  /* 0x00000040121e7824 */ /* 0x000fe400078e00ff */
[----:B------:R-:W-:Y:S01]  /*0910*/  FMUL R33, |R38|, 2.8853900432586669922 ;  /* 0x4038aa3b26217820 */ /* 0x000fe20000400200 */
[----:B---3--:R-:W-:Y:S01]  /*0920*/  FMUL R19, R20, 0.035677410662174224854 ;  /* 0x3d12227a14137820 */ /* 0x008fe20000400000 */
[----:B------:R-:W-:Y:S01]  /*0930*/  FMUL R42, |R35|, 2.8853900432586669922 ;  /* 0x4038aa3b232a7820 */ /* 0x000fe20000400200 */
[C---:B-1----:R-:W-:Y:S01]  /*0940*/  FMUL R12, R38.reuse, R38 ;  /* 0x00000026260c7220 */ /* 0x042fe20000400000 */
[----:B------:R-:W-:Y:S01]  /*0950*/  FMUL R48, R21, 0.035677410662174224854 ;  /* 0x3d12227a15307820 */ /* 0x000fe20000400000 */
[-C--:B------:R-:W-:Y:S01]  /*0960*/  FFMA R19, R19, R20.reuse, 0.79788458347320556641 ;  /* 0x3f4c422a13137423 */ /* 0x080fe20000000014 */
[----:B------:R-:W0:Y:S01]  /*0970*/  MUFU.EX2 R33, R33 ;  /* 0x0000002100217308 */ /* 0x000e220000000800 */
[C---:B------:R-:W-:Y:S01]  /*0980*/  FMUL R18, R35.reuse, R35 ;  /* 0x0000002323127220 */ /* 0x040fe20000400000 */
[----:B------:R-:W-:Y:S01]  /*0990*/  FSETP.GE.AND P6, PT, |R35|, 9.010913848876953125, PT ;  /* 0x41102cb42300780b */ /* 0x000fe20003fc6200 */
[----:B------:R-:W-:Y:S01]  /*09a0*/  FMUL R39, R19, R20 ;  /* 0x0000001413277220 */ /* 0x000fe20000400000 */
[----:B------:R-:W-:Y:S01]  /*09b0*/  HFMA2.MMA R19, -RZ, RZ, 1.125, -9232 ;  /* 0x3c80f082ff137435 */ /* 0x000fe200000001ff */
[----:B------:R-:W-:-:S02]  /*09c0*/  FSETP.GE.AND P5, PT, |R38|, 9.010913848876953125, PT ;  /* 0x41102cb42600780b */ /* 0x000fc40003fa6200 */
[----:B------:R-:W-:Y:S01]  /*09d0*/  FMUL R43, |R39|, 2.8853900432586669922 ;  /* 0x4038aa3b272b7820 */ /* 0x000fe20000400200 */
[----:B------:R-:W1:Y:S01]  /*09e0*/  MUFU.EX2 R42, R42 ;  /* 0x0000002a002a7308 */ /* 0x000e620000000800 */
[----:B------:R-:W-:Y:S02]  /*09f0*/  FSETP.GE.AND P4, PT, |R38|, 0.60000002384185791016, PT ;  /* 0x3f19999a2600780b */ /* 0x000fe40003f86200 */
[----:B------:R-:W-:Y:S02]  /*0a00*/  FSETP.GE.AND P3, PT, |R35|, 0.60000002384185791016, PT ;  /* 0x3f19999a2300780b */ /* 0x000fe40003f66200 */
[----:B------:R-:W-:Y:S01]  /*0a10*/  IADD3.X R44, R44, UR5, RZ, P2, !PT ;  /* 0x000000052c2c7c10 */ /* 0x000fe200097fe4ff */
[-C--:B------:R-:W-:Y:S02]  /*0a20*/  FFMA R11, R18, R19.reuse, -0.052303962409496307373 ;  /* 0xbd563cae120b7423 */ /* 0x080fe40000000013 */
[----:B------:R2:W3:Y:S01]  /*0a30*/  MUFU.EX2 R46, R43 ;  /* 0x0000002b002e7308 */ /* 0x0004e20000000800 */
[----:B0-----:R-:W-:Y:S01]  /*0a40*/  FADD R13, R33, 1 ;  /* 0x3f800000210d7421 */ /* 0x001fe20000000000 */
[----:B------:R-:W-:Y:S01]  /*0a50*/  FFMA R33, R12, R19, -0.052303962409496307373 ;  /* 0xbd563cae0c217423 */ /* 0x000fe20000000013 */
[----:B------:R-:W-:-:S03]  /*0a60*/  FFMA R11, R18, R11, 0.1331529766321182251 ;  /* 0x3e085941120b7423 */ /* 0x000fc6000000000b */
[----:B------:R-:W-:Y:S01]  /*0a70*/  FFMA R33, R12, R33, 0.1331529766321182251 ;  /* 0x3e0859410c217423 */ /* 0x000fe20000000021 */
[----:B------:R-:W-:Y:S01]  /*0a80*/  FFMA R11, R18, R11, -0.33332768082618713379 ;  /* 0xbeaaa9ed120b7423 */ /* 0x000fe2000000000b */
[----:B------:R-:W0:Y:S01]  /*0a90*/  MUFU.RCP R13, R13 ;  /* 0x0000000d000d7308 */ /* 0x000e220000001000 */
[----:B-1----:R-:W-:Y:S01]  /*0aa0*/  FADD R42, R42, 1 ;  /* 0x3f8000002a2a7421 */ /* 0x002fe20000000000 */
[----:B------:R-:W-:Y:S01]  /*0ab0*/  FFMA R33, R12, R33, -0.33332768082618713379 ;  /* 0xbeaaa9ed0c217423 */ /* 0x000fe20000000021 */
[----:B------:R-:W-:-:S03]  /*0ac0*/  FFMA R18, R18, R11, RZ ;  /* 0x0000000b12127223 */ /* 0x000fc600000000ff */
[----:B--2---:R-:W-:Y:S01]  /*0ad0*/  FFMA R43, R12, R33, RZ ;  /* 0x000000210c2b7223 */ /* 0x004fe200000000ff */
[----:B------:R-:W-:Y:S01]  /*0ae0*/  FFMA R12, R48, R21, 0.79788458347320556641 ;  /* 0x3f4c422a300c7423 */ /* 0x000fe20000000015 */
[----:B------:R1:W2:Y:S01]  /*0af0*/  MUFU.RCP R45, R42 ;  /* 0x0000002a002d7308 */ /* 0x0002a20000001000 */
[----:B---3--:R-:W-:Y:S01]  /*0b00*/  FADD R46, R46, 1 ;  /* 0x3f8000002e2e7421 */ /* 0x008fe20000000000 */
[----:B------:R-:W-:Y:S01]  /*0b10*/  FMUL R48, R39, R39 ;  /* 0x0000002727307220 */ /* 0x000fe20000400000 */
[----:B------:R-:W-:Y:S01]  /*0b20*/  FMUL R33, R12, R21 ;  /* 0x000000150c217220 */ /* 0x000fe20000400000 */
[----:B------:R-:W-:Y:S01]  /*0b30*/  IMAD.MOV.U32 R12, RZ, RZ, 0x3f800000 ;  /* 0x3f800000ff0c7424 */ /* 0x000fe200078e00ff */
[----:B----4-:R-:W-:Y:S01]  /*0b40*/  @P0 R2UR UR7, R32 ;  /* 0x00000000200702ca */ /* 0x010fe200000e0000 */
[C---:B------:R-:W-:Y:S01]  /*0b50*/  FFMA R49, R48.reuse, R19, -0.052303962409496307373 ;  /* 0xbd563cae30317423 */ /* 0x040fe20000000013 */
[C---:B------:R-:W-:Y:S01]  /*0b60*/  FMUL R32, R33.reuse, R33 ;  /* 0x0000002121207220 */ /* 0x040fe20000400000 */
[----:B------:R-:W3:Y:S01]  /*0b70*/  MUFU.RCP R47, R46 ;  /* 0x0000002e002f7308 */ /* 0x000ee20000001000 */
[----:B-1----:R-:W-:Y:S01]  /*0b80*/  FMUL R42, |R33|, 2.8853900432586669922 ;  /* 0x4038aa3b212a7820 */ /* 0x002fe20000400200 */
[----:B------:R-:W-:Y:S01]  /*0b90*/  FFMA R49, R48, R49, 0.1331529766321182251 ;  /* 0x3e08594130317423 */ /* 0x000fe20000000031 */
[----:B0-----:R-:W-:-:S03]  /*0ba0*/  FFMA R13, R13, -2, R12 ;  /* 0xc00000000d0d7823 */ /* 0x001fc6000000000c */
[C---:B------:R-:W-:Y:S02]  /*0bb0*/  FFMA R11, R48.reuse, R49, -0.33332768082618713379 ;  /* 0xbeaaa9ed300b7423 */ /* 0x040fe40000000031 */
[----:B------:R0:W1:Y:S01]  /*0bc0*/  MUFU.EX2 R50, R42 ;  /* 0x0000002a00327308 */ /* 0x0000620000000800 */
[--C-:B--2---:R-:W-:Y:S01]  /*0bd0*/  FFMA R45, R45, -2, R12.reuse ;  /* 0xc00000002d2d7823 */ /* 0x104fe2000000000c */
[----:B------:R-:W-:Y:S01]  /*0be0*/  FFMA R48, R48, R11, RZ ;  /* 0x0000000b30307223 */ /* 0x000fe200000000ff */
[----:B------:R-:W-:Y:S02]  /*0bf0*/  FSEL R13, R13, 1, !P5 ;  /* 0x3f8000000d0d7808 */ /* 0x000fe40006800000 */
[----:B------:R-:W-:Y:S02]  /*0c00*/  FSETP.GE.AND P5, PT, |R39|, 9.010913848876953125, PT ;  /* 0x41102cb42700780b */ /* 0x000fe40003fa6200 */
[----:B0-----:R-:W-:Y:S01]  /*0c10*/  FSEL R42, R45, 1, !P6 ;  /* 0x3f8000002d2a7808 */ /* 0x001fe20007000000 */
[----:B---3--:R-:W-:Y:S01]  /*0c20*/  FFMA R11, R47, -2, R12 ;  /* 0xc00000002f0b7823 */ /* 0x008fe2000000000c */
[----:B------:R-:W-:-:S02]  /*0c30*/  FSETP.GE.AND P6, PT, |R39|, 0.60000002384185791016, PT ;  /* 0x3f19999a2700780b */ /* 0x000fc40003fc6200 */
[--C-:B------:R-:W-:Y:S01]  /*0c40*/  LOP3.LUT R47, R13, 0x80000000, R38.reuse, 0xb8, !PT ;  /* 0x800000000d2f7812 */ /* 0x100fe200078eb826 */
[----:B------:R-:W-:Y:S01]  /*0c50*/  @!P4 FFMA R47, R38, R43, R38 ;  /* 0x0000002b262fc223 */ /* 0x000fe20000000026 */
[----:B------:R-:W-:Y:S01]  /*0c60*/  FSEL R46, R11, 1, !P5 ;  /* 0x3f8000000b2e7808 */ /* 0x000fe20006800000 */
[----:B------:R-:W-:Y:S02]  /*0c70*/  VIADD R11, R5, 0x1e ;  /* 0x0000001e050b7836 */ /* 0x000fe40000000000 */
[----:B-1----:R-:W-:Y:S01]  /*0c80*/  FADD R50, R50, 1 ;  /* 0x3f80000032327421 */ /* 0x002fe20000000000 */
[----:B------:R-:W-:Y:S02]  /*0c90*/  LEA R13, P5, R30, UR14, 0x2 ;  /* 0x0000000e1e0d7c11 */ /* 0x000fe4000f8a10ff */
[--C-:B------:R-:W-:Y:S01]  /*0ca0*/  LOP3.LUT R49, R42, 0x80000000, R35.reuse, 0xb8, !PT ;  /* 0x800000002a317812 */ /* 0x100fe200078eb823 */
[----:B------:R-:W0:Y:S01]  /*0cb0*/  MUFU.RCP R53, R50 ;  /* 0x0000003200357308 */ /* 0x000e220000001000 */
[----:B------:R-:W-:Y:S01]  /*0cc0*/  @!P3 FFMA R49, R35, R18, R35 ;  /* 0x000000122331b223 */ /* 0x000fe20000000023 */
[----:B------:R-:W-:Y:S01]  /*0cd0*/  LEA.HI.X R17, R30, UR15, R17, 0x2, P5 ;  /* 0x0000000f1e117c11 */ /* 0x000fe2000a8f1411 */
[----:B------:R-:W-:Y:S01]  /*0ce0*/  IMAD.MOV.U32 R18, RZ, RZ, 0x3f000000 ;  /* 0x3f000000ff127424 */ /* 0x000fe200078e00ff */
[----:B------:R-:W-:-:S02]  /*0cf0*/  @!P1 LEA R42, P3, R34, R13, 0x3 ;  /* 0x0000000d222a9211 */ /* 0x000fc400078618ff */
[----:B------:R-:W-:Y:S01]  /*0d00*/  @!P1 IADD3 R38, P4, R34, UR11, RZ ;  /* 0x0000000b22269c10 */ /* 0x000fe2000ff9e0ff */
[----:B------:R-:W-:Y:S01]  /*0d10*/  FFMA R47, R47, R18, 0.5 ;  /* 0x3f0000002f2f7423 */ /* 0x000fe20000000012 */
[--C-:B------:R-:W-:Y:S01]  /*0d20*/  LOP3.LUT R51, R46, 0x80000000, R39.reuse, 0xb8, !PT ;  /* 0x800000002e337812 */ /* 0x100fe200078eb827 */
[----:B------:R-:W-:Y:S01]  /*0d30*/  @!P6 FFMA R51, R39, R48, R39 ;  /* 0x000000302733e223 */ /* 0x000fe20000000027 */
[----:B------:R-:W-:Y:S01]  /*0d40*/  @!P1 LEA.HI.X R43, R34, R17, R31, 0x3, P3 ;  /* 0x00000011222b9211 */ /* 0x000fe200018f1c1f */
[----:B------:R-:W-:Y:S01]  /*0d50*/  FMUL R48, R47, R22 ;  /* 0x000000162f307220 */ /* 0x000fe20000400000 */
[----:B------:R-:W-:Y:S01]  /*0d60*/  @!P1 IADD3.X R39, R31, UR12, RZ, P4, !PT ;  /* 0x0000000c1f279c10 */ /* 0x000fe2000a7fe4ff */
[----:B------:R-:W-:Y:S01]  /*0d70*/  FFMA R31, R32, R19, -0.052303962409496307373 ;  /* 0xbd563cae201f7423 */ /* 0x000fe20000000013 */
[----:B------:R-:W-:Y:S01]  /*0d80*/  IADD3 R45, R7, 0x2, RZ ;  /* 0x00000002072d7810 */ /* 0x000fe20007ffe0ff */
[----:B------:R-:W-:Y:S01]  /*0d90*/  FFMA R51, R51, R18, 0.5 ;  /* 0x3f00000033337423 */ /* 0x000fe20000000012 */
[----:B------:R-:W-:Y:S01]  /*0da0*/  @!P1 LEA R30, P5, R38, R13, 0x3 ;  /* 0x0000000d261e9211 */ /* 0x000fe200078a18ff */
[----:B------:R-:W-:Y:S01]  /*0db0*/  FFMA R35, R32, R31, 0.1331529766321182251 ;  /* 0x3e08594120237423 */ /* 0x000fe2000000001f */
[----:B------:R-:W-:Y:S01]  /*0dc0*/  FSETP.GE.AND P4, PT, |R33|, 0.60000002384185791016, PT ;  /* 0x3f19999a2100780b */ /* 0x000fe20003f86200 */
[----:B0-----:R-:W-:Y:S01]  /*0dd0*/  FFMA R53, R53, -2, R12 ;  /* 0xc000000035357823 */ /* 0x001fe2000000000c */
[----:B------:R-:W-:Y:S01]  /*0de0*/  LOP3.LUT R11, R11, 0x1f, RZ, 0xc0, !PT ;  /* 0x0000001f0b0b7812 */ /* 0x000fe200078ec0ff */
[----:B------:R-:W-:Y:S01]  /*0df0*/  FMUL R47, R51, R20 ;  /* 0x00000014332f7220 */ /* 0x000fe20000400000 */
[----:B------:R-:W-:Y:S01]  /*0e00*/  ISETP.GE.U32.AND P0, PT, R45, R8, PT ;  /* 0x000000082d00720c */ /* 0x000fe20003f06070 */
[----:B------:R-:W-:Y:S01]  /*0e10*/  FMUL R22, R48, UR7 ;  /* 0x0000000730167c20 */ /* 0x000fe20008400000 */
[----:B------:R-:W-:Y:S01]  /*0e20*/  FSETP.GE.AND P3, PT, |R33|, 9.010913848876953125, PT ;  /* 0x41102cb42100780b */ /* 0x000fe20003f66200 */
[----:B------:R-:W-:Y:S01]  /*0e30*/  FMUL R20, R47, UR7 ;  /* 0x000000072f147c20 */ /* 0x000fe20008400000 */
[----:B------:R-:W-:Y:S01]  /*0e40*/  @!P1 LEA.HI.X R31, R38, R17, R39, 0x3, P5 ;  /* 0x00000011261f9211 */ /* 0x000fe200028f1c27 */
[----:B------:R-:W-:Y:S01]  /*0e50*/  FFMA R39, R32, R35, -0.33332768082618713379 ;  /* 0xbeaaa9ed20277423 */ /* 0x000fe20000000023 */
[----:B------:R-:W-:Y:S01]  /*0e60*/  ISETP.LT.U32.AND P0, PT, R11, R14, !P0 ;  /* 0x0000000e0b00720c */ /* 0x000fe20004701070 */
[----:B-----5:R-:W-:Y:S01]  /*0e70*/  FMUL R51, R24, 0.035677410662174224854 ;  /* 0x3d12227a18337820 */ /* 0x020fe20000400000 */
[----:B------:R-:W-:Y:S01]  /*0e80*/  FSEL R34, R53, 1, !P3 ;  /* 0x3f80000035227808 */ /* 0x000fe20005800000 */
[----:B------:R-:W-:-:S02]  /*0e90*/  FFMA R32, R32, R39, RZ ;  /* 0x0000002720207223 */ /* 0x000fc400000000ff */
[----:B------:R-:W-:Y:S01]  /*0ea0*/  FFMA R51, R51, R24, 0.79788458347320556641 ;  /* 0x3f4c422a33337423 */ /* 0x000fe20000000018 */
[--C-:B------:R-:W-:Y:S01]  /*0eb0*/  LOP3.LUT R35, R34, 0x80000000, R33.reuse, 0xb8, !PT ;  /* 0x8000000022237812 */ /* 0x100fe200078eb821 */
[----:B------:R-:W-:Y:S01]  /*0ec0*/  @!P4 FFMA R35, R33, R32, R33 ;  /* 0x000000202123c223 */ /* 0x000fe20000000021 */
[----:B------:R-:W-:Y:S01]  /*0ed0*/  IADD3 R32, P2, R11, R40, RZ ;  /* 0x000000280b207210 */ /* 0x000fe20007f5e0ff */
[-C--:B------:R-:W-:Y:S02]  /*0ee0*/  FFMA R34, R49, R18.reuse, 0.5 ;  /* 0x3f00000031227423 */ /* 0x080fe40000000012 */
[----:B------:R-:W-:Y:S02]  /*0ef0*/  FFMA R46, R35, R18, 0.5 ;  /* 0x3f000000232e7423 */ /* 0x000fe40000000012 */
[----:B------:R-:W-:Y:S01]  /*0f00*/  FMUL R49, R34, R23 ;  /* 0x0000001722317220 */ /* 0x000fe20000400000 */
[----:B------:R-:W-:Y:S01]  /*0f10*/  IMAD.X R33, RZ, RZ, R44, P2 ;  /* 0x000000ffff217224 */ /* 0x000fe200010e062c */
[----:B------:R-:W-:Y:S01]  /*0f20*/  @P0 IADD3 R34, P2, R32, UR10, RZ ;  /* 0x0000000a20220c10 */ /* 0x000fe2000ff5e0ff */
[----:B------:R-:W-:Y:S01]  /*0f30*/  FMUL R46, R46, R21 ;  /* 0x000000152e2e7220 */ /* 0x000fe20000400000 */
[----:B------:R-:W-:-:S02]  /*0f40*/  FMUL R23, R49, UR7 ;  /* 0x0000000731177c20 */ /* 0x000fc40008400000 */
[----:B------:R-:W-:Y:S01]  /*0f50*/  @P0 IADD3.X R35, R33, UR5, RZ, P2, !PT ;  /* 0x0000000521230c10 */ /* 0x000fe200097fe4ff */
[----:B------:R-:W-:Y:S01]  /*0f60*/  FMUL R21, R46, UR7 ;  /* 0x000000072e157c20 */ /* 0x000fe20008400000 */
[C---:B------:R-:W-:Y:S01]  /*0f70*/  @P0 LEA R38, P2, R34.reuse, R41, 0x3 ;  /* 0x0000002922260211 */ /* 0x040fe200078418ff */
[----:B------:R0:W-:Y:S03]  /*0f80*/  @!P1 STG.E.64 desc[UR8][R42.64], R22 ;  /* 0x000000162a009986 */ /* 0x0001e6000c101b08 */
[----:B------:R-:W-:Y:S02]  /*0f90*/  @P0 LEA.HI.X R39, R34, R37, R35, 0x3, P2 ;  /* 0x0000002522270211 */ /* 0x000fe400010f1c23 */
[----:B------:R-:W-:Y:S01]  /*0fa0*/  CS2R R34, SRZ ;  /* 0x0000000000227805 */ /* 0x000fe2000001ff00 */
[----:B------:R1:W-:Y:S05]  /*0fb0*/  @!P1 STG.E.64 desc[UR8][R30.64], R20 ;  /* 0x000000141e009986 */ /* 0x0003ea000c101b08 */
[----:B------:R2:W3:Y:S01]  /*0fc0*/  @P0 LDG.E.64 R34, desc[UR8][R38.64] ;  /* 0x0000000826220981 */ /* 0x0004e2000c1e1b00 */
[----:B------:R-:W-:Y:S01]  /*0fd0*/  FMUL R50, R25, 0.035677410662174224854 ;  /* 0x3d12227a19327820 */ /* 0x000fe20000400000 */
[----:B------:R-:W-:Y:S01]  /*0fe0*/  VOTEU.ANY UP0, P0 ;  /* 0x00000000003f7886 */ /* 0x000fe20000000100 */
[----:B0-----:R-:W-:-:S02]  /*0ff0*/  FMUL R42, R51, R24 ;  /* 0x00000018332a7220 */ /* 0x001fc40000400000 */
[-C--:B------:R-:W-:Y:S02]  /*1000*/  FFMA R52, R50, R25.reuse, 0.79788458347320556641 ;  /* 0x3f4c422a32347423 */ /* 0x080fe40000000019 */
[----:B------:R-:W-:Y:S01]  /*1010*/  @UP0 UIMAD UR13, UR12, 0x3, URZ ;  /* 0x000000030c0d08a4 */ /* 0x000fe2000f8e023f */
[----:B------:R-:W-:Y:S01]  /*1020*/  FMUL R43, |R42|, 2.8853900432586669922 ;  /* 0x4038aa3b2a2b7820 */ /* 0x000fe20000400200 */
[----:B-1----:R-:W-:Y:S01]  /*1030*/  FMUL R31, R52, R25 ;  /* 0x00000019341f7220 */ /* 0x002fe20000400000 */
[C---:B------:R-:W-:Y:S01]  /*1040*/  FMUL R52, R42.reuse, R42 ;  /* 0x0000002a2a347220 */ /* 0x040fe20000400000 */
[----:B------:R-:W-:Y:S02]  /*1050*/  FSETP.GE.AND P2, PT, |R42|, 0.60000002384185791016, PT ;  /* 0x3f19999a2a00780b */ /* 0x000fe40003f46200 */
[----:B------:R-:W-:Y:S01]  /*1060*/  FMUL R53, |R31|, 2.8853900432586669922 ;  /* 0x4038aa3b1f357820 */ /* 0x000fe20000400200 */
[----:B------:R-:W0:Y:S01]  /*1070*/  MUFU.EX2 R43, R43 ;  /* 0x0000002b002b7308 */ /* 0x000e220000000800 */
[----:B--2---:R-:W-:Y:S01]  /*1080*/  FFMA R39, R52, R19, -0.052303962409496307373 ;  /* 0xbd563cae34277423 */ /* 0x004fe20000000013 */
[----:B------:R-:W-:-:S03]  /*1090*/  FSETP.GE.AND P1, PT, |R42|, 9.010913848876953125, PT ;  /* 0x41102cb42a00780b */ /* 0x000fc60003f26200 */
[----:B------:R-:W-:-:S03]  /*10a0*/  FFMA R39, R52, R39, 0.1331529766321182251 ;  /* 0x3e08594134277423 */ /* 0x000fc60000000027 */
[----:B------:R-:W1:Y:S01]  /*10b0*/  MUFU.EX2 R53, R53 ;  /* 0x0000003500357308 */ /* 0x000e620000000800 */
[----:B------:R-:W-:Y:S01]  /*10c0*/  FFMA R30, R52, R39, -0.33332768082618713379 ;  /* 0xbeaaa9ed341e7423 */ /* 0x000fe20000000027 */
[----:B0-----:R-:W-:-:S03]  /*10d0*/  FADD R50, R43, 1 ;  /* 0x3f8000002b327421 */ /* 0x001fc60000000000 */
[----:B------:R-:W-:-:S03]  /*10e0*/  FFMA R43, R52, R30, RZ ;  /* 0x0000001e342b7223 */ /* 0x000fc600000000ff */
[----:B------:R-:W0:Y:S01]  /*10f0*/  MUFU.RCP R51, R50 ;  /* 0x0000003200337308 */ /* 0x000e220000001000 */
[----:B-1----:R-:W-:-:S07]  /*1100*/  FADD R38, R53, 1 ;  /* 0x3f80000035267421 */ /* 0x002fce0000000000 */
[----:B------:R-:W1:Y:S01]  /*1110*/  MUFU.RCP R55, R38 ;  /* 0x0000002600377308 */ /* 0x000e620000001000 */
[----:B0-----:R-:W-:-:S05]  /*1120*/  FFMA R51, R51, -2, R12 ;  /* 0xc000000033337823 */ /* 0x001fca000000000c */
[----:B------:R-:W-:Y:S02]  /*1130*/  FSEL R51, R51, 1, !P1 ;  /* 0x3f80000033337808 */ /* 0x000fe40004800000 */
[----:B------:R-:W-:Y:S01]  /*1140*/  FSETP.GE.AND P1, PT, |R31|, 9.010913848876953125, PT ;  /* 0x41102cb41f00780b */ /* 0x000fe20003f26200 */
[----:B-1----:R-:W-:Y:S01]  /*1150*/  FFMA R55, R55, -2, R12 ;  /* 0xc000000037377823 */ /* 0x002fe2000000000c */
[--C-:B------:R-:W-:Y:S01]  /*1160*/  LOP3.LUT R39, R51, 0x80000000, R42.reuse, 0xb8, !PT ;  /* 0x8000000033277812 */ /* 0x100fe200078eb82a */
[----:B------:R-:W-:Y:S01]  /*1170*/  @!P2 FFMA R39, R42, R43, R42 ;  /* 0x0000002b2a27a223 */ /* 0x000fe2000000002a */
[C---:B------:R-:W-:Y:S01]  /*1180*/  FMUL R43, R31.reuse, R31 ;  /* 0x0000001f1f2b7220 */ /* 0x040fe20000400000 */
[----:B------:R-:W-:Y:S01]  /*1190*/  FSETP.GE.AND P2, PT, |R31|, 0.60000002384185791016, PT ;  /* 0x3f19999a1f00780b */ /* 0x000fe20003f46200 */
[----:B------:R-:W-:Y:S01]  /*11a0*/  IMAD.U32 R51, RZ, RZ, UR11 ;  /* 0x0000000bff337e24 */ /* 0x000fe2000f8e00ff */
[----:B------:R-:W-:Y:S01]  /*11b0*/  FSEL R42, R55, 1, !P1 ;  /* 0x3f800000372a7808 */ /* 0x000fe20004800000 */
[----:B------:R-:W-:-:S02]  /*11c0*/  FFMA R30, R43, R19, -0.052303962409496307373 ;  /* 0xbd563cae2b1e7423 */ /* 0x000fc40000000013 */
[----:B------:R-:W-:-:S04]  /*11d0*/  @P0 IMAD.WIDE.U32 R32, R51, 0x3, R32 ;  /* 0x0000000333200825 */ /* 0x000fc800078e0020 */
[----:B------:R-:W-:-:S04]  /*11e0*/  FFMA R30, R43, R30, 0.1331529766321182251 ;  /* 0x3e0859412b1e7423 */ /* 0x000fc8000000001e */
[----:B------:R-:W-:-:S04]  /*11f0*/  FFMA R30, R43, R30, -0.33332768082618713379 ;  /* 0xbeaaa9ed2b1e7423 */ /* 0x000fc8000000001e */
[----:B------:R-:W-:Y:S01]  /*1200*/  FFMA R30, R43, R30, RZ ;  /* 0x0000001e2b1e7223 */ /* 0x000fe200000000ff */
[----:B------:R-:W-:-:S03]  /*1210*/  LOP3.LUT R43, R42, 0x80000000, R31, 0xb8, !PT ;  /* 0x800000002a2b7812 */ /* 0x000fc600078eb81f */
[----:B------:R-:W-:Y:S01]  /*1220*/  @!P2 FFMA R43, R31, R30, R31 ;  /* 0x0000001e1f2ba223 */ /* 0x000fe2000000001f */
[----:B------:R-:W-:Y:S01]  /*1230*/  FMUL R31, R26, 0.035677410662174224854 ;  /* 0x3d12227a1a1f7820 */ /* 0x000fe20000400000 */
[----:B------:R-:W-:-:S03]  /*1240*/  @P0 LEA R30, P1, R32, R41, 0x3 ;  /* 0x00000029201e0211 */ /* 0x000fc600078218ff */
[----:B------:R-:W-:-:S04]  /*1250*/  FFMA R31, R31, R26, 0.79788458347320556641 ;  /* 0x3f4c422a1f1f7423 */ /* 0x000fc8000000001a */
[----:B------:R-:W-:Y:S01]  /*1260*/  FMUL R42, R31, R26 ;  /* 0x0000001a1f2a7220 */ /* 0x000fe20000400000 */
[----:B------:R-:W-:-:S03]  /*1270*/  @P0 IADD3 R31, R33, UR13, RZ ;  /* 0x0000000d211f0c10 */ /* 0x000fc6000fffe0ff */
[----:B------:R-:W-:Y:S01]  /*1280*/  FMUL R38, |R42|, 2.8853900432586669922 ;  /* 0x4038aa3b2a267820 */ /* 0x000fe20000400200 */
[----:B------:R-:W-:Y:S02]  /*1290*/  @P0 LEA.HI.X R31, R32, R37, R31, 0x3, P1 ;  /* 0x00000025201f0211 */ /* 0x000fe400008f1c1f */
[----:B------:R-:W-:-:S03]  /*12a0*/  CS2R R32, SRZ ;  /* 0x0000000000207805 */ /* 0x000fc6000001ff00 */
[----:B------:R-:W0:Y:S03]  /*12b0*/  MUFU.EX2 R38, R38 ;  /* 0x0000002600267308 */ /* 0x000e260000000800 */
[----:B------:R1:W2:Y:S01]  /*12c0*/  @P0 LDG.E.64 R32, desc[UR8][R30.64] ;  /* 0x000000081e200981 */ /* 0x0002a2000c1e1b00 */
[C---:B------:R-:W-:Y:S01]  /*12d0*/  FMUL R52, R42.reuse, R42 ;  /* 0x0000002a2a347220 */ /* 0x040fe20000400000 */
[C---:B------:R-:W-:Y:S01]  /*12e0*/  FSETP.GE.AND P1, PT, |R42|.reuse, 0.60000002384185791016, PT ;  /* 0x3f19999a2a00780b */ /* 0x040fe20003f26200 */
[----:B------:R-:W-:Y:S01]  /*12f0*/  VIADD R57, R7, 0x1 ;  /* 0x0000000107397836 */ /* 0x000fe20000000000 */
[----:B------:R-:W-:Y:S01]  /*1300*/  FSETP.GE.AND P0, PT, |R42|, 9.010913848876953125, PT ;  /* 0x41102cb42a00780b */ /* 0x000fe20003f06200 */
[----:B------:R-:W-:Y:S01]  /*1310*/  FFMA R53, R52, R19, -0.052303962409496307373 ;  /* 0xbd563cae34357423 */ /* 0x000fe20000000013 */
[----:B------:R-:W-:Y:S01]  /*1320*/  FMNMX R48, RZ, |R48|, !PT ;  /* 0x40000030ff307209 */ /* 0x000fe20007800000 */
[----:B------:R-:W-:-:S02]  /*1330*/  FFMA R39, R39, R18, 0.5 ;  /* 0x3f00000027277423 */ /* 0x000fc40000000012 */
[----:B------:R-:W-:Y:S02]  /*1340*/  FFMA R53, R52, R53, 0.1331529766321182251 ;  /* 0x3e08594134357423 */ /* 0x000fe40000000035 */
[----:B------:R-:W-:Y:S01]  /*1350*/  FMUL R39, R39, R24 ;  /* 0x0000001827277220 */ /* 0x000fe20000400000 */
[----:B0-----:R-:W-:Y:S01]  /*1360*/  FADD R51, R38, 1 ;  /* 0x3f80000026337421 */ /* 0x001fe20000000000 */
[----:B------:R-:W-:Y:S02]  /*1370*/  FMUL R38, R27, 0.035677410662174224854 ;  /* 0x3d12227a1b267820 */ /* 0x000fe40000400000 */
[----:B------:R-:W-:Y:S02]  /*1380*/  FMUL R24, R39, UR7 ;  /* 0x0000000727187c20 */ /* 0x000fe40008400000 */
[----:B------:R-:W-:Y:S01]  /*1390*/  FFMA R50, R38, R27, 0.79788458347320556641 ;  /* 0x3f4c422a26327423 */ /* 0x000fe2000000001b */
[----:B------:R-:W0:Y:S01]  /*13a0*/  MUFU.RCP R51, R51 ;  /* 0x0000003300337308 */ /* 0x000e220000001000 */
[----:B------:R-:W-:-:S02]  /*13b0*/  FFMA R38, R52, R53, -0.33332768082618713379 ;  /* 0xbeaaa9ed34267423 */ /* 0x000fc40000000035 */
[----:B------:R-:W-:Y:S02]  /*13c0*/  FMUL R50, R50, R27 ;  /* 0x0000001b32327220 */ /* 0x000fe40000400000 */
[----:B------:R-:W-:Y:S01]  /*13d0*/  FFMA R53, R52, R38, RZ ;  /* 0x0000002634357223 */ /* 0x000fe200000000ff */
[----:B------:R-:W-:Y:S01]  /*13e0*/  FMNMX R52, |R49|, R48, !PT ;  /* 0x0000003031347209 */ /* 0x000fe20007800200 */
[----:B-1----:R-:W-:Y:S01]  /*13f0*/  FMUL R30, |R50|, 2.8853900432586669922 ;  /* 0x4038aa3b321e7820 */ /* 0x002fe20000400200 */
[----:B------:R-:W-:-:S05]  /*1400*/  IADD3 R49, R7, 0x3, RZ ;  /* 0x0000000307317810 */ /* 0x000fca0007ffe0ff */
        /* <DEDUP_REMOVED lines=8> */
[----:B-1----:R-:W-:Y:S01]  /*1490*/  FADD R31, R30, 1 ;  /* 0x3f8000001e1f7421 */ /* 0x002fe20000000000 */
[----:B------:R-:W-:Y:S01]  /*14a0*/  FFMA R51, R51, R18, 0.5 ;  /* 0x3f00000033337423 */ /* 0x000fe20000000012 */
[----:B------:R-:W-:-:S03]  /*14b0*/  FFMA R53, R42, R19, -0.052303962409496307373 ;  /* 0xbd563cae2a357423 */ /* 0x000fc60000000013 */
[----:B------:R-:W-:Y:S01]  /*14c0*/  FMUL R48, R51, R26 ;  /* 0x0000001a33307220 */ /* 0x000fe20000400000 */
[----:B------:R-:W0:Y:S01]  /*14d0*/  MUFU.RCP R31, R31 ;  /* 0x0000001f001f7308 */ /* 0x000e220000001000 */
[----:B------:R-:W-:-:S04]  /*14e0*/  FFMA R53, R42, R53, 0.1331529766321182251 ;  /* 0x3e0859412a357423 */ /* 0x000fc80000000035 */
[----:B------:R-:W-:-:S04]  /*14f0*/  FFMA R30, R42, R53, -0.33332768082618713379 ;  /* 0xbeaaa9ed2a1e7423 */ /* 0x000fc80000000035 */
[----:B------:R-:W-:Y:S01]  /*1500*/  FFMA R55, R42, R30, RZ ;  /* 0x0000001e2a377223 */ /* 0x000fe200000000ff */
[----:B------:R-:W-:Y:S01]  /*1510*/  FFMA R42, R43, R18, 0.5 ;  /* 0x3f0000002b2a7423 */ /* 0x000fe20000000012 */
[----:B------:R-:W-:Y:S01]  /*1520*/  FMNMX R43, |R47|, R52, !PT ;  /* 0x000000342f2b7209 */ /* 0x000fe20007800200 */
[----:B------:R-:W-:Y:S02]  /*1530*/  VIADD R47, R5, 0x1d ;  /* 0x0000001d052f7836 */ /* 0x000fe40000000000 */
[----:B------:R-:W-:Y:S01]  /*1540*/  FMUL R42, R42, R25 ;  /* 0x000000192a2a7220 */ /* 0x000fe20000400000 */
[----:B------:R-:W-:Y:S01]  /*1550*/  FMNMX R46, |R46|, R43, !PT ;  /* 0x0000002b2e2e7209 */ /* 0x000fe20007800200 */
[----:B0-----:R-:W-:Y:S01]  /*1560*/  FFMA R38, R31, -2, R12 ;  /* 0xc00000001f267823 */ /* 0x001fe2000000000c */
[----:B------:R-:W-:Y:S01]  /*1570*/  LOP3.LUT R47, R47, 0x1f, RZ, 0xc0, !PT ;  /* 0x0000001f2f2f7812 */ /* 0x000fe200078ec0ff */
[----:B------:R-:W-:-:S03]  /*1580*/  FMUL R25, R42, UR7 ;  /* 0x000000072a197c20 */ /* 0x000fc60008400000 */
[----:B------:R-:W-:Y:S02]  /*1590*/  FSEL R53, R38, 1, !P0 ;  /* 0x3f80000026357808 */ /* 0x000fe40004000000 */
[----:B------:R-:W-:Y:S02]  /*15a0*/  ISETP.GE.U32.AND P0, PT, R57, R8, PT ;  /* 0x000000083900720c */ /* 0x000fe40003f06070 */
[--C-:B------:R-:W-:Y:S01]  /*15b0*/  LOP3.LUT R53, R53, 0x80000000, R50.reuse, 0xb8, !PT ;  /* 0x8000000035357812 */ /* 0x100fe200078eb832 */
[----:B------:R-:W-:Y:S01]  /*15c0*/  @!P1 FFMA R53, R50, R55, R50 ;  /* 0x0000003732359223 */ /* 0x000fe20000000032 */
[C---:B------:R-:W-:Y:S02]  /*15d0*/  ISETP.GE.U32.OR P0, PT, R9.reuse, R14, P0 ;  /* 0x0000000e0900720c */ /* 0x040fe40000706470 */
[----:B------:R-:W-:Y:S01]  /*15e0*/  IADD3 R38, P1, R9, R40, RZ ;  /* 0x0000002809267210 */ /* 0x000fe20007f3e0ff */
[----:B------:R-:W-:Y:S01]  /*15f0*/  FFMA R50, R53, R18, 0.5 ;  /* 0x3f00000035327423 */ /* 0x000fe20000000012 */
[----:B------:R-:W-:-:S03]  /*1600*/  FMNMX R53, R46, |R39|, !PT ;  /* 0x400000272e357209 */ /* 0x000fc60007800000 */
[----:B------:R-:W-:Y:S02]  /*1610*/  IMAD.X R54, RZ, RZ, R44, P1 ;  /* 0x000000ffff367224 */ /* 0x000fe400008e062c */
[----:B------:R-:W-:Y:S01]  /*1620*/  FMUL R50, R50, R27 ;  /* 0x0000001b32327220 */ /* 0x000fe20000400000 */
[----:B------:R-:W-:Y:S01]  /*1630*/  IMAD.U32 R43, RZ, RZ, UR11 ;  /* 0x0000000bff2b7e24 */ /* 0x000fe2000f8e00ff */
[----:B------:R-:W-:Y:S02]  /*1640*/  FMNMX R53, |R42|, R53, !PT ;  /* 0x000000352a357209 */ /* 0x000fe40007800200 */
[----:B------:R-:W-:-:S04]  /*1650*/  @!P0 LEA R30, P1, R38, R13, 0x3 ;  /* 0x0000000d261e8211 */ /* 0x000fc800078218ff */
[C---:B------:R-:W-:Y:S02]  /*1660*/  @!P0 LEA.HI.X R31, R38.reuse, R17, R54, 0x3, P1 ;  /* 0x00000011261f8211 */ /* 0x040fe400008f1c36 */
[----:B------:R-:W-:Y:S02]  /*1670*/  ISETP.GE.U32.AND P1, PT, R49, R8, PT ;  /* 0x000000083100720c */ /* 0x000fe40003f26070 */
[----:B------:R-:W-:Y:S01]  /*1680*/  @!P0 IADD3 R38, P2, R38, UR11, RZ ;  /* 0x0000000b26268c10 */ /* 0x000fe2000ff5e0ff */
[----:B------:R0:W-:Y:S01]  /*1690*/  @!P0 STG.E.64 desc[UR8][R30.64], R24 ;  /* 0x000000181e008986 */ /* 0x0001e2000c101b08 */
[----:B------:R-:W-:Y:S02]  /*16a0*/  ISETP.LT.U32.AND P1, PT, R47, R14, !P1 ;  /* 0x0000000e2f00720c */ /* 0x000fe40004f21070 */
[----:B------:R-:W-:Y:S02]  /*16b0*/  @!P0 IADD3.X R27, R54, UR12, RZ, P2, !PT ;  /* 0x0000000c361b8c10 */ /* 0x000fe400097fe4ff */
[----:B------:R-:W-:-:S04]  /*16c0*/  @!P0 LEA R26, P2, R38, R13, 0x3 ;  /* 0x0000000d261a8211 */ /* 0x000fc800078418ff */
[----:B------:R-:W-:Y:S02]  /*16d0*/  @!P0 LEA.HI.X R27, R38, R17, R27, 0x3, P2 ;  /* 0x00000011261b8211 */ /* 0x000fe400010f1c1b */
[----:B------:R-:W-:-:S03]  /*16e0*/  IADD3 R52, P2, R40, UR10, RZ ;  /* 0x0000000a28347c10 */ /* 0x000fc6000ff5e0ff */
[----:B------:R-:W-:Y:S01]  /*16f0*/  VOTEU.ANY UP0, P1 ;  /* 0x00000000003f7886 */ /* 0x000fe20000800100 */
[----:B------:R-:W-:Y:S01]  /*1700*/  IADD3 R38, P3, R47, R52, RZ ;  /* 0x000000342f267210 */ /* 0x000fe20007f7e0ff */
[----:B0-----:R-:W-:Y:S01]  /*1710*/  FMUL R30, R48, UR7 ;  /* 0x00000007301e7c20 */ /* 0x001fe20008400000 */
[----:B------:R-:W-:Y:S01]  /*1720*/  IADD3.X R51, R44, UR5, RZ, P2, !PT ;  /* 0x000000052c337c10 */ /* 0x000fe200097fe4ff */
[----:B------:R-:W-:Y:S01]  /*1730*/  FMUL R31, R50, UR7 ;  /* 0x00000007321f7c20 */ /* 0x000fe20008400000 */
[----:B------:R-:W-:Y:S01]  /*1740*/  @UP0 ULOP3.LUT UR13, UR5, 0x1fffffff, URZ, 0xc0, !UPT ;  /* 0x1fffffff050d0892 */ /* 0x000fe2000f8ec03f */
[----:B------:R-:W-:Y:S02]  /*1750*/  IADD3 R46, P2, R38, UR10, RZ ;  /* 0x0000000a262e7c10 */ /* 0x000fe4000ff5e0ff */
[----:B------:R-:W-:Y:S01]  /*1760*/  IMAD.X R39, RZ, RZ, R51, P3 ;  /* 0x000000ffff277224 */ /* 0x000fe200018e0633 */
[----:B------:R0:W-:Y:S01]  /*1770*/  @!P0 STG.E.64 desc[UR8][R26.64], R30 ;  /* 0x0000001e1a008986 */ /* 0x0001e2000c101b08 */
[----:B------:R-:W-:-:S02]  /*1780*/  @P1 LEA R44, P3, R46, R41, 0x3 ;  /* 0x000000292e2c1211 */ /* 0x000fc400078618ff */
[----:B------:R-:W-:Y:S02]  /*1790*/  ISETP.GE.U32.AND P0, PT, R45, R8, PT ;  /* 0x000000082d00720c */ /* 0x000fe40003f06070 */
[----:B0-----:R-:W-:-:S04]  /*17a0*/  @P1 IADD3.X R26, R39, UR13, RZ, P2, !PT ;  /* 0x0000000d271a1c10 */ /* 0x001fc800097fe4ff */
[----:B------:R-:W-:Y:S02]  /*17b0*/  @P1 LEA.HI.X R45, R46, R37, R26, 0x3, P3 ;  /* 0x000000252e2d1211 */ /* 0x000fe400018f1c1a */
[----:B------:R-:W-:-:S06]  /*17c0*/  CS2R R26, SRZ ;  /* 0x00000000001a7805 */ /* 0x000fcc000001ff00 */
[----:B------:R0:W4:Y:S01]  /*17d0*/  @P1 LDG.E.64 R26, desc[UR8][R44.64] ;  /* 0x000000082c1a1981 */ /* 0x000122000c1e1b00 */
[----:B------:R-:W-:Y:S01]  /*17e0*/  @UP0 UIMAD UR10, UR12, 0x3, URZ ;  /* 0x000000030c0a08a4 */ /* 0x000fe2000f8e023f */
[----:B------:R-:W-:-:S05]  /*17f0*/  @P1 IMAD.WIDE.U32 R42, R43, 0x3, R38 ;  /* 0x000000032b2a1825 */ /* 0x000fca00078e0026 */
[----:B------:R-:W-:Y:S01]  /*1800*/  @P1 VIADD R38, R43, UR10 ;  /* 0x0000000a2b261c36 */ /* 0x000fe20008000000 */
[----:B------:R-:W-:-:S04]  /*1810*/  @P1 LEA R40, P3, R42, R41, 0x3 ;  /* 0x000000292a281211 */ /* 0x000fc800078618ff */
[----:B------:R-:W-:Y:S02]  /*1820*/  @P1 LEA.HI.X R41, R42, R37, R38, 0x3, P3 ;  /* 0x000000252a291211 */ /* 0x000fe400018f1c26 */
[----:B------:R-:W-:Y:S02]  /*1830*/  CS2R R42, SRZ ;  /* 0x00000000002a7805 */ /* 0x000fe4000001ff00 */
[----:B------:R-:W-:-:S04]  /*1840*/  FMNMX R53, |R48|, R53, !PT ;  /* 0x0000003530357209 */ /* 0x000fc80007800200 */
[----:B------:R1:W5:Y:S01]  /*1850*/  @P1 LDG.E.64 R42, desc[UR8][R40.64] ;  /* 0x00000008282a1981 */ /* 0x000362000c1e1b00 */
[----:B------:R-:W-:Y:S01]  /*1860*/  FMNMX R50, |R50|, R53, !PT ;  /* 0x0000003532327209 */ /* 0x000fe20007800200 */
[----:B------:R-:W-:Y:S01]  /*1870*/  UIADD3 UR4, UP0, UR4, 0x3f, URZ ;  /* 0x0000003f04047890 */ /* 0x000fe2000ff1e03f */
[----:B------:R-:W-:Y:S01]  /*1880*/  ISETP.GE.U32.OR P0, PT, R11, R14, P0 ;  /* 0x0000000e0b00720c */ /* 0x000fe20000706470 */
[----:B------:R-:W-:Y:S01]  /*1890*/  BSSY B0, `(.L_x_29898) ;  /* 0x0000172000007945 */ /* 0x000fe20003800000 */
[----:B---3--:R-:W-:-:S04]  /*18a0*/  FMUL R37, R34, 0.035677410662174224854 ;  /* 0x3d12227a22257820 */ /* 0x008fc80000400000 */
[----:B------:R-:W-:-:S04]  /*18b0*/  FFMA R37, R37, R34, 0.79788458347320556641 ;  /* 0x3f4c422a25257423 */ /* 0x000fc80000000022 */
[----:B------:R-:W-:-:S04]  /*18c0*/  FMUL R38, R37, R34 ;  /* 0x0000002225267220 */ /* 0x000fc80000400000 */
[C---:B0-----:R-:W-:Y:S01]  /*18d0*/  FMUL R44, |R38|.reuse, 2.8853900432586669922 ;  /* 0x4038aa3b262c7820 */ /* 0x041fe20000400200 */
        /* <DEDUP_REMOVED lines=9> */
[----:B------:R-:W1:Y:S02]  /*1970*/  MUFU.RCP R45, R45 ;  /* 0x0000002d002d7308 */ /* 0x000e640000001000 */
        /* <DEDUP_REMOVED lines=24> */
[----:B--2---:R-:W-:-:S04]  /*1b00*/  FMUL R37, R32, 0.035677410662174224854 ;  /* 0x3d12227a20257820 */ /* 0x004fc80000400000 */
        /* <DEDUP_REMOVED lines=12> */
[----:B------:R-:W-:-:S03]  /*1bd0*/  FFMA R44, R45, R18, 0.5 ;  /* 0x3f0000002d2c7423 */ /* 0x000fc60000000012 */
[----:B------:R-:W-:Y:S01]  /*1be0*/  FFMA R34, R34, R33, 0.79788458347320556641 ;  /* 0x3f4c422a22227423 */ /* 0x000fe20000000021 */
[----:B0-----:R-:W-:Y:S01]  /*1bf0*/  FADD R40, R37, 1 ;  /* 0x3f80000025287421 */ /* 0x001fe20000000000 */
[----:B------:R-:W-:-:S03]  /*1c00*/  FMUL R44, R44, R35 ;  /* 0x000000232c2c7220 */ /* 0x000fc60000400000 */
[----:B------:R-:W0:Y:S02]  /*1c10*/  MUFU.RCP R53, R40 ;  /* 0x0000002800357308 */ /* 0x000e240000001000 */
[----:B0-----:R-:W-:-:S05]  /*1c20*/  FFMA R53, R53, -2, R12 ;  /* 0xc000000035357823 */ /* 0x001fca000000000c */
[----:B------:R-:W-:-:S04]  /*1c30*/  FSEL R53, R53, 1, !P1 ;  /* 0x3f80000035357808 */ /* 0x000fc80004800000 */
[--C-:B------:R-:W-:Y:S01]  /*1c40*/  LOP3.LUT R37, R53, 0x80000000, R38.reuse, 0xb8, !PT ;  /* 0x8000000035257812 */ /* 0x100fe200078eb826 */
[----:B------:R-:W-:Y:S01]  /*1c50*/  @!P3 FFMA R37, R38, R55, R38 ;  /* 0x000000372625b223 */ /* 0x000fe20000000026 */
[----:B------:R-:W-:Y:S01]  /*1c60*/  FMUL R38, R34, R33 ;  /* 0x0000002122267220 */ /* 0x000fe20000400000 */
[----:B------:R-:W-:-:S03]  /*1c70*/  FMNMX R53, R50, |R41|, !PT ;  /* 0x4000002932357209 */ /* 0x000fc60007800000 */
        /* <DEDUP_REMOVED lines=9> */
[----:B------:R-:W-:Y:S01]  /*1d10*/  FMUL R34, R41, UR7 ;  /* 0x0000000729227c20 */ /* 0x000fe20008400000 */
[----:B0-----:R-:W-:-:S04]  /*1d20*/  FADD R48, R40, 1 ;  /* 0x3f80000028307421 */ /* 0x001fc80000000000 */
[----:B------:R-:W0:Y:S02]  /*1d30*/  MUFU.RCP R45, R48 ;  /* 0x00000030002d7308 */ /* 0x000e240000001000 */
[----:B0-----:R-:W-:-:S05]  /*1d40*/  FFMA R45, R45, -2, R12 ;  /* 0xc00000002d2d7823 */ /* 0x001fca000000000c */
[----:B------:R-:W-:Y:S02]  /*1d50*/  FSEL R45, R45, 1, !P1 ;  /* 0x3f8000002d2d7808 */ /* 0x000fe40004800000 */
[----:B------:R-:W-:Y:S02]  /*1d60*/  IADD3 R52, P1, R11, R52, RZ ;  /* 0x000000340b347210 */ /* 0x000fe40007f3e0ff */
[--C-:B------:R-:W-:Y:S01]  /*1d70*/  LOP3.LUT R45, R45, 0x80000000, R38.reuse, 0xb8, !PT ;  /* 0x800000002d2d7812 */ /* 0x100fe200078eb826 */
[----:B------:R-:W-:Y:S01]  /*1d80*/  @!P3 FFMA R45, R38, R35, R38 ;  /* 0x00000023262db223 */ /* 0x000fe20000000026 */
[----:B------:R-:W-:Y:S01]  /*1d90*/  IADD3.X R38, RZ, R51, RZ, P1, !PT ;  /* 0x00000033ff267210 */ /* 0x000fe20000ffe4ff */
[----:B----4-:R-:W-:Y:S01]  /*1da0*/  FMUL R51, R26, 0.035677410662174224854 ;  /* 0x3d12227a1a337820 */ /* 0x010fe20000400000 */
[----:B------:R-:W-:Y:S01]  /*1db0*/  @!P0 LEA R40, P1, R52, R13, 0x3 ;  /* 0x0000000d34288211 */ /* 0x000fe200078218ff */
[----:B------:R-:W-:Y:S02]  /*1dc0*/  FMUL R35, R44, UR7 ;  /* 0x000000072c237c20 */ /* 0x000fe40008400000 */
[----:B------:R-:W-:Y:S01]  /*1dd0*/  FFMA R51, R51, R26, 0.79788458347320556641 ;  /* 0x3f4c422a33337423 */ /* 0x000fe2000000001a */
[----:B------:R-:W-:-:S03]  /*1de0*/  @!P0 LEA.HI.X R41, R52, R17, R38, 0x3, P1 ;  /* 0x0000001134298211 */ /* 0x000fc600008f1c26 */
[----:B------:R-:W-:Y:S01]  /*1df0*/  FMUL R48, R51, R26 ;  /* 0x0000001a33307220 */ /* 0x000fe20000400000 */
[----:B------:R-:W-:Y:S01]  /*1e00*/  FFMA R51, R37, R18, 0.5 ;  /* 0x3f00000025337423 */ /* 0x000fe20000000012 */
[----:B------:R0:W-:Y:S01]  /*1e10*/  @!P0 STG.E.64 desc[UR8][R40.64], R34 ;  /* 0x0000002228008986 */ /* 0x0001e2000c101b08 */
[----:B------:R-:W-:Y:S01]  /*1e20*/  FMNMX R37, |R44|, R53, !PT ;  /* 0x000000352c257209 */ /* 0x000fe20007800200 */
[C---:B------:R-:W-:Y:S01]  /*1e30*/  FMUL R50, |R48|.reuse, 2.8853900432586669922 ;  /* 0x4038aa3b30327820 */ /* 0x040fe20000400200 */
[----:B------:R-:W-:Y:S01]  /*1e40*/  FMUL R44, R51, R32 ;  /* 0x00000020332c7220 */ /* 0x000fe20000400000 */
[C---:B------:R-:W-:Y:S02]  /*1e50*/  FSETP.GE.AND P3, PT, |R48|.reuse, 0.60000002384185791016, PT ;  /* 0x3f19999a3000780b */ /* 0x040fe40003f66200 */
[C---:B------:R-:W-:Y:S02]  /*1e60*/  FSETP.GE.AND P1, PT, |R48|.reuse, 9.010913848876953125, PT ;  /* 0x41102cb43000780b */ /* 0x040fe40003f26200 */
[----:B------:R-:W1:Y:S01]  /*1e70*/  MUFU.EX2 R50, R50 ;  /* 0x0000003200327308 */ /* 0x000e620000000800 */
[----:B0-----:R-:W-:-:S04]  /*1e80*/  FMUL R40, R48, R48 ;  /* 0x0000003030287220 */ /* 0x001fc80000400000 */
[----:B------:R-:W-:-:S04]  /*1e90*/  FFMA R41, R40, R19, -0.052303962409496307373 ;  /* 0xbd563cae28297423 */ /* 0x000fc80000000013 */
[----:B------:R-:W-:Y:S01]  /*1ea0*/  FFMA R41, R40, R41, 0.1331529766321182251 ;  /* 0x3e08594128297423 */ /* 0x000fe20000000029 */
[----:B-1----:R-:W-:-:S03]  /*1eb0*/  FADD R54, R50, 1 ;  /* 0x3f80000032367421 */ /* 0x002fc60000000000 */
[C---:B------:R-:W-:Y:S01]  /*1ec0*/  FFMA R32, R40.reuse, R41, -0.33332768082618713379 ;  /* 0xbeaaa9ed28207423 */ /* 0x040fe20000000029 */
[----:B------:R-:W0:Y:S03]  /*1ed0*/  MUFU.RCP R55, R54 ;  /* 0x0000003600377308 */ /* 0x000e260000001000 */
[----:B------:R-:W-:Y:S01]  /*1ee0*/  FFMA R51, R40, R32, RZ ;  /* 0x0000002028337223 */ /* 0x000fe200000000ff */
[----:B------:R-:W-:-:S04]  /*1ef0*/  FMUL R32, R27, 0.035677410662174224854 ;  /* 0x3d12227a1b207820 */ /* 0x000fc80000400000 */
[----:B------:R-:W-:-:S04]  /*1f00*/  FFMA R32, R32, R27, 0.79788458347320556641 ;  /* 0x3f4c422a20207423 */ /* 0x000fc8000000001b */
[----:B------:R-:W-:Y:S01]  /*1f10*/  FMUL R40, R32, R27 ;  /* 0x0000001b20287220 */ /* 0x000fe20000400000 */
[----:B------:R-:W-:-:S04]  /*1f20*/  FFMA R32, R45, R18, 0.5 ;  /* 0x3f0000002d207423 */ /* 0x000fc80000000012 */
[----:B------:R-:W-:Y:S01]  /*1f30*/  FMUL R45, R32, R33 ;  /* 0x00000021202d7220 */ /* 0x000fe20000400000 */
[----:B------:R-:W-:Y:S01]  /*1f40*/  FMUL R33, R40, R40 ;  /* 0x0000002828217220 */ /* 0x000fe20000400000 */
[----:B0-----:R-:W-:-:S03]  /*1f50*/  FFMA R55, R55, -2, R12 ;  /* 0xc000000037377823 */ /* 0x001fc6000000000c */
[----:B------:R-:W-:Y:S02]  /*1f60*/  FFMA R32, R33, R19, -0.052303962409496307373 ;  /* 0xbd563cae21207423 */ /* 0x000fe40000000013 */
[----:B------:R-:W-:Y:S02]  /*1f70*/  FSEL R55, R55, 1, !P1 ;  /* 0x3f80000037377808 */ /* 0x000fe40004800000 */
[----:B------:R-:W-:Y:S01]  /*1f80*/  FFMA R32, R33, R32, 0.1331529766321182251 ;  /* 0x3e08594121207423 */ /* 0x000fe20000000020 */
[----:B------:R-:W-:Y:S02]  /*1f90*/  FSETP.GE.AND P1, PT, |R40|, 9.010913848876953125, PT ;  /* 0x41102cb42800780b */ /* 0x000fe40003f26200 */
[--C-:B------:R-:W-:Y:S01]  /*1fa0*/  LOP3.LUT R41, R55, 0x80000000, R48.reuse, 0xb8, !PT ;  /* 0x8000000037297812 */ /* 0x100fe200078eb830 */
[----:B------:R-:W-:Y:S01]  /*1fb0*/  @!P3 FFMA R41, R48, R51, R48 ;  /* 0x000000333029b223 */ /* 0x000fe20000000030 */
[C---:B------:R-:W-:Y:S01]  /*1fc0*/  FMUL R48, |R40|.reuse, 2.8853900432586669922 ;  /* 0x4038aa3b28307820 */ /* 0x040fe20000400200 */
[----:B------:R-:W-:Y:S01]  /*1fd0*/  FSETP.GE.AND P3, PT, |R40|, 0.60000002384185791016, PT ;  /* 0x3f19999a2800780b */ /* 0x000fe20003f66200 */
[----:B------:R-:W-:Y:S01]  /*1fe0*/  FFMA R32, R33, R32, -0.33332768082618713379 ;  /* 0xbeaaa9ed21207423 */ /* 0x000fe20000000020 */
[----:B------:R-:W-:-:S03]  /*1ff0*/  FFMA R41, R41, R18, 0.5 ;  /* 0x3f00000029297423 */ /* 0x000fc60000000012 */
[----:B------:R-:W0:Y:S01]  /*2000*/  MUFU.EX2 R48, R48 ;  /* 0x0000003000307308 */ /* 0x000e220000000800 */
[----:B------:R-:W-:Y:S01]  /*2010*/  FFMA R33, R33, R32, RZ ;  /* 0x0000002021217223 */ /* 0x000fe200000000ff */
[----:B0-----:R-:W-:-:S06]  /*2020*/  FADD R50, R48, 1 ;  /* 0x3f80000030327421 */ /* 0x001fcc0000000000 */
[----:B------:R0:W1:Y:S02]  /*2030*/  MUFU.RCP R51, R50 ;  /* 0x0000003200337308 */ /* 0x0000640000001000 */
[----:B0-----:R-:W-:Y:S01]  /*2040*/  FMUL R50, R41, R26 ;  /* 0x0000001a29327220 */ /* 0x001fe20000400000 */
[----:B-1----:R-:W-:-:S05]  /*2050*/  FFMA R51, R51, -2, R12 ;  /* 0xc000000033337823 */ /* 0x002fca000000000c */
[----:B------:R-:W-:Y:S02]  /*2060*/  FSEL R51, R51, 1, !P1 ;  /* 0x3f80000033337808 */ /* 0x000fe40004800000 */
[----:B------:R-:W-:Y:S02]  /*2070*/  @!P0 IADD3 R52, P1, R52, UR11, RZ ;  /* 0x0000000b34348c10 */ /* 0x000fe4000ff3e0ff */
[--C-:B------:R-:W-:Y:S01]  /*2080*/  LOP3.LUT R51, R51, 0x80000000, R40.reuse, 0xb8, !PT ;  /* 0x8000000033337812 */ /* 0x100fe200078eb828 */
[----:B------:R-:W-:Y:S01]  /*2090*/  @!P3 FFMA R51, R40, R33, R40 ;  /* 0x000000212833b223 */ /* 0x000fe20000000028 */
[----:B-----5:R-:W-:Y:S01]  /*20a0*/  FMUL R33, R42, 0.035677410662174224854 ;  /* 0x3d12227a2a217820 */ /* 0x020fe20000400000 */
[----:B------:R-:W-:Y:S02]  /*20b0*/  @!P0 IADD3.X R38, R38, UR12, RZ, P1, !PT ;  /* 0x0000000c26268c10 */ /* 0x000fe40008ffe4ff */
[----:B------:R-:W-:Y:S01]  /*20c0*/  @!P0 LEA R32, P1, R52, R13, 0x3 ;  /* 0x0000000d34208211 */ /* 0x000fe200078218ff */
[----:B------:R-:W-:-:S04]  /*20d0*/  FFMA R33, R33, R42, 0.79788458347320556641 ;  /* 0x3f4c422a21217423 */ /* 0x000fc8000000002a */
[----:B------:R-:W-:Y:S01]  /*20e0*/  FMUL R40, R33, R42 ;  /* 0x0000002a21287220 */ /* 0x000fe20000400000 */
[----:B------:R-:W-:-:S03]  /*20f0*/  @!P0 LEA.HI.X R33, R52, R17, R38, 0x3, P1 ;  /* 0x0000001134218211 */ /* 0x000fc600008f1c26 */
[C---:B------:R-:W-:Y:S01]  /*2100*/  FMUL R48, |R40|.reuse, 2.8853900432586669922 ;  /* 0x4038aa3b28307820 */ /* 0x040fe20000400200 */
[C---:B------:R-:W-:Y:S01]  /*2110*/  FMUL R52, R40.reuse, R40 ;  /* 0x0000002828347220 */ /* 0x040fe20000400000 */
[C---:B------:R-:W-:Y:S02]  /*2120*/  FSETP.GE.AND P1, PT, |R40|.reuse, 9.010913848876953125, PT ;  /* 0x41102cb42800780b */ /* 0x040fe40003f26200 */
[----:B------:R-:W-:Y:S01]  /*2130*/  FSETP.GE.AND P3, PT, |R40|, 0.60000002384185791016, PT ;  /* 0x3f19999a2800780b */ /* 0x000fe20003f66200 */
        /* <DEDUP_REMOVED lines=10> */
[-C--:B------:R-:W-:Y:S01]  /*21e0*/  FFMA R26, R26, R43.reuse, 0.79788458347320556641 ;  /* 0x3f4c422a1a1a7423 */ /* 0x080fe2000000002b */
[----:B------:R-:W-:Y:S02]  /*21f0*/  ISETP.GE.U32.AND P1, PT, R49, R8, PT ;  /* 0x000000083100720c */ /* 0x000fe40003f26070 */
[--C-:B------:R-:W-:Y:S01]  /*2200*/  LOP3.LUT R53, R53, 0x80000000, R40.reuse, 0xb8, !PT ;  /* 0x8000000035357812 */ /* 0x100fe200078eb828 */
[----:B------:R-:W-:Y:S01]  /*2210*/  FMUL R26, R26, R43 ;  /* 0x0000002b1a1a7220 */ /* 0x000fe20000400000 */
[----:B------:R-:W-:Y:S01]  /*2220*/  ISETP.GE.U32.OR P1, PT, R47, R14, P1 ;  /* 0x0000000e2f00720c */ /* 0x000fe20000f26470 */
[----:B------:R-:W-:Y:S01]  /*2230*/  @!P3 FFMA R53, R40, R41, R40 ;  /* 0x000000292835b223 */ /* 0x000fe20000000028 */
[----:B------:R-:W-:Y:S01]  /*2240*/  IADD3.X R41, R39, UR5, RZ, P2, !PT ;  /* 0x0000000527297c10 */ /* 0x000fe200097fe4ff */
[----:B------:R-:W-:Y:S01]  /*2250*/  FMUL R48, |R26|, 2.8853900432586669922 ;  /* 0x4038aa3b1a307820 */ /* 0x000fe20000400200 */
[----:B------:R-:W-:Y:S01]  /*2260*/  UIADD3.X UR5, URZ, UR5, URZ, UP0, !UPT ;  /* 0x000000053f057290 */ /* 0x000fe200087fe43f */
[----:B------:R-:W-:-:S03]  /*2270*/  FFMA R53, R53, R18, 0.5 ;  /* 0x3f00000035357423 */ /* 0x000fc60000000012 */
[----:B------:R-:W-:Y:S01]  /*2280*/  USHF.R.U32.HI UR10, URZ, 0x6, UR5 ;  /* 0x000000063f0a7899 */ /* 0x000fe20008011605 */
[----:B------:R-:W0:Y:S01]  /*2290*/  MUFU.EX2 R48, R48 ;  /* 0x0000003000307308 */ /* 0x000e220000000800 */
[----:B------:R-:W-:Y:S01]  /*22a0*/  USHF.R.U64 UR4, UR4, 0x6, UR5 ;  /* 0x0000000604047899 */ /* 0x000fe20008001205 */
[----:B------:R-:W-:Y:S02]  /*22b0*/  FMUL R53, R53, R42 ;  /* 0x0000002a35357220 */ /* 0x000fe40000400000 */
[C---:B------:R-:W-:Y:S02]  /*22c0*/  @!P1 LEA R38, P2, R46.reuse, R13, 0x3 ;  /* 0x0000000d2e269211 */ /* 0x040fe400078418ff */
[C---:B------:R-:W-:Y:S01]  /*22d0*/  @!P1 IADD3 R52, P3, R46.reuse, UR11, RZ ;  /* 0x0000000b2e349c10 */ /* 0x040fe2000ff7e0ff */
[----:B------:R-:W1:Y:S01]  /*22e0*/  S2UR UR5, SR_CgaCtaId ;  /* 0x00000000000579c3 */ /* 0x000e620000008800 */
[----:B------:R-:W-:Y:S02]  /*22f0*/  @!P1 LEA.HI.X R39, R46, R17, R41, 0x3, P2 ;  /* 0x000000112e279211 */ /* 0x000fe400010f1c29 */
[----:B------:R-:W-:-:S02]  /*2300*/  @!P1 IADD3.X R41, R41, UR12, RZ, P3, !PT ;  /* 0x0000000c29299c10 */ /* 0x000fc40009ffe4ff */
[----:B------:R-:W-:Y:S02]  /*2310*/  @!P1 LEA R40, P2, R52, R13, 0x3 ;  /* 0x0000000d34289211 */ /* 0x000fe400078418ff */
[----:B------:R-:W-:Y:S02]  /*2320*/  FSETP.GE.AND P3, PT, |R26|, 0.60000002384185791016, PT ;  /* 0x3f19999a1a00780b */ /* 0x000fe40003f66200 */
[----:B------:R-:W-:Y:S01]  /*2330*/  @!P1 LEA.HI.X R41, R52, R17, R41, 0x3, P2 ;  /* 0x0000001134299211 */ /* 0x000fe200010f1c29 */
[----:B0-----:R-:W-:Y:S01]  /*2340*/  FADD R49, R48, 1 ;  /* 0x3f80000030317421 */ /* 0x001fe20000000000 */
[C---:B------:R-:W-:Y:S01]  /*2350*/  FMUL R17, R26.reuse, R26 ;  /* 0x0000001a1a117220 */ /* 0x040fe20000400000 */
[----:B------:R-:W-:Y:S01]  /*2360*/  FSETP.GE.AND P2, PT, |R26|, 9.010913848876953125, PT ;  /* 0x41102cb41a00780b */ /* 0x000fe20003f46200 */
[----:B------:R-:W-:-:S03]  /*2370*/  IMAD.MOV.U32 R48, RZ, RZ, R24 ;  /* 0x000000ffff307224 */ /* 0x000fc600078e0018 */
[----:B------:R-:W0:Y:S02]  /*2380*/  MUFU.RCP R49, R49 ;  /* 0x0000003100317308 */ /* 0x000e240000001000 */
[----:B0-----:R-:W-:Y:S01]  /*2390*/  FFMA R13, R49, -2, R12 ;  /* 0xc0000000310d7823 */ /* 0x001fe2000000000c */
[----:B------:R-:W-:Y:S01]  /*23a0*/  FFMA R12, R17, R19, -0.052303962409496307373 ;  /* 0xbd563cae110c7423 */ /* 0x000fe20000000013 */
[----:B------:R-:W-:-:S03]  /*23b0*/  IMAD.MOV.U32 R49, RZ, RZ, R30 ;  /* 0x000000ffff317224 */ /* 0x000fc600078e001e */
[----:B------:R-:W-:Y:S01]  /*23c0*/  FFMA R12, R17, R12, 0.1331529766321182251 ;  /* 0x3e085941110c7423 */ /* 0x000fe2000000000c */
[----:B------:R-:W-:-:S03]  /*23d0*/  FSEL R13, R13, 1, !P2 ;  /* 0x3f8000000d0d7808 */ /* 0x000fc60005000000 */
[----:B------:R-:W-:-:S04]  /*23e0*/  FFMA R12, R17, R12, -0.33332768082618713379 ;  /* 0xbeaaa9ed110c7423 */ /* 0x000fc8000000000c */
[----:B------:R-:W-:Y:S01]  /*23f0*/  FFMA R19, R17, R12, RZ ;  /* 0x0000000c11137223 */ /* 0x000fe200000000ff */
[--C-:B------:R-:W-:Y:S01]  /*2400*/  LOP3.LUT R17, R13, 0x80000000, R26.reuse, 0xb8, !PT ;  /* 0x800000000d117812 */ /* 0x100fe200078eb81a */
[----:B------:R-:W-:Y:S02]  /*2410*/  IMAD R13, R28, UR10, RZ ;  /* 0x0000000a1c0d7c24 */ /* 0x000fe4000f8e02ff */
[----:B------:R-:W-:Y:S02]  /*2420*/  @!P3 FFMA R17, R26, R19, R26 ;  /* 0x000000131a11b223 */ /* 0x000fe4000000001a */
[----:B------:R-:W-:Y:S02]  /*2430*/  IMAD R19, R29, UR4, R13 ;  /* 0x000000041d137c24 */ /* 0x000fe4000f8e020d */
[----:B------:R-:W-:Y:S01]  /*2440*/  IMAD.WIDE.U32 R12, R28, UR4, RZ ;  /* 0x000000041c0c7c25 */ /* 0x000fe2000f8e00ff */
[----:B------:R-:W-:Y:S02]  /*2450*/  UMOV UR4, 0x400 ;  /* 0x0000040000047882 */ /* 0x000fe40000000000 */
[----:B------:R-:W-:Y:S01]  /*2460*/  UIADD3 UR4, UR4, 0x20, URZ ;  /* 0x0000002004047890 */ /* 0x000fe2000fffe03f */
[----:B------:R-:W-:Y:S01]  /*2470*/  IMAD.IADD R13, R13, 0x1, R19 ;  /* 0x000000010d0d7824 */ /* 0x000fe200078e0213 */
[----:B------:R-:W-:-:S02]  /*2480*/  SHF.R.U32.HI R19, RZ, 0x3, R0 ;  /* 0x00000003ff137819 */ /* 0x000fc40000011600 */
[C---:B------:R-:W-:Y:S01]  /*2490*/  LEA R54, P2, R12.reuse, UR11, 0x5 ;  /* 0x0000000b0c367c11 */ /* 0x040fe2000f8428ff */
[----:B-1----:R-:W-:Y:S01]  /*24a0*/  ULEA UR4, UR5, UR4, 0x18 ;  /* 0x0000000405047291 */ /* 0x002fe2000f8ec03f */
[----:B------:R-:W-:Y:S01]  /*24b0*/  LOP3.LUT R55, R19, 0x1c, RZ, 0xc0, !PT ;  /* 0x0000001c13377812 */ /* 0x000fe200078ec0ff */
[----:B------:R-:W-:Y:S01]  /*24c0*/  ULDC.64 UR10, c[0x0][0x228] ;  /* 0x00008a00000a7ab9 */ /* 0x000fe20000000a00 */
[----:B------:R-:W-:Y:S01]  /*24d0*/  LEA.HI.X R26, R12, UR12, R13, 0x5, P2 ;  /* 0x0000000c0c1a7c11 */ /* 0x000fe200090f2c0d */
[----:B------:R-:W-:Y:S01]  /*24e0*/  IMAD.SHL.U32 R13, R10, 0x20, RZ ;  /* 0x000000200a0d7824 */ /* 0x000fe200078e00ff */
[----:B------:R-:W-:Y:S01]  /*24f0*/  MOV R12, R22 ;  /* 0x00000016000c7202 */ /* 0x000fe20000000f00 */
[----:B------:R-:W-:Y:S01]  /*2500*/  IMAD.IADD R10, R0, 0x1, -R55 ;  /* 0x00000001000a7824 */ /* 0x000fe200078e0a37 */
[C---:B------:R-:W-:Y:S01]  /*2510*/  FMNMX R22, |R44|.reuse, R37, !PT ;  /* 0x000000252c167209 */ /* 0x040fe20007800200 */
[----:B------:R-:W-:Y:S01]  /*2520*/  FMUL R44, R44, UR7 ;  /* 0x000000072c2c7c20 */ /* 0x000fe20008400000 */
[----:B------:R-:W-:Y:S01]  /*2530*/  LOP3.LUT R52, R13, 0xffffffe0, R0, 0xe2, !PT ;  /* 0xffffffe00d347812 */ /* 0x000fe200078ee200 */
[----:B------:R-:W-:Y:S01]  /*2540*/  ULOP3.LUT UR5, UR6, 0xfffffffe, URZ, 0xc0, !UPT ;  /* 0xfffffffe06057892 */ /* 0x000fe2000f8ec03f */
[----:B------:R-:W-:-:S02]  /*2550*/  LOP3.LUT R13, R10, 0x1f, RZ, 0xc0, !PT ;  /* 0x0000001f0a0d7812 */ /* 0x000fc400078ec0ff */
[----:B------:R-:W-:Y:S01]  /*2560*/  MOV R10, R34 ;  /* 0x00000022000a7202 */ /* 0x000fe20000000f00 */
[C---:B------:R-:W-:Y:S01]  /*2570*/  IMAD R9, R52.reuse, 0x21, R9 ;  /* 0x0000002134097824 */ /* 0x040fe200078e0209 */
[----:B------:R-:W-:Y:S01]  /*2580*/  LOP3.LUT R37, RZ, R54, RZ, 0x33, !PT ;  /* 0x00000036ff257212 */ /* 0x000fe200078e33ff */
[C---:B------:R-:W-:Y:S01]  /*2590*/  IMAD R13, R52.reuse, 0x21, R13 ;  /* 0x00000021340d7824 */ /* 0x040fe200078e020d */
[----:B------:R-:W-:Y:S01]  /*25a0*/  LOP3.LUT R26, RZ, R26, RZ, 0x33, !PT ;  /* 0x0000001aff1a7212 */ /* 0x000fe200078e33ff */
[----:B------:R-:W-:Y:S01]  /*25b0*/  IMAD R47, R52, 0x21, R47 ;  /* 0x00000021342f7824 */ /* 0x000fe200078e022f */
[----:B------:R-:W-:Y:S02]  /*25c0*/  LEA R9, R9, UR4, 0x3 ;  /* 0x0000000409097c11 */ /* 0x000fe4000f8e18ff */
[----:B------:R-:W-:Y:S01]  /*25d0*/  LEA R46, R13, UR4, 0x3 ;  /* 0x000000040d2e7c11 */ /* 0x000fe2000f8e18ff */
[----:B------:R-:W-:Y:S01]  /*25e0*/  IMAD.MOV.U32 R13, RZ, RZ, R20 ;  /* 0x000000ffff0d7224 */ /* 0x000fe200078e0014 */
[----:B------:R-:W-:Y:S01]  /*25f0*/  LEA R36, P2, R36, R37, 0x5 ;  /* 0x0000002524247211 */ /* 0x000fe200078428ff */
[----:B------:R-:W-:-:S02]  /*2600*/  IMAD R20, R52, 0x21, R11 ;  /* 0x0000002134147824 */ /* 0x000fc400078e020b */
[----:B------:R-:W-:Y:S01]  /*2610*/  IMAD.MOV.U32 R11, RZ, RZ, R44 ;  /* 0x000000ffff0b7224 */ /* 0x000fe200078e002c */
[----:B------:R0:W-:Y:S02]  /*2620*/  STS.64 [R46], R12 ;  /* 0x0000000c2e007388 */ /* 0x0001e40000000a00 */
[----:B------:R-:W-:Y:S02]  /*2630*/  LEA R20, R20, UR4, 0x3 ;  /* 0x0000000414147c11 */ /* 0x000fe4000f8e18ff */
[----:B------:R-:W-:Y:S04]  /*2640*/  STS.64 [R9], R48 ;  /* 0x0000003009007388 */ /* 0x000fe80000000a00 */
[----:B------:R1:W-:Y:S01]  /*2650*/  STS.64 [R20], R10 ;  /* 0x0000000a14007388 */ /* 0x0003e20000000a00 */
[-C--:B0-----:R-:W-:Y:S01]  /*2660*/  FFMA R12, R51, R18.reuse, 0.5 ;  /* 0x3f000000330c7423 */ /* 0x081fe20000000012 */
[----:B------:R-:W-:Y:S01]  /*2670*/  FFMA R18, R17, R18, 0.5 ;  /* 0x3f00000011127423 */ /* 0x000fe20000000012 */
[C---:B------:R-:W-:Y:S01]  /*2680*/  FMNMX R13, |R45|.reuse, R22, !PT ;  /* 0x000000162d0d7209 */ /* 0x040fe20007800200 */
[----:B------:R-:W-:Y:S01]  /*2690*/  FMUL R45, R45, UR7 ;  /* 0x000000072d2d7c20 */ /* 0x000fe20008400000 */
[----:B------:R-:W-:Y:S01]  /*26a0*/  FMUL R12, R12, R27 ;  /* 0x0000001b0c0c7220 */ /* 0x000fe20000400000 */
[----:B------:R-:W-:Y:S01]  /*26b0*/  FMUL R43, R18, R43 ;  /* 0x0000002b122b7220 */ /* 0x000fe20000400000 */
[----:B------:R-:W-:Y:S01]  /*26c0*/  FMNMX R13, R13, |R50|, !PT ;  /* 0x400000320d0d7209 */ /* 0x000fe20007800000 */
[----:B------:R-:W-:Y:S01]  /*26d0*/  FMUL R50, R50, UR7 ;  /* 0x0000000732327c20 */ /* 0x000fe20008400000 */
[----:B------:R-:W-:Y:S01]  /*26e0*/  FMUL R51, R12, UR7 ;  /* 0x000000070c337c20 */ /* 0x000fe20008400000 */
[----:B-1----:R-:W-:Y:S01]  /*26f0*/  FMUL R10, R53, UR7 ;  /* 0x00000007350a7c20 */ /* 0x002fe20008400000 */
[----:B------:R-:W-:Y:S01]  /*2700*/  FMUL R11, R43, UR7 ;  /* 0x000000072b0b7c20 */ /* 0x000fe20008400000 */
[----:B------:R-:W-:Y:S01]  /*2710*/  @!P0 STG.E.64 desc[UR8][R32.64], R44 ;  /* 0x0000002c20008986 */ /* 0x000fe2000c101b08 */
[----:B------:R-:W-:Y:S01]  /*2720*/  IMAD R17, R15, UR6, RZ ;  /* 0x000000060f117c24 */ /* 0x000fe2000f8e02ff */
[----:B------:R-:W-:Y:S01]  /*2730*/  IADD3.X R15, RZ, R26, RZ, P2, !PT ;  /* 0x0000001aff0f7210 */ /* 0x000fe200017fe4ff */
[----:B------:R-:W-:Y:S01]  /*2740*/  IMAD.MOV.U32 R26, RZ, RZ, R28 ;  /* 0x000000ffff1a7224 */ /* 0x000fe200078e001c */
[----:B------:R-:W-:Y:S01]  /*2750*/  @!P1 STG.E.64 desc[UR8][R38.64], R50 ;  /* 0x0000003226009986 */ /* 0x000fe2000c101b08 */
[----:B------:R-:W-:Y:S01]  /*2760*/  ISETP.GT.U32.AND P0, PT, R36, -0x21, PT ;  /* 0xffffffdf2400780c */ /* 0x000fe20003f04070 */
[----:B------:R-:W-:Y:S01]  /*2770*/  IMAD.MOV.U32 R27, RZ, RZ, R29 ;  /* 0x000000ffff1b7224 */ /* 0x000fe200078e001d */
[----:B------:R-:W-:Y:S01]  /*2780*/  FMNMX R24, |R12|, R13, !PT ;  /* 0x0000000d0c187209 */ /* 0x000fe20007800200 */
[----:B------:R0:W-:Y:S01]  /*2790*/  @!P1 STG.E.64 desc[UR8][R40.64], R10 ;  /* 0x0000000a28009986 */ /* 0x0001e2000c101b08 */
[----:B------:R-:W-:Y:S01]  /*27a0*/  ISETP.GE.U32.AND P1, PT, R7, R14, PT ;  /* 0x0000000e0700720c */ /* 0x000fe20003f26070 */
[----:B------:R-:W-:Y:S01]  /*27b0*/  IMAD.MOV.U32 R12, RZ, RZ, R50 ;  /* 0x000000ffff0c7224 */ /* 0x000fe200078e0032 */
[----:B------:R-:W-:Y:S01]  /*27c0*/  LEA R18, R47, UR4, 0x3 ;  /* 0x000000042f127c11 */ /* 0x000fe2000f8e18ff */
[----:B------:R-:W-:Y:S01]  /*27d0*/  IMAD.MOV.U32 R13, RZ, RZ, R10 ;  /* 0x000000ffff0d7224 */ /* 0x000fe200078e000a */
[----:B------:R-:W-:Y:S01]  /*27e0*/  ISETP.GT.U32.AND.EX P0, PT, R15, -0x1, PT, P0 ;  /* 0xffffffff0f00780c */ /* 0x000fe20003f04100 */
[----:B------:R-:W-:Y:S01]  /*27f0*/  IMAD.WIDE.U32 R26, R16, UR6, R26 ;  /* 0x00000006101a7c25 */ /* 0x000fe2000f8e001a */
[----:B------:R-:W-:-:S02]  /*2800*/  FMNMX R24, |R53|, R24, !PT ;  /* 0x0000001835187209 */ /* 0x000fc40007800200 */
[----:B------:R1:W-:Y:S01]  /*2810*/  STS.64 [R18], R12 ;  /* 0x0000000c12007388 */ /* 0x0003e20000000a00 */
[----:B------:R-:W-:Y:S01]  /*2820*/  IMAD R17, R16, R2, R17 ;  /* 0x0000000210117224 */ /* 0x000fe200078e0211 */
[----:B------:R-:W-:Y:S02]  /*2830*/  SEL R30, R36, 0xffffffdf, P0 ;  /* 0xffffffdf241e7807 */ /* 0x000fe40000000000 */
[----:B------:R-:W-:Y:S01]  /*2840*/  FMNMX R24, |R43|, R24, !PT ;  /* 0x000000182b187209 */ /* 0x000fe20007800200 */
[----:B------:R-:W-:Y:S01]  /*2850*/  BAR.SYNC.DEFER_BLOCKING 0x0 ;  /* 0x0000000000007b1d */ /* 0x000fe20000010000 */
[----:B0-----:R-:W-:Y:S02]  /*2860*/  LEA R10, P0, R26, UR10, 0x8 ;  /* 0x0000000a1a0a7c11 */ /* 0x001fe4000f8040ff */
[----:B------:R-:W-:Y:S01]  /*2870*/  LOP3.LUT R30, RZ, R30, RZ, 0x33, !PT ;  /* 0x0000001eff1e7212 */ /* 0x000fe200078e33ff */
[----:B-1----:R-:W-:-:S03]  /*2880*/  IMAD.IADD R13, R27, 0x1, R17 ;  /* 0x000000011b0d7824 */ /* 0x002fc600078e0211 */
[----:B------:R-:W-:Y:S02]  /*2890*/  IADD3 R30, -R7, R30, RZ ;  /* 0x0000001e071e7210 */ /* 0x000fe40007ffe1ff */
[----:B------:R-:W-:Y:S01]  /*28a0*/  LEA.HI.X R22, R26, UR11, R13, 0x8, P0 ;  /* 0x0000000b1a167c11 */ /* 0x000fe200080f440d */
[----:B------:R-:W-:Y:S06]  /*28b0*/  @P1 BRA `(.L_x_29899) ;  /* 0x0000000400bc1947 */ /* 0x000fec0003800000 */
[C---:B------:R-:W-:Y:S01]  /*28c0*/  VIADD R14, R30.reuse, 0xffffffff ;  /* 0xffffffff1e0e7836 */ /* 0x040fe20000000000 */
[----:B------:R-:W-:Y:S01]  /*28d0*/  LOP3.LUT R37, R30, 0x3, RZ, 0xc0, !PT ;  /* 0x000000031e257812 */ /* 0x000fe200078ec0ff */
[-C--:B------:R-:W-:Y:S01]  /*28e0*/  IMAD R39, R4, R6.reuse, RZ ;  /* 0x0000000604277224 */ /* 0x080fe200078e02ff */
[----:B------:R-:W-:Y:S01]  /*28f0*/  BSSY B1, `(.L_x_29900) ;  /* 0x0000042000017945 */ /* 0x000fe20003800000 */
[----:B------:R-:W-:Y:S01]  /*2900*/  IMAD.WIDE.U32 R12, R3, R6, RZ ;  /* 0x00000006030c7225 */ /* 0x000fe200078e00ff */
[----:B------:R-:W-:Y:S02]  /*2910*/  ISETP.GE.U32.AND P2, PT, R14, 0x3, PT ;  /* 0x000000030e00780c */ /* 0x000fe40003f46070 */
[----:B------:R-:W-:Y:S01]  /*2920*/  ISETP.NE.AND P0, PT, R37, RZ, PT ;  /* 0x000000ff2500720c */ /* 0x000fe20003f05270 */
[----:B------:R-:W-:Y:S01]  /*2930*/  IMAD.IADD R39, R13, 0x1, R39 ;  /* 0x000000010d277824 */ /* 0x000fe200078e0227 */
[----:B------:R-:W-:Y:S01]  /*2940*/  MOV R34, RZ ;  /* 0x000000ff00227202 */ /* 0x000fe20000000f00 */
[----:B------:R-:W-:-:S02]  /*2950*/  IMAD.MOV.U32 R38, RZ, RZ, R12 ;  /* 0x000000ffff267224 */ /* 0x000fc400078e000c */
[----:B------:R-:W-:Y:S02]  /*2960*/  IMAD.MOV.U32 R43, RZ, RZ, R7 ;  /* 0x000000ffff2b7224 */ /* 0x000fe400078e0007 */
[----:B------:R-:W-:-:S04]  /*2970*/  IMAD.MOV.U32 R41, RZ, RZ, R5 ;  /* 0x000000ffff297224 */ /* 0x000fc800078e0005 */
[----:B------:R-:W-:Y:S05]  /*2980*/  @!P2 BRA `(.L_x_29901) ;  /* 0x0000000000e0a947 */ /* 0x000fea0003800000 */
[----:B------:R-:W0:Y:S01]  /*2990*/  LDC R2, c[0x0][0x264] ;  /* 0x00009900ff027b82 */ /* 0x000e220000000800 */
[----:B------:R-:W-:Y:S01]  /*29a0*/  HFMA2.MMA R34, -RZ, RZ, 0, 0 ;  /* 0x00000000ff227435 */ /* 0x000fe200000001ff */
[----:B------:R-:W-:Y:S02]  /*29b0*/  IMAD.IADD R36, R30, 0x1, -R37 ;  /* 0x000000011e247824 */ /* 0x000fe400078e0a25 */
[----:B------:R-:W-:Y:S02]  /*29c0*/  IMAD.MOV.U32 R43, RZ, RZ, R7 ;  /* 0x000000ffff2b7224 */ /* 0x000fe400078e0007 */
[----:B------:R-:W-:-:S07]  /*29d0*/  IMAD.MOV.U32 R41, RZ, RZ, R5 ;  /* 0x000000ffff297224 */ /* 0x000fce00078e0005 */
.L_x_29902:
[C---:B-1----:R-:W-:Y:S01]  /*29e0*/  LOP3.LUT R15, R41.reuse, 0x1f, RZ, 0xc0, !PT ;  /* 0x0000001f290f7812 */ /* 0x042fe200078ec0ff */
[----:B------:R-:W-:Y:S01]  /*29f0*/  IMAD R12, R52, 0x21, R43 ;  /* 0x00000021340c7824 */ /* 0x000fe200078e022b */
[C---:B------:R-:W-:Y:S01]  /*2a00*/  IADD3 R14, R41.reuse, 0x1d, RZ ;  /* 0x0000001d290e7810 */ /* 0x040fe20007ffe0ff */
        /* <DEDUP_REMOVED lines=10> */
[----:B------:R-:W-:Y:S01]  /*2ab0*/  ISETP.GE.U32.AND P4, PT, R27, R8, PT ;  /* 0x000000081b00720c */ /* 0x000fe20003f86070 */
[----:B------:R-:W1:Y:S01]  /*2ac0*/  @!P5 LDS.64 R28, [R40] ;  /* 0x00000000281cd984 */ /* 0x000e620000000a00 */
[----:B------:R-:W-:Y:S02]  /*2ad0*/  @!P5 IADD3 R13, P6, R15, R38, RZ ;  /* 0x000000260f0dd210 */ /* 0x000fe40007fde0ff */
[----:B------:R-:W-:-:S03]  /*2ae0*/  ISETP.GE.U32.AND P2, PT, R41, R8, PT ;  /* 0x000000082900720c */ /* 0x000fc60003f46070 */
[----:B------:R-:W-:Y:S01]  /*2af0*/  @!P5 IMAD.X R12, RZ, RZ, R39, P6 ;  /* 0x000000ffff0cd224 */ /* 0x000fe200030e0627 */
[----:B------:R-:W-:-:S03]  /*2b00*/  @!P5 LEA R32, P6, R13, R10, 0x3 ;  /* 0x0000000a0d20d211 */ /* 0x000fc600078c18ff */
[----:B------:R-:W-:Y:S01]  /*2b10*/  @!P3 LDS.64 R14, [R40+0x10] ;  /* 0x00001000280eb984 */ /* 0x000fe20000000a00 */
[----:B------:R-:W-:Y:S02]  /*2b20*/  @!P5 LEA.HI.X R33, R13, R22, R12, 0x3, P6 ;  /* 0x000000160d21d211 */ /* 0x000fe400030f1c0c */
[----:B------:R-:W-:Y:S01]  /*2b30*/  IADD3 R42, P6, R38, UR5, RZ ;  /* 0x00000005262a7c10 */ /* 0x000fe2000ffde0ff */
[----:B------:R-:W2:Y:S04]  /*2b40*/  @!P4 LDS.64 R12, [R40+0x8] ;  /* 0x00000800280cc984 */ /* 0x000ea80000000a00 */
[----:B------:R-:W3:Y:S01]  /*2b50*/  @!P2 LDS.64 R16, [R40+0x18] ;  /* 0x000018002810a984 */ /* 0x000ee20000000a00 */
[----:B0-----:R-:W-:-:S03]  /*2b60*/  IMAD.X R39, R39, 0x1, R2, P6 ;  /* 0x0000000127277824 */ /* 0x001fc600030e0602 */
[----:B-1----:R0:W-:Y:S01]  /*2b70*/  @!P5 STG.E.64 desc[UR8][R32.64], R28 ;  /* 0x0000001c2000d986 */ /* 0x0021e2000c101b08 */
        /* <DEDUP_REMOVED lines=8> */
[----:B--2---:R1:W-:Y:S02]  /*2c00*/  @!P4 STG.E.64 desc[UR8][R26.64], R12 ;  /* 0x0000000c1a00c986 */ /* 0x0043e4000c101b08 */
[----:B0-----:R-:W-:Y:S01]  /*2c10*/  @!P3 IMAD.X R29, RZ, RZ, R43, P5 ;  /* 0x000000ffff1db224 */ /* 0x001fe200028e062b */
[----:B------:R-:W-:-:S04]  /*2c20*/  @!P3 LEA R28, P5, R39, R10, 0x3 ;  /* 0x0000000a271cb211 */ /* 0x000fc800078a18ff */
[----:B------:R-:W-:Y:S01]  /*2c30*/  @!P3 LEA.HI.X R29, R39, R22, R29, 0x3, P5 ;  /* 0x00000016271db211 */ /* 0x000fe200028f1c1d */
[----:B------:R-:W-:Y:S01]  /*2c40*/  IMAD.X R39, R43, 0x1, R2, P6 ;  /* 0x000000012b277824 */ /* 0x000fe200030e0602 */
[----:B------:R-:W-:Y:S01]  /*2c50*/  @!P2 IADD3 R33, P5, R41, R42, RZ ;  /* 0x0000002a2921a210 */ /* 0x000fe20007fbe0ff */
[----:B------:R-:W-:Y:S01]  /*2c60*/  IMAD.IADD R43, R7, 0x1, R34 ;  /* 0x00000001072b7824 */ /* 0x000fe200078e0222 */
[----:B------:R-:W-:Y:S01]  /*2c70*/  IADD3 R41, R41, 0x1f, RZ ;  /* 0x0000001f29297810 */ /* 0x000fe20007ffe0ff */
[----:B------:R1:W-:Y:S01]  /*2c80*/  @!P3 STG.E.64 desc[UR8][R28.64], R14 ;  /* 0x0000000e1c00b986 */ /* 0x0003e2000c101b08 */
[----:B------:R-:W-:Y:S02]  /*2c90*/  @!P2 IADD3.X R38, RZ, R39, RZ, P5, !PT ;  /* 0x00000027ff26a210 */ /* 0x000fe40002ffe4ff */
[----:B------:R-:W-:Y:S02]  /*2ca0*/  @!P2 LEA R32, P5, R33, R10, 0x3 ;  /* 0x0000000a2120a211 */ /* 0x000fe400078a18ff */
[----:B------:R-:W-:-:S02]  /*2cb0*/  ISETP.NE.AND P3, PT, R36, RZ, PT ;  /* 0x000000ff2400720c */ /* 0x000fc40003f65270 */
[----:B------:R-:W-:-:S05]  /*2cc0*/  @!P2 LEA.HI.X R33, R33, R22, R38, 0x3, P5 ;  /* 0x000000162121a211 */ /* 0x000fca00028f1c26 */
[----:B---3--:R1:W-:Y:S01]  /*2cd0*/  @!P2 STG.E.64 desc[UR8][R32.64], R16 ;  /* 0x000000102000a986 */ /* 0x0083e2000c101b08 */
[----:B------:R-:W-:-:S05]  /*2ce0*/  IADD3 R38, P2, R42, UR5, RZ ;  /* 0x000000052a267c10 */ /* 0x000fca000ff5e0ff */
[----:B------:R-:W-:Y:S01]  /*2cf0*/  IMAD.X R39, R39, 0x1, R2, P2 ;  /* 0x0000000127277824 */ /* 0x000fe200010e0602 */
[----:B------:R-:W-:Y:S07]  /*2d00*/  @P3 BRA `(.L_x_29902) ;  /* 0xfffffffc00343947 */ /* 0x000fee000383ffff */
.L_x_29901:
[----:B------:R-:W-:Y:S05]  /*2d10*/  BSYNC B1 ;  /* 0x0000000000017941 */ /* 0x000fea0003800000 */
.L_x_29900:
        /* <DEDUP_REMOVED lines=15> */
.L_x_29904:
[----:B------:R-:W-:Y:S05]  /*2e10*/  BSYNC B1 ;  /* 0x0000000000017941 */ /* 0x000fea0003800000 */
.L_x_29903:
        /* <DEDUP_REMOVED lines=25> */
.L_x_29899:
[----:B------:R-:W-:Y:S05]  /*2fb0*/  BSYNC B0 ;  /* 0x0000000000007941 */ /* 0x000fea0003800000 */
.L_x_29898:
[----:B------:R-:W-:Y:S01]  /*2fc0*/  BAR.SYNC.DEFER_BLOCKING 0x0 ;  /* 0x0000000000007b1d */ /* 0x000fe20000010000 */
[----:B012---:R-:W-:Y:S01]  /*2fd0*/  MOV R12, R23 ;  /* 0x00000017000c7202 */ /* 0x007fe20000000f00 */
[----:B------:R-:W-:Y:S01]  /*2fe0*/  IMAD.MOV.U32 R13, RZ, RZ, R21 ;  /* 0x000000ffff0d7224 */ /* 0x000fe200078e0015 */
[----:B------:R-:W-:Y:S01]  /*2ff0*/  MOV R44, R35 ;  /* 0x00000023002c7202 */ /* 0x000fe20000000f00 */
[----:B------:R-:W-:Y:S02]  /*3000*/  IMAD.MOV.U32 R14, RZ, RZ, R25 ;  /* 0x000000ffff0e7224 */ /* 0x000fe400078e0019 */
        /* <DEDUP_REMOVED lines=11> */
[----:B0-----:R-:W-:-:S04]  /*30c0*/  IMAD.X R12, RZ, RZ, RZ, P0 ;  /* 0x000000ffff0c7224 */ /* 0x001fc800000e06ff */
[-C--:B------:R-:W-:Y:S02]  /*30d0*/  IMAD R9, R12, R3.reuse, RZ ;  /* 0x000000030c097224 */ /* 0x080fe400078e02ff */
[----:B------:R-:W-:-:S04]  /*30e0*/  IMAD.WIDE.U32 R12, R6, R3, RZ ;  /* 0x00000003060c7225 */ /* 0x000fc800078e00ff */
[----:B------:R-:W-:Y:S01]  /*30f0*/  IMAD R9, R6, R4, R9 ;  /* 0x0000000406097224 */ /* 0x000fe200078e0209 */
[----:B------:R-:W-:Y:S06]  /*3100*/  @P1 BRA `(.L_x_29906) ;  /* 0x0000000400c01947 */ /* 0x000fec0003800000 */
[C---:B------:R-:W-:Y:S01]  /*3110*/  IADD3 R3, R30.reuse, -0x1, RZ ;  /* 0xffffffff1e037810 */ /* 0x040fe20007ffe0ff */
        /* <DEDUP_REMOVED lines=8> */
[----:B------:R-:W0:Y:S01]  /*31a0*/  LDC R36, c[0x0][0x264] ;  /* 0x00009900ff247b82 */ /* 0x000e220000000800 */
[----:B------:R-:W-:Y:S01]  /*31b0*/  BSSY B2, `(.L_x_29909) ;  /* 0x0000039000027945 */ /* 0x000fe20003800000 */
[----:B------:R-:W-:Y:S02]  /*31c0*/  IMAD.IADD R4, R30, 0x1, -R3 ;  /* 0x000000011e047824 */ /* 0x000fe400078e0a03 */
[----:B------:R-:W-:Y:S02]  /*31d0*/  IMAD.MOV.U32 R6, RZ, RZ, RZ ;  /* 0x000000ffff067224 */ /* 0x000fe400078e00ff */
[----:B------:R-:W-:-:S07]  /*31e0*/  IMAD.MOV.U32 R9, RZ, RZ, R7 ;  /* 0x000000ffff097224 */ /* 0x000fce00078e0007 */
.L_x_29910:
[C---:B------:R-:W-:Y:S01]  /*31f0*/  IADD3 R2, R5.reuse, -0x1, RZ ;  /* 0xffffffff05027810 */ /* 0x040fe20007ffe0ff */
[C---:B------:R-:W-:Y:S01]  /*3200*/  VIADD R11, R5.reuse, 0x1d ;  /* 0x0000001d050b7836 */ /* 0x040fe20000000000 */
[C---:B------:R-:W-:Y:S01]  /*3210*/  LOP3.LUT R25, R5.reuse, 0x1f, RZ, 0xc0, !PT ;  /* 0x0000001f05197812 */ /* 0x040fe200078ec0ff */
[----:B------:R-:W-:Y:S01]  /*3220*/  VIADD R5, R5, 0x1e ;  /* 0x0000001e05057836 */ /* 0x000fe20000000000 */
[----:B---3--:R-:W-:Y:S01]  /*3230*/  LOP3.LUT R27, R2, 0x1f, RZ, 0xc0, !PT ;  /* 0x0000001f021b7812 */ /* 0x008fe200078ec0ff */
[----:B------:R-:W-:Y:S01]  /*3240*/  IMAD R2, R52, 0x21, R9 ;  /* 0x0000002134027824 */ /* 0x000fe200078e0209 */
[-C--:B------:R-:W-:Y:S01]  /*3250*/  ISETP.GE.U32.AND P3, PT, R25, R8.reuse, PT ;  /* 0x000000081900720c */ /* 0x080fe20003f66070 */
[----:B------:R-:W-:Y:S01]  /*3260*/  VIADD R4, R4, 0xfffffffc ;  /* 0xfffffffc04047836 */ /* 0x000fe20000000000 */
[----:B------:R-:W-:Y:S02]  /*3270*/  LOP3.LUT R30, R5, 0x1f, RZ, 0xc0, !PT ;  /* 0x0000001f051e7812 */ /* 0x000fe400078ec0ff */
[----:B------:R-:W-:-:S02]  /*3280*/  ISETP.GE.U32.AND P2, PT, R27, R8, PT ;  /* 0x000000081b00720c */ /* 0x000fc40003f46070 */
[----:B------:R-:W-:Y:S02]  /*3290*/  ISETP.GE.U32.AND P1, PT, R30, R8, PT ;  /* 0x000000081e00720c */ /* 0x000fe40003f26070 */
[----:B------:R-:W-:Y:S01]  /*32a0*/  LEA R28, R2, UR4, 0x3 ;  /* 0x00000004021c7c11 */ /* 0x000fe2000f8e18ff */
[----:B0-----:R-:W-:Y:S01]  /*32b0*/  IMAD.MOV.U32 R2, RZ, RZ, R36 ;  /* 0x000000ffff027224 */ /* 0x001fe200078e0024 */
        /* <DEDUP_REMOVED lines=8> */
[----:B------:R-:W-:Y:S01]  /*3340*/  @!P3 LEA R26, P4, R9, R10, 0x3 ;  /* 0x0000000a091ab211 */ /* 0x000fe200078818ff */
[----:B------:R-:W-:Y:S01]  /*3350*/  IMAD.X R23, R23, 0x1, R2, P5 ;  /* 0x0000000117177824 */ /* 0x000fe200028e0602 */
[----:B------:R-:W-:-:S02]  /*3360*/  @!P2 IADD3 R5, P5, R27, R18, RZ ;  /* 0x000000121b05a210 */ /* 0x000fc40007fbe0ff */
[----:B------:R-:W-:Y:S01]  /*3370*/  @!P3 LEA.HI.X R27, R9, R22, R11, 0x3, P4 ;  /* 0x00000016091bb211 */ /* 0x000fe200020f1c0b */
[----:B------:R3:W4:Y:S01]  /*3380*/  @!P0 LDS.64 R20, [R28+0x18] ;  /* 0x000018001c148984 */ /* 0x0007220000000a00 */
[----:B------:R-:W-:Y:S01]  /*3390*/  IADD3 R11, P6, R18, UR5, RZ ;  /* 0x00000005120b7c10 */ /* 0x000fe2000ffde0ff */
[----:B------:R-:W-:-:S03]  /*33a0*/  @!P2 IMAD.X R9, RZ, RZ, R23, P5 ;  /* 0x000000ffff09a224 */ /* 0x000fc600028e0617 */
[----:B------:R-:W-:Y:S01]  /*33b0*/  IADD3 R25, P5, R11, UR5, RZ ;  /* 0x000000050b197c10 */ /* 0x000fe2000ffbe0ff */
[----:B------:R-:W-:Y:S01]  /*33c0*/  IMAD.X R23, R23, 0x1, R2, P6 ;  /* 0x0000000117177824 */ /* 0x000fe200030e0602 */
[----:B---3--:R-:W-:-:S04]  /*33d0*/  @!P2 LEA R28, P4, R5, R10, 0x3 ;  /* 0x0000000a051ca211 */ /* 0x008fc800078818ff */
[----:B------:R-:W-:Y:S02]  /*33e0*/  IADD3.X R35, R23, R2, RZ, P5, !PT ;  /* 0x0000000217237210 */ /* 0x000fe40002ffe4ff */
[----:B------:R-:W-:Y:S02]  /*33f0*/  @!P2 LEA.HI.X R29, R5, R22, R9, 0x3, P4 ;  /* 0x00000016051da211 */ /* 0x000fe400020f1c09 */
[----:B------:R-:W-:Y:S02]  /*3400*/  @!P1 IADD3 R11, P4, R30, R11, RZ ;  /* 0x0000000b1e0b9210 */ /* 0x000fe40007f9e0ff */
[----:B------:R-:W-:-:S03]  /*3410*/  @!P0 IADD3 R5, P5, R34, R25, RZ ;  /* 0x0000001922058210 */ /* 0x000fc60007fbe0ff */
[----:B------:R-:W-:Y:S01]  /*3420*/  @!P1 IMAD.X R18, RZ, RZ, R23, P4 ;  /* 0x000000ffff129224 */ /* 0x000fe200020e0617 */
[-C--:B------:R-:W-:Y:S01]  /*3430*/  @!P1 LEA R30, P4, R11, R10.reuse, 0x3 ;  /* 0x0000000a0b1e9211 */ /* 0x080fe200078818ff */
[----:B------:R-:W-:Y:S01]  /*3440*/  @!P0 IMAD.X R9, RZ, RZ, R35, P5 ;  /* 0x000000ffff098224 */ /* 0x000fe200028e0623 */
[----:B------:R-:W-:Y:S02]  /*3450*/  @!P0 LEA R32, P5, R5, R10, 0x3 ;  /* 0x0000000a05208211 */ /* 0x000fe400078a18ff */
[-C--:B------:R-:W-:Y:S01]  /*3460*/  @!P1 LEA.HI.X R31, R11, R22.reuse, R18, 0x3, P4 ;  /* 0x000000160b1f9211 */ /* 0x080fe200020f1c12 */
[----:B0-----:R3:W-:Y:S01]  /*3470*/  @!P3 STG.E.64 desc[UR8][R26.64], R12 ;  /* 0x0000000c1a00b986 */ /* 0x0017e2000c101b08 */
[----:B------:R-:W-:Y:S01]  /*3480*/  @!P0 LEA.HI.X R33, R5, R22, R9, 0x3, P5 ;  /* 0x0000001605218211 */ /* 0x000fe200028f1c09 */
[----:B------:R-:W-:Y:S01]  /*3490*/  VIADD R5, R34, 0x1f ;  /* 0x0000001f22057836 */ /* 0x000fe20000000000 */
[----:B------:R-:W-:Y:S01]  /*34a0*/  MOV R11, R6 ;  /* 0x00000006000b7202 */ /* 0x000fe20000000f00 */
[----:B-1----:R3:W-:Y:S01]  /*34b0*/  @!P2 STG.E.64 desc[UR8][R28.64], R14 ;  /* 0x0000000e1c00a986 */ /* 0x0027e2000c101b08 */
[----:B------:R-:W-:-:S03]  /*34c0*/  VIADD R6, R6, 0x4 ;  /* 0x0000000406067836 */ /* 0x000fc60000000000 */
[----:B--2---:R3:W-:Y:S01]  /*34d0*/  @!P1 STG.E.64 desc[UR8][R30.64], R16 ;  /* 0x000000101e009986 */ /* 0x0047e2000c101b08 */
[----:B------:R-:W-:Y:S01]  /*34e0*/  ISETP.NE.AND P1, PT, R4, RZ, PT ;  /* 0x000000ff0400720c */ /* 0x000fe20003f25270 */
[----:B------:R-:W-:Y:S02]  /*34f0*/  IMAD.IADD R9, R7, 0x1, R6 ;  /* 0x0000000107097824 */ /* 0x000fe400078e0206 */
[----:B----4-:R3:W-:Y:S01]  /*3500*/  @!P0 STG.E.64 desc[UR8][R32.64], R20 ;  /* 0x0000001420008986 */ /* 0x0107e2000c101b08 */
[----:B------:R-:W-:-:S04]  /*3510*/  IADD3 R18, P0, R25, UR5, RZ ;  /* 0x0000000519127c10 */ /* 0x000fc8000ff1e0ff */
[----:B------:R-:W-:-:S05]  /*3520*/  IADD3.X R23, R35, R2, RZ, P0, !PT ;  /* 0x0000000223177210 */ /* 0x000fca00007fe4ff */
[----:B------:R-:W-:Y:S05]  /*3530*/  @P1 BRA `(.L_x_29910) ;  /* 0xfffffffc002c1947 */ /* 0x000fea000383ffff */
[----:B------:R-:W-:Y:S05]  /*3540*/  BSYNC B2 ;  /* 0x0000000000027941 */ /* 0x000fea0003800000 */
.L_x_29909:
[----:B------:R-:W-:-:S07]  /*3550*/  VIADD R4, R11, 0x5 ;  /* 0x000000050b047836 */ /* 0x000fce0000000000 */
.L_x_29908:
[----:B------:R-:W-:Y:S05]  /*3560*/  BSYNC B1 ;  /* 0x0000000000017941 */ /* 0x000fea0003800000 */
.L_x_29907:
        /* <DEDUP_REMOVED lines=16> */
.L_x_29912:
[----:B------:R-:W-:Y:S05]  /*3670*/  BSYNC B1 ;  /* 0x0000000000017941 */ /* 0x000fea0003800000 */
.L_x_29911:
        /* <DEDUP_REMOVED lines=15> */
[----:B-1----:R-:W-:Y:S05]  /*3770*/  @!P0 BRA `(.L_x_29906) ;  /* 0x0000000000248947 */ /* 0x002fea0003800000 */
        /* <DEDUP_REMOVED lines=9> */
.L_x_29906:
[----:B------:R-:W-:Y:S05]  /*3810*/  BSYNC B0 ;  /* 0x0000000000007941 */ /* 0x000fea0003800000 */
.L_x_29905:
[----:B------:R-:W-:Y:S01]  /*3820*/  ULDC.64 UR4, c[0x0][0x238] ;  /* 0x00008e0000047ab9 */ /* 0x000fe20000000a00 */
[----:B------:R-:W-:Y:S01]  /*3830*/  BAR.SYNC.DEFER_BLOCKING 0x0 ;  /* 0x0000000000007b1d */ /* 0x000fe20000010000 */
[----:B------:R-:W-:-:S04]  /*3840*/  ISETP.NE.U32.AND P0, PT, RZ, UR4, PT ;  /* 0x00000004ff007c0c */ /* 0x000fc8000bf05070 */
[----:B------:R-:W-:-:S13]  /*3850*/  ISETP.NE.AND.EX P0, PT, RZ, UR5, PT, P0 ;  /* 0x00000005ff007c0c */ /* 0x000fda000bf05300 */
[----:B------:R-:W-:Y:S05]  /*3860*/  @!P0 BRA `(.L_x_29913) ;  /* 0x0000000000b88947 */ /* 0x000fea0003800000 */
[----:B------:R-:W2:Y:S01]  /*3870*/  SHFL.DOWN PT, R3, R24, 0x10, 0x1f ;  /* 0x0a001f0018037f89 */ /* 0x000ea200000e0000 */
[----:B------:R-:W-:Y:S01]  /*3880*/  BSSY B0, `(.L_x_29914) ;  /* 0x0000026000007945 */ /* 0x000fe20003800000 */
[----:B--2---:R-:W-:-:S05]  /*3890*/  FMNMX R3, R24, R3, !PT ;  /* 0x0000000318037209 */ /* 0x004fca0007800000 */
[----:B------:R-:W2:Y:S02]  /*38a0*/  SHFL.DOWN PT, R0, R3, 0x8, 0x1f ;  /* 0x09001f0003007f89 */ /* 0x000ea400000e0000 */
[----:B--2---:R-:W-:Y:S02]  /*38b0*/  FMNMX R2, R3, R0, !PT ;  /* 0x0000000003027209 */ /* 0x004fe40007800000 */
[----:B------:R-:W2:Y:S03]  /*38c0*/  S2R R0, SR_TID.X ;  /* 0x0000000000007919 */ /* 0x000ea60000002100 */
[----:B-1----:R-:W1:Y:S02]  /*38d0*/  SHFL.DOWN PT, R5, R2, 0x4, 0x1f ;  /* 0x08801f0002057f89 */ /* 0x002e6400000e0000 */
[----:B-1----:R-:W-:Y:S02]  /*38e0*/  FMNMX R5, R2, R5, !PT ;  /* 0x0000000502057209 */ /* 0x002fe40007800000 */
[----:B--2---:R-:W-:-:S03]  /*38f0*/  LOP3.LUT P0, RZ, R0, 0x1f, RZ, 0xc0, !PT ;  /* 0x0000001f00ff7812 */ /* 0x004fc6000780c0ff */
[----:B------:R-:W1:Y:S01]  /*3900*/  SHFL.DOWN PT, R4, R5, 0x2, 0x1f ;  /* 0x08401f0005047f89 */ /* 0x000e6200000e0000 */
[----:B------:R-:W-:-:S09]  /*3910*/  SHF.R.U32.HI R2, RZ, 0x5, R0 ;  /* 0x00000005ff027819 */ /* 0x000fd20000011600 */
[----:B0-----:R-:W0:Y:S01]  /*3920*/  @!P0 S2R R9, SR_CgaCtaId ;  /* 0x0000000000098919 */ /* 0x001e220000008800 */
[----:B------:R-:W-:Y:S02]  /*3930*/  @!P0 MOV R6, 0x400 ;  /* 0x0000040000068802 */ /* 0x000fe40000000f00 */
[----:B------:R-:W-:Y:S02]  /*3940*/  @!P0 LOP3.LUT R19, R19, 0x1ffffffc, RZ, 0xc0, !PT ;  /* 0x1ffffffc13138812 */ /* 0x000fe400078ec0ff */
[----:B-1----:R-:W-:Y:S01]  /*3950*/  FMNMX R4, R5, R4, !PT ;  /* 0x0000000405047209 */ /* 0x002fe20007800000 */
[----:B------:R-:W-:-:S04]  /*3960*/  IMAD.MOV.U32 R5, RZ, RZ, RZ ;  /* 0x000000ffff057224 */ /* 0x000fc800078e00ff */
[----:B------:R-:W1:Y:S01]  /*3970*/  SHFL.DOWN PT, R7, R4, 0x1, 0x1f ;  /* 0x08201f0004077f89 */ /* 0x000e6200000e0000 */
[----:B0-----:R-:W-:-:S04]  /*3980*/  @!P0 LEA R6, R9, R6, 0x18 ;  /* 0x0000000609068211 */ /* 0x001fc800078ec0ff */
[----:B------:R-:W-:Y:S02]  /*3990*/  @!P0 IADD3 R6, R19, R6, RZ ;  /* 0x0000000613068210 */ /* 0x000fe40007ffe0ff */
[----:B-1----:R-:W-:-:S05]  /*39a0*/  FMNMX R7, R4, R7, !PT ;  /* 0x0000000704077209 */ /* 0x002fca0007800000 */
        /* <DEDUP_REMOVED lines=18> */
.L_x_29923:
[----:B-1----:R-:W-:-:S07]  /*3ad0*/  FMNMX R5, R4, R5, !PT ;  /* 0x0000000504057209 */ /* 0x002fce0007800000 */
.L_x_29915:
[----:B------:R-:W-:Y:S05]  /*3ae0*/  BSYNC B0 ;  /* 0x0000000000007941 */ /* 0x000fea0003800000 */
.L_x_29914:
[----:B------:R-:W-:Y:S01]  /*3af0*/  ISETP.NE.AND P0, PT, R0, RZ, PT ;  /* 0x000000ff0000720c */ /* 0x000fe20003f05270 */
[----:B------:R-:W-:-:S12]  /*3b00*/  BSSY B0, `(.L_x_29913) ;  /* 0x0000004000007945 */ /* 0x000fd80003800000 */
[----:B------:R-:W-:Y:S05]  /*3b10*/  @P0 BRA `(.L_x_29917) ;  /* 0x0000000000080947 */ /* 0x000fea0003800000 */
[----:B------:R-:W1:Y:S02]  /*3b20*/  LDC.64 R2, c[0x0][0x238] ;  /* 0x00008e00ff027b82 */ /* 0x000e640000000a00 */
[----:B-1----:R1:W-:Y:S02]  /*3b30*/  REDG.E.MAX.S32.STRONG.GPU desc[UR8][R2.64], R5 ;  /* 0x000000050200798e */ /* 0x0023e4000d10e388 */
.L_x_29917:
[----:B------:R-:W-:Y:S05]  /*3b40*/  BSYNC B0 ;  /* 0x0000000000007941 */ /* 0x000fea0003800000 */
.L_x_29913:
        /* <DEDUP_REMOVED lines=13> */
[----:B01-3--:R-:W-:Y:S05]  /*3c20*/  CALL.REL.NOINC `($__internal_629_$__cuda_sm20_rcp_rn_f32_slowpath) ;  /* 0x0000000400847944 */ /* 0x00bfea0003c00000 */
[----:B------:R-:W-:Y:S05]  /*3c30*/  BRA `(.L_x_29919) ;  /* 0x0000000000147947 */ /* 0x000fea0003800000 */
.L_x_29918:
[----:B-1----:R-:W1:Y:S01]  /*3c40*/  MUFU.RCP R5, UR7 ;  /* 0x0000000700057d08 */ /* 0x002e620008001000 */
[----:B------:R-:W-:-:S04]  /*3c50*/  IMAD.U32 R0, RZ, RZ, UR7 ;  /* 0x00000007ff007e24 */ /* 0x000fc8000f8e00ff */
[----:B-1----:R-:W-:-:S04]  /*3c60*/  FFMA R0, R5, R0, -1 ;  /* 0xbf80000005007423 */ /* 0x002fc80000000000 */
[----:B------:R-:W-:-:S04]  /*3c70*/  FADD.FTZ R0, -R0, -RZ ;  /* 0x800000ff00007221 */ /* 0x000fc80000010100 */
[----:B------:R-:W-:-:S07]  /*3c80*/  FFMA R5, R5, R0, R5 ;  /* 0x0000000005057223 */ /* 0x000fce0000000005 */
.L_x_29919:
[----:B------:R-:W1:Y:S02]  /*3c90*/  LDC.64 R2, c[0x0][0x240] ;  /* 0x00009000ff027b82 */ /* 0x000e640000000a00 */
[----:B-1----:R-:W-:Y:S01]  /*3ca0*/  STG.E desc[UR8][R2.64], R5 ;  /* 0x0000000502007986 */ /* 0x002fe2000c101908 */
[----:B------:R-:W-:Y:S05]  /*3cb0*/  EXIT ;  /* 0x000000000000794d */ /* 0x000fea0003800000 */
.L_x_29916:
[----:B------:R-:W-:Y:S01]  /*3cc0*/  IMAD.MOV.U32 R7, RZ, RZ, 0x4 ;  /* 0x00000004ff077424 */ /* 0x000fe200078e00ff */
[----:B------:R-:W-:Y:S01]  /*3cd0*/  MOV R6, 0xffffffff ;  /* 0xffffffff00067802 */ /* 0x000fe20000000f00 */
[----:B------:R-:W-:-:S07]  /*3ce0*/  IMAD.MOV.U32 R9, RZ, RZ, 0x1f ;  /* 0x0000001fff097424 */ /* 0x000fce00078e00ff */
[----:B01-3--:R-:W-:Y:S05]  /*3cf0*/  WARPSYNC.COLLECTIVE R6, `(.L_x_29920) ;  /* 0x0000000006087348 */ /* 0x00bfea0003c00000 */
[----:B-1----:R1:W2:Y:S02]  /*3d00*/  SHFL.DOWN P0, R5, R2, R7, R9 ;  /* 0x0800000702057389 */ /* 0x0022a40000000009 */
[----:B0123--:R-:W-:Y:S01]  /*3d10*/  ENDCOLLECTIVE ;  /* 0x000000000000791b */ /* 0x00ffe20003800000 */
.L_x_29920:
[----:B------:R-:W-:Y:S02]  /*3d20*/  IMAD.MOV.U32 R7, RZ, RZ, 0x2 ;  /* 0x00000002ff077424 */ /* 0x000fe400078e00ff */
[----:B------:R-:W-:-:S05]  /*3d30*/  IMAD.MOV.U32 R3, RZ, RZ, R5 ;  /* 0x000000ffff037224 */ /* 0x000fca00078e0005 */
[----:B------:R-:W-:-:S05]  /*3d40*/  FMNMX R3, R3, R2, !PT ;  /* 0x0000000203037209 */ /* 0x000fca0007800000 */
[----:B------:R-:W-:-:S07]  /*3d50*/  IMAD.MOV.U32 R2, RZ, RZ, R3 ;  /* 0x000000ffff027224 */ /* 0x000fce00078e0003 */
[----:B------:R-:W-:Y:S05]  /*3d60*/  WARPSYNC.COLLECTIVE R6, `(.L_x_29921) ;  /* 0x0000000006087348 */ /* 0x000fea0003c00000 */
[----:B------:R0:W1:Y:S02]  /*3d70*/  SHFL.DOWN P0, R5, R2, R7, R9 ;  /* 0x0800000702057389 */ /* 0x0000640000000009 */
[----:B01----:R-:W-:Y:S01]  /*3d80*/  ENDCOLLECTIVE ;  /* 0x000000000000791b */ /* 0x003fe20003800000 */
.L_x_29921:
[----:B------:R-:W-:Y:S01]  /*3d90*/  IMAD.MOV.U32 R7, RZ, RZ, 0x1 ;  /* 0x00000001ff077424 */ /* 0x000fe200078e00ff */
[----:B------:R-:W-:-:S04]  /*3da0*/  MOV R4, R5 ;  /* 0x0000000500047202 */ /* 0x000fc80000000f00 */
[----:B------:R-:W-:-:S05]  /*3db0*/  FMNMX R4, R3, R4, !PT ;  /* 0x0000000403047209 */ /* 0x000fca0007800000 */
[----:B------:R-:W-:-:S07]  /*3dc0*/  IMAD.MOV.U32 R2, RZ, RZ, R4 ;  /* 0x000000ffff027224 */ /* 0x000fce00078e0004 */
[----:B------:R-:W-:Y:S05]  /*3dd0*/  WARPSYNC.COLLECTIVE R6, `(.L_x_29922) ;  /* 0x0000000006087348 */ /* 0x000fea0003c00000 */
[----:B------:R0:W1:Y:S02]  /*3de0*/  SHFL.DOWN P0, R5, R2, R7, R9 ;  /* 0x0800000702057389 */ /* 0x0000640000000009 */
[----:B01----:R-:W-:Y:S01]  /*3df0*/  ENDCOLLECTIVE ;  /* 0x000000000000791b */ /* 0x003fe20003800000 */
.L_x_29922:
[----:B------:R-:W-:Y:S05]  /*3e00*/  BRA `(.L_x_29923) ;  /* 0xfffffffc00307947 */ /* 0x000fea000383ffff */
        .weak           $__internal_628_$__cuda_sm20_div_u64
        .type           $__internal_628_$__cuda_sm20_div_u64,@function
        .size           $__internal_628_$__cuda_sm20_div_u64,($__internal_629_$__cuda_sm20_rcp_rn_f32_slowpath - $__internal_628_$__cuda_sm20_div_u64)
$__internal_628_$__cuda_sm20_div_u64:
        /* <DEDUP_REMOVED lines=66> */
[----:B------:R-:W-:Y:S06]  /*4230*/  RET.REL.NODEC R4 `(_ZN18transformer_engine6detail38cast_transpose_fused_kernel_notalignedILb0ELb0ELb1EfNS_16CTDBiasDActParamIffffEELi2ELi2ENS_5EmptyEXadL_ZNS_4geluIffEET_T0_RKS4_EEEEvT3_mmm) ;  /* 0xffffffbc04707950 */ /* 0x000fec0003c3ffff */
        .weak           $__internal_629_$__cuda_sm20_rcp_rn_f32_slowpath
        .type           $__internal_629_$__cuda_sm20_rcp_rn_f32_slowpath,@function
        .size           $__internal_629_$__cuda_sm20_rcp_rn_f32_slowpath,(.L_x_35114 - $__internal_629_$__cuda_sm20_rcp_rn_f32_slowpath)
$__internal_629_$__cuda_sm20_rcp_rn_f32_slowpath:
        /* <DEDUP_REMOVED lines=15> */
.L_x_29924:
        /* <DEDUP_REMOVED lines=33> */
.L_x_29926:
[----:B------:R0:W1:Y:S02]  /*4540*/  MUFU.RCP R2, R0 ;  /* 0x0000000000027308 */ /* 0x0000640000001000 */
.L_x_29925:
[----:B-1-3--:R-:W-:Y:S01]  /*4550*/  IMAD.MOV.U32 R5, RZ, RZ, R2 ;  /* 0x000000ffff057224 */ /* 0x00afe200078e0002 */
[----:B------:R-:W-:Y:S01]  /*4560*/  MOV R2, R7 ;  /* 0x0000000700027202 */ /* 0x000fe20000000f00 */
[----:B------:R-:W-:-:S04]  /*4570*/  IMAD.MOV.U32 R3, RZ, RZ, 0x0 ;  /* 0x00000000ff037424 */ /* 0x000fc800078e00ff */
[----:B0-2---:R-:W-:Y:S05]  /*4580*/  RET.REL.NODEC R2 `(_ZN18transformer_engine6detail38cast_transpose_fused_kernel_notalignedILb0ELb0ELb1EfNS_16CTDBiasDActParamIffffEELi2ELi2ENS_5EmptyEXadL_ZNS_4geluIffEET_T0_RKS4_EEEEvT3_mmm) ;  /* 0xffffffb8029c7950 */ /* 0x005fea0003c3ffff */
.L_x_29927:
        /* <DEDUP_REMOVED lines=15> */
.L_x_35114:


//--------------------- .text._ZN18transformer_engine6detail38cast_transpose_fused_kernel_notalignedILb0ELb1ELb0EfNS_16CTDBiasDActParamI13__nv_bfloat16S3_13__nv_fp8_e4m3fEELi2ELi4ENS_5EmptyEXadL_ZNS_6dsreluIffEET_T0_RKS6_EEEEvT3_mmm --------------------------
	.section	.text._ZN18transformer_engine6detail38cast_transpose_fused_kernel_notalignedILb0ELb1ELb0EfNS_16CTDBiasDActParamI13__nv_bfloat16S3_13__nv_fp8_e4m3fEELi2ELi4ENS_5EmptyEXadL_ZNS_6dsreluIffEET_T0_RKS6_EEEEvT3_mmm,"ax",@progbits
	.align	128
        .global         _ZN18transformer_engine6detail38cast_transpose_fused_kernel_notalignedILb0ELb1ELb0EfNS_16CTDBiasDActParamI13__nv_bfloat16S3_13__nv_fp8_e4m3fEELi2ELi4ENS_5EmptyEXadL_ZNS_6dsreluIffEET_T0_RKS6_EEEEvT3_mmm
        .type           _ZN18transformer_engine6detail38cast_transpose_fused_kernel_notalignedILb0ELb1ELb0EfNS_16CTDBiasDActParamI13__nv_bfloat16S3_13__nv_fp8_e4m3fEELi2ELi4ENS_5EmptyEXadL_ZNS_6dsreluIffEET_T0_RKS6_EEEEvT3_mmm,@function
        .size           _ZN18transformer_engine6detail38cast_transpose_fused_kernel_notalignedILb0ELb1ELb0EfNS_16CTDBiasDActParamI13__nv_bfloat16S3_13__nv_fp8_e4m3fEELi2ELi4ENS_5EmptyEXadL_ZNS_6dsreluIffEET_T0_RKS6_EEEEvT3_mmm,(.L_x_35116 - _ZN18transformer_engine6detail38cast_transpose_fused_kernel_notalignedILb0ELb1ELb0EfNS_16CTDBiasDActParamI13__nv_bfloat16S3_13__nv_fp8_e4m3fEELi2ELi4ENS_5EmptyEXadL_ZNS_6dsreluIffEET_T0_RKS6_EEEEvT3_mmm)
        .other          _ZN18transformer_engine6detail38cast_transpose_fused_kernel_notalignedILb0ELb1ELb0EfNS_16CTDBiasDActParamI13__nv_bfloat16S3_13__nv_fp8_e4m3fEELi2ELi4ENS_5EmptyEXadL_ZNS_6dsreluIffEET_T0_RKS6_EEEEvT3_mmm,@"STO_CUDA_ENTRY STV_DEFAULT"
_ZN18transformer_engine6detail38cast_transpose_fused_kernel_notalignedILb0ELb1ELb0EfNS_16CTDBiasDActParamI13__nv_bfloat16S3_13__nv_fp8_e4m3fEELi2ELi4ENS_5EmptyEXadL_ZNS_6dsreluIffEET_T0_RKS6_EEEEvT3_mmm:
.text._ZN18transformer_engine6detail38cast_transpose_fused_kernel_notalignedILb0ELb1ELb0EfNS_16CTDBiasDActParamI13__nv_bfloat16S3_13__nv_fp8_e4m3fEELi2ELi4ENS_5EmptyEXadL_ZNS_6dsreluIffEET_T0_RKS6_EEEEvT3_mmm:
        /* <DEDUP_REMOVED lines=20> */
[----:B------:R-:W-:Y:S05]  /*0140*/  CALL.REL.NOINC `($__internal_630_$__cuda_sm20_div_u64) ;  /* 0x0000004800cc7944 */ /* 0x000fea0003c00000 */
        /* <DEDUP_REMOVED lines=9> */
.L_x_29928:
        /* <DEDUP_REMOVED lines=22> */
.L_x_29929:
[----:B------:R-:W0:Y:S01]  /*0340*/  LDC.64 R26, c[0x0][0x258] ;  /* 0x00009600ff1a7b82 */ /* 0x000e220000000a00 */
[----:B------:R-:W-:Y:S01]  /*0350*/  ULDC.64 UR12, c[0x0][0x260] ;  /* 0x00009800000c7ab9 */ /* 0x000fe20000000a00 */
[C---:B------:R-:W-:Y:S01]  /*0360*/  SHF.L.U64.HI R0, R30.reuse, 0x5, R31 ;  /* 0x000000051e007819 */ /* 0x040fe2000001021f */
[----:B------:R-:W-:Y:S01]  /*0370*/  USHF.R.U64 UR10, UR12, 0x2, UR13 ;  /* 0x000000020c0a7899 */ /* 0x000fe2000800120d */
[C-C-:B------:R-:W-:Y:S01]  /*0380*/  SHF.L.U64.HI R3, R17.reuse, 0x5, R16.reuse ;  /* 0x0000000511037819 */ /* 0x140fe20000010210 */
[----:B------:R-:W-:Y:S01]  /*0390*/  USHF.R.U32.HI UR11, URZ, 0x2, UR13 ;  /* 0x000000023f0b7899 */ /* 0x000fe2000801160d */
[C---:B------:R-:W-:Y:S01]  /*03a0*/  IMAD.SHL.U32 R5, R17.reuse, 0x2, RZ ;  /* 0x0000000211057824 */ /* 0x040fe200078e00ff */
[----:B------:R-:W-:Y:S01]  /*03b0*/  ULDC.64 UR6, c[0x0][0x230] ;  /* 0x00008c0000067ab9 */ /* 0x000fe20000000a00 */
        /* <DEDUP_REMOVED lines=8> */
[--C-:B0-----:R-:W-:Y:S01]  /*0440*/  SHF.R.U64 R15, R26, 0x1, R27.reuse ;  /* 0x000000011a0f7819 */ /* 0x101fe2000000121b */
[----:B------:R-:W-:Y:S01]  /*0450*/  IMAD R4, R31, R26, RZ ;  /* 0x0000001a1f047224 */ /* 0x000fe200078e02ff */
[----:B------:R-:W-:Y:S01]  /*0460*/  SHF.R.U32.HI R14, RZ, 0x1, R27 ;  /* 0x00000001ff0e7819 */ /* 0x000fe2000001161b */
[C---:B------:R-:W-:Y:S01]  /*0470*/  IMAD.SHL.U32 R11, R0.reuse, 0x4, RZ ;  /* 0x00000004000b7824 */ /* 0x040fe200078e00ff */
[----:B------:R-:W-:Y:S01]  /*0480*/  LEA R9, P0, -R17, R15, 0x5 ;  /* 0x0000000f11097211 */ /* 0x000fe200078029ff */
[----:B------:R-:W-:Y:S01]  /*0490*/  IMAD R13, R0, -0x4, R19 ;  /* 0xfffffffc000d7824 */ /* 0x000fe200078e0213 */
[----:B------:R-:W-:Y:S01]  /*04a0*/  SEL R10, R10, 0x20, P2 ;  /* 0x000000200a0a7807 */ /* 0x000fe20001000000 */
[----:B------:R-:W-:Y:S01]  /*04b0*/  IMAD R21, R30, R27, R4 ;  /* 0x0000001b1e157224 */ /* 0x000fe200078e0204 */
[----:B------:R-:W-:Y:S01]  /*04c0*/  ISETP.LT.U32.AND P1, PT, R9, 0x20, PT ;  /* 0x000000200900780c */ /* 0x000fe20003f21070 */
[----:B------:R-:W-:Y:S01]  /*04d0*/  IMAD.X R2, R14, 0x1, ~R3, P0 ;  /* 0x000000010e027824 */ /* 0x000fe200000e0e03 */
[----:B------:R-:W-:-:S02]  /*04e0*/  LOP3.LUT R11, R11, 0x1c, RZ, 0xe2, !PT ;  /* 0x0000001c0b0b7812 */ /* 0x000fc400078ee2ff */
[----:B------:R-:W-:Y:S02]  /*04f0*/  LOP3.LUT R12, R13, 0x1f, RZ, 0xc0, !PT ;  /* 0x0000001f0d0c7812 */ /* 0x000fe400078ec0ff */
[----:B------:R-:W-:Y:S02]  /*0500*/  ISETP.LT.U32.AND.EX P1, PT, R2, RZ, PT, P1 ;  /* 0x000000ff0200720c */ /* 0x000fe40003f21110 */
[----:B------:R-:W-:Y:S02]  /*0510*/  SHF.R.U32.HI R2, RZ, 0x1, R19 ;  /* 0x00000001ff027819 */ /* 0x000fe40000011613 */
[----:B------:R-:W-:Y:S02]  /*0520*/  SEL R9, R9, 0x20, P1 ;  /* 0x0000002009097807 */ /* 0x000fe40000800000 */
[----:B------:R-:W-:Y:S01]  /*0530*/  LOP3.LUT R22, R2, 0x70, RZ, 0xc0, !PT ;  /* 0x0000007002167812 */ /* 0x000fe200078ec0ff */
[----:B------:R-:W-:Y:S01]  /*0540*/  IMAD.WIDE.U32 R2, R30, R26, RZ ;  /* 0x0000001a1e027225 */ /* 0x000fe200078e00ff */
[----:B------:R-:W-:-:S02]  /*0550*/  ISETP.GE.U32.AND P1, PT, R11, R10, PT ;  /* 0x0000000a0b00720c */ /* 0x000fc40003f26070 */
[----:B------:R-:W-:Y:S01]  /*0560*/  ISETP.NE.U32.AND P0, PT, RZ, UR6, PT ;  /* 0x00000006ff007c0c */ /* 0x000fe2000bf05070 */
[----:B------:R-:W-:Y:S01]  /*0570*/  IMAD.IADD R3, R3, 0x1, R21 ;  /* 0x0000000103037824 */ /* 0x000fe200078e0215 */
[----:B------:R-:W-:Y:S01]  /*0580*/  LEA R0, P2, R2, R5, 0x2 ;  /* 0x0000000502007211 */ /* 0x000fe200078410ff */
[-C--:B------:R-:W-:Y:S01]  /*0590*/  IMAD R51, R14, R22.reuse, RZ ;  /* 0x000000160e337224 */ /* 0x080fe200078e02ff */
[----:B------:R-:W-:Y:S01]  /*05a0*/  ISETP.LT.U32.AND P1, PT, R12, R9, !P1 ;  /* 0x000000090c00720c */ /* 0x000fe20004f21070 */
[----:B------:R-:W-:Y:S01]  /*05b0*/  IMAD.WIDE.U32 R22, R15, R22, RZ ;  /* 0x000000160f167225 */ /* 0x000fe200078e00ff */
[----:B------:R-:W-:Y:S01]  /*05c0*/  ISETP.NE.AND.EX P0, PT, RZ, UR7, PT, P0 ;  /* 0x00000007ff007c0c */ /* 0x000fe2000bf05300 */
[----:B------:R-:W-:Y:S01]  /*05d0*/  ULDC.64 UR6, c[0x0][0x218] ;  /* 0x0000860000067ab9 */ /* 0x000fe20000000a00 */
[----:B------:R-:W-:Y:S01]  /*05e0*/  LEA.HI.X R3, R2, R7, R3, 0x2, P2 ;  /* 0x0000000702037211 */ /* 0x000fe200010f1403 */
[----:B------:R-:W-:Y:S01]  /*05f0*/  IMAD.SHL.U32 R41, R0, 0x20, RZ ;  /* 0x0000002000297824 */ /* 0x000fe200078e00ff */
[----:B------:R-:W-:Y:S01]  /*0600*/  IADD3 R32, P3, R12, R22, RZ ;  /* 0x000000160c207210 */ /* 0x000fe20007f7e0ff */
[----:B------:R-:W-:Y:S01]  /*0610*/  IMAD.IADD R51, R23, 0x1, R51 ;  /* 0x0000000117337824 */ /* 0x000fe200078e0233 */
[----:B------:R-:W-:Y:S01]  /*0620*/  SHF.L.U64.HI R0, R0, 0x5, R3 ;  /* 0x0000000500007819 */ /* 0x000fe20000010203 */
[----:B------:R-:W-:-:S02]  /*0630*/  IMAD.SHL.U32 R6, R41, 0x2, RZ ;  /* 0x0000000229067824 */ /* 0x000fc400078e00ff */
[----:B------:R-:W-:Y:S01]  /*0640*/  IMAD.X R33, RZ, RZ, R51, P3 ;  /* 0x000000ffff217224 */ /* 0x000fe200018e0633 */
[----:B------:R-:W-:Y:S01]  /*0650*/  SHF.L.U64.HI R5, R41, 0x1, R0 ;  /* 0x0000000129057819 */ /* 0x000fe20000010200 */
[----:B------:R-:W-:Y:S01]  /*0660*/  @P1 IMAD.SHL.U32 R21, R32, 0x4, RZ ;  /* 0x0000000420151824 */ /* 0x000fe200078e00ff */
[----:B------:R-:W-:Y:S01]  /*0670*/  IADD3 R8, P2, R6, UR6, RZ ;  /* 0x0000000606087c10 */ /* 0x000fe2000ff5e0ff */
[----:B------:R-:W0:Y:S01]  /*0680*/  @P0 LDC.64 R42, c[0x0][0x230] ;  /* 0x00008c00ff2a0b82 */ /* 0x000e220000000a00 */
[----:B------:R-:W-:Y:S01]  /*0690*/  @P1 SHF.L.U64.HI R4, R32, 0x2, R33 ;  /* 0x0000000220041819 */ /* 0x000fe20000010221 */
[----:B------:R-:W-:Y:S01]  /*06a0*/  @!P1 IMAD.MOV.U32 R34, RZ, RZ, RZ ;  /* 0x000000ffff229224 */ /* 0x000fe200078e00ff */
[----:B------:R-:W-:Y:S01]  /*06b0*/  IADD3.X R7, R5, UR7, RZ, P2, !PT ;  /* 0x0000000705077c10 */ /* 0x000fe200097fe4ff */
[----:B------:R-:W-:Y:S01]  /*06c0*/  ULDC.64 UR6, c[0x0][0x210] ;  /* 0x0000840000067ab9 */ /* 0x000fe20000000a00 */
[----:B------:R-:W-:Y:S02]  /*06d0*/  @P1 IADD3 R2, P3, R21, R8, RZ ;  /* 0x0000000815021210 */ /* 0x000fe40007f7e0ff */
[----:B------:R-:W-:-:S03]  /*06e0*/  IADD3 R6, P2, R6, UR6, RZ ;  /* 0x0000000606067c10 */ /* 0x000fc6000ff5e0ff */
[C---:B------:R-:W-:Y:S01]  /*06f0*/  @P1 IMAD.X R3, R4.reuse, 0x1, R7, P3 ;  /* 0x0000000104031824 */ /* 0x040fe200018e0607 */
[----:B------:R-:W-:Y:S02]  /*0700*/  IADD3.X R5, R5, UR7, RZ, P2, !PT ;  /* 0x0000000705057c10 */ /* 0x000fe400097fe4ff */
[----:B------:R-:W-:Y:S02]  /*0710*/  @P1 IADD3 R20, P2, R21, R6, RZ ;  /* 0x0000000615141210 */ /* 0x000fe40007f5e0ff */
[----:B------:R1:W2:Y:S01]  /*0720*/  @P1 LDG.E R34, desc[UR8][R2.64] ;  /* 0x0000000802221981 */ /* 0x0002a2000c1e1900 */
[----:B------:R-:W-:Y:S02]  /*0730*/  @!P1 IMAD.MOV.U32 R23, RZ, RZ, RZ ;  /* 0x000000ffff179224 */ /* 0x000fe400078e00ff */
[----:B------:R-:W-:-:S05]  /*0740*/  @P1 IMAD.X R21, R4, 0x1, R5, P2 ;  /* 0x0000000104151824 */ /* 0x000fca00010e0605 */
[----:B------:R3:W4:Y:S04]  /*0750*/  @P1 LDG.E R23, desc[UR8][R20.64] ;  /* 0x0000000814171981 */ /* 0x000728000c1e1900 */
[----:B0-----:R-:W4:Y:S01]  /*0760*/  @P0 LDG.E R42, desc[UR8][R42.64] ;  /* 0x000000082a2a0981 */ /* 0x001f22000c1e1900 */
[----:B------:R-:W-:Y:S02]  /*0770*/  @P1 LOP3.LUT R25, R26, 0xfffffffe, RZ, 0xc0, !PT ;  /* 0xfffffffe1a191812 */ /* 0x000fe400078ec0ff */
[----:B------:R-:W-:Y:S02]  /*0780*/  @P1 LOP3.LUT R35, R27, 0x3fffffff, RZ, 0xc0, !PT ;  /* 0x3fffffff1b231812 */ /* 0x000fe400078ec0ff */
[----:B------:R-:W-:-:S05]  /*0790*/  @P1 IADD3 R4, P2, R25, R32, RZ ;  /* 0x0000002019041210 */ /* 0x000fca0007f5e0ff */
[----:B------:R-:W-:Y:S02]  /*07a0*/  @P1 IMAD.X R35, R35, 0x1, R33, P2 ;  /* 0x0000000123231824 */ /* 0x000fe400010e0621 */
[----:B------:R-:W-:-:S03]  /*07b0*/  @P1 IMAD.SHL.U32 R25, R4, 0x4, RZ ;  /* 0x0000000404191824 */ /* 0x000fc600078e00ff */
[----:B------:R-:W-:Y:S02]  /*07c0*/  @P1 SHF.L.U64.HI R4, R4, 0x2, R35 ;  /* 0x0000000204041819 */ /* 0x000fe40000010223 */
[----:B-1----:R-:W-:Y:S01]  /*07d0*/  @P1 IADD3 R2, P2, R25, R8, RZ ;  /* 0x0000000819021210 */ /* 0x002fe20007f5e0ff */
[----:B------:R-:W-:-:S04]  /*07e0*/  @!P1 IMAD.MOV.U32 R58, RZ, RZ, RZ ;  /* 0x000000ffff3a9224 */ /* 0x000fc800078e00ff */
[----:B------:R-:W-:Y:S01]  /*07f0*/  @P1 IMAD.X R3, R4, 0x1, R7, P2 ;  /* 0x0000000104031824 */ /* 0x000fe200010e0607 */
[----:B------:R-:W-:Y:S02]  /*0800*/  @P1 IADD3 R38, P2, R32, R15, RZ ;  /* 0x0000000f20261210 */ /* 0x000fe40007f5e0ff */
[----:B------:R-:W-:Y:S02]  /*0810*/  @P1 IADD3 R24, P3, R25, R6, RZ ;  /* 0x0000000619181210 */ /* 0x000fe40007f7e0ff */
[----:B------:R0:W4:Y:S01]  /*0820*/  @P1 LDG.E R58, desc[UR8][R2.64] ;  /* 0x00000008023a1981 */ /* 0x000122000c1e1900 */
[----:B---3--:R-:W-:Y:S02]  /*0830*/  @P1 IMAD.X R21, R33, 0x1, R14, P2 ;  /* 0x0000000121151824 */ /* 0x008fe400010e060e */
[----:B------:R-:W-:Y:S01]  /*0840*/  @P1 IMAD.SHL.U32 R37, R38, 0x4, RZ ;  /* 0x0000000426251824 */ /* 0x000fe200078e00ff */
[----:B------:R-:W-:Y:S01]  /*0850*/  @!P1 CS2R R52, SRZ ;  /* 0x0000000000349805 */ /* 0x000fe2000001ff00 */
[----:B------:R-:W-:Y:S01]  /*0860*/  @P1 IMAD.X R25, R4, 0x1, R5, P3 ;  /* 0x0000000104191824 */ /* 0x000fe200018e0605 */
[----:B------:R-:W-:Y:S01]  /*0870*/  @P1 SHF.L.U64.HI R38, R38, 0x2, R21 ;  /* 0x0000000226261819 */ /* 0x000fe20000010215 */
[----:B------:R-:W-:Y:S01]  /*0880*/  VIADD R4, R13, 0xffffffff ;  /* 0xffffffff0d047836 */ /* 0x000fe20000000000 */
[----:B------:R-:W-:Y:S01]  /*0890*/  @P1 IADD3 R20, P2, R37, R8, RZ ;  /* 0x0000000825141210 */ /* 0x000fe20007f5e0ff */
[----:B------:R-:W-:-:S02]  /*08a0*/  VIADD R35, R11, 0x1 ;  /* 0x000000010b237836 */ /* 0x000fc40000000000 */
[----:B------:R-:W-:Y:S02]  /*08b0*/  @P1 IMAD R39, R14, 0x3, RZ ;  /* 0x000000030e271824 */ /* 0x000fe400078e02ff */
[----:B0-----:R-:W-:Y:S01]  /*08c0*/  @P1 IMAD.WIDE.U32 R2, R15, 0x3, R32 ;  /* 0x000000030f021825 */ /* 0x001fe200078e0020 */
[----:B------:R-:W-:Y:S02]  /*08d0*/  @!P1 CS2R R56, SRZ ;  /* 0x0000000000389805 */ /* 0x000fe4000001ff00 */
[----:B------:R-:W-:Y:S01]  /*08e0*/  LOP3.LUT R4, R4, 0x1f, RZ, 0xc0, !PT ;  /* 0x0000001f04047812 */ /* 0x000fe200078ec0ff */
[----:B------:R0:W3:Y:S01]  /*08f0*/  @P1 LDG.E R52, desc[UR8][R24.64] ;  /* 0x0000000818341981 */ /* 0x0000e2000c1e1900 */
[----:B------:R-:W-:Y:S01]  /*0900*/  @P1 IMAD.X R21, R38, 0x1, R7, P2 ;  /* 0x0000000126151824 */ /* 0x000fe200010e0607 */
[----:B------:R-:W-:Y:S01]  /*0910*/  ISETP.GE.U32.AND P2, PT, R35, R10, PT ;  /* 0x0000000a2300720c */ /* 0x000fe20003f46070 */
[----:B------:R-:W-:Y:S01]  /*0920*/  @P1 IMAD.IADD R3, R3, 0x1, R39 ;  /* 0x0000000103031824 */ /* 0x000fe200078e0227 */
[----:B------:R-:W-:-:S02]  /*0930*/  @P1 IADD3 R36, P3, R37, R6, RZ ;  /* 0x0000000625241210 */ /* 0x000fc40007f7e0ff */
[----:B------:R-:W-:Y:S01]  /*0940*/  ISETP.LT.U32.AND P2, PT, R4, R9, !P2 ;  /* 0x000000090400720c */ /* 0x000fe20005741070 */
[----:B------:R1:W3:Y:S01]  /*0950*/  @P1 LDG.E R56, desc[UR8][R20.64] ;  /* 0x0000000814381981 */ /* 0x0002e2000c1e1900 */
[C---:B0-----:R-:W-:Y:S01]  /*0960*/  @P1 IMAD.SHL.U32 R25, R2.reuse, 0x4, RZ ;  /* 0x0000000402191824 */ /* 0x041fe200078e00ff */
[----:B------:R-:W-:Y:S01]  /*0970*/  @P1 SHF.L.U64.HI R44, R2, 0x2, R3 ;  /* 0x00000002022c1819 */ /* 0x000fe20000010203 */
[----:B------:R-:W-:Y:S01]  /*0980*/  @P1 IMAD.X R37, R38, 0x1, R5, P3 ;  /* 0x0000000126251824 */ /* 0x000fe200018e0605 */
[----:B------:R-:W-:Y:S02]  /*0990*/  IADD3 R2, P4, R4, R22, RZ ;  /* 0x0000001604027210 */ /* 0x000fe40007f9e0ff */
[C---:B-1----:R-:W-:Y:S01]  /*09a0*/  @P1 IADD3 R20, P3, R25.reuse, R8, RZ ;  /* 0x0000000819141210 */ /* 0x042fe20007f7e0ff */
[----:B------:R-:W-:Y:S01]  /*09b0*/  @!P1 IMAD.MOV.U32 R40, RZ, RZ, RZ ;  /* 0x000000ffff289224 */ /* 0x000fe200078e00ff */
[----:B------:R0:W3:Y:S03]  /*09c0*/  @P1 LDG.E R57, desc[UR8][R36.64] ;  /* 0x0000000824391981 */ /* 0x0000e6000c1e1900 */
[----:B------:R-:W-:Y:S01]  /*09d0*/  @P1 IMAD.X R21, R44, 0x1, R7, P3 ;  /* 0x000000012c151824 */ /* 0x000fe200018e0607 */
[----:B------:R-:W-:Y:S01]  /*09e0*/  @P1 IADD3 R24, P3, R25, R6, RZ ;  /* 0x0000000619181210 */ /* 0x000fe20007f7e0ff */
[----:B------:R-:W-:Y:S01]  /*09f0*/  IMAD.X R3, RZ, RZ, R51, P4 ;  /* 0x000000ffff037224 */ /* 0x000fe200020e0633 */
[----:B------:R-:W-:-:S02]  /*0a00*/  @P2 LEA R38, P4, R15, R2, 0x2 ;  /* 0x000000020f262211 */ /* 0x000fc400078810ff */
[----:B------:R1:W3:Y:S01]  /*0a10*/  @P1 LDG.E R40, desc[UR8][R20.64] ;  /* 0x0000000814281981 */ /* 0x0002e2000c1e1900 */
[----:B------:R-:W-:Y:S01]  /*0a20*/  @P1 IMAD.X R25, R44, 0x1, R5, P3 ;  /* 0x000000012c191824 */ /* 0x000fe200018e0605 */
[----:B------:R-:W-:Y:S01]  /*0a30*/  @P2 LEA.HI.X R43, R15, R3, R14, 0x2, P4 ;  /* 0x000000030f2b2211 */ /* 0x000fe200020f140e */
[----:B------:R-:W-:-:S03]  /*0a40*/  @P2 IMAD.SHL.U32 R39, R38, 0x4, RZ ;  /* 0x0000000426272824 */ /* 0x000fc600078e00ff */
[----:B------:R1:W3:Y:S01]  /*0a50*/  @P1 LDG.E R53, desc[UR8][R24.64] ;  /* 0x0000000818351981 */ /* 0x0002e2000c1e1900 */
[----:B0-----:R-:W-:Y:S02]  /*0a60*/  @P2 SHF.L.U64.HI R36, R38, 0x2, R43 ;  /* 0x0000000226242819 */ /* 0x001fe4000001022b */
[----:B------:R-:W-:Y:S01]  /*0a70*/  @P2 IADD3 R44, P1, R39, R8, RZ ;  /* 0x00000008272c2210 */ /* 0x000fe20007f3e0ff */
[----:B------:R-:W-:Y:S02]  /*0a80*/  @!P2 IMAD.MOV.U32 R37, RZ, RZ, RZ ;  /* 0x000000ffff25a224 */ /* 0x000fe400078e00ff */
[----:B------:R-:W-:Y:S02]  /*0a90*/  @P2 IMAD R43, R14, 0x5, RZ ;  /* 0x000000050e2b2824 */ /* 0x000fe400078e02ff */
[----:B------:R-:W-:Y:S02]  /*0aa0*/  @P2 IMAD.X R45, R36, 0x1, R7, P1 ;  /* 0x00000001242d2824 */ /* 0x000fe400008e0607 */
[----:B-1----:R-:W-:Y:S01]  /*0ab0*/  @P2 IMAD.WIDE.U32 R20, R15, 0x5, R2 ;  /* 0x000000050f142825 */ /* 0x002fe200078e0002 */
[----:B------:R-:W-:-:S02]  /*0ac0*/  @P2 IADD3 R38, P1, R39, R6, RZ ;  /* 0x0000000627262210 */ /* 0x000fc40007f3e0ff */
[----:B------:R0:W3:Y:S01]  /*0ad0*/  @P2 LDG.E R37, desc[UR8][R44.64] ;  /* 0x000000082c252981 */ /* 0x0000e2000c1e1900 */
[----:B------:R-:W-:Y:S02]  /*0ae0*/  @P2 IMAD.IADD R43, R21, 0x1, R43 ;  /* 0x00000001152b2824 */ /* 0x000fe400078e022b */
[----:B------:R-:W-:Y:S02]  /*0af0*/  @P2 IMAD.SHL.U32 R21, R20, 0x4, RZ ;  /* 0x0000000414152824 */ /* 0x000fe400078e00ff */
[----:B------:R-:W-:Y:S01]  /*0b00*/  @P2 IMAD.X R39, R36, 0x1, R5, P1 ;  /* 0x0000000124272824 */ /* 0x000fe200008e0605 */
[----:B------:R-:W-:Y:S02]  /*0b10*/  @P2 SHF.L.U64.HI R20, R20, 0x2, R43 ;  /* 0x0000000214142819 */ /* 0x000fe4000001022b */
[----:B------:R-:W-:Y:S01]  /*0b20*/  @P2 IADD3 R24, P1, R21, R8, RZ ;  /* 0x0000000815182210 */ /* 0x000fe20007f3e0ff */
[----:B------:R-:W-:Y:S02]  /*0b30*/  @!P2 IMAD.MOV.U32 R50, RZ, RZ, RZ ;  /* 0x000000ffff32a224 */ /* 0x000fe400078e00ff */
[----:B------:R-:W-:-:S02]  /*0b40*/  @!P2 IMAD.MOV.U32 R46, RZ, RZ, RZ ;  /* 0x000000ffff2ea224 */ /* 0x000fc400078e00ff */
[----:B------:R-:W-:Y:S01]  /*0b50*/  @P2 IMAD.X R25, R20, 0x1, R7, P1 ;  /* 0x0000000114192824 */ /* 0x000fe200008e0607 */
[----:B0-----:R-:W-:-:S03]  /*0b60*/  @P2 IADD3 R44, P1, R21, R6, RZ ;  /* 0x00000006152c2210 */ /* 0x001fc60007f3e0ff */
[----:B------:R0:W3:Y:S04]  /*0b70*/  @P2 LDG.E R46, desc[UR8][R38.64] ;  /* 0x00000008262e2981 */ /* 0x0000e8000c1e1900 */
[----:B------:R-:W3:Y:S01]  /*0b80*/  @P2 LDG.E R50, desc[UR8][R24.64] ;  /* 0x0000000818322981 */ /* 0x000ee2000c1e1900 */
[----:B------:R-:W-:Y:S02]  /*0b90*/  @P2 IMAD.X R45, R20, 0x1, R5, P1 ;  /* 0x00000001142d2824 */ /* 0x000fe400008e0605 */
[----:B------:R-:W-:Y:S02]  /*0ba0*/  @!P2 IMAD.MOV.U32 R48, RZ, RZ, RZ ;  /* 0x000000ffff30a224 */ /* 0x000fe400078e00ff */
[----:B------:R-:W-:Y:S02]  /*0bb0*/  @P2 IMAD.MOV.U32 R20, RZ, RZ, R2 ;  /* 0x000000ffff142224 */ /* 0x000fe400078e0002 */
[----:B------:R-:W-:-:S02]  /*0bc0*/  @P2 IMAD.MOV.U32 R21, RZ, RZ, R3 ;  /* 0x000000ffff152224 */ /* 0x000fc400078e0003 */
[----:B------:R-:W-:Y:S01]  /*0bd0*/  @P2 IMAD R43, R14, 0x6, RZ ;  /* 0x000000060e2b2824 */ /* 0x000fe200078e02ff */
[----:B------:R-:W3:Y:S01]  /*0be0*/  @P2 LDG.E R48, desc[UR8][R44.64] ;  /* 0x000000082c302981 */ /* 0x000ee2000c1e1900 */
[----:B------:R-:W-:-:S04]  /*0bf0*/  @P2 IMAD.WIDE.U32 R20, R15, 0x6, R20 ;  /* 0x000000060f142825 */ /* 0x000fc800078e0014 */
[----:B------:R-:W-:Y:S02]  /*0c00*/  @P2 IMAD.IADD R21, R21, 0x1, R43 ;  /* 0x0000000115152824 */ /* 0x000fe400078e022b */
[----:B0-----:R-:W-:-:S03]  /*0c10*/  @P2 IMAD.SHL.U32 R39, R20, 0x4, RZ ;  /* 0x0000000414272824 */ /* 0x001fc600078e00ff */
[----:B------:R-:W-:Y:S02]  /*0c20*/  @P2 SHF.L.U64.HI R36, R20, 0x2, R21 ;  /* 0x0000000214242819 */ /* 0x000fe40000010215 */
[----:B------:R-:W-:Y:S02]  /*0c30*/  @P2 IADD3 R20, P1, R39, R8, RZ ;  /* 0x0000000827142210 */ /* 0x000fe40007f3e0ff */
[----:B------:R-:W-:-:S03]  /*0c40*/  @!P2 CS2R R24, SRZ ;  /* 0x000000000018a805 */ /* 0x000fc6000001ff00 */
[----:B------:R-:W-:Y:S01]  /*0c50*/  @P2 IMAD.X R21, R36, 0x1, R7, P1 ;  /* 0x0000000124152824 */ /* 0x000fe200008e0607 */
[----:B------:R-:W-:-:S04]  /*0c60*/  @P2 IADD3 R38, P1, R39, R6, RZ ;  /* 0x0000000627262210 */ /* 0x000fc80007f3e0ff */
[----:B------:R0:W3:Y:S01]  /*0c70*/  @P2 LDG.E R24, desc[UR8][R20.64] ;  /* 0x0000000814182981 */ /* 0x0000e2000c1e1900 */
[----:B------:R-:W-:-:S05]  /*0c80*/  @P2 IMAD.X R39, R36, 0x1, R5, P1 ;  /* 0x0000000124272824 */ /* 0x000fca00008e0605 */
[----:B------:R1:W3:Y:S01]  /*0c90*/  @P2 LDG.E R25, desc[UR8][R38.64] ;  /* 0x0000000826192981 */ /* 0x0002e2000c1e1900 */
[----:B------:R-:W-:Y:S02]  /*0ca0*/  @P2 IMAD R43, R14, 0x7, RZ ;  /* 0x000000070e2b2824 */ /* 0x000fe400078e02ff */
[----:B------:R-:W-:-:S04]  /*0cb0*/  @P2 IMAD.WIDE.U32 R2, R15, 0x7, R2 ;  /* 0x000000070f022825 */ /* 0x000fc800078e0002 */
[----:B------:R-:W-:Y:S02]  /*0cc0*/  @P2 IMAD.IADD R43, R3, 0x1, R43 ;  /* 0x00000001032b2824 */ /* 0x000fe400078e022b */
[----:B------:R-:W-:-:S03]  /*0cd0*/  @P2 IMAD.SHL.U32 R3, R2, 0x4, RZ ;  /* 0x0000000402032824 */ /* 0x000fc600078e00ff */
[----:B------:R-:W-:Y:S02]  /*0ce0*/  @P2 SHF.L.U64.HI R36, R2, 0x2, R43 ;  /* 0x0000000202242819 */ /* 0x000fe4000001022b */
[C---:B------:R-:W-:Y:S01]  /*0cf0*/  @P2 IADD3 R2, P3, R3.reuse, R8, RZ ;  /* 0x0000000803022210 */ /* 0x040fe20007f7e0ff */
[----:B------:R-:W-:Y:S01]  /*0d00*/  @!P2 IMAD.MOV.U32 R45, RZ, RZ, RZ ;  /* 0x000000ffff2da224 */ /* 0x000fe200078e00ff */
[----:B0-----:R-:W-:-:S03]  /*0d10*/  @P2 IADD3 R20, P1, R3, R6, RZ ;  /* 0x0000000603142210 */ /* 0x001fc60007f3e0ff */
[C---:B------:R-:W-:Y:S02]  /*0d20*/  @P2 IMAD.X R3, R36.reuse, 0x1, R7, P3 ;  /* 0x0000000124032824 */ /* 0x040fe400018e0607 */
[----:B------:R-:W-:Y:S02]  /*0d30*/  @P2 IMAD.X R21, R36, 0x1, R5, P1 ;  /* 0x0000000124152824 */ /* 0x000fe400008e0605 */
[----:B------:R-:W-:Y:S01]  /*0d40*/  @!P2 IMAD.MOV.U32 R36, RZ, RZ, RZ ;  /* 0x000000ffff24a224 */ /* 0x000fe200078e00ff */
[----:B------:R0:W5:Y:S01]  /*0d50*/  @P2 LDG.E R45, desc[UR8][R2.64] ;  /* 0x00000008022d2981 */ /* 0x000162000c1e1900 */
[----:B------:R-:W-:Y:S01]  /*0d60*/  UMOV UR6, 0x3f800000 ;  /* 0x3f80000000067882 */ /* 0x000fe20000000000 */
[----:B-1----:R-:W-:-:S03]  /*0d70*/  VIADD R39, R11, 0x2 ;  /* 0x000000020b277836 */ /* 0x002fc60000000000 */
[----:B------:R1:W5:Y:S01]  /*0d80*/  @P2 LDG.E R36, desc[UR8][R20.64] ;  /* 0x0000000814242981 */ /* 0x000362000c1e1900 */
[----:B0-----:R-:W-:Y:S01]  /*0d90*/  IADD3 R3, P2, R41, UR14, RZ ;  /* 0x0000000e29037c10 */ /* 0x001fe2000ff5e0ff */
[----:B-1----:R-:W-:Y:S01]  /*0da0*/  VIADD R20, R13, 0x1e ;  /* 0x0000001e0d147836 */ /* 0x002fe20000000000 */
[----:B------:R-:W-:Y:S01]  /*0db0*/  ISETP.GE.U32.AND P1, PT, R39, R10, PT ;  /* 0x0000000a2700720c */ /* 0x000fe20003f26070 */
[C---:B------:R-:W-:Y:S01]  /*0dc0*/  IMAD.SHL.U32 R47, R15.reuse, 0x4, RZ ;  /* 0x000000040f2f7824 */ /* 0x040fe200078e00ff */
[----:B------:R-:W-:-:S04]  /*0dd0*/  SHF.L.U64.HI R39, R15, 0x2, R14 ;  /* 0x000000020f277819 */ /* 0x000fc8000001020e */
[----:B------:R-:W-:-:S05]  /*0de0*/  IADD3 R55, P3, R47, R22, RZ ;  /* 0x000000162f377210 */ /* 0x000fca0007f7e0ff */
[----:B------:R-:W-:Y:S01]  /*0df0*/  IMAD.X R51, R39, 0x1, R51, P3 ;  /* 0x0000000127337824 */ /* 0x000fe200018e0633 */
[----:B--2---:R-:W-:-:S05]  /*0e00*/  PRMT R38, R34, 0x7632, R38 ;  /* 0x0000763222267816 */ /* 0x004fca0000000026 */
[----:B------:R-:W-:Y:S02]  /*0e10*/  IMAD.U32 R38, R38, 0x10000, RZ ;  /* 0x0001000026267824 */ /* 0x000fe400078e00ff */
[----:B------:R-:W-:Y:S01]  /*0e20*/  IMAD.U32 R34, R34, 0x10000, RZ ;  /* 0x0001000022227824 */ /* 0x000fe200078e00ff */
[C---:B----4-:R-:W-:Y:S01]  /*0e30*/  PRMT R2, R23.reuse, 0x7632, R2 ;  /* 0x0000763217027816 */ /* 0x050fe20000000002 */
[----:B------:R-:W-:Y:S01]  /*0e40*/  FADD R38, R38, R38 ;  /* 0x0000002626267221 */ /* 0x000fe20000000000 */
[----:B------:R-:W-:Y:S02]  /*0e50*/  IMAD.U32 R54, R23, 0x10000, RZ ;  /* 0x0001000017367824 */ /* 0x000fe400078e00ff */
[----:B------:R-:W-:Y:S01]  /*0e60*/  FADD R34, R34, R34 ;  /* 0x0000002222227221 */ /* 0x000fe20000000000 */
[----:B------:R-:W-:Y:S01]  /*0e70*/  @P0 R2UR UR6, R42 ;  /* 0x000000002a0602ca */ /* 0x000fe200000e0000 */
[----:B------:R-:W-:Y:S01]  /*0e80*/  IMAD.U32 R2, R2, 0x10000, RZ ;  /* 0x0001000002027824 */ /* 0x000fe200078e00ff */
[----:B------:R-:W-:-:S02]  /*0e90*/  FMNMX R23, RZ, R38, !PT ;  /* 0x00000026ff177209 */ /* 0x000fc40007800000 */
[----:B------:R-:W-:Y:S02]  /*0ea0*/  ISETP.GE.U32.AND P0, PT, R11, R10, PT ;  /* 0x0000000a0b00720c */ /* 0x000fe40003f06070 */
[----:B------:R-:W-:Y:S01]  /*0eb0*/  FMNMX R21, RZ, R34, !PT ;  /* 0x00000022ff157209 */ /* 0x000fe20007800000 */
[----:B------:R-:W-:Y:S01]  /*0ec0*/  FMUL R41, R2, R23 ;  /* 0x0000001702297220 */ /* 0x000fe20000400000 */
[----:B------:R-:W-:Y:S02]  /*0ed0*/  ISETP.GE.U32.OR P0, PT, R12, R9, P0 ;  /* 0x000000090c00720c */ /* 0x000fe40000706470 */
[----:B------:R-:W-:Y:S02]  /*0ee0*/  IADD3.X R2, R0, UR15, RZ, P2, !PT ;  /* 0x0000000f00027c10 */ /* 0x000fe400097fe4ff */
[----:B------:R-:W-:Y:S01]  /*0ef0*/  LOP3.LUT R0, R20, 0x1f, RZ, 0xc0, !PT ;  /* 0x0000001f14007812 */ /* 0x000fe200078ec0ff */
[----:B------:R-:W-:-:S03]  /*0f00*/  FMUL R54, R54, R21 ;  /* 0x0000001536367220 */ /* 0x000fc60000400000 */
[----:B------:R-:W-:Y:S01]  /*0f10*/  ISETP.LT.U32.AND P1, PT, R0, R9, !P1 ;  /* 0x000000090000720c */ /* 0x000fe20004f21070 */
[----:B------:R-:W-:Y:S01]  /*0f20*/  FMUL R60, R54, UR6 ;  /* 0x00000006363c7c20 */ /* 0x000fe20008400000 */
[----:B------:R-:W-:Y:S01]  /*0f30*/  FMUL R49, R41, UR6 ;  /* 0x0000000629317c20 */ /* 0x000fe20008400000 */
[----:B------:R-:W-:Y:S02]  /*0f40*/  IADD3 R20, P3, R0, R55, RZ ;  /* 0x0000003700147210 */ /* 0x000fe40007f7e0ff */
[C---:B------:R-:W-:Y:S02]  /*0f50*/  @!P0 LEA R22, P2, R32.reuse, R3, 0x1 ;  /* 0x0000000320168211 */ /* 0x040fe400078408ff */
[----:B------:R-:W-:Y:S02]  /*0f60*/  F2FP.SATFINITE.E4M3.F32.PACK_AB_MERGE_C R60, RZ, R60, RZ ;  /* 0x0000003cff3c723e */ /* 0x000fe400048070ff */
[----:B------:R-:W-:Y:S01]  /*0f70*/  F2FP.SATFINITE.E4M3.F32.PACK_AB_MERGE_C R49, RZ, R49, RZ ;  /* 0x00000031ff31723e */ /* 0x000fe200048070ff */
[----:B------:R-:W-:Y:S01]  /*0f80*/  IMAD.X R21, RZ, RZ, R51, P3 ;  /* 0x000000ffff157224 */ /* 0x000fe200018e0633 */
[----:B------:R-:W-:-:S02]  /*0f90*/  @!P0 LEA.HI.X R23, R32, R2, R33, 0x1, P2 ;  /* 0x0000000220178211 */ /* 0x000fc400010f0c21 */
[----:B------:R-:W-:Y:S02]  /*0fa0*/  @!P0 PRMT R59, R49, 0x7604, R60 ;  /* 0x00007604313b8816 */ /* 0x000fe4000000003c */
[----:B------:R-:W-:Y:S01]  /*0fb0*/  @P1 IADD3 R38, P3, R20, R47, RZ ;  /* 0x0000002f14261210 */ /* 0x000fe20007f7e0ff */
[----:B------:R-:W-:Y:S02]  /*0fc0*/  @P1 IMAD.WIDE.U32 R42, R15, 0x5, R20 ;  /* 0x000000050f2a1825 */ /* 0x000fe400078e0014 */
[----:B------:R0:W-:Y:S02]  /*0fd0*/  @!P0 STG.E.U16 desc[UR8][R22.64], R59 ;  /* 0x0000003b16008986 */ /* 0x0001e4000c101508 */
[----:B------:R-:W-:Y:S02]  /*0fe0*/  @P1 IMAD.X R39, R21, 0x1, R39, P3 ;  /* 0x0000000115271824 */ /* 0x000fe400018e0627 */
[----:B------:R-:W-:Y:S02]  /*0ff0*/  @P1 IMAD R47, R14, 0x7, RZ ;  /* 0x000000070e2f1824 */ /* 0x000fe400078e02ff */
[----:B0-----:R-:W-:-:S02]  /*1000*/  @P1 IMAD.MOV.U32 R22, RZ, RZ, R20 ;  /* 0x000000ffff161224 */ /* 0x001fc400078e0014 */
[--C-:B------:R-:W-:Y:S02]  /*1010*/  @P1 IMAD.MOV.U32 R23, RZ, RZ, R21.reuse ;  /* 0x000000ffff171224 */ /* 0x100fe400078e0015 */
[----:B------:R-:W-:-:S04]  /*1020*/  @P1 IMAD.WIDE.U32 R20, R15, 0x7, R20 ;  /* 0x000000070f141825 */ /* 0x000fc800078e0014 */
[----:B------:R-:W-:Y:S02]  /*1030*/  @P1 IMAD.IADD R21, R47, 0x1, R21 ;  /* 0x000000012f151824 */ /* 0x000fe400078e0215 */
[----:B------:R-:W-:-:S03]  /*1040*/  @P1 IMAD.SHL.U32 R47, R20, 0x4, RZ ;  /* 0x00000004142f1824 */ /* 0x000fc600078e00ff */
[----:B------:R-:W-:Y:S01]  /*1050*/  @P1 SHF.L.U64.HI R44, R20, 0x2, R21 ;  /* 0x00000002142c1819 */ /* 0x000fe20000010215 */
[----:B------:R-:W-:Y:S02]  /*1060*/  IMAD.U32 R20, R58, 0x10000, RZ ;  /* 0x000100003a147824 */ /* 0x000fe400078e00ff */
[----:B------:R-:W-:Y:S02]  /*1070*/  @P1 IMAD R61, R14, 0x5, RZ ;  /* 0x000000050e3d1824 */ /* 0x000fe400078e02ff */
[----:B------:R-:W-:Y:S02]  /*1080*/  FADD R20, R20, R20 ;  /* 0x0000001414147221 */ /* 0x000fe40000000000 */
[----:B------:R-:W-:-:S03]  /*1090*/  @P1 IMAD.IADD R43, R61, 0x1, R43 ;  /* 0x000000013d2b1824 */ /* 0x000fc600078e022b */
[----:B------:R-:W-:Y:S01]  /*10a0*/  FMNMX R21, RZ, R20, !PT ;  /* 0x00000014ff157209 */ /* 0x000fe20007800000 */
[----:B---3--:R-:W-:Y:S01]  /*10b0*/  IMAD.U32 R20, R52, 0x10000, RZ ;  /* 0x0001000034147824 */ /* 0x008fe200078e00ff */
[----:B------:R-:W-:Y:S01]  /*10c0*/  ISETP.GE.U32.AND P2, PT, R35, R10, PT ;  /* 0x0000000a2300720c */ /* 0x000fe20003f46070 */
[C---:B------:R-:W-:Y:S01]  /*10d0*/  @P1 IMAD.SHL.U32 R35, R42.reuse, 0x4, RZ ;  /* 0x000000042a231824 */ /* 0x040fe200078e00ff */
[----:B------:R-:W-:Y:S01]  /*10e0*/  @P1 SHF.L.U64.HI R42, R42, 0x2, R43 ;  /* 0x000000022a2a1819 */ /* 0x000fe2000001022b */
[----:B------:R-:W-:Y:S01]  /*10f0*/  FMUL R20, R20, R21 ;  /* 0x0000001514147220 */ /* 0x000fe20000400000 */
[----:B------:R-:W-:-:S04]  /*1100*/  @P1 IMAD.WIDE.U32 R22, R15, 0x6, R22 ;  /* 0x000000060f161825 */ /* 0x000fc800078e0016 */
[----:B------:R-:W-:Y:S02]  /*1110*/  @P1 IMAD R43, R14, 0x6, RZ ;  /* 0x000000060e2b1824 */ /* 0x000fe400078e02ff */
[C---:B------:R-:W-:Y:S01]  /*1120*/  IMAD.U32 R21, R56.reuse, 0x10000, RZ ;  /* 0x0001000038157824 */ /* 0x040fe200078e00ff */
[----:B------:R-:W-:Y:S01]  /*1130*/  PRMT R56, R56, 0x7632, R56 ;  /* 0x0000763238387816 */ /* 0x000fe20000000038 */
[----:B------:R-:W-:Y:S02]  /*1140*/  @P1 IMAD.IADD R23, R43, 0x1, R23 ;  /* 0x000000012b171824 */ /* 0x000fe400078e0217 */
[----:B------:R-:W-:Y:S01]  /*1150*/  FADD R21, R21, R21 ;  /* 0x0000001515157221 */ /* 0x000fe20000000000 */
[----:B------:R-:W-:Y:S01]  /*1160*/  FMNMX R54, RZ, |R54|, !PT ;  /* 0x40000036ff367209 */ /* 0x000fe20007800000 */
[----:B------:R-:W-:Y:S01]  /*1170*/  IMAD.U32 R56, R56, 0x10000, RZ ;  /* 0x0001000038387824 */ /* 0x000fe200078e00ff */
[C---:B------:R-:W-:Y:S01]  /*1180*/  @P1 SHF.L.U64.HI R34, R22.reuse, 0x2, R23 ;  /* 0x0000000216221819 */ /* 0x040fe20000010217 */
[----:B------:R-:W-:Y:S01]  /*1190*/  @P1 IMAD.SHL.U32 R43, R22, 0x4, RZ ;  /* 0x00000004162b1824 */ /* 0x000fe200078e00ff */
[----:B------:R-:W-:Y:S01]  /*11a0*/  FMNMX R21, RZ, R21, !PT ;  /* 0x00000015ff157209 */ /* 0x000fe20007800000 */
[----:B------:R-:W-:Y:S01]  /*11b0*/  IMAD.U32 R22, R57, 0x10000, RZ ;  /* 0x0001000039167824 */ /* 0x000fe200078e00ff */
[----:B------:R-:W-:Y:S01]  /*11c0*/  FMNMX R41, |R41|, R54, !PT ;  /* 0x0000003629297209 */ /* 0x000fe20007800200 */
[----:B------:R-:W-:Y:S01]  /*11d0*/  FADD R56, R56, R56 ;  /* 0x0000003838387221 */ /* 0x000fe20000000000 */
[----:B------:R-:W-:-:S02]  /*11e0*/  PRMT R52, R52, 0x7632, R52 ;  /* 0x0000763234347816 */ /* 0x000fc40000000034 */
[----:B------:R-:W-:Y:S02]  /*11f0*/  PRMT R57, R57, 0x7632, R57 ;  /* 0x0000763239397816 */ /* 0x000fe40000000039 */
[----:B------:R-:W-:Y:S01]  /*1200*/  PRMT R54, R40, 0x7632, R54 ;  /* 0x0000763228367816 */ /* 0x000fe20000000036 */
[----:B------:R-:W-:Y:S01]  /*1210*/  FMUL R22, R22, R21 ;  /* 0x0000001516167220 */ /* 0x000fe20000400000 */
[----:B------:R-:W-:Y:S01]  /*1220*/  IMAD.U32 R23, R52, 0x10000, RZ ;  /* 0x0001000034177824 */ /* 0x000fe200078e00ff */
[----:B------:R-:W-:Y:S01]  /*1230*/  FMNMX R21, RZ, R56, !PT ;  /* 0x00000038ff157209 */ /* 0x000fe20007800000 */
[----:B------:R-:W-:Y:S01]  /*1240*/  IMAD.U32 R40, R40, 0x10000, RZ ;  /* 0x0001000028287824 */ /* 0x000fe200078e00ff */
[----:B------:R-:W-:Y:S01]  /*1250*/  PRMT R58, R58, 0x7632, R58 ;  /* 0x000076323a3a7816 */ /* 0x000fe2000000003a */
[----:B------:R-:W-:Y:S02]  /*1260*/  IMAD.U32 R52, R57, 0x10000, RZ ;  /* 0x0001000039347824 */ /* 0x000fe400078e00ff */
[----:B------:R-:W-:-:S02]  /*1270*/  IMAD.U32 R54, R54, 0x10000, RZ ;  /* 0x0001000036367824 */ /* 0x000fc400078e00ff */
[----:B------:R-:W-:Y:S01]  /*1280*/  FADD R40, R40, R40 ;  /* 0x0000002828287221 */ /* 0x000fe20000000000 */
[----:B------:R-:W-:Y:S01]  /*1290*/  FMUL R52, R52, R21 ;  /* 0x0000001534347220 */ /* 0x000fe20000400000 */
[C---:B------:R-:W-:Y:S01]  /*12a0*/  PRMT R21, R53.reuse, 0x7632, R21 ;  /* 0x0000763235157816 */ /* 0x040fe20000000015 */
[----:B------:R-:W-:Y:S01]  /*12b0*/  FADD R56, R54, R54 ;  /* 0x0000003636387221 */ /* 0x000fe20000000000 */
[----:B------:R-:W-:Y:S01]  /*12c0*/  IMAD.U32 R58, R58, 0x10000, RZ ;  /* 0x000100003a3a7824 */ /* 0x000fe200078e00ff */
[----:B------:R-:W-:Y:S01]  /*12d0*/  FMNMX R40, RZ, R40, !PT ;  /* 0x00000028ff287209 */ /* 0x000fe20007800000 */
[----:B------:R-:W-:Y:S01]  /*12e0*/  IMAD.U32 R53, R53, 0x10000, RZ ;  /* 0x0001000035357824 */ /* 0x000fe200078e00ff */
[----:B------:R-:W-:Y:S01]  /*12f0*/  FMNMX R41, |R22|, R41, !PT ;  /* 0x0000002916297209 */ /* 0x000fe20007800200 */
[----:B------:R-:W-:Y:S01]  /*1300*/  FADD R58, R58, R58 ;  /* 0x0000003a3a3a7221 */ /* 0x000fe20000000000 */
[----:B------:R-:W-:Y:S01]  /*1310*/  FMNMX R57, RZ, R56, !PT ;  /* 0x00000038ff397209 */ /* 0x000fe20007800000 */
[----:B------:R-:W-:-:S02]  /*1320*/  IMAD.U32 R54, R21, 0x10000, RZ ;  /* 0x0001000015367824 */ /* 0x000fc400078e00ff */
[----:B------:R-:W-:Y:S01]  /*1330*/  FMUL R22, R22, UR6 ;  /* 0x0000000616167c20 */ /* 0x000fe20008400000 */
[----:B------:R-:W-:Y:S01]  /*1340*/  FMUL R21, R53, R40 ;  /* 0x0000002835157220 */ /* 0x000fe20000400000 */
[----:B------:R-:W-:Y:S01]  /*1350*/  FMNMX R58, RZ, R58, !PT ;  /* 0x0000003aff3a7209 */ /* 0x000fe20007800000 */
[----:B------:R-:W-:Y:S01]  /*1360*/  FMUL R40, R54, R57 ;  /* 0x0000003936287220 */ /* 0x000fe20000400000 */
[----:B------:R-:W-:Y:S01]  /*1370*/  IMAD.U32 R54, R37, 0x10000, RZ ;  /* 0x0001000025367824 */ /* 0x000fe200078e00ff */
[----:B------:R-:W-:Y:S01]  /*1380*/  F2FP.SATFINITE.E4M3.F32.PACK_AB_MERGE_C R53, RZ, R22, RZ ;  /* 0x00000016ff35723e */ /* 0x000fe200048070ff */
[----:B------:R-:W-:Y:S01]  /*1390*/  FMUL R22, R52, UR6 ;  /* 0x0000000634167c20 */ /* 0x000fe20008400000 */
[----:B------:R-:W-:Y:S01]  /*13a0*/  FMUL R23, R23, R58 ;  /* 0x0000003a17177220 */ /* 0x000fe20000400000 */
[----:B------:R-:W-:-:S03]  /*13b0*/  FADD R54, R54, R54 ;  /* 0x0000003636367221 */ /* 0x000fc60000000000 */
[----:B------:R-:W-:Y:S02]  /*13c0*/  F2FP.SATFINITE.E4M3.F32.PACK_AB_MERGE_C R58, RZ, R22, RZ ;  /* 0x00000016ff3a723e */ /* 0x000fe400048070ff */
[----:B------:R-:W-:Y:S02]  /*13d0*/  PRMT R22, R37, 0x7632, R22 ;  /* 0x0000763225167816 */ /* 0x000fe40000000016 */
[----:B------:R-:W-:Y:S02]  /*13e0*/  FMNMX R56, RZ, R54, !PT ;  /* 0x00000036ff387209 */ /* 0x000fe40007800000 */
[----:B------:R-:W-:Y:S02]  /*13f0*/  LOP3.LUT R54, R49, 0xff, RZ, 0xc0, !PT ;  /* 0x000000ff31367812 */ /* 0x000fe400078ec0ff */
[----:B------:R-:W-:Y:S01]  /*1400*/  LOP3.LUT R37, R58, 0xffff, RZ, 0xc0, !PT ;  /* 0x0000ffff3a257812 */ /* 0x000fe200078ec0ff */
[----:B------:R-:W-:-:S03]  /*1410*/  IMAD.U32 R22, R22, 0x10000, RZ ;  /* 0x0001000016167824 */ /* 0x000fc600078e00ff */
[----:B------:R-:W-:Y:S01]  /*1420*/  PRMT R54, R37, 0x7604, R54 ;  /* 0x0000760425367816 */ /* 0x000fe20000000036 */
[----:B------:R-:W-:Y:S01]  /*1430*/  IMAD.U32 R49, R46, 0x10000, RZ ;  /* 0x000100002e317824 */ /* 0x000fe200078e00ff */
[C---:B------:R-:W-:Y:S01]  /*1440*/  PRMT R37, R50.reuse, 0x7632, R37 ;  /* 0x0000763232257816 */ /* 0x040fe20000000025 */
[----:B------:R-:W-:Y:S02]  /*1450*/  IMAD.U32 R50, R50, 0x10000, RZ ;  /* 0x0001000032327824 */ /* 0x000fe400078e00ff */
[----:B------:R-:W-:Y:S01]  /*1460*/  FADD R22, R22, R22 ;  /* 0x0000001616167221 */ /* 0x000fe20000000000 */
[----:B------:R-:W-:Y:S01]  /*1470*/  LOP3.LUT R60, R60, 0xff, RZ, 0xc0, !PT ;  /* 0x000000ff3c3c7812 */ /* 0x000fe200078ec0ff */
[----:B------:R-:W-:Y:S01]  /*1480*/  FMUL R49, R49, R56 ;  /* 0x0000003831317220 */ /* 0x000fe20000400000 */
[----:B------:R-:W-:Y:S01]  /*1490*/  LOP3.LUT R57, R53, 0xffff, RZ, 0xc0, !PT ;  /* 0x0000ffff35397812 */ /* 0x000fe200078ec0ff */
[----:B------:R-:W-:Y:S01]  /*14a0*/  FADD R50, R50, R50 ;  /* 0x0000003232327221 */ /* 0x000fe20000000000 */
[----:B------:R-:W-:Y:S01]  /*14b0*/  PRMT R46, R46, 0x7632, R46 ;  /* 0x000076322e2e7816 */ /* 0x000fe2000000002e */
[----:B------:R-:W-:Y:S01]  /*14c0*/  IMAD.U32 R56, R37, 0x10000, RZ ;  /* 0x0001000025387824 */ /* 0x000fe200078e00ff */
[----:B------:R-:W-:-:S02]  /*14d0*/  FMNMX R41, |R52|, R41, !PT ;  /* 0x0000002934297209 */ /* 0x000fc40007800200 */
[----:B------:R-:W-:Y:S01]  /*14e0*/  PRMT R52, R57, 0x7604, R60 ;  /* 0x0000760439347816 */ /* 0x000fe2000000003c */
[----:B------:R-:W-:Y:S01]  /*14f0*/  IMAD.U32 R46, R46, 0x10000, RZ ;  /* 0x000100002e2e7824 */ /* 0x000fe200078e00ff */
[----:B------:R-:W-:Y:S01]  /*1500*/  FMNMX R37, RZ, R22, !PT ;  /* 0x00000016ff257209 */ /* 0x000fe20007800000 */
[----:B------:R-:W-:Y:S01]  /*1510*/  FADD R56, R56, R56 ;  /* 0x0000003838387221 */ /* 0x000fe20000000000 */
[C---:B------:R-:W-:Y:S01]  /*1520*/  PRMT R22, R48.reuse, 0x7632, R22 ;  /* 0x0000763230167816 */ /* 0x040fe20000000016 */
[----:B------:R-:W-:Y:S01]  /*1530*/  IMAD.U32 R48, R48, 0x10000, RZ ;  /* 0x0001000030307824 */ /* 0x000fe200078e00ff */
[----:B------:R-:W-:Y:S01]  /*1540*/  FMNMX R57, RZ, R50, !PT ;  /* 0x00000032ff397209 */ /* 0x000fe20007800000 */
[----:B------:R-:W-:Y:S01]  /*1550*/  FMUL R46, R46, R37 ;  /* 0x000000252e2e7220 */ /* 0x000fe20000400000 */
[----:B------:R-:W-:Y:S01]  /*1560*/  FMNMX R59, RZ, R56, !PT ;  /* 0x00000038ff3b7209 */ /* 0x000fe20007800000 */
[----:B------:R-:W-:Y:S02]  /*1570*/  IMAD.U32 R22, R22, 0x10000, RZ ;  /* 0x0001000016167824 */ /* 0x000fe400078e00ff */
[----:B------:R-:W-:Y:S01]  /*1580*/  FMUL R37, R48, R57 ;  /* 0x0000003930257220 */ /* 0x000fe20000400000 */
[----:B------:R-:W-:Y:S01]  /*1590*/  @!P0 IADD3 R48, P3, R32, R15, RZ ;  /* 0x0000000f20308210 */ /* 0x000fe20007f7e0ff */
[----:B------:R-:W-:Y:S01]  /*15a0*/  FMUL R57, R22, R59 ;  /* 0x0000003b16397220 */ /* 0x000fe20000400000 */
[----:B------:R-:W-:-:S02]  /*15b0*/  @!P0 PRMT R53, R58, 0x7604, R53 ;  /* 0x000076043a358816 */ /* 0x000fc40000000035 */
[----:B------:R-:W-:Y:S01]  /*15c0*/  FMNMX R58, |R20|, R41, !PT ;  /* 0x00000029143a7209 */ /* 0x000fe20007800200 */
[----:B------:R-:W-:Y:S01]  /*15d0*/  @!P0 IMAD.X R59, R33, 0x1, R14, P3 ;  /* 0x00000001213b8824 */ /* 0x000fe200018e060e */
[----:B------:R-:W-:Y:S01]  /*15e0*/  @!P0 LEA R22, P3, R48, R3, 0x1 ;  /* 0x0000000330168211 */ /* 0x000fe200078608ff */
[----:B------:R-:W-:Y:S01]  /*15f0*/  FMUL R56, R20, UR6 ;  /* 0x0000000614387c20 */ /* 0x000fe20008400000 */
[C---:B------:R-:W-:Y:S01]  /*1600*/  FMNMX R58, |R23|.reuse, R58, !PT ;  /* 0x0000003a173a7209 */ /* 0x040fe20007800200 */
[----:B------:R-:W-:Y:S01]  /*1610*/  FMUL R41, R23, UR6 ;  /* 0x0000000617297c20 */ /* 0x000fe20008400000 */
[----:B------:R-:W-:Y:S02]  /*1620*/  @!P0 LEA.HI.X R23, R48, R2, R59, 0x1, P3 ;  /* 0x0000000230178211 */ /* 0x000fe400018f0c3b */
[----:B------:R-:W-:Y:S02]  /*1630*/  LOP3.LUT R59, R52, 0xffff, RZ, 0xc0, !PT ;  /* 0x0000ffff343b7812 */ /* 0x000fe400078ec0ff */
[----:B------:R-:W-:-:S02]  /*1640*/  PRMT R52, R24, 0x7632, R52 ;  /* 0x0000763218347816 */ /* 0x000fc40000000034 */
[----:B------:R-:W-:Y:S02]  /*1650*/  F2FP.SATFINITE.E4M3.F32.PACK_AB_MERGE_C R56, RZ, R56, RZ ;  /* 0x00000038ff38723e */ /* 0x000fe400048070ff */
[----:B------:R-:W-:Y:S01]  /*1660*/  LOP3.LUT R61, R54, 0xffff, RZ, 0xc0, !PT ;  /* 0x0000ffff363d7812 */ /* 0x000fe200078ec0ff */
[C---:B------:R-:W-:Y:S01]  /*1670*/  FMUL R54, R21.reuse, UR6 ;  /* 0x0000000615367c20 */ /* 0x040fe20008400000 */
[----:B------:R-:W-:Y:S01]  /*1680*/  F2FP.SATFINITE.E4M3.F32.PACK_AB_MERGE_C R41, RZ, R41, RZ ;  /* 0x00000029ff29723e */ /* 0x000fe200048070ff */
[----:B------:R-:W-:Y:S01]  /*1690*/  IMAD.U32 R24, R24, 0x10000, RZ ;  /* 0x0001000018187824 */ /* 0x000fe200078e00ff */
[----:B------:R-:W-:Y:S01]  /*16a0*/  @P1 SHF.L.U64.HI R50, R38, 0x2, R39 ;  /* 0x0000000226321819 */ /* 0x000fe20000010227 */
[----:B------:R-:W-:Y:S01]  /*16b0*/  IMAD.U32 R52, R52, 0x10000, RZ ;  /* 0x0001000034347824 */ /* 0x000fe200078e00ff */
[----:B------:R-:W-:Y:S01]  /*16c0*/  FMNMX R39, |R21|, R58, !PT ;  /* 0x0000003a15277209 */ /* 0x000fe20007800200 */
[----:B------:R-:W-:Y:S01]  /*16d0*/  IMAD.U32 R48, R56, 0x10000, RZ ;  /* 0x0001000038307824 */ /* 0x000fe200078e00ff */
[----:B------:R-:W-:Y:S01]  /*16e0*/  PRMT R21, R25, 0x7632, R21 ;  /* 0x0000763219157816 */ /* 0x000fe20000000015 */
[----:B------:R-:W-:-:S02]  /*16f0*/  IMAD.U32 R20, R41, 0x10000, RZ ;  /* 0x0001000029147824 */ /* 0x000fc400078e00ff */
[----:B------:R-:W-:Y:S01]  /*1700*/  FADD R24, R24, R24 ;  /* 0x0000001818187221 */ /* 0x000fe20000000000 */
[----:B------:R-:W-:Y:S01]  /*1710*/  F2FP.SATFINITE.E4M3.F32.PACK_AB_MERGE_C R54, RZ, R54, RZ ;  /* 0x00000036ff36723e */ /* 0x000fe200048070ff */
[----:B------:R-:W-:Y:S01]  /*1720*/  FADD R52, R52, R52 ;  /* 0x0000003434347221 */ /* 0x000fe20000000000 */
[----:B------:R0:W-:Y:S01]  /*1730*/  @!P0 STG.E.U16 desc[UR8][R22.64], R53 ;  /* 0x0000003516008986 */ /* 0x0001e2000c101508 */
[----:B------:R-:W-:Y:S02]  /*1740*/  LOP3.LUT R48, R59, 0xff0000, R48, 0xf8, !PT ;  /* 0x00ff00003b307812 */ /* 0x000fe400078ef830 */
[----:B------:R-:W-:Y:S01]  /*1750*/  LOP3.LUT R20, R61, 0xff0000, R20, 0xf8, !PT ;  /* 0x00ff00003d147812 */ /* 0x000fe200078ef814 */
[----:B------:R-:W-:Y:S01]  /*1760*/  @P1 IMAD.SHL.U32 R61, R38, 0x4, RZ ;  /* 0x00000004263d1824 */ /* 0x000fe200078e00ff */
[----:B------:R-:W-:Y:S01]  /*1770*/  BSSY B0, `(.L_x_29930) ;  /* 0x0000016000007945 */ /* 0x000fe20003800000 */
[----:B0-----:R-:W-:Y:S01]  /*1780*/  IMAD.U32 R23, R21, 0x10000, RZ ;  /* 0x0001000015177824 */ /* 0x001fe200078e00ff */
[----:B------:R-:W-:Y:S01]  /*1790*/  LOP3.LUT R21, R54, 0xffff, RZ, 0xc0, !PT ;  /* 0x0000ffff36157812 */ /* 0x000fe200078ec0ff */
[----:B------:R-:W-:Y:S01]  /*17a0*/  IMAD.U32 R22, R25, 0x10000, RZ ;  /* 0x0001000019167824 */ /* 0x000fe200078e00ff */
[----:B------:R-:W-:-:S02]  /*17b0*/  FMNMX R25, RZ, R24, !PT ;  /* 0x00000018ff197209 */ /* 0x000fc40007800000 */
[----:B------:R-:W-:Y:S01]  /*17c0*/  FMNMX R24, RZ, R52, !PT ;  /* 0x00000034ff187209 */ /* 0x000fe20007800000 */
[----:B------:R-:W-:Y:S01]  /*17d0*/  IMAD R21, R21, 0x1000000, R48 ;  /* 0x0100000015157824 */ /* 0x000fe200078e0230 */
[----:B------:R-:W-:Y:S01]  /*17e0*/  FMNMX R48, |R40|, R39, !PT ;  /* 0x0000002728307209 */ /* 0x000fe20007800200 */
[----:B------:R-:W-:Y:S01]  /*17f0*/  FMUL R22, R22, R25 ;  /* 0x0000001916167220 */ /* 0x000fe20000400000 */
[----:B------:R-:W-:Y:S01]  /*1800*/  @P1 IADD3 R52, P5, R61, R6, RZ ;  /* 0x000000063d341210 */ /* 0x000fe20007fbe0ff */
[----:B------:R-:W-:Y:S01]  /*1810*/  FMUL R23, R23, R24 ;  /* 0x0000001817177220 */ /* 0x000fe20000400000 */
[----:B------:R-:W-:Y:S01]  /*1820*/  @P1 IADD3 R60, P3, R61, R8, RZ ;  /* 0x000000083d3c1210 */ /* 0x000fe20007f7e0ff */
[----:B------:R-:W-:Y:S01]  /*1830*/  FMUL R40, R40, UR6 ;  /* 0x0000000628287c20 */ /* 0x000fe20008400000 */
[----:B------:R-:W-:Y:S11]  /*1840*/  @P0 BRA `(.L_x_29931) ;  /* 0x0000000000200947 */ /* 0x000ff60003800000 */
        /* <DEDUP_REMOVED lines=8> */
.L_x_29931:
[----:B------:R-:W-:Y:S05]  /*18d0*/  BSYNC B0 ;  /* 0x0000000000007941 */ /* 0x000fea0003800000 */
.L_x_29930:
[----:B------:R-:W-:Y:S01]  /*18e0*/  BSSY B0, `(.L_x_29932) ;  /* 0x000000c000007945 */ /* 0x000fe20003800000 */
[----:B0-----:R-:W-:Y:S01]  /*18f0*/  @!P1 IMAD.MOV.U32 R24, RZ, RZ, RZ ;  /* 0x000000ffff189224 */ /* 0x001fe200078e00ff */
[----:B------:R-:W-:Y:S01]  /*1900*/  F2FP.SATFINITE.E4M3.F32.PACK_AB_MERGE_C R25, RZ, R40, RZ ;  /* 0x00000028ff19723e */ /* 0x000fe200048070ff */
[----:B------:R-:W-:Y:S01]  /*1910*/  @P1 IMAD.X R53, R50, 0x1, R5, P5 ;  /* 0x0000000132351824 */ /* 0x000fe200028e0605 */
[----:B------:R-:W-:Y:S06]  /*1920*/  @P0 BRA `(.L_x_29933) ;  /* 0x00000000001c0947 */ /* 0x000fec0003800000 */
[----:B------:R-:W-:Y:S02]  /*1930*/  IMAD R39, R14, 0x3, RZ ;  /* 0x000000030e277824 */ /* 0x000fe400078e02ff */
[----:B------:R-:W-:-:S04]  /*1940*/  IMAD.WIDE.U32 R32, R15, 0x3, R32 ;  /* 0x000000030f207825 */ /* 0x000fc800078e0020 */
[----:B------:R-:W-:Y:S01]  /*1950*/  IMAD.IADD R39, R33, 0x1, R39 ;  /* 0x0000000121277824 */ /* 0x000fe200078e0227 */
[C---:B------:R-:W-:Y:S02]  /*1960*/  LEA R38, P0, R32.reuse, R3, 0x1 ;  /* 0x0000000320267211 */ /* 0x040fe400078008ff */
[----:B------:R-:W-:Y:S02]  /*1970*/  PRMT R33, R25, 0x7604, R54 ;  /* 0x0000760419217816 */ /* 0x000fe40000000036 */
[----:B------:R-:W-:-:S05]  /*1980*/  LEA.HI.X R39, R32, R2, R39, 0x1, P0 ;  /* 0x0000000220277211 */ /* 0x000fca00000f0c27 */
[----:B------:R0:W-:Y:S04]  /*1990*/  STG.E.U16 desc[UR8][R38.64], R33 ;  /* 0x0000002126007986 */ /* 0x0001e8000c101508 */
.L_x_29933:
[----:B------:R-:W-:Y:S05]  /*19a0*/  BSYNC B0 ;  /* 0x0000000000007941 */ /* 0x000fea0003800000 */
.L_x_29932:
[C---:B------:R-:W-:Y:S02]  /*19b0*/  @P1 IADD3 R32, P0, R35.reuse, R6, RZ ;  /* 0x0000000623201210 */ /* 0x040fe40007f1e0ff */
[----:B0-----:R-:W-:Y:S01]  /*19c0*/  @!P1 CS2R R38, SRZ ;  /* 0x0000000000269805 */ /* 0x001fe2000001ff00 */
[----:B------:R0:W5:Y:S01]  /*19d0*/  @P1 LDG.E R24, desc[UR8][R52.64] ;  /* 0x0000000834181981 */ /* 0x000162000c1e1900 */
[----:B------:R-:W-:Y:S02]  /*19e0*/  @P1 IMAD.X R61, R50, 0x1, R7, P3 ;  /* 0x00000001323d1824 */ /* 0x000fe400018e0607 */
[----:B------:R-:W-:Y:S01]  /*19f0*/  @P1 IMAD.X R33, R42, 0x1, R5, P0 ;  /* 0x000000012a211824 */ /* 0x000fe200000e0605 */
[----:B------:R-:W-:Y:S02]  /*1a00*/  @P1 IADD3 R58, P3, R35, R8, RZ ;  /* 0x00000008233a1210 */ /* 0x000fe40007f7e0ff */
[----:B------:R1:W5:Y:S01]  /*1a10*/  @P1 LDG.E R38, desc[UR8][R60.64] ;  /* 0x000000083c261981 */ /* 0x000362000c1e1900 */
[----:B0-----:R-:W-:-:S02]  /*1a20*/  @P1 IADD3 R52, P0, R43, R6, RZ ;  /* 0x000000062b341210 */ /* 0x001fc40007f1e0ff */
[----:B------:R-:W-:Y:S02]  /*1a30*/  @!P1 CS2R R40, SRZ ;  /* 0x0000000000289805 */ /* 0x000fe4000001ff00 */
[----:B------:R-:W-:Y:S01]  /*1a40*/  ISETP.GE.U32.OR P2, PT, R4, R9, P2 ;  /* 0x000000090400720c */ /* 0x000fe20001746470 */
[----:B------:R0:W5:Y:S01]  /*1a50*/  @P1 LDG.E R39, desc[UR8][R32.64] ;  /* 0x0000000820271981 */ /* 0x000162000c1e1900 */
[----:B------:R-:W-:Y:S01]  /*1a60*/  @P1 IMAD.X R53, R34, 0x1, R5, P0 ;  /* 0x0000000122351824 */ /* 0x000fe200000e0605 */
[----:B-1----:R-:W-:Y:S01]  /*1a70*/  @P1 IADD3 R60, P0, R43, R8, RZ ;  /* 0x000000082b3c1210 */ /* 0x002fe20007f1e0ff */
[--C-:B------:R-:W-:Y:S01]  /*1a80*/  @P1 IMAD.X R59, R42, 0x1, R7.reuse, P3 ;  /* 0x000000012a3b1824 */ /* 0x100fe200018e0607 */
[----:B------:R-:W-:Y:S01]  /*1a90*/  FMNMX R35, R48, |R49|, !PT ;  /* 0x4000003130237209 */ /* 0x000fe20007800000 */
[----:B------:R-:W-:Y:S01]  /*1aa0*/  FMUL R50, R46, UR6 ;  /* 0x000000062e327c20 */ /* 0x000fe20008400000 */
[----:B------:R-:W5:Y:S01]  /*1ab0*/  @P1 LDG.E R41, desc[UR8][R52.64] ;  /* 0x0000000834291981 */ /* 0x000f62000c1e1900 */
[----:B------:R-:W-:Y:S01]  /*1ac0*/  @P1 IMAD.X R61, R34, 0x1, R7, P0 ;  /* 0x00000001223d1824 */ /* 0x000fe200000e0607 */
[----:B------:R-:W-:-:S02]  /*1ad0*/  IADD3 R34, P0, R4, R55, RZ ;  /* 0x0000003704227210 */ /* 0x000fc40007f1e0ff */
[----:B0-----:R-:W-:Y:S01]  /*1ae0*/  @P1 IADD3 R32, P3, R47, R6, RZ ;  /* 0x000000062f201210 */ /* 0x001fe20007f7e0ff */
[----:B------:R0:W5:Y:S01]  /*1af0*/  @P1 LDG.E R40, desc[UR8][R58.64] ;  /* 0x000000083a281981 */ /* 0x000162000c1e1900 */
[----:B------:R-:W-:Y:S01]  /*1b00*/  @!P1 CS2R R42, SRZ ;  /* 0x00000000002a9805 */ /* 0x000fe2000001ff00 */
[----:B------:R-:W-:Y:S02]  /*1b10*/  FMUL R49, R49, UR6 ;  /* 0x0000000631317c20 */ /* 0x000fe40008400000 */
[----:B------:R-:W-:-:S03]  /*1b20*/  @P1 IMAD.X R33, R44, 0x1, R5, P3 ;  /* 0x000000012c211824 */ /* 0x000fc600018e0605 */
[----:B------:R1:W5:Y:S01]  /*1b30*/  @P1 LDG.E R42, desc[UR8][R60.64] ;  /* 0x000000083c2a1981 */ /* 0x000362000c1e1900 */
[----:B0-----:R-:W-:Y:S01]  /*1b40*/  FMNMX R58, |R46|, R35, !PT ;  /* 0x000000232e3a7209 */ /* 0x001fe20007800200 */
[----:B------:R-:W-:Y:S01]  /*1b50*/  IMAD.X R35, RZ, RZ, R51, P0 ;  /* 0x000000ffff237224 */ /* 0x000fe200000e0633 */
[----:B------:R-:W-:Y:S01]  /*1b60*/  @P1 IADD3 R48, P0, R47, R8, RZ ;  /* 0x000000082f301210 */ /* 0x000fe20007f1e0ff */
[----:B------:R0:W5:Y:S01]  /*1b70*/  @P1 LDG.E R43, desc[UR8][R32.64] ;  /* 0x00000008202b1981 */ /* 0x000162000c1e1900 */
[----:B------:R-:W-:Y:S02]  /*1b80*/  @!P2 LEA R46, P3, R34, R3, 0x1 ;  /* 0x00000003222ea211 */ /* 0x000fe400078608ff */
[----:B------:R-:W-:Y:S01]  /*1b90*/  F2FP.SATFINITE.E4M3.F32.PACK_AB_MERGE_C R53, RZ, R49, RZ ;  /* 0x00000031ff35723e */ /* 0x000fe200048070ff */
[----:B------:R-:W-:Y:S01]  /*1ba0*/  @P1 IMAD.X R49, R44, 0x1, R7, P0 ;  /* 0x000000012c311824 */ /* 0x000fe200000e0607 */
[----:B-1----:R-:W-:Y:S01]  /*1bb0*/  F2FP.SATFINITE.E4M3.F32.PACK_AB_MERGE_C R60, RZ, R50, RZ ;  /* 0x00000032ff3c723e */ /* 0x002fe200048070ff */
[----:B------:R-:W-:Y:S01]  /*1bc0*/  @!P1 IMAD.MOV.U32 R44, RZ, RZ, RZ ;  /* 0x000000ffff2c9224 */ /* 0x000fe200078e00ff */
[----:B------:R-:W-:-:S02]  /*1bd0*/  @!P2 LEA.HI.X R47, R34, R2, R35, 0x1, P3 ;  /* 0x00000002222fa211 */ /* 0x000fc400018f0c23 */
[----:B0----5:R-:W-:Y:S01]  /*1be0*/  PRMT R32, R45, 0x7632, R32 ;  /* 0x000076322d207816 */ /* 0x021fe20000000020 */
[----:B------:R-:W-:Y:S01]  /*1bf0*/  IMAD.U32 R52, R36, 0x10000, RZ ;  /* 0x0001000024347824 */ /* 0x000fe200078e00ff */
[----:B------:R-:W-:Y:S01]  /*1c00*/  @!P2 PRMT R61, R60, 0x7604, R53 ;  /* 0x000076043c3da816 */ /* 0x000fe20000000035 */
[----:B------:R-:W-:Y:S01]  /*1c10*/  FMUL R59, R57, UR6 ;  /* 0x00000006393b7c20 */ /* 0x000fe20008400000 */
[----:B------:R-:W-:Y:S01]  /*1c20*/  @!P2 IADD3 R33, P0, R34, R15, RZ ;  /* 0x0000000f2221a210 */ /* 0x000fe20007f1e0ff */
[----:B------:R-:W-:Y:S01]  /*1c30*/  IMAD.U32 R32, R32, 0x10000, RZ ;  /* 0x0001000020207824 */ /* 0x000fe200078e00ff */
[----:B------:R-:W-:Y:S01]  /*1c40*/  PRMT R54, R36, 0x7632, R54 ;  /* 0x0000763224367816 */ /* 0x000fe20000000036 */
[----:B------:R-:W-:Y:S01]  /*1c50*/  FMUL R36, R37, UR6 ;  /* 0x0000000625247c20 */ /* 0x000fe20008400000 */
[----:B------:R0:W5:Y:S01]  /*1c60*/  @P1 LDG.E R44, desc[UR8][R48.64] ;  /* 0x00000008302c1981 */ /* 0x000162000c1e1900 */
[----:B------:R-:W-:Y:S01]  /*1c70*/  @!P2 IMAD.X R50, R35, 0x1, R14, P0 ;  /* 0x000000012332a824 */ /* 0x000fe200000e060e */
[----:B------:R-:W-:-:S02]  /*1c80*/  F2FP.SATFINITE.E4M3.F32.PACK_AB_MERGE_C R59, RZ, R59, RZ ;  /* 0x0000003bff3b723e */ /* 0x000fc400048070ff */
[----:B------:R1:W-:Y:S01]  /*1c90*/  @!P2 STG.E.U16 desc[UR8][R46.64], R61 ;  /* 0x0000003d2e00a986 */ /* 0x0003e2000c101508 */
[----:B------:R-:W-:Y:S01]  /*1ca0*/  F2FP.SATFINITE.E4M3.F32.PACK_AB_MERGE_C R36, RZ, R36, RZ ;  /* 0x00000024ff24723e */ /* 0x000fe200048070ff */
[----:B------:R-:W-:Y:S02]  /*1cb0*/  IMAD.U32 R45, R45, 0x10000, RZ ;  /* 0x000100002d2d7824 */ /* 0x000fe400078e00ff */
[----:B-1----:R-:W-:Y:S01]  /*1cc0*/  FADD R46, R32, R32 ;  /* 0x00000020202e7221 */ /* 0x002fe20000000000 */
[----:B------:R-:W-:Y:S02]  /*1cd0*/  @!P2 LEA R32, P0, R33, R3, 0x1 ;  /* 0x000000032120a211 */ /* 0x000fe400078008ff */
[----:B------:R-:W-:Y:S02]  /*1ce0*/  @!P2 PRMT R61, R59, 0x7604, R36 ;  /* 0x000076043b3da816 */ /* 0x000fe40000000024 */
[----:B------:R-:W-:Y:S01]  /*1cf0*/  @!P2 LEA.HI.X R33, R33, R2, R50, 0x1, P0 ;  /* 0x000000022121a211 */ /* 0x000fe200000f0c32 */
[----:B------:R-:W-:-:S04]  /*1d00*/  FADD R45, R45, R45 ;  /* 0x0000002d2d2d7221 */ /* 0x000fc80000000000 */
[----:B------:R1:W-:Y:S01]  /*1d10*/  @!P2 STG.E.U16 desc[UR8][R32.64], R61 ;  /* 0x0000003d2000a986 */ /* 0x0003e2000c101508 */
[----:B------:R-:W-:Y:S01]  /*1d20*/  FMNMX R45, RZ, R45, !PT ;  /* 0x0000002dff2d7209 */ /* 0x000fe20007800000 */
[----:B------:R-:W-:Y:S01]  /*1d30*/  IMAD.U32 R54, R54, 0x10000, RZ ;  /* 0x0001000036367824 */ /* 0x000fe200078e00ff */
[----:B------:R-:W-:-:S03]  /*1d40*/  FMNMX R47, RZ, R46, !PT ;  /* 0x0000002eff2f7209 */ /* 0x000fc60007800000 */
[----:B------:R-:W-:Y:S02]  /*1d50*/  FMUL R45, R52, R45 ;  /* 0x0000002d342d7220 */ /* 0x000fe40000400000 */
[----:B------:R-:W-:Y:S01]  /*1d60*/  FMUL R46, R54, R47 ;  /* 0x0000002f362e7220 */ /* 0x000fe20000400000 */
[----:B------:R-:W-:Y:S01]  /*1d70*/  FMUL R47, R22, UR6 ;  /* 0x00000006162f7c20 */ /* 0x000fe20008400000 */
[----:B0-----:R-:W-:Y:S01]  /*1d80*/  FMUL R48, R45, UR6 ;  /* 0x000000062d307c20 */ /* 0x001fe20008400000 */
[----:B------:R-:W-:Y:S01]  /*1d90*/  FMUL R50, R23, UR6 ;  /* 0x0000000617327c20 */ /* 0x000fe20008400000 */
[----:B------:R-:W-:Y:S01]  /*1da0*/  FMUL R49, R46, UR6 ;  /* 0x000000062e317c20 */ /* 0x000fe20008400000 */
[----:B------:R-:W-:Y:S01]  /*1db0*/  BSSY B0, `(.L_x_29934) ;  /* 0x000000e000007945 */ /* 0x000fe20003800000 */
[----:B------:R-:W-:Y:S02]  /*1dc0*/  F2FP.SATFINITE.E4M3.F32.PACK_AB_MERGE_C R47, RZ, R47, RZ ;  /* 0x0000002fff2f723e */ /* 0x000fe400048070ff */
[----:B------:R-:W-:-:S02]  /*1dd0*/  F2FP.SATFINITE.E4M3.F32.PACK_AB_MERGE_C R48, RZ, R48, RZ ;  /* 0x00000030ff30723e */ /* 0x000fc400048070ff */
[----:B------:R-:W-:Y:S02]  /*1de0*/  F2FP.SATFINITE.E4M3.F32.PACK_AB_MERGE_C R49, RZ, R49, RZ ;  /* 0x00000031ff31723e */ /* 0x000fe400048070ff */
[----:B------:R-:W-:Y:S01]  /*1df0*/  F2FP.SATFINITE.E4M3.F32.PACK_AB_MERGE_C R50, RZ, R50, RZ ;  /* 0x00000032ff32723e */ /* 0x000fe200048070ff */
[----:B-1----:R-:W-:Y:S06]  /*1e00*/  @P2 BRA `(.L_x_29935) ;  /* 0x0000000000202947 */ /* 0x002fec0003800000 */
[----:B------:R-:W-:Y:S02]  /*1e10*/  LOP3.LUT R33, R26, 0xfffffffe, RZ, 0xc0, !PT ;  /* 0xfffffffe1a217812 */ /* 0x000fe400078ec0ff */
[----:B------:R-:W-:Y:S02]  /*1e20*/  LOP3.LUT R61, R27, 0x7fffffff, RZ, 0xc0, !PT ;  /* 0x7fffffff1b3d7812 */ /* 0x000fe400078ec0ff */
[----:B------:R-:W-:-:S05]  /*1e30*/  IADD3 R33, P0, R34, R33, RZ ;  /* 0x0000002122217210 */ /* 0x000fca0007f1e0ff */
[----:B------:R-:W-:Y:S01]  /*1e40*/  IMAD.X R52, R35, 0x1, R61, P0 ;  /* 0x0000000123347824 */ /* 0x000fe200000e063d */
[C---:B------:R-:W-:Y:S02]  /*1e50*/  LEA R32, P0, R33.reuse, R3, 0x1 ;  /* 0x0000000321207211 */ /* 0x040fe400078008ff */
[----:B------:R-:W-:Y:S02]  /*1e60*/  PRMT R61, R50, 0x7604, R47 ;  /* 0x00007604323d7816 */ /* 0x000fe4000000002f */
[----:B------:R-:W-:-:S05]  /*1e70*/  LEA.HI.X R33, R33, R2, R52, 0x1, P0 ;  /* 0x0000000221217211 */ /* 0x000fca00000f0c34 */
[----:B------:R0:W-:Y:S04]  /*1e80*/  STG.E.U16 desc[UR8][R32.64], R61 ;  /* 0x0000003d20007986 */ /* 0x0001e8000c101508 */
.L_x_29935:
[----:B------:R-:W-:Y:S05]  /*1e90*/  BSYNC B0 ;  /* 0x0000000000007941 */ /* 0x000fea0003800000 */
.L_x_29934:
        /* <DEDUP_REMOVED lines=9> */
.L_x_29937:
[----:B------:R-:W-:Y:S05]  /*1f30*/  BSYNC B0 ;  /* 0x0000000000007941 */ /* 0x000fea0003800000 */
.L_x_29936:
[----:B------:R-:W-:Y:S01]  /*1f40*/  VIADD R29, R11, 0x3 ;  /* 0x000000030b1d7836 */ /* 0x000fe20000000000 */
[----:B------:R-:W-:Y:S01]  /*1f50*/  LOP3.LUT R53, R53, 0xff, RZ, 0xc0, !PT ;  /* 0x000000ff35357812 */ /* 0x000fe200078ec0ff */
[----:B------:R-:W-:Y:S01]  /*1f60*/  VIADD R52, R13, 0x1d ;  /* 0x0000001d0d347836 */ /* 0x000fe20000000000 */
[----:B------:R-:W-:Y:S02]  /*1f70*/  LOP3.LUT R36, R36, 0xffff, RZ, 0xc0, !PT ;  /* 0x0000ffff24247812 */ /* 0x000fe400078ec0ff */
[----:B------:R-:W-:Y:S02]  /*1f80*/  ISETP.GE.U32.AND P0, PT, R29, R10, PT ;  /* 0x0000000a1d00720c */ /* 0x000fe40003f06070 */
[----:B------:R-:W-:Y:S02]  /*1f90*/  LOP3.LUT R52, R52, 0x1f, RZ, 0xc0, !PT ;  /* 0x0000001f34347812 */ /* 0x000fe400078ec0ff */
[----:B------:R-:W-:Y:S02]  /*1fa0*/  LEA R29, P1, R15, R55, 0x2 ;  /* 0x000000370f1d7211 */ /* 0x000fe400078210ff */
[----:B------:R-:W-:-:S02]  /*1fb0*/  ISETP.LT.U32.AND P0, PT, R52, R9, !P0 ;  /* 0x000000093400720c */ /* 0x000fc40004701070 */
[----:B------:R-:W-:Y:S02]  /*1fc0*/  LEA.HI.X R51, R15, R51, R14, 0x2, P1 ;  /* 0x000000330f337211 */ /* 0x000fe400008f140e */
[----:B01----:R-:W-:Y:S02]  /*1fd0*/  IADD3 R32, P1, R52, R29, RZ ;  /* 0x0000001d34207210 */ /* 0x003fe40007f3e0ff */
[----:B------:R-:W-:Y:S02]  /*1fe0*/  PRMT R53, R36, 0x7604, R53 ;  /* 0x0000760424357816 */ /* 0x000fe40000000035 */
[----:B------:R-:W-:-:S05]  /*1ff0*/  FMNMX R58, |R37|, R58, !PT ;  /* 0x0000003a253a7209 */ /* 0x000fca0007800200 */
[C---:B------:R-:W-:Y:S01]  /*2000*/  @P0 IMAD.SHL.U32 R33, R26.reuse, 0x2, RZ ;  /* 0x000000021a210824 */ /* 0x040fe200078e00ff */
[----:B------:R-:W-:Y:S02]  /*2010*/  @P0 SHF.L.U64.HI R35, R26, 0x1, R27 ;  /* 0x000000011a230819 */ /* 0x000fe4000001021b */
[----:B------:R-:W-:Y:S02]  /*2020*/  @!P0 CS2R R54, SRZ ;  /* 0x0000000000368805 */ /* 0x000fe4000001ff00 */
[----:B------:R-:W-:Y:S02]  /*2030*/  @P0 LOP3.LUT R33, R33, 0xfffffffc, RZ, 0xc0, !PT ;  /* 0xfffffffc21210812 */ /* 0x000fe400078ec0ff */
[----:B------:R-:W-:Y:S02]  /*2040*/  @P0 LOP3.LUT R35, R35, 0x3fffffff, RZ, 0xc0, !PT ;  /* 0x3fffffff23230812 */ /* 0x000fe400078ec0ff */
[----:B------:R-:W-:Y:S01]  /*2050*/  @P0 IADD3 R34, P2, R33, R32, RZ ;  /* 0x0000002021220210 */ /* 0x000fe20007f5e0ff */
[----:B------:R-:W-:-:S04]  /*2060*/  IMAD.X R33, RZ, RZ, R51, P1 ;  /* 0x000000ffff217224 */ /* 0x000fc800008e0633 */
[----:B------:R-:W-:-:S05]  /*2070*/  @P0 IMAD.X R35, R35, 0x1, R33, P2 ;  /* 0x0000000123230824 */ /* 0x000fca00010e0621 */
[C---:B------:R-:W-:Y:S01]  /*2080*/  @P0 SHF.L.U64.HI R56, R34.reuse, 0x2, R35 ;  /* 0x0000000222380819 */ /* 0x040fe20000010223 */
[----:B------:R-:W-:-:S05]  /*2090*/  @P0 IMAD.SHL.U32 R35, R34, 0x4, RZ ;  /* 0x0000000422230824 */ /* 0x000fca00078e00ff */
[----:B------:R-:W-:-:S05]  /*20a0*/  @P0 IADD3 R36, P1, R35, R6, RZ ;  /* 0x0000000623240210 */ /* 0x000fca0007f3e0ff */
[----:B------:R-:W-:Y:S02]  /*20b0*/  @P0 IMAD.X R37, R56, 0x1, R5, P1 ;  /* 0x0000000138250824 */ /* 0x000fe400008e0605 */
[----:B------:R-:W-:-:S03]  /*20c0*/  @P0 IMAD R61, R14, 0x5, RZ ;  /* 0x000000050e3d0824 */ /* 0x000fc600078e02ff */
[----:B------:R0:W2:Y:S01]  /*20d0*/  @P0 LDG.E R54, desc[UR8][R36.64] ;  /* 0x0000000824360981 */ /* 0x0000a2000c1e1900 */
[----:B------:R-:W-:-:S05]  /*20e0*/  @P0 IADD3 R34, P1, R35, R8, RZ ;  /* 0x0000000823220210 */ /* 0x000fca0007f3e0ff */
[----:B------:R-:W-:Y:S02]  /*20f0*/  @P0 IMAD.X R35, R56, 0x1, R7, P1 ;  /* 0x0000000138230824 */ /* 0x000fe400008e0607 */
[----:B0-----:R-:W-:-:S03]  /*2100*/  @P0 IMAD.WIDE.U32 R36, R15, 0x5, R32 ;  /* 0x000000050f240825 */ /* 0x001fc600078e0020 */
[----:B------:R0:W3:Y:S01]  /*2110*/  @P0 LDG.E R55, desc[UR8][R34.64] ;  /* 0x0000000822370981 */ /* 0x0000e2000c1e1900 */
[----:B------:R-:W-:Y:S01]  /*2120*/  LOP3.LUT R60, R60, 0xff, RZ, 0xc0, !PT ;  /* 0x000000ff3c3c7812 */ /* 0x000fe200078ec0ff */
[----:B------:R-:W-:Y:S01]  /*2130*/  @P0 IMAD.IADD R61, R61, 0x1, R37 ;  /* 0x000000013d3d0824 */ /* 0x000fe200078e0225 */
[----:B------:R-:W-:Y:S02]  /*2140*/  LOP3.LUT R59, R59, 0xffff, RZ, 0xc0, !PT ;  /* 0x0000ffff3b3b7812 */ /* 0x000fe400078ec0ff */
[----:B------:R-:W-:Y:S01]  /*2150*/  FMNMX R57, |R57|, R58, !PT ;  /* 0x0000003a39397209 */ /* 0x000fe20007800200 */
[----:B------:R-:W-:Y:S01]  /*2160*/  @!P0 IMAD.MOV.U32 R58, RZ, RZ, RZ ;  /* 0x000000ffff3a8224 */ /* 0x000fe200078e00ff */
[C---:B------:R-:W-:Y:S01]  /*2170*/  @P0 SHF.L.U64.HI R56, R36.reuse, 0x2, R61 ;  /* 0x0000000224380819 */ /* 0x040fe2000001023d */
[----:B------:R-:W-:Y:S01]  /*2180*/  @P0 IMAD.SHL.U32 R61, R36, 0x4, RZ ;  /* 0x00000004243d0824 */ /* 0x000fe200078e00ff */
[----:B------:R-:W-:-:S04]  /*2190*/  PRMT R59, R59, 0x7604, R60 ;  /* 0x000076043b3b7816 */ /* 0x000fc8000000003c */
[----:B------:R-:W-:-:S05]  /*21a0*/  @P0 IADD3 R36, P1, R61, R6, RZ ;  /* 0x000000063d240210 */ /* 0x000fca0007f3e0ff */
[----:B------:R-:W-:Y:S01]  /*21b0*/  @P0 IMAD.X R37, R56, 0x1, R5, P1 ;  /* 0x0000000138250824 */ /* 0x000fe200008e0605 */
[----:B0-----:R-:W-:Y:S01]  /*21c0*/  @P0 IADD3 R34, P1, R61, R8, RZ ;  /* 0x000000083d220210 */ /* 0x001fe20007f3e0ff */
[----:B------:R-:W-:Y:S01]  /*21d0*/  @P0 IMAD.MOV.U32 R60, RZ, RZ, R32 ;  /* 0x000000ffff3c0224 */ /* 0x000fe200078e0020 */
[----:B------:R-:W-:Y:S02]  /*21e0*/  FMNMX R22, |R22|, R57, !PT ;  /* 0x0000003916167209 */ /* 0x000fe40007800200 */
[----:B------:R0:W4:Y:S01]  /*21f0*/  @P0 LDG.E R58, desc[UR8][R36.64] ;  /* 0x00000008243a0981 */ /* 0x000122000c1e1900 */
[----:B------:R-:W-:Y:S02]  /*2200*/  @P0 IMAD.X R35, R56, 0x1, R7, P1 ;  /* 0x0000000138230824 */ /* 0x000fe400008e0607 */
[----:B------:R-:W-:Y:S02]  /*2210*/  @!P0 IMAD.MOV.U32 R56, RZ, RZ, RZ ;  /* 0x000000ffff388224 */ /* 0x000fe400078e00ff */
[----:B------:R-:W-:-:S04]  /*2220*/  @P0 IMAD.MOV.U32 R61, RZ, RZ, R33 ;  /* 0x000000ffff3d0224 */ /* 0x000fc800078e0021 */
[----:B------:R1:W4:Y:S01]  /*2230*/  @P0 LDG.E R56, desc[UR8][R34.64] ;  /* 0x0000000822380981 */ /* 0x000322000c1e1900 */
[----:B------:R-:W-:Y:S01]  /*2240*/  @P0 IMAD.WIDE.U32 R60, R15, 0x6, R60 ;  /* 0x000000060f3c0825 */ /* 0x000fe200078e003c */
[----:B------:R-:W-:-:S03]  /*2250*/  LOP3.LUT R53, R53, 0xffff, RZ, 0xc0, !PT ;  /* 0x0000ffff35357812 */ /* 0x000fc600078ec0ff */
[----:B0-----:R-:W-:Y:S02]  /*2260*/  IMAD.U32 R36, R47, 0x10000, RZ ;  /* 0x000100002f247824 */ /* 0x001fe400078e00ff */
[----:B------:R-:W-:Y:S02]  /*2270*/  @!P0 IMAD.MOV.U32 R37, RZ, RZ, RZ ;  /* 0x000000ffff258224 */ /* 0x000fe400078e00ff */
[----:B-1----:R-:W-:Y:S01]  /*2280*/  @P0 IMAD R35, R14, 0x6, RZ ;  /* 0x000000060e230824 */ /* 0x002fe200078e02ff */
[----:B------:R-:W-:Y:S02]  /*2290*/  FMNMX R47, |R23|, R22, !PT ;  /* 0x00000016172f7209 */ /* 0x000fe40007800200 */
[----:B------:R-:W-:Y:S01]  /*22a0*/  LOP3.LUT R36, R53, 0xff0000, R36, 0xf8, !PT ;  /* 0x00ff000035247812 */ /* 0x000fe200078ef824 */
[----:B------:R-:W-:-:S05]  /*22b0*/  @P0 IMAD.IADD R61, R35, 0x1, R61 ;  /* 0x00000001233d0824 */ /* 0x000fca00078e023d */
[C---:B------:R-:W-:Y:S01]  /*22c0*/  @P0 SHF.L.U64.HI R61, R60.reuse, 0x2, R61 ;  /* 0x000000023c3d0819 */ /* 0x040fe2000001023d */
[----:B------:R-:W-:Y:S02]  /*22d0*/  @P0 IMAD.SHL.U32 R60, R60, 0x4, RZ ;  /* 0x000000043c3c0824 */ /* 0x000fe400078e00ff */
[----:B------:R-:W-:-:S03]  /*22e0*/  VIADD R23, R11, 0x2 ;  /* 0x000000020b177836 */ /* 0x000fc60000000000 */
[----:B------:R-:W-:Y:S01]  /*22f0*/  @P0 IADD3 R34, P1, R60, R6, RZ ;  /* 0x000000063c220210 */ /* 0x000fe20007f3e0ff */
[----:B------:R-:W-:-:S04]  /*2300*/  @P0 IMAD.MOV.U32 R22, RZ, RZ, R32 ;  /* 0x000000ffff160224 */ /* 0x000fc800078e0020 */
[----:B------:R-:W-:Y:S01]  /*2310*/  @P0 IMAD.X R35, R61, 0x1, R5, P1 ;  /* 0x000000013d230824 */ /* 0x000fe200008e0605 */
[----:B------:R-:W-:Y:S01]  /*2320*/  ISETP.GE.U32.AND P1, PT, R23, R10, PT ;  /* 0x0000000a1700720c */ /* 0x000fe20003f26070 */
[----:B------:R-:W-:Y:S02]  /*2330*/  @P0 IMAD.MOV.U32 R23, RZ, RZ, R33 ;  /* 0x000000ffff170224 */ /* 0x000fe400078e0021 */
[----:B------:R-:W-:Y:S01]  /*2340*/  @P0 IMAD R53, R14, 0x7, RZ ;  /* 0x000000070e350824 */ /* 0x000fe200078e02ff */
[----:B------:R-:W-:Y:S01]  /*2350*/  @P0 IADD3 R60, P2, R60, R8, RZ ;  /* 0x000000083c3c0210 */ /* 0x000fe20007f5e0ff */
[----:B------:R-:W-:Y:S01]  /*2360*/  @P0 IMAD.WIDE.U32 R22, R15, 0x7, R22 ;  /* 0x000000070f160825 */ /* 0x000fe200078e0016 */
[----:B------:R0:W4:Y:S03]  /*2370*/  @P0 LDG.E R37, desc[UR8][R34.64] ;  /* 0x0000000822250981 */ /* 0x000126000c1e1900 */
[----:B------:R-:W-:-:S02]  /*2380*/  @P0 IMAD.IADD R23, R53, 0x1, R23 ;  /* 0x0000000135170824 */ /* 0x000fc400078e0217 */
[C---:B------:R-:W-:Y:S02]  /*2390*/  @P0 IMAD.SHL.U32 R53, R22.reuse, 0x4, RZ ;  /* 0x0000000416350824 */ /* 0x040fe400078e00ff */
[----:B------:R-:W-:Y:S01]  /*23a0*/  @P0 IMAD.X R61, R61, 0x1, R7, P2 ;  /* 0x000000013d3d0824 */ /* 0x000fe200010e0607 */
[----:B------:R-:W-:Y:S01]  /*23b0*/  @P0 SHF.L.U64.HI R23, R22, 0x2, R23 ;  /* 0x0000000216170819 */ /* 0x000fe20000010217 */
[----:B------:R-:W-:-:S06]  /*23c0*/  @!P0 IMAD.MOV.U32 R22, RZ, RZ, RZ ;  /* 0x000000ffff168224 */ /* 0x000fcc00078e00ff */
[----:B------:R1:W4:Y:S01]  /*23d0*/  @P0 LDG.E R22, desc[UR8][R60.64] ;  /* 0x000000083c160981 */ /* 0x000322000c1e1900 */
[C---:B0-----:R-:W-:Y:S01]  /*23e0*/  @P0 IADD3 R34, P3, R53.reuse, R8, RZ ;  /* 0x0000000835220210 */ /* 0x041fe20007f7e0ff */
[----:B------:R-:W-:Y:S01]  /*23f0*/  @!P0 IMAD.MOV.U32 R8, RZ, RZ, RZ ;  /* 0x000000ffff088224 */ /* 0x000fe200078e00ff */
[----:B------:R-:W-:-:S03]  /*2400*/  @P0 IADD3 R6, P2, R53, R6, RZ ;  /* 0x0000000635060210 */ /* 0x000fc60007f5e0ff */
[C---:B------:R-:W-:Y:S02]  /*2410*/  @P0 IMAD.X R35, R23.reuse, 0x1, R7, P3 ;  /* 0x0000000117230824 */ /* 0x040fe400018e0607 */
[----:B------:R-:W-:Y:S02]  /*2420*/  @P0 IMAD.X R7, R23, 0x1, R5, P2 ;  /* 0x0000000117070824 */ /* 0x000fe400010e0605 */
[----:B------:R-:W-:Y:S01]  /*2430*/  @!P0 IMAD.MOV.U32 R5, RZ, RZ, RZ ;  /* 0x000000ffff058224 */ /* 0x000fe200078e00ff */
[----:B------:R-:W4:Y:S05]  /*2440*/  @P0 LDG.E R8, desc[UR8][R34.64] ;  /* 0x0000000822080981 */ /* 0x000f2a000c1e1900 */
[----:B------:R0:W4:Y:S01]  /*2450*/  @P0 LDG.E R5, desc[UR8][R6.64] ;  /* 0x0000000806050981 */ /* 0x000122000c1e1900 */
[----:B------:R-:W-:Y:S01]  /*2460*/  IMAD R16, R16, UR12, RZ ;  /* 0x0000000c10107c24 */ /* 0x000fe2000f8e02ff */
[----:B------:R-:W-:Y:S01]  /*2470*/  FMNMX R47, |R45|, R47, !PT ;  /* 0x0000002f2d2f7209 */ /* 0x000fe20007800200 */
[----:B------:R-:W-:Y:S01]  /*2480*/  IMAD R53, R30, UR5, RZ ;  /* 0x000000051e357c24 */ /* 0x000fe2000f8e02ff */
[----:B------:R-:W-:Y:S01]  /*2490*/  PRMT R45, R40, 0x7632, R45 ;  /* 0x00007632282d7816 */ /* 0x000fe2000000002d */
[----:B------:R-:W-:Y:S01]  /*24a0*/  IMAD R23, R17, UR13, R16 ;  /* 0x0000000d11177c24 */ /* 0x000fe2000f8e0210 */
[----:B------:R-:W-:Y:S01]  /*24b0*/  LOP3.LUT R25, R25, 0xffff, RZ, 0xc0, !PT ;  /* 0x0000ffff19197812 */ /* 0x000fe200078ec0ff */
[----:B-1----:R-:W-:Y:S01]  /*24c0*/  IMAD.WIDE.U32 R60, R17, UR12, RZ ;  /* 0x0000000c113c7c25 */ /* 0x002fe2000f8e00ff */
[----:B------:R-:W-:Y:S01]  /*24d0*/  FMNMX R46, |R46|, R47, !PT ;  /* 0x0000002f2e2e7209 */ /* 0x000fe20007800200 */
[----:B------:R-:W-:Y:S02]  /*24e0*/  BSSY B0, `(.L_x_29938) ;  /* 0x00000c2000007945 */ /* 0x000fe40003800000 */
[----:B------:R-:W-:-:S02]  /*24f0*/  IMAD R53, R31, UR4, R53 ;  /* 0x000000041f357c24 */ /* 0x000fc4000f8e0235 */
[----:B------:R-:W-:-:S04]  /*2500*/  IMAD.WIDE.U32 R16, R30, UR4, RZ ;  /* 0x000000041e107c25 */ /* 0x000fc8000f8e00ff */
[----:B------:R-:W-:Y:S01]  /*2510*/  IMAD.IADD R17, R17, 0x1, R53 ;  /* 0x0000000111117824 */ /* 0x000fe200078e0235 */
[----:B0-----:R-:W-:Y:S01]  /*2520*/  LEA R7, P0, R16, R15, 0x5 ;  /* 0x0000000f10077211 */ /* 0x001fe200078028ff */
[----:B------:R-:W-:Y:S02]  /*2530*/  IMAD.IADD R23, R61, 0x1, R23 ;  /* 0x000000013d177824 */ /* 0x000fe400078e0217 */
[----:B------:R-:W-:Y:S01]  /*2540*/  IMAD.SHL.U32 R61, R60, 0x2, RZ ;  /* 0x000000023c3d7824 */ /* 0x000fe200078e00ff */
[----:B------:R-:W-:Y:S01]  /*2550*/  LEA.HI.X R16, R16, R14, R17, 0x5, P0 ;  /* 0x0000000e10107211 */ /* 0x000fe200000f2c11 */
[----:B------:R-:W-:Y:S01]  /*2560*/  IMAD.U32 R40, R40, 0x10000, RZ ;  /* 0x0001000028287824 */ /* 0x000fe200078e00ff */
[----:B------:R-:W-:Y:S01]  /*2570*/  ISETP.GE.U32.OR P0, PT, R0, R9, P1 ;  /* 0x000000090000720c */ /* 0x000fe20000f06470 */
[----:B------:R-:W-:Y:S01]  /*2580*/  IMAD.U32 R45, R45, 0x10000, RZ ;  /* 0x000100002d2d7824 */ /* 0x000fe200078e00ff */
[----:B------:R-:W-:Y:S01]  /*2590*/  SHF.L.U64.HI R35, R60, 0x1, R23 ;  /* 0x000000013c237819 */ /* 0x000fe20000010217 */
[----:B------:R-:W-:Y:S01]  /*25a0*/  IMAD R20, R25, 0x1000000, R20 ;  /* 0x0100000019147824 */ /* 0x000fe200078e0214 */
[----:B------:R-:W-:Y:S01]  /*25b0*/  LEA R34, P2, R30, R61, 0x2 ;  /* 0x0000003d1e227211 */ /* 0x000fe200078410ff */
[----:B------:R-:W-:Y:S01]  /*25c0*/  IMAD.U32 R25, R24, 0x10000, RZ ;  /* 0x0001000018197824 */ /* 0x000fe200078e00ff */
[----:B------:R-:W-:Y:S01]  /*25d0*/  LOP3.LUT R7, RZ, R7, RZ, 0x33, !PT ;  /* 0x00000007ff077212 */ /* 0x000fe200078e33ff */
[----:B------:R-:W-:Y:S01]  /*25e0*/  FADD R40, R40, R40 ;  /* 0x0000002828287221 */ /* 0x000fe20000000000 */
[----:B------:R-:W-:Y:S01]  /*25f0*/  SHF.R.U32.HI R23, RZ, 0x3, R19 ;  /* 0x00000003ff177819 */ /* 0x000fe20000011613 */
[----:B------:R-:W-:Y:S01]  /*2600*/  FADD R45, R45, R45 ;  /* 0x0000002d2d2d7221 */ /* 0x000fe20000000000 */
[----:B------:R-:W-:-:S02]  /*2610*/  LEA.HI.X R31, R30, R35, R31, 0x2, P2 ;  /* 0x000000231e1f7211 */ /* 0x000fc400010f141f */
[----:B------:R-:W-:Y:S02]  /*2620*/  LEA R30, P1, R28, R7, 0x5 ;  /* 0x000000071c1e7211 */ /* 0x000fe400078228ff */
[----:B------:R-:W-:Y:S02]  /*2630*/  LOP3.LUT R16, RZ, R16, RZ, 0x33, !PT ;  /* 0x00000010ff107212 */ /* 0x000fe400078e33ff */
[----:B------:R-:W-:Y:S02]  /*2640*/  LOP3.LUT R28, R23, 0x1c, RZ, 0xc0, !PT ;  /* 0x0000001c171c7812 */ /* 0x000fe400078ec0ff */
[----:B------:R-:W-:Y:S01]  /*2650*/  IADD3 R6, P2, R0, R29, RZ ;  /* 0x0000001d00067210 */ /* 0x000fe20007f5e0ff */
[----:B------:R-:W-:Y:S01]  /*2660*/  IMAD.X R16, RZ, RZ, R16, P1 ;  /* 0x000000ffff107224 */ /* 0x000fe200008e0610 */
[----:B------:R-:W-:Y:S02]  /*2670*/  LOP3.LUT R17, R28, 0x3, RZ, 0xfc, !PT ;  /* 0x000000031c117812 */ /* 0x000fe400078efcff */
[----:B------:R-:W-:Y:S01]  /*2680*/  @!P0 IADD3 R29, P3, R6, R15, RZ ;  /* 0x0000000f061d8210 */ /* 0x000fe20007f7e0ff */
[----:B------:R-:W-:Y:S01]  /*2690*/  IMAD.X R7, RZ, RZ, R51, P2 ;  /* 0x000000ffff077224 */ /* 0x000fe200010e0633 */
[----:B------:R-:W-:-:S02]  /*26a0*/  ISETP.GT.U32.AND P1, PT, R30, -0x21, PT ;  /* 0xffffffdf1e00780c */ /* 0x000fc40003f24070 */
[----:B------:R-:W-:Y:S01]  /*26b0*/  ISETP.GE.U32.AND P2, PT, R17, R10, PT ;  /* 0x0000000a1100720c */ /* 0x000fe20003f46070 */
[----:B------:R-:W-:Y:S01]  /*26c0*/  @!P0 IMAD.X R17, R7, 0x1, R14, P3 ;  /* 0x0000000107118824 */ /* 0x000fe200018e060e */
[----:B------:R-:W-:Y:S02]  /*26d0*/  ISETP.GT.U32.AND.EX P1, PT, R16, -0x1, PT, P1 ;  /* 0xffffffff1000780c */ /* 0x000fe40003f24110 */
[C---:B------:R-:W-:Y:S02]  /*26e0*/  @!P0 LEA R16, P4, R29.reuse, R3, 0x1 ;  /* 0x000000031d108211 */ /* 0x040fe400078808ff */
[----:B------:R-:W-:Y:S02]  /*26f0*/  PRMT R35, R24, 0x7632, R35 ;  /* 0x0000763218237816 */ /* 0x000fe40000000023 */
[----:B------:R-:W-:Y:S02]  /*2700*/  @!P0 LEA.HI.X R17, R29, R2, R17, 0x1, P4 ;  /* 0x000000021d118211 */ /* 0x000fe400020f0c11 */
[----:B------:R-:W-:Y:S01]  /*2710*/  LOP3.LUT R29, R48, 0xffff, RZ, 0xc0, !PT ;  /* 0x0000ffff301d7812 */ /* 0x000fe200078ec0ff */
[----:B------:R-:W-:Y:S01]  /*2720*/  IMAD.U32 R35, R35, 0x10000, RZ ;  /* 0x0001000023237824 */ /* 0x000fe200078e00ff */
[C---:B------:R-:W-:Y:S01]  /*2730*/  PRMT R24, R39.reuse, 0x7632, R24 ;  /* 0x0000763227187816 */ /* 0x040fe20000000018 */
[----:B------:R-:W-:Y:S01]  /*2740*/  IMAD.U32 R39, R39, 0x10000, RZ ;  /* 0x0001000027277824 */ /* 0x000fe200078e00ff */
[----:B------:R-:W-:Y:S01]  /*2750*/  FMNMX R40, RZ, R40, !PT ;  /* 0x00000028ff287209 */ /* 0x000fe20007800000 */
[--C-:B------:R-:W-:Y:S01]  /*2760*/  IMAD R29, R29, 0x1000000, R36.reuse ;  /* 0x010000001d1d7824 */ /* 0x100fe200078e0224 */
[C---:B------:R-:W-:Y:S01]  /*2770*/  PRMT R36, R38.reuse, 0x7632, R36 ;  /* 0x0000763226247816 */ /* 0x040fe20000000024 */
[----:B------:R-:W-:Y:S01]  /*2780*/  IMAD.U32 R38, R38, 0x10000, RZ ;  /* 0x0001000026267824 */ /* 0x000fe200078e00ff */
[----:B------:R-:W-:Y:S01]  /*2790*/  FMNMX R45, RZ, R45, !PT ;  /* 0x0000002dff2d7209 */ /* 0x000fe20007800000 */
[----:B------:R-:W-:-:S02]  /*27a0*/  IMAD.U32 R24, R24, 0x10000, RZ ;  /* 0x0001000018187824 */ /* 0x000fc400078e00ff */
[----:B------:R-:W-:Y:S01]  /*27b0*/  FMUL R39, R39, R40 ;  /* 0x0000002827277220 */ /* 0x000fe20000400000 */
[----:B------:R-:W-:Y:S02]  /*27c0*/  IMAD.U32 R36, R36, 0x10000, RZ ;  /* 0x0001000024247824 */ /* 0x000fe400078e00ff */
[----:B------:R-:W-:Y:S01]  /*27d0*/  FADD R38, R38, R38 ;  /* 0x0000002626267221 */ /* 0x000fe20000000000 */
[----:B-----5:R-:W-:Y:S01]  /*27e0*/  IMAD.U32 R40, R44, 0x10000, RZ ;  /* 0x000100002c287824 */ /* 0x020fe200078e00ff */
[-C--:B------:R-:W-:Y:S01]  /*27f0*/  ISETP.GE.U32.AND P3, PT, R11, R9.reuse, PT ;  /* 0x000000090b00720c */ /* 0x080fe20003f66070 */
[----:B------:R-:W-:Y:S01]  /*2800*/  FADD R36, R36, R36 ;  /* 0x0000002424247221 */ /* 0x000fe20000000000 */
[----:B------:R-:W-:Y:S01]  /*2810*/  ISETP.GE.U32.OR P2, PT, R52, R9, P2 ;  /* 0x000000093400720c */ /* 0x000fe20001746470 */
[----:B------:R-:W-:Y:S01]  /*2820*/  IMAD.U32 R9, R50, 0x10000, RZ ;  /* 0x0001000032097824 */ /* 0x000fe200078e00ff */
[----:B------:R-:W-:Y:S01]  /*2830*/  FMNMX R38, RZ, R38, !PT ;  /* 0x00000026ff267209 */ /* 0x000fe20007800000 */
[----:B------:R-:W-:Y:S01]  /*2840*/  FADD R40, R40, R40 ;  /* 0x0000002828287221 */ /* 0x000fe20000000000 */
[----:B------:R-:W-:-:S02]  /*2850*/  FMNMX R36, RZ, R36, !PT ;  /* 0x00000024ff247209 */ /* 0x000fc40007800000 */
[----:B------:R-:W-:Y:S01]  /*2860*/  LOP3.LUT R50, R59, 0xffff, RZ, 0xc0, !PT ;  /* 0x0000ffff3b327812 */ /* 0x000fe200078ec0ff */
[----:B------:R-:W-:Y:S02]  /*2870*/  FMUL R25, R25, R38 ;  /* 0x0000002619197220 */ /* 0x000fe40000400000 */
[----:B------:R-:W-:Y:S01]  /*2880*/  FMUL R35, R35, R36 ;  /* 0x0000002423237220 */ /* 0x000fe20000400000 */
[----:B------:R-:W-:Y:S02]  /*2890*/  LOP3.LUT R9, R50, 0xff0000, R9, 0xf8, !PT ;  /* 0x00ff000032097812 */ /* 0x000fe400078ef809 */
[----:B------:R-:W-:Y:S01]  /*28a0*/  FMNMX R36, R46, |R25|, !PT ;  /* 0x400000192e247209 */ /* 0x000fe20007800000 */
[----:B------:R-:W-:Y:S01]  /*28b0*/  FMUL R25, R25, UR6 ;  /* 0x0000000619197c20 */ /* 0x000fe20008400000 */
[----:B------:R-:W-:Y:S01]  /*28c0*/  FMUL R46, R24, R45 ;  /* 0x0000002d182e7220 */ /* 0x000fe20000400000 */
[----:B------:R-:W-:Y:S01]  /*28d0*/  FMUL R24, R39, UR6 ;  /* 0x0000000627187c20 */ /* 0x000fe20008400000 */
[C---:B------:R-:W-:Y:S01]  /*28e0*/  FMNMX R36, |R35|.reuse, R36, !PT ;  /* 0x0000002423247209 */ /* 0x040fe20007800200 */
[----:B------:R-:W-:Y:S01]  /*28f0*/  FMUL R35, R35, UR6 ;  /* 0x0000000623237c20 */ /* 0x000fe20008400000 */
[----:B------:R-:W-:Y:S01]  /*2900*/  F2FP.SATFINITE.E4M3.F32.PACK_AB_MERGE_C R45, RZ, R25, RZ ;  /* 0x00000019ff2d723e */ /* 0x000fe200048070ff */
[----:B------:R-:W-:Y:S01]  /*2910*/  FMUL R25, R46, UR6 ;  /* 0x000000062e197c20 */ /* 0x000fe20008400000 */
[----:B------:R-:W-:-:S02]  /*2920*/  F2FP.SATFINITE.E4M3.F32.PACK_AB_MERGE_C R47, RZ, R24, RZ ;  /* 0x00000018ff2f723e */ /* 0x000fc400048070ff */
[----:B------:R-:W-:Y:S02]  /*2930*/  FMNMX R39, |R39|, R36, !PT ;  /* 0x0000002427277209 */ /* 0x000fe40007800200 */
[----:B------:R-:W-:Y:S02]  /*2940*/  F2FP.SATFINITE.E4M3.F32.PACK_AB_MERGE_C R24, RZ, R35, RZ ;  /* 0x00000023ff18723e */ /* 0x000fe400048070ff */
[----:B------:R-:W-:Y:S02]  /*2950*/  F2FP.SATFINITE.E4M3.F32.PACK_AB_MERGE_C R36, RZ, R25, RZ ;  /* 0x00000019ff24723e */ /* 0x000fe400048070ff */
[----:B------:R-:W-:Y:S02]  /*2960*/  LOP3.LUT R38, R45, 0xff, RZ, 0xc0, !PT ;  /* 0x000000ff2d267812 */ /* 0x000fe400078ec0ff */
[----:B------:R-:W-:Y:S02]  /*2970*/  LOP3.LUT R25, R47, 0xffff, RZ, 0xc0, !PT ;  /* 0x0000ffff2f197812 */ /* 0x000fe400078ec0ff */
[----:B------:R-:W-:-:S02]  /*2980*/  @!P0 PRMT R45, R24, 0x7604, R45 ;  /* 0x00007604182d8816 */ /* 0x000fc4000000002d */
[----:B------:R-:W-:Y:S02]  /*2990*/  LOP3.LUT R35, R24, 0xff, RZ, 0xc0, !PT ;  /* 0x000000ff18237812 */ /* 0x000fe400078ec0ff */
[C---:B------:R-:W-:Y:S02]  /*29a0*/  LOP3.LUT R24, R36.reuse, 0xffff, RZ, 0xc0, !PT ;  /* 0x0000ffff24187812 */ /* 0x040fe400078ec0ff */
[----:B------:R-:W-:Y:S02]  /*29b0*/  @!P0 PRMT R47, R36, 0x7604, R47 ;  /* 0x00007604242f8816 */ /* 0x000fe4000000002f */
[C---:B------:R-:W-:Y:S01]  /*29c0*/  PRMT R36, R42.reuse, 0x7632, R36 ;  /* 0x000076322a247816 */ /* 0x040fe20000000024 */
[----:B------:R-:W-:Y:S01]  /*29d0*/  IMAD.U32 R42, R42, 0x10000, RZ ;  /* 0x000100002a2a7824 */ /* 0x000fe200078e00ff */
[----:B------:R-:W-:Y:S02]  /*29e0*/  FMNMX R46, |R46|, R39, !PT ;  /* 0x000000272e2e7209 */ /* 0x000fe40007800200 */
[----:B------:R-:W-:Y:S01]  /*29f0*/  PRMT R39, R44, 0x7632, R39 ;  /* 0x000076322c277816 */ /* 0x000fe20000000027 */
[----:B------:R-:W-:Y:S01]  /*2a00*/  IMAD.U32 R36, R36, 0x10000, RZ ;  /* 0x0001000024247824 */ /* 0x000fe200078e00ff */
[----:B------:R-:W-:Y:S01]  /*2a10*/  PRMT R38, R25, 0x7604, R38 ;  /* 0x0000760419267816 */ /* 0x000fe20000000026 */
[----:B------:R-:W-:Y:S01]  /*2a20*/  IMAD.U32 R44, R43, 0x10000, RZ ;  /* 0x000100002b2c7824 */ /* 0x000fe200078e00ff */
[----:B------:R-:W-:Y:S01]  /*2a30*/  PRMT R25, R41, 0x7632, R25 ;  /* 0x0000763229197816 */ /* 0x000fe20000000019 */
[----:B------:R-:W-:-:S02]  /*2a40*/  IMAD.U32 R39, R39, 0x10000, RZ ;  /* 0x0001000027277824 */ /* 0x000fc400078e00ff */
[----:B------:R-:W-:Y:S01]  /*2a50*/  FADD R36, R36, R36 ;  /* 0x0000002424247221 */ /* 0x000fe20000000000 */
[----:B------:R-:W-:Y:S01]  /*2a60*/  PRMT R35, R24, 0x7604, R35 ;  /* 0x0000760418237816 */ /* 0x000fe20000000023 */
[----:B------:R-:W-:Y:S01]  /*2a70*/  FADD R42, R42, R42 ;  /* 0x0000002a2a2a7221 */ /* 0x000fe20000000000 */
[----:B------:R-:W-:Y:S01]  /*2a80*/  PRMT R24, R43, 0x7632, R24 ;  /* 0x000076322b187816 */ /* 0x000fe20000000018 */
[----:B------:R-:W-:Y:S01]  /*2a90*/  FADD R43, R39, R39 ;  /* 0x00000027272b7221 */ /* 0x000fe20000000000 */
[----:B------:R-:W-:Y:S01]  /*2aa0*/  FMNMX R36, RZ, R36, !PT ;  /* 0x00000024ff247209 */ /* 0x000fe20007800000 */
[----:B------:R-:W-:Y:S01]  /*2ab0*/  IMAD.U32 R25, R25, 0x10000, RZ ;  /* 0x0001000019197824 */ /* 0x000fe200078e00ff */
[----:B------:R-:W-:Y:S01]  /*2ac0*/  FMNMX R39, RZ, R40, !PT ;  /* 0x00000028ff277209 */ /* 0x000fe20007800000 */
[----:B------:R-:W-:Y:S01]  /*2ad0*/  IMAD.U32 R24, R24, 0x10000, RZ ;  /* 0x0001000018187824 */ /* 0x000fe200078e00ff */
[----:B------:R-:W-:Y:S01]  /*2ae0*/  FMNMX R51, RZ, R43, !PT ;  /* 0x0000002bff337209 */ /* 0x000fe20007800000 */
[----:B------:R-:W-:Y:S01]  /*2af0*/  FMUL R48, R25, R36 ;  /* 0x0000002419307220 */ /* 0x000fe20000400000 */
[----:B------:R-:W-:Y:S01]  /*2b00*/  FMNMX R42, RZ, R42, !PT ;  /* 0x0000002aff2a7209 */ /* 0x000fe20007800000 */
[----:B------:R-:W-:-:S02]  /*2b10*/  IMAD.U32 R41, R41, 0x10000, RZ ;  /* 0x0001000029297824 */ /* 0x000fc400078e00ff */
[----:B------:R-:W-:Y:S01]  /*2b20*/  FMUL R44, R44, R39 ;  /* 0x000000272c2c7220 */ /* 0x000fe20000400000 */
[----:B------:R-:W-:Y:S01]  /*2b30*/  FMUL R50, R24, R51 ;  /* 0x0000003318327220 */ /* 0x000fe20000400000 */
[----:B------:R-:W-:Y:S01]  /*2b40*/  LEA R24, P4, R15, R32, 0x2 ;  /* 0x000000200f187211 */ /* 0x000fe200078810ff */
[----:B------:R-:W-:Y:S01]  /*2b50*/  FMUL R43, R41, R42 ;  /* 0x0000002a292b7220 */ /* 0x000fe20000400000 */
[----:B--2---:R-:W-:Y:S01]  /*2b60*/  IMAD.U32 R51, R54, 0x10000, RZ ;  /* 0x0001000036337824 */ /* 0x004fe200078e00ff */
[C---:B---3--:R-:W-:Y:S01]  /*2b70*/  PRMT R25, R55.reuse, 0x7632, R25 ;  /* 0x0000763237197816 */ /* 0x048fe20000000019 */
[----:B------:R-:W-:-:S04]  /*2b80*/  IMAD.U32 R55, R55, 0x10000, RZ ;  /* 0x0001000037377824 */ /* 0x000fc800078e00ff */
[----:B------:R-:W-:Y:S01]  /*2b90*/  IMAD.U32 R32, R25, 0x10000, RZ ;  /* 0x0001000019207824 */ /* 0x000fe200078e00ff */
[----:B------:R-:W-:Y:S01]  /*2ba0*/  PRMT R25, R54, 0x7632, R25 ;  /* 0x0000763236197816 */ /* 0x000fe20000000019 */
[----:B------:R-:W-:Y:S02]  /*2bb0*/  FADD R55, R55, R55 ;  /* 0x0000003737377221 */ /* 0x000fe40000000000 */
[----:B------:R-:W-:Y:S02]  /*2bc0*/  FADD R36, R32, R32 ;  /* 0x0000002020247221 */ /* 0x000fe40000000000 */
[----:B------:R-:W-:Y:S01]  /*2bd0*/  IMAD.U32 R40, R25, 0x10000, RZ ;  /* 0x0001000019287824 */ /* 0x000fe200078e00ff */
[----:B------:R-:W-:Y:S02]  /*2be0*/  LEA.HI.X R25, R15, R33, R14, 0x2, P4 ;  /* 0x000000210f197211 */ /* 0x000fe400020f140e */
[----:B------:R-:W-:Y:S02]  /*2bf0*/  FMNMX R32, RZ, R55, !PT ;  /* 0x00000037ff207209 */ /* 0x000fe40007800000 */
[----:B------:R-:W-:-:S03]  /*2c00*/  @!P2 IADD3 R33, P4, R24, R15, RZ ;  /* 0x0000000f1821a210 */ /* 0x000fc60007f9e0ff */
[----:B------:R-:W-:Y:S01]  /*2c10*/  FMUL R51, R51, R32 ;  /* 0x0000002033337220 */ /* 0x000fe20000400000 */
[----:B------:R-:W-:Y:S01]  /*2c20*/  @!P2 LEA R32, P5, R33, R3, 0x1 ;  /* 0x000000032120a211 */ /* 0x000fe200078a08ff */
[----:B----4-:R-:W-:Y:S02]  /*2c30*/  IMAD.U32 R41, R58, 0x10000, RZ ;  /* 0x000100003a297824 */ /* 0x010fe400078e00ff */
[C---:B------:R-:W-:Y:S01]  /*2c40*/  IMAD.U32 R39, R56.reuse, 0x10000, RZ ;  /* 0x0001000038277824 */ /* 0x040fe200078e00ff */
[----:B------:R-:W-:-:S03]  /*2c50*/  PRMT R56, R56, 0x7632, R56 ;  /* 0x0000763238387816 */ /* 0x000fc60000000038 */
[----:B------:R-:W-:Y:S01]  /*2c60*/  FADD R42, R39, R39 ;  /* 0x00000027272a7221 */ /* 0x000fe20000000000 */
[----:B------:R-:W-:Y:S01]  /*2c70*/  FMNMX R39, RZ, R36, !PT ;  /* 0x00000024ff277209 */ /* 0x000fe20007800000 */
[----:B------:R-:W-:-:S03]  /*2c80*/  IMAD.U32 R56, R56, 0x10000, RZ ;  /* 0x0001000038387824 */ /* 0x000fc600078e00ff */
[----:B------:R-:W-:Y:S01]  /*2c90*/  FMNMX R42, RZ, R42, !PT ;  /* 0x0000002aff2a7209 */ /* 0x000fe20007800000 */
[----:B------:R-:W-:Y:S01]  /*2ca0*/  FMUL R40, R40, R39 ;  /* 0x0000002728287220 */ /* 0x000fe20000400000 */
[----:B------:R-:W-:-:S03]  /*2cb0*/  FADD R56, R56, R56 ;  /* 0x0000003838387221 */ /* 0x000fc60000000000 */
[----:B------:R-:W-:Y:S01]  /*2cc0*/  FMUL R39, R41, R42 ;  /* 0x0000002a29277220 */ /* 0x000fe20000400000 */
[----:B------:R-:W-:Y:S01]  /*2cd0*/  @!P2 IMAD.X R41, R25, 0x1, R14, P4 ;  /* 0x000000011929a824 */ /* 0x000fe200020e060e */
[----:B------:R-:W-:-:S04]  /*2ce0*/  PRMT R42, R58, 0x7632, R42 ;  /* 0x000076323a2a7816 */ /* 0x000fc8000000002a */
[----:B------:R-:W-:Y:S01]  /*2cf0*/  @!P2 LEA.HI.X R33, R33, R2, R41, 0x1, P5 ;  /* 0x000000022121a211 */ /* 0x000fe200028f0c29 */
[----:B------:R-:W-:Y:S01]  /*2d00*/  IMAD.U32 R42, R42, 0x10000, RZ ;  /* 0x000100002a2a7824 */ /* 0x000fe200078e00ff */
[----:B------:R-:W-:-:S05]  /*2d10*/  PRMT R53, R37, 0x7632, R53 ;  /* 0x0000763225357816 */ /* 0x000fca0000000035 */
[----:B------:R-:W-:Y:S01]  /*2d20*/  IMAD.U32 R53, R53, 0x10000, RZ ;  /* 0x0001000035357824 */ /* 0x000fe200078e00ff */
[C---:B------:R-:W-:Y:S01]  /*2d30*/  PRMT R36, R22.reuse, 0x7632, R36 ;  /* 0x0000763216247816 */ /* 0x040fe20000000024 */
[----:B------:R-:W-:Y:S02]  /*2d40*/  IMAD.U32 R54, R22, 0x10000, RZ ;  /* 0x0001000016367824 */ /* 0x000fe400078e00ff */
[----:B------:R-:W-:Y:S01]  /*2d50*/  IMAD.U32 R22, R37, 0x10000, RZ ;  /* 0x0001000025167824 */ /* 0x000fe200078e00ff */
[----:B------:R-:W-:Y:S01]  /*2d60*/  FMNMX R37, RZ, R56, !PT ;  /* 0x00000038ff257209 */ /* 0x000fe20007800000 */
[----:B------:R-:W-:Y:S02]  /*2d70*/  IMAD.U32 R36, R36, 0x10000, RZ ;  /* 0x0001000024247824 */ /* 0x000fe400078e00ff */
[----:B------:R-:W-:Y:S02]  /*2d80*/  FADD R54, R54, R54 ;  /* 0x0000003636367221 */ /* 0x000fe40000000000 */
[----:B------:R-:W-:Y:S01]  /*2d90*/  FADD R57, R36, R36 ;  /* 0x0000002424397221 */ /* 0x000fe20000000000 */
[----:B------:R-:W-:Y:S01]  /*2da0*/  @!P0 LEA R36, P4, R6, R3, 0x1 ;  /* 0x0000000306248211 */ /* 0x000fe200078808ff */
[----:B------:R-:W-:Y:S01]  /*2db0*/  FMUL R42, R42, R37 ;  /* 0x000000252a2a7220 */ /* 0x000fe20000400000 */
[----:B------:R-:W-:-:S02]  /*2dc0*/  FMNMX R55, RZ, R54, !PT ;  /* 0x00000036ff377209 */ /* 0x000fc40007800000 */
[----:B------:R-:W-:Y:S02]  /*2dd0*/  FMNMX R54, RZ, R57, !PT ;  /* 0x00000039ff367209 */ /* 0x000fe40007800000 */
[----:B------:R-:W-:Y:S01]  /*2de0*/  @!P0 LEA.HI.X R37, R6, R2, R7, 0x1, P4 ;  /* 0x0000000206258211 */ /* 0x000fe200020f0c07 */
[----:B------:R-:W-:Y:S02]  /*2df0*/  FMUL R41, R22, R55 ;  /* 0x0000003716297220 */ /* 0x000fe40000400000 */
[----:B------:R-:W-:Y:S01]  /*2e00*/  FMUL R22, R53, R54 ;  /* 0x0000003635167220 */ /* 0x000fe20000400000 */
[C---:B------:R-:W-:Y:S01]  /*2e10*/  PRMT R53, R8.reuse, 0x7632, R53 ;  /* 0x0000763208357816 */ /* 0x040fe20000000035 */
[----:B------:R-:W-:Y:S01]  /*2e20*/  IMAD.U32 R8, R8, 0x10000, RZ ;  /* 0x0001000008087824 */ /* 0x000fe200078e00ff */
[----:B------:R0:W-:Y:S03]  /*2e30*/  @!P0 STG.E.U16 desc[UR8][R36.64], R45 ;  /* 0x0000002d24008986 */ /* 0x0001e6000c101508 */
[----:B------:R-:W-:-:S02]  /*2e40*/  IMAD.U32 R55, R53, 0x10000, RZ ;  /* 0x0001000035377824 */ /* 0x000fc400078e00ff */
[--C-:B------:R-:W-:Y:S01]  /*2e50*/  FADD R54, R8, R8.reuse ;  /* 0x0000000808367221 */ /* 0x100fe20000000000 */
[C---:B------:R-:W-:Y:S01]  /*2e60*/  PRMT R8, R5.reuse, 0x7632, R8 ;  /* 0x0000763205087816 */ /* 0x040fe20000000008 */
[----:B------:R-:W-:Y:S01]  /*2e70*/  IMAD.U32 R53, R5, 0x10000, RZ ;  /* 0x0001000005357824 */ /* 0x000fe200078e00ff */
[----:B------:R-:W-:Y:S01]  /*2e80*/  FMNMX R5, |R43|, R46, !PT ;  /* 0x0000002e2b057209 */ /* 0x000fe20007800200 */
[----:B------:R-:W-:Y:S01]  /*2e90*/  FADD R55, R55, R55 ;  /* 0x0000003737377221 */ /* 0x000fe20000000000 */
[----:B------:R-:W-:Y:S01]  /*2ea0*/  FMNMX R54, RZ, R54, !PT ;  /* 0x00000036ff367209 */ /* 0x000fe20007800000 */
[----:B------:R1:W-:Y:S01]  /*2eb0*/  @!P0 STG.E.U16 desc[UR8][R16.64], R47 ;  /* 0x0000002f10008986 */ /* 0x0003e2000c101508 */
[----:B------:R-:W-:Y:S01]  /*2ec0*/  FMNMX R57, |R48|, R5, !PT ;  /* 0x0000000530397209 */ /* 0x000fe20007800200 */
[----:B------:R-:W-:Y:S01]  /*2ed0*/  IMAD.U32 R8, R8, 0x10000, RZ ;  /* 0x0001000008087824 */ /* 0x000fe200078e00ff */
[----:B------:R-:W-:Y:S01]  /*2ee0*/  FMNMX R55, RZ, R55, !PT ;  /* 0x00000037ff377209 */ /* 0x000fe20007800000 */
[----:B------:R-:W-:Y:S01]  /*2ef0*/  FMUL R5, R53, R54 ;  /* 0x0000003635057220 */ /* 0x000fe20000400000 */
[C---:B0-----:R-:W-:Y:S01]  /*2f00*/  FMNMX R45, |R44|.reuse, R57, !PT ;  /* 0x000000392c2d7209 */ /* 0x041fe20007800200 */
[----:B------:R-:W-:Y:S01]  /*2f10*/  FMUL R43, R43, UR6 ;  /* 0x000000062b2b7c20 */ /* 0x000fe20008400000 */
[----:B------:R-:W-:Y:S01]  /*2f20*/  FMUL R44, R44, UR6 ;  /* 0x000000062c2c7c20 */ /* 0x000fe20008400000 */
[----:B------:R-:W-:Y:S01]  /*2f30*/  FMUL R53, R42, UR6 ;  /* 0x000000062a357c20 */ /* 0x000fe20008400000 */
[----:B------:R-:W-:Y:S01]  /*2f40*/  FMNMX R46, |R50|, R45, !PT ;  /* 0x0000002d322e7209 */ /* 0x000fe20007800200 */
[----:B------:R-:W-:Y:S01]  /*2f50*/  FMUL R8, R8, R55 ;  /* 0x0000003708087220 */ /* 0x000fe20000400000 */
[----:B------:R-:W-:Y:S01]  /*2f60*/  @!P2 LEA R36, P4, R24, R3, 0x1 ;  /* 0x000000031824a211 */ /* 0x000fe200078808ff */
[----:B-1----:R-:W-:Y:S01]  /*2f70*/  FMUL R47, R40, UR6 ;  /* 0x00000006282f7c20 */ /* 0x002fe20008400000 */
[----:B------:R-:W-:Y:S01]  /*2f80*/  FMNMX R45, R46, |R51|, !PT ;  /* 0x400000332e2d7209 */ /* 0x000fe20007800000 */
[----:B------:R-:W-:Y:S01]  /*2f90*/  FMUL R46, R51, UR6 ;  /* 0x00000006332e7c20 */ /* 0x000fe20008400000 */
[----:B------:R-:W-:Y:S01]  /*2fa0*/  FMUL R16, R48, UR6 ;  /* 0x0000000630107c20 */ /* 0x000fe20008400000 */
[----:B------:R-:W-:Y:S01]  /*2fb0*/  FMUL R51, R50, UR6 ;  /* 0x0000000632337c20 */ /* 0x000fe20008400000 */
[----:B------:R-:W-:Y:S01]  /*2fc0*/  FMUL R48, R39, UR6 ;  /* 0x0000000627307c20 */ /* 0x000fe20008400000 */
[----:B------:R-:W-:-:S02]  /*2fd0*/  F2FP.SATFINITE.E4M3.F32.PACK_AB_MERGE_C R47, RZ, R47, RZ ;  /* 0x0000002fff2f723e */ /* 0x000fc400048070ff */
[----:B------:R-:W-:Y:S02]  /*2fe0*/  F2FP.SATFINITE.E4M3.F32.PACK_AB_MERGE_C R46, RZ, R46, RZ ;  /* 0x0000002eff2e723e */ /* 0x000fe400048070ff */
[----:B------:R-:W-:Y:S02]  /*2ff0*/  @!P2 LEA.HI.X R37, R24, R2, R25, 0x1, P4 ;  /* 0x000000021825a211 */ /* 0x000fe400020f0c19 */
[----:B------:R-:W-:Y:S02]  /*3000*/  F2FP.SATFINITE.E4M3.F32.PACK_AB_MERGE_C R43, RZ, R43, RZ ;  /* 0x0000002bff2b723e */ /* 0x000fe400048070ff */
[----:B------:R-:W-:Y:S02]  /*3010*/  F2FP.SATFINITE.E4M3.F32.PACK_AB_MERGE_C R44, RZ, R44, RZ ;  /* 0x0000002cff2c723e */ /* 0x000fe400048070ff */
[----:B------:R-:W-:Y:S02]  /*3020*/  F2FP.SATFINITE.E4M3.F32.PACK_AB_MERGE_C R51, RZ, R51, RZ ;  /* 0x00000033ff33723e */ /* 0x000fe400048070ff */
[----:B------:R-:W-:-:S02]  /*3030*/  F2FP.SATFINITE.E4M3.F32.PACK_AB_MERGE_C R48, RZ, R48, RZ ;  /* 0x00000030ff30723e */ /* 0x000fc400048070ff */
[----:B------:R-:W-:Y:S02]  /*3040*/  F2FP.SATFINITE.E4M3.F32.PACK_AB_MERGE_C R53, RZ, R53, RZ ;  /* 0x00000035ff35723e */ /* 0x000fe400048070ff */
[----:B------:R-:W-:Y:S02]  /*3050*/  @!P2 PRMT R55, R47, 0x7604, R46 ;  /* 0x000076042f37a816 */ /* 0x000fe4000000002e */
[----:B------:R-:W-:Y:S01]  /*3060*/  F2FP.SATFINITE.E4M3.F32.PACK_AB_MERGE_C R50, RZ, R16, RZ ;  /* 0x00000010ff32723e */ /* 0x000fe200048070ff */
[----:B------:R-:W-:Y:S06]  /*3070*/  @P0 BRA `(.L_x_29939) ;  /* 0x0000000000200947 */ /* 0x000fec0003800000 */
        /* <DEDUP_REMOVED lines=8> */
.L_x_29939:
[----:B------:R-:W-:Y:S05]  /*3100*/  BSYNC B0 ;  /* 0x0000000000007941 */ /* 0x000fea0003800000 */
.L_x_29938:
[----:B------:R-:W-:Y:S04]  /*3110*/  BSSY B0, `(.L_x_29940) ;  /* 0x0000009000007945 */ /* 0x000fe80003800000 */
[----:B------:R-:W-:Y:S05]  /*3120*/  @P0 BRA `(.L_x_29941) ;  /* 0x00000000001c0947 */ /* 0x000fea0003800000 */
[----:B0-----:R-:W-:Y:S02]  /*3130*/  IMAD R17, R14, 0x3, RZ ;  /* 0x000000030e117824 */ /* 0x001fe400078e02ff */
[----:B------:R-:W-:-:S04]  /*3140*/  IMAD.WIDE.U32 R6, R15, 0x3, R6 ;  /* 0x000000030f067825 */ /* 0x000fc800078e0006 */
[----:B------:R-:W-:Y:S01]  /*3150*/  IMAD.IADD R7, R17, 0x1, R7 ;  /* 0x0000000111077824 */ /* 0x000fe200078e0207 */
[----:B------:R-:W-:-:S04]  /*3160*/  LEA R16, P0, R6, R3, 0x1 ;  /* 0x0000000306107211 */ /* 0x000fc800078008ff */
[----:B------:R-:W-:Y:S02]  /*3170*/  LEA.HI.X R17, R6, R2, R7, 0x1, P0 ;  /* 0x0000000206117211 */ /* 0x000fe400000f0c07 */
[----:B------:R-:W-:-:S05]  /*3180*/  PRMT R7, R51, 0x7604, R44 ;  /* 0x0000760433077816 */ /* 0x000fca000000002c */
[----:B------:R1:W-:Y:S02]  /*3190*/  STG.E.U16 desc[UR8][R16.64], R7 ;  /* 0x0000000710007986 */ /* 0x0003e4000c101508 */
.L_x_29941:
[----:B------:R-:W-:Y:S05]  /*31a0*/  BSYNC B0 ;  /* 0x0000000000007941 */ /* 0x000fea0003800000 */
.L_x_29940:
[----:B-1----:R-:W-:Y:S01]  /*31b0*/  @!P2 PRMT R7, R53, 0x7604, R48 ;  /* 0x000076043507a816 */ /* 0x002fe20000000030 */
[----:B------:R1:W-:Y:S01]  /*31c0*/  @!P2 STG.E.U16 desc[UR8][R36.64], R55 ;  /* 0x000000372400a986 */ /* 0x0003e2000c101508 */
[----:B------:R-:W-:Y:S01]  /*31d0*/  FMUL R54, R41, UR6 ;  /* 0x0000000629367c20 */ /* 0x000fe20008400000 */
[----:B0-----:R-:W-:Y:S01]  /*31e0*/  FMUL R17, R22, UR6 ;  /* 0x0000000616117c20 */ /* 0x001fe20008400000 */
[----:B------:R-:W-:Y:S01]  /*31f0*/  BSSY B0, `(.L_x_29942) ;  /* 0x000000f000007945 */ /* 0x000fe20003800000 */
[----:B------:R1:W-:Y:S01]  /*3200*/  @!P2 STG.E.U16 desc[UR8][R32.64], R7 ;  /* 0x000000072000a986 */ /* 0x0003e2000c101508 */
[----:B------:R-:W-:Y:S01]  /*3210*/  FMUL R16, R5, UR6 ;  /* 0x0000000605107c20 */ /* 0x000fe20008400000 */
[----:B------:R-:W-:Y:S01]  /*3220*/  F2FP.SATFINITE.E4M3.F32.PACK_AB_MERGE_C R54, RZ, R54, RZ ;  /* 0x00000036ff36723e */ /* 0x000fe200048070ff */
[----:B------:R-:W-:Y:S01]  /*3230*/  FMUL R56, R8, UR6 ;  /* 0x0000000608387c20 */ /* 0x000fe20008400000 */
[----:B------:R-:W-:Y:S01]  /*3240*/  F2FP.SATFINITE.E4M3.F32.PACK_AB_MERGE_C R17, RZ, R17, RZ ;  /* 0x00000011ff11723e */ /* 0x000fe200048070ff */
[----:B------:R-:W-:Y:S06]  /*3250*/  @P2 BRA `(.L_x_29943) ;  /* 0x0000000000202947 */ /* 0x000fec0003800000 */
[----:B-1----:R-:W-:Y:S02]  /*3260*/  LOP3.LUT R7, R26, 0xfffffffe, RZ, 0xc0, !PT ;  /* 0xfffffffe1a077812 */ /* 0x002fe400078ec0ff */
[----:B------:R-:W-:Y:S02]  /*3270*/  LOP3.LUT R27, R27, 0x7fffffff, RZ, 0xc0, !PT ;  /* 0x7fffffff1b1b7812 */ /* 0x000fe400078ec0ff */
[----:B------:R-:W-:-:S05]  /*3280*/  IADD3 R7, P0, R24, R7, RZ ;  /* 0x0000000718077210 */ /* 0x000fca0007f1e0ff */
[----:B------:R-:W-:Y:S01]  /*3290*/  IMAD.X R26, R25, 0x1, R27, P0 ;  /* 0x00000001191a7824 */ /* 0x000fe200000e061b */
[----:B------:R-:W-:Y:S02]  /*32a0*/  LEA R6, P0, R7, R3, 0x1 ;  /* 0x0000000307067211 */ /* 0x000fe400078008ff */
[----:B------:R-:W-:Y:S02]  /*32b0*/  PRMT R27, R17, 0x7604, R54 ;  /* 0x00007604111b7816 */ /* 0x000fe40000000036 */
[----:B------:R-:W-:-:S05]  /*32c0*/  LEA.HI.X R7, R7, R2, R26, 0x1, P0 ;  /* 0x0000000207077211 */ /* 0x000fca00000f0c1a */
[----:B------:R0:W-:Y:S04]  /*32d0*/  STG.E.U16 desc[UR8][R6.64], R27 ;  /* 0x0000001b06007986 */ /* 0x0001e8000c101508 */
.L_x_29943:
[----:B------:R-:W-:Y:S05]  /*32e0*/  BSYNC B0 ;  /* 0x0000000000007941 */ /* 0x000fea0003800000 */
.L_x_29942:
[----:B------:R-:W-:Y:S01]  /*32f0*/  BSSY B0, `(.L_x_29944) ;  /* 0x000000b000007945 */ /* 0x000fe20003800000 */
[----:B0-----:R-:W-:Y:S02]  /*3300*/  F2FP.SATFINITE.E4M3.F32.PACK_AB_MERGE_C R27, RZ, R16, RZ ;  /* 0x00000010ff1b723e */ /* 0x001fe400048070ff */
[----:B------:R-:W-:Y:S01]  /*3310*/  F2FP.SATFINITE.E4M3.F32.PACK_AB_MERGE_C R16, RZ, R56, RZ ;  /* 0x00000038ff10723e */ /* 0x000fe200048070ff */
[----:B------:R-:W-:Y:S06]  /*3320*/  @P2 BRA `(.L_x_29945) ;  /* 0x00000000001c2947 */ /* 0x000fec0003800000 */
[----:B------:R-:W-:-:S04]  /*3330*/  IMAD.WIDE.U32 R24, R15, 0x3, R24 ;  /* 0x000000030f187825 */ /* 0x000fc800078e0018 */
[----:B-1----:R-:W-:Y:S01]  /*3340*/  IMAD R7, R14, 0x3, RZ ;  /* 0x000000030e077824 */ /* 0x002fe200078e02ff */
[----:B------:R-:W-:-:S03]  /*3350*/  LEA R6, P0, R24, R3, 0x1 ;  /* 0x0000000318067211 */ /* 0x000fc600078008ff */
[----:B------:R-:W-:-:S05]  /*3360*/  IMAD.IADD R3, R7, 0x1, R25 ;  /* 0x0000000107037824 */ /* 0x000fca00078e0219 */
[----:B------:R-:W-:Y:S02]  /*3370*/  LEA.HI.X R7, R24, R2, R3, 0x1, P0 ;  /* 0x0000000218077211 */ /* 0x000fe400000f0c03 */
[----:B------:R-:W-:-:S05]  /*3380*/  PRMT R3, R16, 0x7604, R27 ;  /* 0x0000760410037816 */ /* 0x000fca000000001b */
[----:B------:R0:W-:Y:S02]  /*3390*/  STG.E.U16 desc[UR8][R6.64], R3 ;  /* 0x0000000306007986 */ /* 0x0001e4000c101508 */
.L_x_29945:
[----:B------:R-:W-:Y:S05]  /*33a0*/  BSYNC B0 ;  /* 0x0000000000007941 */ /* 0x000fea0003800000 */
.L_x_29944:
[----:B------:R-:W2:Y:S01]  /*33b0*/  S2UR UR5, SR_CgaCtaId ;  /* 0x00000000000579c3 */ /* 0x000ea20000008800 */
[----:B------:R-:W-:Y:S01]  /*33c0*/  LOP3.LUT R46, R46, 0xff, RZ, 0xc0, !PT ;  /* 0x000000ff2e2e7812 */ /* 0x000fe200078ec0ff */
[----:B------:R-:W-:Y:S01]  /*33d0*/  IMAD.U32 R54, R54, 0x10000, RZ ;  /* 0x0001000036367824 */ /* 0x000fe200078e00ff */
[----:B0-----:R-:W-:Y:S01]  /*33e0*/  LOP3.LUT R3, R48, 0xffff, RZ, 0xc0, !PT ;  /* 0x0000ffff30037812 */ /* 0x001fe200078ec0ff */
[----:B------:R-:W-:Y:S01]  /*33f0*/  IMAD.SHL.U32 R18, R18, 0x20, RZ ;  /* 0x0000002012127824 */ /* 0x000fe200078e00ff */
[----:B------:R-:W-:Y:S01]  /*3400*/  FMNMX R40, |R40|, R45, !PT ;  /* 0x0000002d28287209 */ /* 0x000fe20007800200 */
[----:B------:R-:W-:Y:S01]  /*3410*/  UMOV UR4, 0x400 ;  /* 0x0000040000047882 */ /* 0x000fe20000000000 */
[----:B------:R-:W-:Y:S01]  /*3420*/  PRMT R3, R3, 0x7604, R46 ;  /* 0x0000760403037816 */ /* 0x000fe2000000002e */
[----:B-1----:R-:W-:Y:S01]  /*3430*/  IMAD.U32 R7, R50, 0x10000, RZ ;  /* 0x0001000032077824 */ /* 0x002fe200078e00ff */
[----:B------:R-:W-:Y:S01]  /*3440*/  UIADD3 UR4, UR4, 0x20, URZ ;  /* 0x0000002004047890 */ /* 0x000fe2000fffe03f */
[----:B------:R-:W-:Y:S01]  /*3450*/  LOP3.LUT R2, R35, 0xffff, RZ, 0xc0, !PT ;  /* 0x0000ffff23027812 */ /* 0x000fe200078ec0ff */
[----:B------:R-:W-:Y:S01]  /*3460*/  IMAD.U32 R43, R43, 0x10000, RZ ;  /* 0x000100002b2b7824 */ /* 0x000fe200078e00ff */
[----:B------:R-:W-:Y:S01]  /*3470*/  LOP3.LUT R3, R3, 0xffff, RZ, 0xc0, !PT ;  /* 0x0000ffff03037812 */ /* 0x000fe200078ec0ff */
[----:B------:R-:W-:Y:S01]  /*3480*/  IMAD.U32 R17, R17, 0x10000, RZ ;  /* 0x0001000011117824 */ /* 0x000fe200078e00ff */
[----:B------:R-:W-:Y:S01]  /*3490*/  FMNMX R39, |R39|, R40, !PT ;  /* 0x0000002827277209 */ /* 0x000fe20007800200 */
[----:B------:R-:W-:Y:S01]  /*34a0*/  ULDC.64 UR12, c[0x0][0x228] ;  /* 0x00008a00000c7ab9 */ /* 0x000fe20000000a00 */
[----:B------:R-:W-:Y:S01]  /*34b0*/  LOP3.LUT R54, R3, 0xff0000, R54, 0xf8, !PT ;  /* 0x00ff000003367812 */ /* 0x000fe200078ef836 */
[----:B------:R-:W-:Y:S01]  /*34c0*/  USHF.L.U64.HI UR7, UR10, 0x1, UR11 ;  /* 0x000000010a077899 */ /* 0x000fe2000801020b */
[----:B------:R-:W-:Y:S01]  /*34d0*/  LOP3.LUT R3, R18, 0xffffffe0, R19, 0xe2, !PT ;  /* 0xffffffe012037812 */ /* 0x000fe200078ee213 */
[----:B------:R-:W-:Y:S01]  /*34e0*/  BSSY B0, `(.L_x_29946) ;  /* 0x000009d000007945 */ /* 0x000fe20003800000 */
[----:B------:R-:W-:-:S02]  /*34f0*/  LOP3.LUT R7, R2, 0xff0000, R7, 0xf8, !PT ;  /* 0x00ff000002077812 */ /* 0x000fc400078ef807 */
[----:B------:R-:W-:Y:S01]  /*3500*/  FMNMX R42, |R42|, R39, !PT ;  /* 0x000000272a2a7209 */ /* 0x000fe20007800200 */
[----:B------:R-:W-:Y:S01]  /*3510*/  IMAD R12, R3, 0x21, R12 ;  /* 0x00000021030c7824 */ /* 0x000fe200078e020c */
[----:B--2---:R-:W-:Y:S01]  /*3520*/  ULEA UR4, UR5, UR4, 0x18 ;  /* 0x0000000405047291 */ /* 0x004fe2000f8ec03f */
[----:B------:R-:W-:Y:S01]  /*3530*/  LOP3.LUT R47, R47, 0xff, RZ, 0xc0, !PT ;  /* 0x000000ff2f2f7812 */ /* 0x000fe200078ec0ff */
[----:B------:R-:W-:Y:S01]  /*3540*/  IMAD R6, R3, 0x21, R0 ;  /* 0x0000002103067824 */ /* 0x000fe200078e0200 */
[----:B------:R-:W-:Y:S01]  /*3550*/  LOP3.LUT R2, R53, 0xffff, RZ, 0xc0, !PT ;  /* 0x0000ffff35027812 */ /* 0x000fe200078ec0ff */
[C---:B------:R-:W-:Y:S01]  /*3560*/  IMAD R4, R3.reuse, 0x21, R4 ;  /* 0x0000002103047824 */ /* 0x040fe200078e0204 */
[----:B------:R-:W-:Y:S01]  /*3570*/  LOP3.LUT R38, R38, 0xffff, RZ, 0xc0, !PT ;  /* 0x0000ffff26267812 */ /* 0x000fe200078ec0ff */
[----:B------:R-:W-:Y:S01]  /*3580*/  IMAD R52, R3, 0x21, R52 ;  /* 0x0000002103347824 */ /* 0x000fe200078e0234 */
[----:B------:R-:W-:Y:S01]  /*3590*/  PRMT R2, R2, 0x7604, R47 ;  /* 0x0000760402027816 */ /* 0x000fe2000000002f */
[----:B------:R-:W-:Y:S01]  /*35a0*/  USHF.L.U32 UR5, UR10, 0x1, URZ ;  /* 0x000000010a057899 */ /* 0x000fe2000800063f */
[----:B------:R-:W-:-:S02]  /*35b0*/  FMNMX R41, |R41|, R42, !PT ;  /* 0x0000002a29297209 */ /* 0x000fc40007800200 */
[----:B------:R-:W-:Y:S02]  /*35c0*/  LEA R0, R12, UR4, 0x2 ;  /* 0x000000040c007c11 */ /* 0x000fe4000f8e10ff */
[----:B------:R-:W-:Y:S02]  /*35d0*/  LOP3.LUT R43, R38, 0xff0000, R43, 0xf8, !PT ;  /* 0x00ff0000262b7812 */ /* 0x000fe400078ef82b */
[----:B------:R-:W-:Y:S01]  /*35e0*/  LOP3.LUT R44, R44, 0xffff, RZ, 0xc0, !PT ;  /* 0x0000ffff2c2c7812 */ /* 0x000fe200078ec0ff */
[----:B------:R0:W-:Y:S01]  /*35f0*/  STS [R0], R21 ;  /* 0x0000001500007388 */ /* 0x0001e20000000800 */
[----:B------:R-:W-:Y:S02]  /*3600*/  LOP3.LUT R12, R49, 0xffff, RZ, 0xc0, !PT ;  /* 0x0000ffff310c7812 */ /* 0x000fe400078ec0ff */
[----:B------:R-:W-:Y:S01]  /*3610*/  LOP3.LUT R27, R27, 0xffff, RZ, 0xc0, !PT ;  /* 0x0000ffff1b1b7812 */ /* 0x000fe200078ec0ff */
[----:B------:R-:W-:Y:S01]  /*3620*/  IMAD R43, R44, 0x1000000, R43 ;  /* 0x010000002c2b7824 */ /* 0x000fe200078e022b */
[----:B------:R-:W-:Y:S01]  /*3630*/  LOP3.LUT R14, R2, 0xffff, RZ, 0xc0, !PT ;  /* 0x0000ffff020e7812 */ /* 0x000fe200078ec0ff */
[----:B------:R-:W-:Y:S01]  /*3640*/  IMAD R9, R12, 0x1000000, R9 ;  /* 0x010000000c097824 */ /* 0x000fe200078e0209 */
[----:B------:R-:W-:Y:S01]  /*3650*/  FMNMX R22, |R22|, R41, !PT ;  /* 0x0000002916167209 */ /* 0x000fe20007800200 */
[----:B------:R-:W-:Y:S01]  /*3660*/  IMAD R27, R27, 0x1000000, R54 ;  /* 0x010000001b1b7824 */ /* 0x000fe200078e0236 */
[----:B------:R-:W-:-:S02]  /*3670*/  LEA R2, R4, UR4, 0x2 ;  /* 0x0000000404027c11 */ /* 0x000fc4000f8e10ff */
[----:B------:R-:W-:Y:S02]  /*3680*/  LEA R4, R6, UR4, 0x2 ;  /* 0x0000000406047c11 */ /* 0x000fe4000f8e10ff */
[----:B------:R-:W-:Y:S01]  /*3690*/  LEA R6, R52, UR4, 0x2 ;  /* 0x0000000434067c11 */ /* 0x000fe2000f8e10ff */
[----:B------:R1:W-:Y:S01]  /*36a0*/  STS [R2], R29 ;  /* 0x0000001d02007388 */ /* 0x0003e20000000800 */
[----:B------:R-:W-:Y:S02]  /*36b0*/  SEL R12, R30, 0xffffffdf, P1 ;  /* 0xffffffdf1e0c7807 */ /* 0x000fe40000800000 */
[----:B------:R-:W-:Y:S01]  /*36c0*/  FMNMX R15, |R5|, R22, !PT ;  /* 0x00000016050f7209 */ /* 0x000fe20007800200 */
[----:B------:R1:W-:Y:S01]  /*36d0*/  STS [R4], R43 ;  /* 0x0000002b04007388 */ /* 0x0003e20000000800 */
[----:B------:R-:W-:Y:S02]  /*36e0*/  LEA R5, P0, R34, UR12, 0x5 ;  /* 0x0000000c22057c11 */ /* 0x000fe4000f8028ff */
[----:B------:R-:W-:Y:S01]  /*36f0*/  LOP3.LUT R17, R14, 0xff0000, R17, 0xf8, !PT ;  /* 0x00ff00000e117812 */ /* 0x000fe200078ef811 */
[----:B------:R1:W-:Y:S01]  /*3700*/  STS [R6], R27 ;  /* 0x0000001b06007388 */ /* 0x0003e20000000800 */
[----:B------:R-:W-:-:S02]  /*3710*/  LOP3.LUT R14, R51, 0xffff, RZ, 0xc0, !PT ;  /* 0x0000ffff330e7812 */ /* 0x000fc400078ec0ff */
[----:B------:R-:W-:Y:S02]  /*3720*/  LOP3.LUT R16, R16, 0xffff, RZ, 0xc0, !PT ;  /* 0x0000ffff10107812 */ /* 0x000fe400078ec0ff */
[----:B------:R-:W-:Y:S01]  /*3730*/  LOP3.LUT R12, RZ, R12, RZ, 0x33, !PT ;  /* 0x0000000cff0c7212 */ /* 0x000fe200078e33ff */
[----:B------:R-:W-:Y:S01]  /*3740*/  IMAD R7, R14, 0x1000000, R7 ;  /* 0x010000000e077824 */ /* 0x000fe200078e0207 */
[----:B------:R-:W-:Y:S01]  /*3750*/  SHF.R.U32.HI R18, RZ, 0x2, R19 ;  /* 0x00000002ff127819 */ /* 0x000fe20000011613 */
[----:B0-----:R-:W-:Y:S01]  /*3760*/  IMAD R21, R16, 0x1000000, R17 ;  /* 0x0100000010157824 */ /* 0x001fe200078e0211 */
[----:B------:R-:W-:Y:S01]  /*3770*/  LEA.HI.X R31, R34, UR13, R31, 0x5, P0 ;  /* 0x0000000d221f7c11 */ /* 0x000fe200080f2c1f */
        /* <DEDUP_REMOVED lines=18> */
[----:B------:R-:W-:Y:S02]  /*38a0*/  IMAD.IADD R30, R12, 0x1, -R29 ;  /* 0x000000010c1e7824 */ /* 0x000fe400078e0a1d */
[----:B------:R-:W-:Y:S02]  /*38b0*/  IMAD.MOV.U32 R22, RZ, RZ, RZ ;  /* 0x000000ffff167224 */ /* 0x000fe400078e00ff */
[----:B------:R-:W-:Y:S02]  /*38c0*/  IMAD.MOV.U32 R32, RZ, RZ, R11 ;  /* 0x000000ffff207224 */ /* 0x000fe400078e000b */
[----:B------:R-:W-:-:S07]  /*38d0*/  IMAD.MOV.U32 R33, RZ, RZ, R13 ;  /* 0x000000ffff217224 */ /* 0x000fce00078e000d */
.L_x_29950:
        /* <DEDUP_REMOVED lines=9> */
[----:B------:R-:W-:-:S04]  /*3970*/  ISETP.GE.U32.AND P2, PT, R25, R10, PT ;  /* 0x0000000a1900720c */ /* 0x000fc80003f46070 */
[----:B------:R-:W-:-:S03]  /*3980*/  LEA R27, R16, UR4, 0x2 ;  /* 0x00000004101b7c11 */ /* 0x000fc6000f8e10ff */
[----:B------:R-:W-:Y:S01]  /*3990*/  @!P1 IADD3 R24, P4, R15, R34, RZ ;  /* 0x000000220f189210 */ /* 0x000fe20007f9e0ff */
[----:B------:R-:W-:Y:S01]  /*39a0*/  VIADD R15, R33, 0x1e ;  /* 0x0000001e210f7836 */ /* 0x000fe20000000000 */
[----:B------:R-:W-:Y:S01]  /*39b0*/  IADD3 R34, P6, R34, UR5, RZ ;  /* 0x0000000522227c10 */ /* 0x000fe2000ffde0ff */
[----:B------:R-:W0:Y:S02]  /*39c0*/  @!P1 LDS R35, [R27] ;  /* 0x000000001b239984 */ /* 0x000e240000000800 */
        /* <DEDUP_REMOVED lines=16> */
[----:B------:R-:W-:Y:S01]  /*3ad0*/  @!P5 IADD3 R26, P6, R33, R34, RZ ;  /* 0x00000022211ad210 */ /* 0x000fe20007fde0ff */
[----:B------:R-:W-:-:S04]  /*3ae0*/  VIADD R33, R43, 0x1f ;  /* 0x0000001f2b217836 */ /* 0x000fc80000000000 */
[----:B------:R-:W-:Y:S01]  /*3af0*/  @!P5 IMAD.X R25, RZ, RZ, R36, P6 ;  /* 0x000000ffff19d224 */ /* 0x000fe200030e0624 */
[C---:B------:R-:W-:Y:S01]  /*3b00*/  @!P5 LEA R24, P6, R26.reuse, R5, 0x2 ;  /* 0x000000051a18d211 */ /* 0x040fe200078c10ff */
[----:B0-----:R0:W-:Y:S03]  /*3b10*/  @!P1 STG.E desc[UR8][R14.64], R35 ;  /* 0x000000230e009986 */ /* 0x0011e6000c101908 */
[----:B------:R-:W-:Y:S01]  /*3b20*/  @!P5 LEA.HI.X R25, R26, R31, R25, 0x2, P6 ;  /* 0x0000001f1a19d211 */ /* 0x000fe200030f1419 */
[----:B-1----:R0:W-:Y:S01]  /*3b30*/  @!P2 STG.E desc[UR8][R16.64], R37 ;  /* 0x000000251000a986 */ /* 0x0021e2000c101908 */
[----:B------:R-:W-:Y:S02]  /*3b40*/  IADD3 R34, P6, R34, UR5, RZ ;  /* 0x0000000522227c10 */ /* 0x000fe4000ffde0ff */
[----:B------:R-:W-:Y:S02]  /*3b50*/  ISETP.NE.AND P2, PT, R30, RZ, PT ;  /* 0x000000ff1e00720c */ /* 0x000fe40003f45270 */
[----:B------:R-:W-:-:S02]  /*3b60*/  IADD3.X R36, R36, UR7, RZ, P6, !PT ;  /* 0x0000000724247c10 */ /* 0x000fc4000b7fe4ff */
[----:B------:R-:W-:Y:S02]  /*3b70*/  @!P4 IADD3 R32, P6, R43, R34, RZ ;  /* 0x000000222b20c210 */ /* 0x000fe40007fde0ff */
[----:B------:R-:W-:-:S03]  /*3b80*/  IADD3 R34, P1, R34, UR5, RZ ;  /* 0x0000000522227c10 */ /* 0x000fc6000ff3e0ff */
[----:B---3--:R-:W-:Y:S01]  /*3b90*/  @!P4 IMAD.X R27, RZ, RZ, R36, P6 ;  /* 0x000000ffff1bc224 */ /* 0x008fe200030e0624 */
[----:B------:R-:W-:Y:S02]  /*3ba0*/  @!P4 LEA R26, P6, R32, R5, 0x2 ;  /* 0x00000005201ac211 */ /* 0x000fe400078c10ff */
[----:B------:R-:W-:Y:S02]  /*3bb0*/  IADD3.X R36, R36, UR7, RZ, P1, !PT ;  /* 0x0000000724247c10 */ /* 0x000fe40008ffe4ff */
[----:B------:R-:W-:Y:S01]  /*3bc0*/  @!P4 LEA.HI.X R27, R32, R31, R27, 0x2, P6 ;  /* 0x0000001f201bc211 */ /* 0x000fe200030f141b */
[----:B--2---:R0:W-:Y:S01]  /*3bd0*/  @!P5 STG.E desc[UR8][R24.64], R39 ;  /* 0x000000271800d986 */ /* 0x0041e2000c101908 */
[----:B------:R-:W-:-:S03]  /*3be0*/  IMAD.IADD R32, R11, 0x1, R22 ;  /* 0x000000010b207824 */ /* 0x000fc600078e0216 */
[----:B----4-:R0:W-:Y:S01]  /*3bf0*/  @!P4 STG.E desc[UR8][R26.64], R41 ;  /* 0x000000291a00c986 */ /* 0x0101e2000c101908 */
[----:B------:R-:W-:Y:S05]  /*3c00*/  @P2 BRA `(.L_x_29950) ;  /* 0xfffffffc00342947 */ /* 0x000fea000383ffff */
.L_x_29949:
[----:B------:R-:W-:Y:S05]  /*3c10*/  BSYNC B1 ;  /* 0x0000000000017941 */ /* 0x000fea0003800000 */
.L_x_29948:
        /* <DEDUP_REMOVED lines=15> */
.L_x_29952:
[----:B------:R-:W-:Y:S05]  /*3d10*/  BSYNC B1 ;  /* 0x0000000000017941 */ /* 0x000fea0003800000 */
.L_x_29951:
        /* <DEDUP_REMOVED lines=25> */
.L_x_29947:
[----:B------:R-:W-:Y:S05]  /*3eb0*/  BSYNC B0 ;  /* 0x0000000000007941 */ /* 0x000fea0003800000 */
.L_x_29946:
        /* <DEDUP_REMOVED lines=10> */
[----:B------:R-:W-:-:S04]  /*3f60*/  IMAD.WIDE.U32 R6, R18, UR10, RZ ;  /* 0x0000000a12067c25 */ /* 0x000fc8000f8e00ff */
[----:B------:R-:W-:-:S04]  /*3f70*/  IMAD R9, R0, UR10, RZ ;  /* 0x0000000a00097c24 */ /* 0x000fc8000f8e02ff */
[----:B------:R-:W-:Y:S01]  /*3f80*/  IMAD R9, R18, UR11, R9 ;  /* 0x0000000b12097c24 */ /* 0x000fe2000f8e0209 */
[----:B------:R-:W-:Y:S06]  /*3f90*/  @P3 BRA `(.L_x_29954) ;  /* 0x0000000400b83947 */ /* 0x000fec0003800000 */
[C---:B------:R-:W-:Y:S01]  /*3fa0*/  VIADD R0, R12.reuse, 0xffffffff ;  /* 0xffffffff0c007836 */ /* 0x040fe20000000000 */
[----:B------:R-:W-:Y:S01]  /*3fb0*/  BSSY B1, `(.L_x_29955) ;  /* 0x0000042000017945 */ /* 0x000fe20003800000 */
[----:B------:R-:W-:Y:S01]  /*3fc0*/  IMAD.IADD R22, R7, 0x1, R9 ;  /* 0x0000000107167824 */ /* 0x000fe200078e0209 */
[----:B------:R-:W-:Y:S01]  /*3fd0*/  LOP3.LUT R9, R12, 0x3, RZ, 0xc0, !PT ;  /* 0x000000030c097812 */ /* 0x000fe200078ec0ff */
[----:B------:R-:W-:Y:S01]  /*3fe0*/  IMAD.MOV.U32 R18, RZ, RZ, R6 ;  /* 0x000000ffff127224 */ /* 0x000fe200078e0006 */
[----:B------:R-:W-:Y:S01]  /*3ff0*/  ISETP.GE.U32.AND P0, PT, R0, 0x3, PT ;  /* 0x000000030000780c */ /* 0x000fe20003f06070 */
[----:B------:R-:W-:Y:S02]  /*4000*/  IMAD.MOV.U32 R0, RZ, RZ, 0x1 ;  /* 0x00000001ff007424 */ /* 0x000fe400078e00ff */
[----:B------:R-:W-:-:S10]  /*4010*/  IMAD.MOV.U32 R2, RZ, RZ, R11 ;  /* 0x000000ffff027224 */ /* 0x000fd400078e000b */
[----:B------:R-:W-:Y:S05]  /*4020*/  @!P0 BRA `(.L_x_29956) ;  /* 0x0000000000e88947 */ /* 0x000fea0003800000 */
[----:B------:R-:W-:Y:S01]  /*4030*/  BSSY B2, `(.L_x_29957) ;  /* 0x0000038000027945 */ /* 0x000fe20003800000 */
[----:B------:R-:W-:Y:S02]  /*4040*/  IMAD.IADD R12, R12, 0x1, -R9 ;  /* 0x000000010c0c7824 */ /* 0x000fe400078e0a09 */
[----:B------:R-:W-:Y:S02]  /*4050*/  IMAD.MOV.U32 R0, RZ, RZ, RZ ;  /* 0x000000ffff007224 */ /* 0x000fe400078e00ff */
[----:B------:R-:W-:-:S07]  /*4060*/  IMAD.MOV.U32 R2, RZ, RZ, R11 ;  /* 0x000000ffff027224 */ /* 0x000fce00078e000b */
.L_x_29958:
[C---:B------:R-:W-:Y:S01]  /*4070*/  VIADD R4, R13.reuse, 0xffffffff ;  /* 0xffffffff0d047836 */ /* 0x040fe20000000000 */
[C---:B---3--:R-:W-:Y:S01]  /*4080*/  LOP3.LUT R7, R13.reuse, 0x1f, RZ, 0xc0, !PT ;  /* 0x0000001f0d077812 */ /* 0x048fe200078ec0ff */
[C---:B------:R-:W-:Y:S02]  /*4090*/  VIADD R6, R13.reuse, 0x1d ;  /* 0x0000001d0d067836 */ /* 0x040fe40000000000 */
[----:B------:R-:W-:Y:S01]  /*40a0*/  VIADD R13, R13, 0x1e ;  /* 0x0000001e0d0d7836 */ /* 0x000fe20000000000 */
[----:B01----:R-:W-:Y:S01]  /*40b0*/  LOP3.LUT R15, R4, 0x1f, RZ, 0xc0, !PT ;  /* 0x0000001f040f7812 */ /* 0x003fe200078ec0ff */
        /* <DEDUP_REMOVED lines=16> */
[C---:B------:R-:W-:Y:S02]  /*41c0*/  @!P3 LEA R6, P4, R4.reuse, R5, 0x2 ;  /* 0x000000050406b211 */ /* 0x040fe400078810ff */
[----:B------:R3:W4:Y:S01]  /*41d0*/  @!P0 LDS R33, [R13+0xc] ;  /* 0x00000c000d218984 */ /* 0x0007220000000800 */
[----:B------:R-:W-:Y:S02]  /*41e0*/  @!P2 IADD3 R2, P5, R15, R18, RZ ;  /* 0x000000120f02a210 */ /* 0x000fe40007fbe0ff */
[----:B------:R-:W-:Y:S02]  /*41f0*/  @!P3 LEA.HI.X R7, R4, R31, R7, 0x2, P4 ;  /* 0x0000001f0407b211 */ /* 0x000fe400020f1407 */
[----:B------:R-:W-:Y:S01]  /*4200*/  IADD3 R18, P6, R18, UR5, RZ ;  /* 0x0000000512127c10 */ /* 0x000fe2000ffde0ff */
[----:B------:R-:W-:Y:S01]  /*4210*/  @!P2 IMAD.X R4, RZ, RZ, R22, P5 ;  /* 0x000000ffff04a224 */ /* 0x000fe200028e0616 */
[----:B------:R-:W-:-:S02]  /*4220*/  @!P2 LEA R14, P4, R2, R5, 0x2 ;  /* 0x00000005020ea211 */ /* 0x000fc400078810ff */
[----:B---3--:R-:W-:Y:S02]  /*4230*/  IADD3.X R13, R22, UR7, RZ, P6, !PT ;  /* 0x00000007160d7c10 */ /* 0x008fe4000b7fe4ff */
[----:B------:R-:W-:Y:S02]  /*4240*/  IADD3 R22, P5, R18, UR5, RZ ;  /* 0x0000000512167c10 */ /* 0x000fe4000ffbe0ff */
[----:B------:R-:W-:Y:S02]  /*4250*/  @!P2 LEA.HI.X R15, R2, R31, R4, 0x2, P4 ;  /* 0x0000001f020fa211 */ /* 0x000fe400020f1404 */
[----:B------:R-:W-:Y:S02]  /*4260*/  @!P1 IADD3 R18, P4, R17, R18, RZ ;  /* 0x0000001211129210 */ /* 0x000fe40007f9e0ff */
[----:B------:R-:W-:Y:S02]  /*4270*/  IADD3.X R24, R13, UR7, RZ, P5, !PT ;  /* 0x000000070d187c10 */ /* 0x000fe4000affe4ff */
[----:B------:R-:W-:Y:S01]  /*4280*/  @!P0 IADD3 R2, P5, R35, R22, RZ ;  /* 0x0000001623028210 */ /* 0x000fe20007fbe0ff */
[----:B------:R-:W-:Y:S01]  /*4290*/  @!P1 IMAD.X R13, RZ, RZ, R13, P4 ;  /* 0x000000ffff0d9224 */ /* 0x000fe200020e060d */
[----:B------:R-:W-:-:S03]  /*42a0*/  @!P1 LEA R16, P4, R18, R5, 0x2 ;  /* 0x0000000512109211 */ /* 0x000fc600078810ff */
[----:B------:R-:W-:Y:S01]  /*42b0*/  @!P0 IMAD.X R4, RZ, RZ, R24, P5 ;  /* 0x000000ffff048224 */ /* 0x000fe200028e0618 */
[----:B------:R-:W-:Y:S01]  /*42c0*/  @!P1 LEA.HI.X R17, R18, R31, R13, 0x2, P4 ;  /* 0x0000001f12119211 */ /* 0x000fe200020f140d */
[----:B0-----:R3:W-:Y:S01]  /*42d0*/  @!P3 STG.E desc[UR8][R6.64], R25 ;  /* 0x000000190600b986 */ /* 0x0017e2000c101908 */
[C---:B------:R-:W-:Y:S01]  /*42e0*/  @!P0 LEA R20, P5, R2.reuse, R5, 0x2 ;  /* 0x0000000502148211 */ /* 0x040fe200078a10ff */
[----:B------:R-:W-:Y:S02]  /*42f0*/  VIADD R13, R35, 0x1f ;  /* 0x0000001f230d7836 */ /* 0x000fe40000000000 */
[----:B-1----:R3:W-:Y:S01]  /*4300*/  @!P2 STG.E desc[UR8][R14.64], R27 ;  /* 0x0000001b0e00a986 */ /* 0x0027e2000c101908 */
[----:B------:R-:W-:Y:S01]  /*4310*/  @!P0 LEA.HI.X R21, R2, R31, R4, 0x2, P5 ;  /* 0x0000001f02158211 */ /* 0x000fe200028f1404 */
[----:B------:R-:W-:Y:S02]  /*4320*/  IMAD.MOV.U32 R4, RZ, RZ, R0 ;  /* 0x000000ffff047224 */ /* 0x000fe400078e0000 */
[----:B--2---:R3:W-:Y:S01]  /*4330*/  @!P1 STG.E desc[UR8][R16.64], R29 ;  /* 0x0000001d10009986 */ /* 0x0047e2000c101908 */
[----:B------:R-:W-:Y:S01]  /*4340*/  ISETP.NE.AND P1, PT, R12, RZ, PT ;  /* 0x000000ff0c00720c */ /* 0x000fe20003f25270 */
[----:B------:R-:W-:-:S02]  /*4350*/  VIADD R0, R0, 0x4 ;  /* 0x0000000400007836 */ /* 0x000fc40000000000 */
[----:B----4-:R3:W-:Y:S01]  /*4360*/  @!P0 STG.E desc[UR8][R20.64], R33 ;  /* 0x0000002114008986 */ /* 0x0107e2000c101908 */
[----:B------:R-:W-:Y:S01]  /*4370*/  IADD3 R18, P0, R22, UR5, RZ ;  /* 0x0000000516127c10 */ /* 0x000fe2000ff1e0ff */
[----:B------:R-:W-:-:S03]  /*4380*/  IMAD.IADD R2, R11, 0x1, R0 ;  /* 0x000000010b027824 */ /* 0x000fc600078e0200 */
[----:B------:R-:W-:-:S05]  /*4390*/  IADD3.X R22, R24, UR7, RZ, P0, !PT ;  /* 0x0000000718167c10 */ /* 0x000fca00087fe4ff */
[----:B------:R-:W-:Y:S05]  /*43a0*/  @P1 BRA `(.L_x_29958) ;  /* 0xfffffffc00301947 */ /* 0x000fea000383ffff */
[----:B------:R-:W-:Y:S05]  /*43b0*/  BSYNC B2 ;  /* 0x0000000000027941 */ /* 0x000fea0003800000 */
.L_x_29957:
[----:B------:R-:W-:-:S07]  /*43c0*/  VIADD R0, R4, 0x5 ;  /* 0x0000000504007836 */ /* 0x000fce0000000000 */
.L_x_29956:
[----:B------:R-:W-:Y:S05]  /*43d0*/  BSYNC B1 ;  /* 0x0000000000017941 */ /* 0x000fea0003800000 */
.L_x_29955:
[----:B------:R-:W-:-:S13]  /*43e0*/  ISETP.NE.AND P0, PT, R9, RZ, PT ;  /* 0x000000ff0900720c */ /* 0x000fda0003f05270 */
[----:B------:R-:W-:Y:S05]  /*43f0*/  @!P0 BRA `(.L_x_29954) ;  /* 0x0000000000a08947 */ /* 0x000fea0003800000 */
[----:B---3--:R-:W-:Y:S01]  /*4400*/  LOP3.LUT R7, R13, 0x1f, RZ, 0xc0, !PT ;  /* 0x0000001f0d077812 */ /* 0x008fe200078ec0ff */
[----:B------:R-:W-:Y:S01]  /*4410*/  BSSY B1, `(.L_x_29959) ;  /* 0x000000e000017945 */ /* 0x000fe20003800000 */
[----:B------:R-:W-:Y:S01]  /*4420*/  ISETP.NE.AND P1, PT, R9, 0x1, PT ;  /* 0x000000010900780c */ /* 0x000fe20003f25270 */
[----:B01----:R-:W-:Y:S01]  /*4430*/  IMAD.IADD R14, R11, 0x1, R0 ;  /* 0x000000010b0e7824 */ /* 0x003fe200078e0200 */
        /* <DEDUP_REMOVED lines=11> */
.L_x_29960:
[----:B------:R-:W-:Y:S05]  /*44f0*/  BSYNC B1 ;  /* 0x0000000000017941 */ /* 0x000fea0003800000 */
.L_x_29959:
        /* <DEDUP_REMOVED lines=24> */
.L_x_29954:
[----:B------:R-:W-:Y:S05]  /*4680*/  BSYNC B0 ;  /* 0x0000000000007941 */ /* 0x000fea0003800000 */
.L_x_29953:
[----:B------:R-:W-:Y:S01]  /*4690*/  ULDC.64 UR4, c[0x0][0x238] ;  /* 0x00008e0000047ab9 */ /* 0x000fe20000000a00 */
[----:B------:R-:W-:Y:S01]  /*46a0*/  BAR.SYNC.DEFER_BLOCKING 0x0 ;  /* 0x0000000000007b1d */ /* 0x000fe20000010000 */
[----:B------:R-:W-:-:S04]  /*46b0*/  ISETP.NE.U32.AND P0, PT, RZ, UR4, PT ;  /* 0x00000004ff007c0c */ /* 0x000fc8000bf05070 */
[----:B------:R-:W-:-:S13]  /*46c0*/  ISETP.NE.AND.EX P0, PT, RZ, UR5, PT, P0 ;  /* 0x00000005ff007c0c */ /* 0x000fda000bf05300 */
[----:B------:R-:W-:Y:S05]  /*46d0*/  @!P0 BRA `(.L_x_29961) ;  /* 0x0000000000b88947 */ /* 0x000fea0003800000 */
[----:B--2---:R-:W2:Y:S01]  /*46e0*/  SHFL.DOWN PT, R3, R8, 0x10, 0x1f ;  /* 0x0a001f0008037f89 */ /* 0x004ea200000e0000 */
[----:B------:R-:W-:Y:S01]  /*46f0*/  BSSY B0, `(.L_x_29962) ;  /* 0x0000026000007945 */ /* 0x000fe20003800000 */
[----:B------:R-:W4:Y:S01]  /*4700*/  S2R R19, SR_TID.X ;  /* 0x0000000000137919 */ /* 0x000f220000002100 */
[----:B--2---:R-:W-:-:S05]  /*4710*/  FMNMX R3, R8, R3, !PT ;  /* 0x0000000308037209 */ /* 0x004fca0007800000 */
[----:B------:R-:W2:Y:S01]  /*4720*/  SHFL.DOWN PT, R0, R3, 0x8, 0x1f ;  /* 0x09001f0003007f89 */ /* 0x000ea200000e0000 */
[----:B----4-:R-:W-:-:S13]  /*4730*/  LOP3.LUT P0, RZ, R19, 0x1f, RZ, 0xc0, !PT ;  /* 0x0000001f13ff7812 */ /* 0x010fda000780c0ff */
[----:B------:R-:W4:Y:S01]  /*4740*/  @!P0 S2R R9, SR_CgaCtaId ;  /* 0x0000000000098919 */ /* 0x000f220000008800 */
[----:B------:R-:W-:Y:S02]  /*4750*/  @!P0 MOV R4, 0x400 ;  /* 0x0000040000048802 */ /* 0x000fe40000000f00 */
[----:B------:R-:W-:Y:S02]  /*4760*/  @!P0 LOP3.LUT R23, R23, 0x1ffffffc, RZ, 0xc0, !PT ;  /* 0x1ffffffc17178812 */ /* 0x000fe400078ec0ff */
[----:B--2---:R-:W-:-:S05]  /*4770*/  FMNMX R0, R3, R0, !PT ;  /* 0x0000000003007209 */ /* 0x004fca0007800000 */
[----:B------:R-:W2:Y:S01]  /*4780*/  SHFL.DOWN PT, R5, R0, 0x4, 0x1f ;  /* 0x08801f0000057f89 */ /* 0x000ea200000e0000 */
[----:B----4-:R-:W-:Y:S02]  /*4790*/  @!P0 LEA R4, R9, R4, 0x18 ;  /* 0x0000000409048211 */ /* 0x010fe400078ec0ff */
[----:B--2---:R-:W-:Y:S02]  /*47a0*/  FMNMX R5, R0, R5, !PT ;  /* 0x0000000500057209 */ /* 0x004fe40007800000 */
[----:B------:R-:W-:Y:S01]  /*47b0*/  SHF.R.U32.HI R0, RZ, 0x5, R19 ;  /* 0x00000005ff007819 */ /* 0x000fe20000011613 */
[----:B------:R-:W-:Y:S02]  /*47c0*/  @!P0 IMAD.IADD R4, R23, 0x1, R4 ;  /* 0x0000000117048824 */ /* 0x000fe400078e0204 */
[----:B------:R-:W2:Y:S02]  /*47d0*/  SHFL.DOWN PT, R2, R5, 0x2, 0x1f ;  /* 0x08401f0005027f89 */ /* 0x000ea400000e0000 */
[----:B--2---:R-:W-:Y:S01]  /*47e0*/  FMNMX R2, R5, R2, !PT ;  /* 0x0000000205027209 */ /* 0x004fe20007800000 */
[----:B------:R-:W-:-:S04]  /*47f0*/  IMAD.MOV.U32 R5, RZ, RZ, RZ ;  /* 0x000000ffff057224 */ /* 0x000fc800078e00ff */
[----:B0--3--:R-:W0:Y:S02]  /*4800*/  SHFL.DOWN PT, R7, R2, 0x1, 0x1f ;  /* 0x08201f0002077f89 */ /* 0x009e2400000e0000 */
        /* <DEDUP_REMOVED lines=19> */
.L_x_29971:
[----:B--2---:R-:W-:-:S07]  /*4940*/  FMNMX R5, R2, R5, !PT ;  /* 0x0000000502057209 */ /* 0x004fce0007800000 */
.L_x_29963:
[----:B------:R-:W-:Y:S05]  /*4950*/  BSYNC B0 ;  /* 0x0000000000007941 */ /* 0x000fea0003800000 */
.L_x_29962:
[----:B------:R-:W-:Y:S01]  /*4960*/  ISETP.NE.AND P0, PT, R19, RZ, PT ;  /* 0x000000ff1300720c */ /* 0x000fe20003f05270 */
[----:B------:R-:W-:-:S12]  /*4970*/  BSSY B0, `(.L_x_29961) ;  /* 0x0000004000007945 */ /* 0x000fd80003800000 */
[----:B------:R-:W-:Y:S05]  /*4980*/  @P0 BRA `(.L_x_29965) ;  /* 0x0000000000080947 */ /* 0x000fea0003800000 */
[----:B0-----:R-:W0:Y:S02]  /*4990*/  LDC.64 R2, c[0x0][0x238] ;  /* 0x00008e00ff027b82 */ /* 0x001e240000000a00 */
[----:B0-----:R2:W-:Y:S02]  /*49a0*/  REDG.E.MAX.S32.STRONG.GPU desc[UR8][R2.64], R5 ;  /* 0x000000050200798e */ /* 0x0015e4000d10e388 */
.L_x_29965:
[----:B------:R-:W-:Y:S05]  /*49b0*/  BSYNC B0 ;  /* 0x0000000000007941 */ /* 0x000fea0003800000 */
.L_x_29961:
        /* <DEDUP_REMOVED lines=12> */
[----:B0--3--:R-:W-:-:S07]  /*4a80*/  MOV R7, 0x4aa0 ;  /* 0x00004aa000077802 */ /* 0x009fce0000000f00 */
[----:B-1----:R-:W-:Y:S05]  /*4a90*/  CALL.REL.NOINC `($__internal_631_$__cuda_sm20_rcp_rn_f32_slowpath) ;  /* 0x0000000400807944 */ /* 0x002fea0003c00000 */
[----:B------:R-:W-:Y:S05]  /*4aa0*/  BRA `(.L_x_29967) ;  /* 0x0000000000147947 */ /* 0x000fea0003800000 */
.L_x_29966:
[----:B--2---:R-:W2:Y:S01]  /*4ab0*/  MUFU.RCP R5, UR6 ;  /* 0x0000000600057d08 */ /* 0x004ea20008001000 */
[----:B------:R-:W-:-:S04]  /*4ac0*/  IMAD.U32 R0, RZ, RZ, UR6 ;  /* 0x00000006ff007e24 */ /* 0x000fc8000f8e00ff */
[----:B--2---:R-:W-:-:S04]  /*4ad0*/  FFMA R0, R5, R0, -1 ;  /* 0xbf80000005007423 */ /* 0x004fc80000000000 */
[----:B------:R-:W-:-:S04]  /*4ae0*/  FADD.FTZ R0, -R0, -RZ ;  /* 0x800000ff00007221 */ /* 0x000fc80000010100 */
[----:B------:R-:W-:-:S07]  /*4af0*/  FFMA R5, R5, R0, R5 ;  /* 0x0000000005057223 */ /* 0x000fce0000000005 */
.L_x_29967:
[----:B0-----:R-:W0:Y:S02]  /*4b00*/  LDC.64 R2, c[0x0][0x240] ;  /* 0x00009000ff027b82 */ /* 0x001e240000000a00 */
[----:B0-----:R-:W-:Y:S01]  /*4b10*/  STG.E desc[UR8][R2.64], R5 ;  /* 0x0000000502007986 */ /* 0x001fe2000c101908 */
[----:B------:R-:W-:Y:S05]  /*4b20*/  EXIT ;  /* 0x000000000000794d */ /* 0x000fea0003800000 */
.L_x_29964:
[----:B------:R-:W-:Y:S02]  /*4b30*/  IMAD.MOV.U32 R7, RZ, RZ, 0x4 ;  /* 0x00000004ff077424 */ /* 0x000fe400078e00ff */
[----:B------:R-:W-:Y:S02]  /*4b40*/  IMAD.MOV.U32 R9, RZ, RZ, 0x1f ;  /* 0x0000001fff097424 */ /* 0x000fe400078e00ff */
[----:B------:R-:W-:-:S07]  /*4b50*/  IMAD.MOV.U32 R4, RZ, RZ, -0x1 ;  /* 0xffffffffff047424 */ /* 0x000fce00078e00ff */
[----:B012---:R-:W-:Y:S05]  /*4b60*/  WARPSYNC.COLLECTIVE R4, `(.L_x_29968) ;  /* 0x0000000004087348 */ /* 0x007fea0003c00000 */
[----:B--2---:R2:W3:Y:S02]  /*4b70*/  SHFL.DOWN P0, R5, R0, R7, R9 ;  /* 0x0800000700057389 */ /* 0x0044e40000000009 */
[----:B0123--:R-:W-:Y:S01]  /*4b80*/  ENDCOLLECTIVE ;  /* 0x000000000000791b */ /* 0x00ffe20003800000 */
.L_x_29968:
[----:B------:R-:W-:Y:S02]  /*4b90*/  IMAD.MOV.U32 R7, RZ, RZ, 0x2 ;  /* 0x00000002ff077424 */ /* 0x000fe400078e00ff */
[----:B------:R-:W-:-:S05]  /*4ba0*/  IMAD.MOV.U32 R3, RZ, RZ, R5 ;  /* 0x000000ffff037224 */ /* 0x000fca00078e0005 */
[----:B------:R-:W-:-:S05]  /*4bb0*/  FMNMX R3, R3, R0, !PT ;  /* 0x0000000003037209 */ /* 0x000fca0007800000 */
[----:B------:R-:W-:-:S07]  /*4bc0*/  IMAD.MOV.U32 R0, RZ, RZ, R3 ;  /* 0x000000ffff007224 */ /* 0x000fce00078e0003 */
[----:B------:R-:W-:Y:S05]  /*4bd0*/  WARPSYNC.COLLECTIVE R4, `(.L_x_29969) ;  /* 0x0000000004087348 */ /* 0x000fea0003c00000 */
[----:B------:R0:W1:Y:S02]  /*4be0*/  SHFL.DOWN P0, R5, R0, R7, R9 ;  /* 0x0800000700057389 */ /* 0x0000640000000009 */
[----:B01----:R-:W-:Y:S01]  /*4bf0*/  ENDCOLLECTIVE ;  /* 0x000000000000791b */ /* 0x003fe20003800000 */
.L_x_29969:
[----:B------:R-:W-:Y:S02]  /*4c00*/  IMAD.MOV.U32 R7, RZ, RZ, 0x1 ;  /* 0x00000001ff077424 */ /* 0x000fe400078e00ff */
[----:B------:R-:W-:-:S05]  /*4c10*/  IMAD.MOV.U32 R2, RZ, RZ, R5 ;  /* 0x000000ffff027224 */ /* 0x000fca00078e0005 */
[----:B------:R-:W-:-:S05]  /*4c20*/  FMNMX R2, R3, R2, !PT ;  /* 0x0000000203027209 */ /* 0x000fca0007800000 */
[----:B------:R-:W-:-:S07]  /*4c30*/  IMAD.MOV.U32 R0, RZ, RZ, R2 ;  /* 0x000000ffff007224 */ /* 0x000fce00078e0002 */
[----:B------:R-:W-:Y:S05]  /*4c40*/  WARPSYNC.COLLECTIVE R4, `(.L_x_29970) ;  /* 0x0000000004087348 */ /* 0x000fea0003c00000 */
[----:B------:R0:W1:Y:S02]  /*4c50*/  SHFL.DOWN P0, R5, R0, R7, R9 ;  /* 0x0800000700057389 */ /* 0x0000640000000009 */
[----:B01----:R-:W-:Y:S01]  /*4c60*/  ENDCOLLECTIVE ;  /* 0x000000000000791b */ /* 0x003fe20003800000 */
.L_x_29970:
[----:B------:R-:W-:Y:S05]  /*4c70*/  BRA `(.L_x_29971) ;  /* 0xfffffffc00307947 */ /* 0x000fea000383ffff */
        .weak           $__internal_630_$__cuda_sm20_div_u64
        .type           $__internal_630_$__cuda_sm20_div_u64,@function
        .size           $__internal_630_$__cuda_sm20_div_u64,($__internal_631_$__cuda_sm20_rcp_rn_f32_slowpath - $__internal_630_$__cuda_sm20_div_u64)
$__internal_630_$__cuda_sm20_div_u64:
        /* <DEDUP_REMOVED lines=65> */
[----:B------:R-:W-:Y:S06]  /*5090*/  RET.REL.NODEC R2 `(_ZN18transformer_engine6detail38cast_transpose_fused_kernel_notalignedILb0ELb1ELb0EfNS_16CTDBiasDActParamI13__nv_bfloat16S3_13__nv_fp8_e4m3fEELi2ELi4ENS_5EmptyEXadL_ZNS_6dsreluIffEET_T0_RKS6_EEEEvT3_mmm) ;  /* 0xffffffac02d87950 */ /* 0x000fec0003c3ffff */
        .weak           $__internal_631_$__cuda_sm20_rcp_rn_f32_slowpath
        .type           $__internal_631_$__cuda_sm20_rcp_rn_f32_slowpath,@function
        .size           $__internal_631_$__cuda_sm20_rcp_rn_f32_slowpath,(.L_x_35116 - $__internal_631_$__cuda_sm20_rcp_rn_f32_slowpath)
$__internal_631_$__cuda_sm20_rcp_rn_f32_slowpath:
        /* <DEDUP_REMOVED lines=15> */
.L_x_29972:
        /* <DEDUP_REMOVED lines=33> */
.L_x_29974:
[----:B------:R0:W1:Y:S02]  /*53a0*/  MUFU.RCP R2, R0 ;  /* 0x0000000000027308 */ /* 0x0000640000001000 */
.L_x_29973:
[----:B-1-3--:R-:W-:Y:S02]  /*53b0*/  IMAD.MOV.U32 R5, RZ, RZ, R2 ;  /* 0x000000ffff057224 */ /* 0x00afe400078e0002 */
[----:B------:R-:W-:Y:S02]  /*53c0*/  IMAD.MOV.U32 R2, RZ, RZ, R7 ;  /* 0x000000ffff027224 */ /* 0x000fe400078e0007 */
[----:B------:R-:W-:-:S04]  /*53d0*/  IMAD.MOV.U32 R3, RZ, RZ, 0x0 ;  /* 0x00000000ff037424 */ /* 0x000fc800078e00ff */
[----:B0-2---:R-:W-:Y:S05]  /*53e0*/  RET.REL.NODEC R2 `(_ZN18transformer_engine6detail38cast_transpose_fused_kernel_notalignedILb0ELb1ELb0EfNS_16CTDBiasDActParamI13__nv_bfloat16S3_13__nv_fp8_e4m3fEELi2ELi4ENS_5EmptyEXadL_ZNS_6dsreluIffEET_T0_RKS6_EEEEvT3_mmm) ;  /* 0xffffffac02047950 */ /* 0x005fea0003c3ffff */
.L_x_29975:
        /* <DEDUP_REMOVED lines=9> */
.L_x_35116:


//--------------------- .text._ZN18transformer_engine6detail38cast_transpose_fused_kernel_notalignedILb0ELb1ELb0EfNS_16CTDBiasDActParamI13__nv_bfloat16S3_13__nv_fp8_e5m2fEELi2ELi4ENS_5EmptyEXadL_ZNS_6dsreluIffEET_T0_RKS6_EEEEvT3_mmm --------------------------
	.section	.text._ZN18transformer_engine6detail38cast_transpose_fused_kernel_notalignedILb0ELb1ELb0EfNS_16CTDBiasDActParamI13__nv_bfloat16S3_13__nv_fp8_e5m2fEELi2ELi4ENS_5EmptyEXadL_ZNS_6dsreluIffEET_T0_RKS6_EEEEvT3_mmm,"ax",@progbits
	.align	128
        .global         _ZN18transformer_engine6detail38cast_transpose_fused_kernel_notalignedILb0ELb1ELb0EfNS_16CTDBiasDActParamI13__nv_bfloat16S3_13__nv_fp8_e5m2fEELi2ELi4ENS_5EmptyEXadL_ZNS_6dsreluIffEET_T0_RKS6_EEEEvT3_mmm
        .type           _ZN18transformer_engine6detail38cast_transpose_fused_kernel_notalignedILb0ELb1ELb0EfNS_16CTDBiasDActParamI13__nv_bfloat16S3_13__nv_fp8_e5m2fEELi2ELi4ENS_5EmptyEXadL_ZNS_6dsreluIffEET_T0_RKS6_EEEEvT3_mmm,@function
        .size           _ZN18transformer_engine6detail38cast_transpose_fused_kernel_notalignedILb0ELb1ELb0EfNS_16CTDBiasDActParamI13__nv_bfloat16S3_13__nv_fp8_e5m2fEELi2ELi4ENS_5EmptyEXadL_ZNS_6dsreluIffEET_T0_RKS6_EEEEvT3_mmm,(.L_x_35118 - _ZN18transformer_engine6detail38cast_transpose_fused_kernel_notalignedILb0ELb1ELb0EfNS_16CTDBiasDActParamI13__nv_bfloat16S3_13__nv_fp8_e5m2fEELi2ELi4ENS_5EmptyEXadL_ZNS_6dsreluIffEET_T0_RKS6_EEEEvT3_mmm)
        .other          _ZN18transformer_engine6detail38cast_transpose_fused_kernel_notalignedILb0ELb1ELb0EfNS_16CTDBiasDActParamI13__nv_bfloat16S3_13__nv_fp8_e5m2fEELi2ELi4ENS_5EmptyEXadL_ZNS_6dsreluIffEET_T0_RKS6_EEEEvT3_mmm,@"STO_CUDA_ENTRY STV_DEFAULT"
_ZN18transformer_engine6detail38cast_transpose_fused_kernel_notalignedILb0ELb1ELb0EfNS_16CTDBiasDActParamI13__nv_bfloat16S3_13__nv_fp8_e5m2fEELi2ELi4ENS_5EmptyEXadL_ZNS_6dsreluIffEET_T0_RKS6_EEEEvT3_mmm:
.text._ZN18transformer_engine6detail38cast_transpose_fused_kernel_notalignedILb0ELb1ELb0EfNS_16CTDBiasDActParamI13__nv_bfloat16S3_13__nv_fp8_e5m2fEELi2ELi4ENS_5EmptyEXadL_ZNS_6dsreluIffEET_T0_RKS6_EEEEvT3_mmm:
        /* <DEDUP_REMOVED lines=20> */
[----:B------:R-:W-:Y:S05]  /*0140*/  CALL.REL.NOINC `($__internal_632_$__cuda_sm20_div_u64) ;  /* 0x0000004800cc7944 */ /* 0x000fea0003c00000 */
        /* <DEDUP_REMOVED lines=9> */
.L_x_29976:
        /* <DEDUP_REMOVED lines=22> */
.L_x_29977:
        /* <DEDUP_REMOVED lines=194> */
[----:B------:R-:W-:Y:S02]  /*0f60*/  F2FP.SATFINITE.E5M2.F32.PACK_AB_MERGE_C R60, RZ, R60, RZ ;  /* 0x0000003cff3c723e */ /* 0x000fe400048060ff */
[----:B------:R-:W-:Y:S01]  /*0f70*/  F2FP.SATFINITE.E5M2.F32.PACK_AB_MERGE_C R49, RZ, R49, RZ ;  /* 0x00000031ff31723e */ /* 0x000fe200048060ff */
        /* <DEDUP_REMOVED lines=64> */
[----:B------:R-:W-:Y:S01]  /*1380*/  F2FP.SATFINITE.E5M2.F32.PACK_AB_MERGE_C R53, RZ, R22, RZ ;  /* 0x00000016ff35723e */ /* 0x000fe200048060ff */
[----:B------:R-:W-:Y:S01]  /*1390*/  FMUL R22, R52, UR6 ;  /* 0x0000000634167c20 */ /* 0x000fe20008400000 */
[----:B------:R-:W-:Y:S01]  /*13a0*/  FMUL R23, R23, R58 ;  /* 0x0000003a17177220 */ /* 0x000fe20000400000 */
[----:B------:R-:W-:-:S03]  /*13b0*/  FADD R54, R54, R54 ;  /* 0x0000003636367221 */ /* 0x000fc60000000000 */
[----:B------:R-:W-:Y:S02]  /*13c0*/  F2FP.SATFINITE.E5M2.F32.PACK_AB_MERGE_C R58, RZ, R22, RZ ;  /* 0x00000016ff3a723e */ /* 0x000fe400048060ff */
        /* <DEDUP_REMOVED lines=40> */
[----:B------:R-:W-:Y:S02]  /*1650*/  F2FP.SATFINITE.E5M2.F32.PACK_AB_MERGE_C R56, RZ, R56, RZ ;  /* 0x00000038ff38723e */ /* 0x000fe400048060ff */
[----:B------:R-:W-:Y:S01]  /*1660*/  LOP3.LUT R61, R54, 0xffff, RZ, 0xc0, !PT ;  /* 0x0000ffff363d7812 */ /* 0x000fe200078ec0ff */
[C---:B------:R-:W-:Y:S01]  /*1670*/  FMUL R54, R21.reuse, UR6 ;  /* 0x0000000615367c20 */ /* 0x040fe20008400000 */
[----:B------:R-:W-:Y:S01]  /*1680*/  F2FP.SATFINITE.E5M2.F32.PACK_AB_MERGE_C R41, RZ, R41, RZ ;  /* 0x00000029ff29723e */ /* 0x000fe200048060ff */
        /* <DEDUP_REMOVED lines=8> */
[----:B------:R-:W-:Y:S01]  /*1710*/  F2FP.SATFINITE.E5M2.F32.PACK_AB_MERGE_C R54, RZ, R54, RZ ;  /* 0x00000036ff36723e */ /* 0x000fe200048060ff */
        /* <DEDUP_REMOVED lines=27> */
.L_x_29979:
[----:B------:R-:W-:Y:S05]  /*18d0*/  BSYNC B0 ;  /* 0x0000000000007941 */ /* 0x000fea0003800000 */
.L_x_29978:
[----:B------:R-:W-:Y:S01]  /*18e0*/  BSSY B0, `(.L_x_29980) ;  /* 0x000000c000007945 */ /* 0x000fe20003800000 */
[----:B0-----:R-:W-:Y:S01]  /*18f0*/  @!P1 IMAD.MOV.U32 R24, RZ, RZ, RZ ;  /* 0x000000ffff189224 */ /* 0x001fe200078e00ff */
[----:B------:R-:W-:Y:S01]  /*1900*/  F2FP.SATFINITE.E5M2.F32.PACK_AB_MERGE_C R25, RZ, R40, RZ ;  /* 0x00000028ff19723e */ /* 0x000fe200048060ff */
        /* <DEDUP_REMOVED lines=9> */
.L_x_29981:
[----:B------:R-:W-:Y:S05]  /*19a0*/  BSYNC B0 ;  /* 0x0000000000007941 */ /* 0x000fea0003800000 */
.L_x_29980:
        /* <DEDUP_REMOVED lines=30> */
[----:B------:R-:W-:Y:S01]  /*1b90*/  F2FP.SATFINITE.E5M2.F32.PACK_AB_MERGE_C R53, RZ, R49, RZ ;  /* 0x00000031ff35723e */ /* 0x000fe200048060ff */
[----:B------:R-:W-:Y:S01]  /*1ba0*/  @P1 IMAD.X R49, R44, 0x1, R7, P0 ;  /* 0x000000012c311824 */ /* 0x000fe200000e0607 */
[----:B-1----:R-:W-:Y:S01]  /*1bb0*/  F2FP.SATFINITE.E5M2.F32.PACK_AB_MERGE_C R60, RZ, R50, RZ ;  /* 0x00000032ff3c723e */ /* 0x002fe200048060ff */
        /* <DEDUP_REMOVED lines=12> */
[----:B------:R-:W-:-:S02]  /*1c80*/  F2FP.SATFINITE.E5M2.F32.PACK_AB_MERGE_C R59, RZ, R59, RZ ;  /* 0x0000003bff3b723e */ /* 0x000fc400048060ff */
[----:B------:R1:W-:Y:S01]  /*1c90*/  @!P2 STG.E.U16 desc[UR8][R46.64], R61 ;  /* 0x0000003d2e00a986 */ /* 0x0003e2000c101508 */
[----:B------:R-:W-:Y:S01]  /*1ca0*/  F2FP.SATFINITE.E5M2.F32.PACK_AB_MERGE_C R36, RZ, R36, RZ ;  /* 0x00000024ff24723e */ /* 0x000fe200048060ff */
        /* <DEDUP_REMOVED lines=17> */
[----:B------:R-:W-:Y:S02]  /*1dc0*/  F2FP.SATFINITE.E5M2.F32.PACK_AB_MERGE_C R47, RZ, R47, RZ ;  /* 0x0000002fff2f723e */ /* 0x000fe400048060ff */
[----:B------:R-:W-:-:S02]  /*1dd0*/  F2FP.SATFINITE.E5M2.F32.PACK_AB_MERGE_C R48, RZ, R48, RZ ;  /* 0x00000030ff30723e */ /* 0x000fc400048060ff */
[----:B------:R-:W-:Y:S02]  /*1de0*/  F2FP.SATFINITE.E5M2.F32.PACK_AB_MERGE_C R49, RZ, R49, RZ ;  /* 0x00000031ff31723e */ /* 0x000fe400048060ff */
[----:B------:R-:W-:Y:S01]  /*1df0*/  F2FP.SATFINITE.E5M2.F32.PACK_AB_MERGE_C R50, RZ, R50, RZ ;  /* 0x00000032ff32723e */ /* 0x000fe200048060ff */
        /* <DEDUP_REMOVED lines=9> */
.L_x_29983:
[----:B------:R-:W-:Y:S05]  /*1e90*/  BSYNC B0 ;  /* 0x0000000000007941 */ /* 0x000fea0003800000 */
.L_x_29982:
        /* <DEDUP_REMOVED lines=9> */
.L_x_29985:
[----:B------:R-:W-:Y:S05]  /*1f30*/  BSYNC B0 ;  /* 0x0000000000007941 */ /* 0x000fea0003800000 */
.L_x_29984:
        /* <DEDUP_REMOVED lines=156> */
[----:B------:R-:W-:Y:S01]  /*2900*/  F2FP.SATFINITE.E5M2.F32.PACK_AB_MERGE_C R45, RZ, R25, RZ ;  /* 0x00000019ff2d723e */ /* 0x000fe200048060ff */
[----:B------:R-:W-:Y:S01]  /*2910*/  FMUL R25, R46, UR6 ;  /* 0x000000062e197c20 */ /* 0x000fe20008400000 */
[----:B------:R-:W-:-:S02]  /*2920*/  F2FP.SATFINITE.E5M2.F32.PACK_AB_MERGE_C R47, RZ, R24, RZ ;  /* 0x00000018ff2f723e */ /* 0x000fc400048060ff */
[----:B------:R-:W-:Y:S02]  /*2930*/  FMNMX R39, |R39|, R36, !PT ;  /* 0x0000002427277209 */ /* 0x000fe40007800200 */
[----:B------:R-:W-:Y:S02]  /*2940*/  F2FP.SATFINITE.E5M2.F32.PACK_AB_MERGE_C R24, RZ, R35, RZ ;  /* 0x00000023ff18723e */ /* 0x000fe400048060ff */
[----:B------:R-:W-:Y:S02]  /*2950*/  F2FP.SATFINITE.E5M2.F32.PACK_AB_MERGE_C R36, RZ, R25, RZ ;  /* 0x00000019ff24723e */ /* 0x000fe400048060ff */
        /* <DEDUP_REMOVED lines=103> */
[----:B------:R-:W-:-:S02]  /*2fd0*/  F2FP.SATFINITE.E5M2.F32.PACK_AB_MERGE_C R47, RZ, R47, RZ ;  /* 0x0000002fff2f723e */ /* 0x000fc400048060ff */
[----:B------:R-:W-:Y:S02]  /*2fe0*/  F2FP.SATFINITE.E5M2.F32.PACK_AB_MERGE_C R46, RZ, R46, RZ ;  /* 0x0000002eff2e723e */ /* 0x000fe400048060ff */
[----:B------:R-:W-:Y:S02]  /*2ff0*/  @!P2 LEA.HI.X R37, R24, R2, R25, 0x1, P4 ;  /* 0x000000021825a211 */ /* 0x000fe400020f0c19 */
[----:B------:R-:W-:Y:S02]  /*3000*/  F2FP.SATFINITE.E5M2.F32.PACK_AB_MERGE_C R43, RZ, R43, RZ ;  /* 0x0000002bff2b723e */ /* 0x000fe400048060ff */
[----:B------:R-:W-:Y:S02]  /*3010*/  F2FP.SATFINITE.E5M2.F32.PACK_AB_MERGE_C R44, RZ, R44, RZ ;  /* 0x0000002cff2c723e */ /* 0x000fe400048060ff */
[----:B------:R-:W-:Y:S02]  /*3020*/  F2FP.SATFINITE.E5M2.F32.PACK_AB_MERGE_C R51, RZ, R51, RZ ;  /* 0x00000033ff33723e */ /* 0x000fe400048060ff */
[----:B------:R-:W-:-:S02]  /*3030*/  F2FP.SATFINITE.E5M2.F32.PACK_AB_MERGE_C R48, RZ, R48, RZ ;  /* 0x00000030ff30723e */ /* 0x000fc400048060ff */
[----:B------:R-:W-:Y:S02]  /*3040*/  F2FP.SATFINITE.E5M2.F32.PACK_AB_MERGE_C R53, RZ, R53, RZ ;  /* 0x00000035ff35723e */ /* 0x000fe400048060ff */
[----:B------:R-:W-:Y:S02]  /*3050*/  @!P2 PRMT R55, R47, 0x7604, R46 ;  /* 0x000076042f37a816 */ /* 0x000fe4000000002e */
[----:B------:R-:W-:Y:S01]  /*3060*/  F2FP.SATFINITE.E5M2.F32.PACK_AB_MERGE_C R50, RZ, R16, RZ ;  /* 0x00000010ff32723e */ /* 0x000fe200048060ff */
        /* <DEDUP_REMOVED lines=9> */
.L_x_29987:
[----:B------:R-:W-:Y:S05]  /*3100*/  BSYNC B0 ;  /* 0x0000000000007941 */ /* 0x000fea0003800000 */
.L_x_29986:
        /* <DEDUP_REMOVED lines=9> */
.L_x_29989:
[----:B------:R-:W-:Y:S05]  /*31a0*/  BSYNC B0 ;  /* 0x0000000000007941 */ /* 0x000fea0003800000 */
.L_x_29988:
[----:B-1----:R-:W-:Y:S01]  /*31b0*/  @!P2 PRMT R7, R53, 0x7604, R48 ;  /* 0x000076043507a816 */ /* 0x002fe20000000030 */
[----:B------:R1:W-:Y:S01]  /*31c0*/  @!P2 STG.E.U16 desc[UR8][R36.64], R55 ;  /* 0x000000372400a986 */ /* 0x0003e2000c101508 */
[----:B------:R-:W-:Y:S01]  /*31d0*/  FMUL R54, R41, UR6 ;  /* 0x0000000629367c20 */ /* 0x000fe20008400000 */
[----:B0-----:R-:W-:Y:S01]  /*31e0*/  FMUL R17, R22, UR6 ;  /* 0x0000000616117c20 */ /* 0x001fe20008400000 */
[----:B------:R-:W-:Y:S01]  /*31f0*/  BSSY B0, `(.L_x_29990) ;  /* 0x000000f000007945 */ /* 0x000fe20003800000 */
[----:B------:R1:W-:Y:S01]  /*3200*/  @!P2 STG.E.U16 desc[UR8][R32.64], R7 ;  /* 0x000000072000a986 */ /* 0x0003e2000c101508 */
[----:B------:R-:W-:Y:S01]  /*3210*/  FMUL R16, R5, UR6 ;  /* 0x0000000605107c20 */ /* 0x000fe20008400000 */
[----:B------:R-:W-:Y:S01]  /*3220*/  F2FP.SATFINITE.E5M2.F32.PACK_AB_MERGE_C R54, RZ, R54, RZ ;  /* 0x00000036ff36723e */ /* 0x000fe200048060ff */
[----:B------:R-:W-:Y:S01]  /*3230*/  FMUL R56, R8, UR6 ;  /* 0x0000000608387c20 */ /* 0x000fe20008400000 */
[----:B------:R-:W-:Y:S01]  /*3240*/  F2FP.SATFINITE.E5M2.F32.PACK_AB_MERGE_C R17, RZ, R17, RZ ;  /* 0x00000011ff11723e */ /* 0x000fe200048060ff */
        /* <DEDUP_REMOVED lines=9> */
.L_x_29991:
[----:B------:R-:W-:Y:S05]  /*32e0*/  BSYNC B0 ;  /* 0x0000000000007941 */ /* 0x000fea0003800000 */
.L_x_29990:
[----:B------:R-:W-:Y:S01]  /*32f0*/  BSSY B0, `(.L_x_29992) ;  /* 0x000000b000007945 */ /* 0x000fe20003800000 */
[----:B0-----:R-:W-:Y:S02]  /*3300*/  F2FP.SATFINITE.E5M2.F32.PACK_AB_MERGE_C R27, RZ, R16, RZ ;  /* 0x00000010ff1b723e */ /* 0x001fe400048060ff */
[----:B------:R-:W-:Y:S01]  /*3310*/  F2FP.SATFINITE.E5M2.F32.PACK_AB_MERGE_C R16, RZ, R56, RZ ;  /* 0x00000038ff10723e */ /* 0x000fe200048060ff */
        /* <DEDUP_REMOVED lines=8> */
.L_x_29993:
[----:B------:R-:W-:Y:S05]  /*33a0*/  BSYNC B0 ;  /* 0x0000000000007941 */ /* 0x000fea0003800000 */
.L_x_29992:
        /* <DEDUP_REMOVED lines=83> */
.L_x_29998:
        /* <DEDUP_REMOVED lines=51> */
.L_x_29997:
[----:B------:R-:W-:Y:S05]  /*3c10*/  BSYNC B1 ;  /* 0x0000000000017941 */ /* 0x000fea0003800000 */
.L_x_29996:
        /* <DEDUP_REMOVED lines=15> */
.L_x_30000:
[----:B------:R-:W-:Y:S05]  /*3d10*/  BSYNC B1 ;  /* 0x0000000000017941 */ /* 0x000fea0003800000 */
.L_x_29999:
        /* <DEDUP_REMOVED lines=25> */
.L_x_29995:
[----:B------:R-:W-:Y:S05]  /*3eb0*/  BSYNC B0 ;  /* 0x0000000000007941 */ /* 0x000fea0003800000 */
.L_x_29994:
        /* <DEDUP_REMOVED lines=27> */
.L_x_30006:
        /* <DEDUP_REMOVED lines=53> */
.L_x_30005:
[----:B------:R-:W-:-:S07]  /*43c0*/  VIADD R0, R4, 0x5 ;  /* 0x0000000504007836 */ /* 0x000fce0000000000 */
.L_x_30004:
[----:B------:R-:W-:Y:S05]  /*43d0*/  BSYNC B1 ;  /* 0x0000000000017941 */ /* 0x000fea0003800000 */
.L_x_30003:
        /* <DEDUP_REMOVED lines=17> */
.L_x_30008:
[----:B------:R-:W-:Y:S05]  /*44f0*/  BSYNC B1 ;  /* 0x0000000000017941 */ /* 0x000fea0003800000 */
.L_x_30007:
        /* <DEDUP_REMOVED lines=24> */
.L_x_30002:
[----:B------:R-:W-:Y:S05]  /*4680*/  BSYNC B0 ;  /* 0x0000000000007941 */ /* 0x000fea0003800000 */
.L_x_30001:
        /* <DEDUP_REMOVED lines=43> */
.L_x_30019:
[----:B--2---:R-:W-:-:S07]  /*4940*/  FMNMX R5, R2, R5, !PT ;  /* 0x0000000502057209 */ /* 0x004fce0007800000 */
.L_x_30011:
[----:B------:R-:W-:Y:S05]  /*4950*/  BSYNC B0 ;  /* 0x0000000000007941 */ /* 0x000fea0003800000 */
.L_x_30010:
[----:B------:R-:W-:Y:S01]  /*4960*/  ISETP.NE.AND P0, PT, R19, RZ, PT ;  /* 0x000000ff1300720c */ /* 0x000fe20003f05270 */
[----:B------:R-:W-:-:S12]  /*4970*/  BSSY B0, `(.L_x_30009) ;  /* 0x0000004000007945 */ /* 0x000fd80003800000 */
[----:B------:R-:W-:Y:S05]  /*4980*/  @P0 BRA `(.L_x_30013) ;  /* 0x0000000000080947 */ /* 0x000fea0003800000 */
[----:B0-----:R-:W0:Y:S02]  /*4990*/  LDC.64 R2, c[0x0][0x238] ;  /* 0x00008e00ff027b82 */ /* 0x001e240000000a00 */
[----:B0-----:R2:W-:Y:S02]  /*49a0*/  REDG.E.MAX.S32.STRONG.GPU desc[UR8][R2.64], R5 ;  /* 0x000000050200798e */ /* 0x0015e4000d10e388 */
.L_x_30013:
[----:B------:R-:W-:Y:S05]  /*49b0*/  BSYNC B0 ;  /* 0x0000000000007941 */ /* 0x000fea0003800000 */
.L_x_30009:
        /* <DEDUP_REMOVED lines=13> */
[----:B-1----:R-:W-:Y:S05]  /*4a90*/  CALL.REL.NOINC `($__internal_633_$__cuda_sm20_rcp_rn_f32_slowpath) ;  /* 0x0000000400807944 */ /* 0x002fea0003c00000 */
[----:B------:R-:W-:Y:S05]  /*4aa0*/  BRA `(.L_x_30015) ;  /* 0x0000000000147947 */ /* 0x000fea0003800000 */
.L_x_30014:
[----:B--2---:R-:W2:Y:S01]  /*4ab0*/  MUFU.RCP R5, UR6 ;  /* 0x0000000600057d08 */ /* 0x004ea20008001000 */
[----:B------:R-:W-:-:S04]  /*4ac0*/  IMAD.U32 R0, RZ, RZ, UR6 ;  /* 0x00000006ff007e24 */ /* 0x000fc8000f8e00ff */
[----:B--2---:R-:W-:-:S04]  /*4ad0*/  FFMA R0, R5, R0, -1 ;  /* 0xbf80000005007423 */ /* 0x004fc80000000000 */
[----:B------:R-:W-:-:S04]  /*4ae0*/  FADD.FTZ R0, -R0, -RZ ;  /* 0x800000ff00007221 */ /* 0x000fc80000010100 */
[----:B------:R-:W-:-:S07]  /*4af0*/  FFMA R5, R5, R0, R5 ;  /* 0x0000000005057223 */ /* 0x000fce0000000005 */
.L_x_30015:
[----:B0-----:R-:W0:Y:S02]  /*4b00*/  LDC.64 R2, c[0x0][0x240] ;  /* 0x00009000ff027b82 */ /* 0x001e240000000a00 */
[----:B0-----:R-:W-:Y:S01]  /*4b10*/  STG.E desc[UR8][R2.64], R5 ;  /* 0x0000000502007986 */ /* 0x001fe2000c101908 */
[----:B------:R-:W-:Y:S05]  /*4b20*/  EXIT ;  /* 0x000000000000794d */ /* 0x000fea0003800000 */
.L_x_30012:
[----:B------:R-:W-:Y:S02]  /*4b30*/  IMAD.MOV.U32 R7, RZ, RZ, 0x4 ;  /* 0x00000004ff077424 */ /* 0x000fe400078e00ff */
[----:B------:R-:W-:Y:S02]  /*4b40*/  IMAD.MOV.U32 R9, RZ, RZ, 0x1f ;  /* 0x0000001fff097424 */ /* 0x000fe400078e00ff */
[----:B------:R-:W-:-:S07]  /*4b50*/  IMAD.MOV.U32 R4, RZ, RZ, -0x1 ;  /* 0xffffffffff047424 */ /* 0x000fce00078e00ff */
[----:B012---:R-:W-:Y:S05]  /*4b60*/  WARPSYNC.COLLECTIVE R4, `(.L_x_30016) ;  /* 0x0000000004087348 */ /* 0x007fea0003c00000 */
[----:B--2---:R2:W3:Y:S02]  /*4b70*/  SHFL.DOWN P0, R5, R0, R7, R9 ;  /* 0x0800000700057389 */ /* 0x0044e40000000009 */
[----:B0123--:R-:W-:Y:S01]  /*4b80*/  ENDCOLLECTIVE ;  /* 0x000000000000791b */ /* 0x00ffe20003800000 */
.L_x_30016:
[----:B------:R-:W-:Y:S02]  /*4b90*/  IMAD.MOV.U32 R7, RZ, RZ, 0x2 ;  /* 0x00000002ff077424 */ /* 0x000fe400078e00ff */
[----:B------:R-:W-:-:S05]  /*4ba0*/  IMAD.MOV.U32 R3, RZ, RZ, R5 ;  /* 0x000000ffff037224 */ /* 0x000fca00078e0005 */
[----:B------:R-:W-:-:S05]  /*4bb0*/  FMNMX R3, R3, R0, !PT ;  /* 0x0000000003037209 */ /* 0x000fca0007800000 */
[----:B------:R-:W-:-:S07]  /*4bc0*/  IMAD.MOV.U32 R0, RZ, RZ, R3 ;  /* 0x000000ffff007224 */ /* 0x000fce00078e0003 */
[----:B------:R-:W-:Y:S05]  /*4bd0*/  WARPSYNC.COLLECTIVE R4, `(.L_x_30017) ;  /* 0x0000000004087348 */ /* 0x000fea0003c00000 */
[----:B------:R0:W1:Y:S02]  /*4be0*/  SHFL.DOWN P0, R5, R0, R7, R9 ;  /* 0x0800000700057389 */ /* 0x0000640000000009 */
[----:B01----:R-:W-:Y:S01]  /*4bf0*/  ENDCOLLECTIVE ;  /* 0x000000000000791b */ /* 0x003fe20003800000 */
.L_x_30017:
[----:B------:R-:W-:Y:S02]  /*4c00*/  IMAD.MOV.U32 R7, RZ, RZ, 0x1 ;  /* 0x00000001ff077424 */ /* 0x000fe400078e00ff */
[----:B------:R-:W-:-:S05]  /*4c10*/  IMAD.MOV.U32 R2, RZ, RZ, R5 ;  /* 0x000000ffff027224 */ /* 0x000fca00078e0005 */
[----:B------:R-:W-:-:S05]  /*4c20*/  FMNMX R2, R3, R2, !PT ;  /* 0x0000000203027209 */ /* 0x000fca0007800000 */
[----:B------:R-:W-:-:S07]  /*4c30*/  IMAD.MOV.U32 R0, RZ, RZ, R2 ;  /* 0x000000ffff007224 */ /* 0x000fce00078e0002 */
[----:B------:R-:W-:Y:S05]  /*4c40*/  WARPSYNC.COLLECTIVE R4, `(.L_x_30018) ;  /* 0x0000000004087348 */ /* 0x000fea0003c00000 */
[----:B------:R0:W1:Y:S02]  /*4c50*/  SHFL.DOWN P0, R5, R0, R7, R9 ;  /* 0x0800000700057389 */ /* 0x0000640000000009 */
[----:B01----:R-:W-:Y:S01]  /*4c60*/  ENDCOLLECTIVE ;  /* 0x000000000000791b */ /* 0x003fe20003800000 */
.L_x_30018:
[----:B------:R-:W-:Y:S05]  /*4c70*/  BRA `(.L_x_30019) ;  /* 0xfffffffc00307947 */ /* 0x000fea000383ffff */
        .weak           $__internal_632_$__cuda_sm20_div_u64
        .type           $__internal_632_$__cuda_sm20_div_u64,@function
        .size           $__internal_632_$__cuda_sm20_div_u64,($__internal_633_$__cuda_sm20_rcp_rn_f32_slowpath - $__internal_632_$__cuda_sm20_div_u64)
$__internal_632_$__cuda_sm20_div_u64:
        /* <DEDUP_REMOVED lines=65> */
[----:B------:R-:W-:Y:S06]  /*5090*/  RET.REL.NODEC R2 `(_ZN18transformer_engine6detail38cast_transpose_fused_kernel_notalignedILb0ELb1ELb0EfNS_16CTDBiasDActParamI13__nv_bfloat16S3_13__nv_fp8_e5m2fEELi2ELi4ENS_5EmptyEXadL_ZNS_6dsreluIffEET_T0_RKS6_EEEEvT3_mmm) ;  /* 0xffffffac02d87950 */ /* 0x000fec0003c3ffff */
        .weak           $__internal_633_$__cuda_sm20_rcp_rn_f32_slowpath
        .type           $__internal_633_$__cuda_sm20_rcp_rn_f32_slowpath,@function
        .size           $__internal_633_$__cuda_sm20_rcp_rn_f32_slowpath,(.L_x_35118 - $__internal_633_$__cuda_sm20_rcp_rn_f32_slowpath)
$__internal_633_$__cuda_sm20_rcp_rn_f32_slowpath:
        /* <DEDUP_REMOVED lines=15> */
.L_x_30020:
        /* <DEDUP_REMOVED lines=33> */
.L_x_30022:
[----:B------:R0:W1:Y:S02]  /*53a0*/  MUFU.RCP R2, R0 ;  /* 0x0000000000027308 */ /* 0x0000640000001000 */
.L_x_30021:
[----:B-1-3--:R-:W-:Y:S02]  /*53b0*/  IMAD.MOV.U32 R5, RZ, RZ, R2 ;  /* 0x000000ffff057224 */ /* 0x00afe400078e0002 */
[----:B------:R-:W-:Y:S02]  /*53c0*/  IMAD.MOV.U32 R2, RZ, RZ, R7 ;  /* 0x000000ffff027224 */ /* 0x000fe400078e0007 */
[----:B------:R-:W-:-:S04]  /*53d0*/  IMAD.MOV.U32 R3, RZ, RZ, 0x0 ;  /* 0x00000000ff037424 */ /* 0x000fc800078e00ff */
[----:B0-2---:R-:W-:Y:S05]  /*53e0*/  RET.REL.NODEC R2 `(_ZN18transformer_engine6detail38cast_transpose_fused_kernel_notalignedILb0ELb1ELb0EfNS_16CTDBiasDActParamI13__nv_bfloat16S3_13__nv_fp8_e5m2fEELi2ELi4ENS_5EmptyEXadL_ZNS_6dsreluIffEET_T0_RKS6_EEEEvT3_mmm) ;  /* 0xffffffac02047950 */ /* 0x005fea0003c3ffff */
.L_x_30023:
        /* <DEDUP_REMOVED lines=9> */
.L_x_35118:


//--------------------- .text._ZN18transformer_engine6detail38cast_transpose_fused_kernel_notalignedILb0ELb1ELb0EfNS_16CTDBiasDActParamI13__nv_bfloat16S3_S3_fEELi2ELi2ENS_5EmptyEXadL_ZNS_6dsreluIffEET_T0_RKS5_EEEEvT3_mmm --------------------------
	.section	.text._ZN18transformer_engine6detail38cast_transpose_fused_kernel_notalignedILb0ELb1ELb0EfNS_16CTDBiasDActParamI13__nv_bfloat16S3_S3_fEELi2ELi2ENS_5EmptyEXadL_ZNS_6dsreluIffEET_T0_RKS5_EEEEvT3_mmm,"ax",@progbits
	.align	128
        .global         _ZN18transformer_engine6detail38cast_transpose_fused_kernel_notalignedILb0ELb1ELb0EfNS_16CTDBiasDActParamI13__nv_bfloat16S3_S3_fEELi2ELi2ENS_5EmptyEXadL_ZNS_6dsreluIffEET_T0_RKS5_EEEEvT3_mmm
        .type           _ZN18transformer_engine6detail38cast_transpose_fused_kernel_notalignedILb0ELb1ELb0EfNS_16CTDBiasDActParamI13__nv_bfloat16S3_S3_fEELi2ELi2ENS_5EmptyEXadL_ZNS_6dsreluIffEET_T0_RKS5_EEEEvT3_mmm,@function
        .size           _ZN18transformer_engine6detail38cast_transpose_fused_kernel_notalignedILb0ELb1ELb0EfNS_16CTDBiasDActParamI13__nv_bfloat16S3_S3_fEELi2ELi2ENS_5EmptyEXadL_ZNS_6dsreluIffEET_T0_RKS5_EEEEvT3_mmm,(.L_x_35120 - _ZN18transformer_engine6detail38cast_transpose_fused_kernel_notalignedILb0ELb1ELb0EfNS_16CTDBiasDActParamI13__nv_bfloat16S3_S3_fEELi2ELi2ENS_5EmptyEXadL_ZNS_6dsreluIffEET_T0_RKS5_EEEEvT3_mmm)
        .other          _ZN18transformer_engine6detail38cast_transpose_fused_kernel_notalignedILb0ELb1ELb0EfNS_16CTDBiasDActParamI13__nv_bfloat16S3_S3_fEELi2ELi2ENS_5EmptyEXadL_ZNS_6dsreluIffEET_T0_RKS5_EEEEvT3_mmm,@"STO_CUDA_ENTRY STV_DEFAULT"
_ZN18transformer_engine6detail38cast_transpose_fused_kernel_notalignedILb0ELb1ELb0EfNS_16CTDBiasDActParamI13__nv_bfloat16S3_S3_fEELi2ELi2ENS_5EmptyEXadL_ZNS_6dsreluIffEET_T0_RKS5_EEEEvT3_mmm:
.text._ZN18transformer_engine6detail38cast_transpose_fused_kernel_notalignedILb0ELb1ELb0EfNS_16CTDBiasDActParamI13__nv_bfloat16S3_S3_fEELi2ELi2ENS_5EmptyEXadL_ZNS_6dsreluIffEET_T0_RKS5_EEEEvT3_mmm:
        /* <DEDUP_REMOVED lines=20> */
[----:B------:R-:W-:Y:S05]  /*0140*/  CALL.REL.NOINC `($__internal_634_$__cuda_sm20_div_u64) ;  /* 0x0000003000c47944 */ /* 0x000fea0003c00000 */
[----:B------:R-:W-:Y:S01]  /*0150*/  IADD3 R9, P0, RZ, -R6, RZ ;  /* 0x80000006ff097210 */ /* 0x000fe20007f1e0ff */
[----:B------:R-:W-:-:S04]  /*0160*/  IMAD.MOV.U32 R5, RZ, RZ, RZ ;  /* 0x000000ffff057224 */ /* 0x000fc800078e00ff */
[----:B------:R-:W-:Y:S02]  /*0170*/  IMAD.X R8, RZ, RZ, ~R7, P0 ;  /* 0x000000ffff087224 */ /* 0x000fe400000e0e07 */
[----:B------:R-:W-:-:S04]  /*0180*/  IMAD.WIDE.U32 R2, R9, UR6, R4 ;  /* 0x0000000609027c25 */ /* 0x000fc8000f8e0004 */
[----:B------:R-:W-:Y:S02]  /*0190*/  IMAD R8, R8, UR6, RZ ;  /* 0x0000000608087c24 */ /* 0x000fe4000f8e02ff */
[----:B------:R-:W-:Y:S02]  /*01a0*/  IMAD.MOV.U32 R47, RZ, RZ, R2 ;  /* 0x000000ffff2f7224 */ /* 0x000fe400078e0002 */
[----:B------:R-:W-:Y:S02]  /*01b0*/  IMAD R9, R9, UR7, R8 ;  /* 0x0000000709097c24 */ /* 0x000fe4000f8e0208 */
[----:B------:R-:W-:Y:S02]  /*01c0*/  IMAD.MOV.U32 R2, RZ, RZ, R6 ;  /* 0x000000ffff027224 */ /* 0x000fe400078e0006 */
[----:B------:R-:W-:Y:S02]  /*01d0*/  IMAD.IADD R48, R3, 0x1, R9 ;  /* 0x0000000103307824 */ /* 0x000fe400078e0209 */
[----:B------:R-:W-:Y:S01]  /*01e0*/  IMAD.MOV.U32 R3, RZ, RZ, R7 ;  /* 0x000000ffff037224 */ /* 0x000fe200078e0007 */
[----:B------:R-:W-:Y:S06]  /*01f0*/  BRA `(.L_x_30025) ;  /* 0x0000000000587947 */ /* 0x000fec0003800000 */
.L_x_30024:
[----:B------:R-:W0:Y:S01]  /*0200*/  I2F.U32.RP R6, UR6 ;  /* 0x0000000600067d06 */ /* 0x000e220008209000 */
[----:B------:R-:W-:Y:S01]  /*0210*/  ISETP.NE.U32.AND P2, PT, RZ, UR6, PT ;  /* 0x00000006ff007c0c */ /* 0x000fe2000bf45070 */
[----:B------:R-:W-:-:S06]  /*0220*/  IMAD.MOV.U32 R48, RZ, RZ, RZ ;  /* 0x000000ffff307224 */ /* 0x000fcc00078e00ff */
        /* <DEDUP_REMOVED lines=13> */
[----:B------:R-:W-:Y:S01]  /*0300*/  ISETP.GE.U32.AND P1, PT, R3, UR6, PT ;  /* 0x0000000603007c0c */ /* 0x000fe2000bf26070 */
[----:B------:R-:W-:-:S12]  /*0310*/  IMAD.MOV.U32 R3, RZ, RZ, RZ ;  /* 0x000000ffff037224 */ /* 0x000fd800078e00ff */
[----:B------:R-:W-:Y:S01]  /*0320*/  @P1 VIADD R2, R2, 0x1 ;  /* 0x0000000102021836 */ /* 0x000fe20000000000 */
[----:B------:R-:W-:-:S05]  /*0330*/  @!P2 LOP3.LUT R2, RZ, UR6, RZ, 0x33, !PT ;  /* 0x00000006ff02ac12 */ /* 0x000fca000f8e33ff */
[----:B------:R-:W-:-:S04]  /*0340*/  IMAD.MOV R47, RZ, RZ, -R2 ;  /* 0x000000ffff2f7224 */ /* 0x000fc800078e0a02 */
[----:B------:R-:W-:-:S07]  /*0350*/  IMAD R47, R47, UR6, R4 ;  /* 0x000000062f2f7c24 */ /* 0x000fce000f8e0204 */
.L_x_30025:
[----:B------:R-:W-:Y:S01]  /*0360*/  ULDC.64 UR4, c[0x0][0x260] ;  /* 0x0000980000047ab9 */ /* 0x000fe20000000a00 */
[----:B------:R-:W-:Y:S01]  /*0370*/  ULDC.64 UR8, c[0x0][0x258] ;  /* 0x0000960000087ab9 */ /* 0x000fe20000000a00 */
[----:B------:R-:W-:Y:S01]  /*0380*/  IMAD.U32 R10, RZ, RZ, UR5 ;  /* 0x00000005ff0a7e24 */ /* 0x000fe2000f8e00ff */
[----:B------:R-:W-:Y:S01]  /*0390*/  USHF.R.U64 UR13, UR8, 0x1, UR9 ;  /* 0x00000001080d7899 */ /* 0x000fe20008001209 */
[----:B------:R-:W-:Y:S01]  /*03a0*/  IMAD.U32 R13, RZ, RZ, UR4 ;  /* 0x00000004ff0d7e24 */ /* 0x000fe2000f8e00ff */
[C---:B------:R-:W-:Y:S01]  /*03b0*/  SHF.L.U64.HI R7, R2.reuse, 0x5, R3 ;  /* 0x0000000502077819 */ /* 0x040fe20000010203 */
[----:B------:R-:W-:Y:S01]  /*03c0*/  USHF.R.U32.HI UR14, URZ, 0x1, UR9 ;  /* 0x000000013f0e7899 */ /* 0x000fe20008011609 */
[--C-:B------:R-:W-:Y:S01]  /*03d0*/  SHF.R.U32.HI R12, RZ, 0x1, R10.reuse ;  /* 0x00000001ff0c7819 */ /* 0x100fe2000001160a */
[----:B------:R-:W-:Y:S01]  /*03e0*/  ULDC.64 UR10, c[0x0][0x230] ;  /* 0x00008c00000a7ab9 */ /* 0x000fe20000000a00 */
[----:B------:R-:W-:Y:S01]  /*03f0*/  SHF.R.U64 R13, R13, 0x1, R10 ;  /* 0x000000010d0d7819 */ /* 0x000fe2000000120a */
[----:B------:R-:W-:Y:S01]  /*0400*/  IMAD R9, R3, UR8, RZ ;  /* 0x0000000803097c24 */ /* 0x000fe2000f8e02ff */
[----:B------:R-:W-:Y:S01]  /*0410*/  SHF.R.U32.HI R14, RZ, 0x5, R11 ;  /* 0x00000005ff0e7819 */ /* 0x000fe2000001160b */
[----:B------:R-:W-:Y:S01]  /*0420*/  ULDC.64 UR16, c[0x0][0x218] ;  /* 0x0000860000107ab9 */ /* 0x000fe20000000a00 */
[C---:B------:R-:W-:Y:S01]  /*0430*/  LEA R16, P2, -R2.reuse, R13, 0x5 ;  /* 0x0000000d02107211 */ /* 0x040fe200078429ff */
[----:B------:R-:W-:Y:S01]  /*0440*/  IMAD R41, R2, UR9, R9 ;  /* 0x0000000902297c24 */ /* 0x000fe2000f8e0209 */
[C-C-:B------:R-:W-:Y:S01]  /*0450*/  SHF.L.U64.HI R8, R47.reuse, 0x5, R48.reuse ;  /* 0x000000052f087819 */ /* 0x140fe20000010230 */
[----:B------:R-:W-:Y:S01]  /*0460*/  IMAD.SHL.U32 R15, R14, 0x4, RZ ;  /* 0x000000040e0f7824 */ /* 0x000fe200078e00ff */
[----:B------:R-:W-:Y:S01]  /*0470*/  LEA R18, P0, -R47, UR13, 0x5 ;  /* 0x0000000d2f127c11 */ /* 0x000fe2000f8029ff */
[----:B------:R-:W-:Y:S01]  /*0480*/  IMAD.X R6, R12, 0x1, ~R7, P2 ;  /* 0x000000010c067824 */ /* 0x000fe200010e0e07 */
[----:B------:R-:W-:Y:S01]  /*0490*/  ISETP.LT.U32.AND P2, PT, R16, 0x20, PT ;  /* 0x000000201000780c */ /* 0x000fe20003f41070 */
[----:B------:R-:W-:Y:S01]  /*04a0*/  IMAD R14, R14, -0x4, R11 ;  /* 0xfffffffc0e0e7824 */ /* 0x000fe200078e020b */
[----:B------:R-:W-:Y:S01]  /*04b0*/  IADD3.X R8, ~R8, UR14, RZ, P0, !PT ;  /* 0x0000000e08087c10 */ /* 0x000fe200087fe5ff */
[----:B------:R-:W-:Y:S01]  /*04c0*/  IMAD.MOV.U32 R7, RZ, RZ, R48 ;  /* 0x000000ffff077224 */ /* 0x000fe200078e0030 */
[----:B------:R-:W-:-:S02]  /*04d0*/  ISETP.LT.U32.AND P1, PT, R18, 0x20, PT ;  /* 0x000000201200780c */ /* 0x000fc40003f21070 */
[----:B------:R-:W-:Y:S01]  /*04e0*/  ISETP.LT.U32.AND.EX P2, PT, R6, RZ, PT, P2 ;  /* 0x000000ff0600720c */ /* 0x000fe20003f41120 */
[----:B------:R-:W-:Y:S01]  /*04f0*/  IMAD.MOV.U32 R6, RZ, RZ, R47 ;  /* 0x000000ffff067224 */ /* 0x000fe200078e002f */
[----:B------:R-:W-:Y:S02]  /*0500*/  ISETP.NE.U32.AND P0, PT, RZ, UR10, PT ;  /* 0x0000000aff007c0c */ /* 0x000fe4000bf05070 */
[----:B------:R-:W-:Y:S01]  /*0510*/  ISETP.LT.U32.AND.EX P1, PT, R8, RZ, PT, P1 ;  /* 0x000000ff0800720c */ /* 0x000fe20003f21110 */
[----:B------:R-:W-:Y:S01]  /*0520*/  IMAD.WIDE.U32 R20, R2, UR8, R6 ;  /* 0x0000000802147c25 */ /* 0x000fe2000f8e0006 */
[----:B------:R-:W-:Y:S02]  /*0530*/  LOP3.LUT R15, R15, 0x1c, RZ, 0xe2, !PT ;  /* 0x0000001c0f0f7812 */ /* 0x000fe400078ee2ff */
[----:B------:R-:W-:Y:S01]  /*0540*/  SEL R16, R16, 0x20, P2 ;  /* 0x0000002010107807 */ /* 0x000fe20001000000 */
[----:B------:R-:W-:Y:S01]  /*0550*/  IMAD.SHL.U32 R27, R20, 0x80, RZ ;  /* 0x00000080141b7824 */ /* 0x000fe200078e00ff */
[----:B------:R-:W-:Y:S01]  /*0560*/  SHF.R.U32.HI R8, RZ, 0x2, R11 ;  /* 0x00000002ff087819 */ /* 0x000fe2000001160b */
[----:B------:R-:W-:Y:S01]  /*0570*/  IMAD.IADD R41, R21, 0x1, R41 ;  /* 0x0000000115297824 */ /* 0x000fe200078e0229 */
[----:B------:R-:W-:Y:S01]  /*0580*/  ISETP.NE.AND.EX P0, PT, RZ, UR11, PT, P0 ;  /* 0x0000000bff007c0c */ /* 0x000fe2000bf05300 */
[----:B------:R-:W-:Y:S01]  /*0590*/  ULDC.64 UR10, c[0x0][0x210] ;  /* 0x00008400000a7ab9 */ /* 0x000fe20000000a00 */
[----:B------:R-:W-:-:S02]  /*05a0*/  SEL R18, R18, 0x20, P1 ;  /* 0x0000002012127807 */ /* 0x000fc40000800000 */
[----:B------:R-:W-:Y:S02]  /*05b0*/  LOP3.LUT R37, R14, 0x1f, RZ, 0xc0, !PT ;  /* 0x0000001f0e257812 */ /* 0x000fe400078ec0ff */
[----:B------:R-:W-:Y:S02]  /*05c0*/  ISETP.GE.U32.AND P1, PT, R15, R16, PT ;  /* 0x000000100f00720c */ /* 0x000fe40003f26070 */
[----:B------:R-:W-:Y:S02]  /*05d0*/  LOP3.LUT R17, R8, 0x38, RZ, 0xc0, !PT ;  /* 0x0000003808117812 */ /* 0x000fe400078ec0ff */
[----:B------:R-:W-:Y:S02]  /*05e0*/  ISETP.LT.U32.AND P1, PT, R37, R18, !P1 ;  /* 0x000000122500720c */ /* 0x000fe40004f21070 */
[----:B------:R-:W-:Y:S01]  /*05f0*/  IADD3 R26, P2, R27, UR16, RZ ;  /* 0x000000101b1a7c10 */ /* 0x000fe2000ff5e0ff */
[C---:B------:R-:W-:Y:S01]  /*0600*/  IMAD.WIDE.U32 R6, R17.reuse, UR13, RZ ;  /* 0x0000000d11067c25 */ /* 0x040fe2000f8e00ff */
[----:B------:R-:W0:Y:S03]  /*0610*/  @P0 LDC.64 R8, c[0x0][0x230] ;  /* 0x00008c00ff080b82 */ /* 0x000e260000000a00 */
[----:B------:R-:W-:Y:S01]  /*0620*/  IMAD R19, R17, UR14, RZ ;  /* 0x0000000e11137c24 */ /* 0x000fe2000f8e02ff */
[----:B------:R-:W-:-:S03]  /*0630*/  IADD3 R33, P3, R37, R6, RZ ;  /* 0x0000000625217210 */ /* 0x000fc60007f7e0ff */
[----:B------:R-:W-:Y:S01]  /*0640*/  IMAD.IADD R28, R7, 0x1, R19 ;  /* 0x00000001071c7824 */ /* 0x000fe200078e0213 */
[----:B------:R-:W-:Y:S01]  /*0650*/  SHF.L.U64.HI R19, R20, 0x7, R41 ;  /* 0x0000000714137819 */ /* 0x000fe20000010229 */
[----:B------:R-:W-:Y:S02]  /*0660*/  @P1 IMAD.SHL.U32 R38, R33, 0x4, RZ ;  /* 0x0000000421261824 */ /* 0x000fe400078e00ff */
[----:B------:R-:W-:Y:S01]  /*0670*/  IMAD.X R32, RZ, RZ, R28, P3 ;  /* 0x000000ffff207224 */ /* 0x000fe200018e061c */
[----:B------:R-:W-:Y:S01]  /*0680*/  IADD3.X R17, R19, UR17, RZ, P2, !PT ;  /* 0x0000001113117c10 */ /* 0x000fe200097fe4ff */
[----:B------:R-:W-:Y:S01]  /*0690*/  @!P1 IMAD.MOV.U32 R30, RZ, RZ, RZ ;  /* 0x000000ffff1e9224 */ /* 0x000fe200078e00ff */
[----:B------:R-:W-:Y:S01]  /*06a0*/  @P1 IADD3 R24, P3, R38, R26, RZ ;  /* 0x0000001a26181210 */ /* 0x000fe20007f7e0ff */
[----:B------:R-:W-:Y:S01]  /*06b0*/  @!P1 IMAD.MOV.U32 R29, RZ, RZ, RZ ;  /* 0x000000ffff1d9224 */ /* 0x000fe200078e00ff */
[----:B------:R-:W-:Y:S02]  /*06c0*/  @P1 SHF.L.U64.HI R22, R33, 0x2, R32 ;  /* 0x0000000221161819 */ /* 0x000fe40000010220 */
[----:B------:R-:W-:-:S02]  /*06d0*/  @!P1 CS2R R34, SRZ ;  /* 0x0000000000229805 */ /* 0x000fc4000001ff00 */
[----:B------:R-:W-:Y:S01]  /*06e0*/  IADD3 R27, P2, R27, UR10, RZ ;  /* 0x0000000a1b1b7c10 */ /* 0x000fe2000ff5e0ff */
[----:B------:R-:W-:Y:S01]  /*06f0*/  ULDC.64 UR16, c[0x0][0x220] ;  /* 0x0000880000107ab9 */ /* 0x000fe20000000a00 */
[----:B------:R-:W-:Y:S02]  /*0700*/  @P1 IMAD.X R25, R22, 0x1, R17, P3 ;  /* 0x0000000116191824 */ /* 0x000fe400018e0611 */
[----:B------:R-:W-:Y:S01]  /*0710*/  IADD3.X R19, R19, UR11, RZ, P2, !PT ;  /* 0x0000000b13137c10 */ /* 0x000fe200097fe4ff */
[----:B------:R-:W-:Y:S01]  /*0720*/  ULDC.64 UR10, c[0x0][0x208] ;  /* 0x00008200000a7ab9 */ /* 0x000fe20000000a00 */
[----:B------:R-:W-:Y:S01]  /*0730*/  @P1 IADD3 R38, P2, R38, R27, RZ ;  /* 0x0000001b26261210 */ /* 0x000fe20007f5e0ff */
[----:B0-----:R-:W2:Y:S04]  /*0740*/  @P0 LDG.E R31, desc[UR10][R8.64] ;  /* 0x0000000a081f0981 */ /* 0x001ea8000c1e1900 */
[----:B------:R0:W3:Y:S01]  /*0750*/  @P1 LDG.E R30, desc[UR10][R24.64] ;  /* 0x0000000a181e1981 */ /* 0x0000e2000c1e1900 */
[----:B------:R-:W-:-:S05]  /*0760*/  @P1 IMAD.X R39, R22, 0x1, R19, P2 ;  /* 0x0000000116271824 */ /* 0x000fca00010e0613 */
[----:B------:R1:W4:Y:S01]  /*0770*/  @P1 LDG.E R29, desc[UR10][R38.64] ;  /* 0x0000000a261d1981 */ /* 0x000322000c1e1900 */
[----:B------:R-:W-:-:S04]  /*0780*/  @P1 IADD3 R36, P2, R33, UR13, RZ ;  /* 0x0000000d21241c10 */ /* 0x000fc8000ff5e0ff */
[----:B------:R-:W-:Y:S01]  /*0790*/  @P1 IADD3.X R23, R32, UR14, RZ, P2, !PT ;  /* 0x0000000e20171c10 */ /* 0x000fe200097fe4ff */
[----:B------:R-:W-:-:S03]  /*07a0*/  @P1 IMAD.SHL.U32 R21, R36, 0x4, RZ ;  /* 0x0000000424151824 */ /* 0x000fc600078e00ff */
[----:B------:R-:W-:Y:S02]  /*07b0*/  @P1 SHF.L.U64.HI R36, R36, 0x2, R23 ;  /* 0x0000000224241819 */ /* 0x000fe40000010217 */
[----:B------:R-:W-:-:S05]  /*07c0*/  @P1 IADD3 R22, P2, R21, R26, RZ ;  /* 0x0000001a15161210 */ /* 0x000fca0007f5e0ff */
[----:B------:R-:W-:Y:S01]  /*07d0*/  @P1 IMAD.X R23, R36, 0x1, R17, P2 ;  /* 0x0000000124171824 */ /* 0x000fe200010e0611 */
[----:B0-----:R-:W-:-:S04]  /*07e0*/  @P1 IADD3 R24, P2, R21, R27, RZ ;  /* 0x0000001b15181210 */ /* 0x001fc80007f5e0ff */
[----:B------:R0:W4:Y:S01]  /*07f0*/  @P1 LDG.E R34, desc[UR10][R22.64] ;  /* 0x0000000a16221981 */ /* 0x000122000c1e1900 */
[----:B------:R-:W-:-:S05]  /*0800*/  @P1 IMAD.X R25, R36, 0x1, R19, P2 ;  /* 0x0000000124191824 */ /* 0x000fca00010e0613 */
[----:B------:R0:W4:Y:S01]  /*0810*/  @P1 LDG.E R35, desc[UR10][R24.64] ;  /* 0x0000000a18231981 */ /* 0x000122000c1e1900 */
[----:B------:R-:W-:Y:S01]  /*0820*/  VIADD R9, R15, 0x1 ;  /* 0x000000010f097836 */ /* 0x000fe20000000000 */
[----:B------:R-:W-:Y:S01]  /*0830*/  SHF.L.U64.HI R21, R20, 0x6, R41 ;  /* 0x0000000614157819 */ /* 0x000fe20000010229 */
[----:B-1----:R-:W-:Y:S02]  /*0840*/  VIADD R39, R14, 0xffffffff ;  /* 0xffffffff0e277836 */ /* 0x002fe40000000000 */
[----:B0-----:R-:W-:Y:S01]  /*0850*/  IMAD.U32 R23, RZ, RZ, UR13 ;  /* 0x0000000dff177e24 */ /* 0x001fe2000f8e00ff */
[----:B------:R-:W-:Y:S01]  /*0860*/  ISETP.GE.U32.AND P2, PT, R9, R16, PT ;  /* 0x000000100900720c */ /* 0x000fe20003f46070 */
[----:B------:R-:W-:Y:S01]  /*0870*/  IMAD.SHL.U32 R36, R20, 0x40, RZ ;  /* 0x0000004014247824 */ /* 0x000fe200078e00ff */
[----:B------:R-:W-:-:S04]  /*0880*/  LOP3.LUT R39, R39, 0x1f, RZ, 0xc0, !PT ;  /* 0x0000001f27277812 */ /* 0x000fc800078ec0ff */
[C---:B------:R-:W-:Y:S02]  /*0890*/  ISETP.LT.U32.AND P2, PT, R39.reuse, R18, !P2 ;  /* 0x000000122700720c */ /* 0x040fe40005741070 */
[----:B------:R-:W-:Y:S02]  /*08a0*/  IADD3 R8, P1, R39, R6, RZ ;  /* 0x0000000627087210 */ /* 0x000fe40007f3e0ff */
[----:B------:R-:W-:-:S03]  /*08b0*/  LEA R20, P3, R36, UR16, 0x1 ;  /* 0x0000001024147c11 */ /* 0x000fc6000f8608ff */
[----:B------:R-:W-:Y:S01]  /*08c0*/  IMAD.X R9, RZ, RZ, R28, P1 ;  /* 0x000000ffff097224 */ /* 0x000fe200008e061c */
[----:B------:R-:W-:Y:S01]  /*08d0*/  LEA.HI.X R21, R36, UR17, R21, 0x1, P3 ;  /* 0x0000001124157c11 */ /* 0x000fe200098f0c15 */
[----:B------:R-:W-:Y:S01]  /*08e0*/  IMAD R48, R48, UR4, RZ ;  /* 0x0000000430307c24 */ /* 0x000fe2000f8e02ff */
[----:B------:R-:W-:Y:S01]  /*08f0*/  ISETP.GE.U32.AND P1, PT, R15, R16, PT ;  /* 0x000000100f00720c */ /* 0x000fe20003f26070 */
[----:B------:R-:W-:Y:S02]  /*0900*/  ULDC.64 UR16, c[0x0][0x228] ;  /* 0x00008a0000107ab9 */ /* 0x000fe40000000a00 */
[----:B------:R-:W-:Y:S01]  /*0910*/  VOTEU.ANY UP0, P2 ;  /* 0x00000000003f7886 */ /* 0x000fe20001000100 */
[----:B------:R-:W-:Y:S01]  /*0920*/  @P2 IMAD.WIDE.U32 R22, R23, 0x3, R8 ;  /* 0x0000000317162825 */ /* 0x000fe200078e0008 */
[----:B------:R-:W-:Y:S02]  /*0930*/  ISETP.GE.U32.OR P1, PT, R37, R18, P1 ;  /* 0x000000122500720c */ /* 0x000fe40000f26470 */
[----:B------:R-:W-:Y:S01]  /*0940*/  @!P2 CS2R R36, SRZ ;  /* 0x000000000024a805 */ /* 0x000fe2000001ff00 */
[----:B------:R-:W-:Y:S01]  /*0950*/  @UP0 UIMAD UR5, UR14, 0x3, URZ ;  /* 0x000000030e0508a4 */ /* 0x000fe2000f8e023f */
[----:B------:R-:W-:Y:S01]  /*0960*/  @P2 IMAD.SHL.U32 R24, R22, 0x4, RZ ;  /* 0x0000000416182824 */ /* 0x000fe200078e00ff */
[----:B------:R-:W-:-:S04]  /*0970*/  @UP0 ULOP3.LUT UR12, UR9, 0x3fffffff, URZ, 0xc0, !UPT ;  /* 0x3fffffff090c0892 */ /* 0x000fc8000f8ec03f */
[----:B------:R-:W-:Y:S01]  /*0980*/  @P2 VIADD R23, R23, UR5 ;  /* 0x0000000517172c36 */ /* 0x000fe20008000000 */
[----:B------:R-:W-:-:S04]  /*0990*/  @UP0 ULOP3.LUT UR5, UR8, 0xfffffffe, URZ, 0xc0, !UPT ;  /* 0xfffffffe08050892 */ /* 0x000fc8000f8ec03f */
[----:B------:R-:W-:Y:S02]  /*09a0*/  @P2 SHF.L.U64.HI R38, R22, 0x2, R23 ;  /* 0x0000000216262819 */ /* 0x000fe40000010217 */
[C---:B------:R-:W-:Y:S02]  /*09b0*/  @P2 IADD3 R22, P3, R24.reuse, R27, RZ ;  /* 0x0000001b18162210 */ /* 0x040fe40007f7e0ff */
[----:B------:R-:W-:-:S03]  /*09c0*/  @P2 IADD3 R24, P4, R24, R26, RZ ;  /* 0x0000001a18182210 */ /* 0x000fc60007f9e0ff */
[C---:B------:R-:W-:Y:S02]  /*09d0*/  @P2 IMAD.X R23, R38.reuse, 0x1, R19, P3 ;  /* 0x0000000126172824 */ /* 0x040fe400018e0613 */
[----:B------:R-:W-:Y:S01]  /*09e0*/  @P2 IMAD.X R25, R38, 0x1, R17, P4 ;  /* 0x0000000126192824 */ /* 0x000fe200020e0611 */
[----:B------:R-:W-:Y:S02]  /*09f0*/  @P2 IADD3 R38, P3, R8, UR5, RZ ;  /* 0x0000000508262c10 */ /* 0x000fe4000ff7e0ff */
[----:B------:R-:W4:Y:S02]  /*0a00*/  @P2 LDG.E R36, desc[UR10][R22.64] ;  /* 0x0000000a16242981 */ /* 0x000f24000c1e1900 */
[----:B------:R-:W-:Y:S01]  /*0a10*/  @P2 IADD3.X R9, R9, UR12, RZ, P3, !PT ;  /* 0x0000000c09092c10 */ /* 0x000fe20009ffe4ff */
[----:B------:R-:W-:Y:S01]  /*0a20*/  UMOV UR12, 0x3f800000 ;  /* 0x3f800000000c7882 */ /* 0x000fe20000000000 */
[----:B------:R0:W4:Y:S01]  /*0a30*/  @P2 LDG.E R37, desc[UR10][R24.64] ;  /* 0x0000000a18252981 */ /* 0x000122000c1e1900 */
[----:B------:R-:W-:Y:S01]  /*0a40*/  @!P2 IMAD.MOV.U32 R42, RZ, RZ, RZ ;  /* 0x000000ffff2aa224 */ /* 0x000fe200078e00ff */
[C---:B------:R-:W-:Y:S01]  /*0a50*/  @P2 SHF.L.U64.HI R40, R38.reuse, 0x2, R9 ;  /* 0x0000000226282819 */ /* 0x040fe20000010209 */
[----:B------:R-:W-:-:S02]  /*0a60*/  @P2 IMAD.SHL.U32 R38, R38, 0x4, RZ ;  /* 0x0000000426262824 */ /* 0x000fc400078e00ff */
[----:B------:R-:W-:Y:S01]  /*0a70*/  @!P2 IMAD.MOV.U32 R41, RZ, RZ, RZ ;  /* 0x000000ffff29a224 */ /* 0x000fe200078e00ff */
[----:B--2---:R-:W-:Y:S02]  /*0a80*/  @P0 R2UR UR12, R31 ;  /* 0x000000001f0c02ca */ /* 0x004fe400000e0000 */
[C---:B---3--:R-:W-:Y:S01]  /*0a90*/  PRMT R8, R30.reuse, 0x7632, R8 ;  /* 0x000076321e087816 */ /* 0x048fe20000000008 */
[----:B------:R-:W-:Y:S01]  /*0aa0*/  IMAD.U32 R9, R30, 0x10000, RZ ;  /* 0x000100001e097824 */ /* 0x000fe200078e00ff */
[----:B------:R-:W-:-:S03]  /*0ab0*/  @P2 IADD3 R30, P0, R38, R27, RZ ;  /* 0x0000001b261e2210 */ /* 0x000fc60007f1e0ff */
[----:B------:R-:W-:Y:S01]  /*0ac0*/  IMAD.U32 R31, R8, 0x10000, RZ ;  /* 0x00010000081f7824 */ /* 0x000fe200078e00ff */
[----:B----4-:R-:W-:Y:S01]  /*0ad0*/  PRMT R8, R29, 0x7632, R8 ;  /* 0x000076321d087816 */ /* 0x010fe20000000008 */
[----:B------:R-:W-:Y:S01]  /*0ae0*/  FADD R9, R9, R9 ;  /* 0x0000000909097221 */ /* 0x000fe20000000000 */
[----:B------:R-:W-:Y:S02]  /*0af0*/  IMAD.U32 R29, R29, 0x10000, RZ ;  /* 0x000100001d1d7824 */ /* 0x000fe400078e00ff */
[----:B0-----:R-:W-:Y:S01]  /*0b00*/  FADD R24, R31, R31 ;  /* 0x0000001f1f187221 */ /* 0x001fe20000000000 */
[----:B------:R-:W-:Y:S02]  /*0b10*/  @P2 IMAD.X R31, R40, 0x1, R19, P0 ;  /* 0x00000001281f2824 */ /* 0x000fe400000e0613 */
[----:B------:R-:W-:Y:S01]  /*0b20*/  IMAD.U32 R23, R8, 0x10000, RZ ;  /* 0x0001000008177824 */ /* 0x000fe200078e00ff */
[----:B------:R-:W-:Y:S02]  /*0b30*/  @P2 IADD3 R8, P0, R38, R26, RZ ;  /* 0x0000001a26082210 */ /* 0x000fe40007f1e0ff */
[----:B------:R-:W-:Y:S01]  /*0b40*/  FMNMX R22, RZ, R9, !PT ;  /* 0x00000009ff167209 */ /* 0x000fe20007800000 */
[----:B------:R0:W2:Y:S01]  /*0b50*/  @P2 LDG.E R41, desc[UR10][R30.64] ;  /* 0x0000000a1e292981 */ /* 0x0000a2000c1e1900 */
[----:B------:R-:W-:Y:S01]  /*0b60*/  FMNMX R24, RZ, R24, !PT ;  /* 0x00000018ff187209 */ /* 0x000fe20007800000 */
[----:B------:R-:W-:-:S05]  /*0b70*/  @P2 IMAD.X R9, R40, 0x1, R17, P0 ;  /* 0x0000000128092824 */ /* 0x000fca00000e0611 */
[----:B------:R1:W3:Y:S01]  /*0b80*/  @P2 LDG.E R42, desc[UR10][R8.64] ;  /* 0x0000000a082a2981 */ /* 0x0002e2000c1e1900 */
[----:B------:R-:W-:Y:S01]  /*0b90*/  FMUL R38, R29, R22 ;  /* 0x000000161d267220 */ /* 0x000fe20000400000 */
[----:B------:R-:W-:Y:S01]  /*0ba0*/  FMUL R44, R23, R24 ;  /* 0x00000018172c7220 */ /* 0x000fe20000400000 */
[----:B------:R-:W-:Y:S01]  /*0bb0*/  @!P1 LEA R24, P0, R33, R20, 0x2 ;  /* 0x0000001421189211 */ /* 0x000fe200078010ff */
[----:B------:R-:W-:Y:S01]  /*0bc0*/  VIADD R29, R14, 0x1e ;  /* 0x0000001e0e1d7836 */ /* 0x000fe20000000000 */
[C---:B0-----:R-:W-:Y:S01]  /*0bd0*/  PRMT R30, R34.reuse, 0x7632, R30 ;  /* 0x00007632221e7816 */ /* 0x041fe2000000001e */
[----:B------:R-:W-:Y:S01]  /*0be0*/  VIADD R31, R15, 0x2 ;  /* 0x000000020f1f7836 */ /* 0x000fe20000000000 */
[----:B------:R-:W-:Y:S01]  /*0bf0*/  @!P1 LEA.HI.X R25, R33, R21, R32, 0x2, P0 ;  /* 0x0000001521199211 */ /* 0x000fe200000f1420 */
[----:B------:R-:W-:Y:S01]  /*0c00*/  IMAD.U32 R34, R34, 0x10000, RZ ;  /* 0x0001000022227824 */ /* 0x000fe200078e00ff */
[----:B------:R-:W-:Y:S01]  /*0c10*/  LOP3.LUT R29, R29, 0x1f, RZ, 0xc0, !PT ;  /* 0x0000001f1d1d7812 */ /* 0x000fe200078ec0ff */
[----:B------:R-:W-:Y:S01]  /*0c20*/  IMAD.U32 R30, R30, 0x10000, RZ ;  /* 0x000100001e1e7824 */ /* 0x000fe200078e00ff */
[----:B------:R-:W-:Y:S01]  /*0c30*/  ISETP.GE.U32.AND P0, PT, R31, R16, PT ;  /* 0x000000101f00720c */ /* 0x000fe20003f06070 */
[----:B------:R-:W-:Y:S01]  /*0c40*/  FMUL R22, R38, UR12 ;  /* 0x0000000c26167c20 */ /* 0x000fe20008400000 */
[----:B------:R-:W-:Y:S01]  /*0c50*/  FMUL R23, R44, UR12 ;  /* 0x0000000c2c177c20 */ /* 0x000fe20008400000 */
[----:B------:R-:W-:Y:S01]  /*0c60*/  FADD R34, R34, R34 ;  /* 0x0000002222227221 */ /* 0x000fe20000000000 */
[----:B------:R-:W-:Y:S01]  /*0c70*/  FADD R30, R30, R30 ;  /* 0x0000001e1e1e7221 */ /* 0x000fe20000000000 */
[----:B------:R-:W-:-:S02]  /*0c80*/  ISETP.LT.U32.AND P0, PT, R29, R18, !P0 ;  /* 0x000000121d00720c */ /* 0x000fc40004701070 */
[----:B-1----:R-:W-:Y:S02]  /*0c90*/  PRMT R8, R35, 0x7632, R8 ;  /* 0x0000763223087816 */ /* 0x002fe40000000008 */
[----:B------:R-:W-:Y:S01]  /*0ca0*/  @!P1 F2FP.BF16.F32.PACK_AB R43, R23, R22 ;  /* 0x00000016172b923e */ /* 0x000fe200000010ff */
[----:B------:R-:W-:Y:S01]  /*0cb0*/  IMAD.U32 R45, R35, 0x10000, RZ ;  /* 0x00010000232d7824 */ /* 0x000fe200078e00ff */
[----:B------:R-:W-:Y:S01]  /*0cc0*/  FMNMX R34, RZ, R34, !PT ;  /* 0x00000022ff227209 */ /* 0x000fe20007800000 */
[----:B------:R-:W-:Y:S01]  /*0cd0*/  IMAD.U32 R8, R8, 0x10000, RZ ;  /* 0x0001000008087824 */ /* 0x000fe200078e00ff */
[----:B------:R-:W-:Y:S01]  /*0ce0*/  FMNMX R9, RZ, R30, !PT ;  /* 0x0000001eff097209 */ /* 0x000fe20007800000 */
[----:B------:R0:W-:Y:S01]  /*0cf0*/  @!P1 STG.E desc[UR10][R24.64], R43 ;  /* 0x0000002b18009986 */ /* 0x0001e2000c10190a */
[----:B------:R-:W-:Y:S01]  /*0d00*/  @!P1 IADD3 R33, P2, R33, UR13, RZ ;  /* 0x0000000d21219c10 */ /* 0x000fe2000ff5e0ff */
[----:B------:R-:W-:Y:S02]  /*0d10*/  FMUL R45, R45, R34 ;  /* 0x000000222d2d7220 */ /* 0x000fe40000400000 */
[----:B------:R-:W-:Y:S01]  /*0d20*/  FMUL R46, R8, R9 ;  /* 0x00000009082e7220 */ /* 0x000fe20000400000 */
[----:B------:R-:W-:Y:S01]  /*0d30*/  @!P1 IADD3.X R32, R32, UR14, RZ, P2, !PT ;  /* 0x0000000e20209c10 */ /* 0x000fe200097fe4ff */
[----:B------:R-:W-:Y:S01]  /*0d40*/  VOTEU.ANY UP0, P0 ;  /* 0x00000000003f7886 */ /* 0x000fe20000000100 */
[----:B------:R-:W-:-:S02]  /*0d50*/  @!P1 LEA R8, P2, R33, R20, 0x2 ;  /* 0x0000001421089211 */ /* 0x000fc400078410ff */
[----:B0-----:R-:W-:Y:S01]  /*0d60*/  FMNMX R25, RZ, |R38|, !PT ;  /* 0x40000026ff197209 */ /* 0x001fe20007800000 */
[----:B------:R-:W-:-:S03]  /*0d70*/  FMUL R24, R46, UR12 ;  /* 0x0000000c2e187c20 */ /* 0x000fc60008400000 */
[----:B------:R-:W-:Y:S01]  /*0d80*/  FMNMX R44, |R44|, R25, !PT ;  /* 0x000000192c2c7209 */ /* 0x000fe20007800200 */
[----:B------:R-:W-:Y:S01]  /*0d90*/  FMUL R25, R45, UR12 ;  /* 0x0000000c2d197c20 */ /* 0x000fe20008400000 */
[----:B------:R-:W-:Y:S01]  /*0da0*/  @!P1 LEA.HI.X R9, R33, R21, R32, 0x2, P2 ;  /* 0x0000001521099211 */ /* 0x000fe200010f1420 */
[----:B------:R-:W-:-:S03]  /*0db0*/  @UP0 ULOP3.LUT UR5, UR8, 0xfffffffe, URZ, 0xc0, !UPT ;  /* 0xfffffffe08050892 */ /* 0x000fc6000f8ec03f */
[----:B------:R-:W-:-:S05]  /*0dc0*/  @!P1 F2FP.BF16.F32.PACK_AB R33, R24, R25 ;  /* 0x000000191821923e */ /* 0x000fca00000010ff */
[----:B------:R0:W-:Y:S01]  /*0dd0*/  @!P1 STG.E desc[UR10][R8.64], R33 ;  /* 0x0000002108009986 */ /* 0x0001e2000c10190a */
[----:B------:R-:W-:-:S04]  /*0de0*/  @P0 IADD3 R38, P1, P2, R29, UR5, R6 ;  /* 0x000000051d260c10 */ /* 0x000fc8000fa3e006 */
[----:B------:R-:W-:Y:S02]  /*0df0*/  @P0 IADD3 R38, P3, R38, UR5, RZ ;  /* 0x0000000526260c10 */ /* 0x000fe4000ff7e0ff */
[----:B------:R-:W-:-:S03]  /*0e00*/  @P0 IADD3.X R35, RZ, UR9, R28, P1, P2 ;  /* 0x00000009ff230c10 */ /* 0x000fc60008fe441c */
[----:B------:R-:W-:Y:S01]  /*0e10*/  @P0 IMAD.SHL.U32 R32, R38, 0x4, RZ ;  /* 0x0000000426200824 */ /* 0x000fe200078e00ff */
[----:B------:R-:W-:-:S04]  /*0e20*/  @P0 IADD3.X R35, R35, UR9, RZ, P3, !PT ;  /* 0x0000000923230c10 */ /* 0x000fc80009ffe4ff */
[----:B------:R-:W-:Y:S02]  /*0e30*/  @P0 SHF.L.U64.HI R38, R38, 0x2, R35 ;  /* 0x0000000226260819 */ /* 0x000fe40000010223 */
[----:B------:R-:W-:-:S05]  /*0e40*/  @P0 IADD3 R34, P1, R32, R27, RZ ;  /* 0x0000001b20220210 */ /* 0x000fca0007f3e0ff */
[----:B------:R-:W-:Y:S01]  /*0e50*/  @P0 IMAD.X R35, R38, 0x1, R19, P1 ;  /* 0x0000000126230824 */ /* 0x000fe200008e0613 */
[----:B0-----:R-:W-:Y:S01]  /*0e60*/  @P0 IADD3 R8, P1, R32, R26, RZ ;  /* 0x0000001a20080210 */ /* 0x001fe20007f3e0ff */
[----:B------:R-:W-:-:S04]  /*0e70*/  @UP0 ULOP3.LUT UR15, UR9, 0x3fffffff, URZ, 0xc0, !UPT ;  /* 0x3fffffff090f0892 */ /* 0x000fc8000f8ec03f */
[----:B------:R-:W-:Y:S01]  /*0e80*/  @P0 IMAD.X R9, R38, 0x1, R17, P1 ;  /* 0x0000000126090824 */ /* 0x000fe200008e0611 */
[----:B------:R-:W-:Y:S01]  /*0e90*/  @P0 IADD3 R32, P1, P2, R29, UR5, R6 ;  /* 0x000000051d200c10 */ /* 0x000fe2000fa3e006 */
[----:B------:R-:W-:-:S03]  /*0ea0*/  IMAD.U32 R43, RZ, RZ, UR13 ;  /* 0x0000000dff2b7e24 */ /* 0x000fc6000f8e00ff */
[----:B------:R-:W-:Y:S01]  /*0eb0*/  @P0 IADD3.X R33, RZ, UR15, R28, P1, P2 ;  /* 0x0000000fff210c10 */ /* 0x000fe20008fe441c */
[----:B------:R-:W-:Y:S01]  /*0ec0*/  @!P0 IMAD.MOV.U32 R30, RZ, RZ, RZ ;  /* 0x000000ffff1e8224 */ /* 0x000fe200078e00ff */
[----:B------:R-:W-:Y:S01]  /*0ed0*/  @UP0 UIMAD UR5, UR14, 0x3, URZ ;  /* 0x000000030e0508a4 */ /* 0x000fe2000f8e023f */
[----:B------:R-:W-:-:S04]  /*0ee0*/  @P0 IMAD.WIDE.U32 R32, R43, 0x3, R32 ;  /* 0x000000032b200825 */ /* 0x000fc800078e0020 */
[----:B------:R0:W5:Y:S01]  /*0ef0*/  @P0 LDG.E R30, desc[UR10][R34.64] ;  /* 0x0000000a221e0981 */ /* 0x000162000c1e1900 */
[----:B------:R-:W-:Y:S02]  /*0f00*/  @P0 VIADD R33, R33, UR5 ;  /* 0x0000000521210c36 */ /* 0x000fe40008000000 */
[----:B------:R-:W-:Y:S02]  /*0f10*/  @!P0 IMAD.MOV.U32 R38, RZ, RZ, RZ ;  /* 0x000000ffff268224 */ /* 0x000fe400078e00ff */
[C---:B0-----:R-:W-:Y:S01]  /*0f20*/  @P0 IMAD.SHL.U32 R34, R32.reuse, 0x4, RZ ;  /* 0x0000000420220824 */ /* 0x041fe200078e00ff */
[----:B------:R-:W-:-:S03]  /*0f30*/  @P0 SHF.L.U64.HI R50, R32, 0x2, R33 ;  /* 0x0000000220320819 */ /* 0x000fc60000010221 */
[----:B------:R0:W5:Y:S01]  /*0f40*/  @P0 LDG.E R38, desc[UR10][R8.64] ;  /* 0x0000000a08260981 */ /* 0x000162000c1e1900 */
[----:B------:R-:W-:-:S05]  /*0f50*/  @P0 IADD3 R32, P1, R34, R27, RZ ;  /* 0x0000001b22200210 */ /* 0x000fca0007f3e0ff */
[----:B------:R-:W-:Y:S01]  /*0f60*/  @P0 IMAD.X R33, R50, 0x1, R19, P1 ;  /* 0x0000000132210824 */ /* 0x000fe200008e0613 */
[----:B------:R-:W-:Y:S01]  /*0f70*/  @P0 IADD3 R34, P1, R34, R26, RZ ;  /* 0x0000001a22220210 */ /* 0x000fe20007f3e0ff */
[----:B0-----:R-:W-:Y:S02]  /*0f80*/  IMAD.MOV.U32 R8, RZ, RZ, R2 ;  /* 0x000000ffff087224 */ /* 0x001fe400078e0002 */
[----:B------:R-:W-:Y:S02]  /*0f90*/  IMAD.MOV.U32 R9, RZ, RZ, R3 ;  /* 0x000000ffff097224 */ /* 0x000fe400078e0003 */
[----:B------:R-:W-:Y:S02]  /*0fa0*/  @!P0 IMAD.MOV.U32 R40, RZ, RZ, RZ ;  /* 0x000000ffff288224 */ /* 0x000fe400078e00ff */
[----:B------:R-:W-:Y:S02]  /*0fb0*/  @!P0 IMAD.MOV.U32 R43, RZ, RZ, RZ ;  /* 0x000000ffff2b8224 */ /* 0x000fe400078e00ff */
[----:B------:R-:W-:-:S02]  /*0fc0*/  @P0 IMAD.X R35, R50, 0x1, R17, P1 ;  /* 0x0000000132230824 */ /* 0x000fc400008e0611 */
[C---:B------:R-:W-:Y:S01]  /*0fd0*/  IMAD R49, R47.reuse, R10, R48 ;  /* 0x0000000a2f317224 */ /* 0x040fe200078e0230 */
[----:B------:R0:W5:Y:S01]  /*0fe0*/  @P0 LDG.E R40, desc[UR10][R32.64] ;  /* 0x0000000a20280981 */ /* 0x000162000c1e1900 */
[----:B------:R-:W-:-:S03]  /*0ff0*/  IMAD.WIDE.U32 R8, R47, UR4, R8 ;  /* 0x000000042f087c25 */ /* 0x000fc6000f8e0008 */
[----:B------:R1:W5:Y:S01]  /*1000*/  @P0 LDG.E R43, desc[UR10][R34.64] ;  /* 0x0000000a222b0981 */ /* 0x000362000c1e1900 */
[----:B------:R-:W-:Y:S01]  /*1010*/  IMAD.IADD R9, R9, 0x1, R49 ;  /* 0x0000000109097824 */ /* 0x000fe200078e0231 */
[----:B0-----:R-:W-:-:S04]  /*1020*/  LEA R32, P0, R8, UR16, 0x7 ;  /* 0x0000001008207c11 */ /* 0x001fc8000f8038ff */
[----:B------:R-:W-:Y:S02]  /*1030*/  LEA.HI.X R33, R8, UR17, R9, 0x7, P0 ;  /* 0x0000001108217c11 */ /* 0x000fe400080f3c09 */
[----:B------:R-:W-:-:S04]  /*1040*/  FMNMX R45, |R45|, R44, !PT ;  /* 0x0000002c2d2d7209 */ /* 0x000fc80007800200 */
[----:B------:R-:W-:Y:S01]  /*1050*/  FMNMX R46, |R46|, R45, !PT ;  /* 0x0000002d2e2e7209 */ /* 0x000fe20007800200 */
[----:B------:R-:W-:Y:S01]  /*1060*/  BSSY B0, `(.L_x_30026) ;  /* 0x0000027000007945 */ /* 0x000fe20003800000 */
[----:B---3--:R-:W-:-:S05]  /*1070*/  PRMT R8, R42, 0x7632, R8 ;  /* 0x000076322a087816 */ /* 0x008fca0000000008 */
[----:B------:R-:W-:-:S04]  /*1080*/  IMAD.U32 R8, R8, 0x10000, RZ ;  /* 0x0001000008087824 */ /* 0x000fc800078e00ff */
[--C-:B------:R-:W-:Y:S01]  /*1090*/  FADD R9, R8, R8.reuse ;  /* 0x0000000808097221 */ /* 0x100fe20000000000 */
[----:B--2---:R-:W-:-:S04]  /*10a0*/  PRMT R8, R41, 0x7632, R8 ;  /* 0x0000763229087816 */ /* 0x004fc80000000008 */
[----:B------:R-:W-:Y:S01]  /*10b0*/  FMNMX R9, RZ, R9, !PT ;  /* 0x00000009ff097209 */ /* 0x000fe20007800000 */
[----:B------:R-:W-:-:S04]  /*10c0*/  IMAD.U32 R8, R8, 0x10000, RZ ;  /* 0x0001000008087824 */ /* 0x000fc800078e00ff */
[----:B------:R-:W-:Y:S01]  /*10d0*/  FMUL R44, R8, R9 ;  /* 0x00000009082c7220 */ /* 0x000fe20000400000 */
[----:B------:R-:W-:Y:S01]  /*10e0*/  VIADD R9, R15, 0x1 ;  /* 0x000000010f097836 */ /* 0x000fe20000000000 */
[----:B------:R-:W-:Y:S01]  /*10f0*/  PRMT R8, R37, 0x7632, R8 ;  /* 0x0000763225087816 */ /* 0x000fe20000000008 */
[----:B------:R-:W-:-:S03]  /*1100*/  IMAD.U32 R42, R42, 0x10000, RZ ;  /* 0x000100002a2a7824 */ /* 0x000fc600078e00ff */
[----:B------:R-:W-:Y:S01]  /*1110*/  ISETP.GE.U32.AND P0, PT, R9, R16, PT ;  /* 0x000000100900720c */ /* 0x000fe20003f06070 */
[----:B------:R-:W-:Y:S02]  /*1120*/  IMAD.U32 R37, R37, 0x10000, RZ ;  /* 0x0001000025257824 */ /* 0x000fe400078e00ff */
[----:B------:R-:W-:Y:S01]  /*1130*/  FADD R42, R42, R42 ;  /* 0x0000002a2a2a7221 */ /* 0x000fe20000000000 */
[----:B------:R-:W-:Y:S01]  /*1140*/  IMAD.U32 R8, R8, 0x10000, RZ ;  /* 0x0001000008087824 */ /* 0x000fe200078e00ff */
[----:B------:R-:W-:Y:S01]  /*1150*/  ISETP.GE.U32.OR P0, PT, R39, R18, P0 ;  /* 0x000000122700720c */ /* 0x000fe20000706470 */
[----:B------:R-:W-:Y:S02]  /*1160*/  FADD R37, R37, R37 ;  /* 0x0000002525257221 */ /* 0x000fe40000000000 */
[--C-:B------:R-:W-:Y:S01]  /*1170*/  FADD R9, R8, R8.reuse ;  /* 0x0000000808097221 */ /* 0x100fe20000000000 */
[----:B------:R-:W-:Y:S01]  /*1180*/  FMNMX R42, RZ, R42, !PT ;  /* 0x0000002aff2a7209 */ /* 0x000fe20007800000 */
[----:B------:R-:W-:Y:S01]  /*1190*/  IMAD.U32 R45, R41, 0x10000, RZ ;  /* 0x00010000292d7824 */ /* 0x000fe200078e00ff */
[C---:B------:R-:W-:Y:S01]  /*11a0*/  PRMT R8, R36.reuse, 0x7632, R8 ;  /* 0x0000763224087816 */ /* 0x040fe20000000008 */
[----:B------:R-:W-:Y:S01]  /*11b0*/  IMAD.U32 R36, R36, 0x10000, RZ ;  /* 0x0001000024247824 */ /* 0x000fe200078e00ff */
[----:B------:R-:W-:Y:S01]  /*11c0*/  FMNMX R37, RZ, R37, !PT ;  /* 0x00000025ff257209 */ /* 0x000fe20007800000 */
[----:B------:R-:W-:Y:S01]  /*11d0*/  FMUL R45, R45, R42 ;  /* 0x0000002a2d2d7220 */ /* 0x000fe20000400000 */
[----:B------:R-:W-:Y:S01]  /*11e0*/  FMNMX R9, RZ, R9, !PT ;  /* 0x00000009ff097209 */ /* 0x000fe20007800000 */
[----:B------:R-:W-:-:S02]  /*11f0*/  IMAD.U32 R8, R8, 0x10000, RZ ;  /* 0x0001000008087824 */ /* 0x000fc400078e00ff */
[----:B------:R-:W-:Y:S01]  /*1200*/  FMUL R36, R36, R37 ;  /* 0x0000002524247220 */ /* 0x000fe20000400000 */
[----:B-1----:R-:W-:Y:S01]  /*1210*/  FMUL R34, R45, UR12 ;  /* 0x0000000c2d227c20 */ /* 0x002fe20008400000 */
[----:B------:R-:W-:Y:S01]  /*1220*/  FMUL R35, R8, R9 ;  /* 0x0000000908237220 */ /* 0x000fe20000400000 */
        /* <DEDUP_REMOVED lines=10> */
.L_x_30027:
[----:B------:R-:W-:Y:S05]  /*12d0*/  BSYNC B0 ;  /* 0x0000000000007941 */ /* 0x000fea0003800000 */
.L_x_30026:
[----:B------:R-:W-:Y:S01]  /*12e0*/  BSSY B0, `(.L_x_30028) ;  /* 0x000000e000007945 */ /* 0x000fe20003800000 */
[----:B0-----:R-:W-:Y:S01]  /*12f0*/  FMUL R41, R36, UR12 ;  /* 0x0000000c24297c20 */ /* 0x001fe20008400000 */
[----:B------:R-:W-:Y:S02]  /*1300*/  FMUL R42, R35, UR12 ;  /* 0x0000000c232a7c20 */ /* 0x000fe40008400000 */
[----:B------:R-:W-:Y:S05]  /*1310*/  @P0 BRA `(.L_x_30029) ;  /* 0x0000000000280947 */ /* 0x000fea0003800000 */
[----:B------:R-:W-:Y:S02]  /*1320*/  ULOP3.LUT UR5, UR8, 0xfffffffe, URZ, 0xc0, !UPT ;  /* 0xfffffffe08057892 */ /* 0x000fe4000f8ec03f */
[----:B------:R-:W-:-:S04]  /*1330*/  ULOP3.LUT UR15, UR9, 0x3fffffff, URZ, 0xc0, !UPT ;  /* 0x3fffffff090f7892 */ /* 0x000fc8000f8ec03f */
[----:B------:R-:W-:Y:S02]  /*1340*/  IADD3 R9, P1, P2, R39, UR5, R6 ;  /* 0x0000000527097c10 */ /* 0x000fe4000fa3e006 */
[----:B------:R-:W-:Y:S02]  /*1350*/  F2FP.BF16.F32.PACK_AB R39, R42, R41 ;  /* 0x000000292a27723e */ /* 0x000fe400000010ff */
[----:B------:R-:W-:Y:S02]  /*1360*/  IADD3 R9, P0, R9, UR13, RZ ;  /* 0x0000000d09097c10 */ /* 0x000fe4000ff1e0ff */
[----:B------:R-:W-:-:S04]  /*1370*/  IADD3.X R48, RZ, UR15, R28, P1, P2 ;  /* 0x0000000fff307c10 */ /* 0x000fc80008fe441c */
[----:B------:R-:W-:Y:S02]  /*1380*/  IADD3.X R48, R48, UR14, RZ, P0, !PT ;  /* 0x0000000e30307c10 */ /* 0x000fe400087fe4ff */
[----:B------:R-:W-:-:S04]  /*1390*/  LEA R8, P0, R9, R20, 0x2 ;  /* 0x0000001409087211 */ /* 0x000fc800078010ff */
[----:B------:R-:W-:-:S05]  /*13a0*/  LEA.HI.X R9, R9, R21, R48, 0x2, P0 ;  /* 0x0000001509097211 */ /* 0x000fca00000f1430 */
[----:B------:R0:W-:Y:S04]  /*13b0*/  STG.E desc[UR10][R8.64], R39 ;  /* 0x0000002708007986 */ /* 0x0001e8000c10190a */
.L_x_30029:
[----:B------:R-:W-:Y:S05]  /*13c0*/  BSYNC B0 ;  /* 0x0000000000007941 */ /* 0x000fea0003800000 */
.L_x_30028:
[----:B------:R-:W-:Y:S01]  /*13d0*/  ULOP3.LUT UR8, UR8, 0xfffffffe, URZ, 0xc0, !UPT ;  /* 0xfffffffe08087892 */ /* 0x000fe2000f8ec03f */
[----:B0-----:R-:W-:Y:S01]  /*13e0*/  VIADD R39, R14, 0x1d ;  /* 0x0000001d0e277836 */ /* 0x001fe20000000000 */
[----:B------:R-:W-:Y:S01]  /*13f0*/  ISETP.GE.U32.AND P1, PT, R31, R16, PT ;  /* 0x000000101f00720c */ /* 0x000fe20003f26070 */
[----:B------:R-:W-:Y:S01]  /*1400*/  IMAD.U32 R49, RZ, RZ, UR9 ;  /* 0x00000009ff317e24 */ /* 0x000fe2000f8e00ff */
[----:B------:R-:W-:Y:S01]  /*1410*/  FMNMX R45, R46, |R45|, !PT ;  /* 0x4000002d2e2d7209 */ /* 0x000fe20007800000 */
[----:B-----5:R-:W-:Y:S01]  /*1420*/  IMAD.U32 R9, R40, 0x10000, RZ ;  /* 0x0001000028097824 */ /* 0x020fe200078e00ff */
[----:B------:R-:W-:Y:S01]  /*1430*/  LOP3.LUT R39, R39, 0x1f, RZ, 0xc0, !PT ;  /* 0x0000001f27277812 */ /* 0x000fe200078ec0ff */
[----:B------:R-:W-:Y:S01]  /*1440*/  IMAD.U32 R5, RZ, RZ, UR8 ;  /* 0x00000008ff057e24 */ /* 0x000fe2000f8e00ff */
[----:B------:R-:W-:Y:S02]  /*1450*/  FMNMX R45, |R44|, R45, !PT ;  /* 0x0000002d2c2d7209 */ /* 0x000fe40007800200 */
[----:B------:R-:W-:-:S02]  /*1460*/  ISETP.GE.U32.OR P1, PT, R29, R18, P1 ;  /* 0x000000121d00720c */ /* 0x000fc40000f26470 */
[----:B------:R-:W-:Y:S01]  /*1470*/  IADD3 R8, P2, P3, R5, UR8, R6 ;  /* 0x0000000805087c10 */ /* 0x000fe2000fb5e006 */
[C---:B------:R-:W-:Y:S01]  /*1480*/  IMAD.U32 R6, R38.reuse, 0x10000, RZ ;  /* 0x0001000026067824 */ /* 0x040fe200078e00ff */
[----:B------:R-:W-:Y:S01]  /*1490*/  PRMT R38, R38, 0x7632, R38 ;  /* 0x0000763226267816 */ /* 0x000fe20000000026 */
[----:B------:R-:W-:Y:S01]  /*14a0*/  VIADD R5, R15, 0x3 ;  /* 0x000000030f057836 */ /* 0x000fe20000000000 */
[----:B------:R-:W-:Y:S01]  /*14b0*/  IADD3.X R49, R49, UR9, R28, P2, P3 ;  /* 0x0000000931317c10 */ /* 0x000fe200097e641c */
[----:B------:R-:W-:Y:S01]  /*14c0*/  FADD R6, R6, R6 ;  /* 0x0000000606067221 */ /* 0x000fe20000000000 */
[----:B------:R-:W-:Y:S01]  /*14d0*/  IADD3 R48, P3, R29, R8, RZ ;  /* 0x000000081d307210 */ /* 0x000fe20007f7e0ff */
[----:B------:R-:W-:Y:S01]  /*14e0*/  IMAD.U32 R38, R38, 0x10000, RZ ;  /* 0x0001000026267824 */ /* 0x000fe200078e00ff */
[----:B------:R-:W-:Y:S01]  /*14f0*/  ISETP.GE.U32.AND P0, PT, R5, R16, PT ;  /* 0x000000100500720c */ /* 0x000fe20003f06070 */
[----:B------:R-:W-:Y:S01]  /*1500*/  IMAD.U32 R5, R30, 0x10000, RZ ;  /* 0x000100001e057824 */ /* 0x000fe200078e00ff */
[----:B------:R-:W-:Y:S01]  /*1510*/  FMNMX R6, RZ, R6, !PT ;  /* 0x00000006ff067209 */ /* 0x000fe20007800000 */
[----:B------:R-:W-:Y:S01]  /*1520*/  FADD R38, R38, R38 ;  /* 0x0000002626267221 */ /* 0x000fe20000000000 */
[----:B------:R-:W-:-:S02]  /*1530*/  ISETP.LT.U32.AND P0, PT, R39, R18, !P0 ;  /* 0x000000122700720c */ /* 0x000fc40004701070 */
[----:B------:R-:W-:Y:S01]  /*1540*/  PRMT R30, R30, 0x7632, R30 ;  /* 0x000076321e1e7816 */ /* 0x000fe2000000001e */
[----:B------:R-:W-:Y:S01]  /*1550*/  FMUL R5, R5, R6 ;  /* 0x0000000605057220 */ /* 0x000fe20000400000 */
[C---:B------:R-:W-:Y:S01]  /*1560*/  PRMT R6, R43.reuse, 0x7632, R6 ;  /* 0x000076322b067816 */ /* 0x040fe20000000006 */
[----:B------:R-:W-:Y:S02]  /*1570*/  IMAD.U32 R43, R43, 0x10000, RZ ;  /* 0x000100002b2b7824 */ /* 0x000fe400078e00ff */
[----:B------:R-:W-:Y:S02]  /*1580*/  IMAD.U32 R30, R30, 0x10000, RZ ;  /* 0x000100001e1e7824 */ /* 0x000fe400078e00ff */
[----:B------:R-:W-:Y:S01]  /*1590*/  IMAD.U32 R7, R6, 0x10000, RZ ;  /* 0x0001000006077824 */ /* 0x000fe200078e00ff */
[----:B------:R-:W-:Y:S01]  /*15a0*/  PRMT R6, R40, 0x7632, R6 ;  /* 0x0000763228067816 */ /* 0x000fe20000000006 */
[----:B------:R-:W-:Y:S02]  /*15b0*/  FADD R43, R43, R43 ;  /* 0x0000002b2b2b7221 */ /* 0x000fe40000000000 */
[----:B------:R-:W-:Y:S01]  /*15c0*/  FADD R31, R7, R7 ;  /* 0x00000007071f7221 */ /* 0x000fe20000000000 */
[----:B------:R-:W-:Y:S01]  /*15d0*/  FMNMX R7, RZ, R38, !PT ;  /* 0x00000026ff077209 */ /* 0x000fe20007800000 */
[----:B------:R-:W-:Y:S01]  /*15e0*/  IMAD.U32 R6, R6, 0x10000, RZ ;  /* 0x0001000006067824 */ /* 0x000fe200078e00ff */
[----:B------:R-:W-:Y:S01]  /*15f0*/  FMNMX R38, RZ, R43, !PT ;  /* 0x0000002bff267209 */ /* 0x000fe20007800000 */
[----:B------:R-:W-:Y:S01]  /*1600*/  VOTEU.ANY UP0, P0 ;  /* 0x00000000003f7886 */ /* 0x000fe20000000100 */
[----:B------:R-:W-:Y:S01]  /*1610*/  FMNMX R31, RZ, R31, !PT ;  /* 0x0000001fff1f7209 */ /* 0x000fe20007800000 */
[----:B------:R-:W-:Y:S01]  /*1620*/  FMUL R40, R30, R7 ;  /* 0x000000071e287220 */ /* 0x000fe20000400000 */
[----:B------:R-:W-:Y:S01]  /*1630*/  @!P0 CS2R R46, SRZ ;  /* 0x00000000002e8805 */ /* 0x000fe2000001ff00 */
[----:B------:R-:W-:Y:S01]  /*1640*/  FMUL R38, R9, R38 ;  /* 0x0000002609267220 */ /* 0x000fe20000400000 */
[----:B------:R-:W-:Y:S01]  /*1650*/  @UP0 ULOP3.LUT UR5, UR9, 0x3fffffff, URZ, 0xc0, !UPT ;  /* 0x3fffffff09050892 */ /* 0x000fe2000f8ec03f */
[----:B------:R-:W-:Y:S01]  /*1660*/  FMUL R43, R6, R31 ;  /* 0x0000001f062b7220 */ /* 0x000fe20000400000 */
[----:B------:R-:W-:-:S05]  /*1670*/  IADD3 R6, P2, R39, R8, RZ ;  /* 0x0000000827067210 */ /* 0x000fca0007f5e0ff */
[----:B------:R-:W-:Y:S01]  /*1680*/  IMAD.X R7, RZ, RZ, R49, P2 ;  /* 0x000000ffff077224 */ /* 0x000fe200010e0631 */
[----:B------:R-:W-:-:S04]  /*1690*/  IADD3 R44, P2, R6, UR8, RZ ;  /* 0x00000008062c7c10 */ /* 0x000fc8000ff5e0ff */
[----:B------:R-:W-:Y:S01]  /*16a0*/  @P0 IADD3.X R9, R7, UR5, RZ, P2, !PT ;  /* 0x0000000507090c10 */ /* 0x000fe200097fe4ff */
[----:B------:R-:W-:-:S03]  /*16b0*/  @P0 IMAD.SHL.U32 R28, R44, 0x4, RZ ;  /* 0x000000042c1c0824 */ /* 0x000fc600078e00ff */
[----:B------:R-:W-:Y:S02]  /*16c0*/  @P0 SHF.L.U64.HI R30, R44, 0x2, R9 ;  /* 0x000000022c1e0819 */ /* 0x000fe40000010209 */
[----:B------:R-:W-:-:S05]  /*16d0*/  @P0 IADD3 R8, P4, R28, R27, RZ ;  /* 0x0000001b1c080210 */ /* 0x000fca0007f9e0ff */
[----:B------:R-:W-:Y:S01]  /*16e0*/  @P0 IMAD.X R9, R30, 0x1, R19, P4 ;  /* 0x000000011e090824 */ /* 0x000fe200020e0613 */
[----:B------:R-:W-:-:S04]  /*16f0*/  @P0 IADD3 R28, P4, R28, R26, RZ ;  /* 0x0000001a1c1c0210 */ /* 0x000fc80007f9e0ff */
[----:B------:R0:W2:Y:S01]  /*1700*/  @P0 LDG.E R46, desc[UR10][R8.64] ;  /* 0x0000000a082e0981 */ /* 0x0000a2000c1e1900 */
[----:B------:R-:W-:-:S05]  /*1710*/  @P0 IMAD.X R29, R30, 0x1, R17, P4 ;  /* 0x000000011e1d0824 */ /* 0x000fca00020e0611 */
[----:B------:R1:W3:Y:S01]  /*1720*/  @P0 LDG.E R47, desc[UR10][R28.64] ;  /* 0x0000000a1c2f0981 */ /* 0x0002e2000c1e1900 */
[----:B------:R-:W-:Y:S01]  /*1730*/  IMAD.U32 R31, RZ, RZ, UR13 ;  /* 0x0000000dff1f7e24 */ /* 0x000fe2000f8e00ff */
[----:B------:R-:W-:-:S03]  /*1740*/  @UP0 UIMAD UR5, UR14, 0x3, URZ ;  /* 0x000000030e0508a4 */ /* 0x000fc6000f8e023f */
[----:B------:R-:W-:-:S04]  /*1750*/  @P0 IMAD.WIDE.U32 R30, R31, 0x3, R6 ;  /* 0x000000031f1e0825 */ /* 0x000fc800078e0006 */
[----:B------:R-:W-:-:S05]  /*1760*/  @P0 VIADD R31, R31, UR5 ;  /* 0x000000051f1f0c36 */ /* 0x000fca0008000000 */
[C---:B------:R-:W-:Y:S01]  /*1770*/  @P0 SHF.L.U64.HI R6, R30.reuse, 0x2, R31 ;  /* 0x000000021e060819 */ /* 0x040fe2000001021f */
[----:B------:R-:W-:-:S05]  /*1780*/  @P0 IMAD.SHL.U32 R30, R30, 0x4, RZ ;  /* 0x000000041e1e0824 */ /* 0x000fca00078e00ff */
[C---:B------:R-:W-:Y:S02]  /*1790*/  @P0 IADD3 R26, P5, R30.reuse, R26, RZ ;  /* 0x0000001a1e1a0210 */ /* 0x040fe40007fbe0ff */
[----:B0-----:R-:W-:-:S03]  /*17a0*/  @P0 IADD3 R8, P4, R30, R27, RZ ;  /* 0x0000001b1e080210 */ /* 0x001fc60007f9e0ff */
[C---:B------:R-:W-:Y:S02]  /*17b0*/  @P0 IMAD.X R27, R6.reuse, 0x1, R17, P5 ;  /* 0x00000001061b0824 */ /* 0x040fe400028e0611 */
[----:B------:R-:W-:Y:S02]  /*17c0*/  @!P0 IMAD.MOV.U32 R17, RZ, RZ, RZ ;  /* 0x000000ffff118224 */ /* 0x000fe400078e00ff */
[----:B------:R-:W-:-:S04]  /*17d0*/  @P0 IMAD.X R9, R6, 0x1, R19, P4 ;  /* 0x0000000106090824 */ /* 0x000fc800020e0613 */
[----:B------:R0:W4:Y:S01]  /*17e0*/  @P0 LDG.E R17, desc[UR10][R26.64] ;  /* 0x0000000a1a110981 */ /* 0x000122000c1e1900 */
[----:B------:R-:W-:-:S06]  /*17f0*/  @!P0 IMAD.MOV.U32 R19, RZ, RZ, RZ ;  /* 0x000000ffff138224 */ /* 0x000fcc00078e00ff */
[----:B------:R0:W4:Y:S01]  /*1800*/  @P0 LDG.E R19, desc[UR10][R8.64] ;  /* 0x0000000a08130981 */ /* 0x000122000c1e1900 */
[----:B------:R-:W-:Y:S01]  /*1810*/  IMAD.X R6, RZ, RZ, R49, P3 ;  /* 0x000000ffff067224 */ /* 0x000fe200018e0631 */
[----:B-1----:R-:W-:Y:S01]  /*1820*/  @!P1 LEA R28, P0, R48, R20, 0x2 ;  /* 0x00000014301c9211 */ /* 0x002fe200078010ff */
[----:B------:R-:W-:Y:S01]  /*1830*/  FMUL R30, R5, UR12 ;  /* 0x0000000c051e7c20 */ /* 0x000fe20008400000 */
[----:B------:R-:W-:Y:S01]  /*1840*/  FMUL R31, R40, UR12 ;  /* 0x0000000c281f7c20 */ /* 0x000fe20008400000 */
[----:B0-----:R-:W-:Y:S01]  /*1850*/  FMUL R27, R38, UR12 ;  /* 0x0000000c261b7c20 */ /* 0x001fe20008400000 */
[C---:B------:R-:W-:Y:S01]  /*1860*/  @!P1 LEA.HI.X R29, R48.reuse, R21, R6, 0x2, P0 ;  /* 0x00000015301d9211 */ /* 0x040fe200000f1406 */
[----:B------:R-:W-:Y:S01]  /*1870*/  FMUL R26, R43, UR12 ;  /* 0x0000000c2b1a7c20 */ /* 0x000fe20008400000 */
[----:B------:R-:W-:Y:S01]  /*1880*/  @!P1 IADD3 R48, P0, R48, UR13, RZ ;  /* 0x0000000d30309c10 */ /* 0x000fe2000ff1e0ff */
[----:B------:R-:W-:Y:S01]  /*1890*/  UMOV UR5, 0x400 ;  /* 0x0000040000057882 */ /* 0x000fe20000000000 */
[----:B------:R-:W-:Y:S01]  /*18a0*/  @!P1 F2FP.BF16.F32.PACK_AB R49, R31, R30 ;  /* 0x0000001e1f31923e */ /* 0x000fe200000010ff */
[----:B------:R-:W-:Y:S01]  /*18b0*/  UIADD3 UR5, UR5, 0x20, URZ ;  /* 0x0000002005057890 */ /* 0x000fe2000fffe03f */
[----:B------:R-:W-:Y:S01]  /*18c0*/  @!P1 IADD3.X R6, R6, UR14, RZ, P0, !PT ;  /* 0x0000000e06069c10 */ /* 0x000fe200087fe4ff */
[----:B------:R-:W-:Y:S01]  /*18d0*/  ULOP3.LUT UR4, UR4, 0xfffffffe, URZ, 0xc0, !UPT ;  /* 0xfffffffe04047892 */ /* 0x000fe2000f8ec03f */
[----:B------:R-:W-:Y:S01]  /*18e0*/  @!P1 LEA R8, P0, R48, R20, 0x2 ;  /* 0x0000001430089211 */ /* 0x000fe200078010ff */
[----:B------:R-:W-:Y:S01]  /*18f0*/  @!P1 STG.E desc[UR10][R28.64], R49 ;  /* 0x000000311c009986 */ /* 0x000fe2000c10190a */
[----:B------:R-:W-:Y:S01]  /*1900*/  @!P1 F2FP.BF16.F32.PACK_AB R51, R26, R27 ;  /* 0x0000001b1a33923e */ /* 0x000fe200000010ff */
[----:B------:R-:W-:Y:S01]  /*1910*/  BSSY B0, `(.L_x_30030) ;  /* 0x00000dd000007945 */ /* 0x000fe20003800000 */
[----:B------:R-:W-:-:S02]  /*1920*/  @!P1 LEA.HI.X R9, R48, R21, R6, 0x2, P0 ;  /* 0x0000001530099211 */ /* 0x000fc400000f1406 */
[----:B------:R-:W-:Y:S02]  /*1930*/  FMNMX R48, |R36|, R45, !PT ;  /* 0x0000002d24307209 */ /* 0x000fe40007800200 */
[----:B------:R-:W-:Y:S01]  /*1940*/  SHF.R.U32.HI R45, RZ, 0x3, R11 ;  /* 0x00000003ff2d7819 */ /* 0x000fe2000001160b */
[----:B------:R0:W-:Y:S01]  /*1950*/  @!P1 STG.E desc[UR10][R8.64], R51 ;  /* 0x0000003308009986 */ /* 0x0001e2000c10190a */
[----:B------:R-:W-:Y:S02]  /*1960*/  FMNMX R48, |R35|, R48, !PT ;  /* 0x0000003023307209 */ /* 0x000fe40007800200 */
[----:B------:R-:W-:Y:S02]  /*1970*/  F2FP.BF16.F32.PACK_AB R34, R41, R34 ;  /* 0x000000222922723e */ /* 0x000fe400000010ff */
[----:B------:R-:W-:Y:S02]  /*1980*/  FMNMX R5, R48, |R5|, !PT ;  /* 0x4000000530057209 */ /* 0x000fe40007800000 */
[----:B------:R-:W-:-:S02]  /*1990*/  F2FP.BF16.F32.PACK_AB R27, R27, R30 ;  /* 0x0000001e1b1b723e */ /* 0x000fc400000010ff */
[----:B------:R-:W-:Y:S02]  /*19a0*/  F2FP.BF16.F32.PACK_AB R24, R24, R23 ;  /* 0x000000171818723e */ /* 0x000fe400000010ff */
[----:B------:R-:W-:Y:S02]  /*19b0*/  F2FP.BF16.F32.PACK_AB R31, R26, R31 ;  /* 0x0000001f1a1f723e */ /* 0x000fe400000010ff */
[----:B0-----:R-:W-:Y:S02]  /*19c0*/  LOP3.LUT R8, R45, 0x1c, RZ, 0xc0, !PT ;  /* 0x0000001c2d087812 */ /* 0x001fe400078ec0ff */
[----:B------:R-:W-:Y:S02]  /*19d0*/  F2FP.BF16.F32.PACK_AB R42, R42, R37 ;  /* 0x000000252a2a723e */ /* 0x000fe400000010ff */
[----:B------:R-:W-:-:S04]  /*19e0*/  LOP3.LUT R9, R8, 0x3, RZ, 0xfc, !PT ;  /* 0x0000000308097812 */ /* 0x000fc800078efcff */
[----:B------:R-:W-:-:S04]  /*19f0*/  ISETP.GE.U32.AND P0, PT, R9, R16, PT ;  /* 0x000000100900720c */ /* 0x000fc80003f06070 */
[----:B------:R-:W-:Y:S01]  /*1a00*/  ISETP.GE.U32.OR P0, PT, R39, R18, P0 ;  /* 0x000000122700720c */ /* 0x000fe20000706470 */
[----:B--2---:R-:W-:Y:S01]  /*1a10*/  IMAD.U32 R29, R46, 0x10000, RZ ;  /* 0x000100002e1d7824 */ /* 0x004fe200078e00ff */
[C---:B---3--:R-:W-:Y:S01]  /*1a20*/  PRMT R6, R47.reuse, 0x7632, R6 ;  /* 0x000076322f067816 */ /* 0x048fe20000000006 */
[----:B------:R-:W-:-:S04]  /*1a30*/  IMAD.U32 R47, R47, 0x10000, RZ ;  /* 0x000100002f2f7824 */ /* 0x000fc800078e00ff */
[----:B------:R-:W-:Y:S02]  /*1a40*/  IMAD.U32 R6, R6, 0x10000, RZ ;  /* 0x0001000006067824 */ /* 0x000fe400078e00ff */
[----:B------:R-:W-:Y:S02]  /*1a50*/  FADD R47, R47, R47 ;  /* 0x0000002f2f2f7221 */ /* 0x000fe40000000000 */
[--C-:B------:R-:W-:Y:S01]  /*1a60*/  FADD R35, R6, R6.reuse ;  /* 0x0000000606237221 */ /* 0x100fe20000000000 */
[----:B------:R-:W-:-:S04]  /*1a70*/  PRMT R6, R46, 0x7632, R6 ;  /* 0x000076322e067816 */ /* 0x000fc80000000006 */
[----:B------:R-:W-:Y:S01]  /*1a80*/  FMNMX R35, RZ, R35, !PT ;  /* 0x00000023ff237209 */ /* 0x000fe20007800000 */
[----:B------:R-:W-:Y:S01]  /*1a90*/  IMAD.U32 R28, R6, 0x10000, RZ ;  /* 0x00010000061c7824 */ /* 0x000fe200078e00ff */
[----:B------:R-:W-:-:S03]  /*1aa0*/  FMNMX R6, RZ, R47, !PT ;  /* 0x0000002fff067209 */ /* 0x000fc60007800000 */
[----:B------:R-:W-:Y:S01]  /*1ab0*/  FMUL R28, R28, R35 ;  /* 0x000000231c1c7220 */ /* 0x000fe20000400000 */
[----:B------:R-:W-:Y:S01]  /*1ac0*/  IADD3.X R35, R7, UR9, RZ, P2, !PT ;  /* 0x0000000907237c10 */ /* 0x000fe200097fe4ff */
[----:B------:R-:W-:Y:S01]  /*1ad0*/  FMUL R29, R29, R6 ;  /* 0x000000061d1d7220 */ /* 0x000fe20000400000 */
[----:B------:R-:W-:Y:S01]  /*1ae0*/  @!P0 LEA R6, P1, R44, R20, 0x2 ;  /* 0x000000142c068211 */ /* 0x000fe200078210ff */
[----:B------:R-:W-:Y:S02]  /*1af0*/  FMUL R9, R28, UR12 ;  /* 0x0000000c1c097c20 */ /* 0x000fe40008400000 */
[----:B------:R-:W-:Y:S01]  /*1b00*/  FMUL R36, R29, UR12 ;  /* 0x0000000c1d247c20 */ /* 0x000fe20008400000 */
[C---:B------:R-:W-:Y:S02]  /*1b10*/  @!P0 LEA.HI.X R7, R44.reuse, R21, R35, 0x2, P1 ;  /* 0x000000152c078211 */ /* 0x040fe400008f1423 */
[----:B------:R-:W-:Y:S02]  /*1b20*/  @!P0 IADD3 R44, P1, R44, UR13, RZ ;  /* 0x0000000d2c2c8c10 */ /* 0x000fe4000ff3e0ff */
[----:B------:R-:W-:-:S02]  /*1b30*/  @!P0 F2FP.BF16.F32.PACK_AB R47, R9, R36 ;  /* 0x00000024092f823e */ /* 0x000fc400000010ff */
[----:B------:R-:W-:Y:S02]  /*1b40*/  @!P0 IADD3.X R35, R35, UR14, RZ, P1, !PT ;  /* 0x0000000e23238c10 */ /* 0x000fe40008ffe4ff */
[C---:B------:R-:W-:Y:S01]  /*1b50*/  @!P0 LEA R20, P1, R44.reuse, R20, 0x2 ;  /* 0x000000142c148211 */ /* 0x040fe200078210ff */
[----:B------:R0:W-:Y:S03]  /*1b60*/  @!P0 STG.E desc[UR10][R6.64], R47 ;  /* 0x0000002f06008986 */ /* 0x0001e6000c10190a */
[----:B------:R-:W-:Y:S01]  /*1b70*/  @!P0 LEA.HI.X R21, R44, R21, R35, 0x2, P1 ;  /* 0x000000152c158211 */ /* 0x000fe200008f1423 */
[----:B------:R-:W-:Y:S01]  /*1b80*/  IMAD R35, R2, UR7, RZ ;  /* 0x0000000702237c24 */ /* 0x000fe2000f8e02ff */
[----:B------:R-:W-:-:S03]  /*1b90*/  F2FP.BF16.F32.PACK_AB R44, R25, R22 ;  /* 0x00000016192c723e */ /* 0x000fc600000010ff */
[----:B------:R-:W-:Y:S02]  /*1ba0*/  IMAD R35, R3, UR6, R35 ;  /* 0x0000000603237c24 */ /* 0x000fe4000f8e0223 */
[----:B------:R-:W-:Y:S01]  /*1bb0*/  IMAD.WIDE.U32 R2, R2, UR6, RZ ;  /* 0x0000000602027c25 */ /* 0x000fe2000f8e00ff */
[----:B------:R-:W1:Y:S01]  /*1bc0*/  S2UR UR6, SR_CgaCtaId ;  /* 0x00000000000679c3 */ /* 0x000e620000008800 */
[----:B0-----:R-:W-:Y:S02]  /*1bd0*/  FMNMX R7, |R40|, R5, !PT ;  /* 0x0000000528077209 */ /* 0x001fe40007800200 */
[----:B------:R-:W-:Y:S01]  /*1be0*/  IMAD.IADD R35, R3, 0x1, R35 ;  /* 0x0000000103237824 */ /* 0x000fe200078e0223 */
[----:B------:R-:W-:Y:S02]  /*1bf0*/  LEA R3, P1, R2, UR13, 0x5 ;  /* 0x0000000d02037c11 */ /* 0x000fe4000f8228ff */
[----:B------:R-:W-:Y:S02]  /*1c00*/  FMNMX R38, |R38|, R7, !PT ;  /* 0x0000000726267209 */ /* 0x000fe40007800200 */
[----:B------:R-:W-:-:S02]  /*1c10*/  LOP3.LUT R3, RZ, R3, RZ, 0x33, !PT ;  /* 0x00000003ff037212 */ /* 0x000fc400078e33ff */
[----:B------:R-:W-:Y:S02]  /*1c20*/  LEA.HI.X R35, R2, UR14, R35, 0x5, P1 ;  /* 0x0000000e02237c11 */ /* 0x000fe400088f2c23 */
[----:B------:R-:W-:Y:S02]  /*1c30*/  LOP3.LUT R2, R45, 0x1ffffffc, RZ, 0xc0, !PT ;  /* 0x1ffffffc2d027812 */ /* 0x000fe400078ec0ff */
[----:B------:R-:W-:Y:S02]  /*1c40*/  LEA R6, P1, R4, R3, 0x5 ;  /* 0x0000000304067211 */ /* 0x000fe400078228ff */
[----:B------:R-:W-:Y:S01]  /*1c50*/  SHF.R.U32.HI R3, RZ, 0x8, R11 ;  /* 0x00000008ff037819 */ /* 0x000fe2000001160b */
[----:B------:R-:W-:Y:S01]  /*1c60*/  IMAD.IADD R22, R11, 0x1, -R2 ;  /* 0x000000010b167824 */ /* 0x000fe200078e0a02 */
[C---:B----4-:R-:W-:Y:S01]  /*1c70*/  PRMT R7, R17.reuse, 0x7632, R7 ;  /* 0x0000763211077816 */ /* 0x050fe20000000007 */
[----:B------:R-:W-:Y:S01]  /*1c80*/  IMAD.U32 R17, R17, 0x10000, RZ ;  /* 0x0001000011117824 */ /* 0x000fe200078e00ff */
[----:B------:R-:W-:Y:S01]  /*1c90*/  FMNMX R30, |R43|, R38, !PT ;  /* 0x000000262b1e7209 */ /* 0x000fe20007800200 */
[----:B------:R-:W-:Y:S01]  /*1ca0*/  IMAD.SHL.U32 R4, R3, 0x20, RZ ;  /* 0x0000002003047824 */ /* 0x000fe200078e00ff */
[----:B------:R-:W-:Y:S01]  /*1cb0*/  LOP3.LUT R3, R11, 0x1f, RZ, 0xc0, !PT ;  /* 0x0000001f0b037812 */ /* 0x000fe200078ec0ff */
[C---:B------:R-:W-:Y:S01]  /*1cc0*/  VIADD R25, R22.reuse, 0xffffffff ;  /* 0xffffffff16197836 */ /* 0x040fe20000000000 */
[----:B------:R-:W-:Y:S01]  /*1cd0*/  LOP3.LUT R5, R22, 0x1f, RZ, 0xc0, !PT ;  /* 0x0000001f16057812 */ /* 0x000fe200078ec0ff */
[----:B------:R-:W-:Y:S01]  /*1ce0*/  IMAD.U32 R7, R7, 0x10000, RZ ;  /* 0x0001000007077824 */ /* 0x000fe200078e00ff */
[----:B------:R-:W-:Y:S01]  /*1cf0*/  LOP3.LUT R4, R4, 0xffffffe0, R3, 0xe2, !PT ;  /* 0xffffffe004047812 */ /* 0x000fe200078ee203 */
[----:B------:R-:W-:Y:S01]  /*1d00*/  FADD R17, R17, R17 ;  /* 0x0000001111117221 */ /* 0x000fe20000000000 */
[----:B------:R-:W-:Y:S01]  /*1d10*/  LOP3.LUT R41, R25, 0x1f, RZ, 0xc0, !PT ;  /* 0x0000001f19297812 */ /* 0x000fe200078ec0ff */
[--C-:B------:R-:W-:Y:S01]  /*1d20*/  FADD R25, R7, R7.reuse ;  /* 0x0000000707197221 */ /* 0x100fe20000000000 */
[C---:B------:R-:W-:Y:S01]  /*1d30*/  PRMT R7, R19.reuse, 0x7632, R7 ;  /* 0x0000763213077816 */ /* 0x040fe20000000007 */
[----:B-1----:R-:W-:Y:S01]  /*1d40*/  ULEA UR5, UR6, UR5, 0x18 ;  /* 0x0000000506057291 */ /* 0x002fe2000f8ec03f */
[----:B------:R-:W-:Y:S01]  /*1d50*/  IMAD R5, R4, 0x21, R5 ;  /* 0x0000002104057824 */ /* 0x000fe200078e0205 */
[----:B------:R-:W-:Y:S01]  /*1d60*/  FMNMX R29, R30, |R29|, !PT ;  /* 0x4000001d1e1d7209 */ /* 0x000fe20007800000 */
[----:B------:R-:W-:Y:S01]  /*1d70*/  VIADD R40, R22, 0x1e ;  /* 0x0000001e16287836 */ /* 0x000fe20000000000 */
[----:B------:R-:W-:Y:S01]  /*1d80*/  FMNMX R22, RZ, R17, !PT ;  /* 0x00000011ff167209 */ /* 0x000fe20007800000 */
[----:B------:R-:W-:Y:S01]  /*1d90*/  IMAD.U32 R19, R19, 0x10000, RZ ;  /* 0x0001000013137824 */ /* 0x000fe200078e00ff */
[----:B------:R-:W-:Y:S01]  /*1da0*/  FMNMX R38, RZ, R25, !PT ;  /* 0x00000019ff267209 */ /* 0x000fe20007800000 */
[----:B------:R-:W-:Y:S01]  /*1db0*/  IMAD.U32 R7, R7, 0x10000, RZ ;  /* 0x0001000007077824 */ /* 0x000fe200078e00ff */
[----:B------:R-:W-:Y:S01]  /*1dc0*/  LEA R5, R5, UR5, 0x2 ;  /* 0x0000000505057c11 */ /* 0x000fe2000f8e10ff */
[----:B------:R-:W-:Y:S01]  /*1dd0*/  IMAD R41, R4, 0x21, R41 ;  /* 0x0000002104297824 */ /* 0x000fe200078e0229 */
[----:B------:R-:W-:Y:S01]  /*1de0*/  LOP3.LUT R25, R40, 0x1f, RZ, 0xc0, !PT ;  /* 0x0000001f28197812 */ /* 0x000fe200078ec0ff */
[----:B------:R-:W-:Y:S01]  /*1df0*/  FMUL R40, R19, R22 ;  /* 0x0000001613287220 */ /* 0x000fe20000400000 */
[----:B------:R-:W-:Y:S01]  /*1e00*/  FMUL R38, R7, R38 ;  /* 0x0000002607267220 */ /* 0x000fe20000400000 */
[----:B------:R0:W-:Y:S01]  /*1e10*/  STS [R5], R44 ;  /* 0x0000002c05007388 */ /* 0x0001e20000000800 */
[----:B------:R-:W-:Y:S01]  /*1e20*/  LOP3.LUT R19, RZ, R35, RZ, 0x33, !PT ;  /* 0x00000023ff137212 */ /* 0x000fe200078e33ff */
[----:B------:R-:W-:Y:S01]  /*1e30*/  FMUL R7, R40, UR12 ;  /* 0x0000000c28077c20 */ /* 0x000fe20008400000 */
[C---:B------:R-:W-:Y:S01]  /*1e40*/  IMAD R22, R4.reuse, 0x21, R25 ;  /* 0x0000002104167824 */ /* 0x040fe200078e0219 */
[----:B------:R-:W-:Y:S01]  /*1e50*/  LEA R17, R41, UR5, 0x2 ;  /* 0x0000000529117c11 */ /* 0x000fe2000f8e10ff */
[----:B------:R-:W-:Y:S01]  /*1e60*/  IMAD R25, R4, 0x21, R39 ;  /* 0x0000002104197824 */ /* 0x000fe200078e0227 */
[----:B------:R-:W-:Y:S01]  /*1e70*/  FMNMX R23, |R28|, R29, !PT ;  /* 0x0000001d1c177209 */ /* 0x000fe20007800200 */
[----:B------:R-:W-:Y:S01]  /*1e80*/  IMAD.X R19, RZ, RZ, R19, P1 ;  /* 0x000000ffff137224 */ /* 0x000fe200008e0613 */
[----:B------:R-:W-:Y:S01]  /*1e90*/  F2FP.BF16.F32.PACK_AB R36, R7, R36 ;  /* 0x000000240724723e */ /* 0x000fe200000010ff */
[----:B------:R-:W-:Y:S01]  /*1ea0*/  STS [R17], R34 ;  /* 0x0000002211007388 */ /* 0x000fe20000000800 */
[----:B0-----:R-:W-:Y:S01]  /*1eb0*/  FMUL R44, R38, UR12 ;  /* 0x0000000c262c7c20 */ /* 0x001fe20008400000 */
[----:B------:R-:W-:-:S02]  /*1ec0*/  ISETP.GE.U32.AND P1, PT, R15, R18, PT ;  /* 0x000000120f00720c */ /* 0x000fc40003f26070 */
[----:B------:R-:W-:Y:S02]  /*1ed0*/  LEA R22, R22, UR5, 0x2 ;  /* 0x0000000516167c11 */ /* 0x000fe4000f8e10ff */
[----:B------:R-:W-:Y:S02]  /*1ee0*/  @!P0 F2FP.BF16.F32.PACK_AB R7, R44, R7 ;  /* 0x000000072c07823e */ /* 0x000fe400000010ff */
[----:B------:R-:W-:Y:S01]  /*1ef0*/  LEA R25, R25, UR5, 0x2 ;  /* 0x0000000519197c11 */ /* 0x000fe2000f8e10ff */
[----:B------:R0:W-:Y:S01]  /*1f00*/  STS [R22], R27 ;  /* 0x0000001b16007388 */ /* 0x0001e20000000800 */
[----:B------:R-:W-:Y:S02]  /*1f10*/  FMNMX R23, |R40|, R23, !PT ;  /* 0x0000001728177209 */ /* 0x000fe40007800200 */
[----:B------:R-:W-:Y:S01]  /*1f20*/  F2FP.BF16.F32.PACK_AB R26, R44, R9 ;  /* 0x000000092c1a723e */ /* 0x000fe200000010ff */
[----:B------:R1:W-:Y:S01]  /*1f30*/  @!P0 STG.E desc[UR10][R20.64], R7 ;  /* 0x0000000714008986 */ /* 0x0003e2000c10190a */
[----:B------:R-:W-:-:S02]  /*1f40*/  ISETP.GT.U32.AND P0, PT, R6, -0x21, PT ;  /* 0xffffffdf0600780c */ /* 0x000fc40003f04070 */
[----:B------:R-:W-:Y:S01]  /*1f50*/  FMNMX R23, |R38|, R23, !PT ;  /* 0x0000001726177209 */ /* 0x000fe20007800200 */
[----:B------:R1:W-:Y:S01]  /*1f60*/  STS [R25], R36 ;  /* 0x0000002419007388 */ /* 0x0003e20000000800 */
[----:B------:R-:W-:Y:S01]  /*1f70*/  BAR.SYNC.DEFER_BLOCKING 0x0 ;  /* 0x0000000000007b1d */ /* 0x000fe20000010000 */
[----:B------:R-:W-:Y:S02]  /*1f80*/  ISETP.GT.U32.AND.EX P0, PT, R19, -0x1, PT, P0 ;  /* 0xffffffff1300780c */ /* 0x000fe40003f04100 */
[----:B0-----:R-:W-:Y:S02]  /*1f90*/  SHF.R.U32.HI R27, RZ, 0x2, R11 ;  /* 0x00000002ff1b7819 */ /* 0x001fe4000001160b */
[----:B------:R-:W-:Y:S02]  /*1fa0*/  SEL R6, R6, 0xffffffdf, P0 ;  /* 0xffffffdf06067807 */ /* 0x000fe40000000000 */
[----:B------:R-:W-:Y:S02]  /*1fb0*/  LOP3.LUT R27, R27, 0x38, RZ, 0xc0, !PT ;  /* 0x000000381b1b7812 */ /* 0x000fe400078ec0ff */
[----:B------:R-:W-:-:S05]  /*1fc0*/  LOP3.LUT R6, RZ, R6, RZ, 0x33, !PT ;  /* 0x00000006ff067212 */ /* 0x000fca00078e33ff */
[----:B------:R-:W-:Y:S01]  /*1fd0*/  IMAD.IADD R9, R6, 0x1, -R15 ;  /* 0x0000000106097824 */ /* 0x000fe200078e0a0f */
[----:B-1----:R-:W-:Y:S06]  /*1fe0*/  @P1 BRA `(.L_x_30031) ;  /* 0x0000000400bc1947 */ /* 0x002fec0003800000 */
        /* <DEDUP_REMOVED lines=18> */
.L_x_30034:
[C---:B-1----:R-:W-:Y:S01]  /*2110*/  LOP3.LUT R39, R35.reuse, 0x1f, RZ, 0xc0, !PT ;  /* 0x0000001f23277812 */ /* 0x042fe200078ec0ff */
[----:B------:R-:W-:Y:S02]  /*2120*/  IMAD R6, R4, 0x21, R37 ;  /* 0x0000002104067824 */ /* 0x000fe400078e0225 */
[----:B------:R-:W-:Y:S01]  /*2130*/  VIADD R7, R35, 0xffffffff ;  /* 0xffffffff23077836 */ /* 0x000fe20000000000 */
[-C--:B------:R-:W-:Y:S01]  /*2140*/  ISETP.GE.U32.AND P5, PT, R39, R16.reuse, PT ;  /* 0x000000102700720c */ /* 0x080fe20003fa6070 */
[----:B------:R-:W-:Y:S01]  /*2150*/  VIADD R30, R30, 0xfffffffc ;  /* 0xfffffffc1e1e7836 */ /* 0x000fe20000000000 */
[----:B------:R-:W-:Y:S01]  /*2160*/  LEA R34, R6, UR5, 0x2 ;  /* 0x0000000506227c11 */ /* 0x000fe2000f8e10ff */
[----:B------:R-:W-:Y:S01]  /*2170*/  VIADD R6, R35, 0x1e ;  /* 0x0000001e23067836 */ /* 0x000fe20000000000 */
[----:B------:R-:W-:Y:S01]  /*2180*/  LOP3.LUT R45, R7, 0x1f, RZ, 0xc0, !PT ;  /* 0x0000001f072d7812 */ /* 0x000fe200078ec0ff */
[----:B------:R-:W-:Y:S02]  /*2190*/  VIADD R35, R35, 0x1d ;  /* 0x0000001d23237836 */ /* 0x000fe40000000000 */
[----:B------:R-:W-:Y:S01]  /*21a0*/  VIADD R29, R29, 0x4 ;  /* 0x000000041d1d7836 */ /* 0x000fe20000000000 */
[----:B------:R-:W-:-:S02]  /*21b0*/  ISETP.GE.U32.AND P4, PT, R45, R16, PT ;  /* 0x000000102d00720c */ /* 0x000fc40003f86070 */
[----:B------:R-:W-:Y:S02]  /*21c0*/  LOP3.LUT R47, R6, 0x1f, RZ, 0xc0, !PT ;  /* 0x0000001f062f7812 */ /* 0x000fe400078ec0ff */
[----:B------:R-:W-:Y:S01]  /*21d0*/  LOP3.LUT R35, R35, 0x1f, RZ, 0xc0, !PT ;  /* 0x0000001f23237812 */ /* 0x000fe200078ec0ff */
[----:B------:R-:W1:Y:S01]  /*21e0*/  @!P5 LDS R19, [R34] ;  /* 0x000000002213d984 */ /* 0x000e620000000800 */
[----:B------:R-:W-:Y:S02]  /*21f0*/  ISETP.GE.U32.AND P3, PT, R47, R16, PT ;  /* 0x000000102f00720c */ /* 0x000fe40003f66070 */
[----:B------:R-:W-:Y:S02]  /*2200*/  @!P5 IADD3 R7, P6, R39, R20, RZ ;  /* 0x000000142707d210 */ /* 0x000fe40007fde0ff */
[----:B------:R-:W-:-:S03]  /*2210*/  ISETP.GE.U32.AND P2, PT, R35, R16, PT ;  /* 0x000000102300720c */ /* 0x000fc60003f46070 */
[----:B------:R-:W2:Y:S01]  /*2220*/  @!P4 LDS R37, [R34+0x4] ;  /* 0x000004002225c984 */ /* 0x000ea20000000800 */
[----:B------:R-:W-:Y:S01]  /*2230*/  @!P5 IMAD.X R18, RZ, RZ, R21, P6 ;  /* 0x000000ffff12d224 */ /* 0x000fe200030e0615 */
[----:B------:R-:W-:-:S04]  /*2240*/  @!P5 LEA R6, P6, R7, R32, 0x2 ;  /* 0x000000200706d211 */ /* 0x000fc800078c10ff */
[----:B------:R-:W3:Y:S01]  /*2250*/  @!P3 LDS R39, [R34+0x8] ;  /* 0x000008002227b984 */ /* 0x000ee20000000800 */
[----:B------:R-:W-:Y:S02]  /*2260*/  @!P5 LEA.HI.X R7, R7, R33, R18, 0x2, P6 ;  /* 0x000000210707d211 */ /* 0x000fe400030f1412 */
[----:B------:R-:W-:Y:S01]  /*2270*/  IADD3 R36, P6, R20, UR4, RZ ;  /* 0x0000000414247c10 */ /* 0x000fe2000ffde0ff */
[----:B------:R-:W4:Y:S04]  /*2280*/  @!P2 LDS R41, [R34+0xc] ;  /* 0x00000c002229a984 */ /* 0x000f280000000800 */
[----:B0-----:R-:W-:Y:S01]  /*2290*/  IMAD.X R43, R21, 0x1, R10, P6 ;  /* 0x00000001152b7824 */ /* 0x001fe200030e060a */
[----:B-1----:R0:W-:Y:S01]  /*22a0*/  @!P5 STG.E desc[UR10][R6.64], R19 ;  /* 0x000000130600d986 */ /* 0x0021e2000c10190a */
[----:B------:R-:W-:-:S02]  /*22b0*/  @!P4 IADD3 R18, P5, R45, R36, RZ ;  /* 0x000000242d12c210 */ /* 0x000fc40007fbe0ff */
[----:B------:R-:W-:-:S03]  /*22c0*/  IADD3 R36, P6, R36, UR4, RZ ;  /* 0x0000000424247c10 */ /* 0x000fc6000ffde0ff */
[----:B------:R-:W-:Y:S01]  /*22d0*/  @!P4 IMAD.X R21, RZ, RZ, R43, P5 ;  /* 0x000000ffff15c224 */ /* 0x000fe200028e062b */
[----:B------:R-:W-:Y:S01]  /*22e0*/  @!P4 LEA R20, P5, R18, R32, 0x2 ;  /* 0x000000201214c211 */ /* 0x000fe200078a10ff */
[----:B------:R-:W-:-:S03]  /*22f0*/  IMAD.X R43, R43, 0x1, R10, P6 ;  /* 0x000000012b2b7824 */ /* 0x000fc600030e060a */
[----:B------:R-:W-:Y:S02]  /*2300*/  @!P4 LEA.HI.X R21, R18, R33, R21, 0x2, P5 ;  /* 0x000000211215c211 */ /* 0x000fe400028f1415 */
[----:B------:R-:W-:-:S03]  /*2310*/  IADD3 R38, P5, R36, UR4, RZ ;  /* 0x0000000424267c10 */ /* 0x000fc6000ffbe0ff */
[----:B--2---:R1:W-:Y:S01]  /*2320*/  @!P4 STG.E desc[UR10][R20.64], R37 ;  /* 0x000000251400c986 */ /* 0x0043e2000c10190a */
[----:B------:R-:W-:Y:S01]  /*2330*/  @!P3 IADD3 R36, P4, R47, R36, RZ ;  /* 0x000000242f24b210 */ /* 0x000fe20007f9e0ff */
[----:B------:R-:W-:Y:S01]  /*2340*/  IMAD.X R45, R43, 0x1, R10, P5 ;  /* 0x000000012b2d7824 */ /* 0x000fe200028e060a */
[C---:B0-----:R-:W-:Y:S01]  /*2350*/  @!P2 IADD3 R19, P5, R35.reuse, R38, RZ ;  /* 0x000000262313a210 */ /* 0x041fe20007fbe0ff */
[----:B------:R-:W-:Y:S02]  /*2360*/  VIADD R35, R35, 0x1f ;  /* 0x0000001f23237836 */ /* 0x000fe40000000000 */
[----:B------:R-:W-:Y:S01]  /*2370*/  @!P3 IMAD.X R7, RZ, RZ, R43, P4 ;  /* 0x000000ffff07b224 */ /* 0x000fe200020e062b */
[CC--:B------:R-:W-:Y:S01]  /*2380*/  @!P3 LEA R6, P4, R36.reuse, R32.reuse, 0x2 ;  /* 0x000000202406b211 */ /* 0x0c0fe200078810ff */
[----:B------:R-:W-:Y:S01]  /*2390*/  @!P2 IMAD.X R34, RZ, RZ, R45, P5 ;  /* 0x000000ffff22a224 */ /* 0x000fe200028e062d */
[----:B------:R-:W-:Y:S02]  /*23a0*/  @!P2 LEA R18, P5, R19, R32, 0x2 ;  /* 0x000000201312a211 */ /* 0x000fe400078a10ff */
[-C--:B------:R-:W-:Y:S01]  /*23b0*/  @!P3 LEA.HI.X R7, R36, R33.reuse, R7, 0x2, P4 ;  /* 0x000000212407b211 */ /* 0x080fe200020f1407 */
[----:B-1----:R-:W-:Y:S01]  /*23c0*/  IMAD.IADD R37, R15, 0x1, R29 ;  /* 0x000000010f257824 */ /* 0x002fe200078e021d */
[----:B------:R-:W-:-:S03]  /*23d0*/  @!P2 LEA.HI.X R19, R19, R33, R34, 0x2, P5 ;  /* 0x000000211313a211 */ /* 0x000fc600028f1422 */
[----:B---3--:R1:W-:Y:S01]  /*23e0*/  @!P3 STG.E desc[UR10][R6.64], R39 ;  /* 0x000000270600b986 */ /* 0x0083e2000c10190a */
[----:B------:R-:W-:-:S03]  /*23f0*/  ISETP.NE.AND P3, PT, R30, RZ, PT ;  /* 0x000000ff1e00720c */ /* 0x000fc60003f65270 */
[----:B----4-:R1:W-:Y:S01]  /*2400*/  @!P2 STG.E desc[UR10][R18.64], R41 ;  /* 0x000000291200a986 */ /* 0x0103e2000c10190a */
[----:B------:R-:W-:-:S05]  /*2410*/  IADD3 R20, P2, R38, UR4, RZ ;  /* 0x0000000426147c10 */ /* 0x000fca000ff5e0ff */
[----:B------:R-:W-:-:S04]  /*2420*/  IMAD.X R21, R45, 0x1, R10, P2 ;  /* 0x000000012d157824 */ /* 0x000fc800010e060a */
[----:B------:R-:W-:Y:S05]  /*2430*/  @P3 BRA `(.L_x_30034) ;  /* 0xfffffffc00343947 */ /* 0x000fea000383ffff */
.L_x_30033:
[----:B------:R-:W-:Y:S05]  /*2440*/  BSYNC B1 ;  /* 0x0000000000017941 */ /* 0x000fea0003800000 */
.L_x_30032:
        /* <DEDUP_REMOVED lines=15> */
.L_x_30036:
[----:B------:R-:W-:Y:S05]  /*2540*/  BSYNC B1 ;  /* 0x0000000000017941 */ /* 0x000fea0003800000 */
.L_x_30035:
        /* <DEDUP_REMOVED lines=25> */
.L_x_30031:
[----:B------:R-:W-:Y:S05]  /*26e0*/  BSYNC B0 ;  /* 0x0000000000007941 */ /* 0x000fea0003800000 */
.L_x_30030:
[----:B------:R-:W-:Y:S01]  /*26f0*/  BAR.SYNC.DEFER_BLOCKING 0x0 ;  /* 0x0000000000007b1d */ /* 0x000fe20000010000 */
[----:B------:R-:W-:-:S05]  /*2700*/  LOP3.LUT R27, R27, 0x1, RZ, 0xfc, !PT ;  /* 0x000000011b1b7812 */ /* 0x000fca00078efcff */
[C---:B012---:R-:W-:Y:S01]  /*2710*/  IMAD.WIDE.U32 R6, R27.reuse, R13, RZ ;  /* 0x0000000d1b067225 */ /* 0x047fe200078e00ff */
[----:B------:R-:W-:Y:S03]  /*2720*/  BSSY B0, `(.L_x_30037) ;  /* 0x0000077000007945 */ /* 0x000fe60003800000 */
[----:B------:R-:W-:Y:S01]  /*2730*/  IMAD R12, R27, R12, R7 ;  /* 0x0000000c1b0c7224 */ /* 0x000fe200078e0207 */
        /* <DEDUP_REMOVED lines=8> */
[----:B------:R-:W-:Y:S01]  /*27c0*/  IMAD.MOV.U32 R31, RZ, RZ, R12 ;  /* 0x000000ffff1f7224 */ /* 0x000fe200078e000c */
[----:B------:R-:W-:Y:S01]  /*27d0*/  LOP3.LUT R8, R9, 0x3, RZ, 0xc0, !PT ;  /* 0x0000000309087812 */ /* 0x000fe200078ec0ff */
[----:B------:R-:W-:Y:S01]  /*27e0*/  IMAD.MOV.U32 R24, RZ, RZ, R6 ;  /* 0x000000ffff187224 */ /* 0x000fe200078e0006 */
[----:B------:R-:W-:Y:S01]  /*27f0*/  ISETP.GE.U32.AND P0, PT, R5, 0x3, PT ;  /* 0x000000030500780c */ /* 0x000fe20003f06070 */
[----:B------:R-:W-:Y:S02]  /*2800*/  IMAD.MOV.U32 R12, RZ, RZ, 0x1 ;  /* 0x00000001ff0c7424 */ /* 0x000fe400078e00ff */
[----:B------:R-:W-:-:S10]  /*2810*/  IMAD.MOV.U32 R5, RZ, RZ, R15 ;  /* 0x000000ffff057224 */ /* 0x000fd400078e000f */
[----:B------:R-:W-:Y:S05]  /*2820*/  @!P0 BRA `(.L_x_30040) ;  /* 0x0000000000ec8947 */ /* 0x000fea0003800000 */
[----:B------:R-:W0:Y:S01]  /*2830*/  LDC R10, c[0x0][0x264] ;  /* 0x00009900ff0a7b82 */ /* 0x000e220000000800 */
[----:B------:R-:W-:Y:S01]  /*2840*/  BSSY B2, `(.L_x_30041) ;  /* 0x0000038000027945 */ /* 0x000fe20003800000 */
[----:B------:R-:W-:Y:S02]  /*2850*/  IMAD.IADD R9, R9, 0x1, -R8 ;  /* 0x0000000109097824 */ /* 0x000fe400078e0a08 */
[----:B------:R-:W-:Y:S02]  /*2860*/  IMAD.MOV.U32 R22, RZ, RZ, RZ ;  /* 0x000000ffff167224 */ /* 0x000fe400078e00ff */
[----:B------:R-:W-:-:S07]  /*2870*/  IMAD.MOV.U32 R5, RZ, RZ, R15 ;  /* 0x000000ffff057224 */ /* 0x000fce00078e000f */
.L_x_30042:
        /* <DEDUP_REMOVED lines=29> */
[----:B------:R-:W-:-:S02]  /*2a50*/  @!P2 LEA R12, P4, R5, R32, 0x2 ;  /* 0x00000020050ca211 */ /* 0x000fc400078810ff */
[----:B------:R-:W-:Y:S01]  /*2a60*/  IADD3 R28, P5, R19, UR4, RZ ;  /* 0x00000004131c7c10 */ /* 0x000fe2000ffbe0ff */
[----:B------:R-:W-:Y:S01]  /*2a70*/  IMAD.X R31, R31, 0x1, R10, P6 ;  /* 0x000000011f1f7824 */ /* 0x000fe200030e060a */
[----:B------:R-:W-:Y:S02]  /*2a80*/  @!P2 LEA.HI.X R13, R5, R33, R14, 0x2, P4 ;  /* 0x00000021050da211 */ /* 0x000fe400020f140e */
[----:B------:R-:W-:Y:S01]  /*2a90*/  @!P1 IADD3 R19, P4, R20, R19, RZ ;  /* 0x0000001314139210 */ /* 0x000fe20007f9e0ff */
[----:B------:R-:W-:Y:S01]  /*2aa0*/  IMAD.X R35, R31, 0x1, R10, P5 ;  /* 0x000000011f237824 */ /* 0x000fe200028e060a */
[----:B------:R-:W-:-:S03]  /*2ab0*/  @!P0 IADD3 R5, P5, R37, R28, RZ ;  /* 0x0000001c25058210 */ /* 0x000fc60007fbe0ff */
[----:B------:R-:W-:Y:S01]  /*2ac0*/  @!P1 IMAD.X R24, RZ, RZ, R31, P4 ;  /* 0x000000ffff189224 */ /* 0x000fe200020e061f */
[-C--:B---3--:R-:W-:Y:S01]  /*2ad0*/  @!P1 LEA R18, P4, R19, R32.reuse, 0x2 ;  /* 0x0000002013129211 */ /* 0x088fe200078810ff */
[----:B------:R-:W-:Y:S01]  /*2ae0*/  @!P0 IMAD.X R14, RZ, RZ, R35, P5 ;  /* 0x000000ffff0e8224 */ /* 0x000fe200028e0623 */
[----:B------:R-:W-:Y:S02]  /*2af0*/  @!P0 LEA R20, P5, R5, R32, 0x2 ;  /* 0x0000002005148211 */ /* 0x000fe400078a10ff */
[-C--:B------:R-:W-:Y:S02]  /*2b00*/  @!P1 LEA.HI.X R19, R19, R33.reuse, R24, 0x2, P4 ;  /* 0x0000002113139211 */ /* 0x080fe400020f1418 */
[----:B------:R-:W-:Y:S01]  /*2b10*/  @!P0 LEA.HI.X R21, R5, R33, R14, 0x2, P5 ;  /* 0x0000002105158211 */ /* 0x000fe200028f140e */
[----:B------:R-:W-:Y:S02]  /*2b20*/  VIADD R14, R37, 0x1f ;  /* 0x0000001f250e7836 */ /* 0x000fe40000000000 */
[----:B------:R-:W-:Y:S01]  /*2b30*/  IMAD.IADD R5, R15, 0x1, R22 ;  /* 0x000000010f057824 */ /* 0x000fe200078e0216 */
        /* <DEDUP_REMOVED lines=9> */
.L_x_30041:
[----:B-1----:R-:W-:-:S07]  /*2bd0*/  VIADD R12, R26, 0x5 ;  /* 0x000000051a0c7836 */ /* 0x002fce0000000000 */
.L_x_30040:
[----:B------:R-:W-:Y:S05]  /*2be0*/  BSYNC B1 ;  /* 0x0000000000017941 */ /* 0x000fea0003800000 */
.L_x_30039:
        /* <DEDUP_REMOVED lines=16> */
.L_x_30044:
[----:B------:R-:W-:Y:S05]  /*2cf0*/  BSYNC B1 ;  /* 0x0000000000017941 */ /* 0x000fea0003800000 */
.L_x_30043:
[----:B------:R-:W-:Y:S02]  /*2d00*/  IMAD.IADD R15, R15, 0x1, R12 ;  /* 0x000000010f0f7824 */ /* 0x000fe400078e020c */
        /* <DEDUP_REMOVED lines=24> */
.L_x_30038:
[----:B------:R-:W-:Y:S05]  /*2e90*/  BSYNC B0 ;  /* 0x0000000000007941 */ /* 0x000fea0003800000 */
.L_x_30037:
        /* <DEDUP_REMOVED lines=11> */
[----:B01----:R-:W0:Y:S01]  /*2f50*/  SHFL.DOWN PT, R5, R4, 0x8, 0x1f ;  /* 0x09001f0004057f89 */ /* 0x003e2200000e0000 */
[----:B---3--:R-:W-:-:S05]  /*2f60*/  @!P0 LEA R3, R10, R3, 0x18 ;  /* 0x000000030a038211 */ /* 0x008fca00078ec0ff */
[----:B------:R-:W-:Y:S01]  /*2f70*/  @!P0 IMAD.IADD R3, R2, 0x1, R3 ;  /* 0x0000000102038824 */ /* 0x000fe200078e0203 */
[----:B------:R-:W-:Y:S02]  /*2f80*/  SHF.R.U32.HI R2, RZ, 0x5, R11 ;  /* 0x00000005ff027819 */ /* 0x000fe4000001160b */
        /* <DEDUP_REMOVED lines=26> */
.L_x_30055:
[----:B-1----:R-:W-:-:S07]  /*3130*/  FMNMX R5, R4, R5, !PT ;  /* 0x0000000504057209 */ /* 0x002fce0007800000 */
.L_x_30047:
[----:B------:R-:W-:Y:S05]  /*3140*/  BSYNC B0 ;  /* 0x0000000000007941 */ /* 0x000fea0003800000 */
.L_x_30046:
[----:B------:R-:W-:Y:S01]  /*3150*/  ISETP.NE.AND P0, PT, R11, RZ, PT ;  /* 0x000000ff0b00720c */ /* 0x000fe20003f05270 */
[----:B------:R-:W-:-:S12]  /*3160*/  BSSY B0, `(.L_x_30045) ;  /* 0x0000004000007945 */ /* 0x000fd80003800000 */
[----:B------:R-:W-:Y:S05]  /*3170*/  @P0 BRA `(.L_x_30049) ;  /* 0x0000000000080947 */ /* 0x000fea0003800000 */
[----:B------:R-:W1:Y:S02]  /*3180*/  LDC.64 R2, c[0x0][0x238] ;  /* 0x00008e00ff027b82 */ /* 0x000e640000000a00 */
[----:B-1----:R1:W-:Y:S02]  /*3190*/  REDG.E.MAX.S32.STRONG.GPU desc[UR10][R2.64], R5 ;  /* 0x000000050200798e */ /* 0x0023e4000d10e38a */
.L_x_30049:
[----:B------:R-:W-:Y:S05]  /*31a0*/  BSYNC B0 ;  /* 0x0000000000007941 */ /* 0x000fea0003800000 */
.L_x_30045:
        /* <DEDUP_REMOVED lines=12> */
[----:B-1----:R-:W-:Y:S05]  /*3270*/  CALL.REL.NOINC `($__internal_635_$__cuda_sm20_rcp_rn_f32_slowpath) ;  /* 0x0000000400847944 */ /* 0x002fea0003c00000 */
[----:B------:R-:W-:Y:S05]  /*3280*/  BRA `(.L_x_30051) ;  /* 0x0000000000147947 */ /* 0x000fea0003800000 */
.L_x_30050:
[----:B01----:R-:W0:Y:S01]  /*3290*/  MUFU.RCP R5, UR12 ;  /* 0x0000000c00057d08 */ /* 0x003e220008001000 */
[----:B------:R-:W-:-:S04]  /*32a0*/  IMAD.U32 R0, RZ, RZ, UR12 ;  /* 0x0000000cff007e24 */ /* 0x000fc8000f8e00ff */
[----:B0-----:R-:W-:-:S04]  /*32b0*/  FFMA R0, R5, R0, -1 ;  /* 0xbf80000005007423 */ /* 0x001fc80000000000 */
[----:B------:R-:W-:-:S04]  /*32c0*/  FADD.FTZ R0, -R0, -RZ ;  /* 0x800000ff00007221 */ /* 0x000fc80000010100 */
[----:B------:R-:W-:-:S07]  /*32d0*/  FFMA R5, R5, R0, R5 ;  /* 0x0000000005057223 */ /* 0x000fce0000000005 */
.L_x_30051:
[----:B------:R-:W0:Y:S02]  /*32e0*/  LDC.64 R2, c[0x0][0x240] ;  /* 0x00009000ff027b82 */ /* 0x000e240000000a00 */
[----:B0-----:R-:W-:Y:S01]  /*32f0*/  STG.E desc[UR10][R2.64], R5 ;  /* 0x0000000502007986 */ /* 0x001fe2000c10190a */
[----:B------:R-:W-:Y:S05]  /*3300*/  EXIT ;  /* 0x000000000000794d */ /* 0x000fea0003800000 */
.L_x_30048:
[----:B------:R-:W-:Y:S02]  /*3310*/  IMAD.MOV.U32 R7, RZ, RZ, 0x4 ;  /* 0x00000004ff077424 */ /* 0x000fe400078e00ff */
[----:B------:R-:W-:Y:S02]  /*3320*/  IMAD.MOV.U32 R9, RZ, RZ, 0x1f ;  /* 0x0000001fff097424 */ /* 0x000fe400078e00ff */
[----:B------:R-:W-:-:S07]  /*3330*/  IMAD.MOV.U32 R6, RZ, RZ, -0x1 ;  /* 0xffffffffff067424 */ /* 0x000fce00078e00ff */
[----:B01----:R-:W-:Y:S05]  /*3340*/  WARPSYNC.COLLECTIVE R6, `(.L_x_30052) ;  /* 0x0000000006087348 */ /* 0x003fea0003c00000 */
[----:B-1----:R1:W2:Y:S02]  /*3350*/  SHFL.DOWN P0, R5, R2, R7, R9 ;  /* 0x0800000702057389 */ /* 0x0022a40000000009 */
[----:B012---:R-:W-:Y:S01]  /*3360*/  ENDCOLLECTIVE ;  /* 0x000000000000791b */ /* 0x007fe20003800000 */
.L_x_30052:
[----:B------:R-:W-:Y:S02]  /*3370*/  IMAD.MOV.U32 R7, RZ, RZ, 0x2 ;  /* 0x00000002ff077424 */ /* 0x000fe400078e00ff */
[----:B------:R-:W-:-:S05]  /*3380*/  IMAD.MOV.U32 R3, RZ, RZ, R5 ;  /* 0x000000ffff037224 */ /* 0x000fca00078e0005 */
[----:B------:R-:W-:-:S05]  /*3390*/  FMNMX R3, R3, R2, !PT ;  /* 0x0000000203037209 */ /* 0x000fca0007800000 */
[----:B------:R-:W-:-:S07]  /*33a0*/  IMAD.MOV.U32 R2, RZ, RZ, R3 ;  /* 0x000000ffff027224 */ /* 0x000fce00078e0003 */
[----:B------:R-:W-:Y:S05]  /*33b0*/  WARPSYNC.COLLECTIVE R6, `(.L_x_30053) ;  /* 0x0000000006087348 */ /* 0x000fea0003c00000 */
[----:B------:R0:W1:Y:S02]  /*33c0*/  SHFL.DOWN P0, R5, R2, R7, R9 ;  /* 0x0800000702057389 */ /* 0x0000640000000009 */
[----:B01----:R-:W-:Y:S01]  /*33d0*/  ENDCOLLECTIVE ;  /* 0x000000000000791b */ /* 0x003fe20003800000 */
.L_x_30053:
[----:B------:R-:W-:Y:S02]  /*33e0*/  IMAD.MOV.U32 R7, RZ, RZ, 0x1 ;  /* 0x00000001ff077424 */ /* 0x000fe400078e00ff */
[----:B------:R-:W-:-:S05]  /*33f0*/  IMAD.MOV.U32 R4, RZ, RZ, R5 ;  /* 0x000000ffff047224 */ /* 0x000fca00078e0005 */
[----:B------:R-:W-:-:S05]  /*3400*/  FMNMX R4, R3, R4, !PT ;  /* 0x0000000403047209 */ /* 0x000fca0007800000 */
[----:B------:R-:W-:-:S07]  /*3410*/  IMAD.MOV.U32 R2, RZ, RZ, R4 ;  /* 0x000000ffff027224 */ /* 0x000fce00078e0004 */
[----:B------:R-:W-:Y:S05]  /*3420*/  WARPSYNC.COLLECTIVE R6, `(.L_x_30054) ;  /* 0x0000000006087348 */ /* 0x000fea0003c00000 */
[----:B------:R0:W1:Y:S02]  /*3430*/  SHFL.DOWN P0, R5, R2, R7, R9 ;  /* 0x0800000702057389 */ /* 0x0000640000000009 */
[----:B01----:R-:W-:Y:S01]  /*3440*/  ENDCOLLECTIVE ;  /* 0x000000000000791b */ /* 0x003fe20003800000 */
.L_x_30054:
[----:B------:R-:W-:Y:S05]  /*3450*/  BRA `(.L_x_30055) ;  /* 0xfffffffc00347947 */ /* 0x000fea000383ffff */
        .weak           $__internal_634_$__cuda_sm20_div_u64
        .type           $__internal_634_$__cuda_sm20_div_u64,@function
        .size           $__internal_634_$__cuda_sm20_div_u64,($__internal_635_$__cuda_sm20_rcp_rn_f32_slowpath - $__internal_634_$__cuda_sm20_div_u64)
$__internal_634_$__cuda_sm20_div_u64:
        /* <DEDUP_REMOVED lines=60> */
[----:B------:R-:W-:Y:S02]  /*3820*/  ISETP.GE.U32.AND.EX P0, PT, R10, UR7, PT, P0 ;  /* 0x000000070a007c0c */ /* 0x000fe4000bf06100 */
[----:B------:R-:W-:Y:S02]  /*3830*/  ISETP.NE.AND.EX P1, PT, RZ, UR7, PT, P1 ;  /* 0x00000007ff007c0c */ /* 0x000fe4000bf25310 */
[----:B------:R-:W-:-:S02]  /*3840*/  SEL R6, R6, R9, P0 ;  /* 0x0000000906067207 */ /* 0x000fc40000000000 */
[----:B------:R-:W-:Y:S02]  /*3850*/  SEL R7, R7, R8, P0 ;  /* 0x0000000807077207 */ /* 0x000fe40000000000 */
[----:B------:R-:W-:Y:S02]  /*3860*/  SEL R6, R6, 0xffffffff, P1 ;  /* 0xffffffff06067807 */ /* 0x000fe40000800000 */
[----:B------:R-:W-:Y:S01]  /*3870*/  SEL R7, R7, 0xffffffff, P1 ;  /* 0xffffffff07077807 */ /* 0x000fe20000800000 */
[----:B------:R-:W-:Y:S06]  /*3880*/  RET.REL.NODEC R2 `(_ZN18transformer_engine6detail38cast_transpose_fused_kernel_notalignedILb0ELb1ELb0EfNS_16CTDBiasDActParamI13__nv_bfloat16S3_S3_fEELi2ELi2ENS_5EmptyEXadL_ZNS_6dsreluIffEET_T0_RKS5_EEEEvT3_mmm) ;  /* 0xffffffc402dc7950 */ /* 0x000fec0003c3ffff */
        .weak           $__internal_635_$__cuda_sm20_rcp_rn_f32_slowpath
        .type           $__internal_635_$__cuda_sm20_rcp_rn_f32_slowpath,@function
        .size           $__internal_635_$__cuda_sm20_rcp_rn_f32_slowpath,(.L_x_35120 - $__internal_635_$__cuda_sm20_rcp_rn_f32_slowpath)
$__internal_635_$__cuda_sm20_rcp_rn_f32_slowpath:
        /* <DEDUP_REMOVED lines=15> */
.L_x_30056:
        /* <DEDUP_REMOVED lines=33> */
.L_x_30058:
[----:B------:R0:W1:Y:S02]  /*3b90*/  MUFU.RCP R2, R0 ;  /* 0x0000000000027308 */ /* 0x0000640000001000 */
.L_x_30057:
[----:B-1-3--:R-:W-:Y:S02]  /*3ba0*/  IMAD.MOV.U32 R5, RZ, RZ, R2 ;  /* 0x000000ffff057224 */ /* 0x00afe400078e0002 */
[----:B------:R-:W-:Y:S02]  /*3bb0*/  IMAD.MOV.U32 R2, RZ, RZ, R7 ;  /* 0x000000ffff027224 */ /* 0x000fe400078e0007 */
[----:B------:R-:W-:-:S04]  /*3bc0*/  IMAD.MOV.U32 R3, RZ, RZ, 0x0 ;  /* 0x00000000ff037424 */ /* 0x000fc800078e00ff */
[----:B0-2---:R-:W-:Y:S05]  /*3bd0*/  RET.REL.NODEC R2 `(_ZN18transformer_engine6detail38cast_transpose_fused_kernel_notalignedILb0ELb1ELb0EfNS_16CTDBiasDActParamI13__nv_bfloat16S3_S3_fEELi2ELi2ENS_5EmptyEXadL_ZNS_6dsreluIffEET_T0_RKS5_EEEEvT3_mmm) ;  /* 0xffffffc402087950 */ /* 0x005fea0003c3ffff */
.L_x_30059:
        /* <DEDUP_REMOVED lines=10> */
.L_x_35120:


//--------------------- .text._ZN18transformer_engine6detail38cast_transpose_fused_kernel_notalignedILb0ELb1ELb0EfNS_16CTDBiasDActParamI13__nv_bfloat16S3_6__halffEELi2ELi2ENS_5EmptyEXadL_ZNS_6dsreluIffEET_T0_RKS6_EEEEvT3_mmm --------------------------
	.section	.text._ZN18transformer_engine6detail38cast_transpose_fused_kernel_notalignedILb0ELb1ELb0EfNS_16CTDBiasDActParamI13__nv_bfloat16S3_6__halffEELi2ELi2ENS_5EmptyEXadL_ZNS_6dsreluIffEET_T0_RKS6_EEEEvT3_mmm,"ax",@progbits
	.align	128
        .global         _ZN18transformer_engine6detail38cast_transpose_fused_kernel_notalignedILb0ELb1ELb0EfNS_16CTDBiasDActParamI13__nv_bfloat16S3_6__halffEELi2ELi2ENS_5EmptyEXadL_ZNS_6dsreluIffEET_T0_RKS6_EEEEvT3_mmm
        .type           _ZN18transformer_engine6detail38cast_transpose_fused_kernel_notalignedILb0ELb1ELb0EfNS_16CTDBiasDActParamI13__nv_bfloat16S3_6__halffEELi2ELi2ENS_5EmptyEXadL_ZNS_6dsreluIffEET_T0_RKS6_EEEEvT3_mmm,@function
        .size           _ZN18transformer_engine6detail38cast_transpose_fused_kernel_notalignedILb0ELb1ELb0EfNS_16CTDBiasDActParamI13__nv_bfloat16S3_6__halffEELi2ELi2ENS_5EmptyEXadL_ZNS_6dsreluIffEET_T0_RKS6_EEEEvT3_mmm,(.L_x_35122 - _ZN18transformer_engine6detail38cast_transpose_fused_kernel_notalignedILb0ELb1ELb0EfNS_16CTDBiasDActParamI13__nv_bfloat16S3_6__halffEELi2ELi2ENS_5EmptyEXadL_ZNS_6dsreluIffEET_T0_RKS6_EEEEvT3_mmm)
        .other          _ZN18transformer_engine6detail38cast_transpose_fused_kernel_notalignedILb0ELb1ELb0EfNS_16CTDBiasDActParamI13__nv_bfloat16S3_6__halffEELi2ELi2ENS_5EmptyEXadL_ZNS_6dsreluIffEET_T0_RKS6_EEEEvT3_mmm,@"STO_CUDA_ENTRY STV_DEFAULT"
_ZN18transformer_engine6detail38cast_transpose_fused_kernel_notalignedILb0ELb1ELb0EfNS_16CTDBiasDActParamI13__nv_bfloat16S3_6__halffEELi2ELi2ENS_5EmptyEXadL_ZNS_6dsreluIffEET_T0_RKS6_EEEEvT3_mmm:
.text._ZN18transformer_engine6detail38cast_transpose_fused_kernel_notalignedILb0ELb1ELb0EfNS_16CTDBiasDActParamI13__nv_bfloat16S3_6__halffEELi2ELi2ENS_5EmptyEXadL_ZNS_6dsreluIffEET_T0_RKS6_EEEEvT3_mmm:
        /* <DEDUP_REMOVED lines=20> */
[----:B------:R-:W-:Y:S05]  /*0140*/  CALL.REL.NOINC `($__internal_636_$__cuda_sm20_div_u64) ;  /* 0x0000003000c47944 */ /* 0x000fea0003c00000 */
        /* <DEDUP_REMOVED lines=11> */
.L_x_30060:
        /* <DEDUP_REMOVED lines=22> */
.L_x_30061:
        /* <DEDUP_REMOVED lines=148> */
[----:B------:R-:W-:Y:S01]  /*0ca0*/  @!P1 F2FP.F16.F32.PACK_AB R43, R23, R22 ;  /* 0x00000016172b923e */ /* 0x000fe200000000ff */
        /* <DEDUP_REMOVED lines=17> */
[----:B------:R-:W-:-:S05]  /*0dc0*/  @!P1 F2FP.F16.F32.PACK_AB R33, R24, R25 ;  /* 0x000000191821923e */ /* 0x000fca00000000ff */
        /* <DEDUP_REMOVED lines=80> */
.L_x_30063:
[----:B------:R-:W-:Y:S05]  /*12d0*/  BSYNC B0 ;  /* 0x0000000000007941 */ /* 0x000fea0003800000 */
.L_x_30062:
[----:B------:R-:W-:Y:S01]  /*12e0*/  BSSY B0, `(.L_x_30064) ;  /* 0x000000e000007945 */ /* 0x000fe20003800000 */
[----:B0-----:R-:W-:Y:S01]  /*12f0*/  FMUL R41, R36, UR12 ;  /* 0x0000000c24297c20 */ /* 0x001fe20008400000 */
[----:B------:R-:W-:Y:S02]  /*1300*/  FMUL R42, R35, UR12 ;  /* 0x0000000c232a7c20 */ /* 0x000fe40008400000 */
[----:B------:R-:W-:Y:S05]  /*1310*/  @P0 BRA `(.L_x_30065) ;  /* 0x0000000000280947 */ /* 0x000fea0003800000 */
[----:B------:R-:W-:Y:S02]  /*1320*/  ULOP3.LUT UR5, UR8, 0xfffffffe, URZ, 0xc0, !UPT ;  /* 0xfffffffe08057892 */ /* 0x000fe4000f8ec03f */
[----:B------:R-:W-:-:S04]  /*1330*/  ULOP3.LUT UR15, UR9, 0x3fffffff, URZ, 0xc0, !UPT ;  /* 0x3fffffff090f7892 */ /* 0x000fc8000f8ec03f */
[----:B------:R-:W-:Y:S02]  /*1340*/  IADD3 R9, P1, P2, R39, UR5, R6 ;  /* 0x0000000527097c10 */ /* 0x000fe4000fa3e006 */
[----:B------:R-:W-:Y:S02]  /*1350*/  F2FP.F16.F32.PACK_AB R39, R42, R41 ;  /* 0x000000292a27723e */ /* 0x000fe400000000ff */
[----:B------:R-:W-:Y:S02]  /*1360*/  IADD3 R9, P0, R9, UR13, RZ ;  /* 0x0000000d09097c10 */ /* 0x000fe4000ff1e0ff */
[----:B------:R-:W-:-:S04]  /*1370*/  IADD3.X R48, RZ, UR15, R28, P1, P2 ;  /* 0x0000000fff307c10 */ /* 0x000fc80008fe441c */
[----:B------:R-:W-:Y:S02]  /*1380*/  IADD3.X R48, R48, UR14, RZ, P0, !PT ;  /* 0x0000000e30307c10 */ /* 0x000fe400087fe4ff */
[----:B------:R-:W-:-:S04]  /*1390*/  LEA R8, P0, R9, R20, 0x2 ;  /* 0x0000001409087211 */ /* 0x000fc800078010ff */
[----:B------:R-:W-:-:S05]  /*13a0*/  LEA.HI.X R9, R9, R21, R48, 0x2, P0 ;  /* 0x0000001509097211 */ /* 0x000fca00000f1430 */
[----:B------:R0:W-:Y:S04]  /*13b0*/  STG.E desc[UR10][R8.64], R39 ;  /* 0x0000002708007986 */ /* 0x0001e8000c10190a */
.L_x_30065:
[----:B------:R-:W-:Y:S05]  /*13c0*/  BSYNC B0 ;  /* 0x0000000000007941 */ /* 0x000fea0003800000 */
.L_x_30064:
        /* <DEDUP_REMOVED lines=77> */
[----:B------:R-:W-:Y:S01]  /*18a0*/  @!P1 F2FP.F16.F32.PACK_AB R49, R31, R30 ;  /* 0x0000001e1f31923e */ /* 0x000fe200000000ff */
[----:B------:R-:W-:Y:S01]  /*18b0*/  UIADD3 UR5, UR5, 0x20, URZ ;  /* 0x0000002005057890 */ /* 0x000fe2000fffe03f */
[----:B------:R-:W-:Y:S01]  /*18c0*/  @!P1 IADD3.X R6, R6, UR14, RZ, P0, !PT ;  /* 0x0000000e06069c10 */ /* 0x000fe200087fe4ff */
[----:B------:R-:W-:Y:S01]  /*18d0*/  ULOP3.LUT UR4, UR4, 0xfffffffe, URZ, 0xc0, !UPT ;  /* 0xfffffffe04047892 */ /* 0x000fe2000f8ec03f */
[----:B------:R-:W-:Y:S01]  /*18e0*/  @!P1 LEA R8, P0, R48, R20, 0x2 ;  /* 0x0000001430089211 */ /* 0x000fe200078010ff */
[----:B------:R-:W-:Y:S01]  /*18f0*/  @!P1 STG.E desc[UR10][R28.64], R49 ;  /* 0x000000311c009986 */ /* 0x000fe2000c10190a */
[----:B------:R-:W-:Y:S01]  /*1900*/  @!P1 F2FP.F16.F32.PACK_AB R51, R26, R27 ;  /* 0x0000001b1a33923e */ /* 0x000fe200000000ff */
[----:B------:R-:W-:Y:S01]  /*1910*/  BSSY B0, `(.L_x_30066) ;  /* 0x00000dd000007945 */ /* 0x000fe20003800000 */
[----:B------:R-:W-:-:S02]  /*1920*/  @!P1 LEA.HI.X R9, R48, R21, R6, 0x2, P0 ;  /* 0x0000001530099211 */ /* 0x000fc400000f1406 */
[----:B------:R-:W-:Y:S02]  /*1930*/  FMNMX R48, |R36|, R45, !PT ;  /* 0x0000002d24307209 */ /* 0x000fe40007800200 */
[----:B------:R-:W-:Y:S01]  /*1940*/  SHF.R.U32.HI R45, RZ, 0x3, R11 ;  /* 0x00000003ff2d7819 */ /* 0x000fe2000001160b */
[----:B------:R0:W-:Y:S01]  /*1950*/  @!P1 STG.E desc[UR10][R8.64], R51 ;  /* 0x0000003308009986 */ /* 0x0001e2000c10190a */
[----:B------:R-:W-:Y:S02]  /*1960*/  FMNMX R48, |R35|, R48, !PT ;  /* 0x0000003023307209 */ /* 0x000fe40007800200 */
[----:B------:R-:W-:Y:S02]  /*1970*/  F2FP.F16.F32.PACK_AB R34, R41, R34 ;  /* 0x000000222922723e */ /* 0x000fe400000000ff */
[----:B------:R-:W-:Y:S02]  /*1980*/  FMNMX R5, R48, |R5|, !PT ;  /* 0x4000000530057209 */ /* 0x000fe40007800000 */
[----:B------:R-:W-:-:S02]  /*1990*/  F2FP.F16.F32.PACK_AB R27, R27, R30 ;  /* 0x0000001e1b1b723e */ /* 0x000fc400000000ff */
[----:B------:R-:W-:Y:S02]  /*19a0*/  F2FP.F16.F32.PACK_AB R24, R24, R23 ;  /* 0x000000171818723e */ /* 0x000fe400000000ff */
[----:B------:R-:W-:Y:S02]  /*19b0*/  F2FP.F16.F32.PACK_AB R31, R26, R31 ;  /* 0x0000001f1a1f723e */ /* 0x000fe400000000ff */
[----:B0-----:R-:W-:Y:S02]  /*19c0*/  LOP3.LUT R8, R45, 0x1c, RZ, 0xc0, !PT ;  /* 0x0000001c2d087812 */ /* 0x001fe400078ec0ff */
[----:B------:R-:W-:Y:S02]  /*19d0*/  F2FP.F16.F32.PACK_AB R42, R42, R37 ;  /* 0x000000252a2a723e */ /* 0x000fe400000000ff */
        /* <DEDUP_REMOVED lines=21> */
[----:B------:R-:W-:-:S02]  /*1b30*/  @!P0 F2FP.F16.F32.PACK_AB R47, R9, R36 ;  /* 0x00000024092f823e */ /* 0x000fc400000000ff */
[----:B------:R-:W-:Y:S02]  /*1b40*/  @!P0 IADD3.X R35, R35, UR14, RZ, P1, !PT ;  /* 0x0000000e23238c10 */ /* 0x000fe40008ffe4ff */
[C---:B------:R-:W-:Y:S01]  /*1b50*/  @!P0 LEA R20, P1, R44.reuse, R20, 0x2 ;  /* 0x000000142c148211 */ /* 0x040fe200078210ff */
[----:B------:R0:W-:Y:S03]  /*1b60*/  @!P0 STG.E desc[UR10][R6.64], R47 ;  /* 0x0000002f06008986 */ /* 0x0001e6000c10190a */
[----:B------:R-:W-:Y:S01]  /*1b70*/  @!P0 LEA.HI.X R21, R44, R21, R35, 0x2, P1 ;  /* 0x000000152c158211 */ /* 0x000fe200008f1423 */
[----:B------:R-:W-:Y:S01]  /*1b80*/  IMAD R35, R2, UR7, RZ ;  /* 0x0000000702237c24 */ /* 0x000fe2000f8e02ff */
[----:B------:R-:W-:-:S03]  /*1b90*/  F2FP.F16.F32.PACK_AB R44, R25, R22 ;  /* 0x00000016192c723e */ /* 0x000fc600000000ff */
        /* <DEDUP_REMOVED lines=47> */
[----:B------:R-:W-:Y:S01]  /*1e90*/  F2FP.F16.F32.PACK_AB R36, R7, R36 ;  /* 0x000000240724723e */ /* 0x000fe200000000ff */
[----:B------:R-:W-:Y:S01]  /*1ea0*/  STS [R17], R34 ;  /* 0x0000002211007388 */ /* 0x000fe20000000800 */
[----:B0-----:R-:W-:Y:S01]  /*1eb0*/  FMUL R44, R38, UR12 ;  /* 0x0000000c262c7c20 */ /* 0x001fe20008400000 */
[----:B------:R-:W-:-:S02]  /*1ec0*/  ISETP.GE.U32.AND P1, PT, R15, R18, PT ;  /* 0x000000120f00720c */ /* 0x000fc40003f26070 */
[----:B------:R-:W-:Y:S02]  /*1ed0*/  LEA R22, R22, UR5, 0x2 ;  /* 0x0000000516167c11 */ /* 0x000fe4000f8e10ff */
[----:B------:R-:W-:Y:S02]  /*1ee0*/  @!P0 F2FP.F16.F32.PACK_AB R7, R44, R7 ;  /* 0x000000072c07823e */ /* 0x000fe400000000ff */
[----:B------:R-:W-:Y:S01]  /*1ef0*/  LEA R25, R25, UR5, 0x2 ;  /* 0x0000000519197c11 */ /* 0x000fe2000f8e10ff */
[----:B------:R0:W-:Y:S01]  /*1f00*/  STS [R22], R27 ;  /* 0x0000001b16007388 */ /* 0x0001e20000000800 */
[----:B------:R-:W-:Y:S02]  /*1f10*/  FMNMX R23, |R40|, R23, !PT ;  /* 0x0000001728177209 */ /* 0x000fe40007800200 */
[----:B------:R-:W-:Y:S01]  /*1f20*/  F2FP.F16.F32.PACK_AB R26, R44, R9 ;  /* 0x000000092c1a723e */ /* 0x000fe200000000ff */
        /* <DEDUP_REMOVED lines=30> */
.L_x_30070:
        /* <DEDUP_REMOVED lines=51> */
.L_x_30069:
[----:B------:R-:W-:Y:S05]  /*2440*/  BSYNC B1 ;  /* 0x0000000000017941 */ /* 0x000fea0003800000 */
.L_x_30068:
        /* <DEDUP_REMOVED lines=15> */
.L_x_30072:
[----:B------:R-:W-:Y:S05]  /*2540*/  BSYNC B1 ;  /* 0x0000000000017941 */ /* 0x000fea0003800000 */
.L_x_30071:
        /* <DEDUP_REMOVED lines=25> */
.L_x_30067:
[----:B------:R-:W-:Y:S05]  /*26e0*/  BSYNC B0 ;  /* 0x0000000000007941 */ /* 0x000fea0003800000 */
.L_x_30066:
        /* <DEDUP_REMOVED lines=25> */
.L_x_30078:
        /* <DEDUP_REMOVED lines=53> */
.L_x_30077:
[----:B-1----:R-:W-:-:S07]  /*2bd0*/  VIADD R12, R26, 0x5 ;  /* 0x000000051a0c7836 */ /* 0x002fce0000000000 */
.L_x_30076:
[----:B------:R-:W-:Y:S05]  /*2be0*/  BSYNC B1 ;  /* 0x0000000000017941 */ /* 0x000fea0003800000 */
.L_x_30075:
        /* <DEDUP_REMOVED lines=16> */
.L_x_30080:
[----:B------:R-:W-:Y:S05]  /*2cf0*/  BSYNC B1 ;  /* 0x0000000000017941 */ /* 0x000fea0003800000 */
.L_x_30079:
        /* <DEDUP_REMOVED lines=25> */
.L_x_30074:
[----:B------:R-:W-:Y:S05]  /*2e90*/  BSYNC B0 ;  /* 0x0000000000007941 */ /* 0x000fea0003800000 */
.L_x_30073:
        /* <DEDUP_REMOVED lines=41> */
.L_x_30091:
[----:B-1----:R-:W-:-:S07]  /*3130*/  FMNMX R5, R4, R5, !PT ;  /* 0x0000000504057209 */ /* 0x002fce0007800000 */
.L_x_30083:
[----:B------:R-:W-:Y:S05]  /*3140*/  BSYNC B0 ;  /* 0x0000000000007941 */ /* 0x000fea0003800000 */
.L_x_30082:
[----:B------:R-:W-:Y:S01]  /*3150*/  ISETP.NE.AND P0, PT, R11, RZ, PT ;  /* 0x000000ff0b00720c */ /* 0x000fe20003f05270 */
[----:B------:R-:W-:-:S12]  /*3160*/  BSSY B0, `(.L_x_30081) ;  /* 0x0000004000007945 */ /* 0x000fd80003800000 */
[----:B------:R-:W-:Y:S05]  /*3170*/  @P0 BRA `(.L_x_30085) ;  /* 0x0000000000080947 */ /* 0x000fea0003800000 */
[----:B------:R-:W1:Y:S02]  /*3180*/  LDC.64 R2, c[0x0][0x238] ;  /* 0x00008e00ff027b82 */ /* 0x000e640000000a00 */
[----:B-1----:R1:W-:Y:S02]  /*3190*/  REDG.E.MAX.S32.STRONG.GPU desc[UR10][R2.64], R5 ;  /* 0x000000050200798e */ /* 0x0023e4000d10e38a */
.L_x_30085:
[----:B------:R-:W-:Y:S05]  /*31a0*/  BSYNC B0 ;  /* 0x0000000000007941 */ /* 0x000fea0003800000 */
.L_x_30081:
        /* <DEDUP_REMOVED lines=12> */
[----:B-1----:R-:W-:Y:S05]  /*3270*/  CALL.REL.NOINC `($__internal_637_$__cuda_sm20_rcp_rn_f32_slowpath) ;  /* 0x0000000400847944 */ /* 0x002fea0003c00000 */
[----:B------:R-:W-:Y:S05]  /*3280*/  BRA `(.L_x_30087) ;  /* 0x0000000000147947 */ /* 0x000fea0003800000 */
.L_x_30086:
[----:B01----:R-:W0:Y:S01]  /*3290*/  MUFU.RCP R5, UR12 ;  /* 0x0000000c00057d08 */ /* 0x003e220008001000 */
[----:B------:R-:W-:-:S04]  /*32a0*/  IMAD.U32 R0, RZ, RZ, UR12 ;  /* 0x0000000cff007e24 */ /* 0x000fc8000f8e00ff */
[----:B0-----:R-:W-:-:S04]  /*32b0*/  FFMA R0, R5, R0, -1 ;  /* 0xbf80000005007423 */ /* 0x001fc80000000000 */
[----:B------:R-:W-:-:S04]  /*32c0*/  FADD.FTZ R0, -R0, -RZ ;  /* 0x800000ff00007221 */ /* 0x000fc80000010100 */
[----:B------:R-:W-:-:S07]  /*32d0*/  FFMA R5, R5, R0, R5 ;  /* 0x0000000005057223 */ /* 0x000fce0000000005 */
.L_x_30087:
[----:B------:R-:W0:Y:S02]  /*32e0*/  LDC.64 R2, c[0x0][0x240] ;  /* 0x00009000ff027b82 */ /* 0x000e240000000a00 */
[----:B0-----:R-:W-:Y:S01]  /*32f0*/  STG.E desc[UR10][R2.64], R5 ;  /* 0x0000000502007986 */ /* 0x001fe2000c10190a */
[----:B------:R-:W-:Y:S05]  /*3300*/  EXIT ;  /* 0x000000000000794d */ /* 0x000fea0003800000 */
.L_x_30084:
[----:B------:R-:W-:Y:S02]  /*3310*/  IMAD.MOV.U32 R7, RZ, RZ, 0x4 ;  /* 0x00000004ff077424 */ /* 0x000fe400078e00ff */
[----:B------:R-:W-:Y:S02]  /*3320*/  IMAD.MOV.U32 R9, RZ, RZ, 0x1f ;  /* 0x0000001fff097424 */ /* 0x000fe400078e00ff */
[----:B------:R-:W-:-:S07]  /*3330*/  IMAD.MOV.U32 R6, RZ, RZ, -0x1 ;  /* 0xffffffffff067424 */ /* 0x000fce00078e00ff */
[----:B01----:R-:W-:Y:S05]  /*3340*/  WARPSYNC.COLLECTIVE R6, `(.L_x_30088) ;  /* 0x0000000006087348 */ /* 0x003fea0003c00000 */
[----:B-1----:R1:W2:Y:S02]  /*3350*/  SHFL.DOWN P0, R5, R2, R7, R9 ;  /* 0x0800000702057389 */ /* 0x0022a40000000009 */
[----:B012---:R-:W-:Y:S01]  /*3360*/  ENDCOLLECTIVE ;  /* 0x000000000000791b */ /* 0x007fe20003800000 */
.L_x_30088:
[----:B------:R-:W-:Y:S02]  /*3370*/  IMAD.MOV.U32 R7, RZ, RZ, 0x2 ;  /* 0x00000002ff077424 */ /* 0x000fe400078e00ff */
[----:B------:R-:W-:-:S05]  /*3380*/  IMAD.MOV.U32 R3, RZ, RZ, R5 ;  /* 0x000000ffff037224 */ /* 0x000fca00078e0005 */
[----:B------:R-:W-:-:S05]  /*3390*/  FMNMX R3, R3, R2, !PT ;  /* 0x0000000203037209 */ /* 0x000fca0007800000 */
[----:B------:R-:W-:-:S07]  /*33a0*/  IMAD.MOV.U32 R2, RZ, RZ, R3 ;  /* 0x000000ffff027224 */ /* 0x000fce00078e0003 */
[----:B------:R-:W-:Y:S05]  /*33b0*/  WARPSYNC.COLLECTIVE R6, `(.L_x_30089) ;  /* 0x0000000006087348 */ /* 0x000fea0003c00000 */
[----:B------:R0:W1:Y:S02]  /*33c0*/  SHFL.DOWN P0, R5, R2, R7, R9 ;  /* 0x0800000702057389 */ /* 0x0000640000000009 */
[----:B01----:R-:W-:Y:S01]  /*33d0*/  ENDCOLLECTIVE ;  /* 0x000000000000791b */ /* 0x003fe20003800000 */
.L_x_30089:
[----:B------:R-:W-:Y:S02]  /*33e0*/  IMAD.MOV.U32 R7, RZ, RZ, 0x1 ;  /* 0x00000001ff077424 */ /* 0x000fe400078e00ff */
[----:B------:R-:W-:-:S05]  /*33f0*/  IMAD.MOV.U32 R4, RZ, RZ, R5 ;  /* 0x000000ffff047224 */ /* 0x000fca00078e0005 */
[----:B------:R-:W-:-:S05]  /*3400*/  FMNMX R4, R3, R4, !PT ;  /* 0x0000000403047209 */ /* 0x000fca0007800000 */
[----:B------:R-:W-:-:S07]  /*3410*/  IMAD.MOV.U32 R2, RZ, RZ, R4 ;  /* 0x000000ffff027224 */ /* 0x000fce00078e0004 */
[----:B------:R-:W-:Y:S05]  /*3420*/  WARPSYNC.COLLECTIVE R6, `(.L_x_30090) ;  /* 0x0000000006087348 */ /* 0x000fea0003c00000 */
[----:B------:R0:W1:Y:S02]  /*3430*/  SHFL.DOWN P0, R5, R2, R7, R9 ;  /* 0x0800000702057389 */ /* 0x0000640000000009 */
[----:B01----:R-:W-:Y:S01]  /*3440*/  ENDCOLLECTIVE ;  /* 0x000000000000791b */ /* 0x003fe20003800000 */
.L_x_30090:
[----:B------:R-:W-:Y:S05]  /*3450*/  BRA `(.L_x_30091) ;  /* 0xfffffffc00347947 */ /* 0x000fea000383ffff */
        .weak           $__internal_636_$__cuda_sm20_div_u64
        .type           $__internal_636_$__cuda_sm20_div_u64,@function
        .size           $__internal_636_$__cuda_sm20_div_u64,($__internal_637_$__cuda_sm20_rcp_rn_f32_slowpath - $__internal_636_$__cuda_sm20_div_u64)
$__internal_636_$__cuda_sm20_div_u64:
        /* <DEDUP_REMOVED lines=66> */
[----:B------:R-:W-:Y:S06]  /*3880*/  RET.REL.NODEC R2 `(_ZN18transformer_engine6detail38cast_transpose_fused_kernel_notalignedILb0ELb1ELb0EfNS_16CTDBiasDActParamI13__nv_bfloat16S3_6__halffEELi2ELi2ENS_5EmptyEXadL_ZNS_6dsreluIffEET_T0_RKS6_EEEEvT3_mmm) ;  /* 0xffffffc402dc7950 */ /* 0x000fec0003c3ffff */
        .weak           $__internal_637_$__cuda_sm20_rcp_rn_f32_slowpath
        .type           $__internal_637_$__cuda_sm20_rcp_rn_f32_slowpath,@function
        .size           $__internal_637_$__cuda_sm20_rcp_rn_f32_slowpath,(.L_x_35122 - $__internal_637_$__cuda_sm20_rcp_rn_f32_slowpath)
$__internal_637_$__cuda_sm20_rcp_rn_f32_slowpath:
        /* <DEDUP_REMOVED lines=15> */
.L_x_30092:
        /* <DEDUP_REMOVED lines=33> */
.L_x_30094:
[----:B------:R0:W1:Y:S02]  /*3b90*/  MUFU.RCP R2, R0 ;  /* 0x0000000000027308 */ /* 0x0000640000001000 */
.L_x_30093:
[----:B-1-3--:R-:W-:Y:S02]  /*3ba0*/  IMAD.MOV.U32 R5, RZ, RZ, R2 ;  /* 0x000000ffff057224 */ /* 0x00afe400078e0002 */
[----:B------:R-:W-:Y:S02]  /*3bb0*/  IMAD.MOV.U32 R2, RZ, RZ, R7 ;  /* 0x000000ffff027224 */ /* 0x000fe400078e0007 */
[----:B------:R-:W-:-:S04]  /*3bc0*/  IMAD.MOV.U32 R3, RZ, RZ, 0x0 ;  /* 0x00000000ff037424 */ /* 0x000fc800078e00ff */
[----:B0-2---:R-:W-:Y:S05]  /*3bd0*/  RET.REL.NODEC R2 `(_ZN18transformer_engine6detail38cast_transpose_fused_kernel_notalignedILb0ELb1ELb0EfNS_16CTDBiasDActParamI13__nv_bfloat16S3_6__halffEELi2ELi2ENS_5EmptyEXadL_ZNS_6dsreluIffEET_T0_RKS6_EEEEvT3_mmm) ;  /* 0xffffffc402087950 */ /* 0x005fea0003c3ffff */
.L_x_30095:
        /* <DEDUP_REMOVED lines=10> */
.L_x_35122:


//--------------------- .text._ZN18transformer_engine6detail38cast_transpose_fused_kernel_notalignedILb0ELb1ELb0EfNS_16CTDBiasDActParamI13__nv_bfloat16S3_ffEELi2ELi1ENS_5EmptyEXadL_ZNS_6dsreluIffEET_T0_RKS5_EEEEvT3_mmm --------------------------
	.section	.text._ZN18transformer_engine6detail38cast_transpose_fused_kernel_notalignedILb0ELb1ELb0EfNS_16CTDBiasDActParamI13__nv_bfloat16S3_ffEELi2ELi1ENS_5EmptyEXadL_ZNS_6dsreluIffEET_T0_RKS5_EEEEvT3_mmm,"ax",@progbits
	.align	128
        .global         _ZN18transformer_engine6detail38cast_transpose_fused_kernel_notalignedILb0ELb1ELb0EfNS_16CTDBiasDActParamI13__nv_bfloat16S3_ffEELi2ELi1ENS_5EmptyEXadL_ZNS_6dsreluIffEET_T0_RKS5_EEEEvT3_mmm
        .type           _ZN18transformer_engine6detail38cast_transpose_fused_kernel_notalignedILb0ELb1ELb0EfNS_16CTDBiasDActParamI13__nv_bfloat16S3_ffEELi2ELi1ENS_5EmptyEXadL_ZNS_6dsreluIffEET_T0_RKS5_EEEEvT3_mmm,@function
        .size           _ZN18transformer_engine6detail38cast_transpose_fused_kernel_notalignedILb0ELb1ELb0EfNS_16CTDBiasDActParamI13__nv_bfloat16S3_ffEELi2ELi1ENS_5EmptyEXadL_ZNS_6dsreluIffEET_T0_RKS5_EEEEvT3_mmm,(.L_x_35124 - _ZN18transformer_engine6detail38cast_transpose_fused_kernel_notalignedILb0ELb1ELb0EfNS_16CTDBiasDActParamI13__nv_bfloat16S3_ffEELi2ELi1ENS_5EmptyEXadL_ZNS_6dsreluIffEET_T0_RKS5_EEEEvT3_mmm)
        .other          _ZN18transformer_engine6detail38cast_transpose_fused_kernel_notalignedILb0ELb1ELb0EfNS_16CTDBiasDActParamI13__nv_bfloat16S3_ffEELi2ELi1ENS_5EmptyEXadL_ZNS_6dsreluIffEET_T0_RKS5_EEEEvT3_mmm,@"STO_CUDA_ENTRY STV_DEFAULT"
_ZN18transformer_engine6detail38cast_transpose_fused_kernel_notalignedILb0ELb1ELb0EfNS_16CTDBiasDActParamI13__nv_bfloat16S3_ffEELi2ELi1ENS_5EmptyEXadL_ZNS_6dsreluIffEET_T0_RKS5_EEEEvT3_mmm:
.text._ZN18transformer_engine6detail38cast_transpose_fused_kernel_notalignedILb0ELb1ELb0EfNS_16CTDBiasDActParamI13__nv_bfloat16S3_ffEELi2ELi1ENS_5EmptyEXadL_ZNS_6dsreluIffEET_T0_RKS5_EEEEvT3_mmm:
        /* <DEDUP_REMOVED lines=19> */
[----:B------:R-:W-:Y:S05]  /*0130*/  CALL.REL.NOINC `($__internal_638_$__cuda_sm20_div_u64) ;  /* 0x0000002800147944 */ /* 0x000fea0003c00000 */
        /* <DEDUP_REMOVED lines=8> */
.L_x_30096:
        /* <DEDUP_REMOVED lines=22> */
.L_x_30097:
        /* <DEDUP_REMOVED lines=18> */
[----:B------:R-:W-:Y:S01]  /*0440*/  ISETP.LT.U32.AND.EX P1, PT, R2, RZ, PT, P1 ;  /* 0x000000ff0200720c */ /* 0x000fe20003f21110 */
[----:B------:R-:W-:Y:S01]  /*0450*/  IMAD.SHL.U32 R2, R26, 0x2, RZ ;  /* 0x000000021a027824 */ /* 0x000fe200078e00ff */
        /* <DEDUP_REMOVED lines=19> */
[----:B------:R-:W-:Y:S01]  /*0590*/  @!P1 IMAD.MOV.U32 R14, RZ, RZ, RZ ;  /* 0x000000ffff0e9224 */ /* 0x000fe200078e00ff */
[----:B------:R-:W-:-:S05]  /*05a0*/  @P1 IADD3 R13, P2, R11, R4, RZ ;  /* 0x000000040b0d1210 */ /* 0x000fca0007f5e0ff */
[----:B------:R-:W-:Y:S01]  /*05b0*/  @P1 IMAD.X R6, RZ, RZ, R33, P2 ;  /* 0x000000ffff061224 */ /* 0x000fe200010e0621 */
[C---:B------:R-:W-:Y:S01]  /*05c0*/  IADD3 R34, P2, R16.reuse, UR10, RZ ;  /* 0x0000000a10227c10 */ /* 0x040fe2000ff5e0ff */
[----:B------:R-:W0:Y:S03]  /*05d0*/  @P0 LDC.64 R36, c[0x0][0x230] ;  /* 0x00008c00ff240b82 */ /* 0x000e260000000a00 */
[C---:B------:R-:W-:Y:S01]  /*05e0*/  @P1 SHF.L.U64.HI R6, R13.reuse, 0x2, R6 ;  /* 0x000000020d061819 */ /* 0x040fe20000010206 */
[----:B------:R-:W-:Y:S01]  /*05f0*/  @P1 IMAD.SHL.U32 R13, R13, 0x4, RZ ;  /* 0x000000040d0d1824 */ /* 0x000fe200078e00ff */
[----:B------:R-:W-:Y:S01]  /*0600*/  IADD3.X R17, R5, UR11, RZ, P2, !PT ;  /* 0x0000000b05117c10 */ /* 0x000fe200097fe4ff */
[----:B------:R-:W-:Y:S01]  /*0610*/  @!P1 IMAD.MOV.U32 R3, RZ, RZ, RZ ;  /* 0x000000ffff039224 */ /* 0x000fe200078e00ff */
[----:B------:R-:W-:Y:S01]  /*0620*/  IADD3 R16, P2, R16, UR6, RZ ;  /* 0x0000000610107c10 */ /* 0x000fe2000ff5e0ff */
[----:B------:R-:W-:Y:S01]  /*0630*/  VIADD R9, R8, 0xffffffff ;  /* 0xffffffff08097836 */ /* 0x000fe20000000000 */
[----:B------:R-:W-:Y:S01]  /*0640*/  @P1 IADD3 R30, P3, R13, R34, RZ ;  /* 0x000000220d1e1210 */ /* 0x000fe20007f7e0ff */
[----:B------:R-:W-:Y:S01]  /*0650*/  ULDC.64 UR10, c[0x0][0x220] ;  /* 0x00008800000a7ab9 */ /* 0x000fe20000000a00 */
[----:B------:R-:W-:Y:S01]  /*0660*/  IADD3.X R5, R5, UR7, RZ, P2, !PT ;  /* 0x0000000705057c10 */ /* 0x000fe200097fe4ff */
[----:B------:R-:W-:Y:S01]  /*0670*/  ULDC.64 UR6, c[0x0][0x208] ;  /* 0x0000820000067ab9 */ /* 0x000fe20000000a00 */
[----:B------:R-:W-:Y:S01]  /*0680*/  @P1 IADD3 R12, P2, R13, R16, RZ ;  /* 0x000000100d0c1210 */ /* 0x000fe20007f5e0ff */
[----:B------:R-:W-:-:S04]  /*0690*/  @P1 IMAD.X R31, R6, 0x1, R17, P3 ;  /* 0x00000001061f1824 */ /* 0x000fc800018e0611 */
[----:B------:R-:W-:Y:S01]  /*06a0*/  @P1 IMAD.X R13, R6, 0x1, R5, P2 ;  /* 0x00000001060d1824 */ /* 0x000fe200010e0605 */
[----:B------:R1:W2:Y:S01]  /*06b0*/  @P1 LDG.E R14, desc[UR6][R30.64] ;  /* 0x000000061e0e1981 */ /* 0x0002a2000c1e1900 */
[----:B------:R-:W-:Y:S01]  /*06c0*/  VIADD R6, R20, 0x1 ;  /* 0x0000000114067836 */ /* 0x000fe20000000000 */
[----:B------:R-:W-:Y:S02]  /*06d0*/  LOP3.LUT R9, R9, 0x1f, RZ, 0xc0, !PT ;  /* 0x0000001f09097812 */ /* 0x000fe400078ec0ff */
[----:B------:R3:W4:Y:S02]  /*06e0*/  @P1 LDG.E R3, desc[UR6][R12.64] ;  /* 0x000000060c031981 */ /* 0x000724000c1e1900 */
[----:B------:R-:W-:Y:S01]  /*06f0*/  ISETP.GE.U32.AND P1, PT, R6, R7, PT ;  /* 0x000000070600720c */ /* 0x000fe20003f26070 */
[----:B------:R-:W-:-:S03]  /*0700*/  IMAD.MOV.U32 R6, RZ, RZ, 0x3f800000 ;  /* 0x3f800000ff067424 */ /* 0x000fc600078e00ff */
[----:B------:R-:W-:-:S03]  /*0710*/  ISETP.LT.U32.AND P1, PT, R9, R22, !P1 ;  /* 0x000000160900720c */ /* 0x000fc60004f21070 */
[----:B0-----:R-:W5:Y:S10]  /*0720*/  @P0 LDG.E R6, desc[UR6][R36.64] ;  /* 0x0000000624060981 */ /* 0x001f74000c1e1900 */
[----:B------:R-:W-:-:S04]  /*0730*/  @P1 IADD3 R4, P0, P2, R9, UR4, R4 ;  /* 0x0000000409041c10 */ /* 0x000fc8000fa1e004 */
[----:B------:R-:W-:Y:S01]  /*0740*/  @P1 IADD3.X R15, RZ, UR8, R33, P0, P2 ;  /* 0x00000008ff0f1c10 */ /* 0x000fe200087e4421 */
[----:B------:R-:W-:-:S03]  /*0750*/  @P1 IMAD.SHL.U32 R19, R4, 0x4, RZ ;  /* 0x0000000404131824 */ /* 0x000fc600078e00ff */
[----:B------:R-:W-:Y:S01]  /*0760*/  @P1 SHF.L.U64.HI R4, R4, 0x2, R15 ;  /* 0x0000000204041819 */ /* 0x000fe2000001020f */
[----:B------:R-:W-:Y:S01]  /*0770*/  @!P1 IMAD.MOV.U32 R15, RZ, RZ, RZ ;  /* 0x000000ffff0f9224 */ /* 0x000fe200078e00ff */
[----:B-1----:R-:W-:-:S05]  /*0780*/  @P1 IADD3 R30, P0, R19, R34, RZ ;  /* 0x00000022131e1210 */ /* 0x002fca0007f1e0ff */
[----:B------:R-:W-:Y:S01]  /*0790*/  @P1 IMAD.X R31, R4, 0x1, R17, P0 ;  /* 0x00000001041f1824 */ /* 0x000fe200000e0611 */
[----:B---3--:R-:W-:-:S04]  /*07a0*/  @P1 IADD3 R12, P0, R19, R16, RZ ;  /* 0x00000010130c1210 */ /* 0x008fc80007f1e0ff */
[----:B------:R0:W3:Y:S01]  /*07b0*/  @P1 LDG.E R15, desc[UR6][R30.64] ;  /* 0x000000061e0f1981 */ /* 0x0000e2000c1e1900 */
[----:B------:R-:W-:Y:S02]  /*07c0*/  @!P1 IMAD.MOV.U32 R19, RZ, RZ, RZ ;  /* 0x000000ffff139224 */ /* 0x000fe400078e00ff */
[----:B------:R-:W-:-:S05]  /*07d0*/  @P1 IMAD.X R13, R4, 0x1, R5, P0 ;  /* 0x00000001040d1824 */ /* 0x000fca00000e0605 */
[----:B------:R5:W3:Y:S01]  /*07e0*/  @P1 LDG.E R19, desc[UR6][R12.64] ;  /* 0x000000060c131981 */ /* 0x000ae2000c1e1900 */
[----:B------:R-:W-:Y:S01]  /*07f0*/  SHF.R.U32.HI R0, RZ, 0x3, R0 ;  /* 0x00000003ff007819 */ /* 0x000fe20000011600 */
[C---:B------:R-:W-:Y:S01]  /*0800*/  IMAD.SHL.U32 R4, R2.reuse, 0x20, RZ ;  /* 0x0000002002047824 */ /* 0x040fe200078e00ff */
[----:B0-----:R-:W-:Y:S01]  /*0810*/  SHF.L.U64.HI R31, R2, 0x5, R21 ;  /* 0x00000005021f7819 */ /* 0x001fe20000010215 */
[----:B------:R-:W-:Y:S01]  /*0820*/  USHF.L.U32 UR9, UR12, 0x1, URZ ;  /* 0x000000010c097899 */ /* 0x000fe2000800063f */
[----:B------:R-:W-:Y:S01]  /*0830*/  LOP3.LUT R0, R0, 0x1c, RZ, 0xc0, !PT ;  /* 0x0000001c00007812 */ /* 0x000fe200078ec0ff */
[----:B------:R-:W-:Y:S01]  /*0840*/  IMAD R37, R35, R24, RZ ;  /* 0x0000001823257224 */ /* 0x000fe200078e02ff */
[----:B------:R-:W-:Y:S01]  /*0850*/  LEA R28, P1, R4, UR10, 0x2 ;  /* 0x0000000a041c7c11 */ /* 0x000fe2000f8210ff */
[----:B------:R-:W-:Y:S01]  /*0860*/  USHF.L.U64.HI UR10, UR12, 0x1, UR13 ;  /* 0x000000010c0a7899 */ /* 0x000fe2000801020d */
[C---:B------:R-:W-:Y:S01]  /*0870*/  ISETP.GE.U32.AND P0, PT, R0.reuse, R7, PT ;  /* 0x000000070000720c */ /* 0x040fe20003f06070 */
[----:B------:R-:W-:Y:S01]  /*0880*/  IMAD R32, R0, UR4, RZ ;  /* 0x0000000400207c24 */ /* 0x000fe2000f8e02ff */
[----:B------:R-:W-:Y:S01]  /*0890*/  LEA.HI.X R4, R4, UR11, R31, 0x2, P1 ;  /* 0x0000000b04047c11 */ /* 0x000fe200088f141f */
[----:B------:R-:W-:Y:S01]  /*08a0*/  IMAD R37, R25, R29, R37 ;  /* 0x0000001d19257224 */ /* 0x000fe200078e0225 */
[----:B------:R-:W-:Y:S01]  /*08b0*/  ISETP.GE.U32.OR P0, PT, R11, R22, P0 ;  /* 0x000000160b00720c */ /* 0x000fe20000706470 */
[----:B------:R-:W-:-:S05]  /*08c0*/  VIADD R20, R20, 0x1 ;  /* 0x0000000114147836 */ /* 0x000fca0000000000 */
[----:B------:R-:W-:-:S07]  /*08d0*/  ISETP.GE.U32.AND P2, PT, R20, R7, PT ;  /* 0x000000071400720c */ /* 0x000fce0003f46070 */
[----:B------:R-:W-:Y:S02]  /*08e0*/  @!P0 IADD3 R11, P1, R11, R32, RZ ;  /* 0x000000200b0b8210 */ /* 0x000fe40007f3e0ff */
[----:B------:R-:W-:Y:S02]  /*08f0*/  ISETP.GE.U32.OR P2, PT, R9, R22, P2 ;  /* 0x000000160900720c */ /* 0x000fe40001746470 */
[C---:B--2---:R-:W-:Y:S01]  /*0900*/  PRMT R27, R14.reuse, 0x7632, R27 ;  /* 0x000076320e1b7816 */ /* 0x044fe2000000001b */
[----:B------:R-:W-:Y:S01]  /*0910*/  IMAD.U32 R14, R14, 0x10000, RZ ;  /* 0x000100000e0e7824 */ /* 0x000fe200078e00ff */
[----:B----4-:R-:W-:-:S03]  /*0920*/  PRMT R2, R3, 0x7632, R2 ;  /* 0x0000763203027816 */ /* 0x010fc60000000002 */
[----:B------:R-:W-:Y:S01]  /*0930*/  FADD R14, R14, R14 ;  /* 0x0000000e0e0e7221 */ /* 0x000fe20000000000 */
[----:B------:R-:W-:Y:S02]  /*0940*/  IMAD.U32 R21, R3, 0x10000, RZ ;  /* 0x0001000003157824 */ /* 0x000fe400078e00ff */
[----:B------:R-:W-:Y:S02]  /*0950*/  IMAD.U32 R27, R27, 0x10000, RZ ;  /* 0x000100001b1b7824 */ /* 0x000fe400078e00ff */
[----:B------:R-:W-:Y:S01]  /*0960*/  FMNMX R14, RZ, R14, !PT ;  /* 0x0000000eff0e7209 */ /* 0x000fe20007800000 */
[----:B------:R-:W-:Y:S01]  /*0970*/  @!P0 IMAD.X R3, RZ, RZ, R33, P1 ;  /* 0x000000ffff038224 */ /* 0x000fe200008e0621 */
[----:B------:R-:W-:Y:S01]  /*0980*/  @!P0 LEA R30, P1, R11, R28, 0x3 ;  /* 0x0000001c0b1e8211 */ /* 0x000fe200078218ff */
[----:B------:R-:W-:Y:S01]  /*0990*/  FADD R27, R27, R27 ;  /* 0x0000001b1b1b7221 */ /* 0x000fe20000000000 */
[----:B------:R-:W-:Y:S02]  /*09a0*/  IMAD.U32 R2, R2, 0x10000, RZ ;  /* 0x0001000002027824 */ /* 0x000fe400078e00ff */
[----:B------:R-:W-:Y:S01]  /*09b0*/  FMUL R21, R21, R14 ;  /* 0x0000000e15157220 */ /* 0x000fe20000400000 */
[----:B------:R-:W-:Y:S01]  /*09c0*/  @!P0 LEA.HI.X R31, R11, R4, R3, 0x3, P1 ;  /* 0x000000040b1f8211 */ /* 0x000fe200008f1c03 */
[----:B------:R-:W-:Y:S01]  /*09d0*/  VIADD R11, R8, 0x1e ;  /* 0x0000001e080b7836 */ /* 0x000fe20000000000 */
[----:B------:R-:W-:Y:S01]  /*09e0*/  FMNMX R27, RZ, R27, !PT ;  /* 0x0000001bff1b7209 */ /* 0x000fe20007800000 */
[----:B------:R-:W-:-:S02]  /*09f0*/  VIADD R14, R0, 0x2 ;  /* 0x00000002000e7836 */ /* 0x000fc40000000000 */
[----:B-----5:R-:W-:Y:S01]  /*0a00*/  FMUL R12, R21, R6 ;  /* 0x00000006150c7220 */ /* 0x020fe20000400000 */
[----:B------:R-:W-:Y:S01]  /*0a10*/  LOP3.LUT R11, R11, 0x1f, RZ, 0xc0, !PT ;  /* 0x0000001f0b0b7812 */ /* 0x000fe200078ec0ff */
[----:B------:R-:W-:Y:S01]  /*0a20*/  FMUL R27, R2, R27 ;  /* 0x0000001b021b7220 */ /* 0x000fe20000400000 */
[----:B------:R-:W-:Y:S01]  /*0a30*/  ISETP.GE.U32.AND P1, PT, R14, R7, PT ;  /* 0x000000070e00720c */ /* 0x000fe20003f26070 */
[----:B------:R-:W-:-:S04]  /*0a40*/  IMAD.WIDE.U32 R2, R29, R24, RZ ;  /* 0x000000181d027225 */ /* 0x000fc800078e00ff */
[----:B------:R-:W-:Y:S01]  /*0a50*/  FMUL R13, R27, R6 ;  /* 0x000000061b0d7220 */ /* 0x000fe20000400000 */
[----:B------:R-:W-:Y:S01]  /*0a60*/  ISETP.LT.U32.AND P1, PT, R11, R22, !P1 ;  /* 0x000000160b00720c */ /* 0x000fe20004f21070 */
[----:B------:R-:W-:-:S03]  /*0a70*/  IMAD.WIDE.U32 R24, R26, UR9, R24 ;  /* 0x000000091a187c25 */ /* 0x000fc6000f8e0018 */
[----:B------:R0:W-:Y:S01]  /*0a80*/  @!P0 STG.E.64 desc[UR6][R30.64], R12 ;  /* 0x0000000c1e008986 */ /* 0x0001e2000c101b06 */
[----:B------:R-:W-:Y:S01]  /*0a90*/  IMAD R26, R26, UR10, RZ ;  /* 0x0000000a1a1a7c24 */ /* 0x000fe2000f8e02ff */
[----:B------:R-:W-:-:S03]  /*0aa0*/  IADD3 R32, P0, R32, UR4, RZ ;  /* 0x0000000420207c10 */ /* 0x000fc6000ff1e0ff */
[----:B------:R-:W-:Y:S01]  /*0ab0*/  IMAD R23, R23, UR9, R26 ;  /* 0x0000000917177c24 */ /* 0x000fe2000f8e021a */
[----:B------:R-:W-:Y:S02]  /*0ac0*/  IADD3.X R33, R33, UR8, RZ, P0, !PT ;  /* 0x0000000821217c10 */ /* 0x000fe400087fe4ff */
[----:B------:R-:W-:Y:S01]  /*0ad0*/  ISETP.GE.U32.AND P0, PT, R14, R7, PT ;  /* 0x000000070e00720c */ /* 0x000fe20003f06070 */
[----:B------:R-:W-:Y:S01]  /*0ae0*/  @!P1 IMAD.MOV.U32 R29, RZ, RZ, RZ ;  /* 0x000000ffff1d9224 */ /* 0x000fe200078e00ff */
[----:B------:R-:W-:Y:S01]  /*0af0*/  @P1 IADD3 R20, P3, P4, R11, UR4, R32 ;  /* 0x000000040b141c10 */ /* 0x000fe2000fc7e020 */
[C---:B---3--:R-:W-:Y:S01]  /*0b00*/  IMAD.U32 R26, R15.reuse, 0x10000, RZ ;  /* 0x000100000f1a7824 */ /* 0x048fe200078e00ff */
[----:B------:R-:W-:Y:S02]  /*0b10*/  FMNMX R14, RZ, |R21|, !PT ;  /* 0x40000015ff0e7209 */ /* 0x000fe40007800000 */
[----:B------:R-:W-:Y:S01]  /*0b20*/  @P1 IADD3.X R21, RZ, UR8, R33, P3, P4 ;  /* 0x00000008ff151c10 */ /* 0x000fe20009fe8421 */
[----:B------:R-:W-:Y:S01]  /*0b30*/  FADD R26, R26, R26 ;  /* 0x0000001a1a1a7221 */ /* 0x000fe20000000000 */
[----:B------:R-:W-:-:S02]  /*0b40*/  PRMT R15, R15, 0x7632, R15 ;  /* 0x000076320f0f7816 */ /* 0x000fc4000000000f */
[C---:B------:R-:W-:Y:S01]  /*0b50*/  @P1 SHF.L.U64.HI R36, R20.reuse, 0x2, R21 ;  /* 0x0000000214241819 */ /* 0x040fe20000010215 */
[----:B------:R-:W-:Y:S01]  /*0b60*/  @P1 IMAD.SHL.U32 R21, R20, 0x4, RZ ;  /* 0x0000000414151824 */ /* 0x000fe200078e00ff */
[----:B------:R-:W-:Y:S01]  /*0b70*/  FMNMX R20, RZ, R26, !PT ;  /* 0x0000001aff147209 */ /* 0x000fe20007800000 */
[----:B------:R-:W-:Y:S01]  /*0b80*/  IMAD.U32 R35, R19, 0x10000, RZ ;  /* 0x0001000013237824 */ /* 0x000fe200078e00ff */
[----:B------:R-:W-:Y:S01]  /*0b90*/  FMNMX R14, |R27|, R14, !PT ;  /* 0x0000000e1b0e7209 */ /* 0x000fe20007800200 */
[----:B------:R-:W-:Y:S01]  /*0ba0*/  IMAD.U32 R15, R15, 0x10000, RZ ;  /* 0x000100000f0f7824 */ /* 0x000fe200078e00ff */
[----:B------:R-:W-:Y:S01]  /*0bb0*/  @P1 IADD3 R26, P3, R21, R16, RZ ;  /* 0x00000010151a1210 */ /* 0x000fe20007f7e0ff */
[----:B------:R-:W-:Y:S01]  /*0bc0*/  FMUL R35, R35, R20 ;  /* 0x0000001423237220 */ /* 0x000fe20000400000 */
[----:B------:R-:W-:Y:S01]  /*0bd0*/  PRMT R19, R19, 0x7632, R19 ;  /* 0x0000763213137816 */ /* 0x000fe20000000013 */
[----:B------:R-:W-:Y:S02]  /*0be0*/  FADD R20, R15, R15 ;  /* 0x0000000f0f147221 */ /* 0x000fe40000000000 */
[----:B------:R-:W-:-:S02]  /*0bf0*/  @P1 IMAD.X R27, R36, 0x1, R5, P3 ;  /* 0x00000001241b1824 */ /* 0x000fc400018e0605 */
[----:B------:R-:W-:Y:S01]  /*0c00*/  IMAD.U32 R15, R19, 0x10000, RZ ;  /* 0x00010000130f7824 */ /* 0x000fe200078e00ff */
[----:B------:R-:W-:Y:S02]  /*0c10*/  FMNMX R20, RZ, R20, !PT ;  /* 0x00000014ff147209 */ /* 0x000fe40007800000 */
[----:B------:R-:W-:Y:S01]  /*0c20*/  @!P2 IADD3 R19, P4, R9, R32, RZ ;  /* 0x000000200913a210 */ /* 0x000fe20007f9e0ff */
[----:B------:R1:W2:Y:S02]  /*0c30*/  @P1 LDG.E R29, desc[UR6][R26.64] ;  /* 0x000000061a1d1981 */ /* 0x0002a4000c1e1900 */
[----:B------:R-:W-:Y:S01]  /*0c40*/  FMUL R15, R15, R20 ;  /* 0x000000140f0f7220 */ /* 0x000fe20000400000 */
[----:B------:R-:W-:Y:S01]  /*0c50*/  @P1 IADD3 R20, P3, R21, R34, RZ ;  /* 0x0000002215141210 */ /* 0x000fe20007f7e0ff */
[----:B------:R-:W-:Y:S01]  /*0c60*/  @!P2 IMAD.X R21, RZ, RZ, R33, P4 ;  /* 0x000000ffff15a224 */ /* 0x000fe200020e0621 */
[----:B0-----:R-:W-:Y:S01]  /*0c70*/  @!P2 LEA R30, P4, R19, R28, 0x3 ;  /* 0x0000001c131ea211 */ /* 0x001fe200078818ff */
[----:B------:R-:W-:-:S03]  /*0c80*/  VIADD R0, R0, 0x3 ;  /* 0x0000000300007836 */ /* 0x000fc60000000000 */
[----:B------:R-:W-:Y:S01]  /*0c90*/  @!P2 LEA.HI.X R31, R19, R4, R21, 0x3, P4 ;  /* 0x00000004131fa211 */ /* 0x000fe200020f1c15 */
[----:B------:R-:W-:Y:S02]  /*0ca0*/  @!P1 IMAD.MOV.U32 R27, RZ, RZ, RZ ;  /* 0x000000ffff1b9224 */ /* 0x000fe400078e00ff */
[----:B------:R-:W-:Y:S02]  /*0cb0*/  @P1 IMAD.X R21, R36, 0x1, R17, P3 ;  /* 0x0000000124151824 */ /* 0x000fe400018e0611 */
[----:B------:R-:W-:Y:S01]  /*0cc0*/  VIADD R19, R8, 0x1d ;  /* 0x0000001d08137836 */ /* 0x000fe20000000000 */
[----:B-1----:R-:W-:Y:S02]  /*0cd0*/  FMNMX R26, R14, |R35|, !PT ;  /* 0x400000230e1a7209 */ /* 0x002fe40007800000 */
[----:B------:R0:W3:Y:S01]  /*0ce0*/  @P1 LDG.E R27, desc[UR6][R20.64] ;  /* 0x00000006141b1981 */ /* 0x0000e2000c1e1900 */
[----:B------:R-:W-:Y:S01]  /*0cf0*/  ISETP.GE.U32.AND P1, PT, R0, R7, PT ;  /* 0x000000070000720c */ /* 0x000fe20003f26070 */
[----:B------:R-:W-:Y:S01]  /*0d00*/  FMUL R14, R35, R6 ;  /* 0x00000006230e7220 */ /* 0x000fe20000400000 */
[----:B------:R-:W-:-:S02]  /*0d10*/  LOP3.LUT R19, R19, 0x1f, RZ, 0xc0, !PT ;  /* 0x0000001f13137812 */ /* 0x000fc400078ec0ff */
[C---:B------:R-:W-:Y:S01]  /*0d20*/  FMNMX R26, |R15|.reuse, R26, !PT ;  /* 0x0000001a0f1a7209 */ /* 0x040fe20007800200 */
[----:B------:R-:W-:Y:S01]  /*0d30*/  FMUL R15, R15, R6 ;  /* 0x000000060f0f7220 */ /* 0x000fe20000400000 */
[----:B------:R-:W-:-:S04]  /*0d40*/  ISETP.LT.U32.AND P1, PT, R19, R22, !P1 ;  /* 0x000000161300720c */ /* 0x000fc80004f21070 */
[----:B------:R2:W-:Y:S01]  /*0d50*/  @!P2 STG.E.64 desc[UR6][R30.64], R14 ;  /* 0x0000000e1e00a986 */ /* 0x0005e2000c101b06 */
[----:B------:R-:W-:-:S04]  /*0d60*/  IADD3 R32, P2, R32, UR4, RZ ;  /* 0x0000000420207c10 */ /* 0x000fc8000ff5e0ff */
[----:B------:R-:W-:-:S04]  /*0d70*/  IADD3.X R33, R33, UR8, RZ, P2, !PT ;  /* 0x0000000821217c10 */ /* 0x000fc800097fe4ff */
[----:B------:R-:W-:-:S04]  /*0d80*/  @P1 IADD3 R36, P2, P3, R19, UR4, R32 ;  /* 0x0000000413241c10 */ /* 0x000fc8000fb5e020 */
[----:B------:R-:W-:Y:S01]  /*0d90*/  @P1 IADD3.X R35, RZ, UR8, R33, P2, P3 ;  /* 0x00000008ff231c10 */ /* 0x000fe200097e6421 */
[----:B0-----:R-:W-:-:S03]  /*0da0*/  @P1 IMAD.SHL.U32 R21, R36, 0x4, RZ ;  /* 0x0000000424151824 */ /* 0x001fc600078e00ff */
[----:B------:R-:W-:Y:S02]  /*0db0*/  @P1 SHF.L.U64.HI R36, R36, 0x2, R35 ;  /* 0x0000000224241819 */ /* 0x000fe40000010223 */
[C---:B------:R-:W-:Y:S02]  /*0dc0*/  @P1 IADD3 R20, P3, R21.reuse, R34, RZ ;  /* 0x0000002215141210 */ /* 0x040fe40007f7e0ff */
[----:B------:R-:W-:Y:S02]  /*0dd0*/  @!P1 CS2R R34, SRZ ;  /* 0x0000000000229805 */ /* 0x000fe4000001ff00 */
[----:B------:R-:W-:Y:S01]  /*0de0*/  @P1 IADD3 R16, P2, R21, R16, RZ ;  /* 0x0000001015101210 */ /* 0x000fe20007f5e0ff */
[----:B------:R-:W-:-:S05]  /*0df0*/  @P1 IMAD.X R21, R36, 0x1, R17, P3 ;  /* 0x0000000124151824 */ /* 0x000fca00018e0611 */
[----:B------:R-:W4:Y:S01]  /*0e00*/  @P1 LDG.E R34, desc[UR6][R20.64] ;  /* 0x0000000614221981 */ /* 0x000f22000c1e1900 */
[----:B------:R-:W-:-:S05]  /*0e10*/  @P1 IMAD.X R17, R36, 0x1, R5, P2 ;  /* 0x0000000124111824 */ /* 0x000fca00010e0605 */
[----:B------:R0:W5:Y:S01]  /*0e20*/  @P1 LDG.E R35, desc[UR6][R16.64] ;  /* 0x0000000610231981 */ /* 0x000162000c1e1900 */
[----:B------:R-:W-:Y:S01]  /*0e30*/  ISETP.GE.U32.AND P2, PT, R0, R7, PT ;  /* 0x000000070000720c */ /* 0x000fe20003f46070 */
[----:B------:R-:W-:Y:S01]  /*0e40*/  IMAD.IADD R37, R3, 0x1, R37 ;  /* 0x0000000103257824 */ /* 0x000fe200078e0225 */
[-C--:B------:R-:W-:Y:S01]  /*0e50*/  ISETP.GE.U32.OR P1, PT, R11, R22.reuse, P0 ;  /* 0x000000160b00720c */ /* 0x080fe20000726470 */
[----:B------:R-:W1:Y:S01]  /*0e60*/  S2R R5, SR_TID.X ;  /* 0x0000000000057919 */ /* 0x000e620000002100 */
[----:B------:R-:W-:Y:S01]  /*0e70*/  ISETP.GE.U32.OR P0, PT, R19, R22, P2 ;  /* 0x000000161300720c */ /* 0x000fe20001706470 */
[----:B------:R-:W1:Y:S01]  /*0e80*/  S2UR UR5, SR_CgaCtaId ;  /* 0x00000000000579c3 */ /* 0x000e620000008800 */
[----:B------:R-:W-:Y:S01]  /*0e90*/  LEA R0, P3, R2, UR4, 0x5 ;  /* 0x0000000402007c11 */ /* 0x000fe2000f8628ff */
[----:B------:R-:W-:Y:S01]  /*0ea0*/  IMAD.IADD R23, R25, 0x1, R23 ;  /* 0x0000000119177824 */ /* 0x000fe200078e0217 */
[----:B------:R-:W-:Y:S01]  /*0eb0*/  BSSY B0, `(.L_x_30098) ;  /* 0x00000cb000007945 */ /* 0x000fe20003800000 */
[C---:B--2---:R-:W-:Y:S01]  /*0ec0*/  IMAD.U32 R31, R29.reuse, 0x10000, RZ ;  /* 0x000100001d1f7824 */ /* 0x044fe200078e00ff */
[----:B------:R-:W-:-:S05]  /*0ed0*/  PRMT R29, R29, 0x7632, R29 ;  /* 0x000076321d1d7816 */ /* 0x000fca000000001d */
[----:B------:R-:W-:Y:S01]  /*0ee0*/  IMAD.U32 R29, R29, 0x10000, RZ ;  /* 0x000100001d1d7824 */ /* 0x000fe200078e00ff */
[C---:B---3--:R-:W-:Y:S01]  /*0ef0*/  PRMT R3, R27.reuse, 0x7632, R3 ;  /* 0x000076321b037816 */ /* 0x048fe20000000003 */
[----:B------:R-:W-:Y:S01]  /*0f00*/  IMAD.U32 R30, R27, 0x10000, RZ ;  /* 0x000100001b1e7824 */ /* 0x000fe200078e00ff */
[----:B------:R-:W-:Y:S02]  /*0f10*/  LEA.HI.X R27, R2, UR8, R37, 0x5, P3 ;  /* 0x00000008021b7c11 */ /* 0x000fe400098f2c25 */
[----:B0-----:R-:W-:Y:S01]  /*0f20*/  @!P0 IADD3 R17, P3, P4, R19, UR4, R32 ;  /* 0x0000000413118c10 */ /* 0x001fe2000fc7e020 */
[----:B------:R-:W-:Y:S01]  /*0f30*/  IMAD.U32 R2, R3, 0x10000, RZ ;  /* 0x0001000003027824 */ /* 0x000fe200078e00ff */
[----:B------:R-:W-:Y:S01]  /*0f40*/  @!P1 IADD3 R3, P2, R11, R32, RZ ;  /* 0x000000200b039210 */ /* 0x000fe20007f5e0ff */
[----:B------:R-:W-:Y:S01]  /*0f50*/  FADD R30, R30, R30 ;  /* 0x0000001e1e1e7221 */ /* 0x000fe20000000000 */
[--C-:B------:R-:W-:Y:S01]  /*0f60*/  @!P0 IADD3.X R21, RZ, UR8, R33.reuse, P3, P4 ;  /* 0x00000008ff158c10 */ /* 0x100fe20009fe8421 */
[----:B------:R-:W-:Y:S01]  /*0f70*/  FADD R16, R2, R2 ;  /* 0x0000000202107221 */ /* 0x000fe20000000000 */
[-C--:B------:R-:W-:Y:S01]  /*0f80*/  @!P0 LEA R20, P3, R17, R28.reuse, 0x3 ;  /* 0x0000001c11148211 */ /* 0x080fe200078618ff */
[----:B------:R-:W-:Y:S01]  /*0f90*/  @!P1 IMAD.X R2, RZ, RZ, R33, P2 ;  /* 0x000000ffff029224 */ /* 0x000fe200010e0621 */
[----:B------:R-:W-:Y:S01]  /*0fa0*/  @!P1 LEA R32, P2, R3, R28, 0x3 ;  /* 0x0000001c03209211 */ /* 0x000fe200078418ff */
[----:B------:R-:W-:Y:S01]  /*0fb0*/  UMOV UR4, 0x400 ;  /* 0x0000040000047882 */ /* 0x000fe20000000000 */
[----:B-1----:R-:W-:Y:S01]  /*0fc0*/  SHF.R.U32.HI R28, RZ, 0x3, R5 ;  /* 0x00000003ff1c7819 */ /* 0x002fe20000011605 */
[----:B------:R-:W-:Y:S01]  /*0fd0*/  UIADD3 UR4, UR4, 0x20, URZ ;  /* 0x0000002004047890 */ /* 0x000fe2000fffe03f */
[----:B------:R-:W-:-:S02]  /*0fe0*/  FMNMX R30, RZ, R30, !PT ;  /* 0x0000001eff1e7209 */ /* 0x000fc40007800000 */
[-C--:B------:R-:W-:Y:S01]  /*0ff0*/  @!P1 LEA.HI.X R33, R3, R4.reuse, R2, 0x3, P2 ;  /* 0x0000000403219211 */ /* 0x080fe200010f1c02 */
[----:B------:R-:W-:Y:S01]  /*1000*/  ULEA UR4, UR5, UR4, 0x18 ;  /* 0x0000000405047291 */ /* 0x000fe2000f8ec03f */
[----:B------:R-:W-:Y:S01]  /*1010*/  @!P0 LEA.HI.X R21, R17, R4, R21, 0x3, P3 ;  /* 0x0000000411158211 */ /* 0x000fe200018f1c15 */
[----:B------:R-:W-:Y:S01]  /*1020*/  FMUL R31, R31, R30 ;  /* 0x0000001e1f1f7220 */ /* 0x000fe20000400000 */
[----:B------:R-:W-:Y:S02]  /*1030*/  SHF.R.U32.HI R2, RZ, 0x8, R5 ;  /* 0x00000008ff027819 */ /* 0x000fe40000011605 */
[----:B------:R-:W-:Y:S02]  /*1040*/  LOP3.LUT R4, R28, 0x1ffffffc, RZ, 0xc0, !PT ;  /* 0x1ffffffc1c047812 */ /* 0x000fe400078ec0ff */
[----:B------:R-:W-:Y:S01]  /*1050*/  FMNMX R16, RZ, R16, !PT ;  /* 0x00000010ff107209 */ /* 0x000fe20007800000 */
[----:B------:R-:W-:Y:S01]  /*1060*/  IMAD.SHL.U32 R2, R2, 0x20, RZ ;  /* 0x0000002002027824 */ /* 0x000fe200078e00ff */
[C---:B------:R-:W-:Y:S01]  /*1070*/  LOP3.LUT R3, R5.reuse, 0x1f, RZ, 0xc0, !PT ;  /* 0x0000001f05037812 */ /* 0x040fe200078ec0ff */
[----:B------:R-:W-:Y:S01]  /*1080*/  IMAD.IADD R30, R5, 0x1, -R4 ;  /* 0x00000001051e7824 */ /* 0x000fe200078e0a04 */
[----:B------:R-:W-:Y:S01]  /*1090*/  LOP3.LUT R37, RZ, R0, RZ, 0x33, !PT ;  /* 0x00000000ff257212 */ /* 0x000fe200078e33ff */
[----:B------:R-:W-:Y:S01]  /*10a0*/  FMUL R29, R29, R16 ;  /* 0x000000101d1d7220 */ /* 0x000fe20000400000 */
[----:B------:R-:W-:Y:S01]  /*10b0*/  FMUL R16, R31, R6 ;  /* 0x000000061f107220 */ /* 0x000fe20000400000 */
[----:B------:R-:W-:-:S02]  /*10c0*/  LOP3.LUT R2, R2, 0xffffffe0, R3, 0xe2, !PT ;  /* 0xffffffe002027812 */ /* 0x000fc400078ee203 */
[----:B------:R-:W-:Y:S01]  /*10d0*/  FMUL R17, R29, R6 ;  /* 0x000000061d117220 */ /* 0x000fe20000400000 */
[----:B------:R-:W-:Y:S02]  /*10e0*/  LOP3.LUT R30, R30, 0x1f, RZ, 0xc0, !PT ;  /* 0x0000001f1e1e7812 */ /* 0x000fe400078ec0ff */
[----:B------:R-:W-:Y:S01]  /*10f0*/  IMAD R9, R2, 0x21, R9 ;  /* 0x0000002102097824 */ /* 0x000fe200078e0209 */
[----:B------:R-:W-:Y:S01]  /*1100*/  FMNMX R26, R26, |R31|, !PT ;  /* 0x4000001f1a1a7209 */ /* 0x000fe20007800000 */
[----:B------:R0:W-:Y:S01]  /*1110*/  @!P1 STG.E.64 desc[UR6][R32.64], R16 ;  /* 0x0000001020009986 */ /* 0x0001e2000c101b06 */
[----:B------:R-:W-:Y:S01]  /*1120*/  IMAD R0, R2, 0x21, R30 ;  /* 0x0000002102007824 */ /* 0x000fe200078e021e */
[----:B------:R-:W-:Y:S01]  /*1130*/  LEA R30, P1, R18, R37, 0x5 ;  /* 0x00000025121e7211 */ /* 0x000fe200078228ff */
[----:B------:R-:W-:Y:S01]  /*1140*/  IMAD R11, R2, 0x21, R11 ;  /* 0x00000021020b7824 */ /* 0x000fe200078e020b */
[C---:B----4-:R-:W-:Y:S01]  /*1150*/  PRMT R18, R34.reuse, 0x7632, R18 ;  /* 0x0000763222127816 */ /* 0x050fe20000000012 */
[----:B------:R-:W-:Y:S01]  /*1160*/  IMAD.U32 R34, R34, 0x10000, RZ ;  /* 0x0001000022227824 */ /* 0x000fe200078e00ff */
[----:B------:R-:W-:-:S02]  /*1170*/  LEA R0, R0, UR4, 0x2 ;  /* 0x0000000400007c11 */ /* 0x000fc4000f8e10ff */
[----:B------:R-:W-:Y:S01]  /*1180*/  LEA R9, R9, UR4, 0x2 ;  /* 0x0000000409097c11 */ /* 0x000fe2000f8e10ff */
[----:B------:R-:W-:Y:S01]  /*1190*/  FADD R34, R34, R34 ;  /* 0x0000002222227221 */ /* 0x000fe20000000000 */
[----:B------:R-:W-:Y:S01]  /*11a0*/  LEA R11, R11, UR4, 0x2 ;  /* 0x000000040b0b7c11 */ /* 0x000fe2000f8e10ff */
[----:B------:R1:W-:Y:S01]  /*11b0*/  STS [R0], R12 ;  /* 0x0000000c00007388 */ /* 0x0003e20000000800 */
[----:B0-----:R-:W-:Y:S01]  /*11c0*/  IMAD.U32 R32, R18, 0x10000, RZ ;  /* 0x0001000012207824 */ /* 0x001fe200078e00ff */
[C---:B-----5:R-:W-:Y:S01]  /*11d0*/  PRMT R18, R35.reuse, 0x7632, R18 ;  /* 0x0000763223127816 */ /* 0x060fe20000000012 */
[----:B------:R-:W-:Y:S01]  /*11e0*/  IMAD.U32 R35, R35, 0x10000, RZ ;  /* 0x0001000023237824 */ /* 0x000fe200078e00ff */
[----:B------:R-:W-:Y:S01]  /*11f0*/  FMNMX R34, RZ, R34, !PT ;  /* 0x00000022ff227209 */ /* 0x000fe20007800000 */
[----:B------:R-:W-:Y:S01]  /*1200*/  FADD R32, R32, R32 ;  /* 0x0000002020207221 */ /* 0x000fe20000000000 */
[----:B------:R0:W-:Y:S01]  /*1210*/  STS [R9], R14 ;  /* 0x0000000e09007388 */ /* 0x0001e20000000800 */
[----:B------:R-:W-:-:S02]  /*1220*/  IMAD.U32 R18, R18, 0x10000, RZ ;  /* 0x0001000012127824 */ /* 0x000fc400078e00ff */
[----:B------:R-:W-:Y:S01]  /*1230*/  FMUL R35, R35, R34 ;  /* 0x0000002223237220 */ /* 0x000fe20000400000 */
[----:B------:R-:W-:Y:S01]  /*1240*/  FMNMX R33, RZ, R32, !PT ;  /* 0x00000020ff217209 */ /* 0x000fe20007800000 */
[----:B-1----:R-:W-:Y:S01]  /*1250*/  IMAD R12, R2, 0x21, R19 ;  /* 0x00000021020c7824 */ /* 0x002fe200078e0213 */
[----:B------:R-:W-:Y:S03]  /*1260*/  STS [R11], R16 ;  /* 0x000000100b007388 */ /* 0x000fe60000000800 */
[----:B------:R-:W-:Y:S01]  /*1270*/  FMUL R33, R18, R33 ;  /* 0x0000002112217220 */ /* 0x000fe20000400000 */
[-C--:B------:R-:W-:Y:S01]  /*1280*/  FMUL R18, R35, R6.reuse ;  /* 0x0000000623127220 */ /* 0x080fe20000400000 */
[----:B0-----:R-:W-:Y:S02]  /*1290*/  LOP3.LUT R14, RZ, R27, RZ, 0x33, !PT ;  /* 0x0000001bff0e7212 */ /* 0x001fe400078e33ff */
[----:B------:R-:W-:Y:S01]  /*12a0*/  FMUL R19, R33, R6 ;  /* 0x0000000621137220 */ /* 0x000fe20000400000 */
[----:B------:R-:W-:-:S02]  /*12b0*/  LOP3.LUT R27, R28, 0x1c, RZ, 0xc0, !PT ;  /* 0x0000001c1c1b7812 */ /* 0x000fc400078ec0ff */
[----:B------:R-:W-:Y:S01]  /*12c0*/  IMAD.X R14, RZ, RZ, R14, P1 ;  /* 0x000000ffff0e7224 */ /* 0x000fe200008e060e */
[----:B------:R-:W-:Y:S01]  /*12d0*/  LEA R12, R12, UR4, 0x2 ;  /* 0x000000040c0c7c11 */ /* 0x000fe2000f8e10ff */
[----:B------:R-:W-:Y:S01]  /*12e0*/  @!P0 STG.E.64 desc[UR6][R20.64], R18 ;  /* 0x0000001214008986 */ /* 0x000fe2000c101b06 */
[----:B------:R-:W-:Y:S02]  /*12f0*/  ISETP.GT.U32.AND P0, PT, R30, -0x21, PT ;  /* 0xffffffdf1e00780c */ /* 0x000fe40003f04070 */
[----:B------:R-:W-:Y:S01]  /*1300*/  ISETP.GE.U32.AND P1, PT, R27, R22, PT ;  /* 0x000000161b00720c */ /* 0x000fe20003f26070 */
[----:B------:R0:W-:Y:S01]  /*1310*/  STS [R12], R18 ;  /* 0x000000120c007388 */ /* 0x0001e20000000800 */
[----:B------:R-:W-:Y:S01]  /*1320*/  BAR.SYNC.DEFER_BLOCKING 0x0 ;  /* 0x0000000000007b1d */ /* 0x000fe20000010000 */
[----:B------:R-:W-:Y:S02]  /*1330*/  ISETP.GT.U32.AND.EX P0, PT, R14, -0x1, PT, P0 ;  /* 0xffffffff0e00780c */ /* 0x000fe40003f04100 */
[----:B------:R-:W-:-:S02]  /*1340*/  FMNMX R14, |R29|, R26, !PT ;  /* 0x0000001a1d0e7209 */ /* 0x000fc40007800200 */
[----:B------:R-:W-:Y:S02]  /*1350*/  SEL R30, R30, 0xffffffdf, P0 ;  /* 0xffffffdf1e1e7807 */ /* 0x000fe40000000000 */
[----:B0-----:R-:W-:Y:S02]  /*1360*/  FMNMX R18, R14, |R35|, !PT ;  /* 0x400000230e127209 */ /* 0x001fe40007800000 */
[----:B------:R-:W-:Y:S02]  /*1370*/  LOP3.LUT R14, RZ, R30, RZ, 0x33, !PT ;  /* 0x0000001eff0e7212 */ /* 0x000fe400078e33ff */
[----:B------:R-:W-:Y:S02]  /*1380*/  SHF.R.U32.HI R16, RZ, 0x2, R5 ;  /* 0x00000002ff107819 */ /* 0x000fe40000011605 */
[C---:B------:R-:W-:Y:S01]  /*1390*/  SHF.L.U64.HI R26, R24.reuse, 0x5, R23 ;  /* 0x00000005181a7819 */ /* 0x040fe20000010217 */
[----:B------:R-:W-:Y:S01]  /*13a0*/  IMAD.SHL.U32 R24, R24, 0x20, RZ ;  /* 0x0000002018187824 */ /* 0x000fe200078e00ff */
[----:B------:R-:W-:Y:S01]  /*13b0*/  FMNMX R18, |R33|, R18, !PT ;  /* 0x0000001221127209 */ /* 0x000fe20007800200 */
[----:B------:R-:W-:Y:S01]  /*13c0*/  IMAD.IADD R25, R14, 0x1, -R27 ;  /* 0x000000010e197824 */ /* 0x000fe200078e0a1b */
[----:B------:R-:W-:Y:S01]  /*13d0*/  LOP3.LUT R16, R16, 0x38, RZ, 0xc0, !PT ;  /* 0x0000003810107812 */ /* 0x000fe200078ec0ff */
[----:B------:R-:W-:Y:S06]  /*13e0*/  @P1 BRA `(.L_x_30099) ;  /* 0x0000000400dc1947 */ /* 0x000fec0003800000 */
[C---:B------:R-:W-:Y:S01]  /*13f0*/  VIADD R22, R25.reuse, 0xffffffff ;  /* 0xffffffff19167836 */ /* 0x040fe20000000000 */
[----:B------:R-:W-:Y:S01]  /*1400*/  LOP3.LUT R14, R25, 0x3, RZ, 0xc0, !PT ;  /* 0x00000003190e7812 */ /* 0x000fe200078ec0ff */
[----:B------:R-:W-:Y:S01]  /*1410*/  IMAD.WIDE.U32 R20, R16, UR12, RZ ;  /* 0x0000000c10147c25 */ /* 0x000fe2000f8e00ff */
[----:B------:R-:W-:Y:S02]  /*1420*/  BSSY B1, `(.L_x_30100) ;  /* 0x0000044000017945 */ /* 0x000fe40003800000 */
[----:B------:R-:W-:Y:S01]  /*1430*/  ISETP.GE.U32.AND P2, PT, R22, 0x3, PT ;  /* 0x000000031600780c */ /* 0x000fe20003f46070 */
[----:B------:R-:W-:Y:S01]  /*1440*/  IMAD R33, R16, UR13, R21 ;  /* 0x0000000d10217c24 */ /* 0x000fe2000f8e0215 */
[----:B------:R-:W-:Y:S01]  /*1450*/  ISETP.NE.AND P0, PT, R14, RZ, PT ;  /* 0x000000ff0e00720c */ /* 0x000fe20003f05270 */
[----:B------:R-:W-:Y:S02]  /*1460*/  IMAD.MOV.U32 R35, RZ, RZ, R20 ;  /* 0x000000ffff237224 */ /* 0x000fe400078e0014 */
[----:B------:R-:W-:-:S02]  /*1470*/  IMAD.MOV.U32 R28, RZ, RZ, RZ ;  /* 0x000000ffff1c7224 */ /* 0x000fc400078e00ff */
[----:B------:R-:W-:Y:S02]  /*1480*/  IMAD.MOV.U32 R37, RZ, RZ, R27 ;  /* 0x000000ffff257224 */ /* 0x000fe400078e001b */
[----:B------:R-:W-:-:S04]  /*1490*/  IMAD.MOV.U32 R31, RZ, RZ, R8 ;  /* 0x000000ffff1f7224 */ /* 0x000fc800078e0008 */
[----:B------:R-:W-:Y:S05]  /*14a0*/  @!P2 BRA `(.L_x_30101) ;  /* 0x0000000000eca947 */ /* 0x000fea0003800000 */
[----:B------:R-:W-:Y:S02]  /*14b0*/  IMAD.IADD R29, R25, 0x1, -R14 ;  /* 0x00000001191d7824 */ /* 0x000fe400078e0a0e */
[----:B------:R-:W-:Y:S02]  /*14c0*/  IMAD.MOV.U32 R28, RZ, RZ, RZ ;  /* 0x000000ffff1c7224 */ /* 0x000fe400078e00ff */
[----:B------:R-:W-:Y:S02]  /*14d0*/  IMAD.MOV.U32 R37, RZ, RZ, R27 ;  /* 0x000000ffff257224 */ /* 0x000fe400078e001b */
[----:B------:R-:W-:-:S07]  /*14e0*/  IMAD.MOV.U32 R31, RZ, RZ, R8 ;  /* 0x000000ffff1f7224 */ /* 0x000fce00078e0008 */
.L_x_30102:
[----:B------:R-:W-:Y:S01]  /*14f0*/  LOP3.LUT R22, R31, 0x1f, RZ, 0xc0, !PT ;  /* 0x0000001f1f167812 */ /* 0x000fe200078ec0ff */
[----:B------:R-:W-:Y:S02]  /*1500*/  IMAD R30, R2, 0x21, R37 ;  /* 0x00000021021e7824 */ /* 0x000fe400078e0225 */
[----:B------:R-:W-:Y:S01]  /*1510*/  VIADD R29, R29, 0xfffffffc ;  /* 0xfffffffc1d1d7836 */ /* 0x000fe20000000000 */
[----:B------:R-:W-:Y:S01]  /*1520*/  ISETP.GE.U32.AND P3, PT, R22, R7, PT ;  /* 0x000000071600720c */ /* 0x000fe20003f66070 */
[----:B------:R-:W-:Y:S01]  /*1530*/  VIADD R28, R28, 0x4 ;  /* 0x000000041c1c7836 */ /* 0x000fe20000000000 */
[----:B------:R-:W-:-:S11]  /*1540*/  LEA R30, R30, UR4, 0x2 ;  /* 0x000000041e1e7c11 */ /* 0x000fd6000f8e10ff */
[----:B0-----:R-:W0:Y:S01]  /*1550*/  @!P3 LDC.64 R20, c[0x0][0x228] ;  /* 0x00008a00ff14bb82 */ /* 0x001e220000000a00 */
[----:B------:R-:W-:Y:S01]  /*1560*/  @!P3 IADD3 R23, P2, P4, R22, R35, R24 ;  /* 0x000000231617b210 */ /* 0x000fe20007c5e018 */
[----:B------:R-:W1:Y:S03]  /*1570*/  @!P3 LDS R37, [R30] ;  /* 0x000000001e25b984 */ /* 0x000e660000000800 */
[----:B0-----:R-:W-:Y:S02]  /*1580*/  @!P3 LEA R22, P5, R23, R20, 0x2 ;  /* 0x000000141716b211 */ /* 0x001fe400078a10ff */
[----:B------:R-:W-:-:S04]  /*1590*/  @!P3 IADD3.X R20, RZ, R33, R26, P2, P4 ;  /* 0x00000021ff14b210 */ /* 0x000fc800017e841a */
[----:B------:R-:W-:Y:S01]  /*15a0*/  @!P3 LEA.HI.X R23, R23, R21, R20, 0x2, P5 ;  /* 0x000000151717b211 */ /* 0x000fe200028f1414 */
[----:B------:R-:W-:-:S05]  /*15b0*/  VIADD R20, R31, 0xffffffff ;  /* 0xffffffff1f147836 */ /* 0x000fca0000000000 */
[----:B------:R-:W-:-:S04]  /*15c0*/  LOP3.LUT R32, R20, 0x1f, RZ, 0xc0, !PT ;  /* 0x0000001f14207812 */ /* 0x000fc800078ec0ff */
[----:B------:R-:W-:Y:S01]  /*15d0*/  ISETP.GE.U32.AND P2, PT, R32, R7, PT ;  /* 0x000000072000720c */ /* 0x000fe20003f46070 */
[----:B-1----:R-:W-:Y:S01]  /*15e0*/  @!P3 STG.E desc[UR6][R22.64], R37 ;  /* 0x000000251600b986 */ /* 0x002fe2000c101906 */
[----:B------:R-:W-:-:S04]  /*15f0*/  IADD3 R35, P3, R35, UR9, RZ ;  /* 0x0000000923237c10 */ /* 0x000fc8000ff7e0ff */
[----:B------:R-:W-:-:S07]  /*1600*/  IADD3.X R33, R33, UR10, RZ, P3, !PT ;  /* 0x0000000a21217c10 */ /* 0x000fce0009ffe4ff */
[----:B------:R-:W0:Y:S01]  /*1610*/  @!P2 LDC.64 R20, c[0x0][0x228] ;  /* 0x00008a00ff14ab82 */ /* 0x000e220000000a00 */
[----:B------:R-:W-:Y:S01]  /*1620*/  @!P2 IADD3 R32, P4, P5, R32, R35, R24 ;  /* 0x000000232020a210 */ /* 0x000fe20007d9e018 */
[----:B------:R-:W1:Y:S01]  /*1630*/  @!P2 LDS R34, [R30+0x4] ;  /* 0x000004001e22a984 */ /* 0x000e620000000800 */
[----:B------:R-:W-:Y:S02]  /*1640*/  IADD3 R35, P6, R35, UR9, RZ ;  /* 0x0000000923237c10 */ /* 0x000fe4000ffde0ff */
[----:B------:R-:W-:Y:S02]  /*1650*/  @!P2 IADD3.X R36, RZ, R33, R26, P4, P5 ;  /* 0x00000021ff24a210 */ /* 0x000fe400027ea41a */
[----:B------:R-:W-:Y:S02]  /*1660*/  IADD3.X R33, R33, UR10, RZ, P6, !PT ;  /* 0x0000000a21217c10 */ /* 0x000fe4000b7fe4ff */
[----:B0-----:R-:W-:-:S04]  /*1670*/  @!P2 LEA R20, P3, R32, R20, 0x2 ;  /* 0x000000142014a211 */ /* 0x001fc800078610ff */
[----:B------:R-:W-:Y:S01]  /*1680*/  @!P2 LEA.HI.X R21, R32, R21, R36, 0x2, P3 ;  /* 0x000000152015a211 */ /* 0x000fe200018f1424 */
[C---:B------:R-:W-:Y:S02]  /*1690*/  VIADD R32, R31.reuse, 0x1e ;  /* 0x0000001e1f207836 */ /* 0x040fe40000000000 */
[----:B------:R-:W-:-:S03]  /*16a0*/  VIADD R31, R31, 0x1d ;  /* 0x0000001d1f1f7836 */ /* 0x000fc60000000000 */
[----:B------:R-:W-:Y:S02]  /*16b0*/  LOP3.LUT R32, R32, 0x1f, RZ, 0xc0, !PT ;  /* 0x0000001f20207812 */ /* 0x000fe400078ec0ff */
[----:B------:R-:W-:Y:S02]  /*16c0*/  LOP3.LUT R31, R31, 0x1f, RZ, 0xc0, !PT ;  /* 0x0000001f1f1f7812 */ /* 0x000fe400078ec0ff */
[-C--:B------:R-:W-:Y:S01]  /*16d0*/  ISETP.GE.U32.AND P3, PT, R32, R7.reuse, PT ;  /* 0x000000072000720c */ /* 0x080fe20003f66070 */
[----:B-1----:R0:W-:Y:S01]  /*16e0*/  @!P2 STG.E desc[UR6][R20.64], R34 ;  /* 0x000000221400a986 */ /* 0x0021e2000c101906 */
[----:B------:R-:W-:-:S11]  /*16f0*/  ISETP.GE.U32.AND P2, PT, R31, R7, PT ;  /* 0x000000071f00720c */ /* 0x000fd60003f46070 */
[----:B------:R-:W1:Y:S01]  /*1700*/  @!P3 LDC.64 R22, c[0x0][0x228] ;  /* 0x00008a00ff16bb82 */ /* 0x000e620000000a00 */
[----:B------:R-:W2:Y:S01]  /*1710*/  @!P3 LDS R37, [R30+0x8] ;  /* 0x000008001e25b984 */ /* 0x000ea20000000800 */
[----:B------:R-:W-:-:S04]  /*1720*/  @!P3 IADD3 R32, P4, P5, R32, R35, R24 ;  /* 0x000000232020b210 */ /* 0x000fc80007d9e018 */
[----:B------:R-:W-:Y:S02]  /*1730*/  @!P3 IADD3.X R36, RZ, R33, R26, P4, P5 ;  /* 0x00000021ff24b210 */ /* 0x000fe400027ea41a */
[----:B0-----:R-:W0:Y:S01]  /*1740*/  @!P2 LDC.64 R20, c[0x0][0x228] ;  /* 0x00008a00ff14ab82 */ /* 0x001e220000000a00 */
[----:B-1----:R-:W-:-:S04]  /*1750*/  @!P3 LEA R22, P6, R32, R22, 0x2 ;  /* 0x000000162016b211 */ /* 0x002fc800078c10ff */
[----:B------:R-:W-:Y:S02]  /*1760*/  @!P3 LEA.HI.X R23, R32, R23, R36, 0x2, P6 ;  /* 0x000000172017b211 */ /* 0x000fe400030f1424 */
[----:B------:R-:W1:Y:S04]  /*1770*/  @!P2 LDS R32, [R30+0xc] ;  /* 0x00000c001e20a984 */ /* 0x000e680000000800 */
[----:B--2---:R2:W-:Y:S01]  /*1780*/  @!P3 STG.E desc[UR6][R22.64], R37 ;  /* 0x000000251600b986 */ /* 0x0045e2000c101906 */
[----:B------:R-:W-:-:S04]  /*1790*/  IADD3 R36, P3, R35, UR9, RZ ;  /* 0x0000000923247c10 */ /* 0x000fc8000ff7e0ff */
[C---:B------:R-:W-:Y:S01]  /*17a0*/  @!P2 IADD3 R34, P4, P5, R31.reuse, R36, R24 ;  /* 0x000000241f22a210 */ /* 0x040fe20007d9e018 */
[----:B------:R-:W-:Y:S01]  /*17b0*/  VIADD R31, R31, 0x1f ;  /* 0x0000001f1f1f7836 */ /* 0x000fe20000000000 */
[----:B------:R-:W-:Y:S02]  /*17c0*/  IADD3.X R33, R33, UR10, RZ, P3, !PT ;  /* 0x0000000a21217c10 */ /* 0x000fe40009ffe4ff */
[----:B0-----:R-:W-:Y:S02]  /*17d0*/  @!P2 LEA R20, P3, R34, R20, 0x2 ;  /* 0x000000142214a211 */ /* 0x001fe400078610ff */
[----:B------:R-:W-:Y:S01]  /*17e0*/  @!P2 IADD3.X R35, RZ, R33, R26, P4, P5 ;  /* 0x00000021ff23a210 */ /* 0x000fe200027ea41a */
[----:B--2---:R-:W-:-:S03]  /*17f0*/  IMAD.IADD R37, R27, 0x1, R28 ;  /* 0x000000011b257824 */ /* 0x004fc600078e021c */
[----:B------:R-:W-:Y:S02]  /*1800*/  @!P2 LEA.HI.X R21, R34, R21, R35, 0x2, P3 ;  /* 0x000000152215a211 */ /* 0x000fe400018f1423 */
[----:B------:R-:W-:-:S03]  /*1810*/  ISETP.NE.AND P3, PT, R29, RZ, PT ;  /* 0x000000ff1d00720c */ /* 0x000fc60003f65270 */
[----:B-1----:R0:W-:Y:S01]  /*1820*/  @!P2 STG.E desc[UR6][R20.64], R32 ;  /* 0x000000201400a986 */ /* 0x0021e2000c101906 */
[----:B------:R-:W-:-:S04]  /*1830*/  IADD3 R35, P2, R36, UR9, RZ ;  /* 0x0000000924237c10 */ /* 0x000fc8000ff5e0ff */
[----:B------:R-:W-:-:S05]  /*1840*/  IADD3.X R33, R33, UR10, RZ, P2, !PT ;  /* 0x0000000a21217c10 */ /* 0x000fca00097fe4ff */
[----:B------:R-:W-:Y:S05]  /*1850*/  @P3 BRA `(.L_x_30102) ;  /* 0xfffffffc00243947 */ /* 0x000fea000383ffff */
.L_x_30101:
[----:B------:R-:W-:Y:S05]  /*1860*/  BSYNC B1 ;  /* 0x0000000000017941 */ /* 0x000fea0003800000 */
.L_x_30100:
        /* <DEDUP_REMOVED lines=16> */
.L_x_30104:
[----:B------:R-:W-:Y:S05]  /*1970*/  BSYNC B1 ;  /* 0x0000000000017941 */ /* 0x000fea0003800000 */
.L_x_30103:
        /* <DEDUP_REMOVED lines=30> */
.L_x_30099:
[----:B------:R-:W-:Y:S05]  /*1b60*/  BSYNC B0 ;  /* 0x0000000000007941 */ /* 0x000fea0003800000 */
.L_x_30098:
        /* <DEDUP_REMOVED lines=11> */
[----:B------:R-:W-:-:S04]  /*1c20*/  IMAD.WIDE.U32 R12, R16, UR12, RZ ;  /* 0x0000000c100c7c25 */ /* 0x000fc8000f8e00ff */
[----:B------:R-:W-:-:S04]  /*1c30*/  IMAD R9, R0, UR12, RZ ;  /* 0x0000000c00097c24 */ /* 0x000fc8000f8e02ff */
[----:B------:R-:W-:Y:S01]  /*1c40*/  IMAD R9, R16, UR13, R9 ;  /* 0x0000000d10097c24 */ /* 0x000fe2000f8e0209 */
[----:B------:R-:W-:Y:S06]  /*1c50*/  @P1 BRA `(.L_x_30106) ;  /* 0x0000000400e01947 */ /* 0x000fec0003800000 */
[----:B------:R-:W-:Y:S01]  /*1c60*/  VIADD R0, R25, 0xffffffff ;  /* 0xffffffff19007836 */ /* 0x000fe20000000000 */
[----:B------:R-:W-:Y:S01]  /*1c70*/  BSSY B1, `(.L_x_30107) ;  /* 0x0000046000017945 */ /* 0x000fe20003800000 */
[----:B------:R-:W-:Y:S02]  /*1c80*/  IMAD.MOV.U32 R35, RZ, RZ, R12 ;  /* 0x000000ffff237224 */ /* 0x000fe400078e000c */
[----:B------:R-:W-:Y:S01]  /*1c90*/  IMAD.IADD R33, R13, 0x1, R9 ;  /* 0x000000010d217824 */ /* 0x000fe200078e0209 */
[----:B------:R-:W-:Y:S01]  /*1ca0*/  ISETP.GE.U32.AND P0, PT, R0, 0x3, PT ;  /* 0x000000030000780c */ /* 0x000fe20003f06070 */
[----:B------:R-:W-:Y:S01]  /*1cb0*/  IMAD.MOV.U32 R12, RZ, RZ, 0x1 ;  /* 0x00000001ff0c7424 */ /* 0x000fe200078e00ff */
[----:B------:R-:W-:Y:S01]  /*1cc0*/  LOP3.LUT R0, R25, 0x3, RZ, 0xc0, !PT ;  /* 0x0000000319007812 */ /* 0x000fe200078ec0ff */
[----:B------:R-:W-:-:S10]  /*1cd0*/  IMAD.MOV.U32 R11, RZ, RZ, R27 ;  /* 0x000000ffff0b7224 */ /* 0x000fd400078e001b */
[----:B------:R-:W-:Y:S05]  /*1ce0*/  @!P0 BRA `(.L_x_30108) ;  /* 0x0000000000f88947 */ /* 0x000fea0003800000 */
[----:B------:R-:W-:Y:S01]  /*1cf0*/  BSSY B2, `(.L_x_30109) ;  /* 0x000003c000027945 */ /* 0x000fe20003800000 */
[----:B------:R-:W-:Y:S02]  /*1d00*/  IMAD.IADD R25, R25, 0x1, -R0 ;  /* 0x0000000119197824 */ /* 0x000fe400078e0a00 */
[----:B------:R-:W-:Y:S02]  /*1d10*/  IMAD.MOV.U32 R22, RZ, RZ, RZ ;  /* 0x000000ffff167224 */ /* 0x000fe400078e00ff */
[----:B------:R-:W-:-:S07]  /*1d20*/  IMAD.MOV.U32 R11, RZ, RZ, R27 ;  /* 0x000000ffff0b7224 */ /* 0x000fce00078e001b */
.L_x_30110:
[C---:B------:R-:W-:Y:S01]  /*1d30*/  LOP3.LUT R28, R8.reuse, 0x1f, RZ, 0xc0, !PT ;  /* 0x0000001f081c7812 */ /* 0x040fe200078ec0ff */
[C---:B---3--:R-:W-:Y:S02]  /*1d40*/  VIADD R14, R8.reuse, 0xffffffff ;  /* 0xffffffff080e7836 */ /* 0x048fe40000000000 */
[----:B012---:R-:W-:Y:S01]  /*1d50*/  VIADD R20, R8, 0x1e ;  /* 0x0000001e08147836 */ /* 0x007fe20000000000 */
        /* <DEDUP_REMOVED lines=21> */
[----:B------:R-:W4:Y:S01]  /*1eb0*/  @!P0 LDS R29, [R30+0xc] ;  /* 0x00000c001e1d8984 */ /* 0x000f220000000800 */
        /* <DEDUP_REMOVED lines=13> */
[----:B-----5:R-:W-:Y:S02]  /*1f90*/  @!P1 LEA R20, P4, R21, R8, 0x2 ;  /* 0x0000000815149211 */ /* 0x020fe400078810ff */
        /* <DEDUP_REMOVED lines=9> */
[----:B------:R-:W-:Y:S02]  /*2030*/  IMAD.MOV.U32 R9, RZ, RZ, R22 ;  /* 0x000000ffff097224 */ /* 0x000fe400078e0016 */
[----:B------:R-:W-:Y:S02]  /*2040*/  VIADD R22, R22, 0x4 ;  /* 0x0000000416167836 */ /* 0x000fe40000000000 */
[----:B------:R3:W-:Y:S01]  /*2050*/  @!P0 STG.E desc[UR6][R14.64], R29 ;  /* 0x0000001d0e008986 */ /* 0x0007e2000c101906 */
[----:B------:R-:W-:Y:S01]  /*2060*/  IADD3 R35, P0, R35, UR9, RZ ;  /* 0x0000000923237c10 */ /* 0x000fe2000ff1e0ff */
[----:B------:R-:W-:Y:S02]  /*2070*/  VIADD R8, R11, 0x1f ;  /* 0x0000001f0b087836 */ /* 0x000fe40000000000 */
[----:B------:R-:W-:Y:S01]  /*2080*/  IMAD.IADD R11, R27, 0x1, R22 ;  /* 0x000000011b0b7824 */ /* 0x000fe200078e0216 */
[----:B------:R-:W-:Y:S01]  /*2090*/  IADD3.X R33, R33, UR10, RZ, P0, !PT ;  /* 0x0000000a21217c10 */ /* 0x000fe200087fe4ff */
[----:B------:R-:W-:Y:S08]  /*20a0*/  @P1 BRA `(.L_x_30110) ;  /* 0xfffffffc00201947 */ /* 0x000ff0000383ffff */
[----:B------:R-:W-:Y:S05]  /*20b0*/  BSYNC B2 ;  /* 0x0000000000027941 */ /* 0x000fea0003800000 */
.L_x_30109:
[----:B---3--:R-:W-:-:S07]  /*20c0*/  VIADD R12, R9, 0x5 ;  /* 0x00000005090c7836 */ /* 0x008fce0000000000 */
.L_x_30108:
[----:B------:R-:W-:Y:S05]  /*20d0*/  BSYNC B1 ;  /* 0x0000000000017941 */ /* 0x000fea0003800000 */
.L_x_30107:
        /* <DEDUP_REMOVED lines=15> */
[----:B------:R-:W3:Y:S02]  /*21d0*/  LDS R11, [R11] ;  /* 0x000000000b0b7984 */ /* 0x000ee40000000800 */
[----:B------:R-:W-:-:S05]  /*21e0*/  LEA.HI.X R13, R35, UR13, R14, 0x2, P0 ;  /* 0x0000000d230d7c11 */ /* 0x000fca00080f140e */
[----:B---3--:R3:W-:Y:S04]  /*21f0*/  STG.E desc[UR6][R12.64], R11 ;  /* 0x0000000b0c007986 */ /* 0x0087e8000c101906 */
.L_x_30112:
[----:B------:R-:W-:Y:S05]  /*2200*/  BSYNC B1 ;  /* 0x0000000000017941 */ /* 0x000fea0003800000 */
.L_x_30111:
[----:B------:R-:W-:Y:S01]  /*2210*/  IADD3.X R33, R33, UR10, RZ, P3, !PT ;  /* 0x0000000a21217c10 */ /* 0x000fe20009ffe4ff */
[----:B------:R-:W-:Y:S06]  /*2220*/  @!P1 BRA `(.L_x_30106) ;  /* 0x00000000006c9947 */ /* 0x000fec0003800000 */
[----:B---3--:R-:W-:Y:S02]  /*2230*/  VIADD R11, R8, 0xffffffff ;  /* 0xffffffff080b7836 */ /* 0x008fe40000000000 */
[----:B------:R-:W-:-:S03]  /*2240*/  IMAD R2, R2, 0x21, R15 ;  /* 0x0000002102027824 */ /* 0x000fc600078e020f */
[----:B------:R-:W-:Y:S02]  /*2250*/  LOP3.LUT R14, R11, 0x1f, RZ, 0xc0, !PT ;  /* 0x0000001f0b0e7812 */ /* 0x000fe400078ec0ff */
[----:B------:R-:W-:Y:S02]  /*2260*/  LEA R15, R2, UR4, 0x2 ;  /* 0x00000004020f7c11 */ /* 0x000fe4000f8e10ff */
[----:B------:R-:W-:-:S13]  /*2270*/  ISETP.GE.U32.AND P0, PT, R14, R7, PT ;  /* 0x000000070e00720c */ /* 0x000fda0003f06070 */
[----:B------:R-:W3:Y:S01]  /*2280*/  @!P0 LDS R11, [R15] ;  /* 0x000000000f0b8984 */ /* 0x000ee20000000800 */
[----:B------:R-:W4:Y:S01]  /*2290*/  @!P0 LDC.64 R12, c[0x0][0x228] ;  /* 0x00008a00ff0c8b82 */ /* 0x000f220000000a00 */
[----:B------:R-:W-:-:S04]  /*22a0*/  @!P0 IADD3 R2, P1, P2, R14, R9, R24 ;  /* 0x000000090e028210 */ /* 0x000fc80007a3e018 */
[----:B------:R-:W-:Y:S02]  /*22b0*/  @!P0 IADD3.X R14, RZ, R33, R26, P1, P2 ;  /* 0x00000021ff0e8210 */ /* 0x000fe40000fe441a */
[----:B----4-:R-:W-:-:S04]  /*22c0*/  @!P0 LEA R12, P1, R2, R12, 0x2 ;  /* 0x0000000c020c8211 */ /* 0x010fc800078210ff */
[----:B------:R-:W-:-:S05]  /*22d0*/  @!P0 LEA.HI.X R13, R2, R13, R14, 0x2, P1 ;  /* 0x0000000d020d8211 */ /* 0x000fca00008f140e */
[----:B---3--:R4:W-:Y:S01]  /*22e0*/  @!P0 STG.E desc[UR6][R12.64], R11 ;  /* 0x0000000b0c008986 */ /* 0x0089e2000c101906 */
[----:B------:R-:W-:-:S13]  /*22f0*/  ISETP.NE.AND P0, PT, R0, 0x2, PT ;  /* 0x000000020000780c */ /* 0x000fda0003f05270 */
[----:B----4-:R-:W-:Y:S05]  /*2300*/  @!P0 BRA `(.L_x_30106) ;  /* 0x0000000000348947 */ /* 0x010fea0003800000 */
[----:B------:R-:W-:-:S05]  /*2310*/  VIADD R8, R8, 0x1e ;  /* 0x0000001e08087836 */ /* 0x000fca0000000000 */
[----:B------:R-:W-:-:S04]  /*2320*/  LOP3.LUT R8, R8, 0x1f, RZ, 0xc0, !PT ;  /* 0x0000001f08087812 */ /* 0x000fc800078ec0ff */
[----:B------:R-:W-:-:S13]  /*2330*/  ISETP.GE.U32.AND P0, PT, R8, R7, PT ;  /* 0x000000070800720c */ /* 0x000fda0003f06070 */
[----:B------:R-:W-:Y:S05]  /*2340*/  @P0 BRA `(.L_x_30106) ;  /* 0x0000000000240947 */ /* 0x000fea0003800000 */
[----:B------:R-:W3:Y:S01]  /*2350*/  LDS R7, [R15+0x4] ;  /* 0x000004000f077984 */ /* 0x000ee20000000800 */
[----:B------:R-:W-:Y:S01]  /*2360*/  IADD3 R0, P0, P1, R24, UR9, R9 ;  /* 0x0000000918007c10 */ /* 0x000fe2000f91e009 */
[----:B------:R-:W-:-:S03]  /*2370*/  ULDC.64 UR12, c[0x0][0x228] ;  /* 0x00008a00000c7ab9 */ /* 0x000fc60000000a00 */
[----:B------:R-:W-:Y:S02]  /*2380*/  IADD3.X R9, R26, UR10, R33, P0, P1 ;  /* 0x0000000a1a097c10 */ /* 0x000fe400087e2421 */
[----:B------:R-:W-:-:S05]  /*2390*/  IADD3 R0, P0, R8, R0, RZ ;  /* 0x0000000008007210 */ /* 0x000fca0007f1e0ff */
[----:B------:R-:W-:Y:S01]  /*23a0*/  IMAD.X R9, RZ, RZ, R9, P0 ;  /* 0x000000ffff097224 */ /* 0x000fe200000e0609 */
[----:B------:R-:W-:-:S04]  /*23b0*/  LEA R8, P0, R0, UR12, 0x2 ;  /* 0x0000000c00087c11 */ /* 0x000fc8000f8010ff */
[----:B------:R-:W-:-:S05]  /*23c0*/  LEA.HI.X R9, R0, UR13, R9, 0x2, P0 ;  /* 0x0000000d00097c11 */ /* 0x000fca00080f1409 */
[----:B---3--:R4:W-:Y:S04]  /*23d0*/  STG.E desc[UR6][R8.64], R7 ;  /* 0x0000000708007986 */ /* 0x0089e8000c101906 */
.L_x_30106:
[----:B------:R-:W-:Y:S05]  /*23e0*/  BSYNC B0 ;  /* 0x0000000000007941 */ /* 0x000fea0003800000 */
.L_x_30105:
        /* <DEDUP_REMOVED lines=8> */
[----:B------:R-:W5:Y:S01]  /*2470*/  @!P0 S2R R8, SR_CgaCtaId ;  /* 0x0000000000088919 */ /* 0x000f620000008800 */
[----:B---3--:R-:W-:Y:S02]  /*2480*/  @!P0 MOV R11, 0x400 ;  /* 0x00000400000b8802 */ /* 0x008fe40000000f00 */
[----:B----4-:R-:W-:-:S05]  /*2490*/  FMNMX R7, R18, R7, !PT ;  /* 0x0000000712077209 */ /* 0x010fca0007800000 */
[----:B------:R-:W3:Y:S01]  /*24a0*/  SHFL.DOWN PT, R0, R7, 0x8, 0x1f ;  /* 0x09001f0007007f89 */ /* 0x000ee200000e0000 */
[----:B-----5:R-:W-:-:S05]  /*24b0*/  @!P0 LEA R11, R8, R11, 0x18 ;  /* 0x0000000b080b8211 */ /* 0x020fca00078ec0ff */
[----:B------:R-:W-:Y:S01]  /*24c0*/  @!P0 IMAD.IADD R11, R4, 0x1, R11 ;  /* 0x00000001040b8824 */ /* 0x000fe200078e020b */
[----:B---3--:R-:W-:Y:S01]  /*24d0*/  FMNMX R0, R7, R0, !PT ;  /* 0x0000000007007209 */ /* 0x008fe20007800000 */
[----:B------:R-:W-:-:S04]  /*24e0*/  IMAD.MOV.U32 R7, RZ, RZ, RZ ;  /* 0x000000ffff077224 */ /* 0x000fc800078e00ff */
[----:B------:R-:W3:Y:S02]  /*24f0*/  SHFL.DOWN PT, R9, R0, 0x4, 0x1f ;  /* 0x08801f0000097f89 */ /* 0x000ee400000e0000 */
[----:B---3--:R-:W-:Y:S02]  /*2500*/  FMNMX R9, R0, R9, !PT ;  /* 0x0000000900097209 */ /* 0x008fe40007800000 */
[----:B------:R-:W-:-:S03]  /*2510*/  SHF.R.U32.HI R0, RZ, 0x5, R5 ;  /* 0x00000005ff007819 */ /* 0x000fc60000011605 */
[----:B------:R-:W3:Y:S02]  /*2520*/  SHFL.DOWN PT, R2, R9, 0x2, 0x1f ;  /* 0x08401f0009027f89 */ /* 0x000ee400000e0000 */
[----:B---3--:R-:W-:-:S05]  /*2530*/  FMNMX R2, R9, R2, !PT ;  /* 0x0000000209027209 */ /* 0x008fca0007800000 */
        /* <DEDUP_REMOVED lines=11> */
[----:B------:R-:W-:-:S04]  /*25f0*/  IMAD.MOV.U32 R0, RZ, RZ, RZ ;  /* 0x000000ffff007224 */ /* 0x000fc800078e00ff */
[----:B------:R-:W-:-:S05]  /*2600*/  @!P0 IMAD R2, R5, 0x4, R2 ;  /* 0x0000000405028824 */ /* 0x000fca00078e0202 */
[----:B------:R3:W4:Y:S01]  /*2610*/  @!P0 LDS R0, [R2] ;  /* 0x0000000002008984 */ /* 0x0007220000000800 */
[----:B------:R-:W-:Y:S05]  /*2620*/  BRA.DIV UR4, `(.L_x_30116) ;  /* 0x0000000204847947 */ /* 0x000fea000b800000 */
[----:B----4-:R-:W4:Y:S02]  /*2630*/  SHFL.DOWN PT, R3, R0, 0x4, 0x1f ;  /* 0x08801f0000037f89 */ /* 0x010f2400000e0000 */
[----:B----4-:R-:W-:-:S05]  /*2640*/  FMNMX R3, R3, R0, !PT ;  /* 0x0000000003037209 */ /* 0x010fca0007800000 */
[----:B---3--:R-:W3:Y:S02]  /*2650*/  SHFL.DOWN PT, R2, R3, 0x2, 0x1f ;  /* 0x08401f0003027f89 */ /* 0x008ee400000e0000 */
[----:B---3--:R-:W-:-:S05]  /*2660*/  FMNMX R2, R3, R2, !PT ;  /* 0x0000000203027209 */ /* 0x008fca0007800000 */
[----:B------:R3:W4:Y:S02]  /*2670*/  SHFL.DOWN PT, R7, R2, 0x1, 0x1f ;  /* 0x08201f0002077f89 */ /* 0x00072400000e0000 */
.L_x_30123:
[----:B----4-:R-:W-:-:S07]  /*2680*/  FMNMX R7, R2, R7, !PT ;  /* 0x0000000702077209 */ /* 0x010fce0007800000 */
.L_x_30115:
[----:B------:R-:W-:Y:S05]  /*2690*/  BSYNC B0 ;  /* 0x0000000000007941 */ /* 0x000fea0003800000 */
.L_x_30114:
[----:B------:R-:W-:Y:S01]  /*26a0*/  ISETP.NE.AND P0, PT, R5, RZ, PT ;  /* 0x000000ff0500720c */ /* 0x000fe20003f05270 */
[----:B------:R-:W-:-:S12]  /*26b0*/  BSSY B0, `(.L_x_30113) ;  /* 0x0000004000007945 */ /* 0x000fd80003800000 */
[----:B------:R-:W-:Y:S05]  /*26c0*/  @P0 BRA `(.L_x_30117) ;  /* 0x0000000000080947 */ /* 0x000fea0003800000 */
[----:B---3--:R-:W3:Y:S02]  /*26d0*/  LDC.64 R2, c[0x0][0x238] ;  /* 0x00008e00ff027b82 */ /* 0x008ee40000000a00 */
[----:B---3--:R4:W-:Y:S02]  /*26e0*/  REDG.E.MAX.S32.STRONG.GPU desc[UR6][R2.64], R7 ;  /* 0x000000070200798e */ /* 0x0089e4000d10e386 */
.L_x_30117:
[----:B------:R-:W-:Y:S05]  /*26f0*/  BSYNC B0 ;  /* 0x0000000000007941 */ /* 0x000fea0003800000 */
.L_x_30113:
[----:B------:R-:W-:Y:S01]  /*2700*/  ULDC.64 UR4, c[0x0][0x240] ;  /* 0x0000900000047ab9 */ /* 0x000fe20000000a00 */
[----:B------:R-:W-:Y:S02]  /*2710*/  LOP3.LUT P0, RZ, R10, R5, RZ, 0xfc, !PT ;  /* 0x000000050aff7212 */ /* 0x000fe4000780fcff */
[----:B------:R-:W-:-:S04]  /*2720*/  ISETP.EQ.U32.AND P1, PT, RZ, UR4, PT ;  /* 0x00000004ff007c0c */ /* 0x000fc8000bf22070 */
[----:B------:R-:W-:-:S13]  /*2730*/  ISETP.EQ.OR.EX P0, PT, RZ, UR5, P0, P1 ;  /* 0x00000005ff007c0c */ /* 0x000fda0008702710 */
[----:B------:R-:W-:Y:S05]  /*2740*/  @P0 EXIT ;  /* 0x000000000000094d */ /* 0x000fea0003800000 */
[----:B---3--:R-:W-:-:S05]  /*2750*/  VIADD R0, R6, 0x1800000 ;  /* 0x0180000006007836 */ /* 0x008fca0000000000 */
[----:B------:R-:W-:-:S04]  /*2760*/  LOP3.LUT R0, R0, 0x7f800000, RZ, 0xc0, !PT ;  /* 0x7f80000000007812 */ /* 0x000fc800078ec0ff */
[----:B------:R-:W-:-:S13]  /*2770*/  ISETP.GT.U32.AND P0, PT, R0, 0x1ffffff, PT ;  /* 0x01ffffff0000780c */ /* 0x000fda0003f04070 */
[----:B------:R-:W-:Y:S05]  /*2780*/  @P0 BRA `(.L_x_30118) ;  /* 0x0000000000100947 */ /* 0x000fea0003800000 */
[----:B----4-:R-:W-:-:S07]  /*2790*/  MOV R7, 0x27b0 ;  /* 0x000027b000077802 */ /* 0x010fce0000000f00 */
[----:B012---:R-:W-:Y:S05]  /*27a0*/  CALL.REL.NOINC `($__internal_639_$__cuda_sm20_rcp_rn_f32_slowpath) ;  /* 0x0000000400807944 */ /* 0x007fea0003c00000 */
[----:B------:R-:W-:Y:S01]  /*27b0*/  IMAD.MOV.U32 R5, RZ, RZ, R0 ;  /* 0x000000ffff057224 */ /* 0x000fe200078e0000 */
[----:B------:R-:W-:Y:S06]  /*27c0*/  BRA `(.L_x_30119) ;  /* 0x0000000000107947 */ /* 0x000fec0003800000 */
.L_x_30118:
[----:B------:R-:W3:Y:S02]  /*27d0*/  MUFU.RCP R5, R6 ;  /* 0x0000000600057308 */ /* 0x000ee40000001000 */
[----:B---3--:R-:W-:-:S04]  /*27e0*/  FFMA R0, R5, R6, -1 ;  /* 0xbf80000005007423 */ /* 0x008fc80000000006 */
[----:B------:R-:W-:-:S04]  /*27f0*/  FADD.FTZ R0, -R0, -RZ ;  /* 0x800000ff00007221 */ /* 0x000fc80000010100 */
[----:B------:R-:W-:-:S07]  /*2800*/  FFMA R5, R5, R0, R5 ;  /* 0x0000000005057223 */ /* 0x000fce0000000005 */
.L_x_30119:
[----:B----4-:R-:W3:Y:S02]  /*2810*/  LDC.64 R2, c[0x0][0x240] ;  /* 0x00009000ff027b82 */ /* 0x010ee40000000a00 */
[----:B---3--:R-:W-:Y:S01]  /*2820*/  STG.E desc[UR6][R2.64], R5 ;  /* 0x0000000502007986 */ /* 0x008fe2000c101906 */
[----:B------:R-:W-:Y:S05]  /*2830*/  EXIT ;  /* 0x000000000000794d */ /* 0x000fea0003800000 */
.L_x_30116:
[----:B------:R-:W-:Y:S02]  /*2840*/  IMAD.MOV.U32 R9, RZ, RZ, 0x4 ;  /* 0x00000004ff097424 */ /* 0x000fe400078e00ff */
[----:B------:R-:W-:Y:S02]  /*2850*/  IMAD.MOV.U32 R11, RZ, RZ, 0x1f ;  /* 0x0000001fff0b7424 */ /* 0x000fe400078e00ff */
[----:B------:R-:W-:-:S07]  /*2860*/  IMAD.MOV.U32 R4, RZ, RZ, -0x1 ;  /* 0xffffffffff047424 */ /* 0x000fce00078e00ff */
[----:B01234-:R-:W-:Y:S05]  /*2870*/  WARPSYNC.COLLECTIVE R4, `(.L_x_30120) ;  /* 0x0000000004087348 */ /* 0x01ffea0003c00000 */
[----:B----4-:R4:W0:Y:S02]  /*2880*/  SHFL.DOWN P0, R7, R0, R9, R11 ;  /* 0x0800000900077389 */ /* 0x010824000000000b */
[----:B01234-:R-:W-:Y:S01]  /*2890*/  ENDCOLLECTIVE ;  /* 0x000000000000791b */ /* 0x01ffe20003800000 */
.L_x_30120:
[----:B------:R-:W-:Y:S02]  /*28a0*/  IMAD.MOV.U32 R9, RZ, RZ, 0x2 ;  /* 0x00000002ff097424 */ /* 0x000fe400078e00ff */
[----:B------:R-:W-:-:S05]  /*28b0*/  IMAD.MOV.U32 R3, RZ, RZ, R7 ;  /* 0x000000ffff037224 */ /* 0x000fca00078e0007 */
[----:B------:R-:W-:-:S05]  /*28c0*/  FMNMX R3, R3, R0, !PT ;  /* 0x0000000003037209 */ /* 0x000fca0007800000 */
[----:B------:R-:W-:-:S07]  /*28d0*/  IMAD.MOV.U32 R0, RZ, RZ, R3 ;  /* 0x000000ffff007224 */ /* 0x000fce00078e0003 */
[----:B------:R-:W-:Y:S05]  /*28e0*/  WARPSYNC.COLLECTIVE R4, `(.L_x_30121) ;  /* 0x0000000004087348 */ /* 0x000fea0003c00000 */
[----:B------:R0:W1:Y:S02]  /*28f0*/  SHFL.DOWN P0, R7, R0, R9, R11 ;  /* 0x0800000900077389 */ /* 0x000064000000000b */
[----:B01----:R-:W-:Y:S01]  /*2900*/  ENDCOLLECTIVE ;  /* 0x000000000000791b */ /* 0x003fe20003800000 */
.L_x_30121:
[----:B------:R-:W-:Y:S02]  /*2910*/  IMAD.MOV.U32 R9, RZ, RZ, 0x1 ;  /* 0x00000001ff097424 */ /* 0x000fe400078e00ff */
[----:B------:R-:W-:-:S05]  /*2920*/  IMAD.MOV.U32 R2, RZ, RZ, R7 ;  /* 0x000000ffff027224 */ /* 0x000fca00078e0007 */
[----:B------:R-:W-:-:S05]  /*2930*/  FMNMX R2, R3, R2, !PT ;  /* 0x0000000203027209 */ /* 0x000fca0007800000 */
[----:B------:R-:W-:-:S07]  /*2940*/  IMAD.MOV.U32 R0, RZ, RZ, R2 ;  /* 0x000000ffff007224 */ /* 0x000fce00078e0002 */
[----:B------:R-:W-:Y:S05]  /*2950*/  WARPSYNC.COLLECTIVE R4, `(.L_x_30122) ;  /* 0x0000000004087348 */ /* 0x000fea0003c00000 */
[----:B------:R0:W1:Y:S02]  /*2960*/  SHFL.DOWN P0, R7, R0, R9, R11 ;  /* 0x0800000900077389 */ /* 0x000064000000000b */
[----:B01----:R-:W-:Y:S01]  /*2970*/  ENDCOLLECTIVE ;  /* 0x000000000000791b */ /* 0x003fe20003800000 */
.L_x_30122:
[----:B------:R-:W-:Y:S05]  /*2980*/  BRA `(.L_x_30123) ;  /* 0xfffffffc003c7947 */ /* 0x000fea000383ffff */
        .weak           $__internal_638_$__cuda_sm20_div_u64
        .type           $__internal_638_$__cuda_sm20_div_u64,@function
        .size           $__internal_638_$__cuda_sm20_div_u64,($__internal_639_$__cuda_sm20_rcp_rn_f32_slowpath - $__internal_638_$__cuda_sm20_div_u64)
$__internal_638_$__cuda_sm20_div_u64:
        /* <DEDUP_REMOVED lines=45> */
[CC--:B------:R-:W-:Y:S02]  /*2c60*/  IADD3 R4, P1, -R29.reuse, R12.reuse, RZ ;  /* 0x0000000c1d047210 */ /* 0x0c0fe40007f3e1ff */
[----:B------:R-:W-:Y:S02]  /*2c70*/  IADD3 R3, P2, R6, 0x1, RZ ;  /* 0x0000000106037810 */ /* 0x000fe40007f5e0ff */
[C---:B------:R-:W-:Y:S01]  /*2c80*/  ISETP.GE.U32.AND.EX P0, PT, R14.reuse, R35, PT, P0 ;  /* 0x000000230e00720c */ /* 0x040fe20003f06100 */
[----:B------:R-:W-:Y:S01]  /*2c90*/  IMAD.X R7, R14, 0x1, ~R35, P1 ;  /* 0x000000010e077824 */ /* 0x000fe200008e0e23 */
[----:B------:R-:W-:Y:S01]  /*2ca0*/  ISETP.NE.U32.AND P1, PT, R29, RZ, PT ;  /* 0x000000ff1d00720c */ /* 0x000fe20003f25070 */
[----:B------:R-:W-:Y:S01]  /*2cb0*/  IMAD.X R5, RZ, RZ, R8, P2 ;  /* 0x000000ffff057224 */ /* 0x000fe200010e0608 */
        /* <DEDUP_REMOVED lines=14> */
[----:B------:R-:W-:Y:S06]  /*2da0*/  RET.REL.NODEC R2 `(_ZN18transformer_engine6detail38cast_transpose_fused_kernel_notalignedILb0ELb1ELb0EfNS_16CTDBiasDActParamI13__nv_bfloat16S3_ffEELi2ELi1ENS_5EmptyEXadL_ZNS_6dsreluIffEET_T0_RKS5_EEEEvT3_mmm) ;  /* 0xffffffd002947950 */ /* 0x000fec0003c3ffff */
        .weak           $__internal_639_$__cuda_sm20_rcp_rn_f32_slowpath
        .type           $__internal_639_$__cuda_sm20_rcp_rn_f32_slowpath,@function
        .size           $__internal_639_$__cuda_sm20_rcp_rn_f32_slowpath,(.L_x_35124 - $__internal_639_$__cuda_sm20_rcp_rn_f32_slowpath)
$__internal_639_$__cuda_sm20_rcp_rn_f32_slowpath:
        /* <DEDUP_REMOVED lines=15> */
.L_x_30124:
        /* <DEDUP_REMOVED lines=33> */
.L_x_30126:
[----:B------:R0:W1:Y:S02]  /*30b0*/  MUFU.RCP R0, R6 ;  /* 0x0000000600007308 */ /* 0x0000640000001000 */
.L_x_30125:
[----:B------:R-:W-:Y:S02]  /*30c0*/  IMAD.MOV.U32 R2, RZ, RZ, R7 ;  /* 0x000000ffff027224 */ /* 0x000fe400078e0007 */
[----:B------:R-:W-:-:S04]  /*30d0*/  IMAD.MOV.U32 R3, RZ, RZ, 0x0 ;  /* 0x00000000ff037424 */ /* 0x000fc800078e00ff */
[----:B0123--:R-:W-:Y:S05]  /*30e0*/  RET.REL.NODEC R2 `(_ZN18transformer_engine6detail38cast_transpose_fused_kernel_notalignedILb0ELb1ELb0EfNS_16CTDBiasDActParamI13__nv_bfloat16S3_ffEELi2ELi1ENS_5EmptyEXadL_ZNS_6dsreluIffEET_T0_RKS5_EEEEvT3_mmm) ;  /* 0xffffffcc02c47950 */ /* 0x00ffea0003c3ffff */
.L_x_30127:
        /* <DEDUP_REMOVED lines=9> */
.L_x_35124:


//--------------------- .text._ZN18transformer_engine6detail38cast_transpose_fused_kernel_notalignedILb0ELb1ELb0EfNS_16CTDBiasDActParamI6__halfS3_13__nv_fp8_e4m3fEELi2ELi4ENS_5EmptyEXadL_ZNS_6dsreluIffEET_T0_RKS6_EEEEvT3_mmm --------------------------
	.section	.text._ZN18transformer_engine6detail38cast_transpose_fused_kernel_notalignedILb0ELb1ELb0EfNS_16CTDBiasDActParamI6__halfS3_13__nv_fp8_e4m3fEELi2ELi4ENS_5EmptyEXadL_ZNS_6dsreluIffEET_T0_RKS6_EEEEvT3_mmm,"ax",@progbits
	.align	128
        .global         _ZN18transformer_engine6detail38cast_transpose_fused_kernel_notalignedILb0ELb1ELb0EfNS_16CTDBiasDActParamI6__halfS3_13__nv_fp8_e4m3fEELi2ELi4ENS_5EmptyEXadL_ZNS_6dsreluIffEET_T0_RKS6_EEEEvT3_mmm
        .type           _ZN18transformer_engine6detail38cast_transpose_fused_kernel_notalignedILb0ELb1ELb0EfNS_16CTDBiasDActParamI6__halfS3_13__nv_fp8_e4m3fEELi2ELi4ENS_5EmptyEXadL_ZNS_6dsreluIffEET_T0_RKS6_EEEEvT3_mmm,@function
        .size           _ZN18transformer_engine6detail38cast_transpose_fused_kernel_notalignedILb0ELb1ELb0EfNS_16CTDBiasDActParamI6__halfS3_13__nv_fp8_e4m3fEELi2ELi4ENS_5EmptyEXadL_ZNS_6dsreluIffEET_T0_RKS6_EEEEvT3_mmm,(.L_x_35126 - _ZN18transformer_engine6detail38cast_transpose_fused_kernel_notalignedILb0ELb1ELb0EfNS_16CTDBiasDActParamI6__halfS3_13__nv_fp8_e4m3fEELi2ELi4ENS_5EmptyEXadL_ZNS_6dsreluIffEET_T0_RKS6_EEEEvT3_mmm)
        .other          _ZN18transformer_engine6detail38cast_transpose_fused_kernel_notalignedILb0ELb1ELb0EfNS_16CTDBiasDActParamI6__halfS3_13__nv_fp8_e4m3fEELi2ELi4ENS_5EmptyEXadL_ZNS_6dsreluIffEET_T0_RKS6_EEEEvT3_mmm,@"STO_CUDA_ENTRY STV_DEFAULT"
_ZN18transformer_engine6detail38cast_transpose_fused_kernel_notalignedILb0ELb1ELb0EfNS_16CTDBiasDActParamI6__halfS3_13__nv_fp8_e4m3fEELi2ELi4ENS_5EmptyEXadL_ZNS_6dsreluIffEET_T0_RKS6_EEEEvT3_mmm:
.text._ZN18transformer_engine6detail38cast_transpose_fused_kernel_notalignedILb0ELb1ELb0EfNS_16CTDBiasDActParamI6__halfS3_13__nv_fp8_e4m3fEELi2ELi4ENS_5EmptyEXadL_ZNS_6dsreluIffEET_T0_RKS6_EEEEvT3_mmm:
        /* <DEDUP_REMOVED lines=20> */
[----:B------:R-:W-:Y:S05]  /*0140*/  CALL.REL.NOINC `($__internal_640_$__cuda_sm20_div_u64) ;  /* 0x0000004800547944 */ /* 0x000fea0003c00000 */
        /* <DEDUP_REMOVED lines=9> */
.L_x_30128:
        /* <DEDUP_REMOVED lines=22> */
.L_x_30129:
        /* <DEDUP_REMOVED lines=10> */
[----:B------:R-:W-:Y:S01]  /*03e0*/  ULDC.64 UR8, c[0x0][0x208] ;  /* 0x0000820000087ab9 */ /* 0x000fe20000000a00 */
[----:B------:R-:W-:-:S02]  /*03f0*/  ULDC.64 UR14, c[0x0][0x220] ;  /* 0x00008800000e7ab9 */ /* 0x000fc40000000a00 */
[----:B------:R-:W-:Y:S02]  /*0400*/  IADD3.X R0, ~R0, UR11, RZ, P1, !PT ;  /* 0x0000000b00007c10 */ /* 0x000fe40008ffe5ff */
[----:B------:R-:W-:-:S04]  /*0410*/  ISETP.LT.U32.AND P1, PT, R12, 0x20, PT ;  /* 0x000000200c00780c */ /* 0x000fc80003f21070 */
[----:B------:R-:W-:Y:S02]  /*0420*/  ISETP.LT.U32.AND.EX P1, PT, R0, RZ, PT, P1 ;  /* 0x000000ff0000720c */ /* 0x000fe40003f21110 */
[----:B------:R-:W-:Y:S01]  /*0430*/  SHF.R.U32.HI R0, RZ, 0x1, R11 ;  /* 0x00000001ff007819 */ /* 0x000fe2000001160b */
[-C--:B0-----:R-:W-:Y:S01]  /*0440*/  IMAD R4, R29, R26.reuse, RZ ;  /* 0x0000001a1d047224 */ /* 0x081fe200078e02ff */
[--C-:B------:R-:W-:Y:S01]  /*0450*/  SHF.R.U64 R7, R26, 0x1, R27.reuse ;  /* 0x000000011a077819 */ /* 0x100fe2000000121b */
[C---:B------:R-:W-:Y:S01]  /*0460*/  IMAD.WIDE.U32 R2, R28.reuse, R26, RZ ;  /* 0x0000001a1c027225 */ /* 0x040fe200078e00ff */
[----:B------:R-:W-:Y:S02]  /*0470*/  SHF.R.U32.HI R6, RZ, 0x1, R27 ;  /* 0x00000001ff067819 */ /* 0x000fe4000001161b */
[----:B------:R-:W-:Y:S01]  /*0480*/  LEA R13, P0, -R9, R7, 0x5 ;  /* 0x00000007090d7211 */ /* 0x000fe200078029ff */
[----:B------:R-:W-:Y:S01]  /*0490*/  IMAD R17, R28, R27, R4 ;  /* 0x0000001b1c117224 */ /* 0x000fe200078e0204 */
[----:B------:R-:W-:-:S02]  /*04a0*/  SHF.R.U32.HI R4, RZ, 0x5, R11 ;  /* 0x00000005ff047819 */ /* 0x000fc4000001160b */
[----:B------:R-:W-:Y:S01]  /*04b0*/  LEA R43, P2, R2, R43, 0x2 ;  /* 0x0000002b022b7211 */ /* 0x000fe200078410ff */
[----:B------:R-:W-:Y:S01]  /*04c0*/  IMAD.IADD R42, R3, 0x1, R17 ;  /* 0x00000001032a7824 */ /* 0x000fe200078e0211 */
[----:B------:R-:W-:Y:S01]  /*04d0*/  LOP3.LUT R48, R0, 0x70, RZ, 0xc0, !PT ;  /* 0x0000007000307812 */ /* 0x000fe200078ec0ff */
[----:B------:R-:W-:Y:S01]  /*04e0*/  IMAD.X R3, R6, 0x1, ~R5, P0 ;  /* 0x0000000106037824 */ /* 0x000fe200000e0e05 */
[----:B------:R-:W-:Y:S01]  /*04f0*/  ISETP.LT.U32.AND P0, PT, R13, 0x20, PT ;  /* 0x000000200d00780c */ /* 0x000fe20003f01070 */
[----:B------:R-:W-:Y:S01]  /*0500*/  IMAD.SHL.U32 R5, R4, 0x4, RZ ;  /* 0x0000000404057824 */ /* 0x000fe200078e00ff */
[----:B------:R-:W-:Y:S01]  /*0510*/  LEA.HI.X R42, R2, R15, R42, 0x2, P2 ;  /* 0x0000000f022a7211 */ /* 0x000fe200010f142a */
[----:B------:R-:W-:Y:S01]  /*0520*/  IMAD R4, R4, -0x4, R11 ;  /* 0xfffffffc04047824 */ /* 0x000fe200078e020b */
[----:B------:R-:W-:Y:S01]  /*0530*/  ISETP.LT.U32.AND.EX P0, PT, R3, RZ, PT, P0 ;  /* 0x000000ff0300720c */ /* 0x000fe20003f01100 */
[-C--:B------:R-:W-:Y:S01]  /*0540*/  IMAD R15, R6, R48.reuse, RZ ;  /* 0x00000030060f7224 */ /* 0x080fe200078e02ff */
[----:B------:R-:W-:Y:S01]  /*0550*/  LOP3.LUT R5, R5, 0x1c, RZ, 0xe2, !PT ;  /* 0x0000001c05057812 */ /* 0x000fe200078ee2ff */
[----:B------:R-:W-:Y:S01]  /*0560*/  IMAD.WIDE.U32 R48, R7, R48, RZ ;  /* 0x0000003007307225 */ /* 0x000fe200078e00ff */
[----:B------:R-:W-:-:S02]  /*0570*/  SEL R2, R12, 0x20, P1 ;  /* 0x000000200c027807 */ /* 0x000fc40000800000 */
[----:B------:R-:W-:Y:S01]  /*0580*/  LOP3.LUT R3, R4, 0x1f, RZ, 0xc0, !PT ;  /* 0x0000001f04037812 */ /* 0x000fe200078ec0ff */
[----:B------:R-:W-:Y:S01]  /*0590*/  IMAD.IADD R40, R49, 0x1, R15 ;  /* 0x0000000131287824 */ /* 0x000fe200078e020f */
[----:B------:R-:W-:Y:S02]  /*05a0*/  SEL R0, R13, 0x20, P0 ;  /* 0x000000200d007807 */ /* 0x000fe40000000000 */
[----:B------:R-:W-:Y:S02]  /*05b0*/  ISETP.GE.U32.AND P1, PT, R5, R2, PT ;  /* 0x000000020500720c */ /* 0x000fe40003f26070 */
[----:B------:R-:W-:Y:S02]  /*05c0*/  ISETP.NE.U32.AND P2, PT, RZ, UR6, PT ;  /* 0x00000006ff007c0c */ /* 0x000fe4000bf45070 */
[----:B------:R-:W-:Y:S02]  /*05d0*/  ISETP.LT.U32.AND P1, PT, R3, R0, !P1 ;  /* 0x000000000300720c */ /* 0x000fe40004f21070 */
[C---:B------:R-:W-:Y:S01]  /*05e0*/  SHF.L.U64.HI R42, R43.reuse, 0x5, R42 ;  /* 0x000000052b2a7819 */ /* 0x040fe2000001022a */
[----:B------:R-:W-:Y:S01]  /*05f0*/  IMAD.SHL.U32 R43, R43, 0x20, RZ ;  /* 0x000000202b2b7824 */ /* 0x000fe200078e00ff */
[----:B------:R-:W-:Y:S01]  /*0600*/  ISETP.NE.AND.EX P0, PT, RZ, UR7, PT, P2 ;  /* 0x00000007ff007c0c */ /* 0x000fe2000bf05320 */
[----:B------:R-:W-:Y:S01]  /*0610*/  ULDC.64 UR6, c[0x0][0x218] ;  /* 0x0000860000067ab9 */ /* 0x000fe20000000a00 */
[----:B------:R-:W-:Y:S01]  /*0620*/  IADD3 R24, P3, R3, R48, RZ ;  /* 0x0000003003187210 */ /* 0x000fe20007f7e0ff */
[C---:B------:R-:W-:Y:S01]  /*0630*/  IMAD.SHL.U32 R13, R43.reuse, 0x2, RZ ;  /* 0x000000022b0d7824 */ /* 0x040fe200078e00ff */
[----:B------:R-:W-:-:S03]  /*0640*/  SHF.L.U64.HI R14, R43, 0x1, R42 ;  /* 0x000000012b0e7819 */ /* 0x000fc6000001022a */
[----:B------:R-:W-:Y:S01]  /*0650*/  IMAD.X R25, RZ, RZ, R40, P3 ;  /* 0x000000ffff197224 */ /* 0x000fe200018e0628 */
[C---:B------:R-:W-:Y:S01]  /*0660*/  IADD3 R36, P2, R13.reuse, UR6, RZ ;  /* 0x000000060d247c10 */ /* 0x040fe2000ff5e0ff */
[----:B------:R-:W-:Y:S02]  /*0670*/  @P1 IMAD.SHL.U32 R32, R24, 0x4, RZ ;  /* 0x0000000418201824 */ /* 0x000fe400078e00ff */
[----:B------:R-:W-:Y:S01]  /*0680*/  @!P1 IMAD.MOV.U32 R44, RZ, RZ, RZ ;  /* 0x000000ffff2c9224 */ /* 0x000fe200078e00ff */
[----:B------:R-:W-:Y:S01]  /*0690*/  IADD3.X R12, R14, UR7, RZ, P2, !PT ;  /* 0x000000070e0c7c10 */ /* 0x000fe200097fe4ff */
[----:B------:R-:W0:Y:S01]  /*06a0*/  @P0 LDC.64 R20, c[0x0][0x230] ;  /* 0x00008c00ff140b82 */ /* 0x000e220000000a00 */
[----:B------:R-:W-:Y:S01]  /*06b0*/  @P1 SHF.L.U64.HI R17, R24, 0x2, R25 ;  /* 0x0000000218111819 */ /* 0x000fe20000010219 */
[----:B------:R-:W-:Y:S01]  /*06c0*/  ULDC.64 UR6, c[0x0][0x210] ;  /* 0x0000840000067ab9 */ /* 0x000fe20000000a00 */
[----:B------:R-:W-:Y:S02]  /*06d0*/  @P1 IADD3 R18, P3, R32, R36, RZ ;  /* 0x0000002420121210 */ /* 0x000fe40007f7e0ff */
[----:B------:R-:W-:-:S03]  /*06e0*/  IADD3 R13, P2, R13, UR6, RZ ;  /* 0x000000060d0d7c10 */ /* 0x000fc6000ff5e0ff */
[----:B------:R-:W-:Y:S01]  /*06f0*/  @P1 IMAD.X R19, R17, 0x1, R12, P3 ;  /* 0x0000000111131824 */ /* 0x000fe200018e060c */
[----:B------:R-:W-:Y:S02]  /*0700*/  @P1 IADD3 R15, P3, R24, R7, RZ ;  /* 0x00000007180f1210 */ /* 0x000fe40007f7e0ff */
[----:B------:R-:W-:Y:S02]  /*0710*/  IADD3.X R14, R14, UR7, RZ, P2, !PT ;  /* 0x000000070e0e7c10 */ /* 0x000fe400097fe4ff */
[-C--:B------:R-:W-:Y:S01]  /*0720*/  @P1 IADD3 R32, P2, R32, R13.reuse, RZ ;  /* 0x0000000d20201210 */ /* 0x080fe20007f5e0ff */
[----:B------:R-:W-:Y:S01]  /*0730*/  @P1 IMAD.X R16, R25, 0x1, R6, P3 ;  /* 0x0000000119101824 */ /* 0x000fe200018e0606 */
[----:B------:R-:W2:Y:S01]  /*0740*/  @P1 LDG.E R44, desc[UR8][R18.64] ;  /* 0x00000008122c1981 */ /* 0x000ea2000c1e1900 */
[----:B------:R-:W-:Y:S02]  /*0750*/  @P1 IMAD.SHL.U32 R22, R15, 0x4, RZ ;  /* 0x000000040f161824 */ /* 0x000fe400078e00ff */
[----:B------:R-:W-:Y:S01]  /*0760*/  @P1 IMAD.X R33, R17, 0x1, R14, P2 ;  /* 0x0000000111211824 */ /* 0x000fe200010e060e */
[----:B------:R-:W-:Y:S01]  /*0770*/  @P1 SHF.L.U64.HI R15, R15, 0x2, R16 ;  /* 0x000000020f0f1819 */ /* 0x000fe20000010210 */
[----:B------:R-:W-:Y:S01]  /*0780*/  @!P1 IMAD.MOV.U32 R37, RZ, RZ, RZ ;  /* 0x000000ffff259224 */ /* 0x000fe200078e00ff */
[C---:B------:R-:W-:Y:S01]  /*0790*/  @P1 IADD3 R16, P3, R22.reuse, R36, RZ ;  /* 0x0000002416101210 */ /* 0x040fe20007f7e0ff */
[----:B------:R-:W-:Y:S01]  /*07a0*/  @!P1 IMAD.MOV.U32 R41, RZ, RZ, RZ ;  /* 0x000000ffff299224 */ /* 0x000fe200078e00ff */
[----:B0-----:R-:W3:Y:S03]  /*07b0*/  @P0 LDG.E R45, desc[UR8][R20.64] ;  /* 0x00000008142d0981 */ /* 0x001ee6000c1e1900 */
[C---:B------:R-:W-:Y:S01]  /*07c0*/  @P1 IMAD.X R17, R15.reuse, 0x1, R12, P3 ;  /* 0x000000010f111824 */ /* 0x040fe200018e060c */
[----:B------:R-:W-:Y:S01]  /*07d0*/  @P1 IADD3 R22, P2, R22, R13, RZ ;  /* 0x0000000d16161210 */ /* 0x000fe20007f5e0ff */
[----:B------:R-:W-:Y:S01]  /*07e0*/  @!P1 IMAD.MOV.U32 R19, RZ, RZ, RZ ;  /* 0x000000ffff139224 */ /* 0x000fe200078e00ff */
[----:B------:R0:W4:Y:S04]  /*07f0*/  @P1 LDG.E R41, desc[UR8][R32.64] ;  /* 0x0000000820291981 */ /* 0x000128000c1e1900 */
[----:B------:R1:W4:Y:S01]  /*0800*/  @P1 LDG.E R37, desc[UR8][R16.64] ;  /* 0x0000000810251981 */ /* 0x000322000c1e1900 */
[----:B------:R-:W-:-:S05]  /*0810*/  @P1 IMAD.X R23, R15, 0x1, R14, P2 ;  /* 0x000000010f171824 */ /* 0x000fca00010e060e */
[----:B------:R1:W4:Y:S01]  /*0820*/  @P1 LDG.E R19, desc[UR8][R22.64] ;  /* 0x0000000816131981 */ /* 0x000322000c1e1900 */
[----:B------:R-:W-:Y:S02]  /*0830*/  @P1 LOP3.LUT R15, R26, 0xfffffffe, RZ, 0xc0, !PT ;  /* 0xfffffffe1a0f1812 */ /* 0x000fe400078ec0ff */
[----:B0-----:R-:W-:Y:S02]  /*0840*/  @P1 LOP3.LUT R33, R27, 0x3fffffff, RZ, 0xc0, !PT ;  /* 0x3fffffff1b211812 */ /* 0x001fe400078ec0ff */
[----:B------:R-:W-:-:S05]  /*0850*/  @P1 IADD3 R15, P2, R15, R24, RZ ;  /* 0x000000180f0f1210 */ /* 0x000fca0007f5e0ff */
[--C-:B------:R-:W-:Y:S02]  /*0860*/  @P1 IMAD.X R20, R33, 0x1, R25.reuse, P2 ;  /* 0x0000000121141824 */ /* 0x100fe400010e0619 */
[----:B------:R-:W-:Y:S02]  /*0870*/  @P1 IMAD.SHL.U32 R18, R15, 0x4, RZ ;  /* 0x000000040f121824 */ /* 0x000fe400078e00ff */
[----:B------:R-:W-:Y:S01]  /*0880*/  VIADD R59, R5, 0x1 ;  /* 0x00000001053b7836 */ /* 0x000fe20000000000 */
[----:B------:R-:W-:Y:S01]  /*0890*/  @P1 SHF.L.U64.HI R21, R15, 0x2, R20 ;  /* 0x000000020f151819 */ /* 0x000fe20000010214 */
[----:B------:R-:W-:Y:S01]  /*08a0*/  VIADD R15, R4, 0xffffffff ;  /* 0xffffffff040f7836 */ /* 0x000fe20000000000 */
[----:B------:R-:W-:Y:S01]  /*08b0*/  @P1 IADD3 R32, P2, R18, R36, RZ ;  /* 0x0000002412201210 */ /* 0x000fe20007f5e0ff */
[----:B------:R-:W-:Y:S02]  /*08c0*/  @!P1 IMAD.MOV.U32 R55, RZ, RZ, RZ ;  /* 0x000000ffff379224 */ /* 0x000fe400078e00ff */
[----:B------:R-:W-:Y:S01]  /*08d0*/  @P1 IMAD R39, R6, 0x3, RZ ;  /* 0x0000000306271824 */ /* 0x000fe200078e02ff */
[----:B------:R-:W-:Y:S01]  /*08e0*/  LOP3.LUT R15, R15, 0x1f, RZ, 0xc0, !PT ;  /* 0x0000001f0f0f7812 */ /* 0x000fe200078ec0ff */
[----:B------:R-:W-:Y:S01]  /*08f0*/  @P1 IMAD.X R33, R21, 0x1, R12, P2 ;  /* 0x0000000115211824 */ /* 0x000fe200010e060c */
[----:B------:R-:W-:Y:S01]  /*0900*/  ISETP.GE.U32.AND P2, PT, R59, R2, PT ;  /* 0x000000023b00720c */ /* 0x000fe20003f46070 */
[----:B-1----:R-:W-:Y:S01]  /*0910*/  @P1 IMAD.WIDE.U32 R16, R7, 0x3, R24 ;  /* 0x0000000307101825 */ /* 0x002fe200078e0018 */
[----:B------:R-:W-:-:S02]  /*0920*/  @P1 IADD3 R22, P3, R18, R13, RZ ;  /* 0x0000000d12161210 */ /* 0x000fc40007f7e0ff */
[----:B------:R0:W4:Y:S01]  /*0930*/  @P1 LDG.E R55, desc[UR8][R32.64] ;  /* 0x0000000820371981 */ /* 0x000122000c1e1900 */
[----:B------:R-:W-:Y:S01]  /*0940*/  @P1 IMAD.IADD R39, R17, 0x1, R39 ;  /* 0x0000000111271824 */ /* 0x000fe200078e0227 */
[----:B------:R-:W-:Y:S01]  /*0950*/  ISETP.LT.U32.AND P2, PT, R15, R0, !P2 ;  /* 0x000000000f00720c */ /* 0x000fe20005741070 */
[C---:B------:R-:W-:Y:S02]  /*0960*/  @P1 IMAD.SHL.U32 R17, R16.reuse, 0x4, RZ ;  /* 0x0000000410111824 */ /* 0x040fe400078e00ff */
[----:B------:R-:W-:Y:S01]  /*0970*/  @P1 IMAD.X R23, R21, 0x1, R14, P3 ;  /* 0x0000000115171824 */ /* 0x000fe200018e060e */
[----:B------:R-:W-:Y:S01]  /*0980*/  @P1 SHF.L.U64.HI R39, R16, 0x2, R39 ;  /* 0x0000000210271819 */ /* 0x000fe20000010227 */
[----:B------:R-:W-:Y:S01]  /*0990*/  @!P1 IMAD.MOV.U32 R49, RZ, RZ, RZ ;  /* 0x000000ffff319224 */ /* 0x000fe200078e00ff */
[----:B------:R-:W-:Y:S02]  /*09a0*/  @P1 IADD3 R20, P3, R17, R36, RZ ;  /* 0x0000002411141210 */ /* 0x000fe40007f7e0ff */
[----:B------:R-:W-:Y:S01]  /*09b0*/  IADD3 R16, P4, R15, R48, RZ ;  /* 0x000000300f107210 */ /* 0x000fe20007f9e0ff */
[----:B------:R-:W-:-:S02]  /*09c0*/  @!P1 IMAD.MOV.U32 R57, RZ, RZ, RZ ;  /* 0x000000ffff399224 */ /* 0x000fc400078e00ff */
[----:B------:R-:W-:Y:S01]  /*09d0*/  @P1 IMAD.X R21, R39, 0x1, R12, P3 ;  /* 0x0000000127151824 */ /* 0x000fe200018e060c */
[----:B------:R1:W4:Y:S01]  /*09e0*/  @P1 LDG.E R49, desc[UR8][R22.64] ;  /* 0x0000000816311981 */ /* 0x000322000c1e1900 */
[----:B0-----:R-:W-:Y:S01]  /*09f0*/  @P1 IADD3 R32, P3, R17, R13, RZ ;  /* 0x0000000d11201210 */ /* 0x001fe20007f7e0ff */
[----:B------:R-:W-:Y:S01]  /*0a00*/  IMAD.X R17, RZ, RZ, R40, P4 ;  /* 0x000000ffff117224 */ /* 0x000fe200020e0628 */
[----:B------:R-:W-:Y:S01]  /*0a10*/  @P2 LEA R35, P4, R7, R16, 0x2 ;  /* 0x0000001007232211 */ /* 0x000fe200078810ff */
[----:B------:R-:W-:Y:S01]  /*0a20*/  @!P1 IMAD.MOV.U32 R52, RZ, RZ, RZ ;  /* 0x000000ffff349224 */ /* 0x000fe200078e00ff */
[----:B------:R0:W4:Y:S01]  /*0a30*/  @P1 LDG.E R57, desc[UR8][R20.64] ;  /* 0x0000000814391981 */ /* 0x000122000c1e1900 */
[----:B------:R-:W-:Y:S01]  /*0a40*/  @P1 IMAD.X R33, R39, 0x1, R14, P3 ;  /* 0x0000000127211824 */ /* 0x000fe200018e060e */
[----:B------:R-:W-:Y:S01]  /*0a50*/  @P2 LEA.HI.X R18, R7, R17, R6, 0x2, P4 ;  /* 0x0000001107122211 */ /* 0x000fe200020f1406 */
[C---:B------:R-:W-:Y:S02]  /*0a60*/  @P2 IMAD.SHL.U32 R38, R35.reuse, 0x4, RZ ;  /* 0x0000000423262824 */ /* 0x040fe400078e00ff */
[----:B------:R-:W-:Y:S01]  /*0a70*/  @P2 IMAD R39, R6, 0x5, RZ ;  /* 0x0000000506272824 */ /* 0x000fe200078e02ff */
[----:B------:R0:W4:Y:S01]  /*0a80*/  @P1 LDG.E R52, desc[UR8][R32.64] ;  /* 0x0000000820341981 */ /* 0x000122000c1e1900 */
[----:B------:R-:W-:-:S02]  /*0a90*/  @P2 SHF.L.U64.HI R35, R35, 0x2, R18 ;  /* 0x0000000223232819 */ /* 0x000fc40000010212 */
[----:B-1----:R-:W-:Y:S01]  /*0aa0*/  @P2 IADD3 R22, P1, R38, R36, RZ ;  /* 0x0000002426162210 */ /* 0x002fe20007f3e0ff */
[----:B0-----:R-:W-:-:S04]  /*0ab0*/  @P2 IMAD.WIDE.U32 R20, R7, 0x5, R16 ;  /* 0x0000000507142825 */ /* 0x001fc800078e0010 */
[----:B------:R-:W-:Y:S02]  /*0ac0*/  @!P2 IMAD.MOV.U32 R50, RZ, RZ, RZ ;  /* 0x000000ffff32a224 */ /* 0x000fe400078e00ff */
[----:B------:R-:W-:Y:S02]  /*0ad0*/  @P2 IMAD.IADD R21, R21, 0x1, R39 ;  /* 0x0000000115152824 */ /* 0x000fe400078e0227 */
[C---:B------:R-:W-:Y:S02]  /*0ae0*/  @P2 IMAD.SHL.U32 R34, R20.reuse, 0x4, RZ ;  /* 0x0000000414222824 */ /* 0x040fe400078e00ff */
[----:B------:R-:W-:Y:S01]  /*0af0*/  @P2 IMAD.X R23, R35, 0x1, R12, P1 ;  /* 0x0000000123172824 */ /* 0x000fe200008e060c */
[----:B------:R-:W-:Y:S02]  /*0b00*/  @P2 SHF.L.U64.HI R21, R20, 0x2, R21 ;  /* 0x0000000214152819 */ /* 0x000fe40000010215 */
[----:B------:R-:W-:Y:S02]  /*0b10*/  @P2 IADD3 R32, P3, R34, R36, RZ ;  /* 0x0000002422202210 */ /* 0x000fe40007f7e0ff */
[----:B------:R0:W4:Y:S01]  /*0b20*/  @P2 LDG.E R50, desc[UR8][R22.64] ;  /* 0x0000000816322981 */ /* 0x000122000c1e1900 */
[----:B------:R-:W-:Y:S01]  /*0b30*/  @P2 IADD3 R38, P1, R38, R13, RZ ;  /* 0x0000000d26262210 */ /* 0x000fe20007f3e0ff */
[----:B------:R-:W-:-:S02]  /*0b40*/  @!P2 IMAD.MOV.U32 R20, RZ, RZ, RZ ;  /* 0x000000ffff14a224 */ /* 0x000fc400078e00ff */
[----:B------:R-:W-:Y:S02]  /*0b50*/  @P2 IMAD.X R33, R21, 0x1, R12, P3 ;  /* 0x0000000115212824 */ /* 0x000fe400018e060c */
[----:B------:R-:W-:Y:S02]  /*0b60*/  @!P2 IMAD.MOV.U32 R18, RZ, RZ, RZ ;  /* 0x000000ffff12a224 */ /* 0x000fe400078e00ff */
[----:B0-----:R-:W-:Y:S01]  /*0b70*/  @P2 IMAD.MOV.U32 R22, RZ, RZ, R16 ;  /* 0x000000ffff162224 */ /* 0x001fe200078e0010 */
[----:B------:R0:W4:Y:S01]  /*0b80*/  @P2 LDG.E R20, desc[UR8][R32.64] ;  /* 0x0000000820142981 */ /* 0x000122000c1e1900 */
[----:B------:R-:W-:Y:S02]  /*0b90*/  @P2 IMAD.MOV.U32 R23, RZ, RZ, R17 ;  /* 0x000000ffff172224 */ /* 0x000fe400078e0011 */
[----:B------:R-:W-:Y:S02]  /*0ba0*/  @P2 IMAD.X R39, R35, 0x1, R14, P1 ;  /* 0x0000000123272824 */ /* 0x000fe400008e060e */
[----:B------:R-:W-:-:S02]  /*0bb0*/  @P2 IMAD R47, R6, 0x6, RZ ;  /* 0x00000006062f2824 */ /* 0x000fc400078e02ff */
[----:B------:R-:W-:Y:S01]  /*0bc0*/  @P2 IMAD.WIDE.U32 R22, R7, 0x6, R22 ;  /* 0x0000000607162825 */ /* 0x000fe200078e0016 */
[----:B------:R-:W-:Y:S01]  /*0bd0*/  @P2 IADD3 R34, P1, R34, R13, RZ ;  /* 0x0000000d22222210 */ /* 0x000fe20007f3e0ff */
[----:B------:R1:W4:Y:S02]  /*0be0*/  @P2 LDG.E R18, desc[UR8][R38.64] ;  /* 0x0000000826122981 */ /* 0x000324000c1e1900 */
[----:B------:R-:W-:Y:S02]  /*0bf0*/  @P2 IMAD.IADD R47, R23, 0x1, R47 ;  /* 0x00000001172f2824 */ /* 0x000fe400078e022f */
[C---:B------:R-:W-:Y:S02]  /*0c00*/  @P2 IMAD.SHL.U32 R23, R22.reuse, 0x4, RZ ;  /* 0x0000000416172824 */ /* 0x040fe400078e00ff */
[----:B------:R-:W-:Y:S01]  /*0c10*/  @P2 IMAD.X R35, R21, 0x1, R14, P1 ;  /* 0x0000000115232824 */ /* 0x000fe200008e060e */
[----:B------:R-:W-:Y:S01]  /*0c20*/  @P2 SHF.L.U64.HI R47, R22, 0x2, R47 ;  /* 0x00000002162f2819 */ /* 0x000fe2000001022f */
[----:B------:R-:W-:Y:S01]  /*0c30*/  @!P2 IMAD.MOV.U32 R21, RZ, RZ, RZ ;  /* 0x000000ffff15a224 */ /* 0x000fe200078e00ff */
[----:B0-----:R-:W-:-:S02]  /*0c40*/  @P2 IADD3 R32, P3, R23, R36, RZ ;  /* 0x0000002417202210 */ /* 0x001fc40007f7e0ff */
[----:B-1----:R-:W-:Y:S02]  /*0c50*/  @P2 IADD3 R38, P1, R23, R13, RZ ;  /* 0x0000000d17262210 */ /* 0x002fe40007f3e0ff */
[----:B------:R-:W-:Y:S01]  /*0c60*/  @!P2 CS2R R22, SRZ ;  /* 0x000000000016a805 */ /* 0x000fe2000001ff00 */
[----:B------:R-:W4:Y:S01]  /*0c70*/  @P2 LDG.E R21, desc[UR8][R34.64] ;  /* 0x0000000822152981 */ /* 0x000f22000c1e1900 */
[----:B------:R-:W-:-:S05]  /*0c80*/  @P2 IMAD.X R33, R47, 0x1, R12, P3 ;  /* 0x000000012f212824 */ /* 0x000fca00018e060c */
[----:B------:R-:W4:Y:S01]  /*0c90*/  @P2 LDG.E R22, desc[UR8][R32.64] ;  /* 0x0000000820162981 */ /* 0x000f22000c1e1900 */
[----:B------:R-:W-:-:S05]  /*0ca0*/  @P2 IMAD.X R39, R47, 0x1, R14, P1 ;  /* 0x000000012f272824 */ /* 0x000fca00008e060e */
[----:B------:R0:W4:Y:S01]  /*0cb0*/  @P2 LDG.E R23, desc[UR8][R38.64] ;  /* 0x0000000826172981 */ /* 0x000122000c1e1900 */
[----:B------:R-:W-:Y:S02]  /*0cc0*/  @P2 IMAD R47, R6, 0x7, RZ ;  /* 0x00000007062f2824 */ /* 0x000fe400078e02ff */
[----:B------:R-:W-:-:S04]  /*0cd0*/  @P2 IMAD.WIDE.U32 R16, R7, 0x7, R16 ;  /* 0x0000000707102825 */ /* 0x000fc800078e0010 */
[----:B------:R-:W-:Y:S02]  /*0ce0*/  @P2 IMAD.IADD R47, R17, 0x1, R47 ;  /* 0x00000001112f2824 */ /* 0x000fe400078e022f */
[C---:B------:R-:W-:Y:S02]  /*0cf0*/  @P2 IMAD.SHL.U32 R17, R16.reuse, 0x4, RZ ;  /* 0x0000000410112824 */ /* 0x040fe400078e00ff */
[----:B0-----:R-:W-:Y:S01]  /*0d00*/  VIADD R39, R5, 0x2 ;  /* 0x0000000205277836 */ /* 0x001fe20000000000 */
[----:B------:R-:W-:Y:S02]  /*0d10*/  @P2 SHF.L.U64.HI R47, R16, 0x2, R47 ;  /* 0x00000002102f2819 */ /* 0x000fe4000001022f */
[C---:B------:R-:W-:Y:S02]  /*0d20*/  @P2 IADD3 R34, P1, R17.reuse, R13, RZ ;  /* 0x0000000d11222210 */ /* 0x040fe40007f3e0ff */
[----:B------:R-:W-:Y:S02]  /*0d30*/  @!P2 CS2R R32, SRZ ;  /* 0x000000000020a805 */ /* 0x000fe4000001ff00 */
[----:B------:R-:W-:Y:S01]  /*0d40*/  @P2 IADD3 R16, P3, R17, R36, RZ ;  /* 0x0000002411102210 */ /* 0x000fe20007f7e0ff */
[----:B------:R-:W-:Y:S01]  /*0d50*/  UMOV UR6, 0x3f800000 ;  /* 0x3f80000000067882 */ /* 0x000fe20000000000 */
[----:B------:R-:W-:-:S03]  /*0d60*/  @P2 IMAD.X R35, R47, 0x1, R14, P1 ;  /* 0x000000012f232824 */ /* 0x000fc600008e060e */
[----:B------:R-:W-:Y:S01]  /*0d70*/  @P2 IMAD.X R17, R47, 0x1, R12, P3 ;  /* 0x000000012f112824 */ /* 0x000fe200018e060c */
[----:B------:R-:W-:Y:S01]  /*0d80*/  ISETP.GE.U32.AND P1, PT, R5, R2, PT ;  /* 0x000000020500720c */ /* 0x000fe20003f26070 */
[----:B------:R-:W5:Y:S03]  /*0d90*/  @P2 LDG.E R33, desc[UR8][R34.64] ;  /* 0x0000000822212981 */ /* 0x000f66000c1e1900 */
[----:B------:R-:W-:Y:S01]  /*0da0*/  ISETP.GE.U32.OR P1, PT, R3, R0, P1 ;  /* 0x000000000300720c */ /* 0x000fe20000f26470 */
[----:B------:R0:W5:Y:S02]  /*0db0*/  @P2 LDG.E R32, desc[UR8][R16.64] ;  /* 0x0000000810202981 */ /* 0x000164000c1e1900 */
[----:B0-----:R-:W-:Y:S01]  /*0dc0*/  IADD3 R16, P2, R43, UR14, RZ ;  /* 0x0000000e2b107c10 */ /* 0x001fe2000ff5e0ff */
[--C-:B--2---:R-:W-:Y:S02]  /*0dd0*/  HADD2.F32 R38, -RZ, R44.reuse.H0_H0 ;  /* 0x2000002cff267230 */ /* 0x104fe40000004100 */
[----:B------:R-:W-:-:S03]  /*0de0*/  HADD2.F32 R44, -RZ, R44.H1_H1 ;  /* 0x3000002cff2c7230 */ /* 0x000fc60000004100 */
[----:B------:R-:W-:Y:S01]  /*0df0*/  FADD R38, R38, R38 ;  /* 0x0000002626267221 */ /* 0x000fe20000000000 */
[----:B---3--:R-:W-:Y:S02]  /*0e00*/  @P0 R2UR UR6, R45 ;  /* 0x000000002d0602ca */ /* 0x008fe400000e0000 */
[----:B------:R-:W-:Y:S01]  /*0e10*/  ISETP.GE.U32.AND P0, PT, R39, R2, PT ;  /* 0x000000022700720c */ /* 0x000fe20003f06070 */
[----:B------:R-:W-:Y:S01]  /*0e20*/  FADD R44, R44, R44 ;  /* 0x0000002c2c2c7221 */ /* 0x000fe20000000000 */
[----:B----4-:R-:W-:Y:S02]  /*0e30*/  HADD2.F32 R34, -RZ, R41.H0_H0 ;  /* 0x20000029ff227230 */ /* 0x010fe40000004100 */
[----:B------:R-:W-:Y:S02]  /*0e40*/  HADD2.F32 R39, -RZ, R37.H1_H1 ;  /* 0x30000025ff277230 */ /* 0x000fe40000004100 */
[----:B------:R-:W-:Y:S01]  /*0e50*/  HADD2.F32 R46, -RZ, R41.H1_H1 ;  /* 0x30000029ff2e7230 */ /* 0x000fe20000004100 */
[----:B------:R-:W-:-:S02]  /*0e60*/  FMNMX R41, RZ, R38, !PT ;  /* 0x00000026ff297209 */ /* 0x000fc40007800000 */
[----:B------:R-:W-:Y:S01]  /*0e70*/  FADD R39, R39, R39 ;  /* 0x0000002727277221 */ /* 0x000fe20000000000 */
[----:B------:R-:W-:Y:S01]  /*0e80*/  FMNMX R17, RZ, R44, !PT ;  /* 0x0000002cff117209 */ /* 0x000fe20007800000 */
[--C-:B------:R-:W-:Y:S02]  /*0e90*/  HADD2.F32 R35, -RZ, R19.reuse.H0_H0 ;  /* 0x20000013ff237230 */ /* 0x100fe40000004100 */
[----:B------:R-:W-:Y:S01]  /*0ea0*/  FMUL R41, R34, R41 ;  /* 0x0000002922297220 */ /* 0x000fe20000400000 */
[----:B------:R-:W-:Y:S01]  /*0eb0*/  HADD2.F32 R44, -RZ, R19.H1_H1 ;  /* 0x30000013ff2c7230 */ /* 0x000fe20000004100 */
[----:B------:R-:W-:Y:S01]  /*0ec0*/  FMNMX R19, RZ, R39, !PT ;  /* 0x00000027ff137209 */ /* 0x000fe20007800000 */
[----:B------:R-:W-:Y:S02]  /*0ed0*/  HADD2.F32 R34, -RZ, R37.H0_H0 ;  /* 0x20000025ff227230 */ /* 0x000fe40000004100 */
[----:B------:R-:W-:Y:S02]  /*0ee0*/  FMUL R46, R46, R17 ;  /* 0x000000112e2e7220 */ /* 0x000fe40000400000 */
[----:B------:R-:W-:Y:S01]  /*0ef0*/  FMUL R44, R44, R19 ;  /* 0x000000132c2c7220 */ /* 0x000fe20000400000 */
[----:B------:R-:W-:Y:S01]  /*0f00*/  FADD R34, R34, R34 ;  /* 0x0000002222227221 */ /* 0x000fe20000000000 */
[----:B------:R-:W-:-:S02]  /*0f10*/  VIADD R19, R4, 0x1e ;  /* 0x0000001e04137836 */ /* 0x000fc40000000000 */
[----:B------:R-:W-:Y:S01]  /*0f20*/  FMUL R54, R41, UR6 ;  /* 0x0000000629367c20 */ /* 0x000fe20008400000 */
[----:B------:R-:W-:Y:S02]  /*0f30*/  IMAD.SHL.U32 R37, R7, 0x4, RZ ;  /* 0x0000000407257824 */ /* 0x000fe400078e00ff */
[----:B------:R-:W-:Y:S01]  /*0f40*/  FMUL R51, R46, UR6 ;  /* 0x000000062e337c20 */ /* 0x000fe20008400000 */
[----:B------:R-:W-:Y:S02]  /*0f50*/  IADD3.X R17, R42, UR15, RZ, P2, !PT ;  /* 0x0000000f2a117c10 */ /* 0x000fe400097fe4ff */
[----:B------:R-:W-:Y:S02]  /*0f60*/  FMNMX R34, RZ, R34, !PT ;  /* 0x00000022ff227209 */ /* 0x000fe40007800000 */
[----:B------:R-:W-:Y:S02]  /*0f70*/  LOP3.LUT R19, R19, 0x1f, RZ, 0xc0, !PT ;  /* 0x0000001f13137812 */ /* 0x000fe400078ec0ff */
[----:B------:R-:W-:-:S02]  /*0f80*/  @!P1 LEA R38, P2, R24, R16, 0x1 ;  /* 0x0000001018269211 */ /* 0x000fc400078408ff */
[----:B------:R-:W-:Y:S02]  /*0f90*/  IADD3 R48, P3, R37, R48, RZ ;  /* 0x0000003025307210 */ /* 0x000fe40007f7e0ff */
[----:B------:R-:W-:Y:S02]  /*0fa0*/  SHF.L.U64.HI R45, R7, 0x2, R6 ;  /* 0x00000002072d7819 */ /* 0x000fe40000010206 */
[----:B------:R-:W-:Y:S02]  /*0fb0*/  F2FP.SATFINITE.E4M3.F32.PACK_AB_MERGE_C R54, RZ, R54, RZ ;  /* 0x00000036ff36723e */ /* 0x000fe400048070ff */
[----:B------:R-:W-:Y:S01]  /*0fc0*/  F2FP.SATFINITE.E4M3.F32.PACK_AB_MERGE_C R51, RZ, R51, RZ ;  /* 0x00000033ff33723e */ /* 0x000fe200048070ff */
[----:B------:R-:W-:Y:S01]  /*0fd0*/  FMUL R35, R35, R34 ;  /* 0x0000002223237220 */ /* 0x000fe20000400000 */
[----:B------:R-:W-:Y:S02]  /*0fe0*/  ISETP.LT.U32.AND P0, PT, R19, R0, !P0 ;  /* 0x000000001300720c */ /* 0x000fe40004701070 */
[C---:B------:R-:W-:Y:S01]  /*0ff0*/  @!P1 LEA.HI.X R39, R24.reuse, R17, R25, 0x1, P2 ;  /* 0x0000001118279211 */ /* 0x040fe200010f0c19 */
[----:B------:R-:W-:Y:S01]  /*1000*/  IMAD.X R47, R45, 0x1, R40, P3 ;  /* 0x000000012d2f7824 */ /* 0x000fe200018e0628 */
[----:B------:R-:W-:-:S02]  /*1010*/  @!P1 IADD3 R34, P2, R24, R7, RZ ;  /* 0x0000000718229210 */ /* 0x000fc40007f5e0ff */
[----:B------:R-:W-:Y:S02]  /*1020*/  @!P1 PRMT R43, R51, 0x7604, R54 ;  /* 0x00007604332b9816 */ /* 0x000fe40000000036 */
[----:B------:R-:W-:Y:S01]  /*1030*/  IADD3 R42, P3, R19, R48, RZ ;  /* 0x00000030132a7210 */ /* 0x000fe20007f7e0ff */
[----:B------:R-:W-:Y:S01]  /*1040*/  @!P1 IMAD.X R40, R25, 0x1, R6, P2 ;  /* 0x0000000119289824 */ /* 0x000fe200010e0606 */
[C---:B------:R-:W-:Y:S01]  /*1050*/  @!P1 LEA R60, P2, R34.reuse, R16, 0x1 ;  /* 0x00000010223c9211 */ /* 0x040fe200078408ff */
[----:B------:R0:W-:Y:S03]  /*1060*/  @!P1 STG.E.U16 desc[UR8][R38.64], R43 ;  /* 0x0000002b26009986 */ /* 0x0001e6000c101508 */
[----:B------:R-:W-:Y:S01]  /*1070*/  @!P1 LEA.HI.X R61, R34, R17, R40, 0x1, P2 ;  /* 0x00000011223d9211 */ /* 0x000fe200010f0c28 */
[----:B------:R-:W-:Y:S01]  /*1080*/  @P0 IMAD R40, R6, 0x5, RZ ;  /* 0x0000000506280824 */ /* 0x000fe200078e02ff */
[----:B------:R-:W-:Y:S01]  /*1090*/  ISETP.GE.U32.AND P2, PT, R59, R2, PT ;  /* 0x000000023b00720c */ /* 0x000fe20003f46070 */
[----:B------:R-:W-:-:S02]  /*10a0*/  @P0 IMAD.MOV.U32 R58, RZ, RZ, R42 ;  /* 0x000000ffff3a0224 */ /* 0x000fc400078e002a */
[----:B0-----:R-:W-:Y:S02]  /*10b0*/  IMAD.X R43, RZ, RZ, R47, P3 ;  /* 0x000000ffff2b7224 */ /* 0x001fe400018e062f */
[----:B------:R-:W-:-:S04]  /*10c0*/  @P0 IMAD.WIDE.U32 R38, R7, 0x5, R42 ;  /* 0x0000000507260825 */ /* 0x000fc800078e002a */
[----:B------:R-:W-:Y:S02]  /*10d0*/  @P0 IMAD.MOV.U32 R59, RZ, RZ, R43 ;  /* 0x000000ffff3b0224 */ /* 0x000fe400078e002b */
[----:B------:R-:W-:Y:S02]  /*10e0*/  @P0 IMAD.IADD R39, R40, 0x1, R39 ;  /* 0x0000000128270824 */ /* 0x000fe400078e0227 */
[----:B------:R-:W-:-:S04]  /*10f0*/  @P0 IMAD.WIDE.U32 R58, R7, 0x6, R58 ;  /* 0x00000006073a0825 */ /* 0x000fc800078e003a */
[----:B------:R-:W-:-:S04]  /*1100*/  @P0 IMAD R40, R6, 0x6, RZ ;  /* 0x0000000606280824 */ /* 0x000fc800078e02ff */
[----:B------:R-:W-:Y:S01]  /*1110*/  @P0 IMAD.IADD R59, R40, 0x1, R59 ;  /* 0x00000001283b0824 */ /* 0x000fe200078e023b */
[----:B------:R-:W-:-:S04]  /*1120*/  @P0 IADD3 R40, P3, R42, R37, RZ ;  /* 0x000000252a280210 */ /* 0x000fc80007f7e0ff */
[----:B------:R-:W-:Y:S01]  /*1130*/  @P0 SHF.L.U64.HI R37, R58, 0x2, R59 ;  /* 0x000000023a250819 */ /* 0x000fe2000001023b */
[----:B------:R-:W-:Y:S02]  /*1140*/  @P0 IMAD.X R45, R43, 0x1, R45, P3 ;  /* 0x000000012b2d0824 */ /* 0x000fe400018e062d */
[----:B------:R-:W-:-:S04]  /*1150*/  @P0 IMAD.WIDE.U32 R42, R7, 0x7, R42 ;  /* 0x00000007072a0825 */ /* 0x000fc800078e002a */
[----:B------:R-:W-:-:S04]  /*1160*/  @P0 IMAD R59, R6, 0x7, RZ ;  /* 0x00000007063b0824 */ /* 0x000fc800078e02ff */
[----:B------:R-:W-:Y:S01]  /*1170*/  @P0 IMAD.IADD R59, R59, 0x1, R43 ;  /* 0x000000013b3b0824 */ /* 0x000fe200078e022b */
[----:B------:R-:W-:-:S04]  /*1180*/  FMNMX R43, RZ, |R41|, !PT ;  /* 0x40000029ff2b7209 */ /* 0x000fc80007800000 */
[----:B------:R-:W-:Y:S01]  /*1190*/  FMNMX R46, |R46|, R43, !PT ;  /* 0x0000002b2e2e7209 */ /* 0x000fe20007800200 */
[----:B------:R-:W-:Y:S02]  /*11a0*/  HADD2.F32 R43, -RZ, R55.H0_H0 ;  /* 0x20000037ff2b7230 */ /* 0x000fe40000004100 */
[----:B------:R-:W-:-:S03]  /*11b0*/  FMUL R53, R35, UR6 ;  /* 0x0000000623357c20 */ /* 0x000fc60008400000 */
[----:B------:R-:W-:Y:S01]  /*11c0*/  FADD R43, R43, R43 ;  /* 0x0000002b2b2b7221 */ /* 0x000fe20000000000 */
[----:B------:R-:W-:Y:S01]  /*11d0*/  FMNMX R35, |R35|, R46, !PT ;  /* 0x0000002e23237209 */ /* 0x000fe20007800200 */
[----:B------:R-:W-:-:S03]  /*11e0*/  HADD2.F32 R55, -RZ, R55.H1_H1 ;  /* 0x30000037ff377230 */ /* 0x000fc60000004100 */
[----:B------:R-:W-:Y:S01]  /*11f0*/  FMNMX R46, RZ, R43, !PT ;  /* 0x0000002bff2e7209 */ /* 0x000fe20007800000 */
[--C-:B------:R-:W-:Y:S02]  /*1200*/  HADD2.F32 R43, -RZ, R49.reuse.H0_H0 ;  /* 0x20000031ff2b7230 */ /* 0x100fe40000004100 */
[----:B------:R-:W-:Y:S01]  /*1210*/  FADD R55, R55, R55 ;  /* 0x0000003737377221 */ /* 0x000fe20000000000 */
[----:B------:R-:W-:Y:S02]  /*1220*/  FMUL R56, R44, UR6 ;  /* 0x000000062c387c20 */ /* 0x000fe40008400000 */
[----:B------:R-:W-:Y:S01]  /*1230*/  FMUL R43, R43, R46 ;  /* 0x0000002e2b2b7220 */ /* 0x000fe20000400000 */
[----:B------:R-:W-:Y:S01]  /*1240*/  HADD2.F32 R46, -RZ, R49.H1_H1 ;  /* 0x30000031ff2e7230 */ /* 0x000fe20000004100 */
[----:B------:R-:W-:Y:S01]  /*1250*/  FMNMX R55, RZ, R55, !PT ;  /* 0x00000037ff377209 */ /* 0x000fe20007800000 */
[--C-:B------:R-:W-:Y:S02]  /*1260*/  HADD2.F32 R49, -RZ, R57.reuse.H0_H0 ;  /* 0x20000039ff317230 */ /* 0x100fe40000004100 */
[----:B------:R-:W-:Y:S01]  /*1270*/  HADD2.F32 R57, -RZ, R57.H1_H1 ;  /* 0x30000039ff397230 */ /* 0x000fe20000004100 */
[----:B------:R-:W-:-:S02]  /*1280*/  F2FP.SATFINITE.E4M3.F32.PACK_AB_MERGE_C R53, RZ, R53, RZ ;  /* 0x00000035ff35723e */ /* 0x000fc400048070ff */
[----:B------:R-:W-:Y:S02]  /*1290*/  F2FP.SATFINITE.E4M3.F32.PACK_AB_MERGE_C R56, RZ, R56, RZ ;  /* 0x00000038ff38723e */ /* 0x000fe400048070ff */
[----:B------:R-:W-:Y:S01]  /*12a0*/  FMNMX R44, |R44|, R35, !PT ;  /* 0x000000232c2c7209 */ /* 0x000fe20007800200 */
[----:B------:R-:W-:Y:S01]  /*12b0*/  FMUL R46, R46, R55 ;  /* 0x000000372e2e7220 */ /* 0x000fe20000400000 */
[----:B------:R-:W-:Y:S01]  /*12c0*/  FADD R57, R57, R57 ;  /* 0x0000003939397221 */ /* 0x000fe20000000000 */
[----:B------:R-:W-:Y:S02]  /*12d0*/  @!P1 PRMT R34, R56, 0x7604, R53 ;  /* 0x0000760438229816 */ /* 0x000fe40000000035 */
[C---:B------:R-:W-:Y:S01]  /*12e0*/  FMNMX R55, |R43|.reuse, R44, !PT ;  /* 0x0000002c2b377209 */ /* 0x040fe20007800200 */
[----:B------:R-:W-:Y:S01]  /*12f0*/  FMUL R43, R43, UR6 ;  /* 0x000000062b2b7c20 */ /* 0x000fe20008400000 */
[----:B------:R-:W-:Y:S01]  /*1300*/  FADD R49, R49, R49 ;  /* 0x0000003131317221 */ /* 0x000fe20000000000 */
[--C-:B------:R-:W-:Y:S01]  /*1310*/  HADD2.F32 R35, -RZ, R52.reuse.H0_H0 ;  /* 0x20000034ff237230 */ /* 0x100fe20000004100 */
[----:B------:R-:W-:Y:S01]  /*1320*/  FMNMX R57, RZ, R57, !PT ;  /* 0x00000039ff397209 */ /* 0x000fe20007800000 */
[----:B------:R-:W-:Y:S01]  /*1330*/  HADD2.F32 R52, -RZ, R52.H1_H1 ;  /* 0x30000034ff347230 */ /* 0x000fe20000004100 */
[----:B------:R-:W-:Y:S01]  /*1340*/  LOP3.LUT R54, R54, 0xff, RZ, 0xc0, !PT ;  /* 0x000000ff36367812 */ /* 0x000fe200078ec0ff */
[----:B------:R0:W-:Y:S01]  /*1350*/  @!P1 STG.E.U16 desc[UR8][R60.64], R34 ;  /* 0x000000223c009986 */ /* 0x0001e2000c101508 */
[----:B------:R-:W-:-:S02]  /*1360*/  LOP3.LUT R53, R53, 0xffff, RZ, 0xc0, !PT ;  /* 0x0000ffff35357812 */ /* 0x000fc400078ec0ff */
[----:B------:R-:W-:Y:S01]  /*1370*/  F2FP.SATFINITE.E4M3.F32.PACK_AB_MERGE_C R43, RZ, R43, RZ ;  /* 0x0000002bff2b723e */ /* 0x000fe200048070ff */
[----:B------:R-:W-:Y:S01]  /*1380*/  FMUL R44, R52, R57 ;  /* 0x00000039342c7220 */ /* 0x000fe20000400000 */
[----:B------:R-:W-:Y:S01]  /*1390*/  PRMT R53, R53, 0x7604, R54 ;  /* 0x0000760435357816 */ /* 0x000fe20000000036 */
[----:B------:R-:W-:Y:S01]  /*13a0*/  FMUL R52, R46, UR6 ;  /* 0x000000062e347c20 */ /* 0x000fe20008400000 */
[----:B------:R-:W-:Y:S02]  /*13b0*/  LOP3.LUT R51, R51, 0xff, RZ, 0xc0, !PT ;  /* 0x000000ff33337812 */ /* 0x000fe400078ec0ff */
[----:B------:R-:W-:Y:S01]  /*13c0*/  LOP3.LUT R56, R56, 0xffff, RZ, 0xc0, !PT ;  /* 0x0000ffff38387812 */ /* 0x000fe200078ec0ff */
[----:B0-----:R-:W-:Y:S01]  /*13d0*/  @P0 IMAD.SHL.U32 R34, R58, 0x4, RZ ;  /* 0x000000043a220824 */ /* 0x001fe200078e00ff */
[----:B------:R-:W-:Y:S01]  /*13e0*/  FMNMX R58, RZ, R49, !PT ;  /* 0x00000031ff3a7209 */ /* 0x000fe20007800000 */
[--C-:B------:R-:W-:Y:S01]  /*13f0*/  HADD2.F32 R49, -RZ, R50.reuse.H0_H0 ;  /* 0x20000032ff317230 */ /* 0x100fe20000004100 */
[----:B------:R-:W-:Y:S01]  /*1400*/  FMNMX R54, |R46|, R55, !PT ;  /* 0x000000372e367209 */ /* 0x000fe20007800200 */
[----:B------:R-:W-:Y:S01]  /*1410*/  IMAD.U32 R46, R43, 0x10000, RZ ;  /* 0x000100002b2e7824 */ /* 0x000fe200078e00ff */
[----:B------:R-:W-:Y:S01]  /*1420*/  LOP3.LUT R53, R53, 0xffff, RZ, 0xc0, !PT ;  /* 0x0000ffff35357812 */ /* 0x000fe200078ec0ff */
[----:B------:R-:W-:Y:S01]  /*1430*/  FMUL R35, R35, R58 ;  /* 0x0000003a23237220 */ /* 0x000fe20000400000 */
[----:B------:R-:W-:Y:S01]  /*1440*/  PRMT R51, R56, 0x7604, R51 ;  /* 0x0000760438337816 */ /* 0x000fe20000000033 */
[----:B------:R-:W-:Y:S01]  /*1450*/  FADD R49, R49, R49 ;  /* 0x0000003131317221 */ /* 0x000fe20000000000 */
[----:B------:R-:W-:Y:S01]  /*1460*/  LOP3.LUT R46, R53, 0xff0000, R46, 0xf8, !PT ;  /* 0x00ff0000352e7812 */ /* 0x000fe200078ef82e */
[----:B------:R-:W-:Y:S01]  /*1470*/  HADD2.F32 R55, -RZ, R50.H1_H1 ;  /* 0x30000032ff377230 */ /* 0x000fe20000004100 */
[----:B------:R-:W-:Y:S01]  /*1480*/  F2FP.SATFINITE.E4M3.F32.PACK_AB_MERGE_C R52, RZ, R52, RZ ;  /* 0x00000034ff34723e */ /* 0x000fe200048070ff */
[----:B------:R-:W-:Y:S01]  /*1490*/  HADD2.F32 R53, -RZ, R20.H0_H0 ;  /* 0x20000014ff357230 */ /* 0x000fe20000004100 */
[----:B------:R-:W-:Y:S01]  /*14a0*/  LOP3.LUT R57, R51, 0xffff, RZ, 0xc0, !PT ;  /* 0x0000ffff33397812 */ /* 0x000fe200078ec0ff */
[----:B------:R-:W-:Y:S01]  /*14b0*/  HADD2.F32 R56, -RZ, R18.H0_H0 ;  /* 0x20000012ff387230 */ /* 0x000fe20000004100 */
[----:B------:R-:W-:-:S02]  /*14c0*/  FMNMX R49, RZ, R49, !PT ;  /* 0x00000031ff317209 */ /* 0x000fc40007800000 */
[C---:B------:R-:W-:Y:S01]  /*14d0*/  FMNMX R51, |R35|.reuse, R54, !PT ;  /* 0x0000003623337209 */ /* 0x040fe20007800200 */
[----:B------:R-:W-:Y:S01]  /*14e0*/  FMUL R54, R35, UR6 ;  /* 0x0000000623367c20 */ /* 0x000fe20008400000 */
[----:B------:R-:W-:Y:S02]  /*14f0*/  IMAD.U32 R50, R52, 0x10000, RZ ;  /* 0x0001000034327824 */ /* 0x000fe400078e00ff */
[----:B------:R-:W-:Y:S01]  /*1500*/  FADD R55, R55, R55 ;  /* 0x0000003737377221 */ /* 0x000fe20000000000 */
[----:B------:R-:W-:Y:S01]  /*1510*/  FADD R53, R53, R53 ;  /* 0x0000003535357221 */ /* 0x000fe20000000000 */
[----:B------:R-:W-:Y:S01]  /*1520*/  FMUL R35, R56, R49 ;  /* 0x0000003138237220 */ /* 0x000fe20000400000 */
[----:B------:R-:W-:Y:S01]  /*1530*/  F2FP.SATFINITE.E4M3.F32.PACK_AB_MERGE_C R49, RZ, R54, RZ ;  /* 0x00000036ff31723e */ /* 0x000fe200048070ff */
[----:B------:R-:W-:Y:S01]  /*1540*/  HADD2.F32 R58, -RZ, R18.H1_H1 ;  /* 0x30000012ff3a7230 */ /* 0x000fe20000004100 */
[----:B------:R-:W-:Y:S02]  /*1550*/  LOP3.LUT R50, R57, 0xff0000, R50, 0xf8, !PT ;  /* 0x00ff000039327812 */ /* 0x000fe400078ef832 */
[----:B------:R-:W-:-:S02]  /*1560*/  FMNMX R55, RZ, R55, !PT ;  /* 0x00000037ff377209 */ /* 0x000fc40007800000 */
[----:B------:R-:W-:Y:S01]  /*1570*/  FMNMX R57, RZ, R53, !PT ;  /* 0x00000035ff397209 */ /* 0x000fe20007800000 */
[--C-:B------:R-:W-:Y:S01]  /*1580*/  HADD2.F32 R54, -RZ, R21.reuse.H0_H0 ;  /* 0x20000015ff367230 */ /* 0x100fe20000004100 */
[----:B------:R-:W-:Y:S01]  /*1590*/  LOP3.LUT R53, R49, 0xffff, RZ, 0xc0, !PT ;  /* 0x0000ffff31357812 */ /* 0x000fe200078ec0ff */
[----:B------:R-:W-:Y:S01]  /*15a0*/  FMUL R58, R58, R55 ;  /* 0x000000373a3a7220 */ /* 0x000fe20000400000 */
[----:B------:R-:W-:Y:S02]  /*15b0*/  HADD2.F32 R55, -RZ, R21.H1_H1 ;  /* 0x30000015ff377230 */ /* 0x000fe40000004100 */
[----:B------:R-:W-:Y:S02]  /*15c0*/  HADD2.F32 R20, -RZ, R20.H1_H1 ;  /* 0x30000014ff147230 */ /* 0x000fe40000004100 */
[----:B------:R-:W-:Y:S02]  /*15d0*/  IMAD R18, R53, 0x1000000, R46 ;  /* 0x0100000035127824 */ /* 0x000fe400078e022e */
[----:B------:R-:W-:Y:S01]  /*15e0*/  FMUL R53, R54, R57 ;  /* 0x0000003936357220 */ /* 0x000fe20000400000 */
[----:B------:R-:W-:-:S02]  /*15f0*/  HADD2.F32 R21, -RZ, R22.H0_H0 ;  /* 0x20000016ff157230 */ /* 0x000fc40000004100 */
[C---:B------:R-:W-:Y:S01]  /*1600*/  FMUL R54, R44.reuse, UR6 ;  /* 0x000000062c367c20 */ /* 0x040fe20008400000 */
[----:B------:R-:W-:Y:S01]  /*1610*/  HADD2.F32 R22, -RZ, R22.H1_H1 ;  /* 0x30000016ff167230 */ /* 0x000fe20000004100 */
[----:B------:R-:W-:Y:S01]  /*1620*/  FMNMX R46, |R44|, R51, !PT ;  /* 0x000000332c2e7209 */ /* 0x000fe20007800200 */
[----:B------:R-:W-:Y:S01]  /*1630*/  FADD R20, R20, R20 ;  /* 0x0000001414147221 */ /* 0x000fe20000000000 */
[C---:B------:R-:W-:Y:S01]  /*1640*/  @P0 SHF.L.U64.HI R57, R40.reuse, 0x2, R45 ;  /* 0x0000000228390819 */ /* 0x040fe2000001022d */
[----:B------:R-:W-:Y:S01]  /*1650*/  FADD R44, R21, R21 ;  /* 0x00000015152c7221 */ /* 0x000fe20000000000 */
[----:B------:R-:W-:Y:S01]  /*1660*/  @P0 IMAD.SHL.U32 R40, R40, 0x4, RZ ;  /* 0x0000000428280824 */ /* 0x000fe200078e00ff */
[----:B------:R-:W-:Y:S01]  /*1670*/  F2FP.SATFINITE.E4M3.F32.PACK_AB_MERGE_C R54, RZ, R54, RZ ;  /* 0x00000036ff36723e */ /* 0x000fe200048070ff */
[----:B------:R-:W-:Y:S01]  /*1680*/  FADD R51, R22, R22 ;  /* 0x0000001616337221 */ /* 0x000fe20000000000 */
[--C-:B------:R-:W-:Y:S01]  /*1690*/  HADD2.F32 R56, -RZ, R23.reuse.H0_H0 ;  /* 0x20000017ff387230 */ /* 0x100fe20000004100 */
[----:B------:R-:W-:Y:S01]  /*16a0*/  FMNMX R22, RZ, R20, !PT ;  /* 0x00000014ff167209 */ /* 0x000fe20007800000 */
[----:B------:R-:W-:Y:S01]  /*16b0*/  HADD2.F32 R21, -RZ, R23.H1_H1 ;  /* 0x30000017ff157230 */ /* 0x000fe20000004100 */
[----:B------:R-:W-:-:S02]  /*16c0*/  LOP3.LUT R45, R54, 0xffff, RZ, 0xc0, !PT ;  /* 0x0000ffff362d7812 */ /* 0x000fc400078ec0ff */
[----:B------:R-:W-:Y:S02]  /*16d0*/  FMNMX R23, RZ, R44, !PT ;  /* 0x0000002cff177209 */ /* 0x000fe40007800000 */
[----:B------:R-:W-:Y:S02]  /*16e0*/  FMNMX R60, RZ, R51, !PT ;  /* 0x00000033ff3c7209 */ /* 0x000fe40007800000 */
[----:B------:R-:W-:Y:S01]  /*16f0*/  @P0 IADD3 R44, P3, R40, R13, RZ ;  /* 0x0000000d282c0210 */ /* 0x000fe20007f7e0ff */
[----:B------:R-:W-:Y:S01]  /*1700*/  BSSY B0, `(.L_x_30130) ;  /* 0x0000014000007945 */ /* 0x000fe20003800000 */
[----:B------:R-:W-:Y:S01]  /*1710*/  @P0 SHF.L.U64.HI R39, R38, 0x2, R39 ;  /* 0x0000000226270819 */ /* 0x000fe20000010227 */
[----:B------:R-:W-:Y:S01]  /*1720*/  IMAD R20, R45, 0x1000000, R50 ;  /* 0x010000002d147824 */ /* 0x000fe200078e0232 */
[----:B------:R-:W-:Y:S01]  /*1730*/  @P0 SHF.L.U64.HI R41, R42, 0x2, R59 ;  /* 0x000000022a290819 */ /* 0x000fe2000001023b */
[----:B------:R-:W-:Y:S01]  /*1740*/  FMUL R55, R55, R22 ;  /* 0x0000001637377220 */ /* 0x000fe20000400000 */
[----:B------:R-:W-:-:S02]  /*1750*/  @P0 IMAD.SHL.U32 R38, R38, 0x4, RZ ;  /* 0x0000000426260824 */ /* 0x000fc400078e00ff */
[----:B------:R-:W-:Y:S01]  /*1760*/  FMUL R56, R56, R23 ;  /* 0x0000001738387220 */ /* 0x000fe20000400000 */
[----:B------:R-:W-:Y:S02]  /*1770*/  @P0 IMAD.SHL.U32 R42, R42, 0x4, RZ ;  /* 0x000000042a2a0824 */ /* 0x000fe400078e00ff */
[----:B------:R-:W-:Y:S01]  /*1780*/  FMUL R21, R21, R60 ;  /* 0x0000003c15157220 */ /* 0x000fe20000400000 */
[----:B------:R-:W-:Y:S02]  /*1790*/  @!P0 IMAD.MOV.U32 R22, RZ, RZ, RZ ;  /* 0x000000ffff168224 */ /* 0x000fe400078e00ff */
[----:B------:R-:W-:Y:S01]  /*17a0*/  @P0 IMAD.X R45, R57, 0x1, R14, P3 ;  /* 0x00000001392d0824 */ /* 0x000fe200018e060e */
        /* <DEDUP_REMOVED lines=9> */
.L_x_30131:
[----:B------:R-:W-:Y:S05]  /*1840*/  BSYNC B0 ;  /* 0x0000000000007941 */ /* 0x000fea0003800000 */
.L_x_30130:
[----:B------:R-:W-:Y:S04]  /*1850*/  BSSY B0, `(.L_x_30132) ;  /* 0x0000009000007945 */ /* 0x000fe80003800000 */
[----:B------:R-:W-:Y:S05]  /*1860*/  @P1 BRA `(.L_x_30133) ;  /* 0x00000000001c1947 */ /* 0x000fea0003800000 */
[----:B------:R-:W-:Y:S01]  /*1870*/  IMAD R23, R6, 0x3, RZ ;  /* 0x0000000306177824 */ /* 0x000fe200078e02ff */
[----:B------:R-:W-:Y:S01]  /*1880*/  PRMT R49, R54, 0x7604, R49 ;  /* 0x0000760436317816 */ /* 0x000fe20000000031 */
[----:B------:R-:W-:-:S04]  /*1890*/  IMAD.WIDE.U32 R24, R7, 0x3, R24 ;  /* 0x0000000307187825 */ /* 0x000fc800078e0018 */
[----:B------:R-:W-:Y:S01]  /*18a0*/  IMAD.IADD R23, R25, 0x1, R23 ;  /* 0x0000000119177824 */ /* 0x000fe200078e0217 */
[----:B0-----:R-:W-:-:S04]  /*18b0*/  LEA R50, P1, R24, R16, 0x1 ;  /* 0x0000001018327211 */ /* 0x001fc800078208ff */
[----:B------:R-:W-:-:S05]  /*18c0*/  LEA.HI.X R51, R24, R17, R23, 0x1, P1 ;  /* 0x0000001118337211 */ /* 0x000fca00008f0c17 */
[----:B------:R1:W-:Y:S04]  /*18d0*/  STG.E.U16 desc[UR8][R50.64], R49 ;  /* 0x0000003132007986 */ /* 0x0003e8000c101508 */
.L_x_30133:
[----:B------:R-:W-:Y:S05]  /*18e0*/  BSYNC B0 ;  /* 0x0000000000007941 */ /* 0x000fea0003800000 */
.L_x_30132:
[-C--:B01----:R-:W-:Y:S01]  /*18f0*/  @P0 IADD3 R50, P1, R40, R36.reuse, RZ ;  /* 0x0000002428320210 */ /* 0x083fe20007f3e0ff */
[----:B------:R0:W5:Y:S01]  /*1900*/  @P0 LDG.E R22, desc[UR8][R44.64] ;  /* 0x000000082c160981 */ /* 0x000162000c1e1900 */
[C---:B------:R-:W-:Y:S02]  /*1910*/  @P0 IADD3 R60, P3, R38.reuse, R13, RZ ;  /* 0x0000000d263c0210 */ /* 0x040fe40007f7e0ff */
[----:B------:R-:W-:Y:S01]  /*1920*/  @!P0 CS2R R24, SRZ ;  /* 0x0000000000188805 */ /* 0x000fe2000001ff00 */
[----:B------:R-:W-:Y:S02]  /*1930*/  @!P0 IMAD.MOV.U32 R23, RZ, RZ, RZ ;  /* 0x000000ffff178224 */ /* 0x000fe400078e00ff */
[----:B------:R-:W-:Y:S01]  /*1940*/  @P0 IMAD.X R51, R57, 0x1, R12, P1 ;  /* 0x0000000139330824 */ /* 0x000fe200008e060c */
[----:B------:R-:W-:Y:S01]  /*1950*/  @P0 IADD3 R38, P1, R38, R36, RZ ;  /* 0x0000002426260210 */ /* 0x000fe20007f3e0ff */
[----:B------:R-:W-:Y:S01]  /*1960*/  @P0 IMAD.X R61, R39, 0x1, R14, P3 ;  /* 0x00000001273d0824 */ /* 0x000fe200018e060e */
[----:B------:R-:W-:-:S02]  /*1970*/  ISETP.GE.U32.OR P2, PT, R15, R0, P2 ;  /* 0x000000000f00720c */ /* 0x000fc40001746470 */
[----:B0-----:R-:W-:Y:S01]  /*1980*/  @P0 IADD3 R44, P4, R42, R13, RZ ;  /* 0x0000000d2a2c0210 */ /* 0x001fe20007f9e0ff */
[----:B------:R-:W-:Y:S01]  /*1990*/  @P0 IMAD.X R39, R39, 0x1, R12, P1 ;  /* 0x0000000127270824 */ /* 0x000fe200008e060c */
[----:B------:R0:W5:Y:S01]  /*19a0*/  @P0 LDG.E R24, desc[UR8][R60.64] ;  /* 0x000000083c180981 */ /* 0x000162000c1e1900 */
[----:B------:R-:W-:-:S03]  /*19b0*/  @!P0 IMAD.MOV.U32 R40, RZ, RZ, RZ ;  /* 0x000000ffff288224 */ /* 0x000fc600078e00ff */
[----:B------:R1:W5:Y:S01]  /*19c0*/  @P0 LDG.E R23, desc[UR8][R50.64] ;  /* 0x0000000832170981 */ /* 0x000362000c1e1900 */
[----:B------:R-:W-:Y:S02]  /*19d0*/  @P0 IMAD.X R45, R41, 0x1, R14, P4 ;  /* 0x00000001292d0824 */ /* 0x000fe400020e060e */
[----:B------:R-:W-:Y:S01]  /*19e0*/  FMUL R43, R35, UR6 ;  /* 0x00000006232b7c20 */ /* 0x000fe20008400000 */
[----:B------:R-:W5:Y:S01]  /*19f0*/  @P0 LDG.E R25, desc[UR8][R38.64] ;  /* 0x0000000826190981 */ /* 0x000f62000c1e1900 */
[----:B0-----:R-:W-:-:S03]  /*1a00*/  @P0 IADD3 R60, P1, R34, R13, RZ ;  /* 0x0000000d223c0210 */ /* 0x001fc60007f3e0ff */
[----:B------:R0:W5:Y:S01]  /*1a10*/  @P0 LDG.E R40, desc[UR8][R44.64] ;  /* 0x000000082c280981 */ /* 0x000162000c1e1900 */
[----:B-1----:R-:W-:Y:S01]  /*1a20*/  @P0 IADD3 R50, P3, R34, R36, RZ ;  /* 0x0000002422320210 */ /* 0x002fe20007f7e0ff */
[----:B------:R-:W-:Y:S01]  /*1a30*/  @P0 IMAD.X R61, R37, 0x1, R14, P1 ;  /* 0x00000001253d0824 */ /* 0x000fe200008e060e */
[----:B------:R-:W-:Y:S02]  /*1a40*/  IADD3 R34, P1, R15, R48, RZ ;  /* 0x000000300f227210 */ /* 0x000fe40007f3e0ff */
[----:B------:R-:W-:Y:S01]  /*1a50*/  @!P0 CS2R R38, SRZ ;  /* 0x0000000000268805 */ /* 0x000fe2000001ff00 */
[----:B------:R-:W-:Y:S01]  /*1a60*/  @P0 IMAD.X R51, R37, 0x1, R12, P3 ;  /* 0x0000000125330824 */ /* 0x000fe200018e060c */
[----:B------:R-:W-:Y:S01]  /*1a70*/  FMNMX R37, R46, |R35|, !PT ;  /* 0x400000232e257209 */ /* 0x000fe20007800000 */
[----:B------:R-:W-:Y:S01]  /*1a80*/  FMUL R46, R58, UR6 ;  /* 0x000000063a2e7c20 */ /* 0x000fe20008400000 */
[----:B------:R-:W-:Y:S01]  /*1a90*/  IMAD.X R35, RZ, RZ, R47, P1 ;  /* 0x000000ffff237224 */ /* 0x000fe200008e062f */
[----:B0-----:R-:W-:Y:S01]  /*1aa0*/  @P0 IADD3 R44, P1, R42, R36, RZ ;  /* 0x000000242a2c0210 */ /* 0x001fe20007f3e0ff */
[----:B------:R0:W5:Y:S01]  /*1ab0*/  @P0 LDG.E R39, desc[UR8][R50.64] ;  /* 0x0000000832270981 */ /* 0x000162000c1e1900 */
[----:B------:R-:W-:-:S03]  /*1ac0*/  @!P2 LEA R42, P3, R34, R16, 0x1 ;  /* 0x00000010222aa211 */ /* 0x000fc600078608ff */
[----:B------:R-:W-:Y:S01]  /*1ad0*/  @P0 IMAD.X R45, R41, 0x1, R12, P1 ;  /* 0x00000001292d0824 */ /* 0x000fe200008e060c */
[----:B------:R1:W5:Y:S01]  /*1ae0*/  @P0 LDG.E R38, desc[UR8][R60.64] ;  /* 0x000000083c260981 */ /* 0x000362000c1e1900 */
[----:B------:R-:W-:Y:S01]  /*1af0*/  @!P0 IMAD.MOV.U32 R41, RZ, RZ, RZ ;  /* 0x000000ffff298224 */ /* 0x000fe200078e00ff */
[----:B0-----:R-:W-:Y:S02]  /*1b00*/  F2FP.SATFINITE.E4M3.F32.PACK_AB_MERGE_C R50, RZ, R43, RZ ;  /* 0x0000002bff32723e */ /* 0x001fe400048070ff */
[----:B------:R-:W-:Y:S01]  /*1b10*/  F2FP.SATFINITE.E4M3.F32.PACK_AB_MERGE_C R51, RZ, R46, RZ ;  /* 0x0000002eff33723e */ /* 0x000fe200048070ff */
[--C-:B-----5:R-:W-:Y:S01]  /*1b20*/  HADD2.F32 R49, -RZ, R32.reuse.H0_H0 ;  /* 0x20000020ff317230 */ /* 0x120fe20000004100 */
[C---:B------:R-:W-:Y:S01]  /*1b30*/  @!P2 LEA.HI.X R43, R34.reuse, R17, R35, 0x1, P3 ;  /* 0x00000011222ba211 */ /* 0x040fe200018f0c23 */
[----:B------:R-:W-:Y:S01]  /*1b40*/  FMUL R52, R53, UR6 ;  /* 0x0000000635347c20 */ /* 0x000fe20008400000 */
[----:B------:R-:W-:Y:S01]  /*1b50*/  @!P2 PRMT R57, R51, 0x7604, R50 ;  /* 0x000076043339a816 */ /* 0x000fe20000000032 */
[----:B------:R-:W-:Y:S01]  /*1b60*/  HADD2.F32 R32, -RZ, R32.H1_H1 ;  /* 0x30000020ff207230 */ /* 0x000fe20000004100 */
[----:B------:R-:W-:Y:S01]  /*1b70*/  @!P2 IADD3 R46, P1, R34, R7, RZ ;  /* 0x00000007222ea210 */ /* 0x000fe20007f3e0ff */
[----:B------:R0:W5:Y:S01]  /*1b80*/  @P0 LDG.E R41, desc[UR8][R44.64] ;  /* 0x000000082c290981 */ /* 0x000162000c1e1900 */
[----:B-1----:R-:W-:Y:S01]  /*1b90*/  FMUL R61, R55, UR6 ;  /* 0x00000006373d7c20 */ /* 0x002fe20008400000 */
[----:B------:R-:W-:-:S02]  /*1ba0*/  HADD2.F32 R59, -RZ, R33.H1_H1 ;  /* 0x30000021ff3b7230 */ /* 0x000fc40000004100 */
[----:B------:R1:W-:Y:S01]  /*1bb0*/  @!P2 STG.E.U16 desc[UR8][R42.64], R57 ;  /* 0x000000392a00a986 */ /* 0x0003e2000c101508 */
[----:B------:R-:W-:Y:S02]  /*1bc0*/  @!P2 IMAD.X R54, R35, 0x1, R6, P1 ;  /* 0x000000012336a824 */ /* 0x000fe400008e0606 */
[----:B------:R-:W-:Y:S01]  /*1bd0*/  FADD R60, R32, R32 ;  /* 0x00000020203c7221 */ /* 0x000fe20000000000 */
[----:B------:R-:W-:Y:S01]  /*1be0*/  @!P2 LEA R32, P0, R46, R16, 0x1 ;  /* 0x000000102e20a211 */ /* 0x000fe200078008ff */
[----:B-1----:R-:W-:Y:S02]  /*1bf0*/  HADD2.F32 R57, -RZ, R33.H0_H0 ;  /* 0x20000021ff397230 */ /* 0x002fe40000004100 */
[----:B------:R-:W-:Y:S01]  /*1c00*/  FADD R33, R49, R49 ;  /* 0x0000003131217221 */ /* 0x000fe20000000000 */
[----:B------:R-:W-:Y:S02]  /*1c10*/  F2FP.SATFINITE.E4M3.F32.PACK_AB_MERGE_C R49, RZ, R52, RZ ;  /* 0x00000034ff31723e */ /* 0x000fe400048070ff */
[----:B------:R-:W-:-:S02]  /*1c20*/  F2FP.SATFINITE.E4M3.F32.PACK_AB_MERGE_C R52, RZ, R61, RZ ;  /* 0x0000003dff34723e */ /* 0x000fc400048070ff */
[----:B------:R-:W-:Y:S02]  /*1c30*/  FMNMX R42, RZ, R33, !PT ;  /* 0x00000021ff2a7209 */ /* 0x000fe40007800000 */
[----:B------:R-:W-:Y:S02]  /*1c40*/  @!P2 LEA.HI.X R33, R46, R17, R54, 0x1, P0 ;  /* 0x000000112e21a211 */ /* 0x000fe400000f0c36 */
[----:B------:R-:W-:-:S05]  /*1c50*/  @!P2 PRMT R61, R52, 0x7604, R49 ;  /* 0x00007604343da816 */ /* 0x000fca0000000031 */
[----:B------:R1:W-:Y:S01]  /*1c60*/  @!P2 STG.E.U16 desc[UR8][R32.64], R61 ;  /* 0x0000003d2000a986 */ /* 0x0003e2000c101508 */
[----:B------:R-:W-:Y:S01]  /*1c70*/  FMNMX R60, RZ, R60, !PT ;  /* 0x0000003cff3c7209 */ /* 0x000fe20007800000 */
[----:B------:R-:W-:-:S04]  /*1c80*/  FMUL R42, R57, R42 ;  /* 0x0000002a392a7220 */ /* 0x000fc80000400000 */
[----:B------:R-:W-:Y:S01]  /*1c90*/  FMUL R43, R59, R60 ;  /* 0x0000003c3b2b7220 */ /* 0x000fe20000400000 */
[----:B------:R-:W-:Y:S01]  /*1ca0*/  FMUL R57, R56, UR6 ;  /* 0x0000000638397c20 */ /* 0x000fe20008400000 */
[----:B0-----:R-:W-:Y:S01]  /*1cb0*/  FMUL R44, R42, UR6 ;  /* 0x000000062a2c7c20 */ /* 0x001fe20008400000 */
[----:B------:R-:W-:Y:S01]  /*1cc0*/  FMUL R46, R21, UR6 ;  /* 0x00000006152e7c20 */ /* 0x000fe20008400000 */
[----:B------:R-:W-:Y:S01]  /*1cd0*/  FMUL R45, R43, UR6 ;  /* 0x000000062b2d7c20 */ /* 0x000fe20008400000 */
[----:B------:R-:W-:Y:S01]  /*1ce0*/  BSSY B0, `(.L_x_30134) ;  /* 0x000000e000007945 */ /* 0x000fe20003800000 */
[----:B------:R-:W-:Y:S02]  /*1cf0*/  F2FP.SATFINITE.E4M3.F32.PACK_AB_MERGE_C R57, RZ, R57, RZ ;  /* 0x00000039ff39723e */ /* 0x000fe400048070ff */
[----:B------:R-:W-:Y:S02]  /*1d00*/  F2FP.SATFINITE.E4M3.F32.PACK_AB_MERGE_C R44, RZ, R44, RZ ;  /* 0x0000002cff2c723e */ /* 0x000fe400048070ff */
[----:B------:R-:W-:-:S02]  /*1d10*/  F2FP.SATFINITE.E4M3.F32.PACK_AB_MERGE_C R45, RZ, R45, RZ ;  /* 0x0000002dff2d723e */ /* 0x000fc400048070ff */
        /* <DEDUP_REMOVED lines=10> */
.L_x_30135:
[----:B------:R-:W-:Y:S05]  /*1dc0*/  BSYNC B0 ;  /* 0x0000000000007941 */ /* 0x000fea0003800000 */
.L_x_30134:
        /* <DEDUP_REMOVED lines=9> */
.L_x_30137:
[----:B------:R-:W-:Y:S05]  /*1e60*/  BSYNC B0 ;  /* 0x0000000000007941 */ /* 0x000fea0003800000 */
.L_x_30136:
[----:B01----:R-:W-:Y:S01]  /*1e70*/  VIADD R33, R5, 0x3 ;  /* 0x0000000305217836 */ /* 0x003fe20000000000 */
[----:B------:R-:W-:Y:S01]  /*1e80*/  LEA R48, P1, R7, R48, 0x2 ;  /* 0x0000003007307211 */ /* 0x000fe200078210ff */
[----:B------:R-:W-:Y:S01]  /*1e90*/  VIADD R31, R4, 0x1d ;  /* 0x0000001d041f7836 */ /* 0x000fe20000000000 */
[----:B------:R-:W-:Y:S02]  /*1ea0*/  FMNMX R58, |R58|, R37, !PT ;  /* 0x000000253a3a7209 */ /* 0x000fe40007800200 */
[----:B------:R-:W-:Y:S02]  /*1eb0*/  ISETP.GE.U32.AND P0, PT, R33, R2, PT ;  /* 0x000000022100720c */ /* 0x000fe40003f06070 */
[----:B------:R-:W-:Y:S02]  /*1ec0*/  LOP3.LUT R31, R31, 0x1f, RZ, 0xc0, !PT ;  /* 0x0000001f1f1f7812 */ /* 0x000fe400078ec0ff */
[----:B------:R-:W-:Y:S02]  /*1ed0*/  LEA.HI.X R47, R7, R47, R6, 0x2, P1 ;  /* 0x0000002f072f7211 */ /* 0x000fe400008f1406 */
[----:B------:R-:W-:-:S02]  /*1ee0*/  ISETP.LT.U32.AND P0, PT, R31, R0, !P0 ;  /* 0x000000001f00720c */ /* 0x000fc40004701070 */
[----:B------:R-:W-:Y:S02]  /*1ef0*/  IADD3 R32, P1, R31, R48, RZ ;  /* 0x000000301f207210 */ /* 0x000fe40007f3e0ff */
[----:B------:R-:W-:Y:S02]  /*1f00*/  LOP3.LUT R54, R50, 0xff, RZ, 0xc0, !PT ;  /* 0x000000ff32367812 */ /* 0x000fe400078ec0ff */
[----:B------:R-:W-:-:S04]  /*1f10*/  LOP3.LUT R49, R49, 0xffff, RZ, 0xc0, !PT ;  /* 0x0000ffff31317812 */ /* 0x000fc800078ec0ff */
[----:B------:R-:W-:-:S03]  /*1f20*/  PRMT R54, R49, 0x7604, R54 ;  /* 0x0000760431367816 */ /* 0x000fc60000000036 */
[C---:B------:R-:W-:Y:S01]  /*1f30*/  @P0 IMAD.SHL.U32 R33, R26.reuse, 0x2, RZ ;  /* 0x000000021a210824 */ /* 0x040fe200078e00ff */
[----:B------:R-:W-:Y:S01]  /*1f40*/  @P0 SHF.L.U64.HI R35, R26, 0x1, R27 ;  /* 0x000000011a230819 */ /* 0x000fe2000001021b */
[----:B------:R-:W-:-:S03]  /*1f50*/  @!P0 IMAD.MOV.U32 R49, RZ, RZ, RZ ;  /* 0x000000ffff318224 */ /* 0x000fc600078e00ff */
[----:B------:R-:W-:Y:S02]  /*1f60*/  @P0 LOP3.LUT R33, R33, 0xfffffffc, RZ, 0xc0, !PT ;  /* 0xfffffffc21210812 */ /* 0x000fe400078ec0ff */
[----:B------:R-:W-:Y:S02]  /*1f70*/  @P0 LOP3.LUT R35, R35, 0x3fffffff, RZ, 0xc0, !PT ;  /* 0x3fffffff23230812 */ /* 0x000fe400078ec0ff */
[----:B------:R-:W-:Y:S01]  /*1f80*/  @P0 IADD3 R34, P2, R33, R32, RZ ;  /* 0x0000002021220210 */ /* 0x000fe20007f5e0ff */
[----:B------:R-:W-:-:S04]  /*1f90*/  IMAD.X R33, RZ, RZ, R47, P1 ;  /* 0x000000ffff217224 */ /* 0x000fc800008e062f */
[----:B------:R-:W-:Y:S02]  /*1fa0*/  @P0 IMAD.X R35, R35, 0x1, R33, P2 ;  /* 0x0000000123230824 */ /* 0x000fe400010e0621 */
[----:B------:R-:W-:-:S03]  /*1fb0*/  @P0 IMAD.SHL.U32 R60, R34, 0x4, RZ ;  /* 0x00000004223c0824 */ /* 0x000fc600078e00ff */
[----:B------:R-:W-:Y:S02]  /*1fc0*/  @P0 SHF.L.U64.HI R37, R34, 0x2, R35 ;  /* 0x0000000222250819 */ /* 0x000fe40000010223 */
[----:B------:R-:W-:-:S05]  /*1fd0*/  @P0 IADD3 R34, P1, R60, R13, RZ ;  /* 0x0000000d3c220210 */ /* 0x000fca0007f3e0ff */
[----:B------:R-:W-:Y:S01]  /*1fe0*/  @P0 IMAD.X R35, R37, 0x1, R14, P1 ;  /* 0x0000000125230824 */ /* 0x000fe200008e060e */
[----:B------:R-:W-:Y:S01]  /*1ff0*/  @P0 IADD3 R60, P1, R60, R36, RZ ;  /* 0x000000243c3c0210 */ /* 0x000fe20007f3e0ff */
[----:B------:R-:W-:-:S03]  /*2000*/  @!P0 IMAD.MOV.U32 R50, RZ, RZ, RZ ;  /* 0x000000ffff328224 */ /* 0x000fc600078e00ff */
[----:B------:R0:W2:Y:S01]  /*2010*/  @P0 LDG.E R49, desc[UR8][R34.64] ;  /* 0x0000000822310981 */ /* 0x0000a2000c1e1900 */
[----:B------:R-:W-:Y:S02]  /*2020*/  @P0 IMAD.X R61, R37, 0x1, R12, P1 ;  /* 0x00000001253d0824 */ /* 0x000fe400008e060c */
[----:B------:R-:W-:-:S03]  /*2030*/  @P0 IMAD R37, R6, 0x5, RZ ;  /* 0x0000000506250824 */ /* 0x000fc600078e02ff */
[----:B------:R1:W3:Y:S01]  /*2040*/  @P0 LDG.E R50, desc[UR8][R60.64] ;  /* 0x000000083c320981 */ /* 0x0002e2000c1e1900 */
[----:B------:R-:W-:Y:S02]  /*2050*/  LOP3.LUT R51, R51, 0xff, RZ, 0xc0, !PT ;  /* 0x000000ff33337812 */ /* 0x000fe400078ec0ff */
[----:B------:R-:W-:Y:S01]  /*2060*/  LOP3.LUT R52, R52, 0xffff, RZ, 0xc0, !PT ;  /* 0x0000ffff34347812 */ /* 0x000fe200078ec0ff */
[----:B0-----:R-:W-:Y:S01]  /*2070*/  @P0 IMAD.WIDE.U32 R34, R7, 0x5, R32 ;  /* 0x0000000507220825 */ /* 0x001fe200078e0020 */
[----:B------:R-:W-:Y:S02]  /*2080*/  FMNMX R58, |R53|, R58, !PT ;  /* 0x0000003a353a7209 */ /* 0x000fe40007800200 */
[----:B------:R-:W-:Y:S01]  /*2090*/  PRMT R51, R52, 0x7604, R51 ;  /* 0x0000760434337816 */ /* 0x000fe20000000033 */
[----:B------:R-:W-:Y:S01]  /*20a0*/  @P0 IMAD.IADD R37, R37, 0x1, R35 ;  /* 0x0000000125250824 */ /* 0x000fe200078e0223 */
[----:B------:R-:W-:Y:S01]  /*20b0*/  @!P0 CS2R R52, SRZ ;  /* 0x0000000000348805 */ /* 0x000fe2000001ff00 */
[----:B-1----:R-:W-:-:S03]  /*20c0*/  @P0 IMAD.SHL.U32 R60, R34, 0x4, RZ ;  /* 0x00000004223c0824 */ /* 0x002fc600078e00ff */
[----:B------:R-:W-:Y:S02]  /*20d0*/  @P0 SHF.L.U64.HI R37, R34, 0x2, R37 ;  /* 0x0000000222250819 */ /* 0x000fe40000010225 */
[----:B------:R-:W-:-:S05]  /*20e0*/  @P0 IADD3 R34, P1, R60, R13, RZ ;  /* 0x0000000d3c220210 */ /* 0x000fca0007f3e0ff */
[----:B------:R-:W-:Y:S01]  /*20f0*/  @P0 IMAD.X R35, R37, 0x1, R14, P1 ;  /* 0x0000000125230824 */ /* 0x000fe200008e060e */
[----:B------:R-:W-:-:S04]  /*2100*/  @P0 IADD3 R60, P1, R60, R36, RZ ;  /* 0x000000243c3c0210 */ /* 0x000fc80007f3e0ff */
[----:B------:R0:W4:Y:S01]  /*2110*/  @P0 LDG.E R52, desc[UR8][R34.64] ;  /* 0x0000000822340981 */ /* 0x000122000c1e1900 */
[----:B------:R-:W-:Y:S02]  /*2120*/  @P0 IMAD.X R61, R37, 0x1, R12, P1 ;  /* 0x00000001253d0824 */ /* 0x000fe400008e060c */
[----:B------:R-:W-:-:S03]  /*2130*/  @P0 IMAD R37, R6, 0x6, RZ ;  /* 0x0000000606250824 */ /* 0x000fc600078e02ff */
[----:B------:R1:W4:Y:S01]  /*2140*/  @P0 LDG.E R53, desc[UR8][R60.64] ;  /* 0x000000083c350981 */ /* 0x000322000c1e1900 */
[----:B------:R-:W-:Y:S01]  /*2150*/  IMAD.U32 R57, R57, 0x10000, RZ ;  /* 0x0001000039397824 */ /* 0x000fe200078e00ff */
[----:B------:R-:W-:Y:S01]  /*2160*/  LOP3.LUT R54, R54, 0xffff, RZ, 0xc0, !PT ;  /* 0x0000ffff36367812 */ /* 0x000fe200078ec0ff */
[----:B0-----:R-:W-:Y:S02]  /*2170*/  @P0 IMAD.MOV.U32 R34, RZ, RZ, R32 ;  /* 0x000000ffff220224 */ /* 0x001fe400078e0020 */
[----:B------:R-:W-:Y:S01]  /*2180*/  @P0 IMAD.MOV.U32 R35, RZ, RZ, R33 ;  /* 0x000000ffff230224 */ /* 0x000fe200078e0021 */
[----:B------:R-:W-:Y:S01]  /*2190*/  LOP3.LUT R54, R54, 0xff0000, R57, 0xf8, !PT ;  /* 0x00ff000036367812 */ /* 0x000fe200078ef839 */
[----:B------:R-:W-:-:S04]  /*21a0*/  @P0 IMAD.WIDE.U32 R34, R7, 0x6, R34 ;  /* 0x0000000607220825 */ /* 0x000fc800078e0022 */
[----:B------:R-:W-:Y:S01]  /*21b0*/  @P0 IMAD.IADD R37, R37, 0x1, R35 ;  /* 0x0000000125250824 */ /* 0x000fe200078e0223 */
[----:B------:R-:W-:Y:S01]  /*21c0*/  FMNMX R35, |R55|, R58, !PT ;  /* 0x0000003a37237209 */ /* 0x000fe20007800200 */
[----:B------:R-:W-:Y:S02]  /*21d0*/  @P0 IMAD.SHL.U32 R59, R34, 0x4, RZ ;  /* 0x00000004223b0824 */ /* 0x000fe400078e00ff */
[----:B------:R-:W-:Y:S01]  /*21e0*/  @P0 IMAD R57, R6, 0x7, RZ ;  /* 0x0000000706390824 */ /* 0x000fe200078e02ff */
[----:B------:R-:W-:Y:S01]  /*21f0*/  @P0 SHF.L.U64.HI R37, R34, 0x2, R37 ;  /* 0x0000000222250819 */ /* 0x000fe20000010225 */
[----:B------:R-:W-:Y:S01]  /*2200*/  @!P0 IMAD.MOV.U32 R55, RZ, RZ, RZ ;  /* 0x000000ffff378224 */ /* 0x000fe200078e00ff */
[----:B-1----:R-:W-:Y:S02]  /*2210*/  @P0 IADD3 R60, P1, R59, R13, RZ ;  /* 0x0000000d3b3c0210 */ /* 0x002fe40007f3e0ff */
[----:B------:R-:W-:Y:S01]  /*2220*/  FMNMX R56, |R56|, R35, !PT ;  /* 0x0000002338387209 */ /* 0x000fe20007800200 */
[----:B------:R-:W-:-:S02]  /*2230*/  VIADD R35, R5, 0x2 ;  /* 0x0000000205237836 */ /* 0x000fc40000000000 */
[----:B------:R-:W-:Y:S02]  /*2240*/  @P0 IMAD.X R61, R37, 0x1, R14, P1 ;  /* 0x00000001253d0824 */ /* 0x000fe400008e060e */
[----:B------:R-:W-:Y:S01]  /*2250*/  @P0 IMAD.MOV.U32 R34, RZ, RZ, R32 ;  /* 0x000000ffff220224 */ /* 0x000fe200078e0020 */
[----:B------:R-:W-:Y:S01]  /*2260*/  ISETP.GE.U32.AND P1, PT, R35, R2, PT ;  /* 0x000000022300720c */ /* 0x000fe20003f26070 */
[----:B------:R-:W-:Y:S01]  /*2270*/  @P0 IMAD.MOV.U32 R35, RZ, RZ, R33 ;  /* 0x000000ffff230224 */ /* 0x000fe200078e0021 */
[----:B------:R0:W4:Y:S01]  /*2280*/  @P0 LDG.E R55, desc[UR8][R60.64] ;  /* 0x000000083c370981 */ /* 0x000122000c1e1900 */
[----:B------:R-:W-:-:S04]  /*2290*/  @P0 IMAD.WIDE.U32 R34, R7, 0x7, R34 ;  /* 0x0000000707220825 */ /* 0x000fc800078e0022 */
[----:B------:R-:W-:Y:S02]  /*22a0*/  @P0 IMAD.IADD R57, R57, 0x1, R35 ;  /* 0x0000000139390824 */ /* 0x000fe400078e0223 */
[----:B------:R-:W-:-:S03]  /*22b0*/  @P0 IMAD.SHL.U32 R58, R34, 0x4, RZ ;  /* 0x00000004223a0824 */ /* 0x000fc600078e00ff */
[----:B------:R-:W-:Y:S02]  /*22c0*/  @P0 SHF.L.U64.HI R57, R34, 0x2, R57 ;  /* 0x0000000222390819 */ /* 0x000fe40000010239 */
[-C--:B------:R-:W-:Y:S01]  /*22d0*/  @P0 IADD3 R34, P2, R59, R36.reuse, RZ ;  /* 0x000000243b220210 */ /* 0x080fe20007f5e0ff */
[----:B------:R-:W-:Y:S01]  /*22e0*/  @!P0 IMAD.MOV.U32 R60, RZ, RZ, RZ ;  /* 0x000000ffff3c8224 */ /* 0x000fe200078e00ff */
[----:B------:R-:W-:-:S03]  /*22f0*/  @P0 IADD3 R36, P3, R58, R36, RZ ;  /* 0x000000243a240210 */ /* 0x000fc60007f7e0ff */
[--C-:B------:R-:W-:Y:S02]  /*2300*/  @P0 IMAD.X R35, R37, 0x1, R12.reuse, P2 ;  /* 0x0000000125230824 */ /* 0x100fe400010e060c */
[----:B------:R-:W-:Y:S02]  /*2310*/  @P0 IMAD.X R37, R57, 0x1, R12, P3 ;  /* 0x0000000139250824 */ /* 0x000fe400018e060c */
[----:B------:R-:W-:Y:S01]  /*2320*/  @!P0 IMAD.MOV.U32 R12, RZ, RZ, RZ ;  /* 0x000000ffff0c8224 */ /* 0x000fe200078e00ff */
[----:B------:R1:W4:Y:S01]  /*2330*/  @P0 LDG.E R60, desc[UR8][R34.64] ;  /* 0x00000008223c0981 */ /* 0x000322000c1e1900 */
[----:B------:R-:W-:-:S04]  /*2340*/  @P0 IADD3 R58, P2, R58, R13, RZ ;  /* 0x0000000d3a3a0210 */ /* 0x000fc80007f5e0ff */
[----:B------:R1:W4:Y:S01]  /*2350*/  @P0 LDG.E R12, desc[UR8][R36.64] ;  /* 0x00000008240c0981 */ /* 0x000322000c1e1900 */
[----:B------:R-:W-:Y:S02]  /*2360*/  @!P0 IMAD.MOV.U32 R13, RZ, RZ, RZ ;  /* 0x000000ffff0d8224 */ /* 0x000fe400078e00ff */
[----:B------:R-:W-:-:S05]  /*2370*/  @P0 IMAD.X R59, R57, 0x1, R14, P2 ;  /* 0x00000001393b0824 */ /* 0x000fca00010e060e */
[----:B------:R1:W4:Y:S01]  /*2380*/  @P0 LDG.E R13, desc[UR8][R58.64] ;  /* 0x000000083a0d0981 */ /* 0x000322000c1e1900 */
[----:B------:R-:W-:Y:S02]  /*2390*/  IMAD R8, R8, UR12, RZ ;  /* 0x0000000c08087c24 */ /* 0x000fe4000f8e02ff */
[----:B0-----:R-:W-:Y:S02]  /*23a0*/  IMAD R61, R28, UR5, RZ ;  /* 0x000000051c3d7c24 */ /* 0x001fe4000f8e02ff */
[C---:B------:R-:W-:Y:S02]  /*23b0*/  IMAD R57, R9.reuse, UR13, R8 ;  /* 0x0000000d09397c24 */ /* 0x040fe4000f8e0208 */
[----:B-1----:R-:W-:-:S04]  /*23c0*/  IMAD.WIDE.U32 R34, R9, UR12, RZ ;  /* 0x0000000c09227c25 */ /* 0x002fc8000f8e00ff */
[----:B------:R-:W-:Y:S02]  /*23d0*/  IMAD R61, R29, UR4, R61 ;  /* 0x000000041d3d7c24 */ /* 0x000fe4000f8e023d */
[----:B------:R-:W-:-:S04]  /*23e0*/  IMAD.WIDE.U32 R8, R28, UR4, RZ ;  /* 0x000000041c087c25 */ /* 0x000fc8000f8e00ff */
[----:B------:R-:W-:Y:S02]  /*23f0*/  IMAD.IADD R37, R35, 0x1, R57 ;  /* 0x0000000123257824 */ /* 0x000fe400078e0239 */
[----:B------:R-:W-:Y:S01]  /*2400*/  IMAD.IADD R35, R9, 0x1, R61 ;  /* 0x0000000109237824 */ /* 0x000fe200078e023d */
[----:B------:R-:W-:Y:S01]  /*2410*/  LEA R9, P0, R8, R7, 0x5 ;  /* 0x0000000708097211 */ /* 0x000fe200078028ff */
[----:B------:R-:W-:Y:S01]  /*2420*/  IMAD.SHL.U32 R57, R34, 0x2, RZ ;  /* 0x0000000222397824 */ /* 0x000fe200078e00ff */
[----:B------:R-:W-:Y:S02]  /*2430*/  SHF.R.U32.HI R14, RZ, 0x3, R11 ;  /* 0x00000003ff0e7819 */ /* 0x000fe4000001160b */
[----:B------:R-:W-:Y:S02]  /*2440*/  LEA.HI.X R8, R8, R6, R35, 0x5, P0 ;  /* 0x0000000608087211 */ /* 0x000fe400000f2c23 */
[----:B------:R-:W-:Y:S02]  /*2450*/  ISETP.GE.U32.OR P0, PT, R19, R0, P1 ;  /* 0x000000001300720c */ /* 0x000fe40000f06470 */
[----:B------:R-:W-:-:S02]  /*2460*/  SHF.L.U64.HI R37, R34, 0x1, R37 ;  /* 0x0000000122257819 */ /* 0x000fc40000010225 */
[----:B------:R-:W-:Y:S02]  /*2470*/  LEA R34, P2, R28, R57, 0x2 ;  /* 0x000000391c227211 */ /* 0x000fe400078410ff */
[----:B------:R-:W-:Y:S02]  /*2480*/  LOP3.LUT R9, RZ, R9, RZ, 0x33, !PT ;  /* 0x00000009ff097212 */ /* 0x000fe400078e33ff */
[----:B------:R-:W-:Y:S02]  /*2490*/  LOP3.LUT R35, R14, 0x1c, RZ, 0xc0, !PT ;  /* 0x0000001c0e237812 */ /* 0x000fe400078ec0ff */
[----:B------:R-:W-:Y:S02]  /*24a0*/  LEA.HI.X R37, R28, R37, R29, 0x2, P2 ;  /* 0x000000251c257211 */ /* 0x000fe400010f141d */
[----:B------:R-:W-:Y:S02]  /*24b0*/  LEA R30, P1, R30, R9, 0x5 ;  /* 0x000000091e1e7211 */ /* 0x000fe400078228ff */
[----:B------:R-:W-:-:S02]  /*24c0*/  LOP3.LUT R28, RZ, R8, RZ, 0x33, !PT ;  /* 0x00000008ff1c7212 */ /* 0x000fc400078e33ff */
[----:B------:R-:W-:Y:S02]  /*24d0*/  LOP3.LUT R9, R35, 0x3, RZ, 0xfc, !PT ;  /* 0x0000000323097812 */ /* 0x000fe400078efcff */
[----:B------:R-:W-:Y:S01]  /*24e0*/  IADD3 R8, P3, R19, R48, RZ ;  /* 0x0000003013087210 */ /* 0x000fe20007f7e0ff */
[----:B------:R-:W-:Y:S01]  /*24f0*/  IMAD.X R28, RZ, RZ, R28, P1 ;  /* 0x000000ffff1c7224 */ /* 0x000fe200008e061c */
[----:B------:R-:W-:Y:S02]  /*2500*/  ISETP.GE.U32.AND P2, PT, R9, R2, PT ;  /* 0x000000020900720c */ /* 0x000fe40003f46070 */
[----:B------:R-:W-:Y:S01]  /*2510*/  @!P0 IADD3 R29, P4, R8, R7, RZ ;  /* 0x00000007081d8210 */ /* 0x000fe20007f9e0ff */
[----:B------:R-:W-:Y:S01]  /*2520*/  IMAD.X R9, RZ, RZ, R47, P3 ;  /* 0x000000ffff097224 */ /* 0x000fe200018e062f */
[----:B------:R-:W-:-:S03]  /*2530*/  ISETP.GT.U32.AND P1, PT, R30, -0x21, PT ;  /* 0xffffffdf1e00780c */ /* 0x000fc60003f24070 */
[----:B------:R-:W-:Y:S01]  /*2540*/  @!P0 IMAD.X R36, R9, 0x1, R6, P4 ;  /* 0x0000000109248824 */ /* 0x000fe200020e0606 */
[----:B------:R-:W-:Y:S02]  /*2550*/  ISETP.GT.U32.AND.EX P1, PT, R28, -0x1, PT, P1 ;  /* 0xffffffff1c00780c */ /* 0x000fe40003f24110 */
[C---:B------:R-:W-:Y:S02]  /*2560*/  @!P0 LEA R28, P4, R29.reuse, R16, 0x1 ;  /* 0x000000101d1c8211 */ /* 0x040fe400078808ff */
[----:B------:R-:W-:Y:S02]  /*2570*/  LOP3.LUT R47, R44, 0xffff, RZ, 0xc0, !PT ;  /* 0x0000ffff2c2f7812 */ /* 0x000fe400078ec0ff */
[----:B------:R-:W-:Y:S01]  /*2580*/  @!P0 LEA.HI.X R29, R29, R17, R36, 0x1, P4 ;  /* 0x000000111d1d8211 */ /* 0x000fe200020f0c24 */
[----:B------:R-:W-:Y:S02]  /*2590*/  HADD2.F32 R36, -RZ, R23.H0_H0 ;  /* 0x20000017ff247230 */ /* 0x000fe40000004100 */
[----:B------:R-:W-:Y:S01]  /*25a0*/  HADD2.F32 R44, -RZ, R25.H0_H0 ;  /* 0x20000019ff2c7230 */ /* 0x000fe20000004100 */
[----:B------:R-:W-:-:S02]  /*25b0*/  ISETP.GE.U32.AND P3, PT, R5, R0, PT ;  /* 0x000000000500720c */ /* 0x000fc40003f66070 */
[----:B------:R-:W-:Y:S01]  /*25c0*/  ISETP.GE.U32.OR P2, PT, R31, R0, P2 ;  /* 0x000000001f00720c */ /* 0x000fe20001746470 */
[----:B------:R-:W-:Y:S01]  /*25d0*/  IMAD.U32 R0, R46, 0x10000, RZ ;  /* 0x000100002e007824 */ /* 0x000fe200078e00ff */
[----:B------:R-:W-:Y:S01]  /*25e0*/  FMNMX R21, |R21|, R56, !PT ;  /* 0x0000003815157209 */ /* 0x000fe20007800200 */
[----:B------:R-:W-:Y:S01]  /*25f0*/  FADD R36, R36, R36 ;  /* 0x0000002424247221 */ /* 0x000fe20000000000 */
[----:B------:R-:W-:Y:S02]  /*2600*/  HADD2.F32 R23, -RZ, R23.H1_H1 ;  /* 0x30000017ff177230 */ /* 0x000fe40000004100 */
[----:B------:R-:W-:Y:S01]  /*2610*/  FADD R46, R44, R44 ;  /* 0x0000002c2c2e7221 */ /* 0x000fe20000000000 */
[----:B------:R-:W-:Y:S01]  /*2620*/  FMNMX R42, |R42|, R21, !PT ;  /* 0x000000152a2a7209 */ /* 0x000fe20007800200 */
[----:B------:R-:W-:Y:S01]  /*2630*/  IMAD R54, R47, 0x1000000, R54 ;  /* 0x010000002f367824 */ /* 0x000fe200078e0236 */
[----:B------:R-:W-:Y:S01]  /*2640*/  FMNMX R36, RZ, R36, !PT ;  /* 0x00000024ff247209 */ /* 0x000fe20007800000 */
[----:B------:R-:W-:-:S02]  /*2650*/  HADD2.F32 R21, -RZ, R22.H0_H0 ;  /* 0x20000016ff157230 */ /* 0x000fc40000004100 */
[----:B------:R-:W-:Y:S01]  /*2660*/  FADD R23, R23, R23 ;  /* 0x0000001717177221 */ /* 0x000fe20000000000 */
[----:B------:R-:W-:Y:S01]  /*2670*/  HADD2.F32 R44, -RZ, R24.H0_H0 ;  /* 0x20000018ff2c7230 */ /* 0x000fe20000004100 */
[----:B------:R-:W-:Y:S01]  /*2680*/  FMNMX R47, RZ, R46, !PT ;  /* 0x0000002eff2f7209 */ /* 0x000fe20007800000 */
[----:B------:R-:W-:Y:S01]  /*2690*/  HADD2.F32 R25, -RZ, R25.H1_H1 ;  /* 0x30000019ff197230 */ /* 0x000fe20000004100 */
[----:B------:R-:W-:Y:S01]  /*26a0*/  LOP3.LUT R51, R51, 0xffff, RZ, 0xc0, !PT ;  /* 0x0000ffff33337812 */ /* 0x000fe200078ec0ff */
[----:B------:R-:W-:Y:S01]  /*26b0*/  FMUL R36, R21, R36 ;  /* 0x0000002415247220 */ /* 0x000fe20000400000 */
[----:B------:R-:W-:Y:S01]  /*26c0*/  HADD2.F32 R22, -RZ, R22.H1_H1 ;  /* 0x30000016ff167230 */ /* 0x000fe20000004100 */
[----:B------:R-:W-:Y:S01]  /*26d0*/  FMNMX R23, RZ, R23, !PT ;  /* 0x00000017ff177209 */ /* 0x000fe20007800000 */
[----:B------:R-:W-:Y:S01]  /*26e0*/  FMUL R21, R44, R47 ;  /* 0x0000002f2c157220 */ /* 0x000fe20000400000 */
[----:B------:R-:W-:Y:S01]  /*26f0*/  FMNMX R43, |R43|, R42, !PT ;  /* 0x0000002a2b2b7209 */ /* 0x000fe20007800200 */
[----:B------:R-:W-:Y:S01]  /*2700*/  FADD R42, R25, R25 ;  /* 0x00000019192a7221 */ /* 0x000fe20000000000 */
[----:B------:R-:W-:Y:S01]  /*2710*/  LOP3.LUT R0, R51, 0xff0000, R0, 0xf8, !PT ;  /* 0x00ff000033007812 */ /* 0x000fe200078ef800 */
[----:B------:R-:W-:Y:S01]  /*2720*/  FMUL R47, R36, UR6 ;  /* 0x00000006242f7c20 */ /* 0x000fe20008400000 */
[----:B------:R-:W-:Y:S01]  /*2730*/  FMUL R51, R21, UR6 ;  /* 0x0000000615337c20 */ /* 0x000fe20008400000 */
[----:B------:R-:W-:Y:S01]  /*2740*/  FMUL R25, R22, R23 ;  /* 0x0000001716197220 */ /* 0x000fe20000400000 */
[----:B------:R-:W-:Y:S01]  /*2750*/  HADD2.F32 R24, -RZ, R24.H1_H1 ;  /* 0x30000018ff187230 */ /* 0x000fe20000004100 */
[----:B------:R-:W-:-:S02]  /*2760*/  FMNMX R23, RZ, R42, !PT ;  /* 0x0000002aff177209 */ /* 0x000fc40007800000 */
[C---:B------:R-:W-:Y:S02]  /*2770*/  LEA R22, P4, R7.reuse, R32, 0x2 ;  /* 0x0000002007167211 */ /* 0x040fe400078810ff */
[----:B------:R-:W-:Y:S02]  /*2780*/  F2FP.SATFINITE.E4M3.F32.PACK_AB_MERGE_C R47, RZ, R47, RZ ;  /* 0x0000002fff2f723e */ /* 0x000fe400048070ff */
[----:B------:R-:W-:Y:S01]  /*2790*/  F2FP.SATFINITE.E4M3.F32.PACK_AB_MERGE_C R51, RZ, R51, RZ ;  /* 0x00000033ff33723e */ /* 0x000fe200048070ff */
[----:B------:R-:W-:Y:S01]  /*27a0*/  FMUL R32, R24, R23 ;  /* 0x0000001718207220 */ /* 0x000fe20000400000 */
[----:B------:R-:W-:Y:S02]  /*27b0*/  LEA.HI.X R23, R7, R33, R6, 0x2, P4 ;  /* 0x0000002107177211 */ /* 0x000fe400020f1406 */
[----:B------:R-:W-:Y:S02]  /*27c0*/  LOP3.LUT R33, R47, 0xff, RZ, 0xc0, !PT ;  /* 0x000000ff2f217812 */ /* 0x000fe400078ec0ff */
[----:B------:R-:W-:-:S02]  /*27d0*/  LOP3.LUT R44, R51, 0xffff, RZ, 0xc0, !PT ;  /* 0x0000ffff332c7812 */ /* 0x000fc400078ec0ff */
[----:B------:R-:W-:Y:S02]  /*27e0*/  FMNMX R42, R43, |R36|, !PT ;  /* 0x400000242b2a7209 */ /* 0x000fe40007800000 */
[----:B------:R-:W-:Y:S01]  /*27f0*/  PRMT R33, R44, 0x7604, R33 ;  /* 0x000076042c217816 */ /* 0x000fe20000000021 */
[----:B------:R-:W-:Y:S01]  /*2800*/  FMUL R44, R32, UR6 ;  /* 0x00000006202c7c20 */ /* 0x000fe20008400000 */
[----:B------:R-:W-:Y:S01]  /*2810*/  @!P2 IADD3 R36, P4, R22, R7, RZ ;  /* 0x000000071624a210 */ /* 0x000fe20007f9e0ff */
[C---:B------:R-:W-:Y:S01]  /*2820*/  FMUL R24, R25.reuse, UR6 ;  /* 0x0000000619187c20 */ /* 0x040fe20008400000 */
[--C-:B------:R-:W-:Y:S01]  /*2830*/  HADD2.F32 R43, -RZ, R39.reuse.H0_H0 ;  /* 0x20000027ff2b7230 */ /* 0x100fe20000004100 */
[----:B------:R-:W-:Y:S01]  /*2840*/  FMNMX R42, |R25|, R42, !PT ;  /* 0x0000002a192a7209 */ /* 0x000fe20007800200 */
[----:B------:R-:W-:Y:S01]  /*2850*/  HADD2.F32 R39, -RZ, R39.H1_H1 ;  /* 0x30000027ff277230 */ /* 0x000fe20000004100 */
[----:B------:R-:W-:Y:S01]  /*2860*/  F2FP.SATFINITE.E4M3.F32.PACK_AB_MERGE_C R48, RZ, R44, RZ ;  /* 0x0000002cff30723e */ /* 0x000fe200048070ff */
[----:B------:R-:W-:Y:S01]  /*2870*/  @!P2 IMAD.X R25, R23, 0x1, R6, P4 ;  /* 0x000000011719a824 */ /* 0x000fe200020e0606 */
[----:B------:R-:W-:Y:S01]  /*2880*/  F2FP.SATFINITE.E4M3.F32.PACK_AB_MERGE_C R46, RZ, R24, RZ ;  /* 0x00000018ff2e723e */ /* 0x000fe200048070ff */
[----:B------:R-:W-:Y:S01]  /*2890*/  FADD R43, R43, R43 ;  /* 0x0000002b2b2b7221 */ /* 0x000fe20000000000 */
[----:B------:R-:W-:Y:S01]  /*28a0*/  FMNMX R57, |R21|, R42, !PT ;  /* 0x0000002a15397209 */ /* 0x000fe20007800200 */
[----:B------:R-:W-:Y:S01]  /*28b0*/  FADD R42, R39, R39 ;  /* 0x00000027272a7221 */ /* 0x000fe20000000000 */
[----:B------:R-:W-:Y:S01]  /*28c0*/  @!P2 LEA R24, P4, R36, R16, 0x1 ;  /* 0x000000102418a211 */ /* 0x000fe200078808ff */
[----:B------:R-:W-:Y:S01]  /*28d0*/  HADD2.F32 R39, -RZ, R38.H0_H0 ;  /* 0x20000026ff277230 */ /* 0x000fe20000004100 */
[----:B------:R-:W-:-:S02]  /*28e0*/  @!P0 PRMT R51, R48, 0x7604, R51 ;  /* 0x0000760430338816 */ /* 0x000fc40000000033 */
[----:B------:R-:W-:Y:S01]  /*28f0*/  LOP3.LUT R59, R48, 0xffff, RZ, 0xc0, !PT ;  /* 0x0000ffff303b7812 */ /* 0x000fe200078ec0ff */
[----:B------:R-:W-:Y:S02]  /*2900*/  HADD2.F32 R48, -RZ, R38.H1_H1 ;  /* 0x30000026ff307230 */ /* 0x000fe40000004100 */
[--C-:B-----5:R-:W-:Y:S01]  /*2910*/  HADD2.F32 R38, -RZ, R41.reuse.H0_H0 ;  /* 0x20000029ff267230 */ /* 0x120fe20000004100 */
[----:B------:R-:W-:Y:S01]  /*2920*/  @!P2 LEA.HI.X R25, R36, R17, R25, 0x1, P4 ;  /* 0x000000112419a211 */ /* 0x000fe200020f0c19 */
[----:B------:R-:W-:Y:S01]  /*2930*/  HADD2.F32 R41, -RZ, R41.H1_H1 ;  /* 0x30000029ff297230 */ /* 0x000fe20000004100 */
[----:B------:R-:W-:Y:S02]  /*2940*/  FMNMX R36, RZ, R43, !PT ;  /* 0x0000002bff247209 */ /* 0x000fe40007800000 */
[----:B------:R-:W-:Y:S01]  /*2950*/  FMNMX R43, RZ, R42, !PT ;  /* 0x0000002aff2b7209 */ /* 0x000fe20007800000 */
[----:B------:R-:W-:Y:S02]  /*2960*/  FADD R38, R38, R38 ;  /* 0x0000002626267221 */ /* 0x000fe40000000000 */
[----:B------:R-:W-:Y:S01]  /*2970*/  FMUL R39, R39, R36 ;  /* 0x0000002427277220 */ /* 0x000fe20000400000 */
[----:B------:R-:W-:Y:S01]  /*2980*/  FADD R36, R41, R41 ;  /* 0x0000002929247221 */ /* 0x000fe20000000000 */
[----:B------:R-:W-:-:S02]  /*2990*/  @!P0 PRMT R47, R46, 0x7604, R47 ;  /* 0x000076042e2f8816 */ /* 0x000fc4000000002f */
[----:B------:R-:W-:Y:S01]  /*29a0*/  LOP3.LUT R44, R46, 0xff, RZ, 0xc0, !PT ;  /* 0x000000ff2e2c7812 */ /* 0x000fe200078ec0ff */
[----:B------:R-:W-:Y:S01]  /*29b0*/  HADD2.F32 R46, -RZ, R40.H0_H0 ;  /* 0x20000028ff2e7230 */ /* 0x000fe20000004100 */
[----:B------:R-:W-:Y:S02]  /*29c0*/  FMNMX R41, RZ, R38, !PT ;  /* 0x00000026ff297209 */ /* 0x000fe40007800000 */
[----:B------:R-:W-:-:S03]  /*29d0*/  FMNMX R32, |R32|, R57, !PT ;  /* 0x0000003920207209 */ /* 0x000fc60007800200 */
[----:B------:R-:W-:Y:S01]  /*29e0*/  FMUL R46, R46, R41 ;  /* 0x000000292e2e7220 */ /* 0x000fe20000400000 */
[----:B------:R-:W-:Y:S01]  /*29f0*/  PRMT R21, R59, 0x7604, R44 ;  /* 0x000076043b157816 */ /* 0x000fe2000000002c */
[----:B------:R-:W-:Y:S01]  /*2a00*/  FMUL R48, R48, R43 ;  /* 0x0000002b30307220 */ /* 0x000fe20000400000 */
[----:B------:R-:W-:Y:S01]  /*2a10*/  HADD2.F32 R44, -RZ, R40.H1_H1 ;  /* 0x30000028ff2c7230 */ /* 0x000fe20000004100 */
[----:B------:R-:W-:-:S05]  /*2a20*/  FMNMX R43, RZ, R36, !PT ;  /* 0x00000024ff2b7209 */ /* 0x000fca0007800000 */
[----:B------:R-:W-:Y:S01]  /*2a30*/  FMUL R44, R44, R43 ;  /* 0x0000002b2c2c7220 */ /* 0x000fe20000400000 */
[----:B------:R-:W-:Y:S01]  /*2a40*/  BSSY B0, `(.L_x_30138) ;  /* 0x000003d000007945 */ /* 0x000fe20003800000 */
[--C-:B---3--:R-:W-:Y:S02]  /*2a50*/  HADD2.F32 R42, -RZ, R50.reuse.H0_H0 ;  /* 0x20000032ff2a7230 */ /* 0x108fe40000004100 */
[----:B------:R-:W-:-:S03]  /*2a60*/  HADD2.F32 R50, -RZ, R50.H1_H1 ;  /* 0x30000032ff327230 */ /* 0x000fc60000004100 */
[----:B------:R-:W-:Y:S02]  /*2a70*/  FADD R42, R42, R42 ;  /* 0x0000002a2a2a7221 */ /* 0x000fe40000000000 */
[----:B------:R-:W-:-:S03]  /*2a80*/  FADD R50, R50, R50 ;  /* 0x0000003232327221 */ /* 0x000fc60000000000 */
[----:B------:R-:W-:Y:S02]  /*2a90*/  FMNMX R57, RZ, R42, !PT ;  /* 0x0000002aff397209 */ /* 0x000fe40007800000 */
[----:B------:R-:W-:Y:S01]  /*2aa0*/  FMNMX R41, RZ, R50, !PT ;  /* 0x00000032ff297209 */ /* 0x000fe20007800000 */
[----:B--2---:R-:W-:Y:S02]  /*2ab0*/  HADD2.F32 R36, -RZ, R49.H0_H0 ;  /* 0x20000031ff247230 */ /* 0x004fe40000004100 */
[--C-:B----4-:R-:W-:Y:S02]  /*2ac0*/  HADD2.F32 R38, -RZ, R53.reuse.H0_H0 ;  /* 0x20000035ff267230 */ /* 0x110fe40000004100 */
[----:B------:R-:W-:-:S03]  /*2ad0*/  HADD2.F32 R53, -RZ, R53.H1_H1 ;  /* 0x30000035ff357230 */ /* 0x000fc60000004100 */
[----:B------:R-:W-:Y:S01]  /*2ae0*/  FADD R42, R38, R38 ;  /* 0x00000026262a7221 */ /* 0x000fe20000000000 */
[----:B------:R-:W-:Y:S02]  /*2af0*/  HADD2.F32 R38, -RZ, R49.H1_H1 ;  /* 0x30000031ff267230 */ /* 0x000fe40000004100 */
[----:B------:R-:W-:Y:S01]  /*2b00*/  FADD R50, R53, R53 ;  /* 0x0000003535327221 */ /* 0x000fe20000000000 */
[C---:B------:R-:W-:Y:S02]  /*2b10*/  FMNMX R53, |R39|.reuse, R32, !PT ;  /* 0x0000002027357209 */ /* 0x040fe40007800200 */
[----:B------:R-:W-:Y:S01]  /*2b20*/  @!P0 LEA R32, P4, R8, R16, 0x1 ;  /* 0x0000001008208211 */ /* 0x000fe200078808ff */
[----:B------:R-:W-:Y:S01]  /*2b30*/  FMUL R38, R38, R41 ;  /* 0x0000002926267220 */ /* 0x000fe20000400000 */
[----:B------:R-:W-:Y:S01]  /*2b40*/  FMNMX R41, RZ, R50, !PT ;  /* 0x00000032ff297209 */ /* 0x000fe20007800000 */
[----:B------:R-:W-:Y:S01]  /*2b50*/  FMUL R49, R39, UR6 ;  /* 0x0000000627317c20 */ /* 0x000fe20008400000 */
[----:B------:R-:W-:-:S02]  /*2b60*/  LOP3.LUT R50, R33, 0xffff, RZ, 0xc0, !PT ;  /* 0x0000ffff21327812 */ /* 0x000fc400078ec0ff */
[----:B------:R-:W-:Y:S01]  /*2b70*/  @!P0 LEA.HI.X R33, R8, R17, R9, 0x1, P4 ;  /* 0x0000001108218211 */ /* 0x000fe200020f0c09 */
[--C-:B------:R-:W-:Y:S01]  /*2b80*/  HADD2.F32 R40, -RZ, R52.reuse.H0_H0 ;  /* 0x20000034ff287230 */ /* 0x100fe20000004100 */
[----:B------:R-:W-:Y:S02]  /*2b90*/  FMNMX R43, RZ, R42, !PT ;  /* 0x0000002aff2b7209 */ /* 0x000fe40007800000 */
[----:B------:R-:W-:Y:S01]  /*2ba0*/  F2FP.SATFINITE.E4M3.F32.PACK_AB_MERGE_C R49, RZ, R49, RZ ;  /* 0x00000031ff31723e */ /* 0x000fe200048070ff */
[----:B------:R0:W-:Y:S01]  /*2bb0*/  @!P0 STG.E.U16 desc[UR8][R32.64], R47 ;  /* 0x0000002f20008986 */ /* 0x0001e2000c101508 */
[----:B------:R-:W-:-:S03]  /*2bc0*/  HADD2.F32 R52, -RZ, R52.H1_H1 ;  /* 0x30000034ff347230 */ /* 0x000fc60000004100 */
[----:B------:R0:W-:Y:S01]  /*2bd0*/  @!P0 STG.E.U16 desc[UR8][R28.64], R51 ;  /* 0x000000331c008986 */ /* 0x0001e2000c101508 */
[----:B------:R-:W-:Y:S01]  /*2be0*/  FMUL R39, R40, R43 ;  /* 0x0000002b28277220 */ /* 0x000fe20000400000 */
[----:B------:R-:W-:Y:S02]  /*2bf0*/  IMAD.U32 R43, R49, 0x10000, RZ ;  /* 0x00010000312b7824 */ /* 0x000fe400078e00ff */
[----:B------:R-:W-:-:S03]  /*2c00*/  FMUL R40, R52, R41 ;  /* 0x0000002934287220 */ /* 0x000fc60000400000 */
[----:B------:R-:W-:Y:S02]  /*2c10*/  LOP3.LUT R43, R50, 0xff0000, R43, 0xf8, !PT ;  /* 0x00ff0000322b7812 */ /* 0x000fe400078ef82b */
[C---:B------:R-:W-:Y:S01]  /*2c20*/  FMNMX R53, |R48|.reuse, R53, !PT ;  /* 0x0000003530357209 */ /* 0x040fe20007800200 */
[----:B------:R-:W-:Y:S01]  /*2c30*/  FMUL R48, R48, UR6 ;  /* 0x0000000630307c20 */ /* 0x000fe20008400000 */
[----:B------:R-:W-:Y:S01]  /*2c40*/  FMUL R36, R36, R57 ;  /* 0x0000003924247220 */ /* 0x000fe20000400000 */
[--C-:B------:R-:W-:Y:S02]  /*2c50*/  HADD2.F32 R42, -RZ, R60.reuse.H0_H0 ;  /* 0x2000003cff2a7230 */ /* 0x100fe40000004100 */
[----:B------:R-:W-:-:S03]  /*2c60*/  HADD2.F32 R60, -RZ, R60.H1_H1 ;  /* 0x3000003cff3c7230 */ /* 0x000fc60000004100 */
[----:B------:R-:W-:Y:S01]  /*2c70*/  FADD R41, R42, R42 ;  /* 0x0000002a2a297221 */ /* 0x000fe20000000000 */
[--C-:B------:R-:W-:Y:S02]  /*2c80*/  HADD2.F32 R50, -RZ, R12.reuse.H0_H0 ;  /* 0x2000000cff327230 */ /* 0x100fe40000004100 */
[----:B------:R-:W-:Y:S01]  /*2c90*/  FADD R60, R60, R60 ;  /* 0x0000003c3c3c7221 */ /* 0x000fe20000000000 */
[----:B------:R-:W-:Y:S02]  /*2ca0*/  HADD2.F32 R52, -RZ, R12.H1_H1 ;  /* 0x3000000cff347230 */ /* 0x000fe40000004100 */
[--C-:B------:R-:W-:Y:S01]  /*2cb0*/  HADD2.F32 R42, -RZ, R55.reuse.H0_H0 ;  /* 0x20000037ff2a7230 */ /* 0x100fe20000004100 */
[----:B------:R-:W-:Y:S01]  /*2cc0*/  FMNMX R41, RZ, R41, !PT ;  /* 0x00000029ff297209 */ /* 0x000fe20007800000 */
[----:B------:R-:W-:Y:S01]  /*2cd0*/  HADD2.F32 R55, -RZ, R55.H1_H1 ;  /* 0x30000037ff377230 */ /* 0x000fe20000004100 */
[----:B------:R-:W-:Y:S01]  /*2ce0*/  FMNMX R60, RZ, R60, !PT ;  /* 0x0000003cff3c7209 */ /* 0x000fe20007800000 */
[----:B------:R-:W-:Y:S01]  /*2cf0*/  FADD R12, R50, R50 ;  /* 0x00000032320c7221 */ /* 0x000fe20000000000 */
[----:B------:R-:W-:Y:S01]  /*2d00*/  FADD R56, R52, R52 ;  /* 0x0000003434387221 */ /* 0x000fe20000000000 */
[----:B------:R-:W-:Y:S01]  /*2d10*/  FMUL R42, R42, R41 ;  /* 0x000000292a2a7220 */ /* 0x000fe20000400000 */
[----:B------:R-:W-:-:S02]  /*2d20*/  HADD2.F32 R52, -RZ, R13.H0_H0 ;  /* 0x2000000dff347230 */ /* 0x000fc40000004100 */
[----:B------:R-:W-:Y:S01]  /*2d30*/  FMUL R41, R55, R60 ;  /* 0x0000003c37297220 */ /* 0x000fe20000400000 */
[----:B------:R-:W-:Y:S01]  /*2d40*/  HADD2.F32 R50, -RZ, R13.H1_H1 ;  /* 0x3000000dff327230 */ /* 0x000fe20000004100 */
[----:B------:R-:W-:Y:S02]  /*2d50*/  FMNMX R55, RZ, R12, !PT ;  /* 0x0000000cff377209 */ /* 0x000fe40007800000 */
[----:B------:R-:W-:Y:S02]  /*2d60*/  FMNMX R57, RZ, R56, !PT ;  /* 0x00000038ff397209 */ /* 0x000fe40007800000 */
[----:B------:R-:W-:Y:S01]  /*2d70*/  F2FP.SATFINITE.E4M3.F32.PACK_AB_MERGE_C R48, RZ, R48, RZ ;  /* 0x00000030ff30723e */ /* 0x000fe200048070ff */
[----:B0-----:R-:W-:Y:S06]  /*2d80*/  @P0 BRA `(.L_x_30139) ;  /* 0x0000000000200947 */ /* 0x001fec0003800000 */
        /* <DEDUP_REMOVED lines=8> */
.L_x_30139:
[----:B------:R-:W-:Y:S05]  /*2e10*/  BSYNC B0 ;  /* 0x0000000000007941 */ /* 0x000fea0003800000 */
.L_x_30138:
[----:B------:R-:W-:Y:S01]  /*2e20*/  FMNMX R47, |R46|, R53, !PT ;  /* 0x000000352e2f7209 */ /* 0x000fe20007800200 */
[----:B------:R-:W-:Y:S01]  /*2e30*/  FMUL R32, R50, R57 ;  /* 0x0000003932207220 */ /* 0x000fe20000400000 */
[----:B------:R-:W-:Y:S01]  /*2e40*/  FMUL R53, R46, UR6 ;  /* 0x000000062e357c20 */ /* 0x000fe20008400000 */
[----:B------:R-:W-:Y:S01]  /*2e50*/  FMUL R51, R36, UR6 ;  /* 0x0000000624337c20 */ /* 0x000fe20008400000 */
[C---:B------:R-:W-:Y:S01]  /*2e60*/  FMNMX R47, |R44|.reuse, R47, !PT ;  /* 0x0000002f2c2f7209 */ /* 0x040fe20007800200 */
[----:B------:R-:W-:Y:S01]  /*2e70*/  FMUL R44, R44, UR6 ;  /* 0x000000062c2c7c20 */ /* 0x000fe20008400000 */
[----:B------:R-:W-:Y:S01]  /*2e80*/  FMUL R50, R38, UR6 ;  /* 0x0000000626327c20 */ /* 0x000fe20008400000 */
[----:B0-----:R-:W-:Y:S01]  /*2e90*/  FMUL R49, R39, UR6 ;  /* 0x0000000627317c20 */ /* 0x001fe20008400000 */
[----:B------:R-:W-:Y:S01]  /*2ea0*/  FMUL R46, R40, UR6 ;  /* 0x00000006282e7c20 */ /* 0x000fe20008400000 */
[----:B------:R-:W-:Y:S01]  /*2eb0*/  @!P2 LEA R12, P4, R22, R16, 0x1 ;  /* 0x00000010160ca211 */ /* 0x000fe200078808ff */
[----:B------:R-:W-:Y:S01]  /*2ec0*/  BSSY B0, `(.L_x_30140) ;  /* 0x0000011000007945 */ /* 0x000fe20003800000 */
[----:B------:R-:W-:Y:S01]  /*2ed0*/  FMUL R33, R52, R55 ;  /* 0x0000003734217220 */ /* 0x000fe20000400000 */
[----:B------:R-:W-:-:S02]  /*2ee0*/  F2FP.SATFINITE.E4M3.F32.PACK_AB_MERGE_C R53, RZ, R53, RZ ;  /* 0x00000035ff35723e */ /* 0x000fc400048070ff */
[----:B------:R-:W-:Y:S02]  /*2ef0*/  @!P2 LEA.HI.X R13, R22, R17, R23, 0x1, P4 ;  /* 0x00000011160da211 */ /* 0x000fe400020f0c17 */
[----:B------:R-:W-:Y:S02]  /*2f00*/  F2FP.SATFINITE.E4M3.F32.PACK_AB_MERGE_C R51, RZ, R51, RZ ;  /* 0x00000033ff33723e */ /* 0x000fe400048070ff */
[----:B------:R-:W-:Y:S02]  /*2f10*/  F2FP.SATFINITE.E4M3.F32.PACK_AB_MERGE_C R50, RZ, R50, RZ ;  /* 0x00000032ff32723e */ /* 0x000fe400048070ff */
[----:B------:R-:W-:Y:S02]  /*2f20*/  F2FP.SATFINITE.E4M3.F32.PACK_AB_MERGE_C R49, RZ, R49, RZ ;  /* 0x00000031ff31723e */ /* 0x000fe400048070ff */
[----:B------:R-:W-:Y:S02]  /*2f30*/  F2FP.SATFINITE.E4M3.F32.PACK_AB_MERGE_C R46, RZ, R46, RZ ;  /* 0x0000002eff2e723e */ /* 0x000fe400048070ff */
[----:B------:R-:W-:Y:S01]  /*2f40*/  F2FP.SATFINITE.E4M3.F32.PACK_AB_MERGE_C R44, RZ, R44, RZ ;  /* 0x0000002cff2c723e */ /* 0x000fe200048070ff */
[----:B------:R-:W-:Y:S06]  /*2f50*/  @P0 BRA `(.L_x_30141) ;  /* 0x00000000001c0947 */ /* 0x000fec0003800000 */
[----:B------:R-:W-:Y:S02]  /*2f60*/  IMAD R29, R6, 0x3, RZ ;  /* 0x00000003061d7824 */ /* 0x000fe400078e02ff */
[----:B------:R-:W-:-:S04]  /*2f70*/  IMAD.WIDE.U32 R8, R7, 0x3, R8 ;  /* 0x0000000307087825 */ /* 0x000fc800078e0008 */
[----:B------:R-:W-:Y:S01]  /*2f80*/  IMAD.IADD R9, R29, 0x1, R9 ;  /* 0x000000011d097824 */ /* 0x000fe200078e0209 */
[----:B------:R-:W-:-:S04]  /*2f90*/  LEA R28, P0, R8, R16, 0x1 ;  /* 0x00000010081c7211 */ /* 0x000fc800078008ff */
[----:B------:R-:W-:Y:S02]  /*2fa0*/  LEA.HI.X R29, R8, R17, R9, 0x1, P0 ;  /* 0x00000011081d7211 */ /* 0x000fe400000f0c09 */
[----:B------:R-:W-:-:S05]  /*2fb0*/  PRMT R9, R44, 0x7604, R53 ;  /* 0x000076042c097816 */ /* 0x000fca0000000035 */
[----:B------:R0:W-:Y:S02]  /*2fc0*/  STG.E.U16 desc[UR8][R28.64], R9 ;  /* 0x000000091c007986 */ /* 0x0001e4000c101508 */
.L_x_30141:
[----:B------:R-:W-:Y:S05]  /*2fd0*/  BSYNC B0 ;  /* 0x0000000000007941 */ /* 0x000fea0003800000 */
.L_x_30140:
[----:B0-----:R-:W-:Y:S01]  /*2fe0*/  @!P2 PRMT R9, R50, 0x7604, R51 ;  /* 0x000076043209a816 */ /* 0x001fe20000000033 */
[----:B------:R-:W-:Y:S01]  /*2ff0*/  FMUL R28, R42, UR6 ;  /* 0x000000062a1c7c20 */ /* 0x000fe20008400000 */
[----:B------:R-:W-:Y:S01]  /*3000*/  @!P2 PRMT R55, R46, 0x7604, R49 ;  /* 0x000076042e37a816 */ /* 0x000fe20000000031 */
[----:B------:R-:W-:Y:S01]  /*3010*/  FMUL R29, R41, UR6 ;  /* 0x00000006291d7c20 */ /* 0x000fe20008400000 */
[----:B------:R-:W-:Y:S01]  /*3020*/  BSSY B0, `(.L_x_30142) ;  /* 0x000000e000007945 */ /* 0x000fe20003800000 */
[----:B------:R0:W-:Y:S01]  /*3030*/  @!P2 STG.E.U16 desc[UR8][R12.64], R9 ;  /* 0x000000090c00a986 */ /* 0x0001e2000c101508 */
[----:B------:R-:W-:Y:S02]  /*3040*/  F2FP.SATFINITE.E4M3.F32.PACK_AB_MERGE_C R28, RZ, R28, RZ ;  /* 0x0000001cff1c723e */ /* 0x000fe400048070ff */
[----:B------:R-:W-:Y:S01]  /*3050*/  F2FP.SATFINITE.E4M3.F32.PACK_AB_MERGE_C R29, RZ, R29, RZ ;  /* 0x0000001dff1d723e */ /* 0x000fe200048070ff */
[----:B------:R0:W-:Y:S01]  /*3060*/  @!P2 STG.E.U16 desc[UR8][R24.64], R55 ;  /* 0x000000371800a986 */ /* 0x0001e2000c101508 */
[----:B------:R-:W-:Y:S05]  /*3070*/  @P2 BRA `(.L_x_30143) ;  /* 0x0000000000202947 */ /* 0x000fea0003800000 */
        /* <DEDUP_REMOVED lines=8> */
.L_x_30143:
[----:B------:R-:W-:Y:S05]  /*3100*/  BSYNC B0 ;  /* 0x0000000000007941 */ /* 0x000fea0003800000 */
.L_x_30142:
[----:B01----:R-:W-:Y:S01]  /*3110*/  FMUL R9, R33, UR6 ;  /* 0x0000000621097c20 */ /* 0x003fe20008400000 */
[----:B------:R-:W-:Y:S01]  /*3120*/  FMUL R8, R32, UR6 ;  /* 0x0000000620087c20 */ /* 0x000fe20008400000 */
[----:B------:R-:W-:Y:S01]  /*3130*/  BSSY B0, `(.L_x_30144) ;  /* 0x000000e000007945 */ /* 0x000fe20003800000 */
[----:B------:R-:W-:Y:S01]  /*3140*/  IMAD.U32 R48, R48, 0x10000, RZ ;  /* 0x0001000030307824 */ /* 0x000fe200078e00ff */
[----:B------:R-:W-:Y:S02]  /*3150*/  LOP3.LUT R12, R53, 0xffff, RZ, 0xc0, !PT ;  /* 0x0000ffff350c7812 */ /* 0x000fe400078ec0ff */
[----:B------:R-:W-:Y:S02]  /*3160*/  LOP3.LUT R21, R21, 0xffff, RZ, 0xc0, !PT ;  /* 0x0000ffff15157812 */ /* 0x000fe400078ec0ff */
[----:B------:R-:W-:Y:S02]  /*3170*/  F2FP.SATFINITE.E4M3.F32.PACK_AB_MERGE_C R9, RZ, R9, RZ ;  /* 0x00000009ff09723e */ /* 0x000fe400048070ff */
        /* <DEDUP_REMOVED lines=9> */
.L_x_30145:
[----:B------:R-:W-:Y:S05]  /*3210*/  BSYNC B0 ;  /* 0x0000000000007941 */ /* 0x000fea0003800000 */
.L_x_30144:
[----:B------:R-:W1:Y:S01]  /*3220*/  S2UR UR5, SR_CgaCtaId ;  /* 0x00000000000579c3 */ /* 0x000e620000008800 */
[----:B------:R-:W-:Y:S01]  /*3230*/  LOP3.LUT R51, R51, 0xff, RZ, 0xc0, !PT ;  /* 0x000000ff33337812 */ /* 0x000fe200078ec0ff */
[----:B------:R-:W-:Y:S01]  /*3240*/  IMAD.SHL.U32 R10, R10, 0x20, RZ ;  /* 0x000000200a0a7824 */ /* 0x000fe200078e00ff */
[----:B------:R-:W-:Y:S01]  /*3250*/  LOP3.LUT R6, R49, 0xffff, RZ, 0xc0, !PT ;  /* 0x0000ffff31067812 */ /* 0x000fe200078ec0ff */
[----:B------:R-:W-:Y:S01]  /*3260*/  UMOV UR4, 0x400 ;  /* 0x0000040000047882 */ /* 0x000fe20000000000 */
[----:B------:R-:W-:Y:S01]  /*3270*/  FMNMX R47, R47, |R36|, !PT ;  /* 0x400000242f2f7209 */ /* 0x000fe20007800000 */
[----:B------:R-:W-:Y:S01]  /*3280*/  IMAD.U32 R28, R28, 0x10000, RZ ;  /* 0x000100001c1c7824 */ /* 0x000fe200078e00ff */
[----:B------:R-:W-:Y:S01]  /*3290*/  LOP3.LUT R50, R50, 0xff, RZ, 0xc0, !PT ;  /* 0x000000ff32327812 */ /* 0x000fe200078ec0ff */
[----:B------:R-:W-:Y:S01]  /*32a0*/  UIADD3 UR4, UR4, 0x20, URZ ;  /* 0x0000002004047890 */ /* 0x000fe2000fffe03f */
[----:B------:R-:W-:Y:S01]  /*32b0*/  LOP3.LUT R13, R46, 0xffff, RZ, 0xc0, !PT ;  /* 0x0000ffff2e0d7812 */ /* 0x000fe200078ec0ff */
[----:B------:R-:W-:Y:S01]  /*32c0*/  IMAD.U32 R29, R29, 0x10000, RZ ;  /* 0x000100001d1d7824 */ /* 0x000fe200078e00ff */
[----:B------:R-:W-:Y:S01]  /*32d0*/  PRMT R51, R6, 0x7604, R51 ;  /* 0x0000760406337816 */ /* 0x000fe20000000033 */
[----:B------:R-:W-:Y:S01]  /*32e0*/  IMAD R43, R12, 0x1000000, R43 ;  /* 0x010000000c2b7824 */ /* 0x000fe200078e022b */
[----:B------:R-:W-:Y:S01]  /*32f0*/  FMNMX R38, |R38|, R47, !PT ;  /* 0x0000002f26267209 */ /* 0x000fe20007800200 */
[----:B------:R-:W-:Y:S01]  /*3300*/  ULDC.64 UR12, c[0x0][0x228] ;  /* 0x00008a00000c7ab9 */ /* 0x000fe20000000a00 */
[----:B------:R-:W-:Y:S01]  /*3310*/  PRMT R13, R13, 0x7604, R50 ;  /* 0x000076040d0d7816 */ /* 0x000fe20000000032 */
[----:B------:R-:W-:Y:S01]  /*3320*/  USHF.L.U64.HI UR7, UR10, 0x1, UR11 ;  /* 0x000000010a077899 */ /* 0x000fe2000801020b */
[----:B------:R-:W-:Y:S01]  /*3330*/  LOP3.LUT R6, R10, 0xffffffe0, R11, 0xe2, !PT ;  /* 0xffffffe00a067812 */ /* 0x000fe200078ee20b */
[----:B------:R-:W-:Y:S01]  /*3340*/  BSSY B0, `(.L_x_30146) ;  /* 0x0000099000007945 */ /* 0x000fe20003800000 */
[----:B------:R-:W-:-:S02]  /*3350*/  LOP3.LUT R51, R51, 0xffff, RZ, 0xc0, !PT ;  /* 0x0000ffff33337812 */ /* 0x000fc400078ec0ff */
[----:B------:R-:W-:Y:S01]  /*3360*/  FMNMX R39, |R39|, R38, !PT ;  /* 0x0000002627277209 */ /* 0x000fe20007800200 */
[C---:B------:R-:W-:Y:S01]  /*3370*/  IMAD R3, R6.reuse, 0x21, R3 ;  /* 0x0000002106037824 */ /* 0x040fe200078e0203 */
[----:B------:R-:W-:Y:S01]  /*3380*/  LOP3.LUT R10, R13, 0xffff, RZ, 0xc0, !PT ;  /* 0x0000ffff0d0a7812 */ /* 0x000fe200078ec0ff */
[----:B-1----:R-:W-:Y:S01]  /*3390*/  ULEA UR4, UR5, UR4, 0x18 ;  /* 0x0000000405047291 */ /* 0x002fe2000f8ec03f */
[----:B------:R-:W-:Y:S01]  /*33a0*/  LOP3.LUT R28, R51, 0xff0000, R28, 0xf8, !PT ;  /* 0x00ff0000331c7812 */ /* 0x000fe200078ef81c */
[C---:B------:R-:W-:Y:S01]  /*33b0*/  IMAD R15, R6.reuse, 0x21, R15 ;  /* 0x00000021060f7824 */ /* 0x040fe200078e020f */
[----:B------:R-:W-:Y:S01]  /*33c0*/  LOP3.LUT R9, R9, 0xffff, RZ, 0xc0, !PT ;  /* 0x0000ffff09097812 */ /* 0x000fe200078ec0ff */
[----:B------:R-:W-:Y:S01]  /*33d0*/  IMAD R12, R6, 0x21, R31 ;  /* 0x00000021060c7824 */ /* 0x000fe200078e021f */
[----:B------:R-:W-:Y:S01]  /*33e0*/  FMNMX R39, |R40|, R39, !PT ;  /* 0x0000002728277209 */ /* 0x000fe20007800200 */
[----:B------:R-:W-:Y:S01]  /*33f0*/  USHF.L.U32 UR5, UR10, 0x1, URZ ;  /* 0x000000010a057899 */ /* 0x000fe2000800063f */
[----:B0-----:R-:W-:Y:S01]  /*3400*/  LOP3.LUT R16, R10, 0xff0000, R29, 0xf8, !PT ;  /* 0x00ff00000a107812 */ /* 0x001fe200078ef81d */
[----:B------:R-:W-:Y:S01]  /*3410*/  IMAD R10, R6, 0x21, R19 ;  /* 0x00000021060a7824 */ /* 0x000fe200078e0213 */
[----:B------:R-:W-:Y:S01]  /*3420*/  LOP3.LUT R13, R8, 0xffff, RZ, 0xc0, !PT ;  /* 0x0000ffff080d7812 */ /* 0x000fe200078ec0ff */
[----:B------:R-:W-:Y:S01]  /*3430*/  IMAD R17, R9, 0x1000000, R28 ;  /* 0x0100000009117824 */ /* 0x000fe200078e021c */
[----:B------:R-:W-:-:S02]  /*3440*/  LOP3.LUT R45, R45, 0xffff, RZ, 0xc0, !PT ;  /* 0x0000ffff2d2d7812 */ /* 0x000fc400078ec0ff */
[----:B------:R-:W-:Y:S01]  /*3450*/  LEA R3, R3, UR4, 0x2 ;  /* 0x0000000403037c11 */ /* 0x000fe2000f8e10ff */
[----:B------:R-:W-:Y:S01]  /*3460*/  IMAD R13, R13, 0x1000000, R16 ;  /* 0x010000000d0d7824 */ /* 0x000fe200078e0210 */
[----:B------:R-:W-:Y:S01]  /*3470*/  FMNMX R42, |R42|, R39, !PT ;  /* 0x000000272a2a7209 */ /* 0x000fe20007800200 */
[----:B------:R-:W-:Y:S01]  /*3480*/  IMAD R8, R45, 0x1000000, R0 ;  /* 0x010000002d087824 */ /* 0x000fe200078e0200 */
[----:B------:R-:W-:Y:S01]  /*3490*/  LEA R9, R15, UR4, 0x2 ;  /* 0x000000040f097c11 */ /* 0x000fe2000f8e10ff */
[----:B------:R0:W-:Y:S01]  /*34a0*/  STS [R3], R18 ;  /* 0x0000001203007388 */ /* 0x0001e20000000800 */
[----:B------:R-:W-:Y:S02]  /*34b0*/  LEA R10, R10, UR4, 0x2 ;  /* 0x000000040a0a7c11 */ /* 0x000fe4000f8e10ff */
[----:B------:R-:W-:Y:S01]  /*34c0*/  LEA R12, R12, UR4, 0x2 ;  /* 0x000000040c0c7c11 */ /* 0x000fe2000f8e10ff */
[----:B------:R0:W-:Y:S01]  /*34d0*/  STS [R9], R54 ;  /* 0x0000003609007388 */ /* 0x0001e20000000800 */
[----:B------:R-:W-:-:S02]  /*34e0*/  SEL R16, R30, 0xffffffdf, P1 ;  /* 0xffffffdf1e107807 */ /* 0x000fc40000800000 */
[----:B------:R-:W-:Y:S01]  /*34f0*/  FMNMX R42, |R41|, R42, !PT ;  /* 0x0000002a292a7209 */ /* 0x000fe20007800200 */
[----:B------:R0:W-:Y:S01]  /*3500*/  STS [R10], R43 ;  /* 0x0000002b0a007388 */ /* 0x0001e20000000800 */
[----:B------:R-:W-:Y:S02]  /*3510*/  LEA R0, P0, R34, UR12, 0x5 ;  /* 0x0000000c22007c11 */ /* 0x000fe4000f8028ff */
[----:B------:R-:W-:Y:S01]  /*3520*/  LOP3.LUT R7, R21, 0xff0000, R48, 0xf8, !PT ;  /* 0x00ff000015077812 */ /* 0x000fe200078ef830 */
[----:B------:R0:W-:Y:S01]  /*3530*/  STS [R12], R17 ;  /* 0x000000110c007388 */ /* 0x0001e20000000800 */
[----:B------:R-:W-:Y:S02]  /*3540*/  LOP3.LUT R44, R44, 0xffff, RZ, 0xc0, !PT ;  /* 0x0000ffff2c2c7812 */ /* 0x000fe400078ec0ff */
[----:B------:R-:W-:Y:S02]  /*3550*/  LOP3.LUT R16, RZ, R16, RZ, 0x33, !PT ;  /* 0x00000010ff107212 */ /* 0x000fe400078e33ff */
[----:B------:R-:W-:Y:S01]  /*3560*/  FMNMX R33, |R33|, R42, !PT ;  /* 0x0000002a21217209 */ /* 0x000fe20007800200 */
[----:B------:R-:W-:Y:S01]  /*3570*/  IMAD R7, R44, 0x1000000, R7 ;  /* 0x010000002c077824 */ /* 0x000fe200078e0207 */
[----:B------:R-:W-:Y:S01]  /*3580*/  SHF.R.U32.HI R21, RZ, 0x2, R11 ;  /* 0x00000002ff157819 */ /* 0x000fe2000001160b */
[----:B------:R-:W-:Y:S01]  /*3590*/  IMAD.IADD R15, R16, 0x1, -R5 ;  /* 0x00000001100f7824 */ /* 0x000fe200078e0a05 */
[----:B------:R-:W-:-:S02]  /*35a0*/  LEA.HI.X R37, R34, UR13, R37, 0x5, P0 ;  /* 0x0000000d22257c11 */ /* 0x000fc400080f2c25 */
[----:B------:R-:W-:Y:S02]  /*35b0*/  FMNMX R32, |R32|, R33, !PT ;  /* 0x0000002120207209 */ /* 0x000fe40007800200 */
[----:B------:R-:W-:Y:S01]  /*35c0*/  LOP3.LUT R21, R21, 0x38, RZ, 0xc0, !PT ;  /* 0x0000003815157812 */ /* 0x000fe200078ec0ff */
[----:B------:R-:W-:Y:S06]  /*35d0*/  BAR.SYNC.DEFER_BLOCKING 0x0 ;  /* 0x0000000000007b1d */ /* 0x000fec0000010000 */
[----:B0-----:R-:W-:Y:S05]  /*35e0*/  @P3 BRA `(.L_x_30147) ;  /* 0x0000000400b83947 */ /* 0x001fea0003800000 */
        /* <DEDUP_REMOVED lines=17> */
.L_x_30150:
[C---:B0-----:R-:W-:Y:S01]  /*3700*/  LOP3.LUT R19, R30.reuse, 0x1f, RZ, 0xc0, !PT ;  /* 0x0000001f1e137812 */ /* 0x041fe200078ec0ff */
        /* <DEDUP_REMOVED lines=11> */
[----:B------:R-:W-:-:S03]  /*37c0*/  ISETP.GE.U32.AND P5, PT, R25, R2, PT ;  /* 0x000000021900720c */ /* 0x000fc60003fa6070 */
        /* <DEDUP_REMOVED lines=30> */
[----:B------:R-:W-:Y:S01]  /*39b0*/  @!P4 IMAD.X R30, RZ, RZ, R36, P6 ;  /* 0x000000ffff1ec224 */ /* 0x000fe200030e0624 */
[----:B------:R-:W-:Y:S01]  /*39c0*/  @!P4 LEA R24, P6, R25, R0, 0x2 ;  /* 0x000000001918c211 */ /* 0x000fe200078c10ff */
[----:B--2---:R0:W-:Y:S01]  /*39d0*/  @!P5 STG.E desc[UR8][R22.64], R39 ;  /* 0x000000271600d986 */ /* 0x0041e2000c101908 */
[----:B------:R-:W-:-:S02]  /*39e0*/  IADD3.X R36, R36, UR7, RZ, P1, !PT ;  /* 0x0000000724247c10 */ /* 0x000fc40008ffe4ff */
[----:B------:R-:W-:Y:S01]  /*39f0*/  @!P4 LEA.HI.X R25, R25, R37, R30, 0x2, P6 ;  /* 0x000000251919c211 */ /* 0x000fe200030f141e */
[----:B------:R-:W-:-:S04]  /*3a00*/  VIADD R30, R43, 0x1f ;  /* 0x0000001f2b1e7836 */ /* 0x000fc80000000000 */
[----:B----4-:R0:W-:Y:S02]  /*3a10*/  @!P4 STG.E desc[UR8][R24.64], R41 ;  /* 0x000000291800c986 */ /* 0x0101e4000c101908 */
[----:B------:R-:W-:Y:S05]  /*3a20*/  @P2 BRA `(.L_x_30150) ;  /* 0xfffffffc00342947 */ /* 0x000fea000383ffff */
.L_x_30149:
[----:B------:R-:W-:Y:S05]  /*3a30*/  BSYNC B1 ;  /* 0x0000000000017941 */ /* 0x000fea0003800000 */
.L_x_30148:
        /* <DEDUP_REMOVED lines=15> */
.L_x_30152:
[----:B------:R-:W-:Y:S05]  /*3b30*/  BSYNC B1 ;  /* 0x0000000000017941 */ /* 0x000fea0003800000 */
.L_x_30151:
        /* <DEDUP_REMOVED lines=25> */
.L_x_30147:
[----:B------:R-:W-:Y:S05]  /*3cd0*/  BSYNC B0 ;  /* 0x0000000000007941 */ /* 0x000fea0003800000 */
.L_x_30146:
        /* <DEDUP_REMOVED lines=16> */
[----:B0-----:R-:W-:Y:S01]  /*3de0*/  IMAD.MOV.U32 R22, RZ, RZ, R8 ;  /* 0x000000ffff167224 */ /* 0x001fe200078e0008 */
[----:B------:R-:W-:Y:S01]  /*3df0*/  LOP3.LUT R10, R15, 0x3, RZ, 0xc0, !PT ;  /* 0x000000030f0a7812 */ /* 0x000fe200078ec0ff */
[----:B------:R-:W-:Y:S01]  /*3e00*/  IMAD.IADD R24, R9, 0x1, R21 ;  /* 0x0000000109187824 */ /* 0x000fe200078e0215 */
        /* <DEDUP_REMOVED lines=8> */
.L_x_30158:
        /* <DEDUP_REMOVED lines=13> */
[----:B-1----:R-:W-:Y:S02]  /*3f60*/  LEA R16, R3, UR4, 0x2 ;  /* 0x0000000403107c11 */ /* 0x002fe4000f8e10ff */
        /* <DEDUP_REMOVED lines=32> */
[----:B------:R-:W-:Y:S01]  /*4170*/  ISETP.NE.AND P1, PT, R15, RZ, PT ;  /* 0x000000ff0f00720c */ /* 0x000fe20003f25270 */
[----:B------:R-:W-:Y:S02]  /*4180*/  IMAD.IADD R3, R5, 0x1, R20 ;  /* 0x0000000105037824 */ /* 0x000fe400078e0214 */
[----:B----4-:R0:W-:Y:S01]  /*4190*/  @!P0 STG.E desc[UR8][R18.64], R25 ;  /* 0x0000001912008986 */ /* 0x0101e2000c101908 */
[----:B------:R-:W-:-:S04]  /*41a0*/  IADD3 R22, P0, R24, UR5, RZ ;  /* 0x0000000518167c10 */ /* 0x000fc8000ff1e0ff */
[----:B------:R-:W-:-:S05]  /*41b0*/  IADD3.X R24, R27, UR7, RZ, P0, !PT ;  /* 0x000000071b187c10 */ /* 0x000fca00087fe4ff */
[----:B------:R-:W-:Y:S05]  /*41c0*/  @P1 BRA `(.L_x_30158) ;  /* 0xfffffffc00301947 */ /* 0x000fea000383ffff */
[----:B------:R-:W-:Y:S05]  /*41d0*/  BSYNC B2 ;  /* 0x0000000000027941 */ /* 0x000fea0003800000 */
.L_x_30157:
[----:B0-----:R-:W-:-:S07]  /*41e0*/  VIADD R8, R26, 0x5 ;  /* 0x000000051a087836 */ /* 0x001fce0000000000 */
.L_x_30156:
[----:B------:R-:W-:Y:S05]  /*41f0*/  BSYNC B1 ;  /* 0x0000000000017941 */ /* 0x000fea0003800000 */
.L_x_30155:
        /* <DEDUP_REMOVED lines=17> */
.L_x_30160:
[----:B------:R-:W-:Y:S05]  /*4310*/  BSYNC B1 ;  /* 0x0000000000017941 */ /* 0x000fea0003800000 */
.L_x_30159:
        /* <DEDUP_REMOVED lines=24> */
.L_x_30154:
[----:B------:R-:W-:Y:S05]  /*44a0*/  BSYNC B0 ;  /* 0x0000000000007941 */ /* 0x000fea0003800000 */
.L_x_30153:
        /* <DEDUP_REMOVED lines=13> */
[----:B------:R-:W-:Y:S02]  /*4580*/  @!P0 LOP3.LUT R14, R14, 0x1ffffffc, RZ, 0xc0, !PT ;  /* 0x1ffffffc0e0e8812 */ /* 0x000fe400078ec0ff */
[----:B0-----:R-:W-:-:S05]  /*4590*/  FMNMX R0, R3, R0, !PT ;  /* 0x0000000003007209 */ /* 0x001fca0007800000 */
[----:B------:R-:W0:Y:S01]  /*45a0*/  SHFL.DOWN PT, R5, R0, 0x4, 0x1f ;  /* 0x08801f0000057f89 */ /* 0x000e2200000e0000 */
[----:B--2---:R-:W-:Y:S02]  /*45b0*/  @!P0 LEA R3, R9, R4, 0x18 ;  /* 0x0000000409038211 */ /* 0x004fe400078ec0ff */
        /* <DEDUP_REMOVED lines=26> */
.L_x_30171:
[----:B--2---:R-:W-:-:S07]  /*4760*/  FMNMX R5, R2, R5, !PT ;  /* 0x0000000502057209 */ /* 0x004fce0007800000 */
.L_x_30163:
[----:B------:R-:W-:Y:S05]  /*4770*/  BSYNC B0 ;  /* 0x0000000000007941 */ /* 0x000fea0003800000 */
.L_x_30162:
[----:B------:R-:W-:Y:S01]  /*4780*/  ISETP.NE.AND P0, PT, R11, RZ, PT ;  /* 0x000000ff0b00720c */ /* 0x000fe20003f05270 */
[----:B------:R-:W-:-:S12]  /*4790*/  BSSY B0, `(.L_x_30161) ;  /* 0x0000004000007945 */ /* 0x000fd80003800000 */
[----:B------:R-:W-:Y:S05]  /*47a0*/  @P0 BRA `(.L_x_30165) ;  /* 0x0000000000080947 */ /* 0x000fea0003800000 */
[----:B0-----:R-:W0:Y:S02]  /*47b0*/  LDC.64 R2, c[0x0][0x238] ;  /* 0x00008e00ff027b82 */ /* 0x001e240000000a00 */
[----:B0-----:R2:W-:Y:S02]  /*47c0*/  REDG.E.MAX.S32.STRONG.GPU desc[UR8][R2.64], R5 ;  /* 0x000000050200798e */ /* 0x0015e4000d10e388 */
.L_x_30165:
[----:B------:R-:W-:Y:S05]  /*47d0*/  BSYNC B0 ;  /* 0x0000000000007941 */ /* 0x000fea0003800000 */
.L_x_30161:
        /* <DEDUP_REMOVED lines=13> */
[----:B01----:R-:W-:Y:S05]  /*48b0*/  CALL.REL.NOINC `($__internal_641_$__cuda_sm20_rcp_rn_f32_slowpath) ;  /* 0x0000000400807944 */ /* 0x003fea0003c00000 */
[----:B------:R-:W-:Y:S05]  /*48c0*/  BRA `(.L_x_30167) ;  /* 0x0000000000147947 */ /* 0x000fea0003800000 */
.L_x_30166:
[----:B--2---:R-:W2:Y:S01]  /*48d0*/  MUFU.RCP R5, UR6 ;  /* 0x0000000600057d08 */ /* 0x004ea20008001000 */
[----:B------:R-:W-:-:S04]  /*48e0*/  IMAD.U32 R0, RZ, RZ, UR6 ;  /* 0x00000006ff007e24 */ /* 0x000fc8000f8e00ff */
[----:B--2---:R-:W-:-:S04]  /*48f0*/  FFMA R0, R5, R0, -1 ;  /* 0xbf80000005007423 */ /* 0x004fc80000000000 */
[----:B------:R-:W-:-:S04]  /*4900*/  FADD.FTZ R0, -R0, -RZ ;  /* 0x800000ff00007221 */ /* 0x000fc80000010100 */
[----:B------:R-:W-:-:S07]  /*4910*/  FFMA R5, R5, R0, R5 ;  /* 0x0000000005057223 */ /* 0x000fce0000000005 */
.L_x_30167:
[----:B0-----:R-:W0:Y:S02]  /*4920*/  LDC.64 R2, c[0x0][0x240] ;  /* 0x00009000ff027b82 */ /* 0x001e240000000a00 */
[----:B0-----:R-:W-:Y:S01]  /*4930*/  STG.E desc[UR8][R2.64], R5 ;  /* 0x0000000502007986 */ /* 0x001fe2000c101908 */
[----:B------:R-:W-:Y:S05]  /*4940*/  EXIT ;  /* 0x000000000000794d */ /* 0x000fea0003800000 */
.L_x_30164:
[----:B------:R-:W-:Y:S02]  /*4950*/  IMAD.MOV.U32 R7, RZ, RZ, 0x4 ;  /* 0x00000004ff077424 */ /* 0x000fe400078e00ff */
[----:B------:R-:W-:Y:S02]  /*4960*/  IMAD.MOV.U32 R9, RZ, RZ, 0x1f ;  /* 0x0000001fff097424 */ /* 0x000fe400078e00ff */
[----:B------:R-:W-:-:S07]  /*4970*/  IMAD.MOV.U32 R4, RZ, RZ, -0x1 ;  /* 0xffffffffff047424 */ /* 0x000fce00078e00ff */
[----:B012---:R-:W-:Y:S05]  /*4980*/  WARPSYNC.COLLECTIVE R4, `(.L_x_30168) ;  /* 0x0000000004087348 */ /* 0x007fea0003c00000 */
[----:B--2---:R2:W3:Y:S02]  /*4990*/  SHFL.DOWN P0, R5, R0, R7, R9 ;  /* 0x0800000700057389 */ /* 0x0044e40000000009 */
[----:B0123--:R-:W-:Y:S01]  /*49a0*/  ENDCOLLECTIVE ;  /* 0x000000000000791b */ /* 0x00ffe20003800000 */
.L_x_30168:
[----:B------:R-:W-:Y:S02]  /*49b0*/  IMAD.MOV.U32 R7, RZ, RZ, 0x2 ;  /* 0x00000002ff077424 */ /* 0x000fe400078e00ff */
[----:B------:R-:W-:-:S05]  /*49c0*/  IMAD.MOV.U32 R3, RZ, RZ, R5 ;  /* 0x000000ffff037224 */ /* 0x000fca00078e0005 */
[----:B------:R-:W-:-:S05]  /*49d0*/  FMNMX R3, R3, R0, !PT ;  /* 0x0000000003037209 */ /* 0x000fca0007800000 */
[----:B------:R-:W-:-:S07]  /*49e0*/  IMAD.MOV.U32 R0, RZ, RZ, R3 ;  /* 0x000000ffff007224 */ /* 0x000fce00078e0003 */
[----:B------:R-:W-:Y:S05]  /*49f0*/  WARPSYNC.COLLECTIVE R4, `(.L_x_30169) ;  /* 0x0000000004087348 */ /* 0x000fea0003c00000 */
[----:B------:R0:W1:Y:S02]  /*4a00*/  SHFL.DOWN P0, R5, R0, R7, R9 ;  /* 0x0800000700057389 */ /* 0x0000640000000009 */
[----:B01----:R-:W-:Y:S01]  /*4a10*/  ENDCOLLECTIVE ;  /* 0x000000000000791b */ /* 0x003fe20003800000 */
.L_x_30169:
[----:B------:R-:W-:Y:S02]  /*4a20*/  IMAD.MOV.U32 R7, RZ, RZ, 0x1 ;  /* 0x00000001ff077424 */ /* 0x000fe400078e00ff */
[----:B------:R-:W-:-:S05]  /*4a30*/  IMAD.MOV.U32 R2, RZ, RZ, R5 ;  /* 0x000000ffff027224 */ /* 0x000fca00078e0005 */
[----:B------:R-:W-:-:S05]  /*4a40*/  FMNMX R2, R3, R2, !PT ;  /* 0x0000000203027209 */ /* 0x000fca0007800000 */
[----:B------:R-:W-:-:S07]  /*4a50*/  IMAD.MOV.U32 R0, RZ, RZ, R2 ;  /* 0x000000ffff007224 */ /* 0x000fce00078e0002 */
[----:B------:R-:W-:Y:S05]  /*4a60*/  WARPSYNC.COLLECTIVE R4, `(.L_x_30170) ;  /* 0x0000000004087348 */ /* 0x000fea0003c00000 */
[----:B------:R0:W1:Y:S02]  /*4a70*/  SHFL.DOWN P0, R5, R0, R7, R9 ;  /* 0x0800000700057389 */ /* 0x0000640000000009 */
[----:B01----:R-:W-:Y:S01]  /*4a80*/  ENDCOLLECTIVE ;  /* 0x000000000000791b */ /* 0x003fe20003800000 */
.L_x_30170:
[----:B------:R-:W-:Y:S05]  /*4a90*/  BRA `(.L_x_30171) ;  /* 0xfffffffc00307947 */ /* 0x000fea000383ffff */
        .weak           $__internal_640_$__cuda_sm20_div_u64
        .type           $__internal_640_$__cuda_sm20_div_u64,@function
        .size           $__internal_640_$__cuda_sm20_div_u64,($__internal_641_$__cuda_sm20_rcp_rn_f32_slowpath - $__internal_640_$__cuda_sm20_div_u64)
$__internal_640_$__cuda_sm20_div_u64:
        /* <DEDUP_REMOVED lines=65> */
[----:B------:R-:W-:Y:S06]  /*4eb0*/  RET.REL.NODEC R2 `(_ZN18transformer_engine6detail38cast_transpose_fused_kernel_notalignedILb0ELb1ELb0EfNS_16CTDBiasDActParamI6__halfS3_13__nv_fp8_e4m3fEELi2ELi4ENS_5EmptyEXadL_ZNS_6dsreluIffEET_T0_RKS6_EEEEvT3_mmm) ;  /* 0xffffffb002507950 */ /* 0x000fec0003c3ffff */
        .weak           $__internal_641_$__cuda_sm20_rcp_rn_f32_slowpath
        .type           $__internal_641_$__cuda_sm20_rcp_rn_f32_slowpath,@function
        .size           $__internal_641_$__cuda_sm20_rcp_rn_f32_slowpath,(.L_x_35126 - $__internal_641_$__cuda_sm20_rcp_rn_f32_slowpath)
$__internal_641_$__cuda_sm20_rcp_rn_f32_slowpath:
        /* <DEDUP_REMOVED lines=15> */
.L_x_30172:
        /* <DEDUP_REMOVED lines=33> */
.L_x_30174:
[----:B------:R0:W1:Y:S02]  /*51c0*/  MUFU.RCP R2, R0 ;  /* 0x0000000000027308 */ /* 0x0000640000001000 */
.L_x_30173:
[----:B-1-3--:R-:W-:Y:S02]  /*51d0*/  IMAD.MOV.U32 R5, RZ, RZ, R2 ;  /* 0x000000ffff057224 */ /* 0x00afe400078e0002 */
[----:B------:R-:W-:Y:S02]  /*51e0*/  IMAD.MOV.U32 R2, RZ, RZ, R7 ;  /* 0x000000ffff027224 */ /* 0x000fe400078e0007 */
[----:B------:R-:W-:-:S04]  /*51f0*/  IMAD.MOV.U32 R3, RZ, RZ, 0x0 ;  /* 0x00000000ff037424 */ /* 0x000fc800078e00ff */
[----:B0-2---:R-:W-:Y:S05]  /*5200*/  RET.REL.NODEC R2 `(_ZN18transformer_engine6detail38cast_transpose_fused_kernel_notalignedILb0ELb1ELb0EfNS_16CTDBiasDActParamI6__halfS3_13__nv_fp8_e4m3fEELi2ELi4ENS_5EmptyEXadL_ZNS_6dsreluIffEET_T0_RKS6_EEEEvT3_mmm) ;  /* 0xffffffac027c7950 */ /* 0x005fea0003c3ffff */
.L_x_30175:
        /* <DEDUP_REMOVED lines=15> */
.L_x_35126:


//--------------------- .text._ZN18transformer_engine6detail38cast_transpose_fused_kernel_notalignedILb0ELb1ELb0EfNS_16CTDBiasDActParamI6__halfS3_13__nv_fp8_e5m2fEELi2ELi4ENS_5EmptyEXadL_ZNS_6dsreluIffEET_T0_RKS6_EEEEvT3_mmm --------------------------
	.section	.text._ZN18transformer_engine6detail38cast_transpose_fused_kernel_notalignedILb0ELb1ELb0EfNS_16CTDBiasDActParamI6__halfS3_13__nv_fp8_e5m2fEELi2ELi4ENS_5EmptyEXadL_ZNS_6dsreluIffEET_T0_RKS6_EEEEvT3_mmm,"ax",@progbits
	.align	128
        .global         _ZN18transformer_engine6detail38cast_transpose_fused_kernel_notalignedILb0ELb1ELb0EfNS_16CTDBiasDActParamI6__halfS3_13__nv_fp8_e5m2fEELi2ELi4ENS_5EmptyEXadL_ZNS_6dsreluIffEET_T0_RKS6_EEEEvT3_mmm
        .type           _ZN18transformer_engine6detail38cast_transpose_fused_kernel_notalignedILb0ELb1ELb0EfNS_16CTDBiasDActParamI6__halfS3_13__nv_fp8_e5m2fEELi2ELi4ENS_5EmptyEXadL_ZNS_6dsreluIffEET_T0_RKS6_EEEEvT3_mmm,@function
        .size           _ZN18transformer_engine6detail38cast_transpose_fused_kernel_notalignedILb0ELb1ELb0EfNS_16CTDBiasDActParamI6__halfS3_13__nv_fp8_e5m2fEELi2ELi4ENS_5EmptyEXadL_ZNS_6dsreluIffEET_T0_RKS6_EEEEvT3_mmm,(.L_x_35128 - _ZN18transformer_engine6detail38cast_transpose_fused_kernel_notalignedILb0ELb1ELb0EfNS_16CTDBiasDActParamI6__halfS3_13__nv_fp8_e5m2fEELi2ELi4ENS_5EmptyEXadL_ZNS_6dsreluIffEET_T0_RKS6_EEEEvT3_mmm)
        .other          _ZN18transformer_engine6detail38cast_transpose_fused_kernel_notalignedILb0ELb1ELb0EfNS_16CTDBiasDActParamI6__halfS3_13__nv_fp8_e5m2fEELi2ELi4ENS_5EmptyEXadL_ZNS_6dsreluIffEET_T0_RKS6_EEEEvT3_mmm,@"STO_CUDA_ENTRY STV_DEFAULT"
_ZN18transformer_engine6detail38cast_transpose_fused_kernel_notalignedILb0ELb1ELb0EfNS_16CTDBiasDActParamI6__halfS3_13__nv_fp8_e5m2fEELi2ELi4ENS_5EmptyEXadL_ZNS_6dsreluIffEET_T0_RKS6_EEEEvT3_mmm:
.text._ZN18transformer_engine6detail38cast_transpose_fused_kernel_notalignedILb0ELb1ELb0EfNS_16CTDBiasDActParamI6__halfS3_13__nv_fp8_e5m2fEELi2ELi4ENS_5EmptyEXadL_ZNS_6dsreluIffEET_T0_RKS6_EEEEvT3_mmm:
        /* <DEDUP_REMOVED lines=20> */
[----:B------:R-:W-:Y:S05]  /*0140*/  CALL.REL.NOINC `($__internal_642_$__cuda_sm20_div_u64) ;  /* 0x0000004800547944 */ /* 0x000fea0003c00000 */
        /* <DEDUP_REMOVED lines=9> */
.L_x_30176:
        /* <DEDUP_REMOVED lines=22> */
.L_x_30177:
        /* <DEDUP_REMOVED lines=199> */
[----:B------:R-:W-:Y:S02]  /*0fb0*/  F2FP.SATFINITE.E5M2.F32.PACK_AB_MERGE_C R54, RZ, R54, RZ ;  /* 0x00000036ff36723e */ /* 0x000fe400048060ff */
[----:B------:R-:W-:Y:S01]  /*0fc0*/  F2FP.SATFINITE.E5M2.F32.PACK_AB_MERGE_C R51, RZ, R51, RZ ;  /* 0x00000033ff33723e */ /* 0x000fe200048060ff */
        /* <DEDUP_REMOVED lines=43> */
[----:B------:R-:W-:-:S02]  /*1280*/  F2FP.SATFINITE.E5M2.F32.PACK_AB_MERGE_C R53, RZ, R53, RZ ;  /* 0x00000035ff35723e */ /* 0x000fc400048060ff */
[----:B------:R-:W-:Y:S02]  /*1290*/  F2FP.SATFINITE.E5M2.F32.PACK_AB_MERGE_C R56, RZ, R56, RZ ;  /* 0x00000038ff38723e */ /* 0x000fe400048060ff */
        /* <DEDUP_REMOVED lines=13> */
[----:B------:R-:W-:Y:S01]  /*1370*/  F2FP.SATFINITE.E5M2.F32.PACK_AB_MERGE_C R43, RZ, R43, RZ ;  /* 0x0000002bff2b723e */ /* 0x000fe200048060ff */
        /* <DEDUP_REMOVED lines=16> */
[----:B------:R-:W-:Y:S01]  /*1480*/  F2FP.SATFINITE.E5M2.F32.PACK_AB_MERGE_C R52, RZ, R52, RZ ;  /* 0x00000034ff34723e */ /* 0x000fe200048060ff */
        /* <DEDUP_REMOVED lines=10> */
[----:B------:R-:W-:Y:S01]  /*1530*/  F2FP.SATFINITE.E5M2.F32.PACK_AB_MERGE_C R49, RZ, R54, RZ ;  /* 0x00000036ff31723e */ /* 0x000fe200048060ff */
        /* <DEDUP_REMOVED lines=19> */
[----:B------:R-:W-:Y:S01]  /*1670*/  F2FP.SATFINITE.E5M2.F32.PACK_AB_MERGE_C R54, RZ, R54, RZ ;  /* 0x00000036ff36723e */ /* 0x000fe200048060ff */
        /* <DEDUP_REMOVED lines=28> */
.L_x_30179:
[----:B------:R-:W-:Y:S05]  /*1840*/  BSYNC B0 ;  /* 0x0000000000007941 */ /* 0x000fea0003800000 */
.L_x_30178:
        /* <DEDUP_REMOVED lines=9> */
.L_x_30181:
[----:B------:R-:W-:Y:S05]  /*18e0*/  BSYNC B0 ;  /* 0x0000000000007941 */ /* 0x000fea0003800000 */
.L_x_30180:
        /* <DEDUP_REMOVED lines=33> */
[----:B0-----:R-:W-:Y:S02]  /*1b00*/  F2FP.SATFINITE.E5M2.F32.PACK_AB_MERGE_C R50, RZ, R43, RZ ;  /* 0x0000002bff32723e */ /* 0x001fe400048060ff */
[----:B------:R-:W-:Y:S01]  /*1b10*/  F2FP.SATFINITE.E5M2.F32.PACK_AB_MERGE_C R51, RZ, R46, RZ ;  /* 0x0000002eff33723e */ /* 0x000fe200048060ff */
        /* <DEDUP_REMOVED lines=15> */
[----:B------:R-:W-:Y:S02]  /*1c10*/  F2FP.SATFINITE.E5M2.F32.PACK_AB_MERGE_C R49, RZ, R52, RZ ;  /* 0x00000034ff31723e */ /* 0x000fe400048060ff */
[----:B------:R-:W-:-:S02]  /*1c20*/  F2FP.SATFINITE.E5M2.F32.PACK_AB_MERGE_C R52, RZ, R61, RZ ;  /* 0x0000003dff34723e */ /* 0x000fc400048060ff */
        /* <DEDUP_REMOVED lines=12> */
[----:B------:R-:W-:Y:S02]  /*1cf0*/  F2FP.SATFINITE.E5M2.F32.PACK_AB_MERGE_C R57, RZ, R57, RZ ;  /* 0x00000039ff39723e */ /* 0x000fe400048060ff */
[----:B------:R-:W-:Y:S02]  /*1d00*/  F2FP.SATFINITE.E5M2.F32.PACK_AB_MERGE_C R44, RZ, R44, RZ ;  /* 0x0000002cff2c723e */ /* 0x000fe400048060ff */
[----:B------:R-:W-:-:S02]  /*1d10*/  F2FP.SATFINITE.E5M2.F32.PACK_AB_MERGE_C R45, RZ, R45, RZ ;  /* 0x0000002dff2d723e */ /* 0x000fc400048060ff */
        /* <DEDUP_REMOVED lines=10> */
.L_x_30183:
[----:B------:R-:W-:Y:S05]  /*1dc0*/  BSYNC B0 ;  /* 0x0000000000007941 */ /* 0x000fea0003800000 */
.L_x_30182:
        /* <DEDUP_REMOVED lines=9> */
.L_x_30185:
[----:B------:R-:W-:Y:S05]  /*1e60*/  BSYNC B0 ;  /* 0x0000000000007941 */ /* 0x000fea0003800000 */
.L_x_30184:
        /* <DEDUP_REMOVED lines=145> */
[----:B------:R-:W-:Y:S02]  /*2780*/  F2FP.SATFINITE.E5M2.F32.PACK_AB_MERGE_C R47, RZ, R47, RZ ;  /* 0x0000002fff2f723e */ /* 0x000fe400048060ff */
[----:B------:R-:W-:Y:S01]  /*2790*/  F2FP.SATFINITE.E5M2.F32.PACK_AB_MERGE_C R51, RZ, R51, RZ ;  /* 0x00000033ff33723e */ /* 0x000fe200048060ff */
        /* <DEDUP_REMOVED lines=12> */
[----:B------:R-:W-:Y:S01]  /*2860*/  F2FP.SATFINITE.E5M2.F32.PACK_AB_MERGE_C R48, RZ, R44, RZ ;  /* 0x0000002cff30723e */ /* 0x000fe200048060ff */
[----:B------:R-:W-:Y:S01]  /*2870*/  @!P2 IMAD.X R25, R23, 0x1, R6, P4 ;  /* 0x000000011719a824 */ /* 0x000fe200020e0606 */
[----:B------:R-:W-:Y:S01]  /*2880*/  F2FP.SATFINITE.E5M2.F32.PACK_AB_MERGE_C R46, RZ, R24, RZ ;  /* 0x00000018ff2e723e */ /* 0x000fe200048060ff */
        /* <DEDUP_REMOVED lines=49> */
[----:B------:R-:W-:Y:S01]  /*2ba0*/  F2FP.SATFINITE.E5M2.F32.PACK_AB_MERGE_C R49, RZ, R49, RZ ;  /* 0x00000031ff31723e */ /* 0x000fe200048060ff */
        /* <DEDUP_REMOVED lines=28> */
[----:B------:R-:W-:Y:S01]  /*2d70*/  F2FP.SATFINITE.E5M2.F32.PACK_AB_MERGE_C R48, RZ, R48, RZ ;  /* 0x00000030ff30723e */ /* 0x000fe200048060ff */
        /* <DEDUP_REMOVED lines=9> */
.L_x_30187:
[----:B------:R-:W-:Y:S05]  /*2e10*/  BSYNC B0 ;  /* 0x0000000000007941 */ /* 0x000fea0003800000 */
.L_x_30186:
        /* <DEDUP_REMOVED lines=12> */
[----:B------:R-:W-:-:S02]  /*2ee0*/  F2FP.SATFINITE.E5M2.F32.PACK_AB_MERGE_C R53, RZ, R53, RZ ;  /* 0x00000035ff35723e */ /* 0x000fc400048060ff */
[----:B------:R-:W-:Y:S02]  /*2ef0*/  @!P2 LEA.HI.X R13, R22, R17, R23, 0x1, P4 ;  /* 0x00000011160da211 */ /* 0x000fe400020f0c17 */
[----:B------:R-:W-:Y:S02]  /*2f00*/  F2FP.SATFINITE.E5M2.F32.PACK_AB_MERGE_C R51, RZ, R51, RZ ;  /* 0x00000033ff33723e */ /* 0x000fe400048060ff */
[----:B------:R-:W-:Y:S02]  /*2f10*/  F2FP.SATFINITE.E5M2.F32.PACK_AB_MERGE_C R50, RZ, R50, RZ ;  /* 0x00000032ff32723e */ /* 0x000fe400048060ff */
[----:B------:R-:W-:Y:S02]  /*2f20*/  F2FP.SATFINITE.E5M2.F32.PACK_AB_MERGE_C R49, RZ, R49, RZ ;  /* 0x00000031ff31723e */ /* 0x000fe400048060ff */
[----:B------:R-:W-:Y:S02]  /*2f30*/  F2FP.SATFINITE.E5M2.F32.PACK_AB_MERGE_C R46, RZ, R46, RZ ;  /* 0x0000002eff2e723e */ /* 0x000fe400048060ff */
[----:B------:R-:W-:Y:S01]  /*2f40*/  F2FP.SATFINITE.E5M2.F32.PACK_AB_MERGE_C R44, RZ, R44, RZ ;  /* 0x0000002cff2c723e */ /* 0x000fe200048060ff */
        /* <DEDUP_REMOVED lines=8> */
.L_x_30189:
[----:B------:R-:W-:Y:S05]  /*2fd0*/  BSYNC B0 ;  /* 0x0000000000007941 */ /* 0x000fea0003800000 */
.L_x_30188:
[----:B0-----:R-:W-:Y:S01]  /*2fe0*/  @!P2 PRMT R9, R50, 0x7604, R51 ;  /* 0x000076043209a816 */ /* 0x001fe20000000033 */
[----:B------:R-:W-:Y:S01]  /*2ff0*/  FMUL R28, R42, UR6 ;  /* 0x000000062a1c7c20 */ /* 0x000fe20008400000 */
[----:B------:R-:W-:Y:S01]  /*3000*/  @!P2 PRMT R55, R46, 0x7604, R49 ;  /* 0x000076042e37a816 */ /* 0x000fe20000000031 */
[----:B------:R-:W-:Y:S01]  /*3010*/  FMUL R29, R41, UR6 ;  /* 0x00000006291d7c20 */ /* 0x000fe20008400000 */
[----:B------:R-:W-:Y:S01]  /*3020*/  BSSY B0, `(.L_x_30190) ;  /* 0x000000e000007945 */ /* 0x000fe20003800000 */
[----:B------:R0:W-:Y:S01]  /*3030*/  @!P2 STG.E.U16 desc[UR8][R12.64], R9 ;  /* 0x000000090c00a986 */ /* 0x0001e2000c101508 */
[----:B------:R-:W-:Y:S02]  /*3040*/  F2FP.SATFINITE.E5M2.F32.PACK_AB_MERGE_C R28, RZ, R28, RZ ;  /* 0x0000001cff1c723e */ /* 0x000fe400048060ff */
[----:B------:R-:W-:Y:S01]  /*3050*/  F2FP.SATFINITE.E5M2.F32.PACK_AB_MERGE_C R29, RZ, R29, RZ ;  /* 0x0000001dff1d723e */ /* 0x000fe200048060ff */
        /* <DEDUP_REMOVED lines=10> */
.L_x_30191:
[----:B------:R-:W-:Y:S05]  /*3100*/  BSYNC B0 ;  /* 0x0000000000007941 */ /* 0x000fea0003800000 */
.L_x_30190:
[----:B01----:R-:W-:Y:S01]  /*3110*/  FMUL R9, R33, UR6 ;  /* 0x0000000621097c20 */ /* 0x003fe20008400000 */
[----:B------:R-:W-:Y:S01]  /*3120*/  FMUL R8, R32, UR6 ;  /* 0x0000000620087c20 */ /* 0x000fe20008400000 */
[----:B------:R-:W-:Y:S01]  /*3130*/  BSSY B0, `(.L_x_30192) ;  /* 0x000000e000007945 */ /* 0x000fe20003800000 */
[----:B------:R-:W-:Y:S01]  /*3140*/  IMAD.U32 R48, R48, 0x10000, RZ ;  /* 0x0001000030307824 */ /* 0x000fe200078e00ff */
[----:B------:R-:W-:Y:S02]  /*3150*/  LOP3.LUT R12, R53, 0xffff, RZ, 0xc0, !PT ;  /* 0x0000ffff350c7812 */ /* 0x000fe400078ec0ff */
[----:B------:R-:W-:Y:S02]  /*3160*/  LOP3.LUT R21, R21, 0xffff, RZ, 0xc0, !PT ;  /* 0x0000ffff15157812 */ /* 0x000fe400078ec0ff */
[----:B------:R-:W-:Y:S02]  /*3170*/  F2FP.SATFINITE.E5M2.F32.PACK_AB_MERGE_C R9, RZ, R9, RZ ;  /* 0x00000009ff09723e */ /* 0x000fe400048060ff */
        /* <DEDUP_REMOVED lines=9> */
.L_x_30193:
[----:B------:R-:W-:Y:S05]  /*3210*/  BSYNC B0 ;  /* 0x0000000000007941 */ /* 0x000fea0003800000 */
.L_x_30192:
        /* <DEDUP_REMOVED lines=78> */
.L_x_30198:
        /* <DEDUP_REMOVED lines=51> */
.L_x_30197:
[----:B------:R-:W-:Y:S05]  /*3a30*/  BSYNC B1 ;  /* 0x0000000000017941 */ /* 0x000fea0003800000 */
.L_x_30196:
        /* <DEDUP_REMOVED lines=15> */
.L_x_30200:
[----:B------:R-:W-:Y:S05]  /*3b30*/  BSYNC B1 ;  /* 0x0000000000017941 */ /* 0x000fea0003800000 */
.L_x_30199:
        /* <DEDUP_REMOVED lines=25> */
.L_x_30195:
[----:B------:R-:W-:Y:S05]  /*3cd0*/  BSYNC B0 ;  /* 0x0000000000007941 */ /* 0x000fea0003800000 */
.L_x_30194:
        /* <DEDUP_REMOVED lines=27> */
.L_x_30206:
        /* <DEDUP_REMOVED lines=53> */
.L_x_30205:
[----:B0-----:R-:W-:-:S07]  /*41e0*/  VIADD R8, R26, 0x5 ;  /* 0x000000051a087836 */ /* 0x001fce0000000000 */
.L_x_30204:
[----:B------:R-:W-:Y:S05]  /*41f0*/  BSYNC B1 ;  /* 0x0000000000017941 */ /* 0x000fea0003800000 */
.L_x_30203:
        /* <DEDUP_REMOVED lines=17> */
.L_x_30208:
[----:B------:R-:W-:Y:S05]  /*4310*/  BSYNC B1 ;  /* 0x0000000000017941 */ /* 0x000fea0003800000 */
.L_x_30207:
        /* <DEDUP_REMOVED lines=24> */
.L_x_30202:
[----:B------:R-:W-:Y:S05]  /*44a0*/  BSYNC B0 ;  /* 0x0000000000007941 */ /* 0x000fea0003800000 */
.L_x_30201:
        /* <DEDUP_REMOVED lines=43> */
.L_x_30219:
[----:B--2---:R-:W-:-:S07]  /*4760*/  FMNMX R5, R2, R5, !PT ;  /* 0x0000000502057209 */ /* 0x004fce0007800000 */
.L_x_30211:
[----:B------:R-:W-:Y:S05]  /*4770*/  BSYNC B0 ;  /* 0x0000000000007941 */ /* 0x000fea0003800000 */
.L_x_30210:
[----:B------:R-:W-:Y:S01]  /*4780*/  ISETP.NE.AND P0, PT, R11, RZ, PT ;  /* 0x000000ff0b00720c */ /* 0x000fe20003f05270 */
[----:B------:R-:W-:-:S12]  /*4790*/  BSSY B0, `(.L_x_30209) ;  /* 0x0000004000007945 */ /* 0x000fd80003800000 */
[----:B------:R-:W-:Y:S05]  /*47a0*/  @P0 BRA `(.L_x_30213) ;  /* 0x0000000000080947 */ /* 0x000fea0003800000 */
[----:B0-----:R-:W0:Y:S02]  /*47b0*/  LDC.64 R2, c[0x0][0x238] ;  /* 0x00008e00ff027b82 */ /* 0x001e240000000a00 */
[----:B0-----:R2:W-:Y:S02]  /*47c0*/  REDG.E.MAX.S32.STRONG.GPU desc[UR8][R2.64], R5 ;  /* 0x000000050200798e */ /* 0x0015e4000d10e388 */
.L_x_30213:
[----:B------:R-:W-:Y:S05]  /*47d0*/  BSYNC B0 ;  /* 0x0000000000007941 */ /* 0x000fea0003800000 */
.L_x_30209:
        /* <DEDUP_REMOVED lines=13> */
[----:B01----:R-:W-:Y:S05]  /*48b0*/  CALL.REL.NOINC `($__internal_643_$__cuda_sm20_rcp_rn_f32_slowpath) ;  /* 0x0000000400807944 */ /* 0x003fea0003c00000 */
[----:B------:R-:W-:Y:S05]  /*48c0*/  BRA `(.L_x_30215) ;  /* 0x0000000000147947 */ /* 0x000fea0003800000 */
.L_x_30214:
[----:B--2---:R-:W2:Y:S01]  /*48d0*/  MUFU.RCP R5, UR6 ;  /* 0x0000000600057d08 */ /* 0x004ea20008001000 */
[----:B------:R-:W-:-:S04]  /*48e0*/  IMAD.U32 R0, RZ, RZ, UR6 ;  /* 0x00000006ff007e24 */ /* 0x000fc8000f8e00ff */
[----:B--2---:R-:W-:-:S04]  /*48f0*/  FFMA R0, R5, R0, -1 ;  /* 0xbf80000005007423 */ /* 0x004fc80000000000 */
[----:B------:R-:W-:-:S04]  /*4900*/  FADD.FTZ R0, -R0, -RZ ;  /* 0x800000ff00007221 */ /* 0x000fc80000010100 */
[----:B------:R-:W-:-:S07]  /*4910*/  FFMA R5, R5, R0, R5 ;  /* 0x0000000005057223 */ /* 0x000fce0000000005 */
.L_x_30215:
[----:B0-----:R-:W0:Y:S02]  /*4920*/  LDC.64 R2, c[0x0][0x240] ;  /* 0x00009000ff027b82 */ /* 0x001e240000000a00 */
[----:B0-----:R-:W-:Y:S01]  /*4930*/  STG.E desc[UR8][R2.64], R5 ;  /* 0x0000000502007986 */ /* 0x001fe2000c101908 */
[----:B------:R-:W-:Y:S05]  /*4940*/  EXIT ;  /* 0x000000000000794d */ /* 0x000fea0003800000 */
.L_x_30212:
[----:B------:R-:W-:Y:S02]  /*4950*/  IMAD.MOV.U32 R7, RZ, RZ, 0x4 ;  /* 0x00000004ff077424 */ /* 0x000fe400078e00ff */
[----:B------:R-:W-:Y:S02]  /*4960*/  IMAD.MOV.U32 R9, RZ, RZ, 0x1f ;  /* 0x0000001fff097424 */ /* 0x000fe400078e00ff */
[----:B------:R-:W-:-:S07]  /*4970*/  IMAD.MOV.U32 R4, RZ, RZ, -0x1 ;  /* 0xffffffffff047424 */ /* 0x000fce00078e00ff */
[----:B012---:R-:W-:Y:S05]  /*4980*/  WARPSYNC.COLLECTIVE R4, `(.L_x_30216) ;  /* 0x0000000004087348 */ /* 0x007fea0003c00000 */
[----:B--2---:R2:W3:Y:S02]  /*4990*/  SHFL.DOWN P0, R5, R0, R7, R9 ;  /* 0x0800000700057389 */ /* 0x0044e40000000009 */
[----:B0123--:R-:W-:Y:S01]  /*49a0*/  ENDCOLLECTIVE ;  /* 0x000000000000791b */ /* 0x00ffe20003800000 */
.L_x_30216:
[----:B------:R-:W-:Y:S02]  /*49b0*/  IMAD.MOV.U32 R7, RZ, RZ, 0x2 ;  /* 0x00000002ff077424 */ /* 0x000fe400078e00ff */
[----:B------:R-:W-:-:S05]  /*49c0*/  IMAD.MOV.U32 R3, RZ, RZ, R5 ;  /* 0x000000ffff037224 */ /* 0x000fca00078e0005 */
[----:B------:R-:W-:-:S05]  /*49d0*/  FMNMX R3, R3, R0, !PT ;  /* 0x0000000003037209 */ /* 0x000fca0007800000 */
[----:B------:R-:W-:-:S07]  /*49e0*/  IMAD.MOV.U32 R0, RZ, RZ, R3 ;  /* 0x000000ffff007224 */ /* 0x000fce00078e0003 */
[----:B------:R-:W-:Y:S05]  /*49f0*/  WARPSYNC.COLLECTIVE R4, `(.L_x_30217) ;  /* 0x0000000004087348 */ /* 0x000fea0003c00000 */
[----:B------:R0:W1:Y:S02]  /*4a00*/  SHFL.DOWN P0, R5, R0, R7, R9 ;  /* 0x0800000700057389 */ /* 0x0000640000000009 */
[----:B01----:R-:W-:Y:S01]  /*4a10*/  ENDCOLLECTIVE ;  /* 0x000000000000791b */ /* 0x003fe20003800000 */
.L_x_30217:
[----:B------:R-:W-:Y:S02]  /*4a20*/  IMAD.MOV.U32 R7, RZ, RZ, 0x1 ;  /* 0x00000001ff077424 */ /* 0x000fe400078e00ff */
[----:B------:R-:W-:-:S05]  /*4a30*/  IMAD.MOV.U32 R2, RZ, RZ, R5 ;  /* 0x000000ffff027224 */ /* 0x000fca00078e0005 */
[----:B------:R-:W-:-:S05]  /*4a40*/  FMNMX R2, R3, R2, !PT ;  /* 0x0000000203027209 */ /* 0x000fca0007800000 */
[----:B------:R-:W-:-:S07]  /*4a50*/  IMAD.MOV.U32 R0, RZ, RZ, R2 ;  /* 0x000000ffff007224 */ /* 0x000fce00078e0002 */
[----:B------:R-:W-:Y:S05]  /*4a60*/  WARPSYNC.COLLECTIVE R4, `(.L_x_30218) ;  /* 0x0000000004087348 */ /* 0x000fea0003c00000 */
[----:B------:R0:W1:Y:S02]  /*4a70*/  SHFL.DOWN P0, R5, R0, R7, R9 ;  /* 0x0800000700057389 */ /* 0x0000640000000009 */
[----:B01----:R-:W-:Y:S01]  /*4a80*/  ENDCOLLECTIVE ;  /* 0x000000000000791b */ /* 0x003fe20003800000 */
.L_x_30218:
[----:B------:R-:W-:Y:S05]  /*4a90*/  BRA `(.L_x_30219) ;  /* 0xfffffffc00307947 */ /* 0x000fea000383ffff */
        .weak           $__internal_642_$__cuda_sm20_div_u64
        .type           $__internal_642_$__cuda_sm20_div_u64,@function
        .size           $__internal_642_$__cuda_sm20_div_u64,($__internal_643_$__cuda_sm20_rcp_rn_f32_slowpath - $__internal_642_$__cuda_sm20_div_u64)
$__internal_642_$__cuda_sm20_div_u64:
        /* <DEDUP_REMOVED lines=65> */
[----:B------:R-:W-:Y:S06]  /*4eb0*/  RET.REL.NODEC R2 `(_ZN18transformer_engine6detail38cast_transpose_fused_kernel_notalignedILb0ELb1ELb0EfNS_16CTDBiasDActParamI6__halfS3_13__nv_fp8_e5m2fEELi2ELi4ENS_5EmptyEXadL_ZNS_6dsreluIffEET_T0_RKS6_EEEEvT3_mmm) ;  /* 0xffffffb002507950 */ /* 0x000fec0003c3ffff */
        .weak           $__internal_643_$__cuda_sm20_rcp_rn_f32_slowpath
        .type           $__internal_643_$__cuda_sm20_rcp_rn_f32_slowpath,@function
        .size           $__internal_643_$__cuda_sm20_rcp_rn_f32_slowpath,(.L_x_35128 - $__internal_643_$__cuda_sm20_rcp_rn_f32_slowpath)
$__internal_643_$__cuda_sm20_rcp_rn_f32_slowpath:
        /* <DEDUP_REMOVED lines=15> */
.L_x_30220:
        /* <DEDUP_REMOVED lines=33> */
.L_x_30222:
[----:B------:R0:W1:Y:S02]  /*51c0*/  MUFU.RCP R2, R0 ;  /* 0x0000000000027308 */ /* 0x0000640000001000 */
.L_x_30221:
[----:B-1-3--:R-:W-:Y:S02]  /*51d0*/  IMAD.MOV.U32 R5, RZ, RZ, R2 ;  /* 0x000000ffff057224 */ /* 0x00afe400078e0002 */
[----:B------:R-:W-:Y:S02]  /*51e0*/  IMAD.MOV.U32 R2, RZ, RZ, R7 ;  /* 0x000000ffff027224 */ /* 0x000fe400078e0007 */
[----:B------:R-:W-:-:S04]  /*51f0*/  IMAD.MOV.U32 R3, RZ, RZ, 0x0 ;  /* 0x00000000ff037424 */ /* 0x000fc800078e00ff */
[----:B0-2---:R-:W-:Y:S05]  /*5200*/  RET.REL.NODEC R2 `(_ZN18transformer_engine6detail38cast_transpose_fused_kernel_notalignedILb0ELb1ELb0EfNS_16CTDBiasDActParamI6__halfS3_13__nv_fp8_e5m2fEELi2ELi4ENS_5EmptyEXadL_ZNS_6dsreluIffEET_T0_RKS6_EEEEvT3_mmm) ;  /* 0xffffffac027c7950 */ /* 0x005fea0003c3ffff */
.L_x_30223:
        /* <DEDUP_REMOVED lines=15> */
.L_x_35128:


//--------------------- .text._ZN18transformer_engine6detail38cast_transpose_fused_kernel_notalignedILb0ELb1ELb0EfNS_16CTDBiasDActParamI6__halfS3_13__nv_bfloat16fEELi2ELi2ENS_5EmptyEXadL_ZNS_6dsreluIffEET_T0_RKS6_EEEEvT3_mmm --------------------------
	.section	.text._ZN18transformer_engine6detail38cast_transpose_fused_kernel_notalignedILb0ELb1ELb0EfNS_16CTDBiasDActParamI6__halfS3_13__nv_bfloat16fEELi2ELi2ENS_5EmptyEXadL_ZNS_6dsreluIffEET_T0_RKS6_EEEEvT3_mmm,"ax",@progbits
	.align	128
        .global         _ZN18transformer_engine6detail38cast_transpose_fused_kernel_notalignedILb0ELb1ELb0EfNS_16CTDBiasDActParamI6__halfS3_13__nv_bfloat16fEELi2ELi2ENS_5EmptyEXadL_ZNS_6dsreluIffEET_T0_RKS6_EEEEvT3_mmm
        .type           _ZN18transformer_engine6detail38cast_transpose_fused_kernel_notalignedILb0ELb1ELb0EfNS_16CTDBiasDActParamI6__halfS3_13__nv_bfloat16fEELi2ELi2ENS_5EmptyEXadL_ZNS_6dsreluIffEET_T0_RKS6_EEEEvT3_mmm,@function
        .size           _ZN18transformer_engine6detail38cast_transpose_fused_kernel_notalignedILb0ELb1ELb0EfNS_16CTDBiasDActParamI6__halfS3_13__nv_bfloat16fEELi2ELi2ENS_5EmptyEXadL_ZNS_6dsreluIffEET_T0_RKS6_EEEEvT3_mmm,(.L_x_35130 - _ZN18transformer_engine6detail38cast_transpose_fused_kernel_notalignedILb0ELb1ELb0EfNS_16CTDBiasDActParamI6__halfS3_13__nv_bfloat16fEELi2ELi2ENS_5EmptyEXadL_ZNS_6dsreluIffEET_T0_RKS6_EEEEvT3_mmm)
        .other          _ZN18transformer_engine6detail38cast_transpose_fused_kernel_notalignedILb0ELb1ELb0EfNS_16CTDBiasDActParamI6__halfS3_13__nv_bfloat16fEELi2ELi2ENS_5EmptyEXadL_ZNS_6dsreluIffEET_T0_RKS6_EEEEvT3_mmm,@"STO_CUDA_ENTRY STV_DEFAULT"
_ZN18transformer_engine6detail38cast_transpose_fused_kernel_notalignedILb0ELb1ELb0EfNS_16CTDBiasDActParamI6__halfS3_13__nv_bfloat16fEELi2ELi2ENS_5EmptyEXadL_ZNS_6dsreluIffEET_T0_RKS6_EEEEvT3_mmm:
.text._ZN18transformer_engine6detail38cast_transpose_fused_kernel_notalignedILb0ELb1ELb0EfNS_16CTDBiasDActParamI6__halfS3_13__nv_bfloat16fEELi2ELi2ENS_5EmptyEXadL_ZNS_6dsreluIffEET_T0_RKS6_EEEEvT3_mmm:
        /* <DEDUP_REMOVED lines=20> */
[----:B------:R-:W-:Y:S05]  /*0140*/  CALL.REL.NOINC `($__internal_644_$__cuda_sm20_div_u64) ;  /* 0x0000003000807944 */ /* 0x000fea0003c00000 */
        /* <DEDUP_REMOVED lines=11> */
.L_x_30224:
        /* <DEDUP_REMOVED lines=22> */
.L_x_30225:
[----:B------:R-:W-:Y:S01]  /*0360*/  ULDC.64 UR8, c[0x0][0x258] ;  /* 0x0000960000087ab9 */ /* 0x000fe20000000a00 */
[----:B------:R-:W-:Y:S01]  /*0370*/  ULDC.64 UR4, c[0x0][0x260] ;  /* 0x0000980000047ab9 */ /* 0x000fe20000000a00 */
[----:B------:R-:W-:Y:S01]  /*0380*/  USHF.R.U64 UR13, UR8, 0x1, UR9 ;  /* 0x00000001080d7899 */ /* 0x000fe20008001209 */
[----:B------:R-:W-:Y:S01]  /*0390*/  IMAD.U32 R10, RZ, RZ, UR5 ;  /* 0x00000005ff0a7e24 */ /* 0x000fe2000f8e00ff */
[----:B------:R-:W-:Y:S01]  /*03a0*/  USHF.R.U32.HI UR14, URZ, 0x1, UR9 ;  /* 0x000000013f0e7899 */ /* 0x000fe20008011609 */
[----:B------:R-:W-:Y:S01]  /*03b0*/  IMAD.U32 R13, RZ, RZ, UR4 ;  /* 0x00000004ff0d7e24 */ /* 0x000fe2000f8e00ff */
[C---:B------:R-:W-:Y:S01]  /*03c0*/  SHF.L.U64.HI R6, R47.reuse, 0x5, R48 ;  /* 0x000000052f067819 */ /* 0x040fe20000010230 */
[----:B------:R-:W-:Y:S01]  /*03d0*/  ULDC.64 UR10, c[0x0][0x230] ;  /* 0x00008c00000a7ab9 */ /* 0x000fe20000000a00 */
[----:B------:R-:W-:Y:S01]  /*03e0*/  LEA R18, P0, -R47, UR13, 0x5 ;  /* 0x0000000d2f127c11 */ /* 0x000fe2000f8029ff */
[----:B------:R-:W-:Y:S01]  /*03f0*/  IMAD R9, R3, UR8, RZ ;  /* 0x0000000803097c24 */ /* 0x000fe2000f8e02ff */
[----:B------:R-:W-:Y:S01]  /*0400*/  SHF.R.U64 R13, R13, 0x1, R10 ;  /* 0x000000010d0d7819 */ /* 0x000fe2000000120a */
[----:B------:R-:W-:Y:S01]  /*0410*/  ULDC.64 UR16, c[0x0][0x220] ;  /* 0x0000880000107ab9 */ /* 0x000fe20000000a00 */
[----:B------:R-:W-:Y:S01]  /*0420*/  IADD3.X R6, ~R6, UR14, RZ, P0, !PT ;  /* 0x0000000e06067c10 */ /* 0x000fe200087fe5ff */
[C---:B------:R-:W-:Y:S01]  /*0430*/  IMAD R39, R2.reuse, UR9, R9 ;  /* 0x0000000902277c24 */ /* 0x040fe2000f8e0209 */
[----:B------:R-:W-:-:S02]  /*0440*/  SHF.L.U64.HI R7, R2, 0x5, R3 ;  /* 0x0000000502077819 */ /* 0x000fc40000010203 */
[----:B------:R-:W-:Y:S02]  /*0450*/  SHF.R.U32.HI R12, RZ, 0x1, R10 ;  /* 0x00000001ff0c7819 */ /* 0x000fe4000001160a */
[----:B------:R-:W-:Y:S02]  /*0460*/  ISETP.LT.U32.AND P1, PT, R18, 0x20, PT ;  /* 0x000000201200780c */ /* 0x000fe40003f21070 */
[----:B------:R-:W-:Y:S02]  /*0470*/  LEA R16, P0, -R2, R13, 0x5 ;  /* 0x0000000d02107211 */ /* 0x000fe400078029ff */
[----:B------:R-:W-:Y:S02]  /*0480*/  ISETP.LT.U32.AND.EX P1, PT, R6, RZ, PT, P1 ;  /* 0x000000ff0600720c */ /* 0x000fe40003f21110 */
[----:B------:R-:W-:Y:S01]  /*0490*/  SHF.R.U32.HI R14, RZ, 0x5, R11 ;  /* 0x00000005ff0e7819 */ /* 0x000fe2000001160b */
[----:B------:R-:W-:Y:S01]  /*04a0*/  IMAD.X R6, R12, 0x1, ~R7, P0 ;  /* 0x000000010c067824 */ /* 0x000fe200000e0e07 */
[----:B------:R-:W-:Y:S01]  /*04b0*/  ISETP.LT.U32.AND P2, PT, R16, 0x20, PT ;  /* 0x000000201000780c */ /* 0x000fe20003f41070 */
[----:B------:R-:W-:Y:S01]  /*04c0*/  IMAD.MOV.U32 R7, RZ, RZ, R48 ;  /* 0x000000ffff077224 */ /* 0x000fe200078e0030 */
[----:B------:R-:W-:Y:S01]  /*04d0*/  ISETP.NE.U32.AND P0, PT, RZ, UR10, PT ;  /* 0x0000000aff007c0c */ /* 0x000fe2000bf05070 */
[----:B------:R-:W-:Y:S01]  /*04e0*/  IMAD.SHL.U32 R15, R14, 0x4, RZ ;  /* 0x000000040e0f7824 */ /* 0x000fe200078e00ff */
[----:B------:R-:W-:Y:S01]  /*04f0*/  ISETP.LT.U32.AND.EX P2, PT, R6, RZ, PT, P2 ;  /* 0x000000ff0600720c */ /* 0x000fe20003f41120 */
[--C-:B------:R-:W-:Y:S01]  /*0500*/  IMAD R14, R14, -0x4, R11.reuse ;  /* 0xfffffffc0e0e7824 */ /* 0x100fe200078e020b */
[----:B------:R-:W-:-:S02]  /*0510*/  SHF.R.U32.HI R6, RZ, 0x2, R11 ;  /* 0x00000002ff067819 */ /* 0x000fc4000001160b */
[----:B------:R-:W-:Y:S02]  /*0520*/  LOP3.LUT R15, R15, 0x1c, RZ, 0xe2, !PT ;  /* 0x0000001c0f0f7812 */ /* 0x000fe400078ee2ff */
[----:B------:R-:W-:Y:S02]  /*0530*/  SEL R16, R16, 0x20, P2 ;  /* 0x0000002010107807 */ /* 0x000fe40001000000 */
[----:B------:R-:W-:Y:S01]  /*0540*/  ISETP.NE.AND.EX P0, PT, RZ, UR11, PT, P0 ;  /* 0x0000000bff007c0c */ /* 0x000fe2000bf05300 */
[----:B------:R-:W-:Y:S01]  /*0550*/  ULDC.64 UR10, c[0x0][0x218] ;  /* 0x00008600000a7ab9 */ /* 0x000fe20000000a00 */
[----:B------:R-:W-:Y:S02]  /*0560*/  SEL R18, R18, 0x20, P1 ;  /* 0x0000002012127807 */ /* 0x000fe40000800000 */
[----:B------:R-:W-:Y:S02]  /*0570*/  LOP3.LUT R33, R14, 0x1f, RZ, 0xc0, !PT ;  /* 0x0000001f0e217812 */ /* 0x000fe400078ec0ff */
[----:B------:R-:W-:-:S02]  /*0580*/  ISETP.GE.U32.AND P1, PT, R15, R16, PT ;  /* 0x000000100f00720c */ /* 0x000fc40003f26070 */
[----:B------:R-:W-:Y:S01]  /*0590*/  LOP3.LUT R8, R6, 0x38, RZ, 0xc0, !PT ;  /* 0x0000003806087812 */ /* 0x000fe200078ec0ff */
[----:B------:R-:W-:Y:S01]  /*05a0*/  IMAD.MOV.U32 R6, RZ, RZ, R47 ;  /* 0x000000ffff067224 */ /* 0x000fe200078e002f */
[----:B------:R-:W-:-:S03]  /*05b0*/  ISETP.LT.U32.AND P1, PT, R33, R18, !P1 ;  /* 0x000000122100720c */ /* 0x000fc60004f21070 */
[----:B------:R-:W-:-:S04]  /*05c0*/  IMAD.WIDE.U32 R22, R2, UR8, R6 ;  /* 0x0000000802167c25 */ /* 0x000fc8000f8e0006 */
[----:B------:R-:W-:-:S04]  /*05d0*/  IMAD.WIDE.U32 R6, R8, UR13, RZ ;  /* 0x0000000d08067c25 */ /* 0x000fc8000f8e00ff */
[----:B------:R-:W-:Y:S01]  /*05e0*/  IMAD R17, R8, UR14, RZ ;  /* 0x0000000e08117c24 */ /* 0x000fe2000f8e02ff */
[----:B------:R-:W-:Y:S01]  /*05f0*/  IADD3 R26, P3, R33, R6, RZ ;  /* 0x00000006211a7210 */ /* 0x000fe20007f7e0ff */
[----:B------:R-:W0:Y:S01]  /*0600*/  @P0 LDC.64 R8, c[0x0][0x230] ;  /* 0x00008c00ff080b82 */ /* 0x000e220000000a00 */
[----:B------:R-:W-:Y:S02]  /*0610*/  IMAD.SHL.U32 R27, R22, 0x80, RZ ;  /* 0x00000080161b7824 */ /* 0x000fe400078e00ff */
[----:B------:R-:W-:Y:S02]  /*0620*/  IMAD.IADD R39, R23, 0x1, R39 ;  /* 0x0000000117277824 */ /* 0x000fe400078e0227 */
[----:B------:R-:W-:Y:S01]  /*0630*/  IMAD.IADD R28, R7, 0x1, R17 ;  /* 0x00000001071c7824 */ /* 0x000fe200078e0211 */
[----:B------:R-:W-:Y:S01]  /*0640*/  IADD3 R17, P2, R27, UR10, RZ ;  /* 0x0000000a1b117c10 */ /* 0x000fe2000ff5e0ff */
[----:B------:R-:W-:Y:S01]  /*0650*/  @P1 IMAD.SHL.U32 R34, R26, 0x4, RZ ;  /* 0x000000041a221824 */ /* 0x000fe200078e00ff */
[----:B------:R-:W-:Y:S01]  /*0660*/  SHF.L.U64.HI R20, R22, 0x7, R39 ;  /* 0x0000000716147819 */ /* 0x000fe20000010227 */
[----:B------:R-:W-:-:S02]  /*0670*/  IMAD.X R43, RZ, RZ, R28, P3 ;  /* 0x000000ffff2b7224 */ /* 0x000fc400018e061c */
[----:B------:R-:W-:Y:S01]  /*0680*/  @!P1 IMAD.MOV.U32 R29, RZ, RZ, RZ ;  /* 0x000000ffff1d9224 */ /* 0x000fe200078e00ff */
[----:B------:R-:W-:Y:S01]  /*0690*/  IADD3.X R19, R20, UR11, RZ, P2, !PT ;  /* 0x0000000b14137c10 */ /* 0x000fe200097fe4ff */
[----:B------:R-:W-:Y:S01]  /*06a0*/  ULDC.64 UR10, c[0x0][0x210] ;  /* 0x00008400000a7ab9 */ /* 0x000fe20000000a00 */
[----:B------:R-:W-:Y:S02]  /*06b0*/  @P1 SHF.L.U64.HI R21, R26, 0x2, R43 ;  /* 0x000000021a151819 */ /* 0x000fe4000001022b */
[----:B------:R-:W-:Y:S02]  /*06c0*/  @P1 IADD3 R30, P3, R34, R17, RZ ;  /* 0x00000011221e1210 */ /* 0x000fe40007f7e0ff */
[----:B------:R-:W-:-:S03]  /*06d0*/  IADD3 R27, P2, R27, UR10, RZ ;  /* 0x0000000a1b1b7c10 */ /* 0x000fc6000ff5e0ff */
[C---:B------:R-:W-:Y:S01]  /*06e0*/  @P1 IMAD.X R31, R21.reuse, 0x1, R19, P3 ;  /* 0x00000001151f1824 */ /* 0x040fe200018e0613 */
[----:B------:R-:W-:Y:S01]  /*06f0*/  IADD3.X R20, R20, UR11, RZ, P2, !PT ;  /* 0x0000000b14147c10 */ /* 0x000fe200097fe4ff */
[----:B------:R-:W-:Y:S01]  /*0700*/  ULDC.64 UR10, c[0x0][0x208] ;  /* 0x00008200000a7ab9 */ /* 0x000fe20000000a00 */
[----:B------:R-:W-:Y:S01]  /*0710*/  @P1 IADD3 R34, P2, R34, R27, RZ ;  /* 0x0000001b22221210 */ /* 0x000fe20007f5e0ff */
[----:B0-----:R-:W2:Y:S04]  /*0720*/  @P0 LDG.E R32, desc[UR10][R8.64] ;  /* 0x0000000a08200981 */ /* 0x001ea8000c1e1900 */
[----:B------:R0:W3:Y:S01]  /*0730*/  @P1 LDG.E R29, desc[UR10][R30.64] ;  /* 0x0000000a1e1d1981 */ /* 0x0000e2000c1e1900 */
[----:B------:R-:W-:Y:S02]  /*0740*/  @!P1 IMAD.MOV.U32 R23, RZ, RZ, RZ ;  /* 0x000000ffff179224 */ /* 0x000fe400078e00ff */
[----:B------:R-:W-:-:S05]  /*0750*/  @P1 IMAD.X R35, R21, 0x1, R20, P2 ;  /* 0x0000000115231824 */ /* 0x000fca00010e0614 */
[----:B------:R-:W4:Y:S01]  /*0760*/  @P1 LDG.E R23, desc[UR10][R34.64] ;  /* 0x0000000a22171981 */ /* 0x000f22000c1e1900 */
[----:B------:R-:W-:-:S04]  /*0770*/  @P1 IADD3 R21, P2, R26, UR13, RZ ;  /* 0x0000000d1a151c10 */ /* 0x000fc8000ff5e0ff */
[----:B------:R-:W-:Y:S01]  /*0780*/  @P1 IADD3.X R24, R43, UR14, RZ, P2, !PT ;  /* 0x0000000e2b181c10 */ /* 0x000fe200097fe4ff */
[----:B------:R-:W-:-:S03]  /*0790*/  @P1 IMAD.SHL.U32 R38, R21, 0x4, RZ ;  /* 0x0000000415261824 */ /* 0x000fc600078e00ff */
[----:B------:R-:W-:Y:S02]  /*07a0*/  @P1 SHF.L.U64.HI R21, R21, 0x2, R24 ;  /* 0x0000000215151819 */ /* 0x000fe40000010218 */
[----:B------:R-:W-:Y:S01]  /*07b0*/  @P1 IADD3 R24, P2, R38, R17, RZ ;  /* 0x0000001126181210 */ /* 0x000fe20007f5e0ff */
[----:B------:R-:W-:-:S04]  /*07c0*/  @!P1 IMAD.MOV.U32 R36, RZ, RZ, RZ ;  /* 0x000000ffff249224 */ /* 0x000fc800078e00ff */
[----:B------:R-:W-:Y:S01]  /*07d0*/  @P1 IMAD.X R25, R21, 0x1, R19, P2 ;  /* 0x0000000115191824 */ /* 0x000fe200010e0613 */
[----:B0-----:R-:W-:-:S04]  /*07e0*/  @P1 IADD3 R30, P2, R38, R27, RZ ;  /* 0x0000001b261e1210 */ /* 0x001fc80007f5e0ff */
        /* <DEDUP_REMOVED lines=9> */
[----:B------:R-:W-:Y:S01]  /*0880*/  IADD3 R8, P1, R37, R6, RZ ;  /* 0x0000000625087210 */ /* 0x000fe20007f3e0ff */
[----:B0-----:R-:W-:-:S04]  /*0890*/  IMAD.U32 R25, RZ, RZ, UR13 ;  /* 0x0000000dff197e24 */ /* 0x001fc8000f8e00ff */
[----:B------:R-:W-:-:S06]  /*08a0*/  IMAD.X R9, RZ, RZ, R28, P1 ;  /* 0x000000ffff097224 */ /* 0x000fcc00008e061c */
[----:B------:R-:W-:Y:S01]  /*08b0*/  VOTEU.ANY UP0, P2 ;  /* 0x00000000003f7886 */ /* 0x000fe20001000100 */
[----:B------:R-:W-:-:S04]  /*08c0*/  @P2 IMAD.WIDE.U32 R24, R25, 0x3, R8 ;  /* 0x0000000319182825 */ /* 0x000fc800078e0008 */
[----:B------:R-:W-:Y:S01]  /*08d0*/  @UP0 UIMAD UR5, UR14, 0x3, URZ ;  /* 0x000000030e0508a4 */ /* 0x000fe2000f8e023f */
[----:B------:R-:W-:Y:S02]  /*08e0*/  IMAD.SHL.U32 R35, R22, 0x40, RZ ;  /* 0x0000004016237824 */ /* 0x000fe400078e00ff */
[----:B-1----:R-:W-:-:S03]  /*08f0*/  @P2 IMAD.SHL.U32 R30, R24, 0x4, RZ ;  /* 0x00000004181e2824 */ /* 0x002fc600078e00ff */
[----:B------:R-:W-:Y:S01]  /*0900*/  @P2 VIADD R31, R25, UR5 ;  /* 0x00000005191f2c36 */ /* 0x000fe20008000000 */
[----:B------:R-:W-:Y:S01]  /*0910*/  SHF.L.U64.HI R22, R22, 0x6, R39 ;  /* 0x0000000616167819 */ /* 0x000fe20000010227 */
[----:B------:R-:W-:Y:S01]  /*0920*/  @UP0 ULOP3.LUT UR5, UR8, 0xfffffffe, URZ, 0xc0, !UPT ;  /* 0xfffffffe08050892 */ /* 0x000fe2000f8ec03f */
[C---:B------:R-:W-:Y:S02]  /*0930*/  LEA R21, P1, R35.reuse, UR16, 0x1 ;  /* 0x0000001023157c11 */ /* 0x040fe4000f8208ff */
[----:B------:R-:W-:Y:S02]  /*0940*/  @P2 SHF.L.U64.HI R31, R24, 0x2, R31 ;  /* 0x00000002181f2819 */ /* 0x000fe4000001021f */
[----:B------:R-:W-:Y:S01]  /*0950*/  @P2 IADD3 R24, P3, R30, R27, RZ ;  /* 0x0000001b1e182210 */ /* 0x000fe20007f7e0ff */
[----:B------:R-:W-:Y:S01]  /*0960*/  @UP0 ULOP3.LUT UR12, UR9, 0x3fffffff, URZ, 0xc0, !UPT ;  /* 0x3fffffff090c0892 */ /* 0x000fe2000f8ec03f */
[----:B------:R-:W-:Y:S02]  /*0970*/  LEA.HI.X R22, R35, UR17, R22, 0x1, P1 ;  /* 0x0000001123167c11 */ /* 0x000fe400088f0c16 */
[----:B------:R-:W-:-:S02]  /*0980*/  @!P2 CS2R R38, SRZ ;  /* 0x000000000026a805 */ /* 0x000fc4000001ff00 */
[----:B------:R-:W-:Y:S01]  /*0990*/  ISETP.GE.U32.AND P1, PT, R15, R16, PT ;  /* 0x000000100f00720c */ /* 0x000fe20003f26070 */
[----:B------:R-:W-:Y:S01]  /*09a0*/  @P2 IMAD.X R25, R31, 0x1, R20, P3 ;  /* 0x000000011f192824 */ /* 0x000fe200018e0614 */
[----:B------:R-:W-:Y:S02]  /*09b0*/  @P2 IADD3 R44, P3, R8, UR5, RZ ;  /* 0x00000005082c2c10 */ /* 0x000fe4000ff7e0ff */
[----:B------:R-:W-:Y:S02]  /*09c0*/  @!P2 CS2R R40, SRZ ;  /* 0x000000000028a805 */ /* 0x000fe4000001ff00 */
[----:B------:R-:W-:Y:S01]  /*09d0*/  ISETP.GE.U32.OR P1, PT, R33, R18, P1 ;  /* 0x000000122100720c */ /* 0x000fe20000f26470 */
[----:B------:R-:W-:Y:S01]  /*09e0*/  IMAD R48, R48, UR4, RZ ;  /* 0x0000000430307c24 */ /* 0x000fe2000f8e02ff */
[----:B------:R-:W-:Y:S01]  /*09f0*/  @P2 IADD3.X R33, R9, UR12, RZ, P3, !PT ;  /* 0x0000000c09212c10 */ /* 0x000fe20009ffe4ff */
[----:B------:R0:W4:Y:S01]  /*0a00*/  @P2 LDG.E R38, desc[UR10][R24.64] ;  /* 0x0000000a18262981 */ /* 0x000122000c1e1900 */
[----:B------:R-:W-:Y:S01]  /*0a10*/  @P2 IADD3 R30, P4, R30, R17, RZ ;  /* 0x000000111e1e2210 */ /* 0x000fe20007f9e0ff */
[----:B------:R-:W-:Y:S01]  /*0a20*/  ULDC.64 UR16, c[0x0][0x228] ;  /* 0x00008a0000107ab9 */ /* 0x000fe20000000a00 */
[C---:B------:R-:W-:Y:S01]  /*0a30*/  @P2 SHF.L.U64.HI R33, R44.reuse, 0x2, R33 ;  /* 0x000000022c212819 */ /* 0x040fe20000010221 */
[----:B------:R-:W-:Y:S01]  /*0a40*/  @P2 IMAD.SHL.U32 R44, R44, 0x4, RZ ;  /* 0x000000042c2c2824 */ /* 0x000fe200078e00ff */
[----:B------:R-:W-:Y:S01]  /*0a50*/  UMOV UR12, 0x3f800000 ;  /* 0x3f800000000c7882 */ /* 0x000fe20000000000 */
[----:B------:R-:W-:-:S05]  /*0a60*/  @P2 IMAD.X R31, R31, 0x1, R19, P4 ;  /* 0x000000011f1f2824 */ /* 0x000fca00020e0613 */
[----:B------:R1:W4:Y:S01]  /*0a70*/  @P2 LDG.E R39, desc[UR10][R30.64] ;  /* 0x0000000a1e272981 */ /* 0x000322000c1e1900 */
[----:B--2---:R-:W-:Y:S01]  /*0a80*/  @P0 R2UR UR12, R32 ;  /* 0x00000000200c02ca */ /* 0x004fe200000e0000 */
[----:B---3--:R-:W-:Y:S01]  /*0a90*/  HADD2.F32 R8, -RZ, R29.H0_H0 ;  /* 0x2000001dff087230 */ /* 0x008fe20000004100 */
[----:B------:R-:W-:-:S04]  /*0aa0*/  @P2 IADD3 R34, P0, R44, R27, RZ ;  /* 0x0000001b2c222210 */ /* 0x000fc80007f1e0ff */
[----:B------:R-:W-:Y:S01]  /*0ab0*/  FADD R8, R8, R8 ;  /* 0x0000000808087221 */ /* 0x000fe20000000000 */
[----:B------:R-:W-:Y:S02]  /*0ac0*/  @P2 IMAD.X R35, R33, 0x1, R20, P0 ;  /* 0x0000000121232824 */ /* 0x000fe400000e0614 */
[----:B----4-:R-:W-:Y:S02]  /*0ad0*/  HADD2.F32 R9, -RZ, R23.H0_H0 ;  /* 0x20000017ff097230 */ /* 0x010fe40000004100 */
[----:B0-----:R-:W-:Y:S01]  /*0ae0*/  FMNMX R24, RZ, R8, !PT ;  /* 0x00000008ff187209 */ /* 0x001fe20007800000 */
[----:B------:R0:W2:Y:S01]  /*0af0*/  @P2 LDG.E R40, desc[UR10][R34.64] ;  /* 0x0000000a22282981 */ /* 0x0000a2000c1e1900 */
[----:B------:R-:W-:-:S03]  /*0b00*/  @P2 IADD3 R8, P0, R44, R17, RZ ;  /* 0x000000112c082210 */ /* 0x000fc60007f1e0ff */
[----:B------:R-:W-:Y:S02]  /*0b10*/  FMUL R25, R9, R24 ;  /* 0x0000001809197220 */ /* 0x000fe40000400000 */
[----:B------:R-:W-:-:S05]  /*0b20*/  @P2 IMAD.X R9, R33, 0x1, R19, P0 ;  /* 0x0000000121092824 */ /* 0x000fca00000e0613 */
[----:B------:R3:W4:Y:S01]  /*0b30*/  @P2 LDG.E R41, desc[UR10][R8.64] ;  /* 0x0000000a08292981 */ /* 0x000722000c1e1900 */
[----:B------:R-:W-:-:S05]  /*0b40*/  HADD2.F32 R29, -RZ, R29.H1_H1 ;  /* 0x3000001dff1d7230 */ /* 0x000fca0000004100 */
[----:B------:R-:W-:Y:S01]  /*0b50*/  FADD R29, R29, R29 ;  /* 0x0000001d1d1d7221 */ /* 0x000fe20000000000 */
[----:B------:R-:W-:Y:S01]  /*0b60*/  @!P1 LEA R32, P0, R26, R21, 0x2 ;  /* 0x000000151a209211 */ /* 0x000fe200078010ff */
[----:B-1----:R-:W-:-:S03]  /*0b70*/  VIADD R31, R15, 0x2 ;  /* 0x000000020f1f7836 */ /* 0x002fc60000000000 */
[----:B------:R-:W-:Y:S01]  /*0b80*/  FMNMX R30, RZ, R29, !PT ;  /* 0x0000001dff1e7209 */ /* 0x000fe20007800000 */
[----:B------:R-:W-:Y:S02]  /*0b90*/  VIADD R29, R14, 0x1e ;  /* 0x0000001e0e1d7836 */ /* 0x000fe40000000000 */
[--C-:B0-----:R-:W-:Y:S01]  /*0ba0*/  HADD2.F32 R34, -RZ, R36.reuse.H0_H0 ;  /* 0x20000024ff227230 */ /* 0x101fe20000004100 */
[----:B------:R-:W-:Y:S01]  /*0bb0*/  @!P1 LEA.HI.X R33, R26, R22, R43, 0x2, P0 ;  /* 0x000000161a219211 */ /* 0x000fe200000f142b */
[----:B------:R-:W-:Y:S01]  /*0bc0*/  HADD2.F32 R36, -RZ, R36.H1_H1 ;  /* 0x30000024ff247230 */ /* 0x000fe20000004100 */
[----:B------:R-:W-:Y:S01]  /*0bd0*/  LOP3.LUT R29, R29, 0x1f, RZ, 0xc0, !PT ;  /* 0x0000001f1d1d7812 */ /* 0x000fe200078ec0ff */
[----:B------:R-:W-:Y:S01]  /*0be0*/  HADD2.F32 R23, -RZ, R23.H1_H1 ;  /* 0x30000017ff177230 */ /* 0x000fe20000004100 */
[----:B------:R-:W-:Y:S01]  /*0bf0*/  ISETP.GE.U32.AND P0, PT, R31, R16, PT ;  /* 0x000000101f00720c */ /* 0x000fe20003f06070 */
[----:B------:R-:W-:Y:S01]  /*0c00*/  FADD R34, R34, R34 ;  /* 0x0000002222227221 */ /* 0x000fe20000000000 */
[----:B------:R-:W-:-:S02]  /*0c10*/  FADD R36, R36, R36 ;  /* 0x0000002424247221 */ /* 0x000fc40000000000 */
[----:B------:R-:W-:Y:S01]  /*0c20*/  ISETP.LT.U32.AND P0, PT, R29, R18, !P0 ;  /* 0x000000121d00720c */ /* 0x000fe20004701070 */
[----:B------:R-:W-:Y:S01]  /*0c30*/  FMUL R30, R23, R30 ;  /* 0x0000001e171e7220 */ /* 0x000fe20000400000 */
[----:B------:R-:W-:Y:S01]  /*0c40*/  FMUL R23, R25, UR12 ;  /* 0x0000000c19177c20 */ /* 0x000fe20008400000 */
[--C-:B------:R-:W-:Y:S01]  /*0c50*/  HADD2.F32 R45, -RZ, R42.reuse.H0_H0 ;  /* 0x2000002aff2d7230 */ /* 0x100fe20000004100 */
[----:B------:R-:W-:Y:S01]  /*0c60*/  FMNMX R25, RZ, |R25|, !PT ;  /* 0x40000019ff197209 */ /* 0x000fe20007800000 */
[----:B------:R-:W-:Y:S01]  /*0c70*/  HADD2.F32 R46, -RZ, R42.H1_H1 ;  /* 0x3000002aff2e7230 */ /* 0x000fe20000004100 */
[----:B------:R-:W-:Y:S02]  /*0c80*/  FMNMX R34, RZ, R34, !PT ;  /* 0x00000022ff227209 */ /* 0x000fe40007800000 */
[----:B---3--:R-:W-:Y:S01]  /*0c90*/  FMNMX R9, RZ, R36, !PT ;  /* 0x00000024ff097209 */ /* 0x008fe20007800000 */
[C---:B------:R-:W-:Y:S01]  /*0ca0*/  FMUL R24, R30.reuse, UR12 ;  /* 0x0000000c1e187c20 */ /* 0x040fe20008400000 */
[----:B------:R-:W-:Y:S01]  /*0cb0*/  FMNMX R44, |R30|, R25, !PT ;  /* 0x000000191e2c7209 */ /* 0x000fe20007800200 */
[----:B------:R-:W-:Y:S01]  /*0cc0*/  FMUL R45, R45, R34 ;  /* 0x000000222d2d7220 */ /* 0x000fe20000400000 */
[----:B------:R-:W-:Y:S01]  /*0cd0*/  @!P1 IADD3 R30, P2, R26, UR13, RZ ;  /* 0x0000000d1a1e9c10 */ /* 0x000fe2000ff5e0ff */
[----:B------:R-:W-:Y:S01]  /*0ce0*/  FMUL R46, R46, R9 ;  /* 0x000000092e2e7220 */ /* 0x000fe20000400000 */
[----:B------:R-:W-:Y:S01]  /*0cf0*/  @!P1 F2FP.BF16.F32.PACK_AB R35, R24, R23 ;  /* 0x000000171823923e */ /* 0x000fe200000010ff */
[----:B------:R-:W-:Y:S01]  /*0d00*/  VOTEU.ANY UP0, P0 ;  /* 0x00000000003f7886 */ /* 0x000fe20000000100 */
[----:B------:R-:W-:Y:S01]  /*0d10*/  @!P1 IADD3.X R43, R43, UR14, RZ, P2, !PT ;  /* 0x0000000e2b2b9c10 */ /* 0x000fe200097fe4ff */
[----:B------:R-:W-:Y:S01]  /*0d20*/  FMUL R26, R45, UR12 ;  /* 0x0000000c2d1a7c20 */ /* 0x000fe20008400000 */
[----:B------:R-:W-:Y:S01]  /*0d30*/  FMUL R25, R46, UR12 ;  /* 0x0000000c2e197c20 */ /* 0x000fe20008400000 */
[----:B------:R-:W-:Y:S01]  /*0d40*/  @!P1 LEA R8, P2, R30, R21, 0x2 ;  /* 0x000000151e089211 */ /* 0x000fe200078410ff */
[----:B------:R0:W-:Y:S01]  /*0d50*/  @!P1 STG.E desc[UR10][R32.64], R35 ;  /* 0x0000002320009986 */ /* 0x0001e2000c10190a */
[----:B------:R-:W-:-:S02]  /*0d60*/  @UP0 ULOP3.LUT UR5, UR8, 0xfffffffe, URZ, 0xc0, !UPT ;  /* 0xfffffffe08050892 */ /* 0x000fc4000f8ec03f */
[----:B------:R-:W-:Y:S02]  /*0d70*/  @!P1 LEA.HI.X R9, R30, R22, R43, 0x2, P2 ;  /* 0x000000161e099211 */ /* 0x000fe400010f142b */
[----:B0-----:R-:W-:-:S05]  /*0d80*/  @!P1 F2FP.BF16.F32.PACK_AB R33, R25, R26 ;  /* 0x0000001a1921923e */ /* 0x001fca00000010ff */
        /* <DEDUP_REMOVED lines=19> */
[----:B------:R-:W-:Y:S01]  /*0ec0*/  @!P0 IMAD.MOV.U32 R36, RZ, RZ, RZ ;  /* 0x000000ffff248224 */ /* 0x000fe200078e00ff */
[----:B------:R-:W-:-:S05]  /*0ed0*/  @!P0 CS2R R42, SRZ ;  /* 0x00000000002a8805 */ /* 0x000fca000001ff00 */
[----:B------:R1:W5:Y:S01]  /*0ee0*/  @P0 LDG.E R36, desc[UR10][R8.64] ;  /* 0x0000000a08240981 */ /* 0x000362000c1e1900 */
[----:B0-----:R-:W-:Y:S02]  /*0ef0*/  @P0 VIADD R35, R33, UR5 ;  /* 0x0000000521230c36 */ /* 0x001fe40008000000 */
[----:B------:R-:W-:-:S03]  /*0f00*/  @P0 IMAD.SHL.U32 R34, R32, 0x4, RZ ;  /* 0x0000000420220824 */ /* 0x000fc600078e00ff */
[----:B------:R-:W-:Y:S02]  /*0f10*/  @P0 SHF.L.U64.HI R35, R32, 0x2, R35 ;  /* 0x0000000220230819 */ /* 0x000fe40000010223 */
[----:B------:R-:W-:Y:S01]  /*0f20*/  @P0 IADD3 R32, P1, R34, R27, RZ ;  /* 0x0000001b22200210 */ /* 0x000fe20007f3e0ff */
[----:B-1----:R-:W-:-:S04]  /*0f30*/  IMAD.MOV.U32 R8, RZ, RZ, R2 ;  /* 0x000000ffff087224 */ /* 0x002fc800078e0002 */
[----:B------:R-:W-:Y:S01]  /*0f40*/  @P0 IMAD.X R33, R35, 0x1, R20, P1 ;  /* 0x0000000123210824 */ /* 0x000fe200008e0614 */
[----:B------:R-:W-:Y:S01]  /*0f50*/  @P0 IADD3 R34, P1, R34, R17, RZ ;  /* 0x0000001122220210 */ /* 0x000fe20007f3e0ff */
[----:B------:R-:W-:Y:S02]  /*0f60*/  IMAD.MOV.U32 R9, RZ, RZ, R3 ;  /* 0x000000ffff097224 */ /* 0x000fe400078e0003 */
[----:B------:R-:W-:Y:S01]  /*0f70*/  IMAD R49, R47, R10, R48 ;  /* 0x0000000a2f317224 */ /* 0x000fe200078e0230 */
[----:B------:R0:W5:Y:S01]  /*0f80*/  @P0 LDG.E R42, desc[UR10][R32.64] ;  /* 0x0000000a202a0981 */ /* 0x000162000c1e1900 */
[----:B------:R-:W-:Y:S02]  /*0f90*/  @P0 IMAD.X R35, R35, 0x1, R19, P1 ;  /* 0x0000000123230824 */ /* 0x000fe400008e0613 */
[----:B------:R-:W-:-:S03]  /*0fa0*/  IMAD.WIDE.U32 R8, R47, UR4, R8 ;  /* 0x000000042f087c25 */ /* 0x000fc6000f8e0008 */
[----:B------:R1:W5:Y:S01]  /*0fb0*/  @P0 LDG.E R43, desc[UR10][R34.64] ;  /* 0x0000000a222b0981 */ /* 0x000362000c1e1900 */
[----:B------:R-:W-:Y:S01]  /*0fc0*/  IMAD.IADD R9, R9, 0x1, R49 ;  /* 0x0000000109097824 */ /* 0x000fe200078e0231 */
[----:B0-----:R-:W-:-:S04]  /*0fd0*/  LEA R32, P0, R8, UR16, 0x7 ;  /* 0x0000001008207c11 */ /* 0x001fc8000f8038ff */
[----:B------:R-:W-:Y:S02]  /*0fe0*/  LEA.HI.X R33, R8, UR17, R9, 0x7, P0 ;  /* 0x0000001108217c11 */ /* 0x000fe400080f3c09 */
[----:B------:R-:W-:Y:S01]  /*0ff0*/  FMNMX R45, |R45|, R44, !PT ;  /* 0x0000002c2d2d7209 */ /* 0x000fe20007800200 */
[----:B------:R-:W-:-:S03]  /*1000*/  VIADD R9, R15, 0x1 ;  /* 0x000000010f097836 */ /* 0x000fc60000000000 */
[----:B------:R-:W-:Y:S02]  /*1010*/  FMNMX R46, |R46|, R45, !PT ;  /* 0x0000002d2e2e7209 */ /* 0x000fe40007800200 */
[----:B------:R-:W-:-:S04]  /*1020*/  ISETP.GE.U32.AND P0, PT, R9, R16, PT ;  /* 0x000000100900720c */ /* 0x000fc80003f06070 */
[----:B------:R-:W-:Y:S01]  /*1030*/  ISETP.GE.U32.OR P0, PT, R37, R18, P0 ;  /* 0x000000122500720c */ /* 0x000fe20000706470 */
[--C-:B-1----:R-:W-:Y:S02]  /*1040*/  HADD2.F32 R34, -RZ, R38.reuse.H1_H1 ;  /* 0x30000026ff227230 */ /* 0x102fe40000004100 */
[----:B------:R-:W-:Y:S01]  /*1050*/  HADD2.F32 R35, -RZ, R38.H0_H0 ;  /* 0x20000026ff237230 */ /* 0x000fe20000004100 */
[----:B------:R-:W-:Y:S01]  /*1060*/  BSSY B0, `(.L_x_30226) ;  /* 0x000001e000007945 */ /* 0x000fe20003800000 */
[----:B--2---:R-:W-:Y:S02]  /*1070*/  HADD2.F32 R45, -RZ, R40.H0_H0 ;  /* 0x20000028ff2d7230 */ /* 0x004fe40000004100 */
[----:B----4-:R-:W-:-:S05]  /*1080*/  HADD2.F32 R8, -RZ, R41.H0_H0 ;  /* 0x20000029ff087230 */ /* 0x010fca0000004100 */
[----:B------:R-:W-:Y:S01]  /*1090*/  FADD R8, R8, R8 ;  /* 0x0000000808087221 */ /* 0x000fe20000000000 */
[----:B------:R-:W-:-:S04]  /*10a0*/  HADD2.F32 R41, -RZ, R41.H1_H1 ;  /* 0x30000029ff297230 */ /* 0x000fc80000004100 */
[----:B------:R-:W-:Y:S01]  /*10b0*/  FMNMX R8, RZ, R8, !PT ;  /* 0x00000008ff087209 */ /* 0x000fe20007800000 */
[----:B------:R-:W-:-:S04]  /*10c0*/  FADD R41, R41, R41 ;  /* 0x0000002929297221 */ /* 0x000fc80000000000 */
[----:B------:R-:W-:Y:S01]  /*10d0*/  FMUL R45, R45, R8 ;  /* 0x000000082d2d7220 */ /* 0x000fe20000400000 */
[--C-:B------:R-:W-:Y:S02]  /*10e0*/  HADD2.F32 R8, -RZ, R39.reuse.H0_H0 ;  /* 0x20000027ff087230 */ /* 0x100fe40000004100 */
[----:B------:R-:W-:Y:S01]  /*10f0*/  HADD2.F32 R39, -RZ, R39.H1_H1 ;  /* 0x30000027ff277230 */ /* 0x000fe20000004100 */
[----:B------:R-:W-:Y:S01]  /*1100*/  FMNMX R41, RZ, R41, !PT ;  /* 0x00000029ff297209 */ /* 0x000fe20007800000 */
[----:B------:R-:W-:Y:S02]  /*1110*/  HADD2.F32 R44, -RZ, R40.H1_H1 ;  /* 0x30000028ff2c7230 */ /* 0x000fe40000004100 */
[----:B------:R-:W-:Y:S01]  /*1120*/  FADD R8, R8, R8 ;  /* 0x0000000808087221 */ /* 0x000fe20000000000 */
[----:B------:R-:W-:Y:S02]  /*1130*/  FADD R39, R39, R39 ;  /* 0x0000002727277221 */ /* 0x000fe40000000000 */
[----:B------:R-:W-:-:S02]  /*1140*/  FMUL R44, R44, R41 ;  /* 0x000000292c2c7220 */ /* 0x000fc40000400000 */
[----:B------:R-:W-:Y:S02]  /*1150*/  FMNMX R8, RZ, R8, !PT ;  /* 0x00000008ff087209 */ /* 0x000fe40007800000 */
[----:B------:R-:W-:Y:S01]  /*1160*/  FMNMX R39, RZ, R39, !PT ;  /* 0x00000027ff277209 */ /* 0x000fe20007800000 */
[----:B------:R-:W-:Y:S02]  /*1170*/  FMUL R38, R44, UR12 ;  /* 0x0000000c2c267c20 */ /* 0x000fe40008400000 */
[----:B------:R-:W-:Y:S02]  /*1180*/  FMUL R35, R35, R8 ;  /* 0x0000000823237220 */ /* 0x000fe40000400000 */
        /* <DEDUP_REMOVED lines=11> */
.L_x_30227:
[----:B------:R-:W-:Y:S05]  /*1240*/  BSYNC B0 ;  /* 0x0000000000007941 */ /* 0x000fea0003800000 */
.L_x_30226:
[----:B------:R-:W-:Y:S01]  /*1250*/  BSSY B0, `(.L_x_30228) ;  /* 0x000000e000007945 */ /* 0x000fe20003800000 */
[----:B------:R-:W-:Y:S01]  /*1260*/  FMUL R40, R35, UR12 ;  /* 0x0000000c23287c20 */ /* 0x000fe20008400000 */
[----:B0-----:R-:W-:Y:S02]  /*1270*/  FMUL R41, R34, UR12 ;  /* 0x0000000c22297c20 */ /* 0x001fe40008400000 */
[----:B------:R-:W-:Y:S05]  /*1280*/  @P0 BRA `(.L_x_30229) ;  /* 0x0000000000280947 */ /* 0x000fea0003800000 */
[----:B------:R-:W-:Y:S02]  /*1290*/  ULOP3.LUT UR5, UR8, 0xfffffffe, URZ, 0xc0, !UPT ;  /* 0xfffffffe08057892 */ /* 0x000fe4000f8ec03f */
[----:B------:R-:W-:-:S04]  /*12a0*/  ULOP3.LUT UR15, UR9, 0x3fffffff, URZ, 0xc0, !UPT ;  /* 0x3fffffff090f7892 */ /* 0x000fc8000f8ec03f */
[----:B------:R-:W-:-:S04]  /*12b0*/  IADD3 R9, P1, P2, R37, UR5, R6 ;  /* 0x0000000525097c10 */ /* 0x000fc8000fa3e006 */
[----:B------:R-:W-:Y:S02]  /*12c0*/  IADD3 R9, P0, R9, UR13, RZ ;  /* 0x0000000d09097c10 */ /* 0x000fe4000ff1e0ff */
[----:B------:R-:W-:-:S04]  /*12d0*/  IADD3.X R37, RZ, UR15, R28, P1, P2 ;  /* 0x0000000fff257c10 */ /* 0x000fc80008fe441c */
[----:B------:R-:W-:Y:S02]  /*12e0*/  IADD3.X R37, R37, UR14, RZ, P0, !PT ;  /* 0x0000000e25257c10 */ /* 0x000fe400087fe4ff */
[----:B------:R-:W-:-:S04]  /*12f0*/  LEA R8, P0, R9, R21, 0x2 ;  /* 0x0000001509087211 */ /* 0x000fc800078010ff */
[----:B------:R-:W-:Y:S02]  /*1300*/  LEA.HI.X R9, R9, R22, R37, 0x2, P0 ;  /* 0x0000001609097211 */ /* 0x000fe400000f1425 */
[----:B------:R-:W-:-:S05]  /*1310*/  F2FP.BF16.F32.PACK_AB R37, R41, R40 ;  /* 0x000000282925723e */ /* 0x000fca00000010ff */
[----:B------:R0:W-:Y:S02]  /*1320*/  STG.E desc[UR10][R8.64], R37 ;  /* 0x0000002508007986 */ /* 0x0001e4000c10190a */
.L_x_30229:
[----:B------:R-:W-:Y:S05]  /*1330*/  BSYNC B0 ;  /* 0x0000000000007941 */ /* 0x000fea0003800000 */
.L_x_30228:
[----:B------:R-:W-:Y:S01]  /*1340*/  ULOP3.LUT UR8, UR8, 0xfffffffe, URZ, 0xc0, !UPT ;  /* 0xfffffffe08087892 */ /* 0x000fe2000f8ec03f */
[----:B------:R-:W-:Y:S01]  /*1350*/  FMNMX R45, R46, |R45|, !PT ;  /* 0x4000002d2e2d7209 */ /* 0x000fe20007800000 */
[----:B0----5:R-:W-:Y:S01]  /*1360*/  HADD2.F32 R37, -RZ, R42.H0_H0 ;  /* 0x2000002aff257230 */ /* 0x021fe20000004100 */
[----:B------:R-:W-:Y:S01]  /*1370*/  ISETP.GE.U32.AND P1, PT, R31, R16, PT ;  /* 0x000000101f00720c */ /* 0x000fe20003f26070 */
[----:B------:R-:W-:Y:S01]  /*1380*/  IMAD.U32 R49, RZ, RZ, UR9 ;  /* 0x00000009ff317e24 */ /* 0x000fe2000f8e00ff */
[----:B------:R-:W-:Y:S01]  /*1390*/  FMNMX R44, |R44|, R45, !PT ;  /* 0x0000002d2c2c7209 */ /* 0x000fe20007800200 */
[----:B------:R-:W-:Y:S01]  /*13a0*/  IMAD.U32 R5, RZ, RZ, UR8 ;  /* 0x00000008ff057e24 */ /* 0x000fe2000f8e00ff */
[----:B------:R-:W-:Y:S01]  /*13b0*/  ISETP.GE.U32.OR P1, PT, R29, R18, P1 ;  /* 0x000000121d00720c */ /* 0x000fe20000f26470 */
[--C-:B------:R-:W-:Y:S02]  /*13c0*/  HADD2.F32 R45, -RZ, R30.reuse.H0_H0 ;  /* 0x2000001eff2d7230 */ /* 0x100fe40000004100 */
[----:B------:R-:W-:Y:S01]  /*13d0*/  HADD2.F32 R30, -RZ, R30.H1_H1 ;  /* 0x3000001eff1e7230 */ /* 0x000fe20000004100 */
[----:B------:R-:W-:Y:S01]  /*13e0*/  IADD3 R8, P2, P3, R5, UR8, R6 ;  /* 0x0000000805087c10 */ /* 0x000fe2000fb5e006 */
[----:B------:R-:W-:-:S02]  /*13f0*/  HADD2.F32 R5, -RZ, R36.H0_H0 ;  /* 0x20000024ff057230 */ /* 0x000fc40000004100 */
[----:B------:R-:W-:Y:S01]  /*1400*/  HADD2.F32 R36, -RZ, R36.H1_H1 ;  /* 0x30000024ff247230 */ /* 0x000fe20000004100 */
[----:B------:R-:W-:Y:S01]  /*1410*/  IADD3.X R49, R49, UR9, R28, P2, P3 ;  /* 0x0000000931317c10 */ /* 0x000fe200097e641c */
[----:B------:R-:W-:Y:S02]  /*1420*/  HADD2.F32 R9, -RZ, R42.H1_H1 ;  /* 0x3000002aff097230 */ /* 0x000fe40000004100 */
[----:B------:R-:W-:Y:S01]  /*1430*/  FADD R6, R5, R5 ;  /* 0x0000000505067221 */ /* 0x000fe20000000000 */
[----:B------:R-:W-:Y:S02]  /*1440*/  VIADD R5, R15, 0x3 ;  /* 0x000000030f057836 */ /* 0x000fe40000000000 */
[----:B------:R-:W-:Y:S01]  /*1450*/  FADD R36, R36, R36 ;  /* 0x0000002424247221 */ /* 0x000fe20000000000 */
[----:B------:R-:W-:Y:S02]  /*1460*/  IADD3 R48, P3, R29, R8, RZ ;  /* 0x000000081d307210 */ /* 0x000fe40007f7e0ff */
[----:B------:R-:W-:-:S02]  /*1470*/  FMNMX R6, RZ, R6, !PT ;  /* 0x00000006ff067209 */ /* 0x000fc40007800000 */
[----:B------:R-:W-:Y:S01]  /*1480*/  ISETP.GE.U32.AND P0, PT, R5, R16, PT ;  /* 0x000000100500720c */ /* 0x000fe20003f06070 */
[----:B------:R-:W-:Y:S01]  /*1490*/  VIADD R5, R14, 0x1d ;  /* 0x0000001d0e057836 */ /* 0x000fe20000000000 */
[----:B------:R-:W-:Y:S01]  /*14a0*/  FMNMX R7, RZ, R36, !PT ;  /* 0x00000024ff077209 */ /* 0x000fe20007800000 */
[----:B------:R-:W-:Y:S01]  /*14b0*/  FMUL R45, R45, R6 ;  /* 0x000000062d2d7220 */ /* 0x000fe20000400000 */
[--C-:B------:R-:W-:Y:S02]  /*14c0*/  HADD2.F32 R6, -RZ, R43.reuse.H0_H0 ;  /* 0x2000002bff067230 */ /* 0x100fe40000004100 */
[----:B------:R-:W-:Y:S01]  /*14d0*/  LOP3.LUT R5, R5, 0x1f, RZ, 0xc0, !PT ;  /* 0x0000001f05057812 */ /* 0x000fe200078ec0ff */
[----:B------:R-:W-:Y:S02]  /*14e0*/  HADD2.F32 R43, -RZ, R43.H1_H1 ;  /* 0x3000002bff2b7230 */ /* 0x000fe40000004100 */
[----:B------:R-:W-:Y:S01]  /*14f0*/  FMUL R42, R30, R7 ;  /* 0x000000071e2a7220 */ /* 0x000fe20000400000 */
[----:B------:R-:W-:Y:S01]  /*1500*/  FADD R6, R6, R6 ;  /* 0x0000000606067221 */ /* 0x000fe20000000000 */
[----:B------:R-:W-:Y:S01]  /*1510*/  ISETP.LT.U32.AND P0, PT, R5, R18, !P0 ;  /* 0x000000120500720c */ /* 0x000fe20004701070 */
[----:B------:R-:W-:-:S03]  /*1520*/  FADD R43, R43, R43 ;  /* 0x0000002b2b2b7221 */ /* 0x000fc60000000000 */
[----:B------:R-:W-:Y:S02]  /*1530*/  FMNMX R6, RZ, R6, !PT ;  /* 0x00000006ff067209 */ /* 0x000fe40007800000 */
[----:B------:R-:W-:-:S03]  /*1540*/  FMNMX R36, RZ, R43, !PT ;  /* 0x0000002bff247209 */ /* 0x000fc60007800000 */
[----:B------:R-:W-:Y:S01]  /*1550*/  FMUL R37, R37, R6 ;  /* 0x0000000625257220 */ /* 0x000fe20000400000 */
[----:B------:R-:W-:Y:S01]  /*1560*/  IADD3 R6, P2, R5, R8, RZ ;  /* 0x0000000805067210 */ /* 0x000fe20007f5e0ff */
[----:B------:R-:W-:Y:S02]  /*1570*/  FMUL R36, R9, R36 ;  /* 0x0000002409247220 */ /* 0x000fe40000400000 */
[----:B------:R-:W-:Y:S01]  /*1580*/  VOTEU.ANY UP0, P0 ;  /* 0x00000000003f7886 */ /* 0x000fe20000000100 */
[----:B------:R-:W-:Y:S01]  /*1590*/  @!P0 CS2R R46, SRZ ;  /* 0x00000000002e8805 */ /* 0x000fe2000001ff00 */
[----:B------:R-:W-:Y:S01]  /*15a0*/  IMAD.X R7, RZ, RZ, R49, P2 ;  /* 0x000000ffff077224 */ /* 0x000fe200010e0631 */
[----:B------:R-:W-:Y:S02]  /*15b0*/  IADD3 R43, P2, R6, UR8, RZ ;  /* 0x00000008062b7c10 */ /* 0x000fe4000ff5e0ff */
[----:B------:R-:W-:-:S03]  /*15c0*/  @UP0 ULOP3.LUT UR5, UR9, 0x3fffffff, URZ, 0xc0, !UPT ;  /* 0x3fffffff09050892 */ /* 0x000fc6000f8ec03f */
[----:B------:R-:W-:-:S03]  /*15d0*/  @P0 IMAD.SHL.U32 R28, R43, 0x4, RZ ;  /* 0x000000042b1c0824 */ /* 0x000fc600078e00ff */
[----:B------:R-:W-:-:S04]  /*15e0*/  @P0 IADD3.X R8, R7, UR5, RZ, P2, !PT ;  /* 0x0000000507080c10 */ /* 0x000fc800097fe4ff */
        /* <DEDUP_REMOVED lines=13> */
[C---:B0-----:R-:W-:Y:S02]  /*16c0*/  @P0 IADD3 R8, P4, R30.reuse, R27, RZ ;  /* 0x0000001b1e080210 */ /* 0x041fe40007f9e0ff */
[----:B------:R-:W-:Y:S01]  /*16d0*/  @P0 IADD3 R30, P5, R30, R17, RZ ;  /* 0x000000111e1e0210 */ /* 0x000fe20007fbe0ff */
[----:B------:R-:W-:-:S04]  /*16e0*/  @!P0 IMAD.MOV.U32 R17, RZ, RZ, RZ ;  /* 0x000000ffff118224 */ /* 0x000fc800078e00ff */
[----:B------:R-:W-:-:S05]  /*16f0*/  @P0 IMAD.X R31, R6, 0x1, R19, P5 ;  /* 0x00000001061f0824 */ /* 0x000fca00028e0613 */
[----:B------:R0:W4:Y:S01]  /*1700*/  @P0 LDG.E R17, desc[UR10][R30.64] ;  /* 0x0000000a1e110981 */ /* 0x000122000c1e1900 */
[----:B------:R-:W-:Y:S02]  /*1710*/  @!P0 IMAD.MOV.U32 R19, RZ, RZ, RZ ;  /* 0x000000ffff138224 */ /* 0x000fe400078e00ff */
[----:B------:R-:W-:-:S05]  /*1720*/  @P0 IMAD.X R9, R6, 0x1, R20, P4 ;  /* 0x0000000106090824 */ /* 0x000fca00020e0614 */
[----:B------:R0:W4:Y:S01]  /*1730*/  @P0 LDG.E R19, desc[UR10][R8.64] ;  /* 0x0000000a08130981 */ /* 0x000122000c1e1900 */
[----:B------:R-:W-:Y:S01]  /*1740*/  IMAD.X R51, RZ, RZ, R49, P3 ;  /* 0x000000ffff337224 */ /* 0x000fe200018e0631 */
[----:B-1----:R-:W-:Y:S01]  /*1750*/  @!P1 LEA R28, P0, R48, R21, 0x2 ;  /* 0x00000015301c9211 */ /* 0x002fe200078010ff */
[----:B------:R-:W-:Y:S01]  /*1760*/  FMUL R49, R45, UR12 ;  /* 0x0000000c2d317c20 */ /* 0x000fe20008400000 */
[----:B------:R-:W-:Y:S01]  /*1770*/  FMUL R20, R42, UR12 ;  /* 0x0000000c2a147c20 */ /* 0x000fe20008400000 */
[----:B0-----:R-:W-:Y:S01]  /*1780*/  FMUL R31, R36, UR12 ;  /* 0x0000000c241f7c20 */ /* 0x001fe20008400000 */
[C---:B------:R-:W-:Y:S01]  /*1790*/  @!P1 LEA.HI.X R29, R48.reuse, R22, R51, 0x2, P0 ;  /* 0x00000016301d9211 */ /* 0x040fe200000f1433 */
[----:B------:R-:W-:Y:S01]  /*17a0*/  UMOV UR5, 0x400 ;  /* 0x0000040000057882 */ /* 0x000fe20000000000 */
[----:B------:R-:W-:Y:S01]  /*17b0*/  @!P1 IADD3 R6, P0, R48, UR13, RZ ;  /* 0x0000000d30069c10 */ /* 0x000fe2000ff1e0ff */
[----:B------:R-:W-:Y:S01]  /*17c0*/  FMUL R48, R37, UR12 ;  /* 0x0000000c25307c20 */ /* 0x000fe20008400000 */
[----:B------:R-:W-:Y:S01]  /*17d0*/  @!P1 F2FP.BF16.F32.PACK_AB R27, R20, R49 ;  /* 0x00000031141b923e */ /* 0x000fe200000010ff */
[----:B------:R-:W-:Y:S01]  /*17e0*/  UIADD3 UR5, UR5, 0x20, URZ ;  /* 0x0000002005057890 */ /* 0x000fe2000fffe03f */
[----:B------:R-:W-:Y:S01]  /*17f0*/  @!P1 IADD3.X R51, R51, UR14, RZ, P0, !PT ;  /* 0x0000000e33339c10 */ /* 0x000fe200087fe4ff */
[----:B------:R-:W-:Y:S01]  /*1800*/  ULOP3.LUT UR4, UR4, 0xfffffffe, URZ, 0xc0, !UPT ;  /* 0xfffffffe04047892 */ /* 0x000fe2000f8ec03f */
[C---:B------:R-:W-:Y:S01]  /*1810*/  @!P1 LEA R8, P0, R6.reuse, R21, 0x2 ;  /* 0x0000001506089211 */ /* 0x040fe200078010ff */
[----:B------:R0:W-:Y:S01]  /*1820*/  @!P1 STG.E desc[UR10][R28.64], R27 ;  /* 0x0000001b1c009986 */ /* 0x0001e2000c10190a */
[----:B------:R-:W-:Y:S01]  /*1830*/  FMNMX R35, |R35|, R44, !PT ;  /* 0x0000002c23237209 */ /* 0x000fe20007800200 */
[----:B------:R-:W-:Y:S01]  /*1840*/  BSSY B0, `(.L_x_30230) ;  /* 0x00000d9000007945 */ /* 0x000fe20003800000 */
[----:B------:R-:W-:-:S02]  /*1850*/  @!P1 LEA.HI.X R9, R6, R22, R51, 0x2, P0 ;  /* 0x0000001606099211 */ /* 0x000fc400000f1433 */
[----:B------:R-:W-:Y:S02]  /*1860*/  SHF.R.U32.HI R44, RZ, 0x3, R11 ;  /* 0x00000003ff2c7819 */ /* 0x000fe4000001160b */
[----:B------:R-:W-:Y:S02]  /*1870*/  @!P1 F2FP.BF16.F32.PACK_AB R51, R31, R48 ;  /* 0x000000301f33923e */ /* 0x000fe400000010ff */
[----:B------:R-:W-:Y:S01]  /*1880*/  FMNMX R34, |R34|, R35, !PT ;  /* 0x0000002322227209 */ /* 0x000fe20007800200 */
[----:B------:R-:W-:Y:S01]  /*1890*/  IMAD R35, R2, UR7, RZ ;  /* 0x0000000702237c24 */ /* 0x000fe2000f8e02ff */
[----:B------:R-:W-:Y:S01]  /*18a0*/  F2FP.BF16.F32.PACK_AB R48, R48, R49 ;  /* 0x000000313030723e */ /* 0x000fe200000010ff */
[----:B------:R1:W-:Y:S01]  /*18b0*/  @!P1 STG.E desc[UR10][R8.64], R51 ;  /* 0x0000003308009986 */ /* 0x0003e2000c10190a */
[----:B0-----:R-:W-:Y:S01]  /*18c0*/  IADD3.X R29, R7, UR9, RZ, P2, !PT ;  /* 0x00000009071d7c10 */ /* 0x001fe200097fe4ff */
[----:B------:R-:W-:Y:S01]  /*18d0*/  IMAD R35, R3, UR6, R35 ;  /* 0x0000000603237c24 */ /* 0x000fe2000f8e0223 */
[----:B------:R-:W-:Y:S01]  /*18e0*/  FMNMX R45, R34, |R45|, !PT ;  /* 0x4000002d222d7209 */ /* 0x000fe20007800000 */
[----:B------:R-:W-:Y:S01]  /*18f0*/  IMAD.WIDE.U32 R2, R2, UR6, RZ ;  /* 0x0000000602027c25 */ /* 0x000fe2000f8e00ff */
[----:B------:R-:W0:Y:S01]  /*1900*/  S2UR UR6, SR_CgaCtaId ;  /* 0x00000000000679c3 */ /* 0x000e220000008800 */
[----:B------:R-:W-:-:S02]  /*1910*/  F2FP.BF16.F32.PACK_AB R24, R25, R24 ;  /* 0x000000181918723e */ /* 0x000fc400000010ff */
[----:B------:R-:W-:Y:S01]  /*1920*/  IMAD.IADD R35, R3, 0x1, R35 ;  /* 0x0000000103237824 */ /* 0x000fe200078e0223 */
[----:B------:R-:W-:Y:S02]  /*1930*/  SHF.R.U32.HI R25, RZ, 0x2, R11 ;  /* 0x00000002ff197819 */ /* 0x000fe4000001160b */
[----:B------:R-:W-:Y:S02]  /*1940*/  F2FP.BF16.F32.PACK_AB R38, R41, R38 ;  /* 0x000000262926723e */ /* 0x000fe400000010ff */
[----:B------:R-:W-:Y:S01]  /*1950*/  LOP3.LUT R25, R25, 0x38, RZ, 0xc0, !PT ;  /* 0x0000003819197812 */ /* 0x000fe200078ec0ff */
[----:B0-----:R-:W-:Y:S01]  /*1960*/  ULEA UR5, UR6, UR5, 0x18 ;  /* 0x0000000506057291 */ /* 0x001fe2000f8ec03f */
[--C-:B--2---:R-:W-:Y:S02]  /*1970*/  HADD2.F32 R28, -RZ, R46.reuse.H0_H0 ;  /* 0x2000002eff1c7230 */ /* 0x104fe40000004100 */
[----:B-1----:R-:W-:Y:S01]  /*1980*/  HADD2.F32 R8, -RZ, R46.H1_H1 ;  /* 0x3000002eff087230 */ /* 0x002fe20000004100 */
[----:B------:R-:W-:Y:S01]  /*1990*/  F2FP.BF16.F32.PACK_AB R46, R26, R23 ;  /* 0x000000171a2e723e */ /* 0x000fe200000010ff */
[----:B---3--:R-:W-:-:S02]  /*19a0*/  HADD2.F32 R6, -RZ, R47.H0_H0 ;  /* 0x2000002fff067230 */ /* 0x008fc40000004100 */
[----:B------:R-:W-:-:S03]  /*19b0*/  HADD2.F32 R47, -RZ, R47.H1_H1 ;  /* 0x3000002fff2f7230 */ /* 0x000fc60000004100 */
[----:B------:R-:W-:Y:S02]  /*19c0*/  FADD R6, R6, R6 ;  /* 0x0000000606067221 */ /* 0x000fe40000000000 */
[----:B------:R-:W-:-:S03]  /*19d0*/  FADD R47, R47, R47 ;  /* 0x0000002f2f2f7221 */ /* 0x000fc60000000000 */
[----:B------:R-:W-:Y:S02]  /*19e0*/  FMNMX R27, RZ, R6, !PT ;  /* 0x00000006ff1b7209 */ /* 0x000fe40007800000 */
[----:B------:R-:W-:-:S03]  /*19f0*/  FMNMX R47, RZ, R47, !PT ;  /* 0x0000002fff2f7209 */ /* 0x000fc60007800000 */
[----:B------:R-:W-:Y:S01]  /*1a00*/  FMUL R28, R28, R27 ;  /* 0x0000001b1c1c7220 */ /* 0x000fe20000400000 */
[----:B------:R-:W-:Y:S01]  /*1a10*/  LOP3.LUT R27, R44, 0x1c, RZ, 0xc0, !PT ;  /* 0x0000001c2c1b7812 */ /* 0x000fe200078ec0ff */
[----:B------:R-:W-:Y:S02]  /*1a20*/  FMUL R8, R8, R47 ;  /* 0x0000002f08087220 */ /* 0x000fe40000400000 */
[----:B------:R-:W-:Y:S01]  /*1a30*/  FMUL R30, R28, UR12 ;  /* 0x0000000c1c1e7c20 */ /* 0x000fe20008400000 */
[----:B------:R-:W-:-:S04]  /*1a40*/  LOP3.LUT R9, R27, 0x3, RZ, 0xfc, !PT ;  /* 0x000000031b097812 */ /* 0x000fc800078efcff */
[----:B------:R-:W-:Y:S01]  /*1a50*/  ISETP.GE.U32.AND P0, PT, R9, R16, PT ;  /* 0x000000100900720c */ /* 0x000fe20003f06070 */
[----:B------:R-:W-:-:S03]  /*1a60*/  FMUL R9, R8, UR12 ;  /* 0x0000000c08097c20 */ /* 0x000fc60008400000 */
[----:B------:R-:W-:-:S13]  /*1a70*/  ISETP.GE.U32.OR P0, PT, R5, R18, P0 ;  /* 0x000000120500720c */ /* 0x000fda0000706470 */
[----:B------:R-:W-:Y:S02]  /*1a80*/  @!P0 LEA R6, P1, R43, R21, 0x2 ;  /* 0x000000152b068211 */ /* 0x000fe400078210ff */
[----:B------:R-:W-:Y:S02]  /*1a90*/  @!P0 F2FP.BF16.F32.PACK_AB R47, R9, R30 ;  /* 0x0000001e092f823e */ /* 0x000fe400000010ff */
[----:B------:R-:W-:Y:S02]  /*1aa0*/  @!P0 LEA.HI.X R7, R43, R22, R29, 0x2, P1 ;  /* 0x000000162b078211 */ /* 0x000fe400008f141d */
[----:B------:R-:W-:-:S03]  /*1ab0*/  LEA R3, P1, R2, UR13, 0x5 ;  /* 0x0000000d02037c11 */ /* 0x000fc6000f8228ff */
[----:B------:R0:W-:Y:S01]  /*1ac0*/  @!P0 STG.E desc[UR10][R6.64], R47 ;  /* 0x0000002f06008986 */ /* 0x0001e2000c10190a */
[----:B------:R-:W-:Y:S02]  /*1ad0*/  LOP3.LUT R3, RZ, R3, RZ, 0x33, !PT ;  /* 0x00000003ff037212 */ /* 0x000fe400078e33ff */
[----:B------:R-:W-:Y:S02]  /*1ae0*/  LEA.HI.X R35, R2, UR14, R35, 0x5, P1 ;  /* 0x0000000e02237c11 */ /* 0x000fe400088f2c23 */
[----:B------:R-:W-:Y:S02]  /*1af0*/  LEA R34, P2, R4, R3, 0x5 ;  /* 0x0000000304227211 */ /* 0x000fe400078428ff */
[----:B------:R-:W-:Y:S02]  /*1b00*/  SHF.R.U32.HI R3, RZ, 0x8, R11 ;  /* 0x00000008ff037819 */ /* 0x000fe4000001160b */
[----:B------:R-:W-:Y:S02]  /*1b10*/  LOP3.LUT R4, R44, 0x1ffffffc, RZ, 0xc0, !PT ;  /* 0x1ffffffc2c047812 */ /* 0x000fe400078ec0ff */
[----:B------:R-:W-:Y:S01]  /*1b20*/  FMNMX R2, |R42|, R45, !PT ;  /* 0x0000002d2a027209 */ /* 0x000fe20007800200 */
[----:B------:R-:W-:Y:S01]  /*1b30*/  IMAD.SHL.U32 R3, R3, 0x20, RZ ;  /* 0x0000002003037824 */ /* 0x000fe200078e00ff */
[----:B------:R-:W-:Y:S01]  /*1b40*/  F2FP.BF16.F32.PACK_AB R42, R40, R39 ;  /* 0x00000027282a723e */ /* 0x000fe200000010ff */
[C---:B------:R-:W-:Y:S01]  /*1b50*/  IMAD.IADD R39, R11.reuse, 0x1, -R4 ;  /* 0x000000010b277824 */ /* 0x040fe200078e0a04 */
[----:B0-----:R-:W-:-:S02]  /*1b60*/  LOP3.LUT R6, R11, 0x1f, RZ, 0xc0, !PT ;  /* 0x0000001f0b067812 */ /* 0x001fc400078ec0ff */
[----:B------:R-:W-:Y:S01]  /*1b70*/  FMNMX R37, |R37|, R2, !PT ;  /* 0x0000000225257209 */ /* 0x000fe20007800200 */
[----:B------:R-:W-:Y:S01]  /*1b80*/  VIADD R2, R39, 0xffffffff ;  /* 0xffffffff27027836 */ /* 0x000fe20000000000 */
[----:B------:R-:W-:Y:S02]  /*1b90*/  LOP3.LUT R26, R3, 0xffffffe0, R6, 0xe2, !PT ;  /* 0xffffffe0031a7812 */ /* 0x000fe400078ee206 */
[C---:B------:R-:W-:Y:S01]  /*1ba0*/  LOP3.LUT R3, R39.reuse, 0x1f, RZ, 0xc0, !PT ;  /* 0x0000001f27037812 */ /* 0x040fe200078ec0ff */
[----:B------:R-:W-:Y:S01]  /*1bb0*/  VIADD R39, R39, 0x1e ;  /* 0x0000001e27277836 */ /* 0x000fe20000000000 */
[----:B------:R-:W-:Y:S01]  /*1bc0*/  FMNMX R37, |R36|, R37, !PT ;  /* 0x0000002524257209 */ /* 0x000fe20007800200 */
[--C-:B----4-:R-:W-:Y:S01]  /*1bd0*/  HADD2.F32 R36, -RZ, R19.reuse.H0_H0 ;  /* 0x20000013ff247230 */ /* 0x110fe20000004100 */
[----:B------:R-:W-:Y:S01]  /*1be0*/  @!P0 IADD3 R43, P1, R43, UR13, RZ ;  /* 0x0000000d2b2b8c10 */ /* 0x000fe2000ff3e0ff */
[----:B------:R-:W-:Y:S01]  /*1bf0*/  IMAD R3, R26, 0x21, R3 ;  /* 0x000000211a037824 */ /* 0x000fe200078e0203 */
[----:B------:R-:W-:Y:S01]  /*1c00*/  LOP3.LUT R39, R39, 0x1f, RZ, 0xc0, !PT ;  /* 0x0000001f27277812 */ /* 0x000fe200078ec0ff */
[----:B------:R-:W-:Y:S01]  /*1c10*/  HADD2.F32 R19, -RZ, R19.H1_H1 ;  /* 0x30000013ff137230 */ /* 0x000fe20000004100 */
[----:B------:R-:W-:-:S02]  /*1c20*/  @!P0 IADD3.X R29, R29, UR14, RZ, P1, !PT ;  /* 0x0000000e1d1d8c10 */ /* 0x000fc40008ffe4ff */
[----:B------:R-:W-:Y:S01]  /*1c30*/  LEA R7, R3, UR5, 0x2 ;  /* 0x0000000503077c11 */ /* 0x000fe2000f8e10ff */
[----:B------:R-:W-:Y:S01]  /*1c40*/  IMAD R39, R26, 0x21, R39 ;  /* 0x000000211a277824 */ /* 0x000fe200078e0227 */
[----:B------:R-:W-:Y:S01]  /*1c50*/  LOP3.LUT R3, R2, 0x1f, RZ, 0xc0, !PT ;  /* 0x0000001f02037812 */ /* 0x000fe200078ec0ff */
[--C-:B------:R-:W-:Y:S01]  /*1c60*/  HADD2.F32 R2, -RZ, R17.reuse.H0_H0 ;  /* 0x20000011ff027230 */ /* 0x100fe20000004100 */
[----:B------:R-:W-:Y:S01]  /*1c70*/  FMNMX R37, R37, |R28|, !PT ;  /* 0x4000001c25257209 */ /* 0x000fe20007800000 */
[----:B------:R-:W-:Y:S01]  /*1c80*/  HADD2.F32 R17, -RZ, R17.H1_H1 ;  /* 0x30000011ff117230 */ /* 0x000fe20000004100 */
[----:B------:R-:W-:Y:S01]  /*1c90*/  STS [R7], R46 ;  /* 0x0000002e07007388 */ /* 0x000fe20000000800 */
[----:B------:R-:W-:Y:S02]  /*1ca0*/  IMAD R3, R26, 0x21, R3 ;  /* 0x000000211a037824 */ /* 0x000fe400078e0203 */
[----:B------:R-:W-:Y:S01]  /*1cb0*/  FADD R2, R2, R2 ;  /* 0x0000000202027221 */ /* 0x000fe20000000000 */
[----:B------:R-:W-:Y:S01]  /*1cc0*/  FMNMX R37, |R8|, R37, !PT ;  /* 0x0000002508257209 */ /* 0x000fe20007800200 */
[----:B------:R-:W-:Y:S01]  /*1cd0*/  FADD R17, R17, R17 ;  /* 0x0000001111117221 */ /* 0x000fe20000000000 */
[----:B------:R-:W-:-:S02]  /*1ce0*/  LEA R23, R3, UR5, 0x2 ;  /* 0x0000000503177c11 */ /* 0x000fc4000f8e10ff */
[----:B------:R-:W-:Y:S02]  /*1cf0*/  FMNMX R3, RZ, R2, !PT ;  /* 0x00000002ff037209 */ /* 0x000fe40007800000 */
[----:B------:R-:W-:Y:S01]  /*1d00*/  FMNMX R40, RZ, R17, !PT ;  /* 0x00000011ff287209 */ /* 0x000fe20007800000 */
[----:B------:R-:W-:Y:S01]  /*1d10*/  IMAD R17, R26, 0x21, R5 ;  /* 0x000000211a117824 */ /* 0x000fe200078e0205 */
[----:B------:R-:W-:Y:S01]  /*1d20*/  @!P0 LEA R2, P1, R43, R21, 0x2 ;  /* 0x000000152b028211 */ /* 0x000fe200078210ff */
[----:B------:R-:W-:Y:S01]  /*1d30*/  FMUL R36, R36, R3 ;  /* 0x0000000324247220 */ /* 0x000fe20000400000 */
[----:B------:R-:W-:Y:S01]  /*1d40*/  LOP3.LUT R21, RZ, R35, RZ, 0x33, !PT ;  /* 0x00000023ff157212 */ /* 0x000fe200078e33ff */
[----:B------:R-:W-:Y:S01]  /*1d50*/  FMUL R45, R19, R40 ;  /* 0x00000028132d7220 */ /* 0x000fe20000400000 */
[----:B------:R-:W-:Y:S01]  /*1d60*/  @!P0 LEA.HI.X R3, R43, R22, R29, 0x2, P1 ;  /* 0x000000162b038211 */ /* 0x000fe200008f141d */
[----:B------:R-:W-:Y:S01]  /*1d70*/  FMUL R19, R36, UR12 ;  /* 0x0000000c24137c20 */ /* 0x000fe20008400000 */
[----:B------:R-:W-:Y:S01]  /*1d80*/  ISETP.GE.U32.AND P1, PT, R15, R18, PT ;  /* 0x000000120f00720c */ /* 0x000fe20003f26070 */
[----:B------:R-:W-:Y:S01]  /*1d90*/  FMUL R40, R45, UR12 ;  /* 0x0000000c2d287c20 */ /* 0x000fe20008400000 */
[----:B------:R-:W-:Y:S01]  /*1da0*/  IMAD.X R21, RZ, RZ, R21, P2 ;  /* 0x000000ffff157224 */ /* 0x000fe200010e0615 */
[----:B------:R-:W-:Y:S01]  /*1db0*/  LEA R5, R39, UR5, 0x2 ;  /* 0x0000000527057c11 */ /* 0x000fe2000f8e10ff */
[----:B------:R-:W-:Y:S01]  /*1dc0*/  STS [R23], R42 ;  /* 0x0000002a17007388 */ /* 0x000fe20000000800 */
[----:B------:R-:W-:-:S02]  /*1dd0*/  F2FP.BF16.F32.PACK_AB R30, R19, R30 ;  /* 0x0000001e131e723e */ /* 0x000fc400000010ff */
[----:B------:R-:W-:Y:S01]  /*1de0*/  @!P0 F2FP.BF16.F32.PACK_AB R19, R40, R19 ;  /* 0x000000132813823e */ /* 0x000fe200000010ff */
[----:B------:R-:W-:Y:S01]  /*1df0*/  STS [R5], R48 ;  /* 0x0000003005007388 */ /* 0x000fe20000000800 */
[----:B------:R-:W-:Y:S02]  /*1e00*/  LEA R17, R17, UR5, 0x2 ;  /* 0x0000000511117c11 */ /* 0x000fe4000f8e10ff */
[----:B------:R-:W-:Y:S01]  /*1e10*/  F2FP.BF16.F32.PACK_AB R22, R31, R20 ;  /* 0x000000141f16723e */ /* 0x000fe200000010ff */
[----:B------:R0:W-:Y:S01]  /*1e20*/  @!P0 STG.E desc[UR10][R2.64], R19 ;  /* 0x0000001302008986 */ /* 0x0001e2000c10190a */
[----:B------:R-:W-:Y:S02]  /*1e30*/  ISETP.GT.U32.AND P0, PT, R34, -0x21, PT ;  /* 0xffffffdf2200780c */ /* 0x000fe40003f04070 */
[----:B------:R-:W-:Y:S01]  /*1e40*/  FMNMX R20, |R36|, R37, !PT ;  /* 0x0000002524147209 */ /* 0x000fe20007800200 */
[----:B------:R1:W-:Y:S01]  /*1e50*/  STS [R17], R30 ;  /* 0x0000001e11007388 */ /* 0x0003e20000000800 */
[----:B------:R-:W-:Y:S01]  /*1e60*/  BAR.SYNC.DEFER_BLOCKING 0x0 ;  /* 0x0000000000007b1d */ /* 0x000fe20000010000 */
[----:B------:R-:W-:-:S02]  /*1e70*/  ISETP.GT.U32.AND.EX P0, PT, R21, -0x1, PT, P0 ;  /* 0xffffffff1500780c */ /* 0x000fc40003f04100 */
[----:B------:R-:W-:Y:S02]  /*1e80*/  FMNMX R20, |R45|, R20, !PT ;  /* 0x000000142d147209 */ /* 0x000fe40007800200 */
[----:B0-----:R-:W-:Y:S02]  /*1e90*/  SEL R2, R34, 0xffffffdf, P0 ;  /* 0xffffffdf22027807 */ /* 0x001fe40000000000 */
[----:B------:R-:W-:Y:S02]  /*1ea0*/  F2FP.BF16.F32.PACK_AB R28, R40, R9 ;  /* 0x00000009281c723e */ /* 0x000fe400000010ff */
        /* <DEDUP_REMOVED lines=21> */
.L_x_30234:
        /* <DEDUP_REMOVED lines=51> */
.L_x_30233:
[----:B------:R-:W-:Y:S05]  /*2330*/  BSYNC B1 ;  /* 0x0000000000017941 */ /* 0x000fea0003800000 */
.L_x_30232:
        /* <DEDUP_REMOVED lines=15> */
.L_x_30236:
[----:B------:R-:W-:Y:S05]  /*2430*/  BSYNC B1 ;  /* 0x0000000000017941 */ /* 0x000fea0003800000 */
.L_x_30235:
[----:B------:R-:W-:Y:S01]  /*2440*/  IMAD.X R19, R19, 0x1, R10, P3 ;  /* 0x0000000113137824 */ /* 0x000fe200018e060a */
        /* <DEDUP_REMOVED lines=24> */
.L_x_30231:
[----:B------:R-:W-:Y:S05]  /*25d0*/  BSYNC B0 ;  /* 0x0000000000007941 */ /* 0x000fea0003800000 */
.L_x_30230:
        /* <DEDUP_REMOVED lines=12> */
[----:B------:R-:W-:Y:S01]  /*26a0*/  BSSY B1, `(.L_x_30239) ;  /* 0x0000043000017945 */ /* 0x000fe20003800000 */
[----:B------:R-:W-:Y:S01]  /*26b0*/  IMAD.MOV.U32 R27, RZ, RZ, R2 ;  /* 0x000000ffff1b7224 */ /* 0x000fe200078e0002 */
[----:B------:R-:W-:Y:S01]  /*26c0*/  LOP3.LUT R8, R21, 0x3, RZ, 0xc0, !PT ;  /* 0x0000000315087812 */ /* 0x000fe200078ec0ff */
[----:B------:R-:W-:Y:S01]  /*26d0*/  IMAD.MOV.U32 R12, RZ, RZ, 0x1 ;  /* 0x00000001ff0c7424 */ /* 0x000fe200078e00ff */
[----:B------:R-:W-:Y:S01]  /*26e0*/  ISETP.GE.U32.AND P0, PT, R3, 0x3, PT ;  /* 0x000000030300780c */ /* 0x000fe20003f06070 */
[----:B0-----:R-:W-:-:S12]  /*26f0*/  IMAD.MOV.U32 R5, RZ, RZ, R15 ;  /* 0x000000ffff057224 */ /* 0x001fd800078e000f */
[----:B------:R-:W-:Y:S05]  /*2700*/  @!P0 BRA `(.L_x_30240) ;  /* 0x0000000000f08947 */ /* 0x000fea0003800000 */
[----:B------:R-:W0:Y:S01]  /*2710*/  LDC R34, c[0x0][0x264] ;  /* 0x00009900ff227b82 */ /* 0x000e220000000800 */
[----:B------:R-:W-:Y:S01]  /*2720*/  BSSY B2, `(.L_x_30241) ;  /* 0x0000039000027945 */ /* 0x000fe20003800000 */
[----:B------:R-:W-:Y:S02]  /*2730*/  IMAD.IADD R21, R21, 0x1, -R8 ;  /* 0x0000000115157824 */ /* 0x000fe400078e0a08 */
[----:B------:R-:W-:Y:S02]  /*2740*/  IMAD.MOV.U32 R24, RZ, RZ, RZ ;  /* 0x000000ffff187224 */ /* 0x000fe400078e00ff */
[----:B------:R-:W-:-:S07]  /*2750*/  IMAD.MOV.U32 R5, RZ, RZ, R15 ;  /* 0x000000ffff057224 */ /* 0x000fce00078e000f */
.L_x_30242:
        /* <DEDUP_REMOVED lines=16> */
[----:B------:R-:W-:Y:S01]  /*2860*/  IADD3 R27, P5, R27, UR4, RZ ;  /* 0x000000041b1b7c10 */ /* 0x000fe2000ffbe0ff */
[----:B0-----:R-:W-:-:S02]  /*2870*/  IMAD.MOV.U32 R10, RZ, RZ, R34 ;  /* 0x000000ffff0a7224 */ /* 0x001fc400078e0022 */
[----:B------:R-:W0:Y:S01]  /*2880*/  @!P2 LDS R9, [R13+0x4] ;  /* 0x000004000d09a984 */ /* 0x000e220000000800 */
[----:B------:R-:W-:Y:S01]  /*2890*/  @!P3 IMAD.X R12, RZ, RZ, R29, P4 ;  /* 0x000000ffff0cb224 */ /* 0x000fe200020e061d */
[-C--:B------:R-:W-:Y:S01]  /*28a0*/  @!P3 LEA R2, P4, R3, R32.reuse, 0x2 ;  /* 0x000000200302b211 */ /* 0x080fe200078810ff */
[----:B------:R-:W-:Y:S01]  /*28b0*/  IMAD.X R29, R29, 0x1, R10, P5 ;  /* 0x000000011d1d7824 */ /* 0x000fe200028e060a */
[----:B------:R-:W2:Y:S01]  /*28c0*/  @!P1 LDS R17, [R13+0x8] ;  /* 0x000008000d119984 */ /* 0x000ea20000000800 */
        /* <DEDUP_REMOVED lines=8> */
[----:B---3--:R-:W-:Y:S02]  /*2950*/  @!P2 LEA.HI.X R13, R5, R33, R14, 0x2, P4 ;  /* 0x00000021050da211 */ /* 0x008fe400020f140e */
[----:B------:R-:W-:Y:S01]  /*2960*/  @!P1 IADD3 R19, P4, R22, R19, RZ ;  /* 0x0000001316139210 */ /* 0x000fe20007f9e0ff */
[----:B------:R-:W-:Y:S01]  /*2970*/  IMAD.X R31, R29, 0x1, R10, P5 ;  /* 0x000000011d1f7824 */ /* 0x000fe200028e060a */
[----:B------:R-:W-:-:S03]  /*2980*/  @!P0 IADD3 R5, P5, R30, R27, RZ ;  /* 0x0000001b1e058210 */ /* 0x000fc60007fbe0ff */
[----:B------:R-:W-:Y:S01]  /*2990*/  @!P1 IMAD.X R28, RZ, RZ, R29, P4 ;  /* 0x000000ffff1c9224 */ /* 0x000fe200020e061d */
[-C--:B------:R-:W-:Y:S01]  /*29a0*/  @!P1 LEA R18, P4, R19, R32.reuse, 0x2 ;  /* 0x0000002013129211 */ /* 0x080fe200078810ff */
[----:B------:R-:W-:Y:S01]  /*29b0*/  @!P0 IMAD.X R14, RZ, RZ, R31, P5 ;  /* 0x000000ffff0e8224 */ /* 0x000fe200028e061f */
[----:B------:R-:W-:Y:S02]  /*29c0*/  @!P0 LEA R22, P5, R5, R32, 0x2 ;  /* 0x0000002005168211 */ /* 0x000fe400078a10ff */
[-C--:B------:R-:W-:Y:S01]  /*29d0*/  @!P1 LEA.HI.X R19, R19, R33.reuse, R28, 0x2, P4 ;  /* 0x0000002113139211 */ /* 0x080fe200020f141c */
[----:B------:R-:W-:Y:S01]  /*29e0*/  IMAD.MOV.U32 R28, RZ, RZ, R24 ;  /* 0x000000ffff1c7224 */ /* 0x000fe200078e0018 */
[----:B------:R-:W-:Y:S01]  /*29f0*/  @!P0 LEA.HI.X R23, R5, R33, R14, 0x2, P5 ;  /* 0x0000002105178211 */ /* 0x000fe200028f140e */
[----:B------:R-:W-:Y:S02]  /*2a00*/  VIADD R24, R24, 0x4 ;  /* 0x0000000418187836 */ /* 0x000fe40000000000 */
[----:B------:R-:W-:-:S02]  /*2a10*/  VIADD R14, R30, 0x1f ;  /* 0x0000001f1e0e7836 */ /* 0x000fc40000000000 */
[----:B------:R-:W-:Y:S01]  /*2a20*/  IMAD.IADD R5, R15, 0x1, R24 ;  /* 0x000000010f057824 */ /* 0x000fe200078e0218 */
[----:B-1----:R1:W-:Y:S04]  /*2a30*/  @!P3 STG.E desc[UR10][R2.64], R7 ;  /* 0x000000070200b986 */ /* 0x0023e8000c10190a */
[----:B0-----:R1:W-:Y:S04]  /*2a40*/  @!P2 STG.E desc[UR10][R12.64], R9 ;  /* 0x000000090c00a986 */ /* 0x0013e8000c10190a */
[----:B--2---:R1:W-:Y:S01]  /*2a50*/  @!P1 STG.E desc[UR10][R18.64], R17 ;  /* 0x0000001112009986 */ /* 0x0043e2000c10190a */
[----:B------:R-:W-:-:S03]  /*2a60*/  ISETP.NE.AND P1, PT, R21, RZ, PT ;  /* 0x000000ff1500720c */ /* 0x000fc60003f25270 */
[----:B----4-:R1:W-:Y:S01]  /*2a70*/  @!P0 STG.E desc[UR10][R22.64], R25 ;  /* 0x0000001916008986 */ /* 0x0103e2000c10190a */
[----:B------:R-:W-:-:S05]  /*2a80*/  IADD3 R27, P0, R27, UR4, RZ ;  /* 0x000000041b1b7c10 */ /* 0x000fca000ff1e0ff */
[----:B------:R-:W-:-:S04]  /*2a90*/  IMAD.X R29, R31, 0x1, R10, P0 ;  /* 0x000000011f1d7824 */ /* 0x000fc800000e060a */
[----:B------:R-:W-:Y:S05]  /*2aa0*/  @P1 BRA `(.L_x_30242) ;  /* 0xfffffffc002c1947 */ /* 0x000fea000383ffff */
[----:B------:R-:W-:Y:S05]  /*2ab0*/  BSYNC B2 ;  /* 0x0000000000027941 */ /* 0x000fea0003800000 */
.L_x_30241:
[----:B-1----:R-:W-:-:S07]  /*2ac0*/  VIADD R12, R28, 0x5 ;  /* 0x000000051c0c7836 */ /* 0x002fce0000000000 */
.L_x_30240:
[----:B------:R-:W-:Y:S05]  /*2ad0*/  BSYNC B1 ;  /* 0x0000000000017941 */ /* 0x000fea0003800000 */
.L_x_30239:
        /* <DEDUP_REMOVED lines=16> */
.L_x_30244:
[----:B------:R-:W-:Y:S05]  /*2be0*/  BSYNC B1 ;  /* 0x0000000000017941 */ /* 0x000fea0003800000 */
.L_x_30243:
        /* <DEDUP_REMOVED lines=25> */
.L_x_30238:
[----:B------:R-:W-:Y:S05]  /*2d80*/  BSYNC B0 ;  /* 0x0000000000007941 */ /* 0x000fea0003800000 */
.L_x_30237:
[----:B------:R-:W-:Y:S01]  /*2d90*/  ULDC.64 UR4, c[0x0][0x238] ;  /* 0x00008e0000047ab9 */ /* 0x000fe20000000a00 */
[----:B------:R-:W-:Y:S01]  /*2da0*/  BAR.SYNC.DEFER_BLOCKING 0x0 ;  /* 0x0000000000007b1d */ /* 0x000fe20000010000 */
[----:B------:R-:W-:-:S04]  /*2db0*/  ISETP.NE.U32.AND P0, PT, RZ, UR4, PT ;  /* 0x00000004ff007c0c */ /* 0x000fc8000bf05070 */
[----:B------:R-:W-:-:S13]  /*2dc0*/  ISETP.NE.AND.EX P0, PT, RZ, UR5, PT, P0 ;  /* 0x00000005ff007c0c */ /* 0x000fda000bf05300 */
[----:B------:R-:W-:Y:S05]  /*2dd0*/  @!P0 BRA `(.L_x_30245) ;  /* 0x0000000000b08947 */ /* 0x000fea0003800000 */
[----:B01----:R-:W0:Y:S01]  /*2de0*/  SHFL.DOWN PT, R3, R20, 0x10, 0x1f ;  /* 0x0a001f0014037f89 */ /* 0x003e2200000e0000 */
[----:B------:R-:W-:Y:S01]  /*2df0*/  ISETP.NE.AND P0, PT, R6, RZ, PT ;  /* 0x000000ff0600720c */ /* 0x000fe20003f05270 */
[----:B------:R-:W-:-:S12]  /*2e00*/  BSSY B0, `(.L_x_30246) ;  /* 0x0000023000007945 */ /* 0x000fd80003800000 */
[----:B------:R-:W1:Y:S01]  /*2e10*/  @!P0 S2R R6, SR_CgaCtaId ;  /* 0x0000000000068919 */ /* 0x000e620000008800 */
        /* <DEDUP_REMOVED lines=32> */
.L_x_30255:
[----:B-1----:R-:W-:-:S07]  /*3020*/  FMNMX R5, R4, R5, !PT ;  /* 0x0000000504057209 */ /* 0x002fce0007800000 */
.L_x_30247:
[----:B------:R-:W-:Y:S05]  /*3030*/  BSYNC B0 ;  /* 0x0000000000007941 */ /* 0x000fea0003800000 */
.L_x_30246:
[----:B------:R-:W-:Y:S01]  /*3040*/  ISETP.NE.AND P0, PT, R11, RZ, PT ;  /* 0x000000ff0b00720c */ /* 0x000fe20003f05270 */
[----:B------:R-:W-:-:S12]  /*3050*/  BSSY B0, `(.L_x_30245) ;  /* 0x0000004000007945 */ /* 0x000fd80003800000 */
[----:B------:R-:W-:Y:S05]  /*3060*/  @P0 BRA `(.L_x_30249) ;  /* 0x0000000000080947 */ /* 0x000fea0003800000 */
[----:B------:R-:W1:Y:S02]  /*3070*/  LDC.64 R2, c[0x0][0x238] ;  /* 0x00008e00ff027b82 */ /* 0x000e640000000a00 */
[----:B-1----:R1:W-:Y:S02]  /*3080*/  REDG.E.MAX.S32.STRONG.GPU desc[UR10][R2.64], R5 ;  /* 0x000000050200798e */ /* 0x0023e4000d10e38a */
.L_x_30249:
[----:B------:R-:W-:Y:S05]  /*3090*/  BSYNC B0 ;  /* 0x0000000000007941 */ /* 0x000fea0003800000 */
.L_x_30245:
        /* <DEDUP_REMOVED lines=12> */
[----:B-1----:R-:W-:Y:S05]  /*3160*/  CALL.REL.NOINC `($__internal_645_$__cuda_sm20_rcp_rn_f32_slowpath) ;  /* 0x0000000400847944 */ /* 0x002fea0003c00000 */
[----:B------:R-:W-:Y:S05]  /*3170*/  BRA `(.L_x_30251) ;  /* 0x0000000000147947 */ /* 0x000fea0003800000 */
.L_x_30250:
[----:B01----:R-:W0:Y:S01]  /*3180*/  MUFU.RCP R5, UR12 ;  /* 0x0000000c00057d08 */ /* 0x003e220008001000 */
[----:B------:R-:W-:-:S04]  /*3190*/  IMAD.U32 R0, RZ, RZ, UR12 ;  /* 0x0000000cff007e24 */ /* 0x000fc8000f8e00ff */
[----:B0-----:R-:W-:-:S04]  /*31a0*/  FFMA R0, R5, R0, -1 ;  /* 0xbf80000005007423 */ /* 0x001fc80000000000 */
[----:B------:R-:W-:-:S04]  /*31b0*/  FADD.FTZ R0, -R0, -RZ ;  /* 0x800000ff00007221 */ /* 0x000fc80000010100 */
[----:B------:R-:W-:-:S07]  /*31c0*/  FFMA R5, R5, R0, R5 ;  /* 0x0000000005057223 */ /* 0x000fce0000000005 */
.L_x_30251:
[----:B------:R-:W0:Y:S02]  /*31d0*/  LDC.64 R2, c[0x0][0x240] ;  /* 0x00009000ff027b82 */ /* 0x000e240000000a00 */
[----:B0-----:R-:W-:Y:S01]  /*31e0*/  STG.E desc[UR10][R2.64], R5 ;  /* 0x0000000502007986 */ /* 0x001fe2000c10190a */
[----:B------:R-:W-:Y:S05]  /*31f0*/  EXIT ;  /* 0x000000000000794d */ /* 0x000fea0003800000 */
.L_x_30248:
[----:B------:R-:W-:Y:S02]  /*3200*/  IMAD.MOV.U32 R7, RZ, RZ, 0x4 ;  /* 0x00000004ff077424 */ /* 0x000fe400078e00ff */
[----:B------:R-:W-:Y:S02]  /*3210*/  IMAD.MOV.U32 R9, RZ, RZ, 0x1f ;  /* 0x0000001fff097424 */ /* 0x000fe400078e00ff */
[----:B------:R-:W-:-:S07]  /*3220*/  IMAD.MOV.U32 R6, RZ, RZ, -0x1 ;  /* 0xffffffffff067424 */ /* 0x000fce00078e00ff */
[----:B01----:R-:W-:Y:S05]  /*3230*/  WARPSYNC.COLLECTIVE R6, `(.L_x_30252) ;  /* 0x0000000006087348 */ /* 0x003fea0003c00000 */
[----:B-1----:R1:W2:Y:S02]  /*3240*/  SHFL.DOWN P0, R5, R2, R7, R9 ;  /* 0x0800000702057389 */ /* 0x0022a40000000009 */
[----:B012---:R-:W-:Y:S01]  /*3250*/  ENDCOLLECTIVE ;  /* 0x000000000000791b */ /* 0x007fe20003800000 */
.L_x_30252:
[----:B------:R-:W-:Y:S02]  /*3260*/  IMAD.MOV.U32 R7, RZ, RZ, 0x2 ;  /* 0x00000002ff077424 */ /* 0x000fe400078e00ff */
[----:B------:R-:W-:-:S05]  /*3270*/  IMAD.MOV.U32 R3, RZ, RZ, R5 ;  /* 0x000000ffff037224 */ /* 0x000fca00078e0005 */
[----:B------:R-:W-:-:S05]  /*3280*/  FMNMX R3, R3, R2, !PT ;  /* 0x0000000203037209 */ /* 0x000fca0007800000 */
[----:B------:R-:W-:-:S07]  /*3290*/  IMAD.MOV.U32 R2, RZ, RZ, R3 ;  /* 0x000000ffff027224 */ /* 0x000fce00078e0003 */
[----:B------:R-:W-:Y:S05]  /*32a0*/  WARPSYNC.COLLECTIVE R6, `(.L_x_30253) ;  /* 0x0000000006087348 */ /* 0x000fea0003c00000 */
[----:B------:R0:W1:Y:S02]  /*32b0*/  SHFL.DOWN P0, R5, R2, R7, R9 ;  /* 0x0800000702057389 */ /* 0x0000640000000009 */
[----:B01----:R-:W-:Y:S01]  /*32c0*/  ENDCOLLECTIVE ;  /* 0x000000000000791b */ /* 0x003fe20003800000 */
.L_x_30253:
[----:B------:R-:W-:Y:S02]  /*32d0*/  IMAD.MOV.U32 R7, RZ, RZ, 0x1 ;  /* 0x00000001ff077424 */ /* 0x000fe400078e00ff */
[----:B------:R-:W-:-:S05]  /*32e0*/  IMAD.MOV.U32 R4, RZ, RZ, R5 ;  /* 0x000000ffff047224 */ /* 0x000fca00078e0005 */
[----:B------:R-:W-:-:S05]  /*32f0*/  FMNMX R4, R3, R4, !PT ;  /* 0x0000000403047209 */ /* 0x000fca0007800000 */
[----:B------:R-:W-:-:S07]  /*3300*/  IMAD.MOV.U32 R2, RZ, RZ, R4 ;  /* 0x000000ffff027224 */ /* 0x000fce00078e0004 */
[----:B------:R-:W-:Y:S05]  /*3310*/  WARPSYNC.COLLECTIVE R6, `(.L_x_30254) ;  /* 0x0000000006087348 */ /* 0x000fea0003c00000 */
[----:B------:R0:W1:Y:S02]  /*3320*/  SHFL.DOWN P0, R5, R2, R7, R9 ;  /* 0x0800000702057389 */ /* 0x0000640000000009 */
[----:B01----:R-:W-:Y:S01]  /*3330*/  ENDCOLLECTIVE ;  /* 0x000000000000791b */ /* 0x003fe20003800000 */
.L_x_30254:
[----:B------:R-:W-:Y:S05]  /*3340*/  BRA `(.L_x_30255) ;  /* 0xfffffffc00347947 */ /* 0x000fea000383ffff */
        .weak           $__internal_644_$__cuda_sm20_div_u64
        .type           $__internal_644_$__cuda_sm20_div_u64,@function
        .size           $__internal_644_$__cuda_sm20_div_u64,($__internal_645_$__cuda_sm20_rcp_rn_f32_slowpath - $__internal_644_$__cuda_sm20_div_u64)
$__internal_644_$__cuda_sm20_div_u64:
        /* <DEDUP_REMOVED lines=66> */
[----:B------:R-:W-:Y:S06]  /*3770*/  RET.REL.NODEC R2 `(_ZN18transformer_engine6detail38cast_transpose_fused_kernel_notalignedILb0ELb1ELb0EfNS_16CTDBiasDActParamI6__halfS3_13__nv_bfloat16fEELi2ELi2ENS_5EmptyEXadL_ZNS_6dsreluIffEET_T0_RKS6_EEEEvT3_mmm) ;  /* 0xffffffc802207950 */ /* 0x000fec0003c3ffff */
        .weak           $__internal_645_$__cuda_sm20_rcp_rn_f32_slowpath
        .type           $__internal_645_$__cuda_sm20_rcp_rn_f32_slowpath,@function
        .size           $__internal_645_$__cuda_sm20_rcp_rn_f32_slowpath,(.L_x_35130 - $__internal_645_$__cuda_sm20_rcp_rn_f32_slowpath)
$__internal_645_$__cuda_sm20_rcp_rn_f32_slowpath:
        /* <DEDUP_REMOVED lines=15> */
.L_x_30256:
        /* <DEDUP_REMOVED lines=33> */
.L_x_30258:
[----:B------:R0:W1:Y:S02]  /*3a80*/  MUFU.RCP R2, R0 ;  /* 0x0000000000027308 */ /* 0x0000640000001000 */
.L_x_30257:
[----:B-1-3--:R-:W-:Y:S02]  /*3a90*/  IMAD.MOV.U32 R5, RZ, RZ, R2 ;  /* 0x000000ffff057224 */ /* 0x00afe400078e0002 */
[----:B------:R-:W-:Y:S02]  /*3aa0*/  IMAD.MOV.U32 R2, RZ, RZ, R7 ;  /* 0x000000ffff027224 */ /* 0x000fe400078e0007 */
[----:B------:R-:W-:-:S04]  /*3ab0*/  IMAD.MOV.U32 R3, RZ, RZ, 0x0 ;  /* 0x00000000ff037424 */ /* 0x000fc800078e00ff */
[----:B0-2---:R-:W-:Y:S05]  /*3ac0*/  RET.REL.NODEC R2 `(_ZN18transformer_engine6detail38cast_transpose_fused_kernel_notalignedILb0ELb1ELb0EfNS_16CTDBiasDActParamI6__halfS3_13__nv_bfloat16fEELi2ELi2ENS_5EmptyEXadL_ZNS_6dsreluIffEET_T0_RKS6_EEEEvT3_mmm) ;  /* 0xffffffc4024c7950 */ /* 0x005fea0003c3ffff */
.L_x_30259:
        /* <DEDUP_REMOVED lines=11> */
.L_x_35130:


//--------------------- .text._ZN18transformer_engine6detail38cast_transpose_fused_kernel_notalignedILb0ELb1ELb0EfNS_16CTDBiasDActParamI6__halfS3_S3_fEELi2ELi2ENS_5EmptyEXadL_ZNS_6dsreluIffEET_T0_RKS5_EEEEvT3_mmm --------------------------
	.section	.text._ZN18transformer_engine6detail38cast_transpose_fused_kernel_notalignedILb0ELb1ELb0EfNS_16CTDBiasDActParamI6__halfS3_S3_fEELi2ELi2ENS_5EmptyEXadL_ZNS_6dsreluIffEET_T0_RKS5_EEEEvT3_mmm,"ax",@progbits
	.align	128
        .global         _ZN18transformer_engine6detail38cast_transpose_fused_kernel_notalignedILb0ELb1ELb0EfNS_16CTDBiasDActParamI6__halfS3_S3_fEELi2ELi2ENS_5EmptyEXadL_ZNS_6dsreluIffEET_T0_RKS5_EEEEvT3_mmm
        .type           _ZN18transformer_engine6detail38cast_transpose_fused_kernel_notalignedILb0ELb1ELb0EfNS_16CTDBiasDActParamI6__halfS3_S3_fEELi2ELi2ENS_5EmptyEXadL_ZNS_6dsreluIffEET_T0_RKS5_EEEEvT3_mmm,@function
        .size           _ZN18transformer_engine6detail38cast_transpose_fused_kernel_notalignedILb0ELb1ELb0EfNS_16CTDBiasDActParamI6__halfS3_S3_fEELi2ELi2ENS_5EmptyEXadL_ZNS_6dsreluIffEET_T0_RKS5_EEEEvT3_mmm,(.L_x_35132 - _ZN18transformer_engine6detail38cast_transpose_fused_kernel_notalignedILb0ELb1ELb0EfNS_16CTDBiasDActParamI6__halfS3_S3_fEELi2ELi2ENS_5EmptyEXadL_ZNS_6dsreluIffEET_T0_RKS5_EEEEvT3_mmm)
        .other          _ZN18transformer_engine6detail38cast_transpose_fused_kernel_notalignedILb0ELb1ELb0EfNS_16CTDBiasDActParamI6__halfS3_S3_fEELi2ELi2ENS_5EmptyEXadL_ZNS_6dsreluIffEET_T0_RKS5_EEEEvT3_mmm,@"STO_CUDA_ENTRY STV_DEFAULT"
_ZN18transformer_engine6detail38cast_transpose_fused_kernel_notalignedILb0ELb1ELb0EfNS_16CTDBiasDActParamI6__halfS3_S3_fEELi2ELi2ENS_5EmptyEXadL_ZNS_6dsreluIffEET_T0_RKS5_EEEEvT3_mmm:
.text._ZN18transformer_engine6detail38cast_transpose_fused_kernel_notalignedILb0ELb1ELb0EfNS_16CTDBiasDActParamI6__halfS3_S3_fEELi2ELi2ENS_5EmptyEXadL_ZNS_6dsreluIffEET_T0_RKS5_EEEEvT3_mmm:
        /* <DEDUP_REMOVED lines=20> */
[----:B------:R-:W-:Y:S05]  /*0140*/  CALL.REL.NOINC `($__internal_646_$__cuda_sm20_div_u64) ;  /* 0x0000003000807944 */ /* 0x000fea0003c00000 */
        /* <DEDUP_REMOVED lines=11> */
.L_x_30260:
        /* <DEDUP_REMOVED lines=22> */
.L_x_30261:
        /* <DEDUP_REMOVED lines=153> */
[----:B------:R-:W-:Y:S01]  /*0cf0*/  @!P1 F2FP.F16.F32.PACK_AB R35, R24, R23 ;  /* 0x000000171823923e */ /* 0x000fe200000000ff */
        /* <DEDUP_REMOVED lines=8> */
[----:B0-----:R-:W-:-:S05]  /*0d80*/  @!P1 F2FP.F16.F32.PACK_AB R33, R25, R26 ;  /* 0x0000001a1921923e */ /* 0x001fca00000000ff */
        /* <DEDUP_REMOVED lines=75> */
.L_x_30263:
[----:B------:R-:W-:Y:S05]  /*1240*/  BSYNC B0 ;  /* 0x0000000000007941 */ /* 0x000fea0003800000 */
.L_x_30262:
        /* <DEDUP_REMOVED lines=12> */
[----:B------:R-:W-:-:S05]  /*1310*/  F2FP.F16.F32.PACK_AB R37, R41, R40 ;  /* 0x000000282925723e */ /* 0x000fca00000000ff */
[----:B------:R0:W-:Y:S02]  /*1320*/  STG.E desc[UR10][R8.64], R37 ;  /* 0x0000002508007986 */ /* 0x0001e4000c10190a */
.L_x_30265:
[----:B------:R-:W-:Y:S05]  /*1330*/  BSYNC B0 ;  /* 0x0000000000007941 */ /* 0x000fea0003800000 */
.L_x_30264:
        /* <DEDUP_REMOVED lines=73> */
[----:B------:R-:W-:Y:S01]  /*17d0*/  @!P1 F2FP.F16.F32.PACK_AB R27, R20, R49 ;  /* 0x00000031141b923e */ /* 0x000fe200000000ff */
        /* <DEDUP_REMOVED lines=9> */
[----:B------:R-:W-:Y:S02]  /*1870*/  @!P1 F2FP.F16.F32.PACK_AB R51, R31, R48 ;  /* 0x000000301f33923e */ /* 0x000fe400000000ff */
[----:B------:R-:W-:Y:S01]  /*1880*/  FMNMX R34, |R34|, R35, !PT ;  /* 0x0000002322227209 */ /* 0x000fe20007800200 */
[----:B------:R-:W-:Y:S01]  /*1890*/  IMAD R35, R2, UR7, RZ ;  /* 0x0000000702237c24 */ /* 0x000fe2000f8e02ff */
[----:B------:R-:W-:Y:S01]  /*18a0*/  F2FP.F16.F32.PACK_AB R48, R48, R49 ;  /* 0x000000313030723e */ /* 0x000fe200000000ff */
[----:B------:R1:W-:Y:S01]  /*18b0*/  @!P1 STG.E desc[UR10][R8.64], R51 ;  /* 0x0000003308009986 */ /* 0x0003e2000c10190a */
[----:B0-----:R-:W-:Y:S01]  /*18c0*/  IADD3.X R29, R7, UR9, RZ, P2, !PT ;  /* 0x00000009071d7c10 */ /* 0x001fe200097fe4ff */
[----:B------:R-:W-:Y:S01]  /*18d0*/  IMAD R35, R3, UR6, R35 ;  /* 0x0000000603237c24 */ /* 0x000fe2000f8e0223 */
[----:B------:R-:W-:Y:S01]  /*18e0*/  FMNMX R45, R34, |R45|, !PT ;  /* 0x4000002d222d7209 */ /* 0x000fe20007800000 */
[----:B------:R-:W-:Y:S01]  /*18f0*/  IMAD.WIDE.U32 R2, R2, UR6, RZ ;  /* 0x0000000602027c25 */ /* 0x000fe2000f8e00ff */
[----:B------:R-:W0:Y:S01]  /*1900*/  S2UR UR6, SR_CgaCtaId ;  /* 0x00000000000679c3 */ /* 0x000e220000008800 */
[----:B------:R-:W-:-:S02]  /*1910*/  F2FP.F16.F32.PACK_AB R24, R25, R24 ;  /* 0x000000181918723e */ /* 0x000fc400000000ff */
[----:B------:R-:W-:Y:S01]  /*1920*/  IMAD.IADD R35, R3, 0x1, R35 ;  /* 0x0000000103237824 */ /* 0x000fe200078e0223 */
[----:B------:R-:W-:Y:S02]  /*1930*/  SHF.R.U32.HI R25, RZ, 0x2, R11 ;  /* 0x00000002ff197819 */ /* 0x000fe4000001160b */
[----:B------:R-:W-:Y:S02]  /*1940*/  F2FP.F16.F32.PACK_AB R38, R41, R38 ;  /* 0x000000262926723e */ /* 0x000fe400000000ff */
[----:B------:R-:W-:Y:S01]  /*1950*/  LOP3.LUT R25, R25, 0x38, RZ, 0xc0, !PT ;  /* 0x0000003819197812 */ /* 0x000fe200078ec0ff */
[----:B0-----:R-:W-:Y:S01]  /*1960*/  ULEA UR5, UR6, UR5, 0x18 ;  /* 0x0000000506057291 */ /* 0x001fe2000f8ec03f */
[--C-:B--2---:R-:W-:Y:S02]  /*1970*/  HADD2.F32 R28, -RZ, R46.reuse.H0_H0 ;  /* 0x2000002eff1c7230 */ /* 0x104fe40000004100 */
[----:B-1----:R-:W-:Y:S01]  /*1980*/  HADD2.F32 R8, -RZ, R46.H1_H1 ;  /* 0x3000002eff087230 */ /* 0x002fe20000004100 */
[----:B------:R-:W-:Y:S01]  /*1990*/  F2FP.F16.F32.PACK_AB R46, R26, R23 ;  /* 0x000000171a2e723e */ /* 0x000fe200000000ff */
        /* <DEDUP_REMOVED lines=15> */
[----:B------:R-:W-:Y:S02]  /*1a90*/  @!P0 F2FP.F16.F32.PACK_AB R47, R9, R30 ;  /* 0x0000001e092f823e */ /* 0x000fe400000000ff */
        /* <DEDUP_REMOVED lines=10> */
[----:B------:R-:W-:Y:S01]  /*1b40*/  F2FP.F16.F32.PACK_AB R42, R40, R39 ;  /* 0x00000027282a723e */ /* 0x000fe200000000ff */
        /* <DEDUP_REMOVED lines=40> */
[----:B------:R-:W-:-:S02]  /*1dd0*/  F2FP.F16.F32.PACK_AB R30, R19, R30 ;  /* 0x0000001e131e723e */ /* 0x000fc400000000ff */
[----:B------:R-:W-:Y:S01]  /*1de0*/  @!P0 F2FP.F16.F32.PACK_AB R19, R40, R19 ;  /* 0x000000132813823e */ /* 0x000fe200000000ff */
[----:B------:R-:W-:Y:S01]  /*1df0*/  STS [R5], R48 ;  /* 0x0000003005007388 */ /* 0x000fe20000000800 */
[----:B------:R-:W-:Y:S02]  /*1e00*/  LEA R17, R17, UR5, 0x2 ;  /* 0x0000000511117c11 */ /* 0x000fe4000f8e10ff */
[----:B------:R-:W-:Y:S01]  /*1e10*/  F2FP.F16.F32.PACK_AB R22, R31, R20 ;  /* 0x000000141f16723e */ /* 0x000fe200000000ff */
        /* <DEDUP_REMOVED lines=8> */
[----:B------:R-:W-:Y:S02]  /*1ea0*/  F2FP.F16.F32.PACK_AB R28, R40, R9 ;  /* 0x00000009281c723e */ /* 0x000fe400000000ff */
        /* <DEDUP_REMOVED lines=21> */
.L_x_30270:
        /* <DEDUP_REMOVED lines=51> */
.L_x_30269:
[----:B------:R-:W-:Y:S05]  /*2330*/  BSYNC B1 ;  /* 0x0000000000017941 */ /* 0x000fea0003800000 */
.L_x_30268:
        /* <DEDUP_REMOVED lines=15> */
.L_x_30272:
[----:B------:R-:W-:Y:S05]  /*2430*/  BSYNC B1 ;  /* 0x0000000000017941 */ /* 0x000fea0003800000 */
.L_x_30271:
        /* <DEDUP_REMOVED lines=25> */
.L_x_30267:
[----:B------:R-:W-:Y:S05]  /*25d0*/  BSYNC B0 ;  /* 0x0000000000007941 */ /* 0x000fea0003800000 */
.L_x_30266:
        /* <DEDUP_REMOVED lines=24> */
.L_x_30278:
        /* <DEDUP_REMOVED lines=54> */
.L_x_30277:
[----:B-1----:R-:W-:-:S07]  /*2ac0*/  VIADD R12, R28, 0x5 ;  /* 0x000000051c0c7836 */ /* 0x002fce0000000000 */
.L_x_30276:
[----:B------:R-:W-:Y:S05]  /*2ad0*/  BSYNC B1 ;  /* 0x0000000000017941 */ /* 0x000fea0003800000 */
.L_x_30275:
        /* <DEDUP_REMOVED lines=16> */
.L_x_30280:
[----:B------:R-:W-:Y:S05]  /*2be0*/  BSYNC B1 ;  /* 0x0000000000017941 */ /* 0x000fea0003800000 */
.L_x_30279:
        /* <DEDUP_REMOVED lines=25> */
.L_x_30274:
[----:B------:R-:W-:Y:S05]  /*2d80*/  BSYNC B0 ;  /* 0x0000000000007941 */ /* 0x000fea0003800000 */
.L_x_30273:
        /* <DEDUP_REMOVED lines=41> */
.L_x_30291:
[----:B-1----:R-:W-:-:S07]  /*3020*/  FMNMX R5, R4, R5, !PT ;  /* 0x0000000504057209 */ /* 0x002fce0007800000 */
.L_x_30283:
[----:B------:R-:W-:Y:S05]  /*3030*/  BSYNC B0 ;  /* 0x0000000000007941 */ /* 0x000fea0003800000 */
.L_x_30282:
[----:B------:R-:W-:Y:S01]  /*3040*/  ISETP.NE.AND P0, PT, R11, RZ, PT ;  /* 0x000000ff0b00720c */ /* 0x000fe20003f05270 */
[----:B------:R-:W-:-:S12]  /*3050*/  BSSY B0, `(.L_x_30281) ;  /* 0x0000004000007945 */ /* 0x000fd80003800000 */
[----:B------:R-:W-:Y:S05]  /*3060*/  @P0 BRA `(.L_x_30285) ;  /* 0x0000000000080947 */ /* 0x000fea0003800000 */
[----:B------:R-:W1:Y:S02]  /*3070*/  LDC.64 R2, c[0x0][0x238] ;  /* 0x00008e00ff027b82 */ /* 0x000e640000000a00 */
[----:B-1----:R1:W-:Y:S02]  /*3080*/  REDG.E.MAX.S32.STRONG.GPU desc[UR10][R2.64], R5 ;  /* 0x000000050200798e */ /* 0x0023e4000d10e38a */
.L_x_30285:
[----:B------:R-:W-:Y:S05]  /*3090*/  BSYNC B0 ;  /* 0x0000000000007941 */ /* 0x000fea0003800000 */
.L_x_30281:
        /* <DEDUP_REMOVED lines=12> */
[----:B-1----:R-:W-:Y:S05]  /*3160*/  CALL.REL.NOINC `($__internal_647_$__cuda_sm20_rcp_rn_f32_slowpath) ;  /* 0x0000000400847944 */ /* 0x002fea0003c00000 */
[----:B------:R-:W-:Y:S05]  /*3170*/  BRA `(.L_x_30287) ;  /* 0x0000000000147947 */ /* 0x000fea0003800000 */
.L_x_30286:
[----:B01----:R-:W0:Y:S01]  /*3180*/  MUFU.RCP R5, UR12 ;  /* 0x0000000c00057d08 */ /* 0x003e220008001000 */
[----:B------:R-:W-:-:S04]  /*3190*/  IMAD.U32 R0, RZ, RZ, UR12 ;  /* 0x0000000cff007e24 */ /* 0x000fc8000f8e00ff */
[----:B0-----:R-:W-:-:S04]  /*31a0*/  FFMA R0, R5, R0, -1 ;  /* 0xbf80000005007423 */ /* 0x001fc80000000000 */
[----:B------:R-:W-:-:S04]  /*31b0*/  FADD.FTZ R0, -R0, -RZ ;  /* 0x800000ff00007221 */ /* 0x000fc80000010100 */
[----:B------:R-:W-:-:S07]  /*31c0*/  FFMA R5, R5, R0, R5 ;  /* 0x0000000005057223 */ /* 0x000fce0000000005 */
.L_x_30287:
[----:B------:R-:W0:Y:S02]  /*31d0*/  LDC.64 R2, c[0x0][0x240] ;  /* 0x00009000ff027b82 */ /* 0x000e240000000a00 */
[----:B0-----:R-:W-:Y:S01]  /*31e0*/  STG.E desc[UR10][R2.64], R5 ;  /* 0x0000000502007986 */ /* 0x001fe2000c10190a */
[----:B------:R-:W-:Y:S05]  /*31f0*/  EXIT ;  /* 0x000000000000794d */ /* 0x000fea0003800000 */
.L_x_30284:
[----:B------:R-:W-:Y:S02]  /*3200*/  IMAD.MOV.U32 R7, RZ, RZ, 0x4 ;  /* 0x00000004ff077424 */ /* 0x000fe400078e00ff */
[----:B------:R-:W-:Y:S02]  /*3210*/  IMAD.MOV.U32 R9, RZ, RZ, 0x1f ;  /* 0x0000001fff097424 */ /* 0x000fe400078e00ff */
[----:B------:R-:W-:-:S07]  /*3220*/  IMAD.MOV.U32 R6, RZ, RZ, -0x1 ;  /* 0xffffffffff067424 */ /* 0x000fce00078e00ff */
[----:B01----:R-:W-:Y:S05]  /*3230*/  WARPSYNC.COLLECTIVE R6, `(.L_x_30288) ;  /* 0x0000000006087348 */ /* 0x003fea0003c00000 */
[----:B-1----:R1:W2:Y:S02]  /*3240*/  SHFL.DOWN P0, R5, R2, R7, R9 ;  /* 0x0800000702057389 */ /* 0x0022a40000000009 */
[----:B012---:R-:W-:Y:S01]  /*3250*/  ENDCOLLECTIVE ;  /* 0x000000000000791b */ /* 0x007fe20003800000 */
.L_x_30288:
[----:B------:R-:W-:Y:S02]  /*3260*/  IMAD.MOV.U32 R7, RZ, RZ, 0x2 ;  /* 0x00000002ff077424 */ /* 0x000fe400078e00ff */
[----:B------:R-:W-:-:S05]  /*3270*/  IMAD.MOV.U32 R3, RZ, RZ, R5 ;  /* 0x000000ffff037224 */ /* 0x000fca00078e0005 */
[----:B------:R-:W-:-:S05]  /*3280*/  FMNMX R3, R3, R2, !PT ;  /* 0x0000000203037209 */ /* 0x000fca0007800000 */
[----:B------:R-:W-:-:S07]  /*3290*/  IMAD.MOV.U32 R2, RZ, RZ, R3 ;  /* 0x000000ffff027224 */ /* 0x000fce00078e0003 */
[----:B------:R-:W-:Y:S05]  /*32a0*/  WARPSYNC.COLLECTIVE R6, `(.L_x_30289) ;  /* 0x0000000006087348 */ /* 0x000fea0003c00000 */
[----:B------:R0:W1:Y:S02]  /*32b0*/  SHFL.DOWN P0, R5, R2, R7, R9 ;  /* 0x0800000702057389 */ /* 0x0000640000000009 */
[----:B01----:R-:W-:Y:S01]  /*32c0*/  ENDCOLLECTIVE ;  /* 0x000000000000791b */ /* 0x003fe20003800000 */
.L_x_30289:
[----:B------:R-:W-:Y:S02]  /*32d0*/  IMAD.MOV.U32 R7, RZ, RZ, 0x1 ;  /* 0x00000001ff077424 */ /* 0x000fe400078e00ff */
[----:B------:R-:W-:-:S05]  /*32e0*/  IMAD.MOV.U32 R4, RZ, RZ, R5 ;  /* 0x000000ffff047224 */ /* 0x000fca00078e0005 */
[----:B------:R-:W-:-:S05]  /*32f0*/  FMNMX R4, R3, R4, !PT ;  /* 0x0000000403047209 */ /* 0x000fca0007800000 */
[----:B------:R-:W-:-:S07]  /*3300*/  IMAD.MOV.U32 R2, RZ, RZ, R4 ;  /* 0x000000ffff027224 */ /* 0x000fce00078e0004 */
[----:B------:R-:W-:Y:S05]  /*3310*/  WARPSYNC.COLLECTIVE R6, `(.L_x_30290) ;  /* 0x0000000006087348 */ /* 0x000fea0003c00000 */
[----:B------:R0:W1:Y:S02]  /*3320*/  SHFL.DOWN P0, R5, R2, R7, R9 ;  /* 0x0800000702057389 */ /* 0x0000640000000009 */
[----:B01----:R-:W-:Y:S01]  /*3330*/  ENDCOLLECTIVE ;  /* 0x000000000000791b */ /* 0x003fe20003800000 */
.L_x_30290:
[----:B------:R-:W-:Y:S05]  /*3340*/  BRA `(.L_x_30291) ;  /* 0xfffffffc00347947 */ /* 0x000fea000383ffff */
        .weak           $__internal_646_$__cuda_sm20_div_u64
        .type           $__internal_646_$__cuda_sm20_div_u64,@function
        .size           $__internal_646_$__cuda_sm20_div_u64,($__internal_647_$__cuda_sm20_rcp_rn_f32_slowpath - $__internal_646_$__cuda_sm20_div_u64)
$__internal_646_$__cuda_sm20_div_u64:
        /* <DEDUP_REMOVED lines=66> */
[----:B------:R-:W-:Y:S06]  /*3770*/  RET.REL.NODEC R2 `(_ZN18transformer_engine6detail38cast_transpose_fused_kernel_notalignedILb0ELb1ELb0EfNS_16CTDBiasDActParamI6__halfS3_S3_fEELi2ELi2ENS_5EmptyEXadL_ZNS_6dsreluIffEET_T0_RKS5_EEEEvT3_mmm) ;  /* 0xffffffc802207950 */ /* 0x000fec0003c3ffff */
        .weak           $__internal_647_$__cuda_sm20_rcp_rn_f32_slowpath
        .type           $__internal_647_$__cuda_sm20_rcp_rn_f32_slowpath,@function
        .size           $__internal_647_$__cuda_sm20_rcp_rn_f32_slowpath,(.L_x_35132 - $__internal_647_$__cuda_sm20_rcp_rn_f32_slowpath)
$__internal_647_$__cuda_sm20_rcp_rn_f32_slowpath:
        /* <DEDUP_REMOVED lines=15> */
.L_x_30292:
        /* <DEDUP_REMOVED lines=33> */
.L_x_30294:
[----:B------:R0:W1:Y:S02]  /*3a80*/  MUFU.RCP R2, R0 ;  /* 0x0000000000027308 */ /* 0x0000640000001000 */
.L_x_30293:
[----:B-1-3--:R-:W-:Y:S02]  /*3a90*/  IMAD.MOV.U32 R5, RZ, RZ, R2 ;  /* 0x000000ffff057224 */ /* 0x00afe400078e0002 */
[----:B------:R-:W-:Y:S02]  /*3aa0*/  IMAD.MOV.U32 R2, RZ, RZ, R7 ;  /* 0x000000ffff027224 */ /* 0x000fe400078e0007 */
[----:B------:R-:W-:-:S04]  /*3ab0*/  IMAD.MOV.U32 R3, RZ, RZ, 0x0 ;  /* 0x00000000ff037424 */ /* 0x000fc800078e00ff */
[----:B0-2---:R-:W-:Y:S05]  /*3ac0*/  RET.REL.NODEC R2 `(_ZN18transformer_engine6detail38cast_transpose_fused_kernel_notalignedILb0ELb1ELb0EfNS_16CTDBiasDActParamI6__halfS3_S3_fEELi2ELi2ENS_5EmptyEXadL_ZNS_6dsreluIffEET_T0_RKS5_EEEEvT3_mmm) ;  /* 0xffffffc4024c7950 */ /* 0x005fea0003c3ffff */
.L_x_30295:
        /* <DEDUP_REMOVED lines=11> */
.L_x_35132:


//--------------------- .text._ZN18transformer_engine6detail38cast_transpose_fused_kernel_notalignedILb0ELb1ELb0EfNS_16CTDBiasDActParamI6__halfS3_ffEELi2ELi1ENS_5EmptyEXadL_ZNS_6dsreluIffEET_T0_RKS5_EEEEvT3_mmm --------------------------
	.section	.text._ZN18transformer_engine6detail38cast_transpose_fused_kernel_notalignedILb0ELb1ELb0EfNS_16CTDBiasDActParamI6__halfS3_ffEELi2ELi1ENS_5EmptyEXadL_ZNS_6dsreluIffEET_T0_RKS5_EEEEvT3_mmm,"ax",@progbits
	.align	128
        .global         _ZN18transformer_engine6detail38cast_transpose_fused_kernel_notalignedILb0ELb1ELb0EfNS_16CTDBiasDActParamI6__halfS3_ffEELi2ELi1ENS_5EmptyEXadL_ZNS_6dsreluIffEET_T0_RKS5_EEEEvT3_mmm
        .type           _ZN18transformer_engine6detail38cast_transpose_fused_kernel_notalignedILb0ELb1ELb0EfNS_16CTDBiasDActParamI6__halfS3_ffEELi2ELi1ENS_5EmptyEXadL_ZNS_6dsreluIffEET_T0_RKS5_EEEEvT3_mmm,@function
        .size           _ZN18transformer_engine6detail38cast_transpose_fused_kernel_notalignedILb0ELb1ELb0EfNS_16CTDBiasDActParamI6__halfS3_ffEELi2ELi1ENS_5EmptyEXadL_ZNS_6dsreluIffEET_T0_RKS5_EEEEvT3_mmm,(.L_x_35134 - _ZN18transformer_engine6detail38cast_transpose_fused_kernel_notalignedILb0ELb1ELb0EfNS_16CTDBiasDActParamI6__halfS3_ffEELi2ELi1ENS_5EmptyEXadL_ZNS_6dsreluIffEET_T0_RKS5_EEEEvT3_mmm)
        .other          _ZN18transformer_engine6detail38cast_transpose_fused_kernel_notalignedILb0ELb1ELb0EfNS_16CTDBiasDActParamI6__halfS3_ffEELi2ELi1ENS_5EmptyEXadL_ZNS_6dsreluIffEET_T0_RKS5_EEEEvT3_mmm,@"STO_CUDA_ENTRY STV_DEFAULT"
_ZN18transformer_engine6detail38cast_transpose_fused_kernel_notalignedILb0ELb1ELb0EfNS_16CTDBiasDActParamI6__halfS3_ffEELi2ELi1ENS_5EmptyEXadL_ZNS_6dsreluIffEET_T0_RKS5_EEEEvT3_mmm:
.text._ZN18transformer_engine6detail38cast_transpose_fused_kernel_notalignedILb0ELb1ELb0EfNS_16CTDBiasDActParamI6__halfS3_ffEELi2ELi1ENS_5EmptyEXadL_ZNS_6dsreluIffEET_T0_RKS5_EEEEvT3_mmm:
        /* <DEDUP_REMOVED lines=19> */
[----:B------:R-:W-:Y:S05]  /*0130*/  CALL.REL.NOINC `($__internal_648_$__cuda_sm20_div_u64) ;  /* 0x0000002400f87944 */ /* 0x000fea0003c00000 */
        /* <DEDUP_REMOVED lines=8> */
.L_x_30296:
        /* <DEDUP_REMOVED lines=22> */
.L_x_30297:
        /* <DEDUP_REMOVED lines=47> */
[----:B------:R-:W-:Y:S01]  /*0610*/  VIADD R6, R26, 0x1 ;  /* 0x000000011a067836 */ /* 0x000fe20000000000 */
        /* <DEDUP_REMOVED lines=9> */
[----:B------:R-:W2:Y:S01]  /*06b0*/  @P1 LDG.E R14, desc[UR6][R28.64] ;  /* 0x000000061c0e1981 */ /* 0x000ea2000c1e1900 */
[----:B------:R-:W-:Y:S01]  /*06c0*/  @!P1 IMAD.MOV.U32 R3, RZ, RZ, RZ ;  /* 0x000000ffff039224 */ /* 0x000fe200078e00ff */
[----:B------:R-:W-:-:S05]  /*06d0*/  LOP3.LUT R11, R11, 0x1f, RZ, 0xc0, !PT ;  /* 0x0000001f0b0b7812 */ /* 0x000fca00078ec0ff */
[----:B------:R1:W3:Y:S01]  /*06e0*/  @P1 LDG.E R3, desc[UR6][R12.64] ;  /* 0x000000060c031981 */ /* 0x0002e2000c1e1900 */
[----:B------:R-:W-:Y:S01]  /*06f0*/  ISETP.GE.U32.AND P1, PT, R6, R7, PT ;  /* 0x000000070600720c */ /* 0x000fe20003f26070 */
[----:B------:R-:W-:-:S03]  /*0700*/  IMAD.MOV.U32 R6, RZ, RZ, 0x3f800000 ;  /* 0x3f800000ff067424 */ /* 0x000fc600078e00ff */
[----:B------:R-:W-:-:S03]  /*0710*/  ISETP.LT.U32.AND P1, PT, R11, R22, !P1 ;  /* 0x000000160b00720c */ /* 0x000fc60004f21070 */
[----:B0-----:R-:W4:Y:S10]  /*0720*/  @P0 LDG.E R6, desc[UR6][R36.64] ;  /* 0x0000000624060981 */ /* 0x001f34000c1e1900 */
[----:B------:R-:W-:-:S04]  /*0730*/  @P1 IADD3 R15, P0, P2, R11, UR4, R4 ;  /* 0x000000040b0f1c10 */ /* 0x000fc8000fa1e004 */
[----:B------:R-:W-:Y:S01]  /*0740*/  @P1 IADD3.X R20, RZ, UR8, R30, P0, P2 ;  /* 0x00000008ff141c10 */ /* 0x000fe200087e441e */
[----:B------:R-:W-:-:S03]  /*0750*/  @P1 IMAD.SHL.U32 R4, R15, 0x4, RZ ;  /* 0x000000040f041824 */ /* 0x000fc600078e00ff */
[----:B-1----:R-:W-:Y:S01]  /*0760*/  @P1 SHF.L.U64.HI R13, R15, 0x2, R20 ;  /* 0x000000020f0d1819 */ /* 0x002fe20000010214 */
[----:B------:R-:W-:Y:S01]  /*0770*/  @!P1 IMAD.MOV.U32 R15, RZ, RZ, RZ ;  /* 0x000000ffff0f9224 */ /* 0x000fe200078e00ff */
        /* <DEDUP_REMOVED lines=23> */
[----:B------:R-:W-:Y:S01]  /*08f0*/  ISETP.GE.U32.OR P2, PT, R11, R22, P2 ;  /* 0x000000160b00720c */ /* 0x000fe20001746470 */
[--C-:B--2---:R-:W-:Y:S02]  /*0900*/  HADD2.F32 R19, -RZ, R14.reuse.H0_H0 ;  /* 0x2000000eff137230 */ /* 0x104fe40000004100 */
[----:B------:R-:W-:-:S03]  /*0910*/  HADD2.F32 R14, -RZ, R14.H1_H1 ;  /* 0x3000000eff0e7230 */ /* 0x000fc60000004100 */
[----:B------:R-:W-:Y:S01]  /*0920*/  FADD R19, R19, R19 ;  /* 0x0000001313137221 */ /* 0x000fe20000000000 */
[--C-:B---3--:R-:W-:Y:S02]  /*0930*/  HADD2.F32 R17, -RZ, R3.reuse.H0_H0 ;  /* 0x20000003ff117230 */ /* 0x108fe40000004100 */
[----:B------:R-:W-:Y:S02]  /*0940*/  FADD R14, R14, R14 ;  /* 0x0000000e0e0e7221 */ /* 0x000fe40000000000 */
[----:B------:R-:W-:Y:S01]  /*0950*/  FMNMX R2, RZ, R19, !PT ;  /* 0x00000013ff027209 */ /* 0x000fe20007800000 */
[----:B------:R-:W-:Y:S02]  /*0960*/  HADD2.F32 R19, -RZ, R3.H1_H1 ;  /* 0x30000003ff137230 */ /* 0x000fe40000004100 */
[----:B------:R-:W-:Y:S01]  /*0970*/  FMNMX R14, RZ, R14, !PT ;  /* 0x0000000eff0e7209 */ /* 0x000fe20007800000 */
[----:B------:R-:W-:Y:S02]  /*0980*/  @!P0 IMAD.X R3, RZ, RZ, R30, P1 ;  /* 0x000000ffff038224 */ /* 0x000fe400008e061e */
[----:B------:R-:W-:Y:S01]  /*0990*/  FMUL R17, R17, R2 ;  /* 0x0000000211117220 */ /* 0x000fe20000400000 */
[----:B------:R-:W-:Y:S01]  /*09a0*/  @!P0 LEA R2, P1, R9, R28, 0x3 ;  /* 0x0000001c09028211 */ /* 0x000fe200078218ff */
[----:B------:R-:W-:Y:S01]  /*09b0*/  FMUL R19, R19, R14 ;  /* 0x0000000e13137220 */ /* 0x000fe20000400000 */
[----:B------:R-:W-:-:S02]  /*09c0*/  VIADD R14, R32, 0x2 ;  /* 0x00000002200e7836 */ /* 0x000fc40000000000 */
[----:B------:R-:W-:Y:S01]  /*09d0*/  @!P0 LEA.HI.X R3, R9, R4, R3, 0x3, P1 ;  /* 0x0000000409038211 */ /* 0x000fe200008f1c03 */
[----:B------:R-:W-:Y:S02]  /*09e0*/  VIADD R9, R8, 0x1e ;  /* 0x0000001e08097836 */ /* 0x000fe40000000000 */
[-C--:B----4-:R-:W-:Y:S01]  /*09f0*/  FMUL R12, R17, R6.reuse ;  /* 0x00000006110c7220 */ /* 0x090fe20000400000 */
[----:B------:R-:W-:Y:S01]  /*0a00*/  FMUL R13, R19, R6 ;  /* 0x00000006130d7220 */ /* 0x000fe20000400000 */
[----:B------:R-:W-:Y:S02]  /*0a10*/  ISETP.GE.U32.AND P1, PT, R14, R7, PT ;  /* 0x000000070e00720c */ /* 0x000fe40003f26070 */
[----:B------:R-:W-:Y:S02]  /*0a20*/  LOP3.LUT R9, R9, 0x1f, RZ, 0xc0, !PT ;  /* 0x0000001f09097812 */ /* 0x000fe400078ec0ff */
[----:B------:R0:W-:Y:S01]  /*0a30*/  @!P0 STG.E.64 desc[UR6][R2.64], R12 ;  /* 0x0000000c02008986 */ /* 0x0001e2000c101b06 */
[----:B------:R-:W-:-:S02]  /*0a40*/  IADD3 R36, P0, R36, UR4, RZ ;  /* 0x0000000424247c10 */ /* 0x000fc4000ff1e0ff */
[----:B------:R-:W-:Y:S02]  /*0a50*/  ISETP.LT.U32.AND P1, PT, R9, R22, !P1 ;  /* 0x000000160900720c */ /* 0x000fe40004f21070 */
[----:B------:R-:W-:Y:S02]  /*0a60*/  IADD3.X R30, R30, UR8, RZ, P0, !PT ;  /* 0x000000081e1e7c10 */ /* 0x000fe400087fe4ff */
[----:B------:R-:W-:Y:S02]  /*0a70*/  ISETP.GE.U32.AND P0, PT, R14, R7, PT ;  /* 0x000000070e00720c */ /* 0x000fe40003f06070 */
[----:B------:R-:W-:-:S04]  /*0a80*/  FMNMX R14, RZ, |R17|, !PT ;  /* 0x40000011ff0e7209 */ /* 0x000fc80007800000 */
[----:B------:R-:W-:Y:S01]  /*0a90*/  FMNMX R14, |R19|, R14, !PT ;  /* 0x0000000e130e7209 */ /* 0x000fe20007800200 */
[----:B0-----:R-:W-:Y:S02]  /*0aa0*/  IMAD.WIDE.U32 R2, R21, R24, RZ ;  /* 0x0000001815027225 */ /* 0x001fe400078e00ff */
[----:B------:R-:W-:Y:S02]  /*0ab0*/  @P1 IADD3 R21, P3, P4, R9, UR4, R36 ;  /* 0x0000000409151c10 */ /* 0x000fe4000fc7e024 */
[C---:B------:R-:W-:Y:S02]  /*0ac0*/  IMAD.WIDE.U32 R24, R16.reuse, UR9, R24 ;  /* 0x0000000910187c25 */ /* 0x040fe4000f8e0018 */
[----:B------:R-:W-:Y:S02]  /*0ad0*/  @P1 IADD3.X R26, RZ, UR8, R30, P3, P4 ;  /* 0x00000008ff1a1c10 */ /* 0x000fe40009fe841e */
[----:B------:R-:W-:Y:S02]  /*0ae0*/  IMAD R16, R16, UR10, RZ ;  /* 0x0000000a10107c24 */ /* 0x000fe4000f8e02ff */
[C---:B------:R-:W-:Y:S01]  /*0af0*/  @P1 SHF.L.U64.HI R19, R21.reuse, 0x2, R26 ;  /* 0x0000000215131819 */ /* 0x040fe2000001021a */
[----:B------:R-:W-:-:S02]  /*0b00*/  @P1 IMAD.SHL.U32 R21, R21, 0x4, RZ ;  /* 0x0000000415151824 */ /* 0x000fc400078e00ff */
[----:B------:R-:W-:Y:S02]  /*0b10*/  IMAD R23, R23, UR9, R16 ;  /* 0x0000000917177c24 */ /* 0x000fe4000f8e0210 */
[--C-:B-----5:R-:W-:Y:S02]  /*0b20*/  HADD2.F32 R16, -RZ, R15.reuse.H0_H0 ;  /* 0x2000000fff107230 */ /* 0x120fe40000004100 */
[----:B------:R-:W-:Y:S02]  /*0b30*/  HADD2.F32 R35, -RZ, R20.H0_H0 ;  /* 0x20000014ff237230 */ /* 0x000fe40000004100 */
[----:B------:R-:W-:Y:S02]  /*0b40*/  @!P1 IMAD.MOV.U32 R29, RZ, RZ, RZ ;  /* 0x000000ffff1d9224 */ /* 0x000fe400078e00ff */
[----:B------:R-:W-:Y:S01]  /*0b50*/  FADD R16, R16, R16 ;  /* 0x0000001010107221 */ /* 0x000fe20000000000 */
[----:B------:R-:W-:-:S04]  /*0b60*/  HADD2.F32 R15, -RZ, R15.H1_H1 ;  /* 0x3000000fff0f7230 */ /* 0x000fc80000004100 */
[----:B------:R-:W-:Y:S02]  /*0b70*/  FMNMX R26, RZ, R16, !PT ;  /* 0x00000010ff1a7209 */ /* 0x000fe40007800000 */
[----:B------:R-:W-:Y:S02]  /*0b80*/  @P1 IADD3 R16, P3, R21, R5, RZ ;  /* 0x0000000515101210 */ /* 0x000fe40007f7e0ff */
[----:B------:R-:W-:Y:S01]  /*0b90*/  @!P2 IADD3 R31, P4, R11, R36, RZ ;  /* 0x000000240b1fa210 */ /* 0x000fe20007f9e0ff */
[----:B------:R-:W-:Y:S02]  /*0ba0*/  FMUL R35, R35, R26 ;  /* 0x0000001a23237220 */ /* 0x000fe40000400000 */
[----:B------:R-:W-:Y:S02]  /*0bb0*/  @P1 IMAD.X R17, R19, 0x1, R0, P3 ;  /* 0x0000000113111824 */ /* 0x000fe400018e0600 */
[----:B------:R-:W-:Y:S01]  /*0bc0*/  FADD R26, R15, R15 ;  /* 0x0000000f0f1a7221 */ /* 0x000fe20000000000 */
[----:B------:R-:W-:Y:S01]  /*0bd0*/  HADD2.F32 R15, -RZ, R20.H1_H1 ;  /* 0x30000014ff0f7230 */ /* 0x000fe20000004100 */
[----:B------:R-:W-:Y:S01]  /*0be0*/  @P1 IADD3 R20, P3, R21, R34, RZ ;  /* 0x0000002215141210 */ /* 0x000fe20007f7e0ff */
[----:B------:R-:W-:Y:S01]  /*0bf0*/  @!P2 IMAD.X R21, RZ, RZ, R30, P4 ;  /* 0x000000ffff15a224 */ /* 0x000fe200020e061e */
[----:B------:R0:W2:Y:S01]  /*0c00*/  @P1 LDG.E R29, desc[UR6][R16.64] ;  /* 0x00000006101d1981 */ /* 0x0000a2000c1e1900 */
[----:B------:R-:W-:Y:S01]  /*0c10*/  FMNMX R26, RZ, R26, !PT ;  /* 0x0000001aff1a7209 */ /* 0x000fe20007800000 */
[----:B------:R-:W-:-:S04]  /*0c20*/  VIADD R32, R32, 0x3 ;  /* 0x0000000320207836 */ /* 0x000fc80000000000 */
[----:B------:R-:W-:Y:S01]  /*0c30*/  FMUL R15, R15, R26 ;  /* 0x0000001a0f0f7220 */ /* 0x000fe20000400000 */
[----:B0-----:R-:W-:-:S04]  /*0c40*/  @!P2 LEA R16, P4, R31, R28, 0x3 ;  /* 0x0000001c1f10a211 */ /* 0x001fc800078818ff */
[----:B------:R-:W-:Y:S01]  /*0c50*/  @!P2 LEA.HI.X R17, R31, R4, R21, 0x3, P4 ;  /* 0x000000041f11a211 */ /* 0x000fe200020f1c15 */
[----:B------:R-:W-:Y:S02]  /*0c60*/  @!P1 IMAD.MOV.U32 R31, RZ, RZ, RZ ;  /* 0x000000ffff1f9224 */ /* 0x000fe400078e00ff */
[----:B------:R-:W-:Y:S02]  /*0c70*/  @P1 IMAD.X R21, R19, 0x1, R33, P3 ;  /* 0x0000000113151824 */ /* 0x000fe400018e0621 */
[----:B------:R-:W-:Y:S01]  /*0c80*/  VIADD R19, R8, 0x1d ;  /* 0x0000001d08137836 */ /* 0x000fe20000000000 */
[----:B------:R-:W-:Y:S02]  /*0c90*/  FMNMX R26, R14, |R35|, !PT ;  /* 0x400000230e1a7209 */ /* 0x000fe40007800000 */
        /* <DEDUP_REMOVED lines=11> */
[----:B0-----:R-:W-:Y:S01]  /*0d50*/  @P1 IADD3.X R20, RZ, UR8, R30, P2, P3 ;  /* 0x00000008ff141c10 */ /* 0x001fe200097e641e */
[----:B------:R-:W-:-:S03]  /*0d60*/  @P1 IMAD.SHL.U32 R37, R35, 0x4, RZ ;  /* 0x0000000423251824 */ /* 0x000fc600078e00ff */
[----:B------:R-:W-:Y:S02]  /*0d70*/  @P1 SHF.L.U64.HI R35, R35, 0x2, R20 ;  /* 0x0000000223231819 */ /* 0x000fe40000010214 */
[----:B------:R-:W-:Y:S01]  /*0d80*/  @P1 IADD3 R20, P2, R37, R34, RZ ;  /* 0x0000002225141210 */ /* 0x000fe20007f5e0ff */
[----:B------:R-:W-:-:S04]  /*0d90*/  @!P1 IMAD.MOV.U32 R34, RZ, RZ, RZ ;  /* 0x000000ffff229224 */ /* 0x000fc800078e00ff */
[----:B------:R-:W-:Y:S01]  /*0da0*/  @P1 IMAD.X R21, R35, 0x1, R33, P2 ;  /* 0x0000000123151824 */ /* 0x000fe200010e0621 */
[----:B-1----:R-:W-:-:S04]  /*0db0*/  @P1 IADD3 R16, P2, R37, R5, RZ ;  /* 0x0000000525101210 */ /* 0x002fc80007f5e0ff */
[----:B------:R-:W4:Y:S01]  /*0dc0*/  @P1 LDG.E R34, desc[UR6][R20.64] ;  /* 0x0000000614221981 */ /* 0x000f22000c1e1900 */
[----:B------:R-:W-:Y:S02]  /*0dd0*/  @P1 IMAD.X R17, R35, 0x1, R0, P2 ;  /* 0x0000000123111824 */ /* 0x000fe400010e0600 */
[----:B------:R-:W-:-:S06]  /*0de0*/  @!P1 IMAD.MOV.U32 R35, RZ, RZ, RZ ;  /* 0x000000ffff239224 */ /* 0x000fcc00078e00ff */
[----:B------:R0:W5:Y:S01]  /*0df0*/  @P1 LDG.E R35, desc[UR6][R16.64] ;  /* 0x0000000610231981 */ /* 0x000162000c1e1900 */
[-C--:B------:R-:W-:Y:S01]  /*0e00*/  ISETP.GE.U32.OR P0, PT, R9, R22.reuse, P0 ;  /* 0x000000160900720c */ /* 0x080fe20000706470 */
[----:B------:R-:W-:Y:S01]  /*0e10*/  IMAD.IADD R27, R3, 0x1, R27 ;  /* 0x00000001031b7824 */ /* 0x000fe200078e021b */
[----:B------:R-:W-:Y:S01]  /*0e20*/  ISETP.GE.U32.AND P1, PT, R32, R7, PT ;  /* 0x000000072000720c */ /* 0x000fe20003f26070 */
[----:B------:R-:W1:Y:S01]  /*0e30*/  S2R R5, SR_TID.X ;  /* 0x0000000000057919 */ /* 0x000e620000002100 */
[C---:B------:R-:W-:Y:S01]  /*0e40*/  LEA R0, P2, R2.reuse, UR4, 0x5 ;  /* 0x0000000402007c11 */ /* 0x040fe2000f8428ff */
[----:B------:R-:W1:Y:S01]  /*0e50*/  S2UR UR5, SR_CgaCtaId ;  /* 0x00000000000579c3 */ /* 0x000e620000008800 */
[----:B------:R-:W-:Y:S01]  /*0e60*/  ISETP.GE.U32.OR P1, PT, R19, R22, P1 ;  /* 0x000000161300720c */ /* 0x000fe20000f26470 */
[----:B------:R-:W-:Y:S01]  /*0e70*/  IMAD.IADD R23, R25, 0x1, R23 ;  /* 0x0000000119177824 */ /* 0x000fe200078e0217 */
[----:B------:R-:W-:Y:S01]  /*0e80*/  LEA.HI.X R27, R2, UR8, R27, 0x5, P2 ;  /* 0x00000008021b7c11 */ /* 0x000fe200090f2c1b */
[----:B------:R-:W-:Y:S01]  /*0e90*/  BSSY B0, `(.L_x_30298) ;  /* 0x00000c6000007945 */ /* 0x000fe20003800000 */
[----:B------:R-:W-:-:S02]  /*0ea0*/  LOP3.LUT R37, RZ, R0, RZ, 0x33, !PT ;  /* 0x00000000ff257212 */ /* 0x000fc400078e33ff */
[----:B------:R-:W-:Y:S02]  /*0eb0*/  LOP3.LUT R27, RZ, R27, RZ, 0x33, !PT ;  /* 0x0000001bff1b7212 */ /* 0x000fe400078e33ff */
[----:B------:R-:W-:-:S05]  /*0ec0*/  @!P0 IADD3 R3, P2, R9, R36, RZ ;  /* 0x0000002409038210 */ /* 0x000fca0007f5e0ff */
[----:B0-----:R-:W-:Y:S01]  /*0ed0*/  @!P0 IMAD.X R16, RZ, RZ, R30, P2 ;  /* 0x000000ffff108224 */ /* 0x001fe200010e061e */
[----:B------:R-:W-:Y:S01]  /*0ee0*/  @!P1 IADD3 R21, P3, P4, R19, UR4, R36 ;  /* 0x0000000413159c10 */ /* 0x000fe2000fc7e024 */
[----:B------:R-:W-:Y:S02]  /*0ef0*/  UMOV UR4, 0x400 ;  /* 0x0000040000047882 */ /* 0x000fe40000000000 */
[----:B------:R-:W-:Y:S01]  /*0f00*/  UIADD3 UR4, UR4, 0x20, URZ ;  /* 0x0000002004047890 */ /* 0x000fe2000fffe03f */
[----:B------:R-:W-:-:S03]  /*0f10*/  @!P1 IADD3.X R30, RZ, UR8, R30, P3, P4 ;  /* 0x00000008ff1e9c10 */ /* 0x000fc60009fe841e */
[----:B-1----:R-:W-:Y:S01]  /*0f20*/  ULEA UR4, UR5, UR4, 0x18 ;  /* 0x0000000405047291 */ /* 0x002fe2000f8ec03f */
[--C-:B---3--:R-:W-:Y:S02]  /*0f30*/  HADD2.F32 R32, -RZ, R31.reuse.H0_H0 ;  /* 0x2000001fff207230 */ /* 0x108fe40000004100 */
[----:B------:R-:W-:Y:S02]  /*0f40*/  HADD2.F32 R2, -RZ, R31.H1_H1 ;  /* 0x3000001fff027230 */ /* 0x000fe40000004100 */
[--C-:B--2---:R-:W-:Y:S02]  /*0f50*/  HADD2.F32 R31, -RZ, R29.reuse.H0_H0 ;  /* 0x2000001dff1f7230 */ /* 0x104fe40000004100 */
[----:B------:R-:W-:Y:S01]  /*0f60*/  FADD R32, R32, R32 ;  /* 0x0000002020207221 */ /* 0x000fe20000000000 */
[----:B------:R-:W-:Y:S02]  /*0f70*/  HADD2.F32 R29, -RZ, R29.H1_H1 ;  /* 0x3000001dff1d7230 */ /* 0x000fe40000004100 */
[----:B------:R-:W-:-:S02]  /*0f80*/  FADD R2, R2, R2 ;  /* 0x0000000202027221 */ /* 0x000fc40000000000 */
[----:B------:R-:W-:-:S03]  /*0f90*/  FMNMX R32, RZ, R32, !PT ;  /* 0x00000020ff207209 */ /* 0x000fc60007800000 */
[----:B------:R-:W-:Y:S02]  /*0fa0*/  FMNMX R2, RZ, R2, !PT ;  /* 0x00000002ff027209 */ /* 0x000fe40007800000 */
[----:B------:R-:W-:Y:S01]  /*0fb0*/  FMUL R31, R31, R32 ;  /* 0x000000201f1f7220 */ /* 0x000fe20000400000 */
[----:B------:R-:W-:Y:S02]  /*0fc0*/  @!P0 LEA R32, P2, R3, R28, 0x3 ;  /* 0x0000001c03208211 */ /* 0x000fe400078418ff */
[----:B------:R-:W-:Y:S01]  /*0fd0*/  FMUL R29, R29, R2 ;  /* 0x000000021d1d7220 */ /* 0x000fe20000400000 */
[--C-:B------:R-:W-:Y:S02]  /*0fe0*/  SHF.R.U32.HI R2, RZ, 0x8, R5.reuse ;  /* 0x00000008ff027819 */ /* 0x100fe40000011605 */
[----:B------:R-:W-:Y:S01]  /*0ff0*/  @!P0 LEA.HI.X R33, R3, R4, R16, 0x3, P2 ;  /* 0x0000000403218211 */ /* 0x000fe200010f1c10 */
[----:B------:R-:W-:Y:S01]  /*1000*/  FMUL R16, R31, R6 ;  /* 0x000000061f107220 */ /* 0x000fe20000400000 */
[----:B------:R-:W-:Y:S01]  /*1010*/  @!P1 LEA R20, P2, R21, R28, 0x3 ;  /* 0x0000001c15149211 */ /* 0x000fe200078418ff */
[----:B------:R-:W-:Y:S01]  /*1020*/  FMUL R17, R29, R6 ;  /* 0x000000061d117220 */ /* 0x000fe20000400000 */
[----:B------:R-:W-:Y:S01]  /*1030*/  SHF.R.U32.HI R28, RZ, 0x3, R5 ;  /* 0x00000003ff1c7819 */ /* 0x000fe20000011605 */
[----:B------:R-:W-:Y:S01]  /*1040*/  IMAD.SHL.U32 R2, R2, 0x20, RZ ;  /* 0x0000002002027824 */ /* 0x000fe200078e00ff */
[----:B------:R-:W-:-:S02]  /*1050*/  @!P1 LEA.HI.X R21, R21, R4, R30, 0x3, P2 ;  /* 0x0000000415159211 */ /* 0x000fc400010f1c1e */
[----:B------:R-:W-:Y:S01]  /*1060*/  LOP3.LUT R4, R28, 0x1ffffffc, RZ, 0xc0, !PT ;  /* 0x1ffffffc1c047812 */ /* 0x000fe200078ec0ff */
[----:B------:R0:W-:Y:S01]  /*1070*/  @!P0 STG.E.64 desc[UR6][R32.64], R16 ;  /* 0x0000001020008986 */ /* 0x0001e2000c101b06 */
[----:B------:R-:W-:-:S03]  /*1080*/  LOP3.LUT R3, R5, 0x1f, RZ, 0xc0, !PT ;  /* 0x0000001f05037812 */ /* 0x000fc600078ec0ff */
[----:B------:R-:W-:Y:S01]  /*1090*/  IMAD.IADD R30, R5, 0x1, -R4 ;  /* 0x00000001051e7824 */ /* 0x000fe200078e0a04 */
[----:B------:R-:W-:-:S04]  /*10a0*/  LOP3.LUT R2, R2, 0xffffffe0, R3, 0xe2, !PT ;  /* 0xffffffe002027812 */ /* 0x000fc800078ee203 */
[----:B------:R-:W-:Y:S01]  /*10b0*/  LOP3.LUT R0, R30, 0x1f, RZ, 0xc0, !PT ;  /* 0x0000001f1e007812 */ /* 0x000fe200078ec0ff */
[----:B------:R-:W-:Y:S01]  /*10c0*/  IMAD R11, R2, 0x21, R11 ;  /* 0x00000021020b7824 */ /* 0x000fe200078e020b */
[----:B------:R-:W-:Y:S01]  /*10d0*/  LEA R30, P0, R18, R37, 0x5 ;  /* 0x00000025121e7211 */ /* 0x000fe200078028ff */
[--C-:B----4-:R-:W-:Y:S02]  /*10e0*/  HADD2.F32 R18, -RZ, R34.reuse.H0_H0 ;  /* 0x20000022ff127230 */ /* 0x110fe40000004100 */
[----:B------:R-:W-:Y:S01]  /*10f0*/  HADD2.F32 R34, -RZ, R34.H1_H1 ;  /* 0x30000022ff227230 */ /* 0x000fe20000004100 */
[----:B------:R-:W-:Y:S01]  /*1100*/  LEA R11, R11, UR4, 0x2 ;  /* 0x000000040b0b7c11 */ /* 0x000fe2000f8e10ff */
[----:B------:R-:W-:Y:S02]  /*1110*/  IMAD R0, R2, 0x21, R0 ;  /* 0x0000002102007824 */ /* 0x000fe400078e0200 */
[----:B------:R-:W-:Y:S01]  /*1120*/  FADD R18, R18, R18 ;  /* 0x0000001212127221 */ /* 0x000fe20000000000 */
[----:B0-----:R-:W-:-:S02]  /*1130*/  IMAD.X R32, RZ, RZ, R27, P0 ;  /* 0x000000ffff207224 */ /* 0x001fc400000e061b */
[----:B------:R-:W-:Y:S01]  /*1140*/  FADD R34, R34, R34 ;  /* 0x0000002222227221 */ /* 0x000fe20000000000 */
[--C-:B-----5:R-:W-:Y:S01]  /*1150*/  HADD2.F32 R33, -RZ, R35.reuse.H0_H0 ;  /* 0x20000023ff217230 */ /* 0x120fe20000004100 */
[----:B------:R-:W-:Y:S01]  /*1160*/  LEA R0, R0, UR4, 0x2 ;  /* 0x0000000400007c11 */ /* 0x000fe2000f8e10ff */
[----:B------:R-:W-:Y:S01]  /*1170*/  HADD2.F32 R35, -RZ, R35.H1_H1 ;  /* 0x30000023ff237230 */ /* 0x000fe20000004100 */
[----:B------:R-:W-:Y:S01]  /*1180*/  FMNMX R18, RZ, R18, !PT ;  /* 0x00000012ff127209 */ /* 0x000fe20007800000 */
[----:B------:R-:W-:Y:S01]  /*1190*/  IMAD R9, R2, 0x21, R9 ;  /* 0x0000002102097824 */ /* 0x000fe200078e0209 */
[----:B------:R-:W-:Y:S01]  /*11a0*/  FMNMX R34, RZ, R34, !PT ;  /* 0x00000022ff227209 */ /* 0x000fe20007800000 */
[----:B------:R0:W-:Y:S01]  /*11b0*/  STS [R0], R12 ;  /* 0x0000000c00007388 */ /* 0x0001e20000000800 */
[----:B------:R-:W-:Y:S01]  /*11c0*/  LOP3.LUT R27, R28, 0x1c, RZ, 0xc0, !PT ;  /* 0x0000001c1c1b7812 */ /* 0x000fe200078ec0ff */
[----:B------:R-:W-:Y:S01]  /*11d0*/  FMUL R33, R33, R18 ;  /* 0x0000001221217220 */ /* 0x000fe20000400000 */
[----:B------:R-:W-:Y:S01]  /*11e0*/  ISETP.GT.U32.AND P0, PT, R30, -0x21, PT ;  /* 0xffffffdf1e00780c */ /* 0x000fe20003f04070 */
[----:B------:R-:W-:Y:S01]  /*11f0*/  FMUL R35, R35, R34 ;  /* 0x0000002223237220 */ /* 0x000fe20000400000 */
[----:B------:R1:W-:Y:S01]  /*1200*/  STS [R11], R14 ;  /* 0x0000000e0b007388 */ /* 0x0003e20000000800 */
[----:B------:R-:W-:Y:S01]  /*1210*/  FMUL R18, R33, R6 ;  /* 0x0000000621127220 */ /* 0x000fe20000400000 */
[----:B------:R-:W-:-:S02]  /*1220*/  LEA R9, R9, UR4, 0x2 ;  /* 0x0000000409097c11 */ /* 0x000fc4000f8e10ff */
[----:B------:R-:W-:Y:S01]  /*1230*/  ISETP.GT.U32.AND.EX P0, PT, R32, -0x1, PT, P0 ;  /* 0xffffffff2000780c */ /* 0x000fe20003f04100 */
[----:B0-----:R-:W-:Y:S02]  /*1240*/  IMAD R12, R2, 0x21, R19 ;  /* 0x00000021020c7824 */ /* 0x001fe400078e0213 */
[----:B------:R-:W-:Y:S01]  /*1250*/  FMUL R19, R35, R6 ;  /* 0x0000000623137220 */ /* 0x000fe20000400000 */
[----:B------:R0:W-:Y:S01]  /*1260*/  STS [R9], R16 ;  /* 0x0000001009007388 */ /* 0x0001e20000000800 */
[----:B------:R-:W-:Y:S02]  /*1270*/  SEL R30, R30, 0xffffffdf, P0 ;  /* 0xffffffdf1e1e7807 */ /* 0x000fe40000000000 */
[----:B-1----:R-:W-:Y:S01]  /*1280*/  FMNMX R14, R26, |R31|, !PT ;  /* 0x4000001f1a0e7209 */ /* 0x002fe20007800000 */
[----:B------:R-:W-:Y:S01]  /*1290*/  @!P1 STG.E.64 desc[UR6][R20.64], R18 ;  /* 0x0000001214009986 */ /* 0x000fe2000c101b06 */
[----:B------:R-:W-:Y:S02]  /*12a0*/  ISETP.GE.U32.AND P1, PT, R27, R22, PT ;  /* 0x000000161b00720c */ /* 0x000fe40003f26070 */
[----:B------:R-:W-:-:S02]  /*12b0*/  LEA R12, R12, UR4, 0x2 ;  /* 0x000000040c0c7c11 */ /* 0x000fc4000f8e10ff */
[----:B------:R-:W-:Y:S02]  /*12c0*/  FMNMX R14, |R29|, R14, !PT ;  /* 0x0000000e1d0e7209 */ /* 0x000fe40007800200 */
[----:B0-----:R-:W-:Y:S01]  /*12d0*/  SHF.R.U32.HI R16, RZ, 0x2, R5 ;  /* 0x00000002ff107819 */ /* 0x001fe20000011605 */
[----:B------:R0:W-:Y:S01]  /*12e0*/  STS [R12], R18 ;  /* 0x000000120c007388 */ /* 0x0001e20000000800 */
[C---:B------:R-:W-:Y:S01]  /*12f0*/  SHF.L.U64.HI R26, R24.reuse, 0x5, R23 ;  /* 0x00000005181a7819 */ /* 0x040fe20000010217 */
[----:B------:R-:W-:Y:S01]  /*1300*/  IMAD.SHL.U32 R24, R24, 0x20, RZ ;  /* 0x0000002018187824 */ /* 0x000fe200078e00ff */
[----:B------:R-:W-:Y:S02]  /*1310*/  LOP3.LUT R16, R16, 0x38, RZ, 0xc0, !PT ;  /* 0x0000003810107812 */ /* 0x000fe400078ec0ff */
[----:B0-----:R-:W-:Y:S02]  /*1320*/  FMNMX R18, R14, |R33|, !PT ;  /* 0x400000210e127209 */ /* 0x001fe40007800000 */
[----:B------:R-:W-:-:S02]  /*1330*/  LOP3.LUT R14, RZ, R30, RZ, 0x33, !PT ;  /* 0x0000001eff0e7212 */ /* 0x000fc400078e33ff */
[----:B------:R-:W-:-:S03]  /*1340*/  FMNMX R18, |R35|, R18, !PT ;  /* 0x0000001223127209 */ /* 0x000fc60007800200 */
[----:B------:R-:W-:Y:S01]  /*1350*/  IMAD.IADD R25, R14, 0x1, -R27 ;  /* 0x000000010e197824 */ /* 0x000fe200078e0a1b */
[----:B------:R-:W-:Y:S06]  /*1360*/  BAR.SYNC.DEFER_BLOCKING 0x0 ;  /* 0x0000000000007b1d */ /* 0x000fec0000010000 */
[----:B------:R-:W-:Y:S05]  /*1370*/  @P1 BRA `(.L_x_30299) ;  /* 0x0000000400dc1947 */ /* 0x000fea0003800000 */
        /* <DEDUP_REMOVED lines=16> */
.L_x_30302:
        /* <DEDUP_REMOVED lines=55> */
.L_x_30301:
[----:B------:R-:W-:Y:S05]  /*17f0*/  BSYNC B1 ;  /* 0x0000000000017941 */ /* 0x000fea0003800000 */
.L_x_30300:
        /* <DEDUP_REMOVED lines=16> */
.L_x_30304:
[----:B------:R-:W-:Y:S05]  /*1900*/  BSYNC B1 ;  /* 0x0000000000017941 */ /* 0x000fea0003800000 */
.L_x_30303:
        /* <DEDUP_REMOVED lines=30> */
.L_x_30299:
[----:B------:R-:W-:Y:S05]  /*1af0*/  BSYNC B0 ;  /* 0x0000000000007941 */ /* 0x000fea0003800000 */
.L_x_30298:
        /* <DEDUP_REMOVED lines=28> */
.L_x_30310:
        /* <DEDUP_REMOVED lines=57> */
.L_x_30309:
[----:B---3--:R-:W-:-:S07]  /*2050*/  VIADD R12, R9, 0x5 ;  /* 0x00000005090c7836 */ /* 0x008fce0000000000 */
.L_x_30308:
[----:B------:R-:W-:Y:S05]  /*2060*/  BSYNC B1 ;  /* 0x0000000000017941 */ /* 0x000fea0003800000 */
.L_x_30307:
        /* <DEDUP_REMOVED lines=18> */
.L_x_30312:
[----:B------:R-:W-:Y:S05]  /*2190*/  BSYNC B1 ;  /* 0x0000000000017941 */ /* 0x000fea0003800000 */
.L_x_30311:
        /* <DEDUP_REMOVED lines=29> */
.L_x_30306:
[----:B------:R-:W-:Y:S05]  /*2370*/  BSYNC B0 ;  /* 0x0000000000007941 */ /* 0x000fea0003800000 */
.L_x_30305:
        /* <DEDUP_REMOVED lines=41> */
.L_x_30323:
[----:B----4-:R-:W-:-:S07]  /*2610*/  FMNMX R7, R2, R7, !PT ;  /* 0x0000000702077209 */ /* 0x010fce0007800000 */
.L_x_30315:
[----:B------:R-:W-:Y:S05]  /*2620*/  BSYNC B0 ;  /* 0x0000000000007941 */ /* 0x000fea0003800000 */
.L_x_30314:
[----:B------:R-:W-:Y:S01]  /*2630*/  ISETP.NE.AND P0, PT, R5, RZ, PT ;  /* 0x000000ff0500720c */ /* 0x000fe20003f05270 */
[----:B------:R-:W-:-:S12]  /*2640*/  BSSY B0, `(.L_x_30313) ;  /* 0x0000004000007945 */ /* 0x000fd80003800000 */
[----:B------:R-:W-:Y:S05]  /*2650*/  @P0 BRA `(.L_x_30317) ;  /* 0x0000000000080947 */ /* 0x000fea0003800000 */
[----:B---3--:R-:W3:Y:S02]  /*2660*/  LDC.64 R2, c[0x0][0x238] ;  /* 0x00008e00ff027b82 */ /* 0x008ee40000000a00 */
[----:B---3--:R4:W-:Y:S02]  /*2670*/  REDG.E.MAX.S32.STRONG.GPU desc[UR6][R2.64], R7 ;  /* 0x000000070200798e */ /* 0x0089e4000d10e386 */
.L_x_30317:
[----:B------:R-:W-:Y:S05]  /*2680*/  BSYNC B0 ;  /* 0x0000000000007941 */ /* 0x000fea0003800000 */
.L_x_30313:
        /* <DEDUP_REMOVED lines=10> */
[----:B012---:R-:W-:Y:S05]  /*2730*/  CALL.REL.NOINC `($__internal_649_$__cuda_sm20_rcp_rn_f32_slowpath) ;  /* 0x0000000400847944 */ /* 0x007fea0003c00000 */
[----:B------:R-:W-:Y:S01]  /*2740*/  IMAD.MOV.U32 R5, RZ, RZ, R0 ;  /* 0x000000ffff057224 */ /* 0x000fe200078e0000 */
[----:B------:R-:W-:Y:S06]  /*2750*/  BRA `(.L_x_30319) ;  /* 0x0000000000107947 */ /* 0x000fec0003800000 */
.L_x_30318:
[----:B------:R-:W3:Y:S02]  /*2760*/  MUFU.RCP R5, R6 ;  /* 0x0000000600057308 */ /* 0x000ee40000001000 */
[----:B---3--:R-:W-:-:S04]  /*2770*/  FFMA R0, R5, R6, -1 ;  /* 0xbf80000005007423 */ /* 0x008fc80000000006 */
[----:B------:R-:W-:-:S04]  /*2780*/  FADD.FTZ R0, -R0, -RZ ;  /* 0x800000ff00007221 */ /* 0x000fc80000010100 */
[----:B------:R-:W-:-:S07]  /*2790*/  FFMA R5, R5, R0, R5 ;  /* 0x0000000005057223 */ /* 0x000fce0000000005 */
.L_x_30319:
[----:B----4-:R-:W3:Y:S02]  /*27a0*/  LDC.64 R2, c[0x0][0x240] ;  /* 0x00009000ff027b82 */ /* 0x010ee40000000a00 */
[----:B---3--:R-:W-:Y:S01]  /*27b0*/  STG.E desc[UR6][R2.64], R5 ;  /* 0x0000000502007986 */ /* 0x008fe2000c101906 */
[----:B------:R-:W-:Y:S05]  /*27c0*/  EXIT ;  /* 0x000000000000794d */ /* 0x000fea0003800000 */
.L_x_30316:
[----:B------:R-:W-:Y:S02]  /*27d0*/  IMAD.MOV.U32 R9, RZ, RZ, 0x4 ;  /* 0x00000004ff097424 */ /* 0x000fe400078e00ff */
[----:B------:R-:W-:Y:S02]  /*27e0*/  IMAD.MOV.U32 R11, RZ, RZ, 0x1f ;  /* 0x0000001fff0b7424 */ /* 0x000fe400078e00ff */
[----:B------:R-:W-:-:S07]  /*27f0*/  IMAD.MOV.U32 R4, RZ, RZ, -0x1 ;  /* 0xffffffffff047424 */ /* 0x000fce00078e00ff */
[----:B01234-:R-:W-:Y:S05]  /*2800*/  WARPSYNC.COLLECTIVE R4, `(.L_x_30320) ;  /* 0x0000000004087348 */ /* 0x01ffea0003c00000 */
[----:B----4-:R4:W0:Y:S02]  /*2810*/  SHFL.DOWN P0, R7, R0, R9, R11 ;  /* 0x0800000900077389 */ /* 0x010824000000000b */
[----:B01234-:R-:W-:Y:S01]  /*2820*/  ENDCOLLECTIVE ;  /* 0x000000000000791b */ /* 0x01ffe20003800000 */
.L_x_30320:
[----:B------:R-:W-:Y:S02]  /*2830*/  IMAD.MOV.U32 R9, RZ, RZ, 0x2 ;  /* 0x00000002ff097424 */ /* 0x000fe400078e00ff */
[----:B------:R-:W-:-:S05]  /*2840*/  IMAD.MOV.U32 R3, RZ, RZ, R7 ;  /* 0x000000ffff037224 */ /* 0x000fca00078e0007 */
[----:B------:R-:W-:-:S05]  /*2850*/  FMNMX R3, R3, R0, !PT ;  /* 0x0000000003037209 */ /* 0x000fca0007800000 */
[----:B------:R-:W-:-:S07]  /*2860*/  IMAD.MOV.U32 R0, RZ, RZ, R3 ;  /* 0x000000ffff007224 */ /* 0x000fce00078e0003 */
[----:B------:R-:W-:Y:S05]  /*2870*/  WARPSYNC.COLLECTIVE R4, `(.L_x_30321) ;  /* 0x0000000004087348 */ /* 0x000fea0003c00000 */
[----:B------:R0:W1:Y:S02]  /*2880*/  SHFL.DOWN P0, R7, R0, R9, R11 ;  /* 0x0800000900077389 */ /* 0x000064000000000b */
[----:B01----:R-:W-:Y:S01]  /*2890*/  ENDCOLLECTIVE ;  /* 0x000000000000791b */ /* 0x003fe20003800000 */
.L_x_30321:
[----:B------:R-:W-:Y:S02]  /*28a0*/  IMAD.MOV.U32 R9, RZ, RZ, 0x1 ;  /* 0x00000001ff097424 */ /* 0x000fe400078e00ff */
[----:B------:R-:W-:-:S05]  /*28b0*/  IMAD.MOV.U32 R2, RZ, RZ, R7 ;  /* 0x000000ffff027224 */ /* 0x000fca00078e0007 */
[----:B------:R-:W-:-:S05]  /*28c0*/  FMNMX R2, R3, R2, !PT ;  /* 0x0000000203027209 */ /* 0x000fca0007800000 */
[----:B------:R-:W-:-:S07]  /*28d0*/  IMAD.MOV.U32 R0, RZ, RZ, R2 ;  /* 0x000000ffff007224 */ /* 0x000fce00078e0002 */
[----:B------:R-:W-:Y:S05]  /*28e0*/  WARPSYNC.COLLECTIVE R4, `(.L_x_30322) ;  /* 0x0000000004087348 */ /* 0x000fea0003c00000 */
[----:B------:R0:W1:Y:S02]  /*28f0*/  SHFL.DOWN P0, R7, R0, R9, R11 ;  /* 0x0800000900077389 */ /* 0x000064000000000b */
[----:B01----:R-:W-:Y:S01]  /*2900*/  ENDCOLLECTIVE ;  /* 0x000000000000791b */ /* 0x003fe20003800000 */
.L_x_30322:
[----:B------:R-:W-:Y:S05]  /*2910*/  BRA `(.L_x_30323) ;  /* 0xfffffffc003c7947 */ /* 0x000fea000383ffff */
        .weak           $__internal_648_$__cuda_sm20_div_u64
        .type           $__internal_648_$__cuda_sm20_div_u64,@function
        .size           $__internal_648_$__cuda_sm20_div_u64,($__internal_649_$__cuda_sm20_rcp_rn_f32_slowpath - $__internal_648_$__cuda_sm20_div_u64)
$__internal_648_$__cuda_sm20_div_u64:
        /* <DEDUP_REMOVED lines=55> */
[----:B------:R-:W-:Y:S01]  /*2c90*/  ISETP.GE.U32.AND P0, PT, R2, R21, PT ;  /* 0x000000150200720c */ /* 0x000fe20003f06070 */
[----:B------:R-:W-:Y:S01]  /*2ca0*/  IMAD.MOV.U32 R2, RZ, RZ, R0 ;  /* 0x000000ffff027224 */ /* 0x000fe200078e0000 */
        /* <DEDUP_REMOVED lines=9> */
[----:B------:R-:W-:Y:S06]  /*2d40*/  RET.REL.NODEC R2 `(_ZN18transformer_engine6detail38cast_transpose_fused_kernel_notalignedILb0ELb1ELb0EfNS_16CTDBiasDActParamI6__halfS3_ffEELi2ELi1ENS_5EmptyEXadL_ZNS_6dsreluIffEET_T0_RKS5_EEEEvT3_mmm) ;  /* 0xffffffd002ac7950 */ /* 0x000fec0003c3ffff */
        .weak           $__internal_649_$__cuda_sm20_rcp_rn_f32_slowpath
        .type           $__internal_649_$__cuda_sm20_rcp_rn_f32_slowpath,@function
        .size           $__internal_649_$__cuda_sm20_rcp_rn_f32_slowpath,(.L_x_35134 - $__internal_649_$__cuda_sm20_rcp_rn_f32_slowpath)
$__internal_649_$__cuda_sm20_rcp_rn_f32_slowpath:
        /* <DEDUP_REMOVED lines=15> */
.L_x_30324:
        /* <DEDUP_REMOVED lines=33> */
.L_x_30326:
[----:B------:R0:W1:Y:S02]  /*3050*/  MUFU.RCP R0, R6 ;  /* 0x0000000600007308 */ /* 0x0000640000001000 */
.L_x_30325:
[----:B------:R-:W-:Y:S02]  /*3060*/  IMAD.MOV.U32 R2, RZ, RZ, R7 ;  /* 0x000000ffff027224 */ /* 0x000fe400078e0007 */
[----:B------:R-:W-:-:S04]  /*3070*/  IMAD.MOV.U32 R3, RZ, RZ, 0x0 ;  /* 0x00000000ff037424 */ /* 0x000fc800078e00ff */
[----:B0123--:R-:W-:Y:S05]  /*3080*/  RET.REL.NODEC R2 `(_ZN18transformer_engine6detail38cast_transpose_fused_kernel_notalignedILb0ELb1ELb0EfNS_16CTDBiasDActParamI6__halfS3_ffEELi2ELi1ENS_5EmptyEXadL_ZNS_6dsreluIffEET_T0_RKS5_EEEEvT3_mmm) ;  /* 0xffffffcc02dc7950 */ /* 0x00ffea0003c3ffff */
.L_x_30327:
        /* <DEDUP_REMOVED lines=15> */
.L_x_35134:


//--------------------- .text._ZN18transformer_engine6detail38cast_transpose_fused_kernel_notalignedILb0ELb1ELb0EfNS_16CTDBiasDActParamIff13__nv_fp8_e4m3fEELi1ELi4ENS_5EmptyEXadL_ZNS_6dsreluIffEET_T0_RKS5_EEEEvT3_mmm --------------------------
	.section	.text._ZN18transformer_engine6detail38cast_transpose_fused_kernel_notalignedILb0ELb1ELb0EfNS_16CTDBiasDActParamIff13__nv_fp8_e4m3fEELi1ELi4ENS_5EmptyEXadL_ZNS_6dsreluIffEET_T0_RKS5_EEEEvT3_mmm,"ax",@progbits
	.align	128
        .global         _ZN18transformer_engine6detail38cast_transpose_fused_kernel_notalignedILb0ELb1ELb0EfNS_16CTDBiasDActParamIff13__nv_fp8_e4m3fEELi1ELi4ENS_5EmptyEXadL_ZNS_6dsreluIffEET_T0_RKS5_EEEEvT3_mmm
        .type           _ZN18transformer_engine6detail38cast_transpose_fused_kernel_notalignedILb0ELb1ELb0EfNS_16CTDBiasDActParamIff13__nv_fp8_e4m3fEELi1ELi4ENS_5EmptyEXadL_ZNS_6dsreluIffEET_T0_RKS5_EEEEvT3_mmm,@function
        .size           _ZN18transformer_engine6detail38cast_transpose_fused_kernel_notalignedILb0ELb1ELb0EfNS_16CTDBiasDActParamIff13__nv_fp8_e4m3fEELi1ELi4ENS_5EmptyEXadL_ZNS_6dsreluIffEET_T0_RKS5_EEEEvT3_mmm,(.L_x_35136 - _ZN18transformer_engine6detail38cast_transpose_fused_kernel_notalignedILb0ELb1ELb0EfNS_16CTDBiasDActParamIff13__nv_fp8_e4m3fEELi1ELi4ENS_5EmptyEXadL_ZNS_6dsreluIffEET_T0_RKS5_EEEEvT3_mmm)
        .other          _ZN18transformer_engine6detail38cast_transpose_fused_kernel_notalignedILb0ELb1ELb0EfNS_16CTDBiasDActParamIff13__nv_fp8_e4m3fEELi1ELi4ENS_5EmptyEXadL_ZNS_6dsreluIffEET_T0_RKS5_EEEEvT3_mmm,@"STO_CUDA_ENTRY STV_DEFAULT"
_ZN18transformer_engine6detail38cast_transpose_fused_kernel_notalignedILb0ELb1ELb0EfNS_16CTDBiasDActParamIff13__nv_fp8_e4m3fEELi1ELi4ENS_5EmptyEXadL_ZNS_6dsreluIffEET_T0_RKS5_EEEEvT3_mmm:
.text._ZN18transformer_engine6detail38cast_transpose_fused_kernel_notalignedILb0ELb1ELb0EfNS_16CTDBiasDActParamIff13__nv_fp8_e4m3fEELi1ELi4ENS_5EmptyEXadL_ZNS_6dsreluIffEET_T0_RKS5_EEEEvT3_mmm:
        /* <DEDUP_REMOVED lines=19> */
[----:B------:R-:W-:Y:S05]  /*0130*/  CALL.REL.NOINC `($__internal_650_$__cuda_sm20_div_u64) ;  /* 0x00000030008c7944 */ /* 0x000fea0003c00000 */
        /* <DEDUP_REMOVED lines=8> */
.L_x_30328:
        /* <DEDUP_REMOVED lines=22> */
.L_x_30329:
        /* <DEDUP_REMOVED lines=8> */
[----:B------:R-:W-:Y:S01]  /*03a0*/  SHF.R.U32.HI R7, RZ, 0x1, R13 ;  /* 0x00000001ff077819 */ /* 0x000fe2000001160d */
[----:B------:R-:W-:Y:S01]  /*03b0*/  IMAD.MOV.U32 R14, RZ, RZ, RZ ;  /* 0x000000ffff0e7224 */ /* 0x000fe200078e00ff */
[----:B------:R-:W-:Y:S01]  /*03c0*/  LEA R5, P1, -R38, UR8, 0x5 ;  /* 0x0000000826057c11 */ /* 0x000fe2000f8229ff */
[----:B------:R-:W-:Y:S01]  /*03d0*/  IMAD.SHL.U32 R30, R16, 0x4, RZ ;  /* 0x00000004101e7824 */ /* 0x000fe200078e00ff */
[----:B------:R-:W-:Y:S01]  /*03e0*/  LOP3.LUT R7, R7, 0x70, RZ, 0xc0, !PT ;  /* 0x0000007007077812 */ /* 0x000fe200078ec0ff */
[----:B------:R-:W-:Y:S01]  /*03f0*/  ULDC.64 UR6, c[0x0][0x208] ;  /* 0x0000820000067ab9 */ /* 0x000fe20000000a00 */
[----:B------:R-:W-:Y:S01]  /*0400*/  IADD3.X R4, ~R4, UR9, RZ, P1, !PT ;  /* 0x0000000904047c10 */ /* 0x000fe20008ffe5ff */
[----:B------:R-:W-:Y:S01]  /*0410*/  ULDC.64 UR10, c[0x0][0x230] ;  /* 0x00008c00000a7ab9 */ /* 0x000fe20000000a00 */
[----:B------:R-:W-:-:S02]  /*0420*/  ISETP.LT.U32.AND P1, PT, R5, 0x20, PT ;  /* 0x000000200500780c */ /* 0x000fc40003f21070 */
[----:B------:R-:W-:Y:S02]  /*0430*/  LOP3.LUT R30, R30, 0x1c, RZ, 0xe2, !PT ;  /* 0x0000001c1e1e7812 */ /* 0x000fe400078ee2ff */
[----:B------:R-:W-:Y:S01]  /*0440*/  ISETP.LT.U32.AND.EX P1, PT, R4, RZ, PT, P1 ;  /* 0x000000ff0400720c */ /* 0x000fe20003f21110 */
[----:B------:R-:W-:Y:S01]  /*0450*/  IMAD R4, R16, -0x4, R13 ;  /* 0xfffffffc10047824 */ /* 0x000fe200078e020d */
[----:B0-----:R-:W-:Y:S01]  /*0460*/  LEA R2, P0, -R8, R20, 0x5 ;  /* 0x0000001408027211 */ /* 0x001fe200078029ff */
[----:B------:R-:W-:Y:S01]  /*0470*/  IMAD.SHL.U32 R35, R20, 0x4, RZ ;  /* 0x0000000414237824 */ /* 0x000fe200078e00ff */
[----:B------:R-:W-:Y:S01]  /*0480*/  SEL R5, R5, 0x20, P1 ;  /* 0x0000002005057807 */ /* 0x000fe20000800000 */
[----:B------:R-:W-:Y:S01]  /*0490*/  IMAD R31, R7, R21, RZ ;  /* 0x00000015071f7224 */ /* 0x000fe200078e02ff */
[----:B------:R-:W-:Y:S01]  /*04a0*/  LOP3.LUT R32, R4, 0x1f, RZ, 0xc0, !PT ;  /* 0x0000001f04207812 */ /* 0x000fe200078ec0ff */
[----:B------:R-:W-:Y:S01]  /*04b0*/  IMAD.X R3, R21, 0x1, ~R6, P0 ;  /* 0x0000000115037824 */ /* 0x000fe200000e0e06 */
[----:B------:R-:W-:Y:S01]  /*04c0*/  ISETP.LT.U32.AND P0, PT, R2, 0x20, PT ;  /* 0x000000200200780c */ /* 0x000fe20003f01070 */
[----:B------:R-:W-:Y:S01]  /*04d0*/  IMAD.WIDE.U32 R22, R38, R35, R8 ;  /* 0x0000002326167225 */ /* 0x000fe200078e0008 */
[----:B------:R-:W-:-:S02]  /*04e0*/  SHF.L.U64.HI R15, R20, 0x2, R21 ;  /* 0x00000002140f7819 */ /* 0x000fc40000010215 */
[----:B------:R-:W-:Y:S01]  /*04f0*/  ISETP.LT.U32.AND.EX P0, PT, R3, RZ, PT, P0 ;  /* 0x000000ff0300720c */ /* 0x000fe20003f01100 */
[----:B------:R-:W-:Y:S02]  /*0500*/  IMAD.SHL.U32 R18, R22, 0x20, RZ ;  /* 0x0000002016127824 */ /* 0x000fe400078e00ff */
[----:B------:R-:W-:Y:S01]  /*0510*/  IMAD R6, R15, R38, RZ ;  /* 0x000000260f067224 */ /* 0x000fe200078e02ff */
[----:B------:R-:W-:Y:S01]  /*0520*/  SEL R10, R2, 0x20, P0 ;  /* 0x00000020020a7807 */ /* 0x000fe20000000000 */
[----:B------:R-:W-:Y:S01]  /*0530*/  IMAD.WIDE.U32 R36, R20, 0x2, RZ ;  /* 0x0000000214247825 */ /* 0x000fe200078e00ff */
[----:B------:R-:W-:-:S03]  /*0540*/  ISETP.GE.U32.AND P0, PT, R30, R5, PT ;  /* 0x000000051e00720c */ /* 0x000fc60003f06070 */
[----:B------:R-:W-:Y:S01]  /*0550*/  IMAD R11, R39, R35, R6 ;  /* 0x00000023270b7224 */ /* 0x000fe200078e0206 */
[----:B------:R-:W-:Y:S01]  /*0560*/  ISETP.LT.U32.AND P0, PT, R32, R10, !P0 ;  /* 0x0000000a2000720c */ /* 0x000fe20004701070 */
[----:B------:R-:W-:-:S04]  /*0570*/  IMAD.WIDE.U32 R32, R7, R20, R32 ;  /* 0x0000001407207225 */ /* 0x000fc800078e0020 */
[----:B------:R-:W-:Y:S01]  /*0580*/  IMAD.IADD R11, R23, 0x1, R11 ;  /* 0x00000001170b7824 */ /* 0x000fe200078e020b */
[----:B------:R-:W-:Y:S01]  /*0590*/  IADD3 R32, P2, R18, R32, RZ ;  /* 0x0000002012207210 */ /* 0x000fe20007f5e0ff */
[----:B------:R-:W-:Y:S02]  /*05a0*/  VIADD R6, R30, 0x1 ;  /* 0x000000011e067836 */ /* 0x000fe40000000000 */
[----:B------:R-:W-:Y:S01]  /*05b0*/  IMAD.SHL.U32 R17, R21, 0x2, RZ ;  /* 0x0000000215117824 */ /* 0x000fe200078e00ff */
[----:B------:R-:W-:Y:S01]  /*05c0*/  SHF.L.U64.HI R19, R22, 0x5, R11 ;  /* 0x0000000516137819 */ /* 0x000fe2000001020b */
[----:B------:R-:W-:Y:S01]  /*05d0*/  IMAD.IADD R11, R33, 0x1, R31 ;  /* 0x00000001210b7824 */ /* 0x000fe200078e021f */
[----:B------:R-:W-:Y:S01]  /*05e0*/  ISETP.GE.U32.AND P1, PT, R6, R5, PT ;  /* 0x000000050600720c */ /* 0x000fe20003f26070 */
[----:B------:R-:W0:Y:S01]  /*05f0*/  @P0 LDC.64 R26, c[0x0][0x210] ;  /* 0x00008400ff1a0b82 */ /* 0x000e220000000a00 */
[C---:B------:R-:W-:Y:S01]  /*0600*/  @P0 IADD3 R6, P4, R32.reuse, R20, RZ ;  /* 0x0000001420060210 */ /* 0x040fe20007f9e0ff */
[----:B------:R-:W-:Y:S01]  /*0610*/  IMAD.X R33, R11, 0x1, R19, P2 ;  /* 0x000000010b217824 */ /* 0x000fe200010e0613 */
[C---:B------:R-:W-:Y:S01]  /*0620*/  @P0 IADD3 R43, P5, R32.reuse, R36, RZ ;  /* 0x00000024202b0210 */ /* 0x040fe20007fbe0ff */
[----:B------:R-:W-:-:S02]  /*0630*/  @P0 IMAD.SHL.U32 R11, R32, 0x4, RZ ;  /* 0x00000004200b0824 */ /* 0x000fc400078e00ff */
[----:B------:R-:W-:Y:S01]  /*0640*/  @P0 IMAD.SHL.U32 R41, R6, 0x4, RZ ;  /* 0x0000000406290824 */ /* 0x000fe200078e00ff */
[----:B------:R-:W-:Y:S01]  /*0650*/  @P0 SHF.L.U64.HI R12, R32, 0x2, R33 ;  /* 0x00000002200c0819 */ /* 0x000fe20000010221 */
[----:B------:R-:W1:Y:S01]  /*0660*/  @P0 LDC.64 R28, c[0x0][0x218] ;  /* 0x00008600ff1c0b82 */ /* 0x000e620000000a00 */
[----:B------:R-:W-:Y:S01]  /*0670*/  @P0 IADD3.X R34, R33, R37, R17, P5, !PT ;  /* 0x0000002521220210 */ /* 0x000fe20002ffe411 */
[----:B------:R-:W-:-:S06]  /*0680*/  IMAD.MOV.U32 R17, RZ, RZ, RZ ;  /* 0x000000ffff117224 */ /* 0x000fcc00078e00ff */
[----:B------:R-:W2:Y:S08]  /*0690*/  @P0 LDC.64 R22, c[0x0][0x210] ;  /* 0x00008400ff160b82 */ /* 0x000eb00000000a00 */
[----:B------:R-:W3:Y:S01]  /*06a0*/  @P0 LDC.64 R24, c[0x0][0x218] ;  /* 0x00008600ff180b82 */ /* 0x000ee20000000a00 */
[----:B0-----:R-:W-:-:S05]  /*06b0*/  @P0 IADD3 R44, P2, R11, R26, RZ ;  /* 0x0000001a0b2c0210 */ /* 0x001fca0007f5e0ff */
[C---:B------:R-:W-:Y:S01]  /*06c0*/  @P0 IMAD.X R45, R12.reuse, 0x1, R27, P2 ;  /* 0x000000010c2d0824 */ /* 0x040fe200010e061b */
[----:B-1----:R-:W-:Y:S01]  /*06d0*/  @P0 IADD3 R28, P3, R11, R28, RZ ;  /* 0x0000001c0b1c0210 */ /* 0x002fe20007f7e0ff */
[----:B------:R-:W-:Y:S01]  /*06e0*/  @P0 IMAD.X R11, R33, 0x1, R21, P4 ;  /* 0x00000001210b0824 */ /* 0x000fe200020e0615 */
[----:B------:R-:W0:Y:S01]  /*06f0*/  @P0 LDC.64 R26, c[0x0][0x210] ;  /* 0x00008400ff1a0b82 */ /* 0x000e220000000a00 */
[----:B------:R-:W-:Y:S01]  /*0700*/  @P0 SHF.L.U64.HI R34, R43, 0x2, R34 ;  /* 0x000000022b220819 */ /* 0x000fe20000010222 */
[----:B------:R1:W4:Y:S01]  /*0710*/  @P0 LDG.E R17, desc[UR6][R44.64] ;  /* 0x000000062c110981 */ /* 0x000322000c1e1900 */
[----:B------:R-:W-:Y:S01]  /*0720*/  @P0 IMAD.X R29, R12, 0x1, R29, P3 ;  /* 0x000000010c1d0824 */ /* 0x000fe200018e061d */
[----:B------:R-:W-:Y:S02]  /*0730*/  @P0 SHF.L.U64.HI R12, R6, 0x2, R11 ;  /* 0x00000002060c0819 */ /* 0x000fe4000001020b */
[----:B--2---:R-:W-:Y:S01]  /*0740*/  @P0 IADD3 R36, P2, R41, R22, RZ ;  /* 0x0000001629240210 */ /* 0x004fe20007f5e0ff */
[----:B------:R-:W-:Y:S01]  /*0750*/  @P0 IMAD.SHL.U32 R43, R43, 0x4, RZ ;  /* 0x000000042b2b0824 */ /* 0x000fe200078e00ff */
[----:B------:R2:W5:Y:S03]  /*0760*/  @P0 LDG.E R14, desc[UR6][R28.64] ;  /* 0x000000061c0e0981 */ /* 0x000566000c1e1900 */
[----:B------:R-:W-:-:S02]  /*0770*/  @P0 IMAD.X R37, R12, 0x1, R23, P2 ;  /* 0x000000010c250824 */ /* 0x000fc400010e0617 */
[----:B------:R-:W0:Y:S01]  /*0780*/  @P0 LDC.64 R22, c[0x0][0x218] ;  /* 0x00008600ff160b82 */ /* 0x000e220000000a00 */
[----:B---3--:R-:W-:Y:S01]  /*0790*/  @P0 IADD3 R40, P2, R41, R24, RZ ;  /* 0x0000001829280210 */ /* 0x008fe20007f5e0ff */
[----:B------:R-:W-:-:S04]  /*07a0*/  VIADD R11, R4, 0xffffffff ;  /* 0xffffffff040b7836 */ /* 0x000fc80000000000 */
[----:B------:R-:W-:Y:S01]  /*07b0*/  @P0 IMAD.X R41, R12, 0x1, R25, P2 ;  /* 0x000000010c290824 */ /* 0x000fe200010e0619 */
[----:B------:R-:W-:Y:S01]  /*07c0*/  LOP3.LUT R11, R11, 0x1f, RZ, 0xc0, !PT ;  /* 0x0000001f0b0b7812 */ /* 0x000fe200078ec0ff */
[----:B------:R-:W3:Y:S01]  /*07d0*/  @P0 LDC.64 R24, c[0x0][0x210] ;  /* 0x00008400ff180b82 */ /* 0x000ee20000000a00 */
[----:B-1----:R-:W-:Y:S02]  /*07e0*/  @P0 IMAD R45, R21, 0x3, RZ ;  /* 0x00000003152d0824 */ /* 0x002fe400078e02ff */
[----:B------:R-:W-:Y:S01]  /*07f0*/  ISETP.LT.U32.AND P1, PT, R11, R10, !P1 ;  /* 0x0000000a0b00720c */ /* 0x000fe20004f21070 */
[----:B--2---:R-:W-:Y:S01]  /*0800*/  @P0 IMAD.WIDE.U32 R28, R20, 0x3, R32 ;  /* 0x00000003141c0825 */ /* 0x004fe200078e0020 */
[----:B0-----:R-:W-:-:S03]  /*0810*/  @P0 IADD3 R44, P2, R43, R26, RZ ;  /* 0x0000001a2b2c0210 */ /* 0x001fc60007f5e0ff */
[----:B------:R-:W-:Y:S02]  /*0820*/  IMAD.MOV.U32 R6, RZ, RZ, RZ ;  /* 0x000000ffff067224 */ /* 0x000fe400078e00ff */
[----:B------:R-:W-:Y:S02]  /*0830*/  @P0 IMAD.IADD R29, R29, 0x1, R45 ;  /* 0x000000011d1d0824 */ /* 0x000fe400078e022d */
[----:B------:R-:W-:Y:S02]  /*0840*/  @P0 IMAD.X R45, R34, 0x1, R27, P2 ;  /* 0x00000001222d0824 */ /* 0x000fe400010e061b */
[----:B------:R-:W0:Y:S01]  /*0850*/  @P0 LDC.64 R26, c[0x0][0x218] ;  /* 0x00008600ff1a0b82 */ /* 0x000e220000000a00 */
[----:B------:R1:W2:Y:S01]  /*0860*/  @P0 LDG.E R6, desc[UR6][R36.64] ;  /* 0x0000000624060981 */ /* 0x0002a2000c1e1900 */
[----:B------:R-:W-:Y:S01]  /*0870*/  @P0 IADD3 R42, P2, R43, R22, RZ ;  /* 0x000000162b2a0210 */ /* 0x000fe20007f5e0ff */
[----:B------:R-:W-:Y:S02]  /*0880*/  @P0 IMAD.SHL.U32 R51, R28, 0x4, RZ ;  /* 0x000000041c330824 */ /* 0x000fe400078e00ff */
[----:B------:R-:W-:-:S02]  /*0890*/  IMAD.MOV.U32 R12, RZ, RZ, RZ ;  /* 0x000000ffff0c7224 */ /* 0x000fc400078e00ff */
[----:B------:R-:W-:Y:S01]  /*08a0*/  @P0 IMAD.X R43, R34, 0x1, R23, P2 ;  /* 0x00000001222b0824 */ /* 0x000fe200010e0617 */
[----:B-1----:R-:W-:-:S03]  /*08b0*/  @P0 SHF.L.U64.HI R36, R28, 0x2, R29 ;  /* 0x000000021c240819 */ /* 0x002fc6000001021d */
[----:B------:R1:W2:Y:S01]  /*08c0*/  @P0 LDG.E R12, desc[UR6][R40.64] ;  /* 0x00000006280c0981 */ /* 0x0002a2000c1e1900 */
[----:B------:R-:W0:Y:S01]  /*08d0*/  @P1 LDC.64 R28, c[0x0][0x210] ;  /* 0x00008400ff1c1b82 */ /* 0x000e220000000a00 */
[----:B------:R-:W-:Y:S01]  /*08e0*/  IMAD.WIDE.U32 R22, R7, R20, R18 ;  /* 0x0000001407167225 */ /* 0x000fe200078e0012 */
[----:B---3--:R-:W-:Y:S02]  /*08f0*/  @P0 IADD3 R24, P2, R51, R24, RZ ;  /* 0x0000001833180210 */ /* 0x008fe40007f5e0ff */
[----:B-1----:R-:W-:Y:S01]  /*0900*/  IADD3 R40, P3, R11, R22, RZ ;  /* 0x000000160b287210 */ /* 0x002fe20007f7e0ff */
[----:B------:R-:W-:Y:S02]  /*0910*/  IMAD.MOV.U32 R34, RZ, RZ, RZ ;  /* 0x000000ffff227224 */ /* 0x000fe400078e00ff */
[----:B------:R-:W-:Y:S02]  /*0920*/  @P0 IMAD.X R25, R36, 0x1, R25, P2 ;  /* 0x0000000124190824 */ /* 0x000fe400010e0619 */
[----:B------:R-:W-:Y:S01]  /*0930*/  IMAD.X R41, R31, 0x1, R23, P3 ;  /* 0x000000011f297824 */ /* 0x000fe200018e0617 */
[----:B------:R-:W-:Y:S01]  /*0940*/  @P1 IADD3 R35, P3, R40, R35, RZ ;  /* 0x0000002328231210 */ /* 0x000fe20007f7e0ff */
[----:B------:R-:W1:Y:S01]  /*0950*/  @P1 LDC.64 R22, c[0x0][0x218] ;  /* 0x00008600ff161b82 */ /* 0x000e620000000a00 */
[----:B------:R-:W-:Y:S01]  /*0960*/  IMAD.MOV.U32 R33, RZ, RZ, RZ ;  /* 0x000000ffff217224 */ /* 0x000fe200078e00ff */
[----:B------:R3:W2:Y:S01]  /*0970*/  @P0 LDG.E R34, desc[UR6][R24.64] ;  /* 0x0000000618220981 */ /* 0x0006a2000c1e1900 */
[----:B0-----:R-:W-:Y:S01]  /*0980*/  @P0 IADD3 R50, P2, R51, R26, RZ ;  /* 0x0000001a33320210 */ /* 0x001fe20007f5e0ff */
[----:B------:R-:W-:-:S02]  /*0990*/  @P1 IMAD.X R26, R41, 0x1, R15, P3 ;  /* 0x00000001291a1824 */ /* 0x000fc400018e060f */
[----:B------:R-:W-:Y:S01]  /*09a0*/  @P1 IMAD.SHL.U32 R47, R35, 0x4, RZ ;  /* 0x00000004232f1824 */ /* 0x000fe200078e00ff */
[----:B------:R0:W2:Y:S01]  /*09b0*/  @P0 LDG.E R33, desc[UR6][R42.64] ;  /* 0x000000062a210981 */ /* 0x0000a2000c1e1900 */
[----:B---3--:R-:W3:Y:S03]  /*09c0*/  @P1 LDC.64 R24, c[0x0][0x210] ;  /* 0x00008400ff181b82 */ /* 0x008ee60000000a00 */
[----:B------:R-:W-:Y:S01]  /*09d0*/  @P1 IADD3 R48, P3, R47, R28, RZ ;  /* 0x0000001c2f301210 */ /* 0x000fe20007f7e0ff */
[----:B------:R-:W-:Y:S01]  /*09e0*/  @P0 IMAD.X R51, R36, 0x1, R27, P2 ;  /* 0x0000000124330824 */ /* 0x000fe200010e061b */
[----:B0-----:R-:W-:Y:S01]  /*09f0*/  @P1 SHF.L.U64.HI R42, R35, 0x2, R26 ;  /* 0x00000002232a1819 */ /* 0x001fe2000001021a */
[----:B------:R-:W-:Y:S02]  /*0a00*/  IMAD.MOV.U32 R32, RZ, RZ, RZ ;  /* 0x000000ffff207224 */ /* 0x000fe400078e00ff */
[----:B------:R-:W0:Y:S02]  /*0a10*/  @P1 LDC.64 R26, c[0x0][0x218] ;  /* 0x00008600ff1a1b82 */ /* 0x000e240000000a00 */
[----:B------:R-:W-:Y:S01]  /*0a20*/  @P1 IMAD.X R49, R42, 0x1, R29, P3 ;  /* 0x000000012a311824 */ /* 0x000fe200018e061d */
[----:B------:R-:W-:Y:S01]  /*0a30*/  CS2R R28, SRZ ;  /* 0x00000000001c7805 */ /* 0x000fe2000001ff00 */
[----:B------:R1:W2:Y:S01]  /*0a40*/  @P0 LDG.E R32, desc[UR6][R44.64] ;  /* 0x000000062c200981 */ /* 0x0002a2000c1e1900 */
[----:B------:R-:W-:-:S04]  /*0a50*/  @P1 IMAD R35, R21, 0x5, RZ ;  /* 0x0000000515231824 */ /* 0x000fc800078e02ff */
[----:B------:R-:W2:Y:S01]  /*0a60*/  @P0 LDG.E R28, desc[UR6][R50.64] ;  /* 0x00000006321c0981 */ /* 0x000ea2000c1e1900 */
[----:B-1----:R-:W-:Y:S01]  /*0a70*/  @P1 IADD3 R46, P0, R47, R22, RZ ;  /* 0x000000162f2e1210 */ /* 0x002fe20007f1e0ff */
[--C-:B------:R-:W-:Y:S02]  /*0a80*/  @P1 IMAD.MOV.U32 R43, RZ, RZ, R41.reuse ;  /* 0x000000ffff2b1224 */ /* 0x100fe400078e0029 */
[----:B------:R-:W2:Y:S01]  /*0a90*/  @P1 LDG.E R29, desc[UR6][R48.64] ;  /* 0x00000006301d1981 */ /* 0x000ea2000c1e1900 */
[----:B------:R-:W-:-:S04]  /*0aa0*/  @P1 IMAD.WIDE.U32 R44, R20, 0x5, R40 ;  /* 0x00000005142c1825 */ /* 0x000fc800078e0028 */
[----:B------:R-:W-:Y:S02]  /*0ab0*/  @P1 IMAD.IADD R35, R45, 0x1, R35 ;  /* 0x000000012d231824 */ /* 0x000fe400078e0223 */
[----:B------:R-:W-:Y:S02]  /*0ac0*/  @P1 IMAD.SHL.U32 R37, R44, 0x4, RZ ;  /* 0x000000042c251824 */ /* 0x000fe400078e00ff */
[----:B------:R-:W-:Y:S01]  /*0ad0*/  @P1 IMAD.X R47, R42, 0x1, R23, P0 ;  /* 0x000000012a2f1824 */ /* 0x000fe200000e0617 */
[----:B------:R-:W-:Y:S01]  /*0ae0*/  @P1 SHF.L.U64.HI R36, R44, 0x2, R35 ;  /* 0x000000022c241819 */ /* 0x000fe20000010223 */
[----:B------:R-:W1:Y:S01]  /*0af0*/  @P1 LDC.64 R22, c[0x0][0x210] ;  /* 0x00008400ff161b82 */ /* 0x000e620000000a00 */
[----:B---3--:R-:W-:-:S05]  /*0b00*/  @P1 IADD3 R44, P0, R37, R24, RZ ;  /* 0x00000018252c1210 */ /* 0x008fca0007f1e0ff */
[----:B------:R-:W-:Y:S01]  /*0b10*/  @P1 IMAD.X R45, R36, 0x1, R25, P0 ;  /* 0x00000001242d1824 */ /* 0x000fe200000e0619 */
[----:B0-----:R-:W-:-:S05]  /*0b20*/  @P1 IADD3 R26, P0, R37, R26, RZ ;  /* 0x0000001a251a1210 */ /* 0x001fca0007f1e0ff */
[----:B------:R-:W-:Y:S01]  /*0b30*/  @P1 IMAD.X R27, R36, 0x1, R27, P0 ;  /* 0x00000001241b1824 */ /* 0x000fe200000e061b */
[----:B------:R-:W-:-:S04]  /*0b40*/  ISETP.NE.U32.AND P0, PT, RZ, UR10, PT ;  /* 0x0000000aff007c0c */ /* 0x000fc8000bf05070 */
[----:B------:R-:W-:Y:S02]  /*0b50*/  ISETP.NE.AND.EX P0, PT, RZ, UR11, PT, P0 ;  /* 0x0000000bff007c0c */ /* 0x000fe4000bf05300 */
[----:B------:R-:W-:Y:S01]  /*0b60*/  CS2R R24, SRZ ;  /* 0x0000000000187805 */ /* 0x000fe2000001ff00 */
[----:B------:R-:W-:Y:S01]  /*0b70*/  @P1 IMAD.MOV.U32 R42, RZ, RZ, R40 ;  /* 0x000000ffff2a1224 */ /* 0x000fe200078e0028 */
[----:B------:R-:W-:-:S04]  /*0b80*/  ULDC.64 UR10, c[0x0][0x220] ;  /* 0x00008800000a7ab9 */ /* 0x000fc80000000a00 */
[----:B------:R0:W3:Y:S04]  /*0b90*/  @P1 LDG.E R24, desc[UR6][R44.64] ;  /* 0x000000062c181981 */ /* 0x0000e8000c1e1900 */
[----:B------:R1:W3:Y:S01]  /*0ba0*/  @P1 LDG.E R25, desc[UR6][R26.64] ;  /* 0x000000061a191981 */ /* 0x0002e2000c1e1900 */
[----:B0-----:R-:W0:Y:S01]  /*0bb0*/  @P0 LDC.64 R44, c[0x0][0x230] ;  /* 0x00008c00ff2c0b82 */ /* 0x001e220000000a00 */
[----:B-1----:R-:W-:-:S06]  /*0bc0*/  IMAD.MOV.U32 R27, RZ, RZ, 0x3f800000 ;  /* 0x3f800000ff1b7424 */ /* 0x002fcc00078e00ff */
[----:B0-----:R-:W3:Y:S01]  /*0bd0*/  @P0 LDG.E R27, desc[UR6][R44.64] ;  /* 0x000000062c1b0981 */ /* 0x001ee2000c1e1900 */
[----:B------:R-:W-:-:S04]  /*0be0*/  @P1 IMAD.WIDE.U32 R42, R20, 0x6, R42 ;  /* 0x00000006142a1825 */ /* 0x000fc800078e002a */
[----:B------:R-:W-:-:S04]  /*0bf0*/  @P1 IMAD R37, R21, 0x6, RZ ;  /* 0x0000000615251824 */ /* 0x000fc800078e02ff */
[----:B------:R-:W-:Y:S02]  /*0c00*/  @P1 IMAD.IADD R37, R43, 0x1, R37 ;  /* 0x000000012b251824 */ /* 0x000fe400078e0225 */
[----:B------:R-:W-:-:S03]  /*0c10*/  @P1 IMAD.SHL.U32 R43, R42, 0x4, RZ ;  /* 0x000000042a2b1824 */ /* 0x000fc600078e00ff */
[----:B------:R-:W-:Y:S02]  /*0c20*/  @P1 SHF.L.U64.HI R36, R42, 0x2, R37 ;  /* 0x000000022a241819 */ /* 0x000fe40000010225 */
[----:B------:R-:W-:-:S05]  /*0c30*/  @P1 IADD3 R48, P2, R43, R22, RZ ;  /* 0x000000162b301210 */ /* 0x000fca0007f5e0ff */
[----:B------:R-:W-:Y:S02]  /*0c40*/  @P1 IMAD.X R49, R36, 0x1, R23, P2 ;  /* 0x0000000124311824 */ /* 0x000fe400010e0617 */
[----:B------:R-:W0:Y:S01]  /*0c50*/  @P1 LDC.64 R22, c[0x0][0x218] ;  /* 0x00008600ff161b82 */ /* 0x000e220000000a00 */
[----:B------:R-:W-:Y:S02]  /*0c60*/  IMAD.MOV.U32 R35, RZ, RZ, RZ ;  /* 0x000000ffff237224 */ /* 0x000fe400078e00ff */
[----:B------:R-:W-:-:S04]  /*0c70*/  IMAD R13, R16, -0x4, R13 ;  /* 0xfffffffc100d7824 */ /* 0x000fc800078e020d */
[----:B------:R1:W3:Y:S01]  /*0c80*/  @P1 LDG.E R35, desc[UR6][R46.64] ;  /* 0x000000062e231981 */ /* 0x0002e2000c1e1900 */
[----:B0-----:R-:W-:-:S05]  /*0c90*/  @P1 IADD3 R42, P2, R43, R22, RZ ;  /* 0x000000162b2a1210 */ /* 0x001fca0007f5e0ff */
[----:B------:R-:W-:Y:S02]  /*0ca0*/  @P1 IMAD.X R43, R36, 0x1, R23, P2 ;  /* 0x00000001242b1824 */ /* 0x000fe400010e0617 */
[----:B------:R-:W0:Y:S01]  /*0cb0*/  @P1 LDC.64 R22, c[0x0][0x210] ;  /* 0x00008400ff161b82 */ /* 0x000e220000000a00 */
[----:B------:R-:W-:Y:S01]  /*0cc0*/  IMAD.MOV.U32 R36, RZ, RZ, RZ ;  /* 0x000000ffff247224 */ /* 0x000fe200078e00ff */
[C---:B-1----:R-:W-:Y:S01]  /*0cd0*/  SHF.L.U64.HI R47, R38.reuse, 0x2, R39 ;  /* 0x00000002262f7819 */ /* 0x042fe20000010227 */
[----:B------:R-:W-:Y:S02]  /*0ce0*/  IMAD.SHL.U32 R46, R38, 0x4, RZ ;  /* 0x00000004262e7824 */ /* 0x000fe400078e00ff */
[----:B------:R-:W-:Y:S02]  /*0cf0*/  @P1 IMAD.MOV.U32 R38, RZ, RZ, R40 ;  /* 0x000000ffff261224 */ /* 0x000fe400078e0028 */
[----:B------:R4:W3:Y:S01]  /*0d00*/  @P1 LDG.E R36, desc[UR6][R42.64] ;  /* 0x000000062a241981 */ /* 0x0008e2000c1e1900 */
[----:B------:R-:W-:-:S02]  /*0d10*/  @P1 IMAD.MOV.U32 R39, RZ, RZ, R41 ;  /* 0x000000ffff271224 */ /* 0x000fc400078e0029 */
[----:B------:R-:W-:Y:S02]  /*0d20*/  @P1 IMAD R37, R21, 0x7, RZ ;  /* 0x0000000715251824 */ /* 0x000fe400078e02ff */
[----:B------:R-:W-:-:S04]  /*0d30*/  @P1 IMAD.WIDE.U32 R38, R20, 0x7, R38 ;  /* 0x0000000714261825 */ /* 0x000fc800078e0026 */
[----:B------:R-:W-:Y:S02]  /*0d40*/  @P1 IMAD.IADD R37, R39, 0x1, R37 ;  /* 0x0000000127251824 */ /* 0x000fe400078e0225 */
[----:B------:R-:W-:-:S05]  /*0d50*/  @P1 IMAD.SHL.U32 R39, R38, 0x4, RZ ;  /* 0x0000000426271824 */ /* 0x000fca00078e00ff */
[----:B0-----:R-:W-:Y:S02]  /*0d60*/  @P1 IADD3 R44, P0, R39, R22, RZ ;  /* 0x00000016272c1210 */ /* 0x001fe40007f1e0ff */
[----:B------:R-:W-:Y:S01]  /*0d70*/  LOP3.LUT R22, R13, 0x1f, RZ, 0xc0, !PT ;  /* 0x0000001f0d167812 */ /* 0x000fe200078ec0ff */
[----:B------:R-:W-:-:S06]  /*0d80*/  IMAD.MOV.U32 R26, RZ, RZ, RZ ;  /* 0x000000ffff1a7224 */ /* 0x000fcc00078e00ff */
[----:B------:R0:W3:Y:S01]  /*0d90*/  @P1 LDG.E R26, desc[UR6][R48.64] ;  /* 0x00000006301a1981 */ /* 0x0000e2000c1e1900 */
[----:B-----5:R-:W-:-:S05]  /*0da0*/  FADD R14, R14, R14 ;  /* 0x0000000e0e0e7221 */ /* 0x020fca0000000000 */
[----:B------:R-:W-:-:S05]  /*0db0*/  FMNMX R16, RZ, R14, !PT ;  /* 0x0000000eff107209 */ /* 0x000fca0007800000 */
[----:B----4-:R-:W-:Y:S02]  /*0dc0*/  FMUL R42, R16, R17 ;  /* 0x00000011102a7220 */ /* 0x010fe40000400000 */
[----:B------:R-:W1:Y:S01]  /*0dd0*/  @P1 LDC.64 R16, c[0x0][0x218] ;  /* 0x00008600ff101b82 */ /* 0x000e620000000a00 */
[----:B------:R-:W-:-:S05]  /*0de0*/  @P1 SHF.L.U64.HI R14, R38, 0x2, R37 ;  /* 0x00000002260e1819 */ /* 0x000fca0000010225 */
[----:B------:R-:W-:Y:S01]  /*0df0*/  @P1 IMAD.X R45, R14, 0x1, R23, P0 ;  /* 0x000000010e2d1824 */ /* 0x000fe200000e0617 */
[----:B------:R-:W-:-:S04]  /*0e00*/  ISETP.GE.U32.AND P0, PT, R30, R5, PT ;  /* 0x000000051e00720c */ /* 0x000fc80003f06070 */
[----:B------:R-:W-:Y:S01]  /*0e10*/  ISETP.GE.U32.OR P0, PT, R22, R10, P0 ;  /* 0x0000000a1600720c */ /* 0x000fe20000706470 */
[----:B------:R-:W-:Y:S02]  /*0e20*/  IMAD.MOV.U32 R23, RZ, RZ, RZ ;  /* 0x000000ffff177224 */ /* 0x000fe400078e00ff */
[----:B--2---:R-:W-:Y:S01]  /*0e30*/  FADD R12, R12, R12 ;  /* 0x0000000c0c0c7221 */ /* 0x004fe20000000000 */
[----:B-1----:R-:W-:-:S04]  /*0e40*/  @P1 IADD3 R38, P2, R39, R16, RZ ;  /* 0x0000001027261210 */ /* 0x002fc80007f5e0ff */
[----:B------:R-:W-:Y:S01]  /*0e50*/  FMNMX R37, RZ, R12, !PT ;  /* 0x0000000cff257209 */ /* 0x000fe20007800000 */
[----:B------:R-:W-:Y:S02]  /*0e60*/  IMAD.MOV.U32 R12, RZ, RZ, RZ ;  /* 0x000000ffff0c7224 */ /* 0x000fe400078e00ff */
[----:B------:R-:W-:Y:S02]  /*0e70*/  @P1 IMAD.X R39, R14, 0x1, R17, P2 ;  /* 0x000000010e271824 */ /* 0x000fe400010e0611 */
[----:B------:R-:W-:Y:S01]  /*0e80*/  FMUL R40, R37, R6 ;  /* 0x0000000625287220 */ /* 0x000fe20000400000 */
[----:B------:R-:W-:Y:S01]  /*0e90*/  IMAD.MOV.U32 R6, RZ, RZ, RZ ;  /* 0x000000ffff067224 */ /* 0x000fe200078e00ff */
[----:B------:R-:W-:Y:S01]  /*0ea0*/  IADD3 R13, P2, R18, UR10, RZ ;  /* 0x0000000a120d7c10 */ /* 0x000fe2000ff5e0ff */
[----:B------:R-:W-:Y:S01]  /*0eb0*/  IMAD.WIDE.U32 R22, R7, R20, R22 ;  /* 0x0000001407167225 */ /* 0x000fe200078e0016 */
[----:B------:R-:W2:Y:S02]  /*0ec0*/  @P1 LDG.E R12, desc[UR6][R38.64] ;  /* 0x00000006260c1981 */ /* 0x000ea4000c1e1900 */
[----:B------:R-:W-:-:S02]  /*0ed0*/  IADD3.X R16, R19, UR11, RZ, P2, !PT ;  /* 0x0000000b13107c10 */ /* 0x000fc400097fe4ff */
[----:B------:R1:W4:Y:S01]  /*0ee0*/  @P1 LDG.E R6, desc[UR6][R44.64] ;  /* 0x000000062c061981 */ /* 0x000322000c1e1900 */
[----:B------:R-:W-:Y:S01]  /*0ef0*/  @!P0 IADD3 R50, P1, R13, R22, RZ ;  /* 0x000000160d328210 */ /* 0x000fe20007f3e0ff */
[----:B------:R-:W-:Y:S02]  /*0f00*/  IMAD.IADD R23, R23, 0x1, R31 ;  /* 0x0000000117177824 */ /* 0x000fe400078e021f */
[----:B------:R-:W-:Y:S02]  /*0f10*/  FADD R33, R33, R33 ;  /* 0x0000002121217221 */ /* 0x000fe40000000000 */
[C-C-:B------:R-:W-:Y:S01]  /*0f20*/  @!P0 IMAD.X R51, R16.reuse, 0x1, R23.reuse, P1 ;  /* 0x0000000110338824 */ /* 0x140fe200008e0617 */
[----:B0-----:R-:W-:Y:S02]  /*0f30*/  @!P0 IADD3 R48, P1, P2, R13, R20, R22 ;  /* 0x000000140d308210 */ /* 0x001fe40007a3e016 */
[----:B------:R-:W-:Y:S02]  /*0f40*/  FMNMX R33, RZ, R33, !PT ;  /* 0x00000021ff217209 */ /* 0x000fe40007800000 */
[----:B------:R-:W-:Y:S01]  /*0f50*/  @!P0 IADD3.X R49, R16, R21, R23, P1, P2 ;  /* 0x0000001510318210 */ /* 0x000fe20000fe4417 */
[----:B------:R-:W-:-:S02]  /*0f60*/  FADD R28, R28, R28 ;  /* 0x0000001c1c1c7221 */ /* 0x000fc40000000000 */
[----:B-1----:R-:W-:Y:S01]  /*0f70*/  FMUL R44, R33, R32 ;  /* 0x00000020212c7220 */ /* 0x002fe20000400000 */
[----:B------:R-:W-:Y:S02]  /*0f80*/  @!P0 LEA R32, P1, R20, R22, 0x1 ;  /* 0x0000001614208211 */ /* 0x000fe400078208ff */
[----:B------:R-:W-:Y:S02]  /*0f90*/  FMNMX R17, RZ, R28, !PT ;  /* 0x0000001cff117209 */ /* 0x000fe40007800000 */
[----:B------:R-:W-:-:S03]  /*0fa0*/  @!P0 IADD3 R32, P2, R32, R13, RZ ;  /* 0x0000000d20208210 */ /* 0x000fc60007f5e0ff */
[----:B------:R-:W-:Y:S01]  /*0fb0*/  FMUL R34, R17, R34 ;  /* 0x0000002211227220 */ /* 0x000fe20000400000 */
[C---:B------:R-:W-:Y:S01]  /*0fc0*/  @!P0 LEA.HI.X R17, R20.reuse, R23, R21, 0x1, P1 ;  /* 0x0000001714118211 */ /* 0x040fe200008f0c15 */
[----:B------:R-:W-:-:S04]  /*0fd0*/  @!P0 IMAD.WIDE.U32 R22, R20, 0x3, R22 ;  /* 0x0000000314168825 */ /* 0x000fc800078e0016 */
[----:B------:R-:W-:Y:S02]  /*0fe0*/  @!P0 IMAD.X R33, R17, 0x1, R16, P2 ;  /* 0x0000000111218824 */ /* 0x000fe400010e0610 */
[----:B------:R-:W-:Y:S02]  /*0ff0*/  @!P0 IMAD R17, R21, 0x3, RZ ;  /* 0x0000000315118824 */ /* 0x000fe400078e02ff */
[----:B------:R-:W-:Y:S02]  /*1000*/  VIADD R30, R30, 0x2 ;  /* 0x000000021e1e7836 */ /* 0x000fe40000000000 */
[----:B------:R-:W-:Y:S02]  /*1010*/  IMAD R9, R9, UR4, RZ ;  /* 0x0000000409097c24 */ /* 0x000fe4000f8e02ff */
[----:B------:R-:W-:Y:S02]  /*1020*/  IMAD.SHL.U32 R14, R20, 0x4, RZ ;  /* 0x00000004140e7824 */ /* 0x000fe400078e00ff */
[-C--:B---3--:R-:W-:Y:S01]  /*1030*/  FMUL R37, R42, R27.reuse ;  /* 0x0000001b2a257220 */ /* 0x088fe20000400000 */
[----:B------:R-:W-:-:S04]  /*1040*/  FMUL R38, R40, R27 ;  /* 0x0000001b28267220 */ /* 0x000fc80000400000 */
[----:B------:R-:W-:Y:S02]  /*1050*/  F2FP.SATFINITE.E4M3.F32.PACK_AB_MERGE_C R37, RZ, R37, RZ ;  /* 0x00000025ff25723e */ /* 0x000fe400048070ff */
[----:B------:R-:W-:-:S03]  /*1060*/  F2FP.SATFINITE.E4M3.F32.PACK_AB_MERGE_C R38, RZ, R38, RZ ;  /* 0x00000026ff26723e */ /* 0x000fc600048070ff */
[----:B------:R-:W-:Y:S04]  /*1070*/  @!P0 STG.E.U8 desc[UR6][R50.64], R37 ;  /* 0x0000002532008986 */ /* 0x000fe8000c101106 */
[----:B------:R0:W-:Y:S02]  /*1080*/  @!P0 STG.E.U8 desc[UR6][R48.64], R38 ;  /* 0x0000002630008986 */ /* 0x0001e4000c101106 */
[----:B0-----:R-:W-:-:S04]  /*1090*/  @!P0 IADD3 R48, P1, R13, R22, RZ ;  /* 0x000000160d308210 */ /* 0x001fc80007f3e0ff */
[----:B------:R-:W-:Y:S01]  /*10a0*/  @!P0 IADD3.X R49, R16, R17, R23, P1, !PT ;  /* 0x0000001110318210 */ /* 0x000fe20000ffe417 */
[----:B------:R-:W-:Y:S01]  /*10b0*/  VIADD R17, R4, 0x1e ;  /* 0x0000001e04117836 */ /* 0x000fe20000000000 */
[----:B------:R-:W-:-:S04]  /*10c0*/  ISETP.GE.U32.AND P1, PT, R30, R5, PT ;  /* 0x000000051e00720c */ /* 0x000fc80003f26070 */
[----:B------:R-:W-:Y:S01]  /*10d0*/  LOP3.LUT R17, R17, 0x1f, RZ, 0xc0, !PT ;  /* 0x0000001f11117812 */ /* 0x000fe200078ec0ff */
[----:B------:R-:W-:-:S03]  /*10e0*/  FMUL R28, R44, R27 ;  /* 0x0000001b2c1c7220 */ /* 0x000fc60000400000 */
[----:B------:R-:W-:Y:S01]  /*10f0*/  ISETP.LT.U32.AND P1, PT, R17, R10, !P1 ;  /* 0x0000000a1100720c */ /* 0x000fe20004f21070 */
[----:B------:R-:W-:Y:S01]  /*1100*/  FMUL R30, R34, R27 ;  /* 0x0000001b221e7220 */ /* 0x000fe20000400000 */
[----:B------:R-:W-:Y:S01]  /*1110*/  F2FP.SATFINITE.E4M3.F32.PACK_AB_MERGE_C R28, RZ, R28, RZ ;  /* 0x0000001cff1c723e */ /* 0x000fe200048070ff */
[----:B------:R-:W-:Y:S01]  /*1120*/  IMAD R22, R8, UR5, R9 ;  /* 0x0000000508167c24 */ /* 0x000fe2000f8e0209 */
[----:B------:R-:W-:Y:S01]  /*1130*/  FMNMX R23, RZ, |R42|, !PT ;  /* 0x4000002aff177209 */ /* 0x000fe20007800000 */
[----:B------:R-:W-:Y:S01]  /*1140*/  IMAD.WIDE.U32 R42, R7, R20, R14 ;  /* 0x00000014072a7225 */ /* 0x000fe200078e000e */
[----:B------:R-:W-:Y:S01]  /*1150*/  F2FP.SATFINITE.E4M3.F32.PACK_AB_MERGE_C R30, RZ, R30, RZ ;  /* 0x0000001eff1e723e */ /* 0x000fe200048070ff */
[----:B------:R0:W-:Y:S01]  /*1160*/  @!P0 STG.E.U8 desc[UR6][R32.64], R28 ;  /* 0x0000001c20008986 */ /* 0x0001e2000c101106 */
[----:B------:R-:W-:Y:S01]  /*1170*/  FMNMX R7, |R40|, R23, !PT ;  /* 0x0000001728077209 */ /* 0x000fe20007800200 */
[----:B------:R-:W-:Y:S01]  /*1180*/  IMAD.IADD R31, R31, 0x1, R43 ;  /* 0x000000011f1f7824 */ /* 0x000fe200078e022b */
[CCC-:B------:R-:W-:Y:S01]  /*1190*/  IADD3 R40, R17.reuse, R42.reuse, R18.reuse ;  /* 0x0000002a11287210 */ /* 0x1c0fe20007ffe012 */
[----:B------:R1:W-:Y:S01]  /*11a0*/  @!P0 STG.E.U8 desc[UR6][R48.64], R30 ;  /* 0x0000001e30008986 */ /* 0x0003e2000c101106 */
[----:B------:R-:W-:Y:S01]  /*11b0*/  IADD3 RZ, P0, P2, R17, R42, R18 ;  /* 0x0000002a11ff7210 */ /* 0x000fe20007a1e012 */
[----:B0-----:R-:W-:-:S02]  /*11c0*/  IMAD.WIDE.U32 R32, R8, UR4, R46 ;  /* 0x0000000408207c25 */ /* 0x001fc4000f8e002e */
[----:B------:R-:W0:Y:S01]  /*11d0*/  @P1 LDC.64 R8, c[0x0][0x210] ;  /* 0x00008400ff081b82 */ /* 0x000e220000000a00 */
[----:B------:R-:W-:Y:S02]  /*11e0*/  @P1 IADD3 R23, P3, R40, R14, RZ ;  /* 0x0000000e28171210 */ /* 0x000fe40007f7e0ff */
[----:B------:R-:W-:Y:S02]  /*11f0*/  IADD3.X R41, RZ, R31, R19, P0, P2 ;  /* 0x0000001fff297210 */ /* 0x000fe400007e4413 */
[----:B------:R-:W-:-:S03]  /*1200*/  FMNMX R7, |R44|, R7, !PT ;  /* 0x000000072c077209 */ /* 0x000fc60007800200 */
[----:B------:R-:W-:-:S05]  /*1210*/  @P1 IMAD.X R44, R41, 0x1, R15, P3 ;  /* 0x00000001292c1824 */ /* 0x000fca00018e060f */
[C---:B------:R-:W-:Y:S01]  /*1220*/  @P1 SHF.L.U64.HI R44, R23.reuse, 0x2, R44 ;  /* 0x00000002172c1819 */ /* 0x040fe2000001022c */
[----:B------:R-:W-:-:S05]  /*1230*/  @P1 IMAD.SHL.U32 R23, R23, 0x4, RZ ;  /* 0x0000000417171824 */ /* 0x000fca00078e00ff */
[----:B0-----:R-:W-:-:S05]  /*1240*/  @P1 IADD3 R46, P0, R23, R8, RZ ;  /* 0x00000008172e1210 */ /* 0x001fca0007f1e0ff */
[----:B------:R-:W-:Y:S02]  /*1250*/  @P1 IMAD.X R47, R44, 0x1, R9, P0 ;  /* 0x000000012c2f1824 */ /* 0x000fe400000e0609 */
[----:B------:R-:W1:Y:S01]  /*1260*/  @P1 LDC.64 R8, c[0x0][0x218] ;  /* 0x00008600ff081b82 */ /* 0x000e620000000a00 */
[----:B------:R-:W-:Y:S01]  /*1270*/  @P1 IMAD R39, R21, 0x5, RZ ;  /* 0x0000000515271824 */ /* 0x000fe200078e02ff */
[----:B------:R-:W-:Y:S02]  /*1280*/  FMNMX R7, |R34|, R7, !PT ;  /* 0x0000000722077209 */ /* 0x000fe40007800200 */
[----:B-1----:R-:W-:-:S05]  /*1290*/  @P1 IADD3 R48, P0, R23, R8, RZ ;  /* 0x0000000817301210 */ /* 0x002fca0007f1e0ff */
[----:B------:R-:W-:Y:S02]  /*12a0*/  @P1 IMAD.X R49, R44, 0x1, R9, P0 ;  /* 0x000000012c311824 */ /* 0x000fe400000e0609 */
        /* <DEDUP_REMOVED lines=10> */
[----:B------:R-:W-:Y:S02]  /*1350*/  LOP3.LUT R37, R37, 0xff, RZ, 0xc0, !PT ;  /* 0x000000ff25257812 */ /* 0x000fe400078ec0ff */
[----:B------:R-:W-:Y:S02]  /*1360*/  LOP3.LUT R38, R38, 0xffff, RZ, 0xc0, !PT ;  /* 0x0000ffff26267812 */ /* 0x000fe400078ec0ff */
[----:B0-----:R-:W-:Y:S01]  /*1370*/  @P1 IADD3 R44, P0, R39, R8, RZ ;  /* 0x00000008272c1210 */ /* 0x001fe20007f1e0ff */
[----:B------:R-:W-:-:S04]  /*1380*/  @P1 IMAD.MOV.U32 R8, RZ, RZ, R40 ;  /* 0x000000ffff081224 */ /* 0x000fc800078e0028 */
[----:B------:R-:W-:Y:S02]  /*1390*/  @P1 IMAD.X R45, R34, 0x1, R9, P0 ;  /* 0x00000001222d1824 */ /* 0x000fe400000e0609 */
[----:B------:R-:W-:Y:S02]  /*13a0*/  @P1 IMAD.MOV.U32 R9, RZ, RZ, R41 ;  /* 0x000000ffff091224 */ /* 0x000fe400078e0029 */
[----:B------:R-:W-:Y:S02]  /*13b0*/  @P1 IMAD R39, R21, 0x6, RZ ;  /* 0x0000000615271824 */ /* 0x000fe400078e02ff */
[----:B------:R-:W-:-:S04]  /*13c0*/  @P1 IMAD.WIDE.U32 R8, R20, 0x6, R8 ;  /* 0x0000000614081825 */ /* 0x000fc800078e0008 */
[----:B------:R-:W-:Y:S01]  /*13d0*/  @P1 IMAD.IADD R9, R39, 0x1, R9 ;  /* 0x0000000127091824 */ /* 0x000fe200078e0209 */
[----:B------:R-:W-:Y:S01]  /*13e0*/  PRMT R37, R38, 0x7604, R37 ;  /* 0x0000760426257816 */ /* 0x000fe20000000025 */
        /* <DEDUP_REMOVED lines=8> */
[----:B------:R-:W-:-:S04]  /*1470*/  LOP3.LUT R28, R28, 0xff, RZ, 0xc0, !PT ;  /* 0x000000ff1c1c7812 */ /* 0x000fc800078ec0ff */
[----:B------:R-:W-:Y:S01]  /*1480*/  PRMT R37, R37, 0x5410, R28 ;  /* 0x0000541025257816 */ /* 0x000fe2000000001c */
[----:B------:R-:W-:-:S06]  /*1490*/  IMAD.MOV.U32 R28, RZ, RZ, RZ ;  /* 0x000000ffff1c7224 */ /* 0x000fcc00078e00ff */
[----:B------:R0:W5:Y:S02]  /*14a0*/  @P1 LDG.E R28, desc[UR6][R46.64] ;  /* 0x000000062e1c1981 */ /* 0x000164000c1e1900 */
[----:B0-----:R-:W-:Y:S01]  /*14b0*/  @P1 IADD3 R46, P0, R39, R8, RZ ;  /* 0x00000008272e1210 */ /* 0x001fe20007f1e0ff */
[----:B------:R-:W-:-:S04]  /*14c0*/  @P1 IMAD.MOV.U32 R8, RZ, RZ, R40 ;  /* 0x000000ffff081224 */ /* 0x000fc800078e0028 */
[----:B------:R-:W-:Y:S02]  /*14d0*/  @P1 IMAD.X R47, R38, 0x1, R9, P0 ;  /* 0x00000001262f1824 */ /* 0x000fe400000e0609 */
[----:B------:R-:W-:Y:S02]  /*14e0*/  @P1 IMAD.MOV.U32 R9, RZ, RZ, R41 ;  /* 0x000000ffff091224 */ /* 0x000fe400078e0029 */
[----:B------:R-:W-:Y:S02]  /*14f0*/  @P1 IMAD R39, R21, 0x7, RZ ;  /* 0x0000000715271824 */ /* 0x000fe400078e02ff */
[----:B------:R-:W-:-:S04]  /*1500*/  @P1 IMAD.WIDE.U32 R8, R20, 0x7, R8 ;  /* 0x0000000714081825 */ /* 0x000fc800078e0008 */
[----:B------:R-:W-:Y:S02]  /*1510*/  @P1 IMAD.IADD R9, R39, 0x1, R9 ;  /* 0x0000000127091824 */ /* 0x000fe400078e0209 */
[----:B------:R-:W-:-:S03]  /*1520*/  @P1 IMAD.SHL.U32 R41, R8, 0x4, RZ ;  /* 0x0000000408291824 */ /* 0x000fc600078e00ff */
[----:B------:R-:W-:Y:S02]  /*1530*/  @P1 SHF.L.U64.HI R40, R8, 0x2, R9 ;  /* 0x0000000208281819 */ /* 0x000fe40000010209 */
[----:B------:R-:W0:Y:S01]  /*1540*/  @P1 LDC.64 R8, c[0x0][0x210] ;  /* 0x00008400ff081b82 */ /* 0x000e220000000a00 */
[----:B------:R-:W-:-:S05]  /*1550*/  LOP3.LUT R30, R30, 0xffff, RZ, 0xc0, !PT ;  /* 0x0000ffff1e1e7812 */ /* 0x000fca00078ec0ff */
[----:B------:R-:W-:Y:S02]  /*1560*/  IMAD.SHL.U32 R30, R30, 0x1000000, RZ ;  /* 0x010000001e1e7824 */ /* 0x000fe400078e00ff */
[----:B------:R-:W-:-:S03]  /*1570*/  IMAD.MOV.U32 R23, RZ, RZ, RZ ;  /* 0x000000ffff177224 */ /* 0x000fc600078e00ff */
[----:B------:R-:W-:Y:S01]  /*1580*/  LOP3.LUT R30, R37, R30, RZ, 0xfc, !PT ;  /* 0x0000001e251e7212 */ /* 0x000fe200078efcff */
[----:B------:R-:W-:Y:S02]  /*1590*/  IMAD.MOV.U32 R37, RZ, RZ, RZ ;  /* 0x000000ffff257224 */ /* 0x000fe400078e00ff */
[----:B------:R-:W3:Y:S04]  /*15a0*/  @P1 LDG.E R23, desc[UR6][R48.64] ;  /* 0x0000000630171981 */ /* 0x000ee8000c1e1900 */
[----:B------:R0:W5:Y:S02]  /*15b0*/  @P1 LDG.E R37, desc[UR6][R44.64] ;  /* 0x000000062c251981 */ /* 0x000164000c1e1900 */
[----:B0-----:R-:W-:-:S05]  /*15c0*/  @P1 IADD3 R44, P0, R41, R8, RZ ;  /* 0x00000008292c1210 */ /* 0x001fca0007f1e0ff */
[----:B------:R-:W-:Y:S02]  /*15d0*/  @P1 IMAD.X R45, R40, 0x1, R9, P0 ;  /* 0x00000001282d1824 */ /* 0x000fe400000e0609 */
[----:B------:R-:W0:Y:S02]  /*15e0*/  @P1 LDC.64 R8, c[0x0][0x218] ;  /* 0x00008600ff081b82 */ /* 0x000e240000000a00 */
[----:B0-----:R-:W-:Y:S02]  /*15f0*/  @P1 IADD3 R8, P0, R41, R8, RZ ;  /* 0x0000000829081210 */ /* 0x001fe40007f1e0ff */
[----:B------:R-:W0:Y:S01]  /*1600*/  S2R R41, SR_TID.X ;  /* 0x0000000000297919 */ /* 0x000e220000002100 */
[----:B------:R-:W-:-:S06]  /*1610*/  IMAD.MOV.U32 R38, RZ, RZ, RZ ;  /* 0x000000ffff267224 */ /* 0x000fcc00078e00ff */
[----:B------:R1:W5:Y:S01]  /*1620*/  @P1 LDG.E R38, desc[UR6][R46.64] ;  /* 0x000000062e261981 */ /* 0x000362000c1e1900 */
[----:B------:R-:W-:Y:S02]  /*1630*/  @P1 IMAD.X R9, R40, 0x1, R9, P0 ;  /* 0x0000000128091824 */ /* 0x000fe400000e0609 */
[----:B------:R-:W-:Y:S01]  /*1640*/  IMAD.MOV.U32 R39, RZ, RZ, RZ ;  /* 0x000000ffff277224 */ /* 0x000fe200078e00ff */
[----:B0-----:R-:W-:Y:S01]  /*1650*/  SHF.R.U32.HI R41, RZ, 0x5, R41 ;  /* 0x00000005ff297819 */ /* 0x001fe20000011629 */
[----:B------:R-:W-:Y:S01]  /*1660*/  FADD R35, R35, R35 ;  /* 0x0000002323237221 */ /* 0x000fe20000000000 */
[----:B------:R-:W-:Y:S02]  /*1670*/  IMAD.MOV.U32 R40, RZ, RZ, RZ ;  /* 0x000000ffff287224 */ /* 0x000fe400078e00ff */
[----:B------:R-:W-:Y:S01]  /*1680*/  FADD R25, R25, R25 ;  /* 0x0000001919197221 */ /* 0x000fe20000000000 */
[----:B------:R0:W5:Y:S01]  /*1690*/  @P1 LDG.E R39, desc[UR6][R44.64] ;  /* 0x000000062c271981 */ /* 0x000162000c1e1900 */
[----:B------:R-:W-:-:S03]  /*16a0*/  IMAD.SHL.U32 R41, R41, 0x4, RZ ;  /* 0x0000000429297824 */ /* 0x000fc600078e00ff */
[----:B------:R2:W5:Y:S02]  /*16b0*/  @P1 LDG.E R40, desc[UR6][R8.64] ;  /* 0x0000000608281981 */ /* 0x000564000c1e1900 */
[----:B------:R-:W-:-:S05]  /*16c0*/  LOP3.LUT R41, R41, 0x1c, RZ, 0xe2, !PT ;  /* 0x0000001c29297812 */ /* 0x000fca00078ee2ff */
[----:B-1----:R-:W-:-:S05]  /*16d0*/  VIADD R46, R41, 0x1 ;  /* 0x00000001292e7836 */ /* 0x002fca0000000000 */
[----:B------:R-:W-:-:S04]  /*16e0*/  ISETP.GE.U32.AND P0, PT, R46, R5, PT ;  /* 0x000000052e00720c */ /* 0x000fc80003f06070 */
[C---:B------:R-:W-:Y:S02]  /*16f0*/  ISETP.GE.U32.OR P0, PT, R11.reuse, R10, P0 ;  /* 0x0000000a0b00720c */ /* 0x040fe40000706470 */
[----:B0-----:R-:W-:Y:S02]  /*1700*/  FMNMX R44, RZ, R35, !PT ;  /* 0x00000023ff2c7209 */ /* 0x001fe40007800000 */
[----:B------:R-:W-:Y:S02]  /*1710*/  FMNMX R25, RZ, R25, !PT ;  /* 0x00000019ff197209 */ /* 0x000fe40007800000 */
[----:B------:R-:W-:Y:S01]  /*1720*/  IADD3 R46, P1, R11, R42, RZ ;  /* 0x0000002a0b2e7210 */ /* 0x000fe20007f3e0ff */
[----:B------:R-:W-:Y:S02]  /*1730*/  FMUL R44, R44, R29 ;  /* 0x0000001d2c2c7220 */ /* 0x000fe40000400000 */
[----:B------:R-:W-:Y:S02]  /*1740*/  FMUL R35, R25, R24 ;  /* 0x0000001819237220 */ /* 0x000fe40000400000 */
[----:B------:R-:W-:-:S02]  /*1750*/  IMAD.X R47, RZ, RZ, R31, P1 ;  /* 0x000000ffff2f7224 */ /* 0x000fc400008e061f */
[----:B--2---:R-:W-:Y:S01]  /*1760*/  FMUL R8, R44, R27 ;  /* 0x0000001b2c087220 */ /* 0x004fe20000400000 */
[----:B------:R-:W-:-:S04]  /*1770*/  @!P0 IADD3 R24, P1, R46, R13, RZ ;  /* 0x0000000d2e188210 */ /* 0x000fc80007f3e0ff */
[----:B------:R-:W-:Y:S01]  /*1780*/  F2FP.SATFINITE.E4M3.F32.PACK_AB_MERGE_C R8, RZ, R8, RZ ;  /* 0x00000008ff08723e */ /* 0x000fe200048070ff */
[----:B------:R-:W-:Y:S01]  /*1790*/  @!P0 IMAD.X R25, R47, 0x1, R16, P1 ;  /* 0x000000012f198824 */ /* 0x000fe200008e0610 */
[----:B------:R-:W-:-:S04]  /*17a0*/  @!P0 IADD3 R48, P1, P2, R13, R20, R46 ;  /* 0x000000140d308210 */ /* 0x000fc80007a3e02e */
[----:B------:R0:W-:Y:S01]  /*17b0*/  @!P0 STG.E.U8 desc[UR6][R24.64], R8 ;  /* 0x0000000818008986 */ /* 0x0001e2000c101106 */
[----:B------:R-:W-:Y:S02]  /*17c0*/  @!P0 IADD3.X R49, R16, R21, R47, P1, P2 ;  /* 0x0000001510318210 */ /* 0x000fe40000fe442f */
[----:B0-----:R-:W-:-:S04]  /*17d0*/  @!P0 LEA R24, P1, R20, R46, 0x1 ;  /* 0x0000002e14188211 */ /* 0x001fc800078208ff */
[----:B------:R-:W-:Y:S02]  /*17e0*/  @!P0 IADD3 R24, P2, R24, R13, RZ ;  /* 0x0000000d18188210 */ /* 0x000fe40007f5e0ff */
[C---:B------:R-:W-:Y:S01]  /*17f0*/  @!P0 LEA.HI.X R11, R20.reuse, R47, R21, 0x1, P1 ;  /* 0x0000002f140b8211 */ /* 0x040fe200008f0c15 */
[----:B------:R-:W-:-:S04]  /*1800*/  @!P0 IMAD.WIDE.U32 R46, R20, 0x3, R46 ;  /* 0x00000003142e8825 */ /* 0x000fc800078e002e */
[----:B------:R-:W-:Y:S01]  /*1810*/  @!P0 IMAD.X R25, R11, 0x1, R16, P2 ;  /* 0x000000010b198824 */ /* 0x000fe200010e0610 */
[----:B------:R-:W-:Y:S01]  /*1820*/  @!P0 IADD3 R46, P1, R13, R46, RZ ;  /* 0x0000002e0d2e8210 */ /* 0x000fe20007f3e0ff */
[----:B------:R-:W-:-:S05]  /*1830*/  @!P0 IMAD R11, R21, 0x3, RZ ;  /* 0x00000003150b8824 */ /* 0x000fca00078e02ff */
[----:B------:R-:W-:Y:S02]  /*1840*/  @!P0 IADD3.X R47, R16, R11, R47, P1, !PT ;  /* 0x0000000b102f8210 */ /* 0x000fe40000ffe42f */
[----:B------:R-:W0:Y:S01]  /*1850*/  S2R R11, SR_TID.X ;  /* 0x00000000000b7919 */ /* 0x000e220000002100 */
[----:B------:R-:W-:Y:S01]  /*1860*/  FADD R12, R12, R12 ;  /* 0x0000000c0c0c7221 */ /* 0x000fe20000000000 */
[----:B------:R-:W-:-:S04]  /*1870*/  FADD R36, R36, R36 ;  /* 0x0000002424247221 */ /* 0x000fc80000000000 */
[----:B------:R-:W-:Y:S02]  /*1880*/  FMNMX R9, RZ, R12, !PT ;  /* 0x0000000cff097209 */ /* 0x000fe40007800000 */
[----:B------:R-:W-:-:S03]  /*1890*/  FMNMX R41, RZ, R36, !PT ;  /* 0x00000024ff297209 */ /* 0x000fc60007800000 */
[----:B----4-:R-:W-:Y:S02]  /*18a0*/  FMUL R36, R9, R6 ;  /* 0x0000000609247220 */ /* 0x010fe40000400000 */
[----:B------:R-:W-:Y:S01]  /*18b0*/  FMUL R41, R41, R26 ;  /* 0x0000001a29297220 */ /* 0x000fe20000400000 */
[----:B------:R-:W-:-:S03]  /*18c0*/  FMUL R26, R35, R27 ;  /* 0x0000001b231a7220 */ /* 0x000fc60000400000 */
[-C--:B------:R-:W-:Y:S01]  /*18d0*/  FMUL R9, R41, R27.reuse ;  /* 0x0000001b29097220 */ /* 0x080fe20000400000 */
[----:B------:R-:W-:Y:S01]  /*18e0*/  FMUL R12, R36, R27 ;  /* 0x0000001b240c7220 */ /* 0x000fe20000400000 */
[----:B------:R-:W-:-:S03]  /*18f0*/  F2FP.SATFINITE.E4M3.F32.PACK_AB_MERGE_C R26, RZ, R26, RZ ;  /* 0x0000001aff1a723e */ /* 0x000fc600048070ff */
[----:B------:R-:W-:Y:S02]  /*1900*/  F2FP.SATFINITE.E4M3.F32.PACK_AB_MERGE_C R9, RZ, R9, RZ ;  /* 0x00000009ff09723e */ /* 0x000fe400048070ff */
[----:B0-----:R-:W-:-:S05]  /*1910*/  SHF.R.U32.HI R6, RZ, 0x5, R11 ;  /* 0x00000005ff067819 */ /* 0x001fca000001160b */
[----:B------:R-:W-:Y:S01]  /*1920*/  IMAD.SHL.U32 R6, R6, 0x4, RZ ;  /* 0x0000000406067824 */ /* 0x000fe200078e00ff */
[----:B------:R-:W-:Y:S04]  /*1930*/  @!P0 STG.E.U8 desc[UR6][R48.64], R26 ;  /* 0x0000001a30008986 */ /* 0x000fe8000c101106 */
[----:B------:R-:W-:Y:S01]  /*1940*/  LOP3.LUT R6, R6, 0x1c, RZ, 0xe2, !PT ;  /* 0x0000001c06067812 */ /* 0x000fe200078ee2ff */
[----:B------:R0:W-:Y:S01]  /*1950*/  @!P0 STG.E.U8 desc[UR6][R24.64], R9 ;  /* 0x0000000918008986 */ /* 0x0001e2000c101106 */
[----:B------:R-:W-:Y:S01]  /*1960*/  F2FP.SATFINITE.E4M3.F32.PACK_AB_MERGE_C R12, RZ, R12, RZ ;  /* 0x0000000cff0c723e */ /* 0x000fe200048070ff */
[----:B------:R-:W-:Y:S02]  /*1970*/  IMAD.SHL.U32 R29, R20, 0x4, RZ ;  /* 0x00000004141d7824 */ /* 0x000fe400078e00ff */
[----:B------:R-:W-:-:S02]  /*1980*/  VIADD R6, R6, 0x3 ;  /* 0x0000000306067836 */ /* 0x000fc40000000000 */
[----:B------:R1:W-:Y:S01]  /*1990*/  @!P0 STG.E.U8 desc[UR6][R46.64], R12 ;  /* 0x0000000c2e008986 */ /* 0x0003e2000c101106 */
[----:B0-----:R-:W-:Y:S02]  /*19a0*/  VIADD R25, R4, 0x1d ;  /* 0x0000001d04197836 */ /* 0x001fe40000000000 */
[----:B------:R-:W-:Y:S02]  /*19b0*/  ISETP.GE.U32.AND P0, PT, R6, R5, PT ;  /* 0x000000050600720c */ /* 0x000fe40003f06070 */
[----:B------:R-:W-:Y:S02]  /*19c0*/  IADD3 R24, P1, R29, R42, RZ ;  /* 0x0000002a1d187210 */ /* 0x000fe40007f3e0ff */
[----:B------:R-:W-:-:S04]  /*19d0*/  LOP3.LUT R25, R25, 0x1f, RZ, 0xc0, !PT ;  /* 0x0000001f19197812 */ /* 0x000fc800078ec0ff */
[----:B------:R-:W-:Y:S01]  /*19e0*/  ISETP.LT.U32.AND P0, PT, R25, R10, !P0 ;  /* 0x0000000a1900720c */ /* 0x000fe20004701070 */
[----:B------:R-:W-:Y:S01]  /*19f0*/  IMAD.X R31, R31, 0x1, R15, P1 ;  /* 0x000000011f1f7824 */ /* 0x000fe200008e060f */
[----:B-1----:R-:W-:-:S04]  /*1a00*/  IADD3 R46, P1, P2, R25, R24, R18 ;  /* 0x00000018192e7210 */ /* 0x002fc80007a3e012 */
[----:B------:R-:W-:Y:S02]  /*1a10*/  IADD3.X R47, RZ, R31, R19, P1, P2 ;  /* 0x0000001fff2f7210 */ /* 0x000fe40000fe4413 */
[----:B------:R-:W-:-:S05]  /*1a20*/  FMNMX R18, R7, |R44|, !PT ;  /* 0x4000002c07127209 */ /* 0x000fca0007800000 */
[----:B------:R-:W-:-:S04]  /*1a30*/  @P0 IMAD.WIDE.U32 R6, R20, 0x7, R46 ;  /* 0x0000000714060825 */ /* 0x000fc800078e002e */
[----:B------:R-:W-:-:S04]  /*1a40*/  @P0 IMAD R19, R21, 0x7, RZ ;  /* 0x0000000715130824 */ /* 0x000fc800078e02ff */
[----:B------:R-:W-:Y:S01]  /*1a50*/  @P0 IMAD.IADD R7, R19, 0x1, R7 ;  /* 0x0000000113070824 */ /* 0x000fe200078e0207 */
[----:B------:R-:W-:Y:S01]  /*1a60*/  FMNMX R18, |R35|, R18, !PT ;  /* 0x0000001223127209 */ /* 0x000fe20007800200 */
[----:B------:R-:W-:-:S03]  /*1a70*/  @P0 IMAD.SHL.U32 R35, R6, 0x4, RZ ;  /* 0x0000000406230824 */ /* 0x000fc600078e00ff */
[----:B------:R-:W-:Y:S02]  /*1a80*/  @P0 SHF.L.U64.HI R42, R6, 0x2, R7 ;  /* 0x00000002062a0819 */ /* 0x000fe40000010207 */
[----:B------:R-:W0:Y:S01]  /*1a90*/  @P0 LDC.64 R6, c[0x0][0x210] ;  /* 0x00008400ff060b82 */ /* 0x000e220000000a00 */
[----:B------:R-:W-:Y:S02]  /*1aa0*/  LOP3.LUT R19, R8, 0xff, RZ, 0xc0, !PT ;  /* 0x000000ff08137812 */ /* 0x000fe400078ec0ff */
[----:B------:R-:W-:Y:S02]  /*1ab0*/  LOP3.LUT R26, R26, 0xffff, RZ, 0xc0, !PT ;  /* 0x0000ffff1a1a7812 */ /* 0x000fe400078ec0ff */
[----:B0-----:R-:W-:-:S05]  /*1ac0*/  @P0 IADD3 R48, P1, R35, R6, RZ ;  /* 0x0000000623300210 */ /* 0x001fca0007f3e0ff */
[----:B------:R-:W-:Y:S02]  /*1ad0*/  @P0 IMAD.X R49, R42, 0x1, R7, P1 ;  /* 0x000000012a310824 */ /* 0x000fe400008e0607 */
[----:B------:R-:W0:Y:S01]  /*1ae0*/  @P0 LDC.64 R6, c[0x0][0x218] ;  /* 0x00008600ff060b82 */ /* 0x000e220000000a00 */
[----:B------:R-:W-:Y:S02]  /*1af0*/  LOP3.LUT R8, R9, 0xff, RZ, 0xc0, !PT ;  /* 0x000000ff09087812 */ /* 0x000fe400078ec0ff */
[----:B------:R-:W-:-:S04]  /*1b00*/  PRMT R19, R26, 0x7604, R19 ;  /* 0x000076041a137816 */ /* 0x000fc80000000013 */
[----:B------:R-:W-:Y:S02]  /*1b10*/  PRMT R19, R19, 0x5410, R8 ;  /* 0x0000541013137816 */ /* 0x000fe40000000008 */
[----:B------:R-:W1:Y:S01]  /*1b20*/  @P0 LDC.64 R8, c[0x0][0x210] ;  /* 0x00008400ff080b82 */ /* 0x000e620000000a00 */
[----:B------:R-:W-:Y:S02]  /*1b30*/  FMNMX R41, |R41|, R18, !PT ;  /* 0x0000001229297209 */ /* 0x000fe40007800200 */
[----:B------:R-:W-:Y:S02]  /*1b40*/  @P0 IADD3 R29, P1, R46, R29, RZ ;  /* 0x0000001d2e1d0210 */ /* 0x000fe40007f3e0ff */
[----:B0-----:R-:W-:-:S05]  /*1b50*/  @P0 IADD3 R44, P2, R35, R6, RZ ;  /* 0x00000006232c0210 */ /* 0x001fca0007f5e0ff */
[----:B------:R-:W-:Y:S02]  /*1b60*/  @P0 IMAD.X R45, R42, 0x1, R7, P2 ;  /* 0x000000012a2d0824 */ /* 0x000fe400010e0607 */
[----:B------:R-:W0:Y:S01]  /*1b70*/  @P0 LDC.64 R6, c[0x0][0x218] ;  /* 0x00008600ff060b82 */ /* 0x000e220000000a00 */
[----:B------:R-:W-:Y:S01]  /*1b80*/  FMNMX R18, |R36|, R41, !PT ;  /* 0x0000002924127209 */ /* 0x000fe20007800200 */
[----:B------:R-:W-:Y:S02]  /*1b90*/  @P0 IMAD.X R36, R47, 0x1, R15, P1 ;  /* 0x000000012f240824 */ /* 0x000fe400008e060f */
[----:B------:R-:W-:-:S03]  /*1ba0*/  IMAD.MOV.U32 R26, RZ, RZ, RZ ;  /* 0x000000ffff1a7224 */ /* 0x000fc600078e00ff */
[C---:B------:R-:W-:Y:S01]  /*1bb0*/  @P0 SHF.L.U64.HI R36, R29.reuse, 0x2, R36 ;  /* 0x000000021d240819 */ /* 0x040fe20000010224 */
[----:B------:R-:W-:Y:S02]  /*1bc0*/  @P0 IMAD.SHL.U32 R29, R29, 0x4, RZ ;  /* 0x000000041d1d0824 */ /* 0x000fe400078e00ff */
[----:B------:R1:W2:Y:S03]  /*1bd0*/  @P0 LDG.E R26, desc[UR6][R48.64] ;  /* 0x00000006301a0981 */ /* 0x0002a6000c1e1900 */
[----:B-1----:R-:W-:-:S05]  /*1be0*/  @P0 IADD3 R48, P1, R29, R8, RZ ;  /* 0x000000081d300210 */ /* 0x002fca0007f3e0ff */
[C---:B------:R-:W-:Y:S01]  /*1bf0*/  @P0 IMAD.X R49, R36.reuse, 0x1, R9, P1 ;  /* 0x0000000124310824 */ /* 0x040fe200008e0609 */
[----:B0-----:R-:W-:Y:S01]  /*1c00*/  @P0 IADD3 R50, P1, R29, R6, RZ ;  /* 0x000000061d320210 */ /* 0x001fe20007f3e0ff */
[----:B---3--:R-:W-:Y:S01]  /*1c10*/  FADD R23, R23, R23 ;  /* 0x0000001717177221 */ /* 0x008fe20000000000 */
[----:B------:R-:W-:Y:S01]  /*1c20*/  @P0 IMAD.MOV.U32 R52, RZ, RZ, R46 ;  /* 0x000000ffff340224 */ /* 0x000fe200078e002e */
[----:B------:R-:W3:Y:S02]  /*1c30*/  @P0 LDG.E R9, desc[UR6][R44.64] ;  /* 0x000000062c090981 */ /* 0x000ee4000c1e1900 */
[----:B------:R-:W-:Y:S02]  /*1c40*/  @P0 IMAD.X R51, R36, 0x1, R7, P1 ;  /* 0x0000000124330824 */ /* 0x000fe400008e0607 */
[----:B------:R-:W0:Y:S01]  /*1c50*/  @P0 LDC.64 R6, c[0x0][0x210] ;  /* 0x00008400ff060b82 */ /* 0x000e220000000a00 */
[----:B------:R-:W-:Y:S01]  /*1c60*/  FMNMX R23, RZ, R23, !PT ;  /* 0x00000017ff177209 */ /* 0x000fe20007800000 */
[----:B------:R-:W-:-:S04]  /*1c70*/  @P0 IMAD.MOV.U32 R53, RZ, RZ, R47 ;  /* 0x000000ffff350224 */ /* 0x000fc800078e002f */
[----:B------:R-:W-:Y:S01]  /*1c80*/  FMUL R14, R23, R14 ;  /* 0x0000000e170e7220 */ /* 0x000fe20000400000 */
[----:B------:R-:W-:-:S04]  /*1c90*/  @P0 IMAD.WIDE.U32 R52, R20, 0x5, R52 ;  /* 0x0000000514340825 */ /* 0x000fc800078e0034 */
[----:B------:R-:W-:Y:S02]  /*1ca0*/  @P0 IMAD R23, R21, 0x5, RZ ;  /* 0x0000000515170824 */ /* 0x000fe400078e02ff */
[----:B------:R-:W-:Y:S02]  /*1cb0*/  IMAD.MOV.U32 R8, RZ, RZ, RZ ;  /* 0x000000ffff087224 */ /* 0x000fe400078e00ff */
[----:B------:R-:W-:Y:S02]  /*1cc0*/  @P0 IMAD.IADD R23, R23, 0x1, R53 ;  /* 0x0000000117170824 */ /* 0x000fe400078e0235 */
[C---:B------:R-:W-:Y:S02]  /*1cd0*/  @P0 IMAD.SHL.U32 R29, R52.reuse, 0x4, RZ ;  /* 0x00000004341d0824 */ /* 0x040fe400078e00ff */
[----:B------:R0:W4:Y:S01]  /*1ce0*/  @P0 LDG.E R8, desc[UR6][R48.64] ;  /* 0x0000000630080981 */ /* 0x000122000c1e1900 */
[----:B------:R-:W-:Y:S01]  /*1cf0*/  @P0 SHF.L.U64.HI R42, R52, 0x2, R23 ;  /* 0x00000002342a0819 */ /* 0x000fe20000010217 */
[----:B------:R-:W-:-:S02]  /*1d00*/  @P0 IMAD.WIDE.U32 R46, R20, 0x6, R46 ;  /* 0x00000006142e0825 */ /* 0x000fc400078e002e */
[----:B------:R-:W2:Y:S01]  /*1d10*/  @P0 LDG.E R23, desc[UR6][R50.64] ;  /* 0x0000000632170981 */ /* 0x000ea2000c1e1900 */
[----:B0-----:R-:W-:-:S05]  /*1d20*/  @P0 IADD3 R48, P1, R29, R6, RZ ;  /* 0x000000061d300210 */ /* 0x001fca0007f3e0ff */
[----:B------:R-:W-:Y:S02]  /*1d30*/  @P0 IMAD.X R49, R42, 0x1, R7, P1 ;  /* 0x000000012a310824 */ /* 0x000fe400008e0607 */
[----:B------:R-:W0:Y:S02]  /*1d40*/  @P0 LDC.64 R6, c[0x0][0x218] ;  /* 0x00008600ff060b82 */ /* 0x000e240000000a00 */
[----:B0-----:R-:W-:-:S05]  /*1d50*/  @P0 IADD3 R44, P1, R29, R6, RZ ;  /* 0x000000061d2c0210 */ /* 0x001fca0007f3e0ff */
[----:B------:R-:W-:Y:S02]  /*1d60*/  @P0 IMAD.X R45, R42, 0x1, R7, P1 ;  /* 0x000000012a2d0824 */ /* 0x000fe400008e0607 */
[----:B------:R-:W0:Y:S01]  /*1d70*/  @P0 LDC.64 R6, c[0x0][0x210] ;  /* 0x00008400ff060b82 */ /* 0x000e220000000a00 */
[----:B------:R-:W-:Y:S02]  /*1d80*/  @P0 IMAD R29, R21, 0x6, RZ ;  /* 0x00000006151d0824 */ /* 0x000fe400078e02ff */
[----:B------:R-:W4:Y:S02]  /*1d90*/  @P0 LDG.E R44, desc[UR6][R44.64] ;  /* 0x000000062c2c0981 */ /* 0x000f24000c1e1900 */
[----:B------:R-:W-:-:S05]  /*1da0*/  @P0 IMAD.IADD R29, R29, 0x1, R47 ;  /* 0x000000011d1d0824 */ /* 0x000fca00078e022f */
[C---:B------:R-:W-:Y:S01]  /*1db0*/  @P0 SHF.L.U64.HI R36, R46.reuse, 0x2, R29 ;  /* 0x000000022e240819 */ /* 0x040fe2000001021d */
[----:B------:R-:W-:-:S05]  /*1dc0*/  @P0 IMAD.SHL.U32 R29, R46, 0x4, RZ ;  /* 0x000000042e1d0824 */ /* 0x000fca00078e00ff */
[----:B0-----:R-:W-:-:S05]  /*1dd0*/  @P0 IADD3 R42, P1, R29, R6, RZ ;  /* 0x000000061d2a0210 */ /* 0x001fca0007f3e0ff */
[----:B------:R-:W-:Y:S02]  /*1de0*/  @P0 IMAD.X R43, R36, 0x1, R7, P1 ;  /* 0x00000001242b0824 */ /* 0x000fe400008e0607 */
[----:B------:R-:W0:Y:S02]  /*1df0*/  @P0 LDC.64 R6, c[0x0][0x218] ;  /* 0x00008600ff060b82 */ /* 0x000e240000000a00 */
[----:B0-----:R-:W-:-:S05]  /*1e00*/  @P0 IADD3 R6, P1, R29, R6, RZ ;  /* 0x000000061d060210 */ /* 0x001fca0007f3e0ff */
[----:B------:R-:W-:-:S05]  /*1e10*/  @P0 IMAD.X R7, R36, 0x1, R7, P1 ;  /* 0x0000000124070824 */ /* 0x000fca00008e0607 */
[----:B------:R-:W4:Y:S01]  /*1e20*/  @P0 LDG.E R29, desc[UR6][R6.64] ;  /* 0x00000006061d0981 */ /* 0x000f22000c1e1900 */
[----:B------:R-:W-:Y:S02]  /*1e30*/  IMAD.MOV.U32 R35, RZ, RZ, RZ ;  /* 0x000000ffff237224 */ /* 0x000fe400078e00ff */
[----:B------:R-:W-:-:S04]  /*1e40*/  IMAD.MOV.U32 R41, RZ, RZ, RZ ;  /* 0x000000ffff297224 */ /* 0x000fc800078e00ff */
[----:B------:R-:W4:Y:S04]  /*1e50*/  @P0 LDG.E R35, desc[UR6][R48.64] ;  /* 0x0000000630230981 */ /* 0x000f28000c1e1900 */
[----:B------:R0:W4:Y:S01]  /*1e60*/  @P0 LDG.E R41, desc[UR6][R42.64] ;  /* 0x000000062a290981 */ /* 0x000122000c1e1900 */
[----:B------:R-:W-:-:S04]  /*1e70*/  SHF.R.U32.HI R36, RZ, 0x3, R11 ;  /* 0x00000003ff247819 */ /* 0x000fc8000001160b */
[----:B------:R-:W-:-:S04]  /*1e80*/  LOP3.LUT R36, R36, 0x1c, RZ, 0xc0, !PT ;  /* 0x0000001c24247812 */ /* 0x000fc800078ec0ff */
[----:B------:R-:W-:-:S04]  /*1e90*/  LOP3.LUT R46, R36, 0x2, RZ, 0xfc, !PT ;  /* 0x00000002242e7812 */ /* 0x000fc800078efcff */
[----:B------:R-:W-:Y:S01]  /*1ea0*/  ISETP.GE.U32.AND P1, PT, R46, R5, PT ;  /* 0x000000052e00720c */ /* 0x000fe20003f26070 */
[----:B-----5:R-:W-:-:S03]  /*1eb0*/  FADD R34, R34, R34 ;  /* 0x0000002222227221 */ /* 0x020fc60000000000 */
[C---:B------:R-:W-:Y:S02]  /*1ec0*/  ISETP.GE.U32.OR P1, PT, R17.reuse, R10, P1 ;  /* 0x0000000a1100720c */ /* 0x040fe40000f26470 */
[----:B0-----:R-:W-:Y:S02]  /*1ed0*/  FMNMX R43, RZ, R34, !PT ;  /* 0x00000022ff2b7209 */ /* 0x001fe40007800000 */
[----:B------:R-:W-:Y:S02]  /*1ee0*/  LOP3.LUT R12, R12, 0xffff, RZ, 0xc0, !PT ;  /* 0x0000ffff0c0c7812 */ /* 0x000fe400078ec0ff */
[----:B------:R-:W-:Y:S01]  /*1ef0*/  IADD3 R6, P2, R17, R24, RZ ;  /* 0x0000001811067210 */ /* 0x000fe20007f5e0ff */
[----:B------:R-:W-:Y:S01]  /*1f00*/  FMUL R28, R43, R28 ;  /* 0x0000001c2b1c7220 */ /* 0x000fe20000400000 */
[----:B------:R-:W-:Y:S01]  /*1f10*/  FMNMX R43, R18, |R14|, !PT ;  /* 0x4000000e122b7209 */ /* 0x000fe20007800000 */
[----:B------:R-:W-:Y:S02]  /*1f20*/  IMAD.SHL.U32 R12, R12, 0x1000000, RZ ;  /* 0x010000000c0c7824 */ /* 0x000fe400078e00ff */
[----:B------:R-:W-:Y:S01]  /*1f30*/  FMUL R45, R14, R27 ;  /* 0x0000001b0e2d7220 */ /* 0x000fe20000400000 */
[----:B------:R-:W-:Y:S01]  /*1f40*/  IMAD.X R7, RZ, RZ, R31, P2 ;  /* 0x000000ffff077224 */ /* 0x000fe200010e061f */
[----:B------:R-:W-:-:S02]  /*1f50*/  @!P1 IADD3 R18, P2, R6, R13, RZ ;  /* 0x0000000d06129210 */ /* 0x000fc40007f5e0ff */
[----:B------:R-:W-:Y:S02]  /*1f60*/  LOP3.LUT R12, R19, R12, RZ, 0xfc, !PT ;  /* 0x0000000c130c7212 */ /* 0x000fe400078efcff */
[----:B------:R-:W-:Y:S01]  /*1f70*/  F2FP.SATFINITE.E4M3.F32.PACK_AB_MERGE_C R45, RZ, R45, RZ ;  /* 0x0000002dff2d723e */ /* 0x000fe200048070ff */
[----:B------:R-:W-:Y:S01]  /*1f80*/  @!P1 IMAD.X R19, R7, 0x1, R16, P2 ;  /* 0x0000000107139824 */ /* 0x000fe200010e0610 */
[----:B------:R-:W-:Y:S01]  /*1f90*/  @!P1 IADD3 R46, P2, P3, R13, R20, R6 ;  /* 0x000000140d2e9210 */ /* 0x000fe20007b5e006 */
[----:B------:R-:W-:Y:S01]  /*1fa0*/  FADD R38, R38, R38 ;  /* 0x0000002626267221 */ /* 0x000fe20000000000 */
[----:B------:R-:W-:Y:S02]  /*1fb0*/  FMUL R49, R28, R27 ;  /* 0x0000001b1c317220 */ /* 0x000fe40000400000 */
[----:B------:R0:W-:Y:S01]  /*1fc0*/  @!P1 STG.E.U8 desc[UR6][R18.64], R45 ;  /* 0x0000002d12009986 */ /* 0x0001e2000c101106 */
[----:B------:R-:W-:Y:S02]  /*1fd0*/  @!P1 IADD3.X R47, R16, R21, R7, P2, P3 ;  /* 0x00000015102f9210 */ /* 0x000fe400017e6407 */
[----:B------:R-:W-:-:S02]  /*1fe0*/  FMNMX R14, RZ, R38, !PT ;  /* 0x00000026ff0e7209 */ /* 0x000fc40007800000 */
[----:B------:R-:W-:Y:S02]  /*1ff0*/  LOP3.LUT R36, R36, 0x3, RZ, 0xfc, !PT ;  /* 0x0000000324247812 */ /* 0x000fe400078efcff */
[----:B------:R-:W-:Y:S02]  /*2000*/  F2FP.SATFINITE.E4M3.F32.PACK_AB_MERGE_C R49, RZ, R49, RZ ;  /* 0x00000031ff31723e */ /* 0x000fe400048070ff */
[----:B0-----:R-:W-:Y:S01]  /*2010*/  @!P1 LEA R18, P2, R20, R6, 0x1 ;  /* 0x0000000614129211 */ /* 0x001fe200078408ff */
[----:B------:R-:W-:-:S03]  /*2020*/  FMUL R14, R14, R37 ;  /* 0x000000250e0e7220 */ /* 0x000fc60000400000 */
[----:B------:R-:W-:Y:S02]  /*2030*/  @!P1 IADD3 R18, P3, R18, R13, RZ ;  /* 0x0000000d12129210 */ /* 0x000fe40007f7e0ff */
[C---:B------:R-:W-:Y:S01]  /*2040*/  @!P1 LEA.HI.X R19, R20.reuse, R7, R21, 0x1, P2 ;  /* 0x0000000714139211 */ /* 0x040fe200010f0c15 */
[----:B------:R-:W-:Y:S01]  /*2050*/  @!P1 IMAD.WIDE.U32 R6, R20, 0x3, R6 ;  /* 0x0000000314069825 */ /* 0x000fe200078e0006 */
[----:B------:R-:W-:Y:S01]  /*2060*/  ISETP.GE.U32.AND P2, PT, R36, R5, PT ;  /* 0x000000052400720c */ /* 0x000fe20003f46070 */
[----:B------:R0:W-:Y:S01]  /*2070*/  @!P1 STG.E.U8 desc[UR6][R46.64], R49 ;  /* 0x000000312e009986 */ /* 0x0001e2000c101106 */
[----:B------:R-:W-:Y:S01]  /*2080*/  LOP3.LUT R34, R45, 0xff, RZ, 0xc0, !PT ;  /* 0x000000ff2d227812 */ /* 0x000fe200078ec0ff */
[----:B------:R-:W-:Y:S01]  /*2090*/  @!P1 IMAD.X R19, R19, 0x1, R16, P3 ;  /* 0x0000000113139824 */ /* 0x000fe200018e0610 */
[----:B------:R-:W-:Y:S01]  /*20a0*/  LOP3.LUT R37, R49, 0xffff, RZ, 0xc0, !PT ;  /* 0x0000ffff31257812 */ /* 0x000fe200078ec0ff */
[----:B------:R-:W-:Y:S01]  /*20b0*/  @!P1 IMAD R45, R21, 0x3, RZ ;  /* 0x00000003152d9824 */ /* 0x000fe200078e02ff */
[----:B------:R-:W-:-:S02]  /*20c0*/  @!P1 IADD3 R6, P3, R13, R6, RZ ;  /* 0x000000060d069210 */ /* 0x000fc40007f7e0ff */
[----:B------:R-:W-:Y:S02]  /*20d0*/  ISETP.GE.U32.OR P2, PT, R25, R10, P2 ;  /* 0x0000000a1900720c */ /* 0x000fe40001746470 */
[----:B------:R-:W-:Y:S01]  /*20e0*/  PRMT R34, R37, 0x7604, R34 ;  /* 0x0000760425227816 */ /* 0x000fe20000000022 */
[----:B0-----:R-:W-:Y:S02]  /*20f0*/  IMAD.SHL.U32 R46, R20, 0x4, RZ ;  /* 0x00000004142e7824 */ /* 0x001fe400078e00ff */
[----:B------:R-:W-:Y:S01]  /*2100*/  FMUL R37, R14, R27 ;  /* 0x0000001b0e257220 */ /* 0x000fe20000400000 */
[----:B------:R-:W-:Y:S02]  /*2110*/  @!P1 IADD3.X R7, R16, R45, R7, P3, !PT ;  /* 0x0000002d10079210 */ /* 0x000fe40001ffe407 */
[----:B------:R-:W-:Y:S02]  /*2120*/  IADD3 R46, P3, P4, R25, R24, R46 ;  /* 0x00000018192e7210 */ /* 0x000fe40007c7e02e */
[----:B------:R-:W-:-:S02]  /*2130*/  F2FP.SATFINITE.E4M3.F32.PACK_AB_MERGE_C R37, RZ, R37, RZ ;  /* 0x00000025ff25723e */ /* 0x000fc400048070ff */
[----:B------:R-:W-:Y:S01]  /*2140*/  IADD3.X R47, RZ, R31, R15, P3, P4 ;  /* 0x0000001fff2f7210 */ /* 0x000fe20001fe840f */
[----:B------:R-:W-:Y:S02]  /*2150*/  FADD R40, R40, R40 ;  /* 0x0000002828287221 */ /* 0x000fe40000000000 */
[----:B------:R0:W-:Y:S01]  /*2160*/  @!P1 STG.E.U8 desc[UR6][R18.64], R37 ;  /* 0x0000002512009986 */ /* 0x0001e2000c101106 */
[----:B------:R-:W-:Y:S02]  /*2170*/  @!P2 IMAD R15, R21, 0x3, RZ ;  /* 0x00000003150fa824 */ /* 0x000fe400078e02ff */
[----:B------:R-:W-:Y:S02]  /*2180*/  FMNMX R24, RZ, R40, !PT ;  /* 0x00000028ff187209 */ /* 0x000fe40007800000 */
[C---:B------:R-:W-:Y:S01]  /*2190*/  @!P2 LEA R38, P5, R20.reuse, R46, 0x1 ;  /* 0x0000002e1426a211 */ /* 0x040fe200078a08ff */
[----:B0-----:R-:W-:-:S04]  /*21a0*/  @!P2 IMAD.WIDE.U32 R18, R20, 0x3, R46 ;  /* 0x000000031412a825 */ /* 0x001fc800078e002e */
[----:B------:R-:W-:Y:S01]  /*21b0*/  FMUL R24, R24, R39 ;  /* 0x0000002718187220 */ /* 0x000fe20000400000 */
[C---:B------:R-:W-:Y:S02]  /*21c0*/  @!P2 IADD3 R18, P3, R13.reuse, R18, RZ ;  /* 0x000000120d12a210 */ /* 0x040fe40007f7e0ff */
[----:B------:R-:W-:Y:S02]  /*21d0*/  @!P2 IADD3 R38, P6, R38, R13, RZ ;  /* 0x0000000d2626a210 */ /* 0x000fe40007fde0ff */
[----:B------:R-:W-:Y:S02]  /*21e0*/  @!P2 IADD3.X R19, R16, R15, R19, P3, !PT ;  /* 0x0000000f1013a210 */ /* 0x000fe40001ffe413 */
[----:B------:R-:W-:Y:S02]  /*21f0*/  @!P2 IADD3 R36, P3, P4, R13, R20, R46 ;  /* 0x000000140d24a210 */ /* 0x000fe40007c7e02e */
[----:B------:R-:W-:Y:S02]  /*2200*/  @!P2 LEA.HI.X R15, R20, R47, R21, 0x1, P5 ;  /* 0x0000002f140fa211 */ /* 0x000fe400028f0c15 */
[----:B------:R-:W-:Y:S01]  /*2210*/  @!P2 IADD3 R20, P5, R46, R13, RZ ;  /* 0x0000000d2e14a210 */ /* 0x000fe20007fbe0ff */
[----:B------:R-:W-:Y:S01]  /*2220*/  FMUL R13, R24, R27 ;  /* 0x0000001b180d7220 */ /* 0x000fe20000400000 */
[----:B------:R-:W-:Y:S01]  /*2230*/  FMNMX R43, |R28|, R43, !PT ;  /* 0x0000002b1c2b7209 */ /* 0x000fe20007800200 */
[----:B------:R-:W-:-:S03]  /*2240*/  IMAD.MOV.U32 R28, RZ, RZ, RZ ;  /* 0x000000ffff1c7224 */ /* 0x000fc600078e00ff */
[----:B------:R-:W-:Y:S02]  /*2250*/  F2FP.SATFINITE.E4M3.F32.PACK_AB_MERGE_C R13, RZ, R13, RZ ;  /* 0x0000000dff0d723e */ /* 0x000fe400048070ff */
[----:B------:R-:W-:-:S04]  /*2260*/  LOP3.LUT R37, R37, 0xff, RZ, 0xc0, !PT ;  /* 0x000000ff25257812 */ /* 0x000fc800078ec0ff */
[----:B------:R-:W-:Y:S01]  /*2270*/  PRMT R34, R34, 0x5410, R37 ;  /* 0x0000541022227816 */ /* 0x000fe20000000025 */
[----:B------:R-:W0:Y:S01]  /*2280*/  S2UR UR5, SR_CgaCtaId ;  /* 0x00000000000579c3 */ /* 0x000e220000008800 */
[----:B------:R-:W-:Y:S01]  /*2290*/  @!P2 IMAD.X R39, R15, 0x1, R16, P6 ;  /* 0x000000010f27a824 */ /* 0x000fe200030e0610 */
[----:B------:R-:W-:Y:S01]  /*22a0*/  SHF.R.U32.HI R15, RZ, 0x8, R11 ;  /* 0x00000008ff0f7819 */ /* 0x000fe2000001160b */
[----:B---3--:R-:W-:Y:S01]  /*22b0*/  @P0 FADD R28, R9, R9 ;  /* 0x00000009091c0221 */ /* 0x008fe20000000000 */
[----:B------:R-:W-:-:S05]  /*22c0*/  LOP3.LUT R9, R13, 0xffff, RZ, 0xc0, !PT ;  /* 0x0000ffff0d097812 */ /* 0x000fca00078ec0ff */
[----:B------:R-:W-:-:S05]  /*22d0*/  IMAD.SHL.U32 R9, R9, 0x1000000, RZ ;  /* 0x0100000009097824 */ /* 0x000fca00078e00ff */
[----:B------:R-:W-:Y:S02]  /*22e0*/  LOP3.LUT R9, R34, R9, RZ, 0xfc, !PT ;  /* 0x0000000922097212 */ /* 0x000fe400078efcff */
[----:B------:R-:W-:Y:S02]  /*22f0*/  SHF.R.U32.HI R34, RZ, 0x3, R11 ;  /* 0x00000003ff227819 */ /* 0x000fe4000001160b */
[----:B------:R-:W-:Y:S01]  /*2300*/  FMNMX R31, RZ, R28, !PT ;  /* 0x0000001cff1f7209 */ /* 0x000fe20007800000 */
[----:B------:R-:W-:Y:S01]  /*2310*/  IMAD.MOV.U32 R28, RZ, RZ, RZ ;  /* 0x000000ffff1c7224 */ /* 0x000fe200078e00ff */
[----:B------:R-:W-:Y:S02]  /*2320*/  LOP3.LUT R34, R34, 0x1ffffffc, RZ, 0xc0, !PT ;  /* 0x1ffffffc22227812 */ /* 0x000fe400078ec0ff */
[----:B------:R-:W-:Y:S01]  /*2330*/  @!P2 IADD3.X R37, R16, R21, R47, P3, P4 ;  /* 0x000000151025a210 */ /* 0x000fe20001fe842f */
[----:B--2---:R-:W-:Y:S01]  /*2340*/  @P0 FADD R28, R23, R23 ;  /* 0x00000017171c0221 */ /* 0x004fe20000000000 */
[----:B------:R-:W-:-:S02]  /*2350*/  IMAD.MOV.U32 R23, RZ, RZ, RZ ;  /* 0x000000ffff177224 */ /* 0x000fc400078e00ff */
[----:B------:R-:W-:Y:S02]  /*2360*/  @!P2 IMAD.X R21, R47, 0x1, R16, P5 ;  /* 0x000000012f15a824 */ /* 0x000fe400028e0610 */
[----:B------:R-:W-:Y:S01]  /*2370*/  IMAD.SHL.U32 R16, R15, 0x20, RZ ;  /* 0x000000200f107824 */ /* 0x000fe200078e00ff */
[----:B------:R-:W-:Y:S01]  /*2380*/  LOP3.LUT R15, R11, 0x1f, RZ, 0xc0, !PT ;  /* 0x0000001f0b0f7812 */ /* 0x000fe200078ec0ff */
[----:B------:R-:W-:Y:S02]  /*2390*/  UMOV UR4, 0x400 ;  /* 0x0000040000047882 */ /* 0x000fe40000000000 */
[----:B------:R-:W-:Y:S01]  /*23a0*/  UIADD3 UR4, UR4, 0x20, URZ ;  /* 0x0000002004047890 */ /* 0x000fe2000fffe03f */
[----:B------:R-:W-:Y:S01]  /*23b0*/  LOP3.LUT R16, R16, 0xffffffe0, R15, 0xe2, !PT ;  /* 0xffffffe010107812 */ /* 0x000fe200078ee20f */
[----:B------:R-:W-:Y:S02]  /*23c0*/  FMUL R26, R31, R26 ;  /* 0x0000001a1f1a7220 */ /* 0x000fe40000400000 */
[----:B0-----:R-:W-:Y:S01]  /*23d0*/  ULEA UR4, UR5, UR4, 0x18 ;  /* 0x0000000405047291 */ /* 0x001fe2000f8ec03f */
[----:B------:R-:W-:Y:S01]  /*23e0*/  IMAD.MOV.U32 R31, RZ, RZ, RZ ;  /* 0x000000ffff1f7224 */ /* 0x000fe200078e00ff */
[----:B------:R-:W-:Y:S01]  /*23f0*/  @!P1 STG.E.U8 desc[UR6][R6.64], R13 ;  /* 0x0000000d06009986 */ /* 0x000fe2000c101106 */
[----:B----4-:R-:W-:Y:S01]  /*2400*/  @P0 FADD R31, R44, R44 ;  /* 0x0000002c2c1f0221 */ /* 0x010fe20000000000 */
[----:B------:R-:W-:Y:S01]  /*2410*/  @P0 FADD R23, R29, R29 ;  /* 0x0000001d1d170221 */ /* 0x000fe20000000000 */
[----:B------:R-:W-:-:S05]  /*2420*/  IMAD.IADD R29, R11, 0x1, -R34 ;  /* 0x000000010b1d7824 */ /* 0x000fca00078e0a22 */
[C---:B------:R-:W-:Y:S01]  /*2430*/  LOP3.LUT R45, R29.reuse, 0x1f, RZ, 0xc0, !PT ;  /* 0x0000001f1d2d7812 */ /* 0x040fe200078ec0ff */
[----:B------:R-:W-:-:S05]  /*2440*/  VIADD R29, R29, 0xffffffff ;  /* 0xffffffff1d1d7836 */ /* 0x000fca0000000000 */
[----:B------:R-:W-:-:S05]  /*2450*/  LOP3.LUT R29, R29, 0x1f, RZ, 0xc0, !PT ;  /* 0x0000001f1d1d7812 */ /* 0x000fca00078ec0ff */
[C---:B------:R-:W-:Y:S02]  /*2460*/  IMAD R29, R16.reuse, 0x21, R29 ;  /* 0x00000021101d7824 */ /* 0x040fe400078e021d */
[----:B------:R-:W-:-:S03]  /*2470*/  IMAD R45, R16, 0x21, R45 ;  /* 0x00000021102d7824 */ /* 0x000fc600078e022d */
[----:B------:R-:W-:Y:S02]  /*2480*/  LEA R47, R29, UR4, 0x2 ;  /* 0x000000041d2f7c11 */ /* 0x000fe4000f8e10ff */
[----:B------:R-:W-:Y:S02]  /*2490*/  FMNMX R29, RZ, R28, !PT ;  /* 0x0000001cff1d7209 */ /* 0x000fe40007800000 */
[----:B------:R-:W-:Y:S02]  /*24a0*/  FMNMX R28, RZ, R31, !PT ;  /* 0x0000001fff1c7209 */ /* 0x000fe40007800000 */
[----:B------:R-:W-:Y:S01]  /*24b0*/  LEA R45, R45, UR4, 0x2 ;  /* 0x000000042d2d7c11 */ /* 0x000fe2000f8e10ff */
[----:B------:R-:W-:Y:S01]  /*24c0*/  FMUL R8, R29, R8 ;  /* 0x000000081d087220 */ /* 0x000fe20000400000 */
[----:B------:R-:W-:Y:S01]  /*24d0*/  FMNMX R40, RZ, R23, !PT ;  /* 0x00000017ff287209 */ /* 0x000fe20007800000 */
[----:B------:R-:W-:Y:S01]  /*24e0*/  FMUL R28, R28, R35 ;  /* 0x000000231c1c7220 */ /* 0x000fe20000400000 */
[----:B------:R-:W-:Y:S01]  /*24f0*/  IMAD R29, R16, 0x21, R17 ;  /* 0x00000021101d7824 */ /* 0x000fe200078e0211 */
[----:B------:R0:W-:Y:S01]  /*2500*/  STS [R45], R30 ;  /* 0x0000001e2d007388 */ /* 0x0001e20000000800 */
[-C--:B------:R-:W-:Y:S01]  /*2510*/  FMUL R17, R8, R27.reuse ;  /* 0x0000001b08117220 */ /* 0x080fe20000400000 */
[-C--:B------:R-:W-:Y:S01]  /*2520*/  FMUL R23, R28, R27.reuse ;  /* 0x0000001b1c177220 */ /* 0x080fe20000400000 */
[----:B------:R-:W-:-:S03]  /*2530*/  FMUL R31, R26, R27 ;  /* 0x0000001b1a1f7220 */ /* 0x000fc60000400000 */
[----:B------:R-:W-:Y:S01]  /*2540*/  F2FP.SATFINITE.E4M3.F32.PACK_AB_MERGE_C R35, RZ, R17, RZ ;  /* 0x00000011ff23723e */ /* 0x000fe200048070ff */
[----:B0-----:R-:W-:Y:S01]  /*2550*/  FMUL R30, R40, R41 ;  /* 0x00000029281e7220 */ /* 0x001fe20000400000 */
[----:B------:R-:W-:Y:S02]  /*2560*/  LEA R40, R29, UR4, 0x2 ;  /* 0x000000041d287c11 */ /* 0x000fe4000f8e10ff */
[----:B------:R-:W-:Y:S01]  /*2570*/  F2FP.SATFINITE.E4M3.F32.PACK_AB_MERGE_C R17, RZ, R23, RZ ;  /* 0x00000017ff11723e */ /* 0x000fe200048070ff */
[----:B------:R-:W-:Y:S01]  /*2580*/  FMUL R29, R30, R27 ;  /* 0x0000001b1e1d7220 */ /* 0x000fe20000400000 */
[----:B------:R-:W-:Y:S01]  /*2590*/  F2FP.SATFINITE.E4M3.F32.PACK_AB_MERGE_C R31, RZ, R31, RZ ;  /* 0x0000001fff1f723e */ /* 0x000fe200048070ff */
[----:B------:R0:W-:Y:S01]  /*25a0*/  STS [R47], R12 ;  /* 0x0000000c2f007388 */ /* 0x0001e20000000800 */
[----:B------:R-:W-:Y:S02]  /*25b0*/  LOP3.LUT R23, R17, 0xffff, RZ, 0xc0, !PT ;  /* 0x0000ffff11177812 */ /* 0x000fe400078ec0ff */
[----:B------:R-:W-:-:S02]  /*25c0*/  F2FP.SATFINITE.E4M3.F32.PACK_AB_MERGE_C R29, RZ, R29, RZ ;  /* 0x0000001dff1d723e */ /* 0x000fc400048070ff */
[----:B------:R-:W-:Y:S02]  /*25d0*/  LOP3.LUT R7, R31, 0xffff, RZ, 0xc0, !PT ;  /* 0x0000ffff1f077812 */ /* 0x000fe400078ec0ff */
[----:B0-----:R-:W-:Y:S02]  /*25e0*/  LOP3.LUT R12, R35, 0xff, RZ, 0xc0, !PT ;  /* 0x000000ff230c7812 */ /* 0x001fe400078ec0ff */
[----:B------:R-:W-:Y:S02]  /*25f0*/  LOP3.LUT R6, R29, 0xff, RZ, 0xc0, !PT ;  /* 0x000000ff1d067812 */ /* 0x000fe400078ec0ff */
[----:B------:R-:W-:Y:S01]  /*2600*/  PRMT R23, R23, 0x7604, R12 ;  /* 0x0000760417177816 */ /* 0x000fe2000000000c */
[----:B------:R-:W-:-:S03]  /*2610*/  IMAD.SHL.U32 R7, R7, 0x1000000, RZ ;  /* 0x0100000007077824 */ /* 0x000fc600078e00ff */
[----:B------:R-:W-:-:S04]  /*2620*/  PRMT R6, R23, 0x5410, R6 ;  /* 0x0000541017067816 */ /* 0x000fc80000000006 */
[----:B------:R-:W-:Y:S02]  /*2630*/  LOP3.LUT R12, R6, R7, RZ, 0xfc, !PT ;  /* 0x00000007060c7212 */ /* 0x000fe400078efcff */
[----:B------:R-:W-:-:S05]  /*2640*/  SHF.R.U32.HI R6, RZ, 0x5, R11 ;  /* 0x00000005ff067819 */ /* 0x000fca000001160b */
[----:B------:R-:W-:Y:S01]  /*2650*/  IMAD.SHL.U32 R7, R6, 0x4, RZ ;  /* 0x0000000406077824 */ /* 0x000fe200078e00ff */
[----:B------:R-:W-:-:S04]  /*2660*/  FMNMX R43, |R14|, R43, !PT ;  /* 0x0000002b0e2b7209 */ /* 0x000fc80007800200 */
[----:B------:R-:W-:Y:S02]  /*2670*/  LOP3.LUT R7, R7, 0x1c, RZ, 0xe2, !PT ;  /* 0x0000001c07077812 */ /* 0x000fe400078ee2ff */
[----:B------:R-:W-:Y:S01]  /*2680*/  FMNMX R43, |R24|, R43, !PT ;  /* 0x0000002b182b7209 */ /* 0x000fe20007800200 */
[----:B------:R-:W-:Y:S01]  /*2690*/  IMAD R25, R16, 0x21, R25 ;  /* 0x0000002110197824 */ /* 0x000fe200078e0219 */
[----:B------:R-:W-:Y:S02]  /*26a0*/  ISETP.GE.U32.AND P0, PT, R7, R10, PT ;  /* 0x0000000a0700720c */ /* 0x000fe40003f06070 */
[----:B------:R-:W-:Y:S02]  /*26b0*/  FMNMX R43, R43, |R8|, !PT ;  /* 0x400000082b2b7209 */ /* 0x000fe40007800000 */
[----:B------:R-:W-:Y:S01]  /*26c0*/  LEA R25, R25, UR4, 0x2 ;  /* 0x0000000419197c11 */ /* 0x000fe2000f8e10ff */
[----:B------:R0:W-:Y:S01]  /*26d0*/  @!P2 STG.E.U8 desc[UR6][R20.64], R35 ;  /* 0x000000231400a986 */ /* 0x0001e2000c101106 */
[----:B------:R-:W-:-:S03]  /*26e0*/  FMNMX R43, |R28|, R43, !PT ;  /* 0x0000002b1c2b7209 */ /* 0x000fc60007800200 */
[----:B------:R0:W-:Y:S01]  /*26f0*/  @!P2 STG.E.U8 desc[UR6][R36.64], R17 ;  /* 0x000000112400a986 */ /* 0x0001e2000c101106 */
[----:B------:R-:W-:Y:S01]  /*2700*/  FMNMX R43, |R30|, R43, !PT ;  /* 0x0000002b1e2b7209 */ /* 0x000fe20007800200 */
[----:B------:R-:W-:Y:S02]  /*2710*/  BSSY B0, `(.L_x_30330) ;  /* 0x000006c000007945 */ /* 0x000fe40003800000 */
[----:B------:R0:W-:Y:S04]  /*2720*/  STS [R40], R9 ;  /* 0x0000000928007388 */ /* 0x0001e80000000800 */
[----:B------:R0:W-:Y:S04]  /*2730*/  @!P2 STG.E.U8 desc[UR6][R38.64], R29 ;  /* 0x0000001d2600a986 */ /* 0x0001e8000c101106 */
[----:B------:R0:W-:Y:S04]  /*2740*/  @!P2 STG.E.U8 desc[UR6][R18.64], R31 ;  /* 0x0000001f1200a986 */ /* 0x0001e8000c101106 */
[----:B------:R0:W-:Y:S01]  /*2750*/  STS [R25], R12 ;  /* 0x0000000c19007388 */ /* 0x0001e20000000800 */
[----:B------:R-:W-:Y:S01]  /*2760*/  FMNMX R26, |R26|, R43, !PT ;  /* 0x0000002b1a1a7209 */ /* 0x000fe20007800200 */
[----:B------:R-:W-:Y:S06]  /*2770*/  BAR.SYNC.DEFER_BLOCKING 0x0 ;  /* 0x0000000000007b1d */ /* 0x000fec0000010000 */
[----:B------:R-:W-:Y:S05]  /*2780*/  @P0 BRA `(.L_x_30331) ;  /* 0x0000000400900947 */ /* 0x000fea0003800000 */
[----:B------:R-:W-:Y:S01]  /*2790*/  LOP3.LUT R2, RZ, R2, RZ, 0x33, !PT ;  /* 0x00000002ff027212 */ /* 0x000fe200078e33ff */
[----:B------:R-:W-:Y:S01]  /*27a0*/  ULDC.64 UR10, c[0x0][0x228] ;  /* 0x00008a00000a7ab9 */ /* 0x000fe20000000a00 */
[----:B------:R-:W-:Y:S01]  /*27b0*/  LOP3.LUT R3, RZ, R3, RZ, 0x33, !PT ;  /* 0x00000003ff037212 */ /* 0x000fe200078e33ff */
[----:B0-----:R-:W-:Y:S01]  /*27c0*/  IMAD.IADD R9, R33, 0x1, R22 ;  /* 0x0000000121097824 */ /* 0x001fe200078e0216 */
[----:B------:R-:W-:Y:S01]  /*27d0*/  ISETP.GT.U32.AND P0, PT, R2, -0x21, PT ;  /* 0xffffffdf0200780c */ /* 0x000fe20003f04070 */
[----:B------:R-:W-:Y:S01]  /*27e0*/  IMAD R21, R7, UR9, RZ ;  /* 0x0000000907157c24 */ /* 0x000fe2000f8e02ff */
[C---:B------:R-:W-:Y:S01]  /*27f0*/  LEA R14, P2, R32.reuse, UR10, 0x5 ;  /* 0x0000000a200e7c11 */ /* 0x040fe2000f8428ff */
[----:B------:R-:W-:Y:S01]  /*2800*/  BSSY B1, `(.L_x_30332) ;  /* 0x0000046000017945 */ /* 0x000fe20003800000 */
[----:B------:R-:W-:Y:S01]  /*2810*/  ISETP.GT.U32.AND.EX P0, PT, R3, -0x1, PT, P0 ;  /* 0xffffffff0300780c */ /* 0x000fe20003f04100 */
[----:B------:R-:W-:Y:S01]  /*2820*/  IMAD.MOV.U32 R20, RZ, RZ, RZ ;  /* 0x000000ffff147224 */ /* 0x000fe200078e00ff */
[----:B------:R-:W-:Y:S01]  /*2830*/  LEA.HI.X R32, R32, UR11, R9, 0x5, P2 ;  /* 0x0000000b20207c11 */ /* 0x000fe200090f2c09 */
[----:B------:R-:W-:Y:S01]  /*2840*/  IMAD.MOV.U32 R29, RZ, RZ, R7 ;  /* 0x000000ffff1d7224 */ /* 0x000fe200078e0007 */
[----:B------:R-:W-:-:S04]  /*2850*/  SEL R8, R2, 0xffffffdf, P0 ;  /* 0xffffffdf02087807 */ /* 0x000fc80000000000 */
[----:B------:R-:W-:Y:S02]  /*2860*/  IADD3 R3, -R7, -0x2, -R8 ;  /* 0xfffffffe07037810 */ /* 0x000fe40007ffe908 */
[----:B------:R-:W-:Y:S02]  /*2870*/  LOP3.LUT R2, RZ, R8, RZ, 0x33, !PT ;  /* 0x00000008ff027212 */ /* 0x000fe400078e33ff */
        /* <DEDUP_REMOVED lines=11> */
.L_x_30334:
[C---:B0-----:R-:W-:Y:S01]  /*2930*/  VIADD R2, R4.reuse, 0xffffffff ;  /* 0xffffffff04027836 */ /* 0x041fe20000000000 */
[C---:B------:R-:W-:Y:S01]  /*2940*/  LOP3.LUT R9, R4.reuse, 0x1f, RZ, 0xc0, !PT ;  /* 0x0000001f04097812 */ /* 0x040fe200078ec0ff */
[C---:B------:R-:W-:Y:S02]  /*2950*/  VIADD R3, R4.reuse, 0x1e ;  /* 0x0000001e04037836 */ /* 0x040fe40000000000 */
        /* <DEDUP_REMOVED lines=17> */
[----:B------:R-:W-:Y:S01]  /*2a70*/  IADD3.X R21, R21, UR9, RZ, P5, !PT ;  /* 0x0000000915157c10 */ /* 0x000fe2000affe4ff */
[----:B------:R-:W2:Y:S01]  /*2a80*/  @!P2 LDS R31, [R19+0x8] ;  /* 0x00000800131fa984 */ /* 0x000ea20000000800 */
[----:B------:R-:W-:-:S02]  /*2a90*/  @!P3 IADD3 R9, P5, R12, R22, RZ ;  /* 0x000000160c09b210 */ /* 0x000fc40007fbe0ff */
[C---:B------:R-:W-:Y:S01]  /*2aa0*/  @!P4 LEA R2, P6, R3.reuse, R14, 0x2 ;  /* 0x0000000e0302c211 */ /* 0x040fe200078c10ff */
[----:B------:R3:W4:Y:S02]  /*2ab0*/  @!P1 LDS R33, [R19+0xc] ;  /* 0x00000c0013219984 */ /* 0x0007240000000800 */
[----:B------:R-:W-:Y:S01]  /*2ac0*/  @!P3 IMAD.X R12, RZ, RZ, R21, P5 ;  /* 0x000000ffff0cb224 */ /* 0x000fe200028e0615 */
[----:B------:R-:W-:Y:S02]  /*2ad0*/  @!P4 LEA.HI.X R3, R3, R32, R8, 0x2, P6 ;  /* 0x000000200303c211 */ /* 0x000fe400030f1408 */
[C---:B------:R-:W-:Y:S02]  /*2ae0*/  @!P3 LEA R8, P5, R9.reuse, R14, 0x2 ;  /* 0x0000000e0908b211 */ /* 0x040fe400078a10ff */
[----:B------:R-:W-:Y:S02]  /*2af0*/  IADD3 R22, P6, R22, UR8, RZ ;  /* 0x0000000816167c10 */ /* 0x000fe4000ffde0ff */
[----:B------:R-:W-:-:S02]  /*2b00*/  @!P3 LEA.HI.X R9, R9, R32, R12, 0x2, P5 ;  /* 0x000000200909b211 */ /* 0x000fc400028f140c */
[----:B------:R-:W-:Y:S02]  /*2b10*/  IADD3.X R21, R21, UR9, RZ, P6, !PT ;  /* 0x0000000915157c10 */ /* 0x000fe4000b7fe4ff */
[----:B------:R-:W-:Y:S02]  /*2b20*/  @!P2 IADD3 R13, P5, R13, R22, RZ ;  /* 0x000000160d0da210 */ /* 0x000fe40007fbe0ff */
[----:B------:R-:W-:-:S03]  /*2b30*/  IADD3 R29, P6, R22, UR8, RZ ;  /* 0x00000008161d7c10 */ /* 0x000fc6000ffde0ff */
[----:B------:R-:W-:Y:S01]  /*2b40*/  @!P2 IMAD.X R18, RZ, RZ, R21, P5 ;  /* 0x000000ffff12a224 */ /* 0x000fe200028e0615 */
[----:B------:R-:W-:Y:S02]  /*2b50*/  @!P2 LEA R12, P5, R13, R14, 0x2 ;  /* 0x0000000e0d0ca211 */ /* 0x000fe400078a10ff */
[----:B------:R-:W-:Y:S02]  /*2b60*/  IADD3.X R24, R21, UR9, RZ, P6, !PT ;  /* 0x0000000915187c10 */ /* 0x000fe4000b7fe4ff */
[----:B------:R-:W-:Y:S02]  /*2b70*/  @!P2 LEA.HI.X R13, R13, R32, R18, 0x2, P5 ;  /* 0x000000200d0da211 */ /* 0x000fe400028f1412 */
[C---:B---3--:R-:W-:Y:S01]  /*2b80*/  @!P1 IADD3 R19, P5, R4.reuse, R29, RZ ;  /* 0x0000001d04139210 */ /* 0x048fe20007fbe0ff */
[----:B------:R-:W-:Y:S01]  /*2b90*/  VIADD R4, R4, 0x1f ;  /* 0x0000001f04047836 */ /* 0x000fe20000000000 */
[----:B0-----:R0:W-:Y:S03]  /*2ba0*/  @!P4 STG.E desc[UR6][R2.64], R25 ;  /* 0x000000190200c986 */ /* 0x0011e6000c101906 */
[----:B------:R-:W-:Y:S01]  /*2bb0*/  @!P1 IMAD.X R21, RZ, RZ, R24, P5 ;  /* 0x000000ffff159224 */ /* 0x000fe200028e0618 */
[C---:B------:R-:W-:Y:S01]  /*2bc0*/  @!P1 LEA R18, P5, R19.reuse, R14, 0x2 ;  /* 0x0000000e13129211 */ /* 0x040fe200078a10ff */
[----:B-1----:R0:W-:Y:S03]  /*2bd0*/  @!P3 STG.E desc[UR6][R8.64], R23 ;  /* 0x000000170800b986 */ /* 0x0021e6000c101906 */
[----:B------:R-:W-:Y:S01]  /*2be0*/  @!P1 LEA.HI.X R19, R19, R32, R21, 0x2, P5 ;  /* 0x0000002013139211 */ /* 0x000fe200028f1415 */
[----:B--2---:R0:W-:Y:S01]  /*2bf0*/  @!P2 STG.E desc[UR6][R12.64], R31 ;  /* 0x0000001f0c00a986 */ /* 0x0041e2000c101906 */
[----:B------:R-:W-:-:S03]  /*2c00*/  ISETP.NE.AND P2, PT, R17, RZ, PT ;  /* 0x000000ff1100720c */ /* 0x000fc60003f45270 */
[----:B----4-:R0:W-:Y:S01]  /*2c10*/  @!P1 STG.E desc[UR6][R18.64], R33 ;  /* 0x0000002112009986 */ /* 0x0101e2000c101906 */
[----:B------:R-:W-:Y:S01]  /*2c20*/  IADD3 R22, P1, R29, UR8, RZ ;  /* 0x000000081d167c10 */ /* 0x000fe2000ff3e0ff */
[----:B------:R-:W-:-:S03]  /*2c30*/  IMAD.IADD R29, R7, 0x1, R20 ;  /* 0x00000001071d7824 */ /* 0x000fc600078e0214 */
[----:B------:R-:W-:-:S05]  /*2c40*/  IADD3.X R21, R24, UR9, RZ, P1, !PT ;  /* 0x0000000918157c10 */ /* 0x000fca0008ffe4ff */
[----:B------:R-:W-:Y:S05]  /*2c50*/  @P2 BRA `(.L_x_30334) ;  /* 0xfffffffc00342947 */ /* 0x000fea000383ffff */
.L_x_30333:
[----:B------:R-:W-:Y:S05]  /*2c60*/  BSYNC B1 ;  /* 0x0000000000017941 */ /* 0x000fea0003800000 */
.L_x_30332:
[----:B------:R-:W-:Y:S05]  /*2c70*/  @!P0 BRA `(.L_x_30331) ;  /* 0x0000000000548947 */ /* 0x000fea0003800000 */
.L_x_30337:
        /* <DEDUP_REMOVED lines=15> */
.L_x_30336:
[----:B------:R-:W-:Y:S05]  /*2d70*/  BSYNC B1 ;  /* 0x0000000000017941 */ /* 0x000fea0003800000 */
.L_x_30335:
[----:B------:R-:W-:Y:S01]  /*2d80*/  IADD3 R22, P0, R22, UR8, RZ ;  /* 0x0000000816167c10 */ /* 0x000fe2000ff1e0ff */
[----:B------:R-:W-:Y:S02]  /*2d90*/  VIADD R4, R12, 0x1f ;  /* 0x0000001f0c047836 */ /* 0x000fe40000000000 */
[----:B------:R-:W-:Y:S01]  /*2da0*/  IMAD.IADD R29, R7, 0x1, R20 ;  /* 0x00000001071d7824 */ /* 0x000fe200078e0214 */
[----:B------:R-:W-:Y:S01]  /*2db0*/  IADD3.X R21, R21, UR9, RZ, P0, !PT ;  /* 0x0000000915157c10 */ /* 0x000fe200087fe4ff */
[----:B------:R-:W-:Y:S08]  /*2dc0*/  @P1 BRA `(.L_x_30337) ;  /* 0xfffffffc00ac1947 */ /* 0x000ff0000383ffff */
.L_x_30331:
[----:B------:R-:W-:Y:S05]  /*2dd0*/  BSYNC B0 ;  /* 0x0000000000007941 */ /* 0x000fea0003800000 */
.L_x_30330:
        /* <DEDUP_REMOVED lines=40> */
.L_x_30348:
[----:B-1----:R-:W-:-:S07]  /*3060*/  FMNMX R5, R4, R5, !PT ;  /* 0x0000000504057209 */ /* 0x002fce0007800000 */
.L_x_30340:
[----:B------:R-:W-:Y:S05]  /*3070*/  BSYNC B0 ;  /* 0x0000000000007941 */ /* 0x000fea0003800000 */
.L_x_30339:
[----:B------:R-:W-:Y:S01]  /*3080*/  ISETP.NE.AND P0, PT, R11, RZ, PT ;  /* 0x000000ff0b00720c */ /* 0x000fe20003f05270 */
[----:B------:R-:W-:-:S12]  /*3090*/  BSSY B0, `(.L_x_30338) ;  /* 0x0000004000007945 */ /* 0x000fd80003800000 */
[----:B------:R-:W-:Y:S05]  /*30a0*/  @P0 BRA `(.L_x_30342) ;  /* 0x0000000000080947 */ /* 0x000fea0003800000 */
[----:B------:R-:W1:Y:S02]  /*30b0*/  LDC.64 R2, c[0x0][0x238] ;  /* 0x00008e00ff027b82 */ /* 0x000e640000000a00 */
[----:B-1----:R1:W-:Y:S02]  /*30c0*/  REDG.E.MAX.S32.STRONG.GPU desc[UR6][R2.64], R5 ;  /* 0x000000050200798e */ /* 0x0023e4000d10e386 */
.L_x_30342:
[----:B------:R-:W-:Y:S05]  /*30d0*/  BSYNC B0 ;  /* 0x0000000000007941 */ /* 0x000fea0003800000 */
.L_x_30338:
        /* <DEDUP_REMOVED lines=10> */
[----:B01----:R-:W-:Y:S05]  /*3180*/  CALL.REL.NOINC `($__internal_651_$__cuda_sm20_rcp_rn_f32_slowpath) ;  /* 0x0000000400847944 */ /* 0x003fea0003c00000 */
[----:B------:R-:W-:Y:S01]  /*3190*/  IMAD.MOV.U32 R5, RZ, RZ, R0 ;  /* 0x000000ffff057224 */ /* 0x000fe200078e0000 */
[----:B------:R-:W-:Y:S06]  /*31a0*/  BRA `(.L_x_30344) ;  /* 0x0000000000107947 */ /* 0x000fec0003800000 */
.L_x_30343:
[----:B------:R-:W0:Y:S02]  /*31b0*/  MUFU.RCP R0, R27 ;  /* 0x0000001b00007308 */ /* 0x000e240000001000 */
[----:B01----:R-:W-:-:S04]  /*31c0*/  FFMA R2, R0, R27, -1 ;  /* 0xbf80000000027423 */ /* 0x003fc8000000001b */
[----:B------:R-:W-:-:S04]  /*31d0*/  FADD.FTZ R5, -R2, -RZ ;  /* 0x800000ff02057221 */ /* 0x000fc80000010100 */
[----:B------:R-:W-:-:S07]  /*31e0*/  FFMA R5, R0, R5, R0 ;  /* 0x0000000500057223 */ /* 0x000fce0000000000 */
.L_x_30344:
[----:B------:R-:W0:Y:S02]  /*31f0*/  LDC.64 R2, c[0x0][0x240] ;  /* 0x00009000ff027b82 */ /* 0x000e240000000a00 */
[----:B0-----:R-:W-:Y:S01]  /*3200*/  STG.E desc[UR6][R2.64], R5 ;  /* 0x0000000502007986 */ /* 0x001fe2000c101906 */
[----:B------:R-:W-:Y:S05]  /*3210*/  EXIT ;  /* 0x000000000000794d */ /* 0x000fea0003800000 */
.L_x_30341:
[----:B------:R-:W-:Y:S02]  /*3220*/  IMAD.MOV.U32 R7, RZ, RZ, 0x4 ;  /* 0x00000004ff077424 */ /* 0x000fe400078e00ff */
[----:B------:R-:W-:Y:S02]  /*3230*/  IMAD.MOV.U32 R9, RZ, RZ, 0x1f ;  /* 0x0000001fff097424 */ /* 0x000fe400078e00ff */
[----:B------:R-:W-:-:S07]  /*3240*/  IMAD.MOV.U32 R6, RZ, RZ, -0x1 ;  /* 0xffffffffff067424 */ /* 0x000fce00078e00ff */
[----:B01----:R-:W-:Y:S05]  /*3250*/  WARPSYNC.COLLECTIVE R6, `(.L_x_30345) ;  /* 0x0000000006087348 */ /* 0x003fea0003c00000 */
[----:B-1----:R1:W2:Y:S02]  /*3260*/  SHFL.DOWN P0, R5, R2, R7, R9 ;  /* 0x0800000702057389 */ /* 0x0022a40000000009 */
[----:B012---:R-:W-:Y:S01]  /*3270*/  ENDCOLLECTIVE ;  /* 0x000000000000791b */ /* 0x007fe20003800000 */
.L_x_30345:
[----:B------:R-:W-:Y:S02]  /*3280*/  IMAD.MOV.U32 R7, RZ, RZ, 0x2 ;  /* 0x00000002ff077424 */ /* 0x000fe400078e00ff */
[----:B------:R-:W-:-:S05]  /*3290*/  IMAD.MOV.U32 R3, RZ, RZ, R5 ;  /* 0x000000ffff037224 */ /* 0x000fca00078e0005 */
[----:B------:R-:W-:-:S05]  /*32a0*/  FMNMX R3, R3, R2, !PT ;  /* 0x0000000203037209 */ /* 0x000fca0007800000 */
[----:B------:R-:W-:-:S07]  /*32b0*/  IMAD.MOV.U32 R2, RZ, RZ, R3 ;  /* 0x000000ffff027224 */ /* 0x000fce00078e0003 */
[----:B------:R-:W-:Y:S05]  /*32c0*/  WARPSYNC.COLLECTIVE R6, `(.L_x_30346) ;  /* 0x0000000006087348 */ /* 0x000fea0003c00000 */
[----:B------:R0:W1:Y:S02]  /*32d0*/  SHFL.DOWN P0, R5, R2, R7, R9 ;  /* 0x0800000702057389 */ /* 0x0000640000000009 */
[----:B01----:R-:W-:Y:S01]  /*32e0*/  ENDCOLLECTIVE ;  /* 0x000000000000791b */ /* 0x003fe20003800000 */
.L_x_30346:
[----:B------:R-:W-:Y:S02]  /*32f0*/  IMAD.MOV.U32 R7, RZ, RZ, 0x1 ;  /* 0x00000001ff077424 */ /* 0x000fe400078e00ff */
[----:B------:R-:W-:-:S05]  /*3300*/  IMAD.MOV.U32 R4, RZ, RZ, R5 ;  /* 0x000000ffff047224 */ /* 0x000fca00078e0005 */
[----:B------:R-:W-:-:S05]  /*3310*/  FMNMX R4, R3, R4, !PT ;  /* 0x0000000403047209 */ /* 0x000fca0007800000 */
[----:B------:R-:W-:-:S07]  /*3320*/  IMAD.MOV.U32 R2, RZ, RZ, R4 ;  /* 0x000000ffff027224 */ /* 0x000fce00078e0004 */
[----:B------:R-:W-:Y:S05]  /*3330*/  WARPSYNC.COLLECTIVE R6, `(.L_x_30347) ;  /* 0x0000000006087348 */ /* 0x000fea0003c00000 */
[----:B------:R0:W1:Y:S02]  /*3340*/  SHFL.DOWN P0, R5, R2, R7, R9 ;  /* 0x0800000702057389 */ /* 0x0000640000000009 */
[----:B01----:R-:W-:Y:S01]  /*3350*/  ENDCOLLECTIVE ;  /* 0x000000000000791b */ /* 0x003fe20003800000 */
.L_x_30347:
[----:B------:R-:W-:Y:S05]  /*3360*/  BRA `(.L_x_30348) ;  /* 0xfffffffc003c7947 */ /* 0x000fea000383ffff */
        .weak           $__internal_650_$__cuda_sm20_div_u64
        .type           $__internal_650_$__cuda_sm20_div_u64,@function
        .size           $__internal_650_$__cuda_sm20_div_u64,($__internal_651_$__cuda_sm20_rcp_rn_f32_slowpath - $__internal_650_$__cuda_sm20_div_u64)
$__internal_650_$__cuda_sm20_div_u64:
        /* <DEDUP_REMOVED lines=66> */
[----:B------:R-:W-:Y:S06]  /*3790*/  RET.REL.NODEC R4 `(_ZN18transformer_engine6detail38cast_transpose_fused_kernel_notalignedILb0ELb1ELb0EfNS_16CTDBiasDActParamIff13__nv_fp8_e4m3fEELi1ELi4ENS_5EmptyEXadL_ZNS_6dsreluIffEET_T0_RKS5_EEEEvT3_mmm) ;  /* 0xffffffc804187950 */ /* 0x000fec0003c3ffff */
        .weak           $__internal_651_$__cuda_sm20_rcp_rn_f32_slowpath
        .type           $__internal_651_$__cuda_sm20_rcp_rn_f32_slowpath,@function
        .size           $__internal_651_$__cuda_sm20_rcp_rn_f32_slowpath,(.L_x_35136 - $__internal_651_$__cuda_sm20_rcp_rn_f32_slowpath)
$__internal_651_$__cuda_sm20_rcp_rn_f32_slowpath:
        /* <DEDUP_REMOVED lines=15> */
.L_x_30349:
        /* <DEDUP_REMOVED lines=33> */
.L_x_30351:
[----:B------:R2:W3:Y:S02]  /*3aa0*/  MUFU.RCP R0, R27 ;  /* 0x0000001b00007308 */ /* 0x0004e40000001000 */
.L_x_30350:
[----:B------:R-:W-:Y:S02]  /*3ab0*/  IMAD.MOV.U32 R2, RZ, RZ, R6 ;  /* 0x000000ffff027224 */ /* 0x000fe400078e0006 */
[----:B------:R-:W-:-:S04]  /*3ac0*/  IMAD.MOV.U32 R3, RZ, RZ, 0x0 ;  /* 0x00000000ff037424 */ /* 0x000fc800078e00ff */
[----:B0123--:R-:W-:Y:S05]  /*3ad0*/  RET.REL.NODEC R2 `(_ZN18transformer_engine6detail38cast_transpose_fused_kernel_notalignedILb0ELb1ELb0EfNS_16CTDBiasDActParamIff13__nv_fp8_e4m3fEELi1ELi4ENS_5EmptyEXadL_ZNS_6dsreluIffEET_T0_RKS5_EEEEvT3_mmm) ;  /* 0xffffffc402487950 */ /* 0x00ffea0003c3ffff */
.L_x_30352:
        /* <DEDUP_REMOVED lines=10> */
.L_x_35136:


//--------------------- .text._ZN18transformer_engine6detail38cast_transpose_fused_kernel_notalignedILb0ELb1ELb0EfNS_16CTDBiasDActParamIff13__nv_fp8_e5m2fEELi1ELi4ENS_5EmptyEXadL_ZNS_6dsreluIffEET_T0_RKS5_EEEEvT3_mmm --------------------------
	.section	.text._ZN18transformer_engine6detail38cast_transpose_fused_kernel_notalignedILb0ELb1ELb0EfNS_16CTDBiasDActParamIff13__nv_fp8_e5m2fEELi1ELi4ENS_5EmptyEXadL_ZNS_6dsreluIffEET_T0_RKS5_EEEEvT3_mmm,"ax",@progbits
	.align	128
        .global         _ZN18transformer_engine6detail38cast_transpose_fused_kernel_notalignedILb0ELb1ELb0EfNS_16CTDBiasDActParamIff13__nv_fp8_e5m2fEELi1ELi4ENS_5EmptyEXadL_ZNS_6dsreluIffEET_T0_RKS5_EEEEvT3_mmm
        .type           _ZN18transformer_engine6detail38cast_transpose_fused_kernel_notalignedILb0ELb1ELb0EfNS_16CTDBiasDActParamIff13__nv_fp8_e5m2fEELi1ELi4ENS_5EmptyEXadL_ZNS_6dsreluIffEET_T0_RKS5_EEEEvT3_mmm,@function
        .size           _ZN18transformer_engine6detail38cast_transpose_fused_kernel_notalignedILb0ELb1ELb0EfNS_16CTDBiasDActParamIff13__nv_fp8_e5m2fEELi1ELi4ENS_5EmptyEXadL_ZNS_6dsreluIffEET_T0_RKS5_EEEEvT3_mmm,(.L_x_35138 - _ZN18transformer_engine6detail38cast_transpose_fused_kernel_notalignedILb0ELb1ELb0EfNS_16CTDBiasDActParamIff13__nv_fp8_e5m2fEELi1ELi4ENS_5EmptyEXadL_ZNS_6dsreluIffEET_T0_RKS5_EEEEvT3_mmm)
        .other          _ZN18transformer_engine6detail38cast_transpose_fused_kernel_notalignedILb0ELb1ELb0EfNS_16CTDBiasDActParamIff13__nv_fp8_e5m2fEELi1ELi4ENS_5EmptyEXadL_ZNS_6dsreluIffEET_T0_RKS5_EEEEvT3_mmm,@"STO_CUDA_ENTRY STV_DEFAULT"
_ZN18transformer_engine6detail38cast_transpose_fused_kernel_notalignedILb0ELb1ELb0EfNS_16CTDBiasDActParamIff13__nv_fp8_e5m2fEELi1ELi4ENS_5EmptyEXadL_ZNS_6dsreluIffEET_T0_RKS5_EEEEvT3_mmm:
.text._ZN18transformer_engine6detail38cast_transpose_fused_kernel_notalignedILb0ELb1ELb0EfNS_16CTDBiasDActParamIff13__nv_fp8_e5m2fEELi1ELi4ENS_5EmptyEXadL_ZNS_6dsreluIffEET_T0_RKS5_EEEEvT3_mmm:
        /* <DEDUP_REMOVED lines=19> */
[----:B------:R-:W-:Y:S05]  /*0130*/  CALL.REL.NOINC `($__internal_652_$__cuda_sm20_div_u64) ;  /* 0x00000030008c7944 */ /* 0x000fea0003c00000 */
        /* <DEDUP_REMOVED lines=8> */
.L_x_30353:
        /* <DEDUP_REMOVED lines=22> */
.L_x_30354:
        /* <DEDUP_REMOVED lines=211> */
[----:B------:R-:W-:Y:S02]  /*1050*/  F2FP.SATFINITE.E5M2.F32.PACK_AB_MERGE_C R37, RZ, R37, RZ ;  /* 0x00000025ff25723e */ /* 0x000fe400048060ff */
[----:B------:R-:W-:-:S03]  /*1060*/  F2FP.SATFINITE.E5M2.F32.PACK_AB_MERGE_C R38, RZ, R38, RZ ;  /* 0x00000026ff26723e */ /* 0x000fc600048060ff */
        /* <DEDUP_REMOVED lines=10> */
[----:B------:R-:W-:Y:S01]  /*1110*/  F2FP.SATFINITE.E5M2.F32.PACK_AB_MERGE_C R28, RZ, R28, RZ ;  /* 0x0000001cff1c723e */ /* 0x000fe200048060ff */
[----:B------:R-:W-:Y:S01]  /*1120*/  IMAD R22, R8, UR5, R9 ;  /* 0x0000000508167c24 */ /* 0x000fe2000f8e0209 */
[----:B------:R-:W-:Y:S01]  /*1130*/  FMNMX R23, RZ, |R42|, !PT ;  /* 0x4000002aff177209 */ /* 0x000fe20007800000 */
[----:B------:R-:W-:Y:S01]  /*1140*/  IMAD.WIDE.U32 R42, R7, R20, R14 ;  /* 0x00000014072a7225 */ /* 0x000fe200078e000e */
[----:B------:R-:W-:Y:S01]  /*1150*/  F2FP.SATFINITE.E5M2.F32.PACK_AB_MERGE_C R30, RZ, R30, RZ ;  /* 0x0000001eff1e723e */ /* 0x000fe200048060ff */
        /* <DEDUP_REMOVED lines=98> */
[----:B------:R-:W-:Y:S01]  /*1780*/  F2FP.SATFINITE.E5M2.F32.PACK_AB_MERGE_C R8, RZ, R8, RZ ;  /* 0x00000008ff08723e */ /* 0x000fe200048060ff */
        /* <DEDUP_REMOVED lines=22> */
[----:B------:R-:W-:-:S03]  /*18f0*/  F2FP.SATFINITE.E5M2.F32.PACK_AB_MERGE_C R26, RZ, R26, RZ ;  /* 0x0000001aff1a723e */ /* 0x000fc600048060ff */
[----:B------:R-:W-:Y:S02]  /*1900*/  F2FP.SATFINITE.E5M2.F32.PACK_AB_MERGE_C R9, RZ, R9, RZ ;  /* 0x00000009ff09723e */ /* 0x000fe400048060ff */
[----:B0-----:R-:W-:-:S05]  /*1910*/  SHF.R.U32.HI R6, RZ, 0x5, R11 ;  /* 0x00000005ff067819 */ /* 0x001fca000001160b */
[----:B------:R-:W-:Y:S01]  /*1920*/  IMAD.SHL.U32 R6, R6, 0x4, RZ ;  /* 0x0000000406067824 */ /* 0x000fe200078e00ff */
[----:B------:R-:W-:Y:S04]  /*1930*/  @!P0 STG.E.U8 desc[UR6][R48.64], R26 ;  /* 0x0000001a30008986 */ /* 0x000fe8000c101106 */
[----:B------:R-:W-:Y:S01]  /*1940*/  LOP3.LUT R6, R6, 0x1c, RZ, 0xe2, !PT ;  /* 0x0000001c06067812 */ /* 0x000fe200078ee2ff */
[----:B------:R0:W-:Y:S01]  /*1950*/  @!P0 STG.E.U8 desc[UR6][R24.64], R9 ;  /* 0x0000000918008986 */ /* 0x0001e2000c101106 */
[----:B------:R-:W-:Y:S01]  /*1960*/  F2FP.SATFINITE.E5M2.F32.PACK_AB_MERGE_C R12, RZ, R12, RZ ;  /* 0x0000000cff0c723e */ /* 0x000fe200048060ff */
        /* <DEDUP_REMOVED lines=96> */
[----:B------:R-:W-:Y:S01]  /*1f70*/  F2FP.SATFINITE.E5M2.F32.PACK_AB_MERGE_C R45, RZ, R45, RZ ;  /* 0x0000002dff2d723e */ /* 0x000fe200048060ff */
        /* <DEDUP_REMOVED lines=8> */
[----:B------:R-:W-:Y:S02]  /*2000*/  F2FP.SATFINITE.E5M2.F32.PACK_AB_MERGE_C R49, RZ, R49, RZ ;  /* 0x00000031ff31723e */ /* 0x000fe400048060ff */
        /* <DEDUP_REMOVED lines=18> */
[----:B------:R-:W-:-:S02]  /*2130*/  F2FP.SATFINITE.E5M2.F32.PACK_AB_MERGE_C R37, RZ, R37, RZ ;  /* 0x00000025ff25723e */ /* 0x000fc400048060ff */
        /* <DEDUP_REMOVED lines=17> */
[----:B------:R-:W-:Y:S02]  /*2250*/  F2FP.SATFINITE.E5M2.F32.PACK_AB_MERGE_C R13, RZ, R13, RZ ;  /* 0x0000000dff0d723e */ /* 0x000fe400048060ff */
        /* <DEDUP_REMOVED lines=46> */
[----:B------:R-:W-:Y:S01]  /*2540*/  F2FP.SATFINITE.E5M2.F32.PACK_AB_MERGE_C R35, RZ, R17, RZ ;  /* 0x00000011ff23723e */ /* 0x000fe200048060ff */
[----:B0-----:R-:W-:Y:S01]  /*2550*/  FMUL R30, R40, R41 ;  /* 0x00000029281e7220 */ /* 0x001fe20000400000 */
[----:B------:R-:W-:Y:S02]  /*2560*/  LEA R40, R29, UR4, 0x2 ;  /* 0x000000041d287c11 */ /* 0x000fe4000f8e10ff */
[----:B------:R-:W-:Y:S01]  /*2570*/  F2FP.SATFINITE.E5M2.F32.PACK_AB_MERGE_C R17, RZ, R23, RZ ;  /* 0x00000017ff11723e */ /* 0x000fe200048060ff */
[----:B------:R-:W-:Y:S01]  /*2580*/  FMUL R29, R30, R27 ;  /* 0x0000001b1e1d7220 */ /* 0x000fe20000400000 */
[----:B------:R-:W-:Y:S01]  /*2590*/  F2FP.SATFINITE.E5M2.F32.PACK_AB_MERGE_C R31, RZ, R31, RZ ;  /* 0x0000001fff1f723e */ /* 0x000fe200048060ff */
[----:B------:R0:W-:Y:S01]  /*25a0*/  STS [R47], R12 ;  /* 0x0000000c2f007388 */ /* 0x0001e20000000800 */
[----:B------:R-:W-:Y:S02]  /*25b0*/  LOP3.LUT R23, R17, 0xffff, RZ, 0xc0, !PT ;  /* 0x0000ffff11177812 */ /* 0x000fe400078ec0ff */
[----:B------:R-:W-:-:S02]  /*25c0*/  F2FP.SATFINITE.E5M2.F32.PACK_AB_MERGE_C R29, RZ, R29, RZ ;  /* 0x0000001dff1d723e */ /* 0x000fc400048060ff */
        /* <DEDUP_REMOVED lines=54> */
.L_x_30359:
        /* <DEDUP_REMOVED lines=51> */
.L_x_30358:
[----:B------:R-:W-:Y:S05]  /*2c60*/  BSYNC B1 ;  /* 0x0000000000017941 */ /* 0x000fea0003800000 */
.L_x_30357:
[----:B------:R-:W-:Y:S05]  /*2c70*/  @!P0 BRA `(.L_x_30356) ;  /* 0x0000000000548947 */ /* 0x000fea0003800000 */
.L_x_30362:
        /* <DEDUP_REMOVED lines=15> */
.L_x_30361:
[----:B------:R-:W-:Y:S05]  /*2d70*/  BSYNC B1 ;  /* 0x0000000000017941 */ /* 0x000fea0003800000 */
.L_x_30360:
[----:B------:R-:W-:Y:S01]  /*2d80*/  IADD3 R22, P0, R22, UR8, RZ ;  /* 0x0000000816167c10 */ /* 0x000fe2000ff1e0ff */
[----:B------:R-:W-:Y:S02]  /*2d90*/  VIADD R4, R12, 0x1f ;  /* 0x0000001f0c047836 */ /* 0x000fe40000000000 */
[----:B------:R-:W-:Y:S01]  /*2da0*/  IMAD.IADD R29, R7, 0x1, R20 ;  /* 0x00000001071d7824 */ /* 0x000fe200078e0214 */
[----:B------:R-:W-:Y:S01]  /*2db0*/  IADD3.X R21, R21, UR9, RZ, P0, !PT ;  /* 0x0000000915157c10 */ /* 0x000fe200087fe4ff */
[----:B------:R-:W-:Y:S08]  /*2dc0*/  @P1 BRA `(.L_x_30362) ;  /* 0xfffffffc00ac1947 */ /* 0x000ff0000383ffff */
.L_x_30356:
[----:B------:R-:W-:Y:S05]  /*2dd0*/  BSYNC B0 ;  /* 0x0000000000007941 */ /* 0x000fea0003800000 */
.L_x_30355:
        /* <DEDUP_REMOVED lines=40> */
.L_x_30373:
[----:B-1----:R-:W-:-:S07]  /*3060*/  FMNMX R5, R4, R5, !PT ;  /* 0x0000000504057209 */ /* 0x002fce0007800000 */
.L_x_30365:
[----:B------:R-:W-:Y:S05]  /*3070*/  BSYNC B0 ;  /* 0x0000000000007941 */ /* 0x000fea0003800000 */
.L_x_30364:
[----:B------:R-:W-:Y:S01]  /*3080*/  ISETP.NE.AND P0, PT, R11, RZ, PT ;  /* 0x000000ff0b00720c */ /* 0x000fe20003f05270 */
[----:B------:R-:W-:-:S12]  /*3090*/  BSSY B0, `(.L_x_30363) ;  /* 0x0000004000007945 */ /* 0x000fd80003800000 */
[----:B------:R-:W-:Y:S05]  /*30a0*/  @P0 BRA `(.L_x_30367) ;  /* 0x0000000000080947 */ /* 0x000fea0003800000 */
[----:B------:R-:W1:Y:S02]  /*30b0*/  LDC.64 R2, c[0x0][0x238] ;  /* 0x00008e00ff027b82 */ /* 0x000e640000000a00 */
[----:B-1----:R1:W-:Y:S02]  /*30c0*/  REDG.E.MAX.S32.STRONG.GPU desc[UR6][R2.64], R5 ;  /* 0x000000050200798e */ /* 0x0023e4000d10e386 */
.L_x_30367:
[----:B------:R-:W-:Y:S05]  /*30d0*/  BSYNC B0 ;  /* 0x0000000000007941 */ /* 0x000fea0003800000 */
.L_x_30363:
        /* <DEDUP_REMOVED lines=10> */
[----:B01----:R-:W-:Y:S05]  /*3180*/  CALL.REL.NOINC `($__internal_653_$__cuda_sm20_rcp_rn_f32_slowpath) ;  /* 0x0000000400847944 */ /* 0x003fea0003c00000 */
[----:B------:R-:W-:Y:S01]  /*3190*/  IMAD.MOV.U32 R5, RZ, RZ, R0 ;  /* 0x000000ffff057224 */ /* 0x000fe200078e0000 */
[----:B------:R-:W-:Y:S06]  /*31a0*/  BRA `(.L_x_30369) ;  /* 0x0000000000107947 */ /* 0x000fec0003800000 */
.L_x_30368:
[----:B------:R-:W0:Y:S02]  /*31b0*/  MUFU.RCP R0, R27 ;  /* 0x0000001b00007308 */ /* 0x000e240000001000 */
[----:B01----:R-:W-:-:S04]  /*31c0*/  FFMA R2, R0, R27, -1 ;  /* 0xbf80000000027423 */ /* 0x003fc8000000001b */
[----:B------:R-:W-:-:S04]  /*31d0*/  FADD.FTZ R5, -R2, -RZ ;  /* 0x800000ff02057221 */ /* 0x000fc80000010100 */
[----:B------:R-:W-:-:S07]  /*31e0*/  FFMA R5, R0, R5, R0 ;  /* 0x0000000500057223 */ /* 0x000fce0000000000 */
.L_x_30369:
[----:B------:R-:W0:Y:S02]  /*31f0*/  LDC.64 R2, c[0x0][0x240] ;  /* 0x00009000ff027b82 */ /* 0x000e240000000a00 */
[----:B0-----:R-:W-:Y:S01]  /*3200*/  STG.E desc[UR6][R2.64], R5 ;  /* 0x0000000502007986 */ /* 0x001fe2000c101906 */
[----:B------:R-:W-:Y:S05]  /*3210*/  EXIT ;  /* 0x000000000000794d */ /* 0x000fea0003800000 */
.L_x_30366:
[----:B------:R-:W-:Y:S02]  /*3220*/  IMAD.MOV.U32 R7, RZ, RZ, 0x4 ;  /* 0x00000004ff077424 */ /* 0x000fe400078e00ff */
[----:B------:R-:W-:Y:S02]  /*3230*/  IMAD.MOV.U32 R9, RZ, RZ, 0x1f ;  /* 0x0000001fff097424 */ /* 0x000fe400078e00ff */
[----:B------:R-:W-:-:S07]  /*3240*/  IMAD.MOV.U32 R6, RZ, RZ, -0x1 ;  /* 0xffffffffff067424 */ /* 0x000fce00078e00ff */
[----:B01----:R-:W-:Y:S05]  /*3250*/  WARPSYNC.COLLECTIVE R6, `(.L_x_30370) ;  /* 0x0000000006087348 */ /* 0x003fea0003c00000 */
[----:B-1----:R1:W2:Y:S02]  /*3260*/  SHFL.DOWN P0, R5, R2, R7, R9 ;  /* 0x0800000702057389 */ /* 0x0022a40000000009 */
[----:B012---:R-:W-:Y:S01]  /*3270*/  ENDCOLLECTIVE ;  /* 0x000000000000791b */ /* 0x007fe20003800000 */
.L_x_30370:
[----:B------:R-:W-:Y:S02]  /*3280*/  IMAD.MOV.U32 R7, RZ, RZ, 0x2 ;  /* 0x00000002ff077424 */ /* 0x000fe400078e00ff */
[----:B------:R-:W-:-:S05]  /*3290*/  IMAD.MOV.U32 R3, RZ, RZ, R5 ;  /* 0x000000ffff037224 */ /* 0x000fca00078e0005 */
[----:B------:R-:W-:-:S05]  /*32a0*/  FMNMX R3, R3, R2, !PT ;  /* 0x0000000203037209 */ /* 0x000fca0007800000 */
[----:B------:R-:W-:-:S07]  /*32b0*/  IMAD.MOV.U32 R2, RZ, RZ, R3 ;  /* 0x000000ffff027224 */ /* 0x000fce00078e0003 */
[----:B------:R-:W-:Y:S05]  /*32c0*/  WARPSYNC.COLLECTIVE R6, `(.L_x_30371) ;  /* 0x0000000006087348 */ /* 0x000fea0003c00000 */
[----:B------:R0:W1:Y:S02]  /*32d0*/  SHFL.DOWN P0, R5, R2, R7, R9 ;  /* 0x0800000702057389 */ /* 0x0000640000000009 */
[----:B01----:R-:W-:Y:S01]  /*32e0*/  ENDCOLLECTIVE ;  /* 0x000000000000791b */ /* 0x003fe20003800000 */
.L_x_30371:
[----:B------:R-:W-:Y:S02]  /*32f0*/  IMAD.MOV.U32 R7, RZ, RZ, 0x1 ;  /* 0x00000001ff077424 */ /* 0x000fe400078e00ff */
[----:B------:R-:W-:-:S05]  /*3300*/  IMAD.MOV.U32 R4, RZ, RZ, R5 ;  /* 0x000000ffff047224 */ /* 0x000fca00078e0005 */
[----:B------:R-:W-:-:S05]  /*3310*/  FMNMX R4, R3, R4, !PT ;  /* 0x0000000403047209 */ /* 0x000fca0007800000 */
[----:B------:R-:W-:-:S07]  /*3320*/  IMAD.MOV.U32 R2, RZ, RZ, R4 ;  /* 0x000000ffff027224 */ /* 0x000fce00078e0004 */
[----:B------:R-:W-:Y:S05]  /*3330*/  WARPSYNC.COLLECTIVE R6, `(.L_x_30372) ;  /* 0x0000000006087348 */ /* 0x000fea0003c00000 */
[----:B------:R0:W1:Y:S02]  /*3340*/  SHFL.DOWN P0, R5, R2, R7, R9 ;  /* 0x0800000702057389 */ /* 0x0000640000000009 */
[----:B01----:R-:W-:Y:S01]  /*3350*/  ENDCOLLECTIVE ;  /* 0x000000000000791b */ /* 0x003fe20003800000 */
.L_x_30372:
[----:B------:R-:W-:Y:S05]  /*3360*/  BRA `(.L_x_30373) ;  /* 0xfffffffc003c7947 */ /* 0x000fea000383ffff */
        .weak           $__internal_652_$__cuda_sm20_div_u64
        .type           $__internal_652_$__cuda_sm20_div_u64,@function
        .size           $__internal_652_$__cuda_sm20_div_u64,($__internal_653_$__cuda_sm20_rcp_rn_f32_slowpath - $__internal_652_$__cuda_sm20_div_u64)
$__internal_652_$__cuda_sm20_div_u64:
        /* <DEDUP_REMOVED lines=66> */
[----:B------:R-:W-:Y:S06]  /*3790*/  RET.REL.NODEC R4 `(_ZN18transformer_engine6detail38cast_transpose_fused_kernel_notalignedILb0ELb1ELb0EfNS_16CTDBiasDActParamIff13__nv_fp8_e5m2fEELi1ELi4ENS_5EmptyEXadL_ZNS_6dsreluIffEET_T0_RKS5_EEEEvT3_mmm) ;  /* 0xffffffc804187950 */ /* 0x000fec0003c3ffff */
        .weak           $__internal_653_$__cuda_sm20_rcp_rn_f32_slowpath
        .type           $__internal_653_$__cuda_sm20_rcp_rn_f32_slowpath,@function
        .size           $__internal_653_$__cuda_sm20_rcp_rn_f32_slowpath,(.L_x_35138 - $__internal_653_$__cuda_sm20_rcp_rn_f32_slowpath)
$__internal_653_$__cuda_sm20_rcp_rn_f32_slowpath:
        /* <DEDUP_REMOVED lines=15> */
.L_x_30374:
        /* <DEDUP_REMOVED lines=33> */
.L_x_30376:
[----:B------:R2:W3:Y:S02]  /*3aa0*/  MUFU.RCP R0, R27 ;  /* 0x0000001b00007308 */ /* 0x0004e40000001000 */
.L_x_30375:
[----:B------:R-:W-:Y:S02]  /*3ab0*/  IMAD.MOV.U32 R2, RZ, RZ, R6 ;  /* 0x000000ffff027224 */ /* 0x000fe400078e0006 */
[----:B------:R-:W-:-:S04]  /*3ac0*/  IMAD.MOV.U32 R3, RZ, RZ, 0x0 ;  /* 0x00000000ff037424 */ /* 0x000fc800078e00ff */
[----:B0123--:R-:W-:Y:S05]  /*3ad0*/  RET.REL.NODEC R2 `(_ZN18transformer_engine6detail38cast_transpose_fused_kernel_notalignedILb0ELb1ELb0EfNS_16CTDBiasDActParamIff13__nv_fp8_e5m2fEELi1ELi4ENS_5EmptyEXadL_ZNS_6dsreluIffEET_T0_RKS5_EEEEvT3_mmm) ;  /* 0xffffffc402487950 */ /* 0x00ffea0003c3ffff */
.L_x_30377:
        /* <DEDUP_REMOVED lines=10> */
.L_x_35138:


//--------------------- .text._ZN18transformer_engine6detail38cast_transpose_fused_kernel_notalignedILb0ELb1ELb0EfNS_16CTDBiasDActParamIff13__nv_bfloat16fEELi1ELi2ENS_5EmptyEXadL_ZNS_6dsreluIffEET_T0_RKS5_EEEEvT3_mmm --------------------------
	.section	.text._ZN18transformer_engine6detail38cast_transpose_fused_kernel_notalignedILb0ELb1ELb0EfNS_16CTDBiasDActParamIff13__nv_bfloat16fEELi1ELi2ENS_5EmptyEXadL_ZNS_6dsreluIffEET_T0_RKS5_EEEEvT3_mmm,"ax",@progbits
	.align	128
        .global         _ZN18transformer_engine6detail38cast_transpose_fused_kernel_notalignedILb0ELb1ELb0EfNS_16CTDBiasDActParamIff13__nv_bfloat16fEELi1ELi2ENS_5EmptyEXadL_ZNS_6dsreluIffEET_T0_RKS5_EEEEvT3_mmm
        .type           _ZN18transformer_engine6detail38cast_transpose_fused_kernel_notalignedILb0ELb1ELb0EfNS_16CTDBiasDActParamIff13__nv_bfloat16fEELi1ELi2ENS_5EmptyEXadL_ZNS_6dsreluIffEET_T0_RKS5_EEEEvT3_mmm,@function
        .size           _ZN18transformer_engine6detail38cast_transpose_fused_kernel_notalignedILb0ELb1ELb0EfNS_16CTDBiasDActParamIff13__nv_bfloat16fEELi1ELi2ENS_5EmptyEXadL_ZNS_6dsreluIffEET_T0_RKS5_EEEEvT3_mmm,(.L_x_35140 - _ZN18transformer_engine6detail38cast_transpose_fused_kernel_notalignedILb0ELb1ELb0EfNS_16CTDBiasDActParamIff13__nv_bfloat16fEELi1ELi2ENS_5EmptyEXadL_ZNS_6dsreluIffEET_T0_RKS5_EEEEvT3_mmm)
        .other          _ZN18transformer_engine6detail38cast_transpose_fused_kernel_notalignedILb0ELb1ELb0EfNS_16CTDBiasDActParamIff13__nv_bfloat16fEELi1ELi2ENS_5EmptyEXadL_ZNS_6dsreluIffEET_T0_RKS5_EEEEvT3_mmm,@"STO_CUDA_ENTRY STV_DEFAULT"
_ZN18transformer_engine6detail38cast_transpose_fused_kernel_notalignedILb0ELb1ELb0EfNS_16CTDBiasDActParamIff13__nv_bfloat16fEELi1ELi2ENS_5EmptyEXadL_ZNS_6dsreluIffEET_T0_RKS5_EEEEvT3_mmm:
.text._ZN18transformer_engine6detail38cast_transpose_fused_kernel_notalignedILb0ELb1ELb0EfNS_16CTDBiasDActParamIff13__nv_bfloat16fEELi1ELi2ENS_5EmptyEXadL_ZNS_6dsreluIffEET_T0_RKS5_EEEEvT3_mmm:
        /* <DEDUP_REMOVED lines=19> */
[----:B------:R-:W-:Y:S05]  /*0130*/  CALL.REL.NOINC `($__internal_654_$__cuda_sm20_div_u64) ;  /* 0x0000002400547944 */ /* 0x000fea0003c00000 */
        /* <DEDUP_REMOVED lines=8> */
.L_x_30378:
        /* <DEDUP_REMOVED lines=22> */
.L_x_30379:
        /* <DEDUP_REMOVED lines=8> */
[----:B------:R-:W-:Y:S01]  /*03a0*/  IMAD R13, R9, UR12, RZ ;  /* 0x0000000c090d7c24 */ /* 0x000fe2000f8e02ff */
[----:B------:R-:W-:Y:S01]  /*03b0*/  LEA R5, P1, -R8, UR7, 0x5 ;  /* 0x0000000708057c11 */ /* 0x000fe2000f8229ff */
[----:B------:R-:W-:Y:S01]  /*03c0*/  IMAD.SHL.U32 R24, R6, 0x4, RZ ;  /* 0x0000000406187824 */ /* 0x000fe200078e00ff */
[----:B------:R-:W-:Y:S01]  /*03d0*/  LEA R2, P0, -R26, UR12, 0x5 ;  /* 0x0000000c1a027c11 */ /* 0x000fe2000f8029ff */
[----:B------:R-:W-:Y:S01]  /*03e0*/  IMAD R6, R6, -0x4, R3 ;  /* 0xfffffffc06067824 */ /* 0x000fe200078e0203 */
[----:B------:R-:W-:Y:S01]  /*03f0*/  IADD3.X R10, ~R10, UR10, RZ, P1, !PT ;  /* 0x0000000a0a0a7c10 */ /* 0x000fe20008ffe5ff */
[----:B------:R-:W-:Y:S01]  /*0400*/  IMAD R13, R8, UR13, R13 ;  /* 0x0000000d080d7c24 */ /* 0x000fe2000f8e020d */
[----:B------:R-:W-:Y:S01]  /*0410*/  ISETP.LT.U32.AND P1, PT, R5, 0x20, PT ;  /* 0x000000200500780c */ /* 0x000fe20003f21070 */
[----:B------:R-:W-:Y:S01]  /*0420*/  ULDC.64 UR8, c[0x0][0x230] ;  /* 0x00008c0000087ab9 */ /* 0x000fe20000000a00 */
[----:B------:R-:W-:Y:S01]  /*0430*/  IADD3.X R4, ~R4, UR13, RZ, P0, !PT ;  /* 0x0000000d04047c10 */ /* 0x000fe200087fe5ff */
[----:B------:R-:W-:Y:S01]  /*0440*/  IMAD.MOV.U32 R22, RZ, RZ, RZ ;  /* 0x000000ffff167224 */ /* 0x000fe200078e00ff */
[----:B------:R-:W-:-:S02]  /*0450*/  ISETP.LT.U32.AND P0, PT, R2, 0x20, PT ;  /* 0x000000200200780c */ /* 0x000fc40003f01070 */
[----:B------:R-:W-:Y:S01]  /*0460*/  ISETP.LT.U32.AND.EX P1, PT, R10, RZ, PT, P1 ;  /* 0x000000ff0a00720c */ /* 0x000fe20003f21110 */
[----:B------:R-:W-:Y:S01]  /*0470*/  IMAD.WIDE.U32 R10, R8, UR12, RZ ;  /* 0x0000000c080a7c25 */ /* 0x000fe2000f8e00ff */
[----:B------:R-:W-:Y:S02]  /*0480*/  ISETP.LT.U32.AND.EX P0, PT, R4, RZ, PT, P0 ;  /* 0x000000ff0400720c */ /* 0x000fe40003f01100 */
[----:B------:R-:W-:Y:S01]  /*0490*/  LOP3.LUT R24, R24, 0x1c, RZ, 0xe2, !PT ;  /* 0x0000001c18187812 */ /* 0x000fe200078ee2ff */
[----:B------:R-:W-:Y:S01]  /*04a0*/  IMAD.IADD R21, R11, 0x1, R13 ;  /* 0x000000010b157824 */ /* 0x000fe200078e020d */
[----:B------:R-:W-:Y:S01]  /*04b0*/  SEL R5, R5, 0x20, P1 ;  /* 0x0000002005057807 */ /* 0x000fe20000800000 */
[----:B------:R-:W-:Y:S01]  /*04c0*/  IMAD.MOV.U32 R13, RZ, RZ, RZ ;  /* 0x000000ffff0d7224 */ /* 0x000fe200078e00ff */
[----:B------:R-:W-:Y:S02]  /*04d0*/  SEL R20, R2, 0x20, P0 ;  /* 0x0000002002147807 */ /* 0x000fe40000000000 */
[----:B------:R-:W-:-:S02]  /*04e0*/  LOP3.LUT R12, R6, 0x1f, RZ, 0xc0, !PT ;  /* 0x0000001f060c7812 */ /* 0x000fc400078ec0ff */
[----:B------:R-:W-:Y:S02]  /*04f0*/  ISETP.GE.U32.AND P0, PT, R24, R5, PT ;  /* 0x000000051800720c */ /* 0x000fe40003f06070 */
[----:B------:R-:W-:Y:S02]  /*0500*/  LEA R14, P1, R10, R26, 0x1 ;  /* 0x0000001a0a0e7211 */ /* 0x000fe400078208ff */
[----:B------:R-:W-:Y:S02]  /*0510*/  ISETP.LT.U32.AND P0, PT, R12, R20, !P0 ;  /* 0x000000140c00720c */ /* 0x000fe40004701070 */
[----:B------:R-:W-:Y:S01]  /*0520*/  LOP3.LUT R15, R15, 0x38, RZ, 0xc0, !PT ;  /* 0x000000380f0f7812 */ /* 0x000fe200078ec0ff */
[----:B------:R-:W-:Y:S01]  /*0530*/  IMAD.SHL.U32 R30, R14, 0x20, RZ ;  /* 0x000000200e1e7824 */ /* 0x000fe200078e00ff */
[----:B------:R-:W-:-:S03]  /*0540*/  LEA.HI.X R21, R10, R7, R21, 0x1, P1 ;  /* 0x000000070a157211 */ /* 0x000fc600008f0c15 */
[----:B------:R-:W-:Y:S01]  /*0550*/  IMAD.WIDE.U32 R12, R15, UR12, R12 ;  /* 0x0000000c0f0c7c25 */ /* 0x000fe2000f8e000c */
[----:B------:R-:W-:-:S03]  /*0560*/  SHF.L.U64.HI R31, R14, 0x5, R21 ;  /* 0x000000050e1f7819 */ /* 0x000fc60000010215 */
[----:B------:R-:W-:Y:S01]  /*0570*/  IMAD R27, R15, UR13, RZ ;  /* 0x0000000d0f1b7c24 */ /* 0x000fe2000f8e02ff */
[----:B------:R-:W-:Y:S01]  /*0580*/  IADD3 R21, P1, R30, R12, RZ ;  /* 0x0000000c1e157210 */ /* 0x000fe20007f3e0ff */
[----:B------:R-:W0:Y:S03]  /*0590*/  @P0 LDC.64 R18, c[0x0][0x218] ;  /* 0x00008600ff120b82 */ /* 0x000e260000000a00 */
[----:B------:R-:W-:Y:S02]  /*05a0*/  IADD3.X R28, R31, R13, R27, P1, !PT ;  /* 0x0000000d1f1c7210 */ /* 0x000fe40000ffe41b */
[----:B------:R-:W-:-:S03]  /*05b0*/  @P0 IADD3 R23, P1, R21, UR12, RZ ;  /* 0x0000000c15170c10 */ /* 0x000fc6000ff3e0ff */
[----:B------:R-:W1:Y:S01]  /*05c0*/  @P0 LDC.64 R10, c[0x0][0x210] ;  /* 0x00008400ff0a0b82 */ /* 0x000e620000000a00 */
[----:B------:R-:W-:Y:S02]  /*05d0*/  @P0 IADD3.X R14, R28, UR13, RZ, P1, !PT ;  /* 0x0000000d1c0e0c10 */ /* 0x000fe40008ffe4ff */
[C---:B------:R-:W-:Y:S01]  /*05e0*/  @P0 SHF.L.U64.HI R28, R21.reuse, 0x2, R28 ;  /* 0x00000002151c0819 */ /* 0x040fe2000001021c */
[----:B------:R-:W-:Y:S01]  /*05f0*/  @P0 IMAD.SHL.U32 R21, R21, 0x4, RZ ;  /* 0x0000000415150824 */ /* 0x000fe200078e00ff */
[C---:B------:R-:W-:Y:S01]  /*0600*/  @P0 SHF.L.U64.HI R14, R23.reuse, 0x2, R14 ;  /* 0x00000002170e0819 */ /* 0x040fe2000001020e */
[----:B------:R-:W-:Y:S01]  /*0610*/  @P0 IMAD.SHL.U32 R23, R23, 0x4, RZ ;  /* 0x0000000417170824 */ /* 0x000fe200078e00ff */
[----:B------:R-:W-:Y:S01]  /*0620*/  ISETP.NE.U32.AND P1, PT, RZ, UR8, PT ;  /* 0x00000008ff007c0c */ /* 0x000fe2000bf25070 */
[----:B------:R-:W2:Y:S03]  /*0630*/  @P0 LDC.64 R16, c[0x0][0x218] ;  /* 0x00008600ff100b82 */ /* 0x000ea60000000a00 */
[----:B------:R-:W-:Y:S01]  /*0640*/  ISETP.NE.AND.EX P1, PT, RZ, UR9, PT, P1 ;  /* 0x00000009ff007c0c */ /* 0x000fe2000bf25310 */
[----:B------:R-:W-:Y:S01]  /*0650*/  ULDC.64 UR8, c[0x0][0x208] ;  /* 0x0000820000087ab9 */ /* 0x000fe20000000a00 */
[----:B0-----:R-:W-:-:S02]  /*0660*/  @P0 IADD3 R18, P3, R21, R18, RZ ;  /* 0x0000001215120210 */ /* 0x001fc40007f7e0ff */
[----:B------:R-:W-:Y:S01]  /*0670*/  CS2R R32, SRZ ;  /* 0x0000000000207805 */ /* 0x000fe2000001ff00 */
[----:B------:R-:W0:Y:S02]  /*0680*/  @P0 LDC.64 R12, c[0x0][0x210] ;  /* 0x00008400ff0c0b82 */ /* 0x000e240000000a00 */
[----:B------:R-:W-:Y:S01]  /*0690*/  @P0 IMAD.X R19, R28, 0x1, R19, P3 ;  /* 0x000000011c130824 */ /* 0x000fe200018e0613 */
[----:B-1----:R-:W-:Y:S01]  /*06a0*/  @P0 IADD3 R10, P2, R21, R10, RZ ;  /* 0x0000000a150a0210 */ /* 0x002fe20007f5e0ff */
[----:B------:R-:W-:-:S06]  /*06b0*/  IMAD.MOV.U32 R21, RZ, RZ, RZ ;  /* 0x000000ffff157224 */ /* 0x000fcc00078e00ff */
[----:B------:R-:W3:Y:S01]  /*06c0*/  @P0 LDG.E R21, desc[UR8][R18.64] ;  /* 0x0000000812150981 */ /* 0x000ee2000c1e1900 */
[----:B--2---:R-:W-:-:S05]  /*06d0*/  @P0 IADD3 R16, P4, R23, R16, RZ ;  /* 0x0000001017100210 */ /* 0x004fca0007f9e0ff */
[----:B------:R-:W-:-:S05]  /*06e0*/  @P0 IMAD.X R17, R14, 0x1, R17, P4 ;  /* 0x000000010e110824 */ /* 0x000fca00020e0611 */
[----:B------:R1:W2:Y:S01]  /*06f0*/  @P0 LDG.E R22, desc[UR8][R16.64] ;  /* 0x0000000810160981 */ /* 0x0002a2000c1e1900 */
[----:B------:R-:W-:-:S05]  /*0700*/  @P0 IMAD.X R11, R28, 0x1, R11, P2 ;  /* 0x000000011c0b0824 */ /* 0x000fca00010e060b */
[----:B------:R4:W2:Y:S01]  /*0710*/  @P0 LDG.E R33, desc[UR8][R10.64] ;  /* 0x000000080a210981 */ /* 0x0008a2000c1e1900 */
[----:B0-----:R-:W-:Y:S01]  /*0720*/  @P0 IADD3 R12, P2, R23, R12, RZ ;  /* 0x0000000c170c0210 */ /* 0x001fe20007f5e0ff */
[----:B------:R-:W-:Y:S02]  /*0730*/  IMAD.MOV.U32 R34, RZ, RZ, RZ ;  /* 0x000000ffff227224 */ /* 0x000fe400078e00ff */
[----:B------:R-:W-:Y:S02]  /*0740*/  VIADD R24, R24, 0x1 ;  /* 0x0000000118187836 */ /* 0x000fe40000000000 */
[----:B------:R-:W-:Y:S02]  /*0750*/  @P0 IMAD.X R13, R14, 0x1, R13, P2 ;  /* 0x000000010e0d0824 */ /* 0x000fe400010e060d */
[----:B-1----:R-:W-:-:S03]  /*0760*/  VIADD R17, R6, 0xffffffff ;  /* 0xffffffff06117836 */ /* 0x002fc60000000000 */
[----:B------:R0:W2:Y:S01]  /*0770*/  @P0 LDG.E R34, desc[UR8][R12.64] ;  /* 0x000000080c220981 */ /* 0x0000a2000c1e1900 */
[----:B------:R-:W-:Y:S02]  /*0780*/  ISETP.GE.U32.AND P0, PT, R24, R5, PT ;  /* 0x000000051800720c */ /* 0x000fe40003f06070 */
[----:B------:R-:W-:Y:S01]  /*0790*/  LOP3.LUT R17, R17, 0x1f, RZ, 0xc0, !PT ;  /* 0x0000001f11117812 */ /* 0x000fe200078ec0ff */
[----:B------:R-:W-:Y:S01]  /*07a0*/  IMAD R7, R7, UR4, RZ ;  /* 0x0000000407077c24 */ /* 0x000fe2000f8e02ff */
[C---:B------:R-:W-:Y:S01]  /*07b0*/  SHF.L.U64.HI R9, R8.reuse, 0x1, R9 ;  /* 0x0000000108097819 */ /* 0x040fe20000010209 */
[----:B------:R-:W-:Y:S01]  /*07c0*/  IMAD.SHL.U32 R8, R8, 0x2, RZ ;  /* 0x0000000208087824 */ /* 0x000fe200078e00ff */
[----:B------:R-:W-:Y:S01]  /*07d0*/  ISETP.LT.U32.AND P0, PT, R17, R20, !P0 ;  /* 0x000000141100720c */ /* 0x000fe20004701070 */
[C---:B------:R-:W-:Y:S02]  /*07e0*/  IMAD R7, R26.reuse, UR5, R7 ;  /* 0x000000051a077c24 */ /* 0x040fe4000f8e0207 */
[----:B------:R-:W-:Y:S01]  /*07f0*/  IMAD.WIDE.U32 R8, R26, UR4, R8 ;  /* 0x000000041a087c25 */ /* 0x000fe2000f8e0008 */
[----:B------:R-:W-:-:S03]  /*0800*/  ULDC.64 UR4, c[0x0][0x228] ;  /* 0x00008a0000047ab9 */ /* 0x000fc60000000a00 */
[----:B------:R-:W-:Y:S01]  /*0810*/  IMAD.IADD R7, R9, 0x1, R7 ;  /* 0x0000000109077824 */ /* 0x000fe200078e0207 */
[C---:B------:R-:W-:Y:S01]  /*0820*/  LEA R6, P2, R8.reuse, UR4, 0x6 ;  /* 0x0000000408067c11 */ /* 0x040fe2000f8430ff */
[----:B------:R-:W1:Y:S01]  /*0830*/  @P1 LDC.64 R28, c[0x0][0x230] ;  /* 0x00008c00ff1c1b82 */ /* 0x000e620000000a00 */
[----:B------:R-:W-:Y:S02]  /*0840*/  SHF.R.U32.HI R24, RZ, 0x3, R3 ;  /* 0x00000003ff187819 */ /* 0x000fe40000011603 */
[----:B------:R-:W-:Y:S01]  /*0850*/  LEA.HI.X R7, R8, UR5, R7, 0x6, P2 ;  /* 0x0000000508077c11 */ /* 0x000fe200090f3407 */
[--C-:B------:R-:W-:Y:S02]  /*0860*/  @P0 IMAD.MOV.U32 R8, RZ, RZ, R30.reuse ;  /* 0x000000ffff080224 */ /* 0x100fe400078e001e */
[--C-:B------:R-:W-:Y:S01]  /*0870*/  @P0 IMAD.MOV.U32 R9, RZ, RZ, R31.reuse ;  /* 0x000000ffff090224 */ /* 0x100fe200078e001f */
[----:B------:R-:W-:Y:S02]  /*0880*/  UIMAD.WIDE.U32 UR4, UR12, 0x2, URZ ;  /* 0x000000020c0478a5 */ /* 0x000fe4000f8e003f */
[C---:B----4-:R-:W-:Y:S01]  /*0890*/  @P0 IMAD.WIDE.U32 R10, R15.reuse, UR12, R30 ;  /* 0x0000000c0f0a0c25 */ /* 0x050fe2000f8e001e */
[----:B------:R-:W-:Y:S01]  /*08a0*/  LOP3.LUT R18, R24, 0x1c, RZ, 0xc0, !PT ;  /* 0x0000001c18127812 */ /* 0x000fe200078ec0ff */
[----:B0-----:R-:W0:Y:S02]  /*08b0*/  @P0 LDC.64 R12, c[0x0][0x210] ;  /* 0x00008400ff0c0b82 */ /* 0x001e240000000a00 */
[----:B------:R-:W-:Y:S01]  /*08c0*/  @P0 IMAD.WIDE.U32 R8, R15, UR12, R8 ;  /* 0x0000000c0f080c25 */ /* 0x000fe2000f8e0008 */
[----:B------:R-:W-:-:S02]  /*08d0*/  @P0 IADD3 R23, P3, P4, R10, UR4, R17 ;  /* 0x000000040a170c10 */ /* 0x000fc4000fc7e011 */
[----:B------:R-:W-:Y:S01]  /*08e0*/  ISETP.GE.U32.AND P2, PT, R18, R5, PT ;  /* 0x000000051200720c */ /* 0x000fe20003f46070 */
[----:B------:R-:W-:Y:S01]  /*08f0*/  @P0 IMAD.IADD R26, R27, 0x1, R11 ;  /* 0x000000011b1a0824 */ /* 0x000fe200078e020b */
[----:B------:R-:W-:Y:S01]  /*0900*/  @P0 IADD3 R16, P5, R17, R8, RZ ;  /* 0x0000000811100210 */ /* 0x000fe20007fbe0ff */
[----:B------:R-:W4:Y:S01]  /*0910*/  @P0 LDC.64 R10, c[0x0][0x218] ;  /* 0x00008600ff0a0b82 */ /* 0x000f220000000a00 */
[----:B------:R-:W-:Y:S01]  /*0920*/  IMAD.IADD R18, R3, 0x1, -R18 ;  /* 0x0000000103127824 */ /* 0x000fe200078e0a12 */
[----:B------:R-:W-:Y:S02]  /*0930*/  USHF.L.U32 UR6, UR13, 0x1, URZ ;  /* 0x000000010d067899 */ /* 0x000fe4000800063f */
[----:B------:R-:W-:Y:S02]  /*0940*/  @P0 IMAD.X R17, R27, 0x1, R9, P5 ;  /* 0x000000011b110824 */ /* 0x000fe400028e0609 */
[----:B------:R-:W-:Y:S01]  /*0950*/  LOP3.LUT R25, R18, 0x1f, RZ, 0xc0, !PT ;  /* 0x0000001f12197812 */ /* 0x000fe200078ec0ff */
[----:B------:R-:W-:Y:S01]  /*0960*/  VOTEU.ANY UP0, P0 ;  /* 0x00000000003f7886 */ /* 0x000fe20000000100 */
[----:B------:R-:W2:Y:S01]  /*0970*/  @P0 LDC.64 R8, c[0x0][0x210] ;  /* 0x00008400ff080b82 */ /* 0x000ea20000000a00 */
[----:B------:R-:W-:Y:S01]  /*0980*/  UIADD3 UR4, UR5, UR6, URZ ;  /* 0x0000000605047290 */ /* 0x000fe2000fffe03f */
[----:B-1----:R1:W2:Y:S06]  /*0990*/  @P1 LDG.E R14, desc[UR8][R28.64] ;  /* 0x000000081c0e1981 */ /* 0x0022ac000c1e1900 */
[----:B------:R-:W2:Y:S01]  /*09a0*/  @P0 LDC.64 R18, c[0x0][0x218] ;  /* 0x00008600ff120b82 */ /* 0x000ea20000000a00 */
[----:B------:R-:W-:Y:S01]  /*09b0*/  @P0 IADD3.X R26, R26, UR4, RZ, P3, P4 ;  /* 0x000000041a1a0c10 */ /* 0x000fe20009fe84ff */
[----:B------:R-:W-:Y:S01]  /*09c0*/  @UP0 UIMAD UR5, UR13, 0x3, URZ ;  /* 0x000000030d0508a4 */ /* 0x000fe2000f8e023f */
[----:B-1----:R-:W-:Y:S01]  /*09d0*/  IMAD.U32 R29, RZ, RZ, UR12 ;  /* 0x0000000cff1d7e24 */ /* 0x002fe2000f8e00ff */
[----:B------:R-:W-:-:S02]  /*09e0*/  ISETP.GE.U32.OR P2, PT, R25, R20, P2 ;  /* 0x000000141900720c */ /* 0x000fc40001746470 */
[----:B------:R-:W-:Y:S01]  /*09f0*/  @P0 SHF.L.U64.HI R20, R23, 0x2, R26 ;  /* 0x0000000217140819 */ /* 0x000fe2000001021a */
[----:B------:R-:W-:-:S04]  /*0a00*/  @P0 IMAD.WIDE.U32 R16, R29, 0x3, R16 ;  /* 0x000000031d100825 */ /* 0x000fc800078e0010 */
[----:B------:R-:W-:Y:S02]  /*0a10*/  @P0 IMAD.SHL.U32 R23, R23, 0x4, RZ ;  /* 0x0000000417170824 */ /* 0x000fe400078e00ff */
[----:B------:R-:W-:Y:S02]  /*0a20*/  @P0 VIADD R25, R17, UR5 ;  /* 0x0000000511190c36 */ /* 0x000fe40008000000 */
[----:B---3--:R-:W-:Y:S01]  /*0a30*/  FADD R21, R21, R21 ;  /* 0x0000001515157221 */ /* 0x008fe20000000000 */
[C---:B0-----:R-:W-:Y:S01]  /*0a40*/  @P0 IADD3 R12, P3, R23.reuse, R12, RZ ;  /* 0x0000000c170c0210 */ /* 0x041fe20007f7e0ff */
[----:B------:R-:W-:Y:S01]  /*0a50*/  UMOV UR6, 0x3f800000 ;  /* 0x3f80000000067882 */ /* 0x000fe20000000000 */
[----:B----4-:R-:W-:Y:S01]  /*0a60*/  @P0 IADD3 R10, P4, R23, R10, RZ ;  /* 0x0000000a170a0210 */ /* 0x010fe20007f9e0ff */
[----:B------:R-:W-:Y:S01]  /*0a70*/  ULDC.64 UR4, c[0x0][0x220] ;  /* 0x0000880000047ab9 */ /* 0x000fe20000000a00 */
[----:B--2---:R-:W-:Y:S01]  /*0a80*/  FADD R17, R22, R22 ;  /* 0x0000001616117221 */ /* 0x004fe20000000000 */
[----:B------:R-:W-:Y:S01]  /*0a90*/  FMNMX R22, RZ, R21, !PT ;  /* 0x00000015ff167209 */ /* 0x000fe20007800000 */
[C---:B------:R-:W-:Y:S01]  /*0aa0*/  @P0 IMAD.SHL.U32 R21, R16.reuse, 0x4, RZ ;  /* 0x0000000410150824 */ /* 0x040fe200078e00ff */
[----:B------:R-:W-:Y:S01]  /*0ab0*/  @P0 SHF.L.U64.HI R16, R16, 0x2, R25 ;  /* 0x0000000210100819 */ /* 0x000fe20000010219 */
[----:B------:R-:W-:-:S02]  /*0ac0*/  @P0 IMAD.X R13, R20, 0x1, R13, P3 ;  /* 0x00000001140d0824 */ /* 0x000fc400018e060d */
[----:B------:R-:W-:Y:S01]  /*0ad0*/  @P0 IMAD.X R11, R20, 0x1, R11, P4 ;  /* 0x00000001140b0824 */ /* 0x000fe200020e060b */
[C---:B------:R-:W-:Y:S02]  /*0ae0*/  @P0 IADD3 R20, P3, R21.reuse, R8, RZ ;  /* 0x0000000815140210 */ /* 0x040fe40007f7e0ff */
[----:B------:R-:W-:Y:S01]  /*0af0*/  @P0 IADD3 R18, P4, R21, R18, RZ ;  /* 0x0000001215120210 */ /* 0x000fe20007f9e0ff */
[----:B------:R-:W-:Y:S01]  /*0b00*/  FMUL R33, R22, R33 ;  /* 0x0000002116217220 */ /* 0x000fe20000400000 */
[----:B------:R-:W-:Y:S02]  /*0b10*/  IMAD.MOV.U32 R22, RZ, RZ, RZ ;  /* 0x000000ffff167224 */ /* 0x000fe400078e00ff */
[C---:B------:R-:W-:Y:S02]  /*0b20*/  @P0 IMAD.X R21, R16.reuse, 0x1, R9, P3 ;  /* 0x0000000110150824 */ /* 0x040fe400018e0609 */
[----:B------:R-:W-:-:S03]  /*0b30*/  @P0 IMAD.X R19, R16, 0x1, R19, P4 ;  /* 0x0000000110130824 */ /* 0x000fc600020e0613 */
[----:B------:R-:W5:Y:S04]  /*0b40*/  @P0 LDG.E R22, desc[UR8][R20.64] ;  /* 0x0000000814160981 */ /* 0x000f68000c1e1900 */
[----:B------:R-:W5:Y:S01]  /*0b50*/  @P0 LDG.E R32, desc[UR8][R18.64] ;  /* 0x0000000812200981 */ /* 0x000f62000c1e1900 */
[----:B------:R-:W-:Y:S02]  /*0b60*/  LOP3.LUT R8, R24, 0x1ffffffc, RZ, 0xc0, !PT ;  /* 0x1ffffffc18087812 */ /* 0x000fe400078ec0ff */
[----:B------:R-:W-:Y:S01]  /*0b70*/  FMNMX R25, RZ, R17, !PT ;  /* 0x00000011ff197209 */ /* 0x000fe20007800000 */
[----:B------:R-:W-:Y:S01]  /*0b80*/  IMAD.MOV.U32 R17, RZ, RZ, RZ ;  /* 0x000000ffff117224 */ /* 0x000fe200078e00ff */
[----:B------:R-:W-:Y:S01]  /*0b90*/  SHF.R.U32.HI R26, RZ, 0x3, R3 ;  /* 0x00000003ff1a7819 */ /* 0x000fe20000011603 */
[----:B------:R-:W-:Y:S01]  /*0ba0*/  IMAD.MOV.U32 R23, RZ, RZ, RZ ;  /* 0x000000ffff177224 */ /* 0x000fe200078e00ff */
[----:B------:R-:W-:Y:S01]  /*0bb0*/  ISETP.LT.U32.AND P3, PT, R2, 0x20, PT ;  /* 0x000000200200780c */ /* 0x000fe20003f61070 */
[----:B------:R-:W-:Y:S01]  /*0bc0*/  IMAD.IADD R16, R3, 0x1, -R8 ;  /* 0x0000000103107824 */ /* 0x000fe200078e0a08 */
[----:B------:R-:W-:Y:S01]  /*0bd0*/  LOP3.LUT R26, R26, 0x1c, RZ, 0xc0, !PT ;  /* 0x0000001c1a1a7812 */ /* 0x000fe200078ec0ff */
[----:B------:R0:W5:Y:S01]  /*0be0*/  @P0 LDG.E R17, desc[UR8][R12.64] ;  /* 0x000000080c110981 */ /* 0x000162000c1e1900 */
[----:B------:R-:W-:-:S03]  /*0bf0*/  ISETP.LT.U32.AND.EX P3, PT, R4, RZ, PT, P3 ;  /* 0x000000ff0400720c */ /* 0x000fc60003f61130 */
[----:B------:R1:W5:Y:S01]  /*0c00*/  @P0 LDG.E R23, desc[UR8][R10.64] ;  /* 0x000000080a170981 */ /* 0x000362000c1e1900 */
[----:B------:R-:W-:Y:S01]  /*0c10*/  FMUL R34, R25, R34 ;  /* 0x0000002219227220 */ /* 0x000fe20000400000 */
[----:B0-----:R-:W-:Y:S01]  /*0c20*/  VIADD R13, R16, 0x1e ;  /* 0x0000001e100d7836 */ /* 0x001fe20000000000 */
[----:B-1----:R-:W-:Y:S02]  /*0c30*/  SEL R10, R2, 0x20, P3 ;  /* 0x00000020020a7807 */ /* 0x002fe40001800000 */
[----:B------:R-:W-:Y:S01]  /*0c40*/  LEA R11, P3, R30, UR4, 0x1 ;  /* 0x000000041e0b7c11 */ /* 0x000fe2000f8608ff */
[----:B------:R-:W-:Y:S01]  /*0c50*/  BSSY B0, `(.L_x_30380) ;  /* 0x0000014000007945 */ /* 0x000fe20003800000 */
[----:B------:R-:W-:Y:S02]  /*0c60*/  LOP3.LUT R13, R13, 0x1f, RZ, 0xc0, !PT ;  /* 0x0000001f0d0d7812 */ /* 0x000fe400078ec0ff */
[----:B------:R-:W-:Y:S02]  /*0c70*/  @P1 R2UR UR6, R14 ;  /* 0x000000000e0612ca */ /* 0x000fe400000e0000 */
[----:B------:R-:W-:-:S02]  /*0c80*/  LOP3.LUT R14, R26, 0x2, RZ, 0xfc, !PT ;  /* 0x000000021a0e7812 */ /* 0x000fc400078efcff */
[----:B------:R-:W-:Y:S02]  /*0c90*/  LEA.HI.X R12, R30, UR5, R31, 0x1, P3 ;  /* 0x000000051e0c7c11 */ /* 0x000fe400098f0c1f */
[----:B------:R-:W-:-:S04]  /*0ca0*/  ISETP.GE.U32.AND P1, PT, R14, R5, PT ;  /* 0x000000050e00720c */ /* 0x000fc80003f26070 */
[----:B------:R-:W-:-:S03]  /*0cb0*/  ISETP.LT.U32.AND P1, PT, R13, R10, !P1 ;  /* 0x0000000a0d00720c */ /* 0x000fc60004f21070 */
[----:B------:R-:W-:Y:S01]  /*0cc0*/  FMUL R8, R34, UR6 ;  /* 0x0000000622087c20 */ /* 0x000fe20008400000 */
[----:B------:R-:W-:Y:S01]  /*0cd0*/  FMUL R9, R33, UR6 ;  /* 0x0000000621097c20 */ /* 0x000fe20008400000 */
[----:B------:R-:W-:Y:S08]  /*0ce0*/  @P2 BRA `(.L_x_30381) ;  /* 0x0000000000282947 */ /* 0x000ff00003800000 */
[----:B------:R-:W-:Y:S01]  /*0cf0*/  LOP3.LUT R18, R24, 0x1ffffffc, RZ, 0xc0, !PT ;  /* 0x1ffffffc18127812 */ /* 0x000fe200078ec0ff */
[----:B------:R-:W-:-:S04]  /*0d00*/  IMAD.MOV.U32 R21, RZ, RZ, RZ ;  /* 0x000000ffff157224 */ /* 0x000fc800078e00ff */
[----:B------:R-:W-:-:S05]  /*0d10*/  IMAD.IADD R18, R3, 0x1, -R18 ;  /* 0x0000000103127824 */ /* 0x000fca00078e0a12 */
[----:B------:R-:W-:-:S05]  /*0d20*/  LOP3.LUT R20, R18, 0x1f, RZ, 0xc0, !PT ;  /* 0x0000001f12147812 */ /* 0x000fca00078ec0ff */
[----:B------:R-:W-:-:S04]  /*0d30*/  IMAD.WIDE.U32 R20, R15, UR12, R20 ;  /* 0x0000000c0f147c25 */ /* 0x000fc8000f8e0014 */
[----:B------:R-:W-:Y:S01]  /*0d40*/  IMAD.IADD R19, R27, 0x1, R21 ;  /* 0x000000011b137824 */ /* 0x000fe200078e0215 */
[C---:B------:R-:W-:Y:S02]  /*0d50*/  LEA R18, P0, R20.reuse, R11, 0x1 ;  /* 0x0000000b14127211 */ /* 0x040fe400078008ff */
[----:B------:R-:W-:Y:S02]  /*0d60*/  F2FP.BF16.F32.PACK_AB R21, RZ, R9 ;  /* 0x00000009ff15723e */ /* 0x000fe400000010ff */
[----:B------:R-:W-:-:S05]  /*0d70*/  LEA.HI.X R19, R20, R12, R19, 0x1, P0 ;  /* 0x0000000c14137211 */ /* 0x000fca00000f0c13 */
[----:B------:R0:W-:Y:S04]  /*0d80*/  STG.E.U16 desc[UR8][R18.64], R21 ;  /* 0x0000001512007986 */ /* 0x0001e8000c101508 */
.L_x_30381:
[----:B------:R-:W-:Y:S05]  /*0d90*/  BSYNC B0 ;  /* 0x0000000000007941 */ /* 0x000fea0003800000 */
.L_x_30380:
[----:B------:R-:W-:Y:S04]  /*0da0*/  BSSY B0, `(.L_x_30382) ;  /* 0x000000d000007945 */ /* 0x000fe80003800000 */
[----:B------:R-:W-:Y:S05]  /*0db0*/  @P2 BRA `(.L_x_30383) ;  /* 0x00000000002c2947 */ /* 0x000fea0003800000 */
[----:B------:R-:W-:Y:S01]  /*0dc0*/  LOP3.LUT R24, R24, 0x1ffffffc, RZ, 0xc0, !PT ;  /* 0x1ffffffc18187812 */ /* 0x000fe200078ec0ff */
[----:B0-----:R-:W-:Y:S01]  /*0dd0*/  IMAD.MOV.U32 R19, RZ, RZ, RZ ;  /* 0x000000ffff137224 */ /* 0x001fe200078e00ff */
[----:B------:R-:W-:-:S03]  /*0de0*/  F2FP.BF16.F32.PACK_AB R21, RZ, R8 ;  /* 0x00000008ff15723e */ /* 0x000fc600000010ff */
[----:B------:R-:W-:-:S05]  /*0df0*/  IMAD.IADD R24, R3, 0x1, -R24 ;  /* 0x0000000103187824 */ /* 0x000fca00078e0a18 */
[----:B------:R-:W-:-:S05]  /*0e00*/  LOP3.LUT R18, R24, 0x1f, RZ, 0xc0, !PT ;  /* 0x0000001f18127812 */ /* 0x000fca00078ec0ff */
[----:B------:R-:W-:-:S03]  /*0e10*/  IMAD.WIDE.U32 R18, R15, UR12, R18 ;  /* 0x0000000c0f127c25 */ /* 0x000fc6000f8e0012 */
[----:B------:R-:W-:-:S04]  /*0e20*/  IADD3 R20, P0, R18, UR12, RZ ;  /* 0x0000000c12147c10 */ /* 0x000fc8000ff1e0ff */
[----:B------:R-:W-:Y:S02]  /*0e30*/  IADD3.X R19, R27, UR13, R19, P0, !PT ;  /* 0x0000000d1b137c10 */ /* 0x000fe400087fe413 */
[----:B------:R-:W-:-:S04]  /*0e40*/  LEA R18, P0, R20, R11, 0x1 ;  /* 0x0000000b14127211 */ /* 0x000fc800078008ff */
[----:B------:R-:W-:-:S05]  /*0e50*/  LEA.HI.X R19, R20, R12, R19, 0x1, P0 ;  /* 0x0000000c14137211 */ /* 0x000fca00000f0c13 */
[----:B------:R1:W-:Y:S04]  /*0e60*/  STG.E.U16 desc[UR8][R18.64], R21 ;  /* 0x0000001512007986 */ /* 0x0003e8000c101508 */
.L_x_30383:
[----:B------:R-:W-:Y:S05]  /*0e70*/  BSYNC B0 ;  /* 0x0000000000007941 */ /* 0x000fea0003800000 */
.L_x_30382:
[----:B------:R-:W-:Y:S01]  /*0e80*/  USHF.L.U32 UR4, UR12, 0x1, URZ ;  /* 0x000000010c047899 */ /* 0x000fe2000800063f */
[----:B01----:R-:W0:Y:S01]  /*0e90*/  @P1 LDC.64 R20, c[0x0][0x210] ;  /* 0x00008400ff141b82 */ /* 0x003e220000000a00 */
[----:B------:R-:W-:Y:S02]  /*0ea0*/  USHF.L.U64.HI UR5, UR12, 0x1, UR13 ;  /* 0x000000010c057899 */ /* 0x000fe4000801020d */
[----:B------:R-:W-:Y:S02]  /*0eb0*/  USHF.L.U32 UR14, UR12, 0x1, URZ ;  /* 0x000000010c0e7899 */ /* 0x000fe4000800063f */
[----:B------:R-:W-:Y:S01]  /*0ec0*/  IMAD.U32 R28, RZ, RZ, UR4 ;  /* 0x00000004ff1c7e24 */ /* 0x000fe2000f8e00ff */
[----:B------:R-:W-:Y:S01]  /*0ed0*/  USHF.L.U64.HI UR11, UR12, 0x1, UR13 ;  /* 0x000000010c0b7899 */ /* 0x000fe2000801020d */
[----:B------:R-:W-:Y:S01]  /*0ee0*/  IMAD.U32 R29, RZ, RZ, UR5 ;  /* 0x00000005ff1d7e24 */ /* 0x000fe2000f8e00ff */
[----:B------:R-:W1:Y:S01]  /*0ef0*/  @P1 LDC.64 R18, c[0x0][0x218] ;  /* 0x00008600ff121b82 */ /* 0x000e620000000a00 */
[----:B------:R-:W-:-:S04]  /*0f00*/  IMAD.WIDE.U32 R28, R15, UR12, R28 ;  /* 0x0000000c0f1c7c25 */ /* 0x000fc8000f8e001c */
[----:B------:R-:W-:Y:S01]  /*0f10*/  IMAD.IADD R27, R27, 0x1, R29 ;  /* 0x000000011b1b7824 */ /* 0x000fe200078e021d */
[----:B------:R-:W-:-:S04]  /*0f20*/  @P1 IADD3 R36, P0, P2, R13, R28, R30 ;  /* 0x0000001c0d241210 */ /* 0x000fc80007a1e01e */
[----:B------:R-:W-:Y:S02]  /*0f30*/  @P1 IADD3 R36, P3, R36, UR14, RZ ;  /* 0x0000000e24241c10 */ /* 0x000fe4000ff7e0ff */
[----:B------:R-:W-:-:S03]  /*0f40*/  @P1 IADD3.X R15, RZ, R27, R31, P0, P2 ;  /* 0x0000001bff0f1210 */ /* 0x000fc600007e441f */
[----:B------:R-:W-:Y:S01]  /*0f50*/  @P1 IMAD.SHL.U32 R25, R36, 0x4, RZ ;  /* 0x0000000424191824 */ /* 0x000fe200078e00ff */
[----:B------:R-:W-:-:S04]  /*0f60*/  @P1 IADD3.X R15, R15, UR11, RZ, P3, !PT ;  /* 0x0000000b0f0f1c10 */ /* 0x000fc80009ffe4ff */
[----:B------:R-:W-:Y:S01]  /*0f70*/  @P1 SHF.L.U64.HI R36, R36, 0x2, R15 ;  /* 0x0000000224241819 */ /* 0x000fe2000001020f */
[----:B------:R-:W-:Y:S01]  /*0f80*/  VOTEU.ANY UP0, P1 ;  /* 0x00000000003f7886 */ /* 0x000fe20000800100 */
[----:B0-----:R-:W-:Y:S01]  /*0f90*/  @P1 IADD3 R40, P0, R25, R20, RZ ;  /* 0x0000001419281210 */ /* 0x001fe20007f1e0ff */
[----:B-----5:R-:W-:Y:S01]  /*0fa0*/  FADD R32, R32, R32 ;  /* 0x0000002020207221 */ /* 0x020fe20000000000 */
[----:B------:R-:W-:Y:S01]  /*0fb0*/  @P1 IADD3 R38, P2, P3, R13, R28, R30 ;  /* 0x0000001c0d261210 */ /* 0x000fe20007b5e01e */
[----:B------:R-:W-:Y:S01]  /*0fc0*/  FADD R23, R23, R23 ;  /* 0x0000001717177221 */ /* 0x000fe20000000000 */
[----:B------:R-:W-:Y:S01]  /*0fd0*/  FMNMX R33, RZ, |R33|, !PT ;  /* 0x40000021ff217209 */ /* 0x000fe20007800000 */
[----:B------:R-:W-:Y:S01]  /*0fe0*/  @P1 IMAD.X R41, R36, 0x1, R21, P0 ;  /* 0x0000000124291824 */ /* 0x000fe200000e0615 */
[----:B-1----:R-:W-:Y:S01]  /*0ff0*/  @P1 IADD3 R24, P0, R25, R18, RZ ;  /* 0x0000001219181210 */ /* 0x002fe20007f1e0ff */
[----:B------:R-:W-:-:S04]  /*1000*/  IMAD.MOV.U32 R15, RZ, RZ, RZ ;  /* 0x000000ffff0f7224 */ /* 0x000fc800078e00ff */
[----:B------:R-:W-:Y:S02]  /*1010*/  @P1 IMAD.X R25, R36, 0x1, R19, P0 ;  /* 0x0000000124191824 */ /* 0x000fe400000e0613 */
[----:B------:R-:W0:Y:S01]  /*1020*/  @P1 LDC.64 R18, c[0x0][0x218] ;  /* 0x00008600ff121b82 */ /* 0x000e220000000a00 */
[----:B------:R-:W-:Y:S01]  /*1030*/  @P1 IADD3.X R39, RZ, R27, R31, P2, P3 ;  /* 0x0000001bff271210 */ /* 0x000fe200017e641f */
[----:B------:R-:W-:Y:S01]  /*1040*/  IMAD.U32 R21, RZ, RZ, UR12 ;  /* 0x0000000cff157e24 */ /* 0x000fe2000f8e00ff */
[----:B------:R-:W-:Y:S01]  /*1050*/  @UP0 UIMAD UR4, UR13, 0x3, URZ ;  /* 0x000000030d0408a4 */ /* 0x000fe2000f8e023f */
[----:B------:R-:W2:Y:S02]  /*1060*/  @P1 LDG.E R24, desc[UR8][R24.64] ;  /* 0x0000000818181981 */ /* 0x000ea4000c1e1900 */
[----:B------:R-:W-:Y:S01]  /*1070*/  @P1 IMAD.WIDE.U32 R38, R21, 0x3, R38 ;  /* 0x0000000315261825 */ /* 0x000fe200078e0026 */
[----:B------:R-:W-:Y:S01]  /*1080*/  FMNMX R29, RZ, R32, !PT ;  /* 0x00000020ff1d7209 */ /* 0x000fe20007800000 */
[----:B------:R-:W3:Y:S02]  /*1090*/  @P1 LDG.E R15, desc[UR8][R40.64] ;  /* 0x00000008280f1981 */ /* 0x000ee4000c1e1900 */
[----:B------:R-:W-:-:S05]  /*10a0*/  @P1 VIADD R21, R39, UR4 ;  /* 0x0000000427151c36 */ /* 0x000fca0008000000 */
[C---:B------:R-:W-:Y:S01]  /*10b0*/  @P1 SHF.L.U64.HI R20, R38.reuse, 0x2, R21 ;  /* 0x0000000226141819 */ /* 0x040fe20000010215 */
[----:B------:R-:W-:-:S05]  /*10c0*/  @P1 IMAD.SHL.U32 R21, R38, 0x4, RZ ;  /* 0x0000000426151824 */ /* 0x000fca00078e00ff */
[----:B0-----:R-:W-:-:S05]  /*10d0*/  @P1 IADD3 R36, P0, R21, R18, RZ ;  /* 0x0000001215241210 */ /* 0x001fca0007f1e0ff */
[----:B------:R-:W-:Y:S02]  /*10e0*/  @P1 IMAD.X R37, R20, 0x1, R19, P0 ;  /* 0x0000000114251824 */ /* 0x000fe400000e0613 */
[----:B------:R-:W0:Y:S03]  /*10f0*/  @P1 LDC.64 R18, c[0x0][0x210] ;  /* 0x00008400ff121b82 */ /* 0x000e260000000a00 */
[----:B------:R1:W4:Y:S01]  /*1100*/  @P1 LDG.E R25, desc[UR8][R36.64] ;  /* 0x0000000824191981 */ /* 0x000322000c1e1900 */
[----:B------:R-:W-:Y:S01]  /*1110*/  LOP3.LUT R38, R26, 0x1, RZ, 0xfc, !PT ;  /* 0x000000011a267812 */ /* 0x000fe200078efcff */
[----:B------:R-:W-:Y:S01]  /*1120*/  FMUL R29, R29, R22 ;  /* 0x000000161d1d7220 */ /* 0x000fe20000400000 */
[----:B------:R-:W-:Y:S02]  /*1130*/  VIADD R22, R16, 0xffffffff ;  /* 0xffffffff10167836 */ /* 0x000fe40000000000 */
[----:B------:R-:W-:-:S02]  /*1140*/  ISETP.GE.U32.AND P0, PT, R38, R5, PT ;  /* 0x000000052600720c */ /* 0x000fc40003f06070 */
[----:B-1----:R-:W-:Y:S02]  /*1150*/  FMNMX R36, RZ, R23, !PT ;  /* 0x00000017ff247209 */ /* 0x002fe40007800000 */
[----:B0-----:R-:W-:Y:S01]  /*1160*/  @P1 IADD3 R18, P2, R21, R18, RZ ;  /* 0x0000001215121210 */ /* 0x001fe20007f5e0ff */
[----:B------:R-:W-:-:S04]  /*1170*/  IMAD.IADD R21, R3, 0x1, -R26 ;  /* 0x0000000103157824 */ /* 0x000fc800078e0a1a */
[----:B------:R-:W-:-:S05]  /*1180*/  VIADD R21, R21, 0xffffffff ;  /* 0xffffffff15157836 */ /* 0x000fca0000000000 */
[----:B------:R-:W-:Y:S01]  /*1190*/  LOP3.LUT R21, R21, 0x1f, RZ, 0xc0, !PT ;  /* 0x0000001f15157812 */ /* 0x000fe200078ec0ff */
[----:B------:R-:W-:Y:S01]  /*11a0*/  FMUL R23, R36, R17 ;  /* 0x0000001124177220 */ /* 0x000fe20000400000 */
[----:B------:R-:W-:Y:S02]  /*11b0*/  FMNMX R34, |R34|, R33, !PT ;  /* 0x0000002122227209 */ /* 0x000fe40007800200 */
[----:B------:R-:W-:Y:S02]  /*11c0*/  ISETP.GE.U32.OR P0, PT, R21, R10, P0 ;  /* 0x0000000a1500720c */ /* 0x000fe40000706470 */
[----:B------:R-:W-:Y:S01]  /*11d0*/  LOP3.LUT R22, R22, 0x1f, RZ, 0xc0, !PT ;  /* 0x0000001f16167812 */ /* 0x000fe200078ec0ff */
[----:B------:R-:W-:Y:S01]  /*11e0*/  IMAD.MOV.U32 R17, RZ, RZ, RZ ;  /* 0x000000ffff117224 */ /* 0x000fe200078e00ff */
[----:B------:R-:W-:Y:S01]  /*11f0*/  FMNMX R32, R34, |R23|, !PT ;  /* 0x4000001722207209 */ /* 0x000fe20007800000 */
[----:B------:R-:W-:Y:S02]  /*1200*/  @P1 IMAD.X R19, R20, 0x1, R19, P2 ;  /* 0x0000000114131824 */ /* 0x000fe400010e0613 */
[----:B------:R-:W-:Y:S01]  /*1210*/  FMUL R23, R23, UR6 ;  /* 0x0000000617177c20 */ /* 0x000fe20008400000 */
[----:B------:R-:W-:-:S02]  /*1220*/  IADD3 R34, P2, R22, R28, RZ ;  /* 0x0000001c16227210 */ /* 0x000fc40007f5e0ff */
[----:B------:R-:W-:Y:S01]  /*1230*/  CS2R R20, SRZ ;  /* 0x0000000000147805 */ /* 0x000fe2000001ff00 */
[----:B------:R0:W3:Y:S02]  /*1240*/  @P1 LDG.E R17, desc[UR8][R18.64] ;  /* 0x0000000812111981 */ /* 0x0000e4000c1e1900 */
[----:B0-----:R-:W-:-:S04]  /*1250*/  F2FP.BF16.F32.PACK_AB R19, RZ, R23 ;  /* 0x00000017ff13723e */ /* 0x001fc800000010ff */
[----:B------:R-:W-:Y:S02]  /*1260*/  PRMT R35, R19, 0x7610, R35 ;  /* 0x0000761013237816 */ /* 0x000fe40000000023 */
[----:B------:R-:W-:Y:S01]  /*1270*/  LOP3.LUT R26, R26, 0x3, RZ, 0xfc, !PT ;  /* 0x000000031a1a7812 */ /* 0x000fe200078efcff */
[----:B--2---:R-:W-:Y:S01]  /*1280*/  @P1 FADD R20, R24, R24 ;  /* 0x0000001818141221 */ /* 0x004fe20000000000 */
[----:B------:R-:W-:Y:S01]  /*1290*/  FMUL R24, R29, UR6 ;  /* 0x000000061d187c20 */ /* 0x000fe20008400000 */
[----:B----4-:R-:W-:Y:S01]  /*12a0*/  @P1 FADD R21, R25, R25 ;  /* 0x0000001919151221 */ /* 0x010fe20000000000 */
[----:B------:R-:W-:Y:S01]  /*12b0*/  IMAD.X R25, RZ, RZ, R27, P2 ;  /* 0x000000ffff197224 */ /* 0x000fe200010e061b */
[----:B------:R-:W-:-:S04]  /*12c0*/  @!P0 LEA R18, P1, R34, R11, 0x1 ;  /* 0x0000000b22128211 */ /* 0x000fc800078208ff */
[C---:B------:R-:W-:Y:S02]  /*12d0*/  @!P0 LEA.HI.X R19, R34.reuse, R12, R25, 0x1, P1 ;  /* 0x0000000c22138211 */ /* 0x040fe400008f0c19 */
[----:B------:R-:W-:-:S03]  /*12e0*/  @!P0 IADD3 R33, P1, R34, UR12, RZ ;  /* 0x0000000c22218c10 */ /* 0x000fc6000ff3e0ff */
[----:B------:R0:W-:Y:S01]  /*12f0*/  @!P0 STG.E.U16 desc[UR8][R18.64], R35 ;  /* 0x0000002312008986 */ /* 0x0001e2000c101508 */
[----:B------:R-:W-:Y:S02]  /*1300*/  @!P0 IADD3.X R25, R25, UR13, RZ, P1, !PT ;  /* 0x0000000d19198c10 */ /* 0x000fe40008ffe4ff */
[C---:B------:R-:W-:Y:S02]  /*1310*/  @!P0 LEA R34, P1, R33.reuse, R11, 0x1 ;  /* 0x0000000b21228211 */ /* 0x040fe400078208ff */
[----:B0-----:R-:W-:Y:S02]  /*1320*/  F2FP.BF16.F32.PACK_AB R19, RZ, R24 ;  /* 0x00000018ff13723e */ /* 0x001fe400000010ff */
[----:B------:R-:W-:Y:S01]  /*1330*/  @!P0 LEA.HI.X R35, R33, R12, R25, 0x1, P1 ;  /* 0x0000000c21238211 */ /* 0x000fe200008f0c19 */
[----:B------:R-:W-:Y:S01]  /*1340*/  VIADD R25, R16, 0x1d ;  /* 0x0000001d10197836 */ /* 0x000fe20000000000 */
[----:B------:R-:W-:-:S04]  /*1350*/  PRMT R33, R19, 0x7610, R33 ;  /* 0x0000761013217816 */ /* 0x000fc80000000021 */
[----:B------:R-:W-:Y:S01]  /*1360*/  LOP3.LUT R25, R25, 0x1f, RZ, 0xc0, !PT ;  /* 0x0000001f19197812 */ /* 0x000fe200078ec0ff */
[----:B------:R0:W-:Y:S01]  /*1370*/  @!P0 STG.E.U16 desc[UR8][R34.64], R33 ;  /* 0x0000002122008986 */ /* 0x0001e2000c101508 */
[----:B------:R-:W-:-:S04]  /*1380*/  ISETP.GE.U32.AND P0, PT, R26, R5, PT ;  /* 0x000000051a00720c */ /* 0x000fc80003f06070 */
[----:B------:R-:W-:Y:S02]  /*1390*/  ISETP.LT.U32.AND P0, PT, R25, R10, !P0 ;  /* 0x0000000a1900720c */ /* 0x000fe40004701070 */
[----:B------:R-:W-:-:S04]  /*13a0*/  IADD3 R28, P1, R28, UR14, RZ ;  /* 0x0000000e1c1c7c10 */ /* 0x000fc8000ff3e0ff */
[----:B------:R-:W-:Y:S02]  /*13b0*/  IADD3.X R27, R27, UR11, RZ, P1, !PT ;  /* 0x0000000b1b1b7c10 */ /* 0x000fe40008ffe4ff */
[----:B------:R-:W-:-:S05]  /*13c0*/  IADD3 R30, P1, P2, R25, R28, R30 ;  /* 0x0000001c191e7210 */ /* 0x000fca0007a3e01e */
[----:B------:R-:W1:Y:S01]  /*13d0*/  @P0 LDC.64 R18, c[0x0][0x210] ;  /* 0x00008400ff120b82 */ /* 0x000e620000000a00 */
[----:B------:R-:W-:Y:S02]  /*13e0*/  IADD3.X R31, RZ, R27, R31, P1, P2 ;  /* 0x0000001bff1f7210 */ /* 0x000fe40000fe441f */
[----:B------:R-:W-:-:S04]  /*13f0*/  @P0 IADD3 R37, P1, R30, UR14, RZ ;  /* 0x0000000e1e250c10 */ /* 0x000fc8000ff3e0ff */
[----:B0-----:R-:W-:-:S04]  /*1400*/  @P0 IADD3.X R34, R31, UR11, RZ, P1, !PT ;  /* 0x0000000b1f220c10 */ /* 0x001fc80008ffe4ff */
[C---:B------:R-:W-:Y:S01]  /*1410*/  @P0 SHF.L.U64.HI R34, R37.reuse, 0x2, R34 ;  /* 0x0000000225220819 */ /* 0x040fe20000010222 */
[----:B------:R-:W-:Y:S01]  /*1420*/  @P0 IMAD.SHL.U32 R37, R37, 0x4, RZ ;  /* 0x0000000425250824 */ /* 0x000fe200078e00ff */
[----:B------:R-:W-:Y:S02]  /*1430*/  FMNMX R29, |R29|, R32, !PT ;  /* 0x000000201d1d7209 */ /* 0x000fe40007800200 */
[----:B------:R-:W-:Y:S02]  /*1440*/  CS2R R32, SRZ ;  /* 0x0000000000207805 */ /* 0x000fe4000001ff00 */
[----:B-1----:R-:W-:-:S05]  /*1450*/  @P0 IADD3 R18, P1, R37, R18, RZ ;  /* 0x0000001225120210 */ /* 0x002fca0007f3e0ff */
[----:B------:R-:W-:-:S05]  /*1460*/  @P0 IMAD.X R19, R34, 0x1, R19, P1 ;  /* 0x0000000122130824 */ /* 0x000fca00008e0613 */
[----:B------:R0:W2:Y:S02]  /*1470*/  @P0 LDG.E R32, desc[UR8][R18.64] ;  /* 0x0000000812200981 */ /* 0x0000a4000c1e1900 */
[----:B0-----:R-:W0:Y:S01]  /*1480*/  @P0 LDC.64 R18, c[0x0][0x218] ;  /* 0x00008600ff120b82 */ /* 0x001e220000000a00 */
[----:B------:R-:W-:Y:S01]  /*1490*/  VOTEU.ANY UP0, P0 ;  /* 0x00000000003f7886 */ /* 0x000fe20000000100 */
[----:B------:R-:W-:-:S04]  /*14a0*/  IMAD.U32 R35, RZ, RZ, UR12 ;  /* 0x0000000cff237e24 */ /* 0x000fc8000f8e00ff */
[----:B------:R-:W-:Y:S01]  /*14b0*/  @UP0 UIMAD UR4, UR13, 0x3, URZ ;  /* 0x000000030d0408a4 */ /* 0x000fe2000f8e023f */
[----:B0-----:R-:W-:-:S05]  /*14c0*/  @P0 IADD3 R36, P1, R37, R18, RZ ;  /* 0x0000001225240210 */ /* 0x001fca0007f3e0ff */
[----:B------:R-:W-:Y:S02]  /*14d0*/  @P0 IMAD.X R37, R34, 0x1, R19, P1 ;  /* 0x0000000122250824 */ /* 0x000fe400008e0613 */
[----:B------:R-:W0:Y:S01]  /*14e0*/  @P0 LDC.64 R18, c[0x0][0x210] ;  /* 0x00008400ff120b82 */ /* 0x000e220000000a00 */
[----:B------:R-:W-:Y:S02]  /*14f0*/  @P0 IMAD.WIDE.U32 R34, R35, 0x3, R30 ;  /* 0x0000000323220825 */ /* 0x000fe400078e001e */
[----:B------:R-:W4:Y:S02]  /*1500*/  @P0 LDG.E R36, desc[UR8][R36.64] ;  /* 0x0000000824240981 */ /* 0x000f24000c1e1900 */
[----:B------:R-:W-:-:S05]  /*1510*/  @P0 VIADD R31, R35, UR4 ;  /* 0x00000004231f0c36 */ /* 0x000fca0008000000 */
[C---:B------:R-:W-:Y:S01]  /*1520*/  @P0 SHF.L.U64.HI R30, R34.reuse, 0x2, R31 ;  /* 0x00000002221e0819 */ /* 0x040fe2000001021f */
[----:B------:R-:W-:-:S05]  /*1530*/  @P0 IMAD.SHL.U32 R31, R34, 0x4, RZ ;  /* 0x00000004221f0824 */ /* 0x000fca00078e00ff */
[----:B0-----:R-:W-:-:S05]  /*1540*/  @P0 IADD3 R34, P1, R31, R18, RZ ;  /* 0x000000121f220210 */ /* 0x001fca0007f3e0ff */
[----:B------:R-:W-:Y:S02]  /*1550*/  @P0 IMAD.X R35, R30, 0x1, R19, P1 ;  /* 0x000000011e230824 */ /* 0x000fe400008e0613 */
[----:B------:R-:W0:Y:S03]  /*1560*/  @P0 LDC.64 R18, c[0x0][0x218] ;  /* 0x00008600ff120b82 */ /* 0x000e260000000a00 */
[----:B------:R-:W2:Y:S01]  /*1570*/  @P0 LDG.E R33, desc[UR8][R34.64] ;  /* 0x0000000822210981 */ /* 0x000ea2000c1e1900 */
[----:B0-----:R-:W-:-:S05]  /*1580*/  @P0 IADD3 R18, P1, R31, R18, RZ ;  /* 0x000000121f120210 */ /* 0x001fca0007f3e0ff */
[----:B------:R-:W-:-:S05]  /*1590*/  @P0 IMAD.X R19, R30, 0x1, R19, P1 ;  /* 0x000000011e130824 */ /* 0x000fca00008e0613 */
[----:B------:R0:W2:Y:S01]  /*15a0*/  @P0 LDG.E R18, desc[UR8][R18.64] ;  /* 0x0000000812120981 */ /* 0x0000a2000c1e1900 */
[----:B------:R-:W-:Y:S02]  /*15b0*/  ISETP.GE.U32.AND P1, PT, R14, R5, PT ;  /* 0x000000050e00720c */ /* 0x000fe40003f26070 */
[----:B------:R-:W-:Y:S02]  /*15c0*/  FMNMX R20, RZ, R20, !PT ;  /* 0x00000014ff147209 */ /* 0x000fe40007800000 */
[----:B------:R-:W-:-:S03]  /*15d0*/  ISETP.GE.U32.OR P1, PT, R13, R10, P1 ;  /* 0x0000000a0d00720c */ /* 0x000fc60000f26470 */
[----:B---3--:R-:W-:Y:S01]  /*15e0*/  FMUL R38, R20, R15 ;  /* 0x0000000f14267220 */ /* 0x008fe20000400000 */
[----:B------:R-:W-:Y:S01]  /*15f0*/  FMNMX R14, RZ, R21, !PT ;  /* 0x00000015ff0e7209 */ /* 0x000fe20007800000 */
[----:B------:R-:W1:Y:S01]  /*1600*/  S2UR UR5, SR_CgaCtaId ;  /* 0x00000000000579c3 */ /* 0x000e620000008800 */
[----:B0-----:R-:W-:Y:S01]  /*1610*/  IADD3 R19, P2, R13, R28, RZ ;  /* 0x0000001c0d137210 */ /* 0x001fe20007f5e0ff */
[----:B------:R-:W-:Y:S01]  /*1620*/  FMUL R21, R38, UR6 ;  /* 0x0000000626157c20 */ /* 0x000fe20008400000 */
[----:B------:R-:W-:Y:S01]  /*1630*/  CS2R R30, SRZ ;  /* 0x00000000001e7805 */ /* 0x000fe2000001ff00 */
[----:B------:R-:W-:-:S03]  /*1640*/  FMUL R17, R14, R17 ;  /* 0x000000110e117220 */ /* 0x000fc60000400000 */
[----:B------:R-:W-:Y:S02]  /*1650*/  F2FP.BF16.F32.PACK_AB R15, RZ, R21 ;  /* 0x00000015ff0f723e */ /* 0x000fe400000010ff */
[----:B------:R-:W-:Y:S02]  /*1660*/  FMNMX R20, R29, |R38|, !PT ;  /* 0x400000261d147209 */ /* 0x000fe40007800000 */
[----:B------:R-:W-:Y:S02]  /*1670*/  PRMT R35, R15, 0x7610, R35 ;  /* 0x000076100f237816 */ /* 0x000fe40000000023 */
[----:B------:R-:W-:Y:S01]  /*1680*/  SHF.R.U32.HI R29, RZ, 0x8, R3 ;  /* 0x00000008ff1d7819 */ /* 0x000fe20000011603 */
[----:B------:R-:W-:-:S04]  /*1690*/  UMOV UR4, 0x400 ;  /* 0x0000040000047882 */ /* 0x000fc80000000000 */
[----:B------:R-:W-:Y:S01]  /*16a0*/  IMAD.SHL.U32 R29, R29, 0x20, RZ ;  /* 0x000000201d1d7824 */ /* 0x000fe200078e00ff */
[----:B------:R-:W-:Y:S01]  /*16b0*/  UIADD3 UR4, UR4, 0x20, URZ ;  /* 0x0000002004047890 */ /* 0x000fe2000fffe03f */
[----:B------:R-:W-:-:S03]  /*16c0*/  IADD3 R28, P3, P4, R25, UR14, R28 ;  /* 0x0000000e191c7c10 */ /* 0x000fc6000fc7e01c */
[----:B-1----:R-:W-:Y:S01]  /*16d0*/  ULEA UR4, UR5, UR4, 0x18 ;  /* 0x0000000405047291 */ /* 0x002fe2000f8ec03f */
[----:B------:R-:W-:Y:S01]  /*16e0*/  F2FP.BF16.F32.PACK_AB R23, R24, R23 ;  /* 0x000000171817723e */ /* 0x000fe200000010ff */
[----:B------:R-:W-:Y:S01]  /*16f0*/  BSSY B0, `(.L_x_30384) ;  /* 0x000009c000007945 */ /* 0x000fe20003800000 */
[----:B----4-:R-:W-:Y:S01]  /*1700*/  @P0 FADD R31, R36, R36 ;  /* 0x00000024241f0221 */ /* 0x010fe20000000000 */
[----:B------:R-:W-:-:S04]  /*1710*/  F2FP.BF16.F32.PACK_AB R36, R8, R9 ;  /* 0x000000090824723e */ /* 0x000fc800000010ff */
[----:B------:R-:W-:-:S05]  /*1720*/  FMNMX R31, RZ, R31, !PT ;  /* 0x0000001fff1f7209 */ /* 0x000fca0007800000 */
[----:B--2---:R-:W-:Y:S01]  /*1730*/  FMUL R32, R31, R32 ;  /* 0x000000201f207220 */ /* 0x004fe20000400000 */
[----:B------:R-:W-:Y:S01]  /*1740*/  @P0 FADD R30, R18, R18 ;  /* 0x00000012121e0221 */ /* 0x000fe20000000000 */
[----:B------:R-:W-:Y:S01]  /*1750*/  IMAD.X R18, RZ, RZ, R27, P2 ;  /* 0x000000ffff127224 */ /* 0x000fe200010e061b */
[----:B------:R-:W-:-:S04]  /*1760*/  @!P1 LEA R14, P0, R19, R11, 0x1 ;  /* 0x0000000b130e9211 */ /* 0x000fc800078008ff */
[----:B------:R-:W-:Y:S02]  /*1770*/  @!P1 LEA.HI.X R15, R19, R12, R18, 0x1, P0 ;  /* 0x0000000c130f9211 */ /* 0x000fe400000f0c12 */
[----:B------:R-:W-:Y:S02]  /*1780*/  ISETP.GE.U32.AND P0, PT, R26, R5, PT ;  /* 0x000000051a00720c */ /* 0x000fe40003f06070 */
[----:B------:R-:W-:Y:S02]  /*1790*/  LOP3.LUT R26, R3, 0x1f, RZ, 0xc0, !PT ;  /* 0x0000001f031a7812 */ /* 0x000fe400078ec0ff */
[----:B------:R-:W-:Y:S02]  /*17a0*/  ISETP.GE.U32.OR P0, PT, R25, R10, P0 ;  /* 0x0000000a1900720c */ /* 0x000fe40000706470 */
[----:B------:R-:W-:Y:S02]  /*17b0*/  @!P1 IADD3 R19, P2, R19, UR12, RZ ;  /* 0x0000000c13139c10 */ /* 0x000fe4000ff5e0ff */
[----:B------:R-:W-:-:S02]  /*17c0*/  LOP3.LUT R34, R29, 0xffffffe0, R26, 0xe2, !PT ;  /* 0xffffffe01d227812 */ /* 0x000fc400078ee21a */
[----:B------:R-:W-:Y:S02]  /*17d0*/  LOP3.LUT R29, R16, 0x1f, RZ, 0xc0, !PT ;  /* 0x0000001f101d7812 */ /* 0x000fe400078ec0ff */
[----:B------:R-:W-:Y:S02]  /*17e0*/  @!P1 IADD3.X R18, R18, UR13, RZ, P2, !PT ;  /* 0x0000000d12129c10 */ /* 0x000fe400097fe4ff */
[C---:B------:R-:W-:Y:S01]  /*17f0*/  @!P1 LEA R8, P2, R19.reuse, R11, 0x1 ;  /* 0x0000000b13089211 */ /* 0x040fe200078408ff */
[C---:B------:R-:W-:Y:S01]  /*1800*/  IMAD R29, R34.reuse, 0x21, R29 ;  /* 0x00000021221d7824 */ /* 0x040fe200078e021d */
[----:B------:R0:W-:Y:S01]  /*1810*/  @!P1 STG.E.U16 desc[UR8][R14.64], R35 ;  /* 0x000000230e009986 */ /* 0x0001e2000c101508 */
[----:B------:R-:W-:Y:S01]  /*1820*/  IMAD R22, R34, 0x21, R22 ;  /* 0x0000002122167824 */ /* 0x000fe200078e0216 */
[----:B------:R-:W-:Y:S02]  /*1830*/  @!P1 LEA.HI.X R9, R19, R12, R18, 0x1, P2 ;  /* 0x0000000c13099211 */ /* 0x000fe400010f0c12 */
[----:B------:R-:W-:-:S02]  /*1840*/  IADD3.X R27, RZ, UR11, R27, P3, P4 ;  /* 0x0000000bff1b7c10 */ /* 0x000fc40009fe841b */
[C---:B------:R-:W-:Y:S02]  /*1850*/  @!P0 IADD3 R19, P3, R28.reuse, UR12, RZ ;  /* 0x0000000c1c138c10 */ /* 0x040fe4000ff7e0ff */
[----:B------:R-:W-:Y:S02]  /*1860*/  FMNMX R30, RZ, R30, !PT ;  /* 0x0000001eff1e7209 */ /* 0x000fe40007800000 */
[----:B0-----:R-:W-:Y:S02]  /*1870*/  @!P0 LEA R14, P2, R28, R11, 0x1 ;  /* 0x0000000b1c0e8211 */ /* 0x001fe400078408ff */
[----:B------:R-:W-:Y:S02]  /*1880*/  LEA R29, R29, UR4, 0x2 ;  /* 0x000000041d1d7c11 */ /* 0x000fe4000f8e10ff */
[----:B------:R-:W-:Y:S02]  /*1890*/  LEA R22, R22, UR4, 0x2 ;  /* 0x0000000416167c11 */ /* 0x000fe4000f8e10ff */
[----:B------:R-:W-:Y:S01]  /*18a0*/  @!P0 LEA.HI.X R15, R28, R12, R27, 0x1, P2 ;  /* 0x0000000c1c0f8211 */ /* 0x000fe200010f0c1b */
[----:B------:R-:W-:Y:S01]  /*18b0*/  FMUL R28, R17, UR6 ;  /* 0x00000006111c7c20 */ /* 0x000fe20008400000 */
[----:B------:R-:W-:-:S02]  /*18c0*/  @!P0 IADD3.X R24, R27, UR13, RZ, P3, !PT ;  /* 0x0000000d1b188c10 */ /* 0x000fc40009ffe4ff */
[C---:B------:R-:W-:Y:S01]  /*18d0*/  @!P0 LEA R18, P2, R19.reuse, R11, 0x1 ;  /* 0x0000000b13128211 */ /* 0x040fe200078408ff */
[----:B------:R-:W-:Y:S01]  /*18e0*/  FMUL R33, R30, R33 ;  /* 0x000000211e217220 */ /* 0x000fe20000400000 */
[----:B------:R-:W-:Y:S01]  /*18f0*/  STS [R29], R36 ;  /* 0x000000241d007388 */ /* 0x000fe20000000800 */
[----:B------:R-:W-:Y:S01]  /*1900*/  IMAD R13, R34, 0x21, R13 ;  /* 0x00000021220d7824 */ /* 0x000fe200078e020d */
[----:B------:R-:W-:Y:S01]  /*1910*/  @!P0 LEA.HI.X R19, R19, R12, R24, 0x1, P2 ;  /* 0x0000000c13138211 */ /* 0x000fe200010f0c18 */
[----:B------:R-:W-:Y:S01]  /*1920*/  FMUL R12, R32, UR6 ;  /* 0x00000006200c7c20 */ /* 0x000fe20008400000 */
[----:B------:R0:W-:Y:S02]  /*1930*/  STS [R22], R23 ;  /* 0x0000001716007388 */ /* 0x0001e40000000800 */
[----:B------:R-:W-:Y:S02]  /*1940*/  LEA R13, R13, UR4, 0x2 ;  /* 0x000000040d0d7c11 */ /* 0x000fe4000f8e10ff */
[----:B------:R-:W-:-:S02]  /*1950*/  F2FP.BF16.F32.PACK_AB R11, RZ, R12 ;  /* 0x0000000cff0b723e */ /* 0x000fc400000010ff */
[----:B0-----:R-:W-:Y:S01]  /*1960*/  F2FP.BF16.F32.PACK_AB R22, R28, R21 ;  /* 0x000000151c16723e */ /* 0x001fe200000010ff */
[----:B------:R-:W-:Y:S01]  /*1970*/  FMUL R21, R33, UR6 ;  /* 0x0000000621157c20 */ /* 0x000fe20008400000 */
[----:B------:R-:W-:-:S04]  /*1980*/  F2FP.BF16.F32.PACK_AB R28, RZ, R28 ;  /* 0x0000001cff1c723e */ /* 0x000fc800000010ff */
[----:B------:R-:W-:Y:S01]  /*1990*/  F2FP.BF16.F32.PACK_AB R12, R21, R12 ;  /* 0x0000000c150c723e */ /* 0x000fe200000010ff */
[----:B------:R0:W-:Y:S01]  /*19a0*/  STS [R13], R22 ;  /* 0x000000160d007388 */ /* 0x0001e20000000800 */
[----:B------:R-:W-:-:S03]  /*19b0*/  F2FP.BF16.F32.PACK_AB R21, RZ, R21 ;  /* 0x00000015ff15723e */ /* 0x000fc600000010ff */
[----:B------:R1:W-:Y:S01]  /*19c0*/  @!P1 STG.E.U16 desc[UR8][R8.64], R28 ;  /* 0x0000001c08009986 */ /* 0x0003e2000c101508 */
[----:B0-----:R-:W-:-:S03]  /*19d0*/  SHF.R.U32.HI R22, RZ, 0x3, R3 ;  /* 0x00000003ff167819 */ /* 0x001fc60000011603 */
[----:B------:R0:W-:Y:S01]  /*19e0*/  @!P0 STG.E.U16 desc[UR8][R14.64], R11 ;  /* 0x0000000b0e008986 */ /* 0x0001e2000c101508 */
[----:B-1----:R-:W-:Y:S02]  /*19f0*/  PRMT R9, R21, 0x7610, R9 ;  /* 0x0000761015097816 */ /* 0x002fe40000000009 */
[----:B------:R-:W-:Y:S01]  /*1a00*/  LOP3.LUT R21, R22, 0x1c, RZ, 0xc0, !PT ;  /* 0x0000001c16157812 */ /* 0x000fe200078ec0ff */
[----:B------:R-:W-:Y:S02]  /*1a10*/  IMAD R25, R34, 0x21, R25 ;  /* 0x0000002122197824 */ /* 0x000fe400078e0219 */
[----:B------:R0:W-:Y:S01]  /*1a20*/  @!P0 STG.E.U16 desc[UR8][R18.64], R9 ;  /* 0x0000000912008986 */ /* 0x0001e2000c101508 */
[----:B------:R-:W-:Y:S02]  /*1a30*/  ISETP.GE.U32.AND P0, PT, R21, R10, PT ;  /* 0x0000000a1500720c */ /* 0x000fe40003f06070 */
[----:B------:R-:W-:Y:S02]  /*1a40*/  LEA R25, R25, UR4, 0x2 ;  /* 0x0000000419197c11 */ /* 0x000fe4000f8e10ff */
[----:B------:R-:W-:-:S03]  /*1a50*/  FMNMX R17, |R17|, R20, !PT ;  /* 0x0000001411117209 */ /* 0x000fc60007800200 */
[----:B------:R0:W-:Y:S01]  /*1a60*/  STS [R25], R12 ;  /* 0x0000000c19007388 */ /* 0x0001e20000000800 */
[----:B------:R-:W-:-:S04]  /*1a70*/  FMNMX R32, R17, |R32|, !PT ;  /* 0x4000002011207209 */ /* 0x000fc80007800000 */
[----:B------:R-:W-:Y:S01]  /*1a80*/  FMNMX R17, |R33|, R32, !PT ;  /* 0x0000002021117209 */ /* 0x000fe20007800200 */
[----:B------:R-:W-:Y:S06]  /*1a90*/  BAR.SYNC.DEFER_BLOCKING 0x0 ;  /* 0x0000000000007b1d */ /* 0x000fec0000010000 */
[----:B------:R-:W-:Y:S05]  /*1aa0*/  @P0 BRA `(.L_x_30385) ;  /* 0x0000000400800947 */ /* 0x000fea0003800000 */
[----:B------:R-:W-:Y:S01]  /*1ab0*/  LOP3.LUT R2, RZ, R2, RZ, 0x33, !PT ;  /* 0x00000002ff027212 */ /* 0x000fe200078e33ff */
[C---:B0-----:R-:W-:Y:S01]  /*1ac0*/  IMAD R19, R21.reuse, UR10, RZ ;  /* 0x0000000a15137c24 */ /* 0x041fe2000f8e02ff */
[----:B------:R-:W-:Y:S01]  /*1ad0*/  LOP3.LUT R4, RZ, R4, RZ, 0x33, !PT ;  /* 0x00000004ff047212 */ /* 0x000fe200078e33ff */
[----:B------:R-:W-:Y:S01]  /*1ae0*/  IMAD.WIDE.U32 R8, R21, UR7, RZ ;  /* 0x0000000715087c25 */ /* 0x000fe2000f8e00ff */
[----:B------:R-:W-:Y:S01]  /*1af0*/  ISETP.GT.U32.AND P0, PT, R2, -0x21, PT ;  /* 0xffffffdf0200780c */ /* 0x000fe20003f04070 */
[----:B------:R-:W-:Y:S02]  /*1b00*/  BSSY B1, `(.L_x_30386) ;  /* 0x0000044000017945 */ /* 0x000fe40003800000 */
[----:B------:R-:W-:Y:S01]  /*1b10*/  IMAD.IADD R19, R9, 0x1, R19 ;  /* 0x0000000109137824 */ /* 0x000fe200078e0213 */
        /* <DEDUP_REMOVED lines=13> */
[----:B------:R-:W-:Y:S02]  /*1bf0*/  IMAD.MOV.U32 R31, RZ, RZ, R21 ;  /* 0x000000ffff1f7224 */ /* 0x000fe400078e0015 */
[----:B------:R-:W-:-:S07]  /*1c00*/  IMAD.MOV.U32 R4, RZ, RZ, RZ ;  /* 0x000000ffff047224 */ /* 0x000fce00078e00ff */
.L_x_30388:
        /* <DEDUP_REMOVED lines=23> */
[CC--:B------:R-:W-:Y:S01]  /*1d80*/  @!P4 LEA R8, P6, R9.reuse, R6.reuse, 0x2 ;  /* 0x000000060908c211 */ /* 0x0c0fe200078c10ff */
[----:B------:R3:W4:Y:S02]  /*1d90*/  @!P1 LDS R29, [R15+0xc] ;  /* 0x00000c000f1d9984 */ /* 0x0007240000000800 */
[----:B------:R-:W-:Y:S01]  /*1da0*/  @!P3 IMAD.X R14, RZ, RZ, R19, P5 ;  /* 0x000000ffff0eb224 */ /* 0x000fe200028e0613 */
[-C--:B------:R-:W-:Y:S02]  /*1db0*/  @!P4 LEA.HI.X R9, R9, R7.reuse, R10, 0x2, P6 ;  /* 0x000000070909c211 */ /* 0x080fe400030f140a */
[C---:B------:R-:W-:Y:S02]  /*1dc0*/  @!P3 LEA R10, P5, R11.reuse, R6, 0x2 ;  /* 0x000000060b0ab211 */ /* 0x040fe400078a10ff */
[----:B------:R-:W-:Y:S02]  /*1dd0*/  IADD3 R31, P6, R20, UR7, RZ ;  /* 0x00000007141f7c10 */ /* 0x000fe4000ffde0ff */
[----:B------:R-:W-:-:S02]  /*1de0*/  @!P3 LEA.HI.X R11, R11, R7, R14, 0x2, P5 ;  /* 0x000000070b0bb211 */ /* 0x000fc400028f140e */
[----:B------:R-:W-:Y:S02]  /*1df0*/  IADD3.X R19, R19, UR10, RZ, P6, !PT ;  /* 0x0000000a13137c10 */ /* 0x000fe4000b7fe4ff */
[----:B------:R-:W-:Y:S02]  /*1e00*/  @!P2 IADD3 R13, P5, R12, R31, RZ ;  /* 0x0000001f0c0da210 */ /* 0x000fe40007fbe0ff */
[----:B------:R-:W-:-:S03]  /*1e10*/  IADD3 R31, P6, R31, UR7, RZ ;  /* 0x000000071f1f7c10 */ /* 0x000fc6000ffde0ff */
[----:B------:R-:W-:Y:S01]  /*1e20*/  @!P2 IMAD.X R14, RZ, RZ, R19, P5 ;  /* 0x000000ffff0ea224 */ /* 0x000fe200028e0613 */
[-C--:B------:R-:W-:Y:S02]  /*1e30*/  @!P2 LEA R12, P5, R13, R6.reuse, 0x2 ;  /* 0x000000060d0ca211 */ /* 0x080fe400078a10ff */
        /* <DEDUP_REMOVED lines=16> */
.L_x_30387:
[----:B------:R-:W-:Y:S05]  /*1f40*/  BSYNC B1 ;  /* 0x0000000000017941 */ /* 0x000fea0003800000 */
.L_x_30386:
[----:B------:R-:W-:Y:S05]  /*1f50*/  @!P0 BRA `(.L_x_30385) ;  /* 0x0000000000548947 */ /* 0x000fea0003800000 */
.L_x_30391:
        /* <DEDUP_REMOVED lines=15> */
.L_x_30390:
[----:B------:R-:W-:Y:S05]  /*2050*/  BSYNC B1 ;  /* 0x0000000000017941 */ /* 0x000fea0003800000 */
.L_x_30389:
[----:B------:R-:W-:Y:S01]  /*2060*/  IADD3 R20, P0, R20, UR7, RZ ;  /* 0x0000000714147c10 */ /* 0x000fe2000ff1e0ff */
[----:B------:R-:W-:Y:S02]  /*2070*/  VIADD R16, R16, 0x1f ;  /* 0x0000001f10107836 */ /* 0x000fe40000000000 */
[----:B------:R-:W-:Y:S01]  /*2080*/  IMAD.IADD R31, R21, 0x1, R4 ;  /* 0x00000001151f7824 */ /* 0x000fe200078e0204 */
[----:B------:R-:W-:Y:S01]  /*2090*/  IADD3.X R19, R19, UR10, RZ, P0, !PT ;  /* 0x0000000a13137c10 */ /* 0x000fe200087fe4ff */
[----:B------:R-:W-:Y:S08]  /*20a0*/  @P1 BRA `(.L_x_30391) ;  /* 0xfffffffc00ac1947 */ /* 0x000ff0000383ffff */
.L_x_30385:
[----:B------:R-:W-:Y:S05]  /*20b0*/  BSYNC B0 ;  /* 0x0000000000007941 */ /* 0x000fea0003800000 */
.L_x_30384:
        /* <DEDUP_REMOVED lines=8> */
[----:B01----:R-:W-:-:S11]  /*2140*/  LOP3.LUT R11, R22, 0x1ffffffc, RZ, 0xc0, !PT ;  /* 0x1ffffffc160b7812 */ /* 0x003fd600078ec0ff */
[----:B------:R-:W0:Y:S01]  /*2150*/  @!P0 S2R R9, SR_CgaCtaId ;  /* 0x0000000000098919 */ /* 0x000e220000008800 */
[----:B------:R-:W-:Y:S02]  /*2160*/  @!P0 MOV R8, 0x400 ;  /* 0x0000040000088802 */ /* 0x000fe40000000f00 */
[----:B--2---:R-:W-:-:S05]  /*2170*/  FMNMX R2, R17, R2, !PT ;  /* 0x0000000211027209 */ /* 0x004fca0007800000 */
[----:B------:R-:W1:Y:S02]  /*2180*/  SHFL.DOWN PT, R5, R2, 0x8, 0x1f ;  /* 0x09001f0002057f89 */ /* 0x000e6400000e0000 */
[----:B-1----:R-:W-:Y:S02]  /*2190*/  FMNMX R5, R2, R5, !PT ;  /* 0x0000000502057209 */ /* 0x002fe40007800000 */
[----:B0-----:R-:W-:Y:S01]  /*21a0*/  @!P0 LEA R2, R9, R8, 0x18 ;  /* 0x0000000809028211 */ /* 0x001fe200078ec0ff */
[----:B------:R-:W-:Y:S02]  /*21b0*/  IMAD.MOV.U32 R9, RZ, RZ, RZ ;  /* 0x000000ffff097224 */ /* 0x000fe400078e00ff */
[----:B------:R-:W0:Y:S02]  /*21c0*/  SHFL.DOWN PT, R4, R5, 0x4, 0x1f ;  /* 0x08801f0005047f89 */ /* 0x000e2400000e0000 */
[----:B------:R-:W-:Y:S01]  /*21d0*/  @!P0 IMAD.IADD R2, R11, 0x1, R2 ;  /* 0x000000010b028824 */ /* 0x000fe200078e0202 */
[----:B0-----:R-:W-:-:S05]  /*21e0*/  FMNMX R4, R5, R4, !PT ;  /* 0x0000000405047209 */ /* 0x001fca0007800000 */
        /* <DEDUP_REMOVED lines=23> */
.L_x_30402:
[----:B-1----:R-:W-:-:S07]  /*2360*/  FMNMX R9, R4, R9, !PT ;  /* 0x0000000904097209 */ /* 0x002fce0007800000 */
.L_x_30394:
[----:B------:R-:W-:Y:S05]  /*2370*/  BSYNC B0 ;  /* 0x0000000000007941 */ /* 0x000fea0003800000 */
.L_x_30393:
[----:B------:R-:W-:Y:S01]  /*2380*/  ISETP.NE.AND P0, PT, R3, RZ, PT ;  /* 0x000000ff0300720c */ /* 0x000fe20003f05270 */
[----:B------:R-:W-:-:S12]  /*2390*/  BSSY B0, `(.L_x_30392) ;  /* 0x0000004000007945 */ /* 0x000fd80003800000 */
[----:B------:R-:W-:Y:S05]  /*23a0*/  @P0 BRA `(.L_x_30396) ;  /* 0x0000000000080947 */ /* 0x000fea0003800000 */
[----:B0-----:R-:W0:Y:S02]  /*23b0*/  LDC.64 R4, c[0x0][0x238] ;  /* 0x00008e00ff047b82 */ /* 0x001e240000000a00 */
[----:B0-----:R1:W-:Y:S02]  /*23c0*/  REDG.E.MAX.S32.STRONG.GPU desc[UR8][R4.64], R9 ;  /* 0x000000090400798e */ /* 0x0013e4000d10e388 */
.L_x_30396:
[----:B------:R-:W-:Y:S05]  /*23d0*/  BSYNC B0 ;  /* 0x0000000000007941 */ /* 0x000fea0003800000 */
.L_x_30392:
        /* <DEDUP_REMOVED lines=12> */
[----:B01----:R-:W-:Y:S05]  /*24a0*/  CALL.REL.NOINC `($__internal_655_$__cuda_sm20_rcp_rn_f32_slowpath) ;  /* 0x0000000400887944 */ /* 0x003fea0003c00000 */
[----:B------:R-:W-:Y:S05]  /*24b0*/  BRA `(.L_x_30398) ;  /* 0x0000000000147947 */ /* 0x000fea0003800000 */
.L_x_30397:
[----:B-1----:R-:W1:Y:S01]  /*24c0*/  MUFU.RCP R5, UR6 ;  /* 0x0000000600057d08 */ /* 0x002e620008001000 */
[----:B------:R-:W-:-:S04]  /*24d0*/  IMAD.U32 R0, RZ, RZ, UR6 ;  /* 0x00000006ff007e24 */ /* 0x000fc8000f8e00ff */
[----:B-1----:R-:W-:-:S04]  /*24e0*/  FFMA R0, R5, R0, -1 ;  /* 0xbf80000005007423 */ /* 0x002fc80000000000 */
[----:B------:R-:W-:-:S04]  /*24f0*/  FADD.FTZ R0, -R0, -RZ ;  /* 0x800000ff00007221 */ /* 0x000fc80000010100 */
[----:B------:R-:W-:-:S07]  /*2500*/  FFMA R5, R5, R0, R5 ;  /* 0x0000000005057223 */ /* 0x000fce0000000005 */
.L_x_30398:
[----:B------:R-:W1:Y:S02]  /*2510*/  LDC.64 R2, c[0x0][0x240] ;  /* 0x00009000ff027b82 */ /* 0x000e640000000a00 */
[----:B-1----:R-:W-:Y:S01]  /*2520*/  STG.E desc[UR8][R2.64], R5 ;  /* 0x0000000502007986 */ /* 0x002fe2000c101908 */
[----:B------:R-:W-:Y:S05]  /*2530*/  EXIT ;  /* 0x000000000000794d */ /* 0x000fea0003800000 */
.L_x_30395:
[----:B------:R-:W-:Y:S02]  /*2540*/  IMAD.MOV.U32 R7, RZ, RZ, 0x4 ;  /* 0x00000004ff077424 */ /* 0x000fe400078e00ff */
[----:B------:R-:W-:Y:S02]  /*2550*/  IMAD.MOV.U32 R11, RZ, RZ, 0x1f ;  /* 0x0000001fff0b7424 */ /* 0x000fe400078e00ff */
[----:B------:R-:W-:-:S07]  /*2560*/  IMAD.MOV.U32 R6, RZ, RZ, -0x1 ;  /* 0xffffffffff067424 */ /* 0x000fce00078e00ff */
[----:B01----:R-:W-:Y:S05]  /*2570*/  WARPSYNC.COLLECTIVE R6, `(.L_x_30399) ;  /* 0x0000000006087348 */ /* 0x003fea0003c00000 */
[----:B-1----:R1:W2:Y:S02]  /*2580*/  SHFL.DOWN P0, R9, R2, R7, R11 ;  /* 0x0800000702097389 */ /* 0x0022a4000000000b */
[----:B012---:R-:W-:Y:S01]  /*2590*/  ENDCOLLECTIVE ;  /* 0x000000000000791b */ /* 0x007fe20003800000 */
.L_x_30399:
[----:B------:R-:W-:Y:S02]  /*25a0*/  IMAD.MOV.U32 R7, RZ, RZ, 0x2 ;  /* 0x00000002ff077424 */ /* 0x000fe400078e00ff */
[----:B------:R-:W-:-:S05]  /*25b0*/  IMAD.MOV.U32 R5, RZ, RZ, R9 ;  /* 0x000000ffff057224 */ /* 0x000fca00078e0009 */
[----:B------:R-:W-:-:S05]  /*25c0*/  FMNMX R5, R5, R2, !PT ;  /* 0x0000000205057209 */ /* 0x000fca0007800000 */
[----:B------:R-:W-:-:S07]  /*25d0*/  IMAD.MOV.U32 R2, RZ, RZ, R5 ;  /* 0x000000ffff027224 */ /* 0x000fce00078e0005 */
[----:B------:R-:W-:Y:S05]  /*25e0*/  WARPSYNC.COLLECTIVE R6, `(.L_x_30400) ;  /* 0x0000000006087348 */ /* 0x000fea0003c00000 */
[----:B------:R0:W1:Y:S02]  /*25f0*/  SHFL.DOWN P0, R9, R2, R7, R11 ;  /* 0x0800000702097389 */ /* 0x000064000000000b */
[----:B01----:R-:W-:Y:S01]  /*2600*/  ENDCOLLECTIVE ;  /* 0x000000000000791b */ /* 0x003fe20003800000 */
.L_x_30400:
[----:B------:R-:W-:Y:S02]  /*2610*/  IMAD.MOV.U32 R7, RZ, RZ, 0x1 ;  /* 0x00000001ff077424 */ /* 0x000fe400078e00ff */
[----:B------:R-:W-:-:S05]  /*2620*/  IMAD.MOV.U32 R4, RZ, RZ, R9 ;  /* 0x000000ffff047224 */ /* 0x000fca00078e0009 */
[----:B------:R-:W-:-:S05]  /*2630*/  FMNMX R4, R5, R4, !PT ;  /* 0x0000000405047209 */ /* 0x000fca0007800000 */
[----:B------:R-:W-:-:S07]  /*2640*/  IMAD.MOV.U32 R2, RZ, RZ, R4 ;  /* 0x000000ffff027224 */ /* 0x000fce00078e0004 */
[----:B------:R-:W-:Y:S05]  /*2650*/  WARPSYNC.COLLECTIVE R6, `(.L_x_30401) ;  /* 0x0000000006087348 */ /* 0x000fea0003c00000 */
[----:B------:R0:W1:Y:S02]  /*2660*/  SHFL.DOWN P0, R9, R2, R7, R11 ;  /* 0x0800000702097389 */ /* 0x000064000000000b */
[----:B01----:R-:W-:Y:S01]  /*2670*/  ENDCOLLECTIVE ;  /* 0x000000000000791b */ /* 0x003fe20003800000 */
.L_x_30401:
[----:B------:R-:W-:Y:S05]  /*2680*/  BRA `(.L_x_30402) ;  /* 0xfffffffc00347947 */ /* 0x000fea000383ffff */
        .weak           $__internal_654_$__cuda_sm20_div_u64
        .type           $__internal_654_$__cuda_sm20_div_u64,@function
        .size           $__internal_654_$__cuda_sm20_div_u64,($__internal_655_$__cuda_sm20_rcp_rn_f32_slowpath - $__internal_654_$__cuda_sm20_div_u64)
$__internal_654_$__cuda_sm20_div_u64:
        /* <DEDUP_REMOVED lines=63> */
[----:B------:R-:W-:Y:S01]  /*2a80*/  SEL R9, R9, R6, P0 ;  /* 0x0000000609097207 */ /* 0x000fe20000000000 */
[----:B------:R-:W-:Y:S01]  /*2a90*/  IMAD.MOV.U32 R6, RZ, RZ, R4 ;  /* 0x000000ffff067224 */ /* 0x000fe200078e0004 */
[----:B------:R-:W-:Y:S02]  /*2aa0*/  SEL R8, R8, 0xffffffff, P1 ;  /* 0xffffffff08087807 */ /* 0x000fe40000800000 */
[----:B------:R-:W-:Y:S01]  /*2ab0*/  SEL R9, R9, 0xffffffff, P1 ;  /* 0xffffffff09097807 */ /* 0x000fe20000800000 */
[----:B------:R-:W-:Y:S06]  /*2ac0*/  RET.REL.NODEC R6 `(_ZN18transformer_engine6detail38cast_transpose_fused_kernel_notalignedILb0ELb1ELb0EfNS_16CTDBiasDActParamIff13__nv_bfloat16fEELi1ELi2ENS_5EmptyEXadL_ZNS_6dsreluIffEET_T0_RKS5_EEEEvT3_mmm) ;  /* 0xffffffd4064c7950 */ /* 0x000fec0003c3ffff */
        .weak           $__internal_655_$__cuda_sm20_rcp_rn_f32_slowpath
        .type           $__internal_655_$__cuda_sm20_rcp_rn_f32_slowpath,@function
        .size           $__internal_655_$__cuda_sm20_rcp_rn_f32_slowpath,(.L_x_35140 - $__internal_655_$__cuda_sm20_rcp_rn_f32_slowpath)
$__internal_655_$__cuda_sm20_rcp_rn_f32_slowpath:
        /* <DEDUP_REMOVED lines=15> */
.L_x_30403:
        /* <DEDUP_REMOVED lines=33> */
.L_x_30405:
[----:B------:R0:W1:Y:S02]  /*2dd0*/  MUFU.RCP R2, R0 ;  /* 0x0000000000027308 */ /* 0x0000640000001000 */
.L_x_30404:
[----:B-1-3--:R-:W-:Y:S02]  /*2de0*/  IMAD.MOV.U32 R5, RZ, RZ, R2 ;  /* 0x000000ffff057224 */ /* 0x00afe400078e0002 */
[----:B------:R-:W-:Y:S02]  /*2df0*/  IMAD.MOV.U32 R2, RZ, RZ, R7 ;  /* 0x000000ffff027224 */ /* 0x000fe400078e0007 */
[----:B------:R-:W-:-:S04]  /*2e00*/  IMAD.MOV.U32 R3, RZ, RZ, 0x0 ;  /* 0x00000000ff037424 */ /* 0x000fc800078e00ff */
[----:B0-2---:R-:W-:Y:S05]  /*2e10*/  RET.REL.NODEC R2 `(_ZN18transformer_engine6detail38cast_transpose_fused_kernel_notalignedILb0ELb1ELb0EfNS_16CTDBiasDActParamIff13__nv_bfloat16fEELi1ELi2ENS_5EmptyEXadL_ZNS_6dsreluIffEET_T0_RKS5_EEEEvT3_mmm) ;  /* 0xffffffd002787950 */ /* 0x005fea0003c3ffff */
.L_x_30406:
        /* <DEDUP_REMOVED lines=14> */
.L_x_35140:


//--------------------- .text._ZN18transformer_engine6detail38cast_transpose_fused_kernel_notalignedILb0ELb1ELb0EfNS_16CTDBiasDActParamIff6__halffEELi1ELi2ENS_5EmptyEXadL_ZNS_6dsreluIffEET_T0_RKS5_EEEEvT3_mmm --------------------------
	.section	.text._ZN18transformer_engine6detail38cast_transpose_fused_kernel_notalignedILb0ELb1ELb0EfNS_16CTDBiasDActParamIff6__halffEELi1ELi2ENS_5EmptyEXadL_ZNS_6dsreluIffEET_T0_RKS5_EEEEvT3_mmm,"ax",@progbits
	.align	128
        .global         _ZN18transformer_engine6detail38cast_transpose_fused_kernel_notalignedILb0ELb1ELb0EfNS_16CTDBiasDActParamIff6__halffEELi1ELi2ENS_5EmptyEXadL_ZNS_6dsreluIffEET_T0_RKS5_EEEEvT3_mmm
        .type           _ZN18transformer_engine6detail38cast_transpose_fused_kernel_notalignedILb0ELb1ELb0EfNS_16CTDBiasDActParamIff6__halffEELi1ELi2ENS_5EmptyEXadL_ZNS_6dsreluIffEET_T0_RKS5_EEEEvT3_mmm,@function
        .size           _ZN18transformer_engine6detail38cast_transpose_fused_kernel_notalignedILb0ELb1ELb0EfNS_16CTDBiasDActParamIff6__halffEELi1ELi2ENS_5EmptyEXadL_ZNS_6dsreluIffEET_T0_RKS5_EEEEvT3_mmm,(.L_x_35142 - _ZN18transformer_engine6detail38cast_transpose_fused_kernel_notalignedILb0ELb1ELb0EfNS_16CTDBiasDActParamIff6__halffEELi1ELi2ENS_5EmptyEXadL_ZNS_6dsreluIffEET_T0_RKS5_EEEEvT3_mmm)
        .other          _ZN18transformer_engine6detail38cast_transpose_fused_kernel_notalignedILb0ELb1ELb0EfNS_16CTDBiasDActParamIff6__halffEELi1ELi2ENS_5EmptyEXadL_ZNS_6dsreluIffEET_T0_RKS5_EEEEvT3_mmm,@"STO_CUDA_ENTRY STV_DEFAULT"
_ZN18transformer_engine6detail38cast_transpose_fused_kernel_notalignedILb0ELb1ELb0EfNS_16CTDBiasDActParamIff6__halffEELi1ELi2ENS_5EmptyEXadL_ZNS_6dsreluIffEET_T0_RKS5_EEEEvT3_mmm:
.text._ZN18transformer_engine6detail38cast_transpose_fused_kernel_notalignedILb0ELb1ELb0EfNS_16CTDBiasDActParamIff6__halffEELi1ELi2ENS_5EmptyEXadL_ZNS_6dsreluIffEET_T0_RKS5_EEEEvT3_mmm:
        /* <DEDUP_REMOVED lines=19> */
[----:B------:R-:W-:Y:S05]  /*0130*/  CALL.REL.NOINC `($__internal_656_$__cuda_sm20_div_u64) ;  /* 0x0000002400547944 */ /* 0x000fea0003c00000 */
        /* <DEDUP_REMOVED lines=8> */
.L_x_30407:
        /* <DEDUP_REMOVED lines=22> */
.L_x_30408:
        /* <DEDUP_REMOVED lines=164> */
[----:B------:R-:W-:Y:S02]  /*0d60*/  F2FP.F16.F32.PACK_AB R21, RZ, R9 ;  /* 0x00000009ff15723e */ /* 0x000fe400000000ff */
[----:B------:R-:W-:-:S05]  /*0d70*/  LEA.HI.X R19, R20, R12, R19, 0x1, P0 ;  /* 0x0000000c14137211 */ /* 0x000fca00000f0c13 */
[----:B------:R0:W-:Y:S04]  /*0d80*/  STG.E.U16 desc[UR8][R18.64], R21 ;  /* 0x0000001512007986 */ /* 0x0001e8000c101508 */
.L_x_30410:
[----:B------:R-:W-:Y:S05]  /*0d90*/  BSYNC B0 ;  /* 0x0000000000007941 */ /* 0x000fea0003800000 */
.L_x_30409:
[----:B------:R-:W-:Y:S04]  /*0da0*/  BSSY B0, `(.L_x_30411) ;  /* 0x000000d000007945 */ /* 0x000fe80003800000 */
[----:B------:R-:W-:Y:S05]  /*0db0*/  @P2 BRA `(.L_x_30412) ;  /* 0x00000000002c2947 */ /* 0x000fea0003800000 */
[----:B------:R-:W-:Y:S01]  /*0dc0*/  LOP3.LUT R24, R24, 0x1ffffffc, RZ, 0xc0, !PT ;  /* 0x1ffffffc18187812 */ /* 0x000fe200078ec0ff */
[----:B0-----:R-:W-:Y:S01]  /*0dd0*/  IMAD.MOV.U32 R19, RZ, RZ, RZ ;  /* 0x000000ffff137224 */ /* 0x001fe200078e00ff */
[----:B------:R-:W-:-:S03]  /*0de0*/  F2FP.F16.F32.PACK_AB R21, RZ, R8 ;  /* 0x00000008ff15723e */ /* 0x000fc600000000ff */
        /* <DEDUP_REMOVED lines=8> */
.L_x_30412:
[----:B------:R-:W-:Y:S05]  /*0e70*/  BSYNC B0 ;  /* 0x0000000000007941 */ /* 0x000fea0003800000 */
.L_x_30411:
        /* <DEDUP_REMOVED lines=61> */
[----:B0-----:R-:W-:-:S04]  /*1250*/  F2FP.F16.F32.PACK_AB R19, RZ, R23 ;  /* 0x00000017ff13723e */ /* 0x001fc800000000ff */
        /* <DEDUP_REMOVED lines=12> */
[----:B0-----:R-:W-:Y:S02]  /*1320*/  F2FP.F16.F32.PACK_AB R19, RZ, R24 ;  /* 0x00000018ff13723e */ /* 0x001fe400000000ff */
        /* <DEDUP_REMOVED lines=50> */
[----:B------:R-:W-:Y:S02]  /*1650*/  F2FP.F16.F32.PACK_AB R15, RZ, R21 ;  /* 0x00000015ff0f723e */ /* 0x000fe400000000ff */
        /* <DEDUP_REMOVED lines=8> */
[----:B------:R-:W-:Y:S01]  /*16e0*/  F2FP.F16.F32.PACK_AB R23, R24, R23 ;  /* 0x000000171817723e */ /* 0x000fe200000000ff */
[----:B------:R-:W-:Y:S01]  /*16f0*/  BSSY B0, `(.L_x_30413) ;  /* 0x000009c000007945 */ /* 0x000fe20003800000 */
[----:B----4-:R-:W-:Y:S01]  /*1700*/  @P0 FADD R31, R36, R36 ;  /* 0x00000024241f0221 */ /* 0x010fe20000000000 */
[----:B------:R-:W-:-:S04]  /*1710*/  F2FP.F16.F32.PACK_AB R36, R8, R9 ;  /* 0x000000090824723e */ /* 0x000fc800000000ff */
        /* <DEDUP_REMOVED lines=35> */
[----:B------:R-:W-:-:S02]  /*1950*/  F2FP.F16.F32.PACK_AB R11, RZ, R12 ;  /* 0x0000000cff0b723e */ /* 0x000fc400000000ff */
[----:B0-----:R-:W-:Y:S01]  /*1960*/  F2FP.F16.F32.PACK_AB R22, R28, R21 ;  /* 0x000000151c16723e */ /* 0x001fe200000000ff */
[----:B------:R-:W-:Y:S01]  /*1970*/  FMUL R21, R33, UR6 ;  /* 0x0000000621157c20 */ /* 0x000fe20008400000 */
[----:B------:R-:W-:-:S04]  /*1980*/  F2FP.F16.F32.PACK_AB R28, RZ, R28 ;  /* 0x0000001cff1c723e */ /* 0x000fc800000000ff */
[----:B------:R-:W-:Y:S01]  /*1990*/  F2FP.F16.F32.PACK_AB R12, R21, R12 ;  /* 0x0000000c150c723e */ /* 0x000fe200000000ff */
[----:B------:R0:W-:Y:S01]  /*19a0*/  STS [R13], R22 ;  /* 0x000000160d007388 */ /* 0x0001e20000000800 */
[----:B------:R-:W-:-:S03]  /*19b0*/  F2FP.F16.F32.PACK_AB R21, RZ, R21 ;  /* 0x00000015ff15723e */ /* 0x000fc600000000ff */
        /* <DEDUP_REMOVED lines=37> */
.L_x_30417:
        /* <DEDUP_REMOVED lines=51> */
.L_x_30416:
[----:B------:R-:W-:Y:S05]  /*1f40*/  BSYNC B1 ;  /* 0x0000000000017941 */ /* 0x000fea0003800000 */
.L_x_30415:
[----:B------:R-:W-:Y:S05]  /*1f50*/  @!P0 BRA `(.L_x_30414) ;  /* 0x0000000000548947 */ /* 0x000fea0003800000 */
.L_x_30420:
        /* <DEDUP_REMOVED lines=15> */
.L_x_30419:
[----:B------:R-:W-:Y:S05]  /*2050*/  BSYNC B1 ;  /* 0x0000000000017941 */ /* 0x000fea0003800000 */
.L_x_30418:
[----:B------:R-:W-:Y:S01]  /*2060*/  IADD3 R20, P0, R20, UR7, RZ ;  /* 0x0000000714147c10 */ /* 0x000fe2000ff1e0ff */
[----:B------:R-:W-:Y:S02]  /*2070*/  VIADD R16, R16, 0x1f ;  /* 0x0000001f10107836 */ /* 0x000fe40000000000 */
[----:B------:R-:W-:Y:S01]  /*2080*/  IMAD.IADD R31, R21, 0x1, R4 ;  /* 0x00000001151f7824 */ /* 0x000fe200078e0204 */
[----:B------:R-:W-:Y:S01]  /*2090*/  IADD3.X R19, R19, UR10, RZ, P0, !PT ;  /* 0x0000000a13137c10 */ /* 0x000fe200087fe4ff */
[----:B------:R-:W-:Y:S08]  /*20a0*/  @P1 BRA `(.L_x_30420) ;  /* 0xfffffffc00ac1947 */ /* 0x000ff0000383ffff */
.L_x_30414:
[----:B------:R-:W-:Y:S05]  /*20b0*/  BSYNC B0 ;  /* 0x0000000000007941 */ /* 0x000fea0003800000 */
.L_x_30413:
        /* <DEDUP_REMOVED lines=42> */
.L_x_30431:
[----:B-1----:R-:W-:-:S07]  /*2360*/  FMNMX R9, R4, R9, !PT ;  /* 0x0000000904097209 */ /* 0x002fce0007800000 */
.L_x_30423:
[----:B------:R-:W-:Y:S05]  /*2370*/  BSYNC B0 ;  /* 0x0000000000007941 */ /* 0x000fea0003800000 */
.L_x_30422:
[----:B------:R-:W-:Y:S01]  /*2380*/  ISETP.NE.AND P0, PT, R3, RZ, PT ;  /* 0x000000ff0300720c */ /* 0x000fe20003f05270 */
[----:B------:R-:W-:-:S12]  /*2390*/  BSSY B0, `(.L_x_30421) ;  /* 0x0000004000007945 */ /* 0x000fd80003800000 */
[----:B------:R-:W-:Y:S05]  /*23a0*/  @P0 BRA `(.L_x_30425) ;  /* 0x0000000000080947 */ /* 0x000fea0003800000 */
[----:B0-----:R-:W0:Y:S02]  /*23b0*/  LDC.64 R4, c[0x0][0x238] ;  /* 0x00008e00ff047b82 */ /* 0x001e240000000a00 */
[----:B0-----:R1:W-:Y:S02]  /*23c0*/  REDG.E.MAX.S32.STRONG.GPU desc[UR8][R4.64], R9 ;  /* 0x000000090400798e */ /* 0x0013e4000d10e388 */
.L_x_30425:
[----:B------:R-:W-:Y:S05]  /*23d0*/  BSYNC B0 ;  /* 0x0000000000007941 */ /* 0x000fea0003800000 */
.L_x_30421:
        /* <DEDUP_REMOVED lines=12> */
[----:B01----:R-:W-:Y:S05]  /*24a0*/  CALL.REL.NOINC `($__internal_657_$__cuda_sm20_rcp_rn_f32_slowpath) ;  /* 0x0000000400887944 */ /* 0x003fea0003c00000 */
[----:B------:R-:W-:Y:S05]  /*24b0*/  BRA `(.L_x_30427) ;  /* 0x0000000000147947 */ /* 0x000fea0003800000 */
.L_x_30426:
[----:B-1----:R-:W1:Y:S01]  /*24c0*/  MUFU.RCP R5, UR6 ;  /* 0x0000000600057d08 */ /* 0x002e620008001000 */
[----:B------:R-:W-:-:S04]  /*24d0*/  IMAD.U32 R0, RZ, RZ, UR6 ;  /* 0x00000006ff007e24 */ /* 0x000fc8000f8e00ff */
[----:B-1----:R-:W-:-:S04]  /*24e0*/  FFMA R0, R5, R0, -1 ;  /* 0xbf80000005007423 */ /* 0x002fc80000000000 */
[----:B------:R-:W-:-:S04]  /*24f0*/  FADD.FTZ R0, -R0, -RZ ;  /* 0x800000ff00007221 */ /* 0x000fc80000010100 */
[----:B------:R-:W-:-:S07]  /*2500*/  FFMA R5, R5, R0, R5 ;  /* 0x0000000005057223 */ /* 0x000fce0000000005 */
.L_x_30427:
[----:B------:R-:W1:Y:S02]  /*2510*/  LDC.64 R2, c[0x0][0x240] ;  /* 0x00009000ff027b82 */ /* 0x000e640000000a00 */
[----:B-1----:R-:W-:Y:S01]  /*2520*/  STG.E desc[UR8][R2.64], R5 ;  /* 0x0000000502007986 */ /* 0x002fe2000c101908 */
[----:B------:R-:W-:Y:S05]  /*2530*/  EXIT ;  /* 0x000000000000794d */ /* 0x000fea0003800000 */
.L_x_30424:
[----:B------:R-:W-:Y:S02]  /*2540*/  IMAD.MOV.U32 R7, RZ, RZ, 0x4 ;  /* 0x00000004ff077424 */ /* 0x000fe400078e00ff */
[----:B------:R-:W-:Y:S02]  /*2550*/  IMAD.MOV.U32 R11, RZ, RZ, 0x1f ;  /* 0x0000001fff0b7424 */ /* 0x000fe400078e00ff */
[----:B------:R-:W-:-:S07]  /*2560*/  IMAD.MOV.U32 R6, RZ, RZ, -0x1 ;  /* 0xffffffffff067424 */ /* 0x000fce00078e00ff */
[----:B01----:R-:W-:Y:S05]  /*2570*/  WARPSYNC.COLLECTIVE R6, `(.L_x_30428) ;  /* 0x0000000006087348 */ /* 0x003fea0003c00000 */
[----:B-1----:R1:W2:Y:S02]  /*2580*/  SHFL.DOWN P0, R9, R2, R7, R11 ;  /* 0x0800000702097389 */ /* 0x0022a4000000000b */
[----:B012---:R-:W-:Y:S01]  /*2590*/  ENDCOLLECTIVE ;  /* 0x000000000000791b */ /* 0x007fe20003800000 */
.L_x_30428:
[----:B------:R-:W-:Y:S02]  /*25a0*/  IMAD.MOV.U32 R7, RZ, RZ, 0x2 ;  /* 0x00000002ff077424 */ /* 0x000fe400078e00ff */
[----:B------:R-:W-:-:S05]  /*25b0*/  IMAD.MOV.U32 R5, RZ, RZ, R9 ;  /* 0x000000ffff057224 */ /* 0x000fca00078e0009 */
[----:B------:R-:W-:-:S05]  /*25c0*/  FMNMX R5, R5, R2, !PT ;  /* 0x0000000205057209 */ /* 0x000fca0007800000 */
[----:B------:R-:W-:-:S07]  /*25d0*/  IMAD.MOV.U32 R2, RZ, RZ, R5 ;  /* 0x000000ffff027224 */ /* 0x000fce00078e0005 */
[----:B------:R-:W-:Y:S05]  /*25e0*/  WARPSYNC.COLLECTIVE R6, `(.L_x_30429) ;  /* 0x0000000006087348 */ /* 0x000fea0003c00000 */
[----:B------:R0:W1:Y:S02]  /*25f0*/  SHFL.DOWN P0, R9, R2, R7, R11 ;  /* 0x0800000702097389 */ /* 0x000064000000000b */
[----:B01----:R-:W-:Y:S01]  /*2600*/  ENDCOLLECTIVE ;  /* 0x000000000000791b */ /* 0x003fe20003800000 */
.L_x_30429:
[----:B------:R-:W-:Y:S02]  /*2610*/  IMAD.MOV.U32 R7, RZ, RZ, 0x1 ;  /* 0x00000001ff077424 */ /* 0x000fe400078e00ff */
[----:B------:R-:W-:-:S05]  /*2620*/  IMAD.MOV.U32 R4, RZ, RZ, R9 ;  /* 0x000000ffff047224 */ /* 0x000fca00078e0009 */
[----:B------:R-:W-:-:S05]  /*2630*/  FMNMX R4, R5, R4, !PT ;  /* 0x0000000405047209 */ /* 0x000fca0007800000 */
[----:B------:R-:W-:-:S07]  /*2640*/  IMAD.MOV.U32 R2, RZ, RZ, R4 ;  /* 0x000000ffff027224 */ /* 0x000fce00078e0004 */
[----:B------:R-:W-:Y:S05]  /*2650*/  WARPSYNC.COLLECTIVE R6, `(.L_x_30430) ;  /* 0x0000000006087348 */ /* 0x000fea0003c00000 */
[----:B------:R0:W1:Y:S02]  /*2660*/  SHFL.DOWN P0, R9, R2, R7, R11 ;  /* 0x0800000702097389 */ /* 0x000064000000000b */
[----:B01----:R-:W-:Y:S01]  /*2670*/  ENDCOLLECTIVE ;  /* 0x000000000000791b */ /* 0x003fe20003800000 */
.L_x_30430:
[----:B------:R-:W-:Y:S05]  /*2680*/  BRA `(.L_x_30431) ;  /* 0xfffffffc00347947 */ /* 0x000fea000383ffff */
        .weak           $__internal_656_$__cuda_sm20_div_u64
        .type           $__internal_656_$__cuda_sm20_div_u64,@function
        .size           $__internal_656_$__cuda_sm20_div_u64,($__internal_657_$__cuda_sm20_rcp_rn_f32_slowpath - $__internal_656_$__cuda_sm20_div_u64)
$__internal_656_$__cuda_sm20_div_u64:
        /* <DEDUP_REMOVED lines=67> */
[----:B------:R-:W-:Y:S06]  /*2ac0*/  RET.REL.NODEC R6 `(_ZN18transformer_engine6detail38cast_transpose_fused_kernel_notalignedILb0ELb1ELb0EfNS_16CTDBiasDActParamIff6__halffEELi1ELi2ENS_5EmptyEXadL_ZNS_6dsreluIffEET_T0_RKS5_EEEEvT3_mmm) ;  /* 0xffffffd4064c7950 */ /* 0x000fec0003c3ffff */
        .weak           $__internal_657_$__cuda_sm20_rcp_rn_f32_slowpath
        .type           $__internal_657_$__cuda_sm20_rcp_rn_f32_slowpath,@function
        .size           $__internal_657_$__cuda_sm20_rcp_rn_f32_slowpath,(.L_x_35142 - $__internal_657_$__cuda_sm20_rcp_rn_f32_slowpath)
$__internal_657_$__cuda_sm20_rcp_rn_f32_slowpath:
        /* <DEDUP_REMOVED lines=15> */
.L_x_30432:
        /* <DEDUP_REMOVED lines=33> */
.L_x_30434:
[----:B------:R0:W1:Y:S02]  /*2dd0*/  MUFU.RCP R2, R0 ;  /* 0x0000000000027308 */ /* 0x0000640000001000 */
.L_x_30433:
[----:B-1-3--:R-:W-:Y:S02]  /*2de0*/  IMAD.MOV.U32 R5, RZ, RZ, R2 ;  /* 0x000000ffff057224 */ /* 0x00afe400078e0002 */
[----:B------:R-:W-:Y:S02]  /*2df0*/  IMAD.MOV.U32 R2, RZ, RZ, R7 ;  /* 0x000000ffff027224 */ /* 0x000fe400078e0007 */
[----:B------:R-:W-:-:S04]  /*2e00*/  IMAD.MOV.U32 R3, RZ, RZ, 0x0 ;  /* 0x00000000ff037424 */ /* 0x000fc800078e00ff */
[----:B0-2---:R-:W-:Y:S05]  /*2e10*/  RET.REL.NODEC R2 `(_ZN18transformer_engine6detail38cast_transpose_fused_kernel_notalignedILb0ELb1ELb0EfNS_16CTDBiasDActParamIff6__halffEELi1ELi2ENS_5EmptyEXadL_ZNS_6dsreluIffEET_T0_RKS5_EEEEvT3_mmm) ;  /* 0xffffffd002787950 */ /* 0x005fea0003c3ffff */
.L_x_30435:
        /* <DEDUP_REMOVED lines=14> */
.L_x_35142:


//--------------------- .text._ZN18transformer_engine6detail38cast_transpose_fused_kernel_notalignedILb0ELb1ELb0EfNS_16CTDBiasDActParamIffffEELi1ELi1ENS_5EmptyEXadL_ZNS_6dsreluIffEET_T0_RKS4_EEEEvT3_mmm --------------------------
	.section	.text._ZN18transformer_engine6detail38cast_transpose_fused_kernel_notalignedILb0ELb1ELb0EfNS_16CTDBiasDActParamIffffEELi1ELi1ENS_5EmptyEXadL_ZNS_6dsreluIffEET_T0_RKS4_EEEEvT3_mmm,"ax",@progbits
	.align	128
        .global         _ZN18transformer_engine6detail38cast_transpose_fused_kernel_notalignedILb0ELb1ELb0EfNS_16CTDBiasDActParamIffffEELi1ELi1ENS_5EmptyEXadL_ZNS_6dsreluIffEET_T0_RKS4_EEEEvT3_mmm
        .type           _ZN18transformer_engine6detail38cast_transpose_fused_kernel_notalignedILb0ELb1ELb0EfNS_16CTDBiasDActParamIffffEELi1ELi1ENS_5EmptyEXadL_ZNS_6dsreluIffEET_T0_RKS4_EEEEvT3_mmm,@function
        .size           _ZN18transformer_engine6detail38cast_transpose_fused_kernel_notalignedILb0ELb1ELb0EfNS_16CTDBiasDActParamIffffEELi1ELi1ENS_5EmptyEXadL_ZNS_6dsreluIffEET_T0_RKS4_EEEEvT3_mmm,(.L_x_35144 - _ZN18transformer_engine6detail38cast_transpose_fused_kernel_notalignedILb0ELb1ELb0EfNS_16CTDBiasDActParamIffffEELi1ELi1ENS_5EmptyEXadL_ZNS_6dsreluIffEET_T0_RKS4_EEEEvT3_mmm)
        .other          _ZN18transformer_engine6detail38cast_transpose_fused_kernel_notalignedILb0ELb1ELb0EfNS_16CTDBiasDActParamIffffEELi1ELi1ENS_5EmptyEXadL_ZNS_6dsreluIffEET_T0_RKS4_EEEEvT3_mmm,@"STO_CUDA_ENTRY STV_DEFAULT"
_ZN18transformer_engine6detail38cast_transpose_fused_kernel_notalignedILb0ELb1ELb0EfNS_16CTDBiasDActParamIffffEELi1ELi1ENS_5EmptyEXadL_ZNS_6dsreluIffEET_T0_RKS4_EEEEvT3_mmm:
.text._ZN18transformer_engine6detail38cast_transpose_fused_kernel_notalignedILb0ELb1ELb0EfNS_16CTDBiasDActParamIffffEELi1ELi1ENS_5EmptyEXadL_ZNS_6dsreluIffEET_T0_RKS4_EEEEvT3_mmm:
        /* <DEDUP_REMOVED lines=19> */
[----:B------:R-:W-:Y:S05]  /*0130*/  CALL.REL.NOINC `($__internal_658_$__cuda_sm20_div_u64) ;  /* 0x0000001800dc7944 */ /* 0x000fea0003c00000 */
        /* <DEDUP_REMOVED lines=8> */
.L_x_30436:
        /* <DEDUP_REMOVED lines=22> */
.L_x_30437:
[----:B------:R-:W-:Y:S01]  /*0320*/  ULDC.64 UR8, c[0x0][0x260] ;  /* 0x0000980000087ab9 */ /* 0x000fe20000000a00 */
[C---:B------:R-:W-:Y:S01]  /*0330*/  SHF.L.U64.HI R4, R24.reuse, 0x5, R25 ;  /* 0x0000000518047819 */ /* 0x040fe20000010219 */
[----:B------:R-:W-:Y:S01]  /*0340*/  ULDC.64 UR10, c[0x0][0x258] ;  /* 0x00009600000a7ab9 */ /* 0x000fe20000000a00 */
[----:B------:R-:W-:Y:S01]  /*0350*/  LEA R5, P1, -R24, UR8, 0x5 ;  /* 0x0000000818057c11 */ /* 0x000fe2000f8229ff */
[----:B------:R-:W-:Y:S01]  /*0360*/  IMAD R11, R25, UR10, RZ ;  /* 0x0000000a190b7c24 */ /* 0x000fe2000f8e02ff */
[C---:B------:R-:W-:Y:S01]  /*0370*/  SHF.L.U64.HI R3, R8.reuse, 0x5, R17 ;  /* 0x0000000508037819 */ /* 0x040fe20000010211 */
[----:B------:R-:W-:Y:S01]  /*0380*/  ULDC.64 UR6, c[0x0][0x208] ;  /* 0x0000820000067ab9 */ /* 0x000fe20000000a00 */
[----:B------:R-:W-:Y:S01]  /*0390*/  SHF.R.U32.HI R7, RZ, 0x3, R10 ;  /* 0x00000003ff077819 */ /* 0x000fe2000001160a */
[----:B------:R-:W-:Y:S01]  /*03a0*/  ULDC.64 UR4, c[0x0][0x230] ;  /* 0x00008c0000047ab9 */ /* 0x000fe20000000a00 */
[----:B------:R-:W-:Y:S01]  /*03b0*/  LEA R2, P0, -R8, UR10, 0x5 ;  /* 0x0000000a08027c11 */ /* 0x000fe2000f8029ff */
[----:B------:R-:W-:Y:S01]  /*03c0*/  ULDC.64 UR14, c[0x0][0x260] ;  /* 0x00009800000e7ab9 */ /* 0x000fe20000000a00 */
[----:B------:R-:W-:Y:S01]  /*03d0*/  IADD3.X R4, ~R4, UR9, RZ, P1, !PT ;  /* 0x0000000904047c10 */ /* 0x000fe20008ffe5ff */
[----:B------:R-:W-:Y:S01]  /*03e0*/  ULDC.64 UR12, c[0x0][0x228] ;  /* 0x00008a00000c7ab9 */ /* 0x000fe20000000a00 */
[----:B------:R-:W-:-:S02]  /*03f0*/  ISETP.LT.U32.AND P1, PT, R5, 0x20, PT ;  /* 0x000000200500780c */ /* 0x000fc40003f21070 */
[----:B------:R-:W-:Y:S02]  /*0400*/  LOP3.LUT R21, R7, 0x1ffffffc, RZ, 0xc0, !PT ;  /* 0x1ffffffc07157812 */ /* 0x000fe400078ec0ff */
[----:B------:R-:W-:Y:S02]  /*0410*/  IADD3.X R3, ~R3, UR11, RZ, P0, !PT ;  /* 0x0000000b03037c10 */ /* 0x000fe400087fe5ff */
[----:B------:R-:W-:Y:S02]  /*0420*/  ISETP.LT.U32.AND P0, PT, R2, 0x20, PT ;  /* 0x000000200200780c */ /* 0x000fe40003f01070 */
[----:B------:R-:W-:Y:S01]  /*0430*/  ISETP.LT.U32.AND.EX P1, PT, R4, RZ, PT, P1 ;  /* 0x000000ff0400720c */ /* 0x000fe20003f21110 */
[----:B------:R-:W-:Y:S01]  /*0440*/  IMAD.IADD R4, R10, 0x1, -R21 ;  /* 0x000000010a047824 */ /* 0x000fe200078e0a15 */
[----:B------:R-:W-:Y:S02]  /*0450*/  ISETP.LT.U32.AND.EX P0, PT, R3, RZ, PT, P0 ;  /* 0x000000ff0300720c */ /* 0x000fe40003f01100 */
[----:B------:R-:W-:-:S02]  /*0460*/  LOP3.LUT R7, R7, 0x1c, RZ, 0xc0, !PT ;  /* 0x0000001c07077812 */ /* 0x000fc400078ec0ff */
[----:B------:R-:W-:Y:S02]  /*0470*/  SEL R5, R5, 0x20, P1 ;  /* 0x0000002005057807 */ /* 0x000fe40000800000 */
[----:B------:R-:W-:Y:S02]  /*0480*/  SEL R9, R2, 0x20, P0 ;  /* 0x0000002002097807 */ /* 0x000fe40000000000 */
[----:B------:R-:W-:Y:S02]  /*0490*/  LOP3.LUT R12, R4, 0x1f, RZ, 0xc0, !PT ;  /* 0x0000001f040c7812 */ /* 0x000fe400078ec0ff */
[----:B------:R-:W-:Y:S02]  /*04a0*/  ISETP.GE.U32.AND P0, PT, R7, R5, PT ;  /* 0x000000050700720c */ /* 0x000fe40003f06070 */
[----:B------:R-:W-:Y:S02]  /*04b0*/  SHF.R.U32.HI R6, RZ, 0x3, R10 ;  /* 0x00000003ff067819 */ /* 0x000fe4000001160a */
[----:B------:R-:W-:Y:S01]  /*04c0*/  ISETP.LT.U32.AND P0, PT, R12, R9, !P0 ;  /* 0x000000090c00720c */ /* 0x000fe20004701070 */
[----:B------:R-:W-:Y:S01]  /*04d0*/  IMAD.MOV.U32 R9, RZ, RZ, R17 ;  /* 0x000000ffff097224 */ /* 0x000fe200078e0011 */
[----:B------:R-:W-:-:S02]  /*04e0*/  LOP3.LUT R6, R6, 0x1c, RZ, 0xc0, !PT ;  /* 0x0000001c06067812 */ /* 0x000fc400078ec0ff */
[----:B------:R-:W-:Y:S01]  /*04f0*/  ISETP.LT.U32.AND P2, PT, R2, 0x20, PT ;  /* 0x000000200200780c */ /* 0x000fe20003f41070 */
[----:B------:R-:W-:-:S03]  /*0500*/  IMAD.WIDE.U32 R22, R24, UR10, R8 ;  /* 0x0000000a18167c25 */ /* 0x000fc6000f8e0008 */
[----:B------:R-:W-:Y:S01]  /*0510*/  ISETP.LT.U32.AND.EX P2, PT, R3, RZ, PT, P2 ;  /* 0x000000ff0300720c */ /* 0x000fe20003f41120 */
[----:B------:R-:W-:Y:S02]  /*0520*/  IMAD R9, R24, UR11, R11 ;  /* 0x0000000b18097c24 */ /* 0x000fe4000f8e020b */
[----:B------:R-:W-:Y:S02]  /*0530*/  VIADD R16, R6, 0x1 ;  /* 0x0000000106107836 */ /* 0x000fe40000000000 */
[----:B------:R-:W0:Y:S01]  /*0540*/  @P0 LDC.64 R18, c[0x0][0x210] ;  /* 0x00008400ff120b82 */ /* 0x000e220000000a00 */
[----:B------:R-:W-:Y:S02]  /*0550*/  @P0 IMAD.MOV.U32 R13, RZ, RZ, RZ ;  /* 0x000000ffff0d0224 */ /* 0x000fe400078e00ff */
[----:B------:R-:W-:Y:S01]  /*0560*/  IMAD.IADD R9, R23, 0x1, R9 ;  /* 0x0000000117097824 */ /* 0x000fe200078e0209 */
[----:B------:R-:W-:Y:S01]  /*0570*/  ISETP.GE.U32.AND P1, PT, R16, R5, PT ;  /* 0x000000051000720c */ /* 0x000fe20003f26070 */
[----:B------:R-:W-:Y:S01]  /*0580*/  IMAD.SHL.U32 R14, R22, 0x20, RZ ;  /* 0x00000020160e7824 */ /* 0x000fe200078e00ff */
[----:B------:R-:W-:Y:S01]  /*0590*/  SEL R23, R2, 0x20, P2 ;  /* 0x0000002002177807 */ /* 0x000fe20001000000 */
[----:B------:R-:W-:Y:S01]  /*05a0*/  @P0 IMAD.WIDE.U32 R12, R7, UR10, R12 ;  /* 0x0000000a070c0c25 */ /* 0x000fe2000f8e000c */
[----:B------:R-:W-:-:S03]  /*05b0*/  SHF.L.U64.HI R15, R22, 0x5, R9 ;  /* 0x00000005160f7819 */ /* 0x000fc60000010209 */
[----:B------:R-:W-:Y:S01]  /*05c0*/  VIADD R11, R4, 0xffffffff ;  /* 0xffffffff040b7836 */ /* 0x000fe20000000000 */
[C---:B------:R-:W-:Y:S01]  /*05d0*/  @P0 IADD3 R16, P3, R14.reuse, R12, RZ ;  /* 0x0000000c0e100210 */ /* 0x040fe20007f7e0ff */
[----:B------:R-:W-:Y:S02]  /*05e0*/  @P0 IMAD R7, R7, UR11, R13 ;  /* 0x0000000b07070c24 */ /* 0x000fe4000f8e020d */
[----:B------:R-:W-:Y:S01]  /*05f0*/  @!P0 IMAD.MOV.U32 R9, RZ, RZ, RZ ;  /* 0x000000ffff098224 */ /* 0x000fe200078e00ff */
[----:B------:R-:W-:Y:S01]  /*0600*/  LOP3.LUT R11, R11, 0x1f, RZ, 0xc0, !PT ;  /* 0x0000001f0b0b7812 */ /* 0x000fe200078ec0ff */
[----:B------:R-:W-:Y:S01]  /*0610*/  @P0 IMAD.X R7, R7, 0x1, R15, P3 ;  /* 0x0000000107070824 */ /* 0x000fe200018e060f */
[----:B------:R-:W-:Y:S01]  /*0620*/  IADD3 R26, P3, R14, UR10, RZ ;  /* 0x0000000a0e1a7c10 */ /* 0x000fe2000ff7e0ff */
[C---:B------:R-:W-:Y:S01]  /*0630*/  @P0 IMAD.SHL.U32 R29, R16.reuse, 0x4, RZ ;  /* 0x00000004101d0824 */ /* 0x040fe200078e00ff */
[----:B------:R-:W-:Y:S01]  /*0640*/  ISETP.GE.U32.OR P1, PT, R11, R23, P1 ;  /* 0x000000170b00720c */ /* 0x000fe20000f26470 */
[----:B------:R-:W1:Y:S01]  /*0650*/  @P0 LDC.64 R12, c[0x0][0x218] ;  /* 0x00008600ff0c0b82 */ /* 0x000e620000000a00 */
[----:B------:R-:W-:-:S02]  /*0660*/  @P0 SHF.L.U64.HI R16, R16, 0x2, R7 ;  /* 0x0000000210100819 */ /* 0x000fc40000010207 */
[----:B0-----:R-:W-:Y:S02]  /*0670*/  @P0 IADD3 R18, P2, R29, R18, RZ ;  /* 0x000000121d120210 */ /* 0x001fe40007f5e0ff */
[----:B------:R-:W-:-:S03]  /*0680*/  IADD3.X R27, R15, UR11, RZ, P3, !PT ;  /* 0x0000000b0f1b7c10 */ /* 0x000fc60009ffe4ff */
[----:B------:R-:W-:-:S05]  /*0690*/  @P0 IMAD.X R19, R16, 0x1, R19, P2 ;  /* 0x0000000110130824 */ /* 0x000fca00010e0613 */
[----:B------:R0:W2:Y:S02]  /*06a0*/  @P0 LDG.E R9, desc[UR6][R18.64] ;  /* 0x0000000612090981 */ /* 0x0000a4000c1e1900 */
[----:B0-----:R-:W-:Y:S01]  /*06b0*/  @!P1 IMAD.WIDE.U32 R18, R6, UR10, R26 ;  /* 0x0000000a06129c25 */ /* 0x001fe2000f8e001a */
[----:B-1----:R-:W-:-:S03]  /*06c0*/  @P0 IADD3 R28, P2, R29, R12, RZ ;  /* 0x0000000c1d1c0210 */ /* 0x002fc60007f5e0ff */
[----:B------:R-:W-:Y:S01]  /*06d0*/  @!P1 IMAD R7, R6, UR11, R19 ;  /* 0x0000000b06079c24 */ /* 0x000fe2000f8e0213 */
[----:B------:R-:W-:Y:S01]  /*06e0*/  @!P1 IADD3 R20, P3, R11, R18, RZ ;  /* 0x000000120b149210 */ /* 0x000fe20007f7e0ff */
[----:B------:R-:W-:Y:S01]  /*06f0*/  @P0 IMAD.X R29, R16, 0x1, R13, P2 ;  /* 0x00000001101d0824 */ /* 0x000fe200010e060d */
[----:B------:R-:W0:Y:S03]  /*0700*/  @!P1 LDC.64 R18, c[0x0][0x210] ;  /* 0x00008400ff129b82 */ /* 0x000e260000000a00 */
[----:B------:R-:W-:Y:S01]  /*0710*/  @!P1 IMAD.X R7, RZ, RZ, R7, P3 ;  /* 0x000000ffff079224 */ /* 0x000fe200018e0607 */
[----:B------:R-:W-:Y:S01]  /*0720*/  ISETP.NE.U32.AND P2, PT, RZ, UR4, PT ;  /* 0x00000004ff007c0c */ /* 0x000fe2000bf45070 */
[----:B------:R-:W3:Y:S03]  /*0730*/  @P0 LDG.E R28, desc[UR6][R28.64] ;  /* 0x000000061c1c0981 */ /* 0x000ee6000c1e1900 */
[C---:B------:R-:W-:Y:S01]  /*0740*/  @!P1 SHF.L.U64.HI R22, R20.reuse, 0x2, R7 ;  /* 0x0000000214169819 */ /* 0x040fe20000010207 */
[----:B------:R-:W-:Y:S01]  /*0750*/  @!P1 IMAD.SHL.U32 R7, R20, 0x4, RZ ;  /* 0x0000000414079824 */ /* 0x000fe200078e00ff */
[----:B------:R-:W-:Y:S01]  /*0760*/  ISETP.NE.AND.EX P2, PT, RZ, UR5, PT, P2 ;  /* 0x00000005ff007c0c */ /* 0x000fe2000bf45320 */
[----:B------:R-:W-:Y:S01]  /*0770*/  IMAD.MOV.U32 R20, RZ, RZ, RZ ;  /* 0x000000ffff147224 */ /* 0x000fe200078e00ff */
[----:B------:R-:W1:Y:S02]  /*0780*/  @!P1 LDC.64 R12, c[0x0][0x218] ;  /* 0x00008600ff0c9b82 */ /* 0x000e640000000a00 */
[----:B0-----:R-:W-:-:S05]  /*0790*/  @!P1 IADD3 R18, P3, R7, R18, RZ ;  /* 0x0000001207129210 */ /* 0x001fca0007f7e0ff */
[----:B------:R-:W-:-:S05]  /*07a0*/  @!P1 IMAD.X R19, R22, 0x1, R19, P3 ;  /* 0x0000000116139824 */ /* 0x000fca00018e0613 */
[----:B------:R0:W4:Y:S02]  /*07b0*/  @!P1 LDG.E R20, desc[UR6][R18.64] ;  /* 0x0000000612149981 */ /* 0x000124000c1e1900 */
[----:B0-----:R-:W0:Y:S01]  /*07c0*/  @P2 LDC.64 R18, c[0x0][0x230] ;  /* 0x00008c00ff122b82 */ /* 0x001e220000000a00 */
[----:B-1----:R-:W-:Y:S01]  /*07d0*/  @!P1 IADD3 R12, P3, R7, R12, RZ ;  /* 0x0000000c070c9210 */ /* 0x002fe20007f7e0ff */
[----:B------:R-:W-:-:S04]  /*07e0*/  IMAD.MOV.U32 R7, RZ, RZ, 0x3f800000 ;  /* 0x3f800000ff077424 */ /* 0x000fc800078e00ff */
[----:B------:R-:W-:-:S05]  /*07f0*/  @!P1 IMAD.X R13, R22, 0x1, R13, P3 ;  /* 0x00000001160d9824 */ /* 0x000fca00018e060d */
[----:B------:R1:W5:Y:S04]  /*0800*/  @!P1 LDG.E R16, desc[UR6][R12.64] ;  /* 0x000000060c109981 */ /* 0x000368000c1e1900 */
[----:B0-----:R0:W4:Y:S01]  /*0810*/  @P2 LDG.E R7, desc[UR6][R18.64] ;  /* 0x0000000612072981 */ /* 0x001122000c1e1900 */
[----:B------:R-:W-:Y:S01]  /*0820*/  IMAD.IADD R10, R10, 0x1, -R21 ;  /* 0x000000010a0a7824 */ /* 0x000fe200078e0a15 */
[----:B------:R-:W-:-:S04]  /*0830*/  ISETP.GE.U32.AND P2, PT, R6, R5, PT ;  /* 0x000000050600720c */ /* 0x000fc80003f46070 */
[----:B------:R-:W-:-:S04]  /*0840*/  LOP3.LUT R10, R10, 0x1f, RZ, 0xc0, !PT ;  /* 0x0000001f0a0a7812 */ /* 0x000fc800078ec0ff */
[----:B------:R-:W-:-:S13]  /*0850*/  ISETP.GE.U32.OR P2, PT, R10, R23, P2 ;  /* 0x000000170a00720c */ /* 0x000fda0001746470 */
[----:B-1----:R-:W1:Y:S01]  /*0860*/  @!P2 LDC.64 R12, c[0x0][0x220] ;  /* 0x00008800ff0cab82 */ /* 0x002e620000000a00 */
[----:B0-----:R-:W-:-:S04]  /*0870*/  @!P2 IMAD.WIDE.U32 R18, R6, UR10, R14 ;  /* 0x0000000a0612ac25 */ /* 0x001fc8000f8e000e */
[----:B------:R-:W-:Y:S01]  /*0880*/  @!P2 IMAD R22, R6, UR11, R19 ;  /* 0x0000000b0616ac24 */ /* 0x000fe2000f8e0213 */
[----:B------:R-:W-:Y:S01]  /*0890*/  @!P2 IADD3 R10, P3, R10, R18, RZ ;  /* 0x000000120a0aa210 */ /* 0x000fe20007f7e0ff */
[----:B------:R-:W-:-:S04]  /*08a0*/  @!P0 IMAD.MOV.U32 R21, RZ, RZ, RZ ;  /* 0x000000ffff158224 */ /* 0x000fc800078e00ff */
[----:B------:R-:W-:Y:S02]  /*08b0*/  @!P2 IMAD.X R18, RZ, RZ, R22, P3 ;  /* 0x000000ffff12a224 */ /* 0x000fe400018e0616 */
[----:B------:R-:W-:Y:S02]  /*08c0*/  VIADD R22, R6, 0x2 ;  /* 0x0000000206167836 */ /* 0x000fe40000000000 */
[----:B------:R-:W-:Y:S02]  /*08d0*/  IMAD R17, R17, UR8, RZ ;  /* 0x0000000811117c24 */ /* 0x000fe4000f8e02ff */
[----:B------:R-:W-:Y:S02]  /*08e0*/  IMAD.MOV.U32 R19, RZ, RZ, RZ ;  /* 0x000000ffff137224 */ /* 0x000fe400078e00ff */
[----:B---3--:R-:W-:Y:S01]  /*08f0*/  @P0 FADD R21, R28, R28 ;  /* 0x0000001c1c150221 */ /* 0x008fe20000000000 */
[C---:B-1----:R-:W-:Y:S01]  /*0900*/  @!P2 LEA R12, P0, R10.reuse, R12, 0x2 ;  /* 0x0000000c0a0ca211 */ /* 0x042fe200078010ff */
[----:B------:R-:W0:Y:S03]  /*0910*/  LDC.64 R28, c[0x0][0x258] ;  /* 0x00009600ff1c7b82 */ /* 0x000e260000000a00 */
[----:B------:R-:W-:Y:S01]  /*0920*/  @!P2 LEA.HI.X R13, R10, R13, R18, 0x2, P0 ;  /* 0x0000000d0a0da211 */ /* 0x000fe200000f1412 */
[----:B------:R-:W-:Y:S01]  /*0930*/  VIADD R10, R4, 0x1e ;  /* 0x0000001e040a7836 */ /* 0x000fe20000000000 */
[----:B------:R-:W-:-:S04]  /*0940*/  FMNMX R18, RZ, R21, !PT ;  /* 0x00000015ff127209 */ /* 0x000fc80007800000 */
[----:B------:R-:W-:Y:S01]  /*0950*/  LOP3.LUT R10, R10, 0x1f, RZ, 0xc0, !PT ;  /* 0x0000001f0a0a7812 */ /* 0x000fe200078ec0ff */
[----:B--2---:R-:W-:-:S03]  /*0960*/  FMUL R18, R18, R9 ;  /* 0x0000000912127220 */ /* 0x004fc60000400000 */
[----:B------:R-:W-:-:S04]  /*0970*/  ISETP.GE.U32.AND P0, PT, R10, R23, PT ;  /* 0x000000170a00720c */ /* 0x000fc80003f06070 */
[----:B------:R-:W-:Y:S01]  /*0980*/  ISETP.GE.U32.OR P3, PT, R22, R5, P0 ;  /* 0x000000051600720c */ /* 0x000fe20000766470 */
[----:B0-----:R-:W-:-:S04]  /*0990*/  IMAD.WIDE.U32 R28, R6, UR10, R28 ;  /* 0x0000000a061c7c25 */ /* 0x001fc8000f8e001c */
[----:B-----5:R-:W-:Y:S01]  /*09a0*/  @!P1 FADD R19, R16, R16 ;  /* 0x0000001010139221 */ /* 0x020fe20000000000 */
[----:B----4-:R-:W-:-:S05]  /*09b0*/  FMUL R9, R18, R7 ;  /* 0x0000000712097220 */ /* 0x010fca0000400000 */
[----:B------:R0:W-:Y:S01]  /*09c0*/  @!P2 STG.E desc[UR6][R12.64], R9 ;  /* 0x000000090c00a986 */ /* 0x0001e2000c101906 */
[----:B------:R-:W-:Y:S01]  /*09d0*/  FMNMX R19, RZ, R19, !PT ;  /* 0x00000013ff137209 */ /* 0x000fe20007800000 */
[----:B0-----:R-:W-:Y:S02]  /*09e0*/  IMAD.MOV.U32 R12, RZ, RZ, R24 ;  /* 0x000000ffff0c7224 */ /* 0x001fe400078e0018 */
[----:B------:R-:W-:Y:S02]  /*09f0*/  IMAD.MOV.U32 R13, RZ, RZ, R25 ;  /* 0x000000ffff0d7224 */ /* 0x000fe400078e0019 */
[----:B------:R-:W-:-:S04]  /*0a00*/  IMAD.WIDE.U32 R12, R8, UR8, R12 ;  /* 0x00000008080c7c25 */ /* 0x000fc8000f8e000c */
[----:B------:R-:W-:Y:S02]  /*0a10*/  IMAD R8, R8, UR9, R17 ;  /* 0x0000000908087c24 */ /* 0x000fe4000f8e0211 */
[----:B------:R-:W0:Y:S01]  /*0a20*/  @!P3 LDC.64 R16, c[0x0][0x210] ;  /* 0x00008400ff10bb82 */ /* 0x000e220000000a00 */
[----:B------:R-:W-:Y:S01]  /*0a30*/  FMUL R20, R19, R20 ;  /* 0x0000001413147220 */ /* 0x000fe20000400000 */
[----:B------:R-:W-:Y:S01]  /*0a40*/  IMAD R19, R6, UR11, R29 ;  /* 0x0000000b06137c24 */ /* 0x000fe2000f8e021d */
[----:B------:R-:W-:-:S04]  /*0a50*/  @!P3 IADD3 R21, P2, P4, R10, R26, R28 ;  /* 0x0000001a0a15b210 */ /* 0x000fc80007c5e01c */
[----:B------:R-:W-:-:S04]  /*0a60*/  @!P3 IADD3.X R22, RZ, R27, R19, P2, P4 ;  /* 0x0000001bff16b210 */ /* 0x000fc800017e8413 */
[C---:B------:R-:W-:Y:S01]  /*0a70*/  @!P3 SHF.L.U64.HI R22, R21.reuse, 0x2, R22 ;  /* 0x000000021516b819 */ /* 0x040fe20000010216 */
[----:B------:R-:W-:Y:S01]  /*0a80*/  @!P3 IMAD.SHL.U32 R21, R21, 0x4, RZ ;  /* 0x000000041515b824 */ /* 0x000fe200078e00ff */
[----:B------:R-:W-:-:S04]  /*0a90*/  CS2R R24, SRZ ;  /* 0x0000000000187805 */ /* 0x000fc8000001ff00 */
[----:B0-----:R-:W-:-:S05]  /*0aa0*/  @!P3 IADD3 R16, P2, R21, R16, RZ ;  /* 0x000000101510b210 */ /* 0x001fca0007f5e0ff */
[----:B------:R-:W-:-:S05]  /*0ab0*/  @!P3 IMAD.X R17, R22, 0x1, R17, P2 ;  /* 0x000000011611b824 */ /* 0x000fca00010e0611 */
[----:B------:R0:W2:Y:S02]  /*0ac0*/  @!P3 LDG.E R24, desc[UR6][R16.64] ;  /* 0x000000061018b981 */ /* 0x0000a4000c1e1900 */
[----:B0-----:R-:W0:Y:S02]  /*0ad0*/  @!P3 LDC.64 R16, c[0x0][0x218] ;  /* 0x00008600ff10bb82 */ /* 0x001e240000000a00 */
[----:B0-----:R-:W-:-:S05]  /*0ae0*/  @!P3 IADD3 R16, P2, R21, R16, RZ ;  /* 0x000000101510b210 */ /* 0x001fca0007f5e0ff */
[----:B------:R-:W-:-:S05]  /*0af0*/  @!P3 IMAD.X R17, R22, 0x1, R17, P2 ;  /* 0x000000011611b824 */ /* 0x000fca00010e0611 */
[----:B------:R0:W3:Y:S02]  /*0b00*/  @!P3 LDG.E R21, desc[UR6][R16.64] ;  /* 0x000000061015b981 */ /* 0x0000e4000c1e1900 */
[----:B0-----:R-:W0:Y:S01]  /*0b10*/  @!P1 LDC.64 R16, c[0x0][0x220] ;  /* 0x00008800ff109b82 */ /* 0x001e220000000a00 */
[----:B------:R-:W-:-:S04]  /*0b20*/  FMNMX R18, RZ, |R18|, !PT ;  /* 0x40000012ff127209 */ /* 0x000fc80007800000 */
[----:B------:R-:W-:Y:S01]  /*0b30*/  FMNMX R18, R18, |R20|, !PT ;  /* 0x4000001412127209 */ /* 0x000fe20007800000 */
[----:B------:R-:W-:Y:S01]  /*0b40*/  FMUL R20, R20, R7 ;  /* 0x0000000714147220 */ /* 0x000fe20000400000 */
[----:B---3--:R-:W-:Y:S01]  /*0b50*/  @!P3 FADD R25, R21, R21 ;  /* 0x000000151519b221 */ /* 0x008fe20000000000 */
[----:B------:R-:W-:Y:S02]  /*0b60*/  @!P1 IADD3 R29, P3, P4, R11, R28, R14 ;  /* 0x0000001c0b1d9210 */ /* 0x000fe40007c7e00e */
[----:B------:R-:W-:Y:S02]  /*0b70*/  IADD3 R21, P2, R28, UR10, RZ ;  /* 0x0000000a1c157c10 */ /* 0x000fe4000ff5e0ff */
[----:B0-----:R-:W-:Y:S02]  /*0b80*/  @!P1 LEA R28, P5, R29, R16, 0x2 ;  /* 0x000000101d1c9211 */ /* 0x001fe400078a10ff */
[----:B------:R-:W-:-:S04]  /*0b90*/  @!P1 IADD3.X R22, RZ, R19, R15, P3, P4 ;  /* 0x00000013ff169210 */ /* 0x000fc80001fe840f */
[----:B------:R-:W-:Y:S01]  /*0ba0*/  @!P1 LEA.HI.X R29, R29, R17, R22, 0x2, P5 ;  /* 0x000000111d1d9211 */ /* 0x000fe200028f1416 */
[----:B------:R-:W-:Y:S02]  /*0bb0*/  VIADD R22, R4, 0x1d ;  /* 0x0000001d04167836 */ /* 0x000fe40000000000 */
[----:B------:R-:W-:-:S03]  /*0bc0*/  VIADD R16, R6, 0x3 ;  /* 0x0000000306107836 */ /* 0x000fc60000000000 */
[----:B------:R-:W-:Y:S01]  /*0bd0*/  LOP3.LUT R22, R22, 0x1f, RZ, 0xc0, !PT ;  /* 0x0000001f16167812 */ /* 0x000fe200078ec0ff */
[----:B------:R0:W-:Y:S03]  /*0be0*/  @!P1 STG.E desc[UR6][R28.64], R20 ;  /* 0x000000141c009986 */ /* 0x0001e6000c101906 */
[----:B------:R-:W-:-:S04]  /*0bf0*/  ISETP.GE.U32.AND P1, PT, R22, R23, PT ;  /* 0x000000171600720c */ /* 0x000fc80003f26070 */
[----:B------:R-:W-:Y:S02]  /*0c00*/  ISETP.GE.U32.OR P3, PT, R16, R5, P1 ;  /* 0x000000051000720c */ /* 0x000fe40000f66470 */
[----:B------:R-:W-:Y:S02]  /*0c10*/  FMNMX R23, RZ, R25, !PT ;  /* 0x00000019ff177209 */ /* 0x000fe40007800000 */
[----:B------:R-:W-:Y:S01]  /*0c20*/  IADD3.X R19, R19, UR11, RZ, P2, !PT ;  /* 0x0000000b13137c10 */ /* 0x000fe200097fe4ff */
[----:B------:R-:W1:Y:S01]  /*0c30*/  S2UR UR5, SR_CgaCtaId ;  /* 0x00000000000579c3 */ /* 0x000e620000008800 */
[----:B------:R-:W-:-:S07]  /*0c40*/  UMOV UR4, 0x400 ;  /* 0x0000040000047882 */ /* 0x000fce0000000000 */
[----:B------:R-:W3:Y:S01]  /*0c50*/  @!P3 LDC.64 R16, c[0x0][0x210] ;  /* 0x00008400ff10bb82 */ /* 0x000ee20000000a00 */
[----:B------:R-:W-:Y:S01]  /*0c60*/  @!P3 IADD3 R25, P2, P4, R22, R26, R21 ;  /* 0x0000001a1619b210 */ /* 0x000fe20007c5e015 */
[----:B--2---:R-:W-:Y:S01]  /*0c70*/  FMUL R23, R23, R24 ;  /* 0x0000001817177220 */ /* 0x004fe20000400000 */
[----:B------:R-:W-:Y:S02]  /*0c80*/  ULDC.64 UR10, c[0x0][0x260] ;  /* 0x00009800000a7ab9 */ /* 0x000fe40000000a00 */
[----:B0-----:R-:W-:-:S04]  /*0c90*/  @!P3 IADD3.X R28, RZ, R27, R19, P2, P4 ;  /* 0x0000001bff1cb210 */ /* 0x001fc800017e8413 */
[C---:B------:R-:W-:Y:S01]  /*0ca0*/  @!P3 SHF.L.U64.HI R28, R25.reuse, 0x2, R28 ;  /* 0x00000002191cb819 */ /* 0x040fe2000001021c */
[----:B------:R-:W-:Y:S02]  /*0cb0*/  @!P3 IMAD.SHL.U32 R25, R25, 0x4, RZ ;  /* 0x000000041919b824 */ /* 0x000fe400078e00ff */
[----:B------:R-:W-:-:S03]  /*0cc0*/  IMAD.MOV.U32 R24, RZ, RZ, RZ ;  /* 0x000000ffff187224 */ /* 0x000fc600078e00ff */
[----:B---3--:R-:W-:-:S05]  /*0cd0*/  @!P3 IADD3 R16, P2, R25, R16, RZ ;  /* 0x000000101910b210 */ /* 0x008fca0007f5e0ff */
[----:B------:R-:W-:-:S05]  /*0ce0*/  @!P3 IMAD.X R17, R28, 0x1, R17, P2 ;  /* 0x000000011c11b824 */ /* 0x000fca00010e0611 */
[----:B------:R0:W2:Y:S02]  /*0cf0*/  @!P3 LDG.E R24, desc[UR6][R16.64] ;  /* 0x000000061018b981 */ /* 0x0000a4000c1e1900 */
[----:B0-----:R-:W0:Y:S02]  /*0d00*/  @!P3 LDC.64 R16, c[0x0][0x218] ;  /* 0x00008600ff10bb82 */ /* 0x001e240000000a00 */
[----:B0-----:R-:W-:-:S05]  /*0d10*/  @!P3 IADD3 R16, P2, R25, R16, RZ ;  /* 0x000000101910b210 */ /* 0x001fca0007f5e0ff */
[----:B------:R-:W-:-:S05]  /*0d20*/  @!P3 IMAD.X R17, R28, 0x1, R17, P2 ;  /* 0x000000011c11b824 */ /* 0x000fca00010e0611 */
[----:B------:R-:W3:Y:S01]  /*0d30*/  @!P3 LDG.E R28, desc[UR6][R16.64] ;  /* 0x00000006101cb981 */ /* 0x000ee2000c1e1900 */
[----:B------:R-:W-:Y:S02]  /*0d40*/  IMAD.MOV.U32 R25, RZ, RZ, RZ ;  /* 0x000000ffff197224 */ /* 0x000fe400078e00ff */
[----:B------:R-:W-:Y:S01]  /*0d50*/  FMUL R29, R23, R7 ;  /* 0x00000007171d7220 */ /* 0x000fe20000400000 */
[----:B------:R-:W-:-:S04]  /*0d60*/  UIADD3 UR4, UR4, 0x20, URZ ;  /* 0x0000002004047890 */ /* 0x000fc8000fffe03f */
[----:B-1----:R-:W-:Y:S01]  /*0d70*/  ULEA UR4, UR5, UR4, 0x18 ;  /* 0x0000000405047291 */ /* 0x002fe2000f8ec03f */
[----:B------:R-:W-:Y:S01]  /*0d80*/  BSSY B0, `(.L_x_30438) ;  /* 0x0000096000007945 */ /* 0x000fe20003800000 */
[----:B---3--:R-:W-:Y:S01]  /*0d90*/  @!P3 FADD R25, R28, R28 ;  /* 0x0000001c1c19b221 */ /* 0x008fe20000000000 */
[----:B------:R-:W-:-:S04]  /*0da0*/  LOP3.LUT R28, R6, 0x2, RZ, 0xfc, !PT ;  /* 0x00000002061c7812 */ /* 0x000fc800078efcff */
[----:B------:R-:W-:Y:S02]  /*0db0*/  ISETP.GE.U32.OR P0, PT, R28, R5, P0 ;  /* 0x000000051c00720c */ /* 0x000fe40000706470 */
[----:B------:R-:W0:Y:S11]  /*0dc0*/  S2R R28, SR_TID.X ;  /* 0x00000000001c7919 */ /* 0x000e360000002100 */
[----:B------:R-:W1:Y:S01]  /*0dd0*/  @!P0 LDC.64 R16, c[0x0][0x220] ;  /* 0x00008800ff108b82 */ /* 0x000e620000000a00 */
[----:B------:R-:W-:-:S04]  /*0de0*/  @!P0 IADD3 R14, P2, P3, R10, R21, R14 ;  /* 0x000000150a0e8210 */ /* 0x000fc80007b5e00e */
[----:B------:R-:W-:Y:S02]  /*0df0*/  @!P0 IADD3.X R15, RZ, R19, R15, P2, P3 ;  /* 0x00000013ff0f8210 */ /* 0x000fe400017e640f */
[----:B-1----:R-:W-:-:S04]  /*0e00*/  @!P0 LEA R16, P2, R14, R16, 0x2 ;  /* 0x000000100e108211 */ /* 0x002fc800078410ff */
[----:B------:R-:W-:Y:S02]  /*0e10*/  @!P0 LEA.HI.X R17, R14, R17, R15, 0x2, P2 ;  /* 0x000000110e118211 */ /* 0x000fe400010f140f */
[----:B------:R-:W-:-:S04]  /*0e20*/  LOP3.LUT R14, R6, 0x3, RZ, 0xfc, !PT ;  /* 0x00000003060e7812 */ /* 0x000fc800078efcff */
[----:B------:R-:W-:Y:S02]  /*0e30*/  ISETP.GE.U32.OR P1, PT, R14, R5, P1 ;  /* 0x000000050e00720c */ /* 0x000fe40000f26470 */
[----:B0-----:R-:W-:Y:S01]  /*0e40*/  SHF.R.U32.HI R14, RZ, 0x8, R28 ;  /* 0x00000008ff0e7819 */ /* 0x001fe2000001161c */
[----:B------:R0:W-:Y:S04]  /*0e50*/  @!P0 STG.E desc[UR6][R16.64], R29 ;  /* 0x0000001d10008986 */ /* 0x0001e8000c101906 */
[----:B------:R-:W-:Y:S02]  /*0e60*/  IMAD.SHL.U32 R15, R14, 0x20, RZ ;  /* 0x000000200e0f7824 */ /* 0x000fe400078e00ff */
[C---:B------:R-:W-:Y:S01]  /*0e70*/  IMAD.IADD R14, R28.reuse, 0x1, -R6 ;  /* 0x000000011c0e7824 */ /* 0x040fe200078e0a06 */
[----:B0-----:R-:W-:-:S04]  /*0e80*/  LOP3.LUT R16, R28, 0x1f, RZ, 0xc0, !PT ;  /* 0x0000001f1c107812 */ /* 0x001fc800078ec0ff */
[----:B------:R-:W-:Y:S02]  /*0e90*/  LOP3.LUT R14, R14, 0x1f, RZ, 0xc0, !PT ;  /* 0x0000001f0e0e7812 */ /* 0x000fe400078ec0ff */
[----:B------:R-:W-:Y:S02]  /*0ea0*/  LOP3.LUT R17, R15, 0xffffffe0, R16, 0xe2, !PT ;  /* 0xffffffe00f117812 */ /* 0x000fe400078ee210 */
[----:B------:R-:W-:-:S03]  /*0eb0*/  @!P1 IADD3 R21, P0, P2, R22, R26, R21 ;  /* 0x0000001a16159210 */ /* 0x000fc60007a1e015 */
[----:B------:R-:W-:Y:S01]  /*0ec0*/  IMAD R14, R17, 0x21, R14 ;  /* 0x00000021110e7824 */ /* 0x000fe200078e020e */
[----:B------:R-:W-:-:S04]  /*0ed0*/  @!P1 IADD3.X R26, RZ, R27, R19, P0, P2 ;  /* 0x0000001bff1a9210 */ /* 0x000fc800007e4413 */
[----:B------:R-:W-:Y:S02]  /*0ee0*/  LEA R19, R14, UR4, 0x2 ;  /* 0x000000040e137c11 */ /* 0x000fe4000f8e10ff */
[----:B------:R-:W0:Y:S01]  /*0ef0*/  @!P1 LDC.64 R14, c[0x0][0x220] ;  /* 0x00008800ff0e9b82 */ /* 0x000e220000000a00 */
[----:B------:R-:W-:Y:S02]  /*0f00*/  FMNMX R25, RZ, R25, !PT ;  /* 0x00000019ff197209 */ /* 0x000fe40007800000 */
[----:B------:R1:W-:Y:S01]  /*0f10*/  STS [R19], R9 ;  /* 0x0000000913007388 */ /* 0x0003e20000000800 */
[C---:B------:R-:W-:Y:S02]  /*0f20*/  IMAD R11, R17.reuse, 0x21, R11 ;  /* 0x00000021110b7824 */ /* 0x040fe400078e020b */
[----:B------:R-:W-:Y:S01]  /*0f30*/  IMAD R10, R17, 0x21, R10 ;  /* 0x00000021110a7824 */ /* 0x000fe200078e020a */
[----:B0-----:R-:W-:-:S04]  /*0f40*/  @!P1 LEA R14, P0, R21, R14, 0x2 ;  /* 0x0000000e150e9211 */ /* 0x001fc800078010ff */
[----:B------:R-:W-:Y:S02]  /*0f50*/  @!P1 LEA.HI.X R15, R21, R15, R26, 0x2, P0 ;  /* 0x0000000f150f9211 */ /* 0x000fe400000f141a */
[----:B------:R-:W-:-:S04]  /*0f60*/  ISETP.LT.U32.AND P0, PT, R2, 0x20, PT ;  /* 0x000000200200780c */ /* 0x000fc80003f01070 */
[----:B------:R-:W-:-:S04]  /*0f70*/  ISETP.LT.U32.AND.EX P0, PT, R3, RZ, PT, P0 ;  /* 0x000000ff0300720c */ /* 0x000fc80003f01100 */
[----:B-1----:R-:W-:Y:S01]  /*0f80*/  SEL R9, R2, 0x20, P0 ;  /* 0x0000002002097807 */ /* 0x002fe20000000000 */
[----:B------:R-:W-:Y:S02]  /*0f90*/  IMAD R22, R17, 0x21, R22 ;  /* 0x0000002111167824 */ /* 0x000fe400078e0216 */
[----:B--2---:R-:W-:Y:S01]  /*0fa0*/  FMUL R24, R25, R24 ;  /* 0x0000001819187220 */ /* 0x004fe20000400000 */
[----:B------:R-:W-:Y:S02]  /*0fb0*/  ISETP.GE.U32.AND P0, PT, R6, R9, PT ;  /* 0x000000090600720c */ /* 0x000fe40003f06070 */
[----:B------:R-:W-:Y:S01]  /*0fc0*/  LEA R11, R11, UR4, 0x2 ;  /* 0x000000040b0b7c11 */ /* 0x000fe2000f8e10ff */
[----:B------:R-:W-:Y:S01]  /*0fd0*/  FMUL R19, R24, R7 ;  /* 0x0000000718137220 */ /* 0x000fe20000400000 */
[----:B------:R-:W-:Y:S02]  /*0fe0*/  LEA R10, R10, UR4, 0x2 ;  /* 0x000000040a0a7c11 */ /* 0x000fe4000f8e10ff */
[----:B------:R-:W-:Y:S01]  /*0ff0*/  LEA R22, R22, UR4, 0x2 ;  /* 0x0000000416167c11 */ /* 0x000fe2000f8e10ff */
[----:B------:R0:W-:Y:S01]  /*1000*/  STS [R11], R20 ;  /* 0x000000140b007388 */ /* 0x0001e20000000800 */
[----:B------:R-:W-:-:S03]  /*1010*/  FMNMX R9, R18, |R23|, !PT ;  /* 0x4000001712097209 */ /* 0x000fc60007800000 */
[----:B------:R0:W-:Y:S04]  /*1020*/  STS [R10], R29 ;  /* 0x0000001d0a007388 */ /* 0x0001e80000000800 */
[----:B------:R0:W-:Y:S04]  /*1030*/  STS [R22], R19 ;  /* 0x0000001316007388 */ /* 0x0001e80000000800 */
[----:B------:R0:W-:Y:S01]  /*1040*/  @!P1 STG.E desc[UR6][R14.64], R19 ;  /* 0x000000130e009986 */ /* 0x0001e2000c101906 */
[----:B------:R-:W-:Y:S01]  /*1050*/  FMNMX R9, R9, |R24|, !PT ;  /* 0x4000001809097209 */ /* 0x000fe20007800000 */
[----:B------:R-:W-:Y:S06]  /*1060*/  BAR.SYNC.DEFER_BLOCKING 0x0 ;  /* 0x0000000000007b1d */ /* 0x000fec0000010000 */
[----:B------:R-:W-:Y:S05]  /*1070*/  @P0 BRA `(.L_x_30439) ;  /* 0x0000000400980947 */ /* 0x000fea0003800000 */
[----:B------:R-:W-:Y:S01]  /*1080*/  LOP3.LUT R2, RZ, R2, RZ, 0x33, !PT ;  /* 0x00000002ff027212 */ /* 0x000fe200078e33ff */
[----:B------:R-:W-:Y:S01]  /*1090*/  IMAD.IADD R13, R13, 0x1, R8 ;  /* 0x000000010d0d7824 */ /* 0x000fe200078e0208 */
[----:B------:R-:W-:Y:S01]  /*10a0*/  LOP3.LUT R3, RZ, R3, RZ, 0x33, !PT ;  /* 0x00000003ff037212 */ /* 0x000fe200078e33ff */
[----:B------:R-:W-:Y:S01]  /*10b0*/  BSSY B1, `(.L_x_30440) ;  /* 0x000004c000017945 */ /* 0x000fe20003800000 */
[----:B------:R-:W-:-:S04]  /*10c0*/  ISETP.GT.U32.AND P0, PT, R2, -0x21, PT ;  /* 0xffffffdf0200780c */ /* 0x000fc80003f04070 */
[----:B------:R-:W-:-:S04]  /*10d0*/  ISETP.GT.U32.AND.EX P0, PT, R3, -0x1, PT, P0 ;  /* 0xffffffff0300780c */ /* 0x000fc80003f04100 */
[----:B0-----:R-:W-:-:S04]  /*10e0*/  SEL R11, R2, 0xffffffdf, P0 ;  /* 0xffffffdf020b7807 */ /* 0x001fc80000000000 */
[----:B------:R-:W-:-:S05]  /*10f0*/  LOP3.LUT R3, RZ, R11, RZ, 0x33, !PT ;  /* 0x0000000bff037212 */ /* 0x000fca00078e33ff */
[----:B------:R-:W-:Y:S01]  /*1100*/  IMAD.IADD R15, R3, 0x1, -R6 ;  /* 0x00000001030f7824 */ /* 0x000fe200078e0a06 */
[C---:B------:R-:W-:Y:S01]  /*1110*/  IADD3 R3, -R6.reuse, -0x2, -R11 ;  /* 0xfffffffe06037810 */ /* 0x040fe20007ffe90b */
[----:B------:R-:W-:-:S03]  /*1120*/  IMAD.WIDE.U32 R10, R6, UR8, RZ ;  /* 0x00000008060a7c25 */ /* 0x000fc6000f8e00ff */
[----:B------:R-:W-:Y:S01]  /*1130*/  ISETP.GE.U32.AND P1, PT, R3, 0x3, PT ;  /* 0x000000030300780c */ /* 0x000fe20003f26070 */
[C---:B------:R-:W-:Y:S01]  /*1140*/  IMAD.SHL.U32 R3, R12.reuse, 0x20, RZ ;  /* 0x000000200c037824 */ /* 0x040fe200078e00ff */
[----:B------:R-:W-:Y:S01]  /*1150*/  LOP3.LUT R2, R15, 0x3, RZ, 0xc0, !PT ;  /* 0x000000030f027812 */ /* 0x000fe200078ec0ff */
[----:B------:R-:W-:Y:S01]  /*1160*/  IMAD.MOV.U32 R24, RZ, RZ, R10 ;  /* 0x000000ffff187224 */ /* 0x000fe200078e000a */
[----:B------:R-:W-:Y:S01]  /*1170*/  SHF.L.U64.HI R12, R12, 0x5, R13 ;  /* 0x000000050c0c7819 */ /* 0x000fe2000001020d */
[----:B------:R-:W-:Y:S01]  /*1180*/  IMAD R29, R6, UR9, R11 ;  /* 0x00000009061d7c24 */ /* 0x000fe2000f8e020b */
[----:B------:R-:W-:Y:S01]  /*1190*/  ISETP.NE.AND P0, PT, R2, RZ, PT ;  /* 0x000000ff0200720c */ /* 0x000fe20003f05270 */
[----:B------:R-:W-:Y:S02]  /*11a0*/  IMAD.MOV.U32 R13, RZ, RZ, RZ ;  /* 0x000000ffff0d7224 */ /* 0x000fe400078e00ff */
[----:B------:R-:W-:-:S04]  /*11b0*/  IMAD.MOV.U32 R10, RZ, RZ, R6 ;  /* 0x000000ffff0a7224 */ /* 0x000fc800078e0006 */
[----:B------:R-:W-:Y:S06]  /*11c0*/  @!P1 BRA `(.L_x_30441) ;  /* 0x0000000000e89947 */ /* 0x000fec0003800000 */
[----:B------:R-:W-:Y:S02]  /*11d0*/  IMAD.IADD R8, R15, 0x1, -R2 ;  /* 0x000000010f087824 */ /* 0x000fe400078e0a02 */
[----:B------:R-:W-:Y:S02]  /*11e0*/  IMAD.MOV.U32 R13, RZ, RZ, RZ ;  /* 0x000000ffff0d7224 */ /* 0x000fe400078e00ff */
[----:B------:R-:W-:-:S07]  /*11f0*/  IMAD.MOV.U32 R10, RZ, RZ, R6 ;  /* 0x000000ffff0a7224 */ /* 0x000fce00078e0006 */
.L_x_30442:
[C---:B0-----:R-:W-:Y:S01]  /*1200*/  LOP3.LUT R20, R4.reuse, 0x1f, RZ, 0xc0, !PT ;  /* 0x0000001f04147812 */ /* 0x041fe200078ec0ff */
        /* <DEDUP_REMOVED lines=14> */
[----:B------:R-:W-:Y:S02]  /*12f0*/  @!P5 IADD3 R10, P1, P2, R20, R24, R3 ;  /* 0x00000018140ad210 */ /* 0x000fe40007a3e003 */
[----:B------:R-:W-:Y:S02]  /*1300*/  IADD3 R24, P4, R24, UR10, RZ ;  /* 0x0000000a18187c10 */ /* 0x000fe4000ff9e0ff */
[----:B------:R-:W-:Y:S02]  /*1310*/  @!P5 IADD3.X R11, RZ, R29, R12, P1, P2 ;  /* 0x0000001dff0bd210 */ /* 0x000fe40000fe440c */
[----:B------:R-:W2:Y:S01]  /*1320*/  @!P3 LDS R23, [R26+0x4] ;  /* 0x000004001a17b984 */ /* 0x000ea20000000800 */
[----:B------:R-:W-:Y:S02]  /*1330*/  ISETP.GE.U32.AND P2, PT, R22, R5, PT ;  /* 0x000000051600720c */ /* 0x000fe40003f46070 */
[----:B------:R-:W-:-:S11]  /*1340*/  IADD3.X R29, R29, UR11, RZ, P4, !PT ;  /* 0x0000000b1d1d7c10 */ /* 0x000fd6000a7fe4ff */
[----:B------:R-:W3:Y:S01]  /*1350*/  @!P2 LDS R25, [R26+0x8] ;  /* 0x000008001a19a984 */ /* 0x000ee20000000800 */
[----:B0-----:R-:W-:-:S04]  /*1360*/  @!P5 LEA R18, P1, R10, R18, 0x2 ;  /* 0x000000120a12d211 */ /* 0x001fc800078210ff */
[----:B------:R-:W-:Y:S02]  /*1370*/  @!P5 LEA.HI.X R19, R10, R19, R11, 0x2, P1 ;  /* 0x000000130a13d211 */ /* 0x000fe400008f140b */
[----:B------:R-:W0:Y:S01]  /*1380*/  @!P3 LDC.64 R10, c[0x0][0x228] ;  /* 0x00008a00ff0abb82 */ /* 0x000e220000000a00 */
[----:B------:R-:W-:Y:S02]  /*1390*/  ISETP.GE.U32.AND P1, PT, R4, R5, PT ;  /* 0x000000050400720c */ /* 0x000fe40003f26070 */
[----:B-1----:R1:W-:Y:S01]  /*13a0*/  @!P5 STG.E desc[UR6][R18.64], R15 ;  /* 0x0000000f1200d986 */ /* 0x0023e2000c101906 */
[----:B------:R-:W-:-:S10]  /*13b0*/  @!P3 IADD3 R20, P5, P6, R14, R24, R3 ;  /* 0x000000180e14b210 */ /* 0x000fd40007ebe003 */
[----:B------:R-:W4:Y:S01]  /*13c0*/  @!P1 LDS R27, [R26+0xc] ;  /* 0x00000c001a1b9984 */ /* 0x000f220000000800 */
[----:B------:R-:W-:Y:S01]  /*13d0*/  @!P3 IADD3.X R21, RZ, R29, R12, P5, P6 ;  /* 0x0000001dff15b210 */ /* 0x000fe20002fec40c */
[----:B-1----:R-:W1:Y:S01]  /*13e0*/  @!P2 LDC.64 R14, c[0x0][0x228] ;  /* 0x00008a00ff0eab82 */ /* 0x002e620000000a00 */
[----:B0-----:R-:W-:-:S04]  /*13f0*/  @!P3 LEA R10, P4, R20, R10, 0x2 ;  /* 0x0000000a140ab211 */ /* 0x001fc800078810ff */
[----:B------:R-:W-:-:S03]  /*1400*/  @!P3 LEA.HI.X R11, R20, R11, R21, 0x2, P4 ;  /* 0x0000000b140bb211 */ /* 0x000fc600020f1415 */
[----:B------:R-:W0:Y:S02]  /*1410*/  @!P1 LDC.64 R20, c[0x0][0x228] ;  /* 0x00008a00ff149b82 */ /* 0x000e240000000a00 */
[----:B--2---:R2:W-:Y:S01]  /*1420*/  @!P3 STG.E desc[UR6][R10.64], R23 ;  /* 0x000000170a00b986 */ /* 0x0045e2000c101906 */
[----:B------:R-:W-:-:S04]  /*1430*/  IADD3 R18, P3, R24, UR10, RZ ;  /* 0x0000000a18127c10 */ /* 0x000fc8000ff7e0ff */
[----:B------:R-:W-:Y:S02]  /*1440*/  IADD3.X R19, R29, UR11, RZ, P3, !PT ;  /* 0x0000000b1d137c10 */ /* 0x000fe40009ffe4ff */
[----:B------:R-:W-:Y:S02]  /*1450*/  IADD3 R24, P5, R18, UR10, RZ ;  /* 0x0000000a12187c10 */ /* 0x000fe4000ffbe0ff */
[----:B------:R-:W-:Y:S02]  /*1460*/  @!P2 IADD3 R22, P3, P4, R22, R18, R3 ;  /* 0x000000121616a210 */ /* 0x000fe40007c7e003 */
[----:B------:R-:W-:Y:S01]  /*1470*/  IADD3.X R29, R19, UR11, RZ, P5, !PT ;  /* 0x0000000b131d7c10 */ /* 0x000fe2000affe4ff */
[----:B--2---:R-:W-:Y:S01]  /*1480*/  IMAD.IADD R10, R6, 0x1, R13 ;  /* 0x00000001060a7824 */ /* 0x004fe200078e020d */
[----:B------:R-:W-:Y:S02]  /*1490*/  @!P2 IADD3.X R19, RZ, R19, R12, P3, P4 ;  /* 0x00000013ff13a210 */ /* 0x000fe40001fe840c */
[----:B-1----:R-:W-:-:S02]  /*14a0*/  @!P2 LEA R14, P3, R22, R14, 0x2 ;  /* 0x0000000e160ea211 */ /* 0x002fc400078610ff */
[C---:B------:R-:W-:Y:S01]  /*14b0*/  @!P1 IADD3 R18, P4, P5, R4.reuse, R24, R3 ;  /* 0x0000001804129210 */ /* 0x040fe20007d9e003 */
[----:B------:R-:W-:Y:S01]  /*14c0*/  VIADD R4, R4, 0x1f ;  /* 0x0000001f04047836 */ /* 0x000fe20000000000 */
[----:B------:R-:W-:Y:S02]  /*14d0*/  @!P2 LEA.HI.X R15, R22, R15, R19, 0x2, P3 ;  /* 0x0000000f160fa211 */ /* 0x000fe400018f1413 */
[----:B------:R-:W-:Y:S02]  /*14e0*/  @!P1 IADD3.X R19, RZ, R29, R12, P4, P5 ;  /* 0x0000001dff139210 */ /* 0x000fe400027ea40c */
[----:B0-----:R-:W-:Y:S01]  /*14f0*/  @!P1 LEA R20, P3, R18, R20, 0x2 ;  /* 0x0000001412149211 */ /* 0x001fe200078610ff */
[----:B---3--:R0:W-:Y:S01]  /*1500*/  @!P2 STG.E desc[UR6][R14.64], R25 ;  /* 0x000000190e00a986 */ /* 0x0081e2000c101906 */
[----:B------:R-:W-:Y:S02]  /*1510*/  ISETP.NE.AND P2, PT, R8, RZ, PT ;  /* 0x000000ff0800720c */ /* 0x000fe40003f45270 */
[----:B------:R-:W-:-:S05]  /*1520*/  @!P1 LEA.HI.X R21, R18, R21, R19, 0x2, P3 ;  /* 0x0000001512159211 */ /* 0x000fca00018f1413 */
[----:B----4-:R0:W-:Y:S01]  /*1530*/  @!P1 STG.E desc[UR6][R20.64], R27 ;  /* 0x0000001b14009986 */ /* 0x0101e2000c101906 */
[----:B------:R-:W-:-:S04]  /*1540*/  IADD3 R24, P1, R24, UR10, RZ ;  /* 0x0000000a18187c10 */ /* 0x000fc8000ff3e0ff */
[----:B------:R-:W-:Y:S01]  /*1550*/  IADD3.X R29, R29, UR11, RZ, P1, !PT ;  /* 0x0000000b1d1d7c10 */ /* 0x000fe20008ffe4ff */
[----:B------:R-:W-:Y:S08]  /*1560*/  @P2 BRA `(.L_x_30442) ;  /* 0xfffffffc00242947 */ /* 0x000ff0000383ffff */
.L_x_30441:
[----:B------:R-:W-:Y:S05]  /*1570*/  BSYNC B1 ;  /* 0x0000000000017941 */ /* 0x000fea0003800000 */
.L_x_30440:
[----:B------:R-:W-:Y:S05]  /*1580*/  @!P0 BRA `(.L_x_30439) ;  /* 0x0000000000548947 */ /* 0x000fea0003800000 */
.L_x_30445:
[----:B0-----:R-:W-:Y:S01]  /*1590*/  LOP3.LUT R14, R4, 0x1f, RZ, 0xc0, !PT ;  /* 0x0000001f040e7812 */ /* 0x001fe200078ec0ff */
        /* <DEDUP_REMOVED lines=13> */
.L_x_30444:
[----:B------:R-:W-:Y:S05]  /*1670*/  BSYNC B1 ;  /* 0x0000000000017941 */ /* 0x000fea0003800000 */
.L_x_30443:
[----:B------:R-:W-:Y:S01]  /*1680*/  ISETP.NE.AND P0, PT, R2, RZ, PT ;  /* 0x000000ff0200720c */ /* 0x000fe20003f05270 */
[----:B------:R-:W-:Y:S01]  /*1690*/  VIADD R4, R14, 0x1f ;  /* 0x0000001f0e047836 */ /* 0x000fe20000000000 */
[----:B------:R-:W-:Y:S01]  /*16a0*/  IADD3 R24, P1, R24, UR14, RZ ;  /* 0x0000000e18187c10 */ /* 0x000fe2000ff3e0ff */
[----:B0-----:R-:W-:-:S03]  /*16b0*/  IMAD.IADD R10, R6, 0x1, R13 ;  /* 0x00000001060a7824 */ /* 0x001fc600078e020d */
[----:B------:R-:W-:-:S07]  /*16c0*/  IADD3.X R29, R29, UR15, RZ, P1, !PT ;  /* 0x0000000f1d1d7c10 */ /* 0x000fce0008ffe4ff */
[----:B------:R-:W-:Y:S05]  /*16d0*/  @P0 BRA `(.L_x_30445) ;  /* 0xfffffffc00ac0947 */ /* 0x000fea000383ffff */
.L_x_30439:
[----:B------:R-:W-:Y:S05]  /*16e0*/  BSYNC B0 ;  /* 0x0000000000007941 */ /* 0x000fea0003800000 */
.L_x_30438:
[----:B------:R-:W-:Y:S01]  /*16f0*/  ULDC.64 UR4, c[0x0][0x238] ;  /* 0x00008e0000047ab9 */ /* 0x000fe20000000a00 */
[----:B------:R-:W-:Y:S01]  /*1700*/  BAR.SYNC.DEFER_BLOCKING 0x0 ;  /* 0x0000000000007b1d */ /* 0x000fe20000010000 */
[----:B------:R-:W-:-:S04]  /*1710*/  ISETP.NE.U32.AND P0, PT, RZ, UR4, PT ;  /* 0x00000004ff007c0c */ /* 0x000fc8000bf05070 */
[----:B------:R-:W-:-:S13]  /*1720*/  ISETP.NE.AND.EX P0, PT, RZ, UR5, PT, P0 ;  /* 0x00000005ff007c0c */ /* 0x000fda000bf05300 */
[----:B------:R-:W-:Y:S05]  /*1730*/  @!P0 BRA `(.L_x_30446) ;  /* 0x0000000000b88947 */ /* 0x000fea0003800000 */
[----:B------:R-:W1:Y:S01]  /*1740*/  SHFL.DOWN PT, R2, R9, 0x10, 0x1f ;  /* 0x0a001f0009027f89 */ /* 0x000e6200000e0000 */
[----:B------:R-:W-:Y:S01]  /*1750*/  ISETP.NE.AND P0, PT, R16, RZ, PT ;  /* 0x000000ff1000720c */ /* 0x000fe20003f05270 */
[----:B------:R-:W-:-:S12]  /*1760*/  BSSY B0, `(.L_x_30447) ;  /* 0x0000025000007945 */ /* 0x000fd80003800000 */
[----:B0-----:R-:W0:Y:S01]  /*1770*/  @!P0 S2R R11, SR_CgaCtaId ;  /* 0x00000000000b8919 */ /* 0x001e220000008800 */
[----:B------:R-:W-:Y:S02]  /*1780*/  @!P0 MOV R8, 0x400 ;  /* 0x0000040000088802 */ /* 0x000fe40000000f00 */
[----:B-1----:R-:W-:Y:S02]  /*1790*/  FMNMX R2, R9, R2, !PT ;  /* 0x0000000209027209 */ /* 0x002fe40007800000 */
[----:B------:R-:W-:-:S03]  /*17a0*/  SHF.R.U32.HI R9, RZ, 0x3, R28 ;  /* 0x00000003ff097819 */ /* 0x000fc6000001161c */
[----:B------:R-:W1:Y:S01]  /*17b0*/  SHFL.DOWN PT, R3, R2, 0x8, 0x1f ;  /* 0x09001f0002037f89 */ /* 0x000e6200000e0000 */
[----:B------:R-:W-:Y:S02]  /*17c0*/  LOP3.LUT R9, R9, 0x1ffffffc, RZ, 0xc0, !PT ;  /* 0x1ffffffc09097812 */ /* 0x000fe400078ec0ff */
[----:B-1----:R-:W-:Y:S02]  /*17d0*/  FMNMX R3, R2, R3, !PT ;  /* 0x0000000302037209 */ /* 0x002fe40007800000 */
[----:B0-----:R-:W-:-:S03]  /*17e0*/  @!P0 LEA R2, R11, R8, 0x18 ;  /* 0x000000080b028211 */ /* 0x001fc600078ec0ff */
[----:B------:R-:W0:Y:S02]  /*17f0*/  SHFL.DOWN PT, R4, R3, 0x4, 0x1f ;  /* 0x08801f0003047f89 */ /* 0x000e2400000e0000 */
[----:B------:R-:W-:Y:S01]  /*1800*/  @!P0 IMAD.IADD R2, R9, 0x1, R2 ;  /* 0x0000000109028824 */ /* 0x000fe200078e0202 */
[----:B0-----:R-:W-:Y:S02]  /*1810*/  FMNMX R4, R3, R4, !PT ;  /* 0x0000000403047209 */ /* 0x001fe40007800000 */
[----:B------:R-:W-:-:S03]  /*1820*/  SHF.R.U32.HI R3, RZ, 0x5, R28 ;  /* 0x00000005ff037819 */ /* 0x000fc6000001161c */
        /* <DEDUP_REMOVED lines=23> */
.L_x_30456:
[----:B-1----:R-:W-:-:S07]  /*19a0*/  FMNMX R5, R4, R5, !PT ;  /* 0x0000000504057209 */ /* 0x002fce0007800000 */
.L_x_30448:
[----:B------:R-:W-:Y:S05]  /*19b0*/  BSYNC B0 ;  /* 0x0000000000007941 */ /* 0x000fea0003800000 */
.L_x_30447:
[----:B------:R-:W-:Y:S01]  /*19c0*/  ISETP.NE.AND P0, PT, R28, RZ, PT ;  /* 0x000000ff1c00720c */ /* 0x000fe20003f05270 */
[----:B------:R-:W-:-:S12]  /*19d0*/  BSSY B0, `(.L_x_30446) ;  /* 0x0000004000007945 */ /* 0x000fd80003800000 */
[----:B------:R-:W-:Y:S05]  /*19e0*/  @P0 BRA `(.L_x_30450) ;  /* 0x0000000000080947 */ /* 0x000fea0003800000 */
[----:B------:R-:W1:Y:S02]  /*19f0*/  LDC.64 R2, c[0x0][0x238] ;  /* 0x00008e00ff027b82 */ /* 0x000e640000000a00 */
[----:B-1----:R1:W-:Y:S02]  /*1a00*/  REDG.E.MAX.S32.STRONG.GPU desc[UR6][R2.64], R5 ;  /* 0x000000050200798e */ /* 0x0023e4000d10e386 */
.L_x_30450:
[----:B------:R-:W-:Y:S05]  /*1a10*/  BSYNC B0 ;  /* 0x0000000000007941 */ /* 0x000fea0003800000 */
.L_x_30446:
        /* <DEDUP_REMOVED lines=10> */
[----:B0-----:R-:W-:Y:S05]  /*1ac0*/  CALL.REL.NOINC `($__internal_659_$__cuda_sm20_rcp_rn_f32_slowpath) ;  /* 0x00000004007c7944 */ /* 0x001fea0003c00000 */
[----:B------:R-:W-:Y:S01]  /*1ad0*/  IMAD.MOV.U32 R5, RZ, RZ, R0 ;  /* 0x000000ffff057224 */ /* 0x000fe200078e0000 */
[----:B------:R-:W-:Y:S06]  /*1ae0*/  BRA `(.L_x_30452) ;  /* 0x0000000000107947 */ /* 0x000fec0003800000 */
.L_x_30451:
[----:B------:R-:W1:Y:S02]  /*1af0*/  MUFU.RCP R0, R7 ;  /* 0x0000000700007308 */ /* 0x000e640000001000 */
[----:B-1----:R-:W-:-:S04]  /*1b00*/  FFMA R2, R0, R7, -1 ;  /* 0xbf80000000027423 */ /* 0x002fc80000000007 */
[----:B------:R-:W-:-:S04]  /*1b10*/  FADD.FTZ R5, -R2, -RZ ;  /* 0x800000ff02057221 */ /* 0x000fc80000010100 */
[----:B------:R-:W-:-:S07]  /*1b20*/  FFMA R5, R0, R5, R0 ;  /* 0x0000000500057223 */ /* 0x000fce0000000000 */
.L_x_30452:
[----:B------:R-:W1:Y:S02]  /*1b30*/  LDC.64 R2, c[0x0][0x240] ;  /* 0x00009000ff027b82 */ /* 0x000e640000000a00 */
[----:B-1----:R-:W-:Y:S01]  /*1b40*/  STG.E desc[UR6][R2.64], R5 ;  /* 0x0000000502007986 */ /* 0x002fe2000c101906 */
[----:B------:R-:W-:Y:S05]  /*1b50*/  EXIT ;  /* 0x000000000000794d */ /* 0x000fea0003800000 */
.L_x_30449:
[----:B------:R-:W-:Y:S02]  /*1b60*/  IMAD.MOV.U32 R9, RZ, RZ, 0x4 ;  /* 0x00000004ff097424 */ /* 0x000fe400078e00ff */
[----:B------:R-:W-:Y:S02]  /*1b70*/  IMAD.MOV.U32 R11, RZ, RZ, 0x1f ;  /* 0x0000001fff0b7424 */ /* 0x000fe400078e00ff */
[----:B------:R-:W-:-:S07]  /*1b80*/  IMAD.MOV.U32 R6, RZ, RZ, -0x1 ;  /* 0xffffffffff067424 */ /* 0x000fce00078e00ff */
[----:B01----:R-:W-:Y:S05]  /*1b90*/  WARPSYNC.COLLECTIVE R6, `(.L_x_30453) ;  /* 0x0000000006087348 */ /* 0x003fea0003c00000 */
[----:B-1----:R1:W2:Y:S02]  /*1ba0*/  SHFL.DOWN P0, R5, R2, R9, R11 ;  /* 0x0800000902057389 */ /* 0x0022a4000000000b */
[----:B012---:R-:W-:Y:S01]  /*1bb0*/  ENDCOLLECTIVE ;  /* 0x000000000000791b */ /* 0x007fe20003800000 */
.L_x_30453:
[----:B------:R-:W-:Y:S02]  /*1bc0*/  IMAD.MOV.U32 R9, RZ, RZ, 0x2 ;  /* 0x00000002ff097424 */ /* 0x000fe400078e00ff */
[----:B------:R-:W-:-:S05]  /*1bd0*/  IMAD.MOV.U32 R3, RZ, RZ, R5 ;  /* 0x000000ffff037224 */ /* 0x000fca00078e0005 */
[----:B------:R-:W-:-:S05]  /*1be0*/  FMNMX R3, R3, R2, !PT ;  /* 0x0000000203037209 */ /* 0x000fca0007800000 */
[----:B------:R-:W-:-:S07]  /*1bf0*/  IMAD.MOV.U32 R2, RZ, RZ, R3 ;  /* 0x000000ffff027224 */ /* 0x000fce00078e0003 */
[----:B------:R-:W-:Y:S05]  /*1c00*/  WARPSYNC.COLLECTIVE R6, `(.L_x_30454) ;  /* 0x0000000006087348 */ /* 0x000fea0003c00000 */
[----:B------:R0:W1:Y:S02]  /*1c10*/  SHFL.DOWN P0, R5, R2, R9, R11 ;  /* 0x0800000902057389 */ /* 0x000064000000000b */
[----:B01----:R-:W-:Y:S01]  /*1c20*/  ENDCOLLECTIVE ;  /* 0x000000000000791b */ /* 0x003fe20003800000 */
.L_x_30454:
[----:B------:R-:W-:Y:S02]  /*1c30*/  IMAD.MOV.U32 R9, RZ, RZ, 0x1 ;  /* 0x00000001ff097424 */ /* 0x000fe400078e00ff */
[----:B------:R-:W-:-:S05]  /*1c40*/  IMAD.MOV.U32 R4, RZ, RZ, R5 ;  /* 0x000000ffff047224 */ /* 0x000fca00078e0005 */
[----:B------:R-:W-:-:S05]  /*1c50*/  FMNMX R4, R3, R4, !PT ;  /* 0x0000000403047209 */ /* 0x000fca0007800000 */
[----:B------:R-:W-:-:S07]  /*1c60*/  IMAD.MOV.U32 R2, RZ, RZ, R4 ;  /* 0x000000ffff027224 */ /* 0x000fce00078e0004 */
[----:B------:R-:W-:Y:S05]  /*1c70*/  WARPSYNC.COLLECTIVE R6, `(.L_x_30455) ;  /* 0x0000000006087348 */ /* 0x000fea0003c00000 */
[----:B------:R0:W1:Y:S02]  /*1c80*/  SHFL.DOWN P0, R5, R2, R9, R11 ;  /* 0x0800000902057389 */ /* 0x000064000000000b */
[----:B01----:R-:W-:Y:S01]  /*1c90*/  ENDCOLLECTIVE ;  /* 0x000000000000791b */ /* 0x003fe20003800000 */
.L_x_30455:
[----:B------:R-:W-:Y:S05]  /*1ca0*/  BRA `(.L_x_30456) ;  /* 0xfffffffc003c7947 */ /* 0x000fea000383ffff */
        .weak           $__internal_658_$__cuda_sm20_div_u64
        .type           $__internal_658_$__cuda_sm20_div_u64,@function
        .size           $__internal_658_$__cuda_sm20_div_u64,($__internal_659_$__cuda_sm20_rcp_rn_f32_slowpath - $__internal_658_$__cuda_sm20_div_u64)
$__internal_658_$__cuda_sm20_div_u64:
        /* <DEDUP_REMOVED lines=64> */
[----:B------:R-:W-:Y:S06]  /*20b0*/  RET.REL.NODEC R4 `(_ZN18transformer_engine6detail38cast_transpose_fused_kernel_notalignedILb0ELb1ELb0EfNS_16CTDBiasDActParamIffffEELi1ELi1ENS_5EmptyEXadL_ZNS_6dsreluIffEET_T0_RKS4_EEEEvT3_mmm) ;  /* 0xffffffdc04d07950 */ /* 0x000fec0003c3ffff */
        .weak           $__internal_659_$__cuda_sm20_rcp_rn_f32_slowpath
        .type           $__internal_659_$__cuda_sm20_rcp_rn_f32_slowpath,@function
        .size           $__internal_659_$__cuda_sm20_rcp_rn_f32_slowpath,(.L_x_35144 - $__internal_659_$__cuda_sm20_rcp_rn_f32_slowpath)
$__internal_659_$__cuda_sm20_rcp_rn_f32_slowpath:
        /* <DEDUP_REMOVED lines=15> */
.L_x_30457:
        /* <DEDUP_REMOVED lines=33> */
.L_x_30459:
[----:B------:R2:W3:Y:S02]  /*23c0*/  MUFU.RCP R0, R7 ;  /* 0x0000000700007308 */ /* 0x0004e40000001000 */
.L_x_30458:
[----:B------:R-:W-:-:S04]  /*23d0*/  IMAD.MOV.U32 R3, RZ, RZ, 0x0 ;  /* 0x00000000ff037424 */ /* 0x000fc800078e00ff */
[----:B0123--:R-:W-:Y:S05]  /*23e0*/  RET.REL.NODEC R2 `(_ZN18transformer_engine6detail38cast_transpose_fused_kernel_notalignedILb0ELb1ELb0EfNS_16CTDBiasDActParamIffffEELi1ELi1ENS_5EmptyEXadL_ZNS_6dsreluIffEET_T0_RKS4_EEEEvT3_mmm) ;  /* 0xffffffdc02047950 */ /* 0x00ffea0003c3ffff */
.L_x_30460:
        /* <DEDUP_REMOVED lines=9> */
.L_x_35144:


//--------------------- .text._ZN18transformer_engine6detail38cast_transpose_fused_kernel_notalignedILb0ELb0ELb1EfNS_16CTDBiasDActParamI13__nv_bfloat16S3_13__nv_fp8_e4m3fEELi4ELi8ENS_5EmptyEXadL_ZNS_5sreluIffEET_T0_RKS6_EEEEvT3_mmm --------------------------
	.section	.text._ZN18transformer_engine6detail38cast_transpose_fused_kernel_notalignedILb0ELb0ELb1EfNS_16CTDBiasDActParamI13__nv_bfloat16S3_13__nv_fp8_e4m3fEELi4ELi8ENS_5EmptyEXadL_ZNS_5sreluIffEET_T0_RKS6_EEEEvT3_mmm,"ax",@progbits
	.align	128
        .global         _ZN18transformer_engine6detail38cast_transpose_fused_kernel_notalignedILb0ELb0ELb1EfNS_16CTDBiasDActParamI13__nv_bfloat16S3_13__nv_fp8_e4m3fEELi4ELi8ENS_5EmptyEXadL_ZNS_5sreluIffEET_T0_RKS6_EEEEvT3_mmm
        .type           _ZN18transformer_engine6detail38cast_transpose_fused_kernel_notalignedILb0ELb0ELb1EfNS_16CTDBiasDActParamI13__nv_bfloat16S3_13__nv_fp8_e4m3fEELi4ELi8ENS_5EmptyEXadL_ZNS_5sreluIffEET_T0_RKS6_EEEEvT3_mmm,@function
        .size           _ZN18transformer_engine6detail38cast_transpose_fused_kernel_notalignedILb0ELb0ELb1EfNS_16CTDBiasDActParamI13__nv_bfloat16S3_13__nv_fp8_e4m3fEELi4ELi8ENS_5EmptyEXadL_ZNS_5sreluIffEET_T0_RKS6_EEEEvT3_mmm,(.L_x_35146 - _ZN18transformer_engine6detail38cast_transpose_fused_kernel_notalignedILb0ELb0ELb1EfNS_16CTDBiasDActParamI13__nv_bfloat16S3_13__nv_fp8_e4m3fEELi4ELi8ENS_5EmptyEXadL_ZNS_5sreluIffEET_T0_RKS6_EEEEvT3_mmm)
        .other          _ZN18transformer_engine6detail38cast_transpose_fused_kernel_notalignedILb0ELb0ELb1EfNS_16CTDBiasDActParamI13__nv_bfloat16S3_13__nv_fp8_e4m3fEELi4ELi8ENS_5EmptyEXadL_ZNS_5sreluIffEET_T0_RKS6_EEEEvT3_mmm,@"STO_CUDA_ENTRY STV_DEFAULT"
_ZN18transformer_engine6detail38cast_transpose_fused_kernel_notalignedILb0ELb0ELb1EfNS_16CTDBiasDActParamI13__nv_bfloat16S3_13__nv_fp8_e4m3fEELi4ELi8ENS_5EmptyEXadL_ZNS_5sreluIffEET_T0_RKS6_EEEEvT3_mmm:
.text._ZN18transformer_engine6detail38cast_transpose_fused_kernel_notalignedILb0ELb0ELb1EfNS_16CTDBiasDActParamI13__nv_bfloat16S3_13__nv_fp8_e4m3fEELi4ELi8ENS_5EmptyEXadL_ZNS_5sreluIffEET_T0_RKS6_EEEEvT3_mmm:
        /* <DEDUP_REMOVED lines=19> */
[----:B------:R-:W-:Y:S05]  /*0130*/  CALL.REL.NOINC `($__internal_660_$__cuda_sm20_div_u64) ;  /* 0x000000b000ac7944 */ /* 0x000fea0003c00000 */
        /* <DEDUP_REMOVED lines=8> */
.L_x_30461:
        /* <DEDUP_REMOVED lines=22> */
.L_x_30462:
[----:B------:R-:W0:Y:S01]  /*0320*/  LDC.64 R28, c[0x0][0x258] ;  /* 0x00009600ff1c7b82 */ /* 0x000e220000000a00 */
[----:B------:R-:W-:Y:S01]  /*0330*/  ULDC.64 UR4, c[0x0][0x260] ;  /* 0x0000980000047ab9 */ /* 0x000fe20000000a00 */
[--C-:B------:R-:W-:Y:S01]  /*0340*/  SHF.L.U64.HI R0, R68, 0x5, R66.reuse ;  /* 0x0000000544007819 */ /* 0x100fe20000010242 */
[----:B------:R-:W-:Y:S01]  /*0350*/  USHF.R.U64 UR9, UR4, 0x3, UR5 ;  /* 0x0000000304097899 */ /* 0x000fe20008001205 */
[----:B------:R-:W-:Y:S01]  /*0360*/  SHF.L.U64.HI R2, R30, 0x5, R31 ;  /* 0x000000051e027819 */ /* 0x000fe2000001021f */
[----:B------:R-:W-:Y:S01]  /*0370*/  USHF.R.U32.HI UR10, URZ, 0x3, UR5 ;  /* 0x000000033f0a7899 */ /* 0x000fe20008011605 */
[----:B------:R-:W-:Y:S01]  /*0380*/  IMAD.SHL.U32 R7, R68, 0x4, RZ ;  /* 0x0000000444077824 */ /* 0x000fe200078e00ff */
[----:B------:R-:W-:Y:S01]  /*0390*/  LOP3.LUT R8, R71, 0xe0, RZ, 0xc0, !PT ;  /* 0x000000e047087812 */ /* 0x000fe200078ec0ff */
[----:B------:R-:W-:Y:S01]  /*03a0*/  ULDC.64 UR6, c[0x0][0x230] ;  /* 0x00008c0000067ab9 */ /* 0x000fe20000000a00 */
[----:B------:R-:W-:Y:S01]  /*03b0*/  LEA R65, P1, -R30, UR9, 0x5 ;  /* 0x000000091e417c11 */ /* 0x000fe2000f8229ff */
[----:B------:R-:W-:Y:S01]  /*03c0*/  ULDC.64 UR12, c[0x0][0x210] ;  /* 0x00008400000c7ab9 */ /* 0x000fe20000000a00 */
[----:B------:R-:W-:-:S02]  /*03d0*/  SHF.L.U64.HI R61, R68, 0x2, R66 ;  /* 0x00000002443d7819 */ /* 0x000fc40000010242 */
[----:B------:R-:W-:Y:S02]  /*03e0*/  IADD3.X R2, ~R2, UR10, RZ, P1, !PT ;  /* 0x0000000a02027c10 */ /* 0x000fe40008ffe5ff */
[----:B------:R-:W-:-:S04]  /*03f0*/  ISETP.LT.U32.AND P1, PT, R65, 0x20, PT ;  /* 0x000000204100780c */ /* 0x000fc80003f21070 */
[----:B------:R-:W-:-:S04]  /*0400*/  ISETP.LT.U32.AND.EX P1, PT, R2, RZ, PT, P1 ;  /* 0x000000ff0200720c */ /* 0x000fc80003f21110 */
[----:B------:R-:W-:Y:S01]  /*0410*/  SEL R65, R65, 0x20, P1 ;  /* 0x0000002041417807 */ /* 0x000fe20000800000 */
[----:B0-----:R-:W-:Y:S01]  /*0420*/  IMAD.WIDE.U32 R4, R30, R28, RZ ;  /* 0x0000001c1e047225 */ /* 0x001fe200078e00ff */
[--C-:B------:R-:W-:Y:S02]  /*0430*/  SHF.R.U64 R69, R28, 0x2, R29.reuse ;  /* 0x000000021c457819 */ /* 0x100fe4000000121d */
[----:B------:R-:W-:Y:S02]  /*0440*/  SHF.R.U32.HI R67, RZ, 0x2, R29 ;  /* 0x00000002ff437819 */ /* 0x000fe4000001161d */
[----:B------:R-:W-:Y:S02]  /*0450*/  LEA R64, P0, -R68, R69, 0x5 ;  /* 0x0000004544407211 */ /* 0x000fe400078029ff */
[----:B------:R-:W-:Y:S01]  /*0460*/  LEA R62, P1, R4, R7, 0x3 ;  /* 0x00000007043e7211 */ /* 0x000fe200078218ff */
[CC--:B------:R-:W-:Y:S02]  /*0470*/  IMAD R7, R67.reuse, R8.reuse, RZ ;  /* 0x0000000843077224 */ /* 0x0c0fe400078e02ff */
[----:B------:R-:W-:Y:S01]  /*0480*/  IMAD.X R3, R67, 0x1, ~R0, P0 ;  /* 0x0000000143037824 */ /* 0x000fe200000e0e00 */
[----:B------:R-:W-:Y:S01]  /*0490*/  SHF.R.U32.HI R0, RZ, 0x5, R71 ;  /* 0x00000005ff007819 */ /* 0x000fe20000011647 */
[----:B------:R-:W-:Y:S01]  /*04a0*/  IMAD.WIDE.U32 R8, R69, R8, RZ ;  /* 0x0000000845087225 */ /* 0x000fe200078e00ff */
[----:B------:R-:W-:-:S03]  /*04b0*/  ISETP.LT.U32.AND P0, PT, R64, 0x20, PT ;  /* 0x000000204000780c */ /* 0x000fc60003f01070 */
[C---:B------:R-:W-:Y:S01]  /*04c0*/  IMAD.SHL.U32 R24, R0.reuse, 0x4, RZ ;  /* 0x0000000400187824 */ /* 0x040fe200078e00ff */
[----:B------:R-:W-:Y:S01]  /*04d0*/  ISETP.LT.U32.AND.EX P0, PT, R3, RZ, PT, P0 ;  /* 0x000000ff0300720c */ /* 0x000fe20003f01100 */
[----:B------:R-:W-:Y:S02]  /*04e0*/  IMAD R3, R0, -0x4, R71 ;  /* 0xfffffffc00037824 */ /* 0x000fe400078e0247 */
[----:B------:R-:W-:Y:S01]  /*04f0*/  IMAD R0, R31, R28, RZ ;  /* 0x0000001c1f007224 */ /* 0x000fe200078e02ff */
[----:B------:R-:W-:Y:S02]  /*0500*/  LOP3.LUT R24, R24, 0x1c, RZ, 0xe2, !PT ;  /* 0x0000001c18187812 */ /* 0x000fe400078ee2ff */
[----:B------:R-:W-:Y:S01]  /*0510*/  SEL R64, R64, 0x20, P0 ;  /* 0x0000002040407807 */ /* 0x000fe20000000000 */
[----:B------:R-:W-:Y:S01]  /*0520*/  IMAD R11, R30, R29, R0 ;  /* 0x0000001d1e0b7224 */ /* 0x000fe200078e0200 */
[----:B------:R-:W-:Y:S02]  /*0530*/  LOP3.LUT R25, R3, 0x1f, RZ, 0xc0, !PT ;  /* 0x0000001f03197812 */ /* 0x000fe400078ec0ff */
[----:B------:R-:W-:Y:S01]  /*0540*/  ISETP.GE.U32.AND P0, PT, R24, R65, PT ;  /* 0x000000411800720c */ /* 0x000fe20003f06070 */
[----:B------:R-:W-:Y:S01]  /*0550*/  IMAD.IADD R0, R5, 0x1, R11 ;  /* 0x0000000105007824 */ /* 0x000fe200078e020b */
[----:B------:R-:W-:Y:S01]  /*0560*/  IADD3 R32, P2, R25, R8, RZ ;  /* 0x0000000819207210 */ /* 0x000fe20007f5e0ff */
[----:B------:R-:W-:Y:S01]  /*0570*/  IMAD.IADD R11, R9, 0x1, R7 ;  /* 0x00000001090b7824 */ /* 0x000fe200078e0207 */
[----:B------:R-:W-:-:S02]  /*0580*/  ISETP.LT.U32.AND P0, PT, R25, R64, !P0 ;  /* 0x000000401900720c */ /* 0x000fc40004701070 */
[----:B------:R-:W-:Y:S01]  /*0590*/  LEA.HI.X R61, R4, R61, R0, 0x3, P1 ;  /* 0x0000003d043d7211 */ /* 0x000fe200008f1c00 */
[----:B------:R-:W-:Y:S01]  /*05a0*/  IMAD.X R33, RZ, RZ, R11, P2 ;  /* 0x000000ffff217224 */ /* 0x000fe200010e060b */
[----:B------:R-:W-:Y:S02]  /*05b0*/  ISETP.NE.U32.AND P1, PT, RZ, UR6, PT ;  /* 0x00000006ff007c0c */ /* 0x000fe4000bf25070 */
[C---:B------:R-:W-:Y:S01]  /*05c0*/  SHF.L.U64.HI R61, R62.reuse, 0x5, R61 ;  /* 0x000000053e3d7819 */ /* 0x040fe2000001023d */
[----:B------:R-:W-:Y:S01]  /*05d0*/  IMAD.SHL.U32 R62, R62, 0x20, RZ ;  /* 0x000000203e3e7824 */ /* 0x000fe200078e00ff */
[----:B------:R-:W-:Y:S01]  /*05e0*/  ISETP.NE.AND.EX P1, PT, RZ, UR7, PT, P1 ;  /* 0x00000007ff007c0c */ /* 0x000fe2000bf25310 */
[----:B------:R-:W-:-:S03]  /*05f0*/  ULDC.64 UR6, c[0x0][0x208] ;  /* 0x0000820000067ab9 */ /* 0x000fc60000000a00 */
[----:B------:R-:W-:Y:S01]  /*0600*/  LEA R81, P2, R62, UR12, 0x1 ;  /* 0x0000000c3e517c11 */ /* 0x000fe2000f8408ff */
[----:B------:R-:W-:Y:S01]  /*0610*/  @P0 IMAD R15, R67, 0x5, RZ ;  /* 0x00000005430f0824 */ /* 0x000fe200078e02ff */
[----:B------:R-:W-:Y:S01]  /*0620*/  @P0 LOP3.LUT R7, R28, 0xfffffffc, RZ, 0xc0, !PT ;  /* 0xfffffffc1c070812 */ /* 0x000fe200078ec0ff */
[----:B------:R-:W-:Y:S01]  /*0630*/  @P0 IMAD.WIDE.U32 R4, R69, 0x5, R32 ;  /* 0x0000000545040825 */ /* 0x000fe200078e0020 */
[----:B------:R-:W-:Y:S02]  /*0640*/  @P0 LOP3.LUT R13, R29, 0x1fffffff, RZ, 0xc0, !PT ;  /* 0x1fffffff1d0d0812 */ /* 0x000fe400078ec0ff */
[----:B------:R-:W-:Y:S02]  /*0650*/  @!P0 CS2R R48, SRZ ;  /* 0x0000000000308805 */ /* 0x000fe4000001ff00 */
[----:B------:R-:W-:Y:S01]  /*0660*/  @P0 IADD3 R2, P3, R7, R32, RZ ;  /* 0x0000002007020210 */ /* 0x000fe20007f7e0ff */
[----:B------:R-:W-:Y:S01]  /*0670*/  @P0 IMAD.IADD R0, R5, 0x1, R15 ;  /* 0x0000000105000824 */ /* 0x000fe200078e020f */
[----:B------:R-:W-:Y:S01]  /*0680*/  LEA.HI.X R57, R62, UR13, R61, 0x1, P2 ;  /* 0x0000000d3e397c11 */ /* 0x000fe200090f0c3d */
[----:B------:R-:W-:Y:S01]  /*0690*/  @P0 IMAD.MOV.U32 R14, RZ, RZ, R32 ;  /* 0x000000ffff0e0224 */ /* 0x000fe200078e0020 */
[-C--:B------:R-:W-:Y:S01]  /*06a0*/  @P0 LEA R12, P4, R4, R81.reuse, 0x3 ;  /* 0x00000051040c0211 */ /* 0x080fe200078818ff */
[--C-:B------:R-:W-:Y:S01]  /*06b0*/  @P0 IMAD.X R7, R13, 0x1, R33.reuse, P3 ;  /* 0x000000010d070824 */ /* 0x100fe200018e0621 */
[----:B------:R-:W-:Y:S01]  /*06c0*/  @P0 LEA R6, P2, R2, R81, 0x3 ;  /* 0x0000005102060211 */ /* 0x000fe200078418ff */
[----:B------:R-:W-:Y:S01]  /*06d0*/  @P0 IMAD.MOV.U32 R15, RZ, RZ, R33 ;  /* 0x000000ffff0f0224 */ /* 0x000fe200078e0021 */
[-C--:B------:R-:W-:Y:S01]  /*06e0*/  @P0 LEA.HI.X R13, R4, R57.reuse, R0, 0x3, P4 ;  /* 0x00000039040d0211 */ /* 0x080fe200020f1c00 */
[----:B------:R-:W-:Y:S01]  /*06f0*/  @P0 IMAD.MOV.U32 R18, RZ, RZ, R32 ;  /* 0x000000ffff120224 */ /* 0x000fe200078e0020 */
[----:B------:R-:W0:Y:S01]  /*0700*/  @P1 LDC.64 R4, c[0x0][0x230] ;  /* 0x00008c00ff041b82 */ /* 0x000e220000000a00 */
[----:B------:R-:W-:Y:S01]  /*0710*/  @P0 LEA.HI.X R7, R2, R57, R7, 0x3, P2 ;  /* 0x0000003902070211 */ /* 0x000fe200010f1c07 */
[----:B------:R-:W-:Y:S01]  /*0720*/  @P0 IMAD.MOV.U32 R19, RZ, RZ, R33 ;  /* 0x000000ffff130224 */ /* 0x000fe200078e0021 */
[----:B------:R-:W-:Y:S01]  /*0730*/  @!P0 CS2R R16, SRZ ;  /* 0x0000000000108805 */ /* 0x000fe2000001ff00 */
[----:B------:R-:W-:Y:S01]  /*0740*/  IMAD.MOV.U32 R63, RZ, RZ, 0x3f800000 ;  /* 0x3f800000ff3f7424 */ /* 0x000fe200078e00ff */
[----:B------:R-:W-:Y:S01]  /*0750*/  @!P0 CS2R R40, SRZ ;  /* 0x0000000000288805 */ /* 0x000fe2000001ff00 */
[----:B------:R-:W2:Y:S01]  /*0760*/  @P0 LDG.E.64 R48, desc[UR6][R6.64] ;  /* 0x0000000606300981 */ /* 0x000ea2000c1e1b00 */
[C---:B------:R-:W-:Y:S01]  /*0770*/  @P0 IMAD R21, R67.reuse, 0x6, RZ ;  /* 0x0000000643150824 */ /* 0x040fe200078e02ff */
[----:B------:R-:W-:Y:S01]  /*0780*/  @!P0 CS2R R38, SRZ ;  /* 0x0000000000268805 */ /* 0x000fe2000001ff00 */
[----:B------:R-:W-:Y:S01]  /*0790*/  @P0 IMAD R23, R67, 0x7, RZ ;  /* 0x0000000743170824 */ /* 0x000fe200078e02ff */
[----:B------:R1:W3:Y:S01]  /*07a0*/  @P0 LDG.E.64 R16, desc[UR6][R12.64] ;  /* 0x000000060c100981 */ /* 0x0002e2000c1e1b00 */
[----:B------:R-:W-:Y:S01]  /*07b0*/  @P0 IMAD.WIDE.U32 R14, R69, 0x6, R14 ;  /* 0x00000006450e0825 */ /* 0x000fe200078e000e */
[----:B------:R-:W-:-:S03]  /*07c0*/  ULDC.64 UR12, c[0x0][0x220] ;  /* 0x00008800000c7ab9 */ /* 0x000fc60000000a00 */
[----:B------:R-:W-:-:S04]  /*07d0*/  @P0 IMAD.WIDE.U32 R18, R69, 0x7, R18 ;  /* 0x0000000745120825 */ /* 0x000fc800078e0012 */
[----:B------:R-:W-:Y:S01]  /*07e0*/  @P0 IMAD.IADD R2, R15, 0x1, R21 ;  /* 0x000000010f020824 */ /* 0x000fe200078e0215 */
[-C--:B------:R-:W-:Y:S01]  /*07f0*/  @P0 LEA R26, P2, R18, R81.reuse, 0x3 ;  /* 0x00000051121a0211 */ /* 0x080fe200078418ff */
[----:B------:R-:W-:Y:S01]  /*0800*/  @P0 IMAD.IADD R0, R19, 0x1, R23 ;  /* 0x0000000113000824 */ /* 0x000fe200078e0217 */
[----:B0-----:R-:W4:Y:S01]  /*0810*/  @P1 LDG.E R63, desc[UR6][R4.64] ;  /* 0x00000006043f1981 */ /* 0x001f22000c1e1900 */
[----:B------:R-:W-:-:S03]  /*0820*/  @P0 LEA R22, P1, R14, R81, 0x3 ;  /* 0x000000510e160211 */ /* 0x000fc600078218ff */
[-C--:B------:R-:W-:Y:S02]  /*0830*/  @P0 LEA.HI.X R27, R18, R57.reuse, R0, 0x3, P2 ;  /* 0x00000039121b0211 */ /* 0x080fe400010f1c00 */
[----:B------:R-:W-:Y:S02]  /*0840*/  @!P0 CS2R R18, SRZ ;  /* 0x0000000000128805 */ /* 0x000fe4000001ff00 */
[----:B------:R-:W-:Y:S02]  /*0850*/  @P0 LEA.HI.X R23, R14, R57, R2, 0x3, P1 ;  /* 0x000000390e170211 */ /* 0x000fe400008f1c02 */
[----:B------:R-:W-:-:S03]  /*0860*/  @!P0 CS2R R14, SRZ ;  /* 0x00000000000e8805 */ /* 0x000fc6000001ff00 */
[----:B------:R-:W4:Y:S04]  /*0870*/  @P0 LDG.E.64 R18, desc[UR6][R22.64] ;  /* 0x0000000616120981 */ /* 0x000f28000c1e1b00 */
[----:B------:R0:W4:Y:S01]  /*0880*/  @P0 LDG.E.64 R14, desc[UR6][R26.64] ;  /* 0x000000061a0e0981 */ /* 0x000122000c1e1b00 */
[C---:B------:R-:W-:Y:S02]  /*0890*/  @P0 IADD3 R0, P2, R32.reuse, R69, RZ ;  /* 0x0000004520000210 */ /* 0x040fe40007f5e0ff */
[----:B------:R-:W-:Y:S02]  /*08a0*/  @!P0 CS2R R6, SRZ ;  /* 0x0000000000068805 */ /* 0x000fe4000001ff00 */
[----:B-1----:R-:W-:Y:S01]  /*08b0*/  @P0 LEA R12, P1, R32, R81, 0x3 ;  /* 0x00000051200c0211 */ /* 0x002fe200078218ff */
[----:B------:R-:W-:-:S03]  /*08c0*/  @P0 IMAD.X R2, R33, 0x1, R67, P2 ;  /* 0x0000000121020824 */ /* 0x000fc600010e0643 */
[--C-:B------:R-:W-:Y:S02]  /*08d0*/  @P0 LEA.HI.X R13, R32, R57, R33.reuse, 0x3, P1 ;  /* 0x00000039200d0211 */ /* 0x100fe400008f1c21 */
[C---:B------:R-:W-:Y:S01]  /*08e0*/  @P0 LEA R20, P1, R0.reuse, R81, 0x3 ;  /* 0x0000005100140211 */ /* 0x040fe200078218ff */
[----:B0-----:R-:W-:Y:S02]  /*08f0*/  @P0 IMAD.MOV.U32 R26, RZ, RZ, R32 ;  /* 0x000000ffff1a0224 */ /* 0x001fe400078e0020 */
[----:B------:R-:W-:Y:S01]  /*0900*/  @P0 IMAD.MOV.U32 R27, RZ, RZ, R33 ;  /* 0x000000ffff1b0224 */ /* 0x000fe200078e0021 */
[----:B------:R-:W-:Y:S02]  /*0910*/  @P0 LEA.HI.X R21, R0, R57, R2, 0x3, P1 ;  /* 0x0000003900150211 */ /* 0x000fe400008f1c02 */
[----:B------:R-:W-:Y:S02]  /*0920*/  @!P0 CS2R R4, SRZ ;  /* 0x0000000000048805 */ /* 0x000fe4000001ff00 */
[C---:B------:R-:W-:Y:S01]  /*0930*/  @P0 LEA R0, P1, R69.reuse, R32, 0x1 ;  /* 0x0000002045000211 */ /* 0x040fe200078208ff */
[C---:B------:R-:W-:Y:S01]  /*0940*/  @P0 IMAD.WIDE.U32 R26, R69.reuse, 0x3, R26 ;  /* 0x00000003451a0825 */ /* 0x040fe200078e001a */
[----:B------:R-:W4:Y:S02]  /*0950*/  @P0 LDG.E.64 R6, desc[UR6][R12.64] ;  /* 0x000000060c060981 */ /* 0x000f24000c1e1b00 */
[----:B------:R-:W-:Y:S01]  /*0960*/  @P0 LEA.HI.X R2, R69, R33, R67, 0x1, P1 ;  /* 0x0000002145020211 */ /* 0x000fe200008f0c43 */
[----:B------:R-:W-:Y:S01]  /*0970*/  @P0 IMAD R33, R67, 0x3, RZ ;  /* 0x0000000343210824 */ /* 0x000fe200078e02ff */
[C---:B------:R-:W-:Y:S01]  /*0980*/  @P0 LEA R22, P1, R0.reuse, R81, 0x3 ;  /* 0x0000005100160211 */ /* 0x040fe200078218ff */
[----:B------:R0:W4:Y:S03]  /*0990*/  @P0 LDG.E.64 R4, desc[UR6][R20.64] ;  /* 0x0000000614040981 */ /* 0x000126000c1e1b00 */
[----:B------:R-:W-:Y:S01]  /*09a0*/  @P0 LEA.HI.X R23, R0, R57, R2, 0x3, P1 ;  /* 0x0000003900170211 */ /* 0x000fe200008f1c02 */
[----:B------:R-:W-:-:S04]  /*09b0*/  @P0 IMAD.IADD R0, R27, 0x1, R33 ;  /* 0x000000011b000824 */ /* 0x000fc800078e0221 */
[----:B------:R-:W4:Y:S01]  /*09c0*/  @P0 LDG.E.64 R40, desc[UR6][R22.64] ;  /* 0x0000000616280981 */ /* 0x000f22000c1e1b00 */
[----:B0-----:R-:W-:-:S04]  /*09d0*/  @P0 LEA R20, P1, R26, R81, 0x3 ;  /* 0x000000511a140211 */ /* 0x001fc800078218ff */
[----:B------:R-:W-:-:S05]  /*09e0*/  @P0 LEA.HI.X R21, R26, R57, R0, 0x3, P1 ;  /* 0x000000391a150211 */ /* 0x000fca00008f1c00 */
[----:B------:R0:W4:Y:S01]  /*09f0*/  @P0 LDG.E.64 R38, desc[UR6][R20.64] ;  /* 0x0000000614260981 */ /* 0x000122000c1e1b00 */
[----:B------:R-:W-:Y:S02]  /*0a00*/  VIADD R0, R3, 0xffffffff ;  /* 0xffffffff03007836 */ /* 0x000fe40000000000 */
[----:B------:R-:W-:-:S03]  /*0a10*/  VIADD R46, R24, 0x1 ;  /* 0x00000001182e7836 */ /* 0x000fc60000000000 */
[----:B------:R-:W-:Y:S02]  /*0a20*/  LOP3.LUT R13, R0, 0x1f, RZ, 0xc0, !PT ;  /* 0x0000001f000d7812 */ /* 0x000fe400078ec0ff */
[----:B------:R-:W-:-:S04]  /*0a30*/  ISETP.GE.U32.AND P0, PT, R46, R65, PT ;  /* 0x000000412e00720c */ /* 0x000fc80003f06070 */
[C---:B------:R-:W-:Y:S02]  /*0a40*/  ISETP.LT.U32.AND P0, PT, R13.reuse, R64, !P0 ;  /* 0x000000400d00720c */ /* 0x040fe40004701070 */
[----:B------:R-:W-:-:S05]  /*0a50*/  IADD3 R12, P2, R13, R8, RZ ;  /* 0x000000080d0c7210 */ /* 0x000fca0007f5e0ff */
[----:B------:R-:W-:-:S06]  /*0a60*/  IMAD.X R13, RZ, RZ, R11, P2 ;  /* 0x000000ffff0d7224 */ /* 0x000fcc00010e060b */
[----:B------:R-:W-:Y:S02]  /*0a70*/  @P0 IMAD R35, R67, 0x9, RZ ;  /* 0x0000000943230824 */ /* 0x000fe400078e02ff */
[----:B0-----:R-:W-:-:S04]  /*0a80*/  @P0 IMAD.WIDE.U32 R20, R69, 0x9, R12 ;  /* 0x0000000945140825 */ /* 0x001fc800078e000c */
[----:B------:R-:W-:Y:S01]  /*0a90*/  @P0 IMAD.IADD R21, R21, 0x1, R35 ;  /* 0x0000000115150824 */ /* 0x000fe200078e0223 */
[C---:B------:R-:W-:Y:S01]  /*0aa0*/  @P0 LEA R82, P3, R20.reuse, R81, 0x3 ;  /* 0x0000005114520211 */ /* 0x040fe200078618ff */
[----:B------:R-:W-:Y:S02]  /*0ab0*/  @P0 IMAD.MOV.U32 R26, RZ, RZ, R12 ;  /* 0x000000ffff1a0224 */ /* 0x000fe400078e000c */
[----:B------:R-:W-:Y:S01]  /*0ac0*/  @P0 IMAD.MOV.U32 R27, RZ, RZ, R13 ;  /* 0x000000ffff1b0224 */ /* 0x000fe200078e000d */
[----:B------:R-:W-:Y:S01]  /*0ad0*/  @P0 LEA.HI.X R83, R20, R57, R21, 0x3, P3 ;  /* 0x0000003914530211 */ /* 0x000fe200018f1c15 */
[----:B------:R-:W-:Y:S01]  /*0ae0*/  @P0 IMAD R43, R67, 0xb, RZ ;  /* 0x0000000b432b0824 */ /* 0x000fe200078e02ff */
[----:B------:R-:W-:Y:S01]  /*0af0*/  ISETP.GE.U32.AND P1, PT, R24, R65, PT ;  /* 0x000000411800720c */ /* 0x000fe20003f26070 */
[C---:B------:R-:W-:Y:S01]  /*0b00*/  @P0 IMAD.WIDE.U32 R26, R69.reuse, 0xb, R26 ;  /* 0x0000000b451a0825 */ /* 0x040fe200078e001a */
[----:B------:R-:W-:-:S03]  /*0b10*/  @P0 LEA R34, P2, R69, R12, 0x3 ;  /* 0x0000000c45220211 */ /* 0x000fc600078418ff */
[--C-:B------:R-:W-:Y:S02]  /*0b20*/  @P0 IMAD.MOV.U32 R32, RZ, RZ, R12.reuse ;  /* 0x000000ffff200224 */ /* 0x100fe400078e000c */
[----:B------:R-:W-:Y:S01]  /*0b30*/  @P0 IMAD.MOV.U32 R33, RZ, RZ, R13 ;  /* 0x000000ffff210224 */ /* 0x000fe200078e000d */
[----:B------:R-:W-:Y:S01]  /*0b40*/  ISETP.GE.U32.OR P1, PT, R25, R64, P1 ;  /* 0x000000401900720c */ /* 0x000fe20000f26470 */
[----:B------:R-:W-:Y:S01]  /*0b50*/  @P0 IMAD.IADD R0, R27, 0x1, R43 ;  /* 0x000000011b000824 */ /* 0x000fe200078e022b */
[----:B------:R-:W-:Y:S01]  /*0b60*/  @P0 LEA.HI.X R25, R69, R13, R67, 0x3, P2 ;  /* 0x0000000d45190211 */ /* 0x000fe200010f1c43 */
[----:B------:R-:W-:Y:S01]  /*0b70*/  @P0 IMAD.MOV.U32 R22, RZ, RZ, R12 ;  /* 0x000000ffff160224 */ /* 0x000fe200078e000c */
[-C--:B------:R-:W-:Y:S01]  /*0b80*/  @P0 LEA R78, P5, R26, R81.reuse, 0x3 ;  /* 0x000000511a4e0211 */ /* 0x080fe200078a18ff */
[----:B------:R-:W-:Y:S01]  /*0b90*/  @P0 IMAD.MOV.U32 R23, RZ, RZ, R13 ;  /* 0x000000ffff170224 */ /* 0x000fe200078e000d */
[----:B------:R-:W-:Y:S01]  /*0ba0*/  @P0 LEA R42, P2, R34, R81, 0x3 ;  /* 0x00000051222a0211 */ /* 0x000fe200078418ff */
[----:B------:R-:W-:-:S02]  /*0bb0*/  @P0 IMAD R45, R67, 0xc, RZ ;  /* 0x0000000c432d0824 */ /* 0x000fc400078e02ff */
[----:B------:R-:W-:Y:S01]  /*0bc0*/  @P0 IMAD.WIDE.U32 R32, R69, 0xc, R32 ;  /* 0x0000000c45200825 */ /* 0x000fe200078e0020 */
[-C--:B------:R-:W-:Y:S02]  /*0bd0*/  @P0 LEA.HI.X R79, R26, R57.reuse, R0, 0x3, P5 ;  /* 0x000000391a4f0211 */ /* 0x080fe400028f1c00 */
[----:B------:R-:W-:Y:S01]  /*0be0*/  @P0 LEA.HI.X R43, R34, R57, R25, 0x3, P2 ;  /* 0x00000039222b0211 */ /* 0x000fe200010f1c19 */
[----:B------:R-:W-:Y:S02]  /*0bf0*/  @P0 IMAD R37, R67, 0xa, RZ ;  /* 0x0000000a43250824 */ /* 0x000fe400078e02ff */
[----:B------:R-:W-:Y:S01]  /*0c00*/  @P0 IMAD.WIDE.U32 R22, R69, 0xa, R22 ;  /* 0x0000000a45160825 */ /* 0x000fe200078e0016 */
[----:B------:R-:W-:-:S03]  /*0c10*/  @P0 LEA R50, P2, R32, R81, 0x3 ;  /* 0x0000005120320211 */ /* 0x000fc600078418ff */
[----:B------:R-:W-:Y:S02]  /*0c20*/  @P0 IMAD.IADD R0, R33, 0x1, R45 ;  /* 0x0000000121000824 */ /* 0x000fe400078e022d */
[--C-:B------:R-:W-:Y:S02]  /*0c30*/  @P0 IMAD.MOV.U32 R20, RZ, RZ, R12.reuse ;  /* 0x000000ffff140224 */ /* 0x100fe400078e000c */
[--C-:B------:R-:W-:Y:S02]  /*0c40*/  @P0 IMAD.MOV.U32 R21, RZ, RZ, R13.reuse ;  /* 0x000000ffff150224 */ /* 0x100fe400078e000d */
[----:B------:R-:W-:Y:S02]  /*0c50*/  @P0 IMAD.MOV.U32 R26, RZ, RZ, R12 ;  /* 0x000000ffff1a0224 */ /* 0x000fe400078e000c */
[----:B------:R-:W-:Y:S01]  /*0c60*/  @P0 IMAD.MOV.U32 R27, RZ, RZ, R13 ;  /* 0x000000ffff1b0224 */ /* 0x000fe200078e000d */
[----:B------:R-:W-:Y:S01]  /*0c70*/  @P0 LEA R76, P4, R22, R81, 0x3 ;  /* 0x00000051164c0211 */ /* 0x000fe200078818ff */
[----:B------:R-:W-:Y:S01]  /*0c80*/  @P0 IMAD.IADD R2, R23, 0x1, R37 ;  /* 0x0000000117020824 */ /* 0x000fe200078e0225 */
[----:B------:R-:W-:Y:S01]  /*0c90*/  @P0 LEA.HI.X R51, R32, R57, R0, 0x3, P2 ;  /* 0x0000003920330211 */ /* 0x000fe200010f1c00 */
[----:B------:R-:W-:-:S02]  /*0ca0*/  @P0 IMAD R23, R67, 0xd, RZ ;  /* 0x0000000d43170824 */ /* 0x000fc400078e02ff */
[----:B------:R-:W-:Y:S01]  /*0cb0*/  @P0 IMAD.WIDE.U32 R20, R69, 0xd, R20 ;  /* 0x0000000d45140825 */ /* 0x000fe200078e0014 */
[----:B------:R-:W-:-:S03]  /*0cc0*/  @P0 LEA.HI.X R77, R22, R57, R2, 0x3, P4 ;  /* 0x00000039164d0211 */ /* 0x000fc600020f1c02 */
[----:B------:R-:W-:Y:S02]  /*0cd0*/  @P0 IMAD R25, R67, 0xe, RZ ;  /* 0x0000000e43190824 */ /* 0x000fe400078e02ff */
[----:B------:R-:W-:-:S04]  /*0ce0*/  @P0 IMAD.WIDE.U32 R26, R69, 0xe, R26 ;  /* 0x0000000e451a0825 */ /* 0x000fc800078e001a */
[----:B------:R-:W-:Y:S02]  /*0cf0*/  @P0 IMAD.IADD R2, R21, 0x1, R23 ;  /* 0x0000000115020824 */ /* 0x000fe400078e0217 */
[----:B------:R-:W-:Y:S02]  /*0d00*/  @P0 IMAD.IADD R0, R27, 0x1, R25 ;  /* 0x000000011b000824 */ /* 0x000fe400078e0219 */
[----:B------:R-:W-:-:S04]  /*0d10*/  @P0 IMAD.WIDE.U32 R12, R69, 0xf, R12 ;  /* 0x0000000f450c0825 */ /* 0x000fc800078e000c */
[----:B--2---:R-:W-:-:S05]  /*0d20*/  IMAD.U32 R36, R49, 0x10000, RZ ;  /* 0x0001000031247824 */ /* 0x004fca00078e00ff */
[C---:B------:R-:W-:Y:S01]  /*0d30*/  FSETP.GT.AND P3, PT, R36.reuse, RZ, PT ;  /* 0x000000ff2400720b */ /* 0x040fe20003f64000 */
[----:B------:R-:W-:-:S05]  /*0d40*/  FMUL R36, R36, R36 ;  /* 0x0000002424247220 */ /* 0x000fca0000400000 */
[----:B------:R-:W-:Y:S01]  /*0d50*/  FSEL R36, R36, RZ, P3 ;  /* 0x000000ff24247208 */ /* 0x000fe20001800000 */
[----:B------:R-:W-:Y:S02]  /*0d60*/  IMAD.U32 R58, R48, 0x10000, RZ ;  /* 0x00010000303a7824 */ /* 0x000fe400078e00ff */
[----:B---3--:R-:W-:Y:S02]  /*0d70*/  IMAD.U32 R74, R17, 0x10000, RZ ;  /* 0x00010000114a7824 */ /* 0x008fe400078e00ff */
[----:B----4-:R-:W-:Y:S01]  /*0d80*/  FMUL R73, R36, R63 ;  /* 0x0000003f24497220 */ /* 0x010fe20000400000 */
[----:B------:R-:W-:Y:S01]  /*0d90*/  IMAD.U32 R72, R16, 0x10000, RZ ;  /* 0x0001000010487824 */ /* 0x000fe200078e00ff */
[C---:B------:R-:W-:Y:S01]  /*0da0*/  FSETP.GT.AND P2, PT, R58.reuse, RZ, PT ;  /* 0x000000ff3a00720b */ /* 0x040fe20003f44000 */
[----:B------:R-:W-:Y:S02]  /*0db0*/  FMUL R58, R58, R58 ;  /* 0x0000003a3a3a7220 */ /* 0x000fe40000400000 */
[----:B------:R-:W-:-:S02]  /*0dc0*/  F2FP.SATFINITE.E4M3.F32.PACK_AB_MERGE_C R73, RZ, R73, RZ ;  /* 0x00000049ff49723e */ /* 0x000fc400048070ff */
[C---:B------:R-:W-:Y:S01]  /*0dd0*/  FSETP.GT.AND P5, PT, R74.reuse, RZ, PT ;  /* 0x000000ff4a00720b */ /* 0x040fe20003fa4000 */
[----:B------:R-:W-:Y:S01]  /*0de0*/  FMUL R74, R74, R74 ;  /* 0x0000004a4a4a7220 */ /* 0x000fe20000400000 */
[----:B------:R-:W-:Y:S01]  /*0df0*/  LOP3.LUT R23, R73, 0xffff, RZ, 0xc0, !PT ;  /* 0x0000ffff49177812 */ /* 0x000fe200078ec0ff */
[----:B------:R-:W-:Y:S01]  /*0e00*/  IMAD.U32 R44, R19, 0x10000, RZ ;  /* 0x00010000132c7824 */ /* 0x000fe200078e00ff */
[C---:B------:R-:W-:Y:S01]  /*0e10*/  FSETP.GT.AND P4, PT, R72.reuse, RZ, PT ;  /* 0x000000ff4800720b */ /* 0x040fe20003f84000 */
[----:B------:R-:W-:Y:S01]  /*0e20*/  FMUL R72, R72, R72 ;  /* 0x0000004848487220 */ /* 0x000fe20000400000 */
[-C--:B------:R-:W-:Y:S01]  /*0e30*/  @P0 LEA R22, P3, R26, R81.reuse, 0x3 ;  /* 0x000000511a160211 */ /* 0x080fe200078618ff */
[----:B------:R-:W-:Y:S01]  /*0e40*/  IMAD.U32 R86, R15, 0x10000, RZ ;  /* 0x000100000f567824 */ /* 0x000fe200078e00ff */
[----:B------:R-:W-:Y:S01]  /*0e50*/  FSEL R58, R58, RZ, P2 ;  /* 0x000000ff3a3a7208 */ /* 0x000fe20001000000 */
[----:B------:R-:W-:Y:S01]  /*0e60*/  IMAD.U32 R54, R18, 0x10000, RZ ;  /* 0x0001000012367824 */ /* 0x000fe200078e00ff */
[----:B------:R-:W-:Y:S01]  /*0e70*/  @P0 LEA R52, P2, R20, R81, 0x3 ;  /* 0x0000005114340211 */ /* 0x000fe200078418ff */
[----:B------:R-:W-:Y:S01]  /*0e80*/  IMAD.U32 R84, R14, 0x10000, RZ ;  /* 0x000100000e547824 */ /* 0x000fe200078e00ff */
[----:B------:R-:W-:-:S02]  /*0e90*/  LOP3.LUT R34, R23, 0xff, RZ, 0xc0, !PT ;  /* 0x000000ff17227812 */ /* 0x000fc400078ec0ff */
[----:B------:R-:W-:Y:S02]  /*0ea0*/  FSEL R74, R74, RZ, P5 ;  /* 0x000000ff4a4a7208 */ /* 0x000fe40002800000 */
[----:B------:R-:W-:Y:S02]  /*0eb0*/  @P0 LEA.HI.X R23, R26, R57, R0, 0x3, P3 ;  /* 0x000000391a170211 */ /* 0x000fe400018f1c00 */
[C---:B------:R-:W-:Y:S01]  /*0ec0*/  FSETP.GT.AND P3, PT, R44.reuse, RZ, PT ;  /* 0x000000ff2c00720b */ /* 0x040fe20003f64000 */
[----:B------:R-:W-:Y:S01]  /*0ed0*/  FMUL R44, R44, R44 ;  /* 0x0000002c2c2c7220 */ /* 0x000fe20000400000 */
[C---:B------:R-:W-:Y:S01]  /*0ee0*/  FSETP.GT.AND P5, PT, R86.reuse, RZ, PT ;  /* 0x000000ff5600720b */ /* 0x040fe20003fa4000 */
[----:B------:R-:W-:Y:S01]  /*0ef0*/  FMUL R86, R86, R86 ;  /* 0x0000005656567220 */ /* 0x000fe20000400000 */
[----:B------:R-:W-:Y:S01]  /*0f00*/  FSEL R72, R72, RZ, P4 ;  /* 0x000000ff48487208 */ /* 0x000fe20002000000 */
[----:B------:R-:W-:Y:S01]  /*0f10*/  FMUL R60, R58, R63 ;  /* 0x0000003f3a3c7220 */ /* 0x000fe20000400000 */
[----:B------:R-:W-:-:S02]  /*0f20*/  @P0 LEA.HI.X R53, R20, R57, R2, 0x3, P2 ;  /* 0x0000003914350211 */ /* 0x000fc400010f1c02 */
[C---:B------:R-:W-:Y:S01]  /*0f30*/  FSETP.GT.AND P2, PT, R54.reuse, RZ, PT ;  /* 0x000000ff3600720b */ /* 0x040fe20003f44000 */
[----:B------:R-:W-:Y:S01]  /*0f40*/  FMUL R54, R54, R54 ;  /* 0x0000003636367220 */ /* 0x000fe20000400000 */
[C---:B------:R-:W-:Y:S01]  /*0f50*/  FSETP.GT.AND P4, PT, R84.reuse, RZ, PT ;  /* 0x000000ff5400720b */ /* 0x040fe20003f84000 */
[----:B------:R-:W-:Y:S01]  /*0f60*/  FMUL R84, R84, R84 ;  /* 0x0000005454547220 */ /* 0x000fe20000400000 */
[----:B------:R-:W-:Y:S01]  /*0f70*/  FMUL R55, R72, R63 ;  /* 0x0000003f48377220 */ /* 0x000fe20000400000 */
[----:B------:R-:W-:Y:S02]  /*0f80*/  FSEL R44, R44, RZ, P3 ;  /* 0x000000ff2c2c7208 */ /* 0x000fe40001800000 */
[----:B------:R-:W-:Y:S02]  /*0f90*/  FSEL R86, R86, RZ, P5 ;  /* 0x000000ff56567208 */ /* 0x000fe40002800000 */
[----:B------:R-:W-:Y:S02]  /*0fa0*/  F2FP.SATFINITE.E4M3.F32.PACK_AB_MERGE_C R60, RZ, R60, RZ ;  /* 0x0000003cff3c723e */ /* 0x000fe400048070ff */
[----:B------:R-:W-:-:S02]  /*0fb0*/  FSEL R54, R54, RZ, P2 ;  /* 0x000000ff36367208 */ /* 0x000fc40001000000 */
[----:B------:R-:W-:Y:S01]  /*0fc0*/  FSEL R84, R84, RZ, P4 ;  /* 0x000000ff54547208 */ /* 0x000fe20002000000 */
[----:B------:R-:W-:Y:S01]  /*0fd0*/  FMUL R47, R44, R63 ;  /* 0x0000003f2c2f7220 */ /* 0x000fe20000400000 */
[----:B------:R-:W-:Y:S01]  /*0fe0*/  F2FP.SATFINITE.E4M3.F32.PACK_AB_MERGE_C R55, RZ, R55, RZ ;  /* 0x00000037ff37723e */ /* 0x000fe200048070ff */
[-C--:B------:R-:W-:Y:S01]  /*0ff0*/  FMUL R26, R86, R63.reuse ;  /* 0x0000003f561a7220 */ /* 0x080fe20000400000 */
[----:B------:R-:W-:Y:S01]  /*1000*/  LOP3.LUT R21, R60, 0xffff, RZ, 0xc0, !PT ;  /* 0x0000ffff3c157812 */ /* 0x000fe200078ec0ff */
[-C--:B------:R-:W-:Y:S01]  /*1010*/  FMUL R59, R74, R63.reuse ;  /* 0x0000003f4a3b7220 */ /* 0x080fe20000400000 */
[-C--:B------:R-:W-:Y:S01]  /*1020*/  FMUL R45, R54, R63.reuse ;  /* 0x0000003f362d7220 */ /* 0x080fe20000400000 */
[----:B------:R-:W-:Y:S01]  /*1030*/  FMUL R0, R84, R63 ;  /* 0x0000003f54007220 */ /* 0x000fe20000400000 */
[----:B------:R-:W-:Y:S02]  /*1040*/  PRMT R25, R55, 0x7104, RZ ;  /* 0x0000710437197816 */ /* 0x000fe400000000ff */
[----:B------:R-:W-:Y:S01]  /*1050*/  LOP3.LUT R32, R21, 0xff, RZ, 0xc0, !PT ;  /* 0x000000ff15207812 */ /* 0x000fe200078ec0ff */
[----:B------:R-:W-:Y:S01]  /*1060*/  @P0 IMAD R21, R67, 0xf, RZ ;  /* 0x0000000f43150824 */ /* 0x000fe200078e02ff */
[----:B------:R-:W-:-:S02]  /*1070*/  F2FP.SATFINITE.E4M3.F32.PACK_AB_MERGE_C R47, RZ, R47, RZ ;  /* 0x0000002fff2f723e */ /* 0x000fc400048070ff */
[----:B------:R-:W-:Y:S02]  /*1080*/  F2FP.SATFINITE.E4M3.F32.PACK_AB_MERGE_C R26, RZ, R26, RZ ;  /* 0x0000001aff1a723e */ /* 0x000fe400048070ff */
[----:B------:R-:W-:Y:S02]  /*1090*/  F2FP.SATFINITE.E4M3.F32.PACK_AB_MERGE_C R59, RZ, R59, RZ ;  /* 0x0000003bff3b723e */ /* 0x000fe400048070ff */
[----:B------:R-:W-:Y:S02]  /*10a0*/  F2FP.SATFINITE.E4M3.F32.PACK_AB_MERGE_C R45, RZ, R45, RZ ;  /* 0x0000002dff2d723e */ /* 0x000fe400048070ff */
[----:B------:R-:W-:Y:S02]  /*10b0*/  F2FP.SATFINITE.E4M3.F32.PACK_AB_MERGE_C R0, RZ, R0, RZ ;  /* 0x00000000ff00723e */ /* 0x000fe400048070ff */
[----:B------:R-:W-:Y:S01]  /*10c0*/  LOP3.LUT R33, R32, 0xff00, R25, 0xf8, !PT ;  /* 0x0000ff0020217812 */ /* 0x000fe200078ef819 */
[----:B------:R-:W-:Y:S01]  /*10d0*/  @P0 IMAD.IADD R32, R13, 0x1, R21 ;  /* 0x000000010d200824 */ /* 0x000fe200078e0215 */
[----:B------:R-:W-:Y:S01]  /*10e0*/  LOP3.LUT R25, R26, 0xffff, RZ, 0xc0, !PT ;  /* 0x0000ffff1a197812 */ /* 0x000fe200078ec0ff */
[----:B------:R-:W-:Y:S01]  /*10f0*/  IMAD.U32 R13, R47, 0x10000, RZ ;  /* 0x000100002f0d7824 */ /* 0x000fe200078e00ff */
[----:B------:R-:W-:Y:S01]  /*1100*/  PRMT R27, R59, 0x7104, RZ ;  /* 0x000071043b1b7816 */ /* 0x000fe200000000ff */
[----:B------:R-:W-:Y:S01]  /*1110*/  IMAD.U32 R2, R45, 0x10000, RZ ;  /* 0x000100002d027824 */ /* 0x000fe200078e00ff */
[----:B------:R-:W-:Y:S01]  /*1120*/  LOP3.LUT R21, R0, 0xffff, RZ, 0xc0, !PT ;  /* 0x0000ffff00157812 */ /* 0x000fe200078ec0ff */
[----:B------:R-:W-:Y:S01]  /*1130*/  IMAD.SHL.U32 R25, R25, 0x1000000, RZ ;  /* 0x0100000019197824 */ /* 0x000fe200078e00ff */
[----:B------:R-:W-:-:S02]  /*1140*/  LOP3.LUT R35, R34, 0xff00, R27, 0xf8, !PT ;  /* 0x0000ff0022237812 */ /* 0x000fc400078ef81b */
[----:B------:R-:W-:Y:S01]  /*1150*/  @P0 LEA R20, P2, R12, R81, 0x3 ;  /* 0x000000510c140211 */ /* 0x000fe200078418ff */
[----:B------:R-:W-:Y:S01]  /*1160*/  IMAD.SHL.U32 R27, R21, 0x1000000, RZ ;  /* 0x01000000151b7824 */ /* 0x000fe200078e00ff */
[----:B------:R-:W-:Y:S02]  /*1170*/  LOP3.LUT R34, R13, 0xff0000, RZ, 0xc0, !PT ;  /* 0x00ff00000d227812 */ /* 0x000fe400078ec0ff */
[----:B------:R-:W-:Y:S02]  /*1180*/  LOP3.LUT R2, R2, 0xff0000, RZ, 0xc0, !PT ;  /* 0x00ff000002027812 */ /* 0x000fe400078ec0ff */
[----:B------:R-:W-:Y:S02]  /*1190*/  @P0 LEA.HI.X R21, R12, R57, R32, 0x3, P2 ;  /* 0x000000390c150211 */ /* 0x000fe400010f1c20 */
[----:B------:R-:W-:Y:S02]  /*11a0*/  @!P0 CS2R R12, SRZ ;  /* 0x00000000000c8805 */ /* 0x000fe4000001ff00 */
[----:B------:R-:W-:-:S02]  /*11b0*/  LOP3.LUT R25, R25, R35, R34, 0xfe, !PT ;  /* 0x0000002319197212 */ /* 0x000fc400078efe22 */
[----:B------:R-:W-:Y:S02]  /*11c0*/  @!P0 CS2R R34, SRZ ;  /* 0x0000000000228805 */ /* 0x000fe4000001ff00 */
[----:B------:R-:W-:Y:S01]  /*11d0*/  LOP3.LUT R27, R27, R33, R2, 0xfe, !PT ;  /* 0x000000211b1b7212 */ /* 0x000fe200078efe02 */
[C---:B------:R-:W-:Y:S01]  /*11e0*/  IMAD.U32 R2, R6.reuse, 0x10000, RZ ;  /* 0x0001000006027824 */ /* 0x040fe200078e00ff */
[--C-:B------:R-:W-:Y:S01]  /*11f0*/  SHF.R.U64 R90, R6, 0x10, R7.reuse ;  /* 0x00000010065a7819 */ /* 0x100fe20000001207 */
[----:B------:R-:W-:Y:S01]  /*1200*/  IMAD.U32 R37, R7, 0x10000, RZ ;  /* 0x0001000007257824 */ /* 0x000fe200078e00ff */
[----:B------:R-:W-:Y:S02]  /*1210*/  SHF.R.U32.HI R56, RZ, 0x10, R7 ;  /* 0x00000010ff387819 */ /* 0x000fe40000011607 */
[----:B------:R-:W-:Y:S01]  /*1220*/  @!P0 CS2R R6, SRZ ;  /* 0x0000000000068805 */ /* 0x000fe2000001ff00 */
[----:B------:R0:W5:Y:S01]  /*1230*/  @P0 LDG.E.64 R12, desc[UR6][R82.64] ;  /* 0x00000006520c0981 */ /* 0x000162000c1e1b00 */
[C---:B------:R-:W-:Y:S01]  /*1240*/  IMAD.U32 R91, R4.reuse, 0x10000, RZ ;  /* 0x00010000045b7824 */ /* 0x040fe200078e00ff */
[--C-:B------:R-:W-:Y:S01]  /*1250*/  SHF.R.U64 R89, R4, 0x10, R5.reuse ;  /* 0x0000001004597819 */ /* 0x100fe20000001205 */
[----:B------:R-:W-:Y:S01]  /*1260*/  IMAD.U32 R92, R5, 0x10000, RZ ;  /* 0x00010000055c7824 */ /* 0x000fe200078e00ff */
[----:B------:R-:W-:Y:S01]  /*1270*/  SHF.R.U32.HI R88, RZ, 0x10, R5 ;  /* 0x00000010ff587819 */ /* 0x000fe20000011605 */
[----:B------:R-:W5:Y:S01]  /*1280*/  @P0 LDG.E.64 R34, desc[UR6][R42.64] ;  /* 0x000000062a220981 */ /* 0x000f62000c1e1b00 */
[C---:B------:R-:W-:Y:S01]  /*1290*/  IMAD.U32 R93, R40.reuse, 0x10000, RZ ;  /* 0x00010000285d7824 */ /* 0x040fe200078e00ff */
[--C-:B------:R-:W-:Y:S01]  /*12a0*/  SHF.R.U64 R87, R40, 0x10, R41.reuse ;  /* 0x0000001028577819 */ /* 0x100fe20000001229 */
[----:B------:R-:W-:Y:S01]  /*12b0*/  IMAD.U32 R94, R41, 0x10000, RZ ;  /* 0x00010000295e7824 */ /* 0x000fe200078e00ff */
[----:B------:R-:W-:Y:S01]  /*12c0*/  SHF.R.U32.HI R85, RZ, 0x10, R41 ;  /* 0x00000010ff557819 */ /* 0x000fe20000011629 */
[C---:B0-----:R-:W-:Y:S01]  /*12d0*/  IMAD.U32 R83, R38.reuse, 0x10000, RZ ;  /* 0x0001000026537824 */ /* 0x041fe200078e00ff */
[--C-:B------:R-:W-:Y:S01]  /*12e0*/  SHF.R.U64 R82, R38, 0x10, R39.reuse ;  /* 0x0000001026527819 */ /* 0x100fe20000001227 */
[----:B------:R-:W-:Y:S01]  /*12f0*/  IMAD.U32 R95, R39, 0x10000, RZ ;  /* 0x00010000275f7824 */ /* 0x000fe200078e00ff */
[----:B------:R-:W-:-:S02]  /*1300*/  SHF.R.U32.HI R80, RZ, 0x10, R39 ;  /* 0x00000010ff507819 */ /* 0x000fc40000011627 */
[----:B------:R-:W-:Y:S02]  /*1310*/  @!P0 CS2R R4, SRZ ;  /* 0x0000000000048805 */ /* 0x000fe4000001ff00 */
[----:B------:R-:W-:Y:S02]  /*1320*/  @!P0 CS2R R32, SRZ ;  /* 0x0000000000208805 */ /* 0x000fe4000001ff00 */
[----:B------:R-:W-:Y:S02]  /*1330*/  @!P0 CS2R R42, SRZ ;  /* 0x00000000002a8805 */ /* 0x000fe4000001ff00 */
[----:B------:R-:W-:Y:S02]  /*1340*/  @!P0 CS2R R40, SRZ ;  /* 0x0000000000288805 */ /* 0x000fe4000001ff00 */
[----:B------:R-:W-:Y:S01]  /*1350*/  @!P0 CS2R R38, SRZ ;  /* 0x0000000000268805 */ /* 0x000fe2000001ff00 */
[----:B------:R0:W5:Y:S01]  /*1360*/  @P0 LDG.E.64 R6, desc[UR6][R76.64] ;  /* 0x000000064c060981 */ /* 0x000162000c1e1b00 */
[----:B------:R-:W-:-:S02]  /*1370*/  SHF.R.U32.HI R70, RZ, 0x10, R17 ;  /* 0x00000010ff467819 */ /* 0x000fc40000011611 */
[----:B------:R-:W-:Y:S01]  /*1380*/  IADD3 R62, P3, R62, UR12, RZ ;  /* 0x0000000c3e3e7c10 */ /* 0x000fe2000ff7e0ff */
[----:B------:R-:W5:Y:S04]  /*1390*/  @P0 LDG.E.64 R4, desc[UR6][R78.64] ;  /* 0x000000064e040981 */ /* 0x000f68000c1e1b00 */
[----:B------:R-:W5:Y:S01]  /*13a0*/  @P0 LDG.E.64 R32, desc[UR6][R50.64] ;  /* 0x0000000632200981 */ /* 0x000f62000c1e1b00 */
[----:B0-----:R-:W-:Y:S01]  /*13b0*/  SHF.R.U64 R76, R16, 0x10, R17 ;  /* 0x00000010104c7819 */ /* 0x001fe20000001211 */
[----:B------:R-:W-:Y:S02]  /*13c0*/  IMAD.U32 R16, R90, 0x10000, RZ ;  /* 0x000100005a107824 */ /* 0x000fe400078e00ff */
[----:B------:R0:W5:Y:S01]  /*13d0*/  @P0 LDG.E.64 R42, desc[UR6][R52.64] ;  /* 0x00000006342a0981 */ /* 0x000162000c1e1b00 */
[----:B------:R-:W-:-:S03]  /*13e0*/  IMAD.U32 R17, R56, 0x10000, RZ ;  /* 0x0001000038117824 */ /* 0x000fc600078e00ff */
[----:B------:R-:W5:Y:S01]  /*13f0*/  @P0 LDG.E.64 R40, desc[UR6][R22.64] ;  /* 0x0000000616280981 */ /* 0x000f62000c1e1b00 */
[----:B------:R-:W-:-:S03]  /*1400*/  FSETP.GT.AND P2, PT, R16, RZ, PT ;  /* 0x000000ff1000720b */ /* 0x000fc60003f44000 */
[----:B------:R1:W5:Y:S01]  /*1410*/  @P0 LDG.E.64 R38, desc[UR6][R20.64] ;  /* 0x0000000614260981 */ /* 0x000362000c1e1b00 */
[C---:B------:R-:W-:Y:S01]  /*1420*/  FSETP.GT.AND P0, PT, R2.reuse, RZ, PT ;  /* 0x000000ff0200720b */ /* 0x040fe20003f04000 */
[----:B------:R-:W-:Y:S01]  /*1430*/  FMUL R2, R2, R2 ;  /* 0x0000000202027220 */ /* 0x000fe20000400000 */
[----:B------:R-:W-:Y:S01]  /*1440*/  FMUL R16, R16, R16 ;  /* 0x0000001010107220 */ /* 0x000fe20000400000 */
[C---:B------:R-:W-:Y:S01]  /*1450*/  FSETP.GT.AND P4, PT, R17.reuse, RZ, PT ;  /* 0x000000ff1100720b */ /* 0x040fe20003f84000 */
[----:B------:R-:W-:Y:S01]  /*1460*/  FMUL R17, R17, R17 ;  /* 0x0000001111117220 */ /* 0x000fe20000400000 */
[----:B------:R-:W-:Y:S02]  /*1470*/  IADD3.X R61, R61, UR13, RZ, P3, !PT ;  /* 0x0000000d3d3d7c10 */ /* 0x000fe40009ffe4ff */
[C---:B------:R-:W-:Y:S01]  /*1480*/  FSETP.GT.AND P3, PT, R37.reuse, RZ, PT ;  /* 0x000000ff2500720b */ /* 0x040fe20003f64000 */
[----:B------:R-:W-:Y:S01]  /*1490*/  FMUL R37, R37, R37 ;  /* 0x0000002525257220 */ /* 0x000fe20000400000 */
[----:B0-----:R-:W-:-:S02]  /*14a0*/  FSEL R52, R2, RZ, P0 ;  /* 0x000000ff02347208 */ /* 0x001fc40000000000 */
[----:B-1----:R-:W-:Y:S02]  /*14b0*/  FSEL R20, R16, RZ, P2 ;  /* 0x000000ff10147208 */ /* 0x002fe40001000000 */
[----:B------:R-:W-:Y:S02]  /*14c0*/  FSEL R16, R17, RZ, P4 ;  /* 0x000000ff11107208 */ /* 0x000fe40002000000 */
[--C-:B------:R-:W-:Y:S01]  /*14d0*/  SHF.R.U64 R77, R18, 0x10, R19.reuse ;  /* 0x00000010124d7819 */ /* 0x100fe20000001213 */
[----:B------:R-:W-:Y:S01]  /*14e0*/  FMUL R18, R92, R92 ;  /* 0x0000005c5c127220 */ /* 0x000fe20000400000 */
[----:B------:R-:W-:Y:S01]  /*14f0*/  FMNMX R17, RZ, R52, !PT ;  /* 0x00000034ff117209 */ /* 0x000fe20007800000 */
[----:B------:R-:W-:Y:S01]  /*1500*/  IMAD.U32 R88, R88, 0x10000, RZ ;  /* 0x0001000058587824 */ /* 0x000fe200078e00ff */
[----:B------:R-:W-:Y:S02]  /*1510*/  FSEL R56, R37, RZ, P3 ;  /* 0x000000ff25387208 */ /* 0x000fe40001800000 */
[----:B------:R-:W-:Y:S01]  /*1520*/  FSETP.GT.AND P3, PT, R92, RZ, PT ;  /* 0x000000ff5c00720b */ /* 0x000fe20003f64000 */
[----:B------:R-:W-:Y:S01]  /*1530*/  FMUL R50, R93, R93 ;  /* 0x0000005d5d327220 */ /* 0x000fe20000400000 */
[----:B------:R-:W-:Y:S01]  /*1540*/  FMNMX R17, R20, R17, !PT ;  /* 0x0000001114117209 */ /* 0x000fe20007800000 */
[----:B------:R-:W-:Y:S01]  /*1550*/  IMAD.U32 R87, R87, 0x10000, RZ ;  /* 0x0001000057577824 */ /* 0x000fe200078e00ff */
[----:B------:R-:W-:Y:S01]  /*1560*/  SHF.R.U32.HI R75, RZ, 0x10, R19 ;  /* 0x00000010ff4b7819 */ /* 0x000fe20000011613 */
[----:B------:R-:W-:Y:S01]  /*1570*/  FMUL R19, R88, R88 ;  /* 0x0000005858137220 */ /* 0x000fe20000400000 */
[----:B------:R-:W-:Y:S01]  /*1580*/  FSETP.GT.AND P0, PT, R93, RZ, PT ;  /* 0x000000ff5d00720b */ /* 0x000fe20003f04000 */
[----:B------:R-:W-:Y:S01]  /*1590*/  IMAD.U32 R89, R89, 0x10000, RZ ;  /* 0x0001000059597824 */ /* 0x000fe200078e00ff */
[----:B------:R-:W-:Y:S01]  /*15a0*/  FSEL R18, R18, RZ, P3 ;  /* 0x000000ff12127208 */ /* 0x000fe20001800000 */
[----:B------:R-:W-:Y:S01]  /*15b0*/  FMUL R2, R91, R91 ;  /* 0x0000005b5b027220 */ /* 0x000fe20000400000 */
[----:B------:R-:W-:-:S02]  /*15c0*/  FSETP.GT.AND P3, PT, R88, RZ, PT ;  /* 0x000000ff5800720b */ /* 0x000fc40003f64000 */
[----:B------:R-:W-:Y:S02]  /*15d0*/  FSETP.GT.AND P5, PT, R91, RZ, PT ;  /* 0x000000ff5b00720b */ /* 0x000fe40003fa4000 */
[----:B------:R-:W-:Y:S01]  /*15e0*/  FMNMX R17, R56, R17, !PT ;  /* 0x0000001138117209 */ /* 0x000fe20007800000 */
[----:B------:R-:W-:Y:S01]  /*15f0*/  FMUL R23, R87, R87 ;  /* 0x0000005757177220 */ /* 0x000fe20000400000 */
[----:B------:R-:W-:Y:S01]  /*1600*/  FSEL R50, R50, RZ, P0 ;  /* 0x000000ff32327208 */ /* 0x000fe20000000000 */
[----:B------:R-:W-:Y:S01]  /*1610*/  FMUL R21, R52, R63 ;  /* 0x0000003f34157220 */ /* 0x000fe20000400000 */
[----:B------:R-:W-:Y:S01]  /*1620*/  SHF.R.U64 R79, R48, 0x10, R49 ;  /* 0x00000010304f7819 */ /* 0x000fe20000001231 */
[----:B------:R-:W-:Y:S01]  /*1630*/  FMUL R22, R89, R89 ;  /* 0x0000005959167220 */ /* 0x000fe20000400000 */
[----:B------:R-:W-:Y:S01]  /*1640*/  FSETP.GT.AND P0, PT, R87, RZ, PT ;  /* 0x000000ff5700720b */ /* 0x000fe20003f04000 */
[----:B------:R-:W-:Y:S01]  /*1650*/  FMUL R48, R94, R94 ;  /* 0x0000005e5e307220 */ /* 0x000fe20000400000 */
[----:B------:R-:W-:Y:S01]  /*1660*/  FSEL R52, R19, RZ, P3 ;  /* 0x000000ff13347208 */ /* 0x000fe20001800000 */
[----:B------:R-:W-:Y:S01]  /*1670*/  IMAD.U32 R85, R85, 0x10000, RZ ;  /* 0x0001000055557824 */ /* 0x000fe200078e00ff */
[----:B------:R-:W-:-:S02]  /*1680*/  FSEL R2, R2, RZ, P5 ;  /* 0x000000ff02027208 */ /* 0x000fc40002800000 */
[----:B------:R-:W-:Y:S02]  /*1690*/  FSETP.GT.AND P4, PT, R89, RZ, PT ;  /* 0x000000ff5900720b */ /* 0x000fe40003f84000 */
[----:B------:R-:W-:Y:S02]  /*16a0*/  FMNMX R19, R16, R17, !PT ;  /* 0x0000001110137209 */ /* 0x000fe40007800000 */
[----:B------:R-:W-:Y:S02]  /*16b0*/  FSETP.GT.AND P2, PT, R94, RZ, PT ;  /* 0x000000ff5e00720b */ /* 0x000fe40003f44000 */
[----:B------:R-:W-:Y:S02]  /*16c0*/  FSEL R88, R23, RZ, P0 ;  /* 0x000000ff17587208 */ /* 0x000fe40000000000 */
[----:B------:R-:W-:Y:S01]  /*16d0*/  SHF.R.U32.HI R78, RZ, 0x10, R49 ;  /* 0x00000010ff4e7819 */ /* 0x000fe20000011631 */
[----:B------:R-:W-:Y:S01]  /*16e0*/  FMUL R49, R85, R85 ;  /* 0x0000005555317220 */ /* 0x000fe20000400000 */
[----:B------:R-:W-:-:S02]  /*16f0*/  FSEL R22, R22, RZ, P4 ;  /* 0x000000ff16167208 */ /* 0x000fc40002000000 */
[----:B------:R-:W-:Y:S01]  /*1700*/  FMNMX R23, R2, R19, !PT ;  /* 0x0000001302177209 */ /* 0x000fe20007800000 */
[----:B------:R-:W-:Y:S01]  /*1710*/  IMAD.U32 R82, R82, 0x10000, RZ ;  /* 0x0001000052527824 */ /* 0x000fe200078e00ff */
[----:B------:R-:W-:Y:S02]  /*1720*/  FSEL R48, R48, RZ, P2 ;  /* 0x000000ff30307208 */ /* 0x000fe40001000000 */
[----:B------:R-:W-:Y:S01]  /*1730*/  FSETP.GT.AND P2, PT, R85, RZ, PT ;  /* 0x000000ff5500720b */ /* 0x000fe20003f44000 */
[C---:B------:R-:W-:Y:S01]  /*1740*/  FMUL R51, R83.reuse, R83 ;  /* 0x0000005353337220 */ /* 0x040fe20000400000 */
[----:B------:R-:W-:Y:S01]  /*1750*/  FMNMX R23, R22, R23, !PT ;  /* 0x0000001716177209 */ /* 0x000fe20007800000 */
[----:B------:R-:W-:Y:S01]  /*1760*/  FMUL R17, R82, R82 ;  /* 0x0000005252117220 */ /* 0x000fe20000400000 */
[----:B------:R-:W-:Y:S02]  /*1770*/  FSETP.GT.AND P5, PT, R83, RZ, PT ;  /* 0x000000ff5300720b */ /* 0x000fe40003fa4000 */
[----:B------:R-:W-:-:S02]  /*1780*/  FSEL R90, R49, RZ, P2 ;  /* 0x000000ff315a7208 */ /* 0x000fc40001000000 */
[----:B------:R-:W-:Y:S02]  /*1790*/  FSETP.GT.AND P2, PT, R82, RZ, PT ;  /* 0x000000ff5200720b */ /* 0x000fe40003f44000 */
[----:B------:R-:W-:Y:S02]  /*17a0*/  FMNMX R23, R18, R23, !PT ;  /* 0x0000001712177209 */ /* 0x000fe40007800000 */
[----:B------:R-:W-:Y:S02]  /*17b0*/  FSEL R94, R51, RZ, P5 ;  /* 0x000000ff335e7208 */ /* 0x000fe40002800000 */
[----:B------:R-:W-:Y:S02]  /*17c0*/  FSEL R51, R17, RZ, P2 ;  /* 0x000000ff11337208 */ /* 0x000fe40001000000 */
[----:B------:R-:W-:-:S04]  /*17d0*/  FMNMX R17, R52, R23, !PT ;  /* 0x0000001734117209 */ /* 0x000fc80007800000 */
[----:B------:R-:W-:-:S04]  /*17e0*/  FMNMX R17, R50, R17, !PT ;  /* 0x0000001132117209 */ /* 0x000fc80007800000 */
[----:B------:R-:W-:-:S04]  /*17f0*/  FMNMX R17, R88, R17, !PT ;  /* 0x0000001158117209 */ /* 0x000fc80007800000 */
[----:B------:R-:W-:Y:S01]  /*1800*/  FMNMX R17, R48, R17, !PT ;  /* 0x0000001130117209 */ /* 0x000fe20007800000 */
[----:B------:R-:W-:Y:S02]  /*1810*/  IMAD.U32 R78, R78, 0x10000, RZ ;  /* 0x000100004e4e7824 */ /* 0x000fe400078e00ff */
[C---:B------:R-:W-:Y:S01]  /*1820*/  FMUL R53, R95.reuse, R95 ;  /* 0x0000005f5f357220 */ /* 0x040fe20000400000 */
[----:B------:R-:W-:Y:S01]  /*1830*/  FMNMX R17, R90, R17, !PT ;  /* 0x000000115a117209 */ /* 0x000fe20007800000 */
[----:B------:R-:W-:Y:S01]  /*1840*/  IMAD.U32 R80, R80, 0x10000, RZ ;  /* 0x0001000050507824 */ /* 0x000fe200078e00ff */
[----:B------:R-:W-:Y:S01]  /*1850*/  FSETP.GT.AND P4, PT, R95, RZ, PT ;  /* 0x000000ff5f00720b */ /* 0x000fe20003f84000 */
[----:B------:R-:W-:Y:S02]  /*1860*/  IMAD.U32 R79, R79, 0x10000, RZ ;  /* 0x000100004f4f7824 */ /* 0x000fe400078e00ff */
[----:B------:R-:W-:Y:S01]  /*1870*/  FMUL R49, R2, R63 ;  /* 0x0000003f02317220 */ /* 0x000fe20000400000 */
[----:B------:R-:W-:Y:S01]  /*1880*/  FMNMX R2, R94, R17, !PT ;  /* 0x000000115e027209 */ /* 0x000fe20007800000 */
[----:B------:R-:W-:Y:S01]  /*1890*/  FMUL R19, R80, R80 ;  /* 0x0000005050137220 */ /* 0x000fe20000400000 */
[C---:B------:R-:W-:Y:S01]  /*18a0*/  FSETP.GT.AND P5, PT, R78.reuse, RZ, PT ;  /* 0x000000ff4e00720b */ /* 0x040fe20003fa4000 */
[----:B------:R-:W-:Y:S01]  /*18b0*/  FMUL R92, R79, R79 ;  /* 0x0000004f4f5c7220 */ /* 0x000fe20000400000 */
[----:B------:R-:W-:Y:S01]  /*18c0*/  FSEL R53, R53, RZ, P4 ;  /* 0x000000ff35357208 */ /* 0x000fe20002000000 */
[----:B------:R-:W-:Y:S01]  /*18d0*/  FMUL R78, R78, R78 ;  /* 0x0000004e4e4e7220 */ /* 0x000fe20000400000 */
[----:B------:R-:W-:-:S02]  /*18e0*/  FSETP.GT.AND P3, PT, R80, RZ, PT ;  /* 0x000000ff5000720b */ /* 0x000fc40003f64000 */
[----:B------:R-:W-:Y:S02]  /*18f0*/  FSETP.GT.AND P4, PT, R79, RZ, PT ;  /* 0x000000ff4f00720b */ /* 0x000fe40003f84000 */
[----:B------:R-:W-:Y:S01]  /*1900*/  FMNMX R2, R51, R2, !PT ;  /* 0x0000000233027209 */ /* 0x000fe20007800000 */
[----:B------:R-:W-:Y:S01]  /*1910*/  IMAD.U32 R70, R70, 0x10000, RZ ;  /* 0x0001000046467824 */ /* 0x000fe200078e00ff */
[----:B------:R-:W-:Y:S02]  /*1920*/  FSEL R19, R19, RZ, P3 ;  /* 0x000000ff13137208 */ /* 0x000fe40001800000 */
[----:B------:R-:W-:Y:S02]  /*1930*/  FSEL R92, R92, RZ, P4 ;  /* 0x000000ff5c5c7208 */ /* 0x000fe40002000000 */
[----:B------:R-:W-:Y:S02]  /*1940*/  FSEL R78, R78, RZ, P5 ;  /* 0x000000ff4e4e7208 */ /* 0x000fe40002800000 */
[----:B------:R-:W-:Y:S01]  /*1950*/  FMNMX R2, R53, R2, !PT ;  /* 0x0000000235027209 */ /* 0x000fe20007800000 */
[-C--:B------:R-:W-:Y:S01]  /*1960*/  FMUL R37, R56, R63.reuse ;  /* 0x0000003f38257220 */ /* 0x080fe20000400000 */
[-C--:B------:R-:W-:Y:S01]  /*1970*/  FMUL R56, R20, R63.reuse ;  /* 0x0000003f14387220 */ /* 0x080fe20000400000 */
[----:B------:R-:W-:Y:S01]  /*1980*/  IMAD.U32 R76, R76, 0x10000, RZ ;  /* 0x000100004c4c7824 */ /* 0x000fe200078e00ff */
[C---:B------:R-:W-:Y:S01]  /*1990*/  FSETP.GT.AND P2, PT, R70.reuse, RZ, PT ;  /* 0x000000ff4600720b */ /* 0x040fe20003f44000 */
[----:B------:R-:W-:Y:S01]  /*19a0*/  FMUL R79, R70, R70 ;  /* 0x00000046464f7220 */ /* 0x000fe20000400000 */
[-C--:B------:R-:W-:Y:S01]  /*19b0*/  FMUL R85, R50, R63.reuse ;  /* 0x0000003f32557220 */ /* 0x080fe20000400000 */
[-C--:B------:R-:W-:Y:S01]  /*19c0*/  FMUL R80, R22, R63.reuse ;  /* 0x0000003f16507220 */ /* 0x080fe20000400000 */
[-C--:B------:R-:W-:Y:S01]  /*19d0*/  FMUL R82, R52, R63.reuse ;  /* 0x0000003f34527220 */ /* 0x080fe20000400000 */
[-C--:B------:R-:W-:Y:S01]  /*19e0*/  FMUL R20, R51, R63.reuse ;  /* 0x0000003f33147220 */ /* 0x080fe20000400000 */
[----:B------:R-:W-:Y:S01]  /*19f0*/  FMNMX R89, R19, R2, !PT ;  /* 0x0000000213597209 */ /* 0x000fe20007800000 */
[-C--:B------:R-:W-:Y:S01]  /*1a00*/  FMUL R83, R16, R63.reuse ;  /* 0x0000003f10537220 */ /* 0x080fe20000400000 */
        /* <DEDUP_REMOVED lines=8> */
[----:B------:R-:W-:Y:S01]  /*1a90*/  FMUL R51, R78, R63 ;  /* 0x0000003f4e337220 */ /* 0x000fe20000400000 */
[----:B------:R-:W-:Y:S01]  /*1aa0*/  BSSY B0, `(.L_x_30463) ;  /* 0x0000022000007945 */ /* 0x000fe20003800000 */
[----:B------:R-:W-:Y:S01]  /*1ab0*/  FSETP.GT.AND P0, PT, R76, RZ, PT ;  /* 0x000000ff4c00720b */ /* 0x000fe20003f04000 */
[----:B------:R-:W-:-:S02]  /*1ac0*/  IMAD.U32 R77, R77, 0x10000, RZ ;  /* 0x000100004d4d7824 */ /* 0x000fc400078e00ff */
[----:B------:R-:W-:Y:S01]  /*1ad0*/  FMUL R76, R76, R76 ;  /* 0x0000004c4c4c7220 */ /* 0x000fe20000400000 */
        /* <DEDUP_REMOVED lines=30> */
.L_x_30464:
[----:B------:R-:W-:Y:S05]  /*1cc0*/  BSYNC B0 ;  /* 0x0000000000007941 */ /* 0x000fea0003800000 */
.L_x_30463:
[----:B------:R-:W-:Y:S04]  /*1cd0*/  BSSY B0, `(.L_x_30465) ;  /* 0x000000f000007945 */ /* 0x000fe80003800000 */
[----:B------:R-:W-:Y:S05]  /*1ce0*/  @P1 BRA `(.L_x_30466) ;  /* 0x0000000000341947 */ /* 0x000fea0003800000 */
[----:B0-----:R-:W-:Y:S01]  /*1cf0*/  IMAD.U32 R16, R70, 0x10000, RZ ;  /* 0x0001000046107824 */ /* 0x001fe200078e00ff */
[----:B------:R-:W-:-:S04]  /*1d00*/  LOP3.LUT R18, R8, 0x1f, R3, 0xf8, !PT ;  /* 0x0000001f08127812 */ /* 0x000fc800078ef803 */
[----:B------:R-:W-:Y:S02]  /*1d10*/  LOP3.LUT R17, R16, 0xff0000, RZ, 0xc0, !PT ;  /* 0x00ff000010117812 */ /* 0x000fe400078ec0ff */
[----:B------:R-:W-:Y:S02]  /*1d20*/  LOP3.LUT R16, R82, 0xffff, RZ, 0xc0, !PT ;  /* 0x0000ffff52107812 */ /* 0x000fe400078ec0ff */
[----:B------:R-:W-:-:S03]  /*1d30*/  IADD3 R19, P3, R18, R69, RZ ;  /* 0x0000004512137210 */ /* 0x000fc60007f7e0ff */
[----:B------:R-:W-:Y:S02]  /*1d40*/  IMAD R16, R16, 0x1000000, R17 ;  /* 0x0100000010107824 */ /* 0x000fe400078e0211 */
[----:B------:R-:W-:Y:S02]  /*1d50*/  IMAD.SHL.U32 R17, R80, 0x100, RZ ;  /* 0x0000010050117824 */ /* 0x000fe400078e00ff */
[----:B------:R-:W-:-:S03]  /*1d60*/  IMAD.X R88, R11, 0x1, R67, P3 ;  /* 0x000000010b587824 */ /* 0x000fc600018e0643 */
[----:B------:R-:W-:Y:S02]  /*1d70*/  LOP3.LUT R18, R16, 0xffff, R17, 0xf8, !PT ;  /* 0x0000ffff10127812 */ /* 0x000fe400078ef811 */
[----:B------:R-:W-:-:S04]  /*1d80*/  LEA R16, P3, R19, R62, 0x2 ;  /* 0x0000003e13107211 */ /* 0x000fc800078610ff */
[----:B------:R-:W-:Y:S02]  /*1d90*/  LEA.HI.X R17, R19, R61, R88, 0x2, P3 ;  /* 0x0000003d13117211 */ /* 0x000fe400018f1458 */
[----:B------:R-:W-:-:S05]  /*1da0*/  LOP3.LUT R19, R18, 0xff, R49, 0xf8, !PT ;  /* 0x000000ff12137812 */ /* 0x000fca00078ef831 */
[----:B------:R1:W-:Y:S02]  /*1db0*/  STG.E desc[UR6][R16.64], R19 ;  /* 0x0000001310007986 */ /* 0x0003e4000c101906 */
.L_x_30466:
[----:B------:R-:W-:Y:S05]  /*1dc0*/  BSYNC B0 ;  /* 0x0000000000007941 */ /* 0x000fea0003800000 */
.L_x_30465:
        /* <DEDUP_REMOVED lines=8> */
[----:B------:R-:W-:Y:S01]  /*1e50*/  LEA.HI.X R88, R69, R11, R67, 0x1, P3 ;  /* 0x0000000b45587211 */ /* 0x000fe200018f0c43 */
[----:B------:R-:W-:-:S05]  /*1e60*/  IMAD.SHL.U32 R17, R50, 0x100, RZ ;  /* 0x0000010032117824 */ /* 0x000fca00078e00ff */
[----:B------:R-:W-:Y:S02]  /*1e70*/  LOP3.LUT R18, R16, 0xffff, R17, 0xf8, !PT ;  /* 0x0000ffff10127812 */ /* 0x000fe400078ef811 */
[----:B------:R-:W-:-:S04]  /*1e80*/  LEA R16, P3, R19, R62, 0x2 ;  /* 0x0000003e13107211 */ /* 0x000fc800078610ff */
[----:B------:R-:W-:Y:S02]  /*1e90*/  LEA.HI.X R17, R19, R61, R88, 0x2, P3 ;  /* 0x0000003d13117211 */ /* 0x000fe400018f1458 */
[----:B------:R-:W-:-:S05]  /*1ea0*/  LOP3.LUT R19, R18, 0xff, R85, 0xf8, !PT ;  /* 0x000000ff12137812 */ /* 0x000fca00078ef855 */
[----:B------:R2:W-:Y:S02]  /*1eb0*/  STG.E desc[UR6][R16.64], R19 ;  /* 0x0000001310007986 */ /* 0x0005e4000c101906 */
.L_x_30468:
[----:B------:R-:W-:Y:S05]  /*1ec0*/  BSYNC B0 ;  /* 0x0000000000007941 */ /* 0x000fea0003800000 */
.L_x_30467:
[----:B------:R-:W-:Y:S04]  /*1ed0*/  BSSY B0, `(.L_x_30469) ;  /* 0x0000010000007945 */ /* 0x000fe80003800000 */
[----:B------:R-:W-:Y:S05]  /*1ee0*/  @P1 BRA `(.L_x_30470) ;  /* 0x0000000000381947 */ /* 0x000fea0003800000 */
[----:B------:R-:W-:Y:S01]  /*1ef0*/  IMAD.U32 R10, R53, 0x10000, RZ ;  /* 0x00010000350a7824 */ /* 0x000fe200078e00ff */
[----:B012---:R-:W-:Y:S01]  /*1f00*/  LOP3.LUT R16, R2, 0xffff, RZ, 0xc0, !PT ;  /* 0x0000ffff02107812 */ /* 0x007fe200078ec0ff */
[----:B------:R-:W-:Y:S02]  /*1f10*/  IMAD.SHL.U32 R19, R20, 0x100, RZ ;  /* 0x0000010014137824 */ /* 0x000fe400078e00ff */
[----:B------:R-:W-:Y:S01]  /*1f20*/  IMAD R91, R67, 0x3, RZ ;  /* 0x00000003435b7824 */ /* 0x000fe200078e02ff */
[----:B------:R-:W-:Y:S02]  /*1f30*/  LOP3.LUT R17, R10, 0xff0000, RZ, 0xc0, !PT ;  /* 0x00ff00000a117812 */ /* 0x000fe400078ec0ff */
[----:B------:R-:W-:-:S03]  /*1f40*/  LOP3.LUT R10, R8, 0x1f, R3, 0xf8, !PT ;  /* 0x0000001f080a7812 */ /* 0x000fc600078ef803 */
        /* <DEDUP_REMOVED lines=8> */
.L_x_30470:
[----:B------:R-:W-:Y:S05]  /*1fd0*/  BSYNC B0 ;  /* 0x0000000000007941 */ /* 0x000fea0003800000 */
.L_x_30469:
[----:B------:R-:W-:Y:S04]  /*1fe0*/  BSSY B0, `(.L_x_30471) ;  /* 0x0000011000007945 */ /* 0x000fe80003800000 */
[----:B------:R-:W-:Y:S05]  /*1ff0*/  @P1 BRA `(.L_x_30472) ;  /* 0x00000000003c1947 */ /* 0x000fea0003800000 */
[----:B------:R-:W-:Y:S01]  /*2000*/  IMAD.U32 R73, R73, 0x10000, RZ ;  /* 0x0001000049497824 */ /* 0x000fe200078e00ff */
[----:B---3--:R-:W-:Y:S02]  /*2010*/  LOP3.LUT R18, R8, 0x1f, R3, 0xf8, !PT ;  /* 0x0000001f08127812 */ /* 0x008fe400078ef803 */
[----:B012---:R-:W-:Y:S02]  /*2020*/  LOP3.LUT R17, R28, 0xfffffffc, RZ, 0xc0, !PT ;  /* 0xfffffffc1c117812 */ /* 0x007fe400078ec0ff */
[----:B------:R-:W-:Y:S02]  /*2030*/  LOP3.LUT R73, R73, 0xff0000, RZ, 0xc0, !PT ;  /* 0x00ff000049497812 */ /* 0x000fe400078ec0ff */
[----:B------:R-:W-:Y:S02]  /*2040*/  LOP3.LUT R16, R51, 0xffff, RZ, 0xc0, !PT ;  /* 0x0000ffff33107812 */ /* 0x000fe400078ec0ff */
[----:B------:R-:W-:Y:S01]  /*2050*/  IADD3 R18, P3, R18, R17, RZ ;  /* 0x0000001112127210 */ /* 0x000fe20007f7e0ff */
[----:B------:R-:W-:-:S02]  /*2060*/  IMAD.SHL.U32 R17, R23, 0x100, RZ ;  /* 0x0000010017117824 */ /* 0x000fc400078e00ff */
[----:B------:R-:W-:-:S05]  /*2070*/  IMAD R16, R16, 0x1000000, R73 ;  /* 0x0100000010107824 */ /* 0x000fca00078e0249 */
[----:B------:R-:W-:Y:S02]  /*2080*/  LOP3.LUT R19, R16, 0xffff, R17, 0xf8, !PT ;  /* 0x0000ffff10137812 */ /* 0x000fe400078ef811 */
[----:B------:R-:W-:Y:S02]  /*2090*/  LOP3.LUT R17, R29, 0x3fffffff, RZ, 0xc0, !PT ;  /* 0x3fffffff1d117812 */ /* 0x000fe400078ec0ff */
[----:B------:R-:W-:-:S03]  /*20a0*/  LOP3.LUT R19, R19, 0xff, R60, 0xf8, !PT ;  /* 0x000000ff13137812 */ /* 0x000fc600078ef83c */
[----:B------:R-:W-:Y:S01]  /*20b0*/  IMAD.X R17, R17, 0x1, R11, P3 ;  /* 0x0000000111117824 */ /* 0x000fe200018e060b */
[----:B------:R-:W-:-:S04]  /*20c0*/  LEA R16, P3, R18, R62, 0x2 ;  /* 0x0000003e12107211 */ /* 0x000fc800078610ff */
[----:B------:R-:W-:-:S05]  /*20d0*/  LEA.HI.X R17, R18, R61, R17, 0x2, P3 ;  /* 0x0000003d12117211 */ /* 0x000fca00018f1411 */
[----:B------:R4:W-:Y:S04]  /*20e0*/  STG.E desc[UR6][R16.64], R19 ;  /* 0x0000001310007986 */ /* 0x0009e8000c101906 */
.L_x_30472:
[----:B------:R-:W-:Y:S05]  /*20f0*/  BSYNC B0 ;  /* 0x0000000000007941 */ /* 0x000fea0003800000 */
.L_x_30471:
[----:B------:R-:W-:Y:S01]  /*2100*/  IMAD.U32 R75, R75, 0x10000, RZ ;  /* 0x000100004b4b7824 */ /* 0x000fe200078e00ff */
[----:B------:R-:W-:Y:S01]  /*2110*/  FSEL R94, R76, RZ, P0 ;  /* 0x000000ff4c5e7208 */ /* 0x000fe20000000000 */
[----:B------:R-:W-:Y:S01]  /*2120*/  FMUL R90, R77, R77 ;  /* 0x0000004d4d5a7220 */ /* 0x000fe20000400000 */
[----:B------:R-:W-:Y:S01]  /*2130*/  FSEL R76, R79, RZ, P2 ;  /* 0x000000ff4f4c7208 */ /* 0x000fe20001000000 */
[C---:B------:R-:W-:Y:S01]  /*2140*/  FMUL R88, R75.reuse, R75 ;  /* 0x0000004b4b587220 */ /* 0x040fe20000400000 */
[----:B------:R-:W-:Y:S01]  /*2150*/  FSETP.GT.AND P0, PT, R75, RZ, PT ;  /* 0x000000ff4b00720b */ /* 0x000fe20003f04000 */
[-C--:B------:R-:W-:Y:S01]  /*2160*/  FMUL R75, R94, R63.reuse ;  /* 0x0000003f5e4b7220 */ /* 0x080fe20000400000 */
[----:B------:R-:W-:Y:S01]  /*2170*/  FSETP.GT.AND P3, PT, R77, RZ, PT ;  /* 0x000000ff4d00720b */ /* 0x000fe20003f64000 */
[----:B---3--:R-:W-:Y:S01]  /*2180*/  FMUL R87, R76, R63 ;  /* 0x0000003f4c577220 */ /* 0x008fe20000400000 */
[----:B------:R-:W-:Y:S01]  /*2190*/  BSSY B0, `(.L_x_30473) ;  /* 0x0000015000007945 */ /* 0x000fe20003800000 */
[----:B------:R-:W-:-:S02]  /*21a0*/  FSEL R88, R88, RZ, P0 ;  /* 0x000000ff58587208 */ /* 0x000fc40000000000 */
[----:B------:R-:W-:Y:S02]  /*21b0*/  FSEL R90, R90, RZ, P3 ;  /* 0x000000ff5a5a7208 */ /* 0x000fe40001800000 */
[----:B------:R-:W-:Y:S02]  /*21c0*/  F2FP.SATFINITE.E4M3.F32.PACK_AB_MERGE_C R75, RZ, R75, RZ ;  /* 0x0000004bff4b723e */ /* 0x000fe400048070ff */
[----:B------:R-:W-:Y:S01]  /*21d0*/  F2FP.SATFINITE.E4M3.F32.PACK_AB_MERGE_C R87, RZ, R87, RZ ;  /* 0x00000057ff57723e */ /* 0x000fe200048070ff */
[----:B------:R-:W-:Y:S06]  /*21e0*/  @P1 BRA `(.L_x_30474) ;  /* 0x00000000003c1947 */ /* 0x000fec0003800000 */
[----:B------:R-:W-:Y:S01]  /*21f0*/  IMAD.U32 R59, R59, 0x10000, RZ ;  /* 0x000100003b3b7824 */ /* 0x000fe200078e00ff */
[----:B012-4-:R-:W-:Y:S01]  /*2200*/  LOP3.LUT R17, R87, 0xffff, RZ, 0xc0, !PT ;  /* 0x0000ffff57117812 */ /* 0x017fe200078ec0ff */
[----:B------:R-:W-:Y:S01]  /*2210*/  IMAD.SHL.U32 R19, R75, 0x100, RZ ;  /* 0x000001004b137824 */ /* 0x000fe200078e00ff */
[----:B------:R-:W-:Y:S02]  /*2220*/  LOP3.LUT R16, R8, 0x1f, R3, 0xf8, !PT ;  /* 0x0000001f08107812 */ /* 0x000fe400078ef803 */
[----:B------:R-:W-:Y:S01]  /*2230*/  LOP3.LUT R18, R59, 0xff0000, RZ, 0xc0, !PT ;  /* 0x00ff00003b127812 */ /* 0x000fe200078ec0ff */
[----:B------:R-:W-:-:S04]  /*2240*/  IMAD R59, R67, 0x5, RZ ;  /* 0x00000005433b7824 */ /* 0x000fc800078e02ff */
[----:B------:R-:W-:Y:S02]  /*2250*/  IMAD R18, R17, 0x1000000, R18 ;  /* 0x0100000011127824 */ /* 0x000fe400078e0212 */
[----:B------:R-:W-:-:S03]  /*2260*/  IMAD.MOV.U32 R17, RZ, RZ, R11 ;  /* 0x000000ffff117224 */ /* 0x000fc600078e000b */
[----:B------:R-:W-:Y:S01]  /*2270*/  LOP3.LUT R60, R18, 0xffff, R19, 0xf8, !PT ;  /* 0x0000ffff123c7812 */ /* 0x000fe200078ef813 */
[----:B------:R-:W-:-:S03]  /*2280*/  IMAD.WIDE.U32 R16, R69, 0x5, R16 ;  /* 0x0000000545107825 */ /* 0x000fc600078e0010 */
[----:B------:R-:W-:Y:S01]  /*2290*/  LOP3.LUT R55, R60, 0xff, R55, 0xf8, !PT ;  /* 0x000000ff3c377812 */ /* 0x000fe200078ef837 */
[----:B------:R-:W-:Y:S01]  /*22a0*/  IMAD.IADD R17, R59, 0x1, R17 ;  /* 0x000000013b117824 */ /* 0x000fe200078e0211 */
[----:B------:R-:W-:-:S04]  /*22b0*/  LEA R18, P0, R16, R62, 0x2 ;  /* 0x0000003e10127211 */ /* 0x000fc800078010ff */
[----:B------:R-:W-:-:S05]  /*22c0*/  LEA.HI.X R19, R16, R61, R17, 0x2, P0 ;  /* 0x0000003d10137211 */ /* 0x000fca00000f1411 */
[----:B------:R3:W-:Y:S04]  /*22d0*/  STG.E desc[UR6][R18.64], R55 ;  /* 0x0000003712007986 */ /* 0x0007e8000c101906 */
.L_x_30474:
[----:B------:R-:W-:Y:S05]  /*22e0*/  BSYNC B0 ;  /* 0x0000000000007941 */ /* 0x000fea0003800000 */
.L_x_30473:
[-C--:B------:R-:W-:Y:S01]  /*22f0*/  FMUL R77, R90, R63.reuse ;  /* 0x0000003f5a4d7220 */ /* 0x080fe20000400000 */
[----:B012-4-:R-:W-:Y:S01]  /*2300*/  FMUL R16, R88, R63 ;  /* 0x0000003f58107220 */ /* 0x017fe20000400000 */
[----:B------:R-:W-:Y:S01]  /*2310*/  BSSY B0, `(.L_x_30475) ;  /* 0x0000015000007945 */ /* 0x000fe20003800000 */
[----:B------:R-:W-:Y:S02]  /*2320*/  FMNMX R59, R58, R89, !PT ;  /* 0x000000593a3b7209 */ /* 0x000fe40007800000 */
[----:B---3--:R-:W-:Y:S02]  /*2330*/  SHF.R.U32.HI R55, RZ, 0x3, R71 ;  /* 0x00000003ff377819 */ /* 0x008fe40000011647 */
[----:B------:R-:W-:Y:S02]  /*2340*/  F2FP.SATFINITE.E4M3.F32.PACK_AB_MERGE_C R77, RZ, R77, RZ ;  /* 0x0000004dff4d723e */ /* 0x000fe400048070ff */
[----:B------:R-:W-:Y:S01]  /*2350*/  F2FP.SATFINITE.E4M3.F32.PACK_AB_MERGE_C R89, RZ, R16, RZ ;  /* 0x00000010ff59723e */ /* 0x000fe200048070ff */
[----:B------:R-:W-:Y:S06]  /*2360*/  @P1 BRA `(.L_x_30476) ;  /* 0x00000000003c1947 */ /* 0x000fec0003800000 */
[----:B------:R-:W-:Y:S01]  /*2370*/  IMAD.U32 R47, R47, 0x10000, RZ ;  /* 0x000100002f2f7824 */ /* 0x000fe200078e00ff */
[----:B------:R-:W-:Y:S01]  /*2380*/  LOP3.LUT R17, R89, 0xffff, RZ, 0xc0, !PT ;  /* 0x0000ffff59117812 */ /* 0x000fe200078ec0ff */
        /* <DEDUP_REMOVED lines=13> */
.L_x_30476:
[----:B------:R-:W-:Y:S05]  /*2460*/  BSYNC B0 ;  /* 0x0000000000007941 */ /* 0x000fea0003800000 */
.L_x_30475:
[----:B------:R-:W-:Y:S01]  /*2470*/  LOP3.LUT R60, R55, 0x1ffffffc, RZ, 0xc0, !PT ;  /* 0x1ffffffc373c7812 */ /* 0x000fe200078ec0ff */
[----:B------:R-:W-:Y:S01]  /*2480*/  VIADD R16, R24, 0x2 ;  /* 0x0000000218107836 */ /* 0x000fe20000000000 */
[----:B------:R-:W-:Y:S01]  /*2490*/  FMNMX R17, R92, R59, !PT ;  /* 0x0000003b5c117209 */ /* 0x000fe20007800000 */
[----:B0-----:R-:W-:Y:S01]  /*24a0*/  IMAD.SHL.U32 R45, R69, 0x8, RZ ;  /* 0x00000008452d7824 */ /* 0x001fe200078e00ff */
[----:B------:R-:W-:Y:S01]  /*24b0*/  IADD3 R59, R71, 0x1e, -R60 ;  /* 0x0000001e473b7810 */ /* 0x000fe20007ffe83c */
[----:B------:R-:W-:Y:S01]  /*24c0*/  IMAD.U32 R77, R77, 0x10000, RZ ;  /* 0x000100004d4d7824 */ /* 0x000fe200078e00ff */
[----:B------:R-:W-:Y:S01]  /*24d0*/  ISETP.GE.U32.AND P2, PT, R16, R65, PT ;  /* 0x000000411000720c */ /* 0x000fe20003f46070 */
[----:B------:R-:W-:Y:S01]  /*24e0*/  IMAD.U32 R89, R89, 0x10000, RZ ;  /* 0x0001000059597824 */ /* 0x000fe200078e00ff */
[----:B------:R-:W-:Y:S01]  /*24f0*/  LOP3.LUT R59, R59, 0x1f, RZ, 0xc0, !PT ;  /* 0x0000001f3b3b7812 */ /* 0x000fe200078ec0ff */
[----:B------:R-:W-:Y:S01]  /*2500*/  BSSY B0, `(.L_x_30477) ;  /* 0x000007d000007945 */ /* 0x000fe20003800000 */
[----:B------:R-:W-:-:S02]  /*2510*/  SHF.L.U64.HI R91, R69, 0x3, R67 ;  /* 0x00000003455b7819 */ /* 0x000fc40000010243 */
[----:B------:R-:W-:Y:S02]  /*2520*/  IADD3 R58, P0, R45, R8, RZ ;  /* 0x000000082d3a7210 */ /* 0x000fe40007f1e0ff */
[----:B------:R-:W-:Y:S02]  /*2530*/  ISETP.LT.U32.AND P2, PT, R59, R64, !P2 ;  /* 0x000000403b00720c */ /* 0x000fe40005741070 */
[----:B------:R-:W-:Y:S01]  /*2540*/  FMNMX R17, R36, R17, !PT ;  /* 0x0000001124117209 */ /* 0x000fe20007800000 */
[----:B------:R-:W-:Y:S01]  /*2550*/  IMAD.X R36, R91, 0x1, R11, P0 ;  /* 0x000000015b247824 */ /* 0x000fe200000e060b */
[----:B------:R-:W-:Y:S02]  /*2560*/  IADD3 R16, P0, R59, R58, RZ ;  /* 0x0000003a3b107210 */ /* 0x000fe40007f1e0ff */
[----:B------:R-:W-:Y:S02]  /*2570*/  FMNMX R47, R78, R17, !PT ;  /* 0x000000114e2f7209 */ /* 0x000fe40007800000 */
[----:B------:R-:W-:Y:S01]  /*2580*/  SHF.R.U64 R14, R14, 0x10, R15 ;  /* 0x000000100e0e7819 */ /* 0x000fe2000000120f */
[----:B------:R-:W-:Y:S01]  /*2590*/  IMAD.X R17, RZ, RZ, R36, P0 ;  /* 0x000000ffff117224 */ /* 0x000fe200000e0624 */
[----:B------:R-:W-:-:S02]  /*25a0*/  FMNMX R47, R72, R47, !PT ;  /* 0x0000002f482f7209 */ /* 0x000fc40007800000 */
[----:B------:R-:W-:Y:S01]  /*25b0*/  LOP3.LUT R23, R23, 0xffff, RZ, 0xc0, !PT ;  /* 0x0000ffff17177812 */ /* 0x000fe200078ec0ff */
[----:B------:R-:W-:Y:S01]  /*25c0*/  @P2 IMAD.WIDE.U32 R18, R69, 0x9, R16 ;  /* 0x0000000945122825 */ /* 0x000fe200078e0010 */
[----:B------:R-:W-:Y:S02]  /*25d0*/  PRMT R75, R75, 0x7104, RZ ;  /* 0x000071044b4b7816 */ /* 0x000fe400000000ff */
[----:B------:R-:W-:Y:S01]  /*25e0*/  LOP3.LUT R77, R77, 0xff0000, RZ, 0xc0, !PT ;  /* 0x00ff00004d4d7812 */ /* 0x000fe200078ec0ff */
[----:B------:R-:W-:Y:S01]  /*25f0*/  @P2 IMAD R73, R67, 0x9, RZ ;  /* 0x0000000943492824 */ /* 0x000fe200078e02ff */
[----:B------:R-:W-:Y:S01]  /*2600*/  @P2 LEA R78, P0, R18, R81, 0x3 ;  /* 0x00000051124e2211 */ /* 0x000fe200078018ff */
[----:B------:R-:W-:Y:S01]  /*2610*/  IMAD.U32 R14, R14, 0x10000, RZ ;  /* 0x000100000e0e7824 */ /* 0x000fe200078e00ff */
[----:B------:R-:W-:Y:S01]  /*2620*/  FMNMX R47, R94, R47, !PT ;  /* 0x0000002f5e2f7209 */ /* 0x000fe20007800000 */
[----:B------:R-:W-:Y:S01]  /*2630*/  @P2 IMAD.IADD R19, R73, 0x1, R19 ;  /* 0x0000000149132824 */ /* 0x000fe200078e0213 */
[----:B------:R-:W-:Y:S01]  /*2640*/  LOP3.LUT R51, R51, 0xffff, RZ, 0xc0, !PT ;  /* 0x0000ffff33337812 */ /* 0x000fe200078ec0ff */
[----:B------:R-:W-:-:S02]  /*2650*/  @P2 IMAD R73, R67, 0xa, RZ ;  /* 0x0000000a43492824 */ /* 0x000fc400078e02ff */
[----:B------:R-:W-:Y:S01]  /*2660*/  FMUL R92, R14, R14 ;  /* 0x0000000e0e5c7220 */ /* 0x000fe20000400000 */
[----:B------:R-:W-:Y:S02]  /*2670*/  FMNMX R47, R74, R47, !PT ;  /* 0x0000002f4a2f7209 */ /* 0x000fe40007800000 */
[----:B------:R-:W-:Y:S01]  /*2680*/  @P2 LEA.HI.X R79, R18, R57, R19, 0x3, P0 ;  /* 0x00000039124f2211 */ /* 0x000fe200000f1c13 */
[----:B------:R-:W-:Y:S01]  /*2690*/  @P2 IMAD.MOV.U32 R18, RZ, RZ, R16 ;  /* 0x000000ffff122224 */ /* 0x000fe200078e0010 */
[----:B------:R-:W-:Y:S01]  /*26a0*/  FMNMX R47, R76, R47, !PT ;  /* 0x0000002f4c2f7209 */ /* 0x000fe20007800000 */
[----:B------:R-:W-:Y:S01]  /*26b0*/  @P2 IMAD.MOV.U32 R19, RZ, RZ, R17 ;  /* 0x000000ffff132224 */ /* 0x000fe200078e0011 */
[----:B------:R-:W-:Y:S02]  /*26c0*/  PRMT R87, R87, 0x7104, RZ ;  /* 0x0000710457577816 */ /* 0x000fe400000000ff */
[----:B------:R-:W-:Y:S01]  /*26d0*/  FMNMX R93, R54, R47, !PT ;  /* 0x0000002f365d7209 */ /* 0x000fe20007800000 */
[----:B------:R-:W-:-:S03]  /*26e0*/  @P2 IMAD.WIDE.U32 R18, R69, 0xa, R18 ;  /* 0x0000000a45122825 */ /* 0x000fc600078e0012 */
[----:B------:R-:W-:Y:S01]  /*26f0*/  FMNMX R93, R90, R93, !PT ;  /* 0x0000005d5a5d7209 */ /* 0x000fe20007800000 */
[----:B------:R-:W-:Y:S01]  /*2700*/  @P2 IMAD.IADD R19, R73, 0x1, R19 ;  /* 0x0000000149132824 */ /* 0x000fe200078e0213 */
[----:B------:R-:W-:Y:S01]  /*2710*/  @P2 LEA R72, P0, R18, R81, 0x3 ;  /* 0x0000005112482211 */ /* 0x000fe200078018ff */
[C---:B------:R-:W-:Y:S01]  /*2720*/  @P2 IMAD R47, R67.reuse, 0xd, RZ ;  /* 0x0000000d432f2824 */ /* 0x040fe200078e02ff */
[----:B------:R-:W-:Y:S01]  /*2730*/  @P2 IADD3 R90, P4, R16, R45, RZ ;  /* 0x0000002d105a2210 */ /* 0x000fe20007f9e0ff */
[----:B------:R-:W-:Y:S01]  /*2740*/  @P2 IMAD R45, R67, 0xe, RZ ;  /* 0x0000000e432d2824 */ /* 0x000fe200078e02ff */
[----:B------:R-:W-:Y:S01]  /*2750*/  @P2 LEA.HI.X R73, R18, R57, R19, 0x3, P0 ;  /* 0x0000003912492211 */ /* 0x000fe200000f1c13 */
[----:B------:R-:W-:Y:S01]  /*2760*/  @P2 IMAD.MOV.U32 R19, RZ, RZ, R17 ;  /* 0x000000ffff132224 */ /* 0x000fe200078e0011 */
[----:B------:R-:W-:Y:S02]  /*2770*/  FSETP.GT.AND P0, PT, R14, RZ, PT ;  /* 0x000000ff0e00720b */ /* 0x000fe40003f04000 */
[----:B------:R-:W-:-:S02]  /*2780*/  LOP3.LUT R14, R23, 0xff, RZ, 0xc0, !PT ;  /* 0x000000ff170e7812 */ /* 0x000fc400078ec0ff */
[----:B------:R-:W-:Y:S02]  /*2790*/  FSEL R92, R92, RZ, P0 ;  /* 0x000000ff5c5c7208 */ /* 0x000fe40000000000 */
[----:B------:R-:W-:Y:S02]  /*27a0*/  LOP3.LUT R75, R14, 0xff00, R75, 0xf8, !PT ;  /* 0x0000ff000e4b7812 */ /* 0x000fe400078ef84b */
[----:B------:R-:W-:Y:S01]  /*27b0*/  FMNMX R93, R44, R93, !PT ;  /* 0x0000005d2c5d7209 */ /* 0x000fe20007800000 */
[----:B------:R-:W-:-:S03]  /*27c0*/  FMUL R14, R92, R63 ;  /* 0x0000003f5c0e7220 */ /* 0x000fc60000400000 */
[----:B------:R-:W-:Y:S02]  /*27d0*/  FMNMX R93, R88, R93, !PT ;  /* 0x0000005d585d7209 */ /* 0x000fe40007800000 */
[----:B------:R-:W-:-:S04]  /*27e0*/  F2FP.SATFINITE.E4M3.F32.PACK_AB_MERGE_C R14, RZ, R14, RZ ;  /* 0x0000000eff0e723e */ /* 0x000fc800048070ff */
[----:B------:R-:W-:-:S05]  /*27f0*/  LOP3.LUT R18, R14, 0xffff, RZ, 0xc0, !PT ;  /* 0x0000ffff0e127812 */ /* 0x000fca00078ec0ff */
[----:B------:R-:W-:-:S05]  /*2800*/  IMAD.SHL.U32 R18, R18, 0x1000000, RZ ;  /* 0x0100000012127824 */ /* 0x000fca00078e00ff */
[----:B------:R-:W-:Y:S01]  /*2810*/  LOP3.LUT R23, R18, R75, R77, 0xfe, !PT ;  /* 0x0000004b12177212 */ /* 0x000fe200078efe4d */
[----:B------:R-:W-:Y:S02]  /*2820*/  @P2 IMAD.MOV.U32 R18, RZ, RZ, R16 ;  /* 0x000000ffff122224 */ /* 0x000fe400078e0010 */
[----:B------:R-:W-:Y:S02]  /*2830*/  @P2 IMAD R75, R67, 0xb, RZ ;  /* 0x0000000b434b2824 */ /* 0x000fe400078e02ff */
[----:B------:R-:W-:-:S04]  /*2840*/  @P2 IMAD.WIDE.U32 R18, R69, 0xb, R18 ;  /* 0x0000000b45122825 */ /* 0x000fc800078e0012 */
[----:B------:R-:W-:Y:S01]  /*2850*/  @P2 IMAD.IADD R19, R75, 0x1, R19 ;  /* 0x000000014b132824 */ /* 0x000fe200078e0213 */
[----:B------:R-:W-:Y:S01]  /*2860*/  @P2 LEA R74, P0, R18, R81, 0x3 ;  /* 0x00000051124a2211 */ /* 0x000fe200078018ff */
[----:B------:R-:W-:-:S03]  /*2870*/  @P2 IMAD R77, R67, 0xc, RZ ;  /* 0x0000000c434d2824 */ /* 0x000fc600078e02ff */
[----:B------:R-:W-:Y:S01]  /*2880*/  @P2 LEA.HI.X R75, R18, R57, R19, 0x3, P0 ;  /* 0x00000039124b2211 */ /* 0x000fe200000f1c13 */
[----:B------:R-:W-:Y:S02]  /*2890*/  @P2 IMAD.MOV.U32 R18, RZ, RZ, R16 ;  /* 0x000000ffff122224 */ /* 0x000fe400078e0010 */
[----:B------:R-:W-:Y:S02]  /*28a0*/  @P2 IMAD.MOV.U32 R19, RZ, RZ, R17 ;  /* 0x000000ffff132224 */ /* 0x000fe400078e0011 */
[----:B------:R-:W-:-:S04]  /*28b0*/  @P2 IMAD.WIDE.U32 R18, R69, 0xc, R18 ;  /* 0x0000000c45122825 */ /* 0x000fc800078e0012 */
[----:B------:R-:W-:Y:S01]  /*28c0*/  @P2 IMAD.IADD R19, R77, 0x1, R19 ;  /* 0x000000014d132824 */ /* 0x000fe200078e0213 */
[----:B------:R-:W-:-:S04]  /*28d0*/  @P2 LEA R76, P0, R18, R81, 0x3 ;  /* 0x00000051124c2211 */ /* 0x000fc800078018ff */
[----:B------:R-:W-:Y:S01]  /*28e0*/  @P2 LEA.HI.X R77, R18, R57, R19, 0x3, P0 ;  /* 0x00000039124d2211 */ /* 0x000fe200000f1c13 */
[----:B------:R-:W-:Y:S01]  /*28f0*/  @P2 IMAD.MOV.U32 R18, RZ, RZ, R16 ;  /* 0x000000ffff122224 */ /* 0x000fe200078e0010 */
[----:B------:R-:W-:Y:S01]  /*2900*/  ISETP.GE.U32.AND P0, PT, R46, R65, PT ;  /* 0x000000412e00720c */ /* 0x000fe20003f06070 */
[----:B------:R-:W-:Y:S02]  /*2910*/  @P2 IMAD.MOV.U32 R19, RZ, RZ, R17 ;  /* 0x000000ffff132224 */ /* 0x000fe400078e0011 */
[----:B------:R-:W-:-:S04]  /*2920*/  @P2 IMAD.WIDE.U32 R18, R69, 0xd, R18 ;  /* 0x0000000d45122825 */ /* 0x000fc800078e0012 */
[----:B------:R-:W-:Y:S01]  /*2930*/  @P2 IMAD.IADD R19, R47, 0x1, R19 ;  /* 0x000000012f132824 */ /* 0x000fe200078e0213 */
[----:B------:R-:W-:-:S04]  /*2940*/  @P2 LEA R46, P3, R18, R81, 0x3 ;  /* 0x00000051122e2211 */ /* 0x000fc800078618ff */
[----:B------:R-:W-:Y:S02]  /*2950*/  @P2 LEA.HI.X R47, R18, R57, R19, 0x3, P3 ;  /* 0x00000039122f2211 */ /* 0x000fe400018f1c13 */
[----:B------:R-:W-:Y:S01]  /*2960*/  LOP3.LUT R18, R55, 0x1c, RZ, 0xc0, !PT ;  /* 0x0000001c37127812 */ /* 0x000fe200078ec0ff */
[----:B------:R-:W-:-:S03]  /*2970*/  @P2 IMAD R55, R67, 0xf, RZ ;  /* 0x0000000f43372824 */ /* 0x000fc600078e02ff */
[----:B------:R-:W-:-:S04]  /*2980*/  IADD3 R18, R71, -0x1, -R18 ;  /* 0xffffffff47127810 */ /* 0x000fc80007ffe812 */
[----:B------:R-:W-:Y:S01]  /*2990*/  LOP3.LUT R19, R18, 0x1f, RZ, 0xc0, !PT ;  /* 0x0000001f12137812 */ /* 0x000fe200078ec0ff */
[----:B------:R-:W-:-:S03]  /*29a0*/  @P2 IMAD.MOV.U32 R18, RZ, RZ, R16 ;  /* 0x000000ffff122224 */ /* 0x000fc600078e0010 */
[----:B------:R-:W-:Y:S01]  /*29b0*/  ISETP.GE.U32.OR P0, PT, R19, R64, P0 ;  /* 0x000000401300720c */ /* 0x000fe20000706470 */
[----:B------:R-:W-:Y:S02]  /*29c0*/  @P2 IMAD.MOV.U32 R19, RZ, RZ, R17 ;  /* 0x000000ffff132224 */ /* 0x000fe400078e0011 */
[----:B------:R-:W-:-:S04]  /*29d0*/  @P2 IMAD.WIDE.U32 R18, R69, 0xf, R18 ;  /* 0x0000000f45122825 */ /* 0x000fc800078e0012 */
[----:B------:R-:W-:Y:S01]  /*29e0*/  @P2 IMAD.IADD R19, R55, 0x1, R19 ;  /* 0x0000000137132824 */ /* 0x000fe200078e0213 */
[----:B------:R-:W-:-:S04]  /*29f0*/  @P2 LEA R54, P3, R18, R81, 0x3 ;  /* 0x0000005112362211 */ /* 0x000fc800078618ff */
[----:B------:R-:W-:Y:S01]  /*2a00*/  @P2 LEA.HI.X R55, R18, R57, R19, 0x3, P3 ;  /* 0x0000003912372211 */ /* 0x000fe200018f1c13 */
[----:B------:R-:W-:Y:S02]  /*2a10*/  @P2 IMAD.MOV.U32 R18, RZ, RZ, R16 ;  /* 0x000000ffff122224 */ /* 0x000fe400078e0010 */
[----:B------:R-:W-:Y:S02]  /*2a20*/  @P2 IMAD.MOV.U32 R19, RZ, RZ, R17 ;  /* 0x000000ffff132224 */ /* 0x000fe400078e0011 */
[----:B------:R-:W-:Y:S02]  /*2a30*/  @P2 IMAD.X R17, R17, 0x1, R91, P4 ;  /* 0x0000000111112824 */ /* 0x000fe400020e065b */
[----:B------:R-:W-:-:S04]  /*2a40*/  @P2 IMAD.WIDE.U32 R18, R69, 0xe, R18 ;  /* 0x0000000e45122825 */ /* 0x000fc800078e0012 */
[----:B------:R-:W-:Y:S01]  /*2a50*/  @P2 IMAD.IADD R16, R45, 0x1, R19 ;  /* 0x000000012d102824 */ /* 0x000fe200078e0213 */
[----:B------:R-:W-:-:S04]  /*2a60*/  @P2 LEA R44, P3, R18, R81, 0x3 ;  /* 0x00000051122c2211 */ /* 0x000fc800078618ff */
[----:B------:R-:W-:Y:S02]  /*2a70*/  @P2 LEA.HI.X R45, R18, R57, R16, 0x3, P3 ;  /* 0x00000039122d2211 */ /* 0x000fe400018f1c10 */
[----:B------:R-:W-:Y:S02]  /*2a80*/  SHF.R.U32.HI R16, RZ, 0x10, R15 ;  /* 0x00000010ff107819 */ /* 0x000fe4000001160f */
[----:B------:R-:W-:Y:S02]  /*2a90*/  FMNMX R15, R84, R93, !PT ;  /* 0x0000005d540f7209 */ /* 0x000fe40007800000 */
[----:B------:R-:W-:Y:S01]  /*2aa0*/  LOP3.LUT R93, R21, 0xff, RZ, 0xc0, !PT ;  /* 0x000000ff155d7812 */ /* 0x000fe200078ec0ff */
[----:B------:R-:W-:Y:S01]  /*2ab0*/  IMAD.U32 R16, R16, 0x10000, RZ ;  /* 0x0001000010107824 */ /* 0x000fe200078e00ff */
[----:B------:R-:W-:-:S03]  /*2ac0*/  FMNMX R19, R92, R15, !PT ;  /* 0x0000000f5c137209 */ /* 0x000fc60007800000 */
[C---:B------:R-:W-:Y:S01]  /*2ad0*/  FMUL R15, R16.reuse, R16 ;  /* 0x00000010100f7220 */ /* 0x040fe20000400000 */
[----:B------:R-:W-:Y:S02]  /*2ae0*/  FSETP.GT.AND P3, PT, R16, RZ, PT ;  /* 0x000000ff1000720b */ /* 0x000fe40003f64000 */
[----:B------:R-:W-:Y:S02]  /*2af0*/  FMNMX R19, R86, R19, !PT ;  /* 0x0000001356137209 */ /* 0x000fe40007800000 */
[----:B------:R-:W-:Y:S02]  /*2b00*/  FSEL R18, R15, RZ, P3 ;  /* 0x000000ff0f127208 */ /* 0x000fe40001800000 */
[----:B------:R-:W-:Y:S02]  /*2b10*/  LOP3.LUT R16, R49, 0xffff, RZ, 0xc0, !PT ;  /* 0x0000ffff31107812 */ /* 0x000fe400078ec0ff */
[C---:B------:R-:W-:Y:S01]  /*2b20*/  FMNMX R49, R18.reuse, R19, !PT ;  /* 0x0000001312317209 */ /* 0x040fe20007800000 */
[----:B------:R-:W-:Y:S01]  /*2b30*/  FMUL R15, R18, R63 ;  /* 0x0000003f120f7220 */ /* 0x000fe20000400000 */
[----:B------:R-:W-:-:S02]  /*2b40*/  PRMT R93, R16, 0x7604, R93 ;  /* 0x00007604105d7816 */ /* 0x000fc4000000005d */
[----:B------:R-:W-:Y:S02]  /*2b50*/  LOP3.LUT R16, R51, 0xff, RZ, 0xc0, !PT ;  /* 0x000000ff33107812 */ /* 0x000fe400078ec0ff */
[----:B------:R-:W-:Y:S02]  /*2b60*/  F2FP.SATFINITE.E4M3.F32.PACK_AB_MERGE_C R18, RZ, R15, RZ ;  /* 0x0000000fff12723e */ /* 0x000fe400048070ff */
[----:B------:R-:W-:Y:S02]  /*2b70*/  LOP3.LUT R21, R16, 0xff00, R87, 0xf8, !PT ;  /* 0x0000ff0010157812 */ /* 0x000fe400078ef857 */
[----:B------:R-:W-:Y:S02]  /*2b80*/  LOP3.LUT R15, R18, 0xffff, RZ, 0xc0, !PT ;  /* 0x0000ffff120f7812 */ /* 0x000fe400078ec0ff */
[----:B------:R-:W-:Y:S02]  /*2b90*/  LOP3.LUT R16, R89, 0xff0000, RZ, 0xc0, !PT ;  /* 0x00ff000059107812 */ /* 0x000fe400078ec0ff */
[----:B------:R-:W-:Y:S01]  /*2ba0*/  @P2 LEA R86, P3, R90, R81, 0x3 ;  /* 0x000000515a562211 */ /* 0x000fe200078618ff */
[----:B------:R-:W-:-:S03]  /*2bb0*/  IMAD.SHL.U32 R15, R15, 0x1000000, RZ ;  /* 0x010000000f0f7824 */ /* 0x000fc600078e00ff */
[----:B------:R-:W-:Y:S02]  /*2bc0*/  @P2 LEA.HI.X R87, R90, R57, R17, 0x3, P3 ;  /* 0x000000395a572211 */ /* 0x000fe400018f1c11 */
[----:B------:R-:W-:Y:S01]  /*2bd0*/  LOP3.LUT R21, R15, R21, R16, 0xfe, !PT ;  /* 0x000000150f157212 */ /* 0x000fe200078efe10 */
[----:B------:R-:W-:Y:S06]  /*2be0*/  @P1 BRA `(.L_x_30478) ;  /* 0x0000000000381947 */ /* 0x000fec0003800000 */
[----:B------:R-:W-:Y:S01]  /*2bf0*/  LOP3.LUT R10, R8, 0x1f, R3, 0xf8, !PT ;  /* 0x0000001f080a7812 */ /* 0x000fe200078ef803 */
[----:B------:R-:W-:Y:S01]  /*2c00*/  IMAD.U32 R8, R26, 0x10000, RZ ;  /* 0x000100001a087824 */ /* 0x000fe200078e00ff */
[----:B------:R-:W-:Y:S01]  /*2c10*/  LOP3.LUT R3, R18, 0xffff, RZ, 0xc0, !PT ;  /* 0x0000ffff12037812 */ /* 0x000fe200078ec0ff */
[----:B------:R-:W-:Y:S02]  /*2c20*/  IMAD R15, R67, 0x7, RZ ;  /* 0x00000007430f7824 */ /* 0x000fe400078e02ff */
[----:B------:R-:W-:Y:S01]  /*2c30*/  IMAD.SHL.U32 R14, R14, 0x100, RZ ;  /* 0x000001000e0e7824 */ /* 0x000fe200078e00ff */
        /* <DEDUP_REMOVED lines=9> */
.L_x_30478:
[----:B------:R-:W-:Y:S05]  /*2cd0*/  BSYNC B0 ;  /* 0x0000000000007941 */ /* 0x000fea0003800000 */
.L_x_30477:
[----:B------:R-:W-:Y:S01]  /*2ce0*/  @!P2 CS2R R14, SRZ ;  /* 0x00000000000ea805 */ /* 0x000fe2000001ff00 */
[C---:B-----5:R-:W-:Y:S01]  /*2cf0*/  IMAD.U32 R0, R34.reuse, 0x10000, RZ ;  /* 0x0001000022007824 */ /* 0x060fe200078e00ff */
[----:B------:R-:W-:Y:S02]  /*2d00*/  @!P2 CS2R R18, SRZ ;  /* 0x000000000012a805 */ /* 0x000fe4000001ff00 */
[----:B------:R-:W-:Y:S02]  /*2d10*/  @!P2 CS2R R16, SRZ ;  /* 0x000000000010a805 */ /* 0x000fe4000001ff00 */
[----:B------:R-:W-:Y:S01]  /*2d20*/  SHF.R.U64 R34, R34, 0x10, R35 ;  /* 0x0000001022227819 */ /* 0x000fe20000001223 */
[----:B------:R-:W-:Y:S01]  /*2d30*/  IMAD.U32 R51, R35, 0x10000, RZ ;  /* 0x0001000023337824 */ /* 0x000fe200078e00ff */
[----:B------:R1:W5:Y:S01]  /*2d40*/  @P2 LDG.E.64 R14, desc[UR6][R72.64] ;  /* 0x00000006480e2981 */ /* 0x000362000c1e1b00 */
[C---:B------:R-:W-:Y:S01]  /*2d50*/  IMAD.U32 R84, R12.reuse, 0x10000, RZ ;  /* 0x000100000c547824 */ /* 0x040fe200078e00ff */
[--C-:B------:R-:W-:Y:S01]  /*2d60*/  SHF.R.U64 R96, R12, 0x10, R13.reuse ;  /* 0x000000100c607819 */ /* 0x100fe2000000120d */
[----:B------:R-:W-:Y:S01]  /*2d70*/  IMAD.U32 R88, R13, 0x10000, RZ ;  /* 0x000100000d587824 */ /* 0x000fe200078e00ff */
[----:B------:R2:W5:Y:S01]  /*2d80*/  @P2 LDG.E.64 R18, desc[UR6][R86.64] ;  /* 0x0000000656122981 */ /* 0x000562000c1e1b00 */
[----:B------:R-:W-:Y:S01]  /*2d90*/  SHF.R.U32.HI R95, RZ, 0x10, R13 ;  /* 0x00000010ff5f7819 */ /* 0x000fe2000001160d */
[C---:B------:R-:W-:Y:S01]  /*2da0*/  IMAD.U32 R89, R6.reuse, 0x10000, RZ ;  /* 0x0001000006597824 */ /* 0x040fe200078e00ff */
[----:B------:R-:W-:Y:S01]  /*2db0*/  SHF.R.U64 R94, R6, 0x10, R7 ;  /* 0x00000010065e7819 */ /* 0x000fe20000001207 */
[----:B------:R3:W5:Y:S01]  /*2dc0*/  @P2 LDG.E.64 R16, desc[UR6][R78.64] ;  /* 0x000000064e102981 */ /* 0x000762000c1e1b00 */
[----:B------:R-:W-:Y:S01]  /*2dd0*/  IMAD.U32 R90, R7, 0x10000, RZ ;  /* 0x00010000075a7824 */ /* 0x000fe200078e00ff */
[----:B-1----:R-:W-:Y:S01]  /*2de0*/  SHF.R.U32.HI R73, RZ, 0x10, R35 ;  /* 0x00000010ff497819 */ /* 0x002fe20000011623 */
[----:B------:R-:W-:-:S02]  /*2df0*/  IMAD.U32 R35, R34, 0x10000, RZ ;  /* 0x0001000022237824 */ /* 0x000fc400078e00ff */
[----:B------:R-:W-:Y:S01]  /*2e00*/  FMUL R34, R0, R0 ;  /* 0x0000000000227220 */ /* 0x000fe20000400000 */
[----:B------:R-:W-:Y:S02]  /*2e10*/  SHF.R.U32.HI R92, RZ, 0x10, R7 ;  /* 0x00000010ff5c7819 */ /* 0x000fe40000011607 */
[----:B------:R-:W-:Y:S02]  /*2e20*/  @!P2 CS2R R8, SRZ ;  /* 0x000000000008a805 */ /* 0x000fe4000001ff00 */
[C-C-:B--2---:R-:W-:Y:S01]  /*2e30*/  SHF.R.U64 R86, R4.reuse, 0x10, R5.reuse ;  /* 0x0000001004567819 */ /* 0x144fe20000001205 */
[----:B------:R-:W-:Y:S01]  /*2e40*/  IMAD.U32 R87, R5, 0x10000, RZ ;  /* 0x0001000005577824 */ /* 0x000fe200078e00ff */
[----:B------:R-:W-:Y:S01]  /*2e50*/  SHF.R.U32.HI R91, RZ, 0x10, R5 ;  /* 0x00000010ff5b7819 */ /* 0x000fe20000011605 */
[----:B---3--:R-:W-:Y:S01]  /*2e60*/  IMAD.U32 R79, R4, 0x10000, RZ ;  /* 0x00010000044f7824 */ /* 0x008fe200078e00ff */
[----:B------:R-:W-:Y:S02]  /*2e70*/  FSETP.GT.AND P1, PT, R0, RZ, PT ;  /* 0x000000ff0000720b */ /* 0x000fe40003f24000 */
[----:B------:R-:W-:-:S02]  /*2e80*/  @!P2 CS2R R12, SRZ ;  /* 0x00000000000ca805 */ /* 0x000fc4000001ff00 */
[----:B0-----:R-:W-:Y:S02]  /*2e90*/  @!P2 CS2R R10, SRZ ;  /* 0x00000000000aa805 */ /* 0x001fe4000001ff00 */
[----:B------:R-:W-:Y:S02]  /*2ea0*/  @!P2 CS2R R6, SRZ ;  /* 0x000000000006a805 */ /* 0x000fe4000001ff00 */
[----:B------:R-:W-:Y:S01]  /*2eb0*/  @!P2 CS2R R4, SRZ ;  /* 0x000000000004a805 */ /* 0x000fe2000001ff00 */
[C---:B------:R-:W-:Y:S01]  /*2ec0*/  FMUL R0, R35.reuse, R35 ;  /* 0x0000002323007220 */ /* 0x040fe20000400000 */
[----:B------:R-:W-:Y:S01]  /*2ed0*/  FSEL R34, R34, RZ, P1 ;  /* 0x000000ff22227208 */ /* 0x000fe20000800000 */
[----:B------:R0:W5:Y:S01]  /*2ee0*/  @P2 LDG.E.64 R8, desc[UR6][R46.64] ;  /* 0x000000062e082981 */ /* 0x000162000c1e1b00 */
[----:B------:R-:W-:Y:S01]  /*2ef0*/  FSETP.GT.AND P6, PT, R35, RZ, PT ;  /* 0x000000ff2300720b */ /* 0x000fe20003fc4000 */
[----:B------:R-:W-:Y:S01]  /*2f00*/  FMUL R78, R51, R51 ;  /* 0x00000033334e7220 */ /* 0x000fe20000400000 */
[----:B------:R-:W-:Y:S01]  /*2f10*/  FMNMX R49, R49, R34, !PT ;  /* 0x0000002231317209 */ /* 0x000fe20007800000 */
[----:B------:R-:W5:Y:S01]  /*2f20*/  @P2 LDG.E.64 R12, desc[UR6][R74.64] ;  /* 0x000000064a0c2981 */ /* 0x000f62000c1e1b00 */
[----:B------:R-:W-:-:S03]  /*2f30*/  FSEL R0, R0, RZ, P6 ;  /* 0x000000ff00007208 */ /* 0x000fc60003000000 */
[----:B------:R-:W5:Y:S01]  /*2f40*/  @P2 LDG.E.64 R10, desc[UR6][R76.64] ;  /* 0x000000064c0a2981 */ /* 0x000f62000c1e1b00 */
[----:B0-----:R-:W-:-:S03]  /*2f50*/  IMAD.U32 R46, R73, 0x10000, RZ ;  /* 0x00010000492e7824 */ /* 0x001fc600078e00ff */
[----:B------:R0:W5:Y:S01]  /*2f60*/  @P2 LDG.E.64 R6, desc[UR6][R54.64] ;  /* 0x0000000636062981 */ /* 0x000162000c1e1b00 */
[----:B------:R-:W-:-:S03]  /*2f70*/  IMAD.U32 R35, R86, 0x10000, RZ ;  /* 0x0001000056237824 */ /* 0x000fc600078e00ff */
[----:B------:R1:W5:Y:S01]  /*2f80*/  @P2 LDG.E.64 R4, desc[UR6][R44.64] ;  /* 0x000000062c042981 */ /* 0x000362000c1e1b00 */
[----:B------:R-:W-:Y:S01]  /*2f90*/  FSETP.GT.AND P2, PT, R51, RZ, PT ;  /* 0x000000ff3300720b */ /* 0x000fe20003f44000 */
[C---:B------:R-:W-:Y:S01]  /*2fa0*/  FMUL R86, R46.reuse, R46 ;  /* 0x0000002e2e567220 */ /* 0x040fe20000400000 */
[----:B------:R-:W-:Y:S02]  /*2fb0*/  FSETP.GT.AND P6, PT, R46, RZ, PT ;  /* 0x000000ff2e00720b */ /* 0x000fe40003fc4000 */
[----:B------:R-:W-:Y:S02]  /*2fc0*/  FSEL R78, R78, RZ, P2 ;  /* 0x000000ff4e4e7208 */ /* 0x000fe40001000000 */
[----:B0-----:R-:W-:Y:S01]  /*2fd0*/  FMNMX R55, R0, R49, !PT ;  /* 0x0000003100377209 */ /* 0x001fe20007800000 */
[----:B------:R-:W-:Y:S02]  /*2fe0*/  IMAD.U32 R47, R96, 0x10000, RZ ;  /* 0x00010000602f7824 */ /* 0x000fe400078e00ff */
[C---:B------:R-:W-:Y:S01]  /*2ff0*/  FMUL R96, R84.reuse, R84 ;  /* 0x0000005454607220 */ /* 0x040fe20000400000 */
[----:B------:R-:W-:-:S02]  /*3000*/  FSETP.GT.AND P4, PT, R84, RZ, PT ;  /* 0x000000ff5400720b */ /* 0x000fc40003f84000 */
[----:B------:R-:W-:Y:S02]  /*3010*/  FSEL R86, R86, RZ, P6 ;  /* 0x000000ff56567208 */ /* 0x000fe40003000000 */
[----:B------:R-:W-:Y:S01]  /*3020*/  FMNMX R55, R78, R55, !PT ;  /* 0x000000374e377209 */ /* 0x000fe20007800000 */
[----:B------:R-:W-:Y:S01]  /*3030*/  IMAD.U32 R51, R92, 0x10000, RZ ;  /* 0x000100005c337824 */ /* 0x000fe200078e00ff */
[C---:B------:R-:W-:Y:S01]  /*3040*/  FSETP.GT.AND P6, PT, R47.reuse, RZ, PT ;  /* 0x000000ff2f00720b */ /* 0x040fe20003fc4000 */
[----:B------:R-:W-:Y:S01]  /*3050*/  FMUL R92, R47, R47 ;  /* 0x0000002f2f5c7220 */ /* 0x000fe20000400000 */
[----:B------:R-:W-:Y:S01]  /*3060*/  FSEL R96, R96, RZ, P4 ;  /* 0x000000ff60607208 */ /* 0x000fe20002000000 */
[----:B-1----:R-:W-:Y:S01]  /*3070*/  IMAD.U32 R44, R95, 0x10000, RZ ;  /* 0x000100005f2c7824 */ /* 0x002fe200078e00ff */
[----:B------:R-:W-:Y:S02]  /*3080*/  FMNMX R47, R86, R55, !PT ;  /* 0x00000037562f7209 */ /* 0x000fe40007800000 */
[C---:B------:R-:W-:Y:S01]  /*3090*/  FSETP.GT.AND P3, PT, R88.reuse, RZ, PT ;  /* 0x000000ff5800720b */ /* 0x040fe20003f64000 */
[----:B------:R-:W-:Y:S01]  /*30a0*/  FMUL R88, R88, R88 ;  /* 0x0000005858587220 */ /* 0x000fe20000400000 */
[----:B------:R-:W-:-:S02]  /*30b0*/  FSEL R92, R92, RZ, P6 ;  /* 0x000000ff5c5c7208 */ /* 0x000fc40003000000 */
[----:B------:R-:W-:Y:S02]  /*30c0*/  FMNMX R47, R96, R47, !PT ;  /* 0x0000002f602f7209 */ /* 0x000fe40007800000 */
[C---:B------:R-:W-:Y:S01]  /*30d0*/  FSETP.GT.AND P6, PT, R44.reuse, RZ, PT ;  /* 0x000000ff2c00720b */ /* 0x040fe20003fc4000 */
[----:B------:R-:W-:Y:S01]  /*30e0*/  FMUL R44, R44, R44 ;  /* 0x0000002c2c2c7220 */ /* 0x000fe20000400000 */
[----:B------:R-:W-:Y:S02]  /*30f0*/  FSEL R73, R88, RZ, P3 ;  /* 0x000000ff58497208 */ /* 0x000fe40001800000 */
[----:B------:R-:W-:Y:S01]  /*3100*/  FMNMX R46, R92, R47, !PT ;  /* 0x0000002f5c2e7209 */ /* 0x000fe20007800000 */
[----:B------:R-:W-:Y:S01]  /*3110*/  IMAD.U32 R45, R94, 0x10000, RZ ;  /* 0x000100005e2d7824 */ /* 0x000fe200078e00ff */
[C---:B------:R-:W-:Y:S01]  /*3120*/  FSETP.GT.AND P5, PT, R89.reuse, RZ, PT ;  /* 0x000000ff5900720b */ /* 0x040fe20003fa4000 */
[----:B------:R-:W-:Y:S01]  /*3130*/  FMUL R89, R89, R89 ;  /* 0x0000005959597220 */ /* 0x000fe20000400000 */
[----:B------:R-:W-:-:S02]  /*3140*/  FSEL R77, R44, RZ, P6 ;  /* 0x000000ff2c4d7208 */ /* 0x000fc40003000000 */
[----:B------:R-:W-:Y:S01]  /*3150*/  FMNMX R54, R73, R46, !PT ;  /* 0x0000002e49367209 */ /* 0x000fe20007800000 */
[----:B------:R-:W-:Y:S01]  /*3160*/  IMAD.U32 R3, R42, 0x10000, RZ ;  /* 0x000100002a037824 */ /* 0x000fe200078e00ff */
[C---:B------:R-:W-:Y:S01]  /*3170*/  FSETP.GT.AND P6, PT, R45.reuse, RZ, PT ;  /* 0x000000ff2d00720b */ /* 0x040fe20003fc4000 */
[----:B------:R-:W-:Y:S01]  /*3180*/  FMUL R46, R45, R45 ;  /* 0x0000002d2d2e7220 */ /* 0x000fe20000400000 */
[----:B------:R-:W-:Y:S01]  /*3190*/  FSEL R44, R89, RZ, P5 ;  /* 0x000000ff592c7208 */ /* 0x000fe20002800000 */
[----:B------:R-:W-:Y:S01]  /*31a0*/  IMAD.U32 R72, R32, 0x10000, RZ ;  /* 0x0001000020487824 */ /* 0x000fe200078e00ff */
[----:B------:R-:W-:Y:S01]  /*31b0*/  FMNMX R45, R77, R54, !PT ;  /* 0x000000364d2d7209 */ /* 0x000fe20007800000 */
[C---:B------:R-:W-:Y:S01]  /*31c0*/  FMUL R74, R90.reuse, R90 ;  /* 0x0000005a5a4a7220 */ /* 0x040fe20000400000 */
[C---:B------:R-:W-:Y:S01]  /*31d0*/  FSETP.GT.AND P5, PT, R3.reuse, RZ, PT ;  /* 0x000000ff0300720b */ /* 0x040fe20003fa4000 */
[----:B------:R-:W-:Y:S01]  /*31e0*/  FMUL R54, R3, R3 ;  /* 0x0000000303367220 */ /* 0x000fe20000400000 */
[----:B------:R-:W-:-:S02]  /*31f0*/  FSETP.GT.AND P1, PT, R90, RZ, PT ;  /* 0x000000ff5a00720b */ /* 0x000fc40003f24000 */
[----:B------:R-:W-:Y:S02]  /*3200*/  FSEL R46, R46, RZ, P6 ;  /* 0x000000ff2e2e7208 */ /* 0x000fe40003000000 */
[----:B------:R-:W-:Y:S01]  /*3210*/  FMNMX R3, R44, R45, !PT ;  /* 0x0000002d2c037209 */ /* 0x000fe20007800000 */
[C---:B------:R-:W-:Y:S01]  /*3220*/  FMUL R47, R72.reuse, R72 ;  /* 0x00000048482f7220 */ /* 0x040fe20000400000 */
[----:B------:R-:W-:Y:S01]  /*3230*/  FSETP.GT.AND P3, PT, R72, RZ, PT ;  /* 0x000000ff4800720b */ /* 0x000fe20003f64000 */
[C---:B------:R-:W-:Y:S01]  /*3240*/  FMUL R72, R51.reuse, R51 ;  /* 0x0000003333487220 */ /* 0x040fe20000400000 */
[----:B------:R-:W-:Y:S02]  /*3250*/  FSETP.GT.AND P6, PT, R51, RZ, PT ;  /* 0x000000ff3300720b */ /* 0x000fe40003fc4000 */
[----:B------:R-:W-:Y:S02]  /*3260*/  FSEL R74, R74, RZ, P1 ;  /* 0x000000ff4a4a7208 */ /* 0x000fe40000800000 */
[----:B------:R-:W-:-:S02]  /*3270*/  FMNMX R3, R46, R3, !PT ;  /* 0x000000032e037209 */ /* 0x000fc40007800000 */
[C---:B------:R-:W-:Y:S01]  /*3280*/  FSETP.GT.AND P2, PT, R79.reuse, RZ, PT ;  /* 0x000000ff4f00720b */ /* 0x040fe20003f44000 */
[----:B------:R-:W-:Y:S01]  /*3290*/  FMUL R79, R79, R79 ;  /* 0x0000004f4f4f7220 */ /* 0x000fe20000400000 */
[----:B------:R-:W-:Y:S02]  /*32a0*/  FSEL R72, R72, RZ, P6 ;  /* 0x000000ff48487208 */ /* 0x000fe40003000000 */
[----:B------:R-:W-:Y:S01]  /*32b0*/  FMNMX R3, R74, R3, !PT ;  /* 0x000000034a037209 */ /* 0x000fe20007800000 */
[C---:B------:R-:W-:Y:S01]  /*32c0*/  FMUL R76, R35.reuse, R35 ;  /* 0x00000023234c7220 */ /* 0x040fe20000400000 */
[----:B------:R-:W-:Y:S02]  /*32d0*/  FSETP.GT.AND P6, PT, R35, RZ, PT ;  /* 0x000000ff2300720b */ /* 0x000fe40003fc4000 */
[----:B------:R-:W-:Y:S02]  /*32e0*/  FSEL R88, R79, RZ, P2 ;  /* 0x000000ff4f587208 */ /* 0x000fe40001000000 */
[----:B------:R-:W-:Y:S01]  /*32f0*/  FMNMX R3, R72, R3, !PT ;  /* 0x0000000348037209 */ /* 0x000fe20007800000 */
[----:B------:R-:W-:-:S02]  /*3300*/  IMAD.U32 R49, R91, 0x10000, RZ ;  /* 0x000100005b317824 */ /* 0x000fc400078e00ff */
[C---:B------:R-:W-:Y:S01]  /*3310*/  FMUL R90, R87.reuse, R87 ;  /* 0x00000057575a7220 */ /* 0x040fe20000400000 */
[----:B------:R-:W-:Y:S02]  /*3320*/  FSETP.GT.AND P4, PT, R87, RZ, PT ;  /* 0x000000ff5700720b */ /* 0x000fe40003f84000 */
[----:B------:R-:W-:Y:S02]  /*3330*/  FSEL R76, R76, RZ, P6 ;  /* 0x000000ff4c4c7208 */ /* 0x000fe40003000000 */
[----:B------:R-:W-:Y:S01]  /*3340*/  FMNMX R3, R88, R3, !PT ;  /* 0x0000000358037209 */ /* 0x000fe20007800000 */
[C---:B------:R-:W-:Y:S01]  /*3350*/  FMUL R94, R49.reuse, R49 ;  /* 0x00000031315e7220 */ /* 0x040fe20000400000 */
[----:B------:R-:W-:Y:S02]  /*3360*/  FSEL R90, R90, RZ, P4 ;  /* 0x000000ff5a5a7208 */ /* 0x000fe40002000000 */
[----:B------:R-:W-:Y:S02]  /*3370*/  FSETP.GT.AND P2, PT, R49, RZ, PT ;  /* 0x000000ff3100720b */ /* 0x000fe40003f44000 */
[----:B------:R-:W-:-:S02]  /*3380*/  FMNMX R3, R76, R3, !PT ;  /* 0x000000034c037209 */ /* 0x000fc40007800000 */
[----:B------:R-:W-:Y:S02]  /*3390*/  FSEL R94, R94, RZ, P2 ;  /* 0x000000ff5e5e7208 */ /* 0x000fe40001000000 */
[----:B------:R-:W-:Y:S01]  /*33a0*/  FMNMX R3, R90, R3, !PT ;  /* 0x000000035a037209 */ /* 0x000fe20007800000 */
[----:B------:R-:W-:Y:S01]  /*33b0*/  IMAD.U32 R84, R40, 0x10000, RZ ;  /* 0x0001000028547824 */ /* 0x000fe200078e00ff */
[----:B------:R-:W-:Y:S01]  /*33c0*/  FSEL R98, R47, RZ, P3 ;  /* 0x000000ff2f627208 */ /* 0x000fe20001800000 */
        /* <DEDUP_REMOVED lines=8> */
[----:B------:R-:W-:Y:S01]  /*3450*/  FMNMX R3, R94, R3, !PT ;  /* 0x000000035e037209 */ /* 0x000fe20007800000 */
[----:B------:R-:W-:Y:S01]  /*3460*/  BSSY B0, `(.L_x_30479) ;  /* 0x000001d000007945 */ /* 0x000fe20003800000 */
[C---:B------:R-:W-:Y:S01]  /*3470*/  FSETP.GT.AND P1, PT, R84.reuse, RZ, PT ;  /* 0x000000ff5400720b */ /* 0x040fe20003f24000 */
[----:B------:R-:W-:Y:S01]  /*3480*/  FMUL R84, R84, R84 ;  /* 0x0000005454547220 */ /* 0x000fe20000400000 */
[----:B------:R-:W-:Y:S01]  /*3490*/  FSEL R54, R54, RZ, P5 ;  /* 0x000000ff36367208 */ /* 0x000fe20002800000 */
[----:B------:R-:W-:Y:S01]  /*34a0*/  FMUL R78, R98, R63 ;  /* 0x0000003f624e7220 */ /* 0x000fe20000400000 */
[----:B------:R-:W-:-:S02]  /*34b0*/  F2FP.SATFINITE.E4M3.F32.PACK_AB_MERGE_C R45, RZ, R45, RZ ;  /* 0x0000002dff2d723e */ /* 0x000fc400048070ff */
[----:B------:R-:W-:Y:S02]  /*34c0*/  F2FP.SATFINITE.E4M3.F32.PACK_AB_MERGE_C R47, RZ, R47, RZ ;  /* 0x0000002fff2f723e */ /* 0x000fe400048070ff */
[----:B------:R-:W-:Y:S02]  /*34d0*/  FMNMX R75, R98, R3, !PT ;  /* 0x00000003624b7209 */ /* 0x000fe40007800000 */
[----:B------:R-:W-:Y:S02]  /*34e0*/  F2FP.SATFINITE.E4M3.F32.PACK_AB_MERGE_C R49, RZ, R49, RZ ;  /* 0x00000031ff31723e */ /* 0x000fe400048070ff */
[----:B------:R-:W-:Y:S02]  /*34f0*/  F2FP.SATFINITE.E4M3.F32.PACK_AB_MERGE_C R55, RZ, R55, RZ ;  /* 0x00000037ff37723e */ /* 0x000fe400048070ff */
[----:B------:R-:W-:Y:S02]  /*3500*/  F2FP.SATFINITE.E4M3.F32.PACK_AB_MERGE_C R73, RZ, R73, RZ ;  /* 0x00000049ff49723e */ /* 0x000fe400048070ff */
[----:B------:R-:W-:-:S02]  /*3510*/  F2FP.SATFINITE.E4M3.F32.PACK_AB_MERGE_C R91, RZ, R91, RZ ;  /* 0x0000005bff5b723e */ /* 0x000fc400048070ff */
[----:B------:R-:W-:Y:S02]  /*3520*/  F2FP.SATFINITE.E4M3.F32.PACK_AB_MERGE_C R51, RZ, R51, RZ ;  /* 0x00000033ff33723e */ /* 0x000fe400048070ff */
[----:B------:R-:W-:Y:S01]  /*3530*/  F2FP.SATFINITE.E4M3.F32.PACK_AB_MERGE_C R87, RZ, R87, RZ ;  /* 0x00000057ff57723e */ /* 0x000fe200048070ff */
[----:B------:R-:W-:Y:S06]  /*3540*/  @P0 BRA `(.L_x_30480) ;  /* 0x0000000000380947 */ /* 0x000fec0003800000 */
[----:B------:R-:W-:Y:S01]  /*3550*/  IMAD.U32 R0, R47, 0x10000, RZ ;  /* 0x000100002f007824 */ /* 0x000fe200078e00ff */
[----:B------:R-:W-:-:S04]  /*3560*/  IADD3 R34, R71, -0x1, -R60 ;  /* 0xffffffff47227810 */ /* 0x000fc80007ffe83c */
[----:B------:R-:W-:Y:S02]  /*3570*/  LOP3.LUT R3, R0, 0xff0000, RZ, 0xc0, !PT ;  /* 0x00ff000000037812 */ /* 0x000fe400078ec0ff */
[----:B------:R-:W-:Y:S02]  /*3580*/  LOP3.LUT R0, R87, 0xffff, RZ, 0xc0, !PT ;  /* 0x0000ffff57007812 */ /* 0x000fe400078ec0ff */
[----:B------:R-:W-:-:S03]  /*3590*/  LOP3.LUT R35, R34, 0x1f, RZ, 0xc0, !PT ;  /* 0x0000001f22237812 */ /* 0x000fc600078ec0ff */
[----:B------:R-:W-:Y:S01]  /*35a0*/  IMAD R0, R0, 0x1000000, R3 ;  /* 0x0100000000007824 */ /* 0x000fe200078e0203 */
[----:B------:R-:W-:Y:S01]  /*35b0*/  IADD3 R35, P2, R35, R58, RZ ;  /* 0x0000003a23237210 */ /* 0x000fe20007f5e0ff */
[----:B------:R-:W-:-:S04]  /*35c0*/  IMAD.SHL.U32 R3, R49, 0x100, RZ ;  /* 0x0000010031037824 */ /* 0x000fc800078e00ff */
[----:B------:R-:W-:Y:S01]  /*35d0*/  IMAD.X R86, RZ, RZ, R36, P2 ;  /* 0x000000ffff567224 */ /* 0x000fe200010e0624 */
[----:B------:R-:W-:Y:S02]  /*35e0*/  LOP3.LUT R0, R0, 0xffff, R3, 0xf8, !PT ;  /* 0x0000ffff00007812 */ /* 0x000fe400078ef803 */
[C---:B------:R-:W-:Y:S02]  /*35f0*/  LEA R34, P2, R35.reuse, R62, 0x2 ;  /* 0x0000003e23227211 */ /* 0x040fe400078410ff */
[----:B------:R-:W-:Y:S02]  /*3600*/  LOP3.LUT R3, R0, 0xff, R45, 0xf8, !PT ;  /* 0x000000ff00037812 */ /* 0x000fe400078ef82d */
[----:B------:R-:W-:-:S05]  /*3610*/  LEA.HI.X R35, R35, R61, R86, 0x2, P2 ;  /* 0x0000003d23237211 */ /* 0x000fca00010f1456 */
[----:B------:R0:W-:Y:S04]  /*3620*/  STG.E desc[UR6][R34.64], R3 ;  /* 0x0000000322007986 */ /* 0x0001e8000c101906 */
.L_x_30480:
[----:B------:R-:W-:Y:S05]  /*3630*/  BSYNC B0 ;  /* 0x0000000000007941 */ /* 0x000fea0003800000 */
.L_x_30479:
[----:B------:R-:W-:Y:S04]  /*3640*/  BSSY B0, `(.L_x_30481) ;  /* 0x0000010000007945 */ /* 0x000fe80003800000 */
[----:B------:R-:W-:Y:S05]  /*3650*/  @P0 BRA `(.L_x_30482) ;  /* 0x0000000000380947 */ /* 0x000fea0003800000 */
[----:B------:R-:W-:Y:S01]  /*3660*/  IMAD.U32 R0, R73, 0x10000, RZ ;  /* 0x0001000049007824 */ /* 0x000fe200078e00ff */
[----:B0-----:R-:W-:-:S04]  /*3670*/  IADD3 R34, R71, -0x1, -R60 ;  /* 0xffffffff47227810 */ /* 0x001fc80007ffe83c */
[----:B------:R-:W-:Y:S02]  /*3680*/  LOP3.LUT R3, R0, 0xff0000, RZ, 0xc0, !PT ;  /* 0x00ff000000037812 */ /* 0x000fe400078ec0ff */
[----:B------:R-:W-:Y:S02]  /*3690*/  LOP3.LUT R0, R51, 0xffff, RZ, 0xc0, !PT ;  /* 0x0000ffff33007812 */ /* 0x000fe400078ec0ff */
[----:B------:R-:W-:-:S03]  /*36a0*/  LOP3.LUT R34, R34, 0x1f, RZ, 0xc0, !PT ;  /* 0x0000001f22227812 */ /* 0x000fc600078ec0ff */
[----:B------:R-:W-:Y:S01]  /*36b0*/  IMAD R0, R0, 0x1000000, R3 ;  /* 0x0100000000007824 */ /* 0x000fe200078e0203 */
[----:B------:R-:W-:Y:S01]  /*36c0*/  IADD3 R35, P2, P3, R69, R58, R34 ;  /* 0x0000003a45237210 */ /* 0x000fe20007b5e022 */
[----:B------:R-:W-:-:S03]  /*36d0*/  IMAD.SHL.U32 R3, R91, 0x100, RZ ;  /* 0x000001005b037824 */ /* 0x000fc600078e00ff */
[----:B------:R-:W-:Y:S02]  /*36e0*/  IADD3.X R86, R67, R36, RZ, P2, P3 ;  /* 0x0000002443567210 */ /* 0x000fe400017e64ff */
[----:B------:R-:W-:Y:S02]  /*36f0*/  LOP3.LUT R0, R0, 0xffff, R3, 0xf8, !PT ;  /* 0x0000ffff00007812 */ /* 0x000fe400078ef803 */
[C---:B------:R-:W-:Y:S02]  /*3700*/  LEA R34, P2, R35.reuse, R62, 0x2 ;  /* 0x0000003e23227211 */ /* 0x040fe400078410ff */
[----:B------:R-:W-:Y:S02]  /*3710*/  LOP3.LUT R3, R0, 0xff, R55, 0xf8, !PT ;  /* 0x000000ff00037812 */ /* 0x000fe400078ef837 */
[----:B------:R-:W-:-:S05]  /*3720*/  LEA.HI.X R35, R35, R61, R86, 0x2, P2 ;  /* 0x0000003d23237211 */ /* 0x000fca00010f1456 */
[----:B------:R1:W-:Y:S04]  /*3730*/  STG.E desc[UR6][R34.64], R3 ;  /* 0x0000000322007986 */ /* 0x0003e8000c101906 */
.L_x_30482:
[----:B------:R-:W-:Y:S05]  /*3740*/  BSYNC B0 ;  /* 0x0000000000007941 */ /* 0x000fea0003800000 */
.L_x_30481:
[----:B------:R-:W-:Y:S02]  /*3750*/  IMAD.U32 R0, R38, 0x10000, RZ ;  /* 0x0001000026007824 */ /* 0x000fe400078e00ff */
[-C--:B01----:R-:W-:Y:S01]  /*3760*/  FMUL R35, R54, R63.reuse ;  /* 0x0000003f36237220 */ /* 0x083fe20000400000 */
[----:B------:R-:W-:Y:S01]  /*3770*/  F2FP.SATFINITE.E4M3.F32.PACK_AB_MERGE_C R78, RZ, R78, RZ ;  /* 0x0000004eff4e723e */ /* 0x000fe200048070ff */
[----:B------:R-:W-:Y:S01]  /*3780*/  FMUL R88, R88, R63 ;  /* 0x0000003f58587220 */ /* 0x000fe20000400000 */
[C---:B------:R-:W-:Y:S01]  /*3790*/  FMUL R86, R0.reuse, R0 ;  /* 0x0000000000567220 */ /* 0x040fe20000400000 */
[----:B------:R-:W-:Y:S01]  /*37a0*/  FSETP.GT.AND P2, PT, R0, RZ, PT ;  /* 0x000000ff0000720b */ /* 0x000fe20003f44000 */
[----:B------:R-:W-:Y:S01]  /*37b0*/  BSSY B0, `(.L_x_30483) ;  /* 0x0000059000007945 */ /* 0x000fe20003800000 */
[----:B------:R-:W-:Y:S02]  /*37c0*/  LOP3.LUT R0, R78, 0xffff, RZ, 0xc0, !PT ;  /* 0x0000ffff4e007812 */ /* 0x000fe400078ec0ff */
[----:B------:R-:W-:-:S02]  /*37d0*/  F2FP.SATFINITE.E4M3.F32.PACK_AB_MERGE_C R35, RZ, R35, RZ ;  /* 0x00000023ff23723e */ /* 0x000fc400048070ff */
[----:B------:R-:W-:Y:S02]  /*37e0*/  LOP3.LUT R3, R0, 0xff, RZ, 0xc0, !PT ;  /* 0x000000ff00037812 */ /* 0x000fe400078ec0ff */
[----:B------:R-:W-:Y:S02]  /*37f0*/  FSEL R84, R84, RZ, P1 ;  /* 0x000000ff54547208 */ /* 0x000fe40000800000 */
[----:B------:R-:W-:Y:S02]  /*3800*/  FSEL R86, R86, RZ, P2 ;  /* 0x000000ff56567208 */ /* 0x000fe40001000000 */
[----:B------:R-:W-:Y:S01]  /*3810*/  PRMT R0, R35, 0x7104, RZ ;  /* 0x0000710423007816 */ /* 0x000fe200000000ff */
[-C--:B------:R-:W-:Y:S01]  /*3820*/  FMUL R34, R84, R63.reuse ;  /* 0x0000003f54227220 */ /* 0x080fe20000400000 */
[----:B------:R-:W-:Y:S02]  /*3830*/  SHF.R.U64 R32, R32, 0x10, R33 ;  /* 0x0000001020207819 */ /* 0x000fe40000001221 */
[----:B------:R-:W-:Y:S01]  /*3840*/  LOP3.LUT R79, R3, 0xff00, R0, 0xf8, !PT ;  /* 0x0000ff00034f7812 */ /* 0x000fe200078ef800 */
[----:B------:R-:W-:Y:S01]  /*3850*/  FMUL R0, R86, R63 ;  /* 0x0000003f56007220 */ /* 0x000fe20000400000 */
[----:B------:R-:W-:Y:S01]  /*3860*/  F2FP.SATFINITE.E4M3.F32.PACK_AB_MERGE_C R34, RZ, R34, RZ ;  /* 0x00000022ff22723e */ /* 0x000fe200048070ff */
[----:B------:R-:W-:Y:S01]  /*3870*/  IMAD.U32 R32, R32, 0x10000, RZ ;  /* 0x0001000020207824 */ /* 0x000fe200078e00ff */
[----:B------:R-:W-:-:S02]  /*3880*/  LOP3.LUT R89, R56, 0xff, RZ, 0xc0, !PT ;  /* 0x000000ff38597812 */ /* 0x000fc400078ec0ff */
[----:B------:R-:W-:Y:S01]  /*3890*/  F2FP.SATFINITE.E4M3.F32.PACK_AB_MERGE_C R0, RZ, R0, RZ ;  /* 0x00000000ff00723e */ /* 0x000fe200048070ff */
[----:B------:R-:W-:Y:S02]  /*38a0*/  IMAD.U32 R3, R34, 0x10000, RZ ;  /* 0x0001000022037824 */ /* 0x000fe400078e00ff */
[C---:B------:R-:W-:Y:S01]  /*38b0*/  FMUL R96, R32.reuse, R32 ;  /* 0x0000002020607220 */ /* 0x040fe20000400000 */
[----:B------:R-:W-:Y:S02]  /*38c0*/  FSETP.GT.AND P1, PT, R32, RZ, PT ;  /* 0x000000ff2000720b */ /* 0x000fe40003f24000 */
[----:B------:R-:W-:Y:S02]  /*38d0*/  LOP3.LUT R77, R0, 0xffff, RZ, 0xc0, !PT ;  /* 0x0000ffff004d7812 */ /* 0x000fe400078ec0ff */
[----:B------:R-:W-:Y:S02]  /*38e0*/  LOP3.LUT R92, R3, 0xff0000, RZ, 0xc0, !PT ;  /* 0x00ff0000035c7812 */ /* 0x000fe400078ec0ff */
[----:B------:R-:W-:Y:S01]  /*38f0*/  FSEL R96, R96, RZ, P1 ;  /* 0x000000ff60607208 */ /* 0x000fe20000800000 */
[----:B------:R-:W-:Y:S01]  /*3900*/  IMAD.SHL.U32 R77, R77, 0x1000000, RZ ;  /* 0x010000004d4d7824 */ /* 0x000fe200078e00ff */
[----:B------:R-:W-:-:S02]  /*3910*/  LOP3.LUT R45, R45, 0xff, RZ, 0xc0, !PT ;  /* 0x000000ff2d2d7812 */ /* 0x000fc400078ec0ff */
[----:B------:R-:W-:Y:S02]  /*3920*/  FMNMX R75, R96, R75, !PT ;  /* 0x0000004b604b7209 */ /* 0x000fe40007800000 */
[----:B------:R-:W-:Y:S01]  /*3930*/  LOP3.LUT R3, R77, R79, R92, 0xfe, !PT ;  /* 0x0000004f4d037212 */ /* 0x000fe200078efe5c */
[-C--:B------:R-:W-:Y:S01]  /*3940*/  FMUL R77, R72, R63.reuse ;  /* 0x0000003f484d7220 */ /* 0x080fe20000400000 */
[----:B------:R-:W-:Y:S02]  /*3950*/  LOP3.LUT R92, R37, 0xff, RZ, 0xc0, !PT ;  /* 0x000000ff255c7812 */ /* 0x000fe400078ec0ff */
[----:B------:R-:W-:Y:S01]  /*3960*/  LOP3.LUT R37, R70, 0xffff, RZ, 0xc0, !PT ;  /* 0x0000ffff46257812 */ /* 0x000fe200078ec0ff */
[-C--:B------:R-:W-:Y:S01]  /*3970*/  FMUL R70, R74, R63.reuse ;  /* 0x0000003f4a467220 */ /* 0x080fe20000400000 */
[----:B------:R-:W-:Y:S01]  /*3980*/  LOP3.LUT R80, R80, 0xffff, RZ, 0xc0, !PT ;  /* 0x0000ffff50507812 */ /* 0x000fe200078ec0ff */
[----:B------:R-:W-:Y:S01]  /*3990*/  FMUL R74, R46, R63 ;  /* 0x0000003f2e4a7220 */ /* 0x000fe20000400000 */
[----:B------:R-:W-:-:S02]  /*39a0*/  PRMT R92, R37, 0x7604, R92 ;  /* 0x00007604255c7816 */ /* 0x000fc4000000005c */
[----:B------:R-:W-:Y:S01]  /*39b0*/  SHF.R.U32.HI R37, RZ, 0x10, R33 ;  /* 0x00000010ff257819 */ /* 0x000fe20000011621 */
[----:B------:R-:W-:Y:S01]  /*39c0*/  IMAD.U32 R33, R33, 0x10000, RZ ;  /* 0x0001000021217824 */ /* 0x000fe200078e00ff */
[----:B------:R-:W-:Y:S02]  /*39d0*/  LOP3.LUT R47, R47, 0xff, RZ, 0xc0, !PT ;  /* 0x000000ff2f2f7812 */ /* 0x000fe400078ec0ff */
[----:B------:R-:W-:Y:S01]  /*39e0*/  LOP3.LUT R56, R73, 0xffff, RZ, 0xc0, !PT ;  /* 0x0000ffff49387812 */ /* 0x000fe200078ec0ff */
[----:B------:R-:W-:Y:S01]  /*39f0*/  IMAD.U32 R32, R37, 0x10000, RZ ;  /* 0x0001000025207824 */ /* 0x000fe200078e00ff */
[C---:B------:R-:W-:Y:S01]  /*3a00*/  FSETP.GT.AND P2, PT, R33.reuse, RZ, PT ;  /* 0x000000ff2100720b */ /* 0x040fe20003f44000 */
[----:B------:R-:W-:Y:S01]  /*3a10*/  FMUL R33, R33, R33 ;  /* 0x0000002121217220 */ /* 0x000fe20000400000 */
[----:B------:R-:W-:Y:S01]  /*3a20*/  LOP3.LUT R37, R82, 0xffff, RZ, 0xc0, !PT ;  /* 0x0000ffff52257812 */ /* 0x000fe200078ec0ff */
[----:B------:R-:W-:Y:S01]  /*3a30*/  FMUL R73, R90, R63 ;  /* 0x0000003f5a497220 */ /* 0x000fe20000400000 */
[C---:B------:R-:W-:Y:S01]  /*3a40*/  FSETP.GT.AND P1, PT, R32.reuse, RZ, PT ;  /* 0x000000ff2000720b */ /* 0x040fe20003f24000 */
[----:B------:R-:W-:Y:S01]  /*3a50*/  FMUL R32, R32, R32 ;  /* 0x0000002020207220 */ /* 0x000fe20000400000 */
[----:B------:R-:W-:-:S02]  /*3a60*/  FSEL R98, R33, RZ, P2 ;  /* 0x000000ff21627208 */ /* 0x000fc40001000000 */
[----:B------:R-:W-:Y:S01]  /*3a70*/  PRMT R89, R80, 0x7604, R89 ;  /* 0x0000760450597816 */ /* 0x000fe20000000059 */
[-C--:B------:R-:W-:Y:S01]  /*3a80*/  FMUL R80, R96, R63.reuse ;  /* 0x0000003f60507220 */ /* 0x080fe20000400000 */
[----:B------:R-:W-:Y:S01]  /*3a90*/  FSEL R100, R32, RZ, P1 ;  /* 0x000000ff20647208 */ /* 0x000fe20000800000 */
[C---:B------:R-:W-:Y:S01]  /*3aa0*/  FMUL R79, R98.reuse, R63 ;  /* 0x0000003f624f7220 */ /* 0x040fe20000400000 */
[----:B------:R-:W-:Y:S02]  /*3ab0*/  FMNMX R75, R98, R75, !PT ;  /* 0x0000004b624b7209 */ /* 0x000fe40007800000 */
[----:B------:R-:W-:Y:S02]  /*3ac0*/  LOP3.LUT R32, R55, 0xffff, RZ, 0xc0, !PT ;  /* 0x0000ffff37207812 */ /* 0x000fe400078ec0ff */
[----:B------:R-:W-:Y:S01]  /*3ad0*/  FMNMX R33, R100, R75, !PT ;  /* 0x0000004b64217209 */ /* 0x000fe20007800000 */
[-C--:B------:R-:W-:Y:S01]  /*3ae0*/  FMUL R75, R76, R63.reuse ;  /* 0x0000003f4c4b7220 */ /* 0x080fe20000400000 */
[----:B------:R-:W-:Y:S01]  /*3af0*/  PRMT R55, R32, 0x7604, R45 ;  /* 0x0000760420377816 */ /* 0x000fe2000000002d */
[----:B------:R-:W-:Y:S01]  /*3b00*/  FMUL R76, R94, R63 ;  /* 0x0000003f5e4c7220 */ /* 0x000fe20000400000 */
[----:B------:R-:W-:-:S02]  /*3b10*/  FMNMX R33, R54, R33, !PT ;  /* 0x0000002136217209 */ /* 0x000fc40007800000 */
[----:B------:R-:W-:Y:S02]  /*3b20*/  LOP3.LUT R54, R83, 0xff, RZ, 0xc0, !PT ;  /* 0x000000ff53367812 */ /* 0x000fe400078ec0ff */
[----:B------:R-:W-:Y:S01]  /*3b30*/  PRMT R32, R56, 0x7604, R47 ;  /* 0x0000760438207816 */ /* 0x000fe2000000002f */
[-C--:B------:R-:W-:Y:S01]  /*3b40*/  FMUL R56, R44, R63.reuse ;  /* 0x0000003f2c387220 */ /* 0x080fe20000400000 */
[----:B------:R-:W-:Y:S01]  /*3b50*/  PRMT R54, R37, 0x7604, R54 ;  /* 0x0000760425367816 */ /* 0x000fe20000000036 */
[----:B------:R-:W-:Y:S01]  /*3b60*/  FMUL R37, R100, R63 ;  /* 0x0000003f64257220 */ /* 0x000fe20000400000 */
[----:B------:R-:W-:Y:S02]  /*3b70*/  SHF.R.U64 R42, R42, 0x10, R43 ;  /* 0x000000102a2a7819 */ /* 0x000fe4000000122b */
        /* <DEDUP_REMOVED lines=19> */
[----:B------:R-:W-:-:S05]  /*3cb0*/  IMAD.SHL.U32 R45, R74, 0x100, RZ ;  /* 0x000001004a2d7824 */ /* 0x000fca00078e00ff */
        /* <DEDUP_REMOVED lines=8> */
.L_x_30484:
[----:B------:R-:W-:Y:S05]  /*3d40*/  BSYNC B0 ;  /* 0x0000000000007941 */ /* 0x000fea0003800000 */
.L_x_30483:
[----:B------:R-:W-:Y:S04]  /*3d50*/  BSSY B0, `(.L_x_30485) ;  /* 0x0000013000007945 */ /* 0x000fe80003800000 */
[----:B------:R-:W-:Y:S05]  /*3d60*/  @P0 BRA `(.L_x_30486) ;  /* 0x0000000000440947 */ /* 0x000fea0003800000 */
[----:B0-----:R-:W-:Y:S01]  /*3d70*/  IADD3 R44, R71, -0x1, -R60 ;  /* 0xffffffff472c7810 */ /* 0x001fe20007ffe83c */
[----:B------:R-:W-:Y:S01]  /*3d80*/  IMAD.U32 R45, R73, 0x10000, RZ ;  /* 0x00010000492d7824 */ /* 0x000fe200078e00ff */
[----:B------:R-:W-:Y:S01]  /*3d90*/  LOP3.LUT R46, R76, 0xffff, RZ, 0xc0, !PT ;  /* 0x0000ffff4c2e7812 */ /* 0x000fe200078ec0ff */
[----:B------:R-:W-:Y:S01]  /*3da0*/  IMAD R95, R67, 0x3, RZ ;  /* 0x00000003435f7824 */ /* 0x000fe200078e02ff */
[----:B------:R-:W-:-:S04]  /*3db0*/  LOP3.LUT R47, R44, 0x1f, RZ, 0xc0, !PT ;  /* 0x0000001f2c2f7812 */ /* 0x000fc800078ec0ff */
[----:B------:R-:W-:Y:S02]  /*3dc0*/  IADD3 R44, P1, R47, R58, RZ ;  /* 0x0000003a2f2c7210 */ /* 0x000fe40007f3e0ff */
[----:B------:R-:W-:-:S03]  /*3dd0*/  LOP3.LUT R47, R45, 0xff0000, RZ, 0xc0, !PT ;  /* 0x00ff00002d2f7812 */ /* 0x000fc600078ec0ff */
[----:B------:R-:W-:Y:S02]  /*3de0*/  IMAD.X R45, RZ, RZ, R36, P1 ;  /* 0x000000ffff2d7224 */ /* 0x000fe400008e0624 */
[----:B------:R-:W-:Y:S02]  /*3df0*/  IMAD R46, R46, 0x1000000, R47 ;  /* 0x010000002e2e7824 */ /* 0x000fe400078e022f */
[----:B------:R-:W-:Y:S02]  /*3e00*/  IMAD.SHL.U32 R47, R75, 0x100, RZ ;  /* 0x000001004b2f7824 */ /* 0x000fe400078e00ff */
[----:B------:R-:W-:-:S03]  /*3e10*/  IMAD.WIDE.U32 R44, R69, 0x3, R44 ;  /* 0x00000003452c7825 */ /* 0x000fc600078e002c */
[----:B------:R-:W-:Y:S01]  /*3e20*/  LOP3.LUT R83, R46, 0xffff, R47, 0xf8, !PT ;  /* 0x0000ffff2e537812 */ /* 0x000fe200078ef82f */
[----:B------:R-:W-:Y:S01]  /*3e30*/  IMAD.IADD R45, R95, 0x1, R45 ;  /* 0x000000015f2d7824 */ /* 0x000fe200078e022d */
[C---:B------:R-:W-:Y:S02]  /*3e40*/  LEA R46, P1, R44.reuse, R62, 0x2 ;  /* 0x0000003e2c2e7211 */ /* 0x040fe400078210ff */
[----:B------:R-:W-:Y:S02]  /*3e50*/  LOP3.LUT R83, R83, 0xff, R72, 0xf8, !PT ;  /* 0x000000ff53537812 */ /* 0x000fe400078ef848 */
[----:B------:R-:W-:-:S05]  /*3e60*/  LEA.HI.X R47, R44, R61, R45, 0x2, P1 ;  /* 0x0000003d2c2f7211 */ /* 0x000fca00008f142d */
[----:B------:R1:W-:Y:S04]  /*3e70*/  STG.E desc[UR6][R46.64], R83 ;  /* 0x000000532e007986 */ /* 0x0003e8000c101906 */
.L_x_30486:
[----:B------:R-:W-:Y:S05]  /*3e80*/  BSYNC B0 ;  /* 0x0000000000007941 */ /* 0x000fea0003800000 */
.L_x_30485:
[----:B------:R-:W-:Y:S04]  /*3e90*/  BSSY B0, `(.L_x_30487) ;  /* 0x0000012000007945 */ /* 0x000fe80003800000 */
[----:B------:R-:W-:Y:S05]  /*3ea0*/  @P0 BRA `(.L_x_30488) ;  /* 0x0000000000400947 */ /* 0x000fea0003800000 */
[----:B0-----:R-:W-:Y:S01]  /*3eb0*/  IMAD.U32 R44, R79, 0x10000, RZ ;  /* 0x000100004f2c7824 */ /* 0x001fe200078e00ff */
[----:B-1----:R-:W-:-:S04]  /*3ec0*/  LOP3.LUT R46, R28, 0xfffffffc, RZ, 0xc0, !PT ;  /* 0xfffffffc1c2e7812 */ /* 0x002fc800078ec0ff */
[----:B------:R-:W-:Y:S02]  /*3ed0*/  LOP3.LUT R45, R44, 0xff0000, RZ, 0xc0, !PT ;  /* 0x00ff00002c2d7812 */ /* 0x000fe400078ec0ff */
[----:B------:R-:W-:-:S05]  /*3ee0*/  LOP3.LUT R44, R37, 0xffff, RZ, 0xc0, !PT ;  /* 0x0000ffff252c7812 */ /* 0x000fca00078ec0ff */
[----:B------:R-:W-:Y:S01]  /*3ef0*/  IMAD R44, R44, 0x1000000, R45 ;  /* 0x010000002c2c7824 */ /* 0x000fe200078e022d */
[----:B------:R-:W-:-:S04]  /*3f00*/  IADD3 R45, R71, -0x1, -R60 ;  /* 0xffffffff472d7810 */ /* 0x000fc80007ffe83c */
[----:B------:R-:W-:-:S04]  /*3f10*/  LOP3.LUT R45, R45, 0x1f, RZ, 0xc0, !PT ;  /* 0x0000001f2d2d7812 */ /* 0x000fc800078ec0ff */
[----:B------:R-:W-:Y:S01]  /*3f20*/  IADD3 R46, P1, P2, R46, R58, R45 ;  /* 0x0000003a2e2e7210 */ /* 0x000fe20007a3e02d */
[----:B------:R-:W-:-:S05]  /*3f30*/  IMAD.SHL.U32 R45, R80, 0x100, RZ ;  /* 0x00000100502d7824 */ /* 0x000fca00078e00ff */
[----:B------:R-:W-:Y:S02]  /*3f40*/  LOP3.LUT R47, R44, 0xffff, R45, 0xf8, !PT ;  /* 0x0000ffff2c2f7812 */ /* 0x000fe400078ef82d */
[----:B------:R-:W-:Y:S02]  /*3f50*/  LOP3.LUT R45, R29, 0x3fffffff, RZ, 0xc0, !PT ;  /* 0x3fffffff1d2d7812 */ /* 0x000fe400078ec0ff */
[----:B------:R-:W-:Y:S02]  /*3f60*/  LOP3.LUT R47, R47, 0xff, R78, 0xf8, !PT ;  /* 0x000000ff2f2f7812 */ /* 0x000fe400078ef84e */
[----:B------:R-:W-:Y:S02]  /*3f70*/  IADD3.X R45, R45, R36, RZ, P1, P2 ;  /* 0x000000242d2d7210 */ /* 0x000fe40000fe44ff */
[----:B------:R-:W-:-:S04]  /*3f80*/  LEA R44, P1, R46, R62, 0x2 ;  /* 0x0000003e2e2c7211 */ /* 0x000fc800078210ff */
[----:B------:R-:W-:-:S05]  /*3f90*/  LEA.HI.X R45, R46, R61, R45, 0x2, P1 ;  /* 0x0000003d2e2d7211 */ /* 0x000fca00008f142d */
[----:B------:R2:W-:Y:S04]  /*3fa0*/  STG.E desc[UR6][R44.64], R47 ;  /* 0x0000002f2c007986 */ /* 0x0005e8000c101906 */
.L_x_30488:
[----:B------:R-:W-:Y:S05]  /*3fb0*/  BSYNC B0 ;  /* 0x0000000000007941 */ /* 0x000fea0003800000 */
.L_x_30487:
[----:B------:R-:W-:Y:S01]  /*3fc0*/  IMAD.U32 R42, R42, 0x10000, RZ ;  /* 0x000100002a2a7824 */ /* 0x000fe200078e00ff */
[----:B0-2---:R-:W-:Y:S01]  /*3fd0*/  SHF.R.U32.HI R44, RZ, 0x10, R43 ;  /* 0x00000010ff2c7819 */ /* 0x005fe2000001162b */
[----:B------:R-:W-:Y:S01]  /*3fe0*/  IMAD.U32 R43, R43, 0x10000, RZ ;  /* 0x000100002b2b7824 */ /* 0x000fe200078e00ff */
[----:B------:R-:W-:Y:S02]  /*3ff0*/  BSSY B0, `(.L_x_30489) ;  /* 0x0000026000007945 */ /* 0x000fe40003800000 */
[C---:B------:R-:W-:Y:S01]  /*4000*/  FSETP.GT.AND P1, PT, R42.reuse, RZ, PT ;  /* 0x000000ff2a00720b */ /* 0x040fe20003f24000 */
[----:B------:R-:W-:Y:S01]  /*4010*/  FMUL R42, R42, R42 ;  /* 0x0000002a2a2a7220 */ /* 0x000fe20000400000 */
[----:B------:R-:W-:Y:S01]  /*4020*/  IMAD.U32 R44, R44, 0x10000, RZ ;  /* 0x000100002c2c7824 */ /* 0x000fe200078e00ff */
[C---:B------:R-:W-:Y:S01]  /*4030*/  FSETP.GT.AND P2, PT, R43.reuse, RZ, PT ;  /* 0x000000ff2b00720b */ /* 0x040fe20003f44000 */
[----:B------:R-:W-:Y:S02]  /*4040*/  FMUL R43, R43, R43 ;  /* 0x0000002b2b2b7220 */ /* 0x000fe40000400000 */
[----:B------:R-:W-:-:S02]  /*4050*/  FSEL R42, R42, RZ, P1 ;  /* 0x000000ff2a2a7208 */ /* 0x000fc40000800000 */
[C---:B------:R-:W-:Y:S01]  /*4060*/  FSETP.GT.AND P1, PT, R44.reuse, RZ, PT ;  /* 0x000000ff2c00720b */ /* 0x040fe20003f24000 */
[----:B------:R-:W-:Y:S01]  /*4070*/  FMUL R44, R44, R44 ;  /* 0x0000002c2c2c7220 */ /* 0x000fe20000400000 */
[----:B-1----:R-:W-:Y:S01]  /*4080*/  FSEL R46, R43, RZ, P2 ;  /* 0x000000ff2b2e7208 */ /* 0x002fe20001000000 */
[C---:B------:R-:W-:Y:S01]  /*4090*/  FMUL R47, R42.reuse, R63 ;  /* 0x0000003f2a2f7220 */ /* 0x040fe20000400000 */
[----:B------:R-:W-:Y:S02]  /*40a0*/  FMNMX R33, R42, R33, !PT ;  /* 0x000000212a217209 */ /* 0x000fe40007800000 */
[----:B------:R-:W-:Y:S02]  /*40b0*/  FSEL R44, R44, RZ, P1 ;  /* 0x000000ff2c2c7208 */ /* 0x000fe40000800000 */
[C---:B------:R-:W-:Y:S01]  /*40c0*/  FMNMX R83, R46.reuse, R33, !PT ;  /* 0x000000212e537209 */ /* 0x040fe20007800000 */
[----:B------:R-:W-:Y:S01]  /*40d0*/  FMUL R33, R46, R63 ;  /* 0x0000003f2e217220 */ /* 0x000fe20000400000 */
[----:B------:R-:W-:Y:S01]  /*40e0*/  F2FP.SATFINITE.E4M3.F32.PACK_AB_MERGE_C R47, RZ, R47, RZ ;  /* 0x0000002fff2f723e */ /* 0x000fe200048070ff */
[C---:B------:R-:W-:Y:S01]  /*40f0*/  FMUL R46, R44.reuse, R63 ;  /* 0x0000003f2c2e7220 */ /* 0x040fe20000400000 */
[----:B------:R-:W-:-:S02]  /*4100*/  FMNMX R83, R44, R83, !PT ;  /* 0x000000532c537209 */ /* 0x000fc40007800000 */
[----:B------:R-:W-:Y:S02]  /*4110*/  F2FP.SATFINITE.E4M3.F32.PACK_AB_MERGE_C R82, RZ, R33, RZ ;  /* 0x00000021ff52723e */ /* 0x000fe400048070ff */
[----:B------:R-:W-:Y:S01]  /*4120*/  F2FP.SATFINITE.E4M3.F32.PACK_AB_MERGE_C R46, RZ, R46, RZ ;  /* 0x0000002eff2e723e */ /* 0x000fe200048070ff */
[----:B------:R-:W-:Y:S06]  /*4130*/  @P0 BRA `(.L_x_30490) ;  /* 0x0000000000440947 */ /* 0x000fec0003800000 */
[----:B------:R-:W-:Y:S01]  /*4140*/  IADD3 R33, R71, -0x1, -R60 ;  /* 0xffffffff47217810 */ /* 0x000fe20007ffe83c */
[----:B------:R-:W-:-:S03]  /*4150*/  IMAD R45, R67, 0x5, RZ ;  /* 0x00000005432d7824 */ /* 0x000fc600078e02ff */
[----:B------:R-:W-:Y:S01]  /*4160*/  LOP3.LUT R43, R33, 0x1f, RZ, 0xc0, !PT ;  /* 0x0000001f212b7812 */ /* 0x000fe200078ec0ff */
[----:B------:R-:W-:-:S03]  /*4170*/  IMAD.U32 R33, R82, 0x10000, RZ ;  /* 0x0001000052217824 */ /* 0x000fc600078e00ff */
[----:B------:R-:W-:Y:S02]  /*4180*/  IADD3 R42, P1, R43, R58, RZ ;  /* 0x0000003a2b2a7210 */ /* 0x000fe40007f3e0ff */
[----:B------:R-:W-:Y:S02]  /*4190*/  LOP3.LUT R44, R33, 0xff0000, RZ, 0xc0, !PT ;  /* 0x00ff0000212c7812 */ /* 0x000fe400078ec0ff */
[----:B------:R-:W-:Y:S01]  /*41a0*/  LOP3.LUT R33, R46, 0xffff, RZ, 0xc0, !PT ;  /* 0x0000ffff2e217812 */ /* 0x000fe200078ec0ff */
[----:B------:R-:W-:-:S04]  /*41b0*/  IMAD.X R43, RZ, RZ, R36, P1 ;  /* 0x000000ffff2b7224 */ /* 0x000fc800008e0624 */
[----:B------:R-:W-:Y:S02]  /*41c0*/  IMAD R33, R33, 0x1000000, R44 ;  /* 0x0100000021217824 */ /* 0x000fe400078e022c */
[----:B------:R-:W-:Y:S02]  /*41d0*/  IMAD.SHL.U32 R44, R47, 0x100, RZ ;  /* 0x000001002f2c7824 */ /* 0x000fe400078e00ff */
[----:B------:R-:W-:-:S03]  /*41e0*/  IMAD.WIDE.U32 R42, R69, 0x5, R42 ;  /* 0x00000005452a7825 */ /* 0x000fc600078e002a */
[----:B------:R-:W-:Y:S01]  /*41f0*/  LOP3.LUT R78, R33, 0xffff, R44, 0xf8, !PT ;  /* 0x0000ffff214e7812 */ /* 0x000fe200078ef82c */
[----:B------:R-:W-:Y:S01]  /*4200*/  IMAD.IADD R33, R45, 0x1, R43 ;  /* 0x000000012d217824 */ /* 0x000fe200078e022b */
[----:B------:R-:W-:Y:S02]  /*4210*/  LEA R44, P1, R42, R62, 0x2 ;  /* 0x0000003e2a2c7211 */ /* 0x000fe400078210ff */
[----:B------:R-:W-:Y:S02]  /*4220*/  LOP3.LUT R35, R78, 0xff, R35, 0xf8, !PT ;  /* 0x000000ff4e237812 */ /* 0x000fe400078ef823 */
[----:B------:R-:W-:-:S05]  /*4230*/  LEA.HI.X R45, R42, R61, R33, 0x2, P1 ;  /* 0x0000003d2a2d7211 */ /* 0x000fca00008f1421 */
[----:B------:R0:W-:Y:S04]  /*4240*/  STG.E desc[UR6][R44.64], R35 ;  /* 0x000000232c007986 */ /* 0x0001e8000c101906 */
.L_x_30490:
[----:B------:R-:W-:Y:S05]  /*4250*/  BSYNC B0 ;  /* 0x0000000000007941 */ /* 0x000fea0003800000 */
.L_x_30489:
[----:B------:R-:W-:Y:S01]  /*4260*/  IMAD.U32 R26, R41, 0x10000, RZ ;  /* 0x00010000291a7824 */ /* 0x000fe200078e00ff */
[----:B------:R-:W-:Y:S01]  /*4270*/  LOP3.LUT R79, R79, 0xffff, RZ, 0xc0, !PT ;  /* 0x0000ffff4f4f7812 */ /* 0x000fe200078ec0ff */
[----:B------:R-:W-:Y:S01]  /*4280*/  IMAD.U32 R33, R39, 0x10000, RZ ;  /* 0x0001000027217824 */ /* 0x000fe200078e00ff */
[----:B------:R-:W-:Y:S01]  /*4290*/  PRMT R82, R82, 0x7104, RZ ;  /* 0x0000710452527816 */ /* 0x000fe200000000ff */
[C---:B------:R-:W-:Y:S01]  /*42a0*/  FMUL R42, R26.reuse, R26 ;  /* 0x0000001a1a2a7220 */ /* 0x040fe20000400000 */
[----:B------:R-:W-:Y:S01]  /*42b0*/  FSETP.GT.AND P1, PT, R26, RZ, PT ;  /* 0x000000ff1a00720b */ /* 0x000fe20003f24000 */
[C---:B------:R-:W-:Y:S01]  /*42c0*/  FMUL R26, R33.reuse, R33 ;  /* 0x00000021211a7220 */ /* 0x040fe20000400000 */
[----:B------:R-:W-:Y:S01]  /*42d0*/  FSETP.GT.AND P2, PT, R33, RZ, PT ;  /* 0x000000ff2100720b */ /* 0x000fe20003f44000 */
[----:B------:R-:W-:Y:S01]  /*42e0*/  BSSY B0, `(.L_x_30491) ;  /* 0x00000d6000007945 */ /* 0x000fe20003800000 */
[----:B------:R-:W-:Y:S02]  /*42f0*/  FSEL R42, R42, RZ, P1 ;  /* 0x000000ff2a2a7208 */ /* 0x000fe40000800000 */
[----:B------:R-:W-:-:S02]  /*4300*/  LOP3.LUT R79, R79, 0xff, RZ, 0xc0, !PT ;  /* 0x000000ff4f4f7812 */ /* 0x000fc400078ec0ff */
[----:B------:R-:W-:Y:S01]  /*4310*/  FSEL R26, R26, RZ, P2 ;  /* 0x000000ff1a1a7208 */ /* 0x000fe20001000000 */
[-C--:B------:R-:W-:Y:S01]  /*4320*/  FMUL R78, R42, R63.reuse ;  /* 0x0000003f2a4e7220 */ /* 0x080fe20000400000 */
[----:B------:R-:W-:Y:S02]  /*4330*/  LOP3.LUT R82, R79, 0xff00, R82, 0xf8, !PT ;  /* 0x0000ff004f527812 */ /* 0x000fe400078ef852 */
[----:B------:R-:W-:Y:S01]  /*4340*/  SHF.R.U64 R38, R38, 0x10, R39 ;  /* 0x0000001026267819 */ /* 0x000fe20000001227 */
[----:B------:R-:W-:Y:S01]  /*4350*/  FMUL R79, R26, R63 ;  /* 0x0000003f1a4f7220 */ /* 0x000fe20000400000 */
[----:B------:R-:W-:Y:S02]  /*4360*/  F2FP.SATFINITE.E4M3.F32.PACK_AB_MERGE_C R78, RZ, R78, RZ ;  /* 0x0000004eff4e723e */ /* 0x000fe400048070ff */
[----:B------:R-:W-:Y:S01]  /*4370*/  LOP3.LUT R80, R80, 0xffff, RZ, 0xc0, !PT ;  /* 0x0000ffff50507812 */ /* 0x000fe200078ec0ff */
[----:B------:R-:W-:Y:S01]  /*4380*/  IMAD.U32 R38, R38, 0x10000, RZ ;  /* 0x0001000026267824 */ /* 0x000fe200078e00ff */
[----:B------:R-:W-:Y:S01]  /*4390*/  F2FP.SATFINITE.E4M3.F32.PACK_AB_MERGE_C R79, RZ, R79, RZ ;  /* 0x0000004fff4f723e */ /* 0x000fe200048070ff */
[----:B------:R-:W-:Y:S01]  /*43a0*/  IMAD.U32 R33, R78, 0x10000, RZ ;  /* 0x000100004e217824 */ /* 0x000fe200078e00ff */
[----:B------:R-:W-:-:S02]  /*43b0*/  PRMT R47, R47, 0x7104, RZ ;  /* 0x000071042f2f7816 */ /* 0x000fc400000000ff */
[----:B0-----:R-:W-:Y:S02]  /*43c0*/  LOP3.LUT R35, R79, 0xffff, RZ, 0xc0, !PT ;  /* 0x0000ffff4f237812 */ /* 0x001fe400078ec0ff */
[----:B------:R-:W-:Y:S02]  /*43d0*/  LOP3.LUT R44, R33, 0xff0000, RZ, 0xc0, !PT ;  /* 0x00ff0000212c7812 */ /* 0x000fe400078ec0ff */
[----:B------:R-:W-:Y:S01]  /*43e0*/  FSETP.GT.AND P2, PT, R38, RZ, PT ;  /* 0x000000ff2600720b */ /* 0x000fe20003f44000 */
[----:B------:R-:W-:Y:S01]  /*43f0*/  IMAD.SHL.U32 R35, R35, 0x1000000, RZ ;  /* 0x0100000023237824 */ /* 0x000fe200078e00ff */
[----:B------:R-:W-:Y:S01]  /*4400*/  LOP3.LUT R80, R80, 0xff, RZ, 0xc0, !PT ;  /* 0x000000ff50507812 */ /* 0x000fe200078ec0ff */
[----:B------:R-:W-:Y:S01]  /*4410*/  FMUL R38, R38, R38 ;  /* 0x0000002626267220 */ /* 0x000fe20000400000 */
[----:B------:R-:W-:Y:S02]  /*4420*/  FMNMX R83, R84, R83, !PT ;  /* 0x0000005354537209 */ /* 0x000fe40007800000 */
[----:B------:R-:W-:-:S02]  /*4430*/  LOP3.LUT R33, R35, R82, R44, 0xfe, !PT ;  /* 0x0000005223217212 */ /* 0x000fc400078efe2c */
[----:B------:R-:W-:Y:S02]  /*4440*/  SHF.R.U64 R35, R40, 0x10, R41 ;  /* 0x0000001028237819 */ /* 0x000fe40000001229 */
[----:B------:R-:W-:Y:S02]  /*4450*/  LOP3.LUT R47, R80, 0xff00, R47, 0xf8, !PT ;  /* 0x0000ff00502f7812 */ /* 0x000fe400078ef82f */
[----:B------:R-:W-:Y:S01]  /*4460*/  FSEL R38, R38, RZ, P2 ;  /* 0x000000ff26267208 */ /* 0x000fe20001000000 */
[----:B------:R-:W-:Y:S01]  /*4470*/  IMAD.U32 R35, R35, 0x10000, RZ ;  /* 0x0001000023237824 */ /* 0x000fe200078e00ff */
[----:B------:R-:W-:Y:S02]  /*4480*/  SHF.R.U32.HI R41, RZ, 0x10, R41 ;  /* 0x00000010ff297819 */ /* 0x000fe40000011629 */
[----:B------:R-:W-:Y:S01]  /*4490*/  LOP3.LUT R37, R37, 0xffff, RZ, 0xc0, !PT ;  /* 0x0000ffff25257812 */ /* 0x000fe200078ec0ff */
[----:B------:R-:W-:Y:S01]  /*44a0*/  FMUL R82, R38, R63 ;  /* 0x0000003f26527220 */ /* 0x000fe20000400000 */
[C---:B------:R-:W-:Y:S01]  /*44b0*/  FSETP.GT.AND P1, PT, R35.reuse, RZ, PT ;  /* 0x000000ff2300720b */ /* 0x040fe20003f24000 */
[----:B------:R-:W-:Y:S01]  /*44c0*/  FMUL R35, R35, R35 ;  /* 0x0000002323237220 */ /* 0x000fe20000400000 */
[----:B------:R-:W-:-:S02]  /*44d0*/  PRMT R46, R46, 0x7104, RZ ;  /* 0x000071042e2e7816 */ /* 0x000fc400000000ff */
[----:B------:R-:W-:Y:S02]  /*44e0*/  F2FP.SATFINITE.E4M3.F32.PACK_AB_MERGE_C R82, RZ, R82, RZ ;  /* 0x00000052ff52723e */ /* 0x000fe400048070ff */
[----:B------:R-:W-:Y:S02]  /*44f0*/  FSEL R80, R35, RZ, P1 ;  /* 0x000000ff23507208 */ /* 0x000fe40000800000 */
[----:B------:R-:W-:Y:S02]  /*4500*/  LOP3.LUT R40, R82, 0xffff, RZ, 0xc0, !PT ;  /* 0x0000ffff52287812 */ /* 0x000fe400078ec0ff */
[C---:B------:R-:W-:Y:S01]  /*4510*/  FMNMX R83, R80.reuse, R83, !PT ;  /* 0x0000005350537209 */ /* 0x040fe20007800000 */
[----:B------:R-:W-:Y:S01]  /*4520*/  FMUL R80, R80, R63 ;  /* 0x0000003f50507220 */ /* 0x000fe20000400000 */
[----:B------:R-:W-:Y:S01]  /*4530*/  LOP3.LUT R37, R37, 0xff, RZ, 0xc0, !PT ;  /* 0x000000ff25257812 */ /* 0x000fe200078ec0ff */
[----:B------:R-:W-:Y:S01]  /*4540*/  IMAD.SHL.U32 R40, R40, 0x1000000, RZ ;  /* 0x0100000028287824 */ /* 0x000fe200078e00ff */
[----:B------:R-:W-:-:S02]  /*4550*/  FMNMX R83, R42, R83, !PT ;  /* 0x000000532a537209 */ /* 0x000fc40007800000 */
[----:B------:R-:W-:Y:S02]  /*4560*/  F2FP.SATFINITE.E4M3.F32.PACK_AB_MERGE_C R80, RZ, R80, RZ ;  /* 0x00000050ff50723e */ /* 0x000fe400048070ff */
[----:B------:R-:W-:Y:S02]  /*4570*/  LOP3.LUT R46, R37, 0xff00, R46, 0xf8, !PT ;  /* 0x0000ff00252e7812 */ /* 0x000fe400078ef82e */
[----:B------:R-:W-:Y:S01]  /*4580*/  LOP3.LUT R85, R85, 0xffff, RZ, 0xc0, !PT ;  /* 0x0000ffff55557812 */ /* 0x000fe200078ec0ff */
[----:B------:R-:W-:Y:S01]  /*4590*/  IMAD.U32 R35, R80, 0x10000, RZ ;  /* 0x0001000050237824 */ /* 0x000fe200078e00ff */
[----:B------:R-:W-:Y:S02]  /*45a0*/  LOP3.LUT R48, R48, 0xffff, RZ, 0xc0, !PT ;  /* 0x0000ffff30307812 */ /* 0x000fe400078ec0ff */
[----:B------:R-:W-:Y:S02]  /*45b0*/  LOP3.LUT R49, R49, 0xff, RZ, 0xc0, !PT ;  /* 0x000000ff31317812 */ /* 0x000fe400078ec0ff */
[----:B------:R-:W-:-:S02]  /*45c0*/  LOP3.LUT R35, R35, 0xff0000, RZ, 0xc0, !PT ;  /* 0x00ff000023237812 */ /* 0x000fc400078ec0ff */
[----:B------:R-:W-:Y:S02]  /*45d0*/  LOP3.LUT R50, R50, 0xffff, RZ, 0xc0, !PT ;  /* 0x0000ffff32327812 */ /* 0x000fe400078ec0ff */
[----:B------:R-:W-:Y:S02]  /*45e0*/  LOP3.LUT R35, R40, R47, R35, 0xfe, !PT ;  /* 0x0000002f28237212 */ /* 0x000fe400078efe23 */
[----:B------:R-:W-:Y:S01]  /*45f0*/  SHF.R.U32.HI R40, RZ, 0x10, R39 ;  /* 0x00000010ff287819 */ /* 0x000fe20000011627 */
[----:B------:R-:W-:Y:S01]  /*4600*/  IMAD.U32 R39, R41, 0x10000, RZ ;  /* 0x0001000029277824 */ /* 0x000fe200078e00ff */
[----:B------:R-:W-:Y:S01]  /*4610*/  LOP3.LUT R89, R89, 0xffff, RZ, 0xc0, !PT ;  /* 0x0000ffff59597812 */ /* 0x000fe200078ec0ff */
[----:B------:R-:W-:Y:S01]  /*4620*/  IMAD.U32 R50, R50, 0x10000, RZ ;  /* 0x0001000032327824 */ /* 0x000fe200078e00ff */
[----:B------:R-:W-:Y:S01]  /*4630*/  LOP3.LUT R87, R87, 0xff, RZ, 0xc0, !PT ;  /* 0x000000ff57577812 */ /* 0x000fe200078ec0ff */
[----:B------:R-:W-:Y:S01]  /*4640*/  IMAD.U32 R40, R40, 0x10000, RZ ;  /* 0x0001000028287824 */ /* 0x000fe200078e00ff */
[C---:B------:R-:W-:Y:S01]  /*4650*/  FSETP.GT.AND P1, PT, R39.reuse, RZ, PT ;  /* 0x000000ff2700720b */ /* 0x040fe20003f24000 */
[----:B------:R-:W-:Y:S01]  /*4660*/  FMUL R39, R39, R39 ;  /* 0x0000002727277220 */ /* 0x000fe20000400000 */
[----:B------:R-:W-:Y:S01]  /*4670*/  LOP3.LUT R89, R89, 0xff0000, R50, 0xf8, !PT ;  /* 0x00ff000059597812 */ /* 0x000fe200078ef832 */
[C---:B------:R-:W-:Y:S01]  /*4680*/  FMUL R44, R40.reuse, R40 ;  /* 0x00000028282c7220 */ /* 0x040fe20000400000 */
[----:B------:R-:W-:-:S02]  /*4690*/  FSETP.GT.AND P2, PT, R40, RZ, PT ;  /* 0x000000ff2800720b */ /* 0x000fc40003f44000 */
[----:B------:R-:W-:Y:S02]  /*46a0*/  FSEL R40, R39, RZ, P1 ;  /* 0x000000ff27287208 */ /* 0x000fe40000800000 */
[----:B------:R-:W-:Y:S02]  /*46b0*/  FSEL R44, R44, RZ, P2 ;  /* 0x000000ff2c2c7208 */ /* 0x000fe40001000000 */
[C---:B------:R-:W-:Y:S01]  /*46c0*/  FMNMX R41, R40.reuse, R83, !PT ;  /* 0x0000005328297209 */ /* 0x040fe20007800000 */
[-C--:B------:R-:W-:Y:S01]  /*46d0*/  FMUL R83, R40, R63.reuse ;  /* 0x0000003f28537220 */ /* 0x080fe20000400000 */
[----:B------:R-:W-:Y:S01]  /*46e0*/  LEA R88, P1, R69, R58, 0x3 ;  /* 0x0000003a45587211 */ /* 0x000fe200078218ff */
[----:B------:R-:W-:Y:S01]  /*46f0*/  FMUL R84, R44, R63 ;  /* 0x0000003f2c547220 */ /* 0x000fe20000400000 */
[----:B------:R-:W-:Y:S02]  /*4700*/  LOP3.LUT R22, R22, 0xffff, RZ, 0xc0, !PT ;  /* 0x0000ffff16167812 */ /* 0x000fe400078ec0ff */
[----:B------:R-:W-:-:S02]  /*4710*/  F2FP.SATFINITE.E4M3.F32.PACK_AB_MERGE_C R83, RZ, R83, RZ ;  /* 0x00000053ff53723e */ /* 0x000fc400048070ff */
[----:B------:R-:W-:Y:S02]  /*4720*/  F2FP.SATFINITE.E4M3.F32.PACK_AB_MERGE_C R84, RZ, R84, RZ ;  /* 0x00000054ff54723e */ /* 0x000fe400048070ff */
[----:B------:R-:W-:Y:S01]  /*4730*/  LEA.HI.X R90, R69, R36, R67, 0x3, P1 ;  /* 0x00000024455a7211 */ /* 0x000fe200008f1c43 */
[----:B------:R-:W-:Y:S01]  /*4740*/  IMAD.U32 R37, R83, 0x10000, RZ ;  /* 0x0001000053257824 */ /* 0x000fe200078e00ff */
[----:B------:R-:W-:Y:S02]  /*4750*/  LOP3.LUT R39, R84, 0xffff, RZ, 0xc0, !PT ;  /* 0x0000ffff54277812 */ /* 0x000fe400078ec0ff */
[----:B------:R-:W-:Y:S02]  /*4760*/  LOP3.LUT R92, R92, 0xffff, RZ, 0xc0, !PT ;  /* 0x0000ffff5c5c7812 */ /* 0x000fe400078ec0ff */
[----:B------:R-:W-:Y:S01]  /*4770*/  LOP3.LUT R40, R37, 0xff0000, RZ, 0xc0, !PT ;  /* 0x00ff000025287812 */ /* 0x000fe200078ec0ff */
[----:B------:R-:W-:Y:S01]  /*4780*/  IMAD.SHL.U32 R39, R39, 0x1000000, RZ ;  /* 0x0100000027277824 */ /* 0x000fe200078e00ff */
[----:B------:R-:W-:-:S02]  /*4790*/  LOP3.LUT R54, R54, 0xffff, RZ, 0xc0, !PT ;  /* 0x0000ffff36367812 */ /* 0x000fc400078ec0ff */
[----:B------:R-:W-:Y:S02]  /*47a0*/  LOP3.LUT R52, R52, 0xffff, RZ, 0xc0, !PT ;  /* 0x0000ffff34347812 */ /* 0x000fe400078ec0ff */
[----:B------:R-:W-:Y:S02]  /*47b0*/  LOP3.LUT R37, R39, R46, R40, 0xfe, !PT ;  /* 0x0000002e27257212 */ /* 0x000fe400078efe28 */
[----:B------:R-:W-:Y:S01]  /*47c0*/  FMNMX R39, R86, R41, !PT ;  /* 0x0000002956277209 */ /* 0x000fe20007800000 */
[C---:B------:R-:W-:Y:S01]  /*47d0*/  VIADD R86, R24.reuse, 0x3 ;  /* 0x0000000318567836 */ /* 0x040fe20000000000 */
[----:B------:R-:W-:Y:S01]  /*47e0*/  IADD3 R40, R71, 0x1d, -R60 ;  /* 0x0000001d47287810 */ /* 0x000fe20007ffe83c */
[----:B------:R-:W-:Y:S01]  /*47f0*/  VIADD R24, R24, 0x2 ;  /* 0x0000000218187836 */ /* 0x000fe20000000000 */
[----:B------:R-:W-:Y:S02]  /*4800*/  FMNMX R43, R38, R39, !PT ;  /* 0x00000027262b7209 */ /* 0x000fe40007800000 */
[----:B------:R-:W-:-:S02]  /*4810*/  LOP3.LUT R47, R40, 0x1f, RZ, 0xc0, !PT ;  /* 0x0000001f282f7812 */ /* 0x000fc400078ec0ff */
[----:B------:R-:W-:Y:S02]  /*4820*/  ISETP.GE.U32.AND P2, PT, R86, R65, PT ;  /* 0x000000415600720c */ /* 0x000fe40003f46070 */
[C---:B------:R-:W-:Y:S02]  /*4830*/  IADD3 R46, P3, R47.reuse, R88, RZ ;  /* 0x000000582f2e7210 */ /* 0x040fe40007f7e0ff */
[----:B------:R-:W-:Y:S02]  /*4840*/  ISETP.LT.U32.AND P2, PT, R47, R64, !P2 ;  /* 0x000000402f00720c */ /* 0x000fe40005741070 */
[----:B------:R-:W-:Y:S01]  /*4850*/  FMNMX R45, R26, R43, !PT ;  /* 0x0000002b1a2d7209 */ /* 0x000fe20007800000 */
[----:B------:R-:W-:Y:S01]  /*4860*/  IMAD.X R47, RZ, RZ, R90, P3 ;  /* 0x000000ffff2f7224 */ /* 0x000fe200018e065a */
[----:B------:R-:W-:Y:S02]  /*4870*/  LOP3.LUT R53, R53, 0xffff, RZ, 0xc0, !PT ;  /* 0x0000ffff35357812 */ /* 0x000fe400078ec0ff */
[----:B------:R-:W-:-:S02]  /*4880*/  LOP3.LUT R56, R56, 0xffff, RZ, 0xc0, !PT ;  /* 0x0000ffff38387812 */ /* 0x000fc400078ec0ff */
[----:B------:R-:W-:Y:S02]  /*4890*/  LOP3.LUT R55, R55, 0xffff, RZ, 0xc0, !PT ;  /* 0x0000ffff37377812 */ /* 0x000fe400078ec0ff */
[----:B------:R-:W-:Y:S01]  /*48a0*/  LOP3.LUT R20, R20, 0xffff, RZ, 0xc0, !PT ;  /* 0x0000ffff14147812 */ /* 0x000fe200078ec0ff */
[----:B------:R-:W-:Y:S01]  /*48b0*/  IMAD.U32 R56, R56, 0x10000, RZ ;  /* 0x0001000038387824 */ /* 0x000fe200078e00ff */
[----:B------:R-:W-:Y:S01]  /*48c0*/  LOP3.LUT R70, R70, 0xffff, RZ, 0xc0, !PT ;  /* 0x0000ffff46467812 */ /* 0x000fe200078ec0ff */
[--C-:B------:R-:W-:Y:S01]  /*48d0*/  @P2 IMAD.WIDE.U32 R40, R69, 0x9, R46.reuse ;  /* 0x0000000945282825 */ /* 0x100fe200078e002e */
[----:B------:R-:W-:Y:S02]  /*48e0*/  LOP3.LUT R2, R2, 0xffff, RZ, 0xc0, !PT ;  /* 0x0000ffff02027812 */ /* 0x000fe400078ec0ff */
[----:B------:R-:W-:Y:S01]  /*48f0*/  LOP3.LUT R77, R77, 0xffff, RZ, 0xc0, !PT ;  /* 0x0000ffff4d4d7812 */ /* 0x000fe200078ec0ff */
[----:B------:R-:W-:Y:S01]  /*4900*/  @P2 IMAD R39, R67, 0x9, RZ ;  /* 0x0000000943272824 */ /* 0x000fe200078e02ff */
[----:B------:R-:W-:Y:S01]  /*4910*/  @P2 LEA R38, P1, R40, R81, 0x3 ;  /* 0x0000005128262211 */ /* 0x000fe200078218ff */
[----:B------:R-:W-:Y:S01]  /*4920*/  @P2 IMAD.MOV.U32 R42, RZ, RZ, R46 ;  /* 0x000000ffff2a2224 */ /* 0x000fe200078e002e */
[----:B------:R-:W-:Y:S01]  /*4930*/  LOP3.LUT R32, R32, 0xffff, RZ, 0xc0, !PT ;  /* 0x0000ffff20207812 */ /* 0x000fe200078ec0ff */
[----:B------:R-:W-:Y:S01]  /*4940*/  @P2 IMAD.MOV.U32 R43, RZ, RZ, R47 ;  /* 0x000000ffff2b2224 */ /* 0x000fe200078e002f */
[----:B------:R-:W-:Y:S01]  /*4950*/  LOP3.LUT R74, R74, 0xffff, RZ, 0xc0, !PT ;  /* 0x0000ffff4a4a7812 */ /* 0x000fe200078ec0ff */
[----:B------:R-:W-:Y:S01]  /*4960*/  @P2 IMAD.IADD R39, R39, 0x1, R41 ;  /* 0x0000000127272824 */ /* 0x000fe200078e0229 */
[----:B------:R-:W-:Y:S01]  /*4970*/  LOP3.LUT R72, R72, 0xffff, RZ, 0xc0, !PT ;  /* 0x0000ffff48487812 */ /* 0x000fe200078ec0ff */
[----:B------:R-:W-:Y:S01]  /*4980*/  @P2 IMAD.WIDE.U32 R42, R69, 0xa, R42 ;  /* 0x0000000a452a2825 */ /* 0x000fe200078e002a */
[----:B------:R-:W-:-:S02]  /*4990*/  LOP3.LUT R73, R73, 0xffff, RZ, 0xc0, !PT ;  /* 0x0000ffff49497812 */ /* 0x000fc400078ec0ff */
[----:B------:R-:W-:Y:S01]  /*49a0*/  @P2 LEA.HI.X R39, R40, R57, R39, 0x3, P1 ;  /* 0x0000003928272211 */ /* 0x000fe200008f1c27 */
[----:B------:R-:W-:Y:S01]  /*49b0*/  @P2 IMAD R41, R67, 0xa, RZ ;  /* 0x0000000a43292824 */ /* 0x000fe200078e02ff */
[----:B------:R-:W-:Y:S01]  /*49c0*/  ISETP.GE.U32.AND P1, PT, R24, R65, PT ;  /* 0x000000411800720c */ /* 0x000fe20003f26070 */
[--C-:B------:R-:W-:Y:S01]  /*49d0*/  @P2 IMAD.MOV.U32 R50, RZ, RZ, R46.reuse ;  /* 0x000000ffff322224 */ /* 0x100fe200078e002e */
[----:B------:R-:W-:Y:S01]  /*49e0*/  @P2 LEA R40, P3, R42, R81, 0x3 ;  /* 0x000000512a282211 */ /* 0x000fe200078618ff */
[----:B------:R-:W-:Y:S02]  /*49f0*/  @P2 IMAD.IADD R24, R41, 0x1, R43 ;  /* 0x0000000129182824 */ /* 0x000fe400078e022b */
[----:B------:R-:W-:Y:S01]  /*4a00*/  IMAD.U32 R43, R85, 0x10000, RZ ;  /* 0x00010000552b7824 */ /* 0x000fe200078e00ff */
[----:B------:R-:W-:Y:S01]  /*4a10*/  FMNMX R85, R44, R45, !PT ;  /* 0x0000002d2c557209 */ /* 0x000fe20007800000 */
[----:B------:R-:W-:Y:S01]  /*4a20*/  @P2 IMAD.MOV.U32 R44, RZ, RZ, R46 ;  /* 0x000000ffff2c2224 */ /* 0x000fe200078e002e */
[----:B------:R-:W-:Y:S01]  /*4a30*/  @P2 LEA.HI.X R41, R42, R57, R24, 0x3, P3 ;  /* 0x000000392a292211 */ /* 0x000fe200018f1c18 */
[----:B------:R-:W-:Y:S01]  /*4a40*/  @P2 IMAD.MOV.U32 R45, RZ, RZ, R47 ;  /* 0x000000ffff2d2224 */ /* 0x000fe200078e002f */
[----:B------:R-:W-:Y:S01]  /*4a50*/  LOP3.LUT R24, R93, 0xffff, RZ, 0xc0, !PT ;  /* 0x0000ffff5d187812 */ /* 0x000fe200078ec0ff */
[----:B------:R-:W-:-:S02]  /*4a60*/  IMAD.U32 R93, R48, 0x10000, RZ ;  /* 0x00010000305d7824 */ /* 0x000fc400078e00ff */
[----:B------:R-:W-:Y:S01]  /*4a70*/  @P2 IMAD.WIDE.U32 R44, R69, 0xb, R44 ;  /* 0x0000000b452c2825 */ /* 0x000fe200078e002c */
[----:B------:R-:W-:Y:S02]  /*4a80*/  LOP3.LUT R24, R24, 0xff0000, R43, 0xf8, !PT ;  /* 0x00ff000018187812 */ /* 0x000fe400078ef82b */
[----:B------:R-:W-:Y:S01]  /*4a90*/  LOP3.LUT R93, R92, 0xff0000, R93, 0xf8, !PT ;  /* 0x00ff00005c5d7812 */ /* 0x000fe200078ef85d */
[----:B------:R-:W-:Y:S01]  /*4aa0*/  @P2 IMAD R43, R67, 0xb, RZ ;  /* 0x0000000b432b2824 */ /* 0x000fe200078e02ff */
[----:B------:R-:W-:Y:S01]  /*4ab0*/  @P2 LEA R42, P3, R44, R81, 0x3 ;  /* 0x000000512c2a2211 */ /* 0x000fe200078618ff */
[----:B------:R-:W-:Y:S02]  /*4ac0*/  @P2 IMAD.MOV.U32 R48, RZ, RZ, R46 ;  /* 0x000000ffff302224 */ /* 0x000fe400078e002e */
[----:B------:R-:W-:Y:S02]  /*4ad0*/  @P2 IMAD.IADD R26, R43, 0x1, R45 ;  /* 0x000000012b1a2824 */ /* 0x000fe400078e022d */
[----:B------:R-:W-:-:S02]  /*4ae0*/  @P2 IMAD R45, R67, 0xc, RZ ;  /* 0x0000000c432d2824 */ /* 0x000fc400078e02ff */
[----:B------:R-:W-:Y:S01]  /*4af0*/  @P2 IMAD R95, R67, 0xf, RZ ;  /* 0x0000000f435f2824 */ /* 0x000fe200078e02ff */
[----:B------:R-:W-:Y:S01]  /*4b00*/  @P2 LEA.HI.X R43, R44, R57, R26, 0x3, P3 ;  /* 0x000000392c2b2211 */ /* 0x000fe200018f1c1a */
[----:B------:R-:W-:Y:S01]  /*4b10*/  IMAD.SHL.U32 R20, R20, 0x1000000, RZ ;  /* 0x0100000014147824 */ /* 0x000fe200078e00ff */
[----:B------:R-:W-:Y:S01]  /*4b20*/  LOP3.LUT R26, R91, 0xffff, RZ, 0xc0, !PT ;  /* 0x0000ffff5b1a7812 */ /* 0x000fe200078ec0ff */
[----:B------:R-:W-:Y:S02]  /*4b30*/  IMAD.SHL.U32 R72, R72, 0x1000000, RZ ;  /* 0x0100000048487824 */ /* 0x000fe400078e00ff */
[----:B------:R-:W-:Y:S01]  /*4b40*/  IMAD.SHL.U32 R73, R73, 0x1000000, RZ ;  /* 0x0100000049497824 */ /* 0x000fe200078e00ff */
[----:B------:R-:W-:Y:S01]  /*4b50*/  PRMT R91, R26, 0x7604, R49 ;  /* 0x000076041a5b7816 */ /* 0x000fe20000000031 */
[----:B------:R-:W-:Y:S02]  /*4b60*/  @P2 IMAD.MOV.U32 R49, RZ, RZ, R47 ;  /* 0x000000ffff312224 */ /* 0x000fe400078e002f */
[----:B------:R-:W-:-:S04]  /*4b70*/  @P2 IMAD.WIDE.U32 R48, R69, 0xc, R48 ;  /* 0x0000000c45302825 */ /* 0x000fc800078e0030 */
[----:B------:R-:W-:Y:S01]  /*4b80*/  @P2 IMAD.IADD R26, R45, 0x1, R49 ;  /* 0x000000012d1a2824 */ /* 0x000fe200078e0231 */
[----:B------:R-:W-:Y:S01]  /*4b90*/  @P2 LEA R44, P3, R48, R81, 0x3 ;  /* 0x00000051302c2211 */ /* 0x000fe200078618ff */
[----:B------:R-:W-:-:S03]  /*4ba0*/  @P2 IMAD R49, R67, 0xd, RZ ;  /* 0x0000000d43312824 */ /* 0x000fc600078e02ff */
[----:B------:R-:W-:Y:S02]  /*4bb0*/  @P2 LEA.HI.X R45, R48, R57, R26, 0x3, P3 ;  /* 0x00000039302d2211 */ /* 0x000fe400018f1c1a */
[----:B------:R-:W-:Y:S01]  /*4bc0*/  LOP3.LUT R26, R51, 0xffff, RZ, 0xc0, !PT ;  /* 0x0000ffff331a7812 */ /* 0x000fe200078ec0ff */
[----:B------:R-:W-:-:S03]  /*4bd0*/  @P2 IMAD.MOV.U32 R51, RZ, RZ, R47 ;  /* 0x000000ffff332224 */ /* 0x000fc600078e002f */
[----:B------:R-:W-:Y:S01]  /*4be0*/  PRMT R87, R26, 0x7604, R87 ;  /* 0x000076041a577816 */ /* 0x000fe20000000057 */
[----:B------:R-:W-:-:S04]  /*4bf0*/  @P2 IMAD.WIDE.U32 R50, R69, 0xd, R50 ;  /* 0x0000000d45322825 */ /* 0x000fc800078e0032 */
[----:B------:R-:W-:Y:S01]  /*4c00*/  @P2 IMAD.IADD R26, R49, 0x1, R51 ;  /* 0x00000001311a2824 */ /* 0x000fe200078e0233 */
[----:B------:R-:W-:Y:S01]  /*4c10*/  @P2 LEA R48, P3, R50, R81, 0x3 ;  /* 0x0000005132302211 */ /* 0x000fe200078618ff */
[----:B------:R-:W-:Y:S02]  /*4c20*/  IMAD.U32 R51, R22, 0x10000, RZ ;  /* 0x0001000016337824 */ /* 0x000fe400078e00ff */
[----:B------:R-:W-:Y:S01]  /*4c30*/  IMAD.SHL.U32 R22, R53, 0x1000000, RZ ;  /* 0x0100000035167824 */ /* 0x000fe200078e00ff */
[----:B------:R-:W-:Y:S02]  /*4c40*/  @P2 LEA.HI.X R49, R50, R57, R26, 0x3, P3 ;  /* 0x0000003932312211 */ /* 0x000fe400018f1c1a */
[----:B------:R-:W-:Y:S01]  /*4c50*/  LOP3.LUT R92, R54, 0xff0000, R51, 0xf8, !PT ;  /* 0x00ff0000365c7812 */ /* 0x000fe200078ef833 */
[----:B------:R-:W-:Y:S01]  /*4c60*/  IMAD.SHL.U32 R51, R52, 0x1000000, RZ ;  /* 0x0100000034337824 */ /* 0x000fe200078e00ff */
[----:B------:R-:W-:Y:S01]  /*4c70*/  @P2 SHF.L.U64.HI R53, R28, 0x1, R29 ;  /* 0x000000011c352819 */ /* 0x000fe2000001021d */
[----:B------:R-:W-:-:S03]  /*4c80*/  @P2 IMAD.MOV.U32 R54, RZ, RZ, R46 ;  /* 0x000000ffff362224 */ /* 0x000fc600078e002e */
[----:B------:R-:W-:Y:S01]  /*4c90*/  LOP3.LUT R26, R24, 0xff000000, R51, 0xf8, !PT ;  /* 0xff000000181a7812 */ /* 0x000fe200078ef833 */
[----:B------:R-:W-:Y:S01]  /*4ca0*/  @P2 IMAD.SHL.U32 R51, R28, 0x2, RZ ;  /* 0x000000021c332824 */ /* 0x000fe200078e00ff */
[----:B------:R-:W-:Y:S02]  /*4cb0*/  LOP3.LUT R24, R93, 0xff000000, R22, 0xf8, !PT ;  /* 0xff0000005d187812 */ /* 0x000fe400078ef816 */
[----:B------:R-:W-:Y:S02]  /*4cc0*/  @P2 LOP3.LUT R53, R53, 0x1fffffff, RZ, 0xc0, !PT ;  /* 0x1fffffff35352812 */ /* 0x000fe400078ec0ff */
[----:B------:R-:W-:Y:S02]  /*4cd0*/  @P2 LOP3.LUT R51, R51, 0xfffffff8, RZ, 0xc0, !PT ;  /* 0xfffffff833332812 */ /* 0x000fe400078ec0ff */
[----:B------:R-:W-:Y:S01]  /*4ce0*/  LOP3.LUT R93, R55, 0xff0000, R56, 0xf8, !PT ;  /* 0x00ff0000375d7812 */ /* 0x000fe200078ef838 */
[----:B------:R-:W-:Y:S01]  /*4cf0*/  @P2 IMAD.MOV.U32 R55, RZ, RZ, R47 ;  /* 0x000000ffff372224 */ /* 0x000fe200078e002f */
[----:B------:R-:W-:Y:S01]  /*4d00*/  @P2 IADD3 R22, P3, R51, R46, RZ ;  /* 0x0000002e33162210 */ /* 0x000fe20007f7e0ff */
[----:B------:R-:W-:-:S04]  /*4d10*/  @P2 IMAD.WIDE.U32 R54, R69, 0xe, R54 ;  /* 0x0000000e45362825 */ /* 0x000fc800078e0036 */
[----:B------:R-:W-:Y:S01]  /*4d20*/  @P2 IMAD.X R51, R53, 0x1, R47, P3 ;  /* 0x0000000135332824 */ /* 0x000fe200018e062f */
[----:B------:R-:W-:Y:S01]  /*4d30*/  @P2 LEA R50, P3, R22, R81, 0x3 ;  /* 0x0000005116322211 */ /* 0x000fe200078618ff */
[----:B------:R-:W-:-:S03]  /*4d40*/  @P2 IMAD R53, R67, 0xe, RZ ;  /* 0x0000000e43352824 */ /* 0x000fc600078e02ff */
[----:B------:R-:W-:Y:S01]  /*4d50*/  @P2 LEA.HI.X R51, R22, R57, R51, 0x3, P3 ;  /* 0x0000003916332211 */ /* 0x000fe200018f1c33 */
[----:B------:R-:W-:Y:S01]  /*4d60*/  @P2 IMAD.IADD R22, R53, 0x1, R55 ;  /* 0x0000000135162824 */ /* 0x000fe200078e0237 */
[----:B------:R-:W-:Y:S01]  /*4d70*/  @P2 LEA R52, P3, R54, R81, 0x3 ;  /* 0x0000005136342211 */ /* 0x000fe200078618ff */
[----:B------:R-:W-:-:S03]  /*4d80*/  @P2 IMAD.MOV.U32 R55, RZ, RZ, R47 ;  /* 0x000000ffff372224 */ /* 0x000fc600078e002f */
[----:B------:R-:W-:Y:S01]  /*4d90*/  @P2 LEA.HI.X R53, R54, R57, R22, 0x3, P3 ;  /* 0x0000003936352211 */ /* 0x000fe200018f1c16 */
[----:B------:R-:W-:-:S04]  /*4da0*/  @P2 IMAD.MOV.U32 R54, RZ, RZ, R46 ;  /* 0x000000ffff362224 */ /* 0x000fc800078e002e */
[----:B------:R-:W-:-:S04]  /*4db0*/  @P2 IMAD.WIDE.U32 R54, R69, 0xf, R54 ;  /* 0x0000000f45362825 */ /* 0x000fc800078e0036 */
[----:B------:R-:W-:Y:S01]  /*4dc0*/  @P2 IMAD.IADD R22, R95, 0x1, R55 ;  /* 0x000000015f162824 */ /* 0x000fe200078e0237 */
[----:B------:R-:W-:Y:S01]  /*4dd0*/  @P2 LEA R56, P3, R54, R81, 0x3 ;  /* 0x0000005136382211 */ /* 0x000fe200078618ff */
[----:B------:R-:W-:-:S03]  /*4de0*/  IMAD.U32 R81, R70, 0x10000, RZ ;  /* 0x0001000046517824 */ /* 0x000fc600078e00ff */
[----:B------:R-:W-:Y:S01]  /*4df0*/  @P2 LEA.HI.X R57, R54, R57, R22, 0x3, P3 ;  /* 0x0000003936392211 */ /* 0x000fe200018f1c16 */
[----:B-----5:R-:W-:Y:S01]  /*4e00*/  IMAD.U32 R54, R10, 0x10000, RZ ;  /* 0x000100000a367824 */ /* 0x020fe200078e00ff */
[----:B------:R-:W-:Y:S02]  /*4e10*/  SHF.R.U32.HI R22, RZ, 0x3, R71 ;  /* 0x00000003ff167819 */ /* 0x000fe40000011647 */
[----:B------:R-:W-:Y:S01]  /*4e20*/  LOP3.LUT R32, R32, 0xff0000, R81, 0xf8, !PT ;  /* 0x00ff000020207812 */ /* 0x000fe200078ef851 */
[----:B------:R-:W-:Y:S01]  /*4e30*/  IMAD.U32 R81, R74, 0x10000, RZ ;  /* 0x000100004a517824 */ /* 0x000fe200078e00ff */
[----:B------:R-:W-:Y:S02]  /*4e40*/  LOP3.LUT R22, R22, 0x1c, RZ, 0xc0, !PT ;  /* 0x0000001c16167812 */ /* 0x000fe400078ec0ff */
[----:B------:R-:W-:Y:S02]  /*4e50*/  LOP3.LUT R74, R91, 0xffff, RZ, 0xc0, !PT ;  /* 0x0000ffff5b4a7812 */ /* 0x000fe400078ec0ff */
[----:B------:R-:W-:-:S02]  /*4e60*/  IADD3 R22, R71, 0x1e, -R22 ;  /* 0x0000001e47167810 */ /* 0x000fc40007ffe816 */
[----:B------:R-:W-:Y:S02]  /*4e70*/  LOP3.LUT R74, R74, 0xff0000, R81, 0xf8, !PT ;  /* 0x00ff00004a4a7812 */ /* 0x000fe400078ef851 */
[----:B------:R-:W-:Y:S02]  /*4e80*/  LOP3.LUT R55, R22, 0x1f, RZ, 0xc0, !PT ;  /* 0x0000001f16377812 */ /* 0x000fe400078ec0ff */
[----:B------:R-:W-:Y:S02]  /*4e90*/  LOP3.LUT R22, R89, 0xff000000, R20, 0xf8, !PT ;  /* 0xff00000059167812 */ /* 0x000fe400078ef814 */
[----:B------:R-:W-:Y:S01]  /*4ea0*/  ISETP.GE.U32.OR P1, PT, R55, R64, P1 ;  /* 0x000000403700720c */ /* 0x000fe20000f26470 */
[----:B------:R-:W-:Y:S01]  /*4eb0*/  IMAD.SHL.U32 R55, R2, 0x1000000, RZ ;  /* 0x0100000002377824 */ /* 0x000fe200078e00ff */
[----:B------:R-:W-:Y:S01]  /*4ec0*/  LOP3.LUT R32, R32, 0xff000000, R73, 0xf8, !PT ;  /* 0xff00000020207812 */ /* 0x000fe200078ef849 */
[----:B------:R-:W-:-:S03]  /*4ed0*/  IMAD.U32 R2, R77, 0x10000, RZ ;  /* 0x000100004d027824 */ /* 0x000fc600078e00ff */
[----:B------:R-:W-:Y:S02]  /*4ee0*/  LOP3.LUT R20, R92, 0xff000000, R55, 0xf8, !PT ;  /* 0xff0000005c147812 */ /* 0x000fe400078ef837 */
[----:B------:R-:W-:-:S04]  /*4ef0*/  LOP3.LUT R55, R87, 0xffff, RZ, 0xc0, !PT ;  /* 0x0000ffff57377812 */ /* 0x000fc800078ec0ff */
[----:B------:R-:W-:Y:S02]  /*4f00*/  LOP3.LUT R55, R55, 0xff0000, R2, 0xf8, !PT ;  /* 0x00ff000037377812 */ /* 0x000fe400078ef802 */
[----:B------:R-:W-:Y:S01]  /*4f10*/  LOP3.LUT R2, R93, 0xff000000, R72, 0xf8, !PT ;  /* 0xff0000005d027812 */ /* 0x000fe200078ef848 */
[----:B------:R-:W-:Y:S06]  /*4f20*/  @P0 BRA `(.L_x_30492) ;  /* 0x0000000000440947 */ /* 0x000fec0003800000 */
[----:B------:R-:W-:Y:S01]  /*4f30*/  IADD3 R70, R71, -0x1, -R60 ;  /* 0xffffffff47467810 */ /* 0x000fe20007ffe83c */
[----:B------:R-:W-:Y:S01]  /*4f40*/  IMAD.U32 R78, R78, 0x10000, RZ ;  /* 0x000100004e4e7824 */ /* 0x000fe200078e00ff */
[----:B------:R-:W-:Y:S01]  /*4f50*/  LOP3.LUT R83, R83, 0xffff, RZ, 0xc0, !PT ;  /* 0x0000ffff53537812 */ /* 0x000fe200078ec0ff */
[----:B------:R-:W-:Y:S01]  /*4f60*/  IMAD.SHL.U32 R77, R80, 0x100, RZ ;  /* 0x00000100504d7824 */ /* 0x000fe200078e00ff */
[----:B------:R-:W-:Y:S01]  /*4f70*/  LOP3.LUT R73, R70, 0x1f, RZ, 0xc0, !PT ;  /* 0x0000001f46497812 */ /* 0x000fe200078ec0ff */
[----:B------:R-:W-:Y:S01]  /*4f80*/  IMAD R81, R67, 0x6, RZ ;  /* 0x0000000643517824 */ /* 0x000fe200078e02ff */
[----:B------:R-:W-:Y:S02]  /*4f90*/  LOP3.LUT R78, R78, 0xff0000, RZ, 0xc0, !PT ;  /* 0x00ff00004e4e7812 */ /* 0x000fe400078ec0ff */
[----:B------:R-:W-:-:S03]  /*4fa0*/  IADD3 R72, P3, R73, R58, RZ ;  /* 0x0000003a49487210 */ /* 0x000fc60007f7e0ff */
[----:B------:R-:W-:Y:S02]  /*4fb0*/  IMAD R78, R83, 0x1000000, R78 ;  /* 0x01000000534e7824 */ /* 0x000fe400078e024e */
        /* <DEDUP_REMOVED lines=8> */
.L_x_30492:
[----:B------:R-:W-:Y:S05]  /*5040*/  BSYNC B0 ;  /* 0x0000000000007941 */ /* 0x000fea0003800000 */
.L_x_30491:
[----:B------:R-:W-:Y:S04]  /*5050*/  BSSY B0, `(.L_x_30493) ;  /* 0x0000013000007945 */ /* 0x000fe80003800000 */
[----:B------:R-:W-:Y:S05]  /*5060*/  @P0 BRA `(.L_x_30494) ;  /* 0x0000000000440947 */ /* 0x000fea0003800000 */
[----:B------:R-:W-:Y:S01]  /*5070*/  IADD3 R70, R71, -0x1, -R60 ;  /* 0xffffffff47467810 */ /* 0x000fe20007ffe83c */
[----:B------:R-:W-:Y:S01]  /*5080*/  IMAD.U32 R79, R79, 0x10000, RZ ;  /* 0x000100004f4f7824 */ /* 0x000fe200078e00ff */
[----:B------:R-:W-:Y:S01]  /*5090*/  LOP3.LUT R84, R84, 0xffff, RZ, 0xc0, !PT ;  /* 0x0000ffff54547812 */ /* 0x000fe200078ec0ff */
[----:B0-----:R-:W-:Y:S01]  /*50a0*/  IMAD R77, R67, 0x7, RZ ;  /* 0x00000007434d7824 */ /* 0x001fe200078e02ff */
[----:B------:R-:W-:Y:S01]  /*50b0*/  LOP3.LUT R73, R70, 0x1f, RZ, 0xc0, !PT ;  /* 0x0000001f46497812 */ /* 0x000fe200078ec0ff */
[----:B------:R-:W-:Y:S01]  /*50c0*/  IMAD.SHL.U32 R82, R82, 0x100, RZ ;  /* 0x0000010052527824 */ /* 0x000fe200078e00ff */
[----:B------:R-:W-:Y:S02]  /*50d0*/  LOP3.LUT R79, R79, 0xff0000, RZ, 0xc0, !PT ;  /* 0x00ff00004f4f7812 */ /* 0x000fe400078ec0ff */
[----:B------:R-:W-:-:S03]  /*50e0*/  IADD3 R72, P0, R73, R58, RZ ;  /* 0x0000003a49487210 */ /* 0x000fc60007f1e0ff */
[----:B------:R-:W-:Y:S02]  /*50f0*/  IMAD R79, R84, 0x1000000, R79 ;  /* 0x01000000544f7824 */ /* 0x000fe400078e024f */
[----:B------:R-:W-:Y:S02]  /*5100*/  IMAD.X R73, RZ, RZ, R36, P0 ;  /* 0x000000ffff497224 */ /* 0x000fe400000e0624 */
[----:B------:R-:W-:-:S04]  /*5110*/  IMAD.WIDE.U32 R72, R69, 0x7, R72 ;  /* 0x0000000745487825 */ /* 0x000fc800078e0048 */
[----:B------:R-:W-:Y:S01]  /*5120*/  IMAD.IADD R58, R77, 0x1, R73 ;  /* 0x000000014d3a7824 */ /* 0x000fe200078e0249 */
[C---:B------:R-:W-:Y:S02]  /*5130*/  LEA R78, P0, R72.reuse, R62, 0x2 ;  /* 0x0000003e484e7211 */ /* 0x040fe400078010ff */
[----:B------:R-:W-:Y:S02]  /*5140*/  LOP3.LUT R73, R79, 0xffff, R82, 0xf8, !PT ;  /* 0x0000ffff4f497812 */ /* 0x000fe400078ef852 */
[----:B------:R-:W-:Y:S02]  /*5150*/  LEA.HI.X R79, R72, R61, R58, 0x2, P0 ;  /* 0x0000003d484f7211 */ /* 0x000fe400000f143a */
[----:B------:R-:W-:-:S05]  /*5160*/  LOP3.LUT R73, R73, 0xff, R0, 0xf8, !PT ;  /* 0x000000ff49497812 */ /* 0x000fca00078ef800 */
[----:B------:R1:W-:Y:S02]  /*5170*/  STG.E desc[UR6][R78.64], R73 ;  /* 0x000000494e007986 */ /* 0x0003e4000c101906 */
.L_x_30494:
[----:B------:R-:W-:Y:S05]  /*5180*/  BSYNC B0 ;  /* 0x0000000000007941 */ /* 0x000fea0003800000 */
.L_x_30493:
[----:B------:R-:W-:Y:S02]  /*5190*/  IMAD.U32 R0, R8, 0x10000, RZ ;  /* 0x0001000008007824 */ /* 0x000fe400078e00ff */
[C---:B------:R-:W-:Y:S01]  /*51a0*/  FMUL R96, R54.reuse, R54 ;  /* 0x0000003636607220 */ /* 0x040fe20000400000 */
[----:B------:R-:W-:Y:S01]  /*51b0*/  FSETP.GT.AND P0, PT, R54, RZ, PT ;  /* 0x000000ff3600720b */ /* 0x000fe20003f04000 */
[----:B------:R-:W-:Y:S02]  /*51c0*/  IMAD.U32 R34, R6, 0x10000, RZ ;  /* 0x0001000006227824 */ /* 0x000fe400078e00ff */
[C---:B------:R-:W-:Y:S01]  /*51d0*/  FMUL R94, R0.reuse, R0 ;  /* 0x00000000005e7220 */ /* 0x040fe20000400000 */
[----:B------:R-:W-:Y:S01]  /*51e0*/  FSETP.GT.AND P3, PT, R0, RZ, PT ;  /* 0x000000ff0000720b */ /* 0x000fe20003f64000 */
[----:B------:R-:W-:Y:S01]  /*51f0*/  IMAD.U32 R0, R4, 0x10000, RZ ;  /* 0x0001000004007824 */ /* 0x000fe200078e00ff */
[----:B------:R-:W-:Y:S01]  /*5200*/  FSEL R96, R96, RZ, P0 ;  /* 0x000000ff60607208 */ /* 0x000fe20000000000 */
[C---:B------:R-:W-:Y:S01]  /*5210*/  FMUL R92, R34.reuse, R34 ;  /* 0x00000022225c7220 */ /* 0x040fe20000400000 */
[----:B------:R-:W-:Y:S01]  /*5220*/  FSETP.GT.AND P4, PT, R34, RZ, PT ;  /* 0x000000ff2200720b */ /* 0x000fe20003f84000 */
[----:B------:R-:W-:Y:S01]  /*5230*/  FMUL R54, R0, R0 ;  /* 0x0000000000367220 */ /* 0x000fe20000400000 */
[----:B------:R-:W-:Y:S01]  /*5240*/  FSEL R94, R94, RZ, P3 ;  /* 0x000000ff5e5e7208 */ /* 0x000fe20001800000 */
[----:B------:R-:W-:Y:S01]  /*5250*/  FMUL R84, R96, R63 ;  /* 0x0000003f60547220 */ /* 0x000fe20000400000 */
[----:B------:R-:W-:-:S02]  /*5260*/  FSETP.GT.AND P0, PT, R0, RZ, PT ;  /* 0x000000ff0000720b */ /* 0x000fc40003f04000 */
[----:B------:R-:W-:Y:S01]  /*5270*/  FSEL R92, R92, RZ, P4 ;  /* 0x000000ff5c5c7208 */ /* 0x000fe20002000000 */
[-C--:B------:R-:W-:Y:S01]  /*5280*/  FMUL R70, R94, R63.reuse ;  /* 0x0000003f5e467220 */ /* 0x080fe20000400000 */
[----:B------:R-:W-:Y:S02]  /*5290*/  FSEL R54, R54, RZ, P0 ;  /* 0x000000ff36367208 */ /* 0x000fe40000000000 */
[----:B------:R-:W-:Y:S01]  /*52a0*/  F2FP.SATFINITE.E4M3.F32.PACK_AB_MERGE_C R84, RZ, R84, RZ ;  /* 0x00000054ff54723e */ /* 0x000fe200048070ff */
[-C--:B------:R-:W-:Y:S01]  /*52b0*/  FMUL R0, R92, R63.reuse ;  /* 0x0000003f5c007220 */ /* 0x080fe20000400000 */
[----:B------:R-:W-:Y:S01]  /*52c0*/  F2FP.SATFINITE.E4M3.F32.PACK_AB_MERGE_C R70, RZ, R70, RZ ;  /* 0x00000046ff46723e */ /* 0x000fe200048070ff */
[----:B------:R-:W-:Y:S01]  /*52d0*/  FMUL R58, R54, R63 ;  /* 0x0000003f363a7220 */ /* 0x000fe20000400000 */
[----:B------:R-:W-:Y:S02]  /*52e0*/  LOP3.LUT R34, R84, 0xffff, RZ, 0xc0, !PT ;  /* 0x0000ffff54227812 */ /* 0x000fe400078ec0ff */
[----:B------:R-:W-:-:S02]  /*52f0*/  PRMT R36, R70, 0x7104, RZ ;  /* 0x0000710446247816 */ /* 0x000fc400000000ff */
[----:B-1----:R-:W-:Y:S02]  /*5300*/  LOP3.LUT R73, R34, 0xff, RZ, 0xc0, !PT ;  /* 0x000000ff22497812 */ /* 0x002fe400078ec0ff */
[----:B------:R-:W-:Y:S02]  /*5310*/  F2FP.SATFINITE.E4M3.F32.PACK_AB_MERGE_C R0, RZ, R0, RZ ;  /* 0x00000000ff00723e */ /* 0x000fe400048070ff */
[----:B------:R-:W-:Y:S02]  /*5320*/  F2FP.SATFINITE.E4M3.F32.PACK_AB_MERGE_C R58, RZ, R58, RZ ;  /* 0x0000003aff3a723e */ /* 0x000fe400048070ff */
[----:B------:R-:W-:Y:S02]  /*5330*/  LOP3.LUT R76, R76, 0xffff, RZ, 0xc0, !PT ;  /* 0x0000ffff4c4c7812 */ /* 0x000fe400078ec0ff */
[----:B------:R-:W-:Y:S02]  /*5340*/  LOP3.LUT R75, R75, 0xffff, RZ, 0xc0, !PT ;  /* 0x0000ffff4b4b7812 */ /* 0x000fe400078ec0ff */
[----:B0-----:R-:W-:Y:S01]  /*5350*/  LOP3.LUT R77, R73, 0xff00, R36, 0xf8, !PT ;  /* 0x0000ff00494d7812 */ /* 0x001fe200078ef824 */
[----:B------:R-:W-:Y:S01]  /*5360*/  IMAD.U32 R36, R58, 0x10000, RZ ;  /* 0x000100003a247824 */ /* 0x000fe200078e00ff */
[----:B------:R-:W-:Y:S01]  /*5370*/  LOP3.LUT R72, R0, 0xffff, RZ, 0xc0, !PT ;  /* 0x0000ffff00487812 */ /* 0x000fe200078ec0ff */
[----:B------:R-:W-:-:S02]  /*5380*/  IMAD.SHL.U32 R76, R76, 0x1000000, RZ ;  /* 0x010000004c4c7824 */ /* 0x000fc400078e00ff */
[----:B------:R-:W-:Y:S01]  /*5390*/  IMAD.SHL.U32 R75, R75, 0x1000000, RZ ;  /* 0x010000004b4b7824 */ /* 0x000fe200078e00ff */
[----:B------:R-:W-:Y:S01]  /*53a0*/  LOP3.LUT R73, R36, 0xff0000, RZ, 0xc0, !PT ;  /* 0x00ff000024497812 */ /* 0x000fe200078ec0ff */
[----:B------:R-:W-:Y:S01]  /*53b0*/  IMAD.SHL.U32 R72, R72, 0x1000000, RZ ;  /* 0x0100000048487824 */ /* 0x000fe200078e00ff */
[----:B------:R-:W-:Y:S02]  /*53c0*/  LOP3.LUT R36, R55, 0xff000000, R76, 0xf8, !PT ;  /* 0xff00000037247812 */ /* 0x000fe400078ef84c */
[----:B------:R-:W-:Y:S02]  /*53d0*/  @!P2 CS2R R78, SRZ ;  /* 0x00000000004ea805 */ /* 0x000fe4000001ff00 */
[----:B------:R-:W-:Y:S02]  /*53e0*/  LOP3.LUT R34, R74, 0xff000000, R75, 0xf8, !PT ;  /* 0xff0000004a227812 */ /* 0x000fe400078ef84b */
[----:B------:R-:W-:Y:S02]  /*53f0*/  @!P2 CS2R R74, SRZ ;  /* 0x00000000004aa805 */ /* 0x000fe4000001ff00 */
[----:B------:R-:W-:-:S02]  /*5400*/  LOP3.LUT R55, R72, R77, R73, 0xfe, !PT ;  /* 0x0000004d48377212 */ /* 0x000fc400078efe49 */
[----:B------:R-:W-:Y:S02]  /*5410*/  @!P2 CS2R R76, SRZ ;  /* 0x00000000004ca805 */ /* 0x000fe4000001ff00 */
[----:B------:R-:W-:Y:S01]  /*5420*/  @!P2 CS2R R82, SRZ ;  /* 0x000000000052a805 */ /* 0x000fe2000001ff00 */
[----:B------:R0:W5:Y:S01]  /*5430*/  @P2 LDG.E.64 R78, desc[UR6][R40.64] ;  /* 0x00000006284e2981 */ /* 0x000162000c1e1b00 */
[C---:B------:R-:W-:Y:S02]  /*5440*/  SHF.R.U64 R87, R18.reuse, 0x10, R19 ;  /* 0x0000001012577819 */ /* 0x040fe40000001213 */
[----:B------:R-:W-:Y:S02]  /*5450*/  @!P2 CS2R R72, SRZ ;  /* 0x000000000048a805 */ /* 0x000fe4000001ff00 */
[----:B------:R-:W-:Y:S01]  /*5460*/  @!P2 CS2R R80, SRZ ;  /* 0x000000000050a805 */ /* 0x000fe2000001ff00 */
[----:B------:R-:W5:Y:S04]  /*5470*/  @P2 LDG.E.64 R74, desc[UR6][R50.64] ;  /* 0x00000006324a2981 */ /* 0x000f68000c1e1b00 */
[----:B------:R-:W5:Y:S01]  /*5480*/  @P2 LDG.E.64 R76, desc[UR6][R38.64] ;  /* 0x00000006264c2981 */ /* 0x000f62000c1e1b00 */
[----:B0-----:R-:W-:-:S03]  /*5490*/  IMAD.U32 R40, R18, 0x10000, RZ ;  /* 0x0001000012287824 */ /* 0x001fc600078e00ff */
[----:B------:R0:W5:Y:S01]  /*54a0*/  @P2 LDG.E.64 R82, desc[UR6][R42.64] ;  /* 0x000000062a522981 */ /* 0x000162000c1e1b00 */
[----:B------:R-:W-:Y:S01]  /*54b0*/  IMAD.U32 R18, R19, 0x10000, RZ ;  /* 0x0001000013127824 */ /* 0x000fe200078e00ff */
[----:B------:R-:W-:Y:S02]  /*54c0*/  @!P2 CS2R R50, SRZ ;  /* 0x000000000032a805 */ /* 0x000fe4000001ff00 */
[----:B------:R-:W-:Y:S01]  /*54d0*/  SHF.R.U64 R41, R16, 0x10, R17 ;  /* 0x0000001010297819 */ /* 0x000fe20000001211 */
[----:B------:R1:W5:Y:S01]  /*54e0*/  @P2 LDG.E.64 R72, desc[UR6][R44.64] ;  /* 0x000000062c482981 */ /* 0x000362000c1e1b00 */
[----:B------:R-:W-:Y:S02]  /*54f0*/  @!P2 CS2R R38, SRZ ;  /* 0x000000000026a805 */ /* 0x000fe4000001ff00 */
[----:B------:R-:W-:Y:S01]  /*5500*/  FSETP.GT.AND P0, PT, R40, RZ, PT ;  /* 0x000000ff2800720b */ /* 0x000fe20003f04000 */
[----:B------:R-:W5:Y:S01]  /*5510*/  @P2 LDG.E.64 R80, desc[UR6][R56.64] ;  /* 0x0000000638502981 */ /* 0x000f62000c1e1b00 */
[----:B0-----:R-:W-:Y:S01]  /*5520*/  SHF.R.U32.HI R42, RZ, 0x10, R19 ;  /* 0x00000010ff2a7819 */ /* 0x001fe20000011613 */
[----:B------:R-:W-:-:S02]  /*5530*/  IMAD.U32 R19, R16, 0x10000, RZ ;  /* 0x0001000010137824 */ /* 0x000fc400078e00ff */
[----:B------:R0:W5:Y:S01]  /*5540*/  @P2 LDG.E.64 R50, desc[UR6][R48.64] ;  /* 0x0000000630322981 */ /* 0x000162000c1e1b00 */
[----:B------:R-:W-:Y:S02]  /*5550*/  IMAD.U32 R16, R87, 0x10000, RZ ;  /* 0x0001000057107824 */ /* 0x000fe400078e00ff */
[----:B------:R-:W-:Y:S01]  /*5560*/  FMUL R40, R40, R40 ;  /* 0x0000002828287220 */ /* 0x000fe20000400000 */
[----:B------:R2:W5:Y:S02]  /*5570*/  @P2 LDG.E.64 R38, desc[UR6][R52.64] ;  /* 0x0000000634262981 */ /* 0x000564000c1e1b00 */
[C---:B------:R-:W-:Y:S01]  /*5580*/  FSETP.GT.AND P2, PT, R16.reuse, RZ, PT ;  /* 0x000000ff1000720b */ /* 0x040fe20003f44000 */
[----:B------:R-:W-:Y:S01]  /*5590*/  FMUL R16, R16, R16 ;  /* 0x0000001010107220 */ /* 0x000fe20000400000 */
[----:B------:R-:W-:Y:S01]  /*55a0*/  IMAD.U32 R43, R17, 0x10000, RZ ;  /* 0x00010000112b7824 */ /* 0x000fe200078e00ff */
[----:B-1----:R-:W-:Y:S01]  /*55b0*/  SHF.R.U32.HI R44, RZ, 0x10, R17 ;  /* 0x00000010ff2c7819 */ /* 0x002fe20000011611 */
[----:B------:R-:W-:Y:S01]  /*55c0*/  IMAD.U32 R17, R42, 0x10000, RZ ;  /* 0x000100002a117824 */ /* 0x000fe200078e00ff */
[----:B------:R-:W-:-:S02]  /*55d0*/  FSEL R40, R40, RZ, P0 ;  /* 0x000000ff28287208 */ /* 0x000fc40000000000 */
[C---:B------:R-:W-:Y:S01]  /*55e0*/  FSETP.GT.AND P3, PT, R18.reuse, RZ, PT ;  /* 0x000000ff1200720b */ /* 0x040fe20003f64000 */
[----:B------:R-:W-:Y:S01]  /*55f0*/  FMUL R18, R18, R18 ;  /* 0x0000001212127220 */ /* 0x000fe20000400000 */
[----:B------:R-:W-:Y:S02]  /*5600*/  FSEL R16, R16, RZ, P2 ;  /* 0x000000ff10107208 */ /* 0x000fe40001000000 */
[----:B------:R-:W-:Y:S02]  /*5610*/  FMNMX R85, R85, R40, !PT ;  /* 0x0000002855557209 */ /* 0x000fe40007800000 */
[C---:B------:R-:W-:Y:S01]  /*5620*/  FSETP.GT.AND P0, PT, R17.reuse, RZ, PT ;  /* 0x000000ff1100720b */ /* 0x040fe20003f04000 */
[----:B------:R-:W-:Y:S01]  /*5630*/  FMUL R17, R17, R17 ;  /* 0x0000001111117220 */ /* 0x000fe20000400000 */
[----:B------:R-:W-:Y:S01]  /*5640*/  FSEL R18, R18, RZ, P3 ;  /* 0x000000ff12127208 */ /* 0x000fe20001800000 */
[----:B------:R-:W-:Y:S01]  /*5650*/  IMAD.U32 R41, R41, 0x10000, RZ ;  /* 0x0001000029297824 */ /* 0x000fe200078e00ff */
[----:B------:R-:W-:-:S02]  /*5660*/  FMNMX R85, R16, R85, !PT ;  /* 0x0000005510557209 */ /* 0x000fc40007800000 */
[C---:B------:R-:W-:Y:S01]  /*5670*/  FSETP.GT.AND P4, PT, R19.reuse, RZ, PT ;  /* 0x000000ff1300720b */ /* 0x040fe20003f84000 */
[----:B------:R-:W-:Y:S01]  /*5680*/  FMUL R19, R19, R19 ;  /* 0x0000001313137220 */ /* 0x000fe20000400000 */
[----:B------:R-:W-:Y:S02]  /*5690*/  FSEL R42, R17, RZ, P0 ;  /* 0x000000ff112a7208 */ /* 0x000fe40000000000 */
[----:B------:R-:W-:Y:S02]  /*56a0*/  FMNMX R85, R18, R85, !PT ;  /* 0x0000005512557209 */ /* 0x000fe40007800000 */
[C---:B------:R-:W-:Y:S01]  /*56b0*/  FSETP.GT.AND P0, PT, R41.reuse, RZ, PT ;  /* 0x000000ff2900720b */ /* 0x040fe20003f04000 */
[----:B------:R-:W-:Y:S01]  /*56c0*/  FMUL R41, R41, R41 ;  /* 0x0000002929297220 */ /* 0x000fe20000400000 */
[----:B0-----:R-:W-:Y:S02]  /*56d0*/  FSEL R48, R19, RZ, P4 ;  /* 0x000000ff13307208 */ /* 0x001fe40002000000 */
[----:B------:R-:W-:-:S02]  /*56e0*/  FMNMX R17, R42, R85, !PT ;  /* 0x000000552a117209 */ /* 0x000fc40007800000 */
[C---:B------:R-:W-:Y:S01]  /*56f0*/  FSETP.GT.AND P2, PT, R43.reuse, RZ, PT ;  /* 0x000000ff2b00720b */ /* 0x040fe20003f44000 */
[----:B------:R-:W-:Y:S01]  /*5700*/  FMUL R43, R43, R43 ;  /* 0x0000002b2b2b7220 */ /* 0x000fe20000400000 */
[----:B--2---:R-:W-:Y:S02]  /*5710*/  FSEL R52, R41, RZ, P0 ;  /* 0x000000ff29347208 */ /* 0x004fe40000000000 */
[----:B------:R-:W-:Y:S01]  /*5720*/  FMNMX R17, R48, R17, !PT ;  /* 0x0000001130117209 */ /* 0x000fe20007800000 */
[----:B------:R-:W-:Y:S01]  /*5730*/  IMAD.U32 R44, R44, 0x10000, RZ ;  /* 0x000100002c2c7824 */ /* 0x000fe200078e00ff */
[----:B------:R-:W-:Y:S02]  /*5740*/  FSEL R56, R43, RZ, P2 ;  /* 0x000000ff2b387208 */ /* 0x000fe40001000000 */
[----:B------:R-:W-:Y:S01]  /*5750*/  FMNMX R19, R52, R17, !PT ;  /* 0x0000001134137209 */ /* 0x000fe20007800000 */
[-C--:B------:R-:W-:Y:S01]  /*5760*/  FMUL R17, R18, R63.reuse ;  /* 0x0000003f12117220 */ /* 0x080fe20000400000 */
[----:B------:R-:W-:Y:S01]  /*5770*/  FSETP.GT.AND P3, PT, R44, RZ, PT ;  /* 0x000000ff2c00720b */ /* 0x000fe20003f64000 */
[-C--:B------:R-:W-:Y:S01]  /*5780*/  FMUL R18, R48, R63.reuse ;  /* 0x0000003f30127220 */ /* 0x080fe20000400000 */
[----:B------:R-:W-:Y:S01]  /*5790*/  FMUL R44, R44, R44 ;  /* 0x0000002c2c2c7220 */ /* 0x000fe20000400000 */
[----:B------:R-:W-:Y:S01]  /*57a0*/  FMUL R40, R40, R63 ;  /* 0x0000003f28287220 */ /* 0x000fe20000400000 */
[----:B------:R-:W-:Y:S01]  /*57b0*/  FMNMX R48, R56, R19, !PT ;  /* 0x0000001338307209 */ /* 0x000fe20007800000 */
[-C--:B------:R-:W-:Y:S01]  /*57c0*/  FMUL R19, R16, R63.reuse ;  /* 0x0000003f10137220 */ /* 0x080fe20000400000 */
[-C--:B------:R-:W-:Y:S01]  /*57d0*/  FMUL R41, R42, R63.reuse ;  /* 0x0000003f2a297220 */ /* 0x080fe20000400000 */
[----:B------:R-:W-:Y:S01]  /*57e0*/  BSSY B0, `(.L_x_30495) ;  /* 0x0000016000007945 */ /* 0x000fe20003800000 */
[----:B------:R-:W-:Y:S01]  /*57f0*/  FSEL R49, R44, RZ, P3 ;  /* 0x000000ff2c317208 */ /* 0x000fe20001800000 */
[-C--:B------:R-:W-:Y:S01]  /*5800*/  FMUL R44, R56, R63.reuse ;  /* 0x0000003f382c7220 */ /* 0x080fe20000400000 */
[----:B------:R-:W-:Y:S01]  /*5810*/  F2FP.SATFINITE.E4M3.F32.PACK_AB_MERGE_C R53, RZ, R40, RZ ;  /* 0x00000028ff35723e */ /* 0x000fe200048070ff */
[----:B------:R-:W-:Y:S01]  /*5820*/  FMUL R40, R52, R63 ;  /* 0x0000003f34287220 */ /* 0x000fe20000400000 */
[----:B------:R-:W-:-:S02]  /*5830*/  F2FP.SATFINITE.E4M3.F32.PACK_AB_MERGE_C R17, RZ, R17, RZ ;  /* 0x00000011ff11723e */ /* 0x000fc400048070ff */
[----:B------:R-:W-:Y:S02]  /*5840*/  F2FP.SATFINITE.E4M3.F32.PACK_AB_MERGE_C R57, RZ, R18, RZ ;  /* 0x00000012ff39723e */ /* 0x000fe400048070ff */
[----:B------:R-:W-:Y:S02]  /*5850*/  F2FP.SATFINITE.E4M3.F32.PACK_AB_MERGE_C R19, RZ, R19, RZ ;  /* 0x00000013ff13723e */ /* 0x000fe400048070ff */
[----:B------:R-:W-:Y:S01]  /*5860*/  F2FP.SATFINITE.E4M3.F32.PACK_AB_MERGE_C R41, RZ, R41, RZ ;  /* 0x00000029ff29723e */ /* 0x000fe200048070ff */
[----:B------:R-:W-:Y:S06]  /*5870*/  @P1 BRA `(.L_x_30496) ;  /* 0x0000000000301947 */ /* 0x000fec0003800000 */
[----:B------:R-:W-:Y:S01]  /*5880*/  IMAD.U32 R16, R17, 0x10000, RZ ;  /* 0x0001000011107824 */ /* 0x000fe200078e00ff */
[----:B------:R-:W-:-:S04]  /*5890*/  IADD3 R18, P0, R59, R88, RZ ;  /* 0x000000583b127210 */ /* 0x000fc80007f1e0ff */
[----:B------:R-:W-:Y:S02]  /*58a0*/  LOP3.LUT R43, R16, 0xff0000, RZ, 0xc0, !PT ;  /* 0x00ff0000102b7812 */ /* 0x000fe400078ec0ff */
[----:B------:R-:W-:-:S05]  /*58b0*/  LOP3.LUT R16, R41, 0xffff, RZ, 0xc0, !PT ;  /* 0x0000ffff29107812 */ /* 0x000fca00078ec0ff */
[----:B------:R-:W-:Y:S02]  /*58c0*/  IMAD R16, R16, 0x1000000, R43 ;  /* 0x0100000010107824 */ /* 0x000fe400078e022b */
[----:B------:R-:W-:-:S05]  /*58d0*/  IMAD.SHL.U32 R43, R19, 0x100, RZ ;  /* 0x00000100132b7824 */ /* 0x000fca00078e00ff */
[----:B------:R-:W-:Y:S01]  /*58e0*/  LOP3.LUT R16, R16, 0xffff, R43, 0xf8, !PT ;  /* 0x0000ffff10107812 */ /* 0x000fe200078ef82b */
[----:B------:R-:W-:Y:S01]  /*58f0*/  IMAD.X R43, RZ, RZ, R90, P0 ;  /* 0x000000ffff2b7224 */ /* 0x000fe200000e065a */
[----:B------:R-:W-:Y:S02]  /*5900*/  LEA R42, P0, R18, R62, 0x2 ;  /* 0x0000003e122a7211 */ /* 0x000fe400078010ff */
[----:B------:R-:W-:Y:S02]  /*5910*/  LOP3.LUT R45, R16, 0xff, R53, 0xf8, !PT ;  /* 0x000000ff102d7812 */ /* 0x000fe400078ef835 */
[----:B------:R-:W-:-:S05]  /*5920*/  LEA.HI.X R43, R18, R61, R43, 0x2, P0 ;  /* 0x0000003d122b7211 */ /* 0x000fca00000f142b */
[----:B------:R0:W-:Y:S04]  /*5930*/  STG.E desc[UR6][R42.64], R45 ;  /* 0x0000002d2a007986 */ /* 0x0001e8000c101906 */
.L_x_30496:
[----:B------:R-:W-:Y:S05]  /*5940*/  BSYNC B0 ;  /* 0x0000000000007941 */ /* 0x000fea0003800000 */
.L_x_30495:
[----:B------:R-:W-:Y:S01]  /*5950*/  LOP3.LUT R18, R53, 0xff, RZ, 0xc0, !PT ;  /* 0x000000ff35127812 */ /* 0x000fe200078ec0ff */
[----:B0-----:R-:W-:Y:S01]  /*5960*/  FMUL R42, R49, R63 ;  /* 0x0000003f312a7220 */ /* 0x001fe20000400000 */
[----:B------:R-:W-:Y:S01]  /*5970*/  LOP3.LUT R43, R57, 0xffff, RZ, 0xc0, !PT ;  /* 0x0000ffff392b7812 */ /* 0x000fe200078ec0ff */
[----:B------:R-:W-:Y:S01]  /*5980*/  BSSY B0, `(.L_x_30497) ;  /* 0x0000013000007945 */ /* 0x000fe20003800000 */
[----:B------:R-:W-:Y:S02]  /*5990*/  FMNMX R53, R49, R48, !PT ;  /* 0x0000003031357209 */ /* 0x000fe40007800000 */
[----:B------:R-:W-:Y:S02]  /*59a0*/  PRMT R18, R43, 0x7604, R18 ;  /* 0x000076042b127816 */ /* 0x000fe40000000012 */
[----:B------:R-:W-:Y:S02]  /*59b0*/  F2FP.SATFINITE.E4M3.F32.PACK_AB_MERGE_C R44, RZ, R44, RZ ;  /* 0x0000002cff2c723e */ /* 0x000fe400048070ff */
[----:B------:R-:W-:-:S02]  /*59c0*/  F2FP.SATFINITE.E4M3.F32.PACK_AB_MERGE_C R43, RZ, R40, RZ ;  /* 0x00000028ff2b723e */ /* 0x000fc400048070ff */
[----:B------:R-:W-:Y:S01]  /*59d0*/  F2FP.SATFINITE.E4M3.F32.PACK_AB_MERGE_C R42, RZ, R42, RZ ;  /* 0x0000002aff2a723e */ /* 0x000fe200048070ff */
[----:B------:R-:W-:Y:S06]  /*59e0*/  @P1 BRA `(.L_x_30498) ;  /* 0x0000000000301947 */ /* 0x000fec0003800000 */
[----:B------:R-:W-:Y:S01]  /*59f0*/  IMAD.U32 R16, R44, 0x10000, RZ ;  /* 0x000100002c107824 */ /* 0x000fe200078e00ff */
[----:B------:R-:W-:-:S04]  /*5a00*/  IADD3 R40, P0, P2, R69, R88, R59 ;  /* 0x0000005845287210 */ /* 0x000fc80007a1e03b */
[----:B------:R-:W-:Y:S02]  /*5a10*/  LOP3.LUT R45, R16, 0xff0000, RZ, 0xc0, !PT ;  /* 0x00ff0000102d7812 */ /* 0x000fe400078ec0ff */
[----:B------:R-:W-:-:S05]  /*5a20*/  LOP3.LUT R16, R42, 0xffff, RZ, 0xc0, !PT ;  /* 0x0000ffff2a107812 */ /* 0x000fca00078ec0ff */
[----:B------:R-:W-:Y:S02]  /*5a30*/  IMAD R16, R16, 0x1000000, R45 ;  /* 0x0100000010107824 */ /* 0x000fe400078e022d */
[----:B------:R-:W-:-:S05]  /*5a40*/  IMAD.SHL.U32 R45, R43, 0x100, RZ ;  /* 0x000001002b2d7824 */ /* 0x000fca00078e00ff */
[----:B------:R-:W-:Y:S02]  /*5a50*/  LOP3.LUT R16, R16, 0xffff, R45, 0xf8, !PT ;  /* 0x0000ffff10107812 */ /* 0x000fe400078ef82d */
[----:B------:R-:W-:Y:S02]  /*5a60*/  IADD3.X R45, R67, R90, RZ, P0, P2 ;  /* 0x0000005a432d7210 */ /* 0x000fe400007e44ff */
[----:B------:R-:W-:-:S04]  /*5a70*/  LEA R48, P0, R40, R62, 0x2 ;  /* 0x0000003e28307211 */ /* 0x000fc800078010ff */
[----:B------:R-:W-:Y:S02]  /*5a80*/  LEA.HI.X R49, R40, R61, R45, 0x2, P0 ;  /* 0x0000003d28317211 */ /* 0x000fe400000f142d */
[----:B------:R-:W-:-:S05]  /*5a90*/  LOP3.LUT R45, R16, 0xff, R57, 0xf8, !PT ;  /* 0x000000ff102d7812 */ /* 0x000fca00078ef839 */
[----:B------:R0:W-:Y:S02]  /*5aa0*/  STG.E desc[UR6][R48.64], R45 ;  /* 0x0000002d30007986 */ /* 0x0001e4000c101906 */
.L_x_30498:
[----:B------:R-:W-:Y:S05]  /*5ab0*/  BSYNC B0 ;  /* 0x0000000000007941 */ /* 0x000fea0003800000 */
.L_x_30497:
[C-C-:B0-----:R-:W-:Y:S01]  /*5ac0*/  SHF.R.U64 R49, R14.reuse, 0x10, R15.reuse ;  /* 0x000000100e317819 */ /* 0x141fe2000000120f */
[----:B------:R-:W-:Y:S01]  /*5ad0*/  IMAD.U32 R16, R14, 0x10000, RZ ;  /* 0x000100000e107824 */ /* 0x000fe200078e00ff */
[----:B------:R-:W-:Y:S01]  /*5ae0*/  SHF.R.U32.HI R48, RZ, 0x10, R15 ;  /* 0x00000010ff307819 */ /* 0x000fe2000001160f */
[----:B------:R-:W-:Y:S01]  /*5af0*/  IMAD.U32 R14, R15, 0x10000, RZ ;  /* 0x000100000f0e7824 */ /* 0x000fe200078e00ff */
[C-C-:B------:R-:W-:Y:S01]  /*5b00*/  SHF.R.U64 R40, R12.reuse, 0x10, R13.reuse ;  /* 0x000000100c287819 */ /* 0x140fe2000000120d */
[----:B------:R-:W-:Y:S01]  /*5b10*/  IMAD.U32 R15, R12, 0x10000, RZ ;  /* 0x000100000c0f7824 */ /* 0x000fe200078e00ff */
[----:B------:R-:W-:Y:S01]  /*5b20*/  SHF.R.U32.HI R52, RZ, 0x10, R13 ;  /* 0x00000010ff347819 */ /* 0x000fe2000001160d */
[----:B------:R-:W-:Y:S02]  /*5b30*/  IMAD.U32 R45, R13, 0x10000, RZ ;  /* 0x000100000d2d7824 */ /* 0x000fe400078e00ff */
[C---:B------:R-:W-:Y:S01]  /*5b40*/  FMUL R98, R16.reuse, R16 ;  /* 0x0000001010627220 */ /* 0x040fe20000400000 */
[----:B------:R-:W-:Y:S01]  /*5b50*/  IMAD.U32 R12, R49, 0x10000, RZ ;  /* 0x00010000310c7824 */ /* 0x000fe200078e00ff */
[----:B------:R-:W-:Y:S01]  /*5b60*/  FSETP.GT.AND P0, PT, R16, RZ, PT ;  /* 0x000000ff1000720b */ /* 0x000fe20003f04000 */
[----:B------:R-:W-:-:S02]  /*5b70*/  IMAD.U32 R13, R48, 0x10000, RZ ;  /* 0x00010000300d7824 */ /* 0x000fc400078e00ff */
[----:B------:R-:W-:Y:S01]  /*5b80*/  FMUL R56, R14, R14 ;  /* 0x0000000e0e387220 */ /* 0x000fe20000400000 */
[C---:B------:R-:W-:Y:S01]  /*5b90*/  FMUL R48, R12.reuse, R12 ;  /* 0x0000000c0c307220 */ /* 0x040fe20000400000 */
[----:B------:R-:W-:Y:S01]  /*5ba0*/  FSETP.GT.AND P2, PT, R12, RZ, PT ;  /* 0x000000ff0c00720b */ /* 0x000fe20003f44000 */
[C---:B------:R-:W-:Y:S01]  /*5bb0*/  FMUL R100, R13.reuse, R13 ;  /* 0x0000000d0d647220 */ /* 0x040fe20000400000 */
[----:B------:R-:W-:Y:S01]  /*5bc0*/  FSEL R98, R98, RZ, P0 ;  /* 0x000000ff62627208 */ /* 0x000fe20000000000 */
[----:B------:R-:W-:Y:S01]  /*5bd0*/  IMAD.U32 R12, R40, 0x10000, RZ ;  /* 0x00010000280c7824 */ /* 0x000fe200078e00ff */
[----:B------:R-:W-:Y:S01]  /*5be0*/  FSETP.GT.AND P0, PT, R13, RZ, PT ;  /* 0x000000ff0d00720b */ /* 0x000fe20003f04000 */
[----:B------:R-:W-:Y:S01]  /*5bf0*/  IMAD.U32 R13, R52, 0x10000, RZ ;  /* 0x00010000340d7824 */ /* 0x000fe200078e00ff */
[----:B------:R-:W-:Y:S01]  /*5c00*/  FSETP.GT.AND P3, PT, R14, RZ, PT ;  /* 0x000000ff0e00720b */ /* 0x000fe20003f64000 */
[----:B------:R-:W-:Y:S01]  /*5c10*/  FMUL R16, R12, R12 ;  /* 0x0000000c0c107220 */ /* 0x000fe20000400000 */
[----:B------:R-:W-:Y:S01]  /*5c20*/  FSEL R100, R100, RZ, P0 ;  /* 0x000000ff64647208 */ /* 0x000fe20000000000 */
[----:B------:R-:W-:Y:S01]  /*5c30*/  FMUL R40, R15, R15 ;  /* 0x0000000f0f287220 */ /* 0x000fe20000400000 */
[----:B------:R-:W-:Y:S01]  /*5c40*/  FSEL R48, R48, RZ, P2 ;  /* 0x000000ff30307208 */ /* 0x000fe20001000000 */
[----:B------:R-:W-:Y:S01]  /*5c50*/  FMUL R14, R45, R45 ;  /* 0x0000002d2d0e7220 */ /* 0x000fe20000400000 */
[----:B------:R-:W-:Y:S01]  /*5c60*/  FMNMX R49, R98, R53, !PT ;  /* 0x0000003562317209 */ /* 0x000fe20007800000 */
[----:B------:R-:W-:Y:S01]  /*5c70*/  FMUL R87, R100, R63 ;  /* 0x0000003f64577220 */ /* 0x000fe20000400000 */
[----:B------:R-:W-:Y:S01]  /*5c80*/  FSETP.GT.AND P0, PT, R12, RZ, PT ;  /* 0x000000ff0c00720b */ /* 0x000fe20003f04000 */
[----:B------:R-:W-:Y:S01]  /*5c90*/  FMUL R12, R13, R13 ;  /* 0x0000000d0d0c7220 */ /* 0x000fe20000400000 */
[----:B------:R-:W-:Y:S01]  /*5ca0*/  SHF.R.U64 R10, R10, 0x10, R11 ;  /* 0x000000100a0a7819 */ /* 0x000fe2000000120b */
[----:B------:R-:W-:Y:S01]  /*5cb0*/  FMUL R85, R48, R63 ;  /* 0x0000003f30557220 */ /* 0x000fe20000400000 */
[----:B------:R-:W-:Y:S01]  /*5cc0*/  FSEL R56, R56, RZ, P3 ;  /* 0x000000ff38387208 */ /* 0x000fe20001800000 */
[----:B------:R-:W-:Y:S01]  /*5cd0*/  BSSY B0, `(.L_x_30499) ;  /* 0x0000070000007945 */ /* 0x000fe20003800000 */
[----:B------:R-:W-:-:S02]  /*5ce0*/  FMNMX R49, R48, R49, !PT ;  /* 0x0000003130317209 */ /* 0x000fc40007800000 */
[----:B------:R-:W-:Y:S02]  /*5cf0*/  FSEL R16, R16, RZ, P0 ;  /* 0x000000ff10107208 */ /* 0x000fe40000000000 */
[----:B------:R-:W-:Y:S02]  /*5d00*/  FSETP.GT.AND P0, PT, R13, RZ, PT ;  /* 0x000000ff0d00720b */ /* 0x000fe40003f04000 */
[----:B------:R-:W-:Y:S01]  /*5d10*/  SHF.R.U64 R13, R8, 0x10, R9 ;  /* 0x00000010080d7819 */ /* 0x000fe20000001209 */
[----:B------:R-:W-:Y:S01]  /*5d20*/  IMAD.U32 R8, R10, 0x10000, RZ ;  /* 0x000100000a087824 */ /* 0x000fe200078e00ff */
[----:B------:R-:W-:Y:S02]  /*5d30*/  FSETP.GT.AND P4, PT, R15, RZ, PT ;  /* 0x000000ff0f00720b */ /* 0x000fe40003f84000 */
[----:B------:R-:W-:Y:S02]  /*5d40*/  FMNMX R49, R56, R49, !PT ;  /* 0x0000003138317209 */ /* 0x000fe40007800000 */
[----:B------:R-:W-:Y:S01]  /*5d50*/  SHF.R.U64 R10, R6, 0x10, R7 ;  /* 0x00000010060a7819 */ /* 0x000fe20000001207 */
[----:B------:R-:W-:Y:S01]  /*5d60*/  IMAD.U32 R6, R13, 0x10000, RZ ;  /* 0x000100000d067824 */ /* 0x000fe200078e00ff */
[----:B------:R-:W-:-:S02]  /*5d70*/  FSETP.GT.AND P2, PT, R45, RZ, PT ;  /* 0x000000ff2d00720b */ /* 0x000fc40003f44000 */
[----:B------:R-:W-:Y:S01]  /*5d80*/  FSEL R40, R40, RZ, P4 ;  /* 0x000000ff28287208 */ /* 0x000fe20002000000 */
[----:B------:R-:W-:Y:S01]  /*5d90*/  IMAD.U32 R10, R10, 0x10000, RZ ;  /* 0x000100000a0a7824 */ /* 0x000fe200078e00ff */
[----:B------:R-:W-:Y:S02]  /*5da0*/  FMNMX R15, R100, R49, !PT ;  /* 0x00000031640f7209 */ /* 0x000fe40007800000 */
[----:B------:R-:W-:Y:S02]  /*5db0*/  FSEL R12, R12, RZ, P0 ;  /* 0x000000ff0c0c7208 */ /* 0x000fe40000000000 */
[C---:B------:R-:W-:Y:S01]  /*5dc0*/  FSETP.GT.AND P0, PT, R8.reuse, RZ, PT ;  /* 0x000000ff0800720b */ /* 0x040fe20003f04000 */
[----:B------:R-:W-:Y:S01]  /*5dd0*/  FMUL R8, R8, R8 ;  /* 0x0000000808087220 */ /* 0x000fe20000400000 */
[----:B------:R-:W-:Y:S02]  /*5de0*/  SHF.R.U64 R4, R4, 0x10, R5 ;  /* 0x0000001004047819 */ /* 0x000fe40000001205 */
[----:B------:R-:W-:-:S02]  /*5df0*/  FSEL R14, R14, RZ, P2 ;  /* 0x000000ff0e0e7208 */ /* 0x000fc40001000000 */
[----:B------:R-:W-:Y:S01]  /*5e00*/  FMNMX R15, R40, R15, !PT ;  /* 0x0000000f280f7209 */ /* 0x000fe20007800000 */
[----:B------:R-:W-:Y:S01]  /*5e10*/  IMAD.U32 R4, R4, 0x10000, RZ ;  /* 0x0001000004047824 */ /* 0x000fe200078e00ff */
[C---:B------:R-:W-:Y:S01]  /*5e20*/  FSETP.GT.AND P2, PT, R6.reuse, RZ, PT ;  /* 0x000000ff0600720b */ /* 0x040fe20003f44000 */
[----:B------:R-:W-:Y:S01]  /*5e30*/  FMUL R6, R6, R6 ;  /* 0x0000000606067220 */ /* 0x000fe20000400000 */
[----:B------:R-:W-:Y:S01]  /*5e40*/  FSEL R49, R8, RZ, P0 ;  /* 0x000000ff08317208 */ /* 0x000fe20000000000 */
[----:B------:R-:W-:Y:S01]  /*5e50*/  FMUL R8, R10, R10 ;  /* 0x0000000a0a087220 */ /* 0x000fe20000400000 */
[----:B------:R-:W-:Y:S02]  /*5e60*/  FMNMX R15, R16, R15, !PT ;  /* 0x0000000f100f7209 */ /* 0x000fe40007800000 */
[----:B------:R-:W-:Y:S01]  /*5e70*/  FSEL R53, R6, RZ, P2 ;  /* 0x000000ff06357208 */ /* 0x000fe20001000000 */
[----:B------:R-:W-:Y:S01]  /*5e80*/  FMUL R6, R4, R4 ;  /* 0x0000000404067220 */ /* 0x000fe20000400000 */
[----:B------:R-:W-:Y:S01]  /*5e90*/  FMNMX R15, R14, R15, !PT ;  /* 0x0000000f0e0f7209 */ /* 0x000fe20007800000 */
[-C--:B------:R-:W-:Y:S01]  /*5ea0*/  FMUL R45, R49, R63.reuse ;  /* 0x0000003f312d7220 */ /* 0x080fe20000400000 */
[----:B------:R-:W-:Y:S01]  /*5eb0*/  FSETP.GT.AND P2, PT, R10, RZ, PT ;  /* 0x000000ff0a00720b */ /* 0x000fe20003f44000 */
[----:B------:R-:W-:Y:S01]  /*5ec0*/  FMUL R10, R53, R63 ;  /* 0x0000003f350a7220 */ /* 0x000fe20000400000 */
[----:B------:R-:W-:-:S02]  /*5ed0*/  FSETP.GT.AND P0, PT, R4, RZ, PT ;  /* 0x000000ff0400720b */ /* 0x000fc40003f04000 */
[----:B------:R-:W-:Y:S02]  /*5ee0*/  LOP3.LUT R17, R17, 0xff, RZ, 0xc0, !PT ;  /* 0x000000ff11117812 */ /* 0x000fe400078ec0ff */
[----:B------:R-:W-:Y:S02]  /*5ef0*/  LOP3.LUT R44, R44, 0xffff, RZ, 0xc0, !PT ;  /* 0x0000ffff2c2c7812 */ /* 0x000fe400078ec0ff */
[----:B------:R-:W-:Y:S02]  /*5f00*/  FMNMX R15, R12, R15, !PT ;  /* 0x0000000f0c0f7209 */ /* 0x000fe40007800000 */
[----:B------:R-:W-:Y:S02]  /*5f10*/  FSEL R4, R8, RZ, P2 ;  /* 0x000000ff08047208 */ /* 0x000fe40001000000 */
[----:B------:R-:W-:Y:S02]  /*5f20*/  FSEL R6, R6, RZ, P0 ;  /* 0x000000ff06067208 */ /* 0x000fe40000000000 */
[----:B------:R-:W-:-:S02]  /*5f30*/  F2FP.SATFINITE.E4M3.F32.PACK_AB_MERGE_C R45, RZ, R45, RZ ;  /* 0x0000002dff2d723e */ /* 0x000fc400048070ff */
[----:B------:R-:W-:Y:S01]  /*5f40*/  PRMT R44, R44, 0x7604, R17 ;  /* 0x000076042c2c7816 */ /* 0x000fe20000000011 */
[----:B------:R-:W-:Y:S01]  /*5f50*/  FMUL R17, R4, R63 ;  /* 0x0000003f04117220 */ /* 0x000fe20000400000 */
[----:B------:R-:W-:Y:S01]  /*5f60*/  FMNMX R96, R96, R15, !PT ;  /* 0x0000000f60607209 */ /* 0x000fe20007800000 */
[----:B------:R-:W-:Y:S01]  /*5f70*/  FMUL R15, R6, R63 ;  /* 0x0000003f060f7220 */ /* 0x000fe20000400000 */
[----:B------:R-:W-:Y:S02]  /*5f80*/  F2FP.SATFINITE.E4M3.F32.PACK_AB_MERGE_C R10, RZ, R10, RZ ;  /* 0x0000000aff0a723e */ /* 0x000fe400048070ff */
[----:B------:R-:W-:Y:S02]  /*5f90*/  LOP3.LUT R13, R45, 0xffff, RZ, 0xc0, !PT ;  /* 0x0000ffff2d0d7812 */ /* 0x000fe400078ec0ff */
[----:B------:R-:W-:Y:S02]  /*5fa0*/  PRMT R8, R10, 0x7104, RZ ;  /* 0x000071040a087816 */ /* 0x000fe400000000ff */
[----:B------:R-:W-:-:S02]  /*5fb0*/  LOP3.LUT R13, R13, 0xff, RZ, 0xc0, !PT ;  /* 0x000000ff0d0d7812 */ /* 0x000fc400078ec0ff */
[----:B------:R-:W-:Y:S02]  /*5fc0*/  F2FP.SATFINITE.E4M3.F32.PACK_AB_MERGE_C R17, RZ, R17, RZ ;  /* 0x00000011ff11723e */ /* 0x000fe400048070ff */
[----:B------:R-:W-:Y:S02]  /*5fd0*/  F2FP.SATFINITE.E4M3.F32.PACK_AB_MERGE_C R15, RZ, R15, RZ ;  /* 0x0000000fff0f723e */ /* 0x000fe400048070ff */
[----:B------:R-:W-:Y:S02]  /*5fe0*/  LOP3.LUT R52, R13, 0xff00, R8, 0xf8, !PT ;  /* 0x0000ff000d347812 */ /* 0x000fe400078ef808 */
[----:B------:R-:W-:Y:S01]  /*5ff0*/  LOP3.LUT R13, R17, 0xffff, RZ, 0xc0, !PT ;  /* 0x0000ffff110d7812 */ /* 0x000fe200078ec0ff */
[----:B------:R-:W-:Y:S01]  /*6000*/  IMAD.U32 R8, R15, 0x10000, RZ ;  /* 0x000100000f087824 */ /* 0x000fe200078e00ff */
[----:B------:R-:W-:Y:S02]  /*6010*/  FMNMX R49, R49, R96, !PT ;  /* 0x0000006031317209 */ /* 0x000fe40007800000 */
[----:B------:R-:W-:Y:S01]  /*6020*/  LOP3.LUT R18, R18, 0xffff, RZ, 0xc0, !PT ;  /* 0x0000ffff12127812 */ /* 0x000fe200078ec0ff */
[----:B------:R-:W-:Y:S01]  /*6030*/  IMAD.SHL.U32 R13, R13, 0x1000000, RZ ;  /* 0x010000000d0d7824 */ /* 0x000fe200078e00ff */
[----:B------:R-:W-:-:S02]  /*6040*/  LOP3.LUT R8, R8, 0xff0000, RZ, 0xc0, !PT ;  /* 0x00ff000008087812 */ /* 0x000fc400078ec0ff */
[----:B------:R-:W-:Y:S02]  /*6050*/  LOP3.LUT R43, R43, 0xffff, RZ, 0xc0, !PT ;  /* 0x0000ffff2b2b7812 */ /* 0x000fe400078ec0ff */
[----:B------:R-:W-:Y:S02]  /*6060*/  LOP3.LUT R13, R13, R52, R8, 0xfe, !PT ;  /* 0x000000340d0d7212 */ /* 0x000fe400078efe08 */
[----:B------:R-:W-:Y:S01]  /*6070*/  SHF.R.U32.HI R8, RZ, 0x10, R11 ;  /* 0x00000010ff087819 */ /* 0x000fe2000001160b */
[----:B------:R-:W-:Y:S01]  /*6080*/  IMAD.U32 R11, R11, 0x10000, RZ ;  /* 0x000100000b0b7824 */ /* 0x000fe200078e00ff */
[----:B------:R-:W-:Y:S02]  /*6090*/  LOP3.LUT R52, R19, 0xff, RZ, 0xc0, !PT ;  /* 0x000000ff13347812 */ /* 0x000fe400078ec0ff */
[----:B------:R-:W-:Y:S01]  /*60a0*/  LOP3.LUT R42, R42, 0xffff, RZ, 0xc0, !PT ;  /* 0x0000ffff2a2a7812 */ /* 0x000fe200078ec0ff */
[----:B------:R-:W-:Y:S02]  /*60b0*/  IMAD.U32 R8, R8, 0x10000, RZ ;  /* 0x0001000008087824 */ /* 0x000fe400078e00ff */
[C---:B------:R-:W-:Y:S01]  /*60c0*/  FMUL R102, R11.reuse, R11 ;  /* 0x0000000b0b667220 */ /* 0x040fe20000400000 */
[----:B------:R-:W-:Y:S01]  /*60d0*/  FSETP.GT.AND P0, PT, R11, RZ, PT ;  /* 0x000000ff0b00720b */ /* 0x000fe20003f04000 */
[----:B------:R-:W-:Y:S01]  /*60e0*/  FMUL R11, R98, R63 ;  /* 0x0000003f620b7220 */ /* 0x000fe20000400000 */
[C---:B------:R-:W-:Y:S01]  /*60f0*/  FMUL R96, R8.reuse, R8 ;  /* 0x0000000808607220 */ /* 0x040fe20000400000 */
[----:B------:R-:W-:-:S02]  /*6100*/  FSETP.GT.AND P2, PT, R8, RZ, PT ;  /* 0x000000ff0800720b */ /* 0x000fc40003f44000 */
[----:B------:R-:W-:Y:S02]  /*6110*/  FSEL R102, R102, RZ, P0 ;  /* 0x000000ff66667208 */ /* 0x000fe40000000000 */
[----:B------:R-:W-:Y:S01]  /*6120*/  SHF.R.U32.HI R8, RZ, 0x10, R9 ;  /* 0x00000010ff087819 */ /* 0x000fe20000011609 */
[----:B------:R-:W-:Y:S01]  /*6130*/  IMAD.U32 R9, R9, 0x10000, RZ ;  /* 0x0001000009097824 */ /* 0x000fe200078e00ff */
[----:B------:R-:W-:Y:S02]  /*6140*/  FSEL R96, R96, RZ, P2 ;  /* 0x000000ff60607208 */ /* 0x000fe40001000000 */
[----:B------:R-:W-:Y:S01]  /*6150*/  FMNMX R49, R102, R49, !PT ;  /* 0x0000003166317209 */ /* 0x000fe20007800000 */
[----:B------:R-:W-:Y:S01]  /*6160*/  IMAD.U32 R8, R8, 0x10000, RZ ;  /* 0x0001000008087824 */ /* 0x000fe200078e00ff */
[----:B------:R-:W-:Y:S02]  /*6170*/  F2FP.SATFINITE.E4M3.F32.PACK_AB_MERGE_C R104, RZ, R11, RZ ;  /* 0x0000000bff68723e */ /* 0x000fe400048070ff */
[----:B------:R-:W-:Y:S01]  /*6180*/  FMNMX R49, R96, R49, !PT ;  /* 0x0000003160317209 */ /* 0x000fe20007800000 */
[C---:B------:R-:W-:Y:S01]  /*6190*/  FMUL R98, R8.reuse, R8 ;  /* 0x0000000808627220 */ /* 0x040fe20000400000 */
[C---:B------:R-:W-:Y:S01]  /*61a0*/  FSETP.GT.AND P0, PT, R9.reuse, RZ, PT ;  /* 0x000000ff0900720b */ /* 0x040fe20003f04000 */
[----:B------:R-:W-:Y:S01]  /*61b0*/  FMUL R9, R9, R9 ;  /* 0x0000000909097220 */ /* 0x000fe20000400000 */
[----:B------:R-:W-:-:S02]  /*61c0*/  FSETP.GT.AND P2, PT, R8, RZ, PT ;  /* 0x000000ff0800720b */ /* 0x000fc40003f44000 */
[----:B------:R-:W-:Y:S02]  /*61d0*/  FMNMX R94, R94, R49, !PT ;  /* 0x000000315e5e7209 */ /* 0x000fe40007800000 */
[----:B------:R-:W-:Y:S02]  /*61e0*/  LOP3.LUT R8, R104, 0xffff, RZ, 0xc0, !PT ;  /* 0x0000ffff68087812 */ /* 0x000fe400078ec0ff */
[----:B------:R-:W-:Y:S02]  /*61f0*/  FMNMX R94, R53, R94, !PT ;  /* 0x0000005e355e7209 */ /* 0x000fe40007800000 */
[----:B------:R-:W-:Y:S01]  /*6200*/  FSEL R19, R9, RZ, P0 ;  /* 0x000000ff09137208 */ /* 0x000fe20000000000 */
[----:B------:R-:W-:Y:S01]  /*6210*/  IMAD.U32 R53, R8, 0x10000, RZ ;  /* 0x0001000008357824 */ /* 0x000fe200078e00ff */
[----:B------:R-:W-:Y:S02]  /*6220*/  FSEL R98, R98, RZ, P2 ;  /* 0x000000ff62627208 */ /* 0x000fe40001000000 */
[----:B------:R-:W-:-:S02]  /*6230*/  FMNMX R9, R19, R94, !PT ;  /* 0x0000005e13097209 */ /* 0x000fc40007800000 */
[----:B------:R-:W-:Y:S01]  /*6240*/  LOP3.LUT R53, R18, 0xff0000, R53, 0xf8, !PT ;  /* 0x00ff000012357812 */ /* 0x000fe200078ef835 */
[----:B------:R-:W-:Y:S01]  /*6250*/  FMUL R18, R56, R63 ;  /* 0x0000003f38127220 */ /* 0x000fe20000400000 */
[----:B------:R-:W-:Y:S02]  /*6260*/  LOP3.LUT R49, R41, 0xff, RZ, 0xc0, !PT ;  /* 0x000000ff29317812 */ /* 0x000fe400078ec0ff */
[----:B------:R-:W-:Y:S02]  /*6270*/  FMNMX R9, R98, R9, !PT ;  /* 0x0000000962097209 */ /* 0x000fe40007800000 */
[----:B------:R-:W-:Y:S02]  /*6280*/  PRMT R52, R43, 0x7604, R52 ;  /* 0x000076042b347816 */ /* 0x000fe40000000034 */
[----:B------:R-:W-:Y:S02]  /*6290*/  PRMT R49, R42, 0x7604, R49 ;  /* 0x000076042a317816 */ /* 0x000fe40000000031 */
[----:B------:R-:W-:-:S02]  /*62a0*/  FMNMX R93, R54, R9, !PT ;  /* 0x00000009365d7209 */ /* 0x000fc40007800000 */
        /* <DEDUP_REMOVED lines=18> */
.L_x_30500:
[----:B------:R-:W-:Y:S05]  /*63d0*/  BSYNC B0 ;  /* 0x0000000000007941 */ /* 0x000fea0003800000 */
.L_x_30499:
[-C--:B------:R-:W-:Y:S01]  /*63e0*/  FMUL R56, R102, R63.reuse ;  /* 0x0000003f66387220 */ /* 0x080fe20000400000 */
[----:B0-----:R-:W-:Y:S02]  /*63f0*/  IMAD.U32 R9, R7, 0x10000, RZ ;  /* 0x0001000007097824 */ /* 0x001fe400078e00ff */
[----:B------:R-:W-:Y:S01]  /*6400*/  FMUL R48, R19, R63 ;  /* 0x0000003f13307220 */ /* 0x000fe20000400000 */
[----:B------:R-:W-:Y:S01]  /*6410*/  IMAD.U32 R8, R5, 0x10000, RZ ;  /* 0x0001000005087824 */ /* 0x000fe200078e00ff */
[----:B------:R-:W-:Y:S01]  /*6420*/  FMNMX R93, R6, R93, !PT ;  /* 0x0000005d065d7209 */ /* 0x000fe20007800000 */
[C---:B------:R-:W-:Y:S01]  /*6430*/  FMUL R94, R9.reuse, R9 ;  /* 0x00000009095e7220 */ /* 0x040fe20000400000 */
[----:B------:R-:W-:Y:S01]  /*6440*/  F2FP.SATFINITE.E4M3.F32.PACK_AB_MERGE_C R56, RZ, R56, RZ ;  /* 0x00000038ff38723e */ /* 0x000fe200048070ff */
[-C--:B------:R-:W-:Y:S01]  /*6450*/  FMUL R89, R96, R63.reuse ;  /* 0x0000003f60597220 */ /* 0x080fe20000400000 */
[----:B------:R-:W-:Y:S01]  /*6460*/  FSETP.GT.AND P2, PT, R9, RZ, PT ;  /* 0x000000ff0900720b */ /* 0x000fe20003f44000 */
[-C--:B------:R-:W-:Y:S01]  /*6470*/  FMUL R57, R98, R63.reuse ;  /* 0x0000003f62397220 */ /* 0x080fe20000400000 */
[C---:B------:R-:W-:Y:S01]  /*6480*/  FSETP.GT.AND P0, PT, R8.reuse, RZ, PT ;  /* 0x000000ff0800720b */ /* 0x040fe20003f04000 */
[----:B------:R-:W-:Y:S01]  /*6490*/  FMUL R8, R8, R8 ;  /* 0x0000000808087220 */ /* 0x000fe20000400000 */
[----:B------:R-:W-:Y:S01]  /*64a0*/  LOP3.LUT R9, R56, 0xffff, RZ, 0xc0, !PT ;  /* 0x0000ffff38097812 */ /* 0x000fe200078ec0ff */
[-C--:B------:R-:W-:Y:S01]  /*64b0*/  FMUL R14, R14, R63.reuse ;  /* 0x0000003f0e0e7220 */ /* 0x080fe20000400000 */
[----:B------:R-:W-:Y:S01]  /*64c0*/  F2FP.SATFINITE.E4M3.F32.PACK_AB_MERGE_C R48, RZ, R48, RZ ;  /* 0x00000030ff30723e */ /* 0x000fe200048070ff */
[-C--:B------:R-:W-:Y:S01]  /*64d0*/  FMUL R40, R40, R63.reuse ;  /* 0x0000003f28287220 */ /* 0x080fe20000400000 */
[----:B------:R-:W-:Y:S01]  /*64e0*/  LOP3.LUT R42, R9, 0xff, RZ, 0xc0, !PT ;  /* 0x000000ff092a7812 */ /* 0x000fe200078ec0ff */
[-C--:B------:R-:W-:Y:S01]  /*64f0*/  FMUL R16, R16, R63.reuse ;  /* 0x0000003f10107220 */ /* 0x080fe20000400000 */
[----:B------:R-:W-:Y:S01]  /*6500*/  FSEL R94, R94, RZ, P2 ;  /* 0x000000ff5e5e7208 */ /* 0x000fe20001000000 */
[-C--:B------:R-:W-:Y:S01]  /*6510*/  FMUL R12, R12, R63.reuse ;  /* 0x0000003f0c0c7220 */ /* 0x080fe20000400000 */
[----:B------:R-:W-:Y:S01]  /*6520*/  FSEL R8, R8, RZ, P0 ;  /* 0x000000ff08087208 */ /* 0x000fe20000000000 */
[----:B------:R-:W-:Y:S01]  /*6530*/  BSSY B0, `(.L_x_30501) ;  /* 0x0000071000007945 */ /* 0x000fe20003800000 */
[----:B------:R-:W-:Y:S01]  /*6540*/  PRMT R9, R48, 0x7104, RZ ;  /* 0x0000710430097816 */ /* 0x000fe200000000ff */
[----:B------:R-:W-:Y:S01]  /*6550*/  FMUL R11, R94, R63 ;  /* 0x0000003f5e0b7220 */ /* 0x000fe20000400000 */
[----:B------:R-:W-:-:S02]  /*6560*/  SHF.R.U32.HI R6, RZ, 0x10, R7 ;  /* 0x00000010ff067819 */ /* 0x000fc40000011607 */
[----:B------:R-:W-:Y:S01]  /*6570*/  LOP3.LUT R41, R42, 0xff00, R9, 0xf8, !PT ;  /* 0x0000ff002a297812 */ /* 0x000fe200078ef809 */
[----:B------:R-:W-:Y:S01]  /*6580*/  FMUL R42, R8, R63 ;  /* 0x0000003f082a7220 */ /* 0x000fe20000400000 */
[----:B------:R-:W-:Y:S01]  /*6590*/  F2FP.SATFINITE.E4M3.F32.PACK_AB_MERGE_C R11, RZ, R11, RZ ;  /* 0x0000000bff0b723e */ /* 0x000fe200048070ff */
[----:B------:R-:W-:Y:S01]  /*65a0*/  IMAD.U32 R6, R6, 0x10000, RZ ;  /* 0x0001000006067824 */ /* 0x000fe200078e00ff */
[----:B------:R-:W-:Y:S02]  /*65b0*/  SHF.R.U32.HI R5, RZ, 0x10, R5 ;  /* 0x00000010ff057819 */ /* 0x000fe40000011605 */
[----:B------:R-:W-:Y:S01]  /*65c0*/  F2FP.SATFINITE.E4M3.F32.PACK_AB_MERGE_C R42, RZ, R42, RZ ;  /* 0x0000002aff2a723e */ /* 0x000fe200048070ff */
[----:B------:R-:W-:Y:S01]  /*65d0*/  FMUL R96, R6, R6 ;  /* 0x0000000606607220 */ /* 0x000fe20000400000 */
[----:B------:R-:W-:Y:S01]  /*65e0*/  LOP3.LUT R19, R11, 0xffff, RZ, 0xc0, !PT ;  /* 0x0000ffff0b137812 */ /* 0x000fe200078ec0ff */
[----:B------:R-:W-:Y:S01]  /*65f0*/  IMAD.U32 R5, R5, 0x10000, RZ ;  /* 0x0001000005057824 */ /* 0x000fe200078e00ff */
[----:B------:R-:W-:Y:S01]  /*6600*/  LOP3.LUT R18, R18, 0xffff, RZ, 0xc0, !PT ;  /* 0x0000ffff12127812 */ /* 0x000fe200078ec0ff */
[----:B------:R-:W-:Y:S01]  /*6610*/  IMAD.U32 R9, R42, 0x10000, RZ ;  /* 0x000100002a097824 */ /* 0x000fe200078e00ff */
[----:B------:R-:W-:Y:S01]  /*6620*/  FSETP.GT.AND P2, PT, R6, RZ, PT ;  /* 0x000000ff0600720b */ /* 0x000fe20003f44000 */
[----:B------:R-:W-:Y:S01]  /*6630*/  IMAD.SHL.U32 R19, R19, 0x1000000, RZ ;  /* 0x0100000013137824 */ /* 0x000fe200078e00ff */
[----:B------:R-:W-:Y:S01]  /*6640*/  FSETP.GT.AND P0, PT, R5, RZ, PT ;  /* 0x000000ff0500720b */ /* 0x000fe20003f04000 */
[----:B------:R-:W-:Y:S01]  /*6650*/  IMAD.U32 R91, R18, 0x10000, RZ ;  /* 0x00010000125b7824 */ /* 0x000fe200078e00ff */
[----:B------:R-:W-:-:S02]  /*6660*/  LOP3.LUT R54, R9, 0xff0000, RZ, 0xc0, !PT ;  /* 0x00ff000009367812 */ /* 0x000fc400078ec0ff */
[----:B------:R-:W-:Y:S02]  /*6670*/  LOP3.LUT R44, R44, 0xffff, RZ, 0xc0, !PT ;  /* 0x0000ffff2c2c7812 */ /* 0x000fe400078ec0ff */
[----:B------:R-:W-:Y:S01]  /*6680*/  LOP3.LUT R9, R19, R41, R54, 0xfe, !PT ;  /* 0x0000002913097212 */ /* 0x000fe200078efe36 */
[----:B------:R-:W-:Y:S01]  /*6690*/  FMUL R54, R5, R5 ;  /* 0x0000000505367220 */ /* 0x000fe20000400000 */
[----:B------:R-:W-:Y:S02]  /*66a0*/  F2FP.SATFINITE.E4M3.F32.PACK_AB_MERGE_C R89, RZ, R89, RZ ;  /* 0x00000059ff59723e */ /* 0x000fe400048070ff */
[----:B------:R-:W-:Y:S02]  /*66b0*/  FSEL R96, R96, RZ, P2 ;  /* 0x000000ff60607208 */ /* 0x000fe40001000000 */
[----:B------:R-:W-:Y:S02]  /*66c0*/  FSEL R54, R54, RZ, P0 ;  /* 0x000000ff36367208 */ /* 0x000fe40000000000 */
[----:B------:R-:W-:Y:S01]  /*66d0*/  LOP3.LUT R91, R44, 0xff0000, R91, 0xf8, !PT ;  /* 0x00ff00002c5b7812 */ /* 0x000fe200078ef85b */
[-C--:B------:R-:W-:Y:S01]  /*66e0*/  FMUL R43, R96, R63.reuse ;  /* 0x0000003f602b7220 */ /* 0x080fe20000400000 */
[----:B------:R-:W-:Y:S01]  /*66f0*/  LOP3.LUT R5, R89, 0xffff, RZ, 0xc0, !PT ;  /* 0x0000ffff59057812 */ /* 0x000fe200078ec0ff */
[----:B------:R-:W-:Y:S01]  /*6700*/  FMUL R44, R54, R63 ;  /* 0x0000003f362c7220 */ /* 0x000fe20000400000 */
[----:B------:R-:W-:-:S02]  /*6710*/  F2FP.SATFINITE.E4M3.F32.PACK_AB_MERGE_C R57, RZ, R57, RZ ;  /* 0x00000039ff39723e */ /* 0x000fc400048070ff */
[----:B------:R-:W-:Y:S02]  /*6720*/  LOP3.LUT R6, R5, 0xff, RZ, 0xc0, !PT ;  /* 0x000000ff05067812 */ /* 0x000fe400078ec0ff */
[----:B------:R-:W-:Y:S02]  /*6730*/  PRMT R5, R57, 0x7104, RZ ;  /* 0x0000710439057816 */ /* 0x000fe400000000ff */
[----:B------:R-:W-:Y:S02]  /*6740*/  F2FP.SATFINITE.E4M3.F32.PACK_AB_MERGE_C R43, RZ, R43, RZ ;  /* 0x0000002bff2b723e */ /* 0x000fe400048070ff */
[----:B------:R-:W-:Y:S02]  /*6750*/  F2FP.SATFINITE.E4M3.F32.PACK_AB_MERGE_C R44, RZ, R44, RZ ;  /* 0x0000002cff2c723e */ /* 0x000fe400048070ff */
[----:B------:R-:W-:Y:S02]  /*6760*/  LOP3.LUT R7, R6, 0xff00, R5, 0xf8, !PT ;  /* 0x0000ff0006077812 */ /* 0x000fe400078ef805 */
[----:B------:R-:W-:Y:S01]  /*6770*/  LOP3.LUT R6, R43, 0xffff, RZ, 0xc0, !PT ;  /* 0x0000ffff2b067812 */ /* 0x000fe200078ec0ff */
[----:B------:R-:W-:Y:S01]  /*6780*/  IMAD.U32 R5, R44, 0x10000, RZ ;  /* 0x000100002c057824 */ /* 0x000fe200078e00ff */
[----:B------:R-:W-:-:S02]  /*6790*/  ISETP.GE.U32.AND P0, PT, R86, R65, PT ;  /* 0x000000415600720c */ /* 0x000fc40003f06070 */
[----:B------:R-:W-:Y:S01]  /*67a0*/  LOP3.LUT R85, R85, 0xffff, RZ, 0xc0, !PT ;  /* 0x0000ffff55557812 */ /* 0x000fe200078ec0ff */
[----:B------:R-:W-:Y:S01]  /*67b0*/  IMAD.SHL.U32 R6, R6, 0x1000000, RZ ;  /* 0x0100000006067824 */ /* 0x000fe200078e00ff */
[----:B------:R-:W-:Y:S02]  /*67c0*/  LOP3.LUT R5, R5, 0xff0000, RZ, 0xc0, !PT ;  /* 0x00ff000005057812 */ /* 0x000fe400078ec0ff */
[----:B------:R-:W-:Y:S01]  /*67d0*/  LOP3.LUT R87, R87, 0xffff, RZ, 0xc0, !PT ;  /* 0x0000ffff57577812 */ /* 0x000fe200078ec0ff */
[----:B------:R-:W-:Y:S01]  /*67e0*/  IMAD.U32 R85, R85, 0x10000, RZ ;  /* 0x0001000055557824 */ /* 0x000fe200078e00ff */
[----:B------:R-:W-:Y:S02]  /*67f0*/  LOP3.LUT R5, R6, R7, R5, 0xfe, !PT ;  /* 0x0000000706057212 */ /* 0x000fe400078efe05 */
[----:B------:R-:W-:Y:S02]  /*6800*/  IADD3 R6, R71, 0x1d, -R60 ;  /* 0x0000001d47067810 */ /* 0x000fe40007ffe83c */
[----:B------:R-:W-:-:S02]  /*6810*/  LOP3.LUT R52, R52, 0xffff, RZ, 0xc0, !PT ;  /* 0x0000ffff34347812 */ /* 0x000fc400078ec0ff */
[----:B------:R-:W-:Y:S02]  /*6820*/  LOP3.LUT R7, R6, 0x1f, RZ, 0xc0, !PT ;  /* 0x0000001f06077812 */ /* 0x000fe400078ec0ff */
[----:B------:R-:W-:Y:S02]  /*6830*/  LOP3.LUT R49, R49, 0xffff, RZ, 0xc0, !PT ;  /* 0x0000ffff31317812 */ /* 0x000fe400078ec0ff */
[----:B------:R-:W-:Y:S01]  /*6840*/  ISETP.GE.U32.OR P0, PT, R7, R64, P0 ;  /* 0x000000400700720c */ /* 0x000fe20000706470 */
[----:B------:R-:W-:Y:S01]  /*6850*/  IMAD R7, R66, UR4, RZ ;  /* 0x0000000442077c24 */ /* 0x000fe2000f8e02ff */
[----:B------:R-:W-:Y:S02]  /*6860*/  F2FP.SATFINITE.E4M3.F32.PACK_AB_MERGE_C R14, RZ, R14, RZ ;  /* 0x0000000eff0e723e */ /* 0x000fe400048070ff */
[----:B------:R-:W-:Y:S01]  /*6870*/  FMNMX R93, R8, R93, !PT ;  /* 0x0000005d085d7209 */ /* 0x000fe20007800000 */
[C---:B------:R-:W-:Y:S01]  /*6880*/  IMAD R19, R68.reuse, UR5, R7 ;  /* 0x0000000544137c24 */ /* 0x040fe2000f8e0207 */
[----:B------:R-:W-:Y:S01]  /*6890*/  F2FP.SATFINITE.E4M3.F32.PACK_AB_MERGE_C R16, RZ, R16, RZ ;  /* 0x00000010ff10723e */ /* 0x000fe200048070ff */
[----:B------:R-:W-:Y:S01]  /*68a0*/  IMAD.WIDE.U32 R6, R68, UR4, RZ ;  /* 0x0000000444067c25 */ /* 0x000fe2000f8e00ff */
[----:B------:R-:W-:-:S03]  /*68b0*/  FMNMX R93, R54, R93, !PT ;  /* 0x0000005d365d7209 */ /* 0x000fc60007800000 */
[----:B------:R-:W-:Y:S02]  /*68c0*/  IMAD.IADD R7, R7, 0x1, R19 ;  /* 0x0000000107077824 */ /* 0x000fe400078e0213 */
[----:B------:R-:W-:-:S03]  /*68d0*/  IMAD.SHL.U32 R41, R6, 0x4, RZ ;  /* 0x0000000406297824 */ /* 0x000fc600078e00ff */
[----:B------:R-:W-:Y:S02]  /*68e0*/  SHF.L.U64.HI R7, R6, 0x2, R7 ;  /* 0x0000000206077819 */ /* 0x000fe40000010207 */
[----:B------:R-:W-:-:S05]  /*68f0*/  IADD3 R6, P2, R28, 0x7f, RZ ;  /* 0x0000007f1c067810 */ /* 0x000fca0007f5e0ff */
[----:B------:R-:W-:Y:S01]  /*6900*/  IMAD.X R19, RZ, RZ, R29, P2 ;  /* 0x000000ffff137224 */ /* 0x000fe200010e061d */
[----:B------:R-:W-:-:S04]  /*6910*/  LEA R41, P2, R30, R41, 0x3 ;  /* 0x000000291e297211 */ /* 0x000fc800078418ff */
[--C-:B------:R-:W-:Y:S02]  /*6920*/  SHF.R.U64 R95, R6, 0x7, R19.reuse ;  /* 0x00000007065f7819 */ /* 0x100fe40000001213 */
[----:B------:R-:W-:Y:S02]  /*6930*/  SHF.R.U32.HI R19, RZ, 0x7, R19 ;  /* 0x00000007ff137819 */ /* 0x000fe40000011613 */
[----:B------:R-:W-:Y:S01]  /*6940*/  LEA.HI.X R18, R30, R7, R31, 0x3, P2 ;  /* 0x000000071e127211 */ /* 0x000fe200010f1c1f */
[----:B------:R-:W-:-:S04]  /*6950*/  IMAD.WIDE.U32 R6, R95, R30, RZ ;  /* 0x0000001e5f067225 */ /* 0x000fc800078e00ff */
[----:B------:R-:W-:-:S04]  /*6960*/  IMAD R19, R19, R30, RZ ;  /* 0x0000001e13137224 */ /* 0x000fc800078e02ff */
[----:B------:R-:W-:Y:S01]  /*6970*/  IMAD R19, R31, R95, R19 ;  /* 0x0000005f1f137224 */ /* 0x000fe200078e0213 */
[----:B------:R-:W-:-:S03]  /*6980*/  LEA R31, P2, R6, R69, 0x5 ;  /* 0x00000045061f7211 */ /* 0x000fc600078428ff */
[----:B------:R-:W-:Y:S01]  /*6990*/  IMAD.IADD R30, R7, 0x1, R19 ;  /* 0x00000001071e7824 */ /* 0x000fe200078e0213 */
[----:B------:R-:W-:-:S04]  /*69a0*/  LOP3.LUT R7, R14, 0xffff, RZ, 0xc0, !PT ;  /* 0x0000ffff0e077812 */ /* 0x000fc800078ec0ff */
[----:B------:R-:W-:Y:S01]  /*69b0*/  LEA.HI.X R30, R6, R67, R30, 0x5, P2 ;  /* 0x00000043061e7211 */ /* 0x000fe200010f2c1e */
[----:B------:R-:W-:Y:S01]  /*69c0*/  IMAD.SHL.U32 R8, R7, 0x1000000, RZ ;  /* 0x0100000007087824 */ /* 0x000fe200078e00ff */
[----:B------:R-:W-:Y:S02]  /*69d0*/  SHF.R.U32.HI R6, RZ, 0x5, R71 ;  /* 0x00000005ff067819 */ /* 0x000fe40000011647 */
[----:B------:R-:W-:Y:S02]  /*69e0*/  FMNMX R7, R92, R93, !PT ;  /* 0x0000005d5c077209 */ /* 0x000fe40007800000 */
[----:B------:R-:W-:Y:S01]  /*69f0*/  LOP3.LUT R8, R91, 0xff000000, R8, 0xf8, !PT ;  /* 0xff0000005b087812 */ /* 0x000fe200078ef808 */
[----:B------:R-:W-:Y:S01]  /*6a00*/  IMAD.SHL.U32 R6, R6, 0x4, RZ ;  /* 0x0000000406067824 */ /* 0x000fe200078e00ff */
[----:B------:R-:W-:Y:S02]  /*6a10*/  FMNMX R7, R4, R7, !PT ;  /* 0x0000000704077209 */ /* 0x000fe40007800000 */
[----:B------:R-:W-:-:S02]  /*6a20*/  LOP3.LUT R4, R16, 0xffff, RZ, 0xc0, !PT ;  /* 0x0000ffff10047812 */ /* 0x000fc400078ec0ff */
[----:B------:R-:W-:Y:S01]  /*6a30*/  LOP3.LUT R19, R6, 0x1c, RZ, 0xe2, !PT ;  /* 0x0000001c06137812 */ /* 0x000fe200078ee2ff */
[----:B------:R-:W-:Y:S01]  /*6a40*/  IMAD.U32 R6, R87, 0x10000, RZ ;  /* 0x0001000057067824 */ /* 0x000fe200078e00ff */
[----:B------:R-:W-:Y:S01]  /*6a50*/  LOP3.LUT R87, R52, 0xff0000, R85, 0xf8, !PT ;  /* 0x00ff000034577812 */ /* 0x000fe200078ef855 */
[----:B------:R-:W-:Y:S01]  /*6a60*/  IMAD.SHL.U32 R4, R4, 0x1000000, RZ ;  /* 0x0100000004047824 */ /* 0x000fe200078e00ff */
[----:B------:R-:W-:Y:S02]  /*6a70*/  F2FP.SATFINITE.E4M3.F32.PACK_AB_MERGE_C R85, RZ, R40, RZ ;  /* 0x00000028ff55723e */ /* 0x000fe400048070ff */
[----:B------:R-:W-:Y:S02]  /*6a80*/  LOP3.LUT R49, R49, 0xff0000, R6, 0xf8, !PT ;  /* 0x00ff000031317812 */ /* 0x000fe400078ef806 */
[----:B------:R-:W-:Y:S02]  /*6a90*/  LOP3.LUT R6, R85, 0xffff, RZ, 0xc0, !PT ;  /* 0x0000ffff55067812 */ /* 0x000fe400078ec0ff */
[----:B------:R-:W-:-:S02]  /*6aa0*/  F2FP.SATFINITE.E4M3.F32.PACK_AB_MERGE_C R40, RZ, R12, RZ ;  /* 0x0000000cff28723e */ /* 0x000fc400048070ff */
[----:B------:R-:W-:Y:S01]  /*6ab0*/  FMNMX R7, R94, R7, !PT ;  /* 0x000000075e077209 */ /* 0x000fe20007800000 */
[----:B------:R-:W-:Y:S01]  /*6ac0*/  IMAD.SHL.U32 R6, R6, 0x1000000, RZ ;  /* 0x0100000006067824 */ /* 0x000fe200078e00ff */
[----:B------:R-:W-:Y:S02]  /*6ad0*/  LOP3.LUT R12, R87, 0xff000000, R4, 0xf8, !PT ;  /* 0xff000000570c7812 */ /* 0x000fe400078ef804 */
[----:B------:R-:W-:Y:S02]  /*6ae0*/  ISETP.GE.U32.AND P2, PT, R19, R64, PT ;  /* 0x000000401300720c */ /* 0x000fe40003f46070 */
[----:B------:R-:W-:Y:S02]  /*6af0*/  LOP3.LUT R54, R53, 0xff000000, R6, 0xf8, !PT ;  /* 0xff00000035367812 */ /* 0x000fe400078ef806 */
[----:B------:R-:W-:Y:S02]  /*6b00*/  LOP3.LUT R6, R40, 0xffff, RZ, 0xc0, !PT ;  /* 0x0000ffff28067812 */ /* 0x000fe400078ec0ff */
[----:B------:R-:W-:-:S03]  /*6b10*/  FMNMX R96, R96, R7, !PT ;  /* 0x0000000760607209 */ /* 0x000fc60007800000 */
[----:B------:R-:W-:-:S05]  /*6b20*/  IMAD.SHL.U32 R6, R6, 0x1000000, RZ ;  /* 0x0100000006067824 */ /* 0x000fca00078e00ff */
[----:B------:R-:W-:Y:S01]  /*6b30*/  LOP3.LUT R4, R49, 0xff000000, R6, 0xf8, !PT ;  /* 0xff00000031047812 */ /* 0x000fe200078ef806 */
[----:B------:R-:W-:Y:S06]  /*6b40*/  @P1 BRA `(.L_x_30502) ;  /* 0x00000000003c1947 */ /* 0x000fec0003800000 */
[----:B------:R-:W-:Y:S01]  /*6b50*/  IMAD.U32 R7, R14, 0x10000, RZ ;  /* 0x000100000e077824 */ /* 0x000fe200078e00ff */
[----:B------:R-:W-:Y:S01]  /*6b60*/  IADD3 R6, P3, R59, R88, RZ ;  /* 0x000000583b067210 */ /* 0x000fe20007f7e0ff */
[----:B------:R-:W-:Y:S01]  /*6b70*/  IMAD.SHL.U32 R53, R16, 0x100, RZ ;  /* 0x0000010010357824 */ /* 0x000fe200078e00ff */
[----:B------:R-:W-:Y:S02]  /*6b80*/  LOP3.LUT R14, R40, 0xffff, RZ, 0xc0, !PT ;  /* 0x0000ffff280e7812 */ /* 0x000fe400078ec0ff */
[----:B------:R-:W-:Y:S01]  /*6b90*/  LOP3.LUT R49, R7, 0xff0000, RZ, 0xc0, !PT ;  /* 0x00ff000007317812 */ /* 0x000fe200078ec0ff */
[----:B------:R-:W-:-:S04]  /*6ba0*/  IMAD.X R7, RZ, RZ, R90, P3 ;  /* 0x000000ffff077224 */ /* 0x000fc800018e065a */
[----:B------:R-:W-:Y:S02]  /*6bb0*/  IMAD R14, R14, 0x1000000, R49 ;  /* 0x010000000e0e7824 */ /* 0x000fe400078e0231 */
[----:B------:R-:W-:Y:S02]  /*6bc0*/  IMAD R49, R67, 0x3, RZ ;  /* 0x0000000343317824 */ /* 0x000fe400078e02ff */
[----:B------:R-:W-:Y:S01]  /*6bd0*/  IMAD.WIDE.U32 R6, R69, 0x3, R6 ;  /* 0x0000000345067825 */ /* 0x000fe200078e0006 */
[----:B------:R-:W-:-:S03]  /*6be0*/  LOP3.LUT R14, R14, 0xffff, R53, 0xf8, !PT ;  /* 0x0000ffff0e0e7812 */ /* 0x000fc600078ef835 */
[----:B------:R-:W-:Y:S01]  /*6bf0*/  IMAD.IADD R7, R49, 0x1, R7 ;  /* 0x0000000131077824 */ /* 0x000fe200078e0207 */
[----:B------:R-:W-:-:S04]  /*6c00*/  LEA R52, P3, R6, R62, 0x2 ;  /* 0x0000003e06347211 */ /* 0x000fc800078610ff */
[----:B------:R-:W-:Y:S02]  /*6c10*/  LEA.HI.X R53, R6, R61, R7, 0x2, P3 ;  /* 0x0000003d06357211 */ /* 0x000fe400018f1407 */
[----:B------:R-:W-:-:S05]  /*6c20*/  LOP3.LUT R7, R14, 0xff, R85, 0xf8, !PT ;  /* 0x000000ff0e077812 */ /* 0x000fca00078ef855 */
[----:B------:R0:W-:Y:S02]  /*6c30*/  STG.E desc[UR6][R52.64], R7 ;  /* 0x0000000734007986 */ /* 0x0001e4000c101906 */
.L_x_30502:
[----:B------:R-:W-:Y:S05]  /*6c40*/  BSYNC B0 ;  /* 0x0000000000007941 */ /* 0x000fea0003800000 */
.L_x_30501:
[----:B------:R-:W-:Y:S04]  /*6c50*/  BSSY B0, `(.L_x_30503) ;  /* 0x0000010000007945 */ /* 0x000fe80003800000 */
[----:B------:R-:W-:Y:S05]  /*6c60*/  @P1 BRA `(.L_x_30504) ;  /* 0x0000000000381947 */ /* 0x000fea0003800000 */
[----:B------:R-:W-:Y:S01]  /*6c70*/  IMAD.U32 R56, R56, 0x10000, RZ ;  /* 0x0001000038387824 */ /* 0x000fe200078e00ff */
[----:B------:R-:W-:Y:S01]  /*6c80*/  LOP3.LUT R89, R89, 0xffff, RZ, 0xc0, !PT ;  /* 0x0000ffff59597812 */ /* 0x000fe200078ec0ff */
[----:B------:R-:W-:Y:S01]  /*6c90*/  IMAD.SHL.U32 R45, R45, 0x100, RZ ;  /* 0x000001002d2d7824 */ /* 0x000fe200078e00ff */
[----:B0-----:R-:W-:Y:S02]  /*6ca0*/  LOP3.LUT R7, R28, 0xfffffffc, RZ, 0xc0, !PT ;  /* 0xfffffffc1c077812 */ /* 0x001fe400078ec0ff */
[----:B------:R-:W-:Y:S02]  /*6cb0*/  LOP3.LUT R56, R56, 0xff0000, RZ, 0xc0, !PT ;  /* 0x00ff000038387812 */ /* 0x000fe400078ec0ff */
[----:B------:R-:W-:Y:S02]  /*6cc0*/  LOP3.LUT R49, R29, 0x3fffffff, RZ, 0xc0, !PT ;  /* 0x3fffffff1d317812 */ /* 0x000fe400078ec0ff */
[----:B------:R-:W-:Y:S01]  /*6cd0*/  IADD3 R7, P3, P4, R7, R88, R59 ;  /* 0x0000005807077210 */ /* 0x000fe20007c7e03b */
[----:B------:R-:W-:-:S03]  /*6ce0*/  IMAD R56, R89, 0x1000000, R56 ;  /* 0x0100000059387824 */ /* 0x000fc600078e0238 */
[----:B------:R-:W-:Y:S02]  /*6cf0*/  IADD3.X R14, R49, R90, RZ, P3, P4 ;  /* 0x0000005a310e7210 */ /* 0x000fe40001fe84ff */
[C---:B------:R-:W-:Y:S02]  /*6d00*/  LEA R6, P3, R7.reuse, R62, 0x2 ;  /* 0x0000003e07067211 */ /* 0x040fe400078610ff */
[----:B------:R-:W-:Y:S02]  /*6d10*/  LOP3.LUT R45, R56, 0xffff, R45, 0xf8, !PT ;  /* 0x0000ffff382d7812 */ /* 0x000fe400078ef82d */
[----:B------:R-:W-:Y:S02]  /*6d20*/  LEA.HI.X R7, R7, R61, R14, 0x2, P3 ;  /* 0x0000003d07077211 */ /* 0x000fe400018f140e */
[----:B------:R-:W-:-:S05]  /*6d30*/  LOP3.LUT R45, R45, 0xff, R84, 0xf8, !PT ;  /* 0x000000ff2d2d7812 */ /* 0x000fca00078ef854 */
[----:B------:R1:W-:Y:S02]  /*6d40*/  STG.E desc[UR6][R6.64], R45 ;  /* 0x0000002d06007986 */ /* 0x0003e4000c101906 */
.L_x_30504:
[----:B------:R-:W-:Y:S05]  /*6d50*/  BSYNC B0 ;  /* 0x0000000000007941 */ /* 0x000fea0003800000 */
.L_x_30503:
[C-C-:B01---5:R-:W-:Y:S01]  /*6d60*/  SHF.R.U64 R7, R74.reuse, 0x10, R75.reuse ;  /* 0x000000104a077819 */ /* 0x163fe2000000124b */
[----:B------:R-:W-:Y:S01]  /*6d70*/  IMAD.U32 R6, R74, 0x10000, RZ ;  /* 0x000100004a067824 */ /* 0x000fe200078e00ff */
[----:B------:R-:W-:Y:S01]  /*6d80*/  SHF.R.U32.HI R16, RZ, 0x10, R75 ;  /* 0x00000010ff107819 */ /* 0x000fe2000001164b */
[----:B------:R-:W-:Y:S01]  /*6d90*/  IMAD.U32 R14, R75, 0x10000, RZ ;  /* 0x000100004b0e7824 */ /* 0x000fe200078e00ff */
[----:B------:R-:W-:Y:S01]  /*6da0*/  SHF.R.U64 R49, R76, 0x10, R77 ;  /* 0x000000104c317819 */ /* 0x000fe2000000124d */
[----:B------:R-:W-:Y:S01]  /*6db0*/  IMAD.U32 R7, R7, 0x10000, RZ ;  /* 0x0001000007077824 */ /* 0x000fe200078e00ff */
[C---:B------:R-:W-:Y:S01]  /*6dc0*/  FSETP.GT.AND P4, PT, R6.reuse, RZ, PT ;  /* 0x000000ff0600720b */ /* 0x040fe20003f84000 */
[----:B------:R-:W-:Y:S01]  /*6dd0*/  FMUL R6, R6, R6 ;  /* 0x0000000606067220 */ /* 0x000fe20000400000 */
[----:B------:R-:W-:Y:S01]  /*6de0*/  IMAD.U32 R40, R76, 0x10000, RZ ;  /* 0x000100004c287824 */ /* 0x000fe200078e00ff */
[C---:B------:R-:W-:Y:S01]  /*6df0*/  FSETP.GT.AND P6, PT, R14.reuse, RZ, PT ;  /* 0x000000ff0e00720b */ /* 0x040fe20003fc4000 */
[----:B------:R-:W-:Y:S01]  /*6e00*/  FMUL R14, R14, R14 ;  /* 0x0000000e0e0e7220 */ /* 0x000fe20000400000 */
[----:B------:R-:W-:Y:S01]  /*6e10*/  FSETP.GT.AND P5, PT, R7, RZ, PT ;  /* 0x000000ff0700720b */ /* 0x000fe20003fa4000 */
[----:B------:R-:W-:-:S02]  /*6e20*/  IMAD.U32 R52, R77, 0x10000, RZ ;  /* 0x000100004d347824 */ /* 0x000fc400078e00ff */
[----:B------:R-:W-:Y:S01]  /*6e30*/  FMUL R7, R7, R7 ;  /* 0x0000000707077220 */ /* 0x000fe20000400000 */
[----:B------:R-:W-:Y:S01]  /*6e40*/  FSEL R6, R6, RZ, P4 ;  /* 0x000000ff06067208 */ /* 0x000fe20002000000 */
[C---:B------:R-:W-:Y:S01]  /*6e50*/  FMUL R45, R40.reuse, R40 ;  /* 0x00000028282d7220 */ /* 0x040fe20000400000 */
[----:B------:R-:W-:Y:S01]  /*6e60*/  FSETP.GT.AND P3, PT, R40, RZ, PT ;  /* 0x000000ff2800720b */ /* 0x000fe20003f64000 */
[----:B------:R-:W-:Y:S01]  /*6e70*/  IMAD.U32 R16, R16, 0x10000, RZ ;  /* 0x0001000010107824 */ /* 0x000fe200078e00ff */
[----:B------:R-:W-:Y:S01]  /*6e80*/  FSEL R40, R14, RZ, P6 ;  /* 0x000000ff0e287208 */ /* 0x000fe20003000000 */
[----:B------:R-:W-:Y:S01]  /*6e90*/  IMAD.U32 R49, R49, 0x10000, RZ ;  /* 0x0001000031317824 */ /* 0x000fe200078e00ff */
[C---:B------:R-:W-:Y:S01]  /*6ea0*/  FSETP.GT.AND P4, PT, R52.reuse, RZ, PT ;  /* 0x000000ff3400720b */ /* 0x040fe20003f84000 */
[----:B------:R-:W-:Y:S01]  /*6eb0*/  FMUL R52, R52, R52 ;  /* 0x0000003434347220 */ /* 0x000fe20000400000 */
[----:B------:R-:W-:Y:S01]  /*6ec0*/  FSEL R14, R7, RZ, P5 ;  /* 0x000000ff070e7208 */ /* 0x000fe20002800000 */
[----:B------:R-:W-:Y:S01]  /*6ed0*/  FMUL R7, R16, R16 ;  /* 0x0000001010077220 */ /* 0x000fe20000400000 */
[----:B------:R-:W-:Y:S01]  /*6ee0*/  FMNMX R53, R96, R6, !PT ;  /* 0x0000000660357209 */ /* 0x000fe20007800000 */
[----:B------:R-:W-:Y:S01]  /*6ef0*/  BSSY B0, `(.L_x_30505) ;  /* 0x000003b000007945 */ /* 0x000fe20003800000 */
[----:B------:R-:W-:-:S02]  /*6f00*/  FSETP.GT.AND P5, PT, R16, RZ, PT ;  /* 0x000000ff1000720b */ /* 0x000fc40003fa4000 */
[----:B------:R-:W-:Y:S02]  /*6f10*/  FMNMX R53, R14, R53, !PT ;  /* 0x000000350e357209 */ /* 0x000fe40007800000 */
[----:B------:R-:W-:Y:S01]  /*6f20*/  FSEL R56, R45, RZ, P3 ;  /* 0x000000ff2d387208 */ /* 0x000fe20001800000 */
[----:B------:R-:W-:Y:S01]  /*6f30*/  FMUL R45, R6, R63 ;  /* 0x0000003f062d7220 */ /* 0x000fe20000400000 */
[C---:B------:R-:W-:Y:S01]  /*6f40*/  FSETP.GT.AND P3, PT, R49.reuse, RZ, PT ;  /* 0x000000ff3100720b */ /* 0x040fe20003f64000 */
[----:B------:R-:W-:Y:S01]  /*6f50*/  FMUL R49, R49, R49 ;  /* 0x0000003131317220 */ /* 0x000fe20000400000 */
[----:B------:R-:W-:Y:S02]  /*6f60*/  FSEL R16, R52, RZ, P4 ;  /* 0x000000ff34107208 */ /* 0x000fe40002000000 */
[C---:B------:R-:W-:Y:S01]  /*6f70*/  FMNMX R75, R40.reuse, R53, !PT ;  /* 0x00000035284b7209 */ /* 0x040fe20007800000 */
[-C--:B------:R-:W-:Y:S01]  /*6f80*/  FMUL R53, R40, R63.reuse ;  /* 0x0000003f28357220 */ /* 0x080fe20000400000 */
[----:B------:R-:W-:Y:S01]  /*6f90*/  FSEL R6, R7, RZ, P5 ;  /* 0x000000ff07067208 */ /* 0x000fe20002800000 */
[-C--:B------:R-:W-:Y:S01]  /*6fa0*/  FMUL R40, R56, R63.reuse ;  /* 0x0000003f38287220 */ /* 0x080fe20000400000 */
[----:B------:R-:W-:Y:S01]  /*6fb0*/  FMUL R52, R16, R63 ;  /* 0x0000003f10347220 */ /* 0x000fe20000400000 */
[----:B------:R-:W-:-:S02]  /*6fc0*/  FSEL R64, R49, RZ, P3 ;  /* 0x000000ff31407208 */ /* 0x000fc40001800000 */
[----:B------:R-:W-:Y:S02]  /*6fd0*/  FMNMX R87, R6, R75, !PT ;  /* 0x0000004b06577209 */ /* 0x000fe40007800000 */
[----:B------:R-:W-:Y:S02]  /*6fe0*/  F2FP.SATFINITE.E4M3.F32.PACK_AB_MERGE_C R45, RZ, R45, RZ ;  /* 0x0000002dff2d723e */ /* 0x000fe400048070ff */
[----:B------:R-:W-:Y:S02]  /*6ff0*/  F2FP.SATFINITE.E4M3.F32.PACK_AB_MERGE_C R7, RZ, R40, RZ ;  /* 0x00000028ff07723e */ /* 0x000fe400048070ff */
[----:B------:R-:W-:Y:S01]  /*7000*/  F2FP.SATFINITE.E4M3.F32.PACK_AB_MERGE_C R40, RZ, R52, RZ ;  /* 0x00000034ff28723e */ /* 0x000fe200048070ff */
[----:B------:R-:W-:Y:S01]  /*7010*/  FMUL R52, R64, R63 ;  /* 0x0000003f40347220 */ /* 0x000fe20000400000 */
[----:B------:R-:W-:Y:S01]  /*7020*/  FMNMX R49, R56, R87, !PT ;  /* 0x0000005738317209 */ /* 0x000fe20007800000 */
[----:B------:R-:W-:Y:S01]  /*7030*/  FMUL R56, R14, R63 ;  /* 0x0000003f0e387220 */ /* 0x000fe20000400000 */
[----:B------:R-:W-:Y:S01]  /*7040*/  F2FP.SATFINITE.E4M3.F32.PACK_AB_MERGE_C R53, RZ, R53, RZ ;  /* 0x00000035ff35723e */ /* 0x000fe200048070ff */
[----:B------:R-:W-:Y:S01]  /*7050*/  IMAD.U32 R14, R78, 0x10000, RZ ;  /* 0x000100004e0e7824 */ /* 0x000fe200078e00ff */
[----:B------:R-:W-:-:S02]  /*7060*/  LOP3.LUT R66, R45, 0xff, RZ, 0xc0, !PT ;  /* 0x000000ff2d427812 */ /* 0x000fc400078ec0ff */
[----:B------:R-:W-:Y:S02]  /*7070*/  LOP3.LUT R85, R7, 0xffff, RZ, 0xc0, !PT ;  /* 0x0000ffff07557812 */ /* 0x000fe400078ec0ff */
[----:B------:R-:W-:Y:S02]  /*7080*/  LOP3.LUT R68, R53, 0xff, RZ, 0xc0, !PT ;  /* 0x000000ff35447812 */ /* 0x000fe400078ec0ff */
[----:B------:R-:W-:Y:S02]  /*7090*/  LOP3.LUT R75, R40, 0xffff, RZ, 0xc0, !PT ;  /* 0x0000ffff284b7812 */ /* 0x000fe400078ec0ff */
[----:B------:R-:W-:Y:S02]  /*70a0*/  F2FP.SATFINITE.E4M3.F32.PACK_AB_MERGE_C R56, RZ, R56, RZ ;  /* 0x00000038ff38723e */ /* 0x000fe400048070ff */
[----:B------:R-:W-:Y:S02]  /*70b0*/  F2FP.SATFINITE.E4M3.F32.PACK_AB_MERGE_C R52, RZ, R52, RZ ;  /* 0x00000034ff34723e */ /* 0x000fe400048070ff */
[----:B------:R-:W-:-:S02]  /*70c0*/  PRMT R66, R85, 0x7604, R66 ;  /* 0x0000760455427816 */ /* 0x000fc40000000042 */
[----:B------:R-:W-:Y:S01]  /*70d0*/  FMNMX R85, R64, R49, !PT ;  /* 0x0000003140557209 */ /* 0x000fe20007800000 */
[----:B------:R-:W-:Y:S01]  /*70e0*/  IMAD.U32 R49, R79, 0x10000, RZ ;  /* 0x000100004f317824 */ /* 0x000fe200078e00ff */
[C---:B------:R-:W-:Y:S01]  /*70f0*/  FSETP.GT.AND P3, PT, R14.reuse, RZ, PT ;  /* 0x000000ff0e00720b */ /* 0x040fe20003f64000 */
[----:B------:R-:W-:Y:S01]  /*7100*/  FMUL R14, R14, R14 ;  /* 0x0000000e0e0e7220 */ /* 0x000fe20000400000 */
[----:B------:R-:W-:Y:S01]  /*7110*/  PRMT R68, R75, 0x7604, R68 ;  /* 0x000076044b447816 */ /* 0x000fe20000000044 */
[C---:B------:R-:W-:Y:S01]  /*7120*/  FMUL R84, R49.reuse, R49 ;  /* 0x0000003131547220 */ /* 0x040fe20000400000 */
[----:B------:R-:W-:Y:S02]  /*7130*/  SHF.R.U64 R78, R78, 0x10, R79 ;  /* 0x000000104e4e7819 */ /* 0x000fe4000000124f */
[----:B------:R-:W-:Y:S02]  /*7140*/  LOP3.LUT R76, R56, 0xff, RZ, 0xc0, !PT ;  /* 0x000000ff384c7812 */ /* 0x000fe400078ec0ff */
[----:B------:R-:W-:Y:S01]  /*7150*/  LOP3.LUT R75, R52, 0xffff, RZ, 0xc0, !PT ;  /* 0x0000ffff344b7812 */ /* 0x000fe200078ec0ff */
[----:B------:R-:W-:Y:S01]  /*7160*/  IMAD.U32 R78, R78, 0x10000, RZ ;  /* 0x000100004e4e7824 */ /* 0x000fe200078e00ff */
[----:B------:R-:W-:-:S02]  /*7170*/  FSETP.GT.AND P4, PT, R49, RZ, PT ;  /* 0x000000ff3100720b */ /* 0x000fc40003f84000 */
[----:B------:R-:W-:Y:S02]  /*7180*/  PRMT R76, R75, 0x7604, R76 ;  /* 0x000076044b4c7816 */ /* 0x000fe4000000004c */
[----:B------:R-:W-:Y:S01]  /*7190*/  FSEL R14, R14, RZ, P3 ;  /* 0x000000ff0e0e7208 */ /* 0x000fe20001800000 */
[----:B------:R-:W-:Y:S08]  /*71a0*/  @P1 BRA `(.L_x_30506) ;  /* 0x00000000003c1947 */ /* 0x000ff00003800000 */
[----:B------:R-:W-:Y:S01]  /*71b0*/  IMAD.U32 R48, R48, 0x10000, RZ ;  /* 0x0001000030307824 */ /* 0x000fe200078e00ff */
[----:B------:R-:W-:Y:S01]  /*71c0*/  LOP3.LUT R57, R57, 0xffff, RZ, 0xc0, !PT ;  /* 0x0000ffff39397812 */ /* 0x000fe200078ec0ff */
[----:B------:R-:W-:Y:S02]  /*71d0*/  IMAD.SHL.U32 R10, R10, 0x100, RZ ;  /* 0x000001000a0a7824 */ /* 0x000fe400078e00ff */
        /* <DEDUP_REMOVED lines=12> */
.L_x_30506:
[----:B------:R-:W-:Y:S05]  /*72a0*/  BSYNC B0 ;  /* 0x0000000000007941 */ /* 0x000fea0003800000 */
.L_x_30505:
[----:B------:R-:W-:Y:S01]  /*72b0*/  FSEL R10, R84, RZ, P4 ;  /* 0x000000ff540a7208 */ /* 0x000fe20002000000 */
[-C--:B0-----:R-:W-:Y:S01]  /*72c0*/  FMUL R57, R14, R63.reuse ;  /* 0x0000003f0e397220 */ /* 0x081fe20000400000 */
[----:B------:R-:W-:Y:S01]  /*72d0*/  SHF.R.U32.HI R77, RZ, 0x10, R77 ;  /* 0x00000010ff4d7819 */ /* 0x000fe2000001164d */
[-C--:B------:R-:W-:Y:S01]  /*72e0*/  FMUL R84, R6, R63.reuse ;  /* 0x0000003f06547220 */ /* 0x080fe20000400000 */
[----:B------:R-:W-:Y:S01]  /*72f0*/  FSETP.GT.AND P3, PT, R78, RZ, PT ;  /* 0x000000ff4e00720b */ /* 0x000fe20003f64000 */
[----:B------:R-:W-:Y:S01]  /*7300*/  FMUL R64, R10, R63 ;  /* 0x0000003f0a407220 */ /* 0x000fe20000400000 */
[----:B------:R-:W-:Y:S01]  /*7310*/  F2FP.SATFINITE.E4M3.F32.PACK_AB_MERGE_C R57, RZ, R57, RZ ;  /* 0x00000039ff39723e */ /* 0x000fe200048070ff */
[----:B------:R-:W-:Y:S01]  /*7320*/  FMUL R78, R78, R78 ;  /* 0x0000004e4e4e7220 */ /* 0x000fe20000400000 */
[----:B------:R-:W-:Y:S01]  /*7330*/  FMNMX R85, R16, R85, !PT ;  /* 0x0000005510557209 */ /* 0x000fe20007800000 */
[----:B------:R-:W-:Y:S01]  /*7340*/  IMAD.U32 R16, R77, 0x10000, RZ ;  /* 0x000100004d107824 */ /* 0x000fe200078e00ff */
[----:B------:R-:W-:Y:S01]  /*7350*/  F2FP.SATFINITE.E4M3.F32.PACK_AB_MERGE_C R64, RZ, R64, RZ ;  /* 0x00000040ff40723e */ /* 0x000fe200048070ff */
[----:B------:R-:W-:Y:S01]  /*7360*/  BSSY B0, `(.L_x_30507) ;  /* 0x0000063000007945 */ /* 0x000fe20003800000 */
[----:B------:R-:W-:-:S02]  /*7370*/  LOP3.LUT R48, R57, 0xffff, RZ, 0xc0, !PT ;  /* 0x0000ffff39307812 */ /* 0x000fc400078ec0ff */
[----:B------:R-:W-:Y:S02]  /*7380*/  LOP3.LUT R49, R64, 0xffff, RZ, 0xc0, !PT ;  /* 0x0000ffff40317812 */ /* 0x000fe400078ec0ff */
[----:B------:R-:W-:Y:S01]  /*7390*/  FSEL R78, R78, RZ, P3 ;  /* 0x000000ff4e4e7208 */ /* 0x000fe20001800000 */
[----:B------:R-:W-:Y:S01]  /*73a0*/  IMAD.U32 R75, R48, 0x10000, RZ ;  /* 0x00010000304b7824 */ /* 0x000fe200078e00ff */
[----:B------:R-:W-:Y:S01]  /*73b0*/  SHF.R.U32.HI R79, RZ, 0x10, R79 ;  /* 0x00000010ff4f7819 */ /* 0x000fe2000001164f */
[C---:B------:R-:W-:Y:S01]  /*73c0*/  FMUL R48, R16.reuse, R16 ;  /* 0x0000001010307220 */ /* 0x040fe20000400000 */
[----:B------:R-:W-:Y:S01]  /*73d0*/  FSETP.GT.AND P3, PT, R16, RZ, PT ;  /* 0x000000ff1000720b */ /* 0x000fe20003f64000 */
[----:B------:R-:W-:Y:S02]  /*73e0*/  IMAD.U32 R77, R49, 0x10000, RZ ;  /* 0x00010000314d7824 */ /* 0x000fe400078e00ff */
[----:B------:R-:W-:Y:S01]  /*73f0*/  FMUL R70, R78, R63 ;  /* 0x0000003f4e467220 */ /* 0x000fe20000400000 */
[----:B------:R-:W-:Y:S01]  /*7400*/  LOP3.LUT R68, R68, 0xffff, RZ, 0xc0, !PT ;  /* 0x0000ffff44447812 */ /* 0x000fe200078ec0ff */
[----:B------:R-:W-:Y:S01]  /*7410*/  IMAD.U32 R49, R79, 0x10000, RZ ;  /* 0x000100004f317824 */ /* 0x000fe200078e00ff */
[----:B------:R-:W-:-:S02]  /*7420*/  LOP3.LUT R66, R66, 0xffff, RZ, 0xc0, !PT ;  /* 0x0000ffff42427812 */ /* 0x000fc400078ec0ff */
[----:B------:R-:W-:Y:S02]  /*7430*/  FSEL R48, R48, RZ, P3 ;  /* 0x000000ff30307208 */ /* 0x000fe40001800000 */
[----:B------:R-:W-:Y:S02]  /*7440*/  LOP3.LUT R16, R68, 0xff0000, R77, 0xf8, !PT ;  /* 0x00ff000044107812 */ /* 0x000fe400078ef84d */
[----:B------:R-:W-:Y:S01]  /*7450*/  LOP3.LUT R87, R66, 0xff0000, R75, 0xf8, !PT ;  /* 0x00ff000042577812 */ /* 0x000fe200078ef84b */
[----:B------:R-:W-:Y:S01]  /*7460*/  FMUL R75, R48, R63 ;  /* 0x0000003f304b7220 */ /* 0x000fe20000400000 */
[----:B------:R-:W-:Y:S02]  /*7470*/  F2FP.SATFINITE.E4M3.F32.PACK_AB_MERGE_C R68, RZ, R70, RZ ;  /* 0x00000046ff44723e */ /* 0x000fe400048070ff */
[C---:B------:R-:W-:Y:S01]  /*7480*/  FSETP.GT.AND P3, PT, R49.reuse, RZ, PT ;  /* 0x000000ff3100720b */ /* 0x040fe20003f64000 */
[----:B------:R-:W-:Y:S01]  /*7490*/  FMUL R49, R49, R49 ;  /* 0x0000003131317220 */ /* 0x000fe20000400000 */
[----:B------:R-:W-:-:S02]  /*74a0*/  LOP3.LUT R6, R68, 0xffff, RZ, 0xc0, !PT ;  /* 0x0000ffff44067812 */ /* 0x000fc400078ec0ff */
[----:B------:R-:W-:Y:S02]  /*74b0*/  F2FP.SATFINITE.E4M3.F32.PACK_AB_MERGE_C R84, RZ, R84, RZ ;  /* 0x00000054ff54723e */ /* 0x000fe400048070ff */
[----:B------:R-:W-:Y:S01]  /*74c0*/  F2FP.SATFINITE.E4M3.F32.PACK_AB_MERGE_C R75, RZ, R75, RZ ;  /* 0x0000004bff4b723e */ /* 0x000fe200048070ff */
[----:B------:R-:W-:Y:S01]  /*74d0*/  IMAD.U32 R77, R6, 0x10000, RZ ;  /* 0x00010000064d7824 */ /* 0x000fe200078e00ff */
[----:B------:R-:W-:Y:S02]  /*74e0*/  FSEL R74, R49, RZ, P3 ;  /* 0x000000ff314a7208 */ /* 0x000fe40001800000 */
[----:B------:R-:W-:Y:S02]  /*74f0*/  LOP3.LUT R6, R84, 0xff, RZ, 0xc0, !PT ;  /* 0x000000ff54067812 */ /* 0x000fe400078ec0ff */
[----:B------:R-:W-:Y:S01]  /*7500*/  LOP3.LUT R49, R75, 0xffff, RZ, 0xc0, !PT ;  /* 0x0000ffff4b317812 */ /* 0x000fe200078ec0ff */
[----:B------:R-:W-:Y:S01]  /*7510*/  FMUL R70, R74, R63 ;  /* 0x0000003f4a467220 */ /* 0x000fe20000400000 */
[----:B------:R-:W-:-:S02]  /*7520*/  FMNMX R85, R48, R85, !PT ;  /* 0x0000005530557209 */ /* 0x000fc40007800000 */
[----:B------:R-:W-:Y:S01]  /*7530*/  PRMT R49, R49, 0x7604, R6 ;  /* 0x0000760431317816 */ /* 0x000fe20000000006 */
[----:B------:R-:W-:Y:S01]  /*7540*/  IMAD.U32 R6, R82, 0x10000, RZ ;  /* 0x0001000052067824 */ /* 0x000fe200078e00ff */
[----:B------:R-:W-:Y:S02]  /*7550*/  F2FP.SATFINITE.E4M3.F32.PACK_AB_MERGE_C R70, RZ, R70, RZ ;  /* 0x00000046ff46723e */ /* 0x000fe400048070ff */
[----:B------:R-:W-:Y:S02]  /*7560*/  LOP3.LUT R49, R49, 0xffff, RZ, 0xc0, !PT ;  /* 0x0000ffff31317812 */ /* 0x000fe400078ec0ff */
[C---:B------:R-:W-:Y:S01]  /*7570*/  FSETP.GT.AND P3, PT, R6.reuse, RZ, PT ;  /* 0x000000ff0600720b */ /* 0x040fe20003f64000 */
[----:B------:R-:W-:Y:S01]  /*7580*/  FMUL R6, R6, R6 ;  /* 0x0000000606067220 */ /* 0x000fe20000400000 */
[----:B------:R-:W-:Y:S02]  /*7590*/  LOP3.LUT R66, R70, 0xffff, RZ, 0xc0, !PT ;  /* 0x0000ffff46427812 */ /* 0x000fe400078ec0ff */
[----:B------:R-:W-:-:S02]  /*75a0*/  FMNMX R14, R14, R85, !PT ;  /* 0x000000550e0e7209 */ /* 0x000fc40007800000 */
[----:B------:R-:W-:Y:S01]  /*75b0*/  FSEL R86, R6, RZ, P3 ;  /* 0x000000ff06567208 */ /* 0x000fe20001800000 */
[----:B------:R-:W-:Y:S01]  /*75c0*/  IMAD.U32 R66, R66, 0x10000, RZ ;  /* 0x0001000042427824 */ /* 0x000fe200078e00ff */
[----:B------:R-:W-:Y:S01]  /*75d0*/  LOP3.LUT R48, R76, 0xffff, RZ, 0xc0, !PT ;  /* 0x0000ffff4c307812 */ /* 0x000fe200078ec0ff */
[----:B------:R-:W-:-:S03]  /*75e0*/  IMAD.U32 R6, R83, 0x10000, RZ ;  /* 0x0001000053067824 */ /* 0x000fc600078e00ff */
[----:B------:R-:W-:Y:S01]  /*75f0*/  LOP3.LUT R89, R49, 0xff0000, R66, 0xf8, !PT ;  /* 0x00ff000031597812 */ /* 0x000fe200078ef842 */
[----:B------:R-:W-:Y:S01]  /*7600*/  FMUL R66, R86, R63 ;  /* 0x0000003f56427220 */ /* 0x000fe20000400000 */
[----:B------:R-:W-:Y:S02]  /*7610*/  FMNMX R49, R78, R14, !PT ;  /* 0x0000000e4e317209 */ /* 0x000fe40007800000 */
[C---:B------:R-:W-:Y:S01]  /*7620*/  FSETP.GT.AND P3, PT, R6.reuse, RZ, PT ;  /* 0x000000ff0600720b */ /* 0x040fe20003f64000 */
[----:B------:R-:W-:Y:S01]  /*7630*/  FMUL R6, R6, R6 ;  /* 0x0000000606067220 */ /* 0x000fe20000400000 */
[----:B------:R-:W-:Y:S02]  /*7640*/  F2FP.SATFINITE.E4M3.F32.PACK_AB_MERGE_C R66, RZ, R66, RZ ;  /* 0x00000042ff42723e */ /* 0x000fe400048070ff */
[----:B------:R-:W-:Y:S02]  /*7650*/  FMNMX R49, R10, R49, !PT ;  /* 0x000000310a317209 */ /* 0x000fe40007800000 */
[----:B------:R-:W-:-:S02]  /*7660*/  LOP3.LUT R10, R66, 0xffff, RZ, 0xc0, !PT ;  /* 0x0000ffff420a7812 */ /* 0x000fc400078ec0ff */
[----:B------:R-:W-:Y:S02]  /*7670*/  FSEL R78, R6, RZ, P3 ;  /* 0x000000ff064e7208 */ /* 0x000fe40001800000 */
[----:B------:R-:W-:Y:S01]  /*7680*/  SHF.R.U32.HI R14, RZ, 0x10, R83 ;  /* 0x00000010ff0e7819 */ /* 0x000fe20000011653 */
[----:B------:R-:W-:Y:S01]  /*7690*/  IMAD.SHL.U32 R10, R10, 0x1000000, RZ ;  /* 0x010000000a0a7824 */ /* 0x000fe200078e00ff */
[----:B------:R-:W-:Y:S01]  /*76a0*/  LOP3.LUT R48, R48, 0xff0000, R77, 0xf8, !PT ;  /* 0x00ff000030307812 */ /* 0x000fe200078ef84d */
[----:B------:R-:W-:Y:S01]  /*76b0*/  FMUL R76, R78, R63 ;  /* 0x0000003f4e4c7220 */ /* 0x000fe20000400000 */
[----:B------:R-:W-:Y:S01]  /*76c0*/  FMNMX R77, R74, R49, !PT ;  /* 0x000000314a4d7209 */ /* 0x000fe20007800000 */
[----:B------:R-:W-:Y:S01]  /*76d0*/  IMAD.U32 R14, R14, 0x10000, RZ ;  /* 0x000100000e0e7824 */ /* 0x000fe200078e00ff */
[----:B------:R-:W-:Y:S02]  /*76e0*/  LOP3.LUT R6, R87, 0xff000000, R10, 0xf8, !PT ;  /* 0xff00000057067812 */ /* 0x000fe400078ef80a */
[----:B------:R-:W-:-:S02]  /*76f0*/  SHF.R.U64 R10, R82, 0x10, R83 ;  /* 0x00000010520a7819 */ /* 0x000fc40000001253 */
[----:B------:R-:W-:Y:S02]  /*7700*/  F2FP.SATFINITE.E4M3.F32.PACK_AB_MERGE_C R76, RZ, R76, RZ ;  /* 0x0000004cff4c723e */ /* 0x000fe400048070ff */
[----:B------:R-:W-:Y:S01]  /*7710*/  FSETP.GT.AND P4, PT, R14, RZ, PT ;  /* 0x000000ff0e00720b */ /* 0x000fe20003f84000 */
[----:B------:R-:W-:Y:S01]  /*7720*/  IMAD.U32 R10, R10, 0x10000, RZ ;  /* 0x000100000a0a7824 */ /* 0x000fe200078e00ff */
[----:B------:R-:W-:Y:S01]  /*7730*/  LOP3.LUT R49, R76, 0xffff, RZ, 0xc0, !PT ;  /* 0x0000ffff4c317812 */ /* 0x000fe200078ec0ff */
[----:B------:R-:W-:-:S03]  /*7740*/  FMUL R14, R14, R14 ;  /* 0x0000000e0e0e7220 */ /* 0x000fc60000400000 */
[C---:B------:R-:W-:Y:S01]  /*7750*/  FSETP.GT.AND P3, PT, R10.reuse, RZ, PT ;  /* 0x000000ff0a00720b */ /* 0x040fe20003f64000 */
[----:B------:R-:W-:Y:S01]  /*7760*/  FMUL R10, R10, R10 ;  /* 0x0000000a0a0a7220 */ /* 0x000fe20000400000 */
[----:B------:R-:W-:Y:S01]  /*7770*/  IMAD.SHL.U32 R83, R49, 0x1000000, RZ ;  /* 0x0100000031537824 */ /* 0x000fe200078e00ff */
[----:B------:R-:W-:-:S03]  /*7780*/  FSEL R79, R14, RZ, P4 ;  /* 0x000000ff0e4f7208 */ /* 0x000fc60002000000 */
[----:B------:R-:W-:Y:S02]  /*7790*/  FSEL R49, R10, RZ, P3 ;  /* 0x000000ff0a317208 */ /* 0x000fe40001800000 */
[----:B------:R-:W-:Y:S01]  /*77a0*/  FMNMX R10, R86, R77, !PT ;  /* 0x0000004d560a7209 */ /* 0x000fe20007800000 */
[-C--:B------:R-:W-:Y:S01]  /*77b0*/  FMUL R77, R79, R63.reuse ;  /* 0x0000003f4f4d7220 */ /* 0x080fe20000400000 */
[----:B------:R-:W-:Y:S01]  /*77c0*/  LOP3.LUT R16, R16, 0xff000000, R83, 0xf8, !PT ;  /* 0xff00000010107812 */ /* 0x000fe200078ef853 */
[C---:B------:R-:W-:Y:S01]  /*77d0*/  FMUL R74, R49.reuse, R63 ;  /* 0x0000003f314a7220 */ /* 0x040fe20000400000 */
[----:B------:R-:W-:Y:S02]  /*77e0*/  FMNMX R10, R49, R10, !PT ;  /* 0x0000000a310a7209 */ /* 0x000fe40007800000 */
[----:B------:R-:W-:Y:S02]  /*77f0*/  F2FP.SATFINITE.E4M3.F32.PACK_AB_MERGE_C R77, RZ, R77, RZ ;  /* 0x0000004dff4d723e */ /* 0x000fe400048070ff */
[----:B------:R-:W-:-:S02]  /*7800*/  F2FP.SATFINITE.E4M3.F32.PACK_AB_MERGE_C R74, RZ, R74, RZ ;  /* 0x0000004aff4a723e */ /* 0x000fc400048070ff */
[----:B------:R-:W-:Y:S02]  /*7810*/  FMNMX R82, R78, R10, !PT ;  /* 0x0000000a4e527209 */ /* 0x000fe40007800000 */
[----:B------:R-:W-:Y:S02]  /*7820*/  LOP3.LUT R10, R74, 0xffff, RZ, 0xc0, !PT ;  /* 0x0000ffff4a0a7812 */ /* 0x000fe400078ec0ff */
[----:B------:R-:W-:Y:S02]  /*7830*/  LOP3.LUT R14, R77, 0xffff, RZ, 0xc0, !PT ;  /* 0x0000ffff4d0e7812 */ /* 0x000fe400078ec0ff */
[----:B------:R-:W-:Y:S01]  /*7840*/  FMNMX R82, R79, R82, !PT ;  /* 0x000000524f527209 */ /* 0x000fe20007800000 */
[----:B------:R-:W-:Y:S02]  /*7850*/  IMAD.SHL.U32 R49, R10, 0x1000000, RZ ;  /* 0x010000000a317824 */ /* 0x000fe400078e00ff */
[----:B------:R-:W-:-:S03]  /*7860*/  IMAD.SHL.U32 R10, R14, 0x1000000, RZ ;  /* 0x010000000e0a7824 */ /* 0x000fc600078e00ff */
[----:B------:R-:W-:Y:S02]  /*7870*/  LOP3.LUT R14, R48, 0xff000000, R49, 0xf8, !PT ;  /* 0xff000000300e7812 */ /* 0x000fe400078ef831 */
        /* <DEDUP_REMOVED lines=13> */
[C---:B------:R-:W-:Y:S02]  /*7950*/  LEA R78, P3, R48.reuse, R62, 0x2 ;  /* 0x0000003e304e7211 */ /* 0x040fe400078610ff */
[----:B------:R-:W-:Y:S02]  /*7960*/  LOP3.LUT R83, R83, 0xff, R58, 0xf8, !PT ;  /* 0x000000ff53537812 */ /* 0x000fe400078ef83a */
[----:B------:R-:W-:-:S05]  /*7970*/  LEA.HI.X R79, R48, R61, R42, 0x2, P3 ;  /* 0x0000003d304f7211 */ /* 0x000fca00018f142a */
[----:B------:R0:W-:Y:S04]  /*7980*/  STG.E desc[UR6][R78.64], R83 ;  /* 0x000000534e007986 */ /* 0x0001e8000c101906 */
.L_x_30508:
[----:B------:R-:W-:Y:S05]  /*7990*/  BSYNC B0 ;  /* 0x0000000000007941 */ /* 0x000fea0003800000 */
.L_x_30507:
[----:B------:R-:W-:Y:S04]  /*79a0*/  BSSY B0, `(.L_x_30509) ;  /* 0x0000011000007945 */ /* 0x000fe80003800000 */
[----:B------:R-:W-:Y:S05]  /*79b0*/  @P1 BRA `(.L_x_30510) ;  /* 0x00000000003c1947 */ /* 0x000fea0003800000 */
[----:B------:R-:W-:Y:S01]  /*79c0*/  IMAD.U32 R42, R11, 0x10000, RZ ;  /* 0x000100000b2a7824 */ /* 0x000fe200078e00ff */
[----:B------:R-:W-:Y:S01]  /*79d0*/  IADD3 R88, P1, R59, R88, RZ ;  /* 0x000000583b587210 */ /* 0x000fe20007f3e0ff */
[----:B------:R-:W-:Y:S01]  /*79e0*/  IMAD R59, R67, 0x7, RZ ;  /* 0x00000007433b7824 */ /* 0x000fe200078e02ff */
[----:B------:R-:W-:Y:S02]  /*79f0*/  LOP3.LUT R44, R43, 0xffff, RZ, 0xc0, !PT ;  /* 0x0000ffff2b2c7812 */ /* 0x000fe400078ec0ff */
[----:B------:R-:W-:Y:S01]  /*7a00*/  LOP3.LUT R49, R42, 0xff0000, RZ, 0xc0, !PT ;  /* 0x00ff00002a317812 */ /* 0x000fe200078ec0ff */
[----:B------:R-:W-:-:S04]  /*7a10*/  IMAD.X R89, RZ, RZ, R90, P1 ;  /* 0x000000ffff597224 */ /* 0x000fc800008e065a */
[----:B------:R-:W-:Y:S02]  /*7a20*/  IMAD R44, R44, 0x1000000, R49 ;  /* 0x010000002c2c7824 */ /* 0x000fe400078e0231 */
[----:B------:R-:W-:-:S04]  /*7a30*/  IMAD.WIDE.U32 R42, R69, 0x7, R88 ;  /* 0x00000007452a7825 */ /* 0x000fc800078e0058 */
[----:B------:R-:W-:Y:S01]  /*7a40*/  IMAD.SHL.U32 R49, R17, 0x100, RZ ;  /* 0x0000010011317824 */ /* 0x000fe200078e00ff */
[----:B------:R-:W-:Y:S01]  /*7a50*/  LEA R48, P1, R42, R62, 0x2 ;  /* 0x0000003e2a307211 */ /* 0x000fe200078210ff */
[----:B------:R-:W-:-:S03]  /*7a60*/  IMAD.IADD R58, R59, 0x1, R43 ;  /* 0x000000013b3a7824 */ /* 0x000fc600078e022b */
[----:B------:R-:W-:Y:S02]  /*7a70*/  LOP3.LUT R43, R44, 0xffff, R49, 0xf8, !PT ;  /* 0x0000ffff2c2b7812 */ /* 0x000fe400078ef831 */
[----:B------:R-:W-:Y:S02]  /*7a80*/  LEA.HI.X R49, R42, R61, R58, 0x2, P1 ;  /* 0x0000003d2a317211 */ /* 0x000fe400008f143a */
[----:B------:R-:W-:-:S05]  /*7a90*/  LOP3.LUT R43, R43, 0xff, R0, 0xf8, !PT ;  /* 0x000000ff2b2b7812 */ /* 0x000fca00078ef800 */
[----:B------:R1:W-:Y:S02]  /*7aa0*/  STG.E desc[UR6][R48.64], R43 ;  /* 0x0000002b30007986 */ /* 0x0003e4000c101906 */
.L_x_30510:
[----:B------:R-:W-:Y:S05]  /*7ab0*/  BSYNC B0 ;  /* 0x0000000000007941 */ /* 0x000fea0003800000 */
.L_x_30509:
[C---:B------:R-:W-:Y:S01]  /*7ac0*/  SHF.R.U64 R42, R72.reuse, 0x10, R73 ;  /* 0x00000010482a7819 */ /* 0x040fe20000001249 */
[----:B------:R-:W-:Y:S01]  /*7ad0*/  IMAD.U32 R0, R72, 0x10000, RZ ;  /* 0x0001000048007824 */ /* 0x000fe200078e00ff */
[----:B-1----:R-:W-:Y:S01]  /*7ae0*/  SHF.R.U64 R49, R50, 0x10, R51 ;  /* 0x0000001032317819 */ /* 0x002fe20000001233 */
[----:B------:R-:W-:Y:S01]  /*7af0*/  IMAD.U32 R43, R73, 0x10000, RZ ;  /* 0x00010000492b7824 */ /* 0x000fe200078e00ff */
[----:B------:R-:W-:Y:S01]  /*7b00*/  SHF.R.U32.HI R44, RZ, 0x10, R73 ;  /* 0x00000010ff2c7819 */ /* 0x000fe20000011649 */
[----:B------:R-:W-:Y:S01]  /*7b10*/  IMAD.U32 R42, R42, 0x10000, RZ ;  /* 0x000100002a2a7824 */ /* 0x000fe200078e00ff */
[C---:B------:R-:W-:Y:S01]  /*7b20*/  FSETP.GT.AND P3, PT, R0.reuse, RZ, PT ;  /* 0x000000ff0000720b */ /* 0x040fe20003f64000 */
[----:B------:R-:W-:Y:S01]  /*7b30*/  FMUL R0, R0, R0 ;  /* 0x0000000000007220 */ /* 0x000fe20000400000 */
[C---:B------:R-:W-:Y:S01]  /*7b40*/  FSETP.GT.AND P5, PT, R43.reuse, RZ, PT ;  /* 0x000000ff2b00720b */ /* 0x040fe20003fa4000 */
[----:B------:R-:W-:Y:S01]  /*7b50*/  FMUL R43, R43, R43 ;  /* 0x0000002b2b2b7220 */ /* 0x000fe20000400000 */
[C---:B------:R-:W-:Y:S01]  /*7b60*/  FSETP.GT.AND P4, PT, R42.reuse, RZ, PT ;  /* 0x000000ff2a00720b */ /* 0x040fe20003f84000 */
[----:B------:R-:W-:Y:S01]  /*7b70*/  FMUL R42, R42, R42 ;  /* 0x0000002a2a2a7220 */ /* 0x000fe20000400000 */
[----:B------:R-:W-:Y:S01]  /*7b80*/  IMAD.U32 R48, R50, 0x10000, RZ ;  /* 0x0001000032307824 */ /* 0x000fe200078e00ff */
[----:B------:R-:W-:Y:S01]  /*7b90*/  FSEL R0, R0, RZ, P3 ;  /* 0x000000ff00007208 */ /* 0x000fe20001800000 */
[----:B------:R-:W-:Y:S01]  /*7ba0*/  IMAD.U32 R50, R51, 0x10000, RZ ;  /* 0x0001000033327824 */ /* 0x000fe200078e00ff */
[----:B0-----:R-:W-:Y:S01]  /*7bb0*/  FSEL R78, R43, RZ, P5 ;  /* 0x000000ff2b4e7208 */ /* 0x001fe20002800000 */
[----:B------:R-:W-:Y:S01]  /*7bc0*/  IMAD.U32 R44, R44, 0x10000, RZ ;  /* 0x000100002c2c7824 */ /* 0x000fe200078e00ff */
[----:B------:R-:W-:Y:S01]  /*7bd0*/  FSEL R43, R42, RZ, P4 ;  /* 0x000000ff2a2b7208 */ /* 0x000fe20002000000 */
[----:B------:R-:W-:Y:S01]  /*7be0*/  IMAD.U32 R49, R49, 0x10000, RZ ;  /* 0x0001000031317824 */ /* 0x000fe200078e00ff */
[C---:B------:R-:W-:Y:S01]  /*7bf0*/  FMNMX R82, R0.reuse, R82, !PT ;  /* 0x0000005200527209 */ /* 0x040fe20007800000 */
[----:B------:R-:W-:Y:S01]  /*7c00*/  FMUL R59, R0, R63 ;  /* 0x0000003f003b7220 */ /* 0x000fe20000400000 */
[C---:B------:R-:W-:Y:S01]  /*7c10*/  FSETP.GT.AND P3, PT, R50.reuse, RZ, PT ;  /* 0x000000ff3200720b */ /* 0x040fe20003f64000 */
[----:B------:R-:W-:Y:S01]  /*7c20*/  FMUL R50, R50, R50 ;  /* 0x0000003232327220 */ /* 0x000fe20000400000 */
[----:B------:R-:W-:Y:S01]  /*7c30*/  FMNMX R82, R43, R82, !PT ;  /* 0x000000522b527209 */ /* 0x000fe20007800000 */
[----:B------:R-:W-:Y:S01]  /*7c40*/  FMUL R0, R49, R49 ;  /* 0x0000003131007220 */ /* 0x000fe20000400000 */
[C---:B------:R-:W-:Y:S01]  /*7c50*/  FSETP.GT.AND P1, PT, R48.reuse, RZ, PT ;  /* 0x000000ff3000720b */ /* 0x040fe20003f24000 */
[----:B------:R-:W-:Y:S01]  /*7c60*/  FMUL R48, R48, R48 ;  /* 0x0000003030307220 */ /* 0x000fe20000400000 */
[----:B------:R-:W-:Y:S01]  /*7c70*/  FSEL R88, R50, RZ, P3 ;  /* 0x000000ff32587208 */ /* 0x000fe20001800000 */
[----:B------:R-:W-:Y:S01]  /*7c80*/  BSSY B0, `(.L_x_30511) ;  /* 0x000003d000007945 */ /* 0x000fe20003800000 */
[C---:B------:R-:W-:Y:S01]  /*7c90*/  FMNMX R42, R78.reuse, R82, !PT ;  /* 0x000000524e2a7209 */ /* 0x040fe20007800000 */
[-C--:B------:R-:W-:Y:S01]  /*7ca0*/  FMUL R78, R78, R63.reuse ;  /* 0x0000003f4e4e7220 */ /* 0x080fe20000400000 */
[----:B------:R-:W-:Y:S01]  /*7cb0*/  FSEL R86, R48, RZ, P1 ;  /* 0x000000ff30567208 */ /* 0x000fe20000800000 */
[----:B------:R-:W-:Y:S01]  /*7cc0*/  FMUL R72, R88, R63 ;  /* 0x0000003f58487220 */ /* 0x000fe20000400000 */
[----:B------:R-:W-:-:S02]  /*7cd0*/  SHF.R.U32.HI R51, RZ, 0x10, R51 ;  /* 0x00000010ff337819 */ /* 0x000fc40000011633 */
[----:B------:R-:W-:Y:S01]  /*7ce0*/  F2FP.SATFINITE.E4M3.F32.PACK_AB_MERGE_C R78, RZ, R78, RZ ;  /* 0x0000004eff4e723e */ /* 0x000fe200048070ff */
[----:B------:R-:W-:Y:S01]  /*7cf0*/  FMUL R58, R86, R63 ;  /* 0x0000003f563a7220 */ /* 0x000fe20000400000 */
[C---:B------:R-:W-:Y:S01]  /*7d00*/  FSETP.GT.AND P4, PT, R44.reuse, RZ, PT ;  /* 0x000000ff2c00720b */ /* 0x040fe20003f84000 */
[----:B------:R-:W-:Y:S01]  /*7d10*/  IMAD.U32 R51, R51, 0x10000, RZ ;  /* 0x0001000033337824 */ /* 0x000fe200078e00ff */
[----:B------:R-:W-:Y:S01]  /*7d20*/  FSETP.GT.AND P1, PT, R49, RZ, PT ;  /* 0x000000ff3100720b */ /* 0x000fe20003f24000 */
[----:B------:R-:W-:Y:S01]  /*7d30*/  FMUL R44, R44, R44 ;  /* 0x0000002c2c2c7220 */ /* 0x000fe20000400000 */
[----:B------:R-:W-:Y:S01]  /*7d40*/  F2FP.SATFINITE.E4M3.F32.PACK_AB_MERGE_C R59, RZ, R59, RZ ;  /* 0x0000003bff3b723e */ /* 0x000fe200048070ff */
[----:B------:R-:W-:Y:S01]  /*7d50*/  FMUL R50, R51, R51 ;  /* 0x0000003333327220 */ /* 0x000fe20000400000 */
[----:B------:R-:W-:Y:S02]  /*7d60*/  F2FP.SATFINITE.E4M3.F32.PACK_AB_MERGE_C R72, RZ, R72, RZ ;  /* 0x00000048ff48723e */ /* 0x000fe400048070ff */
[----:B------:R-:W-:-:S02]  /*7d70*/  LOP3.LUT R49, R78, 0xffff, RZ, 0xc0, !PT ;  /* 0x0000ffff4e317812 */ /* 0x000fc400078ec0ff */
[----:B------:R-:W-:Y:S02]  /*7d80*/  F2FP.SATFINITE.E4M3.F32.PACK_AB_MERGE_C R58, RZ, R58, RZ ;  /* 0x0000003aff3a723e */ /* 0x000fe400048070ff */
[----:B------:R-:W-:Y:S02]  /*7d90*/  LOP3.LUT R48, R59, 0xffff, RZ, 0xc0, !PT ;  /* 0x0000ffff3b307812 */ /* 0x000fe400078ec0ff */
[----:B------:R-:W-:Y:S02]  /*7da0*/  PRMT R79, R72, 0x7104, RZ ;  /* 0x00007104484f7816 */ /* 0x000fe400000000ff */
[----:B------:R-:W-:Y:S02]  /*7db0*/  LOP3.LUT R82, R49, 0xff, RZ, 0xc0, !PT ;  /* 0x000000ff31527812 */ /* 0x000fe400078ec0ff */
[----:B------:R-:W-:Y:S02]  /*7dc0*/  FSETP.GT.AND P3, PT, R51, RZ, PT ;  /* 0x000000ff3300720b */ /* 0x000fe40003f64000 */
[----:B------:R-:W-:-:S02]  /*7dd0*/  FSEL R44, R44, RZ, P4 ;  /* 0x000000ff2c2c7208 */ /* 0x000fc40002000000 */
[----:B------:R-:W-:Y:S02]  /*7de0*/  PRMT R73, R58, 0x7104, RZ ;  /* 0x000071043a497816 */ /* 0x000fe400000000ff */
[----:B------:R-:W-:Y:S01]  /*7df0*/  LOP3.LUT R48, R48, 0xff, RZ, 0xc0, !PT ;  /* 0x000000ff30307812 */ /* 0x000fe200078ec0ff */
[-C--:B------:R-:W-:Y:S01]  /*7e00*/  FMUL R83, R44, R63.reuse ;  /* 0x0000003f2c537220 */ /* 0x080fe20000400000 */
[----:B------:R-:W-:Y:S01]  /*7e10*/  LOP3.LUT R49, R82, 0xff00, R79, 0xf8, !PT ;  /* 0x0000ff0052317812 */ /* 0x000fe200078ef84f */
[-C--:B------:R-:W-:Y:S01]  /*7e20*/  FMUL R82, R43, R63.reuse ;  /* 0x0000003f2b527220 */ /* 0x080fe20000400000 */
[----:B------:R-:W-:Y:S02]  /*7e30*/  FSEL R51, R0, RZ, P1 ;  /* 0x000000ff00337208 */ /* 0x000fe40000800000 */
[----:B------:R-:W-:Y:S02]  /*7e40*/  FSEL R50, R50, RZ, P3 ;  /* 0x000000ff32327208 */ /* 0x000fe40001800000 */
[----:B------:R-:W-:Y:S01]  /*7e50*/  LOP3.LUT R48, R48, 0xff00, R73, 0xf8, !PT ;  /* 0x0000ff0030307812 */ /* 0x000fe200078ef849 */
[-C--:B------:R-:W-:Y:S01]  /*7e60*/  FMUL R73, R51, R63.reuse ;  /* 0x0000003f33497220 */ /* 0x080fe20000400000 */
[----:B------:R-:W-:Y:S01]  /*7e70*/  FMNMX R43, R44, R42, !PT ;  /* 0x0000002a2c2b7209 */ /* 0x000fe20007800000 */
[----:B------:R-:W-:Y:S01]  /*7e80*/  FMUL R79, R50, R63 ;  /* 0x0000003f324f7220 */ /* 0x000fe20000400000 */
[----:B------:R-:W-:-:S02]  /*7e90*/  F2FP.SATFINITE.E4M3.F32.PACK_AB_MERGE_C R82, RZ, R82, RZ ;  /* 0x00000052ff52723e */ /* 0x000fc400048070ff */
[----:B------:R-:W-:Y:S02]  /*7ea0*/  F2FP.SATFINITE.E4M3.F32.PACK_AB_MERGE_C R83, RZ, R83, RZ ;  /* 0x00000053ff53723e */ /* 0x000fe400048070ff */
[----:B------:R-:W-:Y:S02]  /*7eb0*/  FMNMX R0, R86, R43, !PT ;  /* 0x0000002b56007209 */ /* 0x000fe40007800000 */
[----:B------:R-:W-:Y:S02]  /*7ec0*/  F2FP.SATFINITE.E4M3.F32.PACK_AB_MERGE_C R73, RZ, R73, RZ ;  /* 0x00000049ff49723e */ /* 0x000fe400048070ff */
[----:B------:R-:W-:Y:S02]  /*7ed0*/  LOP3.LUT R42, R82, 0xffff, RZ, 0xc0, !PT ;  /* 0x0000ffff522a7812 */ /* 0x000fe400078ec0ff */
[----:B------:R-:W-:Y:S02]  /*7ee0*/  F2FP.SATFINITE.E4M3.F32.PACK_AB_MERGE_C R79, RZ, R79, RZ ;  /* 0x0000004fff4f723e */ /* 0x000fe400048070ff */
[----:B------:R-:W-:-:S02]  /*7ef0*/  LOP3.LUT R43, R83, 0xffff, RZ, 0xc0, !PT ;  /* 0x0000ffff532b7812 */ /* 0x000fc400078ec0ff */
[----:B------:R-:W-:Y:S02]  /*7f00*/  PRMT R44, R73, 0x7104, RZ ;  /* 0x00007104492c7816 */ /* 0x000fe400000000ff */
[----:B------:R-:W-:Y:S02]  /*7f10*/  LOP3.LUT R85, R42, 0xff, RZ, 0xc0, !PT ;  /* 0x000000ff2a557812 */ /* 0x000fe400078ec0ff */
[----:B------:R-:W-:Y:S02]  /*7f20*/  PRMT R86, R79, 0x7104, RZ ;  /* 0x000071044f567816 */ /* 0x000fe400000000ff */
[----:B------:R-:W-:Y:S02]  /*7f30*/  LOP3.LUT R43, R43, 0xff, RZ, 0xc0, !PT ;  /* 0x000000ff2b2b7812 */ /* 0x000fe400078ec0ff */
[----:B------:R-:W-:Y:S02]  /*7f40*/  FMNMX R51, R51, R0, !PT ;  /* 0x0000000033337209 */ /* 0x000fe40007800000 */
[----:B------:R-:W-:-:S02]  /*7f50*/  LEA R42, P1, R69, R46, 0x3 ;  /* 0x0000002e452a7211 */ /* 0x000fc400078218ff */
[----:B------:R-:W-:Y:S02]  /*7f60*/  LOP3.LUT R0, R85, 0xff00, R44, 0xf8, !PT ;  /* 0x0000ff0055007812 */ /* 0x000fe400078ef82c */
[----:B------:R-:W-:Y:S02]  /*7f70*/  LOP3.LUT R44, R43, 0xff00, R86, 0xf8, !PT ;  /* 0x0000ff002b2c7812 */ /* 0x000fe400078ef856 */
[----:B------:R-:W-:Y:S02]  /*7f80*/  FMNMX R51, R88, R51, !PT ;  /* 0x0000003358337209 */ /* 0x000fe40007800000 */
[----:B------:R-:W-:Y:S01]  /*7f90*/  LEA.HI.X R43, R69, R47, R67, 0x3, P1 ;  /* 0x0000002f452b7211 */ /* 0x000fe200008f1c43 */
[----:B------:R-:W-:Y:S06]  /*7fa0*/  @P0 BRA `(.L_x_30512) ;  /* 0x0000000000280947 */ /* 0x000fec0003800000 */
[----:B------:R-:W-:Y:S01]  /*7fb0*/  IMAD.U32 R53, R53, 0x10000, RZ ;  /* 0x0001000035357824 */ /* 0x000fe200078e00ff */
[----:B------:R-:W-:Y:S01]  /*7fc0*/  LOP3.LUT R84, R84, 0xffff, RZ, 0xc0, !PT ;  /* 0x0000ffff54547812 */ /* 0x000fe200078ec0ff */
[----:B------:R-:W-:Y:S01]  /*7fd0*/  IMAD.SHL.U32 R56, R56, 0x100, RZ ;  /* 0x0000010038387824 */ /* 0x000fe200078e00ff */
[C---:B------:R-:W-:Y:S02]  /*7fe0*/  LEA R46, P1, R42.reuse, R62, 0x2 ;  /* 0x0000003e2a2e7211 */ /* 0x040fe400078210ff */
[----:B------:R-:W-:Y:S02]  /*7ff0*/  LOP3.LUT R53, R53, 0xff0000, RZ, 0xc0, !PT ;  /* 0x00ff000035357812 */ /* 0x000fe400078ec0ff */
[----:B------:R-:W-:-:S03]  /*8000*/  LEA.HI.X R47, R42, R61, R43, 0x2, P1 ;  /* 0x0000003d2a2f7211 */ /* 0x000fc600008f142b */
[----:B------:R-:W-:-:S05]  /*8010*/  IMAD R53, R84, 0x1000000, R53 ;  /* 0x0100000054357824 */ /* 0x000fca00078e0235 */
[----:B------:R-:W-:-:S04]  /*8020*/  LOP3.LUT R56, R53, 0xffff, R56, 0xf8, !PT ;  /* 0x0000ffff35387812 */ /* 0x000fc800078ef838 */
[----:B------:R-:W-:-:S05]  /*8030*/  LOP3.LUT R45, R56, 0xff, R45, 0xf8, !PT ;  /* 0x000000ff382d7812 */ /* 0x000fca00078ef82d */
[----:B------:R0:W-:Y:S02]  /*8040*/  STG.E desc[UR6][R46.64], R45 ;  /* 0x0000002d2e007986 */ /* 0x0001e4000c101906 */
.L_x_30512:
[----:B------:R-:W-:Y:S05]  /*8050*/  BSYNC B0 ;  /* 0x0000000000007941 */ /* 0x000fea0003800000 */
.L_x_30511:
[----:B------:R-:W-:Y:S04]  /*8060*/  BSSY B0, `(.L_x_30513) ;  /* 0x000000e000007945 */ /* 0x000fe80003800000 */
[----:B------:R-:W-:Y:S05]  /*8070*/  @P0 BRA `(.L_x_30514) ;  /* 0x0000000000300947 */ /* 0x000fea0003800000 */
[----:B------:R-:W-:Y:S01]  /*8080*/  IMAD.U32 R40, R40, 0x10000, RZ ;  /* 0x0001000028287824 */ /* 0x000fe200078e00ff */
[----:B------:R-:W-:Y:S01]  /*8090*/  LOP3.LUT R75, R75, 0xffff, RZ, 0xc0, !PT ;  /* 0x0000ffff4b4b7812 */ /* 0x000fe200078ec0ff */
[----:B0-----:R-:W-:Y:S01]  /*80a0*/  IMAD.SHL.U32 R45, R52, 0x100, RZ ;  /* 0x00000100342d7824 */ /* 0x001fe200078e00ff */
[----:B------:R-:W-:Y:S02]  /*80b0*/  IADD3 R47, P1, R42, R69, RZ ;  /* 0x000000452a2f7210 */ /* 0x000fe40007f3e0ff */
[----:B------:R-:W-:-:S03]  /*80c0*/  LOP3.LUT R40, R40, 0xff0000, RZ, 0xc0, !PT ;  /* 0x00ff000028287812 */ /* 0x000fc600078ec0ff */
[----:B------:R-:W-:Y:S01]  /*80d0*/  IMAD.X R52, R43, 0x1, R67, P1 ;  /* 0x000000012b347824 */ /* 0x000fe200008e0643 */
[----:B------:R-:W-:Y:S01]  /*80e0*/  LEA R46, P1, R47, R62, 0x2 ;  /* 0x0000003e2f2e7211 */ /* 0x000fe200078210ff */
[----:B------:R-:W-:-:S03]  /*80f0*/  IMAD R40, R75, 0x1000000, R40 ;  /* 0x010000004b287824 */ /* 0x000fc600078e0228 */
[----:B------:R-:W-:Y:S02]  /*8100*/  LEA.HI.X R47, R47, R61, R52, 0x2, P1 ;  /* 0x0000003d2f2f7211 */ /* 0x000fe400008f1434 */
[----:B------:R-:W-:-:S04]  /*8110*/  LOP3.LUT R40, R40, 0xffff, R45, 0xf8, !PT ;  /* 0x0000ffff28287812 */ /* 0x000fc800078ef82d */
[----:B------:R-:W-:-:S05]  /*8120*/  LOP3.LUT R45, R40, 0xff, R7, 0xf8, !PT ;  /* 0x000000ff282d7812 */ /* 0x000fca00078ef807 */
[----:B------:R1:W-:Y:S02]  /*8130*/  STG.E desc[UR6][R46.64], R45 ;  /* 0x0000002d2e007986 */ /* 0x0003e4000c101906 */
.L_x_30514:
[----:B------:R-:W-:Y:S05]  /*8140*/  BSYNC B0 ;  /* 0x0000000000007941 */ /* 0x000fea0003800000 */
.L_x_30513:
[----:B------:R-:W-:Y:S04]  /*8150*/  BSSY B0, `(.L_x_30515) ;  /* 0x0000012000007945 */ /* 0x000fe80003800000 */
[----:B------:R-:W-:Y:S05]  /*8160*/  @P0 BRA `(.L_x_30516) ;  /* 0x0000000000400947 */ /* 0x000fea0003800000 */
[----:B------:R-:W-:Y:S01]  /*8170*/  IMAD.U32 R64, R64, 0x10000, RZ ;  /* 0x0001000040407824 */ /* 0x000fe200078e00ff */
[--C-:B01----:R-:W-:Y:S01]  /*8180*/  SHF.R.U64 R47, R28, 0x1, R29.reuse ;  /* 0x000000011c2f7819 */ /* 0x103fe2000000121d */
[----:B------:R-:W-:Y:S01]  /*8190*/  IMAD.SHL.U32 R68, R68, 0x100, RZ ;  /* 0x0000010044447824 */ /* 0x000fe200078e00ff */
[----:B------:R-:W-:Y:S02]  /*81a0*/  LOP3.LUT R70, R70, 0xffff, RZ, 0xc0, !PT ;  /* 0x0000ffff46467812 */ /* 0x000fe400078ec0ff */
[----:B------:R-:W-:Y:S02]  /*81b0*/  SHF.R.U32.HI R53, RZ, 0x1, R29 ;  /* 0x00000001ff357819 */ /* 0x000fe4000001161d */
[----:B------:R-:W-:Y:S02]  /*81c0*/  LOP3.LUT R47, R47, 0xfffffffe, RZ, 0xc0, !PT ;  /* 0xfffffffe2f2f7812 */ /* 0x000fe400078ec0ff */
[----:B------:R-:W-:Y:S02]  /*81d0*/  LOP3.LUT R45, R64, 0xff0000, RZ, 0xc0, !PT ;  /* 0x00ff0000402d7812 */ /* 0x000fe400078ec0ff */
[----:B------:R-:W-:-:S02]  /*81e0*/  LOP3.LUT R53, R53, 0x3fffffff, RZ, 0xc0, !PT ;  /* 0x3fffffff35357812 */ /* 0x000fc400078ec0ff */
[----:B------:R-:W-:Y:S01]  /*81f0*/  IADD3 R40, P1, R47, R42, RZ ;  /* 0x0000002a2f287210 */ /* 0x000fe20007f3e0ff */
[----:B------:R-:W-:-:S04]  /*8200*/  IMAD R45, R70, 0x1000000, R45 ;  /* 0x01000000462d7824 */ /* 0x000fc800078e022d */
[----:B------:R-:W-:Y:S01]  /*8210*/  IMAD.X R47, R53, 0x1, R43, P1 ;  /* 0x00000001352f7824 */ /* 0x000fe200008e062b */
[C---:B------:R-:W-:Y:S02]  /*8220*/  LEA R46, P1, R40.reuse, R62, 0x2 ;  /* 0x0000003e282e7211 */ /* 0x040fe400078210ff */
[----:B------:R-:W-:Y:S02]  /*8230*/  LOP3.LUT R68, R45, 0xffff, R68, 0xf8, !PT ;  /* 0x0000ffff2d447812 */ /* 0x000fe400078ef844 */
[----:B------:R-:W-:Y:S02]  /*8240*/  LEA.HI.X R47, R40, R61, R47, 0x2, P1 ;  /* 0x0000003d282f7211 */ /* 0x000fe400008f142f */
[----:B------:R-:W-:-:S05]  /*8250*/  LOP3.LUT R57, R68, 0xff, R57, 0xf8, !PT ;  /* 0x000000ff44397812 */ /* 0x000fca00078ef839 */
[----:B------:R2:W-:Y:S02]  /*8260*/  STG.E desc[UR6][R46.64], R57 ;  /* 0x000000392e007986 */ /* 0x0005e4000c101906 */
.L_x_30516:
[----:B------:R-:W-:Y:S05]  /*8270*/  BSYNC B0 ;  /* 0x0000000000007941 */ /* 0x000fea0003800000 */
.L_x_30515:
[----:B------:R-:W-:Y:S04]  /*8280*/  BSSY B0, `(.L_x_30517) ;  /* 0x000000f000007945 */ /* 0x000fe80003800000 */
[----:B------:R-:W-:Y:S05]  /*8290*/  @P0 BRA `(.L_x_30518) ;  /* 0x0000000000340947 */ /* 0x000fea0003800000 */
[----:B------:R-:W-:Y:S01]  /*82a0*/  IMAD.U32 R76, R76, 0x10000, RZ ;  /* 0x000100004c4c7824 */ /* 0x000fe200078e00ff */
[----:B------:R-:W-:Y:S01]  /*82b0*/  LOP3.LUT R77, R77, 0xffff, RZ, 0xc0, !PT ;  /* 0x0000ffff4d4d7812 */ /* 0x000fe200078ec0ff */
[----:B------:R-:W-:Y:S02]  /*82c0*/  IMAD R53, R67, 0x3, RZ ;  /* 0x0000000343357824 */ /* 0x000fe400078e02ff */
[----:B012---:R-:W-:Y:S01]  /*82d0*/  IMAD.WIDE.U32 R46, R69, 0x3, R42 ;  /* 0x00000003452e7825 */ /* 0x007fe200078e002a */
[----:B------:R-:W-:-:S03]  /*82e0*/  LOP3.LUT R76, R76, 0xff0000, RZ, 0xc0, !PT ;  /* 0x00ff00004c4c7812 */ /* 0x000fc600078ec0ff */
[----:B------:R-:W-:Y:S01]  /*82f0*/  IMAD.SHL.U32 R45, R74, 0x100, RZ ;  /* 0x000001004a2d7824 */ /* 0x000fe200078e00ff */
[----:B------:R-:W-:Y:S01]  /*8300*/  LEA R52, P1, R46, R62, 0x2 ;  /* 0x0000003e2e347211 */ /* 0x000fe200078210ff */
[----:B------:R-:W-:Y:S02]  /*8310*/  IMAD R76, R77, 0x1000000, R76 ;  /* 0x010000004d4c7824 */ /* 0x000fe400078e024c */
[----:B------:R-:W-:-:S03]  /*8320*/  IMAD.IADD R40, R53, 0x1, R47 ;  /* 0x0000000135287824 */ /* 0x000fc600078e022f */
[----:B------:R-:W-:Y:S02]  /*8330*/  LOP3.LUT R45, R76, 0xffff, R45, 0xf8, !PT ;  /* 0x0000ffff4c2d7812 */ /* 0x000fe400078ef82d */
[----:B------:R-:W-:Y:S02]  /*8340*/  LEA.HI.X R53, R46, R61, R40, 0x2, P1 ;  /* 0x0000003d2e357211 */ /* 0x000fe400008f1428 */
[----:B------:R-:W-:-:S05]  /*8350*/  LOP3.LUT R45, R45, 0xff, R66, 0xf8, !PT ;  /* 0x000000ff2d2d7812 */ /* 0x000fca00078ef842 */
[----:B------:R3:W-:Y:S02]  /*8360*/  STG.E desc[UR6][R52.64], R45 ;  /* 0x0000002d34007986 */ /* 0x0007e4000c101906 */
.L_x_30518:
[----:B------:R-:W-:Y:S05]  /*8370*/  BSYNC B0 ;  /* 0x0000000000007941 */ /* 0x000fea0003800000 */
.L_x_30517:
[----:B------:R-:W-:Y:S04]  /*8380*/  BSSY B0, `(.L_x_30519) ;  /* 0x0000010000007945 */ /* 0x000fe80003800000 */
[----:B------:R-:W-:Y:S05]  /*8390*/  @P0 BRA `(.L_x_30520) ;  /* 0x0000000000380947 */ /* 0x000fea0003800000 */
[----:B------:R-:W-:Y:S01]  /*83a0*/  IMAD.U32 R78, R78, 0x10000, RZ ;  /* 0x000100004e4e7824 */ /* 0x000fe200078e00ff */
[----:B------:R-:W-:Y:S02]  /*83b0*/  LOP3.LUT R83, R83, 0xffff, RZ, 0xc0, !PT ;  /* 0x0000ffff53537812 */ /* 0x000fe400078ec0ff */
[----:B01-3--:R-:W-:Y:S02]  /*83c0*/  LOP3.LUT R45, R28, 0xfffffffc, RZ, 0xc0, !PT ;  /* 0xfffffffc1c2d7812 */ /* 0x00bfe400078ec0ff */
[----:B------:R-:W-:Y:S02]  /*83d0*/  LOP3.LUT R78, R78, 0xff0000, RZ, 0xc0, !PT ;  /* 0x00ff00004e4e7812 */ /* 0x000fe400078ec0ff */
[----:B--2---:R-:W-:Y:S01]  /*83e0*/  LOP3.LUT R47, R29, 0x3fffffff, RZ, 0xc0, !PT ;  /* 0x3fffffff1d2f7812 */ /* 0x004fe200078ec0ff */
[----:B------:R-:W-:Y:S01]  /*83f0*/  IMAD.SHL.U32 R29, R82, 0x100, RZ ;  /* 0x00000100521d7824 */ /* 0x000fe200078e00ff */
[----:B------:R-:W-:Y:S01]  /*8400*/  IADD3 R40, P1, R42, R45, RZ ;  /* 0x0000002d2a287210 */ /* 0x000fe20007f3e0ff */
[----:B------:R-:W-:-:S04]  /*8410*/  IMAD R78, R83, 0x1000000, R78 ;  /* 0x01000000534e7824 */ /* 0x000fc800078e024e */
[----:B------:R-:W-:Y:S01]  /*8420*/  IMAD.X R45, R43, 0x1, R47, P1 ;  /* 0x000000012b2d7824 */ /* 0x000fe200008e062f */
[----:B------:R-:W-:Y:S02]  /*8430*/  LEA R28, P1, R40, R62, 0x2 ;  /* 0x0000003e281c7211 */ /* 0x000fe400078210ff */
[----:B------:R-:W-:Y:S02]  /*8440*/  LOP3.LUT R78, R78, 0xffff, R29, 0xf8, !PT ;  /* 0x0000ffff4e4e7812 */ /* 0x000fe400078ef81d */
[----:B------:R-:W-:Y:S02]  /*8450*/  LEA.HI.X R29, R40, R61, R45, 0x2, P1 ;  /* 0x0000003d281d7211 */ /* 0x000fe400008f142d */
[----:B------:R-:W-:-:S05]  /*8460*/  LOP3.LUT R59, R78, 0xff, R59, 0xf8, !PT ;  /* 0x000000ff4e3b7812 */ /* 0x000fca00078ef83b */
[----:B------:R4:W-:Y:S02]  /*8470*/  STG.E desc[UR6][R28.64], R59 ;  /* 0x0000003b1c007986 */ /* 0x0009e4000c101906 */
.L_x_30520:
[----:B------:R-:W-:Y:S05]  /*8480*/  BSYNC B0 ;  /* 0x0000000000007941 */ /* 0x000fea0003800000 */
.L_x_30519:
[----:B------:R-:W-:Y:S04]  /*8490*/  BSSY B0, `(.L_x_30521) ;  /* 0x0000011000007945 */ /* 0x000fe80003800000 */
[----:B------:R-:W-:Y:S05]  /*84a0*/  @P0 BRA `(.L_x_30522) ;  /* 0x00000000003c0947 */ /* 0x000fea0003800000 */
[----:B------:R-:W-:Y:S01]  /*84b0*/  IMAD.U32 R72, R72, 0x10000, RZ ;  /* 0x0001000048487824 */ /* 0x000fe200078e00ff */
[----:B------:R-:W-:Y:S01]  /*84c0*/  LOP3.LUT R79, R79, 0xffff, RZ, 0xc0, !PT ;  /* 0x0000ffff4f4f7812 */ /* 0x000fe200078ec0ff */
[----:B----4-:R-:W-:Y:S02]  /*84d0*/  IMAD.MOV.U32 R28, RZ, RZ, R42 ;  /* 0x000000ffff1c7224 */ /* 0x010fe400078e002a */
[----:B------:R-:W-:Y:S01]  /*84e0*/  IMAD.MOV.U32 R29, RZ, RZ, R43 ;  /* 0x000000ffff1d7224 */ /* 0x000fe200078e002b */
[----:B------:R-:W-:Y:S01]  /*84f0*/  LOP3.LUT R72, R72, 0xff0000, RZ, 0xc0, !PT ;  /* 0x00ff000048487812 */ /* 0x000fe200078ec0ff */
[----:B01-3--:R-:W-:Y:S02]  /*8500*/  IMAD R45, R67, 0x5, RZ ;  /* 0x00000005432d7824 */ /* 0x00bfe400078e02ff */
[----:B------:R-:W-:-:S04]  /*8510*/  IMAD.WIDE.U32 R28, R69, 0x5, R28 ;  /* 0x00000005451c7825 */ /* 0x000fc800078e001c */
[----:B------:R-:W-:Y:S01]  /*8520*/  IMAD R72, R79, 0x1000000, R72 ;  /* 0x010000004f487824 */ /* 0x000fe200078e0248 */
[----:B--2---:R-:W-:Y:S01]  /*8530*/  LEA R46, P1, R28, R62, 0x2 ;  /* 0x0000003e1c2e7211 */ /* 0x004fe200078210ff */
[----:B------:R-:W-:Y:S02]  /*8540*/  IMAD.SHL.U32 R73, R73, 0x100, RZ ;  /* 0x0000010049497824 */ /* 0x000fe400078e00ff */
[----:B------:R-:W-:-:S03]  /*8550*/  IMAD.IADD R29, R45, 0x1, R29 ;  /* 0x000000012d1d7824 */ /* 0x000fc600078e021d */
[----:B------:R-:W-:Y:S02]  /*8560*/  LOP3.LUT R73, R72, 0xffff, R73, 0xf8, !PT ;  /* 0x0000ffff48497812 */ /* 0x000fe400078ef849 */
[----:B------:R-:W-:Y:S02]  /*8570*/  LEA.HI.X R47, R28, R61, R29, 0x2, P1 ;  /* 0x0000003d1c2f7211 */ /* 0x000fe400008f141d */
[----:B------:R-:W-:-:S05]  /*8580*/  LOP3.LUT R73, R73, 0xff, R58, 0xf8, !PT ;  /* 0x000000ff49497812 */ /* 0x000fca00078ef83a */
[----:B------:R0:W-:Y:S02]  /*8590*/  STG.E desc[UR6][R46.64], R73 ;  /* 0x000000492e007986 */ /* 0x0001e4000c101906 */
.L_x_30522:
[----:B------:R-:W-:Y:S05]  /*85a0*/  BSYNC B0 ;  /* 0x0000000000007941 */ /* 0x000fea0003800000 */
.L_x_30521:
[----:B------:R-:W-:Y:S01]  /*85b0*/  IMAD.U32 R40, R80, 0x10000, RZ ;  /* 0x0001000050287824 */ /* 0x000fe200078e00ff */
[----:B---3--:R-:W-:Y:S01]  /*85c0*/  SHF.R.U64 R53, R38, 0x10, R39 ;  /* 0x0000001026357819 */ /* 0x008fe20000001227 */
[----:B012---:R-:W-:Y:S01]  /*85d0*/  IMAD.U32 R46, R81, 0x10000, RZ ;  /* 0x00010000512e7824 */ /* 0x007fe200078e00ff */
[--C-:B------:R-:W-:Y:S01]  /*85e0*/  SHF.R.U64 R45, R80, 0x10, R81.reuse ;  /* 0x00000010502d7819 */ /* 0x100fe20000001251 */
[----:B----4-:R-:W-:Y:S01]  /*85f0*/  IMAD.U32 R29, R38, 0x10000, RZ ;  /* 0x00010000261d7824 */ /* 0x010fe200078e00ff */
[----:B------:R-:W-:Y:S01]  /*8600*/  SHF.R.U32.HI R47, RZ, 0x10, R81 ;  /* 0x00000010ff2f7819 */ /* 0x000fe20000011651 */
[----:B------:R-:W-:Y:S01]  /*8610*/  IMAD.U32 R38, R39, 0x10000, RZ ;  /* 0x0001000027267824 */ /* 0x000fe200078e00ff */
[----:B------:R-:W-:Y:S01]  /*8620*/  SHF.R.U32.HI R52, RZ, 0x10, R39 ;  /* 0x00000010ff347819 */ /* 0x000fe20000011627 */
[----:B------:R-:W0:Y:S01]  /*8630*/  S2R R28, SR_CTAID.X ;  /* 0x00000000001c7919 */ /* 0x000e220000002500 */
[C---:B------:R-:W-:Y:S01]  /*8640*/  FSETP.GT.AND P1, PT, R40.reuse, RZ, PT ;  /* 0x000000ff2800720b */ /* 0x040fe20003f24000 */
[----:B------:R-:W-:Y:S01]  /*8650*/  FMUL R40, R40, R40 ;  /* 0x0000002828287220 */ /* 0x000fe20000400000 */
[C---:B------:R-:W-:Y:S01]  /*8660*/  FSETP.GT.AND P6, PT, R46.reuse, RZ, PT ;  /* 0x000000ff2e00720b */ /* 0x040fe20003fc4000 */
[----:B------:R-:W-:Y:S01]  /*8670*/  FMUL R46, R46, R46 ;  /* 0x0000002e2e2e7220 */ /* 0x000fe20000400000 */
[C---:B------:R-:W-:Y:S01]  /*8680*/  FSETP.GT.AND P5, PT, R29.reuse, RZ, PT ;  /* 0x000000ff1d00720b */ /* 0x040fe20003fa4000 */
[----:B------:R-:W-:Y:S01]  /*8690*/  FMUL R64, R29, R29 ;  /* 0x0000001d1d407220 */ /* 0x000fe20000400000 */
[C---:B------:R-:W-:Y:S01]  /*86a0*/  FMUL R56, R38.reuse, R38 ;  /* 0x0000002626387220 */ /* 0x040fe20000400000 */
[----:B------:R-:W-:Y:S01]  /*86b0*/  IMAD.U32 R45, R45, 0x10000, RZ ;  /* 0x000100002d2d7824 */ /* 0x000fe200078e00ff */
[----:B------:R-:W-:Y:S01]  /*86c0*/  FSETP.GT.AND P4, PT, R38, RZ, PT ;  /* 0x000000ff2600720b */ /* 0x000fe20003f84000 */
[----:B------:R-:W-:Y:S01]  /*86d0*/  IMAD.U32 R47, R47, 0x10000, RZ ;  /* 0x000100002f2f7824 */ /* 0x000fe200078e00ff */
[----:B------:R-:W-:Y:S01]  /*86e0*/  FSEL R40, R40, RZ, P1 ;  /* 0x000000ff28287208 */ /* 0x000fe20000800000 */
[----:B------:R-:W-:Y:S01]  /*86f0*/  IMAD.U32 R39, R53, 0x10000, RZ ;  /* 0x0001000035277824 */ /* 0x000fe200078e00ff */
[----:B------:R-:W-:Y:S01]  /*8700*/  FSEL R38, R46, RZ, P6 ;  /* 0x000000ff2e267208 */ /* 0x000fe20003000000 */
[----:B------:R-:W-:-:S02]  /*8710*/  IMAD.U32 R29, R52, 0x10000, RZ ;  /* 0x00010000341d7824 */ /* 0x000fc400078e00ff */
[----:B------:R-:W-:Y:S01]  /*8720*/  FMUL R52, R45, R45 ;  /* 0x0000002d2d347220 */ /* 0x000fe20000400000 */
[----:B------:R-:W-:Y:S01]  /*8730*/  FMUL R46, R47, R47 ;  /* 0x0000002f2f2e7220 */ /* 0x000fe20000400000 */
[----:B------:R-:W-:Y:S01]  /*8740*/  FSEL R64, R64, RZ, P5 ;  /* 0x000000ff40407208 */ /* 0x000fe20002800000 */
[----:B------:R-:W-:Y:S01]  /*8750*/  FMUL R66, R39, R39 ;  /* 0x0000002727427220 */ /* 0x000fe20000400000 */
[----:B------:R-:W-:Y:S01]  /*8760*/  FSEL R56, R56, RZ, P4 ;  /* 0x000000ff38387208 */ /* 0x000fe20002000000 */
[----:B------:R-:W-:Y:S01]  /*8770*/  FMUL R58, R29, R29 ;  /* 0x0000001d1d3a7220 */ /* 0x000fe20000400000 */
[----:B------:R-:W-:Y:S01]  /*8780*/  FSETP.GT.AND P3, PT, R45, RZ, PT ;  /* 0x000000ff2d00720b */ /* 0x000fe20003f64000 */
[-C--:B------:R-:W-:Y:S01]  /*8790*/  FMUL R45, R40, R63.reuse ;  /* 0x0000003f282d7220 */ /* 0x080fe20000400000 */
[----:B------:R-:W-:Y:S01]  /*87a0*/  FSETP.GT.AND P1, PT, R47, RZ, PT ;  /* 0x000000ff2f00720b */ /* 0x000fe20003f24000 */
[-C--:B------:R-:W-:Y:S01]  /*87b0*/  FMUL R47, R38, R63.reuse ;  /* 0x0000003f262f7220 */ /* 0x080fe20000400000 */
[----:B------:R-:W-:Y:S01]  /*87c0*/  FSETP.GT.AND P5, PT, R39, RZ, PT ;  /* 0x000000ff2700720b */ /* 0x000fe20003fa4000 */
[-C--:B------:R-:W-:Y:S01]  /*87d0*/  FMUL R39, R56, R63.reuse ;  /* 0x0000003f38277220 */ /* 0x080fe20000400000 */
[----:B------:R-:W-:Y:S01]  /*87e0*/  FSETP.GT.AND P4, PT, R29, RZ, PT ;  /* 0x000000ff1d00720b */ /* 0x000fe20003f84000 */
[----:B------:R-:W-:Y:S01]  /*87f0*/  FMUL R29, R64, R63 ;  /* 0x0000003f401d7220 */ /* 0x000fe20000400000 */
[----:B------:R-:W-:Y:S01]  /*8800*/  FSEL R52, R52, RZ, P3 ;  /* 0x000000ff34347208 */ /* 0x000fe20001800000 */
[----:B------:R-:W-:Y:S01]  /*8810*/  BSSY B0, `(.L_x_30523) ;  /* 0x0000020000007945 */ /* 0x000fe20003800000 */
[----:B------:R-:W-:-:S02]  /*8820*/  FSEL R46, R46, RZ, P1 ;  /* 0x000000ff2e2e7208 */ /* 0x000fc40000800000 */
[----:B------:R-:W-:Y:S01]  /*8830*/  FSEL R66, R66, RZ, P5 ;  /* 0x000000ff42427208 */ /* 0x000fe20002800000 */
[----:B------:R-:W-:Y:S01]  /*8840*/  FMUL R53, R52, R63 ;  /* 0x0000003f34357220 */ /* 0x000fe20000400000 */
[----:B------:R-:W-:Y:S02]  /*8850*/  FSEL R58, R58, RZ, P4 ;  /* 0x000000ff3a3a7208 */ /* 0x000fe40002000000 */
[----:B------:R-:W-:Y:S01]  /*8860*/  F2FP.SATFINITE.E4M3.F32.PACK_AB_MERGE_C R78, RZ, R45, RZ ;  /* 0x0000002dff4e723e */ /* 0x000fe200048070ff */
[----:B------:R-:W-:Y:S01]  /*8870*/  FMUL R45, R46, R63 ;  /* 0x0000003f2e2d7220 */ /* 0x000fe20000400000 */
[----:B------:R-:W-:Y:S01]  /*8880*/  F2FP.SATFINITE.E4M3.F32.PACK_AB_MERGE_C R77, RZ, R47, RZ ;  /* 0x0000002fff4d723e */ /* 0x000fe200048070ff */
[-C--:B------:R-:W-:Y:S01]  /*8890*/  FMUL R57, R66, R63.reuse ;  /* 0x0000003f42397220 */ /* 0x080fe20000400000 */
[----:B------:R-:W-:Y:S01]  /*88a0*/  FMUL R47, R58, R63 ;  /* 0x0000003f3a2f7220 */ /* 0x000fe20000400000 */
[----:B------:R-:W-:Y:S02]  /*88b0*/  F2FP.SATFINITE.E4M3.F32.PACK_AB_MERGE_C R76, RZ, R29, RZ ;  /* 0x0000001dff4c723e */ /* 0x000fe400048070ff */
[----:B------:R-:W-:-:S02]  /*88c0*/  F2FP.SATFINITE.E4M3.F32.PACK_AB_MERGE_C R59, RZ, R39, RZ ;  /* 0x00000027ff3b723e */ /* 0x000fc400048070ff */
[----:B------:R-:W-:Y:S02]  /*88d0*/  F2FP.SATFINITE.E4M3.F32.PACK_AB_MERGE_C R53, RZ, R53, RZ ;  /* 0x00000035ff35723e */ /* 0x000fe400048070ff */
[----:B------:R-:W-:Y:S02]  /*88e0*/  F2FP.SATFINITE.E4M3.F32.PACK_AB_MERGE_C R45, RZ, R45, RZ ;  /* 0x0000002dff2d723e */ /* 0x000fe400048070ff */
[----:B------:R-:W-:Y:S02]  /*88f0*/  F2FP.SATFINITE.E4M3.F32.PACK_AB_MERGE_C R57, RZ, R57, RZ ;  /* 0x00000039ff39723e */ /* 0x000fe400048070ff */
[----:B------:R-:W-:Y:S01]  /*8900*/  F2FP.SATFINITE.E4M3.F32.PACK_AB_MERGE_C R47, RZ, R47, RZ ;  /* 0x0000002fff2f723e */ /* 0x000fe200048070ff */
[----:B0-----:R-:W-:Y:S06]  /*8910*/  @P0 BRA `(.L_x_30524) ;  /* 0x00000000003c0947 */ /* 0x001fec0003800000 */
[----:B------:R-:W-:Y:S01]  /*8920*/  IMAD.U32 R39, R59, 0x10000, RZ ;  /* 0x000100003b277824 */ /* 0x000fe200078e00ff */
[----:B------:R-:W-:Y:S01]  /*8930*/  LOP3.LUT R29, R47, 0xffff, RZ, 0xc0, !PT ;  /* 0x0000ffff2f1d7812 */ /* 0x000fe200078ec0ff */
[----:B------:R-:W-:Y:S02]  /*8940*/  IMAD.MOV.U32 R72, RZ, RZ, R42 ;  /* 0x000000ffff487224 */ /* 0x000fe400078e002a */
[----:B------:R-:W-:Y:S01]  /*8950*/  IMAD.MOV.U32 R73, RZ, RZ, R43 ;  /* 0x000000ffff497224 */ /* 0x000fe200078e002b */
[----:B------:R-:W-:Y:S01]  /*8960*/  LOP3.LUT R68, R39, 0xff0000, RZ, 0xc0, !PT ;  /* 0x00ff000027447812 */ /* 0x000fe200078ec0ff */
[----:B------:R-:W-:Y:S02]  /*8970*/  IMAD R75, R67, 0x6, RZ ;  /* 0x00000006434b7824 */ /* 0x000fe400078e02ff */
[----:B------:R-:W-:-:S04]  /*8980*/  IMAD.WIDE.U32 R72, R69, 0x6, R72 ;  /* 0x0000000645487825 */ /* 0x000fc800078e0048 */
[----:B------:R-:W-:Y:S01]  /*8990*/  IMAD R29, R29, 0x1000000, R68 ;  /* 0x010000001d1d7824 */ /* 0x000fe200078e0244 */
[----:B------:R-:W-:Y:S01]  /*89a0*/  LEA R74, P1, R72, R62, 0x2 ;  /* 0x0000003e484a7211 */ /* 0x000fe200078210ff */
[----:B------:R-:W-:Y:S02]  /*89b0*/  IMAD.SHL.U32 R68, R57, 0x100, RZ ;  /* 0x0000010039447824 */ /* 0x000fe400078e00ff */
[----:B------:R-:W-:-:S03]  /*89c0*/  IMAD.IADD R39, R75, 0x1, R73 ;  /* 0x000000014b277824 */ /* 0x000fc600078e0249 */
[----:B------:R-:W-:Y:S02]  /*89d0*/  LOP3.LUT R29, R29, 0xffff, R68, 0xf8, !PT ;  /* 0x0000ffff1d1d7812 */ /* 0x000fe400078ef844 */
[----:B------:R-:W-:Y:S02]  /*89e0*/  LEA.HI.X R75, R72, R61, R39, 0x2, P1 ;  /* 0x0000003d484b7211 */ /* 0x000fe400008f1427 */
[----:B------:R-:W-:-:S05]  /*89f0*/  LOP3.LUT R29, R29, 0xff, R76, 0xf8, !PT ;  /* 0x000000ff1d1d7812 */ /* 0x000fca00078ef84c */
[----:B------:R0:W-:Y:S02]  /*8a00*/  STG.E desc[UR6][R74.64], R29 ;  /* 0x0000001d4a007986 */ /* 0x0001e4000c101906 */
.L_x_30524:
[----:B------:R-:W-:Y:S05]  /*8a10*/  BSYNC B0 ;  /* 0x0000000000007941 */ /* 0x000fea0003800000 */
.L_x_30523:
[----:B------:R-:W-:Y:S04]  /*8a20*/  BSSY B0, `(.L_x_30525) ;  /* 0x000000f000007945 */ /* 0x000fe80003800000 */
[----:B------:R-:W-:Y:S05]  /*8a30*/  @P0 BRA `(.L_x_30526) ;  /* 0x0000000000340947 */ /* 0x000fea0003800000 */
[----:B------:R-:W-:Y:S01]  /*8a40*/  IMAD.U32 R39, R77, 0x10000, RZ ;  /* 0x000100004d277824 */ /* 0x000fe200078e00ff */
[----:B0-----:R-:W-:Y:S01]  /*8a50*/  LOP3.LUT R29, R45, 0xffff, RZ, 0xc0, !PT ;  /* 0x0000ffff2d1d7812 */ /* 0x001fe200078ec0ff */
[----:B------:R-:W-:-:S03]  /*8a60*/  IMAD.WIDE.U32 R42, R69, 0x7, R42 ;  /* 0x00000007452a7825 */ /* 0x000fc600078e002a */
[----:B------:R-:W-:Y:S01]  /*8a70*/  LOP3.LUT R68, R39, 0xff0000, RZ, 0xc0, !PT ;  /* 0x00ff000027447812 */ /* 0x000fe200078ec0ff */
[----:B------:R-:W-:Y:S02]  /*8a80*/  IMAD R39, R67, 0x7, RZ ;  /* 0x0000000743277824 */ /* 0x000fe400078e02ff */
[----:B------:R-:W-:Y:S02]  /*8a90*/  IMAD.SHL.U32 R70, R53, 0x100, RZ ;  /* 0x0000010035467824 */ /* 0x000fe400078e00ff */
[----:B------:R-:W-:Y:S01]  /*8aa0*/  IMAD R29, R29, 0x1000000, R68 ;  /* 0x010000001d1d7824 */ /* 0x000fe200078e0244 */
[----:B------:R-:W-:Y:S01]  /*8ab0*/  LEA R68, P0, R42, R62, 0x2 ;  /* 0x0000003e2a447211 */ /* 0x000fe200078010ff */
[----:B------:R-:W-:-:S03]  /*8ac0*/  IMAD.IADD R39, R39, 0x1, R43 ;  /* 0x0000000127277824 */ /* 0x000fc600078e022b */
[----:B------:R-:W-:Y:S02]  /*8ad0*/  LOP3.LUT R29, R29, 0xffff, R70, 0xf8, !PT ;  /* 0x0000ffff1d1d7812 */ /* 0x000fe400078ef846 */
[----:B------:R-:W-:Y:S02]  /*8ae0*/  LEA.HI.X R69, R42, R61, R39, 0x2, P0 ;  /* 0x0000003d2a457211 */ /* 0x000fe400000f1427 */
[----:B------:R-:W-:-:S05]  /*8af0*/  LOP3.LUT R29, R29, 0xff, R78, 0xf8, !PT ;  /* 0x000000ff1d1d7812 */ /* 0x000fca00078ef84e */
[----:B------:R1:W-:Y:S02]  /*8b00*/  STG.E desc[UR6][R68.64], R29 ;  /* 0x0000001d44007986 */ /* 0x0003e4000c101906 */
.L_x_30526:
[----:B------:R-:W-:Y:S05]  /*8b10*/  BSYNC B0 ;  /* 0x0000000000007941 */ /* 0x000fea0003800000 */
.L_x_30525:
[----:B------:R-:W-:Y:S01]  /*8b20*/  LOP3.LUT R11, R78, 0xffff, RZ, 0xc0, !PT ;  /* 0x0000ffff4e0b7812 */ /* 0x000fe200078ec0ff */
[----:B------:R-:W-:Y:S01]  /*8b30*/  IMAD.U32 R7, R76, 0x10000, RZ ;  /* 0x000100004c077824 */ /* 0x000fe200078e00ff */
[----:B------:R-:W-:Y:S01]  /*8b40*/  ULDC UR4, c[0x0][0x0] ;  /* 0x0000000000047ab9 */ /* 0x000fe20000000800 */
[--C-:B------:R-:W-:Y:S01]  /*8b50*/  SHF.R.U32.HI R17, RZ, 0x8, R71.reuse ;  /* 0x00000008ff117819 */ /* 0x100fe20000011647 */
[----:B------:R-:W-:Y:S01]  /*8b60*/  IMAD R28, R28, UR4, RZ ;  /* 0x000000041c1c7c24 */ /* 0x000fe2000f8e02ff */
[----:B------:R-:W2:Y:S01]  /*8b70*/  S2UR UR5, SR_CgaCtaId ;  /* 0x00000000000579c3 */ /* 0x000ea20000008800 */
[----:B------:R-:W-:Y:S01]  /*8b80*/  IMAD.SHL.U32 R11, R11, 0x1000000, RZ ;  /* 0x010000000b0b7824 */ /* 0x000fe200078e00ff */
[----:B------:R-:W-:Y:S01]  /*8b90*/  LOP3.LUT R7, R7, 0xff0000, RZ, 0xc0, !PT ;  /* 0x00ff000007077812 */ /* 0x000fe200078ec0ff */
[----:B------:R-:W-:Y:S01]  /*8ba0*/  IMAD.SHL.U32 R42, R17, 0x20, RZ ;  /* 0x00000020112a7824 */ /* 0x000fe200078e00ff */
[----:B------:R-:W-:Y:S01]  /*8bb0*/  SHF.R.U32.HI R15, RZ, 0x8, R71 ;  /* 0x00000008ff0f7819 */ /* 0x000fe20000011647 */
[----:B------:R-:W-:Y:S01]  /*8bc0*/  UMOV UR4, 0x400 ;  /* 0x0000040000047882 */ /* 0x000fe20000000000 */
[----:B------:R-:W-:Y:S01]  /*8bd0*/  LOP3.LUT R7, R11, R48, R7, 0xfe, !PT ;  /* 0x000000300b077212 */ /* 0x000fe200078efe07 */
[----:B------:R-:W-:Y:S01]  /*8be0*/  UIADD3 UR4, UR4, 0x20, URZ ;  /* 0x0000002004047890 */ /* 0x000fe2000fffe03f */
[----:B------:R-:W-:Y:S01]  /*8bf0*/  LEA.HI R11, R28, R15, RZ, 0x18 ;  /* 0x0000000f1c0b7211 */ /* 0x000fe200078fc0ff */
[----:B------:R-:W-:Y:S01]  /*8c00*/  IMAD.U32 R15, R59, 0x10000, RZ ;  /* 0x000100003b0f7824 */ /* 0x000fe200078e00ff */
[----:B------:R-:W-:Y:S01]  /*8c10*/  LOP3.LUT R17, R77, 0xffff, RZ, 0xc0, !PT ;  /* 0x0000ffff4d117812 */ /* 0x000fe200078ec0ff */
[----:B------:R-:W-:Y:S01]  /*8c20*/  IMAD.U32 R57, R57, 0x10000, RZ ;  /* 0x0001000039397824 */ /* 0x000fe200078e00ff */
[----:B------:R-:W-:Y:S01]  /*8c30*/  FMNMX R51, R50, R51, !PT ;  /* 0x0000003332337209 */ /* 0x000fe20007800000 */
[----:B------:R-:W-:Y:S01]  /*8c40*/  IMAD.U32 R47, R47, 0x10000, RZ ;  /* 0x000100002f2f7824 */ /* 0x000fe200078e00ff */
[----:B------:R-:W-:Y:S01]  /*8c50*/  LOP3.LUT R28, R42, 0xffffffe0, R71, 0xe2, !PT ;  /* 0xffffffe02a1c7812 */ /* 0x000fe200078ee247 */
[----:B------:R-:W-:Y:S01]  /*8c60*/  IMAD.SHL.U32 R48, R17, 0x1000000, RZ ;  /* 0x0100000011307824 */ /* 0x000fe200078e00ff */
[----:B------:R-:W-:Y:S01]  /*8c70*/  LOP3.LUT R17, R15, 0xff0000, RZ, 0xc0, !PT ;  /* 0x00ff00000f117812 */ /* 0x000fe200078ec0ff */
[----:B------:R-:W-:Y:S01]  /*8c80*/  IMAD.IADD R42, R71, 0x1, -R60 ;  /* 0x00000001472a7824 */ /* 0x000fe200078e0a3c */
[----:B------:R-:W-:Y:S01]  /*8c90*/  LOP3.LUT R50, RZ, R31, RZ, 0x33, !PT ;  /* 0x0000001fff327212 */ /* 0x000fe200078e33ff */
[----:B------:R-:W-:Y:S01]  /*8ca0*/  ULDC.64 UR12, c[0x0][0x228] ;  /* 0x00008a00000c7ab9 */ /* 0x000fe20000000a00 */
[----:B------:R-:W-:Y:S01]  /*8cb0*/  LOP3.LUT R17, R48, R49, R17, 0xfe, !PT ;  /* 0x0000003130117212 */ /* 0x000fe200078efe11 */
[C---:B------:R-:W-:Y:S01]  /*8cc0*/  VIADD R31, R42.reuse, 0x1e ;  /* 0x0000001e2a1f7836 */ /* 0x040fe20000000000 */
[----:B------:R-:W-:Y:S01]  /*8cd0*/  LEA R48, P0, R11, R50, 0x5 ;  /* 0x000000320b307211 */ /* 0x000fe200078028ff */
[C---:B------:R-:W-:Y:S01]  /*8ce0*/  VIADD R11, R42.reuse, 0xffffffff ;  /* 0xffffffff2a0b7836 */ /* 0x040fe20000000000 */
[----:B------:R-:W-:Y:S01]  /*8cf0*/  LOP3.LUT R15, R42, 0x1f, RZ, 0xc0, !PT ;  /* 0x0000001f2a0f7812 */ /* 0x000fe200078ec0ff */
[----:B--2---:R-:W-:Y:S01]  /*8d00*/  ULEA UR4, UR5, UR4, 0x18 ;  /* 0x0000000405047291 */ /* 0x004fe2000f8ec03f */
[----:B------:R-:W-:Y:S01]  /*8d10*/  LOP3.LUT R31, R31, 0x1f, RZ, 0xc0, !PT ;  /* 0x0000001f1f1f7812 */ /* 0x000fe200078ec0ff */
[----:B------:R-:W-:Y:S01]  /*8d20*/  USHF.L.U64.HI UR8, UR9, 0x2, UR10 ;  /* 0x0000000209087899 */ /* 0x000fe2000801020a */
[----:B------:R-:W-:Y:S01]  /*8d30*/  LOP3.LUT R39, R11, 0x1f, RZ, 0xc0, !PT ;  /* 0x0000001f0b277812 */ /* 0x000fe200078ec0ff */
[----:B01----:R-:W-:Y:S01]  /*8d40*/  IMAD R29, R28, 0x21, R15 ;  /* 0x000000211c1d7824 */ /* 0x003fe200078e020f */
[----:B------:R-:W-:Y:S01]  /*8d50*/  FMNMX R11, R64, R51, !PT ;  /* 0x00000033400b7209 */ /* 0x000fe20007800000 */
[----:B------:R-:W-:Y:S01]  /*8d60*/  VIADD R15, R42, 0x1d ;  /* 0x0000001d2a0f7836 */ /* 0x000fe20000000000 */
[----:B------:R-:W-:Y:S01]  /*8d70*/  LOP3.LUT R30, RZ, R30, RZ, 0x33, !PT ;  /* 0x0000001eff1e7212 */ /* 0x000fe200078e33ff */
[----:B------:R-:W-:Y:S01]  /*8d80*/  IMAD R39, R28, 0x21, R39 ;  /* 0x000000211c277824 */ /* 0x000fe200078e0227 */
[----:B------:R-:W-:Y:S01]  /*8d90*/  FMNMX R11, R66, R11, !PT ;  /* 0x0000000b420b7209 */ /* 0x000fe20007800000 */
[----:B------:R-:W-:Y:S01]  /*8da0*/  IMAD R43, R28, 0x21, R31 ;  /* 0x000000211c2b7824 */ /* 0x000fe200078e021f */
[----:B------:R-:W-:Y:S01]  /*8db0*/  LEA R29, R29, UR4, 0x3 ;  /* 0x000000041d1d7c11 */ /* 0x000fe2000f8e18ff */
[----:B------:R-:W-:Y:S01]  /*8dc0*/  USHF.L.U32 UR5, UR9, 0x2, URZ ;  /* 0x0000000209057899 */ /* 0x000fe2000800063f */
[----:B------:R-:W-:Y:S01]  /*8dd0*/  LEA R31, R39, UR4, 0x3 ;  /* 0x00000004271f7c11 */ /* 0x000fe2000f8e18ff */
[----:B------:R-:W-:Y:S01]  /*8de0*/  BSSY B0, `(.L_x_30527) ;  /* 0x000008f000007945 */ /* 0x000fe20003800000 */
[----:B------:R-:W-:Y:S01]  /*8df0*/  FMNMX R11, R56, R11, !PT ;  /* 0x0000000b380b7209 */ /* 0x000fe20007800000 */
[----:B------:R-:W-:Y:S01]  /*8e00*/  STS.64 [R29], R26 ;  /* 0x0000001a1d007388 */ /* 0x000fe20000000a00 */
[----:B------:R-:W-:-:S02]  /*8e10*/  LOP3.LUT R15, R15, 0x1f, RZ, 0xc0, !PT ;  /* 0x0000001f0f0f7812 */ /* 0x000fc400078ec0ff */
[----:B------:R-:W-:Y:S01]  /*8e20*/  FMNMX R11, R58, R11, !PT ;  /* 0x0000000b3a0b7209 */ /* 0x000fe20007800000 */
[----:B------:R0:W-:Y:S01]  /*8e30*/  STS.64 [R31], R2 ;  /* 0x000000021f007388 */ /* 0x0001e20000000a00 */
[----:B------:R-:W-:Y:S01]  /*8e40*/  LOP3.LUT R53, R53, 0xffff, RZ, 0xc0, !PT ;  /* 0x0000ffff35357812 */ /* 0x000fe200078ec0ff */
[----:B------:R-:W-:Y:S01]  /*8e50*/  IMAD R15, R28, 0x21, R15 ;  /* 0x000000211c0f7824 */ /* 0x000fe200078e020f */
[----:B------:R-:W-:Y:S02]  /*8e60*/  FMNMX R11, R40, R11, !PT ;  /* 0x0000000b280b7209 */ /* 0x000fe40007800000 */
[----:B------:R-:W-:Y:S01]  /*8e70*/  LEA R39, R43, UR4, 0x3 ;  /* 0x000000042b277c11 */ /* 0x000fe2000f8e18ff */
[----:B------:R-:W-:Y:S01]  /*8e80*/  IMAD.SHL.U32 R53, R53, 0x1000000, RZ ;  /* 0x0100000035357824 */ /* 0x000fe200078e00ff */
[----:B------:R-:W-:Y:S02]  /*8e90*/  LOP3.LUT R57, R57, 0xff0000, RZ, 0xc0, !PT ;  /* 0x00ff000039397812 */ /* 0x000fe400078ec0ff */
[----:B------:R-:W-:Y:S01]  /*8ea0*/  LEA R43, R15, UR4, 0x3 ;  /* 0x000000040f2b7c11 */ /* 0x000fe2000f8e18ff */
[----:B------:R-:W-:Y:S01]  /*8eb0*/  STS.64 [R39], R54 ;  /* 0x0000003627007388 */ /* 0x000fe20000000a00 */
[----:B------:R-:W-:Y:S01]  /*8ec0*/  LOP3.LUT R45, R45, 0xffff, RZ, 0xc0, !PT ;  /* 0x0000ffff2d2d7812 */ /* 0x000fe200078ec0ff */
[----:B0-----:R-:W-:Y:S01]  /*8ed0*/  IMAD.X R2, RZ, RZ, R30, P0 ;  /* 0x000000ffff027224 */ /* 0x001fe200000e061e */
[----:B------:R-:W-:Y:S01]  /*8ee0*/  ISETP.GT.U32.AND P0, PT, R48, -0x21, PT ;  /* 0xffffffdf3000780c */ /* 0x000fe20003f04070 */
[----:B------:R0:W-:Y:S01]  /*8ef0*/  STS.64 [R43], R6 ;  /* 0x000000062b007388 */ /* 0x0001e20000000a00 */
[----:B------:R-:W-:Y:S01]  /*8f00*/  FMNMX R3, R52, R11, !PT ;  /* 0x0000000b34037209 */ /* 0x000fe20007800000 */
[----:B------:R-:W-:Y:S01]  /*8f10*/  IMAD.SHL.U32 R45, R45, 0x1000000, RZ ;  /* 0x010000002d2d7824 */ /* 0x000fe200078e00ff */
[----:B------:R-:W-:Y:S01]  /*8f20*/  BAR.SYNC.DEFER_BLOCKING 0x0 ;  /* 0x0000000000007b1d */ /* 0x000fe20000010000 */
[----:B------:R-:W-:-:S02]  /*8f30*/  ISETP.GT.U32.AND.EX P0, PT, R2, -0x1, PT, P0 ;  /* 0xffffffff0200780c */ /* 0x000fc40003f04100 */
[----:B------:R-:W-:Y:S02]  /*8f40*/  LOP3.LUT R15, R53, R0, R57, 0xfe, !PT ;  /* 0x00000000350f7212 */ /* 0x000fe400078efe39 */
[----:B------:R-:W-:Y:S02]  /*8f50*/  SEL R26, R48, 0xffffffdf, P0 ;  /* 0xffffffdf301a7807 */ /* 0x000fe40000000000 */
[----:B------:R-:W-:Y:S02]  /*8f60*/  LEA R0, P0, R41, UR12, 0x5 ;  /* 0x0000000c29007c11 */ /* 0x000fe4000f8028ff */
[----:B------:R-:W-:Y:S02]  /*8f70*/  FMNMX R3, R38, R3, !PT ;  /* 0x0000000326037209 */ /* 0x000fe40007800000 */
[----:B0-----:R-:W-:Y:S02]  /*8f80*/  SHF.R.U32.HI R6, RZ, 0x1, R71 ;  /* 0x00000001ff067819 */ /* 0x001fe40000011647 */
[----:B------:R-:W-:-:S02]  /*8f90*/  LOP3.LUT R26, RZ, R26, RZ, 0x33, !PT ;  /* 0x0000001aff1a7212 */ /* 0x000fc400078e33ff */
[----:B------:R-:W-:Y:S02]  /*8fa0*/  LOP3.LUT R47, R47, 0xff0000, RZ, 0xc0, !PT ;  /* 0x00ff00002f2f7812 */ /* 0x000fe400078ec0ff */
[----:B------:R-:W-:Y:S02]  /*8fb0*/  LEA.HI.X R18, R41, UR13, R18, 0x5, P0 ;  /* 0x0000000d29127c11 */ /* 0x000fe400080f2c12 */
[----:B------:R-:W-:Y:S02]  /*8fc0*/  FMNMX R2, R46, R3, !PT ;  /* 0x000000032e027209 */ /* 0x000fe40007800000 */
[----:B------:R-:W-:Y:S01]  /*8fd0*/  LOP3.LUT R3, R6, 0x70, RZ, 0xc0, !PT ;  /* 0x0000007006037812 */ /* 0x000fe200078ec0ff */
[----:B------:R-:W-:Y:S01]  /*8fe0*/  IMAD.IADD R6, R26, 0x1, -R19 ;  /* 0x000000011a067824 */ /* 0x000fe200078e0a13 */
[----:B------:R-:W-:Y:S01]  /*8ff0*/  LOP3.LUT R11, R45, R44, R47, 0xfe, !PT ;  /* 0x0000002c2d0b7212 */ /* 0x000fe200078efe2f */
[----:B------:R-:W-:Y:S06]  /*9000*/  @P2 BRA `(.L_x_30528) ;  /* 0x0000000400b02947 */ /* 0x000fec0003800000 */
        /* <DEDUP_REMOVED lines=15> */
.L_x_30531:
[C---:B0-----:R-:W-:Y:S01]  /*9100*/  LOP3.LUT R27, R42.reuse, 0x1f, RZ, 0xc0, !PT ;  /* 0x0000001f2a1b7812 */ /* 0x041fe200078ec0ff */
[----:B------:R-:W-:Y:S02]  /*9110*/  VIADD R26, R42, 0xffffffff ;  /* 0xffffffff2a1a7836 */ /* 0x000fe40000000000 */
[----:B------:R-:W-:Y:S01]  /*9120*/  VIADD R30, R30, 0xfffffffc ;  /* 0xfffffffc1e1e7836 */ /* 0x000fe20000000000 */
[-C--:B------:R-:W-:Y:S01]  /*9130*/  ISETP.GE.U32.AND P1, PT, R27, R65.reuse, PT ;  /* 0x000000411b00720c */ /* 0x080fe20003f26070 */
[----:B------:R-:W-:Y:S01]  /*9140*/  VIADD R7, R7, 0x4 ;  /* 0x0000000407077836 */ /* 0x000fe20000000000 */
[----:B------:R-:W-:Y:S01]  /*9150*/  LOP3.LUT R51, R26, 0x1f, RZ, 0xc0, !PT ;  /* 0x0000001f1a337812 */ /* 0x000fe200078ec0ff */
[C---:B------:R-:W-:Y:S02]  /*9160*/  VIADD R26, R42.reuse, 0x1d ;  /* 0x0000001d2a1a7836 */ /* 0x040fe40000000000 */
[----:B------:R-:W-:Y:S01]  /*9170*/  VIADD R42, R42, 0x1e ;  /* 0x0000001e2a2a7836 */ /* 0x000fe20000000000 */
[----:B------:R-:W-:-:S02]  /*9180*/  ISETP.GE.U32.AND P3, PT, R51, R65, PT ;  /* 0x000000413300720c */ /* 0x000fc40003f66070 */
[----:B------:R-:W-:Y:S01]  /*9190*/  LOP3.LUT R61, R26, 0x1f, RZ, 0xc0, !PT ;  /* 0x0000001f1a3d7812 */ /* 0x000fe200078ec0ff */
[----:B------:R-:W-:Y:S01]  /*91a0*/  IMAD R26, R28, 0x21, R57 ;  /* 0x000000211c1a7824 */ /* 0x000fe200078e0239 */
[----:B------:R-:W-:Y:S01]  /*91b0*/  LOP3.LUT R53, R42, 0x1f, RZ, 0xc0, !PT ;  /* 0x0000001f2a357812 */ /* 0x000fe200078ec0ff */
[----:B------:R-:W-:Y:S02]  /*91c0*/  IMAD.IADD R57, R19, 0x1, R7 ;  /* 0x0000000113397824 */ /* 0x000fe400078e0207 */
        /* <DEDUP_REMOVED lines=11> */
[----:B------:R-:W1:Y:S04]  /*9280*/  @!P3 LDS.64 R40, [R42+0x8] ;  /* 0x000008002a28b984 */ /* 0x000e680000000a00 */
[----:B------:R-:W-:Y:S01]  /*9290*/  @!P3 IMAD.X R38, RZ, RZ, R58, P6 ;  /* 0x000000ffff26b224 */ /* 0x000fe200030e063a */
[C---:B------:R-:W-:Y:S01]  /*92a0*/  @!P3 LEA R50, P6, R51.reuse, R0, 0x3 ;  /* 0x000000003332b211 */ /* 0x040fe200078c18ff */
[----:B------:R-:W2:Y:S03]  /*92b0*/  @!P5 LDS.64 R44, [R42+0x10] ;  /* 0x000010002a2cd984 */ /* 0x000ea60000000a00 */
[----:B------:R-:W-:Y:S01]  /*92c0*/  @!P3 LEA.HI.X R51, R51, R18, R38, 0x3, P6 ;  /* 0x000000123333b211 */ /* 0x000fe200030f1c26 */
[----:B------:R3:W4:Y:S01]  /*92d0*/  @!P4 LDS.64 R46, [R42+0x18] ;  /* 0x000018002a2ec984 */ /* 0x0007220000000a00 */
[----:B------:R-:W-:-:S04]  /*92e0*/  IADD3 R56, P6, R56, UR5, RZ ;  /* 0x0000000538387c10 */ /* 0x000fc8000ffde0ff */
[----:B------:R-:W-:Y:S02]  /*92f0*/  IADD3.X R58, R58, UR8, RZ, P6, !PT ;  /* 0x000000083a3a7c10 */ /* 0x000fe4000b7fe4ff */
[----:B------:R-:W-:Y:S01]  /*9300*/  @!P5 IADD3 R53, P6, R53, R56, RZ ;  /* 0x000000383535d210 */ /* 0x000fe20007fde0ff */
[----:B---3--:R-:W-:-:S04]  /*9310*/  VIADD R42, R61, 0x1f ;  /* 0x0000001f3d2a7836 */ /* 0x008fc80000000000 */
[----:B------:R-:W-:Y:S01]  /*9320*/  @!P5 IMAD.X R38, RZ, RZ, R58, P6 ;  /* 0x000000ffff26d224 */ /* 0x000fe200030e063a */
        /* <DEDUP_REMOVED lines=8> */
[C---:B------:R-:W-:Y:S01]  /*93b0*/  @!P4 LEA R54, P6, R55.reuse, R0, 0x3 ;  /* 0x000000003736c211 */ /* 0x040fe200078c18ff */
[----:B-1----:R0:W-:Y:S01]  /*93c0*/  @!P3 STG.E.64 desc[UR6][R50.64], R40 ;  /* 0x000000283200b986 */ /* 0x0021e2000c101b06 */
[----:B------:R-:W-:Y:S02]  /*93d0*/  ISETP.NE.AND P3, PT, R30, RZ, PT ;  /* 0x000000ff1e00720c */ /* 0x000fe40003f65270 */
[----:B------:R-:W-:Y:S01]  /*93e0*/  @!P4 LEA.HI.X R55, R55, R18, R38, 0x3, P6 ;  /* 0x000000123737c211 */ /* 0x000fe200030f1c26 */
[----:B--2---:R0:W-:Y:S01]  /*93f0*/  @!P5 STG.E.64 desc[UR6][R52.64], R44 ;  /* 0x0000002c3400d986 */ /* 0x0041e2000c101b06 */
[----:B------:R-:W-:-:S03]  /*9400*/  IADD3.X R58, R58, UR8, RZ, P1, !PT ;  /* 0x000000083a3a7c10 */ /* 0x000fc60008ffe4ff */
[----:B----4-:R0:W-:Y:S06]  /*9410*/  @!P4 STG.E.64 desc[UR6][R54.64], R46 ;  /* 0x0000002e3600c986 */ /* 0x0101ec000c101b06 */
[----:B------:R-:W-:Y:S05]  /*9420*/  @P3 BRA `(.L_x_30531) ;  /* 0xfffffffc00343947 */ /* 0x000fea000383ffff */
.L_x_30530:
[----:B------:R-:W-:Y:S05]  /*9430*/  BSYNC B1 ;  /* 0x0000000000017941 */ /* 0x000fea0003800000 */
.L_x_30529:
        /* <DEDUP_REMOVED lines=15> */
.L_x_30533:
[----:B------:R-:W-:Y:S05]  /*9530*/  BSYNC B1 ;  /* 0x0000000000017941 */ /* 0x000fea0003800000 */
.L_x_30532:
        /* <DEDUP_REMOVED lines=25> */
.L_x_30528:
[----:B------:R-:W-:Y:S05]  /*96d0*/  BSYNC B0 ;  /* 0x0000000000007941 */ /* 0x000fea0003800000 */
.L_x_30527:
        /* <DEDUP_REMOVED lines=10> */
[----:B------:R-:W-:-:S04]  /*9780*/  IMAD R7, R7, UR9, RZ ;  /* 0x0000000907077c24 */ /* 0x000fc8000f8e02ff */
[----:B------:R-:W-:Y:S01]  /*9790*/  IMAD R7, R12, UR10, R7 ;  /* 0x0000000a0c077c24 */ /* 0x000fe2000f8e0207 */
[----:B------:R-:W-:Y:S06]  /*97a0*/  @P2 BRA `(.L_x_30535) ;  /* 0x0000000400b82947 */ /* 0x000fec0003800000 */
[C---:B------:R-:W-:Y:S01]  /*97b0*/  VIADD R14, R6.reuse, 0xffffffff ;  /* 0xffffffff060e7836 */ /* 0x040fe20000000000 */
[----:B0-----:R-:W-:Y:S01]  /*97c0*/  LOP3.LUT R51, R6, 0x3, RZ, 0xc0, !PT ;  /* 0x0000000306337812 */ /* 0x001fe200078ec0ff */
[----:B------:R-:W-:Y:S01]  /*97d0*/  IMAD.WIDE.U32 R12, R12, UR9, RZ ;  /* 0x000000090c0c7c25 */ /* 0x000fe2000f8e00ff */
[----:B------:R-:W-:Y:S02]  /*97e0*/  BSSY B1, `(.L_x_30536) ;  /* 0x0000041000017945 */ /* 0x000fe40003800000 */
[----:B------:R-:W-:Y:S01]  /*97f0*/  ISETP.GE.U32.AND P1, PT, R14, 0x3, PT ;  /* 0x000000030e00780c */ /* 0x000fe20003f26070 */
[----:B------:R-:W-:Y:S01]  /*9800*/  IMAD.IADD R14, R71, 0x1, -R60 ;  /* 0x00000001470e7824 */ /* 0x000fe200078e0a3c */
[----:B------:R-:W-:Y:S01]  /*9810*/  ISETP.NE.AND P0, PT, R51, RZ, PT ;  /* 0x000000ff3300720c */ /* 0x000fe20003f05270 */
[----:B------:R-:W-:Y:S02]  /*9820*/  IMAD.IADD R48, R13, 0x1, R7 ;  /* 0x000000010d307824 */ /* 0x000fe400078e0207 */
[----:B------:R-:W-:-:S02]  /*9830*/  IMAD.MOV.U32 R42, RZ, RZ, R12 ;  /* 0x000000ffff2a7224 */ /* 0x000fc400078e000c */
[----:B------:R-:W-:Y:S02]  /*9840*/  IMAD.MOV.U32 R30, RZ, RZ, RZ ;  /* 0x000000ffff1e7224 */ /* 0x000fe400078e00ff */
[----:B------:R-:W-:Y:S02]  /*9850*/  IMAD.MOV.U32 R49, RZ, RZ, R19 ;  /* 0x000000ffff317224 */ /* 0x000fe400078e0013 */
[----:B------:R-:W-:Y:S02]  /*9860*/  IMAD.MOV.U32 R7, RZ, RZ, R14 ;  /* 0x000000ffff077224 */ /* 0x000fe400078e000e */
[----:B------:R-:W-:Y:S05]  /*9870*/  @!P1 BRA `(.L_x_30537) ;  /* 0x0000000000dc9947 */ /* 0x000fea0003800000 */
[----:B------:R-:W-:Y:S02]  /*9880*/  IMAD.MOV.U32 R7, RZ, RZ, R14 ;  /* 0x000000ffff077224 */ /* 0x000fe400078e000e */
[----:B------:R-:W-:Y:S02]  /*9890*/  IMAD.IADD R38, R6, 0x1, -R51 ;  /* 0x0000000106267824 */ /* 0x000fe400078e0a33 */
[----:B------:R-:W-:Y:S02]  /*98a0*/  IMAD.MOV.U32 R30, RZ, RZ, RZ ;  /* 0x000000ffff1e7224 */ /* 0x000fe400078e00ff */
[----:B------:R-:W-:-:S07]  /*98b0*/  IMAD.MOV.U32 R49, RZ, RZ, R19 ;  /* 0x000000ffff317224 */ /* 0x000fce00078e0013 */
.L_x_30538:
        /* <DEDUP_REMOVED lines=9> */
[----:B------:R-:W-:Y:S02]  /*9950*/  LOP3.LUT R50, R12, 0x1f, RZ, 0xc0, !PT ;  /* 0x0000001f0c327812 */ /* 0x000fe400078ec0ff */
[----:B------:R-:W-:Y:S01]  /*9960*/  LOP3.LUT R44, R7, 0x1f, RZ, 0xc0, !PT ;  /* 0x0000001f072c7812 */ /* 0x000fe200078ec0ff */
[----:B------:R-:W-:Y:S02]  /*9970*/  IMAD R7, R28, 0x21, R49 ;  /* 0x000000211c077824 */ /* 0x000fe400078e0231 */
        /* <DEDUP_REMOVED lines=11> */
[----:B------:R-:W-:Y:S04]  /*9a30*/  @!P5 LDS.64 R22, [R46+0x10] ;  /* 0x000010002e16d984 */ /* 0x000fe80000000a00 */
[----:B------:R-:W2:Y:S01]  /*9a40*/  @!P3 LDS.64 R14, [R46+0x8] ;  /* 0x000008002e0eb984 */ /* 0x000ea20000000a00 */
[----:B-1----:R-:W-:Y:S01]  /*9a50*/  @!P3 IMAD.X R41, RZ, RZ, R48, P6 ;  /* 0x000000ffff29b224 */ /* 0x002fe200030e0630 */
[----:B------:R-:W-:-:S02]  /*9a60*/  @!P3 LEA R40, P6, R7, R0, 0x3 ;  /* 0x000000000728b211 */ /* 0x000fc400078c18ff */
[----:B------:R1:W3:Y:S02]  /*9a70*/  @!P4 LDS.64 R26, [R46+0x18] ;  /* 0x000018002e1ac984 */ /* 0x0002e40000000a00 */
[----:B------:R-:W-:Y:S02]  /*9a80*/  @!P3 LEA.HI.X R41, R7, R18, R41, 0x3, P6 ;  /* 0x000000120729b211 */ /* 0x000fe400030f1c29 */
        /* <DEDUP_REMOVED lines=9> */
[----:B0-----:R0:W-:Y:S04]  /*9b20*/  @!P1 STG.E.64 desc[UR6][R34.64], R12 ;  /* 0x0000000c22009986 */ /* 0x0011e8000c101b06 */
[----:B------:R-:W-:Y:S01]  /*9b30*/  @!P4 IMAD.X R42, RZ, RZ, R48, P6 ;  /* 0x000000ffff2ac224 */ /* 0x000fe200030e0630 */
[----:B-1----:R-:W-:Y:S01]  /*9b40*/  @!P4 LEA R46, P6, R7, R0, 0x3 ;  /* 0x00000000072ec211 */ /* 0x002fe200078c18ff */
[----:B--2---:R0:W-:Y:S01]  /*9b50*/  @!P3 STG.E.64 desc[UR6][R40.64], R14 ;  /* 0x0000000e2800b986 */ /* 0x0041e2000c101b06 */
[----:B------:R-:W-:-:S02]  /*9b60*/  ISETP.NE.AND P3, PT, R38, RZ, PT ;  /* 0x000000ff2600720c */ /* 0x000fc40003f65270 */
[----:B------:R-:W-:Y:S01]  /*9b70*/  @!P4 LEA.HI.X R47, R7, R18, R42, 0x3, P6 ;  /* 0x00000012072fc211 */ /* 0x000fe200030f1c2a */
[----:B------:R0:W-:Y:S01]  /*9b80*/  @!P5 STG.E.64 desc[UR6][R44.64], R22 ;  /* 0x000000162c00d986 */ /* 0x0001e2000c101b06 */
[----:B------:R-:W-:Y:S01]  /*9b90*/  IADD3 R42, P1, R49, UR5, RZ ;  /* 0x00000005312a7c10 */ /* 0x000fe2000ff3e0ff */
[----:B------:R-:W-:Y:S02]  /*9ba0*/  IMAD.IADD R49, R19, 0x1, R30 ;  /* 0x0000000113317824 */ /* 0x000fe400078e021e */
[----:B---3--:R0:W-:Y:S01]  /*9bb0*/  @!P4 STG.E.64 desc[UR6][R46.64], R26 ;  /* 0x0000001a2e00c986 */ /* 0x0081e2000c101b06 */
[----:B------:R-:W-:Y:S01]  /*9bc0*/  VIADD R7, R50, 0x1f ;  /* 0x0000001f32077836 */ /* 0x000fe20000000000 */
[----:B------:R-:W-:-:S04]  /*9bd0*/  IADD3.X R48, R48, UR8, RZ, P1, !PT ;  /* 0x0000000830307c10 */ /* 0x000fc80008ffe4ff */
[----:B------:R-:W-:Y:S05]  /*9be0*/  @P3 BRA `(.L_x_30538) ;  /* 0xfffffffc00343947 */ /* 0x000fea000383ffff */
.L_x_30537:
[----:B------:R-:W-:Y:S05]  /*9bf0*/  BSYNC B1 ;  /* 0x0000000000017941 */ /* 0x000fea0003800000 */
.L_x_30536:
        /* <DEDUP_REMOVED lines=15> */
.L_x_30540:
[----:B------:R-:W-:Y:S05]  /*9cf0*/  BSYNC B1 ;  /* 0x0000000000017941 */ /* 0x000fea0003800000 */
.L_x_30539:
        /* <DEDUP_REMOVED lines=25> */
.L_x_30535:
[----:B------:R-:W-:Y:S05]  /*9e90*/  BSYNC B0 ;  /* 0x0000000000007941 */ /* 0x000fea0003800000 */
.L_x_30534:
[----:B------:R-:W-:Y:S06]  /*9ea0*/  BAR.SYNC.DEFER_BLOCKING 0x0 ;  /* 0x0000000000007b1d */ /* 0x000fec0000010000 */
[----:B------:R3:W-:Y:S04]  /*9eb0*/  STS.64 [R29], R24 ;  /* 0x000000181d007388 */ /* 0x0007e80000000a00 */
[----:B------:R3:W-:Y:S04]  /*9ec0*/  STS.64 [R31], R32 ;  /* 0x000000201f007388 */ /* 0x0007e80000000a00 */
[----:B------:R3:W-:Y:S04]  /*9ed0*/  STS.64 [R39], R8 ;  /* 0x0000000827007388 */ /* 0x0007e80000000a00 */
[----:B------:R3:W-:Y:S01]  /*9ee0*/  STS.64 [R43], R16 ;  /* 0x000000102b007388 */ /* 0x0007e20000000a00 */
[----:B------:R-:W-:Y:S06]  /*9ef0*/  BAR.SYNC.DEFER_BLOCKING 0x0 ;  /* 0x0000000000007b1d */ /* 0x000fec0000010000 */
[----:B------:R-:W-:Y:S05]  /*9f00*/  @P2 BRA.U `(.L_x_30541) ;  /* 0x0000000500d42947 */ /* 0x000fea0003800000 */
[----:B---3--:R-:W-:Y:S01]  /*9f10*/  IADD3 R8, P0, R3, 0x2, RZ ;  /* 0x0000000203087810 */ /* 0x008fe20007f1e0ff */
[----:B------:R-:W-:Y:S04]  /*9f20*/  BSSY B0, `(.L_x_30541) ;  /* 0x0000073000007945 */ /* 0x000fe80003800000 */
[----:B------:R-:W-:-:S04]  /*9f30*/  IMAD.X R7, RZ, RZ, RZ, P0 ;  /* 0x000000ffff077224 */ /* 0x000fc800000e06ff */
[----:B------:R-:W-:-:S04]  /*9f40*/  IMAD R7, R7, UR9, RZ ;  /* 0x0000000907077c24 */ /* 0x000fc8000f8e02ff */
[----:B------:R-:W-:Y:S01]  /*9f50*/  IMAD R7, R8, UR10, R7 ;  /* 0x0000000a08077c24 */ /* 0x000fe2000f8e0207 */
[----:B------:R-:W-:Y:S06]  /*9f60*/  @P2 BRA `(.L_x_30542) ;  /* 0x0000000400b82947 */ /* 0x000fec0003800000 */
[C---:B0-2---:R-:W-:Y:S01]  /*9f70*/  VIADD R12, R6.reuse, 0xffffffff ;  /* 0xffffffff060c7836 */ /* 0x045fe20000000000 */
[----:B------:R-:W-:Y:S01]  /*9f80*/  LOP3.LUT R45, R6, 0x3, RZ, 0xc0, !PT ;  /* 0x00000003062d7812 */ /* 0x000fe200078ec0ff */
[----:B------:R-:W-:Y:S01]  /*9f90*/  IMAD.WIDE.U32 R8, R8, UR9, RZ ;  /* 0x0000000908087c25 */ /* 0x000fe2000f8e00ff */
[----:B------:R-:W-:Y:S02]  /*9fa0*/  BSSY B1, `(.L_x_30543) ;  /* 0x0000041000017945 */ /* 0x000fe40003800000 */
[----:B------:R-:W-:Y:S01]  /*9fb0*/  ISETP.GE.U32.AND P1, PT, R12, 0x3, PT ;  /* 0x000000030c00780c */ /* 0x000fe20003f26070 */
[----:B------:R-:W-:Y:S01]  /*9fc0*/  IMAD.IADD R12, R71, 0x1, -R60 ;  /* 0x00000001470c7824 */ /* 0x000fe200078e0a3c */
[----:B------:R-:W-:Y:S01]  /*9fd0*/  ISETP.NE.AND P0, PT, R45, RZ, PT ;  /* 0x000000ff2d00720c */ /* 0x000fe20003f05270 */
[----:B-1----:R-:W-:Y:S02]  /*9fe0*/  IMAD.IADD R40, R9, 0x1, R7 ;  /* 0x0000000109287824 */ /* 0x002fe400078e0207 */
        /* <DEDUP_REMOVED lines=9> */
.L_x_30545:
        /* <DEDUP_REMOVED lines=25> */
[----:B------:R-:W1:Y:S01]  /*a210*/  @!P3 LDS.64 R12, [R32+0x8] ;  /* 0x00000800200cb984 */ /* 0x000e620000000a00 */
[----:B------:R-:W-:Y:S01]  /*a220*/  @!P3 IMAD.X R25, RZ, RZ, R40, P6 ;  /* 0x000000ffff19b224 */ /* 0x000fe200030e0628 */
        /* <DEDUP_REMOVED lines=15> */
[C---:B--2---:R-:W-:Y:S01]  /*a320*/  @!P4 LEA R32, P6, R7.reuse, R0, 0x3 ;  /* 0x000000000720c211 */ /* 0x044fe200078c18ff */
[----:B-1----:R0:W-:Y:S01]  /*a330*/  @!P3 STG.E.64 desc[UR6][R24.64], R12 ;  /* 0x0000000c1800b986 */ /* 0x0021e2000c101b06 */
[----:B------:R-:W-:Y:S02]  /*a340*/  ISETP.NE.AND P3, PT, R34, RZ, PT ;  /* 0x000000ff2200720c */ /* 0x000fe40003f65270 */
[----:B------:R-:W-:Y:S01]  /*a350*/  @!P4 LEA.HI.X R33, R7, R18, R33, 0x3, P6 ;  /* 0x000000120721c211 */ /* 0x000fe200030f1c21 */
[----:B------:R0:W-:Y:S01]  /*a360*/  @!P5 STG.E.64 desc[UR6][R26.64], R14 ;  /* 0x0000000e1a00d986 */ /* 0x0001e2000c101b06 */
[----:B------:R-:W-:Y:S01]  /*a370*/  VIADD R7, R41, 0x1f ;  /* 0x0000001f29077836 */ /* 0x000fe20000000000 */
[----:B------:R-:W-:Y:S02]  /*a380*/  IADD3.X R40, R40, UR8, RZ, P1, !PT ;  /* 0x0000000828287c10 */ /* 0x000fe40008ffe4ff */
[----:B---3--:R0:W-:Y:S06]  /*a390*/  @!P4 STG.E.64 desc[UR6][R32.64], R16 ;  /* 0x000000102000c986 */ /* 0x0081ec000c101b06 */
[----:B------:R-:W-:Y:S05]  /*a3a0*/  @P3 BRA `(.L_x_30545) ;  /* 0xfffffffc00343947 */ /* 0x000fea000383ffff */
.L_x_30544:
[----:B------:R-:W-:Y:S05]  /*a3b0*/  BSYNC B1 ;  /* 0x0000000000017941 */ /* 0x000fea0003800000 */
.L_x_30543:
        /* <DEDUP_REMOVED lines=15> */
.L_x_30547:
[----:B------:R-:W-:Y:S05]  /*a4b0*/  BSYNC B1 ;  /* 0x0000000000017941 */ /* 0x000fea0003800000 */
.L_x_30546:
        /* <DEDUP_REMOVED lines=25> */
.L_x_30542:
[----:B------:R-:W-:Y:S05]  /*a650*/  BSYNC B0 ;  /* 0x0000000000007941 */ /* 0x000fea0003800000 */
.L_x_30541:
        /* <DEDUP_REMOVED lines=9> */
[----:B----4-:R-:W-:-:S04]  /*a6f0*/  IMAD.X R4, RZ, RZ, RZ, P0 ;  /* 0x000000ffff047224 */ /* 0x010fc800000e06ff */
[----:B0--3--:R-:W-:Y:S02]  /*a700*/  IMAD R8, R4, UR9, RZ ;  /* 0x0000000904087c24 */ /* 0x009fe4000f8e02ff */
[----:B------:R-:W-:-:S04]  /*a710*/  IMAD.WIDE.U32 R4, R3, UR9, RZ ;  /* 0x0000000903047c25 */ /* 0x000fc8000f8e00ff */
[----:B------:R-:W-:Y:S01]  /*a720*/  IMAD R3, R3, UR10, R8 ;  /* 0x0000000a03037c24 */ /* 0x000fe2000f8e0208 */
[----:B------:R-:W-:Y:S06]  /*a730*/  @P2 BRA `(.L_x_30549) ;  /* 0x0000000400bc2947 */ /* 0x000fec0003800000 */
[C---:B------:R-:W-:Y:S01]  /*a740*/  VIADD R7, R6.reuse, 0xffffffff ;  /* 0xffffffff06077836 */ /* 0x040fe20000000000 */
[----:B------:R-:W-:Y:S01]  /*a750*/  BSSY B1, `(.L_x_30550) ;  /* 0x0000043000017945 */ /* 0x000fe20003800000 */
[----:B-1----:R-:W-:Y:S01]  /*a760*/  IMAD.IADD R26, R5, 0x1, R3 ;  /* 0x00000001051a7824 */ /* 0x002fe200078e0203 */
[----:B--2---:R-:W-:Y:S01]  /*a770*/  LOP3.LUT R29, R6, 0x3, RZ, 0xc0, !PT ;  /* 0x00000003061d7812 */ /* 0x004fe200078ec0ff */
[----:B------:R-:W-:Y:S01]  /*a780*/  IMAD.MOV.U32 R25, RZ, RZ, R4 ;  /* 0x000000ffff197224 */ /* 0x000fe200078e0004 */
[----:B------:R-:W-:Y:S01]  /*a790*/  ISETP.GE.U32.AND P0, PT, R7, 0x3, PT ;  /* 0x000000030700780c */ /* 0x000fe20003f06070 */
[----:B------:R-:W-:Y:S02]  /*a7a0*/  IMAD.IADD R3, R71, 0x1, -R60 ;  /* 0x0000000147037824 */ /* 0x000fe400078e0a3c */
[----:B------:R-:W-:Y:S02]  /*a7b0*/  IMAD.MOV.U32 R4, RZ, RZ, 0x1 ;  /* 0x00000001ff047424 */ /* 0x000fe400078e00ff */
[----:B------:R-:W-:-:S08]  /*a7c0*/  IMAD.MOV.U32 R23, RZ, RZ, R19 ;  /* 0x000000ffff177224 */ /* 0x000fd000078e0013 */
[----:B------:R-:W-:Y:S05]  /*a7d0*/  @!P0 BRA `(.L_x_30551) ;  /* 0x0000000000e88947 */ /* 0x000fea0003800000 */
[----:B------:R-:W-:Y:S01]  /*a7e0*/  BSSY B2, `(.L_x_30552) ;  /* 0x0000038000027945 */ /* 0x000fe20003800000 */
[----:B------:R-:W-:Y:S02]  /*a7f0*/  IMAD.IADD R22, R6, 0x1, -R29 ;  /* 0x0000000106167824 */ /* 0x000fe400078e0a1d */
[----:B------:R-:W-:Y:S02]  /*a800*/  IMAD.MOV.U32 R24, RZ, RZ, RZ ;  /* 0x000000ffff187224 */ /* 0x000fe400078e00ff */
[----:B------:R-:W-:-:S07]  /*a810*/  IMAD.MOV.U32 R23, RZ, RZ, R19 ;  /* 0x000000ffff177224 */ /* 0x000fce00078e0013 */
.L_x_30553:
[C---:B0-----:R-:W-:Y:S01]  /*a820*/  VIADD R4, R3.reuse, 0xffffffff ;  /* 0xffffffff03047836 */ /* 0x041fe20000000000 */
[C---:B------:R-:W-:Y:S01]  /*a830*/  LOP3.LUT R12, R3.reuse, 0x1f, RZ, 0xc0, !PT ;  /* 0x0000001f030c7812 */ /* 0x040fe200078ec0ff */
[C---:B------:R-:W-:Y:S02]  /*a840*/  VIADD R5, R3.reuse, 0x1d ;  /* 0x0000001d03057836 */ /* 0x040fe40000000000 */
[----:B------:R-:W-:Y:S01]  /*a850*/  VIADD R3, R3, 0x1e ;  /* 0x0000001e03037836 */ /* 0x000fe20000000000 */
[----:B------:R-:W-:Y:S01]  /*a860*/  LOP3.LUT R20, R4, 0x1f, RZ, 0xc0, !PT ;  /* 0x0000001f04147812 */ /* 0x000fe200078ec0ff */
[----:B------:R-:W-:Y:S01]  /*a870*/  VIADD R22, R22, 0xfffffffc ;  /* 0xfffffffc16167836 */ /* 0x000fe20000000000 */
[-C--:B------:R-:W-:Y:S01]  /*a880*/  ISETP.GE.U32.AND P3, PT, R12, R65.reuse, PT ;  /* 0x000000410c00720c */ /* 0x080fe20003f66070 */
[----:B------:R-:W-:Y:S01]  /*a890*/  IMAD.MOV.U32 R27, RZ, RZ, R24 ;  /* 0x000000ffff1b7224 */ /* 0x000fe200078e0018 */
[----:B------:R-:W-:Y:S01]  /*a8a0*/  LOP3.LUT R30, R3, 0x1f, RZ, 0xc0, !PT ;  /* 0x0000001f031e7812 */ /* 0x000fe200078ec0ff */
[----:B------:R-:W-:Y:S01]  /*a8b0*/  IMAD R3, R28, 0x21, R23 ;  /* 0x000000211c037824 */ /* 0x000fe200078e0217 */
[-C--:B------:R-:W-:Y:S01]  /*a8c0*/  ISETP.GE.U32.AND P2, PT, R20, R65.reuse, PT ;  /* 0x000000411400720c */ /* 0x080fe20003f46070 */
[----:B------:R-:W-:Y:S01]  /*a8d0*/  VIADD R24, R24, 0x4 ;  /* 0x0000000418187836 */ /* 0x000fe20000000000 */
[----:B------:R-:W-:-:S02]  /*a8e0*/  ISETP.GE.U32.AND P1, PT, R30, R65, PT ;  /* 0x000000411e00720c */ /* 0x000fc40003f26070 */
        /* <DEDUP_REMOVED lines=9> */
[----:B------:R-:W-:Y:S02]  /*a980*/  IADD3.X R26, R26, UR8, RZ, P5, !PT ;  /* 0x000000081a1a7c10 */ /* 0x000fe4000affe4ff */
[----:B------:R-:W-:Y:S02]  /*a990*/  @!P2 IADD3 R3, P5, R20, R25, RZ ;  /* 0x000000191403a210 */ /* 0x000fe40007fbe0ff */
[----:B------:R3:W4:Y:S01]  /*a9a0*/  @!P0 LDS.64 R10, [R16+0x18] ;  /* 0x00001800100a8984 */ /* 0x0007220000000a00 */
[----:B------:R-:W-:Y:S02]  /*a9b0*/  @!P3 LEA R12, P4, R13, R0, 0x3 ;  /* 0x000000000d0cb211 */ /* 0x000fe400078818ff */
[----:B------:R-:W-:Y:S01]  /*a9c0*/  @!P2 IMAD.X R15, RZ, RZ, R26, P5 ;  /* 0x000000ffff0fa224 */ /* 0x000fe200028e061a */
[----:B------:R-:W-:-:S02]  /*a9d0*/  IADD3 R17, P6, R25, UR5, RZ ;  /* 0x0000000519117c10 */ /* 0x000fc4000ffde0ff */
[----:B------:R-:W-:Y:S02]  /*a9e0*/  @!P3 LEA.HI.X R13, R13, R18, R14, 0x3, P4 ;  /* 0x000000120d0db211 */ /* 0x000fe400020f1c0e */
[----:B------:R-:W-:Y:S02]  /*a9f0*/  @!P2 LEA R14, P4, R3, R0, 0x3 ;  /* 0x00000000030ea211 */ /* 0x000fe400078818ff */
        /* <DEDUP_REMOVED lines=10> */
[----:B0-----:R0:W-:Y:S01]  /*aaa0*/  @!P3 STG.E.64 desc[UR6][R12.64], R4 ;  /* 0x000000040c00b986 */ /* 0x0011e2000c101b06 */
[----:B------:R-:W-:Y:S01]  /*aab0*/  @!P0 LEA R20, P5, R3, R0, 0x3 ;  /* 0x0000000003148211 */ /* 0x000fe200078a18ff */
[----:B------:R-:W-:Y:S02]  /*aac0*/  IMAD.IADD R23, R19, 0x1, R24 ;  /* 0x0000000113177824 */ /* 0x000fe400078e0218 */
[----:B-1----:R0:W-:Y:S01]  /*aad0*/  @!P2 STG.E.64 desc[UR6][R14.64], R6 ;  /* 0x000000060e00a986 */ /* 0x0021e2000c101b06 */
[----:B------:R-:W-:Y:S01]  /*aae0*/  @!P0 LEA.HI.X R21, R3, R18, R21, 0x3, P5 ;  /* 0x0000001203158211 */ /* 0x000fe200028f1c15 */
[----:B------:R-:W-:Y:S02]  /*aaf0*/  VIADD R3, R32, 0x1f ;  /* 0x0000001f20037836 */ /* 0x000fe40000000000 */
[----:B--2---:R0:W-:Y:S01]  /*ab00*/  @!P1 STG.E.64 desc[UR6][R16.64], R8 ;  /* 0x0000000810009986 */ /* 0x0041e2000c101b06 */
[----:B------:R-:W-:-:S03]  /*ab10*/  ISETP.NE.AND P1, PT, R22, RZ, PT ;  /* 0x000000ff1600720c */ /* 0x000fc60003f25270 */
[----:B----4-:R0:W-:Y:S01]  /*ab20*/  @!P0 STG.E.64 desc[UR6][R20.64], R10 ;  /* 0x0000000a14008986 */ /* 0x0101e2000c101b06 */
[----:B------:R-:W-:-:S04]  /*ab30*/  IADD3 R25, P0, R25, UR5, RZ ;  /* 0x0000000519197c10 */ /* 0x000fc8000ff1e0ff */
[----:B------:R-:W-:-:S05]  /*ab40*/  IADD3.X R26, R26, UR8, RZ, P0, !PT ;  /* 0x000000081a1a7c10 */ /* 0x000fca00087fe4ff */
[----:B------:R-:W-:Y:S05]  /*ab50*/  @P1 BRA `(.L_x_30553) ;  /* 0xfffffffc00301947 */ /* 0x000fea000383ffff */
[----:B------:R-:W-:Y:S05]  /*ab60*/  BSYNC B2 ;  /* 0x0000000000027941 */ /* 0x000fea0003800000 */
.L_x_30552:
[----:B0-----:R-:W-:-:S07]  /*ab70*/  VIADD R4, R27, 0x5 ;  /* 0x000000051b047836 */ /* 0x001fce0000000000 */
.L_x_30551:
[----:B------:R-:W-:Y:S05]  /*ab80*/  BSYNC B1 ;  /* 0x0000000000017941 */ /* 0x000fea0003800000 */
.L_x_30550:
        /* <DEDUP_REMOVED lines=17> */
.L_x_30555:
[----:B------:R-:W-:Y:S05]  /*aca0*/  BSYNC B1 ;  /* 0x0000000000017941 */ /* 0x000fea0003800000 */
.L_x_30554:
        /* <DEDUP_REMOVED lines=24> */
.L_x_30549:
[----:B------:R-:W-:Y:S05]  /*ae30*/  BSYNC B0 ;  /* 0x0000000000007941 */ /* 0x000fea0003800000 */
.L_x_30548:
        /* <DEDUP_REMOVED lines=8> */
[----:B0--3--:R-:W0:Y:S01]  /*aec0*/  @!P0 S2R R6, SR_CgaCtaId ;  /* 0x0000000000068919 */ /* 0x009e220000008800 */
[----:B------:R-:W-:Y:S02]  /*aed0*/  @!P0 MOV R9, 0x400 ;  /* 0x0000040000098802 */ /* 0x000fe40000000f00 */
[----:B-----5:R-:W-:-:S05]  /*aee0*/  FMNMX R3, R2, R3, !PT ;  /* 0x0000000302037209 */ /* 0x020fca0007800000 */
[----:B------:R-:W3:Y:S01]  /*aef0*/  SHFL.DOWN PT, R0, R3, 0x8, 0x1f ;  /* 0x09001f0003007f89 */ /* 0x000ee200000e0000 */
[----:B0-----:R-:W-:-:S05]  /*af00*/  @!P0 LEA R9, R6, R9, 0x18 ;  /* 0x0000000906098211 */ /* 0x001fca00078ec0ff */
[----:B------:R-:W-:Y:S01]  /*af10*/  @!P0 IMAD.IADD R9, R60, 0x1, R9 ;  /* 0x000000013c098824 */ /* 0x000fe200078e0209 */
[----:B---3--:R-:W-:-:S05]  /*af20*/  FMNMX R0, R3, R0, !PT ;  /* 0x0000000003007209 */ /* 0x008fca0007800000 */
[----:B----4-:R-:W0:Y:S02]  /*af30*/  SHFL.DOWN PT, R5, R0, 0x4, 0x1f ;  /* 0x08801f0000057f89 */ /* 0x010e2400000e0000 */
        /* <DEDUP_REMOVED lines=18> */
[----:B------:R0:W3:Y:S01]  /*b060*/  @!P0 LDS R0, [R2] ;  /* 0x0000000002008984 */ /* 0x0000e20000000800 */
[----:B------:R-:W-:Y:S05]  /*b070*/  BRA.DIV UR4, `(.L_x_30559) ;  /* 0x0000000204887947 */ /* 0x000fea000b800000 */
[----:B---3--:R-:W3:Y:S02]  /*b080*/  SHFL.DOWN PT, R3, R0, 0x4, 0x1f ;  /* 0x08801f0000037f89 */ /* 0x008ee400000e0000 */
[----:B---3--:R-:W-:-:S05]  /*b090*/  FMNMX R3, R3, R0, !PT ;  /* 0x0000000003037209 */ /* 0x008fca0007800000 */
[----:B0-----:R-:W0:Y:S02]  /*b0a0*/  SHFL.DOWN PT, R2, R3, 0x2, 0x1f ;  /* 0x08401f0003027f89 */ /* 0x001e2400000e0000 */
[----:B0-----:R-:W-:-:S05]  /*b0b0*/  FMNMX R2, R3, R2, !PT ;  /* 0x0000000203027209 */ /* 0x001fca0007800000 */
[----:B------:R0:W3:Y:S02]  /*b0c0*/  SHFL.DOWN PT, R5, R2, 0x1, 0x1f ;  /* 0x08201f0002057f89 */ /* 0x0000e400000e0000 */
.L_x_30566:
[----:B---3--:R-:W-:-:S07]  /*b0d0*/  FMNMX R5, R2, R5, !PT ;  /* 0x0000000502057209 */ /* 0x008fce0007800000 */
.L_x_30558:
[----:B------:R-:W-:Y:S05]  /*b0e0*/  BSYNC B0 ;  /* 0x0000000000007941 */ /* 0x000fea0003800000 */
.L_x_30557:
[----:B------:R-:W-:Y:S01]  /*b0f0*/  ISETP.NE.AND P0, PT, R71, RZ, PT ;  /* 0x000000ff4700720c */ /* 0x000fe20003f05270 */
[----:B------:R-:W-:-:S12]  /*b100*/  BSSY B0, `(.L_x_30556) ;  /* 0x0000004000007945 */ /* 0x000fd80003800000 */
[----:B------:R-:W-:Y:S05]  /*b110*/  @P0 BRA `(.L_x_30560) ;  /* 0x0000000000080947 */ /* 0x000fea0003800000 */
[----:B0-----:R-:W0:Y:S02]  /*b120*/  LDC.64 R2, c[0x0][0x238] ;  /* 0x00008e00ff027b82 */ /* 0x001e240000000a00 */
[----:B0-----:R3:W-:Y:S02]  /*b130*/  REDG.E.MAX.S32.STRONG.GPU desc[UR6][R2.64], R5 ;  /* 0x000000050200798e */ /* 0x0017e4000d10e386 */
.L_x_30560:
[----:B------:R-:W-:Y:S05]  /*b140*/  BSYNC B0 ;  /* 0x0000000000007941 */ /* 0x000fea0003800000 */
.L_x_30556:
        /* <DEDUP_REMOVED lines=11> */
[----:B0--3--:R-:W-:-:S07]  /*b200*/  MOV R7, 0xb220 ;  /* 0x0000b22000077802 */ /* 0x009fce0000000f00 */
[----:B-12-4-:R-:W-:Y:S05]  /*b210*/  CALL.REL.NOINC `($__internal_661_$__cuda_sm20_rcp_rn_f32_slowpath) ;  /* 0x0000000400847944 */ /* 0x016fea0003c00000 */
[----:B------:R-:W-:Y:S05]  /*b220*/  BRA `(.L_x_30562) ;  /* 0x0000000000107947 */ /* 0x000fea0003800000 */
.L_x_30561:
[----:B------:R-:W0:Y:S02]  /*b230*/  MUFU.RCP R0, R63 ;  /* 0x0000003f00007308 */ /* 0x000e240000001000 */
[----:B0--3--:R-:W-:-:S04]  /*b240*/  FFMA R2, R0, R63, -1 ;  /* 0xbf80000000027423 */ /* 0x009fc8000000003f */
[----:B----4-:R-:W-:-:S04]  /*b250*/  FADD.FTZ R5, -R2, -RZ ;  /* 0x800000ff02057221 */ /* 0x010fc80000010100 */
[----:B------:R-:W-:-:S07]  /*b260*/  FFMA R5, R0, R5, R0 ;  /* 0x0000000500057223 */ /* 0x000fce0000000000 */
.L_x_30562:
[----:B------:R-:W0:Y:S02]  /*b270*/  LDC.64 R2, c[0x0][0x240] ;  /* 0x00009000ff027b82 */ /* 0x000e240000000a00 */
[----:B0-----:R-:W-:Y:S01]  /*b280*/  STG.E desc[UR6][R2.64], R5 ;  /* 0x0000000502007986 */ /* 0x001fe2000c101906 */
[----:B------:R-:W-:Y:S05]  /*b290*/  EXIT ;  /* 0x000000000000794d */ /* 0x000fea0003800000 */
.L_x_30559:
[----:B------:R-:W-:Y:S02]  /*b2a0*/  IMAD.MOV.U32 R7, RZ, RZ, 0x4 ;  /* 0x00000004ff077424 */ /* 0x000fe400078e00ff */
[----:B------:R-:W-:Y:S02]  /*b2b0*/  IMAD.MOV.U32 R9, RZ, RZ, 0x1f ;  /* 0x0000001fff097424 */ /* 0x000fe400078e00ff */
[----:B------:R-:W-:-:S07]  /*b2c0*/  IMAD.MOV.U32 R4, RZ, RZ, -0x1 ;  /* 0xffffffffff047424 */ /* 0x000fce00078e00ff */
[----:B0123--:R-:W-:Y:S05]  /*b2d0*/  WARPSYNC.COLLECTIVE R4, `(.L_x_30563) ;  /* 0x0000000004087348 */ /* 0x00ffea0003c00000 */
[----:B---3--:R3:W4:Y:S02]  /*b2e0*/  SHFL.DOWN P0, R5, R0, R7, R9 ;  /* 0x0800000700057389 */ /* 0x0087240000000009 */
[----:B01234-:R-:W-:Y:S01]  /*b2f0*/  ENDCOLLECTIVE ;  /* 0x000000000000791b */ /* 0x01ffe20003800000 */
.L_x_30563:
[----:B------:R-:W-:Y:S02]  /*b300*/  IMAD.MOV.U32 R7, RZ, RZ, 0x2 ;  /* 0x00000002ff077424 */ /* 0x000fe400078e00ff */
[----:B------:R-:W-:-:S05]  /*b310*/  IMAD.MOV.U32 R3, RZ, RZ, R5 ;  /* 0x000000ffff037224 */ /* 0x000fca00078e0005 */
[----:B------:R-:W-:-:S05]  /*b320*/  FMNMX R3, R3, R0, !PT ;  /* 0x0000000003037209 */ /* 0x000fca0007800000 */
[----:B------:R-:W-:-:S07]  /*b330*/  IMAD.MOV.U32 R0, RZ, RZ, R3 ;  /* 0x000000ffff007224 */ /* 0x000fce00078e0003 */
[----:B------:R-:W-:Y:S05]  /*b340*/  WARPSYNC.COLLECTIVE R4, `(.L_x_30564) ;  /* 0x0000000004087348 */ /* 0x000fea0003c00000 */
[----:B------:R0:W1:Y:S02]  /*b350*/  SHFL.DOWN P0, R5, R0, R7, R9 ;  /* 0x0800000700057389 */ /* 0x0000640000000009 */
[----:B01----:R-:W-:Y:S01]  /*b360*/  ENDCOLLECTIVE ;  /* 0x000000000000791b */ /* 0x003fe20003800000 */
.L_x_30564:
[----:B------:R-:W-:Y:S02]  /*b370*/  IMAD.MOV.U32 R7, RZ, RZ, 0x1 ;  /* 0x00000001ff077424 */ /* 0x000fe400078e00ff */
[----:B------:R-:W-:-:S05]  /*b380*/  IMAD.MOV.U32 R2, RZ, RZ, R5 ;  /* 0x000000ffff027224 */ /* 0x000fca00078e0005 */
[----:B------:R-:W-:-:S05]  /*b390*/  FMNMX R2, R3, R2, !PT ;  /* 0x0000000203027209 */ /* 0x000fca0007800000 */
[----:B------:R-:W-:-:S07]  /*b3a0*/  IMAD.MOV.U32 R0, RZ, RZ, R2 ;  /* 0x000000ffff007224 */ /* 0x000fce00078e0002 */
[----:B------:R-:W-:Y:S05]  /*b3b0*/  WARPSYNC.COLLECTIVE R4, `(.L_x_30565) ;  /* 0x0000000004087348 */ /* 0x000fea0003c00000 */
[----:B------:R0:W1:Y:S02]  /*b3c0*/  SHFL.DOWN P0, R5, R0, R7, R9 ;  /* 0x0800000700057389 */ /* 0x0000640000000009 */
[----:B01----:R-:W-:Y:S01]  /*b3d0*/  ENDCOLLECTIVE ;  /* 0x000000000000791b */ /* 0x003fe20003800000 */
.L_x_30565:
[----:B------:R-:W-:Y:S05]  /*b3e0*/  BRA `(.L_x_30566) ;  /* 0xfffffffc00387947 */ /* 0x000fea000383ffff */
        .weak           $__internal_660_$__cuda_sm20_div_u64
        .type           $__internal_660_$__cuda_sm20_div_u64,@function
        .size           $__internal_660_$__cuda_sm20_div_u64,($__internal_661_$__cuda_sm20_rcp_rn_f32_slowpath - $__internal_660_$__cuda_sm20_div_u64)
$__internal_660_$__cuda_sm20_div_u64:
        /* <DEDUP_REMOVED lines=61> */
[----:B------:R-:W-:Y:S01]  /*b7c0*/  ISETP.GE.U32.AND.EX P0, PT, R2, R11, PT, P0 ;  /* 0x0000000b0200720c */ /* 0x000fe20003f06100 */
[----:B------:R-:W-:-:S03]  /*b7d0*/  IMAD.MOV.U32 R2, RZ, RZ, R8 ;  /* 0x000000ffff027224 */ /* 0x000fc600078e0008 */
[----:B------:R-:W-:Y:S02]  /*b7e0*/  SEL R30, R30, R5, P0 ;  /* 0x000000051e1e7207 */ /* 0x000fe40000000000 */
[----:B------:R-:W-:Y:S02]  /*b7f0*/  SEL R31, R31, R0, P0 ;  /* 0x000000001f1f7207 */ /* 0x000fe40000000000 */
[----:B------:R-:W-:Y:S02]  /*b800*/  SEL R30, R30, 0xffffffff, P1 ;  /* 0xffffffff1e1e7807 */ /* 0x000fe40000800000 */
[----:B------:R-:W-:Y:S01]  /*b810*/  SEL R31, R31, 0xffffffff, P1 ;  /* 0xffffffff1f1f7807 */ /* 0x000fe20000800000 */
[----:B------:R-:W-:Y:S06]  /*b820*/  RET.REL.NODEC R2 `(_ZN18transformer_engine6detail38cast_transpose_fused_kernel_notalignedILb0ELb0ELb1EfNS_16CTDBiasDActParamI13__nv_bfloat16S3_13__nv_fp8_e4m3fEELi4ELi8ENS_5EmptyEXadL_ZNS_5sreluIffEET_T0_RKS6_EEEEvT3_mmm) ;  /* 0xffffff4402f47950 */ /* 0x000fec0003c3ffff */
        .weak           $__internal_661_$__cuda_sm20_rcp_rn_f32_slowpath
        .type           $__internal_661_$__cuda_sm20_rcp_rn_f32_slowpath,@function
        .size           $__internal_661_$__cuda_sm20_rcp_rn_f32_slowpath,(.L_x_35146 - $__internal_661_$__cuda_sm20_rcp_rn_f32_slowpath)
$__internal_661_$__cuda_sm20_rcp_rn_f32_slowpath:
        /* <DEDUP_REMOVED lines=15> */
.L_x_30567:
        /* <DEDUP_REMOVED lines=33> */
.L_x_30569:
[----:B------:R0:W1:Y:S02]  /*bb30*/  MUFU.RCP R2, R0 ;  /* 0x0000000000027308 */ /* 0x0000640000001000 */
.L_x_30568:
[----:B-1-3--:R-:W-:Y:S02]  /*bb40*/  IMAD.MOV.U32 R5, RZ, RZ, R2 ;  /* 0x000000ffff057224 */ /* 0x00afe400078e0002 */
[----:B------:R-:W-:Y:S02]  /*bb50*/  IMAD.MOV.U32 R2, RZ, RZ, R7 ;  /* 0x000000ffff027224 */ /* 0x000fe400078e0007 */
[----:B------:R-:W-:-:S04]  /*bb60*/  IMAD.MOV.U32 R3, RZ, RZ, 0x0 ;  /* 0x00000000ff037424 */ /* 0x000fc800078e00ff */
[----:B0-2---:R-:W-:Y:S05]  /*bb70*/  RET.REL.NODEC R2 `(_ZN18transformer_engine6detail38cast_transpose_fused_kernel_notalignedILb0ELb0ELb1EfNS_16CTDBiasDActParamI13__nv_bfloat16S3_13__nv_fp8_e4m3fEELi4ELi8ENS_5EmptyEXadL_ZNS_5sreluIffEET_T0_RKS6_EEEEvT3_mmm) ;  /* 0xffffff4402207950 */ /* 0x005fea0003c3ffff */
.L_x_30570:
        /* <DEDUP_REMOVED lines=16> */
.L_x_35146:


//--------------------- .text._ZN18transformer_engine6detail38cast_transpose_fused_kernel_notalignedILb0ELb0ELb1EfNS_16CTDBiasDActParamI13__nv_bfloat16S3_13__nv_fp8_e5m2fEELi4ELi8ENS_5EmptyEXadL_ZNS_5sreluIffEET_T0_RKS6_EEEEvT3_mmm --------------------------
	.section	.text._ZN18transformer_engine6detail38cast_transpose_fused_kernel_notalignedILb0ELb0ELb1EfNS_16CTDBiasDActParamI13__nv_bfloat16S3_13__nv_fp8_e5m2fEELi4ELi8ENS_5EmptyEXadL_ZNS_5sreluIffEET_T0_RKS6_EEEEvT3_mmm,"ax",@progbits
	.align	128
        .global         _ZN18transformer_engine6detail38cast_transpose_fused_kernel_notalignedILb0ELb0ELb1EfNS_16CTDBiasDActParamI13__nv_bfloat16S3_13__nv_fp8_e5m2fEELi4ELi8ENS_5EmptyEXadL_ZNS_5sreluIffEET_T0_RKS6_EEEEvT3_mmm
        .type           _ZN18transformer_engine6detail38cast_transpose_fused_kernel_notalignedILb0ELb0ELb1EfNS_16CTDBiasDActParamI13__nv_bfloat16S3_13__nv_fp8_e5m2fEELi4ELi8ENS_5EmptyEXadL_ZNS_5sreluIffEET_T0_RKS6_EEEEvT3_mmm,@function
        .size           _ZN18transformer_engine6detail38cast_transpose_fused_kernel_notalignedILb0ELb0ELb1EfNS_16CTDBiasDActParamI13__nv_bfloat16S3_13__nv_fp8_e5m2fEELi4ELi8ENS_5EmptyEXadL_ZNS_5sreluIffEET_T0_RKS6_EEEEvT3_mmm,(.L_x_35148 - _ZN18transformer_engine6detail38cast_transpose_fused_kernel_notalignedILb0ELb0ELb1EfNS_16CTDBiasDActParamI13__nv_bfloat16S3_13__nv_fp8_e5m2fEELi4ELi8ENS_5EmptyEXadL_ZNS_5sreluIffEET_T0_RKS6_EEEEvT3_mmm)
        .other          _ZN18transformer_engine6detail38cast_transpose_fused_kernel_notalignedILb0ELb0ELb1EfNS_16CTDBiasDActParamI13__nv_bfloat16S3_13__nv_fp8_e5m2fEELi4ELi8ENS_5EmptyEXadL_ZNS_5sreluIffEET_T0_RKS6_EEEEvT3_mmm,@"STO_CUDA_ENTRY STV_DEFAULT"
_ZN18transformer_engine6detail38cast_transpose_fused_kernel_notalignedILb0ELb0ELb1EfNS_16CTDBiasDActParamI13__nv_bfloat16S3_13__nv_fp8_e5m2fEELi4ELi8ENS_5EmptyEXadL_ZNS_5sreluIffEET_T0_RKS6_EEEEvT3_mmm:
.text._ZN18transformer_engine6detail38cast_transpose_fused_kernel_notalignedILb0ELb0ELb1EfNS_16CTDBiasDActParamI13__nv_bfloat16S3_13__nv_fp8_e5m2fEELi4ELi8ENS_5EmptyEXadL_ZNS_5sreluIffEET_T0_RKS6_EEEEvT3_mmm:
        /* <DEDUP_REMOVED lines=19> */
[----:B------:R-:W-:Y:S05]  /*0130*/  CALL.REL.NOINC `($__internal_662_$__cuda_sm20_div_u64) ;  /* 0x000000b000ac7944 */ /* 0x000fea0003c00000 */
        /* <DEDUP_REMOVED lines=8> */
.L_x_30571:
        /* <DEDUP_REMOVED lines=22> */
.L_x_30572:
        /* <DEDUP_REMOVED lines=170> */
[----:B------:R-:W-:-:S02]  /*0dc0*/  F2FP.SATFINITE.E5M2.F32.PACK_AB_MERGE_C R73, RZ, R73, RZ ;  /* 0x00000049ff49723e */ /* 0x000fc400048060ff */
        /* <DEDUP_REMOVED lines=29> */
[----:B------:R-:W-:Y:S02]  /*0fa0*/  F2FP.SATFINITE.E5M2.F32.PACK_AB_MERGE_C R60, RZ, R60, RZ ;  /* 0x0000003cff3c723e */ /* 0x000fe400048060ff */
[----:B------:R-:W-:-:S02]  /*0fb0*/  FSEL R54, R54, RZ, P2 ;  /* 0x000000ff36367208 */ /* 0x000fc40001000000 */
[----:B------:R-:W-:Y:S01]  /*0fc0*/  FSEL R84, R84, RZ, P4 ;  /* 0x000000ff54547208 */ /* 0x000fe20002000000 */
[----:B------:R-:W-:Y:S01]  /*0fd0*/  FMUL R47, R44, R63 ;  /* 0x0000003f2c2f7220 */ /* 0x000fe20000400000 */
[----:B------:R-:W-:Y:S01]  /*0fe0*/  F2FP.SATFINITE.E5M2.F32.PACK_AB_MERGE_C R55, RZ, R55, RZ ;  /* 0x00000037ff37723e */ /* 0x000fe200048060ff */
        /* <DEDUP_REMOVED lines=8> */
[----:B------:R-:W-:-:S02]  /*1070*/  F2FP.SATFINITE.E5M2.F32.PACK_AB_MERGE_C R47, RZ, R47, RZ ;  /* 0x0000002fff2f723e */ /* 0x000fc400048060ff */
[----:B------:R-:W-:Y:S02]  /*1080*/  F2FP.SATFINITE.E5M2.F32.PACK_AB_MERGE_C R26, RZ, R26, RZ ;  /* 0x0000001aff1a723e */ /* 0x000fe400048060ff */
[----:B------:R-:W-:Y:S02]  /*1090*/  F2FP.SATFINITE.E5M2.F32.PACK_AB_MERGE_C R59, RZ, R59, RZ ;  /* 0x0000003bff3b723e */ /* 0x000fe400048060ff */
[----:B------:R-:W-:Y:S02]  /*10a0*/  F2FP.SATFINITE.E5M2.F32.PACK_AB_MERGE_C R45, RZ, R45, RZ ;  /* 0x0000002dff2d723e */ /* 0x000fe400048060ff */
[----:B------:R-:W-:Y:S02]  /*10b0*/  F2FP.SATFINITE.E5M2.F32.PACK_AB_MERGE_C R0, RZ, R0, RZ ;  /* 0x00000000ff00723e */ /* 0x000fe400048060ff */
        /* <DEDUP_REMOVED lines=192> */
.L_x_30574:
[----:B------:R-:W-:Y:S05]  /*1cc0*/  BSYNC B0 ;  /* 0x0000000000007941 */ /* 0x000fea0003800000 */
.L_x_30573:
        /* <DEDUP_REMOVED lines=15> */
.L_x_30576:
[----:B------:R-:W-:Y:S05]  /*1dc0*/  BSYNC B0 ;  /* 0x0000000000007941 */ /* 0x000fea0003800000 */
.L_x_30575:
        /* <DEDUP_REMOVED lines=15> */
.L_x_30578:
[----:B------:R-:W-:Y:S05]  /*1ec0*/  BSYNC B0 ;  /* 0x0000000000007941 */ /* 0x000fea0003800000 */
.L_x_30577:
        /* <DEDUP_REMOVED lines=16> */
.L_x_30580:
[----:B------:R-:W-:Y:S05]  /*1fd0*/  BSYNC B0 ;  /* 0x0000000000007941 */ /* 0x000fea0003800000 */
.L_x_30579:
        /* <DEDUP_REMOVED lines=17> */
.L_x_30582:
[----:B------:R-:W-:Y:S05]  /*20f0*/  BSYNC B0 ;  /* 0x0000000000007941 */ /* 0x000fea0003800000 */
.L_x_30581:
        /* <DEDUP_REMOVED lines=12> */
[----:B------:R-:W-:Y:S02]  /*21c0*/  F2FP.SATFINITE.E5M2.F32.PACK_AB_MERGE_C R75, RZ, R75, RZ ;  /* 0x0000004bff4b723e */ /* 0x000fe400048060ff */
[----:B------:R-:W-:Y:S01]  /*21d0*/  F2FP.SATFINITE.E5M2.F32.PACK_AB_MERGE_C R87, RZ, R87, RZ ;  /* 0x00000057ff57723e */ /* 0x000fe200048060ff */
        /* <DEDUP_REMOVED lines=16> */
.L_x_30584:
[----:B------:R-:W-:Y:S05]  /*22e0*/  BSYNC B0 ;  /* 0x0000000000007941 */ /* 0x000fea0003800000 */
.L_x_30583:
[-C--:B------:R-:W-:Y:S01]  /*22f0*/  FMUL R77, R90, R63.reuse ;  /* 0x0000003f5a4d7220 */ /* 0x080fe20000400000 */
[----:B012-4-:R-:W-:Y:S01]  /*2300*/  FMUL R16, R88, R63 ;  /* 0x0000003f58107220 */ /* 0x017fe20000400000 */
[----:B------:R-:W-:Y:S01]  /*2310*/  BSSY B0, `(.L_x_30585) ;  /* 0x0000015000007945 */ /* 0x000fe20003800000 */
[----:B------:R-:W-:Y:S02]  /*2320*/  FMNMX R59, R58, R89, !PT ;  /* 0x000000593a3b7209 */ /* 0x000fe40007800000 */
[----:B---3--:R-:W-:Y:S02]  /*2330*/  SHF.R.U32.HI R55, RZ, 0x3, R71 ;  /* 0x00000003ff377819 */ /* 0x008fe40000011647 */
[----:B------:R-:W-:Y:S02]  /*2340*/  F2FP.SATFINITE.E5M2.F32.PACK_AB_MERGE_C R77, RZ, R77, RZ ;  /* 0x0000004dff4d723e */ /* 0x000fe400048060ff */
[----:B------:R-:W-:Y:S01]  /*2350*/  F2FP.SATFINITE.E5M2.F32.PACK_AB_MERGE_C R89, RZ, R16, RZ ;  /* 0x00000010ff59723e */ /* 0x000fe200048060ff */
        /* <DEDUP_REMOVED lines=16> */
.L_x_30586:
[----:B------:R-:W-:Y:S05]  /*2460*/  BSYNC B0 ;  /* 0x0000000000007941 */ /* 0x000fea0003800000 */
.L_x_30585:
        /* <DEDUP_REMOVED lines=55> */
[----:B------:R-:W-:-:S04]  /*27e0*/  F2FP.SATFINITE.E5M2.F32.PACK_AB_MERGE_C R14, RZ, R14, RZ ;  /* 0x0000000eff0e723e */ /* 0x000fc800048060ff */
        /* <DEDUP_REMOVED lines=55> */
[----:B------:R-:W-:Y:S02]  /*2b60*/  F2FP.SATFINITE.E5M2.F32.PACK_AB_MERGE_C R18, RZ, R15, RZ ;  /* 0x0000000fff12723e */ /* 0x000fe400048060ff */
        /* <DEDUP_REMOVED lines=22> */
.L_x_30588:
[----:B------:R-:W-:Y:S05]  /*2cd0*/  BSYNC B0 ;  /* 0x0000000000007941 */ /* 0x000fea0003800000 */
.L_x_30587:
        /* <DEDUP_REMOVED lines=125> */
[----:B------:R-:W-:-:S02]  /*34b0*/  F2FP.SATFINITE.E5M2.F32.PACK_AB_MERGE_C R45, RZ, R45, RZ ;  /* 0x0000002dff2d723e */ /* 0x000fc400048060ff */
[----:B------:R-:W-:Y:S02]  /*34c0*/  F2FP.SATFINITE.E5M2.F32.PACK_AB_MERGE_C R47, RZ, R47, RZ ;  /* 0x0000002fff2f723e */ /* 0x000fe400048060ff */
[----:B------:R-:W-:Y:S02]  /*34d0*/  FMNMX R75, R98, R3, !PT ;  /* 0x00000003624b7209 */ /* 0x000fe40007800000 */
[----:B------:R-:W-:Y:S02]  /*34e0*/  F2FP.SATFINITE.E5M2.F32.PACK_AB_MERGE_C R49, RZ, R49, RZ ;  /* 0x00000031ff31723e */ /* 0x000fe400048060ff */
[----:B------:R-:W-:Y:S02]  /*34f0*/  F2FP.SATFINITE.E5M2.F32.PACK_AB_MERGE_C R55, RZ, R55, RZ ;  /* 0x00000037ff37723e */ /* 0x000fe400048060ff */
[----:B------:R-:W-:Y:S02]  /*3500*/  F2FP.SATFINITE.E5M2.F32.PACK_AB_MERGE_C R73, RZ, R73, RZ ;  /* 0x00000049ff49723e */ /* 0x000fe400048060ff */
[----:B------:R-:W-:-:S02]  /*3510*/  F2FP.SATFINITE.E5M2.F32.PACK_AB_MERGE_C R91, RZ, R91, RZ ;  /* 0x0000005bff5b723e */ /* 0x000fc400048060ff */
[----:B------:R-:W-:Y:S02]  /*3520*/  F2FP.SATFINITE.E5M2.F32.PACK_AB_MERGE_C R51, RZ, R51, RZ ;  /* 0x00000033ff33723e */ /* 0x000fe400048060ff */
[----:B------:R-:W-:Y:S01]  /*3530*/  F2FP.SATFINITE.E5M2.F32.PACK_AB_MERGE_C R87, RZ, R87, RZ ;  /* 0x00000057ff57723e */ /* 0x000fe200048060ff */
        /* <DEDUP_REMOVED lines=15> */
.L_x_30590:
[----:B------:R-:W-:Y:S05]  /*3630*/  BSYNC B0 ;  /* 0x0000000000007941 */ /* 0x000fea0003800000 */
.L_x_30589:
        /* <DEDUP_REMOVED lines=16> */
.L_x_30592:
[----:B------:R-:W-:Y:S05]  /*3740*/  BSYNC B0 ;  /* 0x0000000000007941 */ /* 0x000fea0003800000 */
.L_x_30591:
[----:B------:R-:W-:Y:S02]  /*3750*/  IMAD.U32 R0, R38, 0x10000, RZ ;  /* 0x0001000026007824 */ /* 0x000fe400078e00ff */
[-C--:B01----:R-:W-:Y:S01]  /*3760*/  FMUL R35, R54, R63.reuse ;  /* 0x0000003f36237220 */ /* 0x083fe20000400000 */
[----:B------:R-:W-:Y:S01]  /*3770*/  F2FP.SATFINITE.E5M2.F32.PACK_AB_MERGE_C R78, RZ, R78, RZ ;  /* 0x0000004eff4e723e */ /* 0x000fe200048060ff */
[----:B------:R-:W-:Y:S01]  /*3780*/  FMUL R88, R88, R63 ;  /* 0x0000003f58587220 */ /* 0x000fe20000400000 */
[C---:B------:R-:W-:Y:S01]  /*3790*/  FMUL R86, R0.reuse, R0 ;  /* 0x0000000000567220 */ /* 0x040fe20000400000 */
[----:B------:R-:W-:Y:S01]  /*37a0*/  FSETP.GT.AND P2, PT, R0, RZ, PT ;  /* 0x000000ff0000720b */ /* 0x000fe20003f44000 */
[----:B------:R-:W-:Y:S01]  /*37b0*/  BSSY B0, `(.L_x_30593) ;  /* 0x0000059000007945 */ /* 0x000fe20003800000 */
[----:B------:R-:W-:Y:S02]  /*37c0*/  LOP3.LUT R0, R78, 0xffff, RZ, 0xc0, !PT ;  /* 0x0000ffff4e007812 */ /* 0x000fe400078ec0ff */
[----:B------:R-:W-:-:S02]  /*37d0*/  F2FP.SATFINITE.E5M2.F32.PACK_AB_MERGE_C R35, RZ, R35, RZ ;  /* 0x00000023ff23723e */ /* 0x000fc400048060ff */
        /* <DEDUP_REMOVED lines=8> */
[----:B------:R-:W-:Y:S01]  /*3860*/  F2FP.SATFINITE.E5M2.F32.PACK_AB_MERGE_C R34, RZ, R34, RZ ;  /* 0x00000022ff22723e */ /* 0x000fe200048060ff */
[----:B------:R-:W-:Y:S01]  /*3870*/  IMAD.U32 R32, R32, 0x10000, RZ ;  /* 0x0001000020207824 */ /* 0x000fe200078e00ff */
[----:B------:R-:W-:-:S02]  /*3880*/  LOP3.LUT R89, R56, 0xff, RZ, 0xc0, !PT ;  /* 0x000000ff38597812 */ /* 0x000fc400078ec0ff */
[----:B------:R-:W-:Y:S01]  /*3890*/  F2FP.SATFINITE.E5M2.F32.PACK_AB_MERGE_C R0, RZ, R0, RZ ;  /* 0x00000000ff00723e */ /* 0x000fe200048060ff */
        /* <DEDUP_REMOVED lines=74> */
.L_x_30594:
[----:B------:R-:W-:Y:S05]  /*3d40*/  BSYNC B0 ;  /* 0x0000000000007941 */ /* 0x000fea0003800000 */
.L_x_30593:
        /* <DEDUP_REMOVED lines=19> */
.L_x_30596:
[----:B------:R-:W-:Y:S05]  /*3e80*/  BSYNC B0 ;  /* 0x0000000000007941 */ /* 0x000fea0003800000 */
.L_x_30595:
        /* <DEDUP_REMOVED lines=18> */
.L_x_30598:
[----:B------:R-:W-:Y:S05]  /*3fb0*/  BSYNC B0 ;  /* 0x0000000000007941 */ /* 0x000fea0003800000 */
.L_x_30597:
        /* <DEDUP_REMOVED lines=18> */
[----:B------:R-:W-:Y:S01]  /*40e0*/  F2FP.SATFINITE.E5M2.F32.PACK_AB_MERGE_C R47, RZ, R47, RZ ;  /* 0x0000002fff2f723e */ /* 0x000fe200048060ff */
[C---:B------:R-:W-:Y:S01]  /*40f0*/  FMUL R46, R44.reuse, R63 ;  /* 0x0000003f2c2e7220 */ /* 0x040fe20000400000 */
[----:B------:R-:W-:-:S02]  /*4100*/  FMNMX R83, R44, R83, !PT ;  /* 0x000000532c537209 */ /* 0x000fc40007800000 */
[----:B------:R-:W-:Y:S02]  /*4110*/  F2FP.SATFINITE.E5M2.F32.PACK_AB_MERGE_C R82, RZ, R33, RZ ;  /* 0x00000021ff52723e */ /* 0x000fe400048060ff */
[----:B------:R-:W-:Y:S01]  /*4120*/  F2FP.SATFINITE.E5M2.F32.PACK_AB_MERGE_C R46, RZ, R46, RZ ;  /* 0x0000002eff2e723e */ /* 0x000fe200048060ff */
        /* <DEDUP_REMOVED lines=18> */
.L_x_30600:
[----:B------:R-:W-:Y:S05]  /*4250*/  BSYNC B0 ;  /* 0x0000000000007941 */ /* 0x000fea0003800000 */
.L_x_30599:
        /* <DEDUP_REMOVED lines=16> */
[----:B------:R-:W-:Y:S02]  /*4360*/  F2FP.SATFINITE.E5M2.F32.PACK_AB_MERGE_C R78, RZ, R78, RZ ;  /* 0x0000004eff4e723e */ /* 0x000fe400048060ff */
[----:B------:R-:W-:Y:S01]  /*4370*/  LOP3.LUT R80, R80, 0xffff, RZ, 0xc0, !PT ;  /* 0x0000ffff50507812 */ /* 0x000fe200078ec0ff */
[----:B------:R-:W-:Y:S01]  /*4380*/  IMAD.U32 R38, R38, 0x10000, RZ ;  /* 0x0001000026267824 */ /* 0x000fe200078e00ff */
[----:B------:R-:W-:Y:S01]  /*4390*/  F2FP.SATFINITE.E5M2.F32.PACK_AB_MERGE_C R79, RZ, R79, RZ ;  /* 0x0000004fff4f723e */ /* 0x000fe200048060ff */
        /* <DEDUP_REMOVED lines=20> */
[----:B------:R-:W-:Y:S02]  /*44e0*/  F2FP.SATFINITE.E5M2.F32.PACK_AB_MERGE_C R82, RZ, R82, RZ ;  /* 0x00000052ff52723e */ /* 0x000fe400048060ff */
[----:B------:R-:W-:Y:S02]  /*44f0*/  FSEL R80, R35, RZ, P1 ;  /* 0x000000ff23507208 */ /* 0x000fe40000800000 */
[----:B------:R-:W-:Y:S02]  /*4500*/  LOP3.LUT R40, R82, 0xffff, RZ, 0xc0, !PT ;  /* 0x0000ffff52287812 */ /* 0x000fe400078ec0ff */
[C---:B------:R-:W-:Y:S01]  /*4510*/  FMNMX R83, R80.reuse, R83, !PT ;  /* 0x0000005350537209 */ /* 0x040fe20007800000 */
[----:B------:R-:W-:Y:S01]  /*4520*/  FMUL R80, R80, R63 ;  /* 0x0000003f50507220 */ /* 0x000fe20000400000 */
[----:B------:R-:W-:Y:S01]  /*4530*/  LOP3.LUT R37, R37, 0xff, RZ, 0xc0, !PT ;  /* 0x000000ff25257812 */ /* 0x000fe200078ec0ff */
[----:B------:R-:W-:Y:S01]  /*4540*/  IMAD.SHL.U32 R40, R40, 0x1000000, RZ ;  /* 0x0100000028287824 */ /* 0x000fe200078e00ff */
[----:B------:R-:W-:-:S02]  /*4550*/  FMNMX R83, R42, R83, !PT ;  /* 0x000000532a537209 */ /* 0x000fc40007800000 */
[----:B------:R-:W-:Y:S02]  /*4560*/  F2FP.SATFINITE.E5M2.F32.PACK_AB_MERGE_C R80, RZ, R80, RZ ;  /* 0x00000050ff50723e */ /* 0x000fe400048060ff */
        /* <DEDUP_REMOVED lines=26> */
[----:B------:R-:W-:-:S02]  /*4710*/  F2FP.SATFINITE.E5M2.F32.PACK_AB_MERGE_C R83, RZ, R83, RZ ;  /* 0x00000053ff53723e */ /* 0x000fc400048060ff */
[----:B------:R-:W-:Y:S02]  /*4720*/  F2FP.SATFINITE.E5M2.F32.PACK_AB_MERGE_C R84, RZ, R84, RZ ;  /* 0x00000054ff54723e */ /* 0x000fe400048060ff */
        /* <DEDUP_REMOVED lines=145> */
.L_x_30602:
[----:B------:R-:W-:Y:S05]  /*5040*/  BSYNC B0 ;  /* 0x0000000000007941 */ /* 0x000fea0003800000 */
.L_x_30601:
        /* <DEDUP_REMOVED lines=19> */
.L_x_30604:
[----:B------:R-:W-:Y:S05]  /*5180*/  BSYNC B0 ;  /* 0x0000000000007941 */ /* 0x000fea0003800000 */
.L_x_30603:
        /* <DEDUP_REMOVED lines=17> */
[----:B------:R-:W-:Y:S01]  /*52a0*/  F2FP.SATFINITE.E5M2.F32.PACK_AB_MERGE_C R84, RZ, R84, RZ ;  /* 0x00000054ff54723e */ /* 0x000fe200048060ff */
[-C--:B------:R-:W-:Y:S01]  /*52b0*/  FMUL R0, R92, R63.reuse ;  /* 0x0000003f5c007220 */ /* 0x080fe20000400000 */
[----:B------:R-:W-:Y:S01]  /*52c0*/  F2FP.SATFINITE.E5M2.F32.PACK_AB_MERGE_C R70, RZ, R70, RZ ;  /* 0x00000046ff46723e */ /* 0x000fe200048060ff */
[----:B------:R-:W-:Y:S01]  /*52d0*/  FMUL R58, R54, R63 ;  /* 0x0000003f363a7220 */ /* 0x000fe20000400000 */
[----:B------:R-:W-:Y:S02]  /*52e0*/  LOP3.LUT R34, R84, 0xffff, RZ, 0xc0, !PT ;  /* 0x0000ffff54227812 */ /* 0x000fe400078ec0ff */
[----:B------:R-:W-:-:S02]  /*52f0*/  PRMT R36, R70, 0x7104, RZ ;  /* 0x0000710446247816 */ /* 0x000fc400000000ff */
[----:B-1----:R-:W-:Y:S02]  /*5300*/  LOP3.LUT R73, R34, 0xff, RZ, 0xc0, !PT ;  /* 0x000000ff22497812 */ /* 0x002fe400078ec0ff */
[----:B------:R-:W-:Y:S02]  /*5310*/  F2FP.SATFINITE.E5M2.F32.PACK_AB_MERGE_C R0, RZ, R0, RZ ;  /* 0x00000000ff00723e */ /* 0x000fe400048060ff */
[----:B------:R-:W-:Y:S02]  /*5320*/  F2FP.SATFINITE.E5M2.F32.PACK_AB_MERGE_C R58, RZ, R58, RZ ;  /* 0x0000003aff3a723e */ /* 0x000fe400048060ff */
        /* <DEDUP_REMOVED lines=78> */
[----:B------:R-:W-:Y:S01]  /*5810*/  F2FP.SATFINITE.E5M2.F32.PACK_AB_MERGE_C R53, RZ, R40, RZ ;  /* 0x00000028ff35723e */ /* 0x000fe200048060ff */
[----:B------:R-:W-:Y:S01]  /*5820*/  FMUL R40, R52, R63 ;  /* 0x0000003f34287220 */ /* 0x000fe20000400000 */
[----:B------:R-:W-:-:S02]  /*5830*/  F2FP.SATFINITE.E5M2.F32.PACK_AB_MERGE_C R17, RZ, R17, RZ ;  /* 0x00000011ff11723e */ /* 0x000fc400048060ff */
[----:B------:R-:W-:Y:S02]  /*5840*/  F2FP.SATFINITE.E5M2.F32.PACK_AB_MERGE_C R57, RZ, R18, RZ ;  /* 0x00000012ff39723e */ /* 0x000fe400048060ff */
[----:B------:R-:W-:Y:S02]  /*5850*/  F2FP.SATFINITE.E5M2.F32.PACK_AB_MERGE_C R19, RZ, R19, RZ ;  /* 0x00000013ff13723e */ /* 0x000fe400048060ff */
[----:B------:R-:W-:Y:S01]  /*5860*/  F2FP.SATFINITE.E5M2.F32.PACK_AB_MERGE_C R41, RZ, R41, RZ ;  /* 0x00000029ff29723e */ /* 0x000fe200048060ff */
        /* <DEDUP_REMOVED lines=13> */
.L_x_30606:
[----:B------:R-:W-:Y:S05]  /*5940*/  BSYNC B0 ;  /* 0x0000000000007941 */ /* 0x000fea0003800000 */
.L_x_30605:
[----:B------:R-:W-:Y:S01]  /*5950*/  LOP3.LUT R18, R53, 0xff, RZ, 0xc0, !PT ;  /* 0x000000ff35127812 */ /* 0x000fe200078ec0ff */
[----:B0-----:R-:W-:Y:S01]  /*5960*/  FMUL R42, R49, R63 ;  /* 0x0000003f312a7220 */ /* 0x001fe20000400000 */
[----:B------:R-:W-:Y:S01]  /*5970*/  LOP3.LUT R43, R57, 0xffff, RZ, 0xc0, !PT ;  /* 0x0000ffff392b7812 */ /* 0x000fe200078ec0ff */
[----:B------:R-:W-:Y:S01]  /*5980*/  BSSY B0, `(.L_x_30607) ;  /* 0x0000013000007945 */ /* 0x000fe20003800000 */
[----:B------:R-:W-:Y:S02]  /*5990*/  FMNMX R53, R49, R48, !PT ;  /* 0x0000003031357209 */ /* 0x000fe40007800000 */
[----:B------:R-:W-:Y:S02]  /*59a0*/  PRMT R18, R43, 0x7604, R18 ;  /* 0x000076042b127816 */ /* 0x000fe40000000012 */
[----:B------:R-:W-:Y:S02]  /*59b0*/  F2FP.SATFINITE.E5M2.F32.PACK_AB_MERGE_C R44, RZ, R44, RZ ;  /* 0x0000002cff2c723e */ /* 0x000fe400048060ff */
[----:B------:R-:W-:-:S02]  /*59c0*/  F2FP.SATFINITE.E5M2.F32.PACK_AB_MERGE_C R43, RZ, R40, RZ ;  /* 0x00000028ff2b723e */ /* 0x000fc400048060ff */
[----:B------:R-:W-:Y:S01]  /*59d0*/  F2FP.SATFINITE.E5M2.F32.PACK_AB_MERGE_C R42, RZ, R42, RZ ;  /* 0x0000002aff2a723e */ /* 0x000fe200048060ff */
        /* <DEDUP_REMOVED lines=13> */
.L_x_30608:
[----:B------:R-:W-:Y:S05]  /*5ab0*/  BSYNC B0 ;  /* 0x0000000000007941 */ /* 0x000fea0003800000 */
.L_x_30607:
        /* <DEDUP_REMOVED lines=71> */
[----:B------:R-:W-:-:S02]  /*5f30*/  F2FP.SATFINITE.E5M2.F32.PACK_AB_MERGE_C R45, RZ, R45, RZ ;  /* 0x0000002dff2d723e */ /* 0x000fc400048060ff */
[----:B------:R-:W-:Y:S01]  /*5f40*/  PRMT R44, R44, 0x7604, R17 ;  /* 0x000076042c2c7816 */ /* 0x000fe20000000011 */
[----:B------:R-:W-:Y:S01]  /*5f50*/  FMUL R17, R4, R63 ;  /* 0x0000003f04117220 */ /* 0x000fe20000400000 */
[----:B------:R-:W-:Y:S01]  /*5f60*/  FMNMX R96, R96, R15, !PT ;  /* 0x0000000f60607209 */ /* 0x000fe20007800000 */
[----:B------:R-:W-:Y:S01]  /*5f70*/  FMUL R15, R6, R63 ;  /* 0x0000003f060f7220 */ /* 0x000fe20000400000 */
[----:B------:R-:W-:Y:S02]  /*5f80*/  F2FP.SATFINITE.E5M2.F32.PACK_AB_MERGE_C R10, RZ, R10, RZ ;  /* 0x0000000aff0a723e */ /* 0x000fe400048060ff */
[----:B------:R-:W-:Y:S02]  /*5f90*/  LOP3.LUT R13, R45, 0xffff, RZ, 0xc0, !PT ;  /* 0x0000ffff2d0d7812 */ /* 0x000fe400078ec0ff */
[----:B------:R-:W-:Y:S02]  /*5fa0*/  PRMT R8, R10, 0x7104, RZ ;  /* 0x000071040a087816 */ /* 0x000fe400000000ff */
[----:B------:R-:W-:-:S02]  /*5fb0*/  LOP3.LUT R13, R13, 0xff, RZ, 0xc0, !PT ;  /* 0x000000ff0d0d7812 */ /* 0x000fc400078ec0ff */
[----:B------:R-:W-:Y:S02]  /*5fc0*/  F2FP.SATFINITE.E5M2.F32.PACK_AB_MERGE_C R17, RZ, R17, RZ ;  /* 0x00000011ff11723e */ /* 0x000fe400048060ff */
[----:B------:R-:W-:Y:S02]  /*5fd0*/  F2FP.SATFINITE.E5M2.F32.PACK_AB_MERGE_C R15, RZ, R15, RZ ;  /* 0x0000000fff0f723e */ /* 0x000fe400048060ff */
        /* <DEDUP_REMOVED lines=25> */
[----:B------:R-:W-:Y:S02]  /*6170*/  F2FP.SATFINITE.E5M2.F32.PACK_AB_MERGE_C R104, RZ, R11, RZ ;  /* 0x0000000bff68723e */ /* 0x000fe400048060ff */
        /* <DEDUP_REMOVED lines=37> */
.L_x_30610:
[----:B------:R-:W-:Y:S05]  /*63d0*/  BSYNC B0 ;  /* 0x0000000000007941 */ /* 0x000fea0003800000 */
.L_x_30609:
[-C--:B------:R-:W-:Y:S01]  /*63e0*/  FMUL R56, R102, R63.reuse ;  /* 0x0000003f66387220 */ /* 0x080fe20000400000 */
[----:B0-----:R-:W-:Y:S02]  /*63f0*/  IMAD.U32 R9, R7, 0x10000, RZ ;  /* 0x0001000007097824 */ /* 0x001fe400078e00ff */
[----:B------:R-:W-:Y:S01]  /*6400*/  FMUL R48, R19, R63 ;  /* 0x0000003f13307220 */ /* 0x000fe20000400000 */
[----:B------:R-:W-:Y:S01]  /*6410*/  IMAD.U32 R8, R5, 0x10000, RZ ;  /* 0x0001000005087824 */ /* 0x000fe200078e00ff */
[----:B------:R-:W-:Y:S01]  /*6420*/  FMNMX R93, R6, R93, !PT ;  /* 0x0000005d065d7209 */ /* 0x000fe20007800000 */
[C---:B------:R-:W-:Y:S01]  /*6430*/  FMUL R94, R9.reuse, R9 ;  /* 0x00000009095e7220 */ /* 0x040fe20000400000 */
[----:B------:R-:W-:Y:S01]  /*6440*/  F2FP.SATFINITE.E5M2.F32.PACK_AB_MERGE_C R56, RZ, R56, RZ ;  /* 0x00000038ff38723e */ /* 0x000fe200048060ff */
[-C--:B------:R-:W-:Y:S01]  /*6450*/  FMUL R89, R96, R63.reuse ;  /* 0x0000003f60597220 */ /* 0x080fe20000400000 */
[----:B------:R-:W-:Y:S01]  /*6460*/  FSETP.GT.AND P2, PT, R9, RZ, PT ;  /* 0x000000ff0900720b */ /* 0x000fe20003f44000 */
[-C--:B------:R-:W-:Y:S01]  /*6470*/  FMUL R57, R98, R63.reuse ;  /* 0x0000003f62397220 */ /* 0x080fe20000400000 */
[C---:B------:R-:W-:Y:S01]  /*6480*/  FSETP.GT.AND P0, PT, R8.reuse, RZ, PT ;  /* 0x000000ff0800720b */ /* 0x040fe20003f04000 */
[----:B------:R-:W-:Y:S01]  /*6490*/  FMUL R8, R8, R8 ;  /* 0x0000000808087220 */ /* 0x000fe20000400000 */
[----:B------:R-:W-:Y:S01]  /*64a0*/  LOP3.LUT R9, R56, 0xffff, RZ, 0xc0, !PT ;  /* 0x0000ffff38097812 */ /* 0x000fe200078ec0ff */
[-C--:B------:R-:W-:Y:S01]  /*64b0*/  FMUL R14, R14, R63.reuse ;  /* 0x0000003f0e0e7220 */ /* 0x080fe20000400000 */
[----:B------:R-:W-:Y:S01]  /*64c0*/  F2FP.SATFINITE.E5M2.F32.PACK_AB_MERGE_C R48, RZ, R48, RZ ;  /* 0x00000030ff30723e */ /* 0x000fe200048060ff */
        /* <DEDUP_REMOVED lines=12> */
[----:B------:R-:W-:Y:S01]  /*6590*/  F2FP.SATFINITE.E5M2.F32.PACK_AB_MERGE_C R11, RZ, R11, RZ ;  /* 0x0000000bff0b723e */ /* 0x000fe200048060ff */
[----:B------:R-:W-:Y:S01]  /*65a0*/  IMAD.U32 R6, R6, 0x10000, RZ ;  /* 0x0001000006067824 */ /* 0x000fe200078e00ff */
[----:B------:R-:W-:Y:S02]  /*65b0*/  SHF.R.U32.HI R5, RZ, 0x10, R5 ;  /* 0x00000010ff057819 */ /* 0x000fe40000011605 */
[----:B------:R-:W-:Y:S01]  /*65c0*/  F2FP.SATFINITE.E5M2.F32.PACK_AB_MERGE_C R42, RZ, R42, RZ ;  /* 0x0000002aff2a723e */ /* 0x000fe200048060ff */
        /* <DEDUP_REMOVED lines=13> */
[----:B------:R-:W-:Y:S02]  /*66a0*/  F2FP.SATFINITE.E5M2.F32.PACK_AB_MERGE_C R89, RZ, R89, RZ ;  /* 0x00000059ff59723e */ /* 0x000fe400048060ff */
[----:B------:R-:W-:Y:S02]  /*66b0*/  FSEL R96, R96, RZ, P2 ;  /* 0x000000ff60607208 */ /* 0x000fe40001000000 */
[----:B------:R-:W-:Y:S02]  /*66c0*/  FSEL R54, R54, RZ, P0 ;  /* 0x000000ff36367208 */ /* 0x000fe40000000000 */
[----:B------:R-:W-:Y:S01]  /*66d0*/  LOP3.LUT R91, R44, 0xff0000, R91, 0xf8, !PT ;  /* 0x00ff00002c5b7812 */ /* 0x000fe200078ef85b */
[-C--:B------:R-:W-:Y:S01]  /*66e0*/  FMUL R43, R96, R63.reuse ;  /* 0x0000003f602b7220 */ /* 0x080fe20000400000 */
[----:B------:R-:W-:Y:S01]  /*66f0*/  LOP3.LUT R5, R89, 0xffff, RZ, 0xc0, !PT ;  /* 0x0000ffff59057812 */ /* 0x000fe200078ec0ff */
[----:B------:R-:W-:Y:S01]  /*6700*/  FMUL R44, R54, R63 ;  /* 0x0000003f362c7220 */ /* 0x000fe20000400000 */
[----:B------:R-:W-:-:S02]  /*6710*/  F2FP.SATFINITE.E5M2.F32.PACK_AB_MERGE_C R57, RZ, R57, RZ ;  /* 0x00000039ff39723e */ /* 0x000fc400048060ff */
[----:B------:R-:W-:Y:S02]  /*6720*/  LOP3.LUT R6, R5, 0xff, RZ, 0xc0, !PT ;  /* 0x000000ff05067812 */ /* 0x000fe400078ec0ff */
[----:B------:R-:W-:Y:S02]  /*6730*/  PRMT R5, R57, 0x7104, RZ ;  /* 0x0000710439057816 */ /* 0x000fe400000000ff */
[----:B------:R-:W-:Y:S02]  /*6740*/  F2FP.SATFINITE.E5M2.F32.PACK_AB_MERGE_C R43, RZ, R43, RZ ;  /* 0x0000002bff2b723e */ /* 0x000fe400048060ff */
[----:B------:R-:W-:Y:S02]  /*6750*/  F2FP.SATFINITE.E5M2.F32.PACK_AB_MERGE_C R44, RZ, R44, RZ ;  /* 0x0000002cff2c723e */ /* 0x000fe400048060ff */
        /* <DEDUP_REMOVED lines=16> */
[----:B------:R-:W-:Y:S02]  /*6860*/  F2FP.SATFINITE.E5M2.F32.PACK_AB_MERGE_C R14, RZ, R14, RZ ;  /* 0x0000000eff0e723e */ /* 0x000fe400048060ff */
[----:B------:R-:W-:Y:S01]  /*6870*/  FMNMX R93, R8, R93, !PT ;  /* 0x0000005d085d7209 */ /* 0x000fe20007800000 */
[C---:B------:R-:W-:Y:S01]  /*6880*/  IMAD R19, R68.reuse, UR5, R7 ;  /* 0x0000000544137c24 */ /* 0x040fe2000f8e0207 */
[----:B------:R-:W-:Y:S01]  /*6890*/  F2FP.SATFINITE.E5M2.F32.PACK_AB_MERGE_C R16, RZ, R16, RZ ;  /* 0x00000010ff10723e */ /* 0x000fe200048060ff */
        /* <DEDUP_REMOVED lines=29> */
[----:B------:R-:W-:Y:S02]  /*6a70*/  F2FP.SATFINITE.E5M2.F32.PACK_AB_MERGE_C R85, RZ, R40, RZ ;  /* 0x00000028ff55723e */ /* 0x000fe400048060ff */
[----:B------:R-:W-:Y:S02]  /*6a80*/  LOP3.LUT R49, R49, 0xff0000, R6, 0xf8, !PT ;  /* 0x00ff000031317812 */ /* 0x000fe400078ef806 */
[----:B------:R-:W-:Y:S02]  /*6a90*/  LOP3.LUT R6, R85, 0xffff, RZ, 0xc0, !PT ;  /* 0x0000ffff55067812 */ /* 0x000fe400078ec0ff */
[----:B------:R-:W-:-:S02]  /*6aa0*/  F2FP.SATFINITE.E5M2.F32.PACK_AB_MERGE_C R40, RZ, R12, RZ ;  /* 0x0000000cff28723e */ /* 0x000fc400048060ff */
        /* <DEDUP_REMOVED lines=25> */
.L_x_30612:
[----:B------:R-:W-:Y:S05]  /*6c40*/  BSYNC B0 ;  /* 0x0000000000007941 */ /* 0x000fea0003800000 */
.L_x_30611:
        /* <DEDUP_REMOVED lines=16> */
.L_x_30614:
[----:B------:R-:W-:Y:S05]  /*6d50*/  BSYNC B0 ;  /* 0x0000000000007941 */ /* 0x000fea0003800000 */
.L_x_30613:
        /* <DEDUP_REMOVED lines=40> */
[----:B------:R-:W-:Y:S02]  /*6fe0*/  F2FP.SATFINITE.E5M2.F32.PACK_AB_MERGE_C R45, RZ, R45, RZ ;  /* 0x0000002dff2d723e */ /* 0x000fe400048060ff */
[----:B------:R-:W-:Y:S02]  /*6ff0*/  F2FP.SATFINITE.E5M2.F32.PACK_AB_MERGE_C R7, RZ, R40, RZ ;  /* 0x00000028ff07723e */ /* 0x000fe400048060ff */
[----:B------:R-:W-:Y:S01]  /*7000*/  F2FP.SATFINITE.E5M2.F32.PACK_AB_MERGE_C R40, RZ, R52, RZ ;  /* 0x00000034ff28723e */ /* 0x000fe200048060ff */
[----:B------:R-:W-:Y:S01]  /*7010*/  FMUL R52, R64, R63 ;  /* 0x0000003f40347220 */ /* 0x000fe20000400000 */
[----:B------:R-:W-:Y:S01]  /*7020*/  FMNMX R49, R56, R87, !PT ;  /* 0x0000005738317209 */ /* 0x000fe20007800000 */
[----:B------:R-:W-:Y:S01]  /*7030*/  FMUL R56, R14, R63 ;  /* 0x0000003f0e387220 */ /* 0x000fe20000400000 */
[----:B------:R-:W-:Y:S01]  /*7040*/  F2FP.SATFINITE.E5M2.F32.PACK_AB_MERGE_C R53, RZ, R53, RZ ;  /* 0x00000035ff35723e */ /* 0x000fe200048060ff */
[----:B------:R-:W-:Y:S01]  /*7050*/  IMAD.U32 R14, R78, 0x10000, RZ ;  /* 0x000100004e0e7824 */ /* 0x000fe200078e00ff */
[----:B------:R-:W-:-:S02]  /*7060*/  LOP3.LUT R66, R45, 0xff, RZ, 0xc0, !PT ;  /* 0x000000ff2d427812 */ /* 0x000fc400078ec0ff */
[----:B------:R-:W-:Y:S02]  /*7070*/  LOP3.LUT R85, R7, 0xffff, RZ, 0xc0, !PT ;  /* 0x0000ffff07557812 */ /* 0x000fe400078ec0ff */
[----:B------:R-:W-:Y:S02]  /*7080*/  LOP3.LUT R68, R53, 0xff, RZ, 0xc0, !PT ;  /* 0x000000ff35447812 */ /* 0x000fe400078ec0ff */
[----:B------:R-:W-:Y:S02]  /*7090*/  LOP3.LUT R75, R40, 0xffff, RZ, 0xc0, !PT ;  /* 0x0000ffff284b7812 */ /* 0x000fe400078ec0ff */
[----:B------:R-:W-:Y:S02]  /*70a0*/  F2FP.SATFINITE.E5M2.F32.PACK_AB_MERGE_C R56, RZ, R56, RZ ;  /* 0x00000038ff38723e */ /* 0x000fe400048060ff */
[----:B------:R-:W-:Y:S02]  /*70b0*/  F2FP.SATFINITE.E5M2.F32.PACK_AB_MERGE_C R52, RZ, R52, RZ ;  /* 0x00000034ff34723e */ /* 0x000fe400048060ff */
        /* <DEDUP_REMOVED lines=30> */
.L_x_30616:
[----:B------:R-:W-:Y:S05]  /*72a0*/  BSYNC B0 ;  /* 0x0000000000007941 */ /* 0x000fea0003800000 */
.L_x_30615:
[----:B------:R-:W-:Y:S01]  /*72b0*/  FSEL R10, R84, RZ, P4 ;  /* 0x000000ff540a7208 */ /* 0x000fe20002000000 */
[-C--:B0-----:R-:W-:Y:S01]  /*72c0*/  FMUL R57, R14, R63.reuse ;  /* 0x0000003f0e397220 */ /* 0x081fe20000400000 */
[----:B------:R-:W-:Y:S01]  /*72d0*/  SHF.R.U32.HI R77, RZ, 0x10, R77 ;  /* 0x00000010ff4d7819 */ /* 0x000fe2000001164d */
[-C--:B------:R-:W-:Y:S01]  /*72e0*/  FMUL R84, R6, R63.reuse ;  /* 0x0000003f06547220 */ /* 0x080fe20000400000 */
[----:B------:R-:W-:Y:S01]  /*72f0*/  FSETP.GT.AND P3, PT, R78, RZ, PT ;  /* 0x000000ff4e00720b */ /* 0x000fe20003f64000 */
[----:B------:R-:W-:Y:S01]  /*7300*/  FMUL R64, R10, R63 ;  /* 0x0000003f0a407220 */ /* 0x000fe20000400000 */
[----:B------:R-:W-:Y:S01]  /*7310*/  F2FP.SATFINITE.E5M2.F32.PACK_AB_MERGE_C R57, RZ, R57, RZ ;  /* 0x00000039ff39723e */ /* 0x000fe200048060ff */
[----:B------:R-:W-:Y:S01]  /*7320*/  FMUL R78, R78, R78 ;  /* 0x0000004e4e4e7220 */ /* 0x000fe20000400000 */
[----:B------:R-:W-:Y:S01]  /*7330*/  FMNMX R85, R16, R85, !PT ;  /* 0x0000005510557209 */ /* 0x000fe20007800000 */
[----:B------:R-:W-:Y:S01]  /*7340*/  IMAD.U32 R16, R77, 0x10000, RZ ;  /* 0x000100004d107824 */ /* 0x000fe200078e00ff */
[----:B------:R-:W-:Y:S01]  /*7350*/  F2FP.SATFINITE.E5M2.F32.PACK_AB_MERGE_C R64, RZ, R64, RZ ;  /* 0x00000040ff40723e */ /* 0x000fe200048060ff */
        /* <DEDUP_REMOVED lines=17> */
[----:B------:R-:W-:Y:S02]  /*7470*/  F2FP.SATFINITE.E5M2.F32.PACK_AB_MERGE_C R68, RZ, R70, RZ ;  /* 0x00000046ff44723e */ /* 0x000fe400048060ff */
[C---:B------:R-:W-:Y:S01]  /*7480*/  FSETP.GT.AND P3, PT, R49.reuse, RZ, PT ;  /* 0x000000ff3100720b */ /* 0x040fe20003f64000 */
[----:B------:R-:W-:Y:S01]  /*7490*/  FMUL R49, R49, R49 ;  /* 0x0000003131317220 */ /* 0x000fe20000400000 */
[----:B------:R-:W-:-:S02]  /*74a0*/  LOP3.LUT R6, R68, 0xffff, RZ, 0xc0, !PT ;  /* 0x0000ffff44067812 */ /* 0x000fc400078ec0ff */
[----:B------:R-:W-:Y:S02]  /*74b0*/  F2FP.SATFINITE.E5M2.F32.PACK_AB_MERGE_C R84, RZ, R84, RZ ;  /* 0x00000054ff54723e */ /* 0x000fe400048060ff */
[----:B------:R-:W-:Y:S01]  /*74c0*/  F2FP.SATFINITE.E5M2.F32.PACK_AB_MERGE_C R75, RZ, R75, RZ ;  /* 0x0000004bff4b723e */ /* 0x000fe200048060ff */
        /* <DEDUP_REMOVED lines=8> */
[----:B------:R-:W-:Y:S02]  /*7550*/  F2FP.SATFINITE.E5M2.F32.PACK_AB_MERGE_C R70, RZ, R70, RZ ;  /* 0x00000046ff46723e */ /* 0x000fe400048060ff */
        /* <DEDUP_REMOVED lines=14> */
[----:B------:R-:W-:Y:S02]  /*7640*/  F2FP.SATFINITE.E5M2.F32.PACK_AB_MERGE_C R66, RZ, R66, RZ ;  /* 0x00000042ff42723e */ /* 0x000fe400048060ff */
        /* <DEDUP_REMOVED lines=11> */
[----:B------:R-:W-:Y:S02]  /*7700*/  F2FP.SATFINITE.E5M2.F32.PACK_AB_MERGE_C R76, RZ, R76, RZ ;  /* 0x0000004cff4c723e */ /* 0x000fe400048060ff */
        /* <DEDUP_REMOVED lines=14> */
[----:B------:R-:W-:Y:S02]  /*77f0*/  F2FP.SATFINITE.E5M2.F32.PACK_AB_MERGE_C R77, RZ, R77, RZ ;  /* 0x0000004dff4d723e */ /* 0x000fe400048060ff */
[----:B------:R-:W-:-:S02]  /*7800*/  F2FP.SATFINITE.E5M2.F32.PACK_AB_MERGE_C R74, RZ, R74, RZ ;  /* 0x0000004aff4a723e */ /* 0x000fc400048060ff */
        /* <DEDUP_REMOVED lines=24> */
.L_x_30618:
[----:B------:R-:W-:Y:S05]  /*7990*/  BSYNC B0 ;  /* 0x0000000000007941 */ /* 0x000fea0003800000 */
.L_x_30617:
        /* <DEDUP_REMOVED lines=17> */
.L_x_30620:
[----:B------:R-:W-:Y:S05]  /*7ab0*/  BSYNC B0 ;  /* 0x0000000000007941 */ /* 0x000fea0003800000 */
.L_x_30619:
        /* <DEDUP_REMOVED lines=34> */
[----:B------:R-:W-:Y:S01]  /*7ce0*/  F2FP.SATFINITE.E5M2.F32.PACK_AB_MERGE_C R78, RZ, R78, RZ ;  /* 0x0000004eff4e723e */ /* 0x000fe200048060ff */
[----:B------:R-:W-:Y:S01]  /*7cf0*/  FMUL R58, R86, R63 ;  /* 0x0000003f563a7220 */ /* 0x000fe20000400000 */
[C---:B------:R-:W-:Y:S01]  /*7d00*/  FSETP.GT.AND P4, PT, R44.reuse, RZ, PT ;  /* 0x000000ff2c00720b */ /* 0x040fe20003f84000 */
[----:B------:R-:W-:Y:S01]  /*7d10*/  IMAD.U32 R51, R51, 0x10000, RZ ;  /* 0x0001000033337824 */ /* 0x000fe200078e00ff */
[----:B------:R-:W-:Y:S01]  /*7d20*/  FSETP.GT.AND P1, PT, R49, RZ, PT ;  /* 0x000000ff3100720b */ /* 0x000fe20003f24000 */
[----:B------:R-:W-:Y:S01]  /*7d30*/  FMUL R44, R44, R44 ;  /* 0x0000002c2c2c7220 */ /* 0x000fe20000400000 */
[----:B------:R-:W-:Y:S01]  /*7d40*/  F2FP.SATFINITE.E5M2.F32.PACK_AB_MERGE_C R59, RZ, R59, RZ ;  /* 0x0000003bff3b723e */ /* 0x000fe200048060ff */
[----:B------:R-:W-:Y:S01]  /*7d50*/  FMUL R50, R51, R51 ;  /* 0x0000003333327220 */ /* 0x000fe20000400000 */
[----:B------:R-:W-:Y:S02]  /*7d60*/  F2FP.SATFINITE.E5M2.F32.PACK_AB_MERGE_C R72, RZ, R72, RZ ;  /* 0x00000048ff48723e */ /* 0x000fe400048060ff */
[----:B------:R-:W-:-:S02]  /*7d70*/  LOP3.LUT R49, R78, 0xffff, RZ, 0xc0, !PT ;  /* 0x0000ffff4e317812 */ /* 0x000fc400078ec0ff */
[----:B------:R-:W-:Y:S02]  /*7d80*/  F2FP.SATFINITE.E5M2.F32.PACK_AB_MERGE_C R58, RZ, R58, RZ ;  /* 0x0000003aff3a723e */ /* 0x000fe400048060ff */
        /* <DEDUP_REMOVED lines=16> */
[----:B------:R-:W-:-:S02]  /*7e90*/  F2FP.SATFINITE.E5M2.F32.PACK_AB_MERGE_C R82, RZ, R82, RZ ;  /* 0x00000052ff52723e */ /* 0x000fc400048060ff */
[----:B------:R-:W-:Y:S02]  /*7ea0*/  F2FP.SATFINITE.E5M2.F32.PACK_AB_MERGE_C R83, RZ, R83, RZ ;  /* 0x00000053ff53723e */ /* 0x000fe400048060ff */
[----:B------:R-:W-:Y:S02]  /*7eb0*/  FMNMX R0, R86, R43, !PT ;  /* 0x0000002b56007209 */ /* 0x000fe40007800000 */
[----:B------:R-:W-:Y:S02]  /*7ec0*/  F2FP.SATFINITE.E5M2.F32.PACK_AB_MERGE_C R73, RZ, R73, RZ ;  /* 0x00000049ff49723e */ /* 0x000fe400048060ff */
[----:B------:R-:W-:Y:S02]  /*7ed0*/  LOP3.LUT R42, R82, 0xffff, RZ, 0xc0, !PT ;  /* 0x0000ffff522a7812 */ /* 0x000fe400078ec0ff */
[----:B------:R-:W-:Y:S02]  /*7ee0*/  F2FP.SATFINITE.E5M2.F32.PACK_AB_MERGE_C R79, RZ, R79, RZ ;  /* 0x0000004fff4f723e */ /* 0x000fe400048060ff */
        /* <DEDUP_REMOVED lines=22> */
.L_x_30622:
[----:B------:R-:W-:Y:S05]  /*8050*/  BSYNC B0 ;  /* 0x0000000000007941 */ /* 0x000fea0003800000 */
.L_x_30621:
        /* <DEDUP_REMOVED lines=14> */
.L_x_30624:
[----:B------:R-:W-:Y:S05]  /*8140*/  BSYNC B0 ;  /* 0x0000000000007941 */ /* 0x000fea0003800000 */
.L_x_30623:
        /* <DEDUP_REMOVED lines=18> */
.L_x_30626:
[----:B------:R-:W-:Y:S05]  /*8270*/  BSYNC B0 ;  /* 0x0000000000007941 */ /* 0x000fea0003800000 */
.L_x_30625:
        /* <DEDUP_REMOVED lines=15> */
.L_x_30628:
[----:B------:R-:W-:Y:S05]  /*8370*/  BSYNC B0 ;  /* 0x0000000000007941 */ /* 0x000fea0003800000 */
.L_x_30627:
        /* <DEDUP_REMOVED lines=16> */
.L_x_30630:
[----:B------:R-:W-:Y:S05]  /*8480*/  BSYNC B0 ;  /* 0x0000000000007941 */ /* 0x000fea0003800000 */
.L_x_30629:
        /* <DEDUP_REMOVED lines=17> */
.L_x_30632:
[----:B------:R-:W-:Y:S05]  /*85a0*/  BSYNC B0 ;  /* 0x0000000000007941 */ /* 0x000fea0003800000 */
.L_x_30631:
        /* <DEDUP_REMOVED lines=43> */
[----:B------:R-:W-:Y:S01]  /*8860*/  F2FP.SATFINITE.E5M2.F32.PACK_AB_MERGE_C R78, RZ, R45, RZ ;  /* 0x0000002dff4e723e */ /* 0x000fe200048060ff */
[----:B------:R-:W-:Y:S01]  /*8870*/  FMUL R45, R46, R63 ;  /* 0x0000003f2e2d7220 */ /* 0x000fe20000400000 */
[----:B------:R-:W-:Y:S01]  /*8880*/  F2FP.SATFINITE.E5M2.F32.PACK_AB_MERGE_C R77, RZ, R47, RZ ;  /* 0x0000002fff4d723e */ /* 0x000fe200048060ff */
[-C--:B------:R-:W-:Y:S01]  /*8890*/  FMUL R57, R66, R63.reuse ;  /* 0x0000003f42397220 */ /* 0x080fe20000400000 */
[----:B------:R-:W-:Y:S01]  /*88a0*/  FMUL R47, R58, R63 ;  /* 0x0000003f3a2f7220 */ /* 0x000fe20000400000 */
[----:B------:R-:W-:Y:S02]  /*88b0*/  F2FP.SATFINITE.E5M2.F32.PACK_AB_MERGE_C R76, RZ, R29, RZ ;  /* 0x0000001dff4c723e */ /* 0x000fe400048060ff */
[----:B------:R-:W-:-:S02]  /*88c0*/  F2FP.SATFINITE.E5M2.F32.PACK_AB_MERGE_C R59, RZ, R39, RZ ;  /* 0x00000027ff3b723e */ /* 0x000fc400048060ff */
[----:B------:R-:W-:Y:S02]  /*88d0*/  F2FP.SATFINITE.E5M2.F32.PACK_AB_MERGE_C R53, RZ, R53, RZ ;  /* 0x00000035ff35723e */ /* 0x000fe400048060ff */
[----:B------:R-:W-:Y:S02]  /*88e0*/  F2FP.SATFINITE.E5M2.F32.PACK_AB_MERGE_C R45, RZ, R45, RZ ;  /* 0x0000002dff2d723e */ /* 0x000fe400048060ff */
[----:B------:R-:W-:Y:S02]  /*88f0*/  F2FP.SATFINITE.E5M2.F32.PACK_AB_MERGE_C R57, RZ, R57, RZ ;  /* 0x00000039ff39723e */ /* 0x000fe400048060ff */
[----:B------:R-:W-:Y:S01]  /*8900*/  F2FP.SATFINITE.E5M2.F32.PACK_AB_MERGE_C R47, RZ, R47, RZ ;  /* 0x0000002fff2f723e */ /* 0x000fe200048060ff */
        /* <DEDUP_REMOVED lines=16> */
.L_x_30634:
[----:B------:R-:W-:Y:S05]  /*8a10*/  BSYNC B0 ;  /* 0x0000000000007941 */ /* 0x000fea0003800000 */
.L_x_30633:
        /* <DEDUP_REMOVED lines=15> */
.L_x_30636:
[----:B------:R-:W-:Y:S05]  /*8b10*/  BSYNC B0 ;  /* 0x0000000000007941 */ /* 0x000fea0003800000 */
.L_x_30635:
        /* <DEDUP_REMOVED lines=94> */
.L_x_30641:
        /* <DEDUP_REMOVED lines=51> */
.L_x_30640:
[----:B------:R-:W-:Y:S05]  /*9430*/  BSYNC B1 ;  /* 0x0000000000017941 */ /* 0x000fea0003800000 */
.L_x_30639:
        /* <DEDUP_REMOVED lines=15> */
.L_x_30643:
[----:B------:R-:W-:Y:S05]  /*9530*/  BSYNC B1 ;  /* 0x0000000000017941 */ /* 0x000fea0003800000 */
.L_x_30642:
        /* <DEDUP_REMOVED lines=25> */
.L_x_30638:
[----:B------:R-:W-:Y:S05]  /*96d0*/  BSYNC B0 ;  /* 0x0000000000007941 */ /* 0x000fea0003800000 */
.L_x_30637:
        /* <DEDUP_REMOVED lines=30> */
.L_x_30648:
        /* <DEDUP_REMOVED lines=51> */
.L_x_30647:
[----:B------:R-:W-:Y:S05]  /*9bf0*/  BSYNC B1 ;  /* 0x0000000000017941 */ /* 0x000fea0003800000 */
.L_x_30646:
        /* <DEDUP_REMOVED lines=15> */
.L_x_30650:
[----:B------:R-:W-:Y:S05]  /*9cf0*/  BSYNC B1 ;  /* 0x0000000000017941 */ /* 0x000fea0003800000 */
.L_x_30649:
        /* <DEDUP_REMOVED lines=25> */
.L_x_30645:
[----:B------:R-:W-:Y:S05]  /*9e90*/  BSYNC B0 ;  /* 0x0000000000007941 */ /* 0x000fea0003800000 */
.L_x_30644:
        /* <DEDUP_REMOVED lines=30> */
.L_x_30655:
        /* <DEDUP_REMOVED lines=51> */
.L_x_30654:
[----:B------:R-:W-:Y:S05]  /*a3b0*/  BSYNC B1 ;  /* 0x0000000000017941 */ /* 0x000fea0003800000 */
.L_x_30653:
        /* <DEDUP_REMOVED lines=15> */
.L_x_30657:
[----:B------:R-:W-:Y:S05]  /*a4b0*/  BSYNC B1 ;  /* 0x0000000000017941 */ /* 0x000fea0003800000 */
.L_x_30656:
        /* <DEDUP_REMOVED lines=25> */
.L_x_30652:
[----:B------:R-:W-:Y:S05]  /*a650*/  BSYNC B0 ;  /* 0x0000000000007941 */ /* 0x000fea0003800000 */
.L_x_30651:
        /* <DEDUP_REMOVED lines=28> */
.L_x_30663:
        /* <DEDUP_REMOVED lines=53> */
.L_x_30662:
[----:B0-----:R-:W-:-:S07]  /*ab70*/  VIADD R4, R27, 0x5 ;  /* 0x000000051b047836 */ /* 0x001fce0000000000 */
.L_x_30661:
[----:B------:R-:W-:Y:S05]  /*ab80*/  BSYNC B1 ;  /* 0x0000000000017941 */ /* 0x000fea0003800000 */
.L_x_30660:
        /* <DEDUP_REMOVED lines=17> */
.L_x_30665:
[----:B------:R-:W-:Y:S05]  /*aca0*/  BSYNC B1 ;  /* 0x0000000000017941 */ /* 0x000fea0003800000 */
.L_x_30664:
        /* <DEDUP_REMOVED lines=24> */
.L_x_30659:
[----:B------:R-:W-:Y:S05]  /*ae30*/  BSYNC B0 ;  /* 0x0000000000007941 */ /* 0x000fea0003800000 */
.L_x_30658:
        /* <DEDUP_REMOVED lines=41> */
.L_x_30676:
[----:B---3--:R-:W-:-:S07]  /*b0d0*/  FMNMX R5, R2, R5, !PT ;  /* 0x0000000502057209 */ /* 0x008fce0007800000 */
.L_x_30668:
[----:B------:R-:W-:Y:S05]  /*b0e0*/  BSYNC B0 ;  /* 0x0000000000007941 */ /* 0x000fea0003800000 */
.L_x_30667:
[----:B------:R-:W-:Y:S01]  /*b0f0*/  ISETP.NE.AND P0, PT, R71, RZ, PT ;  /* 0x000000ff4700720c */ /* 0x000fe20003f05270 */
[----:B------:R-:W-:-:S12]  /*b100*/  BSSY B0, `(.L_x_30666) ;  /* 0x0000004000007945 */ /* 0x000fd80003800000 */
[----:B------:R-:W-:Y:S05]  /*b110*/  @P0 BRA `(.L_x_30670) ;  /* 0x0000000000080947 */ /* 0x000fea0003800000 */
[----:B0-----:R-:W0:Y:S02]  /*b120*/  LDC.64 R2, c[0x0][0x238] ;  /* 0x00008e00ff027b82 */ /* 0x001e240000000a00 */
[----:B0-----:R3:W-:Y:S02]  /*b130*/  REDG.E.MAX.S32.STRONG.GPU desc[UR6][R2.64], R5 ;  /* 0x000000050200798e */ /* 0x0017e4000d10e386 */
.L_x_30670:
[----:B------:R-:W-:Y:S05]  /*b140*/  BSYNC B0 ;  /* 0x0000000000007941 */ /* 0x000fea0003800000 */
.L_x_30666:
        /* <DEDUP_REMOVED lines=12> */
[----:B-12-4-:R-:W-:Y:S05]  /*b210*/  CALL.REL.NOINC `($__internal_663_$__cuda_sm20_rcp_rn_f32_slowpath) ;  /* 0x0000000400847944 */ /* 0x016fea0003c00000 */
[----:B------:R-:W-:Y:S05]  /*b220*/  BRA `(.L_x_30672) ;  /* 0x0000000000107947 */ /* 0x000fea0003800000 */
.L_x_30671:
[----:B------:R-:W0:Y:S02]  /*b230*/  MUFU.RCP R0, R63 ;  /* 0x0000003f00007308 */ /* 0x000e240000001000 */
[----:B0--3--:R-:W-:-:S04]  /*b240*/  FFMA R2, R0, R63, -1 ;  /* 0xbf80000000027423 */ /* 0x009fc8000000003f */
[----:B----4-:R-:W-:-:S04]  /*b250*/  FADD.FTZ R5, -R2, -RZ ;  /* 0x800000ff02057221 */ /* 0x010fc80000010100 */
[----:B------:R-:W-:-:S07]  /*b260*/  FFMA R5, R0, R5, R0 ;  /* 0x0000000500057223 */ /* 0x000fce0000000000 */
.L_x_30672:
[----:B------:R-:W0:Y:S02]  /*b270*/  LDC.64 R2, c[0x0][0x240] ;  /* 0x00009000ff027b82 */ /* 0x000e240000000a00 */
[----:B0-----:R-:W-:Y:S01]  /*b280*/  STG.E desc[UR6][R2.64], R5 ;  /* 0x0000000502007986 */ /* 0x001fe2000c101906 */
[----:B------:R-:W-:Y:S05]  /*b290*/  EXIT ;  /* 0x000000000000794d */ /* 0x000fea0003800000 */
.L_x_30669:
[----:B------:R-:W-:Y:S02]  /*b2a0*/  IMAD.MOV.U32 R7, RZ, RZ, 0x4 ;  /* 0x00000004ff077424 */ /* 0x000fe400078e00ff */
[----:B------:R-:W-:Y:S02]  /*b2b0*/  IMAD.MOV.U32 R9, RZ, RZ, 0x1f ;  /* 0x0000001fff097424 */ /* 0x000fe400078e00ff */
[----:B------:R-:W-:-:S07]  /*b2c0*/  IMAD.MOV.U32 R4, RZ, RZ, -0x1 ;  /* 0xffffffffff047424 */ /* 0x000fce00078e00ff */
[----:B0123--:R-:W-:Y:S05]  /*b2d0*/  WARPSYNC.COLLECTIVE R4, `(.L_x_30673) ;  /* 0x0000000004087348 */ /* 0x00ffea0003c00000 */
[----:B---3--:R3:W4:Y:S02]  /*b2e0*/  SHFL.DOWN P0, R5, R0, R7, R9 ;  /* 0x0800000700057389 */ /* 0x0087240000000009 */
[----:B01234-:R-:W-:Y:S01]  /*b2f0*/  ENDCOLLECTIVE ;  /* 0x000000000000791b */ /* 0x01ffe20003800000 */
.L_x_30673:
[----:B------:R-:W-:Y:S02]  /*b300*/  IMAD.MOV.U32 R7, RZ, RZ, 0x2 ;  /* 0x00000002ff077424 */ /* 0x000fe400078e00ff */
[----:B------:R-:W-:-:S05]  /*b310*/  IMAD.MOV.U32 R3, RZ, RZ, R5 ;  /* 0x000000ffff037224 */ /* 0x000fca00078e0005 */
[----:B------:R-:W-:-:S05]  /*b320*/  FMNMX R3, R3, R0, !PT ;  /* 0x0000000003037209 */ /* 0x000fca0007800000 */
[----:B------:R-:W-:-:S07]  /*b330*/  IMAD.MOV.U32 R0, RZ, RZ, R3 ;  /* 0x000000ffff007224 */ /* 0x000fce00078e0003 */
[----:B------:R-:W-:Y:S05]  /*b340*/  WARPSYNC.COLLECTIVE R4, `(.L_x_30674) ;  /* 0x0000000004087348 */ /* 0x000fea0003c00000 */
[----:B------:R0:W1:Y:S02]  /*b350*/  SHFL.DOWN P0, R5, R0, R7, R9 ;  /* 0x0800000700057389 */ /* 0x0000640000000009 */
[----:B01----:R-:W-:Y:S01]  /*b360*/  ENDCOLLECTIVE ;  /* 0x000000000000791b */ /* 0x003fe20003800000 */
.L_x_30674:
[----:B------:R-:W-:Y:S02]  /*b370*/  IMAD.MOV.U32 R7, RZ, RZ, 0x1 ;  /* 0x00000001ff077424 */ /* 0x000fe400078e00ff */
[----:B------:R-:W-:-:S05]  /*b380*/  IMAD.MOV.U32 R2, RZ, RZ, R5 ;  /* 0x000000ffff027224 */ /* 0x000fca00078e0005 */
[----:B------:R-:W-:-:S05]  /*b390*/  FMNMX R2, R3, R2, !PT ;  /* 0x0000000203027209 */ /* 0x000fca0007800000 */
[----:B------:R-:W-:-:S07]  /*b3a0*/  IMAD.MOV.U32 R0, RZ, RZ, R2 ;  /* 0x000000ffff007224 */ /* 0x000fce00078e0002 */
[----:B------:R-:W-:Y:S05]  /*b3b0*/  WARPSYNC.COLLECTIVE R4, `(.L_x_30675) ;  /* 0x0000000004087348 */ /* 0x000fea0003c00000 */
[----:B------:R0:W1:Y:S02]  /*b3c0*/  SHFL.DOWN P0, R5, R0, R7, R9 ;  /* 0x0800000700057389 */ /* 0x0000640000000009 */
[----:B01----:R-:W-:Y:S01]  /*b3d0*/  ENDCOLLECTIVE ;  /* 0x000000000000791b */ /* 0x003fe20003800000 */
.L_x_30675:
[----:B------:R-:W-:Y:S05]  /*b3e0*/  BRA `(.L_x_30676) ;  /* 0xfffffffc00387947 */ /* 0x000fea000383ffff */
        .weak           $__internal_662_$__cuda_sm20_div_u64
        .type           $__internal_662_$__cuda_sm20_div_u64,@function
        .size           $__internal_662_$__cuda_sm20_div_u64,($__internal_663_$__cuda_sm20_rcp_rn_f32_slowpath - $__internal_662_$__cuda_sm20_div_u64)
$__internal_662_$__cuda_sm20_div_u64:
        /* <DEDUP_REMOVED lines=67> */
[----:B------:R-:W-:Y:S06]  /*b820*/  RET.REL.NODEC R2 `(_ZN18transformer_engine6detail38cast_transpose_fused_kernel_notalignedILb0ELb0ELb1EfNS_16CTDBiasDActParamI13__nv_bfloat16S3_13__nv_fp8_e5m2fEELi4ELi8ENS_5EmptyEXadL_ZNS_5sreluIffEET_T0_RKS6_EEEEvT3_mmm) ;  /* 0xffffff4402f47950 */ /* 0x000fec0003c3ffff */
        .weak           $__internal_663_$__cuda_sm20_rcp_rn_f32_slowpath
        .type           $__internal_663_$__cuda_sm20_rcp_rn_f32_slowpath,@function
        .size           $__internal_663_$__cuda_sm20_rcp_rn_f32_slowpath,(.L_x_35148 - $__internal_663_$__cuda_sm20_rcp_rn_f32_slowpath)
$__internal_663_$__cuda_sm20_rcp_rn_f32_slowpath:
        /* <DEDUP_REMOVED lines=15> */
.L_x_30677:
        /* <DEDUP_REMOVED lines=33> */
.L_x_30679:
[----:B------:R0:W1:Y:S02]  /*bb30*/  MUFU.RCP R2, R0 ;  /* 0x0000000000027308 */ /* 0x0000640000001000 */
.L_x_30678:
[----:B-1-3--:R-:W-:Y:S02]  /*bb40*/  IMAD.MOV.U32 R5, RZ, RZ, R2 ;  /* 0x000000ffff057224 */ /* 0x00afe400078e0002 */
[----:B------:R-:W-:Y:S02]  /*bb50*/  IMAD.MOV.U32 R2, RZ, RZ, R7 ;  /* 0x000000ffff027224 */ /* 0x000fe400078e0007 */
[----:B------:R-:W-:-:S04]  /*bb60*/  IMAD.MOV.U32 R3, RZ, RZ, 0x0 ;  /* 0x00000000ff037424 */ /* 0x000fc800078e00ff */
[----:B0-2---:R-:W-:Y:S05]  /*bb70*/  RET.REL.NODEC R2 `(_ZN18transformer_engine6detail38cast_transpose_fused_kernel_notalignedILb0ELb0ELb1EfNS_16CTDBiasDActParamI13__nv_bfloat16S3_13__nv_fp8_e5m2fEELi4ELi8ENS_5EmptyEXadL_ZNS_5sreluIffEET_T0_RKS6_EEEEvT3_mmm) ;  /* 0xffffff4402207950 */ /* 0x005fea0003c3ffff */
.L_x_30680:
        /* <DEDUP_REMOVED lines=16> */
.L_x_35148:


//--------------------- .text._ZN18transformer_engine6detail38cast_transpose_fused_kernel_notalignedILb0ELb0ELb1EfNS_16CTDBiasDActParamI13__nv_bfloat16S3_S3_fEELi4ELi4ENS_5EmptyEXadL_ZNS_5sreluIffEET_T0_RKS5_EEEEvT3_mmm --------------------------
	.section	.text._ZN18transformer_engine6detail38cast_transpose_fused_kernel_notalignedILb0ELb0ELb1EfNS_16CTDBiasDActParamI13__nv_bfloat16S3_S3_fEELi4ELi4ENS_5EmptyEXadL_ZNS_5sreluIffEET_T0_RKS5_EEEEvT3_mmm,"ax",@progbits
	.align	128
        .global         _ZN18transformer_engine6detail38cast_transpose_fused_kernel_notalignedILb0ELb0ELb1EfNS_16CTDBiasDActParamI13__nv_bfloat16S3_S3_fEELi4ELi4ENS_5EmptyEXadL_ZNS_5sreluIffEET_T0_RKS5_EEEEvT3_mmm
        .type           _ZN18transformer_engine6detail38cast_transpose_fused_kernel_notalignedILb0ELb0ELb1EfNS_16CTDBiasDActParamI13__nv_bfloat16S3_S3_fEELi4ELi4ENS_5EmptyEXadL_ZNS_5sreluIffEET_T0_RKS5_EEEEvT3_mmm,@function
        .size           _ZN18transformer_engine6detail38cast_transpose_fused_kernel_notalignedILb0ELb0ELb1EfNS_16CTDBiasDActParamI13__nv_bfloat16S3_S3_fEELi4ELi4ENS_5EmptyEXadL_ZNS_5sreluIffEET_T0_RKS5_EEEEvT3_mmm,(.L_x_35150 - _ZN18transformer_engine6detail38cast_transpose_fused_kernel_notalignedILb0ELb0ELb1EfNS_16CTDBiasDActParamI13__nv_bfloat16S3_S3_fEELi4ELi4ENS_5EmptyEXadL_ZNS_5sreluIffEET_T0_RKS5_EEEEvT3_mmm)
        .other          _ZN18transformer_engine6detail38cast_transpose_fused_kernel_notalignedILb0ELb0ELb1EfNS_16CTDBiasDActParamI13__nv_bfloat16S3_S3_fEELi4ELi4ENS_5EmptyEXadL_ZNS_5sreluIffEET_T0_RKS5_EEEEvT3_mmm,@"STO_CUDA_ENTRY STV_DEFAULT"
_ZN18transformer_engine6detail38cast_transpose_fused_kernel_notalignedILb0ELb0ELb1EfNS_16CTDBiasDActParamI13__nv_bfloat16S3_S3_fEELi4ELi4ENS_5EmptyEXadL_ZNS_5sreluIffEET_T0_RKS5_EEEEvT3_mmm:
.text._ZN18transformer_engine6detail38cast_transpose_fused_kernel_notalignedILb0ELb0ELb1EfNS_16CTDBiasDActParamI13__nv_bfloat16S3_S3_fEELi4ELi4ENS_5EmptyEXadL_ZNS_5sreluIffEET_T0_RKS5_EEEEvT3_mmm:
        /* <DEDUP_REMOVED lines=19> */
[----:B------:R-:W-:Y:S05]  /*0130*/  CALL.REL.NOINC `($__internal_664_$__cuda_sm20_div_u64) ;  /* 0x0000006800387944 */ /* 0x000fea0003c00000 */
        /* <DEDUP_REMOVED lines=8> */
.L_x_30681:
        /* <DEDUP_REMOVED lines=22> */
.L_x_30682:
[----:B------:R-:W0:Y:S01]  /*0320*/  LDC.64 R40, c[0x0][0x258] ;  /* 0x00009600ff287b82 */ /* 0x000e220000000a00 */
[----:B------:R-:W-:Y:S01]  /*0330*/  ULDC.64 UR6, c[0x0][0x260] ;  /* 0x0000980000067ab9 */ /* 0x000fe20000000a00 */
[----:B------:R-:W-:Y:S01]  /*0340*/  SHF.L.U64.HI R2, R42, 0x5, R43 ;  /* 0x000000052a027819 */ /* 0x000fe2000001022b */
[----:B------:R-:W-:Y:S01]  /*0350*/  IMAD.U32 R8, RZ, RZ, UR7 ;  /* 0x00000007ff087e24 */ /* 0x000fe2000f8e00ff */
[----:B------:R-:W-:Y:S01]  /*0360*/  SHF.L.U64.HI R11, R62, 0x5, R63 ;  /* 0x000000053e0b7819 */ /* 0x000fe2000001023f */
[----:B------:R-:W-:Y:S01]  /*0370*/  IMAD.U32 R3, RZ, RZ, UR6 ;  /* 0x00000006ff037e24 */ /* 0x000fe2000f8e00ff */
[--C-:B------:R-:W-:Y:S01]  /*0380*/  SHF.R.U32.HI R0, RZ, 0x5, R9.reuse ;  /* 0x00000005ff007819 */ /* 0x100fe20000011609 */
[----:B------:R-:W-:Y:S01]  /*0390*/  ULDC.64 UR4, c[0x0][0x210] ;  /* 0x0000840000047ab9 */ /* 0x000fe20000000a00 */
[--C-:B------:R-:W-:Y:S01]  /*03a0*/  SHF.R.U32.HI R5, RZ, 0x2, R8.reuse ;  /* 0x00000002ff057819 */ /* 0x100fe20000011608 */
[----:B------:R-:W-:Y:S01]  /*03b0*/  ULDC.64 UR8, c[0x0][0x208] ;  /* 0x0000820000087ab9 */ /* 0x000fe20000000a00 */
[----:B------:R-:W-:Y:S01]  /*03c0*/  SHF.R.U64 R6, R3, 0x2, R8 ;  /* 0x0000000203067819 */ /* 0x000fe20000001208 */
[--C-:B------:R-:W-:Y:S01]  /*03d0*/  IMAD R12, R0, -0x4, R9.reuse ;  /* 0xfffffffc000c7824 */ /* 0x100fe200078e0209 */
[----:B------:R-:W-:-:S02]  /*03e0*/  SHF.R.U32.HI R68, RZ, 0x1, R9 ;  /* 0x00000001ff447819 */ /* 0x000fc40000011609 */
[----:B------:R-:W-:Y:S02]  /*03f0*/  LEA R3, P1, -R42, R6, 0x5 ;  /* 0x000000062a037211 */ /* 0x000fe400078229ff */
[----:B------:R-:W-:-:S03]  /*0400*/  LOP3.LUT R68, R68, 0x70, RZ, 0xc0, !PT ;  /* 0x0000007044447812 */ /* 0x000fc600078ec0ff */
[----:B------:R-:W-:Y:S01]  /*0410*/  IMAD.X R2, R5, 0x1, ~R2, P1 ;  /* 0x0000000105027824 */ /* 0x000fe200008e0e02 */
[----:B------:R-:W-:Y:S02]  /*0420*/  ISETP.LT.U32.AND P1, PT, R3, 0x20, PT ;  /* 0x000000200300780c */ /* 0x000fe40003f21070 */
[----:B0-----:R-:W-:Y:S01]  /*0430*/  SHF.R.U64 R7, R40, 0x2, R41 ;  /* 0x0000000228077819 */ /* 0x001fe20000001229 */
[----:B------:R-:W-:Y:S01]  /*0440*/  IMAD.WIDE.U32 R58, R42, R40, R62 ;  /* 0x000000282a3a7225 */ /* 0x000fe200078e003e */
[----:B------:R-:W-:Y:S02]  /*0450*/  SHF.R.U32.HI R4, RZ, 0x2, R41 ;  /* 0x00000002ff047819 */ /* 0x000fe40000011629 */
[----:B------:R-:W-:Y:S01]  /*0460*/  LEA R13, P0, -R62, R7, 0x5 ;  /* 0x000000073e0d7211 */ /* 0x000fe200078029ff */
[----:B------:R-:W-:Y:S01]  /*0470*/  IMAD.WIDE.U32 R46, R7, R68, RZ ;  /* 0x00000044072e7225 */ /* 0x000fe200078e00ff */
[----:B------:R-:W-:-:S03]  /*0480*/  ISETP.LT.U32.AND.EX P1, PT, R2, RZ, PT, P1 ;  /* 0x000000ff0200720c */ /* 0x000fc60003f21110 */
[----:B------:R-:W-:Y:S01]  /*0490*/  IMAD.X R10, R4, 0x1, ~R11, P0 ;  /* 0x00000001040a7824 */ /* 0x000fe200000e0e0b */
[----:B------:R-:W-:Y:S01]  /*04a0*/  ISETP.LT.U32.AND P0, PT, R13, 0x20, PT ;  /* 0x000000200d00780c */ /* 0x000fe20003f01070 */
[----:B------:R-:W-:Y:S01]  /*04b0*/  IMAD.SHL.U32 R2, R0, 0x4, RZ ;  /* 0x0000000400027824 */ /* 0x000fe200078e00ff */
[----:B------:R-:W-:Y:S01]  /*04c0*/  SEL R3, R3, 0x20, P1 ;  /* 0x0000002003037807 */ /* 0x000fe20000800000 */
[----:B------:R-:W-:Y:S01]  /*04d0*/  IMAD R0, R43, R40, RZ ;  /* 0x000000282b007224 */ /* 0x000fe200078e02ff */
[----:B------:R-:W-:Y:S02]  /*04e0*/  ISETP.LT.U32.AND.EX P0, PT, R10, RZ, PT, P0 ;  /* 0x000000ff0a00720c */ /* 0x000fe40003f01100 */
[----:B------:R-:W-:Y:S01]  /*04f0*/  LOP3.LUT R10, R2, 0x1c, RZ, 0xe2, !PT ;  /* 0x0000001c020a7812 */ /* 0x000fe200078ee2ff */
[----:B------:R-:W-:Y:S01]  /*0500*/  IMAD R15, R42, R41, R0 ;  /* 0x000000292a0f7224 */ /* 0x000fe200078e0200 */
[----:B------:R-:W-:Y:S01]  /*0510*/  SEL R2, R13, 0x20, P0 ;  /* 0x000000200d027807 */ /* 0x000fe20000000000 */
[----:B------:R-:W-:Y:S01]  /*0520*/  IMAD R13, R4, R68, RZ ;  /* 0x00000044040d7224 */ /* 0x000fe200078e02ff */
[----:B------:R-:W-:-:S02]  /*0530*/  LOP3.LUT R11, R12, 0x1f, RZ, 0xc0, !PT ;  /* 0x0000001f0c0b7812 */ /* 0x000fc400078ec0ff */
[----:B------:R-:W-:Y:S01]  /*0540*/  ISETP.GE.U32.AND P0, PT, R10, R3, PT ;  /* 0x000000030a00720c */ /* 0x000fe20003f06070 */
[----:B------:R-:W-:Y:S01]  /*0550*/  IMAD.IADD R66, R47, 0x1, R13 ;  /* 0x000000012f427824 */ /* 0x000fe200078e020d */
[----:B------:R-:W-:Y:S01]  /*0560*/  IADD3 R38, P2, R11, R46, RZ ;  /* 0x0000002e0b267210 */ /* 0x000fe20007f5e0ff */
[----:B------:R-:W-:Y:S01]  /*0570*/  IMAD.IADD R13, R59, 0x1, R15 ;  /* 0x000000013b0d7824 */ /* 0x000fe200078e020f */
[----:B------:R-:W-:Y:S02]  /*0580*/  ISETP.LT.U32.AND P0, PT, R11, R2, !P0 ;  /* 0x000000020b00720c */ /* 0x000fe40004701070 */
[----:B------:R-:W-:Y:S01]  /*0590*/  LEA R51, P1, R58, UR4, 0x8 ;  /* 0x000000043a337c11 */ /* 0x000fe2000f8240ff */
[----:B------:R-:W-:-:S03]  /*05a0*/  IMAD.X R39, RZ, RZ, R66, P2 ;  /* 0x000000ffff277224 */ /* 0x000fc600010e0642 */
[----:B------:R-:W-:Y:S01]  /*05b0*/  LEA.HI.X R50, R58, UR5, R13, 0x8, P1 ;  /* 0x000000053a327c11 */ /* 0x000fe200088f440d */
[----:B------:R-:W-:Y:S02]  /*05c0*/  ULDC.64 UR4, c[0x0][0x230] ;  /* 0x00008c0000047ab9 */ /* 0x000fe40000000a00 */
[----:B------:R-:W-:-:S04]  /*05d0*/  ISETP.NE.U32.AND P1, PT, RZ, UR4, PT ;  /* 0x00000004ff007c0c */ /* 0x000fc8000bf25070 */
[----:B------:R-:W-:Y:S02]  /*05e0*/  @P0 IADD3 R0, P2, R38, R7, RZ ;  /* 0x0000000726000210 */ /* 0x000fe40007f5e0ff */
[----:B------:R-:W-:Y:S02]  /*05f0*/  @!P0 CS2R R18, SRZ ;  /* 0x0000000000128805 */ /* 0x000fe4000001ff00 */
[----:B------:R-:W-:Y:S02]  /*0600*/  ISETP.NE.AND.EX P1, PT, RZ, UR5, PT, P1 ;  /* 0x00000005ff007c0c */ /* 0x000fe4000bf25310 */
[----:B------:R-:W-:Y:S02]  /*0610*/  @!P0 CS2R R16, SRZ ;  /* 0x0000000000108805 */ /* 0x000fe4000001ff00 */
[----:B------:R-:W-:Y:S01]  /*0620*/  @!P0 CS2R R26, SRZ ;  /* 0x00000000001a8805 */ /* 0x000fe2000001ff00 */
[----:B------:R-:W-:Y:S01]  /*0630*/  @P0 IMAD.X R15, R39, 0x1, R4, P2 ;  /* 0x00000001270f0824 */ /* 0x000fe200010e0604 */
[----:B------:R-:W-:Y:S01]  /*0640*/  @P0 LEA R20, P2, R0, R51, 0x3 ;  /* 0x0000003300140211 */ /* 0x000fe200078418ff */
[----:B------:R-:W-:Y:S01]  /*0650*/  @P0 IMAD R29, R4, 0x3, RZ ;  /* 0x00000003041d0824 */ /* 0x000fe200078e02ff */
[----:B------:R-:W-:-:S02]  /*0660*/  ULDC.64 UR4, c[0x0][0x220] ;  /* 0x0000880000047ab9 */ /* 0x000fc40000000a00 */
[----:B------:R-:W-:Y:S02]  /*0670*/  @P0 LEA.HI.X R21, R0, R50, R15, 0x3, P2 ;  /* 0x0000003200150211 */ /* 0x000fe400010f1c0f */
[C---:B------:R-:W-:Y:S02]  /*0680*/  @P0 LEA R14, P2, R38.reuse, R51, 0x3 ;  /* 0x00000033260e0211 */ /* 0x040fe400078418ff */
[C---:B------:R-:W-:Y:S01]  /*0690*/  @P0 LEA R0, P3, R7.reuse, R38, 0x1 ;  /* 0x0000002607000211 */ /* 0x040fe200078608ff */
[----:B------:R0:W2:Y:S01]  /*06a0*/  @P0 LDG.E.64 R18, desc[UR8][R20.64] ;  /* 0x0000000814120981 */ /* 0x0000a2000c1e1b00 */
[-C--:B------:R-:W-:Y:S02]  /*06b0*/  @P0 LEA.HI.X R15, R38, R50.reuse, R39, 0x3, P2 ;  /* 0x00000032260f0211 */ /* 0x080fe400010f1c27 */
[----:B------:R-:W-:Y:S02]  /*06c0*/  @P0 LEA.HI.X R23, R7, R39, R4, 0x1, P3 ;  /* 0x0000002707170211 */ /* 0x000fe400018f0c04 */
[C---:B------:R-:W-:Y:S01]  /*06d0*/  @P0 LEA R22, P3, R0.reuse, R51, 0x3 ;  /* 0x0000003300160211 */ /* 0x040fe200078618ff */
[----:B------:R-:W3:Y:S03]  /*06e0*/  @P0 LDG.E.64 R16, desc[UR8][R14.64] ;  /* 0x000000080e100981 */ /* 0x000ee6000c1e1b00 */
[----:B------:R-:W-:Y:S01]  /*06f0*/  @P0 LEA.HI.X R23, R0, R50, R23, 0x3, P3 ;  /* 0x0000003200170211 */ /* 0x000fe200018f1c17 */
[----:B0-----:R-:W0:Y:S01]  /*0700*/  @P1 LDC.64 R20, c[0x0][0x230] ;  /* 0x00008c00ff141b82 */ /* 0x001e220000000a00 */
[----:B------:R-:W-:-:S03]  /*0710*/  IMAD.MOV.U32 R0, RZ, RZ, 0x3f800000 ;  /* 0x3f800000ff007424 */ /* 0x000fc600078e00ff */
[----:B------:R-:W4:Y:S04]  /*0720*/  @P0 LDG.E.64 R26, desc[UR8][R22.64] ;  /* 0x00000008161a0981 */ /* 0x000f28000c1e1b00 */
[----:B0-----:R0:W4:Y:S01]  /*0730*/  @P1 LDG.E R0, desc[UR8][R20.64] ;  /* 0x0000000814001981 */ /* 0x001122000c1e1900 */
[----:B------:R-:W-:-:S04]  /*0740*/  @P0 IMAD.WIDE.U32 R24, R7, 0x3, R38 ;  /* 0x0000000307180825 */ /* 0x000fc800078e0026 */
[----:B------:R-:W-:Y:S01]  /*0750*/  @P0 IMAD.IADD R25, R25, 0x1, R29 ;  /* 0x0000000119190824 */ /* 0x000fe200078e021d */
[C---:B------:R-:W-:Y:S02]  /*0760*/  @P0 LEA R30, P1, R24.reuse, R51, 0x3 ;  /* 0x00000033181e0211 */ /* 0x040fe400078218ff */
[----:B------:R-:W-:Y:S02]  /*0770*/  @!P0 CS2R R14, SRZ ;  /* 0x00000000000e8805 */ /* 0x000fe4000001ff00 */
        /* <DEDUP_REMOVED lines=9> */
[----:B0-----:R-:W-:Y:S02]  /*0810*/  @P2 LOP3.LUT R21, R40, 0xfffffffc, RZ, 0xc0, !PT ;  /* 0xfffffffc28152812 */ /* 0x001fe400078ec0ff */
[----:B------:R-:W-:Y:S02]  /*0820*/  @P2 LOP3.LUT R23, R41, 0x1fffffff, RZ, 0xc0, !PT ;  /* 0x1fffffff29172812 */ /* 0x000fe400078ec0ff */
[----:B------:R-:W-:Y:S01]  /*0830*/  @P2 IADD3 R12, P0, R21, R28, RZ ;  /* 0x0000001c150c2210 */ /* 0x000fe20007f1e0ff */
[----:B------:R-:W-:Y:S02]  /*0840*/  @P2 IMAD R25, R4, 0x5, RZ ;  /* 0x0000000504192824 */ /* 0x000fe400078e02ff */
[----:B------:R-:W-:-:S04]  /*0850*/  @P2 IMAD.WIDE.U32 R20, R7, 0x5, R28 ;  /* 0x0000000507142825 */ /* 0x000fc800078e001c */
[----:B------:R-:W-:Y:S01]  /*0860*/  @P2 IMAD.X R23, R23, 0x1, R29, P0 ;  /* 0x0000000117172824 */ /* 0x000fe200000e061d */
[CC--:B------:R-:W-:Y:S01]  /*0870*/  @P2 LEA R32, P0, R12.reuse, R51.reuse, 0x3 ;  /* 0x000000330c202211 */ /* 0x0c0fe200078018ff */
[----:B------:R-:W-:Y:S01]  /*0880*/  @P2 IMAD.IADD R21, R21, 0x1, R25 ;  /* 0x0000000115152824 */ /* 0x000fe200078e0219 */
[----:B------:R-:W-:Y:S01]  /*0890*/  @!P2 CS2R R24, SRZ ;  /* 0x000000000018a805 */ /* 0x000fe2000001ff00 */
[----:B------:R-:W-:Y:S01]  /*08a0*/  @P2 IMAD.MOV.U32 R22, RZ, RZ, R28 ;  /* 0x000000ffff162224 */ /* 0x000fe200078e001c */
[-C--:B------:R-:W-:Y:S01]  /*08b0*/  @P2 LEA.HI.X R33, R12, R50.reuse, R23, 0x3, P0 ;  /* 0x000000320c212211 */ /* 0x080fe200000f1c17 */
[----:B------:R-:W-:Y:S01]  /*08c0*/  @P2 IMAD.MOV.U32 R23, RZ, RZ, R29 ;  /* 0x000000ffff172224 */ /* 0x000fe200078e001d */
[----:B-1----:R-:W-:Y:S01]  /*08d0*/  @P2 LEA R30, P0, R20, R51, 0x3 ;  /* 0x00000033141e2211 */ /* 0x002fe200078018ff */
[----:B------:R-:W-:Y:S02]  /*08e0*/  @P2 IMAD R35, R4, 0x6, RZ ;  /* 0x0000000604232824 */ /* 0x000fe400078e02ff */
[----:B------:R-:W-:Y:S01]  /*08f0*/  @P2 IMAD.WIDE.U32 R22, R7, 0x6, R22 ;  /* 0x0000000607162825 */ /* 0x000fe200078e0016 */
[----:B------:R0:W5:Y:S03]  /*0900*/  @P2 LDG.E.64 R24, desc[UR8][R32.64] ;  /* 0x0000000820182981 */ /* 0x000166000c1e1b00 */
[----:B------:R-:W-:Y:S01]  /*0910*/  VIADD R12, R10, 0x2 ;  /* 0x000000020a0c7836 */ /* 0x000fe20000000000 */
[----:B------:R-:W-:Y:S01]  /*0920*/  @P2 LEA.HI.X R31, R20, R50, R21, 0x3, P0 ;  /* 0x00000032141f2211 */ /* 0x000fe200000f1c15 */
[----:B------:R-:W-:Y:S01]  /*0930*/  @P2 IMAD.IADD R23, R23, 0x1, R35 ;  /* 0x0000000117172824 */ /* 0x000fe200078e0223 */
[C---:B------:R-:W-:Y:S01]  /*0940*/  ISETP.GE.U32.AND P3, PT, R10.reuse, R3, PT ;  /* 0x000000030a00720c */ /* 0x040fe20003f66070 */
[----:B------:R-:W-:Y:S01]  /*0950*/  VIADD R10, R10, 0x3 ;  /* 0x000000030a0a7836 */ /* 0x000fe20000000000 */
[----:B------:R-:W-:Y:S01]  /*0960*/  @P2 LEA R34, P0, R22, R51, 0x3 ;  /* 0x0000003316222211 */ /* 0x000fe200078018ff */
[----:B0-----:R-:W-:-:S02]  /*0970*/  @P2 IMAD.MOV.U32 R32, RZ, RZ, R28 ;  /* 0x000000ffff202224 */ /* 0x001fc400078e001c */
[----:B------:R-:W-:Y:S01]  /*0980*/  @P2 IMAD.MOV.U32 R33, RZ, RZ, R29 ;  /* 0x000000ffff212224 */ /* 0x000fe200078e001d */
[-C--:B------:R-:W-:Y:S01]  /*0990*/  ISETP.GE.U32.AND P4, PT, R12, R3.reuse, PT ;  /* 0x000000030c00720c */ /* 0x080fe20003f86070 */
[----:B------:R-:W-:Y:S01]  /*09a0*/  @P2 IMAD R29, R4, 0x7, RZ ;  /* 0x00000007041d2824 */ /* 0x000fe200078e02ff */
[----:B------:R-:W-:Y:S01]  /*09b0*/  SHF.R.U32.HI R12, RZ, 0x3, R9 ;  /* 0x00000003ff0c7819 */ /* 0x000fe20000011609 */
[----:B------:R-:W-:Y:S01]  /*09c0*/  @P2 IMAD.WIDE.U32 R32, R7, 0x7, R32 ;  /* 0x0000000707202825 */ /* 0x000fe200078e0020 */
[----:B------:R-:W-:Y:S02]  /*09d0*/  @P2 LEA.HI.X R35, R22, R50, R23, 0x3, P0 ;  /* 0x0000003216232211 */ /* 0x000fe400000f1c17 */
[----:B------:R-:W-:Y:S01]  /*09e0*/  ISETP.GE.U32.AND P0, PT, R10, R3, PT ;  /* 0x000000030a00720c */ /* 0x000fe20003f06070 */
[----:B------:R-:W-:Y:S01]  /*09f0*/  @P2 IMAD.IADD R29, R33, 0x1, R29 ;  /* 0x00000001211d2824 */ /* 0x000fe200078e021d */
[----:B------:R-:W-:Y:S02]  /*0a00*/  LOP3.LUT R10, R12, 0x1ffffffc, RZ, 0xc0, !PT ;  /* 0x1ffffffc0c0a7812 */ /* 0x000fe400078ec0ff */
[----:B------:R-:W-:-:S02]  /*0a10*/  @P2 LEA R28, P5, R32, R51, 0x3 ;  /* 0x00000033201c2211 */ /* 0x000fc400078a18ff */
[----:B------:R-:W-:Y:S02]  /*0a20*/  ISETP.GE.U32.OR P3, PT, R11, R2, P3 ;  /* 0x000000020b00720c */ /* 0x000fe40001f66470 */
[----:B------:R-:W-:Y:S02]  /*0a30*/  @!P2 CS2R R20, SRZ ;  /* 0x000000000014a805 */ /* 0x000fe4000001ff00 */
[----:B------:R-:W-:Y:S02]  /*0a40*/  IADD3 R11, R9, 0x1e, -R10 ;  /* 0x0000001e090b7810 */ /* 0x000fe40007ffe80a */
[----:B------:R-:W-:Y:S02]  /*0a50*/  @!P2 CS2R R22, SRZ ;  /* 0x000000000016a805 */ /* 0x000fe4000001ff00 */
[----:B------:R-:W-:Y:S02]  /*0a60*/  @!P2 CS2R R48, SRZ ;  /* 0x000000000030a805 */ /* 0x000fe4000001ff00 */
[----:B------:R-:W-:-:S02]  /*0a70*/  @P2 LEA.HI.X R29, R32, R50, R29, 0x3, P5 ;  /* 0x00000032201d2211 */ /* 0x000fc400028f1c1d */
[----:B------:R-:W-:Y:S01]  /*0a80*/  LOP3.LUT R52, R12, 0x1c, RZ, 0xc0, !PT ;  /* 0x0000001c0c347812 */ /* 0x000fe200078ec0ff */
[----:B------:R0:W5:Y:S01]  /*0a90*/  @P2 LDG.E.64 R20, desc[UR8][R30.64] ;  /* 0x000000081e142981 */ /* 0x000162000c1e1b00 */
[----:B------:R-:W-:Y:S02]  /*0aa0*/  LOP3.LUT R11, R11, 0x1f, RZ, 0xc0, !PT ;  /* 0x0000001f0b0b7812 */ /* 0x000fe400078ec0ff */
[----:B------:R-:W-:Y:S01]  /*0ab0*/  LOP3.LUT R12, R40, 0xfffffffc, RZ, 0xc0, !PT ;  /* 0xfffffffc280c7812 */ /* 0x000fe200078ec0ff */
[----:B------:R1:W5:Y:S04]  /*0ac0*/  @P2 LDG.E.64 R22, desc[UR8][R34.64] ;  /* 0x0000000822162981 */ /* 0x000368000c1e1b00 */
[----:B------:R3:W5:Y:S01]  /*0ad0*/  @P2 LDG.E.64 R48, desc[UR8][R28.64] ;  /* 0x000000081c302981 */ /* 0x000762000c1e1b00 */
[----:B------:R-:W-:-:S02]  /*0ae0*/  ISETP.LT.U32.AND P2, PT, R11, R2, !P4 ;  /* 0x000000020b00720c */ /* 0x000fc40006741070 */
[----:B------:R-:W-:-:S05]  /*0af0*/  IADD3 R32, P4, R12, R46, RZ ;  /* 0x0000002e0c207210 */ /* 0x000fca0007f9e0ff */
[----:B------:R-:W-:Y:S01]  /*0b00*/  IMAD.X R64, R66, 0x1, R41, P4 ;  /* 0x0000000142407824 */ /* 0x000fe200020e0629 */
[----:B------:R-:W-:Y:S01]  /*0b10*/  ISETP.GE.U32.AND P1, PT, R36, R3, PT ;  /* 0x000000032400720c */ /* 0x000fe20003f26070 */
[C---:B0-----:R-:W-:Y:S01]  /*0b20*/  IMAD.SHL.U32 R31, R58.reuse, 0x80, RZ ;  /* 0x000000803a1f7824 */ /* 0x041fe200078e00ff */
[----:B------:R-:W-:Y:S02]  /*0b30*/  SHF.L.U64.HI R58, R58, 0x7, R13 ;  /* 0x000000073a3a7819 */ /* 0x000fe4000001020d */
[----:B------:R-:W-:-:S04]  /*0b40*/  IADD3 R13, R9, -0x1, -R52 ;  /* 0xffffffff090d7810 */ /* 0x000fc80007ffe834 */
[----:B------:R-:W-:-:S04]  /*0b50*/  LOP3.LUT R13, R13, 0x1f, RZ, 0xc0, !PT ;  /* 0x0000001f0d0d7812 */ /* 0x000fc800078ec0ff */
[----:B------:R-:W-:Y:S01]  /*0b60*/  ISETP.GE.U32.OR P1, PT, R13, R2, P1 ;  /* 0x000000020d00720c */ /* 0x000fe20000f26470 */
[C---:B------:R-:W-:Y:S02]  /*0b70*/  @P2 IMAD R13, R4.reuse, 0x5, RZ ;  /* 0x00000005040d2824 */ /* 0x040fe400078e02ff */
[----:B------:R-:W-:Y:S02]  /*0b80*/  @P2 IMAD R71, R4, 0x6, RZ ;  /* 0x0000000604472824 */ /* 0x000fe400078e02ff */
[----:B------:R-:W-:Y:S01]  /*0b90*/  IMAD R63, R63, UR6, RZ ;  /* 0x000000063f3f7c24 */ /* 0x000fe2000f8e02ff */
[----:B------:R-:W-:Y:S03]  /*0ba0*/  BSSY B0, `(.L_x_30683) ;  /* 0x000009a000007945 */ /* 0x000fe60003800000 */
[----:B------:R-:W-:Y:S02]  /*0bb0*/  IMAD R63, R62, R8, R63 ;  /* 0x000000083e3f7224 */ /* 0x000fe400078e023f */
[C---:B--2---:R-:W-:Y:S01]  /*0bc0*/  IMAD.U32 R37, R18.reuse, 0x10000, RZ ;  /* 0x0001000012257824 */ /* 0x044fe200078e00ff */
[----:B-1----:R-:W-:-:S02]  /*0bd0*/  SHF.R.U64 R35, R18, 0x10, R19 ;  /* 0x0000001012237819 */ /* 0x002fc40000001213 */
[----:B------:R-:W-:Y:S01]  /*0be0*/  IADD3 R18, P5, R11, R32, RZ ;  /* 0x000000200b127210 */ /* 0x000fe20007fbe0ff */
[C---:B---3--:R-:W-:Y:S01]  /*0bf0*/  IMAD.U32 R32, R16.reuse, 0x10000, RZ ;  /* 0x0001000010207824 */ /* 0x048fe200078e00ff */
[----:B------:R-:W-:Y:S01]  /*0c00*/  SHF.R.U64 R33, R16, 0x10, R17 ;  /* 0x0000001010217819 */ /* 0x000fe20000001211 */
[----:B------:R-:W-:-:S03]  /*0c10*/  IMAD.U32 R29, R17, 0x10000, RZ ;  /* 0x00010000111d7824 */ /* 0x000fc600078e00ff */
[C---:B------:R-:W-:Y:S01]  /*0c20*/  FSETP.GT.AND P4, PT, R32.reuse, RZ, PT ;  /* 0x000000ff2000720b */ /* 0x040fe20003f84000 */
[----:B------:R-:W-:Y:S01]  /*0c30*/  FMUL R32, R32, R32 ;  /* 0x0000002020207220 */ /* 0x000fe20000400000 */
[----:B------:R-:W-:Y:S01]  /*0c40*/  IMAD.U32 R28, R33, 0x10000, RZ ;  /* 0x00010000211c7824 */ /* 0x000fe200078e00ff */
[----:B------:R-:W-:Y:S01]  /*0c50*/  SHF.R.U32.HI R34, RZ, 0x10, R19 ;  /* 0x00000010ff227819 */ /* 0x000fe20000011613 */
[----:B------:R-:W-:Y:S01]  /*0c60*/  IMAD.U32 R30, R19, 0x10000, RZ ;  /* 0x00010000131e7824 */ /* 0x000fe200078e00ff */
[----:B------:R-:W-:Y:S01]  /*0c70*/  SHF.R.U32.HI R36, RZ, 0x10, R17 ;  /* 0x00000010ff247819 */ /* 0x000fe20000011611 */
[----:B------:R-:W-:Y:S01]  /*0c80*/  IMAD.X R19, RZ, RZ, R64, P5 ;  /* 0x000000ffff137224 */ /* 0x000fe200028e0640 */
[C---:B------:R-:W-:Y:S01]  /*0c90*/  FSETP.GT.AND P5, PT, R29.reuse, RZ, PT ;  /* 0x000000ff1d00720b */ /* 0x040fe20003fa4000 */
[----:B------:R-:W-:Y:S01]  /*0ca0*/  FMUL R33, R29, R29 ;  /* 0x0000001d1d217220 */ /* 0x000fe20000400000 */
[----:B------:R-:W-:Y:S01]  /*0cb0*/  FSEL R29, R32, RZ, P4 ;  /* 0x000000ff201d7208 */ /* 0x000fe20002000000 */
[C---:B------:R-:W-:Y:S01]  /*0cc0*/  FMUL R57, R28.reuse, R28 ;  /* 0x0000001c1c397220 */ /* 0x040fe20000400000 */
[----:B------:R-:W-:Y:S01]  /*0cd0*/  FSETP.GT.AND P4, PT, R28, RZ, PT ;  /* 0x000000ff1c00720b */ /* 0x000fe20003f84000 */
[----:B------:R-:W-:Y:S01]  /*0ce0*/  IMAD.U32 R36, R36, 0x10000, RZ ;  /* 0x0001000024247824 */ /* 0x000fe200078e00ff */
[----:B------:R-:W-:Y:S01]  /*0cf0*/  FMNMX R28, RZ, R29, !PT ;  /* 0x0000001dff1c7209 */ /* 0x000fe20007800000 */
[----:B------:R-:W-:Y:S01]  /*0d00*/  IMAD.U32 R44, R35, 0x10000, RZ ;  /* 0x00010000232c7824 */ /* 0x000fe200078e00ff */
[----:B------:R-:W-:-:S02]  /*0d10*/  FSEL R57, R57, RZ, P4 ;  /* 0x000000ff39397208 */ /* 0x000fc40002000000 */
[----:B------:R-:W-:Y:S01]  /*0d20*/  FSEL R35, R33, RZ, P5 ;  /* 0x000000ff21237208 */ /* 0x000fe20002800000 */
[C---:B------:R-:W-:Y:S01]  /*0d30*/  FMUL R33, R36.reuse, R36 ;  /* 0x0000002424217220 */ /* 0x040fe20000400000 */
[----:B------:R-:W-:Y:S02]  /*0d40*/  FSETP.GT.AND P4, PT, R36, RZ, PT ;  /* 0x000000ff2400720b */ /* 0x000fe40003f84000 */
[----:B------:R-:W-:Y:S02]  /*0d50*/  FMNMX R28, R57, R28, !PT ;  /* 0x0000001c391c7209 */ /* 0x000fe40007800000 */
[C---:B------:R-:W-:Y:S01]  /*0d60*/  FSETP.GT.AND P5, PT, R37.reuse, RZ, PT ;  /* 0x000000ff2500720b */ /* 0x040fe20003fa4000 */
[----:B------:R-:W-:Y:S01]  /*0d70*/  FMUL R37, R37, R37 ;  /* 0x0000002525257220 */ /* 0x000fe20000400000 */
[----:B------:R-:W-:Y:S02]  /*0d80*/  FSEL R33, R33, RZ, P4 ;  /* 0x000000ff21217208 */ /* 0x000fe40002000000 */
[----:B------:R-:W-:Y:S01]  /*0d90*/  FMNMX R36, R35, R28, !PT ;  /* 0x0000001c23247209 */ /* 0x000fe20007800000 */
[----:B----4-:R-:W-:Y:S01]  /*0da0*/  FMUL R32, R29, R0 ;  /* 0x000000001d207220 */ /* 0x010fe20000400000 */
[----:B------:R-:W-:Y:S01]  /*0db0*/  FSEL R37, R37, RZ, P5 ;  /* 0x000000ff25257208 */ /* 0x000fe20002800000 */
[C---:B------:R-:W-:Y:S01]  /*0dc0*/  FMUL R29, R44.reuse, R44 ;  /* 0x0000002c2c1d7220 */ /* 0x040fe20000400000 */
[----:B------:R-:W-:-:S02]  /*0dd0*/  FSETP.GT.AND P5, PT, R44, RZ, PT ;  /* 0x000000ff2c00720b */ /* 0x000fc40003fa4000 */
[----:B------:R-:W-:Y:S01]  /*0de0*/  FMNMX R36, R33, R36, !PT ;  /* 0x0000002421247209 */ /* 0x000fe20007800000 */
[----:B------:R-:W-:Y:S01]  /*0df0*/  IMAD.U32 R17, R26, 0x10000, RZ ;  /* 0x000100001a117824 */ /* 0x000fe200078e00ff */
[C---:B------:R-:W-:Y:S01]  /*0e00*/  FSETP.GT.AND P4, PT, R30.reuse, RZ, PT ;  /* 0x000000ff1e00720b */ /* 0x040fe20003f84000 */
[----:B------:R-:W-:Y:S01]  /*0e10*/  FMUL R30, R30, R30 ;  /* 0x0000001e1e1e7220 */ /* 0x000fe20000400000 */
[----:B------:R-:W-:Y:S02]  /*0e20*/  FSEL R29, R29, RZ, P5 ;  /* 0x000000ff1d1d7208 */ /* 0x000fe40002800000 */
[----:B------:R-:W-:Y:S01]  /*0e30*/  FMNMX R36, R37, R36, !PT ;  /* 0x0000002425247209 */ /* 0x000fe20007800000 */
[----:B------:R-:W-:Y:S01]  /*0e40*/  FMUL R28, R35, R0 ;  /* 0x00000000231c7220 */ /* 0x000fe20000400000 */
[----:B------:R-:W-:Y:S01]  /*0e50*/  IMAD.U32 R34, R34, 0x10000, RZ ;  /* 0x0001000022227824 */ /* 0x000fe200078e00ff */
[----:B------:R-:W-:Y:S02]  /*0e60*/  FSEL R35, R30, RZ, P4 ;  /* 0x000000ff1e237208 */ /* 0x000fe40002000000 */
[C---:B------:R-:W-:Y:S01]  /*0e70*/  FSETP.GT.AND P5, PT, R17.reuse, RZ, PT ;  /* 0x000000ff1100720b */ /* 0x040fe20003fa4000 */
[----:B------:R-:W-:Y:S01]  /*0e80*/  FMUL R17, R17, R17 ;  /* 0x0000001111117220 */ /* 0x000fe20000400000 */
[----:B------:R-:W-:Y:S01]  /*0e90*/  FMNMX R36, R29, R36, !PT ;  /* 0x000000241d247209 */ /* 0x000fe20007800000 */
[----:B------:R-:W-:Y:S01]  /*0ea0*/  IMAD.U32 R16, R27, 0x10000, RZ ;  /* 0x000100001b107824 */ /* 0x000fe200078e00ff */
[----:B------:R-:W-:Y:S01]  /*0eb0*/  SHF.R.U64 R26, R26, 0x10, R27 ;  /* 0x000000101a1a7819 */ /* 0x000fe2000000121b */
[C---:B------:R-:W-:Y:S01]  /*0ec0*/  FMUL R53, R34.reuse, R34 ;  /* 0x0000002222357220 */ /* 0x040fe20000400000 */
[C---:B------:R-:W-:Y:S01]  /*0ed0*/  FMNMX R36, R35.reuse, R36, !PT ;  /* 0x0000002423247209 */ /* 0x040fe20007800000 */
[----:B------:R-:W-:Y:S01]  /*0ee0*/  FMUL R54, R35, R0 ;  /* 0x0000000023367220 */ /* 0x000fe20000400000 */
[----:B------:R-:W-:Y:S01]  /*0ef0*/  FSETP.GT.AND P4, PT, R34, RZ, PT ;  /* 0x000000ff2200720b */ /* 0x000fe20003f84000 */
[----:B------:R-:W-:Y:S01]  /*0f00*/  IMAD.U32 R26, R26, 0x10000, RZ ;  /* 0x000100001a1a7824 */ /* 0x000fe200078e00ff */
[----:B------:R-:W-:-:S02]  /*0f10*/  FSEL R35, R17, RZ, P5 ;  /* 0x000000ff11237208 */ /* 0x000fc40002800000 */
[C---:B------:R-:W-:Y:S01]  /*0f20*/  FSETP.GT.AND P5, PT, R16.reuse, RZ, PT ;  /* 0x000000ff1000720b */ /* 0x040fe20003fa4000 */
[----:B------:R-:W-:Y:S01]  /*0f30*/  FMUL R16, R16, R16 ;  /* 0x0000001010107220 */ /* 0x000fe20000400000 */
[----:B------:R-:W-:Y:S01]  /*0f40*/  FSEL R53, R53, RZ, P4 ;  /* 0x000000ff35357208 */ /* 0x000fe20002000000 */
[----:B------:R-:W-:Y:S01]  /*0f50*/  FMUL R65, R37, R0 ;  /* 0x0000000025417220 */ /* 0x000fe20000400000 */
[C---:B------:R-:W-:Y:S01]  /*0f60*/  FSETP.GT.AND P4, PT, R26.reuse, RZ, PT ;  /* 0x000000ff1a00720b */ /* 0x040fe20003f84000 */
[----:B------:R-:W-:Y:S01]  /*0f70*/  FMUL R26, R26, R26 ;  /* 0x0000001a1a1a7220 */ /* 0x000fe20000400000 */
[----:B------:R-:W-:Y:S01]  /*0f80*/  FSEL R37, R16, RZ, P5 ;  /* 0x000000ff10257208 */ /* 0x000fe20002800000 */
[----:B------:R-:W-:Y:S01]  /*0f90*/  @P2 IMAD.WIDE.U32 R16, R7, 0x5, R18 ;  /* 0x0000000507102825 */ /* 0x000fe200078e0012 */
[----:B------:R-:W-:Y:S02]  /*0fa0*/  FMNMX R30, R53, R36, !PT ;  /* 0x00000024351e7209 */ /* 0x000fe40007800000 */
[----:B------:R-:W-:Y:S01]  /*0fb0*/  SHF.R.U32.HI R27, RZ, 0x10, R27 ;  /* 0x00000010ff1b7819 */ /* 0x000fe2000001161b */
[C---:B------:R-:W-:Y:S01]  /*0fc0*/  FMUL R60, R35.reuse, R0 ;  /* 0x00000000233c7220 */ /* 0x040fe20000400000 */
[----:B------:R-:W-:Y:S01]  /*0fd0*/  FMNMX R30, R35, R30, !PT ;  /* 0x0000001e231e7209 */ /* 0x000fe20007800000 */
[----:B------:R-:W-:Y:S01]  /*0fe0*/  @P2 IMAD.IADD R13, R13, 0x1, R17 ;  /* 0x000000010d0d2824 */ /* 0x000fe200078e0211 */
[----:B------:R-:W-:Y:S01]  /*0ff0*/  FSEL R35, R26, RZ, P4 ;  /* 0x000000ff1a237208 */ /* 0x000fe20002000000 */
[----:B------:R-:W-:Y:S01]  /*1000*/  IMAD.U32 R27, R27, 0x10000, RZ ;  /* 0x000100001b1b7824 */ /* 0x000fe200078e00ff */
[----:B------:R-:W-:Y:S01]  /*1010*/  @P2 LEA R44, P4, R16, R51, 0x3 ;  /* 0x00000033102c2211 */ /* 0x000fe200078818ff */
[----:B------:R-:W-:-:S03]  /*1020*/  IMAD.U32 R69, R14, 0x10000, RZ ;  /* 0x000100000e457824 */ /* 0x000fc600078e00ff */
[----:B------:R-:W-:Y:S01]  /*1030*/  @P2 LEA.HI.X R45, R16, R50, R13, 0x3, P4 ;  /* 0x00000032102d2211 */ /* 0x000fe200020f1c0d */
[C---:B------:R-:W-:Y:S01]  /*1040*/  FMUL R13, R27.reuse, R27 ;  /* 0x0000001b1b0d7220 */ /* 0x040fe20000400000 */
[----:B------:R-:W-:Y:S01]  /*1050*/  FSETP.GT.AND P4, PT, R27, RZ, PT ;  /* 0x000000ff1b00720b */ /* 0x000fe20003f84000 */
[----:B------:R-:W-:-:S03]  /*1060*/  IMAD.U32 R67, R15, 0x10000, RZ ;  /* 0x000100000f437824 */ /* 0x000fc600078e00ff */
[----:B------:R-:W-:Y:S02]  /*1070*/  FSEL R13, R13, RZ, P4 ;  /* 0x000000ff0d0d7208 */ /* 0x000fe40002000000 */
[C---:B------:R-:W-:Y:S01]  /*1080*/  FSETP.GT.AND P4, PT, R69.reuse, RZ, PT ;  /* 0x000000ff4500720b */ /* 0x040fe20003f84000 */
[----:B------:R-:W-:Y:S01]  /*1090*/  FMUL R69, R69, R69 ;  /* 0x0000004545457220 */ /* 0x000fe20000400000 */
[----:B------:R-:W-:-:S04]  /*10a0*/  SHF.R.U64 R14, R14, 0x10, R15 ;  /* 0x000000100e0e7819 */ /* 0x000fc8000000120f */
[----:B------:R-:W-:Y:S02]  /*10b0*/  FSEL R69, R69, RZ, P4 ;  /* 0x000000ff45457208 */ /* 0x000fe40002000000 */
[C---:B------:R-:W-:Y:S01]  /*10c0*/  FSETP.GT.AND P4, PT, R67.reuse, RZ, PT ;  /* 0x000000ff4300720b */ /* 0x040fe20003f84000 */
[----:B------:R-:W-:Y:S01]  /*10d0*/  FMUL R67, R67, R67 ;  /* 0x0000004343437220 */ /* 0x000fe20000400000 */
[----:B------:R-:W-:Y:S01]  /*10e0*/  SHF.R.U32.HI R15, RZ, 0x10, R15 ;  /* 0x00000010ff0f7819 */ /* 0x000fe2000001160f */
[----:B------:R-:W-:Y:S01]  /*10f0*/  IMAD.U32 R14, R14, 0x10000, RZ ;  /* 0x000100000e0e7824 */ /* 0x000fe200078e00ff */
[----:B------:R-:W-:Y:S02]  /*1100*/  FMNMX R30, R35, R30, !PT ;  /* 0x0000001e231e7209 */ /* 0x000fe40007800000 */
[----:B------:R-:W-:Y:S01]  /*1110*/  FSEL R67, R67, RZ, P4 ;  /* 0x000000ff43437208 */ /* 0x000fe20002000000 */
[C---:B------:R-:W-:Y:S01]  /*1120*/  FMUL R59, R14.reuse, R14 ;  /* 0x0000000e0e3b7220 */ /* 0x040fe20000400000 */
[----:B------:R-:W-:Y:S01]  /*1130*/  FSETP.GT.AND P4, PT, R14, RZ, PT ;  /* 0x000000ff0e00720b */ /* 0x000fe20003f84000 */
[----:B------:R-:W-:-:S02]  /*1140*/  IMAD.U32 R15, R15, 0x10000, RZ ;  /* 0x000100000f0f7824 */ /* 0x000fc400078e00ff */
[C---:B------:R-:W-:Y:S01]  /*1150*/  FMUL R34, R37.reuse, R0 ;  /* 0x0000000025227220 */ /* 0x040fe20000400000 */
[----:B------:R-:W-:Y:S02]  /*1160*/  FMNMX R17, R37, R30, !PT ;  /* 0x0000001e25117209 */ /* 0x000fe40007800000 */
[----:B------:R-:W-:Y:S01]  /*1170*/  FSEL R59, R59, RZ, P4 ;  /* 0x000000ff3b3b7208 */ /* 0x000fe20002000000 */
[C---:B------:R-:W-:Y:S01]  /*1180*/  FMUL R61, R15.reuse, R15 ;  /* 0x0000000f0f3d7220 */ /* 0x040fe20000400000 */
[----:B------:R-:W-:Y:S01]  /*1190*/  FSETP.GT.AND P4, PT, R15, RZ, PT ;  /* 0x000000ff0f00720b */ /* 0x000fe20003f84000 */
[----:B------:R-:W-:Y:S02]  /*11a0*/  @P2 IMAD.MOV.U32 R36, RZ, RZ, R18 ;  /* 0x000000ffff242224 */ /* 0x000fe400078e0012 */
[----:B------:R-:W-:Y:S01]  /*11b0*/  @P2 IMAD.MOV.U32 R37, RZ, RZ, R19 ;  /* 0x000000ffff252224 */ /* 0x000fe200078e0013 */
[----:B------:R-:W-:Y:S01]  /*11c0*/  FSEL R61, R61, RZ, P4 ;  /* 0x000000ff3d3d7208 */ /* 0x000fe20002000000 */
[----:B------:R-:W-:Y:S01]  /*11d0*/  FMUL R55, R29, R0 ;  /* 0x000000001d377220 */ /* 0x000fe20000400000 */
[----:B------:R-:W-:Y:S01]  /*11e0*/  FMNMX R17, R13, R17, !PT ;  /* 0x000000110d117209 */ /* 0x000fe20007800000 */
[----:B------:R-:W-:-:S04]  /*11f0*/  @P2 IMAD.WIDE.U32 R36, R7, 0x6, R36 ;  /* 0x0000000607242825 */ /* 0x000fc800078e0024 */
[-C--:B------:R-:W-:Y:S01]  /*1200*/  FMUL R27, R13, R0.reuse ;  /* 0x000000000d1b7220 */ /* 0x080fe20000400000 */
[-C--:B------:R-:W-:Y:S01]  /*1210*/  FMUL R56, R35, R0.reuse ;  /* 0x0000000023387220 */ /* 0x080fe20000400000 */
[-C--:B------:R-:W-:Y:S01]  /*1220*/  FMUL R29, R69, R0.reuse ;  /* 0x00000000451d7220 */ /* 0x080fe20000400000 */
[-C--:B------:R-:W-:Y:S01]  /*1230*/  FMUL R13, R67, R0.reuse ;  /* 0x00000000430d7220 */ /* 0x080fe20000400000 */
[-C--:B------:R-:W-:Y:S01]  /*1240*/  FMUL R15, R59, R0.reuse ;  /* 0x000000003b0f7220 */ /* 0x080fe20000400000 */
[----:B------:R-:W-:Y:S01]  /*1250*/  LEA R14, P5, R31, UR4, 0x1 ;  /* 0x000000041f0e7c11 */ /* 0x000fe2000f8a08ff */
[-C--:B------:R-:W-:Y:S01]  /*1260*/  FMUL R57, R57, R0.reuse ;  /* 0x0000000039397220 */ /* 0x080fe20000400000 */
[-C--:B------:R-:W-:Y:S01]  /*1270*/  FMUL R33, R33, R0.reuse ;  /* 0x0000000021217220 */ /* 0x080fe20000400000 */
[----:B------:R-:W-:Y:S02]  /*1280*/  @P2 IMAD.IADD R37, R71, 0x1, R37 ;  /* 0x0000000147252824 */ /* 0x000fe400078e0225 */
[----:B------:R-:W-:Y:S01]  /*1290*/  FMUL R70, R61, R0 ;  /* 0x000000003d467220 */ /* 0x000fe20000400000 */
[----:B------:R-:W-:-:S02]  /*12a0*/  @P2 LEA R30, P4, R36, R51, 0x3 ;  /* 0x00000033241e2211 */ /* 0x000fc400078818ff */
[----:B------:R-:W-:Y:S01]  /*12b0*/  LEA.HI.X R16, R31, UR5, R58, 0x1, P5 ;  /* 0x000000051f107c11 */ /* 0x000fe2000a8f0c3a */
[----:B------:R-:W0:Y:S01]  /*12c0*/  F2F.BF16.F32 R32, R32 ;  /* 0x0000002000207304 */ /* 0x000e220000202000 */
[----:B------:R-:W-:Y:S02]  /*12d0*/  FMNMX R58, R69, R17, !PT ;  /* 0x00000011453a7209 */ /* 0x000fe40007800000 */
[----:B------:R-:W-:Y:S01]  /*12e0*/  @P2 LEA.HI.X R31, R36, R50, R37, 0x3, P4 ;  /* 0x00000032241f2211 */ /* 0x000fe200020f1c25 */
[----:B------:R-:W-:Y:S01]  /*12f0*/  @P2 IMAD.MOV.U32 R36, RZ, RZ, R18 ;  /* 0x000000ffff242224 */ /* 0x000fe200078e0012 */
[----:B------:R-:W-:-:S03]  /*1300*/  @P2 IADD3 R69, P4, R18, R12, RZ ;  /* 0x0000000c12452210 */ /* 0x000fc60007f9e0ff */
[----:B------:R-:W1:Y:S01]  /*1310*/  F2F.BF16.F32 R28, R28 ;  /* 0x0000001c001c7304 */ /* 0x000e620000202000 */
[----:B------:R-:W-:-:S07]  /*1320*/  @P2 IMAD.MOV.U32 R37, RZ, RZ, R19 ;  /* 0x000000ffff252224 */ /* 0x000fce00078e0013 */
[----:B------:R-:W2:Y:S01]  /*1330*/  F2F.BF16.F32 R65, R65 ;  /* 0x0000004100417304 */ /* 0x000ea20000202000 */
[----:B------:R-:W-:-:S07]  /*1340*/  IMAD.MOV.U32 R35, RZ, RZ, R43 ;  /* 0x000000ffff237224 */ /* 0x000fce00078e002b */
[----:B------:R-:W3:Y:S01]  /*1350*/  F2F.BF16.F32 R54, R54 ;  /* 0x0000003600367304 */ /* 0x000ee20000202000 */
[----:B------:R-:W-:-:S07]  /*1360*/  @P2 IMAD.WIDE.U32 R36, R7, 0x7, R36 ;  /* 0x0000000707242825 */ /* 0x000fce00078e0024 */
[----:B------:R-:W4:Y:S01]  /*1370*/  F2F.BF16.F32 R60, R60 ;  /* 0x0000003c003c7304 */ /* 0x000f220000202000 */
[----:B------:R-:W-:-:S07]  /*1380*/  FMNMX R72, R59, R58, !PT ;  /* 0x0000003a3b487209 */ /* 0x000fce0007800000 */
[----:B------:R-:W0:Y:S01]  /*1390*/  F2F.BF16.F32 R55, R55 ;  /* 0x0000003700377304 */ /* 0x000e220000202000 */
[----:B------:R-:W-:-:S07]  /*13a0*/  @P2 IMAD.X R18, R19, 0x1, R41, P4 ;  /* 0x0000000113122824 */ /* 0x000fce00020e0629 */
        /* <DEDUP_REMOVED lines=8> */
[----:B------:R-:W-:Y:S01]  /*1430*/  @P2 LEA R58, P5, R69, R51, 0x3 ;  /* 0x00000033453a2211 */ /* 0x000fe200078a18ff */
[----:B------:R-:W-:Y:S01]  /*1440*/  @P2 IMAD R19, R4, 0x7, RZ ;  /* 0x0000000704132824 */ /* 0x000fe200078e02ff */
[----:B------:R-:W-:-:S05]  /*1450*/  FMNMX R72, R67, R72, !PT ;  /* 0x0000004843487209 */ /* 0x000fca0007800000 */
[----:B------:R1:W0:Y:S01]  /*1460*/  F2F.BF16.F32 R26, R34 ;  /* 0x00000022001a7304 */ /* 0x0002220000202000 */
[----:B------:R-:W-:Y:S01]  /*1470*/  @P2 LEA.HI.X R59, R69, R50, R18, 0x3, P5 ;  /* 0x00000032453b2211 */ /* 0x000fe200028f1c12 */
[----:B------:R-:W-:Y:S02]  /*1480*/  @P2 IMAD.IADD R67, R19, 0x1, R37 ;  /* 0x0000000113432824 */ /* 0x000fe400078e0225 */
[----:B-1----:R-:W-:-:S04]  /*1490*/  IMAD.MOV.U32 R34, RZ, RZ, R42 ;  /* 0x000000ffff227224 */ /* 0x002fc800078e002a */
[----:B------:R-:W-:Y:S01]  /*14a0*/  IMAD.WIDE.U32 R34, R62, UR6, R34 ;  /* 0x000000063e227c25 */ /* 0x000fe2000f8e0022 */
[----:B------:R-:W-:Y:S01]  /*14b0*/  @P2 LEA R62, P4, R36, R51, 0x3 ;  /* 0x00000033243e2211 */ /* 0x000fe200078818ff */
[----:B0-234-:R-:W-:-:S12]  /*14c0*/  @P3 BRA `(.L_x_30684) ;  /* 0x00000000001c3947 */ /* 0x01dfd80003800000 */
[----:B------:R-:W-:-:S04]  /*14d0*/  IMAD.WIDE.U32 R18, R57, 0x10000, RZ ;  /* 0x0001000039127825 */ /* 0x000fc800078e00ff */
[----:B------:R-:W-:Y:S01]  /*14e0*/  IMAD.U32 R71, R33, 0x10000, RZ ;  /* 0x0001000021477824 */ /* 0x000fe200078e00ff */
[----:B------:R-:W-:Y:S02]  /*14f0*/  LOP3.LUT R70, R18, R32, RZ, 0xfc, !PT ;  /* 0x0000002012467212 */ /* 0x000fe400078efcff */
[C---:B------:R-:W-:Y:S02]  /*1500*/  LEA R18, P5, R38.reuse, R14, 0x3 ;  /* 0x0000000e26127211 */ /* 0x040fe400078a18ff */
[----:B------:R-:W-:Y:S02]  /*1510*/  LOP3.LUT R71, R19, R71, R28, 0xfe, !PT ;  /* 0x0000004713477212 */ /* 0x000fe400078efe1c */
[----:B------:R-:W-:-:S05]  /*1520*/  LEA.HI.X R19, R38, R16, R39, 0x3, P5 ;  /* 0x0000001026137211 */ /* 0x000fca00028f1c27 */
[----:B------:R0:W-:Y:S04]  /*1530*/  STG.E.64 desc[UR8][R18.64], R70 ;  /* 0x0000004612007986 */ /* 0x0001e8000c101b08 */
.L_x_30684:
[----:B------:R-:W-:Y:S05]  /*1540*/  BSYNC B0 ;  /* 0x0000000000007941 */ /* 0x000fea0003800000 */
.L_x_30683:
[----:B------:R-:W-:Y:S01]  /*1550*/  FMUL R53, R53, R0 ;  /* 0x0000000035357220 */ /* 0x000fe20000400000 */
[----:B------:R-:W-:Y:S01]  /*1560*/  ULDC.64 UR4, c[0x0][0x228] ;  /* 0x00008a0000047ab9 */ /* 0x000fe20000000a00 */
[----:B0-----:R-:W-:Y:S01]  /*1570*/  IMAD.IADD R19, R35, 0x1, R63 ;  /* 0x0000000123137824 */ /* 0x001fe200078e023f */
[----:B------:R-:W-:Y:S01]  /*1580*/  LEA R18, P5, R34, UR4, 0x8 ;  /* 0x0000000422127c11 */ /* 0x000fe2000f8a40ff */
[----:B------:R-:W-:Y:S01]  /*1590*/  BSSY B0, `(.L_x_30685) ;  /* 0x000000f000007945 */ /* 0x000fe20003800000 */
[----:B------:R-:W-:Y:S01]  /*15a0*/  @P2 LEA.HI.X R63, R36, R50, R67, 0x3, P4 ;  /* 0x00000032243f2211 */ /* 0x000fe200020f1c43 */
[----:B------:R-:W0:Y:S01]  /*15b0*/  F2F.BF16.F32 R53, R53 ;  /* 0x0000003500357304 */ /* 0x000e220000202000 */
[----:B------:R-:W-:Y:S02]  /*15c0*/  LEA.HI.X R19, R34, UR5, R19, 0x8, P5 ;  /* 0x0000000522137c11 */ /* 0x000fe4000a8f4413 */
[----:B------:R-:W-:Y:S01]  /*15d0*/  FMNMX R61, R61, R72, !PT ;  /* 0x000000483d3d7209 */ /* 0x000fe20007800000 */
[----:B------:R-:W-:Y:S06]  /*15e0*/  @P3 BRA `(.L_x_30686) ;  /* 0x0000000000243947 */ /* 0x000fec0003800000 */
[----:B------:R-:W-:Y:S01]  /*15f0*/  IADD3 R67, P4, R38, R7, RZ ;  /* 0x0000000726437210 */ /* 0x000fe20007f9e0ff */
[----:B------:R-:W-:-:S04]  /*1600*/  IMAD.WIDE.U32 R36, R55, 0x10000, RZ ;  /* 0x0001000037247825 */ /* 0x000fc800078e00ff */
[----:B0-----:R-:W-:Y:S01]  /*1610*/  IMAD.U32 R35, R53, 0x10000, RZ ;  /* 0x0001000035237824 */ /* 0x001fe200078e00ff */
[----:B------:R-:W-:Y:S01]  /*1620*/  LOP3.LUT R36, R36, R65, RZ, 0xfc, !PT ;  /* 0x0000004124247212 */ /* 0x000fe200078efcff */
[----:B------:R-:W-:Y:S01]  /*1630*/  IMAD.X R69, R39, 0x1, R4, P4 ;  /* 0x0000000127457824 */ /* 0x000fe200020e0604 */
[----:B------:R-:W-:Y:S02]  /*1640*/  LEA R34, P4, R67, R14, 0x3 ;  /* 0x0000000e43227211 */ /* 0x000fe400078818ff */
[----:B------:R-:W-:Y:S02]  /*1650*/  LOP3.LUT R37, R37, R35, R54, 0xfe, !PT ;  /* 0x0000002325257212 */ /* 0x000fe400078efe36 */
[----:B------:R-:W-:-:S05]  /*1660*/  LEA.HI.X R35, R67, R16, R69, 0x3, P4 ;  /* 0x0000001043237211 */ /* 0x000fca00020f1c45 */
[----:B------:R1:W-:Y:S04]  /*1670*/  STG.E.64 desc[UR8][R34.64], R36 ;  /* 0x0000002422007986 */ /* 0x0003e8000c101b08 */
.L_x_30686:
[----:B------:R-:W-:Y:S05]  /*1680*/  BSYNC B0 ;  /* 0x0000000000007941 */ /* 0x000fea0003800000 */
.L_x_30685:
[----:B------:R-:W-:Y:S04]  /*1690*/  BSSY B0, `(.L_x_30687) ;  /* 0x000000b000007945 */ /* 0x000fe80003800000 */
[----:B------:R-:W-:Y:S05]  /*16a0*/  @P3 BRA `(.L_x_30688) ;  /* 0x0000000000243947 */ /* 0x000fea0003800000 */
[----:B------:R-:W-:Y:S01]  /*16b0*/  LEA R67, P4, R7, R38, 0x1 ;  /* 0x0000002607437211 */ /* 0x000fe200078808ff */
[----:B-1----:R-:W-:-:S03]  /*16c0*/  IMAD.WIDE.U32 R36, R56, 0x10000, RZ ;  /* 0x0001000038247825 */ /* 0x002fc600078e00ff */
[----:B------:R-:W-:Y:S01]  /*16d0*/  LEA.HI.X R69, R7, R39, R4, 0x1, P4 ;  /* 0x0000002707457211 */ /* 0x000fe200020f0c04 */
[----:B------:R-:W-:Y:S01]  /*16e0*/  IMAD.U32 R35, R27, 0x10000, RZ ;  /* 0x000100001b237824 */ /* 0x000fe200078e00ff */
[----:B------:R-:W-:Y:S02]  /*16f0*/  LEA R34, P4, R67, R14, 0x3 ;  /* 0x0000000e43227211 */ /* 0x000fe400078818ff */
[----:B------:R-:W-:Y:S02]  /*1700*/  LOP3.LUT R36, R36, R60, RZ, 0xfc, !PT ;  /* 0x0000003c24247212 */ /* 0x000fe400078efcff */
[----:B------:R-:W-:Y:S02]  /*1710*/  LOP3.LUT R37, R37, R35, R26, 0xfe, !PT ;  /* 0x0000002325257212 */ /* 0x000fe400078efe1a */
[----:B------:R-:W-:-:S05]  /*1720*/  LEA.HI.X R35, R67, R16, R69, 0x3, P4 ;  /* 0x0000001043237211 */ /* 0x000fca00020f1c45 */
[----:B------:R2:W-:Y:S02]  /*1730*/  STG.E.64 desc[UR8][R34.64], R36 ;  /* 0x0000002422007986 */ /* 0x0005e4000c101b08 */
.L_x_30688:
[----:B------:R-:W-:Y:S05]  /*1740*/  BSYNC B0 ;  /* 0x0000000000007941 */ /* 0x000fea0003800000 */
.L_x_30687:
[----:B------:R-:W-:Y:S04]  /*1750*/  BSSY B0, `(.L_x_30689) ;  /* 0x000000e000007945 */ /* 0x000fe80003800000 */
[----:B------:R-:W-:Y:S05]  /*1760*/  @P3 BRA `(.L_x_30690) ;  /* 0x0000000000303947 */ /* 0x000fea0003800000 */
[----:B-12---:R-:W-:Y:S02]  /*1770*/  IMAD.MOV.U32 R34, RZ, RZ, R38 ;  /* 0x000000ffff227224 */ /* 0x006fe400078e0026 */
[----:B------:R-:W-:Y:S02]  /*1780*/  IMAD.MOV.U32 R35, RZ, RZ, R39 ;  /* 0x000000ffff237224 */ /* 0x000fe400078e0027 */
[----:B------:R-:W-:Y:S02]  /*1790*/  IMAD R67, R4, 0x3, RZ ;  /* 0x0000000304437824 */ /* 0x000fe400078e02ff */
[----:B------:R-:W-:-:S04]  /*17a0*/  IMAD.WIDE.U32 R34, R7, 0x3, R34 ;  /* 0x0000000307227825 */ /* 0x000fc800078e0022 */
[----:B------:R-:W-:Y:S01]  /*17b0*/  IMAD.WIDE.U32 R38, R15, 0x10000, RZ ;  /* 0x000100000f267825 */ /* 0x000fe200078e00ff */
[----:B------:R-:W-:-:S03]  /*17c0*/  LEA R36, P3, R34, R14, 0x3 ;  /* 0x0000000e22247211 */ /* 0x000fc600078618ff */
[----:B------:R-:W-:Y:S01]  /*17d0*/  IMAD.U32 R37, R17, 0x10000, RZ ;  /* 0x0001000011257824 */ /* 0x000fe200078e00ff */
[----:B------:R-:W-:Y:S01]  /*17e0*/  LOP3.LUT R38, R38, R29, RZ, 0xfc, !PT ;  /* 0x0000001d26267212 */ /* 0x000fe200078efcff */
[----:B------:R-:W-:-:S03]  /*17f0*/  IMAD.IADD R67, R35, 0x1, R67 ;  /* 0x0000000123437824 */ /* 0x000fc600078e0243 */
[----:B------:R-:W-:Y:S02]  /*1800*/  LOP3.LUT R39, R39, R37, R13, 0xfe, !PT ;  /* 0x0000002527277212 */ /* 0x000fe400078efe0d */
[----:B------:R-:W-:-:S05]  /*1810*/  LEA.HI.X R37, R34, R16, R67, 0x3, P3 ;  /* 0x0000001022257211 */ /* 0x000fca00018f1c43 */
[----:B------:R3:W-:Y:S02]  /*1820*/  STG.E.64 desc[UR8][R36.64], R38 ;  /* 0x0000002624007986 */ /* 0x0007e4000c101b08 */
.L_x_30690:
[----:B------:R-:W-:Y:S05]  /*1830*/  BSYNC B0 ;  /* 0x0000000000007941 */ /* 0x000fea0003800000 */
.L_x_30689:
[C-C-:B-----5:R-:W-:Y:S01]  /*1840*/  SHF.R.U64 R75, R24.reuse, 0x10, R25.reuse ;  /* 0x00000010184b7819 */ /* 0x160fe20000001219 */
[----:B------:R-:W-:Y:S01]  /*1850*/  IMAD.U32 R69, R24, 0x10000, RZ ;  /* 0x0001000018457824 */ /* 0x000fe200078e00ff */
[----:B------:R-:W-:Y:S01]  /*1860*/  SHF.R.U32.HI R70, RZ, 0x10, R25 ;  /* 0x00000010ff467819 */ /* 0x000fe20000011619 */
[----:B------:R-:W-:Y:S01]  /*1870*/  IMAD.U32 R67, R25, 0x10000, RZ ;  /* 0x0001000019437824 */ /* 0x000fe200078e00ff */
[--C-:B------:R-:W-:Y:S01]  /*1880*/  SHF.R.U64 R74, R20, 0x10, R21.reuse ;  /* 0x00000010144a7819 */ /* 0x100fe20000001215 */
[----:B------:R-:W-:Y:S01]  /*1890*/  IMAD.U32 R25, R21, 0x10000, RZ ;  /* 0x0001000015197824 */ /* 0x000fe200078e00ff */
[----:B------:R-:W-:Y:S01]  /*18a0*/  SHF.R.U32.HI R73, RZ, 0x10, R21 ;  /* 0x00000010ff497819 */ /* 0x000fe20000011615 */
[----:B------:R-:W-:Y:S01]  /*18b0*/  IMAD.U32 R21, R75, 0x10000, RZ ;  /* 0x000100004b157824 */ /* 0x000fe200078e00ff */
[C---:B------:R-:W-:Y:S01]  /*18c0*/  FSETP.GT.AND P3, PT, R69.reuse, RZ, PT ;  /* 0x000000ff4500720b */ /* 0x040fe20003f64000 */
[----:B------:R-:W-:Y:S01]  /*18d0*/  FMUL R69, R69, R69 ;  /* 0x0000004545457220 */ /* 0x000fe20000400000 */
[----:B-123--:R-:W-:-:S02]  /*18e0*/  @!P2 CS2R R36, SRZ ;  /* 0x000000000024a805 */ /* 0x00efc4000001ff00 */
[----:B------:R-:W-:Y:S02]  /*18f0*/  @!P2 CS2R R38, SRZ ;  /* 0x000000000026a805 */ /* 0x000fe4000001ff00 */
[C---:B------:R-:W-:Y:S01]  /*1900*/  FSETP.GT.AND P5, PT, R21.reuse, RZ, PT ;  /* 0x000000ff1500720b */ /* 0x040fe20003fa4000 */
[----:B------:R-:W-:Y:S01]  /*1910*/  FMUL R21, R21, R21 ;  /* 0x0000001515157220 */ /* 0x000fe20000400000 */
[----:B------:R-:W-:Y:S02]  /*1920*/  FSEL R69, R69, RZ, P3 ;  /* 0x000000ff45457208 */ /* 0x000fe40001800000 */
[----:B------:R-:W-:Y:S02]  /*1930*/  @!P2 CS2R R34, SRZ ;  /* 0x000000000022a805 */ /* 0x000fe4000001ff00 */
[----:B------:R-:W-:Y:S01]  /*1940*/  FSETP.GT.AND P4, PT, R67, RZ, PT ;  /* 0x000000ff4300720b */ /* 0x000fe20003f84000 */
[----:B------:R1:W5:Y:S01]  /*1950*/  @P2 LDG.E.64 R36, desc[UR8][R58.64] ;  /* 0x000000083a242981 */ /* 0x000362000c1e1b00 */
[----:B------:R-:W-:-:S02]  /*1960*/  IMAD.U32 R70, R70, 0x10000, RZ ;  /* 0x0001000046467824 */ /* 0x000fc400078e00ff */
[----:B------:R-:W-:Y:S01]  /*1970*/  FMUL R67, R67, R67 ;  /* 0x0000004343437220 */ /* 0x000fe20000400000 */
[----:B------:R-:W-:Y:S01]  /*1980*/  FSEL R21, R21, RZ, P5 ;  /* 0x000000ff15157208 */ /* 0x000fe20002800000 */
[----:B------:R2:W5:Y:S01]  /*1990*/  @P2 LDG.E.64 R38, desc[UR8][R44.64] ;  /* 0x000000082c262981 */ /* 0x000562000c1e1b00 */
[----:B------:R-:W-:Y:S01]  /*19a0*/  IMAD.U32 R71, R20, 0x10000, RZ ;  /* 0x0001000014477824 */ /* 0x000fe200078e00ff */
[C---:B------:R-:W-:Y:S02]  /*19b0*/  FSETP.GT.AND P5, PT, R70.reuse, RZ, PT ;  /* 0x000000ff4600720b */ /* 0x040fe40003fa4000 */
[----:B------:R3:W5:Y:S01]  /*19c0*/  @P2 LDG.E.64 R34, desc[UR8][R30.64] ;  /* 0x000000081e222981 */ /* 0x000762000c1e1b00 */
[----:B-1----:R-:W-:Y:S02]  /*19d0*/  FMNMX R58, R61, R69, !PT ;  /* 0x000000453d3a7209 */ /* 0x002fe40007800000 */
[----:B------:R-:W-:Y:S01]  /*19e0*/  FSEL R67, R67, RZ, P4 ;  /* 0x000000ff43437208 */ /* 0x000fe20002000000 */
[----:B--2---:R-:W-:Y:S01]  /*19f0*/  FMUL R45, R70, R70 ;  /* 0x00000046462d7220 */ /* 0x004fe20000400000 */
[----:B------:R-:W-:Y:S01]  /*1a00*/  FMNMX R58, R21, R58, !PT ;  /* 0x0000003a153a7209 */ /* 0x000fe20007800000 */
[----:B------:R-:W-:Y:S01]  /*1a10*/  IMAD.U32 R44, R74, 0x10000, RZ ;  /* 0x000100004a2c7824 */ /* 0x000fe200078e00ff */
[C---:B------:R-:W-:Y:S01]  /*1a20*/  FSETP.GT.AND P6, PT, R71.reuse, RZ, PT ;  /* 0x000000ff4700720b */ /* 0x040fe20003fc4000 */
[----:B---3--:R-:W-:Y:S01]  /*1a30*/  FMUL R30, R71, R71 ;  /* 0x00000047471e7220 */ /* 0x008fe20000400000 */
[----:B------:R-:W-:Y:S01]  /*1a40*/  FSEL R45, R45, RZ, P5 ;  /* 0x000000ff2d2d7208 */ /* 0x000fe20002800000 */
[----:B------:R-:W-:Y:S01]  /*1a50*/  IMAD.U32 R24, R22, 0x10000, RZ ;  /* 0x0001000016187824 */ /* 0x000fe200078e00ff */
[----:B------:R-:W-:-:S02]  /*1a60*/  FMNMX R58, R67, R58, !PT ;  /* 0x0000003a433a7209 */ /* 0x000fc40007800000 */
[----:B------:R-:W-:Y:S01]  /*1a70*/  SHF.R.U64 R72, R22, 0x10, R23 ;  /* 0x0000001016487819 */ /* 0x000fe20000001217 */
[----:B------:R-:W-:Y:S02]  /*1a80*/  IMAD.U32 R22, R73, 0x10000, RZ ;  /* 0x0001000049167824 */ /* 0x000fe400078e00ff */
[----:B------:R-:W-:Y:S01]  /*1a90*/  FMUL R71, R44, R44 ;  /* 0x0000002c2c477220 */ /* 0x000fe20000400000 */
[----:B------:R-:W-:Y:S02]  /*1aa0*/  FSEL R73, R30, RZ, P6 ;  /* 0x000000ff1e497208 */ /* 0x000fe40003000000 */
[----:B------:R-:W-:Y:S02]  /*1ab0*/  FSETP.GT.AND P5, PT, R44, RZ, PT ;  /* 0x000000ff2c00720b */ /* 0x000fe40003fa4000 */
[----:B------:R-:W-:Y:S01]  /*1ac0*/  FMNMX R30, R45, R58, !PT ;  /* 0x0000003a2d1e7209 */ /* 0x000fe20007800000 */
[C---:B------:R-:W-:Y:S01]  /*1ad0*/  FMUL R31, R25.reuse, R25 ;  /* 0x00000019191f7220 */ /* 0x040fe20000400000 */
[----:B------:R-:W-:-:S02]  /*1ae0*/  FSETP.GT.AND P3, PT, R25, RZ, PT ;  /* 0x000000ff1900720b */ /* 0x000fc40003f64000 */
[----:B------:R-:W-:Y:S02]  /*1af0*/  FSEL R71, R71, RZ, P5 ;  /* 0x000000ff47477208 */ /* 0x000fe40002800000 */
[----:B------:R-:W-:Y:S01]  /*1b00*/  FMNMX R30, R73, R30, !PT ;  /* 0x0000001e491e7209 */ /* 0x000fe20007800000 */
[C---:B------:R-:W-:Y:S01]  /*1b10*/  FMUL R59, R22.reuse, R22 ;  /* 0x00000016163b7220 */ /* 0x040fe20000400000 */
[----:B------:R-:W-:Y:S02]  /*1b20*/  FSETP.GT.AND P5, PT, R22, RZ, PT ;  /* 0x000000ff1600720b */ /* 0x000fe40003fa4000 */
[----:B------:R-:W-:Y:S02]  /*1b30*/  FSEL R31, R31, RZ, P3 ;  /* 0x000000ff1f1f7208 */ /* 0x000fe40001800000 */
[----:B------:R-:W-:Y:S02]  /*1b40*/  FMNMX R30, R71, R30, !PT ;  /* 0x0000001e471e7209 */ /* 0x000fe40007800000 */
[C---:B------:R-:W-:Y:S01]  /*1b50*/  FSETP.GT.AND P4, PT, R24.reuse, RZ, PT ;  /* 0x000000ff1800720b */ /* 0x040fe20003f84000 */
[----:B------:R-:W-:Y:S01]  /*1b60*/  FMUL R24, R24, R24 ;  /* 0x0000001818187220 */ /* 0x000fe20000400000 */
[----:B------:R-:W-:Y:S01]  /*1b70*/  FSEL R59, R59, RZ, P5 ;  /* 0x000000ff3b3b7208 */ /* 0x000fe20002800000 */
[----:B------:R-:W-:Y:S01]  /*1b80*/  IMAD.U32 R20, R23, 0x10000, RZ ;  /* 0x0001000017147824 */ /* 0x000fe200078e00ff */
[----:B------:R-:W-:Y:S01]  /*1b90*/  FMNMX R30, R31, R30, !PT ;  /* 0x0000001e1f1e7209 */ /* 0x000fe20007800000 */
[----:B------:R-:W-:-:S02]  /*1ba0*/  IMAD.U32 R25, R72, 0x10000, RZ ;  /* 0x0001000048197824 */ /* 0x000fc400078e00ff */
[----:B------:R-:W-:Y:S01]  /*1bb0*/  FMUL R61, R31, R0 ;  /* 0x000000001f3d7220 */ /* 0x000fe20000400000 */
[----:B------:R-:W-:Y:S02]  /*1bc0*/  FSEL R31, R24, RZ, P4 ;  /* 0x000000ff181f7208 */ /* 0x000fe40002000000 */
[----:B------:R-:W-:Y:S01]  /*1bd0*/  FMNMX R30, R59, R30, !PT ;  /* 0x0000001e3b1e7209 */ /* 0x000fe20007800000 */
[C---:B------:R-:W-:Y:S01]  /*1be0*/  FMUL R22, R25.reuse, R25 ;  /* 0x0000001919167220 */ /* 0x040fe20000400000 */
[C---:B------:R-:W-:Y:S01]  /*1bf0*/  FSETP.GT.AND P6, PT, R20.reuse, RZ, PT ;  /* 0x000000ff1400720b */ /* 0x040fe20003fc4000 */
[----:B------:R-:W-:Y:S01]  /*1c00*/  FMUL R20, R20, R20 ;  /* 0x0000001414147220 */ /* 0x000fe20000400000 */
[----:B------:R-:W-:Y:S01]  /*1c10*/  FSETP.GT.AND P3, PT, R25, RZ, PT ;  /* 0x000000ff1900720b */ /* 0x000fe20003f64000 */
[C---:B------:R-:W-:Y:S01]  /*1c20*/  FMUL R24, R31.reuse, R0 ;  /* 0x000000001f187220 */ /* 0x040fe20000400000 */
[----:B------:R-:W-:Y:S02]  /*1c30*/  FMNMX R25, R31, R30, !PT ;  /* 0x0000001e1f197209 */ /* 0x000fe40007800000 */
[----:B------:R-:W-:Y:S01]  /*1c40*/  LOP3.LUT R31, R65, 0xffff, RZ, 0xc0, !PT ;  /* 0x0000ffff411f7812 */ /* 0x000fe200078ec0ff */
[----:B------:R-:W-:Y:S01]  /*1c50*/  FMUL R77, R69, R0 ;  /* 0x00000000454d7220 */ /* 0x000fe20000400000 */
[----:B------:R-:W-:-:S02]  /*1c60*/  FSEL R69, R20, RZ, P6 ;  /* 0x000000ff14457208 */ /* 0x000fc40003000000 */
[----:B------:R-:W-:Y:S02]  /*1c70*/  SHF.L.U64.HI R20, R31, 0x10, RZ ;  /* 0x000000101f147819 */ /* 0x000fe400000102ff */
[----:B------:R-:W-:Y:S02]  /*1c80*/  PRMT R32, R32, 0x5410, R31 ;  /* 0x0000541020207816 */ /* 0x000fe4000000001f */
[----:B------:R-:W-:-:S06]  /*1c90*/  @!P2 CS2R R30, SRZ ;  /* 0x00000000001ea805 */ /* 0x000fcc000001ff00 */
[----:B------:R1:W5:Y:S01]  /*1ca0*/  @P2 LDG.E.64 R30, desc[UR8][R62.64] ;  /* 0x000000083e1e2981 */ /* 0x000362000c1e1b00 */
[----:B------:R-:W-:Y:S01]  /*1cb0*/  FMUL R73, R73, R0 ;  /* 0x0000000049497220 */ /* 0x000fe20000400000 */
[----:B------:R-:W-:-:S05]  /*1cc0*/  FSEL R22, R22, RZ, P3 ;  /* 0x000000ff16167208 */ /* 0x000fca0001800000 */
[----:B------:R-:W2:Y:S01]  /*1cd0*/  F2F.BF16.F32 R73, R73 ;  /* 0x0000004900497304 */ /* 0x000ea20000202000 */
[----:B------:R-:W-:Y:S01]  /*1ce0*/  FMNMX R25, R22, R25, !PT ;  /* 0x0000001916197209 */ /* 0x000fe20007800000 */
[----:B------:R-:W-:-:S06]  /*1cf0*/  FMUL R75, R67, R0 ;  /* 0x00000000434b7220 */ /* 0x000fcc0000400000 */
[----:B------:R2:W3:Y:S01]  /*1d00*/  F2F.BF16.F32 R65, R24 ;  /* 0x0000001800417304 */ /* 0x0004e20000202000 */
[----:B------:R-:W-:Y:S02]  /*1d10*/  FMNMX R67, R69, R25, !PT ;  /* 0x0000001945437209 */ /* 0x000fe40007800000 */
[----:B------:R-:W-:Y:S01]  /*1d20*/  LOP3.LUT R25, R54, 0xffff, RZ, 0xc0, !PT ;  /* 0x0000ffff36197812 */ /* 0x000fe200078ec0ff */
[-C--:B------:R-:W-:Y:S01]  /*1d30*/  FMUL R54, R21, R0.reuse ;  /* 0x0000000015367220 */ /* 0x080fe20000400000 */
[-C--:B------:R-:W-:Y:S02]  /*1d40*/  FMUL R69, R69, R0.reuse ;  /* 0x0000000045457220 */ /* 0x080fe40000400000 */
[----:B------:R-:W-:Y:S02]  /*1d50*/  PRMT R28, R28, 0x5410, R25 ;  /* 0x000054101c1c7816 */ /* 0x000fe40000000019 */
[----:B------:R-:W-:Y:S01]  /*1d60*/  SHF.L.U64.HI R21, R25, 0x10, RZ ;  /* 0x0000001019157819 */ /* 0x000fe200000102ff */
[----:B--2---:R-:W-:Y:S01]  /*1d70*/  IMAD.WIDE.U32 R24, R73, 0x10000, RZ ;  /* 0x0001000049187825 */ /* 0x004fe200078e00ff */
[----:B------:R-:W-:Y:S01]  /*1d80*/  SHF.R.U32.HI R44, RZ, 0x10, R23 ;  /* 0x00000010ff2c7819 */ /* 0x000fe20000011617 */
[----:B------:R-:W2:Y:S02]  /*1d90*/  F2F.BF16.F32 R77, R77 ;  /* 0x0000004d004d7304 */ /* 0x000ea40000202000 */
[----:B------:R-:W-:Y:S01]  /*1da0*/  FMUL R23, R45, R0 ;  /* 0x000000002d177220 */ /* 0x000fe20000400000 */
[----:B---3--:R-:W-:-:S05]  /*1db0*/  LOP3.LUT R45, R25, R65, RZ, 0xfc, !PT ;  /* 0x00000041192d7212 */ /* 0x008fca00078efcff */
[----:B------:R-:W3:Y:S08]  /*1dc0*/  F2F.BF16.F32 R75, R75 ;  /* 0x0000004b004b7304 */ /* 0x000ef00000202000 */
[----:B------:R-:W4:Y:S08]  /*1dd0*/  F2F.BF16.F32 R61, R61 ;  /* 0x0000003d003d7304 */ /* 0x000f300000202000 */
[----:B------:R-:W0:Y:S08]  /*1de0*/  F2F.BF16.F32 R69, R69 ;  /* 0x0000004500457304 */ /* 0x000e300000202000 */
[----:B------:R-:W0:Y:S08]  /*1df0*/  F2F.BF16.F32 R54, R54 ;  /* 0x0000003600367304 */ /* 0x000e300000202000 */
[----:B------:R1:W0:Y:S01]  /*1e00*/  F2F.BF16.F32 R25, R23 ;  /* 0x0000001700197304 */ /* 0x0002220000202000 */
[----:B------:R-:W-:Y:S01]  /*1e10*/  BSSY B0, `(.L_x_30691) ;  /* 0x0000013000007945 */ /* 0x000fe20003800000 */
[----:B------:R-:W-:Y:S01]  /*1e20*/  LOP3.LUT R21, R21, R26, RZ, 0xfc, !PT ;  /* 0x0000001a15157212 */ /* 0x000fe200078efcff */
[----:B------:R-:W-:Y:S01]  /*1e30*/  FMUL R58, R22, R0 ;  /* 0x00000000163a7220 */ /* 0x000fe20000400000 */
[----:B--2---:R-:W-:Y:S01]  /*1e40*/  LOP3.LUT R26, R24, R77, RZ, 0xfc, !PT ;  /* 0x0000004d181a7212 */ /* 0x004fe200078efcff */
[----:B------:R-:W-:Y:S01]  /*1e50*/  IMAD.U32 R24, R44, 0x10000, RZ ;  /* 0x000100002c187824 */ /* 0x000fe200078e00ff */
[----:B------:R-:W-:Y:S01]  /*1e60*/  LOP3.LUT R20, R20, R60, RZ, 0xfc, !PT ;  /* 0x0000003c14147212 */ /* 0x000fe200078efcff */
[----:B---34-:R-:W-:Y:S06]  /*1e70*/  @P1 BRA `(.L_x_30692) ;  /* 0x0000000000301947 */ /* 0x018fec0003800000 */
[----:B01----:R-:W-:-:S04]  /*1e80*/  IMAD.WIDE.U32 R22, R54, 0x10000, RZ ;  /* 0x0001000036167825 */ /* 0x003fc800078e00ff */
[----:B------:R-:W-:-:S05]  /*1e90*/  IMAD.U32 R62, R25, 0x10000, RZ ;  /* 0x00010000193e7824 */ /* 0x000fca00078e00ff */
[----:B------:R-:W-:Y:S02]  /*1ea0*/  LOP3.LUT R63, R23, R62, R75, 0xfe, !PT ;  /* 0x0000003e173f7212 */ /* 0x000fe400078efe4b */
[----:B------:R-:W-:Y:S02]  /*1eb0*/  LOP3.LUT R62, R22, R77, RZ, 0xfc, !PT ;  /* 0x0000004d163e7212 */ /* 0x000fe400078efcff */
[----:B------:R-:W-:Y:S02]  /*1ec0*/  IADD3 R22, R9, -0x1, -R10 ;  /* 0xffffffff09167810 */ /* 0x000fe40007ffe80a */
[----:B------:R-:W-:Y:S02]  /*1ed0*/  LOP3.LUT R77, R41, 0x1fffffff, RZ, 0xc0, !PT ;  /* 0x1fffffff294d7812 */ /* 0x000fe400078ec0ff */
[----:B------:R-:W-:-:S04]  /*1ee0*/  LOP3.LUT R23, R22, 0x1f, RZ, 0xc0, !PT ;  /* 0x0000001f16177812 */ /* 0x000fc800078ec0ff */
[----:B------:R-:W-:-:S04]  /*1ef0*/  IADD3 R23, P2, P3, R23, R46, R12 ;  /* 0x0000002e17177210 */ /* 0x000fc80007b5e00c */
[----:B------:R-:W-:Y:S02]  /*1f00*/  IADD3.X R44, RZ, R66, R77, P2, P3 ;  /* 0x00000042ff2c7210 */ /* 0x000fe400017e644d */
[----:B------:R-:W-:-:S04]  /*1f10*/  LEA R22, P2, R23, R14, 0x3 ;  /* 0x0000000e17167211 */ /* 0x000fc800078418ff */
[----:B------:R-:W-:-:S05]  /*1f20*/  LEA.HI.X R23, R23, R16, R44, 0x3, P2 ;  /* 0x0000001017177211 */ /* 0x000fca00010f1c2c */
[----:B------:R2:W-:Y:S04]  /*1f30*/  STG.E.64 desc[UR8][R22.64], R62 ;  /* 0x0000003e16007986 */ /* 0x0005e8000c101b08 */
.L_x_30692:
[----:B------:R-:W-:Y:S05]  /*1f40*/  BSYNC B0 ;  /* 0x0000000000007941 */ /* 0x000fea0003800000 */
.L_x_30691:
[----:B-12---:R-:W-:Y:S01]  /*1f50*/  IMAD.WIDE.U32 R22, R61, 0x10000, RZ ;  /* 0x000100003d167825 */ /* 0x006fe200078e00ff */
[----:B------:R-:W-:-:S03]  /*1f60*/  FSETP.GT.AND P3, PT, R24, RZ, PT ;  /* 0x000000ff1800720b */ /* 0x000fc60003f64000 */
[----:B------:R-:W-:Y:S01]  /*1f70*/  FMUL R60, R24, R24 ;  /* 0x00000018183c7220 */ /* 0x000fe20000400000 */
[-C--:B------:R-:W-:Y:S01]  /*1f80*/  FMUL R62, R71, R0.reuse ;  /* 0x00000000473e7220 */ /* 0x080fe20000400000 */
[----:B------:R1:W2:Y:S01]  /*1f90*/  F2F.BF16.F32 R63, R58 ;  /* 0x0000003a003f7304 */ /* 0x0002a20000202000 */
[----:B0-----:R-:W-:Y:S01]  /*1fa0*/  LOP3.LUT R24, R23, R69, RZ, 0xfc, !PT ;  /* 0x0000004517187212 */ /* 0x001fe200078efcff */
[-C--:B------:R-:W-:Y:S01]  /*1fb0*/  FMUL R23, R59, R0.reuse ;  /* 0x000000003b177220 */ /* 0x080fe20000400000 */
[----:B------:R-:W-:Y:S01]  /*1fc0*/  IMAD.U32 R71, R48, 0x10000, RZ ;  /* 0x0001000030477824 */ /* 0x000fe200078e00ff */
[----:B------:R-:W-:Y:S01]  /*1fd0*/  FSEL R60, R60, RZ, P3 ;  /* 0x000000ff3c3c7208 */ /* 0x000fe20001800000 */
[----:B------:R-:W-:Y:S01]  /*1fe0*/  BSSY B0, `(.L_x_30693) ;  /* 0x0000016000007945 */ /* 0x000fe20003800000 */
[----:B------:R-:W-:Y:S02]  /*1ff0*/  LOP3.LUT R44, R22, R75, RZ, 0xfc, !PT ;  /* 0x0000004b162c7212 */ /* 0x000fe400078efcff */
[----:B------:R-:W0:Y:S01]  /*2000*/  F2F.BF16.F32 R62, R62 ;  /* 0x0000003e003e7304 */ /* 0x000e220000202000 */
[----:B------:R-:W-:Y:S01]  /*2010*/  FSETP.GT.AND P2, PT, R71, RZ, PT ;  /* 0x000000ff4700720b */ /* 0x000fe20003f44000 */
[C---:B------:R-:W-:Y:S01]  /*2020*/  FMUL R22, R60.reuse, R0 ;  /* 0x000000003c167220 */ /* 0x040fe20000400000 */
[----:B------:R-:W-:-:S05]  /*2030*/  FMNMX R67, R60, R67, !PT ;  /* 0x000000433c437209 */ /* 0x000fca0007800000 */
[----:B------:R-:W3:Y:S01]  /*2040*/  F2F.BF16.F32 R23, R23 ;  /* 0x0000001700177304 */ /* 0x000ee20000202000 */
[----:B-12---:R-:W-:Y:S05]  /*2050*/  @P1 BRA `(.L_x_30694) ;  /* 0x0000000000381947 */ /* 0x006fea0003800000 */
[----:B---3--:R-:W-:Y:S02]  /*2060*/  IMAD.U32 R60, R23, 0x10000, RZ ;  /* 0x00010000173c7824 */ /* 0x008fe400078e00ff */
[----:B0-----:R-:W-:-:S05]  /*2070*/  IMAD.WIDE.U32 R58, R62, 0x10000, RZ ;  /* 0x000100003e3a7825 */ /* 0x001fca00078e00ff */
[----:B------:R-:W-:Y:S02]  /*2080*/  LOP3.LUT R61, R59, R60, R61, 0xfe, !PT ;  /* 0x0000003c3b3d7212 */ /* 0x000fe400078efe3d */
[----:B------:R-:W-:Y:S02]  /*2090*/  LOP3.LUT R60, R58, R73, RZ, 0xfc, !PT ;  /* 0x000000493a3c7212 */ /* 0x000fe400078efcff */
[----:B------:R-:W-:Y:S02]  /*20a0*/  IADD3 R58, R9, -0x1, -R10 ;  /* 0xffffffff093a7810 */ /* 0x000fe40007ffe80a */
[----:B------:R-:W-:Y:S02]  /*20b0*/  LOP3.LUT R73, R41, 0x1fffffff, RZ, 0xc0, !PT ;  /* 0x1fffffff29497812 */ /* 0x000fe400078ec0ff */
        /* <DEDUP_REMOVED lines=8> */
.L_x_30694:
[----:B------:R-:W-:Y:S05]  /*2140*/  BSYNC B0 ;  /* 0x0000000000007941 */ /* 0x000fea0003800000 */
.L_x_30693:
[----:B------:R-:W2:Y:S01]  /*2150*/  F2F.BF16.F32 R22, R22 ;  /* 0x0000001600167304 */ /* 0x000ea20000202000 */
[----:B------:R-:W-:Y:S01]  /*2160*/  BSSY B0, `(.L_x_30695) ;  /* 0x0000012000007945 */ /* 0x000fe20003800000 */
[----:B------:R-:W-:Y:S02]  /*2170*/  IMAD.U32 R70, R49, 0x10000, RZ ;  /* 0x0001000031467824 */ /* 0x000fe400078e00ff */
[----:B------:R-:W-:Y:S01]  /*2180*/  FMUL R71, R71, R71 ;  /* 0x0000004747477220 */ /* 0x000fe20000400000 */
[----:B------:R-:W-:Y:S06]  /*2190*/  @P1 BRA `(.L_x_30696) ;  /* 0x0000000000381947 */ /* 0x000fec0003800000 */
[----:B-1----:R-:W-:-:S04]  /*21a0*/  IMAD.WIDE.U32 R58, R63, 0x10000, RZ ;  /* 0x000100003f3a7825 */ /* 0x002fc800078e00ff */
[----:B--2---:R-:W-:-:S05]  /*21b0*/  IMAD.U32 R60, R22, 0x10000, RZ ;  /* 0x00010000163c7824 */ /* 0x004fca00078e00ff */
[----:B------:R-:W-:Y:S02]  /*21c0*/  LOP3.LUT R61, R59, R60, R69, 0xfe, !PT ;  /* 0x0000003c3b3d7212 */ /* 0x000fe400078efe45 */
[----:B------:R-:W-:Y:S02]  /*21d0*/  LOP3.LUT R60, R58, R65, RZ, 0xfc, !PT ;  /* 0x000000413a3c7212 */ /* 0x000fe400078efcff */
[----:B------:R-:W-:Y:S02]  /*21e0*/  IADD3 R58, R9, -0x1, -R10 ;  /* 0xffffffff093a7810 */ /* 0x000fe40007ffe80a */
[----:B------:R-:W-:Y:S02]  /*21f0*/  LOP3.LUT R65, R41, 0x1fffffff, RZ, 0xc0, !PT ;  /* 0x1fffffff29417812 */ /* 0x000fe400078ec0ff */
[----:B------:R-:W-:-:S04]  /*2200*/  LOP3.LUT R59, R58, 0x1f, RZ, 0xc0, !PT ;  /* 0x0000001f3a3b7812 */ /* 0x000fc800078ec0ff */
[----:B------:R-:W-:-:S04]  /*2210*/  IADD3 R58, P4, P5, R59, R46, R12 ;  /* 0x0000002e3b3a7210 */ /* 0x000fc80007d9e00c */
[----:B------:R-:W-:Y:S02]  /*2220*/  LEA R59, P3, R7, R58, 0x1 ;  /* 0x0000003a073b7211 */ /* 0x000fe400078608ff */
[----:B------:R-:W-:-:S04]  /*2230*/  IADD3.X R65, RZ, R66, R65, P4, P5 ;  /* 0x00000042ff417210 */ /* 0x000fc800027ea441 */
[----:B------:R-:W-:Y:S02]  /*2240*/  LEA.HI.X R65, R7, R65, R4, 0x1, P3 ;  /* 0x0000004107417211 */ /* 0x000fe400018f0c04 */
[----:B------:R-:W-:-:S04]  /*2250*/  LEA R58, P3, R59, R14, 0x3 ;  /* 0x0000000e3b3a7211 */ /* 0x000fc800078618ff */
[----:B------:R-:W-:-:S05]  /*2260*/  LEA.HI.X R59, R59, R16, R65, 0x3, P3 ;  /* 0x000000103b3b7211 */ /* 0x000fca00018f1c41 */
[----:B------:R4:W-:Y:S04]  /*2270*/  STG.E.64 desc[UR8][R58.64], R60 ;  /* 0x0000003c3a007986 */ /* 0x0009e8000c101b08 */
.L_x_30696:
[----:B------:R-:W-:Y:S05]  /*2280*/  BSYNC B0 ;  /* 0x0000000000007941 */ /* 0x000fea0003800000 */
.L_x_30695:
[--C-:B------:R-:W-:Y:S01]  /*2290*/  SHF.R.U64 R48, R48, 0x10, R49.reuse ;  /* 0x0000001030307819 */ /* 0x100fe20000001231 */
[----:B------:R-:W-:Y:S01]  /*22a0*/  IMAD R65, R7, R68, RZ ;  /* 0x0000004407417224 */ /* 0x000fe200078e02ff */
[----:B------:R-:W-:Y:S01]  /*22b0*/  FSEL R72, R71, RZ, P2 ;  /* 0x000000ff47487208 */ /* 0x000fe20001000000 */
[C---:B------:R-:W-:Y:S01]  /*22c0*/  FMUL R71, R70.reuse, R70 ;  /* 0x0000004646477220 */ /* 0x040fe20000400000 */
[----:B------:R-:W-:Y:S01]  /*22d0*/  FSETP.GT.AND P2, PT, R70, RZ, PT ;  /* 0x000000ff4600720b */ /* 0x000fe20003f44000 */
[----:B------:R-:W-:Y:S01]  /*22e0*/  IMAD.U32 R48, R48, 0x10000, RZ ;  /* 0x0001000030307824 */ /* 0x000fe200078e00ff */
[----:B-1--4-:R-:W-:Y:S01]  /*22f0*/  SHF.R.U32.HI R58, RZ, 0x10, R49 ;  /* 0x00000010ff3a7819 */ /* 0x012fe20000011631 */
[----:B------:R-:W-:Y:S01]  /*2300*/  IMAD.IADD R73, R12, 0x1, R65 ;  /* 0x000000010c497824 */ /* 0x000fe200078e0241 */
[----:B------:R-:W-:Y:S01]  /*2310*/  FSEL R71, R71, RZ, P2 ;  /* 0x000000ff47477208 */ /* 0x000fe20001000000 */
[C---:B------:R-:W-:Y:S01]  /*2320*/  FMUL R49, R48.reuse, R48 ;  /* 0x0000003030317220 */ /* 0x040fe20000400000 */
[----:B------:R-:W-:Y:S01]  /*2330*/  FSETP.GT.AND P2, PT, R48, RZ, PT ;  /* 0x000000ff3000720b */ /* 0x000fe20003f44000 */
[----:B------:R-:W-:Y:S01]  /*2340*/  IMAD.U32 R48, R58, 0x10000, RZ ;  /* 0x000100003a307824 */ /* 0x000fe200078e00ff */
[C---:B------:R-:W-:Y:S01]  /*2350*/  FMNMX R68, R72.reuse, R67, !PT ;  /* 0x0000004348447209 */ /* 0x040fe20007800000 */
[----:B------:R-:W-:Y:S01]  /*2360*/  FMUL R61, R72, R0 ;  /* 0x00000000483d7220 */ /* 0x000fe20000400000 */
[----:B------:R-:W-:Y:S01]  /*2370*/  FSEL R49, R49, RZ, P2 ;  /* 0x000000ff31317208 */ /* 0x000fe20001000000 */
[C---:B------:R-:W-:Y:S01]  /*2380*/  FMUL R69, R48.reuse, R48 ;  /* 0x0000003030457220 */ /* 0x040fe20000400000 */
[----:B------:R-:W-:Y:S01]  /*2390*/  FSETP.GT.AND P2, PT, R48, RZ, PT ;  /* 0x000000ff3000720b */ /* 0x000fe20003f44000 */
[-C--:B------:R-:W-:Y:S01]  /*23a0*/  FMUL R60, R71, R0.reuse ;  /* 0x00000000473c7220 */ /* 0x080fe20000400000 */
[----:B------:R-:W-:Y:S01]  /*23b0*/  IADD3 R59, R9, 0x1d, -R10 ;  /* 0x0000001d093b7810 */ /* 0x000fe20007ffe80a */
[----:B------:R-:W-:Y:S01]  /*23c0*/  FMUL R65, R49, R0 ;  /* 0x0000000031417220 */ /* 0x000fe20000400000 */
[----:B------:R-:W-:Y:S01]  /*23d0*/  FSEL R69, R69, RZ, P2 ;  /* 0x000000ff45457208 */ /* 0x000fe20001000000 */
[----:B------:R-:W1:Y:S01]  /*23e0*/  F2F.BF16.F32 R61, R61 ;  /* 0x0000003d003d7304 */ /* 0x000e620000202000 */
[----:B------:R-:W-:Y:S01]  /*23f0*/  LOP3.LUT R59, R59, 0x1f, RZ, 0xc0, !PT ;  /* 0x0000001f3b3b7812 */ /* 0x000fe200078ec0ff */
[----:B------:R-:W-:Y:S01]  /*2400*/  BSSY B0, `(.L_x_30697) ;  /* 0x0000018000007945 */ /* 0x000fe20003800000 */
[----:B------:R-:W-:Y:S01]  /*2410*/  IADD3 R58, P3, R73, R12, RZ ;  /* 0x0000000c493a7210 */ /* 0x000fe20007f7e0ff */
[----:B------:R-:W-:Y:S01]  /*2420*/  FMUL R67, R69, R0 ;  /* 0x0000000045437220 */ /* 0x000fe20000400000 */
[----:B------:R-:W-:-:S02]  /*2430*/  ISETP.LT.U32.AND P2, PT, R59, R2, !P0 ;  /* 0x000000023b00720c */ /* 0x000fc40004741070 */
[----:B------:R-:W-:Y:S01]  /*2440*/  FMNMX R68, R49, R68, !PT ;  /* 0x0000004431447209 */ /* 0x000fe20007800000 */
[----:B------:R-:W4:Y:S08]  /*2450*/  F2F.BF16.F32 R60, R60 ;  /* 0x0000003c003c7304 */ /* 0x000f300000202000 */
[----:B------:R-:W0:Y:S08]  /*2460*/  F2F.BF16.F32 R65, R65 ;  /* 0x0000004100417304 */ /* 0x000e300000202000 */
[----:B------:R-:W0:Y:S01]  /*2470*/  F2F.BF16.F32 R67, R67 ;  /* 0x0000004300437304 */ /* 0x000e220000202000 */
[----:B-1--4-:R-:W-:Y:S05]  /*2480*/  @P1 BRA `(.L_x_30698) ;  /* 0x00000000003c1947 */ /* 0x012fea0003800000 */
[----:B------:R-:W-:Y:S01]  /*2490*/  IADD3 R47, R9, -0x1, -R10 ;  /* 0xffffffff092f7810 */ /* 0x000fe20007ffe80a */
[----:B------:R-:W-:-:S03]  /*24a0*/  IMAD R73, R4, 0x3, RZ ;  /* 0x0000000304497824 */ /* 0x000fc600078e02ff */
[----:B------:R-:W-:-:S04]  /*24b0*/  LOP3.LUT R47, R47, 0x1f, RZ, 0xc0, !PT ;  /* 0x0000001f2f2f7812 */ /* 0x000fc800078ec0ff */
[----:B------:R-:W-:Y:S02]  /*24c0*/  IADD3 R46, P0, P1, R47, R46, R12 ;  /* 0x0000002e2f2e7210 */ /* 0x000fe4000791e00c */
[----:B------:R-:W-:-:S04]  /*24d0*/  LOP3.LUT R47, R41, 0x1fffffff, RZ, 0xc0, !PT ;  /* 0x1fffffff292f7812 */ /* 0x000fc800078ec0ff */
[----:B------:R-:W-:-:S03]  /*24e0*/  IADD3.X R47, RZ, R66, R47, P0, P1 ;  /* 0x00000042ff2f7210 */ /* 0x000fc600007e242f */
[----:B------:R-:W-:-:S04]  /*24f0*/  IMAD.WIDE.U32 R48, R7, 0x3, R46 ;  /* 0x0000000307307825 */ /* 0x000fc800078e002e */
[----:B------:R-:W-:Y:S01]  /*2500*/  IMAD.IADD R47, R73, 0x1, R49 ;  /* 0x00000001492f7824 */ /* 0x000fe200078e0231 */
[----:B------:R-:W-:Y:S01]  /*2510*/  LEA R46, P0, R48, R14, 0x3 ;  /* 0x0000000e302e7211 */ /* 0x000fe200078018ff */
[----:B0-----:R-:W-:-:S03]  /*2520*/  IMAD.U32 R73, R67, 0x10000, RZ ;  /* 0x0001000043497824 */ /* 0x001fc600078e00ff */
[----:B------:R-:W-:Y:S01]  /*2530*/  LEA.HI.X R47, R48, R16, R47, 0x3, P0 ;  /* 0x00000010302f7211 */ /* 0x000fe200000f1c2f */
[----:B------:R-:W-:-:S05]  /*2540*/  IMAD.WIDE.U32 R48, R65, 0x10000, RZ ;  /* 0x0001000041307825 */ /* 0x000fca00078e00ff */
[----:B------:R-:W-:Y:S02]  /*2550*/  LOP3.LUT R49, R49, R73, R60, 0xfe, !PT ;  /* 0x0000004931317212 */ /* 0x000fe400078efe3c */
[----:B------:R-:W-:-:S05]  /*2560*/  LOP3.LUT R48, R48, R61, RZ, 0xfc, !PT ;  /* 0x0000003d30307212 */ /* 0x000fca00078efcff */
[----:B------:R1:W-:Y:S02]  /*2570*/  STG.E.64 desc[UR8][R46.64], R48 ;  /* 0x000000302e007986 */ /* 0x0003e4000c101b08 */
.L_x_30698:
[----:B------:R-:W-:Y:S05]  /*2580*/  BSYNC B0 ;  /* 0x0000000000007941 */ /* 0x000fea0003800000 */
.L_x_30697:
[----:B------:R-:W-:Y:S01]  /*2590*/  IADD3 R74, P0, R59, R58, RZ ;  /* 0x0000003a3b4a7210 */ /* 0x000fe20007f1e0ff */
[----:B------:R-:W-:Y:S01]  /*25a0*/  IMAD.X R64, R64, 0x1, R41, P3 ;  /* 0x0000000140407824 */ /* 0x000fe200018e0629 */
[----:B-1----:R-:W-:-:S03]  /*25b0*/  @P2 LOP3.LUT R47, R41, 0x1fffffff, RZ, 0xc0, !PT ;  /* 0x1fffffff292f2812 */ /* 0x002fc600078ec0ff */
[----:B------:R-:W-:Y:S01]  /*25c0*/  IMAD.X R75, RZ, RZ, R64, P0 ;  /* 0x000000ffff4b7224 */ /* 0x000fe200000e0640 */
[----:B------:R-:W-:Y:S01]  /*25d0*/  @P2 IADD3 R46, P0, R74, R12, RZ ;  /* 0x0000000c4a2e2210 */ /* 0x000fe20007f1e0ff */
[----:B------:R-:W-:Y:S02]  /*25e0*/  @P2 IMAD R73, R4, 0x5, RZ ;  /* 0x0000000504492824 */ /* 0x000fe400078e02ff */
[----:B------:R-:W-:-:S04]  /*25f0*/  @P2 IMAD.WIDE.U32 R48, R7, 0x5, R74 ;  /* 0x0000000507302825 */ /* 0x000fc800078e004a */
[----:B------:R-:W-:Y:S01]  /*2600*/  @P2 IMAD.X R47, R75, 0x1, R47, P0 ;  /* 0x000000014b2f2824 */ /* 0x000fe200000e062f */
[----:B------:R-:W-:Y:S01]  /*2610*/  @P2 LEA R76, P0, R46, R51, 0x3 ;  /* 0x000000332e4c2211 */ /* 0x000fe200078018ff */
[----:B------:R-:W-:-:S03]  /*2620*/  @P2 IMAD.IADD R49, R73, 0x1, R49 ;  /* 0x0000000149312824 */ /* 0x000fc600078e0231 */
[----:B------:R-:W-:Y:S02]  /*2630*/  @P2 LEA.HI.X R77, R46, R50, R47, 0x3, P0 ;  /* 0x000000322e4d2211 */ /* 0x000fe400000f1c2f */
[----:B------:R-:W-:Y:S02]  /*2640*/  @!P2 CS2R R46, SRZ ;  /* 0x00000000002ea805 */ /* 0x000fe4000001ff00 */
[----:B------:R-:W-:-:S04]  /*2650*/  @P2 LEA R72, P0, R48, R51, 0x3 ;  /* 0x0000003330482211 */ /* 0x000fc800078018ff */
[----:B------:R-:W-:Y:S02]  /*2660*/  @P2 LEA.HI.X R73, R48, R50, R49, 0x3, P0 ;  /* 0x0000003230492211 */ /* 0x000fe400000f1c31 */
[----:B------:R-:W-:Y:S02]  /*2670*/  @!P2 CS2R R48, SRZ ;  /* 0x000000000030a805 */ /* 0x000fe4000001ff00 */
[----:B------:R-:W-:Y:S01]  /*2680*/  LOP3.LUT R66, R55, 0xffff, RZ, 0xc0, !PT ;  /* 0x0000ffff37427812 */ /* 0x000fe200078ec0ff */
[----:B------:R-:W5:Y:S03]  /*2690*/  @P2 LDG.E.64 R46, desc[UR8][R76.64] ;  /* 0x000000084c2e2981 */ /* 0x000f66000c1e1b00 */
[----:B------:R-:W-:Y:S01]  /*26a0*/  SHF.L.U64.HI R55, R66, 0x10, RZ ;  /* 0x0000001042377819 */ /* 0x000fe200000102ff */
[----:B------:R1:W5:Y:S01]  /*26b0*/  @P2 LDG.E.64 R48, desc[UR8][R72.64] ;  /* 0x0000000848302981 */ /* 0x000362000c1e1b00 */
[----:B------:R-:W-:-:S02]  /*26c0*/  PRMT R70, R57, 0x5410, R66 ;  /* 0x0000541039467816 */ /* 0x000fc40000000042 */
[----:B------:R-:W-:Y:S01]  /*26d0*/  LOP3.LUT R56, R55, R56, RZ, 0xfc, !PT ;  /* 0x0000003837387212 */ /* 0x000fe200078efcff */
[----:B------:R-:W-:Y:S01]  /*26e0*/  @P2 IMAD R55, R4, 0x6, RZ ;  /* 0x0000000604372824 */ /* 0x000fe200078e02ff */
[----:B------:R-:W-:Y:S01]  /*26f0*/  FMNMX R68, R71, R68, !PT ;  /* 0x0000004447447209 */ /* 0x000fe20007800000 */
[--C-:B-1----:R-:W-:Y:S02]  /*2700*/  @P2 IMAD.MOV.U32 R72, RZ, RZ, R74.reuse ;  /* 0x000000ffff482224 */ /* 0x102fe400078e004a */
[--C-:B------:R-:W-:Y:S02]  /*2710*/  @P2 IMAD.MOV.U32 R73, RZ, RZ, R75.reuse ;  /* 0x000000ffff492224 */ /* 0x100fe400078e004b */
[----:B------:R-:W-:-:S04]  /*2720*/  @P2 IMAD.WIDE.U32 R74, R7, 0x7, R74 ;  /* 0x00000007074a2825 */ /* 0x000fc800078e004a */
[----:B------:R-:W-:-:S04]  /*2730*/  @P2 IMAD.WIDE.U32 R72, R7, 0x6, R72 ;  /* 0x0000000607482825 */ /* 0x000fc800078e0048 */
[----:B------:R-:W-:Y:S01]  /*2740*/  @P2 IMAD.IADD R55, R55, 0x1, R73 ;  /* 0x0000000137372824 */ /* 0x000fe200078e0249 */
[----:B------:R-:W-:-:S04]  /*2750*/  @P2 LEA R76, P0, R72, R51, 0x3 ;  /* 0x00000033484c2211 */ /* 0x000fc800078018ff */
[----:B------:R-:W-:Y:S01]  /*2760*/  @P2 LEA.HI.X R77, R72, R50, R55, 0x3, P0 ;  /* 0x00000032484d2211 */ /* 0x000fe200000f1c37 */
[----:B------:R-:W-:Y:S01]  /*2770*/  @P2 IMAD R55, R4, 0x7, RZ ;  /* 0x0000000704372824 */ /* 0x000fe200078e02ff */
[----:B------:R-:W-:Y:S02]  /*2780*/  SHF.R.U32.HI R57, RZ, 0x5, R9 ;  /* 0x00000005ff397819 */ /* 0x000fe40000011609 */
[----:B------:R-:W-:Y:S01]  /*2790*/  @P2 LEA R72, P0, R74, R51, 0x3 ;  /* 0x000000334a482211 */ /* 0x000fe200078018ff */
[----:B------:R-:W-:Y:S02]  /*27a0*/  @P2 IMAD.IADD R55, R55, 0x1, R75 ;  /* 0x0000000137372824 */ /* 0x000fe400078e024b */
[----:B------:R-:W-:-:S03]  /*27b0*/  IMAD.SHL.U32 R66, R57, 0x4, RZ ;  /* 0x0000000439427824 */ /* 0x000fc600078e00ff */
[----:B------:R-:W-:Y:S02]  /*27c0*/  @P2 LEA.HI.X R73, R74, R50, R55, 0x3, P0 ;  /* 0x000000324a492211 */ /* 0x000fe400000f1c37 */
[----:B------:R-:W-:Y:S02]  /*27d0*/  @!P2 CS2R R50, SRZ ;  /* 0x000000000032a805 */ /* 0x000fe4000001ff00 */
[----:B------:R-:W-:Y:S02]  /*27e0*/  SHF.R.U32.HI R55, RZ, 0x5, R9 ;  /* 0x00000005ff377819 */ /* 0x000fe40000011609 */
[----:B------:R-:W-:-:S03]  /*27f0*/  LOP3.LUT R66, R66, 0x1c, RZ, 0xe2, !PT ;  /* 0x0000001c42427812 */ /* 0x000fc600078ee2ff */
[----:B------:R-:W-:Y:S01]  /*2800*/  IMAD.SHL.U32 R57, R55, 0x4, RZ ;  /* 0x0000000437397824 */ /* 0x000fe200078e00ff */
[----:B------:R-:W-:Y:S01]  /*2810*/  IADD3 R52, R9, 0x1e, -R52 ;  /* 0x0000001e09347810 */ /* 0x000fe20007ffe834 */
[----:B------:R-:W-:Y:S01]  /*2820*/  VIADD R66, R66, 0x2 ;  /* 0x0000000242427836 */ /* 0x000fe20000000000 */
[----:B------:R3:W5:Y:S01]  /*2830*/  @P2 LDG.E.64 R50, desc[UR8][R76.64] ;  /* 0x000000084c322981 */ /* 0x000762000c1e1b00 */
[----:B------:R-:W-:Y:S01]  /*2840*/  IMAD.U32 R29, R29, 0x10000, RZ ;  /* 0x000100001d1d7824 */ /* 0x000fe200078e00ff */
[----:B------:R-:W-:Y:S02]  /*2850*/  LOP3.LUT R57, R57, 0x1c, RZ, 0xe2, !PT ;  /* 0x0000001c39397812 */ /* 0x000fe400078ee2ff */
[----:B------:R-:W-:Y:S02]  /*2860*/  ISETP.GE.U32.AND P0, PT, R66, R3, PT ;  /* 0x000000034200720c */ /* 0x000fe40003f06070 */
[----:B------:R-:W-:Y:S01]  /*2870*/  SHF.R.U32.HI R66, RZ, 0x3, R9 ;  /* 0x00000003ff427819 */ /* 0x000fe20000011609 */
[----:B------:R-:W-:Y:S01]  /*2880*/  VIADD R74, R57, 0x3 ;  /* 0x00000003394a7836 */ /* 0x000fe20000000000 */
[----:B------:R-:W-:-:S02]  /*2890*/  LOP3.LUT R57, R52, 0x1f, RZ, 0xc0, !PT ;  /* 0x0000001f34397812 */ /* 0x000fc400078ec0ff */
[----:B------:R-:W-:Y:S01]  /*28a0*/  LOP3.LUT R66, R66, 0x1c, RZ, 0xc0, !PT ;  /* 0x0000001c42427812 */ /* 0x000fe200078ec0ff */
[----:B------:R-:W-:Y:S01]  /*28b0*/  IMAD.U32 R15, R15, 0x10000, RZ ;  /* 0x000100000f0f7824 */ /* 0x000fe200078e00ff */
[----:B------:R-:W-:Y:S01]  /*28c0*/  ISETP.GE.U32.OR P0, PT, R57, R2, P0 ;  /* 0x000000023900720c */ /* 0x000fe20000706470 */
[----:B---3--:R-:W-:Y:S01]  /*28d0*/  IMAD.WIDE.U32 R76, R23, 0x10000, RZ ;  /* 0x00010000174c7825 */ /* 0x008fe200078e00ff */
[----:B------:R-:W-:Y:S02]  /*28e0*/  LOP3.LUT R52, R53, 0xffff, RZ, 0xc0, !PT ;  /* 0x0000ffff35347812 */ /* 0x000fe400078ec0ff */
[----:B------:R-:W-:Y:S02]  /*28f0*/  IADD3 R57, R9, 0x1d, -R66 ;  /* 0x0000001d09397810 */ /* 0x000fe40007ffe842 */
[----:B------:R-:W-:Y:S02]  /*2900*/  ISETP.GE.U32.AND P1, PT, R74, R3, PT ;  /* 0x000000034a00720c */ /* 0x000fe40003f26070 */
[----:B------:R-:W-:-:S02]  /*2910*/  PRMT R74, R33, 0x5410, R52 ;  /* 0x00005410214a7816 */ /* 0x000fc40000000034 */
[----:B------:R-:W-:Y:S02]  /*2920*/  LOP3.LUT R53, R57, 0x1f, RZ, 0xc0, !PT ;  /* 0x0000001f39357812 */ /* 0x000fe400078ec0ff */
[----:B------:R-:W-:Y:S02]  /*2930*/  SHF.L.U64.HI R52, R52, 0x10, RZ ;  /* 0x0000001034347819 */ /* 0x000fe400000102ff */
[----:B------:R-:W-:Y:S02]  /*2940*/  ISETP.GE.U32.OR P1, PT, R53, R2, P1 ;  /* 0x000000023500720c */ /* 0x000fe40000f26470 */
[----:B------:R-:W-:Y:S01]  /*2950*/  LOP3.LUT R57, R52, R27, RZ, 0xfc, !PT ;  /* 0x0000001b34397212 */ /* 0x000fe200078efcff */
[----:B0-----:R-:W-:Y:S01]  /*2960*/  IMAD.WIDE.U32 R52, R62, 0x10000, RZ ;  /* 0x000100003e347825 */ /* 0x001fe200078e00ff */
[----:B------:R-:W-:Y:S02]  /*2970*/  LOP3.LUT R33, R20, R29, RZ, 0xfc, !PT ;  /* 0x0000001d14217212 */ /* 0x000fe400078efcff */
[----:B------:R-:W-:Y:S01]  /*2980*/  FMNMX R68, R69, R68, !PT ;  /* 0x0000004445447209 */ /* 0x000fe20007800000 */
[----:B------:R-:W-:Y:S01]  /*2990*/  IMAD.U32 R66, R61, 0x10000, RZ ;  /* 0x000100003d427824 */ /* 0x000fe200078e00ff */
[----:B------:R-:W-:Y:S01]  /*29a0*/  LOP3.LUT R62, R52, R54, RZ, 0xfc, !PT ;  /* 0x00000036343e7212 */ /* 0x000fe200078efcff */
[----:B------:R-:W-:Y:S01]  /*29b0*/  IMAD.U32 R54, R13, 0x10000, RZ ;  /* 0x000100000d367824 */ /* 0x000fe200078e00ff */
[----:B------:R-:W-:Y:S01]  /*29c0*/  LOP3.LUT R63, R53, R63, RZ, 0xfc, !PT ;  /* 0x0000003f353f7212 */ /* 0x000fe200078efcff */
[----:B------:R-:W-:Y:S01]  /*29d0*/  IMAD.U32 R13, R60, 0x10000, RZ ;  /* 0x000100003c0d7824 */ /* 0x000fe200078e00ff */
[----:B------:R-:W-:-:S02]  /*29e0*/  @!P2 CS2R R52, SRZ ;  /* 0x000000000034a805 */ /* 0x000fc4000001ff00 */
[----:B------:R-:W-:Y:S02]  /*29f0*/  LOP3.LUT R27, R45, R66, RZ, 0xfc, !PT ;  /* 0x000000422d1b7212 */ /* 0x000fe400078efcff */
[----:B------:R-:W-:Y:S01]  /*2a00*/  LOP3.LUT R45, R24, R13, RZ, 0xfc, !PT ;  /* 0x0000000d182d7212 */ /* 0x000fe200078efcff */
[----:B-----5:R-:W-:Y:S01]  /*2a10*/  IMAD.U32 R13, R38, 0x10000, RZ ;  /* 0x00010000260d7824 */ /* 0x020fe200078e00ff */
[----:B------:R-:W-:Y:S01]  /*2a20*/  LOP3.LUT R29, R21, R54, RZ, 0xfc, !PT ;  /* 0x00000036151d7212 */ /* 0x000fe200078efcff */
[----:B------:R0:W5:Y:S01]  /*2a30*/  @P2 LDG.E.64 R52, desc[UR8][R72.64] ;  /* 0x0000000848342981 */ /* 0x000162000c1e1b00 */
[----:B------:R-:W-:Y:S01]  /*2a40*/  LOP3.LUT R71, R56, R15, RZ, 0xfc, !PT ;  /* 0x0000000f38477212 */ /* 0x000fe200078efcff */
[C---:B------:R-:W-:Y:S01]  /*2a50*/  FMUL R21, R13.reuse, R13 ;  /* 0x0000000d0d157220 */ /* 0x040fe20000400000 */
[----:B------:R-:W-:Y:S01]  /*2a60*/  FSETP.GT.AND P2, PT, R13, RZ, PT ;  /* 0x000000ff0d00720b */ /* 0x000fe20003f44000 */
[----:B------:R-:W-:Y:S01]  /*2a70*/  IMAD.U32 R15, R39, 0x10000, RZ ;  /* 0x00010000270f7824 */ /* 0x000fe200078e00ff */
[----:B------:R-:W-:Y:S01]  /*2a80*/  LOP3.LUT R20, R76, R25, RZ, 0xfc, !PT ;  /* 0x000000194c147212 */ /* 0x000fe200078efcff */
[C---:B------:R-:W-:Y:S01]  /*2a90*/  IMAD.U32 R25, R36.reuse, 0x10000, RZ ;  /* 0x0001000024197824 */ /* 0x040fe200078e00ff */
[----:B------:R-:W-:Y:S01]  /*2aa0*/  SHF.R.U64 R56, R36, 0x10, R37 ;  /* 0x0000001024387819 */ /* 0x000fe20000001225 */
[----:B------:R-:W-:Y:S01]  /*2ab0*/  FMUL R23, R15, R15 ;  /* 0x0000000f0f177220 */ /* 0x000fe20000400000 */
[----:B------:R-:W-:Y:S01]  /*2ac0*/  FSEL R21, R21, RZ, P2 ;  /* 0x000000ff15157208 */ /* 0x000fe20001000000 */
[----:B------:R-:W-:Y:S01]  /*2ad0*/  IMAD.U32 R54, R17, 0x10000, RZ ;  /* 0x0001000011367824 */ /* 0x000fe200078e00ff */
[----:B------:R-:W-:Y:S01]  /*2ae0*/  SHF.R.U64 R36, R38, 0x10, R39 ;  /* 0x0000001026247819 */ /* 0x000fe20000001227 */
[----:B------:R-:W-:Y:S01]  /*2af0*/  IMAD.U32 R24, R37, 0x10000, RZ ;  /* 0x0001000025187824 */ /* 0x000fe200078e00ff */
[----:B------:R-:W-:Y:S01]  /*2b00*/  FSETP.GT.AND P2, PT, R15, RZ, PT ;  /* 0x000000ff0f00720b */ /* 0x000fe20003f44000 */
[----:B------:R-:W-:Y:S01]  /*2b10*/  IMAD.U32 R13, R34, 0x10000, RZ ;  /* 0x00010000220d7824 */ /* 0x000fe200078e00ff */
[----:B------:R-:W-:Y:S01]  /*2b20*/  SHF.R.U32.HI R17, RZ, 0x10, R37 ;  /* 0x00000010ff117819 */ /* 0x000fe20000011625 */
[----:B------:R-:W-:Y:S01]  /*2b30*/  IMAD.U32 R15, R36, 0x10000, RZ ;  /* 0x00010000240f7824 */ /* 0x000fe200078e00ff */
[----:B------:R-:W-:Y:S01]  /*2b40*/  FSEL R23, R23, RZ, P2 ;  /* 0x000000ff17177208 */ /* 0x000fe20001000000 */
[----:B------:R-:W-:Y:S01]  /*2b50*/  IMAD.U32 R36, R56, 0x10000, RZ ;  /* 0x0001000038247824 */ /* 0x000fe200078e00ff */
[C---:B------:R-:W-:Y:S01]  /*2b60*/  FSETP.GT.AND P2, PT, R25.reuse, RZ, PT ;  /* 0x000000ff1900720b */ /* 0x040fe20003f44000 */
[----:B------:R-:W-:Y:S01]  /*2b70*/  FMUL R25, R25, R25 ;  /* 0x0000001919197220 */ /* 0x000fe20000400000 */
[----:B------:R-:W-:Y:S01]  /*2b80*/  LOP3.LUT R75, R57, R54, RZ, 0xfc, !PT ;  /* 0x00000036394b7212 */ /* 0x000fe200078efcff */
[C---:B------:R-:W-:Y:S01]  /*2b90*/  FMUL R37, R36.reuse, R36 ;  /* 0x0000002424257220 */ /* 0x040fe20000400000 */
[----:B------:R-:W-:Y:S01]  /*2ba0*/  FSETP.GT.AND P3, PT, R36, RZ, PT ;  /* 0x000000ff2400720b */ /* 0x000fe20003f64000 */
[----:B------:R-:W-:Y:S01]  /*2bb0*/  IMAD.U32 R36, R17, 0x10000, RZ ;  /* 0x0001000011247824 */ /* 0x000fe200078e00ff */
[----:B------:R-:W-:Y:S01]  /*2bc0*/  FSEL R57, R25, RZ, P2 ;  /* 0x000000ff19397208 */ /* 0x000fe20001000000 */
[----:B------:R-:W-:Y:S01]  /*2bd0*/  FMUL R61, R13, R13 ;  /* 0x0000000d0d3d7220 */ /* 0x000fe20000400000 */
[C---:B------:R-:W-:Y:S01]  /*2be0*/  FSETP.GT.AND P4, PT, R24.reuse, RZ, PT ;  /* 0x000000ff1800720b */ /* 0x040fe20003f84000 */
[----:B------:R-:W-:Y:S01]  /*2bf0*/  FMUL R24, R24, R24 ;  /* 0x0000001818187220 */ /* 0x000fe20000400000 */
[----:B------:R-:W-:Y:S01]  /*2c00*/  FSEL R37, R37, RZ, P3 ;  /* 0x000000ff25257208 */ /* 0x000fe20001800000 */
[----:B------:R-:W-:Y:S01]  /*2c10*/  IMAD.U32 R54, R35, 0x10000, RZ ;  /* 0x0001000023367824 */ /* 0x000fe200078e00ff */
[----:B------:R-:W-:Y:S01]  /*2c20*/  FMNMX R68, R68, R57, !PT ;  /* 0x0000003944447209 */ /* 0x000fe20007800000 */
[-C--:B------:R-:W-:Y:S01]  /*2c30*/  FMUL R38, R21, R0.reuse ;  /* 0x0000000015267220 */ /* 0x080fe20000400000 */
[----:B------:R-:W-:Y:S01]  /*2c40*/  FSEL R17, R24, RZ, P4 ;  /* 0x000000ff18117208 */ /* 0x000fe20002000000 */
[----:B------:R-:W-:Y:S01]  /*2c50*/  FMUL R56, R23, R0 ;  /* 0x0000000017387220 */ /* 0x000fe20000400000 */
[----:B------:R-:W-:Y:S01]  /*2c60*/  FMNMX R68, R37, R68, !PT ;  /* 0x0000004425447209 */ /* 0x000fe20007800000 */
[-C--:B0-----:R-:W-:Y:S01]  /*2c70*/  FMUL R73, R57, R0.reuse ;  /* 0x0000000039497220 */ /* 0x081fe20000400000 */
[----:B------:R-:W-:Y:S01]  /*2c80*/  FSETP.GT.AND P3, PT, R13, RZ, PT ;  /* 0x000000ff0d00720b */ /* 0x000fe20003f64000 */
[----:B------:R-:W-:Y:S01]  /*2c90*/  FMUL R69, R17, R0 ;  /* 0x0000000011457220 */ /* 0x000fe20000400000 */
[----:B--2---:R-:W-:Y:S01]  /*2ca0*/  LOP3.LUT R22, R77, R22, RZ, 0xfc, !PT ;  /* 0x000000164d167212 */ /* 0x004fe200078efcff */
[----:B------:R-:W-:Y:S01]  /*2cb0*/  FMUL R77, R36, R36 ;  /* 0x00000024244d7220 */ /* 0x000fe20000400000 */
[----:B------:R-:W-:Y:S01]  /*2cc0*/  FMNMX R68, R17, R68, !PT ;  /* 0x0000004411447209 */ /* 0x000fe20007800000 */
[----:B------:R-:W-:Y:S01]  /*2cd0*/  FMUL R17, R54, R54 ;  /* 0x0000003636117220 */ /* 0x000fe20000400000 */
[----:B------:R-:W-:Y:S01]  /*2ce0*/  FSEL R61, R61, RZ, P3 ;  /* 0x000000ff3d3d7208 */ /* 0x000fe20001800000 */
[----:B------:R-:W0:Y:S01]  /*2cf0*/  F2F.BF16.F32 R38, R38 ;  /* 0x0000002600267304 */ /* 0x000e220000202000 */
[----:B------:R-:W-:Y:S01]  /*2d00*/  FSETP.GT.AND P2, PT, R36, RZ, PT ;  /* 0x000000ff2400720b */ /* 0x000fe20003f44000 */
[----:B------:R-:W-:Y:S01]  /*2d10*/  FMUL R57, R15, R15 ;  /* 0x0000000f0f397220 */ /* 0x000fe20000400000 */
[----:B------:R-:W-:Y:S01]  /*2d20*/  FSETP.GT.AND P3, PT, R54, RZ, PT ;  /* 0x000000ff3600720b */ /* 0x000fe20003f64000 */
[-C--:B------:R-:W-:Y:S01]  /*2d30*/  FMUL R13, R61, R0.reuse ;  /* 0x000000003d0d7220 */ /* 0x080fe20000400000 */
[----:B------:R-:W-:Y:S01]  /*2d40*/  FSEL R77, R77, RZ, P2 ;  /* 0x000000ff4d4d7208 */ /* 0x000fe20001000000 */
[----:B------:R-:W-:Y:S01]  /*2d50*/  IMAD.U32 R36, R65, 0x10000, RZ ;  /* 0x0001000041247824 */ /* 0x000fe200078e00ff */
[----:B------:R-:W-:Y:S01]  /*2d60*/  FSEL R17, R17, RZ, P3 ;  /* 0x000000ff11117208 */ /* 0x000fe20001800000 */
[----:B------:R1:W-:Y:S01]  /*2d70*/  F2F.BF16.F32 R25, R56 ;  /* 0x0000003800197304 */ /* 0x0003e20000202000 */
[----:B------:R-:W-:Y:S01]  /*2d80*/  FSETP.GT.AND P2, PT, R15, RZ, PT ;  /* 0x000000ff0f00720b */ /* 0x000fe20003f44000 */
[C---:B------:R-:W-:Y:S01]  /*2d90*/  FMUL R60, R77.reuse, R0 ;  /* 0x000000004d3c7220 */ /* 0x040fe20000400000 */
[----:B------:R-:W-:Y:S01]  /*2da0*/  FMNMX R24, R77, R68, !PT ;  /* 0x000000444d187209 */ /* 0x000fe20007800000 */
[----:B------:R-:W-:Y:S01]  /*2db0*/  FMUL R15, R17, R0 ;  /* 0x00000000110f7220 */ /* 0x000fe20000400000 */
[----:B------:R-:W-:Y:S01]  /*2dc0*/  FSEL R57, R57, RZ, P2 ;  /* 0x000000ff39397208 */ /* 0x000fe20001000000 */
[----:B------:R-:W-:Y:S01]  /*2dd0*/  IMAD.U32 R67, R67, 0x10000, RZ ;  /* 0x0001000043437824 */ /* 0x000fe200078e00ff */
[----:B------:R-:W-:Y:S01]  /*2de0*/  FMNMX R24, R21, R24, !PT ;  /* 0x0000001815187209 */ /* 0x000fe20007800000 */
[----:B------:R-:W2:Y:S01]  /*2df0*/  F2F.BF16.F32 R73, R73 ;  /* 0x0000004900497304 */ /* 0x000ea20000202000 */
[----:B-1----:R-:W-:Y:S01]  /*2e00*/  FMUL R56, R37, R0 ;  /* 0x0000000025387220 */ /* 0x002fe20000400000 */
[----:B------:R-:W-:Y:S01]  /*2e10*/  LOP3.LUT R63, R63, R36, RZ, 0xfc, !PT ;  /* 0x000000243f3f7212 */ /* 0x000fe200078efcff */
[----:B------:R-:W-:Y:S01]  /*2e20*/  BSSY B0, `(.L_x_30699) ;  /* 0x000001a000007945 */ /* 0x000fe20003800000 */
[----:B------:R-:W-:-:S02]  /*2e30*/  FMNMX R24, R57, R24, !PT ;  /* 0x0000001839187209 */ /* 0x000fc40007800000 */
[----:B------:R-:W-:Y:S02]  /*2e40*/  LOP3.LUT R21, R22, R67, RZ, 0xfc, !PT ;  /* 0x0000004316157212 */ /* 0x000fe400078efcff */
[----:B------:R-:W1:Y:S01]  /*2e50*/  F2F.BF16.F32 R13, R13 ;  /* 0x0000000d000d7304 */ /* 0x000e620000202000 */
[----:B------:R-:W-:Y:S01]  /*2e60*/  FMNMX R54, R23, R24, !PT ;  /* 0x0000001817367209 */ /* 0x000fe20007800000 */
[----:B0-----:R-:W-:Y:S01]  /*2e70*/  IMAD.WIDE.U32 R22, R38, 0x10000, RZ ;  /* 0x0001000026167825 */ /* 0x001fe200078e00ff */
[----:B------:R-:W-:Y:S02]  /*2e80*/  SHF.R.U32.HI R36, RZ, 0x10, R39 ;  /* 0x00000010ff247819 */ /* 0x000fe40000011627 */
[----:B------:R-:W-:Y:S02]  /*2e90*/  SHF.R.U64 R65, R34, 0x10, R35 ;  /* 0x0000001022417819 */ /* 0x000fe40000001223 */
[----:B--2---:R-:W-:Y:S01]  /*2ea0*/  LOP3.LUT R24, R22, R73, RZ, 0xfc, !PT ;  /* 0x0000004916187212 */ /* 0x004fe200078efcff */
[----:B------:R-:W0:Y:S01]  /*2eb0*/  F2F.BF16.F32 R69, R69 ;  /* 0x0000004500457304 */ /* 0x000e220000202000 */
[----:B------:R-:W-:-:S02]  /*2ec0*/  IMAD.U32 R34, R36, 0x10000, RZ ;  /* 0x0001000024227824 */ /* 0x000fc400078e00ff */
[----:B------:R-:W-:Y:S01]  /*2ed0*/  IMAD.U32 R65, R65, 0x10000, RZ ;  /* 0x0001000041417824 */ /* 0x000fe200078e00ff */
[----:B-1----:R-:W-:-:S04]  /*2ee0*/  LOP3.LUT R39, R23, R13, RZ, 0xfc, !PT ;  /* 0x0000000d17277212 */ /* 0x002fc800078efcff */
[----:B------:R-:W1:Y:S08]  /*2ef0*/  F2F.BF16.F32 R15, R15 ;  /* 0x0000000f000f7304 */ /* 0x000e700000202000 */
[----:B------:R-:W2:Y:S08]  /*2f00*/  F2F.BF16.F32 R56, R56 ;  /* 0x0000003800387304 */ /* 0x000eb00000202000 */
[----:B------:R-:W3:Y:S01]  /*2f10*/  F2F.BF16.F32 R60, R60 ;  /* 0x0000003c003c7304 */ /* 0x000ee20000202000 */
[----:B01----:R-:W-:Y:S05]  /*2f20*/  @P0 BRA `(.L_x_30700) ;  /* 0x0000000000240947 */ /* 0x003fea0003800000 */
[----:B--2---:R-:W-:-:S04]  /*2f30*/  IMAD.WIDE.U32 R22, R56, 0x10000, RZ ;  /* 0x0001000038167825 */ /* 0x004fc800078e00ff */
[----:B---3--:R-:W-:-:S05]  /*2f40*/  IMAD.U32 R36, R60, 0x10000, RZ ;  /* 0x000100003c247824 */ /* 0x008fca00078e00ff */
[----:B------:R-:W-:Y:S02]  /*2f50*/  LOP3.LUT R37, R23, R36, R69, 0xfe, !PT ;  /* 0x0000002417257212 */ /* 0x000fe400078efe45 */
[----:B------:R-:W-:Y:S02]  /*2f60*/  IADD3 R23, P2, R11, R58, RZ ;  /* 0x0000003a0b177210 */ /* 0x000fe40007f5e0ff */
[----:B------:R-:W-:-:S03]  /*2f70*/  LOP3.LUT R36, R22, R73, RZ, 0xfc, !PT ;  /* 0x0000004916247212 */ /* 0x000fc600078efcff */
[----:B------:R-:W-:Y:S01]  /*2f80*/  IMAD.X R66, RZ, RZ, R64, P2 ;  /* 0x000000ffff427224 */ /* 0x000fe200010e0640 */
[----:B------:R-:W-:-:S04]  /*2f90*/  LEA R22, P2, R23, R14, 0x3 ;  /* 0x0000000e17167211 */ /* 0x000fc800078418ff */
[----:B------:R-:W-:-:S05]  /*2fa0*/  LEA.HI.X R23, R23, R16, R66, 0x3, P2 ;  /* 0x0000001017177211 */ /* 0x000fca00010f1c42 */
[----:B------:R0:W-:Y:S04]  /*2fb0*/  STG.E.64 desc[UR8][R22.64], R36 ;  /* 0x0000002416007986 */ /* 0x0001e8000c101b08 */
.L_x_30700:
[----:B------:R-:W-:Y:S05]  /*2fc0*/  BSYNC B0 ;  /* 0x0000000000007941 */ /* 0x000fea0003800000 */
.L_x_30699:
[C---:B------:R-:W-:Y:S01]  /*2fd0*/  FMUL R67, R34.reuse, R34 ;  /* 0x0000002222437220 */ /* 0x040fe20000400000 */
[----:B------:R-:W-:Y:S01]  /*2fe0*/  FSETP.GT.AND P2, PT, R34, RZ, PT ;  /* 0x000000ff2200720b */ /* 0x000fe20003f44000 */
[C---:B0-----:R-:W-:Y:S01]  /*2ff0*/  FMUL R37, R65.reuse, R65 ;  /* 0x0000004141257220 */ /* 0x041fe20000400000 */
[----:B------:R-:W-:Y:S01]  /*3000*/  FSETP.GT.AND P3, PT, R65, RZ, PT ;  /* 0x000000ff4100720b */ /* 0x000fe20003f64000 */
[----:B------:R-:W-:Y:S01]  /*3010*/  FMUL R65, R57, R0 ;  /* 0x0000000039417220 */ /* 0x000fe20000400000 */
[----:B------:R-:W-:Y:S01]  /*3020*/  FSEL R67, R67, RZ, P2 ;  /* 0x000000ff43437208 */ /* 0x000fe20001000000 */
[----:B------:R-:W-:Y:S01]  /*3030*/  IMAD.WIDE.U32 R22, R25, 0x10000, RZ ;  /* 0x0001000019167825 */ /* 0x000fe200078e00ff */
[----:B------:R-:W-:Y:S01]  /*3040*/  FSEL R37, R37, RZ, P3 ;  /* 0x000000ff25257208 */ /* 0x000fe20001800000 */
[----:B------:R-:W-:Y:S01]  /*3050*/  BSSY B0, `(.L_x_30701) ;  /* 0x000001c000007945 */ /* 0x000fe20003800000 */
[----:B------:R-:W-:Y:S01]  /*3060*/  FMNMX R68, R67, R54, !PT ;  /* 0x0000003643447209 */ /* 0x000fe20007800000 */
[----:B------:R-:W0:Y:S01]  /*3070*/  F2F.BF16.F32 R65, R65 ;  /* 0x0000004100417304 */ /* 0x000e220000202000 */
[----:B------:R-:W-:Y:S01]  /*3080*/  LOP3.LUT R22, R22, R69, RZ, 0xfc, !PT ;  /* 0x0000004516167212 */ /* 0x000fe200078efcff */
[----:B------:R-:W-:Y:S01]  /*3090*/  FMUL R66, R37, R0 ;  /* 0x0000000025427220 */ /* 0x000fe20000400000 */
[----:B------:R-:W-:Y:S01]  /*30a0*/  FMNMX R68, R61, R68, !PT ;  /* 0x000000443d447209 */ /* 0x000fe20007800000 */
[----:B------:R-:W-:Y:S01]  /*30b0*/  FMUL R61, R67, R0 ;  /* 0x00000000433d7220 */ /* 0x000fe20000400000 */
[----:B------:R-:W-:Y:S01]  /*30c0*/  SHF.R.U32.HI R69, RZ, 0x10, R35 ;  /* 0x00000010ff457819 */ /* 0x000fe20000011623 */
[----:B------:R-:W-:Y:S01]  /*30d0*/  IMAD.U32 R34, R30, 0x10000, RZ ;  /* 0x000100001e227824 */ /* 0x000fe200078e00ff */
[----:B------:R-:W-:Y:S01]  /*30e0*/  LOP3.LUT R36, R23, R15, RZ, 0xfc, !PT ;  /* 0x0000000f17247212 */ /* 0x000fe200078efcff */
[----:B------:R1:W4:Y:S02]  /*30f0*/  F2F.BF16.F32 R54, R66 ;  /* 0x0000004200367304 */ /* 0x0003240000202000 */
[----:B------:R-:W-:-:S02]  /*3100*/  IMAD.U32 R69, R69, 0x10000, RZ ;  /* 0x0001000045457824 */ /* 0x000fc400078e00ff */
[C---:B------:R-:W-:Y:S01]  /*3110*/  FMUL R57, R34.reuse, R34 ;  /* 0x0000002222397220 */ /* 0x040fe20000400000 */
[----:B------:R-:W-:Y:S02]  /*3120*/  FSETP.GT.AND P3, PT, R34, RZ, PT ;  /* 0x000000ff2200720b */ /* 0x000fe40003f64000 */
[C---:B------:R-:W-:Y:S01]  /*3130*/  FSETP.GT.AND P2, PT, R69.reuse, RZ, PT ;  /* 0x000000ff4500720b */ /* 0x040fe20003f44000 */
[----:B------:R-:W0:Y:S01]  /*3140*/  F2F.BF16.F32 R61, R61 ;  /* 0x0000003d003d7304 */ /* 0x000e220000202000 */
[----:B------:R-:W-:Y:S01]  /*3150*/  FMUL R69, R69, R69 ;  /* 0x0000004545457220 */ /* 0x000fe20000400000 */
[----:B------:R-:W-:Y:S01]  /*3160*/  FSEL R57, R57, RZ, P3 ;  /* 0x000000ff39397208 */ /* 0x000fe20001800000 */
[----:B-1----:R-:W-:Y:S09]  /*3170*/  @P0 BRA `(.L_x_30702) ;  /* 0x0000000000240947 */ /* 0x002ff20003800000 */
[----:B0-----:R-:W-:Y:S01]  /*3180*/  IMAD.WIDE.U32 R34, R65, 0x10000, RZ ;  /* 0x0001000041227825 */ /* 0x001fe200078e00ff */
[----:B------:R-:W-:-:S03]  /*3190*/  IADD3 R67, P3, P4, R7, R58, R11 ;  /* 0x0000003a07437210 */ /* 0x000fc60007c7e00b */
[----:B------:R-:W-:Y:S01]  /*31a0*/  IMAD.U32 R66, R61, 0x10000, RZ ;  /* 0x000100003d427824 */ /* 0x000fe200078e00ff */
[----:B------:R-:W-:Y:S02]  /*31b0*/  LOP3.LUT R34, R34, R38, RZ, 0xfc, !PT ;  /* 0x0000002622227212 */ /* 0x000fe400078efcff */
[----:B------:R-:W-:Y:S02]  /*31c0*/  IADD3.X R38, R4, R64, RZ, P3, P4 ;  /* 0x0000004004267210 */ /* 0x000fe40001fe84ff */
[----:B------:R-:W-:Y:S02]  /*31d0*/  LOP3.LUT R35, R35, R66, R25, 0xfe, !PT ;  /* 0x0000004223237212 */ /* 0x000fe400078efe19 */
[----:B------:R-:W-:-:S04]  /*31e0*/  LEA R66, P3, R67, R14, 0x3 ;  /* 0x0000000e43427211 */ /* 0x000fc800078618ff */
[----:B------:R-:W-:-:S05]  /*31f0*/  LEA.HI.X R67, R67, R16, R38, 0x3, P3 ;  /* 0x0000001043437211 */ /* 0x000fca00018f1c26 */
[----:B------:R1:W-:Y:S04]  /*3200*/  STG.E.64 desc[UR8][R66.64], R34 ;  /* 0x0000002242007986 */ /* 0x0003e8000c101b08 */
.L_x_30702:
[----:B------:R-:W-:Y:S05]  /*3210*/  BSYNC B0 ;  /* 0x0000000000007941 */ /* 0x000fea0003800000 */
.L_x_30701:
[----:B------:R-:W-:Y:S01]  /*3220*/  IMAD.U32 R25, R31, 0x10000, RZ ;  /* 0x000100001f197824 */ /* 0x000fe200078e00ff */
[----:B------:R-:W-:Y:S01]  /*3230*/  FSEL R23, R69, RZ, P2 ;  /* 0x000000ff45177208 */ /* 0x000fe20001000000 */
[----:B-1----:R-:W-:Y:S01]  /*3240*/  FMUL R66, R57, R0 ;  /* 0x0000000039427220 */ /* 0x002fe20000400000 */
[----:B------:R-:W-:Y:S01]  /*3250*/  FMNMX R68, R37, R68, !PT ;  /* 0x0000004425447209 */ /* 0x000fe20007800000 */
[C---:B------:R-:W-:Y:S01]  /*3260*/  FMUL R69, R25.reuse, R25 ;  /* 0x0000001919457220 */ /* 0x040fe20000400000 */
[----:B------:R-:W-:Y:S01]  /*3270*/  FSETP.GT.AND P2, PT, R25, RZ, PT ;  /* 0x000000ff1900720b */ /* 0x000fe20003f44000 */
[----:B------:R1:W3:Y:S01]  /*3280*/  F2F.BF16.F32 R37, R66 ;  /* 0x0000004200257304 */ /* 0x0002e20000202000 */
[----:B------:R-:W-:Y:S01]  /*3290*/  FMNMX R68, R17, R68, !PT ;  /* 0x0000004411447209 */ /* 0x000fe20007800000 */
[----:B0-----:R-:W-:Y:S01]  /*32a0*/  IMAD.WIDE.U32 R34, R65, 0x10000, RZ ;  /* 0x0001000041227825 */ /* 0x001fe200078e00ff */
[----:B------:R-:W-:-:S03]  /*32b0*/  FSEL R69, R69, RZ, P2 ;  /* 0x000000ff45457208 */ /* 0x000fc60001000000 */
[----:B------:R-:W-:Y:S01]  /*32c0*/  FMUL R72, R23, R0 ;  /* 0x0000000017487220 */ /* 0x000fe20000400000 */
[----:B------:R-:W-:Y:S01]  /*32d0*/  SHF.R.U64 R25, R30, 0x10, R31 ;  /* 0x000000101e197819 */ /* 0x000fe2000000121f */
[----:B------:R-:W-:Y:S01]  /*32e0*/  BSSY B0, `(.L_x_30703) ;  /* 0x0000037000007945 */ /* 0x000fe20003800000 */
[----:B--2---:R-:W-:Y:S01]  /*32f0*/  LOP3.LUT R34, R34, R56, RZ, 0xfc, !PT ;  /* 0x0000003822227212 */ /* 0x004fe200078efcff */
[----:B------:R-:W-:Y:S01]  /*3300*/  FMUL R17, R69, R0 ;  /* 0x0000000045117220 */ /* 0x000fe20000400000 */
[----:B------:R-:W-:Y:S01]  /*3310*/  FMNMX R56, R23, R68, !PT ;  /* 0x0000004417387209 */ /* 0x000fe20007800000 */
[----:B------:R-:W-:Y:S01]  /*3320*/  IMAD.U32 R25, R25, 0x10000, RZ ;  /* 0x0001000019197824 */ /* 0x000fe200078e00ff */
[----:B------:R-:W0:Y:S01]  /*3330*/  F2F.BF16.F32 R65, R72 ;  /* 0x0000004800417304 */ /* 0x000e220000202000 */
[----:B-1----:R-:W-:Y:S01]  /*3340*/  IMAD.WIDE.U32 R66, R61, 0x10000, RZ ;  /* 0x000100003d427825 */ /* 0x002fe200078e00ff */
[----:B------:R-:W-:Y:S02]  /*3350*/  FMNMX R56, R57, R56, !PT ;  /* 0x0000003839387209 */ /* 0x000fe40007800000 */
[C---:B------:R-:W-:Y:S01]  /*3360*/  FSETP.GT.AND P2, PT, R25.reuse, RZ, PT ;  /* 0x000000ff1900720b */ /* 0x040fe20003f44000 */
[----:B------:R-:W-:Y:S01]  /*3370*/  FMUL R25, R25, R25 ;  /* 0x0000001919197220 */ /* 0x000fe20000400000 */
[----:B---3--:R-:W-:Y:S01]  /*3380*/  IMAD.U32 R68, R37, 0x10000, RZ ;  /* 0x0001000025447824 */ /* 0x008fe200078e00ff */
[----:B------:R-:W-:Y:S01]  /*3390*/  LOP3.LUT R30, R66, R60, RZ, 0xfc, !PT ;  /* 0x0000003c421e7212 */ /* 0x000fe200078efcff */
[----:B------:R-:W1:Y:S01]  /*33a0*/  F2F.BF16.F32 R17, R17 ;  /* 0x0000001100117304 */ /* 0x000e620000202000 */
[----:B------:R-:W-:-:S02]  /*33b0*/  SHF.R.U64 R77, R46, 0x10, R47 ;  /* 0x000000102e4d7819 */ /* 0x000fc4000000122f */
[----:B------:R-:W-:Y:S02]  /*33c0*/  FSEL R57, R25, RZ, P2 ;  /* 0x000000ff19397208 */ /* 0x000fe40001000000 */
[----:B------:R-:W-:Y:S01]  /*33d0*/  SHF.R.U32.HI R25, RZ, 0x10, R31 ;  /* 0x00000010ff197819 */ /* 0x000fe2000001161f */
[----:B------:R-:W-:Y:S01]  /*33e0*/  IMAD.U32 R77, R77, 0x10000, RZ ;  /* 0x000100004d4d7824 */ /* 0x000fe200078e00ff */
[----:B------:R-:W-:Y:S02]  /*33f0*/  FMNMX R60, R57, R56, !PT ;  /* 0x00000038393c7209 */ /* 0x000fe40007800000 */
[----:B0-----:R-:W-:Y:S01]  /*3400*/  LOP3.LUT R66, R67, R65, RZ, 0xfc, !PT ;  /* 0x0000004143427212 */ /* 0x001fe200078efcff */
[----:B------:R-:W-:Y:S01]  /*3410*/  IMAD.U32 R56, R25, 0x10000, RZ ;  /* 0x0001000019387824 */ /* 0x000fe200078e00ff */
[----:B------:R-:W-:Y:S01]  /*3420*/  LOP3.LUT R25, R39, R68, RZ, 0xfc, !PT ;  /* 0x0000004427197212 */ /* 0x000fe200078efcff */
[----:B------:R-:W-:Y:S01]  /*3430*/  IMAD.U32 R39, R46, 0x10000, RZ ;  /* 0x000100002e277824 */ /* 0x000fe200078e00ff */
[----:B------:R-:W-:Y:S01]  /*3440*/  FMNMX R60, R69, R60, !PT ;  /* 0x0000003c453c7209 */ /* 0x000fe20007800000 */
[C---:B------:R-:W-:Y:S01]  /*3450*/  FMUL R73, R56.reuse, R56 ;  /* 0x0000003838497220 */ /* 0x040fe20000400000 */
[----:B-1----:R-:W-:Y:S01]  /*3460*/  IMAD.U32 R23, R17, 0x10000, RZ ;  /* 0x0001000011177824 */ /* 0x002fe200078e00ff */
[----:B------:R-:W-:Y:S01]  /*3470*/  FSETP.GT.AND P2, PT, R56, RZ, PT ;  /* 0x000000ff3800720b */ /* 0x000fe20003f44000 */
[----:B------:R-:W-:Y:S01]  /*3480*/  IMAD.U32 R67, R47, 0x10000, RZ ;  /* 0x000100002f437824 */ /* 0x000fe200078e00ff */
[C---:B------:R-:W-:Y:S01]  /*3490*/  FSETP.GT.AND P3, PT, R39.reuse, RZ, PT ;  /* 0x000000ff2700720b */ /* 0x040fe20003f64000 */
[----:B------:R-:W-:Y:S01]  /*34a0*/  FMUL R39, R39, R39 ;  /* 0x0000002727277220 */ /* 0x000fe20000400000 */
[----:B------:R-:W-:Y:S01]  /*34b0*/  LOP3.LUT R23, R36, R23, RZ, 0xfc, !PT ;  /* 0x0000001724177212 */ /* 0x000fe200078efcff */
[----:B------:R-:W-:Y:S01]  /*34c0*/  FMUL R36, R57, R0 ;  /* 0x0000000039247220 */ /* 0x000fe20000400000 */
[----:B------:R-:W-:-:S02]  /*34d0*/  FSEL R73, R73, RZ, P2 ;  /* 0x000000ff49497208 */ /* 0x000fc40001000000 */
[----:B------:R-:W-:Y:S01]  /*34e0*/  FSEL R69, R39, RZ, P3 ;  /* 0x000000ff27457208 */ /* 0x000fe20001800000 */
[----:B------:R-:W-:Y:S01]  /*34f0*/  IMAD.U32 R39, R48, 0x10000, RZ ;  /* 0x0001000030277824 */ /* 0x000fe200078e00ff */
[----:B------:R-:W-:Y:S01]  /*3500*/  FMNMX R46, R73, R60, !PT ;  /* 0x0000003c492e7209 */ /* 0x000fe20007800000 */
[----:B------:R-:W0:Y:S01]  /*3510*/  F2F.BF16.F32 R36, R36 ;  /* 0x0000002400247304 */ /* 0x000e220000202000 */
[C---:B------:R-:W-:Y:S01]  /*3520*/  FSETP.GT.AND P2, PT, R67.reuse, RZ, PT ;  /* 0x000000ff4300720b */ /* 0x040fe20003f44000 */
[----:B------:R-:W-:Y:S01]  /*3530*/  FMUL R67, R67, R67 ;  /* 0x0000004343437220 */ /* 0x000fe20000400000 */
[C---:B------:R-:W-:Y:S01]  /*3540*/  FSETP.GT.AND P3, PT, R77.reuse, RZ, PT ;  /* 0x000000ff4d00720b */ /* 0x040fe20003f64000 */
[----:B------:R-:W-:Y:S01]  /*3550*/  FMUL R77, R77, R77 ;  /* 0x0000004d4d4d7220 */ /* 0x000fe20000400000 */
[----:B------:R-:W-:Y:S01]  /*3560*/  FMNMX R46, R46, R69, !PT ;  /* 0x000000452e2e7209 */ /* 0x000fe20007800000 */
[----:B------:R-:W-:Y:S01]  /*3570*/  FMUL R69, R69, R0 ;  /* 0x0000000045457220 */ /* 0x000fe20000400000 */
[----:B----4-:R-:W-:Y:S01]  /*3580*/  LOP3.LUT R38, R35, R54, RZ, 0xfc, !PT ;  /* 0x0000003623267212 */ /* 0x010fe200078efcff */
[----:B------:R-:W-:Y:S08]  /*3590*/  @P0 BRA `(.L_x_30704) ;  /* 0x00000000002c0947 */ /* 0x000ff00003800000 */
[----:B------:R-:W-:Y:S01]  /*35a0*/  IMAD.WIDE.U32 R56, R54, 0x10000, RZ ;  /* 0x0001000036387825 */ /* 0x000fe200078e00ff */
[----:B------:R-:W-:-:S03]  /*35b0*/  IADD3 R54, P5, R11, R58, RZ ;  /* 0x0000003a0b367210 */ /* 0x000fc60007fbe0ff */
[----:B------:R-:W-:Y:S01]  /*35c0*/  IMAD.U32 R65, R65, 0x10000, RZ ;  /* 0x0001000041417824 */ /* 0x000fe200078e00ff */
[----:B------:R-:W-:Y:S02]  /*35d0*/  LOP3.LUT R56, R56, R13, RZ, 0xfc, !PT ;  /* 0x0000000d38387212 */ /* 0x000fe400078efcff */
[----:B------:R-:W-:Y:S02]  /*35e0*/  LEA R13, P4, R7, R54, 0x1 ;  /* 0x00000036070d7211 */ /* 0x000fe400078808ff */
[----:B------:R-:W-:Y:S01]  /*35f0*/  LOP3.LUT R57, R57, R65, R15, 0xfe, !PT ;  /* 0x0000004139397212 */ /* 0x000fe200078efe0f */
[----:B------:R-:W-:-:S05]  /*3600*/  IMAD.X R15, RZ, RZ, R64, P5 ;  /* 0x000000ffff0f7224 */ /* 0x000fca00028e0640 */
[----:B------:R-:W-:Y:S02]  /*3610*/  LEA.HI.X R15, R7, R15, R4, 0x1, P4 ;  /* 0x0000000f070f7211 */ /* 0x000fe400020f0c04 */
[----:B------:R-:W-:-:S04]  /*3620*/  LEA R60, P4, R13, R14, 0x3 ;  /* 0x0000000e0d3c7211 */ /* 0x000fc800078818ff */
[----:B------:R-:W-:-:S05]  /*3630*/  LEA.HI.X R61, R13, R16, R15, 0x3, P4 ;  /* 0x000000100d3d7211 */ /* 0x000fca00020f1c0f */
[----:B------:R1:W-:Y:S04]  /*3640*/  STG.E.64 desc[UR8][R60.64], R56 ;  /* 0x000000383c007986 */ /* 0x0003e8000c101b08 */
.L_x_30704:
[----:B------:R-:W-:Y:S05]  /*3650*/  BSYNC B0 ;  /* 0x0000000000007941 */ /* 0x000fea0003800000 */
.L_x_30703:
[----:B------:R-:W-:Y:S01]  /*3660*/  FSEL R77, R77, RZ, P3 ;  /* 0x000000ff4d4d7208 */ /* 0x000fe20001800000 */
[----:B------:R-:W-:Y:S01]  /*3670*/  FMUL R73, R73, R0 ;  /* 0x0000000049497220 */ /* 0x000fe20000400000 */
[----:B------:R-:W-:Y:S01]  /*3680*/  FSETP.GT.AND P3, PT, R39, RZ, PT ;  /* 0x000000ff2700720b */ /* 0x000fe20003f64000 */
[----:B------:R-:W2:Y:S01]  /*3690*/  F2F.BF16.F32 R69, R69 ;  /* 0x0000004500457304 */ /* 0x000ea20000202000 */
[----:B------:R-:W-:Y:S01]  /*36a0*/  FMNMX R54, R77, R46, !PT ;  /* 0x0000002e4d367209 */ /* 0x000fe20007800000 */
[----:B------:R-:W-:Y:S01]  /*36b0*/  FMUL R46, R39, R39 ;  /* 0x00000027272e7220 */ /* 0x000fe20000400000 */
[----:B------:R-:W-:Y:S01]  /*36c0*/  FSEL R67, R67, RZ, P2 ;  /* 0x000000ff43437208 */ /* 0x000fe20001000000 */
[----:B------:R-:W-:Y:S01]  /*36d0*/  BSSY B0, `(.L_x_30705) ;  /* 0x0000012000007945 */ /* 0x000fe20003800000 */
[----:B------:R-:W-:Y:S02]  /*36e0*/  IMAD.U32 R15, R49, 0x10000, RZ ;  /* 0x00010000310f7824 */ /* 0x000fe400078e00ff */
[C---:B------:R-:W-:Y:S01]  /*36f0*/  FMNMX R13, R67.reuse, R54, !PT ;  /* 0x00000036430d7209 */ /* 0x040fe20007800000 */
[----:B------:R3:W4:Y:S01]  /*3700*/  F2F.BF16.F32 R39, R73 ;  /* 0x0000004900277304 */ /* 0x0007220000202000 */
[----:B------:R-:W-:Y:S01]  /*3710*/  FMUL R67, R67, R0 ;  /* 0x0000000043437220 */ /* 0x000fe20000400000 */
[----:B------:R-:W-:Y:S06]  /*3720*/  @P0 BRA `(.L_x_30706) ;  /* 0x0000000000300947 */ /* 0x000fec0003800000 */
[----:B-1----:R-:W-:Y:S01]  /*3730*/  IADD3 R56, P0, R11, R58, RZ ;  /* 0x0000003a0b387210 */ /* 0x002fe20007f1e0ff */
[----:B0-----:R-:W-:-:S04]  /*3740*/  IMAD.WIDE.U32 R60, R36, 0x10000, RZ ;  /* 0x00010000243c7825 */ /* 0x001fc800078e00ff */
[----:B------:R-:W-:Y:S01]  /*3750*/  IMAD.X R57, RZ, RZ, R64, P0 ;  /* 0x000000ffff397224 */ /* 0x000fe200000e0640 */
[----:B------:R-:W-:Y:S01]  /*3760*/  LOP3.LUT R60, R60, R37, RZ, 0xfc, !PT ;  /* 0x000000253c3c7212 */ /* 0x000fe200078efcff */
[----:B----4-:R-:W-:Y:S02]  /*3770*/  IMAD.U32 R11, R39, 0x10000, RZ ;  /* 0x00010000270b7824 */ /* 0x010fe400078e00ff */
[----:B------:R-:W-:-:S03]  /*3780*/  IMAD.WIDE.U32 R56, R7, 0x3, R56 ;  /* 0x0000000307387825 */ /* 0x000fc600078e0038 */
[----:B------:R-:W-:Y:S01]  /*3790*/  LOP3.LUT R61, R61, R11, R17, 0xfe, !PT ;  /* 0x0000000b3d3d7212 */ /* 0x000fe200078efe11 */
[----:B------:R-:W-:Y:S01]  /*37a0*/  IMAD R65, R4, 0x3, RZ ;  /* 0x0000000304417824 */ /* 0x000fe200078e02ff */
[----:B------:R-:W-:-:S03]  /*37b0*/  LEA R72, P0, R56, R14, 0x3 ;  /* 0x0000000e38487211 */ /* 0x000fc600078018ff */
[----:B------:R-:W-:-:S05]  /*37c0*/  IMAD.IADD R11, R65, 0x1, R57 ;  /* 0x00000001410b7824 */ /* 0x000fca00078e0239 */
[----:B---3--:R-:W-:-:S05]  /*37d0*/  LEA.HI.X R73, R56, R16, R11, 0x3, P0 ;  /* 0x0000001038497211 */ /* 0x008fca00000f1c0b */
[----:B------:R0:W-:Y:S02]  /*37e0*/  STG.E.64 desc[UR8][R72.64], R60 ;  /* 0x0000003c48007986 */ /* 0x0001e4000c101b08 */
.L_x_30706:
[----:B------:R-:W-:Y:S05]  /*37f0*/  BSYNC B0 ;  /* 0x0000000000007941 */ /* 0x000fea0003800000 */
.L_x_30705:
[C---:B------:R-:W-:Y:S01]  /*3800*/  FSETP.GT.AND P0, PT, R15.reuse, RZ, PT ;  /* 0x000000ff0f00720b */ /* 0x040fe20003f04000 */
[----:B------:R-:W-:Y:S01]  /*3810*/  FMUL R31, R15, R15 ;  /* 0x0000000f0f1f7220 */ /* 0x000fe20000400000 */
[----:B------:R-:W-:Y:S01]  /*3820*/  FSEL R11, R46, RZ, P3 ;  /* 0x000000ff2e0b7208 */ /* 0x000fe20001800000 */
[----:B------:R-:W-:Y:S01]  /*3830*/  IMAD.U32 R15, R50, 0x10000, RZ ;  /* 0x00010000320f7824 */ /* 0x000fe200078e00ff */
[----:B------:R-:W-:Y:S01]  /*3840*/  SHF.R.U32.HI R46, RZ, 0x10, R47 ;  /* 0x00000010ff2e7819 */ /* 0x000fe2000001162f */
[----:B------:R-:W-:Y:S01]  /*3850*/  IMAD.U32 R17, R51, 0x10000, RZ ;  /* 0x0001000033117824 */ /* 0x000fe200078e00ff */
[----:B------:R-:W-:Y:S01]  /*3860*/  FSEL R31, R31, RZ, P0 ;  /* 0x000000ff1f1f7208 */ /* 0x000fe20000000000 */
[C---:B------:R-:W-:Y:S01]  /*3870*/  FMUL R37, R15.reuse, R15 ;  /* 0x0000000f0f257220 */ /* 0x040fe20000400000 */
[----:B------:R-:W-:Y:S01]  /*3880*/  FSETP.GT.AND P0, PT, R15, RZ, PT ;  /* 0x000000ff0f00720b */ /* 0x000fe20003f04000 */
[----:B------:R-:W-:Y:S01]  /*3890*/  IMAD.U32 R15, R46, 0x10000, RZ ;  /* 0x000100002e0f7824 */ /* 0x000fe200078e00ff */
[--C-:B------:R-:W-:Y:S01]  /*38a0*/  SHF.R.U64 R35, R48, 0x10, R49.reuse ;  /* 0x0000001030237819 */ /* 0x100fe20000001231 */
[----:B01----:R-:W-:Y:S01]  /*38b0*/  IMAD.U32 R57, R36, 0x10000, RZ ;  /* 0x0001000024397824 */ /* 0x003fe200078e00ff */
[----:B------:R-:W-:Y:S01]  /*38c0*/  SHF.R.U32.HI R48, RZ, 0x10, R49 ;  /* 0x00000010ff307819 */ /* 0x000fe20000011631 */
[----:B------:R-:W-:Y:S01]  /*38d0*/  FMUL R46, R15, R15 ;  /* 0x0000000f0f2e7220 */ /* 0x000fe20000400000 */
[C---:B------:R-:W-:Y:S01]  /*38e0*/  FSETP.GT.AND P2, PT, R17.reuse, RZ, PT ;  /* 0x000000ff1100720b */ /* 0x040fe20003f44000 */
[----:B------:R-:W-:Y:S01]  /*38f0*/  FMUL R17, R17, R17 ;  /* 0x0000001111117220 */ /* 0x000fe20000400000 */
[----:B------:R-:W-:Y:S01]  /*3900*/  FSEL R37, R37, RZ, P0 ;  /* 0x000000ff25257208 */ /* 0x000fe20000000000 */
[----:B------:R-:W-:Y:S01]  /*3910*/  IMAD.U32 R35, R35, 0x10000, RZ ;  /* 0x0001000023237824 */ /* 0x000fe200078e00ff */
[----:B------:R-:W-:Y:S01]  /*3920*/  FSETP.GT.AND P0, PT, R15, RZ, PT ;  /* 0x000000ff0f00720b */ /* 0x000fe20003f04000 */
[----:B------:R-:W-:Y:S01]  /*3930*/  IMAD.U32 R48, R48, 0x10000, RZ ;  /* 0x0001000030307824 */ /* 0x000fe200078e00ff */
[----:B------:R-:W-:Y:S01]  /*3940*/  FSEL R17, R17, RZ, P2 ;  /* 0x000000ff11117208 */ /* 0x000fe20001000000 */
[----:B---3--:R-:W-:Y:S01]  /*3950*/  FMUL R73, R11, R0 ;  /* 0x000000000b497220 */ /* 0x008fe20000400000 */
[----:B------:R-:W-:Y:S01]  /*3960*/  FSEL R46, R46, RZ, P0 ;  /* 0x000000ff2e2e7208 */ /* 0x000fe20000000000 */
[C---:B------:R-:W-:Y:S01]  /*3970*/  FMUL R49, R48.reuse, R48 ;  /* 0x0000003030317220 */ /* 0x040fe20000400000 */
[C---:B------:R-:W-:Y:S01]  /*3980*/  FSETP.GT.AND P2, PT, R35.reuse, RZ, PT ;  /* 0x000000ff2300720b */ /* 0x040fe20003f44000 */
[----:B------:R-:W-:Y:S01]  /*3990*/  FMUL R35, R35, R35 ;  /* 0x0000002323237220 */ /* 0x000fe20000400000 */
[----:B------:R-:W-:Y:S01]  /*39a0*/  FSETP.GT.AND P3, PT, R48, RZ, PT ;  /* 0x000000ff3000720b */ /* 0x000fe20003f64000 */
[-C--:B------:R-:W-:Y:S01]  /*39b0*/  FMUL R47, R31, R0.reuse ;  /* 0x000000001f2f7220 */ /* 0x080fe20000400000 */
[----:B------:R-:W-:Y:S01]  /*39c0*/  FMNMX R48, R46, R13, !PT ;  /* 0x0000000d2e307209 */ /* 0x000fe20007800000 */
[-C--:B------:R-:W-:Y:S01]  /*39d0*/  FMUL R65, R37, R0.reuse ;  /* 0x0000000025417220 */ /* 0x080fe20000400000 */
[----:B------:R-:W-:Y:S01]  /*39e0*/  FSEL R35, R35, RZ, P2 ;  /* 0x000000ff23237208 */ /* 0x000fe20001000000 */
[----:B------:R-:W-:Y:S01]  /*39f0*/  FMUL R61, R17, R0 ;  /* 0x00000000113d7220 */ /* 0x000fe20000400000 */
[----:B------:R-:W-:Y:S01]  /*3a00*/  FMNMX R48, R11, R48, !PT ;  /* 0x000000300b307209 */ /* 0x000fe20007800000 */
[-C--:B------:R-:W-:Y:S01]  /*3a10*/  FMUL R11, R77, R0.reuse ;  /* 0x000000004d0b7220 */ /* 0x080fe20000400000 */
[----:B------:R-:W-:Y:S01]  /*3a20*/  FSEL R49, R49, RZ, P3 ;  /* 0x000000ff31317208 */ /* 0x000fe20001800000 */
[C---:B------:R-:W-:Y:S01]  /*3a30*/  FMUL R15, R35.reuse, R0 ;  /* 0x00000000230f7220 */ /* 0x040fe20000400000 */
[----:B------:R-:W-:Y:S01]  /*3a40*/  FMNMX R48, R35, R48, !PT ;  /* 0x0000003023307209 */ /* 0x000fe20007800000 */
[----:B------:R-:W0:Y:S01]  /*3a50*/  F2F.BF16.F32 R67, R67 ;  /* 0x0000004300437304 */ /* 0x000e220000202000 */
[----:B------:R-:W-:Y:S01]  /*3a60*/  LOP3.LUT R35, R38, R57, RZ, 0xfc, !PT ;  /* 0x0000003926237212 */ /* 0x000fe200078efcff */
[----:B----4-:R-:W-:-:S02]  /*3a70*/  IMAD.U32 R57, R39, 0x10000, RZ ;  /* 0x0001000027397824 */ /* 0x010fc400078e00ff */
[-C--:B------:R-:W-:Y:S01]  /*3a80*/  FMUL R13, R49, R0.reuse ;  /* 0x00000000310d7220 */ /* 0x080fe20000400000 */
[----:B------:R-:W-:Y:S01]  /*3a90*/  FMUL R39, R46, R0 ;  /* 0x000000002e277220 */ /* 0x000fe20000400000 */
[----:B------:R-:W-:Y:S01]  /*3aa0*/  SHF.R.U64 R36, R50, 0x10, R51 ;  /* 0x0000001032247819 */ /* 0x000fe20000001233 */
[----:B------:R-:W-:Y:S01]  /*3ab0*/  BSSY B0, `(.L_x_30707) ;  /* 0x0000017000007945 */ /* 0x000fe20003800000 */
[----:B------:R-:W-:Y:S01]  /*3ac0*/  FMNMX R48, R31, R48, !PT ;  /* 0x000000301f307209 */ /* 0x000fe20007800000 */
[----:B------:R-:W1:Y:S01]  /*3ad0*/  F2F.BF16.F32 R73, R73 ;  /* 0x0000004900497304 */ /* 0x000e620000202000 */
[----:B------:R-:W-:Y:S01]  /*3ae0*/  LOP3.LUT R31, R66, R57, RZ, 0xfc, !PT ;  /* 0x00000039421f7212 */ /* 0x000fe200078efcff */
[----:B------:R-:W-:Y:S01]  /*3af0*/  IMAD.U32 R36, R36, 0x10000, RZ ;  /* 0x0001000024247824 */ /* 0x000fe200078e00ff */
[----:B------:R-:W-:-:S05]  /*3b00*/  FMNMX R46, R49, R48, !PT ;  /* 0x00000030312e7209 */ /* 0x000fca0007800000 */
[----:B------:R-:W3:Y:S08]  /*3b10*/  F2F.BF16.F32 R47, R47 ;  /* 0x0000002f002f7304 */ /* 0x000ef00000202000 */
[----:B------:R-:W4:Y:S08]  /*3b20*/  F2F.BF16.F32 R65, R65 ;  /* 0x0000004100417304 */ /* 0x000f300000202000 */
[----:B------:R-:W0:Y:S08]  /*3b30*/  F2F.BF16.F32 R61, R61 ;  /* 0x0000003d003d7304 */ /* 0x000e300000202000 */
[----:B------:R-:W0:Y:S08]  /*3b40*/  F2F.BF16.F32 R15, R15 ;  /* 0x0000000f000f7304 */ /* 0x000e300000202000 */
[----:B------:R-:W0:Y:S08]  /*3b50*/  F2F.BF16.F32 R13, R13 ;  /* 0x0000000d000d7304 */ /* 0x000e300000202000 */
[----:B------:R-:W0:Y:S08]  /*3b60*/  F2F.BF16.F32 R11, R11 ;  /* 0x0000000b000b7304 */ /* 0x000e300000202000 */
[----:B------:R-:W0:Y:S01]  /*3b70*/  F2F.BF16.F32 R39, R39 ;  /* 0x0000002700277304 */ /* 0x000e220000202000 */
[----:B-1-34-:R-:W-:Y:S05]  /*3b80*/  @P1 BRA `(.L_x_30708) ;  /* 0x0000000000241947 */ /* 0x01afea0003800000 */
[----:B0-----:R-:W-:Y:S01]  /*3b90*/  IMAD.WIDE.U32 R48, R11, 0x10000, RZ ;  /* 0x000100000b307825 */ /* 0x001fe200078e00ff */
[----:B------:R-:W-:-:S03]  /*3ba0*/  IADD3 R77, P0, P2, R12, R58, R59 ;  /* 0x0000003a0c4d7210 */ /* 0x000fc60007a1e03b */
[----:B------:R-:W-:Y:S01]  /*3bb0*/  IMAD.U32 R56, R39, 0x10000, RZ ;  /* 0x0001000027387824 */ /* 0x000fe200078e00ff */
[----:B------:R-:W-:-:S04]  /*3bc0*/  IADD3.X R38, R41, R64, RZ, P0, P2 ;  /* 0x0000004029267210 */ /* 0x000fc800007e44ff */
[----:B------:R-:W-:Y:S02]  /*3bd0*/  LOP3.LUT R57, R49, R56, R67, 0xfe, !PT ;  /* 0x0000003831397212 */ /* 0x000fe400078efe43 */
[----:B--2---:R-:W-:Y:S02]  /*3be0*/  LOP3.LUT R56, R48, R69, RZ, 0xfc, !PT ;  /* 0x0000004530387212 */ /* 0x004fe400078efcff */
[----:B------:R-:W-:-:S04]  /*3bf0*/  LEA R48, P0, R77, R14, 0x3 ;  /* 0x0000000e4d307211 */ /* 0x000fc800078018ff */
[----:B------:R-:W-:-:S05]  /*3c00*/  LEA.HI.X R49, R77, R16, R38, 0x3, P0 ;  /* 0x000000104d317211 */ /* 0x000fca00000f1c26 */
[----:B------:R1:W-:Y:S04]  /*3c10*/  STG.E.64 desc[UR8][R48.64], R56 ;  /* 0x0000003830007986 */ /* 0x0003e8000c101b08 */
.L_x_30708:
[----:B------:R-:W-:Y:S05]  /*3c20*/  BSYNC B0 ;  /* 0x0000000000007941 */ /* 0x000fea0003800000 */
.L_x_30707:
[----:B------:R-:W-:Y:S04]  /*3c30*/  BSSY B0, `(.L_x_30709) ;  /* 0x000000d000007945 */ /* 0x000fe80003800000 */
[----:B------:R-:W-:Y:S05]  /*3c40*/  @P1 BRA `(.L_x_30710) ;  /* 0x00000000002c1947 */ /* 0x000fea0003800000 */
[----:B------:R-:W-:Y:S01]  /*3c50*/  IADD3 R38, P2, P3, R12, R58, R59 ;  /* 0x0000003a0c267210 */ /* 0x000fe20007b5e03b */
[----:B01----:R-:W-:-:S03]  /*3c60*/  IMAD.WIDE.U32 R48, R15, 0x10000, RZ ;  /* 0x000100000f307825 */ /* 0x003fc600078e00ff */
[----:B------:R-:W-:Y:S01]  /*3c70*/  IADD3 R77, P0, R38, R7, RZ ;  /* 0x00000007264d7210 */ /* 0x000fe20007f1e0ff */
[----:B------:R-:W-:Y:S01]  /*3c80*/  IMAD.U32 R56, R13, 0x10000, RZ ;  /* 0x000100000d387824 */ /* 0x000fe200078e00ff */
[----:B------:R-:W-:-:S04]  /*3c90*/  IADD3.X R38, R41, R64, RZ, P2, P3 ;  /* 0x0000004029267210 */ /* 0x000fc800017e64ff */
[----:B------:R-:W-:Y:S01]  /*3ca0*/  LOP3.LUT R57, R49, R56, R47, 0xfe, !PT ;  /* 0x0000003831397212 */ /* 0x000fe200078efe2f */
[----:B------:R-:W-:Y:S01]  /*3cb0*/  IMAD.X R38, R38, 0x1, R4, P0 ;  /* 0x0000000126267824 */ /* 0x000fe200000e0604 */
[----:B------:R-:W-:Y:S02]  /*3cc0*/  LOP3.LUT R56, R48, R73, RZ, 0xfc, !PT ;  /* 0x0000004930387212 */ /* 0x000fe400078efcff */
[----:B------:R-:W-:-:S04]  /*3cd0*/  LEA R48, P0, R77, R14, 0x3 ;  /* 0x0000000e4d307211 */ /* 0x000fc800078018ff */
[----:B------:R-:W-:-:S05]  /*3ce0*/  LEA.HI.X R49, R77, R16, R38, 0x3, P0 ;  /* 0x000000104d317211 */ /* 0x000fca00000f1c26 */
[----:B------:R3:W-:Y:S04]  /*3cf0*/  STG.E.64 desc[UR8][R48.64], R56 ;  /* 0x0000003830007986 */ /* 0x0007e8000c101b08 */
.L_x_30710:
[----:B------:R-:W-:Y:S05]  /*3d00*/  BSYNC B0 ;  /* 0x0000000000007941 */ /* 0x000fea0003800000 */
.L_x_30709:
[----:B------:R-:W-:Y:S01]  /*3d10*/  SHF.R.U32.HI R54, RZ, 0x10, R51 ;  /* 0x00000010ff367819 */ /* 0x000fe20000011633 */
[----:B-1-3--:R-:W-:Y:S01]  /*3d20*/  IMAD.WIDE.U32 R48, R73, 0x10000, RZ ;  /* 0x0001000049307825 */ /* 0x00afe200078e00ff */
[----:B------:R-:W-:Y:S01]  /*3d30*/  FSETP.GT.AND P0, PT, R36, RZ, PT ;  /* 0x000000ff2400720b */ /* 0x000fe20003f04000 */
[----:B------:R-:W-:Y:S01]  /*3d40*/  BSSY B0, `(.L_x_30711) ;  /* 0x0000026000007945 */ /* 0x000fe20003800000 */
[----:B-----5:R-:W-:Y:S01]  /*3d50*/  SHF.R.U32.HI R66, RZ, 0x10, R53 ;  /* 0x00000010ff427819 */ /* 0x020fe20000011635 */
[----:B------:R-:W-:-:S04]  /*3d60*/  IMAD.WIDE.U32 R50, R47, 0x10000, RZ ;  /* 0x000100002f327825 */ /* 0x000fc800078e00ff */
[----:B------:R-:W-:Y:S01]  /*3d70*/  FMUL R47, R36, R36 ;  /* 0x00000024242f7220 */ /* 0x000fe20000400000 */
[----:B--2---:R-:W-:Y:S01]  /*3d80*/  LOP3.LUT R36, R48, R69, RZ, 0xfc, !PT ;  /* 0x0000004530247212 */ /* 0x004fe200078efcff */
[----:B------:R-:W-:Y:S01]  /*3d90*/  IMAD.U32 R54, R54, 0x10000, RZ ;  /* 0x0001000036367824 */ /* 0x000fe200078e00ff */
[----:B0-----:R-:W-:Y:S01]  /*3da0*/  LOP3.LUT R48, R51, R61, RZ, 0xfc, !PT ;  /* 0x0000003d33307212 */ /* 0x001fe200078efcff */
[----:B------:R-:W-:Y:S01]  /*3db0*/  IMAD.U32 R56, R52, 0x10000, RZ ;  /* 0x0001000034387824 */ /* 0x000fe200078e00ff */
[----:B------:R-:W-:Y:S01]  /*3dc0*/  FSEL R47, R47, RZ, P0 ;  /* 0x000000ff2f2f7208 */ /* 0x000fe20000000000 */
[C---:B------:R-:W-:Y:S01]  /*3dd0*/  FMUL R51, R54.reuse, R54 ;  /* 0x0000003636337220 */ /* 0x040fe20000400000 */
[----:B------:R-:W-:Y:S02]  /*3de0*/  FSETP.GT.AND P0, PT, R54, RZ, PT ;  /* 0x000000ff3600720b */ /* 0x000fe40003f04000 */
[----:B------:R-:W-:Y:S01]  /*3df0*/  LOP3.LUT R38, R50, R67, RZ, 0xfc, !PT ;  /* 0x0000004332267212 */ /* 0x000fe200078efcff */
[----:B------:R-:W-:Y:S01]  /*3e00*/  FMUL R50, R47, R0 ;  /* 0x000000002f327220 */ /* 0x000fe20000400000 */
[----:B------:R-:W-:Y:S01]  /*3e10*/  FSEL R51, R51, RZ, P0 ;  /* 0x000000ff33337208 */ /* 0x000fe20000000000 */
[----:B------:R-:W-:Y:S01]  /*3e20*/  IMAD.U32 R67, R53, 0x10000, RZ ;  /* 0x0001000035437824 */ /* 0x000fe200078e00ff */
[----:B------:R-:W-:-:S02]  /*3e30*/  SHF.R.U64 R54, R52, 0x10, R53 ;  /* 0x0000001034367819 */ /* 0x000fc40000001235 */
[C---:B------:R-:W-:Y:S01]  /*3e40*/  FSETP.GT.AND P2, PT, R56.reuse, RZ, PT ;  /* 0x000000ff3800720b */ /* 0x040fe20003f44000 */
[----:B------:R-:W-:Y:S01]  /*3e50*/  FMUL R52, R51, R0 ;  /* 0x0000000033347220 */ /* 0x000fe20000400000 */
[----:B------:R-:W0:Y:S01]  /*3e60*/  F2F.BF16.F32 R50, R50 ;  /* 0x0000003200327304 */ /* 0x000e220000202000 */
[----:B------:R-:W-:Y:S01]  /*3e70*/  FMUL R56, R56, R56 ;  /* 0x0000003838387220 */ /* 0x000fe20000400000 */
[----:B------:R-:W-:Y:S01]  /*3e80*/  FSETP.GT.AND P0, PT, R67, RZ, PT ;  /* 0x000000ff4300720b */ /* 0x000fe20003f04000 */
[----:B------:R-:W-:Y:S01]  /*3e90*/  IMAD.U32 R54, R54, 0x10000, RZ ;  /* 0x0001000036367824 */ /* 0x000fe200078e00ff */
[----:B------:R-:W-:Y:S01]  /*3ea0*/  LOP3.LUT R49, R49, R65, RZ, 0xfc, !PT ;  /* 0x0000004131317212 */ /* 0x000fe200078efcff */
[----:B------:R-:W-:Y:S01]  /*3eb0*/  FMUL R67, R67, R67 ;  /* 0x0000004343437220 */ /* 0x000fe20000400000 */
[----:B------:R-:W-:Y:S02]  /*3ec0*/  FSEL R53, R56, RZ, P2 ;  /* 0x000000ff38357208 */ /* 0x000fe40001000000 */
[----:B------:R-:W1:Y:S01]  /*3ed0*/  F2F.BF16.F32 R52, R52 ;  /* 0x0000003400347304 */ /* 0x000e620000202000 */
[----:B------:R-:W-:Y:S06]  /*3ee0*/  @P1 BRA `(.L_x_30712) ;  /* 0x00000000002c1947 */ /* 0x000fec0003800000 */
[----:B-1----:R-:W-:Y:S02]  /*3ef0*/  IMAD.U32 R60, R52, 0x10000, RZ ;  /* 0x00010000343c7824 */ /* 0x002fe400078e00ff */
[----:B0-----:R-:W-:-:S05]  /*3f00*/  IMAD.WIDE.U32 R56, R50, 0x10000, RZ ;  /* 0x0001000032387825 */ /* 0x001fca00078e00ff */
[----:B------:R-:W-:Y:S02]  /*3f10*/  LOP3.LUT R61, R57, R60, R61, 0xfe, !PT ;  /* 0x0000003c393d7212 */ /* 0x000fe400078efe3d */
[----:B------:R-:W-:Y:S02]  /*3f20*/  LOP3.LUT R60, R56, R65, RZ, 0xfc, !PT ;  /* 0x00000041383c7212 */ /* 0x000fe400078efcff */
[----:B------:R-:W-:-:S04]  /*3f30*/  IADD3 R56, P3, P4, R12, R58, R59 ;  /* 0x0000003a0c387210 */ /* 0x000fc80007c7e03b */
[----:B------:R-:W-:Y:S02]  /*3f40*/  LEA R57, P2, R7, R56, 0x1 ;  /* 0x0000003807397211 */ /* 0x000fe400078408ff */
[----:B------:R-:W-:-:S04]  /*3f50*/  IADD3.X R65, R41, R64, RZ, P3, P4 ;  /* 0x0000004029417210 */ /* 0x000fc80001fe84ff */
[----:B------:R-:W-:Y:S02]  /*3f60*/  LEA.HI.X R65, R7, R65, R4, 0x1, P2 ;  /* 0x0000004107417211 */ /* 0x000fe400010f0c04 */
[----:B------:R-:W-:-:S04]  /*3f70*/  LEA R56, P2, R57, R14, 0x3 ;  /* 0x0000000e39387211 */ /* 0x000fc800078418ff */
[----:B------:R-:W-:-:S05]  /*3f80*/  LEA.HI.X R57, R57, R16, R65, 0x3, P2 ;  /* 0x0000001039397211 */ /* 0x000fca00010f1c41 */
[----:B------:R2:W-:Y:S04]  /*3f90*/  STG.E.64 desc[UR8][R56.64], R60 ;  /* 0x0000003c38007986 */ /* 0x0005e8000c101b08 */
.L_x_30712:
[----:B------:R-:W-:Y:S05]  /*3fa0*/  BSYNC B0 ;  /* 0x0000000000007941 */ /* 0x000fea0003800000 */
.L_x_30711:
[----:B------:R-:W-:Y:S01]  /*3fb0*/  IMAD.U32 R66, R66, 0x10000, RZ ;  /* 0x0001000042427824 */ /* 0x000fe200078e00ff */
[----:B--2---:R-:W-:Y:S01]  /*3fc0*/  FSEL R57, R67, RZ, P0 ;  /* 0x000000ff43397208 */ /* 0x004fe20000000000 */
[C---:B------:R-:W-:Y:S01]  /*3fd0*/  FMUL R61, R54.reuse, R54 ;  /* 0x00000036363d7220 */ /* 0x040fe20000400000 */
[----:B------:R-:W-:Y:S01]  /*3fe0*/  FSETP.GT.AND P2, PT, R54, RZ, PT ;  /* 0x000000ff3600720b */ /* 0x000fe20003f44000 */
[C---:B------:R-:W-:Y:S01]  /*3ff0*/  FMUL R65, R66.reuse, R66 ;  /* 0x0000004242417220 */ /* 0x040fe20000400000 */
[----:B------:R-:W-:Y:S01]  /*4000*/  FSETP.GT.AND P0, PT, R66, RZ, PT ;  /* 0x000000ff4200720b */ /* 0x000fe20003f04000 */
[-C--:B------:R-:W-:Y:S01]  /*4010*/  FMUL R56, R57, R0.reuse ;  /* 0x0000000039387220 */ /* 0x080fe20000400000 */
[----:B------:R-:W-:Y:S01]  /*4020*/  FSEL R61, R61, RZ, P2 ;  /* 0x000000ff3d3d7208 */ /* 0x000fe20001000000 */
[-C--:B------:R-:W-:Y:S01]  /*4030*/  FMUL R68, R53, R0.reuse ;  /* 0x0000000035447220 */ /* 0x080fe20000400000 */
[----:B------:R-:W-:Y:S01]  /*4040*/  FSEL R65, R65, RZ, P0 ;  /* 0x000000ff41417208 */ /* 0x000fe20000000000 */
[----:B------:R-:W-:Y:S02]  /*4050*/  BSSY B0, `(.L_x_30713) ;  /* 0x0000014000007945 */ /* 0x000fe40003800000 */
[-C--:B------:R-:W-:Y:S01]  /*4060*/  FMUL R60, R61, R0.reuse ;  /* 0x000000003d3c7220 */ /* 0x080fe20000400000 */
[----:B------:R2:W3:Y:S01]  /*4070*/  F2F.BF16.F32 R54, R68 ;  /* 0x0000004400367304 */ /* 0x0004e20000202000 */
[----:B------:R-:W-:-:S07]  /*4080*/  FMUL R66, R65, R0 ;  /* 0x0000000041427220 */ /* 0x000fce0000400000 */
[----:B------:R-:W4:Y:S08]  /*4090*/  F2F.BF16.F32 R56, R56 ;  /* 0x0000003800387304 */ /* 0x000f300000202000 */
[----:B------:R-:W0:Y:S08]  /*40a0*/  F2F.BF16.F32 R60, R60 ;  /* 0x0000003c003c7304 */ /* 0x000e300000202000 */
[----:B------:R-:W0:Y:S01]  /*40b0*/  F2F.BF16.F32 R66, R66 ;  /* 0x0000004200427304 */ /* 0x000e220000202000 */
[----:B--234-:R-:W-:Y:S05]  /*40c0*/  @P1 BRA `(.L_x_30714) ;  /* 0x0000000000301947 */ /* 0x01cfea0003800000 */
[----:B------:R-:W-:Y:S01]  /*40d0*/  IADD3 R58, P0, P1, R12, R58, R59 ;  /* 0x0000003a0c3a7210 */ /* 0x000fe2000791e03b */
[----:B------:R-:W-:-:S03]  /*40e0*/  IMAD R67, R4, 0x3, RZ ;  /* 0x0000000304437824 */ /* 0x000fc600078e02ff */
[----:B------:R-:W-:-:S03]  /*40f0*/  IADD3.X R59, R41, R64, RZ, P0, P1 ;  /* 0x00000040293b7210 */ /* 0x000fc600007e24ff */
        /* <DEDUP_REMOVED lines=9> */
.L_x_30714:
[----:B------:R-:W-:Y:S05]  /*4190*/  BSYNC B0 ;  /* 0x0000000000007941 */ /* 0x000fea0003800000 */
.L_x_30713:
[----:B------:R-:W3:Y:S01]  /*41a0*/  S2R R16, SR_CTAID.X ;  /* 0x0000000000107919 */ /* 0x000ee20000002500 */
[----:B------:R-:W-:Y:S01]  /*41b0*/  IADD3 R40, P0, R40, 0x7f, RZ ;  /* 0x0000007f28287810 */ /* 0x000fe20007f1e0ff */
[----:B------:R-:W-:Y:S01]  /*41c0*/  IMAD.SHL.U32 R55, R55, 0x4, RZ ;  /* 0x0000000437377824 */ /* 0x000fe200078e00ff */
[----:B------:R-:W4:Y:S01]  /*41d0*/  S2UR UR5, SR_CgaCtaId ;  /* 0x00000000000579c3 */ /* 0x000f220000008800 */
[----:B------:R-:W-:Y:S01]  /*41e0*/  IMAD.WIDE.U32 R14, R15, 0x10000, RZ ;  /* 0x000100000f0e7825 */ /* 0x000fe200078e00ff */
[----:B------:R-:W-:Y:S01]  /*41f0*/  ULDC UR4, c[0x0][0x0] ;  /* 0x0000000000047ab9 */ /* 0x000fe20000000800 */
[----:B------:R-:W-:Y:S01]  /*4200*/  FMNMX R46, R37, R46, !PT ;  /* 0x0000002e252e7209 */ /* 0x000fe20007800000 */
[----:B------:R-:W-:Y:S01]  /*4210*/  BSSY B0, `(.L_x_30715) ;  /* 0x00000ba000007945 */ /* 0x000fe20003800000 */
[----:B------:R-:W-:Y:S01]  /*4220*/  IMAD.X R41, RZ, RZ, R41, P0 ;  /* 0x000000ffff297224 */ /* 0x000fe200000e0629 */
[----:B------:R-:W-:Y:S01]  /*4230*/  LOP3.LUT R14, R14, R11, RZ, 0xfc, !PT ;  /* 0x0000000b0e0e7212 */ /* 0x000fe200078efcff */
[----:B------:R-:W-:Y:S01]  /*4240*/  IMAD.WIDE.U32 R12, R13, 0x10000, RZ ;  /* 0x000100000d0c7825 */ /* 0x000fe200078e00ff */
[----:B------:R-:W-:-:S02]  /*4250*/  SHF.R.U32.HI R11, RZ, 0x8, R9 ;  /* 0x00000008ff0b7819 */ /* 0x000fc40000011609 */
[--C-:B--2---:R-:W-:Y:S01]  /*4260*/  SHF.R.U32.HI R59, RZ, 0x7, R41.reuse ;  /* 0x00000007ff3b7819 */ /* 0x104fe20000011629 */
[----:B------:R-:W-:Y:S01]  /*4270*/  IMAD.U32 R54, R54, 0x10000, RZ ;  /* 0x0001000036367824 */ /* 0x000fe200078e00ff */
[----:B------:R-:W-:Y:S01]  /*4280*/  SHF.R.U64 R67, R40, 0x7, R41 ;  /* 0x0000000728437819 */ /* 0x000fe20000001229 */
[----:B0-----:R-:W-:Y:S01]  /*4290*/  IMAD.U32 R60, R60, 0x10000, RZ ;  /* 0x000100003c3c7824 */ /* 0x001fe200078e00ff */
[----:B------:R-:W-:Y:S01]  /*42a0*/  LOP3.LUT R12, R12, R39, RZ, 0xfc, !PT ;  /* 0x000000270c0c7212 */ /* 0x000fe200078efcff */
[-C--:B------:R-:W-:Y:S01]  /*42b0*/  IMAD R59, R59, R42.reuse, RZ ;  /* 0x0000002a3b3b7224 */ /* 0x080fe200078e02ff */
[----:B------:R-:W-:Y:S01]  /*42c0*/  SHF.R.U32.HI R39, RZ, 0x8, R9 ;  /* 0x00000008ff277819 */ /* 0x000fe20000011609 */
[----:B------:R-:W-:Y:S01]  /*42d0*/  IMAD.WIDE.U32 R40, R67, R42, RZ ;  /* 0x0000002a43287225 */ /* 0x000fe200078e00ff */
[----:B------:R-:W-:Y:S02]  /*42e0*/  FMNMX R46, R47, R46, !PT ;  /* 0x0000002e2f2e7209 */ /* 0x000fe40007800000 */
[----:B------:R-:W-:Y:S01]  /*42f0*/  LOP3.LUT R15, R15, R50, RZ, 0xfc, !PT ;  /* 0x000000320f0f7212 */ /* 0x000fe200078efcff */
[----:B------:R-:W-:Y:S01]  /*4300*/  IMAD R59, R43, R67, R59 ;  /* 0x000000432b3b7224 */ /* 0x000fe200078e023b */
[----:B------:R-:W-:Y:S01]  /*4310*/  LOP3.LUT R43, R55, 0x1c, RZ, 0xe2, !PT ;  /* 0x0000001c372b7812 */ /* 0x000fe200078ee2ff */
[----:B------:R-:W-:Y:S01]  /*4320*/  IMAD.SHL.U32 R42, R11, 0x20, RZ ;  /* 0x000000200b2a7824 */ /* 0x000fe200078e00ff */
[----:B------:R-:W-:Y:S01]  /*4330*/  LEA R7, P0, R40, R7, 0x5 ;  /* 0x0000000728077211 */ /* 0x000fe200078028ff */
[----:B------:R-:W-:Y:S01]  /*4340*/  IMAD.IADD R37, R41, 0x1, R59 ;  /* 0x0000000129257824 */ /* 0x000fe200078e023b */
[----:B------:R-:W-:Y:S01]  /*4350*/  ISETP.GE.U32.AND P1, PT, R43, R2, PT ;  /* 0x000000022b00720c */ /* 0x000fe20003f26070 */
[----:B------:R-:W-:Y:S01]  /*4360*/  IMAD.U32 R66, R66, 0x10000, RZ ;  /* 0x0001000042427824 */ /* 0x000fe200078e00ff */
[----:B-1----:R-:W-:Y:S01]  /*4370*/  LOP3.LUT R13, R13, R52, RZ, 0xfc, !PT ;  /* 0x000000340d0d7212 */ /* 0x002fe200078efcff */
[----:B---3--:R-:W-:Y:S01]  /*4380*/  IMAD R2, R16, UR4, RZ ;  /* 0x0000000410027c24 */ /* 0x008fe2000f8e02ff */
[----:B------:R-:W-:Y:S01]  /*4390*/  LEA.HI.X R4, R40, R4, R37, 0x5, P0 ;  /* 0x0000000428047211 */ /* 0x000fe200000f2c25 */
[----:B------:R-:W-:Y:S01]  /*43a0*/  IMAD.IADD R16, R9, 0x1, -R10 ;  /* 0x0000000109107824 */ /* 0x000fe200078e0a0a */
[----:B------:R-:W-:Y:S01]  /*43b0*/  FMNMX R40, R17, R46, !PT ;  /* 0x0000002e11287209 */ /* 0x000fe20007800000 */
[----:B------:R-:W-:Y:S01]  /*43c0*/  UMOV UR4, 0x400 ;  /* 0x0000040000047882 */ /* 0x000fe20000000000 */
[----:B------:R-:W-:Y:S01]  /*43d0*/  LEA.HI R39, R2, R39, RZ, 0x18 ;  /* 0x0000002702277211 */ /* 0x000fe200078fc0ff */
[----:B------:R-:W-:Y:S01]  /*43e0*/  VIADD R41, R16, 0xffffffff ;  /* 0xffffffff10297836 */ /* 0x000fe20000000000 */
[----:B------:R-:W-:Y:S01]  /*43f0*/  LOP3.LUT R2, R42, 0xffffffe0, R9, 0xe2, !PT ;  /* 0xffffffe02a027812 */ /* 0x000fe200078ee209 */
[C---:B------:R-:W-:Y:S01]  /*4400*/  VIADD R17, R16.reuse, 0x1e ;  /* 0x0000001e10117836 */ /* 0x040fe20000000000 */
[----:B------:R-:W-:Y:S01]  /*4410*/  LOP3.LUT R42, RZ, R7, RZ, 0x33, !PT ;  /* 0x00000007ff2a7212 */ /* 0x000fe200078e33ff */
[----:B------:R-:W-:Y:S01]  /*4420*/  VIADD R11, R16, 0x1d ;  /* 0x0000001d100b7836 */ /* 0x000fe20000000000 */
[----:B------:R-:W-:Y:S01]  /*4430*/  LOP3.LUT R4, RZ, R4, RZ, 0x33, !PT ;  /* 0x00000004ff047212 */ /* 0x000fe200078e33ff */
[----:B------:R-:W-:Y:S01]  /*4440*/  UIADD3 UR4, UR4, 0x20, URZ ;  /* 0x0000002004047890 */ /* 0x000fe2000fffe03f */
[----:B------:R-:W-:-:S02]  /*4450*/  LEA R42, P0, R39, R42, 0x5 ;  /* 0x0000002a272a7211 */ /* 0x000fc400078028ff */
[----:B------:R-:W-:Y:S01]  /*4460*/  LOP3.LUT R47, R16, 0x1f, RZ, 0xc0, !PT ;  /* 0x0000001f102f7812 */ /* 0x000fe200078ec0ff */
[----:B----4-:R-:W-:Y:S01]  /*4470*/  ULEA UR4, UR5, UR4, 0x18 ;  /* 0x0000000405047291 */ /* 0x010fe2000f8ec03f */
[----:B------:R-:W-:Y:S01]  /*4480*/  LOP3.LUT R41, R41, 0x1f, RZ, 0xc0, !PT ;  /* 0x0000001f29297812 */ /* 0x000fe200078ec0ff */
[----:B------:R-:W-:Y:S01]  /*4490*/  IMAD.X R4, RZ, RZ, R4, P0 ;  /* 0x000000ffff047224 */ /* 0x000fe200000e0604 */
[----:B------:R-:W-:Y:S01]  /*44a0*/  LOP3.LUT R17, R17, 0x1f, RZ, 0xc0, !PT ;  /* 0x0000001f11117812 */ /* 0x000fe200078ec0ff */
[C---:B------:R-:W-:Y:S01]  /*44b0*/  IMAD R47, R2.reuse, 0x21, R47 ;  /* 0x00000021022f7824 */ /* 0x040fe200078e022f */
[----:B------:R-:W-:Y:S01]  /*44c0*/  LOP3.LUT R7, R11, 0x1f, RZ, 0xc0, !PT ;  /* 0x0000001f0b077812 */ /* 0x000fe200078ec0ff */
[----:B------:R-:W-:Y:S01]  /*44d0*/  IMAD R41, R2, 0x21, R41 ;  /* 0x0000002102297824 */ /* 0x000fe200078e0229 */
[----:B------:R-:W-:Y:S01]  /*44e0*/  ISETP.GT.U32.AND P0, PT, R42, -0x21, PT ;  /* 0xffffffdf2a00780c */ /* 0x000fe20003f04070 */
[C---:B------:R-:W-:Y:S01]  /*44f0*/  IMAD R17, R2.reuse, 0x21, R17 ;  /* 0x0000002102117824 */ /* 0x040fe200078e0211 */
[----:B------:R-:W-:Y:S01]  /*4500*/  FMNMX R40, R51, R40, !PT ;  /* 0x0000002833287209 */ /* 0x000fe20007800000 */
[----:B------:R-:W-:Y:S01]  /*4510*/  IMAD R55, R2, 0x21, R7 ;  /* 0x0000002102377824 */ /* 0x000fe200078e0207 */
[----:B------:R-:W-:Y:S01]  /*4520*/  ISETP.GT.U32.AND.EX P0, PT, R4, -0x1, PT, P0 ;  /* 0xffffffff0400780c */ /* 0x000fe20003f04100 */
[----:B------:R-:W-:Y:S01]  /*4530*/  ULOP3.LUT UR5, UR6, 0xfffffffc, URZ, 0xc0, !UPT ;  /* 0xfffffffc06057892 */ /* 0x000fe2000f8ec03f */
[----:B------:R-:W-:-:S02]  /*4540*/  LEA R11, R47, UR4, 0x3 ;  /* 0x000000042f0b7c11 */ /* 0x000fc4000f8e18ff */
[----:B------:R-:W-:Y:S02]  /*4550*/  FMNMX R40, R53, R40, !PT ;  /* 0x0000002835287209 */ /* 0x000fe40007800000 */
[----:B------:R-:W-:Y:S01]  /*4560*/  LEA R7, R41, UR4, 0x3 ;  /* 0x0000000429077c11 */ /* 0x000fe2000f8e18ff */
[----:B------:R0:W-:Y:S01]  /*4570*/  STS.64 [R11], R32 ;  /* 0x000000200b007388 */ /* 0x0001e20000000a00 */
[----:B------:R-:W-:Y:S01]  /*4580*/  LEA R51, R17, UR4, 0x3 ;  /* 0x0000000411337c11 */ /* 0x000fe2000f8e18ff */
[----:B------:R-:W-:Y:S01]  /*4590*/  IMAD.U32 R17, R56, 0x10000, RZ ;  /* 0x0001000038117824 */ /* 0x000fe200078e00ff */
[----:B------:R-:W-:Y:S01]  /*45a0*/  LOP3.LUT R37, R49, R54, RZ, 0xfc, !PT ;  /* 0x0000003631257212 */ /* 0x000fe200078efcff */
[----:B------:R0:W-:Y:S01]  /*45b0*/  STS.64 [R7], R26 ;  /* 0x0000001a07007388 */ /* 0x0001e20000000a00 */
[----:B------:R-:W-:Y:S02]  /*45c0*/  LEA R55, R55, UR4, 0x3 ;  /* 0x0000000437377c11 */ /* 0x000fe4000f8e18ff */
[----:B------:R-:W-:Y:S01]  /*45d0*/  SEL R42, R42, 0xffffffdf, P0 ;  /* 0xffffffdf2a2a7807 */ /* 0x000fe20000000000 */
[----:B------:R0:W-:Y:S01]  /*45e0*/  STS.64 [R51], R24 ;  /* 0x0000001833007388 */ /* 0x0001e20000000a00 */
[----:B------:R-:W-:-:S02]  /*45f0*/  FMNMX R40, R61, R40, !PT ;  /* 0x000000283d287209 */ /* 0x000fc40007800000 */
[----:B------:R-:W-:Y:S01]  /*4600*/  LOP3.LUT R42, RZ, R42, RZ, 0x33, !PT ;  /* 0x0000002aff2a7212 */ /* 0x000fe200078e33ff */
[----:B------:R0:W-:Y:S01]  /*4610*/  STS.64 [R55], R36 ;  /* 0x0000002437007388 */ /* 0x0001e20000000a00 */
[----:B------:R-:W-:Y:S02]  /*4620*/  FMNMX R40, R57, R40, !PT ;  /* 0x0000002839287209 */ /* 0x000fe40007800000 */
[----:B------:R-:W-:Y:S01]  /*4630*/  SHF.R.U32.HI R4, RZ, 0x1, R9 ;  /* 0x00000001ff047819 */ /* 0x000fe20000011609 */
[----:B------:R-:W-:Y:S01]  /*4640*/  IMAD.IADD R42, R42, 0x1, -R43 ;  /* 0x000000012a2a7824 */ /* 0x000fe200078e0a2b */
[----:B------:R-:W-:Y:S02]  /*4650*/  LOP3.LUT R39, R48, R17, RZ, 0xfc, !PT ;  /* 0x0000001130277212 */ /* 0x000fe400078efcff */
[----:B------:R-:W-:Y:S02]  /*4660*/  LOP3.LUT R15, R15, R60, RZ, 0xfc, !PT ;  /* 0x0000003c0f0f7212 */ /* 0x000fe400078efcff */
[----:B------:R-:W-:-:S02]  /*4670*/  LOP3.LUT R13, R13, R66, RZ, 0xfc, !PT ;  /* 0x000000420d0d7212 */ /* 0x000fc400078efcff */
[----:B------:R-:W-:Y:S02]  /*4680*/  FMNMX R65, R65, R40, !PT ;  /* 0x0000002841417209 */ /* 0x000fe40007800000 */
[----:B------:R-:W-:Y:S01]  /*4690*/  LOP3.LUT R4, R4, 0x70, RZ, 0xc0, !PT ;  /* 0x0000007004047812 */ /* 0x000fe200078ec0ff */
[----:B------:R-:W-:Y:S06]  /*46a0*/  BAR.SYNC.DEFER_BLOCKING 0x0 ;  /* 0x0000000000007b1d */ /* 0x000fec0000010000 */
[----:B0-----:R-:W-:Y:S05]  /*46b0*/  @P1 BRA `(.L_x_30716) ;  /* 0x0000000400bc1947 */ /* 0x001fea0003800000 */
        /* <DEDUP_REMOVED lines=13> */
[----:B------:R-:W0:Y:S01]  /*4790*/  LDC R8, c[0x0][0x264] ;  /* 0x00009900ff087b82 */ /* 0x000e220000000800 */
[----:B------:R-:W-:Y:S02]  /*47a0*/  IMAD.MOV.U32 R54, RZ, RZ, R16 ;  /* 0x000000ffff367224 */ /* 0x000fe400078e0010 */
[----:B------:R-:W-:Y:S02]  /*47b0*/  IMAD.IADD R52, R42, 0x1, -R53 ;  /* 0x000000012a347824 */ /* 0x000fe400078e0a35 */
[----:B------:R-:W-:Y:S02]  /*47c0*/  IMAD.MOV.U32 R50, RZ, RZ, RZ ;  /* 0x000000ffff327224 */ /* 0x000fe400078e00ff */
[----:B------:R-:W-:-:S07]  /*47d0*/  IMAD.MOV.U32 R57, RZ, RZ, R43 ;  /* 0x000000ffff397224 */ /* 0x000fce00078e002b */
.L_x_30719:
[C---:B----4-:R-:W-:Y:S01]  /*47e0*/  LOP3.LUT R17, R54.reuse, 0x1f, RZ, 0xc0, !PT ;  /* 0x0000001f36117812 */ /* 0x050fe200078ec0ff */
        /* <DEDUP_REMOVED lines=11> */
[----:B------:R-:W-:-:S05]  /*48a0*/  ISETP.GE.U32.AND P5, PT, R48, R3, PT ;  /* 0x000000033000720c */ /* 0x000fca0003fa6070 */
[----:B------:R-:W-:Y:S02]  /*48b0*/  @!P2 IADD3 R17, P3, R17, R56, RZ ;  /* 0x000000381111a210 */ /* 0x000fe40007f7e0ff */
[----:B------:R-:W-:Y:S02]  /*48c0*/  LEA R56, R24, UR4, 0x3 ;  /* 0x0000000418387c11 */ /* 0x000fe4000f8e18ff */
[----:B------:R-:W-:Y:S01]  /*48d0*/  @!P2 LEA R16, P4, R17, R18, 0x3 ;  /* 0x000000121110a211 */ /* 0x000fe200078818ff */
[----:B------:R-:W-:Y:S01]  /*48e0*/  @!P2 IMAD.X R26, RZ, RZ, R59, P3 ;  /* 0x000000ffff1aa224 */ /* 0x000fe200018e063b */
[----:B------:R-:W-:Y:S01]  /*48f0*/  ISETP.GE.U32.AND P3, PT, R32, R3, PT ;  /* 0x000000032000720c */ /* 0x000fe20003f66070 */
[----:B0-----:R-:W-:Y:S01]  /*4900*/  IMAD.X R59, R59, 0x1, R8, P6 ;  /* 0x000000013b3b7824 */ /* 0x001fe200030e0608 */
[----:B------:R-:W0:Y:S02]  /*4910*/  @!P2 LDS.64 R24, [R56] ;  /* 0x000000003818a984 */ /* 0x000e240000000a00 */
[----:B------:R-:W-:-:S02]  /*4920*/  @!P2 LEA.HI.X R17, R17, R19, R26, 0x3, P4 ;  /* 0x000000131111a211 */ /* 0x000fc400020f1c1a */
[----:B------:R-:W-:Y:S01]  /*4930*/  ISETP.GE.U32.AND P4, PT, R54, R3, PT ;  /* 0x000000033600720c */ /* 0x000fe20003f86070 */
[----:B------:R-:W-:Y:S06]  /*4940*/  @!P5 LDS.64 R36, [R56+0x10] ;  /* 0x000010003824d984 */ /* 0x000fec0000000a00 */
[----:B------:R-:W-:Y:S01]  /*4950*/  @!P3 IADD3 R33, P6, R32, R47, RZ ;  /* 0x0000002f2021b210 */ /* 0x000fe20007fde0ff */
[----:B------:R-:W1:Y:S04]  /*4960*/  @!P3 LDS.64 R26, [R56+0x8] ;  /* 0x00000800381ab984 */ /* 0x000e680000000a00 */
[----:B------:R-:W-:Y:S01]  /*4970*/  @!P3 IMAD.X R46, RZ, RZ, R59, P6 ;  /* 0x000000ffff2eb224 */ /* 0x000fe200030e063b */
[C---:B------:R-:W-:Y:S01]  /*4980*/  @!P3 LEA R32, P6, R33.reuse, R18, 0x3 ;  /* 0x000000122120b211 */ /* 0x040fe200078c18ff */
[----:B------:R2:W3:Y:S03]  /*4990*/  @!P4 LDS.64 R40, [R56+0x18] ;  /* 0x000018003828c984 */ /* 0x0004e60000000a00 */
[----:B------:R-:W-:-:S02]  /*49a0*/  @!P3 LEA.HI.X R33, R33, R19, R46, 0x3, P6 ;  /* 0x000000132121b211 */ /* 0x000fc400030f1c2e */
[----:B------:R-:W-:-:S05]  /*49b0*/  IADD3 R49, P6, R47, UR5, RZ ;  /* 0x000000052f317c10 */ /* 0x000fca000ffde0ff */
[----:B------:R-:W-:Y:S01]  /*49c0*/  IMAD.X R59, R59, 0x1, R8, P6 ;  /* 0x000000013b3b7824 */ /* 0x000fe200030e0608 */
[----:B------:R-:W-:-:S05]  /*49d0*/  @!P5 IADD3 R47, P6, R48, R49, RZ ;  /* 0x00000031302fd210 */ /* 0x000fca0007fde0ff */
[----:B------:R-:W-:Y:S01]  /*49e0*/  @!P5 IMAD.X R48, RZ, RZ, R59, P6 ;  /* 0x000000ffff30d224 */ /* 0x000fe200030e063b */
[----:B------:R-:W-:-:S04]  /*49f0*/  @!P5 LEA R46, P6, R47, R18, 0x3 ;  /* 0x000000122f2ed211 */ /* 0x000fc800078c18ff */
[----:B------:R-:W-:Y:S01]  /*4a00*/  @!P5 LEA.HI.X R47, R47, R19, R48, 0x3, P6 ;  /* 0x000000132f2fd211 */ /* 0x000fe200030f1c30 */
[----:B0-----:R4:W-:Y:S01]  /*4a10*/  @!P2 STG.E.64 desc[UR8][R16.64], R24 ;  /* 0x000000181000a986 */ /* 0x0019e2000c101b08 */
[----:B------:R-:W-:-:S05]  /*4a20*/  IADD3 R57, P6, R49, UR5, RZ ;  /* 0x0000000531397c10 */ /* 0x000fca000ffde0ff */
[----:B------:R-:W-:Y:S01]  /*4a30*/  IMAD.X R59, R59, 0x1, R8, P6 ;  /* 0x000000013b3b7824 */ /* 0x000fe200030e0608 */
[C---:B------:R-:W-:Y:S01]  /*4a40*/  @!P4 IADD3 R49, P6, R54.reuse, R57, RZ ;  /* 0x000000393631c210 */ /* 0x040fe20007fde0ff */
[----:B------:R-:W-:-:S04]  /*4a50*/  VIADD R54, R54, 0x1f ;  /* 0x0000001f36367836 */ /* 0x000fc80000000000 */
[----:B--2---:R-:W-:Y:S01]  /*4a60*/  @!P4 IMAD.X R56, RZ, RZ, R59, P6 ;  /* 0x000000ffff38c224 */ /* 0x004fe200030e063b */
[C---:B------:R-:W-:Y:S01]  /*4a70*/  @!P4 LEA R48, P6, R49.reuse, R18, 0x3 ;  /* 0x000000123130c211 */ /* 0x040fe200078c18ff */
[----:B-1----:R4:W-:Y:S01]  /*4a80*/  @!P3 STG.E.64 desc[UR8][R32.64], R26 ;  /* 0x0000001a2000b986 */ /* 0x0029e2000c101b08 */
[----:B------:R-:W-:Y:S02]  /*4a90*/  ISETP.NE.AND P3, PT, R52, RZ, PT ;  /* 0x000000ff3400720c */ /* 0x000fe40003f65270 */
[----:B------:R-:W-:Y:S01]  /*4aa0*/  @!P4 LEA.HI.X R49, R49, R19, R56, 0x3, P6 ;  /* 0x000000133131c211 */ /* 0x000fe200030f1c38 */
[----:B------:R4:W-:Y:S01]  /*4ab0*/  @!P5 STG.E.64 desc[UR8][R46.64], R36 ;  /* 0x000000242e00d986 */ /* 0x0009e2000c101b08 */
[----:B------:R-:W-:Y:S01]  /*4ac0*/  IADD3 R56, P2, R57, UR5, RZ ;  /* 0x0000000539387c10 */ /* 0x000fe2000ff5e0ff */
[----:B------:R-:W-:Y:S02]  /*4ad0*/  IMAD.IADD R57, R43, 0x1, R50 ;  /* 0x000000012b397824 */ /* 0x000fe400078e0232 */
[----:B---3--:R4:W-:Y:S02]  /*4ae0*/  @!P4 STG.E.64 desc[UR8][R48.64], R40 ;  /* 0x000000283000c986 */ /* 0x0089e4000c101b08 */
[----:B------:R-:W-:-:S04]  /*4af0*/  IMAD.X R59, R59, 0x1, R8, P2 ;  /* 0x000000013b3b7824 */ /* 0x000fc800010e0608 */
[----:B------:R-:W-:Y:S05]  /*4b00*/  @P3 BRA `(.L_x_30719) ;  /* 0xfffffffc00343947 */ /* 0x000fea000383ffff */
.L_x_30718:
[----:B------:R-:W-:Y:S05]  /*4b10*/  BSYNC B1 ;  /* 0x0000000000017941 */ /* 0x000fea0003800000 */
.L_x_30717:
        /* <DEDUP_REMOVED lines=15> */
.L_x_30721:
[----:B------:R-:W-:Y:S05]  /*4c10*/  BSYNC B1 ;  /* 0x0000000000017941 */ /* 0x000fea0003800000 */
.L_x_30720:
        /* <DEDUP_REMOVED lines=25> */
.L_x_30716:
[----:B------:R-:W-:Y:S05]  /*4db0*/  BSYNC B0 ;  /* 0x0000000000007941 */ /* 0x000fea0003800000 */
.L_x_30715:
        /* <DEDUP_REMOVED lines=8> */
[----:B--2---:R-:W-:Y:S01]  /*4e40*/  VIADD R14, R42, 0xffffffff ;  /* 0xffffffff2a0e7836 */ /* 0x004fe20000000000 */
[----:B------:R-:W-:Y:S01]  /*4e50*/  LOP3.LUT R57, R4, 0x1, RZ, 0xfc, !PT ;  /* 0x0000000104397812 */ /* 0x000fe200078efcff */
[----:B------:R-:W-:Y:S01]  /*4e60*/  BSSY B1, `(.L_x_30724) ;  /* 0x0000042000017945 */ /* 0x000fe20003800000 */
[----:B01--4-:R-:W-:Y:S01]  /*4e70*/  LOP3.LUT R17, R42, 0x3, RZ, 0xc0, !PT ;  /* 0x000000032a117812 */ /* 0x013fe200078ec0ff */
[----:B------:R-:W-:Y:S01]  /*4e80*/  IMAD.IADD R49, R9, 0x1, -R10 ;  /* 0x0000000109317824 */ /* 0x000fe200078e0a0a */
[----:B------:R-:W-:Y:S01]  /*4e90*/  ISETP.GE.U32.AND P2, PT, R14, 0x3, PT ;  /* 0x000000030e00780c */ /* 0x000fe20003f46070 */
[----:B------:R-:W-:Y:S01]  /*4ea0*/  IMAD.WIDE.U32 R14, R57, R6, RZ ;  /* 0x00000006390e7225 */ /* 0x000fe200078e00ff */
[----:B------:R-:W-:-:S03]  /*4eb0*/  ISETP.NE.AND P0, PT, R17, RZ, PT ;  /* 0x000000ff1100720c */ /* 0x000fc60003f05270 */
[----:B------:R-:W-:Y:S02]  /*4ec0*/  IMAD R57, R57, R5, R15 ;  /* 0x0000000539397224 */ /* 0x000fe400078e020f */
[----:B------:R-:W-:Y:S02]  /*4ed0*/  IMAD.MOV.U32 R50, RZ, RZ, R14 ;  /* 0x000000ffff327224 */ /* 0x000fe400078e000e */
[----:B------:R-:W-:Y:S02]  /*4ee0*/  IMAD.MOV.U32 R16, RZ, RZ, RZ ;  /* 0x000000ffff107224 */ /* 0x000fe400078e00ff */
[----:B------:R-:W-:Y:S02]  /*4ef0*/  IMAD.MOV.U32 R53, RZ, RZ, R43 ;  /* 0x000000ffff357224 */ /* 0x000fe400078e002b */
[----:B------:R-:W-:Y:S05]  /*4f00*/  @!P2 BRA `(.L_x_30725) ;  /* 0x0000000000dca947 */ /* 0x000fea0003800000 */
[----:B------:R-:W0:Y:S01]  /*4f10*/  LDC R8, c[0x0][0x264] ;  /* 0x00009900ff087b82 */ /* 0x000e220000000800 */
[----:B------:R-:W-:Y:S02]  /*4f20*/  IMAD.IADD R48, R42, 0x1, -R17 ;  /* 0x000000012a307824 */ /* 0x000fe400078e0a11 */
[----:B------:R-:W-:Y:S02]  /*4f30*/  IMAD.MOV.U32 R16, RZ, RZ, RZ ;  /* 0x000000ffff107224 */ /* 0x000fe400078e00ff */
[----:B------:R-:W-:-:S07]  /*4f40*/  IMAD.MOV.U32 R53, RZ, RZ, R43 ;  /* 0x000000ffff357224 */ /* 0x000fce00078e002b */
.L_x_30726:
        /* <DEDUP_REMOVED lines=12> */
[----:B------:R-:W-:Y:S01]  /*5010*/  LEA R49, R24, UR4, 0x3 ;  /* 0x0000000418317c11 */ /* 0x000fe2000f8e18ff */
[----:B------:R-:W-:Y:S02]  /*5020*/  IMAD.IADD R53, R43, 0x1, R16 ;  /* 0x000000012b357824 */ /* 0x000fe400078e0210 */
[----:B------:R-:W-:Y:S02]  /*5030*/  @!P2 IADD3 R15, P3, R15, R50, RZ ;  /* 0x000000320f0fa210 */ /* 0x000fe40007f7e0ff */
[----:B------:R-:W-:Y:S01]  /*5040*/  IADD3 R50, P6, R50, UR5, RZ ;  /* 0x0000000532327c10 */ /* 0x000fe2000ffde0ff */
[----:B------:R-:W1:Y:S01]  /*5050*/  @!P2 LDS.64 R40, [R49] ;  /* 0x000000003128a984 */ /* 0x000e620000000a00 */
[----:B------:R-:W-:Y:S01]  /*5060*/  @!P2 LEA R14, P4, R15, R18, 0x3 ;  /* 0x000000120f0ea211 */ /* 0x000fe200078818ff */
[----:B------:R-:W-:Y:S01]  /*5070*/  @!P2 IMAD.X R26, RZ, RZ, R57, P3 ;  /* 0x000000ffff1aa224 */ /* 0x000fe200018e0639 */
[----:B------:R-:W-:Y:S01]  /*5080*/  ISETP.GE.U32.AND P3, PT, R32, R3, PT ;  /* 0x000000032000720c */ /* 0x000fe20003f66070 */
[----:B0-----:R-:W-:-:S03]  /*5090*/  IMAD.X R57, R57, 0x1, R8, P6 ;  /* 0x0000000139397824 */ /* 0x001fc600030e0608 */
[----:B------:R-:W-:Y:S02]  /*50a0*/  @!P2 LEA.HI.X R15, R15, R19, R26, 0x3, P4 ;  /* 0x000000130f0fa211 */ /* 0x000fe400020f1c1a */
[----:B------:R-:W-:Y:S01]  /*50b0*/  ISETP.GE.U32.AND P4, PT, R54, R3, PT ;  /* 0x000000033600720c */ /* 0x000fe20003f86070 */
[----:B------:R-:W-:Y:S06]  /*50c0*/  @!P5 LDS.64 R26, [R49+0x10] ;  /* 0x00001000311ad984 */ /* 0x000fec0000000a00 */
[----:B------:R-:W-:Y:S01]  /*50d0*/  @!P3 IADD3 R32, P6, R32, R50, RZ ;  /* 0x000000322020b210 */ /* 0x000fe20007fde0ff */
[----:B------:R-:W0:Y:S04]  /*50e0*/  @!P3 LDS.64 R34, [R49+0x8] ;  /* 0x000008003122b984 */ /* 0x000e280000000a00 */
[----:B------:R-:W-:Y:S01]  /*50f0*/  @!P3 IMAD.X R33, RZ, RZ, R57, P6 ;  /* 0x000000ffff21b224 */ /* 0x000fe200030e0639 */
[C---:B------:R-:W-:Y:S01]  /*5100*/  @!P3 LEA R36, P6, R32.reuse, R18, 0x3 ;  /* 0x000000122024b211 */ /* 0x040fe200078c18ff */
[----:B------:R2:W3:Y:S03]  /*5110*/  @!P4 LDS.64 R24, [R49+0x18] ;  /* 0x000018003118c984 */ /* 0x0004e60000000a00 */
[----:B------:R-:W-:-:S02]  /*5120*/  @!P3 LEA.HI.X R37, R32, R19, R33, 0x3, P6 ;  /* 0x000000132025b211 */ /* 0x000fc400030f1c21 */
[----:B------:R-:W-:Y:S01]  /*5130*/  IADD3 R50, P6, R50, UR5, RZ ;  /* 0x0000000532327c10 */ /* 0x000fe2000ffde0ff */
[----:B--2---:R-:W-:-:S04]  /*5140*/  VIADD R49, R54, 0x1f ;  /* 0x0000001f36317836 */ /* 0x004fc80000000000 */
[----:B------:R-:W-:Y:S01]  /*5150*/  IMAD.X R57, R57, 0x1, R8, P6 ;  /* 0x0000000139397824 */ /* 0x000fe200030e0608 */
[----:B------:R-:W-:-:S05]  /*5160*/  @!P5 IADD3 R33, P6, R46, R50, RZ ;  /* 0x000000322e21d210 */ /* 0x000fca0007fde0ff */
[----:B------:R-:W-:Y:S01]  /*5170*/  @!P5 IMAD.X R46, RZ, RZ, R57, P6 ;  /* 0x000000ffff2ed224 */ /* 0x000fe200030e0639 */
[C---:B------:R-:W-:Y:S01]  /*5180*/  @!P5 LEA R32, P6, R33.reuse, R18, 0x3 ;  /* 0x000000122120d211 */ /* 0x040fe200078c18ff */
[----:B-1----:R1:W-:Y:S03]  /*5190*/  @!P2 STG.E.64 desc[UR8][R14.64], R40 ;  /* 0x000000280e00a986 */ /* 0x0023e6000c101b08 */
[----:B------:R-:W-:Y:S02]  /*51a0*/  @!P5 LEA.HI.X R33, R33, R19, R46, 0x3, P6 ;  /* 0x000000132121d211 */ /* 0x000fe400030f1c2e */
[----:B------:R-:W-:-:S05]  /*51b0*/  IADD3 R52, P6, R50, UR5, RZ ;  /* 0x0000000532347c10 */ /* 0x000fca000ffde0ff */
[----:B------:R-:W-:Y:S01]  /*51c0*/  IMAD.X R57, R57, 0x1, R8, P6 ;  /* 0x0000000139397824 */ /* 0x000fe200030e0608 */
[----:B------:R-:W-:-:S05]  /*51d0*/  @!P4 IADD3 R47, P6, R54, R52, RZ ;  /* 0x00000034362fc210 */ /* 0x000fca0007fde0ff */
[----:B------:R-:W-:Y:S01]  /*51e0*/  @!P4 IMAD.X R50, RZ, RZ, R57, P6 ;  /* 0x000000ffff32c224 */ /* 0x000fe200030e0639 */
[C---:B------:R-:W-:Y:S01]  /*51f0*/  @!P4 LEA R46, P6, R47.reuse, R18, 0x3 ;  /* 0x000000122f2ec211 */ /* 0x040fe200078c18ff */
[----:B0-----:R1:W-:Y:S01]  /*5200*/  @!P3 STG.E.64 desc[UR8][R36.64], R34 ;  /* 0x000000222400b986 */ /* 0x0013e2000c101b08 */
[----:B------:R-:W-:Y:S02]  /*5210*/  ISETP.NE.AND P3, PT, R48, RZ, PT ;  /* 0x000000ff3000720c */ /* 0x000fe40003f65270 */
[----:B------:R-:W-:Y:S01]  /*5220*/  @!P4 LEA.HI.X R47, R47, R19, R50, 0x3, P6 ;  /* 0x000000132f2fc211 */ /* 0x000fe200030f1c32 */
[----:B------:R1:W-:Y:S01]  /*5230*/  @!P5 STG.E.64 desc[UR8][R32.64], R26 ;  /* 0x0000001a2000d986 */ /* 0x0003e2000c101b08 */
[----:B------:R-:W-:-:S03]  /*5240*/  IADD3 R50, P2, R52, UR5, RZ ;  /* 0x0000000534327c10 */ /* 0x000fc6000ff5e0ff */
[----:B---3--:R1:W-:Y:S02]  /*5250*/  @!P4 STG.E.64 desc[UR8][R46.64], R24 ;  /* 0x000000182e00c986 */ /* 0x0083e4000c101b08 */
[----:B------:R-:W-:-:S04]  /*5260*/  IMAD.X R57, R57, 0x1, R8, P2 ;  /* 0x0000000139397824 */ /* 0x000fc800010e0608 */
[----:B------:R-:W-:Y:S05]  /*5270*/  @P3 BRA `(.L_x_30726) ;  /* 0xfffffffc00343947 */ /* 0x000fea000383ffff */
.L_x_30725:
[----:B------:R-:W-:Y:S05]  /*5280*/  BSYNC B1 ;  /* 0x0000000000017941 */ /* 0x000fea0003800000 */
.L_x_30724:
        /* <DEDUP_REMOVED lines=15> */
.L_x_30728:
[----:B------:R-:W-:Y:S05]  /*5380*/  BSYNC B1 ;  /* 0x0000000000017941 */ /* 0x000fea0003800000 */
.L_x_30727:
        /* <DEDUP_REMOVED lines=25> */
.L_x_30723:
[----:B------:R-:W-:Y:S05]  /*5520*/  BSYNC B0 ;  /* 0x0000000000007941 */ /* 0x000fea0003800000 */
.L_x_30722:
        /* <DEDUP_REMOVED lines=8> */
[----:B0123--:R-:W-:Y:S01]  /*55b0*/  VIADD R14, R42, 0xffffffff ;  /* 0xffffffff2a0e7836 */ /* 0x00ffe20000000000 */
[----:B------:R-:W-:Y:S01]  /*55c0*/  LOP3.LUT R45, R4, 0x2, RZ, 0xfc, !PT ;  /* 0x00000002042d7812 */ /* 0x000fe200078efcff */
[----:B------:R-:W-:Y:S01]  /*55d0*/  BSSY B1, `(.L_x_30731) ;  /* 0x0000043000017945 */ /* 0x000fe20003800000 */
[----:B----4-:R-:W-:Y:S01]  /*55e0*/  LOP3.LUT R33, R42, 0x3, RZ, 0xc0, !PT ;  /* 0x000000032a217812 */ /* 0x010fe200078ec0ff */
        /* <DEDUP_REMOVED lines=13> */
.L_x_30733:
[C---:B---3--:R-:W-:Y:S01]  /*56c0*/  LOP3.LUT R14, R38.reuse, 0x1f, RZ, 0xc0, !PT ;  /* 0x0000001f260e7812 */ /* 0x048fe200078ec0ff */
[----:B------:R-:W-:Y:S02]  /*56d0*/  VIADD R8, R38, 0xffffffff ;  /* 0xffffffff26087836 */ /* 0x000fe40000000000 */
[----:B------:R-:W-:Y:S01]  /*56e0*/  VIADD R40, R40, 0xfffffffc ;  /* 0xfffffffc28287836 */ /* 0x000fe20000000000 */
[----:B------:R-:W-:Y:S01]  /*56f0*/  ISETP.GE.U32.AND P2, PT, R14, R3, PT ;  /* 0x000000030e00720c */ /* 0x000fe20003f46070 */
[----:B------:R-:W-:Y:S01]  /*5700*/  VIADD R32, R32, 0x4 ;  /* 0x0000000420207836 */ /* 0x000fe20000000000 */
[----:B------:R-:W-:Y:S01]  /*5710*/  LOP3.LUT R22, R8, 0x1f, RZ, 0xc0, !PT ;  /* 0x0000001f08167812 */ /* 0x000fe200078ec0ff */
[C---:B------:R-:W-:Y:S02]  /*5720*/  VIADD R8, R38.reuse, 0x1e ;  /* 0x0000001e26087836 */ /* 0x040fe40000000000 */
[----:B------:R-:W-:-:S03]  /*5730*/  VIADD R38, R38, 0x1d ;  /* 0x0000001d26267836 */ /* 0x000fc60000000000 */
[----:B------:R-:W-:Y:S01]  /*5740*/  LOP3.LUT R36, R8, 0x1f, RZ, 0xc0, !PT ;  /* 0x0000001f08247812 */ /* 0x000fe200078ec0ff */
[----:B0-----:R-:W-:Y:S01]  /*5750*/  IMAD.MOV.U32 R8, RZ, RZ, R46 ;  /* 0x000000ffff087224 */ /* 0x001fe200078e002e */
[----:B------:R-:W-:Y:S02]  /*5760*/  LOP3.LUT R44, R38, 0x1f, RZ, 0xc0, !PT ;  /* 0x0000001f262c7812 */ /* 0x000fe400078ec0ff */
[----:B------:R-:W-:Y:S02]  /*5770*/  ISETP.GE.U32.AND P5, PT, R36, R3, PT ;  /* 0x000000032400720c */ /* 0x000fe40003fa6070 */
[----:B------:R-:W-:Y:S02]  /*5780*/  @!P2 IADD3 R15, P3, R14, R41, RZ ;  /* 0x000000290e0fa210 */ /* 0x000fe40007f7e0ff */
[----:B------:R-:W-:Y:S02]  /*5790*/  IADD3 R41, P6, R41, UR5, RZ ;  /* 0x0000000529297c10 */ /* 0x000fe4000ffde0ff */
[----:B------:R-:W-:Y:S01]  /*57a0*/  @!P2 LEA R14, P4, R15, R18, 0x3 ;  /* 0x000000120f0ea211 */ /* 0x000fe200078818ff */
[----:B------:R-:W-:Y:S01]  /*57b0*/  @!P2 IMAD.X R16, RZ, RZ, R45, P3 ;  /* 0x000000ffff10a224 */ /* 0x000fe200018e062d */
[----:B------:R-:W-:Y:S01]  /*57c0*/  ISETP.GE.U32.AND P3, PT, R22, R3, PT ;  /* 0x000000031600720c */ /* 0x000fe20003f66070 */
[----:B------:R-:W-:-:S03]  /*57d0*/  IMAD.X R45, R45, 0x1, R8, P6 ;  /* 0x000000012d2d7824 */ /* 0x000fc600030e0608 */
[----:B------:R-:W-:Y:S01]  /*57e0*/  @!P2 LEA.HI.X R15, R15, R19, R16, 0x3, P4 ;  /* 0x000000130f0fa211 */ /* 0x000fe200020f1c10 */
[----:B------:R-:W-:Y:S01]  /*57f0*/  IMAD R16, R2, 0x21, R39 ;  /* 0x0000002102107824 */ /* 0x000fe200078e0227 */
[----:B------:R-:W-:Y:S01]  /*5800*/  ISETP.GE.U32.AND P4, PT, R44, R3, PT ;  /* 0x000000032c00720c */ /* 0x000fe20003f86070 */
[----:B------:R-:W-:-:S03]  /*5810*/  IMAD.IADD R39, R43, 0x1, R32 ;  /* 0x000000012b277824 */ /* 0x000fc600078e0220 */
[----:B------:R-:W-:-:S03]  /*5820*/  LEA R38, R16, UR4, 0x3 ;  /* 0x0000000410267c11 */ /* 0x000fc6000f8e18ff */
[----:B------:R-:W-:Y:S02]  /*5830*/  @!P3 IADD3 R25, P6, R22, R41, RZ ;  /* 0x000000291619b210 */ /* 0x000fe40007fde0ff */
[----:B------:R-:W0:Y:S03]  /*5840*/  @!P2 LDS.64 R16, [R38] ;  /* 0x000000002610a984 */ /* 0x000e260000000a00 */
[----:B------:R-:W-:Y:S01]  /*5850*/  @!P3 IMAD.X R34, RZ, RZ, R45, P6 ;  /* 0x000000ffff22b224 */ /* 0x000fe200030e062d */
[C---:B------:R-:W-:Y:S01]  /*5860*/  @!P3 LEA R24, P6, R25.reuse, R18, 0x3 ;  /* 0x000000121918b211 */ /* 0x040fe200078c18ff */
[----:B------:R-:W1:Y:S03]  /*5870*/  @!P3 LDS.64 R22, [R38+0x8] ;  /* 0x000008002616b984 */ /* 0x000e660000000a00 */
[----:B------:R-:W-:Y:S01]  /*5880*/  @!P3 LEA.HI.X R25, R25, R19, R34, 0x3, P6 ;  /* 0x000000131919b211 */ /* 0x000fe200030f1c22 */
[----:B------:R-:W2:Y:S01]  /*5890*/  @!P5 LDS.64 R26, [R38+0x10] ;  /* 0x00001000261ad984 */ /* 0x000ea20000000a00 */
[----:B------:R-:W-:-:S03]  /*58a0*/  IADD3 R41, P6, R41, UR5, RZ ;  /* 0x0000000529297c10 */ /* 0x000fc6000ffde0ff */
[----:B------:R3:W4:Y:S02]  /*58b0*/  @!P4 LDS.64 R28, [R38+0x18] ;  /* 0x00001800261cc984 */ /* 0x0007240000000a00 */
[----:B------:R-:W-:Y:S01]  /*58c0*/  IMAD.X R45, R45, 0x1, R8, P6 ;  /* 0x000000012d2d7824 */ /* 0x000fe200030e0608 */
[----:B------:R-:W-:-:S05]  /*58d0*/  @!P5 IADD3 R35, P6, R36, R41, RZ ;  /* 0x000000292423d210 */ /* 0x000fca0007fde0ff */
[----:B------:R-:W-:Y:S01]  /*58e0*/  @!P5 IMAD.X R36, RZ, RZ, R45, P6 ;  /* 0x000000ffff24d224 */ /* 0x000fe200030e062d */
[----:B------:R-:W-:-:S04]  /*58f0*/  @!P5 LEA R34, P6, R35, R18, 0x3 ;  /* 0x000000122322d211 */ /* 0x000fc800078c18ff */
[----:B------:R-:W-:Y:S02]  /*5900*/  @!P5 LEA.HI.X R35, R35, R19, R36, 0x3, P6 ;  /* 0x000000132323d211 */ /* 0x000fe400030f1c24 */
[----:B------:R-:W-:-:S05]  /*5910*/  IADD3 R41, P6, R41, UR5, RZ ;  /* 0x0000000529297c10 */ /* 0x000fca000ffde0ff */
[----:B------:R-:W-:Y:S01]  /*5920*/  IMAD.X R45, R45, 0x1, R8, P6 ;  /* 0x000000012d2d7824 */ /* 0x000fe200030e0608 */
[----:B------:R-:W-:-:S05]  /*5930*/  @!P4 IADD3 R37, P6, R44, R41, RZ ;  /* 0x000000292c25c210 */ /* 0x000fca0007fde0ff */
[----:B---3--:R-:W-:Y:S01]  /*5940*/  @!P4 IMAD.X R38, RZ, RZ, R45, P6 ;  /* 0x000000ffff26c224 */ /* 0x008fe200030e062d */
[----:B------:R-:W-:Y:S01]  /*5950*/  @!P4 LEA R36, P6, R37, R18, 0x3 ;  /* 0x000000122524c211 */ /* 0x000fe200078c18ff */
[----:B0-----:R3:W-:Y:S01]  /*5960*/  @!P2 STG.E.64 desc[UR8][R14.64], R16 ;  /* 0x000000100e00a986 */ /* 0x0017e2000c101b08 */
[----:B------:R-:W-:Y:S02]  /*5970*/  IADD3 R41, P2, R41, UR5, RZ ;  /* 0x0000000529297c10 */ /* 0x000fe4000ff5e0ff */
[----:B------:R-:W-:Y:S01]  /*5980*/  @!P4 LEA.HI.X R37, R37, R19, R38, 0x3, P6 ;  /* 0x000000132525c211 */ /* 0x000fe200030f1c26 */
[----:B-1----:R3:W-:Y:S01]  /*5990*/  @!P3 STG.E.64 desc[UR8][R24.64], R22 ;  /* 0x000000161800b986 */ /* 0x0027e2000c101b08 */
[----:B------:R-:W-:Y:S01]  /*59a0*/  ISETP.NE.AND P3, PT, R40, RZ, PT ;  /* 0x000000ff2800720c */ /* 0x000fe20003f65270 */
[----:B------:R-:W-:Y:S02]  /*59b0*/  VIADD R38, R44, 0x1f ;  /* 0x0000001f2c267836 */ /* 0x000fe40000000000 */
[----:B--2---:R3:W-:Y:S01]  /*59c0*/  @!P5 STG.E.64 desc[UR8][R34.64], R26 ;  /* 0x0000001a2200d986 */ /* 0x0047e2000c101b08 */
[----:B------:R-:W-:-:S03]  /*59d0*/  IMAD.X R45, R45, 0x1, R8, P2 ;  /* 0x000000012d2d7824 */ /* 0x000fc600010e0608 */
[----:B----4-:R3:W-:Y:S06]  /*59e0*/  @!P4 STG.E.64 desc[UR8][R36.64], R28 ;  /* 0x0000001c2400c986 */ /* 0x0107ec000c101b08 */
[----:B------:R-:W-:Y:S05]  /*59f0*/  @P3 BRA `(.L_x_30733) ;  /* 0xfffffffc00303947 */ /* 0x000fea000383ffff */
.L_x_30732:
[----:B------:R-:W-:Y:S05]  /*5a00*/  BSYNC B1 ;  /* 0x0000000000017941 */ /* 0x000fea0003800000 */
.L_x_30731:
        /* <DEDUP_REMOVED lines=15> */
.L_x_30735:
[----:B------:R-:W-:Y:S05]  /*5b00*/  BSYNC B1 ;  /* 0x0000000000017941 */ /* 0x000fea0003800000 */
.L_x_30734:
        /* <DEDUP_REMOVED lines=25> */
.L_x_30730:
[----:B------:R-:W-:Y:S05]  /*5ca0*/  BSYNC B0 ;  /* 0x0000000000007941 */ /* 0x000fea0003800000 */
.L_x_30729:
[----:B------:R-:W-:Y:S01]  /*5cb0*/  BAR.SYNC.DEFER_BLOCKING 0x0 ;  /* 0x0000000000007b1d */ /* 0x000fe20000010000 */
[----:B01-34-:R-:W-:-:S05]  /*5cc0*/  LOP3.LUT R17, R4, 0x3, RZ, 0xfc, !PT ;  /* 0x0000000304117812 */ /* 0x01bfca00078efcff */
[C---:B--2---:R-:W-:Y:S01]  /*5cd0*/  IMAD.WIDE.U32 R14, R17.reuse, R6, RZ ;  /* 0x00000006110e7225 */ /* 0x044fe200078e00ff */
[----:B------:R-:W-:Y:S03]  /*5ce0*/  BSSY B0, `(.L_x_30736) ;  /* 0x0000079000007945 */ /* 0x000fe60003800000 */
[----:B------:R-:W-:Y:S01]  /*5cf0*/  IMAD R5, R17, R5, R15 ;  /* 0x0000000511057224 */ /* 0x000fe200078e020f */
        /* <DEDUP_REMOVED lines=8> */
[----:B------:R-:W-:Y:S01]  /*5d80*/  IMAD.MOV.U32 R29, RZ, RZ, R14 ;  /* 0x000000ffff1d7224 */ /* 0x000fe200078e000e */
[----:B0-----:R-:W-:Y:S01]  /*5d90*/  LOP3.LUT R11, R42, 0x3, RZ, 0xc0, !PT ;  /* 0x000000032a0b7812 */ /* 0x001fe200078ec0ff */
[----:B------:R-:W-:Y:S01]  /*5da0*/  IMAD.MOV.U32 R31, RZ, RZ, R5 ;  /* 0x000000ffff1f7224 */ /* 0x000fe200078e0005 */
[----:B------:R-:W-:Y:S01]  /*5db0*/  ISETP.GE.U32.AND P0, PT, R4, 0x3, PT ;  /* 0x000000030400780c */ /* 0x000fe20003f06070 */
[----:B------:R-:W-:Y:S02]  /*5dc0*/  IMAD.IADD R26, R9, 0x1, -R10 ;  /* 0x00000001091a7824 */ /* 0x000fe400078e0a0a */
[----:B------:R-:W-:Y:S02]  /*5dd0*/  IMAD.MOV.U32 R12, RZ, RZ, 0x1 ;  /* 0x00000001ff0c7424 */ /* 0x000fe400078e00ff */
[----:B------:R-:W-:-:S08]  /*5de0*/  IMAD.MOV.U32 R27, RZ, RZ, R43 ;  /* 0x000000ffff1b7224 */ /* 0x000fd000078e002b */
[----:B------:R-:W-:Y:S05]  /*5df0*/  @!P0 BRA `(.L_x_30739) ;  /* 0x0000000000f08947 */ /* 0x000fea0003800000 */
[----:B------:R-:W0:Y:S01]  /*5e00*/  LDC R34, c[0x0][0x264] ;  /* 0x00009900ff227b82 */ /* 0x000e220000000800 */
[----:B------:R-:W-:Y:S01]  /*5e10*/  BSSY B2, `(.L_x_30740) ;  /* 0x0000039000027945 */ /* 0x000fe20003800000 */
[----:B------:R-:W-:Y:S02]  /*5e20*/  IMAD.IADD R42, R42, 0x1, -R11 ;  /* 0x000000012a2a7824 */ /* 0x000fe400078e0a0b */
[----:B------:R-:W-:Y:S02]  /*5e30*/  IMAD.MOV.U32 R28, RZ, RZ, RZ ;  /* 0x000000ffff1c7224 */ /* 0x000fe400078e00ff */
[----:B------:R-:W-:-:S07]  /*5e40*/  IMAD.MOV.U32 R27, RZ, RZ, R43 ;  /* 0x000000ffff1b7224 */ /* 0x000fce00078e002b */
.L_x_30741:
        /* <DEDUP_REMOVED lines=15> */
[----:B------:R-:W1:Y:S01]  /*5f40*/  @!P3 LDS.64 R4, [R23] ;  /* 0x000000001704b984 */ /* 0x000e620000000a00 */
[----:B------:R-:W-:Y:S01]  /*5f50*/  IADD3 R29, P5, R29, UR5, RZ ;  /* 0x000000051d1d7c10 */ /* 0x000fe2000ffbe0ff */
[----:B0-----:R-:W-:-:S02]  /*5f60*/  IMAD.MOV.U32 R8, RZ, RZ, R34 ;  /* 0x000000ffff087224 */ /* 0x001fc400078e0022 */
[----:B------:R-:W0:Y:S01]  /*5f70*/  @!P2 LDS.64 R6, [R23+0x8] ;  /* 0x000008001706a984 */ /* 0x000e220000000a00 */
[----:B------:R-:W-:Y:S01]  /*5f80*/  @!P3 IMAD.X R20, RZ, RZ, R31, P4 ;  /* 0x000000ffff14b224 */ /* 0x000fe200020e061f */
[-C--:B------:R-:W-:Y:S01]  /*5f90*/  @!P3 LEA R16, P4, R17, R18.reuse, 0x3 ;  /* 0x000000121110b211 */ /* 0x080fe200078818ff */
[----:B------:R-:W-:Y:S01]  /*5fa0*/  IMAD.X R31, R31, 0x1, R8, P5 ;  /* 0x000000011f1f7824 */ /* 0x000fe200028e0608 */
[----:B------:R-:W2:Y:S01]  /*5fb0*/  @!P1 LDS.64 R12, [R23+0x10] ;  /* 0x00001000170c9984 */ /* 0x000ea20000000a00 */
[----:B------:R-:W-:Y:S02]  /*5fc0*/  @!P2 IADD3 R21, P5, R22, R29, RZ ;  /* 0x0000001d1615a210 */ /* 0x000fe40007fbe0ff */
[----:B------:R-:W-:Y:S01]  /*5fd0*/  @!P3 LEA.HI.X R17, R17, R19, R20, 0x3, P4 ;  /* 0x000000131111b211 */ /* 0x000fe200020f1c14 */
[----:B------:R3:W4:Y:S01]  /*5fe0*/  @!P0 LDS.64 R14, [R23+0x18] ;  /* 0x00001800170e8984 */ /* 0x0007220000000a00 */
[----:B------:R-:W-:Y:S01]  /*5ff0*/  @!P2 LEA R20, P4, R21, R18, 0x3 ;  /* 0x000000121514a211 */ /* 0x000fe200078818ff */
[----:B------:R-:W-:Y:S01]  /*6000*/  @!P2 IMAD.X R22, RZ, RZ, R31, P5 ;  /* 0x000000ffff16a224 */ /* 0x000fe200028e061f */
[----:B------:R-:W-:-:S04]  /*6010*/  IADD3 R29, P6, R29, UR5, RZ ;  /* 0x000000051d1d7c10 */ /* 0x000fc8000ffde0ff */
[----:B------:R-:W-:Y:S01]  /*6020*/  @!P2 LEA.HI.X R21, R21, R19, R22, 0x3, P4 ;  /* 0x000000131515a211 */ /* 0x000fe200020f1c16 */
[----:B------:R-:W-:Y:S01]  /*6030*/  IMAD.X R31, R31, 0x1, R8, P6 ;  /* 0x000000011f1f7824 */ /* 0x000fe200030e0608 */
[----:B---3--:R-:W-:Y:S02]  /*6040*/  @!P1 IADD3 R23, P4, R26, R29, RZ ;  /* 0x0000001d1a179210 */ /* 0x008fe40007f9e0ff */
[----:B------:R-:W-:-:S03]  /*6050*/  IADD3 R27, P5, R29, UR5, RZ ;  /* 0x000000051d1b7c10 */ /* 0x000fc6000ffbe0ff */
[----:B------:R-:W-:Y:S01]  /*6060*/  @!P1 IMAD.X R30, RZ, RZ, R31, P4 ;  /* 0x000000ffff1e9224 */ /* 0x000fe200020e061f */
[-C--:B------:R-:W-:Y:S01]  /*6070*/  @!P1 LEA R22, P4, R23, R18.reuse, 0x3 ;  /* 0x0000001217169211 */ /* 0x080fe200078818ff */
[----:B------:R-:W-:Y:S01]  /*6080*/  IMAD.X R33, R31, 0x1, R8, P5 ;  /* 0x000000011f217824 */ /* 0x000fe200028e0608 */
[----:B------:R-:W-:Y:S02]  /*6090*/  @!P0 IADD3 R25, P5, R32, R27, RZ ;  /* 0x0000001b20198210 */ /* 0x000fe40007fbe0ff */
[----:B------:R-:W-:Y:S01]  /*60a0*/  @!P1 LEA.HI.X R23, R23, R19, R30, 0x3, P4 ;  /* 0x0000001317179211 */ /* 0x000fe200020f1c1e */
[----:B------:R-:W-:Y:S02]  /*60b0*/  IMAD.MOV.U32 R30, RZ, RZ, R28 ;  /* 0x000000ffff1e7224 */ /* 0x000fe400078e001c */
[----:B------:R-:W-:Y:S01]  /*60c0*/  @!P0 IMAD.X R26, RZ, RZ, R33, P5 ;  /* 0x000000ffff1a8224 */ /* 0x000fe200028e0621 */
[----:B------:R-:W-:Y:S01]  /*60d0*/  @!P0 LEA R24, P5, R25, R18, 0x3 ;  /* 0x0000001219188211 */ /* 0x000fe200078a18ff */
[----:B------:R-:W-:-:S03]  /*60e0*/  VIADD R28, R28, 0x4 ;  /* 0x000000041c1c7836 */ /* 0x000fc60000000000 */
[----:B------:R-:W-:Y:S01]  /*60f0*/  @!P0 LEA.HI.X R25, R25, R19, R26, 0x3, P5 ;  /* 0x0000001319198211 */ /* 0x000fe200028f1c1a */
[----:B-1----:R1:W-:Y:S01]  /*6100*/  @!P3 STG.E.64 desc[UR8][R16.64], R4 ;  /* 0x000000041000b986 */ /* 0x0023e2000c101b08 */
[----:B------:R-:W-:-:S03]  /*6110*/  VIADD R26, R32, 0x1f ;  /* 0x0000001f201a7836 */ /* 0x000fc60000000000 */
[----:B0-----:R1:W-:Y:S04]  /*6120*/  @!P2 STG.E.64 desc[UR8][R20.64], R6 ;  /* 0x000000061400a986 */ /* 0x0013e8000c101b08 */
[----:B--2---:R1:W-:Y:S01]  /*6130*/  @!P1 STG.E.64 desc[UR8][R22.64], R12 ;  /* 0x0000000c16009986 */ /* 0x0043e2000c101b08 */
[----:B------:R-:W-:-:S03]  /*6140*/  ISETP.NE.AND P1, PT, R42, RZ, PT ;  /* 0x000000ff2a00720c */ /* 0x000fc60003f25270 */
[----:B----4-:R1:W-:Y:S01]  /*6150*/  @!P0 STG.E.64 desc[UR8][R24.64], R14 ;  /* 0x0000000e18008986 */ /* 0x0103e2000c101b08 */
[----:B------:R-:W-:Y:S01]  /*6160*/  IADD3 R29, P0, R27, UR5, RZ ;  /* 0x000000051b1d7c10 */ /* 0x000fe2000ff1e0ff */
[----:B------:R-:W-:-:S04]  /*6170*/  IMAD.IADD R27, R43, 0x1, R28 ;  /* 0x000000012b1b7824 */ /* 0x000fc800078e021c */
[----:B------:R-:W-:-:S04]  /*6180*/  IMAD.X R31, R33, 0x1, R8, P0 ;  /* 0x00000001211f7824 */ /* 0x000fc800000e0608 */
[----:B------:R-:W-:Y:S05]  /*6190*/  @P1 BRA `(.L_x_30741) ;  /* 0xfffffffc002c1947 */ /* 0x000fea000383ffff */
[----:B------:R-:W-:Y:S05]  /*61a0*/  BSYNC B2 ;  /* 0x0000000000027941 */ /* 0x000fea0003800000 */
.L_x_30740:
[----:B-1----:R-:W-:-:S07]  /*61b0*/  VIADD R12, R30, 0x5 ;  /* 0x000000051e0c7836 */ /* 0x002fce0000000000 */
.L_x_30739:
[----:B------:R-:W-:Y:S05]  /*61c0*/  BSYNC B1 ;  /* 0x0000000000017941 */ /* 0x000fea0003800000 */
.L_x_30738:
        /* <DEDUP_REMOVED lines=16> */
.L_x_30743:
[----:B------:R-:W-:Y:S05]  /*62d0*/  BSYNC B1 ;  /* 0x0000000000017941 */ /* 0x000fea0003800000 */
.L_x_30742:
        /* <DEDUP_REMOVED lines=25> */
.L_x_30737:
[----:B------:R-:W-:Y:S05]  /*6470*/  BSYNC B0 ;  /* 0x0000000000007941 */ /* 0x000fea0003800000 */
.L_x_30736:
[----:B------:R-:W-:Y:S01]  /*6480*/  ULDC.64 UR4, c[0x0][0x238] ;  /* 0x00008e0000047ab9 */ /* 0x000fe20000000a00 */
[----:B------:R-:W-:Y:S01]  /*6490*/  BAR.SYNC.DEFER_BLOCKING 0x0 ;  /* 0x0000000000007b1d */ /* 0x000fe20000010000 */
[----:B------:R-:W-:-:S04]  /*64a0*/  ISETP.NE.U32.AND P0, PT, RZ, UR4, PT ;  /* 0x00000004ff007c0c */ /* 0x000fc8000bf05070 */
[----:B------:R-:W-:-:S13]  /*64b0*/  ISETP.NE.AND.EX P0, PT, RZ, UR5, PT, P0 ;  /* 0x00000005ff007c0c */ /* 0x000fda000bf05300 */
[----:B------:R-:W-:Y:S05]  /*64c0*/  @!P0 BRA `(.L_x_30744) ;  /* 0x0000000000b08947 */ /* 0x000fea0003800000 */
[----:B-1----:R-:W1:Y:S01]  /*64d0*/  SHFL.DOWN PT, R2, R65, 0x10, 0x1f ;  /* 0x0a001f0041027f89 */ /* 0x002e6200000e0000 */
[----:B------:R-:W-:Y:S01]  /*64e0*/  LOP3.LUT P0, RZ, R9, 0x1f, RZ, 0xc0, !PT ;  /* 0x0000001f09ff7812 */ /* 0x000fe2000780c0ff */
[----:B------:R-:W-:Y:S01]  /*64f0*/  BSSY B0, `(.L_x_30745) ;  /* 0x0000023000007945 */ /* 0x000fe20003800000 */
[----:B0-----:R-:W-:-:S11]  /*6500*/  IMAD.MOV.U32 R11, RZ, RZ, RZ ;  /* 0x000000ffff0b7224 */ /* 0x001fd600078e00ff */
[----:B------:R-:W0:Y:S01]  /*6510*/  @!P0 S2R R8, SR_CgaCtaId ;  /* 0x0000000000088919 */ /* 0x000e220000008800 */
[----:B------:R-:W-:Y:S02]  /*6520*/  @!P0 MOV R7, 0x400 ;  /* 0x0000040000078802 */ /* 0x000fe40000000f00 */
[----:B-1----:R-:W-:-:S05]  /*6530*/  FMNMX R2, R65, R2, !PT ;  /* 0x0000000241027209 */ /* 0x002fca0007800000 */
[----:B------:R-:W1:Y:S01]  /*6540*/  SHFL.DOWN PT, R3, R2, 0x8, 0x1f ;  /* 0x09001f0002037f89 */ /* 0x000e6200000e0000 */
[----:B0-----:R-:W-:-:S05]  /*6550*/  @!P0 LEA R7, R8, R7, 0x18 ;  /* 0x0000000708078211 */ /* 0x001fca00078ec0ff */
[----:B------:R-:W-:Y:S01]  /*6560*/  @!P0 IMAD.IADD R7, R10, 0x1, R7 ;  /* 0x000000010a078824 */ /* 0x000fe200078e0207 */
        /* <DEDUP_REMOVED lines=26> */
.L_x_30754:
[----:B-1----:R-:W-:-:S07]  /*6710*/  FMNMX R11, R4, R11, !PT ;  /* 0x0000000b040b7209 */ /* 0x002fce0007800000 */
.L_x_30746:
[----:B------:R-:W-:Y:S05]  /*6720*/  BSYNC B0 ;  /* 0x0000000000007941 */ /* 0x000fea0003800000 */
.L_x_30745:
[----:B------:R-:W-:Y:S01]  /*6730*/  ISETP.NE.AND P0, PT, R9, RZ, PT ;  /* 0x000000ff0900720c */ /* 0x000fe20003f05270 */
[----:B------:R-:W-:-:S12]  /*6740*/  BSSY B0, `(.L_x_30744) ;  /* 0x0000004000007945 */ /* 0x000fd80003800000 */
[----:B------:R-:W-:Y:S05]  /*6750*/  @P0 BRA `(.L_x_30748) ;  /* 0x0000000000080947 */ /* 0x000fea0003800000 */
[----:B------:R-:W1:Y:S02]  /*6760*/  LDC.64 R2, c[0x0][0x238] ;  /* 0x00008e00ff027b82 */ /* 0x000e640000000a00 */
[----:B-1----:R1:W-:Y:S02]  /*6770*/  REDG.E.MAX.S32.STRONG.GPU desc[UR8][R2.64], R11 ;  /* 0x0000000b0200798e */ /* 0x0023e4000d10e388 */
.L_x_30748:
[----:B------:R-:W-:Y:S05]  /*6780*/  BSYNC B0 ;  /* 0x0000000000007941 */ /* 0x000fea0003800000 */
.L_x_30744:
[----:B------:R-:W2:Y:S01]  /*6790*/  S2UR UR6, SR_CTAID.X ;  /* 0x00000000000679c3 */ /* 0x000ea20000002500 */
[----:B------:R-:W-:Y:S02]  /*67a0*/  ULDC.64 UR4, c[0x0][0x240] ;  /* 0x0000900000047ab9 */ /* 0x000fe40000000a00 */
[----:B------:R-:W-:Y:S02]  /*67b0*/  ISETP.EQ.U32.AND P1, PT, RZ, UR4, PT ;  /* 0x00000004ff007c0c */ /* 0x000fe4000bf22070 */
[----:B--2---:R-:W-:-:S04]  /*67c0*/  LOP3.LUT P0, RZ, R9, UR6, RZ, 0xfc, !PT ;  /* 0x0000000609ff7c12 */ /* 0x004fc8000f80fcff */
[----:B------:R-:W-:-:S13]  /*67d0*/  ISETP.EQ.OR.EX P0, PT, RZ, UR5, P0, P1 ;  /* 0x00000005ff007c0c */ /* 0x000fda0008702710 */
[----:B------:R-:W-:Y:S05]  /*67e0*/  @P0 EXIT ;  /* 0x000000000000094d */ /* 0x000fea0003800000 */
[----:B-1----:R-:W-:-:S05]  /*67f0*/  VIADD R2, R0, 0x1800000 ;  /* 0x0180000000027836 */ /* 0x002fca0000000000 */
[----:B------:R-:W-:-:S04]  /*6800*/  LOP3.LUT R2, R2, 0x7f800000, RZ, 0xc0, !PT ;  /* 0x7f80000002027812 */ /* 0x000fc800078ec0ff */
[----:B------:R-:W-:-:S13]  /*6810*/  ISETP.GT.U32.AND P0, PT, R2, 0x1ffffff, PT ;  /* 0x01ffffff0200780c */ /* 0x000fda0003f04070 */
[----:B------:R-:W-:Y:S05]  /*6820*/  @P0 BRA `(.L_x_30749) ;  /* 0x00000000000c0947 */ /* 0x000fea0003800000 */
[----:B0-----:R-:W-:-:S07]  /*6830*/  MOV R7, 0x6850 ;  /* 0x0000685000077802 */ /* 0x001fce0000000f00 */
[----:B------:R-:W-:Y:S05]  /*6840*/  CALL.REL.NOINC `($__internal_665_$__cuda_sm20_rcp_rn_f32_slowpath) ;  /* 0x0000000400847944 */ /* 0x000fea0003c00000 */
[----:B------:R-:W-:Y:S05]  /*6850*/  BRA `(.L_x_30750) ;  /* 0x0000000000107947 */ /* 0x000fea0003800000 */
.L_x_30749:
[----:B0-----:R-:W0:Y:S02]  /*6860*/  MUFU.RCP R5, R0 ;  /* 0x0000000000057308 */ /* 0x001e240000001000 */
[----:B0-----:R-:W-:-:S04]  /*6870*/  FFMA R2, R5, R0, -1 ;  /* 0xbf80000005027423 */ /* 0x001fc80000000000 */
[----:B------:R-:W-:-:S04]  /*6880*/  FADD.FTZ R2, -R2, -RZ ;  /* 0x800000ff02027221 */ /* 0x000fc80000010100 */
[----:B------:R-:W-:-:S07]  /*6890*/  FFMA R5, R5, R2, R5 ;  /* 0x0000000205057223 */ /* 0x000fce0000000005 */
.L_x_30750:
[----:B------:R-:W0:Y:S02]  /*68a0*/  LDC.64 R2, c[0x0][0x240] ;  /* 0x00009000ff027b82 */ /* 0x000e240000000a00 */
[----:B0-----:R-:W-:Y:S01]  /*68b0*/  STG.E desc[UR8][R2.64], R5 ;  /* 0x0000000502007986 */ /* 0x001fe2000c101908 */
[----:B------:R-:W-:Y:S05]  /*68c0*/  EXIT ;  /* 0x000000000000794d */ /* 0x000fea0003800000 */
.L_x_30747:
[----:B------:R-:W-:Y:S02]  /*68d0*/  IMAD.MOV.U32 R6, RZ, RZ, 0x4 ;  /* 0x00000004ff067424 */ /* 0x000fe400078e00ff */
[----:B------:R-:W-:Y:S02]  /*68e0*/  IMAD.MOV.U32 R7, RZ, RZ, 0x1f ;  /* 0x0000001fff077424 */ /* 0x000fe400078e00ff */
[----:B------:R-:W-:-:S07]  /*68f0*/  IMAD.MOV.U32 R5, RZ, RZ, -0x1 ;  /* 0xffffffffff057424 */ /* 0x000fce00078e00ff */
[----:B01----:R-:W-:Y:S05]  /*6900*/  WARPSYNC.COLLECTIVE R5, `(.L_x_30751) ;  /* 0x0000000005087348 */ /* 0x003fea0003c00000 */
[----:B-1----:R1:W2:Y:S02]  /*6910*/  SHFL.DOWN P0, R11, R2, R6, R7 ;  /* 0x08000006020b7389 */ /* 0x0022a40000000007 */
[----:B012---:R-:W-:Y:S01]  /*6920*/  ENDCOLLECTIVE ;  /* 0x000000000000791b */ /* 0x007fe20003800000 */
.L_x_30751:
[----:B------:R-:W-:Y:S02]  /*6930*/  IMAD.MOV.U32 R6, RZ, RZ, 0x2 ;  /* 0x00000002ff067424 */ /* 0x000fe400078e00ff */
[----:B------:R-:W-:-:S05]  /*6940*/  IMAD.MOV.U32 R3, RZ, RZ, R11 ;  /* 0x000000ffff037224 */ /* 0x000fca00078e000b */
[----:B------:R-:W-:-:S05]  /*6950*/  FMNMX R3, R3, R2, !PT ;  /* 0x0000000203037209 */ /* 0x000fca0007800000 */
[----:B------:R-:W-:-:S07]  /*6960*/  IMAD.MOV.U32 R2, RZ, RZ, R3 ;  /* 0x000000ffff027224 */ /* 0x000fce00078e0003 */
[----:B------:R-:W-:Y:S05]  /*6970*/  WARPSYNC.COLLECTIVE R5, `(.L_x_30752) ;  /* 0x0000000005087348 */ /* 0x000fea0003c00000 */
[----:B------:R0:W1:Y:S02]  /*6980*/  SHFL.DOWN P0, R11, R2, R6, R7 ;  /* 0x08000006020b7389 */ /* 0x0000640000000007 */
[----:B01----:R-:W-:Y:S01]  /*6990*/  ENDCOLLECTIVE ;  /* 0x000000000000791b */ /* 0x003fe20003800000 */
.L_x_30752:
[----:B------:R-:W-:Y:S02]  /*69a0*/  IMAD.MOV.U32 R6, RZ, RZ, 0x1 ;  /* 0x00000001ff067424 */ /* 0x000fe400078e00ff */
[----:B------:R-:W-:-:S05]  /*69b0*/  IMAD.MOV.U32 R4, RZ, RZ, R11 ;  /* 0x000000ffff047224 */ /* 0x000fca00078e000b */
[----:B------:R-:W-:-:S05]  /*69c0*/  FMNMX R4, R3, R4, !PT ;  /* 0x0000000403047209 */ /* 0x000fca0007800000 */
[----:B------:R-:W-:-:S07]  /*69d0*/  IMAD.MOV.U32 R2, RZ, RZ, R4 ;  /* 0x000000ffff027224 */ /* 0x000fce00078e0004 */
[----:B------:R-:W-:Y:S05]  /*69e0*/  WARPSYNC.COLLECTIVE R5, `(.L_x_30753) ;  /* 0x0000000005087348 */ /* 0x000fea0003c00000 */
[----:B------:R0:W1:Y:S02]  /*69f0*/  SHFL.DOWN P0, R11, R2, R6, R7 ;  /* 0x08000006020b7389 */ /* 0x0000640000000007 */
[----:B01----:R-:W-:Y:S01]  /*6a00*/  ENDCOLLECTIVE ;  /* 0x000000000000791b */ /* 0x003fe20003800000 */
.L_x_30753:
[----:B------:R-:W-:Y:S05]  /*6a10*/  BRA `(.L_x_30754) ;  /* 0xfffffffc003c7947 */ /* 0x000fea000383ffff */
        .weak           $__internal_664_$__cuda_sm20_div_u64
        .type           $__internal_664_$__cuda_sm20_div_u64,@function
        .size           $__internal_664_$__cuda_sm20_div_u64,($__internal_665_$__cuda_sm20_rcp_rn_f32_slowpath - $__internal_664_$__cuda_sm20_div_u64)
$__internal_664_$__cuda_sm20_div_u64:
        /* <DEDUP_REMOVED lines=67> */
[----:B------:R-:W-:Y:S06]  /*6e50*/  RET.REL.NODEC R4 `(_ZN18transformer_engine6detail38cast_transpose_fused_kernel_notalignedILb0ELb0ELb1EfNS_16CTDBiasDActParamI13__nv_bfloat16S3_S3_fEELi4ELi4ENS_5EmptyEXadL_ZNS_5sreluIffEET_T0_RKS5_EEEEvT3_mmm) ;  /* 0xffffff9004687950 */ /* 0x000fec0003c3ffff */
        .weak           $__internal_665_$__cuda_sm20_rcp_rn_f32_slowpath
        .type           $__internal_665_$__cuda_sm20_rcp_rn_f32_slowpath,@function
        .size           $__internal_665_$__cuda_sm20_rcp_rn_f32_slowpath,(.L_x_35150 - $__internal_665_$__cuda_sm20_rcp_rn_f32_slowpath)
$__internal_665_$__cuda_sm20_rcp_rn_f32_slowpath:
        /* <DEDUP_REMOVED lines=15> */
.L_x_30755:
        /* <DEDUP_REMOVED lines=33> */
.L_x_30757:
[----:B------:R0:W1:Y:S02]  /*7160*/  MUFU.RCP R2, R0 ;  /* 0x0000000000027308 */ /* 0x0000640000001000 */
.L_x_30756:
[----:B-1-3--:R-:W-:Y:S02]  /*7170*/  IMAD.MOV.U32 R5, RZ, RZ, R2 ;  /* 0x000000ffff057224 */ /* 0x00afe400078e0002 */
[----:B------:R-:W-:Y:S02]  /*7180*/  IMAD.MOV.U32 R2, RZ, RZ, R7 ;  /* 0x000000ffff027224 */ /* 0x000fe400078e0007 */
[----:B------:R-:W-:-:S04]  /*7190*/  IMAD.MOV.U32 R3, RZ, RZ, 0x0 ;  /* 0x00000000ff037424 */ /* 0x000fc800078e00ff */
[----:B0-2---:R-:W-:Y:S05]  /*71a0*/  RET.REL.NODEC R2 `(_ZN18transformer_engine6detail38cast_transpose_fused_kernel_notalignedILb0ELb0ELb1EfNS_16CTDBiasDActParamI13__nv_bfloat16S3_S3_fEELi4ELi4ENS_5EmptyEXadL_ZNS_5sreluIffEET_T0_RKS5_EEEEvT3_mmm) ;  /* 0xffffff8c02947950 */ /* 0x005fea0003c3ffff */
.L_x_30758:
        /* <DEDUP_REMOVED lines=13> */
.L_x_35150:


//--------------------- .text._ZN18transformer_engine6detail38cast_transpose_fused_kernel_notalignedILb0ELb0ELb1EfNS_16CTDBiasDActParamI13__nv_bfloat16S3_6__halffEELi4ELi4ENS_5EmptyEXadL_ZNS_5sreluIffEET_T0_RKS6_EEEEvT3_mmm --------------------------
	.section	.text._ZN18transformer_engine6detail38cast_transpose_fused_kernel_notalignedILb0ELb0ELb1EfNS_16CTDBiasDActParamI13__nv_bfloat16S3_6__halffEELi4ELi4ENS_5EmptyEXadL_ZNS_5sreluIffEET_T0_RKS6_EEEEvT3_mmm,"ax",@progbits
	.align	128
        .global         _ZN18transformer_engine6detail38cast_transpose_fused_kernel_notalignedILb0ELb0ELb1EfNS_16CTDBiasDActParamI13__nv_bfloat16S3_6__halffEELi4ELi4ENS_5EmptyEXadL_ZNS_5sreluIffEET_T0_RKS6_EEEEvT3_mmm
        .type           _ZN18transformer_engine6detail38cast_transpose_fused_kernel_notalignedILb0ELb0ELb1EfNS_16CTDBiasDActParamI13__nv_bfloat16S3_6__halffEELi4ELi4ENS_5EmptyEXadL_ZNS_5sreluIffEET_T0_RKS6_EEEEvT3_mmm,@function
        .size           _ZN18transformer_engine6detail38cast_transpose_fused_kernel_notalignedILb0ELb0ELb1EfNS_16CTDBiasDActParamI13__nv_bfloat16S3_6__halffEELi4ELi4ENS_5EmptyEXadL_ZNS_5sreluIffEET_T0_RKS6_EEEEvT3_mmm,(.L_x_35152 - _ZN18transformer_engine6detail38cast_transpose_fused_kernel_notalignedILb0ELb0ELb1EfNS_16CTDBiasDActParamI13__nv_bfloat16S3_6__halffEELi4ELi4ENS_5EmptyEXadL_ZNS_5sreluIffEET_T0_RKS6_EEEEvT3_mmm)
        .other          _ZN18transformer_engine6detail38cast_transpose_fused_kernel_notalignedILb0ELb0ELb1EfNS_16CTDBiasDActParamI13__nv_bfloat16S3_6__halffEELi4ELi4ENS_5EmptyEXadL_ZNS_5sreluIffEET_T0_RKS6_EEEEvT3_mmm,@"STO_CUDA_ENTRY STV_DEFAULT"
_ZN18transformer_engine6detail38cast_transpose_fused_kernel_notalignedILb0ELb0ELb1EfNS_16CTDBiasDActParamI13__nv_bfloat16S3_6__halffEELi4ELi4ENS_5EmptyEXadL_ZNS_5sreluIffEET_T0_RKS6_EEEEvT3_mmm:
.text._ZN18transformer_engine6detail38cast_transpose_fused_kernel_notalignedILb0ELb0ELb1EfNS_16CTDBiasDActParamI13__nv_bfloat16S3_6__halffEELi4ELi4ENS_5EmptyEXadL_ZNS_5sreluIffEET_T0_RKS6_EEEEvT3_mmm:
        /* <DEDUP_REMOVED lines=19> */
[----:B------:R-:W-:Y:S05]  /*0130*/  CALL.REL.NOINC `($__internal_666_$__cuda_sm20_div_u64) ;  /* 0x0000006800387944 */ /* 0x000fea0003c00000 */
        /* <DEDUP_REMOVED lines=8> */
.L_x_30759:
        /* <DEDUP_REMOVED lines=22> */
.L_x_30760:
        /* <DEDUP_REMOVED lines=250> */
[----:B------:R-:W0:Y:S01]  /*12c0*/  F2F.F16.F32 R32, R32 ;  /* 0x0000002000207304 */ /* 0x000e220000200800 */
[----:B------:R-:W-:Y:S02]  /*12d0*/  FMNMX R58, R69, R17, !PT ;  /* 0x00000011453a7209 */ /* 0x000fe40007800000 */
[----:B------:R-:W-:Y:S01]  /*12e0*/  @P2 LEA.HI.X R31, R36, R50, R37, 0x3, P4 ;  /* 0x00000032241f2211 */ /* 0x000fe200020f1c25 */
[----:B------:R-:W-:Y:S01]  /*12f0*/  @P2 IMAD.MOV.U32 R36, RZ, RZ, R18 ;  /* 0x000000ffff242224 */ /* 0x000fe200078e0012 */
[----:B------:R-:W-:-:S03]  /*1300*/  @P2 IADD3 R69, P4, R18, R12, RZ ;  /* 0x0000000c12452210 */ /* 0x000fc60007f9e0ff */
[----:B------:R-:W1:Y:S01]  /*1310*/  F2F.F16.F32 R28, R28 ;  /* 0x0000001c001c7304 */ /* 0x000e620000200800 */
[----:B------:R-:W-:-:S07]  /*1320*/  @P2 IMAD.MOV.U32 R37, RZ, RZ, R19 ;  /* 0x000000ffff252224 */ /* 0x000fce00078e0013 */
[----:B------:R-:W2:Y:S01]  /*1330*/  F2F.F16.F32 R65, R65 ;  /* 0x0000004100417304 */ /* 0x000ea20000200800 */
[----:B------:R-:W-:-:S07]  /*1340*/  IMAD.MOV.U32 R35, RZ, RZ, R43 ;  /* 0x000000ffff237224 */ /* 0x000fce00078e002b */
[----:B------:R-:W3:Y:S01]  /*1350*/  F2F.F16.F32 R54, R54 ;  /* 0x0000003600367304 */ /* 0x000ee20000200800 */
[----:B------:R-:W-:-:S07]  /*1360*/  @P2 IMAD.WIDE.U32 R36, R7, 0x7, R36 ;  /* 0x0000000707242825 */ /* 0x000fce00078e0024 */
[----:B------:R-:W4:Y:S01]  /*1370*/  F2F.F16.F32 R60, R60 ;  /* 0x0000003c003c7304 */ /* 0x000f220000200800 */
[----:B------:R-:W-:-:S07]  /*1380*/  FMNMX R72, R59, R58, !PT ;  /* 0x0000003a3b487209 */ /* 0x000fce0007800000 */
[----:B------:R-:W0:Y:S01]  /*1390*/  F2F.F16.F32 R55, R55 ;  /* 0x0000003700377304 */ /* 0x000e220000200800 */
[----:B------:R-:W-:-:S07]  /*13a0*/  @P2 IMAD.X R18, R19, 0x1, R41, P4 ;  /* 0x0000000113122824 */ /* 0x000fce00020e0629 */
        /* <DEDUP_REMOVED lines=8> */
[----:B------:R-:W-:Y:S01]  /*1430*/  @P2 LEA R58, P5, R69, R51, 0x3 ;  /* 0x00000033453a2211 */ /* 0x000fe200078a18ff */
[----:B------:R-:W-:Y:S01]  /*1440*/  @P2 IMAD R19, R4, 0x7, RZ ;  /* 0x0000000704132824 */ /* 0x000fe200078e02ff */
[----:B------:R-:W-:-:S05]  /*1450*/  FMNMX R72, R67, R72, !PT ;  /* 0x0000004843487209 */ /* 0x000fca0007800000 */
[----:B------:R1:W0:Y:S01]  /*1460*/  F2F.F16.F32 R26, R34 ;  /* 0x00000022001a7304 */ /* 0x0002220000200800 */
        /* <DEDUP_REMOVED lines=13> */
.L_x_30762:
[----:B------:R-:W-:Y:S05]  /*1540*/  BSYNC B0 ;  /* 0x0000000000007941 */ /* 0x000fea0003800000 */
.L_x_30761:
[----:B------:R-:W-:Y:S01]  /*1550*/  FMUL R53, R53, R0 ;  /* 0x0000000035357220 */ /* 0x000fe20000400000 */
[----:B------:R-:W-:Y:S01]  /*1560*/  ULDC.64 UR4, c[0x0][0x228] ;  /* 0x00008a0000047ab9 */ /* 0x000fe20000000a00 */
[----:B0-----:R-:W-:Y:S01]  /*1570*/  IMAD.IADD R19, R35, 0x1, R63 ;  /* 0x0000000123137824 */ /* 0x001fe200078e023f */
[----:B------:R-:W-:Y:S01]  /*1580*/  LEA R18, P5, R34, UR4, 0x8 ;  /* 0x0000000422127c11 */ /* 0x000fe2000f8a40ff */
[----:B------:R-:W-:Y:S01]  /*1590*/  BSSY B0, `(.L_x_30763) ;  /* 0x000000f000007945 */ /* 0x000fe20003800000 */
[----:B------:R-:W-:Y:S01]  /*15a0*/  @P2 LEA.HI.X R63, R36, R50, R67, 0x3, P4 ;  /* 0x00000032243f2211 */ /* 0x000fe200020f1c43 */
[----:B------:R-:W0:Y:S01]  /*15b0*/  F2F.F16.F32 R53, R53 ;  /* 0x0000003500357304 */ /* 0x000e220000200800 */
        /* <DEDUP_REMOVED lines=12> */
.L_x_30764:
[----:B------:R-:W-:Y:S05]  /*1680*/  BSYNC B0 ;  /* 0x0000000000007941 */ /* 0x000fea0003800000 */
.L_x_30763:
        /* <DEDUP_REMOVED lines=11> */
.L_x_30766:
[----:B------:R-:W-:Y:S05]  /*1740*/  BSYNC B0 ;  /* 0x0000000000007941 */ /* 0x000fea0003800000 */
.L_x_30765:
        /* <DEDUP_REMOVED lines=14> */
.L_x_30768:
[----:B------:R-:W-:Y:S05]  /*1830*/  BSYNC B0 ;  /* 0x0000000000007941 */ /* 0x000fea0003800000 */
.L_x_30767:
        /* <DEDUP_REMOVED lines=73> */
[----:B------:R-:W2:Y:S01]  /*1cd0*/  F2F.F16.F32 R73, R73 ;  /* 0x0000004900497304 */ /* 0x000ea20000200800 */
[----:B------:R-:W-:Y:S01]  /*1ce0*/  FMNMX R25, R22, R25, !PT ;  /* 0x0000001916197209 */ /* 0x000fe20007800000 */
[----:B------:R-:W-:-:S06]  /*1cf0*/  FMUL R75, R67, R0 ;  /* 0x00000000434b7220 */ /* 0x000fcc0000400000 */
[----:B------:R2:W3:Y:S01]  /*1d00*/  F2F.F16.F32 R65, R24 ;  /* 0x0000001800417304 */ /* 0x0004e20000200800 */
        /* <DEDUP_REMOVED lines=8> */
[----:B------:R-:W2:Y:S02]  /*1d90*/  F2F.F16.F32 R77, R77 ;  /* 0x0000004d004d7304 */ /* 0x000ea40000200800 */
[----:B------:R-:W-:Y:S01]  /*1da0*/  FMUL R23, R45, R0 ;  /* 0x000000002d177220 */ /* 0x000fe20000400000 */
[----:B---3--:R-:W-:-:S05]  /*1db0*/  LOP3.LUT R45, R25, R65, RZ, 0xfc, !PT ;  /* 0x00000041192d7212 */ /* 0x008fca00078efcff */
[----:B------:R-:W3:Y:S08]  /*1dc0*/  F2F.F16.F32 R75, R75 ;  /* 0x0000004b004b7304 */ /* 0x000ef00000200800 */
[----:B------:R-:W4:Y:S08]  /*1dd0*/  F2F.F16.F32 R61, R61 ;  /* 0x0000003d003d7304 */ /* 0x000f300000200800 */
[----:B------:R-:W0:Y:S08]  /*1de0*/  F2F.F16.F32 R69, R69 ;  /* 0x0000004500457304 */ /* 0x000e300000200800 */
[----:B------:R-:W0:Y:S08]  /*1df0*/  F2F.F16.F32 R54, R54 ;  /* 0x0000003600367304 */ /* 0x000e300000200800 */
[----:B------:R1:W0:Y:S01]  /*1e00*/  F2F.F16.F32 R25, R23 ;  /* 0x0000001700197304 */ /* 0x0002220000200800 */
        /* <DEDUP_REMOVED lines=19> */
.L_x_30770:
[----:B------:R-:W-:Y:S05]  /*1f40*/  BSYNC B0 ;  /* 0x0000000000007941 */ /* 0x000fea0003800000 */
.L_x_30769:
[----:B-12---:R-:W-:Y:S01]  /*1f50*/  IMAD.WIDE.U32 R22, R61, 0x10000, RZ ;  /* 0x000100003d167825 */ /* 0x006fe200078e00ff */
[----:B------:R-:W-:-:S03]  /*1f60*/  FSETP.GT.AND P3, PT, R24, RZ, PT ;  /* 0x000000ff1800720b */ /* 0x000fc60003f64000 */
[----:B------:R-:W-:Y:S01]  /*1f70*/  FMUL R60, R24, R24 ;  /* 0x00000018183c7220 */ /* 0x000fe20000400000 */
[-C--:B------:R-:W-:Y:S01]  /*1f80*/  FMUL R62, R71, R0.reuse ;  /* 0x00000000473e7220 */ /* 0x080fe20000400000 */
[----:B------:R1:W2:Y:S01]  /*1f90*/  F2F.F16.F32 R63, R58 ;  /* 0x0000003a003f7304 */ /* 0x0002a20000200800 */
[----:B0-----:R-:W-:Y:S01]  /*1fa0*/  LOP3.LUT R24, R23, R69, RZ, 0xfc, !PT ;  /* 0x0000004517187212 */ /* 0x001fe200078efcff */
[-C--:B------:R-:W-:Y:S01]  /*1fb0*/  FMUL R23, R59, R0.reuse ;  /* 0x000000003b177220 */ /* 0x080fe20000400000 */
[----:B------:R-:W-:Y:S01]  /*1fc0*/  IMAD.U32 R71, R48, 0x10000, RZ ;  /* 0x0001000030477824 */ /* 0x000fe200078e00ff */
[----:B------:R-:W-:Y:S01]  /*1fd0*/  FSEL R60, R60, RZ, P3 ;  /* 0x000000ff3c3c7208 */ /* 0x000fe20001800000 */
[----:B------:R-:W-:Y:S01]  /*1fe0*/  BSSY B0, `(.L_x_30771) ;  /* 0x0000016000007945 */ /* 0x000fe20003800000 */
[----:B------:R-:W-:Y:S02]  /*1ff0*/  LOP3.LUT R44, R22, R75, RZ, 0xfc, !PT ;  /* 0x0000004b162c7212 */ /* 0x000fe400078efcff */
[----:B------:R-:W0:Y:S01]  /*2000*/  F2F.F16.F32 R62, R62 ;  /* 0x0000003e003e7304 */ /* 0x000e220000200800 */
[----:B------:R-:W-:Y:S01]  /*2010*/  FSETP.GT.AND P2, PT, R71, RZ, PT ;  /* 0x000000ff4700720b */ /* 0x000fe20003f44000 */
[C---:B------:R-:W-:Y:S01]  /*2020*/  FMUL R22, R60.reuse, R0 ;  /* 0x000000003c167220 */ /* 0x040fe20000400000 */
[----:B------:R-:W-:-:S05]  /*2030*/  FMNMX R67, R60, R67, !PT ;  /* 0x000000433c437209 */ /* 0x000fca0007800000 */
[----:B------:R-:W3:Y:S01]  /*2040*/  F2F.F16.F32 R23, R23 ;  /* 0x0000001700177304 */ /* 0x000ee20000200800 */
        /* <DEDUP_REMOVED lines=15> */
.L_x_30772:
[----:B------:R-:W-:Y:S05]  /*2140*/  BSYNC B0 ;  /* 0x0000000000007941 */ /* 0x000fea0003800000 */
.L_x_30771:
[----:B------:R-:W2:Y:S01]  /*2150*/  F2F.F16.F32 R22, R22 ;  /* 0x0000001600167304 */ /* 0x000ea20000200800 */
        /* <DEDUP_REMOVED lines=18> */
.L_x_30774:
[----:B------:R-:W-:Y:S05]  /*2280*/  BSYNC B0 ;  /* 0x0000000000007941 */ /* 0x000fea0003800000 */
.L_x_30773:
        /* <DEDUP_REMOVED lines=21> */
[----:B------:R-:W1:Y:S01]  /*23e0*/  F2F.F16.F32 R61, R61 ;  /* 0x0000003d003d7304 */ /* 0x000e620000200800 */
[----:B------:R-:W-:Y:S01]  /*23f0*/  LOP3.LUT R59, R59, 0x1f, RZ, 0xc0, !PT ;  /* 0x0000001f3b3b7812 */ /* 0x000fe200078ec0ff */
[----:B------:R-:W-:Y:S01]  /*2400*/  BSSY B0, `(.L_x_30775) ;  /* 0x0000018000007945 */ /* 0x000fe20003800000 */
[----:B------:R-:W-:Y:S01]  /*2410*/  IADD3 R58, P3, R73, R12, RZ ;  /* 0x0000000c493a7210 */ /* 0x000fe20007f7e0ff */
[----:B------:R-:W-:Y:S01]  /*2420*/  FMUL R67, R69, R0 ;  /* 0x0000000045437220 */ /* 0x000fe20000400000 */
[----:B------:R-:W-:-:S02]  /*2430*/  ISETP.LT.U32.AND P2, PT, R59, R2, !P0 ;  /* 0x000000023b00720c */ /* 0x000fc40004741070 */
[----:B------:R-:W-:Y:S01]  /*2440*/  FMNMX R68, R49, R68, !PT ;  /* 0x0000004431447209 */ /* 0x000fe20007800000 */
[----:B------:R-:W4:Y:S08]  /*2450*/  F2F.F16.F32 R60, R60 ;  /* 0x0000003c003c7304 */ /* 0x000f300000200800 */
[----:B------:R-:W0:Y:S08]  /*2460*/  F2F.F16.F32 R65, R65 ;  /* 0x0000004100417304 */ /* 0x000e300000200800 */
[----:B------:R-:W0:Y:S01]  /*2470*/  F2F.F16.F32 R67, R67 ;  /* 0x0000004300437304 */ /* 0x000e220000200800 */
        /* <DEDUP_REMOVED lines=16> */
.L_x_30776:
[----:B------:R-:W-:Y:S05]  /*2580*/  BSYNC B0 ;  /* 0x0000000000007941 */ /* 0x000fea0003800000 */
.L_x_30775:
        /* <DEDUP_REMOVED lines=118> */
[----:B------:R-:W0:Y:S01]  /*2cf0*/  F2F.F16.F32 R38, R38 ;  /* 0x0000002600267304 */ /* 0x000e220000200800 */
[----:B------:R-:W-:Y:S01]  /*2d00*/  FSETP.GT.AND P2, PT, R36, RZ, PT ;  /* 0x000000ff2400720b */ /* 0x000fe20003f44000 */
[----:B------:R-:W-:Y:S01]  /*2d10*/  FMUL R57, R15, R15 ;  /* 0x0000000f0f397220 */ /* 0x000fe20000400000 */
[----:B------:R-:W-:Y:S01]  /*2d20*/  FSETP.GT.AND P3, PT, R54, RZ, PT ;  /* 0x000000ff3600720b */ /* 0x000fe20003f64000 */
[-C--:B------:R-:W-:Y:S01]  /*2d30*/  FMUL R13, R61, R0.reuse ;  /* 0x000000003d0d7220 */ /* 0x080fe20000400000 */
[----:B------:R-:W-:Y:S01]  /*2d40*/  FSEL R77, R77, RZ, P2 ;  /* 0x000000ff4d4d7208 */ /* 0x000fe20001000000 */
[----:B------:R-:W-:Y:S01]  /*2d50*/  IMAD.U32 R36, R65, 0x10000, RZ ;  /* 0x0001000041247824 */ /* 0x000fe200078e00ff */
[----:B------:R-:W-:Y:S01]  /*2d60*/  FSEL R17, R17, RZ, P3 ;  /* 0x000000ff11117208 */ /* 0x000fe20001800000 */
[----:B------:R1:W-:Y:S01]  /*2d70*/  F2F.F16.F32 R25, R56 ;  /* 0x0000003800197304 */ /* 0x0003e20000200800 */
[----:B------:R-:W-:Y:S01]  /*2d80*/  FSETP.GT.AND P2, PT, R15, RZ, PT ;  /* 0x000000ff0f00720b */ /* 0x000fe20003f44000 */
[C---:B------:R-:W-:Y:S01]  /*2d90*/  FMUL R60, R77.reuse, R0 ;  /* 0x000000004d3c7220 */ /* 0x040fe20000400000 */
[----:B------:R-:W-:Y:S01]  /*2da0*/  FMNMX R24, R77, R68, !PT ;  /* 0x000000444d187209 */ /* 0x000fe20007800000 */
[----:B------:R-:W-:Y:S01]  /*2db0*/  FMUL R15, R17, R0 ;  /* 0x00000000110f7220 */ /* 0x000fe20000400000 */
[----:B------:R-:W-:Y:S01]  /*2dc0*/  FSEL R57, R57, RZ, P2 ;  /* 0x000000ff39397208 */ /* 0x000fe20001000000 */
[----:B------:R-:W-:Y:S01]  /*2dd0*/  IMAD.U32 R67, R67, 0x10000, RZ ;  /* 0x0001000043437824 */ /* 0x000fe200078e00ff */
[----:B------:R-:W-:Y:S01]  /*2de0*/  FMNMX R24, R21, R24, !PT ;  /* 0x0000001815187209 */ /* 0x000fe20007800000 */
[----:B------:R-:W2:Y:S01]  /*2df0*/  F2F.F16.F32 R73, R73 ;  /* 0x0000004900497304 */ /* 0x000ea20000200800 */
[----:B-1----:R-:W-:Y:S01]  /*2e00*/  FMUL R56, R37, R0 ;  /* 0x0000000025387220 */ /* 0x002fe20000400000 */
[----:B------:R-:W-:Y:S01]  /*2e10*/  LOP3.LUT R63, R63, R36, RZ, 0xfc, !PT ;  /* 0x000000243f3f7212 */ /* 0x000fe200078efcff */
[----:B------:R-:W-:Y:S01]  /*2e20*/  BSSY B0, `(.L_x_30777) ;  /* 0x000001a000007945 */ /* 0x000fe20003800000 */
[----:B------:R-:W-:-:S02]  /*2e30*/  FMNMX R24, R57, R24, !PT ;  /* 0x0000001839187209 */ /* 0x000fc40007800000 */
[----:B------:R-:W-:Y:S02]  /*2e40*/  LOP3.LUT R21, R22, R67, RZ, 0xfc, !PT ;  /* 0x0000004316157212 */ /* 0x000fe400078efcff */
[----:B------:R-:W1:Y:S01]  /*2e50*/  F2F.F16.F32 R13, R13 ;  /* 0x0000000d000d7304 */ /* 0x000e620000200800 */
[----:B------:R-:W-:Y:S01]  /*2e60*/  FMNMX R54, R23, R24, !PT ;  /* 0x0000001817367209 */ /* 0x000fe20007800000 */
[----:B0-----:R-:W-:Y:S01]  /*2e70*/  IMAD.WIDE.U32 R22, R38, 0x10000, RZ ;  /* 0x0001000026167825 */ /* 0x001fe200078e00ff */
[----:B------:R-:W-:Y:S02]  /*2e80*/  SHF.R.U32.HI R36, RZ, 0x10, R39 ;  /* 0x00000010ff247819 */ /* 0x000fe40000011627 */
[----:B------:R-:W-:Y:S02]  /*2e90*/  SHF.R.U64 R65, R34, 0x10, R35 ;  /* 0x0000001022417819 */ /* 0x000fe40000001223 */
[----:B--2---:R-:W-:Y:S01]  /*2ea0*/  LOP3.LUT R24, R22, R73, RZ, 0xfc, !PT ;  /* 0x0000004916187212 */ /* 0x004fe200078efcff */
[----:B------:R-:W0:Y:S01]  /*2eb0*/  F2F.F16.F32 R69, R69 ;  /* 0x0000004500457304 */ /* 0x000e220000200800 */
[----:B------:R-:W-:-:S02]  /*2ec0*/  IMAD.U32 R34, R36, 0x10000, RZ ;  /* 0x0001000024227824 */ /* 0x000fc400078e00ff */
[----:B------:R-:W-:Y:S01]  /*2ed0*/  IMAD.U32 R65, R65, 0x10000, RZ ;  /* 0x0001000041417824 */ /* 0x000fe200078e00ff */
[----:B-1----:R-:W-:-:S04]  /*2ee0*/  LOP3.LUT R39, R23, R13, RZ, 0xfc, !PT ;  /* 0x0000000d17277212 */ /* 0x002fc800078efcff */
[----:B------:R-:W1:Y:S08]  /*2ef0*/  F2F.F16.F32 R15, R15 ;  /* 0x0000000f000f7304 */ /* 0x000e700000200800 */
[----:B------:R-:W2:Y:S08]  /*2f00*/  F2F.F16.F32 R56, R56 ;  /* 0x0000003800387304 */ /* 0x000eb00000200800 */
[----:B------:R-:W3:Y:S01]  /*2f10*/  F2F.F16.F32 R60, R60 ;  /* 0x0000003c003c7304 */ /* 0x000ee20000200800 */
        /* <DEDUP_REMOVED lines=10> */
.L_x_30778:
[----:B------:R-:W-:Y:S05]  /*2fc0*/  BSYNC B0 ;  /* 0x0000000000007941 */ /* 0x000fea0003800000 */
.L_x_30777:
        /* <DEDUP_REMOVED lines=10> */
[----:B------:R-:W0:Y:S01]  /*3070*/  F2F.F16.F32 R65, R65 ;  /* 0x0000004100417304 */ /* 0x000e220000200800 */
[----:B------:R-:W-:Y:S01]  /*3080*/  LOP3.LUT R22, R22, R69, RZ, 0xfc, !PT ;  /* 0x0000004516167212 */ /* 0x000fe200078efcff */
[----:B------:R-:W-:Y:S01]  /*3090*/  FMUL R66, R37, R0 ;  /* 0x0000000025427220 */ /* 0x000fe20000400000 */
[----:B------:R-:W-:Y:S01]  /*30a0*/  FMNMX R68, R61, R68, !PT ;  /* 0x000000443d447209 */ /* 0x000fe20007800000 */
[----:B------:R-:W-:Y:S01]  /*30b0*/  FMUL R61, R67, R0 ;  /* 0x00000000433d7220 */ /* 0x000fe20000400000 */
[----:B------:R-:W-:Y:S01]  /*30c0*/  SHF.R.U32.HI R69, RZ, 0x10, R35 ;  /* 0x00000010ff457819 */ /* 0x000fe20000011623 */
[----:B------:R-:W-:Y:S01]  /*30d0*/  IMAD.U32 R34, R30, 0x10000, RZ ;  /* 0x000100001e227824 */ /* 0x000fe200078e00ff */
[----:B------:R-:W-:Y:S01]  /*30e0*/  LOP3.LUT R36, R23, R15, RZ, 0xfc, !PT ;  /* 0x0000000f17247212 */ /* 0x000fe200078efcff */
[----:B------:R1:W4:Y:S02]  /*30f0*/  F2F.F16.F32 R54, R66 ;  /* 0x0000004200367304 */ /* 0x0003240000200800 */
[----:B------:R-:W-:-:S02]  /*3100*/  IMAD.U32 R69, R69, 0x10000, RZ ;  /* 0x0001000045457824 */ /* 0x000fc400078e00ff */
[C---:B------:R-:W-:Y:S01]  /*3110*/  FMUL R57, R34.reuse, R34 ;  /* 0x0000002222397220 */ /* 0x040fe20000400000 */
[----:B------:R-:W-:Y:S02]  /*3120*/  FSETP.GT.AND P3, PT, R34, RZ, PT ;  /* 0x000000ff2200720b */ /* 0x000fe40003f64000 */
[C---:B------:R-:W-:Y:S01]  /*3130*/  FSETP.GT.AND P2, PT, R69.reuse, RZ, PT ;  /* 0x000000ff4500720b */ /* 0x040fe20003f44000 */
[----:B------:R-:W0:Y:S01]  /*3140*/  F2F.F16.F32 R61, R61 ;  /* 0x0000003d003d7304 */ /* 0x000e220000200800 */
        /* <DEDUP_REMOVED lines=12> */
.L_x_30780:
[----:B------:R-:W-:Y:S05]  /*3210*/  BSYNC B0 ;  /* 0x0000000000007941 */ /* 0x000fea0003800000 */
.L_x_30779:
[----:B------:R-:W-:Y:S01]  /*3220*/  IMAD.U32 R25, R31, 0x10000, RZ ;  /* 0x000100001f197824 */ /* 0x000fe200078e00ff */
[----:B------:R-:W-:Y:S01]  /*3230*/  FSEL R23, R69, RZ, P2 ;  /* 0x000000ff45177208 */ /* 0x000fe20001000000 */
[----:B-1----:R-:W-:Y:S01]  /*3240*/  FMUL R66, R57, R0 ;  /* 0x0000000039427220 */ /* 0x002fe20000400000 */
[----:B------:R-:W-:Y:S01]  /*3250*/  FMNMX R68, R37, R68, !PT ;  /* 0x0000004425447209 */ /* 0x000fe20007800000 */
[C---:B------:R-:W-:Y:S01]  /*3260*/  FMUL R69, R25.reuse, R25 ;  /* 0x0000001919457220 */ /* 0x040fe20000400000 */
[----:B------:R-:W-:Y:S01]  /*3270*/  FSETP.GT.AND P2, PT, R25, RZ, PT ;  /* 0x000000ff1900720b */ /* 0x000fe20003f44000 */
[----:B------:R1:W3:Y:S01]  /*3280*/  F2F.F16.F32 R37, R66 ;  /* 0x0000004200257304 */ /* 0x0002e20000200800 */
        /* <DEDUP_REMOVED lines=10> */
[----:B------:R-:W0:Y:S01]  /*3330*/  F2F.F16.F32 R65, R72 ;  /* 0x0000004800417304 */ /* 0x000e220000200800 */
[----:B-1----:R-:W-:Y:S01]  /*3340*/  IMAD.WIDE.U32 R66, R61, 0x10000, RZ ;  /* 0x000100003d427825 */ /* 0x002fe200078e00ff */
[----:B------:R-:W-:Y:S02]  /*3350*/  FMNMX R56, R57, R56, !PT ;  /* 0x0000003839387209 */ /* 0x000fe40007800000 */
[C---:B------:R-:W-:Y:S01]  /*3360*/  FSETP.GT.AND P2, PT, R25.reuse, RZ, PT ;  /* 0x000000ff1900720b */ /* 0x040fe20003f44000 */
[----:B------:R-:W-:Y:S01]  /*3370*/  FMUL R25, R25, R25 ;  /* 0x0000001919197220 */ /* 0x000fe20000400000 */
[----:B---3--:R-:W-:Y:S01]  /*3380*/  IMAD.U32 R68, R37, 0x10000, RZ ;  /* 0x0001000025447824 */ /* 0x008fe200078e00ff */
[----:B------:R-:W-:Y:S01]  /*3390*/  LOP3.LUT R30, R66, R60, RZ, 0xfc, !PT ;  /* 0x0000003c421e7212 */ /* 0x000fe200078efcff */
[----:B------:R-:W1:Y:S01]  /*33a0*/  F2F.F16.F32 R17, R17 ;  /* 0x0000001100117304 */ /* 0x000e620000200800 */
        /* <DEDUP_REMOVED lines=22> */
[----:B------:R-:W0:Y:S01]  /*3510*/  F2F.F16.F32 R36, R36 ;  /* 0x0000002400247304 */ /* 0x000e220000200800 */
        /* <DEDUP_REMOVED lines=19> */
.L_x_30782:
[----:B------:R-:W-:Y:S05]  /*3650*/  BSYNC B0 ;  /* 0x0000000000007941 */ /* 0x000fea0003800000 */
.L_x_30781:
[----:B------:R-:W-:Y:S01]  /*3660*/  FSEL R77, R77, RZ, P3 ;  /* 0x000000ff4d4d7208 */ /* 0x000fe20001800000 */
[----:B------:R-:W-:Y:S01]  /*3670*/  FMUL R73, R73, R0 ;  /* 0x0000000049497220 */ /* 0x000fe20000400000 */
[----:B------:R-:W-:Y:S01]  /*3680*/  FSETP.GT.AND P3, PT, R39, RZ, PT ;  /* 0x000000ff2700720b */ /* 0x000fe20003f64000 */
[----:B------:R-:W2:Y:S01]  /*3690*/  F2F.F16.F32 R69, R69 ;  /* 0x0000004500457304 */ /* 0x000ea20000200800 */
[----:B------:R-:W-:Y:S01]  /*36a0*/  FMNMX R54, R77, R46, !PT ;  /* 0x0000002e4d367209 */ /* 0x000fe20007800000 */
[----:B------:R-:W-:Y:S01]  /*36b0*/  FMUL R46, R39, R39 ;  /* 0x00000027272e7220 */ /* 0x000fe20000400000 */
[----:B------:R-:W-:Y:S01]  /*36c0*/  FSEL R67, R67, RZ, P2 ;  /* 0x000000ff43437208 */ /* 0x000fe20001000000 */
[----:B------:R-:W-:Y:S01]  /*36d0*/  BSSY B0, `(.L_x_30783) ;  /* 0x0000012000007945 */ /* 0x000fe20003800000 */
[----:B------:R-:W-:Y:S02]  /*36e0*/  IMAD.U32 R15, R49, 0x10000, RZ ;  /* 0x00010000310f7824 */ /* 0x000fe400078e00ff */
[C---:B------:R-:W-:Y:S01]  /*36f0*/  FMNMX R13, R67.reuse, R54, !PT ;  /* 0x00000036430d7209 */ /* 0x040fe20007800000 */
[----:B------:R3:W4:Y:S01]  /*3700*/  F2F.F16.F32 R39, R73 ;  /* 0x0000004900277304 */ /* 0x0007220000200800 */
        /* <DEDUP_REMOVED lines=14> */
.L_x_30784:
[----:B------:R-:W-:Y:S05]  /*37f0*/  BSYNC B0 ;  /* 0x0000000000007941 */ /* 0x000fea0003800000 */
.L_x_30783:
        /* <DEDUP_REMOVED lines=37> */
[----:B------:R-:W0:Y:S01]  /*3a50*/  F2F.F16.F32 R67, R67 ;  /* 0x0000004300437304 */ /* 0x000e220000200800 */
[----:B------:R-:W-:Y:S01]  /*3a60*/  LOP3.LUT R35, R38, R57, RZ, 0xfc, !PT ;  /* 0x0000003926237212 */ /* 0x000fe200078efcff */
[----:B----4-:R-:W-:-:S02]  /*3a70*/  IMAD.U32 R57, R39, 0x10000, RZ ;  /* 0x0001000027397824 */ /* 0x010fc400078e00ff */
[-C--:B------:R-:W-:Y:S01]  /*3a80*/  FMUL R13, R49, R0.reuse ;  /* 0x00000000310d7220 */ /* 0x080fe20000400000 */
[----:B------:R-:W-:Y:S01]  /*3a90*/  FMUL R39, R46, R0 ;  /* 0x000000002e277220 */ /* 0x000fe20000400000 */
[----:B------:R-:W-:Y:S01]  /*3aa0*/  SHF.R.U64 R36, R50, 0x10, R51 ;  /* 0x0000001032247819 */ /* 0x000fe20000001233 */
[----:B------:R-:W-:Y:S01]  /*3ab0*/  BSSY B0, `(.L_x_30785) ;  /* 0x0000017000007945 */ /* 0x000fe20003800000 */
[----:B------:R-:W-:Y:S01]  /*3ac0*/  FMNMX R48, R31, R48, !PT ;  /* 0x000000301f307209 */ /* 0x000fe20007800000 */
[----:B------:R-:W1:Y:S01]  /*3ad0*/  F2F.F16.F32 R73, R73 ;  /* 0x0000004900497304 */ /* 0x000e620000200800 */
[----:B------:R-:W-:Y:S01]  /*3ae0*/  LOP3.LUT R31, R66, R57, RZ, 0xfc, !PT ;  /* 0x00000039421f7212 */ /* 0x000fe200078efcff */
[----:B------:R-:W-:Y:S01]  /*3af0*/  IMAD.U32 R36, R36, 0x10000, RZ ;  /* 0x0001000024247824 */ /* 0x000fe200078e00ff */
[----:B------:R-:W-:-:S05]  /*3b00*/  FMNMX R46, R49, R48, !PT ;  /* 0x00000030312e7209 */ /* 0x000fca0007800000 */
[----:B------:R-:W3:Y:S08]  /*3b10*/  F2F.F16.F32 R47, R47 ;  /* 0x0000002f002f7304 */ /* 0x000ef00000200800 */
[----:B------:R-:W4:Y:S08]  /*3b20*/  F2F.F16.F32 R65, R65 ;  /* 0x0000004100417304 */ /* 0x000f300000200800 */
[----:B------:R-:W0:Y:S08]  /*3b30*/  F2F.F16.F32 R61, R61 ;  /* 0x0000003d003d7304 */ /* 0x000e300000200800 */
[----:B------:R-:W0:Y:S08]  /*3b40*/  F2F.F16.F32 R15, R15 ;  /* 0x0000000f000f7304 */ /* 0x000e300000200800 */
[----:B------:R-:W0:Y:S08]  /*3b50*/  F2F.F16.F32 R13, R13 ;  /* 0x0000000d000d7304 */ /* 0x000e300000200800 */
[----:B------:R-:W0:Y:S08]  /*3b60*/  F2F.F16.F32 R11, R11 ;  /* 0x0000000b000b7304 */ /* 0x000e300000200800 */
[----:B------:R-:W0:Y:S01]  /*3b70*/  F2F.F16.F32 R39, R39 ;  /* 0x0000002700277304 */ /* 0x000e220000200800 */
        /* <DEDUP_REMOVED lines=10> */
.L_x_30786:
[----:B------:R-:W-:Y:S05]  /*3c20*/  BSYNC B0 ;  /* 0x0000000000007941 */ /* 0x000fea0003800000 */
.L_x_30785:
        /* <DEDUP_REMOVED lines=13> */
.L_x_30788:
[----:B------:R-:W-:Y:S05]  /*3d00*/  BSYNC B0 ;  /* 0x0000000000007941 */ /* 0x000fea0003800000 */
.L_x_30787:
        /* <DEDUP_REMOVED lines=21> */
[----:B------:R-:W0:Y:S01]  /*3e60*/  F2F.F16.F32 R50, R50 ;  /* 0x0000003200327304 */ /* 0x000e220000200800 */
[----:B------:R-:W-:Y:S01]  /*3e70*/  FMUL R56, R56, R56 ;  /* 0x0000003838387220 */ /* 0x000fe20000400000 */
[----:B------:R-:W-:Y:S01]  /*3e80*/  FSETP.GT.AND P0, PT, R67, RZ, PT ;  /* 0x000000ff4300720b */ /* 0x000fe20003f04000 */
[----:B------:R-:W-:Y:S01]  /*3e90*/  IMAD.U32 R54, R54, 0x10000, RZ ;  /* 0x0001000036367824 */ /* 0x000fe200078e00ff */
[----:B------:R-:W-:Y:S01]  /*3ea0*/  LOP3.LUT R49, R49, R65, RZ, 0xfc, !PT ;  /* 0x0000004131317212 */ /* 0x000fe200078efcff */
[----:B------:R-:W-:Y:S01]  /*3eb0*/  FMUL R67, R67, R67 ;  /* 0x0000004343437220 */ /* 0x000fe20000400000 */
[----:B------:R-:W-:Y:S02]  /*3ec0*/  FSEL R53, R56, RZ, P2 ;  /* 0x000000ff38357208 */ /* 0x000fe40001000000 */
[----:B------:R-:W1:Y:S01]  /*3ed0*/  F2F.F16.F32 R52, R52 ;  /* 0x0000003400347304 */ /* 0x000e620000200800 */
        /* <DEDUP_REMOVED lines=12> */
.L_x_30790:
[----:B------:R-:W-:Y:S05]  /*3fa0*/  BSYNC B0 ;  /* 0x0000000000007941 */ /* 0x000fea0003800000 */
.L_x_30789:
        /* <DEDUP_REMOVED lines=12> */
[----:B------:R2:W3:Y:S01]  /*4070*/  F2F.F16.F32 R54, R68 ;  /* 0x0000004400367304 */ /* 0x0004e20000200800 */
[----:B------:R-:W-:-:S07]  /*4080*/  FMUL R66, R65, R0 ;  /* 0x0000000041427220 */ /* 0x000fce0000400000 */
[----:B------:R-:W4:Y:S08]  /*4090*/  F2F.F16.F32 R56, R56 ;  /* 0x0000003800387304 */ /* 0x000f300000200800 */
[----:B------:R-:W0:Y:S08]  /*40a0*/  F2F.F16.F32 R60, R60 ;  /* 0x0000003c003c7304 */ /* 0x000e300000200800 */
[----:B------:R-:W0:Y:S01]  /*40b0*/  F2F.F16.F32 R66, R66 ;  /* 0x0000004200427304 */ /* 0x000e220000200800 */
        /* <DEDUP_REMOVED lines=13> */
.L_x_30792:
[----:B------:R-:W-:Y:S05]  /*4190*/  BSYNC B0 ;  /* 0x0000000000007941 */ /* 0x000fea0003800000 */
.L_x_30791:
        /* <DEDUP_REMOVED lines=100> */
.L_x_30797:
        /* <DEDUP_REMOVED lines=51> */
.L_x_30796:
[----:B------:R-:W-:Y:S05]  /*4b10*/  BSYNC B1 ;  /* 0x0000000000017941 */ /* 0x000fea0003800000 */
.L_x_30795:
        /* <DEDUP_REMOVED lines=15> */
.L_x_30799:
[----:B------:R-:W-:Y:S05]  /*4c10*/  BSYNC B1 ;  /* 0x0000000000017941 */ /* 0x000fea0003800000 */
.L_x_30798:
        /* <DEDUP_REMOVED lines=25> */
.L_x_30794:
[----:B------:R-:W-:Y:S05]  /*4db0*/  BSYNC B0 ;  /* 0x0000000000007941 */ /* 0x000fea0003800000 */
.L_x_30793:
        /* <DEDUP_REMOVED lines=25> */
.L_x_30804:
        /* <DEDUP_REMOVED lines=51> */
.L_x_30803:
[----:B------:R-:W-:Y:S05]  /*5280*/  BSYNC B1 ;  /* 0x0000000000017941 */ /* 0x000fea0003800000 */
.L_x_30802:
        /* <DEDUP_REMOVED lines=15> */
.L_x_30806:
[----:B------:R-:W-:Y:S05]  /*5380*/  BSYNC B1 ;  /* 0x0000000000017941 */ /* 0x000fea0003800000 */
.L_x_30805:
        /* <DEDUP_REMOVED lines=25> */
.L_x_30801:
[----:B------:R-:W-:Y:S05]  /*5520*/  BSYNC B0 ;  /* 0x0000000000007941 */ /* 0x000fea0003800000 */
.L_x_30800:
        /* <DEDUP_REMOVED lines=25> */
.L_x_30811:
        /* <DEDUP_REMOVED lines=52> */
.L_x_30810:
[----:B------:R-:W-:Y:S05]  /*5a00*/  BSYNC B1 ;  /* 0x0000000000017941 */ /* 0x000fea0003800000 */
.L_x_30809:
        /* <DEDUP_REMOVED lines=15> */
.L_x_30813:
[----:B------:R-:W-:Y:S05]  /*5b00*/  BSYNC B1 ;  /* 0x0000000000017941 */ /* 0x000fea0003800000 */
.L_x_30812:
        /* <DEDUP_REMOVED lines=25> */
.L_x_30808:
[----:B------:R-:W-:Y:S05]  /*5ca0*/  BSYNC B0 ;  /* 0x0000000000007941 */ /* 0x000fea0003800000 */
.L_x_30807:
        /* <DEDUP_REMOVED lines=26> */
.L_x_30819:
        /* <DEDUP_REMOVED lines=54> */
.L_x_30818:
[----:B-1----:R-:W-:-:S07]  /*61b0*/  VIADD R12, R30, 0x5 ;  /* 0x000000051e0c7836 */ /* 0x002fce0000000000 */
.L_x_30817:
[----:B------:R-:W-:Y:S05]  /*61c0*/  BSYNC B1 ;  /* 0x0000000000017941 */ /* 0x000fea0003800000 */
.L_x_30816:
        /* <DEDUP_REMOVED lines=16> */
.L_x_30821:
[----:B------:R-:W-:Y:S05]  /*62d0*/  BSYNC B1 ;  /* 0x0000000000017941 */ /* 0x000fea0003800000 */
.L_x_30820:
        /* <DEDUP_REMOVED lines=25> */
.L_x_30815:
[----:B------:R-:W-:Y:S05]  /*6470*/  BSYNC B0 ;  /* 0x0000000000007941 */ /* 0x000fea0003800000 */
.L_x_30814:
        /* <DEDUP_REMOVED lines=41> */
.L_x_30832:
[----:B-1----:R-:W-:-:S07]  /*6710*/  FMNMX R11, R4, R11, !PT ;  /* 0x0000000b040b7209 */ /* 0x002fce0007800000 */
.L_x_30824:
[----:B------:R-:W-:Y:S05]  /*6720*/  BSYNC B0 ;  /* 0x0000000000007941 */ /* 0x000fea0003800000 */
.L_x_30823:
[----:B------:R-:W-:Y:S01]  /*6730*/  ISETP.NE.AND P0, PT, R9, RZ, PT ;  /* 0x000000ff0900720c */ /* 0x000fe20003f05270 */
[----:B------:R-:W-:-:S12]  /*6740*/  BSSY B0, `(.L_x_30822) ;  /* 0x0000004000007945 */ /* 0x000fd80003800000 */
[----:B------:R-:W-:Y:S05]  /*6750*/  @P0 BRA `(.L_x_30826) ;  /* 0x0000000000080947 */ /* 0x000fea0003800000 */
[----:B------:R-:W1:Y:S02]  /*6760*/  LDC.64 R2, c[0x0][0x238] ;  /* 0x00008e00ff027b82 */ /* 0x000e640000000a00 */
[----:B-1----:R1:W-:Y:S02]  /*6770*/  REDG.E.MAX.S32.STRONG.GPU desc[UR8][R2.64], R11 ;  /* 0x0000000b0200798e */ /* 0x0023e4000d10e388 */
.L_x_30826:
[----:B------:R-:W-:Y:S05]  /*6780*/  BSYNC B0 ;  /* 0x0000000000007941 */ /* 0x000fea0003800000 */
.L_x_30822:
        /* <DEDUP_REMOVED lines=11> */
[----:B------:R-:W-:Y:S05]  /*6840*/  CALL.REL.NOINC `($__internal_667_$__cuda_sm20_rcp_rn_f32_slowpath) ;  /* 0x0000000400847944 */ /* 0x000fea0003c00000 */
[----:B------:R-:W-:Y:S05]  /*6850*/  BRA `(.L_x_30828) ;  /* 0x0000000000107947 */ /* 0x000fea0003800000 */
.L_x_30827:
[----:B0-----:R-:W0:Y:S02]  /*6860*/  MUFU.RCP R5, R0 ;  /* 0x0000000000057308 */ /* 0x001e240000001000 */
[----:B0-----:R-:W-:-:S04]  /*6870*/  FFMA R2, R5, R0, -1 ;  /* 0xbf80000005027423 */ /* 0x001fc80000000000 */
[----:B------:R-:W-:-:S04]  /*6880*/  FADD.FTZ R2, -R2, -RZ ;  /* 0x800000ff02027221 */ /* 0x000fc80000010100 */
[----:B------:R-:W-:-:S07]  /*6890*/  FFMA R5, R5, R2, R5 ;  /* 0x0000000205057223 */ /* 0x000fce0000000005 */
.L_x_30828:
[----:B------:R-:W0:Y:S02]  /*68a0*/  LDC.64 R2, c[0x0][0x240] ;  /* 0x00009000ff027b82 */ /* 0x000e240000000a00 */
[----:B0-----:R-:W-:Y:S01]  /*68b0*/  STG.E desc[UR8][R2.64], R5 ;  /* 0x0000000502007986 */ /* 0x001fe2000c101908 */
[----:B------:R-:W-:Y:S05]  /*68c0*/  EXIT ;  /* 0x000000000000794d */ /* 0x000fea0003800000 */
.L_x_30825:
[----:B------:R-:W-:Y:S02]  /*68d0*/  IMAD.MOV.U32 R6, RZ, RZ, 0x4 ;  /* 0x00000004ff067424 */ /* 0x000fe400078e00ff */
[----:B------:R-:W-:Y:S02]  /*68e0*/  IMAD.MOV.U32 R7, RZ, RZ, 0x1f ;  /* 0x0000001fff077424 */ /* 0x000fe400078e00ff */
[----:B------:R-:W-:-:S07]  /*68f0*/  IMAD.MOV.U32 R5, RZ, RZ, -0x1 ;  /* 0xffffffffff057424 */ /* 0x000fce00078e00ff */
[----:B01----:R-:W-:Y:S05]  /*6900*/  WARPSYNC.COLLECTIVE R5, `(.L_x_30829) ;  /* 0x0000000005087348 */ /* 0x003fea0003c00000 */
[----:B-1----:R1:W2:Y:S02]  /*6910*/  SHFL.DOWN P0, R11, R2, R6, R7 ;  /* 0x08000006020b7389 */ /* 0x0022a40000000007 */
[----:B012---:R-:W-:Y:S01]  /*6920*/  ENDCOLLECTIVE ;  /* 0x000000000000791b */ /* 0x007fe20003800000 */
.L_x_30829:
[----:B------:R-:W-:Y:S02]  /*6930*/  IMAD.MOV.U32 R6, RZ, RZ, 0x2 ;  /* 0x00000002ff067424 */ /* 0x000fe400078e00ff */
[----:B------:R-:W-:-:S05]  /*6940*/  IMAD.MOV.U32 R3, RZ, RZ, R11 ;  /* 0x000000ffff037224 */ /* 0x000fca00078e000b */
[----:B------:R-:W-:-:S05]  /*6950*/  FMNMX R3, R3, R2, !PT ;  /* 0x0000000203037209 */ /* 0x000fca0007800000 */
[----:B------:R-:W-:-:S07]  /*6960*/  IMAD.MOV.U32 R2, RZ, RZ, R3 ;  /* 0x000000ffff027224 */ /* 0x000fce00078e0003 */
[----:B------:R-:W-:Y:S05]  /*6970*/  WARPSYNC.COLLECTIVE R5, `(.L_x_30830) ;  /* 0x0000000005087348 */ /* 0x000fea0003c00000 */
[----:B------:R0:W1:Y:S02]  /*6980*/  SHFL.DOWN P0, R11, R2, R6, R7 ;  /* 0x08000006020b7389 */ /* 0x0000640000000007 */
[----:B01----:R-:W-:Y:S01]  /*6990*/  ENDCOLLECTIVE ;  /* 0x000000000000791b */ /* 0x003fe20003800000 */
.L_x_30830:
[----:B------:R-:W-:Y:S02]  /*69a0*/  IMAD.MOV.U32 R6, RZ, RZ, 0x1 ;  /* 0x00000001ff067424 */ /* 0x000fe400078e00ff */
[----:B------:R-:W-:-:S05]  /*69b0*/  IMAD.MOV.U32 R4, RZ, RZ, R11 ;  /* 0x000000ffff047224 */ /* 0x000fca00078e000b */
[----:B------:R-:W-:-:S05]  /*69c0*/  FMNMX R4, R3, R4, !PT ;  /* 0x0000000403047209 */ /* 0x000fca0007800000 */
[----:B------:R-:W-:-:S07]  /*69d0*/  IMAD.MOV.U32 R2, RZ, RZ, R4 ;  /* 0x000000ffff027224 */ /* 0x000fce00078e0004 */
[----:B------:R-:W-:Y:S05]  /*69e0*/  WARPSYNC.COLLECTIVE R5, `(.L_x_30831) ;  /* 0x0000000005087348 */ /* 0x000fea0003c00000 */
[----:B------:R0:W1:Y:S02]  /*69f0*/  SHFL.DOWN P0, R11, R2, R6, R7 ;  /* 0x08000006020b7389 */ /* 0x0000640000000007 */
[----:B01----:R-:W-:Y:S01]  /*6a00*/  ENDCOLLECTIVE ;  /* 0x000000000000791b */ /* 0x003fe20003800000 */
.L_x_30831:
[----:B------:R-:W-:Y:S05]  /*6a10*/  BRA `(.L_x_30832) ;  /* 0xfffffffc003c7947 */ /* 0x000fea000383ffff */
        .weak           $__internal_666_$__cuda_sm20_div_u64
        .type           $__internal_666_$__cuda_sm20_div_u64,@function
        .size           $__internal_666_$__cuda_sm20_div_u64,($__internal_667_$__cuda_sm20_rcp_rn_f32_slowpath - $__internal_666_$__cuda_sm20_div_u64)
$__internal_666_$__cuda_sm20_div_u64:
        /* <DEDUP_REMOVED lines=67> */
[----:B------:R-:W-:Y:S06]  /*6e50*/  RET.REL.NODEC R4 `(_ZN18transformer_engine6detail38cast_transpose_fused_kernel_notalignedILb0ELb0ELb1EfNS_16CTDBiasDActParamI13__nv_bfloat16S3_6__halffEELi4ELi4ENS_5EmptyEXadL_ZNS_5sreluIffEET_T0_RKS6_EEEEvT3_mmm) ;  /* 0xffffff9004687950 */ /* 0x000fec0003c3ffff */
        .weak           $__internal_667_$__cuda_sm20_rcp_rn_f32_slowpath
        .type           $__internal_667_$__cuda_sm20_rcp_rn_f32_slowpath,@function
        .size           $__internal_667_$__cuda_sm20_rcp_rn_f32_slowpath,(.L_x_35152 - $__internal_667_$__cuda_sm20_rcp_rn_f32_slowpath)
$__internal_667_$__cuda_sm20_rcp_rn_f32_slowpath:
        /* <DEDUP_REMOVED lines=15> */
.L_x_30833:
        /* <DEDUP_REMOVED lines=33> */
.L_x_30835:
[----:B------:R0:W1:Y:S02]  /*7160*/  MUFU.RCP R2, R0 ;  /* 0x0000000000027308 */ /* 0x0000640000001000 */
.L_x_30834:
[----:B-1-3--:R-:W-:Y:S02]  /*7170*/  IMAD.MOV.U32 R5, RZ, RZ, R2 ;  /* 0x000000ffff057224 */ /* 0x00afe400078e0002 */
[----:B------:R-:W-:Y:S02]  /*7180*/  IMAD.MOV.U32 R2, RZ, RZ, R7 ;  /* 0x000000ffff027224 */ /* 0x000fe400078e0007 */
[----:B------:R-:W-:-:S04]  /*7190*/  IMAD.MOV.U32 R3, RZ, RZ, 0x0 ;  /* 0x00000000ff037424 */ /* 0x000fc800078e00ff */
[----:B0-2---:R-:W-:Y:S05]  /*71a0*/  RET.REL.NODEC R2 `(_ZN18transformer_engine6detail38cast_transpose_fused_kernel_notalignedILb0ELb0ELb1EfNS_16CTDBiasDActParamI13__nv_bfloat16S3_6__halffEELi4ELi4ENS_5EmptyEXadL_ZNS_5sreluIffEET_T0_RKS6_EEEEvT3_mmm) ;  /* 0xffffff8c02947950 */ /* 0x005fea0003c3ffff */
.L_x_30836:
        /* <DEDUP_REMOVED lines=13> */
.L_x_35152:


//--------------------- .text._ZN18transformer_engine6detail38cast_transpose_fused_kernel_notalignedILb0ELb0ELb1EfNS_16CTDBiasDActParamI13__nv_bfloat16S3_ffEELi4ELi2ENS_5EmptyEXadL_ZNS_5sreluIffEET_T0_RKS5_EEEEvT3_mmm --------------------------
	.section	.text._ZN18transformer_engine6detail38cast_transpose_fused_kernel_notalignedILb0ELb0ELb1EfNS_16CTDBiasDActParamI13__nv_bfloat16S3_ffEELi4ELi2ENS_5EmptyEXadL_ZNS_5sreluIffEET_T0_RKS5_EEEEvT3_mmm,"ax",@progbits
	.align	128
        .global         _ZN18transformer_engine6detail38cast_transpose_fused_kernel_notalignedILb0ELb0ELb1EfNS_16CTDBiasDActParamI13__nv_bfloat16S3_ffEELi4ELi2ENS_5EmptyEXadL_ZNS_5sreluIffEET_T0_RKS5_EEEEvT3_mmm
        .type           _ZN18transformer_engine6detail38cast_transpose_fused_kernel_notalignedILb0ELb0ELb1EfNS_16CTDBiasDActParamI13__nv_bfloat16S3_ffEELi4ELi2ENS_5EmptyEXadL_ZNS_5sreluIffEET_T0_RKS5_EEEEvT3_mmm,@function
        .size           _ZN18transformer_engine6detail38cast_transpose_fused_kernel_notalignedILb0ELb0ELb1EfNS_16CTDBiasDActParamI13__nv_bfloat16S3_ffEELi4ELi2ENS_5EmptyEXadL_ZNS_5sreluIffEET_T0_RKS5_EEEEvT3_mmm,(.L_x_35154 - _ZN18transformer_engine6detail38cast_transpose_fused_kernel_notalignedILb0ELb0ELb1EfNS_16CTDBiasDActParamI13__nv_bfloat16S3_ffEELi4ELi2ENS_5EmptyEXadL_ZNS_5sreluIffEET_T0_RKS5_EEEEvT3_mmm)
        .other          _ZN18transformer_engine6detail38cast_transpose_fused_kernel_notalignedILb0ELb0ELb1EfNS_16CTDBiasDActParamI13__nv_bfloat16S3_ffEELi4ELi2ENS_5EmptyEXadL_ZNS_5sreluIffEET_T0_RKS5_EEEEvT3_mmm,@"STO_CUDA_ENTRY STV_DEFAULT"
_ZN18transformer_engine6detail38cast_transpose_fused_kernel_notalignedILb0ELb0ELb1EfNS_16CTDBiasDActParamI13__nv_bfloat16S3_ffEELi4ELi2ENS_5EmptyEXadL_ZNS_5sreluIffEET_T0_RKS5_EEEEvT3_mmm:
.text._ZN18transformer_engine6detail38cast_transpose_fused_kernel_notalignedILb0ELb0ELb1EfNS_16CTDBiasDActParamI13__nv_bfloat16S3_ffEELi4ELi2ENS_5EmptyEXadL_ZNS_5sreluIffEET_T0_RKS5_EEEEvT3_mmm:
        /* <DEDUP_REMOVED lines=20> */
[----:B------:R-:W-:Y:S05]  /*0140*/  CALL.REL.NOINC `($__internal_668_$__cuda_sm20_div_u64) ;  /* 0x0000004800087944 */ /* 0x000fea0003c00000 */
        /* <DEDUP_REMOVED lines=8> */
.L_x_30837:
        /* <DEDUP_REMOVED lines=22> */
.L_x_30838:
[----:B------:R-:W-:Y:S01]  /*0330*/  ULDC.64 UR16, c[0x0][0x260] ;  /* 0x0000980000107ab9 */ /* 0x000fe20000000a00 */
[----:B------:R-:W-:Y:S01]  /*0340*/  ULDC.64 UR6, c[0x0][0x258] ;  /* 0x0000960000067ab9 */ /* 0x000fe20000000a00 */
[----:B------:R-:W-:Y:S01]  /*0350*/  USHF.R.U64 UR11, UR16, 0x1, UR17 ;  /* 0x00000001100b7899 */ /* 0x000fe20008001211 */
[----:B------:R-:W-:Y:S01]  /*0360*/  SHF.L.U64.HI R4, R42, 0x5, R43 ;  /* 0x000000052a047819 */ /* 0x000fe2000001022b */
[----:B------:R-:W-:Y:S01]  /*0370*/  USHF.R.U32.HI UR12, URZ, 0x1, UR17 ;  /* 0x000000013f0c7899 */ /* 0x000fe20008011611 */
[----:B------:R-:W-:Y:S01]  /*0380*/  SHF.L.U64.HI R7, R24, 0x5, R25 ;  /* 0x0000000518077819 */ /* 0x000fe20000010219 */
[----:B------:R-:W-:Y:S01]  /*0390*/  USHF.R.U64 UR13, UR6, 0x2, UR7 ;  /* 0x00000002060d7899 */ /* 0x000fe20008001207 */
[C---:B------:R-:W-:Y:S01]  /*03a0*/  LOP3.LUT R28, R3.reuse, 0x7, RZ, 0xc0, !PT ;  /* 0x00000007031c7812 */ /* 0x040fe200078ec0ff */
[----:B------:R-:W-:Y:S01]  /*03b0*/  USHF.R.U32.HI UR14, URZ, 0x2, UR7 ;  /* 0x000000023f0e7899 */ /* 0x000fe20008011607 */
[----:B------:R-:W-:Y:S01]  /*03c0*/  LEA R5, P2, -R42, UR11, 0x5 ;  /* 0x0000000b2a057c11 */ /* 0x000fe2000f8429ff */
[----:B------:R-:W-:Y:S01]  /*03d0*/  ULDC.64 UR4, c[0x0][0x230] ;  /* 0x00008c0000047ab9 */ /* 0x000fe20000000a00 */
[----:B------:R-:W-:Y:S01]  /*03e0*/  IMAD R46, R3, -0x4, R0 ;  /* 0xfffffffc032e7824 */ /* 0x000fe200078e0200 */
[----:B------:R-:W-:Y:S01]  /*03f0*/  LEA R6, P0, -R24, UR13, 0x5 ;  /* 0x0000000d18067c11 */ /* 0x000fe2000f8029ff */
[----:B------:R-:W-:Y:S01]  /*0400*/  IMAD R9, R43, UR6, RZ ;  /* 0x000000062b097c24 */ /* 0x000fe2000f8e02ff */
[----:B------:R-:W-:Y:S01]  /*0410*/  IADD3.X R4, ~R4, UR12, RZ, P2, !PT ;  /* 0x0000000c04047c10 */ /* 0x000fe200097fe5ff */
[C---:B------:R-:W-:Y:S01]  /*0420*/  IMAD.WIDE.U32 R30, R42.reuse, UR6, RZ ;  /* 0x000000062a1e7c25 */ /* 0x040fe2000f8e00ff */
[----:B------:R-:W-:Y:S01]  /*0430*/  ISETP.LT.U32.AND P2, PT, R5, 0x20, PT ;  /* 0x000000200500780c */ /* 0x000fe20003f41070 */
[----:B------:R-:W-:Y:S01]  /*0440*/  ULDC.64 UR8, c[0x0][0x208] ;  /* 0x0000820000087ab9 */ /* 0x000fe20000000a00 */
[----:B------:R-:W-:Y:S01]  /*0450*/  IADD3.X R7, ~R7, UR14, RZ, P0, !PT ;  /* 0x0000000e07077c10 */ /* 0x000fe200087fe5ff */
[----:B------:R-:W-:Y:S01]  /*0460*/  IMAD R9, R42, UR7, R9 ;  /* 0x000000072a097c24 */ /* 0x000fe2000f8e0209 */
[----:B------:R-:W-:Y:S01]  /*0470*/  ISETP.LT.U32.AND.EX P2, PT, R4, RZ, PT, P2 ;  /* 0x000000ff0400720c */ /* 0x000fe20003f41120 */
[----:B------:R-:W-:Y:S01]  /*0480*/  IMAD.SHL.U32 R4, R3, 0x8, RZ ;  /* 0x0000000803047824 */ /* 0x000fe200078e00ff */
[----:B------:R-:W-:Y:S01]  /*0490*/  ISETP.LT.U32.AND P1, PT, R6, 0x20, PT ;  /* 0x000000200600780c */ /* 0x000fe20003f21070 */
[----:B------:R-:W-:Y:S01]  /*04a0*/  IMAD.SHL.U32 R3, R28, 0x4, RZ ;  /* 0x000000041c037824 */ /* 0x000fe200078e00ff */
[----:B------:R-:W-:Y:S01]  /*04b0*/  ISETP.NE.U32.AND P0, PT, RZ, UR4, PT ;  /* 0x00000004ff007c0c */ /* 0x000fe2000bf05070 */
[----:B------:R-:W-:Y:S01]  /*04c0*/  IMAD.IADD R9, R31, 0x1, R9 ;  /* 0x000000011f097824 */ /* 0x000fe200078e0209 */
[----:B------:R-:W-:Y:S01]  /*04d0*/  ISETP.LT.U32.AND.EX P1, PT, R7, RZ, PT, P1 ;  /* 0x000000ff0700720c */ /* 0x000fe20003f21110 */
[----:B------:R-:W-:Y:S01]  /*04e0*/  ULDC.64 UR18, c[0x0][0x220] ;  /* 0x0000880000127ab9 */ /* 0x000fe20000000a00 */
[----:B------:R-:W-:-:S02]  /*04f0*/  LOP3.LUT R52, R4, 0x38, RZ, 0xc0, !PT ;  /* 0x0000003804347812 */ /* 0x000fc400078ec0ff */
[----:B------:R-:W-:Y:S01]  /*0500*/  SEL R4, R5, 0x20, P2 ;  /* 0x0000002005047807 */ /* 0x000fe20001000000 */
[----:B------:R-:W-:Y:S01]  /*0510*/  IMAD.SHL.U32 R5, R24, 0x4, RZ ;  /* 0x0000000418057824 */ /* 0x000fe200078e00ff */
[----:B------:R-:W-:Y:S01]  /*0520*/  SEL R6, R6, 0x20, P1 ;  /* 0x0000002006067807 */ /* 0x000fe20000800000 */
[C---:B------:R-:W-:Y:S01]  /*0530*/  IMAD R11, R52.reuse, UR14, RZ ;  /* 0x0000000e340b7c24 */ /* 0x040fe2000f8e02ff */
[----:B------:R-:W-:Y:S01]  /*0540*/  ISETP.NE.AND.EX P0, PT, RZ, UR5, PT, P0 ;  /* 0x00000005ff007c0c */ /* 0x000fe2000bf05300 */
[----:B------:R-:W-:Y:S01]  /*0550*/  IMAD.WIDE.U32 R52, R52, UR13, RZ ;  /* 0x0000000d34347c25 */ /* 0x000fe2000f8e00ff */
[----:B------:R-:W-:Y:S01]  /*0560*/  LOP3.LUT R7, R46, 0x1f, RZ, 0xc0, !PT ;  /* 0x0000001f2e077812 */ /* 0x000fe200078ec0ff */
[----:B------:R-:W-:Y:S01]  /*0570*/  ULDC.64 UR4, c[0x0][0x210] ;  /* 0x0000840000047ab9 */ /* 0x000fe20000000a00 */
[----:B------:R-:W-:Y:S01]  /*0580*/  ISETP.GE.U32.AND P1, PT, R3, R4, PT ;  /* 0x000000040300720c */ /* 0x000fe20003f26070 */
[----:B------:R-:W-:Y:S01]  /*0590*/  IMAD.IADD R34, R53, 0x1, R11 ;  /* 0x0000000135227824 */ /* 0x000fe200078e020b */
[----:B------:R-:W-:-:S02]  /*05a0*/  IADD3 R18, P3, R7, R52, RZ ;  /* 0x0000003407127210 */ /* 0x000fc40007f7e0ff */
[----:B------:R-:W-:Y:S02]  /*05b0*/  ISETP.LT.U32.AND P1, PT, R7, R6, !P1 ;  /* 0x000000060700720c */ /* 0x000fe40004f21070 */
[----:B------:R-:W-:Y:S01]  /*05c0*/  SHF.L.U64.HI R8, R24, 0x2, R25 ;  /* 0x0000000218087819 */ /* 0x000fe20000010219 */
[----:B------:R-:W-:Y:S01]  /*05d0*/  IMAD.X R20, RZ, RZ, R34, P3 ;  /* 0x000000ffff147224 */ /* 0x000fe200018e0622 */
[C---:B------:R-:W-:Y:S01]  /*05e0*/  LEA R5, P2, R30.reuse, R5, 0x1 ;  /* 0x000000051e057211 */ /* 0x040fe200078408ff */
[----:B------:R-:W0:Y:S03]  /*05f0*/  @P0 LDC.64 R26, c[0x0][0x230] ;  /* 0x00008c00ff1a0b82 */ /* 0x000e260000000a00 */
[----:B------:R-:W-:Y:S02]  /*0600*/  LEA.HI.X R30, R30, R8, R9, 0x1, P2 ;  /* 0x000000081e1e7211 */ /* 0x000fe400010f0c09 */
[----:B------:R-:W-:-:S03]  /*0610*/  LEA R39, P2, R5, UR4, 0x6 ;  /* 0x0000000405277c11 */ /* 0x000fc6000f8430ff */
[----:B------:R-:W-:Y:S02]  /*0620*/  @P1 IADD3 R8, P3, R18, UR13, RZ ;  /* 0x0000000d12081c10 */ /* 0x000fe4000ff7e0ff */
[----:B------:R-:W-:Y:S02]  /*0630*/  LEA.HI.X R35, R5, UR5, R30, 0x6, P2 ;  /* 0x0000000505237c11 */ /* 0x000fe400090f341e */
[----:B------:R-:W-:Y:S02]  /*0640*/  @P1 IADD3.X R9, R20, UR14, RZ, P3, !PT ;  /* 0x0000000e14091c10 */ /* 0x000fe40009ffe4ff */
[-C--:B------:R-:W-:Y:S02]  /*0650*/  @P1 LEA R14, P3, R8, R39.reuse, 0x3 ;  /* 0x00000027080e1211 */ /* 0x080fe400078618ff */
[----:B------:R-:W-:Y:S02]  /*0660*/  @P1 LEA R12, P2, R18, R39, 0x3 ;  /* 0x00000027120c1211 */ /* 0x000fe400078418ff */
[----:B------:R-:W-:-:S02]  /*0670*/  @P1 LEA.HI.X R15, R8, R35, R9, 0x3, P3 ;  /* 0x00000023080f1211 */ /* 0x000fc400018f1c09 */
[----:B------:R-:W-:Y:S02]  /*0680*/  @!P1 CS2R R8, SRZ ;  /* 0x0000000000089805 */ /* 0x000fe4000001ff00 */
[----:B------:R-:W-:Y:S02]  /*0690*/  @P1 LEA.HI.X R13, R18, R35, R20, 0x3, P2 ;  /* 0x00000023120d1211 */ /* 0x000fe400010f1c14 */
[----:B------:R-:W-:Y:S01]  /*06a0*/  @!P1 CS2R R10, SRZ ;  /* 0x00000000000a9805 */ /* 0x000fe2000001ff00 */
[----:B0-----:R-:W2:Y:S04]  /*06b0*/  @P0 LDG.E R26, desc[UR8][R26.64] ;  /* 0x000000081a1a0981 */ /* 0x001ea8000c1e1900 */
[----:B------:R-:W3:Y:S01]  /*06c0*/  @P1 LDG.E.64 R8, desc[UR8][R12.64] ;  /* 0x000000080c081981 */ /* 0x000ee2000c1e1b00 */
[----:B------:R-:W-:-:S02]  /*06d0*/  VIADD R41, R46, 0xffffffff ;  /* 0xffffffff2e297836 */ /* 0x000fc40000000000 */
[----:B------:R-:W-:Y:S01]  /*06e0*/  VIADD R19, R3, 0x1 ;  /* 0x0000000103137836 */ /* 0x000fe20000000000 */
[----:B------:R0:W4:Y:S01]  /*06f0*/  @P1 LDG.E.64 R10, desc[UR8][R14.64] ;  /* 0x000000080e0a1981 */ /* 0x000122000c1e1b00 */
[----:B------:R-:W-:Y:S01]  /*0700*/  IMAD.U32 R21, RZ, RZ, UR13 ;  /* 0x0000000dff157e24 */ /* 0x000fe2000f8e00ff */
[----:B------:R-:W-:Y:S01]  /*0710*/  LOP3.LUT R41, R41, 0x1f, RZ, 0xc0, !PT ;  /* 0x0000001f29297812 */ /* 0x000fe200078ec0ff */
[----:B------:R-:W-:Y:S01]  /*0720*/  IMAD.U32 R23, RZ, RZ, UR13 ;  /* 0x0000000dff177e24 */ /* 0x000fe2000f8e00ff */
[----:B------:R-:W-:Y:S01]  /*0730*/  ISETP.GE.U32.AND P1, PT, R19, R4, PT ;  /* 0x000000041300720c */ /* 0x000fe20003f26070 */
[----:B------:R-:W-:Y:S01]  /*0740*/  IMAD.U32 R22, RZ, RZ, UR14 ;  /* 0x0000000eff167e24 */ /* 0x000fe2000f8e00ff */
[C---:B------:R-:W-:Y:S02]  /*0750*/  IADD3 R16, P2, R41.reuse, R52, RZ ;  /* 0x0000003429107210 */ /* 0x040fe40007f5e0ff */
[----:B------:R-:W-:Y:S01]  /*0760*/  ISETP.LT.U32.AND P1, PT, R41, R6, !P1 ;  /* 0x000000062900720c */ /* 0x000fe20004f21070 */
[----:B0-----:R-:W-:-:S02]  /*0770*/  IMAD.U32 R15, RZ, RZ, UR13 ;  /* 0x0000000dff0f7e24 */ /* 0x001fc4000f8e00ff */
[----:B------:R-:W-:-:S10]  /*0780*/  IMAD.X R17, RZ, RZ, R34, P2 ;  /* 0x000000ffff117224 */ /* 0x000fd400010e0622 */
[----:B------:R-:W-:Y:S01]  /*0790*/  VOTEU.ANY UP0, P1 ;  /* 0x00000000003f7886 */ /* 0x000fe20000800100 */
[----:B------:R-:W-:-:S04]  /*07a0*/  @P1 LEA R14, P2, R21, R16, 0x1 ;  /* 0x00000010150e1211 */ /* 0x000fc800078408ff */
[----:B------:R-:W-:Y:S01]  /*07b0*/  @UP0 UIMAD UR4, UR14, 0x3, URZ ;  /* 0x000000030e0408a4 */ /* 0x000fe2000f8e023f */
[----:B------:R-:W-:Y:S01]  /*07c0*/  @P1 LEA.HI.X R13, R23, R17, R22, 0x1, P2 ;  /* 0x00000011170d1211 */ /* 0x000fe200010f0c16 */
[----:B------:R-:W-:Y:S01]  /*07d0*/  @P1 IMAD.WIDE.U32 R16, R15, 0x3, R16 ;  /* 0x000000030f101825 */ /* 0x000fe200078e0010 */
[C---:B------:R-:W-:Y:S02]  /*07e0*/  @P1 LEA R12, P2, R14.reuse, R39, 0x3 ;  /* 0x000000270e0c1211 */ /* 0x040fe400078418ff */
[----:B------:R-:W-:Y:S01]  /*07f0*/  @!P1 CS2R R22, SRZ ;  /* 0x0000000000169805 */ /* 0x000fe2000001ff00 */
[----:B------:R-:W-:Y:S01]  /*0800*/  @P1 VIADD R15, R17, UR4 ;  /* 0x00000004110f1c36 */ /* 0x000fe20008000000 */
[----:B------:R-:W-:Y:S02]  /*0810*/  @P1 LEA.HI.X R13, R14, R35, R13, 0x3, P2 ;  /* 0x000000230e0d1211 */ /* 0x000fe400010f1c0d */
[----:B------:R-:W-:-:S03]  /*0820*/  @P1 LEA R14, P2, R16, R39, 0x3 ;  /* 0x00000027100e1211 */ /* 0x000fc600078418ff */
[----:B------:R0:W4:Y:S01]  /*0830*/  @P1 LDG.E.64 R22, desc[UR8][R12.64] ;  /* 0x000000080c161981 */ /* 0x000122000c1e1b00 */
[----:B------:R-:W-:Y:S02]  /*0840*/  @P1 LEA.HI.X R15, R16, R35, R15, 0x3, P2 ;  /* 0x00000023100f1211 */ /* 0x000fe400010f1c0f */
[----:B------:R-:W-:-:S06]  /*0850*/  @!P1 CS2R R16, SRZ ;  /* 0x0000000000109805 */ /* 0x000fcc000001ff00 */
[----:B------:R1:W4:Y:S01]  /*0860*/  @P1 LDG.E.64 R16, desc[UR8][R14.64] ;  /* 0x000000080e101981 */ /* 0x000322000c1e1b00 */
[----:B------:R-:W-:Y:S01]  /*0870*/  VIADD R29, R46, 0x1e ;  /* 0x0000001e2e1d7836 */ /* 0x000fe20000000000 */
[----:B------:R-:W-:Y:S01]  /*0880*/  USHF.L.U32 UR4, UR13, 0x1, URZ ;  /* 0x000000010d047899 */ /* 0x000fe2000800063f */
[C---:B------:R-:W-:Y:S01]  /*0890*/  VIADD R27, R3.reuse, 0x2 ;  /* 0x00000002031b7836 */ /* 0x040fe20000000000 */
[-C--:B------:R-:W-:Y:S01]  /*08a0*/  ISETP.GE.U32.AND P3, PT, R3, R4.reuse, PT ;  /* 0x000000040300720c */ /* 0x080fe20003f66070 */
[----:B------:R-:W-:Y:S01]  /*08b0*/  USHF.L.U64.HI UR5, UR13, 0x1, UR14 ;  /* 0x000000010d057899 */ /* 0x000fe2000801020e */
[----:B------:R-:W-:Y:S01]  /*08c0*/  LOP3.LUT R29, R29, 0x1f, RZ, 0xc0, !PT ;  /* 0x0000001f1d1d7812 */ /* 0x000fe200078ec0ff */
[----:B0-----:R-:W-:Y:S01]  /*08d0*/  IMAD.SHL.U32 R12, R5, 0x20, RZ ;  /* 0x00000020050c7824 */ /* 0x001fe200078e00ff */
[----:B------:R-:W-:Y:S01]  /*08e0*/  ISETP.GE.U32.AND P1, PT, R27, R4, PT ;  /* 0x000000041b00720c */ /* 0x000fe20003f26070 */
[----:B------:R-:W-:Y:S01]  /*08f0*/  IMAD.U32 R13, RZ, RZ, UR13 ;  /* 0x0000000dff0d7e24 */ /* 0x000fe2000f8e00ff */
[----:B------:R-:W-:-:S02]  /*0900*/  ISETP.GE.U32.OR P3, PT, R7, R6, P3 ;  /* 0x000000060700720c */ /* 0x000fc40001f66470 */
[----:B------:R-:W-:Y:S02]  /*0910*/  ISETP.LT.U32.AND P1, PT, R29, R6, !P1 ;  /* 0x000000061d00720c */ /* 0x000fe40004f21070 */
[----:B------:R-:W-:Y:S02]  /*0920*/  IADD3 R52, P2, R52, UR4, RZ ;  /* 0x0000000434347c10 */ /* 0x000fe4000ff5e0ff */
[----:B------:R-:W-:Y:S02]  /*0930*/  SHF.L.U64.HI R7, R5, 0x5, R30 ;  /* 0x0000000505077819 */ /* 0x000fe4000001021e */
[----:B------:R-:W-:Y:S02]  /*0940*/  IADD3.X R34, R34, UR5, RZ, P2, !PT ;  /* 0x0000000522227c10 */ /* 0x000fe400097fe4ff */
[----:B-1----:R-:W-:Y:S02]  /*0950*/  IADD3 R14, P4, R29, R52, RZ ;  /* 0x000000341d0e7210 */ /* 0x002fe40007f9e0ff */
[----:B------:R-:W-:-:S02]  /*0960*/  LEA R5, P2, R12, UR18, 0x2 ;  /* 0x000000120c057c11 */ /* 0x000fc4000f8410ff */
[----:B------:R-:W-:Y:S01]  /*0970*/  @!P3 IADD3 R30, P5, R18, UR13, RZ ;  /* 0x0000000d121ebc10 */ /* 0x000fe2000ffbe0ff */
[----:B------:R-:W-:Y:S01]  /*0980*/  VOTEU.ANY UP0, P1 ;  /* 0x00000000003f7886 */ /* 0x000fe20000800100 */
[----:B------:R-:W-:Y:S01]  /*0990*/  IMAD.X R15, RZ, RZ, R34, P4 ;  /* 0x000000ffff0f7224 */ /* 0x000fe200020e0622 */
[----:B------:R-:W-:Y:S02]  /*09a0*/  LEA.HI.X R7, R12, UR19, R7, 0x2, P2 ;  /* 0x000000130c077c11 */ /* 0x000fe400090f1407 */
[----:B------:R-:W-:Y:S01]  /*09b0*/  @!P3 LEA R32, P2, R18, R5, 0x4 ;  /* 0x000000051220b211 */ /* 0x000fe200078420ff */
[----:B------:R-:W-:Y:S01]  /*09c0*/  @UP0 UIMAD UR10, UR14, 0x3, URZ ;  /* 0x000000030e0a08a4 */ /* 0x000fe2000f8e023f */
[----:B------:R-:W-:Y:S01]  /*09d0*/  @P1 IMAD.WIDE.U32 R12, R13, 0x3, R14 ;  /* 0x000000030d0c1825 */ /* 0x000fe200078e000e */
[----:B------:R-:W-:Y:S02]  /*09e0*/  @!P3 IADD3.X R21, R20, UR14, RZ, P5, !PT ;  /* 0x0000000e1415bc10 */ /* 0x000fe4000affe4ff */
[----:B------:R-:W-:-:S02]  /*09f0*/  @!P3 LEA.HI.X R33, R18, R7, R20, 0x4, P2 ;  /* 0x000000071221b211 */ /* 0x000fc400010f2414 */
[----:B------:R-:W-:Y:S01]  /*0a00*/  @!P3 LEA R48, P2, R30, R5, 0x4 ;  /* 0x000000051e30b211 */ /* 0x000fe200078420ff */
[----:B------:R-:W-:Y:S01]  /*0a10*/  @P1 VIADD R13, R13, UR10 ;  /* 0x0000000a0d0d1c36 */ /* 0x000fe20008000000 */
[----:B------:R-:W-:Y:S01]  /*0a20*/  @P1 LEA R20, P5, R12, R39, 0x3 ;  /* 0x000000270c141211 */ /* 0x000fe200078a18ff */
[----:B------:R-:W-:Y:S01]  /*0a30*/  UMOV UR10, 0x3f800000 ;  /* 0x3f800000000a7882 */ /* 0x000fe20000000000 */
[----:B------:R-:W-:Y:S02]  /*0a40*/  @!P3 LEA.HI.X R49, R30, R7, R21, 0x4, P2 ;  /* 0x000000071e31b211 */ /* 0x000fe400010f2415 */
[----:B------:R-:W-:Y:S02]  /*0a50*/  @P1 LEA.HI.X R21, R12, R35, R13, 0x3, P5 ;  /* 0x000000230c151211 */ /* 0x000fe400028f1c0d */
[----:B------:R-:W-:Y:S02]  /*0a60*/  @P1 IADD3 R14, P4, R14, UR4, RZ ;  /* 0x000000040e0e1c10 */ /* 0x000fe4000ff9e0ff */
[----:B------:R-:W-:-:S02]  /*0a70*/  ISETP.GE.U32.AND P2, PT, R19, R4, PT ;  /* 0x000000041300720c */ /* 0x000fc40003f46070 */
[----:B------:R-:W-:Y:S02]  /*0a80*/  @P1 IADD3.X R15, R15, UR5, RZ, P4, !PT ;  /* 0x000000050f0f1c10 */ /* 0x000fe4000a7fe4ff */
[----:B------:R-:W-:-:S04]  /*0a90*/  @P1 LEA R18, P4, R14, R39, 0x3 ;  /* 0x000000270e121211 */ /* 0x000fc800078818ff */
[----:B------:R-:W-:Y:S02]  /*0aa0*/  @P1 LEA.HI.X R19, R14, R35, R15, 0x3, P4 ;  /* 0x000000230e131211 */ /* 0x000fe400020f1c0f */
[----:B------:R-:W-:Y:S01]  /*0ab0*/  ISETP.GE.U32.OR P2, PT, R41, R6, P2 ;  /* 0x000000062900720c */ /* 0x000fe20001746470 */
[----:B------:R-:W-:Y:S01]  /*0ac0*/  BSSY B0, `(.L_x_30839) ;  /* 0x0000073000007945 */ /* 0x000fe20003800000 */
[----:B--2---:R-:W-:Y:S01]  /*0ad0*/  @P0 R2UR UR10, R26 ;  /* 0x000000001a0a02ca */ /* 0x004fe200000e0000 */
[C---:B---3--:R-:W-:Y:S01]  /*0ae0*/  IMAD.U32 R12, R8.reuse, 0x10000, RZ ;  /* 0x00010000080c7824 */ /* 0x048fe200078e00ff */
[--C-:B------:R-:W-:Y:S01]  /*0af0*/  SHF.R.U64 R8, R8, 0x10, R9.reuse ;  /* 0x0000001008087819 */ /* 0x100fe20000001209 */
[----:B------:R-:W-:Y:S01]  /*0b00*/  IMAD.U32 R13, R9, 0x10000, RZ ;  /* 0x00010000090d7824 */ /* 0x000fe200078e00ff */
[----:B------:R-:W-:Y:S01]  /*0b10*/  SHF.R.U32.HI R9, RZ, 0x10, R9 ;  /* 0x00000010ff097819 */ /* 0x000fe20000011609 */
[----:B----4-:R-:W-:Y:S01]  /*0b20*/  IMAD.U32 R26, R10, 0x10000, RZ ;  /* 0x000100000a1a7824 */ /* 0x010fe200078e00ff */
[C---:B------:R-:W-:Y:S01]  /*0b30*/  FSETP.GT.AND P0, PT, R12.reuse, RZ, PT ;  /* 0x000000ff0c00720b */ /* 0x040fe20003f04000 */
[----:B------:R-:W-:Y:S01]  /*0b40*/  FMUL R12, R12, R12 ;  /* 0x0000000c0c0c7220 */ /* 0x000fe20000400000 */
[----:B------:R-:W-:Y:S01]  /*0b50*/  IMAD.U32 R8, R8, 0x10000, RZ ;  /* 0x0001000008087824 */ /* 0x000fe200078e00ff */
[C---:B------:R-:W-:Y:S01]  /*0b60*/  FSETP.GT.AND P4, PT, R13.reuse, RZ, PT ;  /* 0x000000ff0d00720b */ /* 0x040fe20003f84000 */
[----:B------:R-:W-:Y:S01]  /*0b70*/  FMUL R13, R13, R13 ;  /* 0x0000000d0d0d7220 */ /* 0x000fe20000400000 */
[----:B------:R-:W-:Y:S01]  /*0b80*/  IMAD.U32 R9, R9, 0x10000, RZ ;  /* 0x0001000009097824 */ /* 0x000fe200078e00ff */
[----:B------:R-:W-:Y:S01]  /*0b90*/  FSEL R12, R12, RZ, P0 ;  /* 0x000000ff0c0c7208 */ /* 0x000fe20000000000 */
[----:B------:R-:W-:Y:S01]  /*0ba0*/  IMAD.U32 R31, R11, 0x10000, RZ ;  /* 0x000100000b1f7824 */ /* 0x000fe200078e00ff */
[C---:B------:R-:W-:Y:S01]  /*0bb0*/  FSETP.GT.AND P0, PT, R8.reuse, RZ, PT ;  /* 0x000000ff0800720b */ /* 0x040fe20003f04000 */
[----:B------:R-:W-:Y:S01]  /*0bc0*/  FMUL R8, R8, R8 ;  /* 0x0000000808087220 */ /* 0x000fe20000400000 */
[----:B------:R-:W-:Y:S01]  /*0bd0*/  SHF.R.U64 R15, R10, 0x10, R11 ;  /* 0x000000100a0f7819 */ /* 0x000fe2000000120b */
[----:B------:R-:W-:Y:S01]  /*0be0*/  FMUL R10, R9, R9 ;  /* 0x00000009090a7220 */ /* 0x000fe20000400000 */
[----:B------:R-:W-:-:S02]  /*0bf0*/  FSEL R13, R13, RZ, P4 ;  /* 0x000000ff0d0d7208 */ /* 0x000fc40002000000 */
[----:B------:R-:W-:Y:S01]  /*0c00*/  FSETP.GT.AND P4, PT, R9, RZ, PT ;  /* 0x000000ff0900720b */ /* 0x000fe20003f84000 */
[----:B------:R-:W-:Y:S01]  /*0c10*/  IMAD.U32 R30, R15, 0x10000, RZ ;  /* 0x000100000f1e7824 */ /* 0x000fe200078e00ff */
[----:B------:R-:W-:Y:S01]  /*0c20*/  FSEL R9, R8, RZ, P0 ;  /* 0x000000ff08097208 */ /* 0x000fe20000000000 */
[----:B------:R-:W-:Y:S01]  /*0c30*/  FMUL R15, R31, R31 ;  /* 0x0000001f1f0f7220 */ /* 0x000fe20000400000 */
[----:B------:R-:W-:Y:S02]  /*0c40*/  FMNMX R8, RZ, R12, !PT ;  /* 0x0000000cff087209 */ /* 0x000fe40007800000 */
[----:B------:R-:W-:Y:S01]  /*0c50*/  SHF.R.U32.HI R14, RZ, 0x10, R11 ;  /* 0x00000010ff0e7819 */ /* 0x000fe2000001160b */
[----:B------:R-:W-:Y:S01]  /*0c60*/  FMUL R11, R26, R26 ;  /* 0x0000001a1a0b7220 */ /* 0x000fe20000400000 */
[C---:B------:R-:W-:Y:S01]  /*0c70*/  FMNMX R8, R9.reuse, R8, !PT ;  /* 0x0000000809087209 */ /* 0x040fe20007800000 */
[----:B------:R-:W-:Y:S01]  /*0c80*/  FMUL R9, R9, UR10 ;  /* 0x0000000a09097c20 */ /* 0x000fe20008400000 */
[----:B------:R-:W-:Y:S01]  /*0c90*/  FSETP.GT.AND P6, PT, R31, RZ, PT ;  /* 0x000000ff1f00720b */ /* 0x000fe20003fc4000 */
[----:B------:R-:W-:Y:S01]  /*0ca0*/  IMAD.U32 R37, R14, 0x10000, RZ ;  /* 0x000100000e257824 */ /* 0x000fe200078e00ff */
[----:B------:R-:W-:-:S02]  /*0cb0*/  FSETP.GT.AND P5, PT, R26, RZ, PT ;  /* 0x000000ff1a00720b */ /* 0x000fc40003fa4000 */
[----:B------:R-:W-:Y:S01]  /*0cc0*/  FSEL R36, R10, RZ, P4 ;  /* 0x000000ff0a247208 */ /* 0x000fe20002000000 */
[C---:B------:R-:W-:Y:S01]  /*0cd0*/  FMUL R10, R13.reuse, UR10 ;  /* 0x0000000a0d0a7c20 */ /* 0x040fe20008400000 */
[----:B------:R-:W-:Y:S01]  /*0ce0*/  FMNMX R31, R13, R8, !PT ;  /* 0x000000080d1f7209 */ /* 0x000fe20007800000 */
[C---:B------:R-:W-:Y:S01]  /*0cf0*/  FMUL R8, R30.reuse, R30 ;  /* 0x0000001e1e087220 */ /* 0x040fe20000400000 */
[----:B------:R-:W-:Y:S01]  /*0d00*/  FSEL R14, R11, RZ, P5 ;  /* 0x000000ff0b0e7208 */ /* 0x000fe20002800000 */
[----:B------:R-:W-:Y:S01]  /*0d10*/  FMUL R11, R37, R37 ;  /* 0x00000025250b7220 */ /* 0x000fe20000400000 */
[----:B------:R-:W-:Y:S02]  /*0d20*/  FSETP.GT.AND P0, PT, R30, RZ, PT ;  /* 0x000000ff1e00720b */ /* 0x000fe40003f04000 */
[----:B------:R-:W-:Y:S02]  /*0d30*/  FMNMX R31, R36, R31, !PT ;  /* 0x0000001f241f7209 */ /* 0x000fe40007800000 */
[----:B------:R-:W-:-:S02]  /*0d40*/  FSEL R26, R15, RZ, P6 ;  /* 0x000000ff0f1a7208 */ /* 0x000fc40003000000 */
[----:B------:R-:W-:Y:S01]  /*0d50*/  FSEL R15, R8, RZ, P0 ;  /* 0x000000ff080f7208 */ /* 0x000fe20000000000 */
[----:B------:R-:W-:Y:S01]  /*0d60*/  FMUL R8, R12, UR10 ;  /* 0x0000000a0c087c20 */ /* 0x000fe20008400000 */
[C---:B------:R-:W-:Y:S01]  /*0d70*/  FMNMX R30, R14.reuse, R31, !PT ;  /* 0x0000001f0e1e7209 */ /* 0x040fe20007800000 */
[----:B------:R-:W-:Y:S01]  /*0d80*/  FMUL R12, R14, UR10 ;  /* 0x0000000a0e0c7c20 */ /* 0x000fe20008400000 */
[----:B------:R-:W-:Y:S01]  /*0d90*/  FSETP.GT.AND P4, PT, R37, RZ, PT ;  /* 0x000000ff2500720b */ /* 0x000fe20003f84000 */
[----:B------:R-:W-:Y:S01]  /*0da0*/  FMUL R14, R26, UR10 ;  /* 0x0000000a1a0e7c20 */ /* 0x000fe20008400000 */
[----:B------:R-:W-:Y:S01]  /*0db0*/  FMNMX R13, R15, R30, !PT ;  /* 0x0000001e0f0d7209 */ /* 0x000fe20007800000 */
[----:B------:R-:W-:Y:S01]  /*0dc0*/  IMAD.U32 R50, R16, 0x10000, RZ ;  /* 0x0001000010327824 */ /* 0x000fe200078e00ff */
[----:B------:R-:W-:Y:S01]  /*0dd0*/  FSEL R40, R11, RZ, P4 ;  /* 0x000000ff0b287208 */ /* 0x000fe20002000000 */
[----:B------:R-:W-:Y:S01]  /*0de0*/  FMUL R11, R36, UR10 ;  /* 0x0000000a240b7c20 */ /* 0x000fe20008400000 */
[----:B------:R-:W-:Y:S01]  /*0df0*/  FMNMX R31, R26, R13, !PT ;  /* 0x0000000d1a1f7209 */ /* 0x000fe20007800000 */
[----:B------:R-:W-:Y:S01]  /*0e00*/  FMUL R13, R15, UR10 ;  /* 0x0000000a0f0d7c20 */ /* 0x000fe20008400000 */
[----:B------:R-:W-:-:S02]  /*0e10*/  IMAD.U32 R26, R22, 0x10000, RZ ;  /* 0x00010000161a7824 */ /* 0x000fc400078e00ff */
[C---:B------:R-:W-:Y:S01]  /*0e20*/  FMUL R15, R40.reuse, UR10 ;  /* 0x0000000a280f7c20 */ /* 0x040fe20008400000 */
[----:B------:R-:W-:Y:S02]  /*0e30*/  FMNMX R40, R40, R31, !PT ;  /* 0x0000001f28287209 */ /* 0x000fe40007800000 */
[----:B------:R-:W-:Y:S02]  /*0e40*/  @!P1 CS2R R36, SRZ ;  /* 0x0000000000249805 */ /* 0x000fe4000001ff00 */
[--C-:B------:R-:W-:Y:S02]  /*0e50*/  SHF.R.U64 R47, R22, 0x10, R23.reuse ;  /* 0x00000010162f7819 */ /* 0x100fe40000001217 */
[----:B------:R-:W-:Y:S01]  /*0e60*/  @!P1 CS2R R30, SRZ ;  /* 0x00000000001e9805 */ /* 0x000fe2000001ff00 */
[----:B------:R-:W-:Y:S01]  /*0e70*/  IMAD.U32 R22, R23, 0x10000, RZ ;  /* 0x0001000017167824 */ /* 0x000fe200078e00ff */
[----:B------:R0:W-:Y:S01]  /*0e80*/  @!P3 STG.E.128 desc[UR8][R32.64], R8 ;  /* 0x000000082000b986 */ /* 0x0001e2000c101d08 */
[----:B------:R-:W-:-:S02]  /*0e90*/  SHF.R.U32.HI R38, RZ, 0x10, R23 ;  /* 0x00000010ff267819 */ /* 0x000fc40000011617 */
[C---:B------:R-:W-:Y:S01]  /*0ea0*/  FSETP.GT.AND P0, PT, R26.reuse, RZ, PT ;  /* 0x000000ff1a00720b */ /* 0x040fe20003f04000 */
[----:B------:R-:W-:Y:S01]  /*0eb0*/  FMUL R26, R26, R26 ;  /* 0x0000001a1a1a7220 */ /* 0x000fe20000400000 */
[----:B------:R1:W-:Y:S01]  /*0ec0*/  @!P3 STG.E.128 desc[UR8][R48.64], R12 ;  /* 0x0000000c3000b986 */ /* 0x0003e2000c101d08 */
[----:B------:R-:W-:-:S03]  /*0ed0*/  SHF.R.U32.HI R23, RZ, 0x10, R17 ;  /* 0x00000010ff177819 */ /* 0x000fc60000011611 */
[----:B------:R2:W5:Y:S04]  /*0ee0*/  @P1 LDG.E.64 R36, desc[UR8][R18.64] ;  /* 0x0000000812241981 */ /* 0x000568000c1e1b00 */
[----:B------:R3:W5:Y:S01]  /*0ef0*/  @P1 LDG.E.64 R30, desc[UR8][R20.64] ;  /* 0x00000008141e1981 */ /* 0x000762000c1e1b00 */
[----:B------:R-:W-:Y:S02]  /*0f00*/  FSETP.GT.AND P1, PT, R22, RZ, PT ;  /* 0x000000ff1600720b */ /* 0x000fe40003f24000 */
[----:B0-----:R-:W-:Y:S01]  /*0f10*/  SHF.R.U64 R32, R16, 0x10, R17 ;  /* 0x0000001010207819 */ /* 0x001fe20000001211 */
[----:B------:R-:W-:Y:S02]  /*0f20*/  IMAD.U32 R16, R47, 0x10000, RZ ;  /* 0x000100002f107824 */ /* 0x000fe400078e00ff */
[----:B------:R-:W-:Y:S01]  /*0f30*/  FMUL R47, R22, R22 ;  /* 0x00000016162f7220 */ /* 0x000fe20000400000 */
[----:B------:R-:W-:-:S02]  /*0f40*/  IMAD.U32 R22, R38, 0x10000, RZ ;  /* 0x0001000026167824 */ /* 0x000fc400078e00ff */
[----:B-1----:R-:W-:Y:S01]  /*0f50*/  IMAD.U32 R48, R17, 0x10000, RZ ;  /* 0x0001000011307824 */ /* 0x002fe200078e00ff */
[----:B------:R-:W-:Y:S02]  /*0f60*/  FSEL R17, R26, RZ, P0 ;  /* 0x000000ff1a117208 */ /* 0x000fe40000000000 */
[C---:B------:R-:W-:Y:S01]  /*0f70*/  FSETP.GT.AND P0, PT, R16.reuse, RZ, PT ;  /* 0x000000ff1000720b */ /* 0x040fe20003f04000 */
[----:B------:R-:W-:Y:S01]  /*0f80*/  FMUL R16, R16, R16 ;  /* 0x0000001010107220 */ /* 0x000fe20000400000 */
[----:B------:R-:W-:Y:S01]  /*0f90*/  FSETP.GT.AND P4, PT, R48, RZ, PT ;  /* 0x000000ff3000720b */ /* 0x000fe20003f84000 */
[----:B------:R-:W-:Y:S01]  /*0fa0*/  FMUL R38, R22, R22 ;  /* 0x0000001616267220 */ /* 0x000fe20000400000 */
[----:B------:R-:W-:Y:S01]  /*0fb0*/  FSEL R47, R47, RZ, P1 ;  /* 0x000000ff2f2f7208 */ /* 0x000fe20000800000 */
[----:B------:R-:W-:Y:S01]  /*0fc0*/  FMUL R26, R50, R50 ;  /* 0x00000032321a7220 */ /* 0x000fe20000400000 */
[----:B------:R-:W-:Y:S01]  /*0fd0*/  FMUL R48, R48, R48 ;  /* 0x0000003030307220 */ /* 0x000fe20000400000 */
[----:B------:R-:W-:Y:S01]  /*0fe0*/  FSETP.GT.AND P1, PT, R22, RZ, PT ;  /* 0x000000ff1600720b */ /* 0x000fe20003f24000 */
[----:B------:R-:W-:Y:S01]  /*0ff0*/  IMAD.U32 R32, R32, 0x10000, RZ ;  /* 0x0001000020207824 */ /* 0x000fe200078e00ff */
[----:B------:R-:W-:Y:S01]  /*1000*/  FSETP.GT.AND P3, PT, R50, RZ, PT ;  /* 0x000000ff3200720b */ /* 0x000fe20003f64000 */
[----:B------:R-:W-:Y:S01]  /*1010*/  IMAD.U32 R23, R23, 0x10000, RZ ;  /* 0x0001000017177824 */ /* 0x000fe200078e00ff */
[----:B--2---:R-:W-:Y:S01]  /*1020*/  FSEL R19, R16, RZ, P0 ;  /* 0x000000ff10137208 */ /* 0x004fe20000000000 */
[----:B------:R-:W-:Y:S01]  /*1030*/  FMUL R49, R32, R32 ;  /* 0x0000002020317220 */ /* 0x000fe20000400000 */
[----:B------:R-:W-:Y:S01]  /*1040*/  FSEL R38, R38, RZ, P1 ;  /* 0x000000ff26267208 */ /* 0x000fe20000800000 */
[----:B------:R-:W-:Y:S01]  /*1050*/  FMUL R50, R23, R23 ;  /* 0x0000001717327220 */ /* 0x000fe20000400000 */
[----:B------:R-:W-:-:S02]  /*1060*/  FSEL R26, R26, RZ, P3 ;  /* 0x000000ff1a1a7208 */ /* 0x000fc40001800000 */
[----:B------:R-:W-:Y:S02]  /*1070*/  FSEL R48, R48, RZ, P4 ;  /* 0x000000ff30307208 */ /* 0x000fe40002000000 */
[----:B------:R-:W-:Y:S02]  /*1080*/  FMNMX R40, R40, R17, !PT ;  /* 0x0000001128287209 */ /* 0x000fe40007800000 */
[----:B------:R-:W-:Y:S02]  /*1090*/  FSETP.GT.AND P0, PT, R32, RZ, PT ;  /* 0x000000ff2000720b */ /* 0x000fe40003f04000 */
[----:B------:R-:W-:Y:S01]  /*10a0*/  FSETP.GT.AND P1, PT, R23, RZ, PT ;  /* 0x000000ff1700720b */ /* 0x000fe20003f24000 */
[----:B------:R-:W-:Y:S01]  /*10b0*/  FMUL R16, R17, UR10 ;  /* 0x0000000a11107c20 */ /* 0x000fe20008400000 */
[C---:B------:R-:W-:Y:S01]  /*10c0*/  FMNMX R54, R19.reuse, R40, !PT ;  /* 0x0000002813367209 */ /* 0x040fe20007800000 */
[----:B------:R-:W-:Y:S01]  /*10d0*/  FMUL R17, R19, UR10 ;  /* 0x0000000a13117c20 */ /* 0x000fe20008400000 */
[----:B------:R-:W-:Y:S01]  /*10e0*/  FMUL R18, R47, UR10 ;  /* 0x0000000a2f127c20 */ /* 0x000fe20008400000 */
[----:B------:R-:W-:Y:S01]  /*10f0*/  FSEL R49, R49, RZ, P0 ;  /* 0x000000ff31317208 */ /* 0x000fe20000000000 */
[----:B---3--:R-:W-:Y:S01]  /*1100*/  FMUL R20, R26, UR10 ;  /* 0x0000000a1a147c20 */ /* 0x008fe20008400000 */
[----:B------:R-:W-:Y:S01]  /*1110*/  FSEL R50, R50, RZ, P1 ;  /* 0x000000ff32327208 */ /* 0x000fe20000800000 */
[----:B------:R-:W-:Y:S01]  /*1120*/  FMUL R22, R48, UR10 ;  /* 0x0000000a30167c20 */ /* 0x000fe20008400000 */
[----:B------:R-:W-:Y:S01]  /*1130*/  FMUL R19, R38, UR10 ;  /* 0x0000000a26137c20 */ /* 0x000fe20008400000 */
[----:B------:R-:W-:Y:S06]  /*1140*/  @P2 BRA `(.L_x_30840) ;  /* 0x0000000000282947 */ /* 0x000fec0003800000 */
[----:B------:R-:W-:Y:S02]  /*1150*/  IMAD.U32 R32, RZ, RZ, UR4 ;  /* 0x00000004ff207e24 */ /* 0x000fe4000f8e00ff */
[----:B------:R-:W-:Y:S02]  /*1160*/  IMAD.U32 R33, RZ, RZ, UR5 ;  /* 0x00000005ff217e24 */ /* 0x000fe4000f8e00ff */
[----:B------:R-:W-:-:S04]  /*1170*/  IMAD.SHL.U32 R21, R28, 0x8, RZ ;  /* 0x000000081c157824 */ /* 0x000fc800078e00ff */
[----:B------:R-:W-:-:S04]  /*1180*/  IMAD.WIDE.U32 R32, R21, UR13, R32 ;  /* 0x0000000d15207c25 */ /* 0x000fc8000f8e0020 */
[----:B------:R-:W-:Y:S01]  /*1190*/  IMAD R21, R21, UR14, RZ ;  /* 0x0000000e15157c24 */ /* 0x000fe2000f8e02ff */
[----:B------:R-:W-:-:S05]  /*11a0*/  IADD3 R40, P0, R41, R32, RZ ;  /* 0x0000002029287210 */ /* 0x000fca0007f1e0ff */
[----:B------:R-:W-:Y:S01]  /*11b0*/  IMAD.X R33, R33, 0x1, R21, P0 ;  /* 0x0000000121217824 */ /* 0x000fe200000e0615 */
[----:B------:R-:W-:-:S04]  /*11c0*/  LEA R32, P0, R40, R5, 0x4 ;  /* 0x0000000528207211 */ /* 0x000fc800078020ff */
[----:B------:R-:W-:-:S05]  /*11d0*/  LEA.HI.X R33, R40, R7, R33, 0x4, P0 ;  /* 0x0000000728217211 */ /* 0x000fca00000f2421 */
[----:B------:R0:W-:Y:S04]  /*11e0*/  STG.E.128 desc[UR8][R32.64], R16 ;  /* 0x0000001020007986 */ /* 0x0001e8000c101d08 */
.L_x_30840:
[----:B------:R-:W-:Y:S05]  /*11f0*/  BSYNC B0 ;  /* 0x0000000000007941 */ /* 0x000fea0003800000 */
.L_x_30839:
[----:B------:R-:W-:Y:S01]  /*1200*/  BSSY B0, `(.L_x_30841) ;  /* 0x000000f000007945 */ /* 0x000fe20003800000 */
[----:B------:R-:W-:Y:S01]  /*1210*/  FMUL R21, R49, UR10 ;  /* 0x0000000a31157c20 */ /* 0x000fe20008400000 */
[----:B------:R-:W-:Y:S02]  /*1220*/  FMUL R23, R50, UR10 ;  /* 0x0000000a32177c20 */ /* 0x000fe40008400000 */
[----:B------:R-:W-:Y:S05]  /*1230*/  @P2 BRA `(.L_x_30842) ;  /* 0x00000000002c2947 */ /* 0x000fea0003800000 */
[----:B------:R-:W-:Y:S02]  /*1240*/  IMAD.SHL.U32 R51, R28, 0x8, RZ ;  /* 0x000000081c337824 */ /* 0x000fe400078e00ff */
[----:B0-----:R-:W-:Y:S02]  /*1250*/  IMAD.U32 R32, RZ, RZ, UR4 ;  /* 0x00000004ff207e24 */ /* 0x001fe4000f8e00ff */
[----:B------:R-:W-:Y:S02]  /*1260*/  IMAD.U32 R33, RZ, RZ, UR5 ;  /* 0x00000005ff217e24 */ /* 0x000fe4000f8e00ff */
        /* <DEDUP_REMOVED lines=8> */
.L_x_30842:
[----:B------:R-:W-:Y:S05]  /*12f0*/  BSYNC B0 ;  /* 0x0000000000007941 */ /* 0x000fea0003800000 */
.L_x_30841:
[----:B------:R-:W-:Y:S01]  /*1300*/  SHF.R.U32.HI R40, RZ, 0x3, R0 ;  /* 0x00000003ff287819 */ /* 0x000fe20000011600 */
[----:B------:R-:W-:Y:S01]  /*1310*/  VIADD R51, R3, 0x3 ;  /* 0x0000000303337836 */ /* 0x000fe20000000000 */
[----:B------:R-:W-:Y:S01]  /*1320*/  FMNMX R53, R47, R54, !PT ;  /* 0x000000362f357209 */ /* 0x000fe20007800000 */
[----:B------:R-:W-:Y:S01]  /*1330*/  IMAD.U32 R55, RZ, RZ, UR13 ;  /* 0x0000000dff377e24 */ /* 0x000fe2000f8e00ff */
[----:B01----:R-:W-:Y:S02]  /*1340*/  LOP3.LUT R33, R40, 0x1c, RZ, 0xc0, !PT ;  /* 0x0000001c28217812 */ /* 0x003fe400078ec0ff */
[----:B------:R-:W-:Y:S02]  /*1350*/  ISETP.GE.U32.AND P0, PT, R51, R4, PT ;  /* 0x000000043300720c */ /* 0x000fe40003f06070 */
[----:B------:R-:W-:Y:S01]  /*1360*/  FMNMX R53, R38, R53, !PT ;  /* 0x0000003526357209 */ /* 0x000fe20007800000 */
[----:B------:R-:W-:-:S04]  /*1370*/  IMAD.IADD R28, R0, 0x1, -R33 ;  /* 0x00000001001c7824 */ /* 0x000fc800078e0a21 */
[----:B------:R-:W-:-:S05]  /*1380*/  VIADD R41, R28, 0x1d ;  /* 0x0000001d1c297836 */ /* 0x000fca0000000000 */
[----:B------:R-:W-:-:S04]  /*1390*/  LOP3.LUT R41, R41, 0x1f, RZ, 0xc0, !PT ;  /* 0x0000001f29297812 */ /* 0x000fc800078ec0ff */
[----:B------:R-:W-:-:S13]  /*13a0*/  ISETP.LT.U32.AND P0, PT, R41, R6, !P0 ;  /* 0x000000062900720c */ /* 0x000fda0004701070 */
[C---:B------:R-:W-:Y:S01]  /*13b0*/  @P0 VIADD R32, R46.reuse, 0x1d ;  /* 0x0000001d2e200836 */ /* 0x040fe20000000000 */
[----:B------:R-:W-:Y:S01]  /*13c0*/  VOTEU.ANY UP0, P0 ;  /* 0x00000000003f7886 */ /* 0x000fe20000000100 */
[----:B------:R-:W-:-:S03]  /*13d0*/  @P0 VIADD R46, R46, 0x1d ;  /* 0x0000001d2e2e0836 */ /* 0x000fc60000000000 */
[----:B------:R-:W-:Y:S01]  /*13e0*/  @P0 LOP3.LUT R33, R32, 0x1f, RZ, 0xc0, !PT ;  /* 0x0000001f20210812 */ /* 0x000fe200078ec0ff */
[----:B------:R-:W-:Y:S01]  /*13f0*/  IMAD R25, R25, UR16, RZ ;  /* 0x0000001019197c24 */ /* 0x000fe2000f8e02ff */
[----:B------:R-:W-:Y:S01]  /*1400*/  @P0 LOP3.LUT R47, R46, 0x1f, RZ, 0xc0, !PT ;  /* 0x0000001f2e2f0812 */ /* 0x000fe200078ec0ff */
[----:B------:R-:W-:Y:S01]  /*1410*/  @UP0 UIMAD UR15, UR14, 0x3, URZ ;  /* 0x000000030e0f08a4 */ /* 0x000fe2000f8e023f */
[--C-:B------:R-:W-:Y:S02]  /*1420*/  @P0 IADD3 R33, P1, P2, R33, UR4, R52.reuse ;  /* 0x0000000421210c10 */ /* 0x100fe4000fa3e034 */
[----:B------:R-:W-:Y:S02]  /*1430*/  @P0 IADD3 R32, P4, P5, R47, UR4, R52 ;  /* 0x000000042f200c10 */ /* 0x000fe4000fd9e034 */
[----:B------:R-:W-:Y:S02]  /*1440*/  @P0 IADD3 R38, P3, R33, UR4, RZ ;  /* 0x0000000421260c10 */ /* 0x000fe4000ff7e0ff */
[----:B------:R-:W-:-:S02]  /*1450*/  @P0 IADD3.X R33, RZ, UR5, R34, P1, P2 ;  /* 0x00000005ff210c10 */ /* 0x000fc40008fe4422 */
[----:B------:R-:W-:Y:S02]  /*1460*/  @P0 LEA R46, P1, R38, R39, 0x3 ;  /* 0x00000027262e0211 */ /* 0x000fe400078218ff */
[----:B------:R-:W-:-:S04]  /*1470*/  @P0 IADD3.X R33, R33, UR5, RZ, P3, !PT ;  /* 0x0000000521210c10 */ /* 0x000fc80009ffe4ff */
[----:B------:R-:W-:Y:S02]  /*1480*/  @P0 LEA.HI.X R47, R38, R35, R33, 0x3, P1 ;  /* 0x00000023262f0211 */ /* 0x000fe400008f1c21 */
[----:B------:R-:W-:-:S03]  /*1490*/  @P0 IADD3.X R33, RZ, UR5, R34, P4, P5 ;  /* 0x00000005ff210c10 */ /* 0x000fc6000a7ea422 */
[----:B------:R-:W-:-:S04]  /*14a0*/  @P0 IMAD.WIDE.U32 R32, R55, 0x3, R32 ;  /* 0x0000000337200825 */ /* 0x000fc800078e0020 */
[----:B------:R-:W-:Y:S01]  /*14b0*/  IMAD R55, R24, UR17, R25 ;  /* 0x0000001118377c24 */ /* 0x000fe2000f8e0219 */
[----:B------:R-:W-:Y:S01]  /*14c0*/  @P0 LEA R38, P1, R32, R39, 0x3 ;  /* 0x0000002720260211 */ /* 0x000fe200078218ff */
[----:B------:R-:W-:Y:S01]  /*14d0*/  IMAD.WIDE.U32 R24, R24, UR16, RZ ;  /* 0x0000001018187c25 */ /* 0x000fe2000f8e00ff */
[----:B------:R-:W-:Y:S01]  /*14e0*/  FMNMX R26, R26, R53, !PT ;  /* 0x000000351a1a7209 */ /* 0x000fe20007800000 */
[----:B------:R-:W-:Y:S02]  /*14f0*/  ULDC.64 UR16, c[0x0][0x228] ;  /* 0x00008a0000107ab9 */ /* 0x000fe40000000a00 */
[----:B------:R-:W-:Y:S02]  /*1500*/  @P0 VIADD R33, R33, UR15 ;  /* 0x0000000f21210c36 */ /* 0x000fe40008000000 */
[----:B------:R-:W-:-:S03]  /*1510*/  IMAD.IADD R25, R25, 0x1, R55 ;  /* 0x0000000119197824 */ /* 0x000fc600078e0237 */
[----:B------:R-:W-:Y:S02]  /*1520*/  @P0 LEA.HI.X R39, R32, R35, R33, 0x3, P1 ;  /* 0x0000002320270211 */ /* 0x000fe400008f1c21 */
[----:B------:R-:W-:Y:S02]  /*1530*/  @!P0 CS2R R32, SRZ ;  /* 0x0000000000208805 */ /* 0x000fe4000001ff00 */
[----:B------:R-:W-:Y:S02]  /*1540*/  @!P0 CS2R R34, SRZ ;  /* 0x0000000000228805 */ /* 0x000fe4000001ff00 */
[C---:B------:R-:W-:Y:S01]  /*1550*/  SHF.L.U64.HI R53, R24.reuse, 0x2, R25 ;  /* 0x0000000218357819 */ /* 0x040fe20000010219 */
[----:B------:R-:W-:Y:S01]  /*1560*/  IMAD.SHL.U32 R25, R24, 0x4, RZ ;  /* 0x0000000418197824 */ /* 0x000fe200078e00ff */
[----:B------:R0:W5:Y:S04]  /*1570*/  @P0 LDG.E.64 R32, desc[UR8][R46.64] ;  /* 0x000000082e200981 */ /* 0x000168000c1e1b00 */
[----:B------:R1:W5:Y:S01]  /*1580*/  @P0 LDG.E.64 R34, desc[UR8][R38.64] ;  /* 0x0000000826220981 */ /* 0x000362000c1e1b00 */
[----:B------:R-:W-:Y:S01]  /*1590*/  ISETP.GE.U32.AND P1, PT, R27, R4, PT ;  /* 0x000000041b00720c */ /* 0x000fe20003f26070 */
[----:B------:R-:W-:Y:S01]  /*15a0*/  VIADD R27, R28, 0x1e ;  /* 0x0000001e1c1b7836 */ /* 0x000fe20000000000 */
[----:B------:R-:W-:Y:S01]  /*15b0*/  FMNMX R49, R49, R26, !PT ;  /* 0x0000001a31317209 */ /* 0x000fe20007800000 */
[----:B-----5:R-:W-:Y:S01]  /*15c0*/  IMAD.U32 R26, R37, 0x10000, RZ ;  /* 0x00010000251a7824 */ /* 0x020fe200078e00ff */
[----:B------:R-:W-:Y:S01]  /*15d0*/  ISETP.GE.U32.OR P2, PT, R29, R6, P1 ;  /* 0x000000061d00720c */ /* 0x000fe20000f46470 */
[----:B------:R-:W-:Y:S01]  /*15e0*/  IMAD.U32 R29, R30, 0x10000, RZ ;  /* 0x000100001e1d7824 */ /* 0x000fe200078e00ff */
[----:B0-----:R-:W-:Y:S01]  /*15f0*/  LEA R47, P0, R42, R25, 0x1 ;  /* 0x000000192a2f7211 */ /* 0x001fe200078008ff */
[----:B------:R-:W-:Y:S01]  /*1600*/  BSSY B0, `(.L_x_30843) ;  /* 0x0000043000007945 */ /* 0x000fe20003800000 */
[----:B------:R-:W-:Y:S01]  /*1610*/  SHF.R.U64 R25, R36, 0x10, R37 ;  /* 0x0000001024197819 */ /* 0x000fe20000001225 */
[----:B-1----:R-:W-:Y:S01]  /*1620*/  IMAD.U32 R38, R31, 0x10000, RZ ;  /* 0x000100001f267824 */ /* 0x002fe200078e00ff */
[----:B------:R-:W-:-:S02]  /*1630*/  LEA.HI.X R24, R42, R53, R43, 0x1, P0 ;  /* 0x000000352a187211 */ /* 0x000fc400000f0c2b */
[----:B------:R-:W-:Y:S01]  /*1640*/  LEA R46, P3, R47, UR16, 0x7 ;  /* 0x000000102f2e7c11 */ /* 0x000fe2000f8638ff */
[----:B------:R-:W-:Y:S01]  /*1650*/  IMAD.U32 R25, R25, 0x10000, RZ ;  /* 0x0001000019197824 */ /* 0x000fe200078e00ff */
[----:B------:R-:W-:Y:S02]  /*1660*/  FMNMX R49, R48, R49, !PT ;  /* 0x0000003130317209 */ /* 0x000fe40007800000 */
[----:B------:R-:W-:Y:S01]  /*1670*/  LEA.HI.X R47, R47, UR17, R24, 0x7, P3 ;  /* 0x000000112f2f7c11 */ /* 0x000fe200098f3c18 */
[----:B------:R-:W-:Y:S01]  /*1680*/  IMAD.U32 R24, R36, 0x10000, RZ ;  /* 0x0001000024187824 */ /* 0x000fe200078e00ff */
[----:B------:R-:W-:Y:S02]  /*1690*/  SHF.R.U32.HI R36, RZ, 0x10, R37 ;  /* 0x00000010ff247819 */ /* 0x000fe40000011625 */
[----:B------:R-:W-:Y:S01]  /*16a0*/  LOP3.LUT R37, R27, 0x1f, RZ, 0xc0, !PT ;  /* 0x0000001f1b257812 */ /* 0x000fe200078ec0ff */
[C---:B------:R-:W-:Y:S01]  /*16b0*/  FMUL R27, R24.reuse, R24 ;  /* 0x00000018181b7220 */ /* 0x040fe20000400000 */
[----:B------:R-:W-:Y:S01]  /*16c0*/  FSETP.GT.AND P6, PT, R24, RZ, PT ;  /* 0x000000ff1800720b */ /* 0x000fe20003fc4000 */
[----:B------:R-:W-:Y:S01]  /*16d0*/  IMAD.U32 R24, R36, 0x10000, RZ ;  /* 0x0001000024187824 */ /* 0x000fe200078e00ff */
[C---:B------:R-:W-:Y:S01]  /*16e0*/  FSETP.GT.AND P5, PT, R25.reuse, RZ, PT ;  /* 0x000000ff1900720b */ /* 0x040fe20003fa4000 */
[----:B------:R-:W-:Y:S01]  /*16f0*/  FMUL R25, R25, R25 ;  /* 0x0000001919197220 */ /* 0x000fe20000400000 */
[----:B------:R-:W-:Y:S01]  /*1700*/  FMNMX R50, R50, R49, !PT ;  /* 0x0000003132327209 */ /* 0x000fe20007800000 */
[----:B------:R-:W-:Y:S01]  /*1710*/  FMUL R36, R29, R29 ;  /* 0x0000001d1d247220 */ /* 0x000fe20000400000 */
[----:B------:R-:W-:-:S02]  /*1720*/  FSEL R27, R27, RZ, P6 ;  /* 0x000000ff1b1b7208 */ /* 0x000fc40003000000 */
[C---:B------:R-:W-:Y:S01]  /*1730*/  FSETP.GT.AND P3, PT, R26.reuse, RZ, PT ;  /* 0x000000ff1a00720b */ /* 0x040fe20003f64000 */
[----:B------:R-:W-:Y:S01]  /*1740*/  FMUL R26, R26, R26 ;  /* 0x0000001a1a1a7220 */ /* 0x000fe20000400000 */
[----:B------:R-:W-:Y:S02]  /*1750*/  FSEL R25, R25, RZ, P5 ;  /* 0x000000ff19197208 */ /* 0x000fe40002800000 */
[----:B------:R-:W-:Y:S02]  /*1760*/  FMNMX R50, R50, R27, !PT ;  /* 0x0000001b32327209 */ /* 0x000fe40007800000 */
[C---:B------:R-:W-:Y:S01]  /*1770*/  FSETP.GT.AND P5, PT, R24.reuse, RZ, PT ;  /* 0x000000ff1800720b */ /* 0x040fe20003fa4000 */
[----:B------:R-:W-:Y:S01]  /*1780*/  FMUL R24, R24, R24 ;  /* 0x0000001818187220 */ /* 0x000fe20000400000 */
[--C-:B------:R-:W-:Y:S02]  /*1790*/  SHF.R.U64 R30, R30, 0x10, R31.reuse ;  /* 0x000000101e1e7819 */ /* 0x100fe4000000121f */
[----:B------:R-:W-:-:S02]  /*17a0*/  SHF.R.U32.HI R48, RZ, 0x10, R31 ;  /* 0x00000010ff307819 */ /* 0x000fc4000001161f */
[----:B------:R-:W-:Y:S01]  /*17b0*/  FSEL R26, R26, RZ, P3 ;  /* 0x000000ff1a1a7208 */ /* 0x000fe20001800000 */
[----:B------:R-:W-:Y:S01]  /*17c0*/  IMAD.U32 R30, R30, 0x10000, RZ ;  /* 0x000100001e1e7824 */ /* 0x000fe200078e00ff */
[----:B------:R-:W-:Y:S01]  /*17d0*/  FMNMX R31, R25, R50, !PT ;  /* 0x00000032191f7209 */ /* 0x000fe20007800000 */
[----:B------:R-:W-:Y:S01]  /*17e0*/  IMAD.U32 R48, R48, 0x10000, RZ ;  /* 0x0001000030307824 */ /* 0x000fe200078e00ff */
[----:B------:R-:W-:Y:S01]  /*17f0*/  FSETP.GT.AND P4, PT, R29, RZ, PT ;  /* 0x000000ff1d00720b */ /* 0x000fe20003f84000 */
[----:B------:R-:W-:Y:S01]  /*1800*/  FMUL R39, R30, R30 ;  /* 0x0000001e1e277220 */ /* 0x000fe20000400000 */
[----:B------:R-:W-:Y:S01]  /*1810*/  FSEL R29, R24, RZ, P5 ;  /* 0x000000ff181d7208 */ /* 0x000fe20002800000 */
[----:B------:R-:W-:Y:S01]  /*1820*/  FMUL R25, R25, UR10 ;  /* 0x0000000a19197c20 */ /* 0x000fe20008400000 */
[C---:B------:R-:W-:Y:S01]  /*1830*/  FMNMX R24, R26.reuse, R31, !PT ;  /* 0x0000001f1a187209 */ /* 0x040fe20007800000 */
[----:B------:R-:W-:Y:S01]  /*1840*/  FMUL R26, R26, UR10 ;  /* 0x0000000a1a1a7c20 */ /* 0x000fe20008400000 */
[----:B------:R-:W-:-:S02]  /*1850*/  FSEL R36, R36, RZ, P4 ;  /* 0x000000ff24247208 */ /* 0x000fc40002000000 */
[----:B------:R-:W-:Y:S02]  /*1860*/  FSETP.GT.AND P4, PT, R30, RZ, PT ;  /* 0x000000ff1e00720b */ /* 0x000fe40003f84000 */
[----:B------:R-:W-:Y:S01]  /*1870*/  FMNMX R31, R29, R24, !PT ;  /* 0x000000181d1f7209 */ /* 0x000fe20007800000 */
[----:B------:R-:W-:Y:S01]  /*1880*/  FMUL R24, R27, UR10 ;  /* 0x0000000a1b187c20 */ /* 0x000fe20008400000 */
[C---:B------:R-:W-:Y:S01]  /*1890*/  FSETP.GT.AND P6, PT, R38.reuse, RZ, PT ;  /* 0x000000ff2600720b */ /* 0x040fe20003fc4000 */
[----:B------:R-:W-:Y:S01]  /*18a0*/  FMUL R38, R38, R38 ;  /* 0x0000002626267220 */ /* 0x000fe20000400000 */
[----:B------:R-:W-:Y:S01]  /*18b0*/  FSEL R39, R39, RZ, P4 ;  /* 0x000000ff27277208 */ /* 0x000fe20002000000 */
[----:B------:R-:W-:Y:S01]  /*18c0*/  FMUL R27, R29, UR10 ;  /* 0x0000000a1d1b7c20 */ /* 0x000fe20008400000 */
[----:B------:R-:W-:Y:S02]  /*18d0*/  FMNMX R30, R36, R31, !PT ;  /* 0x0000001f241e7209 */ /* 0x000fe40007800000 */
[C---:B------:R-:W-:Y:S01]  /*18e0*/  FSETP.GT.AND P3, PT, R48.reuse, RZ, PT ;  /* 0x000000ff3000720b */ /* 0x040fe20003f64000 */
[----:B------:R-:W-:Y:S01]  /*18f0*/  FMUL R48, R48, R48 ;  /* 0x0000003030307220 */ /* 0x000fe20000400000 */
[----:B------:R-:W-:-:S02]  /*1900*/  ISETP.GE.U32.AND P0, PT, R51, R4, PT ;  /* 0x000000043300720c */ /* 0x000fc40003f06070 */
[----:B------:R-:W-:Y:S02]  /*1910*/  ISETP.GE.U32.OR P1, PT, R37, R6, P1 ;  /* 0x000000062500720c */ /* 0x000fe40000f26470 */
[----:B------:R-:W-:Y:S02]  /*1920*/  FSEL R38, R38, RZ, P6 ;  /* 0x000000ff26267208 */ /* 0x000fe40003000000 */
[----:B------:R-:W-:Y:S01]  /*1930*/  FMNMX R49, R39, R30, !PT ;  /* 0x0000001e27317209 */ /* 0x000fe20007800000 */
[----:B------:R-:W-:Y:S08]  /*1940*/  @P2 BRA `(.L_x_30844) ;  /* 0x0000000000382947 */ /* 0x000ff00003800000 */
[----:B------:R-:W-:Y:S01]  /*1950*/  SHF.R.U32.HI R29, RZ, 0x2, R0 ;  /* 0x00000002ff1d7819 */ /* 0x000fe20000011600 */
[----:B------:R-:W-:Y:S02]  /*1960*/  IMAD.U32 R30, RZ, RZ, UR4 ;  /* 0x00000004ff1e7e24 */ /* 0x000fe4000f8e00ff */
[----:B------:R-:W-:Y:S01]  /*1970*/  IMAD.U32 R31, RZ, RZ, UR5 ;  /* 0x00000005ff1f7e24 */ /* 0x000fe2000f8e00ff */
[----:B------:R-:W-:Y:S01]  /*1980*/  LOP3.LUT R29, R29, 0x38, RZ, 0xc0, !PT ;  /* 0x000000381d1d7812 */ /* 0x000fe200078ec0ff */
[----:B------:R-:W-:-:S04]  /*1990*/  VIADD R28, R28, 0x1e ;  /* 0x0000001e1c1c7836 */ /* 0x000fc80000000000 */
[----:B------:R-:W-:-:S04]  /*19a0*/  IMAD.WIDE.U32 R30, R29, UR13, R30 ;  /* 0x0000000d1d1e7c25 */ /* 0x000fc8000f8e001e */
[----:B------:R-:W-:Y:S01]  /*19b0*/  IMAD R51, R29, UR14, RZ ;  /* 0x0000000e1d337c24 */ /* 0x000fe2000f8e02ff */
[----:B------:R-:W-:-:S03]  /*19c0*/  LOP3.LUT R29, R28, 0x1f, RZ, 0xc0, !PT ;  /* 0x0000001f1c1d7812 */ /* 0x000fc600078ec0ff */
[----:B------:R-:W-:Y:S01]  /*19d0*/  IMAD.IADD R28, R31, 0x1, R51 ;  /* 0x000000011f1c7824 */ /* 0x000fe200078e0233 */
[----:B------:R-:W-:-:S04]  /*19e0*/  IADD3 R30, P2, P4, R29, UR4, R30 ;  /* 0x000000041d1e7c10 */ /* 0x000fc8000fc5e01e */
[----:B------:R-:W-:Y:S02]  /*19f0*/  IADD3.X R29, RZ, UR5, R28, P2, P4 ;  /* 0x00000005ff1d7c10 */ /* 0x000fe400097e841c */
[----:B------:R-:W-:-:S04]  /*1a00*/  LEA R28, P2, R30, R5, 0x4 ;  /* 0x000000051e1c7211 */ /* 0x000fc800078420ff */
[----:B------:R-:W-:-:S05]  /*1a10*/  LEA.HI.X R29, R30, R7, R29, 0x4, P2 ;  /* 0x000000071e1d7211 */ /* 0x000fca00010f241d */
[----:B------:R0:W-:Y:S04]  /*1a20*/  STG.E.128 desc[UR8][R28.64], R24 ;  /* 0x000000181c007986 */ /* 0x0001e8000c101d08 */
.L_x_30844:
[----:B------:R-:W-:Y:S05]  /*1a30*/  BSYNC B0 ;  /* 0x0000000000007941 */ /* 0x000fea0003800000 */
.L_x_30843:
[----:B------:R-:W-:Y:S01]  /*1a40*/  FSEL R48, R48, RZ, P3 ;  /* 0x000000ff30307208 */ /* 0x000fe20001800000 */
[----:B------:R-:W-:Y:S01]  /*1a50*/  BSSY B0, `(.L_x_30845) ;  /* 0x0000015000007945 */ /* 0x000fe20003800000 */
[----:B0-----:R-:W-:Y:S01]  /*1a60*/  FMUL R28, R36, UR10 ;  /* 0x0000000a241c7c20 */ /* 0x001fe20008400000 */
[C---:B------:R-:W-:Y:S01]  /*1a70*/  FMNMX R49, R38.reuse, R49, !PT ;  /* 0x0000003126317209 */ /* 0x040fe20007800000 */
[----:B------:R-:W-:Y:S01]  /*1a80*/  FMUL R30, R38, UR10 ;  /* 0x0000000a261e7c20 */ /* 0x000fe20008400000 */
[----:B------:R-:W-:Y:S01]  /*1a90*/  FMUL R29, R39, UR10 ;  /* 0x0000000a271d7c20 */ /* 0x000fe20008400000 */
[----:B------:R-:W-:Y:S01]  /*1aa0*/  FMUL R31, R48, UR10 ;  /* 0x0000000a301f7c20 */ /* 0x000fe20008400000 */
[----:B------:R-:W-:Y:S06]  /*1ab0*/  @P1 BRA `(.L_x_30846) ;  /* 0x0000000000381947 */ /* 0x000fec0003800000 */
[----:B------:R-:W-:Y:S01]  /*1ac0*/  SHF.R.U32.HI R36, RZ, 0x2, R0 ;  /* 0x00000002ff247819 */ /* 0x000fe20000011600 */
[----:B------:R-:W-:Y:S02]  /*1ad0*/  IMAD.U32 R38, RZ, RZ, UR4 ;  /* 0x00000004ff267e24 */ /* 0x000fe4000f8e00ff */
[----:B------:R-:W-:Y:S01]  /*1ae0*/  IMAD.U32 R39, RZ, RZ, UR5 ;  /* 0x00000005ff277e24 */ /* 0x000fe2000f8e00ff */
[----:B------:R-:W-:-:S05]  /*1af0*/  LOP3.LUT R51, R36, 0x38, RZ, 0xc0, !PT ;  /* 0x0000003824337812 */ /* 0x000fca00078ec0ff */
[----:B------:R-:W-:-:S04]  /*1b00*/  IMAD.WIDE.U32 R38, R51, UR13, R38 ;  /* 0x0000000d33267c25 */ /* 0x000fc8000f8e0026 */
[----:B------:R-:W-:Y:S01]  /*1b10*/  IMAD R51, R51, UR14, RZ ;  /* 0x0000000e33337c24 */ /* 0x000fe2000f8e02ff */
[----:B------:R-:W-:-:S03]  /*1b20*/  IADD3 R38, P1, P2, R37, UR4, R38 ;  /* 0x0000000425267c10 */ /* 0x000fc6000fa3e026 */
[----:B------:R-:W-:-:S05]  /*1b30*/  IMAD.IADD R51, R39, 0x1, R51 ;  /* 0x0000000127337824 */ /* 0x000fca00078e0233 */
[----:B------:R-:W-:Y:S02]  /*1b40*/  IADD3.X R37, RZ, UR5, R51, P1, P2 ;  /* 0x00000005ff257c10 */ /* 0x000fe40008fe4433 */
[----:B------:R-:W-:-:S04]  /*1b50*/  IADD3 R38, P1, R38, UR13, RZ ;  /* 0x0000000d26267c10 */ /* 0x000fc8000ff3e0ff */
[----:B------:R-:W-:Y:S02]  /*1b60*/  IADD3.X R37, R37, UR14, RZ, P1, !PT ;  /* 0x0000000e25257c10 */ /* 0x000fe40008ffe4ff */
[----:B------:R-:W-:-:S04]  /*1b70*/  LEA R36, P1, R38, R5, 0x4 ;  /* 0x0000000526247211 */ /* 0x000fc800078220ff */
[----:B------:R-:W-:-:S05]  /*1b80*/  LEA.HI.X R37, R38, R7, R37, 0x4, P1 ;  /* 0x0000000726257211 */ /* 0x000fca00008f2425 */
[----:B------:R0:W-:Y:S04]  /*1b90*/  STG.E.128 desc[UR8][R36.64], R28 ;  /* 0x0000001c24007986 */ /* 0x0001e8000c101d08 */
.L_x_30846:
[----:B------:R-:W-:Y:S05]  /*1ba0*/  BSYNC B0 ;  /* 0x0000000000007941 */ /* 0x000fea0003800000 */
.L_x_30845:
[C---:B0-----:R-:W-:Y:S01]  /*1bb0*/  IMAD.U32 R36, R32.reuse, 0x10000, RZ ;  /* 0x0001000020247824 */ /* 0x041fe200078e00ff */
[--C-:B------:R-:W-:Y:S01]  /*1bc0*/  SHF.R.U64 R38, R32, 0x10, R33.reuse ;  /* 0x0000001020267819 */ /* 0x100fe20000001221 */
[----:B------:R-:W-:Y:S01]  /*1bd0*/  IMAD.U32 R37, R33, 0x10000, RZ ;  /* 0x0001000021257824 */ /* 0x000fe200078e00ff */
[----:B------:R-:W-:Y:S01]  /*1be0*/  FMNMX R51, R48, R49, !PT ;  /* 0x0000003130337209 */ /* 0x000fe20007800000 */
[----:B------:R-:W-:Y:S01]  /*1bf0*/  IMAD.U32 R32, R35, 0x10000, RZ ;  /* 0x0001000023207824 */ /* 0x000fe200078e00ff */
[----:B------:R-:W-:Y:S01]  /*1c00*/  SHF.R.U32.HI R39, RZ, 0x10, R33 ;  /* 0x00000010ff277819 */ /* 0x000fe20000011621 */
[----:B------:R-:W-:Y:S01]  /*1c10*/  IMAD.U32 R33, R34, 0x10000, RZ ;  /* 0x0001000022217824 */ /* 0x000fe200078e00ff */
[C---:B------:R-:W-:Y:S01]  /*1c20*/  FSETP.GT.AND P1, PT, R36.reuse, RZ, PT ;  /* 0x000000ff2400720b */ /* 0x040fe20003f24000 */
[----:B------:R-:W-:Y:S01]  /*1c30*/  FMUL R36, R36, R36 ;  /* 0x0000002424247220 */ /* 0x000fe20000400000 */
[--C-:B------:R-:W-:Y:S01]  /*1c40*/  SHF.R.U64 R49, R34, 0x10, R35.reuse ;  /* 0x0000001022317819 */ /* 0x100fe20000001223 */
[----:B------:R-:W-:Y:S01]  /*1c50*/  IMAD.U32 R34, R38, 0x10000, RZ ;  /* 0x0001000026227824 */ /* 0x000fe200078e00ff */
[C---:B------:R-:W-:Y:S01]  /*1c60*/  FSETP.GT.AND P2, PT, R37.reuse, RZ, PT ;  /* 0x000000ff2500720b */ /* 0x040fe20003f44000 */
[----:B------:R-:W-:Y:S01]  /*1c70*/  FMUL R38, R37, R37 ;  /* 0x0000002525267220 */ /* 0x000fe20000400000 */
[----:B------:R-:W-:Y:S01]  /*1c80*/  FSEL R36, R36, RZ, P1 ;  /* 0x000000ff24247208 */ /* 0x000fe20000800000 */
[C---:B------:R-:W-:Y:S01]  /*1c90*/  FMUL R37, R34.reuse, R34 ;  /* 0x0000002222257220 */ /* 0x040fe20000400000 */
[----:B------:R-:W-:Y:S01]  /*1ca0*/  FSETP.GT.AND P1, PT, R34, RZ, PT ;  /* 0x000000ff2200720b */ /* 0x000fe20003f24000 */
[----:B------:R-:W-:Y:S01]  /*1cb0*/  IMAD.U32 R39, R39, 0x10000, RZ ;  /* 0x0001000027277824 */ /* 0x000fe200078e00ff */
[----:B------:R-:W-:Y:S01]  /*1cc0*/  FMNMX R48, R51, R36, !PT ;  /* 0x0000002433307209 */ /* 0x000fe20007800000 */
[----:B------:R-:W-:Y:S01]  /*1cd0*/  IMAD.U32 R34, R49, 0x10000, RZ ;  /* 0x0001000031227824 */ /* 0x000fe200078e00ff */
[----:B------:R-:W-:Y:S01]  /*1ce0*/  FSEL R37, R37, RZ, P1 ;  /* 0x000000ff25257208 */ /* 0x000fe20000800000 */
[----:B------:R-:W-:Y:S01]  /*1cf0*/  BSSY B0, `(.L_x_30847) ;  /* 0x0000032000007945 */ /* 0x000fe20003800000 */
[C---:B------:R-:W-:Y:S01]  /*1d00*/  FSETP.GT.AND P3, PT, R39.reuse, RZ, PT ;  /* 0x000000ff2700720b */ /* 0x040fe20003f64000 */
[----:B------:R-:W-:Y:S01]  /*1d10*/  FMUL R39, R39, R39 ;  /* 0x0000002727277220 */ /* 0x000fe20000400000 */
[----:B------:R-:W-:Y:S01]  /*1d20*/  FSEL R38, R38, RZ, P2 ;  /* 0x000000ff26267208 */ /* 0x000fe20001000000 */
[----:B------:R-:W-:Y:S01]  /*1d30*/  FMUL R36, R36, UR10 ;  /* 0x0000000a24247c20 */ /* 0x000fe20008400000 */
[C---:B------:R-:W-:Y:S01]  /*1d40*/  FMNMX R49, R37.reuse, R48, !PT ;  /* 0x0000003025317209 */ /* 0x040fe20007800000 */
[----:B------:R-:W-:Y:S01]  /*1d50*/  FMUL R37, R37, UR10 ;  /* 0x0000000a25257c20 */ /* 0x000fe20008400000 */
[C---:B------:R-:W-:Y:S01]  /*1d60*/  FSETP.GT.AND P1, PT, R33.reuse, RZ, PT ;  /* 0x000000ff2100720b */ /* 0x040fe20003f24000 */
[----:B------:R-:W-:Y:S01]  /*1d70*/  FMUL R33, R33, R33 ;  /* 0x0000002121217220 */ /* 0x000fe20000400000 */
[----:B------:R-:W-:-:S02]  /*1d80*/  SHF.R.U32.HI R35, RZ, 0x10, R35 ;  /* 0x00000010ff237819 */ /* 0x000fc40000011623 */
[----:B------:R-:W-:Y:S02]  /*1d90*/  FSEL R39, R39, RZ, P3 ;  /* 0x000000ff27277208 */ /* 0x000fe40001800000 */
[----:B------:R-:W-:Y:S01]  /*1da0*/  FMNMX R48, R38, R49, !PT ;  /* 0x0000003126307209 */ /* 0x000fe20007800000 */
[----:B------:R-:W-:Y:S01]  /*1db0*/  IMAD.U32 R35, R35, 0x10000, RZ ;  /* 0x0001000023237824 */ /* 0x000fe200078e00ff */
[C---:B------:R-:W-:Y:S01]  /*1dc0*/  FSETP.GT.AND P2, PT, R34.reuse, RZ, PT ;  /* 0x000000ff2200720b */ /* 0x040fe20003f44000 */
[----:B------:R-:W-:Y:S01]  /*1dd0*/  FMUL R34, R34, R34 ;  /* 0x0000002222227220 */ /* 0x000fe20000400000 */
[----:B------:R-:W-:Y:S01]  /*1de0*/  FSEL R49, R33, RZ, P1 ;  /* 0x000000ff21317208 */ /* 0x000fe20000800000 */
[----:B------:R-:W-:Y:S01]  /*1df0*/  FMUL R38, R38, UR10 ;  /* 0x0000000a26267c20 */ /* 0x000fe20008400000 */
[C---:B------:R-:W-:Y:S01]  /*1e00*/  FMNMX R48, R39.reuse, R48, !PT ;  /* 0x0000003027307209 */ /* 0x040fe20007800000 */
[----:B------:R-:W-:Y:S01]  /*1e10*/  FMUL R39, R39, UR10 ;  /* 0x0000000a27277c20 */ /* 0x000fe20008400000 */
[----:B------:R-:W-:-:S02]  /*1e20*/  ISETP.GE.U32.OR P0, PT, R41, R6, P0 ;  /* 0x000000062900720c */ /* 0x000fc40000706470 */
[C---:B------:R-:W-:Y:S01]  /*1e30*/  FSETP.GT.AND P1, PT, R32.reuse, RZ, PT ;  /* 0x000000ff2000720b */ /* 0x040fe20003f24000 */
[----:B------:R-:W-:Y:S01]  /*1e40*/  FMUL R32, R32, R32 ;  /* 0x0000002020207220 */ /* 0x000fe20000400000 */
[----:B------:R-:W-:Y:S02]  /*1e50*/  FSEL R50, R34, RZ, P2 ;  /* 0x000000ff22327208 */ /* 0x000fe40001000000 */
[----:B------:R-:W-:Y:S02]  /*1e60*/  FMNMX R33, R49, R48, !PT ;  /* 0x0000003031217209 */ /* 0x000fe40007800000 */
[C---:B------:R-:W-:Y:S01]  /*1e70*/  FSETP.GT.AND P2, PT, R35.reuse, RZ, PT ;  /* 0x000000ff2300720b */ /* 0x040fe20003f44000 */
[----:B------:R-:W-:Y:S01]  /*1e80*/  FMUL R35, R35, R35 ;  /* 0x0000002323237220 */ /* 0x000fe20000400000 */
[----:B------:R-:W-:Y:S01]  /*1e90*/  FSEL R34, R32, RZ, P1 ;  /* 0x000000ff20227208 */ /* 0x000fe20000800000 */
[----:B------:R-:W-:Y:S01]  /*1ea0*/  FMUL R32, R49, UR10 ;  /* 0x0000000a31207c20 */ /* 0x000fe20008400000 */
[----:B------:R-:W-:-:S02]  /*1eb0*/  FMNMX R33, R50, R33, !PT ;  /* 0x0000002132217209 */ /* 0x000fc40007800000 */
[----:B------:R-:W-:Y:S02]  /*1ec0*/  FSEL R35, R35, RZ, P2 ;  /* 0x000000ff23237208 */ /* 0x000fe40001000000 */
[C---:B------:R-:W-:Y:S01]  /*1ed0*/  FMNMX R48, R34.reuse, R33, !PT ;  /* 0x0000002122307209 */ /* 0x040fe20007800000 */
[----:B------:R-:W-:Y:S01]  /*1ee0*/  FMUL R34, R34, UR10 ;  /* 0x0000000a22227c20 */ /* 0x000fe20008400000 */
[----:B------:R-:W-:Y:S02]  /*1ef0*/  FMUL R33, R50, UR10 ;  /* 0x0000000a32217c20 */ /* 0x000fe40008400000 */
[C---:B------:R-:W-:Y:S01]  /*1f00*/  FMNMX R48, R35.reuse, R48, !PT ;  /* 0x0000003023307209 */ /* 0x040fe20007800000 */
        /* <DEDUP_REMOVED lines=16> */
.L_x_30848:
[----:B------:R-:W-:Y:S05]  /*2010*/  BSYNC B0 ;  /* 0x0000000000007941 */ /* 0x000fea0003800000 */
.L_x_30847:
[----:B------:R-:W-:Y:S04]  /*2020*/  BSSY B0, `(.L_x_30849) ;  /* 0x0000012000007945 */ /* 0x000fe80003800000 */
[----:B------:R-:W-:Y:S05]  /*2030*/  @P0 BRA `(.L_x_30850) ;  /* 0x0000000000400947 */ /* 0x000fea0003800000 */
[----:B------:R-:W-:Y:S01]  /*2040*/  SHF.R.U32.HI R49, RZ, 0x2, R0 ;  /* 0x00000002ff317819 */ /* 0x000fe20000011600 */
[----:B0-----:R-:W-:Y:S02]  /*2050*/  IMAD.U32 R50, RZ, RZ, UR4 ;  /* 0x00000004ff327e24 */ /* 0x001fe4000f8e00ff */
[----:B------:R-:W-:Y:S01]  /*2060*/  IMAD.U32 R51, RZ, RZ, UR5 ;  /* 0x00000005ff337e24 */ /* 0x000fe2000f8e00ff */
[----:B------:R-:W-:-:S05]  /*2070*/  LOP3.LUT R49, R49, 0x38, RZ, 0xc0, !PT ;  /* 0x0000003831317812 */ /* 0x000fca00078ec0ff */
[----:B------:R-:W-:-:S04]  /*2080*/  IMAD.WIDE.U32 R50, R49, UR13, R50 ;  /* 0x0000000d31327c25 */ /* 0x000fc8000f8e0032 */
[----:B------:R-:W-:Y:S01]  /*2090*/  IMAD R49, R49, UR14, RZ ;  /* 0x0000000e31317c24 */ /* 0x000fe2000f8e02ff */
[----:B------:R-:W-:Y:S01]  /*20a0*/  IADD3 R52, P2, P3, R41, UR4, R50 ;  /* 0x0000000429347c10 */ /* 0x000fe2000fb5e032 */
[----:B------:R-:W-:Y:S02]  /*20b0*/  IMAD.U32 R41, RZ, RZ, UR13 ;  /* 0x0000000dff297e24 */ /* 0x000fe4000f8e00ff */
[----:B------:R-:W-:Y:S02]  /*20c0*/  IMAD.IADD R49, R51, 0x1, R49 ;  /* 0x0000000133317824 */ /* 0x000fe400078e0231 */
[----:B------:R-:W-:Y:S01]  /*20d0*/  IMAD.U32 R50, RZ, RZ, UR14 ;  /* 0x0000000eff327e24 */ /* 0x000fe2000f8e00ff */
[----:B------:R-:W-:Y:S02]  /*20e0*/  IADD3 R52, P0, P1, R41, UR4, R52 ;  /* 0x0000000429347c10 */ /* 0x000fe4000f91e034 */
[----:B------:R-:W-:-:S04]  /*20f0*/  IADD3.X R41, RZ, UR5, R49, P2, P3 ;  /* 0x00000005ff297c10 */ /* 0x000fc800097e6431 */
[----:B------:R-:W-:Y:S02]  /*2100*/  IADD3.X R41, R50, UR5, R41, P0, P1 ;  /* 0x0000000532297c10 */ /* 0x000fe400087e2429 */
[----:B------:R-:W-:-:S04]  /*2110*/  LEA R50, P0, R52, R5, 0x4 ;  /* 0x0000000534327211 */ /* 0x000fc800078020ff */
[----:B------:R-:W-:-:S05]  /*2120*/  LEA.HI.X R51, R52, R7, R41, 0x4, P0 ;  /* 0x0000000734337211 */ /* 0x000fca00000f2429 */
[----:B------:R1:W-:Y:S04]  /*2130*/  STG.E.128 desc[UR8][R50.64], R32 ;  /* 0x0000002032007986 */ /* 0x0003e8000c101d08 */
.L_x_30850:
[----:B------:R-:W-:Y:S05]  /*2140*/  BSYNC B0 ;  /* 0x0000000000007941 */ /* 0x000fea0003800000 */
.L_x_30849:
[----:B------:R-:W2:Y:S01]  /*2150*/  S2UR UR5, SR_CgaCtaId ;  /* 0x00000000000579c3 */ /* 0x000ea20000008800 */
[----:B------:R-:W-:Y:S01]  /*2160*/  LOP3.LUT R5, R40, 0x1ffffffc, RZ, 0xc0, !PT ;  /* 0x1ffffffc28057812 */ /* 0x000fe200078ec0ff */
[----:B------:R-:W-:Y:S01]  /*2170*/  UIADD3 UR6, UP0, UR6, 0x7f, URZ ;  /* 0x0000007f06067890 */ /* 0x000fe2000ff1e03f */
[----:B------:R-:W-:Y:S01]  /*2180*/  IMAD.SHL.U32 R7, R2, 0x20, RZ ;  /* 0x0000002002077824 */ /* 0x000fe200078e00ff */
[----:B------:R-:W-:Y:S01]  /*2190*/  UMOV UR4, 0x400 ;  /* 0x0000040000047882 */ /* 0x000fe20000000000 */
[----:B------:R-:W-:Y:S01]  /*21a0*/  IMAD.MOV.U32 R40, RZ, RZ, R8 ;  /* 0x000000ffff287224 */ /* 0x000fe200078e0008 */
[----:B------:R-:W-:Y:S01]  /*21b0*/  UIADD3 UR4, UR4, 0x20, URZ ;  /* 0x0000002004047890 */ /* 0x000fe2000fffe03f */
[----:B------:R-:W-:Y:S01]  /*21c0*/  IMAD.IADD R45, R0, 0x1, -R5 ;  /* 0x00000001002d7824 */ /* 0x000fe200078e0a05 */
[----:B------:R-:W-:Y:S01]  /*21d0*/  UIADD3.X UR7, URZ, UR7, URZ, UP0, !UPT ;  /* 0x000000073f077290 */ /* 0x000fe200087fe43f */
[----:B------:R-:W-:Y:S01]  /*21e0*/  LOP3.LUT R2, R7, 0xffffffe0, R0, 0xe2, !PT ;  /* 0xffffffe007027812 */ /* 0x000fe200078ee200 */
[----:B------:R-:W-:Y:S01]  /*21f0*/  IMAD.MOV.U32 R41, RZ, RZ, R12 ;  /* 0x000000ffff297224 */ /* 0x000fe200078e000c */
[----:B------:R-:W-:Y:S01]  /*2200*/  BSSY B0, `(.L_x_30851) ;  /* 0x00000a2000007945 */ /* 0x000fe20003800000 */
[C---:B------:R-:W-:Y:S01]  /*2210*/  VIADD R49, R45.reuse, 0xffffffff ;  /* 0xffffffff2d317836 */ /* 0x040fe20000000000 */
[----:B------:R-:W-:Y:S01]  /*2220*/  USHF.R.U64 UR6, UR6, 0x7, UR7 ;  /* 0x0000000706067899 */ /* 0x000fe20008001207 */
[----:B------:R-:W-:Y:S01]  /*2230*/  LOP3.LUT R7, R45, 0x1f, RZ, 0xc0, !PT ;  /* 0x0000001f2d077812 */ /* 0x000fe200078ec0ff */
[----:B01----:R-:W-:-:S02]  /*2240*/  IMAD.MOV.U32 R51, RZ, RZ, R20 ;  /* 0x000000ffff337224 */ /* 0x003fc400078e0014 */
[----:B------:R-:W-:Y:S01]  /*2250*/  LOP3.LUT R49, R49, 0x1f, RZ, 0xc0, !PT ;  /* 0x0000001f31317812 */ /* 0x000fe200078ec0ff */
[----:B------:R-:W-:Y:S02]  /*2260*/  IMAD.MOV.U32 R50, RZ, RZ, R16 ;  /* 0x000000ffff327224 */ /* 0x000fe400078e0010 */
[C---:B------:R-:W-:Y:S02]  /*2270*/  IMAD R7, R2.reuse, 0x21, R7 ;  /* 0x0000002102077824 */ /* 0x040fe400078e0207 */
[----:B------:R-:W-:Y:S01]  /*2280*/  IMAD R8, R2, 0x21, R49 ;  /* 0x0000002102087824 */ /* 0x000fe200078e0231 */
[----:B--2---:R-:W-:Y:S01]  /*2290*/  ULEA UR4, UR5, UR4, 0x18 ;  /* 0x0000000405047291 */ /* 0x004fe2000f8ec03f */
[C---:B------:R-:W-:Y:S01]  /*22a0*/  VIADD R12, R45.reuse, 0x1e ;  /* 0x0000001e2d0c7836 */ /* 0x040fe20000000000 */
[----:B------:R-:W-:Y:S01]  /*22b0*/  USHF.R.U32.HI UR5, URZ, 0x7, UR7 ;  /* 0x000000073f057899 */ /* 0x000fe20008011607 */
[----:B------:R-:W-:-:S03]  /*22c0*/  VIADD R16, R45, 0x1d ;  /* 0x0000001d2d107836 */ /* 0x000fc60000000000 */
[----:B------:R-:W-:Y:S02]  /*22d0*/  LEA R7, R7, UR4, 0x3 ;  /* 0x0000000407077c11 */ /* 0x000fe4000f8e18ff */
[----:B------:R-:W-:Y:S01]  /*22e0*/  IMAD R49, R42, UR5, RZ ;  /* 0x000000052a317c24 */ /* 0x000fe2000f8e02ff */
[----:B------:R-:W-:Y:S01]  /*22f0*/  LEA R8, R8, UR4, 0x3 ;  /* 0x0000000408087c11 */ /* 0x000fe2000f8e18ff */
[----:B------:R-:W-:Y:S01]  /*2300*/  USHF.L.U32 UR5, UR11, 0x2, URZ ;  /* 0x000000020b057899 */ /* 0x000fe2000800063f */
[----:B------:R0:W-:Y:S01]  /*2310*/  STS.64 [R7], R40 ;  /* 0x0000002807007388 */ /* 0x0001e20000000a00 */
[----:B------:R-:W-:Y:S02]  /*2320*/  IMAD R49, R43, UR6, R49 ;  /* 0x000000062b317c24 */ /* 0x000fe4000f8e0231 */
[----:B------:R-:W-:Y:S01]  /*2330*/  IMAD.WIDE.U32 R42, R42, UR6, RZ ;  /* 0x000000062a2a7c25 */ /* 0x000fe2000f8e00ff */
[----:B------:R1:W-:Y:S01]  /*2340*/  STS.64 [R8], R50 ;  /* 0x0000003208007388 */ /* 0x0003e20000000a00 */
[----:B------:R-:W-:-:S02]  /*2350*/  USHF.L.U64.HI UR6, UR11, 0x2, UR12 ;  /* 0x000000020b067899 */ /* 0x000fc4000801020c */
[----:B------:R-:W-:Y:S01]  /*2360*/  IMAD.IADD R53, R43, 0x1, R49 ;  /* 0x000000012b357824 */ /* 0x000fe200078e0231 */
[----:B------:R-:W-:Y:S02]  /*2370*/  LEA R49, P0, R42, UR13, 0x5 ;  /* 0x0000000d2a317c11 */ /* 0x000fe4000f8028ff */
[----:B------:R-:W-:Y:S02]  /*2380*/  LOP3.LUT R43, R16, 0x1f, RZ, 0xc0, !PT ;  /* 0x0000001f102b7812 */ /* 0x000fe400078ec0ff */
[----:B------:R-:W-:Y:S01]  /*2390*/  LEA.HI.X R20, R42, UR14, R53, 0x5, P0 ;  /* 0x0000000e2a147c11 */ /* 0x000fe200080f2c35 */
[----:B0-----:R-:W-:Y:S01]  /*23a0*/  IMAD.MOV.U32 R40, RZ, RZ, R24 ;  /* 0x000000ffff287224 */ /* 0x001fe200078e0018 */
[----:B------:R-:W-:Y:S01]  /*23b0*/  LOP3.LUT R49, RZ, R49, RZ, 0x33, !PT ;  /* 0x00000031ff317212 */ /* 0x000fe200078e33ff */
[----:B------:R-:W-:Y:S01]  /*23c0*/  IMAD R16, R2, 0x21, R43 ;  /* 0x0000002102107824 */ /* 0x000fe200078e022b */
[----:B------:R-:W-:Y:S01]  /*23d0*/  LOP3.LUT R20, RZ, R20, RZ, 0x33, !PT ;  /* 0x00000014ff147212 */ /* 0x000fe200078e33ff */
[----:B------:R-:W-:Y:S01]  /*23e0*/  IMAD.MOV.U32 R42, RZ, RZ, R36 ;  /* 0x000000ffff2a7224 */ /* 0x000fe200078e0024 */
[----:B------:R-:W-:Y:S01]  /*23f0*/  LEA R24, P1, R44, R49, 0x5 ;  /* 0x000000312c187211 */ /* 0x000fe200078228ff */
[----:B------:R-:W-:Y:S01]  /*2400*/  IMAD.MOV.U32 R43, RZ, RZ, R32 ;  /* 0x000000ffff2b7224 */ /* 0x000fe200078e0020 */
[----:B------:R-:W-:-:S02]  /*2410*/  LOP3.LUT R41, R12, 0x1f, RZ, 0xc0, !PT ;  /* 0x0000001f0c297812 */ /* 0x000fc400078ec0ff */
[----:B------:R-:W-:Y:S01]  /*2420*/  ISETP.GT.U32.AND P0, PT, R24, -0x21, PT ;  /* 0xffffffdf1800780c */ /* 0x000fe20003f04070 */
[----:B------:R-:W-:Y:S01]  /*2430*/  IMAD.X R20, RZ, RZ, R20, P1 ;  /* 0x000000ffff147224 */ /* 0x000fe200008e0614 */
[----:B------:R-:W-:Y:S01]  /*2440*/  ISETP.GE.U32.AND P1, PT, R3, R6, PT ;  /* 0x000000060300720c */ /* 0x000fe20003f26070 */
[----:B------:R-:W-:Y:S01]  /*2450*/  IMAD R12, R2, 0x21, R41 ;  /* 0x00000021020c7824 */ /* 0x000fe200078e0229 */
[----:B------:R-:W-:Y:S01]  /*2460*/  LEA R16, R16, UR4, 0x3 ;  /* 0x0000000410107c11 */ /* 0x000fe2000f8e18ff */
[----:B------:R-:W-:Y:S01]  /*2470*/  IMAD.MOV.U32 R41, RZ, RZ, R28 ;  /* 0x000000ffff297224 */ /* 0x000fe200078e001c */
[----:B------:R-:W-:Y:S01]  /*2480*/  ISETP.GT.U32.AND.EX P0, PT, R20, -0x1, PT, P0 ;  /* 0xffffffff1400780c */ /* 0x000fe20003f04100 */
[----:B------:R-:W-:Y:S01]  /*2490*/  IMAD.MOV.U32 R20, RZ, RZ, R45 ;  /* 0x000000ffff147224 */ /* 0x000fe200078e002d */
[----:B------:R-:W-:Y:S02]  /*24a0*/  LEA R12, R12, UR4, 0x3 ;  /* 0x000000040c0c7c11 */ /* 0x000fe4000f8e18ff */
[----:B------:R-:W-:-:S02]  /*24b0*/  SEL R24, R24, 0xffffffdf, P0 ;  /* 0xffffffdf18187807 */ /* 0x000fc40000000000 */
[----:B------:R-:W-:Y:S01]  /*24c0*/  SHF.R.U32.HI R6, RZ, 0x1, R0 ;  /* 0x00000001ff067819 */ /* 0x000fe20000011600 */
[----:B------:R1:W-:Y:S01]  /*24d0*/  STS.64 [R12], R40 ;  /* 0x000000280c007388 */ /* 0x0003e20000000a00 */
[----:B------:R-:W-:Y:S02]  /*24e0*/  LOP3.LUT R24, RZ, R24, RZ, 0x33, !PT ;  /* 0x00000018ff187212 */ /* 0x000fe400078e33ff */
[----:B------:R-:W-:Y:S01]  /*24f0*/  LOP3.LUT R6, R6, 0x70, RZ, 0xc0, !PT ;  /* 0x0000007006067812 */ /* 0x000fe200078ec0ff */
[----:B------:R1:W-:Y:S02]  /*2500*/  STS.64 [R16], R42 ;  /* 0x0000002a10007388 */ /* 0x0003e40000000a00 */
[----:B------:R-:W-:Y:S01]  /*2510*/  IMAD.IADD R24, R24, 0x1, -R3 ;  /* 0x0000000118187824 */ /* 0x000fe200078e0a03 */
[----:B------:R-:W-:Y:S06]  /*2520*/  BAR.SYNC.DEFER_BLOCKING 0x0 ;  /* 0x0000000000007b1d */ /* 0x000fec0000010000 */
[----:B------:R-:W-:Y:S05]  /*2530*/  @P1 BRA `(.L_x_30852) ;  /* 0x0000000400b81947 */ /* 0x000fea0003800000 */
[----:B------:R-:W-:Y:S01]  /*2540*/  VIADD R28, R24, 0xffffffff ;  /* 0xffffffff181c7836 */ /* 0x000fe20000000000 */
[----:B------:R-:W-:Y:S01]  /*2550*/  BSSY B1, `(.L_x_30853) ;  /* 0x0000042000017945 */ /* 0x000fe20003800000 */
[C---:B------:R-:W-:Y:S02]  /*2560*/  IMAD R49, R6.reuse, UR12, RZ ;  /* 0x0000000c06317c24 */ /* 0x040fe4000f8e02ff */
[----:B-1----:R-:W-:Y:S01]  /*2570*/  IMAD.WIDE.U32 R40, R6, UR11, RZ ;  /* 0x0000000b06287c25 */ /* 0x002fe2000f8e00ff */
[----:B------:R-:W-:-:S03]  /*2580*/  ISETP.GE.U32.AND P0, PT, R28, 0x3, PT ;  /* 0x000000031c00780c */ /* 0x000fc60003f06070 */
[----:B------:R-:W-:Y:S02]  /*2590*/  IMAD.IADD R49, R41, 0x1, R49 ;  /* 0x0000000129317824 */ /* 0x000fe400078e0231 */
[----:B------:R-:W-:Y:S02]  /*25a0*/  IMAD.MOV.U32 R52, RZ, RZ, R40 ;  /* 0x000000ffff347224 */ /* 0x000fe400078e0028 */
[----:B------:R-:W-:Y:S02]  /*25b0*/  IMAD.MOV.U32 R32, RZ, RZ, R45 ;  /* 0x000000ffff207224 */ /* 0x000fe400078e002d */
[----:B------:R-:W-:Y:S02]  /*25c0*/  IMAD.MOV.U32 R28, RZ, RZ, RZ ;  /* 0x000000ffff1c7224 */ /* 0x000fe400078e00ff */
[----:B------:R-:W-:Y:S02]  /*25d0*/  IMAD.MOV.U32 R41, RZ, RZ, R3 ;  /* 0x000000ffff297224 */ /* 0x000fe400078e0003 */
[----:B------:R-:W-:Y:S05]  /*25e0*/  @!P0 BRA `(.L_x_30854) ;  /* 0x0000000000e08947 */ /* 0x000fea0003800000 */
[C---:B------:R-:W-:Y:S01]  /*25f0*/  LOP3.LUT R43, R24.reuse, 0x3, RZ, 0xc0, !PT ;  /* 0x00000003182b7812 */ /* 0x040fe200078ec0ff */
[----:B------:R-:W-:Y:S02]  /*2600*/  IMAD.MOV.U32 R32, RZ, RZ, R45 ;  /* 0x000000ffff207224 */ /* 0x000fe400078e002d */
[----:B------:R-:W-:Y:S02]  /*2610*/  IMAD.MOV.U32 R28, RZ, RZ, RZ ;  /* 0x000000ffff1c7224 */ /* 0x000fe400078e00ff */
[----:B------:R-:W-:Y:S02]  /*2620*/  IMAD.MOV.U32 R41, RZ, RZ, R3 ;  /* 0x000000ffff297224 */ /* 0x000fe400078e0003 */
[----:B------:R-:W-:-:S07]  /*2630*/  IMAD.IADD R36, R24, 0x1, -R43 ;  /* 0x0000000118247824 */ /* 0x000fce00078e0a2b */
.L_x_30855:
[----:B-1----:R-:W-:Y:S01]  /*2640*/  LOP3.LUT R45, R32, 0x1f, RZ, 0xc0, !PT ;  /* 0x0000001f202d7812 */ /* 0x002fe200078ec0ff */
[----:B------:R-:W-:Y:S02]  /*2650*/  IMAD R53, R2, 0x21, R41 ;  /* 0x0000002102357824 */ /* 0x000fe400078e0229 */
[----:B------:R-:W-:Y:S01]  /*2660*/  VIADD R36, R36, 0xfffffffc ;  /* 0xfffffffc24247836 */ /* 0x000fe20000000000 */
[----:B------:R-:W-:Y:S01]  /*2670*/  ISETP.GE.U32.AND P0, PT, R45, R4, PT ;  /* 0x000000042d00720c */ /* 0x000fe20003f06070 */
[----:B------:R-:W-:Y:S01]  /*2680*/  VIADD R28, R28, 0x4 ;  /* 0x000000041c1c7836 */ /* 0x000fe20000000000 */
[----:B------:R-:W-:-:S11]  /*2690*/  LEA R53, R53, UR4, 0x3 ;  /* 0x0000000435357c11 */ /* 0x000fd6000f8e18ff */
[----:B------:R-:W-:Y:S01]  /*26a0*/  @!P0 IADD3 R41, P2, R45, R52, RZ ;  /* 0x000000342d298210 */ /* 0x000fe20007f5e0ff */
[----:B------:R-:W0:Y:S04]  /*26b0*/  @!P0 LDS.64 R42, [R53] ;  /* 0x00000000352a8984 */ /* 0x000e280000000a00 */
[----:B------:R-:W-:Y:S01]  /*26c0*/  @!P0 IMAD.X R44, RZ, RZ, R49, P2 ;  /* 0x000000ffff2c8224 */ /* 0x000fe200010e0631 */
[----:B------:R-:W-:-:S04]  /*26d0*/  @!P0 LEA R40, P2, R41, R46, 0x3 ;  /* 0x0000002e29288211 */ /* 0x000fc800078418ff */
[----:B------:R-:W-:Y:S01]  /*26e0*/  @!P0 LEA.HI.X R41, R41, R47, R44, 0x3, P2 ;  /* 0x0000002f29298211 */ /* 0x000fe200010f1c2c */
[----:B------:R-:W-:-:S05]  /*26f0*/  VIADD R44, R32, 0xffffffff ;  /* 0xffffffff202c7836 */ /* 0x000fca0000000000 */
[----:B------:R-:W-:-:S04]  /*2700*/  LOP3.LUT R45, R44, 0x1f, RZ, 0xc0, !PT ;  /* 0x0000001f2c2d7812 */ /* 0x000fc800078ec0ff */
[----:B------:R-:W-:-:S13]  /*2710*/  ISETP.GE.U32.AND P2, PT, R45, R4, PT ;  /* 0x000000042d00720c */ /* 0x000fda0003f46070 */
[----:B------:R-:W1:Y:S04]  /*2720*/  @!P2 LDS.64 R50, [R53+0x8] ;  /* 0x000008003532a984 */ /* 0x000e680000000a00 */
[----:B0-----:R0:W-:Y:S01]  /*2730*/  @!P0 STG.E.64 desc[UR8][R40.64], R42 ;  /* 0x0000002a28008986 */ /* 0x0011e2000c101b08 */
[----:B------:R-:W-:-:S04]  /*2740*/  IADD3 R54, P0, R52, UR5, RZ ;  /* 0x0000000534367c10 */ /* 0x000fc8000ff1e0ff */
[----:B------:R-:W-:Y:S01]  /*2750*/  IADD3.X R55, R49, UR6, RZ, P0, !PT ;  /* 0x0000000631377c10 */ /* 0x000fe200087fe4ff */
[----:B------:R-:W-:Y:S01]  /*2760*/  VIADD R49, R32, 0x1e ;  /* 0x0000001e20317836 */ /* 0x000fe20000000000 */
[----:B------:R-:W-:-:S04]  /*2770*/  @!P2 IADD3 R45, P0, R45, R54, RZ ;  /* 0x000000362d2da210 */ /* 0x000fc80007f1e0ff */
[----:B------:R-:W-:Y:S01]  /*2780*/  LOP3.LUT R57, R49, 0x1f, RZ, 0xc0, !PT ;  /* 0x0000001f31397812 */ /* 0x000fe200078ec0ff */
[----:B------:R-:W-:Y:S02]  /*2790*/  VIADD R49, R32, 0x1d ;  /* 0x0000001d20317836 */ /* 0x000fe40000000000 */
[----:B------:R-:W-:Y:S01]  /*27a0*/  @!P2 IMAD.X R52, RZ, RZ, R55, P0 ;  /* 0x000000ffff34a224 */ /* 0x000fe200000e0637 */
[----:B------:R-:W-:Y:S02]  /*27b0*/  @!P2 LEA R44, P0, R45, R46, 0x3 ;  /* 0x0000002e2d2ca211 */ /* 0x000fe400078018ff */
[----:B------:R-:W-:Y:S02]  /*27c0*/  LOP3.LUT R49, R49, 0x1f, RZ, 0xc0, !PT ;  /* 0x0000001f31317812 */ /* 0x000fe400078ec0ff */
[----:B------:R-:W-:Y:S02]  /*27d0*/  @!P2 LEA.HI.X R45, R45, R47, R52, 0x3, P0 ;  /* 0x0000002f2d2da211 */ /* 0x000fe400000f1c34 */
[----:B------:R-:W-:-:S02]  /*27e0*/  ISETP.GE.U32.AND P3, PT, R57, R4, PT ;  /* 0x000000043900720c */ /* 0x000fc40003f66070 */
[----:B------:R-:W-:Y:S01]  /*27f0*/  ISETP.GE.U32.AND P0, PT, R49, R4, PT ;  /* 0x000000043100720c */ /* 0x000fe20003f06070 */
[----:B-1----:R1:W-:Y:S01]  /*2800*/  @!P2 STG.E.64 desc[UR8][R44.64], R50 ;  /* 0x000000322c00a986 */ /* 0x0023e2000c101b08 */
[----:B------:R-:W-:-:S09]  /*2810*/  IADD3 R54, P2, R54, UR5, RZ ;  /* 0x0000000536367c10 */ /* 0x000fd2000ff5e0ff */
[----:B------:R-:W2:Y:S01]  /*2820*/  @!P3 LDS.64 R40, [R53+0x10] ;  /* 0x000010003528b984 */ /* 0x000ea20000000a00 */
[----:B------:R-:W-:Y:S02]  /*2830*/  IADD3.X R55, R55, UR6, RZ, P2, !PT ;  /* 0x0000000637377c10 */ /* 0x000fe400097fe4ff */
[----:B------:R-:W-:Y:S01]  /*2840*/  @!P3 IADD3 R32, P2, R57, R54, RZ ;  /* 0x000000363920b210 */ /* 0x000fe20007f5e0ff */
[----:B------:R-:W3:Y:S04]  /*2850*/  @!P0 LDS.64 R44, [R53+0x18] ;  /* 0x00001800352c8984 */ /* 0x000ee80000000a00 */
[----:B0-----:R-:W-:Y:S01]  /*2860*/  @!P3 IMAD.X R43, RZ, RZ, R55, P2 ;  /* 0x000000ffff2bb224 */ /* 0x001fe200010e0637 */
[----:B------:R-:W-:-:S04]  /*2870*/  @!P3 LEA R42, P2, R32, R46, 0x3 ;  /* 0x0000002e202ab211 */ /* 0x000fc800078418ff */
[----:B------:R-:W-:Y:S02]  /*2880*/  @!P3 LEA.HI.X R43, R32, R47, R43, 0x3, P2 ;  /* 0x0000002f202bb211 */ /* 0x000fe400010f1c2b */
[----:B------:R-:W-:-:S04]  /*2890*/  IADD3 R52, P2, R54, UR5, RZ ;  /* 0x0000000536347c10 */ /* 0x000fc8000ff5e0ff */
[----:B------:R-:W-:Y:S02]  /*28a0*/  IADD3.X R55, R55, UR6, RZ, P2, !PT ;  /* 0x0000000637377c10 */ /* 0x000fe400097fe4ff */
[----:B------:R-:W-:-:S05]  /*28b0*/  @!P0 IADD3 R32, P2, R49, R52, RZ ;  /* 0x0000003431208210 */ /* 0x000fca0007f5e0ff */
[----:B-1----:R-:W-:Y:S01]  /*28c0*/  @!P0 IMAD.X R51, RZ, RZ, R55, P2 ;  /* 0x000000ffff338224 */ /* 0x002fe200010e0637 */
[----:B------:R-:W-:-:S04]  /*28d0*/  @!P0 LEA R50, P2, R32, R46, 0x3 ;  /* 0x0000002e20328211 */ /* 0x000fc800078418ff */
[----:B------:R-:W-:Y:S01]  /*28e0*/  @!P0 LEA.HI.X R51, R32, R47, R51, 0x3, P2 ;  /* 0x0000002f20338211 */ /* 0x000fe200010f1c33 */
[----:B------:R-:W-:Y:S01]  /*28f0*/  VIADD R32, R49, 0x1f ;  /* 0x0000001f31207836 */ /* 0x000fe20000000000 */
[----:B------:R-:W-:Y:S01]  /*2900*/  ISETP.NE.AND P2, PT, R36, RZ, PT ;  /* 0x000000ff2400720c */ /* 0x000fe20003f45270 */
[----:B--2---:R0:W-:Y:S04]  /*2910*/  @!P3 STG.E.64 desc[UR8][R42.64], R40 ;  /* 0x000000282a00b986 */ /* 0x0041e8000c101b08 */
[----:B---3--:R1:W-:Y:S01]  /*2920*/  @!P0 STG.E.64 desc[UR8][R50.64], R44 ;  /* 0x0000002c32008986 */ /* 0x0083e2000c101b08 */
[----:B------:R-:W-:-:S04]  /*2930*/  IADD3 R52, P0, R52, UR5, RZ ;  /* 0x0000000534347c10 */ /* 0x000fc8000ff1e0ff */
[----:B------:R-:W-:Y:S01]  /*2940*/  IADD3.X R49, R55, UR6, RZ, P0, !PT ;  /* 0x0000000637317c10 */ /* 0x000fe200087fe4ff */
[----:B0-----:R-:W-:Y:S02]  /*2950*/  IMAD.IADD R41, R3, 0x1, R28 ;  /* 0x0000000103297824 */ /* 0x001fe400078e021c */
[----:B------:R-:W-:Y:S06]  /*2960*/  @P2 BRA `(.L_x_30855) ;  /* 0xfffffffc00342947 */ /* 0x000fec000383ffff */
.L_x_30854:
[----:B------:R-:W-:Y:S05]  /*2970*/  BSYNC B1 ;  /* 0x0000000000017941 */ /* 0x000fea0003800000 */
.L_x_30853:
[----:B-1----:R-:W-:-:S13]  /*2980*/  LOP3.LUT P0, R44, R24, 0x3, RZ, 0xc0, !PT ;  /* 0x00000003182c7812 */ /* 0x002fda000780c0ff */
        /* <DEDUP_REMOVED lines=15> */
.L_x_30857:
[----:B------:R-:W-:Y:S05]  /*2a80*/  BSYNC B1 ;  /* 0x0000000000017941 */ /* 0x000fea0003800000 */
.L_x_30856:
        /* <DEDUP_REMOVED lines=25> */
.L_x_30852:
[----:B------:R-:W-:Y:S05]  /*2c20*/  BSYNC B0 ;  /* 0x0000000000007941 */ /* 0x000fea0003800000 */
.L_x_30851:
[----:B------:R-:W-:Y:S01]  /*2c30*/  BAR.SYNC.DEFER_BLOCKING 0x0 ;  /* 0x0000000000007b1d */ /* 0x000fe20000010000 */
[----:B012---:R-:W-:Y:S02]  /*2c40*/  IMAD.MOV.U32 R40, RZ, RZ, R9 ;  /* 0x000000ffff287224 */ /* 0x007fe400078e0009 */
[----:B------:R-:W-:Y:S02]  /*2c50*/  IMAD.MOV.U32 R41, RZ, RZ, R13 ;  /* 0x000000ffff297224 */ /* 0x000fe400078e000d */
        /* <DEDUP_REMOVED lines=11> */
[----:B------:R-:W-:Y:S01]  /*2d10*/  VIADD R13, R24, 0xffffffff ;  /* 0xffffffff180d7836 */ /* 0x000fe20000000000 */
[----:B------:R-:W-:Y:S01]  /*2d20*/  LOP3.LUT R17, R6, 0x1, RZ, 0xfc, !PT ;  /* 0x0000000106117812 */ /* 0x000fe200078efcff */
[----:B------:R-:W-:Y:S01]  /*2d30*/  BSSY B1, `(.L_x_30860) ;  /* 0x0000040000017945 */ /* 0x000fe20003800000 */
[----:B------:R-:W-:Y:S01]  /*2d40*/  LOP3.LUT R9, R24, 0x3, RZ, 0xc0, !PT ;  /* 0x0000000318097812 */ /* 0x000fe200078ec0ff */
[----:B------:R-:W-:Y:S01]  /*2d50*/  IMAD.IADD R25, R0, 0x1, -R5 ;  /* 0x0000000100197824 */ /* 0x000fe200078e0a05 */
[----:B------:R-:W-:Y:S01]  /*2d60*/  ISETP.GE.U32.AND P2, PT, R13, 0x3, PT ;  /* 0x000000030d00780c */ /* 0x000fe20003f46070 */
[----:B------:R-:W-:Y:S01]  /*2d70*/  IMAD.WIDE.U32 R44, R17, UR11, RZ ;  /* 0x0000000b112c7c25 */ /* 0x000fe2000f8e00ff */
[----:B------:R-:W-:-:S03]  /*2d80*/  ISETP.NE.AND P0, PT, R9, RZ, PT ;  /* 0x000000ff0900720c */ /* 0x000fc60003f05270 */
[----:B------:R-:W-:Y:S02]  /*2d90*/  IMAD R17, R17, UR12, R45 ;  /* 0x0000000c11117c24 */ /* 0x000fe4000f8e022d */
[----:B------:R-:W-:Y:S02]  /*2da0*/  IMAD.MOV.U32 R13, RZ, RZ, RZ ;  /* 0x000000ffff0d7224 */ /* 0x000fe400078e00ff */
[----:B0-----:R-:W-:-:S04]  /*2db0*/  IMAD.MOV.U32 R29, RZ, RZ, R3 ;  /* 0x000000ffff1d7224 */ /* 0x001fc800078e0003 */
[----:B------:R-:W-:Y:S05]  /*2dc0*/  @!P2 BRA `(.L_x_30861) ;  /* 0x0000000000d8a947 */ /* 0x000fea0003800000 */
[----:B------:R-:W-:Y:S02]  /*2dd0*/  IMAD.IADD R21, R24, 0x1, -R9 ;  /* 0x0000000118157824 */ /* 0x000fe400078e0a09 */
[----:B------:R-:W-:Y:S02]  /*2de0*/  IMAD.MOV.U32 R13, RZ, RZ, RZ ;  /* 0x000000ffff0d7224 */ /* 0x000fe400078e00ff */
[----:B------:R-:W-:-:S07]  /*2df0*/  IMAD.MOV.U32 R29, RZ, RZ, R3 ;  /* 0x000000ffff1d7224 */ /* 0x000fce00078e0003 */
.L_x_30862:
[C---:B0-----:R-:W-:Y:S01]  /*2e00*/  LOP3.LUT R33, R25.reuse, 0x1f, RZ, 0xc0, !PT ;  /* 0x0000001f19217812 */ /* 0x041fe200078ec0ff */
[----:B------:R-:W-:Y:S02]  /*2e10*/  IMAD R28, R2, 0x21, R29 ;  /* 0x00000021021c7824 */ /* 0x000fe400078e021d */
[----:B------:R-:W-:Y:S01]  /*2e20*/  VIADD R49, R25, 0x1e ;  /* 0x0000001e19317836 */ /* 0x000fe20000000000 */
[----:B------:R-:W-:Y:S01]  /*2e30*/  ISETP.GE.U32.AND P5, PT, R33, R4, PT ;  /* 0x000000042100720c */ /* 0x000fe20003fa6070 */
[----:B------:R-:W-:Y:S01]  /*2e40*/  VIADD R21, R21, 0xfffffffc ;  /* 0xfffffffc15157836 */ /* 0x000fe20000000000 */
[----:B------:R-:W-:Y:S01]  /*2e50*/  LEA R51, R28, UR4, 0x3 ;  /* 0x000000041c337c11 */ /* 0x000fe2000f8e18ff */
[----:B------:R-:W-:Y:S01]  /*2e60*/  VIADD R28, R25, 0xffffffff ;  /* 0xffffffff191c7836 */ /* 0x000fe20000000000 */
[----:B------:R-:W-:Y:S01]  /*2e70*/  LOP3.LUT R49, R49, 0x1f, RZ, 0xc0, !PT ;  /* 0x0000001f31317812 */ /* 0x000fe200078ec0ff */
[----:B------:R-:W-:Y:S02]  /*2e80*/  VIADD R25, R25, 0x1d ;  /* 0x0000001d19197836 */ /* 0x000fe40000000000 */
[----:B------:R-:W-:Y:S01]  /*2e90*/  VIADD R13, R13, 0x4 ;  /* 0x000000040d0d7836 */ /* 0x000fe20000000000 */
[----:B------:R-:W-:-:S02]  /*2ea0*/  LOP3.LUT R50, R28, 0x1f, RZ, 0xc0, !PT ;  /* 0x0000001f1c327812 */ /* 0x000fc400078ec0ff */
[-C--:B------:R-:W-:Y:S02]  /*2eb0*/  ISETP.GE.U32.AND P3, PT, R49, R4.reuse, PT ;  /* 0x000000043100720c */ /* 0x080fe40003f66070 */
[----:B------:R-:W-:Y:S01]  /*2ec0*/  ISETP.GE.U32.AND P4, PT, R50, R4, PT ;  /* 0x000000043200720c */ /* 0x000fe20003f86070 */
[----:B------:R-:W0:Y:S01]  /*2ed0*/  @!P5 LDS.64 R40, [R51] ;  /* 0x000000003328d984 */ /* 0x000e220000000a00 */
[----:B------:R-:W-:Y:S02]  /*2ee0*/  @!P5 IADD3 R32, P6, R33, R44, RZ ;  /* 0x0000002c2120d210 */ /* 0x000fe40007fde0ff */
[----:B------:R-:W-:-:S03]  /*2ef0*/  LOP3.LUT R25, R25, 0x1f, RZ, 0xc0, !PT ;  /* 0x0000001f19197812 */ /* 0x000fc600078ec0ff */
[----:B------:R-:W-:Y:S01]  /*2f00*/  @!P5 IMAD.X R33, RZ, RZ, R17, P6 ;  /* 0x000000ffff21d224 */ /* 0x000fe200030e0611 */
[C---:B------:R-:W-:Y:S02]  /*2f10*/  @!P5 LEA R42, P6, R32.reuse, R46, 0x3 ;  /* 0x0000002e202ad211 */ /* 0x040fe400078c18ff */
[----:B------:R-:W-:Y:S02]  /*2f20*/  ISETP.GE.U32.AND P2, PT, R25, R4, PT ;  /* 0x000000041900720c */ /* 0x000fe40003f46070 */
[----:B------:R-:W-:Y:S01]  /*2f30*/  @!P5 LEA.HI.X R43, R32, R47, R33, 0x3, P6 ;  /* 0x0000002f202bd211 */ /* 0x000fe200030f1c21 */
[----:B------:R-:W1:Y:S04]  /*2f40*/  @!P4 LDS.64 R28, [R51+0x8] ;  /* 0x00000800331cc984 */ /* 0x000e680000000a00 */
[----:B------:R-:W2:Y:S06]  /*2f50*/  @!P3 LDS.64 R32, [R51+0x10] ;  /* 0x000010003320b984 */ /* 0x000eac0000000a00 */
[----:B------:R3:W4:Y:S04]  /*2f60*/  @!P2 LDS.64 R36, [R51+0x18] ;  /* 0x000018003324a984 */ /* 0x0007280000000a00 */
[----:B0-----:R0:W-:Y:S01]  /*2f70*/  @!P5 STG.E.64 desc[UR8][R42.64], R40 ;  /* 0x000000282a00d986 */ /* 0x0011e2000c101b08 */
[----:B------:R-:W-:-:S04]  /*2f80*/  IADD3 R45, P5, R44, UR5, RZ ;  /* 0x000000052c2d7c10 */ /* 0x000fc8000ffbe0ff */
[----:B------:R-:W-:Y:S02]  /*2f90*/  IADD3.X R52, R17, UR6, RZ, P5, !PT ;  /* 0x0000000611347c10 */ /* 0x000fe4000affe4ff */
[----:B------:R-:W-:Y:S02]  /*2fa0*/  @!P4 IADD3 R17, P5, R50, R45, RZ ;  /* 0x0000002d3211c210 */ /* 0x000fe40007fbe0ff */
[----:B------:R-:W-:-:S03]  /*2fb0*/  IADD3 R54, P6, R45, UR5, RZ ;  /* 0x000000052d367c10 */ /* 0x000fc6000ffde0ff */
[----:B------:R-:W-:Y:S01]  /*2fc0*/  @!P4 IMAD.X R50, RZ, RZ, R52, P5 ;  /* 0x000000ffff32c224 */ /* 0x000fe200028e0634 */
[C---:B------:R-:W-:Y:S02]  /*2fd0*/  @!P4 LEA R44, P5, R17.reuse, R46, 0x3 ;  /* 0x0000002e112cc211 */ /* 0x040fe400078a18ff */
[----:B------:R-:W-:Y:S02]  /*2fe0*/  IADD3.X R52, R52, UR6, RZ, P6, !PT ;  /* 0x0000000634347c10 */ /* 0x000fe4000b7fe4ff */
[----:B------:R-:W-:Y:S02]  /*2ff0*/  @!P4 LEA.HI.X R45, R17, R47, R50, 0x3, P5 ;  /* 0x0000002f112dc211 */ /* 0x000fe400028f1c32 */
[----:B------:R-:W-:-:S03]  /*3000*/  IADD3 R56, P5, R54, UR5, RZ ;  /* 0x0000000536387c10 */ /* 0x000fc6000ffbe0ff */
[----:B-1----:R1:W-:Y:S01]  /*3010*/  @!P4 STG.E.64 desc[UR8][R44.64], R28 ;  /* 0x0000001c2c00c986 */ /* 0x0023e2000c101b08 */
[----:B------:R-:W-:Y:S02]  /*3020*/  @!P3 IADD3 R49, P4, R49, R54, RZ ;  /* 0x000000363131b210 */ /* 0x000fe40007f9e0ff */
[----:B---3--:R-:W-:Y:S02]  /*3030*/  IADD3.X R51, R52, UR6, RZ, P5, !PT ;  /* 0x0000000634337c10 */ /* 0x008fe4000affe4ff */
[----:B------:R-:W-:Y:S01]  /*3040*/  @!P2 IADD3 R17, P5, R25, R56, RZ ;  /* 0x000000381911a210 */ /* 0x000fe20007fbe0ff */
[----:B------:R-:W-:Y:S01]  /*3050*/  @!P3 IMAD.X R52, RZ, RZ, R52, P4 ;  /* 0x000000ffff34b224 */ /* 0x000fe200020e0634 */
[----:B0-----:R-:W-:Y:S01]  /*3060*/  @!P3 LEA R40, P4, R49, R46, 0x3 ;  /* 0x0000002e3128b211 */ /* 0x001fe200078818ff */
[----:B------:R-:W-:Y:S02]  /*3070*/  VIADD R25, R25, 0x1f ;  /* 0x0000001f19197836 */ /* 0x000fe40000000000 */
[----:B------:R-:W-:Y:S01]  /*3080*/  @!P2 IMAD.X R50, RZ, RZ, R51, P5 ;  /* 0x000000ffff32a224 */ /* 0x000fe200028e0633 */
[----:B------:R-:W-:-:S02]  /*3090*/  @!P3 LEA.HI.X R41, R49, R47, R52, 0x3, P4 ;  /* 0x0000002f3129b211 */ /* 0x000fc400020f1c34 */
[----:B------:R-:W-:Y:S01]  /*30a0*/  @!P2 LEA R42, P5, R17, R46, 0x3 ;  /* 0x0000002e112aa211 */ /* 0x000fe200078a18ff */
[----:B-1----:R-:W-:Y:S02]  /*30b0*/  IMAD.IADD R29, R3, 0x1, R13 ;  /* 0x00000001031d7824 */ /* 0x002fe400078e020d */
[----:B--2---:R0:W-:Y:S01]  /*30c0*/  @!P3 STG.E.64 desc[UR8][R40.64], R32 ;  /* 0x000000202800b986 */ /* 0x0041e2000c101b08 */
[----:B------:R-:W-:Y:S02]  /*30d0*/  ISETP.NE.AND P3, PT, R21, RZ, PT ;  /* 0x000000ff1500720c */ /* 0x000fe40003f65270 */
[----:B------:R-:W-:-:S05]  /*30e0*/  @!P2 LEA.HI.X R43, R17, R47, R50, 0x3, P5 ;  /* 0x0000002f112ba211 */ /* 0x000fca00028f1c32 */
[----:B----4-:R0:W-:Y:S01]  /*30f0*/  @!P2 STG.E.64 desc[UR8][R42.64], R36 ;  /* 0x000000242a00a986 */ /* 0x0101e2000c101b08 */
[----:B------:R-:W-:-:S04]  /*3100*/  IADD3 R44, P2, R56, UR5, RZ ;  /* 0x00000005382c7c10 */ /* 0x000fc8000ff5e0ff */
[----:B------:R-:W-:Y:S01]  /*3110*/  IADD3.X R17, R51, UR6, RZ, P2, !PT ;  /* 0x0000000633117c10 */ /* 0x000fe200097fe4ff */
[----:B------:R-:W-:Y:S08]  /*3120*/  @P3 BRA `(.L_x_30862) ;  /* 0xfffffffc00343947 */ /* 0x000ff0000383ffff */
.L_x_30861:
[----:B------:R-:W-:Y:S05]  /*3130*/  BSYNC B1 ;  /* 0x0000000000017941 */ /* 0x000fea0003800000 */
.L_x_30860:
        /* <DEDUP_REMOVED lines=15> */
.L_x_30864:
[----:B------:R-:W-:Y:S05]  /*3230*/  BSYNC B1 ;  /* 0x0000000000017941 */ /* 0x000fea0003800000 */
.L_x_30863:
        /* <DEDUP_REMOVED lines=25> */
.L_x_30859:
[----:B------:R-:W-:Y:S05]  /*33d0*/  BSYNC B0 ;  /* 0x0000000000007941 */ /* 0x000fea0003800000 */
.L_x_30858:
[----:B------:R-:W-:Y:S01]  /*33e0*/  BAR.SYNC.DEFER_BLOCKING 0x0 ;  /* 0x0000000000007b1d */ /* 0x000fe20000010000 */
[----:B01----:R-:W-:Y:S02]  /*33f0*/  IMAD.MOV.U32 R28, RZ, RZ, R10 ;  /* 0x000000ffff1c7224 */ /* 0x003fe400078e000a */
[----:B------:R-:W-:Y:S02]  /*3400*/  IMAD.MOV.U32 R29, RZ, RZ, R14 ;  /* 0x000000ffff1d7224 */ /* 0x000fe400078e000e */
[----:B------:R-:W-:Y:S01]  /*3410*/  IMAD.MOV.U32 R32, RZ, RZ, R18 ;  /* 0x000000ffff207224 */ /* 0x000fe200078e0012 */
[----:B------:R-:W-:Y:S01]  /*3420*/  BSSY B0, `(.L_x_30865) ;  /* 0x0000079000007945 */ /* 0x000fe20003800000 */
[----:B------:R-:W-:Y:S02]  /*3430*/  IMAD.MOV.U32 R33, RZ, RZ, R22 ;  /* 0x000000ffff217224 */ /* 0x000fe400078e0016 */
[----:B------:R-:W-:Y:S02]  /*3440*/  IMAD.MOV.U32 R36, RZ, RZ, R26 ;  /* 0x000000ffff247224 */ /* 0x000fe400078e001a */
[----:B------:R-:W-:-:S02]  /*3450*/  IMAD.MOV.U32 R37, RZ, RZ, R30 ;  /* 0x000000ffff257224 */ /* 0x000fc400078e001e */
        /* <DEDUP_REMOVED lines=14> */
[----:B0-----:R-:W-:Y:S01]  /*3540*/  IMAD.WIDE.U32 R28, R13, UR11, RZ ;  /* 0x0000000b0d1c7c25 */ /* 0x001fe2000f8e00ff */
[----:B------:R-:W-:-:S03]  /*3550*/  ISETP.NE.AND P0, PT, R9, RZ, PT ;  /* 0x000000ff0900720c */ /* 0x000fc60003f05270 */
[----:B------:R-:W-:Y:S02]  /*3560*/  IMAD R26, R13, UR12, R29 ;  /* 0x0000000c0d1a7c24 */ /* 0x000fe4000f8e021d */
[----:B------:R-:W-:Y:S02]  /*3570*/  IMAD.MOV.U32 R25, RZ, RZ, R28 ;  /* 0x000000ffff197224 */ /* 0x000fe400078e001c */
[----:B------:R-:W-:Y:S02]  /*3580*/  IMAD.MOV.U32 R10, RZ, RZ, RZ ;  /* 0x000000ffff0a7224 */ /* 0x000fe400078e00ff */
[----:B------:R-:W-:Y:S02]  /*3590*/  IMAD.MOV.U32 R21, RZ, RZ, R3 ;  /* 0x000000ffff157224 */ /* 0x000fe400078e0003 */
[----:B------:R-:W-:Y:S05]  /*35a0*/  @!P2 BRA `(.L_x_30868) ;  /* 0x0000000000d8a947 */ /* 0x000fea0003800000 */
[----:B------:R-:W-:Y:S02]  /*35b0*/  IMAD.IADD R13, R24, 0x1, -R9 ;  /* 0x00000001180d7824 */ /* 0x000fe400078e0a09 */
[----:B------:R-:W-:Y:S02]  /*35c0*/  IMAD.MOV.U32 R10, RZ, RZ, RZ ;  /* 0x000000ffff0a7224 */ /* 0x000fe400078e00ff */
[----:B------:R-:W-:-:S07]  /*35d0*/  IMAD.MOV.U32 R21, RZ, RZ, R3 ;  /* 0x000000ffff157224 */ /* 0x000fce00078e0003 */
.L_x_30869:
[C---:B------:R-:W-:Y:S01]  /*35e0*/  LOP3.LUT R18, R17.reuse, 0x1f, RZ, 0xc0, !PT ;  /* 0x0000001f11127812 */ /* 0x040fe200078ec0ff */
[----:B------:R-:W-:Y:S02]  /*35f0*/  VIADD R14, R17, 0xffffffff ;  /* 0xffffffff110e7836 */ /* 0x000fe40000000000 */
[----:B------:R-:W-:Y:S01]  /*3600*/  VIADD R13, R13, 0xfffffffc ;  /* 0xfffffffc0d0d7836 */ /* 0x000fe20000000000 */
[-C--:B------:R-:W-:Y:S01]  /*3610*/  ISETP.GE.U32.AND P2, PT, R18, R4.reuse, PT ;  /* 0x000000041200720c */ /* 0x080fe20003f46070 */
[----:B------:R-:W-:Y:S01]  /*3620*/  VIADD R10, R10, 0x4 ;  /* 0x000000040a0a7836 */ /* 0x000fe20000000000 */
[----:B------:R-:W-:Y:S01]  /*3630*/  LOP3.LUT R30, R14, 0x1f, RZ, 0xc0, !PT ;  /* 0x0000001f0e1e7812 */ /* 0x000fe200078ec0ff */
[C---:B------:R-:W-:Y:S02]  /*3640*/  VIADD R14, R17.reuse, 0x1d ;  /* 0x0000001d110e7836 */ /* 0x040fe40000000000 */
        /* <DEDUP_REMOVED lines=9> */
[----:B0-----:R-:W-:-:S02]  /*36e0*/  @!P2 LEA R28, P4, R18, R46, 0x3 ;  /* 0x0000002e121ca211 */ /* 0x001fc400078818ff */
        /* <DEDUP_REMOVED lines=20> */
[----:B------:R-:W-:Y:S02]  /*3830*/  IADD3.X R26, R26, UR6, RZ, P6, !PT ;  /* 0x000000061a1a7c10 */ /* 0x000fe4000b7fe4ff */
[C---:B------:R-:W-:Y:S01]  /*3840*/  @!P4 IADD3 R14, P6, R17.reuse, R22, RZ ;  /* 0x00000016110ec210 */ /* 0x040fe20007fde0ff */
[----:B0-----:R0:W-:Y:S01]  /*3850*/  @!P2 STG.E.64 desc[UR8][R28.64], R52 ;  /* 0x000000341c00a986 */ /* 0x0011e2000c101b08 */
[----:B------:R-:W-:Y:S01]  /*3860*/  IADD3 R25, P2, R22, UR5, RZ ;  /* 0x0000000516197c10 */ /* 0x000fe2000ff5e0ff */
[----:B------:R-:W-:Y:S02]  /*3870*/  VIADD R17, R17, 0x1f ;  /* 0x0000001f11117836 */ /* 0x000fe40000000000 */
[----:B------:R-:W-:Y:S01]  /*3880*/  @!P4 IMAD.X R18, RZ, RZ, R26, P6 ;  /* 0x000000ffff12c224 */ /* 0x000fe200030e061a */
[----:B------:R-:W-:Y:S01]  /*3890*/  @!P4 LEA R50, P6, R14, R46, 0x3 ;  /* 0x0000002e0e32c211 */ /* 0x000fe200078c18ff */
[----:B-1----:R0:W-:Y:S01]  /*38a0*/  @!P3 STG.E.64 desc[UR8][R36.64], R32 ;  /* 0x000000202400b986 */ /* 0x0021e2000c101b08 */
[----:B------:R-:W-:-:S02]  /*38b0*/  ISETP.NE.AND P3, PT, R13, RZ, PT ;  /* 0x000000ff0d00720c */ /* 0x000fc40003f65270 */
[----:B------:R-:W-:Y:S01]  /*38c0*/  @!P4 LEA.HI.X R51, R14, R47, R18, 0x3, P6 ;  /* 0x0000002f0e33c211 */ /* 0x000fe200030f1c12 */
[----:B--2---:R0:W-:Y:S01]  /*38d0*/  @!P5 STG.E.64 desc[UR8][R44.64], R40 ;  /* 0x000000282c00d986 */ /* 0x0041e2000c101b08 */
[----:B------:R-:W-:-:S03]  /*38e0*/  IADD3.X R26, R26, UR6, RZ, P2, !PT ;  /* 0x000000061a1a7c10 */ /* 0x000fc600097fe4ff */
[----:B----4-:R0:W-:Y:S06]  /*38f0*/  @!P4 STG.E.64 desc[UR8][R50.64], R42 ;  /* 0x0000002a3200c986 */ /* 0x0101ec000c101b08 */
[----:B------:R-:W-:Y:S05]  /*3900*/  @P3 BRA `(.L_x_30869) ;  /* 0xfffffffc00343947 */ /* 0x000fea000383ffff */
.L_x_30868:
[----:B------:R-:W-:Y:S05]  /*3910*/  BSYNC B1 ;  /* 0x0000000000017941 */ /* 0x000fea0003800000 */
.L_x_30867:
        /* <DEDUP_REMOVED lines=15> */
.L_x_30871:
[----:B------:R-:W-:Y:S05]  /*3a10*/  BSYNC B1 ;  /* 0x0000000000017941 */ /* 0x000fea0003800000 */
.L_x_30870:
[----:B------:R-:W-:Y:S01]  /*3a20*/  IADD3.X R26, R26, UR6, RZ, P3, !PT ;  /* 0x000000061a1a7c10 */ /* 0x000fe20009ffe4ff */
[----:B------:R-:W-:Y:S06]  /*3a30*/  @!P2 BRA `(.L_x_30866) ;  /* 0x00000000005ca947 */ /* 0x000fec0003800000 */
[----:B------:R-:W-:Y:S02]  /*3a40*/  VIADD R13, R17, 0xffffffff ;  /* 0xffffffff110d7836 */ /* 0x000fe40000000000 */
[----:B------:R-:W-:-:S03]  /*3a50*/  IMAD R10, R2, 0x21, R10 ;  /* 0x00000021020a7824 */ /* 0x000fc600078e020a */
[----:B------:R-:W-:Y:S01]  /*3a60*/  LOP3.LUT R13, R13, 0x1f, RZ, 0xc0, !PT ;  /* 0x0000001f0d0d7812 */ /* 0x000fe200078ec0ff */
[----:B------:R-:W-:-:S03]  /*3a70*/  IMAD.IADD R10, R3, 0x1, R10 ;  /* 0x00000001030a7824 */ /* 0x000fc600078e020a */
        /* <DEDUP_REMOVED lines=19> */
.L_x_30866:
[----:B------:R-:W-:Y:S05]  /*3bb0*/  BSYNC B0 ;  /* 0x0000000000007941 */ /* 0x000fea0003800000 */
.L_x_30865:
[----:B------:R-:W-:Y:S01]  /*3bc0*/  BAR.SYNC.DEFER_BLOCKING 0x0 ;  /* 0x0000000000007b1d */ /* 0x000fe20000010000 */
[----:B------:R-:W-:Y:S01]  /*3bd0*/  IMAD.MOV.U32 R14, RZ, RZ, R11 ;  /* 0x000000ffff0e7224 */ /* 0x000fe200078e000b */
[----:B------:R-:W-:Y:S01]  /*3be0*/  LOP3.LUT R9, R6, 0x3, RZ, 0xfc, !PT ;  /* 0x0000000306097812 */ /* 0x000fe200078efcff */
[----:B------:R-:W-:Y:S02]  /*3bf0*/  IMAD.MOV.U32 R22, RZ, RZ, R19 ;  /* 0x000000ffff167224 */ /* 0x000fe400078e0013 */
[----:B------:R-:W-:Y:S01]  /*3c00*/  IMAD.MOV.U32 R30, RZ, RZ, R27 ;  /* 0x000000ffff1e7224 */ /* 0x000fe200078e001b */
[----:B------:R-:W-:Y:S01]  /*3c10*/  BSSY B0, `(.L_x_30872) ;  /* 0x0000078000007945 */ /* 0x000fe20003800000 */
[----:B------:R-:W-:Y:S02]  /*3c20*/  IMAD.MOV.U32 R34, RZ, RZ, R39 ;  /* 0x000000ffff227224 */ /* 0x000fe400078e0027 */
[----:B------:R-:W-:-:S04]  /*3c30*/  IMAD.WIDE.U32 R10, R9, UR11, RZ ;  /* 0x0000000b090a7c25 */ /* 0x000fc8000f8e00ff */
[----:B012---:R-:W-:Y:S01]  /*3c40*/  IMAD R28, R9, UR12, R11 ;  /* 0x0000000c091c7c24 */ /* 0x007fe2000f8e020b */
        /* <DEDUP_REMOVED lines=19> */
.L_x_30877:
        /* <DEDUP_REMOVED lines=28> */
[-C--:B------:R-:W-:Y:S02]  /*3f40*/  @!P3 LEA.HI.X R17, R17, R47.reuse, R18, 0x3, P4 ;  /* 0x0000002f1111b211 */ /* 0x080fe400020f1c12 */
        /* <DEDUP_REMOVED lines=8> */
[----:B------:R-:W-:-:S03]  /*3fd0*/  @!P1 LEA R22, P4, R23, R46, 0x3 ;  /* 0x0000002e17169211 */ /* 0x000fc600078818ff */
[----:B---3--:R-:W-:Y:S01]  /*3fe0*/  @!P0 IMAD.X R21, RZ, RZ, R30, P5 ;  /* 0x000000ffff158224 */ /* 0x008fe200028e061e */
[----:B------:R-:W-:Y:S01]  /*3ff0*/  @!P1 LEA.HI.X R23, R23, R47, R28, 0x3, P4 ;  /* 0x0000002f17179211 */ /* 0x000fe200020f1c1c */
[----:B0-----:R0:W-:Y:S01]  /*4000*/  @!P3 STG.E.64 desc[UR8][R16.64], R8 ;  /* 0x000000081000b986 */ /* 0x0011e2000c101b08 */
[----:B------:R-:W-:-:S03]  /*4010*/  @!P0 LEA R24, P5, R20, R46, 0x3 ;  /* 0x0000002e14188211 */ /* 0x000fc600078a18ff */
[----:B-1----:R0:W-:Y:S01]  /*4020*/  @!P2 STG.E.64 desc[UR8][R18.64], R10 ;  /* 0x0000000a1200a986 */ /* 0x0021e2000c101b08 */
[----:B------:R-:W-:Y:S01]  /*4030*/  @!P0 LEA.HI.X R25, R20, R47, R21, 0x3, P5 ;  /* 0x0000002f14198211 */ /* 0x000fe200028f1c15 */
[----:B------:R-:W-:Y:S02]  /*4040*/  VIADD R20, R31, 0x1f ;  /* 0x0000001f1f147836 */ /* 0x000fe40000000000 */
        /* <DEDUP_REMOVED lines=8> */
.L_x_30876:
[----:B------:R-:W-:-:S07]  /*40d0*/  VIADD R6, R29, 0x5 ;  /* 0x000000051d067836 */ /* 0x000fce0000000000 */
.L_x_30875:
[----:B------:R-:W-:Y:S05]  /*40e0*/  BSYNC B1 ;  /* 0x0000000000017941 */ /* 0x000fea0003800000 */
.L_x_30874:
[----:B------:R-:W-:-:S13]  /*40f0*/  ISETP.NE.AND P0, PT, R7, RZ, PT ;  /* 0x000000ff0700720c */ /* 0x000fda0003f05270 */
[----:B------:R-:W-:Y:S05]  /*4100*/  @!P0 BRA `(.L_x_30873) ;  /* 0x0000000000a08947 */ /* 0x000fea0003800000 */
[----:B0-----:R-:W-:Y:S01]  /*4110*/  LOP3.LUT R10, R20, 0x1f, RZ, 0xc0, !PT ;  /* 0x0000001f140a7812 */ /* 0x001fe200078ec0ff */
        /* <DEDUP_REMOVED lines=14> */
.L_x_30879:
[----:B------:R-:W-:Y:S05]  /*4200*/  BSYNC B1 ;  /* 0x0000000000017941 */ /* 0x000fea0003800000 */
.L_x_30878:
[----:B------:R-:W-:Y:S01]  /*4210*/  IADD3.X R28, R28, UR6, RZ, P2, !PT ;  /* 0x000000061c1c7c10 */ /* 0x000fe200097fe4ff */
[----:B------:R-:W-:Y:S06]  /*4220*/  @!P1 BRA `(.L_x_30873) ;  /* 0x0000000000589947 */ /* 0x000fec0003800000 */
[----:B------:R-:W-:Y:S02]  /*4230*/  VIADD R3, R20, 0xffffffff ;  /* 0xffffffff14037836 */ /* 0x000fe40000000000 */
[----:B------:R-:W-:-:S03]  /*4240*/  IMAD R2, R2, 0x21, R13 ;  /* 0x0000002102027824 */ /* 0x000fc600078e020d */
[----:B0-----:R-:W-:Y:S02]  /*4250*/  LOP3.LUT R9, R3, 0x1f, RZ, 0xc0, !PT ;  /* 0x0000001f03097812 */ /* 0x001fe400078ec0ff */
        /* <DEDUP_REMOVED lines=19> */
.L_x_30873:
[----:B------:R-:W-:Y:S05]  /*4390*/  BSYNC B0 ;  /* 0x0000000000007941 */ /* 0x000fea0003800000 */
.L_x_30872:
        /* <DEDUP_REMOVED lines=41> */
.L_x_30890:
[----:B-1----:R-:W-:-:S07]  /*4630*/  FMNMX R5, R4, R5, !PT ;  /* 0x0000000504057209 */ /* 0x002fce0007800000 */
.L_x_30882:
[----:B------:R-:W-:Y:S05]  /*4640*/  BSYNC B0 ;  /* 0x0000000000007941 */ /* 0x000fea0003800000 */
.L_x_30881:
[----:B------:R-:W-:Y:S01]  /*4650*/  ISETP.NE.AND P0, PT, R0, RZ, PT ;  /* 0x000000ff0000720c */ /* 0x000fe20003f05270 */
[----:B------:R-:W-:-:S12]  /*4660*/  BSSY B0, `(.L_x_30880) ;  /* 0x0000004000007945 */ /* 0x000fd80003800000 */
[----:B------:R-:W-:Y:S05]  /*4670*/  @P0 BRA `(.L_x_30884) ;  /* 0x0000000000080947 */ /* 0x000fea0003800000 */
[----:B------:R-:W1:Y:S02]  /*4680*/  LDC.64 R2, c[0x0][0x238] ;  /* 0x00008e00ff027b82 */ /* 0x000e640000000a00 */
[----:B-1----:R1:W-:Y:S02]  /*4690*/  REDG.E.MAX.S32.STRONG.GPU desc[UR8][R2.64], R5 ;  /* 0x000000050200798e */ /* 0x0023e4000d10e388 */
.L_x_30884:
[----:B------:R-:W-:Y:S05]  /*46a0*/  BSYNC B0 ;  /* 0x0000000000007941 */ /* 0x000fea0003800000 */
.L_x_30880:
        /* <DEDUP_REMOVED lines=13> */
[----:B-1----:R-:W-:Y:S05]  /*4780*/  CALL.REL.NOINC `($__internal_669_$__cuda_sm20_rcp_rn_f32_slowpath) ;  /* 0x0000000400847944 */ /* 0x002fea0003c00000 */
[----:B------:R-:W-:Y:S05]  /*4790*/  BRA `(.L_x_30886) ;  /* 0x0000000000147947 */ /* 0x000fea0003800000 */
.L_x_30885:
[----:B-1----:R-:W1:Y:S01]  /*47a0*/  MUFU.RCP R5, UR10 ;  /* 0x0000000a00057d08 */ /* 0x002e620008001000 */
[----:B------:R-:W-:-:S04]  /*47b0*/  IMAD.U32 R0, RZ, RZ, UR10 ;  /* 0x0000000aff007e24 */ /* 0x000fc8000f8e00ff */
[----:B-1----:R-:W-:-:S04]  /*47c0*/  FFMA R0, R5, R0, -1 ;  /* 0xbf80000005007423 */ /* 0x002fc80000000000 */
[----:B------:R-:W-:-:S04]  /*47d0*/  FADD.FTZ R0, -R0, -RZ ;  /* 0x800000ff00007221 */ /* 0x000fc80000010100 */
[----:B------:R-:W-:-:S07]  /*47e0*/  FFMA R5, R5, R0, R5 ;  /* 0x0000000005057223 */ /* 0x000fce0000000005 */
.L_x_30886:
[----:B------:R-:W1:Y:S02]  /*47f0*/  LDC.64 R2, c[0x0][0x240] ;  /* 0x00009000ff027b82 */ /* 0x000e640000000a00 */
[----:B-1----:R-:W-:Y:S01]  /*4800*/  STG.E desc[UR8][R2.64], R5 ;  /* 0x0000000502007986 */ /* 0x002fe2000c101908 */
[----:B------:R-:W-:Y:S05]  /*4810*/  EXIT ;  /* 0x000000000000794d */ /* 0x000fea0003800000 */
.L_x_30883:
[----:B------:R-:W-:Y:S02]  /*4820*/  IMAD.MOV.U32 R7, RZ, RZ, 0x4 ;  /* 0x00000004ff077424 */ /* 0x000fe400078e00ff */
[----:B------:R-:W-:Y:S02]  /*4830*/  IMAD.MOV.U32 R9, RZ, RZ, 0x1f ;  /* 0x0000001fff097424 */ /* 0x000fe400078e00ff */
[----:B------:R-:W-:-:S07]  /*4840*/  IMAD.MOV.U32 R6, RZ, RZ, -0x1 ;  /* 0xffffffffff067424 */ /* 0x000fce00078e00ff */
[----:B01----:R-:W-:Y:S05]  /*4850*/  WARPSYNC.COLLECTIVE R6, `(.L_x_30887) ;  /* 0x0000000006087348 */ /* 0x003fea0003c00000 */
[----:B-1----:R1:W2:Y:S02]  /*4860*/  SHFL.DOWN P0, R5, R2, R7, R9 ;  /* 0x0800000702057389 */ /* 0x0022a40000000009 */
[----:B012---:R-:W-:Y:S01]  /*4870*/  ENDCOLLECTIVE ;  /* 0x000000000000791b */ /* 0x007fe20003800000 */
.L_x_30887:
[----:B------:R-:W-:Y:S02]  /*4880*/  IMAD.MOV.U32 R7, RZ, RZ, 0x2 ;  /* 0x00000002ff077424 */ /* 0x000fe400078e00ff */
[----:B------:R-:W-:-:S05]  /*4890*/  IMAD.MOV.U32 R3, RZ, RZ, R5 ;  /* 0x000000ffff037224 */ /* 0x000fca00078e0005 */
[----:B------:R-:W-:-:S05]  /*48a0*/  FMNMX R3, R3, R2, !PT ;  /* 0x0000000203037209 */ /* 0x000fca0007800000 */
[----:B------:R-:W-:-:S07]  /*48b0*/  IMAD.MOV.U32 R2, RZ, RZ, R3 ;  /* 0x000000ffff027224 */ /* 0x000fce00078e0003 */
[----:B------:R-:W-:Y:S05]  /*48c0*/  WARPSYNC.COLLECTIVE R6, `(.L_x_30888) ;  /* 0x0000000006087348 */ /* 0x000fea0003c00000 */
[----:B------:R0:W1:Y:S02]  /*48d0*/  SHFL.DOWN P0, R5, R2, R7, R9 ;  /* 0x0800000702057389 */ /* 0x0000640000000009 */
[----:B01----:R-:W-:Y:S01]  /*48e0*/  ENDCOLLECTIVE ;  /* 0x000000000000791b */ /* 0x003fe20003800000 */
.L_x_30888:
[----:B------:R-:W-:Y:S02]  /*48f0*/  IMAD.MOV.U32 R7, RZ, RZ, 0x1 ;  /* 0x00000001ff077424 */ /* 0x000fe400078e00ff */
[----:B------:R-:W-:-:S05]  /*4900*/  IMAD.MOV.U32 R4, RZ, RZ, R5 ;  /* 0x000000ffff047224 */ /* 0x000fca00078e0005 */
[----:B------:R-:W-:-:S05]  /*4910*/  FMNMX R4, R3, R4, !PT ;  /* 0x0000000403047209 */ /* 0x000fca0007800000 */
[----:B------:R-:W-:-:S07]  /*4920*/  IMAD.MOV.U32 R2, RZ, RZ, R4 ;  /* 0x000000ffff027224 */ /* 0x000fce00078e0004 */
[----:B------:R-:W-:Y:S05]  /*4930*/  WARPSYNC.COLLECTIVE R6, `(.L_x_30889) ;  /* 0x0000000006087348 */ /* 0x000fea0003c00000 */
[----:B------:R0:W1:Y:S02]  /*4940*/  SHFL.DOWN P0, R5, R2, R7, R9 ;  /* 0x0800000702057389 */ /* 0x0000640000000009 */
[----:B01----:R-:W-:Y:S01]  /*4950*/  ENDCOLLECTIVE ;  /* 0x000000000000791b */ /* 0x003fe20003800000 */
.L_x_30889:
[----:B------:R-:W-:Y:S05]  /*4960*/  BRA `(.L_x_30890) ;  /* 0xfffffffc00307947 */ /* 0x000fea000383ffff */
        .weak           $__internal_668_$__cuda_sm20_div_u64
        .type           $__internal_668_$__cuda_sm20_div_u64,@function
        .size           $__internal_668_$__cuda_sm20_div_u64,($__internal_669_$__cuda_sm20_rcp_rn_f32_slowpath - $__internal_668_$__cuda_sm20_div_u64)
$__internal_668_$__cuda_sm20_div_u64:
        /* <DEDUP_REMOVED lines=66> */
[----:B------:R-:W-:Y:S06]  /*4d90*/  RET.REL.NODEC R6 `(_ZN18transformer_engine6detail38cast_transpose_fused_kernel_notalignedILb0ELb0ELb1EfNS_16CTDBiasDActParamI13__nv_bfloat16S3_ffEELi4ELi2ENS_5EmptyEXadL_ZNS_5sreluIffEET_T0_RKS5_EEEEvT3_mmm) ;  /* 0xffffffb006987950 */ /* 0x000fec0003c3ffff */
        .weak           $__internal_669_$__cuda_sm20_rcp_rn_f32_slowpath
        .type           $__internal_669_$__cuda_sm20_rcp_rn_f32_slowpath,@function
        .size           $__internal_669_$__cuda_sm20_rcp_rn_f32_slowpath,(.L_x_35154 - $__internal_669_$__cuda_sm20_rcp_rn_f32_slowpath)
$__internal_669_$__cuda_sm20_rcp_rn_f32_slowpath:
        /* <DEDUP_REMOVED lines=15> */
.L_x_30891:
        /* <DEDUP_REMOVED lines=33> */
.L_x_30893:
[----:B------:R0:W1:Y:S02]  /*50a0*/  MUFU.RCP R2, R0 ;  /* 0x0000000000027308 */ /* 0x0000640000001000 */
.L_x_30892:
[----:B-1-3--:R-:W-:Y:S02]  /*50b0*/  IMAD.MOV.U32 R5, RZ, RZ, R2 ;  /* 0x000000ffff057224 */ /* 0x00afe400078e0002 */
[----:B------:R-:W-:Y:S02]  /*50c0*/  IMAD.MOV.U32 R2, RZ, RZ, R7 ;  /* 0x000000ffff027224 */ /* 0x000fe400078e0007 */
[----:B------:R-:W-:-:S04]  /*50d0*/  IMAD.MOV.U32 R3, RZ, RZ, 0x0 ;  /* 0x00000000ff037424 */ /* 0x000fc800078e00ff */
[----:B0-2---:R-:W-:Y:S05]  /*50e0*/  RET.REL.NODEC R2 `(_ZN18transformer_engine6detail38cast_transpose_fused_kernel_notalignedILb0ELb0ELb1EfNS_16CTDBiasDActParamI13__nv_bfloat16S3_ffEELi4ELi2ENS_5EmptyEXadL_ZNS_5sreluIffEET_T0_RKS5_EEEEvT3_mmm) ;  /* 0xffffffac02c47950 */ /* 0x005fea0003c3ffff */
.L_x_30894:
        /* <DEDUP_REMOVED lines=9> */
.L_x_35154:


//--------------------- .text._ZN18transformer_engine6detail38cast_transpose_fused_kernel_notalignedILb0ELb0ELb1EfNS_16CTDBiasDActParamI6__halfS3_13__nv_fp8_e4m3fEELi4ELi8ENS_5EmptyEXadL_ZNS_5sreluIffEET_T0_RKS6_EEEEvT3_mmm --------------------------
	.section	.text._ZN18transformer_engine6detail38cast_transpose_fused_kernel_notalignedILb0ELb0ELb1EfNS_16CTDBiasDActParamI6__halfS3_13__nv_fp8_e4m3fEELi4ELi8ENS_5EmptyEXadL_ZNS_5sreluIffEET_T0_RKS6_EEEEvT3_mmm,"ax",@progbits
	.align	128
        .global         _ZN18transformer_engine6detail38cast_transpose_fused_kernel_notalignedILb0ELb0ELb1EfNS_16CTDBiasDActParamI6__halfS3_13__nv_fp8_e4m3fEELi4ELi8ENS_5EmptyEXadL_ZNS_5sreluIffEET_T0_RKS6_EEEEvT3_mmm
        .type           _ZN18transformer_engine6detail38cast_transpose_fused_kernel_notalignedILb0ELb0ELb1EfNS_16CTDBiasDActParamI6__halfS3_13__nv_fp8_e4m3fEELi4ELi8ENS_5EmptyEXadL_ZNS_5sreluIffEET_T0_RKS6_EEEEvT3_mmm,@function
        .size           _ZN18transformer_engine6detail38cast_transpose_fused_kernel_notalignedILb0ELb0ELb1EfNS_16CTDBiasDActParamI6__halfS3_13__nv_fp8_e4m3fEELi4ELi8ENS_5EmptyEXadL_ZNS_5sreluIffEET_T0_RKS6_EEEEvT3_mmm,(.L_x_35156 - _ZN18transformer_engine6detail38cast_transpose_fused_kernel_notalignedILb0ELb0ELb1EfNS_16CTDBiasDActParamI6__halfS3_13__nv_fp8_e4m3fEELi4ELi8ENS_5EmptyEXadL_ZNS_5sreluIffEET_T0_RKS6_EEEEvT3_mmm)
        .other          _ZN18transformer_engine6detail38cast_transpose_fused_kernel_notalignedILb0ELb0ELb1EfNS_16CTDBiasDActParamI6__halfS3_13__nv_fp8_e4m3fEELi4ELi8ENS_5EmptyEXadL_ZNS_5sreluIffEET_T0_RKS6_EEEEvT3_mmm,@"STO_CUDA_ENTRY STV_DEFAULT"
_ZN18transformer_engine6detail38cast_transpose_fused_kernel_notalignedILb0ELb0ELb1EfNS_16CTDBiasDActParamI6__halfS3_13__nv_fp8_e4m3fEELi4ELi8ENS_5EmptyEXadL_ZNS_5sreluIffEET_T0_RKS6_EEEEvT3_mmm:
.text._ZN18transformer_engine6detail38cast_transpose_fused_kernel_notalignedILb0ELb0ELb1EfNS_16CTDBiasDActParamI6__halfS3_13__nv_fp8_e4m3fEELi4ELi8ENS_5EmptyEXadL_ZNS_5sreluIffEET_T0_RKS6_EEEEvT3_mmm:
        /* <DEDUP_REMOVED lines=19> */
[----:B------:R-:W-:Y:S05]  /*0130*/  CALL.REL.NOINC `($__internal_670_$__cuda_sm20_div_u64) ;  /* 0x000000b000ac7944 */ /* 0x000fea0003c00000 */
        /* <DEDUP_REMOVED lines=8> */
.L_x_30895:
        /* <DEDUP_REMOVED lines=22> */
.L_x_30896:
[----:B------:R-:W0:Y:S01]  /*0320*/  LDC.64 R28, c[0x0][0x258] ;  /* 0x00009600ff1c7b82 */ /* 0x000e220000000a00 */
[----:B------:R-:W-:Y:S01]  /*0330*/  ULDC.64 UR4, c[0x0][0x260] ;  /* 0x0000980000047ab9 */ /* 0x000fe20000000a00 */
[----:B------:R-:W-:Y:S01]  /*0340*/  SHF.L.U64.HI R0, R30, 0x5, R31 ;  /* 0x000000051e007819 */ /* 0x000fe2000001021f */
[----:B------:R-:W-:Y:S01]  /*0350*/  USHF.R.U64 UR9, UR4, 0x3, UR5 ;  /* 0x0000000304097899 */ /* 0x000fe20008001205 */
[C-C-:B------:R-:W-:Y:S01]  /*0360*/  SHF.L.U64.HI R2, R68.reuse, 0x5, R66.reuse ;  /* 0x0000000544027819 */ /* 0x140fe20000010242 */
[----:B------:R-:W-:Y:S01]  /*0370*/  USHF.R.U32.HI UR10, URZ, 0x3, UR5 ;  /* 0x000000033f0a7899 */ /* 0x000fe20008011605 */
[----:B------:R-:W-:Y:S01]  /*0380*/  IMAD.SHL.U32 R61, R68, 0x4, RZ ;  /* 0x00000004443d7824 */ /* 0x000fe200078e00ff */
[----:B------:R-:W-:Y:S01]  /*0390*/  LOP3.LUT R8, R71, 0xe0, RZ, 0xc0, !PT ;  /* 0x000000e047087812 */ /* 0x000fe200078ec0ff */
[----:B------:R-:W-:Y:S01]  /*03a0*/  ULDC.64 UR6, c[0x0][0x230] ;  /* 0x00008c0000067ab9 */ /* 0x000fe20000000a00 */
[----:B------:R-:W-:Y:S02]  /*03b0*/  LEA R65, P1, -R30, UR9, 0x5 ;  /* 0x000000091e417c11 */ /* 0x000fe4000f8229ff */
[----:B------:R-:W-:Y:S01]  /*03c0*/  SHF.L.U64.HI R7, R68, 0x2, R66 ;  /* 0x0000000244077819 */ /* 0x000fe20000010242 */
[----:B------:R-:W-:Y:S01]  /*03d0*/  IMAD.MOV.U32 R63, RZ, RZ, 0x3f800000 ;  /* 0x3f800000ff3f7424 */ /* 0x000fe200078e00ff */
[----:B------:R-:W-:Y:S01]  /*03e0*/  IADD3.X R0, ~R0, UR10, RZ, P1, !PT ;  /* 0x0000000a00007c10 */ /* 0x000fe20008ffe5ff */
[----:B------:R-:W-:Y:S01]  /*03f0*/  ULDC.64 UR12, c[0x0][0x220] ;  /* 0x00008800000c7ab9 */ /* 0x000fe20000000a00 */
[----:B------:R-:W-:-:S02]  /*0400*/  ISETP.LT.U32.AND P1, PT, R65, 0x20, PT ;  /* 0x000000204100780c */ /* 0x000fc40003f21070 */
[----:B------:R-:W-:Y:S02]  /*0410*/  ISETP.NE.U32.AND P2, PT, RZ, UR6, PT ;  /* 0x00000006ff007c0c */ /* 0x000fe4000bf45070 */
[----:B------:R-:W-:Y:S02]  /*0420*/  ISETP.LT.U32.AND.EX P1, PT, R0, RZ, PT, P1 ;  /* 0x000000ff0000720c */ /* 0x000fe40003f21110 */
[----:B------:R-:W-:Y:S02]  /*0430*/  SHF.R.U32.HI R0, RZ, 0x5, R71 ;  /* 0x00000005ff007819 */ /* 0x000fe40000011647 */
[----:B------:R-:W-:Y:S01]  /*0440*/  SEL R65, R65, 0x20, P1 ;  /* 0x0000002041417807 */ /* 0x000fe20000800000 */
[-C--:B0-----:R-:W-:Y:S01]  /*0450*/  IMAD.WIDE.U32 R4, R30, R28.reuse, RZ ;  /* 0x0000001c1e047225 */ /* 0x081fe200078e00ff */
[--C-:B------:R-:W-:Y:S02]  /*0460*/  SHF.R.U64 R69, R28, 0x2, R29.reuse ;  /* 0x000000021c457819 */ /* 0x100fe4000000121d */
[----:B------:R-:W-:Y:S01]  /*0470*/  SHF.R.U32.HI R67, RZ, 0x2, R29 ;  /* 0x00000002ff437819 */ /* 0x000fe2000001161d */
[----:B------:R-:W-:Y:S01]  /*0480*/  IMAD.SHL.U32 R26, R0, 0x4, RZ ;  /* 0x00000004001a7824 */ /* 0x000fe200078e00ff */
[----:B------:R-:W-:Y:S01]  /*0490*/  LEA R64, P0, -R68, R69, 0x5 ;  /* 0x0000004544407211 */ /* 0x000fe200078029ff */
[----:B------:R-:W-:Y:S01]  /*04a0*/  IMAD R3, R0, -0x4, R71 ;  /* 0xfffffffc00037824 */ /* 0x000fe200078e0247 */
[----:B------:R-:W-:Y:S01]  /*04b0*/  LEA R61, P1, R4, R61, 0x3 ;  /* 0x0000003d043d7211 */ /* 0x000fe200078218ff */
[----:B------:R-:W-:Y:S01]  /*04c0*/  IMAD R0, R31, R28, RZ ;  /* 0x0000001c1f007224 */ /* 0x000fe200078e02ff */
[----:B------:R-:W-:Y:S01]  /*04d0*/  LOP3.LUT R26, R26, 0x1c, RZ, 0xe2, !PT ;  /* 0x0000001c1a1a7812 */ /* 0x000fe200078ee2ff */
[----:B------:R-:W-:Y:S01]  /*04e0*/  IMAD.X R2, R67, 0x1, ~R2, P0 ;  /* 0x0000000143027824 */ /* 0x000fe200000e0e02 */
[----:B------:R-:W-:Y:S01]  /*04f0*/  ISETP.LT.U32.AND P0, PT, R64, 0x20, PT ;  /* 0x000000204000780c */ /* 0x000fe20003f01070 */
[----:B------:R-:W-:Y:S01]  /*0500*/  IMAD R9, R30, R29, R0 ;  /* 0x0000001d1e097224 */ /* 0x000fe200078e0200 */
[----:B------:R-:W-:Y:S01]  /*0510*/  LOP3.LUT R21, R3, 0x1f, RZ, 0xc0, !PT ;  /* 0x0000001f03157812 */ /* 0x000fe200078ec0ff */
[----:B------:R-:W-:Y:S01]  /*0520*/  IMAD R11, R67, R8, RZ ;  /* 0x00000008430b7224 */ /* 0x000fe200078e02ff */
[----:B------:R-:W-:Y:S01]  /*0530*/  ISETP.LT.U32.AND.EX P0, PT, R2, RZ, PT, P0 ;  /* 0x000000ff0200720c */ /* 0x000fe20003f01100 */
[----:B------:R-:W-:-:S02]  /*0540*/  IMAD.IADD R0, R5, 0x1, R9 ;  /* 0x0000000105007824 */ /* 0x000fc400078e0209 */
[----:B------:R-:W-:Y:S01]  /*0550*/  IMAD.WIDE.U32 R8, R69, R8, RZ ;  /* 0x0000000845087225 */ /* 0x000fe200078e00ff */
[----:B------:R-:W-:Y:S02]  /*0560*/  SEL R64, R64, 0x20, P0 ;  /* 0x0000002040407807 */ /* 0x000fe40000000000 */
[----:B------:R-:W-:Y:S01]  /*0570*/  ISETP.GE.U32.AND P0, PT, R26, R65, PT ;  /* 0x000000411a00720c */ /* 0x000fe20003f06070 */
[----:B------:R-:W-:Y:S01]  /*0580*/  IMAD.IADD R11, R9, 0x1, R11 ;  /* 0x00000001090b7824 */ /* 0x000fe200078e020b */
[----:B------:R-:W-:Y:S01]  /*0590*/  LEA.HI.X R4, R4, R7, R0, 0x3, P1 ;  /* 0x0000000704047211 */ /* 0x000fe200008f1c00 */
[----:B------:R-:W-:Y:S01]  /*05a0*/  IMAD.SHL.U32 R62, R61, 0x20, RZ ;  /* 0x000000203d3e7824 */ /* 0x000fe200078e00ff */
[C---:B------:R-:W-:Y:S02]  /*05b0*/  ISETP.LT.U32.AND P0, PT, R21.reuse, R64, !P0 ;  /* 0x000000401500720c */ /* 0x040fe40004701070 */
[----:B------:R-:W-:Y:S01]  /*05c0*/  ISETP.NE.AND.EX P1, PT, RZ, UR7, PT, P2 ;  /* 0x00000007ff007c0c */ /* 0x000fe2000bf25320 */
[----:B------:R-:W-:Y:S01]  /*05d0*/  ULDC.64 UR6, c[0x0][0x210] ;  /* 0x0000840000067ab9 */ /* 0x000fe20000000a00 */
[----:B------:R-:W-:-:S02]  /*05e0*/  IADD3 R36, P2, R21, R8, RZ ;  /* 0x0000000815247210 */ /* 0x000fc40007f5e0ff */
[----:B------:R-:W-:-:S03]  /*05f0*/  SHF.L.U64.HI R61, R61, 0x5, R4 ;  /* 0x000000053d3d7819 */ /* 0x000fc60000010204 */
[----:B------:R-:W-:Y:S01]  /*0600*/  IMAD.X R37, RZ, RZ, R11, P2 ;  /* 0x000000ffff257224 */ /* 0x000fe200010e060b */
[----:B------:R-:W-:-:S03]  /*0610*/  LEA R81, P2, R62, UR6, 0x1 ;  /* 0x000000063e517c11 */ /* 0x000fc6000f8408ff */
[----:B------:R-:W-:Y:S01]  /*0620*/  @P0 LOP3.LUT R5, R28, 0xfffffffc, RZ, 0xc0, !PT ;  /* 0xfffffffc1c050812 */ /* 0x000fe200078ec0ff */
[----:B------:R-:W-:Y:S01]  /*0630*/  @P0 IMAD R15, R67, 0x5, RZ ;  /* 0x00000005430f0824 */ /* 0x000fe200078e02ff */
[----:B------:R-:W-:Y:S01]  /*0640*/  @P0 LOP3.LUT R7, R29, 0x1fffffff, RZ, 0xc0, !PT ;  /* 0x1fffffff1d070812 */ /* 0x000fe200078ec0ff */
[----:B------:R-:W0:Y:S01]  /*0650*/  @P1 LDC.64 R12, c[0x0][0x230] ;  /* 0x00008c00ff0c1b82 */ /* 0x000e220000000a00 */
[----:B------:R-:W-:Y:S01]  /*0660*/  @P0 IADD3 R2, P3, R5, R36, RZ ;  /* 0x0000002405020210 */ /* 0x000fe20007f7e0ff */
[----:B------:R-:W-:Y:S01]  /*0670*/  @P0 IMAD.WIDE.U32 R4, R69, 0x5, R36 ;  /* 0x0000000545040825 */ /* 0x000fe200078e0024 */
[----:B------:R-:W-:Y:S01]  /*0680*/  LEA.HI.X R57, R62, UR7, R61, 0x1, P2 ;  /* 0x000000073e397c11 */ /* 0x000fe200090f0c3d */
[----:B------:R-:W-:Y:S01]  /*0690*/  ULDC.64 UR6, c[0x0][0x208] ;  /* 0x0000820000067ab9 */ /* 0x000fe20000000a00 */
[-C--:B------:R-:W-:Y:S01]  /*06a0*/  @P0 LEA R22, P2, R2, R81.reuse, 0x3 ;  /* 0x0000005102160211 */ /* 0x080fe200078418ff */
[----:B------:R-:W-:Y:S01]  /*06b0*/  @P0 IMAD.X R6, R7, 0x1, R37, P3 ;  /* 0x0000000107060824 */ /* 0x000fe200018e0625 */
[----:B------:R-:W-:Y:S01]  /*06c0*/  @P0 LEA R24, P3, R4, R81, 0x3 ;  /* 0x0000005104180211 */ /* 0x000fe200078618ff */
[----:B------:R-:W-:Y:S01]  /*06d0*/  @P0 IMAD.IADD R0, R5, 0x1, R15 ;  /* 0x0000000105000824 */ /* 0x000fe200078e020f */
[----:B------:R-:W-:-:S02]  /*06e0*/  @!P0 CS2R R18, SRZ ;  /* 0x0000000000128805 */ /* 0x000fc4000001ff00 */
[-C--:B------:R-:W-:Y:S02]  /*06f0*/  @P0 LEA.HI.X R23, R2, R57.reuse, R6, 0x3, P2 ;  /* 0x0000003902170211 */ /* 0x080fe400010f1c06 */
[----:B------:R-:W-:Y:S02]  /*0700*/  @P0 LEA.HI.X R25, R4, R57, R0, 0x3, P3 ;  /* 0x0000003904190211 */ /* 0x000fe400018f1c00 */
[----:B------:R-:W-:-:S03]  /*0710*/  @!P0 CS2R R4, SRZ ;  /* 0x0000000000048805 */ /* 0x000fc6000001ff00 */
[----:B------:R-:W2:Y:S04]  /*0720*/  @P0 LDG.E.64 R18, desc[UR6][R24.64] ;  /* 0x0000000618120981 */ /* 0x000ea8000c1e1b00 */
[----:B------:R1:W3:Y:S04]  /*0730*/  @P0 LDG.E.64 R4, desc[UR6][R22.64] ;  /* 0x0000000616040981 */ /* 0x0002e8000c1e1b00 */
[----:B0-----:R0:W4:Y:S01]  /*0740*/  @P1 LDG.E R63, desc[UR6][R12.64] ;  /* 0x000000060c3f1981 */ /* 0x001122000c1e1900 */
[----:B------:R-:W-:Y:S02]  /*0750*/  @P0 LEA R14, P1, R36, R81, 0x3 ;  /* 0x00000051240e0211 */ /* 0x000fe400078218ff */
[----:B------:R-:W-:-:S02]  /*0760*/  @!P0 CS2R R6, SRZ ;  /* 0x0000000000068805 */ /* 0x000fc4000001ff00 */
[C---:B------:R-:W-:Y:S02]  /*0770*/  @P0 IADD3 R20, P2, R36.reuse, R69, RZ ;  /* 0x0000004524140210 */ /* 0x040fe40007f5e0ff */
[----:B------:R-:W-:Y:S02]  /*0780*/  @P0 LEA.HI.X R15, R36, R57, R37, 0x3, P1 ;  /* 0x00000039240f0211 */ /* 0x000fe400008f1c25 */
[----:B------:R-:W-:Y:S01]  /*0790*/  @P0 LEA R0, P3, R69, R36, 0x1 ;  /* 0x0000002445000211 */ /* 0x000fe200078608ff */
[--C-:B------:R-:W-:Y:S01]  /*07a0*/  @P0 IMAD.X R17, R37, 0x1, R67.reuse, P2 ;  /* 0x0000000125110824 */ /* 0x100fe200010e0643 */
[----:B------:R-:W-:Y:S01]  /*07b0*/  @P0 LEA R16, P1, R20, R81, 0x3 ;  /* 0x0000005114100211 */ /* 0x000fe200078218ff */
[----:B------:R0:W4:Y:S01]  /*07c0*/  @P0 LDG.E.64 R6, desc[UR6][R14.64] ;  /* 0x000000060e060981 */ /* 0x000122000c1e1b00 */
[----:B------:R-:W-:Y:S02]  /*07d0*/  @P0 LEA.HI.X R2, R69, R37, R67, 0x1, P3 ;  /* 0x0000002545020211 */ /* 0x000fe400018f0c43 */
[----:B-1----:R-:W-:-:S02]  /*07e0*/  @P0 LEA R22, P2, R0, R81, 0x3 ;  /* 0x0000005100160211 */ /* 0x002fc400078418ff */
[----:B------:R-:W-:Y:S02]  /*07f0*/  @!P0 CS2R R24, SRZ ;  /* 0x0000000000188805 */ /* 0x000fe4000001ff00 */
[-C--:B------:R-:W-:Y:S02]  /*0800*/  @P0 LEA.HI.X R17, R20, R57.reuse, R17, 0x3, P1 ;  /* 0x0000003914110211 */ /* 0x080fe400008f1c11 */
[----:B0-----:R-:W-:Y:S02]  /*0810*/  @!P0 CS2R R12, SRZ ;  /* 0x00000000000c8805 */ /* 0x001fe4000001ff00 */
[----:B------:R-:W-:Y:S01]  /*0820*/  @P0 LEA.HI.X R23, R0, R57, R2, 0x3, P2 ;  /* 0x0000003900170211 */ /* 0x000fe200010f1c02 */
[----:B------:R0:W4:Y:S04]  /*0830*/  @P0 LDG.E.64 R24, desc[UR6][R16.64] ;  /* 0x0000000610180981 */ /* 0x000128000c1e1b00 */
[----:B------:R1:W4:Y:S01]  /*0840*/  @P0 LDG.E.64 R12, desc[UR6][R22.64] ;  /* 0x00000006160c0981 */ /* 0x000322000c1e1b00 */
[----:B------:R-:W-:-:S02]  /*0850*/  @P0 IMAD.MOV.U32 R32, RZ, RZ, R36 ;  /* 0x000000ffff200224 */ /* 0x000fc400078e0024 */
[----:B------:R-:W-:Y:S02]  /*0860*/  @P0 IMAD.MOV.U32 R33, RZ, RZ, R37 ;  /* 0x000000ffff210224 */ /* 0x000fe400078e0025 */
[----:B------:R-:W-:Y:S02]  /*0870*/  @P0 IMAD R27, R67, 0x3, RZ ;  /* 0x00000003431b0824 */ /* 0x000fe400078e02ff */
[----:B------:R-:W-:-:S04]  /*0880*/  @P0 IMAD.WIDE.U32 R32, R69, 0x3, R32 ;  /* 0x0000000345200825 */ /* 0x000fc800078e0020 */
[--C-:B------:R-:W-:Y:S02]  /*0890*/  @P0 IMAD.MOV.U32 R14, RZ, RZ, R36.reuse ;  /* 0x000000ffff0e0224 */ /* 0x100fe400078e0024 */
[--C-:B------:R-:W-:Y:S02]  /*08a0*/  @P0 IMAD.MOV.U32 R15, RZ, RZ, R37.reuse ;  /* 0x000000ffff0f0224 */ /* 0x100fe400078e0025 */
[----:B0-----:R-:W-:Y:S02]  /*08b0*/  @P0 IMAD.MOV.U32 R16, RZ, RZ, R36 ;  /* 0x000000ffff100224 */ /* 0x001fe400078e0024 */
[----:B------:R-:W-:Y:S01]  /*08c0*/  @P0 IMAD.MOV.U32 R17, RZ, RZ, R37 ;  /* 0x000000ffff110224 */ /* 0x000fe200078e0025 */
[----:B------:R-:W-:Y:S01]  /*08d0*/  @P0 LEA R34, P1, R32, R81, 0x3 ;  /* 0x0000005120220211 */ /* 0x000fe200078218ff */
[----:B------:R-:W-:Y:S02]  /*08e0*/  @P0 IMAD.IADD R0, R33, 0x1, R27 ;  /* 0x0000000121000824 */ /* 0x000fe400078e021b */
[----:B------:R-:W-:-:S02]  /*08f0*/  @P0 IMAD R27, R67, 0x6, RZ ;  /* 0x00000006431b0824 */ /* 0x000fc400078e02ff */
[----:B------:R-:W-:Y:S02]  /*0900*/  @P0 IMAD R37, R67, 0x7, RZ ;  /* 0x0000000743250824 */ /* 0x000fe400078e02ff */
[----:B------:R-:W-:Y:S01]  /*0910*/  @P0 IMAD.WIDE.U32 R14, R69, 0x6, R14 ;  /* 0x00000006450e0825 */ /* 0x000fe200078e000e */
[----:B------:R-:W-:-:S03]  /*0920*/  @P0 LEA.HI.X R35, R32, R57, R0, 0x3, P1 ;  /* 0x0000003920230211 */ /* 0x000fc600008f1c00 */
[----:B------:R-:W-:Y:S01]  /*0930*/  @P0 IMAD.WIDE.U32 R16, R69, 0x7, R16 ;  /* 0x0000000745100825 */ /* 0x000fe200078e0010 */
[----:B-1----:R-:W-:-:S03]  /*0940*/  @P0 LEA R22, P1, R14, R81, 0x3 ;  /* 0x000000510e160211 */ /* 0x002fc600078218ff */
[----:B------:R-:W-:Y:S01]  /*0950*/  @P0 IMAD.IADD R2, R15, 0x1, R27 ;  /* 0x000000010f020824 */ /* 0x000fe200078e021b */
[----:B------:R-:W-:Y:S01]  /*0960*/  @P0 LEA R36, P2, R16, R81, 0x3 ;  /* 0x0000005110240211 */ /* 0x000fe200078418ff */
[----:B------:R-:W-:-:S03]  /*0970*/  @P0 IMAD.IADD R0, R17, 0x1, R37 ;  /* 0x0000000111000824 */ /* 0x000fc600078e0225 */
[-C--:B------:R-:W-:Y:S02]  /*0980*/  @P0 LEA.HI.X R23, R14, R57.reuse, R2, 0x3, P1 ;  /* 0x000000390e170211 */ /* 0x080fe400008f1c02 */
[----:B------:R-:W-:Y:S02]  /*0990*/  @!P0 CS2R R14, SRZ ;  /* 0x00000000000e8805 */ /* 0x000fe4000001ff00 */
[----:B------:R-:W-:Y:S02]  /*09a0*/  @P0 LEA.HI.X R37, R16, R57, R0, 0x3, P2 ;  /* 0x0000003910250211 */ /* 0x000fe400010f1c00 */
[----:B------:R-:W-:Y:S02]  /*09b0*/  @!P0 CS2R R16, SRZ ;  /* 0x0000000000108805 */ /* 0x000fe4000001ff00 */
[----:B------:R-:W-:Y:S01]  /*09c0*/  @!P0 CS2R R32, SRZ ;  /* 0x0000000000208805 */ /* 0x000fe2000001ff00 */
[----:B------:R-:W4:Y:S04]  /*09d0*/  @P0 LDG.E.64 R14, desc[UR6][R36.64] ;  /* 0x00000006240e0981 */ /* 0x000f28000c1e1b00 */
[----:B------:R-:W4:Y:S04]  /*09e0*/  @P0 LDG.E.64 R16, desc[UR6][R22.64] ;  /* 0x0000000616100981 */ /* 0x000f28000c1e1b00 */
[----:B------:R0:W4:Y:S01]  /*09f0*/  @P0 LDG.E.64 R32, desc[UR6][R34.64] ;  /* 0x0000000622200981 */ /* 0x000122000c1e1b00 */
[----:B------:R-:W-:-:S02]  /*0a00*/  VIADD R0, R3, 0xffffffff ;  /* 0xffffffff03007836 */ /* 0x000fc40000000000 */
[----:B------:R-:W-:-:S05]  /*0a10*/  VIADD R54, R26, 0x1 ;  /* 0x000000011a367836 */ /* 0x000fca0000000000 */
[----:B------:R-:W-:Y:S02]  /*0a20*/  ISETP.GE.U32.AND P2, PT, R54, R65, PT ;  /* 0x000000413600720c */ /* 0x000fe40003f46070 */
[----:B0-----:R-:W-:-:S04]  /*0a30*/  LOP3.LUT R35, R0, 0x1f, RZ, 0xc0, !PT ;  /* 0x0000001f00237812 */ /* 0x001fc800078ec0ff */
[C---:B------:R-:W-:Y:S01]  /*0a40*/  ISETP.LT.U32.AND P2, PT, R35.reuse, R64, !P2 ;  /* 0x000000402300720c */ /* 0x040fe20005741070 */
[----:B------:R-:W-:Y:S01]  /*0a50*/  VIADD R0, R26, 0x2 ;  /* 0x000000021a007836 */ /* 0x000fe20000000000 */
[----:B------:R-:W-:-:S04]  /*0a60*/  IADD3 R34, P1, R35, R8, RZ ;  /* 0x0000000823227210 */ /* 0x000fc80007f3e0ff */
[----:B------:R-:W-:Y:S01]  /*0a70*/  ISETP.GE.U32.AND P0, PT, R0, R65, PT ;  /* 0x000000410000720c */ /* 0x000fe20003f06070 */
[----:B------:R-:W-:-:S06]  /*0a80*/  IMAD.X R35, RZ, RZ, R11, P1 ;  /* 0x000000ffff237224 */ /* 0x000fcc00008e060b */
[C---:B------:R-:W-:Y:S01]  /*0a90*/  @P2 LEA R0, P1, R69.reuse, R34, 0x3 ;  /* 0x0000002245002211 */ /* 0x040fe200078218ff */
[----:B------:R-:W-:Y:S02]  /*0aa0*/  @P2 IMAD.MOV.U32 R36, RZ, RZ, R34 ;  /* 0x000000ffff242224 */ /* 0x000fe400078e0022 */
[----:B------:R-:W-:Y:S01]  /*0ab0*/  @P2 IMAD.MOV.U32 R37, RZ, RZ, R35 ;  /* 0x000000ffff252224 */ /* 0x000fe200078e0023 */
[----:B------:R-:W-:Y:S01]  /*0ac0*/  @P2 LEA.HI.X R2, R69, R35, R67, 0x3, P1 ;  /* 0x0000002345022211 */ /* 0x000fe200008f1c43 */
[----:B------:R-:W-:Y:S01]  /*0ad0*/  @P2 IMAD R39, R67, 0xa, RZ ;  /* 0x0000000a43272824 */ /* 0x000fe200078e02ff */
[----:B------:R-:W-:Y:S01]  /*0ae0*/  @P2 LEA R40, P1, R0, R81, 0x3 ;  /* 0x0000005100282211 */ /* 0x000fe200078218ff */
[----:B------:R-:W-:-:S03]  /*0af0*/  @P2 IMAD.WIDE.U32 R36, R69, 0xa, R36 ;  /* 0x0000000a45242825 */ /* 0x000fc600078e0024 */
[----:B------:R-:W-:Y:S01]  /*0b00*/  @P2 LEA.HI.X R41, R0, R57, R2, 0x3, P1 ;  /* 0x0000003900292211 */ /* 0x000fe200008f1c02 */
[----:B------:R-:W-:Y:S01]  /*0b10*/  @P2 IMAD.IADD R2, R37, 0x1, R39 ;  /* 0x0000000125022824 */ /* 0x000fe200078e0227 */
[C---:B------:R-:W-:Y:S01]  /*0b20*/  @P2 LEA R50, P4, R36.reuse, R81, 0x3 ;  /* 0x0000005124322211 */ /* 0x040fe200078818ff */
[----:B------:R-:W-:Y:S02]  /*0b30*/  @P2 IMAD R27, R67, 0x9, RZ ;  /* 0x00000009431b2824 */ /* 0x000fe400078e02ff */
[----:B------:R-:W-:Y:S01]  /*0b40*/  @P2 IMAD.WIDE.U32 R22, R69, 0x9, R34 ;  /* 0x0000000945162825 */ /* 0x000fe200078e0022 */
[----:B------:R-:W-:-:S03]  /*0b50*/  @P2 LEA.HI.X R51, R36, R57, R2, 0x3, P4 ;  /* 0x0000003924332211 */ /* 0x000fc600020f1c02 */
[----:B------:R-:W-:Y:S02]  /*0b60*/  @P2 IMAD.MOV.U32 R42, RZ, RZ, R34 ;  /* 0x000000ffff2a2224 */ /* 0x000fe400078e0022 */
[----:B------:R-:W-:Y:S01]  /*0b70*/  @P2 IMAD.MOV.U32 R43, RZ, RZ, R35 ;  /* 0x000000ffff2b2224 */ /* 0x000fe200078e0023 */
[C---:B------:R-:W-:Y:S01]  /*0b80*/  @P2 LEA R38, P3, R22.reuse, R81, 0x3 ;  /* 0x0000005116262211 */ /* 0x040fe200078618ff */
[----:B------:R-:W-:Y:S02]  /*0b90*/  @P2 IMAD.IADD R20, R23, 0x1, R27 ;  /* 0x0000000117142824 */ /* 0x000fe400078e021b */
[----:B------:R-:W-:Y:S02]  /*0ba0*/  @P2 IMAD R45, R67, 0xb, RZ ;  /* 0x0000000b432d2824 */ /* 0x000fe400078e02ff */
[----:B------:R-:W-:Y:S01]  /*0bb0*/  @P2 IMAD.WIDE.U32 R42, R69, 0xb, R42 ;  /* 0x0000000b452a2825 */ /* 0x000fe200078e002a */
[----:B------:R-:W-:-:S03]  /*0bc0*/  @P2 LEA.HI.X R39, R22, R57, R20, 0x3, P3 ;  /* 0x0000003916272211 */ /* 0x000fc600018f1c14 */
[----:B------:R-:W-:Y:S01]  /*0bd0*/  @P2 IMAD.IADD R0, R43, 0x1, R45 ;  /* 0x000000012b002824 */ /* 0x000fe200078e022d */
[----:B------:R-:W-:Y:S01]  /*0be0*/  @P2 LEA R48, P5, R42, R81, 0x3 ;  /* 0x000000512a302211 */ /* 0x000fe200078a18ff */
[--C-:B------:R-:W-:Y:S01]  /*0bf0*/  @P2 IMAD.MOV.U32 R43, RZ, RZ, R35.reuse ;  /* 0x000000ffff2b2224 */ /* 0x100fe200078e0023 */
[----:B------:R-:W-:Y:S01]  /*0c00*/  ISETP.GE.U32.AND P1, PT, R26, R65, PT ;  /* 0x000000411a00720c */ /* 0x000fe20003f26070 */
[----:B------:R-:W-:Y:S01]  /*0c10*/  @P2 IMAD.MOV.U32 R46, RZ, RZ, R34 ;  /* 0x000000ffff2e2224 */ /* 0x000fe200078e0022 */
[----:B------:R-:W-:Y:S01]  /*0c20*/  @P2 LEA.HI.X R49, R42, R57, R0, 0x3, P5 ;  /* 0x000000392a312211 */ /* 0x000fe200028f1c00 */
[--C-:B------:R-:W-:Y:S02]  /*0c30*/  @P2 IMAD.MOV.U32 R42, RZ, RZ, R34.reuse ;  /* 0x000000ffff2a2224 */ /* 0x100fe400078e0022 */
[----:B------:R-:W-:Y:S01]  /*0c40*/  @P2 IMAD.MOV.U32 R47, RZ, RZ, R35 ;  /* 0x000000ffff2f2224 */ /* 0x000fe200078e0023 */
[----:B------:R-:W-:Y:S01]  /*0c50*/  ISETP.GE.U32.OR P1, PT, R21, R64, P1 ;  /* 0x000000401500720c */ /* 0x000fe20000f26470 */
[----:B------:R-:W-:-:S02]  /*0c60*/  @P2 IMAD.MOV.U32 R52, RZ, RZ, R34 ;  /* 0x000000ffff342224 */ /* 0x000fc400078e0022 */
[----:B------:R-:W-:Y:S02]  /*0c70*/  @P2 IMAD.MOV.U32 R53, RZ, RZ, R35 ;  /* 0x000000ffff352224 */ /* 0x000fe400078e0023 */
[C---:B------:R-:W-:Y:S02]  /*0c80*/  @P2 IMAD R23, R67.reuse, 0xc, RZ ;  /* 0x0000000c43172824 */ /* 0x040fe400078e02ff */
[----:B------:R-:W-:Y:S02]  /*0c90*/  @P2 IMAD R21, R67, 0xd, RZ ;  /* 0x0000000d43152824 */ /* 0x000fe400078e02ff */
[----:B------:R-:W-:-:S04]  /*0ca0*/  @P2 IMAD.WIDE.U32 R42, R69, 0xc, R42 ;  /* 0x0000000c452a2825 */ /* 0x000fc800078e002a */
[----:B------:R-:W-:-:S04]  /*0cb0*/  @P2 IMAD.WIDE.U32 R46, R69, 0xd, R46 ;  /* 0x0000000d452e2825 */ /* 0x000fc800078e002e */
[----:B------:R-:W-:Y:S02]  /*0cc0*/  @P2 IMAD R27, R67, 0xe, RZ ;  /* 0x0000000e431b2824 */ /* 0x000fe400078e02ff */
[----:B------:R-:W-:-:S04]  /*0cd0*/  @P2 IMAD.WIDE.U32 R52, R69, 0xe, R52 ;  /* 0x0000000e45342825 */ /* 0x000fc800078e0034 */
[----:B------:R-:W-:Y:S02]  /*0ce0*/  @P2 IMAD.IADD R23, R43, 0x1, R23 ;  /* 0x000000012b172824 */ /* 0x000fe400078e0217 */
[----:B------:R-:W-:Y:S01]  /*0cf0*/  @P2 IMAD.IADD R21, R47, 0x1, R21 ;  /* 0x000000012f152824 */ /* 0x000fe200078e0215 */
[----:B------:R-:W-:Y:S01]  /*0d00*/  @P2 LEA R20, P5, R52, R81, 0x3 ;  /* 0x0000005134142211 */ /* 0x000fe200078a18ff */
[----:B---3--:R-:W-:Y:S02]  /*0d10*/  HADD2.F32 R2, -RZ, R4.H0_H0 ;  /* 0x20000004ff027230 */ /* 0x008fe40000004100 */
[----:B--2---:R-:W-:-:S03]  /*0d20*/  HADD2.F32 R72, -RZ, R18.H0_H0 ;  /* 0x20000012ff487230 */ /* 0x004fc60000004100 */
[C---:B------:R-:W-:Y:S01]  /*0d30*/  FSETP.GT.AND P3, PT, R2.reuse, RZ, PT ;  /* 0x000000ff0200720b */ /* 0x040fe20003f64000 */
[----:B------:R-:W-:Y:S01]  /*0d40*/  FMUL R2, R2, R2 ;  /* 0x0000000202027220 */ /* 0x000fe20000400000 */
[C---:B------:R-:W-:Y:S01]  /*0d50*/  FSETP.GT.AND P4, PT, R72.reuse, RZ, PT ;  /* 0x000000ff4800720b */ /* 0x040fe20003f84000 */
[----:B------:R-:W-:-:S03]  /*0d60*/  FMUL R72, R72, R72 ;  /* 0x0000004848487220 */ /* 0x000fc60000400000 */
[----:B------:R-:W-:Y:S02]  /*0d70*/  FSEL R2, R2, RZ, P3 ;  /* 0x000000ff02027208 */ /* 0x000fe40001800000 */
[----:B------:R-:W-:-:S03]  /*0d80*/  FSEL R72, R72, RZ, P4 ;  /* 0x000000ff48487208 */ /* 0x000fc60002000000 */
[----:B----4-:R-:W-:Y:S01]  /*0d90*/  FMUL R0, R2, R63 ;  /* 0x0000003f02007220 */ /* 0x010fe20000400000 */
[-C--:B------:R-:W-:Y:S02]  /*0da0*/  @P2 LEA R44, P3, R42, R81.reuse, 0x3 ;  /* 0x000000512a2c2211 */ /* 0x080fe400078618ff */
[----:B------:R-:W-:Y:S02]  /*0db0*/  @P2 LEA R22, P4, R46, R81, 0x3 ;  /* 0x000000512e162211 */ /* 0x000fe400078818ff */
[----:B------:R-:W-:Y:S01]  /*0dc0*/  F2FP.SATFINITE.E4M3.F32.PACK_AB_MERGE_C R47, RZ, R0, RZ ;  /* 0x00000000ff2f723e */ /* 0x000fe200048070ff */
[----:B------:R-:W-:Y:S02]  /*0dd0*/  @P2 IMAD.IADD R0, R53, 0x1, R27 ;  /* 0x0000000135002824 */ /* 0x000fe400078e021b */
[----:B------:R-:W-:Y:S01]  /*0de0*/  FMUL R36, R72, R63 ;  /* 0x0000003f48247220 */ /* 0x000fe20000400000 */
[-C--:B------:R-:W-:Y:S02]  /*0df0*/  @P2 LEA.HI.X R45, R42, R57.reuse, R23, 0x3, P3 ;  /* 0x000000392a2d2211 */ /* 0x080fe400018f1c17 */
[----:B------:R-:W-:-:S02]  /*0e00*/  @P2 LEA.HI.X R23, R46, R57, R21, 0x3, P4 ;  /* 0x000000392e172211 */ /* 0x000fc400020f1c15 */
[----:B------:R-:W-:Y:S01]  /*0e10*/  @P2 LEA.HI.X R21, R52, R57, R0, 0x3, P5 ;  /* 0x0000003934152211 */ /* 0x000fe200028f1c00 */
[----:B------:R-:W-:Y:S01]  /*0e20*/  HADD2.F32 R0, -RZ, R6.H0_H0 ;  /* 0x20000006ff007230 */ /* 0x000fe20000004100 */
[----:B------:R-:W-:Y:S02]  /*0e30*/  F2FP.SATFINITE.E4M3.F32.PACK_AB_MERGE_C R36, RZ, R36, RZ ;  /* 0x00000024ff24723e */ /* 0x000fe400048070ff */
[----:B------:R-:W-:Y:S02]  /*0e40*/  LOP3.LUT R27, R47, 0xffff, RZ, 0xc0, !PT ;  /* 0x0000ffff2f1b7812 */ /* 0x000fe400078ec0ff */
[----:B------:R-:W-:Y:S01]  /*0e50*/  SHF.R.U64 R46, R6, 0x10, R7 ;  /* 0x00000010062e7819 */ /* 0x000fe20000001207 */
[----:B------:R-:W-:Y:S01]  /*0e60*/  FMUL R88, R0, R0 ;  /* 0x0000000000587220 */ /* 0x000fe20000400000 */
[----:B------:R-:W-:Y:S02]  /*0e70*/  PRMT R37, R36, 0x7104, RZ ;  /* 0x0000710424257816 */ /* 0x000fe400000000ff */
[----:B------:R-:W-:-:S02]  /*0e80*/  LOP3.LUT R56, R27, 0xff, RZ, 0xc0, !PT ;  /* 0x000000ff1b387812 */ /* 0x000fc400078ec0ff */
[----:B------:R-:W-:Y:S01]  /*0e90*/  FSETP.GT.AND P3, PT, R0, RZ, PT ;  /* 0x000000ff0000720b */ /* 0x000fe20003f64000 */
[----:B------:R-:W-:Y:S01]  /*0ea0*/  HADD2.F32 R0, -RZ, R46.H0_H0 ;  /* 0x2000002eff007230 */ /* 0x000fe20000004100 */
[----:B------:R-:W-:Y:S01]  /*0eb0*/  SHF.R.U64 R42, R24, 0x10, R25 ;  /* 0x00000010182a7819 */ /* 0x000fe20000001219 */
[----:B------:R-:W-:Y:S01]  /*0ec0*/  HADD2.F32 R60, -RZ, R24.H0_H0 ;  /* 0x20000018ff3c7230 */ /* 0x000fe20000004100 */
[----:B------:R-:W-:Y:S01]  /*0ed0*/  LOP3.LUT R27, R56, 0xff00, R37, 0xf8, !PT ;  /* 0x0000ff00381b7812 */ /* 0x000fe200078ef825 */
[----:B------:R-:W-:Y:S01]  /*0ee0*/  HADD2.F32 R92, -RZ, R13.H0_H0 ;  /* 0x2000000dff5c7230 */ /* 0x000fe20000004100 */
[----:B------:R-:W-:Y:S01]  /*0ef0*/  SHF.R.U32.HI R43, RZ, 0x10, R7 ;  /* 0x00000010ff2b7819 */ /* 0x000fe20000011607 */
[----:B------:R-:W-:Y:S01]  /*0f00*/  HADD2.F32 R37, -RZ, R7.H0_H0 ;  /* 0x20000007ff257230 */ /* 0x000fe20000004100 */
[--C-:B------:R-:W-:Y:S01]  /*0f10*/  SHF.R.U64 R24, R12, 0x10, R13.reuse ;  /* 0x000000100c187819 */ /* 0x100fe2000000120d */
[----:B------:R-:W-:Y:S01]  /*0f20*/  FMUL R74, R0, R0 ;  /* 0x00000000004a7220 */ /* 0x000fe20000400000 */
[----:B------:R-:W-:Y:S01]  /*0f30*/  SHF.R.U32.HI R13, RZ, 0x10, R13 ;  /* 0x00000010ff0d7819 */ /* 0x000fe2000001160d */
[----:B------:R-:W-:Y:S01]  /*0f40*/  HADD2.F32 R90, -RZ, R12.H0_H0 ;  /* 0x2000000cff5a7230 */ /* 0x000fe20000004100 */
[----:B------:R-:W-:-:S02]  /*0f50*/  FSEL R88, R88, RZ, P3 ;  /* 0x000000ff58587208 */ /* 0x000fc40001800000 */
[----:B------:R-:W-:Y:S01]  /*0f60*/  FSETP.GT.AND P5, PT, R0, RZ, PT ;  /* 0x000000ff0000720b */ /* 0x000fe20003fa4000 */
[----:B------:R-:W-:Y:S02]  /*0f70*/  HADD2.F32 R12, -RZ, R43.H0_H0 ;  /* 0x2000002bff0c7230 */ /* 0x000fe40000004100 */
[C---:B------:R-:W-:Y:S01]  /*0f80*/  FMUL R94, R37.reuse, R37 ;  /* 0x00000025255e7220 */ /* 0x040fe20000400000 */
[----:B------:R-:W-:Y:S01]  /*0f90*/  HADD2.F32 R58, -RZ, R13.H0_H0 ;  /* 0x2000000dff3a7230 */ /* 0x000fe20000004100 */
[----:B------:R-:W-:Y:S02]  /*0fa0*/  FSETP.GT.AND P4, PT, R37, RZ, PT ;  /* 0x000000ff2500720b */ /* 0x000fe40003f84000 */
[----:B------:R-:W-:Y:S02]  /*0fb0*/  FSEL R74, R74, RZ, P5 ;  /* 0x000000ff4a4a7208 */ /* 0x000fe40002800000 */
[----:B------:R-:W-:Y:S01]  /*0fc0*/  FMNMX R13, RZ, R88, !PT ;  /* 0x00000058ff0d7209 */ /* 0x000fe20007800000 */
[----:B------:R-:W-:Y:S01]  /*0fd0*/  FMUL R70, R12, R12 ;  /* 0x0000000c0c467220 */ /* 0x000fe20000400000 */
[----:B------:R-:W-:-:S02]  /*0fe0*/  FSEL R94, R94, RZ, P4 ;  /* 0x000000ff5e5e7208 */ /* 0x000fc40002000000 */
[----:B------:R-:W-:Y:S02]  /*0ff0*/  FSETP.GT.AND P3, PT, R12, RZ, PT ;  /* 0x000000ff0c00720b */ /* 0x000fe40003f64000 */
[----:B------:R-:W-:Y:S01]  /*1000*/  FMNMX R13, R74, R13, !PT ;  /* 0x0000000d4a0d7209 */ /* 0x000fe20007800000 */
[----:B------:R-:W-:Y:S01]  /*1010*/  HADD2.F32 R42, -RZ, R42.H0_H0 ;  /* 0x2000002aff2a7230 */ /* 0x000fe20000004100 */
[C---:B------:R-:W-:Y:S01]  /*1020*/  FSETP.GT.AND P4, PT, R60.reuse, RZ, PT ;  /* 0x000000ff3c00720b */ /* 0x040fe20003f84000 */
[----:B------:R-:W-:Y:S01]  /*1030*/  FMUL R60, R60, R60 ;  /* 0x0000003c3c3c7220 */ /* 0x000fe20000400000 */
[----:B------:R-:W-:Y:S01]  /*1040*/  HADD2.F32 R82, -RZ, R25.H0_H0 ;  /* 0x20000019ff527230 */ /* 0x000fe20000004100 */
[----:B------:R-:W-:Y:S02]  /*1050*/  FSEL R70, R70, RZ, P3 ;  /* 0x000000ff46467208 */ /* 0x000fe40001800000 */
[----:B------:R-:W-:Y:S01]  /*1060*/  FMNMX R13, R94, R13, !PT ;  /* 0x0000000d5e0d7209 */ /* 0x000fe20007800000 */
[----:B------:R-:W-:Y:S01]  /*1070*/  HADD2.F32 R78, -RZ, R24.H0_H0 ;  /* 0x20000018ff4e7230 */ /* 0x000fe20000004100 */
[----:B------:R-:W-:Y:S01]  /*1080*/  SHF.R.U32.HI R25, RZ, 0x10, R25 ;  /* 0x00000010ff197819 */ /* 0x000fe20000011619 */
[----:B------:R-:W-:Y:S01]  /*1090*/  FMUL R24, R42, R42 ;  /* 0x0000002a2a187220 */ /* 0x000fe20000400000 */
[----:B------:R-:W-:-:S02]  /*10a0*/  FSEL R60, R60, RZ, P4 ;  /* 0x000000ff3c3c7208 */ /* 0x000fc40002000000 */
[----:B------:R-:W-:Y:S02]  /*10b0*/  FSETP.GT.AND P4, PT, R42, RZ, PT ;  /* 0x000000ff2a00720b */ /* 0x000fe40003f84000 */
[----:B------:R-:W-:Y:S01]  /*10c0*/  FMNMX R13, R70, R13, !PT ;  /* 0x0000000d460d7209 */ /* 0x000fe20007800000 */
[----:B------:R-:W-:Y:S01]  /*10d0*/  HADD2.F32 R25, -RZ, R25.H0_H0 ;  /* 0x20000019ff197230 */ /* 0x000fe20000004100 */
[C---:B------:R-:W-:Y:S01]  /*10e0*/  FSETP.GT.AND P5, PT, R82.reuse, RZ, PT ;  /* 0x000000ff5200720b */ /* 0x040fe20003fa4000 */
[----:B------:R-:W-:Y:S01]  /*10f0*/  FMUL R82, R82, R82 ;  /* 0x0000005252527220 */ /* 0x000fe20000400000 */
[----:B------:R-:W-:Y:S02]  /*1100*/  FSEL R24, R24, RZ, P4 ;  /* 0x000000ff18187208 */ /* 0x000fe40002000000 */
[----:B------:R-:W-:Y:S01]  /*1110*/  FMNMX R13, R60, R13, !PT ;  /* 0x0000000d3c0d7209 */ /* 0x000fe20007800000 */
[----:B------:R-:W-:Y:S01]  /*1120*/  FMUL R76, R25, R25 ;  /* 0x00000019194c7220 */ /* 0x000fe20000400000 */
[C---:B------:R-:W-:Y:S01]  /*1130*/  FSETP.GT.AND P6, PT, R90.reuse, RZ, PT ;  /* 0x000000ff5a00720b */ /* 0x040fe20003fc4000 */
[----:B------:R-:W-:Y:S01]  /*1140*/  FMUL R90, R90, R90 ;  /* 0x0000005a5a5a7220 */ /* 0x000fe20000400000 */
[----:B------:R-:W-:-:S02]  /*1150*/  FSEL R82, R82, RZ, P5 ;  /* 0x000000ff52527208 */ /* 0x000fc40002800000 */
[C---:B------:R-:W-:Y:S01]  /*1160*/  FSETP.GT.AND P3, PT, R92.reuse, RZ, PT ;  /* 0x000000ff5c00720b */ /* 0x040fe20003f64000 */
[----:B------:R-:W-:Y:S01]  /*1170*/  FMUL R92, R92, R92 ;  /* 0x0000005c5c5c7220 */ /* 0x000fe20000400000 */
[----:B------:R-:W-:Y:S02]  /*1180*/  FSETP.GT.AND P5, PT, R25, RZ, PT ;  /* 0x000000ff1900720b */ /* 0x000fe40003fa4000 */
[----:B------:R-:W-:Y:S02]  /*1190*/  FMNMX R13, R24, R13, !PT ;  /* 0x0000000d180d7209 */ /* 0x000fe40007800000 */
[----:B------:R-:W-:Y:S02]  /*11a0*/  FSEL R76, R76, RZ, P5 ;  /* 0x000000ff4c4c7208 */ /* 0x000fe40002800000 */
[----:B------:R-:W-:Y:S02]  /*11b0*/  FMNMX R13, R82, R13, !PT ;  /* 0x0000000d520d7209 */ /* 0x000fe40007800000 */
[----:B------:R-:W-:-:S02]  /*11c0*/  FSEL R90, R90, RZ, P6 ;  /* 0x000000ff5a5a7208 */ /* 0x000fc40003000000 */
[C---:B------:R-:W-:Y:S01]  /*11d0*/  FSETP.GT.AND P6, PT, R78.reuse, RZ, PT ;  /* 0x000000ff4e00720b */ /* 0x040fe20003fc4000 */
[----:B------:R-:W-:Y:S01]  /*11e0*/  FMUL R78, R78, R78 ;  /* 0x0000004e4e4e7220 */ /* 0x000fe20000400000 */
[----:B------:R-:W-:Y:S02]  /*11f0*/  FSEL R92, R92, RZ, P3 ;  /* 0x000000ff5c5c7208 */ /* 0x000fe40001800000 */
[C---:B------:R-:W-:Y:S01]  /*1200*/  FSETP.GT.AND P3, PT, R58.reuse, RZ, PT ;  /* 0x000000ff3a00720b */ /* 0x040fe20003f64000 */
[----:B------:R-:W-:Y:S01]  /*1210*/  FMUL R58, R58, R58 ;  /* 0x0000003a3a3a7220 */ /* 0x000fe20000400000 */
[----:B------:R-:W-:Y:S01]  /*1220*/  FMNMX R13, R76, R13, !PT ;  /* 0x0000000d4c0d7209 */ /* 0x000fe20007800000 */
[----:B------:R-:W-:Y:S02]  /*1230*/  HADD2.F32 R46, -RZ, R16.H0_H0 ;  /* 0x20000010ff2e7230 */ /* 0x000fe40000004100 */
[----:B------:R-:W-:Y:S01]  /*1240*/  HADD2.F32 R56, -RZ, R14.H0_H0 ;  /* 0x2000000eff387230 */ /* 0x000fe20000004100 */
[----:B------:R-:W-:Y:S01]  /*1250*/  FSEL R78, R78, RZ, P6 ;  /* 0x000000ff4e4e7208 */ /* 0x000fe20003000000 */
[----:B------:R-:W-:Y:S01]  /*1260*/  HADD2.F32 R80, -RZ, R32.H0_H0 ;  /* 0x20000020ff507230 */ /* 0x000fe20000004100 */
[----:B------:R-:W-:-:S02]  /*1270*/  FMNMX R13, R90, R13, !PT ;  /* 0x0000000d5a0d7209 */ /* 0x000fc40007800000 */
[----:B------:R-:W-:Y:S02]  /*1280*/  SHF.R.U64 R32, R32, 0x10, R33 ;  /* 0x0000001020207819 */ /* 0x000fe40000001221 */
[----:B------:R-:W-:Y:S02]  /*1290*/  FSEL R58, R58, RZ, P3 ;  /* 0x000000ff3a3a7208 */ /* 0x000fe40001800000 */
[C---:B------:R-:W-:Y:S01]  /*12a0*/  FSETP.GT.AND P5, PT, R46.reuse, RZ, PT ;  /* 0x000000ff2e00720b */ /* 0x040fe20003fa4000 */
[----:B------:R-:W-:Y:S01]  /*12b0*/  FMUL R46, R46, R46 ;  /* 0x0000002e2e2e7220 */ /* 0x000fe20000400000 */
[C---:B------:R-:W-:Y:S01]  /*12c0*/  FSETP.GT.AND P3, PT, R56.reuse, RZ, PT ;  /* 0x000000ff3800720b */ /* 0x040fe20003f64000 */
[----:B------:R-:W-:Y:S01]  /*12d0*/  FMUL R56, R56, R56 ;  /* 0x0000003838387220 */ /* 0x000fe20000400000 */
[----:B------:R-:W-:Y:S01]  /*12e0*/  FMNMX R13, R78, R13, !PT ;  /* 0x0000000d4e0d7209 */ /* 0x000fe20007800000 */
[----:B------:R-:W-:Y:S01]  /*12f0*/  HADD2.F32 R32, -RZ, R32.H0_H0 ;  /* 0x20000020ff207230 */ /* 0x000fe20000004100 */
[C---:B------:R-:W-:Y:S01]  /*1300*/  FSETP.GT.AND P4, PT, R80.reuse, RZ, PT ;  /* 0x000000ff5000720b */ /* 0x040fe20003f84000 */
[----:B------:R-:W-:Y:S01]  /*1310*/  FMUL R80, R80, R80 ;  /* 0x0000005050507220 */ /* 0x000fe20000400000 */
[----:B------:R-:W-:Y:S01]  /*1320*/  HADD2.F32 R96, -RZ, R33.H0_H0 ;  /* 0x20000021ff607230 */ /* 0x000fe20000004100 */
[----:B------:R-:W-:-:S02]  /*1330*/  FMNMX R13, R92, R13, !PT ;  /* 0x0000000d5c0d7209 */ /* 0x000fc40007800000 */
[----:B------:R-:W-:Y:S02]  /*1340*/  FSEL R46, R46, RZ, P5 ;  /* 0x000000ff2e2e7208 */ /* 0x000fe40002800000 */
[----:B------:R-:W-:Y:S02]  /*1350*/  FSEL R56, R56, RZ, P3 ;  /* 0x000000ff38387208 */ /* 0x000fe40001800000 */
[----:B------:R-:W-:Y:S01]  /*1360*/  SHF.R.U32.HI R33, RZ, 0x10, R33 ;  /* 0x00000010ff217819 */ /* 0x000fe20000011621 */
[----:B------:R-:W-:Y:S01]  /*1370*/  FMUL R84, R32, R32 ;  /* 0x0000002020547220 */ /* 0x000fe20000400000 */
[----:B------:R-:W-:Y:S01]  /*1380*/  FSEL R80, R80, RZ, P4 ;  /* 0x000000ff50507208 */ /* 0x000fe20002000000 */
[-C--:B------:R-:W-:Y:S01]  /*1390*/  FMUL R25, R46, R63.reuse ;  /* 0x0000003f2e197220 */ /* 0x080fe20000400000 */
[----:B------:R-:W-:Y:S01]  /*13a0*/  FSETP.GT.AND P4, PT, R32, RZ, PT ;  /* 0x000000ff2000720b */ /* 0x000fe20003f84000 */
[----:B------:R-:W-:Y:S01]  /*13b0*/  FMUL R0, R56, R63 ;  /* 0x0000003f38007220 */ /* 0x000fe20000400000 */
[----:B------:R-:W-:Y:S01]  /*13c0*/  FMNMX R13, R58, R13, !PT ;  /* 0x0000000d3a0d7209 */ /* 0x000fe20007800000 */
[----:B------:R-:W-:Y:S01]  /*13d0*/  HADD2.F32 R33, -RZ, R33.H0_H0 ;  /* 0x20000021ff217230 */ /* 0x000fe20000004100 */
[C---:B------:R-:W-:Y:S01]  /*13e0*/  FSETP.GT.AND P6, PT, R96.reuse, RZ, PT ;  /* 0x000000ff6000720b */ /* 0x040fe20003fc4000 */
[----:B------:R-:W-:Y:S01]  /*13f0*/  FMUL R96, R96, R96 ;  /* 0x0000006060607220 */ /* 0x000fe20000400000 */
[----:B------:R-:W-:-:S02]  /*1400*/  FSEL R84, R84, RZ, P4 ;  /* 0x000000ff54547208 */ /* 0x000fc40002000000 */
[----:B------:R-:W-:Y:S01]  /*1410*/  FMNMX R13, R80, R13, !PT ;  /* 0x0000000d500d7209 */ /* 0x000fe20007800000 */
[C---:B------:R-:W-:Y:S01]  /*1420*/  FMUL R86, R33.reuse, R33 ;  /* 0x0000002121567220 */ /* 0x040fe20000400000 */
[----:B------:R-:W-:Y:S02]  /*1430*/  F2FP.SATFINITE.E4M3.F32.PACK_AB_MERGE_C R25, RZ, R25, RZ ;  /* 0x00000019ff19723e */ /* 0x000fe400048070ff */
[----:B------:R-:W-:Y:S02]  /*1440*/  F2FP.SATFINITE.E4M3.F32.PACK_AB_MERGE_C R0, RZ, R0, RZ ;  /* 0x00000000ff00723e */ /* 0x000fe400048070ff */
[----:B------:R-:W-:Y:S02]  /*1450*/  FSETP.GT.AND P3, PT, R33, RZ, PT ;  /* 0x000000ff2100720b */ /* 0x000fe40003f64000 */
[----:B------:R-:W-:Y:S02]  /*1460*/  FSEL R96, R96, RZ, P6 ;  /* 0x000000ff60607208 */ /* 0x000fe40003000000 */
[----:B------:R-:W-:Y:S01]  /*1470*/  FMNMX R13, R84, R13, !PT ;  /* 0x0000000d540d7209 */ /* 0x000fe20007800000 */
[----:B------:R-:W-:Y:S01]  /*1480*/  IMAD.U32 R12, R25, 0x10000, RZ ;  /* 0x00010000190c7824 */ /* 0x000fe200078e00ff */
[----:B------:R-:W-:Y:S01]  /*1490*/  LOP3.LUT R32, R0, 0xffff, RZ, 0xc0, !PT ;  /* 0x0000ffff00207812 */ /* 0x000fe200078ec0ff */
[----:B------:R-:W-:Y:S01]  /*14a0*/  @P2 IMAD.MOV.U32 R6, RZ, RZ, R34 ;  /* 0x000000ffff062224 */ /* 0x000fe200078e0022 */
[----:B------:R-:W-:Y:S01]  /*14b0*/  FSEL R86, R86, RZ, P3 ;  /* 0x000000ff56567208 */ /* 0x000fe20001800000 */
[----:B------:R-:W-:Y:S01]  /*14c0*/  @P2 IMAD.MOV.U32 R7, RZ, RZ, R35 ;  /* 0x000000ffff072224 */ /* 0x000fe200078e0023 */
[----:B------:R-:W-:Y:S01]  /*14d0*/  FMNMX R13, R96, R13, !PT ;  /* 0x0000000d600d7209 */ /* 0x000fe20007800000 */
[----:B------:R-:W-:Y:S01]  /*14e0*/  IMAD.SHL.U32 R32, R32, 0x1000000, RZ ;  /* 0x0100000020207824 */ /* 0x000fe200078e00ff */
[----:B------:R-:W-:Y:S01]  /*14f0*/  LOP3.LUT R12, R12, 0xff0000, RZ, 0xc0, !PT ;  /* 0x00ff00000c0c7812 */ /* 0x000fe200078ec0ff */
[----:B------:R-:W-:Y:S01]  /*1500*/  @P2 IMAD R35, R67, 0xf, RZ ;  /* 0x0000000f43232824 */ /* 0x000fe200078e02ff */
[----:B------:R-:W-:Y:S01]  /*1510*/  FMNMX R13, R86, R13, !PT ;  /* 0x0000000d560d7209 */ /* 0x000fe20007800000 */
[----:B------:R-:W-:Y:S01]  /*1520*/  @P2 IMAD.WIDE.U32 R6, R69, 0xf, R6 ;  /* 0x0000000f45062825 */ /* 0x000fe200078e0006 */
[----:B------:R-:W-:-:S02]  /*1530*/  LOP3.LUT R27, R32, R27, R12, 0xfe, !PT ;  /* 0x0000001b201b7212 */ /* 0x000fc400078efe0c */
[----:B------:R-:W-:Y:S01]  /*1540*/  FMNMX R55, R2, R13, !PT ;  /* 0x0000000d02377209 */ /* 0x000fe20007800000 */
[----:B------:R-:W-:Y:S01]  /*1550*/  @P2 IMAD.IADD R7, R7, 0x1, R35 ;  /* 0x0000000107072824 */ /* 0x000fe200078e0223 */
[----:B------:R-:W-:Y:S02]  /*1560*/  @!P2 CS2R R12, SRZ ;  /* 0x00000000000ca805 */ /* 0x000fe4000001ff00 */
[----:B------:R-:W-:Y:S02]  /*1570*/  @!P2 CS2R R34, SRZ ;  /* 0x000000000022a805 */ /* 0x000fe4000001ff00 */
[--C-:B------:R-:W-:Y:S01]  /*1580*/  SHF.R.U64 R37, R4, 0x10, R5.reuse ;  /* 0x0000001004257819 */ /* 0x100fe20000001205 */
[----:B------:R-:W-:Y:S01]  /*1590*/  HADD2.F32 R59, -RZ, R5.H0_H0 ;  /* 0x20000005ff3b7230 */ /* 0x000fe20000004100 */
[----:B------:R-:W-:Y:S02]  /*15a0*/  SHF.R.U32.HI R2, RZ, 0x10, R5 ;  /* 0x00000010ff027819 */ /* 0x000fe40000011605 */
[----:B------:R-:W-:-:S02]  /*15b0*/  @!P2 CS2R R4, SRZ ;  /* 0x000000000004a805 */ /* 0x000fc4000001ff00 */
[C---:B------:R-:W-:Y:S02]  /*15c0*/  @P2 LEA R52, P3, R6.reuse, R81, 0x3 ;  /* 0x0000005106342211 */ /* 0x040fe400078618ff */
[----:B------:R-:W-:Y:S01]  /*15d0*/  @!P2 CS2R R32, SRZ ;  /* 0x000000000020a805 */ /* 0x000fe2000001ff00 */
[----:B------:R-:W5:Y:S01]  /*15e0*/  @P2 LDG.E.64 R34, desc[UR6][R40.64] ;  /* 0x0000000628222981 */ /* 0x000f62000c1e1b00 */
[----:B------:R-:W-:Y:S02]  /*15f0*/  @!P2 CS2R R42, SRZ ;  /* 0x00000000002aa805 */ /* 0x000fe4000001ff00 */
[----:B------:R-:W-:Y:S02]  /*1600*/  @P2 LEA.HI.X R53, R6, R57, R7, 0x3, P3 ;  /* 0x0000003906352211 */ /* 0x000fe400018f1c07 */
[----:B------:R-:W-:Y:S01]  /*1610*/  @!P2 CS2R R6, SRZ ;  /* 0x000000000006a805 */ /* 0x000fe2000001ff00 */
[----:B------:R-:W5:Y:S04]  /*1620*/  @P2 LDG.E.64 R12, desc[UR6][R38.64] ;  /* 0x00000006260c2981 */ /* 0x000f68000c1e1b00 */
[----:B------:R0:W5:Y:S01]  /*1630*/  @P2 LDG.E.64 R4, desc[UR6][R48.64] ;  /* 0x0000000630042981 */ /* 0x000162000c1e1b00 */
[----:B------:R-:W-:-:S03]  /*1640*/  @!P2 CS2R R40, SRZ ;  /* 0x000000000028a805 */ /* 0x000fc6000001ff00 */
[----:B------:R1:W5:Y:S01]  /*1650*/  @P2 LDG.E.64 R32, desc[UR6][R44.64] ;  /* 0x000000062c202981 */ /* 0x000362000c1e1b00 */
[----:B------:R-:W-:Y:S02]  /*1660*/  @!P2 CS2R R38, SRZ ;  /* 0x000000000026a805 */ /* 0x000fe4000001ff00 */
[----:B------:R-:W-:Y:S01]  /*1670*/  FSETP.GT.AND P3, PT, R59, RZ, PT ;  /* 0x000000ff3b00720b */ /* 0x000fe20003f64000 */
[----:B------:R-:W5:Y:S01]  /*1680*/  @P2 LDG.E.64 R6, desc[UR6][R50.64] ;  /* 0x0000000632062981 */ /* 0x000f62000c1e1b00 */
[----:B0-----:R-:W-:-:S03]  /*1690*/  HADD2.F32 R48, -RZ, R37.H0_H0 ;  /* 0x20000025ff307230 */ /* 0x001fc60000004100 */
[----:B------:R-:W5:Y:S01]  /*16a0*/  @P2 LDG.E.64 R42, desc[UR6][R22.64] ;  /* 0x00000006162a2981 */ /* 0x000f62000c1e1b00 */
[----:B-1----:R-:W-:Y:S02]  /*16b0*/  HADD2.F32 R45, -RZ, R2.H0_H0 ;  /* 0x20000002ff2d7230 */ /* 0x002fe40000004100 */
[----:B------:R-:W-:Y:S01]  /*16c0*/  FMUL R44, R59, R59 ;  /* 0x0000003b3b2c7220 */ /* 0x000fe20000400000 */
[----:B------:R0:W5:Y:S01]  /*16d0*/  @P2 LDG.E.64 R40, desc[UR6][R20.64] ;  /* 0x0000000614282981 */ /* 0x000162000c1e1b00 */
[----:B------:R-:W-:Y:S01]  /*16e0*/  FMUL R2, R48, R48 ;  /* 0x0000003030027220 */ /* 0x000fe20000400000 */
[----:B------:R-:W-:Y:S02]  /*16f0*/  FMUL R37, R94, R63 ;  /* 0x0000003f5e257220 */ /* 0x000fe40000400000 */
[----:B------:R1:W5:Y:S01]  /*1700*/  @P2 LDG.E.64 R38, desc[UR6][R52.64] ;  /* 0x0000000634262981 */ /* 0x000362000c1e1b00 */
[----:B------:R-:W-:Y:S02]  /*1710*/  FSETP.GT.AND P2, PT, R48, RZ, PT ;  /* 0x000000ff3000720b */ /* 0x000fe40003f44000 */
[----:B------:R-:W-:-:S02]  /*1720*/  FSEL R94, R44, RZ, P3 ;  /* 0x000000ff2c5e7208 */ /* 0x000fc40001800000 */
[C---:B------:R-:W-:Y:S01]  /*1730*/  FSETP.GT.AND P3, PT, R45.reuse, RZ, PT ;  /* 0x000000ff2d00720b */ /* 0x040fe20003f64000 */
[----:B0-----:R-:W-:Y:S01]  /*1740*/  FMUL R20, R45, R45 ;  /* 0x0000002d2d147220 */ /* 0x001fe20000400000 */
[----:B------:R-:W-:Y:S01]  /*1750*/  FSEL R44, R2, RZ, P2 ;  /* 0x000000ff022c7208 */ /* 0x000fe20001000000 */
[-C--:B------:R-:W-:Y:S01]  /*1760*/  FMUL R24, R24, R63.reuse ;  /* 0x0000003f18187220 */ /* 0x080fe20000400000 */
[-C--:B------:R-:W-:Y:S01]  /*1770*/  FMUL R2, R80, R63.reuse ;  /* 0x0000003f50027220 */ /* 0x080fe20000400000 */
[-C--:B-1----:R-:W-:Y:S01]  /*1780*/  FMUL R53, R74, R63.reuse ;  /* 0x0000003f4a357220 */ /* 0x082fe20000400000 */
[----:B------:R-:W-:Y:S01]  /*1790*/  FSEL R74, R20, RZ, P3 ;  /* 0x000000ff144a7208 */ /* 0x000fe20001800000 */
[-C--:B------:R-:W-:Y:S01]  /*17a0*/  FMUL R83, R70, R63.reuse ;  /* 0x0000003f46537220 */ /* 0x080fe20000400000 */
[----:B------:R-:W-:Y:S01]  /*17b0*/  IADD3 R62, P4, R62, UR12, RZ ;  /* 0x0000000c3e3e7c10 */ /* 0x000fe2000ff9e0ff */
[-C--:B------:R-:W-:Y:S01]  /*17c0*/  FMUL R70, R82, R63.reuse ;  /* 0x0000003f52467220 */ /* 0x080fe20000400000 */
[----:B------:R-:W-:Y:S01]  /*17d0*/  F2FP.SATFINITE.E4M3.F32.PACK_AB_MERGE_C R80, RZ, R24, RZ ;  /* 0x00000018ff50723e */ /* 0x000fe200048070ff */
[----:B------:R-:W-:Y:S01]  /*17e0*/  FMUL R88, R88, R63 ;  /* 0x0000003f58587220 */ /* 0x000fe20000400000 */
[----:B------:R-:W-:Y:S01]  /*17f0*/  FMNMX R45, R44, R55, !PT ;  /* 0x000000372c2d7209 */ /* 0x000fe20007800000 */
[-C--:B------:R-:W-:Y:S01]  /*1800*/  FMUL R49, R60, R63.reuse ;  /* 0x0000003f3c317220 */ /* 0x080fe20000400000 */
[----:B------:R-:W-:Y:S01]  /*1810*/  F2FP.SATFINITE.E4M3.F32.PACK_AB_MERGE_C R24, RZ, R2, RZ ;  /* 0x00000002ff18723e */ /* 0x000fe200048070ff */
        /* <DEDUP_REMOVED lines=11> */
[----:B------:R-:W-:Y:S01]  /*18d0*/  IADD3.X R61, R61, UR13, RZ, P4, !PT ;  /* 0x0000000d3d3d7c10 */ /* 0x000fe2000a7fe4ff */
        /* <DEDUP_REMOVED lines=8> */
[----:B------:R-:W-:Y:S02]  /*1960*/  FMNMX R45, R94, R45, !PT ;  /* 0x0000002d5e2d7209 */ /* 0x000fe40007800000 */
        /* <DEDUP_REMOVED lines=9> */
[----:B------:R-:W-:Y:S01]  /*1a00*/  F2FP.SATFINITE.E4M3.F32.PACK_AB_MERGE_C R83, RZ, R83, RZ ;  /* 0x00000053ff53723e */ /* 0x000fe200048070ff */
[----:B------:R-:W-:Y:S06]  /*1a10*/  @P1 BRA `(.L_x_30898) ;  /* 0x00000000002c1947 */ /* 0x000fec0003800000 */
[----:B------:R-:W-:Y:S01]  /*1a20*/  IMAD.U32 R58, R37, 0x10000, RZ ;  /* 0x00010000253a7824 */ /* 0x000fe200078e00ff */
[----:B------:R-:W-:Y:S01]  /*1a30*/  LOP3.LUT R44, R83, 0xffff, RZ, 0xc0, !PT ;  /* 0x0000ffff532c7812 */ /* 0x000fe200078ec0ff */
[----:B------:R-:W-:Y:S01]  /*1a40*/  IMAD.SHL.U32 R73, R53, 0x100, RZ ;  /* 0x0000010035497824 */ /* 0x000fe200078e00ff */
[----:B------:R-:W-:Y:S02]  /*1a50*/  LOP3.LUT R75, R8, 0x1f, R3, 0xf8, !PT ;  /* 0x0000001f084b7812 */ /* 0x000fe400078ef803 */
[----:B------:R-:W-:Y:S02]  /*1a60*/  LOP3.LUT R59, R58, 0xff0000, RZ, 0xc0, !PT ;  /* 0x00ff00003a3b7812 */ /* 0x000fe400078ec0ff */
[----:B------:R-:W-:-:S03]  /*1a70*/  LEA R58, P2, R75, R62, 0x2 ;  /* 0x0000003e4b3a7211 */ /* 0x000fc600078410ff */
[----:B------:R-:W-:Y:S01]  /*1a80*/  IMAD R44, R44, 0x1000000, R59 ;  /* 0x010000002c2c7824 */ /* 0x000fe200078e023b */
[----:B------:R-:W-:-:S04]  /*1a90*/  LEA.HI.X R59, R75, R61, R11, 0x2, P2 ;  /* 0x0000003d4b3b7211 */ /* 0x000fc800010f140b */
[----:B------:R-:W-:-:S04]  /*1aa0*/  LOP3.LUT R44, R44, 0xffff, R73, 0xf8, !PT ;  /* 0x0000ffff2c2c7812 */ /* 0x000fc800078ef849 */
[----:B------:R-:W-:-:S05]  /*1ab0*/  LOP3.LUT R73, R44, 0xff, R21, 0xf8, !PT ;  /* 0x000000ff2c497812 */ /* 0x000fca00078ef815 */
[----:B------:R0:W-:Y:S02]  /*1ac0*/  STG.E desc[UR6][R58.64], R73 ;  /* 0x000000493a007986 */ /* 0x0001e4000c101906 */
.L_x_30898:
[----:B------:R-:W-:Y:S05]  /*1ad0*/  BSYNC B0 ;  /* 0x0000000000007941 */ /* 0x000fea0003800000 */
.L_x_30897:
[----:B------:R-:W-:Y:S04]  /*1ae0*/  BSSY B0, `(.L_x_30899) ;  /* 0x000000f000007945 */ /* 0x000fe80003800000 */
[----:B------:R-:W-:Y:S05]  /*1af0*/  @P1 BRA `(.L_x_30900) ;  /* 0x0000000000341947 */ /* 0x000fea0003800000 */
[----:B0-----:R-:W-:Y:S01]  /*1b00*/  IMAD.U32 R58, R70, 0x10000, RZ ;  /* 0x00010000463a7824 */ /* 0x001fe200078e00ff */
[----:B------:R-:W-:Y:S01]  /*1b10*/  LOP3.LUT R60, R8, 0x1f, R3, 0xf8, !PT ;  /* 0x0000001f083c7812 */ /* 0x000fe200078ef803 */
[----:B------:R-:W-:Y:S01]  /*1b20*/  IMAD.SHL.U32 R73, R80, 0x100, RZ ;  /* 0x0000010050497824 */ /* 0x000fe200078e00ff */
[----:B------:R-:W-:Y:S02]  /*1b30*/  LOP3.LUT R44, R82, 0xffff, RZ, 0xc0, !PT ;  /* 0x0000ffff522c7812 */ /* 0x000fe400078ec0ff */
[----:B------:R-:W-:Y:S02]  /*1b40*/  LOP3.LUT R59, R58, 0xff0000, RZ, 0xc0, !PT ;  /* 0x00ff00003a3b7812 */ /* 0x000fe400078ec0ff */
[----:B------:R-:W-:-:S03]  /*1b50*/  IADD3 R60, P2, R60, R69, RZ ;  /* 0x000000453c3c7210 */ /* 0x000fc60007f5e0ff */
[----:B------:R-:W-:Y:S02]  /*1b60*/  IMAD R44, R44, 0x1000000, R59 ;  /* 0x010000002c2c7824 */ /* 0x000fe400078e023b */
[----:B------:R-:W-:Y:S01]  /*1b70*/  IMAD.X R59, R11, 0x1, R67, P2 ;  /* 0x000000010b3b7824 */ /* 0x000fe200010e0643 */
[----:B------:R-:W-:Y:S02]  /*1b80*/  LEA R58, P2, R60, R62, 0x2 ;  /* 0x0000003e3c3a7211 */ /* 0x000fe400078410ff */
[----:B------:R-:W-:Y:S02]  /*1b90*/  LOP3.LUT R44, R44, 0xffff, R73, 0xf8, !PT ;  /* 0x0000ffff2c2c7812 */ /* 0x000fe400078ef849 */
[----:B------:R-:W-:Y:S02]  /*1ba0*/  LEA.HI.X R59, R60, R61, R59, 0x2, P2 ;  /* 0x0000003d3c3b7211 */ /* 0x000fe400010f143b */
[----:B------:R-:W-:-:S05]  /*1bb0*/  LOP3.LUT R73, R44, 0xff, R49, 0xf8, !PT ;  /* 0x000000ff2c497812 */ /* 0x000fca00078ef831 */
[----:B------:R1:W-:Y:S02]  /*1bc0*/  STG.E desc[UR6][R58.64], R73 ;  /* 0x000000493a007986 */ /* 0x0003e4000c101906 */
.L_x_30900:
[----:B------:R-:W-:Y:S05]  /*1bd0*/  BSYNC B0 ;  /* 0x0000000000007941 */ /* 0x000fea0003800000 */
.L_x_30899:
[----:B------:R-:W-:Y:S04]  /*1be0*/  BSSY B0, `(.L_x_30901) ;  /* 0x000000f000007945 */ /* 0x000fe80003800000 */
[----:B------:R-:W-:Y:S05]  /*1bf0*/  @P1 BRA `(.L_x_30902) ;  /* 0x0000000000341947 */ /* 0x000fea0003800000 */
[----:B01----:R-:W-:Y:S01]  /*1c00*/  IMAD.U32 R58, R48, 0x10000, RZ ;  /* 0x00010000303a7824 */ /* 0x003fe200078e00ff */
[----:B------:R-:W-:Y:S01]  /*1c10*/  LOP3.LUT R44, R22, 0xffff, RZ, 0xc0, !PT ;  /* 0x0000ffff162c7812 */ /* 0x000fe200078ec0ff */
[----:B------:R-:W-:Y:S01]  /*1c20*/  IMAD.SHL.U32 R73, R50, 0x100, RZ ;  /* 0x0000010032497824 */ /* 0x000fe200078e00ff */
[----:B------:R-:W-:Y:S02]  /*1c30*/  LOP3.LUT R60, R8, 0x1f, R3, 0xf8, !PT ;  /* 0x0000001f083c7812 */ /* 0x000fe400078ef803 */
[----:B------:R-:W-:Y:S02]  /*1c40*/  LOP3.LUT R59, R58, 0xff0000, RZ, 0xc0, !PT ;  /* 0x00ff00003a3b7812 */ /* 0x000fe400078ec0ff */
[----:B------:R-:W-:-:S03]  /*1c50*/  LEA R60, P2, R69, R60, 0x1 ;  /* 0x0000003c453c7211 */ /* 0x000fc600078408ff */
[----:B------:R-:W-:Y:S01]  /*1c60*/  IMAD R44, R44, 0x1000000, R59 ;  /* 0x010000002c2c7824 */ /* 0x000fe200078e023b */
[----:B------:R-:W-:Y:S02]  /*1c70*/  LEA.HI.X R59, R69, R11, R67, 0x1, P2 ;  /* 0x0000000b453b7211 */ /* 0x000fe400010f0c43 */
[----:B------:R-:W-:Y:S02]  /*1c80*/  LEA R58, P2, R60, R62, 0x2 ;  /* 0x0000003e3c3a7211 */ /* 0x000fe400078410ff */
[----:B------:R-:W-:Y:S02]  /*1c90*/  LOP3.LUT R44, R44, 0xffff, R73, 0xf8, !PT ;  /* 0x0000ffff2c2c7812 */ /* 0x000fe400078ef849 */
[----:B------:R-:W-:Y:S02]  /*1ca0*/  LEA.HI.X R59, R60, R61, R59, 0x2, P2 ;  /* 0x0000003d3c3b7211 */ /* 0x000fe400010f143b */
[----:B------:R-:W-:-:S05]  /*1cb0*/  LOP3.LUT R73, R44, 0xff, R85, 0xf8, !PT ;  /* 0x000000ff2c497812 */ /* 0x000fca00078ef855 */
[----:B------:R2:W-:Y:S02]  /*1cc0*/  STG.E desc[UR6][R58.64], R73 ;  /* 0x000000493a007986 */ /* 0x0005e4000c101906 */
.L_x_30902:
[----:B------:R-:W-:Y:S05]  /*1cd0*/  BSYNC B0 ;  /* 0x0000000000007941 */ /* 0x000fea0003800000 */
.L_x_30901:
[----:B------:R-:W-:Y:S04]  /*1ce0*/  BSSY B0, `(.L_x_30903) ;  /* 0x0000010000007945 */ /* 0x000fe80003800000 */
[----:B------:R-:W-:Y:S05]  /*1cf0*/  @P1 BRA `(.L_x_30904) ;  /* 0x0000000000381947 */ /* 0x000fea0003800000 */
[----:B012---:R-:W-:Y:S01]  /*1d00*/  IMAD.U32 R58, R52, 0x10000, RZ ;  /* 0x00010000343a7824 */ /* 0x007fe200078e00ff */
[----:B------:R-:W-:Y:S01]  /*1d10*/  LOP3.LUT R44, R2, 0xffff, RZ, 0xc0, !PT ;  /* 0x0000ffff022c7812 */ /* 0x000fe200078ec0ff */
[----:B------:R-:W-:Y:S01]  /*1d20*/  IMAD R75, R67, 0x3, RZ ;  /* 0x00000003434b7824 */ /* 0x000fe200078e02ff */
[----:B------:R-:W-:Y:S02]  /*1d30*/  LOP3.LUT R10, R8, 0x1f, R3, 0xf8, !PT ;  /* 0x0000001f080a7812 */ /* 0x000fe400078ef803 */
[----:B------:R-:W-:-:S03]  /*1d40*/  LOP3.LUT R73, R58, 0xff0000, RZ, 0xc0, !PT ;  /* 0x00ff00003a497812 */ /* 0x000fc600078ec0ff */
        /* <DEDUP_REMOVED lines=9> */
.L_x_30904:
[----:B------:R-:W-:Y:S05]  /*1de0*/  BSYNC B0 ;  /* 0x0000000000007941 */ /* 0x000fea0003800000 */
.L_x_30903:
[----:B------:R-:W-:Y:S04]  /*1df0*/  BSSY B0, `(.L_x_30905) ;  /* 0x0000011000007945 */ /* 0x000fe80003800000 */
[----:B------:R-:W-:Y:S05]  /*1e00*/  @P1 BRA `(.L_x_30906) ;  /* 0x00000000003c1947 */ /* 0x000fea0003800000 */
[----:B012---:R-:W-:Y:S01]  /*1e10*/  IMAD.U32 R58, R55, 0x10000, RZ ;  /* 0x00010000373a7824 */ /* 0x007fe200078e00ff */
[----:B------:R-:W-:Y:S02]  /*1e20*/  LOP3.LUT R60, R8, 0x1f, R3, 0xf8, !PT ;  /* 0x0000001f083c7812 */ /* 0x000fe400078ef803 */
[----:B---3--:R-:W-:Y:S02]  /*1e30*/  LOP3.LUT R73, R28, 0xfffffffc, RZ, 0xc0, !PT ;  /* 0xfffffffc1c497812 */ /* 0x008fe400078ec0ff */
[----:B------:R-:W-:Y:S02]  /*1e40*/  LOP3.LUT R44, R51, 0xffff, RZ, 0xc0, !PT ;  /* 0x0000ffff332c7812 */ /* 0x000fe400078ec0ff */
[----:B------:R-:W-:Y:S02]  /*1e50*/  LOP3.LUT R59, R58, 0xff0000, RZ, 0xc0, !PT ;  /* 0x00ff00003a3b7812 */ /* 0x000fe400078ec0ff */
[----:B------:R-:W-:Y:S02]  /*1e60*/  IADD3 R60, P2, R60, R73, RZ ;  /* 0x000000493c3c7210 */ /* 0x000fe40007f5e0ff */
[----:B------:R-:W-:Y:S01]  /*1e70*/  LOP3.LUT R73, R29, 0x3fffffff, RZ, 0xc0, !PT ;  /* 0x3fffffff1d497812 */ /* 0x000fe200078ec0ff */
[----:B------:R-:W-:-:S02]  /*1e80*/  IMAD R44, R44, 0x1000000, R59 ;  /* 0x010000002c2c7824 */ /* 0x000fc400078e023b */
[----:B------:R-:W-:Y:S02]  /*1e90*/  IMAD.SHL.U32 R59, R23, 0x100, RZ ;  /* 0x00000100173b7824 */ /* 0x000fe400078e00ff */
[----:B------:R-:W-:Y:S01]  /*1ea0*/  IMAD.X R73, R73, 0x1, R11, P2 ;  /* 0x0000000149497824 */ /* 0x000fe200010e060b */
[----:B------:R-:W-:Y:S02]  /*1eb0*/  LEA R58, P2, R60, R62, 0x2 ;  /* 0x0000003e3c3a7211 */ /* 0x000fe400078410ff */
[----:B------:R-:W-:Y:S02]  /*1ec0*/  LOP3.LUT R44, R44, 0xffff, R59, 0xf8, !PT ;  /* 0x0000ffff2c2c7812 */ /* 0x000fe400078ef83b */
[----:B------:R-:W-:Y:S02]  /*1ed0*/  LEA.HI.X R59, R60, R61, R73, 0x2, P2 ;  /* 0x0000003d3c3b7211 */ /* 0x000fe400010f1449 */
[----:B------:R-:W-:-:S05]  /*1ee0*/  LOP3.LUT R47, R44, 0xff, R47, 0xf8, !PT ;  /* 0x000000ff2c2f7812 */ /* 0x000fca00078ef82f */
[----:B------:R4:W-:Y:S02]  /*1ef0*/  STG.E desc[UR6][R58.64], R47 ;  /* 0x0000002f3a007986 */ /* 0x0009e4000c101906 */
.L_x_30906:
[----:B------:R-:W-:Y:S05]  /*1f00*/  BSYNC B0 ;  /* 0x0000000000007941 */ /* 0x000fea0003800000 */
.L_x_30905:
[--C-:B------:R-:W-:Y:S01]  /*1f10*/  SHF.R.U64 R18, R18, 0x10, R19.reuse ;  /* 0x0000001012127819 */ /* 0x100fe20000001213 */
[----:B------:R-:W-:Y:S01]  /*1f20*/  HADD2.F32 R96, -RZ, R19.H0_H0 ;  /* 0x20000013ff607230 */ /* 0x000fe20000004100 */
[----:B------:R-:W-:Y:S01]  /*1f30*/  SHF.R.U32.HI R19, RZ, 0x10, R19 ;  /* 0x00000010ff137819 */ /* 0x000fe20000011613 */
[----:B------:R-:W-:Y:S01]  /*1f40*/  HADD2.F32 R90, -RZ, R17.H0_H0 ;  /* 0x20000011ff5a7230 */ /* 0x000fe20000004100 */
[--C-:B------:R-:W-:Y:S01]  /*1f50*/  SHF.R.U64 R16, R16, 0x10, R17.reuse ;  /* 0x0000001010107819 */ /* 0x100fe20000001211 */
[----:B------:R-:W-:Y:S01]  /*1f60*/  HADD2.F32 R18, -RZ, R18.H0_H0 ;  /* 0x20000012ff127230 */ /* 0x000fe20000004100 */
[C---:B------:R-:W-:Y:S01]  /*1f70*/  FSETP.GT.AND P3, PT, R96.reuse, RZ, PT ;  /* 0x000000ff6000720b */ /* 0x040fe20003f64000 */
[----:B------:R-:W-:Y:S02]  /*1f80*/  HADD2.F32 R19, -RZ, R19.H0_H0 ;  /* 0x20000013ff137230 */ /* 0x000fe40000004100 */
[----:B------:R-:W-:Y:S01]  /*1f90*/  FMUL R96, R96, R96 ;  /* 0x0000006060607220 */ /* 0x000fe20000400000 */
[----:B------:R-:W-:Y:S01]  /*1fa0*/  SHF.R.U32.HI R17, RZ, 0x10, R17 ;  /* 0x00000010ff117819 */ /* 0x000fe20000011611 */
[C---:B------:R-:W-:Y:S01]  /*1fb0*/  FMUL R98, R18.reuse, R18 ;  /* 0x0000001212627220 */ /* 0x040fe20000400000 */
[----:B------:R-:W-:Y:S01]  /*1fc0*/  FSETP.GT.AND P2, PT, R18, RZ, PT ;  /* 0x000000ff1200720b */ /* 0x000fe20003f44000 */
[C---:B---3--:R-:W-:Y:S01]  /*1fd0*/  FMUL R76, R19.reuse, R19 ;  /* 0x00000013134c7220 */ /* 0x048fe20000400000 */
[----:B------:R-:W-:Y:S01]  /*1fe0*/  FSEL R96, R96, RZ, P3 ;  /* 0x000000ff60607208 */ /* 0x000fe20001800000 */
[----:B------:R-:W-:Y:S01]  /*1ff0*/  HADD2.F32 R16, -RZ, R16.H0_H0 ;  /* 0x20000010ff107230 */ /* 0x000fe20000004100 */
[----:B------:R-:W-:Y:S01]  /*2000*/  FSETP.GT.AND P3, PT, R19, RZ, PT ;  /* 0x000000ff1300720b */ /* 0x000fe20003f64000 */
[----:B------:R-:W-:Y:S01]  /*2010*/  HADD2.F32 R17, -RZ, R17.H0_H0 ;  /* 0x20000011ff117230 */ /* 0x000fe20000004100 */
[----:B------:R-:W-:Y:S01]  /*2020*/  FSEL R98, R98, RZ, P2 ;  /* 0x000000ff62627208 */ /* 0x000fe20001000000 */
[----:B012---:R-:W-:Y:S01]  /*2030*/  FMUL R73, R96, R63 ;  /* 0x0000003f60497220 */ /* 0x007fe20000400000 */
[----:B------:R-:W-:Y:S01]  /*2040*/  FSEL R76, R76, RZ, P3 ;  /* 0x000000ff4c4c7208 */ /* 0x000fe20001800000 */
[----:B------:R-:W-:Y:S01]  /*2050*/  FMUL R92, R16, R16 ;  /* 0x00000010105c7220 */ /* 0x000fe20000400000 */
[C---:B------:R-:W-:Y:S01]  /*2060*/  FSETP.GT.AND P5, PT, R90.reuse, RZ, PT ;  /* 0x000000ff5a00720b */ /* 0x040fe20003fa4000 */
[----:B------:R-:W-:Y:S01]  /*2070*/  FMUL R90, R90, R90 ;  /* 0x0000005a5a5a7220 */ /* 0x000fe20000400000 */
[----:B------:R-:W-:Y:S01]  /*2080*/  FMUL R88, R17, R17 ;  /* 0x0000001111587220 */ /* 0x000fe20000400000 */
[-C--:B----4-:R-:W-:Y:S01]  /*2090*/  FMUL R47, R98, R63.reuse ;  /* 0x0000003f622f7220 */ /* 0x090fe20000400000 */
[----:B------:R-:W-:Y:S01]  /*20a0*/  FMUL R84, R76, R63 ;  /* 0x0000003f4c547220 */ /* 0x000fe20000400000 */
[----:B------:R-:W-:Y:S01]  /*20b0*/  SHF.R.U32.HI R44, RZ, 0x3, R71 ;  /* 0x00000003ff2c7819 */ /* 0x000fe20000011647 */
[----:B------:R-:W-:Y:S01]  /*20c0*/  BSSY B0, `(.L_x_30907) ;  /* 0x000001a000007945 */ /* 0x000fe20003800000 */
[----:B------:R-:W-:-:S02]  /*20d0*/  FSETP.GT.AND P4, PT, R16, RZ, PT ;  /* 0x000000ff1000720b */ /* 0x000fc40003f84000 */
[----:B------:R-:W-:Y:S02]  /*20e0*/  FSETP.GT.AND P2, PT, R17, RZ, PT ;  /* 0x000000ff1100720b */ /* 0x000fe40003f44000 */
[----:B------:R-:W-:Y:S02]  /*20f0*/  LOP3.LUT R60, R44, 0x1ffffffc, RZ, 0xc0, !PT ;  /* 0x1ffffffc2c3c7812 */ /* 0x000fe400078ec0ff */
[----:B------:R-:W-:Y:S02]  /*2100*/  FSEL R90, R90, RZ, P5 ;  /* 0x000000ff5a5a7208 */ /* 0x000fe40002800000 */
[----:B------:R-:W-:Y:S02]  /*2110*/  FSEL R92, R92, RZ, P4 ;  /* 0x000000ff5c5c7208 */ /* 0x000fe40002000000 */
[----:B------:R-:W-:Y:S02]  /*2120*/  FSEL R88, R88, RZ, P2 ;  /* 0x000000ff58587208 */ /* 0x000fe40001000000 */
[----:B------:R-:W-:-:S02]  /*2130*/  F2FP.SATFINITE.E4M3.F32.PACK_AB_MERGE_C R73, RZ, R73, RZ ;  /* 0x00000049ff49723e */ /* 0x000fc400048070ff */
[----:B------:R-:W-:Y:S02]  /*2140*/  F2FP.SATFINITE.E4M3.F32.PACK_AB_MERGE_C R47, RZ, R47, RZ ;  /* 0x0000002fff2f723e */ /* 0x000fe400048070ff */
[----:B------:R-:W-:Y:S01]  /*2150*/  F2FP.SATFINITE.E4M3.F32.PACK_AB_MERGE_C R84, RZ, R84, RZ ;  /* 0x00000054ff54723e */ /* 0x000fe200048070ff */
[----:B------:R-:W-:Y:S06]  /*2160*/  @P1 BRA `(.L_x_30908) ;  /* 0x00000000003c1947 */ /* 0x000fec0003800000 */
[----:B------:R-:W-:Y:S01]  /*2170*/  IMAD.U32 R18, R73, 0x10000, RZ ;  /* 0x0001000049127824 */ /* 0x000fe200078e00ff */
[----:B------:R-:W-:Y:S01]  /*2180*/  LOP3.LUT R17, R84, 0xffff, RZ, 0xc0, !PT ;  /* 0x0000ffff54117812 */ /* 0x000fe200078ec0ff */
[----:B------:R-:W-:Y:S01]  /*2190*/  IMAD.SHL.U32 R19, R47, 0x100, RZ ;  /* 0x000001002f137824 */ /* 0x000fe200078e00ff */
[----:B------:R-:W-:Y:S01]  /*21a0*/  LOP3.LUT R16, R8, 0x1f, R3, 0xf8, !PT ;  /* 0x0000001f08107812 */ /* 0x000fe200078ef803 */
[----:B------:R-:W-:Y:S01]  /*21b0*/  IMAD R75, R67, 0x5, RZ ;  /* 0x00000005434b7824 */ /* 0x000fe200078e02ff */
[----:B------:R-:W-:-:S05]  /*21c0*/  LOP3.LUT R18, R18, 0xff0000, RZ, 0xc0, !PT ;  /* 0x00ff000012127812 */ /* 0x000fca00078ec0ff */
        /* <DEDUP_REMOVED lines=9> */
.L_x_30908:
[----:B------:R-:W-:Y:S05]  /*2260*/  BSYNC B0 ;  /* 0x0000000000007941 */ /* 0x000fea0003800000 */
.L_x_30907:
[-C--:B------:R-:W-:Y:S01]  /*2270*/  FMUL R16, R90, R63.reuse ;  /* 0x0000003f5a107220 */ /* 0x080fe20000400000 */
[-C--:B------:R-:W-:Y:S01]  /*2280*/  FMUL R77, R92, R63.reuse ;  /* 0x0000003f5c4d7220 */ /* 0x080fe20000400000 */
[----:B------:R-:W-:Y:S01]  /*2290*/  FMUL R86, R88, R63 ;  /* 0x0000003f58567220 */ /* 0x000fe20000400000 */
[----:B0-----:R-:W-:Y:S01]  /*22a0*/  IADD3 R59, R71, 0x1e, -R60 ;  /* 0x0000001e473b7810 */ /* 0x001fe20007ffe83c */
[----:B------:R-:W-:Y:S01]  /*22b0*/  BSSY B0, `(.L_x_30909) ;  /* 0x0000016000007945 */ /* 0x000fe20003800000 */
[----:B------:R-:W-:Y:S01]  /*22c0*/  IMAD.SHL.U32 R87, R69, 0x8, RZ ;  /* 0x0000000845577824 */ /* 0x000fe200078e00ff */
[----:B------:R-:W-:Y:S02]  /*22d0*/  F2FP.SATFINITE.E4M3.F32.PACK_AB_MERGE_C R75, RZ, R16, RZ ;  /* 0x00000010ff4b723e */ /* 0x000fe400048070ff */
[----:B------:R-:W-:Y:S02]  /*22e0*/  LOP3.LUT R59, R59, 0x1f, RZ, 0xc0, !PT ;  /* 0x0000001f3b3b7812 */ /* 0x000fe400078ec0ff */
[----:B------:R-:W-:-:S02]  /*22f0*/  F2FP.SATFINITE.E4M3.F32.PACK_AB_MERGE_C R77, RZ, R77, RZ ;  /* 0x0000004dff4d723e */ /* 0x000fc400048070ff */
[----:B------:R-:W-:Y:S01]  /*2300*/  F2FP.SATFINITE.E4M3.F32.PACK_AB_MERGE_C R86, RZ, R86, RZ ;  /* 0x00000056ff56723e */ /* 0x000fe200048070ff */
[----:B------:R-:W-:Y:S06]  /*2310*/  @P1 BRA `(.L_x_30910) ;  /* 0x00000000003c1947 */ /* 0x000fec0003800000 */
[----:B------:R-:W-:Y:S01]  /*2320*/  IMAD.U32 R16, R75, 0x10000, RZ ;  /* 0x000100004b107824 */ /* 0x000fe200078e00ff */
[----:B------:R-:W-:Y:S01]  /*2330*/  LOP3.LUT R17, R86, 0xffff, RZ, 0xc0, !PT ;  /* 0x0000ffff56117812 */ /* 0x000fe200078ec0ff */
[----:B------:R-:W-:Y:S02]  /*2340*/  IMAD.SHL.U32 R19, R77, 0x100, RZ ;  /* 0x000001004d137824 */ /* 0x000fe400078e00ff */
[----:B------:R-:W-:Y:S01]  /*2350*/  IMAD R79, R67, 0x6, RZ ;  /* 0x00000006434f7824 */ /* 0x000fe200078e02ff */
[----:B------:R-:W-:Y:S02]  /*2360*/  LOP3.LUT R18, R16, 0xff0000, RZ, 0xc0, !PT ;  /* 0x00ff000010127812 */ /* 0x000fe400078ec0ff */
[----:B------:R-:W-:-:S03]  /*2370*/  LOP3.LUT R16, R8, 0x1f, R3, 0xf8, !PT ;  /* 0x0000001f08107812 */ /* 0x000fc600078ef803 */
        /* <DEDUP_REMOVED lines=9> */
.L_x_30910:
[----:B------:R-:W-:Y:S05]  /*2410*/  BSYNC B0 ;  /* 0x0000000000007941 */ /* 0x000fea0003800000 */
.L_x_30909:
[----:B------:R-:W-:Y:S01]  /*2420*/  SHF.L.U64.HI R89, R69, 0x3, R67 ;  /* 0x0000000345597819 */ /* 0x000fe20000010243 */
[----:B------:R-:W-:Y:S01]  /*2430*/  HADD2.F32 R94, -RZ, R15.H0_H0 ;  /* 0x2000000fff5e7230 */ /* 0x000fe20000004100 */
[----:B------:R-:W-:Y:S01]  /*2440*/  IADD3 R58, P3, R87, R8, RZ ;  /* 0x00000008573a7210 */ /* 0x000fe20007f7e0ff */
[----:B------:R-:W-:Y:S01]  /*2450*/  IMAD.U32 R77, R77, 0x10000, RZ ;  /* 0x000100004d4d7824 */ /* 0x000fe200078e00ff */
[C---:B------:R-:W-:Y:S01]  /*2460*/  ISETP.LT.U32.AND P2, PT, R59.reuse, R64, !P0 ;  /* 0x000000403b00720c */ /* 0x040fe20004741070 */
[----:B------:R-:W-:Y:S01]  /*2470*/  IMAD.U32 R86, R86, 0x10000, RZ ;  /* 0x0001000056567824 */ /* 0x000fe200078e00ff */
[----:B------:R-:W-:Y:S01]  /*2480*/  IADD3 R16, P0, R59, R58, RZ ;  /* 0x0000003a3b107210 */ /* 0x000fe20007f1e0ff */
[----:B------:R-:W-:Y:S01]  /*2490*/  IMAD.X R36, R89, 0x1, R11, P3 ;  /* 0x0000000159247824 */ /* 0x000fe200018e060b */
[----:B------:R-:W-:Y:S01]  /*24a0*/  LOP3.LUT R55, R55, 0xffff, RZ, 0xc0, !PT ;  /* 0x0000ffff37377812 */ /* 0x000fe200078ec0ff */
[----:B------:R-:W-:Y:S01]  /*24b0*/  BSSY B0, `(.L_x_30911) ;  /* 0x0000084000007945 */ /* 0x000fe20003800000 */
[----:B------:R-:W-:Y:S01]  /*24c0*/  PRMT R73, R73, 0x7104, RZ ;  /* 0x0000710449497816 */ /* 0x000fe200000000ff */
[----:B------:R-:W-:Y:S01]  /*24d0*/  IMAD.X R17, RZ, RZ, R36, P0 ;  /* 0x000000ffff117224 */ /* 0x000fe200000e0624 */
[----:B------:R-:W-:-:S02]  /*24e0*/  SHF.R.U64 R14, R14, 0x10, R15 ;  /* 0x000000100e0e7819 */ /* 0x000fc4000000120f */
[----:B------:R-:W-:Y:S02]  /*24f0*/  LOP3.LUT R23, R23, 0xffff, RZ, 0xc0, !PT ;  /* 0x0000ffff17177812 */ /* 0x000fe400078ec0ff */
[----:B------:R-:W-:Y:S01]  /*2500*/  PRMT R47, R47, 0x7104, RZ ;  /* 0x000071042f2f7816 */ /* 0x000fe200000000ff */
[----:B0-----:R-:W-:Y:S01]  /*2510*/  @P2 IMAD.WIDE.U32 R18, R69, 0x9, R16 ;  /* 0x0000000945122825 */ /* 0x001fe200078e0010 */
[----:B------:R-:W-:Y:S02]  /*2520*/  LOP3.LUT R77, R77, 0xff0000, RZ, 0xc0, !PT ;  /* 0x00ff00004d4d7812 */ /* 0x000fe400078ec0ff */
[----:B------:R-:W-:Y:S01]  /*2530*/  LOP3.LUT R44, R44, 0x1c, RZ, 0xc0, !PT ;  /* 0x0000001c2c2c7812 */ /* 0x000fe200078ec0ff */
[----:B------:R-:W-:Y:S01]  /*2540*/  @P2 IMAD R25, R67, 0x9, RZ ;  /* 0x0000000943192824 */ /* 0x000fe200078e02ff */
[----:B------:R-:W-:Y:S01]  /*2550*/  @P2 LEA R78, P0, R18, R81, 0x3 ;  /* 0x00000051124e2211 */ /* 0x000fe200078018ff */
[----:B------:R-:W-:Y:S01]  /*2560*/  HADD2.F32 R14, -RZ, R14.H0_H0 ;  /* 0x2000000eff0e7230 */ /* 0x000fe20000004100 */
[----:B------:R-:W-:Y:S01]  /*2570*/  IADD3 R44, R71, -0x1, -R44 ;  /* 0xffffffff472c7810 */ /* 0x000fe20007ffe82c */
[----:B------:R-:W-:Y:S01]  /*2580*/  @P2 IMAD.IADD R19, R25, 0x1, R19 ;  /* 0x0000000119132824 */ /* 0x000fe200078e0213 */
[----:B------:R-:W-:-:S02]  /*2590*/  LOP3.LUT R51, R51, 0xffff, RZ, 0xc0, !PT ;  /* 0x0000ffff33337812 */ /* 0x000fc400078ec0ff */
[----:B------:R-:W-:Y:S02]  /*25a0*/  PRMT R84, R84, 0x7104, RZ ;  /* 0x0000710454547816 */ /* 0x000fe400000000ff */
[----:B------:R-:W-:Y:S02]  /*25b0*/  @P2 LEA.HI.X R79, R18, R57, R19, 0x3, P0 ;  /* 0x00000039124f2211 */ /* 0x000fe400000f1c13 */
[C---:B------:R-:W-:Y:S01]  /*25c0*/  FSETP.GT.AND P0, PT, R94.reuse, RZ, PT ;  /* 0x000000ff5e00720b */ /* 0x040fe20003f04000 */
[----:B------:R-:W-:Y:S01]  /*25d0*/  FMUL R94, R94, R94 ;  /* 0x0000005e5e5e7220 */ /* 0x000fe20000400000 */
[----:B------:R-:W-:Y:S01]  /*25e0*/  LOP3.LUT R18, R55, 0xff, RZ, 0xc0, !PT ;  /* 0x000000ff37127812 */ /* 0x000fe200078ec0ff */
[----:B------:R-:W-:Y:S01]  /*25f0*/  @P2 IMAD R55, R67, 0xa, RZ ;  /* 0x0000000a43372824 */ /* 0x000fe200078e02ff */
[----:B------:R-:W-:Y:S02]  /*2600*/  FMNMX R19, R74, R45, !PT ;  /* 0x0000002d4a137209 */ /* 0x000fe40007800000 */
[----:B------:R-:W-:-:S02]  /*2610*/  FSEL R94, R94, RZ, P0 ;  /* 0x000000ff5e5e7208 */ /* 0x000fc40000000000 */
[----:B------:R-:W-:Y:S01]  /*2620*/  LOP3.LUT R73, R18, 0xff00, R73, 0xf8, !PT ;  /* 0x0000ff0012497812 */ /* 0x000fe200078ef849 */
[----:B------:R-:W-:Y:S01]  /*2630*/  IMAD.U32 R18, R75, 0x10000, RZ ;  /* 0x000100004b127824 */ /* 0x000fe200078e00ff */
[----:B------:R-:W-:Y:S01]  /*2640*/  FMNMX R19, R72, R19, !PT ;  /* 0x0000001348137209 */ /* 0x000fe20007800000 */
[----:B------:R-:W-:Y:S01]  /*2650*/  FMUL R91, R94, R63 ;  /* 0x0000003f5e5b7220 */ /* 0x000fe20000400000 */
[----:B------:R-:W-:Y:S02]  /*2660*/  LOP3.LUT R51, R51, 0xff, RZ, 0xc0, !PT ;  /* 0x000000ff33337812 */ /* 0x000fe400078ec0ff */
[----:B------:R-:W-:Y:S02]  /*2670*/  LOP3.LUT R18, R18, 0xff0000, RZ, 0xc0, !PT ;  /* 0x00ff000012127812 */ /* 0x000fe400078ec0ff */
[----:B------:R-:W-:Y:S02]  /*2680*/  F2FP.SATFINITE.E4M3.F32.PACK_AB_MERGE_C R91, RZ, R91, RZ ;  /* 0x0000005bff5b723e */ /* 0x000fe400048070ff */
[----:B------:R-:W-:Y:S01]  /*2690*/  FMNMX R45, R98, R19, !PT ;  /* 0x00000013622d7209 */ /* 0x000fe20007800000 */
[----:B------:R-:W-:Y:S01]  /*26a0*/  @P2 IMAD.MOV.U32 R19, RZ, RZ, R17 ;  /* 0x000000ffff132224 */ /* 0x000fe200078e0011 */
[----:B------:R-:W-:-:S02]  /*26b0*/  LOP3.LUT R25, R91, 0xffff, RZ, 0xc0, !PT ;  /* 0x0000ffff5b197812 */ /* 0x000fc400078ec0ff */
[----:B------:R-:W-:Y:S01]  /*26c0*/  FMNMX R45, R96, R45, !PT ;  /* 0x0000002d602d7209 */ /* 0x000fe20007800000 */
[----:B------:R-:W-:Y:S01]  /*26d0*/  FMUL R96, R14, R14 ;  /* 0x0000000e0e607220 */ /* 0x000fe20000400000 */
[----:B------:R-:W-:Y:S01]  /*26e0*/  LOP3.LUT R51, R51, 0xff00, R84, 0xf8, !PT ;  /* 0x0000ff0033337812 */ /* 0x000fe200078ef854 */
[----:B------:R-:W-:Y:S01]  /*26f0*/  IMAD.SHL.U32 R25, R25, 0x1000000, RZ ;  /* 0x0100000019197824 */ /* 0x000fe200078e00ff */
[----:B------:R-:W-:-:S04]  /*2700*/  FMNMX R45, R76, R45, !PT ;  /* 0x0000002d4c2d7209 */ /* 0x000fc80007800000 */
[----:B------:R-:W-:Y:S01]  /*2710*/  LOP3.LUT R25, R25, R73, R18, 0xfe, !PT ;  /* 0x0000004919197212 */ /* 0x000fe200078efe12 */
[----:B------:R-:W-:Y:S01]  /*2720*/  @P2 IMAD.MOV.U32 R18, RZ, RZ, R16 ;  /* 0x000000ffff122224 */ /* 0x000fe200078e0010 */
[----:B------:R-:W-:-:S03]  /*2730*/  FMNMX R45, R46, R45, !PT ;  /* 0x0000002d2e2d7209 */ /* 0x000fc60007800000 */
[----:B------:R-:W-:Y:S01]  /*2740*/  @P2 IMAD.WIDE.U32 R18, R69, 0xa, R18 ;  /* 0x0000000a45122825 */ /* 0x000fe200078e0012 */
[----:B------:R-:W-:Y:S02]  /*2750*/  FMNMX R45, R92, R45, !PT ;  /* 0x0000002d5c2d7209 */ /* 0x000fe40007800000 */
[----:B------:R-:W-:Y:S01]  /*2760*/  LOP3.LUT R92, R21, 0xff, RZ, 0xc0, !PT ;  /* 0x000000ff155c7812 */ /* 0x000fe200078ec0ff */
[----:B------:R-:W-:Y:S01]  /*2770*/  @P2 IMAD.IADD R19, R55, 0x1, R19 ;  /* 0x0000000137132824 */ /* 0x000fe200078e0213 */
[----:B------:R-:W-:Y:S01]  /*2780*/  @P2 LEA R72, P0, R18, R81, 0x3 ;  /* 0x0000005112482211 */ /* 0x000fe200078018ff */
[----:B------:R-:W-:Y:S01]  /*2790*/  @P2 IMAD R55, R67, 0xb, RZ ;  /* 0x0000000b43372824 */ /* 0x000fe200078e02ff */
[----:B------:R-:W-:Y:S02]  /*27a0*/  FMNMX R45, R90, R45, !PT ;  /* 0x0000002d5a2d7209 */ /* 0x000fe40007800000 */
[----:B------:R-:W-:Y:S01]  /*27b0*/  @P2 LEA.HI.X R73, R18, R57, R19, 0x3, P0 ;  /* 0x0000003912492211 */ /* 0x000fe200000f1c13 */
[----:B------:R-:W-:Y:S01]  /*27c0*/  @P2 IMAD.MOV.U32 R18, RZ, RZ, R16 ;  /* 0x000000ffff122224 */ /* 0x000fe200078e0010 */
[----:B------:R-:W-:Y:S01]  /*27d0*/  FMNMX R93, R88, R45, !PT ;  /* 0x0000002d585d7209 */ /* 0x000fe20007800000 */
[----:B------:R-:W-:-:S02]  /*27e0*/  @P2 IMAD.MOV.U32 R19, RZ, RZ, R17 ;  /* 0x000000ffff132224 */ /* 0x000fc400078e0011 */
[----:B------:R-:W-:Y:S02]  /*27f0*/  @P2 IMAD R45, R67, 0xe, RZ ;  /* 0x0000000e432d2824 */ /* 0x000fe400078e02ff */
[----:B------:R-:W-:-:S04]  /*2800*/  @P2 IMAD.WIDE.U32 R18, R69, 0xb, R18 ;  /* 0x0000000b45122825 */ /* 0x000fc800078e0012 */
[----:B------:R-:W-:Y:S01]  /*2810*/  @P2 IMAD.IADD R19, R55, 0x1, R19 ;  /* 0x0000000137132824 */ /* 0x000fe200078e0213 */
[----:B------:R-:W-:Y:S01]  /*2820*/  @P2 LEA R74, P0, R18, R81, 0x3 ;  /* 0x00000051124a2211 */ /* 0x000fe200078018ff */
[----:B------:R-:W-:-:S03]  /*2830*/  @P2 IMAD R55, R67, 0xf, RZ ;  /* 0x0000000f43372824 */ /* 0x000fc600078e02ff */
[----:B------:R-:W-:Y:S01]  /*2840*/  @P2 LEA.HI.X R75, R18, R57, R19, 0x3, P0 ;  /* 0x00000039124b2211 */ /* 0x000fe200000f1c13 */
[----:B------:R-:W-:Y:S01]  /*2850*/  @P2 IMAD.MOV.U32 R19, RZ, RZ, R17 ;  /* 0x000000ffff132224 */ /* 0x000fe200078e0011 */
[----:B------:R-:W-:Y:S02]  /*2860*/  FSETP.GT.AND P0, PT, R14, RZ, PT ;  /* 0x000000ff0e00720b */ /* 0x000fe40003f04000 */
[----:B------:R-:W-:Y:S02]  /*2870*/  LOP3.LUT R14, R23, 0xff, RZ, 0xc0, !PT ;  /* 0x000000ff170e7812 */ /* 0x000fe400078ec0ff */
[----:B------:R-:W-:Y:S02]  /*2880*/  FSEL R96, R96, RZ, P0 ;  /* 0x000000ff60607208 */ /* 0x000fe40000000000 */
[----:B------:R-:W-:-:S03]  /*2890*/  LOP3.LUT R47, R14, 0xff00, R47, 0xf8, !PT ;  /* 0x0000ff000e2f7812 */ /* 0x000fc600078ef82f */
[----:B------:R-:W-:-:S05]  /*28a0*/  FMUL R14, R96, R63 ;  /* 0x0000003f600e7220 */ /* 0x000fca0000400000 */
        /* <DEDUP_REMOVED lines=23> */
[----:B------:R-:W-:Y:S01]  /*2a20*/  @P2 LEA.HI.X R55, R18, R57, R19, 0x3, P3 ;  /* 0x0000003912372211 */ /* 0x000fe200018f1c13 */
[----:B------:R-:W-:Y:S01]  /*2a30*/  @P2 IMAD.MOV.U32 R18, RZ, RZ, R16 ;  /* 0x000000ffff122224 */ /* 0x000fe200078e0010 */
[----:B------:R-:W-:-:S04]  /*2a40*/  LOP3.LUT R19, R44, 0x1f, RZ, 0xc0, !PT ;  /* 0x0000001f2c137812 */ /* 0x000fc800078ec0ff */
[----:B------:R-:W-:Y:S01]  /*2a50*/  ISETP.GE.U32.OR P0, PT, R19, R64, P0 ;  /* 0x000000401300720c */ /* 0x000fe20000706470 */
[----:B------:R-:W-:Y:S02]  /*2a60*/  @P2 IMAD.MOV.U32 R19, RZ, RZ, R17 ;  /* 0x000000ffff132224 */ /* 0x000fe400078e0011 */
[----:B------:R-:W-:-:S04]  /*2a70*/  @P2 IMAD.WIDE.U32 R18, R69, 0xe, R18 ;  /* 0x0000000e45122825 */ /* 0x000fc800078e0012 */
[----:B------:R-:W-:Y:S01]  /*2a80*/  @P2 IMAD.IADD R19, R45, 0x1, R19 ;  /* 0x000000012d132824 */ /* 0x000fe200078e0213 */
[----:B------:R-:W-:-:S04]  /*2a90*/  @P2 LEA R44, P3, R18, R81, 0x3 ;  /* 0x00000051122c2211 */ /* 0x000fc800078618ff */
[----:B------:R-:W-:Y:S02]  /*2aa0*/  @P2 LEA.HI.X R45, R18, R57, R19, 0x3, P3 ;  /* 0x00000039122d2211 */ /* 0x000fe400018f1c13 */
[----:B------:R-:W-:Y:S02]  /*2ab0*/  SHF.R.U32.HI R18, RZ, 0x10, R15 ;  /* 0x00000010ff127819 */ /* 0x000fe4000001160f */
[----:B------:R-:W-:-:S03]  /*2ac0*/  FMNMX R15, R56, R93, !PT ;  /* 0x0000005d380f7209 */ /* 0x000fc60007800000 */
[----:B------:R-:W-:Y:S01]  /*2ad0*/  HADD2.F32 R56, -RZ, R18.H0_H0 ;  /* 0x20000012ff387230 */ /* 0x000fe20000004100 */
[----:B------:R-:W-:Y:S02]  /*2ae0*/  FMNMX R19, R96, R15, !PT ;  /* 0x0000000f60137209 */ /* 0x000fe40007800000 */
[----:B------:R-:W-:Y:S02]  /*2af0*/  @P2 IADD3 R18, P4, R16, R87, RZ ;  /* 0x0000005710122210 */ /* 0x000fe40007f9e0ff */
[C---:B------:R-:W-:Y:S01]  /*2b00*/  FMUL R15, R56.reuse, R56 ;  /* 0x00000038380f7220 */ /* 0x040fe20000400000 */
[----:B------:R-:W-:Y:S02]  /*2b10*/  FSETP.GT.AND P3, PT, R56, RZ, PT ;  /* 0x000000ff3800720b */ /* 0x000fe40003f64000 */
[----:B------:R-:W-:Y:S01]  /*2b20*/  FMNMX R19, R94, R19, !PT ;  /* 0x000000135e137209 */ /* 0x000fe20007800000 */
[----:B------:R-:W-:Y:S01]  /*2b30*/  @P2 IMAD.X R17, R17, 0x1, R89, P4 ;  /* 0x0000000111112824 */ /* 0x000fe200020e0659 */
[----:B------:R-:W-:-:S02]  /*2b40*/  FSEL R16, R15, RZ, P3 ;  /* 0x000000ff0f107208 */ /* 0x000fc40001800000 */
[----:B------:R-:W-:Y:S02]  /*2b50*/  LOP3.LUT R15, R49, 0xffff, RZ, 0xc0, !PT ;  /* 0x0000ffff310f7812 */ /* 0x000fe400078ec0ff */
[C---:B------:R-:W-:Y:S01]  /*2b60*/  FMNMX R49, R16.reuse, R19, !PT ;  /* 0x0000001310317209 */ /* 0x040fe20007800000 */
[----:B------:R-:W-:Y:S01]  /*2b70*/  FMUL R16, R16, R63 ;  /* 0x0000003f10107220 */ /* 0x000fe20000400000 */
[----:B------:R-:W-:-:S04]  /*2b80*/  PRMT R92, R15, 0x7604, R92 ;  /* 0x000076040f5c7816 */ /* 0x000fc8000000005c */
[----:B------:R-:W-:Y:S02]  /*2b90*/  F2FP.SATFINITE.E4M3.F32.PACK_AB_MERGE_C R19, RZ, R16, RZ ;  /* 0x00000010ff13723e */ /* 0x000fe400048070ff */
[----:B------:R-:W-:Y:S02]  /*2ba0*/  LOP3.LUT R16, R86, 0xff0000, RZ, 0xc0, !PT ;  /* 0x00ff000056107812 */ /* 0x000fe400078ec0ff */
[----:B------:R-:W-:Y:S02]  /*2bb0*/  LOP3.LUT R15, R19, 0xffff, RZ, 0xc0, !PT ;  /* 0x0000ffff130f7812 */ /* 0x000fe400078ec0ff */
[----:B------:R-:W-:-:S03]  /*2bc0*/  @P2 LEA R86, P3, R18, R81, 0x3 ;  /* 0x0000005112562211 */ /* 0x000fc600078618ff */
[----:B------:R-:W-:Y:S01]  /*2bd0*/  IMAD.SHL.U32 R15, R15, 0x1000000, RZ ;  /* 0x010000000f0f7824 */ /* 0x000fe200078e00ff */
[----:B------:R-:W-:-:S04]  /*2be0*/  @P2 LEA.HI.X R87, R18, R57, R17, 0x3, P3 ;  /* 0x0000003912572211 */ /* 0x000fc800018f1c11 */
[----:B------:R-:W-:Y:S01]  /*2bf0*/  LOP3.LUT R21, R15, R51, R16, 0xfe, !PT ;  /* 0x000000330f157212 */ /* 0x000fe200078efe10 */
[----:B------:R-:W-:Y:S06]  /*2c00*/  @P1 BRA `(.L_x_30912) ;  /* 0x0000000000381947 */ /* 0x000fec0003800000 */
[----:B------:R-:W-:Y:S01]  /*2c10*/  IMAD.U32 R91, R91, 0x10000, RZ ;  /* 0x000100005b5b7824 */ /* 0x000fe200078e00ff */
[----:B------:R-:W-:Y:S01]  /*2c20*/  LOP3.LUT R10, R8, 0x1f, R3, 0xf8, !PT ;  /* 0x0000001f080a7812 */ /* 0x000fe200078ef803 */
[----:B------:R-:W-:Y:S01]  /*2c30*/  IMAD R15, R67, 0x7, RZ ;  /* 0x00000007430f7824 */ /* 0x000fe200078e02ff */
[----:B------:R-:W-:Y:S01]  /*2c40*/  LOP3.LUT R3, R19, 0xffff, RZ, 0xc0, !PT ;  /* 0x0000ffff13037812 */ /* 0x000fe200078ec0ff */
        /* <DEDUP_REMOVED lines=10> */
.L_x_30912:
[----:B------:R-:W-:Y:S05]  /*2cf0*/  BSYNC B0 ;  /* 0x0000000000007941 */ /* 0x000fea0003800000 */
.L_x_30911:
[----:B-----5:R-:W-:Y:S01]  /*2d00*/  HADD2.F32 R0, -RZ, R34.H0_H0 ;  /* 0x20000022ff007230 */ /* 0x020fe20000004100 */
[----:B------:R-:W-:Y:S02]  /*2d10*/  @!P2 CS2R R18, SRZ ;  /* 0x000000000012a805 */ /* 0x000fe4000001ff00 */
[----:B------:R-:W-:Y:S02]  /*2d20*/  @!P2 CS2R R16, SRZ ;  /* 0x000000000010a805 */ /* 0x000fe4000001ff00 */
[--C-:B------:R-:W-:Y:S01]  /*2d30*/  SHF.R.U64 R34, R34, 0x10, R35.reuse ;  /* 0x0000001022227819 */ /* 0x100fe20000001223 */
[----:B------:R-:W-:Y:S01]  /*2d40*/  HADD2.F32 R51, -RZ, R35.H0_H0 ;  /* 0x20000023ff337230 */ /* 0x000fe20000004100 */
[----:B------:R-:W-:Y:S02]  /*2d50*/  SHF.R.U32.HI R56, RZ, 0x10, R35 ;  /* 0x00000010ff387819 */ /* 0x000fe40000011623 */
[----:B------:R-:W-:Y:S01]  /*2d60*/  @!P2 CS2R R8, SRZ ;  /* 0x000000000008a805 */ /* 0x000fe2000001ff00 */
[----:B------:R1:W5:Y:S01]  /*2d70*/  @P2 LDG.E.64 R18, desc[UR6][R86.64] ;  /* 0x0000000656122981 */ /* 0x000362000c1e1b00 */
[----:B------:R-:W-:-:S02]  /*2d80*/  HADD2.F32 R35, -RZ, R34.H0_H0 ;  /* 0x20000022ff237230 */ /* 0x000fc40000004100 */
[----:B------:R-:W-:Y:S01]  /*2d90*/  FMUL R34, R0, R0 ;  /* 0x0000000000227220 */ /* 0x000fe20000400000 */
[----:B------:R-:W-:Y:S01]  /*2da0*/  HADD2.F32 R84, -RZ, R12.H0_H0 ;  /* 0x2000000cff547230 */ /* 0x000fe20000004100 */
[----:B------:R2:W5:Y:S01]  /*2db0*/  @P2 LDG.E.64 R16, desc[UR6][R78.64] ;  /* 0x000000064e102981 */ /* 0x000562000c1e1b00 */
[--C-:B------:R-:W-:Y:S01]  /*2dc0*/  SHF.R.U64 R95, R12, 0x10, R13.reuse ;  /* 0x000000100c5f7819 */ /* 0x100fe2000000120d */
[----:B------:R-:W-:Y:S01]  /*2dd0*/  HADD2.F32 R88, -RZ, R13.H0_H0 ;  /* 0x2000000dff587230 */ /* 0x000fe20000004100 */
[----:B------:R-:W-:Y:S01]  /*2de0*/  SHF.R.U32.HI R94, RZ, 0x10, R13 ;  /* 0x00000010ff5e7819 */ /* 0x000fe2000001160d */
[----:B------:R-:W-:Y:S01]  /*2df0*/  HADD2.F32 R89, -RZ, R6.H0_H0 ;  /* 0x20000006ff597230 */ /* 0x000fe20000004100 */
[--C-:B------:R-:W-:Y:S01]  /*2e00*/  SHF.R.U64 R93, R6, 0x10, R7.reuse ;  /* 0x00000010065d7819 */ /* 0x100fe20000001207 */
[----:B------:R-:W-:Y:S01]  /*2e10*/  HADD2.F32 R90, -RZ, R7.H0_H0 ;  /* 0x20000007ff5a7230 */ /* 0x000fe20000004100 */
[----:B------:R-:W-:Y:S01]  /*2e20*/  SHF.R.U32.HI R91, RZ, 0x10, R7 ;  /* 0x00000010ff5b7819 */ /* 0x000fe20000011607 */
[----:B-1----:R-:W-:Y:S01]  /*2e30*/  HADD2.F32 R87, -RZ, R5.H0_H0 ;  /* 0x20000005ff577230 */ /* 0x002fe20000004100 */
[--C-:B------:R-:W-:Y:S01]  /*2e40*/  SHF.R.U32.HI R86, RZ, 0x10, R5.reuse ;  /* 0x00000010ff567819 */ /* 0x100fe20000011605 */
[----:B--2---:R-:W-:Y:S01]  /*2e50*/  HADD2.F32 R79, -RZ, R4.H0_H0 ;  /* 0x20000004ff4f7230 */ /* 0x004fe20000004100 */
[----:B------:R-:W-:-:S02]  /*2e60*/  SHF.R.U64 R78, R4, 0x10, R5 ;  /* 0x00000010044e7819 */ /* 0x000fc40000001205 */
[----:B------:R-:W-:Y:S02]  /*2e70*/  @!P2 CS2R R14, SRZ ;  /* 0x00000000000ea805 */ /* 0x000fe4000001ff00 */
[----:B------:R-:W-:Y:S02]  /*2e80*/  FSETP.GT.AND P1, PT, R0, RZ, PT ;  /* 0x000000ff0000720b */ /* 0x000fe40003f24000 */
[----:B------:R-:W-:Y:S02]  /*2e90*/  @!P2 CS2R R12, SRZ ;  /* 0x00000000000ca805 */ /* 0x000fe4000001ff00 */
[----:B0-----:R-:W-:Y:S02]  /*2ea0*/  @!P2 CS2R R10, SRZ ;  /* 0x00000000000aa805 */ /* 0x001fe4000001ff00 */
[----:B------:R-:W-:Y:S02]  /*2eb0*/  @!P2 CS2R R6, SRZ ;  /* 0x000000000006a805 */ /* 0x000fe4000001ff00 */
[----:B------:R-:W-:Y:S01]  /*2ec0*/  @!P2 CS2R R4, SRZ ;  /* 0x000000000004a805 */ /* 0x000fe2000001ff00 */
[C---:B------:R-:W-:Y:S01]  /*2ed0*/  FMUL R0, R35.reuse, R35 ;  /* 0x0000002323007220 */ /* 0x040fe20000400000 */
[----:B------:R-:W-:Y:S01]  /*2ee0*/  FSEL R34, R34, RZ, P1 ;  /* 0x000000ff22227208 */ /* 0x000fe20000800000 */
[----:B------:R0:W5:Y:S01]  /*2ef0*/  @P2 LDG.E.64 R8, desc[UR6][R46.64] ;  /* 0x000000062e082981 */ /* 0x000162000c1e1b00 */
[----:B------:R-:W-:-:S02]  /*2f00*/  FSETP.GT.AND P6, PT, R35, RZ, PT ;  /* 0x000000ff2300720b */ /* 0x000fc40003fc4000 */
[----:B------:R-:W-:Y:S01]  /*2f10*/  FMNMX R49, R49, R34, !PT ;  /* 0x0000002231317209 */ /* 0x000fe20007800000 */
[----:B------:R-:W5:Y:S01]  /*2f20*/  @P2 LDG.E.64 R14, desc[UR6][R72.64] ;  /* 0x00000006480e2981 */ /* 0x000f62000c1e1b00 */
[----:B------:R-:W-:-:S03]  /*2f30*/  FSEL R0, R0, RZ, P6 ;  /* 0x000000ff00007208 */ /* 0x000fc60003000000 */
[----:B------:R-:W5:Y:S01]  /*2f40*/  @P2 LDG.E.64 R12, desc[UR6][R74.64] ;  /* 0x000000064a0c2981 */ /* 0x000f62000c1e1b00 */
[----:B0-----:R-:W-:Y:S02]  /*2f50*/  HADD2.F32 R46, -RZ, R56.H0_H0 ;  /* 0x20000038ff2e7230 */ /* 0x001fe40000004100 */
[----:B------:R-:W-:Y:S01]  /*2f60*/  FMUL R56, R51, R51 ;  /* 0x0000003333387220 */ /* 0x000fe20000400000 */
[----:B------:R-:W5:Y:S01]  /*2f70*/  @P2 LDG.E.64 R10, desc[UR6][R76.64] ;  /* 0x000000064c0a2981 */ /* 0x000f62000c1e1b00 */
[----:B------:R-:W-:-:S03]  /*2f80*/  HADD2.F32 R35, -RZ, R78.H0_H0 ;  /* 0x2000004eff237230 */ /* 0x000fc60000004100 */
[----:B------:R0:W5:Y:S04]  /*2f90*/  @P2 LDG.E.64 R6, desc[UR6][R54.64] ;  /* 0x0000000636062981 */ /* 0x000168000c1e1b00 */
[----:B------:R1:W5:Y:S01]  /*2fa0*/  @P2 LDG.E.64 R4, desc[UR6][R44.64] ;  /* 0x000000062c042981 */ /* 0x000362000c1e1b00 */
[----:B------:R-:W-:Y:S01]  /*2fb0*/  FSETP.GT.AND P2, PT, R51, RZ, PT ;  /* 0x000000ff3300720b */ /* 0x000fe20003f44000 */
[C---:B------:R-:W-:Y:S01]  /*2fc0*/  FMUL R78, R46.reuse, R46 ;  /* 0x0000002e2e4e7220 */ /* 0x040fe20000400000 */
[----:B------:R-:W-:Y:S02]  /*2fd0*/  FSETP.GT.AND P6, PT, R46, RZ, PT ;  /* 0x000000ff2e00720b */ /* 0x000fe40003fc4000 */
[----:B------:R-:W-:Y:S02]  /*2fe0*/  FSEL R56, R56, RZ, P2 ;  /* 0x000000ff38387208 */ /* 0x000fe40001000000 */
[----:B0-----:R-:W-:Y:S01]  /*2ff0*/  FMNMX R55, R0, R49, !PT ;  /* 0x0000003100377209 */ /* 0x001fe20007800000 */
[----:B------:R-:W-:-:S02]  /*3000*/  HADD2.F32 R47, -RZ, R95.H0_H0 ;  /* 0x2000005fff2f7230 */ /* 0x000fc40000004100 */
[C---:B------:R-:W-:Y:S01]  /*3010*/  FMUL R96, R84.reuse, R84 ;  /* 0x0000005454607220 */ /* 0x040fe20000400000 */
[----:B------:R-:W-:Y:S02]  /*3020*/  FSETP.GT.AND P4, PT, R84, RZ, PT ;  /* 0x000000ff5400720b */ /* 0x000fe40003f84000 */
[----:B------:R-:W-:Y:S02]  /*3030*/  FSEL R78, R78, RZ, P6 ;  /* 0x000000ff4e4e7208 */ /* 0x000fe40003000000 */
[----:B------:R-:W-:Y:S01]  /*3040*/  FMNMX R55, R56, R55, !PT ;  /* 0x0000003738377209 */ /* 0x000fe20007800000 */
[----:B------:R-:W-:Y:S01]  /*3050*/  HADD2.F32 R49, -RZ, R86.H0_H0 ;  /* 0x20000056ff317230 */ /* 0x000fe20000004100 */
[C---:B------:R-:W-:Y:S01]  /*3060*/  FSETP.GT.AND P6, PT, R47.reuse, RZ, PT ;  /* 0x000000ff2f00720b */ /* 0x040fe20003fc4000 */
[----:B------:R-:W-:Y:S01]  /*3070*/  FMUL R86, R47, R47 ;  /* 0x0000002f2f567220 */ /* 0x000fe20000400000 */
[----:B------:R-:W-:Y:S01]  /*3080*/  FSEL R96, R96, RZ, P4 ;  /* 0x000000ff60607208 */ /* 0x000fe20002000000 */
[----:B-1----:R-:W-:Y:S01]  /*3090*/  HADD2.F32 R44, -RZ, R94.H0_H0 ;  /* 0x2000005eff2c7230 */ /* 0x002fe20000004100 */
[----:B------:R-:W-:-:S02]  /*30a0*/  FMNMX R47, R78, R55, !PT ;  /* 0x000000374e2f7209 */ /* 0x000fc40007800000 */
[C---:B------:R-:W-:Y:S01]  /*30b0*/  FSETP.GT.AND P3, PT, R88.reuse, RZ, PT ;  /* 0x000000ff5800720b */ /* 0x040fe20003f64000 */
[----:B------:R-:W-:Y:S01]  /*30c0*/  FMUL R88, R88, R88 ;  /* 0x0000005858587220 */ /* 0x000fe20000400000 */
[----:B------:R-:W-:Y:S02]  /*30d0*/  FSEL R86, R86, RZ, P6 ;  /* 0x000000ff56567208 */ /* 0x000fe40003000000 */
[----:B------:R-:W-:Y:S02]  /*30e0*/  FMNMX R47, R96, R47, !PT ;  /* 0x0000002f602f7209 */ /* 0x000fe40007800000 */
[C---:B------:R-:W-:Y:S01]  /*30f0*/  FSETP.GT.AND P6, PT, R44.reuse, RZ, PT ;  /* 0x000000ff2c00720b */ /* 0x040fe20003fc4000 */
[----:B------:R-:W-:Y:S01]  /*3100*/  FMUL R44, R44, R44 ;  /* 0x0000002c2c2c7220 */ /* 0x000fe20000400000 */
[----:B------:R-:W-:Y:S02]  /*3110*/  FSEL R73, R88, RZ, P3 ;  /* 0x000000ff58497208 */ /* 0x000fe40001800000 */
[----:B------:R-:W-:Y:S01]  /*3120*/  FMNMX R46, R86, R47, !PT ;  /* 0x0000002f562e7209 */ /* 0x000fe20007800000 */
[----:B------:R-:W-:Y:S01]  /*3130*/  HADD2.F32 R45, -RZ, R93.H0_H0 ;  /* 0x2000005dff2d7230 */ /* 0x000fe20000004100 */
[C---:B------:R-:W-:Y:S01]  /*3140*/  FSETP.GT.AND P5, PT, R89.reuse, RZ, PT ;  /* 0x000000ff5900720b */ /* 0x040fe20003fa4000 */
[----:B------:R-:W-:Y:S01]  /*3150*/  FMUL R89, R89, R89 ;  /* 0x0000005959597220 */ /* 0x000fe20000400000 */
[----:B------:R-:W-:-:S02]  /*3160*/  FSEL R77, R44, RZ, P6 ;  /* 0x000000ff2c4d7208 */ /* 0x000fc40003000000 */
[----:B------:R-:W-:Y:S01]  /*3170*/  FMNMX R54, R73, R46, !PT ;  /* 0x0000002e49367209 */ /* 0x000fe20007800000 */
[----:B------:R-:W-:Y:S01]  /*3180*/  HADD2.F32 R3, -RZ, R42.H0_H0 ;  /* 0x2000002aff037230 */ /* 0x000fe20000004100 */
[C---:B------:R-:W-:Y:S01]  /*3190*/  FSETP.GT.AND P6, PT, R45.reuse, RZ, PT ;  /* 0x000000ff2d00720b */ /* 0x040fe20003fc4000 */
[----:B------:R-:W-:Y:S01]  /*31a0*/  FMUL R46, R45, R45 ;  /* 0x0000002d2d2e7220 */ /* 0x000fe20000400000 */
[----:B------:R-:W-:Y:S01]  /*31b0*/  FSEL R44, R89, RZ, P5 ;  /* 0x000000ff592c7208 */ /* 0x000fe20002800000 */
[----:B------:R-:W-:Y:S01]  /*31c0*/  HADD2.F32 R72, -RZ, R32.H0_H0 ;  /* 0x20000020ff487230 */ /* 0x000fe20000004100 */
[----:B------:R-:W-:Y:S01]  /*31d0*/  FMNMX R45, R77, R54, !PT ;  /* 0x000000364d2d7209 */ /* 0x000fe20007800000 */
[----:B------:R-:W-:Y:S02]  /*31e0*/  HADD2.F32 R51, -RZ, R91.H0_H0 ;  /* 0x2000005bff337230 */ /* 0x000fe40000004100 */
        /* <DEDUP_REMOVED lines=20> */
[C---:B------:R-:W-:Y:S01]  /*3330*/  FMUL R90, R87.reuse, R87 ;  /* 0x00000057575a7220 */ /* 0x040fe20000400000 */
[----:B------:R-:W-:-:S02]  /*3340*/  FSETP.GT.AND P4, PT, R87, RZ, PT ;  /* 0x000000ff5700720b */ /* 0x000fc40003f84000 */
[----:B------:R-:W-:Y:S02]  /*3350*/  FSEL R76, R76, RZ, P6 ;  /* 0x000000ff4c4c7208 */ /* 0x000fe40003000000 */
[----:B------:R-:W-:Y:S01]  /*3360*/  FMNMX R3, R88, R3, !PT ;  /* 0x0000000358037209 */ /* 0x000fe20007800000 */
[C---:B------:R-:W-:Y:S01]  /*3370*/  FMUL R94, R49.reuse, R49 ;  /* 0x00000031315e7220 */ /* 0x040fe20000400000 */
[----:B------:R-:W-:Y:S02]  /*3380*/  FSEL R90, R90, RZ, P4 ;  /* 0x000000ff5a5a7208 */ /* 0x000fe40002000000 */
[----:B------:R-:W-:Y:S02]  /*3390*/  FSETP.GT.AND P2, PT, R49, RZ, PT ;  /* 0x000000ff3100720b */ /* 0x000fe40003f44000 */
[----:B------:R-:W-:Y:S02]  /*33a0*/  FMNMX R3, R76, R3, !PT ;  /* 0x000000034c037209 */ /* 0x000fe40007800000 */
[----:B------:R-:W-:-:S02]  /*33b0*/  FSEL R94, R94, RZ, P2 ;  /* 0x000000ff5e5e7208 */ /* 0x000fc40001000000 */
[----:B------:R-:W-:Y:S01]  /*33c0*/  FMNMX R3, R90, R3, !PT ;  /* 0x000000035a037209 */ /* 0x000fe20007800000 */
[----:B------:R-:W-:Y:S01]  /*33d0*/  HADD2.F32 R84, -RZ, R40.H0_H0 ;  /* 0x20000028ff547230 */ /* 0x000fe20000004100 */
        /* <DEDUP_REMOVED lines=39> */
.L_x_30914:
[----:B------:R-:W-:Y:S05]  /*3650*/  BSYNC B0 ;  /* 0x0000000000007941 */ /* 0x000fea0003800000 */
.L_x_30913:
        /* <DEDUP_REMOVED lines=16> */
.L_x_30916:
[----:B------:R-:W-:Y:S05]  /*3760*/  BSYNC B0 ;  /* 0x0000000000007941 */ /* 0x000fea0003800000 */
.L_x_30915:
[----:B------:R-:W-:Y:S02]  /*3770*/  HADD2.F32 R0, -RZ, R38.H0_H0 ;  /* 0x20000026ff007230 */ /* 0x000fe40000004100 */
[-C--:B01----:R-:W-:Y:S01]  /*3780*/  FMUL R35, R54, R63.reuse ;  /* 0x0000003f36237220 */ /* 0x083fe20000400000 */
[----:B------:R-:W-:Y:S01]  /*3790*/  F2FP.SATFINITE.E4M3.F32.PACK_AB_MERGE_C R78, RZ, R78, RZ ;  /* 0x0000004eff4e723e */ /* 0x000fe200048070ff */
[-C--:B------:R-:W-:Y:S01]  /*37a0*/  FMUL R88, R88, R63.reuse ;  /* 0x0000003f58587220 */ /* 0x080fe20000400000 */
[----:B------:R-:W-:Y:S01]  /*37b0*/  FSEL R84, R84, RZ, P1 ;  /* 0x000000ff54547208 */ /* 0x000fe20000800000 */
[C---:B------:R-:W-:Y:S01]  /*37c0*/  FMUL R86, R0.reuse, R0 ;  /* 0x0000000000567220 */ /* 0x040fe20000400000 */
[----:B------:R-:W-:Y:S01]  /*37d0*/  FSETP.GT.AND P2, PT, R0, RZ, PT ;  /* 0x000000ff0000720b */ /* 0x000fe20003f44000 */
[----:B------:R-:W-:Y:S01]  /*37e0*/  BSSY B0, `(.L_x_30917) ;  /* 0x0000058000007945 */ /* 0x000fe20003800000 */
[----:B------:R-:W-:Y:S01]  /*37f0*/  LOP3.LUT R0, R78, 0xffff, RZ, 0xc0, !PT ;  /* 0x0000ffff4e007812 */ /* 0x000fe200078ec0ff */
[----:B------:R-:W-:Y:S01]  /*3800*/  FMUL R34, R84, R63 ;  /* 0x0000003f54227220 */ /* 0x000fe20000400000 */
[----:B------:R-:W-:-:S02]  /*3810*/  F2FP.SATFINITE.E4M3.F32.PACK_AB_MERGE_C R35, RZ, R35, RZ ;  /* 0x00000023ff23723e */ /* 0x000fc400048070ff */
[----:B------:R-:W-:Y:S02]  /*3820*/  LOP3.LUT R3, R0, 0xff, RZ, 0xc0, !PT ;  /* 0x000000ff00037812 */ /* 0x000fe400078ec0ff */
[----:B------:R-:W-:Y:S02]  /*3830*/  FSEL R86, R86, RZ, P2 ;  /* 0x000000ff56567208 */ /* 0x000fe40001000000 */
[----:B------:R-:W-:Y:S02]  /*3840*/  PRMT R0, R35, 0x7104, RZ ;  /* 0x0000710423007816 */ /* 0x000fe400000000ff */
[----:B------:R-:W-:Y:S02]  /*3850*/  F2FP.SATFINITE.E4M3.F32.PACK_AB_MERGE_C R34, RZ, R34, RZ ;  /* 0x00000022ff22723e */ /* 0x000fe400048070ff */
[----:B------:R-:W-:Y:S01]  /*3860*/  LOP3.LUT R79, R3, 0xff00, R0, 0xf8, !PT ;  /* 0x0000ff00034f7812 */ /* 0x000fe200078ef800 */
[----:B------:R-:W-:Y:S01]  /*3870*/  FMUL R0, R86, R63 ;  /* 0x0000003f56007220 */ /* 0x000fe20000400000 */
[----:B------:R-:W-:Y:S01]  /*3880*/  SHF.R.U64 R32, R32, 0x10, R33 ;  /* 0x0000001020207819 */ /* 0x000fe20000001221 */
[----:B------:R-:W-:Y:S01]  /*3890*/  IMAD.U32 R3, R34, 0x10000, RZ ;  /* 0x0001000022037824 */ /* 0x000fe200078e00ff */
[----:B------:R-:W-:-:S02]  /*38a0*/  LOP3.LUT R91, R37, 0xff, RZ, 0xc0, !PT ;  /* 0x000000ff255b7812 */ /* 0x000fc400078ec0ff */
[----:B------:R-:W-:Y:S01]  /*38b0*/  F2FP.SATFINITE.E4M3.F32.PACK_AB_MERGE_C R0, RZ, R0, RZ ;  /* 0x00000000ff00723e */ /* 0x000fe200048070ff */
[----:B------:R-:W-:Y:S01]  /*38c0*/  HADD2.F32 R32, -RZ, R32.H0_H0 ;  /* 0x20000020ff207230 */ /* 0x000fe20000004100 */
[----:B------:R-:W-:Y:S02]  /*38d0*/  LOP3.LUT R96, R3, 0xff0000, RZ, 0xc0, !PT ;  /* 0x00ff000003607812 */ /* 0x000fe400078ec0ff */
[----:B------:R-:W-:Y:S02]  /*38e0*/  LOP3.LUT R77, R0, 0xffff, RZ, 0xc0, !PT ;  /* 0x0000ffff004d7812 */ /* 0x000fe400078ec0ff */
[----:B------:R-:W-:Y:S01]  /*38f0*/  SHF.R.U32.HI R37, RZ, 0x10, R33 ;  /* 0x00000010ff257819 */ /* 0x000fe20000011621 */
[----:B------:R-:W-:Y:S01]  /*3900*/  HADD2.F32 R33, -RZ, R33.H0_H0 ;  /* 0x20000021ff217230 */ /* 0x000fe20000004100 */
[----:B------:R-:W-:Y:S01]  /*3910*/  FSETP.GT.AND P1, PT, R32, RZ, PT ;  /* 0x000000ff2000720b */ /* 0x000fe20003f24000 */
[----:B------:R-:W-:Y:S01]  /*3920*/  IMAD.SHL.U32 R77, R77, 0x1000000, RZ ;  /* 0x010000004d4d7824 */ /* 0x000fe200078e00ff */
[----:B------:R-:W-:-:S02]  /*3930*/  LOP3.LUT R70, R70, 0xffff, RZ, 0xc0, !PT ;  /* 0x0000ffff46467812 */ /* 0x000fc400078ec0ff */
[C---:B------:R-:W-:Y:S01]  /*3940*/  FSETP.GT.AND P2, PT, R33.reuse, RZ, PT ;  /* 0x000000ff2100720b */ /* 0x040fe20003f44000 */
[----:B------:R-:W-:Y:S01]  /*3950*/  FMUL R33, R33, R33 ;  /* 0x0000002121217220 */ /* 0x000fe20000400000 */
[----:B------:R-:W-:Y:S01]  /*3960*/  LOP3.LUT R3, R77, R79, R96, 0xfe, !PT ;  /* 0x0000004f4d037212 */ /* 0x000fe200078efe60 */
[----:B------:R-:W-:Y:S01]  /*3970*/  FMUL R96, R32, R32 ;  /* 0x0000002020607220 */ /* 0x000fe20000400000 */
[----:B------:R-:W-:Y:S01]  /*3980*/  HADD2.F32 R32, -RZ, R37.H0_H0 ;  /* 0x20000025ff207230 */ /* 0x000fe20000004100 */
[----:B------:R-:W-:Y:S01]  /*3990*/  LOP3.LUT R87, R53, 0xff, RZ, 0xc0, !PT ;  /* 0x000000ff35577812 */ /* 0x000fe200078ec0ff */
[----:B------:R-:W-:Y:S01]  /*39a0*/  FMUL R77, R72, R63 ;  /* 0x0000003f484d7220 */ /* 0x000fe20000400000 */
[----:B------:R-:W-:Y:S02]  /*39b0*/  FSEL R98, R33, RZ, P2 ;  /* 0x000000ff21627208 */ /* 0x000fe40001000000 */
[----:B------:R-:W-:Y:S02]  /*39c0*/  FSEL R96, R96, RZ, P1 ;  /* 0x000000ff60607208 */ /* 0x000fe40000800000 */
[C---:B------:R-:W-:Y:S01]  /*39d0*/  FSETP.GT.AND P1, PT, R32.reuse, RZ, PT ;  /* 0x000000ff2000720b */ /* 0x040fe20003f24000 */
[----:B------:R-:W-:Y:S01]  /*39e0*/  FMUL R32, R32, R32 ;  /* 0x0000002020207220 */ /* 0x000fe20000400000 */
[----:B------:R-:W-:Y:S01]  /*39f0*/  FMNMX R75, R96, R75, !PT ;  /* 0x0000004b604b7209 */ /* 0x000fe20007800000 */
[----:B------:R-:W-:Y:S01]  /*3a00*/  FMUL R79, R98, R63 ;  /* 0x0000003f624f7220 */ /* 0x000fe20000400000 */
[----:B------:R-:W-:-:S02]  /*3a10*/  LOP3.LUT R80, R80, 0xffff, RZ, 0xc0, !PT ;  /* 0x0000ffff50507812 */ /* 0x000fc400078ec0ff */
[----:B------:R-:W-:Y:S02]  /*3a20*/  FSEL R100, R32, RZ, P1 ;  /* 0x000000ff20647208 */ /* 0x000fe40000800000 */
[----:B------:R-:W-:Y:S02]  /*3a30*/  FMNMX R75, R98, R75, !PT ;  /* 0x0000004b624b7209 */ /* 0x000fe40007800000 */
[----:B------:R-:W-:Y:S01]  /*3a40*/  LOP3.LUT R32, R47, 0xff, RZ, 0xc0, !PT ;  /* 0x000000ff2f207812 */ /* 0x000fe200078ec0ff */
[C---:B------:R-:W-:Y:S01]  /*3a50*/  FMUL R37, R100.reuse, R63 ;  /* 0x0000003f64257220 */ /* 0x040fe20000400000 */
[----:B------:R-:W-:Y:S01]  /*3a60*/  FMNMX R33, R100, R75, !PT ;  /* 0x0000004b64217209 */ /* 0x000fe20007800000 */
[-C--:B------:R-:W-:Y:S01]  /*3a70*/  FMUL R75, R76, R63.reuse ;  /* 0x0000003f4c4b7220 */ /* 0x080fe20000400000 */
[----:B------:R-:W-:Y:S01]  /*3a80*/  LOP3.LUT R55, R55, 0xffff, RZ, 0xc0, !PT ;  /* 0x0000ffff37377812 */ /* 0x000fe200078ec0ff */
[----:B------:R-:W-:Y:S01]  /*3a90*/  FMUL R76, R94, R63 ;  /* 0x0000003f5e4c7220 */ /* 0x000fe20000400000 */
[----:B------:R-:W-:-:S02]  /*3aa0*/  FMNMX R33, R54, R33, !PT ;  /* 0x0000002136217209 */ /* 0x000fc40007800000 */
[----:B------:R-:W-:Y:S02]  /*3ab0*/  LOP3.LUT R54, R45, 0xff, RZ, 0xc0, !PT ;  /* 0x000000ff2d367812 */ /* 0x000fe400078ec0ff */
[----:B------:R-:W-:Y:S02]  /*3ac0*/  LOP3.LUT R73, R73, 0xffff, RZ, 0xc0, !PT ;  /* 0x0000ffff49497812 */ /* 0x000fe400078ec0ff */
[----:B------:R-:W-:Y:S01]  /*3ad0*/  PRMT R91, R70, 0x7604, R91 ;  /* 0x00007604465b7816 */ /* 0x000fe2000000005b */
[-C--:B------:R-:W-:Y:S01]  /*3ae0*/  FMUL R70, R74, R63.reuse ;  /* 0x0000003f4a467220 */ /* 0x080fe20000400000 */
[----:B------:R-:W-:Y:S01]  /*3af0*/  PRMT R87, R80, 0x7604, R87 ;  /* 0x0000760450577816 */ /* 0x000fe20000000057 */
[-C--:B------:R-:W-:Y:S01]  /*3b00*/  FMUL R74, R46, R63.reuse ;  /* 0x0000003f2e4a7220 */ /* 0x080fe20000400000 */
[----:B------:R-:W-:Y:S01]  /*3b10*/  PRMT R54, R55, 0x7604, R54 ;  /* 0x0000760437367816 */ /* 0x000fe20000000036 */
[-C--:B------:R-:W-:Y:S01]  /*3b20*/  FMUL R55, R44, R63.reuse ;  /* 0x0000003f2c377220 */ /* 0x080fe20000400000 */
[----:B------:R-:W-:Y:S01]  /*3b30*/  PRMT R32, R73, 0x7604, R32 ;  /* 0x0000760449207816 */ /* 0x000fe20000000020 */
[-C--:B------:R-:W-:Y:S01]  /*3b40*/  FMUL R73, R90, R63.reuse ;  /* 0x0000003f5a497220 */ /* 0x080fe20000400000 */
[----:B------:R-:W-:Y:S01]  /*3b50*/  FMUL R80, R96, R63 ;  /* 0x0000003f60507220 */ /* 0x000fe20000400000 */
[----:B------:R-:W-:-:S02]  /*3b60*/  LOP3.LUT R53, R83, 0xff, RZ, 0xc0, !PT ;  /* 0x000000ff53357812 */ /* 0x000fc400078ec0ff */
[----:B------:R-:W-:Y:S02]  /*3b70*/  LOP3.LUT R82, R82, 0xffff, RZ, 0xc0, !PT ;  /* 0x0000ffff52527812 */ /* 0x000fe400078ec0ff */
[----:B------:R-:W-:Y:S02]  /*3b80*/  SHF.R.U64 R42, R42, 0x10, R43 ;  /* 0x000000102a2a7819 */ /* 0x000fe4000000122b */
[----:B------:R-:W-:Y:S02]  /*3b90*/  PRMT R53, R82, 0x7604, R53 ;  /* 0x0000760452357816 */ /* 0x000fe40000000035 */
        /* <DEDUP_REMOVED lines=28> */
.L_x_30918:
[----:B------:R-:W-:Y:S05]  /*3d60*/  BSYNC B0 ;  /* 0x0000000000007941 */ /* 0x000fea0003800000 */
.L_x_30917:
        /* <DEDUP_REMOVED lines=19> */
.L_x_30920:
[----:B------:R-:W-:Y:S05]  /*3ea0*/  BSYNC B0 ;  /* 0x0000000000007941 */ /* 0x000fea0003800000 */
.L_x_30919:
        /* <DEDUP_REMOVED lines=18> */
.L_x_30922:
[----:B------:R-:W-:Y:S05]  /*3fd0*/  BSYNC B0 ;  /* 0x0000000000007941 */ /* 0x000fea0003800000 */
.L_x_30921:
[----:B------:R-:W-:Y:S01]  /*3fe0*/  HADD2.F32 R42, -RZ, R42.H0_H0 ;  /* 0x2000002aff2a7230 */ /* 0x000fe20000004100 */
[----:B0-2---:R-:W-:Y:S01]  /*3ff0*/  SHF.R.U32.HI R44, RZ, 0x10, R43 ;  /* 0x00000010ff2c7819 */ /* 0x005fe2000001162b */
[----:B------:R-:W-:Y:S01]  /*4000*/  HADD2.F32 R43, -RZ, R43.H0_H0 ;  /* 0x2000002bff2b7230 */ /* 0x000fe20000004100 */
[----:B------:R-:W-:Y:S02]  /*4010*/  BSSY B0, `(.L_x_30923) ;  /* 0x0000026000007945 */ /* 0x000fe40003800000 */
[C---:B------:R-:W-:Y:S01]  /*4020*/  FSETP.GT.AND P1, PT, R42.reuse, RZ, PT ;  /* 0x000000ff2a00720b */ /* 0x040fe20003f24000 */
[----:B------:R-:W-:Y:S01]  /*4030*/  FMUL R42, R42, R42 ;  /* 0x0000002a2a2a7220 */ /* 0x000fe20000400000 */
[----:B------:R-:W-:Y:S01]  /*4040*/  HADD2.F32 R44, -RZ, R44.H0_H0 ;  /* 0x2000002cff2c7230 */ /* 0x000fe20000004100 */
        /* <DEDUP_REMOVED lines=34> */
.L_x_30924:
[----:B------:R-:W-:Y:S05]  /*4270*/  BSYNC B0 ;  /* 0x0000000000007941 */ /* 0x000fea0003800000 */
.L_x_30923:
[----:B------:R-:W-:Y:S01]  /*4280*/  HADD2.F32 R33, -RZ, R41.H0_H0 ;  /* 0x20000029ff217230 */ /* 0x000fe20000004100 */
[----:B------:R-:W-:Y:S01]  /*4290*/  LOP3.LUT R79, R79, 0xffff, RZ, 0xc0, !PT ;  /* 0x0000ffff4f4f7812 */ /* 0x000fe200078ec0ff */
[----:B0-----:R-:W-:Y:S01]  /*42a0*/  HADD2.F32 R35, -RZ, R39.H0_H0 ;  /* 0x20000027ff237230 */ /* 0x001fe20000004100 */
[----:B------:R-:W-:Y:S01]  /*42b0*/  PRMT R82, R82, 0x7104, RZ ;  /* 0x0000710452527816 */ /* 0x000fe200000000ff */
[----:B------:R-:W-:Y:S01]  /*42c0*/  BSSY B0, `(.L_x_30925) ;  /* 0x00000d9000007945 */ /* 0x000fe20003800000 */
[C---:B------:R-:W-:Y:S01]  /*42d0*/  FMUL R44, R33.reuse, R33 ;  /* 0x00000021212c7220 */ /* 0x040fe20000400000 */
[----:B------:R-:W-:Y:S01]  /*42e0*/  FSETP.GT.AND P1, PT, R33, RZ, PT ;  /* 0x000000ff2100720b */ /* 0x000fe20003f24000 */
[C---:B------:R-:W-:Y:S01]  /*42f0*/  FMUL R42, R35.reuse, R35 ;  /* 0x00000023232a7220 */ /* 0x040fe20000400000 */
[----:B------:R-:W-:Y:S02]  /*4300*/  FSETP.GT.AND P2, PT, R35, RZ, PT ;  /* 0x000000ff2300720b */ /* 0x000fe40003f44000 */
[----:B------:R-:W-:-:S02]  /*4310*/  FSEL R44, R44, RZ, P1 ;  /* 0x000000ff2c2c7208 */ /* 0x000fc40000800000 */
[----:B------:R-:W-:Y:S02]  /*4320*/  LOP3.LUT R79, R79, 0xff, RZ, 0xc0, !PT ;  /* 0x000000ff4f4f7812 */ /* 0x000fe400078ec0ff */
[----:B------:R-:W-:Y:S01]  /*4330*/  FSEL R42, R42, RZ, P2 ;  /* 0x000000ff2a2a7208 */ /* 0x000fe20001000000 */
[-C--:B------:R-:W-:Y:S01]  /*4340*/  FMUL R78, R44, R63.reuse ;  /* 0x0000003f2c4e7220 */ /* 0x080fe20000400000 */
[----:B------:R-:W-:Y:S02]  /*4350*/  LOP3.LUT R43, R79, 0xff00, R82, 0xf8, !PT ;  /* 0x0000ff004f2b7812 */ /* 0x000fe400078ef852 */
[----:B------:R-:W-:Y:S01]  /*4360*/  SHF.R.U64 R38, R38, 0x10, R39 ;  /* 0x0000001026267819 */ /* 0x000fe20000001227 */
[----:B------:R-:W-:Y:S01]  /*4370*/  FMUL R79, R42, R63 ;  /* 0x0000003f2a4f7220 */ /* 0x000fe20000400000 */
[----:B------:R-:W-:Y:S02]  /*4380*/  F2FP.SATFINITE.E4M3.F32.PACK_AB_MERGE_C R78, RZ, R78, RZ ;  /* 0x0000004eff4e723e */ /* 0x000fe400048070ff */
[----:B------:R-:W-:Y:S01]  /*4390*/  LOP3.LUT R80, R80, 0xffff, RZ, 0xc0, !PT ;  /* 0x0000ffff50507812 */ /* 0x000fe200078ec0ff */
[----:B------:R-:W-:Y:S01]  /*43a0*/  HADD2.F32 R38, -RZ, R38.H0_H0 ;  /* 0x20000026ff267230 */ /* 0x000fe20000004100 */
[----:B------:R-:W-:Y:S01]  /*43b0*/  F2FP.SATFINITE.E4M3.F32.PACK_AB_MERGE_C R79, RZ, R79, RZ ;  /* 0x0000004fff4f723e */ /* 0x000fe200048070ff */
[----:B------:R-:W-:Y:S01]  /*43c0*/  IMAD.U32 R33, R78, 0x10000, RZ ;  /* 0x000100004e217824 */ /* 0x000fe200078e00ff */
[----:B------:R-:W-:-:S02]  /*43d0*/  PRMT R47, R47, 0x7104, RZ ;  /* 0x000071042f2f7816 */ /* 0x000fc400000000ff */
[----:B------:R-:W-:Y:S02]  /*43e0*/  LOP3.LUT R35, R79, 0xffff, RZ, 0xc0, !PT ;  /* 0x0000ffff4f237812 */ /* 0x000fe400078ec0ff */
        /* <DEDUP_REMOVED lines=10> */
[----:B------:R-:W-:Y:S01]  /*4490*/  HADD2.F32 R35, -RZ, R35.H0_H0 ;  /* 0x20000023ff237230 */ /* 0x000fe20000004100 */
        /* <DEDUP_REMOVED lines=20> */
[----:B------:R-:W-:Y:S01]  /*45e0*/  LOP3.LUT R35, R35, 0xff0000, RZ, 0xc0, !PT ;  /* 0x00ff000023237812 */ /* 0x000fe200078ec0ff */
[----:B------:R-:W-:Y:S01]  /*45f0*/  IMAD.U32 R48, R48, 0x10000, RZ ;  /* 0x0001000030307824 */ /* 0x000fe200078e00ff */
[----:B------:R-:W-:Y:S01]  /*4600*/  LOP3.LUT R49, R49, 0xff, RZ, 0xc0, !PT ;  /* 0x000000ff31317812 */ /* 0x000fe200078ec0ff */
[----:B------:R-:W-:Y:S01]  /*4610*/  IMAD.U32 R50, R50, 0x10000, RZ ;  /* 0x0001000032327824 */ /* 0x000fe200078e00ff */
[----:B------:R-:W-:-:S02]  /*4620*/  LOP3.LUT R35, R40, R47, R35, 0xfe, !PT ;  /* 0x0000002f28237212 */ /* 0x000fc400078efe23 */
[----:B------:R-:W-:Y:S01]  /*4630*/  SHF.R.U32.HI R40, RZ, 0x10, R39 ;  /* 0x00000010ff287819 */ /* 0x000fe20000011627 */
[----:B------:R-:W-:Y:S01]  /*4640*/  HADD2.F32 R39, -RZ, R41.H0_H0 ;  /* 0x20000029ff277230 */ /* 0x000fe20000004100 */
[----:B------:R-:W-:Y:S02]  /*4650*/  LOP3.LUT R91, R91, 0xffff, RZ, 0xc0, !PT ;  /* 0x0000ffff5b5b7812 */ /* 0x000fe400078ec0ff */
[----:B------:R-:W-:Y:S01]  /*4660*/  LOP3.LUT R56, R56, 0xff, RZ, 0xc0, !PT ;  /* 0x000000ff38387812 */ /* 0x000fe200078ec0ff */
[----:B------:R-:W-:Y:S01]  /*4670*/  HADD2.F32 R40, -RZ, R40.H0_H0 ;  /* 0x20000028ff287230 */ /* 0x000fe20000004100 */
[C---:B------:R-:W-:Y:S01]  /*4680*/  FSETP.GT.AND P1, PT, R39.reuse, RZ, PT ;  /* 0x000000ff2700720b */ /* 0x040fe20003f24000 */
[----:B------:R-:W-:Y:S01]  /*4690*/  FMUL R39, R39, R39 ;  /* 0x0000002727277220 */ /* 0x000fe20000400000 */
[----:B------:R-:W-:Y:S02]  /*46a0*/  LOP3.LUT R93, R91, 0xff0000, R48, 0xf8, !PT ;  /* 0x00ff00005b5d7812 */ /* 0x000fe400078ef830 */
        /* <DEDUP_REMOVED lines=17> */
[----:B------:R-:W-:-:S02]  /*47c0*/  PRMT R87, R51, 0x7604, R56 ;  /* 0x0000760433577816 */ /* 0x000fc40000000038 */
[----:B------:R-:W-:Y:S02]  /*47d0*/  LOP3.LUT R91, R91, 0xff0000, R50, 0xf8, !PT ;  /* 0x00ff00005b5b7812 */ /* 0x000fe400078ef832 */
        /* <DEDUP_REMOVED lines=36> */
[----:B------:R-:W-:Y:S01]  /*4a20*/  @P2 IMAD.IADD R26, R41, 0x1, R43 ;  /* 0x00000001291a2824 */ /* 0x000fe200078e022b */
[----:B------:R-:W-:Y:S01]  /*4a30*/  LOP3.LUT R74, R74, 0xffff, RZ, 0xc0, !PT ;  /* 0x0000ffff4a4a7812 */ /* 0x000fe200078ec0ff */
[----:B------:R-:W-:Y:S01]  /*4a40*/  IMAD.U32 R43, R85, 0x10000, RZ ;  /* 0x00010000552b7824 */ /* 0x000fe200078e00ff */
[----:B------:R-:W-:Y:S01]  /*4a50*/  FMNMX R85, R44, R45, !PT ;  /* 0x0000002d2c557209 */ /* 0x000fe20007800000 */
[----:B------:R-:W-:Y:S01]  /*4a60*/  @P2 IMAD.MOV.U32 R44, RZ, RZ, R46 ;  /* 0x000000ffff2c2224 */ /* 0x000fe200078e002e */
[----:B------:R-:W-:Y:S01]  /*4a70*/  @P2 LEA.HI.X R41, R42, R57, R26, 0x3, P3 ;  /* 0x000000392a292211 */ /* 0x000fe200018f1c1a */
[----:B------:R-:W-:Y:S01]  /*4a80*/  @P2 IMAD.MOV.U32 R45, RZ, RZ, R47 ;  /* 0x000000ffff2d2224 */ /* 0x000fe200078e002f */
[----:B------:R-:W-:Y:S01]  /*4a90*/  LOP3.LUT R26, R92, 0xffff, RZ, 0xc0, !PT ;  /* 0x0000ffff5c1a7812 */ /* 0x000fe200078ec0ff */
[----:B------:R-:W-:Y:S01]  /*4aa0*/  @P2 IMAD.MOV.U32 R50, RZ, RZ, R46 ;  /* 0x000000ffff322224 */ /* 0x000fe200078e002e */
[----:B------:R-:W-:Y:S01]  /*4ab0*/  LOP3.LUT R92, R53, 0xff0000, R22, 0xf8, !PT ;  /* 0x00ff0000355c7812 */ /* 0x000fe200078ef816 */
[----:B------:R-:W-:Y:S01]  /*4ac0*/  @P2 IMAD.WIDE.U32 R44, R69, 0xb, R44 ;  /* 0x0000000b452c2825 */ /* 0x000fe200078e002c */
[----:B------:R-:W-:-:S02]  /*4ad0*/  LOP3.LUT R26, R26, 0xff0000, R43, 0xf8, !PT ;  /* 0x00ff00001a1a7812 */ /* 0x000fc400078ef82b */
[----:B------:R-:W-:Y:S01]  /*4ae0*/  @P2 SHF.L.U64.HI R53, R28, 0x1, R29 ;  /* 0x000000011c352819 */ /* 0x000fe2000001021d */
[----:B------:R-:W-:Y:S01]  /*4af0*/  @P2 IMAD R43, R67, 0xb, RZ ;  /* 0x0000000b432b2824 */ /* 0x000fe200078e02ff */
[----:B------:R-:W-:Y:S01]  /*4b00*/  @P2 LEA R42, P3, R44, R81, 0x3 ;  /* 0x000000512c2a2211 */ /* 0x000fe200078618ff */
[----:B------:R-:W-:Y:S01]  /*4b10*/  @P2 IMAD.MOV.U32 R51, RZ, RZ, R47 ;  /* 0x000000ffff332224 */ /* 0x000fe200078e002f */
[----:B------:R-:W-:Y:S01]  /*4b20*/  @P2 LOP3.LUT R53, R53, 0x1fffffff, RZ, 0xc0, !PT ;  /* 0x1fffffff35352812 */ /* 0x000fe200078ec0ff */
[----:B------:R-:W-:Y:S01]  /*4b30*/  @P2 IMAD.IADD R43, R43, 0x1, R45 ;  /* 0x000000012b2b2824 */ /* 0x000fe200078e022d */
[----:B------:R-:W-:Y:S01]  /*4b40*/  LOP3.LUT R72, R72, 0xffff, RZ, 0xc0, !PT ;  /* 0x0000ffff48487812 */ /* 0x000fe200078ec0ff */
[----:B------:R-:W-:Y:S01]  /*4b50*/  @P2 IMAD R45, R67, 0xc, RZ ;  /* 0x0000000c432d2824 */ /* 0x000fe200078e02ff */
[----:B------:R-:W-:Y:S01]  /*4b60*/  LOP3.LUT R73, R73, 0xffff, RZ, 0xc0, !PT ;  /* 0x0000ffff49497812 */ /* 0x000fe200078ec0ff */
[----:B------:R-:W-:Y:S01]  /*4b70*/  @P2 IMAD.WIDE.U32 R50, R69, 0xd, R50 ;  /* 0x0000000d45322825 */ /* 0x000fe200078e0032 */
[----:B------:R-:W-:-:S02]  /*4b80*/  @P2 LEA.HI.X R43, R44, R57, R43, 0x3, P3 ;  /* 0x000000392c2b2211 */ /* 0x000fc400018f1c2b */
[----:B------:R-:W-:Y:S01]  /*4b90*/  LOP3.LUT R44, R89, 0xffff, RZ, 0xc0, !PT ;  /* 0x0000ffff592c7812 */ /* 0x000fe200078ec0ff */
[----:B------:R-:W-:Y:S02]  /*4ba0*/  IMAD.SHL.U32 R52, R52, 0x1000000, RZ ;  /* 0x0100000034347824 */ /* 0x000fe400078e00ff */
[----:B------:R-:W-:Y:S01]  /*4bb0*/  IMAD.U32 R55, R55, 0x10000, RZ ;  /* 0x0001000037377824 */ /* 0x000fe200078e00ff */
[----:B------:R-:W-:Y:S01]  /*4bc0*/  PRMT R89, R44, 0x7604, R49 ;  /* 0x000076042c597816 */ /* 0x000fe20000000031 */
[----:B------:R-:W-:Y:S02]  /*4bd0*/  @P2 IMAD.MOV.U32 R49, RZ, RZ, R47 ;  /* 0x000000ffff312224 */ /* 0x000fe400078e002f */
[----:B------:R-:W-:Y:S02]  /*4be0*/  @P2 IMAD R95, R67, 0xf, RZ ;  /* 0x0000000f435f2824 */ /* 0x000fe400078e02ff */
[----:B------:R-:W-:-:S04]  /*4bf0*/  @P2 IMAD.WIDE.U32 R48, R69, 0xc, R48 ;  /* 0x0000000c45302825 */ /* 0x000fc800078e0030 */
[----:B------:R-:W-:Y:S01]  /*4c00*/  @P2 IMAD.IADD R45, R45, 0x1, R49 ;  /* 0x000000012d2d2824 */ /* 0x000fe200078e0231 */
[----:B------:R-:W-:Y:S01]  /*4c10*/  @P2 LEA R44, P3, R48, R81, 0x3 ;  /* 0x00000051302c2211 */ /* 0x000fe200078618ff */
[----:B------:R-:W-:Y:S02]  /*4c20*/  @P2 IMAD R49, R67, 0xd, RZ ;  /* 0x0000000d43312824 */ /* 0x000fe400078e02ff */
[----:B------:R-:W-:Y:S01]  /*4c30*/  IMAD.SHL.U32 R20, R20, 0x1000000, RZ ;  /* 0x0100000014147824 */ /* 0x000fe200078e00ff */
[----:B------:R-:W-:Y:S01]  /*4c40*/  @P2 LEA.HI.X R45, R48, R57, R45, 0x3, P3 ;  /* 0x00000039302d2211 */ /* 0x000fe200018f1c2d */
[----:B------:R-:W-:Y:S01]  /*4c50*/  @P2 IMAD.IADD R49, R49, 0x1, R51 ;  /* 0x0000000131312824 */ /* 0x000fe200078e0233 */
[----:B------:R-:W-:Y:S01]  /*4c60*/  @P2 LEA R48, P3, R50, R81, 0x3 ;  /* 0x0000005132302211 */ /* 0x000fe200078618ff */
[----:B------:R-:W-:Y:S01]  /*4c70*/  IMAD.SHL.U32 R51, R24, 0x1000000, RZ ;  /* 0x0100000018337824 */ /* 0x000fe200078e00ff */
[----:B------:R-:W-:Y:S01]  /*4c80*/  LOP3.LUT R24, R93, 0xff000000, R52, 0xf8, !PT ;  /* 0xff0000005d187812 */ /* 0x000fe200078ef834 */
[----:B------:R-:W-:Y:S01]  /*4c90*/  IMAD.SHL.U32 R72, R72, 0x1000000, RZ ;  /* 0x0100000048487824 */ /* 0x000fe200078e00ff */
[----:B------:R-:W-:Y:S01]  /*4ca0*/  @P2 LEA.HI.X R49, R50, R57, R49, 0x3, P3 ;  /* 0x0000003932312211 */ /* 0x000fe200018f1c31 */
[----:B------:R-:W-:Y:S01]  /*4cb0*/  IMAD.SHL.U32 R73, R73, 0x1000000, RZ ;  /* 0x0100000049497824 */ /* 0x000fe200078e00ff */
[----:B------:R-:W-:Y:S01]  /*4cc0*/  LOP3.LUT R26, R26, 0xff000000, R51, 0xf8, !PT ;  /* 0xff0000001a1a7812 */ /* 0x000fe200078ef833 */
[----:B------:R-:W-:Y:S01]  /*4cd0*/  @P2 IMAD.SHL.U32 R51, R28, 0x2, RZ ;  /* 0x000000021c332824 */ /* 0x000fe200078e00ff */
[----:B------:R-:W-:Y:S01]  /*4ce0*/  LOP3.LUT R93, R54, 0xff0000, R55, 0xf8, !PT ;  /* 0x00ff0000365d7812 */ /* 0x000fe200078ef837 */
[----:B------:R-:W-:-:S02]  /*4cf0*/  @P2 IMAD.MOV.U32 R54, RZ, RZ, R46 ;  /* 0x000000ffff362224 */ /* 0x000fc400078e002e */
[----:B------:R-:W-:Y:S01]  /*4d00*/  @P2 IMAD.MOV.U32 R55, RZ, RZ, R47 ;  /* 0x000000ffff372224 */ /* 0x000fe200078e002f */
[----:B------:R-:W-:Y:S01]  /*4d10*/  @P2 LOP3.LUT R51, R51, 0xfffffff8, RZ, 0xc0, !PT ;  /* 0xfffffff833332812 */ /* 0x000fe200078ec0ff */
[----:B------:R-:W-:-:S03]  /*4d20*/  @P2 IMAD.WIDE.U32 R54, R69, 0xe, R54 ;  /* 0x0000000e45362825 */ /* 0x000fc600078e0036 */
[----:B------:R-:W-:-:S05]  /*4d30*/  @P2 IADD3 R22, P3, R51, R46, RZ ;  /* 0x0000002e33162210 */ /* 0x000fca0007f7e0ff */
        /* <DEDUP_REMOVED lines=13> */
[----:B------:R-:W-:Y:S02]  /*4e10*/  @P2 LEA.HI.X R57, R54, R57, R22, 0x3, P3 ;  /* 0x0000003936392211 */ /* 0x000fe400018f1c16 */
        /* <DEDUP_REMOVED lines=35> */
.L_x_30926:
[----:B------:R-:W-:Y:S05]  /*5050*/  BSYNC B0 ;  /* 0x0000000000007941 */ /* 0x000fea0003800000 */
.L_x_30925:
[----:B------:R-:W-:Y:S01]  /*5060*/  BSSY B0, `(.L_x_30927) ;  /* 0x0000015000007945 */ /* 0x000fe20003800000 */
[----:B-----5:R-:W-:Y:S02]  /*5070*/  HADD2.F32 R54, -RZ, R10.H0_H0 ;  /* 0x2000000aff367230 */ /* 0x020fe40000004100 */
[----:B------:R-:W-:Y:S01]  /*5080*/  HADD2.F32 R70, -RZ, R8.H0_H0 ;  /* 0x20000008ff467230 */ /* 0x000fe20000004100 */
[----:B------:R-:W-:Y:S06]  /*5090*/  @P0 BRA `(.L_x_30928) ;  /* 0x0000000000440947 */ /* 0x000fec0003800000 */
        /* <DEDUP_REMOVED lines=17> */
.L_x_30928:
[----:B------:R-:W-:Y:S05]  /*51b0*/  BSYNC B0 ;  /* 0x0000000000007941 */ /* 0x000fea0003800000 */
.L_x_30927:
[C---:B------:R-:W-:Y:S01]  /*51c0*/  FMUL R96, R54.reuse, R54 ;  /* 0x0000003636607220 */ /* 0x040fe20000400000 */
[----:B------:R-:W-:Y:S01]  /*51d0*/  FSETP.GT.AND P0, PT, R54, RZ, PT ;  /* 0x000000ff3600720b */ /* 0x000fe20003f04000 */
[----:B------:R-:W-:Y:S02]  /*51e0*/  HADD2.F32 R34, -RZ, R6.H0_H0 ;  /* 0x20000006ff227230 */ /* 0x000fe40000004100 */
[C---:B------:R-:W-:Y:S01]  /*51f0*/  FMUL R94, R70.reuse, R70 ;  /* 0x00000046465e7220 */ /* 0x040fe20000400000 */
[----:B------:R-:W-:Y:S01]  /*5200*/  HADD2.F32 R0, -RZ, R4.H0_H0 ;  /* 0x20000004ff007230 */ /* 0x000fe20000004100 */
[----:B------:R-:W-:Y:S02]  /*5210*/  FSETP.GT.AND P3, PT, R70, RZ, PT ;  /* 0x000000ff4600720b */ /* 0x000fe40003f64000 */
[----:B------:R-:W-:Y:S01]  /*5220*/  FSEL R96, R96, RZ, P0 ;  /* 0x000000ff60607208 */ /* 0x000fe20000000000 */
[----:B------:R-:W-:Y:S01]  /*5230*/  FMUL R92, R34, R34 ;  /* 0x00000022225c7220 */ /* 0x000fe20000400000 */
[----:B------:R-:W-:Y:S01]  /*5240*/  FMUL R54, R0, R0 ;  /* 0x0000000000367220 */ /* 0x000fe20000400000 */
[----:B------:R-:W-:-:S02]  /*5250*/  FSETP.GT.AND P4, PT, R34, RZ, PT ;  /* 0x000000ff2200720b */ /* 0x000fc40003f84000 */
[----:B------:R-:W-:Y:S01]  /*5260*/  FSEL R94, R94, RZ, P3 ;  /* 0x000000ff5e5e7208 */ /* 0x000fe20001800000 */
[-C--:B------:R-:W-:Y:S01]  /*5270*/  FMUL R84, R96, R63.reuse ;  /* 0x0000003f60547220 */ /* 0x080fe20000400000 */
[----:B------:R-:W-:Y:S02]  /*5280*/  FSETP.GT.AND P0, PT, R0, RZ, PT ;  /* 0x000000ff0000720b */ /* 0x000fe40003f04000 */
[----:B------:R-:W-:Y:S01]  /*5290*/  FSEL R92, R92, RZ, P4 ;  /* 0x000000ff5c5c7208 */ /* 0x000fe20002000000 */
[-C--:B------:R-:W-:Y:S01]  /*52a0*/  FMUL R70, R94, R63.reuse ;  /* 0x0000003f5e467220 */ /* 0x080fe20000400000 */
[----:B------:R-:W-:Y:S02]  /*52b0*/  FSEL R54, R54, RZ, P0 ;  /* 0x000000ff36367208 */ /* 0x000fe40000000000 */
[----:B------:R-:W-:Y:S01]  /*52c0*/  F2FP.SATFINITE.E4M3.F32.PACK_AB_MERGE_C R84, RZ, R84, RZ ;  /* 0x00000054ff54723e */ /* 0x000fe200048070ff */
[-C--:B------:R-:W-:Y:S01]  /*52d0*/  FMUL R58, R92, R63.reuse ;  /* 0x0000003f5c3a7220 */ /* 0x080fe20000400000 */
[----:B------:R-:W-:Y:S01]  /*52e0*/  F2FP.SATFINITE.E4M3.F32.PACK_AB_MERGE_C R70, RZ, R70, RZ ;  /* 0x00000046ff46723e */ /* 0x000fe200048070ff */
[----:B------:R-:W-:Y:S01]  /*52f0*/  FMUL R0, R54, R63 ;  /* 0x0000003f36007220 */ /* 0x000fe20000400000 */
[----:B------:R-:W-:-:S02]  /*5300*/  LOP3.LUT R34, R84, 0xffff, RZ, 0xc0, !PT ;  /* 0x0000ffff54227812 */ /* 0x000fc400078ec0ff */
[----:B------:R-:W-:Y:S02]  /*5310*/  PRMT R36, R70, 0x7104, RZ ;  /* 0x0000710446247816 */ /* 0x000fe400000000ff */
[----:B-1----:R-:W-:Y:S02]  /*5320*/  LOP3.LUT R73, R34, 0xff, RZ, 0xc0, !PT ;  /* 0x000000ff22497812 */ /* 0x002fe400078ec0ff */
[----:B------:R-:W-:Y:S02]  /*5330*/  F2FP.SATFINITE.E4M3.F32.PACK_AB_MERGE_C R58, RZ, R58, RZ ;  /* 0x0000003aff3a723e */ /* 0x000fe400048070ff */
[----:B------:R-:W-:Y:S02]  /*5340*/  F2FP.SATFINITE.E4M3.F32.PACK_AB_MERGE_C R0, RZ, R0, RZ ;  /* 0x00000000ff00723e */ /* 0x000fe400048070ff */
[----:B------:R-:W-:Y:S02]  /*5350*/  LOP3.LUT R76, R76, 0xffff, RZ, 0xc0, !PT ;  /* 0x0000ffff4c4c7812 */ /* 0x000fe400078ec0ff */
[----:B------:R-:W-:-:S02]  /*5360*/  LOP3.LUT R75, R75, 0xffff, RZ, 0xc0, !PT ;  /* 0x0000ffff4b4b7812 */ /* 0x000fc400078ec0ff */
[----:B0-----:R-:W-:Y:S01]  /*5370*/  LOP3.LUT R77, R73, 0xff00, R36, 0xf8, !PT ;  /* 0x0000ff00494d7812 */ /* 0x001fe200078ef824 */
[----:B------:R-:W-:Y:S01]  /*5380*/  IMAD.U32 R36, R0, 0x10000, RZ ;  /* 0x0001000000247824 */ /* 0x000fe200078e00ff */
[----:B------:R-:W-:Y:S01]  /*5390*/  LOP3.LUT R72, R58, 0xffff, RZ, 0xc0, !PT ;  /* 0x0000ffff3a487812 */ /* 0x000fe200078ec0ff */
[----:B------:R-:W-:Y:S02]  /*53a0*/  IMAD.SHL.U32 R76, R76, 0x1000000, RZ ;  /* 0x010000004c4c7824 */ /* 0x000fe400078e00ff */
[----:B------:R-:W-:Y:S01]  /*53b0*/  IMAD.SHL.U32 R75, R75, 0x1000000, RZ ;  /* 0x010000004b4b7824 */ /* 0x000fe200078e00ff */
[----:B------:R-:W-:Y:S01]  /*53c0*/  LOP3.LUT R73, R36, 0xff0000, RZ, 0xc0, !PT ;  /* 0x00ff000024497812 */ /* 0x000fe200078ec0ff */
[----:B------:R-:W-:Y:S01]  /*53d0*/  IMAD.SHL.U32 R72, R72, 0x1000000, RZ ;  /* 0x0100000048487824 */ /* 0x000fe200078e00ff */
[----:B------:R-:W-:Y:S02]  /*53e0*/  LOP3.LUT R36, R55, 0xff000000, R76, 0xf8, !PT ;  /* 0xff00000037247812 */ /* 0x000fe400078ef84c */
[----:B------:R-:W-:-:S02]  /*53f0*/  @!P2 CS2R R78, SRZ ;  /* 0x00000000004ea805 */ /* 0x000fc4000001ff00 */
[----:B------:R-:W-:Y:S02]  /*5400*/  LOP3.LUT R34, R74, 0xff000000, R75, 0xf8, !PT ;  /* 0xff0000004a227812 */ /* 0x000fe400078ef84b */
[----:B------:R-:W-:Y:S02]  /*5410*/  @!P2 CS2R R74, SRZ ;  /* 0x00000000004aa805 */ /* 0x000fe4000001ff00 */
[----:B------:R-:W-:Y:S02]  /*5420*/  LOP3.LUT R55, R72, R77, R73, 0xfe, !PT ;  /* 0x0000004d48377212 */ /* 0x000fe400078efe49 */
[----:B------:R-:W-:Y:S02]  /*5430*/  @!P2 CS2R R76, SRZ ;  /* 0x00000000004ca805 */ /* 0x000fe4000001ff00 */
[----:B------:R-:W-:Y:S01]  /*5440*/  @!P2 CS2R R72, SRZ ;  /* 0x000000000048a805 */ /* 0x000fe2000001ff00 */
[----:B------:R0:W5:Y:S01]  /*5450*/  @P2 LDG.E.64 R78, desc[UR6][R40.64] ;  /* 0x00000006284e2981 */ /* 0x000162000c1e1b00 */
[----:B------:R-:W-:-:S02]  /*5460*/  SHF.R.U64 R87, R18, 0x10, R19 ;  /* 0x0000001012577819 */ /* 0x000fc40000001213 */
[----:B------:R-:W-:Y:S02]  /*5470*/  @!P2 CS2R R82, SRZ ;  /* 0x000000000052a805 */ /* 0x000fe4000001ff00 */
[----:B------:R-:W-:Y:S01]  /*5480*/  @!P2 CS2R R80, SRZ ;  /* 0x000000000050a805 */ /* 0x000fe2000001ff00 */
[----:B------:R-:W5:Y:S04]  /*5490*/  @P2 LDG.E.64 R74, desc[UR6][R50.64] ;  /* 0x00000006324a2981 */ /* 0x000f68000c1e1b00 */
[----:B------:R-:W5:Y:S01]  /*54a0*/  @P2 LDG.E.64 R76, desc[UR6][R38.64] ;  /* 0x00000006264c2981 */ /* 0x000f62000c1e1b00 */
[----:B0-----:R-:W-:-:S03]  /*54b0*/  HADD2.F32 R40, -RZ, R18.H0_H0 ;  /* 0x20000012ff287230 */ /* 0x001fc60000004100 */
[----:B------:R0:W5:Y:S01]  /*54c0*/  @P2 LDG.E.64 R72, desc[UR6][R44.64] ;  /* 0x000000062c482981 */ /* 0x000162000c1e1b00 */
[----:B------:R-:W-:Y:S01]  /*54d0*/  HADD2.F32 R18, -RZ, R19.H0_H0 ;  /* 0x20000013ff127230 */ /* 0x000fe20000004100 */
[----:B------:R-:W-:Y:S02]  /*54e0*/  @!P2 CS2R R50, SRZ ;  /* 0x000000000032a805 */ /* 0x000fe4000001ff00 */
[----:B------:R-:W-:Y:S01]  /*54f0*/  SHF.R.U64 R41, R16, 0x10, R17 ;  /* 0x0000001010297819 */ /* 0x000fe20000001211 */
[----:B------:R1:W5:Y:S01]  /*5500*/  @P2 LDG.E.64 R82, desc[UR6][R42.64] ;  /* 0x000000062a522981 */ /* 0x000362000c1e1b00 */
[----:B------:R-:W-:Y:S02]  /*5510*/  @!P2 CS2R R38, SRZ ;  /* 0x000000000026a805 */ /* 0x000fe4000001ff00 */
[----:B------:R-:W-:Y:S01]  /*5520*/  FSETP.GT.AND P0, PT, R40, RZ, PT ;  /* 0x000000ff2800720b */ /* 0x000fe20003f04000 */
[----:B------:R-:W5:Y:S01]  /*5530*/  @P2 LDG.E.64 R80, desc[UR6][R56.64] ;  /* 0x0000000638502981 */ /* 0x000f62000c1e1b00 */
[----:B0-----:R-:W-:Y:S01]  /*5540*/  SHF.R.U32.HI R44, RZ, 0x10, R19 ;  /* 0x00000010ff2c7819 */ /* 0x001fe20000011613 */
[----:B------:R-:W-:-:S02]  /*5550*/  HADD2.F32 R19, -RZ, R16.H0_H0 ;  /* 0x20000010ff137230 */ /* 0x000fc40000004100 */
[----:B------:R0:W5:Y:S01]  /*5560*/  @P2 LDG.E.64 R50, desc[UR6][R48.64] ;  /* 0x0000000630322981 */ /* 0x000162000c1e1b00 */
[----:B------:R-:W-:Y:S02]  /*5570*/  HADD2.F32 R16, -RZ, R87.H0_H0 ;  /* 0x20000057ff107230 */ /* 0x000fe40000004100 */
[----:B------:R-:W-:Y:S01]  /*5580*/  FMUL R40, R40, R40 ;  /* 0x0000002828287220 */ /* 0x000fe20000400000 */
[----:B------:R2:W5:Y:S01]  /*5590*/  @P2 LDG.E.64 R38, desc[UR6][R52.64] ;  /* 0x0000000634262981 */ /* 0x000562000c1e1b00 */
[----:B-1----:R-:W-:Y:S01]  /*55a0*/  HADD2.F32 R42, -RZ, R17.H0_H0 ;  /* 0x20000011ff2a7230 */ /* 0x002fe20000004100 */
[C---:B------:R-:W-:Y:S01]  /*55b0*/  FSETP.GT.AND P2, PT, R16.reuse, RZ, PT ;  /* 0x000000ff1000720b */ /* 0x040fe20003f44000 */
[----:B------:R-:W-:Y:S01]  /*55c0*/  FMUL R16, R16, R16 ;  /* 0x0000001010107220 */ /* 0x000fe20000400000 */
[----:B------:R-:W-:Y:S01]  /*55d0*/  SHF.R.U32.HI R43, RZ, 0x10, R17 ;  /* 0x00000010ff2b7819 */ /* 0x000fe20000011611 */
[----:B------:R-:W-:Y:S01]  /*55e0*/  HADD2.F32 R17, -RZ, R44.H0_H0 ;  /* 0x2000002cff117230 */ /* 0x000fe20000004100 */
[----:B------:R-:W-:-:S02]  /*55f0*/  FSEL R40, R40, RZ, P0 ;  /* 0x000000ff28287208 */ /* 0x000fc40000000000 */
[C---:B------:R-:W-:Y:S01]  /*5600*/  FSETP.GT.AND P3, PT, R18.reuse, RZ, PT ;  /* 0x000000ff1200720b */ /* 0x040fe20003f64000 */
[----:B------:R-:W-:Y:S01]  /*5610*/  FMUL R18, R18, R18 ;  /* 0x0000001212127220 */ /* 0x000fe20000400000 */
[----:B------:R-:W-:Y:S02]  /*5620*/  FSEL R16, R16, RZ, P2 ;  /* 0x000000ff10107208 */ /* 0x000fe40001000000 */
[----:B------:R-:W-:Y:S02]  /*5630*/  FMNMX R85, R85, R40, !PT ;  /* 0x0000002855557209 */ /* 0x000fe40007800000 */
[C---:B------:R-:W-:Y:S01]  /*5640*/  FSETP.GT.AND P4, PT, R19.reuse, RZ, PT ;  /* 0x000000ff1300720b */ /* 0x040fe20003f84000 */
[----:B------:R-:W-:Y:S01]  /*5650*/  FMUL R19, R19, R19 ;  /* 0x0000001313137220 */ /* 0x000fe20000400000 */
[C---:B------:R-:W-:Y:S01]  /*5660*/  FSETP.GT.AND P0, PT, R17.reuse, RZ, PT ;  /* 0x000000ff1100720b */ /* 0x040fe20003f04000 */
[----:B------:R-:W-:Y:S01]  /*5670*/  FMUL R17, R17, R17 ;  /* 0x0000001111117220 */ /* 0x000fe20000400000 */
[----:B------:R-:W-:-:S02]  /*5680*/  FSEL R18, R18, RZ, P3 ;  /* 0x000000ff12127208 */ /* 0x000fc40001800000 */
[----:B------:R-:W-:Y:S01]  /*5690*/  FMNMX R85, R16, R85, !PT ;  /* 0x0000005510557209 */ /* 0x000fe20007800000 */
[----:B------:R-:W-:Y:S01]  /*56a0*/  HADD2.F32 R43, -RZ, R43.H0_H0 ;  /* 0x2000002bff2b7230 */ /* 0x000fe20000004100 */
[C---:B------:R-:W-:Y:S01]  /*56b0*/  FSETP.GT.AND P5, PT, R42.reuse, RZ, PT ;  /* 0x000000ff2a00720b */ /* 0x040fe20003fa4000 */
[----:B0-----:R-:W-:Y:S01]  /*56c0*/  FMUL R48, R42, R42 ;  /* 0x0000002a2a307220 */ /* 0x001fe20000400000 */
[----:B------:R-:W-:Y:S02]  /*56d0*/  FSEL R44, R19, RZ, P4 ;  /* 0x000000ff132c7208 */ /* 0x000fe40002000000 */
[----:B------:R-:W-:Y:S02]  /*56e0*/  FSEL R42, R17, RZ, P0 ;  /* 0x000000ff112a7208 */ /* 0x000fe40000000000 */
[----:B------:R-:W-:Y:S01]  /*56f0*/  FMNMX R85, R18, R85, !PT ;  /* 0x0000005512557209 */ /* 0x000fe20007800000 */
[----:B------:R-:W-:Y:S01]  /*5700*/  HADD2.F32 R41, -RZ, R41.H0_H0 ;  /* 0x20000029ff297230 */ /* 0x000fe20000004100 */
[C---:B------:R-:W-:Y:S01]  /*5710*/  FSETP.GT.AND P0, PT, R43.reuse, RZ, PT ;  /* 0x000000ff2b00720b */ /* 0x040fe20003f04000 */
[----:B--2---:R-:W-:Y:S01]  /*5720*/  FMUL R52, R43, R43 ;  /* 0x0000002b2b347220 */ /* 0x004fe20000400000 */
[----:B------:R-:W-:Y:S01]  /*5730*/  FMUL R45, R16, R63 ;  /* 0x0000003f102d7220 */ /* 0x000fe20000400000 */
[----:B------:R-:W-:Y:S01]  /*5740*/  FMNMX R57, R42, R85, !PT ;  /* 0x000000552a397209 */ /* 0x000fe20007800000 */
[-C--:B------:R-:W-:Y:S01]  /*5750*/  FMUL R40, R40, R63.reuse ;  /* 0x0000003f28287220 */ /* 0x080fe20000400000 */
[-C--:B------:R-:W-:Y:S01]  /*5760*/  FMUL R43, R18, R63.reuse ;  /* 0x0000003f122b7220 */ /* 0x080fe20000400000 */
[-C--:B------:R-:W-:Y:S01]  /*5770*/  FMUL R17, R44, R63.reuse ;  /* 0x0000003f2c117220 */ /* 0x080fe20000400000 */
[----:B------:R-:W-:Y:S01]  /*5780*/  FMUL R16, R42, R63 ;  /* 0x0000003f2a107220 */ /* 0x000fe20000400000 */
[----:B------:R-:W-:Y:S01]  /*5790*/  BSSY B0, `(.L_x_30929) ;  /* 0x0000017000007945 */ /* 0x000fe20003800000 */
[C---:B------:R-:W-:Y:S01]  /*57a0*/  FSETP.GT.AND P2, PT, R41.reuse, RZ, PT ;  /* 0x000000ff2900720b */ /* 0x040fe20003f44000 */
[----:B------:R-:W-:Y:S01]  /*57b0*/  FMUL R41, R41, R41 ;  /* 0x0000002929297220 */ /* 0x000fe20000400000 */
[----:B------:R-:W-:-:S02]  /*57c0*/  FMNMX R57, R44, R57, !PT ;  /* 0x000000392c397209 */ /* 0x000fc40007800000 */
[----:B------:R-:W-:Y:S02]  /*57d0*/  FSEL R48, R48, RZ, P5 ;  /* 0x000000ff30307208 */ /* 0x000fe40002800000 */
[----:B------:R-:W-:Y:S02]  /*57e0*/  F2FP.SATFINITE.E4M3.F32.PACK_AB_MERGE_C R42, RZ, R40, RZ ;  /* 0x00000028ff2a723e */ /* 0x000fe400048070ff */
[----:B------:R-:W-:Y:S02]  /*57f0*/  F2FP.SATFINITE.E4M3.F32.PACK_AB_MERGE_C R43, RZ, R43, RZ ;  /* 0x0000002bff2b723e */ /* 0x000fe400048070ff */
[----:B------:R-:W-:Y:S02]  /*5800*/  F2FP.SATFINITE.E4M3.F32.PACK_AB_MERGE_C R44, RZ, R17, RZ ;  /* 0x00000011ff2c723e */ /* 0x000fe400048070ff */
[----:B------:R-:W-:Y:S02]  /*5810*/  F2FP.SATFINITE.E4M3.F32.PACK_AB_MERGE_C R45, RZ, R45, RZ ;  /* 0x0000002dff2d723e */ /* 0x000fe400048070ff */
[----:B------:R-:W-:Y:S01]  /*5820*/  F2FP.SATFINITE.E4M3.F32.PACK_AB_MERGE_C R16, RZ, R16, RZ ;  /* 0x00000010ff10723e */ /* 0x000fe200048070ff */
[----:B------:R-:W-:Y:S06]  /*5830*/  @P1 BRA `(.L_x_30930) ;  /* 0x0000000000301947 */ /* 0x000fec0003800000 */
[----:B------:R-:W-:Y:S01]  /*5840*/  IMAD.U32 R17, R43, 0x10000, RZ ;  /* 0x000100002b117824 */ /* 0x000fe200078e00ff */
[----:B------:R-:W-:-:S04]  /*5850*/  IADD3 R19, P3, R59, R88, RZ ;  /* 0x000000583b137210 */ /* 0x000fc80007f7e0ff */
[----:B------:R-:W-:Y:S01]  /*5860*/  LOP3.LUT R18, R17, 0xff0000, RZ, 0xc0, !PT ;  /* 0x00ff000011127812 */ /* 0x000fe200078ec0ff */
[----:B------:R-:W-:Y:S01]  /*5870*/  IMAD.X R40, RZ, RZ, R90, P3 ;  /* 0x000000ffff287224 */ /* 0x000fe200018e065a */
[----:B------:R-:W-:-:S05]  /*5880*/  LOP3.LUT R17, R16, 0xffff, RZ, 0xc0, !PT ;  /* 0x0000ffff10117812 */ /* 0x000fca00078ec0ff */
[----:B------:R-:W-:Y:S02]  /*5890*/  IMAD R17, R17, 0x1000000, R18 ;  /* 0x0100000011117824 */ /* 0x000fe400078e0212 */
[----:B------:R-:W-:-:S05]  /*58a0*/  IMAD.SHL.U32 R18, R45, 0x100, RZ ;  /* 0x000001002d127824 */ /* 0x000fca00078e00ff */
[----:B------:R-:W-:Y:S02]  /*58b0*/  LOP3.LUT R17, R17, 0xffff, R18, 0xf8, !PT ;  /* 0x0000ffff11117812 */ /* 0x000fe400078ef812 */
[----:B------:R-:W-:Y:S02]  /*58c0*/  LEA R18, P3, R19, R62, 0x2 ;  /* 0x0000003e13127211 */ /* 0x000fe400078610ff */
[----:B------:R-:W-:Y:S02]  /*58d0*/  LOP3.LUT R17, R17, 0xff, R42, 0xf8, !PT ;  /* 0x000000ff11117812 */ /* 0x000fe400078ef82a */
[----:B------:R-:W-:-:S05]  /*58e0*/  LEA.HI.X R19, R19, R61, R40, 0x2, P3 ;  /* 0x0000003d13137211 */ /* 0x000fca00018f1428 */
[----:B------:R0:W-:Y:S04]  /*58f0*/  STG.E desc[UR6][R18.64], R17 ;  /* 0x0000001112007986 */ /* 0x0001e8000c101906 */
.L_x_30930:
[----:B------:R-:W-:Y:S05]  /*5900*/  BSYNC B0 ;  /* 0x0000000000007941 */ /* 0x000fea0003800000 */
.L_x_30929:
[----:B0-----:R-:W-:Y:S01]  /*5910*/  FSEL R18, R41, RZ, P2 ;  /* 0x000000ff29127208 */ /* 0x001fe20001000000 */
[-C--:B------:R-:W-:Y:S01]  /*5920*/  FMUL R53, R48, R63.reuse ;  /* 0x0000003f30357220 */ /* 0x080fe20000400000 */
[----:B------:R-:W-:Y:S01]  /*5930*/  FSEL R52, R52, RZ, P0 ;  /* 0x000000ff34347208 */ /* 0x000fe20000000000 */
[----:B------:R-:W-:Y:S01]  /*5940*/  BSSY B0, `(.L_x_30931) ;  /* 0x0000017000007945 */ /* 0x000fe20003800000 */
[----:B------:R-:W-:Y:S01]  /*5950*/  LOP3.LUT R42, R42, 0xff, RZ, 0xc0, !PT ;  /* 0x000000ff2a2a7812 */ /* 0x000fe200078ec0ff */
[-C--:B------:R-:W-:Y:S01]  /*5960*/  FMUL R49, R18, R63.reuse ;  /* 0x0000003f12317220 */ /* 0x080fe20000400000 */
[----:B------:R-:W-:Y:S01]  /*5970*/  LOP3.LUT R17, R44, 0xffff, RZ, 0xc0, !PT ;  /* 0x0000ffff2c117812 */ /* 0x000fe200078ec0ff */
[----:B------:R-:W-:Y:S01]  /*5980*/  FMUL R41, R52, R63 ;  /* 0x0000003f34297220 */ /* 0x000fe20000400000 */
[----:B------:R-:W-:Y:S02]  /*5990*/  FMNMX R57, R18, R57, !PT ;  /* 0x0000003912397209 */ /* 0x000fe40007800000 */
[----:B------:R-:W-:-:S02]  /*59a0*/  PRMT R42, R17, 0x7604, R42 ;  /* 0x00007604112a7816 */ /* 0x000fc4000000002a */
[----:B------:R-:W-:Y:S02]  /*59b0*/  F2FP.SATFINITE.E4M3.F32.PACK_AB_MERGE_C R53, RZ, R53, RZ ;  /* 0x00000035ff35723e */ /* 0x000fe400048070ff */
[----:B------:R-:W-:Y:S02]  /*59c0*/  F2FP.SATFINITE.E4M3.F32.PACK_AB_MERGE_C R49, RZ, R49, RZ ;  /* 0x00000031ff31723e */ /* 0x000fe400048070ff */
[----:B------:R-:W-:Y:S01]  /*59d0*/  F2FP.SATFINITE.E4M3.F32.PACK_AB_MERGE_C R41, RZ, R41, RZ ;  /* 0x00000029ff29723e */ /* 0x000fe200048070ff */
[----:B------:R-:W-:Y:S06]  /*59e0*/  @P1 BRA `(.L_x_30932) ;  /* 0x0000000000301947 */ /* 0x000fec0003800000 */
[----:B------:R-:W-:Y:S01]  /*59f0*/  IMAD.U32 R17, R53, 0x10000, RZ ;  /* 0x0001000035117824 */ /* 0x000fe200078e00ff */
[----:B------:R-:W-:-:S04]  /*5a00*/  IADD3 R19, P0, P2, R69, R88, R59 ;  /* 0x0000005845137210 */ /* 0x000fc80007a1e03b */
[----:B------:R-:W-:Y:S02]  /*5a10*/  LOP3.LUT R18, R17, 0xff0000, RZ, 0xc0, !PT ;  /* 0x00ff000011127812 */ /* 0x000fe400078ec0ff */
[----:B------:R-:W-:Y:S02]  /*5a20*/  LOP3.LUT R17, R41, 0xffff, RZ, 0xc0, !PT ;  /* 0x0000ffff29117812 */ /* 0x000fe400078ec0ff */
[----:B------:R-:W-:-:S03]  /*5a30*/  IADD3.X R40, R67, R90, RZ, P0, P2 ;  /* 0x0000005a43287210 */ /* 0x000fc600007e44ff */
[----:B------:R-:W-:Y:S02]  /*5a40*/  IMAD R17, R17, 0x1000000, R18 ;  /* 0x0100000011117824 */ /* 0x000fe400078e0212 */
[----:B------:R-:W-:-:S05]  /*5a50*/  IMAD.SHL.U32 R18, R49, 0x100, RZ ;  /* 0x0000010031127824 */ /* 0x000fca00078e00ff */
[----:B------:R-:W-:Y:S02]  /*5a60*/  LOP3.LUT R17, R17, 0xffff, R18, 0xf8, !PT ;  /* 0x0000ffff11117812 */ /* 0x000fe400078ef812 */
[----:B------:R-:W-:Y:S02]  /*5a70*/  LEA R18, P0, R19, R62, 0x2 ;  /* 0x0000003e13127211 */ /* 0x000fe400078010ff */
[----:B------:R-:W-:Y:S02]  /*5a80*/  LOP3.LUT R17, R17, 0xff, R44, 0xf8, !PT ;  /* 0x000000ff11117812 */ /* 0x000fe400078ef82c */
[----:B------:R-:W-:-:S05]  /*5a90*/  LEA.HI.X R19, R19, R61, R40, 0x2, P0 ;  /* 0x0000003d13137211 */ /* 0x000fca00000f1428 */
[----:B------:R0:W-:Y:S04]  /*5aa0*/  STG.E desc[UR6][R18.64], R17 ;  /* 0x0000001112007986 */ /* 0x0001e8000c101906 */
.L_x_30932:
[----:B------:R-:W-:Y:S05]  /*5ab0*/  BSYNC B0 ;  /* 0x0000000000007941 */ /* 0x000fea0003800000 */
.L_x_30931:
[----:B0-----:R-:W-:Y:S01]  /*5ac0*/  SHF.R.U64 R17, R10, 0x10, R11 ;  /* 0x000000100a117819 */ /* 0x001fe2000000120b */
[----:B------:R-:W-:Y:S01]  /*5ad0*/  BSSY B0, `(.L_x_30933) ;  /* 0x0000079000007945 */ /* 0x000fe20003800000 */
[----:B------:R-:W-:Y:S02]  /*5ae0*/  SHF.R.U64 R10, R8, 0x10, R9 ;  /* 0x00000010080a7819 */ /* 0x000fe40000001209 */
[----:B------:R-:W-:Y:S01]  /*5af0*/  SHF.R.U64 R6, R6, 0x10, R7 ;  /* 0x0000001006067819 */ /* 0x000fe20000001207 */
[----:B------:R-:W-:Y:S01]  /*5b00*/  HADD2.F32 R8, -RZ, R17.H0_H0 ;  /* 0x20000011ff087230 */ /* 0x000fe20000004100 */
[----:B------:R-:W-:Y:S01]  /*5b10*/  SHF.R.U64 R4, R4, 0x10, R5 ;  /* 0x0000001004047819 */ /* 0x000fe20000001205 */
[----:B------:R-:W-:Y:S01]  /*5b20*/  HADD2.F32 R10, -RZ, R10.H0_H0 ;  /* 0x2000000aff0a7230 */ /* 0x000fe20000004100 */
[----:B------:R-:W-:Y:S01]  /*5b30*/  FMNMX R57, R48, R57, !PT ;  /* 0x0000003930397209 */ /* 0x000fe20007800000 */
[----:B------:R-:W-:Y:S02]  /*5b40*/  HADD2.F32 R6, -RZ, R6.H0_H0 ;  /* 0x20000006ff067230 */ /* 0x000fe40000004100 */
[C---:B------:R-:W-:Y:S01]  /*5b50*/  FMUL R98, R8.reuse, R8 ;  /* 0x0000000808627220 */ /* 0x040fe20000400000 */
[----:B------:R-:W-:Y:S01]  /*5b60*/  FSETP.GT.AND P0, PT, R8, RZ, PT ;  /* 0x000000ff0800720b */ /* 0x000fe20003f04000 */
[C---:B------:R-:W-:Y:S01]  /*5b70*/  FMUL R40, R10.reuse, R10 ;  /* 0x0000000a0a287220 */ /* 0x040fe20000400000 */
[----:B------:R-:W-:Y:S01]  /*5b80*/  FSETP.GT.AND P2, PT, R10, RZ, PT ;  /* 0x000000ff0a00720b */ /* 0x000fe20003f44000 */
[----:B------:R-:W-:Y:S01]  /*5b90*/  HADD2.F32 R4, -RZ, R4.H0_H0 ;  /* 0x20000004ff047230 */ /* 0x000fe20000004100 */
[----:B------:R-:W-:Y:S01]  /*5ba0*/  FSEL R98, R98, RZ, P0 ;  /* 0x000000ff62627208 */ /* 0x000fe20000000000 */
[----:B------:R-:W-:Y:S01]  /*5bb0*/  FMUL R10, R6, R6 ;  /* 0x00000006060a7220 */ /* 0x000fe20000400000 */
[----:B------:R-:W-:-:S02]  /*5bc0*/  FSEL R40, R40, RZ, P2 ;  /* 0x000000ff28287208 */ /* 0x000fc40001000000 */
[----:B------:R-:W-:Y:S01]  /*5bd0*/  FSETP.GT.AND P2, PT, R6, RZ, PT ;  /* 0x000000ff0600720b */ /* 0x000fe20003f44000 */
[----:B------:R-:W-:Y:S01]  /*5be0*/  FMUL R6, R4, R4 ;  /* 0x0000000404067220 */ /* 0x000fe20000400000 */
[-C--:B------:R-:W-:Y:S01]  /*5bf0*/  FMUL R44, R98, R63.reuse ;  /* 0x0000003f622c7220 */ /* 0x080fe20000400000 */
[----:B------:R-:W-:Y:S01]  /*5c00*/  FSETP.GT.AND P0, PT, R4, RZ, PT ;  /* 0x000000ff0400720b */ /* 0x000fe20003f04000 */
[-C--:B------:R-:W-:Y:S01]  /*5c10*/  FMUL R8, R40, R63.reuse ;  /* 0x0000003f28087220 */ /* 0x080fe20000400000 */
[----:B------:R-:W-:Y:S02]  /*5c20*/  FSEL R4, R10, RZ, P2 ;  /* 0x000000ff0a047208 */ /* 0x000fe40001000000 */
[----:B------:R-:W-:Y:S02]  /*5c30*/  FSEL R6, R6, RZ, P0 ;  /* 0x000000ff06067208 */ /* 0x000fe40000000000 */
[----:B------:R-:W-:Y:S01]  /*5c40*/  F2FP.SATFINITE.E4M3.F32.PACK_AB_MERGE_C R44, RZ, R44, RZ ;  /* 0x0000002cff2c723e */ /* 0x000fe200048070ff */
[-C--:B------:R-:W-:Y:S01]  /*5c50*/  FMUL R19, R4, R63.reuse ;  /* 0x0000003f04137220 */ /* 0x080fe20000400000 */
[----:B------:R-:W-:Y:S01]  /*5c60*/  F2FP.SATFINITE.E4M3.F32.PACK_AB_MERGE_C R8, RZ, R8, RZ ;  /* 0x00000008ff08723e */ /* 0x000fe200048070ff */
[----:B------:R-:W-:Y:S01]  /*5c70*/  FMUL R18, R6, R63 ;  /* 0x0000003f06127220 */ /* 0x000fe20000400000 */
[----:B------:R-:W-:-:S02]  /*5c80*/  LOP3.LUT R17, R44, 0xffff, RZ, 0xc0, !PT ;  /* 0x0000ffff2c117812 */ /* 0x000fc400078ec0ff */
[----:B------:R-:W-:Y:S02]  /*5c90*/  PRMT R10, R8, 0x7104, RZ ;  /* 0x00007104080a7816 */ /* 0x000fe400000000ff */
[----:B------:R-:W-:Y:S02]  /*5ca0*/  LOP3.LUT R17, R17, 0xff, RZ, 0xc0, !PT ;  /* 0x000000ff11117812 */ /* 0x000fe400078ec0ff */
[----:B------:R-:W-:Y:S02]  /*5cb0*/  F2FP.SATFINITE.E4M3.F32.PACK_AB_MERGE_C R19, RZ, R19, RZ ;  /* 0x00000013ff13723e */ /* 0x000fe400048070ff */
[----:B------:R-:W-:Y:S02]  /*5cc0*/  F2FP.SATFINITE.E4M3.F32.PACK_AB_MERGE_C R18, RZ, R18, RZ ;  /* 0x00000012ff12723e */ /* 0x000fe400048070ff */
[----:B------:R-:W-:Y:S02]  /*5cd0*/  LOP3.LUT R56, R17, 0xff00, R10, 0xf8, !PT ;  /* 0x0000ff0011387812 */ /* 0x000fe400078ef80a */
[----:B------:R-:W-:Y:S01]  /*5ce0*/  LOP3.LUT R17, R19, 0xffff, RZ, 0xc0, !PT ;  /* 0x0000ffff13117812 */ /* 0x000fe200078ec0ff */
[----:B------:R-:W-:Y:S01]  /*5cf0*/  IMAD.U32 R10, R18, 0x10000, RZ ;  /* 0x00010000120a7824 */ /* 0x000fe200078e00ff */
[----:B------:R-:W-:-:S02]  /*5d00*/  LOP3.LUT R43, R43, 0xff, RZ, 0xc0, !PT ;  /* 0x000000ff2b2b7812 */ /* 0x000fc400078ec0ff */
[----:B------:R-:W-:Y:S01]  /*5d10*/  LOP3.LUT R48, R53, 0xffff, RZ, 0xc0, !PT ;  /* 0x0000ffff35307812 */ /* 0x000fe200078ec0ff */
[----:B------:R-:W-:Y:S01]  /*5d20*/  IMAD.SHL.U32 R17, R17, 0x1000000, RZ ;  /* 0x0100000011117824 */ /* 0x000fe200078e00ff */
[----:B------:R-:W-:Y:S02]  /*5d30*/  LOP3.LUT R10, R10, 0xff0000, RZ, 0xc0, !PT ;  /* 0x00ff00000a0a7812 */ /* 0x000fe400078ec0ff */
[----:B------:R-:W-:Y:S02]  /*5d40*/  PRMT R43, R48, 0x7604, R43 ;  /* 0x00007604302b7816 */ /* 0x000fe4000000002b */
[----:B------:R-:W-:Y:S02]  /*5d50*/  LOP3.LUT R17, R17, R56, R10, 0xfe, !PT ;  /* 0x0000003811117212 */ /* 0x000fe400078efe0a */
[--C-:B------:R-:W-:Y:S02]  /*5d60*/  SHF.R.U64 R56, R14, 0x10, R15.reuse ;  /* 0x000000100e387819 */ /* 0x100fe4000000120f */
[----:B------:R-:W-:Y:S01]  /*5d70*/  LOP3.LUT R10, R45, 0xff, RZ, 0xc0, !PT ;  /* 0x000000ff2d0a7812 */ /* 0x000fe200078ec0ff */
[----:B------:R-:W-:Y:S01]  /*5d80*/  HADD2.F32 R45, -RZ, R14.H0_H0 ;  /* 0x2000000eff2d7230 */ /* 0x000fe20000004100 */
[----:B------:R-:W-:Y:S01]  /*5d90*/  SHF.R.U32.HI R53, RZ, 0x10, R15 ;  /* 0x00000010ff357819 */ /* 0x000fe2000001160f */
[----:B------:R-:W-:Y:S01]  /*5da0*/  HADD2.F32 R14, -RZ, R15.H0_H0 ;  /* 0x2000000fff0e7230 */ /* 0x000fe20000004100 */
[----:B------:R-:W-:Y:S01]  /*5db0*/  SHF.R.U64 R48, R12, 0x10, R13 ;  /* 0x000000100c307819 */ /* 0x000fe2000000120d */
[----:B------:R-:W-:Y:S01]  /*5dc0*/  HADD2.F32 R15, -RZ, R12.H0_H0 ;  /* 0x2000000cff0f7230 */ /* 0x000fe20000004100 */
[----:B------:R-:W-:Y:S01]  /*5dd0*/  LOP3.LUT R49, R49, 0xffff, RZ, 0xc0, !PT ;  /* 0x0000ffff31317812 */ /* 0x000fe200078ec0ff */
[----:B------:R-:W-:Y:S01]  /*5de0*/  HADD2.F32 R12, -RZ, R56.H0_H0 ;  /* 0x20000038ff0c7230 */ /* 0x000fe20000004100 */
[C---:B------:R-:W-:Y:S01]  /*5df0*/  FSETP.GT.AND P0, PT, R45.reuse, RZ, PT ;  /* 0x000000ff2d00720b */ /* 0x040fe20003f04000 */
[----:B------:R-:W-:Y:S01]  /*5e00*/  FMUL R45, R45, R45 ;  /* 0x0000002d2d2d7220 */ /* 0x000fe20000400000 */
[----:B------:R-:W-:Y:S01]  /*5e10*/  PRMT R10, R49, 0x7604, R10 ;  /* 0x00007604310a7816 */ /* 0x000fe2000000000a */
[----:B------:R-:W-:Y:S01]  /*5e20*/  HADD2.F32 R49, -RZ, R13.H0_H0 ;  /* 0x2000000dff317230 */ /* 0x000fe20000004100 */
[C---:B------:R-:W-:Y:S01]  /*5e30*/  FSETP.GT.AND P2, PT, R12.reuse, RZ, PT ;  /* 0x000000ff0c00720b */ /* 0x040fe20003f44000 */
[----:B------:R-:W-:Y:S01]  /*5e40*/  FMUL R12, R12, R12 ;  /* 0x0000000c0c0c7220 */ /* 0x000fe20000400000 */
[----:B------:R-:W-:-:S02]  /*5e50*/  FMNMX R85, R52, R57, !PT ;  /* 0x0000003934557209 */ /* 0x000fc40007800000 */
[----:B------:R-:W-:Y:S01]  /*5e60*/  SHF.R.U32.HI R52, RZ, 0x10, R13 ;  /* 0x00000010ff347819 */ /* 0x000fe2000001160d */
[----:B------:R-:W-:Y:S01]  /*5e70*/  HADD2.F32 R13, -RZ, R53.H0_H0 ;  /* 0x20000035ff0d7230 */ /* 0x000fe20000004100 */
[----:B------:R-:W-:Y:S01]  /*5e80*/  FSEL R100, R45, RZ, P0 ;  /* 0x000000ff2d647208 */ /* 0x000fe20000000000 */
[----:B------:R-:W-:Y:S01]  /*5e90*/  HADD2.F32 R45, -RZ, R48.H0_H0 ;  /* 0x20000030ff2d7230 */ /* 0x000fe20000004100 */
[C---:B------:R-:W-:Y:S01]  /*5ea0*/  FSETP.GT.AND P3, PT, R14.reuse, RZ, PT ;  /* 0x000000ff0e00720b */ /* 0x040fe20003f64000 */
[----:B------:R-:W-:Y:S01]  /*5eb0*/  FMUL R14, R14, R14 ;  /* 0x0000000e0e0e7220 */ /* 0x000fe20000400000 */
[----:B------:R-:W-:Y:S02]  /*5ec0*/  FSEL R57, R12, RZ, P2 ;  /* 0x000000ff0c397208 */ /* 0x000fe40001000000 */
[----:B------:R-:W-:Y:S02]  /*5ed0*/  FMNMX R12, R100, R85, !PT ;  /* 0x00000055640c7209 */ /* 0x000fe40007800000 */
[C---:B------:R-:W-:Y:S01]  /*5ee0*/  FSETP.GT.AND P0, PT, R13.reuse, RZ, PT ;  /* 0x000000ff0d00720b */ /* 0x040fe20003f04000 */
[----:B------:R-:W-:Y:S01]  /*5ef0*/  FMUL R13, R13, R13 ;  /* 0x0000000d0d0d7220 */ /* 0x000fe20000400000 */
[----:B------:R-:W-:Y:S01]  /*5f00*/  FSEL R53, R14, RZ, P3 ;  /* 0x000000ff0e357208 */ /* 0x000fe20001800000 */
[----:B------:R-:W-:Y:S01]  /*5f10*/  FMUL R14, R15, R15 ;  /* 0x0000000f0f0e7220 */ /* 0x000fe20000400000 */
[----:B------:R-:W-:Y:S01]  /*5f20*/  FMNMX R48, R57, R12, !PT ;  /* 0x0000000c39307209 */ /* 0x000fe20007800000 */
[----:B------:R-:W-:Y:S01]  /*5f30*/  HADD2.F32 R12, -RZ, R52.H0_H0 ;  /* 0x20000034ff0c7230 */ /* 0x000fe20000004100 */
[----:B------:R-:W-:Y:S01]  /*5f40*/  FSEL R102, R13, RZ, P0 ;  /* 0x000000ff0d667208 */ /* 0x000fe20000000000 */
[----:B------:R-:W-:Y:S01]  /*5f50*/  FMUL R52, R49, R49 ;  /* 0x0000003131347220 */ /* 0x000fe20000400000 */
[----:B------:R-:W-:Y:S01]  /*5f60*/  FSETP.GT.AND P4, PT, R15, RZ, PT ;  /* 0x000000ff0f00720b */ /* 0x000fe20003f84000 */
[----:B------:R-:W-:Y:S01]  /*5f70*/  FMUL R57, R57, R63 ;  /* 0x0000003f39397220 */ /* 0x000fe20000400000 */
[----:B------:R-:W-:Y:S01]  /*5f80*/  FMNMX R13, R53, R48, !PT ;  /* 0x00000030350d7209 */ /* 0x000fe20007800000 */
[C---:B------:R-:W-:Y:S01]  /*5f90*/  FMUL R48, R45.reuse, R45 ;  /* 0x0000002d2d307220 */ /* 0x040fe20000400000 */
[----:B------:R-:W-:Y:S01]  /*5fa0*/  FSETP.GT.AND P0, PT, R45, RZ, PT ;  /* 0x000000ff2d00720b */ /* 0x000fe20003f04000 */
[----:B------:R-:W-:Y:S01]  /*5fb0*/  FMUL R56, R12, R12 ;  /* 0x0000000c0c387220 */ /* 0x000fe20000400000 */
[----:B------:R-:W-:-:S02]  /*5fc0*/  FSEL R14, R14, RZ, P4 ;  /* 0x000000ff0e0e7208 */ /* 0x000fc40002000000 */
[----:B------:R-:W-:Y:S02]  /*5fd0*/  FMNMX R13, R102, R13, !PT ;  /* 0x0000000d660d7209 */ /* 0x000fe40007800000 */
[----:B------:R-:W-:Y:S02]  /*5fe0*/  FSETP.GT.AND P2, PT, R49, RZ, PT ;  /* 0x000000ff3100720b */ /* 0x000fe40003f44000 */
[----:B------:R-:W-:Y:S02]  /*5ff0*/  FSEL R48, R48, RZ, P0 ;  /* 0x000000ff30307208 */ /* 0x000fe40000000000 */
[----:B------:R-:W-:Y:S02]  /*6000*/  FMNMX R13, R14, R13, !PT ;  /* 0x0000000d0e0d7209 */ /* 0x000fe40007800000 */
[----:B------:R-:W-:Y:S01]  /*6010*/  FSETP.GT.AND P0, PT, R12, RZ, PT ;  /* 0x000000ff0c00720b */ /* 0x000fe20003f04000 */
[----:B------:R-:W-:Y:S01]  /*6020*/  FMUL R12, R100, R63 ;  /* 0x0000003f640c7220 */ /* 0x000fe20000400000 */
[----:B------:R-:W-:-:S02]  /*6030*/  FSEL R52, R52, RZ, P2 ;  /* 0x000000ff34347208 */ /* 0x000fc40001000000 */
[----:B------:R-:W-:Y:S02]  /*6040*/  FMNMX R13, R48, R13, !PT ;  /* 0x0000000d300d7209 */ /* 0x000fe40007800000 */
[----:B------:R-:W-:Y:S02]  /*6050*/  FSEL R56, R56, RZ, P0 ;  /* 0x000000ff38387208 */ /* 0x000fe40000000000 */
[----:B------:R-:W-:Y:S02]  /*6060*/  FMNMX R13, R52, R13, !PT ;  /* 0x0000000d340d7209 */ /* 0x000fe40007800000 */
[----:B------:R-:W-:Y:S02]  /*6070*/  F2FP.SATFINITE.E4M3.F32.PACK_AB_MERGE_C R85, RZ, R12, RZ ;  /* 0x0000000cff55723e */ /* 0x000fe400048070ff */
[----:B------:R-:W-:Y:S02]  /*6080*/  FMNMX R13, R56, R13, !PT ;  /* 0x0000000d380d7209 */ /* 0x000fe40007800000 */
[----:B------:R-:W-:-:S02]  /*6090*/  LOP3.LUT R45, R16, 0xff, RZ, 0xc0, !PT ;  /* 0x000000ff102d7812 */ /* 0x000fc400078ec0ff */
[----:B------:R-:W-:Y:S02]  /*60a0*/  FMNMX R15, R96, R13, !PT ;  /* 0x0000000d600f7209 */ /* 0x000fe40007800000 */
[----:B------:R-:W-:Y:S02]  /*60b0*/  LOP3.LUT R12, R41, 0xffff, RZ, 0xc0, !PT ;  /* 0x0000ffff290c7812 */ /* 0x000fe400078ec0ff */
[----:B------:R-:W-:Y:S02]  /*60c0*/  LOP3.LUT R13, R85, 0xffff, RZ, 0xc0, !PT ;  /* 0x0000ffff550d7812 */ /* 0x000fe400078ec0ff */
[----:B------:R-:W-:Y:S01]  /*60d0*/  PRMT R45, R12, 0x7604, R45 ;  /* 0x000076040c2d7816 */ /* 0x000fe2000000002d */
[-C--:B------:R-:W-:Y:S01]  /*60e0*/  FMUL R12, R53, R63.reuse ;  /* 0x0000003f350c7220 */ /* 0x080fe20000400000 */
[----:B------:R-:W-:Y:S01]  /*60f0*/  FMUL R53, R102, R63 ;  /* 0x0000003f66357220 */ /* 0x000fe20000400000 */
[----:B------:R-:W-:Y:S01]  /*6100*/  IMAD.U32 R13, R13, 0x10000, RZ ;  /* 0x000100000d0d7824 */ /* 0x000fe200078e00ff */
[----:B------:R-:W-:-:S02]  /*6110*/  LOP3.LUT R42, R42, 0xffff, RZ, 0xc0, !PT ;  /* 0x0000ffff2a2a7812 */ /* 0x000fc400078ec0ff */
[----:B------:R-:W-:Y:S02]  /*6120*/  FMNMX R98, R98, R15, !PT ;  /* 0x0000000f62627209 */ /* 0x000fe40007800000 */
[----:B------:R-:W-:Y:S02]  /*6130*/  LOP3.LUT R49, R42, 0xff0000, R13, 0xf8, !PT ;  /* 0x00ff00002a317812 */ /* 0x000fe400078ef80d */
        /* <DEDUP_REMOVED lines=9> */
[----:B------:R-:W-:-:S04]  /*61d0*/  LOP3.LUT R12, R12, 0xffff, R13, 0xf8, !PT ;  /* 0x0000ffff0c0c7812 */ /* 0x000fc800078ef80d */
[----:B------:R-:W-:Y:S02]  /*61e0*/  LOP3.LUT R15, R12, 0xff, R85, 0xf8, !PT ;  /* 0x000000ff0c0f7812 */ /* 0x000fe400078ef855 */
[----:B------:R-:W-:-:S04]  /*61f0*/  IADD3 R12, P2, R59, R88, RZ ;  /* 0x000000583b0c7210 */ /* 0x000fc80007f5e0ff */
[----:B------:R-:W-:Y:S01]  /*6200*/  LEA R13, P0, R69, R12, 0x1 ;  /* 0x0000000c450d7211 */ /* 0x000fe200078008ff */
[----:B------:R-:W-:-:S05]  /*6210*/  IMAD.X R42, RZ, RZ, R90, P2 ;  /* 0x000000ffff2a7224 */ /* 0x000fca00010e065a */
[----:B------:R-:W-:Y:S02]  /*6220*/  LEA.HI.X R42, R69, R42, R67, 0x1, P0 ;  /* 0x0000002a452a7211 */ /* 0x000fe400000f0c43 */
[----:B------:R-:W-:-:S04]  /*6230*/  LEA R12, P0, R13, R62, 0x2 ;  /* 0x0000003e0d0c7211 */ /* 0x000fc800078010ff */
[----:B------:R-:W-:-:S05]  /*6240*/  LEA.HI.X R13, R13, R61, R42, 0x2, P0 ;  /* 0x0000003d0d0d7211 */ /* 0x000fca00000f142a */
[----:B------:R0:W-:Y:S04]  /*6250*/  STG.E desc[UR6][R12.64], R15 ;  /* 0x0000000f0c007986 */ /* 0x0001e8000c101906 */
.L_x_30934:
[----:B------:R-:W-:Y:S05]  /*6260*/  BSYNC B0 ;  /* 0x0000000000007941 */ /* 0x000fea0003800000 */
.L_x_30933:
[----:B0-----:R-:W-:Y:S01]  /*6270*/  SHF.R.U32.HI R12, RZ, 0x10, R11 ;  /* 0x00000010ff0c7819 */ /* 0x001fe2000001160b */
[----:B------:R-:W-:Y:S01]  /*6280*/  HADD2.F32 R11, -RZ, R11.H0_H0 ;  /* 0x2000000bff0b7230 */ /* 0x000fe20000004100 */
[----:B------:R-:W-:Y:S01]  /*6290*/  LOP3.LUT R16, R43, 0xffff, RZ, 0xc0, !PT ;  /* 0x0000ffff2b107812 */ /* 0x000fe200078ec0ff */
[----:B------:R-:W-:Y:S01]  /*62a0*/  FMUL R52, R52, R63 ;  /* 0x0000003f34347220 */ /* 0x000fe20000400000 */
[----:B------:R-:W-:Y:S01]  /*62b0*/  LOP3.LUT R57, R57, 0xffff, RZ, 0xc0, !PT ;  /* 0x0000ffff39397812 */ /* 0x000fe200078ec0ff */
[----:B------:R-:W-:Y:S01]  /*62c0*/  HADD2.F32 R12, -RZ, R12.H0_H0 ;  /* 0x2000000cff0c7230 */ /* 0x000fe20000004100 */
[C---:B------:R-:W-:Y:S01]  /*62d0*/  FSETP.GT.AND P0, PT, R11.reuse, RZ, PT ;  /* 0x000000ff0b00720b */ /* 0x040fe20003f04000 */
[----:B------:R-:W-:Y:S01]  /*62e0*/  FMUL R11, R11, R11 ;  /* 0x0000000b0b0b7220 */ /* 0x000fe20000400000 */
[----:B------:R-:W-:Y:S01]  /*62f0*/  LOP3.LUT R53, R53, 0xffff, RZ, 0xc0, !PT ;  /* 0x0000ffff35357812 */ /* 0x000fe200078ec0ff */
[----:B------:R-:W-:Y:S02]  /*6300*/  IMAD.U32 R57, R57, 0x10000, RZ ;  /* 0x0001000039397824 */ /* 0x000fe400078e00ff */
[C---:B------:R-:W-:Y:S01]  /*6310*/  FMUL R42, R12.reuse, R12 ;  /* 0x0000000c0c2a7220 */ /* 0x040fe20000400000 */
[----:B------:R-:W-:Y:S01]  /*6320*/  FSETP.GT.AND P2, PT, R12, RZ, PT ;  /* 0x000000ff0c00720b */ /* 0x000fe20003f44000 */
[----:B------:R-:W-:Y:S01]  /*6330*/  HADD2.F32 R12, -RZ, R7.H0_H0 ;  /* 0x20000007ff0c7230 */ /* 0x000fe20000004100 */
[----:B------:R-:W-:Y:S01]  /*6340*/  FSEL R87, R11, RZ, P0 ;  /* 0x000000ff0b577208 */ /* 0x000fe20000000000 */
[-C--:B------:R-:W-:Y:S01]  /*6350*/  FMUL R14, R14, R63.reuse ;  /* 0x0000003f0e0e7220 */ /* 0x080fe20000400000 */
[----:B------:R-:W-:Y:S01]  /*6360*/  LOP3.LUT R11, R41, 0xffff, RZ, 0xc0, !PT ;  /* 0x0000ffff290b7812 */ /* 0x000fe200078ec0ff */
[-C--:B------:R-:W-:Y:S01]  /*6370*/  FMUL R48, R48, R63.reuse ;  /* 0x0000003f30307220 */ /* 0x080fe20000400000 */
[----:B------:R-:W-:Y:S01]  /*6380*/  FSEL R42, R42, RZ, P2 ;  /* 0x000000ff2a2a7208 */ /* 0x000fe20001000000 */
[-C--:B------:R-:W-:Y:S01]  /*6390*/  FMUL R56, R56, R63.reuse ;  /* 0x0000003f38387220 */ /* 0x080fe20000400000 */
[----:B------:R-:W-:Y:S01]  /*63a0*/  FMNMX R13, R87, R98, !PT ;  /* 0x00000062570d7209 */ /* 0x000fe20007800000 */
[----:B------:R-:W-:Y:S01]  /*63b0*/  IMAD.U32 R11, R11, 0x10000, RZ ;  /* 0x000100000b0b7824 */ /* 0x000fe200078e00ff */
[----:B------:R-:W-:Y:S01]  /*63c0*/  FSETP.GT.AND P2, PT, R12, RZ, PT ;  /* 0x000000ff0c00720b */ /* 0x000fe20003f44000 */
[----:B------:R-:W-:Y:S01]  /*63d0*/  FMUL R87, R87, R63 ;  /* 0x0000003f57577220 */ /* 0x000fe20000400000 */
[C---:B------:R-:W-:Y:S01]  /*63e0*/  FMNMX R13, R42.reuse, R13, !PT ;  /* 0x0000000d2a0d7209 */ /* 0x040fe20007800000 */
[----:B------:R-:W-:Y:S01]  /*63f0*/  FMUL R89, R42, R63 ;  /* 0x0000003f2a597220 */ /* 0x000fe20000400000 */
[----:B------:R-:W-:Y:S01]  /*6400*/  LOP3.LUT R16, R16, 0xff0000, R11, 0xf8, !PT ;  /* 0x00ff000010107812 */ /* 0x000fe200078ef80b */
[----:B------:R-:W-:Y:S01]  /*6410*/  HADD2.F32 R11, -RZ, R9.H0_H0 ;  /* 0x20000009ff0b7230 */ /* 0x000fe20000004100 */
[----:B------:R-:W-:Y:S01]  /*6420*/  FMNMX R13, R94, R13, !PT ;  /* 0x0000000d5e0d7209 */ /* 0x000fe20007800000 */
[----:B------:R-:W-:Y:S01]  /*6430*/  BSSY B0, `(.L_x_30935) ;  /* 0x0000083000007945 */ /* 0x000fe20003800000 */
[----:B------:R-:W-:-:S02]  /*6440*/  SHF.R.U32.HI R9, RZ, 0x10, R9 ;  /* 0x00000010ff097819 */ /* 0x000fc40000011609 */
[C---:B------:R-:W-:Y:S01]  /*6450*/  FSETP.GT.AND P0, PT, R11.reuse, RZ, PT ;  /* 0x000000ff0b00720b */ /* 0x040fe20003f04000 */
[----:B------:R-:W-:Y:S01]  /*6460*/  FMUL R11, R11, R11 ;  /* 0x0000000b0b0b7220 */ /* 0x000fe20000400000 */
[----:B------:R-:W-:Y:S01]  /*6470*/  FMNMX R13, R40, R13, !PT ;  /* 0x0000000d280d7209 */ /* 0x000fe20007800000 */
[----:B------:R-:W-:Y:S01]  /*6480*/  HADD2.F32 R9, -RZ, R9.H0_H0 ;  /* 0x20000009ff097230 */ /* 0x000fe20000004100 */
[----:B------:R-:W-:Y:S02]  /*6490*/  F2FP.SATFINITE.E4M3.F32.PACK_AB_MERGE_C R87, RZ, R87, RZ ;  /* 0x00000057ff57723e */ /* 0x000fe400048070ff */
[----:B------:R-:W-:Y:S01]  /*64a0*/  FSEL R94, R11, RZ, P0 ;  /* 0x000000ff0b5e7208 */ /* 0x000fe20000000000 */
[----:B------:R-:W-:Y:S01]  /*64b0*/  HADD2.F32 R11, -RZ, R5.H0_H0 ;  /* 0x20000005ff0b7230 */ /* 0x000fe20000004100 */
[----:B------:R-:W-:Y:S02]  /*64c0*/  SHF.R.U32.HI R7, RZ, 0x10, R7 ;  /* 0x00000010ff077819 */ /* 0x000fe40000011607 */
[C---:B------:R-:W-:Y:S01]  /*64d0*/  FMNMX R40, R94.reuse, R13, !PT ;  /* 0x0000000d5e287209 */ /* 0x040fe20007800000 */
[----:B------:R-:W-:Y:S01]  /*64e0*/  FMUL R13, R94, R63 ;  /* 0x0000003f5e0d7220 */ /* 0x000fe20000400000 */
[----:B------:R-:W-:Y:S01]  /*64f0*/  FMUL R94, R12, R12 ;  /* 0x0000000c0c5e7220 */ /* 0x000fe20000400000 */
[C---:B------:R-:W-:Y:S01]  /*6500*/  FMUL R96, R11.reuse, R11 ;  /* 0x0000000b0b607220 */ /* 0x040fe20000400000 */
[----:B------:R-:W-:-:S02]  /*6510*/  FSETP.GT.AND P0, PT, R11, RZ, PT ;  /* 0x000000ff0b00720b */ /* 0x000fc40003f04000 */
[----:B------:R-:W-:Y:S02]  /*6520*/  F2FP.SATFINITE.E4M3.F32.PACK_AB_MERGE_C R12, RZ, R13, RZ ;  /* 0x0000000dff0c723e */ /* 0x000fe400048070ff */
[----:B------:R-:W-:Y:S02]  /*6530*/  FSEL R94, R94, RZ, P2 ;  /* 0x000000ff5e5e7208 */ /* 0x000fe40001000000 */
[----:B------:R-:W-:Y:S02]  /*6540*/  FSEL R96, R96, RZ, P0 ;  /* 0x000000ff60607208 */ /* 0x000fe40000000000 */
[C---:B------:R-:W-:Y:S01]  /*6550*/  FSETP.GT.AND P0, PT, R9.reuse, RZ, PT ;  /* 0x000000ff0900720b */ /* 0x040fe20003f04000 */
[----:B------:R-:W-:Y:S01]  /*6560*/  FMUL R9, R9, R9 ;  /* 0x0000000909097220 */ /* 0x000fe20000400000 */
[----:B------:R-:W-:Y:S01]  /*6570*/  LOP3.LUT R11, R87, 0xffff, RZ, 0xc0, !PT ;  /* 0x0000ffff570b7812 */ /* 0x000fe200078ec0ff */
[-C--:B------:R-:W-:Y:S01]  /*6580*/  FMUL R13, R94, R63.reuse ;  /* 0x0000003f5e0d7220 */ /* 0x080fe20000400000 */
[----:B------:R-:W-:Y:S01]  /*6590*/  FMUL R15, R96, R63 ;  /* 0x0000003f600f7220 */ /* 0x000fe20000400000 */
[----:B------:R-:W-:-:S02]  /*65a0*/  SHF.R.U32.HI R5, RZ, 0x10, R5 ;  /* 0x00000010ff057819 */ /* 0x000fc40000011605 */
[----:B------:R-:W-:Y:S02]  /*65b0*/  FSEL R9, R9, RZ, P0 ;  /* 0x000000ff09097208 */ /* 0x000fe40000000000 */
[----:B------:R-:W-:Y:S01]  /*65c0*/  LOP3.LUT R98, R11, 0xff, RZ, 0xc0, !PT ;  /* 0x000000ff0b627812 */ /* 0x000fe200078ec0ff */
[----:B------:R-:W-:Y:S01]  /*65d0*/  HADD2.F32 R5, -RZ, R5.H0_H0 ;  /* 0x20000005ff057230 */ /* 0x000fe20000004100 */
[----:B------:R-:W-:Y:S01]  /*65e0*/  PRMT R11, R12, 0x7104, RZ ;  /* 0x000071040c0b7816 */ /* 0x000fe200000000ff */
[C---:B------:R-:W-:Y:S01]  /*65f0*/  FMUL R85, R9.reuse, R63 ;  /* 0x0000003f09557220 */ /* 0x040fe20000400000 */
[----:B------:R-:W-:Y:S02]  /*6600*/  F2FP.SATFINITE.E4M3.F32.PACK_AB_MERGE_C R13, RZ, R13, RZ ;  /* 0x0000000dff0d723e */ /* 0x000fe400048070ff */
[----:B------:R-:W-:Y:S02]  /*6610*/  F2FP.SATFINITE.E4M3.F32.PACK_AB_MERGE_C R15, RZ, R15, RZ ;  /* 0x0000000fff0f723e */ /* 0x000fe400048070ff */
[----:B------:R-:W-:-:S02]  /*6620*/  FMNMX R91, R9, R40, !PT ;  /* 0x00000028095b7209 */ /* 0x000fc40007800000 */
[----:B------:R-:W-:Y:S01]  /*6630*/  LOP3.LUT R43, R98, 0xff00, R11, 0xf8, !PT ;  /* 0x0000ff00622b7812 */ /* 0x000fe200078ef80b */
[----:B------:R-:W-:Y:S01]  /*6640*/  IMAD.U32 R11, R15, 0x10000, RZ ;  /* 0x000100000f0b7824 */ /* 0x000fe200078e00ff */
[----:B------:R-:W-:Y:S02]  /*6650*/  LOP3.LUT R41, R13, 0xffff, RZ, 0xc0, !PT ;  /* 0x0000ffff0d297812 */ /* 0x000fe400078ec0ff */
[----:B------:R-:W-:Y:S01]  /*6660*/  FMNMX R91, R54, R91, !PT ;  /* 0x0000005b365b7209 */ /* 0x000fe20007800000 */
[----:B------:R-:W-:Y:S01]  /*6670*/  FMUL R54, R5, R5 ;  /* 0x0000000505367220 */ /* 0x000fe20000400000 */
[----:B------:R-:W-:Y:S01]  /*6680*/  LOP3.LUT R98, R11, 0xff0000, RZ, 0xc0, !PT ;  /* 0x00ff00000b627812 */ /* 0x000fe200078ec0ff */
[----:B------:R-:W-:Y:S01]  /*6690*/  IMAD.SHL.U32 R41, R41, 0x1000000, RZ ;  /* 0x0100000029297824 */ /* 0x000fe200078e00ff */
[----:B------:R-:W-:Y:S01]  /*66a0*/  FMNMX R91, R6, R91, !PT ;  /* 0x0000005b065b7209 */ /* 0x000fe20007800000 */
[----:B------:R-:W-:Y:S01]  /*66b0*/  HADD2.F32 R6, -RZ, R7.H0_H0 ;  /* 0x20000007ff067230 */ /* 0x000fe20000004100 */
[----:B------:R-:W-:-:S02]  /*66c0*/  FSETP.GT.AND P0, PT, R5, RZ, PT ;  /* 0x000000ff0500720b */ /* 0x000fc40003f04000 */
[----:B------:R-:W-:Y:S02]  /*66d0*/  LOP3.LUT R11, R41, R43, R98, 0xfe, !PT ;  /* 0x0000002b290b7212 */ /* 0x000fe400078efe62 */
[C---:B------:R-:W-:Y:S01]  /*66e0*/  FMUL R98, R6.reuse, R6 ;  /* 0x0000000606627220 */ /* 0x040fe20000400000 */
[----:B------:R-:W-:Y:S02]  /*66f0*/  FSETP.GT.AND P2, PT, R6, RZ, PT ;  /* 0x000000ff0600720b */ /* 0x000fe40003f44000 */
[----:B------:R-:W-:Y:S02]  /*6700*/  F2FP.SATFINITE.E4M3.F32.PACK_AB_MERGE_C R89, RZ, R89, RZ ;  /* 0x00000059ff59723e */ /* 0x000fe400048070ff */
[----:B------:R-:W-:Y:S02]  /*6710*/  FSEL R98, R98, RZ, P2 ;  /* 0x000000ff62627208 */ /* 0x000fe40001000000 */
[----:B------:R-:W-:Y:S02]  /*6720*/  FSEL R54, R54, RZ, P0 ;  /* 0x000000ff36367208 */ /* 0x000fe40000000000 */
[----:B------:R-:W-:Y:S01]  /*6730*/  LOP3.LUT R5, R89, 0xffff, RZ, 0xc0, !PT ;  /* 0x0000ffff59057812 */ /* 0x000fe200078ec0ff */
[----:B------:R-:W-:Y:S01]  /*6740*/  FMUL R42, R98, R63 ;  /* 0x0000003f622a7220 */ /* 0x000fe20000400000 */
[----:B------:R-:W-:Y:S01]  /*6750*/  F2FP.SATFINITE.E4M3.F32.PACK_AB_MERGE_C R85, RZ, R85, RZ ;  /* 0x00000055ff55723e */ /* 0x000fe200048070ff */
[----:B------:R-:W-:Y:S01]  /*6760*/  FMUL R43, R54, R63 ;  /* 0x0000003f362b7220 */ /* 0x000fe20000400000 */
[----:B------:R-:W-:-:S02]  /*6770*/  LOP3.LUT R6, R5, 0xff, RZ, 0xc0, !PT ;  /* 0x000000ff05067812 */ /* 0x000fc400078ec0ff */
        /* <DEDUP_REMOVED lines=10> */
[----:B------:R-:W-:Y:S02]  /*6820*/  F2FP.SATFINITE.E4M3.F32.PACK_AB_MERGE_C R52, RZ, R52, RZ ;  /* 0x00000034ff34723e */ /* 0x000fe400048070ff */
[----:B------:R-:W-:Y:S02]  /*6830*/  LOP3.LUT R5, R6, R7, R5, 0xfe, !PT ;  /* 0x0000000706057212 */ /* 0x000fe400078efe05 */
[----:B------:R-:W-:Y:S02]  /*6840*/  IADD3 R6, R71, 0x1d, -R60 ;  /* 0x0000001d47067810 */ /* 0x000fe40007ffe83c */
[----:B------:R-:W-:-:S02]  /*6850*/  LOP3.LUT R45, R45, 0xffff, RZ, 0xc0, !PT ;  /* 0x0000ffff2d2d7812 */ /* 0x000fc400078ec0ff */
[----:B------:R-:W-:Y:S02]  /*6860*/  LOP3.LUT R7, R6, 0x1f, RZ, 0xc0, !PT ;  /* 0x0000001f06077812 */ /* 0x000fe400078ec0ff */
[----:B------:R-:W-:Y:S02]  /*6870*/  FMNMX R91, R96, R91, !PT ;  /* 0x0000005b605b7209 */ /* 0x000fe40007800000 */
[----:B------:R-:W-:Y:S01]  /*6880*/  ISETP.GE.U32.OR P0, PT, R7, R64, P0 ;  /* 0x000000400700720c */ /* 0x000fe20000706470 */
[----:B------:R-:W-:Y:S01]  /*6890*/  IMAD R7, R66, UR4, RZ ;  /* 0x0000000442077c24 */ /* 0x000fe2000f8e02ff */
[----:B------:R-:W-:Y:S02]  /*68a0*/  FMNMX R91, R54, R91, !PT ;  /* 0x0000005b365b7209 */ /* 0x000fe40007800000 */
[----:B------:R-:W-:Y:S01]  /*68b0*/  F2FP.SATFINITE.E4M3.F32.PACK_AB_MERGE_C R56, RZ, R56, RZ ;  /* 0x00000038ff38723e */ /* 0x000fe200048070ff */
[C---:B------:R-:W-:Y:S02]  /*68c0*/  IMAD R9, R68.reuse, UR5, R7 ;  /* 0x0000000544097c24 */ /* 0x040fe4000f8e0207 */
[----:B------:R-:W-:-:S04]  /*68d0*/  IMAD.WIDE.U32 R6, R68, UR4, RZ ;  /* 0x0000000444067c25 */ /* 0x000fc8000f8e00ff */
        /* <DEDUP_REMOVED lines=12> */
[----:B------:R-:W-:Y:S02]  /*69a0*/  LOP3.LUT R93, R10, 0xff0000, R57, 0xf8, !PT ;  /* 0x00ff00000a5d7812 */ /* 0x000fe400078ef839 */
[----:B------:R-:W-:Y:S01]  /*69b0*/  LOP3.LUT R10, R52, 0xffff, RZ, 0xc0, !PT ;  /* 0x0000ffff340a7812 */ /* 0x000fe200078ec0ff */
[----:B------:R-:W-:Y:S01]  /*69c0*/  IMAD.IADD R7, R7, 0x1, R9 ;  /* 0x0000000107077824 */ /* 0x000fe200078e0209 */
[C---:B------:R-:W-:Y:S02]  /*69d0*/  LEA R9, P2, R6.reuse, R69, 0x5 ;  /* 0x0000004506097211 */ /* 0x040fe400078428ff */
[----:B------:R-:W-:Y:S02]  /*69e0*/  F2FP.SATFINITE.E4M3.F32.PACK_AB_MERGE_C R57, RZ, R14, RZ ;  /* 0x0000000eff39723e */ /* 0x000fe400048070ff */
[----:B------:R-:W-:Y:S02]  /*69f0*/  LEA.HI.X R7, R6, R67, R7, 0x5, P2 ;  /* 0x0000004306077211 */ /* 0x000fe400010f2c07 */
[----:B------:R-:W-:-:S05]  /*6a00*/  SHF.R.U32.HI R6, RZ, 0x5, R71 ;  /* 0x00000005ff067819 */ /* 0x000fca0000011647 */
[----:B------:R-:W-:-:S05]  /*6a10*/  IMAD.SHL.U32 R6, R6, 0x4, RZ ;  /* 0x0000000406067824 */ /* 0x000fca00078e00ff */
[----:B------:R-:W-:Y:S01]  /*6a20*/  LOP3.LUT R31, R6, 0x1c, RZ, 0xe2, !PT ;  /* 0x0000001c061f7812 */ /* 0x000fe200078ee2ff */
[----:B------:R-:W-:Y:S01]  /*6a30*/  IMAD.U32 R6, R53, 0x10000, RZ ;  /* 0x0001000035067824 */ /* 0x000fe200078e00ff */
[----:B------:R-:W-:Y:S02]  /*6a40*/  F2FP.SATFINITE.E4M3.F32.PACK_AB_MERGE_C R53, RZ, R48, RZ ;  /* 0x00000030ff35723e */ /* 0x000fe400048070ff */
[----:B------:R-:W-:Y:S02]  /*6a50*/  ISETP.GE.U32.AND P2, PT, R31, R64, PT ;  /* 0x000000401f00720c */ /* 0x000fe40003f46070 */
[----:B------:R-:W-:Y:S01]  /*6a60*/  LOP3.LUT R95, R45, 0xff0000, R6, 0xf8, !PT ;  /* 0x00ff00002d5f7812 */ /* 0x000fe200078ef806 */
[----:B------:R-:W-:Y:S01]  /*6a70*/  IMAD.SHL.U32 R45, R10, 0x1000000, RZ ;  /* 0x010000000a2d7824 */ /* 0x000fe200078e00ff */
[----:B------:R-:W-:-:S04]  /*6a80*/  LOP3.LUT R6, R57, 0xffff, RZ, 0xc0, !PT ;  /* 0x0000ffff39067812 */ /* 0x000fc800078ec0ff */
[----:B------:R-:W-:Y:S01]  /*6a90*/  LOP3.LUT R10, R16, 0xff000000, R45, 0xf8, !PT ;  /* 0xff000000100a7812 */ /* 0x000fe200078ef82d */
[----:B------:R-:W-:Y:S01]  /*6aa0*/  IMAD.SHL.U32 R6, R6, 0x1000000, RZ ;  /* 0x0100000006067824 */ /* 0x000fe200078e00ff */
[----:B------:R-:W-:-:S04]  /*6ab0*/  FMNMX R45, R92, R91, !PT ;  /* 0x0000005b5c2d7209 */ /* 0x000fc80007800000 */
[----:B------:R-:W-:Y:S02]  /*6ac0*/  FMNMX R45, R4, R45, !PT ;  /* 0x0000002d042d7209 */ /* 0x000fe40007800000 */
[----:B------:R-:W-:Y:S02]  /*6ad0*/  LOP3.LUT R54, R49, 0xff000000, R6, 0xf8, !PT ;  /* 0xff00000031367812 */ /* 0x000fe400078ef806 */
[----:B------:R-:W-:Y:S02]  /*6ae0*/  LOP3.LUT R4, R53, 0xffff, RZ, 0xc0, !PT ;  /* 0x0000ffff35047812 */ /* 0x000fe400078ec0ff */
[----:B------:R-:W-:Y:S02]  /*6af0*/  LOP3.LUT R6, R56, 0xffff, RZ, 0xc0, !PT ;  /* 0x0000ffff38067812 */ /* 0x000fe400078ec0ff */
[----:B------:R-:W-:Y:S01]  /*6b00*/  FMNMX R45, R94, R45, !PT ;  /* 0x0000002d5e2d7209 */ /* 0x000fe20007800000 */
[----:B------:R-:W-:Y:S02]  /*6b10*/  IMAD.SHL.U32 R4, R4, 0x1000000, RZ ;  /* 0x0100000004047824 */ /* 0x000fe400078e00ff */
[----:B------:R-:W-:Y:S01]  /*6b20*/  IMAD.SHL.U32 R6, R6, 0x1000000, RZ ;  /* 0x0100000006067824 */ /* 0x000fe200078e00ff */
[----:B------:R-:W-:-:S02]  /*6b30*/  FMNMX R98, R98, R45, !PT ;  /* 0x0000002d62627209 */ /* 0x000fc40007800000 */
        /* <DEDUP_REMOVED lines=14> */
[----:B------:R-:W-:Y:S02]  /*6c20*/  LEA R52, P3, R48, R62, 0x2 ;  /* 0x0000003e30347211 */ /* 0x000fe400078610ff */
[----:B------:R-:W-:Y:S02]  /*6c30*/  LOP3.LUT R45, R6, 0xff, R57, 0xf8, !PT ;  /* 0x000000ff062d7812 */ /* 0x000fe400078ef839 */
[----:B------:R-:W-:-:S05]  /*6c40*/  LEA.HI.X R53, R48, R61, R14, 0x2, P3 ;  /* 0x0000003d30357211 */ /* 0x000fca00018f140e */
[----:B------:R0:W-:Y:S04]  /*6c50*/  STG.E desc[UR6][R52.64], R45 ;  /* 0x0000002d34007986 */ /* 0x0001e8000c101906 */
.L_x_30936:
[----:B------:R-:W-:Y:S05]  /*6c60*/  BSYNC B0 ;  /* 0x0000000000007941 */ /* 0x000fea0003800000 */
.L_x_30935:
[----:B------:R-:W-:Y:S04]  /*6c70*/  BSSY B0, `(.L_x_30937) ;  /* 0x0000010000007945 */ /* 0x000fe80003800000 */
[----:B------:R-:W-:Y:S05]  /*6c80*/  @P1 BRA `(.L_x_30938) ;  /* 0x0000000000381947 */ /* 0x000fea0003800000 */
[----:B------:R-:W-:Y:S01]  /*6c90*/  IMAD.U32 R87, R87, 0x10000, RZ ;  /* 0x0001000057577824 */ /* 0x000fe200078e00ff */
[----:B------:R-:W-:Y:S01]  /*6ca0*/  LOP3.LUT R89, R89, 0xffff, RZ, 0xc0, !PT ;  /* 0x0000ffff59597812 */ /* 0x000fe200078ec0ff */
[----:B0-----:R-:W-:Y:S01]  /*6cb0*/  IMAD.SHL.U32 R45, R44, 0x100, RZ ;  /* 0x000001002c2d7824 */ /* 0x001fe200078e00ff */
[----:B------:R-:W-:Y:S02]  /*6cc0*/  LOP3.LUT R14, R28, 0xfffffffc, RZ, 0xc0, !PT ;  /* 0xfffffffc1c0e7812 */ /* 0x000fe400078ec0ff */
[----:B------:R-:W-:Y:S02]  /*6cd0*/  LOP3.LUT R6, R87, 0xff0000, RZ, 0xc0, !PT ;  /* 0x00ff000057067812 */ /* 0x000fe400078ec0ff */
[----:B------:R-:W-:Y:S02]  /*6ce0*/  LOP3.LUT R49, R29, 0x3fffffff, RZ, 0xc0, !PT ;  /* 0x3fffffff1d317812 */ /* 0x000fe400078ec0ff */
[----:B------:R-:W-:Y:S01]  /*6cf0*/  IADD3 R14, P3, P4, R14, R88, R59 ;  /* 0x000000580e0e7210 */ /* 0x000fe20007c7e03b */
[----:B------:R-:W-:-:S03]  /*6d00*/  IMAD R6, R89, 0x1000000, R6 ;  /* 0x0100000059067824 */ /* 0x000fc600078e0206 */
[----:B------:R-:W-:Y:S02]  /*6d10*/  IADD3.X R30, R49, R90, RZ, P3, P4 ;  /* 0x0000005a311e7210 */ /* 0x000fe40001fe84ff */
[----:B------:R-:W-:Y:S02]  /*6d20*/  LEA R44, P3, R14, R62, 0x2 ;  /* 0x0000003e0e2c7211 */ /* 0x000fe400078610ff */
[----:B------:R-:W-:Y:S02]  /*6d30*/  LOP3.LUT R49, R6, 0xffff, R45, 0xf8, !PT ;  /* 0x0000ffff06317812 */ /* 0x000fe400078ef82d */
[----:B------:R-:W-:Y:S02]  /*6d40*/  LEA.HI.X R45, R14, R61, R30, 0x2, P3 ;  /* 0x0000003d0e2d7211 */ /* 0x000fe400018f141e */
[----:B------:R-:W-:-:S05]  /*6d50*/  LOP3.LUT R49, R49, 0xff, R84, 0xf8, !PT ;  /* 0x000000ff31317812 */ /* 0x000fca00078ef854 */
[----:B------:R1:W-:Y:S02]  /*6d60*/  STG.E desc[UR6][R44.64], R49 ;  /* 0x000000312c007986 */ /* 0x0003e4000c101906 */
.L_x_30938:
[----:B------:R-:W-:Y:S05]  /*6d70*/  BSYNC B0 ;  /* 0x0000000000007941 */ /* 0x000fea0003800000 */
.L_x_30937:
[----:B-----5:R-:W-:Y:S01]  /*6d80*/  HADD2.F32 R6, -RZ, R74.H0_H0 ;  /* 0x2000004aff067230 */ /* 0x020fe20000004100 */
[--C-:B------:R-:W-:Y:S01]  /*6d90*/  SHF.R.U64 R14, R74, 0x10, R75.reuse ;  /* 0x000000104a0e7819 */ /* 0x100fe2000000124b */
[----:B------:R-:W-:Y:S01]  /*6da0*/  HADD2.F32 R30, -RZ, R75.H0_H0 ;  /* 0x2000004bff1e7230 */ /* 0x000fe20000004100 */
[----:B01----:R-:W-:Y:S01]  /*6db0*/  SHF.R.U32.HI R45, RZ, 0x10, R75 ;  /* 0x00000010ff2d7819 */ /* 0x003fe2000001164b */
[----:B------:R-:W-:Y:S01]  /*6dc0*/  HADD2.F32 R48, -RZ, R76.H0_H0 ;  /* 0x2000004cff307230 */ /* 0x000fe20000004100 */
[C---:B------:R-:W-:Y:S01]  /*6dd0*/  FSETP.GT.AND P4, PT, R6.reuse, RZ, PT ;  /* 0x000000ff0600720b */ /* 0x040fe20003f84000 */
[----:B------:R-:W-:Y:S02]  /*6de0*/  HADD2.F32 R14, -RZ, R14.H0_H0 ;  /* 0x2000000eff0e7230 */ /* 0x000fe40000004100 */
[----:B------:R-:W-:Y:S01]  /*6df0*/  FMUL R6, R6, R6 ;  /* 0x0000000606067220 */ /* 0x000fe20000400000 */
[----:B------:R-:W-:Y:S01]  /*6e00*/  HADD2.F32 R52, -RZ, R77.H0_H0 ;  /* 0x2000004dff347230 */ /* 0x000fe20000004100 */
[C---:B------:R-:W-:Y:S01]  /*6e10*/  FSETP.GT.AND P3, PT, R30.reuse, RZ, PT ;  /* 0x000000ff1e00720b */ /* 0x040fe20003f64000 */
[----:B------:R-:W-:Y:S01]  /*6e20*/  FMUL R44, R30, R30 ;  /* 0x0000001e1e2c7220 */ /* 0x000fe20000400000 */
[C---:B------:R-:W-:Y:S01]  /*6e30*/  FSETP.GT.AND P5, PT, R14.reuse, RZ, PT ;  /* 0x000000ff0e00720b */ /* 0x040fe20003fa4000 */
[----:B------:R-:W-:Y:S01]  /*6e40*/  FMUL R30, R14, R14 ;  /* 0x0000000e0e1e7220 */ /* 0x000fe20000400000 */
[----:B------:R-:W-:Y:S01]  /*6e50*/  FSEL R14, R6, RZ, P4 ;  /* 0x000000ff060e7208 */ /* 0x000fe20002000000 */
[----:B------:R-:W-:Y:S01]  /*6e60*/  HADD2.F32 R45, -RZ, R45.H0_H0 ;  /* 0x2000002dff2d7230 */ /* 0x000fe20000004100 */
[C---:B------:R-:W-:Y:S01]  /*6e70*/  FSETP.GT.AND P4, PT, R48.reuse, RZ, PT ;  /* 0x000000ff3000720b */ /* 0x040fe20003f84000 */
[----:B------:R-:W-:Y:S01]  /*6e80*/  FMUL R48, R48, R48 ;  /* 0x0000003030307220 */ /* 0x000fe20000400000 */
[C---:B------:R-:W-:Y:S01]  /*6e90*/  FSETP.GT.AND P6, PT, R52.reuse, RZ, PT ;  /* 0x000000ff3400720b */ /* 0x040fe20003fc4000 */
[----:B------:R-:W-:Y:S01]  /*6ea0*/  FMUL R52, R52, R52 ;  /* 0x0000003434347220 */ /* 0x000fe20000400000 */
[----:B------:R-:W-:Y:S01]  /*6eb0*/  FSEL R30, R30, RZ, P5 ;  /* 0x000000ff1e1e7208 */ /* 0x000fe20002800000 */
[----:B------:R-:W-:Y:S01]  /*6ec0*/  FMUL R6, R45, R45 ;  /* 0x0000002d2d067220 */ /* 0x000fe20000400000 */
[----:B------:R-:W-:Y:S01]  /*6ed0*/  FMNMX R57, R98, R14, !PT ;  /* 0x0000000e62397209 */ /* 0x000fe20007800000 */
[----:B------:R-:W-:Y:S01]  /*6ee0*/  HADD2.F32 R53, -RZ, R78.H0_H0 ;  /* 0x2000004eff357230 */ /* 0x000fe20000004100 */
[----:B------:R-:W-:Y:S01]  /*6ef0*/  SHF.R.U64 R49, R76, 0x10, R77 ;  /* 0x000000104c317819 */ /* 0x000fe2000000124d */
[----:B------:R-:W-:Y:S01]  /*6f00*/  BSSY B0, `(.L_x_30939) ;  /* 0x0000040000007945 */ /* 0x000fe20003800000 */
[----:B------:R-:W-:-:S02]  /*6f10*/  FSEL R44, R44, RZ, P3 ;  /* 0x000000ff2c2c7208 */ /* 0x000fc40001800000 */
[----:B------:R-:W-:Y:S01]  /*6f20*/  FSETP.GT.AND P5, PT, R45, RZ, PT ;  /* 0x000000ff2d00720b */ /* 0x000fe20003fa4000 */
[----:B------:R-:W-:Y:S01]  /*6f30*/  HADD2.F32 R49, -RZ, R49.H0_H0 ;  /* 0x20000031ff317230 */ /* 0x000fe20000004100 */
[----:B------:R-:W-:Y:S01]  /*6f40*/  FMNMX R57, R30, R57, !PT ;  /* 0x000000391e397209 */ /* 0x000fe20007800000 */
[-C--:B------:R-:W-:Y:S01]  /*6f50*/  FMUL R56, R44, R63.reuse ;  /* 0x0000003f2c387220 */ /* 0x080fe20000400000 */
[----:B------:R-:W-:Y:S01]  /*6f60*/  FSEL R64, R48, RZ, P4 ;  /* 0x000000ff30407208 */ /* 0x000fe20002000000 */
[----:B------:R-:W-:Y:S01]  /*6f70*/  FMUL R48, R14, R63 ;  /* 0x0000003f0e307220 */ /* 0x000fe20000400000 */
[----:B------:R-:W-:Y:S01]  /*6f80*/  FSEL R66, R52, RZ, P6 ;  /* 0x000000ff34427208 */ /* 0x000fe20003000000 */
[----:B------:R-:W-:Y:S01]  /*6f90*/  FMUL R76, R53, R53 ;  /* 0x00000035354c7220 */ /* 0x000fe20000400000 */
[----:B------:R-:W-:Y:S02]  /*6fa0*/  FSEL R6, R6, RZ, P5 ;  /* 0x000000ff06067208 */ /* 0x000fe40002800000 */
[----:B------:R-:W-:Y:S01]  /*6fb0*/  FMNMX R57, R44, R57, !PT ;  /* 0x000000392c397209 */ /* 0x000fe20007800000 */
[-C--:B------:R-:W-:Y:S01]  /*6fc0*/  FMUL R44, R64, R63.reuse ;  /* 0x0000003f402c7220 */ /* 0x080fe20000400000 */
[----:B------:R-:W-:Y:S01]  /*6fd0*/  FMUL R45, R66, R63 ;  /* 0x0000003f422d7220 */ /* 0x000fe20000400000 */
[C---:B------:R-:W-:Y:S01]  /*6fe0*/  FSETP.GT.AND P3, PT, R49.reuse, RZ, PT ;  /* 0x000000ff3100720b */ /* 0x040fe20003f64000 */
[----:B------:R-:W-:Y:S01]  /*6ff0*/  FMUL R49, R49, R49 ;  /* 0x0000003131317220 */ /* 0x000fe20000400000 */
[----:B------:R-:W-:-:S02]  /*7000*/  FMNMX R57, R6, R57, !PT ;  /* 0x0000003906397209 */ /* 0x000fc40007800000 */
[----:B------:R-:W-:Y:S02]  /*7010*/  F2FP.SATFINITE.E4M3.F32.PACK_AB_MERGE_C R48, RZ, R48, RZ ;  /* 0x00000030ff30723e */ /* 0x000fe400048070ff */
[----:B------:R-:W-:Y:S02]  /*7020*/  F2FP.SATFINITE.E4M3.F32.PACK_AB_MERGE_C R56, RZ, R56, RZ ;  /* 0x00000038ff38723e */ /* 0x000fe400048070ff */
[----:B------:R-:W-:Y:S02]  /*7030*/  F2FP.SATFINITE.E4M3.F32.PACK_AB_MERGE_C R44, RZ, R44, RZ ;  /* 0x0000002cff2c723e */ /* 0x000fe400048070ff */
[----:B------:R-:W-:Y:S02]  /*7040*/  F2FP.SATFINITE.E4M3.F32.PACK_AB_MERGE_C R45, RZ, R45, RZ ;  /* 0x0000002dff2d723e */ /* 0x000fe400048070ff */
[----:B------:R-:W-:Y:S02]  /*7050*/  FMNMX R52, R64, R57, !PT ;  /* 0x0000003940347209 */ /* 0x000fe40007800000 */
[----:B------:R-:W-:-:S02]  /*7060*/  FSEL R64, R49, RZ, P3 ;  /* 0x000000ff31407208 */ /* 0x000fc40001800000 */
[----:B------:R-:W-:Y:S02]  /*7070*/  LOP3.LUT R14, R48, 0xff, RZ, 0xc0, !PT ;  /* 0x000000ff300e7812 */ /* 0x000fe400078ec0ff */
[----:B------:R-:W-:Y:S02]  /*7080*/  LOP3.LUT R68, R56, 0xff, RZ, 0xc0, !PT ;  /* 0x000000ff38447812 */ /* 0x000fe400078ec0ff */
[----:B------:R-:W-:Y:S02]  /*7090*/  LOP3.LUT R49, R44, 0xffff, RZ, 0xc0, !PT ;  /* 0x0000ffff2c317812 */ /* 0x000fe400078ec0ff */
[----:B------:R-:W-:Y:S02]  /*70a0*/  LOP3.LUT R57, R45, 0xffff, RZ, 0xc0, !PT ;  /* 0x0000ffff2d397812 */ /* 0x000fe400078ec0ff */
[----:B------:R-:W-:Y:S01]  /*70b0*/  PRMT R84, R49, 0x7604, R14 ;  /* 0x0000760431547816 */ /* 0x000fe2000000000e */
[-C--:B------:R-:W-:Y:S01]  /*70c0*/  FMUL R49, R64, R63.reuse ;  /* 0x0000003f40317220 */ /* 0x080fe20000400000 */
[----:B------:R-:W-:Y:S01]  /*70d0*/  PRMT R68, R57, 0x7604, R68 ;  /* 0x0000760439447816 */ /* 0x000fe20000000044 */
[----:B------:R-:W-:Y:S01]  /*70e0*/  FMUL R57, R30, R63 ;  /* 0x0000003f1e397220 */ /* 0x000fe20000400000 */
[----:B------:R-:W-:Y:S01]  /*70f0*/  FSETP.GT.AND P3, PT, R53, RZ, PT ;  /* 0x000000ff3500720b */ /* 0x000fe20003f64000 */
[----:B------:R-:W-:Y:S01]  /*7100*/  HADD2.F32 R14, -RZ, R79.H0_H0 ;  /* 0x2000004fff0e7230 */ /* 0x000fe20000004100 */
[----:B------:R-:W-:-:S02]  /*7110*/  FMNMX R52, R64, R52, !PT ;  /* 0x0000003440347209 */ /* 0x000fc40007800000 */
[----:B------:R-:W-:Y:S02]  /*7120*/  FSEL R76, R76, RZ, P3 ;  /* 0x000000ff4c4c7208 */ /* 0x000fe40001800000 */
[----:B------:R-:W-:Y:S02]  /*7130*/  F2FP.SATFINITE.E4M3.F32.PACK_AB_MERGE_C R57, RZ, R57, RZ ;  /* 0x00000039ff39723e */ /* 0x000fe400048070ff */
[----:B------:R-:W-:Y:S02]  /*7140*/  F2FP.SATFINITE.E4M3.F32.PACK_AB_MERGE_C R49, RZ, R49, RZ ;  /* 0x00000031ff31723e */ /* 0x000fe400048070ff */
[----:B------:R-:W-:Y:S01]  /*7150*/  FMNMX R66, R66, R52, !PT ;  /* 0x0000003442427209 */ /* 0x000fe20007800000 */
[----:B------:R-:W-:Y:S01]  /*7160*/  FMUL R52, R76, R63 ;  /* 0x0000003f4c347220 */ /* 0x000fe20000400000 */
[C---:B------:R-:W-:Y:S01]  /*7170*/  FSETP.GT.AND P3, PT, R14.reuse, RZ, PT ;  /* 0x000000ff0e00720b */ /* 0x040fe20003f64000 */
[----:B------:R-:W-:Y:S01]  /*7180*/  FMUL R14, R14, R14 ;  /* 0x0000000e0e0e7220 */ /* 0x000fe20000400000 */
[----:B------:R-:W-:-:S02]  /*7190*/  SHF.R.U64 R64, R78, 0x10, R79 ;  /* 0x000000104e407819 */ /* 0x000fc4000000124f */
[----:B------:R-:W-:Y:S02]  /*71a0*/  LOP3.LUT R30, R57, 0xff, RZ, 0xc0, !PT ;  /* 0x000000ff391e7812 */ /* 0x000fe400078ec0ff */
[----:B------:R-:W-:Y:S01]  /*71b0*/  LOP3.LUT R53, R49, 0xffff, RZ, 0xc0, !PT ;  /* 0x0000ffff31357812 */ /* 0x000fe200078ec0ff */
[----:B------:R-:W-:Y:S01]  /*71c0*/  HADD2.F32 R64, -RZ, R64.H0_H0 ;  /* 0x20000040ff407230 */ /* 0x000fe20000004100 */
[----:B------:R-:W-:Y:S02]  /*71d0*/  FSEL R14, R14, RZ, P3 ;  /* 0x000000ff0e0e7208 */ /* 0x000fe40001800000 */
[----:B------:R-:W-:Y:S02]  /*71e0*/  PRMT R78, R53, 0x7604, R30 ;  /* 0x00007604354e7816 */ /* 0x000fe4000000001e */
[----:B------:R-:W-:Y:S01]  /*71f0*/  F2FP.SATFINITE.E4M3.F32.PACK_AB_MERGE_C R30, RZ, R52, RZ ;  /* 0x00000034ff1e723e */ /* 0x000fe200048070ff */
[----:B------:R-:W-:Y:S06]  /*7200*/  @P1 BRA `(.L_x_30940) ;  /* 0x00000000003c1947 */ /* 0x000fec0003800000 */
[----:B------:R-:W-:Y:S01]  /*7210*/  IMAD.U32 R12, R12, 0x10000, RZ ;  /* 0x000100000c0c7824 */ /* 0x000fe200078e00ff */
[----:B------:R-:W-:Y:S01]  /*7220*/  IADD3 R52, P3, R59, R88, RZ ;  /* 0x000000583b347210 */ /* 0x000fe20007f7e0ff */
[----:B------:R-:W-:Y:S01]  /*7230*/  IMAD.SHL.U32 R75, R8, 0x100, RZ ;  /* 0x00000100084b7824 */ /* 0x000fe200078e00ff */
[----:B------:R-:W-:Y:S01]  /*7240*/  LOP3.LUT R85, R85, 0xffff, RZ, 0xc0, !PT ;  /* 0x0000ffff55557812 */ /* 0x000fe200078ec0ff */
[----:B------:R-:W-:Y:S01]  /*7250*/  IMAD R87, R67, 0x5, RZ ;  /* 0x0000000543577824 */ /* 0x000fe200078e02ff */
[----:B------:R-:W-:Y:S01]  /*7260*/  LOP3.LUT R12, R12, 0xff0000, RZ, 0xc0, !PT ;  /* 0x00ff00000c0c7812 */ /* 0x000fe200078ec0ff */
[----:B------:R-:W-:-:S04]  /*7270*/  IMAD.X R53, RZ, RZ, R90, P3 ;  /* 0x000000ffff357224 */ /* 0x000fc800018e065a */
        /* <DEDUP_REMOVED lines=8> */
.L_x_30940:
[----:B------:R-:W-:Y:S05]  /*7300*/  BSYNC B0 ;  /* 0x0000000000007941 */ /* 0x000fea0003800000 */
.L_x_30939:
[-C--:B------:R-:W-:Y:S01]  /*7310*/  FMUL R52, R14, R63.reuse ;  /* 0x0000003f0e347220 */ /* 0x080fe20000400000 */
[C---:B------:R-:W-:Y:S01]  /*7320*/  FMUL R8, R64.reuse, R64 ;  /* 0x0000004040087220 */ /* 0x040fe20000400000 */
[----:B------:R-:W-:Y:S01]  /*7330*/  FSETP.GT.AND P3, PT, R64, RZ, PT ;  /* 0x000000ff4000720b */ /* 0x000fe20003f64000 */
[----:B------:R-:W-:Y:S01]  /*7340*/  BSSY B0, `(.L_x_30941) ;  /* 0x0000067000007945 */ /* 0x000fe20003800000 */
[----:B------:R-:W-:Y:S02]  /*7350*/  SHF.R.U32.HI R77, RZ, 0x10, R77 ;  /* 0x00000010ff4d7819 */ /* 0x000fe4000001164d */
[----:B------:R-:W-:Y:S02]  /*7360*/  LOP3.LUT R12, R30, 0xffff, RZ, 0xc0, !PT ;  /* 0x0000ffff1e0c7812 */ /* 0x000fe400078ec0ff */
[----:B------:R-:W-:Y:S02]  /*7370*/  F2FP.SATFINITE.E4M3.F32.PACK_AB_MERGE_C R64, RZ, R52, RZ ;  /* 0x00000034ff40723e */ /* 0x000fe400048070ff */
[----:B0-----:R-:W-:Y:S01]  /*7380*/  FSEL R74, R8, RZ, P3 ;  /* 0x000000ff084a7208 */ /* 0x001fe20001800000 */
[----:B------:R-:W-:Y:S01]  /*7390*/  HADD2.F32 R8, -RZ, R77.H0_H0 ;  /* 0x2000004dff087230 */ /* 0x000fe20000004100 */
[----:B------:R-:W-:Y:S01]  /*73a0*/  SHF.R.U32.HI R53, RZ, 0x10, R79 ;  /* 0x00000010ff357819 */ /* 0x000fe2000001164f */
[----:B------:R-:W-:Y:S01]  /*73b0*/  IMAD.U32 R75, R12, 0x10000, RZ ;  /* 0x000100000c4b7824 */ /* 0x000fe200078e00ff */
[----:B------:R-:W-:Y:S01]  /*73c0*/  LOP3.LUT R84, R84, 0xffff, RZ, 0xc0, !PT ;  /* 0x0000ffff54547812 */ /* 0x000fe200078ec0ff */
[-C--:B------:R-:W-:Y:S01]  /*73d0*/  FMUL R12, R74, R63.reuse ;  /* 0x0000003f4a0c7220 */ /* 0x080fe20000400000 */
[----:B------:R-:W-:Y:S01]  /*73e0*/  LOP3.LUT R70, R64, 0xffff, RZ, 0xc0, !PT ;  /* 0x0000ffff40467812 */ /* 0x000fe200078ec0ff */
[----:B------:R-:W-:Y:S01]  /*73f0*/  HADD2.F32 R53, -RZ, R53.H0_H0 ;  /* 0x20000035ff357230 */ /* 0x000fe20000004100 */
[C---:B------:R-:W-:Y:S01]  /*7400*/  FSETP.GT.AND P3, PT, R8.reuse, RZ, PT ;  /* 0x000000ff0800720b */ /* 0x040fe20003f64000 */
[----:B------:R-:W-:Y:S01]  /*7410*/  FMUL R8, R8, R8 ;  /* 0x0000000808087220 */ /* 0x000fe20000400000 */
[----:B------:R-:W-:Y:S01]  /*7420*/  LOP3.LUT R52, R84, 0xff0000, R75, 0xf8, !PT ;  /* 0x00ff000054347812 */ /* 0x000fe200078ef84b */
[----:B------:R-:W-:Y:S01]  /*7430*/  IMAD.U32 R75, R70, 0x10000, RZ ;  /* 0x00010000464b7824 */ /* 0x000fe200078e00ff */
[----:B------:R-:W-:Y:S01]  /*7440*/  LOP3.LUT R70, R68, 0xffff, RZ, 0xc0, !PT ;  /* 0x0000ffff44467812 */ /* 0x000fe200078ec0ff */
[----:B------:R-:W-:Y:S01]  /*7450*/  FMUL R84, R6, R63 ;  /* 0x0000003f06547220 */ /* 0x000fe20000400000 */
[----:B------:R-:W-:-:S02]  /*7460*/  F2FP.SATFINITE.E4M3.F32.PACK_AB_MERGE_C R68, RZ, R12, RZ ;  /* 0x0000000cff44723e */ /* 0x000fc400048070ff */
[C---:B------:R-:W-:Y:S01]  /*7470*/  FSETP.GT.AND P4, PT, R53.reuse, RZ, PT ;  /* 0x000000ff3500720b */ /* 0x040fe20003f84000 */
[----:B------:R-:W-:Y:S01]  /*7480*/  FMUL R53, R53, R53 ;  /* 0x0000003535357220 */ /* 0x000fe20000400000 */
[----:B------:R-:W-:Y:S02]  /*7490*/  FSEL R8, R8, RZ, P3 ;  /* 0x000000ff08087208 */ /* 0x000fe40001800000 */
[----:B------:R-:W-:Y:S02]  /*74a0*/  LOP3.LUT R12, R70, 0xff0000, R75, 0xf8, !PT ;  /* 0x00ff0000460c7812 */ /* 0x000fe400078ef84b */
[----:B------:R-:W-:Y:S01]  /*74b0*/  LOP3.LUT R70, R68, 0xffff, RZ, 0xc0, !PT ;  /* 0x0000ffff44467812 */ /* 0x000fe200078ec0ff */
[----:B------:R-:W-:Y:S01]  /*74c0*/  FMUL R75, R8, R63 ;  /* 0x0000003f084b7220 */ /* 0x000fe20000400000 */
[----:B------:R-:W-:Y:S02]  /*74d0*/  LOP3.LUT R6, R78, 0xffff, RZ, 0xc0, !PT ;  /* 0x0000ffff4e067812 */ /* 0x000fe400078ec0ff */
[----:B------:R-:W-:Y:S01]  /*74e0*/  FSEL R78, R53, RZ, P4 ;  /* 0x000000ff354e7208 */ /* 0x000fe20002000000 */
[----:B------:R-:W-:Y:S01]  /*74f0*/  IMAD.U32 R79, R70, 0x10000, RZ ;  /* 0x00010000464f7824 */ /* 0x000fe200078e00ff */
[----:B------:R-:W-:-:S02]  /*7500*/  F2FP.SATFINITE.E4M3.F32.PACK_AB_MERGE_C R84, RZ, R84, RZ ;  /* 0x00000054ff54723e */ /* 0x000fc400048070ff */
[----:B------:R-:W-:Y:S01]  /*7510*/  F2FP.SATFINITE.E4M3.F32.PACK_AB_MERGE_C R75, RZ, R75, RZ ;  /* 0x0000004bff4b723e */ /* 0x000fe200048070ff */
[----:B------:R-:W-:Y:S01]  /*7520*/  FMUL R70, R78, R63 ;  /* 0x0000003f4e467220 */ /* 0x000fe20000400000 */
[----:B------:R-:W-:Y:S02]  /*7530*/  FMNMX R77, R8, R66, !PT ;  /* 0x00000042084d7209 */ /* 0x000fe40007800000 */
[----:B------:R-:W-:Y:S01]  /*7540*/  LOP3.LUT R8, R6, 0xff0000, R79, 0xf8, !PT ;  /* 0x00ff000006087812 */ /* 0x000fe200078ef84f */
[----:B------:R-:W-:Y:S01]  /*7550*/  HADD2.F32 R6, -RZ, R82.H0_H0 ;  /* 0x20000052ff067230 */ /* 0x000fe20000004100 */
[----:B------:R-:W-:Y:S02]  /*7560*/  LOP3.LUT R53, R84, 0xff, RZ, 0xc0, !PT ;  /* 0x000000ff54357812 */ /* 0x000fe400078ec0ff */
[----:B------:R-:W-:Y:S02]  /*7570*/  LOP3.LUT R66, R75, 0xffff, RZ, 0xc0, !PT ;  /* 0x0000ffff4b427812 */ /* 0x000fe400078ec0ff */
[----:B------:R-:W-:-:S02]  /*7580*/  F2FP.SATFINITE.E4M3.F32.PACK_AB_MERGE_C R70, RZ, R70, RZ ;  /* 0x00000046ff46723e */ /* 0x000fc400048070ff */
[----:B------:R-:W-:Y:S02]  /*7590*/  PRMT R53, R66, 0x7604, R53 ;  /* 0x0000760442357816 */ /* 0x000fe40000000035 */
[C---:B------:R-:W-:Y:S01]  /*75a0*/  FSETP.GT.AND P3, PT, R6.reuse, RZ, PT ;  /* 0x000000ff0600720b */ /* 0x040fe20003f64000 */
[----:B------:R-:W-:Y:S01]  /*75b0*/  FMUL R6, R6, R6 ;  /* 0x0000000606067220 */ /* 0x000fe20000400000 */
[----:B------:R-:W-:Y:S02]  /*75c0*/  LOP3.LUT R66, R70, 0xffff, RZ, 0xc0, !PT ;  /* 0x0000ffff46427812 */ /* 0x000fe400078ec0ff */
[----:B------:R-:W-:Y:S02]  /*75d0*/  LOP3.LUT R53, R53, 0xffff, RZ, 0xc0, !PT ;  /* 0x0000ffff35357812 */ /* 0x000fe400078ec0ff */
[----:B------:R-:W-:Y:S01]  /*75e0*/  FSEL R86, R6, RZ, P3 ;  /* 0x000000ff06567208 */ /* 0x000fe20001800000 */
[----:B------:R-:W-:Y:S01]  /*75f0*/  IMAD.U32 R66, R66, 0x10000, RZ ;  /* 0x0001000042427824 */ /* 0x000fe200078e00ff */
[----:B------:R-:W-:Y:S01]  /*7600*/  FMNMX R76, R76, R77, !PT ;  /* 0x0000004d4c4c7209 */ /* 0x000fe20007800000 */
[----:B------:R-:W-:-:S03]  /*7610*/  HADD2.F32 R6, -RZ, R83.H0_H0 ;  /* 0x20000053ff067230 */ /* 0x000fc60000004100 */
        /* <DEDUP_REMOVED lines=8> */
[----:B------:R-:W-:Y:S02]  /*76a0*/  FMNMX R77, R78, R53, !PT ;  /* 0x000000354e4d7209 */ /* 0x000fe40007800000 */
[----:B------:R-:W-:Y:S01]  /*76b0*/  FSEL R78, R6, RZ, P3 ;  /* 0x000000ff064e7208 */ /* 0x000fe20001800000 */
[----:B------:R-:W-:Y:S01]  /*76c0*/  IMAD.SHL.U32 R53, R14, 0x1000000, RZ ;  /* 0x010000000e357824 */ /* 0x000fe200078e00ff */
[--C-:B------:R-:W-:Y:S02]  /*76d0*/  SHF.R.U64 R6, R82, 0x10, R83.reuse ;  /* 0x0000001052067819 */ /* 0x100fe40000001253 */
[----:B------:R-:W-:Y:S01]  /*76e0*/  SHF.R.U32.HI R83, RZ, 0x10, R83 ;  /* 0x00000010ff537819 */ /* 0x000fe20000011653 */
[----:B------:R-:W-:Y:S01]  /*76f0*/  FMUL R76, R78, R63 ;  /* 0x0000003f4e4c7220 */ /* 0x000fe20000400000 */
[----:B------:R-:W-:Y:S01]  /*7700*/  LOP3.LUT R14, R52, 0xff000000, R53, 0xf8, !PT ;  /* 0xff000000340e7812 */ /* 0x000fe200078ef835 */
[----:B------:R-:W-:Y:S02]  /*7710*/  HADD2.F32 R6, -RZ, R6.H0_H0 ;  /* 0x20000006ff067230 */ /* 0x000fe40000004100 */
[----:B------:R-:W-:Y:S01]  /*7720*/  HADD2.F32 R52, -RZ, R83.H0_H0 ;  /* 0x20000053ff347230 */ /* 0x000fe20000004100 */
[----:B------:R-:W-:-:S02]  /*7730*/  F2FP.SATFINITE.E4M3.F32.PACK_AB_MERGE_C R76, RZ, R76, RZ ;  /* 0x0000004cff4c723e */ /* 0x000fc400048070ff */
[C---:B------:R-:W-:Y:S01]  /*7740*/  FSETP.GT.AND P3, PT, R6.reuse, RZ, PT ;  /* 0x000000ff0600720b */ /* 0x040fe20003f64000 */
[----:B------:R-:W-:Y:S01]  /*7750*/  FMUL R6, R6, R6 ;  /* 0x0000000606067220 */ /* 0x000fe20000400000 */
[C---:B------:R-:W-:Y:S01]  /*7760*/  FSETP.GT.AND P4, PT, R52.reuse, RZ, PT ;  /* 0x000000ff3400720b */ /* 0x040fe20003f84000 */
[----:B------:R-:W-:Y:S01]  /*7770*/  FMUL R52, R52, R52 ;  /* 0x0000003434347220 */ /* 0x000fe20000400000 */
[----:B------:R-:W-:-:S04]  /*7780*/  LOP3.LUT R53, R76, 0xffff, RZ, 0xc0, !PT ;  /* 0x0000ffff4c357812 */ /* 0x000fc800078ec0ff */
[----:B------:R-:W-:Y:S01]  /*7790*/  FSEL R79, R52, RZ, P4 ;  /* 0x000000ff344f7208 */ /* 0x000fe20002000000 */
[----:B------:R-:W-:Y:S01]  /*77a0*/  IMAD.SHL.U32 R83, R53, 0x1000000, RZ ;  /* 0x0100000035537824 */ /* 0x000fe200078e00ff */
[----:B------:R-:W-:Y:S02]  /*77b0*/  FSEL R53, R6, RZ, P3 ;  /* 0x000000ff06357208 */ /* 0x000fe40001800000 */
[----:B------:R-:W-:Y:S01]  /*77c0*/  FMNMX R6, R86, R77, !PT ;  /* 0x0000004d56067209 */ /* 0x000fe20007800000 */
[-C--:B------:R-:W-:Y:S01]  /*77d0*/  FMUL R77, R79, R63.reuse ;  /* 0x0000003f4f4d7220 */ /* 0x080fe20000400000 */
[----:B------:R-:W-:Y:S01]  /*77e0*/  LOP3.LUT R12, R12, 0xff000000, R83, 0xf8, !PT ;  /* 0xff0000000c0c7812 */ /* 0x000fe200078ef853 */
[C---:B------:R-:W-:Y:S01]  /*77f0*/  FMUL R74, R53.reuse, R63 ;  /* 0x0000003f354a7220 */ /* 0x040fe20000400000 */
[----:B------:R-:W-:Y:S02]  /*7800*/  FMNMX R6, R53, R6, !PT ;  /* 0x0000000635067209 */ /* 0x000fe40007800000 */
[----:B------:R-:W-:-:S02]  /*7810*/  F2FP.SATFINITE.E4M3.F32.PACK_AB_MERGE_C R77, RZ, R77, RZ ;  /* 0x0000004dff4d723e */ /* 0x000fc400048070ff */
[----:B------:R-:W-:Y:S02]  /*7820*/  F2FP.SATFINITE.E4M3.F32.PACK_AB_MERGE_C R74, RZ, R74, RZ ;  /* 0x0000004aff4a723e */ /* 0x000fe400048070ff */
        /* <DEDUP_REMOVED lines=24> */
.L_x_30942:
[----:B------:R-:W-:Y:S05]  /*79b0*/  BSYNC B0 ;  /* 0x0000000000007941 */ /* 0x000fea0003800000 */
.L_x_30941:
[----:B------:R-:W-:Y:S04]  /*79c0*/  BSSY B0, `(.L_x_30943) ;  /* 0x0000011000007945 */ /* 0x000fe80003800000 */
[----:B------:R-:W-:Y:S05]  /*79d0*/  @P1 BRA `(.L_x_30944) ;  /* 0x00000000003c1947 */ /* 0x000fea0003800000 */
[----:B------:R-:W-:Y:S01]  /*79e0*/  IMAD.U32 R18, R13, 0x10000, RZ ;  /* 0x000100000d127824 */ /* 0x000fe200078e00ff */
[----:B------:R-:W-:Y:S01]  /*79f0*/  IADD3 R88, P1, R59, R88, RZ ;  /* 0x000000583b587210 */ /* 0x000fe20007f3e0ff */
[----:B------:R-:W-:Y:S01]  /*7a00*/  IMAD R59, R67, 0x7, RZ ;  /* 0x00000007433b7824 */ /* 0x000fe200078e02ff */
[----:B------:R-:W-:Y:S01]  /*7a10*/  LOP3.LUT R0, R42, 0xffff, RZ, 0xc0, !PT ;  /* 0x0000ffff2a007812 */ /* 0x000fe200078ec0ff */
[----:B------:R-:W-:Y:S01]  /*7a20*/  IMAD.SHL.U32 R19, R19, 0x100, RZ ;  /* 0x0000010013137824 */ /* 0x000fe200078e00ff */
[----:B------:R-:W-:Y:S01]  /*7a30*/  LOP3.LUT R53, R18, 0xff0000, RZ, 0xc0, !PT ;  /* 0x00ff000012357812 */ /* 0x000fe200078ec0ff */
[----:B------:R-:W-:Y:S02]  /*7a40*/  IMAD.X R89, RZ, RZ, R90, P1 ;  /* 0x000000ffff597224 */ /* 0x000fe400008e065a */
[----:B0-----:R-:W-:-:S04]  /*7a50*/  IMAD.WIDE.U32 R42, R69, 0x7, R88 ;  /* 0x00000007452a7825 */ /* 0x001fc800078e0058 */
[----:B------:R-:W-:Y:S01]  /*7a60*/  IMAD R0, R0, 0x1000000, R53 ;  /* 0x0100000000007824 */ /* 0x000fe200078e0235 */
[----:B------:R-:W-:Y:S01]  /*7a70*/  LEA R18, P1, R42, R62, 0x2 ;  /* 0x0000003e2a127211 */ /* 0x000fe200078210ff */
[----:B------:R-:W-:-:S03]  /*7a80*/  IMAD.IADD R52, R59, 0x1, R43 ;  /* 0x000000013b347824 */ /* 0x000fc600078e022b */
[----:B------:R-:W-:Y:S02]  /*7a90*/  LOP3.LUT R43, R0, 0xffff, R19, 0xf8, !PT ;  /* 0x0000ffff002b7812 */ /* 0x000fe400078ef813 */
[----:B------:R-:W-:Y:S02]  /*7aa0*/  LEA.HI.X R19, R42, R61, R52, 0x2, P1 ;  /* 0x0000003d2a137211 */ /* 0x000fe400008f1434 */
[----:B------:R-:W-:-:S05]  /*7ab0*/  LOP3.LUT R43, R43, 0xff, R58, 0xf8, !PT ;  /* 0x000000ff2b2b7812 */ /* 0x000fca00078ef83a */
[----:B------:R1:W-:Y:S02]  /*7ac0*/  STG.E desc[UR6][R18.64], R43 ;  /* 0x0000002b12007986 */ /* 0x0003e4000c101906 */
.L_x_30944:
[----:B------:R-:W-:Y:S05]  /*7ad0*/  BSYNC B0 ;  /* 0x0000000000007941 */ /* 0x000fea0003800000 */
.L_x_30943:
[----:B------:R-:W-:Y:S01]  /*7ae0*/  HADD2.F32 R0, -RZ, R72.H0_H0 ;  /* 0x20000048ff007230 */ /* 0x000fe20000004100 */
[--C-:B-1----:R-:W-:Y:S01]  /*7af0*/  SHF.R.U64 R18, R72, 0x10, R73.reuse ;  /* 0x0000001048127819 */ /* 0x102fe20000001249 */
[----:B------:R-:W-:Y:S01]  /*7b00*/  HADD2.F32 R19, -RZ, R73.H0_H0 ;  /* 0x20000049ff137230 */ /* 0x000fe20000004100 */
[----:B------:R-:W-:Y:S01]  /*7b10*/  SHF.R.U32.HI R42, RZ, 0x10, R73 ;  /* 0x00000010ff2a7819 */ /* 0x000fe20000011649 */
[----:B0-----:R-:W-:Y:S01]  /*7b20*/  HADD2.F32 R43, -RZ, R50.H0_H0 ;  /* 0x20000032ff2b7230 */ /* 0x001fe20000004100 */
[C---:B------:R-:W-:Y:S01]  /*7b30*/  FSETP.GT.AND P3, PT, R0.reuse, RZ, PT ;  /* 0x000000ff0000720b */ /* 0x040fe20003f64000 */
[----:B------:R-:W-:Y:S01]  /*7b40*/  FMUL R0, R0, R0 ;  /* 0x0000000000007220 */ /* 0x000fe20000400000 */
[----:B------:R-:W-:Y:S01]  /*7b50*/  HADD2.F32 R52, -RZ, R51.H0_H0 ;  /* 0x20000033ff347230 */ /* 0x000fe20000004100 */
[C---:B------:R-:W-:Y:S01]  /*7b60*/  FSETP.GT.AND P5, PT, R19.reuse, RZ, PT ;  /* 0x000000ff1300720b */ /* 0x040fe20003fa4000 */
[----:B------:R-:W-:Y:S02]  /*7b70*/  HADD2.F32 R18, -RZ, R18.H0_H0 ;  /* 0x20000012ff127230 */ /* 0x000fe40000004100 */
        /* <DEDUP_REMOVED lines=10> */
[-C--:B------:R-:W-:Y:S01]  /*7c20*/  FMUL R58, R0, R63.reuse ;  /* 0x0000003f003a7220 */ /* 0x080fe20000400000 */
[----:B------:R-:W-:Y:S01]  /*7c30*/  FSEL R86, R43, RZ, P1 ;  /* 0x000000ff2b567208 */ /* 0x000fe20000800000 */
[----:B------:R-:W-:Y:S01]  /*7c40*/  BSSY B0, `(.L_x_30945) ;  /* 0x0000043000007945 */ /* 0x000fe20003800000 */
[----:B------:R-:W-:Y:S01]  /*7c50*/  FSEL R18, R18, RZ, P4 ;  /* 0x000000ff12127208 */ /* 0x000fe20002000000 */
[-C--:B------:R-:W-:Y:S01]  /*7c60*/  FMUL R73, R19, R63.reuse ;  /* 0x0000003f13497220 */ /* 0x080fe20000400000 */
[----:B------:R-:W-:Y:S01]  /*7c70*/  FMNMX R82, R0, R82, !PT ;  /* 0x0000005200527209 */ /* 0x000fe20007800000 */
[----:B------:R-:W-:Y:S01]  /*7c80*/  FMUL R53, R86, R63 ;  /* 0x0000003f56357220 */ /* 0x000fe20000400000 */
[----:B------:R-:W-:-:S02]  /*7c90*/  FSEL R88, R52, RZ, P3 ;  /* 0x000000ff34587208 */ /* 0x000fc40001800000 */
[--C-:B------:R-:W-:Y:S02]  /*7ca0*/  SHF.R.U64 R50, R50, 0x10, R51.reuse ;  /* 0x0000001032327819 */ /* 0x100fe40000001233 */
[----:B------:R-:W-:Y:S01]  /*7cb0*/  SHF.R.U32.HI R51, RZ, 0x10, R51 ;  /* 0x00000010ff337819 */ /* 0x000fe20000011633 */
[----:B------:R-:W-:Y:S01]  /*7cc0*/  FMUL R59, R88, R63 ;  /* 0x0000003f583b7220 */ /* 0x000fe20000400000 */
[----:B------:R-:W-:Y:S01]  /*7cd0*/  FMNMX R82, R18, R82, !PT ;  /* 0x0000005212527209 */ /* 0x000fe20007800000 */
[----:B------:R-:W-:Y:S01]  /*7ce0*/  HADD2.F32 R50, -RZ, R50.H0_H0 ;  /* 0x20000032ff327230 */ /* 0x000fe20000004100 */
[----:B------:R-:W-:Y:S01]  /*7cf0*/  F2FP.SATFINITE.E4M3.F32.PACK_AB_MERGE_C R58, RZ, R58, RZ ;  /* 0x0000003aff3a723e */ /* 0x000fe200048070ff */
[----:B------:R-:W-:Y:S01]  /*7d00*/  HADD2.F32 R51, -RZ, R51.H0_H0 ;  /* 0x20000033ff337230 */ /* 0x000fe20000004100 */
[----:B------:R-:W-:Y:S02]  /*7d10*/  F2FP.SATFINITE.E4M3.F32.PACK_AB_MERGE_C R73, RZ, R73, RZ ;  /* 0x00000049ff49723e */ /* 0x000fe400048070ff */
[----:B------:R-:W-:Y:S01]  /*7d20*/  FMNMX R82, R19, R82, !PT ;  /* 0x0000005213527209 */ /* 0x000fe20007800000 */
[----:B------:R-:W-:Y:S01]  /*7d30*/  FMUL R0, R50, R50 ;  /* 0x0000003232007220 */ /* 0x000fe20000400000 */
[C---:B------:R-:W-:Y:S01]  /*7d40*/  FSETP.GT.AND P4, PT, R42.reuse, RZ, PT ;  /* 0x000000ff2a00720b */ /* 0x040fe20003f84000 */
[----:B------:R-:W-:Y:S01]  /*7d50*/  FMUL R42, R42, R42 ;  /* 0x0000002a2a2a7220 */ /* 0x000fe20000400000 */
[----:B------:R-:W-:Y:S01]  /*7d60*/  F2FP.SATFINITE.E4M3.F32.PACK_AB_MERGE_C R53, RZ, R53, RZ ;  /* 0x00000035ff35723e */ /* 0x000fe200048070ff */
[----:B------:R-:W-:Y:S01]  /*7d70*/  FMUL R52, R51, R51 ;  /* 0x0000003333347220 */ /* 0x000fe20000400000 */
[----:B------:R-:W-:-:S02]  /*7d80*/  LOP3.LUT R19, R58, 0xffff, RZ, 0xc0, !PT ;  /* 0x0000ffff3a137812 */ /* 0x000fc400078ec0ff */
[----:B------:R-:W-:Y:S02]  /*7d90*/  F2FP.SATFINITE.E4M3.F32.PACK_AB_MERGE_C R59, RZ, R59, RZ ;  /* 0x0000003bff3b723e */ /* 0x000fe400048070ff */
[----:B------:R-:W-:Y:S02]  /*7da0*/  LOP3.LUT R43, R73, 0xffff, RZ, 0xc0, !PT ;  /* 0x0000ffff492b7812 */ /* 0x000fe400078ec0ff */
[----:B------:R-:W-:Y:S02]  /*7db0*/  FSETP.GT.AND P1, PT, R50, RZ, PT ;  /* 0x000000ff3200720b */ /* 0x000fe40003f24000 */
[----:B------:R-:W-:Y:S02]  /*7dc0*/  PRMT R50, R53, 0x7104, RZ ;  /* 0x0000710435327816 */ /* 0x000fe400000000ff */
[----:B------:R-:W-:Y:S02]  /*7dd0*/  LOP3.LUT R19, R19, 0xff, RZ, 0xc0, !PT ;  /* 0x000000ff13137812 */ /* 0x000fe400078ec0ff */
[----:B------:R-:W-:-:S02]  /*7de0*/  PRMT R72, R59, 0x7104, RZ ;  /* 0x000071043b487816 */ /* 0x000fc400000000ff */
[----:B------:R-:W-:Y:S02]  /*7df0*/  LOP3.LUT R79, R43, 0xff, RZ, 0xc0, !PT ;  /* 0x000000ff2b4f7812 */ /* 0x000fe400078ec0ff */
[----:B------:R-:W-:Y:S02]  /*7e00*/  FSETP.GT.AND P3, PT, R51, RZ, PT ;  /* 0x000000ff3300720b */ /* 0x000fe40003f64000 */
[----:B------:R-:W-:Y:S02]  /*7e10*/  FSEL R42, R42, RZ, P4 ;  /* 0x000000ff2a2a7208 */ /* 0x000fe40002000000 */
[----:B------:R-:W-:Y:S02]  /*7e20*/  LOP3.LUT R43, R19, 0xff00, R50, 0xf8, !PT ;  /* 0x0000ff00132b7812 */ /* 0x000fe400078ef832 */
[----:B------:R-:W-:Y:S01]  /*7e30*/  LOP3.LUT R50, R79, 0xff00, R72, 0xf8, !PT ;  /* 0x0000ff004f327812 */ /* 0x000fe200078ef848 */
[----:B------:R-:W-:Y:S01]  /*7e40*/  FMUL R79, R18, R63 ;  /* 0x0000003f124f7220 */ /* 0x000fe20000400000 */
[----:B------:R-:W-:-:S02]  /*7e50*/  FSEL R51, R0, RZ, P1 ;  /* 0x000000ff00337208 */ /* 0x000fc40000800000 */
[----:B------:R-:W-:Y:S02]  /*7e60*/  FSEL R52, R52, RZ, P3 ;  /* 0x000000ff34347208 */ /* 0x000fe40001800000 */
[C---:B------:R-:W-:Y:S01]  /*7e70*/  FMNMX R19, R42.reuse, R82, !PT ;  /* 0x000000522a137209 */ /* 0x040fe20007800000 */
[-C--:B------:R-:W-:Y:S01]  /*7e80*/  FMUL R82, R42, R63.reuse ;  /* 0x0000003f2a527220 */ /* 0x080fe20000400000 */
[-C--:B------:R-:W-:Y:S01]  /*7e90*/  FMUL R72, R51, R63.reuse ;  /* 0x0000003f33487220 */ /* 0x080fe20000400000 */
[----:B------:R-:W-:Y:S01]  /*7ea0*/  FMUL R78, R52, R63 ;  /* 0x0000003f344e7220 */ /* 0x000fe20000400000 */
[----:B------:R-:W-:Y:S02]  /*7eb0*/  F2FP.SATFINITE.E4M3.F32.PACK_AB_MERGE_C R79, RZ, R79, RZ ;  /* 0x0000004fff4f723e */ /* 0x000fe400048070ff */
[----:B------:R-:W-:Y:S02]  /*7ec0*/  F2FP.SATFINITE.E4M3.F32.PACK_AB_MERGE_C R82, RZ, R82, RZ ;  /* 0x00000052ff52723e */ /* 0x000fe400048070ff */
[----:B------:R-:W-:-:S02]  /*7ed0*/  FMNMX R0, R86, R19, !PT ;  /* 0x0000001356007209 */ /* 0x000fc40007800000 */
[----:B------:R-:W-:Y:S02]  /*7ee0*/  F2FP.SATFINITE.E4M3.F32.PACK_AB_MERGE_C R72, RZ, R72, RZ ;  /* 0x00000048ff48723e */ /* 0x000fe400048070ff */
[----:B------:R-:W-:Y:S02]  /*7ef0*/  LOP3.LUT R18, R79, 0xffff, RZ, 0xc0, !PT ;  /* 0x0000ffff4f127812 */ /* 0x000fe400078ec0ff */
[----:B------:R-:W-:Y:S02]  /*7f00*/  F2FP.SATFINITE.E4M3.F32.PACK_AB_MERGE_C R78, RZ, R78, RZ ;  /* 0x0000004eff4e723e */ /* 0x000fe400048070ff */
[----:B------:R-:W-:Y:S02]  /*7f10*/  LOP3.LUT R19, R82, 0xffff, RZ, 0xc0, !PT ;  /* 0x0000ffff52137812 */ /* 0x000fe400078ec0ff */
[----:B------:R-:W-:Y:S02]  /*7f20*/  PRMT R42, R72, 0x7104, RZ ;  /* 0x00007104482a7816 */ /* 0x000fe400000000ff */
[----:B------:R-:W-:-:S02]  /*7f30*/  LOP3.LUT R83, R18, 0xff, RZ, 0xc0, !PT ;  /* 0x000000ff12537812 */ /* 0x000fc400078ec0ff */
[----:B------:R-:W-:Y:S02]  /*7f40*/  PRMT R85, R78, 0x7104, RZ ;  /* 0x000071044e557816 */ /* 0x000fe400000000ff */
[----:B------:R-:W-:Y:S02]  /*7f50*/  LOP3.LUT R86, R19, 0xff, RZ, 0xc0, !PT ;  /* 0x000000ff13567812 */ /* 0x000fe400078ec0ff */
[----:B------:R-:W-:Y:S02]  /*7f60*/  FMNMX R51, R51, R0, !PT ;  /* 0x0000000033337209 */ /* 0x000fe40007800000 */
[----:B------:R-:W-:Y:S02]  /*7f70*/  LEA R18, P1, R69, R46, 0x3 ;  /* 0x0000002e45127211 */ /* 0x000fe400078218ff */
[----:B------:R-:W-:Y:S02]  /*7f80*/  LOP3.LUT R0, R83, 0xff00, R42, 0xf8, !PT ;  /* 0x0000ff0053007812 */ /* 0x000fe400078ef82a */
[----:B------:R-:W-:-:S02]  /*7f90*/  LOP3.LUT R42, R86, 0xff00, R85, 0xf8, !PT ;  /* 0x0000ff00562a7812 */ /* 0x000fc400078ef855 */
[----:B------:R-:W-:Y:S02]  /*7fa0*/  FMNMX R51, R88, R51, !PT ;  /* 0x0000003358337209 */ /* 0x000fe40007800000 */
[----:B------:R-:W-:Y:S01]  /*7fb0*/  LEA.HI.X R19, R69, R47, R67, 0x3, P1 ;  /* 0x0000002f45137211 */ /* 0x000fe200008f1c43 */
[----:B------:R-:W-:Y:S06]  /*7fc0*/  @P0 BRA `(.L_x_30946) ;  /* 0x0000000000280947 */ /* 0x000fec0003800000 */
[----:B------:R-:W-:Y:S01]  /*7fd0*/  IMAD.U32 R56, R56, 0x10000, RZ ;  /* 0x0001000038387824 */ /* 0x000fe200078e00ff */
[----:B------:R-:W-:Y:S02]  /*7fe0*/  LOP3.LUT R84, R84, 0xffff, RZ, 0xc0, !PT ;  /* 0x0000ffff54547812 */ /* 0x000fe400078ec0ff */
[----:B------:R-:W-:Y:S02]  /*7ff0*/  LEA R46, P1, R18, R62, 0x2 ;  /* 0x0000003e122e7211 */ /* 0x000fe400078210ff */
[----:B------:R-:W-:Y:S01]  /*8000*/  LOP3.LUT R47, R56, 0xff0000, RZ, 0xc0, !PT ;  /* 0x00ff0000382f7812 */ /* 0x000fe200078ec0ff */
[----:B------:R-:W-:-:S04]  /*8010*/  IMAD.SHL.U32 R56, R57, 0x100, RZ ;  /* 0x0000010039387824 */ /* 0x000fc800078e00ff */
[----:B------:R-:W-:-:S05]  /*8020*/  IMAD R47, R84, 0x1000000, R47 ;  /* 0x01000000542f7824 */ /* 0x000fca00078e022f */
[----:B------:R-:W-:Y:S02]  /*8030*/  LOP3.LUT R57, R47, 0xffff, R56, 0xf8, !PT ;  /* 0x0000ffff2f397812 */ /* 0x000fe400078ef838 */
[----:B------:R-:W-:Y:S02]  /*8040*/  LEA.HI.X R47, R18, R61, R19, 0x2, P1 ;  /* 0x0000003d122f7211 */ /* 0x000fe400008f1413 */
[----:B------:R-:W-:-:S05]  /*8050*/  LOP3.LUT R57, R57, 0xff, R48, 0xf8, !PT ;  /* 0x000000ff39397812 */ /* 0x000fca00078ef830 */
[----:B------:R0:W-:Y:S02]  /*8060*/  STG.E desc[UR6][R46.64], R57 ;  /* 0x000000392e007986 */ /* 0x0001e4000c101906 */
.L_x_30946:
[----:B------:R-:W-:Y:S05]  /*8070*/  BSYNC B0 ;  /* 0x0000000000007941 */ /* 0x000fea0003800000 */
.L_x_30945:
[----:B------:R-:W-:Y:S04]  /*8080*/  BSSY B0, `(.L_x_30947) ;  /* 0x000000e000007945 */ /* 0x000fe80003800000 */
[----:B------:R-:W-:Y:S05]  /*8090*/  @P0 BRA `(.L_x_30948) ;  /* 0x0000000000300947 */ /* 0x000fea0003800000 */
[----:B------:R-:W-:Y:S01]  /*80a0*/  IMAD.U32 R45, R45, 0x10000, RZ ;  /* 0x000100002d2d7824 */ /* 0x000fe200078e00ff */
[----:B------:R-:W-:Y:S01]  /*80b0*/  LOP3.LUT R75, R75, 0xffff, RZ, 0xc0, !PT ;  /* 0x0000ffff4b4b7812 */ /* 0x000fe200078ec0ff */
[----:B------:R-:W-:-:S03]  /*80c0*/  IMAD.SHL.U32 R48, R49, 0x100, RZ ;  /* 0x0000010031307824 */ /* 0x000fc600078e00ff */
[----:B0-----:R-:W-:Y:S02]  /*80d0*/  LOP3.LUT R46, R45, 0xff0000, RZ, 0xc0, !PT ;  /* 0x00ff00002d2e7812 */ /* 0x001fe400078ec0ff */
        /* <DEDUP_REMOVED lines=8> */
.L_x_30948:
[----:B------:R-:W-:Y:S05]  /*8160*/  BSYNC B0 ;  /* 0x0000000000007941 */ /* 0x000fea0003800000 */
.L_x_30947:
        /* <DEDUP_REMOVED lines=18> */
.L_x_30950:
[----:B------:R-:W-:Y:S05]  /*8290*/  BSYNC B0 ;  /* 0x0000000000007941 */ /* 0x000fea0003800000 */
.L_x_30949:
[----:B------:R-:W-:Y:S04]  /*82a0*/  BSSY B0, `(.L_x_30951) ;  /* 0x000000f000007945 */ /* 0x000fe80003800000 */
[----:B------:R-:W-:Y:S05]  /*82b0*/  @P0 BRA `(.L_x_30952) ;  /* 0x0000000000340947 */ /* 0x000fea0003800000 */
[----:B------:R-:W-:Y:S01]  /*82c0*/  IMAD.U32 R76, R76, 0x10000, RZ ;  /* 0x000100004c4c7824 */ /* 0x000fe200078e00ff */
[----:B------:R-:W-:Y:S01]  /*82d0*/  LOP3.LUT R77, R77, 0xffff, RZ, 0xc0, !PT ;  /* 0x0000ffff4d4d7812 */ /* 0x000fe200078ec0ff */
[----:B------:R-:W-:Y:S02]  /*82e0*/  IMAD R49, R67, 0x3, RZ ;  /* 0x0000000343317824 */ /* 0x000fe400078e02ff */
[----:B--2---:R-:W-:Y:S01]  /*82f0*/  IMAD.WIDE.U32 R44, R69, 0x3, R18 ;  /* 0x00000003452c7825 */ /* 0x004fe200078e0012 */
[----:B------:R-:W-:-:S03]  /*8300*/  LOP3.LUT R76, R76, 0xff0000, RZ, 0xc0, !PT ;  /* 0x00ff00004c4c7812 */ /* 0x000fc600078ec0ff */
[----:B01----:R-:W-:Y:S01]  /*8310*/  IMAD.SHL.U32 R47, R74, 0x100, RZ ;  /* 0x000001004a2f7824 */ /* 0x003fe200078e00ff */
[----:B------:R-:W-:Y:S01]  /*8320*/  LEA R46, P1, R44, R62, 0x2 ;  /* 0x0000003e2c2e7211 */ /* 0x000fe200078210ff */
[----:B------:R-:W-:Y:S02]  /*8330*/  IMAD R76, R77, 0x1000000, R76 ;  /* 0x010000004d4c7824 */ /* 0x000fe400078e024c */
[----:B------:R-:W-:-:S03]  /*8340*/  IMAD.IADD R30, R49, 0x1, R45 ;  /* 0x00000001311e7824 */ /* 0x000fc600078e022d */
[----:B------:R-:W-:Y:S02]  /*8350*/  LOP3.LUT R45, R76, 0xffff, R47, 0xf8, !PT ;  /* 0x0000ffff4c2d7812 */ /* 0x000fe400078ef82f */
[----:B------:R-:W-:Y:S02]  /*8360*/  LEA.HI.X R47, R44, R61, R30, 0x2, P1 ;  /* 0x0000003d2c2f7211 */ /* 0x000fe400008f141e */
[----:B------:R-:W-:-:S05]  /*8370*/  LOP3.LUT R45, R45, 0xff, R66, 0xf8, !PT ;  /* 0x000000ff2d2d7812 */ /* 0x000fca00078ef842 */
[----:B------:R3:W-:Y:S02]  /*8380*/  STG.E desc[UR6][R46.64], R45 ;  /* 0x0000002d2e007986 */ /* 0x0007e4000c101906 */
.L_x_30952:
[----:B------:R-:W-:Y:S05]  /*8390*/  BSYNC B0 ;  /* 0x0000000000007941 */ /* 0x000fea0003800000 */
.L_x_30951:
[----:B------:R-:W-:Y:S04]  /*83a0*/  BSSY B0, `(.L_x_30953) ;  /* 0x0000010000007945 */ /* 0x000fe80003800000 */
[----:B------:R-:W-:Y:S05]  /*83b0*/  @P0 BRA `(.L_x_30954) ;  /* 0x0000000000380947 */ /* 0x000fea0003800000 */
[----:B------:R-:W-:Y:S01]  /*83c0*/  IMAD.U32 R73, R73, 0x10000, RZ ;  /* 0x0001000049497824 */ /* 0x000fe200078e00ff */
[----:B------:R-:W-:Y:S01]  /*83d0*/  LOP3.LUT R82, R82, 0xffff, RZ, 0xc0, !PT ;  /* 0x0000ffff52527812 */ /* 0x000fe200078ec0ff */
[----:B------:R-:W-:Y:S01]  /*83e0*/  IMAD.SHL.U32 R30, R79, 0x100, RZ ;  /* 0x000001004f1e7824 */ /* 0x000fe200078e00ff */
[----:B--23--:R-:W-:Y:S02]  /*83f0*/  LOP3.LUT R45, R28, 0xfffffffc, RZ, 0xc0, !PT ;  /* 0xfffffffc1c2d7812 */ /* 0x00cfe400078ec0ff */
[----:B------:R-:W-:Y:S02]  /*8400*/  LOP3.LUT R73, R73, 0xff0000, RZ, 0xc0, !PT ;  /* 0x00ff000049497812 */ /* 0x000fe400078ec0ff */
[----:B01----:R-:W-:Y:S02]  /*8410*/  LOP3.LUT R47, R29, 0x3fffffff, RZ, 0xc0, !PT ;  /* 0x3fffffff1d2f7812 */ /* 0x003fe400078ec0ff */
        /* <DEDUP_REMOVED lines=8> */
.L_x_30954:
[----:B------:R-:W-:Y:S05]  /*84a0*/  BSYNC B0 ;  /* 0x0000000000007941 */ /* 0x000fea0003800000 */
.L_x_30953:
[----:B------:R-:W-:Y:S04]  /*84b0*/  BSSY B0, `(.L_x_30955) ;  /* 0x0000011000007945 */ /* 0x000fe80003800000 */
[----:B------:R-:W-:Y:S05]  /*84c0*/  @P0 BRA `(.L_x_30956) ;  /* 0x00000000003c0947 */ /* 0x000fea0003800000 */
[----:B------:R-:W-:Y:S01]  /*84d0*/  IMAD.U32 R59, R59, 0x10000, RZ ;  /* 0x000100003b3b7824 */ /* 0x000fe200078e00ff */
[----:B------:R-:W-:Y:S01]  /*84e0*/  LOP3.LUT R78, R78, 0xffff, RZ, 0xc0, !PT ;  /* 0x0000ffff4e4e7812 */ /* 0x000fe200078ec0ff */
[----:B----4-:R-:W-:Y:S02]  /*84f0*/  IMAD.MOV.U32 R28, RZ, RZ, R18 ;  /* 0x000000ffff1c7224 */ /* 0x010fe400078e0012 */
[----:B------:R-:W-:Y:S01]  /*8500*/  IMAD.MOV.U32 R29, RZ, RZ, R19 ;  /* 0x000000ffff1d7224 */ /* 0x000fe200078e0013 */
[----:B------:R-:W-:Y:S01]  /*8510*/  LOP3.LUT R59, R59, 0xff0000, RZ, 0xc0, !PT ;  /* 0x00ff00003b3b7812 */ /* 0x000fe200078ec0ff */
[----:B--23--:R-:W-:Y:S02]  /*8520*/  IMAD R45, R67, 0x5, RZ ;  /* 0x00000005432d7824 */ /* 0x00cfe400078e02ff */
        /* <DEDUP_REMOVED lines=9> */
.L_x_30956:
[----:B------:R-:W-:Y:S05]  /*85c0*/  BSYNC B0 ;  /* 0x0000000000007941 */ /* 0x000fea0003800000 */
.L_x_30955:
[----:B--2---:R-:W-:Y:S01]  /*85d0*/  HADD2.F32 R44, -RZ, R80.H0_H0 ;  /* 0x20000050ff2c7230 */ /* 0x004fe20000004100 */
[--C-:B---3--:R-:W-:Y:S01]  /*85e0*/  SHF.R.U64 R45, R80, 0x10, R81.reuse ;  /* 0x00000010502d7819 */ /* 0x108fe20000001251 */
[----:B----4-:R-:W-:Y:S01]  /*85f0*/  HADD2.F32 R28, -RZ, R38.H0_H0 ;  /* 0x20000026ff1c7230 */ /* 0x010fe20000004100 */
[----:B------:R-:W-:Y:S01]  /*8600*/  SHF.R.U32.HI R48, RZ, 0x10, R81 ;  /* 0x00000010ff307819 */ /* 0x000fe20000011651 */
[----:B01----:R-:W-:Y:S01]  /*8610*/  HADD2.F32 R46, -RZ, R81.H0_H0 ;  /* 0x20000051ff2e7230 */ /* 0x003fe20000004100 */
[--C-:B------:R-:W-:Y:S01]  /*8620*/  SHF.R.U64 R38, R38, 0x10, R39.reuse ;  /* 0x0000001026267819 */ /* 0x100fe20000001227 */
[----:B------:R-:W-:Y:S01]  /*8630*/  HADD2.F32 R30, -RZ, R39.H0_H0 ;  /* 0x20000027ff1e7230 */ /* 0x000fe20000004100 */
[----:B------:R-:W-:Y:S01]  /*8640*/  SHF.R.U32.HI R39, RZ, 0x10, R39 ;  /* 0x00000010ff277819 */ /* 0x000fe20000011627 */
[----:B------:R-:W-:Y:S01]  /*8650*/  HADD2.F32 R45, -RZ, R45.H0_H0 ;  /* 0x2000002dff2d7230 */ /* 0x000fe20000004100 */
[C---:B------:R-:W-:Y:S01]  /*8660*/  FSETP.GT.AND P1, PT, R44.reuse, RZ, PT ;  /* 0x000000ff2c00720b */ /* 0x040fe20003f24000 */
[----:B------:R-:W-:Y:S01]  /*8670*/  FMUL R44, R44, R44 ;  /* 0x0000002c2c2c7220 */ /* 0x000fe20000400000 */
[----:B------:R-:W-:Y:S01]  /*8680*/  HADD2.F32 R48, -RZ, R48.H0_H0 ;  /* 0x20000030ff307230 */ /* 0x000fe20000004100 */
[C---:B------:R-:W-:Y:S01]  /*8690*/  FSETP.GT.AND P6, PT, R46.reuse, RZ, PT ;  /* 0x000000ff2e00720b */ /* 0x040fe20003fc4000 */
[----:B------:R-:W-:Y:S01]  /*86a0*/  FMUL R47, R46, R46 ;  /* 0x0000002e2e2f7220 */ /* 0x000fe20000400000 */
[----:B------:R-:W0:Y:S01]  /*86b0*/  S2R R29, SR_CTAID.X ;  /* 0x00000000001d7919 */ /* 0x000e220000002500 */
[----:B------:R-:W-:-:S02]  /*86c0*/  HADD2.F32 R38, -RZ, R38.H0_H0 ;  /* 0x20000026ff267230 */ /* 0x000fc40000004100 */
[----:B------:R-:W-:Y:S01]  /*86d0*/  FMUL R56, R28, R28 ;  /* 0x0000001c1c387220 */ /* 0x000fe20000400000 */
[----:B------:R-:W-:Y:S02]  /*86e0*/  HADD2.F32 R39, -RZ, R39.H0_H0 ;  /* 0x20000027ff277230 */ /* 0x000fe40000004100 */
[----:B------:R-:W-:Y:S01]  /*86f0*/  FMUL R46, R30, R30 ;  /* 0x0000001e1e2e7220 */ /* 0x000fe20000400000 */
[----:B------:R-:W-:Y:S01]  /*8700*/  FSETP.GT.AND P5, PT, R28, RZ, PT ;  /* 0x000000ff1c00720b */ /* 0x000fe20003fa4000 */
[----:B------:R-:W-:Y:S01]  /*8710*/  FMUL R58, R38, R38 ;  /* 0x00000026263a7220 */ /* 0x000fe20000400000 */
[----:B------:R-:W-:Y:S01]  /*8720*/  FSETP.GT.AND P4, PT, R30, RZ, PT ;  /* 0x000000ff1e00720b */ /* 0x000fe20003f84000 */
[----:B------:R-:W-:Y:S01]  /*8730*/  BSSY B0, `(.L_x_30957) ;  /* 0x0000030000007945 */ /* 0x000fe20003800000 */
[----:B------:R-:W-:Y:S01]  /*8740*/  FSEL R30, R44, RZ, P1 ;  /* 0x000000ff2c1e7208 */ /* 0x000fe20000800000 */
[C---:B------:R-:W-:Y:S01]  /*8750*/  FMUL R44, R45.reuse, R45 ;  /* 0x0000002d2d2c7220 */ /* 0x040fe20000400000 */
[----:B------:R-:W-:Y:S01]  /*8760*/  FSETP.GT.AND P3, PT, R45, RZ, PT ;  /* 0x000000ff2d00720b */ /* 0x000fe20003f64000 */
[----:B------:R-:W-:Y:S01]  /*8770*/  FMUL R45, R48, R48 ;  /* 0x00000030302d7220 */ /* 0x000fe20000400000 */
[----:B------:R-:W-:Y:S01]  /*8780*/  FSEL R28, R47, RZ, P6 ;  /* 0x000000ff2f1c7208 */ /* 0x000fe20003000000 */
[----:B------:R-:W-:Y:S01]  /*8790*/  FMUL R47, R30, R63 ;  /* 0x0000003f1e2f7220 */ /* 0x000fe20000400000 */
[----:B------:R-:W-:Y:S01]  /*87a0*/  FSETP.GT.AND P1, PT, R48, RZ, PT ;  /* 0x000000ff3000720b */ /* 0x000fe20003f24000 */
[----:B------:R-:W-:Y:S01]  /*87b0*/  FMUL R48, R39, R39 ;  /* 0x0000002727307220 */ /* 0x000fe20000400000 */
[----:B------:R-:W-:Y:S01]  /*87c0*/  FSEL R56, R56, RZ, P5 ;  /* 0x000000ff38387208 */ /* 0x000fe20002800000 */
[----:B------:R-:W-:Y:S01]  /*87d0*/  FMUL R49, R28, R63 ;  /* 0x0000003f1c317220 */ /* 0x000fe20000400000 */
[----:B------:R-:W-:-:S02]  /*87e0*/  FSEL R46, R46, RZ, P4 ;  /* 0x000000ff2e2e7208 */ /* 0x000fc40002000000 */
[----:B------:R-:W-:Y:S02]  /*87f0*/  FSETP.GT.AND P5, PT, R38, RZ, PT ;  /* 0x000000ff2600720b */ /* 0x000fe40003fa4000 */
[----:B------:R-:W-:Y:S01]  /*8800*/  FSETP.GT.AND P4, PT, R39, RZ, PT ;  /* 0x000000ff2700720b */ /* 0x000fe20003f84000 */
[-C--:B------:R-:W-:Y:S01]  /*8810*/  FMUL R39, R56, R63.reuse ;  /* 0x0000003f38277220 */ /* 0x080fe20000400000 */
[----:B------:R-:W-:Y:S02]  /*8820*/  FSEL R44, R44, RZ, P3 ;  /* 0x000000ff2c2c7208 */ /* 0x000fe40001800000 */
[----:B------:R-:W-:Y:S01]  /*8830*/  FSEL R38, R45, RZ, P1 ;  /* 0x000000ff2d267208 */ /* 0x000fe20000800000 */
[-C--:B------:R-:W-:Y:S01]  /*8840*/  FMUL R45, R46, R63.reuse ;  /* 0x0000003f2e2d7220 */ /* 0x080fe20000400000 */
[----:B------:R-:W-:Y:S02]  /*8850*/  FSEL R58, R58, RZ, P5 ;  /* 0x000000ff3a3a7208 */ /* 0x000fe40002800000 */
[----:B------:R-:W-:Y:S01]  /*8860*/  FSEL R48, R48, RZ, P4 ;  /* 0x000000ff30307208 */ /* 0x000fe20002000000 */
[----:B------:R-:W-:Y:S01]  /*8870*/  FMUL R57, R38, R63 ;  /* 0x0000003f26397220 */ /* 0x000fe20000400000 */
[----:B------:R-:W-:Y:S01]  /*8880*/  F2FP.SATFINITE.E4M3.F32.PACK_AB_MERGE_C R76, RZ, R47, RZ ;  /* 0x0000002fff4c723e */ /* 0x000fe200048070ff */
[----:B------:R-:W-:Y:S01]  /*8890*/  FMUL R53, R58, R63 ;  /* 0x0000003f3a357220 */ /* 0x000fe20000400000 */
[----:B------:R-:W-:Y:S01]  /*88a0*/  F2FP.SATFINITE.E4M3.F32.PACK_AB_MERGE_C R77, RZ, R49, RZ ;  /* 0x00000031ff4d723e */ /* 0x000fe200048070ff */
[-C--:B------:R-:W-:Y:S01]  /*88b0*/  FMUL R49, R44, R63.reuse ;  /* 0x0000003f2c317220 */ /* 0x080fe20000400000 */
[----:B------:R-:W-:Y:S01]  /*88c0*/  FMUL R47, R48, R63 ;  /* 0x0000003f302f7220 */ /* 0x000fe20000400000 */
[----:B------:R-:W-:-:S02]  /*88d0*/  F2FP.SATFINITE.E4M3.F32.PACK_AB_MERGE_C R70, RZ, R45, RZ ;  /* 0x0000002dff46723e */ /* 0x000fc400048070ff */
[----:B------:R-:W-:Y:S02]  /*88e0*/  F2FP.SATFINITE.E4M3.F32.PACK_AB_MERGE_C R68, RZ, R39, RZ ;  /* 0x00000027ff44723e */ /* 0x000fe400048070ff */
        /* <DEDUP_REMOVED lines=20> */
.L_x_30958:
[----:B------:R-:W-:Y:S05]  /*8a30*/  BSYNC B0 ;  /* 0x0000000000007941 */ /* 0x000fea0003800000 */
.L_x_30957:
[----:B------:R-:W-:Y:S04]  /*8a40*/  BSSY B0, `(.L_x_30959) ;  /* 0x000000f000007945 */ /* 0x000fe80003800000 */
[----:B------:R-:W-:Y:S05]  /*8a50*/  @P0 BRA `(.L_x_30960) ;  /* 0x0000000000340947 */ /* 0x000fea0003800000 */
[----:B------:R-:W-:Y:S01]  /*8a60*/  IMAD.U32 R57, R77, 0x10000, RZ ;  /* 0x000100004d397824 */ /* 0x000fe200078e00ff */
[----:B0-----:R-:W-:Y:S01]  /*8a70*/  LOP3.LUT R39, R45, 0xffff, RZ, 0xc0, !PT ;  /* 0x0000ffff2d277812 */ /* 0x001fe200078ec0ff */
[----:B------:R-:W-:-:S03]  /*8a80*/  IMAD.WIDE.U32 R18, R69, 0x7, R18 ;  /* 0x0000000745127825 */ /* 0x000fc600078e0012 */
[----:B------:R-:W-:Y:S01]  /*8a90*/  LOP3.LUT R64, R57, 0xff0000, RZ, 0xc0, !PT ;  /* 0x00ff000039407812 */ /* 0x000fe200078ec0ff */
[----:B------:R-:W-:Y:S01]  /*8aa0*/  IMAD R67, R67, 0x7, RZ ;  /* 0x0000000743437824 */ /* 0x000fe200078e02ff */
[----:B------:R-:W-:-:S03]  /*8ab0*/  LEA R66, P0, R18, R62, 0x2 ;  /* 0x0000003e12427211 */ /* 0x000fc600078010ff */
[----:B------:R-:W-:Y:S02]  /*8ac0*/  IMAD R39, R39, 0x1000000, R64 ;  /* 0x0100000027277824 */ /* 0x000fe400078e0240 */
[----:B------:R-:W-:Y:S02]  /*8ad0*/  IMAD.SHL.U32 R64, R49, 0x100, RZ ;  /* 0x0000010031407824 */ /* 0x000fe400078e00ff */
[----:B------:R-:W-:-:S03]  /*8ae0*/  IMAD.IADD R19, R67, 0x1, R19 ;  /* 0x0000000143137824 */ /* 0x000fc600078e0213 */
[----:B------:R-:W-:Y:S02]  /*8af0*/  LOP3.LUT R39, R39, 0xffff, R64, 0xf8, !PT ;  /* 0x0000ffff27277812 */ /* 0x000fe400078ef840 */
[----:B------:R-:W-:Y:S02]  /*8b00*/  LEA.HI.X R67, R18, R61, R19, 0x2, P0 ;  /* 0x0000003d12437211 */ /* 0x000fe400000f1413 */
[----:B------:R-:W-:-:S05]  /*8b10*/  LOP3.LUT R39, R39, 0xff, R76, 0xf8, !PT ;  /* 0x000000ff27277812 */ /* 0x000fca00078ef84c */
[----:B------:R1:W-:Y:S02]  /*8b20*/  STG.E desc[UR6][R66.64], R39 ;  /* 0x0000002742007986 */ /* 0x0003e4000c101906 */
.L_x_30960:
[----:B------:R-:W-:Y:S05]  /*8b30*/  BSYNC B0 ;  /* 0x0000000000007941 */ /* 0x000fea0003800000 */
.L_x_30959:
[----:B------:R-:W-:Y:S01]  /*8b40*/  LOP3.LUT R15, R76, 0xffff, RZ, 0xc0, !PT ;  /* 0x0000ffff4c0f7812 */ /* 0x000fe200078ec0ff */
[----:B------:R-:W-:Y:S01]  /*8b50*/  IMAD.U32 R13, R68, 0x10000, RZ ;  /* 0x00010000440d7824 */ /* 0x000fe200078e00ff */
[----:B------:R-:W-:Y:S01]  /*8b60*/  SHF.R.U32.HI R19, RZ, 0x8, R71 ;  /* 0x00000008ff137819 */ /* 0x000fe20000011647 */
[----:B------:R-:W2:Y:S01]  /*8b70*/  S2UR UR5, SR_CgaCtaId ;  /* 0x00000000000579c3 */ /* 0x000ea20000008800 */
[----:B------:R-:W-:Y:S01]  /*8b80*/  ULDC UR4, c[0x0][0x0] ;  /* 0x0000000000047ab9 */ /* 0x000fe20000000800 */
[----:B------:R-:W-:Y:S01]  /*8b90*/  IMAD.SHL.U32 R18, R15, 0x1000000, RZ ;  /* 0x010000000f127824 */ /* 0x000fe200078e00ff */
[----:B------:R-:W-:Y:S01]  /*8ba0*/  LOP3.LUT R13, R13, 0xff0000, RZ, 0xc0, !PT ;  /* 0x00ff00000d0d7812 */ /* 0x000fe200078ec0ff */
[----:B------:R-:W-:Y:S01]  /*8bb0*/  IMAD.SHL.U32 R64, R19, 0x20, RZ ;  /* 0x0000002013407824 */ /* 0x000fe200078e00ff */
[----:B------:R-:W-:Y:S01]  /*8bc0*/  LOP3.LUT R19, R77, 0xffff, RZ, 0xc0, !PT ;  /* 0x0000ffff4d137812 */ /* 0x000fe200078ec0ff */
[----:B------:R-:W-:Y:S01]  /*8bd0*/  IMAD R29, R29, UR4, RZ ;  /* 0x000000041d1d7c24 */ /* 0x000fe2000f8e02ff */
[----:B------:R-:W-:Y:S01]  /*8be0*/  LOP3.LUT R15, R18, R43, R13, 0xfe, !PT ;  /* 0x0000002b120f7212 */ /* 0x000fe200078efe0d */
[----:B------:R-:W-:Y:S01]  /*8bf0*/  IMAD.U32 R13, R70, 0x10000, RZ ;  /* 0x00010000460d7824 */ /* 0x000fe200078e00ff */
[----:B------:R-:W-:Y:S01]  /*8c00*/  FMNMX R59, R52, R51, !PT ;  /* 0x00000033343b7209 */ /* 0x000fe20007800000 */
[----:B------:R-:W-:Y:S01]  /*8c10*/  IMAD.IADD R51, R71, 0x1, -R60 ;  /* 0x0000000147337824 */ /* 0x000fe200078e0a3c */
[----:B------:R-:W-:Y:S01]  /*8c20*/  LOP3.LUT R52, RZ, R9, RZ, 0x33, !PT ;  /* 0x00000009ff347212 */ /* 0x000fe200078e33ff */
[----:B------:R-:W-:Y:S01]  /*8c30*/  IMAD.SHL.U32 R9, R19, 0x1000000, RZ ;  /* 0x0100000013097824 */ /* 0x000fe200078e00ff */
[----:B------:R-:W-:Y:S01]  /*8c40*/  SHF.R.U32.HI R62, RZ, 0x8, R71 ;  /* 0x00000008ff3e7819 */ /* 0x000fe20000011647 */
[----:B------:R-:W-:Y:S01]  /*8c50*/  UMOV UR4, 0x400 ;  /* 0x0000040000047882 */ /* 0x000fe20000000000 */
[----:B------:R-:W-:Y:S01]  /*8c60*/  LOP3.LUT R13, R13, 0xff0000, RZ, 0xc0, !PT ;  /* 0x00ff00000d0d7812 */ /* 0x000fe200078ec0ff */
[----:B01----:R-:W-:Y:S01]  /*8c70*/  VIADD R39, R51, 0x1e ;  /* 0x0000001e33277836 */ /* 0x003fe20000000000 */
[----:B------:R-:W-:Y:S01]  /*8c80*/  LEA.HI R29, R29, R62, RZ, 0x18 ;  /* 0x0000003e1d1d7211 */ /* 0x000fe200078fc0ff */
[----:B------:R-:W-:Y:S01]  /*8c90*/  UIADD3 UR4, UR4, 0x20, URZ ;  /* 0x0000002004047890 */ /* 0x000fe2000fffe03f */
[----:B------:R-:W-:Y:S01]  /*8ca0*/  LOP3.LUT R13, R9, R50, R13, 0xfe, !PT ;  /* 0x00000032090d7212 */ /* 0x000fe200078efe0d */
[----:B------:R-:W-:Y:S01]  /*8cb0*/  VIADD R9, R51, 0xffffffff ;  /* 0xffffffff33097836 */ /* 0x000fe20000000000 */
[----:B------:R-:W-:Y:S01]  /*8cc0*/  LEA R52, P0, R29, R52, 0x5 ;  /* 0x000000341d347211 */ /* 0x000fe200078028ff */
[C---:B------:R-:W-:Y:S01]  /*8cd0*/  VIADD R29, R51.reuse, 0x1d ;  /* 0x0000001d331d7836 */ /* 0x040fe20000000000 */
[----:B------:R-:W-:Y:S01]  /*8ce0*/  LOP3.LUT R18, R64, 0xffffffe0, R71, 0xe2, !PT ;  /* 0xffffffe040127812 */ /* 0x000fe200078ee247 */
[----:B--2---:R-:W-:Y:S01]  /*8cf0*/  ULEA UR4, UR5, UR4, 0x18 ;  /* 0x0000000405047291 */ /* 0x004fe2000f8ec03f */
[----:B------:R-:W-:Y:S01]  /*8d00*/  LOP3.LUT R19, R51, 0x1f, RZ, 0xc0, !PT ;  /* 0x0000001f33137812 */ /* 0x000fe200078ec0ff */
[----:B------:R-:W-:Y:S01]  /*8d10*/  IMAD.U32 R53, R53, 0x10000, RZ ;  /* 0x0001000035357824 */ /* 0x000fe200078e00ff */
[----:B------:R-:W-:Y:S01]  /*8d20*/  LOP3.LUT R57, R9, 0x1f, RZ, 0xc0, !PT ;  /* 0x0000001f09397812 */ /* 0x000fe200078ec0ff */
[----:B------:R-:W-:Y:S01]  /*8d30*/  IMAD.U32 R47, R47, 0x10000, RZ ;  /* 0x000100002f2f7824 */ /* 0x000fe200078e00ff */
[----:B------:R-:W-:Y:S01]  /*8d40*/  LOP3.LUT R43, R39, 0x1f, RZ, 0xc0, !PT ;  /* 0x0000001f272b7812 */ /* 0x000fe200078ec0ff */
[----:B------:R-:W-:Y:S01]  /*8d50*/  IMAD R19, R18, 0x21, R19 ;  /* 0x0000002112137824 */ /* 0x000fe200078e0213 */
[----:B------:R-:W-:Y:S01]  /*8d60*/  FMNMX R9, R56, R59, !PT ;  /* 0x0000003b38097209 */ /* 0x000fe20007800000 */
[----:B------:R-:W-:Y:S01]  /*8d70*/  ULDC.64 UR12, c[0x0][0x228] ;  /* 0x00008a00000c7ab9 */ /* 0x000fe20000000a00 */
[----:B------:R-:W-:Y:S01]  /*8d80*/  LOP3.LUT R39, R29, 0x1f, RZ, 0xc0, !PT ;  /* 0x0000001f1d277812 */ /* 0x000fe200078ec0ff */
[----:B------:R-:W-:Y:S01]  /*8d90*/  IMAD R29, R18, 0x21, R57 ;  /* 0x00000021121d7824 */ /* 0x000fe200078e0239 */
[----:B------:R-:W-:Y:S01]  /*8da0*/  FMNMX R9, R58, R9, !PT ;  /* 0x000000093a097209 */ /* 0x000fe20007800000 */
[C---:B------:R-:W-:Y:S01]  /*8db0*/  IMAD R43, R18.reuse, 0x21, R43 ;  /* 0x00000021122b7824 */ /* 0x040fe200078e022b */
[----:B------:R-:W-:Y:S01]  /*8dc0*/  LEA R19, R19, UR4, 0x3 ;  /* 0x0000000413137c11 */ /* 0x000fe2000f8e18ff */
[----:B------:R-:W-:Y:S01]  /*8dd0*/  IMAD R50, R18, 0x21, R39 ;  /* 0x0000002112327824 */ /* 0x000fe200078e0227 */
[----:B------:R-:W-:Y:S01]  /*8de0*/  LEA R29, R29, UR4, 0x3 ;  /* 0x000000041d1d7c11 */ /* 0x000fe2000f8e18ff */
[----:B------:R-:W-:Y:S01]  /*8df0*/  USHF.L.U64.HI UR8, UR9, 0x2, UR10 ;  /* 0x0000000209087899 */ /* 0x000fe2000801020a */
[----:B------:R-:W-:Y:S01]  /*8e00*/  LOP3.LUT R7, RZ, R7, RZ, 0x33, !PT ;  /* 0x00000007ff077212 */ /* 0x000fe200078e33ff */
[----:B------:R-:W-:Y:S01]  /*8e10*/  STS.64 [R19], R26 ;  /* 0x0000001a13007388 */ /* 0x000fe20000000a00 */
[----:B------:R-:W-:Y:S01]  /*8e20*/  FMNMX R9, R46, R9, !PT ;  /* 0x000000092e097209 */ /* 0x000fe20007800000 */
[----:B------:R-:W-:Y:S01]  /*8e30*/  USHF.L.U32 UR5, UR9, 0x2, URZ ;  /* 0x0000000209057899 */ /* 0x000fe2000800063f */
[----:B------:R-:W-:Y:S01]  /*8e40*/  LOP3.LUT R49, R49, 0xffff, RZ, 0xc0, !PT ;  /* 0x0000ffff31317812 */ /* 0x000fe200078ec0ff */
[----:B------:R0:W-:Y:S01]  /*8e50*/  STS.64 [R29], R2 ;  /* 0x000000021d007388 */ /* 0x0001e20000000a00 */
[----:B------:R-:W-:Y:S01]  /*8e60*/  FMNMX R9, R48, R9, !PT ;  /* 0x0000000930097209 */ /* 0x000fe20007800000 */
[----:B------:R-:W-:Y:S01]  /*8e70*/  BSSY B0, `(.L_x_30961) ;  /* 0x0000088000007945 */ /* 0x000fe20003800000 */
[----:B------:R-:W-:Y:S01]  /*8e80*/  LEA R39, R43, UR4, 0x3 ;  /* 0x000000042b277c11 */ /* 0x000fe2000f8e18ff */
[----:B------:R-:W-:Y:S01]  /*8e90*/  IMAD.SHL.U32 R49, R49, 0x1000000, RZ ;  /* 0x0100000031317824 */ /* 0x000fe200078e00ff */
[----:B------:R-:W-:-:S02]  /*8ea0*/  FMNMX R9, R30, R9, !PT ;  /* 0x000000091e097209 */ /* 0x000fc40007800000 */
[----:B------:R-:W-:Y:S01]  /*8eb0*/  LOP3.LUT R53, R53, 0xff0000, RZ, 0xc0, !PT ;  /* 0x00ff000035357812 */ /* 0x000fe200078ec0ff */
[----:B------:R-:W-:Y:S01]  /*8ec0*/  STS.64 [R39], R54 ;  /* 0x0000003627007388 */ /* 0x000fe20000000a00 */
[----:B------:R-:W-:Y:S02]  /*8ed0*/  LEA R43, R50, UR4, 0x3 ;  /* 0x00000004322b7c11 */ /* 0x000fe4000f8e18ff */
        /* <DEDUP_REMOVED lines=36> */
.L_x_30965:
[C---:B------:R-:W-:Y:S01]  /*9120*/  LOP3.LUT R27, R51.reuse, 0x1f, RZ, 0xc0, !PT ;  /* 0x0000001f331b7812 */ /* 0x040fe200078ec0ff */
[----:B------:R-:W-:Y:S01]  /*9130*/  VIADD R26, R51, 0xffffffff ;  /* 0xffffffff331a7836 */ /* 0x000fe20000000000 */
[----:B-1----:R-:W-:Y:S01]  /*9140*/  IADD3 R54, P6, R38, UR5, RZ ;  /* 0x0000000526367c10 */ /* 0x002fe2000ffde0ff */
        /* <DEDUP_REMOVED lines=9> */
[----:B------:R-:W-:-:S03]  /*91e0*/  LOP3.LUT R55, R51, 0x1f, RZ, 0xc0, !PT ;  /* 0x0000001f33377812 */ /* 0x000fc600078ec0ff */
[----:B------:R-:W-:Y:S02]  /*91f0*/  @!P1 IADD3 R27, P4, R27, R38, RZ ;  /* 0x000000261b1b9210 */ /* 0x000fe40007f9e0ff */
[----:B------:R-:W-:Y:S02]  /*9200*/  ISETP.GE.U32.AND P5, PT, R55, R65, PT ;  /* 0x000000413700720c */ /* 0x000fe40003fa6070 */
[----:B------:R-:W-:Y:S01]  /*9210*/  LEA R38, R26, UR4, 0x3 ;  /* 0x000000041a267c11 */ /* 0x000fe2000f8e18ff */
[----:B------:R-:W-:Y:S01]  /*9220*/  @!P1 IMAD.X R30, RZ, RZ, R42, P4 ;  /* 0x000000ffff1e9224 */ /* 0x000fe200020e062a */
[C---:B------:R-:W-:Y:S02]  /*9230*/  @!P1 LEA R50, P4, R27.reuse, R0, 0x3 ;  /* 0x000000001b329211 */ /* 0x040fe400078818ff */
[----:B------:R-:W-:Y:S02]  /*9240*/  IADD3.X R42, R42, UR8, RZ, P6, !PT ;  /* 0x000000082a2a7c10 */ /* 0x000fe4000b7fe4ff */
[----:B------:R-:W-:-:S02]  /*9250*/  @!P1 LEA.HI.X R51, R27, R40, R30, 0x3, P4 ;  /* 0x000000281b339211 */ /* 0x000fc400020f1c1e */
[----:B------:R-:W-:Y:S01]  /*9260*/  ISETP.GE.U32.AND P4, PT, R61, R65, PT ;  /* 0x000000413d00720c */ /* 0x000fe20003f86070 */
[----:B------:R-:W0:Y:S01]  /*9270*/  @!P1 LDS.64 R26, [R38] ;  /* 0x00000000261a9984 */ /* 0x000e220000000a00 */
[----:B------:R-:W-:-:S03]  /*9280*/  @!P3 IADD3 R41, P6, R44, R54, RZ ;  /* 0x000000362c29b210 */ /* 0x000fc60007fde0ff */
[----:B------:R-:W1:Y:S02]  /*9290*/  @!P3 LDS.64 R44, [R38+0x8] ;  /* 0x00000800262cb984 */ /* 0x000e640000000a00 */
[----:B------:R-:W-:Y:S01]  /*92a0*/  @!P3 IMAD.X R30, RZ, RZ, R42, P6 ;  /* 0x000000ffff1eb224 */ /* 0x000fe200030e062a */
[C---:B------:R-:W-:Y:S01]  /*92b0*/  @!P3 LEA R52, P6, R41.reuse, R0, 0x3 ;  /* 0x000000002934b211 */ /* 0x040fe200078c18ff */
[----:B------:R-:W2:Y:S03]  /*92c0*/  @!P5 LDS.64 R46, [R38+0x10] ;  /* 0x00001000262ed984 */ /* 0x000ea60000000a00 */
[----:B------:R-:W-:Y:S01]  /*92d0*/  @!P3 LEA.HI.X R53, R41, R40, R30, 0x3, P6 ;  /* 0x000000282935b211 */ /* 0x000fe200030f1c1e */
[----:B------:R3:W4:Y:S01]  /*92e0*/  @!P4 LDS.64 R48, [R38+0x18] ;  /* 0x000018002630c984 */ /* 0x0007220000000a00 */
        /* <DEDUP_REMOVED lines=10> */
[----:B---3--:R-:W-:-:S03]  /*9390*/  IADD3 R38, P1, R58, UR5, RZ ;  /* 0x000000053a267c10 */ /* 0x008fc6000ff3e0ff */
[----:B------:R-:W-:Y:S01]  /*93a0*/  @!P4 IMAD.X R30, RZ, RZ, R42, P6 ;  /* 0x000000ffff1ec224 */ /* 0x000fe200030e062a */
[C---:B------:R-:W-:Y:S01]  /*93b0*/  @!P4 LEA R56, P6, R41.reuse, R0, 0x3 ;  /* 0x000000002938c211 */ /* 0x040fe200078c18ff */
[----:B-1----:R1:W-:Y:S01]  /*93c0*/  @!P3 STG.E.64 desc[UR6][R52.64], R44 ;  /* 0x0000002c3400b986 */ /* 0x0023e2000c101b06 */
[----:B------:R-:W-:Y:S02]  /*93d0*/  ISETP.NE.AND P3, PT, R28, RZ, PT ;  /* 0x000000ff1c00720c */ /* 0x000fe40003f65270 */
[----:B------:R-:W-:Y:S01]  /*93e0*/  @!P4 LEA.HI.X R57, R41, R40, R30, 0x3, P6 ;  /* 0x000000282939c211 */ /* 0x000fe200030f1c1e */
[----:B--2---:R1:W-:Y:S01]  /*93f0*/  @!P5 STG.E.64 desc[UR6][R54.64], R46 ;  /* 0x0000002e3600d986 */ /* 0x0043e2000c101b06 */
[----:B------:R-:W-:Y:S01]  /*9400*/  IMAD.IADD R41, R31, 0x1, R15 ;  /* 0x000000011f297824 */ /* 0x000fe200078e020f */
[----:B------:R-:W-:Y:S02]  /*9410*/  IADD3.X R42, R42, UR8, RZ, P1, !PT ;  /* 0x000000082a2a7c10 */ /* 0x000fe40008ffe4ff */
[----:B----4-:R1:W-:Y:S01]  /*9420*/  @!P4 STG.E.64 desc[UR6][R56.64], R48 ;  /* 0x000000303800c986 */ /* 0x0103e2000c101b06 */
[----:B0-----:R-:W-:-:S05]  /*9430*/  VIADD R51, R61, 0x1f ;  /* 0x0000001f3d337836 */ /* 0x001fca0000000000 */
[----:B------:R-:W-:Y:S05]  /*9440*/  @P3 BRA `(.L_x_30965) ;  /* 0xfffffffc00343947 */ /* 0x000fea000383ffff */
.L_x_30964:
[----:B------:R-:W-:Y:S05]  /*9450*/  BSYNC B1 ;  /* 0x0000000000017941 */ /* 0x000fea0003800000 */
.L_x_30963:
        /* <DEDUP_REMOVED lines=11> */
[----:B-1----:R-:W-:-:S04]  /*9510*/  LEA R44, P0, R41, R0, 0x3 ;  /* 0x00000000292c7211 */ /* 0x002fc800078018ff */
[----:B------:R-:W0:Y:S01]  /*9520*/  LDS.64 R26, [R26] ;  /* 0x000000001a1a7984 */ /* 0x000e220000000a00 */
[----:B------:R-:W-:-:S05]  /*9530*/  LEA.HI.X R45, R41, R40, R28, 0x3, P0 ;  /* 0x00000028292d7211 */ /* 0x000fca00000f1c1c */
[----:B0-----:R0:W-:Y:S03]  /*9540*/  STG.E.64 desc[UR6][R44.64], R26 ;  /* 0x0000001a2c007986 */ /* 0x0011e6000c101b06 */
.L_x_30967:
[----:B------:R-:W-:Y:S05]  /*9550*/  BSYNC B1 ;  /* 0x0000000000017941 */ /* 0x000fea0003800000 */
.L_x_30966:
        /* <DEDUP_REMOVED lines=11> */
[----:B-1----:R-:W-:-:S04]  /*9610*/  @!P0 LEA R44, P1, R15, R0, 0x3 ;  /* 0x000000000f2c8211 */ /* 0x002fc800078218ff */
        /* <DEDUP_REMOVED lines=13> */
.L_x_30962:
[----:B------:R-:W-:Y:S05]  /*96f0*/  BSYNC B0 ;  /* 0x0000000000007941 */ /* 0x000fea0003800000 */
.L_x_30961:
        /* <DEDUP_REMOVED lines=13> */
[C---:B------:R-:W-:Y:S01]  /*97d0*/  VIADD R16, R14.reuse, 0xffffffff ;  /* 0xffffffff0e107836 */ /* 0x040fe20000000000 */
[----:B-1----:R-:W-:Y:S01]  /*97e0*/  LOP3.LUT R53, R14, 0x3, RZ, 0xc0, !PT ;  /* 0x000000030e357812 */ /* 0x002fe200078ec0ff */
        /* <DEDUP_REMOVED lines=15> */
.L_x_30972:
[C---:B-1----:R-:W-:Y:S01]  /*98e0*/  LOP3.LUT R9, R15.reuse, 0x1f, RZ, 0xc0, !PT ;  /* 0x0000001f0f097812 */ /* 0x042fe200078ec0ff */
[----:B------:R-:W-:Y:S01]  /*98f0*/  VIADD R8, R15, 0xffffffff ;  /* 0xffffffff0f087836 */ /* 0x000fe20000000000 */
[----:B------:R-:W-:Y:S01]  /*9900*/  IADD3 R46, P6, R38, UR5, RZ ;  /* 0x00000005262e7c10 */ /* 0x000fe2000ffde0ff */
        /* <DEDUP_REMOVED lines=18> */
[----:B------:R-:W1:Y:S01]  /*9a30*/  @!P1 LDS.64 R8, [R41] ;  /* 0x0000000029089984 */ /* 0x000e620000000a00 */
[----:B------:R-:W-:-:S03]  /*9a40*/  @!P3 IADD3 R15, P6, R17, R46, RZ ;  /* 0x0000002e110fb210 */ /* 0x000fc60007fde0ff */
[----:B------:R-:W3:Y:S02]  /*9a50*/  @!P3 LDS.64 R16, [R41+0x8] ;  /* 0x000008002910b984 */ /* 0x000ee40000000a00 */
[----:B------:R-:W-:Y:S01]  /*9a60*/  @!P3 IMAD.X R38, RZ, RZ, R42, P6 ;  /* 0x000000ffff26b224 */ /* 0x000fe200030e062a */
[C---:B0-2---:R-:W-:Y:S01]  /*9a70*/  @!P3 LEA R44, P6, R15.reuse, R0, 0x3 ;  /* 0x000000000f2cb211 */ /* 0x045fe200078c18ff */
[----:B------:R-:W0:Y:S03]  /*9a80*/  @!P5 LDS.64 R22, [R41+0x10] ;  /* 0x000010002916d984 */ /* 0x000e260000000a00 */
[----:B------:R-:W-:Y:S01]  /*9a90*/  @!P3 LEA.HI.X R45, R15, R40, R38, 0x3, P6 ;  /* 0x000000280f2db211 */ /* 0x000fe200030f1c26 */
[----:B------:R2:W4:Y:S01]  /*9aa0*/  @!P4 LDS.64 R26, [R41+0x18] ;  /* 0x00001800291ac984 */ /* 0x0005220000000a00 */
[----:B------:R-:W-:-:S04]  /*9ab0*/  IADD3 R48, P6, R46, UR5, RZ ;  /* 0x000000052e307c10 */ /* 0x000fc8000ffde0ff */
[----:B------:R-:W-:Y:S02]  /*9ac0*/  IADD3.X R42, R42, UR8, RZ, P6, !PT ;  /* 0x000000082a2a7c10 */ /* 0x000fe4000b7fe4ff */
[----:B------:R-:W-:Y:S01]  /*9ad0*/  @!P5 IADD3 R15, P6, R47, R48, RZ ;  /* 0x000000302f0fd210 */ /* 0x000fe20007fde0ff */
[----:B--2---:R-:W-:-:S04]  /*9ae0*/  IMAD.IADD R41, R31, 0x1, R28 ;  /* 0x000000011f297824 */ /* 0x004fc800078e021c */
[----:B------:R-:W-:Y:S01]  /*9af0*/  @!P5 IMAD.X R38, RZ, RZ, R42, P6 ;  /* 0x000000ffff26d224 */ /* 0x000fe200030e062a */
[----:B------:R-:W-:-:S04]  /*9b00*/  @!P5 LEA R46, P6, R15, R0, 0x3 ;  /* 0x000000000f2ed211 */ /* 0x000fc800078c18ff */
[----:B------:R-:W-:Y:S02]  /*9b10*/  @!P5 LEA.HI.X R47, R15, R40, R38, 0x3, P6 ;  /* 0x000000280f2fd211 */ /* 0x000fe400030f1c26 */
[----:B------:R-:W-:-:S04]  /*9b20*/  IADD3 R50, P6, R48, UR5, RZ ;  /* 0x0000000530327c10 */ /* 0x000fc8000ffde0ff */
[----:B------:R-:W-:Y:S02]  /*9b30*/  IADD3.X R42, R42, UR8, RZ, P6, !PT ;  /* 0x000000082a2a7c10 */ /* 0x000fe4000b7fe4ff */
[----:B------:R-:W-:Y:S01]  /*9b40*/  @!P4 IADD3 R15, P6, R51, R50, RZ ;  /* 0x00000032330fc210 */ /* 0x000fe20007fde0ff */
[----:B-1----:R1:W-:Y:S04]  /*9b50*/  @!P1 STG.E.64 desc[UR6][R34.64], R8 ;  /* 0x0000000822009986 */ /* 0x0023e8000c101b06 */
[----:B------:R-:W-:Y:S01]  /*9b60*/  @!P4 IMAD.X R38, RZ, RZ, R42, P6 ;  /* 0x000000ffff26c224 */ /* 0x000fe200030e062a */
[----:B------:R-:W-:Y:S01]  /*9b70*/  @!P4 LEA R48, P6, R15, R0, 0x3 ;  /* 0x000000000f30c211 */ /* 0x000fe200078c18ff */
[----:B---3--:R1:W-:Y:S01]  /*9b80*/  @!P3 STG.E.64 desc[UR6][R44.64], R16 ;  /* 0x000000102c00b986 */ /* 0x0083e2000c101b06 */
[----:B------:R-:W-:-:S02]  /*9b90*/  ISETP.NE.AND P3, PT, R30, RZ, PT ;  /* 0x000000ff1e00720c */ /* 0x000fc40003f65270 */
[----:B------:R-:W-:Y:S01]  /*9ba0*/  @!P4 LEA.HI.X R49, R15, R40, R38, 0x3, P6 ;  /* 0x000000280f31c211 */ /* 0x000fe200030f1c26 */
[----:B0-----:R1:W-:Y:S01]  /*9bb0*/  @!P5 STG.E.64 desc[UR6][R46.64], R22 ;  /* 0x000000162e00d986 */ /* 0x0013e2000c101b06 */
[----:B------:R-:W-:Y:S01]  /*9bc0*/  IADD3 R38, P1, R50, UR5, RZ ;  /* 0x0000000532267c10 */ /* 0x000fe2000ff3e0ff */
[----:B------:R-:W-:Y:S02]  /*9bd0*/  VIADD R15, R51, 0x1f ;  /* 0x0000001f330f7836 */ /* 0x000fe40000000000 */
[----:B----4-:R1:W-:Y:S01]  /*9be0*/  @!P4 STG.E.64 desc[UR6][R48.64], R26 ;  /* 0x0000001a3000c986 */ /* 0x0103e2000c101b06 */
[----:B------:R-:W-:-:S05]  /*9bf0*/  IADD3.X R42, R42, UR8, RZ, P1, !PT ;  /* 0x000000082a2a7c10 */ /* 0x000fca0008ffe4ff */
[----:B------:R-:W-:Y:S05]  /*9c00*/  @P3 BRA `(.L_x_30972) ;  /* 0xfffffffc00343947 */ /* 0x000fea000383ffff */
.L_x_30971:
[----:B------:R-:W-:Y:S05]  /*9c10*/  BSYNC B1 ;  /* 0x0000000000017941 */ /* 0x000fea0003800000 */
.L_x_30970:
        /* <DEDUP_REMOVED lines=15> */
.L_x_30974:
[----:B------:R-:W-:Y:S05]  /*9d10*/  BSYNC B1 ;  /* 0x0000000000017941 */ /* 0x000fea0003800000 */
.L_x_30973:
        /* <DEDUP_REMOVED lines=8> */
[----:B------:R-:W1:Y:S01]  /*9da0*/  @!P0 LDS.64 R8, [R28+0x8] ;  /* 0x000008001c088984 */ /* 0x000e620000000a00 */
[----:B------:R-:W-:-:S05]  /*9db0*/  @!P0 IADD3 R17, P1, R16, R23, RZ ;  /* 0x0000001710118210 */ /* 0x000fca0007f3e0ff */
[----:B------:R-:W-:Y:S01]  /*9dc0*/  @!P0 IMAD.X R22, RZ, RZ, R42, P1 ;  /* 0x000000ffff168224 */ /* 0x000fe200008e062a */
[----:B------:R-:W-:-:S04]  /*9dd0*/  @!P0 LEA R16, P1, R17, R0, 0x3 ;  /* 0x0000000011108211 */ /* 0x000fc800078218ff */
[----:B------:R-:W-:-:S05]  /*9de0*/  @!P0 LEA.HI.X R17, R17, R40, R22, 0x3, P1 ;  /* 0x0000002811118211 */ /* 0x000fca00008f1c16 */
[----:B-1----:R3:W-:Y:S01]  /*9df0*/  @!P0 STG.E.64 desc[UR6][R16.64], R8 ;  /* 0x0000000810008986 */ /* 0x0027e2000c101b06 */
[----:B------:R-:W-:-:S13]  /*9e00*/  ISETP.NE.AND P0, PT, R53, 0x2, PT ;  /* 0x000000023500780c */ /* 0x000fda0003f05270 */
[----:B---3--:R-:W-:Y:S05]  /*9e10*/  @!P0 BRA `(.L_x_30969) ;  /* 0x0000000000248947 */ /* 0x008fea0003800000 */
[----:B------:R-:W-:-:S05]  /*9e20*/  VIADD R15, R15, 0x1e ;  /* 0x0000001e0f0f7836 */ /* 0x000fca0000000000 */
        /* <DEDUP_REMOVED lines=8> */
.L_x_30969:
[----:B------:R-:W-:Y:S05]  /*9eb0*/  BSYNC B0 ;  /* 0x0000000000007941 */ /* 0x000fea0003800000 */
.L_x_30968:
[----:B------:R-:W-:Y:S06]  /*9ec0*/  BAR.SYNC.DEFER_BLOCKING 0x0 ;  /* 0x0000000000007b1d */ /* 0x000fec0000010000 */
[----:B------:R4:W-:Y:S04]  /*9ed0*/  STS.64 [R19], R24 ;  /* 0x0000001813007388 */ /* 0x0009e80000000a00 */
[----:B------:R4:W-:Y:S04]  /*9ee0*/  STS.64 [R29], R32 ;  /* 0x000000201d007388 */ /* 0x0009e80000000a00 */
[----:B------:R4:W-:Y:S04]  /*9ef0*/  STS.64 [R39], R10 ;  /* 0x0000000a27007388 */ /* 0x0009e80000000a00 */
[----:B------:R4:W-:Y:S01]  /*9f00*/  STS.64 [R43], R12 ;  /* 0x0000000c2b007388 */ /* 0x0009e20000000a00 */
[----:B------:R-:W-:Y:S06]  /*9f10*/  BAR.SYNC.DEFER_BLOCKING 0x0 ;  /* 0x0000000000007b1d */ /* 0x000fec0000010000 */
[----:B------:R-:W-:Y:S05]  /*9f20*/  @P2 BRA.U `(.L_x_30975) ;  /* 0x0000000500cc2947 */ /* 0x000fea0003800000 */
[----:B-1-3--:R-:W-:Y:S01]  /*9f30*/  IADD3 R8, P0, R3, 0x2, RZ ;  /* 0x0000000203087810 */ /* 0x00afe20007f1e0ff */
[----:B------:R-:W-:Y:S04]  /*9f40*/  BSSY B0, `(.L_x_30975) ;  /* 0x0000071000007945 */ /* 0x000fe80003800000 */
[----:B------:R-:W-:-:S04]  /*9f50*/  IMAD.X R9, RZ, RZ, RZ, P0 ;  /* 0x000000ffff097224 */ /* 0x000fc800000e06ff */
[----:B------:R-:W-:-:S04]  /*9f60*/  IMAD R9, R9, UR9, RZ ;  /* 0x0000000909097c24 */ /* 0x000fc8000f8e02ff */
[----:B----4-:R-:W-:Y:S01]  /*9f70*/  IMAD R11, R8, UR10, R9 ;  /* 0x0000000a080b7c24 */ /* 0x010fe2000f8e0209 */
[----:B------:R-:W-:Y:S06]  /*9f80*/  @P2 BRA `(.L_x_30976) ;  /* 0x0000000400b02947 */ /* 0x000fec0003800000 */
[C---:B------:R-:W-:Y:S01]  /*9f90*/  VIADD R10, R14.reuse, 0xffffffff ;  /* 0xffffffff0e0a7836 */ /* 0x040fe20000000000 */
[----:B0-2---:R-:W-:Y:S01]  /*9fa0*/  LOP3.LUT R45, R14, 0x3, RZ, 0xc0, !PT ;  /* 0x000000030e2d7812 */ /* 0x005fe200078ec0ff */
        /* <DEDUP_REMOVED lines=13> */
.L_x_30979:
        /* <DEDUP_REMOVED lines=51> */
.L_x_30978:
[----:B------:R-:W-:Y:S05]  /*a3b0*/  BSYNC B1 ;  /* 0x0000000000017941 */ /* 0x000fea0003800000 */
.L_x_30977:
        /* <DEDUP_REMOVED lines=15> */
.L_x_30981:
[----:B------:R-:W-:Y:S05]  /*a4b0*/  BSYNC B1 ;  /* 0x0000000000017941 */ /* 0x000fea0003800000 */
.L_x_30980:
        /* <DEDUP_REMOVED lines=25> */
.L_x_30976:
[----:B------:R-:W-:Y:S05]  /*a650*/  BSYNC B0 ;  /* 0x0000000000007941 */ /* 0x000fea0003800000 */
.L_x_30975:
        /* <DEDUP_REMOVED lines=10> */
[----:B------:R-:W-:Y:S02]  /*a700*/  IMAD R6, R4, UR9, RZ ;  /* 0x0000000904067c24 */ /* 0x000fe4000f8e02ff */
[----:B------:R-:W-:-:S04]  /*a710*/  IMAD.WIDE.U32 R4, R3, UR9, RZ ;  /* 0x0000000903047c25 */ /* 0x000fc8000f8e00ff */
[----:B------:R-:W-:Y:S01]  /*a720*/  IMAD R3, R3, UR10, R6 ;  /* 0x0000000a03037c24 */ /* 0x000fe2000f8e0206 */
[----:B------:R-:W-:Y:S06]  /*a730*/  @P2 BRA `(.L_x_30983) ;  /* 0x0000000400bc2947 */ /* 0x000fec0003800000 */
[C---:B------:R-:W-:Y:S01]  /*a740*/  VIADD R6, R14.reuse, 0xffffffff ;  /* 0xffffffff0e067836 */ /* 0x040fe20000000000 */
[----:B------:R-:W-:Y:S01]  /*a750*/  BSSY B1, `(.L_x_30984) ;  /* 0x0000043000017945 */ /* 0x000fe20003800000 */
[----:B----4-:R-:W-:Y:S01]  /*a760*/  IMAD.IADD R25, R5, 0x1, R3 ;  /* 0x0000000105197824 */ /* 0x010fe200078e0203 */
[----:B-12---:R-:W-:Y:S01]  /*a770*/  LOP3.LUT R27, R14, 0x3, RZ, 0xc0, !PT ;  /* 0x000000030e1b7812 */ /* 0x006fe200078ec0ff */
[----:B---3--:R-:W-:Y:S01]  /*a780*/  IMAD.MOV.U32 R23, RZ, RZ, R4 ;  /* 0x000000ffff177224 */ /* 0x008fe200078e0004 */
        /* <DEDUP_REMOVED lines=9> */
.L_x_30987:
[C---:B0-----:R-:W-:Y:S01]  /*a820*/  VIADD R4, R3.reuse, 0xffffffff ;  /* 0xffffffff03047836 */ /* 0x041fe20000000000 */
[C---:B------:R-:W-:Y:S01]  /*a830*/  LOP3.LUT R12, R3.reuse, 0x1f, RZ, 0xc0, !PT ;  /* 0x0000001f030c7812 */ /* 0x040fe200078ec0ff */
[C---:B------:R-:W-:Y:S02]  /*a840*/  VIADD R5, R3.reuse, 0x1d ;  /* 0x0000001d03057836 */ /* 0x040fe40000000000 */
[----:B------:R-:W-:Y:S01]  /*a850*/  VIADD R3, R3, 0x1e ;  /* 0x0000001e03037836 */ /* 0x000fe20000000000 */
[----:B------:R-:W-:Y:S01]  /*a860*/  LOP3.LUT R20, R4, 0x1f, RZ, 0xc0, !PT ;  /* 0x0000001f04147812 */ /* 0x000fe200078ec0ff */
[----:B------:R-:W-:Y:S01]  /*a870*/  VIADD R22, R22, 0xfffffffc ;  /* 0xfffffffc16167836 */ /* 0x000fe20000000000 */
[-C--:B------:R-:W-:Y:S02]  /*a880*/  ISETP.GE.U32.AND P3, PT, R12, R65.reuse, PT ;  /* 0x000000410c00720c */ /* 0x080fe40003f66070 */
[----:B------:R-:W-:Y:S01]  /*a890*/  LOP3.LUT R26, R3, 0x1f, RZ, 0xc0, !PT ;  /* 0x0000001f031a7812 */ /* 0x000fe200078ec0ff */
[----:B------:R-:W-:Y:S01]  /*a8a0*/  IMAD R3, R18, 0x21, R19 ;  /* 0x0000002112037824 */ /* 0x000fe200078e0213 */
        /* <DEDUP_REMOVED lines=22> */
[----:B------:R-:W-:Y:S01]  /*aa10*/  @!P1 IADD3 R17, P4, R26, R17, RZ ;  /* 0x000000111a119210 */ /* 0x000fe20007f9e0ff */
[----:B------:R-:W-:Y:S01]  /*aa20*/  IMAD.MOV.U32 R26, RZ, RZ, R24 ;  /* 0x000000ffff1a7224 */ /* 0x000fe200078e0018 */
[----:B------:R-:W-:Y:S01]  /*aa30*/  IADD3.X R25, R21, UR8, RZ, P5, !PT ;  /* 0x0000000815197c10 */ /* 0x000fe2000affe4ff */
[----:B------:R-:W-:Y:S01]  /*aa40*/  VIADD R24, R24, 0x4 ;  /* 0x0000000418187836 */ /* 0x000fe20000000000 */
[----:B------:R-:W-:Y:S01]  /*aa50*/  @!P0 IADD3 R3, P5, R28, R23, RZ ;  /* 0x000000171c038210 */ /* 0x000fe20007fbe0ff */
[----:B------:R-:W-:Y:S01]  /*aa60*/  @!P1 IMAD.X R21, RZ, RZ, R21, P4 ;  /* 0x000000ffff159224 */ /* 0x000fe200020e0615 */
[----:B---3--:R-:W-:-:S03]  /*aa70*/  @!P1 LEA R16, P4, R17, R0, 0x3 ;  /* 0x0000000011109211 */ /* 0x008fc600078818ff */
[----:B------:R-:W-:Y:S01]  /*aa80*/  @!P0 IMAD.X R19, RZ, RZ, R25, P5 ;  /* 0x000000ffff138224 */ /* 0x000fe200028e0619 */
        /* <DEDUP_REMOVED lines=14> */
.L_x_30986:
[----:B0-----:R-:W-:-:S07]  /*ab70*/  VIADD R4, R26, 0x5 ;  /* 0x000000051a047836 */ /* 0x001fce0000000000 */
.L_x_30985:
[----:B------:R-:W-:Y:S05]  /*ab80*/  BSYNC B1 ;  /* 0x0000000000017941 */ /* 0x000fea0003800000 */
.L_x_30984:
        /* <DEDUP_REMOVED lines=17> */
.L_x_30989:
[----:B------:R-:W-:Y:S05]  /*aca0*/  BSYNC B1 ;  /* 0x0000000000017941 */ /* 0x000fea0003800000 */
.L_x_30988:
        /* <DEDUP_REMOVED lines=24> */
.L_x_30983:
[----:B------:R-:W-:Y:S05]  /*ae30*/  BSYNC B0 ;  /* 0x0000000000007941 */ /* 0x000fea0003800000 */
.L_x_30982:
        /* <DEDUP_REMOVED lines=9> */
[----:B-1-3--:R-:W-:Y:S02]  /*aed0*/  @!P0 MOV R9, 0x400 ;  /* 0x0000040000098802 */ /* 0x00afe40000000f00 */
        /* <DEDUP_REMOVED lines=31> */
.L_x_31000:
[----:B-1----:R-:W-:-:S07]  /*b0d0*/  FMNMX R5, R2, R5, !PT ;  /* 0x0000000502057209 */ /* 0x002fce0007800000 */
.L_x_30992:
[----:B------:R-:W-:Y:S05]  /*b0e0*/  BSYNC B0 ;  /* 0x0000000000007941 */ /* 0x000fea0003800000 */
.L_x_30991:
[----:B------:R-:W-:Y:S01]  /*b0f0*/  ISETP.NE.AND P0, PT, R71, RZ, PT ;  /* 0x000000ff4700720c */ /* 0x000fe20003f05270 */
[----:B------:R-:W-:-:S12]  /*b100*/  BSSY B0, `(.L_x_30990) ;  /* 0x0000004000007945 */ /* 0x000fd80003800000 */
[----:B------:R-:W-:Y:S05]  /*b110*/  @P0 BRA `(.L_x_30994) ;  /* 0x0000000000080947 */ /* 0x000fea0003800000 */
[----:B0-----:R-:W0:Y:S02]  /*b120*/  LDC.64 R2, c[0x0][0x238] ;  /* 0x00008e00ff027b82 */ /* 0x001e240000000a00 */
[----:B0-----:R1:W-:Y:S02]  /*b130*/  REDG.E.MAX.S32.STRONG.GPU desc[UR6][R2.64], R5 ;  /* 0x000000050200798e */ /* 0x0013e4000d10e386 */
.L_x_30994:
[----:B------:R-:W-:Y:S05]  /*b140*/  BSYNC B0 ;  /* 0x0000000000007941 */ /* 0x000fea0003800000 */
.L_x_30990:
        /* <DEDUP_REMOVED lines=12> */
[----:B-1234-:R-:W-:Y:S05]  /*b210*/  CALL.REL.NOINC `($__internal_671_$__cuda_sm20_rcp_rn_f32_slowpath) ;  /* 0x0000000400847944 */ /* 0x01efea0003c00000 */
[----:B------:R-:W-:Y:S05]  /*b220*/  BRA `(.L_x_30996) ;  /* 0x0000000000107947 */ /* 0x000fea0003800000 */
.L_x_30995:
[----:B------:R-:W0:Y:S02]  /*b230*/  MUFU.RCP R0, R63 ;  /* 0x0000003f00007308 */ /* 0x000e240000001000 */
[----:B01----:R-:W-:-:S04]  /*b240*/  FFMA R2, R0, R63, -1 ;  /* 0xbf80000000027423 */ /* 0x003fc8000000003f */
[----:B------:R-:W-:-:S04]  /*b250*/  FADD.FTZ R5, -R2, -RZ ;  /* 0x800000ff02057221 */ /* 0x000fc80000010100 */
[----:B------:R-:W-:-:S07]  /*b260*/  FFMA R5, R0, R5, R0 ;  /* 0x0000000500057223 */ /* 0x000fce0000000000 */
.L_x_30996:
[----:B------:R-:W0:Y:S02]  /*b270*/  LDC.64 R2, c[0x0][0x240] ;  /* 0x00009000ff027b82 */ /* 0x000e240000000a00 */
[----:B0-----:R-:W-:Y:S01]  /*b280*/  STG.E desc[UR6][R2.64], R5 ;  /* 0x0000000502007986 */ /* 0x001fe2000c101906 */
[----:B------:R-:W-:Y:S05]  /*b290*/  EXIT ;  /* 0x000000000000794d */ /* 0x000fea0003800000 */
.L_x_30993:
[----:B------:R-:W-:Y:S02]  /*b2a0*/  IMAD.MOV.U32 R7, RZ, RZ, 0x4 ;  /* 0x00000004ff077424 */ /* 0x000fe400078e00ff */
[----:B------:R-:W-:Y:S02]  /*b2b0*/  IMAD.MOV.U32 R9, RZ, RZ, 0x1f ;  /* 0x0000001fff097424 */ /* 0x000fe400078e00ff */
[----:B------:R-:W-:-:S07]  /*b2c0*/  IMAD.MOV.U32 R4, RZ, RZ, -0x1 ;  /* 0xffffffffff047424 */ /* 0x000fce00078e00ff */
[----:B012-4-:R-:W-:Y:S05]  /*b2d0*/  WARPSYNC.COLLECTIVE R4, `(.L_x_30997) ;  /* 0x0000000004087348 */ /* 0x017fea0003c00000 */
[----:B-1----:R1:W3:Y:S02]  /*b2e0*/  SHFL.DOWN P0, R5, R0, R7, R9 ;  /* 0x0800000700057389 */ /* 0x0022e40000000009 */
[----:B01234-:R-:W-:Y:S01]  /*b2f0*/  ENDCOLLECTIVE ;  /* 0x000000000000791b */ /* 0x01ffe20003800000 */
.L_x_30997:
[----:B------:R-:W-:Y:S02]  /*b300*/  IMAD.MOV.U32 R7, RZ, RZ, 0x2 ;  /* 0x00000002ff077424 */ /* 0x000fe400078e00ff */
[----:B------:R-:W-:-:S05]  /*b310*/  IMAD.MOV.U32 R3, RZ, RZ, R5 ;  /* 0x000000ffff037224 */ /* 0x000fca00078e0005 */
[----:B------:R-:W-:-:S05]  /*b320*/  FMNMX R3, R3, R0, !PT ;  /* 0x0000000003037209 */ /* 0x000fca0007800000 */
[----:B------:R-:W-:-:S07]  /*b330*/  IMAD.MOV.U32 R0, RZ, RZ, R3 ;  /* 0x000000ffff007224 */ /* 0x000fce00078e0003 */
[----:B------:R-:W-:Y:S05]  /*b340*/  WARPSYNC.COLLECTIVE R4, `(.L_x_30998) ;  /* 0x0000000004087348 */ /* 0x000fea0003c00000 */
[----:B------:R0:W1:Y:S02]  /*b350*/  SHFL.DOWN P0, R5, R0, R7, R9 ;  /* 0x0800000700057389 */ /* 0x0000640000000009 */
[----:B01----:R-:W-:Y:S01]  /*b360*/  ENDCOLLECTIVE ;  /* 0x000000000000791b */ /* 0x003fe20003800000 */
.L_x_30998:
[----:B------:R-:W-:Y:S02]  /*b370*/  IMAD.MOV.U32 R7, RZ, RZ, 0x1 ;  /* 0x00000001ff077424 */ /* 0x000fe400078e00ff */
[----:B------:R-:W-:-:S05]  /*b380*/  IMAD.MOV.U32 R2, RZ, RZ, R5 ;  /* 0x000000ffff027224 */ /* 0x000fca00078e0005 */
[----:B------:R-:W-:-:S05]  /*b390*/  FMNMX R2, R3, R2, !PT ;  /* 0x0000000203027209 */ /* 0x000fca0007800000 */
[----:B------:R-:W-:-:S07]  /*b3a0*/  IMAD.MOV.U32 R0, RZ, RZ, R2 ;  /* 0x000000ffff007224 */ /* 0x000fce00078e0002 */
[----:B------:R-:W-:Y:S05]  /*b3b0*/  WARPSYNC.COLLECTIVE R4, `(.L_x_30999) ;  /* 0x0000000004087348 */ /* 0x000fea0003c00000 */
[----:B------:R0:W1:Y:S02]  /*b3c0*/  SHFL.DOWN P0, R5, R0, R7, R9 ;  /* 0x0800000700057389 */ /* 0x0000640000000009 */
[----:B01----:R-:W-:Y:S01]  /*b3d0*/  ENDCOLLECTIVE ;  /* 0x000000000000791b */ /* 0x003fe20003800000 */
.L_x_30999:
[----:B------:R-:W-:Y:S05]  /*b3e0*/  BRA `(.L_x_31000) ;  /* 0xfffffffc00387947 */ /* 0x000fea000383ffff */
        .weak           $__internal_670_$__cuda_sm20_div_u64
        .type           $__internal_670_$__cuda_sm20_div_u64,@function
        .size           $__internal_670_$__cuda_sm20_div_u64,($__internal_671_$__cuda_sm20_rcp_rn_f32_slowpath - $__internal_670_$__cuda_sm20_div_u64)
$__internal_670_$__cuda_sm20_div_u64:
        /* <DEDUP_REMOVED lines=67> */
[----:B------:R-:W-:Y:S06]  /*b820*/  RET.REL.NODEC R2 `(_ZN18transformer_engine6detail38cast_transpose_fused_kernel_notalignedILb0ELb0ELb1EfNS_16CTDBiasDActParamI6__halfS3_13__nv_fp8_e4m3fEELi4ELi8ENS_5EmptyEXadL_ZNS_5sreluIffEET_T0_RKS6_EEEEvT3_mmm) ;  /* 0xffffff4402f47950 */ /* 0x000fec0003c3ffff */
        .weak           $__internal_671_$__cuda_sm20_rcp_rn_f32_slowpath
        .type           $__internal_671_$__cuda_sm20_rcp_rn_f32_slowpath,@function
        .size           $__internal_671_$__cuda_sm20_rcp_rn_f32_slowpath,(.L_x_35156 - $__internal_671_$__cuda_sm20_rcp_rn_f32_slowpath)
$__internal_671_$__cuda_sm20_rcp_rn_f32_slowpath:
        /* <DEDUP_REMOVED lines=15> */
.L_x_31001:
        /* <DEDUP_REMOVED lines=33> */
.L_x_31003:
[----:B------:R0:W1:Y:S02]  /*bb30*/  MUFU.RCP R2, R0 ;  /* 0x0000000000027308 */ /* 0x0000640000001000 */
.L_x_31002:
[----:B-1-3--:R-:W-:Y:S02]  /*bb40*/  IMAD.MOV.U32 R5, RZ, RZ, R2 ;  /* 0x000000ffff057224 */ /* 0x00afe400078e0002 */
[----:B------:R-:W-:Y:S02]  /*bb50*/  IMAD.MOV.U32 R2, RZ, RZ, R7 ;  /* 0x000000ffff027224 */ /* 0x000fe400078e0007 */
[----:B------:R-:W-:-:S04]  /*bb60*/  IMAD.MOV.U32 R3, RZ, RZ, 0x0 ;  /* 0x00000000ff037424 */ /* 0x000fc800078e00ff */
[----:B0-2---:R-:W-:Y:S05]  /*bb70*/  RET.REL.NODEC R2 `(_ZN18transformer_engine6detail38cast_transpose_fused_kernel_notalignedILb0ELb0ELb1EfNS_16CTDBiasDActParamI6__halfS3_13__nv_fp8_e4m3fEELi4ELi8ENS_5EmptyEXadL_ZNS_5sreluIffEET_T0_RKS6_EEEEvT3_mmm) ;  /* 0xffffff4402207950 */ /* 0x005fea0003c3ffff */
.L_x_31004:
        /* <DEDUP_REMOVED lines=16> */
.L_x_35156:


//--------------------- .text._ZN18transformer_engine6detail38cast_transpose_fused_kernel_notalignedILb0ELb0ELb1EfNS_16CTDBiasDActParamI6__halfS3_13__nv_fp8_e5m2fEELi4ELi8ENS_5EmptyEXadL_ZNS_5sreluIffEET_T0_RKS6_EEEEvT3_mmm --------------------------
	.section	.text._ZN18transformer_engine6detail38cast_transpose_fused_kernel_notalignedILb0ELb0ELb1EfNS_16CTDBiasDActParamI6__halfS3_13__nv_fp8_e5m2fEELi4ELi8ENS_5EmptyEXadL_ZNS_5sreluIffEET_T0_RKS6_EEEEvT3_mmm,"ax",@progbits
	.align	128
        .global         _ZN18transformer_engine6detail38cast_transpose_fused_kernel_notalignedILb0ELb0ELb1EfNS_16CTDBiasDActParamI6__halfS3_13__nv_fp8_e5m2fEELi4ELi8ENS_5EmptyEXadL_ZNS_5sreluIffEET_T0_RKS6_EEEEvT3_mmm
        .type           _ZN18transformer_engine6detail38cast_transpose_fused_kernel_notalignedILb0ELb0ELb1EfNS_16CTDBiasDActParamI6__halfS3_13__nv_fp8_e5m2fEELi4ELi8ENS_5EmptyEXadL_ZNS_5sreluIffEET_T0_RKS6_EEEEvT3_mmm,@function
        .size           _ZN18transformer_engine6detail38cast_transpose_fused_kernel_notalignedILb0ELb0ELb1EfNS_16CTDBiasDActParamI6__halfS3_13__nv_fp8_e5m2fEELi4ELi8ENS_5EmptyEXadL_ZNS_5sreluIffEET_T0_RKS6_EEEEvT3_mmm,(.L_x_35158 - _ZN18transformer_engine6detail38cast_transpose_fused_kernel_notalignedILb0ELb0ELb1EfNS_16CTDBiasDActParamI6__halfS3_13__nv_fp8_e5m2fEELi4ELi8ENS_5EmptyEXadL_ZNS_5sreluIffEET_T0_RKS6_EEEEvT3_mmm)
        .other          _ZN18transformer_engine6detail38cast_transpose_fused_kernel_notalignedILb0ELb0ELb1EfNS_16CTDBiasDActParamI6__halfS3_13__nv_fp8_e5m2fEELi4ELi8ENS_5EmptyEXadL_ZNS_5sreluIffEET_T0_RKS6_EEEEvT3_mmm,@"STO_CUDA_ENTRY STV_DEFAULT"
_ZN18transformer_engine6detail38cast_transpose_fused_kernel_notalignedILb0ELb0ELb1EfNS_16CTDBiasDActParamI6__halfS3_13__nv_fp8_e5m2fEELi4ELi8ENS_5EmptyEXadL_ZNS_5sreluIffEET_T0_RKS6_EEEEvT3_mmm:
.text._ZN18transformer_engine6detail38cast_transpose_fused_kernel_notalignedILb0ELb0ELb1EfNS_16CTDBiasDActParamI6__halfS3_13__nv_fp8_e5m2fEELi4ELi8ENS_5EmptyEXadL_ZNS_5sreluIffEET_T0_RKS6_EEEEvT3_mmm:
        /* <DEDUP_REMOVED lines=19> */
[----:B------:R-:W-:Y:S05]  /*0130*/  CALL.REL.NOINC `($__internal_672_$__cuda_sm20_div_u64) ;  /* 0x000000b000ac7944 */ /* 0x000fea0003c00000 */
        /* <DEDUP_REMOVED lines=8> */
.L_x_31005:
        /* <DEDUP_REMOVED lines=22> */
.L_x_31006:
        /* <DEDUP_REMOVED lines=170> */
[----:B------:R-:W-:Y:S01]  /*0dc0*/  F2FP.SATFINITE.E5M2.F32.PACK_AB_MERGE_C R47, RZ, R0, RZ ;  /* 0x00000000ff2f723e */ /* 0x000fe200048060ff */
[----:B------:R-:W-:Y:S02]  /*0dd0*/  @P2 IMAD.IADD R0, R53, 0x1, R27 ;  /* 0x0000000135002824 */ /* 0x000fe400078e021b */
[----:B------:R-:W-:Y:S01]  /*0de0*/  FMUL R36, R72, R63 ;  /* 0x0000003f48247220 */ /* 0x000fe20000400000 */
[-C--:B------:R-:W-:Y:S02]  /*0df0*/  @P2 LEA.HI.X R45, R42, R57.reuse, R23, 0x3, P3 ;  /* 0x000000392a2d2211 */ /* 0x080fe400018f1c17 */
[----:B------:R-:W-:-:S02]  /*0e00*/  @P2 LEA.HI.X R23, R46, R57, R21, 0x3, P4 ;  /* 0x000000392e172211 */ /* 0x000fc400020f1c15 */
[----:B------:R-:W-:Y:S01]  /*0e10*/  @P2 LEA.HI.X R21, R52, R57, R0, 0x3, P5 ;  /* 0x0000003934152211 */ /* 0x000fe200028f1c00 */
[----:B------:R-:W-:Y:S01]  /*0e20*/  HADD2.F32 R0, -RZ, R6.H0_H0 ;  /* 0x20000006ff007230 */ /* 0x000fe20000004100 */
[----:B------:R-:W-:Y:S02]  /*0e30*/  F2FP.SATFINITE.E5M2.F32.PACK_AB_MERGE_C R36, RZ, R36, RZ ;  /* 0x00000024ff24723e */ /* 0x000fe400048060ff */
        /* <DEDUP_REMOVED lines=95> */
[----:B------:R-:W-:Y:S02]  /*1430*/  F2FP.SATFINITE.E5M2.F32.PACK_AB_MERGE_C R25, RZ, R25, RZ ;  /* 0x00000019ff19723e */ /* 0x000fe400048060ff */
[----:B------:R-:W-:Y:S02]  /*1440*/  F2FP.SATFINITE.E5M2.F32.PACK_AB_MERGE_C R0, RZ, R0, RZ ;  /* 0x00000000ff00723e */ /* 0x000fe400048060ff */
        /* <DEDUP_REMOVED lines=56> */
[----:B------:R-:W-:Y:S01]  /*17d0*/  F2FP.SATFINITE.E5M2.F32.PACK_AB_MERGE_C R80, RZ, R24, RZ ;  /* 0x00000018ff50723e */ /* 0x000fe200048060ff */
[----:B------:R-:W-:Y:S01]  /*17e0*/  FMUL R88, R88, R63 ;  /* 0x0000003f58587220 */ /* 0x000fe20000400000 */
[----:B------:R-:W-:Y:S01]  /*17f0*/  FMNMX R45, R44, R55, !PT ;  /* 0x000000372c2d7209 */ /* 0x000fe20007800000 */
[-C--:B------:R-:W-:Y:S01]  /*1800*/  FMUL R49, R60, R63.reuse ;  /* 0x0000003f3c317220 */ /* 0x080fe20000400000 */
[----:B------:R-:W-:Y:S01]  /*1810*/  F2FP.SATFINITE.E5M2.F32.PACK_AB_MERGE_C R24, RZ, R2, RZ ;  /* 0x00000002ff18723e */ /* 0x000fe200048060ff */
        /* <DEDUP_REMOVED lines=20> */
[----:B------:R-:W-:Y:S02]  /*1960*/  FMNMX R45, R94, R45, !PT ;  /* 0x0000002d5e2d7209 */ /* 0x000fe40007800000 */
        /* <DEDUP_REMOVED lines=9> */
[----:B------:R-:W-:Y:S01]  /*1a00*/  F2FP.SATFINITE.E5M2.F32.PACK_AB_MERGE_C R83, RZ, R83, RZ ;  /* 0x00000053ff53723e */ /* 0x000fe200048060ff */
        /* <DEDUP_REMOVED lines=12> */
.L_x_31008:
[----:B------:R-:W-:Y:S05]  /*1ad0*/  BSYNC B0 ;  /* 0x0000000000007941 */ /* 0x000fea0003800000 */
.L_x_31007:
        /* <DEDUP_REMOVED lines=15> */
.L_x_31010:
[----:B------:R-:W-:Y:S05]  /*1bd0*/  BSYNC B0 ;  /* 0x0000000000007941 */ /* 0x000fea0003800000 */
.L_x_31009:
        /* <DEDUP_REMOVED lines=15> */
.L_x_31012:
[----:B------:R-:W-:Y:S05]  /*1cd0*/  BSYNC B0 ;  /* 0x0000000000007941 */ /* 0x000fea0003800000 */
.L_x_31011:
        /* <DEDUP_REMOVED lines=16> */
.L_x_31014:
[----:B------:R-:W-:Y:S05]  /*1de0*/  BSYNC B0 ;  /* 0x0000000000007941 */ /* 0x000fea0003800000 */
.L_x_31013:
        /* <DEDUP_REMOVED lines=17> */
.L_x_31016:
[----:B------:R-:W-:Y:S05]  /*1f00*/  BSYNC B0 ;  /* 0x0000000000007941 */ /* 0x000fea0003800000 */
.L_x_31015:
        /* <DEDUP_REMOVED lines=34> */
[----:B------:R-:W-:-:S02]  /*2130*/  F2FP.SATFINITE.E5M2.F32.PACK_AB_MERGE_C R73, RZ, R73, RZ ;  /* 0x00000049ff49723e */ /* 0x000fc400048060ff */
[----:B------:R-:W-:Y:S02]  /*2140*/  F2FP.SATFINITE.E5M2.F32.PACK_AB_MERGE_C R47, RZ, R47, RZ ;  /* 0x0000002fff2f723e */ /* 0x000fe400048060ff */
[----:B------:R-:W-:Y:S01]  /*2150*/  F2FP.SATFINITE.E5M2.F32.PACK_AB_MERGE_C R84, RZ, R84, RZ ;  /* 0x00000054ff54723e */ /* 0x000fe200048060ff */
        /* <DEDUP_REMOVED lines=16> */
.L_x_31018:
[----:B------:R-:W-:Y:S05]  /*2260*/  BSYNC B0 ;  /* 0x0000000000007941 */ /* 0x000fea0003800000 */
.L_x_31017:
[-C--:B------:R-:W-:Y:S01]  /*2270*/  FMUL R16, R90, R63.reuse ;  /* 0x0000003f5a107220 */ /* 0x080fe20000400000 */
[-C--:B------:R-:W-:Y:S01]  /*2280*/  FMUL R77, R92, R63.reuse ;  /* 0x0000003f5c4d7220 */ /* 0x080fe20000400000 */
[----:B------:R-:W-:Y:S01]  /*2290*/  FMUL R86, R88, R63 ;  /* 0x0000003f58567220 */ /* 0x000fe20000400000 */
[----:B0-----:R-:W-:Y:S01]  /*22a0*/  IADD3 R59, R71, 0x1e, -R60 ;  /* 0x0000001e473b7810 */ /* 0x001fe20007ffe83c */
[----:B------:R-:W-:Y:S01]  /*22b0*/  BSSY B0, `(.L_x_31019) ;  /* 0x0000016000007945 */ /* 0x000fe20003800000 */
[----:B------:R-:W-:Y:S01]  /*22c0*/  IMAD.SHL.U32 R87, R69, 0x8, RZ ;  /* 0x0000000845577824 */ /* 0x000fe200078e00ff */
[----:B------:R-:W-:Y:S02]  /*22d0*/  F2FP.SATFINITE.E5M2.F32.PACK_AB_MERGE_C R75, RZ, R16, RZ ;  /* 0x00000010ff4b723e */ /* 0x000fe400048060ff */
[----:B------:R-:W-:Y:S02]  /*22e0*/  LOP3.LUT R59, R59, 0x1f, RZ, 0xc0, !PT ;  /* 0x0000001f3b3b7812 */ /* 0x000fe400078ec0ff */
[----:B------:R-:W-:-:S02]  /*22f0*/  F2FP.SATFINITE.E5M2.F32.PACK_AB_MERGE_C R77, RZ, R77, RZ ;  /* 0x0000004dff4d723e */ /* 0x000fc400048060ff */
[----:B------:R-:W-:Y:S01]  /*2300*/  F2FP.SATFINITE.E5M2.F32.PACK_AB_MERGE_C R86, RZ, R86, RZ ;  /* 0x00000056ff56723e */ /* 0x000fe200048060ff */
        /* <DEDUP_REMOVED lines=16> */
.L_x_31020:
[----:B------:R-:W-:Y:S05]  /*2410*/  BSYNC B0 ;  /* 0x0000000000007941 */ /* 0x000fea0003800000 */
.L_x_31019:
        /* <DEDUP_REMOVED lines=38> */
[----:B------:R-:W-:Y:S02]  /*2680*/  F2FP.SATFINITE.E5M2.F32.PACK_AB_MERGE_C R91, RZ, R91, RZ ;  /* 0x0000005bff5b723e */ /* 0x000fe400048060ff */
        /* <DEDUP_REMOVED lines=80> */
[----:B------:R-:W-:Y:S02]  /*2b90*/  F2FP.SATFINITE.E5M2.F32.PACK_AB_MERGE_C R19, RZ, R16, RZ ;  /* 0x00000010ff13723e */ /* 0x000fe400048060ff */
        /* <DEDUP_REMOVED lines=21> */
.L_x_31022:
[----:B------:R-:W-:Y:S05]  /*2cf0*/  BSYNC B0 ;  /* 0x0000000000007941 */ /* 0x000fea0003800000 */
.L_x_31021:
        /* <DEDUP_REMOVED lines=149> */
.L_x_31024:
[----:B------:R-:W-:Y:S05]  /*3650*/  BSYNC B0 ;  /* 0x0000000000007941 */ /* 0x000fea0003800000 */
.L_x_31023:
        /* <DEDUP_REMOVED lines=16> */
.L_x_31026:
[----:B------:R-:W-:Y:S05]  /*3760*/  BSYNC B0 ;  /* 0x0000000000007941 */ /* 0x000fea0003800000 */
.L_x_31025:
[----:B------:R-:W-:Y:S02]  /*3770*/  HADD2.F32 R0, -RZ, R38.H0_H0 ;  /* 0x20000026ff007230 */ /* 0x000fe40000004100 */
[-C--:B01----:R-:W-:Y:S01]  /*3780*/  FMUL R35, R54, R63.reuse ;  /* 0x0000003f36237220 */ /* 0x083fe20000400000 */
[----:B------:R-:W-:Y:S01]  /*3790*/  F2FP.SATFINITE.E5M2.F32.PACK_AB_MERGE_C R78, RZ, R78, RZ ;  /* 0x0000004eff4e723e */ /* 0x000fe200048060ff */
[-C--:B------:R-:W-:Y:S01]  /*37a0*/  FMUL R88, R88, R63.reuse ;  /* 0x0000003f58587220 */ /* 0x080fe20000400000 */
[----:B------:R-:W-:Y:S01]  /*37b0*/  FSEL R84, R84, RZ, P1 ;  /* 0x000000ff54547208 */ /* 0x000fe20000800000 */
[C---:B------:R-:W-:Y:S01]  /*37c0*/  FMUL R86, R0.reuse, R0 ;  /* 0x0000000000567220 */ /* 0x040fe20000400000 */
[----:B------:R-:W-:Y:S01]  /*37d0*/  FSETP.GT.AND P2, PT, R0, RZ, PT ;  /* 0x000000ff0000720b */ /* 0x000fe20003f44000 */
[----:B------:R-:W-:Y:S01]  /*37e0*/  BSSY B0, `(.L_x_31027) ;  /* 0x0000058000007945 */ /* 0x000fe20003800000 */
[----:B------:R-:W-:Y:S01]  /*37f0*/  LOP3.LUT R0, R78, 0xffff, RZ, 0xc0, !PT ;  /* 0x0000ffff4e007812 */ /* 0x000fe200078ec0ff */
[----:B------:R-:W-:Y:S01]  /*3800*/  FMUL R34, R84, R63 ;  /* 0x0000003f54227220 */ /* 0x000fe20000400000 */
[----:B------:R-:W-:-:S02]  /*3810*/  F2FP.SATFINITE.E5M2.F32.PACK_AB_MERGE_C R35, RZ, R35, RZ ;  /* 0x00000023ff23723e */ /* 0x000fc400048060ff */
[----:B------:R-:W-:Y:S02]  /*3820*/  LOP3.LUT R3, R0, 0xff, RZ, 0xc0, !PT ;  /* 0x000000ff00037812 */ /* 0x000fe400078ec0ff */
[----:B------:R-:W-:Y:S02]  /*3830*/  FSEL R86, R86, RZ, P2 ;  /* 0x000000ff56567208 */ /* 0x000fe40001000000 */
[----:B------:R-:W-:Y:S02]  /*3840*/  PRMT R0, R35, 0x7104, RZ ;  /* 0x0000710423007816 */ /* 0x000fe400000000ff */
[----:B------:R-:W-:Y:S02]  /*3850*/  F2FP.SATFINITE.E5M2.F32.PACK_AB_MERGE_C R34, RZ, R34, RZ ;  /* 0x00000022ff22723e */ /* 0x000fe400048060ff */
[----:B------:R-:W-:Y:S01]  /*3860*/  LOP3.LUT R79, R3, 0xff00, R0, 0xf8, !PT ;  /* 0x0000ff00034f7812 */ /* 0x000fe200078ef800 */
[----:B------:R-:W-:Y:S01]  /*3870*/  FMUL R0, R86, R63 ;  /* 0x0000003f56007220 */ /* 0x000fe20000400000 */
[----:B------:R-:W-:Y:S01]  /*3880*/  SHF.R.U64 R32, R32, 0x10, R33 ;  /* 0x0000001020207819 */ /* 0x000fe20000001221 */
[----:B------:R-:W-:Y:S01]  /*3890*/  IMAD.U32 R3, R34, 0x10000, RZ ;  /* 0x0001000022037824 */ /* 0x000fe200078e00ff */
[----:B------:R-:W-:-:S02]  /*38a0*/  LOP3.LUT R91, R37, 0xff, RZ, 0xc0, !PT ;  /* 0x000000ff255b7812 */ /* 0x000fc400078ec0ff */
[----:B------:R-:W-:Y:S01]  /*38b0*/  F2FP.SATFINITE.E5M2.F32.PACK_AB_MERGE_C R0, RZ, R0, RZ ;  /* 0x00000000ff00723e */ /* 0x000fe200048060ff */
        /* <DEDUP_REMOVED lines=74> */
.L_x_31028:
[----:B------:R-:W-:Y:S05]  /*3d60*/  BSYNC B0 ;  /* 0x0000000000007941 */ /* 0x000fea0003800000 */
.L_x_31027:
        /* <DEDUP_REMOVED lines=19> */
.L_x_31030:
[----:B------:R-:W-:Y:S05]  /*3ea0*/  BSYNC B0 ;  /* 0x0000000000007941 */ /* 0x000fea0003800000 */
.L_x_31029:
        /* <DEDUP_REMOVED lines=18> */
.L_x_31032:
[----:B------:R-:W-:Y:S05]  /*3fd0*/  BSYNC B0 ;  /* 0x0000000000007941 */ /* 0x000fea0003800000 */
.L_x_31031:
        /* <DEDUP_REMOVED lines=41> */
.L_x_31034:
[----:B------:R-:W-:Y:S05]  /*4270*/  BSYNC B0 ;  /* 0x0000000000007941 */ /* 0x000fea0003800000 */
.L_x_31033:
        /* <DEDUP_REMOVED lines=16> */
[----:B------:R-:W-:Y:S02]  /*4380*/  F2FP.SATFINITE.E5M2.F32.PACK_AB_MERGE_C R78, RZ, R78, RZ ;  /* 0x0000004eff4e723e */ /* 0x000fe400048060ff */
[----:B------:R-:W-:Y:S01]  /*4390*/  LOP3.LUT R80, R80, 0xffff, RZ, 0xc0, !PT ;  /* 0x0000ffff50507812 */ /* 0x000fe200078ec0ff */
[----:B------:R-:W-:Y:S01]  /*43a0*/  HADD2.F32 R38, -RZ, R38.H0_H0 ;  /* 0x20000026ff267230 */ /* 0x000fe20000004100 */
[----:B------:R-:W-:Y:S01]  /*43b0*/  F2FP.SATFINITE.E5M2.F32.PACK_AB_MERGE_C R79, RZ, R79, RZ ;  /* 0x0000004fff4f723e */ /* 0x000fe200048060ff */
        /* <DEDUP_REMOVED lines=201> */
.L_x_31036:
[----:B------:R-:W-:Y:S05]  /*5050*/  BSYNC B0 ;  /* 0x0000000000007941 */ /* 0x000fea0003800000 */
.L_x_31035:
        /* <DEDUP_REMOVED lines=21> */
.L_x_31038:
[----:B------:R-:W-:Y:S05]  /*51b0*/  BSYNC B0 ;  /* 0x0000000000007941 */ /* 0x000fea0003800000 */
.L_x_31037:
        /* <DEDUP_REMOVED lines=16> */
[----:B------:R-:W-:Y:S01]  /*52c0*/  F2FP.SATFINITE.E5M2.F32.PACK_AB_MERGE_C R84, RZ, R84, RZ ;  /* 0x00000054ff54723e */ /* 0x000fe200048060ff */
[-C--:B------:R-:W-:Y:S01]  /*52d0*/  FMUL R58, R92, R63.reuse ;  /* 0x0000003f5c3a7220 */ /* 0x080fe20000400000 */
[----:B------:R-:W-:Y:S01]  /*52e0*/  F2FP.SATFINITE.E5M2.F32.PACK_AB_MERGE_C R70, RZ, R70, RZ ;  /* 0x00000046ff46723e */ /* 0x000fe200048060ff */
[----:B------:R-:W-:Y:S01]  /*52f0*/  FMUL R0, R54, R63 ;  /* 0x0000003f36007220 */ /* 0x000fe20000400000 */
[----:B------:R-:W-:-:S02]  /*5300*/  LOP3.LUT R34, R84, 0xffff, RZ, 0xc0, !PT ;  /* 0x0000ffff54227812 */ /* 0x000fc400078ec0ff */
[----:B------:R-:W-:Y:S02]  /*5310*/  PRMT R36, R70, 0x7104, RZ ;  /* 0x0000710446247816 */ /* 0x000fe400000000ff */
[----:B-1----:R-:W-:Y:S02]  /*5320*/  LOP3.LUT R73, R34, 0xff, RZ, 0xc0, !PT ;  /* 0x000000ff22497812 */ /* 0x002fe400078ec0ff */
[----:B------:R-:W-:Y:S02]  /*5330*/  F2FP.SATFINITE.E5M2.F32.PACK_AB_MERGE_C R58, RZ, R58, RZ ;  /* 0x0000003aff3a723e */ /* 0x000fe400048060ff */
[----:B------:R-:W-:Y:S02]  /*5340*/  F2FP.SATFINITE.E5M2.F32.PACK_AB_MERGE_C R0, RZ, R0, RZ ;  /* 0x00000000ff00723e */ /* 0x000fe400048060ff */
        /* <DEDUP_REMOVED lines=73> */
[----:B------:R-:W-:Y:S02]  /*57e0*/  F2FP.SATFINITE.E5M2.F32.PACK_AB_MERGE_C R42, RZ, R40, RZ ;  /* 0x00000028ff2a723e */ /* 0x000fe400048060ff */
[----:B------:R-:W-:Y:S02]  /*57f0*/  F2FP.SATFINITE.E5M2.F32.PACK_AB_MERGE_C R43, RZ, R43, RZ ;  /* 0x0000002bff2b723e */ /* 0x000fe400048060ff */
[----:B------:R-:W-:Y:S02]  /*5800*/  F2FP.SATFINITE.E5M2.F32.PACK_AB_MERGE_C R44, RZ, R17, RZ ;  /* 0x00000011ff2c723e */ /* 0x000fe400048060ff */
[----:B------:R-:W-:Y:S02]  /*5810*/  F2FP.SATFINITE.E5M2.F32.PACK_AB_MERGE_C R45, RZ, R45, RZ ;  /* 0x0000002dff2d723e */ /* 0x000fe400048060ff */
[----:B------:R-:W-:Y:S01]  /*5820*/  F2FP.SATFINITE.E5M2.F32.PACK_AB_MERGE_C R16, RZ, R16, RZ ;  /* 0x00000010ff10723e */ /* 0x000fe200048060ff */
        /* <DEDUP_REMOVED lines=13> */
.L_x_31040:
[----:B------:R-:W-:Y:S05]  /*5900*/  BSYNC B0 ;  /* 0x0000000000007941 */ /* 0x000fea0003800000 */
.L_x_31039:
        /* <DEDUP_REMOVED lines=10> */
[----:B------:R-:W-:Y:S02]  /*59b0*/  F2FP.SATFINITE.E5M2.F32.PACK_AB_MERGE_C R53, RZ, R53, RZ ;  /* 0x00000035ff35723e */ /* 0x000fe400048060ff */
[----:B------:R-:W-:Y:S02]  /*59c0*/  F2FP.SATFINITE.E5M2.F32.PACK_AB_MERGE_C R49, RZ, R49, RZ ;  /* 0x00000031ff31723e */ /* 0x000fe400048060ff */
[----:B------:R-:W-:Y:S01]  /*59d0*/  F2FP.SATFINITE.E5M2.F32.PACK_AB_MERGE_C R41, RZ, R41, RZ ;  /* 0x00000029ff29723e */ /* 0x000fe200048060ff */
        /* <DEDUP_REMOVED lines=13> */
.L_x_31042:
[----:B------:R-:W-:Y:S05]  /*5ab0*/  BSYNC B0 ;  /* 0x0000000000007941 */ /* 0x000fea0003800000 */
.L_x_31041:
        /* <DEDUP_REMOVED lines=24> */
[----:B------:R-:W-:Y:S01]  /*5c40*/  F2FP.SATFINITE.E5M2.F32.PACK_AB_MERGE_C R44, RZ, R44, RZ ;  /* 0x0000002cff2c723e */ /* 0x000fe200048060ff */
[-C--:B------:R-:W-:Y:S01]  /*5c50*/  FMUL R19, R4, R63.reuse ;  /* 0x0000003f04137220 */ /* 0x080fe20000400000 */
[----:B------:R-:W-:Y:S01]  /*5c60*/  F2FP.SATFINITE.E5M2.F32.PACK_AB_MERGE_C R8, RZ, R8, RZ ;  /* 0x00000008ff08723e */ /* 0x000fe200048060ff */
[----:B------:R-:W-:Y:S01]  /*5c70*/  FMUL R18, R6, R63 ;  /* 0x0000003f06127220 */ /* 0x000fe20000400000 */
[----:B------:R-:W-:-:S02]  /*5c80*/  LOP3.LUT R17, R44, 0xffff, RZ, 0xc0, !PT ;  /* 0x0000ffff2c117812 */ /* 0x000fc400078ec0ff */
[----:B------:R-:W-:Y:S02]  /*5c90*/  PRMT R10, R8, 0x7104, RZ ;  /* 0x00007104080a7816 */ /* 0x000fe400000000ff */
[----:B------:R-:W-:Y:S02]  /*5ca0*/  LOP3.LUT R17, R17, 0xff, RZ, 0xc0, !PT ;  /* 0x000000ff11117812 */ /* 0x000fe400078ec0ff */
[----:B------:R-:W-:Y:S02]  /*5cb0*/  F2FP.SATFINITE.E5M2.F32.PACK_AB_MERGE_C R19, RZ, R19, RZ ;  /* 0x00000013ff13723e */ /* 0x000fe400048060ff */
[----:B------:R-:W-:Y:S02]  /*5cc0*/  F2FP.SATFINITE.E5M2.F32.PACK_AB_MERGE_C R18, RZ, R18, RZ ;  /* 0x00000012ff12723e */ /* 0x000fe400048060ff */
        /* <DEDUP_REMOVED lines=58> */
[----:B------:R-:W-:Y:S02]  /*6070*/  F2FP.SATFINITE.E5M2.F32.PACK_AB_MERGE_C R85, RZ, R12, RZ ;  /* 0x0000000cff55723e */ /* 0x000fe400048060ff */
        /* <DEDUP_REMOVED lines=30> */
.L_x_31044:
[----:B------:R-:W-:Y:S05]  /*6260*/  BSYNC B0 ;  /* 0x0000000000007941 */ /* 0x000fea0003800000 */
.L_x_31043:
        /* <DEDUP_REMOVED lines=34> */
[----:B------:R-:W-:Y:S02]  /*6490*/  F2FP.SATFINITE.E5M2.F32.PACK_AB_MERGE_C R87, RZ, R87, RZ ;  /* 0x00000057ff57723e */ /* 0x000fe400048060ff */
        /* <DEDUP_REMOVED lines=8> */
[----:B------:R-:W-:Y:S02]  /*6520*/  F2FP.SATFINITE.E5M2.F32.PACK_AB_MERGE_C R12, RZ, R13, RZ ;  /* 0x0000000dff0c723e */ /* 0x000fe400048060ff */
        /* <DEDUP_REMOVED lines=13> */
[----:B------:R-:W-:Y:S02]  /*6600*/  F2FP.SATFINITE.E5M2.F32.PACK_AB_MERGE_C R13, RZ, R13, RZ ;  /* 0x0000000dff0d723e */ /* 0x000fe400048060ff */
[----:B------:R-:W-:Y:S02]  /*6610*/  F2FP.SATFINITE.E5M2.F32.PACK_AB_MERGE_C R15, RZ, R15, RZ ;  /* 0x0000000fff0f723e */ /* 0x000fe400048060ff */
        /* <DEDUP_REMOVED lines=14> */
[----:B------:R-:W-:Y:S02]  /*6700*/  F2FP.SATFINITE.E5M2.F32.PACK_AB_MERGE_C R89, RZ, R89, RZ ;  /* 0x00000059ff59723e */ /* 0x000fe400048060ff */
[----:B------:R-:W-:Y:S02]  /*6710*/  FSEL R98, R98, RZ, P2 ;  /* 0x000000ff62627208 */ /* 0x000fe40001000000 */
[----:B------:R-:W-:Y:S02]  /*6720*/  FSEL R54, R54, RZ, P0 ;  /* 0x000000ff36367208 */ /* 0x000fe40000000000 */
[----:B------:R-:W-:Y:S01]  /*6730*/  LOP3.LUT R5, R89, 0xffff, RZ, 0xc0, !PT ;  /* 0x0000ffff59057812 */ /* 0x000fe200078ec0ff */
[----:B------:R-:W-:Y:S01]  /*6740*/  FMUL R42, R98, R63 ;  /* 0x0000003f622a7220 */ /* 0x000fe20000400000 */
[----:B------:R-:W-:Y:S01]  /*6750*/  F2FP.SATFINITE.E5M2.F32.PACK_AB_MERGE_C R85, RZ, R85, RZ ;  /* 0x00000055ff55723e */ /* 0x000fe200048060ff */
[----:B------:R-:W-:Y:S01]  /*6760*/  FMUL R43, R54, R63 ;  /* 0x0000003f362b7220 */ /* 0x000fe20000400000 */
[----:B------:R-:W-:-:S02]  /*6770*/  LOP3.LUT R6, R5, 0xff, RZ, 0xc0, !PT ;  /* 0x000000ff05067812 */ /* 0x000fc400078ec0ff */
        /* <DEDUP_REMOVED lines=10> */
[----:B------:R-:W-:Y:S02]  /*6820*/  F2FP.SATFINITE.E5M2.F32.PACK_AB_MERGE_C R52, RZ, R52, RZ ;  /* 0x00000034ff34723e */ /* 0x000fe400048060ff */
        /* <DEDUP_REMOVED lines=8> */
[----:B------:R-:W-:Y:S01]  /*68b0*/  F2FP.SATFINITE.E5M2.F32.PACK_AB_MERGE_C R56, RZ, R56, RZ ;  /* 0x00000038ff38723e */ /* 0x000fe200048060ff */
        /* <DEDUP_REMOVED lines=18> */
[----:B------:R-:W-:Y:S02]  /*69e0*/  F2FP.SATFINITE.E5M2.F32.PACK_AB_MERGE_C R57, RZ, R14, RZ ;  /* 0x0000000eff39723e */ /* 0x000fe400048060ff */
[----:B------:R-:W-:Y:S02]  /*69f0*/  LEA.HI.X R7, R6, R67, R7, 0x5, P2 ;  /* 0x0000004306077211 */ /* 0x000fe400010f2c07 */
[----:B------:R-:W-:-:S05]  /*6a00*/  SHF.R.U32.HI R6, RZ, 0x5, R71 ;  /* 0x00000005ff067819 */ /* 0x000fca0000011647 */
[----:B------:R-:W-:-:S05]  /*6a10*/  IMAD.SHL.U32 R6, R6, 0x4, RZ ;  /* 0x0000000406067824 */ /* 0x000fca00078e00ff */
[----:B------:R-:W-:Y:S01]  /*6a20*/  LOP3.LUT R31, R6, 0x1c, RZ, 0xe2, !PT ;  /* 0x0000001c061f7812 */ /* 0x000fe200078ee2ff */
[----:B------:R-:W-:Y:S01]  /*6a30*/  IMAD.U32 R6, R53, 0x10000, RZ ;  /* 0x0001000035067824 */ /* 0x000fe200078e00ff */
[----:B------:R-:W-:Y:S02]  /*6a40*/  F2FP.SATFINITE.E5M2.F32.PACK_AB_MERGE_C R53, RZ, R48, RZ ;  /* 0x00000030ff35723e */ /* 0x000fe400048060ff */
        /* <DEDUP_REMOVED lines=33> */
.L_x_31046:
[----:B------:R-:W-:Y:S05]  /*6c60*/  BSYNC B0 ;  /* 0x0000000000007941 */ /* 0x000fea0003800000 */
.L_x_31045:
        /* <DEDUP_REMOVED lines=16> */
.L_x_31048:
[----:B------:R-:W-:Y:S05]  /*6d70*/  BSYNC B0 ;  /* 0x0000000000007941 */ /* 0x000fea0003800000 */
.L_x_31047:
        /* <DEDUP_REMOVED lines=41> */
[----:B------:R-:W-:Y:S02]  /*7010*/  F2FP.SATFINITE.E5M2.F32.PACK_AB_MERGE_C R48, RZ, R48, RZ ;  /* 0x00000030ff30723e */ /* 0x000fe400048060ff */
[----:B------:R-:W-:Y:S02]  /*7020*/  F2FP.SATFINITE.E5M2.F32.PACK_AB_MERGE_C R56, RZ, R56, RZ ;  /* 0x00000038ff38723e */ /* 0x000fe400048060ff */
[----:B------:R-:W-:Y:S02]  /*7030*/  F2FP.SATFINITE.E5M2.F32.PACK_AB_MERGE_C R44, RZ, R44, RZ ;  /* 0x0000002cff2c723e */ /* 0x000fe400048060ff */
[----:B------:R-:W-:Y:S02]  /*7040*/  F2FP.SATFINITE.E5M2.F32.PACK_AB_MERGE_C R45, RZ, R45, RZ ;  /* 0x0000002dff2d723e */ /* 0x000fe400048060ff */
        /* <DEDUP_REMOVED lines=14> */
[----:B------:R-:W-:Y:S02]  /*7130*/  F2FP.SATFINITE.E5M2.F32.PACK_AB_MERGE_C R57, RZ, R57, RZ ;  /* 0x00000039ff39723e */ /* 0x000fe400048060ff */
[----:B------:R-:W-:Y:S02]  /*7140*/  F2FP.SATFINITE.E5M2.F32.PACK_AB_MERGE_C R49, RZ, R49, RZ ;  /* 0x00000031ff31723e */ /* 0x000fe400048060ff */
        /* <DEDUP_REMOVED lines=10> */
[----:B------:R-:W-:Y:S01]  /*71f0*/  F2FP.SATFINITE.E5M2.F32.PACK_AB_MERGE_C R30, RZ, R52, RZ ;  /* 0x00000034ff1e723e */ /* 0x000fe200048060ff */
        /* <DEDUP_REMOVED lines=16> */
.L_x_31050:
[----:B------:R-:W-:Y:S05]  /*7300*/  BSYNC B0 ;  /* 0x0000000000007941 */ /* 0x000fea0003800000 */
.L_x_31049:
[-C--:B------:R-:W-:Y:S01]  /*7310*/  FMUL R52, R14, R63.reuse ;  /* 0x0000003f0e347220 */ /* 0x080fe20000400000 */
[C---:B------:R-:W-:Y:S01]  /*7320*/  FMUL R8, R64.reuse, R64 ;  /* 0x0000004040087220 */ /* 0x040fe20000400000 */
[----:B------:R-:W-:Y:S01]  /*7330*/  FSETP.GT.AND P3, PT, R64, RZ, PT ;  /* 0x000000ff4000720b */ /* 0x000fe20003f64000 */
[----:B------:R-:W-:Y:S01]  /*7340*/  BSSY B0, `(.L_x_31051) ;  /* 0x0000067000007945 */ /* 0x000fe20003800000 */
[----:B------:R-:W-:Y:S02]  /*7350*/  SHF.R.U32.HI R77, RZ, 0x10, R77 ;  /* 0x00000010ff4d7819 */ /* 0x000fe4000001164d */
[----:B------:R-:W-:Y:S02]  /*7360*/  LOP3.LUT R12, R30, 0xffff, RZ, 0xc0, !PT ;  /* 0x0000ffff1e0c7812 */ /* 0x000fe400078ec0ff */
[----:B------:R-:W-:Y:S02]  /*7370*/  F2FP.SATFINITE.E5M2.F32.PACK_AB_MERGE_C R64, RZ, R52, RZ ;  /* 0x00000034ff40723e */ /* 0x000fe400048060ff */
        /* <DEDUP_REMOVED lines=14> */
[----:B------:R-:W-:-:S02]  /*7460*/  F2FP.SATFINITE.E5M2.F32.PACK_AB_MERGE_C R68, RZ, R12, RZ ;  /* 0x0000000cff44723e */ /* 0x000fc400048060ff */
        /* <DEDUP_REMOVED lines=9> */
[----:B------:R-:W-:-:S02]  /*7500*/  F2FP.SATFINITE.E5M2.F32.PACK_AB_MERGE_C R84, RZ, R84, RZ ;  /* 0x00000054ff54723e */ /* 0x000fc400048060ff */
[----:B------:R-:W-:Y:S01]  /*7510*/  F2FP.SATFINITE.E5M2.F32.PACK_AB_MERGE_C R75, RZ, R75, RZ ;  /* 0x0000004bff4b723e */ /* 0x000fe200048060ff */
[----:B------:R-:W-:Y:S01]  /*7520*/  FMUL R70, R78, R63 ;  /* 0x0000003f4e467220 */ /* 0x000fe20000400000 */
[----:B------:R-:W-:Y:S02]  /*7530*/  FMNMX R77, R8, R66, !PT ;  /* 0x00000042084d7209 */ /* 0x000fe40007800000 */
[----:B------:R-:W-:Y:S01]  /*7540*/  LOP3.LUT R8, R6, 0xff0000, R79, 0xf8, !PT ;  /* 0x00ff000006087812 */ /* 0x000fe200078ef84f */
[----:B------:R-:W-:Y:S01]  /*7550*/  HADD2.F32 R6, -RZ, R82.H0_H0 ;  /* 0x20000052ff067230 */ /* 0x000fe20000004100 */
[----:B------:R-:W-:Y:S02]  /*7560*/  LOP3.LUT R53, R84, 0xff, RZ, 0xc0, !PT ;  /* 0x000000ff54357812 */ /* 0x000fe400078ec0ff */
[----:B------:R-:W-:Y:S02]  /*7570*/  LOP3.LUT R66, R75, 0xffff, RZ, 0xc0, !PT ;  /* 0x0000ffff4b427812 */ /* 0x000fe400078ec0ff */
[----:B------:R-:W-:-:S02]  /*7580*/  F2FP.SATFINITE.E5M2.F32.PACK_AB_MERGE_C R70, RZ, R70, RZ ;  /* 0x00000046ff46723e */ /* 0x000fc400048060ff */
        /* <DEDUP_REMOVED lines=26> */
[----:B------:R-:W-:-:S02]  /*7730*/  F2FP.SATFINITE.E5M2.F32.PACK_AB_MERGE_C R76, RZ, R76, RZ ;  /* 0x0000004cff4c723e */ /* 0x000fc400048060ff */
        /* <DEDUP_REMOVED lines=13> */
[----:B------:R-:W-:-:S02]  /*7810*/  F2FP.SATFINITE.E5M2.F32.PACK_AB_MERGE_C R77, RZ, R77, RZ ;  /* 0x0000004dff4d723e */ /* 0x000fc400048060ff */
[----:B------:R-:W-:Y:S02]  /*7820*/  F2FP.SATFINITE.E5M2.F32.PACK_AB_MERGE_C R74, RZ, R74, RZ ;  /* 0x0000004aff4a723e */ /* 0x000fe400048060ff */
        /* <DEDUP_REMOVED lines=24> */
.L_x_31052:
[----:B------:R-:W-:Y:S05]  /*79b0*/  BSYNC B0 ;  /* 0x0000000000007941 */ /* 0x000fea0003800000 */
.L_x_31051:
        /* <DEDUP_REMOVED lines=17> */
.L_x_31054:
[----:B------:R-:W-:Y:S05]  /*7ad0*/  BSYNC B0 ;  /* 0x0000000000007941 */ /* 0x000fea0003800000 */
.L_x_31053:
        /* <DEDUP_REMOVED lines=33> */
[----:B------:R-:W-:Y:S01]  /*7cf0*/  F2FP.SATFINITE.E5M2.F32.PACK_AB_MERGE_C R58, RZ, R58, RZ ;  /* 0x0000003aff3a723e */ /* 0x000fe200048060ff */
[----:B------:R-:W-:Y:S01]  /*7d00*/  HADD2.F32 R51, -RZ, R51.H0_H0 ;  /* 0x20000033ff337230 */ /* 0x000fe20000004100 */
[----:B------:R-:W-:Y:S02]  /*7d10*/  F2FP.SATFINITE.E5M2.F32.PACK_AB_MERGE_C R73, RZ, R73, RZ ;  /* 0x00000049ff49723e */ /* 0x000fe400048060ff */
[----:B------:R-:W-:Y:S01]  /*7d20*/  FMNMX R82, R19, R82, !PT ;  /* 0x0000005213527209 */ /* 0x000fe20007800000 */
[----:B------:R-:W-:Y:S01]  /*7d30*/  FMUL R0, R50, R50 ;  /* 0x0000003232007220 */ /* 0x000fe20000400000 */
[C---:B------:R-:W-:Y:S01]  /*7d40*/  FSETP.GT.AND P4, PT, R42.reuse, RZ, PT ;  /* 0x000000ff2a00720b */ /* 0x040fe20003f84000 */
[----:B------:R-:W-:Y:S01]  /*7d50*/  FMUL R42, R42, R42 ;  /* 0x0000002a2a2a7220 */ /* 0x000fe20000400000 */
[----:B------:R-:W-:Y:S01]  /*7d60*/  F2FP.SATFINITE.E5M2.F32.PACK_AB_MERGE_C R53, RZ, R53, RZ ;  /* 0x00000035ff35723e */ /* 0x000fe200048060ff */
[----:B------:R-:W-:Y:S01]  /*7d70*/  FMUL R52, R51, R51 ;  /* 0x0000003333347220 */ /* 0x000fe20000400000 */
[----:B------:R-:W-:-:S02]  /*7d80*/  LOP3.LUT R19, R58, 0xffff, RZ, 0xc0, !PT ;  /* 0x0000ffff3a137812 */ /* 0x000fc400078ec0ff */
[----:B------:R-:W-:Y:S02]  /*7d90*/  F2FP.SATFINITE.E5M2.F32.PACK_AB_MERGE_C R59, RZ, R59, RZ ;  /* 0x0000003bff3b723e */ /* 0x000fe400048060ff */
        /* <DEDUP_REMOVED lines=17> */
[----:B------:R-:W-:Y:S02]  /*7eb0*/  F2FP.SATFINITE.E5M2.F32.PACK_AB_MERGE_C R79, RZ, R79, RZ ;  /* 0x0000004fff4f723e */ /* 0x000fe400048060ff */
[----:B------:R-:W-:Y:S02]  /*7ec0*/  F2FP.SATFINITE.E5M2.F32.PACK_AB_MERGE_C R82, RZ, R82, RZ ;  /* 0x00000052ff52723e */ /* 0x000fe400048060ff */
[----:B------:R-:W-:-:S02]  /*7ed0*/  FMNMX R0, R86, R19, !PT ;  /* 0x0000001356007209 */ /* 0x000fc40007800000 */
[----:B------:R-:W-:Y:S02]  /*7ee0*/  F2FP.SATFINITE.E5M2.F32.PACK_AB_MERGE_C R72, RZ, R72, RZ ;  /* 0x00000048ff48723e */ /* 0x000fe400048060ff */
[----:B------:R-:W-:Y:S02]  /*7ef0*/  LOP3.LUT R18, R79, 0xffff, RZ, 0xc0, !PT ;  /* 0x0000ffff4f127812 */ /* 0x000fe400078ec0ff */
[----:B------:R-:W-:Y:S02]  /*7f00*/  F2FP.SATFINITE.E5M2.F32.PACK_AB_MERGE_C R78, RZ, R78, RZ ;  /* 0x0000004eff4e723e */ /* 0x000fe400048060ff */
        /* <DEDUP_REMOVED lines=22> */
.L_x_31056:
[----:B------:R-:W-:Y:S05]  /*8070*/  BSYNC B0 ;  /* 0x0000000000007941 */ /* 0x000fea0003800000 */
.L_x_31055:
        /* <DEDUP_REMOVED lines=14> */
.L_x_31058:
[----:B------:R-:W-:Y:S05]  /*8160*/  BSYNC B0 ;  /* 0x0000000000007941 */ /* 0x000fea0003800000 */
.L_x_31057:
        /* <DEDUP_REMOVED lines=18> */
.L_x_31060:
[----:B------:R-:W-:Y:S05]  /*8290*/  BSYNC B0 ;  /* 0x0000000000007941 */ /* 0x000fea0003800000 */
.L_x_31059:
        /* <DEDUP_REMOVED lines=15> */
.L_x_31062:
[----:B------:R-:W-:Y:S05]  /*8390*/  BSYNC B0 ;  /* 0x0000000000007941 */ /* 0x000fea0003800000 */
.L_x_31061:
        /* <DEDUP_REMOVED lines=16> */
.L_x_31064:
[----:B------:R-:W-:Y:S05]  /*84a0*/  BSYNC B0 ;  /* 0x0000000000007941 */ /* 0x000fea0003800000 */
.L_x_31063:
        /* <DEDUP_REMOVED lines=17> */
.L_x_31066:
[----:B------:R-:W-:Y:S05]  /*85c0*/  BSYNC B0 ;  /* 0x0000000000007941 */ /* 0x000fea0003800000 */
.L_x_31065:
        /* <DEDUP_REMOVED lines=43> */
[----:B------:R-:W-:Y:S01]  /*8880*/  F2FP.SATFINITE.E5M2.F32.PACK_AB_MERGE_C R76, RZ, R47, RZ ;  /* 0x0000002fff4c723e */ /* 0x000fe200048060ff */
[----:B------:R-:W-:Y:S01]  /*8890*/  FMUL R53, R58, R63 ;  /* 0x0000003f3a357220 */ /* 0x000fe20000400000 */
[----:B------:R-:W-:Y:S01]  /*88a0*/  F2FP.SATFINITE.E5M2.F32.PACK_AB_MERGE_C R77, RZ, R49, RZ ;  /* 0x00000031ff4d723e */ /* 0x000fe200048060ff */
[-C--:B------:R-:W-:Y:S01]  /*88b0*/  FMUL R49, R44, R63.reuse ;  /* 0x0000003f2c317220 */ /* 0x080fe20000400000 */
[----:B------:R-:W-:Y:S01]  /*88c0*/  FMUL R47, R48, R63 ;  /* 0x0000003f302f7220 */ /* 0x000fe20000400000 */
[----:B------:R-:W-:-:S02]  /*88d0*/  F2FP.SATFINITE.E5M2.F32.PACK_AB_MERGE_C R70, RZ, R45, RZ ;  /* 0x0000002dff46723e */ /* 0x000fc400048060ff */
[----:B------:R-:W-:Y:S02]  /*88e0*/  F2FP.SATFINITE.E5M2.F32.PACK_AB_MERGE_C R68, RZ, R39, RZ ;  /* 0x00000027ff44723e */ /* 0x000fe400048060ff */
        /* <DEDUP_REMOVED lines=20> */
.L_x_31068:
[----:B------:R-:W-:Y:S05]  /*8a30*/  BSYNC B0 ;  /* 0x0000000000007941 */ /* 0x000fea0003800000 */
.L_x_31067:
        /* <DEDUP_REMOVED lines=15> */
.L_x_31070:
[----:B------:R-:W-:Y:S05]  /*8b30*/  BSYNC B0 ;  /* 0x0000000000007941 */ /* 0x000fea0003800000 */
.L_x_31069:
        /* <DEDUP_REMOVED lines=94> */
.L_x_31075:
        /* <DEDUP_REMOVED lines=51> */
.L_x_31074:
[----:B------:R-:W-:Y:S05]  /*9450*/  BSYNC B1 ;  /* 0x0000000000017941 */ /* 0x000fea0003800000 */
.L_x_31073:
        /* <DEDUP_REMOVED lines=15> */
.L_x_31077:
[----:B------:R-:W-:Y:S05]  /*9550*/  BSYNC B1 ;  /* 0x0000000000017941 */ /* 0x000fea0003800000 */
.L_x_31076:
        /* <DEDUP_REMOVED lines=25> */
.L_x_31072:
[----:B------:R-:W-:Y:S05]  /*96f0*/  BSYNC B0 ;  /* 0x0000000000007941 */ /* 0x000fea0003800000 */
.L_x_31071:
        /* <DEDUP_REMOVED lines=30> */
.L_x_31082:
        /* <DEDUP_REMOVED lines=51> */
.L_x_31081:
[----:B------:R-:W-:Y:S05]  /*9c10*/  BSYNC B1 ;  /* 0x0000000000017941 */ /* 0x000fea0003800000 */
.L_x_31080:
        /* <DEDUP_REMOVED lines=15> */
.L_x_31084:
[----:B------:R-:W-:Y:S05]  /*9d10*/  BSYNC B1 ;  /* 0x0000000000017941 */ /* 0x000fea0003800000 */
.L_x_31083:
        /* <DEDUP_REMOVED lines=25> */
.L_x_31079:
[----:B------:R-:W-:Y:S05]  /*9eb0*/  BSYNC B0 ;  /* 0x0000000000007941 */ /* 0x000fea0003800000 */
.L_x_31078:
        /* <DEDUP_REMOVED lines=28> */
.L_x_31089:
        /* <DEDUP_REMOVED lines=51> */
.L_x_31088:
[----:B------:R-:W-:Y:S05]  /*a3b0*/  BSYNC B1 ;  /* 0x0000000000017941 */ /* 0x000fea0003800000 */
.L_x_31087:
        /* <DEDUP_REMOVED lines=15> */
.L_x_31091:
[----:B------:R-:W-:Y:S05]  /*a4b0*/  BSYNC B1 ;  /* 0x0000000000017941 */ /* 0x000fea0003800000 */
.L_x_31090:
        /* <DEDUP_REMOVED lines=25> */
.L_x_31086:
[----:B------:R-:W-:Y:S05]  /*a650*/  BSYNC B0 ;  /* 0x0000000000007941 */ /* 0x000fea0003800000 */
.L_x_31085:
        /* <DEDUP_REMOVED lines=28> */
.L_x_31097:
        /* <DEDUP_REMOVED lines=53> */
.L_x_31096:
[----:B0-----:R-:W-:-:S07]  /*ab70*/  VIADD R4, R26, 0x5 ;  /* 0x000000051a047836 */ /* 0x001fce0000000000 */
.L_x_31095:
[----:B------:R-:W-:Y:S05]  /*ab80*/  BSYNC B1 ;  /* 0x0000000000017941 */ /* 0x000fea0003800000 */
.L_x_31094:
        /* <DEDUP_REMOVED lines=17> */
.L_x_31099:
[----:B------:R-:W-:Y:S05]  /*aca0*/  BSYNC B1 ;  /* 0x0000000000017941 */ /* 0x000fea0003800000 */
.L_x_31098:
        /* <DEDUP_REMOVED lines=24> */
.L_x_31093:
[----:B------:R-:W-:Y:S05]  /*ae30*/  BSYNC B0 ;  /* 0x0000000000007941 */ /* 0x000fea0003800000 */
.L_x_31092:
        /* <DEDUP_REMOVED lines=41> */
.L_x_31110:
[----:B-1----:R-:W-:-:S07]  /*b0d0*/  FMNMX R5, R2, R5, !PT ;  /* 0x0000000502057209 */ /* 0x002fce0007800000 */
.L_x_31102:
[----:B------:R-:W-:Y:S05]  /*b0e0*/  BSYNC B0 ;  /* 0x0000000000007941 */ /* 0x000fea0003800000 */
.L_x_31101:
[----:B------:R-:W-:Y:S01]  /*b0f0*/  ISETP.NE.AND P0, PT, R71, RZ, PT ;  /* 0x000000ff4700720c */ /* 0x000fe20003f05270 */
[----:B------:R-:W-:-:S12]  /*b100*/  BSSY B0, `(.L_x_31100) ;  /* 0x0000004000007945 */ /* 0x000fd80003800000 */
[----:B------:R-:W-:Y:S05]  /*b110*/  @P0 BRA `(.L_x_31104) ;  /* 0x0000000000080947 */ /* 0x000fea0003800000 */
[----:B0-----:R-:W0:Y:S02]  /*b120*/  LDC.64 R2, c[0x0][0x238] ;  /* 0x00008e00ff027b82 */ /* 0x001e240000000a00 */
[----:B0-----:R1:W-:Y:S02]  /*b130*/  REDG.E.MAX.S32.STRONG.GPU desc[UR6][R2.64], R5 ;  /* 0x000000050200798e */ /* 0x0013e4000d10e386 */
.L_x_31104:
[----:B------:R-:W-:Y:S05]  /*b140*/  BSYNC B0 ;  /* 0x0000000000007941 */ /* 0x000fea0003800000 */
.L_x_31100:
        /* <DEDUP_REMOVED lines=12> */
[----:B-1234-:R-:W-:Y:S05]  /*b210*/  CALL.REL.NOINC `($__internal_673_$__cuda_sm20_rcp_rn_f32_slowpath) ;  /* 0x0000000400847944 */ /* 0x01efea0003c00000 */
[----:B------:R-:W-:Y:S05]  /*b220*/  BRA `(.L_x_31106) ;  /* 0x0000000000107947 */ /* 0x000fea0003800000 */
.L_x_31105:
[----:B------:R-:W0:Y:S02]  /*b230*/  MUFU.RCP R0, R63 ;  /* 0x0000003f00007308 */ /* 0x000e240000001000 */
[----:B01----:R-:W-:-:S04]  /*b240*/  FFMA R2, R0, R63, -1 ;  /* 0xbf80000000027423 */ /* 0x003fc8000000003f */
[----:B------:R-:W-:-:S04]  /*b250*/  FADD.FTZ R5, -R2, -RZ ;  /* 0x800000ff02057221 */ /* 0x000fc80000010100 */
[----:B------:R-:W-:-:S07]  /*b260*/  FFMA R5, R0, R5, R0 ;  /* 0x0000000500057223 */ /* 0x000fce0000000000 */
.L_x_31106:
[----:B------:R-:W0:Y:S02]  /*b270*/  LDC.64 R2, c[0x0][0x240] ;  /* 0x00009000ff027b82 */ /* 0x000e240000000a00 */
[----:B0-----:R-:W-:Y:S01]  /*b280*/  STG.E desc[UR6][R2.64], R5 ;  /* 0x0000000502007986 */ /* 0x001fe2000c101906 */
[----:B------:R-:W-:Y:S05]  /*b290*/  EXIT ;  /* 0x000000000000794d */ /* 0x000fea0003800000 */
.L_x_31103:
[----:B------:R-:W-:Y:S02]  /*b2a0*/  IMAD.MOV.U32 R7, RZ, RZ, 0x4 ;  /* 0x00000004ff077424 */ /* 0x000fe400078e00ff */
[----:B------:R-:W-:Y:S02]  /*b2b0*/  IMAD.MOV.U32 R9, RZ, RZ, 0x1f ;  /* 0x0000001fff097424 */ /* 0x000fe400078e00ff */
[----:B------:R-:W-:-:S07]  /*b2c0*/  IMAD.MOV.U32 R4, RZ, RZ, -0x1 ;  /* 0xffffffffff047424 */ /* 0x000fce00078e00ff */
[----:B012-4-:R-:W-:Y:S05]  /*b2d0*/  WARPSYNC.COLLECTIVE R4, `(.L_x_31107) ;  /* 0x0000000004087348 */ /* 0x017fea0003c00000 */
[----:B-1----:R1:W3:Y:S02]  /*b2e0*/  SHFL.DOWN P0, R5, R0, R7, R9 ;  /* 0x0800000700057389 */ /* 0x0022e40000000009 */
[----:B01234-:R-:W-:Y:S01]  /*b2f0*/  ENDCOLLECTIVE ;  /* 0x000000000000791b */ /* 0x01ffe20003800000 */
.L_x_31107:
[----:B------:R-:W-:Y:S02]  /*b300*/  IMAD.MOV.U32 R7, RZ, RZ, 0x2 ;  /* 0x00000002ff077424 */ /* 0x000fe400078e00ff */
[----:B------:R-:W-:-:S05]  /*b310*/  IMAD.MOV.U32 R3, RZ, RZ, R5 ;  /* 0x000000ffff037224 */ /* 0x000fca00078e0005 */
[----:B------:R-:W-:-:S05]  /*b320*/  FMNMX R3, R3, R0, !PT ;  /* 0x0000000003037209 */ /* 0x000fca0007800000 */
[----:B------:R-:W-:-:S07]  /*b330*/  IMAD.MOV.U32 R0, RZ, RZ, R3 ;  /* 0x000000ffff007224 */ /* 0x000fce00078e0003 */
[----:B------:R-:W-:Y:S05]  /*b340*/  WARPSYNC.COLLECTIVE R4, `(.L_x_31108) ;  /* 0x0000000004087348 */ /* 0x000fea0003c00000 */
[----:B------:R0:W1:Y:S02]  /*b350*/  SHFL.DOWN P0, R5, R0, R7, R9 ;  /* 0x0800000700057389 */ /* 0x0000640000000009 */
[----:B01----:R-:W-:Y:S01]  /*b360*/  ENDCOLLECTIVE ;  /* 0x000000000000791b */ /* 0x003fe20003800000 */
.L_x_31108:
[----:B------:R-:W-:Y:S02]  /*b370*/  IMAD.MOV.U32 R7, RZ, RZ, 0x1 ;  /* 0x00000001ff077424 */ /* 0x000fe400078e00ff */
[----:B------:R-:W-:-:S05]  /*b380*/  IMAD.MOV.U32 R2, RZ, RZ, R5 ;  /* 0x000000ffff027224 */ /* 0x000fca00078e0005 */
[----:B------:R-:W-:-:S05]  /*b390*/  FMNMX R2, R3, R2, !PT ;  /* 0x0000000203027209 */ /* 0x000fca0007800000 */
[----:B------:R-:W-:-:S07]  /*b3a0*/  IMAD.MOV.U32 R0, RZ, RZ, R2 ;  /* 0x000000ffff007224 */ /* 0x000fce00078e0002 */
[----:B------:R-:W-:Y:S05]  /*b3b0*/  WARPSYNC.COLLECTIVE R4, `(.L_x_31109) ;  /* 0x0000000004087348 */ /* 0x000fea0003c00000 */
[----:B------:R0:W1:Y:S02]  /*b3c0*/  SHFL.DOWN P0, R5, R0, R7, R9 ;  /* 0x0800000700057389 */ /* 0x0000640000000009 */
[----:B01----:R-:W-:Y:S01]  /*b3d0*/  ENDCOLLECTIVE ;  /* 0x000000000000791b */ /* 0x003fe20003800000 */
.L_x_31109:
[----:B------:R-:W-:Y:S05]  /*b3e0*/  BRA `(.L_x_31110) ;  /* 0xfffffffc00387947 */ /* 0x000fea000383ffff */
        .weak           $__internal_672_$__cuda_sm20_div_u64
        .type           $__internal_672_$__cuda_sm20_div_u64,@function
        .size           $__internal_672_$__cuda_sm20_div_u64,($__internal_673_$__cuda_sm20_rcp_rn_f32_slowpath - $__internal_672_$__cuda_sm20_div_u64)
$__internal_672_$__cuda_sm20_div_u64:
        /* <DEDUP_REMOVED lines=67> */
[----:B------:R-:W-:Y:S06]  /*b820*/  RET.REL.NODEC R2 `(_ZN18transformer_engine6detail38cast_transpose_fused_kernel_notalignedILb0ELb0ELb1EfNS_16CTDBiasDActParamI6__halfS3_13__nv_fp8_e5m2fEELi4ELi8ENS_5EmptyEXadL_ZNS_5sreluIffEET_T0_RKS6_EEEEvT3_mmm) ;  /* 0xffffff4402f47950 */ /* 0x000fec0003c3ffff */
        .weak           $__internal_673_$__cuda_sm20_rcp_rn_f32_slowpath
        .type           $__internal_673_$__cuda_sm20_rcp_rn_f32_slowpath,@function
        .size           $__internal_673_$__cuda_sm20_rcp_rn_f32_slowpath,(.L_x_35158 - $__internal_673_$__cuda_sm20_rcp_rn_f32_slowpath)
$__internal_673_$__cuda_sm20_rcp_rn_f32_slowpath:
        /* <DEDUP_REMOVED lines=15> */
.L_x_31111:
        /* <DEDUP_REMOVED lines=33> */
.L_x_31113:
[----:B------:R0:W1:Y:S02]  /*bb30*/  MUFU.RCP R2, R0 ;  /* 0x0000000000027308 */ /* 0x0000640000001000 */
.L_x_31112:
[----:B-1-3--:R-:W-:Y:S02]  /*bb40*/  IMAD.MOV.U32 R5, RZ, RZ, R2 ;  /* 0x000000ffff057224 */ /* 0x00afe400078e0002 */
[----:B------:R-:W-:Y:S02]  /*bb50*/  IMAD.MOV.U32 R2, RZ, RZ, R7 ;  /* 0x000000ffff027224 */ /* 0x000fe400078e0007 */
[----:B------:R-:W-:-:S04]  /*bb60*/  IMAD.MOV.U32 R3, RZ, RZ, 0x0 ;  /* 0x00000000ff037424 */ /* 0x000fc800078e00ff */
[----:B0-2---:R-:W-:Y:S05]  /*bb70*/  RET.REL.NODEC R2 `(_ZN18transformer_engine6detail38cast_transpose_fused_kernel_notalignedILb0ELb0ELb1EfNS_16CTDBiasDActParamI6__halfS3_13__nv_fp8_e5m2fEELi4ELi8ENS_5EmptyEXadL_ZNS_5sreluIffEET_T0_RKS6_EEEEvT3_mmm) ;  /* 0xffffff4402207950 */ /* 0x005fea0003c3ffff */
.L_x_31114:
        /* <DEDUP_REMOVED lines=16> */
.L_x_35158:


//--------------------- .text._ZN18transformer_engine6detail38cast_transpose_fused_kernel_notalignedILb0ELb0ELb1EfNS_16CTDBiasDActParamI6__halfS3_13__nv_bfloat16fEELi4ELi4ENS_5EmptyEXadL_ZNS_5sreluIffEET_T0_RKS6_EEEEvT3_mmm --------------------------
	.section	.text._ZN18transformer_engine6detail38cast_transpose_fused_kernel_notalignedILb0ELb0ELb1EfNS_16CTDBiasDActParamI6__halfS3_13__nv_bfloat16fEELi4ELi4ENS_5EmptyEXadL_ZNS_5sreluIffEET_T0_RKS6_EEEEvT3_mmm,"ax",@progbits
	.align	128
        .global         _ZN18transformer_engine6detail38cast_transpose_fused_kernel_notalignedILb0ELb0ELb1EfNS_16CTDBiasDActParamI6__halfS3_13__nv_bfloat16fEELi4ELi4ENS_5EmptyEXadL_ZNS_5sreluIffEET_T0_RKS6_EEEEvT3_mmm
        .type           _ZN18transformer_engine6detail38cast_transpose_fused_kernel_notalignedILb0ELb0ELb1EfNS_16CTDBiasDActParamI6__halfS3_13__nv_bfloat16fEELi4ELi4ENS_5EmptyEXadL_ZNS_5sreluIffEET_T0_RKS6_EEEEvT3_mmm,@function
        .size           _ZN18transformer_engine6detail38cast_transpose_fused_kernel_notalignedILb0ELb0ELb1EfNS_16CTDBiasDActParamI6__halfS3_13__nv_bfloat16fEELi4ELi4ENS_5EmptyEXadL_ZNS_5sreluIffEET_T0_RKS6_EEEEvT3_mmm,(.L_x_35160 - _ZN18transformer_engine6detail38cast_transpose_fused_kernel_notalignedILb0ELb0ELb1EfNS_16CTDBiasDActParamI6__halfS3_13__nv_bfloat16fEELi4ELi4ENS_5EmptyEXadL_ZNS_5sreluIffEET_T0_RKS6_EEEEvT3_mmm)
        .other          _ZN18transformer_engine6detail38cast_transpose_fused_kernel_notalignedILb0ELb0ELb1EfNS_16CTDBiasDActParamI6__halfS3_13__nv_bfloat16fEELi4ELi4ENS_5EmptyEXadL_ZNS_5sreluIffEET_T0_RKS6_EEEEvT3_mmm,@"STO_CUDA_ENTRY STV_DEFAULT"
_ZN18transformer_engine6detail38cast_transpose_fused_kernel_notalignedILb0ELb0ELb1EfNS_16CTDBiasDActParamI6__halfS3_13__nv_bfloat16fEELi4ELi4ENS_5EmptyEXadL_ZNS_5sreluIffEET_T0_RKS6_EEEEvT3_mmm:
.text._ZN18transformer_engine6detail38cast_transpose_fused_kernel_notalignedILb0ELb0ELb1EfNS_16CTDBiasDActParamI6__halfS3_13__nv_bfloat16fEELi4ELi4ENS_5EmptyEXadL_ZNS_5sreluIffEET_T0_RKS6_EEEEvT3_mmm:
        /* <DEDUP_REMOVED lines=19> */
[----:B------:R-:W-:Y:S05]  /*0130*/  CALL.REL.NOINC `($__internal_674_$__cuda_sm20_div_u64) ;  /* 0x0000006800407944 */ /* 0x000fea0003c00000 */
        /* <DEDUP_REMOVED lines=8> */
.L_x_31115:
        /* <DEDUP_REMOVED lines=22> */
.L_x_31116:
[----:B------:R-:W0:Y:S01]  /*0320*/  LDC.64 R26, c[0x0][0x258] ;  /* 0x00009600ff1a7b82 */ /* 0x000e220000000a00 */
[----:B------:R-:W-:Y:S01]  /*0330*/  ULDC.64 UR6, c[0x0][0x260] ;  /* 0x0000980000067ab9 */ /* 0x000fe20000000a00 */
[----:B------:R-:W-:Y:S01]  /*0340*/  SHF.L.U64.HI R3, R24, 0x5, R25 ;  /* 0x0000000518037819 */ /* 0x000fe20000010219 */
[----:B------:R-:W-:Y:S01]  /*0350*/  IMAD.U32 R23, RZ, RZ, UR7 ;  /* 0x00000007ff177e24 */ /* 0x000fe2000f8e00ff */
[----:B------:R-:W-:Y:S01]  /*0360*/  SHF.L.U64.HI R2, R28, 0x5, R9 ;  /* 0x000000051c027819 */ /* 0x000fe20000010209 */
[----:B------:R-:W-:Y:S01]  /*0370*/  IMAD.U32 R0, RZ, RZ, UR6 ;  /* 0x00000006ff007e24 */ /* 0x000fe2000f8e00ff */
[----:B------:R-:W-:Y:S01]  /*0380*/  SHF.R.U32.HI R47, RZ, 0x1, R54 ;  /* 0x00000001ff2f7819 */ /* 0x000fe20000011636 */
[----:B------:R-:W-:Y:S01]  /*0390*/  IMAD.MOV.U32 R8, RZ, RZ, R28 ;  /* 0x000000ffff087224 */ /* 0x000fe200078e001c */
[--C-:B------:R-:W-:Y:S01]  /*03a0*/  SHF.R.U32.HI R20, RZ, 0x2, R23.reuse ;  /* 0x00000002ff147819 */ /* 0x100fe20000011617 */
[----:B------:R-:W-:Y:S01]  /*03b0*/  ULDC.64 UR4, c[0x0][0x210] ;  /* 0x0000840000047ab9 */ /* 0x000fe20000000a00 */
[----:B------:R-:W-:Y:S01]  /*03c0*/  SHF.R.U64 R21, R0, 0x2, R23 ;  /* 0x0000000200157819 */ /* 0x000fe20000001217 */
[----:B------:R-:W-:Y:S01]  /*03d0*/  ULDC.64 UR8, c[0x0][0x208] ;  /* 0x0000820000087ab9 */ /* 0x000fe20000000a00 */
[----:B------:R-:W-:-:S02]  /*03e0*/  LOP3.LUT R47, R47, 0x70, RZ, 0xc0, !PT ;  /* 0x000000702f2f7812 */ /* 0x000fc400078ec0ff */
[----:B------:R-:W-:-:S05]  /*03f0*/  LEA R17, P1, -R24, R21, 0x5 ;  /* 0x0000001518117211 */ /* 0x000fca00078229ff */
[----:B------:R-:W-:Y:S01]  /*0400*/  IMAD.X R0, R20, 0x1, ~R3, P1 ;  /* 0x0000000114007824 */ /* 0x000fe200008e0e03 */
[----:B------:R-:W-:Y:S02]  /*0410*/  ISETP.LT.U32.AND P1, PT, R17, 0x20, PT ;  /* 0x000000201100780c */ /* 0x000fe40003f21070 */
[----:B------:R-:W-:Y:S02]  /*0420*/  SHF.R.U32.HI R3, RZ, 0x5, R54 ;  /* 0x00000005ff037819 */ /* 0x000fe40000011636 */
[----:B0-----:R-:W-:Y:S01]  /*0430*/  SHF.R.U64 R22, R26, 0x2, R27 ;  /* 0x000000021a167819 */ /* 0x001fe2000000121b */
[----:B------:R-:W-:Y:S01]  /*0440*/  IMAD.WIDE.U32 R12, R24, R26, R8 ;  /* 0x0000001a180c7225 */ /* 0x000fe200078e0008 */
[----:B------:R-:W-:Y:S02]  /*0450*/  SHF.R.U32.HI R19, RZ, 0x2, R27 ;  /* 0x00000002ff137819 */ /* 0x000fe4000001161b */
[----:B------:R-:W-:Y:S01]  /*0460*/  LEA R18, P0, -R28, R22, 0x5 ;  /* 0x000000161c127211 */ /* 0x000fe200078029ff */
[C---:B------:R-:W-:Y:S01]  /*0470*/  IMAD R30, R3.reuse, -0x4, R54 ;  /* 0xfffffffc031e7824 */ /* 0x040fe200078e0236 */
[----:B------:R-:W-:Y:S01]  /*0480*/  ISETP.LT.U32.AND.EX P1, PT, R0, RZ, PT, P1 ;  /* 0x000000ff0000720c */ /* 0x000fe20003f21110 */
[----:B------:R-:W-:-:S02]  /*0490*/  IMAD.SHL.U32 R0, R3, 0x4, RZ ;  /* 0x0000000403007824 */ /* 0x000fc400078e00ff */
[----:B------:R-:W-:Y:S01]  /*04a0*/  IMAD.X R2, R19, 0x1, ~R2, P0 ;  /* 0x0000000113027824 */ /* 0x000fe200000e0e02 */
[----:B------:R-:W-:Y:S01]  /*04b0*/  ISETP.LT.U32.AND P0, PT, R18, 0x20, PT ;  /* 0x000000201200780c */ /* 0x000fe20003f01070 */
[-C--:B------:R-:W-:Y:S01]  /*04c0*/  IMAD.WIDE.U32 R70, R22, R47.reuse, RZ ;  /* 0x0000002f16467225 */ /* 0x080fe200078e00ff */
[----:B------:R-:W-:Y:S02]  /*04d0*/  LOP3.LUT R0, R0, 0x1c, RZ, 0xe2, !PT ;  /* 0x0000001c00007812 */ /* 0x000fe400078ee2ff */
[----:B------:R-:W-:Y:S01]  /*04e0*/  ISETP.LT.U32.AND.EX P0, PT, R2, RZ, PT, P0 ;  /* 0x000000ff0200720c */ /* 0x000fe20003f01100 */
[----:B------:R-:W-:Y:S01]  /*04f0*/  IMAD R2, R25, R26, RZ ;  /* 0x0000001a19027224 */ /* 0x000fe200078e02ff */
[----:B------:R-:W-:Y:S01]  /*0500*/  SEL R17, R17, 0x20, P1 ;  /* 0x0000002011117807 */ /* 0x000fe20000800000 */
[----:B------:R-:W-:Y:S01]  /*0510*/  IMAD R3, R19, R47, RZ ;  /* 0x0000002f13037224 */ /* 0x000fe200078e02ff */
[----:B------:R-:W-:Y:S01]  /*0520*/  SEL R18, R18, 0x20, P0 ;  /* 0x0000002012127807 */ /* 0x000fe20000000000 */
[----:B------:R-:W-:Y:S01]  /*0530*/  IMAD R29, R24, R27, R2 ;  /* 0x0000001b181d7224 */ /* 0x000fe200078e0202 */
[----:B------:R-:W-:Y:S01]  /*0540*/  LOP3.LUT R31, R30, 0x1f, RZ, 0xc0, !PT ;  /* 0x0000001f1e1f7812 */ /* 0x000fe200078ec0ff */
[----:B------:R-:W-:Y:S01]  /*0550*/  IMAD.IADD R46, R71, 0x1, R3 ;  /* 0x00000001472e7824 */ /* 0x000fe200078e0203 */
[----:B------:R-:W-:Y:S01]  /*0560*/  ISETP.GE.U32.AND P0, PT, R0, R17, PT ;  /* 0x000000110000720c */ /* 0x000fe20003f06070 */
[----:B------:R-:W-:Y:S01]  /*0570*/  IMAD.IADD R29, R13, 0x1, R29 ;  /* 0x000000010d1d7824 */ /* 0x000fe200078e021d */
[----:B------:R-:W-:-:S02]  /*0580*/  IADD3 R64, P2, R31, R70, RZ ;  /* 0x000000461f407210 */ /* 0x000fc40007f5e0ff */
        /* <DEDUP_REMOVED lines=10> */
[----:B------:R-:W-:Y:S01]  /*0630*/  @P0 LEA R6, P3, R22, R64, 0x1 ;  /* 0x0000004016060211 */ /* 0x000fe200078608ff */
[----:B------:R-:W-:Y:S01]  /*0640*/  @P0 IMAD.X R3, R65, 0x1, R19, P2 ;  /* 0x0000000141030824 */ /* 0x000fe200010e0613 */
[----:B------:R-:W-:Y:S01]  /*0650*/  @P0 LEA R14, P2, R2, R50, 0x3 ;  /* 0x00000032020e0211 */ /* 0x000fe200078418ff */
[----:B------:R-:W-:-:S02]  /*0660*/  IMAD.MOV.U32 R16, RZ, RZ, 0x3f800000 ;  /* 0x3f800000ff107424 */ /* 0x000fc400078e00ff */
[----:B------:R-:W-:Y:S01]  /*0670*/  @P0 IMAD R13, R19, 0x3, RZ ;  /* 0x00000003130d0824 */ /* 0x000fe200078e02ff */
[-C--:B------:R-:W-:Y:S01]  /*0680*/  @P0 LEA.HI.X R15, R2, R35.reuse, R3, 0x3, P2 ;  /* 0x00000023020f0211 */ /* 0x080fe200010f1c03 */
[----:B------:R-:W-:Y:S01]  /*0690*/  @P0 IMAD.WIDE.U32 R36, R22, 0x3, R64 ;  /* 0x0000000316240825 */ /* 0x000fe200078e0040 */
[CC--:B------:R-:W-:Y:S01]  /*06a0*/  @P0 LEA R2, P2, R64.reuse, R50.reuse, 0x3 ;  /* 0x0000003240020211 */ /* 0x0c0fe200078418ff */
[----:B------:R-:W-:Y:S02]  /*06b0*/  ULDC.64 UR4, c[0x0][0x220] ;  /* 0x0000880000047ab9 */ /* 0x000fe40000000a00 */
[----:B------:R0:W2:Y:S01]  /*06c0*/  @P0 LDG.E.64 R10, desc[UR8][R14.64] ;  /* 0x000000080e0a0981 */ /* 0x0000a2000c1e1b00 */
[----:B------:R-:W-:Y:S02]  /*06d0*/  @P0 LEA.HI.X R3, R64, R35, R65, 0x3, P2 ;  /* 0x0000002340030211 */ /* 0x000fe400010f1c41 */
[----:B------:R-:W-:Y:S02]  /*06e0*/  @P0 LEA.HI.X R7, R22, R65, R19, 0x1, P3 ;  /* 0x0000004116070211 */ /* 0x000fe400018f0c13 */
[C---:B------:R-:W-:Y:S01]  /*06f0*/  @P0 LEA R32, P3, R6.reuse, R50, 0x3 ;  /* 0x0000003206200211 */ /* 0x040fe200078618ff */
[----:B------:R-:W3:Y:S03]  /*0700*/  @P0 LDG.E.64 R4, desc[UR8][R2.64] ;  /* 0x0000000802040981 */ /* 0x000ee6000c1e1b00 */
[----:B------:R-:W-:Y:S01]  /*0710*/  @P0 LEA.HI.X R33, R6, R35, R7, 0x3, P3 ;  /* 0x0000002306210211 */ /* 0x000fe200018f1c07 */
[----:B0-----:R-:W0:Y:S01]  /*0720*/  @P1 LDC.64 R14, c[0x0][0x230] ;  /* 0x00008c00ff0e1b82 */ /* 0x001e220000000a00 */
[----:B------:R-:W-:-:S06]  /*0730*/  @!P0 CS2R R6, SRZ ;  /* 0x0000000000068805 */ /* 0x000fcc000001ff00 */
[----:B------:R-:W4:Y:S04]  /*0740*/  @P0 LDG.E.64 R6, desc[UR8][R32.64] ;  /* 0x0000000820060981 */ /* 0x000f28000c1e1b00 */
[----:B0-----:R0:W4:Y:S01]  /*0750*/  @P1 LDG.E R16, desc[UR8][R14.64] ;  /* 0x000000080e101981 */ /* 0x001122000c1e1900 */
[----:B------:R-:W-:Y:S01]  /*0760*/  @P0 IMAD.IADD R8, R37, 0x1, R13 ;  /* 0x0000000125080824 */ /* 0x000fe200078e020d */
[C---:B------:R-:W-:Y:S02]  /*0770*/  @P0 LEA R38, P1, R36.reuse, R50, 0x3 ;  /* 0x0000003224260211 */ /* 0x040fe400078218ff */
[----:B------:R-:W-:Y:S02]  /*0780*/  @!P0 CS2R R2, SRZ ;  /* 0x0000000000028805 */ /* 0x000fe4000001ff00 */
[----:B------:R-:W-:-:S05]  /*0790*/  @P0 LEA.HI.X R39, R36, R35, R8, 0x3, P1 ;  /* 0x0000002324270211 */ /* 0x000fca00008f1c08 */
[----:B------:R1:W4:Y:S01]  /*07a0*/  @P0 LDG.E.64 R2, desc[UR8][R38.64] ;  /* 0x0000000826020981 */ /* 0x000322000c1e1b00 */
[----:B------:R-:W-:Y:S02]  /*07b0*/  VIADD R30, R30, 0xffffffff ;  /* 0xffffffff1e1e7836 */ /* 0x000fe40000000000 */
[----:B------:R-:W-:-:S03]  /*07c0*/  VIADD R8, R0, 0x1 ;  /* 0x0000000100087836 */ /* 0x000fc60000000000 */
[----:B0-----:R-:W-:Y:S02]  /*07d0*/  LOP3.LUT R15, R30, 0x1f, RZ, 0xc0, !PT ;  /* 0x0000001f1e0f7812 */ /* 0x001fe400078ec0ff */
[----:B------:R-:W-:-:S04]  /*07e0*/  ISETP.GE.U32.AND P4, PT, R8, R17, PT ;  /* 0x000000110800720c */ /* 0x000fc80003f86070 */
[C---:B------:R-:W-:Y:S02]  /*07f0*/  ISETP.LT.U32.AND P4, PT, R15.reuse, R18, !P4 ;  /* 0x000000120f00720c */ /* 0x040fe40006781070 */
[----:B------:R-:W-:-:S05]  /*0800*/  IADD3 R14, P0, R15, R70, RZ ;  /* 0x000000460f0e7210 */ /* 0x000fca0007f1e0ff */
[----:B------:R-:W-:-:S06]  /*0810*/  IMAD.X R15, RZ, RZ, R46, P0 ;  /* 0x000000ffff0f7224 */ /* 0x000fcc00000e062e */
[----:B------:R-:W-:Y:S02]  /*0820*/  @P4 LOP3.LUT R13, R26, 0xfffffffc, RZ, 0xc0, !PT ;  /* 0xfffffffc1a0d4812 */ /* 0x000fe400078ec0ff */
[----:B------:R-:W-:Y:S02]  /*0830*/  @P4 LOP3.LUT R33, R27, 0x1fffffff, RZ, 0xc0, !PT ;  /* 0x1fffffff1b214812 */ /* 0x000fe400078ec0ff */
[----:B------:R-:W-:Y:S01]  /*0840*/  @P4 IADD3 R13, P0, R13, R14, RZ ;  /* 0x0000000e0d0d4210 */ /* 0x000fe20007f1e0ff */
[----:B-1----:R-:W-:Y:S02]  /*0850*/  @P4 IMAD R39, R19, 0x5, RZ ;  /* 0x0000000513274824 */ /* 0x002fe400078e02ff */
[----:B------:R-:W-:-:S04]  /*0860*/  @P4 IMAD.WIDE.U32 R36, R22, 0x5, R14 ;  /* 0x0000000516244825 */ /* 0x000fc800078e000e */
[--C-:B------:R-:W-:Y:S01]  /*0870*/  @P4 IMAD.X R30, R33, 0x1, R15.reuse, P0 ;  /* 0x00000001211e4824 */ /* 0x100fe200000e060f */
[CC--:B------:R-:W-:Y:S01]  /*0880*/  @P4 LEA R40, P0, R13.reuse, R50.reuse, 0x3 ;  /* 0x000000320d284211 */ /* 0x0c0fe200078018ff */
[----:B------:R-:W-:Y:S02]  /*0890*/  @P4 IMAD.MOV.U32 R42, RZ, RZ, R14 ;  /* 0x000000ffff2a4224 */ /* 0x000fe400078e000e */
[----:B------:R-:W-:Y:S01]  /*08a0*/  @P4 IMAD.MOV.U32 R43, RZ, RZ, R15 ;  /* 0x000000ffff2b4224 */ /* 0x000fe200078e000f */
[----:B------:R-:W-:Y:S01]  /*08b0*/  @P4 LEA.HI.X R41, R13, R35, R30, 0x3, P0 ;  /* 0x000000230d294211 */ /* 0x000fe200000f1c1e */
[----:B------:R-:W-:Y:S01]  /*08c0*/  @P4 IMAD.IADD R13, R37, 0x1, R39 ;  /* 0x00000001250d4824 */ /* 0x000fe200078e0227 */
[----:B------:R-:W-:Y:S02]  /*08d0*/  @!P4 CS2R R32, SRZ ;  /* 0x000000000020c805 */ /* 0x000fe4000001ff00 */
[----:B------:R-:W-:Y:S01]  /*08e0*/  @P4 LEA R38, P0, R36, R50, 0x3 ;  /* 0x0000003224264211 */ /* 0x000fe200078018ff */
[----:B------:R-:W-:-:S02]  /*08f0*/  @P4 IMAD R45, R19, 0x6, RZ ;  /* 0x00000006132d4824 */ /* 0x000fc400078e02ff */
[----:B------:R-:W-:Y:S01]  /*0900*/  @P4 IMAD.WIDE.U32 R42, R22, 0x6, R42 ;  /* 0x00000006162a4825 */ /* 0x000fe200078e002a */
[----:B------:R-:W-:Y:S01]  /*0910*/  @P4 LEA.HI.X R39, R36, R35, R13, 0x3, P0 ;  /* 0x0000002324274211 */ /* 0x000fe200000f1c0d */
[----:B------:R0:W5:Y:S02]  /*0920*/  @P4 LDG.E.64 R32, desc[UR8][R40.64] ;  /* 0x0000000828204981 */ /* 0x000164000c1e1b00 */
[----:B------:R-:W-:Y:S01]  /*0930*/  @P4 IMAD.IADD R13, R43, 0x1, R45 ;  /* 0x000000012b0d4824 */ /* 0x000fe200078e022d */
[----:B------:R-:W-:Y:S02]  /*0940*/  @P4 LEA R44, P0, R42, R50, 0x3 ;  /* 0x000000322a2c4211 */ /* 0x000fe400078018ff */
[----:B------:R-:W-:Y:S02]  /*0950*/  @!P4 CS2R R36, SRZ ;  /* 0x000000000024c805 */ /* 0x000fe4000001ff00 */
[----:B------:R-:W-:Y:S02]  /*0960*/  ISETP.GE.U32.AND P2, PT, R8, R17, PT ;  /* 0x000000110800720c */ /* 0x000fe40003f46070 */
[----:B------:R-:W-:Y:S01]  /*0970*/  @P4 LEA.HI.X R45, R42, R35, R13, 0x3, P0 ;  /* 0x000000232a2d4211 */ /* 0x000fe200000f1c0d */
[----:B0-----:R-:W-:Y:S01]  /*0980*/  @P4 IMAD.MOV.U32 R40, RZ, RZ, R14 ;  /* 0x000000ffff284224 */ /* 0x001fe200078e000e */
[----:B------:R0:W5:Y:S01]  /*0990*/  @P4 LDG.E.64 R36, desc[UR8][R38.64] ;  /* 0x0000000826244981 */ /* 0x000162000c1e1b00 */
[----:B------:R-:W-:-:S02]  /*09a0*/  @P4 IMAD.MOV.U32 R41, RZ, RZ, R15 ;  /* 0x000000ffff294224 */ /* 0x000fc400078e000f */
[----:B------:R-:W-:Y:S02]  /*09b0*/  @P4 IMAD R13, R19, 0x7, RZ ;  /* 0x00000007130d4824 */ /* 0x000fe400078e02ff */
[----:B------:R-:W-:Y:S01]  /*09c0*/  @P4 IMAD.WIDE.U32 R40, R22, 0x7, R40 ;  /* 0x0000000716284825 */ /* 0x000fe200078e0028 */
[----:B------:R-:W-:Y:S02]  /*09d0*/  SHF.R.U32.HI R8, RZ, 0x3, R54 ;  /* 0x00000003ff087819 */ /* 0x000fe40000011636 */
[----:B------:R-:W-:Y:S01]  /*09e0*/  @!P4 CS2R R42, SRZ ;  /* 0x00000000002ac805 */ /* 0x000fe2000001ff00 */
[----:B------:R-:W-:Y:S01]  /*09f0*/  @P4 IMAD.IADD R14, R41, 0x1, R13 ;  /* 0x00000001290e4824 */ /* 0x000fe200078e020d */
[----:B0-----:R-:W-:Y:S02]  /*0a00*/  @P4 LEA R38, P5, R40, R50, 0x3 ;  /* 0x0000003228264211 */ /* 0x001fe400078a18ff */
[----:B------:R-:W-:Y:S01]  /*0a10*/  LOP3.LUT R15, R8, 0x1ffffffc, RZ, 0xc0, !PT ;  /* 0x1ffffffc080f7812 */ /* 0x000fe200078ec0ff */
[----:B------:R-:W-:Y:S01]  /*0a20*/  VIADD R30, R0, 0x2 ;  /* 0x00000002001e7836 */ /* 0x000fe20000000000 */
[----:B------:R-:W-:Y:S01]  /*0a30*/  @P4 LEA.HI.X R39, R40, R35, R14, 0x3, P5 ;  /* 0x0000002328274211 */ /* 0x000fe200028f1c0e */
[----:B------:R-:W5:Y:S01]  /*0a40*/  @P4 LDG.E.64 R42, desc[UR8][R44.64] ;  /* 0x000000082c2a4981 */ /* 0x000f62000c1e1b00 */
[----:B------:R-:W-:-:S02]  /*0a50*/  IADD3 R13, R54, 0x1e, -R15 ;  /* 0x0000001e360d7810 */ /* 0x000fc40007ffe80f */
[----:B------:R-:W-:Y:S02]  /*0a60*/  LOP3.LUT R14, R26, 0xfffffffc, RZ, 0xc0, !PT ;  /* 0xfffffffc1a0e7812 */ /* 0x000fe400078ec0ff */
[-C--:B------:R-:W-:Y:S02]  /*0a70*/  ISETP.GE.U32.AND P1, PT, R30, R17.reuse, PT ;  /* 0x000000111e00720c */ /* 0x080fe40003f26070 */
[----:B------:R-:W-:Y:S02]  /*0a80*/  LOP3.LUT R13, R13, 0x1f, RZ, 0xc0, !PT ;  /* 0x0000001f0d0d7812 */ /* 0x000fe400078ec0ff */
[----:B------:R-:W-:Y:S02]  /*0a90*/  @!P4 CS2R R44, SRZ ;  /* 0x00000000002cc805 */ /* 0x000fe4000001ff00 */
[----:B------:R-:W-:Y:S02]  /*0aa0*/  IADD3 R30, P5, R14, R70, RZ ;  /* 0x000000460e1e7210 */ /* 0x000fe40007fbe0ff */
[----:B------:R-:W-:-:S02]  /*0ab0*/  ISETP.GE.U32.AND P3, PT, R0, R17, PT ;  /* 0x000000110000720c */ /* 0x000fc40003f66070 */
[----:B------:R0:W5:Y:S01]  /*0ac0*/  @P4 LDG.E.64 R44, desc[UR8][R38.64] ;  /* 0x00000008262c4981 */ /* 0x000162000c1e1b00 */
[----:B------:R-:W-:Y:S01]  /*0ad0*/  IADD3 R30, P4, R13, R30, RZ ;  /* 0x0000001e0d1e7210 */ /* 0x000fe20007f9e0ff */
[----:B------:R-:W-:Y:S01]  /*0ae0*/  IMAD.X R68, R46, 0x1, R27, P5 ;  /* 0x000000012e447824 */ /* 0x000fe200028e061b */
[----:B------:R-:W-:-:S03]  /*0af0*/  ISETP.GE.U32.OR P3, PT, R31, R18, P3 ;  /* 0x000000121f00720c */ /* 0x000fc60001f66470 */
[----:B------:R-:W-:Y:S01]  /*0b00*/  IMAD.X R31, RZ, RZ, R68, P4 ;  /* 0x000000ffff1f7224 */ /* 0x000fe200020e0644 */
[----:B------:R-:W-:Y:S01]  /*0b10*/  ISETP.LT.U32.AND P1, PT, R13, R18, !P1 ;  /* 0x000000120d00720c */ /* 0x000fe20004f21070 */
[----:B------:R-:W-:Y:S01]  /*0b20*/  VIADD R0, R0, 0x3 ;  /* 0x0000000300007836 */ /* 0x000fe20000000000 */
[----:B------:R-:W-:-:S04]  /*0b30*/  SHF.L.U64.HI R29, R12, 0x7, R29 ;  /* 0x000000070c1d7819 */ /* 0x000fc8000001021d */
[----:B------:R-:W-:Y:S01]  /*0b40*/  ISETP.GE.U32.AND P0, PT, R0, R17, PT ;  /* 0x000000110000720c */ /* 0x000fe20003f06070 */
[----:B------:R-:W-:Y:S01]  /*0b50*/  IMAD.SHL.U32 R0, R12, 0x80, RZ ;  /* 0x000000800c007824 */ /* 0x000fe200078e00ff */
[----:B------:R-:W-:-:S04]  /*0b60*/  LOP3.LUT R12, R8, 0x1c, RZ, 0xc0, !PT ;  /* 0x0000001c080c7812 */ /* 0x000fc800078ec0ff */
[----:B------:R-:W-:Y:S01]  /*0b70*/  IADD3 R8, R54, -0x1, -R12 ;  /* 0xffffffff36087810 */ /* 0x000fe20007ffe80c */
[----:B------:R-:W-:-:S04]  /*0b80*/  IMAD R63, R9, UR6, RZ ;  /* 0x00000006093f7c24 */ /* 0x000fc8000f8e02ff */
[----:B------:R-:W-:Y:S01]  /*0b90*/  IMAD R63, R28, R23, R63 ;  /* 0x000000171c3f7224 */ /* 0x000fe200078e023f */
[----:B------:R-:W-:Y:S01]  /*0ba0*/  BSSY B0, `(.L_x_31117) ;  /* 0x000009b000007945 */ /* 0x000fe20003800000 */
[----:B---3--:R-:W-:Y:S01]  /*0bb0*/  HADD2.F32 R34, -RZ, R4.H0_H0 ;  /* 0x20000004ff227230 */ /* 0x008fe20000004100 */
[----:B------:R-:W-:Y:S01]  /*0bc0*/  SHF.R.U64 R51, R4, 0x10, R5 ;  /* 0x0000001004337819 */ /* 0x000fe20000001205 */
[----:B------:R-:W-:-:S03]  /*0bd0*/  HADD2.F32 R40, -RZ, R5.H0_H0 ;  /* 0x20000005ff287230 */ /* 0x000fc60000004100 */
[C---:B------:R-:W-:Y:S01]  /*0be0*/  FSETP.GT.AND P4, PT, R34.reuse, RZ, PT ;  /* 0x000000ff2200720b */ /* 0x040fe20003f84000 */
[----:B0-----:R-:W-:Y:S02]  /*0bf0*/  HADD2.F32 R38, -RZ, R51.H0_H0 ;  /* 0x20000033ff267230 */ /* 0x001fe40000004100 */
[----:B------:R-:W-:Y:S01]  /*0c00*/  FMUL R34, R34, R34 ;  /* 0x0000002222227220 */ /* 0x000fe20000400000 */
[----:B------:R-:W-:Y:S01]  /*0c10*/  SHF.R.U32.HI R48, RZ, 0x10, R5 ;  /* 0x00000010ff307819 */ /* 0x000fe20000011605 */
[----:B--2---:R-:W-:Y:S02]  /*0c20*/  HADD2.F32 R52, -RZ, R10.H0_H0 ;  /* 0x2000000aff347230 */ /* 0x004fe40000004100 */
[----:B------:R-:W-:Y:S01]  /*0c30*/  FMUL R69, R38, R38 ;  /* 0x0000002626457220 */ /* 0x000fe20000400000 */
[----:B------:R-:W-:Y:S02]  /*0c40*/  FSEL R39, R34, RZ, P4 ;  /* 0x000000ff22277208 */ /* 0x000fe40002000000 */
[----:B------:R-:W-:Y:S01]  /*0c50*/  FSETP.GT.AND P4, PT, R38, RZ, PT ;  /* 0x000000ff2600720b */ /* 0x000fe20003f84000 */
[----:B------:R-:W-:Y:S01]  /*0c60*/  HADD2.F32 R48, -RZ, R48.H0_H0 ;  /* 0x20000030ff307230 */ /* 0x000fe20000004100 */
[----:B------:R-:W-:-:S02]  /*0c70*/  SHF.R.U64 R41, R10, 0x10, R11 ;  /* 0x000000100a297819 */ /* 0x000fc4000000120b */
[C---:B------:R-:W-:Y:S01]  /*0c80*/  FSETP.GT.AND P5, PT, R40.reuse, RZ, PT ;  /* 0x000000ff2800720b */ /* 0x040fe20003fa4000 */
[----:B------:R-:W-:Y:S01]  /*0c90*/  FMUL R40, R40, R40 ;  /* 0x0000002828287220 */ /* 0x000fe20000400000 */
[----:B------:R-:W-:Y:S01]  /*0ca0*/  SHF.R.U32.HI R49, RZ, 0x10, R11 ;  /* 0x00000010ff317819 */ /* 0x000fe2000001160b */
[C---:B------:R-:W-:Y:S01]  /*0cb0*/  FMUL R34, R52.reuse, R52 ;  /* 0x0000003434227220 */ /* 0x040fe20000400000 */
[----:B------:R-:W-:Y:S01]  /*0cc0*/  HADD2.F32 R10, -RZ, R11.H0_H0 ;  /* 0x2000000bff0a7230 */ /* 0x000fe20000004100 */
[----:B------:R-:W-:Y:S02]  /*0cd0*/  FSETP.GT.AND P6, PT, R52, RZ, PT ;  /* 0x000000ff3400720b */ /* 0x000fe40003fc4000 */
[----:B------:R-:W-:Y:S02]  /*0ce0*/  FSEL R69, R69, RZ, P4 ;  /* 0x000000ff45457208 */ /* 0x000fe40002000000 */
[----:B------:R-:W-:Y:S01]  /*0cf0*/  FMNMX R38, RZ, R39, !PT ;  /* 0x00000027ff267209 */ /* 0x000fe20007800000 */
[----:B------:R-:W-:Y:S01]  /*0d00*/  HADD2.F32 R51, -RZ, R41.H0_H0 ;  /* 0x20000029ff337230 */ /* 0x000fe20000004100 */
[----:B------:R-:W-:Y:S01]  /*0d10*/  FSEL R41, R40, RZ, P5 ;  /* 0x000000ff28297208 */ /* 0x000fe20002800000 */
[----:B------:R-:W-:-:S02]  /*0d20*/  HADD2.F32 R59, -RZ, R49.H0_H0 ;  /* 0x20000031ff3b7230 */ /* 0x000fc40000004100 */
[----:B------:R-:W-:Y:S01]  /*0d30*/  FMUL R61, R48, R48 ;  /* 0x00000030303d7220 */ /* 0x000fe20000400000 */
[----:B------:R-:W-:Y:S02]  /*0d40*/  FSEL R49, R34, RZ, P6 ;  /* 0x000000ff22317208 */ /* 0x000fe40003000000 */
[----:B------:R-:W-:Y:S02]  /*0d50*/  FSETP.GT.AND P5, PT, R48, RZ, PT ;  /* 0x000000ff3000720b */ /* 0x000fe40003fa4000 */
[----:B------:R-:W-:Y:S02]  /*0d60*/  FMNMX R38, R69, R38, !PT ;  /* 0x0000002645267209 */ /* 0x000fe40007800000 */
[C---:B------:R-:W-:Y:S01]  /*0d70*/  FSETP.GT.AND P6, PT, R10.reuse, RZ, PT ;  /* 0x000000ff0a00720b */ /* 0x040fe20003fc4000 */
[----:B------:R-:W-:Y:S01]  /*0d80*/  FMUL R10, R10, R10 ;  /* 0x0000000a0a0a7220 */ /* 0x000fe20000400000 */
[----:B------:R-:W-:Y:S01]  /*0d90*/  FSEL R61, R61, RZ, P5 ;  /* 0x000000ff3d3d7208 */ /* 0x000fe20002800000 */
[----:B----4-:R-:W-:Y:S01]  /*0da0*/  FMUL R34, R39, R16 ;  /* 0x0000001027227220 */ /* 0x010fe20000400000 */
[----:B------:R-:W-:Y:S01]  /*0db0*/  FMNMX R38, R41, R38, !PT ;  /* 0x0000002629267209 */ /* 0x000fe20007800000 */
[C---:B------:R-:W-:Y:S01]  /*0dc0*/  FMUL R39, R51.reuse, R51 ;  /* 0x0000003333277220 */ /* 0x040fe20000400000 */
[----:B------:R-:W-:-:S02]  /*0dd0*/  FSETP.GT.AND P4, PT, R51, RZ, PT ;  /* 0x000000ff3300720b */ /* 0x000fc40003f84000 */
[----:B------:R-:W-:Y:S02]  /*0de0*/  FSEL R51, R10, RZ, P6 ;  /* 0x000000ff0a337208 */ /* 0x000fe40003000000 */
[----:B------:R-:W-:Y:S01]  /*0df0*/  FMNMX R10, R61, R38, !PT ;  /* 0x000000263d0a7209 */ /* 0x000fe20007800000 */
[----:B------:R-:W-:Y:S01]  /*0e00*/  HADD2.F32 R5, -RZ, R6.H0_H0 ;  /* 0x20000006ff057230 */ /* 0x000fe20000004100 */
[----:B------:R-:W-:Y:S02]  /*0e10*/  FSEL R39, R39, RZ, P4 ;  /* 0x000000ff27277208 */ /* 0x000fe40002000000 */
[----:B------:R-:W-:Y:S02]  /*0e20*/  FMNMX R10, R49, R10, !PT ;  /* 0x0000000a310a7209 */ /* 0x000fe40007800000 */
[C---:B------:R-:W-:Y:S01]  /*0e30*/  FSETP.GT.AND P5, PT, R59.reuse, RZ, PT ;  /* 0x000000ff3b00720b */ /* 0x040fe20003fa4000 */
[----:B------:R-:W-:Y:S01]  /*0e40*/  FMUL R59, R59, R59 ;  /* 0x0000003b3b3b7220 */ /* 0x000fe20000400000 */
[----:B------:R-:W-:Y:S01]  /*0e50*/  SHF.R.U64 R6, R6, 0x10, R7 ;  /* 0x0000001006067819 */ /* 0x000fe20000001207 */
[----:B------:R-:W-:Y:S01]  /*0e60*/  HADD2.F32 R4, -RZ, R7.H0_H0 ;  /* 0x20000007ff047230 */ /* 0x000fe20000004100 */
[C---:B------:R-:W-:Y:S01]  /*0e70*/  FSETP.GT.AND P4, PT, R5.reuse, RZ, PT ;  /* 0x000000ff0500720b */ /* 0x040fe20003f84000 */
[----:B------:R-:W-:Y:S01]  /*0e80*/  FMUL R5, R5, R5 ;  /* 0x0000000505057220 */ /* 0x000fe20000400000 */
[----:B------:R-:W-:Y:S01]  /*0e90*/  FMNMX R10, R39, R10, !PT ;  /* 0x0000000a270a7209 */ /* 0x000fe20007800000 */
[----:B------:R-:W-:Y:S01]  /*0ea0*/  HADD2.F32 R38, -RZ, R6.H0_H0 ;  /* 0x20000006ff267230 */ /* 0x000fe20000004100 */
[----:B------:R-:W-:-:S02]  /*0eb0*/  FSEL R59, R59, RZ, P5 ;  /* 0x000000ff3b3b7208 */ /* 0x000fc40002800000 */
[----:B------:R-:W-:Y:S01]  /*0ec0*/  FMNMX R10, R51, R10, !PT ;  /* 0x0000000a330a7209 */ /* 0x000fe20007800000 */
[C---:B------:R-:W-:Y:S01]  /*0ed0*/  FMUL R6, R4.reuse, R4 ;  /* 0x0000000404067220 */ /* 0x040fe20000400000 */
[----:B------:R-:W-:Y:S02]  /*0ee0*/  FSEL R5, R5, RZ, P4 ;  /* 0x000000ff05057208 */ /* 0x000fe40002000000 */
[----:B------:R-:W-:Y:S02]  /*0ef0*/  FSETP.GT.AND P4, PT, R4, RZ, PT ;  /* 0x000000ff0400720b */ /* 0x000fe40003f84000 */
[----:B------:R-:W-:Y:S01]  /*0f00*/  FMNMX R10, R59, R10, !PT ;  /* 0x0000000a3b0a7209 */ /* 0x000fe20007800000 */
[C---:B------:R-:W-:Y:S01]  /*0f10*/  FMUL R62, R5.reuse, R16 ;  /* 0x00000010053e7220 */ /* 0x040fe20000400000 */
[----:B------:R-:W-:Y:S01]  /*0f20*/  FSEL R55, R6, RZ, P4 ;  /* 0x000000ff06377208 */ /* 0x000fe20002000000 */
[C---:B------:R-:W-:Y:S01]  /*0f30*/  FMUL R6, R38.reuse, R38 ;  /* 0x0000002626067220 */ /* 0x040fe20000400000 */
[----:B------:R-:W-:Y:S01]  /*0f40*/  FMNMX R10, R5, R10, !PT ;  /* 0x0000000a050a7209 */ /* 0x000fe20007800000 */
[----:B------:R-:W-:Y:S01]  /*0f50*/  @P1 IMAD R11, R19, 0x5, RZ ;  /* 0x00000005130b1824 */ /* 0x000fe200078e02ff */
[----:B------:R-:W-:Y:S01]  /*0f60*/  FSETP.GT.AND P4, PT, R38, RZ, PT ;  /* 0x000000ff2600720b */ /* 0x000fe20003f84000 */
[----:B------:R-:W-:Y:S01]  /*0f70*/  @P1 IMAD.WIDE.U32 R4, R22, 0x5, R30 ;  /* 0x0000000516041825 */ /* 0x000fe200078e001e */
[----:B------:R-:W-:-:S03]  /*0f80*/  SHF.R.U32.HI R38, RZ, 0x10, R7 ;  /* 0x00000010ff267819 */ /* 0x000fc60000011607 */
[-C--:B------:R-:W-:Y:S01]  /*0f90*/  FMUL R53, R49, R16.reuse ;  /* 0x0000001031357220 */ /* 0x080fe20000400000 */
[----:B------:R-:W-:Y:S01]  /*0fa0*/  FMUL R49, R51, R16 ;  /* 0x0000001033317220 */ /* 0x000fe20000400000 */
[----:B------:R-:W-:Y:S01]  /*0fb0*/  @P1 IMAD.IADD R11, R11, 0x1, R5 ;  /* 0x000000010b0b1824 */ /* 0x000fe200078e0205 */
[----:B------:R-:W-:Y:S01]  /*0fc0*/  FSEL R51, R6, RZ, P4 ;  /* 0x000000ff06337208 */ /* 0x000fe20002000000 */
[----:B------:R-:W-:Y:S01]  /*0fd0*/  HADD2.F32 R38, -RZ, R38.H0_H0 ;  /* 0x20000026ff267230 */ /* 0x000fe20000004100 */
[----:B------:R-:W-:Y:S01]  /*0fe0*/  @P1 LEA R56, P4, R4, R50, 0x3 ;  /* 0x0000003204381211 */ /* 0x000fe200078818ff */
[----:B------:R-:W-:-:S03]  /*0ff0*/  HADD2.F32 R75, -RZ, R2.H0_H0 ;  /* 0x20000002ff4b7230 */ /* 0x000fc60000004100 */
[----:B------:R-:W-:Y:S01]  /*1000*/  @P1 LEA.HI.X R57, R4, R35, R11, 0x3, P4 ;  /* 0x0000002304391211 */ /* 0x000fe200020f1c0b */
[C---:B------:R-:W-:Y:S01]  /*1010*/  FMUL R4, R38.reuse, R38 ;  /* 0x0000002626047220 */ /* 0x040fe20000400000 */
[----:B------:R-:W-:Y:S01]  /*1020*/  FSETP.GT.AND P4, PT, R38, RZ, PT ;  /* 0x000000ff2600720b */ /* 0x000fe20003f84000 */
[----:B------:R-:W-:-:S03]  /*1030*/  HADD2.F32 R67, -RZ, R3.H0_H0 ;  /* 0x20000003ff437230 */ /* 0x000fc60000004100 */
[----:B------:R-:W-:Y:S02]  /*1040*/  FSEL R11, R4, RZ, P4 ;  /* 0x000000ff040b7208 */ /* 0x000fe40002000000 */
[C---:B------:R-:W-:Y:S01]  /*1050*/  FSETP.GT.AND P4, PT, R75.reuse, RZ, PT ;  /* 0x000000ff4b00720b */ /* 0x040fe20003f84000 */
[----:B------:R-:W-:Y:S01]  /*1060*/  FMUL R75, R75, R75 ;  /* 0x0000004b4b4b7220 */ /* 0x000fe20000400000 */
[----:B------:R-:W-:-:S04]  /*1070*/  SHF.R.U64 R5, R2, 0x10, R3 ;  /* 0x0000001002057819 */ /* 0x000fc80000001203 */
[----:B------:R-:W-:Y:S01]  /*1080*/  FSEL R75, R75, RZ, P4 ;  /* 0x000000ff4b4b7208 */ /* 0x000fe20002000000 */
[----:B------:R-:W-:Y:S01]  /*1090*/  HADD2.F32 R5, -RZ, R5.H0_H0 ;  /* 0x20000005ff057230 */ /* 0x000fe20000004100 */
[C---:B------:R-:W-:Y:S01]  /*10a0*/  FSETP.GT.AND P4, PT, R67.reuse, RZ, PT ;  /* 0x000000ff4300720b */ /* 0x040fe20003f84000 */
[----:B------:R-:W-:Y:S01]  /*10b0*/  FMUL R67, R67, R67 ;  /* 0x0000004343437220 */ /* 0x000fe20000400000 */
[----:B------:R-:W-:Y:S02]  /*10c0*/  FMNMX R10, R51, R10, !PT ;  /* 0x0000000a330a7209 */ /* 0x000fe40007800000 */
[----:B------:R-:W-:Y:S01]  /*10d0*/  SHF.R.U32.HI R4, RZ, 0x10, R3 ;  /* 0x00000010ff047819 */ /* 0x000fe20000011603 */
[C---:B------:R-:W-:Y:S01]  /*10e0*/  FMUL R40, R55.reuse, R16 ;  /* 0x0000001037287220 */ /* 0x040fe20000400000 */
[----:B------:R-:W-:Y:S01]  /*10f0*/  FMNMX R10, R55, R10, !PT ;  /* 0x0000000a370a7209 */ /* 0x000fe20007800000 */
[----:B------:R-:W-:Y:S01]  /*1100*/  FMUL R73, R5, R5 ;  /* 0x0000000505497220 */ /* 0x000fe20000400000 */
[----:B------:R-:W-:Y:S01]  /*1110*/  FSEL R67, R67, RZ, P4 ;  /* 0x000000ff43437208 */ /* 0x000fe20002000000 */
[----:B------:R-:W-:Y:S01]  /*1120*/  HADD2.F32 R55, -RZ, R4.H0_H0 ;  /* 0x20000004ff377230 */ /* 0x000fe20000004100 */
[----:B------:R-:W-:Y:S01]  /*1130*/  FSETP.GT.AND P4, PT, R5, RZ, PT ;  /* 0x000000ff0500720b */ /* 0x000fe20003f84000 */
[----:B------:R-:W-:-:S02]  /*1140*/  @P1 IMAD.MOV.U32 R4, RZ, RZ, R30 ;  /* 0x000000ffff041224 */ /* 0x000fc400078e001e */
[----:B------:R-:W-:Y:S01]  /*1150*/  @P1 IMAD.MOV.U32 R5, RZ, RZ, R31 ;  /* 0x000000ffff051224 */ /* 0x000fe200078e001f */
[----:B------:R-:W-:Y:S01]  /*1160*/  FSEL R73, R73, RZ, P4 ;  /* 0x000000ff49497208 */ /* 0x000fe20002000000 */
[----:B------:R-:W-:Y:S01]  /*1170*/  FMUL R48, R39, R16 ;  /* 0x0000001027307220 */ /* 0x000fe20000400000 */
[C---:B------:R-:W-:Y:S01]  /*1180*/  FSETP.GT.AND P4, PT, R55.reuse, RZ, PT ;  /* 0x000000ff3700720b */ /* 0x040fe20003f84000 */
[----:B------:R-:W-:Y:S01]  /*1190*/  FMUL R55, R55, R55 ;  /* 0x0000003737377220 */ /* 0x000fe20000400000 */
[----:B------:R-:W-:Y:S02]  /*11a0*/  @P1 IMAD R39, R19, 0x6, RZ ;  /* 0x0000000613271824 */ /* 0x000fe400078e02ff */
[----:B------:R-:W-:Y:S02]  /*11b0*/  @P1 IMAD.WIDE.U32 R4, R22, 0x6, R4 ;  /* 0x0000000616041825 */ /* 0x000fe400078e0004 */
[----:B------:R-:W-:Y:S02]  /*11c0*/  FSEL R55, R55, RZ, P4 ;  /* 0x000000ff37377208 */ /* 0x000fe40002000000 */
[----:B------:R-:W-:Y:S01]  /*11d0*/  @P1 IMAD.IADD R39, R39, 0x1, R5 ;  /* 0x0000000127271824 */ /* 0x000fe200078e0205 */
[----:B------:R-:W-:-:S02]  /*11e0*/  @P1 LEA R38, P4, R4, R50, 0x3 ;  /* 0x0000003204261211 */ /* 0x000fc400078818ff */
[----:B------:R-:W-:Y:S01]  /*11f0*/  FMNMX R52, R11, R10, !PT ;  /* 0x0000000a0b347209 */ /* 0x000fe20007800000 */
[----:B------:R-:W-:Y:S01]  /*1200*/  IMAD.MOV.U32 R2, RZ, RZ, R24 ;  /* 0x000000ffff027224 */ /* 0x000fe200078e0018 */
[----:B------:R-:W-:Y:S01]  /*1210*/  LOP3.LUT R7, R8, 0x1f, RZ, 0xc0, !PT ;  /* 0x0000001f08077812 */ /* 0x000fe200078ec0ff */
[----:B------:R-:W-:Y:S01]  /*1220*/  IMAD.MOV.U32 R3, RZ, RZ, R25 ;  /* 0x000000ffff037224 */ /* 0x000fe200078e0019 */
[----:B------:R-:W-:Y:S02]  /*1230*/  LEA R8, P5, R0, UR4, 0x1 ;  /* 0x0000000400087c11 */ /* 0x000fe4000f8a08ff */
[----:B------:R-:W-:Y:S02]  /*1240*/  @P1 LEA.HI.X R39, R4, R35, R39, 0x3, P4 ;  /* 0x0000002304271211 */ /* 0x000fe400020f1c27 */
[----:B------:R-:W-:Y:S01]  /*1250*/  FMNMX R4, R75, R52, !PT ;  /* 0x000000344b047209 */ /* 0x000fe20007800000 */
[----:B------:R-:W-:Y:S01]  /*1260*/  IMAD.WIDE.U32 R2, R28, UR6, R2 ;  /* 0x000000061c027c25 */ /* 0x000fe2000f8e0002 */
[----:B------:R-:W-:-:S02]  /*1270*/  LEA.HI.X R6, R0, UR5, R29, 0x1, P5 ;  /* 0x0000000500067c11 */ /* 0x000fc4000a8f0c1d */
[----:B------:R-:W-:Y:S01]  /*1280*/  @P1 IADD3 R0, P4, R30, R14, RZ ;  /* 0x0000000e1e001210 */ /* 0x000fe20007f9e0ff */
[----:B------:R-:W-:Y:S01]  /*1290*/  @P1 IMAD.MOV.U32 R28, RZ, RZ, R30 ;  /* 0x000000ffff1c1224 */ /* 0x000fe200078e001e */
[----:B------:R-:W-:Y:S01]  /*12a0*/  ISETP.GE.U32.OR P2, PT, R7, R18, P2 ;  /* 0x000000120700720c */ /* 0x000fe20001746470 */
[----:B------:R-:W-:Y:S01]  /*12b0*/  FMUL R41, R41, R16 ;  /* 0x0000001029297220 */ /* 0x000fe20000400000 */
        /* <DEDUP_REMOVED lines=9> */
[----:B------:R-:W0:Y:S01]  /*1350*/  F2F.BF16.F32 R34, R34 ;  /* 0x0000002200227304 */ /* 0x000e220000202000 */
[----:B------:R-:W-:-:S07]  /*1360*/  @P1 IMAD.MOV.U32 R29, RZ, RZ, R31 ;  /* 0x000000ffff1d1224 */ /* 0x000fce00078e001f */
[----:B------:R-:W1:Y:S01]  /*1370*/  F2F.BF16.F32 R41, R41 ;  /* 0x0000002900297304 */ /* 0x000e620000202000 */
[----:B------:R-:W-:-:S07]  /*1380*/  @P1 IMAD.X R31, R31, 0x1, R27, P4 ;  /* 0x000000011f1f1824 */ /* 0x000fce00020e061b */
[----:B------:R-:W2:Y:S01]  /*1390*/  F2F.BF16.F32 R53, R53 ;  /* 0x0000003500357304 */ /* 0x000ea20000202000 */
[----:B------:R-:W-:-:S07]  /*13a0*/  @P1 IMAD.WIDE.U32 R28, R22, 0x7, R28 ;  /* 0x00000007161c1825 */ /* 0x000fce00078e001c */
[----:B------:R-:W3:Y:S01]  /*13b0*/  F2F.BF16.F32 R49, R49 ;  /* 0x0000003100317304 */ /* 0x000ee20000202000 */
[----:B------:R-:W-:-:S07]  /*13c0*/  @P1 LEA R60, P5, R0, R50, 0x3 ;  /* 0x00000032003c1211 */ /* 0x000fce00078a18ff */
        /* <DEDUP_REMOVED lines=11> */
[----:B------:R-:W-:Y:S01]  /*1480*/  @P1 IMAD R69, R19, 0x7, RZ ;  /* 0x0000000713451824 */ /* 0x000fe200078e02ff */
[----:B------:R-:W-:-:S02]  /*1490*/  @P1 LEA.HI.X R61, R0, R35, R31, 0x3, P5 ;  /* 0x00000023003d1211 */ /* 0x000fc400028f1c1f */
[----:B------:R-:W-:Y:S01]  /*14a0*/  @P1 LEA R58, P4, R28, R50, 0x3 ;  /* 0x000000321c3a1211 */ /* 0x000fe200078818ff */
[----:B------:R-:W-:Y:S01]  /*14b0*/  @P1 IMAD.IADD R69, R69, 0x1, R29 ;  /* 0x0000000145451824 */ /* 0x000fe200078e021d */
[----:B------:R-:W-:Y:S01]  /*14c0*/  FMNMX R0, R67, R30, !PT ;  /* 0x0000001e43007209 */ /* 0x000fe20007800000 */
[----:B-1234-:R-:W-:Y:S10]  /*14d0*/  @P3 BRA `(.L_x_31118) ;  /* 0x00000000001c3947 */ /* 0x01eff40003800000 */
[----:B0-----:R-:W-:-:S04]  /*14e0*/  IMAD.WIDE.U32 R30, R52, 0x10000, RZ ;  /* 0x00010000341e7825 */ /* 0x001fc800078e00ff */
[----:B------:R-:W-:-:S05]  /*14f0*/  IMAD.U32 R66, R4, 0x10000, RZ ;  /* 0x0001000004427824 */ /* 0x000fca00078e00ff */
[----:B------:R-:W-:Y:S02]  /*1500*/  LOP3.LUT R67, R31, R66, R41, 0xfe, !PT ;  /* 0x000000421f437212 */ /* 0x000fe400078efe29 */
[----:B------:R-:W-:Y:S02]  /*1510*/  LOP3.LUT R66, R30, R34, RZ, 0xfc, !PT ;  /* 0x000000221e427212 */ /* 0x000fe400078efcff */
[----:B------:R-:W-:-:S04]  /*1520*/  LEA R30, P5, R64, R8, 0x3 ;  /* 0x00000008401e7211 */ /* 0x000fc800078a18ff */
[----:B------:R-:W-:-:S05]  /*1530*/  LEA.HI.X R31, R64, R6, R65, 0x3, P5 ;  /* 0x00000006401f7211 */ /* 0x000fca00028f1c41 */
[----:B------:R1:W-:Y:S04]  /*1540*/  STG.E.64 desc[UR8][R30.64], R66 ;  /* 0x000000421e007986 */ /* 0x0003e8000c101b08 */
.L_x_31118:
[----:B------:R-:W-:Y:S05]  /*1550*/  BSYNC B0 ;  /* 0x0000000000007941 */ /* 0x000fea0003800000 */
.L_x_31117:
[----:B------:R-:W-:Y:S01]  /*1560*/  FMUL R29, R59, R16 ;  /* 0x000000103b1d7220 */ /* 0x000fe20000400000 */
[----:B------:R-:W-:Y:S01]  /*1570*/  FMNMX R55, R55, R0, !PT ;  /* 0x0000000037377209 */ /* 0x000fe20007800000 */
[----:B------:R-:W-:Y:S01]  /*1580*/  ULDC.64 UR4, c[0x0][0x228] ;  /* 0x00008a0000047ab9 */ /* 0x000fe20000000a00 */
[----:B------:R-:W-:Y:S01]  /*1590*/  IMAD.IADD R63, R3, 0x1, R63 ;  /* 0x00000001033f7824 */ /* 0x000fe200078e023f */
[----:B------:R2:W3:Y:S01]  /*15a0*/  F2F.BF16.F32 R0, R29 ;  /* 0x0000001d00007304 */ /* 0x0004e20000202000 */
[----:B------:R-:W-:Y:S01]  /*15b0*/  LEA R3, P5, R2, UR4, 0x8 ;  /* 0x0000000402037c11 */ /* 0x000fe2000f8a40ff */
[----:B------:R-:W-:Y:S01]  /*15c0*/  BSSY B0, `(.L_x_31119) ;  /* 0x000000d000007945 */ /* 0x000fe20003800000 */
[----:B------:R-:W-:Y:S02]  /*15d0*/  @P1 LEA.HI.X R59, R28, R35, R69, 0x3, P4 ;  /* 0x000000231c3b1211 */ /* 0x000fe400020f1c45 */
[----:B------:R-:W-:Y:S01]  /*15e0*/  LEA.HI.X R2, R2, UR5, R63, 0x8, P5 ;  /* 0x0000000502027c11 */ /* 0x000fe2000a8f443f */
[----:B------:R-:W-:Y:S08]  /*15f0*/  @P3 BRA `(.L_x_31120) ;  /* 0x0000000000243947 */ /* 0x000ff00003800000 */
[----:B------:R-:W-:Y:S01]  /*1600*/  IADD3 R63, P4, R64, R22, RZ ;  /* 0x00000016403f7210 */ /* 0x000fe20007f9e0ff */
[----:B01----:R-:W-:-:S04]  /*1610*/  IMAD.WIDE.U32 R30, R48, 0x10000, RZ ;  /* 0x00010000301e7825 */ /* 0x003fc800078e00ff */
[----:B--23--:R-:W-:Y:S01]  /*1620*/  IMAD.U32 R29, R0, 0x10000, RZ ;  /* 0x00010000001d7824 */ /* 0x00cfe200078e00ff */
[----:B------:R-:W-:Y:S01]  /*1630*/  LOP3.LUT R30, R30, R53, RZ, 0xfc, !PT ;  /* 0x000000351e1e7212 */ /* 0x000fe200078efcff */
[----:B------:R-:W-:Y:S01]  /*1640*/  IMAD.X R66, R65, 0x1, R19, P4 ;  /* 0x0000000141427824 */ /* 0x000fe200020e0613 */
[----:B------:R-:W-:Y:S02]  /*1650*/  LEA R28, P4, R63, R8, 0x3 ;  /* 0x000000083f1c7211 */ /* 0x000fe400078818ff */
[----:B------:R-:W-:Y:S02]  /*1660*/  LOP3.LUT R31, R31, R29, R49, 0xfe, !PT ;  /* 0x0000001d1f1f7212 */ /* 0x000fe400078efe31 */
[----:B------:R-:W-:-:S05]  /*1670*/  LEA.HI.X R29, R63, R6, R66, 0x3, P4 ;  /* 0x000000063f1d7211 */ /* 0x000fca00020f1c42 */
[----:B------:R4:W-:Y:S04]  /*1680*/  STG.E.64 desc[UR8][R28.64], R30 ;  /* 0x0000001e1c007986 */ /* 0x0009e8000c101b08 */
.L_x_31120:
[----:B------:R-:W-:Y:S05]  /*1690*/  BSYNC B0 ;  /* 0x0000000000007941 */ /* 0x000fea0003800000 */
.L_x_31119:
[----:B------:R-:W-:Y:S04]  /*16a0*/  BSSY B0, `(.L_x_31121) ;  /* 0x000000b000007945 */ /* 0x000fe80003800000 */
[----:B------:R-:W-:Y:S05]  /*16b0*/  @P3 BRA `(.L_x_31122) ;  /* 0x0000000000243947 */ /* 0x000fea0003800000 */
[----:B------:R-:W-:Y:S01]  /*16c0*/  LEA R63, P4, R22, R64, 0x1 ;  /* 0x00000040163f7211 */ /* 0x000fe200078808ff */
[----:B01--4-:R-:W-:-:S03]  /*16d0*/  IMAD.WIDE.U32 R30, R51, 0x10000, RZ ;  /* 0x00010000331e7825 */ /* 0x013fc600078e00ff */
[----:B------:R-:W-:Y:S01]  /*16e0*/  LEA.HI.X R66, R22, R65, R19, 0x1, P4 ;  /* 0x0000004116427211 */ /* 0x000fe200020f0c13 */
[----:B--2---:R-:W-:Y:S01]  /*16f0*/  IMAD.U32 R29, R11, 0x10000, RZ ;  /* 0x000100000b1d7824 */ /* 0x004fe200078e00ff */
[----:B------:R-:W-:Y:S02]  /*1700*/  LEA R28, P4, R63, R8, 0x3 ;  /* 0x000000083f1c7211 */ /* 0x000fe400078818ff */
[----:B------:R-:W-:Y:S02]  /*1710*/  LOP3.LUT R30, R30, R62, RZ, 0xfc, !PT ;  /* 0x0000003e1e1e7212 */ /* 0x000fe400078efcff */
[----:B------:R-:W-:Y:S02]  /*1720*/  LOP3.LUT R31, R31, R29, R40, 0xfe, !PT ;  /* 0x0000001d1f1f7212 */ /* 0x000fe400078efe28 */
[----:B------:R-:W-:-:S05]  /*1730*/  LEA.HI.X R29, R63, R6, R66, 0x3, P4 ;  /* 0x000000063f1d7211 */ /* 0x000fca00020f1c42 */
[----:B------:R0:W-:Y:S02]  /*1740*/  STG.E.64 desc[UR8][R28.64], R30 ;  /* 0x0000001e1c007986 */ /* 0x0001e4000c101b08 */
.L_x_31122:
[----:B------:R-:W-:Y:S05]  /*1750*/  BSYNC B0 ;  /* 0x0000000000007941 */ /* 0x000fea0003800000 */
.L_x_31121:
[----:B------:R-:W-:Y:S04]  /*1760*/  BSSY B0, `(.L_x_31123) ;  /* 0x000000e000007945 */ /* 0x000fe80003800000 */
[----:B------:R-:W-:Y:S05]  /*1770*/  @P3 BRA `(.L_x_31124) ;  /* 0x0000000000303947 */ /* 0x000fea0003800000 */
[----:B0---4-:R-:W-:Y:S02]  /*1780*/  IMAD.MOV.U32 R28, RZ, RZ, R64 ;  /* 0x000000ffff1c7224 */ /* 0x011fe400078e0040 */
[----:B--2---:R-:W-:Y:S02]  /*1790*/  IMAD.MOV.U32 R29, RZ, RZ, R65 ;  /* 0x000000ffff1d7224 */ /* 0x004fe400078e0041 */
[----:B------:R-:W-:Y:S02]  /*17a0*/  IMAD R63, R19, 0x3, RZ ;  /* 0x00000003133f7824 */ /* 0x000fe400078e02ff */
[----:B------:R-:W-:-:S04]  /*17b0*/  IMAD.WIDE.U32 R28, R22, 0x3, R28 ;  /* 0x00000003161c7825 */ /* 0x000fc800078e001c */
[----:B------:R-:W-:Y:S01]  /*17c0*/  IMAD.WIDE.U32 R64, R7, 0x10000, RZ ;  /* 0x0001000007407825 */ /* 0x000fe200078e00ff */
[----:B-1----:R-:W-:-:S03]  /*17d0*/  LEA R30, P3, R28, R8, 0x3 ;  /* 0x000000081c1e7211 */ /* 0x002fc600078618ff */
[----:B------:R-:W-:Y:S01]  /*17e0*/  IMAD.U32 R31, R5, 0x10000, RZ ;  /* 0x00010000051f7824 */ /* 0x000fe200078e00ff */
[----:B------:R-:W-:Y:S01]  /*17f0*/  LOP3.LUT R64, R64, R10, RZ, 0xfc, !PT ;  /* 0x0000000a40407212 */ /* 0x000fe200078efcff */
[----:B------:R-:W-:-:S03]  /*1800*/  IMAD.IADD R63, R29, 0x1, R63 ;  /* 0x000000011d3f7824 */ /* 0x000fc600078e023f */
[----:B------:R-:W-:Y:S02]  /*1810*/  LOP3.LUT R65, R65, R31, R9, 0xfe, !PT ;  /* 0x0000001f41417212 */ /* 0x000fe400078efe09 */
[----:B------:R-:W-:-:S05]  /*1820*/  LEA.HI.X R31, R28, R6, R63, 0x3, P3 ;  /* 0x000000061c1f7211 */ /* 0x000fca00018f1c3f */
[----:B------:R0:W-:Y:S02]  /*1830*/  STG.E.64 desc[UR8][R30.64], R64 ;  /* 0x000000401e007986 */ /* 0x0001e4000c101b08 */
.L_x_31124:
[----:B------:R-:W-:Y:S05]  /*1840*/  BSYNC B0 ;  /* 0x0000000000007941 */ /* 0x000fea0003800000 */
.L_x_31123:
[----:B0-2-4-:R-:W-:Y:S02]  /*1850*/  @!P1 CS2R R28, SRZ ;  /* 0x00000000001c9805 */ /* 0x015fe4000001ff00 */
[--C-:B-----5:R-:W-:Y:S01]  /*1860*/  SHF.R.U64 R74, R32, 0x10, R33.reuse ;  /* 0x00000010204a7819 */ /* 0x120fe20000001221 */
[----:B-1----:R-:W-:Y:S01]  /*1870*/  HADD2.F32 R66, -RZ, R32.H0_H0 ;  /* 0x20000020ff427230 */ /* 0x002fe20000004100 */
[----:B------:R-:W-:Y:S01]  /*1880*/  @!P1 CS2R R30, SRZ ;  /* 0x00000000001e9805 */ /* 0x000fe2000001ff00 */
[----:B------:R-:W-:Y:S01]  /*1890*/  HADD2.F32 R64, -RZ, R33.H0_H0 ;  /* 0x20000021ff407230 */ /* 0x000fe20000004100 */
[----:B------:R-:W-:Y:S01]  /*18a0*/  SHF.R.U32.HI R67, RZ, 0x10, R33 ;  /* 0x00000010ff437819 */ /* 0x000fe20000011621 */
[----:B------:R0:W5:Y:S01]  /*18b0*/  @P1 LDG.E.64 R28, desc[UR8][R56.64] ;  /* 0x00000008381c1981 */ /* 0x000162000c1e1b00 */
[C---:B------:R-:W-:Y:S01]  /*18c0*/  FSETP.GT.AND P5, PT, R66.reuse, RZ, PT ;  /* 0x000000ff4200720b */ /* 0x040fe20003fa4000 */
[----:B------:R-:W-:Y:S01]  /*18d0*/  FMUL R66, R66, R66 ;  /* 0x0000004242427220 */ /* 0x000fe20000400000 */
[----:B------:R-:W-:-:S02]  /*18e0*/  @!P1 CS2R R32, SRZ ;  /* 0x0000000000209805 */ /* 0x000fc4000001ff00 */
[----:B------:R-:W-:Y:S01]  /*18f0*/  SHF.R.U64 R73, R36, 0x10, R37 ;  /* 0x0000001024497819 */ /* 0x000fe20000001225 */
[----:B------:R-:W-:Y:S01]  /*1900*/  HADD2.F32 R65, -RZ, R37.H0_H0 ;  /* 0x20000025ff417230 */ /* 0x000fe20000004100 */
[----:B------:R1:W5:Y:S01]  /*1910*/  @P1 LDG.E.64 R30, desc[UR8][R60.64] ;  /* 0x000000083c1e1981 */ /* 0x000362000c1e1b00 */
[----:B------:R-:W-:Y:S02]  /*1920*/  HADD2.F32 R69, -RZ, R36.H0_H0 ;  /* 0x20000024ff457230 */ /* 0x000fe40000004100 */
[----:B0-----:R-:W-:Y:S01]  /*1930*/  HADD2.F32 R57, -RZ, R74.H0_H0 ;  /* 0x2000004aff397230 */ /* 0x001fe20000004100 */
[----:B------:R-:W-:Y:S01]  /*1940*/  FSEL R66, R66, RZ, P5 ;  /* 0x000000ff42427208 */ /* 0x000fe20002800000 */
[----:B------:R-:W-:Y:S01]  /*1950*/  HADD2.F32 R67, -RZ, R67.H0_H0 ;  /* 0x20000043ff437230 */ /* 0x000fe20000004100 */
[C---:B------:R-:W-:Y:S01]  /*1960*/  FSETP.GT.AND P3, PT, R64.reuse, RZ, PT ;  /* 0x000000ff4000720b */ /* 0x040fe20003f64000 */
[----:B------:R0:W5:Y:S01]  /*1970*/  @P1 LDG.E.64 R32, desc[UR8][R38.64] ;  /* 0x0000000826201981 */ /* 0x000162000c1e1b00 */
[C---:B------:R-:W-:Y:S01]  /*1980*/  FSETP.GT.AND P6, PT, R57.reuse, RZ, PT ;  /* 0x000000ff3900720b */ /* 0x040fe20003fc4000 */
[----:B------:R-:W-:Y:S01]  /*1990*/  FMUL R57, R57, R57 ;  /* 0x0000003939397220 */ /* 0x000fe20000400000 */
[----:B------:R-:W-:Y:S01]  /*19a0*/  FMUL R64, R64, R64 ;  /* 0x0000004040407220 */ /* 0x000fe20000400000 */
[----:B-1----:R-:W-:Y:S01]  /*19b0*/  FMNMX R60, R55, R66, !PT ;  /* 0x00000042373c7209 */ /* 0x002fe20007800000 */
[----:B------:R-:W-:Y:S01]  /*19c0*/  HADD2.F32 R63, -RZ, R42.H0_H0 ;  /* 0x2000002aff3f7230 */ /* 0x000fe20000004100 */
[----:B------:R-:W-:-:S02]  /*19d0*/  SHF.R.U64 R72, R42, 0x10, R43 ;  /* 0x000000102a487819 */ /* 0x000fc4000000122b */
[----:B------:R-:W-:Y:S01]  /*19e0*/  FSEL R57, R57, RZ, P6 ;  /* 0x000000ff39397208 */ /* 0x000fe20003000000 */
[----:B------:R-:W-:Y:S01]  /*19f0*/  HADD2.F32 R42, -RZ, R73.H0_H0 ;  /* 0x20000049ff2a7230 */ /* 0x000fe20000004100 */
[C---:B------:R-:W-:Y:S01]  /*1a00*/  FSETP.GT.AND P5, PT, R65.reuse, RZ, PT ;  /* 0x000000ff4100720b */ /* 0x040fe20003fa4000 */
[----:B0-----:R-:W-:Y:S01]  /*1a10*/  FMUL R39, R65, R65 ;  /* 0x0000004141277220 */ /* 0x001fe20000400000 */
[----:B------:R-:W-:Y:S01]  /*1a20*/  FSEL R65, R64, RZ, P3 ;  /* 0x000000ff40417208 */ /* 0x000fe20001800000 */
[C---:B------:R-:W-:Y:S01]  /*1a30*/  FMUL R73, R67.reuse, R67 ;  /* 0x0000004343497220 */ /* 0x040fe20000400000 */
[----:B------:R-:W-:Y:S01]  /*1a40*/  FSETP.GT.AND P3, PT, R67, RZ, PT ;  /* 0x000000ff4300720b */ /* 0x000fe20003f64000 */
[----:B------:R-:W-:Y:S01]  /*1a50*/  FMUL R56, R69, R69 ;  /* 0x0000004545387220 */ /* 0x000fe20000400000 */
[----:B------:R-:W-:Y:S02]  /*1a60*/  FMNMX R60, R57, R60, !PT ;  /* 0x0000003c393c7209 */ /* 0x000fe40007800000 */
[----:B------:R-:W-:-:S02]  /*1a70*/  FSETP.GT.AND P4, PT, R69, RZ, PT ;  /* 0x000000ff4500720b */ /* 0x000fc40003f84000 */
[----:B------:R-:W-:Y:S02]  /*1a80*/  FSEL R73, R73, RZ, P3 ;  /* 0x000000ff49497208 */ /* 0x000fe40001800000 */
[----:B------:R-:W-:Y:S02]  /*1a90*/  FMNMX R60, R65, R60, !PT ;  /* 0x0000003c413c7209 */ /* 0x000fe40007800000 */
[----:B------:R-:W-:Y:S01]  /*1aa0*/  SHF.R.U32.HI R37, RZ, 0x10, R37 ;  /* 0x00000010ff257819 */ /* 0x000fe20000011625 */
[----:B------:R-:W-:Y:S01]  /*1ab0*/  FMUL R55, R42, R42 ;  /* 0x0000002a2a377220 */ /* 0x000fe20000400000 */
[----:B------:R-:W-:Y:S02]  /*1ac0*/  FSEL R61, R56, RZ, P4 ;  /* 0x000000ff383d7208 */ /* 0x000fe40002000000 */
[----:B------:R-:W-:Y:S02]  /*1ad0*/  FSETP.GT.AND P4, PT, R42, RZ, PT ;  /* 0x000000ff2a00720b */ /* 0x000fe40003f84000 */
[----:B------:R-:W-:Y:S01]  /*1ae0*/  FMNMX R42, R73, R60, !PT ;  /* 0x0000003c492a7209 */ /* 0x000fe20007800000 */
[----:B------:R-:W-:Y:S01]  /*1af0*/  HADD2.F32 R37, -RZ, R37.H0_H0 ;  /* 0x20000025ff257230 */ /* 0x000fe20000004100 */
[----:B------:R-:W-:-:S02]  /*1b00*/  FSEL R55, R55, RZ, P4 ;  /* 0x000000ff37377208 */ /* 0x000fc40002000000 */
[C---:B------:R-:W-:Y:S01]  /*1b10*/  FMNMX R42, R61.reuse, R42, !PT ;  /* 0x0000002a3d2a7209 */ /* 0x040fe20007800000 */
[----:B------:R-:W-:Y:S01]  /*1b20*/  FMUL R67, R61, R16 ;  /* 0x000000103d437220 */ /* 0x000fe20000400000 */
[----:B------:R-:W-:Y:S01]  /*1b30*/  FMUL R61, R37, R37 ;  /* 0x00000025253d7220 */ /* 0x000fe20000400000 */
[----:B------:R-:W-:Y:S02]  /*1b40*/  FSEL R39, R39, RZ, P5 ;  /* 0x000000ff27277208 */ /* 0x000fe40002800000 */
[----:B------:R-:W-:Y:S02]  /*1b50*/  FSETP.GT.AND P4, PT, R37, RZ, PT ;  /* 0x000000ff2500720b */ /* 0x000fe40003f84000 */
[----:B------:R-:W-:Y:S01]  /*1b60*/  FMNMX R42, R55, R42, !PT ;  /* 0x0000002a372a7209 */ /* 0x000fe20007800000 */
[----:B------:R-:W-:Y:S01]  /*1b70*/  HADD2.F32 R36, -RZ, R43.H0_H0 ;  /* 0x2000002bff247230 */ /* 0x000fe20000004100 */
[----:B------:R-:W-:Y:S01]  /*1b80*/  FSETP.GT.AND P6, PT, R63, RZ, PT ;  /* 0x000000ff3f00720b */ /* 0x000fe20003fc4000 */
[----:B------:R-:W-:-:S02]  /*1b90*/  HADD2.F32 R38, -RZ, R72.H0_H0 ;  /* 0x20000048ff267230 */ /* 0x000fc40000004100 */
[----:B------:R-:W-:Y:S01]  /*1ba0*/  FMUL R63, R63, R63 ;  /* 0x0000003f3f3f7220 */ /* 0x000fe20000400000 */
[----:B------:R-:W-:Y:S02]  /*1bb0*/  FSEL R61, R61, RZ, P4 ;  /* 0x000000ff3d3d7208 */ /* 0x000fe40002000000 */
[----:B------:R-:W-:Y:S01]  /*1bc0*/  FMNMX R42, R39, R42, !PT ;  /* 0x0000002a272a7209 */ /* 0x000fe20007800000 */
[----:B------:R-:W-:Y:S01]  /*1bd0*/  FMUL R75, R65, R16 ;  /* 0x00000010414b7220 */ /* 0x000fe20000400000 */
[----:B------:R-:W-:Y:S01]  /*1be0*/  FSETP.GT.AND P3, PT, R36, RZ, PT ;  /* 0x000000ff2400720b */ /* 0x000fe20003f64000 */
[C---:B------:R-:W-:Y:S01]  /*1bf0*/  FMUL R69, R38.reuse, R38 ;  /* 0x0000002626457220 */ /* 0x040fe20000400000 */
[----:B------:R-:W-:Y:S01]  /*1c00*/  FSETP.GT.AND P5, PT, R38, RZ, PT ;  /* 0x000000ff2600720b */ /* 0x000fe20003fa4000 */
[----:B------:R-:W-:Y:S01]  /*1c10*/  FMUL R37, R39, R16 ;  /* 0x0000001027257220 */ /* 0x000fe20000400000 */
[----:B------:R-:W-:Y:S01]  /*1c20*/  FSEL R65, R63, RZ, P6 ;  /* 0x000000ff3f417208 */ /* 0x000fe20003000000 */
[----:B------:R-:W-:Y:S01]  /*1c30*/  FMUL R36, R36, R36 ;  /* 0x0000002424247220 */ /* 0x000fe20000400000 */
[----:B------:R-:W-:-:S02]  /*1c40*/  FMNMX R38, R61, R42, !PT ;  /* 0x0000002a3d267209 */ /* 0x000fc40007800000 */
[----:B------:R-:W-:Y:S01]  /*1c50*/  LOP3.LUT R39, R53, 0xffff, RZ, 0xc0, !PT ;  /* 0x0000ffff35277812 */ /* 0x000fe200078ec0ff */
[C---:B------:R-:W-:Y:S01]  /*1c60*/  FMUL R53, R65.reuse, R16 ;  /* 0x0000001041357220 */ /* 0x040fe20000400000 */
[----:B------:R-:W-:Y:S02]  /*1c70*/  FMNMX R38, R65, R38, !PT ;  /* 0x0000002641267209 */ /* 0x000fe40007800000 */
[----:B------:R-:W-:Y:S02]  /*1c80*/  FSEL R36, R36, RZ, P3 ;  /* 0x000000ff24247208 */ /* 0x000fe40001800000 */
[----:B------:R-:W-:Y:S01]  /*1c90*/  SHF.L.U64.HI R65, R39, 0x10, RZ ;  /* 0x0000001027417819 */ /* 0x000fe200000102ff */
[----:B------:R-:W-:Y:S01]  /*1ca0*/  FMUL R77, R66, R16 ;  /* 0x00000010424d7220 */ /* 0x000fe20000400000 */
[----:B------:R-:W-:Y:S01]  /*1cb0*/  FSEL R69, R69, RZ, P5 ;  /* 0x000000ff45457208 */ /* 0x000fe20002800000 */
[----:B------:R-:W0:Y:S01]  /*1cc0*/  F2F.BF16.F32 R67, R67 ;  /* 0x0000004300437304 */ /* 0x000e220000202000 */
[----:B------:R-:W-:-:S02]  /*1cd0*/  PRMT R34, R34, 0x5410, R39 ;  /* 0x0000541022227816 */ /* 0x000fc40000000027 */
[----:B------:R-:W-:Y:S01]  /*1ce0*/  LOP3.LUT R39, R65, R62, RZ, 0xfc, !PT ;  /* 0x0000003e41277212 */ /* 0x000fe200078efcff */
[C---:B------:R-:W-:Y:S01]  /*1cf0*/  FMUL R65, R36.reuse, R16 ;  /* 0x0000001024417220 */ /* 0x040fe20000400000 */
[----:B------:R-:W-:Y:S01]  /*1d00*/  FMNMX R38, R69, R38, !PT ;  /* 0x0000002645267209 */ /* 0x000fe20007800000 */
[-C--:B------:R-:W-:Y:S01]  /*1d10*/  FMUL R42, R57, R16.reuse ;  /* 0x00000010392a7220 */ /* 0x080fe20000400000 */
[----:B------:R-:W-:Y:S01]  /*1d20*/  LOP3.LUT R56, R49, 0xffff, RZ, 0xc0, !PT ;  /* 0x0000ffff31387812 */ /* 0x000fe200078ec0ff */
[----:B------:R-:W-:Y:S01]  /*1d30*/  FMUL R73, R73, R16 ;  /* 0x0000001049497220 */ /* 0x000fe20000400000 */
[----:B------:R-:W1:Y:S01]  /*1d40*/  F2F.BF16.F32 R77, R77 ;  /* 0x0000004d004d7304 */ /* 0x000e620000202000 */
[----:B------:R-:W-:Y:S01]  /*1d50*/  FMNMX R64, R36, R38, !PT ;  /* 0x0000002624407209 */ /* 0x000fe20007800000 */
[----:B------:R-:W-:Y:S01]  /*1d60*/  FMUL R62, R55, R16 ;  /* 0x00000010373e7220 */ /* 0x000fe20000400000 */
[----:B------:R-:W-:-:S05]  /*1d70*/  PRMT R38, R41, 0x5410, R56 ;  /* 0x0000541029267816 */ /* 0x000fca0000000038 */
[----:B------:R2:W4:Y:S08]  /*1d80*/  F2F.BF16.F32 R63, R37 ;  /* 0x00000025003f7304 */ /* 0x0005300000202000 */
[----:B------:R-:W3:Y:S01]  /*1d90*/  F2F.BF16.F32 R53, R53 ;  /* 0x0000003500357304 */ /* 0x000ee20000202000 */
[----:B--2---:R-:W-:Y:S02]  /*1da0*/  @!P1 CS2R R36, SRZ ;  /* 0x0000000000249805 */ /* 0x004fe4000001ff00 */
[----:B------:R-:W-:-:S05]  /*1db0*/  SHF.L.U64.HI R49, R56, 0x10, RZ ;  /* 0x0000001038317819 */ /* 0x000fca00000102ff */
[----:B------:R-:W2:Y:S01]  /*1dc0*/  F2F.BF16.F32 R75, R75 ;  /* 0x0000004b004b7304 */ /* 0x000ea20000202000 */
[----:B0-----:R-:W-:Y:S01]  /*1dd0*/  IMAD.WIDE.U32 R56, R67, 0x10000, RZ ;  /* 0x0001000043387825 */ /* 0x001fe200078e00ff */
[----:B------:R-:W-:Y:S01]  /*1de0*/  SHF.R.U32.HI R60, RZ, 0x10, R43 ;  /* 0x00000010ff3c7819 */ /* 0x000fe2000001162b */
[----:B------:R-:W-:Y:S01]  /*1df0*/  BSSY B0, `(.L_x_31125) ;  /* 0x0000017000007945 */ /* 0x000fe20003800000 */
[----:B------:R4:W5:Y:S04]  /*1e00*/  @P1 LDG.E.64 R36, desc[UR8][R58.64] ;  /* 0x000000083a241981 */ /* 0x000968000c1e1b00 */
[----:B------:R-:W0:Y:S08]  /*1e10*/  F2F.BF16.F32 R65, R65 ;  /* 0x0000004100417304 */ /* 0x000e300000202000 */
[----:B------:R0:W0:Y:S08]  /*1e20*/  F2F.BF16.F32 R41, R42 ;  /* 0x0000002a00297304 */ /* 0x0000300000202000 */
[----:B------:R0:W0:Y:S01]  /*1e30*/  F2F.BF16.F32 R55, R73 ;  /* 0x0000004900377304 */ /* 0x0000220000202000 */
[----:B------:R-:W-:Y:S01]  /*1e40*/  LOP3.LUT R43, R49, R40, RZ, 0xfc, !PT ;  /* 0x00000028312b7212 */ /* 0x000fe200078efcff */
[----:B------:R-:W-:Y:S01]  /*1e50*/  HADD2.F32 R60, -RZ, R60.H0_H0 ;  /* 0x2000003cff3c7230 */ /* 0x000fe20000004100 */
[----:B-1----:R-:W-:Y:S01]  /*1e60*/  LOP3.LUT R40, R56, R77, RZ, 0xfc, !PT ;  /* 0x0000004d38287212 */ /* 0x002fe200078efcff */
[----:B----4-:R-:W-:Y:S01]  /*1e70*/  IMAD.WIDE.U32 R58, R63, 0x10000, RZ ;  /* 0x000100003f3a7825 */ /* 0x010fe200078e00ff */
[----:B---3--:R-:W-:Y:S01]  /*1e80*/  LOP3.LUT R49, R57, R53, RZ, 0xfc, !PT ;  /* 0x0000003539317212 */ /* 0x008fe200078efcff */
[----:B--2---:R-:W-:Y:S06]  /*1e90*/  @P2 BRA `(.L_x_31126) ;  /* 0x0000000000302947 */ /* 0x004fec0003800000 */
[----:B0-----:R-:W-:Y:S01]  /*1ea0*/  IMAD.U32 R72, R55, 0x10000, RZ ;  /* 0x0001000037487824 */ /* 0x001fe200078e00ff */
[----:B------:R-:W-:Y:S01]  /*1eb0*/  IADD3 R42, R54, -0x1, -R15 ;  /* 0xffffffff362a7810 */ /* 0x000fe20007ffe80f */
[----:B------:R-:W-:-:S05]  /*1ec0*/  IMAD.WIDE.U32 R56, R41, 0x10000, RZ ;  /* 0x0001000029387825 */ /* 0x000fca00078e00ff */
[----:B------:R-:W-:Y:S02]  /*1ed0*/  LOP3.LUT R73, R57, R72, R75, 0xfe, !PT ;  /* 0x0000004839497212 */ /* 0x000fe400078efe4b */
[----:B------:R-:W-:Y:S02]  /*1ee0*/  LOP3.LUT R57, R42, 0x1f, RZ, 0xc0, !PT ;  /* 0x0000001f2a397812 */ /* 0x000fe400078ec0ff */
[----:B------:R-:W-:Y:S02]  /*1ef0*/  LOP3.LUT R72, R56, R77, RZ, 0xfc, !PT ;  /* 0x0000004d38487212 */ /* 0x000fe400078efcff */
[----:B------:R-:W-:Y:S02]  /*1f00*/  IADD3 R57, P1, P3, R57, R70, R14 ;  /* 0x0000004639397210 */ /* 0x000fe40007b3e00e */
[----:B------:R-:W-:-:S04]  /*1f10*/  LOP3.LUT R77, R27, 0x1fffffff, RZ, 0xc0, !PT ;  /* 0x1fffffff1b4d7812 */ /* 0x000fc800078ec0ff */
[----:B------:R-:W-:Y:S02]  /*1f20*/  IADD3.X R42, RZ, R46, R77, P1, P3 ;  /* 0x0000002eff2a7210 */ /* 0x000fe40000fe644d */
[----:B------:R-:W-:-:S04]  /*1f30*/  LEA R56, P1, R57, R8, 0x3 ;  /* 0x0000000839387211 */ /* 0x000fc800078218ff */
[----:B------:R-:W-:-:S05]  /*1f40*/  LEA.HI.X R57, R57, R6, R42, 0x3, P1 ;  /* 0x0000000639397211 */ /* 0x000fca00008f1c2a */
[----:B------:R1:W-:Y:S04]  /*1f50*/  STG.E.64 desc[UR8][R56.64], R72 ;  /* 0x0000004838007986 */ /* 0x0003e8000c101b08 */
.L_x_31126:
[----:B------:R-:W-:Y:S05]  /*1f60*/  BSYNC B0 ;  /* 0x0000000000007941 */ /* 0x000fea0003800000 */
.L_x_31125:
[----:B0-----:R-:W-:Y:S01]  /*1f70*/  LOP3.LUT R42, R58, R75, RZ, 0xfc, !PT ;  /* 0x0000004b3a2a7212 */ /* 0x001fe200078efcff */
[----:B------:R-:W-:Y:S01]  /*1f80*/  FMUL R58, R61, R16 ;  /* 0x000000103d3a7220 */ /* 0x000fe20000400000 */
[----:B-1----:R0:W1:Y:S01]  /*1f90*/  F2F.BF16.F32 R56, R62 ;  /* 0x0000003e00387304 */ /* 0x0020620000202000 */
[----:B------:R-:W-:Y:S01]  /*1fa0*/  BSSY B0, `(.L_x_31127) ;  /* 0x0000016000007945 */ /* 0x000fe20003800000 */
[----:B------:R-:W-:Y:S01]  /*1fb0*/  LOP3.LUT R57, R59, R65, RZ, 0xfc, !PT ;  /* 0x000000413b397212 */ /* 0x000fe200078efcff */
[----:B------:R-:W-:Y:S01]  /*1fc0*/  HADD2.F32 R66, -RZ, R44.H0_H0 ;  /* 0x2000002cff427230 */ /* 0x000fe20000004100 */
[C---:B------:R-:W-:Y:S01]  /*1fd0*/  FSETP.GT.AND P1, PT, R60.reuse, RZ, PT ;  /* 0x000000ff3c00720b */ /* 0x040fe20003f24000 */
[----:B------:R-:W-:Y:S01]  /*1fe0*/  FMUL R59, R60, R60 ;  /* 0x0000003c3c3b7220 */ /* 0x000fe20000400000 */
[----:B------:R-:W-:Y:S02]  /*1ff0*/  FMUL R69, R69, R16 ;  /* 0x0000001045457220 */ /* 0x000fe40000400000 */
[----:B------:R-:W2:Y:S01]  /*2000*/  F2F.BF16.F32 R58, R58 ;  /* 0x0000003a003a7304 */ /* 0x000ea20000202000 */
[----:B0-----:R-:W-:Y:S08]  /*2010*/  @P2 BRA `(.L_x_31128) ;  /* 0x0000000000382947 */ /* 0x001ff00003800000 */
[----:B--2---:R-:W-:Y:S02]  /*2020*/  IMAD.U32 R62, R58, 0x10000, RZ ;  /* 0x000100003a3e7824 */ /* 0x004fe400078e00ff */
[----:B-1----:R-:W-:-:S05]  /*2030*/  IMAD.WIDE.U32 R60, R56, 0x10000, RZ ;  /* 0x00010000383c7825 */ /* 0x002fca00078e00ff */
        /* <DEDUP_REMOVED lines=12> */
.L_x_31128:
[----:B------:R-:W-:Y:S05]  /*2100*/  BSYNC B0 ;  /* 0x0000000000007941 */ /* 0x000fea0003800000 */
.L_x_31127:
[----:B0-----:R-:W-:Y:S01]  /*2110*/  FSEL R61, R59, RZ, P1 ;  /* 0x000000ff3b3d7208 */ /* 0x001fe20000800000 */
[C---:B------:R-:W-:Y:S01]  /*2120*/  FMUL R60, R66.reuse, R66 ;  /* 0x00000042423c7220 */ /* 0x040fe20000400000 */
[----:B------:R-:W-:Y:S01]  /*2130*/  FSETP.GT.AND P1, PT, R66, RZ, PT ;  /* 0x000000ff4200720b */ /* 0x000fe20003f24000 */
[----:B------:R0:W3:Y:S01]  /*2140*/  F2F.BF16.F32 R59, R69 ;  /* 0x00000045003b7304 */ /* 0x0000e20000202000 */
[----:B------:R-:W-:Y:S01]  /*2150*/  SHF.R.U64 R66, R44, 0x10, R45 ;  /* 0x000000102c427819 */ /* 0x000fe2000000122d */
[C---:B------:R-:W-:Y:S01]  /*2160*/  FMUL R62, R61.reuse, R16 ;  /* 0x000000103d3e7220 */ /* 0x040fe20000400000 */
[----:B------:R-:W-:Y:S01]  /*2170*/  FSEL R44, R60, RZ, P1 ;  /* 0x000000ff3c2c7208 */ /* 0x000fe20000800000 */
[----:B------:R-:W-:Y:S01]  /*2180*/  BSSY B0, `(.L_x_31129) ;  /* 0x0000013000007945 */ /* 0x000fe20003800000 */
[----:B------:R-:W-:Y:S01]  /*2190*/  FMNMX R67, R61, R64, !PT ;  /* 0x000000403d437209 */ /* 0x000fe20007800000 */
[----:B------:R-:W-:Y:S02]  /*21a0*/  HADD2.F32 R61, -RZ, R45.H0_H0 ;  /* 0x2000002dff3d7230 */ /* 0x000fe40000004100 */
[----:B------:R0:W4:Y:S01]  /*21b0*/  F2F.BF16.F32 R60, R62 ;  /* 0x0000003e003c7304 */ /* 0x0001220000202000 */
[----:B------:R-:W-:Y:S05]  /*21c0*/  @P2 BRA `(.L_x_31130) ;  /* 0x0000000000382947 */ /* 0x000fea0003800000 */
[----:B0--3--:R-:W-:-:S04]  /*21d0*/  IMAD.WIDE.U32 R62, R59, 0x10000, RZ ;  /* 0x000100003b3e7825 */ /* 0x009fc800078e00ff */
[----:B----4-:R-:W-:Y:S01]  /*21e0*/  IMAD.U32 R64, R60, 0x10000, RZ ;  /* 0x000100003c407824 */ /* 0x010fe200078e00ff */
        /* <DEDUP_REMOVED lines=12> */
.L_x_31130:
[----:B------:R-:W-:Y:S05]  /*22b0*/  BSYNC B0 ;  /* 0x0000000000007941 */ /* 0x000fea0003800000 */
.L_x_31129:
[----:B------:R-:W-:Y:S01]  /*22c0*/  SHF.R.U32.HI R45, RZ, 0x10, R45 ;  /* 0x00000010ff2d7819 */ /* 0x000fe2000001162d */
[C---:B0-----:R-:W-:Y:S01]  /*22d0*/  FMUL R69, R61.reuse, R61 ;  /* 0x0000003d3d457220 */ /* 0x041fe20000400000 */
[----:B------:R-:W-:Y:S01]  /*22e0*/  HADD2.F32 R66, -RZ, R66.H0_H0 ;  /* 0x20000042ff427230 */ /* 0x000fe20000004100 */
[----:B------:R-:W-:Y:S01]  /*22f0*/  FSETP.GT.AND P1, PT, R61, RZ, PT ;  /* 0x000000ff3d00720b */ /* 0x000fe20003f24000 */
[C---:B------:R-:W-:Y:S01]  /*2300*/  FMUL R61, R44.reuse, R16 ;  /* 0x000000102c3d7220 */ /* 0x040fe20000400000 */
[----:B------:R-:W-:Y:S01]  /*2310*/  HADD2.F32 R45, -RZ, R45.H0_H0 ;  /* 0x2000002dff2d7230 */ /* 0x000fe20000004100 */
[----:B------:R-:W-:Y:S01]  /*2320*/  FMNMX R44, R44, R67, !PT ;  /* 0x000000432c2c7209 */ /* 0x000fe20007800000 */
[----:B------:R-:W-:Y:S01]  /*2330*/  FMUL R53, R66, R66 ;  /* 0x0000004242357220 */ /* 0x000fe20000400000 */
[----:B------:R-:W-:Y:S01]  /*2340*/  FSEL R69, R69, RZ, P1 ;  /* 0x000000ff45457208 */ /* 0x000fe20000800000 */
[----:B------:R-:W-:Y:S02]  /*2350*/  IMAD R47, R22, R47, RZ ;  /* 0x0000002f162f7224 */ /* 0x000fe400078e02ff */
[C---:B------:R-:W-:Y:S01]  /*2360*/  FMUL R65, R45.reuse, R45 ;  /* 0x0000002d2d417220 */ /* 0x040fe20000400000 */
[----:B------:R-:W-:Y:S01]  /*2370*/  FSETP.GT.AND P1, PT, R66, RZ, PT ;  /* 0x000000ff4200720b */ /* 0x000fe20003f24000 */
[----:B------:R-:W0:Y:S01]  /*2380*/  F2F.BF16.F32 R61, R61 ;  /* 0x0000003d003d7304 */ /* 0x000e220000202000 */
[----:B------:R-:W-:Y:S01]  /*2390*/  FSETP.GT.AND P3, PT, R45, RZ, PT ;  /* 0x000000ff2d00720b */ /* 0x000fe20003f64000 */
[-C--:B------:R-:W-:Y:S01]  /*23a0*/  FMUL R62, R69, R16.reuse ;  /* 0x00000010453e7220 */ /* 0x080fe20000400000 */
[----:B------:R-:W-:Y:S01]  /*23b0*/  FSEL R53, R53, RZ, P1 ;  /* 0x000000ff35357208 */ /* 0x000fe20000800000 */
[----:B------:R-:W-:Y:S01]  /*23c0*/  IMAD.IADD R47, R14, 0x1, R47 ;  /* 0x000000010e2f7824 */ /* 0x000fe200078e022f */
[----:B------:R-:W-:Y:S01]  /*23d0*/  FSEL R65, R65, RZ, P3 ;  /* 0x000000ff41417208 */ /* 0x000fe20001800000 */
[----:B------:R-:W-:Y:S01]  /*23e0*/  BSSY B0, `(.L_x_31131) ;  /* 0x000001b000007945 */ /* 0x000fe20003800000 */
[----:B------:R-:W-:Y:S01]  /*23f0*/  IADD3 R63, R54, 0x1d, -R15 ;  /* 0x0000001d363f7810 */ /* 0x000fe20007ffe80f */
[-C--:B------:R-:W-:Y:S01]  /*2400*/  FMUL R66, R53, R16.reuse ;  /* 0x0000001035427220 */ /* 0x080fe20000400000 */
[----:B------:R-:W0:Y:S01]  /*2410*/  F2F.BF16.F32 R62, R62 ;  /* 0x0000003e003e7304 */ /* 0x000e220000202000 */
[----:B------:R-:W-:Y:S01]  /*2420*/  FMUL R67, R65, R16 ;  /* 0x0000001041437220 */ /* 0x000fe20000400000 */
[----:B------:R-:W-:-:S02]  /*2430*/  LOP3.LUT R63, R63, 0x1f, RZ, 0xc0, !PT ;  /* 0x0000001f3f3f7812 */ /* 0x000fc400078ec0ff */
[----:B------:R-:W-:Y:S02]  /*2440*/  IADD3 R64, P1, R47, R14, RZ ;  /* 0x0000000e2f407210 */ /* 0x000fe40007f3e0ff */
[----:B------:R-:W-:Y:S02]  /*2450*/  ISETP.LT.U32.AND P0, PT, R63, R18, !P0 ;  /* 0x000000123f00720c */ /* 0x000fe40004701070 */
[----:B------:R-:W0:Y:S01]  /*2460*/  F2F.BF16.F32 R66, R66 ;  /* 0x0000004200427304 */ /* 0x000e220000202000 */
[----:B------:R-:W-:-:S07]  /*2470*/  FMNMX R53, R53, R44, !PT ;  /* 0x0000002c35357209 */ /* 0x000fce0007800000 */
[----:B------:R-:W0:Y:S01]  /*2480*/  F2F.BF16.F32 R67, R67 ;  /* 0x0000004300437304 */ /* 0x000e220000202000 */
[----:B------:R-:W-:Y:S05]  /*2490*/  @P2 BRA `(.L_x_31132) ;  /* 0x00000000003c2947 */ /* 0x000fea0003800000 */
[----:B------:R-:W-:Y:S02]  /*24a0*/  IADD3 R44, R54, -0x1, -R15 ;  /* 0xffffffff362c7810 */ /* 0x000fe40007ffe80f */
[----:B------:R-:W-:Y:S02]  /*24b0*/  LOP3.LUT R45, R27, 0x1fffffff, RZ, 0xc0, !PT ;  /* 0x1fffffff1b2d7812 */ /* 0x000fe400078ec0ff */
[----:B------:R-:W-:-:S04]  /*24c0*/  LOP3.LUT R71, R44, 0x1f, RZ, 0xc0, !PT ;  /* 0x0000001f2c477812 */ /* 0x000fc800078ec0ff */
[----:B------:R-:W-:-:S04]  /*24d0*/  IADD3 R70, P2, P3, R71, R70, R14 ;  /* 0x0000004647467210 */ /* 0x000fc80007b5e00e */
[----:B------:R-:W-:Y:S01]  /*24e0*/  IADD3.X R71, RZ, R46, R45, P2, P3 ;  /* 0x0000002eff477210 */ /* 0x000fe200017e642d */
[----:B------:R-:W-:Y:S02]  /*24f0*/  IMAD R45, R19, 0x3, RZ ;  /* 0x00000003132d7824 */ /* 0x000fe400078e02ff */
[----:B0-----:R-:W-:-:S04]  /*2500*/  IMAD.WIDE.U32 R46, R66, 0x10000, RZ ;  /* 0x00010000422e7825 */ /* 0x001fc800078e00ff */
[----:B------:R-:W-:Y:S01]  /*2510*/  IMAD.WIDE.U32 R70, R22, 0x3, R70 ;  /* 0x0000000316467825 */ /* 0x000fe200078e0046 */
[----:B------:R-:W-:-:S03]  /*2520*/  LOP3.LUT R46, R46, R61, RZ, 0xfc, !PT ;  /* 0x0000003d2e2e7212 */ /* 0x000fc600078efcff */
[----:B------:R-:W-:Y:S01]  /*2530*/  IMAD.IADD R45, R45, 0x1, R71 ;  /* 0x000000012d2d7824 */ /* 0x000fe200078e0247 */
[----:B------:R-:W-:Y:S01]  /*2540*/  LEA R44, P2, R70, R8, 0x3 ;  /* 0x00000008462c7211 */ /* 0x000fe200078418ff */
[----:B------:R-:W-:-:S03]  /*2550*/  IMAD.U32 R71, R67, 0x10000, RZ ;  /* 0x0001000043477824 */ /* 0x000fc600078e00ff */
[----:B------:R-:W-:Y:S02]  /*2560*/  LEA.HI.X R45, R70, R6, R45, 0x3, P2 ;  /* 0x00000006462d7211 */ /* 0x000fe400010f1c2d */
[----:B------:R-:W-:-:S05]  /*2570*/  LOP3.LUT R47, R47, R71, R62, 0xfe, !PT ;  /* 0x000000472f2f7212 */ /* 0x000fca00078efe3e */
[----:B------:R0:W-:Y:S02]  /*2580*/  STG.E.64 desc[UR8][R44.64], R46 ;  /* 0x0000002e2c007986 */ /* 0x0001e4000c101b08 */
.L_x_31132:
[----:B------:R-:W-:Y:S05]  /*2590*/  BSYNC B0 ;  /* 0x0000000000007941 */ /* 0x000fea0003800000 */
.L_x_31131:
[----:B------:R-:W-:Y:S01]  /*25a0*/  IMAD.X R68, R68, 0x1, R27, P1 ;  /* 0x0000000144447824 */ /* 0x000fe200008e061b */
[----:B------:R-:W-:Y:S02]  /*25b0*/  IADD3 R72, P1, R63, R64, RZ ;  /* 0x000000403f487210 */ /* 0x000fe40007f3e0ff */
[----:B0-----:R-:W-:-:S03]  /*25c0*/  @P0 LOP3.LUT R45, R27, 0x1fffffff, RZ, 0xc0, !PT ;  /* 0x1fffffff1b2d0812 */ /* 0x001fc600078ec0ff */
[----:B------:R-:W-:Y:S01]  /*25d0*/  IMAD.X R73, RZ, RZ, R68, P1 ;  /* 0x000000ffff497224 */ /* 0x000fe200008e0644 */
[----:B------:R-:W-:Y:S01]  /*25e0*/  @P0 IADD3 R44, P1, R72, R14, RZ ;  /* 0x0000000e482c0210 */ /* 0x000fe20007f3e0ff */
[----:B------:R-:W-:Y:S02]  /*25f0*/  @P0 IMAD R47, R19, 0x5, RZ ;  /* 0x00000005132f0824 */ /* 0x000fe400078e02ff */
[----:B------:R-:W-:-:S04]  /*2600*/  @P0 IMAD.WIDE.U32 R70, R22, 0x5, R72 ;  /* 0x0000000516460825 */ /* 0x000fc800078e0048 */
[----:B------:R-:W-:Y:S01]  /*2610*/  @P0 IMAD.X R45, R73, 0x1, R45, P1 ;  /* 0x00000001492d0824 */ /* 0x000fe200008e062d */
[----:B------:R-:W-:Y:S01]  /*2620*/  @P0 LEA R76, P1, R44, R50, 0x3 ;  /* 0x000000322c4c0211 */ /* 0x000fe200078218ff */
[----:B------:R-:W-:-:S03]  /*2630*/  @P0 IMAD.IADD R46, R47, 0x1, R71 ;  /* 0x000000012f2e0824 */ /* 0x000fc600078e0247 */
[-C--:B------:R-:W-:Y:S02]  /*2640*/  @P0 LEA.HI.X R77, R44, R35.reuse, R45, 0x3, P1 ;  /* 0x000000232c4d0211 */ /* 0x080fe400008f1c2d */
[----:B------:R-:W-:Y:S02]  /*2650*/  @!P0 CS2R R44, SRZ ;  /* 0x00000000002c8805 */ /* 0x000fe4000001ff00 */
[----:B------:R-:W-:Y:S02]  /*2660*/  @P0 LEA R74, P1, R70, R50, 0x3 ;  /* 0x00000032464a0211 */ /* 0x000fe400078218ff */
[----:B------:R-:W-:Y:S02]  /*2670*/  LOP3.LUT R71, R48, 0xffff, RZ, 0xc0, !PT ;  /* 0x0000ffff30477812 */ /* 0x000fe400078ec0ff */
[----:B------:R-:W-:Y:S02]  /*2680*/  @P0 LEA.HI.X R75, R70, R35, R46, 0x3, P1 ;  /* 0x00000023464b0211 */ /* 0x000fe400008f1c2e */
[----:B------:R-:W-:-:S02]  /*2690*/  @!P0 CS2R R46, SRZ ;  /* 0x00000000002e8805 */ /* 0x000fc4000001ff00 */
[----:B------:R-:W-:Y:S01]  /*26a0*/  PRMT R48, R52, 0x5410, R71 ;  /* 0x0000541034307816 */ /* 0x000fe20000000047 */
[----:B------:R-:W5:Y:S01]  /*26b0*/  @P0 LDG.E.64 R44, desc[UR8][R76.64] ;  /* 0x000000084c2c0981 */ /* 0x000f62000c1e1b00 */
[----:B------:R-:W-:-:S03]  /*26c0*/  SHF.L.U64.HI R52, R71, 0x10, RZ ;  /* 0x0000001047347819 */ /* 0x000fc600000102ff */
[----:B------:R0:W5:Y:S01]  /*26d0*/  @P0 LDG.E.64 R46, desc[UR8][R74.64] ;  /* 0x000000084a2e0981 */ /* 0x000162000c1e1b00 */
[----:B------:R-:W-:Y:S02]  /*26e0*/  FMNMX R70, R69, R53, !PT ;  /* 0x0000003545467209 */ /* 0x000fe40007800000 */
[----:B------:R-:W-:Y:S01]  /*26f0*/  LOP3.LUT R69, R52, R51, RZ, 0xfc, !PT ;  /* 0x0000003334457212 */ /* 0x000fe200078efcff */
[----:B------:R-:W-:Y:S02]  /*2700*/  @P0 IMAD R51, R19, 0x6, RZ ;  /* 0x0000000613330824 */ /* 0x000fe400078e02ff */
[----:B0-----:R-:W-:Y:S02]  /*2710*/  @P0 IMAD.MOV.U32 R74, RZ, RZ, R72 ;  /* 0x000000ffff4a0224 */ /* 0x001fe400078e0048 */
[----:B------:R-:W-:Y:S02]  /*2720*/  @P0 IMAD.MOV.U32 R75, RZ, RZ, R73 ;  /* 0x000000ffff4b0224 */ /* 0x000fe400078e0049 */
[----:B------:R-:W-:-:S04]  /*2730*/  @P0 IMAD.WIDE.U32 R74, R22, 0x6, R74 ;  /* 0x00000006164a0825 */ /* 0x000fc800078e004a */
[----:B------:R-:W-:Y:S01]  /*2740*/  @P0 IMAD.IADD R52, R51, 0x1, R75 ;  /* 0x0000000133340824 */ /* 0x000fe200078e024b */
[C---:B------:R-:W-:Y:S01]  /*2750*/  @P0 LEA R76, P1, R74.reuse, R50, 0x3 ;  /* 0x000000324a4c0211 */ /* 0x040fe200078218ff */
[----:B------:R-:W-:Y:S02]  /*2760*/  @P0 IMAD.MOV.U32 R75, RZ, RZ, R73 ;  /* 0x000000ffff4b0224 */ /* 0x000fe400078e0049 */
[----:B------:R-:W-:Y:S01]  /*2770*/  @P0 IMAD R51, R19, 0x7, RZ ;  /* 0x0000000713330824 */ /* 0x000fe200078e02ff */
[----:B------:R-:W-:Y:S01]  /*2780*/  @P0 LEA.HI.X R77, R74, R35, R52, 0x3, P1 ;  /* 0x000000234a4d0211 */ /* 0x000fe200008f1c34 */
[----:B------:R-:W-:-:S04]  /*2790*/  @P0 IMAD.MOV.U32 R74, RZ, RZ, R72 ;  /* 0x000000ffff4a0224 */ /* 0x000fc800078e0048 */
[----:B------:R-:W-:-:S04]  /*27a0*/  @P0 IMAD.WIDE.U32 R74, R22, 0x7, R74 ;  /* 0x00000007164a0825 */ /* 0x000fc800078e004a */
[----:B------:R-:W-:Y:S01]  /*27b0*/  @P0 IMAD.IADD R52, R51, 0x1, R75 ;  /* 0x0000000133340824 */ /* 0x000fe200078e024b */
[C---:B------:R-:W-:Y:S02]  /*27c0*/  @P0 LEA R72, P1, R74.reuse, R50, 0x3 ;  /* 0x000000324a480211 */ /* 0x040fe400078218ff */
[----:B------:R-:W-:Y:S02]  /*27d0*/  @!P0 CS2R R50, SRZ ;  /* 0x0000000000328805 */ /* 0x000fe4000001ff00 */
[----:B------:R-:W-:Y:S02]  /*27e0*/  @P0 LEA.HI.X R73, R74, R35, R52, 0x3, P1 ;  /* 0x000000234a490211 */ /* 0x000fe400008f1c34 */
[--C-:B------:R-:W-:Y:S02]  /*27f0*/  SHF.R.U32.HI R35, RZ, 0x5, R54.reuse ;  /* 0x00000005ff237819 */ /* 0x100fe40000011636 */
[----:B------:R0:W5:Y:S01]  /*2800*/  @P0 LDG.E.64 R50, desc[UR8][R76.64] ;  /* 0x000000084c320981 */ /* 0x000162000c1e1b00 */
[----:B------:R-:W-:-:S02]  /*2810*/  SHF.R.U32.HI R71, RZ, 0x5, R54 ;  /* 0x00000005ff477819 */ /* 0x000fc40000011636 */
[----:B------:R-:W-:Y:S01]  /*2820*/  @!P0 CS2R R52, SRZ ;  /* 0x0000000000348805 */ /* 0x000fe2000001ff00 */
[----:B------:R-:W-:Y:S02]  /*2830*/  IMAD.SHL.U32 R74, R35, 0x4, RZ ;  /* 0x00000004234a7824 */ /* 0x000fe400078e00ff */
[----:B------:R-:W-:Y:S01]  /*2840*/  IMAD.SHL.U32 R35, R71, 0x4, RZ ;  /* 0x0000000447237824 */ /* 0x000fe200078e00ff */
[----:B------:R-:W-:Y:S02]  /*2850*/  IADD3 R12, R54, 0x1e, -R12 ;  /* 0x0000001e360c7810 */ /* 0x000fe40007ffe80c */
[----:B------:R1:W5:Y:S01]  /*2860*/  @P0 LDG.E.64 R52, desc[UR8][R72.64] ;  /* 0x0000000848340981 */ /* 0x000362000c1e1b00 */
[----:B------:R-:W-:Y:S01]  /*2870*/  LOP3.LUT R74, R74, 0x1c, RZ, 0xe2, !PT ;  /* 0x0000001c4a4a7812 */ /* 0x000fe200078ee2ff */
[----:B------:R-:W-:Y:S01]  /*2880*/  IMAD.U32 R5, R5, 0x10000, RZ ;  /* 0x0001000005057824 */ /* 0x000fe200078e00ff */
[----:B------:R-:W-:Y:S01]  /*2890*/  LOP3.LUT R35, R35, 0x1c, RZ, 0xe2, !PT ;  /* 0x0000001c23237812 */ /* 0x000fe200078ee2ff */
[----:B------:R-:W-:Y:S01]  /*28a0*/  IMAD.U32 R62, R62, 0x10000, RZ ;  /* 0x000100003e3e7824 */ /* 0x000fe200078e00ff */
[----:B------:R-:W-:Y:S01]  /*28b0*/  FMNMX R70, R65, R70, !PT ;  /* 0x0000004641467209 */ /* 0x000fe20007800000 */
[----:B------:R-:W-:Y:S01]  /*28c0*/  VIADD R74, R74, 0x2 ;  /* 0x000000024a4a7836 */ /* 0x000fe20000000000 */
[----:B------:R-:W-:Y:S01]  /*28d0*/  BSSY B0, `(.L_x_31133) ;  /* 0x0000071000007945 */ /* 0x000fe20003800000 */
[----:B0-----:R-:W-:Y:S01]  /*28e0*/  VIADD R76, R35, 0x3 ;  /* 0x00000003234c7836 */ /* 0x001fe20000000000 */
[----:B------:R-:W-:Y:S01]  /*28f0*/  LOP3.LUT R35, R12, 0x1f, RZ, 0xc0, !PT ;  /* 0x0000001f0c237812 */ /* 0x000fe200078ec0ff */
[----:B------:R-:W-:Y:S01]  /*2900*/  IMAD.U32 R12, R10, 0x10000, RZ ;  /* 0x000100000a0c7824 */ /* 0x000fe200078e00ff */
[----:B-1----:R-:W-:Y:S01]  /*2910*/  SHF.R.U32.HI R72, RZ, 0x3, R54 ;  /* 0x00000003ff487819 */ /* 0x002fe20000011636 */
[----:B------:R-:W-:Y:S01]  /*2920*/  IMAD.U32 R66, R66, 0x10000, RZ ;  /* 0x0001000042427824 */ /* 0x000fe200078e00ff */
[----:B------:R-:W-:Y:S01]  /*2930*/  ISETP.GE.U32.AND P0, PT, R74, R17, PT ;  /* 0x000000114a00720c */ /* 0x000fe20003f06070 */
[----:B------:R-:W-:Y:S01]  /*2940*/  IMAD.U32 R67, R67, 0x10000, RZ ;  /* 0x0001000043437824 */ /* 0x000fe200078e00ff */
[----:B------:R-:W-:-:S02]  /*2950*/  LOP3.LUT R73, R72, 0x1c, RZ, 0xc0, !PT ;  /* 0x0000001c48497812 */ /* 0x000fc400078ec0ff */
[----:B------:R-:W-:Y:S02]  /*2960*/  ISETP.GE.U32.OR P0, PT, R35, R18, P0 ;  /* 0x000000122300720c */ /* 0x000fe40000706470 */
[----:B------:R-:W-:Y:S02]  /*2970*/  LOP3.LUT R35, R0, 0xffff, RZ, 0xc0, !PT ;  /* 0x0000ffff00237812 */ /* 0x000fe400078ec0ff */
[----:B------:R-:W-:Y:S02]  /*2980*/  IADD3 R73, R54, 0x1d, -R73 ;  /* 0x0000001d36497810 */ /* 0x000fe40007ffe849 */
[----:B------:R-:W-:Y:S02]  /*2990*/  PRMT R4, R4, 0x5410, R35 ;  /* 0x0000541004047816 */ /* 0x000fe40000000023 */
[----:B------:R-:W-:Y:S02]  /*29a0*/  SHF.L.U64.HI R0, R35, 0x10, RZ ;  /* 0x0000001023007819 */ /* 0x000fe400000102ff */
[----:B------:R-:W-:Y:S01]  /*29b0*/  LOP3.LUT R35, R39, R12, RZ, 0xfc, !PT ;  /* 0x0000000c27237212 */ /* 0x000fe200078efcff */
[----:B------:R-:W-:Y:S01]  /*29c0*/  IMAD.U32 R12, R9, 0x10000, RZ ;  /* 0x00010000090c7824 */ /* 0x000fe200078e00ff */
[----:B------:R-:W-:Y:S01]  /*29d0*/  ISETP.GE.U32.AND P1, PT, R76, R17, PT ;  /* 0x000000114c00720c */ /* 0x000fe20003f26070 */
[----:B-----5:R-:W-:Y:S01]  /*29e0*/  HADD2.F32 R9, -RZ, R30.H0_H0 ;  /* 0x2000001eff097230 */ /* 0x020fe20000004100 */
[----:B------:R-:W-:-:S02]  /*29f0*/  LOP3.LUT R73, R73, 0x1f, RZ, 0xc0, !PT ;  /* 0x0000001f49497812 */ /* 0x000fc400078ec0ff */
[----:B------:R-:W-:Y:S01]  /*2a00*/  LOP3.LUT R0, R0, R11, RZ, 0xfc, !PT ;  /* 0x0000000b00007212 */ /* 0x000fe200078efcff */
[----:B------:R-:W-:Y:S01]  /*2a10*/  IMAD.WIDE.U32 R10, R56, 0x10000, RZ ;  /* 0x00010000380a7825 */ /* 0x000fe200078e00ff */
[----:B------:R-:W-:Y:S02]  /*2a20*/  ISETP.GE.U32.OR P1, PT, R73, R18, P1 ;  /* 0x000000124900720c */ /* 0x000fe40000f26470 */
[----:B------:R-:W-:Y:S01]  /*2a30*/  LOP3.LUT R39, R43, R12, RZ, 0xfc, !PT ;  /* 0x0000000c2b277212 */ /* 0x000fe200078efcff */
[----:B--2---:R-:W-:Y:S01]  /*2a40*/  IMAD.WIDE.U32 R72, R58, 0x10000, RZ ;  /* 0x000100003a487825 */ /* 0x004fe200078e00ff */
[----:B------:R-:W-:Y:S02]  /*2a50*/  LOP3.LUT R10, R10, R41, RZ, 0xfc, !PT ;  /* 0x000000290a0a7212 */ /* 0x000fe400078efcff */
[----:B------:R-:W-:Y:S01]  /*2a60*/  LOP3.LUT R5, R0, R5, RZ, 0xfc, !PT ;  /* 0x0000000500057212 */ /* 0x000fe200078efcff */
[----:B------:R-:W-:Y:S01]  /*2a70*/  IMAD.U32 R58, R61, 0x10000, RZ ;  /* 0x000100003d3a7824 */ /* 0x000fe200078e00ff */
[----:B------:R-:W-:Y:S01]  /*2a80*/  LOP3.LUT R43, R57, R62, RZ, 0xfc, !PT ;  /* 0x0000003e392b7212 */ /* 0x000fe200078efcff */
[----:B------:R-:W-:Y:S01]  /*2a90*/  IMAD.U32 R12, R7, 0x10000, RZ ;  /* 0x00010000070c7824 */ /* 0x000fe200078e00ff */
[----:B---3--:R-:W-:Y:S01]  /*2aa0*/  LOP3.LUT R11, R11, R59, RZ, 0xfc, !PT ;  /* 0x0000003b0b0b7212 */ /* 0x008fe200078efcff */
[----:B------:R-:W-:Y:S01]  /*2ab0*/  HADD2.F32 R7, -RZ, R28.H0_H0 ;  /* 0x2000001cff077230 */ /* 0x000fe20000004100 */
[----:B------:R-:W-:Y:S01]  /*2ac0*/  LOP3.LUT R41, R49, R58, RZ, 0xfc, !PT ;  /* 0x0000003a31297212 */ /* 0x000fe200078efcff */
[----:B------:R-:W-:Y:S01]  /*2ad0*/  HADD2.F32 R0, -RZ, R29.H0_H0 ;  /* 0x2000001dff007230 */ /* 0x000fe20000004100 */
[--C-:B------:R-:W-:Y:S01]  /*2ae0*/  SHF.R.U64 R58, R30, 0x10, R31.reuse ;  /* 0x000000101e3a7819 */ /* 0x100fe2000000121f */
[----:B------:R-:W-:Y:S01]  /*2af0*/  HADD2.F32 R57, -RZ, R31.H0_H0 ;  /* 0x2000001fff397230 */ /* 0x000fe20000004100 */
[C---:B------:R-:W-:Y:S01]  /*2b00*/  FSETP.GT.AND P2, PT, R7.reuse, RZ, PT ;  /* 0x000000ff0700720b */ /* 0x040fe20003f44000 */
[----:B------:R-:W-:Y:S01]  /*2b10*/  FMUL R7, R7, R7 ;  /* 0x0000000707077220 */ /* 0x000fe20000400000 */
[----:B------:R-:W-:Y:S01]  /*2b20*/  LOP3.LUT R49, R69, R12, RZ, 0xfc, !PT ;  /* 0x0000000c45317212 */ /* 0x000fe200078efcff */
[C---:B------:R-:W-:Y:S01]  /*2b30*/  FMUL R59, R0.reuse, R0 ;  /* 0x00000000003b7220 */ /* 0x040fe20000400000 */
[----:B------:R-:W-:Y:S01]  /*2b40*/  SHF.R.U32.HI R12, RZ, 0x10, R31 ;  /* 0x00000010ff0c7819 */ /* 0x000fe2000001161f */
[----:B------:R-:W-:Y:S01]  /*2b50*/  HADD2.F32 R31, -RZ, R58.H0_H0 ;  /* 0x2000003aff1f7230 */ /* 0x000fe20000004100 */
[----:B------:R-:W-:Y:S01]  /*2b60*/  FSEL R7, R7, RZ, P2 ;  /* 0x000000ff07077208 */ /* 0x000fe20001000000 */
[----:B------:R-:W-:Y:S01]  /*2b70*/  HADD2.F32 R30, -RZ, R32.H0_H0 ;  /* 0x20000020ff1e7230 */ /* 0x000fe20000004100 */
[----:B------:R-:W-:Y:S01]  /*2b80*/  FSETP.GT.AND P2, PT, R0, RZ, PT ;  /* 0x000000ff0000720b */ /* 0x000fe20003f44000 */
[----:B------:R-:W-:Y:S01]  /*2b90*/  HADD2.F32 R58, -RZ, R12.H0_H0 ;  /* 0x2000000cff3a7230 */ /* 0x000fe20000004100 */
[C---:B------:R-:W-:Y:S01]  /*2ba0*/  FSETP.GT.AND P3, PT, R31.reuse, RZ, PT ;  /* 0x000000ff1f00720b */ /* 0x040fe20003f64000 */
[----:B------:R-:W-:Y:S01]  /*2bb0*/  FMUL R31, R31, R31 ;  /* 0x0000001f1f1f7220 */ /* 0x000fe20000400000 */
[----:B------:R-:W-:Y:S01]  /*2bc0*/  FSEL R59, R59, RZ, P2 ;  /* 0x000000ff3b3b7208 */ /* 0x000fe20001000000 */
[----:B------:R-:W-:Y:S01]  /*2bd0*/  FMUL R65, R30, R30 ;  /* 0x0000001e1e417220 */ /* 0x000fe20000400000 */
[C---:B------:R-:W-:Y:S01]  /*2be0*/  FSETP.GT.AND P2, PT, R9.reuse, RZ, PT ;  /* 0x000000ff0900720b */ /* 0x040fe20003f44000 */
[----:B------:R-:W-:Y:S01]  /*2bf0*/  FMUL R9, R9, R9 ;  /* 0x0000000909097220 */ /* 0x000fe20000400000 */
[----:B------:R-:W-:Y:S01]  /*2c00*/  FSEL R31, R31, RZ, P3 ;  /* 0x000000ff1f1f7208 */ /* 0x000fe20001800000 */
[----:B------:R-:W-:Y:S01]  /*2c10*/  FMUL R77, R58, R58 ;  /* 0x0000003a3a4d7220 */ /* 0x000fe20000400000 */
[----:B------:R-:W-:Y:S01]  /*2c20*/  FSETP.GT.AND P3, PT, R30, RZ, PT ;  /* 0x000000ff1e00720b */ /* 0x000fe20003f64000 */
[----:B------:R-:W-:Y:S01]  /*2c30*/  HADD2.F32 R0, -RZ, R33.H0_H0 ;  /* 0x20000021ff007230 */ /* 0x000fe20000004100 */
[C---:B------:R-:W-:Y:S01]  /*2c40*/  FSETP.GT.AND P4, PT, R57.reuse, RZ, PT ;  /* 0x000000ff3900720b */ /* 0x040fe20003f84000 */
[----:B------:R-:W-:Y:S01]  /*2c50*/  FMUL R57, R57, R57 ;  /* 0x0000003939397220 */ /* 0x000fe20000400000 */
[----:B------:R-:W-:Y:S01]  /*2c60*/  FSEL R61, R9, RZ, P2 ;  /* 0x000000ff093d7208 */ /* 0x000fe20001000000 */
[-C--:B------:R-:W-:Y:S01]  /*2c70*/  FMUL R62, R59, R16.reuse ;  /* 0x000000103b3e7220 */ /* 0x080fe20000400000 */
[----:B------:R-:W-:Y:S01]  /*2c80*/  LOP3.LUT R56, R72, R55, RZ, 0xfc, !PT ;  /* 0x0000003748387212 */ /* 0x000fe200078efcff */
[-C--:B------:R-:W-:Y:S01]  /*2c90*/  FMUL R55, R7, R16.reuse ;  /* 0x0000001007377220 */ /* 0x080fe20000400000 */
[----:B------:R-:W-:Y:S01]  /*2ca0*/  FSETP.GT.AND P2, PT, R58, RZ, PT ;  /* 0x000000ff3a00720b */ /* 0x000fe20003f44000 */
[----:B------:R-:W-:Y:S01]  /*2cb0*/  FMUL R75, R61, R16 ;  /* 0x000000103d4b7220 */ /* 0x000fe20000400000 */
[----:B------:R-:W-:Y:S01]  /*2cc0*/  FSEL R65, R65, RZ, P3 ;  /* 0x000000ff41417208 */ /* 0x000fe20001800000 */
[----:B------:R0:W-:Y:S01]  /*2cd0*/  F2F.BF16.F32 R9, R62 ;  /* 0x0000003e00097304 */ /* 0x0001e20000202000 */
[----:B------:R-:W-:Y:S01]  /*2ce0*/  FMNMX R70, R70, R61, !PT ;  /* 0x0000003d46467209 */ /* 0x000fe20007800000 */
[----:B------:R-:W-:Y:S01]  /*2cf0*/  FMUL R61, R0, R0 ;  /* 0x00000000003d7220 */ /* 0x000fe20000400000 */
[----:B------:R-:W-:-:S02]  /*2d00*/  SHF.R.U64 R28, R28, 0x10, R29 ;  /* 0x000000101c1c7819 */ /* 0x000fc4000000121d */
[----:B------:R-:W-:Y:S02]  /*2d10*/  FSEL R57, R57, RZ, P4 ;  /* 0x000000ff39397208 */ /* 0x000fe40002000000 */
[----:B------:R-:W-:Y:S01]  /*2d20*/  FSEL R77, R77, RZ, P2 ;  /* 0x000000ff4d4d7208 */ /* 0x000fe20001000000 */
[----:B------:R-:W1:Y:S01]  /*2d30*/  F2F.BF16.F32 R55, R55 ;  /* 0x0000003700377304 */ /* 0x000e620000202000 */
[----:B------:R-:W-:Y:S01]  /*2d40*/  FSETP.GT.AND P4, PT, R0, RZ, PT ;  /* 0x000000ff0000720b */ /* 0x000fe20003f84000 */
[----:B------:R-:W-:Y:S01]  /*2d50*/  FMUL R0, R65, R16 ;  /* 0x0000001041007220 */ /* 0x000fe20000400000 */
[----:B------:R-:W-:Y:S01]  /*2d60*/  FMNMX R12, R31, R70, !PT ;  /* 0x000000461f0c7209 */ /* 0x000fe20007800000 */
[----:B------:R-:W-:Y:S01]  /*2d70*/  HADD2.F32 R28, -RZ, R28.H0_H0 ;  /* 0x2000001cff1c7230 */ /* 0x000fe20000004100 */
[----:B----4-:R-:W-:Y:S01]  /*2d80*/  LOP3.LUT R60, R73, R60, RZ, 0xfc, !PT ;  /* 0x0000003c493c7212 */ /* 0x010fe200078efcff */
[----:B------:R-:W-:Y:S01]  /*2d90*/  FMUL R73, R57, R16 ;  /* 0x0000001039497220 */ /* 0x000fe20000400000 */
[----:B------:R-:W-:Y:S01]  /*2da0*/  LOP3.LUT R11, R11, R66, RZ, 0xfc, !PT ;  /* 0x000000420b0b7212 */ /* 0x000fe200078efcff */
[-C--:B------:R-:W-:Y:S01]  /*2db0*/  FMUL R66, R31, R16.reuse ;  /* 0x000000101f427220 */ /* 0x080fe20000400000 */
[----:B0-----:R-:W-:Y:S01]  /*2dc0*/  FMUL R62, R77, R16 ;  /* 0x000000104d3e7220 */ /* 0x001fe20000400000 */
[----:B------:R-:W-:Y:S01]  /*2dd0*/  FMNMX R12, R57, R12, !PT ;  /* 0x0000000c390c7209 */ /* 0x000fe20007800000 */
[----:B------:R-:W-:Y:S01]  /*2de0*/  F2F.BF16.F32 R75, R75 ;  /* 0x0000004b004b7304 */ /* 0x000fe20000202000 */
[C---:B------:R-:W-:Y:S01]  /*2df0*/  FMUL R69, R28.reuse, R28 ;  /* 0x0000001c1c457220 */ /* 0x040fe20000400000 */
[----:B------:R-:W-:-:S02]  /*2e00*/  FSETP.GT.AND P2, PT, R28, RZ, PT ;  /* 0x000000ff1c00720b */ /* 0x000fc40003f44000 */
[----:B------:R-:W-:Y:S01]  /*2e10*/  FMNMX R12, R77, R12, !PT ;  /* 0x0000000c4d0c7209 */ /* 0x000fe20007800000 */
[----:B-1----:R-:W-:Y:S01]  /*2e20*/  IMAD.WIDE.U32 R30, R55, 0x10000, RZ ;  /* 0x00010000371e7825 */ /* 0x002fe200078e00ff */
[----:B------:R-:W-:Y:S02]  /*2e30*/  FSEL R61, R61, RZ, P4 ;  /* 0x000000ff3d3d7208 */ /* 0x000fe40002000000 */
[----:B------:R-:W0:Y:S01]  /*2e40*/  F2F.BF16.F32 R0, R0 ;  /* 0x0000000000007304 */ /* 0x000e220000202000 */
[----:B------:R-:W-:Y:S02]  /*2e50*/  FMNMX R12, R7, R12, !PT ;  /* 0x0000000c070c7209 */ /* 0x000fe40007800000 */
[----:B------:R-:W-:Y:S01]  /*2e60*/  FSEL R69, R69, RZ, P2 ;  /* 0x000000ff45457208 */ /* 0x000fe20001000000 */
[----:B------:R-:W-:Y:S01]  /*2e70*/  FMUL R28, R61, R16 ;  /* 0x000000103d1c7220 */ /* 0x000fe20000400000 */
[----:B------:R-:W-:Y:S02]  /*2e80*/  SHF.R.U32.HI R70, RZ, 0x10, R29 ;  /* 0x00000010ff467819 */ /* 0x000fe4000001161d */
[----:B------:R-:W-:Y:S01]  /*2e90*/  FMNMX R12, R69, R12, !PT ;  /* 0x0000000c450c7209 */ /* 0x000fe20007800000 */
[----:B------:R-:W1:Y:S01]  /*2ea0*/  F2F.BF16.F32 R73, R73 ;  /* 0x0000004900497304 */ /* 0x000e620000202000 */
[----:B------:R-:W-:Y:S01]  /*2eb0*/  LOP3.LUT R57, R60, R67, RZ, 0xfc, !PT ;  /* 0x000000433c397212 */ /* 0x000fe200078efcff */
[----:B------:R-:W-:Y:S01]  /*2ec0*/  HADD2.F32 R70, -RZ, R70.H0_H0 ;  /* 0x20000046ff467230 */ /* 0x000fe20000004100 */
[----:B------:R-:W-:Y:S01]  /*2ed0*/  FMNMX R67, R59, R12, !PT ;  /* 0x0000000c3b437209 */ /* 0x000fe20007800000 */
[----:B------:R-:W-:Y:S01]  /*2ee0*/  HADD2.F32 R12, -RZ, R36.H0_H0 ;  /* 0x20000024ff0c7230 */ /* 0x000fe20000004100 */
[----:B0-----:R-:W-:-:S03]  /*2ef0*/  LOP3.LUT R60, R31, R0, RZ, 0xfc, !PT ;  /* 0x000000001f3c7212 */ /* 0x001fc600078efcff */
[----:B------:R-:W0:Y:S08]  /*2f00*/  F2F.BF16.F32 R66, R66 ;  /* 0x0000004200427304 */ /* 0x000e300000202000 */
[----:B------:R-:W2:Y:S08]  /*2f10*/  F2F.BF16.F32 R62, R62 ;  /* 0x0000003e003e7304 */ /* 0x000eb00000202000 */
[----:B------:R3:W4:Y:S02]  /*2f20*/  F2F.BF16.F32 R7, R28 ;  /* 0x0000001c00077304 */ /* 0x0007240000202000 */
[----:B---3--:R-:W-:Y:S01]  /*2f30*/  LOP3.LUT R28, R30, R75, RZ, 0xfc, !PT ;  /* 0x0000004b1e1c7212 */ /* 0x008fe200078efcff */
[----:B012---:R-:W-:Y:S06]  /*2f40*/  @P0 BRA `(.L_x_31134) ;  /* 0x0000000000240947 */ /* 0x007fec0003800000 */
[----:B------:R-:W-:Y:S02]  /*2f50*/  IMAD.U32 R58, R62, 0x10000, RZ ;  /* 0x000100003e3a7824 */ /* 0x000fe400078e00ff */
[----:B------:R-:W-:-:S05]  /*2f60*/  IMAD.WIDE.U32 R30, R66, 0x10000, RZ ;  /* 0x00010000421e7825 */ /* 0x000fca00078e00ff */
[----:B------:R-:W-:Y:S02]  /*2f70*/  LOP3.LUT R59, R31, R58, R73, 0xfe, !PT ;  /* 0x0000003a1f3b7212 */ /* 0x000fe400078efe49 */
[----:B------:R-:W-:Y:S02]  /*2f80*/  IADD3 R31, P2, R13, R64, RZ ;  /* 0x000000400d1f7210 */ /* 0x000fe40007f5e0ff */
[----:B------:R-:W-:-:S03]  /*2f90*/  LOP3.LUT R58, R30, R75, RZ, 0xfc, !PT ;  /* 0x0000004b1e3a7212 */ /* 0x000fc600078efcff */
[----:B------:R-:W-:Y:S01]  /*2fa0*/  IMAD.X R72, RZ, RZ, R68, P2 ;  /* 0x000000ffff487224 */ /* 0x000fe200010e0644 */
[----:B------:R-:W-:-:S04]  /*2fb0*/  LEA R30, P2, R31, R8, 0x3 ;  /* 0x000000081f1e7211 */ /* 0x000fc800078418ff */
[----:B------:R-:W-:-:S05]  /*2fc0*/  LEA.HI.X R31, R31, R6, R72, 0x3, P2 ;  /* 0x000000061f1f7211 */ /* 0x000fca00010f1c48 */
[----:B------:R0:W-:Y:S04]  /*2fd0*/  STG.E.64 desc[UR8][R30.64], R58 ;  /* 0x0000003a1e007986 */ /* 0x0001e8000c101b08 */
.L_x_31134:
[----:B------:R-:W-:Y:S05]  /*2fe0*/  BSYNC B0 ;  /* 0x0000000000007941 */ /* 0x000fea0003800000 */
.L_x_31133:
[----:B------:R-:W-:Y:S01]  /*2ff0*/  SHF.R.U64 R32, R32, 0x10, R33 ;  /* 0x0000001020207819 */ /* 0x000fe20000001221 */
[----:B0-----:R-:W-:Y:S01]  /*3000*/  IMAD.WIDE.U32 R30, R9, 0x10000, RZ ;  /* 0x00010000091e7825 */ /* 0x001fe200078e00ff */
[----:B------:R-:W-:-:S03]  /*3010*/  FSETP.GT.AND P2, PT, R70, RZ, PT ;  /* 0x000000ff4600720b */ /* 0x000fc60003f44000 */
[----:B------:R-:W-:Y:S01]  /*3020*/  FMUL R70, R70, R70 ;  /* 0x0000004646467220 */ /* 0x000fe20000400000 */
[C---:B------:R-:W-:Y:S01]  /*3030*/  FSETP.GT.AND P3, PT, R12.reuse, RZ, PT ;  /* 0x000000ff0c00720b */ /* 0x040fe20003f64000 */
[----:B------:R-:W-:Y:S02]  /*3040*/  HADD2.F32 R32, -RZ, R32.H0_H0 ;  /* 0x20000020ff207230 */ /* 0x000fe40000004100 */
[----:B------:R-:W-:Y:S01]  /*3050*/  FMUL R58, R12, R12 ;  /* 0x0000000c0c3a7220 */ /* 0x000fe20000400000 */
[----:B------:R-:W-:Y:S01]  /*3060*/  LOP3.LUT R12, R30, R73, RZ, 0xfc, !PT ;  /* 0x000000491e0c7212 */ /* 0x000fe200078efcff */
[----:B------:R-:W-:Y:S01]  /*3070*/  FMUL R69, R69, R16 ;  /* 0x0000001045457220 */ /* 0x000fe20000400000 */
[----:B------:R-:W-:Y:S01]  /*3080*/  FSEL R30, R70, RZ, P2 ;  /* 0x000000ff461e7208 */ /* 0x000fe20001000000 */
[----:B------:R-:W-:Y:S01]  /*3090*/  HADD2.F32 R72, -RZ, R37.H0_H0 ;  /* 0x20000025ff487230 */ /* 0x000fe20000004100 */
[C---:B------:R-:W-:Y:S01]  /*30a0*/  FSETP.GT.AND P2, PT, R32.reuse, RZ, PT ;  /* 0x000000ff2000720b */ /* 0x040fe20003f44000 */
[----:B------:R-:W-:Y:S01]  /*30b0*/  FMUL R32, R32, R32 ;  /* 0x0000002020207220 */ /* 0x000fe20000400000 */
[----:B------:R-:W-:Y:S01]  /*30c0*/  FSEL R73, R58, RZ, P3 ;  /* 0x000000ff3a497208 */ /* 0x000fe20001800000 */
[----:B------:R-:W0:Y:S01]  /*30d0*/  F2F.BF16.F32 R69, R69 ;  /* 0x0000004500457304 */ /* 0x000e220000202000 */
[----:B------:R-:W-:Y:S01]  /*30e0*/  FMNMX R58, R30, R67, !PT ;  /* 0x000000431e3a7209 */ /* 0x000fe20007800000 */
[----:B------:R-:W-:Y:S01]  /*30f0*/  BSSY B0, `(.L_x_31135) ;  /* 0x0000021000007945 */ /* 0x000fe20003800000 */
[----:B------:R-:W-:Y:S01]  /*3100*/  FSEL R67, R32, RZ, P2 ;  /* 0x000000ff20437208 */ /* 0x000fe20001000000 */
[----:B------:R-:W-:Y:S01]  /*3110*/  FMUL R59, R73, R16 ;  /* 0x00000010493b7220 */ /* 0x000fe20000400000 */
[----:B------:R-:W-:-:S02]  /*3120*/  FMNMX R58, R65, R58, !PT ;  /* 0x0000003a413a7209 */ /* 0x000fc40007800000 */
[----:B------:R-:W-:Y:S01]  /*3130*/  SHF.R.U32.HI R33, RZ, 0x10, R33 ;  /* 0x00000010ff217819 */ /* 0x000fe20000011621 */
[----:B------:R1:W2:Y:S01]  /*3140*/  F2F.BF16.F32 R65, R59 ;  /* 0x0000003b00417304 */ /* 0x0002a20000202000 */
[C---:B------:R-:W-:Y:S01]  /*3150*/  FMNMX R32, R67.reuse, R58, !PT ;  /* 0x0000003a43207209 */ /* 0x040fe20007800000 */
[----:B------:R-:W-:Y:S01]  /*3160*/  FMUL R67, R67, R16 ;  /* 0x0000001043437220 */ /* 0x000fe20000400000 */
[C---:B------:R-:W-:Y:S01]  /*3170*/  FSETP.GT.AND P3, PT, R72.reuse, RZ, PT ;  /* 0x000000ff4800720b */ /* 0x040fe20003f64000 */
[----:B------:R-:W-:Y:S01]  /*3180*/  HADD2.F32 R33, -RZ, R33.H0_H0 ;  /* 0x20000021ff217230 */ /* 0x000fe20000004100 */
[----:B------:R-:W-:Y:S01]  /*3190*/  FMNMX R32, R61, R32, !PT ;  /* 0x000000203d207209 */ /* 0x000fe20007800000 */
[----:B------:R-:W-:Y:S01]  /*31a0*/  FMUL R72, R72, R72 ;  /* 0x0000004848487220 */ /* 0x000fe20000400000 */
[----:B------:R-:W-:Y:S01]  /*31b0*/  SHF.R.U64 R61, R36, 0x10, R37 ;  /* 0x00000010243d7819 */ /* 0x000fe20000001225 */
[----:B------:R-:W-:Y:S01]  /*31c0*/  FMUL R36, R30, R16 ;  /* 0x000000101e247220 */ /* 0x000fe20000400000 */
[----:B------:R-:W3:Y:S01]  /*31d0*/  F2F.BF16.F32 R67, R67 ;  /* 0x0000004300437304 */ /* 0x000ee20000202000 */
[C---:B------:R-:W-:Y:S01]  /*31e0*/  FSETP.GT.AND P2, PT, R33.reuse, RZ, PT ;  /* 0x000000ff2100720b */ /* 0x040fe20003f44000 */
[----:B------:R-:W-:Y:S01]  /*31f0*/  FMUL R33, R33, R33 ;  /* 0x0000002121217220 */ /* 0x000fe20000400000 */
[----:B----4-:R-:W-:Y:S01]  /*3200*/  LOP3.LUT R31, R31, R7, RZ, 0xfc, !PT ;  /* 0x000000071f1f7212 */ /* 0x010fe200078efcff */
[----:B------:R-:W-:-:S03]  /*3210*/  HADD2.F32 R61, -RZ, R61.H0_H0 ;  /* 0x2000003dff3d7230 */ /* 0x000fc60000004100 */
[----:B------:R-:W-:Y:S01]  /*3220*/  FSEL R33, R33, RZ, P2 ;  /* 0x000000ff21217208 */ /* 0x000fe20001000000 */
[----:B------:R-:W4:Y:S03]  /*3230*/  F2F.BF16.F32 R36, R36 ;  /* 0x0000002400247304 */ /* 0x000f260000202000 */
[C---:B------:R-:W-:Y:S01]  /*3240*/  FMNMX R30, R33.reuse, R32, !PT ;  /* 0x00000020211e7209 */ /* 0x040fe20007800000 */
[----:B------:R-:W-:Y:S01]  /*3250*/  FMUL R70, R33, R16 ;  /* 0x0000001021467220 */ /* 0x000fe20000400000 */
[----:B012---:R-:W-:Y:S06]  /*3260*/  @P0 BRA `(.L_x_31136) ;  /* 0x0000000000240947 */ /* 0x007fec0003800000 */
[----:B----4-:R-:W-:Y:S02]  /*3270*/  IMAD.U32 R58, R36, 0x10000, RZ ;  /* 0x00010000243a7824 */ /* 0x010fe400078e00ff */
[----:B------:R-:W-:-:S05]  /*3280*/  IMAD.WIDE.U32 R32, R69, 0x10000, RZ ;  /* 0x0001000045207825 */ /* 0x000fca00078e00ff */
[----:B------:R-:W-:Y:S02]  /*3290*/  LOP3.LUT R33, R33, R58, R9, 0xfe, !PT ;  /* 0x0000003a21217212 */ /* 0x000fe400078efe09 */
[----:B------:R-:W-:Y:S02]  /*32a0*/  IADD3 R9, P2, P4, R22, R64, R13 ;  /* 0x0000004016097210 */ /* 0x000fe40007c5e00d */
[----:B------:R-:W-:Y:S02]  /*32b0*/  LOP3.LUT R32, R32, R55, RZ, 0xfc, !PT ;  /* 0x0000003720207212 */ /* 0x000fe400078efcff */
[----:B------:R-:W-:Y:S02]  /*32c0*/  IADD3.X R55, R19, R68, RZ, P2, P4 ;  /* 0x0000004413377210 */ /* 0x000fe400017e84ff */
[----:B------:R-:W-:-:S04]  /*32d0*/  LEA R58, P2, R9, R8, 0x3 ;  /* 0x00000008093a7211 */ /* 0x000fc800078418ff */
[----:B------:R-:W-:-:S05]  /*32e0*/  LEA.HI.X R59, R9, R6, R55, 0x3, P2 ;  /* 0x00000006093b7211 */ /* 0x000fca00010f1c37 */
[----:B------:R0:W-:Y:S04]  /*32f0*/  STG.E.64 desc[UR8][R58.64], R32 ;  /* 0x000000203a007986 */ /* 0x0001e8000c101b08 */
.L_x_31136:
[----:B------:R-:W-:Y:S05]  /*3300*/  BSYNC B0 ;  /* 0x0000000000007941 */ /* 0x000fea0003800000 */
.L_x_31135:
[C---:B------:R-:W-:Y:S01]  /*3310*/  FSETP.GT.AND P2, PT, R61.reuse, RZ, PT ;  /* 0x000000ff3d00720b */ /* 0x040fe20003f44000 */
[----:B------:R-:W-:Y:S01]  /*3320*/  FMUL R61, R61, R61 ;  /* 0x0000003d3d3d7220 */ /* 0x000fe20000400000 */
[----:B0-----:R-:W-:Y:S01]  /*3330*/  IMAD.WIDE.U32 R58, R69, 0x10000, RZ ;  /* 0x00010000453a7825 */ /* 0x001fe200078e00ff */
[----:B------:R-:W-:Y:S01]  /*3340*/  SHF.R.U32.HI R37, RZ, 0x10, R37 ;  /* 0x00000010ff257819 */ /* 0x000fe20000011625 */
[----:B------:R-:W0:Y:S01]  /*3350*/  F2F.BF16.F32 R9, R70 ;  /* 0x0000004600097304 */ /* 0x000e220000202000 */
[----:B------:R-:W-:Y:S01]  /*3360*/  FMNMX R73, R73, R30, !PT ;  /* 0x0000001e49497209 */ /* 0x000fe20007800000 */
[----:B------:R-:W-:Y:S01]  /*3370*/  BSSY B0, `(.L_x_31137) ;  /* 0x0000022000007945 */ /* 0x000fe20003800000 */
[----:B------:R-:W-:Y:S01]  /*3380*/  FSEL R61, R61, RZ, P2 ;  /* 0x000000ff3d3d7208 */ /* 0x000fe20001000000 */
[----:B------:R-:W-:Y:S01]  /*3390*/  HADD2.F32 R30, -RZ, R37.H0_H0 ;  /* 0x20000025ff1e7230 */ /* 0x000fe20000004100 */
[----:B------:R-:W-:Y:S01]  /*33a0*/  LOP3.LUT R32, R58, R66, RZ, 0xfc, !PT ;  /* 0x000000423a207212 */ /* 0x000fe200078efcff */
[----:B----4-:R-:W-:Y:S01]  /*33b0*/  IMAD.WIDE.U32 R36, R36, 0x10000, RZ ;  /* 0x0001000024247825 */ /* 0x010fe200078e00ff */
[----:B---3--:R-:W-:-:S03]  /*33c0*/  LOP3.LUT R58, R59, R67, RZ, 0xfc, !PT ;  /* 0x000000433b3a7212 */ /* 0x008fc600078efcff */
[C---:B------:R-:W-:Y:S01]  /*33d0*/  FMUL R59, R61.reuse, R16 ;  /* 0x000000103d3b7220 */ /* 0x040fe20000400000 */
[----:B------:R-:W-:Y:S02]  /*33e0*/  FSEL R29, R72, RZ, P3 ;  /* 0x000000ff481d7208 */ /* 0x000fe40001800000 */
[----:B------:R-:W-:Y:S02]  /*33f0*/  FMNMX R66, R61, R73, !PT ;  /* 0x000000493d427209 */ /* 0x000fe40007800000 */
[C---:B------:R-:W-:Y:S01]  /*3400*/  FSETP.GT.AND P2, PT, R30.reuse, RZ, PT ;  /* 0x000000ff1e00720b */ /* 0x040fe20003f44000 */
[----:B------:R-:W1:Y:S01]  /*3410*/  F2F.BF16.F32 R59, R59 ;  /* 0x0000003b003b7304 */ /* 0x000e620000202000 */
[----:B------:R-:W-:Y:S01]  /*3420*/  FMUL R30, R30, R30 ;  /* 0x0000001e1e1e7220 */ /* 0x000fe20000400000 */
[C---:B------:R-:W-:Y:S01]  /*3430*/  FMUL R55, R29.reuse, R16 ;  /* 0x000000101d377220 */ /* 0x040fe20000400000 */
[----:B------:R-:W-:Y:S01]  /*3440*/  FMNMX R66, R29, R66, !PT ;  /* 0x000000421d427209 */ /* 0x000fe20007800000 */
[----:B------:R-:W-:Y:S01]  /*3450*/  IMAD.U32 R29, R65, 0x10000, RZ ;  /* 0x00010000411d7824 */ /* 0x000fe200078e00ff */
[----:B0-----:R-:W-:-:S02]  /*3460*/  LOP3.LUT R61, R37, R9, RZ, 0xfc, !PT ;  /* 0x00000009253d7212 */ /* 0x001fc400078efcff */
[----:B------:R-:W-:Y:S01]  /*3470*/  FSEL R69, R30, RZ, P2 ;  /* 0x000000ff1e457208 */ /* 0x000fe20001000000 */
[----:B------:R0:W2:Y:S01]  /*3480*/  F2F.BF16.F32 R33, R55 ;  /* 0x0000003700217304 */ /* 0x0000a20000202000 */
[----:B------:R-:W-:Y:S02]  /*3490*/  LOP3.LUT R29, R60, R29, RZ, 0xfc, !PT ;  /* 0x0000001d3c1d7212 */ /* 0x000fe400078efcff */
[----:B------:R-:W-:Y:S01]  /*34a0*/  LOP3.LUT R30, R36, R62, RZ, 0xfc, !PT ;  /* 0x0000003e241e7212 */ /* 0x000fe200078efcff */
[C---:B------:R-:W-:Y:S01]  /*34b0*/  FMUL R60, R69.reuse, R16 ;  /* 0x00000010453c7220 */ /* 0x040fe20000400000 */
[----:B0-----:R-:W-:Y:S01]  /*34c0*/  FMNMX R55, R69, R66, !PT ;  /* 0x0000004245377209 */ /* 0x001fe20007800000 */
[----:B-1----:R-:W-:Y:S06]  /*34d0*/  @P0 BRA `(.L_x_31138) ;  /* 0x00000000002c0947 */ /* 0x002fec0003800000 */
[----:B------:R-:W-:Y:S01]  /*34e0*/  IADD3 R37, P3, R13, R64, RZ ;  /* 0x000000400d257210 */ /* 0x000fe20007f7e0ff */
[----:B------:R-:W-:-:S03]  /*34f0*/  IMAD.WIDE.U32 R66, R67, 0x10000, RZ ;  /* 0x0001000043427825 */ /* 0x000fc600078e00ff */
[----:B------:R-:W-:Y:S01]  /*3500*/  LEA R37, P2, R22, R37, 0x1 ;  /* 0x0000002516257211 */ /* 0x000fe200078408ff */
[----:B------:R-:W-:Y:S01]  /*3510*/  IMAD.X R62, RZ, RZ, R68, P3 ;  /* 0x000000ffff3e7224 */ /* 0x000fe200018e0644 */
[----:B------:R-:W-:Y:S01]  /*3520*/  LOP3.LUT R66, R66, R0, RZ, 0xfc, !PT ;  /* 0x0000000042427212 */ /* 0x000fe200078efcff */
[----:B------:R-:W-:-:S03]  /*3530*/  IMAD.U32 R9, R9, 0x10000, RZ ;  /* 0x0001000009097824 */ /* 0x000fc600078e00ff */
[----:B------:R-:W-:Y:S02]  /*3540*/  LEA.HI.X R62, R22, R62, R19, 0x1, P2 ;  /* 0x0000003e163e7211 */ /* 0x000fe400010f0c13 */
[----:B------:R-:W-:Y:S02]  /*3550*/  LEA R36, P2, R37, R8, 0x3 ;  /* 0x0000000825247211 */ /* 0x000fe400078418ff */
[----:B------:R-:W-:Y:S02]  /*3560*/  LOP3.LUT R67, R67, R9, R7, 0xfe, !PT ;  /* 0x0000000943437212 */ /* 0x000fe400078efe07 */
[----:B------:R-:W-:-:S05]  /*3570*/  LEA.HI.X R37, R37, R6, R62, 0x3, P2 ;  /* 0x0000000625257211 */ /* 0x000fca00010f1c3e */
[----:B------:R0:W-:Y:S04]  /*3580*/  STG.E.64 desc[UR8][R36.64], R66 ;  /* 0x0000004224007986 */ /* 0x0001e8000c101b08 */
.L_x_31138:
[----:B------:R-:W-:Y:S05]  /*3590*/  BSYNC B0 ;  /* 0x0000000000007941 */ /* 0x000fea0003800000 */
.L_x_31137:
[----:B------:R-:W-:Y:S01]  /*35a0*/  HADD2.F32 R0, -RZ, R44.H0_H0 ;  /* 0x2000002cff007230 */ /* 0x000fe20000004100 */
[----:B------:R-:W-:Y:S01]  /*35b0*/  SHF.R.U64 R7, R44, 0x10, R45 ;  /* 0x000000102c077819 */ /* 0x000fe2000000122d */
[----:B------:R-:W-:Y:S01]  /*35c0*/  BSSY B0, `(.L_x_31139) ;  /* 0x000000f000007945 */ /* 0x000fe20003800000 */
[----:B------:R1:W3:Y:S03]  /*35d0*/  F2F.BF16.F32 R44, R60 ;  /* 0x0000003c002c7304 */ /* 0x0002e60000202000 */
[----:B------:R-:W-:Y:S05]  /*35e0*/  @P0 BRA `(.L_x_31140) ;  /* 0x0000000000300947 */ /* 0x000fea0003800000 */
[----:B------:R-:W-:Y:S01]  /*35f0*/  IADD3 R72, P0, R13, R64, RZ ;  /* 0x000000400d487210 */ /* 0x000fe20007f1e0ff */
[----:B0-----:R-:W-:Y:S02]  /*3600*/  IMAD R37, R19, 0x3, RZ ;  /* 0x0000000313257824 */ /* 0x001fe400078e02ff */
[----:B------:R-:W-:-:S04]  /*3610*/  IMAD.WIDE.U32 R66, R59, 0x10000, RZ ;  /* 0x000100003b427825 */ /* 0x000fc800078e00ff */
[----:B------:R-:W-:Y:S01]  /*3620*/  IMAD.X R73, RZ, RZ, R68, P0 ;  /* 0x000000ffff497224 */ /* 0x000fe200000e0644 */
[----:B------:R-:W-:Y:S01]  /*3630*/  LOP3.LUT R66, R66, R65, RZ, 0xfc, !PT ;  /* 0x0000004142427212 */ /* 0x000fe200078efcff */
[----:B---3--:R-:W-:Y:S02]  /*3640*/  IMAD.U32 R9, R44, 0x10000, RZ ;  /* 0x000100002c097824 */ /* 0x008fe400078e00ff */
[----:B------:R-:W-:-:S03]  /*3650*/  IMAD.WIDE.U32 R72, R22, 0x3, R72 ;  /* 0x0000000316487825 */ /* 0x000fc600078e0048 */
[----:B--2---:R-:W-:Y:S01]  /*3660*/  LOP3.LUT R67, R67, R9, R33, 0xfe, !PT ;  /* 0x0000000943437212 */ /* 0x004fe200078efe21 */
[----:B------:R-:W-:Y:S01]  /*3670*/  IMAD.IADD R37, R37, 0x1, R73 ;  /* 0x0000000125257824 */ /* 0x000fe200078e0249 */
[----:B------:R-:W-:-:S04]  /*3680*/  LEA R36, P0, R72, R8, 0x3 ;  /* 0x0000000848247211 */ /* 0x000fc800078018ff */
[----:B------:R-:W-:-:S05]  /*3690*/  LEA.HI.X R37, R72, R6, R37, 0x3, P0 ;  /* 0x0000000648257211 */ /* 0x000fca00000f1c25 */
[----:B------:R4:W-:Y:S04]  /*36a0*/  STG.E.64 desc[UR8][R36.64], R66 ;  /* 0x0000004224007986 */ /* 0x0009e8000c101b08 */
.L_x_31140:
[----:B------:R-:W-:Y:S05]  /*36b0*/  BSYNC B0 ;  /* 0x0000000000007941 */ /* 0x000fea0003800000 */
.L_x_31139:
[C---:B------:R-:W-:Y:S01]  /*36c0*/  FSETP.GT.AND P0, PT, R0.reuse, RZ, PT ;  /* 0x000000ff0000720b */ /* 0x040fe20003f04000 */
[----:B------:R-:W-:Y:S01]  /*36d0*/  FMUL R0, R0, R0 ;  /* 0x0000000000007220 */ /* 0x000fe20000400000 */
[----:B------:R-:W-:Y:S01]  /*36e0*/  HADD2.F32 R9, -RZ, R45.H0_H0 ;  /* 0x2000002dff097230 */ /* 0x000fe20000004100 */
[----:B------:R-:W-:Y:S01]  /*36f0*/  SHF.R.U32.HI R45, RZ, 0x10, R45 ;  /* 0x00000010ff2d7819 */ /* 0x000fe2000001162d */
[----:B------:R-:W-:Y:S01]  /*3700*/  HADD2.F32 R7, -RZ, R7.H0_H0 ;  /* 0x20000007ff077230 */ /* 0x000fe20000004100 */
[----:B------:R-:W-:Y:S01]  /*3710*/  SHF.R.U64 R62, R50, 0x10, R51 ;  /* 0x00000010323e7819 */ /* 0x000fe20000001233 */
[----:B------:R-:W-:Y:S01]  /*3720*/  HADD2.F32 R13, -RZ, R47.H0_H0 ;  /* 0x2000002fff0d7230 */ /* 0x000fe20000004100 */
[----:B------:R-:W-:Y:S01]  /*3730*/  FSEL R0, R0, RZ, P0 ;  /* 0x000000ff00007208 */ /* 0x000fe20000000000 */
[----:B0---4-:R-:W-:Y:S01]  /*3740*/  HADD2.F32 R37, -RZ, R50.H0_H0 ;  /* 0x20000032ff257230 */ /* 0x011fe20000004100 */
[----:B------:R-:W-:Y:S01]  /*3750*/  FSETP.GT.AND P0, PT, R9, RZ, PT ;  /* 0x000000ff0900720b */ /* 0x000fe20003f04000 */
[C---:B------:R-:W-:Y:S01]  /*3760*/  FMUL R75, R7.reuse, R7 ;  /* 0x00000007074b7220 */ /* 0x040fe20000400000 */
[----:B------:R-:W-:Y:S01]  /*3770*/  FSETP.GT.AND P2, PT, R7, RZ, PT ;  /* 0x000000ff0700720b */ /* 0x000fe20003f44000 */
[----:B------:R-:W-:Y:S01]  /*3780*/  FMUL R9, R9, R9 ;  /* 0x0000000909097220 */ /* 0x000fe20000400000 */
[----:B------:R-:W-:Y:S01]  /*3790*/  HADD2.F32 R7, -RZ, R46.H0_H0 ;  /* 0x2000002eff077230 */ /* 0x000fe20000004100 */
[----:B------:R-:W-:Y:S01]  /*37a0*/  FMNMX R36, R55, R0, !PT ;  /* 0x0000000037247209 */ /* 0x000fe20007800000 */
[----:B------:R-:W-:Y:S01]  /*37b0*/  FMUL R77, R13, R13 ;  /* 0x0000000d0d4d7220 */ /* 0x000fe20000400000 */
[----:B------:R-:W-:Y:S01]  /*37c0*/  FSEL R75, R75, RZ, P2 ;  /* 0x000000ff4b4b7208 */ /* 0x000fe20001000000 */
[----:B------:R-:W-:Y:S01]  /*37d0*/  FMUL R55, R0, R16 ;  /* 0x0000001000377220 */ /* 0x000fe20000400000 */
[----:B------:R-:W-:Y:S01]  /*37e0*/  FSEL R9, R9, RZ, P0 ;  /* 0x000000ff09097208 */ /* 0x000fe20000000000 */
[----:B------:R-:W-:Y:S01]  /*37f0*/  IMAD.U32 R59, R59, 0x10000, RZ ;  /* 0x000100003b3b7824 */ /* 0x000fe200078e00ff */
[C---:B------:R-:W-:Y:S01]  /*3800*/  FSETP.GT.AND P0, PT, R7.reuse, RZ, PT ;  /* 0x000000ff0700720b */ /* 0x040fe20003f04000 */
[----:B------:R-:W-:Y:S01]  /*3810*/  FMUL R7, R7, R7 ;  /* 0x0000000707077220 */ /* 0x000fe20000400000 */
[----:B------:R-:W-:Y:S01]  /*3820*/  FMNMX R0, R75, R36, !PT ;  /* 0x000000244b007209 */ /* 0x000fe20007800000 */
[----:B------:R-:W-:-:S02]  /*3830*/  HADD2.F32 R36, -RZ, R45.H0_H0 ;  /* 0x2000002dff247230 */ /* 0x000fc40000004100 */
[----:B------:R-:W-:Y:S01]  /*3840*/  FMUL R45, R37, R37 ;  /* 0x00000025252d7220 */ /* 0x000fe20000400000 */
[--C-:B------:R-:W-:Y:S01]  /*3850*/  SHF.R.U64 R46, R46, 0x10, R47.reuse ;  /* 0x000000102e2e7819 */ /* 0x100fe2000000122f */
[----:B-1----:R-:W-:Y:S01]  /*3860*/  FMUL R60, R9, R16 ;  /* 0x00000010093c7220 */ /* 0x002fe20000400000 */
[----:B------:R-:W-:Y:S01]  /*3870*/  FSEL R7, R7, RZ, P0 ;  /* 0x000000ff07077208 */ /* 0x000fe20000000000 */
[----:B------:R-:W0:Y:S01]  /*3880*/  F2F.BF16.F32 R55, R55 ;  /* 0x0000003700377304 */ /* 0x000e220000202000 */
[----:B------:R-:W-:Y:S01]  /*3890*/  FSETP.GT.AND P0, PT, R13, RZ, PT ;  /* 0x000000ff0d00720b */ /* 0x000fe20003f04000 */
[----:B------:R-:W-:Y:S01]  /*38a0*/  HADD2.F32 R13, -RZ, R51.H0_H0 ;  /* 0x20000033ff0d7230 */ /* 0x000fe20000004100 */
[----:B------:R-:W-:Y:S01]  /*38b0*/  FMNMX R0, R9, R0, !PT ;  /* 0x0000000009007209 */ /* 0x000fe20007800000 */
[----:B------:R-:W-:Y:S01]  /*38c0*/  FMUL R73, R7, R16 ;  /* 0x0000001007497220 */ /* 0x000fe20000400000 */
[----:B------:R-:W-:Y:S01]  /*38d0*/  FSEL R77, R77, RZ, P0 ;  /* 0x000000ff4d4d7208 */ /* 0x000fe20000000000 */
[----:B------:R-:W-:Y:S01]  /*38e0*/  BSSY B0, `(.L_x_31141) ;  /* 0x0000037000007945 */ /* 0x000fe20003800000 */
[----:B------:R-:W-:Y:S01]  /*38f0*/  FSETP.GT.AND P0, PT, R37, RZ, PT ;  /* 0x000000ff2500720b */ /* 0x000fe20003f04000 */
[----:B------:R-:W-:Y:S01]  /*3900*/  HADD2.F32 R37, -RZ, R46.H0_H0 ;  /* 0x2000002eff257230 */ /* 0x000fe20000004100 */
[----:B------:R-:W-:Y:S01]  /*3910*/  SHF.R.U32.HI R9, RZ, 0x10, R47 ;  /* 0x00000010ff097819 */ /* 0x000fe2000001162f */
[----:B------:R-:W-:Y:S01]  /*3920*/  FMUL R46, R13, R13 ;  /* 0x0000000d0d2e7220 */ /* 0x000fe20000400000 */
[----:B------:R-:W-:Y:S01]  /*3930*/  FSEL R45, R45, RZ, P0 ;  /* 0x000000ff2d2d7208 */ /* 0x000fe20000000000 */
[----:B------:R1:W4:Y:S01]  /*3940*/  F2F.BF16.F32 R47, R60 ;  /* 0x0000003c002f7304 */ /* 0x0003220000202000 */
[C---:B------:R-:W-:Y:S01]  /*3950*/  FSETP.GT.AND P0, PT, R36.reuse, RZ, PT ;  /* 0x000000ff2400720b */ /* 0x040fe20003f04000 */
[----:B------:R-:W-:Y:S01]  /*3960*/  FMUL R36, R36, R36 ;  /* 0x0000002424247220 */ /* 0x000fe20000400000 */
[----:B------:R-:W-:Y:S01]  /*3970*/  FSETP.GT.AND P3, PT, R13, RZ, PT ;  /* 0x000000ff0d00720b */ /* 0x000fe20003f64000 */
[C---:B------:R-:W-:Y:S01]  /*3980*/  FMUL R13, R37.reuse, R37 ;  /* 0x00000025250d7220 */ /* 0x040fe20000400000 */
[----:B------:R-:W-:Y:S01]  /*3990*/  HADD2.F32 R9, -RZ, R9.H0_H0 ;  /* 0x20000009ff097230 */ /* 0x000fe20000004100 */
[----:B------:R-:W-:Y:S01]  /*39a0*/  FSETP.GT.AND P2, PT, R37, RZ, PT ;  /* 0x000000ff2500720b */ /* 0x000fe20003f44000 */
[-C--:B------:R-:W-:Y:S01]  /*39b0*/  FMUL R69, R77, R16.reuse ;  /* 0x000000104d457220 */ /* 0x080fe20000400000 */
[----:B------:R-:W-:Y:S01]  /*39c0*/  FSEL R36, R36, RZ, P0 ;  /* 0x000000ff24247208 */ /* 0x000fe20000000000 */
[----:B------:R-:W-:Y:S01]  /*39d0*/  FMUL R65, R45, R16 ;  /* 0x000000102d417220 */ /* 0x000fe20000400000 */
[----:B------:R-:W-:Y:S01]  /*39e0*/  FSEL R37, R46, RZ, P3 ;  /* 0x000000ff2e257208 */ /* 0x000fe20001800000 */
[----:B------:R-:W-:Y:S01]  /*39f0*/  FMUL R46, R9, R9 ;  /* 0x00000009092e7220 */ /* 0x000fe20000400000 */
[----:B------:R-:W-:Y:S01]  /*3a00*/  FMNMX R0, R36, R0, !PT ;  /* 0x0000000024007209 */ /* 0x000fe20007800000 */
[----:B------:R-:W0:Y:S01]  /*3a10*/  F2F.BF16.F32 R73, R73 ;  /* 0x0000004900497304 */ /* 0x000e220000202000 */
[----:B------:R-:W-:Y:S01]  /*3a20*/  FSEL R13, R13, RZ, P2 ;  /* 0x000000ff0d0d7208 */ /* 0x000fe20001000000 */
[----:B------:R-:W-:Y:S01]  /*3a30*/  FMUL R67, R37, R16 ;  /* 0x0000001025437220 */ /* 0x000fe20000400000 */
[----:B------:R-:W-:-:S02]  /*3a40*/  FMNMX R0, R7, R0, !PT ;  /* 0x0000000007007209 */ /* 0x000fc40007800000 */
[----:B------:R-:W-:Y:S01]  /*3a50*/  FSETP.GT.AND P0, PT, R9, RZ, PT ;  /* 0x000000ff0900720b */ /* 0x000fe20003f04000 */
[C---:B------:R-:W-:Y:S01]  /*3a60*/  FMUL R9, R13.reuse, R16 ;  /* 0x000000100d097220 */ /* 0x040fe20000400000 */
[----:B-1----:R-:W-:Y:S01]  /*3a70*/  FMNMX R60, R13, R0, !PT ;  /* 0x000000000d3c7209 */ /* 0x002fe20007800000 */
[----:B--2---:R-:W-:Y:S01]  /*3a80*/  IMAD.U32 R0, R33, 0x10000, RZ ;  /* 0x0001000021007824 */ /* 0x004fe200078e00ff */
[----:B------:R-:W-:Y:S01]  /*3a90*/  FSEL R46, R46, RZ, P0 ;  /* 0x000000ff2e2e7208 */ /* 0x000fe20000000000 */
[----:B------:R-:W1:Y:S01]  /*3aa0*/  F2F.BF16.F32 R69, R69 ;  /* 0x0000004500457304 */ /* 0x000e620000202000 */
[----:B------:R-:W-:Y:S01]  /*3ab0*/  FMNMX R77, R77, R60, !PT ;  /* 0x0000003c4d4d7209 */ /* 0x000fe20007800000 */
[----:B---3--:R-:W-:Y:S01]  /*3ac0*/  IMAD.U32 R60, R44, 0x10000, RZ ;  /* 0x000100002c3c7824 */ /* 0x008fe200078e00ff */
[----:B------:R-:W-:Y:S01]  /*3ad0*/  LOP3.LUT R13, R31, R0, RZ, 0xfc, !PT ;  /* 0x000000001f0d7212 */ /* 0x000fe200078efcff */
[-C--:B------:R-:W-:Y:S01]  /*3ae0*/  FMUL R7, R46, R16.reuse ;  /* 0x000000102e077220 */ /* 0x080fe20000400000 */
[-C--:B------:R-:W-:Y:S01]  /*3af0*/  FMUL R0, R75, R16.reuse ;  /* 0x000000104b007220 */ /* 0x080fe20000400000 */
[----:B------:R-:W-:Y:S01]  /*3b00*/  FMUL R44, R36, R16 ;  /* 0x00000010242c7220 */ /* 0x000fe20000400000 */
[----:B------:R-:W-:Y:S01]  /*3b10*/  FMNMX R50, R46, R77, !PT ;  /* 0x0000004d2e327209 */ /* 0x000fe20007800000 */
[----:B------:R-:W2:Y:S01]  /*3b20*/  F2F.BF16.F32 R65, R65 ;  /* 0x0000004100417304 */ /* 0x000ea20000202000 */
[----:B------:R-:W-:Y:S01]  /*3b30*/  LOP3.LUT R33, R58, R59, RZ, 0xfc, !PT ;  /* 0x0000003b3a217212 */ /* 0x000fe200078efcff */
[----:B------:R-:W-:Y:S01]  /*3b40*/  HADD2.F32 R36, -RZ, R62.H0_H0 ;  /* 0x2000003eff247230 */ /* 0x000fe20000004100 */
[----:B------:R-:W-:-:S05]  /*3b50*/  LOP3.LUT R31, R61, R60, RZ, 0xfc, !PT ;  /* 0x0000003c3d1f7212 */ /* 0x000fca00078efcff */
[----:B------:R-:W3:Y:S08]  /*3b60*/  F2F.BF16.F32 R67, R67 ;  /* 0x0000004300437304 */ /* 0x000ef00000202000 */
[----:B------:R-:W0:Y:S08]  /*3b70*/  F2F.BF16.F32 R9, R9 ;  /* 0x0000000900097304 */ /* 0x000e300000202000 */
[----:B------:R-:W0:Y:S08]  /*3b80*/  F2F.BF16.F32 R7, R7 ;  /* 0x0000000700077304 */ /* 0x000e300000202000 */
[----:B------:R-:W0:Y:S08]  /*3b90*/  F2F.BF16.F32 R0, R0 ;  /* 0x0000000000007304 */ /* 0x000e300000202000 */
[----:B------:R0:W0:Y:S01]  /*3ba0*/  F2F.BF16.F32 R46, R44 ;  /* 0x0000002c002e7304 */ /* 0x0000220000202000 */
[----:B-1234-:R-:W-:Y:S05]  /*3bb0*/  @P1 BRA `(.L_x_31142) ;  /* 0x0000000000241947 */ /* 0x01efea0003800000 */
[----:B0-----:R-:W-:Y:S01]  /*3bc0*/  IMAD.WIDE.U32 R58, R0, 0x10000, RZ ;  /* 0x00010000003a7825 */ /* 0x001fe200078e00ff */
[----:B------:R-:W-:-:S03]  /*3bd0*/  IADD3 R75, P0, P2, R14, R64, R63 ;  /* 0x000000400e4b7210 */ /* 0x000fc60007a1e03f */
[----:B------:R-:W-:Y:S01]  /*3be0*/  IMAD.U32 R60, R46, 0x10000, RZ ;  /* 0x000100002e3c7824 */ /* 0x000fe200078e00ff */
[----:B------:R-:W-:-:S04]  /*3bf0*/  IADD3.X R44, R27, R68, RZ, P0, P2 ;  /* 0x000000441b2c7210 */ /* 0x000fc800007e44ff */
[----:B------:R-:W-:Y:S02]  /*3c00*/  LOP3.LUT R61, R59, R60, R47, 0xfe, !PT ;  /* 0x0000003c3b3d7212 */ /* 0x000fe400078efe2f */
[----:B------:R-:W-:Y:S02]  /*3c10*/  LOP3.LUT R60, R58, R55, RZ, 0xfc, !PT ;  /* 0x000000373a3c7212 */ /* 0x000fe400078efcff */
[----:B------:R-:W-:-:S04]  /*3c20*/  LEA R58, P0, R75, R8, 0x3 ;  /* 0x000000084b3a7211 */ /* 0x000fc800078018ff */
[----:B------:R-:W-:-:S05]  /*3c30*/  LEA.HI.X R59, R75, R6, R44, 0x3, P0 ;  /* 0x000000064b3b7211 */ /* 0x000fca00000f1c2c */
[----:B------:R1:W-:Y:S04]  /*3c40*/  STG.E.64 desc[UR8][R58.64], R60 ;  /* 0x0000003c3a007986 */ /* 0x0003e8000c101b08 */
.L_x_31142:
[----:B------:R-:W-:Y:S05]  /*3c50*/  BSYNC B0 ;  /* 0x0000000000007941 */ /* 0x000fea0003800000 */
.L_x_31141:
        /* <DEDUP_REMOVED lines=13> */
.L_x_31144:
[----:B------:R-:W-:Y:S05]  /*3d30*/  BSYNC B0 ;  /* 0x0000000000007941 */ /* 0x000fea0003800000 */
.L_x_31143:
[----:B012---:R-:W-:Y:S01]  /*3d40*/  IMAD.WIDE.U32 R60, R73, 0x10000, RZ ;  /* 0x00010000493c7825 */ /* 0x007fe200078e00ff */
[----:B------:R-:W-:-:S03]  /*3d50*/  SHF.R.U32.HI R51, RZ, 0x10, R51 ;  /* 0x00000010ff337819 */ /* 0x000fc60000011633 */
[C---:B------:R-:W-:Y:S01]  /*3d60*/  FMUL R62, R36.reuse, R36 ;  /* 0x00000024243e7220 */ /* 0x040fe20000400000 */
[----:B------:R-:W-:Y:S01]  /*3d70*/  FSETP.GT.AND P0, PT, R36, RZ, PT ;  /* 0x000000ff2400720b */ /* 0x000fe20003f04000 */
[----:B------:R-:W-:Y:S01]  /*3d80*/  IMAD.WIDE.U32 R58, R69, 0x10000, RZ ;  /* 0x00010000453a7825 */ /* 0x000fe200078e00ff */
[----:B------:R-:W-:Y:S01]  /*3d90*/  LOP3.LUT R36, R60, R55, RZ, 0xfc, !PT ;  /* 0x000000373c247212 */ /* 0x000fe200078efcff */
[----:B------:R-:W-:Y:S01]  /*3da0*/  BSSY B0, `(.L_x_31145) ;  /* 0x0000023000007945 */ /* 0x000fe20003800000 */
[----:B------:R-:W-:Y:S01]  /*3db0*/  LOP3.LUT R55, R61, R65, RZ, 0xfc, !PT ;  /* 0x000000413d377212 */ /* 0x000fe200078efcff */
[----:B------:R-:W-:Y:S01]  /*3dc0*/  HADD2.F32 R60, -RZ, R51.H0_H0 ;  /* 0x20000033ff3c7230 */ /* 0x000fe20000004100 */
[----:B------:R-:W-:Y:S01]  /*3dd0*/  LOP3.LUT R44, R58, R47, RZ, 0xfc, !PT ;  /* 0x0000002f3a2c7212 */ /* 0x000fe200078efcff */
[----:B------:R-:W-:Y:S01]  /*3de0*/  HADD2.F32 R58, -RZ, R52.H0_H0 ;  /* 0x20000034ff3a7230 */ /* 0x000fe20000004100 */
[----:B------:R-:W-:Y:S01]  /*3df0*/  LOP3.LUT R51, R59, R67, RZ, 0xfc, !PT ;  /* 0x000000433b337212 */ /* 0x000fe200078efcff */
[----:B------:R-:W-:Y:S01]  /*3e00*/  HADD2.F32 R70, -RZ, R53.H0_H0 ;  /* 0x20000035ff467230 */ /* 0x000fe20000004100 */
[----:B------:R-:W-:Y:S01]  /*3e10*/  FSEL R47, R62, RZ, P0 ;  /* 0x000000ff3e2f7208 */ /* 0x000fe20000000000 */
[C---:B------:R-:W-:Y:S01]  /*3e20*/  FMUL R59, R60.reuse, R60 ;  /* 0x0000003c3c3b7220 */ /* 0x040fe20000400000 */
[----:B------:R-:W-:-:S02]  /*3e30*/  FSETP.GT.AND P0, PT, R60, RZ, PT ;  /* 0x000000ff3c00720b */ /* 0x000fc40003f04000 */
[C---:B------:R-:W-:Y:S01]  /*3e40*/  FSETP.GT.AND P2, PT, R58.reuse, RZ, PT ;  /* 0x000000ff3a00720b */ /* 0x040fe20003f44000 */
[----:B------:R-:W-:Y:S01]  /*3e50*/  FMUL R58, R58, R58 ;  /* 0x0000003a3a3a7220 */ /* 0x000fe20000400000 */
[----:B------:R-:W-:Y:S01]  /*3e60*/  FSEL R59, R59, RZ, P0 ;  /* 0x000000ff3b3b7208 */ /* 0x000fe20000000000 */
[-C--:B------:R-:W-:Y:S01]  /*3e70*/  FMUL R60, R47, R16.reuse ;  /* 0x000000102f3c7220 */ /* 0x080fe20000400000 */
[--C-:B------:R-:W-:Y:S02]  /*3e80*/  SHF.R.U64 R62, R52, 0x10, R53.reuse ;  /* 0x00000010343e7819 */ /* 0x100fe40000001235 */
[----:B------:R-:W-:Y:S01]  /*3e90*/  SHF.R.U32.HI R69, RZ, 0x10, R53 ;  /* 0x00000010ff457819 */ /* 0x000fe20000011635 */
[----:B------:R-:W-:Y:S01]  /*3ea0*/  FMUL R61, R59, R16 ;  /* 0x000000103b3d7220 */ /* 0x000fe20000400000 */
[----:B------:R-:W-:Y:S01]  /*3eb0*/  FSEL R53, R58, RZ, P2 ;  /* 0x000000ff3a357208 */ /* 0x000fe20001000000 */
[----:B------:R0:W1:Y:S01]  /*3ec0*/  F2F.BF16.F32 R52, R60 ;  /* 0x0000003c00347304 */ /* 0x0000620000202000 */
[----:B------:R-:W-:Y:S01]  /*3ed0*/  FSETP.GT.AND P0, PT, R70, RZ, PT ;  /* 0x000000ff4600720b */ /* 0x000fe20003f04000 */
[----:B------:R-:W-:-:S02]  /*3ee0*/  HADD2.F32 R62, -RZ, R62.H0_H0 ;  /* 0x2000003eff3e7230 */ /* 0x000fc40000004100 */
[----:B------:R-:W-:-:S04]  /*3ef0*/  FMUL R70, R70, R70 ;  /* 0x0000004646467220 */ /* 0x000fc80000400000 */
[----:B------:R0:W2:Y:S01]  /*3f00*/  F2F.BF16.F32 R58, R61 ;  /* 0x0000003d003a7304 */ /* 0x0000a20000202000 */
[----:B------:R-:W-:Y:S05]  /*3f10*/  @P1 BRA `(.L_x_31146) ;  /* 0x00000000002c1947 */ /* 0x000fea0003800000 */
[----:B--2---:R-:W-:Y:S02]  /*3f20*/  IMAD.U32 R66, R58, 0x10000, RZ ;  /* 0x000100003a427824 */ /* 0x004fe400078e00ff */
[----:B01----:R-:W-:-:S05]  /*3f30*/  IMAD.WIDE.U32 R60, R52, 0x10000, RZ ;  /* 0x00010000343c7825 */ /* 0x003fca00078e00ff */
[----:B------:R-:W-:Y:S02]  /*3f40*/  LOP3.LUT R67, R61, R66, R67, 0xfe, !PT ;  /* 0x000000423d437212 */ /* 0x000fe400078efe43 */
[----:B------:R-:W-:Y:S02]  /*3f50*/  IADD3 R61, P3, P4, R14, R64, R63 ;  /* 0x000000400e3d7210 */ /* 0x000fe40007c7e03f */
[----:B------:R-:W-:Y:S02]  /*3f60*/  LOP3.LUT R66, R60, R65, RZ, 0xfc, !PT ;  /* 0x000000413c427212 */ /* 0x000fe400078efcff */
[----:B------:R-:W-:Y:S02]  /*3f70*/  LEA R61, P2, R22, R61, 0x1 ;  /* 0x0000003d163d7211 */ /* 0x000fe400078408ff */
[----:B------:R-:W-:-:S04]  /*3f80*/  IADD3.X R65, R27, R68, RZ, P3, P4 ;  /* 0x000000441b417210 */ /* 0x000fc80001fe84ff */
[----:B------:R-:W-:Y:S02]  /*3f90*/  LEA.HI.X R65, R22, R65, R19, 0x1, P2 ;  /* 0x0000004116417211 */ /* 0x000fe400010f0c13 */
[----:B------:R-:W-:-:S04]  /*3fa0*/  LEA R60, P2, R61, R8, 0x3 ;  /* 0x000000083d3c7211 */ /* 0x000fc800078418ff */
[----:B------:R-:W-:-:S05]  /*3fb0*/  LEA.HI.X R61, R61, R6, R65, 0x3, P2 ;  /* 0x000000063d3d7211 */ /* 0x000fca00010f1c41 */
[----:B------:R3:W-:Y:S04]  /*3fc0*/  STG.E.64 desc[UR8][R60.64], R66 ;  /* 0x000000423c007986 */ /* 0x0007e8000c101b08 */
.L_x_31146:
[----:B------:R-:W-:Y:S05]  /*3fd0*/  BSYNC B0 ;  /* 0x0000000000007941 */ /* 0x000fea0003800000 */
.L_x_31145:
[----:B------:R-:W-:Y:S01]  /*3fe0*/  HADD2.F32 R69, -RZ, R69.H0_H0 ;  /* 0x20000045ff457230 */ /* 0x000fe20000004100 */
[----:B0--3--:R-:W-:Y:S01]  /*3ff0*/  FSEL R61, R70, RZ, P0 ;  /* 0x000000ff463d7208 */ /* 0x009fe20000000000 */
[C---:B------:R-:W-:Y:S01]  /*4000*/  FMUL R67, R62.reuse, R62 ;  /* 0x0000003e3e437220 */ /* 0x040fe20000400000 */
[----:B------:R-:W-:Y:S01]  /*4010*/  FSETP.GT.AND P2, PT, R62, RZ, PT ;  /* 0x000000ff3e00720b */ /* 0x000fe20003f44000 */
[-C--:B------:R-:W-:Y:S01]  /*4020*/  FMUL R60, R53, R16.reuse ;  /* 0x00000010353c7220 */ /* 0x080fe20000400000 */
[C---:B------:R-:W-:Y:S01]  /*4030*/  FSETP.GT.AND P0, PT, R69.reuse, RZ, PT ;  /* 0x000000ff4500720b */ /* 0x040fe20003f04000 */
[----:B------:R-:W-:Y:S01]  /*4040*/  FMUL R69, R69, R69 ;  /* 0x0000004545457220 */ /* 0x000fe20000400000 */
[----:B------:R-:W-:Y:S01]  /*4050*/  FSEL R67, R67, RZ, P2 ;  /* 0x000000ff43437208 */ /* 0x000fe20001000000 */
[-C--:B------:R-:W-:Y:S01]  /*4060*/  FMUL R62, R61, R16.reuse ;  /* 0x000000103d3e7220 */ /* 0x080fe20000400000 */
[----:B------:R-:W-:Y:S01]  /*4070*/  BSSY B0, `(.L_x_31147) ;  /* 0x0000015000007945 */ /* 0x000fe20003800000 */
[----:B------:R-:W0:Y:S01]  /*4080*/  F2F.BF16.F32 R60, R60 ;  /* 0x0000003c003c7304 */ /* 0x000e220000202000 */
[----:B------:R-:W-:Y:S01]  /*4090*/  FSEL R69, R69, RZ, P0 ;  /* 0x000000ff45457208 */ /* 0x000fe20000000000 */
[----:B------:R-:W-:-:S04]  /*40a0*/  FMUL R66, R67, R16 ;  /* 0x0000001043427220 */ /* 0x000fc80000400000 */
[----:B------:R-:W-:Y:S02]  /*40b0*/  FMUL R70, R69, R16 ;  /* 0x0000001045467220 */ /* 0x000fe40000400000 */
[----:B------:R-:W3:Y:S08]  /*40c0*/  F2F.BF16.F32 R62, R62 ;  /* 0x0000003e003e7304 */ /* 0x000ef00000202000 */
[----:B------:R-:W4:Y:S08]  /*40d0*/  F2F.BF16.F32 R66, R66 ;  /* 0x0000004200427304 */ /* 0x000f300000202000 */
[----:B------:R-:W0:Y:S01]  /*40e0*/  F2F.BF16.F32 R70, R70 ;  /* 0x0000004600467304 */ /* 0x000e220000202000 */
[----:B---3--:R-:W-:Y:S05]  /*40f0*/  @P1 BRA `(.L_x_31148) ;  /* 0x0000000000301947 */ /* 0x008fea0003800000 */
[----:B------:R-:W-:Y:S01]  /*4100*/  IADD3 R64, P0, P1, R14, R64, R63 ;  /* 0x000000400e407210 */ /* 0x000fe2000791e03f */
[----:B------:R-:W-:-:S03]  /*4110*/  IMAD R63, R19, 0x3, RZ ;  /* 0x00000003133f7824 */ /* 0x000fc600078e02ff */
[----:B------:R-:W-:-:S03]  /*4120*/  IADD3.X R65, R27, R68, RZ, P0, P1 ;  /* 0x000000441b417210 */ /* 0x000fc600007e24ff */
[----:B------:R-:W-:-:S04]  /*4130*/  IMAD.WIDE.U32 R64, R22, 0x3, R64 ;  /* 0x0000000316407825 */ /* 0x000fc800078e0040 */
[----:B------:R-:W-:Y:S01]  /*4140*/  IMAD.IADD R63, R63, 0x1, R65 ;  /* 0x000000013f3f7824 */ /* 0x000fe200078e0241 */
[----:B------:R-:W-:-:S04]  /*4150*/  LEA R72, P0, R64, R8, 0x3 ;  /* 0x0000000840487211 */ /* 0x000fc800078018ff */
[----:B------:R-:W-:Y:S01]  /*4160*/  LEA.HI.X R73, R64, R6, R63, 0x3, P0 ;  /* 0x0000000640497211 */ /* 0x000fe200000f1c3f */
[----:B----4-:R-:W-:-:S04]  /*4170*/  IMAD.WIDE.U32 R64, R66, 0x10000, RZ ;  /* 0x0001000042407825 */ /* 0x010fc800078e00ff */
[----:B0-----:R-:W-:Y:S01]  /*4180*/  IMAD.U32 R63, R70, 0x10000, RZ ;  /* 0x00010000463f7824 */ /* 0x001fe200078e00ff */
[----:B------:R-:W-:-:S04]  /*4190*/  LOP3.LUT R64, R64, R60, RZ, 0xfc, !PT ;  /* 0x0000003c40407212 */ /* 0x000fc800078efcff */
[----:B------:R-:W-:-:S05]  /*41a0*/  LOP3.LUT R65, R65, R63, R62, 0xfe, !PT ;  /* 0x0000003f41417212 */ /* 0x000fca00078efe3e */
[----:B------:R3:W-:Y:S02]  /*41b0*/  STG.E.64 desc[UR8][R72.64], R64 ;  /* 0x0000004048007986 */ /* 0x0007e4000c101b08 */
.L_x_31148:
[----:B------:R-:W-:Y:S05]  /*41c0*/  BSYNC B0 ;  /* 0x0000000000007941 */ /* 0x000fea0003800000 */
.L_x_31147:
[----:B------:R-:W-:Y:S01]  /*41d0*/  IADD3 R26, P0, R26, 0x7f, RZ ;  /* 0x0000007f1a1a7810 */ /* 0x000fe20007f1e0ff */
[----:B------:R-:W5:Y:S01]  /*41e0*/  S2R R14, SR_CTAID.X ;  /* 0x00000000000e7919 */ /* 0x000f620000002500 */
[----:B------:R-:W-:Y:S01]  /*41f0*/  IMAD.WIDE.U32 R8, R9, 0x10000, RZ ;  /* 0x0001000009087825 */ /* 0x000fe200078e00ff */
[----:B------:R-:W2:Y:S01]  /*4200*/  S2UR UR5, SR_CgaCtaId ;  /* 0x00000000000579c3 */ /* 0x000ea20000008800 */
[----:B------:R-:W-:Y:S01]  /*4210*/  ULDC UR4, c[0x0][0x0] ;  /* 0x0000000000047ab9 */ /* 0x000fe20000000800 */
[----:B------:R-:W-:Y:S01]  /*4220*/  FMNMX R50, R45, R50, !PT ;  /* 0x000000322d327209 */ /* 0x000fe20007800000 */
[----:B------:R-:W-:Y:S01]  /*4230*/  IMAD.X R27, RZ, RZ, R27, P0 ;  /* 0x000000ffff1b7224 */ /* 0x000fe200000e061b */
[----:B------:R-:W-:Y:S01]  /*4240*/  LOP3.LUT R8, R8, R0, RZ, 0xfc, !PT ;  /* 0x0000000008087212 */ /* 0x000fe200078efcff */
[----:B------:R-:W-:Y:S01]  /*4250*/  IMAD.SHL.U32 R71, R71, 0x4, RZ ;  /* 0x0000000447477824 */ /* 0x000fe200078e00ff */
[----:B------:R-:W-:Y:S01]  /*4260*/  SHF.R.U32.HI R0, RZ, 0x8, R54 ;  /* 0x00000008ff007819 */ /* 0x000fe20000011636 */
[----:B0-----:R-:W-:Y:S01]  /*4270*/  IMAD.U32 R60, R60, 0x10000, RZ ;  /* 0x000100003c3c7824 */ /* 0x001fe200078e00ff */
[--C-:B------:R-:W-:Y:S01]  /*4280*/  SHF.R.U32.HI R63, RZ, 0x7, R27.reuse ;  /* 0x00000007ff3f7819 */ /* 0x100fe2000001161b */
[----:B------:R-:W-:Y:S01]  /*4290*/  IMAD.U32 R62, R62, 0x10000, RZ ;  /* 0x000100003e3e7824 */ /* 0x000fe200078e00ff */
[----:B---3--:R-:W-:Y:S01]  /*42a0*/  SHF.R.U64 R65, R26, 0x7, R27 ;  /* 0x000000071a417819 */ /* 0x008fe2000000121b */
[----:B----4-:R-:W-:Y:S01]  /*42b0*/  IMAD.U32 R66, R66, 0x10000, RZ ;  /* 0x0001000042427824 */ /* 0x010fe200078e00ff */
[----:B------:R-:W-:Y:S01]  /*42c0*/  FMNMX R50, R47, R50, !PT ;  /* 0x000000322f327209 */ /* 0x000fe20007800000 */
[----:B------:R-:W-:Y:S01]  /*42d0*/  IMAD R63, R63, R24, RZ ;  /* 0x000000183f3f7224 */ /* 0x000fe200078e02ff */
[----:B-1----:R-:W-:Y:S01]  /*42e0*/  LOP3.LUT R9, R9, R52, RZ, 0xfc, !PT ;  /* 0x0000003409097212 */ /* 0x002fe200078efcff */
[----:B------:R-:W-:Y:S01]  /*42f0*/  IMAD.WIDE.U32 R26, R65, R24, RZ ;  /* 0x00000018411a7225 */ /* 0x000fe200078e00ff */
[----:B------:R-:W-:Y:S01]  /*4300*/  FMNMX R24, R37, R50, !PT ;  /* 0x0000003225187209 */ /* 0x000fe20007800000 */
[----:B------:R-:W-:Y:S01]  /*4310*/  BSSY B0, `(.L_x_31149) ;  /* 0x00000ad000007945 */ /* 0x000fe20003800000 */
[----:B------:R-:W-:Y:S01]  /*4320*/  LOP3.LUT R37, R55, R60, RZ, 0xfc, !PT ;  /* 0x0000003c37257212 */ /* 0x000fe200078efcff */
[----:B------:R-:W-:Y:S01]  /*4330*/  IMAD R63, R25, R65, R63 ;  /* 0x00000041193f7224 */ /* 0x000fe200078e023f */
[----:B------:R-:W-:-:S02]  /*4340*/  LEA R22, P0, R26, R22, 0x5 ;  /* 0x000000161a167211 */ /* 0x000fc400078028ff */
[----:B------:R-:W-:Y:S01]  /*4350*/  LOP3.LUT R25, R71, 0x1c, RZ, 0xe2, !PT ;  /* 0x0000001c47197812 */ /* 0x000fe200078ee2ff */
[----:B------:R-:W-:Y:S01]  /*4360*/  IMAD.IADD R6, R27, 0x1, R63 ;  /* 0x000000011b067824 */ /* 0x000fe200078e023f */
[----:B------:R-:W-:Y:S02]  /*4370*/  LOP3.LUT R22, RZ, R22, RZ, 0x33, !PT ;  /* 0x00000016ff167212 */ /* 0x000fe400078e33ff */
[----:B------:R-:W-:Y:S01]  /*4380*/  ISETP.GE.U32.AND P1, PT, R25, R18, PT ;  /* 0x000000121900720c */ /* 0x000fe20003f26070 */
[----:B------:R-:W-:Y:S01]  /*4390*/  IMAD.IADD R18, R54, 0x1, -R15 ;  /* 0x0000000136127824 */ /* 0x000fe200078e0a0f */
[----:B------:R-:W-:Y:S01]  /*43a0*/  LEA.HI.X R26, R26, R19, R6, 0x5, P0 ;  /* 0x000000131a1a7211 */ /* 0x000fe200000f2c06 */
[----:B------:R-:W-:Y:S01]  /*43b0*/  IMAD.WIDE.U32 R6, R7, 0x10000, RZ ;  /* 0x0001000007067825 */ /* 0x000fe200078e00ff */
[--C-:B------:R-:W-:Y:S02]  /*43c0*/  SHF.R.U32.HI R19, RZ, 0x8, R54.reuse ;  /* 0x00000008ff137819 */ /* 0x100fe40000011636 */
[----:B------:R-:W-:Y:S01]  /*43d0*/  LOP3.LUT R45, R18, 0x1f, RZ, 0xc0, !PT ;  /* 0x0000001f122d7812 */ /* 0x000fe200078ec0ff */
[----:B-----5:R-:W-:Y:S01]  /*43e0*/  IMAD R14, R14, UR4, RZ ;  /* 0x000000040e0e7c24 */ /* 0x020fe2000f8e02ff */
[----:B------:R-:W-:Y:S01]  /*43f0*/  LOP3.LUT R46, R6, R46, RZ, 0xfc, !PT ;  /* 0x0000002e062e7212 */ /* 0x000fe200078efcff */
[----:B------:R-:W-:Y:S01]  /*4400*/  VIADD R27, R18, 0xffffffff ;  /* 0xffffffff121b7836 */ /* 0x000fe20000000000 */
[----:B--2---:R-:W-:Y:S01]  /*4410*/  LOP3.LUT R6, R7, R58, RZ, 0xfc, !PT ;  /* 0x0000003a07067212 */ /* 0x004fe200078efcff */
[----:B------:R-:W-:Y:S01]  /*4420*/  IMAD.SHL.U32 R7, R0, 0x20, RZ ;  /* 0x0000002000077824 */ /* 0x000fe200078e00ff */
[----:B------:R-:W-:Y:S01]  /*4430*/  LEA.HI R19, R14, R19, RZ, 0x18 ;  /* 0x000000130e137211 */ /* 0x000fe200078fc0ff */
[C---:B------:R-:W-:Y:S01]  /*4440*/  VIADD R14, R18.reuse, 0x1e ;  /* 0x0000001e120e7836 */ /* 0x040fe20000000000 */
[----:B------:R-:W-:Y:S01]  /*4450*/  UMOV UR4, 0x400 ;  /* 0x0000040000047882 */ /* 0x000fe20000000000 */
[----:B------:R-:W-:Y:S01]  /*4460*/  FMNMX R24, R59, R24, !PT ;  /* 0x000000183b187209 */ /* 0x000fe20007800000 */
[----:B------:R-:W-:Y:S01]  /*4470*/  UIADD3 UR4, UR4, 0x20, URZ ;  /* 0x0000002004047890 */ /* 0x000fe2000fffe03f */
[----:B------:R-:W-:Y:S01]  /*4480*/  LOP3.LUT R0, R7, 0xffffffe0, R54, 0xe2, !PT ;  /* 0xffffffe007007812 */ /* 0x000fe200078ee236 */
[----:B------:R-:W-:Y:S01]  /*4490*/  VIADD R7, R18, 0x1d ;  /* 0x0000001d12077836 */ /* 0x000fe20000000000 */
[----:B------:R-:W-:Y:S01]  /*44a0*/  FMNMX R24, R53, R24, !PT ;  /* 0x0000001835187209 */ /* 0x000fe20007800000 */
[----:B------:R-:W-:Y:S01]  /*44b0*/  ULEA UR4, UR5, UR4, 0x18 ;  /* 0x0000000405047291 */ /* 0x000fe2000f8ec03f */
[----:B------:R-:W-:Y:S01]  /*44c0*/  LOP3.LUT R9, R9, R66, RZ, 0xfc, !PT ;  /* 0x0000004209097212 */ /* 0x000fe200078efcff */
[----:B------:R-:W-:Y:S01]  /*44d0*/  IMAD R47, R0, 0x21, R45 ;  /* 0x00000021002f7824 */ /* 0x000fe200078e022d */
[----:B------:R-:W-:Y:S01]  /*44e0*/  LOP3.LUT R45, R27, 0x1f, RZ, 0xc0, !PT ;  /* 0x0000001f1b2d7812 */ /* 0x000fe200078ec0ff */
[----:B------:R-:W-:Y:S01]  /*44f0*/  ULOP3.LUT UR5, UR6, 0xfffffffc, URZ, 0xc0, !UPT ;  /* 0xfffffffc06057892 */ /* 0x000fe2000f8ec03f */
[----:B------:R-:W-:-:S02]  /*4500*/  LOP3.LUT R27, R14, 0x1f, RZ, 0xc0, !PT ;  /* 0x0000001f0e1b7812 */ /* 0x000fc400078ec0ff */
[----:B------:R-:W-:Y:S01]  /*4510*/  LEA R14, P0, R19, R22, 0x5 ;  /* 0x00000016130e7211 */ /* 0x000fe200078028ff */
[C---:B------:R-:W-:Y:S01]  /*4520*/  IMAD R45, R0.reuse, 0x21, R45 ;  /* 0x00000021002d7824 */ /* 0x040fe200078e022d */
[----:B------:R-:W-:Y:S01]  /*4530*/  LOP3.LUT R22, RZ, R26, RZ, 0x33, !PT ;  /* 0x0000001aff167212 */ /* 0x000fe200078e33ff */
[----:B------:R-:W-:Y:S01]  /*4540*/  IMAD R27, R0, 0x21, R27 ;  /* 0x00000021001b7824 */ /* 0x000fe200078e021b */
[----:B------:R-:W-:Y:S02]  /*4550*/  LOP3.LUT R7, R7, 0x1f, RZ, 0xc0, !PT ;  /* 0x0000001f07077812 */ /* 0x000fe400078ec0ff */
[----:B------:R-:W-:Y:S01]  /*4560*/  LEA R19, R47, UR4, 0x3 ;  /* 0x000000042f137c11 */ /* 0x000fe2000f8e18ff */
[----:B------:R-:W-:Y:S01]  /*4570*/  IMAD.X R22, RZ, RZ, R22, P0 ;  /* 0x000000ffff167224 */ /* 0x000fe200000e0616 */
[----:B------:R-:W-:Y:S01]  /*4580*/  ISETP.GT.U32.AND P0, PT, R14, -0x21, PT ;  /* 0xffffffdf0e00780c */ /* 0x000fe20003f04070 */
[----:B------:R-:W-:Y:S01]  /*4590*/  IMAD R63, R0, 0x21, R7 ;  /* 0x00000021003f7824 */ /* 0x000fe200078e0207 */
[----:B------:R-:W-:Y:S01]  /*45a0*/  LEA R7, R45, UR4, 0x3 ;  /* 0x000000042d077c11 */ /* 0x000fe2000f8e18ff */
[----:B------:R0:W-:Y:S01]  /*45b0*/  STS.64 [R19], R34 ;  /* 0x0000002213007388 */ /* 0x0001e20000000a00 */
[----:B------:R-:W-:-:S02]  /*45c0*/  ISETP.GT.U32.AND.EX P0, PT, R22, -0x1, PT, P0 ;  /* 0xffffffff1600780c */ /* 0x000fc40003f04100 */
[----:B------:R-:W-:Y:S01]  /*45d0*/  LEA R55, R27, UR4, 0x3 ;  /* 0x000000041b377c11 */ /* 0x000fe2000f8e18ff */
[----:B------:R0:W-:Y:S01]  /*45e0*/  STS.64 [R7], R40 ;  /* 0x0000002807007388 */ /* 0x0001e20000000a00 */
[----:B------:R-:W-:Y:S01]  /*45f0*/  LEA R63, R63, UR4, 0x3 ;  /* 0x000000043f3f7c11 */ /* 0x000fe2000f8e18ff */
[----:B------:R-:W-:Y:S01]  /*4600*/  IMAD.U32 R27, R70, 0x10000, RZ ;  /* 0x00010000461b7824 */ /* 0x000fe200078e00ff */
[----:B------:R-:W-:Y:S01]  /*4610*/  SEL R14, R14, 0xffffffdf, P0 ;  /* 0xffffffdf0e0e7807 */ /* 0x000fe20000000000 */
[----:B------:R0:W-:Y:S01]  /*4620*/  STS.64 [R55], R28 ;  /* 0x0000001c37007388 */ /* 0x0001e20000000a00 */
[----:B------:R-:W-:Y:S02]  /*4630*/  FMNMX R24, R67, R24, !PT ;  /* 0x0000001843187209 */ /* 0x000fe40007800000 */
[----:B------:R-:W-:Y:S01]  /*4640*/  LOP3.LUT R14, RZ, R14, RZ, 0x33, !PT ;  /* 0x0000000eff0e7212 */ /* 0x000fe200078e33ff */
[----:B------:R0:W-:Y:S01]  /*4650*/  STS.64 [R63], R36 ;  /* 0x000000243f007388 */ /* 0x0001e20000000a00 */
[----:B------:R-:W-:-:S02]  /*4660*/  FMNMX R24, R61, R24, !PT ;  /* 0x000000183d187209 */ /* 0x000fc40007800000 */
[----:B------:R-:W-:Y:S01]  /*4670*/  SHF.R.U32.HI R22, RZ, 0x1, R54 ;  /* 0x00000001ff167819 */ /* 0x000fe20000011636 */
[----:B------:R-:W-:Y:S01]  /*4680*/  IMAD.IADD R14, R14, 0x1, -R25 ;  /* 0x000000010e0e7824 */ /* 0x000fe200078e0a19 */
[----:B------:R-:W-:Y:S02]  /*4690*/  LOP3.LUT R47, R6, R27, RZ, 0xfc, !PT ;  /* 0x0000001b062f7212 */ /* 0x000fe400078efcff */
[----:B------:R-:W-:Y:S02]  /*46a0*/  LOP3.LUT R45, R51, R62, RZ, 0xfc, !PT ;  /* 0x0000003e332d7212 */ /* 0x000fe400078efcff */
        /* <DEDUP_REMOVED lines=22> */
.L_x_31153:
        /* <DEDUP_REMOVED lines=15> */
[C---:B------:R-:W-:Y:S01]  /*4900*/  @!P2 LEA R26, P4, R27.reuse, R3, 0x3 ;  /* 0x000000031b1aa211 */ /* 0x040fe200078818ff */
[----:B------:R-:W-:Y:S01]  /*4910*/  @!P2 IMAD.X R29, RZ, RZ, R62, P3 ;  /* 0x000000ffff1da224 */ /* 0x000fe200018e063e */
[----:B------:R-:W-:Y:S01]  /*4920*/  ISETP.GE.U32.AND P3, PT, R34, R17, PT ;  /* 0x000000112200720c */ /* 0x000fe20003f66070 */
[----:B0-----:R-:W-:Y:S01]  /*4930*/  IMAD.X R62, R62, 0x1, R23, P6 ;  /* 0x000000013e3e7824 */ /* 0x001fe200030e0617 */
[----:B------:R-:W-:Y:S02]  /*4940*/  @!P5 LDS.64 R40, [R60+0x10] ;  /* 0x000010003c28d984 */ /* 0x000fe40000000a00 */
[----:B------:R-:W-:-:S02]  /*4950*/  @!P2 LEA.HI.X R27, R27, R2, R29, 0x3, P4 ;  /* 0x000000021b1ba211 */ /* 0x000fc400020f1c1d */
[----:B------:R-:W-:Y:S01]  /*4960*/  ISETP.GE.U32.AND P4, PT, R24, R17, PT ;  /* 0x000000111800720c */ /* 0x000fe20003f86070 */
[----:B------:R-:W0:Y:S06]  /*4970*/  @!P2 LDS.64 R28, [R60] ;  /* 0x000000003c1ca984 */ /* 0x000e2c0000000a00 */
[----:B------:R-:W-:Y:S02]  /*4980*/  @!P3 IADD3 R37, P6, R34, R53, RZ ;  /* 0x000000352225b210 */ /* 0x000fe40007fde0ff */
[----:B------:R-:W1:Y:S03]  /*4990*/  @!P3 LDS.64 R34, [R60+0x8] ;  /* 0x000008003c22b984 */ /* 0x000e660000000a00 */
        /* <DEDUP_REMOVED lines=9> */
[----:B------:R-:W-:Y:S02]  /*4a30*/  @!P5 LEA.HI.X R53, R53, R2, R58, 0x3, P6 ;  /* 0x000000023535d211 */ /* 0x000fe400030f1c3a */
[----:B------:R-:W-:Y:S01]  /*4a40*/  IADD3 R65, P6, R59, UR5, RZ ;  /* 0x000000053b417c10 */ /* 0x000fe2000ffde0ff */
[----:B0-----:R4:W-:Y:S04]  /*4a50*/  @!P2 STG.E.64 desc[UR8][R26.64], R28 ;  /* 0x0000001c1a00a986 */ /* 0x0019e8000c101b08 */
        /* <DEDUP_REMOVED lines=14> */
.L_x_31152:
[----:B------:R-:W-:Y:S05]  /*4b40*/  BSYNC B1 ;  /* 0x0000000000017941 */ /* 0x000fea0003800000 */
.L_x_31151:
        /* <DEDUP_REMOVED lines=15> */
.L_x_31155:
[----:B------:R-:W-:Y:S05]  /*4c40*/  BSYNC B1 ;  /* 0x0000000000017941 */ /* 0x000fea0003800000 */
.L_x_31154:
        /* <DEDUP_REMOVED lines=25> */
.L_x_31150:
[----:B------:R-:W-:Y:S05]  /*4de0*/  BSYNC B0 ;  /* 0x0000000000007941 */ /* 0x000fea0003800000 */
.L_x_31149:
        /* <DEDUP_REMOVED lines=9> */
[----:B01--4-:R-:W-:Y:S01]  /*4e80*/  LOP3.LUT R27, R6, 0x1, RZ, 0xfc, !PT ;  /* 0x00000001061b7812 */ /* 0x013fe200078efcff */
[----:B------:R-:W-:Y:S01]  /*4e90*/  BSSY B1, `(.L_x_31158) ;  /* 0x0000042000017945 */ /* 0x000fe20003800000 */
[----:B------:R-:W-:Y:S01]  /*4ea0*/  LOP3.LUT R11, R14, 0x3, RZ, 0xc0, !PT ;  /* 0x000000030e0b7812 */ /* 0x000fe200078ec0ff */
        /* <DEDUP_REMOVED lines=13> */
.L_x_31160:
        /* <DEDUP_REMOVED lines=14> */
[----:B------:R-:W-:Y:S02]  /*5060*/  @!P2 IADD3 R9, P3, R9, R50, RZ ;  /* 0x000000320909a210 */ /* 0x000fe40007f7e0ff */
[----:B------:R-:W-:Y:S01]  /*5070*/  IADD3 R50, P6, R50, UR5, RZ ;  /* 0x0000000532327c10 */ /* 0x000fe2000ffde0ff */
[----:B------:R-:W1:Y:S01]  /*5080*/  @!P2 LDS.64 R40, [R24] ;  /* 0x000000001828a984 */ /* 0x000e620000000a00 */
[----:B------:R-:W-:Y:S01]  /*5090*/  @!P2 LEA R8, P4, R9, R3, 0x3 ;  /* 0x000000030908a211 */ /* 0x000fe200078818ff */
[----:B------:R-:W-:Y:S01]  /*50a0*/  @!P2 IMAD.X R26, RZ, RZ, R52, P3 ;  /* 0x000000ffff1aa224 */ /* 0x000fe200018e0634 */
[----:B------:R-:W-:Y:S01]  /*50b0*/  ISETP.GE.U32.AND P3, PT, R27, R17, PT ;  /* 0x000000111b00720c */ /* 0x000fe20003f66070 */
[----:B0-----:R-:W-:Y:S01]  /*50c0*/  IMAD.X R52, R52, 0x1, R23, P6 ;  /* 0x0000000134347824 */ /* 0x001fe200030e0617 */
[----:B------:R-:W-:Y:S02]  /*50d0*/  @!P5 LDS.64 R28, [R24+0x10] ;  /* 0x00001000181cd984 */ /* 0x000fe40000000a00 */
[----:B------:R-:W-:-:S02]  /*50e0*/  @!P2 LEA.HI.X R9, R9, R2, R26, 0x3, P4 ;  /* 0x000000020909a211 */ /* 0x000fc400020f1c1a */
[----:B------:R-:W-:-:S07]  /*50f0*/  ISETP.GE.U32.AND P4, PT, R53, R17, PT ;  /* 0x000000113500720c */ /* 0x000fce0003f86070 */
[----:B------:R-:W-:Y:S01]  /*5100*/  @!P3 IADD3 R22, P6, R27, R50, RZ ;  /* 0x000000321b16b210 */ /* 0x000fe20007fde0ff */
[----:B------:R-:W0:Y:S04]  /*5110*/  @!P3 LDS.64 R34, [R24+0x8] ;  /* 0x000008001822b984 */ /* 0x000e280000000a00 */
[----:B------:R-:W-:Y:S01]  /*5120*/  @!P3 IMAD.X R33, RZ, RZ, R52, P6 ;  /* 0x000000ffff21b224 */ /* 0x000fe200030e0634 */
[C---:B------:R-:W-:Y:S01]  /*5130*/  @!P3 LEA R36, P6, R22.reuse, R3, 0x3 ;  /* 0x000000031624b211 */ /* 0x040fe200078c18ff */
[----:B------:R-:W2:Y:S03]  /*5140*/  @!P4 LDS.64 R26, [R24+0x18] ;  /* 0x00001800181ac984 */ /* 0x000ea60000000a00 */
[----:B------:R-:W-:-:S02]  /*5150*/  @!P3 LEA.HI.X R37, R22, R2, R33, 0x3, P6 ;  /* 0x000000021625b211 */ /* 0x000fc400030f1c21 */
[----:B------:R-:W-:-:S05]  /*5160*/  IADD3 R50, P6, R50, UR5, RZ ;  /* 0x0000000532327c10 */ /* 0x000fca000ffde0ff */
        /* <DEDUP_REMOVED lines=8> */
[----:B------:R-:W-:Y:S02]  /*51f0*/  @!P4 IADD3 R22, P6, R53, R50, RZ ;  /* 0x000000323516c210 */ /* 0x000fe40007fde0ff */
[----:B------:R-:W-:-:S03]  /*5200*/  IADD3 R50, P2, R50, UR5, RZ ;  /* 0x0000000532327c10 */ /* 0x000fc6000ff5e0ff */
[----:B------:R-:W-:Y:S01]  /*5210*/  @!P4 IMAD.X R49, RZ, RZ, R52, P6 ;  /* 0x000000ffff31c224 */ /* 0x000fe200030e0634 */
[----:B------:R-:W-:Y:S01]  /*5220*/  @!P4 LEA R48, P6, R22, R3, 0x3 ;  /* 0x000000031630c211 */ /* 0x000fe200078c18ff */
[----:B0-----:R1:W-:Y:S01]  /*5230*/  @!P3 STG.E.64 desc[UR8][R36.64], R34 ;  /* 0x000000222400b986 */ /* 0x0013e2000c101b08 */
[----:B------:R-:W-:Y:S01]  /*5240*/  ISETP.NE.AND P3, PT, R18, RZ, PT ;  /* 0x000000ff1200720c */ /* 0x000fe20003f65270 */
[----:B------:R-:W-:Y:S01]  /*5250*/  IMAD.X R52, R52, 0x1, R23, P2 ;  /* 0x0000000134347824 */ /* 0x000fe200010e0617 */
[----:B------:R-:W-:Y:S01]  /*5260*/  @!P4 LEA.HI.X R49, R22, R2, R49, 0x3, P6 ;  /* 0x000000021631c211 */ /* 0x000fe200030f1c31 */
[----:B------:R1:W-:Y:S01]  /*5270*/  @!P5 STG.E.64 desc[UR8][R32.64], R28 ;  /* 0x0000001c2000d986 */ /* 0x0003e2000c101b08 */
[----:B------:R-:W-:-:S03]  /*5280*/  VIADD R22, R53, 0x1f ;  /* 0x0000001f35167836 */ /* 0x000fc60000000000 */
[----:B--2---:R1:W-:Y:S06]  /*5290*/  @!P4 STG.E.64 desc[UR8][R48.64], R26 ;  /* 0x0000001a3000c986 */ /* 0x0043ec000c101b08 */
[----:B------:R-:W-:Y:S05]  /*52a0*/  @P3 BRA `(.L_x_31160) ;  /* 0xfffffffc00343947 */ /* 0x000fea000383ffff */
.L_x_31159:
[----:B------:R-:W-:Y:S05]  /*52b0*/  BSYNC B1 ;  /* 0x0000000000017941 */ /* 0x000fea0003800000 */
.L_x_31158:
[----:B------:R-:W-:Y:S05]  /*52c0*/  @!P0 BRA `(.L_x_31157) ;  /* 0x0000000000a08947 */ /* 0x000fea0003800000 */
[----:B------:R-:W-:Y:S01]  /*52d0*/  LOP3.LUT R18, R22, 0x1f, RZ, 0xc0, !PT ;  /* 0x0000001f16127812 */ /* 0x000fe200078ec0ff */
[----:B------:R-:W-:Y:S01]  /*52e0*/  BSSY B1, `(.L_x_31161) ;  /* 0x000000d000017945 */ /* 0x000fe20003800000 */
[----:B------:R-:W-:Y:S02]  /*52f0*/  ISETP.NE.AND P2, PT, R11, 0x1, PT ;  /* 0x000000010b00780c */ /* 0x000fe40003f45270 */
[----:B------:R-:W-:Y:S02]  /*5300*/  ISETP.GE.U32.AND P0, PT, R18, R17, PT ;  /* 0x000000111200720c */ /* 0x000fe40003f06070 */
[----:B------:R-:W-:-:S11]  /*5310*/  IADD3 R24, P3, R50, UR5, RZ ;  /* 0x0000000532187c10 */ /* 0x000fd6000ff7e0ff */
[----:B------:R-:W-:Y:S05]  /*5320*/  @P0 BRA `(.L_x_31162) ;  /* 0x0000000000200947 */ /* 0x000fea0003800000 */
[----:B-1----:R-:W-:Y:S01]  /*5330*/  IMAD R8, R0, 0x21, R51 ;  /* 0x0000002100087824 */ /* 0x002fe200078e0233 */
[----:B------:R-:W-:-:S04]  /*5340*/  IADD3 R18, P0, R18, R50, RZ ;  /* 0x0000003212127210 */ /* 0x000fc80007f1e0ff */
[----:B------:R-:W-:Y:S01]  /*5350*/  LEA R8, R8, UR4, 0x3 ;  /* 0x0000000408087c11 */ /* 0x000fe2000f8e18ff */
[----:B------:R-:W-:Y:S01]  /*5360*/  IMAD.X R27, RZ, RZ, R52, P0 ;  /* 0x000000ffff1b7224 */ /* 0x000fe200000e0634 */
[----:B------:R-:W-:-:S04]  /*5370*/  LEA R26, P0, R18, R3, 0x3 ;  /* 0x00000003121a7211 */ /* 0x000fc800078018ff */
[----:B------:R-:W0:Y:S01]  /*5380*/  LDS.64 R8, [R8] ;  /* 0x0000000008087984 */ /* 0x000e220000000a00 */
[----:B------:R-:W-:-:S05]  /*5390*/  LEA.HI.X R27, R18, R2, R27, 0x3, P0 ;  /* 0x00000002121b7211 */ /* 0x000fca00000f1c1b */
[----:B0-----:R0:W-:Y:S03]  /*53a0*/  STG.E.64 desc[UR8][R26.64], R8 ;  /* 0x000000081a007986 */ /* 0x0011e6000c101b08 */
.L_x_31162:
[----:B------:R-:W-:Y:S05]  /*53b0*/  BSYNC B1 ;  /* 0x0000000000017941 */ /* 0x000fea0003800000 */
.L_x_31161:
[----:B------:R-:W-:Y:S01]  /*53c0*/  IMAD.X R18, R52, 0x1, R23, P3 ;  /* 0x0000000134127824 */ /* 0x000fe200018e0617 */
        /* <DEDUP_REMOVED lines=24> */
.L_x_31157:
[----:B------:R-:W-:Y:S05]  /*5550*/  BSYNC B0 ;  /* 0x0000000000007941 */ /* 0x000fea0003800000 */
.L_x_31156:
        /* <DEDUP_REMOVED lines=25> */
.L_x_31167:
        /* <DEDUP_REMOVED lines=38> */
[----:B------:R-:W-:Y:S02]  /*5950*/  @!P4 IADD3 R22, P6, R42, R41, RZ ;  /* 0x000000292a16c210 */ /* 0x000fe40007fde0ff */
[----:B--2---:R-:W-:Y:S01]  /*5960*/  IADD3 R34, P2, R41, UR5, RZ ;  /* 0x0000000529227c10 */ /* 0x004fe2000ff5e0ff */
[----:B------:R-:W-:-:S02]  /*5970*/  IMAD.IADD R41, R25, 0x1, R18 ;  /* 0x0000000119297824 */ /* 0x000fc400078e0212 */
[----:B------:R-:W-:Y:S01]  /*5980*/  @!P4 IMAD.X R39, RZ, RZ, R40, P6 ;  /* 0x000000ffff27c224 */ /* 0x000fe200030e0628 */
[----:B------:R-:W-:Y:S01]  /*5990*/  @!P4 LEA R38, P6, R22, R3, 0x3 ;  /* 0x000000031626c211 */ /* 0x000fe200078c18ff */
[----:B-1----:R4:W-:Y:S01]  /*59a0*/  @!P3 STG.E.64 desc[UR8][R26.64], R12 ;  /* 0x0000000c1a00b986 */ /* 0x0029e2000c101b08 */
[----:B------:R-:W-:Y:S01]  /*59b0*/  ISETP.NE.AND P3, PT, R24, RZ, PT ;  /* 0x000000ff1800720c */ /* 0x000fe20003f65270 */
[----:B------:R-:W-:Y:S01]  /*59c0*/  IMAD.X R40, R40, 0x1, R23, P2 ;  /* 0x0000000128287824 */ /* 0x000fe200010e0617 */
[----:B------:R-:W-:Y:S01]  /*59d0*/  @!P4 LEA.HI.X R39, R22, R2, R39, 0x3, P6 ;  /* 0x000000021627c211 */ /* 0x000fe200030f1c27 */
[----:B------:R4:W-:Y:S01]  /*59e0*/  @!P5 STG.E.64 desc[UR8][R36.64], R28 ;  /* 0x0000001c2400d986 */ /* 0x0009e2000c101b08 */
[----:B------:R-:W-:-:S03]  /*59f0*/  VIADD R22, R42, 0x1f ;  /* 0x0000001f2a167836 */ /* 0x000fc60000000000 */
[----:B---3--:R4:W-:Y:S06]  /*5a00*/  @!P4 STG.E.64 desc[UR8][R38.64], R32 ;  /* 0x000000202600c986 */ /* 0x0089ec000c101b08 */
[----:B------:R-:W-:Y:S05]  /*5a10*/  @P3 BRA `(.L_x_31167) ;  /* 0xfffffffc00343947 */ /* 0x000fea000383ffff */
.L_x_31166:
[----:B------:R-:W-:Y:S05]  /*5a20*/  BSYNC B1 ;  /* 0x0000000000017941 */ /* 0x000fea0003800000 */
.L_x_31165:
        /* <DEDUP_REMOVED lines=15> */
.L_x_31169:
[----:B------:R-:W-:Y:S05]  /*5b20*/  BSYNC B1 ;  /* 0x0000000000017941 */ /* 0x000fea0003800000 */
.L_x_31168:
        /* <DEDUP_REMOVED lines=25> */
.L_x_31164:
[----:B------:R-:W-:Y:S05]  /*5cc0*/  BSYNC B0 ;  /* 0x0000000000007941 */ /* 0x000fea0003800000 */
.L_x_31163:
[----:B------:R-:W-:Y:S01]  /*5cd0*/  BAR.SYNC.DEFER_BLOCKING 0x0 ;  /* 0x0000000000007b1d */ /* 0x000fe20000010000 */
[----:B0-234-:R-:W-:-:S05]  /*5ce0*/  LOP3.LUT R11, R6, 0x3, RZ, 0xfc, !PT ;  /* 0x00000003060b7812 */ /* 0x01dfca00078efcff */
[C---:B-1----:R-:W-:Y:S01]  /*5cf0*/  IMAD.WIDE.U32 R8, R11.reuse, R21, RZ ;  /* 0x000000150b087225 */ /* 0x042fe200078e00ff */
        /* <DEDUP_REMOVED lines=23> */
.L_x_31175:
        /* <DEDUP_REMOVED lines=17> */
[----:B------:R-:W1:Y:S01]  /*5f80*/  @!P3 LDS.64 R4, [R26] ;  /* 0x000000001a04b984 */ /* 0x000e620000000a00 */
[----:B------:R-:W-:-:S03]  /*5f90*/  IADD3 R24, P5, R24, UR5, RZ ;  /* 0x0000000518187c10 */ /* 0x000fc6000ffbe0ff */
[----:B------:R-:W2:Y:S01]  /*5fa0*/  @!P2 LDS.64 R6, [R26+0x8] ;  /* 0x000008001a06a984 */ /* 0x000ea20000000a00 */
[----:B------:R-:W-:Y:S01]  /*5fb0*/  @!P3 IMAD.X R20, RZ, RZ, R30, P4 ;  /* 0x000000ffff14b224 */ /* 0x000fe200020e061e */
[-C--:B------:R-:W-:Y:S01]  /*5fc0*/  @!P3 LEA R12, P4, R13, R3.reuse, 0x3 ;  /* 0x000000030d0cb211 */ /* 0x080fe200078818ff */
[----:B0-----:R-:W-:Y:S01]  /*5fd0*/  IMAD.X R30, R30, 0x1, R23, P5 ;  /* 0x000000011e1e7824 */ /* 0x001fe200028e0617 */
[----:B------:R-:W0:Y:S01]  /*5fe0*/  @!P1 LDS.64 R8, [R26+0x10] ;  /* 0x000010001a089984 */ /* 0x000e220000000a00 */
[----:B------:R-:W-:Y:S02]  /*5ff0*/  @!P2 IADD3 R18, P5, R21, R24, RZ ;  /* 0x000000181512a210 */ /* 0x000fe40007fbe0ff */
[----:B------:R-:W-:Y:S01]  /*6000*/  @!P3 LEA.HI.X R13, R13, R2, R20, 0x3, P4 ;  /* 0x000000020d0db211 */ /* 0x000fe200020f1c14 */
[----:B------:R3:W4:Y:S01]  /*6010*/  @!P0 LDS.64 R10, [R26+0x18] ;  /* 0x000018001a0a8984 */ /* 0x0007220000000a00 */
        /* <DEDUP_REMOVED lines=15> */
[----:B------:R-:W-:Y:S01]  /*6110*/  VIADD R18, R36, 0x1f ;  /* 0x0000001f24127836 */ /* 0x000fe20000000000 */
[----:B-1----:R1:W-:Y:S04]  /*6120*/  @!P3 STG.E.64 desc[UR8][R12.64], R4 ;  /* 0x000000040c00b986 */ /* 0x0023e8000c101b08 */
[----:B--2---:R1:W-:Y:S04]  /*6130*/  @!P2 STG.E.64 desc[UR8][R20.64], R6 ;  /* 0x000000061400a986 */ /* 0x0043e8000c101b08 */
[----:B0-----:R1:W-:Y:S01]  /*6140*/  @!P1 STG.E.64 desc[UR8][R26.64], R8 ;  /* 0x000000081a009986 */ /* 0x0013e2000c101b08 */
[----:B------:R-:W-:-:S03]  /*6150*/  ISETP.NE.AND P1, PT, R14, RZ, PT ;  /* 0x000000ff0e00720c */ /* 0x000fc60003f25270 */
[----:B----4-:R1:W-:Y:S01]  /*6160*/  @!P0 STG.E.64 desc[UR8][R28.64], R10 ;  /* 0x0000000a1c008986 */ /* 0x0103e2000c101b08 */
[----:B------:R-:W-:Y:S01]  /*6170*/  IADD3 R24, P0, R31, UR5, RZ ;  /* 0x000000051f187c10 */ /* 0x000fe2000ff1e0ff */
[----:B------:R-:W-:-:S04]  /*6180*/  IMAD.IADD R31, R25, 0x1, R22 ;  /* 0x00000001191f7824 */ /* 0x000fc800078e0216 */
[----:B------:R-:W-:-:S04]  /*6190*/  IMAD.X R30, R34, 0x1, R23, P0 ;  /* 0x00000001221e7824 */ /* 0x000fc800000e0617 */
[----:B------:R-:W-:Y:S05]  /*61a0*/  @P1 BRA `(.L_x_31175) ;  /* 0xfffffffc00301947 */ /* 0x000fea000383ffff */
[----:B------:R-:W-:Y:S05]  /*61b0*/  BSYNC B2 ;  /* 0x0000000000027941 */ /* 0x000fea0003800000 */
.L_x_31174:
[----:B-1----:R-:W-:-:S07]  /*61c0*/  VIADD R8, R32, 0x5 ;  /* 0x0000000520087836 */ /* 0x002fce0000000000 */
.L_x_31173:
[----:B------:R-:W-:Y:S05]  /*61d0*/  BSYNC B1 ;  /* 0x0000000000017941 */ /* 0x000fea0003800000 */
.L_x_31172:
        /* <DEDUP_REMOVED lines=16> */
.L_x_31177:
[----:B------:R-:W-:Y:S05]  /*62e0*/  BSYNC B1 ;  /* 0x0000000000017941 */ /* 0x000fea0003800000 */
.L_x_31176:
        /* <DEDUP_REMOVED lines=25> */
.L_x_31171:
[----:B------:R-:W-:Y:S05]  /*6480*/  BSYNC B0 ;  /* 0x0000000000007941 */ /* 0x000fea0003800000 */
.L_x_31170:
[----:B------:R-:W-:Y:S01]  /*6490*/  ULDC.64 UR4, c[0x0][0x238] ;  /* 0x00008e0000047ab9 */ /* 0x000fe20000000a00 */
[----:B------:R-:W-:Y:S01]  /*64a0*/  BAR.SYNC.DEFER_BLOCKING 0x0 ;  /* 0x0000000000007b1d */ /* 0x000fe20000010000 */
[----:B------:R-:W-:-:S04]  /*64b0*/  ISETP.NE.U32.AND P0, PT, RZ, UR4, PT ;  /* 0x00000004ff007c0c */ /* 0x000fc8000bf05070 */
[----:B------:R-:W-:-:S13]  /*64c0*/  ISETP.NE.AND.EX P0, PT, RZ, UR5, PT, P0 ;  /* 0x00000005ff007c0c */ /* 0x000fda000bf05300 */
[----:B------:R-:W-:Y:S05]  /*64d0*/  @!P0 BRA `(.L_x_31178) ;  /* 0x0000000000b08947 */ /* 0x000fea0003800000 */
[----:B------:R-:W2:Y:S01]  /*64e0*/  SHFL.DOWN PT, R0, R69, 0x10, 0x1f ;  /* 0x0a001f0045007f89 */ /* 0x000ea200000e0000 */
[----:B------:R-:W-:Y:S01]  /*64f0*/  LOP3.LUT P0, RZ, R54, 0x1f, RZ, 0xc0, !PT ;  /* 0x0000001f36ff7812 */ /* 0x000fe2000780c0ff */
[----:B------:R-:W-:-:S12]  /*6500*/  BSSY B0, `(.L_x_31179) ;  /* 0x0000023000007945 */ /* 0x000fd80003800000 */
[----:B01----:R-:W0:Y:S01]  /*6510*/  @!P0 S2R R7, SR_CgaCtaId ;  /* 0x0000000000078919 */ /* 0x003e220000008800 */
[----:B------:R-:W-:Y:S02]  /*6520*/  @!P0 MOV R6, 0x400 ;  /* 0x0000040000068802 */ /* 0x000fe40000000f00 */
[----:B--2---:R-:W-:-:S05]  /*6530*/  FMNMX R0, R69, R0, !PT ;  /* 0x0000000045007209 */ /* 0x004fca0007800000 */
[----:B------:R-:W1:Y:S01]  /*6540*/  SHFL.DOWN PT, R3, R0, 0x8, 0x1f ;  /* 0x09001f0000037f89 */ /* 0x000e6200000e0000 */
[----:B0-----:R-:W-:Y:S01]  /*6550*/  @!P0 LEA R6, R7, R6, 0x18 ;  /* 0x0000000607068211 */ /* 0x001fe200078ec0ff */
[----:B------:R-:W-:-:S04]  /*6560*/  IMAD.MOV.U32 R7, RZ, RZ, RZ ;  /* 0x000000ffff077224 */ /* 0x000fc800078e00ff */
        /* <DEDUP_REMOVED lines=27> */
.L_x_31188:
[----:B-1----:R-:W-:-:S07]  /*6720*/  FMNMX R7, R2, R7, !PT ;  /* 0x0000000702077209 */ /* 0x002fce0007800000 */
.L_x_31180:
[----:B------:R-:W-:Y:S05]  /*6730*/  BSYNC B0 ;  /* 0x0000000000007941 */ /* 0x000fea0003800000 */
.L_x_31179:
[----:B------:R-:W-:Y:S01]  /*6740*/  ISETP.NE.AND P0, PT, R54, RZ, PT ;  /* 0x000000ff3600720c */ /* 0x000fe20003f05270 */
[----:B------:R-:W-:-:S12]  /*6750*/  BSSY B0, `(.L_x_31178) ;  /* 0x0000004000007945 */ /* 0x000fd80003800000 */
[----:B------:R-:W-:Y:S05]  /*6760*/  @P0 BRA `(.L_x_31182) ;  /* 0x0000000000080947 */ /* 0x000fea0003800000 */
[----:B0-----:R-:W0:Y:S02]  /*6770*/  LDC.64 R2, c[0x0][0x238] ;  /* 0x00008e00ff027b82 */ /* 0x001e240000000a00 */
[----:B0-----:R1:W-:Y:S02]  /*6780*/  REDG.E.MAX.S32.STRONG.GPU desc[UR8][R2.64], R7 ;  /* 0x000000070200798e */ /* 0x0013e4000d10e388 */
.L_x_31182:
[----:B------:R-:W-:Y:S05]  /*6790*/  BSYNC B0 ;  /* 0x0000000000007941 */ /* 0x000fea0003800000 */
.L_x_31178:
        /* <DEDUP_REMOVED lines=11> */
[----:B------:R-:W-:Y:S05]  /*6850*/  CALL.REL.NOINC `($__internal_675_$__cuda_sm20_rcp_rn_f32_slowpath) ;  /* 0x0000000400887944 */ /* 0x000fea0003c00000 */
[----:B------:R-:W-:Y:S01]  /*6860*/  IMAD.MOV.U32 R5, RZ, RZ, R0 ;  /* 0x000000ffff057224 */ /* 0x000fe200078e0000 */
[----:B------:R-:W-:Y:S06]  /*6870*/  BRA `(.L_x_31184) ;  /* 0x0000000000107947 */ /* 0x000fec0003800000 */
.L_x_31183:
[----:B01----:R-:W0:Y:S02]  /*6880*/  MUFU.RCP R5, R16 ;  /* 0x0000001000057308 */ /* 0x003e240000001000 */
[----:B0-----:R-:W-:-:S04]  /*6890*/  FFMA R0, R5, R16, -1 ;  /* 0xbf80000005007423 */ /* 0x001fc80000000010 */
[----:B------:R-:W-:-:S04]  /*68a0*/  FADD.FTZ R0, -R0, -RZ ;  /* 0x800000ff00007221 */ /* 0x000fc80000010100 */
[----:B------:R-:W-:-:S07]  /*68b0*/  FFMA R5, R5, R0, R5 ;  /* 0x0000000005057223 */ /* 0x000fce0000000005 */
.L_x_31184:
[----:B------:R-:W0:Y:S02]  /*68c0*/  LDC.64 R2, c[0x0][0x240] ;  /* 0x00009000ff027b82 */ /* 0x000e240000000a00 */
[----:B0-----:R-:W-:Y:S01]  /*68d0*/  STG.E desc[UR8][R2.64], R5 ;  /* 0x0000000502007986 */ /* 0x001fe2000c101908 */
[----:B------:R-:W-:Y:S05]  /*68e0*/  EXIT ;  /* 0x000000000000794d */ /* 0x000fea0003800000 */
.L_x_31181:
[----:B------:R-:W-:Y:S02]  /*68f0*/  IMAD.MOV.U32 R5, RZ, RZ, 0x4 ;  /* 0x00000004ff057424 */ /* 0x000fe400078e00ff */
[----:B------:R-:W-:Y:S02]  /*6900*/  IMAD.MOV.U32 R9, RZ, RZ, 0x1f ;  /* 0x0000001fff097424 */ /* 0x000fe400078e00ff */
[----:B------:R-:W-:-:S07]  /*6910*/  IMAD.MOV.U32 R4, RZ, RZ, -0x1 ;  /* 0xffffffffff047424 */ /* 0x000fce00078e00ff */
[----:B01----:R-:W-:Y:S05]  /*6920*/  WARPSYNC.COLLECTIVE R4, `(.L_x_31185) ;  /* 0x0000000004087348 */ /* 0x003fea0003c00000 */
[----:B-1----:R1:W2:Y:S02]  /*6930*/  SHFL.DOWN P0, R7, R0, R5, R9 ;  /* 0x0800000500077389 */ /* 0x0022a40000000009 */
[----:B012---:R-:W-:Y:S01]  /*6940*/  ENDCOLLECTIVE ;  /* 0x000000000000791b */ /* 0x007fe20003800000 */
.L_x_31185:
[----:B------:R-:W-:Y:S02]  /*6950*/  IMAD.MOV.U32 R5, RZ, RZ, 0x2 ;  /* 0x00000002ff057424 */ /* 0x000fe400078e00ff */
[----:B------:R-:W-:-:S05]  /*6960*/  IMAD.MOV.U32 R3, RZ, RZ, R7 ;  /* 0x000000ffff037224 */ /* 0x000fca00078e0007 */
[----:B------:R-:W-:-:S05]  /*6970*/  FMNMX R3, R3, R0, !PT ;  /* 0x0000000003037209 */ /* 0x000fca0007800000 */
[----:B------:R-:W-:-:S07]  /*6980*/  IMAD.MOV.U32 R0, RZ, RZ, R3 ;  /* 0x000000ffff007224 */ /* 0x000fce00078e0003 */
[----:B------:R-:W-:Y:S05]  /*6990*/  WARPSYNC.COLLECTIVE R4, `(.L_x_31186) ;  /* 0x0000000004087348 */ /* 0x000fea0003c00000 */
[----:B------:R0:W1:Y:S02]  /*69a0*/  SHFL.DOWN P0, R7, R0, R5, R9 ;  /* 0x0800000500077389 */ /* 0x0000640000000009 */
[----:B01----:R-:W-:Y:S01]  /*69b0*/  ENDCOLLECTIVE ;  /* 0x000000000000791b */ /* 0x003fe20003800000 */
.L_x_31186:
[----:B------:R-:W-:Y:S02]  /*69c0*/  IMAD.MOV.U32 R5, RZ, RZ, 0x1 ;  /* 0x00000001ff057424 */ /* 0x000fe400078e00ff */
[----:B------:R-:W-:-:S05]  /*69d0*/  IMAD.MOV.U32 R2, RZ, RZ, R7 ;  /* 0x000000ffff027224 */ /* 0x000fca00078e0007 */
[----:B------:R-:W-:-:S05]  /*69e0*/  FMNMX R2, R3, R2, !PT ;  /* 0x0000000203027209 */ /* 0x000fca0007800000 */
[----:B------:R-:W-:-:S07]  /*69f0*/  IMAD.MOV.U32 R0, RZ, RZ, R2 ;  /* 0x000000ffff007224 */ /* 0x000fce00078e0002 */
[----:B------:R-:W-:Y:S05]  /*6a00*/  WARPSYNC.COLLECTIVE R4, `(.L_x_31187) ;  /* 0x0000000004087348 */ /* 0x000fea0003c00000 */
[----:B------:R0:W1:Y:S02]  /*6a10*/  SHFL.DOWN P0, R7, R0, R5, R9 ;  /* 0x0800000500077389 */ /* 0x0000640000000009 */
[----:B01----:R-:W-:Y:S01]  /*6a20*/  ENDCOLLECTIVE ;  /* 0x000000000000791b */ /* 0x003fe20003800000 */
.L_x_31187:
[----:B------:R-:W-:Y:S05]  /*6a30*/  BRA `(.L_x_31188) ;  /* 0xfffffffc00387947 */ /* 0x000fea000383ffff */
        .weak           $__internal_674_$__cuda_sm20_div_u64
        .type           $__internal_674_$__cuda_sm20_div_u64,@function
        .size           $__internal_674_$__cuda_sm20_div_u64,($__internal_675_$__cuda_sm20_rcp_rn_f32_slowpath - $__internal_674_$__cuda_sm20_div_u64)
$__internal_674_$__cuda_sm20_div_u64:
        /* <DEDUP_REMOVED lines=67> */
[----:B------:R-:W-:Y:S06]  /*6e70*/  RET.REL.NODEC R4 `(_ZN18transformer_engine6detail38cast_transpose_fused_kernel_notalignedILb0ELb0ELb1EfNS_16CTDBiasDActParamI6__halfS3_13__nv_bfloat16fEELi4ELi4ENS_5EmptyEXadL_ZNS_5sreluIffEET_T0_RKS6_EEEEvT3_mmm) ;  /* 0xffffff9004607950 */ /* 0x000fec0003c3ffff */
        .weak           $__internal_675_$__cuda_sm20_rcp_rn_f32_slowpath
        .type           $__internal_675_$__cuda_sm20_rcp_rn_f32_slowpath,@function
        .size           $__internal_675_$__cuda_sm20_rcp_rn_f32_slowpath,(.L_x_35160 - $__internal_675_$__cuda_sm20_rcp_rn_f32_slowpath)
$__internal_675_$__cuda_sm20_rcp_rn_f32_slowpath:
        /* <DEDUP_REMOVED lines=15> */
.L_x_31189:
        /* <DEDUP_REMOVED lines=33> */
.L_x_31191:
[----:B------:R0:W1:Y:S02]  /*7180*/  MUFU.RCP R0, R16 ;  /* 0x0000001000007308 */ /* 0x0000640000001000 */
.L_x_31190:
[----:B------:R-:W-:Y:S02]  /*7190*/  IMAD.MOV.U32 R2, RZ, RZ, R6 ;  /* 0x000000ffff027224 */ /* 0x000fe400078e0006 */
[----:B------:R-:W-:-:S04]  /*71a0*/  IMAD.MOV.U32 R3, RZ, RZ, 0x0 ;  /* 0x00000000ff037424 */ /* 0x000fc800078e00ff */
[----:B0123--:R-:W-:Y:S05]  /*71b0*/  RET.REL.NODEC R2 `(_ZN18transformer_engine6detail38cast_transpose_fused_kernel_notalignedILb0ELb0ELb1EfNS_16CTDBiasDActParamI6__halfS3_13__nv_bfloat16fEELi4ELi4ENS_5EmptyEXadL_ZNS_5sreluIffEET_T0_RKS6_EEEEvT3_mmm) ;  /* 0xffffff8c02907950 */ /* 0x00ffea0003c3ffff */
.L_x_31192:
        /* <DEDUP_REMOVED lines=12> */
.L_x_35160:


//--------------------- .text._ZN18transformer_engine6detail38cast_transpose_fused_kernel_notalignedILb0ELb0ELb1EfNS_16CTDBiasDActParamI6__halfS3_S3_fEELi4ELi4ENS_5EmptyEXadL_ZNS_5sreluIffEET_T0_RKS5_EEEEvT3_mmm --------------------------
	.section	.text._ZN18transformer_engine6detail38cast_transpose_fused_kernel_notalignedILb0ELb0ELb1EfNS_16CTDBiasDActParamI6__halfS3_S3_fEELi4ELi4ENS_5EmptyEXadL_ZNS_5sreluIffEET_T0_RKS5_EEEEvT3_mmm,"ax",@progbits
	.align	128
        .global         _ZN18transformer_engine6detail38cast_transpose_fused_kernel_notalignedILb0ELb0ELb1EfNS_16CTDBiasDActParamI6__halfS3_S3_fEELi4ELi4ENS_5EmptyEXadL_ZNS_5sreluIffEET_T0_RKS5_EEEEvT3_mmm
        .type           _ZN18transformer_engine6detail38cast_transpose_fused_kernel_notalignedILb0ELb0ELb1EfNS_16CTDBiasDActParamI6__halfS3_S3_fEELi4ELi4ENS_5EmptyEXadL_ZNS_5sreluIffEET_T0_RKS5_EEEEvT3_mmm,@function
        .size           _ZN18transformer_engine6detail38cast_transpose_fused_kernel_notalignedILb0ELb0ELb1EfNS_16CTDBiasDActParamI6__halfS3_S3_fEELi4ELi4ENS_5EmptyEXadL_ZNS_5sreluIffEET_T0_RKS5_EEEEvT3_mmm,(.L_x_35162 - _ZN18transformer_engine6detail38cast_transpose_fused_kernel_notalignedILb0ELb0ELb1EfNS_16CTDBiasDActParamI6__halfS3_S3_fEELi4ELi4ENS_5EmptyEXadL_ZNS_5sreluIffEET_T0_RKS5_EEEEvT3_mmm)
        .other          _ZN18transformer_engine6detail38cast_transpose_fused_kernel_notalignedILb0ELb0ELb1EfNS_16CTDBiasDActParamI6__halfS3_S3_fEELi4ELi4ENS_5EmptyEXadL_ZNS_5sreluIffEET_T0_RKS5_EEEEvT3_mmm,@"STO_CUDA_ENTRY STV_DEFAULT"
_ZN18transformer_engine6detail38cast_transpose_fused_kernel_notalignedILb0ELb0ELb1EfNS_16CTDBiasDActParamI6__halfS3_S3_fEELi4ELi4ENS_5EmptyEXadL_ZNS_5sreluIffEET_T0_RKS5_EEEEvT3_mmm:
.text._ZN18transformer_engine6detail38cast_transpose_fused_kernel_notalignedILb0ELb0ELb1EfNS_16CTDBiasDActParamI6__halfS3_S3_fEELi4ELi4ENS_5EmptyEXadL_ZNS_5sreluIffEET_T0_RKS5_EEEEvT3_mmm:
        /* <DEDUP_REMOVED lines=19> */
[----:B------:R-:W-:Y:S05]  /*0130*/  CALL.REL.NOINC `($__internal_676_$__cuda_sm20_div_u64) ;  /* 0x0000006800407944 */ /* 0x000fea0003c00000 */
        /* <DEDUP_REMOVED lines=8> */
.L_x_31193:
        /* <DEDUP_REMOVED lines=22> */
.L_x_31194:
        /* <DEDUP_REMOVED lines=259> */
[----:B------:R-:W0:Y:S01]  /*1350*/  F2F.F16.F32 R34, R34 ;  /* 0x0000002200227304 */ /* 0x000e220000200800 */
[----:B------:R-:W-:-:S07]  /*1360*/  @P1 IMAD.MOV.U32 R29, RZ, RZ, R31 ;  /* 0x000000ffff1d1224 */ /* 0x000fce00078e001f */
[----:B------:R-:W1:Y:S01]  /*1370*/  F2F.F16.F32 R41, R41 ;  /* 0x0000002900297304 */ /* 0x000e620000200800 */
[----:B------:R-:W-:-:S07]  /*1380*/  @P1 IMAD.X R31, R31, 0x1, R27, P4 ;  /* 0x000000011f1f1824 */ /* 0x000fce00020e061b */
[----:B------:R-:W2:Y:S01]  /*1390*/  F2F.F16.F32 R53, R53 ;  /* 0x0000003500357304 */ /* 0x000ea20000200800 */
[----:B------:R-:W-:-:S07]  /*13a0*/  @P1 IMAD.WIDE.U32 R28, R22, 0x7, R28 ;  /* 0x00000007161c1825 */ /* 0x000fce00078e001c */
[----:B------:R-:W3:Y:S01]  /*13b0*/  F2F.F16.F32 R49, R49 ;  /* 0x0000003100317304 */ /* 0x000ee20000200800 */
[----:B------:R-:W-:-:S07]  /*13c0*/  @P1 LEA R60, P5, R0, R50, 0x3 ;  /* 0x00000032003c1211 */ /* 0x000fce00078a18ff */
        /* <DEDUP_REMOVED lines=24> */
.L_x_31196:
[----:B------:R-:W-:Y:S05]  /*1550*/  BSYNC B0 ;  /* 0x0000000000007941 */ /* 0x000fea0003800000 */
.L_x_31195:
[----:B------:R-:W-:Y:S01]  /*1560*/  FMUL R29, R59, R16 ;  /* 0x000000103b1d7220 */ /* 0x000fe20000400000 */
[----:B------:R-:W-:Y:S01]  /*1570*/  FMNMX R55, R55, R0, !PT ;  /* 0x0000000037377209 */ /* 0x000fe20007800000 */
[----:B------:R-:W-:Y:S01]  /*1580*/  ULDC.64 UR4, c[0x0][0x228] ;  /* 0x00008a0000047ab9 */ /* 0x000fe20000000a00 */
[----:B------:R-:W-:Y:S01]  /*1590*/  IMAD.IADD R63, R3, 0x1, R63 ;  /* 0x00000001033f7824 */ /* 0x000fe200078e023f */
[----:B------:R2:W3:Y:S01]  /*15a0*/  F2F.F16.F32 R0, R29 ;  /* 0x0000001d00007304 */ /* 0x0004e20000200800 */
        /* <DEDUP_REMOVED lines=14> */
.L_x_31198:
[----:B------:R-:W-:Y:S05]  /*1690*/  BSYNC B0 ;  /* 0x0000000000007941 */ /* 0x000fea0003800000 */
.L_x_31197:
        /* <DEDUP_REMOVED lines=11> */
.L_x_31200:
[----:B------:R-:W-:Y:S05]  /*1750*/  BSYNC B0 ;  /* 0x0000000000007941 */ /* 0x000fea0003800000 */
.L_x_31199:
        /* <DEDUP_REMOVED lines=14> */
.L_x_31202:
[----:B------:R-:W-:Y:S05]  /*1840*/  BSYNC B0 ;  /* 0x0000000000007941 */ /* 0x000fea0003800000 */
.L_x_31201:
        /* <DEDUP_REMOVED lines=71> */
[----:B------:R-:W0:Y:S01]  /*1cc0*/  F2F.F16.F32 R67, R67 ;  /* 0x0000004300437304 */ /* 0x000e220000200800 */
[----:B------:R-:W-:-:S02]  /*1cd0*/  PRMT R34, R34, 0x5410, R39 ;  /* 0x0000541022227816 */ /* 0x000fc40000000027 */
[----:B------:R-:W-:Y:S01]  /*1ce0*/  LOP3.LUT R39, R65, R62, RZ, 0xfc, !PT ;  /* 0x0000003e41277212 */ /* 0x000fe200078efcff */
[C---:B------:R-:W-:Y:S01]  /*1cf0*/  FMUL R65, R36.reuse, R16 ;  /* 0x0000001024417220 */ /* 0x040fe20000400000 */
[----:B------:R-:W-:Y:S01]  /*1d00*/  FMNMX R38, R69, R38, !PT ;  /* 0x0000002645267209 */ /* 0x000fe20007800000 */
[-C--:B------:R-:W-:Y:S01]  /*1d10*/  FMUL R42, R57, R16.reuse ;  /* 0x00000010392a7220 */ /* 0x080fe20000400000 */
[----:B------:R-:W-:Y:S01]  /*1d20*/  LOP3.LUT R56, R49, 0xffff, RZ, 0xc0, !PT ;  /* 0x0000ffff31387812 */ /* 0x000fe200078ec0ff */
[----:B------:R-:W-:Y:S01]  /*1d30*/  FMUL R73, R73, R16 ;  /* 0x0000001049497220 */ /* 0x000fe20000400000 */
[----:B------:R-:W1:Y:S01]  /*1d40*/  F2F.F16.F32 R77, R77 ;  /* 0x0000004d004d7304 */ /* 0x000e620000200800 */
[----:B------:R-:W-:Y:S01]  /*1d50*/  FMNMX R64, R36, R38, !PT ;  /* 0x0000002624407209 */ /* 0x000fe20007800000 */
[----:B------:R-:W-:Y:S01]  /*1d60*/  FMUL R62, R55, R16 ;  /* 0x00000010373e7220 */ /* 0x000fe20000400000 */
[----:B------:R-:W-:-:S05]  /*1d70*/  PRMT R38, R41, 0x5410, R56 ;  /* 0x0000541029267816 */ /* 0x000fca0000000038 */
[----:B------:R2:W4:Y:S08]  /*1d80*/  F2F.F16.F32 R63, R37 ;  /* 0x00000025003f7304 */ /* 0x0005300000200800 */
[----:B------:R-:W3:Y:S01]  /*1d90*/  F2F.F16.F32 R53, R53 ;  /* 0x0000003500357304 */ /* 0x000ee20000200800 */
[----:B--2---:R-:W-:Y:S02]  /*1da0*/  @!P1 CS2R R36, SRZ ;  /* 0x0000000000249805 */ /* 0x004fe4000001ff00 */
[----:B------:R-:W-:-:S05]  /*1db0*/  SHF.L.U64.HI R49, R56, 0x10, RZ ;  /* 0x0000001038317819 */ /* 0x000fca00000102ff */
[----:B------:R-:W2:Y:S01]  /*1dc0*/  F2F.F16.F32 R75, R75 ;  /* 0x0000004b004b7304 */ /* 0x000ea20000200800 */
[----:B0-----:R-:W-:Y:S01]  /*1dd0*/  IMAD.WIDE.U32 R56, R67, 0x10000, RZ ;  /* 0x0001000043387825 */ /* 0x001fe200078e00ff */
[----:B------:R-:W-:Y:S01]  /*1de0*/  SHF.R.U32.HI R60, RZ, 0x10, R43 ;  /* 0x00000010ff3c7819 */ /* 0x000fe2000001162b */
[----:B------:R-:W-:Y:S01]  /*1df0*/  BSSY B0, `(.L_x_31203) ;  /* 0x0000017000007945 */ /* 0x000fe20003800000 */
[----:B------:R4:W5:Y:S04]  /*1e00*/  @P1 LDG.E.64 R36, desc[UR8][R58.64] ;  /* 0x000000083a241981 */ /* 0x000968000c1e1b00 */
[----:B------:R-:W0:Y:S08]  /*1e10*/  F2F.F16.F32 R65, R65 ;  /* 0x0000004100417304 */ /* 0x000e300000200800 */
[----:B------:R0:W0:Y:S08]  /*1e20*/  F2F.F16.F32 R41, R42 ;  /* 0x0000002a00297304 */ /* 0x0000300000200800 */
[----:B------:R0:W0:Y:S01]  /*1e30*/  F2F.F16.F32 R55, R73 ;  /* 0x0000004900377304 */ /* 0x0000220000200800 */
        /* <DEDUP_REMOVED lines=18> */
.L_x_31204:
[----:B------:R-:W-:Y:S05]  /*1f60*/  BSYNC B0 ;  /* 0x0000000000007941 */ /* 0x000fea0003800000 */
.L_x_31203:
[----:B0-----:R-:W-:Y:S01]  /*1f70*/  LOP3.LUT R42, R58, R75, RZ, 0xfc, !PT ;  /* 0x0000004b3a2a7212 */ /* 0x001fe200078efcff */
[----:B------:R-:W-:Y:S01]  /*1f80*/  FMUL R58, R61, R16 ;  /* 0x000000103d3a7220 */ /* 0x000fe20000400000 */
[----:B-1----:R0:W1:Y:S01]  /*1f90*/  F2F.F16.F32 R56, R62 ;  /* 0x0000003e00387304 */ /* 0x0020620000200800 */
[----:B------:R-:W-:Y:S01]  /*1fa0*/  BSSY B0, `(.L_x_31205) ;  /* 0x0000016000007945 */ /* 0x000fe20003800000 */
[----:B------:R-:W-:Y:S01]  /*1fb0*/  LOP3.LUT R57, R59, R65, RZ, 0xfc, !PT ;  /* 0x000000413b397212 */ /* 0x000fe200078efcff */
[----:B------:R-:W-:Y:S01]  /*1fc0*/  HADD2.F32 R66, -RZ, R44.H0_H0 ;  /* 0x2000002cff427230 */ /* 0x000fe20000004100 */
[C---:B------:R-:W-:Y:S01]  /*1fd0*/  FSETP.GT.AND P1, PT, R60.reuse, RZ, PT ;  /* 0x000000ff3c00720b */ /* 0x040fe20003f24000 */
[----:B------:R-:W-:Y:S01]  /*1fe0*/  FMUL R59, R60, R60 ;  /* 0x0000003c3c3b7220 */ /* 0x000fe20000400000 */
[----:B------:R-:W-:Y:S02]  /*1ff0*/  FMUL R69, R69, R16 ;  /* 0x0000001045457220 */ /* 0x000fe40000400000 */
[----:B------:R-:W2:Y:S01]  /*2000*/  F2F.F16.F32 R58, R58 ;  /* 0x0000003a003a7304 */ /* 0x000ea20000200800 */
        /* <DEDUP_REMOVED lines=15> */
.L_x_31206:
[----:B------:R-:W-:Y:S05]  /*2100*/  BSYNC B0 ;  /* 0x0000000000007941 */ /* 0x000fea0003800000 */
.L_x_31205:
[----:B0-----:R-:W-:Y:S01]  /*2110*/  FSEL R61, R59, RZ, P1 ;  /* 0x000000ff3b3d7208 */ /* 0x001fe20000800000 */
[C---:B------:R-:W-:Y:S01]  /*2120*/  FMUL R60, R66.reuse, R66 ;  /* 0x00000042423c7220 */ /* 0x040fe20000400000 */
[----:B------:R-:W-:Y:S01]  /*2130*/  FSETP.GT.AND P1, PT, R66, RZ, PT ;  /* 0x000000ff4200720b */ /* 0x000fe20003f24000 */
[----:B------:R0:W3:Y:S01]  /*2140*/  F2F.F16.F32 R59, R69 ;  /* 0x00000045003b7304 */ /* 0x0000e20000200800 */
[----:B------:R-:W-:Y:S01]  /*2150*/  SHF.R.U64 R66, R44, 0x10, R45 ;  /* 0x000000102c427819 */ /* 0x000fe2000000122d */
[C---:B------:R-:W-:Y:S01]  /*2160*/  FMUL R62, R61.reuse, R16 ;  /* 0x000000103d3e7220 */ /* 0x040fe20000400000 */
[----:B------:R-:W-:Y:S01]  /*2170*/  FSEL R44, R60, RZ, P1 ;  /* 0x000000ff3c2c7208 */ /* 0x000fe20000800000 */
[----:B------:R-:W-:Y:S01]  /*2180*/  BSSY B0, `(.L_x_31207) ;  /* 0x0000013000007945 */ /* 0x000fe20003800000 */
[----:B------:R-:W-:Y:S01]  /*2190*/  FMNMX R67, R61, R64, !PT ;  /* 0x000000403d437209 */ /* 0x000fe20007800000 */
[----:B------:R-:W-:Y:S02]  /*21a0*/  HADD2.F32 R61, -RZ, R45.H0_H0 ;  /* 0x2000002dff3d7230 */ /* 0x000fe40000004100 */
[----:B------:R0:W4:Y:S01]  /*21b0*/  F2F.F16.F32 R60, R62 ;  /* 0x0000003e003c7304 */ /* 0x0001220000200800 */
        /* <DEDUP_REMOVED lines=15> */
.L_x_31208:
[----:B------:R-:W-:Y:S05]  /*22b0*/  BSYNC B0 ;  /* 0x0000000000007941 */ /* 0x000fea0003800000 */
.L_x_31207:
        /* <DEDUP_REMOVED lines=12> */
[----:B------:R-:W0:Y:S01]  /*2380*/  F2F.F16.F32 R61, R61 ;  /* 0x0000003d003d7304 */ /* 0x000e220000200800 */
        /* <DEDUP_REMOVED lines=8> */
[----:B------:R-:W0:Y:S01]  /*2410*/  F2F.F16.F32 R62, R62 ;  /* 0x0000003e003e7304 */ /* 0x000e220000200800 */
[----:B------:R-:W-:Y:S01]  /*2420*/  FMUL R67, R65, R16 ;  /* 0x0000001041437220 */ /* 0x000fe20000400000 */
[----:B------:R-:W-:-:S02]  /*2430*/  LOP3.LUT R63, R63, 0x1f, RZ, 0xc0, !PT ;  /* 0x0000001f3f3f7812 */ /* 0x000fc400078ec0ff */
[----:B------:R-:W-:Y:S02]  /*2440*/  IADD3 R64, P1, R47, R14, RZ ;  /* 0x0000000e2f407210 */ /* 0x000fe40007f3e0ff */
[----:B------:R-:W-:Y:S02]  /*2450*/  ISETP.LT.U32.AND P0, PT, R63, R18, !P0 ;  /* 0x000000123f00720c */ /* 0x000fe40004701070 */
[----:B------:R-:W0:Y:S01]  /*2460*/  F2F.F16.F32 R66, R66 ;  /* 0x0000004200427304 */ /* 0x000e220000200800 */
[----:B------:R-:W-:-:S07]  /*2470*/  FMNMX R53, R53, R44, !PT ;  /* 0x0000002c35357209 */ /* 0x000fce0007800000 */
[----:B------:R-:W0:Y:S01]  /*2480*/  F2F.F16.F32 R67, R67 ;  /* 0x0000004300437304 */ /* 0x000e220000200800 */
        /* <DEDUP_REMOVED lines=16> */
.L_x_31210:
[----:B------:R-:W-:Y:S05]  /*2590*/  BSYNC B0 ;  /* 0x0000000000007941 */ /* 0x000fea0003800000 */
.L_x_31209:
        /* <DEDUP_REMOVED lines=115> */
[----:B------:R0:W-:Y:S01]  /*2cd0*/  F2F.F16.F32 R9, R62 ;  /* 0x0000003e00097304 */ /* 0x0001e20000200800 */
[----:B------:R-:W-:Y:S01]  /*2ce0*/  FMNMX R70, R70, R61, !PT ;  /* 0x0000003d46467209 */ /* 0x000fe20007800000 */
[----:B------:R-:W-:Y:S01]  /*2cf0*/  FMUL R61, R0, R0 ;  /* 0x00000000003d7220 */ /* 0x000fe20000400000 */
[----:B------:R-:W-:-:S02]  /*2d00*/  SHF.R.U64 R28, R28, 0x10, R29 ;  /* 0x000000101c1c7819 */ /* 0x000fc4000000121d */
[----:B------:R-:W-:Y:S02]  /*2d10*/  FSEL R57, R57, RZ, P4 ;  /* 0x000000ff39397208 */ /* 0x000fe40002000000 */
[----:B------:R-:W-:Y:S01]  /*2d20*/  FSEL R77, R77, RZ, P2 ;  /* 0x000000ff4d4d7208 */ /* 0x000fe20001000000 */
[----:B------:R-:W1:Y:S01]  /*2d30*/  F2F.F16.F32 R55, R55 ;  /* 0x0000003700377304 */ /* 0x000e620000200800 */
        /* <DEDUP_REMOVED lines=10> */
[----:B------:R-:W-:Y:S01]  /*2de0*/  F2F.F16.F32 R75, R75 ;  /* 0x0000004b004b7304 */ /* 0x000fe20000200800 */
[C---:B------:R-:W-:Y:S01]  /*2df0*/  FMUL R69, R28.reuse, R28 ;  /* 0x0000001c1c457220 */ /* 0x040fe20000400000 */
[----:B------:R-:W-:-:S02]  /*2e00*/  FSETP.GT.AND P2, PT, R28, RZ, PT ;  /* 0x000000ff1c00720b */ /* 0x000fc40003f44000 */
[----:B------:R-:W-:Y:S01]  /*2e10*/  FMNMX R12, R77, R12, !PT ;  /* 0x0000000c4d0c7209 */ /* 0x000fe20007800000 */
[----:B-1----:R-:W-:Y:S01]  /*2e20*/  IMAD.WIDE.U32 R30, R55, 0x10000, RZ ;  /* 0x00010000371e7825 */ /* 0x002fe200078e00ff */
[----:B------:R-:W-:Y:S02]  /*2e30*/  FSEL R61, R61, RZ, P4 ;  /* 0x000000ff3d3d7208 */ /* 0x000fe40002000000 */
[----:B------:R-:W0:Y:S01]  /*2e40*/  F2F.F16.F32 R0, R0 ;  /* 0x0000000000007304 */ /* 0x000e220000200800 */
[----:B------:R-:W-:Y:S02]  /*2e50*/  FMNMX R12, R7, R12, !PT ;  /* 0x0000000c070c7209 */ /* 0x000fe40007800000 */
[----:B------:R-:W-:Y:S01]  /*2e60*/  FSEL R69, R69, RZ, P2 ;  /* 0x000000ff45457208 */ /* 0x000fe20001000000 */
[----:B------:R-:W-:Y:S01]  /*2e70*/  FMUL R28, R61, R16 ;  /* 0x000000103d1c7220 */ /* 0x000fe20000400000 */
[----:B------:R-:W-:Y:S02]  /*2e80*/  SHF.R.U32.HI R70, RZ, 0x10, R29 ;  /* 0x00000010ff467819 */ /* 0x000fe4000001161d */
[----:B------:R-:W-:Y:S01]  /*2e90*/  FMNMX R12, R69, R12, !PT ;  /* 0x0000000c450c7209 */ /* 0x000fe20007800000 */
[----:B------:R-:W1:Y:S01]  /*2ea0*/  F2F.F16.F32 R73, R73 ;  /* 0x0000004900497304 */ /* 0x000e620000200800 */
[----:B------:R-:W-:Y:S01]  /*2eb0*/  LOP3.LUT R57, R60, R67, RZ, 0xfc, !PT ;  /* 0x000000433c397212 */ /* 0x000fe200078efcff */
[----:B------:R-:W-:Y:S01]  /*2ec0*/  HADD2.F32 R70, -RZ, R70.H0_H0 ;  /* 0x20000046ff467230 */ /* 0x000fe20000004100 */
[----:B------:R-:W-:Y:S01]  /*2ed0*/  FMNMX R67, R59, R12, !PT ;  /* 0x0000000c3b437209 */ /* 0x000fe20007800000 */
[----:B------:R-:W-:Y:S01]  /*2ee0*/  HADD2.F32 R12, -RZ, R36.H0_H0 ;  /* 0x20000024ff0c7230 */ /* 0x000fe20000004100 */
[----:B0-----:R-:W-:-:S03]  /*2ef0*/  LOP3.LUT R60, R31, R0, RZ, 0xfc, !PT ;  /* 0x000000001f3c7212 */ /* 0x001fc600078efcff */
[----:B------:R-:W0:Y:S08]  /*2f00*/  F2F.F16.F32 R66, R66 ;  /* 0x0000004200427304 */ /* 0x000e300000200800 */
[----:B------:R-:W2:Y:S08]  /*2f10*/  F2F.F16.F32 R62, R62 ;  /* 0x0000003e003e7304 */ /* 0x000eb00000200800 */
[----:B------:R3:W4:Y:S02]  /*2f20*/  F2F.F16.F32 R7, R28 ;  /* 0x0000001c00077304 */ /* 0x0007240000200800 */
        /* <DEDUP_REMOVED lines=11> */
.L_x_31212:
[----:B------:R-:W-:Y:S05]  /*2fe0*/  BSYNC B0 ;  /* 0x0000000000007941 */ /* 0x000fea0003800000 */
.L_x_31211:
        /* <DEDUP_REMOVED lines=14> */
[----:B------:R-:W0:Y:S01]  /*30d0*/  F2F.F16.F32 R69, R69 ;  /* 0x0000004500457304 */ /* 0x000e220000200800 */
[----:B------:R-:W-:Y:S01]  /*30e0*/  FMNMX R58, R30, R67, !PT ;  /* 0x000000431e3a7209 */ /* 0x000fe20007800000 */
[----:B------:R-:W-:Y:S01]  /*30f0*/  BSSY B0, `(.L_x_31213) ;  /* 0x0000021000007945 */ /* 0x000fe20003800000 */
[----:B------:R-:W-:Y:S01]  /*3100*/  FSEL R67, R32, RZ, P2 ;  /* 0x000000ff20437208 */ /* 0x000fe20001000000 */
[----:B------:R-:W-:Y:S01]  /*3110*/  FMUL R59, R73, R16 ;  /* 0x00000010493b7220 */ /* 0x000fe20000400000 */
[----:B------:R-:W-:-:S02]  /*3120*/  FMNMX R58, R65, R58, !PT ;  /* 0x0000003a413a7209 */ /* 0x000fc40007800000 */
[----:B------:R-:W-:Y:S01]  /*3130*/  SHF.R.U32.HI R33, RZ, 0x10, R33 ;  /* 0x00000010ff217819 */ /* 0x000fe20000011621 */
[----:B------:R1:W2:Y:S01]  /*3140*/  F2F.F16.F32 R65, R59 ;  /* 0x0000003b00417304 */ /* 0x0002a20000200800 */
        /* <DEDUP_REMOVED lines=8> */
[----:B------:R-:W3:Y:S01]  /*31d0*/  F2F.F16.F32 R67, R67 ;  /* 0x0000004300437304 */ /* 0x000ee20000200800 */
[C---:B------:R-:W-:Y:S01]  /*31e0*/  FSETP.GT.AND P2, PT, R33.reuse, RZ, PT ;  /* 0x000000ff2100720b */ /* 0x040fe20003f44000 */
[----:B------:R-:W-:Y:S01]  /*31f0*/  FMUL R33, R33, R33 ;  /* 0x0000002121217220 */ /* 0x000fe20000400000 */
[----:B----4-:R-:W-:Y:S01]  /*3200*/  LOP3.LUT R31, R31, R7, RZ, 0xfc, !PT ;  /* 0x000000071f1f7212 */ /* 0x010fe200078efcff */
[----:B------:R-:W-:-:S03]  /*3210*/  HADD2.F32 R61, -RZ, R61.H0_H0 ;  /* 0x2000003dff3d7230 */ /* 0x000fc60000004100 */
[----:B------:R-:W-:Y:S01]  /*3220*/  FSEL R33, R33, RZ, P2 ;  /* 0x000000ff21217208 */ /* 0x000fe20001000000 */
[----:B------:R-:W4:Y:S03]  /*3230*/  F2F.F16.F32 R36, R36 ;  /* 0x0000002400247304 */ /* 0x000f260000200800 */
        /* <DEDUP_REMOVED lines=12> */
.L_x_31214:
[----:B------:R-:W-:Y:S05]  /*3300*/  BSYNC B0 ;  /* 0x0000000000007941 */ /* 0x000fea0003800000 */
.L_x_31213:
[C---:B------:R-:W-:Y:S01]  /*3310*/  FSETP.GT.AND P2, PT, R61.reuse, RZ, PT ;  /* 0x000000ff3d00720b */ /* 0x040fe20003f44000 */
[----:B------:R-:W-:Y:S01]  /*3320*/  FMUL R61, R61, R61 ;  /* 0x0000003d3d3d7220 */ /* 0x000fe20000400000 */
[----:B0-----:R-:W-:Y:S01]  /*3330*/  IMAD.WIDE.U32 R58, R69, 0x10000, RZ ;  /* 0x00010000453a7825 */ /* 0x001fe200078e00ff */
[----:B------:R-:W-:Y:S01]  /*3340*/  SHF.R.U32.HI R37, RZ, 0x10, R37 ;  /* 0x00000010ff257819 */ /* 0x000fe20000011625 */
[----:B------:R-:W0:Y:S01]  /*3350*/  F2F.F16.F32 R9, R70 ;  /* 0x0000004600097304 */ /* 0x000e220000200800 */
        /* <DEDUP_REMOVED lines=11> */
[----:B------:R-:W1:Y:S01]  /*3410*/  F2F.F16.F32 R59, R59 ;  /* 0x0000003b003b7304 */ /* 0x000e620000200800 */
[----:B------:R-:W-:Y:S01]  /*3420*/  FMUL R30, R30, R30 ;  /* 0x0000001e1e1e7220 */ /* 0x000fe20000400000 */
[C---:B------:R-:W-:Y:S01]  /*3430*/  FMUL R55, R29.reuse, R16 ;  /* 0x000000101d377220 */ /* 0x040fe20000400000 */
[----:B------:R-:W-:Y:S01]  /*3440*/  FMNMX R66, R29, R66, !PT ;  /* 0x000000421d427209 */ /* 0x000fe20007800000 */
[----:B------:R-:W-:Y:S01]  /*3450*/  IMAD.U32 R29, R65, 0x10000, RZ ;  /* 0x00010000411d7824 */ /* 0x000fe200078e00ff */
[----:B0-----:R-:W-:-:S02]  /*3460*/  LOP3.LUT R61, R37, R9, RZ, 0xfc, !PT ;  /* 0x00000009253d7212 */ /* 0x001fc400078efcff */
[----:B------:R-:W-:Y:S01]  /*3470*/  FSEL R69, R30, RZ, P2 ;  /* 0x000000ff1e457208 */ /* 0x000fe20001000000 */
[----:B------:R0:W2:Y:S01]  /*3480*/  F2F.F16.F32 R33, R55 ;  /* 0x0000003700217304 */ /* 0x0000a20000200800 */
        /* <DEDUP_REMOVED lines=16> */
.L_x_31216:
[----:B------:R-:W-:Y:S05]  /*3590*/  BSYNC B0 ;  /* 0x0000000000007941 */ /* 0x000fea0003800000 */
.L_x_31215:
[----:B------:R-:W-:Y:S01]  /*35a0*/  HADD2.F32 R0, -RZ, R44.H0_H0 ;  /* 0x2000002cff007230 */ /* 0x000fe20000004100 */
[----:B------:R-:W-:Y:S01]  /*35b0*/  SHF.R.U64 R7, R44, 0x10, R45 ;  /* 0x000000102c077819 */ /* 0x000fe2000000122d */
[----:B------:R-:W-:Y:S01]  /*35c0*/  BSSY B0, `(.L_x_31217) ;  /* 0x000000f000007945 */ /* 0x000fe20003800000 */
[----:B------:R1:W3:Y:S03]  /*35d0*/  F2F.F16.F32 R44, R60 ;  /* 0x0000003c002c7304 */ /* 0x0002e60000200800 */
        /* <DEDUP_REMOVED lines=13> */
.L_x_31218:
[----:B------:R-:W-:Y:S05]  /*36b0*/  BSYNC B0 ;  /* 0x0000000000007941 */ /* 0x000fea0003800000 */
.L_x_31217:
        /* <DEDUP_REMOVED lines=28> */
[----:B------:R-:W0:Y:S01]  /*3880*/  F2F.F16.F32 R55, R55 ;  /* 0x0000003700377304 */ /* 0x000e220000200800 */
        /* <DEDUP_REMOVED lines=11> */
[----:B------:R1:W4:Y:S01]  /*3940*/  F2F.F16.F32 R47, R60 ;  /* 0x0000003c002f7304 */ /* 0x0003220000200800 */
        /* <DEDUP_REMOVED lines=12> */
[----:B------:R-:W0:Y:S01]  /*3a10*/  F2F.F16.F32 R73, R73 ;  /* 0x0000004900497304 */ /* 0x000e220000200800 */
        /* <DEDUP_REMOVED lines=8> */
[----:B------:R-:W1:Y:S01]  /*3aa0*/  F2F.F16.F32 R69, R69 ;  /* 0x0000004500457304 */ /* 0x000e620000200800 */
[----:B------:R-:W-:Y:S01]  /*3ab0*/  FMNMX R77, R77, R60, !PT ;  /* 0x0000003c4d4d7209 */ /* 0x000fe20007800000 */
[----:B---3--:R-:W-:Y:S01]  /*3ac0*/  IMAD.U32 R60, R44, 0x10000, RZ ;  /* 0x000100002c3c7824 */ /* 0x008fe200078e00ff */
[----:B------:R-:W-:Y:S01]  /*3ad0*/  LOP3.LUT R13, R31, R0, RZ, 0xfc, !PT ;  /* 0x000000001f0d7212 */ /* 0x000fe200078efcff */
[-C--:B------:R-:W-:Y:S01]  /*3ae0*/  FMUL R7, R46, R16.reuse ;  /* 0x000000102e077220 */ /* 0x080fe20000400000 */
[-C--:B------:R-:W-:Y:S01]  /*3af0*/  FMUL R0, R75, R16.reuse ;  /* 0x000000104b007220 */ /* 0x080fe20000400000 */
[----:B------:R-:W-:Y:S01]  /*3b00*/  FMUL R44, R36, R16 ;  /* 0x00000010242c7220 */ /* 0x000fe20000400000 */
[----:B------:R-:W-:Y:S01]  /*3b10*/  FMNMX R50, R46, R77, !PT ;  /* 0x0000004d2e327209 */ /* 0x000fe20007800000 */
[----:B------:R-:W2:Y:S01]  /*3b20*/  F2F.F16.F32 R65, R65 ;  /* 0x0000004100417304 */ /* 0x000ea20000200800 */
[----:B------:R-:W-:Y:S01]  /*3b30*/  LOP3.LUT R33, R58, R59, RZ, 0xfc, !PT ;  /* 0x0000003b3a217212 */ /* 0x000fe200078efcff */
[----:B------:R-:W-:Y:S01]  /*3b40*/  HADD2.F32 R36, -RZ, R62.H0_H0 ;  /* 0x2000003eff247230 */ /* 0x000fe20000004100 */
[----:B------:R-:W-:-:S05]  /*3b50*/  LOP3.LUT R31, R61, R60, RZ, 0xfc, !PT ;  /* 0x0000003c3d1f7212 */ /* 0x000fca00078efcff */
[----:B------:R-:W3:Y:S08]  /*3b60*/  F2F.F16.F32 R67, R67 ;  /* 0x0000004300437304 */ /* 0x000ef00000200800 */
[----:B------:R-:W0:Y:S08]  /*3b70*/  F2F.F16.F32 R9, R9 ;  /* 0x0000000900097304 */ /* 0x000e300000200800 */
[----:B------:R-:W0:Y:S08]  /*3b80*/  F2F.F16.F32 R7, R7 ;  /* 0x0000000700077304 */ /* 0x000e300000200800 */
[----:B------:R-:W0:Y:S08]  /*3b90*/  F2F.F16.F32 R0, R0 ;  /* 0x0000000000007304 */ /* 0x000e300000200800 */
[----:B------:R0:W0:Y:S01]  /*3ba0*/  F2F.F16.F32 R46, R44 ;  /* 0x0000002c002e7304 */ /* 0x0000220000200800 */
        /* <DEDUP_REMOVED lines=10> */
.L_x_31220:
[----:B------:R-:W-:Y:S05]  /*3c50*/  BSYNC B0 ;  /* 0x0000000000007941 */ /* 0x000fea0003800000 */
.L_x_31219:
        /* <DEDUP_REMOVED lines=13> */
.L_x_31222:
[----:B------:R-:W-:Y:S05]  /*3d30*/  BSYNC B0 ;  /* 0x0000000000007941 */ /* 0x000fea0003800000 */
.L_x_31221:
        /* <DEDUP_REMOVED lines=24> */
[----:B------:R0:W1:Y:S01]  /*3ec0*/  F2F.F16.F32 R52, R60 ;  /* 0x0000003c00347304 */ /* 0x0000620000200800 */
[----:B------:R-:W-:Y:S01]  /*3ed0*/  FSETP.GT.AND P0, PT, R70, RZ, PT ;  /* 0x000000ff4600720b */ /* 0x000fe20003f04000 */
[----:B------:R-:W-:-:S02]  /*3ee0*/  HADD2.F32 R62, -RZ, R62.H0_H0 ;  /* 0x2000003eff3e7230 */ /* 0x000fc40000004100 */
[----:B------:R-:W-:-:S04]  /*3ef0*/  FMUL R70, R70, R70 ;  /* 0x0000004646467220 */ /* 0x000fc80000400000 */
[----:B------:R0:W2:Y:S01]  /*3f00*/  F2F.F16.F32 R58, R61 ;  /* 0x0000003d003a7304 */ /* 0x0000a20000200800 */
        /* <DEDUP_REMOVED lines=12> */
.L_x_31224:
[----:B------:R-:W-:Y:S05]  /*3fd0*/  BSYNC B0 ;  /* 0x0000000000007941 */ /* 0x000fea0003800000 */
.L_x_31223:
        /* <DEDUP_REMOVED lines=10> */
[----:B------:R-:W0:Y:S01]  /*4080*/  F2F.F16.F32 R60, R60 ;  /* 0x0000003c003c7304 */ /* 0x000e220000200800 */
[----:B------:R-:W-:Y:S01]  /*4090*/  FSEL R69, R69, RZ, P0 ;  /* 0x000000ff45457208 */ /* 0x000fe20000000000 */
[----:B------:R-:W-:-:S04]  /*40a0*/  FMUL R66, R67, R16 ;  /* 0x0000001043427220 */ /* 0x000fc80000400000 */
[----:B------:R-:W-:Y:S02]  /*40b0*/  FMUL R70, R69, R16 ;  /* 0x0000001045467220 */ /* 0x000fe40000400000 */
[----:B------:R-:W3:Y:S08]  /*40c0*/  F2F.F16.F32 R62, R62 ;  /* 0x0000003e003e7304 */ /* 0x000ef00000200800 */
[----:B------:R-:W4:Y:S08]  /*40d0*/  F2F.F16.F32 R66, R66 ;  /* 0x0000004200427304 */ /* 0x000f300000200800 */
[----:B------:R-:W0:Y:S01]  /*40e0*/  F2F.F16.F32 R70, R70 ;  /* 0x0000004600467304 */ /* 0x000e220000200800 */
        /* <DEDUP_REMOVED lines=13> */
.L_x_31226:
[----:B------:R-:W-:Y:S05]  /*41c0*/  BSYNC B0 ;  /* 0x0000000000007941 */ /* 0x000fea0003800000 */
.L_x_31225:
        /* <DEDUP_REMOVED lines=100> */
.L_x_31231:
        /* <DEDUP_REMOVED lines=51> */
.L_x_31230:
[----:B------:R-:W-:Y:S05]  /*4b40*/  BSYNC B1 ;  /* 0x0000000000017941 */ /* 0x000fea0003800000 */
.L_x_31229:
        /* <DEDUP_REMOVED lines=15> */
.L_x_31233:
[----:B------:R-:W-:Y:S05]  /*4c40*/  BSYNC B1 ;  /* 0x0000000000017941 */ /* 0x000fea0003800000 */
.L_x_31232:
        /* <DEDUP_REMOVED lines=25> */
.L_x_31228:
[----:B------:R-:W-:Y:S05]  /*4de0*/  BSYNC B0 ;  /* 0x0000000000007941 */ /* 0x000fea0003800000 */
.L_x_31227:
        /* <DEDUP_REMOVED lines=25> */
.L_x_31238:
        /* <DEDUP_REMOVED lines=51> */
.L_x_31237:
[----:B------:R-:W-:Y:S05]  /*52b0*/  BSYNC B1 ;  /* 0x0000000000017941 */ /* 0x000fea0003800000 */
.L_x_31236:
        /* <DEDUP_REMOVED lines=15> */
.L_x_31240:
[----:B------:R-:W-:Y:S05]  /*53b0*/  BSYNC B1 ;  /* 0x0000000000017941 */ /* 0x000fea0003800000 */
.L_x_31239:
        /* <DEDUP_REMOVED lines=25> */
.L_x_31235:
[----:B------:R-:W-:Y:S05]  /*5550*/  BSYNC B0 ;  /* 0x0000000000007941 */ /* 0x000fea0003800000 */
.L_x_31234:
        /* <DEDUP_REMOVED lines=25> */
.L_x_31245:
        /* <DEDUP_REMOVED lines=51> */
.L_x_31244:
[----:B------:R-:W-:Y:S05]  /*5a20*/  BSYNC B1 ;  /* 0x0000000000017941 */ /* 0x000fea0003800000 */
.L_x_31243:
        /* <DEDUP_REMOVED lines=15> */
.L_x_31247:
[----:B------:R-:W-:Y:S05]  /*5b20*/  BSYNC B1 ;  /* 0x0000000000017941 */ /* 0x000fea0003800000 */
.L_x_31246:
        /* <DEDUP_REMOVED lines=25> */
.L_x_31242:
[----:B------:R-:W-:Y:S05]  /*5cc0*/  BSYNC B0 ;  /* 0x0000000000007941 */ /* 0x000fea0003800000 */
.L_x_31241:
        /* <DEDUP_REMOVED lines=26> */
.L_x_31253:
        /* <DEDUP_REMOVED lines=53> */
.L_x_31252:
[----:B-1----:R-:W-:-:S07]  /*61c0*/  VIADD R8, R32, 0x5 ;  /* 0x0000000520087836 */ /* 0x002fce0000000000 */
.L_x_31251:
[----:B------:R-:W-:Y:S05]  /*61d0*/  BSYNC B1 ;  /* 0x0000000000017941 */ /* 0x000fea0003800000 */
.L_x_31250:
        /* <DEDUP_REMOVED lines=16> */
.L_x_31255:
[----:B------:R-:W-:Y:S05]  /*62e0*/  BSYNC B1 ;  /* 0x0000000000017941 */ /* 0x000fea0003800000 */
.L_x_31254:
        /* <DEDUP_REMOVED lines=25> */
.L_x_31249:
[----:B------:R-:W-:Y:S05]  /*6480*/  BSYNC B0 ;  /* 0x0000000000007941 */ /* 0x000fea0003800000 */
.L_x_31248:
        /* <DEDUP_REMOVED lines=41> */
.L_x_31266:
[----:B-1----:R-:W-:-:S07]  /*6720*/  FMNMX R7, R2, R7, !PT ;  /* 0x0000000702077209 */ /* 0x002fce0007800000 */
.L_x_31258:
[----:B------:R-:W-:Y:S05]  /*6730*/  BSYNC B0 ;  /* 0x0000000000007941 */ /* 0x000fea0003800000 */
.L_x_31257:
[----:B------:R-:W-:Y:S01]  /*6740*/  ISETP.NE.AND P0, PT, R54, RZ, PT ;  /* 0x000000ff3600720c */ /* 0x000fe20003f05270 */
[----:B------:R-:W-:-:S12]  /*6750*/  BSSY B0, `(.L_x_31256) ;  /* 0x0000004000007945 */ /* 0x000fd80003800000 */
[----:B------:R-:W-:Y:S05]  /*6760*/  @P0 BRA `(.L_x_31260) ;  /* 0x0000000000080947 */ /* 0x000fea0003800000 */
[----:B0-----:R-:W0:Y:S02]  /*6770*/  LDC.64 R2, c[0x0][0x238] ;  /* 0x00008e00ff027b82 */ /* 0x001e240000000a00 */
[----:B0-----:R1:W-:Y:S02]  /*6780*/  REDG.E.MAX.S32.STRONG.GPU desc[UR8][R2.64], R7 ;  /* 0x000000070200798e */ /* 0x0013e4000d10e388 */
.L_x_31260:
[----:B------:R-:W-:Y:S05]  /*6790*/  BSYNC B0 ;  /* 0x0000000000007941 */ /* 0x000fea0003800000 */
.L_x_31256:
        /* <DEDUP_REMOVED lines=11> */
[----:B------:R-:W-:Y:S05]  /*6850*/  CALL.REL.NOINC `($__internal_677_$__cuda_sm20_rcp_rn_f32_slowpath) ;  /* 0x0000000400887944 */ /* 0x000fea0003c00000 */
[----:B------:R-:W-:Y:S01]  /*6860*/  IMAD.MOV.U32 R5, RZ, RZ, R0 ;  /* 0x000000ffff057224 */ /* 0x000fe200078e0000 */
[----:B------:R-:W-:Y:S06]  /*6870*/  BRA `(.L_x_31262) ;  /* 0x0000000000107947 */ /* 0x000fec0003800000 */
.L_x_31261:
[----:B01----:R-:W0:Y:S02]  /*6880*/  MUFU.RCP R5, R16 ;  /* 0x0000001000057308 */ /* 0x003e240000001000 */
[----:B0-----:R-:W-:-:S04]  /*6890*/  FFMA R0, R5, R16, -1 ;  /* 0xbf80000005007423 */ /* 0x001fc80000000010 */
[----:B------:R-:W-:-:S04]  /*68a0*/  FADD.FTZ R0, -R0, -RZ ;  /* 0x800000ff00007221 */ /* 0x000fc80000010100 */
[----:B------:R-:W-:-:S07]  /*68b0*/  FFMA R5, R5, R0, R5 ;  /* 0x0000000005057223 */ /* 0x000fce0000000005 */
.L_x_31262:
[----:B------:R-:W0:Y:S02]  /*68c0*/  LDC.64 R2, c[0x0][0x240] ;  /* 0x00009000ff027b82 */ /* 0x000e240000000a00 */
[----:B0-----:R-:W-:Y:S01]  /*68d0*/  STG.E desc[UR8][R2.64], R5 ;  /* 0x0000000502007986 */ /* 0x001fe2000c101908 */
[----:B------:R-:W-:Y:S05]  /*68e0*/  EXIT ;  /* 0x000000000000794d */ /* 0x000fea0003800000 */
.L_x_31259:
[----:B------:R-:W-:Y:S02]  /*68f0*/  IMAD.MOV.U32 R5, RZ, RZ, 0x4 ;  /* 0x00000004ff057424 */ /* 0x000fe400078e00ff */
[----:B------:R-:W-:Y:S02]  /*6900*/  IMAD.MOV.U32 R9, RZ, RZ, 0x1f ;  /* 0x0000001fff097424 */ /* 0x000fe400078e00ff */
[----:B------:R-:W-:-:S07]  /*6910*/  IMAD.MOV.U32 R4, RZ, RZ, -0x1 ;  /* 0xffffffffff047424 */ /* 0x000fce00078e00ff */
[----:B01----:R-:W-:Y:S05]  /*6920*/  WARPSYNC.COLLECTIVE R4, `(.L_x_31263) ;  /* 0x0000000004087348 */ /* 0x003fea0003c00000 */
[----:B-1----:R1:W2:Y:S02]  /*6930*/  SHFL.DOWN P0, R7, R0, R5, R9 ;  /* 0x0800000500077389 */ /* 0x0022a40000000009 */
[----:B012---:R-:W-:Y:S01]  /*6940*/  ENDCOLLECTIVE ;  /* 0x000000000000791b */ /* 0x007fe20003800000 */
.L_x_31263:
[----:B------:R-:W-:Y:S02]  /*6950*/  IMAD.MOV.U32 R5, RZ, RZ, 0x2 ;  /* 0x00000002ff057424 */ /* 0x000fe400078e00ff */
[----:B------:R-:W-:-:S05]  /*6960*/  IMAD.MOV.U32 R3, RZ, RZ, R7 ;  /* 0x000000ffff037224 */ /* 0x000fca00078e0007 */
[----:B------:R-:W-:-:S05]  /*6970*/  FMNMX R3, R3, R0, !PT ;  /* 0x0000000003037209 */ /* 0x000fca0007800000 */
[----:B------:R-:W-:-:S07]  /*6980*/  IMAD.MOV.U32 R0, RZ, RZ, R3 ;  /* 0x000000ffff007224 */ /* 0x000fce00078e0003 */
[----:B------:R-:W-:Y:S05]  /*6990*/  WARPSYNC.COLLECTIVE R4, `(.L_x_31264) ;  /* 0x0000000004087348 */ /* 0x000fea0003c00000 */
[----:B------:R0:W1:Y:S02]  /*69a0*/  SHFL.DOWN P0, R7, R0, R5, R9 ;  /* 0x0800000500077389 */ /* 0x0000640000000009 */
[----:B01----:R-:W-:Y:S01]  /*69b0*/  ENDCOLLECTIVE ;  /* 0x000000000000791b */ /* 0x003fe20003800000 */
.L_x_31264:
[----:B------:R-:W-:Y:S02]  /*69c0*/  IMAD.MOV.U32 R5, RZ, RZ, 0x1 ;  /* 0x00000001ff057424 */ /* 0x000fe400078e00ff */
[----:B------:R-:W-:-:S05]  /*69d0*/  IMAD.MOV.U32 R2, RZ, RZ, R7 ;  /* 0x000000ffff027224 */ /* 0x000fca00078e0007 */
[----:B------:R-:W-:-:S05]  /*69e0*/  FMNMX R2, R3, R2, !PT ;  /* 0x0000000203027209 */ /* 0x000fca0007800000 */
[----:B------:R-:W-:-:S07]  /*69f0*/  IMAD.MOV.U32 R0, RZ, RZ, R2 ;  /* 0x000000ffff007224 */ /* 0x000fce00078e0002 */
[----:B------:R-:W-:Y:S05]  /*6a00*/  WARPSYNC.COLLECTIVE R4, `(.L_x_31265) ;  /* 0x0000000004087348 */ /* 0x000fea0003c00000 */
[----:B------:R0:W1:Y:S02]  /*6a10*/  SHFL.DOWN P0, R7, R0, R5, R9 ;  /* 0x0800000500077389 */ /* 0x0000640000000009 */
[----:B01----:R-:W-:Y:S01]  /*6a20*/  ENDCOLLECTIVE ;  /* 0x000000000000791b */ /* 0x003fe20003800000 */
.L_x_31265:
[----:B------:R-:W-:Y:S05]  /*6a30*/  BRA `(.L_x_31266) ;  /* 0xfffffffc00387947 */ /* 0x000fea000383ffff */
        .weak           $__internal_676_$__cuda_sm20_div_u64
        .type           $__internal_676_$__cuda_sm20_div_u64,@function
        .size           $__internal_676_$__cuda_sm20_div_u64,($__internal_677_$__cuda_sm20_rcp_rn_f32_slowpath - $__internal_676_$__cuda_sm20_div_u64)
$__internal_676_$__cuda_sm20_div_u64:
        /* <DEDUP_REMOVED lines=67> */
[----:B------:R-:W-:Y:S06]  /*6e70*/  RET.REL.NODEC R4 `(_ZN18transformer_engine6detail38cast_transpose_fused_kernel_notalignedILb0ELb0ELb1EfNS_16CTDBiasDActParamI6__halfS3_S3_fEELi4ELi4ENS_5EmptyEXadL_ZNS_5sreluIffEET_T0_RKS5_EEEEvT3_mmm) ;  /* 0xffffff9004607950 */ /* 0x000fec0003c3ffff */
        .weak           $__internal_677_$__cuda_sm20_rcp_rn_f32_slowpath
        .type           $__internal_677_$__cuda_sm20_rcp_rn_f32_slowpath,@function
        .size           $__internal_677_$__cuda_sm20_rcp_rn_f32_slowpath,(.L_x_35162 - $__internal_677_$__cuda_sm20_rcp_rn_f32_slowpath)
$__internal_677_$__cuda_sm20_rcp_rn_f32_slowpath:
        /* <DEDUP_REMOVED lines=15> */
.L_x_31267:
        /* <DEDUP_REMOVED lines=33> */
.L_x_31269:
[----:B------:R0:W1:Y:S02]  /*7180*/  MUFU.RCP R0, R16 ;  /* 0x0000001000007308 */ /* 0x0000640000001000 */
.L_x_31268:
[----:B------:R-:W-:Y:S02]  /*7190*/  IMAD.MOV.U32 R2, RZ, RZ, R6 ;  /* 0x000000ffff027224 */ /* 0x000fe400078e0006 */
[----:B------:R-:W-:-:S04]  /*71a0*/  IMAD.MOV.U32 R3, RZ, RZ, 0x0 ;  /* 0x00000000ff037424 */ /* 0x000fc800078e00ff */
[----:B0123--:R-:W-:Y:S05]  /*71b0*/  RET.REL.NODEC R2 `(_ZN18transformer_engine6detail38cast_transpose_fused_kernel_notalignedILb0ELb0ELb1EfNS_16CTDBiasDActParamI6__halfS3_S3_fEELi4ELi4ENS_5EmptyEXadL_ZNS_5sreluIffEET_T0_RKS5_EEEEvT3_mmm) ;  /* 0xffffff8c02907950 */ /* 0x00ffea0003c3ffff */
.L_x_31270:
        /* <DEDUP_REMOVED lines=12> */
.L_x_35162:


//--------------------- .text._ZN18transformer_engine6detail38cast_transpose_fused_kernel_notalignedILb0ELb0ELb1EfNS_16CTDBiasDActParamI6__halfS3_ffEELi4ELi2ENS_5EmptyEXadL_ZNS_5sreluIffEET_T0_RKS5_EEEEvT3_mmm --------------------------
	.section	.text._ZN18transformer_engine6detail38cast_transpose_fused_kernel_notalignedILb0ELb0ELb1EfNS_16CTDBiasDActParamI6__halfS3_ffEELi4ELi2ENS_5EmptyEXadL_ZNS_5sreluIffEET_T0_RKS5_EEEEvT3_mmm,"ax",@progbits
	.align	128
        .global         _ZN18transformer_engine6detail38cast_transpose_fused_kernel_notalignedILb0ELb0ELb1EfNS_16CTDBiasDActParamI6__halfS3_ffEELi4ELi2ENS_5EmptyEXadL_ZNS_5sreluIffEET_T0_RKS5_EEEEvT3_mmm
        .type           _ZN18transformer_engine6detail38cast_transpose_fused_kernel_notalignedILb0ELb0ELb1EfNS_16CTDBiasDActParamI6__halfS3_ffEELi4ELi2ENS_5EmptyEXadL_ZNS_5sreluIffEET_T0_RKS5_EEEEvT3_mmm,@function
        .size           _ZN18transformer_engine6detail38cast_transpose_fused_kernel_notalignedILb0ELb0ELb1EfNS_16CTDBiasDActParamI6__halfS3_ffEELi4ELi2ENS_5EmptyEXadL_ZNS_5sreluIffEET_T0_RKS5_EEEEvT3_mmm,(.L_x_35164 - _ZN18transformer_engine6detail38cast_transpose_fused_kernel_notalignedILb0ELb0ELb1EfNS_16CTDBiasDActParamI6__halfS3_ffEELi4ELi2ENS_5EmptyEXadL_ZNS_5sreluIffEET_T0_RKS5_EEEEvT3_mmm)
        .other          _ZN18transformer_engine6detail38cast_transpose_fused_kernel_notalignedILb0ELb0ELb1EfNS_16CTDBiasDActParamI6__halfS3_ffEELi4ELi2ENS_5EmptyEXadL_ZNS_5sreluIffEET_T0_RKS5_EEEEvT3_mmm,@"STO_CUDA_ENTRY STV_DEFAULT"
_ZN18transformer_engine6detail38cast_transpose_fused_kernel_notalignedILb0ELb0ELb1EfNS_16CTDBiasDActParamI6__halfS3_ffEELi4ELi2ENS_5EmptyEXadL_ZNS_5sreluIffEET_T0_RKS5_EEEEvT3_mmm:
.text._ZN18transformer_engine6detail38cast_transpose_fused_kernel_notalignedILb0ELb0ELb1EfNS_16CTDBiasDActParamI6__halfS3_ffEELi4ELi2ENS_5EmptyEXadL_ZNS_5sreluIffEET_T0_RKS5_EEEEvT3_mmm:
        /* <DEDUP_REMOVED lines=20> */
[----:B------:R-:W-:Y:S05]  /*0140*/  CALL.REL.NOINC `($__internal_678_$__cuda_sm20_div_u64) ;  /* 0x0000004800087944 */ /* 0x000fea0003c00000 */
        /* <DEDUP_REMOVED lines=8> */
.L_x_31271:
        /* <DEDUP_REMOVED lines=22> */
.L_x_31272:
        /* <DEDUP_REMOVED lines=123> */
[----:B---3--:R-:W-:Y:S01]  /*0ae0*/  HADD2.F32 R12, -RZ, R8.H0_H0 ;  /* 0x20000008ff0c7230 */ /* 0x008fe20000004100 */
[--C-:B------:R-:W-:Y:S01]  /*0af0*/  SHF.R.U64 R8, R8, 0x10, R9.reuse ;  /* 0x0000001008087819 */ /* 0x100fe20000001209 */
[----:B------:R-:W-:Y:S01]  /*0b00*/  HADD2.F32 R13, -RZ, R9.H0_H0 ;  /* 0x20000009ff0d7230 */ /* 0x000fe20000004100 */
[----:B------:R-:W-:Y:S01]  /*0b10*/  SHF.R.U32.HI R9, RZ, 0x10, R9 ;  /* 0x00000010ff097819 */ /* 0x000fe20000011609 */
[----:B----4-:R-:W-:Y:S01]  /*0b20*/  HADD2.F32 R26, -RZ, R10.H0_H0 ;  /* 0x2000000aff1a7230 */ /* 0x010fe20000004100 */
[C---:B------:R-:W-:Y:S01]  /*0b30*/  FSETP.GT.AND P0, PT, R12.reuse, RZ, PT ;  /* 0x000000ff0c00720b */ /* 0x040fe20003f04000 */
[----:B------:R-:W-:Y:S01]  /*0b40*/  FMUL R12, R12, R12 ;  /* 0x0000000c0c0c7220 */ /* 0x000fe20000400000 */
[----:B------:R-:W-:Y:S01]  /*0b50*/  HADD2.F32 R8, -RZ, R8.H0_H0 ;  /* 0x20000008ff087230 */ /* 0x000fe20000004100 */
[C---:B------:R-:W-:Y:S01]  /*0b60*/  FSETP.GT.AND P4, PT, R13.reuse, RZ, PT ;  /* 0x000000ff0d00720b */ /* 0x040fe20003f84000 */
[----:B------:R-:W-:Y:S01]  /*0b70*/  FMUL R13, R13, R13 ;  /* 0x0000000d0d0d7220 */ /* 0x000fe20000400000 */
[----:B------:R-:W-:Y:S01]  /*0b80*/  HADD2.F32 R9, -RZ, R9.H0_H0 ;  /* 0x20000009ff097230 */ /* 0x000fe20000004100 */
[----:B------:R-:W-:Y:S01]  /*0b90*/  FSEL R12, R12, RZ, P0 ;  /* 0x000000ff0c0c7208 */ /* 0x000fe20000000000 */
[----:B------:R-:W-:Y:S01]  /*0ba0*/  HADD2.F32 R31, -RZ, R11.H0_H0 ;  /* 0x2000000bff1f7230 */ /* 0x000fe20000004100 */
[C---:B------:R-:W-:Y:S01]  /*0bb0*/  FSETP.GT.AND P0, PT, R8.reuse, RZ, PT ;  /* 0x000000ff0800720b */ /* 0x040fe20003f04000 */
[----:B------:R-:W-:Y:S01]  /*0bc0*/  FMUL R8, R8, R8 ;  /* 0x0000000808087220 */ /* 0x000fe20000400000 */
[----:B------:R-:W-:Y:S01]  /*0bd0*/  SHF.R.U64 R15, R10, 0x10, R11 ;  /* 0x000000100a0f7819 */ /* 0x000fe2000000120b */
[----:B------:R-:W-:Y:S01]  /*0be0*/  FMUL R10, R9, R9 ;  /* 0x00000009090a7220 */ /* 0x000fe20000400000 */
[----:B------:R-:W-:-:S02]  /*0bf0*/  FSEL R13, R13, RZ, P4 ;  /* 0x000000ff0d0d7208 */ /* 0x000fc40002000000 */
[----:B------:R-:W-:Y:S01]  /*0c00*/  FSETP.GT.AND P4, PT, R9, RZ, PT ;  /* 0x000000ff0900720b */ /* 0x000fe20003f84000 */
[----:B------:R-:W-:Y:S01]  /*0c10*/  HADD2.F32 R30, -RZ, R15.H0_H0 ;  /* 0x2000000fff1e7230 */ /* 0x000fe20000004100 */
[----:B------:R-:W-:Y:S01]  /*0c20*/  FSEL R9, R8, RZ, P0 ;  /* 0x000000ff08097208 */ /* 0x000fe20000000000 */
[----:B------:R-:W-:Y:S01]  /*0c30*/  FMUL R15, R31, R31 ;  /* 0x0000001f1f0f7220 */ /* 0x000fe20000400000 */
[----:B------:R-:W-:Y:S02]  /*0c40*/  FMNMX R8, RZ, R12, !PT ;  /* 0x0000000cff087209 */ /* 0x000fe40007800000 */
[----:B------:R-:W-:Y:S01]  /*0c50*/  SHF.R.U32.HI R14, RZ, 0x10, R11 ;  /* 0x00000010ff0e7819 */ /* 0x000fe2000001160b */
[C---:B------:R-:W-:Y:S01]  /*0c60*/  FMUL R11, R26.reuse, R26 ;  /* 0x0000001a1a0b7220 */ /* 0x040fe20000400000 */
[C---:B------:R-:W-:Y:S01]  /*0c70*/  FMNMX R8, R9.reuse, R8, !PT ;  /* 0x0000000809087209 */ /* 0x040fe20007800000 */
[----:B------:R-:W-:Y:S01]  /*0c80*/  FMUL R9, R9, UR10 ;  /* 0x0000000a09097c20 */ /* 0x000fe20008400000 */
[----:B------:R-:W-:Y:S01]  /*0c90*/  FSETP.GT.AND P6, PT, R31, RZ, PT ;  /* 0x000000ff1f00720b */ /* 0x000fe20003fc4000 */
[----:B------:R-:W-:Y:S01]  /*0ca0*/  HADD2.F32 R37, -RZ, R14.H0_H0 ;  /* 0x2000000eff257230 */ /* 0x000fe20000004100 */
        /* <DEDUP_REMOVED lines=17> */
[----:B------:R-:W-:Y:S01]  /*0dc0*/  HADD2.F32 R50, -RZ, R16.H0_H0 ;  /* 0x20000010ff327230 */ /* 0x000fe20000004100 */
[----:B------:R-:W-:Y:S01]  /*0dd0*/  FSEL R40, R11, RZ, P4 ;  /* 0x000000ff0b287208 */ /* 0x000fe20002000000 */
[----:B------:R-:W-:Y:S01]  /*0de0*/  FMUL R11, R36, UR10 ;  /* 0x0000000a240b7c20 */ /* 0x000fe20008400000 */
[----:B------:R-:W-:Y:S01]  /*0df0*/  FMNMX R31, R26, R13, !PT ;  /* 0x0000000d1a1f7209 */ /* 0x000fe20007800000 */
[----:B------:R-:W-:Y:S01]  /*0e00*/  FMUL R13, R15, UR10 ;  /* 0x0000000a0f0d7c20 */ /* 0x000fe20008400000 */
[----:B------:R-:W-:-:S02]  /*0e10*/  HADD2.F32 R26, -RZ, R22.H0_H0 ;  /* 0x20000016ff1a7230 */ /* 0x000fc40000004100 */
[C---:B------:R-:W-:Y:S01]  /*0e20*/  FMUL R15, R40.reuse, UR10 ;  /* 0x0000000a280f7c20 */ /* 0x040fe20008400000 */
[----:B------:R-:W-:Y:S02]  /*0e30*/  FMNMX R40, R40, R31, !PT ;  /* 0x0000001f28287209 */ /* 0x000fe40007800000 */
[----:B------:R-:W-:Y:S02]  /*0e40*/  @!P1 CS2R R36, SRZ ;  /* 0x0000000000249805 */ /* 0x000fe4000001ff00 */
[----:B------:R-:W-:Y:S02]  /*0e50*/  @!P1 CS2R R30, SRZ ;  /* 0x00000000001e9805 */ /* 0x000fe4000001ff00 */
[--C-:B------:R-:W-:Y:S01]  /*0e60*/  SHF.R.U64 R47, R22, 0x10, R23.reuse ;  /* 0x00000010162f7819 */ /* 0x100fe20000001217 */
[----:B------:R-:W-:Y:S01]  /*0e70*/  HADD2.F32 R22, -RZ, R23.H0_H0 ;  /* 0x20000017ff167230 */ /* 0x000fe20000004100 */
[----:B------:R-:W-:Y:S01]  /*0e80*/  SHF.R.U32.HI R38, RZ, 0x10, R23 ;  /* 0x00000010ff267819 */ /* 0x000fe20000011617 */
[----:B------:R0:W-:Y:S01]  /*0e90*/  @!P3 STG.E.128 desc[UR8][R32.64], R8 ;  /* 0x000000082000b986 */ /* 0x0001e2000c101d08 */
[C---:B------:R-:W-:Y:S01]  /*0ea0*/  FSETP.GT.AND P0, PT, R26.reuse, RZ, PT ;  /* 0x000000ff1a00720b */ /* 0x040fe20003f04000 */
[----:B------:R-:W-:Y:S01]  /*0eb0*/  FMUL R26, R26, R26 ;  /* 0x0000001a1a1a7220 */ /* 0x000fe20000400000 */
[----:B------:R-:W-:Y:S01]  /*0ec0*/  SHF.R.U32.HI R23, RZ, 0x10, R17 ;  /* 0x00000010ff177819 */ /* 0x000fe20000011611 */
[----:B------:R1:W-:Y:S04]  /*0ed0*/  @!P3 STG.E.128 desc[UR8][R48.64], R12 ;  /* 0x0000000c3000b986 */ /* 0x0003e8000c101d08 */
[----:B------:R2:W5:Y:S04]  /*0ee0*/  @P1 LDG.E.64 R36, desc[UR8][R18.64] ;  /* 0x0000000812241981 */ /* 0x000568000c1e1b00 */
[----:B------:R3:W5:Y:S01]  /*0ef0*/  @P1 LDG.E.64 R30, desc[UR8][R20.64] ;  /* 0x00000008141e1981 */ /* 0x000762000c1e1b00 */
[----:B------:R-:W-:-:S02]  /*0f00*/  FSETP.GT.AND P1, PT, R22, RZ, PT ;  /* 0x000000ff1600720b */ /* 0x000fc40003f24000 */
[----:B0-----:R-:W-:Y:S01]  /*0f10*/  SHF.R.U64 R32, R16, 0x10, R17 ;  /* 0x0000001010207819 */ /* 0x001fe20000001211 */
[----:B------:R-:W-:Y:S02]  /*0f20*/  HADD2.F32 R16, -RZ, R47.H0_H0 ;  /* 0x2000002fff107230 */ /* 0x000fe40000004100 */
[----:B------:R-:W-:Y:S01]  /*0f30*/  FMUL R47, R22, R22 ;  /* 0x00000016162f7220 */ /* 0x000fe20000400000 */
[----:B------:R-:W-:Y:S02]  /*0f40*/  HADD2.F32 R22, -RZ, R38.H0_H0 ;  /* 0x20000026ff167230 */ /* 0x000fe40000004100 */
[----:B-1----:R-:W-:Y:S01]  /*0f50*/  HADD2.F32 R48, -RZ, R17.H0_H0 ;  /* 0x20000011ff307230 */ /* 0x002fe20000004100 */
[----:B------:R-:W-:Y:S02]  /*0f60*/  FSEL R17, R26, RZ, P0 ;  /* 0x000000ff1a117208 */ /* 0x000fe40000000000 */
[C---:B------:R-:W-:Y:S01]  /*0f70*/  FSETP.GT.AND P0, PT, R16.reuse, RZ, PT ;  /* 0x000000ff1000720b */ /* 0x040fe20003f04000 */
[----:B------:R-:W-:Y:S01]  /*0f80*/  FMUL R16, R16, R16 ;  /* 0x0000001010107220 */ /* 0x000fe20000400000 */
[----:B------:R-:W-:Y:S01]  /*0f90*/  FSETP.GT.AND P4, PT, R48, RZ, PT ;  /* 0x000000ff3000720b */ /* 0x000fe20003f84000 */
[----:B------:R-:W-:Y:S01]  /*0fa0*/  FMUL R38, R22, R22 ;  /* 0x0000001616267220 */ /* 0x000fe20000400000 */
[----:B------:R-:W-:Y:S01]  /*0fb0*/  FSEL R47, R47, RZ, P1 ;  /* 0x000000ff2f2f7208 */ /* 0x000fe20000800000 */
[----:B------:R-:W-:-:S02]  /*0fc0*/  HADD2.F32 R32, -RZ, R32.H0_H0 ;  /* 0x20000020ff207230 */ /* 0x000fc40000004100 */
[----:B------:R-:W-:Y:S01]  /*0fd0*/  FMUL R26, R50, R50 ;  /* 0x00000032321a7220 */ /* 0x000fe20000400000 */
[----:B------:R-:W-:Y:S02]  /*0fe0*/  HADD2.F32 R23, -RZ, R23.H0_H0 ;  /* 0x20000017ff177230 */ /* 0x000fe40000004100 */
[----:B------:R-:W-:Y:S01]  /*0ff0*/  FMUL R48, R48, R48 ;  /* 0x0000003030307220 */ /* 0x000fe20000400000 */
[----:B------:R-:W-:Y:S02]  /*1000*/  FSETP.GT.AND P1, PT, R22, RZ, PT ;  /* 0x000000ff1600720b */ /* 0x000fe40003f24000 */
[----:B------:R-:W-:Y:S01]  /*1010*/  FSETP.GT.AND P3, PT, R50, RZ, PT ;  /* 0x000000ff3200720b */ /* 0x000fe20003f64000 */
[----:B------:R-:W-:Y:S01]  /*1020*/  FMUL R49, R32, R32 ;  /* 0x0000002020317220 */ /* 0x000fe20000400000 */
[----:B--2---:R-:W-:Y:S01]  /*1030*/  FSEL R19, R16, RZ, P0 ;  /* 0x000000ff10137208 */ /* 0x004fe20000000000 */
[----:B------:R-:W-:Y:S01]  /*1040*/  FMUL R50, R23, R23 ;  /* 0x0000001717327220 */ /* 0x000fe20000400000 */
[----:B------:R-:W-:-:S02]  /*1050*/  FSEL R38, R38, RZ, P1 ;  /* 0x000000ff26267208 */ /* 0x000fc40000800000 */
[----:B------:R-:W-:Y:S02]  /*1060*/  FSEL R26, R26, RZ, P3 ;  /* 0x000000ff1a1a7208 */ /* 0x000fe40001800000 */
        /* <DEDUP_REMOVED lines=24> */
.L_x_31274:
[----:B------:R-:W-:Y:S05]  /*11f0*/  BSYNC B0 ;  /* 0x0000000000007941 */ /* 0x000fea0003800000 */
.L_x_31273:
        /* <DEDUP_REMOVED lines=15> */
.L_x_31276:
[----:B------:R-:W-:Y:S05]  /*12f0*/  BSYNC B0 ;  /* 0x0000000000007941 */ /* 0x000fea0003800000 */
.L_x_31275:
        /* <DEDUP_REMOVED lines=44> */
[----:B-----5:R-:W-:Y:S01]  /*15c0*/  HADD2.F32 R26, -RZ, R37.H0_H0 ;  /* 0x20000025ff1a7230 */ /* 0x020fe20000004100 */
[----:B------:R-:W-:Y:S01]  /*15d0*/  ISETP.GE.U32.OR P2, PT, R29, R6, P1 ;  /* 0x000000061d00720c */ /* 0x000fe20000f46470 */
[----:B------:R-:W-:Y:S01]  /*15e0*/  HADD2.F32 R29, -RZ, R30.H0_H0 ;  /* 0x2000001eff1d7230 */ /* 0x000fe20000004100 */
[----:B0-----:R-:W-:Y:S01]  /*15f0*/  LEA R47, P0, R42, R25, 0x1 ;  /* 0x000000192a2f7211 */ /* 0x001fe200078008ff */
[----:B------:R-:W-:Y:S01]  /*1600*/  BSSY B0, `(.L_x_31277) ;  /* 0x0000043000007945 */ /* 0x000fe20003800000 */
[----:B------:R-:W-:Y:S01]  /*1610*/  SHF.R.U64 R25, R36, 0x10, R37 ;  /* 0x0000001024197819 */ /* 0x000fe20000001225 */
[----:B-1----:R-:W-:Y:S01]  /*1620*/  HADD2.F32 R38, -RZ, R31.H0_H0 ;  /* 0x2000001fff267230 */ /* 0x002fe20000004100 */
[----:B------:R-:W-:-:S02]  /*1630*/  LEA.HI.X R24, R42, R53, R43, 0x1, P0 ;  /* 0x000000352a187211 */ /* 0x000fc400000f0c2b */
[C---:B------:R-:W-:Y:S01]  /*1640*/  LEA R46, P3, R47.reuse, UR16, 0x7 ;  /* 0x000000102f2e7c11 */ /* 0x040fe2000f8638ff */
[----:B------:R-:W-:Y:S01]  /*1650*/  HADD2.F32 R25, -RZ, R25.H0_H0 ;  /* 0x20000019ff197230 */ /* 0x000fe20000004100 */
[----:B------:R-:W-:Y:S02]  /*1660*/  FMNMX R49, R48, R49, !PT ;  /* 0x0000003130317209 */ /* 0x000fe40007800000 */
[----:B------:R-:W-:Y:S01]  /*1670*/  LEA.HI.X R47, R47, UR17, R24, 0x7, P3 ;  /* 0x000000112f2f7c11 */ /* 0x000fe200098f3c18 */
[----:B------:R-:W-:Y:S01]  /*1680*/  HADD2.F32 R24, -RZ, R36.H0_H0 ;  /* 0x20000024ff187230 */ /* 0x000fe20000004100 */
[----:B------:R-:W-:Y:S02]  /*1690*/  SHF.R.U32.HI R36, RZ, 0x10, R37 ;  /* 0x00000010ff247819 */ /* 0x000fe40000011625 */
[----:B------:R-:W-:Y:S02]  /*16a0*/  LOP3.LUT R37, R27, 0x1f, RZ, 0xc0, !PT ;  /* 0x0000001f1b257812 */ /* 0x000fe400078ec0ff */
[C---:B------:R-:W-:Y:S01]  /*16b0*/  FMUL R27, R24.reuse, R24 ;  /* 0x00000018181b7220 */ /* 0x040fe20000400000 */
[----:B------:R-:W-:Y:S01]  /*16c0*/  FSETP.GT.AND P6, PT, R24, RZ, PT ;  /* 0x000000ff1800720b */ /* 0x000fe20003fc4000 */
[----:B------:R-:W-:Y:S01]  /*16d0*/  HADD2.F32 R24, -RZ, R36.H0_H0 ;  /* 0x20000024ff187230 */ /* 0x000fe20000004100 */
        /* <DEDUP_REMOVED lines=9> */
[--C-:B------:R-:W-:Y:S02]  /*1770*/  SHF.R.U64 R30, R30, 0x10, R31.reuse ;  /* 0x000000101e1e7819 */ /* 0x100fe4000000121f */
[C---:B------:R-:W-:Y:S01]  /*1780*/  FSETP.GT.AND P5, PT, R24.reuse, RZ, PT ;  /* 0x000000ff1800720b */ /* 0x040fe20003fa4000 */
[----:B------:R-:W-:Y:S01]  /*1790*/  FMUL R24, R24, R24 ;  /* 0x0000001818187220 */ /* 0x000fe20000400000 */
[----:B------:R-:W-:Y:S01]  /*17a0*/  SHF.R.U32.HI R48, RZ, 0x10, R31 ;  /* 0x00000010ff307819 */ /* 0x000fe2000001161f */
[----:B------:R-:W-:Y:S01]  /*17b0*/  HADD2.F32 R30, -RZ, R30.H0_H0 ;  /* 0x2000001eff1e7230 */ /* 0x000fe20000004100 */
[----:B------:R-:W-:-:S02]  /*17c0*/  FSEL R26, R26, RZ, P3 ;  /* 0x000000ff1a1a7208 */ /* 0x000fc40001800000 */
[----:B------:R-:W-:Y:S01]  /*17d0*/  FMNMX R31, R25, R50, !PT ;  /* 0x00000032191f7209 */ /* 0x000fe20007800000 */
[----:B------:R-:W-:Y:S01]  /*17e0*/  HADD2.F32 R48, -RZ, R48.H0_H0 ;  /* 0x20000030ff307230 */ /* 0x000fe20000004100 */
[----:B------:R-:W-:Y:S01]  /*17f0*/  FSETP.GT.AND P4, PT, R29, RZ, PT ;  /* 0x000000ff1d00720b */ /* 0x000fe20003f84000 */
[----:B------:R-:W-:Y:S01]  /*1800*/  FMUL R39, R30, R30 ;  /* 0x0000001e1e277220 */ /* 0x000fe20000400000 */
[----:B------:R-:W-:Y:S01]  /*1810*/  FSEL R29, R24, RZ, P5 ;  /* 0x000000ff181d7208 */ /* 0x000fe20002800000 */
[----:B------:R-:W-:Y:S01]  /*1820*/  FMUL R25, R25, UR10 ;  /* 0x0000000a19197c20 */ /* 0x000fe20008400000 */
[C---:B------:R-:W-:Y:S01]  /*1830*/  FMNMX R24, R26.reuse, R31, !PT ;  /* 0x0000001f1a187209 */ /* 0x040fe20007800000 */
[----:B------:R-:W-:Y:S01]  /*1840*/  FMUL R26, R26, UR10 ;  /* 0x0000000a1a1a7c20 */ /* 0x000fe20008400000 */
[----:B------:R-:W-:Y:S02]  /*1850*/  FSEL R36, R36, RZ, P4 ;  /* 0x000000ff24247208 */ /* 0x000fe40002000000 */
[----:B------:R-:W-:-:S02]  /*1860*/  FSETP.GT.AND P4, PT, R30, RZ, PT ;  /* 0x000000ff1e00720b */ /* 0x000fc40003f84000 */
        /* <DEDUP_REMOVED lines=28> */
.L_x_31278:
[----:B------:R-:W-:Y:S05]  /*1a30*/  BSYNC B0 ;  /* 0x0000000000007941 */ /* 0x000fea0003800000 */
.L_x_31277:
        /* <DEDUP_REMOVED lines=22> */
.L_x_31280:
[----:B------:R-:W-:Y:S05]  /*1ba0*/  BSYNC B0 ;  /* 0x0000000000007941 */ /* 0x000fea0003800000 */
.L_x_31279:
[----:B0-----:R-:W-:Y:S01]  /*1bb0*/  HADD2.F32 R36, -RZ, R32.H0_H0 ;  /* 0x20000020ff247230 */ /* 0x001fe20000004100 */
[--C-:B------:R-:W-:Y:S01]  /*1bc0*/  SHF.R.U64 R38, R32, 0x10, R33.reuse ;  /* 0x0000001020267819 */ /* 0x100fe20000001221 */
[----:B------:R-:W-:Y:S01]  /*1bd0*/  HADD2.F32 R37, -RZ, R33.H0_H0 ;  /* 0x20000021ff257230 */ /* 0x000fe20000004100 */
[----:B------:R-:W-:Y:S01]  /*1be0*/  FMNMX R51, R48, R49, !PT ;  /* 0x0000003130337209 */ /* 0x000fe20007800000 */
[----:B------:R-:W-:Y:S01]  /*1bf0*/  HADD2.F32 R32, -RZ, R35.H0_H0 ;  /* 0x20000023ff207230 */ /* 0x000fe20000004100 */
[----:B------:R-:W-:Y:S01]  /*1c00*/  SHF.R.U32.HI R39, RZ, 0x10, R33 ;  /* 0x00000010ff277819 */ /* 0x000fe20000011621 */
[----:B------:R-:W-:Y:S01]  /*1c10*/  HADD2.F32 R33, -RZ, R34.H0_H0 ;  /* 0x20000022ff217230 */ /* 0x000fe20000004100 */
[----:B------:R-:W-:Y:S01]  /*1c20*/  SHF.R.U64 R49, R34, 0x10, R35 ;  /* 0x0000001022317819 */ /* 0x000fe20000001223 */
[----:B------:R-:W-:Y:S01]  /*1c30*/  HADD2.F32 R34, -RZ, R38.H0_H0 ;  /* 0x20000026ff227230 */ /* 0x000fe20000004100 */
[C---:B------:R-:W-:Y:S01]  /*1c40*/  FSETP.GT.AND P1, PT, R36.reuse, RZ, PT ;  /* 0x000000ff2400720b */ /* 0x040fe20003f24000 */
[----:B------:R-:W-:Y:S01]  /*1c50*/  FMUL R36, R36, R36 ;  /* 0x0000002424247220 */ /* 0x000fe20000400000 */
[C---:B------:R-:W-:Y:S01]  /*1c60*/  FSETP.GT.AND P2, PT, R37.reuse, RZ, PT ;  /* 0x000000ff2500720b */ /* 0x040fe20003f44000 */
[----:B------:R-:W-:Y:S01]  /*1c70*/  FMUL R38, R37, R37 ;  /* 0x0000002525267220 */ /* 0x000fe20000400000 */
[----:B------:R-:W-:Y:S01]  /*1c80*/  FMUL R37, R34, R34 ;  /* 0x0000002222257220 */ /* 0x000fe20000400000 */
[----:B------:R-:W-:Y:S01]  /*1c90*/  HADD2.F32 R39, -RZ, R39.H0_H0 ;  /* 0x20000027ff277230 */ /* 0x000fe20000004100 */
[----:B------:R-:W-:Y:S01]  /*1ca0*/  FSEL R36, R36, RZ, P1 ;  /* 0x000000ff24247208 */ /* 0x000fe20000800000 */
[----:B------:R-:W-:Y:S01]  /*1cb0*/  BSSY B0, `(.L_x_31281) ;  /* 0x0000036000007945 */ /* 0x000fe20003800000 */
[----:B------:R-:W-:Y:S01]  /*1cc0*/  FSETP.GT.AND P1, PT, R34, RZ, PT ;  /* 0x000000ff2200720b */ /* 0x000fe20003f24000 */
[----:B------:R-:W-:Y:S01]  /*1cd0*/  HADD2.F32 R34, -RZ, R49.H0_H0 ;  /* 0x20000031ff227230 */ /* 0x000fe20000004100 */
[----:B------:R-:W-:Y:S01]  /*1ce0*/  FMNMX R48, R51, R36, !PT ;  /* 0x0000002433307209 */ /* 0x000fe20007800000 */
[----:B------:R-:W-:Y:S01]  /*1cf0*/  FMUL R36, R36, UR10 ;  /* 0x0000000a24247c20 */ /* 0x000fe20008400000 */
[----:B------:R-:W-:-:S02]  /*1d00*/  FSEL R37, R37, RZ, P1 ;  /* 0x000000ff25257208 */ /* 0x000fc40000800000 */
[C---:B------:R-:W-:Y:S01]  /*1d10*/  FSETP.GT.AND P3, PT, R39.reuse, RZ, PT ;  /* 0x000000ff2700720b */ /* 0x040fe20003f64000 */
[----:B------:R-:W-:Y:S01]  /*1d20*/  FMUL R39, R39, R39 ;  /* 0x0000002727277220 */ /* 0x000fe20000400000 */
[----:B------:R-:W-:Y:S02]  /*1d30*/  FSEL R38, R38, RZ, P2 ;  /* 0x000000ff26267208 */ /* 0x000fe40001000000 */
[C---:B------:R-:W-:Y:S01]  /*1d40*/  FMNMX R49, R37.reuse, R48, !PT ;  /* 0x0000003025317209 */ /* 0x040fe20007800000 */
[----:B------:R-:W-:Y:S01]  /*1d50*/  FMUL R37, R37, UR10 ;  /* 0x0000000a25257c20 */ /* 0x000fe20008400000 */
[C---:B------:R-:W-:Y:S01]  /*1d60*/  FSETP.GT.AND P1, PT, R33.reuse, RZ, PT ;  /* 0x000000ff2100720b */ /* 0x040fe20003f24000 */
[----:B------:R-:W-:Y:S01]  /*1d70*/  FMUL R33, R33, R33 ;  /* 0x0000002121217220 */ /* 0x000fe20000400000 */
[----:B------:R-:W-:Y:S02]  /*1d80*/  SHF.R.U32.HI R35, RZ, 0x10, R35 ;  /* 0x00000010ff237819 */ /* 0x000fe40000011623 */
[----:B------:R-:W-:-:S02]  /*1d90*/  FSEL R39, R39, RZ, P3 ;  /* 0x000000ff27277208 */ /* 0x000fc40001800000 */
[----:B------:R-:W-:Y:S01]  /*1da0*/  FMNMX R48, R38, R49, !PT ;  /* 0x0000003126307209 */ /* 0x000fe20007800000 */
[----:B------:R-:W-:Y:S01]  /*1db0*/  HADD2.F32 R35, -RZ, R35.H0_H0 ;  /* 0x20000023ff237230 */ /* 0x000fe20000004100 */
[C---:B------:R-:W-:Y:S01]  /*1dc0*/  FSETP.GT.AND P2, PT, R34.reuse, RZ, PT ;  /* 0x000000ff2200720b */ /* 0x040fe20003f44000 */
[----:B------:R-:W-:Y:S01]  /*1dd0*/  FMUL R34, R34, R34 ;  /* 0x0000002222227220 */ /* 0x000fe20000400000 */
[----:B------:R-:W-:Y:S01]  /*1de0*/  FSEL R49, R33, RZ, P1 ;  /* 0x000000ff21317208 */ /* 0x000fe20000800000 */
[----:B------:R-:W-:Y:S01]  /*1df0*/  FMUL R38, R38, UR10 ;  /* 0x0000000a26267c20 */ /* 0x000fe20008400000 */
[C---:B------:R-:W-:Y:S01]  /*1e00*/  FMNMX R48, R39.reuse, R48, !PT ;  /* 0x0000003027307209 */ /* 0x040fe20007800000 */
[----:B------:R-:W-:Y:S01]  /*1e10*/  FMUL R39, R39, UR10 ;  /* 0x0000000a27277c20 */ /* 0x000fe20008400000 */
[----:B------:R-:W-:Y:S02]  /*1e20*/  ISETP.GE.U32.OR P0, PT, R41, R6, P0 ;  /* 0x000000062900720c */ /* 0x000fe40000706470 */
[C---:B------:R-:W-:Y:S01]  /*1e30*/  FSETP.GT.AND P1, PT, R32.reuse, RZ, PT ;  /* 0x000000ff2000720b */ /* 0x040fe20003f24000 */
[----:B------:R-:W-:Y:S01]  /*1e40*/  FMUL R32, R32, R32 ;  /* 0x0000002020207220 */ /* 0x000fe20000400000 */
[----:B------:R-:W-:-:S02]  /*1e50*/  FSEL R50, R34, RZ, P2 ;  /* 0x000000ff22327208 */ /* 0x000fc40001000000 */
[----:B------:R-:W-:Y:S02]  /*1e60*/  FMNMX R33, R49, R48, !PT ;  /* 0x0000003031217209 */ /* 0x000fe40007800000 */
[C---:B------:R-:W-:Y:S01]  /*1e70*/  FSETP.GT.AND P2, PT, R35.reuse, RZ, PT ;  /* 0x000000ff2300720b */ /* 0x040fe20003f44000 */
[----:B------:R-:W-:Y:S01]  /*1e80*/  FMUL R35, R35, R35 ;  /* 0x0000002323237220 */ /* 0x000fe20000400000 */
[----:B------:R-:W-:Y:S01]  /*1e90*/  FSEL R34, R32, RZ, P1 ;  /* 0x000000ff20227208 */ /* 0x000fe20000800000 */
[----:B------:R-:W-:Y:S01]  /*1ea0*/  FMUL R32, R49, UR10 ;  /* 0x0000000a31207c20 */ /* 0x000fe20008400000 */
[----:B------:R-:W-:Y:S02]  /*1eb0*/  FMNMX R33, R50, R33, !PT ;  /* 0x0000002132217209 */ /* 0x000fe40007800000 */
[----:B------:R-:W-:Y:S02]  /*1ec0*/  FSEL R35, R35, RZ, P2 ;  /* 0x000000ff23237208 */ /* 0x000fe40001000000 */
[C---:B------:R-:W-:Y:S01]  /*1ed0*/  FMNMX R48, R34.reuse, R33, !PT ;  /* 0x0000002122307209 */ /* 0x040fe20007800000 */
[----:B------:R-:W-:Y:S01]  /*1ee0*/  FMUL R34, R34, UR10 ;  /* 0x0000000a22227c20 */ /* 0x000fe20008400000 */
[----:B------:R-:W-:-:S02]  /*1ef0*/  FMUL R33, R50, UR10 ;  /* 0x0000000a32217c20 */ /* 0x000fc40008400000 */
        /* <DEDUP_REMOVED lines=17> */
.L_x_31282:
[----:B------:R-:W-:Y:S05]  /*2010*/  BSYNC B0 ;  /* 0x0000000000007941 */ /* 0x000fea0003800000 */
.L_x_31281:
        /* <DEDUP_REMOVED lines=18> */
.L_x_31284:
[----:B------:R-:W-:Y:S05]  /*2140*/  BSYNC B0 ;  /* 0x0000000000007941 */ /* 0x000fea0003800000 */
.L_x_31283:
        /* <DEDUP_REMOVED lines=79> */
.L_x_31289:
        /* <DEDUP_REMOVED lines=51> */
.L_x_31288:
[----:B------:R-:W-:Y:S05]  /*2970*/  BSYNC B1 ;  /* 0x0000000000017941 */ /* 0x000fea0003800000 */
.L_x_31287:
        /* <DEDUP_REMOVED lines=16> */
.L_x_31291:
[----:B------:R-:W-:Y:S05]  /*2a80*/  BSYNC B1 ;  /* 0x0000000000017941 */ /* 0x000fea0003800000 */
.L_x_31290:
        /* <DEDUP_REMOVED lines=25> */
.L_x_31286:
[----:B------:R-:W-:Y:S05]  /*2c20*/  BSYNC B0 ;  /* 0x0000000000007941 */ /* 0x000fea0003800000 */
.L_x_31285:
        /* <DEDUP_REMOVED lines=29> */
.L_x_31296:
        /* <DEDUP_REMOVED lines=51> */
.L_x_31295:
[----:B------:R-:W-:Y:S05]  /*3130*/  BSYNC B1 ;  /* 0x0000000000017941 */ /* 0x000fea0003800000 */
.L_x_31294:
        /* <DEDUP_REMOVED lines=15> */
.L_x_31298:
[----:B------:R-:W-:Y:S05]  /*3230*/  BSYNC B1 ;  /* 0x0000000000017941 */ /* 0x000fea0003800000 */
.L_x_31297:
        /* <DEDUP_REMOVED lines=25> */
.L_x_31293:
[----:B------:R-:W-:Y:S05]  /*33d0*/  BSYNC B0 ;  /* 0x0000000000007941 */ /* 0x000fea0003800000 */
.L_x_31292:
        /* <DEDUP_REMOVED lines=32> */
.L_x_31303:
        /* <DEDUP_REMOVED lines=51> */
.L_x_31302:
[----:B------:R-:W-:Y:S05]  /*3910*/  BSYNC B1 ;  /* 0x0000000000017941 */ /* 0x000fea0003800000 */
.L_x_31301:
        /* <DEDUP_REMOVED lines=15> */
.L_x_31305:
[----:B------:R-:W-:Y:S05]  /*3a10*/  BSYNC B1 ;  /* 0x0000000000017941 */ /* 0x000fea0003800000 */
.L_x_31304:
        /* <DEDUP_REMOVED lines=25> */
.L_x_31300:
[----:B------:R-:W-:Y:S05]  /*3bb0*/  BSYNC B0 ;  /* 0x0000000000007941 */ /* 0x000fea0003800000 */
.L_x_31299:
        /* <DEDUP_REMOVED lines=28> */
.L_x_31311:
        /* <DEDUP_REMOVED lines=53> */
.L_x_31310:
[----:B------:R-:W-:-:S07]  /*40d0*/  VIADD R6, R29, 0x5 ;  /* 0x000000051d067836 */ /* 0x000fce0000000000 */
.L_x_31309:
[----:B------:R-:W-:Y:S05]  /*40e0*/  BSYNC B1 ;  /* 0x0000000000017941 */ /* 0x000fea0003800000 */
.L_x_31308:
        /* <DEDUP_REMOVED lines=17> */
.L_x_31313:
[----:B------:R-:W-:Y:S05]  /*4200*/  BSYNC B1 ;  /* 0x0000000000017941 */ /* 0x000fea0003800000 */
.L_x_31312:
        /* <DEDUP_REMOVED lines=24> */
.L_x_31307:
[----:B------:R-:W-:Y:S05]  /*4390*/  BSYNC B0 ;  /* 0x0000000000007941 */ /* 0x000fea0003800000 */
.L_x_31306:
        /* <DEDUP_REMOVED lines=41> */
.L_x_31324:
[----:B-1----:R-:W-:-:S07]  /*4630*/  FMNMX R5, R4, R5, !PT ;  /* 0x0000000504057209 */ /* 0x002fce0007800000 */
.L_x_31316:
[----:B------:R-:W-:Y:S05]  /*4640*/  BSYNC B0 ;  /* 0x0000000000007941 */ /* 0x000fea0003800000 */
.L_x_31315:
[----:B------:R-:W-:Y:S01]  /*4650*/  ISETP.NE.AND P0, PT, R0, RZ, PT ;  /* 0x000000ff0000720c */ /* 0x000fe20003f05270 */
[----:B------:R-:W-:-:S12]  /*4660*/  BSSY B0, `(.L_x_31314) ;  /* 0x0000004000007945 */ /* 0x000fd80003800000 */
[----:B------:R-:W-:Y:S05]  /*4670*/  @P0 BRA `(.L_x_31318) ;  /* 0x0000000000080947 */ /* 0x000fea0003800000 */
[----:B------:R-:W1:Y:S02]  /*4680*/  LDC.64 R2, c[0x0][0x238] ;  /* 0x00008e00ff027b82 */ /* 0x000e640000000a00 */
[----:B-1----:R1:W-:Y:S02]  /*4690*/  REDG.E.MAX.S32.STRONG.GPU desc[UR8][R2.64], R5 ;  /* 0x000000050200798e */ /* 0x0023e4000d10e388 */
.L_x_31318:
[----:B------:R-:W-:Y:S05]  /*46a0*/  BSYNC B0 ;  /* 0x0000000000007941 */ /* 0x000fea0003800000 */
.L_x_31314:
        /* <DEDUP_REMOVED lines=13> */
[----:B-1----:R-:W-:Y:S05]  /*4780*/  CALL.REL.NOINC `($__internal_679_$__cuda_sm20_rcp_rn_f32_slowpath) ;  /* 0x0000000400847944 */ /* 0x002fea0003c00000 */
[----:B------:R-:W-:Y:S05]  /*4790*/  BRA `(.L_x_31320) ;  /* 0x0000000000147947 */ /* 0x000fea0003800000 */
.L_x_31319:
[----:B-1----:R-:W1:Y:S01]  /*47a0*/  MUFU.RCP R5, UR10 ;  /* 0x0000000a00057d08 */ /* 0x002e620008001000 */
[----:B------:R-:W-:-:S04]  /*47b0*/  IMAD.U32 R0, RZ, RZ, UR10 ;  /* 0x0000000aff007e24 */ /* 0x000fc8000f8e00ff */
[----:B-1----:R-:W-:-:S04]  /*47c0*/  FFMA R0, R5, R0, -1 ;  /* 0xbf80000005007423 */ /* 0x002fc80000000000 */
[----:B------:R-:W-:-:S04]  /*47d0*/  FADD.FTZ R0, -R0, -RZ ;  /* 0x800000ff00007221 */ /* 0x000fc80000010100 */
[----:B------:R-:W-:-:S07]  /*47e0*/  FFMA R5, R5, R0, R5 ;  /* 0x0000000005057223 */ /* 0x000fce0000000005 */
.L_x_31320:
[----:B------:R-:W1:Y:S02]  /*47f0*/  LDC.64 R2, c[0x0][0x240] ;  /* 0x00009000ff027b82 */ /* 0x000e640000000a00 */
[----:B-1----:R-:W-:Y:S01]  /*4800*/  STG.E desc[UR8][R2.64], R5 ;  /* 0x0000000502007986 */ /* 0x002fe2000c101908 */
[----:B------:R-:W-:Y:S05]  /*4810*/  EXIT ;  /* 0x000000000000794d */ /* 0x000fea0003800000 */
.L_x_31317:
[----:B------:R-:W-:Y:S02]  /*4820*/  IMAD.MOV.U32 R7, RZ, RZ, 0x4 ;  /* 0x00000004ff077424 */ /* 0x000fe400078e00ff */
[----:B------:R-:W-:Y:S02]  /*4830*/  IMAD.MOV.U32 R9, RZ, RZ, 0x1f ;  /* 0x0000001fff097424 */ /* 0x000fe400078e00ff */
[----:B------:R-:W-:-:S07]  /*4840*/  IMAD.MOV.U32 R6, RZ, RZ, -0x1 ;  /* 0xffffffffff067424 */ /* 0x000fce00078e00ff */
[----:B01----:R-:W-:Y:S05]  /*4850*/  WARPSYNC.COLLECTIVE R6, `(.L_x_31321) ;  /* 0x0000000006087348 */ /* 0x003fea0003c00000 */
[----:B-1----:R1:W2:Y:S02]  /*4860*/  SHFL.DOWN P0, R5, R2, R7, R9 ;  /* 0x0800000702057389 */ /* 0x0022a40000000009 */
[----:B012---:R-:W-:Y:S01]  /*4870*/  ENDCOLLECTIVE ;  /* 0x000000000000791b */ /* 0x007fe20003800000 */
.L_x_31321:
[----:B------:R-:W-:Y:S02]  /*4880*/  IMAD.MOV.U32 R7, RZ, RZ, 0x2 ;  /* 0x00000002ff077424 */ /* 0x000fe400078e00ff */
[----:B------:R-:W-:-:S05]  /*4890*/  IMAD.MOV.U32 R3, RZ, RZ, R5 ;  /* 0x000000ffff037224 */ /* 0x000fca00078e0005 */
[----:B------:R-:W-:-:S05]  /*48a0*/  FMNMX R3, R3, R2, !PT ;  /* 0x0000000203037209 */ /* 0x000fca0007800000 */
[----:B------:R-:W-:-:S07]  /*48b0*/  IMAD.MOV.U32 R2, RZ, RZ, R3 ;  /* 0x000000ffff027224 */ /* 0x000fce00078e0003 */
[----:B------:R-:W-:Y:S05]  /*48c0*/  WARPSYNC.COLLECTIVE R6, `(.L_x_31322) ;  /* 0x0000000006087348 */ /* 0x000fea0003c00000 */
[----:B------:R0:W1:Y:S02]  /*48d0*/  SHFL.DOWN P0, R5, R2, R7, R9 ;  /* 0x0800000702057389 */ /* 0x0000640000000009 */
[----:B01----:R-:W-:Y:S01]  /*48e0*/  ENDCOLLECTIVE ;  /* 0x000000000000791b */ /* 0x003fe20003800000 */
.L_x_31322:
[----:B------:R-:W-:Y:S02]  /*48f0*/  IMAD.MOV.U32 R7, RZ, RZ, 0x1 ;  /* 0x00000001ff077424 */ /* 0x000fe400078e00ff */
[----:B------:R-:W-:-:S05]  /*4900*/  IMAD.MOV.U32 R4, RZ, RZ, R5 ;  /* 0x000000ffff047224 */ /* 0x000fca00078e0005 */
[----:B------:R-:W-:-:S05]  /*4910*/  FMNMX R4, R3, R4, !PT ;  /* 0x0000000403047209 */ /* 0x000fca0007800000 */
[----:B------:R-:W-:-:S07]  /*4920*/  IMAD.MOV.U32 R2, RZ, RZ, R4 ;  /* 0x000000ffff027224 */ /* 0x000fce00078e0004 */
[----:B------:R-:W-:Y:S05]  /*4930*/  WARPSYNC.COLLECTIVE R6, `(.L_x_31323) ;  /* 0x0000000006087348 */ /* 0x000fea0003c00000 */
[----:B------:R0:W1:Y:S02]  /*4940*/  SHFL.DOWN P0, R5, R2, R7, R9 ;  /* 0x0800000702057389 */ /* 0x0000640000000009 */
[----:B01----:R-:W-:Y:S01]  /*4950*/  ENDCOLLECTIVE ;  /* 0x000000000000791b */ /* 0x003fe20003800000 */
.L_x_31323:
[----:B------:R-:W-:Y:S05]  /*4960*/  BRA `(.L_x_31324) ;  /* 0xfffffffc00307947 */ /* 0x000fea000383ffff */
        .weak           $__internal_678_$__cuda_sm20_div_u64
        .type           $__internal_678_$__cuda_sm20_div_u64,@function
        .size           $__internal_678_$__cuda_sm20_div_u64,($__internal_679_$__cuda_sm20_rcp_rn_f32_slowpath - $__internal_678_$__cuda_sm20_div_u64)
$__internal_678_$__cuda_sm20_div_u64:
        /* <DEDUP_REMOVED lines=66> */
[----:B------:R-:W-:Y:S06]  /*4d90*/  RET.REL.NODEC R6 `(_ZN18transformer_engine6detail38cast_transpose_fused_kernel_notalignedILb0ELb0ELb1EfNS_16CTDBiasDActParamI6__halfS3_ffEELi4ELi2ENS_5EmptyEXadL_ZNS_5sreluIffEET_T0_RKS5_EEEEvT3_mmm) ;  /* 0xffffffb006987950 */ /* 0x000fec0003c3ffff */
        .weak           $__internal_679_$__cuda_sm20_rcp_rn_f32_slowpath
        .type           $__internal_679_$__cuda_sm20_rcp_rn_f32_slowpath,@function
        .size           $__internal_679_$__cuda_sm20_rcp_rn_f32_slowpath,(.L_x_35164 - $__internal_679_$__cuda_sm20_rcp_rn_f32_slowpath)
$__internal_679_$__cuda_sm20_rcp_rn_f32_slowpath:
        /* <DEDUP_REMOVED lines=15> */
.L_x_31325:
        /* <DEDUP_REMOVED lines=33> */
.L_x_31327:
[----:B------:R0:W1:Y:S02]  /*50a0*/  MUFU.RCP R2, R0 ;  /* 0x0000000000027308 */ /* 0x0000640000001000 */
.L_x_31326:
[----:B-1-3--:R-:W-:Y:S02]  /*50b0*/  IMAD.MOV.U32 R5, RZ, RZ, R2 ;  /* 0x000000ffff057224 */ /* 0x00afe400078e0002 */
[----:B------:R-:W-:Y:S02]  /*50c0*/  IMAD.MOV.U32 R2, RZ, RZ, R7 ;  /* 0x000000ffff027224 */ /* 0x000fe400078e0007 */
[----:B------:R-:W-:-:S04]  /*50d0*/  IMAD.MOV.U32 R3, RZ, RZ, 0x0 ;  /* 0x00000000ff037424 */ /* 0x000fc800078e00ff */
[----:B0-2---:R-:W-:Y:S05]  /*50e0*/  RET.REL.NODEC R2 `(_ZN18transformer_engine6detail38cast_transpose_fused_kernel_notalignedILb0ELb0ELb1EfNS_16CTDBiasDActParamI6__halfS3_ffEELi4ELi2ENS_5EmptyEXadL_ZNS_5sreluIffEET_T0_RKS5_EEEEvT3_mmm) ;  /* 0xffffffac02c47950 */ /* 0x005fea0003c3ffff */
.L_x_31328:
        /* <DEDUP_REMOVED lines=9> */
.L_x_35164:


//--------------------- .text._ZN18transformer_engine6detail38cast_transpose_fused_kernel_notalignedILb0ELb0ELb1EfNS_16CTDBiasDActParamIff13__nv_fp8_e4m3fEELi2ELi8ENS_5EmptyEXadL_ZNS_5sreluIffEET_T0_RKS5_EEEEvT3_mmm --------------------------
	.section	.text._ZN18transformer_engine6detail38cast_transpose_fused_kernel_notalignedILb0ELb0ELb1EfNS_16CTDBiasDActParamIff13__nv_fp8_e4m3fEELi2ELi8ENS_5EmptyEXadL_ZNS_5sreluIffEET_T0_RKS5_EEEEvT3_mmm,"ax",@progbits
	.align	128
        .global         _ZN18transformer_engine6detail38cast_transpose_fused_kernel_notalignedILb0ELb0ELb1EfNS_16CTDBiasDActParamIff13__nv_fp8_e4m3fEELi2ELi8ENS_5EmptyEXadL_ZNS_5sreluIffEET_T0_RKS5_EEEEvT3_mmm
        .type           _ZN18transformer_engine6detail38cast_transpose_fused_kernel_notalignedILb0ELb0ELb1EfNS_16CTDBiasDActParamIff13__nv_fp8_e4m3fEELi2ELi8ENS_5EmptyEXadL_ZNS_5sreluIffEET_T0_RKS5_EEEEvT3_mmm,@function
        .size           _ZN18transformer_engine6detail38cast_transpose_fused_kernel_notalignedILb0ELb0ELb1EfNS_16CTDBiasDActParamIff13__nv_fp8_e4m3fEELi2ELi8ENS_5EmptyEXadL_ZNS_5sreluIffEET_T0_RKS5_EEEEvT3_mmm,(.L_x_35166 - _ZN18transformer_engine6detail38cast_transpose_fused_kernel_notalignedILb0ELb0ELb1EfNS_16CTDBiasDActParamIff13__nv_fp8_e4m3fEELi2ELi8ENS_5EmptyEXadL_ZNS_5sreluIffEET_T0_RKS5_EEEEvT3_mmm)
        .other          _ZN18transformer_engine6detail38cast_transpose_fused_kernel_notalignedILb0ELb0ELb1EfNS_16CTDBiasDActParamIff13__nv_fp8_e4m3fEELi2ELi8ENS_5EmptyEXadL_ZNS_5sreluIffEET_T0_RKS5_EEEEvT3_mmm,@"STO_CUDA_ENTRY STV_DEFAULT"
_ZN18transformer_engine6detail38cast_transpose_fused_kernel_notalignedILb0ELb0ELb1EfNS_16CTDBiasDActParamIff13__nv_fp8_e4m3fEELi2ELi8ENS_5EmptyEXadL_ZNS_5sreluIffEET_T0_RKS5_EEEEvT3_mmm:
.text._ZN18transformer_engine6detail38cast_transpose_fused_kernel_notalignedILb0ELb0ELb1EfNS_16CTDBiasDActParamIff13__nv_fp8_e4m3fEELi2ELi8ENS_5EmptyEXadL_ZNS_5sreluIffEET_T0_RKS5_EEEEvT3_mmm:
        /* <DEDUP_REMOVED lines=19> */
[----:B------:R-:W-:Y:S05]  /*0130*/  CALL.REL.NOINC `($__internal_680_$__cuda_sm20_div_u64) ;  /* 0x0000006800247944 */ /* 0x000fea0003c00000 */
        /* <DEDUP_REMOVED lines=9> */
.L_x_31329:
        /* <DEDUP_REMOVED lines=22> */
.L_x_31330:
[----:B------:R-:W0:Y:S01]  /*0330*/  LDC.64 R54, c[0x0][0x258] ;  /* 0x00009600ff367b82 */ /* 0x000e220000000a00 */
[----:B------:R-:W-:Y:S01]  /*0340*/  ULDC.64 UR4, c[0x0][0x260] ;  /* 0x0000980000047ab9 */ /* 0x000fe20000000a00 */
[C---:B------:R-:W-:Y:S01]  /*0350*/  SHF.L.U64.HI R2, R56.reuse, 0x5, R57 ;  /* 0x0000000538027819 */ /* 0x040fe20000010239 */
[----:B------:R-:W-:Y:S01]  /*0360*/  USHF.R.U64 UR6, UR4, 0x3, UR5 ;  /* 0x0000000304067899 */ /* 0x000fe20008001205 */
[C-C-:B------:R-:W-:Y:S01]  /*0370*/  SHF.L.U64.HI R3, R17.reuse, 0x5, R16.reuse ;  /* 0x0000000511037819 */ /* 0x140fe20000010210 */
[----:B------:R-:W-:Y:S01]  /*0380*/  USHF.R.U32.HI UR7, URZ, 0x3, UR5 ;  /* 0x000000033f077899 */ /* 0x000fe20008011605 */
[--C-:B------:R-:W-:Y:S01]  /*0390*/  SHF.R.U32.HI R0, RZ, 0x5, R19.reuse ;  /* 0x00000005ff007819 */ /* 0x100fe20000011613 */
[----:B------:R-:W-:Y:S01]  /*03a0*/  IMAD.SHL.U32 R5, R17, 0x2, RZ ;  /* 0x0000000211057824 */ /* 0x000fe200078e00ff */
[----:B------:R-:W-:Y:S01]  /*03b0*/  LOP3.LUT R68, R19, 0xe0, RZ, 0xc0, !PT ;  /* 0x000000e013447812 */ /* 0x000fe200078ec0ff */
[----:B------:R-:W-:Y:S01]  /*03c0*/  ULDC.64 UR8, c[0x0][0x230] ;  /* 0x00008c0000087ab9 */ /* 0x000fe20000000a00 */
[----:B------:R-:W-:Y:S01]  /*03d0*/  LEA R13, P1, -R56, UR6, 0x5 ;  /* 0x00000006380d7c11 */ /* 0x000fe2000f8229ff */
[C---:B------:R-:W-:Y:S01]  /*03e0*/  IMAD.SHL.U32 R6, R0.reuse, 0x4, RZ ;  /* 0x0000000400067824 */ /* 0x040fe200078e00ff */
[----:B------:R-:W-:Y:S01]  /*03f0*/  SHF.L.U64.HI R4, R17, 0x1, R16 ;  /* 0x0000000111047819 */ /* 0x000fe20000010210 */
[----:B------:R-:W-:Y:S01]  /*0400*/  IMAD R7, R0, -0x4, R19 ;  /* 0xfffffffc00077824 */ /* 0x000fe200078e0213 */
[----:B------:R-:W-:Y:S01]  /*0410*/  IADD3.X R2, ~R2, UR7, RZ, P1, !PT ;  /* 0x0000000702027c10 */ /* 0x000fe20008ffe5ff */
[----:B------:R-:W-:Y:S01]  /*0420*/  ULDC.64 UR10, c[0x0][0x210] ;  /* 0x00008400000a7ab9 */ /* 0x000fe20000000a00 */
[----:B------:R-:W-:-:S02]  /*0430*/  ISETP.LT.U32.AND P1, PT, R13, 0x20, PT ;  /* 0x000000200d00780c */ /* 0x000fc40003f21070 */
[----:B------:R-:W-:Y:S02]  /*0440*/  CS2R R20, SRZ ;  /* 0x0000000000147805 */ /* 0x000fe4000001ff00 */
        /* <DEDUP_REMOVED lines=8> */
[----:B------:R-:W-:Y:S01]  /*04d0*/  SEL R13, R13, 0x20, P1 ;  /* 0x000000200d0d7807 */ /* 0x000fe20000800000 */
[CC--:B------:R-:W-:Y:S01]  /*04e0*/  IMAD R23, R14.reuse, R68.reuse, RZ ;  /* 0x000000440e177224 */ /* 0x0c0fe200078e02ff */
[----:B------:R-:W-:Y:S01]  /*04f0*/  ISETP.NE.U32.AND P1, PT, RZ, UR8, PT ;  /* 0x00000008ff007c0c */ /* 0x000fe2000bf25070 */
[----:B------:R-:W-:Y:S01]  /*0500*/  IMAD.X R3, R14, 0x1, ~R3, P0 ;  /* 0x000000010e037824 */ /* 0x000fe200000e0e03 */
[----:B------:R-:W-:Y:S01]  /*0510*/  ISETP.LT.U32.AND P0, PT, R12, 0x20, PT ;  /* 0x000000200c00780c */ /* 0x000fe20003f01070 */
[----:B------:R-:W-:Y:S01]  /*0520*/  IMAD.WIDE.U32 R68, R15, R68, RZ ;  /* 0x000000440f447225 */ /* 0x000fe200078e00ff */
[----:B------:R-:W-:Y:S01]  /*0530*/  ISETP.NE.AND.EX P1, PT, RZ, UR9, PT, P1 ;  /* 0x00000009ff007c0c */ /* 0x000fe2000bf25310 */
[----:B------:R-:W-:Y:S01]  /*0540*/  ULDC.64 UR8, c[0x0][0x208] ;  /* 0x0000820000087ab9 */ /* 0x000fe20000000a00 */
[----:B------:R-:W-:Y:S01]  /*0550*/  ISETP.LT.U32.AND.EX P0, PT, R3, RZ, PT, P0 ;  /* 0x000000ff0300720c */ /* 0x000fe20003f01100 */
[----:B------:R-:W-:Y:S01]  /*0560*/  IMAD.WIDE.U32 R2, R56, R54, RZ ;  /* 0x0000003638027225 */ /* 0x000fe200078e00ff */
[----:B------:R-:W-:-:S02]  /*0570*/  IADD3 R26, P3, R27, R68, RZ ;  /* 0x000000441b1a7210 */ /* 0x000fc40007f7e0ff */
[----:B------:R-:W-:Y:S01]  /*0580*/  SEL R12, R12, 0x20, P0 ;  /* 0x000000200c0c7807 */ /* 0x000fe20000000000 */
[----:B------:R-:W-:Y:S01]  /*0590*/  IMAD.IADD R47, R3, 0x1, R47 ;  /* 0x00000001032f7824 */ /* 0x000fe200078e022f */
[----:B------:R-:W-:Y:S01]  /*05a0*/  ISETP.GE.U32.AND P0, PT, R6, R13, PT ;  /* 0x0000000d0600720c */ /* 0x000fe20003f06070 */
[----:B------:R-:W-:Y:S01]  /*05b0*/  IMAD.IADD R23, R69, 0x1, R23 ;  /* 0x0000000145177824 */ /* 0x000fe200078e0217 */
[C---:B------:R-:W-:Y:S02]  /*05c0*/  LEA R0, P2, R2.reuse, R5, 0x3 ;  /* 0x0000000502007211 */ /* 0x040fe400078418ff */
[----:B------:R-:W-:Y:S01]  /*05d0*/  ISETP.LT.U32.AND P0, PT, R27, R12, !P0 ;  /* 0x0000000c1b00720c */ /* 0x000fe20004701070 */
[----:B------:R-:W-:Y:S01]  /*05e0*/  IMAD.X R27, RZ, RZ, R23, P3 ;  /* 0x000000ffff1b7224 */ /* 0x000fe200018e0617 */
[----:B------:R-:W-:Y:S02]  /*05f0*/  LEA.HI.X R47, R2, R4, R47, 0x3, P2 ;  /* 0x00000004022f7211 */ /* 0x000fe400010f1c2f */
[----:B------:R-:W-:-:S04]  /*0600*/  LEA R11, P2, R0, UR10, 0x7 ;  /* 0x0000000a000b7c11 */ /* 0x000fc8000f8438ff */
[----:B------:R-:W-:Y:S02]  /*0610*/  LEA.HI.X R10, R0, UR11, R47, 0x7, P2 ;  /* 0x0000000b000a7c11 */ /* 0x000fe400090f3c2f */
[----:B------:R-:W-:Y:S01]  /*0620*/  CS2R R32, SRZ ;  /* 0x0000000000207805 */ /* 0x000fe2000001ff00 */
[----:B------:R-:W-:Y:S01]  /*0630*/  VIADD R7, R7, 0xffffffff ;  /* 0xffffffff07077836 */ /* 0x000fe20000000000 */
[----:B------:R-:W-:Y:S01]  /*0640*/  ULDC.64 UR10, c[0x0][0x220] ;  /* 0x00008800000a7ab9 */ /* 0x000fe20000000a00 */
[C---:B------:R-:W-:Y:S02]  /*0650*/  @P0 IADD3 R4, P3, R26.reuse, R15, RZ ;  /* 0x0000000f1a040210 */ /* 0x040fe40007f7e0ff */
[----:B------:R-:W-:-:S03]  /*0660*/  @P0 LEA R2, P2, R26, R11, 0x3 ;  /* 0x0000000b1a020211 */ /* 0x000fc600078418ff */
[----:B------:R-:W-:Y:S01]  /*0670*/  @P0 IMAD.X R5, R27, 0x1, R14, P3 ;  /* 0x000000011b050824 */ /* 0x000fe200018e060e */
[----:B------:R-:W-:Y:S02]  /*0680*/  @P0 LEA R30, P3, R4, R11, 0x3 ;  /* 0x0000000b041e0211 */ /* 0x000fe400078618ff */
[-C--:B------:R-:W-:Y:S02]  /*0690*/  @P0 LEA.HI.X R3, R26, R10.reuse, R27, 0x3, P2 ;  /* 0x0000000a1a030211 */ /* 0x080fe400010f1c1b */
[----:B------:R-:W-:Y:S02]  /*06a0*/  @P0 LEA.HI.X R31, R4, R10, R5, 0x3, P3 ;  /* 0x0000000a041f0211 */ /* 0x000fe400018f1c05 */
[----:B------:R-:W0:Y:S01]  /*06b0*/  @P1 LDC.64 R4, c[0x0][0x230] ;  /* 0x00008c00ff041b82 */ /* 0x000e220000000a00 */
[----:B------:R-:W-:Y:S01]  /*06c0*/  @P0 LOP3.LUT R9, R54, 0xfffffffe, RZ, 0xc0, !PT ;  /* 0xfffffffe36090812 */ /* 0x000fe200078ec0ff */
[----:B------:R1:W2:Y:S01]  /*06d0*/  @P0 LDG.E.64 R20, desc[UR8][R2.64] ;  /* 0x0000000802140981 */ /* 0x0002a2000c1e1b00 */
[----:B------:R-:W-:-:S02]  /*06e0*/  @P0 LEA R8, P3, R15, R26, 0x2 ;  /* 0x0000001a0f080211 */ /* 0x000fc400078610ff */
[----:B------:R-:W-:Y:S01]  /*06f0*/  @P0 LOP3.LUT R25, R55, 0x1fffffff, RZ, 0xc0, !PT ;  /* 0x1fffffff37190812 */ /* 0x000fe200078ec0ff */
[----:B------:R3:W4:Y:S01]  /*0700*/  @P0 LDG.E.64 R32, desc[UR8][R30.64] ;  /* 0x000000081e200981 */ /* 0x000722000c1e1b00 */
[----:B------:R-:W-:Y:S02]  /*0710*/  @P0 IADD3 R18, P2, R9, R26, RZ ;  /* 0x0000001a09120210 */ /* 0x000fe40007f5e0ff */
[----:B------:R-:W-:Y:S02]  /*0720*/  @P0 LEA.HI.X R9, R15, R27, R14, 0x2, P3 ;  /* 0x0000001b0f090211 */ /* 0x000fe400018f140e */
[CC--:B------:R-:W-:Y:S01]  /*0730*/  @P0 LEA R24, P3, R8.reuse, R11.reuse, 0x3 ;  /* 0x0000000b08180211 */ /* 0x0c0fe200078618ff */
[----:B-1----:R-:W-:Y:S02]  /*0740*/  @P0 IMAD.X R3, R25, 0x1, R27, P2 ;  /* 0x0000000119030824 */ /* 0x002fe400010e061b */
[----:B------:R-:W-:Y:S01]  /*0750*/  @P0 IMAD.MOV.U32 R34, RZ, RZ, R26 ;  /* 0x000000ffff220224 */ /* 0x000fe200078e001a */
[----:B------:R-:W-:Y:S01]  /*0760*/  @P0 LEA.HI.X R25, R8, R10, R9, 0x3, P3 ;  /* 0x0000000a08190211 */ /* 0x000fe200018f1c09 */
[----:B------:R-:W-:Y:S01]  /*0770*/  @P0 IMAD.MOV.U32 R35, RZ, RZ, R27 ;  /* 0x000000ffff230224 */ /* 0x000fe200078e001b */
[----:B------:R-:W-:Y:S01]  /*0780*/  @P0 LEA R28, P2, R18, R11, 0x3 ;  /* 0x0000000b121c0211 */ /* 0x000fe200078418ff */
[----:B------:R-:W-:-:S02]  /*0790*/  IMAD.MOV.U32 R9, RZ, RZ, 0x3f800000 ;  /* 0x3f800000ff097424 */ /* 0x000fc400078e00ff */
[----:B------:R-:W-:Y:S02]  /*07a0*/  @P0 IMAD.MOV.U32 R42, RZ, RZ, R26 ;  /* 0x000000ffff2a0224 */ /* 0x000fe400078e001a */
[----:B------:R-:W-:Y:S02]  /*07b0*/  @P0 IMAD.MOV.U32 R43, RZ, RZ, R27 ;  /* 0x000000ffff2b0224 */ /* 0x000fe400078e001b */
[----:B------:R-:W-:Y:S02]  /*07c0*/  @P0 IMAD R39, R14, 0x5, RZ ;  /* 0x000000050e270824 */ /* 0x000fe400078e02ff */
[----:B------:R-:W-:Y:S01]  /*07d0*/  @P0 IMAD.WIDE.U32 R34, R15, 0x5, R34 ;  /* 0x000000050f220825 */ /* 0x000fe200078e0022 */
[----:B------:R-:W-:Y:S02]  /*07e0*/  @P0 LEA.HI.X R29, R18, R10, R3, 0x3, P2 ;  /* 0x0000000a121d0211 */ /* 0x000fe400010f1c03 */
[----:B------:R-:W-:Y:S01]  /*07f0*/  CS2R R2, SRZ ;  /* 0x0000000000027805 */ /* 0x000fe2000001ff00 */
[----:B0-----:R-:W4:Y:S01]  /*0800*/  @P1 LDG.E R9, desc[UR8][R4.64] ;  /* 0x0000000804091981 */ /* 0x001f22000c1e1900 */
[----:B------:R-:W-:-:S02]  /*0810*/  @P0 IMAD R37, R14, 0x3, RZ ;  /* 0x000000030e250824 */ /* 0x000fc400078e02ff */
[C---:B---3--:R-:W-:Y:S01]  /*0820*/  @P0 IMAD.WIDE.U32 R30, R15.reuse, 0x3, R26 ;  /* 0x000000030f1e0825 */ /* 0x048fe200078e001a */
[-C--:B------:R-:W-:Y:S01]  /*0830*/  @P0 LEA R38, P2, R34, R11.reuse, 0x3 ;  /* 0x0000000b22260211 */ /* 0x080fe200078418ff */
[----:B------:R0:W3:Y:S02]  /*0840*/  @P0 LDG.E.64 R2, desc[UR8][R28.64] ;  /* 0x000000081c020981 */ /* 0x0000e4000c1e1b00 */
[----:B------:R-:W-:Y:S02]  /*0850*/  @P0 IMAD R41, R14, 0x6, RZ ;  /* 0x000000060e290824 */ /* 0x000fe400078e02ff */
[----:B------:R-:W-:Y:S01]  /*0860*/  @P0 IMAD.WIDE.U32 R42, R15, 0x6, R42 ;  /* 0x000000060f2a0825 */ /* 0x000fe200078e002a */
[----:B------:R-:W-:-:S03]  /*0870*/  @P0 LEA R40, P1, R30, R11, 0x3 ;  /* 0x0000000b1e280211 */ /* 0x000fc600078218ff */
[----:B------:R-:W-:Y:S02]  /*0880*/  @P0 IMAD.IADD R35, R35, 0x1, R39 ;  /* 0x0000000123230824 */ /* 0x000fe400078e0227 */
[----:B------:R-:W-:Y:S01]  /*0890*/  @P0 IMAD.IADD R37, R31, 0x1, R37 ;  /* 0x000000011f250824 */ /* 0x000fe200078e0225 */
[----:B------:R-:W-:Y:S01]  /*08a0*/  @P0 LEA R36, P3, R42, R11, 0x3 ;  /* 0x0000000b2a240211 */ /* 0x000fe200078618ff */
[----:B------:R-:W-:Y:S01]  /*08b0*/  @P0 IMAD.IADD R31, R43, 0x1, R41 ;  /* 0x000000012b1f0824 */ /* 0x000fe200078e0229 */
[-C--:B------:R-:W-:Y:S02]  /*08c0*/  @P0 LEA.HI.X R39, R34, R10.reuse, R35, 0x3, P2 ;  /* 0x0000000a22270211 */ /* 0x080fe400010f1c23 */
[----:B------:R-:W-:Y:S02]  /*08d0*/  CS2R R34, SRZ ;  /* 0x0000000000227805 */ /* 0x000fe4000001ff00 */
[-C--:B------:R-:W-:Y:S01]  /*08e0*/  @P0 LEA.HI.X R41, R30, R10.reuse, R37, 0x3, P1 ;  /* 0x0000000a1e290211 */ /* 0x080fe200008f1c25 */
[----:B------:R-:W-:Y:S01]  /*08f0*/  @P0 IMAD.WIDE.U32 R26, R15, 0x7, R26 ;  /* 0x000000070f1a0825 */ /* 0x000fe200078e001a */
[----:B------:R-:W-:-:S03]  /*0900*/  @P0 LEA.HI.X R37, R42, R10, R31, 0x3, P3 ;  /* 0x0000000a2a250211 */ /* 0x000fc600018f1c1f */
[----:B------:R-:W-:Y:S01]  /*0910*/  @P0 IMAD R31, R14, 0x7, RZ ;  /* 0x000000070e1f0824 */ /* 0x000fe200078e02ff */
[----:B0-----:R-:W-:Y:S02]  /*0920*/  CS2R R28, SRZ ;  /* 0x00000000001c7805 */ /* 0x001fe4000001ff00 */
[----:B------:R-:W-:Y:S01]  /*0930*/  CS2R R4, SRZ ;  /* 0x0000000000047805 */ /* 0x000fe2000001ff00 */
[----:B------:R0:W3:Y:S01]  /*0940*/  @P0 LDG.E.64 R34, desc[UR8][R24.64] ;  /* 0x0000000818220981 */ /* 0x0000e2000c1e1b00 */
[----:B------:R-:W-:Y:S01]  /*0950*/  @P0 IMAD.IADD R27, R27, 0x1, R31 ;  /* 0x000000011b1b0824 */ /* 0x000fe200078e021f */
[----:B------:R-:W-:Y:S02]  /*0960*/  CS2R R30, SRZ ;  /* 0x00000000001e7805 */ /* 0x000fe4000001ff00 */
[C---:B------:R-:W-:Y:S01]  /*0970*/  @P0 LEA R42, P1, R26.reuse, R11, 0x3 ;  /* 0x0000000b1a2a0211 */ /* 0x040fe200078218ff */
[----:B------:R-:W3:Y:S04]  /*0980*/  @P0 LDG.E.64 R28, desc[UR8][R38.64] ;  /* 0x00000008261c0981 */ /* 0x000ee8000c1e1b00 */
[----:B------:R-:W3:Y:S01]  /*0990*/  @P0 LDG.E.64 R4, desc[UR8][R40.64] ;  /* 0x0000000828040981 */ /* 0x000ee2000c1e1b00 */
[----:B------:R-:W-:-:S03]  /*09a0*/  @P0 LEA.HI.X R43, R26, R10, R27, 0x3, P1 ;  /* 0x0000000a1a2b0211 */ /* 0x000fc600008f1c1b */
[----:B------:R1:W3:Y:S01]  /*09b0*/  @P0 LDG.E.64 R30, desc[UR8][R36.64] ;  /* 0x00000008241e0981 */ /* 0x0002e2000c1e1b00 */
[----:B------:R-:W-:-:S06]  /*09c0*/  CS2R R26, SRZ ;  /* 0x00000000001a7805 */ /* 0x000fcc000001ff00 */
[----:B------:R1:W3:Y:S01]  /*09d0*/  @P0 LDG.E.64 R26, desc[UR8][R42.64] ;  /* 0x000000082a1a0981 */ /* 0x0002e2000c1e1b00 */
[----:B------:R-:W-:Y:S01]  /*09e0*/  SHF.R.U32.HI R8, RZ, 0x3, R19 ;  /* 0x00000003ff087819 */ /* 0x000fe20000011613 */
[----:B------:R-:W-:-:S03]  /*09f0*/  VIADD R18, R6, 0x1 ;  /* 0x0000000106127836 */ /* 0x000fc60000000000 */
[----:B------:R-:W-:Y:S02]  /*0a00*/  LOP3.LUT R60, R8, 0x1c, RZ, 0xc0, !PT ;  /* 0x0000001c083c7812 */ /* 0x000fe400078ec0ff */
[----:B------:R-:W-:Y:S02]  /*0a10*/  LOP3.LUT R7, R7, 0x1f, RZ, 0xc0, !PT ;  /* 0x0000001f07077812 */ /* 0x000fe400078ec0ff */
[----:B------:R-:W-:Y:S01]  /*0a20*/  ISETP.GE.U32.AND P2, PT, R18, R13, PT ;  /* 0x0000000d1200720c */ /* 0x000fe20003f46070 */
[----:B0-----:R-:W-:-:S03]  /*0a30*/  IMAD.IADD R25, R19, 0x1, -R60 ;  /* 0x0000000113197824 */ /* 0x001fc600078e0a3c */
[----:B------:R-:W-:Y:S01]  /*0a40*/  ISETP.LT.U32.AND P2, PT, R7, R12, !P2 ;  /* 0x0000000c0700720c */ /* 0x000fe20005741070 */
[----:B------:R-:W-:Y:S01]  /*0a50*/  VIADD R24, R25, 0xffffffff ;  /* 0xffffffff19187836 */ /* 0x000fe20000000000 */
[----:B------:R-:W-:-:S04]  /*0a60*/  IADD3 R44, P4, R7, R68, RZ ;  /* 0x00000044072c7210 */ /* 0x000fc80007f9e0ff */
[----:B-1----:R-:W-:Y:S01]  /*0a70*/  LOP3.LUT R37, R24, 0x1f, RZ, 0xc0, !PT ;  /* 0x0000001f18257812 */ /* 0x002fe200078ec0ff */
[----:B------:R-:W-:-:S03]  /*0a80*/  IMAD.X R45, RZ, RZ, R23, P4 ;  /* 0x000000ffff2d7224 */ /* 0x000fc600020e0617 */
[----:B------:R-:W-:Y:S02]  /*0a90*/  ISETP.GE.U32.AND P0, PT, R37, R12, PT ;  /* 0x0000000c2500720c */ /* 0x000fe40003f06070 */
[-C--:B------:R-:W-:Y:S02]  /*0aa0*/  ISETP.GE.U32.AND P1, PT, R6, R13.reuse, PT ;  /* 0x0000000d0600720c */ /* 0x080fe40003f26070 */
[----:B------:R-:W-:Y:S01]  /*0ab0*/  ISETP.GE.U32.OR P3, PT, R18, R13, P0 ;  /* 0x0000000d1200720c */ /* 0x000fe20000766470 */
[----:B------:R-:W-:Y:S01]  /*0ac0*/  @P2 IMAD R43, R14, 0x9, RZ ;  /* 0x000000090e2b2824 */ /* 0x000fe200078e02ff */
[C---:B------:R-:W-:Y:S01]  /*0ad0*/  @P2 LEA R18, P4, R15.reuse, R44, 0x3 ;  /* 0x0000002c0f122211 */ /* 0x040fe200078818ff */
[----:B------:R-:W-:-:S04]  /*0ae0*/  @P2 IMAD.WIDE.U32 R38, R15, 0x9, R44 ;  /* 0x000000090f262825 */ /* 0x000fc800078e002c */
[----:B------:R-:W-:Y:S02]  /*0af0*/  @P2 IMAD.MOV.U32 R6, RZ, RZ, R44 ;  /* 0x000000ffff062224 */ /* 0x000fe400078e002c */
[--C-:B------:R-:W-:Y:S01]  /*0b00*/  @P2 IMAD.MOV.U32 R7, RZ, RZ, R45.reuse ;  /* 0x000000ffff072224 */ /* 0x100fe200078e002d */
[----:B------:R-:W-:Y:S01]  /*0b10*/  @P2 LEA.HI.X R41, R15, R45, R14, 0x3, P4 ;  /* 0x0000002d0f292211 */ /* 0x000fe200020f1c0e */
[----:B------:R-:W-:Y:S02]  /*0b20*/  @P2 IMAD.MOV.U32 R36, RZ, RZ, R44 ;  /* 0x000000ffff242224 */ /* 0x000fe400078e002c */
[----:B------:R-:W-:Y:S01]  /*0b30*/  @P2 IMAD.MOV.U32 R37, RZ, RZ, R45 ;  /* 0x000000ffff252224 */ /* 0x000fe200078e002d */
[-C--:B------:R-:W-:Y:S01]  /*0b40*/  @P2 LEA R74, P4, R18, R11.reuse, 0x3 ;  /* 0x0000000b124a2211 */ /* 0x080fe200078818ff */
[----:B------:R-:W-:Y:S01]  /*0b50*/  @P2 IMAD.IADD R39, R39, 0x1, R43 ;  /* 0x0000000127272824 */ /* 0x000fe200078e022b */
[----:B------:R-:W-:Y:S01]  /*0b60*/  @P2 LEA R72, P5, R38, R11, 0x3 ;  /* 0x0000000b26482211 */ /* 0x000fe200078a18ff */
[----:B------:R-:W-:-:S02]  /*0b70*/  @P2 IMAD R49, R14, 0xa, RZ ;  /* 0x0000000a0e312824 */ /* 0x000fc400078e02ff */
[----:B------:R-:W-:Y:S01]  /*0b80*/  @P2 IMAD.WIDE.U32 R6, R15, 0xa, R6 ;  /* 0x0000000a0f062825 */ /* 0x000fe200078e0006 */
[----:B------:R-:W-:-:S03]  /*0b90*/  @P2 LEA.HI.X R75, R18, R10, R41, 0x3, P4 ;  /* 0x0000000a124b2211 */ /* 0x000fc600020f1c29 */
[----:B------:R-:W-:Y:S02]  /*0ba0*/  @P2 IMAD R51, R14, 0xb, RZ ;  /* 0x0000000b0e332824 */ /* 0x000fe400078e02ff */
[----:B------:R-:W-:Y:S01]  /*0bb0*/  @P2 IMAD.WIDE.U32 R36, R15, 0xb, R36 ;  /* 0x0000000b0f242825 */ /* 0x000fe200078e0024 */
[----:B------:R-:W-:Y:S02]  /*0bc0*/  @P2 LEA.HI.X R73, R38, R10, R39, 0x3, P5 ;  /* 0x0000000a26492211 */ /* 0x000fe400028f1c27 */
[----:B------:R-:W-:Y:S01]  /*0bd0*/  LOP3.LUT R39, R25, 0x1f, RZ, 0xc0, !PT ;  /* 0x0000001f19277812 */ /* 0x000fe200078ec0ff */
[----:B------:R-:W-:Y:S01]  /*0be0*/  @P2 IMAD.IADD R41, R7, 0x1, R49 ;  /* 0x0000000107292824 */ /* 0x000fe200078e0231 */
[-C--:B------:R-:W-:Y:S01]  /*0bf0*/  @P2 LEA R42, P4, R6, R11.reuse, 0x3 ;  /* 0x0000000b062a2211 */ /* 0x080fe200078818ff */
[----:B------:R-:W-:Y:S01]  /*0c00*/  @P2 IMAD.IADD R7, R37, 0x1, R51 ;  /* 0x0000000125072824 */ /* 0x000fe200078e0233 */
[----:B------:R-:W-:Y:S01]  /*0c10*/  @P2 LEA R38, P5, R36, R11, 0x3 ;  /* 0x0000000b24262211 */ /* 0x000fe200078a18ff */
[----:B------:R-:W-:-:S02]  /*0c20*/  @P2 IMAD.MOV.U32 R50, RZ, RZ, R44 ;  /* 0x000000ffff322224 */ /* 0x000fc400078e002c */
[--C-:B------:R-:W-:Y:S01]  /*0c30*/  @P2 IMAD.MOV.U32 R51, RZ, RZ, R45.reuse ;  /* 0x000000ffff332224 */ /* 0x100fe200078e002d */
[----:B------:R-:W-:Y:S01]  /*0c40*/  ISETP.GE.U32.OR P1, PT, R39, R12, P1 ;  /* 0x0000000c2700720c */ /* 0x000fe20000f26470 */
[--C-:B------:R-:W-:Y:S02]  /*0c50*/  @P2 IMAD.MOV.U32 R48, RZ, RZ, R44.reuse ;  /* 0x000000ffff302224 */ /* 0x100fe400078e002c */
[----:B------:R-:W-:Y:S01]  /*0c60*/  @P2 IMAD.MOV.U32 R49, RZ, RZ, R45 ;  /* 0x000000ffff312224 */ /* 0x000fe200078e002d */
[-C--:B------:R-:W-:Y:S01]  /*0c70*/  @P2 LEA.HI.X R43, R6, R10.reuse, R41, 0x3, P4 ;  /* 0x0000000a062b2211 */ /* 0x080fe200020f1c29 */
[----:B------:R-:W-:Y:S01]  /*0c80*/  @!P3 IMAD.MOV.U32 R6, RZ, RZ, R44 ;  /* 0x000000ffff06b224 */ /* 0x000fe200078e002c */
[----:B------:R-:W-:Y:S01]  /*0c90*/  @P2 LEA.HI.X R39, R36, R10, R7, 0x3, P5 ;  /* 0x0000000a24272211 */ /* 0x000fe200028f1c07 */
[----:B------:R-:W-:Y:S02]  /*0ca0*/  @!P3 IMAD.MOV.U32 R7, RZ, RZ, R45 ;  /* 0x000000ffff07b224 */ /* 0x000fe400078e002d */
[----:B------:R-:W-:-:S02]  /*0cb0*/  @P2 IMAD R37, R14, 0xd, RZ ;  /* 0x0000000d0e252824 */ /* 0x000fc400078e02ff */
[----:B------:R-:W-:-:S04]  /*0cc0*/  @P2 IMAD.WIDE.U32 R50, R15, 0xd, R50 ;  /* 0x0000000d0f322825 */ /* 0x000fc800078e0032 */
[----:B------:R-:W-:Y:S02]  /*0cd0*/  @P2 IMAD R41, R14, 0xc, RZ ;  /* 0x0000000c0e292824 */ /* 0x000fe400078e02ff */
[----:B------:R-:W-:Y:S01]  /*0ce0*/  @P2 IMAD.WIDE.U32 R48, R15, 0xc, R48 ;  /* 0x0000000c0f302825 */ /* 0x000fe200078e0030 */
[----:B------:R-:W-:-:S03]  /*0cf0*/  @P2 LEA R36, P5, R50, R11, 0x3 ;  /* 0x0000000b32242211 */ /* 0x000fc600078a18ff */
[----:B------:R-:W-:Y:S02]  /*0d00*/  @!P3 IMAD R53, R14, 0xe, RZ ;  /* 0x0000000e0e35b824 */ /* 0x000fe400078e02ff */
[----:B------:R-:W-:Y:S01]  /*0d10*/  @!P3 IMAD.WIDE.U32 R6, R15, 0xe, R6 ;  /* 0x0000000e0f06b825 */ /* 0x000fe200078e0006 */
[----:B------:R-:W-:-:S03]  /*0d20*/  @P2 LEA R40, P4, R48, R11, 0x3 ;  /* 0x0000000b30282211 */ /* 0x000fc600078818ff */
[----:B------:R-:W-:Y:S02]  /*0d30*/  @P2 IMAD.IADD R37, R51, 0x1, R37 ;  /* 0x0000000133252824 */ /* 0x000fe400078e0225 */
[----:B------:R-:W-:Y:S02]  /*0d40*/  @!P3 IMAD R59, R14, 0xf, RZ ;  /* 0x0000000f0e3bb824 */ /* 0x000fe400078e02ff */
[----:B------:R-:W-:Y:S02]  /*0d50*/  @P2 IMAD.IADD R41, R49, 0x1, R41 ;  /* 0x0000000131292824 */ /* 0x000fe400078e0229 */
[----:B------:R-:W-:Y:S01]  /*0d60*/  @!P3 IMAD.WIDE.U32 R44, R15, 0xf, R44 ;  /* 0x0000000f0f2cb825 */ /* 0x000fe200078e002c */
[----:B------:R-:W-:-:S03]  /*0d70*/  @P2 LEA.HI.X R37, R50, R10, R37, 0x3, P5 ;  /* 0x0000000a32252211 */ /* 0x000fc600028f1c25 */
[----:B------:R-:W-:Y:S01]  /*0d80*/  @!P3 IMAD.IADD R49, R7, 0x1, R53 ;  /* 0x000000010731b824 */ /* 0x000fe200078e0235 */
[-C--:B------:R-:W-:Y:S01]  /*0d90*/  @P2 LEA.HI.X R41, R48, R10.reuse, R41, 0x3, P4 ;  /* 0x0000000a30292211 */ /* 0x080fe200020f1c29 */
[----:B------:R-:W-:Y:S01]  /*0da0*/  @!P3 IMAD.IADD R7, R45, 0x1, R59 ;  /* 0x000000012d07b824 */ /* 0x000fe200078e023b */
[-C--:B------:R-:W-:Y:S02]  /*0db0*/  @!P3 LEA R70, P5, R44, R11.reuse, 0x3 ;  /* 0x0000000b2c46b211 */ /* 0x080fe400078a18ff */
[----:B------:R-:W-:Y:S02]  /*0dc0*/  @!P3 LEA R62, P4, R6, R11, 0x3 ;  /* 0x0000000b063eb211 */ /* 0x000fe400078818ff */
[C-C-:B------:R-:W-:Y:S02]  /*0dd0*/  @!P1 LOP3.LUT R24, R68.reuse, 0x1f, R25.reuse, 0xf8, !PT ;  /* 0x0000001f44189812 */ /* 0x140fe400078ef819 */
[----:B------:R-:W-:Y:S02]  /*0de0*/  @!P1 LOP3.LUT R18, R68, 0x1f, R25, 0xf8, !PT ;  /* 0x0000001f44129812 */ /* 0x000fe400078ef819 */
[----:B------:R-:W-:-:S02]  /*0df0*/  @!P3 LEA.HI.X R71, R44, R10, R7, 0x3, P5 ;  /* 0x0000000a2c47b211 */ /* 0x000fc400028f1c07 */
[----:B------:R-:W-:Y:S02]  /*0e00*/  @!P3 LEA.HI.X R63, R6, R10, R49, 0x3, P4 ;  /* 0x0000000a063fb211 */ /* 0x000fe400020f1c31 */
[----:B------:R-:W-:Y:S02]  /*0e10*/  LEA R7, P5, R0, UR10, 0x5 ;  /* 0x0000000a00077c11 */ /* 0x000fe4000f8a28ff */
[----:B------:R-:W-:Y:S02]  /*0e20*/  @!P1 IADD3 R24, P6, R24, R15, RZ ;  /* 0x0000000f18189210 */ /* 0x000fe40007fde0ff */
[----:B------:R-:W-:Y:S02]  /*0e30*/  @!P1 LEA R18, P4, R15, R18, 0x2 ;  /* 0x000000120f129211 */ /* 0x000fe400078810ff */
[----:B------:R-:W-:Y:S01]  /*0e40*/  LEA.HI.X R6, R0, UR11, R47, 0x5, P5 ;  /* 0x0000000b00067c11 */ /* 0x000fe2000a8f2c2f */
[--C-:B------:R-:W-:Y:S01]  /*0e50*/  @!P1 IMAD.X R47, R23, 0x1, R14.reuse, P6 ;  /* 0x00000001172f9824 */ /* 0x100fe200030e060e */
[----:B------:R-:W-:-:S02]  /*0e60*/  @!P1 LEA.HI.X R45, R15, R23, R14, 0x2, P4 ;  /* 0x000000170f2d9211 */ /* 0x000fc400020f140e */
[-C--:B------:R-:W-:Y:S02]  /*0e70*/  @!P1 LEA R66, P5, R24, R7.reuse, 0x1 ;  /* 0x0000000718429211 */ /* 0x080fe400078a08ff */
[----:B------:R-:W-:Y:S02]  /*0e80*/  @!P1 LEA R64, P4, R18, R7, 0x1 ;  /* 0x0000000712409211 */ /* 0x000fe400078808ff */
[----:B------:R-:W-:Y:S02]  /*0e90*/  CS2R R58, SRZ ;  /* 0x00000000003a7805 */ /* 0x000fe4000001ff00 */
[-C--:B------:R-:W-:Y:S02]  /*0ea0*/  @!P1 LEA.HI.X R67, R24, R6.reuse, R47, 0x1, P5 ;  /* 0x0000000618439211 */ /* 0x080fe400028f0c2f */
[----:B------:R-:W-:Y:S02]  /*0eb0*/  CS2R R52, SRZ ;  /* 0x0000000000347805 */ /* 0x000fe4000001ff00 */
[----:B------:R-:W-:-:S02]  /*0ec0*/  @!P1 LEA.HI.X R65, R18, R6, R45, 0x1, P4 ;  /* 0x0000000612419211 */ /* 0x000fc400020f0c2d */
[----:B------:R-:W-:Y:S02]  /*0ed0*/  CS2R R50, SRZ ;  /* 0x0000000000327805 */ /* 0x000fe4000001ff00 */
[----:B------:R-:W-:Y:S02]  /*0ee0*/  CS2R R48, SRZ ;  /* 0x0000000000307805 */ /* 0x000fe4000001ff00 */
[----:B------:R-:W-:Y:S02]  /*0ef0*/  CS2R R46, SRZ ;  /* 0x00000000002e7805 */ /* 0x000fe4000001ff00 */
[----:B------:R-:W-:Y:S01]  /*0f00*/  CS2R R44, SRZ ;  /* 0x00000000002c7805 */ /* 0x000fe2000001ff00 */
[----:B------:R-:W5:Y:S04]  /*0f10*/  @P2 LDG.E.64 R52, desc[UR8][R74.64] ;  /* 0x000000084a342981 */ /* 0x000f68000c1e1b00 */
[----:B------:R-:W5:Y:S04]  /*0f20*/  @P2 LDG.E.64 R58, desc[UR8][R72.64] ;  /* 0x00000008483a2981 */ /* 0x000f68000c1e1b00 */
[----:B------:R0:W5:Y:S04]  /*0f30*/  @P2 LDG.E.64 R50, desc[UR8][R42.64] ;  /* 0x000000082a322981 */ /* 0x000168000c1e1b00 */
[----:B------:R-:W5:Y:S04]  /*0f40*/  @P2 LDG.E.64 R48, desc[UR8][R38.64] ;  /* 0x0000000826302981 */ /* 0x000f68000c1e1b00 */
[----:B------:R1:W5:Y:S04]  /*0f50*/  @P2 LDG.E.64 R46, desc[UR8][R40.64] ;  /* 0x00000008282e2981 */ /* 0x000368000c1e1b00 */
[----:B------:R2:W5:Y:S01]  /*0f60*/  @P2 LDG.E.64 R44, desc[UR8][R36.64] ;  /* 0x00000008242c2981 */ /* 0x000562000c1e1b00 */
[----:B0-----:R-:W-:-:S02]  /*0f70*/  CS2R R42, SRZ ;  /* 0x00000000002a7805 */ /* 0x001fc4000001ff00 */
[----:B-1----:R-:W-:-:S04]  /*0f80*/  CS2R R40, SRZ ;  /* 0x0000000000287805 */ /* 0x002fc8000001ff00 */
[----:B------:R0:W5:Y:S04]  /*0f90*/  @!P3 LDG.E.64 R42, desc[UR8][R62.64] ;  /* 0x000000083e2ab981 */ /* 0x000168000c1e1b00 */
[----:B------:R1:W5:Y:S01]  /*0fa0*/  @!P3 LDG.E.64 R40, desc[UR8][R70.64] ;  /* 0x000000084628b981 */ /* 0x000362000c1e1b00 */
[----:B------:R-:W-:Y:S01]  /*0fb0*/  BSSY B0, `(.L_x_31331) ;  /* 0x000004f000007945 */ /* 0x000fe20003800000 */
[C---:B--2---:R-:W-:Y:S01]  /*0fc0*/  FSETP.GT.AND P2, PT, R20.reuse, RZ, PT ;  /* 0x000000ff1400720b */ /* 0x044fe20003f44000 */
[----:B------:R-:W-:Y:S01]  /*0fd0*/  FMUL R20, R20, R20 ;  /* 0x0000001414147220 */ /* 0x000fe20000400000 */
[----:B------:R-:W-:Y:S01]  /*0fe0*/  FMUL R36, R21, R21 ;  /* 0x0000001515247220 */ /* 0x000fe20000400000 */
[C---:B----4-:R-:W-:Y:S01]  /*0ff0*/  FSETP.GT.AND P4, PT, R32.reuse, RZ, PT ;  /* 0x000000ff2000720b */ /* 0x050fe20003f84000 */
[----:B------:R-:W-:-:S02]  /*1000*/  FMUL R32, R32, R32 ;  /* 0x0000002020207220 */ /* 0x000fc40000400000 */
[----:B------:R-:W-:Y:S01]  /*1010*/  FSEL R38, R20, RZ, P2 ;  /* 0x000000ff14267208 */ /* 0x000fe20001000000 */
[----:B------:R-:W-:Y:S01]  /*1020*/  FMUL R24, R33, R33 ;  /* 0x0000002121187220 */ /* 0x000fe20000400000 */
[----:B------:R-:W-:Y:S02]  /*1030*/  FSETP.GT.AND P2, PT, R21, RZ, PT ;  /* 0x000000ff1500720b */ /* 0x000fe40003f44000 */
[----:B------:R-:W-:Y:S02]  /*1040*/  FSETP.GT.AND P5, PT, R33, RZ, PT ;  /* 0x000000ff2100720b */ /* 0x000fe40003fa4000 */
[----:B------:R-:W-:Y:S02]  /*1050*/  FSEL R36, R36, RZ, P2 ;  /* 0x000000ff24247208 */ /* 0x000fe40001000000 */
[----:B------:R-:W-:Y:S02]  /*1060*/  FSEL R32, R32, RZ, P4 ;  /* 0x000000ff20207208 */ /* 0x000fe40002000000 */
[----:B------:R-:W-:-:S02]  /*1070*/  FSEL R24, R24, RZ, P5 ;  /* 0x000000ff18187208 */ /* 0x000fc40002800000 */
[----:B------:R-:W-:-:S04]  /*1080*/  @!P1 LOP3.LUT R21, R68, 0x1f, R25, 0xf8, !PT ;  /* 0x0000001f44159812 */ /* 0x000fc800078ef819 */
[----:B------:R-:W-:Y:S01]  /*1090*/  @!P1 LEA R72, P2, R21, R7, 0x1 ;  /* 0x0000000715489211 */ /* 0x000fe200078408ff */
[-C--:B------:R-:W-:Y:S01]  /*10a0*/  FMUL R0, R38, R9.reuse ;  /* 0x0000000926007220 */ /* 0x080fe20000400000 */
[-C--:B------:R-:W-:Y:S01]  /*10b0*/  FMUL R20, R36, R9.reuse ;  /* 0x0000000924147220 */ /* 0x080fe20000400000 */
[-C--:B------:R-:W-:Y:S01]  /*10c0*/  FMUL R61, R32, R9.reuse ;  /* 0x00000009203d7220 */ /* 0x080fe20000400000 */
[----:B------:R-:W-:Y:S02]  /*10d0*/  FMUL R18, R24, R9 ;  /* 0x0000000918127220 */ /* 0x000fe40000400000 */
[----:B0-----:R-:W-:Y:S02]  /*10e0*/  F2FP.SATFINITE.E4M3.F32.PACK_AB_MERGE_C R63, RZ, R0, RZ ;  /* 0x00000000ff3f723e */ /* 0x001fe400048070ff */
[----:B------:R-:W-:Y:S02]  /*10f0*/  F2FP.SATFINITE.E4M3.F32.PACK_AB_MERGE_C R20, RZ, R20, RZ ;  /* 0x00000014ff14723e */ /* 0x000fe400048070ff */
[C---:B---3--:R-:W-:Y:S01]  /*1100*/  FSETP.GT.AND P4, PT, R2.reuse, RZ, PT ;  /* 0x000000ff0200720b */ /* 0x048fe20003f84000 */
[----:B------:R-:W-:Y:S01]  /*1110*/  FMUL R2, R2, R2 ;  /* 0x0000000202027220 */ /* 0x000fe20000400000 */
[----:B------:R-:W-:-:S02]  /*1120*/  F2FP.SATFINITE.E4M3.F32.PACK_AB_MERGE_C R61, RZ, R61, RZ ;  /* 0x0000003dff3d723e */ /* 0x000fc400048070ff */
[----:B------:R-:W-:Y:S02]  /*1130*/  F2FP.SATFINITE.E4M3.F32.PACK_AB_MERGE_C R18, RZ, R18, RZ ;  /* 0x00000012ff12723e */ /* 0x000fe400048070ff */
[----:B------:R-:W-:Y:S02]  /*1140*/  @!P1 LEA.HI.X R73, R21, R6, R23, 0x1, P2 ;  /* 0x0000000615499211 */ /* 0x000fe400010f0c17 */
[----:B------:R-:W-:Y:S02]  /*1150*/  @!P1 PRMT R21, R20, 0x7604, R63 ;  /* 0x0000760414159816 */ /* 0x000fe4000000003f */
[----:B------:R-:W-:Y:S02]  /*1160*/  @!P1 PRMT R33, R18, 0x7604, R61 ;  /* 0x0000760412219816 */ /* 0x000fe4000000003d */
[C---:B------:R-:W-:Y:S01]  /*1170*/  FSETP.GT.AND P6, PT, R3.reuse, RZ, PT ;  /* 0x000000ff0300720b */ /* 0x040fe20003fc4000 */
[----:B------:R-:W-:Y:S01]  /*1180*/  FMUL R3, R3, R3 ;  /* 0x0000000303037220 */ /* 0x000fe20000400000 */
[----:B-1----:R-:W-:Y:S01]  /*1190*/  FSEL R70, R2, RZ, P4 ;  /* 0x000000ff02467208 */ /* 0x002fe20002000000 */
[----:B------:R-:W-:Y:S01]  /*11a0*/  @!P1 STG.E.U16 desc[UR8][R72.64], R21 ;  /* 0x0000001548009986 */ /* 0x000fe2000c101508 */
[C---:B------:R-:W-:Y:S01]  /*11b0*/  FSETP.GT.AND P4, PT, R34.reuse, RZ, PT ;  /* 0x000000ff2200720b */ /* 0x040fe20003f84000 */
[----:B------:R-:W-:Y:S01]  /*11c0*/  FMUL R34, R34, R34 ;  /* 0x0000002222227220 */ /* 0x000fe20000400000 */
[C---:B------:R-:W-:Y:S01]  /*11d0*/  FSETP.GT.AND P5, PT, R35.reuse, RZ, PT ;  /* 0x000000ff2300720b */ /* 0x040fe20003fa4000 */
[----:B------:R0:W-:Y:S01]  /*11e0*/  @!P1 STG.E.U16 desc[UR8][R66.64], R33 ;  /* 0x0000002142009986 */ /* 0x0001e2000c101508 */
[----:B------:R-:W-:Y:S01]  /*11f0*/  FMUL R35, R35, R35 ;  /* 0x0000002323237220 */ /* 0x000fe20000400000 */
[----:B------:R-:W-:Y:S01]  /*1200*/  FMUL R74, R28, R28 ;  /* 0x0000001c1c4a7220 */ /* 0x000fe20000400000 */
[C---:B------:R-:W-:Y:S01]  /*1210*/  FSETP.GT.AND P3, PT, R5.reuse, RZ, PT ;  /* 0x000000ff0500720b */ /* 0x040fe20003f64000 */
[C---:B------:R-:W-:Y:S01]  /*1220*/  FMUL R80, R4.reuse, R4 ;  /* 0x0000000404507220 */ /* 0x040fe20000400000 */
[----:B------:R-:W-:Y:S01]  /*1230*/  FMUL R5, R5, R5 ;  /* 0x0000000505057220 */ /* 0x000fe20000400000 */
[----:B------:R-:W-:Y:S01]  /*1240*/  FSETP.GT.AND P2, PT, R4, RZ, PT ;  /* 0x000000ff0400720b */ /* 0x000fe20003f44000 */
[----:B------:R-:W-:Y:S01]  /*1250*/  FMUL R76, R30, R30 ;  /* 0x0000001e1e4c7220 */ /* 0x000fe20000400000 */
[----:B0-----:R-:W-:-:S02]  /*1260*/  FSEL R66, R3, RZ, P6 ;  /* 0x000000ff03427208 */ /* 0x001fc40003000000 */
[----:B------:R-:W-:Y:S02]  /*1270*/  FSETP.GT.AND P6, PT, R28, RZ, PT ;  /* 0x000000ff1c00720b */ /* 0x000fe40003fc4000 */
[----:B------:R-:W-:Y:S02]  /*1280*/  FSEL R28, R34, RZ, P4 ;  /* 0x000000ff221c7208 */ /* 0x000fe40002000000 */
[----:B------:R-:W-:Y:S02]  /*1290*/  FSETP.GT.AND P4, PT, R30, RZ, PT ;  /* 0x000000ff1e00720b */ /* 0x000fe40003f84000 */
[----:B------:R-:W-:Y:S01]  /*12a0*/  FSEL R30, R35, RZ, P5 ;  /* 0x000000ff231e7208 */ /* 0x000fe20002800000 */
[-C--:B------:R-:W-:Y:S01]  /*12b0*/  FMUL R62, R28, R9.reuse ;  /* 0x000000091c3e7220 */ /* 0x080fe20000400000 */
[----:B------:R-:W-:Y:S02]  /*12c0*/  FSEL R80, R80, RZ, P2 ;  /* 0x000000ff50507208 */ /* 0x000fe40001000000 */
[----:B------:R-:W-:Y:S01]  /*12d0*/  FSEL R72, R5, RZ, P3 ;  /* 0x000000ff05487208 */ /* 0x000fe20001800000 */
[-C--:B------:R-:W-:Y:S01]  /*12e0*/  FMUL R21, R30, R9.reuse ;  /* 0x000000091e157220 */ /* 0x080fe20000400000 */
[C---:B------:R-:W-:Y:S01]  /*12f0*/  FSETP.GT.AND P2, PT, R26.reuse, RZ, PT ;  /* 0x000000ff1a00720b */ /* 0x040fe20003f44000 */
[----:B------:R-:W-:Y:S01]  /*1300*/  FMUL R26, R26, R26 ;  /* 0x0000001a1a1a7220 */ /* 0x000fe20000400000 */
[----:B------:R-:W-:Y:S01]  /*1310*/  FSEL R74, R74, RZ, P6 ;  /* 0x000000ff4a4a7208 */ /* 0x000fe20003000000 */
[-C--:B------:R-:W-:Y:S01]  /*1320*/  FMUL R5, R70, R9.reuse ;  /* 0x0000000946057220 */ /* 0x080fe20000400000 */
[-C--:B------:R-:W-:Y:S01]  /*1330*/  FMUL R4, R80, R9.reuse ;  /* 0x0000000950047220 */ /* 0x080fe20000400000 */
[-C--:B------:R-:W-:Y:S01]  /*1340*/  FMUL R3, R72, R9.reuse ;  /* 0x0000000948037220 */ /* 0x080fe20000400000 */
[----:B------:R-:W-:Y:S01]  /*1350*/  FMUL R2, R66, R9 ;  /* 0x0000000942027220 */ /* 0x000fe20000400000 */
[----:B------:R-:W-:-:S02]  /*1360*/  F2FP.SATFINITE.E4M3.F32.PACK_AB_MERGE_C R62, RZ, R62, RZ ;  /* 0x0000003eff3e723e */ /* 0x000fc400048070ff */
[----:B------:R-:W-:Y:S01]  /*1370*/  F2FP.SATFINITE.E4M3.F32.PACK_AB_MERGE_C R21, RZ, R21, RZ ;  /* 0x00000015ff15723e */ /* 0x000fe200048070ff */
[----:B------:R-:W-:Y:S01]  /*1380*/  FMUL R0, R74, R9 ;  /* 0x000000094a007220 */ /* 0x000fe20000400000 */
[----:B------:R-:W-:Y:S02]  /*1390*/  FSEL R76, R76, RZ, P4 ;  /* 0x000000ff4c4c7208 */ /* 0x000fe40002000000 */
[----:B------:R-:W-:Y:S02]  /*13a0*/  FSEL R26, R26, RZ, P2 ;  /* 0x000000ff1a1a7208 */ /* 0x000fe40001000000 */
[----:B------:R-:W-:Y:S02]  /*13b0*/  F2FP.SATFINITE.E4M3.F32.PACK_AB_MERGE_C R5, RZ, R5, RZ ;  /* 0x00000005ff05723e */ /* 0x000fe400048070ff */
[----:B------:R-:W-:Y:S02]  /*13c0*/  F2FP.SATFINITE.E4M3.F32.PACK_AB_MERGE_C R4, RZ, R4, RZ ;  /* 0x00000004ff04723e */ /* 0x000fe400048070ff */
[----:B------:R-:W-:-:S02]  /*13d0*/  F2FP.SATFINITE.E4M3.F32.PACK_AB_MERGE_C R3, RZ, R3, RZ ;  /* 0x00000003ff03723e */ /* 0x000fc400048070ff */
[----:B------:R-:W-:Y:S02]  /*13e0*/  @!P1 PRMT R37, R21, 0x7604, R62 ;  /* 0x0000760415259816 */ /* 0x000fe4000000003e */
[----:B------:R-:W-:Y:S01]  /*13f0*/  F2FP.SATFINITE.E4M3.F32.PACK_AB_MERGE_C R2, RZ, R2, RZ ;  /* 0x00000002ff02723e */ /* 0x000fe200048070ff */
[----:B------:R-:W-:Y:S06]  /*1400*/  @P1 BRA `(.L_x_31332) ;  /* 0x0000000000241947 */ /* 0x000fec0003800000 */
[----:B------:R-:W-:Y:S02]  /*1410*/  LOP3.LUT R33, R68, 0x1f, R25, 0xf8, !PT ;  /* 0x0000001f44217812 */ /* 0x000fe400078ef819 */
        /* <DEDUP_REMOVED lines=8> */
.L_x_31332:
[----:B------:R-:W-:Y:S05]  /*14a0*/  BSYNC B0 ;  /* 0x0000000000007941 */ /* 0x000fea0003800000 */
.L_x_31331:
        /* <DEDUP_REMOVED lines=10> */
.L_x_31334:
[----:B------:R-:W-:Y:S05]  /*1550*/  BSYNC B0 ;  /* 0x0000000000007941 */ /* 0x000fea0003800000 */
.L_x_31333:
[----:B01----:R-:W-:Y:S01]  /*1560*/  F2FP.SATFINITE.E4M3.F32.PACK_AB_MERGE_C R34, RZ, R0, RZ ;  /* 0x00000000ff22723e */ /* 0x003fe200048070ff */
[-C--:B------:R-:W-:Y:S01]  /*1570*/  FMUL R0, R76, R9.reuse ;  /* 0x000000094c007220 */ /* 0x080fe20000400000 */
[----:B------:R-:W-:Y:S01]  /*1580*/  FMUL R33, R26, R9 ;  /* 0x000000091a217220 */ /* 0x000fe20000400000 */
[----:B------:R-:W-:Y:S01]  /*1590*/  LOP3.LUT R62, R62, 0xffff, RZ, 0xc0, !PT ;  /* 0x0000ffff3e3e7812 */ /* 0x000fe200078ec0ff */
[----:B------:R-:W-:Y:S01]  /*15a0*/  FMUL R82, R29, R29 ;  /* 0x0000001d1d527220 */ /* 0x000fe20000400000 */
[----:B------:R-:W-:Y:S01]  /*15b0*/  PRMT R35, R34, 0x7104, RZ ;  /* 0x0000710422237816 */ /* 0x000fe200000000ff */
[----:B------:R0:W-:Y:S01]  /*15c0*/  @!P1 STG.E.U16 desc[UR8][R64.64], R37 ;  /* 0x0000002540009986 */ /* 0x0001e2000c101508 */
[----:B------:R-:W-:Y:S01]  /*15d0*/  LOP3.LUT R62, R62, 0xff, RZ, 0xc0, !PT ;  /* 0x000000ff3e3e7812 */ /* 0x000fe200078ec0ff */
[----:B------:R-:W-:Y:S01]  /*15e0*/  FMUL R78, R31, R31 ;  /* 0x0000001f1f4e7220 */ /* 0x000fe20000400000 */
[----:B------:R-:W-:Y:S01]  /*15f0*/  F2FP.SATFINITE.E4M3.F32.PACK_AB_MERGE_C R0, RZ, R0, RZ ;  /* 0x00000000ff00723e */ /* 0x000fe200048070ff */
[----:B------:R-:W-:Y:S01]  /*1600*/  BSSY B0, `(.L_x_31335) ;  /* 0x0000028000007945 */ /* 0x000fe20003800000 */
[----:B------:R-:W-:-:S02]  /*1610*/  F2FP.SATFINITE.E4M3.F32.PACK_AB_MERGE_C R33, RZ, R33, RZ ;  /* 0x00000021ff21723e */ /* 0x000fc400048070ff */
[----:B------:R-:W-:Y:S02]  /*1620*/  FSETP.GT.AND P2, PT, R29, RZ, PT ;  /* 0x000000ff1d00720b */ /* 0x000fe40003f44000 */
[----:B------:R-:W-:Y:S01]  /*1630*/  LOP3.LUT R39, R62, 0xff00, R35, 0xf8, !PT ;  /* 0x0000ff003e277812 */ /* 0x000fe200078ef823 */
[----:B------:R-:W-:Y:S01]  /*1640*/  IMAD.U32 R35, R0, 0x10000, RZ ;  /* 0x0001000000237824 */ /* 0x000fe200078e00ff */
[----:B------:R-:W-:Y:S01]  /*1650*/  FSETP.GT.AND P3, PT, R31, RZ, PT ;  /* 0x000000ff1f00720b */ /* 0x000fe20003f64000 */
[----:B0-----:R-:W-:Y:S01]  /*1660*/  FMUL R64, R27, R27 ;  /* 0x0000001b1b407220 */ /* 0x001fe20000400000 */
[----:B------:R-:W-:Y:S02]  /*1670*/  LOP3.LUT R37, R33, 0xffff, RZ, 0xc0, !PT ;  /* 0x0000ffff21257812 */ /* 0x000fe400078ec0ff */
[----:B------:R-:W-:Y:S02]  /*1680*/  FSEL R82, R82, RZ, P2 ;  /* 0x000000ff52527208 */ /* 0x000fe40001000000 */
[----:B------:R-:W-:Y:S01]  /*1690*/  FSETP.GT.AND P2, PT, R27, RZ, PT ;  /* 0x000000ff1b00720b */ /* 0x000fe20003f44000 */
[----:B------:R-:W-:Y:S01]  /*16a0*/  IMAD.SHL.U32 R37, R37, 0x1000000, RZ ;  /* 0x0100000025257824 */ /* 0x000fe200078e00ff */
[----:B------:R-:W-:Y:S01]  /*16b0*/  FSEL R78, R78, RZ, P3 ;  /* 0x000000ff4e4e7208 */ /* 0x000fe20001800000 */
[----:B------:R-:W-:Y:S01]  /*16c0*/  FMUL R27, R82, R9 ;  /* 0x00000009521b7220 */ /* 0x000fe20000400000 */
[----:B------:R-:W-:-:S02]  /*16d0*/  LOP3.LUT R62, R35, 0xff0000, RZ, 0xc0, !PT ;  /* 0x00ff0000233e7812 */ /* 0x000fc400078ec0ff */
[----:B------:R-:W-:Y:S01]  /*16e0*/  FSEL R64, R64, RZ, P2 ;  /* 0x000000ff40407208 */ /* 0x000fe20001000000 */
[----:B------:R-:W-:Y:S01]  /*16f0*/  FMUL R29, R78, R9 ;  /* 0x000000094e1d7220 */ /* 0x000fe20000400000 */
[----:B------:R-:W-:Y:S02]  /*1700*/  LOP3.LUT R39, R37, R39, R62, 0xfe, !PT ;  /* 0x0000002725277212 */ /* 0x000fe400078efe3e */
[----:B------:R-:W-:Y:S01]  /*1710*/  LOP3.LUT R31, R21, 0xffff, RZ, 0xc0, !PT ;  /* 0x0000ffff151f7812 */ /* 0x000fe200078ec0ff */
[----:B------:R-:W-:Y:S01]  /*1720*/  FMUL R62, R64, R9 ;  /* 0x00000009403e7220 */ /* 0x000fe20000400000 */
[----:B------:R-:W-:Y:S02]  /*1730*/  F2FP.SATFINITE.E4M3.F32.PACK_AB_MERGE_C R27, RZ, R27, RZ ;  /* 0x0000001bff1b723e */ /* 0x000fe400048070ff */
[----:B------:R-:W-:Y:S02]  /*1740*/  F2FP.SATFINITE.E4M3.F32.PACK_AB_MERGE_C R21, RZ, R29, RZ ;  /* 0x0000001dff15723e */ /* 0x000fe400048070ff */
[----:B------:R-:W-:-:S02]  /*1750*/  LOP3.LUT R84, R31, 0xff, RZ, 0xc0, !PT ;  /* 0x000000ff1f547812 */ /* 0x000fc400078ec0ff */
[----:B------:R-:W-:Y:S02]  /*1760*/  PRMT R29, R27, 0x7104, RZ ;  /* 0x000071041b1d7816 */ /* 0x000fe400000000ff */
[----:B------:R-:W-:Y:S02]  /*1770*/  F2FP.SATFINITE.E4M3.F32.PACK_AB_MERGE_C R62, RZ, R62, RZ ;  /* 0x0000003eff3e723e */ /* 0x000fe400048070ff */
[----:B------:R-:W-:Y:S01]  /*1780*/  LOP3.LUT R37, R84, 0xff00, R29, 0xf8, !PT ;  /* 0x0000ff0054257812 */ /* 0x000fe200078ef81d */
[----:B------:R-:W-:Y:S01]  /*1790*/  IMAD.U32 R29, R21, 0x10000, RZ ;  /* 0x00010000151d7824 */ /* 0x000fe200078e00ff */
[----:B------:R-:W-:-:S04]  /*17a0*/  LOP3.LUT R31, R62, 0xffff, RZ, 0xc0, !PT ;  /* 0x0000ffff3e1f7812 */ /* 0x000fc800078ec0ff */
[----:B------:R-:W-:Y:S01]  /*17b0*/  LOP3.LUT R84, R29, 0xff0000, RZ, 0xc0, !PT ;  /* 0x00ff00001d547812 */ /* 0x000fe200078ec0ff */
[----:B------:R-:W-:-:S05]  /*17c0*/  IMAD.SHL.U32 R31, R31, 0x1000000, RZ ;  /* 0x010000001f1f7824 */ /* 0x000fca00078e00ff */
[----:B------:R-:W-:Y:S01]  /*17d0*/  LOP3.LUT R37, R31, R37, R84, 0xfe, !PT ;  /* 0x000000251f257212 */ /* 0x000fe200078efe54 */
[----:B------:R-:W-:Y:S06]  /*17e0*/  @P1 BRA `(.L_x_31336) ;  /* 0x0000000000241947 */ /* 0x000fec0003800000 */
[----:B------:R-:W-:Y:S01]  /*17f0*/  LOP3.LUT R84, R68, 0x1f, R25, 0xf8, !PT ;  /* 0x0000001f44547812 */ /* 0x000fe200078ef819 */
        /* <DEDUP_REMOVED lines=8> */
.L_x_31336:
[----:B------:R-:W-:Y:S05]  /*1880*/  BSYNC B0 ;  /* 0x0000000000007941 */ /* 0x000fea0003800000 */
.L_x_31335:
[----:B------:R-:W-:Y:S04]  /*1890*/  BSSY B0, `(.L_x_31337) ;  /* 0x000000b000007945 */ /* 0x000fe80003800000 */
[----:B------:R-:W-:Y:S05]  /*18a0*/  @P1 BRA `(.L_x_31338) ;  /* 0x0000000000241947 */ /* 0x000fea0003800000 */
[----:B------:R-:W-:Y:S01]  /*18b0*/  LOP3.LUT R84, R68, 0x1f, R25, 0xf8, !PT ;  /* 0x0000001f44547812 */ /* 0x000fe200078ef819 */
[----:B------:R-:W-:Y:S01]  /*18c0*/  IMAD.MOV.U32 R85, RZ, RZ, R23 ;  /* 0x000000ffff557224 */ /* 0x000fe200078e0017 */
[----:B------:R-:W-:Y:S01]  /*18d0*/  PRMT R21, R21, 0x7604, R0 ;  /* 0x0000760415157816 */ /* 0x000fe20000000000 */
[----:B0-----:R-:W-:Y:S02]  /*18e0*/  IMAD R27, R14, 0x6, RZ ;  /* 0x000000060e1b7824 */ /* 0x001fe400078e02ff */
[----:B------:R-:W-:-:S04]  /*18f0*/  IMAD.WIDE.U32 R84, R15, 0x6, R84 ;  /* 0x000000060f547825 */ /* 0x000fc800078e0054 */
[----:B------:R-:W-:Y:S01]  /*1900*/  IMAD.IADD R27, R27, 0x1, R85 ;  /* 0x000000011b1b7824 */ /* 0x000fe200078e0255 */
[----:B------:R-:W-:-:S04]  /*1910*/  LEA R34, P2, R84, R7, 0x1 ;  /* 0x0000000754227211 */ /* 0x000fc800078408ff */
[----:B------:R-:W-:-:S05]  /*1920*/  LEA.HI.X R35, R84, R6, R27, 0x1, P2 ;  /* 0x0000000654237211 */ /* 0x000fca00010f0c1b */
[----:B------:R1:W-:Y:S04]  /*1930*/  STG.E.U16 desc[UR8][R34.64], R21 ;  /* 0x0000001522007986 */ /* 0x0003e8000c101508 */
.L_x_31338:
[----:B------:R-:W-:Y:S05]  /*1940*/  BSYNC B0 ;  /* 0x0000000000007941 */ /* 0x000fea0003800000 */
.L_x_31337:
[----:B------:R-:W-:Y:S01]  /*1950*/  BSSY B0, `(.L_x_31339) ;  /* 0x000000d000007945 */ /* 0x000fe20003800000 */
[----:B------:R-:W-:Y:S01]  /*1960*/  LOP3.LUT R0, R8, 0x1ffffffc, RZ, 0xc0, !PT ;  /* 0x1ffffffc08007812 */ /* 0x000fe200078ec0ff */
[----:B-1----:R-:W-:Y:S02]  /*1970*/  IMAD.MOV.U32 R21, RZ, RZ, R60 ;  /* 0x000000ffff157224 */ /* 0x002fe400078e003c */
[----:B------:R-:W-:Y:S05]  /*1980*/  @P1 BRA `(.L_x_31340) ;  /* 0x0000000000241947 */ /* 0x000fea0003800000 */
[----:B------:R-:W-:Y:S01]  /*1990*/  LOP3.LUT R84, R68, 0x1f, R25, 0xf8, !PT ;  /* 0x0000001f44547812 */ /* 0x000fe200078ef819 */
[----:B------:R-:W-:Y:S01]  /*19a0*/  IMAD.MOV.U32 R85, RZ, RZ, R23 ;  /* 0x000000ffff557224 */ /* 0x000fe200078e0017 */
[----:B------:R-:W-:Y:S01]  /*19b0*/  PRMT R33, R62, 0x7604, R33 ;  /* 0x000076043e217816 */ /* 0x000fe20000000021 */
[----:B------:R-:W-:Y:S02]  /*19c0*/  IMAD R25, R14, 0x7, RZ ;  /* 0x000000070e197824 */ /* 0x000fe400078e02ff */
[----:B------:R-:W-:-:S04]  /*19d0*/  IMAD.WIDE.U32 R84, R15, 0x7, R84 ;  /* 0x000000070f547825 */ /* 0x000fc800078e0054 */
[----:B------:R-:W-:Y:S01]  /*19e0*/  IMAD.IADD R25, R25, 0x1, R85 ;  /* 0x0000000119197824 */ /* 0x000fe200078e0255 */
[----:B0-----:R-:W-:-:S04]  /*19f0*/  LEA R34, P1, R84, R7, 0x1 ;  /* 0x0000000754227211 */ /* 0x001fc800078208ff */
[----:B------:R-:W-:-:S05]  /*1a00*/  LEA.HI.X R35, R84, R6, R25, 0x1, P1 ;  /* 0x0000000654237211 */ /* 0x000fca00008f0c19 */
[----:B------:R1:W-:Y:S04]  /*1a10*/  STG.E.U16 desc[UR8][R34.64], R33 ;  /* 0x0000002122007986 */ /* 0x0003e8000c101508 */
.L_x_31340:
[----:B------:R-:W-:Y:S05]  /*1a20*/  BSYNC B0 ;  /* 0x0000000000007941 */ /* 0x000fea0003800000 */
.L_x_31339:
[----:B------:R-:W-:Y:S01]  /*1a30*/  IADD3 R22, R19, 0x1e, -R0 ;  /* 0x0000001e13167810 */ /* 0x000fe20007ffe800 */
[----:B------:R-:W-:Y:S01]  /*1a40*/  IMAD.SHL.U32 R25, R15, 0x8, RZ ;  /* 0x000000080f197824 */ /* 0x000fe200078e00ff */
[----:B------:R-:W-:Y:S02]  /*1a50*/  LOP3.LUT R62, R21, 0x2, RZ, 0xfc, !PT ;  /* 0x00000002153e7812 */ /* 0x000fe400078efcff */
[----:B------:R-:W-:Y:S02]  /*1a60*/  LOP3.LUT R29, R22, 0x1f, RZ, 0xc0, !PT ;  /* 0x0000001f161d7812 */ /* 0x000fe400078ec0ff */
[----:B------:R-:W-:Y:S02]  /*1a70*/  ISETP.GE.U32.AND P1, PT, R62, R13, PT ;  /* 0x0000000d3e00720c */ /* 0x000fe40003f26070 */
[----:B------:R-:W-:Y:S02]  /*1a80*/  IADD3 R68, P2, R25, R68, RZ ;  /* 0x0000004419447210 */ /* 0x000fe40007f5e0ff */
[----:B0-----:R-:W-:-:S02]  /*1a90*/  SHF.L.U64.HI R27, R15, 0x3, R14 ;  /* 0x000000030f1b7819 */ /* 0x001fc4000001020e */
[----:B------:R-:W-:-:S03]  /*1aa0*/  ISETP.LT.U32.AND P1, PT, R29, R12, !P1 ;  /* 0x0000000c1d00720c */ /* 0x000fc60004f21070 */
[----:B------:R-:W-:Y:S01]  /*1ab0*/  IMAD.X R69, R27, 0x1, R23, P2 ;  /* 0x000000011b457824 */ /* 0x000fe200010e0617 */
[----:B------:R-:W-:Y:S02]  /*1ac0*/  IADD3 R22, P2, R29, R68, RZ ;  /* 0x000000441d167210 */ /* 0x000fe40007f5e0ff */
[----:B------:R-:W-:-:S03]  /*1ad0*/  FMNMX R29, RZ, R38, !PT ;  /* 0x00000026ff1d7209 */ /* 0x000fc60007800000 */
[----:B------:R-:W-:Y:S01]  /*1ae0*/  IMAD.X R23, RZ, RZ, R69, P2 ;  /* 0x000000ffff177224 */ /* 0x000fe200010e0645 */
[----:B------:R-:W-:-:S03]  /*1af0*/  FMNMX R29, R36, R29, !PT ;  /* 0x0000001d241d7209 */ /* 0x000fc60007800000 */
[----:B-1----:R-:W-:Y:S01]  /*1b00*/  @P1 IMAD.WIDE.U32 R34, R15, 0x9, R22 ;  /* 0x000000090f221825 */ /* 0x002fe200078e0016 */
[----:B------:R-:W-:-:S03]  /*1b10*/  FMNMX R29, R32, R29, !PT ;  /* 0x0000001d201d7209 */ /* 0x000fc60007800000 */
[----:B------:R-:W-:Y:S01]  /*1b20*/  @P1 IMAD R31, R14, 0x9, RZ ;  /* 0x000000090e1f1824 */ /* 0x000fe200078e02ff */
[----:B------:R-:W-:Y:S01]  /*1b30*/  @P1 LEA R86, P2, R34, R11, 0x3 ;  /* 0x0000000b22561211 */ /* 0x000fe200078418ff */
[----:B------:R-:W-:Y:S01]  /*1b40*/  @P1 IMAD.MOV.U32 R32, RZ, RZ, R22 ;  /* 0x000000ffff201224 */ /* 0x000fe200078e0016 */
[----:B------:R-:W-:Y:S01]  /*1b50*/  FMNMX R29, R24, R29, !PT ;  /* 0x0000001d181d7209 */ /* 0x000fe20007800000 */
[----:B------:R-:W-:Y:S02]  /*1b60*/  @P1 IMAD.IADD R31, R31, 0x1, R35 ;  /* 0x000000011f1f1824 */ /* 0x000fe400078e0223 */
[----:B------:R-:W-:-:S03]  /*1b70*/  @P1 IMAD.MOV.U32 R33, RZ, RZ, R23 ;  /* 0x000000ffff211224 */ /* 0x000fc600078e0017 */
[----:B------:R-:W-:Y:S01]  /*1b80*/  @P1 LEA.HI.X R87, R34, R10, R31, 0x3, P2 ;  /* 0x0000000a22571211 */ /* 0x000fe200010f1c1f */
[----:B------:R-:W-:Y:S01]  /*1b90*/  @P1 IMAD.WIDE.U32 R32, R15, 0xa, R32 ;  /* 0x0000000a0f201825 */ /* 0x000fe200078e0020 */
[----:B------:R-:W-:-:S03]  /*1ba0*/  CS2R R34, SRZ ;  /* 0x0000000000227805 */ /* 0x000fc6000001ff00 */
[----:B------:R-:W-:Y:S01]  /*1bb0*/  @P1 IMAD R31, R14, 0xa, RZ ;  /* 0x0000000a0e1f1824 */ /* 0x000fe200078e02ff */
[----:B------:R-:W-:-:S03]  /*1bc0*/  @P1 LEA R84, P2, R32, R11, 0x3 ;  /* 0x0000000b20541211 */ /* 0x000fc600078418ff */
[----:B------:R-:W-:-:S05]  /*1bd0*/  @P1 IMAD.IADD R31, R31, 0x1, R33 ;  /* 0x000000011f1f1824 */ /* 0x000fca00078e0221 */
[----:B------:R-:W-:Y:S02]  /*1be0*/  @P1 LEA.HI.X R85, R32, R10, R31, 0x3, P2 ;  /* 0x0000000a20551211 */ /* 0x000fe400010f1c1f */
[----:B------:R-:W-:Y:S02]  /*1bf0*/  @P1 IADD3 R24, P2, R22, R25, RZ ;  /* 0x0000001916181210 */ /* 0x000fe40007f5e0ff */
[----:B------:R-:W-:-:S03]  /*1c00*/  FMNMX R25, R70, R29, !PT ;  /* 0x0000001d46197209 */ /* 0x000fc60007800000 */
[----:B------:R-:W-:Y:S01]  /*1c10*/  @P1 IMAD.X R27, R23, 0x1, R27, P2 ;  /* 0x00000001171b1824 */ /* 0x000fe200010e061b */
[----:B------:R-:W-:-:S04]  /*1c20*/  @P1 LEA R70, P2, R24, R11, 0x3 ;  /* 0x0000000b18461211 */ /* 0x000fc800078418ff */
[----:B------:R-:W-:Y:S01]  /*1c30*/  @P1 LEA.HI.X R71, R24, R10, R27, 0x3, P2 ;  /* 0x0000000a18471211 */ /* 0x000fe200010f1c1b */
[----:B------:R-:W-:Y:S01]  /*1c40*/  @P1 IMAD.MOV.U32 R24, RZ, RZ, R22 ;  /* 0x000000ffff181224 */ /* 0x000fe200078e0016 */
[----:B------:R-:W-:Y:S01]  /*1c50*/  FMNMX R27, R66, R25, !PT ;  /* 0x00000019421b7209 */ /* 0x000fe20007800000 */
[----:B------:R-:W-:Y:S02]  /*1c60*/  @P1 IMAD.MOV.U32 R25, RZ, RZ, R23 ;  /* 0x000000ffff191224 */ /* 0x000fe400078e0017 */
[----:B------:R-:W-:Y:S01]  /*1c70*/  @P1 IMAD R29, R14, 0xb, RZ ;  /* 0x0000000b0e1d1824 */ /* 0x000fe200078e02ff */
[----:B------:R0:W5:Y:S01]  /*1c80*/  @P1 LDG.E.64 R34, desc[UR8][R70.64] ;  /* 0x0000000846221981 */ /* 0x000162000c1e1b00 */
[----:B------:R-:W-:Y:S01]  /*1c90*/  @P1 IMAD.WIDE.U32 R24, R15, 0xb, R24 ;  /* 0x0000000b0f181825 */ /* 0x000fe200078e0018 */
[----:B------:R-:W-:-:S03]  /*1ca0*/  FMNMX R27, R80, R27, !PT ;  /* 0x0000001b501b7209 */ /* 0x000fc60007800000 */
[----:B-----5:R-:W-:Y:S01]  /*1cb0*/  FMUL R65, R58, R58 ;  /* 0x0000003a3a417220 */ /* 0x020fe20000400000 */
[----:B------:R-:W-:Y:S01]  /*1cc0*/  FSETP.GT.AND P4, PT, R52, RZ, PT ;  /* 0x000000ff3400720b */ /* 0x000fe20003f84000 */
[----:B------:R-:W-:Y:S01]  /*1cd0*/  @P1 IMAD.IADD R25, R29, 0x1, R25 ;  /* 0x000000011d191824 */ /* 0x000fe200078e0219 */
[C---:B------:R-:W-:Y:S02]  /*1ce0*/  @P1 LEA R66, P2, R24.reuse, R11, 0x3 ;  /* 0x0000000b18421211 */ /* 0x040fe400078418ff */
[----:B------:R-:W-:Y:S02]  /*1cf0*/  CS2R R32, SRZ ;  /* 0x0000000000207805 */ /* 0x000fe4000001ff00 */
[----:B------:R-:W-:Y:S01]  /*1d00*/  @P1 LEA.HI.X R67, R24, R10, R25, 0x3, P2 ;  /* 0x0000000a18431211 */ /* 0x000fe200010f1c19 */
[----:B------:R-:W-:Y:S02]  /*1d10*/  @P1 IMAD.MOV.U32 R24, RZ, RZ, R22 ;  /* 0x000000ffff181224 */ /* 0x000fe400078e0016 */
[----:B------:R-:W-:Y:S01]  /*1d20*/  @P1 IMAD.MOV.U32 R25, RZ, RZ, R23 ;  /* 0x000000ffff191224 */ /* 0x000fe200078e0017 */
[----:B------:R-:W-:Y:S01]  /*1d30*/  FMNMX R27, R72, R27, !PT ;  /* 0x0000001b481b7209 */ /* 0x000fe20007800000 */
[----:B------:R-:W-:-:S02]  /*1d40*/  @P1 IMAD R29, R14, 0xc, RZ ;  /* 0x0000000c0e1d1824 */ /* 0x000fc400078e02ff */
[----:B------:R-:W-:Y:S01]  /*1d50*/  FMUL R52, R52, R52 ;  /* 0x0000003434347220 */ /* 0x000fe20000400000 */
[----:B------:R-:W-:Y:S01]  /*1d60*/  @P1 IMAD.WIDE.U32 R24, R15, 0xc, R24 ;  /* 0x0000000c0f181825 */ /* 0x000fe200078e0018 */
[----:B------:R-:W-:Y:S01]  /*1d70*/  FSETP.GT.AND P3, PT, R58, RZ, PT ;  /* 0x000000ff3a00720b */ /* 0x000fe20003f64000 */
[----:B------:R-:W5:Y:S02]  /*1d80*/  @P1 LDG.E.64 R32, desc[UR8][R86.64] ;  /* 0x0000000856201981 */ /* 0x000f64000c1e1b00 */
[----:B------:R-:W-:Y:S01]  /*1d90*/  @P1 IMAD.IADD R25, R29, 0x1, R25 ;  /* 0x000000011d191824 */ /* 0x000fe200078e0219 */
[----:B------:R-:W-:Y:S01]  /*1da0*/  @P1 LEA R80, P2, R24, R11, 0x3 ;  /* 0x0000000b18501211 */ /* 0x000fe200078418ff */
[----:B------:R-:W-:-:S03]  /*1db0*/  @P1 IMAD.MOV.U32 R29, RZ, RZ, R23 ;  /* 0x000000ffff1d1224 */ /* 0x000fc600078e0017 */
[----:B------:R-:W-:Y:S02]  /*1dc0*/  @P1 LEA.HI.X R81, R24, R10, R25, 0x3, P2 ;  /* 0x0000000a18511211 */ /* 0x000fe400010f1c19 */
[----:B------:R-:W-:Y:S01]  /*1dd0*/  FMNMX R25, R28, R27, !PT ;  /* 0x0000001b1c197209 */ /* 0x000fe20007800000 */
[----:B------:R-:W-:Y:S02]  /*1de0*/  @P1 IMAD.MOV.U32 R28, RZ, RZ, R22 ;  /* 0x000000ffff1c1224 */ /* 0x000fe400078e0016 */
[----:B------:R-:W-:Y:S01]  /*1df0*/  @P1 IMAD R27, R14, 0xd, RZ ;  /* 0x0000000d0e1b1824 */ /* 0x000fe200078e02ff */
[----:B------:R-:W-:Y:S01]  /*1e00*/  FMNMX R25, R30, R25, !PT ;  /* 0x000000191e197209 */ /* 0x000fe20007800000 */
[----:B------:R-:W-:Y:S01]  /*1e10*/  @P1 IMAD.WIDE.U32 R28, R15, 0xd, R28 ;  /* 0x0000000d0f1c1825 */ /* 0x000fe200078e001c */
[----:B------:R-:W-:Y:S02]  /*1e20*/  FSETP.GT.AND P5, PT, R59, RZ, PT ;  /* 0x000000ff3b00720b */ /* 0x000fe40003fa4000 */
[----:B------:R-:W-:-:S02]  /*1e30*/  CS2R R30, SRZ ;  /* 0x00000000001e7805 */ /* 0x000fc4000001ff00 */
[----:B------:R-:W-:Y:S01]  /*1e40*/  FMNMX R25, R74, R25, !PT ;  /* 0x000000194a197209 */ /* 0x000fe20007800000 */
[----:B------:R-:W-:Y:S01]  /*1e50*/  @P1 IMAD.IADD R27, R27, 0x1, R29 ;  /* 0x000000011b1b1824 */ /* 0x000fe200078e021d */
[----:B------:R-:W-:Y:S01]  /*1e60*/  @P1 LEA R72, P2, R28, R11, 0x3 ;  /* 0x0000000b1c481211 */ /* 0x000fe200078418ff */
[----:B------:R-:W-:Y:S01]  /*1e70*/  @P1 IMAD.WIDE.U32 R22, R15, 0xe, R22 ;  /* 0x0000000e0f161825 */ /* 0x000fe200078e0016 */
[----:B------:R-:W-:Y:S01]  /*1e80*/  FMNMX R25, R82, R25, !PT ;  /* 0x0000001952197209 */ /* 0x000fe20007800000 */
[----:B------:R-:W5:Y:S01]  /*1e90*/  @P1 LDG.E.64 R30, desc[UR8][R84.64] ;  /* 0x00000008541e1981 */ /* 0x000f62000c1e1b00 */
[----:B------:R-:W-:Y:S01]  /*1ea0*/  @P1 LEA.HI.X R73, R28, R10, R27, 0x3, P2 ;  /* 0x0000000a1c491211 */ /* 0x000fe200010f1c1b */
[----:B------:R-:W-:Y:S01]  /*1eb0*/  @P1 IMAD R27, R14, 0xe, RZ ;  /* 0x0000000e0e1b1824 */ /* 0x000fe200078e02ff */
[----:B0-----:R-:W-:Y:S02]  /*1ec0*/  @P1 LEA R70, P2, R22, R11, 0x3 ;  /* 0x0000000b16461211 */ /* 0x001fe400078418ff */
[----:B------:R-:W-:Y:S01]  /*1ed0*/  FMNMX R25, R76, R25, !PT ;  /* 0x000000194c197209 */ /* 0x000fe20007800000 */
[----:B------:R-:W-:-:S02]  /*1ee0*/  @P1 IMAD.IADD R23, R27, 0x1, R23 ;  /* 0x000000011b171824 */ /* 0x000fc400078e0217 */
[----:B------:R-:W-:-:S03]  /*1ef0*/  @P1 IMAD R27, R14, 0xf, RZ ;  /* 0x0000000f0e1b1824 */ /* 0x000fc600078e02ff */
[----:B------:R-:W-:Y:S02]  /*1f00*/  @P1 LEA.HI.X R71, R22, R10, R23, 0x3, P2 ;  /* 0x0000000a16471211 */ /* 0x000fe400010f1c17 */
[----:B------:R-:W-:-:S04]  /*1f10*/  @P1 IADD3 R22, R19, 0x1e, -R60 ;  /* 0x0000001e13161810 */ /* 0x000fc80007ffe83c */
[----:B------:R-:W-:-:S04]  /*1f20*/  @P1 LOP3.LUT R23, R22, 0x1f, RZ, 0xc0, !PT ;  /* 0x0000001f16171812 */ /* 0x000fc800078ec0ff */
[----:B------:R-:W-:-:S05]  /*1f30*/  @P1 IADD3 R22, P2, R23, R68, RZ ;  /* 0x0000004417161210 */ /* 0x000fca0007f5e0ff */
[----:B------:R-:W-:Y:S02]  /*1f40*/  @P1 IMAD.X R23, RZ, RZ, R69, P2 ;  /* 0x000000ffff171224 */ /* 0x000fe400010e0645 */
[----:B------:R-:W-:-:S04]  /*1f50*/  @P1 IMAD.WIDE.U32 R22, R15, 0xf, R22 ;  /* 0x0000000f0f161825 */ /* 0x000fc800078e0016 */
[----:B------:R-:W-:Y:S01]  /*1f60*/  @P1 IMAD.IADD R23, R27, 0x1, R23 ;  /* 0x000000011b171824 */ /* 0x000fe200078e0217 */
[C---:B------:R-:W-:Y:S02]  /*1f70*/  @P1 LEA R74, P2, R22.reuse, R11, 0x3 ;  /* 0x0000000b164a1211 */ /* 0x040fe400078418ff */
[----:B------:R-:W-:Y:S02]  /*1f80*/  CS2R R28, SRZ ;  /* 0x00000000001c7805 */ /* 0x000fe4000001ff00 */
[----:B------:R-:W-:Y:S02]  /*1f90*/  @P1 LEA.HI.X R75, R22, R10, R23, 0x3, P2 ;  /* 0x0000000a164b1211 */ /* 0x000fe400010f1c17 */
[----:B------:R-:W-:Y:S02]  /*1fa0*/  FMNMX R23, R78, R25, !PT ;  /* 0x000000194e177209 */ /* 0x000fe40007800000 */
[----:B------:R-:W-:Y:S01]  /*1fb0*/  CS2R R24, SRZ ;  /* 0x0000000000187805 */ /* 0x000fe2000001ff00 */
[----:B------:R0:W5:Y:S01]  /*1fc0*/  @P1 LDG.E.64 R28, desc[UR8][R66.64] ;  /* 0x00000008421c1981 */ /* 0x000162000c1e1b00 */
[----:B------:R-:W-:-:S02]  /*1fd0*/  FMNMX R23, R26, R23, !PT ;  /* 0x000000171a177209 */ /* 0x000fc40007800000 */
[----:B------:R-:W-:Y:S02]  /*1fe0*/  FSETP.GT.AND P6, PT, R50, RZ, PT ;  /* 0x000000ff3200720b */ /* 0x000fe40003fc4000 */
[----:B------:R1:W5:Y:S01]  /*1ff0*/  @P1 LDG.E.64 R24, desc[UR8][R72.64] ;  /* 0x0000000848181981 */ /* 0x000362000c1e1b00 */
[----:B------:R-:W-:Y:S01]  /*2000*/  FMNMX R64, R64, R23, !PT ;  /* 0x0000001740407209 */ /* 0x000fe20007800000 */
[----:B0-----:R-:W-:Y:S01]  /*2010*/  FMUL R66, R59, R59 ;  /* 0x0000003b3b427220 */ /* 0x001fe20000400000 */
[----:B------:R-:W-:Y:S01]  /*2020*/  CS2R R58, SRZ ;  /* 0x00000000003a7805 */ /* 0x000fe2000001ff00 */
[----:B------:R-:W-:Y:S01]  /*2030*/  FMUL R67, R50, R50 ;  /* 0x0000003232437220 */ /* 0x000fe20000400000 */
[----:B------:R-:W-:Y:S01]  /*2040*/  LOP3.LUT R22, R21, 0x1, RZ, 0xfc, !PT ;  /* 0x0000000115167812 */ /* 0x000fe200078efcff */
[C---:B-1----:R-:W-:Y:S01]  /*2050*/  FMUL R72, R53.reuse, R53 ;  /* 0x0000003535487220 */ /* 0x042fe20000400000 */
[----:B------:R-:W-:Y:S02]  /*2060*/  FSETP.GT.AND P2, PT, R53, RZ, PT ;  /* 0x000000ff3500720b */ /* 0x000fe40003f44000 */
[----:B------:R0:W5:Y:S01]  /*2070*/  @P1 LDG.E.64 R58, desc[UR8][R70.64] ;  /* 0x00000008463a1981 */ /* 0x000162000c1e1b00 */
[----:B------:R-:W-:-:S02]  /*2080*/  FSEL R50, R52, RZ, P4 ;  /* 0x000000ff34327208 */ /* 0x000fc40002000000 */
[----:B------:R-:W-:Y:S02]  /*2090*/  CS2R R26, SRZ ;  /* 0x00000000001a7805 */ /* 0x000fe4000001ff00 */
[----:B------:R-:W-:Y:S02]  /*20a0*/  ISETP.GE.U32.OR P0, PT, R22, R13, P0 ;  /* 0x0000000d1600720c */ /* 0x000fe40000706470 */
[----:B------:R-:W-:Y:S02]  /*20b0*/  CS2R R22, SRZ ;  /* 0x0000000000167805 */ /* 0x000fe4000001ff00 */
[----:B------:R-:W-:Y:S02]  /*20c0*/  FSEL R72, R72, RZ, P2 ;  /* 0x000000ff48487208 */ /* 0x000fe40001000000 */
[----:B------:R-:W-:Y:S02]  /*20d0*/  FSEL R52, R65, RZ, P3 ;  /* 0x000000ff41347208 */ /* 0x000fe40001800000 */
[----:B0-----:R-:W-:Y:S01]  /*20e0*/  FMNMX R71, R64, R50, !PT ;  /* 0x0000003240477209 */ /* 0x001fe20007800000 */
[C---:B------:R-:W-:Y:S01]  /*20f0*/  FMUL R65, R46.reuse, R46 ;  /* 0x0000002e2e417220 */ /* 0x040fe20000400000 */
[----:B------:R-:W-:Y:S01]  /*2100*/  FSETP.GT.AND P3, PT, R46, RZ, PT ;  /* 0x000000ff2e00720b */ /* 0x000fe20003f64000 */
[----:B------:R-:W5:Y:S01]  /*2110*/  @P1 LDG.E.64 R26, desc[UR8][R80.64] ;  /* 0x00000008501a1981 */ /* 0x000f62000c1e1b00 */
[----:B------:R-:W-:-:S02]  /*2120*/  FMNMX R71, R72, R71, !PT ;  /* 0x0000004748477209 */ /* 0x000fc40007800000 */
[----:B------:R-:W-:Y:S01]  /*2130*/  FSEL R46, R67, RZ, P6 ;  /* 0x000000ff432e7208 */ /* 0x000fe20003000000 */
[----:B------:R0:W5:Y:S01]  /*2140*/  @P1 LDG.E.64 R22, desc[UR8][R74.64] ;  /* 0x000000084a161981 */ /* 0x000162000c1e1b00 */
[C---:B------:R-:W-:Y:S01]  /*2150*/  FSETP.GT.AND P1, PT, R51.reuse, RZ, PT ;  /* 0x000000ff3300720b */ /* 0x040fe20003f24000 */
[----:B------:R-:W-:Y:S01]  /*2160*/  FMUL R51, R51, R51 ;  /* 0x0000003333337220 */ /* 0x000fe20000400000 */
[----:B------:R-:W-:Y:S02]  /*2170*/  FSEL R66, R66, RZ, P5 ;  /* 0x000000ff42427208 */ /* 0x000fe40002800000 */
[----:B------:R-:W-:Y:S01]  /*2180*/  FMNMX R67, R52, R71, !PT ;  /* 0x0000004734437209 */ /* 0x000fe20007800000 */
[----:B------:R-:W-:Y:S01]  /*2190*/  FMUL R53, R48, R48 ;  /* 0x0000003030357220 */ /* 0x000fe20000400000 */
[----:B------:R-:W-:Y:S02]  /*21a0*/  FSETP.GT.AND P6, PT, R44, RZ, PT ;  /* 0x000000ff2c00720b */ /* 0x000fe40003fc4000 */
[----:B------:R-:W-:Y:S01]  /*21b0*/  FMNMX R67, R66, R67, !PT ;  /* 0x0000004342437209 */ /* 0x000fe20007800000 */
[----:B0-----:R-:W-:Y:S01]  /*21c0*/  FMUL R74, R44, R44 ;  /* 0x0000002c2c4a7220 */ /* 0x001fe20000400000 */
[----:B------:R-:W-:Y:S01]  /*21d0*/  FSETP.GT.AND P4, PT, R48, RZ, PT ;  /* 0x000000ff3000720b */ /* 0x000fe20003f84000 */
[----:B------:R-:W-:Y:S01]  /*21e0*/  FMUL R48, R45, R45 ;  /* 0x0000002d2d307220 */ /* 0x000fe20000400000 */
[----:B------:R-:W-:-:S02]  /*21f0*/  FSEL R44, R51, RZ, P1 ;  /* 0x000000ff332c7208 */ /* 0x000fc40000800000 */
[----:B------:R-:W-:Y:S02]  /*2200*/  FSETP.GT.AND P1, PT, R45, RZ, PT ;  /* 0x000000ff2d00720b */ /* 0x000fe40003f24000 */
[----:B------:R-:W-:Y:S02]  /*2210*/  FMNMX R45, R46, R67, !PT ;  /* 0x000000432e2d7209 */ /* 0x000fe40007800000 */
[C---:B------:R-:W-:Y:S01]  /*2220*/  FSETP.GT.AND P2, PT, R49.reuse, RZ, PT ;  /* 0x000000ff3100720b */ /* 0x040fe20003f44000 */
[----:B------:R-:W-:Y:S01]  /*2230*/  FMUL R49, R49, R49 ;  /* 0x0000003131317220 */ /* 0x000fe20000400000 */
[C---:B------:R-:W-:Y:S01]  /*2240*/  FSETP.GT.AND P5, PT, R47.reuse, RZ, PT ;  /* 0x000000ff2f00720b */ /* 0x040fe20003fa4000 */
[----:B------:R-:W-:Y:S01]  /*2250*/  FMUL R47, R47, R47 ;  /* 0x0000002f2f2f7220 */ /* 0x000fe20000400000 */
[----:B------:R-:W-:Y:S02]  /*2260*/  FSEL R64, R53, RZ, P4 ;  /* 0x000000ff35407208 */ /* 0x000fe40002000000 */
[----:B------:R-:W-:-:S02]  /*2270*/  FMNMX R45, R44, R45, !PT ;  /* 0x0000002d2c2d7209 */ /* 0x000fc40007800000 */
[----:B------:R-:W-:Y:S02]  /*2280*/  FSEL R70, R49, RZ, P2 ;  /* 0x000000ff31467208 */ /* 0x000fe40001000000 */
[----:B------:R-:W-:Y:S02]  /*2290*/  FMNMX R45, R64, R45, !PT ;  /* 0x0000002d402d7209 */ /* 0x000fe40007800000 */
[----:B------:R-:W-:Y:S02]  /*22a0*/  FSEL R76, R65, RZ, P3 ;  /* 0x000000ff414c7208 */ /* 0x000fe40001800000 */
[----:B------:R-:W-:Y:S02]  /*22b0*/  FSEL R78, R47, RZ, P5 ;  /* 0x000000ff2f4e7208 */ /* 0x000fe40002800000 */
[----:B------:R-:W-:Y:S02]  /*22c0*/  FSEL R74, R74, RZ, P6 ;  /* 0x000000ff4a4a7208 */ /* 0x000fe40003000000 */
        /* <DEDUP_REMOVED lines=29> */
[----:B------:R-:W-:Y:S02]  /*24a0*/  IADD3 R46, R19, -0x1, -R60 ;  /* 0xffffffff132e7810 */ /* 0x000fe40007ffe83c */
[----:B------:R-:W-:Y:S02]  /*24b0*/  PRMT R67, R71, 0x7604, R50 ;  /* 0x0000760447437816 */ /* 0x000fe40000000032 */
[----:B------:R-:W-:-:S04]  /*24c0*/  LOP3.LUT R47, R46, 0x1f, RZ, 0xc0, !PT ;  /* 0x0000001f2e2f7812 */ /* 0x000fc800078ec0ff */
[----:B------:R-:W-:-:S05]  /*24d0*/  IADD3 R47, P2, R47, R68, RZ ;  /* 0x000000442f2f7210 */ /* 0x000fca0007f5e0ff */
[----:B------:R-:W-:Y:S01]  /*24e0*/  IMAD.X R66, RZ, RZ, R69, P2 ;  /* 0x000000ffff427224 */ /* 0x000fe200010e0645 */
[----:B------:R-:W-:-:S04]  /*24f0*/  LEA R46, P2, R47, R7, 0x1 ;  /* 0x000000072f2e7211 */ /* 0x000fc800078408ff */
[----:B------:R-:W-:-:S05]  /*2500*/  LEA.HI.X R47, R47, R6, R66, 0x1, P2 ;  /* 0x000000062f2f7211 */ /* 0x000fca00010f0c42 */
[----:B------:R0:W-:Y:S04]  /*2510*/  STG.E.U16 desc[UR8][R46.64], R67 ;  /* 0x000000432e007986 */ /* 0x0001e8000c101508 */
.L_x_31342:
[----:B------:R-:W-:Y:S05]  /*2520*/  BSYNC B0 ;  /* 0x0000000000007941 */ /* 0x000fea0003800000 */
.L_x_31341:
        /* <DEDUP_REMOVED lines=10> */
.L_x_31344:
[----:B------:R-:W-:Y:S05]  /*25d0*/  BSYNC B0 ;  /* 0x0000000000007941 */ /* 0x000fea0003800000 */
.L_x_31343:
[----:B------:R-:W-:Y:S04]  /*25e0*/  BSSY B0, `(.L_x_31345) ;  /* 0x000000c000007945 */ /* 0x000fe80003800000 */
[----:B------:R-:W-:Y:S05]  /*25f0*/  @P0 BRA `(.L_x_31346) ;  /* 0x0000000000280947 */ /* 0x000fea0003800000 */
[----:B01----:R-:W-:Y:S02]  /*2600*/  IADD3 R46, R19, -0x1, -R60 ;  /* 0xffffffff132e7810 */ /* 0x003fe40007ffe83c */
[----:B------:R-:W-:Y:S02]  /*2610*/  LOP3.LUT R66, R55, 0x7fffffff, RZ, 0xc0, !PT ;  /* 0x7fffffff37427812 */ /* 0x000fe400078ec0ff */
[----:B------:R-:W-:Y:S02]  /*2620*/  LOP3.LUT R47, R46, 0x1f, RZ, 0xc0, !PT ;  /* 0x0000001f2e2f7812 */ /* 0x000fe400078ec0ff */
[----:B------:R-:W-:Y:S02]  /*2630*/  LOP3.LUT R46, R54, 0xfffffffe, RZ, 0xc0, !PT ;  /* 0xfffffffe362e7812 */ /* 0x000fe400078ec0ff */
[----:B------:R-:W-:Y:S02]  /*2640*/  PRMT R67, R53, 0x7604, R52 ;  /* 0x0000760435437816 */ /* 0x000fe40000000034 */
[----:B------:R-:W-:-:S04]  /*2650*/  IADD3 R47, P2, P3, R46, R68, R47 ;  /* 0x000000442e2f7210 */ /* 0x000fc80007b5e02f */
[----:B------:R-:W-:Y:S02]  /*2660*/  IADD3.X R66, R66, R69, RZ, P2, P3 ;  /* 0x0000004542427210 */ /* 0x000fe400017e64ff */
[----:B------:R-:W-:-:S04]  /*2670*/  LEA R46, P2, R47, R7, 0x1 ;  /* 0x000000072f2e7211 */ /* 0x000fc800078408ff */
[----:B------:R-:W-:-:S05]  /*2680*/  LEA.HI.X R47, R47, R6, R66, 0x1, P2 ;  /* 0x000000062f2f7211 */ /* 0x000fca00010f0c42 */
[----:B------:R2:W-:Y:S04]  /*2690*/  STG.E.U16 desc[UR8][R46.64], R67 ;  /* 0x000000432e007986 */ /* 0x0005e8000c101508 */
.L_x_31346:
[----:B------:R-:W-:Y:S05]  /*26a0*/  BSYNC B0 ;  /* 0x0000000000007941 */ /* 0x000fea0003800000 */
.L_x_31345:
[----:B------:R-:W-:Y:S04]  /*26b0*/  BSSY B0, `(.L_x_31347) ;  /* 0x000000d000007945 */ /* 0x000fe80003800000 */
[----:B------:R-:W-:Y:S05]  /*26c0*/  @P0 BRA `(.L_x_31348) ;  /* 0x00000000002c0947 */ /* 0x000fea0003800000 */
[----:B012---:R-:W-:Y:S01]  /*26d0*/  IADD3 R46, R19, -0x1, -R60 ;  /* 0xffffffff132e7810 */ /* 0x007fe20007ffe83c */
[----:B------:R-:W-:-:S03]  /*26e0*/  IMAD R47, R14, 0x3, RZ ;  /* 0x000000030e2f7824 */ /* 0x000fc600078e02ff */
[----:B------:R-:W-:-:S04]  /*26f0*/  LOP3.LUT R67, R46, 0x1f, RZ, 0xc0, !PT ;  /* 0x0000001f2e437812 */ /* 0x000fc800078ec0ff */
[----:B------:R-:W-:-:S05]  /*2700*/  IADD3 R66, P2, R67, R68, RZ ;  /* 0x0000004443427210 */ /* 0x000fca0007f5e0ff */
[----:B------:R-:W-:Y:S02]  /*2710*/  IMAD.X R67, RZ, RZ, R69, P2 ;  /* 0x000000ffff437224 */ /* 0x000fe400010e0645 */
[----:B------:R-:W-:-:S04]  /*2720*/  IMAD.WIDE.U32 R66, R15, 0x3, R66 ;  /* 0x000000030f427825 */ /* 0x000fc800078e0042 */
[----:B------:R-:W-:Y:S01]  /*2730*/  IMAD.IADD R47, R47, 0x1, R67 ;  /* 0x000000012f2f7824 */ /* 0x000fe200078e0243 */
[C---:B------:R-:W-:Y:S02]  /*2740*/  LEA R46, P2, R66.reuse, R7, 0x1 ;  /* 0x00000007422e7211 */ /* 0x040fe400078408ff */
[----:B------:R-:W-:Y:S02]  /*2750*/  PRMT R67, R65, 0x7604, R64 ;  /* 0x0000760441437816 */ /* 0x000fe40000000040 */
[----:B------:R-:W-:-:S05]  /*2760*/  LEA.HI.X R47, R66, R6, R47, 0x1, P2 ;  /* 0x00000006422f7211 */ /* 0x000fca00010f0c2f */
[----:B------:R3:W-:Y:S04]  /*2770*/  STG.E.U16 desc[UR8][R46.64], R67 ;  /* 0x000000432e007986 */ /* 0x0007e8000c101508 */
.L_x_31348:
[----:B------:R-:W-:Y:S05]  /*2780*/  BSYNC B0 ;  /* 0x0000000000007941 */ /* 0x000fea0003800000 */
.L_x_31347:
[----:B------:R-:W-:Y:S04]  /*2790*/  BSSY B0, `(.L_x_31349) ;  /* 0x000000c000007945 */ /* 0x000fe80003800000 */
[----:B------:R-:W-:Y:S05]  /*27a0*/  @P0 BRA `(.L_x_31350) ;  /* 0x0000000000280947 */ /* 0x000fea0003800000 */
[----:B0123--:R-:W-:Y:S02]  /*27b0*/  IADD3 R46, R19, -0x1, -R60 ;  /* 0xffffffff132e7810 */ /* 0x00ffe40007ffe83c */
[----:B------:R-:W-:Y:S02]  /*27c0*/  PRMT R67, R49, 0x7604, R44 ;  /* 0x0000760431437816 */ /* 0x000fe4000000002c */
        /* <DEDUP_REMOVED lines=8> */
.L_x_31350:
[----:B------:R-:W-:Y:S05]  /*2850*/  BSYNC B0 ;  /* 0x0000000000007941 */ /* 0x000fea0003800000 */
.L_x_31349:
[----:B------:R-:W-:Y:S01]  /*2860*/  LOP3.LUT R44, R44, 0xffff, RZ, 0xc0, !PT ;  /* 0x0000ffff2c2c7812 */ /* 0x000fe200078ec0ff */
[----:B------:R-:W-:Y:S01]  /*2870*/  BSSY B0, `(.L_x_31351) ;  /* 0x0000017000007945 */ /* 0x000fe20003800000 */
[----:B------:R-:W-:Y:S02]  /*2880*/  FSEL R48, R48, RZ, P1 ;  /* 0x000000ff30307208 */ /* 0x000fe40000800000 */
[----:B01234-:R-:W-:Y:S01]  /*2890*/  LOP3.LUT R46, R44, 0xff, RZ, 0xc0, !PT ;  /* 0x000000ff2c2e7812 */ /* 0x01ffe200078ec0ff */
[C---:B------:R-:W-:Y:S01]  /*28a0*/  FMUL R44, R40.reuse, R40 ;  /* 0x00000028282c7220 */ /* 0x040fe20000400000 */
[----:B------:R-:W-:Y:S01]  /*28b0*/  FSETP.GT.AND P1, PT, R40, RZ, PT ;  /* 0x000000ff2800720b */ /* 0x000fe20003f24000 */
[----:B------:R-:W-:Y:S01]  /*28c0*/  FMUL R72, R48, R9 ;  /* 0x0000000930487220 */ /* 0x000fe20000400000 */
[----:B------:R-:W-:Y:S02]  /*28d0*/  PRMT R75, R73, 0x7104, RZ ;  /* 0x00007104494b7816 */ /* 0x000fe400000000ff */
[----:B------:R-:W-:-:S02]  /*28e0*/  FSEL R42, R42, RZ, P4 ;  /* 0x000000ff2a2a7208 */ /* 0x000fc40002000000 */
[----:B------:R-:W-:Y:S02]  /*28f0*/  LOP3.LUT R75, R46, 0xff00, R75, 0xf8, !PT ;  /* 0x0000ff002e4b7812 */ /* 0x000fe400078ef84b */
[----:B------:R-:W-:Y:S02]  /*2900*/  FSEL R44, R44, RZ, P1 ;  /* 0x000000ff2c2c7208 */ /* 0x000fe40000800000 */
[----:B------:R-:W-:Y:S01]  /*2910*/  F2FP.SATFINITE.E4M3.F32.PACK_AB_MERGE_C R72, RZ, R72, RZ ;  /* 0x00000048ff48723e */ /* 0x000fe200048070ff */
[----:B------:R-:W-:Y:S06]  /*2920*/  @P0 BRA `(.L_x_31352) ;  /* 0x00000000002c0947 */ /* 0x000fec0003800000 */
[----:B------:R-:W-:Y:S01]  /*2930*/  IADD3 R40, R19, -0x1, -R60 ;  /* 0xffffffff13287810 */ /* 0x000fe20007ffe83c */
[----:B------:R-:W-:Y:S01]  /*2940*/  IMAD R47, R14, 0x5, RZ ;  /* 0x000000050e2f7824 */ /* 0x000fe200078e02ff */
[----:B------:R-:W-:Y:S02]  /*2950*/  PRMT R73, R72, 0x7604, R73 ;  /* 0x0000760448497816 */ /* 0x000fe40000000049 */
[----:B------:R-:W-:-:S04]  /*2960*/  LOP3.LUT R67, R40, 0x1f, RZ, 0xc0, !PT ;  /* 0x0000001f28437812 */ /* 0x000fc800078ec0ff */
[----:B------:R-:W-:-:S05]  /*2970*/  IADD3 R66, P1, R67, R68, RZ ;  /* 0x0000004443427210 */ /* 0x000fca0007f3e0ff */
[----:B------:R-:W-:Y:S02]  /*2980*/  IMAD.X R67, RZ, RZ, R69, P1 ;  /* 0x000000ffff437224 */ /* 0x000fe400008e0645 */
[----:B------:R-:W-:-:S04]  /*2990*/  IMAD.WIDE.U32 R66, R15, 0x5, R66 ;  /* 0x000000050f427825 */ /* 0x000fc800078e0042 */
[----:B------:R-:W-:Y:S01]  /*29a0*/  IMAD.IADD R47, R47, 0x1, R67 ;  /* 0x000000012f2f7824 */ /* 0x000fe200078e0243 */
[----:B------:R-:W-:-:S04]  /*29b0*/  LEA R46, P1, R66, R7, 0x1 ;  /* 0x00000007422e7211 */ /* 0x000fc800078208ff */
[----:B------:R-:W-:-:S05]  /*29c0*/  LEA.HI.X R47, R66, R6, R47, 0x1, P1 ;  /* 0x00000006422f7211 */ /* 0x000fca00008f0c2f */
[----:B------:R0:W-:Y:S04]  /*29d0*/  STG.E.U16 desc[UR8][R46.64], R73 ;  /* 0x000000492e007986 */ /* 0x0001e8000c101508 */
.L_x_31352:
[----:B------:R-:W-:Y:S05]  /*29e0*/  BSYNC B0 ;  /* 0x0000000000007941 */ /* 0x000fea0003800000 */
.L_x_31351:
[-C--:B------:R-:W-:Y:S01]  /*29f0*/  FMUL R76, R42, R9.reuse ;  /* 0x000000092a4c7220 */ /* 0x080fe20000400000 */
[----:B------:R-:W-:Y:S01]  /*2a00*/  FMUL R40, R44, R9 ;  /* 0x000000092c287220 */ /* 0x000fe20000400000 */
[----:B------:R-:W-:Y:S01]  /*2a10*/  FSETP.GT.AND P1, PT, R43, RZ, PT ;  /* 0x000000ff2b00720b */ /* 0x000fe20003f24000 */
[----:B------:R-:W-:Y:S01]  /*2a20*/  BSSY B0, `(.L_x_31353) ;  /* 0x000001f000007945 */ /* 0x000fe20003800000 */
[----:B------:R-:W-:Y:S02]  /*2a30*/  LOP3.LUT R49, R49, 0xffff, RZ, 0xc0, !PT ;  /* 0x0000ffff31317812 */ /* 0x000fe400078ec0ff */
[----:B------:R-:W-:Y:S02]  /*2a40*/  F2FP.SATFINITE.E4M3.F32.PACK_AB_MERGE_C R76, RZ, R76, RZ ;  /* 0x0000004cff4c723e */ /* 0x000fe400048070ff */
[----:B------:R-:W-:Y:S02]  /*2a50*/  F2FP.SATFINITE.E4M3.F32.PACK_AB_MERGE_C R40, RZ, R40, RZ ;  /* 0x00000028ff28723e */ /* 0x000fe400048070ff */
[----:B0-----:R-:W-:Y:S01]  /*2a60*/  PRMT R73, R72, 0x7104, RZ ;  /* 0x0000710448497816 */ /* 0x001fe200000000ff */
[----:B------:R-:W-:Y:S01]  /*2a70*/  IMAD.U32 R46, R76, 0x10000, RZ ;  /* 0x000100004c2e7824 */ /* 0x000fe200078e00ff */
[----:B------:R-:W-:Y:S01]  /*2a80*/  LOP3.LUT R47, R40, 0xffff, RZ, 0xc0, !PT ;  /* 0x0000ffff282f7812 */ /* 0x000fe200078ec0ff */
[----:B------:R-:W-:-:S03]  /*2a90*/  FMUL R72, R41, R41 ;  /* 0x0000002929487220 */ /* 0x000fc60000400000 */
[----:B------:R-:W-:Y:S01]  /*2aa0*/  LOP3.LUT R66, R46, 0xff0000, RZ, 0xc0, !PT ;  /* 0x00ff00002e427812 */ /* 0x000fe200078ec0ff */
[----:B------:R-:W-:-:S05]  /*2ab0*/  IMAD.SHL.U32 R46, R47, 0x1000000, RZ ;  /* 0x010000002f2e7824 */ /* 0x000fca00078e00ff */
[----:B------:R-:W-:Y:S01]  /*2ac0*/  LOP3.LUT R75, R46, R75, R66, 0xfe, !PT ;  /* 0x0000004b2e4b7212 */ /* 0x000fe200078efe42 */
[----:B------:R-:W-:Y:S01]  /*2ad0*/  FMUL R46, R43, R43 ;  /* 0x0000002b2b2e7220 */ /* 0x000fe20000400000 */
[----:B------:R-:W-:-:S04]  /*2ae0*/  LOP3.LUT R66, R49, 0xff, RZ, 0xc0, !PT ;  /* 0x000000ff31427812 */ /* 0x000fc800078ec0ff */
[----:B------:R-:W-:Y:S02]  /*2af0*/  FSEL R46, R46, RZ, P1 ;  /* 0x000000ff2e2e7208 */ /* 0x000fe40000800000 */
[----:B------:R-:W-:Y:S02]  /*2b00*/  FSETP.GT.AND P1, PT, R41, RZ, PT ;  /* 0x000000ff2900720b */ /* 0x000fe40003f24000 */
[----:B------:R-:W-:Y:S01]  /*2b10*/  LOP3.LUT R73, R66, 0xff00, R73, 0xf8, !PT ;  /* 0x0000ff0042497812 */ /* 0x000fe200078ef849 */
[----:B------:R-:W-:Y:S01]  /*2b20*/  FMUL R41, R46, R9 ;  /* 0x000000092e297220 */ /* 0x000fe20000400000 */
[----:B------:R-:W-:-:S04]  /*2b30*/  FSEL R72, R72, RZ, P1 ;  /* 0x000000ff48487208 */ /* 0x000fc80000800000 */
[----:B------:R-:W-:Y:S01]  /*2b40*/  F2FP.SATFINITE.E4M3.F32.PACK_AB_MERGE_C R41, RZ, R41, RZ ;  /* 0x00000029ff29723e */ /* 0x000fe200048070ff */
[----:B------:R-:W-:Y:S06]  /*2b50*/  @P0 BRA `(.L_x_31354) ;  /* 0x00000000002c0947 */ /* 0x000fec0003800000 */
[----:B------:R-:W-:-:S04]  /*2b60*/  IADD3 R43, R19, -0x1, -R60 ;  /* 0xffffffff132b7810 */ /* 0x000fc80007ffe83c */
[----:B------:R-:W-:-:S04]  /*2b70*/  LOP3.LUT R43, R43, 0x1f, RZ, 0xc0, !PT ;  /* 0x0000001f2b2b7812 */ /* 0x000fc800078ec0ff */
[----:B------:R-:W-:Y:S01]  /*2b80*/  IADD3 R78, P1, R43, R68, RZ ;  /* 0x000000442b4e7210 */ /* 0x000fe20007f3e0ff */
        /* <DEDUP_REMOVED lines=8> */
.L_x_31354:
[----:B------:R-:W-:Y:S05]  /*2c10*/  BSYNC B0 ;  /* 0x0000000000007941 */ /* 0x000fea0003800000 */
.L_x_31353:
[----:B0-----:R-:W-:Y:S01]  /*2c20*/  FMUL R43, R72, R9 ;  /* 0x00000009482b7220 */ /* 0x001fe20000400000 */
[----:B------:R-:W-:Y:S01]  /*2c30*/  IMAD.U32 R41, R41, 0x10000, RZ ;  /* 0x0001000029297824 */ /* 0x000fe200078e00ff */
[----:B------:R-:W-:Y:S01]  /*2c40*/  IADD3 R67, R19, 0x1d, -R0 ;  /* 0x0000001d13437810 */ /* 0x000fe20007ffe800 */
[----:B------:R-:W-:Y:S01]  /*2c50*/  BSSY B0, `(.L_x_31355) ;  /* 0x0000016000007945 */ /* 0x000fe20003800000 */
[----:B------:R-:W-:Y:S02]  /*2c60*/  LOP3.LUT R66, R21, 0x3, RZ, 0xfc, !PT ;  /* 0x0000000315427812 */ /* 0x000fe400078efcff */
[----:B------:R-:W-:Y:S02]  /*2c70*/  F2FP.SATFINITE.E4M3.F32.PACK_AB_MERGE_C R43, RZ, R43, RZ ;  /* 0x0000002bff2b723e */ /* 0x000fe400048070ff */
[----:B------:R-:W-:Y:S02]  /*2c80*/  LOP3.LUT R67, R67, 0x1f, RZ, 0xc0, !PT ;  /* 0x0000001f43437812 */ /* 0x000fe400078ec0ff */
[----:B------:R-:W-:-:S02]  /*2c90*/  LOP3.LUT R47, R43, 0xffff, RZ, 0xc0, !PT ;  /* 0x0000ffff2b2f7812 */ /* 0x000fc400078ec0ff */
[----:B------:R-:W-:Y:S02]  /*2ca0*/  ISETP.GE.U32.AND P1, PT, R66, R13, PT ;  /* 0x0000000d4200720c */ /* 0x000fe40003f26070 */
[----:B------:R-:W-:Y:S01]  /*2cb0*/  LOP3.LUT R41, R41, 0xff0000, RZ, 0xc0, !PT ;  /* 0x00ff000029297812 */ /* 0x000fe200078ec0ff */
[----:B------:R-:W-:Y:S01]  /*2cc0*/  IMAD.SHL.U32 R76, R47, 0x1000000, RZ ;  /* 0x010000002f4c7824 */ /* 0x000fe200078e00ff */
[----:B------:R-:W-:-:S04]  /*2cd0*/  ISETP.LT.U32.AND P1, PT, R67, R12, !P1 ;  /* 0x0000000c4300720c */ /* 0x000fc80004f21070 */
[----:B------:R-:W-:Y:S01]  /*2ce0*/  LOP3.LUT R73, R76, R73, R41, 0xfe, !PT ;  /* 0x000000494c497212 */ /* 0x000fe200078efe29 */
[----:B------:R-:W-:Y:S08]  /*2cf0*/  @P0 BRA `(.L_x_31356) ;  /* 0x00000000002c0947 */ /* 0x000ff00003800000 */
[----:B------:R-:W-:Y:S02]  /*2d00*/  IADD3 R41, R19, -0x1, -R60 ;  /* 0xffffffff13297810 */ /* 0x000fe40007ffe83c */
[----:B------:R-:W-:Y:S02]  /*2d10*/  PRMT R43, R43, 0x7604, R40 ;  /* 0x000076042b2b7816 */ /* 0x000fe40000000028 */
[----:B------:R-:W-:-:S04]  /*2d20*/  LOP3.LUT R41, R41, 0x1f, RZ, 0xc0, !PT ;  /* 0x0000001f29297812 */ /* 0x000fc800078ec0ff */
[----:B------:R-:W-:Y:S01]  /*2d30*/  IADD3 R76, P0, R41, R68, RZ ;  /* 0x00000044294c7210 */ /* 0x000fe20007f1e0ff */
[----:B------:R-:W-:-:S04]  /*2d40*/  IMAD R41, R14, 0x7, RZ ;  /* 0x000000070e297824 */ /* 0x000fc800078e02ff */
[----:B------:R-:W-:Y:S02]  /*2d50*/  IMAD.X R77, RZ, RZ, R69, P0 ;  /* 0x000000ffff4d7224 */ /* 0x000fe400000e0645 */
[----:B------:R-:W-:-:S04]  /*2d60*/  IMAD.WIDE.U32 R76, R15, 0x7, R76 ;  /* 0x000000070f4c7825 */ /* 0x000fc800078e004c */
[----:B------:R-:W-:Y:S01]  /*2d70*/  IMAD.IADD R41, R41, 0x1, R77 ;  /* 0x0000000129297824 */ /* 0x000fe200078e024d */
[----:B------:R-:W-:-:S04]  /*2d80*/  LEA R40, P0, R76, R7, 0x1 ;  /* 0x000000074c287211 */ /* 0x000fc800078008ff */
[----:B------:R-:W-:-:S05]  /*2d90*/  LEA.HI.X R41, R76, R6, R41, 0x1, P0 ;  /* 0x000000064c297211 */ /* 0x000fca00000f0c29 */
[----:B------:R0:W-:Y:S04]  /*2da0*/  STG.E.U16 desc[UR8][R40.64], R43 ;  /* 0x0000002b28007986 */ /* 0x0001e8000c101508 */
.L_x_31356:
[----:B------:R-:W-:Y:S05]  /*2db0*/  BSYNC B0 ;  /* 0x0000000000007941 */ /* 0x000fea0003800000 */
.L_x_31355:
[----:B0-----:R-:W-:Y:S01]  /*2dc0*/  @P1 IMAD.SHL.U32 R41, R54, 0x4, RZ ;  /* 0x0000000436291824 */ /* 0x001fe200078e00ff */
[----:B------:R-:W-:Y:S02]  /*2dd0*/  LEA R68, P0, R15, R68, 0x3 ;  /* 0x000000440f447211 */ /* 0x000fe400078018ff */
[----:B------:R-:W-:Y:S02]  /*2de0*/  FMNMX R43, R74, R45, !PT ;  /* 0x0000002d4a2b7209 */ /* 0x000fe40007800000 */
[----:B------:R-:W-:Y:S02]  /*2df0*/  @P1 SHF.L.U64.HI R45, R54, 0x2, R55 ;  /* 0x00000002362d1819 */ /* 0x000fe40000010237 */
[----:B------:R-:W-:Y:S02]  /*2e00*/  @P1 LOP3.LUT R41, R41, 0xfffffff8, RZ, 0xc0, !PT ;  /* 0xfffffff829291812 */ /* 0x000fe400078ec0ff */
[----:B------:R-:W-:Y:S02]  /*2e10*/  IADD3 R76, P2, R67, R68, RZ ;  /* 0x00000044434c7210 */ /* 0x000fe40007f5e0ff */
[----:B------:R-:W-:-:S02]  /*2e20*/  LEA.HI.X R69, R15, R69, R14, 0x3, P0 ;  /* 0x000000450f457211 */ /* 0x000fc400000f1c0e */
[----:B------:R-:W-:Y:S02]  /*2e30*/  @P1 LOP3.LUT R45, R45, 0x1fffffff, RZ, 0xc0, !PT ;  /* 0x1fffffff2d2d1812 */ /* 0x000fe400078ec0ff */
[----:B------:R-:W-:Y:S01]  /*2e40*/  @P1 IADD3 R36, P0, R41, R76, RZ ;  /* 0x0000004c29241210 */ /* 0x000fe20007f1e0ff */
[----:B------:R-:W-:Y:S01]  /*2e50*/  IMAD.X R77, RZ, RZ, R69, P2 ;  /* 0x000000ffff4d7224 */ /* 0x000fe200010e0645 */
[----:B------:R-:W-:-:S03]  /*2e60*/  FMNMX R43, R48, R43, !PT ;  /* 0x0000002b302b7209 */ /* 0x000fc60007800000 */
[--C-:B------:R-:W-:Y:S01]  /*2e70*/  @P1 IMAD.X R41, R45, 0x1, R77.reuse, P0 ;  /* 0x000000012d291824 */ /* 0x100fe200000e064d */
[----:B------:R-:W-:Y:S01]  /*2e80*/  @P1 LEA R80, P0, R36, R11, 0x3 ;  /* 0x0000000b24501211 */ /* 0x000fe200078018ff */
[----:B------:R-:W-:Y:S01]  /*2e90*/  @P1 IMAD.WIDE.U32 R78, R15, 0x9, R76 ;  /* 0x000000090f4e1825 */ /* 0x000fe200078e004c */
[----:B------:R-:W-:Y:S02]  /*2ea0*/  FMNMX R43, R42, R43, !PT ;  /* 0x0000002b2a2b7209 */ /* 0x000fe40007800000 */
[----:B------:R-:W-:Y:S01]  /*2eb0*/  @P1 LEA.HI.X R81, R36, R10, R41, 0x3, P0 ;  /* 0x0000000a24511211 */ /* 0x000fe200000f1c29 */
[----:B------:R-:W-:Y:S01]  /*2ec0*/  @P1 IMAD R45, R14, 0x9, RZ ;  /* 0x000000090e2d1824 */ /* 0x000fe200078e02ff */
[----:B------:R-:W-:Y:S02]  /*2ed0*/  @P1 LEA R48, P0, R78, R11, 0x3 ;  /* 0x0000000b4e301211 */ /* 0x000fe400078018ff */
[----:B------:R-:W-:Y:S01]  /*2ee0*/  CS2R R40, SRZ ;  /* 0x0000000000287805 */ /* 0x000fe2000001ff00 */
[----:B------:R-:W-:Y:S01]  /*2ef0*/  @P1 IMAD.IADD R45, R45, 0x1, R79 ;  /* 0x000000012d2d1824 */ /* 0x000fe200078e024f */
[----:B------:R-:W-:-:S02]  /*2f00*/  FMNMX R47, R46, R43, !PT ;  /* 0x0000002b2e2f7209 */ /* 0x000fc40007800000 */
[----:B------:R-:W-:Y:S02]  /*2f10*/  CS2R R42, SRZ ;  /* 0x00000000002a7805 */ /* 0x000fe4000001ff00 */
[----:B------:R-:W2:Y:S01]  /*2f20*/  @P1 LDG.E.64 R40, desc[UR8][R80.64] ;  /* 0x0000000850281981 */ /* 0x000ea2000c1e1b00 */
[----:B------:R-:W-:Y:S01]  /*2f30*/  @P1 LEA.HI.X R49, R78, R10, R45, 0x3, P0 ;  /* 0x0000000a4e311211 */ /* 0x000fe200000f1c2d */
[----:B------:R-:W-:Y:S01]  /*2f40*/  @P1 IMAD.MOV.U32 R45, RZ, RZ, R77 ;  /* 0x000000ffff2d1224 */ /* 0x000fe200078e004d */
[----:B------:R-:W-:-:S03]  /*2f50*/  FMNMX R47, R44, R47, !PT ;  /* 0x0000002f2c2f7209 */ /* 0x000fc60007800000 */
[----:B------:R0:W3:Y:S01]  /*2f60*/  @P1 LDG.E.64 R42, desc[UR8][R48.64] ;  /* 0x00000008302a1981 */ /* 0x0000e2000c1e1b00 */
[----:B------:R-:W-:Y:S02]  /*2f70*/  @P1 IMAD.MOV.U32 R44, RZ, RZ, R76 ;  /* 0x000000ffff2c1224 */ /* 0x000fe400078e004c */
[----:B------:R-:W-:Y:S02]  /*2f80*/  @P1 IMAD R79, R14, 0xa, RZ ;  /* 0x0000000a0e4f1824 */ /* 0x000fe400078e02ff */
[----:B------:R-:W-:-:S04]  /*2f90*/  @P1 IMAD.WIDE.U32 R44, R15, 0xa, R44 ;  /* 0x0000000a0f2c1825 */ /* 0x000fc800078e002c */
[----:B------:R-:W-:Y:S01]  /*2fa0*/  @P1 IMAD.IADD R45, R79, 0x1, R45 ;  /* 0x000000014f2d1824 */ /* 0x000fe200078e022d */
[----:B------:R-:W-:Y:S01]  /*2fb0*/  @P1 LEA R78, P0, R44, R11, 0x3 ;  /* 0x0000000b2c4e1211 */ /* 0x000fe200078018ff */
[----:B------:R-:W-:Y:S01]  /*2fc0*/  @P1 IMAD.MOV.U32 R46, RZ, RZ, R76 ;  /* 0x000000ffff2e1224 */ /* 0x000fe200078e004c */
[----:B------:R-:W-:Y:S02]  /*2fd0*/  FMNMX R72, R72, R47, !PT ;  /* 0x0000002f48487209 */ /* 0x000fe40007800000 */
[----:B------:R-:W-:Y:S02]  /*2fe0*/  @P1 LEA.HI.X R79, R44, R10, R45, 0x3, P0 ;  /* 0x0000000a2c4f1211 */ /* 0x000fe400000f1c2d */
[----:B------:R-:W-:Y:S01]  /*2ff0*/  CS2R R44, SRZ ;  /* 0x00000000002c7805 */ /* 0x000fe2000001ff00 */
[----:B------:R-:W-:Y:S01]  /*3000*/  @P1 IMAD.MOV.U32 R47, RZ, RZ, R77 ;  /* 0x000000ffff2f1224 */ /* 0x000fe200078e004d */
[----:B------:R-:W-:Y:S01]  /*3010*/  LOP3.LUT R36, R61, 0xffff, RZ, 0xc0, !PT ;  /* 0x0000ffff3d247812 */ /* 0x000fe200078ec0ff */
[----:B0-----:R-:W-:Y:S01]  /*3020*/  @P1 IMAD R49, R14, 0xb, RZ ;  /* 0x0000000b0e311824 */ /* 0x001fe200078e02ff */
[----:B------:R-:W-:Y:S01]  /*3030*/  LOP3.LUT R20, R20, 0xff, RZ, 0xc0, !PT ;  /* 0x000000ff14147812 */ /* 0x000fe200078ec0ff */
[----:B------:R-:W-:Y:S01]  /*3040*/  @P1 IMAD.WIDE.U32 R46, R15, 0xb, R46 ;  /* 0x0000000b0f2e1825 */ /* 0x000fe200078e002e */
[----:B------:R0:W4:Y:S01]  /*3050*/  @P1 LDG.E.64 R44, desc[UR8][R78.64] ;  /* 0x000000084e2c1981 */ /* 0x000122000c1e1b00 */
[----:B------:R-:W-:-:S02]  /*3060*/  LOP3.LUT R61, R18, 0xffff, RZ, 0xc0, !PT ;  /* 0x0000ffff123d7812 */ /* 0x000fc400078ec0ff */
[----:B------:R-:W-:Y:S01]  /*3070*/  @P1 IMAD.IADD R47, R49, 0x1, R47 ;  /* 0x00000001312f1824 */ /* 0x000fe200078e022f */
[----:B------:R-:W-:Y:S02]  /*3080*/  @P1 LEA R48, P2, R46, R11, 0x3 ;  /* 0x0000000b2e301211 */ /* 0x000fe400078418ff */
[----:B------:R-:W-:Y:S02]  /*3090*/  PRMT R20, R61, 0x7604, R20 ;  /* 0x000076043d147816 */ /* 0x000fe40000000014 */
[----:B------:R-:W-:Y:S01]  /*30a0*/  ISETP.GE.U32.AND P0, PT, R62, R13, PT ;  /* 0x0000000d3e00720c */ /* 0x000fe20003f06070 */
[----:B0-----:R-:W-:Y:S01]  /*30b0*/  @P1 IMAD.MOV.U32 R78, RZ, RZ, R76 ;  /* 0x000000ffff4e1224 */ /* 0x001fe200078e004c */
[----:B------:R-:W-:Y:S01]  /*30c0*/  @P1 LEA.HI.X R49, R46, R10, R47, 0x3, P2 ;  /* 0x0000000a2e311211 */ /* 0x000fe200010f1c2f */
[----:B------:R-:W-:Y:S01]  /*30d0*/  @P1 IMAD.MOV.U32 R79, RZ, RZ, R77 ;  /* 0x000000ffff4f1224 */ /* 0x000fe200078e004d */
[----:B------:R-:W-:Y:S01]  /*30e0*/  LOP3.LUT R63, R63, 0xff, RZ, 0xc0, !PT ;  /* 0x000000ff3f3f7812 */ /* 0x000fe200078ec0ff */
[----:B------:R-:W-:Y:S01]  /*30f0*/  @P1 IMAD R61, R14, 0xc, RZ ;  /* 0x0000000c0e3d1824 */ /* 0x000fe200078e02ff */
[----:B------:R-:W-:Y:S01]  /*3100*/  CS2R R46, SRZ ;  /* 0x00000000002e7805 */ /* 0x000fe2000001ff00 */
[----:B------:R-:W-:-:S04]  /*3110*/  @P1 IMAD.WIDE.U32 R78, R15, 0xc, R78 ;  /* 0x0000000c0f4e1825 */ /* 0x000fc800078e004e */
[----:B------:R-:W-:Y:S01]  /*3120*/  @P1 IMAD.IADD R61, R61, 0x1, R79 ;  /* 0x000000013d3d1824 */ /* 0x000fe200078e024f */
[----:B------:R-:W-:Y:S01]  /*3130*/  @P1 LEA R62, P2, R78, R11, 0x3 ;  /* 0x0000000b4e3e1211 */ /* 0x000fe200078418ff */
[----:B------:R0:W2:Y:S01]  /*3140*/  @P1 LDG.E.64 R46, desc[UR8][R48.64] ;  /* 0x00000008302e1981 */ /* 0x0000a2000c1e1b00 */
[----:B------:R-:W-:Y:S02]  /*3150*/  PRMT R18, R36, 0x7604, R63 ;  /* 0x0000760424127816 */ /* 0x000fe4000000003f */
[----:B------:R-:W-:Y:S02]  /*3160*/  @P1 LEA.HI.X R63, R78, R10, R61, 0x3, P2 ;  /* 0x0000000a4e3f1211 */ /* 0x000fe400010f1c3d */
[----:B------:R-:W-:Y:S01]  /*3170*/  LOP3.LUT R61, R50, 0xff, RZ, 0xc0, !PT ;  /* 0x000000ff323d7812 */ /* 0x000fe200078ec0ff */
[----:B------:R-:W-:Y:S01]  /*3180*/  @P1 IMAD.MOV.U32 R50, RZ, RZ, R76 ;  /* 0x000000ffff321224 */ /* 0x000fe200078e004c */
[----:B------:R-:W-:Y:S02]  /*3190*/  LOP3.LUT R71, R71, 0xff, RZ, 0xc0, !PT ;  /* 0x000000ff47477812 */ /* 0x000fe400078ec0ff */
[----:B------:R-:W-:Y:S01]  /*31a0*/  LOP3.LUT R36, R51, 0xffff, RZ, 0xc0, !PT ;  /* 0x0000ffff33247812 */ /* 0x000fe200078ec0ff */
[----:B------:R-:W-:Y:S01]  /*31b0*/  @P1 IMAD.MOV.U32 R51, RZ, RZ, R77 ;  /* 0x000000ffff331224 */ /* 0x000fe200078e004d */
[----:B------:R-:W-:-:S02]  /*31c0*/  LOP3.LUT R70, R70, 0xffff, RZ, 0xc0, !PT ;  /* 0x0000ffff46467812 */ /* 0x000fc400078ec0ff */
[----:B0-----:R-:W-:Y:S01]  /*31d0*/  CS2R R48, SRZ ;  /* 0x0000000000307805 */ /* 0x001fe2000001ff00 */
[----:B------:R-:W-:Y:S01]  /*31e0*/  @P1 IMAD.WIDE.U32 R50, R15, 0xd, R50 ;  /* 0x0000000d0f321825 */ /* 0x000fe200078e0032 */
[----:B------:R-:W-:-:S03]  /*31f0*/  PRMT R70, R70, 0x7604, R71 ;  /* 0x0000760446467816 */ /* 0x000fc60000000047 */
[----:B------:R-:W-:Y:S01]  /*3200*/  @P1 IMAD R71, R14, 0xd, RZ ;  /* 0x0000000d0e471824 */ /* 0x000fe200078e02ff */
[----:B------:R-:W-:Y:S01]  /*3210*/  LOP3.LUT R5, R5, 0xffff, RZ, 0xc0, !PT ;  /* 0x0000ffff05057812 */ /* 0x000fe200078ec0ff */
[----:B------:R0:W5:Y:S01]  /*3220*/  @P1 LDG.E.64 R48, desc[UR8][R62.64] ;  /* 0x000000083e301981 */ /* 0x000162000c1e1b00 */
[----:B------:R-:W-:Y:S01]  /*3230*/  LOP3.LUT R4, R4, 0xffff, RZ, 0xc0, !PT ;  /* 0x0000ffff04047812 */ /* 0x000fe200078ec0ff */
[----:B------:R-:W-:Y:S01]  /*3240*/  @P1 IMAD.IADD R51, R71, 0x1, R51 ;  /* 0x0000000147331824 */ /* 0x000fe200078e0233 */
[----:B------:R-:W-:Y:S01]  /*3250*/  LOP3.LUT R18, R18, 0xffff, RZ, 0xc0, !PT ;  /* 0x0000ffff12127812 */ /* 0x000fe200078ec0ff */
[----:B------:R-:W-:Y:S01]  /*3260*/  IMAD.U32 R5, R5, 0x10000, RZ ;  /* 0x0001000005057824 */ /* 0x000fe200078e00ff */
[----:B------:R-:W-:Y:S01]  /*3270*/  LOP3.LUT R2, R2, 0xffff, RZ, 0xc0, !PT ;  /* 0x0000ffff02027812 */ /* 0x000fe200078ec0ff */
[----:B------:R-:W-:Y:S02]  /*3280*/  @P1 IMAD.MOV.U32 R80, RZ, RZ, R76 ;  /* 0x000000ffff501224 */ /* 0x000fe400078e004c */
[----:B------:R-:W-:Y:S01]  /*3290*/  @P1 IMAD.MOV.U32 R81, RZ, RZ, R77 ;  /* 0x000000ffff511224 */ /* 0x000fe200078e004d */
[----:B------:R-:W-:-:S02]  /*32a0*/  LOP3.LUT R20, R20, 0xffff, RZ, 0xc0, !PT ;  /* 0x0000ffff14147812 */ /* 0x000fc400078ec0ff */
[-C--:B0-----:R-:W-:Y:S01]  /*32b0*/  @P1 LEA R62, P2, R50, R11.reuse, 0x3 ;  /* 0x0000000b323e1211 */ /* 0x081fe200078418ff */
[----:B------:R-:W-:Y:S01]  /*32c0*/  IMAD.SHL.U32 R4, R4, 0x1000000, RZ ;  /* 0x0100000004047824 */ /* 0x000fe200078e00ff */
[----:B------:R-:W-:Y:S02]  /*32d0*/  LOP3.LUT R3, R3, 0xffff, RZ, 0xc0, !PT ;  /* 0x0000ffff03037812 */ /* 0x000fe400078ec0ff */
[----:B------:R-:W-:Y:S02]  /*32e0*/  @P1 LEA.HI.X R63, R50, R10, R51, 0x3, P2 ;  /* 0x0000000a323f1211 */ /* 0x000fe400010f1c33 */
[----:B------:R-:W-:Y:S02]  /*32f0*/  CS2R R50, SRZ ;  /* 0x0000000000327805 */ /* 0x000fe4000001ff00 */
[----:B------:R-:W-:Y:S01]  /*3300*/  LOP3.LUT R5, R18, 0xff0000, R5, 0xf8, !PT ;  /* 0x00ff000012057812 */ /* 0x000fe200078ef805 */
[----:B------:R-:W-:Y:S01]  /*3310*/  IMAD.U32 R71, R2, 0x10000, RZ ;  /* 0x0001000002477824 */ /* 0x000fe200078e00ff */
[----:B------:R-:W-:Y:S01]  /*3320*/  PRMT R61, R36, 0x7604, R61 ;  /* 0x00007604243d7816 */ /* 0x000fe2000000003d */
[----:B------:R-:W-:Y:S01]  /*3330*/  @P1 IMAD.WIDE.U32 R80, R15, 0xe, R80 ;  /* 0x0000000e0f501825 */ /* 0x000fe200078e0050 */
[----:B------:R-:W-:Y:S01]  /*3340*/  LOP3.LUT R38, R5, 0xff000000, R4, 0xf8, !PT ;  /* 0xff00000005267812 */ /* 0x000fe200078ef804 */
[----:B------:R0:W5:Y:S01]  /*3350*/  @P1 LDG.E.64 R50, desc[UR8][R62.64] ;  /* 0x000000083e321981 */ /* 0x000162000c1e1b00 */
[----:B------:R-:W-:Y:S01]  /*3360*/  LOP3.LUT R2, R20, 0xff0000, R71, 0xf8, !PT ;  /* 0x00ff000014027812 */ /* 0x000fe200078ef847 */
[----:B------:R-:W-:Y:S01]  /*3370*/  @P1 IMAD.MOV.U32 R4, RZ, RZ, R76 ;  /* 0x000000ffff041224 */ /* 0x000fe200078e004c */
[----:B------:R-:W-:Y:S01]  /*3380*/  @P1 LEA R78, P2, R80, R11, 0x3 ;  /* 0x0000000b504e1211 */ /* 0x000fe200078418ff */
[----:B------:R-:W-:-:S02]  /*3390*/  @P1 IMAD.MOV.U32 R5, RZ, RZ, R77 ;  /* 0x000000ffff051224 */ /* 0x000fc400078e004d */
[----:B0-----:R-:W-:Y:S02]  /*33a0*/  @P1 IMAD R63, R14, 0xe, RZ ;  /* 0x0000000e0e3f1824 */ /* 0x001fe400078e02ff */
[----:B------:R-:W-:-:S04]  /*33b0*/  @P1 IMAD.WIDE.U32 R4, R15, 0xf, R4 ;  /* 0x0000000f0f041825 */ /* 0x000fc800078e0004 */
[----:B------:R-:W-:Y:S02]  /*33c0*/  @P1 IMAD.IADD R63, R63, 0x1, R81 ;  /* 0x000000013f3f1824 */ /* 0x000fe400078e0251 */
[----:B------:R-:W-:Y:S02]  /*33d0*/  @P1 IMAD R71, R14, 0xf, RZ ;  /* 0x0000000f0e471824 */ /* 0x000fe400078e02ff */
[----:B------:R-:W-:Y:S01]  /*33e0*/  IMAD.SHL.U32 R3, R3, 0x1000000, RZ ;  /* 0x0100000003037824 */ /* 0x000fe200078e00ff */
[----:B------:R-:W-:Y:S01]  /*33f0*/  @P1 LEA.HI.X R79, R80, R10, R63, 0x3, P2 ;  /* 0x0000000a504f1211 */ /* 0x000fe200010f1c3f */
[----:B------:R-:W-:Y:S01]  /*3400*/  @P1 IMAD.IADD R5, R71, 0x1, R5 ;  /* 0x0000000147051824 */ /* 0x000fe200078e0205 */
[----:B------:R-:W-:Y:S02]  /*3410*/  @P1 LEA R80, P2, R4, R11, 0x3 ;  /* 0x0000000b04501211 */ /* 0x000fe400078418ff */
[----:B------:R-:W-:Y:S02]  /*3420*/  CS2R R62, SRZ ;  /* 0x00000000003e7805 */ /* 0x000fe4000001ff00 */
[----:B------:R-:W-:-:S02]  /*3430*/  LOP3.LUT R36, R2, 0xff000000, R3, 0xf8, !PT ;  /* 0xff00000002247812 */ /* 0x000fc400078ef803 */
[----:B------:R-:W-:Y:S02]  /*3440*/  @P1 LEA.HI.X R81, R4, R10, R5, 0x3, P2 ;  /* 0x0000000a04511211 */ /* 0x000fe400010f1c05 */
[----:B------:R-:W-:Y:S02]  /*3450*/  CS2R R4, SRZ ;  /* 0x0000000000047805 */ /* 0x000fe4000001ff00 */
[----:B------:R-:W-:Y:S01]  /*3460*/  IADD3 R3, R19, 0x1e, -R60 ;  /* 0x0000001e13037810 */ /* 0x000fe20007ffe83c */
[----:B------:R0:W5:Y:S01]  /*3470*/  @P1 LDG.E.64 R62, desc[UR8][R78.64] ;  /* 0x000000084e3e1981 */ /* 0x000162000c1e1b00 */
[----:B------:R-:W-:Y:S02]  /*3480*/  LOP3.LUT R52, R52, 0xffff, RZ, 0xc0, !PT ;  /* 0x0000ffff34347812 */ /* 0x000fe400078ec0ff */
[----:B------:R-:W-:Y:S01]  /*3490*/  LOP3.LUT R3, R3, 0x1f, RZ, 0xc0, !PT ;  /* 0x0000001f03037812 */ /* 0x000fe200078ec0ff */
[----:B------:R1:W5:Y:S01]  /*34a0*/  @P1 LDG.E.64 R4, desc[UR8][R80.64] ;  /* 0x0000000850041981 */ /* 0x000362000c1e1b00 */
[----:B------:R-:W-:Y:S01]  /*34b0*/  LOP3.LUT R2, R61, 0xffff, RZ, 0xc0, !PT ;  /* 0x0000ffff3d027812 */ /* 0x000fe200078ec0ff */
[----:B------:R-:W-:Y:S01]  /*34c0*/  IMAD.U32 R11, R52, 0x10000, RZ ;  /* 0x00010000340b7824 */ /* 0x000fe200078e00ff */
[----:B------:R-:W-:Y:S01]  /*34d0*/  ISETP.GE.U32.OR P1, PT, R3, R12, P0 ;  /* 0x0000000c0300720c */ /* 0x000fe20000726470 */
[----:B------:R-:W-:Y:S01]  /*34e0*/  FMUL R52, R34, R34 ;  /* 0x0000002222347220 */ /* 0x000fe20000400000 */
[----:B------:R-:W-:Y:S01]  /*34f0*/  LOP3.LUT R64, R64, 0xffff, RZ, 0xc0, !PT ;  /* 0x0000ffff40407812 */ /* 0x000fe200078ec0ff */
[----:B------:R-:W-:Y:S01]  /*3500*/  IMAD R16, R16, UR4, RZ ;  /* 0x0000000410107c24 */ /* 0x000fe2000f8e02ff */
[----:B------:R-:W-:Y:S01]  /*3510*/  LOP3.LUT R2, R2, 0xff0000, R11, 0xf8, !PT ;  /* 0x00ff000002027812 */ /* 0x000fe200078ef80b */
[----:B------:R-:W-:Y:S01]  /*3520*/  BSSY B0, `(.L_x_31357) ;  /* 0x00000ff000007945 */ /* 0x000fe20003800000 */
[----:B------:R-:W-:Y:S01]  /*3530*/  FSETP.GT.AND P0, PT, R34, RZ, PT ;  /* 0x000000ff2200720b */ /* 0x000fe20003f04000 */
[----:B------:R-:W-:-:S02]  /*3540*/  IMAD.SHL.U32 R11, R64, 0x1000000, RZ ;  /* 0x01000000400b7824 */ /* 0x000fc400078e00ff */
[C---:B------:R-:W-:Y:S01]  /*3550*/  FMUL R34, R35.reuse, R35 ;  /* 0x0000002323227220 */ /* 0x040fe20000400000 */
[----:B------:R-:W-:Y:S02]  /*3560*/  FSETP.GT.AND P2, PT, R35, RZ, PT ;  /* 0x000000ff2300720b */ /* 0x000fe40003f44000 */
[----:B------:R-:W-:Y:S02]  /*3570*/  FSEL R52, R52, RZ, P0 ;  /* 0x000000ff34347208 */ /* 0x000fe40000000000 */
[----:B------:R-:W-:Y:S02]  /*3580*/  LOP3.LUT R74, R2, 0xff000000, R11, 0xf8, !PT ;  /* 0xff000000024a7812 */ /* 0x000fe400078ef80b */
[----:B------:R-:W-:Y:S01]  /*3590*/  @!P1 IADD3 R2, P0, R3, R68, RZ ;  /* 0x0000004403029210 */ /* 0x000fe20007f1e0ff */
[----:B------:R-:W-:Y:S01]  /*35a0*/  FMUL R35, R52, R9 ;  /* 0x0000000934237220 */ /* 0x000fe20000400000 */
[----:B------:R-:W-:Y:S02]  /*35b0*/  LOP3.LUT R53, R53, 0xffff, RZ, 0xc0, !PT ;  /* 0x0000ffff35357812 */ /* 0x000fe400078ec0ff */
[----:B------:R-:W-:Y:S01]  /*35c0*/  FSEL R34, R34, RZ, P2 ;  /* 0x000000ff22227208 */ /* 0x000fe20001000000 */
[----:B------:R-:W-:Y:S01]  /*35d0*/  @!P1 IMAD.X R11, RZ, RZ, R69, P0 ;  /* 0x000000ffff0b9224 */ /* 0x000fe200000e0645 */
[----:B------:R-:W-:Y:S01]  /*35e0*/  @!P1 LEA R10, P0, R2, R7, 0x1 ;  /* 0x00000007020a9211 */ /* 0x000fe200078008ff */
[----:B------:R-:W-:Y:S01]  /*35f0*/  IMAD.U32 R53, R53, 0x10000, RZ ;  /* 0x0001000035357824 */ /* 0x000fe200078e00ff */
[----:B------:R-:W-:Y:S01]  /*3600*/  LOP3.LUT R18, R70, 0xffff, RZ, 0xc0, !PT ;  /* 0x0000ffff46127812 */ /* 0x000fe200078ec0ff */
[----:B------:R-:W-:Y:S01]  /*3610*/  FMUL R20, R34, R9 ;  /* 0x0000000922147220 */ /* 0x000fe20000400000 */
[----:B------:R-:W-:Y:S01]  /*3620*/  @!P1 LEA.HI.X R11, R2, R6, R11, 0x1, P0 ;  /* 0x00000006020b9211 */ /* 0x000fe200000f0c0b */
[----:B-----5:R-:W-:Y:S01]  /*3630*/  FMUL R2, R33, R33 ;  /* 0x0000002121027220 */ /* 0x020fe20000400000 */
[C---:B------:R-:W-:Y:S01]  /*3640*/  FSETP.GT.AND P0, PT, R32.reuse, RZ, PT ;  /* 0x000000ff2000720b */ /* 0x040fe20003f04000 */
[----:B------:R-:W-:Y:S01]  /*3650*/  FMUL R32, R32, R32 ;  /* 0x0000002020207220 */ /* 0x000fe20000400000 */
[----:B------:R-:W-:-:S02]  /*3660*/  LOP3.LUT R18, R18, 0xff0000, R53, 0xf8, !PT ;  /* 0x00ff000012127812 */ /* 0x000fc400078ef835 */
[----:B------:R-:W-:Y:S02]  /*3670*/  F2FP.SATFINITE.E4M3.F32.PACK_AB_MERGE_C R35, RZ, R35, RZ ;  /* 0x00000023ff23723e */ /* 0x000fe400048070ff */
[----:B------:R-:W-:Y:S02]  /*3680*/  FSEL R32, R32, RZ, P0 ;  /* 0x000000ff20207208 */ /* 0x000fe40000000000 */
[----:B------:R-:W-:Y:S02]  /*3690*/  F2FP.SATFINITE.E4M3.F32.PACK_AB_MERGE_C R20, RZ, R20, RZ ;  /* 0x00000014ff14723e */ /* 0x000fe400048070ff */
[----:B------:R-:W-:Y:S01]  /*36a0*/  FMNMX R53, R72, R52, !PT ;  /* 0x0000003448357209 */ /* 0x000fe20007800000 */
[----:B------:R-:W-:Y:S01]  /*36b0*/  FMUL R52, R32, R9 ;  /* 0x0000000920347220 */ /* 0x000fe20000400000 */
[----:B------:R-:W-:Y:S02]  /*36c0*/  @!P1 PRMT R61, R20, 0x7604, R35 ;  /* 0x00007604143d9816 */ /* 0x000fe40000000023 */
[----:B------:R-:W-:-:S02]  /*36d0*/  FSETP.GT.AND P0, PT, R33, RZ, PT ;  /* 0x000000ff2100720b */ /* 0x000fc40003f04000 */
[----:B------:R-:W-:Y:S01]  /*36e0*/  LOP3.LUT R65, R65, 0xffff, RZ, 0xc0, !PT ;  /* 0x0000ffff41417812 */ /* 0x000fe200078ec0ff */
[----:B------:R0:W-:Y:S01]  /*36f0*/  @!P1 STG.E.U16 desc[UR8][R10.64], R61 ;  /* 0x0000003d0a009986 */ /* 0x0001e2000c101508 */
[----:B------:R-:W-:Y:S01]  /*3700*/  F2FP.SATFINITE.E4M3.F32.PACK_AB_MERGE_C R33, RZ, R52, RZ ;  /* 0x00000034ff21723e */ /* 0x000fe200048070ff */
[----:B------:R-:W-:Y:S01]  /*3710*/  FMUL R52, R22, R22 ;  /* 0x0000001616347220 */ /* 0x000fe20000400000 */
[----:B------:R-:W-:Y:S01]  /*3720*/  FMNMX R53, R34, R53, !PT ;  /* 0x0000003522357209 */ /* 0x000fe20007800000 */
[----:B------:R-:W-:Y:S01]  /*3730*/  IMAD.SHL.U32 R65, R65, 0x1000000, RZ ;  /* 0x0100000041417824 */ /* 0x000fe200078e00ff */
[C---:B------:R-:W-:Y:S01]  /*3740*/  FSETP.GT.AND P2, PT, R24.reuse, RZ, PT ;  /* 0x000000ff1800720b */ /* 0x040fe20003f44000 */
[----:B------:R-:W-:Y:S01]  /*3750*/  FMUL R24, R24, R24 ;  /* 0x0000001818187220 */ /* 0x000fe20000400000 */
[----:B------:R-:W-:Y:S01]  /*3760*/  FMUL R34, R27, R27 ;  /* 0x0000001b1b227220 */ /* 0x000fe20000400000 */
[----:B------:R-:W-:Y:S02]  /*3770*/  FSETP.GT.AND P4, PT, R31, RZ, PT ;  /* 0x000000ff1f00720b */ /* 0x000fe40003f84000 */
[----:B------:R-:W-:Y:S01]  /*3780*/  LOP3.LUT R72, R18, 0xff000000, R65, 0xf8, !PT ;  /* 0xff00000012487812 */ /* 0x000fe200078ef841 */
[----:B------:R-:W-:Y:S01]  /*3790*/  FMUL R18, R26, R26 ;  /* 0x0000001a1a127220 */ /* 0x000fe20000400000 */
[----:B0-----:R-:W-:-:S02]  /*37a0*/  FSEL R10, R2, RZ, P0 ;  /* 0x000000ff020a7208 */ /* 0x001fc40000000000 */
[----:B------:R-:W-:Y:S02]  /*37b0*/  LOP3.LUT R2, R35, 0xff, RZ, 0xc0, !PT ;  /* 0x000000ff23027812 */ /* 0x000fe400078ec0ff */
[----:B------:R-:W-:Y:S02]  /*37c0*/  LOP3.LUT R11, R33, 0xffff, RZ, 0xc0, !PT ;  /* 0x0000ffff210b7812 */ /* 0x000fe400078ec0ff */
[----:B------:R-:W-:Y:S02]  /*37d0*/  FSETP.GT.AND P0, PT, R26, RZ, PT ;  /* 0x000000ff1a00720b */ /* 0x000fe40003f04000 */
[----:B------:R-:W-:Y:S01]  /*37e0*/  PRMT R2, R11, 0x7604, R2 ;  /* 0x000076040b027816 */ /* 0x000fe20000000002 */
[----:B------:R-:W-:Y:S01]  /*37f0*/  FMUL R11, R10, R9 ;  /* 0x000000090a0b7220 */ /* 0x000fe20000400000 */
[----:B------:R-:W-:Y:S02]  /*3800*/  FMNMX R35, R32, R53, !PT ;  /* 0x0000003520237209 */ /* 0x000fe40007800000 */
[----:B------:R-:W-:-:S02]  /*3810*/  FSEL R18, R18, RZ, P0 ;  /* 0x000000ff12127208 */ /* 0x000fc40000000000 */
[----:B------:R-:W-:Y:S02]  /*3820*/  F2FP.SATFINITE.E4M3.F32.PACK_AB_MERGE_C R32, RZ, R11, RZ ;  /* 0x0000000bff20723e */ /* 0x000fe400048070ff */
[----:B------:R-:W-:Y:S02]  /*3830*/  FSETP.GT.AND P0, PT, R27, RZ, PT ;  /* 0x000000ff1b00720b */ /* 0x000fe40003f04000 */
[----:B------:R-:W-:Y:S02]  /*3840*/  @!P1 PRMT R11, R32, 0x7604, R33 ;  /* 0x00007604200b9816 */ /* 0x000fe40000000021 */
[----:B------:R-:W-:Y:S02]  /*3850*/  LOP3.LUT R26, R20, 0xff, RZ, 0xc0, !PT ;  /* 0x000000ff141a7812 */ /* 0x000fe400078ec0ff */
[----:B------:R-:W-:Y:S01]  /*3860*/  LOP3.LUT R33, R32, 0xffff, RZ, 0xc0, !PT ;  /* 0x0000ffff20217812 */ /* 0x000fe200078ec0ff */
[----:B------:R-:W-:Y:S01]  /*3870*/  FMUL R32, R18, R9 ;  /* 0x0000000912207220 */ /* 0x000fe20000400000 */
[----:B------:R-:W-:-:S02]  /*3880*/  FSEL R20, R24, RZ, P2 ;  /* 0x000000ff18147208 */ /* 0x000fc40001000000 */
[----:B------:R-:W-:Y:S02]  /*3890*/  FSEL R34, R34, RZ, P0 ;  /* 0x000000ff22227208 */ /* 0x000fe40000000000 */
[----:B------:R-:W-:Y:S01]  /*38a0*/  PRMT R24, R33, 0x7604, R26 ;  /* 0x0000760421187816 */ /* 0x000fe2000000001a */
[----:B------:R-:W-:Y:S01]  /*38b0*/  FMUL R33, R20, R9 ;  /* 0x0000000914217220 */ /* 0x000fe20000400000 */
[----:B------:R-:W-:Y:S02]  /*38c0*/  FMNMX R26, R10, R35, !PT ;  /* 0x000000230a1a7209 */ /* 0x000fe40007800000 */
[----:B------:R-:W-:Y:S01]  /*38d0*/  F2FP.SATFINITE.E4M3.F32.PACK_AB_MERGE_C R10, RZ, R32, RZ ;  /* 0x00000020ff0a723e */ /* 0x000fe200048070ff */
[C---:B------:R-:W-:Y:S01]  /*38e0*/  FMUL R32, R25.reuse, R25 ;  /* 0x0000001919207220 */ /* 0x040fe20000400000 */
[----:B------:R-:W-:Y:S01]  /*38f0*/  FSETP.GT.AND P2, PT, R25, RZ, PT ;  /* 0x000000ff1900720b */ /* 0x000fe20003f44000 */
[----:B------:R-:W-:Y:S01]  /*3900*/  FMUL R25, R34, R9 ;  /* 0x0000000922197220 */ /* 0x000fe20000400000 */
[C---:B------:R-:W-:Y:S01]  /*3910*/  FSETP.GT.AND P0, PT, R58.reuse, RZ, PT ;  /* 0x000000ff3a00720b */ /* 0x040fe20003f04000 */
[----:B------:R-:W-:Y:S01]  /*3920*/  FMUL R58, R58, R58 ;  /* 0x0000003a3a3a7220 */ /* 0x000fe20000400000 */
[----:B------:R-:W-:-:S02]  /*3930*/  FSEL R32, R32, RZ, P2 ;  /* 0x000000ff20207208 */ /* 0x000fc40001000000 */
[----:B------:R-:W-:Y:S02]  /*3940*/  LOP3.LUT R35, R10, 0xffff, RZ, 0xc0, !PT ;  /* 0x0000ffff0a237812 */ /* 0x000fe400078ec0ff */
[----:B------:R-:W-:Y:S02]  /*3950*/  F2FP.SATFINITE.E4M3.F32.PACK_AB_MERGE_C R27, RZ, R33, RZ ;  /* 0x00000021ff1b723e */ /* 0x000fe400048070ff */
[----:B------:R-:W-:Y:S01]  /*3960*/  FSETP.GT.AND P2, PT, R22, RZ, PT ;  /* 0x000000ff1600720b */ /* 0x000fe20003f44000 */
[----:B------:R-:W-:Y:S01]  /*3970*/  FMUL R22, R32, R9 ;  /* 0x0000000920167220 */ /* 0x000fe20000400000 */
[----:B------:R-:W-:Y:S02]  /*3980*/  F2FP.SATFINITE.E4M3.F32.PACK_AB_MERGE_C R25, RZ, R25, RZ ;  /* 0x00000019ff19723e */ /* 0x000fe400048070ff */
[----:B------:R-:W-:Y:S02]  /*3990*/  LOP3.LUT R35, R35, 0xff, RZ, 0xc0, !PT ;  /* 0x000000ff23237812 */ /* 0x000fe400078ec0ff */
[----:B------:R-:W-:-:S02]  /*39a0*/  PRMT R78, R27, 0x7104, RZ ;  /* 0x000071041b4e7816 */ /* 0x000fc400000000ff */
[----:B------:R-:W-:Y:S02]  /*39b0*/  LOP3.LUT R33, R25, 0xffff, RZ, 0xc0, !PT ;  /* 0x0000ffff19217812 */ /* 0x000fe400078ec0ff */
[----:B------:R-:W-:Y:S02]  /*39c0*/  FSEL R52, R52, RZ, P2 ;  /* 0x000000ff34347208 */ /* 0x000fe40001000000 */
[----:B------:R-:W-:Y:S02]  /*39d0*/  FSEL R58, R58, RZ, P0 ;  /* 0x000000ff3a3a7208 */ /* 0x000fe40000000000 */
[----:B------:R-:W-:Y:S02]  /*39e0*/  LOP3.LUT R78, R35, 0xff00, R78, 0xf8, !PT ;  /* 0x0000ff00234e7812 */ /* 0x000fe400078ef84e */
[----:B------:R-:W-:Y:S01]  /*39f0*/  LOP3.LUT R64, R33, 0xff, RZ, 0xc0, !PT ;  /* 0x000000ff21407812 */ /* 0x000fe200078ec0ff */
[-C--:B------:R-:W-:Y:S01]  /*3a00*/  FMUL R33, R52, R9.reuse ;  /* 0x0000000934217220 */ /* 0x080fe20000400000 */
[----:B------:R-:W-:Y:S01]  /*3a10*/  F2FP.SATFINITE.E4M3.F32.PACK_AB_MERGE_C R22, RZ, R22, RZ ;  /* 0x00000016ff16723e */ /* 0x000fe200048070ff */
[----:B------:R-:W-:Y:S01]  /*3a20*/  FMUL R35, R58, R9 ;  /* 0x000000093a237220 */ /* 0x000fe20000400000 */
[C---:B------:R-:W-:Y:S01]  /*3a30*/  FSETP.GT.AND P0, PT, R59.reuse, RZ, PT ;  /* 0x000000ff3b00720b */ /* 0x040fe20003f04000 */
[----:B------:R-:W-:Y:S01]  /*3a40*/  FMUL R59, R59, R59 ;  /* 0x0000003b3b3b7220 */ /* 0x000fe20000400000 */
[----:B------:R-:W-:-:S02]  /*3a50*/  PRMT R53, R22, 0x7104, RZ ;  /* 0x0000710416357816 */ /* 0x000fc400000000ff */
[----:B------:R-:W-:Y:S02]  /*3a60*/  F2FP.SATFINITE.E4M3.F32.PACK_AB_MERGE_C R33, RZ, R33, RZ ;  /* 0x00000021ff21723e */ /* 0x000fe400048070ff */
[----:B------:R-:W-:Y:S02]  /*3a70*/  F2FP.SATFINITE.E4M3.F32.PACK_AB_MERGE_C R35, RZ, R35, RZ ;  /* 0x00000023ff23723e */ /* 0x000fe400048070ff */
[----:B------:R-:W-:Y:S02]  /*3a80*/  LOP3.LUT R53, R64, 0xff00, R53, 0xf8, !PT ;  /* 0x0000ff0040357812 */ /* 0x000fe400078ef835 */
[----:B------:R-:W-:Y:S01]  /*3a90*/  LOP3.LUT R64, R33, 0xffff, RZ, 0xc0, !PT ;  /* 0x0000ffff21407812 */ /* 0x000fe200078ec0ff */
[----:B------:R-:W-:Y:S01]  /*3aa0*/  IMAD.U32 R61, R35, 0x10000, RZ ;  /* 0x00010000233d7824 */ /* 0x000fe200078e00ff */
[----:B------:R-:W-:Y:S02]  /*3ab0*/  FSETP.GT.AND P2, PT, R23, RZ, PT ;  /* 0x000000ff1700720b */ /* 0x000fe40003f44000 */
[----:B------:R-:W-:Y:S01]  /*3ac0*/  FSETP.GT.AND P5, PT, R28, RZ, PT ;  /* 0x000000ff1c00720b */ /* 0x000fe20003fa4000 */
[----:B------:R-:W-:Y:S01]  /*3ad0*/  IMAD.SHL.U32 R79, R64, 0x1000000, RZ ;  /* 0x01000000404f7824 */ /* 0x000fe200078e00ff */
[----:B------:R-:W-:-:S02]  /*3ae0*/  LOP3.LUT R61, R61, 0xff0000, RZ, 0xc0, !PT ;  /* 0x00ff00003d3d7812 */ /* 0x000fc400078ec0ff */
[----:B------:R-:W-:Y:S02]  /*3af0*/  LOP3.LUT R2, R2, 0xffff, RZ, 0xc0, !PT ;  /* 0x0000ffff02027812 */ /* 0x000fe400078ec0ff */
[----:B------:R-:W-:Y:S01]  /*3b00*/  LOP3.LUT R79, R79, R78, R61, 0xfe, !PT ;  /* 0x0000004e4f4f7212 */ /* 0x000fe200078efe3d */
[----:B------:R-:W-:Y:S01]  /*3b10*/  FMUL R61, R23, R23 ;  /* 0x00000017173d7220 */ /* 0x000fe20000400000 */
[----:B------:R-:W-:Y:S02]  /*3b20*/  FSEL R23, R59, RZ, P0 ;  /* 0x000000ff3b177208 */ /* 0x000fe40000000000 */
[----:B------:R-:W-:Y:S02]  /*3b30*/  ISETP.GE.U32.AND P0, PT, R66, R13, PT ;  /* 0x0000000d4200720c */ /* 0x000fe40003f06070 */
[----:B------:R-:W-:Y:S01]  /*3b40*/  FSEL R59, R61, RZ, P2 ;  /* 0x000000ff3d3b7208 */ /* 0x000fe20001000000 */
[----:B------:R-:W-:Y:S01]  /*3b50*/  FMUL R64, R23, R9 ;  /* 0x0000000917407220 */ /* 0x000fe20000400000 */
[----:B------:R-:W-:-:S02]  /*3b60*/  ISETP.GE.U32.OR P0, PT, R67, R12, P0 ;  /* 0x0000000c4300720c */ /* 0x000fc40000706470 */
[----:B------:R-:W-:Y:S01]  /*3b70*/  ISETP.GE.U32.AND P2, PT, R21, R12, PT ;  /* 0x0000000c1500720c */ /* 0x000fe20003f46070 */
[----:B------:R-:W-:Y:S01]  /*3b80*/  FMUL R70, R59, R9 ;  /* 0x000000093b467220 */ /* 0x000fe20000400000 */
[----:B------:R-:W-:Y:S02]  /*3b90*/  F2FP.SATFINITE.E4M3.F32.PACK_AB_MERGE_C R64, RZ, R64, RZ ;  /* 0x00000040ff40723e */ /* 0x000fe400048070ff */
[----:B------:R-:W-:Y:S02]  /*3ba0*/  IADD3 R12, P3, R54, 0x3f, RZ ;  /* 0x0000003f360c7810 */ /* 0x000fe40007f7e0ff */
[----:B------:R-:W-:Y:S01]  /*3bb0*/  F2FP.SATFINITE.E4M3.F32.PACK_AB_MERGE_C R70, RZ, R70, RZ ;  /* 0x00000046ff46723e */ /* 0x000fe200048070ff */
[----:B------:R-:W-:-:S03]  /*3bc0*/  IMAD.U32 R61, R64, 0x10000, RZ ;  /* 0x00010000403d7824 */ /* 0x000fc600078e00ff */
[----:B------:R-:W-:Y:S02]  /*3bd0*/  LOP3.LUT R65, R70, 0xffff, RZ, 0xc0, !PT ;  /* 0x0000ffff46417812 */ /* 0x000fe400078ec0ff */
[----:B------:R-:W-:-:S03]  /*3be0*/  LOP3.LUT R61, R61, 0xff0000, RZ, 0xc0, !PT ;  /* 0x00ff00003d3d7812 */ /* 0x000fc600078ec0ff */
[----:B------:R-:W-:-:S05]  /*3bf0*/  IMAD.SHL.U32 R65, R65, 0x1000000, RZ ;  /* 0x0100000041417824 */ /* 0x000fca00078e00ff */
[----:B------:R-:W-:Y:S01]  /*3c00*/  LOP3.LUT R53, R65, R53, R61, 0xfe, !PT ;  /* 0x0000003541357212 */ /* 0x000fe200078efe3d */
[C---:B------:R-:W-:Y:S02]  /*3c10*/  IMAD R61, R17.reuse, UR5, R16 ;  /* 0x00000005113d7c24 */ /* 0x040fe4000f8e0210 */
[----:B------:R-:W-:-:S04]  /*3c20*/  IMAD.WIDE.U32 R16, R17, UR4, RZ ;  /* 0x0000000411107c25 */ /* 0x000fc8000f8e00ff */
[----:B------:R-:W-:Y:S02]  /*3c30*/  IMAD.X R65, RZ, RZ, R55, P3 ;  /* 0x000000ffff417224 */ /* 0x000fe400018e0637 */
[----:B------:R-:W-:Y:S02]  /*3c40*/  IMAD.IADD R17, R17, 0x1, R61 ;  /* 0x0000000111117824 */ /* 0x000fe400078e023d */
[----:B------:R-:W-:Y:S01]  /*3c50*/  IMAD.SHL.U32 R71, R16, 0x2, RZ ;  /* 0x0000000210477824 */ /* 0x000fe200078e00ff */
[--C-:B------:R-:W-:Y:S02]  /*3c60*/  SHF.R.U64 R61, R12, 0x6, R65.reuse ;  /* 0x000000060c3d7819 */ /* 0x100fe40000001241 */
[----:B------:R-:W-:Y:S02]  /*3c70*/  SHF.R.U32.HI R65, RZ, 0x6, R65 ;  /* 0x00000006ff417819 */ /* 0x000fe40000011641 */
[----:B------:R-:W-:Y:S01]  /*3c80*/  SHF.L.U64.HI R17, R16, 0x1, R17 ;  /* 0x0000000110117819 */ /* 0x000fe20000010211 */
[----:B-1----:R-:W-:Y:S01]  /*3c90*/  IMAD.WIDE.U32 R80, R61, R56, RZ ;  /* 0x000000383d507225 */ /* 0x002fe200078e00ff */
[----:B------:R-:W-:-:S03]  /*3ca0*/  LEA R12, P3, R56, R71, 0x3 ;  /* 0x00000047380c7211 */ /* 0x000fc600078618ff */
[----:B------:R-:W-:Y:S01]  /*3cb0*/  IMAD R16, R65, R56, RZ ;  /* 0x0000003841107224 */ /* 0x000fe200078e02ff */
[----:B------:R-:W-:Y:S01]  /*3cc0*/  LEA.HI.X R17, R56, R17, R57, 0x3, P3 ;  /* 0x0000001138117211 */ /* 0x000fe200018f1c39 */
[----:B------:R-:W-:Y:S02]  /*3cd0*/  FMUL R56, R28, R28 ;  /* 0x0000001c1c387220 */ /* 0x000fe40000400000 */
[----:B------:R-:W-:Y:S01]  /*3ce0*/  IMAD R57, R57, R61, R16 ;  /* 0x0000003d39397224 */ /* 0x000fe200078e0210 */
[----:B------:R-:W-:Y:S02]  /*3cf0*/  LEA R16, P3, R80, R15, 0x5 ;  /* 0x0000000f50107211 */ /* 0x000fe400078628ff */
[----:B------:R-:W-:Y:S01]  /*3d00*/  FSEL R56, R56, RZ, P5 ;  /* 0x000000ff38387208 */ /* 0x000fe20002800000 */
[----:B------:R-:W-:-:S05]  /*3d10*/  IMAD.IADD R57, R81, 0x1, R57 ;  /* 0x0000000151397824 */ /* 0x000fca00078e0239 */
[----:B------:R-:W-:Y:S01]  /*3d20*/  LEA.HI.X R80, R80, R14, R57, 0x5, P3 ;  /* 0x0000000e50507211 */ /* 0x000fe200018f2c39 */
[----:B------:R-:W-:Y:S01]  /*3d30*/  FMUL R57, R31, R31 ;  /* 0x0000001f1f397220 */ /* 0x000fe20000400000 */
[C---:B------:R-:W-:Y:S01]  /*3d40*/  FSETP.GT.AND P3, PT, R30.reuse, RZ, PT ;  /* 0x000000ff1e00720b */ /* 0x040fe20003f64000 */
[----:B------:R-:W-:-:S03]  /*3d50*/  FMUL R30, R30, R30 ;  /* 0x0000001e1e1e7220 */ /* 0x000fc60000400000 */
[----:B------:R-:W-:Y:S02]  /*3d60*/  FSEL R28, R57, RZ, P4 ;  /* 0x000000ff391c7208 */ /* 0x000fe40002000000 */
[----:B------:R-:W-:Y:S01]  /*3d70*/  FSEL R31, R30, RZ, P3 ;  /* 0x000000ff1e1f7208 */ /* 0x000fe20001800000 */
[C---:B------:R-:W-:Y:S01]  /*3d80*/  FMUL R30, R29.reuse, R29 ;  /* 0x0000001d1d1e7220 */ /* 0x040fe20000400000 */
[----:B------:R-:W-:Y:S02]  /*3d90*/  FSETP.GT.AND P3, PT, R29, RZ, PT ;  /* 0x000000ff1d00720b */ /* 0x000fe40003f64000 */
[C---:B------:R-:W-:Y:S01]  /*3da0*/  FMNMX R57, R31.reuse, R26, !PT ;  /* 0x0000001a1f397209 */ /* 0x040fe20007800000 */
[----:B------:R-:W-:Y:S01]  /*3db0*/  FMUL R26, R31, R9 ;  /* 0x000000091f1a7220 */ /* 0x000fe20000400000 */
[----:B------:R-:W-:Y:S02]  /*3dc0*/  FSEL R30, R30, RZ, P3 ;  /* 0x000000ff1e1e7208 */ /* 0x000fe40001800000 */
[C---:B------:R-:W-:Y:S01]  /*3dd0*/  FMNMX R29, R28.reuse, R57, !PT ;  /* 0x000000391c1d7209 */ /* 0x040fe20007800000 */
[----:B------:R-:W-:Y:S01]  /*3de0*/  FMUL R57, R28, R9 ;  /* 0x000000091c397220 */ /* 0x000fe20000400000 */
[----:B------:R-:W-:-:S02]  /*3df0*/  F2FP.SATFINITE.E4M3.F32.PACK_AB_MERGE_C R26, RZ, R26, RZ ;  /* 0x0000001aff1a723e */ /* 0x000fc400048070ff */
[----:B------:R-:W-:Y:S02]  /*3e00*/  FMNMX R29, R56, R29, !PT ;  /* 0x0000001d381d7209 */ /* 0x000fe40007800000 */
[----:B------:R-:W-:Y:S02]  /*3e10*/  F2FP.SATFINITE.E4M3.F32.PACK_AB_MERGE_C R57, RZ, R57, RZ ;  /* 0x00000039ff39723e */ /* 0x000fe400048070ff */
[----:B------:R-:W-:-:S04]  /*3e20*/  FMNMX R29, R30, R29, !PT ;  /* 0x0000001d1e1d7209 */ /* 0x000fc80007800000 */
[----:B------:R-:W-:Y:S02]  /*3e30*/  FMNMX R29, R18, R29, !PT ;  /* 0x0000001d121d7209 */ /* 0x000fe40007800000 */
[----:B------:R-:W-:Y:S02]  /*3e40*/  LOP3.LUT R18, R26, 0xffff, RZ, 0xc0, !PT ;  /* 0x0000ffff1a127812 */ /* 0x000fe400078ec0ff */
[----:B------:R-:W-:Y:S01]  /*3e50*/  FMNMX R29, R34, R29, !PT ;  /* 0x0000001d221d7209 */ /* 0x000fe20007800000 */
[----:B--2---:R-:W-:Y:S02]  /*3e60*/  FMUL R34, R46, R46 ;  /* 0x0000002e2e227220 */ /* 0x004fe40000400000 */
[----:B------:R-:W-:Y:S02]  /*3e70*/  IMAD.U32 R31, R18, 0x10000, RZ ;  /* 0x00010000121f7824 */ /* 0x000fe400078e00ff */
[----:B------:R-:W-:Y:S01]  /*3e80*/  FMUL R18, R56, R9 ;  /* 0x0000000938127220 */ /* 0x000fe20000400000 */
[----:B------:R-:W-:-:S02]  /*3e90*/  FMNMX R29, R20, R29, !PT ;  /* 0x0000001d141d7209 */ /* 0x000fc40007800000 */
[----:B------:R-:W-:Y:S02]  /*3ea0*/  LOP3.LUT R28, R2, 0xff0000, R31, 0xf8, !PT ;  /* 0x00ff0000021c7812 */ /* 0x000fe400078ef81f */
[----:B------:R-:W-:Y:S02]  /*3eb0*/  FMNMX R29, R32, R29, !PT ;  /* 0x0000001d201d7209 */ /* 0x000fe40007800000 */
[----:B------:R-:W-:Y:S02]  /*3ec0*/  F2FP.SATFINITE.E4M3.F32.PACK_AB_MERGE_C R18, RZ, R18, RZ ;  /* 0x00000012ff12723e */ /* 0x000fe400048070ff */
[----:B------:R-:W-:Y:S02]  /*3ed0*/  FMNMX R58, R58, R29, !PT ;  /* 0x0000001d3a3a7209 */ /* 0x000fe40007800000 */
[----:B------:R-:W-:Y:S02]  /*3ee0*/  LOP3.LUT R20, R18, 0xffff, RZ, 0xc0, !PT ;  /* 0x0000ffff12147812 */ /* 0x000fe400078ec0ff */
[----:B------:R-:W-:-:S02]  /*3ef0*/  FMNMX R29, R23, R58, !PT ;  /* 0x0000003a171d7209 */ /* 0x000fc40007800000 */
[----:B------:R-:W-:Y:S01]  /*3f00*/  LOP3.LUT R2, R57, 0xffff, RZ, 0xc0, !PT ;  /* 0x0000ffff39027812 */ /* 0x000fe200078ec0ff */
[----:B------:R-:W-:Y:S01]  /*3f10*/  IMAD.SHL.U32 R23, R20, 0x1000000, RZ ;  /* 0x0100000014177824 */ /* 0x000fe200078e00ff */
[----:B------:R-:W-:Y:S02]  /*3f20*/  @!P1 IADD3 R20, P3, P4, R15, R68, R3 ;  /* 0x000000440f149210 */ /* 0x000fe40007c7e003 */
[----:B------:R-:W-:Y:S01]  /*3f30*/  FMNMX R52, R52, R29, !PT ;  /* 0x0000001d34347209 */ /* 0x000fe20007800000 */
[----:B------:R-:W-:Y:S01]  /*3f40*/  IMAD.U32 R31, R2, 0x10000, RZ ;  /* 0x00010000021f7824 */ /* 0x000fe200078e00ff */
[----:B------:R-:W-:Y:S02]  /*3f50*/  LOP3.LUT R78, R28, 0xff000000, R23, 0xf8, !PT ;  /* 0xff0000001c4e7812 */ /* 0x000fe400078ef817 */
[----:B------:R-:W-:Y:S02]  /*3f60*/  @!P1 IADD3.X R23, R14, R69, RZ, P3, P4 ;  /* 0x000000450e179210 */ /* 0x000fe40001fe84ff */
[----:B------:R-:W-:-:S02]  /*3f70*/  @!P1 LEA R28, P3, R20, R7, 0x1 ;  /* 0x00000007141c9211 */ /* 0x000fc400078608ff */
[----:B------:R-:W-:Y:S01]  /*3f80*/  LOP3.LUT R2, R24, 0xffff, RZ, 0xc0, !PT ;  /* 0x0000ffff18027812 */ /* 0x000fe200078ec0ff */
[----:B---3--:R-:W-:Y:S01]  /*3f90*/  FMUL R24, R42, R42 ;  /* 0x0000002a2a187220 */ /* 0x008fe20000400000 */
[----:B------:R-:W-:Y:S01]  /*3fa0*/  @!P1 LEA.HI.X R29, R20, R6, R23, 0x1, P3 ;  /* 0x00000006141d9211 */ /* 0x000fe200018f0c17 */
[----:B------:R-:W-:Y:S01]  /*3fb0*/  FMUL R23, R30, R9 ;  /* 0x000000091e177220 */ /* 0x000fe20000400000 */
[C---:B------:R-:W-:Y:S01]  /*3fc0*/  FSETP.GT.AND P3, PT, R40.reuse, RZ, PT ;  /* 0x000000ff2800720b */ /* 0x040fe20003f64000 */
[----:B------:R-:W-:Y:S01]  /*3fd0*/  FMUL R40, R40, R40 ;  /* 0x0000002828287220 */ /* 0x000fe20000400000 */
[----:B------:R-:W-:Y:S01]  /*3fe0*/  FSETP.GT.AND P4, PT, R42, RZ, PT ;  /* 0x000000ff2a00720b */ /* 0x000fe20003f84000 */
[----:B------:R0:W-:Y:S01]  /*3ff0*/  @!P1 STG.E.U16 desc[UR8][R28.64], R11 ;  /* 0x0000000b1c009986 */ /* 0x0001e2000c101508 */
[----:B------:R-:W-:Y:S02]  /*4000*/  FMNMX R59, R59, R52, !PT ;  /* 0x000000343b3b7209 */ /* 0x000fe40007800000 */
[----:B------:R-:W-:-:S02]  /*4010*/  FSEL R40, R40, RZ, P3 ;  /* 0x000000ff28287208 */ /* 0x000fc40001800000 */
[----:B------:R-:W-:Y:S02]  /*4020*/  FSEL R24, R24, RZ, P4 ;  /* 0x000000ff18187208 */ /* 0x000fe40002000000 */
[----:B------:R-:W-:Y:S02]  /*4030*/  F2FP.SATFINITE.E4M3.F32.PACK_AB_MERGE_C R23, RZ, R23, RZ ;  /* 0x00000017ff17723e */ /* 0x000fe400048070ff */
[----:B------:R-:W-:Y:S01]  /*4040*/  FMNMX R20, R59, R40, !PT ;  /* 0x000000283b147209 */ /* 0x000fe20007800000 */
[-C--:B------:R-:W-:Y:S01]  /*4050*/  FMUL R40, R40, R9.reuse ;  /* 0x0000000928287220 */ /* 0x080fe20000400000 */
[----:B------:R-:W-:Y:S01]  /*4060*/  LOP3.LUT R30, R23, 0xffff, RZ, 0xc0, !PT ;  /* 0x0000ffff171e7812 */ /* 0x000fe200078ec0ff */
[----:B------:R-:W-:Y:S01]  /*4070*/  FMUL R59, R24, R9 ;  /* 0x00000009183b7220 */ /* 0x000fe20000400000 */
[----:B------:R-:W-:Y:S02]  /*4080*/  LOP3.LUT R2, R2, 0xff0000, R31, 0xf8, !PT ;  /* 0x00ff000002027812 */ /* 0x000fe400078ef81f */
[----:B------:R-:W-:Y:S01]  /*4090*/  FSETP.GT.AND P3, PT, R41, RZ, PT ;  /* 0x000000ff2900720b */ /* 0x000fe20003f64000 */
[----:B------:R-:W-:Y:S01]  /*40a0*/  IMAD.SHL.U32 R31, R30, 0x1000000, RZ ;  /* 0x010000001e1f7824 */ /* 0x000fe200078e00ff */
[----:B------:R-:W-:Y:S01]  /*40b0*/  FSETP.GT.AND P4, PT, R43, RZ, PT ;  /* 0x000000ff2b00720b */ /* 0x000fe20003f84000 */
[----:B------:R-:W-:Y:S01]  /*40c0*/  FMUL R41, R41, R41 ;  /* 0x0000002929297220 */ /* 0x000fe20000400000 */
[----:B0-----:R-:W-:Y:S01]  /*40d0*/  F2FP.SATFINITE.E4M3.F32.PACK_AB_MERGE_C R11, RZ, R40, RZ ;  /* 0x00000028ff0b723e */ /* 0x001fe200048070ff */
[----:B------:R-:W-:Y:S01]  /*40e0*/  FMUL R43, R43, R43 ;  /* 0x0000002b2b2b7220 */ /* 0x000fe20000400000 */
[----:B------:R-:W-:Y:S01]  /*40f0*/  F2FP.SATFINITE.E4M3.F32.PACK_AB_MERGE_C R59, RZ, R59, RZ ;  /* 0x0000003bff3b723e */ /* 0x000fe200048070ff */
[----:B----4-:R-:W-:Y:S01]  /*4100*/  FMUL R30, R44, R44 ;  /* 0x0000002c2c1e7220 */ /* 0x010fe20000400000 */
[----:B------:R-:W-:Y:S01]  /*4110*/  LOP3.LUT R28, R11, 0xff, RZ, 0xc0, !PT ;  /* 0x000000ff0b1c7812 */ /* 0x000fe200078ec0ff */
[----:B------:R-:W-:Y:S01]  /*4120*/  FMUL R40, R45, R45 ;  /* 0x0000002d2d287220 */ /* 0x000fe20000400000 */
[----:B------:R-:W-:-:S02]  /*4130*/  LOP3.LUT R29, R59, 0xffff, RZ, 0xc0, !PT ;  /* 0x0000ffff3b1d7812 */ /* 0x000fc400078ec0ff */
[----:B------:R-:W-:Y:S02]  /*4140*/  LOP3.LUT R52, R2, 0xff000000, R31, 0xf8, !PT ;  /* 0xff00000002347812 */ /* 0x000fe400078ef81f */
[----:B------:R-:W-:Y:S02]  /*4150*/  FSEL R41, R41, RZ, P3 ;  /* 0x000000ff29297208 */ /* 0x000fe40001800000 */
[----:B------:R-:W-:Y:S02]  /*4160*/  FSEL R2, R43, RZ, P4 ;  /* 0x000000ff2b027208 */ /* 0x000fe40002000000 */
[----:B------:R-:W-:Y:S02]  /*4170*/  PRMT R28, R29, 0x7604, R28 ;  /* 0x000076041d1c7816 */ /* 0x000fe4000000001c */
[C---:B------:R-:W-:Y:S01]  /*4180*/  FMNMX R29, R41.reuse, R20, !PT ;  /* 0x00000014291d7209 */ /* 0x040fe20007800000 */
[-C--:B------:R-:W-:Y:S01]  /*4190*/  FMUL R41, R41, R9.reuse ;  /* 0x0000000929297220 */ /* 0x080fe20000400000 */
[----:B------:R-:W-:Y:S01]  /*41a0*/  FMUL R20, R2, R9 ;  /* 0x0000000902147220 */ /* 0x000fe20000400000 */
[----:B------:R-:W-:-:S02]  /*41b0*/  FSETP.GT.AND P3, PT, R44, RZ, PT ;  /* 0x000000ff2c00720b */ /* 0x000fc40003f64000 */
[----:B------:R-:W-:Y:S02]  /*41c0*/  FSETP.GT.AND P4, PT, R45, RZ, PT ;  /* 0x000000ff2d00720b */ /* 0x000fe40003f84000 */
[----:B------:R-:W-:Y:S02]  /*41d0*/  F2FP.SATFINITE.E4M3.F32.PACK_AB_MERGE_C R32, RZ, R41, RZ ;  /* 0x00000029ff20723e */ /* 0x000fe400048070ff */
[----:B------:R-:W-:Y:S02]  /*41e0*/  F2FP.SATFINITE.E4M3.F32.PACK_AB_MERGE_C R20, RZ, R20, RZ ;  /* 0x00000014ff14723e */ /* 0x000fe400048070ff */
[----:B------:R-:W-:Y:S02]  /*41f0*/  FSEL R30, R30, RZ, P3 ;  /* 0x000000ff1e1e7208 */ /* 0x000fe40001800000 */
[C---:B------:R-:W-:Y:S02]  /*4200*/  @!P0 PRMT R11, R32.reuse, 0x7604, R11 ;  /* 0x00007604200b8816 */ /* 0x040fe4000000000b */
[----:B------:R-:W-:Y:S01]  /*4210*/  LOP3.LUT R31, R32, 0xff, RZ, 0xc0, !PT ;  /* 0x000000ff201f7812 */ /* 0x000fe200078ec0ff */
[----:B------:R-:W-:Y:S01]  /*4220*/  FMUL R32, R30, R9 ;  /* 0x000000091e207220 */ /* 0x000fe20000400000 */
[----:B------:R-:W-:-:S02]  /*4230*/  @!P0 PRMT R59, R20, 0x7604, R59 ;  /* 0x00007604143b8816 */ /* 0x000fc4000000003b */
[----:B------:R-:W-:Y:S02]  /*4240*/  LOP3.LUT R20, R20, 0xffff, RZ, 0xc0, !PT ;  /* 0x0000ffff14147812 */ /* 0x000fe400078ec0ff */
[----:B------:R-:W-:Y:S02]  /*4250*/  FSEL R40, R40, RZ, P4 ;  /* 0x000000ff28287208 */ /* 0x000fe40002000000 */
[----:B------:R-:W-:Y:S02]  /*4260*/  PRMT R31, R20, 0x7604, R31 ;  /* 0x00007604141f7816 */ /* 0x000fe4000000001f */
[----:B------:R-:W-:Y:S01]  /*4270*/  F2FP.SATFINITE.E4M3.F32.PACK_AB_MERGE_C R20, RZ, R32, RZ ;  /* 0x00000020ff14723e */ /* 0x000fe200048070ff */
[----:B------:R-:W-:Y:S01]  /*4280*/  FMUL R61, R40, R9 ;  /* 0x00000009283d7220 */ /* 0x000fe20000400000 */
[----:B------:R-:W-:Y:S02]  /*4290*/  FMNMX R29, R24, R29, !PT ;  /* 0x0000001d181d7209 */ /* 0x000fe40007800000 */
[----:B------:R-:W-:-:S02]  /*42a0*/  LOP3.LUT R24, R20, 0xffff, RZ, 0xc0, !PT ;  /* 0x0000ffff14187812 */ /* 0x000fc400078ec0ff */
[----:B------:R-:W-:Y:S02]  /*42b0*/  FSETP.GT.AND P3, PT, R46, RZ, PT ;  /* 0x000000ff2e00720b */ /* 0x000fe40003f64000 */
[----:B------:R-:W-:Y:S01]  /*42c0*/  F2FP.SATFINITE.E4M3.F32.PACK_AB_MERGE_C R61, RZ, R61, RZ ;  /* 0x0000003dff3d723e */ /* 0x000fe200048070ff */
[----:B------:R-:W-:Y:S01]  /*42d0*/  IMAD.U32 R41, R24, 0x10000, RZ ;  /* 0x0001000018297824 */ /* 0x000fe200078e00ff */
[----:B------:R-:W-:Y:S02]  /*42e0*/  FSEL R34, R34, RZ, P3 ;  /* 0x000000ff22227208 */ /* 0x000fe40001800000 */
[----:B------:R-:W-:Y:S02]  /*42f0*/  LOP3.LUT R28, R28, 0xffff, RZ, 0xc0, !PT ;  /* 0x0000ffff1c1c7812 */ /* 0x000fe400078ec0ff */
[----:B------:R-:W-:Y:S02]  /*4300*/  FMNMX R29, R2, R29, !PT ;  /* 0x0000001d021d7209 */ /* 0x000fe40007800000 */
[----:B------:R-:W-:-:S02]  /*4310*/  LOP3.LUT R24, R61, 0xffff, RZ, 0xc0, !PT ;  /* 0x0000ffff3d187812 */ /* 0x000fc400078ec0ff */
[----:B------:R-:W-:Y:S01]  /*4320*/  LOP3.LUT R2, R28, 0xff0000, R41, 0xf8, !PT ;  /* 0x00ff00001c027812 */ /* 0x000fe200078ef829 */
[----:B------:R-:W-:Y:S01]  /*4330*/  FMUL R28, R34, R9 ;  /* 0x00000009221c7220 */ /* 0x000fe20000400000 */
[----:B------:R-:W-:Y:S01]  /*4340*/  LOP3.LUT R31, R31, 0xffff, RZ, 0xc0, !PT ;  /* 0x0000ffff1f1f7812 */ /* 0x000fe200078ec0ff */
[----:B------:R-:W-:-:S03]  /*4350*/  IMAD.U32 R32, R24, 0x10000, RZ ;  /* 0x0001000018207824 */ /* 0x000fc600078e00ff */
[----:B------:R-:W-:Y:S02]  /*4360*/  F2FP.SATFINITE.E4M3.F32.PACK_AB_MERGE_C R24, RZ, R28, RZ ;  /* 0x0000001cff18723e */ /* 0x000fe400048070ff */
[----:B------:R-:W-:Y:S02]  /*4370*/  LEA R28, P3, R15, R76, 0x3 ;  /* 0x0000004c0f1c7211 */ /* 0x000fe400078618ff */
[----:B------:R-:W-:Y:S02]  /*4380*/  LOP3.LUT R41, R24, 0xffff, RZ, 0xc0, !PT ;  /* 0x0000ffff18297812 */ /* 0x000fe400078ec0ff */
[----:B------:R-:W-:Y:S02]  /*4390*/  LOP3.LUT R32, R31, 0xff0000, R32, 0xf8, !PT ;  /* 0x00ff00001f207812 */ /* 0x000fe400078ef820 */
[----:B------:R-:W-:Y:S01]  /*43a0*/  FMNMX R31, R30, R29, !PT ;  /* 0x0000001d1e1f7209 */ /* 0x000fe20007800000 */
[----:B------:R-:W-:Y:S01]  /*43b0*/  IMAD.SHL.U32 R45, R41, 0x1000000, RZ ;  /* 0x01000000292d7824 */ /* 0x000fe200078e00ff */
[----:B------:R-:W-:-:S02]  /*43c0*/  LEA.HI.X R29, R15, R77, R14, 0x3, P3 ;  /* 0x0000004d0f1d7211 */ /* 0x000fc400018f1c0e */
[----:B------:R-:W-:Y:S02]  /*43d0*/  @!P0 IADD3 R41, P3, R28, R15, RZ ;  /* 0x0000000f1c298210 */ /* 0x000fe40007f7e0ff */
[----:B------:R-:W-:Y:S02]  /*43e0*/  FMNMX R43, R40, R31, !PT ;  /* 0x0000001f282b7209 */ /* 0x000fe40007800000 */
[-C--:B------:R-:W-:Y:S01]  /*43f0*/  @!P0 LEA R30, P5, R41, R7.reuse, 0x1 ;  /* 0x00000007291e8211 */ /* 0x080fe200078a08ff */
[----:B------:R-:W-:Y:S01]  /*4400*/  @!P0 IMAD.X R31, R29, 0x1, R14, P3 ;  /* 0x000000011d1f8824 */ /* 0x000fe200018e060e */
[----:B------:R-:W-:Y:S02]  /*4410*/  @!P0 LEA R40, P4, R28, R7, 0x1 ;  /* 0x000000071c288211 */ /* 0x000fe400078808ff */
[C---:B------:R-:W-:Y:S01]  /*4420*/  FSETP.GT.AND P3, PT, R47.reuse, RZ, PT ;  /* 0x000000ff2f00720b */ /* 0x040fe20003f64000 */
[----:B------:R-:W-:Y:S01]  /*4430*/  FMUL R47, R47, R47 ;  /* 0x0000002f2f2f7220 */ /* 0x000fe20000400000 */
[----:B------:R-:W-:-:S02]  /*4440*/  @!P0 LEA.HI.X R31, R41, R6, R31, 0x1, P5 ;  /* 0x00000006291f8211 */ /* 0x000fc400028f0c1f */
[----:B------:R-:W-:Y:S02]  /*4450*/  LOP3.LUT R2, R2, 0xff000000, R45, 0xf8, !PT ;  /* 0xff00000002027812 */ /* 0x000fe400078ef82d */
[----:B------:R-:W-:Y:S02]  /*4460*/  FMNMX R34, R34, R43, !PT ;  /* 0x0000002b22227209 */ /* 0x000fe40007800000 */
[----:B------:R-:W-:Y:S01]  /*4470*/  @!P0 LEA.HI.X R41, R28, R6, R29, 0x1, P4 ;  /* 0x000000061c298211 */ /* 0x000fe200020f0c1d */
        /* <DEDUP_REMOVED lines=9> */
.L_x_31358:
[----:B------:R-:W-:Y:S05]  /*4510*/  BSYNC B0 ;  /* 0x0000000000007941 */ /* 0x000fea0003800000 */
.L_x_31357:
[----:B------:R-:W-:Y:S04]  /*4520*/  BSSY B0, `(.L_x_31359) ;  /* 0x000000b000007945 */ /* 0x000fe80003800000 */
[----:B------:R-:W-:Y:S05]  /*4530*/  @P1 BRA `(.L_x_31360) ;  /* 0x0000000000241947 */ /* 0x000fea0003800000 */
        /* <DEDUP_REMOVED lines=9> */
.L_x_31360:
[----:B------:R-:W-:Y:S05]  /*45d0*/  BSYNC B0 ;  /* 0x0000000000007941 */ /* 0x000fea0003800000 */
.L_x_31359:
[----:B------:R-:W-:Y:S04]  /*45e0*/  BSSY B0, `(.L_x_31361) ;  /* 0x000000a000007945 */ /* 0x000fe80003800000 */
[----:B------:R-:W-:Y:S05]  /*45f0*/  @P1 BRA `(.L_x_31362) ;  /* 0x0000000000201947 */ /* 0x000fea0003800000 */
[----:B------:R-:W-:Y:S02]  /*4600*/  IADD3 R18, P5, R3, R68, RZ ;  /* 0x0000004403127210 */ /* 0x000fe40007fbe0ff */
[----:B------:R-:W-:Y:S02]  /*4610*/  PRMT R25, R25, 0x7604, R10 ;  /* 0x0000760419197816 */ /* 0x000fe4000000000a */
[----:B------:R-:W-:Y:S01]  /*4620*/  LEA R18, P4, R15, R18, 0x2 ;  /* 0x000000120f127211 */ /* 0x000fe200078810ff */
[----:B-1----:R-:W-:-:S05]  /*4630*/  IMAD.X R23, RZ, RZ, R69, P5 ;  /* 0x000000ffff177224 */ /* 0x002fca00028e0645 */
[----:B------:R-:W-:Y:S02]  /*4640*/  LEA.HI.X R23, R15, R23, R14, 0x2, P4 ;  /* 0x000000170f177211 */ /* 0x000fe400020f140e */
[----:B0-----:R-:W-:-:S04]  /*4650*/  LEA R42, P4, R18, R7, 0x1 ;  /* 0x00000007122a7211 */ /* 0x001fc800078808ff */
[----:B------:R-:W-:-:S05]  /*4660*/  LEA.HI.X R43, R18, R6, R23, 0x1, P4 ;  /* 0x00000006122b7211 */ /* 0x000fca00020f0c17 */
[----:B------:R2:W-:Y:S04]  /*4670*/  STG.E.U16 desc[UR8][R42.64], R25 ;  /* 0x000000192a007986 */ /* 0x0005e8000c101508 */
.L_x_31362:
[----:B------:R-:W-:Y:S05]  /*4680*/  BSYNC B0 ;  /* 0x0000000000007941 */ /* 0x000fea0003800000 */
.L_x_31361:
[----:B------:R-:W-:Y:S04]  /*4690*/  BSSY B0, `(.L_x_31363) ;  /* 0x000000b000007945 */ /* 0x000fe80003800000 */
[----:B------:R-:W-:Y:S05]  /*46a0*/  @P1 BRA `(.L_x_31364) ;  /* 0x0000000000241947 */ /* 0x000fea0003800000 */
[----:B------:R-:W-:Y:S01]  /*46b0*/  IADD3 R44, P4, R3, R68, RZ ;  /* 0x00000044032c7210 */ /* 0x000fe20007f9e0ff */
[----:B-1----:R-:W-:Y:S01]  /*46c0*/  IMAD R23, R14, 0x5, RZ ;  /* 0x000000050e177824 */ /* 0x002fe200078e02ff */
[----:B------:R-:W-:-:S03]  /*46d0*/  PRMT R27, R22, 0x7604, R27 ;  /* 0x00007604161b7816 */ /* 0x000fc6000000001b */
[----:B------:R-:W-:Y:S02]  /*46e0*/  IMAD.X R45, RZ, RZ, R69, P4 ;  /* 0x000000ffff2d7224 */ /* 0x000fe400020e0645 */
[----:B------:R-:W-:-:S04]  /*46f0*/  IMAD.WIDE.U32 R44, R15, 0x5, R44 ;  /* 0x000000050f2c7825 */ /* 0x000fc800078e002c */
[----:B------:R-:W-:Y:S01]  /*4700*/  IMAD.IADD R23, R23, 0x1, R45 ;  /* 0x0000000117177824 */ /* 0x000fe200078e022d */
[----:B0-2---:R-:W-:-:S04]  /*4710*/  LEA R42, P4, R44, R7, 0x1 ;  /* 0x000000072c2a7211 */ /* 0x005fc800078808ff */
[----:B------:R-:W-:-:S05]  /*4720*/  LEA.HI.X R43, R44, R6, R23, 0x1, P4 ;  /* 0x000000062c2b7211 */ /* 0x000fca00020f0c17 */
[----:B------:R3:W-:Y:S04]  /*4730*/  STG.E.U16 desc[UR8][R42.64], R27 ;  /* 0x0000001b2a007986 */ /* 0x0007e8000c101508 */
.L_x_31364:
[----:B------:R-:W-:Y:S05]  /*4740*/  BSYNC B0 ;  /* 0x0000000000007941 */ /* 0x000fea0003800000 */
.L_x_31363:
[----:B------:R-:W-:Y:S04]  /*4750*/  BSSY B0, `(.L_x_31365) ;  /* 0x000000b000007945 */ /* 0x000fe80003800000 */
[----:B------:R-:W-:Y:S05]  /*4760*/  @P1 BRA `(.L_x_31366) ;  /* 0x0000000000241947 */ /* 0x000fea0003800000 */
[----:B------:R-:W-:Y:S01]  /*4770*/  IADD3 R26, P4, R3, R68, RZ ;  /* 0x00000044031a7210 */ /* 0x000fe20007f9e0ff */
[----:B-1----:R-:W-:Y:S01]  /*4780*/  IMAD R23, R14, 0x6, RZ ;  /* 0x000000060e177824 */ /* 0x002fe200078e02ff */
[----:B------:R-:W-:-:S03]  /*4790*/  PRMT R35, R64, 0x7604, R35 ;  /* 0x0000760440237816 */ /* 0x000fc60000000023 */
[----:B---3--:R-:W-:Y:S02]  /*47a0*/  IMAD.X R27, RZ, RZ, R69, P4 ;  /* 0x000000ffff1b7224 */ /* 0x008fe400020e0645 */
[----:B------:R-:W-:-:S04]  /*47b0*/  IMAD.WIDE.U32 R26, R15, 0x6, R26 ;  /* 0x000000060f1a7825 */ /* 0x000fc800078e001a */
[----:B------:R-:W-:Y:S01]  /*47c0*/  IMAD.IADD R23, R23, 0x1, R27 ;  /* 0x0000000117177824 */ /* 0x000fe200078e021b */
[----:B------:R-:W-:-:S04]  /*47d0*/  LEA R22, P4, R26, R7, 0x1 ;  /* 0x000000071a167211 */ /* 0x000fc800078808ff */
[----:B------:R-:W-:-:S05]  /*47e0*/  LEA.HI.X R23, R26, R6, R23, 0x1, P4 ;  /* 0x000000061a177211 */ /* 0x000fca00020f0c17 */
[----:B------:R4:W-:Y:S04]  /*47f0*/  STG.E.U16 desc[UR8][R22.64], R35 ;  /* 0x0000002316007986 */ /* 0x0009e8000c101508 */
.L_x_31366:
[----:B------:R-:W-:Y:S05]  /*4800*/  BSYNC B0 ;  /* 0x0000000000007941 */ /* 0x000fea0003800000 */
.L_x_31365:
[----:B------:R-:W-:Y:S04]  /*4810*/  BSSY B0, `(.L_x_31367) ;  /* 0x000000b000007945 */ /* 0x000fe80003800000 */
[----:B------:R-:W-:Y:S05]  /*4820*/  @P1 BRA `(.L_x_31368) ;  /* 0x0000000000241947 */ /* 0x000fea0003800000 */
[----:B------:R-:W-:Y:S01]  /*4830*/  IADD3 R68, P1, R3, R68, RZ ;  /* 0x0000004403447210 */ /* 0x000fe20007f3e0ff */
[----:B-1--4-:R-:W-:Y:S01]  /*4840*/  IMAD R23, R14, 0x7, RZ ;  /* 0x000000070e177824 */ /* 0x012fe200078e02ff */
[----:B------:R-:W-:-:S03]  /*4850*/  PRMT R33, R70, 0x7604, R33 ;  /* 0x0000760446217816 */ /* 0x000fc60000000021 */
[----:B------:R-:W-:Y:S02]  /*4860*/  IMAD.X R69, RZ, RZ, R69, P1 ;  /* 0x000000ffff457224 */ /* 0x000fe400008e0645 */
[----:B------:R-:W-:-:S04]  /*4870*/  IMAD.WIDE.U32 R68, R15, 0x7, R68 ;  /* 0x000000070f447825 */ /* 0x000fc800078e0044 */
[----:B------:R-:W-:Y:S01]  /*4880*/  IMAD.IADD R23, R23, 0x1, R69 ;  /* 0x0000000117177824 */ /* 0x000fe200078e0245 */
[----:B------:R-:W-:-:S04]  /*4890*/  LEA R22, P1, R68, R7, 0x1 ;  /* 0x0000000744167211 */ /* 0x000fc800078208ff */
[----:B------:R-:W-:-:S05]  /*48a0*/  LEA.HI.X R23, R68, R6, R23, 0x1, P1 ;  /* 0x0000000644177211 */ /* 0x000fca00008f0c17 */
[----:B------:R1:W-:Y:S04]  /*48b0*/  STG.E.U16 desc[UR8][R22.64], R33 ;  /* 0x0000002116007986 */ /* 0x0003e8000c101508 */
.L_x_31368:
[----:B------:R-:W-:Y:S05]  /*48c0*/  BSYNC B0 ;  /* 0x0000000000007941 */ /* 0x000fea0003800000 */
.L_x_31367:
[----:B------:R0:W-:Y:S01]  /*48d0*/  @!P0 STG.E.U16 desc[UR8][R40.64], R11 ;  /* 0x0000000b28008986 */ /* 0x0001e2000c101508 */
[----:B------:R-:W-:Y:S01]  /*48e0*/  FSEL R47, R47, RZ, P3 ;  /* 0x000000ff2f2f7208 */ /* 0x000fe20001800000 */
[----:B------:R-:W-:Y:S02]  /*48f0*/  BSSY B0, `(.L_x_31369) ;  /* 0x000000d000007945 */ /* 0x000fe40003800000 */
[----:B------:R0:W-:Y:S01]  /*4900*/  @!P0 STG.E.U16 desc[UR8][R30.64], R59 ;  /* 0x0000003b1e008986 */ /* 0x0001e2000c101508 */
[C---:B--2---:R-:W-:Y:S01]  /*4910*/  FMNMX R25, R47.reuse, R34, !PT ;  /* 0x000000222f197209 */ /* 0x044fe20007800000 */
[----:B-1--4-:R-:W-:Y:S01]  /*4920*/  FMUL R23, R47, R9 ;  /* 0x000000092f177220 */ /* 0x012fe20000400000 */
[----:B------:R-:W-:Y:S06]  /*4930*/  @P0 BRA `(.L_x_31370) ;  /* 0x0000000000200947 */ /* 0x000fec0003800000 */
[----:B0-----:R-:W-:Y:S02]  /*4940*/  LOP3.LUT R11, R54, 0xfffffffe, RZ, 0xc0, !PT ;  /* 0xfffffffe360b7812 */ /* 0x001fe400078ec0ff */
[----:B---3--:R-:W-:Y:S02]  /*4950*/  LOP3.LUT R27, R55, 0x7fffffff, RZ, 0xc0, !PT ;  /* 0x7fffffff371b7812 */ /* 0x008fe400078ec0ff */
[----:B------:R-:W-:Y:S02]  /*4960*/  IADD3 R11, P1, R28, R11, RZ ;  /* 0x0000000b1c0b7210 */ /* 0x000fe40007f3e0ff */
[----:B------:R-:W-:-:S03]  /*4970*/  PRMT R61, R61, 0x7604, R20 ;  /* 0x000076043d3d7816 */ /* 0x000fc60000000014 */
[----:B------:R-:W-:Y:S01]  /*4980*/  IMAD.X R18, R29, 0x1, R27, P1 ;  /* 0x000000011d127824 */ /* 0x000fe200008e061b */
[----:B------:R-:W-:-:S04]  /*4990*/  LEA R10, P1, R11, R7, 0x1 ;  /* 0x000000070b0a7211 */ /* 0x000fc800078208ff */
[----:B------:R-:W-:-:S05]  /*49a0*/  LEA.HI.X R11, R11, R6, R18, 0x1, P1 ;  /* 0x000000060b0b7211 */ /* 0x000fca00008f0c12 */
[----:B------:R1:W-:Y:S04]  /*49b0*/  STG.E.U16 desc[UR8][R10.64], R61 ;  /* 0x0000003d0a007986 */ /* 0x0003e8000c101508 */
.L_x_31370:
[----:B------:R-:W-:Y:S05]  /*49c0*/  BSYNC B0 ;  /* 0x0000000000007941 */ /* 0x000fea0003800000 */
.L_x_31369:
[----:B------:R-:W-:Y:S01]  /*49d0*/  BSSY B0, `(.L_x_31371) ;  /* 0x000000a000007945 */ /* 0x000fe20003800000 */
[----:B------:R-:W-:-:S03]  /*49e0*/  F2FP.SATFINITE.E4M3.F32.PACK_AB_MERGE_C R23, RZ, R23, RZ ;  /* 0x00000017ff17723e */ /* 0x000fc600048070ff */
[----:B------:R-:W-:Y:S05]  /*49f0*/  @P0 BRA `(.L_x_31372) ;  /* 0x00000000001c0947 */ /* 0x000fea0003800000 */
[----:B---3--:R-:W-:Y:S02]  /*4a00*/  IMAD R27, R14, 0x3, RZ ;  /* 0x000000030e1b7824 */ /* 0x008fe400078e02ff */
[----:B01----:R-:W-:-:S04]  /*4a10*/  IMAD.WIDE.U32 R10, R15, 0x3, R28 ;  /* 0x000000030f0a7825 */ /* 0x003fc800078e001c */
[----:B------:R-:W-:Y:S01]  /*4a20*/  IMAD.IADD R11, R27, 0x1, R11 ;  /* 0x000000011b0b7824 */ /* 0x000fe200078e020b */
[----:B------:R-:W-:-:S04]  /*4a30*/  LEA R26, P1, R10, R7, 0x1 ;  /* 0x000000070a1a7211 */ /* 0x000fc800078208ff */
[----:B------:R-:W-:Y:S02]  /*4a40*/  LEA.HI.X R27, R10, R6, R11, 0x1, P1 ;  /* 0x000000060a1b7211 */ /* 0x000fe400008f0c0b */
[----:B------:R-:W-:-:S05]  /*4a50*/  PRMT R11, R23, 0x7604, R24 ;  /* 0x00007604170b7816 */ /* 0x000fca0000000018 */
[----:B------:R2:W-:Y:S02]  /*4a60*/  STG.E.U16 desc[UR8][R26.64], R11 ;  /* 0x0000000b1a007986 */ /* 0x0005e4000c101508 */
.L_x_31372:
[----:B------:R-:W-:Y:S05]  /*4a70*/  BSYNC B0 ;  /* 0x0000000000007941 */ /* 0x000fea0003800000 */
.L_x_31371:
[----:B------:R-:W4:Y:S01]  /*4a80*/  S2R R18, SR_CTAID.X ;  /* 0x0000000000127919 */ /* 0x000f220000002500 */
[C---:B------:R-:W-:Y:S01]  /*4a90*/  FSETP.GT.AND P1, PT, R48.reuse, RZ, PT ;  /* 0x000000ff3000720b */ /* 0x040fe20003f24000 */
[----:B------:R-:W-:Y:S01]  /*4aa0*/  FMUL R48, R48, R48 ;  /* 0x0000003030307220 */ /* 0x000fe20000400000 */
[C---:B------:R-:W-:Y:S01]  /*4ab0*/  FSETP.GT.AND P6, PT, R49.reuse, RZ, PT ;  /* 0x000000ff3100720b */ /* 0x040fe20003fc4000 */
[----:B------:R-:W-:Y:S01]  /*4ac0*/  FMUL R49, R49, R49 ;  /* 0x0000003131317220 */ /* 0x000fe20000400000 */
[C---:B------:R-:W-:Y:S01]  /*4ad0*/  FSETP.GT.AND P5, PT, R50.reuse, RZ, PT ;  /* 0x000000ff3200720b */ /* 0x040fe20003fa4000 */
[----:B------:R-:W-:Y:S01]  /*4ae0*/  FMUL R50, R50, R50 ;  /* 0x0000003232327220 */ /* 0x000fe20000400000 */
[----:B------:R-:W-:Y:S01]  /*4af0*/  FSEL R48, R48, RZ, P1 ;  /* 0x000000ff30307208 */ /* 0x000fe20000800000 */
[----:B------:R-:W-:Y:S01]  /*4b00*/  FMUL R20, R51, R51 ;  /* 0x0000003333147220 */ /* 0x000fe20000400000 */
[----:B------:R-:W-:Y:S01]  /*4b10*/  FSEL R22, R49, RZ, P6 ;  /* 0x000000ff31167208 */ /* 0x000fe20003000000 */
[----:B------:R-:W-:Y:S01]  /*4b20*/  BSSY B0, `(.L_x_31373) ;  /* 0x000001d000007945 */ /* 0x000fe20003800000 */
[C---:B012---:R-:W-:Y:S01]  /*4b30*/  FMNMX R11, R48.reuse, R25, !PT ;  /* 0x00000019300b7209 */ /* 0x047fe20007800000 */
[----:B------:R-:W-:Y:S01]  /*4b40*/  FMUL R10, R48, R9 ;  /* 0x00000009300a7220 */ /* 0x000fe20000400000 */
[----:B------:R-:W-:Y:S01]  /*4b50*/  FSETP.GT.AND P4, PT, R51, RZ, PT ;  /* 0x000000ff3300720b */ /* 0x000fe20003f84000 */
[----:B------:R-:W-:Y:S01]  /*4b60*/  FMUL R40, R62, R62 ;  /* 0x0000003e3e287220 */ /* 0x000fe20000400000 */
[C---:B------:R-:W-:Y:S01]  /*4b70*/  FMNMX R31, R22.reuse, R11, !PT ;  /* 0x0000000b161f7209 */ /* 0x040fe20007800000 */
[----:B------:R-:W-:Y:S01]  /*4b80*/  FMUL R11, R22, R9 ;  /* 0x00000009160b7220 */ /* 0x000fe20000400000 */
[----:B------:R-:W-:Y:S01]  /*4b90*/  FSEL R50, R50, RZ, P5 ;  /* 0x000000ff32327208 */ /* 0x000fe20002800000 */
[----:B------:R-:W-:Y:S01]  /*4ba0*/  FMUL R26, R63, R63 ;  /* 0x0000003f3f1a7220 */ /* 0x000fe20000400000 */
[----:B------:R-:W-:Y:S01]  /*4bb0*/  FSEL R20, R20, RZ, P4 ;  /* 0x000000ff14147208 */ /* 0x000fe20002000000 */
[----:B------:R-:W-:Y:S01]  /*4bc0*/  FMUL R22, R4, R4 ;  /* 0x0000000404167220 */ /* 0x000fe20000400000 */
[----:B------:R-:W-:Y:S01]  /*4bd0*/  FSETP.GT.AND P3, PT, R62, RZ, PT ;  /* 0x000000ff3e00720b */ /* 0x000fe20003f64000 */
[----:B------:R-:W-:Y:S01]  /*4be0*/  FMUL R24, R5, R5 ;  /* 0x0000000505187220 */ /* 0x000fe20000400000 */
[----:B------:R-:W-:-:S02]  /*4bf0*/  FSETP.GT.AND P1, PT, R63, RZ, PT ;  /* 0x000000ff3f00720b */ /* 0x000fc40003f24000 */
[----:B------:R-:W-:Y:S02]  /*4c00*/  FSETP.GT.AND P5, PT, R4, RZ, PT ;  /* 0x000000ff0400720b */ /* 0x000fe40003fa4000 */
[----:B------:R-:W-:Y:S02]  /*4c10*/  FSETP.GT.AND P4, PT, R5, RZ, PT ;  /* 0x000000ff0500720b */ /* 0x000fe40003f84000 */
[----:B------:R-:W-:Y:S02]  /*4c20*/  F2FP.SATFINITE.E4M3.F32.PACK_AB_MERGE_C R33, RZ, R10, RZ ;  /* 0x0000000aff21723e */ /* 0x000fe400048070ff */
[----:B---3--:R-:W-:Y:S01]  /*4c30*/  F2FP.SATFINITE.E4M3.F32.PACK_AB_MERGE_C R42, RZ, R11, RZ ;  /* 0x0000000bff2a723e */ /* 0x008fe200048070ff */
[----:B----4-:R-:W-:Y:S08]  /*4c40*/  @P0 BRA `(.L_x_31374) ;  /* 0x0000000000280947 */ /* 0x010ff00003800000 */
[C---:B------:R-:W-:Y:S01]  /*4c50*/  IMAD.SHL.U32 R5, R54.reuse, 0x2, RZ ;  /* 0x0000000236057824 */ /* 0x040fe200078e00ff */
[----:B------:R-:W-:-:S04]  /*4c60*/  SHF.L.U64.HI R11, R54, 0x1, R55 ;  /* 0x00000001360b7819 */ /* 0x000fc80000010237 */
        /* <DEDUP_REMOVED lines=8> */
.L_x_31374:
[----:B------:R-:W-:Y:S05]  /*4cf0*/  BSYNC B0 ;  /* 0x0000000000007941 */ /* 0x000fea0003800000 */
.L_x_31373:
[----:B------:R-:W-:Y:S01]  /*4d00*/  FSEL R40, R40, RZ, P3 ;  /* 0x000000ff28287208 */ /* 0x000fe20001800000 */
[-C--:B0-----:R-:W-:Y:S01]  /*4d10*/  FMUL R4, R50, R9.reuse ;  /* 0x0000000932047220 */ /* 0x081fe20000400000 */
[----:B------:R-:W-:Y:S01]  /*4d20*/  FSEL R22, R22, RZ, P5 ;  /* 0x000000ff16167208 */ /* 0x000fe20002800000 */
[-C--:B------:R-:W-:Y:S01]  /*4d30*/  FMUL R5, R20, R9.reuse ;  /* 0x0000000914057220 */ /* 0x080fe20000400000 */
[----:B------:R-:W-:Y:S01]  /*4d40*/  FSEL R24, R24, RZ, P4 ;  /* 0x000000ff18187208 */ /* 0x000fe20002000000 */
[-C--:B------:R-:W-:Y:S01]  /*4d50*/  FMUL R27, R40, R9.reuse ;  /* 0x00000009281b7220 */ /* 0x080fe20000400000 */
[----:B------:R-:W-:Y:S01]  /*4d60*/  FSEL R26, R26, RZ, P1 ;  /* 0x000000ff1a1a7208 */ /* 0x000fe20000800000 */
[-C--:B------:R-:W-:Y:S01]  /*4d70*/  FMUL R34, R22, R9.reuse ;  /* 0x0000000916227220 */ /* 0x080fe20000400000 */
[----:B------:R-:W-:Y:S01]  /*4d80*/  BSSY B0, `(.L_x_31375) ;  /* 0x0000015000007945 */ /* 0x000fe20003800000 */
[----:B------:R-:W-:Y:S01]  /*4d90*/  FMUL R25, R24, R9 ;  /* 0x0000000918197220 */ /* 0x000fe20000400000 */
[----:B------:R-:W-:Y:S01]  /*4da0*/  FMNMX R31, R50, R31, !PT ;  /* 0x0000001f321f7209 */ /* 0x000fe20007800000 */
[----:B------:R-:W-:Y:S01]  /*4db0*/  FMUL R30, R26, R9 ;  /* 0x000000091a1e7220 */ /* 0x000fe20000400000 */
[----:B------:R-:W-:-:S02]  /*4dc0*/  F2FP.SATFINITE.E4M3.F32.PACK_AB_MERGE_C R35, RZ, R4, RZ ;  /* 0x00000004ff23723e */ /* 0x000fc400048070ff */
[----:B------:R-:W-:Y:S02]  /*4dd0*/  F2FP.SATFINITE.E4M3.F32.PACK_AB_MERGE_C R27, RZ, R27, RZ ;  /* 0x0000001bff1b723e */ /* 0x000fe400048070ff */
[----:B------:R-:W-:Y:S02]  /*4de0*/  F2FP.SATFINITE.E4M3.F32.PACK_AB_MERGE_C R34, RZ, R34, RZ ;  /* 0x00000022ff22723e */ /* 0x000fe400048070ff */
[----:B------:R-:W-:Y:S02]  /*4df0*/  F2FP.SATFINITE.E4M3.F32.PACK_AB_MERGE_C R25, RZ, R25, RZ ;  /* 0x00000019ff19723e */ /* 0x000fe400048070ff */
[----:B------:R-:W-:Y:S02]  /*4e00*/  LOP3.LUT R33, R33, 0xffff, RZ, 0xc0, !PT ;  /* 0x0000ffff21217812 */ /* 0x000fe400078ec0ff */
[----:B------:R-:W-:Y:S02]  /*4e10*/  LOP3.LUT R42, R42, 0xffff, RZ, 0xc0, !PT ;  /* 0x0000ffff2a2a7812 */ /* 0x000fe400078ec0ff */
[----:B------:R-:W-:Y:S01]  /*4e20*/  F2FP.SATFINITE.E4M3.F32.PACK_AB_MERGE_C R44, RZ, R5, RZ ;  /* 0x00000005ff2c723e */ /* 0x000fe200048070ff */
[----:B------:R-:W-:Y:S06]  /*4e30*/  @P0 BRA `(.L_x_31376) ;  /* 0x0000000000240947 */ /* 0x000fec0003800000 */
[----:B------:R-:W-:Y:S02]  /*4e40*/  IMAD.MOV.U32 R4, RZ, RZ, R28 ;  /* 0x000000ffff047224 */ /* 0x000fe400078e001c */
        /* <DEDUP_REMOVED lines=8> */
.L_x_31376:
[----:B------:R-:W-:Y:S05]  /*4ed0*/  BSYNC B0 ;  /* 0x0000000000007941 */ /* 0x000fea0003800000 */
.L_x_31375:
[----:B------:R-:W-:Y:S01]  /*4ee0*/  BSSY B0, `(.L_x_31377) ;  /* 0x0000010000007945 */ /* 0x000fe20003800000 */
[----:B------:R-:W-:Y:S02]  /*4ef0*/  PRMT R41, R44, 0x7104, RZ ;  /* 0x000071042c297816 */ /* 0x000fe400000000ff */
[----:B------:R-:W-:Y:S02]  /*4f00*/  PRMT R35, R35, 0x7104, RZ ;  /* 0x0000710423237816 */ /* 0x000fe400000000ff */
[----:B------:R-:W-:Y:S02]  /*4f10*/  LOP3.LUT R44, R33, 0xff, RZ, 0xc0, !PT ;  /* 0x000000ff212c7812 */ /* 0x000fe400078ec0ff */
[----:B------:R-:W-:Y:S02]  /*4f20*/  LOP3.LUT R42, R42, 0xff, RZ, 0xc0, !PT ;  /* 0x000000ff2a2a7812 */ /* 0x000fe400078ec0ff */
[----:B------:R-:W-:Y:S01]  /*4f30*/  F2FP.SATFINITE.E4M3.F32.PACK_AB_MERGE_C R30, RZ, R30, RZ ;  /* 0x0000001eff1e723e */ /* 0x000fe200048070ff */
[----:B------:R-:W-:Y:S06]  /*4f40*/  @P0 BRA `(.L_x_31378) ;  /* 0x0000000000240947 */ /* 0x000fec0003800000 */
[----:B------:R-:W-:Y:S02]  /*4f50*/  IMAD.MOV.U32 R4, RZ, RZ, R28 ;  /* 0x000000ffff047224 */ /* 0x000fe400078e001c */
[----:B0-----:R-:W-:Y:S02]  /*4f60*/  IMAD.MOV.U32 R5, RZ, RZ, R29 ;  /* 0x000000ffff057224 */ /* 0x001fe400078e001d */
[----:B------:R-:W-:Y:S02]  /*4f70*/  IMAD R11, R14, 0x6, RZ ;  /* 0x000000060e0b7824 */ /* 0x000fe400078e02ff */
[----:B------:R-:W-:-:S04]  /*4f80*/  IMAD.WIDE.U32 R4, R15, 0x6, R4 ;  /* 0x000000060f047825 */ /* 0x000fc800078e0004 */
[----:B------:R-:W-:Y:S01]  /*4f90*/  IMAD.IADD R5, R11, 0x1, R5 ;  /* 0x000000010b057824 */ /* 0x000fe200078e0205 */
[----:B------:R-:W-:-:S04]  /*4fa0*/  LEA R10, P1, R4, R7, 0x1 ;  /* 0x00000007040a7211 */ /* 0x000fc800078208ff */
[----:B------:R-:W-:Y:S02]  /*4fb0*/  LEA.HI.X R11, R4, R6, R5, 0x1, P1 ;  /* 0x00000006040b7211 */ /* 0x000fe400008f0c05 */
[----:B------:R-:W-:-:S05]  /*4fc0*/  PRMT R5, R30, 0x7604, R27 ;  /* 0x000076041e057816 */ /* 0x000fca000000001b */
[----:B------:R1:W-:Y:S02]  /*4fd0*/  STG.E.U16 desc[UR8][R10.64], R5 ;  /* 0x000000050a007986 */ /* 0x0003e4000c101508 */
.L_x_31378:
[----:B------:R-:W-:Y:S05]  /*4fe0*/  BSYNC B0 ;  /* 0x0000000000007941 */ /* 0x000fea0003800000 */
.L_x_31377:
[----:B------:R-:W-:Y:S04]  /*4ff0*/  BSSY B0, `(.L_x_31379) ;  /* 0x000000b000007945 */ /* 0x000fe80003800000 */
[----:B------:R-:W-:Y:S05]  /*5000*/  @P0 BRA `(.L_x_31380) ;  /* 0x0000000000240947 */ /* 0x000fea0003800000 */
[----:B------:R-:W-:Y:S02]  /*5010*/  IMAD.MOV.U32 R4, RZ, RZ, R28 ;  /* 0x000000ffff047224 */ /* 0x000fe400078e001c */
[----:B01----:R-:W-:Y:S02]  /*5020*/  IMAD.MOV.U32 R5, RZ, RZ, R29 ;  /* 0x000000ffff057224 */ /* 0x003fe400078e001d */
[----:B------:R-:W-:Y:S02]  /*5030*/  IMAD R11, R14, 0x7, RZ ;  /* 0x000000070e0b7824 */ /* 0x000fe400078e02ff */
[----:B------:R-:W-:-:S04]  /*5040*/  IMAD.WIDE.U32 R4, R15, 0x7, R4 ;  /* 0x000000070f047825 */ /* 0x000fc800078e0004 */
[----:B------:R-:W-:Y:S01]  /*5050*/  IMAD.IADD R5, R11, 0x1, R5 ;  /* 0x000000010b057824 */ /* 0x000fe200078e0205 */
[----:B------:R-:W-:-:S04]  /*5060*/  LEA R10, P0, R4, R7, 0x1 ;  /* 0x00000007040a7211 */ /* 0x000fc800078008ff */
[----:B------:R-:W-:Y:S02]  /*5070*/  LEA.HI.X R11, R4, R6, R5, 0x1, P0 ;  /* 0x00000006040b7211 */ /* 0x000fe400000f0c05 */
[----:B------:R-:W-:-:S05]  /*5080*/  PRMT R5, R25, 0x7604, R34 ;  /* 0x0000760419057816 */ /* 0x000fca0000000022 */
[----:B------:R2:W-:Y:S02]  /*5090*/  STG.E.U16 desc[UR8][R10.64], R5 ;  /* 0x000000050a007986 */ /* 0x0005e4000c101508 */
.L_x_31380:
[----:B------:R-:W-:Y:S05]  /*50a0*/  BSYNC B0 ;  /* 0x0000000000007941 */ /* 0x000fea0003800000 */
.L_x_31379:
[----:B------:R-:W3:Y:S01]  /*50b0*/  S2UR UR5, SR_CgaCtaId ;  /* 0x00000000000579c3 */ /* 0x000ee20000008800 */
[----:B------:R-:W-:Y:S01]  /*50c0*/  SHF.R.U32.HI R3, RZ, 0x8, R19 ;  /* 0x00000008ff037819 */ /* 0x000fe20000011613 */
[----:B------:R-:W-:Y:S01]  /*50d0*/  ULDC UR4, c[0x0][0x0] ;  /* 0x0000000000047ab9 */ /* 0x000fe20000000800 */
[----:B------:R-:W-:Y:S01]  /*50e0*/  LOP3.LUT R4, R19, 0x1f, RZ, 0xc0, !PT ;  /* 0x0000001f13047812 */ /* 0x000fe200078ec0ff */
[----:B------:R-:W-:Y:S01]  /*50f0*/  IMAD R18, R18, UR4, RZ ;  /* 0x0000000412127c24 */ /* 0x000fe2000f8e02ff */
[----:B------:R-:W-:Y:S01]  /*5100*/  UMOV UR4, 0x400 ;  /* 0x0000040000047882 */ /* 0x000fe20000000000 */
[----:B------:R-:W-:Y:S01]  /*5110*/  IMAD.SHL.U32 R7, R3, 0x20, RZ ;  /* 0x0000002003077824 */ /* 0x000fe200078e00ff */
[----:B------:R-:W-:Y:S01]  /*5120*/  UIADD3 UR4, UR4, 0x20, URZ ;  /* 0x0000002004047890 */ /* 0x000fe2000fffe03f */
[----:B------:R-:W-:Y:S01]  /*5130*/  IMAD.IADD R14, R19, 0x1, -R0 ;  /* 0x00000001130e7824 */ /* 0x000fe200078e0a00 */
[----:B------:R-:W-:Y:S01]  /*5140*/  LEA.HI R18, R18, R3, RZ, 0x18 ;  /* 0x0000000312127211 */ /* 0x000fe200078fc0ff */
[----:B------:R-:W-:Y:S01]  /*5150*/  IMAD.U32 R27, R27, 0x10000, RZ ;  /* 0x000100001b1b7824 */ /* 0x000fe200078e00ff */
[----:B------:R-:W-:Y:S01]  /*5160*/  LOP3.LUT R0, R7, 0xffffffe0, R4, 0xe2, !PT ;  /* 0xffffffe007007812 */ /* 0x000fe200078ee204 */
[C---:B012---:R-:W-:Y:S01]  /*5170*/  VIADD R5, R14.reuse, 0xffffffff ;  /* 0xffffffff0e057836 */ /* 0x047fe20000000000 */
[C---:B------:R-:W-:Y:S01]  /*5180*/  LOP3.LUT R7, R14.reuse, 0x1f, RZ, 0xc0, !PT ;  /* 0x0000001f0e077812 */ /* 0x040fe200078ec0ff */
[----:B------:R-:W-:Y:S01]  /*5190*/  VIADD R3, R14, 0x1e ;  /* 0x0000001e0e037836 */ /* 0x000fe20000000000 */
[----:B------:R-:W-:Y:S01]  /*51a0*/  LOP3.LUT R11, RZ, R16, RZ, 0x33, !PT ;  /* 0x00000010ff0b7212 */ /* 0x000fe200078e33ff */
[C---:B------:R-:W-:Y:S01]  /*51b0*/  IMAD R15, R0.reuse, 0x21, R67 ;  /* 0x00000021000f7824 */ /* 0x040fe200078e0243 */
[----:B------:R-:W-:Y:S01]  /*51c0*/  LOP3.LUT R5, R5, 0x1f, RZ, 0xc0, !PT ;  /* 0x0000001f05057812 */ /* 0x000fe200078ec0ff */
[----:B------:R-:W-:Y:S01]  /*51d0*/  IMAD R10, R0, 0x21, R7 ;  /* 0x00000021000a7824 */ /* 0x000fe200078e0207 */
[----:B------:R-:W-:Y:S01]  /*51e0*/  LOP3.LUT R7, R3, 0x1f, RZ, 0xc0, !PT ;  /* 0x0000001f03077812 */ /* 0x000fe200078ec0ff */
[----:B------:R-:W-:Y:S01]  /*51f0*/  IMAD.U32 R30, R30, 0x10000, RZ ;  /* 0x000100001e1e7824 */ /* 0x000fe200078e00ff */
[----:B------:R-:W-:Y:S01]  /*5200*/  LEA R18, P0, R18, R11, 0x5 ;  /* 0x0000000b12127211 */ /* 0x000fe200078028ff */
[----:B------:R-:W-:Y:S01]  /*5210*/  IMAD R11, R0, 0x21, R5 ;  /* 0x00000021000b7824 */ /* 0x000fe200078e0205 */
[----:B------:R-:W-:Y:S01]  /*5220*/  LOP3.LUT R34, R34, 0xffff, RZ, 0xc0, !PT ;  /* 0x0000ffff22227812 */ /* 0x000fe200078ec0ff */
[----:B---3--:R-:W-:Y:S01]  /*5230*/  ULEA UR4, UR5, UR4, 0x18 ;  /* 0x0000000405047291 */ /* 0x008fe2000f8ec03f */
[----:B------:R-:W-:Y:S01]  /*5240*/  LOP3.LUT R25, R25, 0xffff, RZ, 0xc0, !PT ;  /* 0x0000ffff19197812 */ /* 0x000fe200078ec0ff */
[----:B------:R-:W-:Y:S01]  /*5250*/  ULDC.64 UR12, c[0x0][0x228] ;  /* 0x00008a00000c7ab9 */ /* 0x000fe20000000a00 */
[----:B------:R-:W-:Y:S01]  /*5260*/  LOP3.LUT R35, R44, 0xff00, R35, 0xf8, !PT ;  /* 0x0000ff002c237812 */ /* 0x000fe200078ef823 */
[----:B------:R-:W-:Y:S01]  /*5270*/  IMAD.SHL.U32 R34, R34, 0x1000000, RZ ;  /* 0x0100000022227824 */ /* 0x000fe200078e00ff */
[----:B------:R-:W-:Y:S01]  /*5280*/  LOP3.LUT R27, R27, 0xff0000, RZ, 0xc0, !PT ;  /* 0x00ff00001b1b7812 */ /* 0x000fe200078ec0ff */
[----:B------:R-:W-:Y:S01]  /*5290*/  IMAD.SHL.U32 R25, R25, 0x1000000, RZ ;  /* 0x0100000019197824 */ /* 0x000fe200078e00ff */
[----:B------:R-:W-:Y:S01]  /*52a0*/  LEA R5, R10, UR4, 0x3 ;  /* 0x000000040a057c11 */ /* 0x000fe2000f8e18ff */
[----:B------:R-:W-:Y:S01]  /*52b0*/  IMAD R10, R0, 0x21, R7 ;  /* 0x00000021000a7824 */ /* 0x000fe200078e0207 */
[----:B------:R-:W-:Y:S01]  /*52c0*/  LEA R7, R11, UR4, 0x3 ;  /* 0x000000040b077c11 */ /* 0x000fe2000f8e18ff */
[----:B------:R-:W-:Y:S01]  /*52d0*/  USHF.L.U64.HI UR10, UR6, 0x1, UR7 ;  /* 0x00000001060a7899 */ /* 0x000fe20008010207 */
[----:B------:R-:W-:Y:S01]  /*52e0*/  FMNMX R29, R20, R31, !PT ;  /* 0x0000001f141d7209 */ /* 0x000fe20007800000 */
[----:B------:R-:W-:Y:S01]  /*52f0*/  STS.64 [R5], R38 ;  /* 0x0000002605007388 */ /* 0x000fe20000000a00 */
[----:B------:R-:W-:Y:S01]  /*5300*/  LEA R11, R10, UR4, 0x3 ;  /* 0x000000040a0b7c11 */ /* 0x000fe2000f8e18ff */
[----:B------:R-:W-:Y:S01]  /*5310*/  USHF.L.U32 UR5, UR6, 0x1, URZ ;  /* 0x0000000106057899 */ /* 0x000fe2000800063f */
[----:B------:R-:W-:Y:S01]  /*5320*/  LOP3.LUT R10, RZ, R80, RZ, 0x33, !PT ;  /* 0x00000050ff0a7212 */ /* 0x000fe200078e33ff */
[----:B------:R-:W-:Y:S01]  /*5330*/  STS.64 [R7], R74 ;  /* 0x0000004a07007388 */ /* 0x000fe20000000a00 */
[----:B------:R-:W-:Y:S01]  /*5340*/  LOP3.LUT R6, R42, 0xff00, R41, 0xf8, !PT ;  /* 0x0000ff002a067812 */ /* 0x000fe200078ef829 */
[----:B------:R-:W-:Y:S01]  /*5350*/  BSSY B0, `(.L_x_31381) ;  /* 0x0000086000007945 */ /* 0x000fe20003800000 */
[----:B------:R-:W-:Y:S01]  /*5360*/  LOP3.LUT R3, R34, R35, R27, 0xfe, !PT ;  /* 0x0000002322037212 */ /* 0x000fe200078efe1b */
[----:B------:R-:W-:Y:S01]  /*5370*/  IMAD.X R10, RZ, RZ, R10, P0 ;  /* 0x000000ffff0a7224 */ /* 0x000fe200000e060a */
[----:B------:R-:W-:Y:S01]  /*5380*/  ISETP.GT.U32.AND P0, PT, R18, -0x21, PT ;  /* 0xffffffdf1200780c */ /* 0x000fe20003f04070 */
[----:B------:R-:W-:Y:S01]  /*5390*/  STS.64 [R11], R78 ;  /* 0x0000004e0b007388 */ /* 0x000fe20000000a00 */
[----:B------:R-:W-:-:S02]  /*53a0*/  LEA R15, R15, UR4, 0x3 ;  /* 0x000000040f0f7c11 */ /* 0x000fc4000f8e18ff */
[----:B------:R-:W-:Y:S02]  /*53b0*/  LOP3.LUT R30, R30, 0xff0000, RZ, 0xc0, !PT ;  /* 0x00ff00001e1e7812 */ /* 0x000fe400078ec0ff */
[----:B------:R-:W-:Y:S01]  /*53c0*/  ISETP.GT.U32.AND.EX P0, PT, R10, -0x1, PT, P0 ;  /* 0xffffffff0a00780c */ /* 0x000fe20003f04100 */
[----:B------:R0:W-:Y:S01]  /*53d0*/  STS.64 [R15], R2 ;  /* 0x000000020f007388 */ /* 0x0001e20000000a00 */
[----:B------:R-:W-:Y:S02]  /*53e0*/  FMNMX R29, R40, R29, !PT ;  /* 0x0000001d281d7209 */ /* 0x000fe40007800000 */
[----:B------:R-:W-:Y:S02]  /*53f0*/  LOP3.LUT R23, R23, 0xffff, RZ, 0xc0, !PT ;  /* 0x0000ffff17177812 */ /* 0x000fe400078ec0ff */
[----:B------:R-:W-:Y:S02]  /*5400*/  LOP3.LUT R33, R25, R6, R30, 0xfe, !PT ;  /* 0x0000000619217212 */ /* 0x000fe400078efe1e */
[----:B------:R-:W-:Y:S01]  /*5410*/  SEL R6, R18, 0xffffffdf, P0 ;  /* 0xffffffdf12067807 */ /* 0x000fe20000000000 */
[----:B------:R-:W-:Y:S01]  /*5420*/  IMAD.SHL.U32 R23, R23, 0x1000000, RZ ;  /* 0x0100000017177824 */ /* 0x000fe200078e00ff */
[----:B------:R-:W-:-:S02]  /*5430*/  SHF.R.U32.HI R10, RZ, 0x2, R19 ;  /* 0x00000002ff0a7819 */ /* 0x000fc40000011613 */
[----:B------:R-:W-:Y:S02]  /*5440*/  LOP3.LUT R6, RZ, R6, RZ, 0x33, !PT ;  /* 0x00000006ff067212 */ /* 0x000fe400078e33ff */
[----:B0-----:R-:W-:Y:S01]  /*5450*/  FMNMX R3, R26, R29, !PT ;  /* 0x0000001d1a037209 */ /* 0x001fe20007800000 */
[----:B------:R-:W-:Y:S01]  /*5460*/  BAR.SYNC.DEFER_BLOCKING 0x0 ;  /* 0x0000000000007b1d */ /* 0x000fe20000010000 */
[----:B------:R-:W-:Y:S01]  /*5470*/  LEA R2, P0, R12, UR12, 0x5 ;  /* 0x0000000c0c027c11 */ /* 0x000fe2000f8028ff */
[----:B------:R-:W-:Y:S01]  /*5480*/  IMAD.IADD R6, R6, 0x1, -R21 ;  /* 0x0000000106067824 */ /* 0x000fe200078e0a15 */
[----:B------:R-:W-:Y:S02]  /*5490*/  FMNMX R3, R22, R3, !PT ;  /* 0x0000000316037209 */ /* 0x000fe40007800000 */
[----:B------:R-:W-:Y:S02]  /*54a0*/  LEA.HI.X R17, R12, UR13, R17, 0x5, P0 ;  /* 0x0000000d0c117c11 */ /* 0x000fe400080f2c11 */
[----:B------:R-:W-:-:S02]  /*54b0*/  LOP3.LUT R32, R32, 0xff000000, R23, 0xf8, !PT ;  /* 0xff00000020207812 */ /* 0x000fc400078ef817 */
[----:B------:R-:W-:Y:S02]  /*54c0*/  FMNMX R3, R24, R3, !PT ;  /* 0x0000000318037209 */ /* 0x000fe40007800000 */
[----:B------:R-:W-:Y:S01]  /*54d0*/  LOP3.LUT R10, R10, 0x38, RZ, 0xc0, !PT ;  /* 0x000000380a0a7812 */ /* 0x000fe200078ec0ff */
        /* <DEDUP_REMOVED lines=10> */
[----:B------:R-:W-:-:S06]  /*5580*/  IMAD.MOV.U32 R12, RZ, RZ, RZ ;  /* 0x000000ffff0c7224 */ /* 0x000fcc00078e00ff */
[----:B------:R-:W-:Y:S05]  /*5590*/  @!P1 BRA `(.L_x_31384) ;  /* 0x0000000000d49947 */ /* 0x000fea0003800000 */
[----:B------:R-:W-:Y:S02]  /*55a0*/  IMAD.IADD R16, R6, 0x1, -R25 ;  /* 0x0000000106107824 */ /* 0x000fe400078e0a19 */
[----:B------:R-:W-:-:S07]  /*55b0*/  IMAD.MOV.U32 R12, RZ, RZ, RZ ;  /* 0x000000ffff0c7224 */ /* 0x000fce00078e00ff */
.L_x_31385:
[C---:B------:R-:W-:Y:S01]  /*55c0*/  LOP3.LUT R20, R14.reuse, 0x1f, RZ, 0xc0, !PT ;  /* 0x0000001f0e147812 */ /* 0x040fe200078ec0ff */
[----:B------:R-:W-:Y:S02]  /*55d0*/  VIADD R18, R14, 0xffffffff ;  /* 0xffffffff0e127836 */ /* 0x000fe40000000000 */
[----:B------:R-:W-:Y:S01]  /*55e0*/  IMAD R60, R0, 0x21, R60 ;  /* 0x00000021003c7824 */ /* 0x000fe200078e023c */
[-C--:B------:R-:W-:Y:S01]  /*55f0*/  ISETP.GE.U32.AND P1, PT, R20, R13.reuse, PT ;  /* 0x0000000d1400720c */ /* 0x080fe20003f26070 */
[----:B------:R-:W-:Y:S01]  /*5600*/  VIADD R16, R16, 0xfffffffc ;  /* 0xfffffffc10107836 */ /* 0x000fe20000000000 */
[----:B0-----:R-:W-:Y:S01]  /*5610*/  LOP3.LUT R26, R18, 0x1f, RZ, 0xc0, !PT ;  /* 0x0000001f121a7812 */ /* 0x001fe200078ec0ff */
[----:B------:R-:W-:Y:S01]  /*5620*/  VIADD R18, R14, 0x1d ;  /* 0x0000001d0e127836 */ /* 0x000fe20000000000 */
[----:B------:R-:W-:Y:S01]  /*5630*/  LEA R60, R60, UR4, 0x3 ;  /* 0x000000043c3c7c11 */ /* 0x000fe2000f8e18ff */
[----:B------:R-:W-:Y:S01]  /*5640*/  VIADD R14, R14, 0x1e ;  /* 0x0000001e0e0e7836 */ /* 0x000fe20000000000 */
[----:B------:R-:W-:Y:S01]  /*5650*/  ISETP.GE.U32.AND P3, PT, R26, R13, PT ;  /* 0x0000000d1a00720c */ /* 0x000fe20003f66070 */
[----:B------:R-:W-:Y:S01]  /*5660*/  VIADD R12, R12, 0x4 ;  /* 0x000000040c0c7836 */ /* 0x000fe20000000000 */
[----:B------:R-:W-:-:S02]  /*5670*/  LOP3.LUT R45, R18, 0x1f, RZ, 0xc0, !PT ;  /* 0x0000001f122d7812 */ /* 0x000fc400078ec0ff */
[----:B------:R-:W-:-:S03]  /*5680*/  LOP3.LUT R40, R14, 0x1f, RZ, 0xc0, !PT ;  /* 0x0000001f0e287812 */ /* 0x000fc600078ec0ff */
[----:B------:R-:W-:Y:S02]  /*5690*/  @!P1 IADD3 R20, P4, R20, R24, RZ ;  /* 0x0000001814149210 */ /* 0x000fe40007f9e0ff */
[----:B------:R-:W-:Y:S02]  /*56a0*/  ISETP.GE.U32.AND P5, PT, R40, R13, PT ;  /* 0x0000000d2800720c */ /* 0x000fe40003fa6070 */
[----:B------:R-:W-:Y:S01]  /*56b0*/  IADD3 R24, P6, R24, UR5, RZ ;  /* 0x0000000518187c10 */ /* 0x000fe2000ffde0ff */
[----:B------:R-:W-:Y:S01]  /*56c0*/  @!P1 IMAD.X R23, RZ, RZ, R44, P4 ;  /* 0x000000ffff179224 */ /* 0x000fe200020e062c */
[----:B------:R-:W-:Y:S01]  /*56d0*/  @!P1 LEA R22, P4, R20, R2, 0x3 ;  /* 0x0000000214169211 */ /* 0x000fe200078818ff */
[----:B------:R-:W-:Y:S01]  /*56e0*/  @!P3 LDS.64 R28, [R60+0x8] ;  /* 0x000008003c1cb984 */ /* 0x000fe20000000a00 */
[----:B------:R-:W-:Y:S02]  /*56f0*/  IADD3.X R44, R44, UR10, RZ, P6, !PT ;  /* 0x0000000a2c2c7c10 */ /* 0x000fe4000b7fe4ff */
[----:B------:R-:W-:-:S02]  /*5700*/  @!P1 LEA.HI.X R23, R20, R17, R23, 0x3, P4 ;  /* 0x0000001114179211 */ /* 0x000fc400020f1c17 */
[----:B------:R-:W-:Y:S02]  /*5710*/  ISETP.GE.U32.AND P4, PT, R45, R13, PT ;  /* 0x0000000d2d00720c */ /* 0x000fe40003f86070 */
[----:B------:R-:W-:Y:S01]  /*5720*/  @!P3 IADD3 R14, P6, R26, R24, RZ ;  /* 0x000000181a0eb210 */ /* 0x000fe20007fde0ff */
[----:B------:R-:W-:Y:S04]  /*5730*/  @!P5 LDS.64 R34, [R60+0x10] ;  /* 0x000010003c22d984 */ /* 0x000fe80000000a00 */
[----:B------:R-:W0:Y:S01]  /*5740*/  @!P1 LDS.64 R26, [R60] ;  /* 0x000000003c1a9984 */ /* 0x000e220000000a00 */
[----:B------:R-:W-:Y:S01]  /*5750*/  @!P3 IMAD.X R18, RZ, RZ, R44, P6 ;  /* 0x000000ffff12b224 */ /* 0x000fe200030e062c */
[----:B------:R-:W-:-:S04]  /*5760*/  @!P3 LEA R30, P6, R14, R2, 0x3 ;  /* 0x000000020e1eb211 */ /* 0x000fc800078c18ff */
        /* <DEDUP_REMOVED lines=11> */
[----:B------:R-:W-:-:S05]  /*5820*/  @!P4 IADD3 R14, P6, R45, R24, RZ ;  /* 0x000000182d0ec210 */ /* 0x000fca0007fde0ff */
[----:B------:R-:W-:Y:S01]  /*5830*/  @!P4 IMAD.X R18, RZ, RZ, R44, P6 ;  /* 0x000000ffff12c224 */ /* 0x000fe200030e062c */
[----:B------:R-:W-:Y:S01]  /*5840*/  @!P4 LEA R42, P6, R14, R2, 0x3 ;  /* 0x000000020e2ac211 */ /* 0x000fe200078c18ff */
[----:B0-----:R0:W-:Y:S01]  /*5850*/  @!P1 STG.E.64 desc[UR8][R22.64], R26 ;  /* 0x0000001a16009986 */ /* 0x0011e2000c101b08 */
[----:B------:R-:W-:Y:S02]  /*5860*/  IADD3 R24, P1, R24, UR5, RZ ;  /* 0x0000000518187c10 */ /* 0x000fe4000ff3e0ff */
        /* <DEDUP_REMOVED lines=8> */
.L_x_31384:
[----:B------:R-:W-:Y:S05]  /*58f0*/  BSYNC B1 ;  /* 0x0000000000017941 */ /* 0x000fea0003800000 */
.L_x_31383:
        /* <DEDUP_REMOVED lines=9> */
[----:B0-----:R-:W-:Y:S01]  /*5990*/  LEA R22, R60, UR4, 0x3 ;  /* 0x000000043c167c11 */ /* 0x001fe2000f8e18ff */
[----:B------:R-:W-:Y:S01]  /*59a0*/  IMAD.X R18, RZ, RZ, R44, P0 ;  /* 0x000000ffff127224 */ /* 0x000fe200000e062c */
[----:B------:R-:W-:-:S04]  /*59b0*/  LEA R26, P0, R16, R2, 0x3 ;  /* 0x00000002101a7211 */ /* 0x000fc800078018ff */
[----:B------:R-:W0:Y:S01]  /*59c0*/  LDS.64 R22, [R22] ;  /* 0x0000000016167984 */ /* 0x000e220000000a00 */
[----:B------:R-:W-:-:S05]  /*59d0*/  LEA.HI.X R27, R16, R17, R18, 0x3, P0 ;  /* 0x00000011101b7211 */ /* 0x000fca00000f1c12 */
[----:B0-----:R1:W-:Y:S03]  /*59e0*/  STG.E.64 desc[UR8][R26.64], R22 ;  /* 0x000000161a007986 */ /* 0x0013e6000c101b08 */
.L_x_31387:
[----:B------:R-:W-:Y:S05]  /*59f0*/  BSYNC B1 ;  /* 0x0000000000017941 */ /* 0x000fea0003800000 */
.L_x_31386:
[----:B------:R-:W-:Y:S01]  /*5a00*/  IADD3.X R44, R44, UR10, RZ, P3, !PT ;  /* 0x0000000a2c2c7c10 */ /* 0x000fe20009ffe4ff */
[----:B------:R-:W-:Y:S06]  /*5a10*/  @!P1 BRA `(.L_x_31382) ;  /* 0x0000000000649947 */ /* 0x000fec0003800000 */
[----:B------:R-:W-:Y:S01]  /*5a20*/  VIADD R16, R14, 0xffffffff ;  /* 0xffffffff0e107836 */ /* 0x000fe20000000000 */
[----:B------:R-:W-:Y:S01]  /*5a30*/  SHF.R.U32.HI R8, RZ, 0x3, R19 ;  /* 0x00000003ff087819 */ /* 0x000fe20000011613 */
[----:B------:R-:W-:-:S03]  /*5a40*/  IMAD R12, R0, 0x21, R12 ;  /* 0x00000021000c7824 */ /* 0x000fc600078e020c */
[----:B------:R-:W-:Y:S02]  /*5a50*/  LOP3.LUT R16, R16, 0x1f, RZ, 0xc0, !PT ;  /* 0x0000001f10107812 */ /* 0x000fe400078ec0ff */
[----:B01----:R-:W-:Y:S02]  /*5a60*/  LOP3.LUT R23, R8, 0x1c, RZ, 0xc0, !PT ;  /* 0x0000001c08177812 */ /* 0x003fe400078ec0ff */
[----:B------:R-:W-:-:S03]  /*5a70*/  ISETP.GE.U32.AND P0, PT, R16, R13, PT ;  /* 0x0000000d1000720c */ /* 0x000fc60003f06070 */
[----:B------:R-:W-:-:S05]  /*5a80*/  IMAD.IADD R12, R23, 0x1, R12 ;  /* 0x00000001170c7824 */ /* 0x000fca00078e020c */
[----:B------:R-:W-:-:S05]  /*5a90*/  LEA R18, R12, UR4, 0x3 ;  /* 0x000000040c127c11 */ /* 0x000fca000f8e18ff */
        /* <DEDUP_REMOVED lines=17> */
.L_x_31382:
[----:B------:R-:W-:Y:S05]  /*5bb0*/  BSYNC B0 ;  /* 0x0000000000007941 */ /* 0x000fea0003800000 */
.L_x_31381:
        /* <DEDUP_REMOVED lines=12> */
[----:B------:R-:W-:Y:S02]  /*5c80*/  IMAD.X R7, RZ, RZ, RZ, P0 ;  /* 0x000000ffff077224 */ /* 0x000fe400000e06ff */
[----:B------:R-:W-:-:S04]  /*5c90*/  IMAD.WIDE.U32 R10, R5, UR6, RZ ;  /* 0x00000006050a7c25 */ /* 0x000fc8000f8e00ff */
[----:B------:R-:W-:-:S04]  /*5ca0*/  IMAD R12, R7, UR6, RZ ;  /* 0x00000006070c7c24 */ /* 0x000fc8000f8e02ff */
[----:B------:R-:W-:Y:S01]  /*5cb0*/  IMAD R5, R5, UR7, R12 ;  /* 0x0000000705057c24 */ /* 0x000fe2000f8e020c */
[----:B------:R-:W-:Y:S06]  /*5cc0*/  @P2 BRA `(.L_x_31389) ;  /* 0x0000000400cc2947 */ /* 0x000fec0003800000 */
[C---:B------:R-:W-:Y:S01]  /*5cd0*/  VIADD R7, R6.reuse, 0xffffffff ;  /* 0xffffffff06077836 */ /* 0x040fe20000000000 */
[----:B------:R-:W-:Y:S01]  /*5ce0*/  SHF.R.U32.HI R8, RZ, 0x3, R19 ;  /* 0x00000003ff087819 */ /* 0x000fe20000011613 */
[----:B------:R-:W-:Y:S01]  /*5cf0*/  BSSY B1, `(.L_x_31390) ;  /* 0x0000044000017945 */ /* 0x000fe20003800000 */
[----:B0-----:R-:W-:Y:S01]  /*5d00*/  IMAD.IADD R34, R11, 0x1, R5 ;  /* 0x000000010b227824 */ /* 0x001fe200078e0205 */
[----:B------:R-:W-:Y:S01]  /*5d10*/  LOP3.LUT R5, R6, 0x3, RZ, 0xc0, !PT ;  /* 0x0000000306057812 */ /* 0x000fe200078ec0ff */
[----:B------:R-:W-:Y:S01]  /*5d20*/  IMAD.MOV.U32 R32, RZ, RZ, R10 ;  /* 0x000000ffff207224 */ /* 0x000fe200078e000a */
[----:B------:R-:W-:Y:S01]  /*5d30*/  ISETP.GE.U32.AND P0, PT, R7, 0x3, PT ;  /* 0x000000030700780c */ /* 0x000fe20003f06070 */
[----:B------:R-:W-:Y:S01]  /*5d40*/  IMAD.MOV.U32 R14, RZ, RZ, 0x1 ;  /* 0x00000001ff0e7424 */ /* 0x000fe200078e00ff */
[----:B------:R-:W-:-:S05]  /*5d50*/  LOP3.LUT R12, R8, 0x1ffffffc, RZ, 0xc0, !PT ;  /* 0x1ffffffc080c7812 */ /* 0x000fca00078ec0ff */
[----:B------:R-:W-:-:S06]  /*5d60*/  IMAD.IADD R12, R19, 0x1, -R12 ;  /* 0x00000001130c7824 */ /* 0x000fcc00078e0a0c */
[----:B------:R-:W-:Y:S05]  /*5d70*/  @!P0 BRA `(.L_x_31391) ;  /* 0x0000000000ec8947 */ /* 0x000fea0003800000 */
[----:B------:R-:W-:Y:S01]  /*5d80*/  BSSY B2, `(.L_x_31392) ;  /* 0x0000038000027945 */ /* 0x000fe20003800000 */
[----:B------:R-:W-:Y:S01]  /*5d90*/  IMAD.IADD R16, R6, 0x1, -R5 ;  /* 0x0000000106107824 */ /* 0x000fe200078e0a05 */
[----:B------:R-:W-:Y:S01]  /*5da0*/  LOP3.LUT R33, R8, 0x1c, RZ, 0xc0, !PT ;  /* 0x0000001c08217812 */ /* 0x000fe200078ec0ff */
[----:B------:R-:W-:-:S07]  /*5db0*/  IMAD.MOV.U32 R18, RZ, RZ, RZ ;  /* 0x000000ffff127224 */ /* 0x000fce00078e00ff */
.L_x_31393:
[C---:B0-----:R-:W-:Y:S01]  /*5dc0*/  VIADD R6, R12.reuse, 0xffffffff ;  /* 0xffffffff0c067836 */ /* 0x041fe20000000000 */
        /* <DEDUP_REMOVED lines=17> */
[----:B------:R-:W3:Y:S01]  /*5ee0*/  @!P1 LDS.64 R14, [R28+0x10] ;  /* 0x000010001c0e9984 */ /* 0x000ee20000000a00 */
[----:B--2---:R-:W-:Y:S01]  /*5ef0*/  @!P3 IMAD.X R25, RZ, RZ, R34, P4 ;  /* 0x000000ffff19b224 */ /* 0x004fe200020e0622 */
[----:B------:R-:W-:Y:S02]  /*5f00*/  IADD3.X R34, R34, UR10, RZ, P5, !PT ;  /* 0x0000000a22227c10 */ /* 0x000fe4000affe4ff */
[----:B------:R-:W-:Y:S02]  /*5f10*/  @!P3 LEA R24, P4, R20, R2, 0x3 ;  /* 0x000000021418b211 */ /* 0x000fe400078818ff */
[----:B------:R2:W4:Y:S01]  /*5f20*/  @!P0 LDS.64 R22, [R28+0x18] ;  /* 0x000018001c168984 */ /* 0x0005220000000a00 */
        /* <DEDUP_REMOVED lines=12> */
[----:B--2---:R-:W-:-:S03]  /*5ff0*/  @!P1 LEA R28, P4, R29, R2, 0x3 ;  /* 0x000000021d1c9211 */ /* 0x004fc600078818ff */
[----:B------:R-:W-:Y:S01]  /*6000*/  @!P0 IMAD.X R20, RZ, RZ, R34, P5 ;  /* 0x000000ffff148224 */ /* 0x000fe200028e0622 */
[----:B------:R-:W-:Y:S01]  /*6010*/  @!P1 LEA.HI.X R29, R29, R17, R32, 0x3, P4 ;  /* 0x000000111d1d9211 */ /* 0x000fe200020f1c20 */
[----:B0-----:R0:W-:Y:S01]  /*6020*/  @!P3 STG.E.64 desc[UR8][R24.64], R6 ;  /* 0x000000061800b986 */ /* 0x0011e2000c101b08 */
[----:B------:R-:W-:-:S03]  /*6030*/  @!P0 LEA R30, P5, R12, R2, 0x3 ;  /* 0x000000020c1e8211 */ /* 0x000fc600078a18ff */
[----:B-1----:R0:W-:Y:S01]  /*6040*/  @!P2 STG.E.64 desc[UR8][R26.64], R10 ;  /* 0x0000000a1a00a986 */ /* 0x0021e2000c101b08 */
[----:B------:R-:W-:Y:S01]  /*6050*/  @!P0 LEA.HI.X R31, R12, R17, R20, 0x3, P5 ;  /* 0x000000110c1f8211 */ /* 0x000fe200028f1c14 */
[----:B------:R-:W-:Y:S02]  /*6060*/  IMAD.MOV.U32 R20, RZ, RZ, R18 ;  /* 0x000000ffff147224 */ /* 0x000fe400078e0012 */
[----:B---3--:R0:W-:Y:S01]  /*6070*/  @!P1 STG.E.64 desc[UR8][R28.64], R14 ;  /* 0x0000000e1c009986 */ /* 0x0081e2000c101b08 */
[----:B------:R-:W-:Y:S01]  /*6080*/  ISETP.NE.AND P1, PT, R16, RZ, PT ;  /* 0x000000ff1000720c */ /* 0x000fe20003f25270 */
[----:B------:R-:W-:Y:S02]  /*6090*/  VIADD R18, R18, 0x4 ;  /* 0x0000000412127836 */ /* 0x000fe40000000000 */
[----:B------:R-:W-:Y:S01]  /*60a0*/  VIADD R12, R36, 0x1f ;  /* 0x0000001f240c7836 */ /* 0x000fe20000000000 */
[----:B----4-:R0:W-:Y:S01]  /*60b0*/  @!P0 STG.E.64 desc[UR8][R30.64], R22 ;  /* 0x000000161e008986 */ /* 0x0101e2000c101b08 */
[----:B------:R-:W-:Y:S01]  /*60c0*/  IADD3 R32, P0, R33, UR5, RZ ;  /* 0x0000000521207c10 */ /* 0x000fe2000ff1e0ff */
[----:B------:R-:W-:-:S03]  /*60d0*/  IMAD.IADD R33, R21, 0x1, R18 ;  /* 0x0000000115217824 */ /* 0x000fc600078e0212 */
[----:B------:R-:W-:-:S04]  /*60e0*/  IADD3.X R34, R34, UR10, RZ, P0, !PT ;  /* 0x0000000a22227c10 */ /* 0x000fc800087fe4ff */
[----:B------:R-:W-:Y:S05]  /*60f0*/  @P1 BRA `(.L_x_31393) ;  /* 0xfffffffc00301947 */ /* 0x000fea000383ffff */
[----:B------:R-:W-:Y:S05]  /*6100*/  BSYNC B2 ;  /* 0x0000000000027941 */ /* 0x000fea0003800000 */
.L_x_31392:
[----:B0-----:R-:W-:Y:S02]  /*6110*/  VIADD R14, R20, 0x5 ;  /* 0x00000005140e7836 */ /* 0x001fe40000000000 */
[----:B------:R-:W-:-:S07]  /*6120*/  IMAD.MOV.U32 R21, RZ, RZ, R33 ;  /* 0x000000ffff157224 */ /* 0x000fce00078e0021 */
.L_x_31391:
[----:B------:R-:W-:Y:S05]  /*6130*/  BSYNC B1 ;  /* 0x0000000000017941 */ /* 0x000fea0003800000 */
.L_x_31390:
        /* <DEDUP_REMOVED lines=16> */
.L_x_31395:
[----:B------:R-:W-:Y:S05]  /*6240*/  BSYNC B1 ;  /* 0x0000000000017941 */ /* 0x000fea0003800000 */
.L_x_31394:
[----:B------:R-:W-:Y:S01]  /*6250*/  IADD3.X R34, R34, UR10, RZ, P2, !PT ;  /* 0x0000000a22227c10 */ /* 0x000fe200097fe4ff */
[----:B------:R-:W-:Y:S06]  /*6260*/  @!P1 BRA `(.L_x_31389) ;  /* 0x0000000000649947 */ /* 0x000fec0003800000 */
[----:B------:R-:W-:Y:S01]  /*6270*/  SHF.R.U32.HI R8, RZ, 0x3, R19 ;  /* 0x00000003ff087819 */ /* 0x000fe20000011613 */
[----:B0-----:R-:W-:-:S03]  /*6280*/  VIADD R6, R12, 0xffffffff ;  /* 0xffffffff0c067836 */ /* 0x001fc60000000000 */
[----:B------:R-:W-:Y:S02]  /*6290*/  LOP3.LUT R7, R8, 0x1c, RZ, 0xc0, !PT ;  /* 0x0000001c08077812 */ /* 0x000fe400078ec0ff */
[----:B------:R-:W-:-:S03]  /*62a0*/  LOP3.LUT R10, R6, 0x1f, RZ, 0xc0, !PT ;  /* 0x0000001f060a7812 */ /* 0x000fc600078ec0ff */
[----:B------:R-:W-:Y:S01]  /*62b0*/  IMAD.IADD R7, R7, 0x1, R14 ;  /* 0x0000000107077824 */ /* 0x000fe200078e020e */
[----:B------:R-:W-:-:S03]  /*62c0*/  ISETP.GE.U32.AND P0, PT, R10, R13, PT ;  /* 0x0000000d0a00720c */ /* 0x000fc60003f06070 */
[----:B------:R-:W-:-:S05]  /*62d0*/  IMAD R7, R0, 0x21, R7 ;  /* 0x0000002100077824 */ /* 0x000fca00078e0207 */
[----:B------:R-:W-:-:S05]  /*62e0*/  LEA R14, R7, UR4, 0x3 ;  /* 0x00000004070e7c11 */ /* 0x000fca000f8e18ff */
        /* <DEDUP_REMOVED lines=17> */
.L_x_31389:
[----:B------:R-:W-:Y:S05]  /*6400*/  BSYNC B0 ;  /* 0x0000000000007941 */ /* 0x000fea0003800000 */
.L_x_31388:
[----:B------:R-:W-:Y:S01]  /*6410*/  ULDC.64 UR4, c[0x0][0x238] ;  /* 0x00008e0000047ab9 */ /* 0x000fe20000000a00 */
[----:B------:R-:W-:Y:S01]  /*6420*/  BAR.SYNC.DEFER_BLOCKING 0x0 ;  /* 0x0000000000007b1d */ /* 0x000fe20000010000 */
[----:B------:R-:W-:-:S04]  /*6430*/  ISETP.NE.U32.AND P0, PT, RZ, UR4, PT ;  /* 0x00000004ff007c0c */ /* 0x000fc8000bf05070 */
[----:B------:R-:W-:-:S13]  /*6440*/  ISETP.NE.AND.EX P0, PT, RZ, UR5, PT, P0 ;  /* 0x00000005ff007c0c */ /* 0x000fda000bf05300 */
[----:B------:R-:W-:Y:S05]  /*6450*/  @!P0 BRA `(.L_x_31396) ;  /* 0x0000000000b48947 */ /* 0x000fea0003800000 */
[----:B------:R-:W4:Y:S01]  /*6460*/  SHFL.DOWN PT, R0, R3, 0x10, 0x1f ;  /* 0x0a001f0003007f89 */ /* 0x000f2200000e0000 */
[----:B------:R-:W-:Y:S01]  /*6470*/  ISETP.NE.AND P0, PT, R4, RZ, PT ;  /* 0x000000ff0400720c */ /* 0x000fe20003f05270 */
[----:B------:R-:W-:-:S12]  /*6480*/  BSSY B0, `(.L_x_31397) ;  /* 0x0000024000007945 */ /* 0x000fd80003800000 */
[----:B0--3--:R-:W0:Y:S01]  /*6490*/  @!P0 S2R R11, SR_CgaCtaId ;  /* 0x00000000000b8919 */ /* 0x009e220000008800 */
[----:B------:R-:W-:Y:S02]  /*64a0*/  @!P0 MOV R6, 0x400 ;  /* 0x0000040000068802 */ /* 0x000fe40000000f00 */
[----:B----4-:R-:W-:Y:S02]  /*64b0*/  FMNMX R0, R3, R0, !PT ;  /* 0x0000000003007209 */ /* 0x010fe40007800000 */
[----:B------:R-:W-:-:S03]  /*64c0*/  @!P0 LOP3.LUT R3, R8, 0x1ffffffc, RZ, 0xc0, !PT ;  /* 0x1ffffffc08038812 */ /* 0x000fc600078ec0ff */
[----:B------:R-:W3:Y:S02]  /*64d0*/  SHFL.DOWN PT, R5, R0, 0x8, 0x1f ;  /* 0x09001f0000057f89 */ /* 0x000ee400000e0000 */
[----:B---3--:R-:W-:Y:S02]  /*64e0*/  FMNMX R5, R0, R5, !PT ;  /* 0x0000000500057209 */ /* 0x008fe40007800000 */
[----:B0-----:R-:W-:-:S03]  /*64f0*/  @!P0 LEA R0, R11, R6, 0x18 ;  /* 0x000000060b008211 */ /* 0x001fc600078ec0ff */
[----:B------:R-:W0:Y:S02]  /*6500*/  SHFL.DOWN PT, R2, R5, 0x4, 0x1f ;  /* 0x08801f0005027f89 */ /* 0x000e2400000e0000 */
        /* <DEDUP_REMOVED lines=26> */
.L_x_31406:
[----:B---3--:R-:W-:-:S07]  /*66b0*/  FMNMX R5, R2, R5, !PT ;  /* 0x0000000502057209 */ /* 0x008fce0007800000 */
.L_x_31398:
[----:B------:R-:W-:Y:S05]  /*66c0*/  BSYNC B0 ;  /* 0x0000000000007941 */ /* 0x000fea0003800000 */
.L_x_31397:
[----:B------:R-:W-:Y:S01]  /*66d0*/  ISETP.NE.AND P0, PT, R19, RZ, PT ;  /* 0x000000ff1300720c */ /* 0x000fe20003f05270 */
[----:B------:R-:W-:-:S12]  /*66e0*/  BSSY B0, `(.L_x_31396) ;  /* 0x0000004000007945 */ /* 0x000fd80003800000 */
[----:B------:R-:W-:Y:S05]  /*66f0*/  @P0 BRA `(.L_x_31400) ;  /* 0x0000000000080947 */ /* 0x000fea0003800000 */
[----:B0-----:R-:W0:Y:S02]  /*6700*/  LDC.64 R2, c[0x0][0x238] ;  /* 0x00008e00ff027b82 */ /* 0x001e240000000a00 */
[----:B0-----:R3:W-:Y:S02]  /*6710*/  REDG.E.MAX.S32.STRONG.GPU desc[UR8][R2.64], R5 ;  /* 0x000000050200798e */ /* 0x0017e4000d10e388 */
.L_x_31400:
[----:B------:R-:W-:Y:S05]  /*6720*/  BSYNC B0 ;  /* 0x0000000000007941 */ /* 0x000fea0003800000 */
.L_x_31396:
        /* <DEDUP_REMOVED lines=10> */
[----:B0--3--:R-:W-:-:S07]  /*67d0*/  MOV R6, 0x67f0 ;  /* 0x000067f000067802 */ /* 0x009fce0000000f00 */
[----:B-12---:R-:W-:Y:S05]  /*67e0*/  CALL.REL.NOINC `($__internal_681_$__cuda_sm20_rcp_rn_f32_slowpath) ;  /* 0x0000000400887944 */ /* 0x006fea0003c00000 */
[----:B------:R-:W-:Y:S01]  /*67f0*/  IMAD.MOV.U32 R5, RZ, RZ, R0 ;  /* 0x000000ffff057224 */ /* 0x000fe200078e0000 */
[----:B------:R-:W-:Y:S06]  /*6800*/  BRA `(.L_x_31402) ;  /* 0x0000000000107947 */ /* 0x000fec0003800000 */
.L_x_31401:
[----:B------:R-:W0:Y:S02]  /*6810*/  MUFU.RCP R0, R9 ;  /* 0x0000000900007308 */ /* 0x000e240000001000 */
[----:B0--3--:R-:W-:-:S04]  /*6820*/  FFMA R2, R0, R9, -1 ;  /* 0xbf80000000027423 */ /* 0x009fc80000000009 */
[----:B------:R-:W-:-:S04]  /*6830*/  FADD.FTZ R5, -R2, -RZ ;  /* 0x800000ff02057221 */ /* 0x000fc80000010100 */
[----:B------:R-:W-:-:S07]  /*6840*/  FFMA R5, R0, R5, R0 ;  /* 0x0000000500057223 */ /* 0x000fce0000000000 */
.L_x_31402:
[----:B------:R-:W0:Y:S02]  /*6850*/  LDC.64 R2, c[0x0][0x240] ;  /* 0x00009000ff027b82 */ /* 0x000e240000000a00 */
[----:B0-----:R-:W-:Y:S01]  /*6860*/  STG.E desc[UR8][R2.64], R5 ;  /* 0x0000000502007986 */ /* 0x001fe2000c101908 */
[----:B------:R-:W-:Y:S05]  /*6870*/  EXIT ;  /* 0x000000000000794d */ /* 0x000fea0003800000 */
.L_x_31399:
[----:B------:R-:W-:Y:S02]  /*6880*/  IMAD.MOV.U32 R7, RZ, RZ, 0x4 ;  /* 0x00000004ff077424 */ /* 0x000fe400078e00ff */
[----:B------:R-:W-:Y:S02]  /*6890*/  IMAD.MOV.U32 R11, RZ, RZ, 0x1f ;  /* 0x0000001fff0b7424 */ /* 0x000fe400078e00ff */
[----:B------:R-:W-:-:S07]  /*68a0*/  IMAD.MOV.U32 R4, RZ, RZ, -0x1 ;  /* 0xffffffffff047424 */ /* 0x000fce00078e00ff */
[----:B0123--:R-:W-:Y:S05]  /*68b0*/  WARPSYNC.COLLECTIVE R4, `(.L_x_31403) ;  /* 0x0000000004087348 */ /* 0x00ffea0003c00000 */
[----:B---3--:R3:W4:Y:S02]  /*68c0*/  SHFL.DOWN P0, R5, R0, R7, R11 ;  /* 0x0800000700057389 */ /* 0x008724000000000b */
[----:B01234-:R-:W-:Y:S01]  /*68d0*/  ENDCOLLECTIVE ;  /* 0x000000000000791b */ /* 0x01ffe20003800000 */
.L_x_31403:
[----:B------:R-:W-:Y:S02]  /*68e0*/  IMAD.MOV.U32 R7, RZ, RZ, 0x2 ;  /* 0x00000002ff077424 */ /* 0x000fe400078e00ff */
[----:B------:R-:W-:-:S05]  /*68f0*/  IMAD.MOV.U32 R3, RZ, RZ, R5 ;  /* 0x000000ffff037224 */ /* 0x000fca00078e0005 */
[----:B------:R-:W-:-:S05]  /*6900*/  FMNMX R3, R3, R0, !PT ;  /* 0x0000000003037209 */ /* 0x000fca0007800000 */
[----:B------:R-:W-:-:S07]  /*6910*/  IMAD.MOV.U32 R0, RZ, RZ, R3 ;  /* 0x000000ffff007224 */ /* 0x000fce00078e0003 */
[----:B------:R-:W-:Y:S05]  /*6920*/  WARPSYNC.COLLECTIVE R4, `(.L_x_31404) ;  /* 0x0000000004087348 */ /* 0x000fea0003c00000 */
[----:B------:R0:W1:Y:S02]  /*6930*/  SHFL.DOWN P0, R5, R0, R7, R11 ;  /* 0x0800000700057389 */ /* 0x000064000000000b */
[----:B01----:R-:W-:Y:S01]  /*6940*/  ENDCOLLECTIVE ;  /* 0x000000000000791b */ /* 0x003fe20003800000 */
.L_x_31404:
[----:B------:R-:W-:Y:S02]  /*6950*/  IMAD.MOV.U32 R7, RZ, RZ, 0x1 ;  /* 0x00000001ff077424 */ /* 0x000fe400078e00ff */
[----:B------:R-:W-:-:S05]  /*6960*/  IMAD.MOV.U32 R2, RZ, RZ, R5 ;  /* 0x000000ffff027224 */ /* 0x000fca00078e0005 */
[----:B------:R-:W-:-:S05]  /*6970*/  FMNMX R2, R3, R2, !PT ;  /* 0x0000000203027209 */ /* 0x000fca0007800000 */
[----:B------:R-:W-:-:S07]  /*6980*/  IMAD.MOV.U32 R0, RZ, RZ, R2 ;  /* 0x000000ffff007224 */ /* 0x000fce00078e0002 */
[----:B------:R-:W-:Y:S05]  /*6990*/  WARPSYNC.COLLECTIVE R4, `(.L_x_31405) ;  /* 0x0000000004087348 */ /* 0x000fea0003c00000 */
[----:B------:R0:W1:Y:S02]  /*69a0*/  SHFL.DOWN P0, R5, R0, R7, R11 ;  /* 0x0800000700057389 */ /* 0x000064000000000b */
[----:B01----:R-:W-:Y:S01]  /*69b0*/  ENDCOLLECTIVE ;  /* 0x000000000000791b */ /* 0x003fe20003800000 */
.L_x_31405:
[----:B------:R-:W-:Y:S05]  /*69c0*/  BRA `(.L_x_31406) ;  /* 0xfffffffc00387947 */ /* 0x000fea000383ffff */
        .weak           $__internal_680_$__cuda_sm20_div_u64
        .type           $__internal_680_$__cuda_sm20_div_u64,@function
        .size           $__internal_680_$__cuda_sm20_div_u64,($__internal_681_$__cuda_sm20_rcp_rn_f32_slowpath - $__internal_680_$__cuda_sm20_div_u64)
$__internal_680_$__cuda_sm20_div_u64:
        /* <DEDUP_REMOVED lines=67> */
[----:B------:R-:W-:Y:S06]  /*6e00*/  RET.REL.NODEC R4 `(_ZN18transformer_engine6detail38cast_transpose_fused_kernel_notalignedILb0ELb0ELb1EfNS_16CTDBiasDActParamIff13__nv_fp8_e4m3fEELi2ELi8ENS_5EmptyEXadL_ZNS_5sreluIffEET_T0_RKS5_EEEEvT3_mmm) ;  /* 0xffffff90047c7950 */ /* 0x000fec0003c3ffff */
        .weak           $__internal_681_$__cuda_sm20_rcp_rn_f32_slowpath
        .type           $__internal_681_$__cuda_sm20_rcp_rn_f32_slowpath,@function
        .size           $__internal_681_$__cuda_sm20_rcp_rn_f32_slowpath,(.L_x_35166 - $__internal_681_$__cuda_sm20_rcp_rn_f32_slowpath)
$__internal_681_$__cuda_sm20_rcp_rn_f32_slowpath:
        /* <DEDUP_REMOVED lines=15> */
.L_x_31407:
        /* <DEDUP_REMOVED lines=33> */
.L_x_31409:
[----:B------:R0:W1:Y:S02]  /*7110*/  MUFU.RCP R0, R9 ;  /* 0x0000000900007308 */ /* 0x0000640000001000 */
.L_x_31408:
[----:B------:R-:W-:Y:S02]  /*7120*/  IMAD.MOV.U32 R2, RZ, RZ, R6 ;  /* 0x000000ffff027224 */ /* 0x000fe400078e0006 */
[----:B------:R-:W-:-:S04]  /*7130*/  IMAD.MOV.U32 R3, RZ, RZ, 0x0 ;  /* 0x00000000ff037424 */ /* 0x000fc800078e00ff */
[----:B0123--:R-:W-:Y:S05]  /*7140*/  RET.REL.NODEC R2 `(_ZN18transformer_engine6detail38cast_transpose_fused_kernel_notalignedILb0ELb0ELb1EfNS_16CTDBiasDActParamIff13__nv_fp8_e4m3fEELi2ELi8ENS_5EmptyEXadL_ZNS_5sreluIffEET_T0_RKS5_EEEEvT3_mmm) ;  /* 0xffffff8c02ac7950 */ /* 0x00ffea0003c3ffff */
.L_x_31410:
        /* <DEDUP_REMOVED lines=11> */
.L_x_35166:


//--------------------- .text._ZN18transformer_engine6detail38cast_transpose_fused_kernel_notalignedILb0ELb0ELb1EfNS_16CTDBiasDActParamIff13__nv_fp8_e5m2fEELi2ELi8ENS_5EmptyEXadL_ZNS_5sreluIffEET_T0_RKS5_EEEEvT3_mmm --------------------------
	.section	.text._ZN18transformer_engine6detail38cast_transpose_fused_kernel_notalignedILb0ELb0ELb1EfNS_16CTDBiasDActParamIff13__nv_fp8_e5m2fEELi2ELi8ENS_5EmptyEXadL_ZNS_5sreluIffEET_T0_RKS5_EEEEvT3_mmm,"ax",@progbits
	.align	128
        .global         _ZN18transformer_engine6detail38cast_transpose_fused_kernel_notalignedILb0ELb0ELb1EfNS_16CTDBiasDActParamIff13__nv_fp8_e5m2fEELi2ELi8ENS_5EmptyEXadL_ZNS_5sreluIffEET_T0_RKS5_EEEEvT3_mmm
        .type           _ZN18transformer_engine6detail38cast_transpose_fused_kernel_notalignedILb0ELb0ELb1EfNS_16CTDBiasDActParamIff13__nv_fp8_e5m2fEELi2ELi8ENS_5EmptyEXadL_ZNS_5sreluIffEET_T0_RKS5_EEEEvT3_mmm,@function
        .size           _ZN18transformer_engine6detail38cast_transpose_fused_kernel_notalignedILb0ELb0ELb1EfNS_16CTDBiasDActParamIff13__nv_fp8_e5m2fEELi2ELi8ENS_5EmptyEXadL_ZNS_5sreluIffEET_T0_RKS5_EEEEvT3_mmm,(.L_x_35168 - _ZN18transformer_engine6detail38cast_transpose_fused_kernel_notalignedILb0ELb0ELb1EfNS_16CTDBiasDActParamIff13__nv_fp8_e5m2fEELi2ELi8ENS_5EmptyEXadL_ZNS_5sreluIffEET_T0_RKS5_EEEEvT3_mmm)
        .other          _ZN18transformer_engine6detail38cast_transpose_fused_kernel_notalignedILb0ELb0ELb1EfNS_16CTDBiasDActParamIff13__nv_fp8_e5m2fEELi2ELi8ENS_5EmptyEXadL_ZNS_5sreluIffEET_T0_RKS5_EEEEvT3_mmm,@"STO_CUDA_ENTRY STV_DEFAULT"
_ZN18transformer_engine6detail38cast_transpose_fused_kernel_notalignedILb0ELb0ELb1EfNS_16CTDBiasDActParamIff13__nv_fp8_e5m2fEELi2ELi8ENS_5EmptyEXadL_ZNS_5sreluIffEET_T0_RKS5_EEEEvT3_mmm:
.text._ZN18transformer_engine6detail38cast_transpose_fused_kernel_notalignedILb0ELb0ELb1EfNS_16CTDBiasDActParamIff13__nv_fp8_e5m2fEELi2ELi8ENS_5EmptyEXadL_ZNS_5sreluIffEET_T0_RKS5_EEEEvT3_mmm:
        /* <DEDUP_REMOVED lines=19> */
[----:B------:R-:W-:Y:S05]  /*0130*/  CALL.REL.NOINC `($__internal_682_$__cuda_sm20_div_u64) ;  /* 0x0000006800247944 */ /* 0x000fea0003c00000 */
        /* <DEDUP_REMOVED lines=9> */
.L_x_31411:
        /* <DEDUP_REMOVED lines=22> */
.L_x_31412:
        /* <DEDUP_REMOVED lines=219> */
[----:B0-----:R-:W-:Y:S02]  /*10e0*/  F2FP.SATFINITE.E5M2.F32.PACK_AB_MERGE_C R63, RZ, R0, RZ ;  /* 0x00000000ff3f723e */ /* 0x001fe400048060ff */
[----:B------:R-:W-:Y:S02]  /*10f0*/  F2FP.SATFINITE.E5M2.F32.PACK_AB_MERGE_C R20, RZ, R20, RZ ;  /* 0x00000014ff14723e */ /* 0x000fe400048060ff */
[C---:B---3--:R-:W-:Y:S01]  /*1100*/  FSETP.GT.AND P4, PT, R2.reuse, RZ, PT ;  /* 0x000000ff0200720b */ /* 0x048fe20003f84000 */
[----:B------:R-:W-:Y:S01]  /*1110*/  FMUL R2, R2, R2 ;  /* 0x0000000202027220 */ /* 0x000fe20000400000 */
[----:B------:R-:W-:-:S02]  /*1120*/  F2FP.SATFINITE.E5M2.F32.PACK_AB_MERGE_C R61, RZ, R61, RZ ;  /* 0x0000003dff3d723e */ /* 0x000fc400048060ff */
[----:B------:R-:W-:Y:S02]  /*1130*/  F2FP.SATFINITE.E5M2.F32.PACK_AB_MERGE_C R18, RZ, R18, RZ ;  /* 0x00000012ff12723e */ /* 0x000fe400048060ff */
        /* <DEDUP_REMOVED lines=34> */
[----:B------:R-:W-:-:S02]  /*1360*/  F2FP.SATFINITE.E5M2.F32.PACK_AB_MERGE_C R62, RZ, R62, RZ ;  /* 0x0000003eff3e723e */ /* 0x000fc400048060ff */
[----:B------:R-:W-:Y:S01]  /*1370*/  F2FP.SATFINITE.E5M2.F32.PACK_AB_MERGE_C R21, RZ, R21, RZ ;  /* 0x00000015ff15723e */ /* 0x000fe200048060ff */
[----:B------:R-:W-:Y:S01]  /*1380*/  FMUL R0, R74, R9 ;  /* 0x000000094a007220 */ /* 0x000fe20000400000 */
[----:B------:R-:W-:Y:S02]  /*1390*/  FSEL R76, R76, RZ, P4 ;  /* 0x000000ff4c4c7208 */ /* 0x000fe40002000000 */
[----:B------:R-:W-:Y:S02]  /*13a0*/  FSEL R26, R26, RZ, P2 ;  /* 0x000000ff1a1a7208 */ /* 0x000fe40001000000 */
[----:B------:R-:W-:Y:S02]  /*13b0*/  F2FP.SATFINITE.E5M2.F32.PACK_AB_MERGE_C R5, RZ, R5, RZ ;  /* 0x00000005ff05723e */ /* 0x000fe400048060ff */
[----:B------:R-:W-:Y:S02]  /*13c0*/  F2FP.SATFINITE.E5M2.F32.PACK_AB_MERGE_C R4, RZ, R4, RZ ;  /* 0x00000004ff04723e */ /* 0x000fe400048060ff */
[----:B------:R-:W-:-:S02]  /*13d0*/  F2FP.SATFINITE.E5M2.F32.PACK_AB_MERGE_C R3, RZ, R3, RZ ;  /* 0x00000003ff03723e */ /* 0x000fc400048060ff */
[----:B------:R-:W-:Y:S02]  /*13e0*/  @!P1 PRMT R37, R21, 0x7604, R62 ;  /* 0x0000760415259816 */ /* 0x000fe4000000003e */
[----:B------:R-:W-:Y:S01]  /*13f0*/  F2FP.SATFINITE.E5M2.F32.PACK_AB_MERGE_C R2, RZ, R2, RZ ;  /* 0x00000002ff02723e */ /* 0x000fe200048060ff */
        /* <DEDUP_REMOVED lines=10> */
.L_x_31414:
[----:B------:R-:W-:Y:S05]  /*14a0*/  BSYNC B0 ;  /* 0x0000000000007941 */ /* 0x000fea0003800000 */
.L_x_31413:
        /* <DEDUP_REMOVED lines=10> */
.L_x_31416:
[----:B------:R-:W-:Y:S05]  /*1550*/  BSYNC B0 ;  /* 0x0000000000007941 */ /* 0x000fea0003800000 */
.L_x_31415:
[----:B01----:R-:W-:Y:S01]  /*1560*/  F2FP.SATFINITE.E5M2.F32.PACK_AB_MERGE_C R34, RZ, R0, RZ ;  /* 0x00000000ff22723e */ /* 0x003fe200048060ff */
        /* <DEDUP_REMOVED lines=8> */
[----:B------:R-:W-:Y:S01]  /*15f0*/  F2FP.SATFINITE.E5M2.F32.PACK_AB_MERGE_C R0, RZ, R0, RZ ;  /* 0x00000000ff00723e */ /* 0x000fe200048060ff */
[----:B------:R-:W-:Y:S01]  /*1600*/  BSSY B0, `(.L_x_31417) ;  /* 0x0000028000007945 */ /* 0x000fe20003800000 */
[----:B------:R-:W-:-:S02]  /*1610*/  F2FP.SATFINITE.E5M2.F32.PACK_AB_MERGE_C R33, RZ, R33, RZ ;  /* 0x00000021ff21723e */ /* 0x000fc400048060ff */
        /* <DEDUP_REMOVED lines=17> */
[----:B------:R-:W-:Y:S02]  /*1730*/  F2FP.SATFINITE.E5M2.F32.PACK_AB_MERGE_C R27, RZ, R27, RZ ;  /* 0x0000001bff1b723e */ /* 0x000fe400048060ff */
[----:B------:R-:W-:Y:S02]  /*1740*/  F2FP.SATFINITE.E5M2.F32.PACK_AB_MERGE_C R21, RZ, R29, RZ ;  /* 0x0000001dff15723e */ /* 0x000fe400048060ff */
[----:B------:R-:W-:-:S02]  /*1750*/  LOP3.LUT R84, R31, 0xff, RZ, 0xc0, !PT ;  /* 0x000000ff1f547812 */ /* 0x000fc400078ec0ff */
[----:B------:R-:W-:Y:S02]  /*1760*/  PRMT R29, R27, 0x7104, RZ ;  /* 0x000071041b1d7816 */ /* 0x000fe400000000ff */
[----:B------:R-:W-:Y:S02]  /*1770*/  F2FP.SATFINITE.E5M2.F32.PACK_AB_MERGE_C R62, RZ, R62, RZ ;  /* 0x0000003eff3e723e */ /* 0x000fe400048060ff */
        /* <DEDUP_REMOVED lines=16> */
.L_x_31418:
[----:B------:R-:W-:Y:S05]  /*1880*/  BSYNC B0 ;  /* 0x0000000000007941 */ /* 0x000fea0003800000 */
.L_x_31417:
        /* <DEDUP_REMOVED lines=11> */
.L_x_31420:
[----:B------:R-:W-:Y:S05]  /*1940*/  BSYNC B0 ;  /* 0x0000000000007941 */ /* 0x000fea0003800000 */
.L_x_31419:
        /* <DEDUP_REMOVED lines=13> */
.L_x_31422:
[----:B------:R-:W-:Y:S05]  /*1a20*/  BSYNC B0 ;  /* 0x0000000000007941 */ /* 0x000fea0003800000 */
.L_x_31421:
        /* <DEDUP_REMOVED lines=175> */
.L_x_31424:
[----:B------:R-:W-:Y:S05]  /*2520*/  BSYNC B0 ;  /* 0x0000000000007941 */ /* 0x000fea0003800000 */
.L_x_31423:
        /* <DEDUP_REMOVED lines=10> */
.L_x_31426:
[----:B------:R-:W-:Y:S05]  /*25d0*/  BSYNC B0 ;  /* 0x0000000000007941 */ /* 0x000fea0003800000 */
.L_x_31425:
        /* <DEDUP_REMOVED lines=12> */
.L_x_31428:
[----:B------:R-:W-:Y:S05]  /*26a0*/  BSYNC B0 ;  /* 0x0000000000007941 */ /* 0x000fea0003800000 */
.L_x_31427:
        /* <DEDUP_REMOVED lines=13> */
.L_x_31430:
[----:B------:R-:W-:Y:S05]  /*2780*/  BSYNC B0 ;  /* 0x0000000000007941 */ /* 0x000fea0003800000 */
.L_x_31429:
        /* <DEDUP_REMOVED lines=12> */
.L_x_31432:
[----:B------:R-:W-:Y:S05]  /*2850*/  BSYNC B0 ;  /* 0x0000000000007941 */ /* 0x000fea0003800000 */
.L_x_31431:
        /* <DEDUP_REMOVED lines=11> */
[----:B------:R-:W-:Y:S01]  /*2910*/  F2FP.SATFINITE.E5M2.F32.PACK_AB_MERGE_C R72, RZ, R72, RZ ;  /* 0x00000048ff48723e */ /* 0x000fe200048060ff */
        /* <DEDUP_REMOVED lines=12> */
.L_x_31434:
[----:B------:R-:W-:Y:S05]  /*29e0*/  BSYNC B0 ;  /* 0x0000000000007941 */ /* 0x000fea0003800000 */
.L_x_31433:
[-C--:B------:R-:W-:Y:S01]  /*29f0*/  FMUL R76, R42, R9.reuse ;  /* 0x000000092a4c7220 */ /* 0x080fe20000400000 */
[----:B------:R-:W-:Y:S01]  /*2a00*/  FMUL R40, R44, R9 ;  /* 0x000000092c287220 */ /* 0x000fe20000400000 */
[----:B------:R-:W-:Y:S01]  /*2a10*/  FSETP.GT.AND P1, PT, R43, RZ, PT ;  /* 0x000000ff2b00720b */ /* 0x000fe20003f24000 */
[----:B------:R-:W-:Y:S01]  /*2a20*/  BSSY B0, `(.L_x_31435) ;  /* 0x000001f000007945 */ /* 0x000fe20003800000 */
[----:B------:R-:W-:Y:S02]  /*2a30*/  LOP3.LUT R49, R49, 0xffff, RZ, 0xc0, !PT ;  /* 0x0000ffff31317812 */ /* 0x000fe400078ec0ff */
[----:B------:R-:W-:Y:S02]  /*2a40*/  F2FP.SATFINITE.E5M2.F32.PACK_AB_MERGE_C R76, RZ, R76, RZ ;  /* 0x0000004cff4c723e */ /* 0x000fe400048060ff */
[----:B------:R-:W-:Y:S02]  /*2a50*/  F2FP.SATFINITE.E5M2.F32.PACK_AB_MERGE_C R40, RZ, R40, RZ ;  /* 0x00000028ff28723e */ /* 0x000fe400048060ff */
        /* <DEDUP_REMOVED lines=14> */
[----:B------:R-:W-:Y:S01]  /*2b40*/  F2FP.SATFINITE.E5M2.F32.PACK_AB_MERGE_C R41, RZ, R41, RZ ;  /* 0x00000029ff29723e */ /* 0x000fe200048060ff */
        /* <DEDUP_REMOVED lines=12> */
.L_x_31436:
[----:B------:R-:W-:Y:S05]  /*2c10*/  BSYNC B0 ;  /* 0x0000000000007941 */ /* 0x000fea0003800000 */
.L_x_31435:
[----:B0-----:R-:W-:Y:S01]  /*2c20*/  FMUL R43, R72, R9 ;  /* 0x00000009482b7220 */ /* 0x001fe20000400000 */
[----:B------:R-:W-:Y:S01]  /*2c30*/  IMAD.U32 R41, R41, 0x10000, RZ ;  /* 0x0001000029297824 */ /* 0x000fe200078e00ff */
[----:B------:R-:W-:Y:S01]  /*2c40*/  IADD3 R67, R19, 0x1d, -R0 ;  /* 0x0000001d13437810 */ /* 0x000fe20007ffe800 */
[----:B------:R-:W-:Y:S01]  /*2c50*/  BSSY B0, `(.L_x_31437) ;  /* 0x0000016000007945 */ /* 0x000fe20003800000 */
[----:B------:R-:W-:Y:S02]  /*2c60*/  LOP3.LUT R66, R21, 0x3, RZ, 0xfc, !PT ;  /* 0x0000000315427812 */ /* 0x000fe400078efcff */
[----:B------:R-:W-:Y:S02]  /*2c70*/  F2FP.SATFINITE.E5M2.F32.PACK_AB_MERGE_C R43, RZ, R43, RZ ;  /* 0x0000002bff2b723e */ /* 0x000fe400048060ff */
        /* <DEDUP_REMOVED lines=19> */
.L_x_31438:
[----:B------:R-:W-:Y:S05]  /*2db0*/  BSYNC B0 ;  /* 0x0000000000007941 */ /* 0x000fea0003800000 */
.L_x_31437:
        /* <DEDUP_REMOVED lines=139> */
[----:B------:R-:W-:Y:S02]  /*3670*/  F2FP.SATFINITE.E5M2.F32.PACK_AB_MERGE_C R35, RZ, R35, RZ ;  /* 0x00000023ff23723e */ /* 0x000fe400048060ff */
[----:B------:R-:W-:Y:S02]  /*3680*/  FSEL R32, R32, RZ, P0 ;  /* 0x000000ff20207208 */ /* 0x000fe40000000000 */
[----:B------:R-:W-:Y:S02]  /*3690*/  F2FP.SATFINITE.E5M2.F32.PACK_AB_MERGE_C R20, RZ, R20, RZ ;  /* 0x00000014ff14723e */ /* 0x000fe400048060ff */
[----:B------:R-:W-:Y:S01]  /*36a0*/  FMNMX R53, R72, R52, !PT ;  /* 0x0000003448357209 */ /* 0x000fe20007800000 */
[----:B------:R-:W-:Y:S01]  /*36b0*/  FMUL R52, R32, R9 ;  /* 0x0000000920347220 */ /* 0x000fe20000400000 */
[----:B------:R-:W-:Y:S02]  /*36c0*/  @!P1 PRMT R61, R20, 0x7604, R35 ;  /* 0x00007604143d9816 */ /* 0x000fe40000000023 */
[----:B------:R-:W-:-:S02]  /*36d0*/  FSETP.GT.AND P0, PT, R33, RZ, PT ;  /* 0x000000ff2100720b */ /* 0x000fc40003f04000 */
[----:B------:R-:W-:Y:S01]  /*36e0*/  LOP3.LUT R65, R65, 0xffff, RZ, 0xc0, !PT ;  /* 0x0000ffff41417812 */ /* 0x000fe200078ec0ff */
[----:B------:R0:W-:Y:S01]  /*36f0*/  @!P1 STG.E.U16 desc[UR8][R10.64], R61 ;  /* 0x0000003d0a009986 */ /* 0x0001e2000c101508 */
[----:B------:R-:W-:Y:S01]  /*3700*/  F2FP.SATFINITE.E5M2.F32.PACK_AB_MERGE_C R33, RZ, R52, RZ ;  /* 0x00000034ff21723e */ /* 0x000fe200048060ff */
        /* <DEDUP_REMOVED lines=17> */
[----:B------:R-:W-:Y:S02]  /*3820*/  F2FP.SATFINITE.E5M2.F32.PACK_AB_MERGE_C R32, RZ, R11, RZ ;  /* 0x0000000bff20723e */ /* 0x000fe400048060ff */
        /* <DEDUP_REMOVED lines=10> */
[----:B------:R-:W-:Y:S01]  /*38d0*/  F2FP.SATFINITE.E5M2.F32.PACK_AB_MERGE_C R10, RZ, R32, RZ ;  /* 0x00000020ff0a723e */ /* 0x000fe200048060ff */
[C---:B------:R-:W-:Y:S01]  /*38e0*/  FMUL R32, R25.reuse, R25 ;  /* 0x0000001919207220 */ /* 0x040fe20000400000 */
[----:B------:R-:W-:Y:S01]  /*38f0*/  FSETP.GT.AND P2, PT, R25, RZ, PT ;  /* 0x000000ff1900720b */ /* 0x000fe20003f44000 */
[----:B------:R-:W-:Y:S01]  /*3900*/  FMUL R25, R34, R9 ;  /* 0x0000000922197220 */ /* 0x000fe20000400000 */
[C---:B------:R-:W-:Y:S01]  /*3910*/  FSETP.GT.AND P0, PT, R58.reuse, RZ, PT ;  /* 0x000000ff3a00720b */ /* 0x040fe20003f04000 */
[----:B------:R-:W-:Y:S01]  /*3920*/  FMUL R58, R58, R58 ;  /* 0x0000003a3a3a7220 */ /* 0x000fe20000400000 */
[----:B------:R-:W-:-:S02]  /*3930*/  FSEL R32, R32, RZ, P2 ;  /* 0x000000ff20207208 */ /* 0x000fc40001000000 */
[----:B------:R-:W-:Y:S02]  /*3940*/  LOP3.LUT R35, R10, 0xffff, RZ, 0xc0, !PT ;  /* 0x0000ffff0a237812 */ /* 0x000fe400078ec0ff */
[----:B------:R-:W-:Y:S02]  /*3950*/  F2FP.SATFINITE.E5M2.F32.PACK_AB_MERGE_C R27, RZ, R33, RZ ;  /* 0x00000021ff1b723e */ /* 0x000fe400048060ff */
[----:B------:R-:W-:Y:S01]  /*3960*/  FSETP.GT.AND P2, PT, R22, RZ, PT ;  /* 0x000000ff1600720b */ /* 0x000fe20003f44000 */
[----:B------:R-:W-:Y:S01]  /*3970*/  FMUL R22, R32, R9 ;  /* 0x0000000920167220 */ /* 0x000fe20000400000 */
[----:B------:R-:W-:Y:S02]  /*3980*/  F2FP.SATFINITE.E5M2.F32.PACK_AB_MERGE_C R25, RZ, R25, RZ ;  /* 0x00000019ff19723e */ /* 0x000fe400048060ff */
        /* <DEDUP_REMOVED lines=8> */
[----:B------:R-:W-:Y:S01]  /*3a10*/  F2FP.SATFINITE.E5M2.F32.PACK_AB_MERGE_C R22, RZ, R22, RZ ;  /* 0x00000016ff16723e */ /* 0x000fe200048060ff */
[----:B------:R-:W-:Y:S01]  /*3a20*/  FMUL R35, R58, R9 ;  /* 0x000000093a237220 */ /* 0x000fe20000400000 */
[C---:B------:R-:W-:Y:S01]  /*3a30*/  FSETP.GT.AND P0, PT, R59.reuse, RZ, PT ;  /* 0x000000ff3b00720b */ /* 0x040fe20003f04000 */
[----:B------:R-:W-:Y:S01]  /*3a40*/  FMUL R59, R59, R59 ;  /* 0x0000003b3b3b7220 */ /* 0x000fe20000400000 */
[----:B------:R-:W-:-:S02]  /*3a50*/  PRMT R53, R22, 0x7104, RZ ;  /* 0x0000710416357816 */ /* 0x000fc400000000ff */
[----:B------:R-:W-:Y:S02]  /*3a60*/  F2FP.SATFINITE.E5M2.F32.PACK_AB_MERGE_C R33, RZ, R33, RZ ;  /* 0x00000021ff21723e */ /* 0x000fe400048060ff */
[----:B------:R-:W-:Y:S02]  /*3a70*/  F2FP.SATFINITE.E5M2.F32.PACK_AB_MERGE_C R35, RZ, R35, RZ ;  /* 0x00000023ff23723e */ /* 0x000fe400048060ff */
        /* <DEDUP_REMOVED lines=17> */
[----:B------:R-:W-:Y:S02]  /*3b90*/  F2FP.SATFINITE.E5M2.F32.PACK_AB_MERGE_C R64, RZ, R64, RZ ;  /* 0x00000040ff40723e */ /* 0x000fe400048060ff */
[----:B------:R-:W-:Y:S02]  /*3ba0*/  IADD3 R12, P3, R54, 0x3f, RZ ;  /* 0x0000003f360c7810 */ /* 0x000fe40007f7e0ff */
[----:B------:R-:W-:Y:S01]  /*3bb0*/  F2FP.SATFINITE.E5M2.F32.PACK_AB_MERGE_C R70, RZ, R70, RZ ;  /* 0x00000046ff46723e */ /* 0x000fe200048060ff */
        /* <DEDUP_REMOVED lines=35> */
[----:B------:R-:W-:-:S02]  /*3df0*/  F2FP.SATFINITE.E5M2.F32.PACK_AB_MERGE_C R26, RZ, R26, RZ ;  /* 0x0000001aff1a723e */ /* 0x000fc400048060ff */
[----:B------:R-:W-:Y:S02]  /*3e00*/  FMNMX R29, R56, R29, !PT ;  /* 0x0000001d381d7209 */ /* 0x000fe40007800000 */
[----:B------:R-:W-:Y:S02]  /*3e10*/  F2FP.SATFINITE.E5M2.F32.PACK_AB_MERGE_C R57, RZ, R57, RZ ;  /* 0x00000039ff39723e */ /* 0x000fe400048060ff */
        /* <DEDUP_REMOVED lines=10> */
[----:B------:R-:W-:Y:S02]  /*3ec0*/  F2FP.SATFINITE.E5M2.F32.PACK_AB_MERGE_C R18, RZ, R18, RZ ;  /* 0x00000012ff12723e */ /* 0x000fe400048060ff */
        /* <DEDUP_REMOVED lines=22> */
[----:B------:R-:W-:Y:S02]  /*4030*/  F2FP.SATFINITE.E5M2.F32.PACK_AB_MERGE_C R23, RZ, R23, RZ ;  /* 0x00000017ff17723e */ /* 0x000fe400048060ff */
        /* <DEDUP_REMOVED lines=9> */
[----:B0-----:R-:W-:Y:S01]  /*40d0*/  F2FP.SATFINITE.E5M2.F32.PACK_AB_MERGE_C R11, RZ, R40, RZ ;  /* 0x00000028ff0b723e */ /* 0x001fe200048060ff */
[----:B------:R-:W-:Y:S01]  /*40e0*/  FMUL R43, R43, R43 ;  /* 0x0000002b2b2b7220 */ /* 0x000fe20000400000 */
[----:B------:R-:W-:Y:S01]  /*40f0*/  F2FP.SATFINITE.E5M2.F32.PACK_AB_MERGE_C R59, RZ, R59, RZ ;  /* 0x0000003bff3b723e */ /* 0x000fe200048060ff */
        /* <DEDUP_REMOVED lines=13> */
[----:B------:R-:W-:Y:S02]  /*41d0*/  F2FP.SATFINITE.E5M2.F32.PACK_AB_MERGE_C R32, RZ, R41, RZ ;  /* 0x00000029ff20723e */ /* 0x000fe400048060ff */
[----:B------:R-:W-:Y:S02]  /*41e0*/  F2FP.SATFINITE.E5M2.F32.PACK_AB_MERGE_C R20, RZ, R20, RZ ;  /* 0x00000014ff14723e */ /* 0x000fe400048060ff */
        /* <DEDUP_REMOVED lines=8> */
[----:B------:R-:W-:Y:S01]  /*4270*/  F2FP.SATFINITE.E5M2.F32.PACK_AB_MERGE_C R20, RZ, R32, RZ ;  /* 0x00000020ff14723e */ /* 0x000fe200048060ff */
[----:B------:R-:W-:Y:S01]  /*4280*/  FMUL R61, R40, R9 ;  /* 0x00000009283d7220 */ /* 0x000fe20000400000 */
[----:B------:R-:W-:Y:S02]  /*4290*/  FMNMX R29, R24, R29, !PT ;  /* 0x0000001d181d7209 */ /* 0x000fe40007800000 */
[----:B------:R-:W-:-:S02]  /*42a0*/  LOP3.LUT R24, R20, 0xffff, RZ, 0xc0, !PT ;  /* 0x0000ffff14187812 */ /* 0x000fc400078ec0ff */
[----:B------:R-:W-:Y:S02]  /*42b0*/  FSETP.GT.AND P3, PT, R46, RZ, PT ;  /* 0x000000ff2e00720b */ /* 0x000fe40003f64000 */
[----:B------:R-:W-:Y:S01]  /*42c0*/  F2FP.SATFINITE.E5M2.F32.PACK_AB_MERGE_C R61, RZ, R61, RZ ;  /* 0x0000003dff3d723e */ /* 0x000fe200048060ff */
        /* <DEDUP_REMOVED lines=9> */
[----:B------:R-:W-:Y:S02]  /*4360*/  F2FP.SATFINITE.E5M2.F32.PACK_AB_MERGE_C R24, RZ, R28, RZ ;  /* 0x0000001cff18723e */ /* 0x000fe400048060ff */
        /* <DEDUP_REMOVED lines=26> */
.L_x_31440:
[----:B------:R-:W-:Y:S05]  /*4510*/  BSYNC B0 ;  /* 0x0000000000007941 */ /* 0x000fea0003800000 */
.L_x_31439:
        /* <DEDUP_REMOVED lines=11> */
.L_x_31442:
[----:B------:R-:W-:Y:S05]  /*45d0*/  BSYNC B0 ;  /* 0x0000000000007941 */ /* 0x000fea0003800000 */
.L_x_31441:
        /* <DEDUP_REMOVED lines=10> */
.L_x_31444:
[----:B------:R-:W-:Y:S05]  /*4680*/  BSYNC B0 ;  /* 0x0000000000007941 */ /* 0x000fea0003800000 */
.L_x_31443:
        /* <DEDUP_REMOVED lines=11> */
.L_x_31446:
[----:B------:R-:W-:Y:S05]  /*4740*/  BSYNC B0 ;  /* 0x0000000000007941 */ /* 0x000fea0003800000 */
.L_x_31445:
        /* <DEDUP_REMOVED lines=11> */
.L_x_31448:
[----:B------:R-:W-:Y:S05]  /*4800*/  BSYNC B0 ;  /* 0x0000000000007941 */ /* 0x000fea0003800000 */
.L_x_31447:
        /* <DEDUP_REMOVED lines=11> */
.L_x_31450:
[----:B------:R-:W-:Y:S05]  /*48c0*/  BSYNC B0 ;  /* 0x0000000000007941 */ /* 0x000fea0003800000 */
.L_x_31449:
        /* <DEDUP_REMOVED lines=15> */
.L_x_31452:
[----:B------:R-:W-:Y:S05]  /*49c0*/  BSYNC B0 ;  /* 0x0000000000007941 */ /* 0x000fea0003800000 */
.L_x_31451:
[----:B------:R-:W-:Y:S01]  /*49d0*/  BSSY B0, `(.L_x_31453) ;  /* 0x000000a000007945 */ /* 0x000fe20003800000 */
[----:B------:R-:W-:-:S03]  /*49e0*/  F2FP.SATFINITE.E5M2.F32.PACK_AB_MERGE_C R23, RZ, R23, RZ ;  /* 0x00000017ff17723e */ /* 0x000fc600048060ff */
        /* <DEDUP_REMOVED lines=8> */
.L_x_31454:
[----:B------:R-:W-:Y:S05]  /*4a70*/  BSYNC B0 ;  /* 0x0000000000007941 */ /* 0x000fea0003800000 */
.L_x_31453:
        /* <DEDUP_REMOVED lines=26> */
[----:B------:R-:W-:Y:S02]  /*4c20*/  F2FP.SATFINITE.E5M2.F32.PACK_AB_MERGE_C R33, RZ, R10, RZ ;  /* 0x0000000aff21723e */ /* 0x000fe400048060ff */
[----:B---3--:R-:W-:Y:S01]  /*4c30*/  F2FP.SATFINITE.E5M2.F32.PACK_AB_MERGE_C R42, RZ, R11, RZ ;  /* 0x0000000bff2a723e */ /* 0x008fe200048060ff */
        /* <DEDUP_REMOVED lines=11> */
.L_x_31456:
[----:B------:R-:W-:Y:S05]  /*4cf0*/  BSYNC B0 ;  /* 0x0000000000007941 */ /* 0x000fea0003800000 */
.L_x_31455:
        /* <DEDUP_REMOVED lines=12> */
[----:B------:R-:W-:-:S02]  /*4dc0*/  F2FP.SATFINITE.E5M2.F32.PACK_AB_MERGE_C R35, RZ, R4, RZ ;  /* 0x00000004ff23723e */ /* 0x000fc400048060ff */
[----:B------:R-:W-:Y:S02]  /*4dd0*/  F2FP.SATFINITE.E5M2.F32.PACK_AB_MERGE_C R27, RZ, R27, RZ ;  /* 0x0000001bff1b723e */ /* 0x000fe400048060ff */
[----:B------:R-:W-:Y:S02]  /*4de0*/  F2FP.SATFINITE.E5M2.F32.PACK_AB_MERGE_C R34, RZ, R34, RZ ;  /* 0x00000022ff22723e */ /* 0x000fe400048060ff */
[----:B------:R-:W-:Y:S02]  /*4df0*/  F2FP.SATFINITE.E5M2.F32.PACK_AB_MERGE_C R25, RZ, R25, RZ ;  /* 0x00000019ff19723e */ /* 0x000fe400048060ff */
[----:B------:R-:W-:Y:S02]  /*4e00*/  LOP3.LUT R33, R33, 0xffff, RZ, 0xc0, !PT ;  /* 0x0000ffff21217812 */ /* 0x000fe400078ec0ff */
[----:B------:R-:W-:Y:S02]  /*4e10*/  LOP3.LUT R42, R42, 0xffff, RZ, 0xc0, !PT ;  /* 0x0000ffff2a2a7812 */ /* 0x000fe400078ec0ff */
[----:B------:R-:W-:Y:S01]  /*4e20*/  F2FP.SATFINITE.E5M2.F32.PACK_AB_MERGE_C R44, RZ, R5, RZ ;  /* 0x00000005ff2c723e */ /* 0x000fe200048060ff */
        /* <DEDUP_REMOVED lines=10> */
.L_x_31458:
[----:B------:R-:W-:Y:S05]  /*4ed0*/  BSYNC B0 ;  /* 0x0000000000007941 */ /* 0x000fea0003800000 */
.L_x_31457:
[----:B------:R-:W-:Y:S01]  /*4ee0*/  BSSY B0, `(.L_x_31459) ;  /* 0x0000010000007945 */ /* 0x000fe20003800000 */
[----:B------:R-:W-:Y:S02]  /*4ef0*/  PRMT R41, R44, 0x7104, RZ ;  /* 0x000071042c297816 */ /* 0x000fe400000000ff */
[----:B------:R-:W-:Y:S02]  /*4f00*/  PRMT R35, R35, 0x7104, RZ ;  /* 0x0000710423237816 */ /* 0x000fe400000000ff */
[----:B------:R-:W-:Y:S02]  /*4f10*/  LOP3.LUT R44, R33, 0xff, RZ, 0xc0, !PT ;  /* 0x000000ff212c7812 */ /* 0x000fe400078ec0ff */
[----:B------:R-:W-:Y:S02]  /*4f20*/  LOP3.LUT R42, R42, 0xff, RZ, 0xc0, !PT ;  /* 0x000000ff2a2a7812 */ /* 0x000fe400078ec0ff */
[----:B------:R-:W-:Y:S01]  /*4f30*/  F2FP.SATFINITE.E5M2.F32.PACK_AB_MERGE_C R30, RZ, R30, RZ ;  /* 0x0000001eff1e723e */ /* 0x000fe200048060ff */
        /* <DEDUP_REMOVED lines=10> */
.L_x_31460:
[----:B------:R-:W-:Y:S05]  /*4fe0*/  BSYNC B0 ;  /* 0x0000000000007941 */ /* 0x000fea0003800000 */
.L_x_31459:
        /* <DEDUP_REMOVED lines=11> */
.L_x_31462:
[----:B------:R-:W-:Y:S05]  /*50a0*/  BSYNC B0 ;  /* 0x0000000000007941 */ /* 0x000fea0003800000 */
.L_x_31461:
        /* <DEDUP_REMOVED lines=81> */
.L_x_31467:
        /* <DEDUP_REMOVED lines=51> */
.L_x_31466:
[----:B------:R-:W-:Y:S05]  /*58f0*/  BSYNC B1 ;  /* 0x0000000000017941 */ /* 0x000fea0003800000 */
.L_x_31465:
        /* <DEDUP_REMOVED lines=15> */
.L_x_31469:
[----:B------:R-:W-:Y:S05]  /*59f0*/  BSYNC B1 ;  /* 0x0000000000017941 */ /* 0x000fea0003800000 */
.L_x_31468:
        /* <DEDUP_REMOVED lines=27> */
.L_x_31464:
[----:B------:R-:W-:Y:S05]  /*5bb0*/  BSYNC B0 ;  /* 0x0000000000007941 */ /* 0x000fea0003800000 */
.L_x_31463:
        /* <DEDUP_REMOVED lines=32> */
.L_x_31475:
        /* <DEDUP_REMOVED lines=53> */
.L_x_31474:
[----:B0-----:R-:W-:Y:S02]  /*6110*/  VIADD R14, R20, 0x5 ;  /* 0x00000005140e7836 */ /* 0x001fe40000000000 */
[----:B------:R-:W-:-:S07]  /*6120*/  IMAD.MOV.U32 R21, RZ, RZ, R33 ;  /* 0x000000ffff157224 */ /* 0x000fce00078e0021 */
.L_x_31473:
[----:B------:R-:W-:Y:S05]  /*6130*/  BSYNC B1 ;  /* 0x0000000000017941 */ /* 0x000fea0003800000 */
.L_x_31472:
        /* <DEDUP_REMOVED lines=16> */
.L_x_31477:
[----:B------:R-:W-:Y:S05]  /*6240*/  BSYNC B1 ;  /* 0x0000000000017941 */ /* 0x000fea0003800000 */
.L_x_31476:
        /* <DEDUP_REMOVED lines=27> */
.L_x_31471:
[----:B------:R-:W-:Y:S05]  /*6400*/  BSYNC B0 ;  /* 0x0000000000007941 */ /* 0x000fea0003800000 */
.L_x_31470:
        /* <DEDUP_REMOVED lines=42> */
.L_x_31488:
[----:B---3--:R-:W-:-:S07]  /*66b0*/  FMNMX R5, R2, R5, !PT ;  /* 0x0000000502057209 */ /* 0x008fce0007800000 */
.L_x_31480:
[----:B------:R-:W-:Y:S05]  /*66c0*/  BSYNC B0 ;  /* 0x0000000000007941 */ /* 0x000fea0003800000 */
.L_x_31479:
[----:B------:R-:W-:Y:S01]  /*66d0*/  ISETP.NE.AND P0, PT, R19, RZ, PT ;  /* 0x000000ff1300720c */ /* 0x000fe20003f05270 */
[----:B------:R-:W-:-:S12]  /*66e0*/  BSSY B0, `(.L_x_31478) ;  /* 0x0000004000007945 */ /* 0x000fd80003800000 */
[----:B------:R-:W-:Y:S05]  /*66f0*/  @P0 BRA `(.L_x_31482) ;  /* 0x0000000000080947 */ /* 0x000fea0003800000 */
[----:B0-----:R-:W0:Y:S02]  /*6700*/  LDC.64 R2, c[0x0][0x238] ;  /* 0x00008e00ff027b82 */ /* 0x001e240000000a00 */
[----:B0-----:R3:W-:Y:S02]  /*6710*/  REDG.E.MAX.S32.STRONG.GPU desc[UR8][R2.64], R5 ;  /* 0x000000050200798e */ /* 0x0017e4000d10e388 */
.L_x_31482:
[----:B------:R-:W-:Y:S05]  /*6720*/  BSYNC B0 ;  /* 0x0000000000007941 */ /* 0x000fea0003800000 */
.L_x_31478:
        /* <DEDUP_REMOVED lines=11> */
[----:B-12---:R-:W-:Y:S05]  /*67e0*/  CALL.REL.NOINC `($__internal_683_$__cuda_sm20_rcp_rn_f32_slowpath) ;  /* 0x0000000400887944 */ /* 0x006fea0003c00000 */
[----:B------:R-:W-:Y:S01]  /*67f0*/  IMAD.MOV.U32 R5, RZ, RZ, R0 ;  /* 0x000000ffff057224 */ /* 0x000fe200078e0000 */
[----:B------:R-:W-:Y:S06]  /*6800*/  BRA `(.L_x_31484) ;  /* 0x0000000000107947 */ /* 0x000fec0003800000 */
.L_x_31483:
[----:B------:R-:W0:Y:S02]  /*6810*/  MUFU.RCP R0, R9 ;  /* 0x0000000900007308 */ /* 0x000e240000001000 */
[----:B0--3--:R-:W-:-:S04]  /*6820*/  FFMA R2, R0, R9, -1 ;  /* 0xbf80000000027423 */ /* 0x009fc80000000009 */
[----:B------:R-:W-:-:S04]  /*6830*/  FADD.FTZ R5, -R2, -RZ ;  /* 0x800000ff02057221 */ /* 0x000fc80000010100 */
[----:B------:R-:W-:-:S07]  /*6840*/  FFMA R5, R0, R5, R0 ;  /* 0x0000000500057223 */ /* 0x000fce0000000000 */
.L_x_31484:
[----:B------:R-:W0:Y:S02]  /*6850*/  LDC.64 R2, c[0x0][0x240] ;  /* 0x00009000ff027b82 */ /* 0x000e240000000a00 */
[----:B0-----:R-:W-:Y:S01]  /*6860*/  STG.E desc[UR8][R2.64], R5 ;  /* 0x0000000502007986 */ /* 0x001fe2000c101908 */
[----:B------:R-:W-:Y:S05]  /*6870*/  EXIT ;  /* 0x000000000000794d */ /* 0x000fea0003800000 */
.L_x_31481:
[----:B------:R-:W-:Y:S02]  /*6880*/  IMAD.MOV.U32 R7, RZ, RZ, 0x4 ;  /* 0x00000004ff077424 */ /* 0x000fe400078e00ff */
[----:B------:R-:W-:Y:S02]  /*6890*/  IMAD.MOV.U32 R11, RZ, RZ, 0x1f ;  /* 0x0000001fff0b7424 */ /* 0x000fe400078e00ff */
[----:B------:R-:W-:-:S07]  /*68a0*/  IMAD.MOV.U32 R4, RZ, RZ, -0x1 ;  /* 0xffffffffff047424 */ /* 0x000fce00078e00ff */
[----:B0123--:R-:W-:Y:S05]  /*68b0*/  WARPSYNC.COLLECTIVE R4, `(.L_x_31485) ;  /* 0x0000000004087348 */ /* 0x00ffea0003c00000 */
[----:B---3--:R3:W4:Y:S02]  /*68c0*/  SHFL.DOWN P0, R5, R0, R7, R11 ;  /* 0x0800000700057389 */ /* 0x008724000000000b */
[----:B01234-:R-:W-:Y:S01]  /*68d0*/  ENDCOLLECTIVE ;  /* 0x000000000000791b */ /* 0x01ffe20003800000 */
.L_x_31485:
[----:B------:R-:W-:Y:S02]  /*68e0*/  IMAD.MOV.U32 R7, RZ, RZ, 0x2 ;  /* 0x00000002ff077424 */ /* 0x000fe400078e00ff */
[----:B------:R-:W-:-:S05]  /*68f0*/  IMAD.MOV.U32 R3, RZ, RZ, R5 ;  /* 0x000000ffff037224 */ /* 0x000fca00078e0005 */
[----:B------:R-:W-:-:S05]  /*6900*/  FMNMX R3, R3, R0, !PT ;  /* 0x0000000003037209 */ /* 0x000fca0007800000 */
[----:B------:R-:W-:-:S07]  /*6910*/  IMAD.MOV.U32 R0, RZ, RZ, R3 ;  /* 0x000000ffff007224 */ /* 0x000fce00078e0003 */
[----:B------:R-:W-:Y:S05]  /*6920*/  WARPSYNC.COLLECTIVE R4, `(.L_x_31486) ;  /* 0x0000000004087348 */ /* 0x000fea0003c00000 */
[----:B------:R0:W1:Y:S02]  /*6930*/  SHFL.DOWN P0, R5, R0, R7, R11 ;  /* 0x0800000700057389 */ /* 0x000064000000000b */
[----:B01----:R-:W-:Y:S01]  /*6940*/  ENDCOLLECTIVE ;  /* 0x000000000000791b */ /* 0x003fe20003800000 */
.L_x_31486:
[----:B------:R-:W-:Y:S02]  /*6950*/  IMAD.MOV.U32 R7, RZ, RZ, 0x1 ;  /* 0x00000001ff077424 */ /* 0x000fe400078e00ff */
[----:B------:R-:W-:-:S05]  /*6960*/  IMAD.MOV.U32 R2, RZ, RZ, R5 ;  /* 0x000000ffff027224 */ /* 0x000fca00078e0005 */
[----:B------:R-:W-:-:S05]  /*6970*/  FMNMX R2, R3, R2, !PT ;  /* 0x0000000203027209 */ /* 0x000fca0007800000 */
[----:B------:R-:W-:-:S07]  /*6980*/  IMAD.MOV.U32 R0, RZ, RZ, R2 ;  /* 0x000000ffff007224 */ /* 0x000fce00078e0002 */
[----:B------:R-:W-:Y:S05]  /*6990*/  WARPSYNC.COLLECTIVE R4, `(.L_x_31487) ;  /* 0x0000000004087348 */ /* 0x000fea0003c00000 */
[----:B------:R0:W1:Y:S02]  /*69a0*/  SHFL.DOWN P0, R5, R0, R7, R11 ;  /* 0x0800000700057389 */ /* 0x000064000000000b */
[----:B01----:R-:W-:Y:S01]  /*69b0*/  ENDCOLLECTIVE ;  /* 0x000000000000791b */ /* 0x003fe20003800000 */
.L_x_31487:
[----:B------:R-:W-:Y:S05]  /*69c0*/  BRA `(.L_x_31488) ;  /* 0xfffffffc00387947 */ /* 0x000fea000383ffff */
        .weak           $__internal_682_$__cuda_sm20_div_u64
        .type           $__internal_682_$__cuda_sm20_div_u64,@function
        .size           $__internal_682_$__cuda_sm20_div_u64,($__internal_683_$__cuda_sm20_rcp_rn_f32_slowpath - $__internal_682_$__cuda_sm20_div_u64)
$__internal_682_$__cuda_sm20_div_u64:
        /* <DEDUP_REMOVED lines=67> */
[----:B------:R-:W-:Y:S06]  /*6e00*/  RET.REL.NODEC R4 `(_ZN18transformer_engine6detail38cast_transpose_fused_kernel_notalignedILb0ELb0ELb1EfNS_16CTDBiasDActParamIff13__nv_fp8_e5m2fEELi2ELi8ENS_5EmptyEXadL_ZNS_5sreluIffEET_T0_RKS5_EEEEvT3_mmm) ;  /* 0xffffff90047c7950 */ /* 0x000fec0003c3ffff */
        .weak           $__internal_683_$__cuda_sm20_rcp_rn_f32_slowpath
        .type           $__internal_683_$__cuda_sm20_rcp_rn_f32_slowpath,@function
        .size           $__internal_683_$__cuda_sm20_rcp_rn_f32_slowpath,(.L_x_35168 - $__internal_683_$__cuda_sm20_rcp_rn_f32_slowpath)
$__internal_683_$__cuda_sm20_rcp_rn_f32_slowpath:
        /* <DEDUP_REMOVED lines=15> */
.L_x_31489:
        /* <DEDUP_REMOVED lines=33> */
.L_x_31491:
[----:B------:R0:W1:Y:S02]  /*7110*/  MUFU.RCP R0, R9 ;  /* 0x0000000900007308 */ /* 0x0000640000001000 */
.L_x_31490:
[----:B------:R-:W-:Y:S02]  /*7120*/  IMAD.MOV.U32 R2, RZ, RZ, R6 ;  /* 0x000000ffff027224 */ /* 0x000fe400078e0006 */
[----:B------:R-:W-:-:S04]  /*7130*/  IMAD.MOV.U32 R3, RZ, RZ, 0x0 ;  /* 0x00000000ff037424 */ /* 0x000fc800078e00ff */
[----:B0123--:R-:W-:Y:S05]  /*7140*/  RET.REL.NODEC R2 `(_ZN18transformer_engine6detail38cast_transpose_fused_kernel_notalignedILb0ELb0ELb1EfNS_16CTDBiasDActParamIff13__nv_fp8_e5m2fEELi2ELi8ENS_5EmptyEXadL_ZNS_5sreluIffEET_T0_RKS5_EEEEvT3_mmm) ;  /* 0xffffff8c02ac7950 */ /* 0x00ffea0003c3ffff */
.L_x_31492:
        /* <DEDUP_REMOVED lines=11> */
.L_x_35168:


//--------------------- .text._ZN18transformer_engine6detail38cast_transpose_fused_kernel_notalignedILb0ELb0ELb1EfNS_16CTDBiasDActParamIff13__nv_bfloat16fEELi2ELi4ENS_5EmptyEXadL_ZNS_5sreluIffEET_T0_RKS5_EEEEvT3_mmm --------------------------
	.section	.text._ZN18transformer_engine6detail38cast_transpose_fused_kernel_notalignedILb0ELb0ELb1EfNS_16CTDBiasDActParamIff13__nv_bfloat16fEELi2ELi4ENS_5EmptyEXadL_ZNS_5sreluIffEET_T0_RKS5_EEEEvT3_mmm,"ax",@progbits
	.align	128
        .global         _ZN18transformer_engine6detail38cast_transpose_fused_kernel_notalignedILb0ELb0ELb1EfNS_16CTDBiasDActParamIff13__nv_bfloat16fEELi2ELi4ENS_5EmptyEXadL_ZNS_5sreluIffEET_T0_RKS5_EEEEvT3_mmm
        .type           _ZN18transformer_engine6detail38cast_transpose_fused_kernel_notalignedILb0ELb0ELb1EfNS_16CTDBiasDActParamIff13__nv_bfloat16fEELi2ELi4ENS_5EmptyEXadL_ZNS_5sreluIffEET_T0_RKS5_EEEEvT3_mmm,@function
        .size           _ZN18transformer_engine6detail38cast_transpose_fused_kernel_notalignedILb0ELb0ELb1EfNS_16CTDBiasDActParamIff13__nv_bfloat16fEELi2ELi4ENS_5EmptyEXadL_ZNS_5sreluIffEET_T0_RKS5_EEEEvT3_mmm,(.L_x_35170 - _ZN18transformer_engine6detail38cast_transpose_fused_kernel_notalignedILb0ELb0ELb1EfNS_16CTDBiasDActParamIff13__nv_bfloat16fEELi2ELi4ENS_5EmptyEXadL_ZNS_5sreluIffEET_T0_RKS5_EEEEvT3_mmm)
        .other          _ZN18transformer_engine6detail38cast_transpose_fused_kernel_notalignedILb0ELb0ELb1EfNS_16CTDBiasDActParamIff13__nv_bfloat16fEELi2ELi4ENS_5EmptyEXadL_ZNS_5sreluIffEET_T0_RKS5_EEEEvT3_mmm,@"STO_CUDA_ENTRY STV_DEFAULT"
_ZN18transformer_engine6detail38cast_transpose_fused_kernel_notalignedILb0ELb0ELb1EfNS_16CTDBiasDActParamIff13__nv_bfloat16fEELi2ELi4ENS_5EmptyEXadL_ZNS_5sreluIffEET_T0_RKS5_EEEEvT3_mmm:
.text._ZN18transformer_engine6detail38cast_transpose_fused_kernel_notalignedILb0ELb0ELb1EfNS_16CTDBiasDActParamIff13__nv_bfloat16fEELi2ELi4ENS_5EmptyEXadL_ZNS_5sreluIffEET_T0_RKS5_EEEEvT3_mmm:
        /* <DEDUP_REMOVED lines=19> */
[----:B------:R-:W-:Y:S05]  /*0130*/  CALL.REL.NOINC `($__internal_684_$__cuda_sm20_div_u64) ;  /* 0x0000003c008c7944 */ /* 0x000fea0003c00000 */
        /* <DEDUP_REMOVED lines=9> */
.L_x_31493:
        /* <DEDUP_REMOVED lines=22> */
.L_x_31494:
[----:B------:R-:W0:Y:S01]  /*0330*/  LDC.64 R42, c[0x0][0x258] ;  /* 0x00009600ff2a7b82 */ /* 0x000e220000000a00 */
[----:B------:R-:W-:Y:S01]  /*0340*/  ULDC.64 UR4, c[0x0][0x260] ;  /* 0x0000980000047ab9 */ /* 0x000fe20000000a00 */
[----:B------:R-:W-:Y:S01]  /*0350*/  SHF.L.U64.HI R2, R44, 0x5, R45 ;  /* 0x000000052c027819 */ /* 0x000fe2000001022d */
[----:B------:R-:W-:Y:S01]  /*0360*/  USHF.R.U64 UR9, UR4, 0x2, UR5 ;  /* 0x0000000204097899 */ /* 0x000fe20008001205 */
[C-C-:B------:R-:W-:Y:S01]  /*0370*/  SHF.L.U64.HI R3, R0.reuse, 0x5, R51.reuse ;  /* 0x0000000500037819 */ /* 0x140fe20000010233 */
[----:B------:R-:W-:Y:S01]  /*0380*/  USHF.R.U32.HI UR10, URZ, 0x2, UR5 ;  /* 0x000000023f0a7899 */ /* 0x000fe20008011605 */
[C---:B------:R-:W-:Y:S01]  /*0390*/  IMAD.SHL.U32 R5, R0.reuse, 0x2, RZ ;  /* 0x0000000200057824 */ /* 0x040fe200078e00ff */
[----:B------:R-:W-:Y:S01]  /*03a0*/  ULDC.64 UR6, c[0x0][0x230] ;  /* 0x00008c0000067ab9 */ /* 0x000fe20000000a00 */
[----:B------:R-:W-:Y:S02]  /*03b0*/  SHF.L.U64.HI R4, R0, 0x1, R51 ;  /* 0x0000000100047819 */ /* 0x000fe40000010233 */
[----:B------:R-:W-:-:S04]  /*03c0*/  LEA R17, P1, -R44, UR9, 0x5 ;  /* 0x000000092c117c11 */ /* 0x000fc8000f8229ff */
[----:B------:R-:W-:Y:S02]  /*03d0*/  IADD3.X R2, ~R2, UR10, RZ, P1, !PT ;  /* 0x0000000a02027c10 */ /* 0x000fe40008ffe5ff */
[----:B------:R-:W-:-:S04]  /*03e0*/  ISETP.LT.U32.AND P2, PT, R17, 0x20, PT ;  /* 0x000000201100780c */ /* 0x000fc80003f41070 */
[----:B------:R-:W-:Y:S02]  /*03f0*/  ISETP.LT.U32.AND.EX P2, PT, R2, RZ, PT, P2 ;  /* 0x000000ff0200720c */ /* 0x000fe40003f41120 */
[----:B------:R-:W-:Y:S02]  /*0400*/  SHF.R.U32.HI R2, RZ, 0x5, R9 ;  /* 0x00000005ff027819 */ /* 0x000fe40000011609 */
[--C-:B0-----:R-:W-:Y:S01]  /*0410*/  SHF.R.U64 R11, R42, 0x1, R43.reuse ;  /* 0x000000012a0b7819 */ /* 0x101fe2000000122b */
[----:B------:R-:W-:Y:S01]  /*0420*/  IMAD R6, R45, R42, RZ ;  /* 0x0000002a2d067224 */ /* 0x000fe200078e02ff */
[----:B------:R-:W-:Y:S01]  /*0430*/  SHF.R.U32.HI R12, RZ, 0x1, R43 ;  /* 0x00000001ff0c7819 */ /* 0x000fe2000001162b */
[----:B------:R-:W-:Y:S01]  /*0440*/  IMAD.SHL.U32 R14, R2, 0x4, RZ ;  /* 0x00000004020e7824 */ /* 0x000fe200078e00ff */
[----:B------:R-:W-:Y:S01]  /*0450*/  LEA R19, P0, -R0, R11, 0x5 ;  /* 0x0000000b00137211 */ /* 0x000fe200078029ff */
[----:B------:R-:W-:Y:S01]  /*0460*/  IMAD R13, R2, -0x4, R9 ;  /* 0xfffffffc020d7824 */ /* 0x000fe200078e0209 */
[----:B------:R-:W-:Y:S01]  /*0470*/  SEL R17, R17, 0x20, P2 ;  /* 0x0000002011117807 */ /* 0x000fe20001000000 */
[----:B------:R-:W-:Y:S01]  /*0480*/  IMAD R53, R44, R43, R6 ;  /* 0x0000002b2c357224 */ /* 0x000fe200078e0206 */
[----:B------:R-:W-:Y:S01]  /*0490*/  LOP3.LUT R14, R14, 0x1c, RZ, 0xe2, !PT ;  /* 0x0000001c0e0e7812 */ /* 0x000fe200078ee2ff */
[----:B------:R-:W-:Y:S01]  /*04a0*/  IMAD.X R3, R12, 0x1, ~R3, P0 ;  /* 0x000000010c037824 */ /* 0x000fe200000e0e03 */
[----:B------:R-:W-:Y:S01]  /*04b0*/  ISETP.LT.U32.AND P1, PT, R19, 0x20, PT ;  /* 0x000000201300780c */ /* 0x000fe20003f21070 */
[C---:B------:R-:W-:Y:S01]  /*04c0*/  VIADD R16, R13.reuse, 0xffffffff ;  /* 0xffffffff0d107836 */ /* 0x040fe20000000000 */
[----:B------:R-:W-:Y:S01]  /*04d0*/  LOP3.LUT R15, R13, 0x1f, RZ, 0xc0, !PT ;  /* 0x0000001f0d0f7812 */ /* 0x000fe200078ec0ff */
[----:B------:R-:W-:Y:S01]  /*04e0*/  VIADD R68, R14, 0x1 ;  /* 0x000000010e447836 */ /* 0x000fe20000000000 */
[----:B------:R-:W-:-:S02]  /*04f0*/  ISETP.LT.U32.AND.EX P1, PT, R3, RZ, PT, P1 ;  /* 0x000000ff0300720c */ /* 0x000fc40003f21110 */
[----:B------:R-:W-:Y:S02]  /*0500*/  SHF.R.U32.HI R3, RZ, 0x1, R9 ;  /* 0x00000001ff037819 */ /* 0x000fe40000011609 */
[----:B------:R-:W-:Y:S02]  /*0510*/  SEL R19, R19, 0x20, P1 ;  /* 0x0000002013137807 */ /* 0x000fe40000800000 */
[----:B------:R-:W-:Y:S01]  /*0520*/  LOP3.LUT R34, R3, 0x70, RZ, 0xc0, !PT ;  /* 0x0000007003227812 */ /* 0x000fe200078ec0ff */
[----:B------:R-:W-:Y:S01]  /*0530*/  IMAD.WIDE.U32 R2, R44, R42, RZ ;  /* 0x0000002a2c027225 */ /* 0x000fe200078e00ff */
[----:B------:R-:W-:Y:S02]  /*0540*/  LOP3.LUT R16, R16, 0x1f, RZ, 0xc0, !PT ;  /* 0x0000001f10107812 */ /* 0x000fe400078ec0ff */
[-C--:B------:R-:W-:Y:S01]  /*0550*/  ISETP.GE.U32.AND P1, PT, R68, R17.reuse, PT ;  /* 0x000000114400720c */ /* 0x080fe20003f26070 */
[-C--:B------:R-:W-:Y:S01]  /*0560*/  IMAD R57, R12, R34.reuse, RZ ;  /* 0x000000220c397224 */ /* 0x080fe200078e02ff */
[----:B------:R-:W-:Y:S01]  /*0570*/  ISETP.GE.U32.AND P2, PT, R14, R17, PT ;  /* 0x000000110e00720c */ /* 0x000fe20003f46070 */
[----:B------:R-:W-:Y:S01]  /*0580*/  IMAD.WIDE.U32 R34, R11, R34, RZ ;  /* 0x000000220b227225 */ /* 0x000fe200078e00ff */
[----:B------:R-:W-:-:S02]  /*0590*/  ISETP.LT.U32.AND P1, PT, R16, R19, !P1 ;  /* 0x000000131000720c */ /* 0x000fc40004f21070 */
[----:B------:R-:W-:Y:S01]  /*05a0*/  ISETP.NE.U32.AND P0, PT, RZ, UR6, PT ;  /* 0x00000006ff007c0c */ /* 0x000fe2000bf05070 */
[----:B------:R-:W-:Y:S01]  /*05b0*/  IMAD.IADD R53, R3, 0x1, R53 ;  /* 0x0000000103357824 */ /* 0x000fe200078e0235 */
[----:B------:R-:W-:Y:S01]  /*05c0*/  ISETP.LT.U32.AND P2, PT, R15, R19, !P2 ;  /* 0x000000130f00720c */ /* 0x000fe20005741070 */
[----:B------:R-:W-:Y:S01]  /*05d0*/  IMAD.IADD R57, R35, 0x1, R57 ;  /* 0x0000000123397824 */ /* 0x000fe200078e0239 */
[----:B------:R-:W-:Y:S01]  /*05e0*/  ISETP.NE.AND.EX P0, PT, RZ, UR7, PT, P0 ;  /* 0x00000007ff007c0c */ /* 0x000fe2000bf05300 */
[----:B------:R-:W-:Y:S01]  /*05f0*/  ULDC.64 UR6, c[0x0][0x210] ;  /* 0x0000840000067ab9 */ /* 0x000fe20000000a00 */
[----:B------:R-:W-:Y:S02]  /*0600*/  LEA R8, P3, R2, R5, 0x2 ;  /* 0x0000000502087211 */ /* 0x000fe400078610ff */
[-C--:B------:R-:W-:Y:S02]  /*0610*/  IADD3 R6, P5, R16, R34.reuse, RZ ;  /* 0x0000002210067210 */ /* 0x080fe40007fbe0ff */
[----:B------:R-:W-:-:S02]  /*0620*/  IADD3 R38, P4, R15, R34, RZ ;  /* 0x000000220f267210 */ /* 0x000fc40007f9e0ff */
[----:B------:R-:W-:Y:S01]  /*0630*/  LEA.HI.X R53, R2, R4, R53, 0x2, P3 ;  /* 0x0000000402357211 */ /* 0x000fe200018f1435 */
[--C-:B------:R-:W-:Y:S01]  /*0640*/  IMAD.X R7, RZ, RZ, R57.reuse, P5 ;  /* 0x000000ffff077224 */ /* 0x100fe200028e0639 */
[----:B------:R-:W-:Y:S01]  /*0650*/  LEA R18, P3, R8, UR6, 0x7 ;  /* 0x0000000608127c11 */ /* 0x000fe2000f8638ff */
[----:B------:R-:W-:Y:S01]  /*0660*/  IMAD.X R39, RZ, RZ, R57, P4 ;  /* 0x000000ffff277224 */ /* 0x000fe200020e0639 */
[C---:B------:R-:W-:Y:S01]  /*0670*/  @P1 LEA R3, P5, R11.reuse, R6, 0x2 ;  /* 0x000000060b031211 */ /* 0x040fe200078a10ff */
[----:B------:R-:W0:Y:S01]  /*0680*/  @P0 LDC.64 R22, c[0x0][0x230] ;  /* 0x00008c00ff160b82 */ /* 0x000e220000000a00 */
[----:B------:R-:W-:Y:S02]  /*0690*/  @P2 IADD3 R5, P4, R38, R11, RZ ;  /* 0x0000000b26052210 */ /* 0x000fe40007f9e0ff */
[----:B------:R-:W-:Y:S01]  /*06a0*/  LEA.HI.X R20, R8, UR7, R53, 0x7, P3 ;  /* 0x0000000708147c11 */ /* 0x000fe200098f3c35 */
[----:B------:R-:W-:Y:S01]  /*06b0*/  ULDC.64 UR6, c[0x0][0x208] ;  /* 0x0000820000067ab9 */ /* 0x000fe20000000a00 */
[--C-:B------:R-:W-:Y:S01]  /*06c0*/  @P1 LEA.HI.X R2, R11, R7, R12.reuse, 0x2, P5 ;  /* 0x000000070b021211 */ /* 0x100fe200028f140c */
[----:B------:R-:W-:Y:S01]  /*06d0*/  @P2 IMAD.X R4, R39, 0x1, R12, P4 ;  /* 0x0000000127042824 */ /* 0x000fe200020e060c */
[----:B------:R-:W-:-:S02]  /*06e0*/  @P1 LEA R40, P3, R3, R18, 0x3 ;  /* 0x0000001203281211 */ /* 0x000fc400078618ff */
[----:B------:R-:W-:Y:S02]  /*06f0*/  @P2 LEA R30, P4, R5, R18, 0x3 ;  /* 0x00000012051e2211 */ /* 0x000fe400078818ff */
[----:B------:R-:W-:Y:S02]  /*0700*/  @P1 LEA.HI.X R41, R3, R20, R2, 0x3, P3 ;  /* 0x0000001403291211 */ /* 0x000fe400018f1c02 */
[----:B------:R-:W-:Y:S02]  /*0710*/  CS2R R2, SRZ ;  /* 0x0000000000027805 */ /* 0x000fe4000001ff00 */
[----:B------:R-:W-:Y:S02]  /*0720*/  @P2 LEA R28, P3, R38, R18, 0x3 ;  /* 0x00000012261c2211 */ /* 0x000fe400078618ff */
[----:B------:R-:W-:Y:S02]  /*0730*/  @P2 LOP3.LUT R33, R42, 0xfffffffe, RZ, 0xc0, !PT ;  /* 0xfffffffe2a212812 */ /* 0x000fe400078ec0ff */
[----:B------:R-:W-:-:S02]  /*0740*/  @P2 LEA.HI.X R31, R5, R20, R4, 0x3, P4 ;  /* 0x00000014051f2211 */ /* 0x000fc400020f1c04 */
[----:B------:R-:W-:Y:S02]  /*0750*/  CS2R R4, SRZ ;  /* 0x0000000000047805 */ /* 0x000fe4000001ff00 */
[--C-:B------:R-:W-:Y:S02]  /*0760*/  @P2 LEA.HI.X R29, R38, R20, R39.reuse, 0x3, P3 ;  /* 0x00000014261d2211 */ /* 0x100fe400018f1c27 */
[----:B------:R-:W-:Y:S02]  /*0770*/  @P2 LOP3.LUT R37, R43, 0x1fffffff, RZ, 0xc0, !PT ;  /* 0x1fffffff2b252812 */ /* 0x000fe400078ec0ff */
[----:B------:R-:W-:Y:S01]  /*0780*/  @P2 IADD3 R33, P3, R33, R38, RZ ;  /* 0x0000002621212210 */ /* 0x000fe20007f7e0ff */
[----:B------:R1:W2:Y:S01]  /*0790*/  @P2 LDG.E.64 R4, desc[UR6][R30.64] ;  /* 0x000000061e042981 */ /* 0x0002a2000c1e1b00 */
[----:B------:R-:W-:Y:S02]  /*07a0*/  @P2 IMAD R49, R12, 0x3, RZ ;  /* 0x000000030c312824 */ /* 0x000fe400078e02ff */
[----:B------:R-:W-:Y:S01]  /*07b0*/  @P2 IMAD.WIDE.U32 R26, R11, 0x3, R38 ;  /* 0x000000030b1a2825 */ /* 0x000fe200078e0026 */
[----:B------:R3:W4:Y:S03]  /*07c0*/  @P2 LDG.E.64 R2, desc[UR6][R28.64] ;  /* 0x000000061c022981 */ /* 0x000726000c1e1b00 */
[----:B-1----:R-:W-:Y:S01]  /*07d0*/  @P2 IMAD.X R30, R37, 0x1, R39, P3 ;  /* 0x00000001251e2824 */ /* 0x002fe200018e0627 */
[----:B------:R-:W-:Y:S01]  /*07e0*/  @P2 LEA R48, P3, R33, R18, 0x3 ;  /* 0x0000001221302211 */ /* 0x000fe200078618ff */
[----:B------:R-:W-:-:S02]  /*07f0*/  IMAD.MOV.U32 R21, RZ, RZ, 0x3f800000 ;  /* 0x3f800000ff157424 */ /* 0x000fc400078e00ff */
[----:B------:R-:W-:Y:S01]  /*0800*/  @P2 IMAD.IADD R27, R27, 0x1, R49 ;  /* 0x000000011b1b2824 */ /* 0x000fe200078e0231 */
[----:B------:R-:W-:Y:S02]  /*0810*/  @P2 LEA.HI.X R49, R33, R20, R30, 0x3, P3 ;  /* 0x0000001421312211 */ /* 0x000fe400018f1c1e */
[----:B------:R-:W-:Y:S01]  /*0820*/  CS2R R32, SRZ ;  /* 0x0000000000207805 */ /* 0x000fe2000001ff00 */
[----:B------:R-:W-:Y:S01]  /*0830*/  @P1 IMAD R55, R12, 0x5, RZ ;  /* 0x000000050c371824 */ /* 0x000fe200078e02ff */
[----:B0-----:R0:W4:Y:S01]  /*0840*/  @P0 LDG.E R21, desc[UR6][R22.64] ;  /* 0x0000000616150981 */ /* 0x001122000c1e1900 */
[----:B------:R-:W-:Y:S01]  /*0850*/  @P1 IMAD.WIDE.U32 R24, R11, 0x5, R6 ;  /* 0x000000050b181825 */ /* 0x000fe200078e0006 */
[-C--:B------:R-:W-:Y:S02]  /*0860*/  @P2 LEA R36, P4, R26, R18.reuse, 0x3 ;  /* 0x000000121a242211 */ /* 0x080fe400078818ff */
[----:B------:R1:W4:Y:S01]  /*0870*/  @P1 LDG.E.64 R32, desc[UR6][R40.64] ;  /* 0x0000000628201981 */ /* 0x000322000c1e1b00 */
[----:B------:R-:W-:Y:S01]  /*0880*/  @P1 IMAD.IADD R25, R25, 0x1, R55 ;  /* 0x0000000119191824 */ /* 0x000fe200078e0237 */
[----:B---3--:R-:W-:-:S02]  /*0890*/  @P1 LEA R28, P5, R24, R18, 0x3 ;  /* 0x00000012181c1211 */ /* 0x008fc400078a18ff */
[-C--:B------:R-:W-:Y:S01]  /*08a0*/  @P2 LEA.HI.X R37, R26, R20.reuse, R27, 0x3, P4 ;  /* 0x000000141a252211 */ /* 0x080fe200020f1c1b */
[----:B------:R-:W-:Y:S02]  /*08b0*/  @P1 IMAD.MOV.U32 R26, RZ, RZ, R6 ;  /* 0x000000ffff1a1224 */ /* 0x000fe400078e0006 */
[----:B------:R-:W-:Y:S01]  /*08c0*/  @P1 IMAD.MOV.U32 R27, RZ, RZ, R7 ;  /* 0x000000ffff1b1224 */ /* 0x000fe200078e0007 */
[----:B------:R-:W-:Y:S01]  /*08d0*/  @P1 LEA.HI.X R29, R24, R20, R25, 0x3, P5 ;  /* 0x00000014181d1211 */ /* 0x000fe200028f1c19 */
[----:B------:R-:W-:Y:S01]  /*08e0*/  @P1 IMAD R31, R12, 0x6, RZ ;  /* 0x000000060c1f1824 */ /* 0x000fe200078e02ff */
[----:B------:R-:W-:Y:S01]  /*08f0*/  CS2R R24, SRZ ;  /* 0x0000000000187805 */ /* 0x000fe2000001ff00 */
[----:B------:R-:W-:Y:S01]  /*0900*/  @P1 IMAD.WIDE.U32 R26, R11, 0x6, R26 ;  /* 0x000000060b1a1825 */ /* 0x000fe200078e001a */
[----:B0-----:R-:W-:-:S03]  /*0910*/  CS2R R22, SRZ ;  /* 0x0000000000167805 */ /* 0x001fc6000001ff00 */
[----:B------:R-:W-:Y:S01]  /*0920*/  @P1 IMAD.IADD R27, R27, 0x1, R31 ;  /* 0x000000011b1b1824 */ /* 0x000fe200078e021f */
[----:B------:R-:W-:Y:S02]  /*0930*/  CS2R R30, SRZ ;  /* 0x00000000001e7805 */ /* 0x000fe4000001ff00 */
[C---:B------:R-:W-:Y:S01]  /*0940*/  @P1 LEA R54, P0, R26.reuse, R18, 0x3 ;  /* 0x000000121a361211 */ /* 0x040fe200078018ff */
[----:B------:R0:W3:Y:S04]  /*0950*/  @P2 LDG.E.64 R24, desc[UR6][R48.64] ;  /* 0x0000000630182981 */ /* 0x0000e8000c1e1b00 */
[----:B------:R-:W3:Y:S01]  /*0960*/  @P2 LDG.E.64 R22, desc[UR6][R36.64] ;  /* 0x0000000624162981 */ /* 0x000ee2000c1e1b00 */
[----:B------:R-:W-:Y:S02]  /*0970*/  @P1 LEA.HI.X R55, R26, R20, R27, 0x3, P0 ;  /* 0x000000141a371211 */ /* 0x000fe400000f1c1b */
[----:B------:R-:W-:Y:S01]  /*0980*/  CS2R R26, SRZ ;  /* 0x00000000001a7805 */ /* 0x000fe2000001ff00 */
[----:B------:R0:W3:Y:S05]  /*0990*/  @P1 LDG.E.64 R30, desc[UR6][R28.64] ;  /* 0x000000061c1e1981 */ /* 0x0000ea000c1e1b00 */
[----:B------:R-:W3:Y:S01]  /*09a0*/  @P1 LDG.E.64 R26, desc[UR6][R54.64] ;  /* 0x00000006361a1981 */ /* 0x000ee2000c1e1b00 */
[----:B-1----:R-:W-:-:S02]  /*09b0*/  @P1 IMAD R41, R12, 0x7, RZ ;  /* 0x000000070c291824 */ /* 0x002fc400078e02ff */
[----:B------:R-:W-:-:S04]  /*09c0*/  @P1 IMAD.WIDE.U32 R6, R11, 0x7, R6 ;  /* 0x000000070b061825 */ /* 0x000fc800078e0006 */
[----:B------:R-:W-:Y:S01]  /*09d0*/  @P1 IMAD.IADD R7, R7, 0x1, R41 ;  /* 0x0000000107071824 */ /* 0x000fe200078e0229 */
[----:B------:R-:W-:Y:S01]  /*09e0*/  @P1 LEA R40, P0, R6, R18, 0x3 ;  /* 0x0000001206281211 */ /* 0x000fe200078018ff */
[----:B------:R-:W-:-:S03]  /*09f0*/  IMAD R51, R51, UR4, RZ ;  /* 0x0000000433337c24 */ /* 0x000fc6000f8e02ff */
[----:B------:R-:W-:Y:S02]  /*0a00*/  @P1 LEA.HI.X R41, R6, R20, R7, 0x3, P0 ;  /* 0x0000001406291211 */ /* 0x000fe400000f1c07 */
[----:B------:R-:W-:Y:S01]  /*0a10*/  ISETP.GE.U32.AND P0, PT, R14, R17, PT ;  /* 0x000000110e00720c */ /* 0x000fe20003f06070 */
[C---:B------:R-:W-:Y:S02]  /*0a20*/  IMAD R51, R0.reuse, UR5, R51 ;  /* 0x0000000500337c24 */ /* 0x040fe4000f8e0233 */
[----:B------:R-:W-:Y:S01]  /*0a30*/  IMAD.WIDE.U32 R6, R0, UR4, RZ ;  /* 0x0000000400067c25 */ /* 0x000fe2000f8e00ff */
[----:B------:R-:W-:Y:S01]  /*0a40*/  ISETP.GE.U32.OR P0, PT, R15, R19, P0 ;  /* 0x000000130f00720c */ /* 0x000fe20000706470 */
[----:B------:R-:W-:Y:S02]  /*0a50*/  ULDC.64 UR4, c[0x0][0x220] ;  /* 0x0000880000047ab9 */ /* 0x000fe40000000a00 */
[C---:B------:R-:W-:Y:S01]  /*0a60*/  IMAD.SHL.U32 R0, R8.reuse, 0x20, RZ ;  /* 0x0000002008007824 */ /* 0x040fe200078e00ff */
[----:B------:R-:W-:-:S02]  /*0a70*/  SHF.L.U64.HI R53, R8, 0x5, R53 ;  /* 0x0000000508357819 */ /* 0x000fc40000010235 */
[----:B0-----:R-:W-:Y:S02]  /*0a80*/  CS2R R48, SRZ ;  /* 0x0000000000307805 */ /* 0x001fe4000001ff00 */
[----:B------:R-:W-:Y:S01]  /*0a90*/  LEA R8, P2, R0, UR4, 0x1 ;  /* 0x0000000400087c11 */ /* 0x000fe2000f8408ff */
[----:B------:R-:W-:Y:S02]  /*0aa0*/  IMAD.IADD R51, R7, 0x1, R51 ;  /* 0x0000000107337824 */ /* 0x000fe400078e0233 */
[----:B------:R-:W-:Y:S01]  /*0ab0*/  IMAD.SHL.U32 R29, R6, 0x2, RZ ;  /* 0x00000002061d7824 */ /* 0x000fe200078e00ff */
[----:B------:R-:W-:Y:S01]  /*0ac0*/  LEA.HI.X R7, R0, UR5, R53, 0x1, P2 ;  /* 0x0000000500077c11 */ /* 0x000fe200090f0c35 */
[----:B------:R0:W5:Y:S01]  /*0ad0*/  @P1 LDG.E.64 R48, desc[UR6][R40.64] ;  /* 0x0000000628301981 */ /* 0x000162000c1e1b00 */
[----:B------:R-:W-:Y:S01]  /*0ae0*/  SHF.L.U64.HI R51, R6, 0x1, R51 ;  /* 0x0000000106337819 */ /* 0x000fe20000010233 */
[----:B------:R-:W-:Y:S01]  /*0af0*/  ULDC.64 UR4, c[0x0][0x228] ;  /* 0x00008a0000047ab9 */ /* 0x000fe20000000a00 */
[----:B------:R-:W-:-:S04]  /*0b00*/  LEA R0, P1, R44, R29, 0x2 ;  /* 0x0000001d2c007211 */ /* 0x000fc800078210ff */
[----:B------:R-:W-:Y:S02]  /*0b10*/  LEA.HI.X R51, R44, R51, R45, 0x2, P1 ;  /* 0x000000332c337211 */ /* 0x000fe400008f142d */
[----:B------:R-:W-:Y:S02]  /*0b20*/  LEA R6, P5, R0, UR4, 0x6 ;  /* 0x0000000400067c11 */ /* 0x000fe4000f8a30ff */
[----:B------:R-:W-:Y:S02]  /*0b30*/  @!P0 LEA R36, P1, R38, R8, 0x2 ;  /* 0x0000000826248211 */ /* 0x000fe400078210ff */
[----:B------:R-:W-:Y:S02]  /*0b40*/  LEA.HI.X R0, R0, UR5, R51, 0x6, P5 ;  /* 0x0000000500007c11 */ /* 0x000fe4000a8f3433 */
[----:B------:R-:W-:Y:S01]  /*0b50*/  @!P0 LEA.HI.X R37, R38, R7, R39, 0x2, P1 ;  /* 0x0000000726258211 */ /* 0x000fe200008f1427 */
[----:B------:R-:W-:Y:S01]  /*0b60*/  BSSY B0, `(.L_x_31495) ;  /* 0x000003c000007945 */ /* 0x000fe20003800000 */
[C---:B--2---:R-:W-:Y:S01]  /*0b70*/  FMUL R60, R4.reuse, R4 ;  /* 0x00000004043c7220 */ /* 0x044fe20000400000 */
[----:B------:R-:W-:Y:S01]  /*0b80*/  FMUL R52, R5, R5 ;  /* 0x0000000505347220 */ /* 0x000fe20000400000 */
[----:B------:R-:W-:Y:S01]  /*0b90*/  FSETP.GT.AND P3, PT, R4, RZ, PT ;  /* 0x000000ff0400720b */ /* 0x000fe20003f64000 */
[C---:B----4-:R-:W-:Y:S01]  /*0ba0*/  FMUL R62, R2.reuse, R2 ;  /* 0x00000002023e7220 */ /* 0x050fe20000400000 */
[----:B------:R-:W-:Y:S01]  /*0bb0*/  FMUL R64, R3, R3 ;  /* 0x0000000303407220 */ /* 0x000fe20000400000 */
[----:B------:R-:W-:-:S02]  /*0bc0*/  FSETP.GT.AND P6, PT, R2, RZ, PT ;  /* 0x000000ff0200720b */ /* 0x000fc40003fc4000 */
[----:B------:R-:W-:Y:S02]  /*0bd0*/  FSETP.GT.AND P4, PT, R3, RZ, PT ;  /* 0x000000ff0300720b */ /* 0x000fe40003f84000 */
[----:B------:R-:W-:Y:S02]  /*0be0*/  FSETP.GT.AND P2, PT, R5, RZ, PT ;  /* 0x000000ff0500720b */ /* 0x000fe40003f44000 */
[----:B------:R-:W-:Y:S02]  /*0bf0*/  FSEL R62, R62, RZ, P6 ;  /* 0x000000ff3e3e7208 */ /* 0x000fe40003000000 */
[----:B------:R-:W-:Y:S02]  /*0c00*/  FSEL R64, R64, RZ, P4 ;  /* 0x000000ff40407208 */ /* 0x000fe40002000000 */
[----:B------:R-:W-:Y:S02]  /*0c10*/  @!P0 IADD3 R29, P6, R38, R11, RZ ;  /* 0x0000000b261d8210 */ /* 0x000fe40007fde0ff */
[----:B------:R-:W-:-:S02]  /*0c20*/  FSEL R60, R60, RZ, P3 ;  /* 0x000000ff3c3c7208 */ /* 0x000fc40001800000 */
[----:B------:R-:W-:Y:S01]  /*0c30*/  FSEL R52, R52, RZ, P2 ;  /* 0x000000ff34347208 */ /* 0x000fe20001000000 */
[-C--:B------:R-:W-:Y:S01]  /*0c40*/  FMUL R5, R62, R21.reuse ;  /* 0x000000153e057220 */ /* 0x080fe20000400000 */
[-C--:B------:R-:W-:Y:S01]  /*0c50*/  FMUL R4, R64, R21.reuse ;  /* 0x0000001540047220 */ /* 0x080fe20000400000 */
[----:B0-----:R-:W-:Y:S02]  /*0c60*/  @!P0 IMAD.X R40, R39, 0x1, R12, P6 ;  /* 0x0000000127288824 */ /* 0x001fe400030e060c */
[-C--:B------:R-:W-:Y:S01]  /*0c70*/  FMUL R3, R60, R21.reuse ;  /* 0x000000153c037220 */ /* 0x080fe20000400000 */
[----:B------:R-:W-:Y:S01]  /*0c80*/  FMUL R2, R52, R21 ;  /* 0x0000001534027220 */ /* 0x000fe20000400000 */
[----:B------:R-:W-:Y:S01]  /*0c90*/  @!P0 LEA R28, P2, R29, R8, 0x2 ;  /* 0x000000081d1c8211 */ /* 0x000fe200078410ff */
[C---:B------:R-:W-:Y:S01]  /*0ca0*/  FMUL R50, R32.reuse, R32 ;  /* 0x0000002020327220 */ /* 0x040fe20000400000 */
[----:B------:R-:W-:Y:S02]  /*0cb0*/  FSETP.GT.AND P3, PT, R32, RZ, PT ;  /* 0x000000ff2000720b */ /* 0x000fe40003f64000 */
[----:B------:R-:W-:-:S02]  /*0cc0*/  @!P0 F2FP.BF16.F32.PACK_AB R41, R4, R5 ;  /* 0x000000050429823e */ /* 0x000fc400000010ff */
[----:B------:R-:W-:Y:S02]  /*0cd0*/  @!P0 LEA.HI.X R29, R29, R7, R40, 0x2, P2 ;  /* 0x000000071d1d8211 */ /* 0x000fe400010f1428 */
[----:B------:R-:W-:Y:S02]  /*0ce0*/  @!P0 F2FP.BF16.F32.PACK_AB R51, R2, R3 ;  /* 0x000000030233823e */ /* 0x000fe400000010ff */
[----:B------:R-:W-:Y:S01]  /*0cf0*/  FSEL R50, R50, RZ, P3 ;  /* 0x000000ff32327208 */ /* 0x000fe20001800000 */
[----:B------:R-:W-:Y:S04]  /*0d00*/  @!P0 STG.E desc[UR6][R36.64], R41 ;  /* 0x0000002924008986 */ /* 0x000fe8000c101906 */
[----:B------:R0:W-:Y:S01]  /*0d10*/  @!P0 STG.E desc[UR6][R28.64], R51 ;  /* 0x000000331c008986 */ /* 0x0001e2000c101906 */
[C---:B---3--:R-:W-:Y:S01]  /*0d20*/  FSETP.GT.AND P1, PT, R24.reuse, RZ, PT ;  /* 0x000000ff1800720b */ /* 0x048fe20003f24000 */
[----:B------:R-:W-:Y:S01]  /*0d30*/  FMUL R24, R24, R24 ;  /* 0x0000001818187220 */ /* 0x000fe20000400000 */
[C---:B------:R-:W-:Y:S01]  /*0d40*/  FSETP.GT.AND P2, PT, R25.reuse, RZ, PT ;  /* 0x000000ff1900720b */ /* 0x040fe20003f44000 */
[----:B------:R-:W-:Y:S01]  /*0d50*/  FMUL R25, R25, R25 ;  /* 0x0000001919197220 */ /* 0x000fe20000400000 */
[----:B------:R-:W-:Y:S01]  /*0d60*/  FMUL R32, R22, R22 ;  /* 0x0000001616207220 */ /* 0x000fe20000400000 */
[----:B------:R-:W-:Y:S01]  /*0d70*/  FMUL R72, R23, R23 ;  /* 0x0000001717487220 */ /* 0x000fe20000400000 */
[----:B0-----:R-:W-:Y:S01]  /*0d80*/  FMUL R29, R50, R21 ;  /* 0x00000015321d7220 */ /* 0x001fe20000400000 */
[----:B------:R-:W-:-:S03]  /*0d90*/  FSETP.GT.AND P4, PT, R22, RZ, PT ;  /* 0x000000ff1600720b */ /* 0x000fc60003f84000 */
[----:B------:R0:W1:Y:S01]  /*0da0*/  F2F.BF16.F32 R41, R29 ;  /* 0x0000001d00297304 */ /* 0x0000620000202000 */
[----:B------:R-:W-:Y:S01]  /*0db0*/  FSETP.GT.AND P5, PT, R23, RZ, PT ;  /* 0x000000ff1700720b */ /* 0x000fe20003fa4000 */
[C---:B------:R-:W-:Y:S01]  /*0dc0*/  FMUL R58, R30.reuse, R30 ;  /* 0x0000001e1e3a7220 */ /* 0x040fe20000400000 */
[----:B------:R-:W-:Y:S02]  /*0dd0*/  FSETP.GT.AND P6, PT, R30, RZ, PT ;  /* 0x000000ff1e00720b */ /* 0x000fe40003fc4000 */
[----:B------:R-:W-:Y:S02]  /*0de0*/  FSEL R30, R24, RZ, P1 ;  /* 0x000000ff181e7208 */ /* 0x000fe40000800000 */
[----:B------:R-:W-:Y:S02]  /*0df0*/  FSEL R32, R32, RZ, P4 ;  /* 0x000000ff20207208 */ /* 0x000fe40002000000 */
[----:B------:R-:W-:Y:S02]  /*0e00*/  FSEL R72, R72, RZ, P5 ;  /* 0x000000ff48487208 */ /* 0x000fe40002800000 */
[----:B------:R-:W-:Y:S01]  /*0e10*/  FSEL R28, R25, RZ, P2 ;  /* 0x000000ff191c7208 */ /* 0x000fe20001000000 */
[C---:B------:R-:W-:Y:S01]  /*0e20*/  FMUL R56, R26.reuse, R26 ;  /* 0x0000001a1a387220 */ /* 0x040fe20000400000 */
[----:B------:R-:W-:Y:S01]  /*0e30*/  FSETP.GT.AND P3, PT, R26, RZ, PT ;  /* 0x000000ff1a00720b */ /* 0x000fe20003f64000 */
[-C--:B------:R-:W-:Y:S01]  /*0e40*/  FMUL R22, R30, R21.reuse ;  /* 0x000000151e167220 */ /* 0x080fe20000400000 */
[----:B------:R-:W-:Y:S01]  /*0e50*/  FSEL R58, R58, RZ, P6 ;  /* 0x000000ff3a3a7208 */ /* 0x000fe20003000000 */
[-C--:B------:R-:W-:Y:S01]  /*0e60*/  FMUL R23, R32, R21.reuse ;  /* 0x0000001520177220 */ /* 0x080fe20000400000 */
[-C--:B------:R-:W-:Y:S01]  /*0e70*/  FMUL R24, R72, R21.reuse ;  /* 0x0000001548187220 */ /* 0x080fe20000400000 */
[----:B------:R-:W-:Y:S01]  /*0e80*/  FMUL R25, R28, R21 ;  /* 0x000000151c197220 */ /* 0x000fe20000400000 */
[----:B01----:R-:W-:Y:S07]  /*0e90*/  @P0 BRA `(.L_x_31496) ;  /* 0x0000000000200947 */ /* 0x003fee0003800000 */
[----:B------:R-:W-:-:S04]  /*0ea0*/  LOP3.LUT R37, R42, 0xfffffffe, RZ, 0xc0, !PT ;  /* 0xfffffffe2a257812 */ /* 0x000fc800078ec0ff */
[----:B------:R-:W-:Y:S02]  /*0eb0*/  IADD3 R51, P1, R37, R38, RZ ;  /* 0x0000002625337210 */ /* 0x000fe40007f3e0ff */
[----:B------:R-:W-:-:S05]  /*0ec0*/  LOP3.LUT R37, R43, 0x3fffffff, RZ, 0xc0, !PT ;  /* 0x3fffffff2b257812 */ /* 0x000fca00078ec0ff */
[----:B------:R-:W-:Y:S01]  /*0ed0*/  IMAD.X R26, R37, 0x1, R39, P1 ;  /* 0x00000001251a7824 */ /* 0x000fe200008e0627 */
[----:B------:R-:W-:-:S04]  /*0ee0*/  LEA R36, P1, R51, R8, 0x2 ;  /* 0x0000000833247211 */ /* 0x000fc800078210ff */
[----:B------:R-:W-:Y:S02]  /*0ef0*/  LEA.HI.X R37, R51, R7, R26, 0x2, P1 ;  /* 0x0000000733257211 */ /* 0x000fe400008f141a */
[----:B------:R-:W-:-:S05]  /*0f00*/  F2FP.BF16.F32.PACK_AB R51, R25, R22 ;  /* 0x000000161933723e */ /* 0x000fca00000010ff */
[----:B------:R0:W-:Y:S02]  /*0f10*/  STG.E desc[UR6][R36.64], R51 ;  /* 0x0000003324007986 */ /* 0x0001e4000c101906 */
.L_x_31496:
[----:B------:R-:W-:Y:S05]  /*0f20*/  BSYNC B0 ;  /* 0x0000000000007941 */ /* 0x000fea0003800000 */
.L_x_31495:
[----:B------:R-:W-:Y:S04]  /*0f30*/  BSSY B0, `(.L_x_31497) ;  /* 0x000000b000007945 */ /* 0x000fe80003800000 */
[----:B------:R-:W-:Y:S05]  /*0f40*/  @P0 BRA `(.L_x_31498) ;  /* 0x0000000000240947 */ /* 0x000fea0003800000 */
[----:B0-----:R-:W-:Y:S02]  /*0f50*/  IMAD.MOV.U32 R36, RZ, RZ, R38 ;  /* 0x000000ffff247224 */ /* 0x001fe400078e0026 */
[----:B------:R-:W-:Y:S02]  /*0f60*/  IMAD.MOV.U32 R37, RZ, RZ, R39 ;  /* 0x000000ffff257224 */ /* 0x000fe400078e0027 */
[----:B------:R-:W-:Y:S02]  /*0f70*/  IMAD R39, R12, 0x3, RZ ;  /* 0x000000030c277824 */ /* 0x000fe400078e02ff */
[----:B------:R-:W-:-:S04]  /*0f80*/  IMAD.WIDE.U32 R36, R11, 0x3, R36 ;  /* 0x000000030b247825 */ /* 0x000fc800078e0024 */
[----:B------:R-:W-:Y:S01]  /*0f90*/  IMAD.IADD R39, R37, 0x1, R39 ;  /* 0x0000000125277824 */ /* 0x000fe200078e0227 */
[----:B------:R-:W-:Y:S02]  /*0fa0*/  LEA R38, P0, R36, R8, 0x2 ;  /* 0x0000000824267211 */ /* 0x000fe400078010ff */
[----:B------:R-:W-:Y:S02]  /*0fb0*/  F2FP.BF16.F32.PACK_AB R37, R24, R23 ;  /* 0x000000171825723e */ /* 0x000fe400000010ff */
[----:B------:R-:W-:-:S05]  /*0fc0*/  LEA.HI.X R39, R36, R7, R39, 0x2, P0 ;  /* 0x0000000724277211 */ /* 0x000fca00000f1427 */
[----:B------:R1:W-:Y:S04]  /*0fd0*/  STG.E desc[UR6][R38.64], R37 ;  /* 0x0000002526007986 */ /* 0x0003e8000c101906 */
.L_x_31498:
[----:B------:R-:W-:Y:S05]  /*0fe0*/  BSYNC B0 ;  /* 0x0000000000007941 */ /* 0x000fea0003800000 */
.L_x_31497:
[----:B------:R-:W-:Y:S01]  /*0ff0*/  FMUL R54, R58, R21 ;  /* 0x000000153a367220 */ /* 0x000fe20000400000 */
[----:B------:R-:W-:Y:S01]  /*1000*/  FSEL R56, R56, RZ, P3 ;  /* 0x000000ff38387208 */ /* 0x000fe20001800000 */
[C---:B------:R-:W-:Y:S01]  /*1010*/  FMUL R70, R33.reuse, R33 ;  /* 0x0000002121467220 */ /* 0x040fe20000400000 */
[----:B------:R-:W-:Y:S01]  /*1020*/  FSETP.GT.AND P0, PT, R33, RZ, PT ;  /* 0x000000ff2100720b */ /* 0x000fe20003f04000 */
[----:B0-----:R-:W0:Y:S01]  /*1030*/  F2F.BF16.F32 R36, R54 ;  /* 0x0000003600247304 */ /* 0x001e220000202000 */
[C---:B------:R-:W-:Y:S01]  /*1040*/  FSETP.GT.AND P1, PT, R31.reuse, RZ, PT ;  /* 0x000000ff1f00720b */ /* 0x040fe20003f24000 */
[----:B-1----:R-:W-:Y:S01]  /*1050*/  FMUL R39, R56, R21 ;  /* 0x0000001538277220 */ /* 0x002fe20000400000 */
[----:B------:R-:W-:Y:S01]  /*1060*/  FMUL R31, R31, R31 ;  /* 0x0000001f1f1f7220 */ /* 0x000fe20000400000 */
[----:B------:R-:W-:Y:S02]  /*1070*/  FSEL R70, R70, RZ, P0 ;  /* 0x000000ff46467208 */ /* 0x000fe40000000000 */
[----:B------:R-:W-:-:S02]  /*1080*/  FSETP.GT.AND P0, PT, R27, RZ, PT ;  /* 0x000000ff1b00720b */ /* 0x000fc40003f04000 */
[----:B------:R-:W1:Y:S01]  /*1090*/  F2F.BF16.F32 R35, R39 ;  /* 0x0000002700237304 */ /* 0x000e620000202000 */
[----:B0-----:R-:W-:-:S03]  /*10a0*/  IMAD.WIDE.U32 R36, R36, 0x10000, RZ ;  /* 0x0001000024247825 */ /* 0x001fc600078e00ff */
[----:B------:R-:W-:Y:S02]  /*10b0*/  LOP3.LUT R40, R36, R41, RZ, 0xfc, !PT ;  /* 0x0000002924287212 */ /* 0x000fe400078efcff */
[----:B-1----:R-:W-:Y:S02]  /*10c0*/  LOP3.LUT R26, R37, R35, RZ, 0xfc, !PT ;  /* 0x00000023251a7212 */ /* 0x002fe400078efcff */
[----:B------:R-:W-:Y:S01]  /*10d0*/  FMNMX R35, RZ, R62, !PT ;  /* 0x0000003eff237209 */ /* 0x000fe20007800000 */
[----:B------:R-:W-:-:S03]  /*10e0*/  FMUL R62, R70, R21 ;  /* 0x00000015463e7220 */ /* 0x000fc60000400000 */
[----:B------:R-:W-:Y:S01]  /*10f0*/  FMNMX R33, R64, R35, !PT ;  /* 0x0000002340217209 */ /* 0x000fe20007800000 */
[----:B------:R-:W-:Y:S01]  /*1100*/  FMUL R64, R27, R27 ;  /* 0x0000001b1b407220 */ /* 0x000fe20000400000 */
[----:B------:R-:W-:Y:S02]  /*1110*/  F2F.BF16.F32 R35, R62 ;  /* 0x0000003e00237304 */ /* 0x000fe40000202000 */
[----:B------:R-:W-:Y:S02]  /*1120*/  FMNMX R33, R60, R33, !PT ;  /* 0x000000213c217209 */ /* 0x000fe40007800000 */
[----:B------:R-:W-:Y:S02]  /*1130*/  FSEL R60, R31, RZ, P1 ;  /* 0x000000ff1f3c7208 */ /* 0x000fe40000800000 */
[----:B------:R-:W-:Y:S02]  /*1140*/  FMNMX R33, R52, R33, !PT ;  /* 0x0000002134217209 */ /* 0x000fe40007800000 */
[----:B------:R-:W-:Y:S01]  /*1150*/  FSEL R64, R64, RZ, P0 ;  /* 0x000000ff40407208 */ /* 0x000fe20000000000 */
[----:B------:R-:W-:Y:S01]  /*1160*/  FMUL R59, R60, R21 ;  /* 0x000000153c3b7220 */ /* 0x000fe20000400000 */
[----:B------:R-:W-:-:S02]  /*1170*/  FMNMX R33, R30, R33, !PT ;  /* 0x000000211e217209 */ /* 0x000fc40007800000 */
[C---:B------:R-:W-:Y:S01]  /*1180*/  LEA R55, P1, R11.reuse, R34, 0x2 ;  /* 0x000000220b377211 */ /* 0x040fe200078210ff */
[----:B------:R-:W0:Y:S01]  /*1190*/  F2F.BF16.F32 R31, R59 ;  /* 0x0000003b001f7304 */ /* 0x000e220000202000 */
[----:B------:R-:W-:Y:S01]  /*11a0*/  FMNMX R33, R28, R33, !PT ;  /* 0x000000211c217209 */ /* 0x000fe20007800000 */
[----:B------:R-:W-:Y:S02]  /*11b0*/  VIADD R28, R14, 0x2 ;  /* 0x000000020e1c7836 */ /* 0x000fe40000000000 */
[----:B------:R-:W-:Y:S01]  /*11c0*/  FMUL R66, R64, R21 ;  /* 0x0000001540427220 */ /* 0x000fe20000400000 */
[----:B------:R-:W-:Y:S02]  /*11d0*/  LEA.HI.X R57, R11, R57, R12, 0x2, P1 ;  /* 0x000000390b397211 */ /* 0x000fe400008f140c */
[----:B------:R-:W-:Y:S01]  /*11e0*/  ISETP.GE.U32.AND P0, PT, R28, R17, PT ;  /* 0x000000111c00720c */ /* 0x000fe20003f06070 */
[----:B------:R-:W-:Y:S01]  /*11f0*/  VIADD R28, R13, 0x1e ;  /* 0x0000001e0d1c7836 */ /* 0x000fe20000000000 */
[----:B------:R-:W1:Y:S04]  /*1200*/  F2F.BF16.F32 R27, R66 ;  /* 0x00000042001b7304 */ /* 0x000e680000202000 */
[----:B------:R-:W-:Y:S01]  /*1210*/  LOP3.LUT R28, R28, 0x1f, RZ, 0xc0, !PT ;  /* 0x0000001f1c1c7812 */ /* 0x000fe200078ec0ff */
[----:B0-----:R-:W-:-:S03]  /*1220*/  IMAD.WIDE.U32 R30, R31, 0x10000, RZ ;  /* 0x000100001f1e7825 */ /* 0x001fc600078e00ff */
[----:B------:R-:W-:Y:S02]  /*1230*/  ISETP.LT.U32.AND P0, PT, R28, R19, !P0 ;  /* 0x000000131c00720c */ /* 0x000fe40004701070 */
[----:B------:R-:W-:Y:S02]  /*1240*/  LOP3.LUT R38, R30, R35, RZ, 0xfc, !PT ;  /* 0x000000231e267212 */ /* 0x000fe400078efcff */
[----:B------:R-:W-:Y:S02]  /*1250*/  IADD3 R30, P1, R28, R55, RZ ;  /* 0x000000371c1e7210 */ /* 0x000fe40007f3e0ff */
[----:B-1----:R-:W-:Y:S02]  /*1260*/  LOP3.LUT R27, R31, R27, RZ, 0xfc, !PT ;  /* 0x0000001b1f1b7212 */ /* 0x002fe400078efcff */
[----:B------:R-:W-:Y:S01]  /*1270*/  FMNMX R35, R32, R33, !PT ;  /* 0x0000002120237209 */ /* 0x000fe20007800000 */
[----:B------:R-:W-:-:S04]  /*1280*/  IMAD.X R31, RZ, RZ, R57, P1 ;  /* 0x000000ffff1f7224 */ /* 0x000fc800008e0639 */
[----:B------:R-:W-:Y:S01]  /*1290*/  @P0 IMAD R37, R12, 0x5, RZ ;  /* 0x000000050c250824 */ /* 0x000fe200078e02ff */
[----:B------:R-:W-:Y:S01]  /*12a0*/  FMNMX R35, R72, R35, !PT ;  /* 0x0000002348237209 */ /* 0x000fe20007800000 */
[----:B------:R-:W-:-:S04]  /*12b0*/  @P0 IMAD.WIDE.U32 R32, R11, 0x5, R30 ;  /* 0x000000050b200825 */ /* 0x000fc800078e001e */
[----:B------:R-:W-:Y:S01]  /*12c0*/  @P0 IMAD.IADD R33, R37, 0x1, R33 ;  /* 0x0000000125210824 */ /* 0x000fe200078e0221 */
[C---:B------:R-:W-:Y:S02]  /*12d0*/  @P0 LEA R52, P1, R32.reuse, R18, 0x3 ;  /* 0x0000001220340211 */ /* 0x040fe400078218ff */
[----:B------:R-:W-:Y:S02]  /*12e0*/  CS2R R36, SRZ ;  /* 0x0000000000247805 */ /* 0x000fe4000001ff00 */
[----:B------:R-:W-:Y:S01]  /*12f0*/  @P0 LEA.HI.X R53, R32, R20, R33, 0x3, P1 ;  /* 0x0000001420350211 */ /* 0x000fe200008f1c21 */
[----:B------:R-:W-:Y:S02]  /*1300*/  @P0 IMAD.MOV.U32 R32, RZ, RZ, R30 ;  /* 0x000000ffff200224 */ /* 0x000fe400078e001e */
[----:B------:R-:W-:Y:S01]  /*1310*/  @P0 IMAD.MOV.U32 R33, RZ, RZ, R31 ;  /* 0x000000ffff210224 */ /* 0x000fe200078e001f */
[----:B------:R-:W-:Y:S01]  /*1320*/  FMNMX R61, R35, R50, !PT ;  /* 0x00000032233d7209 */ /* 0x000fe20007800000 */
[----:B------:R-:W-:Y:S01]  /*1330*/  @P0 IMAD R35, R12, 0x6, RZ ;  /* 0x000000060c230824 */ /* 0x000fe200078e02ff */
[----:B------:R0:W5:Y:S01]  /*1340*/  @P0 LDG.E.64 R36, desc[UR6][R52.64] ;  /* 0x0000000634240981 */ /* 0x000162000c1e1b00 */
[----:B------:R-:W-:-:S04]  /*1350*/  @P0 IMAD.WIDE.U32 R32, R11, 0x6, R32 ;  /* 0x000000060b200825 */ /* 0x000fc800078e0020 */
[----:B------:R-:W-:Y:S01]  /*1360*/  @P0 IMAD.IADD R33, R35, 0x1, R33 ;  /* 0x0000000123210824 */ /* 0x000fe200078e0221 */
[C---:B------:R-:W-:Y:S02]  /*1370*/  @P0 LEA R50, P1, R32.reuse, R18, 0x3 ;  /* 0x0000001220320211 */ /* 0x040fe400078218ff */
[----:B------:R-:W-:Y:S02]  /*1380*/  CS2R R34, SRZ ;  /* 0x0000000000227805 */ /* 0x000fe4000001ff00 */
[----:B------:R-:W-:Y:S02]  /*1390*/  @P0 LEA.HI.X R51, R32, R20, R33, 0x3, P1 ;  /* 0x0000001420330211 */ /* 0x000fe400008f1c21 */
[----:B------:R-:W-:-:S03]  /*13a0*/  @P0 LEA R33, P2, R11, R30, 0x2 ;  /* 0x0000001e0b210211 */ /* 0x000fc600078410ff */
[----:B------:R1:W5:Y:S01]  /*13b0*/  @P0 LDG.E.64 R34, desc[UR6][R50.64] ;  /* 0x0000000632220981 */ /* 0x000362000c1e1b00 */
[C---:B------:R-:W-:Y:S01]  /*13c0*/  @P0 LEA.HI.X R32, R11.reuse, R31, R12, 0x2, P2 ;  /* 0x0000001f0b200211 */ /* 0x040fe200010f140c */
[----:B------:R-:W-:Y:S01]  /*13d0*/  @P0 IMAD.WIDE.U32 R30, R11, 0x7, R30 ;  /* 0x000000070b1e0825 */ /* 0x000fe200078e001e */
[C---:B0-----:R-:W-:Y:S02]  /*13e0*/  @P0 LEA R52, P2, R33.reuse, R18, 0x3 ;  /* 0x0000001221340211 */ /* 0x041fe400078418ff */
[----:B------:R-:W-:Y:S02]  /*13f0*/  ISETP.GE.U32.AND P1, PT, R68, R17, PT ;  /* 0x000000114400720c */ /* 0x000fe40003f26070 */
[----:B------:R-:W-:Y:S02]  /*1400*/  @P0 LEA.HI.X R53, R33, R20, R32, 0x3, P2 ;  /* 0x0000001421350211 */ /* 0x000fe400010f1c20 */
[----:B------:R-:W-:Y:S02]  /*1410*/  CS2R R32, SRZ ;  /* 0x0000000000207805 */ /* 0x000fe4000001ff00 */
[----:B------:R-:W-:Y:S01]  /*1420*/  FMNMX R61, R70, R61, !PT ;  /* 0x0000003d463d7209 */ /* 0x000fe20007800000 */
[----:B-1----:R-:W-:Y:S01]  /*1430*/  @P0 IMAD R51, R12, 0x7, RZ ;  /* 0x000000070c330824 */ /* 0x002fe200078e02ff */
[----:B------:R-:W-:-:S03]  /*1440*/  @P0 LEA R50, P2, R30, R18, 0x3 ;  /* 0x000000121e320211 */ /* 0x000fc600078418ff */
[----:B------:R-:W-:Y:S01]  /*1450*/  @P0 IMAD.IADD R31, R51, 0x1, R31 ;  /* 0x00000001331f0824 */ /* 0x000fe200078e021f */
[----:B------:R-:W-:Y:S01]  /*1460*/  ISETP.GE.U32.OR P1, PT, R16, R19, P1 ;  /* 0x000000131000720c */ /* 0x000fe20000f26470 */
[----:B------:R0:W5:Y:S01]  /*1470*/  @P0 LDG.E.64 R32, desc[UR6][R52.64] ;  /* 0x0000000634200981 */ /* 0x000162000c1e1b00 */
[----:B------:R-:W-:Y:S02]  /*1480*/  FMNMX R61, R58, R61, !PT ;  /* 0x0000003d3a3d7209 */ /* 0x000fe40007800000 */
[----:B------:R-:W-:Y:S02]  /*1490*/  @P0 LEA.HI.X R51, R30, R20, R31, 0x3, P2 ;  /* 0x000000141e330211 */ /* 0x000fe400010f1c1f */
[----:B------:R-:W-:-:S06]  /*14a0*/  CS2R R30, SRZ ;  /* 0x00000000001e7805 */ /* 0x000fcc000001ff00 */
[----:B------:R1:W5:Y:S01]  /*14b0*/  @P0 LDG.E.64 R30, desc[UR6][R50.64] ;  /* 0x00000006321e0981 */ /* 0x000362000c1e1b00 */
[----:B0-----:R-:W-:Y:S01]  /*14c0*/  IADD3 R52, P0, R16, R55, RZ ;  /* 0x0000003710347210 */ /* 0x001fe20007f1e0ff */
[----:B------:R-:W-:Y:S01]  /*14d0*/  BSSY B0, `(.L_x_31499) ;  /* 0x0000022000007945 */ /* 0x000fe20003800000 */
[----:B------:R-:W-:Y:S02]  /*14e0*/  @!P1 F2FP.BF16.F32.PACK_AB R29, R62, R29 ;  /* 0x0000001d3e1d923e */ /* 0x000fe400000010ff */
[----:B------:R-:W-:Y:S01]  /*14f0*/  FMNMX R65, R60, R61, !PT ;  /* 0x0000003d3c417209 */ /* 0x000fe20007800000 */
[----:B------:R-:W-:Y:S01]  /*1500*/  IMAD.X R53, RZ, RZ, R57, P0 ;  /* 0x000000ffff357224 */ /* 0x000fe200000e0639 */
[----:B------:R-:W-:Y:S02]  /*1510*/  @!P1 LEA R62, P0, R52, R8, 0x2 ;  /* 0x00000008343e9211 */ /* 0x000fe400078010ff */
[----:B------:R-:W-:Y:S01]  /*1520*/  @!P1 F2FP.BF16.F32.PACK_AB R59, R59, R54 ;  /* 0x000000363b3b923e */ /* 0x000fe200000010ff */
[----:B-1----:R-:W-:Y:S01]  /*1530*/  VIADD R50, R14, 0x3 ;  /* 0x000000030e327836 */ /* 0x002fe20000000000 */
[----:B------:R-:W-:-:S02]  /*1540*/  @!P1 LEA.HI.X R63, R52, R7, R53, 0x2, P0 ;  /* 0x00000007343f9211 */ /* 0x000fc400000f1435 */
[----:B------:R-:W-:Y:S02]  /*1550*/  @!P1 IADD3 R58, P0, R52, R11, RZ ;  /* 0x0000000b343a9210 */ /* 0x000fe40007f1e0ff */
[C---:B-----5:R-:W-:Y:S01]  /*1560*/  FSETP.GT.AND P3, PT, R49.reuse, RZ, PT ;  /* 0x000000ff3100720b */ /* 0x060fe20003f64000 */
[----:B------:R-:W-:Y:S01]  /*1570*/  FMUL R49, R49, R49 ;  /* 0x0000003131317220 */ /* 0x000fe20000400000 */
[----:B------:R-:W-:Y:S01]  /*1580*/  FSETP.GT.AND P2, PT, R48, RZ, PT ;  /* 0x000000ff3000720b */ /* 0x000fe20003f44000 */
[----:B------:R-:W-:Y:S01]  /*1590*/  @!P1 IMAD.X R61, R53, 0x1, R12, P0 ;  /* 0x00000001353d9824 */ /* 0x000fe200000e060c */
[----:B------:R-:W-:Y:S01]  /*15a0*/  @!P1 LEA R60, P0, R58, R8, 0x2 ;  /* 0x000000083a3c9211 */ /* 0x000fe200078010ff */
[----:B------:R-:W-:Y:S01]  /*15b0*/  @!P1 STG.E desc[UR6][R62.64], R29 ;  /* 0x0000001d3e009986 */ /* 0x000fe2000c101906 */
[----:B------:R-:W-:Y:S02]  /*15c0*/  FMNMX R51, R56, R65, !PT ;  /* 0x0000004138337209 */ /* 0x000fe40007800000 */
[----:B------:R-:W-:Y:S01]  /*15d0*/  @!P1 LEA.HI.X R61, R58, R7, R61, 0x2, P0 ;  /* 0x000000073a3d9211 */ /* 0x000fe200000f143d */
[----:B------:R-:W-:Y:S01]  /*15e0*/  VIADD R58, R13, 0x1d ;  /* 0x0000001d0d3a7836 */ /* 0x000fe20000000000 */
[----:B------:R-:W-:Y:S01]  /*15f0*/  ISETP.GE.U32.AND P0, PT, R50, R17, PT ;  /* 0x000000113200720c */ /* 0x000fe20003f06070 */
[----:B------:R-:W-:-:S02]  /*1600*/  FMUL R50, R48, R48 ;  /* 0x0000003030327220 */ /* 0x000fc40000400000 */
[----:B------:R0:W-:Y:S01]  /*1610*/  @!P1 STG.E desc[UR6][R60.64], R59 ;  /* 0x0000003b3c009986 */ /* 0x0001e2000c101906 */
[----:B------:R-:W-:Y:S02]  /*1620*/  LOP3.LUT R58, R58, 0x1f, RZ, 0xc0, !PT ;  /* 0x0000001f3a3a7812 */ /* 0x000fe400078ec0ff */
[----:B------:R-:W-:Y:S02]  /*1630*/  FSEL R50, R50, RZ, P2 ;  /* 0x000000ff32327208 */ /* 0x000fe40001000000 */
[----:B------:R-:W-:Y:S02]  /*1640*/  ISETP.LT.U32.AND P0, PT, R58, R19, !P0 ;  /* 0x000000133a00720c */ /* 0x000fe40004701070 */
[----:B0-----:R-:W-:Y:S01]  /*1650*/  FSEL R60, R49, RZ, P3 ;  /* 0x000000ff313c7208 */ /* 0x001fe20001800000 */
[----:B------:R-:W-:Y:S10]  /*1660*/  @P1 BRA `(.L_x_31500) ;  /* 0x0000000000201947 */ /* 0x000ff40003800000 */
[----:B------:R-:W-:Y:S02]  /*1670*/  LOP3.LUT R29, R42, 0xfffffffe, RZ, 0xc0, !PT ;  /* 0xfffffffe2a1d7812 */ /* 0x000fe400078ec0ff */
[----:B------:R-:W-:Y:S02]  /*1680*/  LOP3.LUT R49, R43, 0x3fffffff, RZ, 0xc0, !PT ;  /* 0x3fffffff2b317812 */ /* 0x000fe400078ec0ff */
[----:B------:R-:W-:-:S05]  /*1690*/  IADD3 R29, P2, R52, R29, RZ ;  /* 0x0000001d341d7210 */ /* 0x000fca0007f5e0ff */
[----:B------:R-:W-:Y:S01]  /*16a0*/  IMAD.X R54, R53, 0x1, R49, P2 ;  /* 0x0000000135367824 */ /* 0x000fe200010e0631 */
[----:B------:R-:W-:-:S04]  /*16b0*/  LEA R48, P2, R29, R8, 0x2 ;  /* 0x000000081d307211 */ /* 0x000fc800078410ff */
[----:B------:R-:W-:Y:S02]  /*16c0*/  LEA.HI.X R49, R29, R7, R54, 0x2, P2 ;  /* 0x000000071d317211 */ /* 0x000fe400010f1436 */
[----:B------:R-:W-:-:S05]  /*16d0*/  F2FP.BF16.F32.PACK_AB R29, R66, R39 ;  /* 0x00000027421d723e */ /* 0x000fca00000010ff */
[----:B------:R0:W-:Y:S02]  /*16e0*/  STG.E desc[UR6][R48.64], R29 ;  /* 0x0000001d30007986 */ /* 0x0001e4000c101906 */
.L_x_31500:
[----:B------:R-:W-:Y:S05]  /*16f0*/  BSYNC B0 ;  /* 0x0000000000007941 */ /* 0x000fea0003800000 */
.L_x_31499:
[----:B------:R-:W-:Y:S01]  /*1700*/  BSSY B0, `(.L_x_31501) ;  /* 0x000000b000007945 */ /* 0x000fe20003800000 */
[-C--:B------:R-:W-:Y:S01]  /*1710*/  FMUL R62, R50, R21.reuse ;  /* 0x00000015323e7220 */ /* 0x080fe20000400000 */
[----:B0-----:R-:W-:Y:S02]  /*1720*/  FMUL R29, R60, R21 ;  /* 0x000000153c1d7220 */ /* 0x001fe40000400000 */
[----:B------:R-:W-:Y:S05]  /*1730*/  @P1 BRA `(.L_x_31502) ;  /* 0x00000000001c1947 */ /* 0x000fea0003800000 */
[----:B------:R-:W-:-:S04]  /*1740*/  IMAD.WIDE.U32 R52, R11, 0x3, R52 ;  /* 0x000000030b347825 */ /* 0x000fc800078e0034 */
[----:B------:R-:W-:Y:S01]  /*1750*/  IMAD R49, R12, 0x3, RZ ;  /* 0x000000030c317824 */ /* 0x000fe200078e02ff */
[----:B------:R-:W-:-:S03]  /*1760*/  LEA R48, P1, R52, R8, 0x2 ;  /* 0x0000000834307211 */ /* 0x000fc600078210ff */
[----:B------:R-:W-:Y:S01]  /*1770*/  IMAD.IADD R49, R49, 0x1, R53 ;  /* 0x0000000131317824 */ /* 0x000fe200078e0235 */
[----:B------:R-:W-:-:S04]  /*1780*/  F2FP.BF16.F32.PACK_AB R53, R29, R62 ;  /* 0x0000003e1d35723e */ /* 0x000fc800000010ff */
[----:B------:R-:W-:-:S05]  /*1790*/  LEA.HI.X R49, R52, R7, R49, 0x2, P1 ;  /* 0x0000000734317211 */ /* 0x000fca00008f1431 */
[----:B------:R0:W-:Y:S02]  /*17a0*/  STG.E desc[UR6][R48.64], R53 ;  /* 0x0000003530007986 */ /* 0x0001e4000c101906 */
.L_x_31502:
[----:B------:R-:W-:Y:S05]  /*17b0*/  BSYNC B0 ;  /* 0x0000000000007941 */ /* 0x000fea0003800000 */
.L_x_31501:
[----:B0-----:R-:W-:Y:S01]  /*17c0*/  IMAD.WIDE.U32 R48, R42, 0x2, RZ ;  /* 0x000000022a307825 */ /* 0x001fe200078e00ff */
[----:B------:R-:W-:Y:S02]  /*17d0*/  LEA R41, P1, R11, R55, 0x2 ;  /* 0x000000370b297211 */ /* 0x000fe400078210ff */
[----:B------:R-:W-:Y:S01]  /*17e0*/  FMNMX R63, R64, R51, !PT ;  /* 0x00000033403f7209 */ /* 0x000fe20007800000 */
[----:B------:R-:W-:Y:S01]  /*17f0*/  IMAD.SHL.U32 R53, R43, 0x2, RZ ;  /* 0x000000022b357824 */ /* 0x000fe200078e00ff */
[----:B------:R-:W-:Y:S02]  /*1800*/  IADD3 R52, P2, R58, R41, RZ ;  /* 0x000000293a347210 */ /* 0x000fe40007f5e0ff */
[----:B------:R-:W-:Y:S01]  /*1810*/  LEA.HI.X R59, R11, R57, R12, 0x2, P1 ;  /* 0x000000390b3b7211 */ /* 0x000fe200008f140c */
[----:B------:R-:W-:Y:S01]  /*1820*/  IMAD.IADD R53, R49, 0x1, R53 ;  /* 0x0000000131357824 */ /* 0x000fe200078e0235 */
[----:B------:R-:W-:-:S04]  /*1830*/  @P0 LOP3.LUT R49, R48, 0xfffffffc, RZ, 0xc0, !PT ;  /* 0xfffffffc30310812 */ /* 0x000fc800078ec0ff */
[----:B------:R-:W-:Y:S01]  /*1840*/  @P0 LOP3.LUT R51, R53, 0x1fffffff, RZ, 0xc0, !PT ;  /* 0x1fffffff35330812 */ /* 0x000fe200078ec0ff */
[----:B------:R-:W-:Y:S01]  /*1850*/  IMAD.X R53, RZ, RZ, R59, P2 ;  /* 0x000000ffff357224 */ /* 0x000fe200010e063b */
[----:B------:R-:W-:Y:S01]  /*1860*/  @P0 IADD3 R49, P1, R49, R52, RZ ;  /* 0x0000003431310210 */ /* 0x000fe20007f3e0ff */
[----:B------:R-:W-:Y:S01]  /*1870*/  @P0 IMAD R55, R12, 0x5, RZ ;  /* 0x000000050c370824 */ /* 0x000fe200078e02ff */
[----:B------:R-:W-:-:S03]  /*1880*/  FMNMX R63, R50, R63, !PT ;  /* 0x0000003f323f7209 */ /* 0x000fc60007800000 */
[--C-:B------:R-:W-:Y:S01]  /*1890*/  @P0 IMAD.X R48, R51, 0x1, R53.reuse, P1 ;  /* 0x0000000133300824 */ /* 0x100fe200008e0635 */
[----:B------:R-:W-:Y:S01]  /*18a0*/  @P0 LEA R56, P1, R49, R18, 0x3 ;  /* 0x0000001231380211 */ /* 0x000fe200078218ff */
[----:B------:R-:W-:-:S03]  /*18b0*/  @P0 IMAD.WIDE.U32 R50, R11, 0x5, R52 ;  /* 0x000000050b320825 */ /* 0x000fc600078e0034 */
[----:B------:R-:W-:Y:S01]  /*18c0*/  @P0 LEA.HI.X R57, R49, R20, R48, 0x3, P1 ;  /* 0x0000001431390211 */ /* 0x000fe200008f1c30 */
[----:B------:R-:W-:Y:S01]  /*18d0*/  @P0 IMAD.IADD R51, R55, 0x1, R51 ;  /* 0x0000000137330824 */ /* 0x000fe200078e0233 */
[C---:B------:R-:W-:Y:S02]  /*18e0*/  @P0 LEA R54, P1, R50.reuse, R18, 0x3 ;  /* 0x0000001232360211 */ /* 0x040fe400078218ff */
[----:B------:R-:W-:Y:S01]  /*18f0*/  CS2R R48, SRZ ;  /* 0x0000000000307805 */ /* 0x000fe2000001ff00 */
[----:B------:R-:W0:Y:S01]  /*1900*/  F2F.BF16.F32 R22, R22 ;  /* 0x0000001600167304 */ /* 0x000e220000202000 */
[----:B------:R-:W-:Y:S02]  /*1910*/  @P0 LEA.HI.X R55, R50, R20, R51, 0x3, P1 ;  /* 0x0000001432370211 */ /* 0x000fe400008f1c33 */
[----:B------:R-:W-:Y:S02]  /*1920*/  CS2R R50, SRZ ;  /* 0x0000000000327805 */ /* 0x000fe4000001ff00 */
[----:B------:R-:W-:Y:S01]  /*1930*/  F2FP.BF16.F32.PACK_AB R3, RZ, R3 ;  /* 0x00000003ff03723e */ /* 0x000fe200000010ff */
[----:B------:R1:W5:Y:S03]  /*1940*/  @P0 LDG.E.64 R48, desc[UR6][R56.64] ;  /* 0x0000000638300981 */ /* 0x000366000c1e1b00 */
[----:B------:R-:W-:Y:S01]  /*1950*/  LOP3.LUT R3, R3, 0xffff, RZ, 0xc0, !PT ;  /* 0x0000ffff03037812 */ /* 0x000fe200078ec0ff */
[----:B------:R2:W5:Y:S01]  /*1960*/  @P0 LDG.E.64 R50, desc[UR6][R54.64] ;  /* 0x0000000636320981 */ /* 0x000562000c1e1b00 */
[----:B------:R-:W-:-:S02]  /*1970*/  FMNMX R63, R60, R63, !PT ;  /* 0x0000003f3c3f7209 */ /* 0x000fc40007800000 */
[----:B-1----:R-:W-:Y:S02]  /*1980*/  F2FP.BF16.F32.PACK_AB R56, RZ, R5 ;  /* 0x00000005ff38723e */ /* 0x002fe400000010ff */
[----:B------:R-:W-:Y:S01]  /*1990*/  SHF.L.U64.HI R5, R3, 0x10, RZ ;  /* 0x0000001003057819 */ /* 0x000fe200000102ff */
[----:B--2---:R-:W-:Y:S01]  /*19a0*/  @P0 IMAD.MOV.U32 R54, RZ, RZ, R52 ;  /* 0x000000ffff360224 */ /* 0x004fe200078e0034 */
[----:B------:R-:W-:Y:S01]  /*19b0*/  PRMT R56, R56, 0x5410, R3 ;  /* 0x0000541038387816 */ /* 0x000fe20000000003 */
[----:B------:R-:W-:Y:S01]  /*19c0*/  @P0 IMAD.MOV.U32 R55, RZ, RZ, R53 ;  /* 0x000000ffff370224 */ /* 0x000fe200078e0035 */
[----:B0-----:R-:W-:Y:S01]  /*19d0*/  LOP3.LUT R5, R5, R22, RZ, 0xfc, !PT ;  /* 0x0000001605057212 */ /* 0x001fe200078efcff */
[----:B------:R-:W-:Y:S02]  /*19e0*/  @P0 IMAD R3, R12, 0x6, RZ ;  /* 0x000000060c030824 */ /* 0x000fe400078e02ff */
[----:B------:R-:W-:Y:S01]  /*19f0*/  @P0 IMAD.WIDE.U32 R54, R11, 0x6, R54 ;  /* 0x000000060b360825 */ /* 0x000fe200078e0036 */
[----:B------:R-:W0:Y:S01]  /*1a00*/  F2F.BF16.F32 R22, R25 ;  /* 0x0000001900167304 */ /* 0x000e220000202000 */
[----:B------:R-:W-:-:S02]  /*1a10*/  F2FP.BF16.F32.PACK_AB R2, RZ, R2 ;  /* 0x00000002ff02723e */ /* 0x000fc400000010ff */
[----:B------:R-:W-:Y:S01]  /*1a20*/  @P0 IMAD.IADD R3, R3, 0x1, R55 ;  /* 0x0000000103030824 */ /* 0x000fe200078e0237 */
[----:B------:R-:W-:Y:S02]  /*1a30*/  @P0 LEA R60, P1, R54, R18, 0x3 ;  /* 0x00000012363c0211 */ /* 0x000fe400078218ff */
[----:B------:R-:W-:Y:S02]  /*1a40*/  LOP3.LUT R2, R2, 0xffff, RZ, 0xc0, !PT ;  /* 0x0000ffff02027812 */ /* 0x000fe400078ec0ff */
[----:B------:R-:W-:Y:S02]  /*1a50*/  @P0 LEA.HI.X R61, R54, R20, R3, 0x3, P1 ;  /* 0x00000014363d0211 */ /* 0x000fe400008f1c03 */
[----:B------:R-:W-:Y:S02]  /*1a60*/  CS2R R54, SRZ ;  /* 0x0000000000367805 */ /* 0x000fe4000001ff00 */
[----:B------:R-:W-:-:S04]  /*1a70*/  F2FP.BF16.F32.PACK_AB R3, RZ, R4 ;  /* 0x00000004ff03723e */ /* 0x000fc800000010ff */
[----:B------:R-:W-:Y:S01]  /*1a80*/  PRMT R4, R3, 0x5410, R2 ;  /* 0x0000541003047816 */ /* 0x000fe20000000002 */
[----:B------:R1:W5:Y:S01]  /*1a90*/  @P0 LDG.E.64 R54, desc[UR6][R60.64] ;  /* 0x000000063c360981 */ /* 0x000362000c1e1b00 */
[----:B------:R-:W-:Y:S01]  /*1aa0*/  SHF.L.U64.HI R3, R2, 0x10, RZ ;  /* 0x0000001002037819 */ /* 0x000fe200000102ff */
[----:B------:R-:W-:-:S03]  /*1ab0*/  @P0 IMAD.MOV.U32 R2, RZ, RZ, R52 ;  /* 0x000000ffff020224 */ /* 0x000fc600078e0034 */
[----:B0-----:R-:W-:Y:S01]  /*1ac0*/  LOP3.LUT R22, R3, R22, RZ, 0xfc, !PT ;  /* 0x0000001603167212 */ /* 0x001fe200078efcff */
[----:B------:R-:W-:Y:S02]  /*1ad0*/  @P0 IMAD.MOV.U32 R3, RZ, RZ, R53 ;  /* 0x000000ffff030224 */ /* 0x000fe400078e0035 */
[----:B------:R-:W-:-:S04]  /*1ae0*/  @P0 IMAD.WIDE.U32 R2, R11, 0x7, R2 ;  /* 0x000000070b020825 */ /* 0x000fc800078e0002 */
[----:B-1----:R-:W-:Y:S01]  /*1af0*/  @P0 IMAD R61, R12, 0x7, RZ ;  /* 0x000000070c3d0824 */ /* 0x002fe200078e02ff */
[----:B------:R-:W-:-:S03]  /*1b00*/  @P0 LEA R60, P1, R2, R18, 0x3 ;  /* 0x00000012023c0211 */ /* 0x000fc600078218ff */
[----:B------:R-:W-:Y:S02]  /*1b10*/  @P0 IMAD.IADD R3, R61, 0x1, R3 ;  /* 0x000000013d030824 */ /* 0x000fe400078e0203 */
[----:B------:R-:W-:-:S03]  /*1b20*/  VIADD R18, R14, 0x2 ;  /* 0x000000020e127836 */ /* 0x000fc60000000000 */
[----:B------:R-:W-:Y:S02]  /*1b30*/  @P0 LEA.HI.X R61, R2, R20, R3, 0x3, P1 ;  /* 0x00000014023d0211 */ /* 0x000fe400008f1c03 */
[----:B------:R-:W-:Y:S02]  /*1b40*/  CS2R R2, SRZ ;  /* 0x0000000000027805 */ /* 0x000fe4000001ff00 */
[----:B------:R-:W-:-:S04]  /*1b50*/  FSETP.GT.AND P1, PT, R32, RZ, PT ;  /* 0x000000ff2000720b */ /* 0x000fc80003f24000 */
[----:B------:R0:W5:Y:S01]  /*1b60*/  @P0 LDG.E.64 R2, desc[UR6][R60.64] ;  /* 0x000000063c020981 */ /* 0x000162000c1e1b00 */
[----:B------:R-:W-:Y:S01]  /*1b70*/  ISETP.GE.U32.AND P0, PT, R18, R17, PT ;  /* 0x000000111200720c */ /* 0x000fe20003f06070 */
[----:B------:R-:W-:Y:S01]  /*1b80*/  FMUL R32, R32, R32 ;  /* 0x0000002020207220 */ /* 0x000fe20000400000 */
[C---:B------:R-:W-:Y:S01]  /*1b90*/  FSETP.GT.AND P2, PT, R33.reuse, RZ, PT ;  /* 0x000000ff2100720b */ /* 0x040fe20003f44000 */
[----:B------:R-:W-:Y:S01]  /*1ba0*/  FMUL R33, R33, R33 ;  /* 0x0000002121217220 */ /* 0x000fe20000400000 */
[----:B------:R-:W-:Y:S01]  /*1bb0*/  ISETP.GE.U32.OR P0, PT, R28, R19, P0 ;  /* 0x000000131c00720c */ /* 0x000fe20000706470 */
[----:B------:R-:W-:Y:S01]  /*1bc0*/  F2F.BF16.F32 R62, R62 ;  /* 0x0000003e003e7304 */ /* 0x000fe20000202000 */
[----:B------:R-:W-:Y:S01]  /*1bd0*/  FSEL R18, R32, RZ, P1 ;  /* 0x000000ff20127208 */ /* 0x000fe20000800000 */
[----:B------:R-:W-:Y:S01]  /*1be0*/  BSSY B0, `(.L_x_31503) ;  /* 0x0000040000007945 */ /* 0x000fe20003800000 */
[----:B------:R-:W-:Y:S02]  /*1bf0*/  IADD3 R32, P1, R28, R41, RZ ;  /* 0x000000291c207210 */ /* 0x000fe40007f3e0ff */
[----:B------:R-:W-:Y:S01]  /*1c00*/  FSEL R20, R33, RZ, P2 ;  /* 0x000000ff21147208 */ /* 0x000fe20001000000 */
[----:B------:R-:W-:Y:S01]  /*1c10*/  FMUL R41, R18, R21 ;  /* 0x0000001512297220 */ /* 0x000fe20000400000 */
[----:B------:R-:W-:Y:S01]  /*1c20*/  FMNMX R63, R63, R18, !PT ;  /* 0x000000123f3f7209 */ /* 0x000fe20007800000 */
[----:B------:R-:W-:Y:S01]  /*1c30*/  IMAD.X R33, RZ, RZ, R59, P1 ;  /* 0x000000ffff217224 */ /* 0x000fe200008e063b */
[C---:B------:R-:W-:Y:S01]  /*1c40*/  FSETP.GT.AND P2, PT, R37.reuse, RZ, PT ;  /* 0x000000ff2500720b */ /* 0x040fe20003f44000 */
[----:B------:R-:W-:Y:S01]  /*1c50*/  FMUL R37, R37, R37 ;  /* 0x0000002525257220 */ /* 0x000fe20000400000 */
[C---:B------:R-:W-:Y:S01]  /*1c60*/  FMNMX R63, R20.reuse, R63, !PT ;  /* 0x0000003f143f7209 */ /* 0x040fe20007800000 */
[----:B------:R-:W-:Y:S01]  /*1c70*/  FMUL R20, R20, R21 ;  /* 0x0000001514147220 */ /* 0x000fe20000400000 */
[----:B------:R-:W-:-:S02]  /*1c80*/  @!P0 LEA R64, P1, R32, R8, 0x2 ;  /* 0x0000000820408211 */ /* 0x000fc400078210ff */
[----:B------:R-:W-:Y:S02]  /*1c90*/  FSEL R37, R37, RZ, P2 ;  /* 0x000000ff25257208 */ /* 0x000fe40001000000 */
[C---:B------:R-:W-:Y:S02]  /*1ca0*/  @!P0 LEA.HI.X R65, R32.reuse, R7, R33, 0x2, P1 ;  /* 0x0000000720418211 */ /* 0x040fe400008f1421 */
[----:B------:R-:W-:Y:S02]  /*1cb0*/  @!P0 IADD3 R18, P1, R32, R11, RZ ;  /* 0x0000000b20128210 */ /* 0x000fe40007f3e0ff */
[----:B------:R-:W-:Y:S02]  /*1cc0*/  @!P0 F2FP.BF16.F32.PACK_AB R25, R20, R41 ;  /* 0x000000291419823e */ /* 0x000fe400000010ff */
[----:B------:R-:W-:Y:S01]  /*1cd0*/  F2F.BF16.F32 R41, R41 ;  /* 0x0000002900297304 */ /* 0x000fe20000202000 */
[----:B------:R-:W-:Y:S01]  /*1ce0*/  @!P0 IMAD.X R59, R33, 0x1, R12, P1 ;  /* 0x00000001213b8824 */ /* 0x000fe200008e060c */
[C---:B0-----:R-:W-:Y:S01]  /*1cf0*/  @!P0 LEA R60, P1, R18.reuse, R8, 0x2 ;  /* 0x00000008123c8211 */ /* 0x041fe200078210ff */
[----:B------:R0:W-:Y:S01]  /*1d00*/  @!P0 STG.E desc[UR6][R64.64], R25 ;  /* 0x0000001940008986 */ /* 0x0001e2000c101906 */
[C---:B------:R-:W-:Y:S01]  /*1d10*/  FSETP.GT.AND P3, PT, R35.reuse, RZ, PT ;  /* 0x000000ff2300720b */ /* 0x040fe20003f64000 */
[----:B------:R-:W-:Y:S01]  /*1d20*/  FMUL R35, R35, R35 ;  /* 0x0000002323237220 */ /* 0x000fe20000400000 */
[----:B------:R-:W-:Y:S01]  /*1d30*/  @!P0 LEA.HI.X R61, R18, R7, R59, 0x2, P1 ;  /* 0x00000007123d8211 */ /* 0x000fe200008f143b */
[----:B------:R-:W-:Y:S01]  /*1d40*/  FMUL R59, R37, R21 ;  /* 0x00000015253b7220 */ /* 0x000fe20000400000 */
[C---:B------:R-:W-:Y:S01]  /*1d50*/  FSETP.GT.AND P1, PT, R36.reuse, RZ, PT ;  /* 0x000000ff2400720b */ /* 0x040fe20003f24000 */
[----:B------:R-:W-:Y:S01]  /*1d60*/  FMUL R36, R36, R36 ;  /* 0x0000002424247220 */ /* 0x000fe20000400000 */
[C---:B------:R-:W-:Y:S01]  /*1d70*/  FSETP.GT.AND P2, PT, R30.reuse, RZ, PT ;  /* 0x000000ff1e00720b */ /* 0x040fe20003f44000 */
[----:B------:R-:W-:-:S03]  /*1d80*/  FMUL R30, R30, R30 ;  /* 0x0000001e1e1e7220 */ /* 0x000fc60000400000 */
[----:B------:R-:W-:Y:S02]  /*1d90*/  FSEL R36, R36, RZ, P1 ;  /* 0x000000ff24247208 */ /* 0x000fe40000800000 */
[C---:B------:R-:W-:Y:S01]  /*1da0*/  FSETP.GT.AND P1, PT, R34.reuse, RZ, PT ;  /* 0x000000ff2200720b */ /* 0x040fe20003f24000 */
[----:B------:R-:W-:Y:S01]  /*1db0*/  FMUL R34, R34, R34 ;  /* 0x0000002222227220 */ /* 0x000fe20000400000 */
[C---:B0-----:R-:W-:Y:S01]  /*1dc0*/  FMNMX R64, R36.reuse, R63, !PT ;  /* 0x0000003f24407209 */ /* 0x041fe20007800000 */
[----:B------:R-:W-:-:S03]  /*1dd0*/  FMUL R68, R36, R21 ;  /* 0x0000001524447220 */ /* 0x000fc60000400000 */
[----:B------:R-:W-:Y:S01]  /*1de0*/  FSEL R66, R34, RZ, P1 ;  /* 0x000000ff22427208 */ /* 0x000fe20000800000 */
[----:B------:R-:W0:Y:S01]  /*1df0*/  F2F.BF16.F32 R36, R68 ;  /* 0x0000004400247304 */ /* 0x000e220000202000 */
[----:B------:R-:W-:Y:S02]  /*1e00*/  @!P0 F2FP.BF16.F32.PACK_AB R65, R59, R68 ;  /* 0x000000443b41823e */ /* 0x000fe400000010ff */
[----:B------:R-:W-:Y:S01]  /*1e10*/  FMNMX R64, R37, R64, !PT ;  /* 0x0000004025407209 */ /* 0x000fe20007800000 */
[C---:B------:R-:W-:Y:S02]  /*1e20*/  FMUL R63, R66.reuse, R21 ;  /* 0x00000015423f7220 */ /* 0x040fe40000400000 */
[----:B------:R1:W-:Y:S01]  /*1e30*/  @!P0 STG.E desc[UR6][R60.64], R65 ;  /* 0x000000413c008986 */ /* 0x0003e2000c101906 */
[----:B------:R-:W-:Y:S01]  /*1e40*/  FMNMX R64, R66, R64, !PT ;  /* 0x0000004042407209 */ /* 0x000fe20007800000 */
[----:B------:R-:W2:Y:S01]  /*1e50*/  F2F.BF16.F32 R25, R63 ;  /* 0x0000003f00197304 */ /* 0x000ea20000202000 */
[----:B0-----:R-:W-:-:S04]  /*1e60*/  IMAD.WIDE.U32 R36, R36, 0x10000, RZ ;  /* 0x0001000024247825 */ /* 0x001fc800078e00ff */
[----:B-1----:R-:W-:Y:S01]  /*1e70*/  IMAD.SHL.U32 R61, R42, 0x2, RZ ;  /* 0x000000022a3d7824 */ /* 0x002fe200078e00ff */
[----:B------:R-:W-:Y:S02]  /*1e80*/  LOP3.LUT R18, R36, R41, RZ, 0xfc, !PT ;  /* 0x0000002924127212 */ /* 0x000fe400078efcff */
[----:B--2---:R-:W-:Y:S01]  /*1e90*/  LOP3.LUT R25, R37, R25, RZ, 0xfc, !PT ;  /* 0x0000001925197212 */ /* 0x004fe200078efcff */
[----:B------:R-:W-:Y:S01]  /*1ea0*/  IMAD.U32 R37, R62, 0x10000, RZ ;  /* 0x000100003e257824 */ /* 0x000fe200078e00ff */
[----:B------:R-:W-:-:S04]  /*1eb0*/  LOP3.LUT R61, R61, 0xfffffffc, RZ, 0xc0, !PT ;  /* 0xfffffffc3d3d7812 */ /* 0x000fc800078ec0ff */
[----:B------:R-:W-:Y:S01]  /*1ec0*/  LOP3.LUT R41, R26, R37, RZ, 0xfc, !PT ;  /* 0x000000251a297212 */ /* 0x000fe200078efcff */
[----:B------:R-:W-:Y:S01]  /*1ed0*/  VIADD R26, R14, 0x3 ;  /* 0x000000030e1a7836 */ /* 0x000fe20000000000 */
[----:B------:R-:W-:Y:S02]  /*1ee0*/  IADD3 R34, P4, R61, R52, RZ ;  /* 0x000000343d227210 */ /* 0x000fe40007f9e0ff */
[----:B------:R-:W-:Y:S02]  /*1ef0*/  SHF.L.U64.HI R37, R42, 0x1, R43 ;  /* 0x000000012a257819 */ /* 0x000fe4000001022b */
[----:B------:R-:W-:Y:S02]  /*1f00*/  FSEL R52, R35, RZ, P3 ;  /* 0x000000ff23347208 */ /* 0x000fe40001800000 */
[----:B------:R-:W-:Y:S01]  /*1f10*/  ISETP.GE.U32.AND P1, PT, R26, R17, PT ;  /* 0x000000111a00720c */ /* 0x000fe20003f26070 */
[----:B------:R-:W-:Y:S01]  /*1f20*/  IMAD.X R35, R37, 0x1, R53, P4 ;  /* 0x0000000125237824 */ /* 0x000fe200020e0635 */
[C---:B------:R-:W-:Y:S01]  /*1f30*/  FMNMX R53, R52.reuse, R64, !PT ;  /* 0x0000004034357209 */ /* 0x040fe20007800000 */
[----:B------:R-:W-:Y:S01]  /*1f40*/  FMUL R52, R52, R21 ;  /* 0x0000001534347220 */ /* 0x000fe20000400000 */
[----:B------:R-:W-:Y:S09]  /*1f50*/  @P0 BRA `(.L_x_31504) ;  /* 0x0000000000200947 */ /* 0x000ff20003800000 */
        /* <DEDUP_REMOVED lines=8> */
.L_x_31504:
[----:B------:R-:W-:Y:S05]  /*1fe0*/  BSYNC B0 ;  /* 0x0000000000007941 */ /* 0x000fea0003800000 */
.L_x_31503:
[C---:B------:R-:W-:Y:S01]  /*1ff0*/  FMUL R26, R31.reuse, R31 ;  /* 0x0000001f1f1a7220 */ /* 0x040fe20000400000 */
[----:B------:R-:W-:Y:S01]  /*2000*/  FSETP.GT.AND P3, PT, R31, RZ, PT ;  /* 0x000000ff1f00720b */ /* 0x000fe20003f64000 */
[----:B-----5:R-:W-:Y:S01]  /*2010*/  FMUL R60, R48, R48 ;  /* 0x00000030303c7220 */ /* 0x020fe20000400000 */
[----:B------:R-:W-:Y:S01]  /*2020*/  FSEL R30, R30, RZ, P2 ;  /* 0x000000ff1e1e7208 */ /* 0x000fe20001000000 */
[----:B------:R-:W-:Y:S01]  /*2030*/  BSSY B0, `(.L_x_31505) ;  /* 0x0000013000007945 */ /* 0x000fe20003800000 */
[----:B------:R-:W-:Y:S01]  /*2040*/  FSETP.GT.AND P2, PT, R48, RZ, PT ;  /* 0x000000ff3000720b */ /* 0x000fe20003f44000 */
[C---:B------:R-:W-:Y:S01]  /*2050*/  FMUL R48, R49.reuse, R49 ;  /* 0x0000003131307220 */ /* 0x040fe20000400000 */
[----:B------:R-:W-:Y:S01]  /*2060*/  FSEL R26, R26, RZ, P3 ;  /* 0x000000ff1a1a7208 */ /* 0x000fe20001800000 */
[----:B0-----:R-:W-:Y:S01]  /*2070*/  FMUL R37, R30, R21 ;  /* 0x000000151e257220 */ /* 0x001fe20000400000 */
[----:B------:R-:W-:Y:S02]  /*2080*/  FSETP.GT.AND P4, PT, R49, RZ, PT ;  /* 0x000000ff3100720b */ /* 0x000fe40003f84000 */
[----:B------:R-:W-:Y:S01]  /*2090*/  ISETP.GE.U32.OR P1, PT, R58, R19, P1 ;  /* 0x000000133a00720c */ /* 0x000fe20000f26470 */
[----:B------:R-:W-:Y:S01]  /*20a0*/  FMUL R36, R26, R21 ;  /* 0x000000151a247220 */ /* 0x000fe20000400000 */
[----:B------:R-:W-:-:S02]  /*20b0*/  FMNMX R53, R30, R53, !PT ;  /* 0x000000351e357209 */ /* 0x000fc40007800000 */
[----:B------:R-:W-:Y:S02]  /*20c0*/  FSEL R60, R60, RZ, P2 ;  /* 0x000000ff3c3c7208 */ /* 0x000fe40001000000 */
[----:B------:R-:W-:Y:S01]  /*20d0*/  FSEL R48, R48, RZ, P4 ;  /* 0x000000ff30307208 */ /* 0x000fe20002000000 */
[----:B------:R-:W-:Y:S06]  /*20e0*/  @P0 BRA `(.L_x_31506) ;  /* 0x00000000001c0947 */ /* 0x000fec0003800000 */
[----:B------:R-:W-:-:S04]  /*20f0*/  IMAD.WIDE.U32 R32, R11, 0x3, R32 ;  /* 0x000000030b207825 */ /* 0x000fc800078e0020 */
[----:B------:R-:W-:Y:S01]  /*2100*/  IMAD R31, R12, 0x3, RZ ;  /* 0x000000030c1f7824 */ /* 0x000fe200078e02ff */
[----:B------:R-:W-:-:S03]  /*2110*/  LEA R30, P0, R32, R8, 0x2 ;  /* 0x00000008201e7211 */ /* 0x000fc600078010ff */
[----:B------:R-:W-:Y:S01]  /*2120*/  IMAD.IADD R31, R31, 0x1, R33 ;  /* 0x000000011f1f7824 */ /* 0x000fe200078e0221 */
[----:B------:R-:W-:-:S04]  /*2130*/  F2FP.BF16.F32.PACK_AB R33, R36, R37 ;  /* 0x000000252421723e */ /* 0x000fc800000010ff */
[----:B------:R-:W-:-:S05]  /*2140*/  LEA.HI.X R31, R32, R7, R31, 0x2, P0 ;  /* 0x00000007201f7211 */ /* 0x000fca00000f141f */
[----:B------:R0:W-:Y:S02]  /*2150*/  STG.E desc[UR6][R30.64], R33 ;  /* 0x000000211e007986 */ /* 0x0001e4000c101906 */
.L_x_31506:
[----:B------:R-:W-:Y:S05]  /*2160*/  BSYNC B0 ;  /* 0x0000000000007941 */ /* 0x000fea0003800000 */
.L_x_31505:
[----:B------:R-:W1:Y:S01]  /*2170*/  F2F.BF16.F32 R29, R29 ;  /* 0x0000001d001d7304 */ /* 0x000e620000202000 */
[----:B0-----:R-:W-:Y:S01]  /*2180*/  @!P1 LEA R30, P0, R34, R8, 0x2 ;  /* 0x00000008221e9211 */ /* 0x001fe200078010ff */
[-C--:B------:R-:W-:Y:S01]  /*2190*/  FMUL R49, R60, R21.reuse ;  /* 0x000000153c317220 */ /* 0x080fe20000400000 */
[----:B------:R-:W-:Y:S01]  /*21a0*/  FMUL R32, R48, R21 ;  /* 0x0000001530207220 */ /* 0x000fe20000400000 */
[----:B------:R-:W-:Y:S01]  /*21b0*/  FMNMX R53, R26, R53, !PT ;  /* 0x000000351a357209 */ /* 0x000fe20007800000 */
[----:B------:R-:W-:Y:S01]  /*21c0*/  BSSY B0, `(.L_x_31507) ;  /* 0x000003f000007945 */ /* 0x000fe20003800000 */
[----:B------:R-:W-:Y:S02]  /*21d0*/  @!P1 LEA.HI.X R31, R34, R7, R35, 0x2, P0 ;  /* 0x00000007221f9211 */ /* 0x000fe400000f1423 */
[----:B------:R-:W-:Y:S01]  /*21e0*/  @!P1 F2FP.BF16.F32.PACK_AB R39, R32, R49 ;  /* 0x000000312027923e */ /* 0x000fe200000010ff */
[----:B------:R-:W0:Y:S01]  /*21f0*/  F2F.BF16.F32 R57, R23 ;  /* 0x0000001700397304 */ /* 0x000e220000202000 */
[----:B------:R-:W-:-:S02]  /*2200*/  IADD3 R33, P0, R42, 0x3f, RZ ;  /* 0x0000003f2a217810 */ /* 0x000fc40007f1e0ff */
[C---:B------:R-:W-:Y:S01]  /*2210*/  FSETP.GT.AND P2, PT, R51.reuse, RZ, PT ;  /* 0x000000ff3300720b */ /* 0x040fe20003f44000 */
[----:B------:R0:W-:Y:S01]  /*2220*/  @!P1 STG.E desc[UR6][R30.64], R39 ;  /* 0x000000271e009986 */ /* 0x0001e2000c101906 */
[----:B------:R-:W-:Y:S01]  /*2230*/  FMUL R51, R51, R51 ;  /* 0x0000003333337220 */ /* 0x000fe20000400000 */
[----:B------:R-:W-:Y:S01]  /*2240*/  IMAD.X R62, RZ, RZ, R43, P0 ;  /* 0x000000ffff3e7224 */ /* 0x000fe200000e062b */
[----:B------:R-:W-:Y:S01]  /*2250*/  FSETP.GT.AND P3, PT, R54, RZ, PT ;  /* 0x000000ff3600720b */ /* 0x000fe20003f64000 */
[----:B-1----:R-:W-:Y:S01]  /*2260*/  IMAD.U32 R26, R29, 0x10000, RZ ;  /* 0x000100001d1a7824 */ /* 0x002fe200078e00ff */
[----:B------:R-:W-:Y:S01]  /*2270*/  FMNMX R29, R53, R60, !PT ;  /* 0x0000003c351d7209 */ /* 0x000fe20007800000 */
[----:B------:R1:W2:Y:S01]  /*2280*/  F2F.BF16.F32 R23, R52 ;  /* 0x0000003400177304 */ /* 0x0002a20000202000 */
[----:B------:R-:W-:Y:S02]  /*2290*/  FSETP.GT.AND P4, PT, R55, RZ, PT ;  /* 0x000000ff3700720b */ /* 0x000fe40003f84000 */
[----:B------:R-:W-:Y:S01]  /*22a0*/  FMNMX R29, R48, R29, !PT ;  /* 0x0000001d301d7209 */ /* 0x000fe20007800000 */
[----:B------:R-:W-:Y:S01]  /*22b0*/  FMUL R48, R2, R2 ;  /* 0x0000000202307220 */ /* 0x000fe20000400000 */
[----:B------:R-:W-:Y:S01]  /*22c0*/  SHF.R.U32.HI R63, RZ, 0x6, R62 ;  /* 0x00000006ff3f7819 */ /* 0x000fe2000001163e */
[----:B0-----:R-:W-:Y:S01]  /*22d0*/  IMAD.U32 R30, R57, 0x10000, RZ ;  /* 0x00010000391e7824 */ /* 0x001fe200078e00ff */
[----:B------:R-:W-:Y:S01]  /*22e0*/  @!P1 IADD3 R31, P0, R34, R11, RZ ;  /* 0x0000000b221f9210 */ /* 0x000fe20007f1e0ff */
[----:B------:R-:W0:Y:S01]  /*22f0*/  F2F.BF16.F32 R24, R24 ;  /* 0x0000001800187304 */ /* 0x000e220000202000 */
[----:B------:R-:W-:Y:S01]  /*2300*/  LOP3.LUT R39, R27, R26, RZ, 0xfc, !PT ;  /* 0x0000001a1b277212 */ /* 0x000fe200078efcff */
[----:B-1----:R-:W-:Y:S01]  /*2310*/  FMUL R52, R54, R54 ;  /* 0x0000003636347220 */ /* 0x002fe20000400000 */
[----:B------:R-:W-:Y:S01]  /*2320*/  LOP3.LUT R57, R5, R30, RZ, 0xfc, !PT ;  /* 0x0000001e05397212 */ /* 0x000fe200078efcff */
[----:B------:R-:W-:Y:S01]  /*2330*/  @!P1 IMAD.X R60, R35, 0x1, R12, P0 ;  /* 0x00000001233c9824 */ /* 0x000fe200000e060c */
[----:B------:R-:W-:-:S02]  /*2340*/  @!P1 LEA R26, P0, R31, R8, 0x2 ;  /* 0x000000081f1a9211 */ /* 0x000fc400078010ff */
[----:B------:R-:W-:Y:S01]  /*2350*/  FSEL R54, R51, RZ, P2 ;  /* 0x000000ff33367208 */ /* 0x000fe20001000000 */
[----:B------:R-:W1:Y:S01]  /*2360*/  F2F.BF16.F32 R59, R59 ;  /* 0x0000003b003b7304 */ /* 0x000e620000202000 */
[----:B------:R-:W-:Y:S02]  /*2370*/  @!P1 LEA.HI.X R27, R31, R7, R60, 0x2, P0 ;  /* 0x000000071f1b9211 */ /* 0x000fe400000f143c */
[C---:B------:R-:W-:Y:S01]  /*2380*/  FSETP.GT.AND P0, PT, R50.reuse, RZ, PT ;  /* 0x000000ff3200720b */ /* 0x040fe20003f04000 */
[----:B------:R-:W-:Y:S01]  /*2390*/  FMUL R50, R50, R50 ;  /* 0x0000003232327220 */ /* 0x000fe20000400000 */
[----:B------:R-:W-:Y:S01]  /*23a0*/  SHF.R.U64 R61, R33, 0x6, R62 ;  /* 0x00000006213d7819 */ /* 0x000fe2000000123e */
[-C--:B------:R-:W-:Y:S01]  /*23b0*/  IMAD R33, R63, R44.reuse, RZ ;  /* 0x0000002c3f217224 */ /* 0x080fe200078e02ff */
[----:B------:R-:W-:Y:S01]  /*23c0*/  FSEL R52, R52, RZ, P3 ;  /* 0x000000ff34347208 */ /* 0x000fe20001800000 */
[----:B------:R-:W3:Y:S01]  /*23d0*/  F2F.BF16.F32 R20, R20 ;  /* 0x0000001400147304 */ /* 0x000ee20000202000 */
[----:B------:R-:W-:Y:S01]  /*23e0*/  FSEL R30, R50, RZ, P0 ;  /* 0x000000ff321e7208 */ /* 0x000fe20000000000 */
[----:B------:R-:W-:Y:S01]  /*23f0*/  FMUL R50, R55, R55 ;  /* 0x0000003737327220 */ /* 0x000fe20000400000 */
[----:B------:R-:W-:Y:S01]  /*2400*/  FSETP.GT.AND P0, PT, R2, RZ, PT ;  /* 0x000000ff0200720b */ /* 0x000fe20003f04000 */
[----:B------:R-:W-:Y:S01]  /*2410*/  IMAD R33, R45, R61, R33 ;  /* 0x0000003d2d217224 */ /* 0x000fe200078e0221 */
[C---:B------:R-:W-:Y:S01]  /*2420*/  FMNMX R31, R30.reuse, R29, !PT ;  /* 0x0000001d1e1f7209 */ /* 0x040fe20007800000 */
[-C--:B------:R-:W-:Y:S01]  /*2430*/  FMUL R60, R30, R21.reuse ;  /* 0x000000151e3c7220 */ /* 0x080fe20000400000 */
[----:B------:R-:W-:Y:S01]  /*2440*/  FMUL R29, R54, R21 ;  /* 0x00000015361d7220 */ /* 0x000fe20000400000 */
[----:B------:R-:W4:Y:S01]  /*2450*/  F2F.BF16.F32 R37, R37 ;  /* 0x0000002500257304 */ /* 0x000f220000202000 */
[----:B------:R-:W-:Y:S01]  /*2460*/  FMUL R30, R3, R3 ;  /* 0x00000003031e7220 */ /* 0x000fe20000400000 */
[----:B------:R-:W-:Y:S01]  /*2470*/  FSEL R50, R50, RZ, P4 ;  /* 0x000000ff32327208 */ /* 0x000fe20002000000 */
[----:B------:R-:W-:Y:S01]  /*2480*/  IMAD.WIDE.U32 R44, R61, R44, RZ ;  /* 0x0000002c3d2c7225 */ /* 0x000fe200078e00ff */
[----:B------:R-:W-:-:S03]  /*2490*/  @!P1 F2FP.BF16.F32.PACK_AB R55, R29, R60 ;  /* 0x0000003c1d37923e */ /* 0x000fc600000010ff */
[-C--:B------:R-:W-:Y:S01]  /*24a0*/  FMUL R62, R52, R21.reuse ;  /* 0x00000015343e7220 */ /* 0x080fe20000400000 */
[----:B------:R-:W-:Y:S01]  /*24b0*/  FSETP.GT.AND P2, PT, R3, RZ, PT ;  /* 0x000000ff0300720b */ /* 0x000fe20003f44000 */
[----:B------:R-:W-:Y:S01]  /*24c0*/  FMUL R51, R50, R21 ;  /* 0x0000001532337220 */ /* 0x000fe20000400000 */
[----:B------:R-:W0:Y:S01]  /*24d0*/  F2F.BF16.F32 R49, R49 ;  /* 0x0000003100317304 */ /* 0x000e220000202000 */
[----:B------:R0:W-:Y:S01]  /*24e0*/  @!P1 STG.E desc[UR6][R26.64], R55 ;  /* 0x000000371a009986 */ /* 0x0001e2000c101906 */
[----:B------:R-:W-:Y:S02]  /*24f0*/  FSEL R48, R48, RZ, P0 ;  /* 0x000000ff30307208 */ /* 0x000fe40000000000 */
[----:B------:R-:W-:-:S04]  /*2500*/  FSEL R30, R30, RZ, P2 ;  /* 0x000000ff1e1e7208 */ /* 0x000fc80001000000 */
[----:B------:R0:W0:Y:S01]  /*2510*/  F2F.BF16.F32 R53, R60 ;  /* 0x0000003c00357304 */ /* 0x0000220000202000 */
[----:B-1234-:R-:W-:Y:S05]  /*2520*/  @P1 BRA `(.L_x_31508) ;  /* 0x0000000000201947 */ /* 0x01efea0003800000 */
[----:B------:R-:W-:Y:S02]  /*2530*/  LOP3.LUT R3, R42, 0xfffffffe, RZ, 0xc0, !PT ;  /* 0xfffffffe2a037812 */ /* 0x000fe400078ec0ff */
[----:B------:R-:W-:Y:S02]  /*2540*/  LOP3.LUT R43, R43, 0x3fffffff, RZ, 0xc0, !PT ;  /* 0x3fffffff2b2b7812 */ /* 0x000fe400078ec0ff */
[----:B------:R-:W-:Y:S02]  /*2550*/  IADD3 R3, P0, R34, R3, RZ ;  /* 0x0000000322037210 */ /* 0x000fe40007f1e0ff */
[----:B0-----:R-:W-:-:S03]  /*2560*/  F2FP.BF16.F32.PACK_AB R27, R51, R62 ;  /* 0x0000003e331b723e */ /* 0x001fc600000010ff */
[----:B------:R-:W-:Y:S01]  /*2570*/  IMAD.X R26, R35, 0x1, R43, P0 ;  /* 0x00000001231a7824 */ /* 0x000fe200000e062b */
[----:B------:R-:W-:-:S04]  /*2580*/  LEA R2, P0, R3, R8, 0x2 ;  /* 0x0000000803027211 */ /* 0x000fc800078010ff */
[----:B------:R-:W-:-:S05]  /*2590*/  LEA.HI.X R3, R3, R7, R26, 0x2, P0 ;  /* 0x0000000703037211 */ /* 0x000fca00000f141a */
[----:B------:R1:W-:Y:S04]  /*25a0*/  STG.E desc[UR6][R2.64], R27 ;  /* 0x0000001b02007986 */ /* 0x0003e8000c101906 */
.L_x_31508:
[----:B------:R-:W-:Y:S05]  /*25b0*/  BSYNC B0 ;  /* 0x0000000000007941 */ /* 0x000fea0003800000 */
.L_x_31507:
[----:B------:R-:W-:Y:S01]  /*25c0*/  BSSY B0, `(.L_x_31509) ;  /* 0x000000b000007945 */ /* 0x000fe20003800000 */
[-C--:B01----:R-:W-:Y:S01]  /*25d0*/  FMUL R27, R48, R21.reuse ;  /* 0x00000015301b7220 */ /* 0x083fe20000400000 */
[----:B------:R-:W-:Y:S02]  /*25e0*/  FMUL R42, R30, R21 ;  /* 0x000000151e2a7220 */ /* 0x000fe40000400000 */
        /* <DEDUP_REMOVED lines=8> */
.L_x_31510:
[----:B------:R-:W-:Y:S05]  /*2670*/  BSYNC B0 ;  /* 0x0000000000007941 */ /* 0x000fea0003800000 */
.L_x_31509:
[----:B------:R-:W1:Y:S01]  /*2680*/  S2UR UR5, SR_CgaCtaId ;  /* 0x00000000000579c3 */ /* 0x000e620000008800 */
[----:B0-----:R-:W-:Y:S01]  /*2690*/  IMAD.IADD R7, R45, 0x1, R33 ;  /* 0x000000012d077824 */ /* 0x001fe200078e0221 */
[----:B------:R-:W-:Y:S01]  /*26a0*/  LEA R3, P0, R44, R11, 0x5 ;  /* 0x0000000b2c037211 */ /* 0x000fe200078028ff */
[----:B------:R0:W2:Y:S01]  /*26b0*/  F2F.BF16.F32 R2, R27 ;  /* 0x0000001b00027304 */ /* 0x0000a20000202000 */
[----:B------:R-:W-:Y:S01]  /*26c0*/  IMAD.SHL.U32 R10, R10, 0x20, RZ ;  /* 0x000000200a0a7824 */ /* 0x000fe200078e00ff */
[----:B------:R-:W-:Y:S01]  /*26d0*/  UMOV UR4, 0x400 ;  /* 0x0000040000047882 */ /* 0x000fe20000000000 */
[----:B------:R-:W-:Y:S01]  /*26e0*/  LOP3.LUT R3, RZ, R3, RZ, 0x33, !PT ;  /* 0x00000003ff037212 */ /* 0x000fe200078e33ff */
[----:B------:R-:W-:Y:S01]  /*26f0*/  UIADD3 UR4, UR4, 0x20, URZ ;  /* 0x0000002004047890 */ /* 0x000fe2000fffe03f */
[----:B------:R-:W-:Y:S01]  /*2700*/  LEA.HI.X R7, R44, R12, R7, 0x5, P0 ;  /* 0x0000000c2c077211 */ /* 0x000fe200000f2c07 */
[----:B------:R-:W-:Y:S01]  /*2710*/  IMAD.U32 R8, R37, 0x10000, RZ ;  /* 0x0001000025087824 */ /* 0x000fe200078e00ff */
[----:B------:R-:W-:Y:S01]  /*2720*/  LEA R46, P1, R46, R3, 0x5 ;  /* 0x000000032e2e7211 */ /* 0x000fe200078228ff */
[----:B------:R-:W3:Y:S01]  /*2730*/  F2F.BF16.F32 R5, R62 ;  /* 0x0000003e00057304 */ /* 0x000ee20000202000 */
[----:B------:R-:W-:Y:S01]  /*2740*/  LOP3.LUT R7, RZ, R7, RZ, 0x33, !PT ;  /* 0x00000007ff077212 */ /* 0x000fe200078e33ff */
[----:B0-----:R-:W-:Y:S01]  /*2750*/  IMAD.WIDE.U32 R26, R53, 0x10000, RZ ;  /* 0x00010000351a7825 */ /* 0x001fe200078e00ff */
[----:B------:R-:W-:Y:S01]  /*2760*/  ISETP.GT.U32.AND P0, PT, R46, -0x21, PT ;  /* 0xffffffdf2e00780c */ /* 0x000fe20003f04070 */
[----:B------:R-:W-:Y:S01]  /*2770*/  USHF.L.U64.HI UR8, UR9, 0x1, UR10 ;  /* 0x0000000109087899 */ /* 0x000fe2000801020a */
[----:B------:R-:W-:Y:S01]  /*2780*/  LOP3.LUT R3, R10, 0xffffffe0, R9, 0xe2, !PT ;  /* 0xffffffe00a037812 */ /* 0x000fe200078ee209 */
[----:B------:R-:W-:Y:S01]  /*2790*/  IMAD.X R7, RZ, RZ, R7, P1 ;  /* 0x000000ffff077224 */ /* 0x000fe200008e0607 */
[----:B------:R-:W-:Y:S01]  /*27a0*/  FMNMX R31, R54, R31, !PT ;  /* 0x0000001f361f7209 */ /* 0x000fe20007800000 */
[----:B------:R-:W0:Y:S01]  /*27b0*/  F2F.BF16.F32 R36, R36 ;  /* 0x0000002400247304 */ /* 0x000e220000202000 */
[----:B------:R-:W-:Y:S01]  /*27c0*/  ISETP.GE.U32.AND P1, PT, R14, R19, PT ;  /* 0x000000130e00720c */ /* 0x000fe20003f26070 */
[----:B--2---:R-:W-:Y:S01]  /*27d0*/  IMAD.U32 R2, R2, 0x10000, RZ ;  /* 0x0001000002027824 */ /* 0x004fe200078e00ff */
[----:B------:R-:W-:Y:S01]  /*27e0*/  ISETP.GT.U32.AND.EX P0, PT, R7, -0x1, PT, P0 ;  /* 0xffffffff0700780c */ /* 0x000fe20003f04100 */
[----:B------:R-:W-:Y:S01]  /*27f0*/  IMAD R7, R3, 0x21, R15 ;  /* 0x0000002103077824 */ /* 0x000fe200078e020f */
[----:B-1----:R-:W-:Y:S01]  /*2800*/  ULEA UR4, UR5, UR4, 0x18 ;  /* 0x0000000405047291 */ /* 0x002fe2000f8ec03f */
[----:B------:R-:W-:Y:S01]  /*2810*/  LOP3.LUT R19, R25, R8, RZ, 0xfc, !PT ;  /* 0x0000000819137212 */ /* 0x000fe200078efcff */
[C---:B------:R-:W-:Y:S01]  /*2820*/  IMAD R15, R3.reuse, 0x21, R16 ;  /* 0x00000021030f7824 */ /* 0x040fe200078e0210 */
[----:B------:R-:W1:Y:S01]  /*2830*/  F2F.BF16.F32 R29, R29 ;  /* 0x0000001d001d7304 */ /* 0x000e620000202000 */
[----:B------:R-:W-:Y:S01]  /*2840*/  FMNMX R33, R52, R31, !PT ;  /* 0x0000001f34217209 */ /* 0x000fe20007800000 */
[----:B------:R-:W-:Y:S01]  /*2850*/  IMAD R25, R3, 0x21, R28 ;  /* 0x0000002103197824 */ /* 0x000fe200078e021c */
[----:B---3--:R-:W-:Y:S01]  /*2860*/  LOP3.LUT R5, R27, R5, RZ, 0xfc, !PT ;  /* 0x000000051b057212 */ /* 0x008fe200078efcff */
[----:B------:R-:W-:Y:S01]  /*2870*/  IMAD R31, R3, 0x21, R58 ;  /* 0x00000021031f7824 */ /* 0x000fe200078e023a */
[----:B------:R-:W-:Y:S01]  /*2880*/  LEA R7, R7, UR4, 0x3 ;  /* 0x0000000407077c11 */ /* 0x000fe2000f8e18ff */
[----:B------:R-:W-:Y:S01]  /*2890*/  IMAD.WIDE.U32 R10, R59, 0x10000, RZ ;  /* 0x000100003b0a7825 */ /* 0x000fe200078e00ff */
[----:B------:R-:W-:Y:S01]  /*28a0*/  LEA R15, R15, UR4, 0x3 ;  /* 0x000000040f0f7c11 */ /* 0x000fe2000f8e18ff */
[----:B------:R-:W2:Y:S01]  /*28b0*/  F2F.BF16.F32 R42, R42 ;  /* 0x0000002a002a7304 */ /* 0x000ea20000202000 */
[----:B------:R-:W-:Y:S01]  /*28c0*/  LEA R25, R25, UR4, 0x3 ;  /* 0x0000000419197c11 */ /* 0x000fe2000f8e18ff */
[----:B------:R-:W-:Y:S01]  /*28d0*/  STS.64 [R7], R56 ;  /* 0x0000003807007388 */ /* 0x000fe20000000a00 */
[----:B------:R-:W-:Y:S01]  /*28e0*/  LOP3.LUT R26, R26, R49, RZ, 0xfc, !PT ;  /* 0x000000311a1a7212 */ /* 0x000fe200078efcff */
[----:B0-----:R-:W-:Y:S01]  /*28f0*/  IMAD.U32 R36, R36, 0x10000, RZ ;  /* 0x0001000024247824 */ /* 0x001fe200078e00ff */
[----:B------:R-:W-:Y:S01]  /*2900*/  LOP3.LUT R27, R5, R2, RZ, 0xfc, !PT ;  /* 0x00000002051b7212 */ /* 0x000fe200078efcff */
[----:B------:R-:W-:Y:S01]  /*2910*/  STS.64 [R15], R40 ;  /* 0x000000280f007388 */ /* 0x000fe20000000a00 */
[----:B------:R-:W-:Y:S01]  /*2920*/  LEA R31, R31, UR4, 0x3 ;  /* 0x000000041f1f7c11 */ /* 0x000fe2000f8e18ff */
[----:B------:R-:W0:Y:S01]  /*2930*/  F2F.BF16.F32 R51, R51 ;  /* 0x0000003300337304 */ /* 0x000e220000202000 */
[----:B------:R-:W-:Y:S01]  /*2940*/  LOP3.LUT R23, R11, R23, RZ, 0xfc, !PT ;  /* 0x000000170b177212 */ /* 0x000fe200078efcff */
[----:B------:R-:W-:Y:S01]  /*2950*/  STS.64 [R25], R18 ;  /* 0x0000001219007388 */ /* 0x000fe20000000a00 */
[----:B-1----:R-:W-:Y:S01]  /*2960*/  IMAD.WIDE.U32 R28, R29, 0x10000, RZ ;  /* 0x000100001d1c7825 */ /* 0x002fe200078e00ff */
[----:B------:R-:W-:Y:S01]  /*2970*/  FMNMX R33, R50, R33, !PT ;  /* 0x0000002132217209 */ /* 0x000fe20007800000 */
[----:B------:R-:W-:Y:S01]  /*2980*/  USHF.L.U32 UR5, UR9, 0x1, URZ ;  /* 0x0000000109057899 */ /* 0x000fe2000800063f */
[----:B------:R1:W-:Y:S01]  /*2990*/  STS.64 [R31], R26 ;  /* 0x0000001a1f007388 */ /* 0x0003e20000000a00 */
[----:B------:R-:W-:Y:S01]  /*29a0*/  IMAD.U32 R5, R24, 0x10000, RZ ;  /* 0x0001000018057824 */ /* 0x000fe200078e00ff */
[----:B------:R-:W3:Y:S01]  /*29b0*/  F2F.BF16.F32 R35, R32 ;  /* 0x0000002000237304 */ /* 0x000ee20000202000 */
[----:B------:R-:W-:Y:S01]  /*29c0*/  LOP3.LUT R11, R23, R36, RZ, 0xfc, !PT ;  /* 0x00000024170b7212 */ /* 0x000fe200078efcff */
[----:B--2---:R-:W-:Y:S01]  /*29d0*/  IMAD.U32 R42, R42, 0x10000, RZ ;  /* 0x000100002a2a7824 */ /* 0x004fe200078e00ff */
[----:B------:R-:W-:Y:S01]  /*29e0*/  FMNMX R23, R48, R33, !PT ;  /* 0x0000002130177209 */ /* 0x000fe20007800000 */
[----:B------:R-:W-:Y:S01]  /*29f0*/  BSSY B0, `(.L_x_31511) ;  /* 0x000007c000007945 */ /* 0x000fe20003800000 */
[----:B------:R-:W-:-:S02]  /*2a00*/  SHF.R.U32.HI R12, RZ, 0x2, R9 ;  /* 0x00000002ff0c7819 */ /* 0x000fc40000011609 */
[----:B0-----:R-:W-:Y:S02]  /*2a10*/  LOP3.LUT R51, R29, R51, RZ, 0xfc, !PT ;  /* 0x000000331d337212 */ /* 0x001fe400078efcff */
[----:B------:R-:W-:Y:S02]  /*2a20*/  LOP3.LUT R5, R22, R5, RZ, 0xfc, !PT ;  /* 0x0000000516057212 */ /* 0x000fe400078efcff */
[----:B-1----:R-:W-:Y:S02]  /*2a30*/  SEL R27, R46, 0xffffffdf, P0 ;  /* 0xffffffdf2e1b7807 */ /* 0x002fe40000000000 */
[----:B------:R-:W-:Y:S02]  /*2a40*/  LOP3.LUT R10, R10, R20, RZ, 0xfc, !PT ;  /* 0x000000140a0a7212 */ /* 0x000fe400078efcff */
[----:B------:R-:W-:Y:S02]  /*2a50*/  LOP3.LUT R27, RZ, R27, RZ, 0x33, !PT ;  /* 0x0000001bff1b7212 */ /* 0x000fe400078e33ff */
[----:B---3--:R-:W-:-:S02]  /*2a60*/  LOP3.LUT R18, R28, R35, RZ, 0xfc, !PT ;  /* 0x000000231c127212 */ /* 0x008fc400078efcff */
[----:B------:R-:W-:Y:S01]  /*2a70*/  LOP3.LUT R19, R51, R42, RZ, 0xfc, !PT ;  /* 0x0000002a33137212 */ /* 0x000fe200078efcff */
[----:B------:R-:W-:Y:S01]  /*2a80*/  IMAD.IADD R8, R27, 0x1, -R14 ;  /* 0x000000011b087824 */ /* 0x000fe200078e0a0e */
[----:B------:R-:W-:Y:S02]  /*2a90*/  FMNMX R2, R30, R23, !PT ;  /* 0x000000171e027209 */ /* 0x000fe40007800000 */
[----:B------:R-:W-:Y:S01]  /*2aa0*/  LOP3.LUT R12, R12, 0x38, RZ, 0xc0, !PT ;  /* 0x000000380c0c7812 */ /* 0x000fe200078ec0ff */
        /* <DEDUP_REMOVED lines=19> */
.L_x_31515:
        /* <DEDUP_REMOVED lines=12> */
[----:B------:R-:W-:-:S03]  /*2ca0*/  ISETP.GE.U32.AND P5, PT, R43, R17, PT ;  /* 0x000000112b00720c */ /* 0x000fc60003fa6070 */
[----:B------:R-:W-:Y:S02]  /*2cb0*/  @!P2 IADD3 R29, P4, R29, R30, RZ ;  /* 0x0000001e1d1da210 */ /* 0x000fe40007f9e0ff */
[----:B------:R-:W-:-:S03]  /*2cc0*/  IADD3 R30, P6, R30, UR5, RZ ;  /* 0x000000051e1e7c10 */ /* 0x000fc6000ffde0ff */
[----:B------:R-:W-:Y:S01]  /*2cd0*/  @!P2 IMAD.X R24, RZ, RZ, R46, P4 ;  /* 0x000000ffff18a224 */ /* 0x000fe200020e062e */
[C---:B------:R-:W-:Y:S02]  /*2ce0*/  @!P2 LEA R22, P4, R29.reuse, R6, 0x3 ;  /* 0x000000061d16a211 */ /* 0x040fe400078818ff */
        /* <DEDUP_REMOVED lines=12> */
[----:B------:R3:W4:Y:S01]  /*2db0*/  @!P4 LDS.64 R40, [R24+0x18] ;  /* 0x000018001828c984 */ /* 0x0007220000000a00 */
[----:B------:R-:W-:Y:S02]  /*2dc0*/  IADD3.X R46, R46, UR8, RZ, P6, !PT ;  /* 0x000000082e2e7c10 */ /* 0x000fe4000b7fe4ff */
[----:B------:R-:W-:-:S05]  /*2dd0*/  @!P5 IADD3 R43, P6, R43, R30, RZ ;  /* 0x0000001e2b2bd210 */ /* 0x000fca0007fde0ff */
[----:B------:R-:W-:Y:S01]  /*2de0*/  @!P5 IMAD.X R20, RZ, RZ, R46, P6 ;  /* 0x000000ffff14d224 */ /* 0x000fe200030e062e */
[----:B------:R-:W-:Y:S01]  /*2df0*/  @!P5 LEA R42, P6, R43, R6, 0x3 ;  /* 0x000000062b2ad211 */ /* 0x000fe200078c18ff */
[----:B---3--:R-:W-:-:S03]  /*2e00*/  VIADD R24, R47, 0x1f ;  /* 0x0000001f2f187836 */ /* 0x008fc60000000000 */
[----:B------:R-:W-:Y:S02]  /*2e10*/  @!P5 LEA.HI.X R43, R43, R0, R20, 0x3, P6 ;  /* 0x000000002b2bd211 */ /* 0x000fe400030f1c14 */
[----:B------:R-:W-:-:S04]  /*2e20*/  IADD3 R30, P6, R30, UR5, RZ ;  /* 0x000000051e1e7c10 */ /* 0x000fc8000ffde0ff */
[----:B------:R-:W-:Y:S02]  /*2e30*/  IADD3.X R46, R46, UR8, RZ, P6, !PT ;  /* 0x000000082e2e7c10 */ /* 0x000fe4000b7fe4ff */
[----:B------:R-:W-:-:S05]  /*2e40*/  @!P4 IADD3 R45, P6, R47, R30, RZ ;  /* 0x0000001e2f2dc210 */ /* 0x000fca0007fde0ff */
[----:B------:R-:W-:Y:S01]  /*2e50*/  @!P4 IMAD.X R20, RZ, RZ, R46, P6 ;  /* 0x000000ffff14c224 */ /* 0x000fe200030e062e */
[C---:B------:R-:W-:Y:S01]  /*2e60*/  @!P4 LEA R44, P6, R45.reuse, R6, 0x3 ;  /* 0x000000062d2cc211 */ /* 0x040fe200078c18ff */
        /* <DEDUP_REMOVED lines=8> */
[----:B----4-:R0:W-:Y:S06]  /*2ef0*/  @!P4 STG.E.64 desc[UR6][R44.64], R40 ;  /* 0x000000282c00c986 */ /* 0x0101ec000c101b06 */
[----:B------:R-:W-:Y:S05]  /*2f00*/  @P3 BRA `(.L_x_31515) ;  /* 0xfffffffc00343947 */ /* 0x000fea000383ffff */
.L_x_31514:
[----:B------:R-:W-:Y:S05]  /*2f10*/  BSYNC B1 ;  /* 0x0000000000017941 */ /* 0x000fea0003800000 */
.L_x_31513:
        /* <DEDUP_REMOVED lines=15> */
.L_x_31517:
[----:B------:R-:W-:Y:S05]  /*3010*/  BSYNC B1 ;  /* 0x0000000000017941 */ /* 0x000fea0003800000 */
.L_x_31516:
        /* <DEDUP_REMOVED lines=25> */
.L_x_31512:
[----:B------:R-:W-:Y:S05]  /*31b0*/  BSYNC B0 ;  /* 0x0000000000007941 */ /* 0x000fea0003800000 */
.L_x_31511:
        /* <DEDUP_REMOVED lines=27> */
.L_x_31523:
[C---:B---3--:R-:W-:Y:S01]  /*3370*/  VIADD R4, R13.reuse, 0xffffffff ;  /* 0xffffffff0d047836 */ /* 0x048fe20000000000 */
[C---:B------:R-:W-:Y:S01]  /*3380*/  LOP3.LUT R25, R13.reuse, 0x1f, RZ, 0xc0, !PT ;  /* 0x0000001f0d197812 */ /* 0x040fe200078ec0ff */
[C---:B------:R-:W-:Y:S02]  /*3390*/  VIADD R5, R13.reuse, 0x1d ;  /* 0x0000001d0d057836 */ /* 0x040fe40000000000 */
[----:B------:R-:W-:Y:S01]  /*33a0*/  VIADD R13, R13, 0x1e ;  /* 0x0000001e0d0d7836 */ /* 0x000fe20000000000 */
[----:B-1----:R-:W-:Y:S01]  /*33b0*/  LOP3.LUT R26, R4, 0x1f, RZ, 0xc0, !PT ;  /* 0x0000001f041a7812 */ /* 0x002fe200078ec0ff */
[----:B------:R-:W-:Y:S01]  /*33c0*/  IMAD R4, R3, 0x21, R12 ;  /* 0x0000002103047824 */ /* 0x000fe200078e020c */
[-C--:B------:R-:W-:Y:S01]  /*33d0*/  ISETP.GE.U32.AND P3, PT, R25, R17.reuse, PT ;  /* 0x000000111900720c */ /* 0x080fe20003f66070 */
[----:B------:R-:W-:Y:S01]  /*33e0*/  VIADD R8, R8, 0xfffffffc ;  /* 0xfffffffc08087836 */ /* 0x000fe20000000000 */
[----:B0-----:R-:W-:Y:S01]  /*33f0*/  LOP3.LUT R29, R13, 0x1f, RZ, 0xc0, !PT ;  /* 0x0000001f0d1d7812 */ /* 0x001fe200078ec0ff */
        /* <DEDUP_REMOVED lines=14> */
[C---:B------:R-:W-:Y:S02]  /*34e0*/  @!P3 LEA R24, P4, R25.reuse, R6, 0x3 ;  /* 0x000000061918b211 */ /* 0x040fe400078818ff */
[----:B------:R3:W4:Y:S01]  /*34f0*/  @!P0 LDS.64 R22, [R28+0x18] ;  /* 0x000018001c168984 */ /* 0x0007220000000a00 */
[----:B------:R-:W-:Y:S02]  /*3500*/  @!P2 IADD3 R13, P5, R26, R16, RZ ;  /* 0x000000101a0da210 */ /* 0x000fe40007fbe0ff */
[----:B------:R-:W-:Y:S02]  /*3510*/  @!P3 LEA.HI.X R25, R25, R0, R12, 0x3, P4 ;  /* 0x000000001919b211 */ /* 0x000fe400020f1c0c */
[----:B------:R-:W-:Y:S01]  /*3520*/  @!P2 LEA R26, P4, R13, R6, 0x3 ;  /* 0x000000060d1aa211 */ /* 0x000fe200078818ff */
[----:B------:R-:W-:Y:S01]  /*3530*/  @!P2 IMAD.X R12, RZ, RZ, R20, P5 ;  /* 0x000000ffff0ca224 */ /* 0x000fe200028e0614 */
[----:B------:R-:W-:-:S04]  /*3540*/  IADD3 R16, P6, R16, UR5, RZ ;  /* 0x0000000510107c10 */ /* 0x000fc8000ffde0ff */
[----:B------:R-:W-:Y:S02]  /*3550*/  @!P2 LEA.HI.X R27, R13, R0, R12, 0x3, P4 ;  /* 0x000000000d1ba211 */ /* 0x000fe400020f1c0c */
[----:B------:R-:W-:Y:S02]  /*3560*/  IADD3.X R20, R20, UR8, RZ, P6, !PT ;  /* 0x0000000814147c10 */ /* 0x000fe4000b7fe4ff */
[----:B------:R-:W-:Y:S02]  /*3570*/  @!P1 IADD3 R29, P4, R29, R16, RZ ;  /* 0x000000101d1d9210 */ /* 0x000fe40007f9e0ff */
[----:B------:R-:W-:-:S03]  /*3580*/  IADD3 R33, P5, R16, UR5, RZ ;  /* 0x0000000510217c10 */ /* 0x000fc6000ffbe0ff */
[----:B------:R-:W-:Y:S01]  /*3590*/  @!P1 IMAD.X R16, RZ, RZ, R20, P4 ;  /* 0x000000ffff109224 */ /* 0x000fe200020e0614 */
[C---:B---3--:R-:W-:Y:S02]  /*35a0*/  @!P1 LEA R28, P4, R29.reuse, R6, 0x3 ;  /* 0x000000061d1c9211 */ /* 0x048fe400078818ff */
[----:B------:R-:W-:Y:S02]  /*35b0*/  IADD3.X R34, R20, UR8, RZ, P5, !PT ;  /* 0x0000000814227c10 */ /* 0x000fe4000affe4ff */
[----:B------:R-:W-:Y:S01]  /*35c0*/  @!P1 LEA.HI.X R29, R29, R0, R16, 0x3, P4 ;  /* 0x000000001d1d9211 */ /* 0x000fe200020f1c10 */
[----:B0-----:R3:W-:Y:S01]  /*35d0*/  @!P3 STG.E.64 desc[UR6][R24.64], R18 ;  /* 0x000000121800b986 */ /* 0x0017e2000c101b06 */
[----:B------:R-:W-:-:S03]  /*35e0*/  @!P0 IADD3 R13, P5, R36, R33, RZ ;  /* 0x00000021240d8210 */ /* 0x000fc60007fbe0ff */
[----:B-1----:R3:W-:Y:S02]  /*35f0*/  @!P2 STG.E.64 desc[UR6][R26.64], R10 ;  /* 0x0000000a1a00a986 */ /* 0x0027e4000c101b06 */
[----:B------:R-:W-:Y:S01]  /*3600*/  @!P0 IMAD.X R12, RZ, RZ, R34, P5 ;  /* 0x000000ffff0c8224 */ /* 0x000fe200028e0622 */
[C---:B------:R-:W-:Y:S01]  /*3610*/  @!P0 LEA R30, P5, R13.reuse, R6, 0x3 ;  /* 0x000000060d1e8211 */ /* 0x040fe200078a18ff */
[----:B--2---:R3:W-:Y:S01]  /*3620*/  @!P1 STG.E.64 desc[UR6][R28.64], R4 ;  /* 0x000000041c009986 */ /* 0x0047e2000c101b06 */
[----:B------:R-:W-:Y:S02]  /*3630*/  ISETP.NE.AND P1, PT, R8, RZ, PT ;  /* 0x000000ff0800720c */ /* 0x000fe40003f25270 */
[----:B------:R-:W-:Y:S01]  /*3640*/  @!P0 LEA.HI.X R31, R13, R0, R12, 0x3, P5 ;  /* 0x000000000d1f8211 */ /* 0x000fe200028f1c0c */
[----:B------:R-:W-:Y:S02]  /*3650*/  VIADD R13, R36, 0x1f ;  /* 0x0000001f240d7836 */ /* 0x000fe40000000000 */
[----:B------:R-:W-:-:S02]  /*3660*/  IMAD.IADD R12, R14, 0x1, R15 ;  /* 0x000000010e0c7824 */ /* 0x000fc400078e020f */
[----:B----4-:R3:W-:Y:S01]  /*3670*/  @!P0 STG.E.64 desc[UR6][R30.64], R22 ;  /* 0x000000161e008986 */ /* 0x0107e2000c101b06 */
[----:B------:R-:W-:-:S04]  /*3680*/  IADD3 R16, P0, R33, UR5, RZ ;  /* 0x0000000521107c10 */ /* 0x000fc8000ff1e0ff */
[----:B------:R-:W-:Y:S01]  /*3690*/  IADD3.X R20, R34, UR8, RZ, P0, !PT ;  /* 0x0000000822147c10 */ /* 0x000fe200087fe4ff */
[----:B------:R-:W-:Y:S08]  /*36a0*/  @P1 BRA `(.L_x_31523) ;  /* 0xfffffffc00301947 */ /* 0x000ff0000383ffff */
[----:B------:R-:W-:Y:S05]  /*36b0*/  BSYNC B2 ;  /* 0x0000000000027941 */ /* 0x000fea0003800000 */
.L_x_31522:
[----:B---3--:R-:W-:-:S07]  /*36c0*/  VIADD R5, R32, 0x5 ;  /* 0x0000000520057836 */ /* 0x008fce0000000000 */
.L_x_31521:
[----:B------:R-:W-:Y:S05]  /*36d0*/  BSYNC B1 ;  /* 0x0000000000017941 */ /* 0x000fea0003800000 */
.L_x_31520:
        /* <DEDUP_REMOVED lines=14> */
[----:B------:R-:W2:Y:S01]  /*37c0*/  LDS.64 R4, [R4] ;  /* 0x0000000004047984 */ /* 0x000ea20000000a00 */
[----:B------:R-:W-:-:S05]  /*37d0*/  LEA.HI.X R11, R11, R0, R8, 0x3, P0 ;  /* 0x000000000b0b7211 */ /* 0x000fca00000f1c08 */
[----:B--2---:R2:W-:Y:S03]  /*37e0*/  STG.E.64 desc[UR6][R10.64], R4 ;  /* 0x000000040a007986 */ /* 0x0045e6000c101b06 */
.L_x_31525:
[----:B------:R-:W-:Y:S05]  /*37f0*/  BSYNC B1 ;  /* 0x0000000000017941 */ /* 0x000fea0003800000 */
.L_x_31524:
[----:B------:R-:W-:Y:S01]  /*3800*/  IADD3.X R20, R20, UR8, RZ, P2, !PT ;  /* 0x0000000814147c10 */ /* 0x000fe200097fe4ff */
[----:B------:R-:W-:Y:S06]  /*3810*/  @!P1 BRA `(.L_x_31519) ;  /* 0x0000000000589947 */ /* 0x000fec0003800000 */
[----:B--2---:R-:W-:Y:S02]  /*3820*/  VIADD R4, R13, 0xffffffff ;  /* 0xffffffff0d047836 */ /* 0x004fe40000000000 */
[----:B------:R-:W-:-:S03]  /*3830*/  IMAD R3, R3, 0x21, R14 ;  /* 0x0000002103037824 */ /* 0x000fc600078e020e */
[----:B------:R-:W-:Y:S02]  /*3840*/  LOP3.LUT R8, R4, 0x1f, RZ, 0xc0, !PT ;  /* 0x0000001f04087812 */ /* 0x000fe400078ec0ff */
[----:B------:R-:W-:Y:S02]  /*3850*/  LEA R12, R3, UR4, 0x3 ;  /* 0x00000004030c7c11 */ /* 0x000fe4000f8e18ff */
[----:B------:R-:W-:-:S13]  /*3860*/  ISETP.GE.U32.AND P0, PT, R8, R17, PT ;  /* 0x000000110800720c */ /* 0x000fda0003f06070 */
[----:B------:R-:W2:Y:S01]  /*3870*/  @!P0 LDS.64 R4, [R12] ;  /* 0x000000000c048984 */ /* 0x000ea20000000a00 */
[----:B------:R-:W-:-:S05]  /*3880*/  @!P0 IADD3 R3, P1, R8, R15, RZ ;  /* 0x0000000f08038210 */ /* 0x000fca0007f3e0ff */
[----:B------:R-:W-:Y:S01]  /*3890*/  @!P0 IMAD.X R8, RZ, RZ, R20, P1 ;  /* 0x000000ffff088224 */ /* 0x000fe200008e0614 */
[----:B------:R-:W-:-:S04]  /*38a0*/  @!P0 LEA R10, P1, R3, R6, 0x3 ;  /* 0x00000006030a8211 */ /* 0x000fc800078218ff */
[----:B------:R-:W-:-:S05]  /*38b0*/  @!P0 LEA.HI.X R11, R3, R0, R8, 0x3, P1 ;  /* 0x00000000030b8211 */ /* 0x000fca00008f1c08 */
[----:B--2---:R3:W-:Y:S01]  /*38c0*/  @!P0 STG.E.64 desc[UR6][R10.64], R4 ;  /* 0x000000040a008986 */ /* 0x0047e2000c101b06 */
[----:B------:R-:W-:-:S13]  /*38d0*/  ISETP.NE.AND P0, PT, R7, 0x2, PT ;  /* 0x000000020700780c */ /* 0x000fda0003f05270 */
[----:B---3--:R-:W-:Y:S05]  /*38e0*/  @!P0 BRA `(.L_x_31519) ;  /* 0x0000000000248947 */ /* 0x008fea0003800000 */
[----:B------:R-:W-:-:S05]  /*38f0*/  VIADD R13, R13, 0x1e ;  /* 0x0000001e0d0d7836 */ /* 0x000fca0000000000 */
[----:B------:R-:W-:-:S04]  /*3900*/  LOP3.LUT R8, R13, 0x1f, RZ, 0xc0, !PT ;  /* 0x0000001f0d087812 */ /* 0x000fc800078ec0ff */
[----:B------:R-:W-:-:S13]  /*3910*/  ISETP.GE.U32.AND P0, PT, R8, R17, PT ;  /* 0x000000110800720c */ /* 0x000fda0003f06070 */
[----:B------:R-:W2:Y:S01]  /*3920*/  @!P0 LDS.64 R4, [R12+0x8] ;  /* 0x000008000c048984 */ /* 0x000ea20000000a00 */
[----:B------:R-:W-:-:S04]  /*3930*/  @!P0 IADD3 R3, P1, P2, R8, UR5, R15 ;  /* 0x0000000508038c10 */ /* 0x000fc8000fa3e00f */
[----:B------:R-:W-:Y:S02]  /*3940*/  @!P0 IADD3.X R7, RZ, UR8, R20, P1, P2 ;  /* 0x00000008ff078c10 */ /* 0x000fe40008fe4414 */
[----:B------:R-:W-:-:S04]  /*3950*/  @!P0 LEA R6, P1, R3, R6, 0x3 ;  /* 0x0000000603068211 */ /* 0x000fc800078218ff */
[----:B------:R-:W-:-:S05]  /*3960*/  @!P0 LEA.HI.X R7, R3, R0, R7, 0x3, P1 ;  /* 0x0000000003078211 */ /* 0x000fca00008f1c07 */
[----:B--2---:R3:W-:Y:S04]  /*3970*/  @!P0 STG.E.64 desc[UR6][R6.64], R4 ;  /* 0x0000000406008986 */ /* 0x0047e8000c101b06 */
.L_x_31519:
[----:B------:R-:W-:Y:S05]  /*3980*/  BSYNC B0 ;  /* 0x0000000000007941 */ /* 0x000fea0003800000 */
.L_x_31518:
        /* <DEDUP_REMOVED lines=9> */
[----:B------:R-:W4:Y:S01]  /*3a20*/  SHFL.DOWN PT, R0, R3, 0x8, 0x1f ;  /* 0x09001f0003007f89 */ /* 0x000f2200000e0000 */
[----:B-----5:R-:W-:-:S13]  /*3a30*/  LOP3.LUT P0, RZ, R9, 0x1f, RZ, 0xc0, !PT ;  /* 0x0000001f09ff7812 */ /* 0x020fda000780c0ff */
[----:B--2---:R-:W2:Y:S01]  /*3a40*/  @!P0 S2R R11, SR_CgaCtaId ;  /* 0x00000000000b8919 */ /* 0x004ea20000008800 */
[----:B---3--:R-:W-:Y:S02]  /*3a50*/  @!P0 MOV R6, 0x400 ;  /* 0x0000040000068802 */ /* 0x008fe40000000f00 */
[----:B------:R-:W-:Y:S02]  /*3a60*/  @!P0 SHF.R.U32.HI R2, RZ, 0x3, R9 ;  /* 0x00000003ff028819 */ /* 0x000fe40000011609 */
[----:B----4-:R-:W-:Y:S02]  /*3a70*/  FMNMX R0, R3, R0, !PT ;  /* 0x0000000003007209 */ /* 0x010fe40007800000 */
[----:B------:R-:W-:-:S03]  /*3a80*/  @!P0 LOP3.LUT R2, R2, 0x1ffffffc, RZ, 0xc0, !PT ;  /* 0x1ffffffc02028812 */ /* 0x000fc600078ec0ff */
[----:B------:R-:W3:Y:S01]  /*3a90*/  SHFL.DOWN PT, R5, R0, 0x4, 0x1f ;  /* 0x08801f0000057f89 */ /* 0x000ee200000e0000 */
[----:B--2---:R-:W-:Y:S02]  /*3aa0*/  @!P0 LEA R3, R11, R6, 0x18 ;  /* 0x000000060b038211 */ /* 0x004fe400078ec0ff */
[----:B---3--:R-:W-:Y:S02]  /*3ab0*/  FMNMX R5, R0, R5, !PT ;  /* 0x0000000500057209 */ /* 0x008fe40007800000 */
[----:B------:R-:W-:Y:S01]  /*3ac0*/  SHF.R.U32.HI R0, RZ, 0x5, R9 ;  /* 0x00000005ff007819 */ /* 0x000fe20000011609 */
[----:B------:R-:W-:Y:S02]  /*3ad0*/  @!P0 IMAD.IADD R2, R2, 0x1, R3 ;  /* 0x0000000102028824 */ /* 0x000fe400078e0203 */
        /* <DEDUP_REMOVED lines=18> */
[----:B---3--:R-:W3:Y:S02]  /*3c00*/  SHFL.DOWN PT, R3, R0, 0x4, 0x1f ;  /* 0x08801f0000037f89 */ /* 0x008ee400000e0000 */
[----:B---3--:R-:W-:-:S05]  /*3c10*/  FMNMX R3, R3, R0, !PT ;  /* 0x0000000003037209 */ /* 0x008fca0007800000 */
[----:B--2---:R-:W2:Y:S02]  /*3c20*/  SHFL.DOWN PT, R2, R3, 0x2, 0x1f ;  /* 0x08401f0003027f89 */ /* 0x004ea400000e0000 */
[----:B--2---:R-:W-:-:S05]  /*3c30*/  FMNMX R2, R3, R2, !PT ;  /* 0x0000000203027209 */ /* 0x004fca0007800000 */
[----:B------:R2:W3:Y:S02]  /*3c40*/  SHFL.DOWN PT, R5, R2, 0x1, 0x1f ;  /* 0x08201f0002057f89 */ /* 0x0004e400000e0000 */
.L_x_31536:
[----:B---3--:R-:W-:-:S07]  /*3c50*/  FMNMX R5, R2, R5, !PT ;  /* 0x0000000502057209 */ /* 0x008fce0007800000 */
.L_x_31528:
[----:B------:R-:W-:Y:S05]  /*3c60*/  BSYNC B0 ;  /* 0x0000000000007941 */ /* 0x000fea0003800000 */
.L_x_31527:
[----:B------:R-:W-:Y:S01]  /*3c70*/  ISETP.NE.AND P0, PT, R9, RZ, PT ;  /* 0x000000ff0900720c */ /* 0x000fe20003f05270 */
[----:B------:R-:W-:-:S12]  /*3c80*/  BSSY B0, `(.L_x_31526) ;  /* 0x0000004000007945 */ /* 0x000fd80003800000 */
[----:B------:R-:W-:Y:S05]  /*3c90*/  @P0 BRA `(.L_x_31530) ;  /* 0x0000000000080947 */ /* 0x000fea0003800000 */
[----:B--2---:R-:W2:Y:S02]  /*3ca0*/  LDC.64 R2, c[0x0][0x238] ;  /* 0x00008e00ff027b82 */ /* 0x004ea40000000a00 */
[----:B--2---:R3:W-:Y:S02]  /*3cb0*/  REDG.E.MAX.S32.STRONG.GPU desc[UR6][R2.64], R5 ;  /* 0x000000050200798e */ /* 0x0047e4000d10e386 */
.L_x_31530:
[----:B------:R-:W-:Y:S05]  /*3cc0*/  BSYNC B0 ;  /* 0x0000000000007941 */ /* 0x000fea0003800000 */
.L_x_31526:
        /* <DEDUP_REMOVED lines=10> */
[----:B---3--:R-:W-:-:S07]  /*3d70*/  MOV R6, 0x3d90 ;  /* 0x00003d9000067802 */ /* 0x008fce0000000f00 */
[----:B012---:R-:W-:Y:S05]  /*3d80*/  CALL.REL.NOINC `($__internal_685_$__cuda_sm20_rcp_rn_f32_slowpath) ;  /* 0x0000000400887944 */ /* 0x007fea0003c00000 */
[----:B------:R-:W-:Y:S01]  /*3d90*/  IMAD.MOV.U32 R5, RZ, RZ, R0 ;  /* 0x000000ffff057224 */ /* 0x000fe200078e0000 */
[----:B------:R-:W-:Y:S06]  /*3da0*/  BRA `(.L_x_31532) ;  /* 0x0000000000107947 */ /* 0x000fec0003800000 */
.L_x_31531:
[----:B------:R-:W2:Y:S02]  /*3db0*/  MUFU.RCP R0, R21 ;  /* 0x0000001500007308 */ /* 0x000ea40000001000 */
[----:B--23--:R-:W-:-:S04]  /*3dc0*/  FFMA R2, R0, R21, -1 ;  /* 0xbf80000000027423 */ /* 0x00cfc80000000015 */
[----:B------:R-:W-:-:S04]  /*3dd0*/  FADD.FTZ R5, -R2, -RZ ;  /* 0x800000ff02057221 */ /* 0x000fc80000010100 */
[----:B------:R-:W-:-:S07]  /*3de0*/  FFMA R5, R0, R5, R0 ;  /* 0x0000000500057223 */ /* 0x000fce0000000000 */
.L_x_31532:
[----:B------:R-:W2:Y:S02]  /*3df0*/  LDC.64 R2, c[0x0][0x240] ;  /* 0x00009000ff027b82 */ /* 0x000ea40000000a00 */
[----:B--2---:R-:W-:Y:S01]  /*3e00*/  STG.E desc[UR6][R2.64], R5 ;  /* 0x0000000502007986 */ /* 0x004fe2000c101906 */
[----:B------:R-:W-:Y:S05]  /*3e10*/  EXIT ;  /* 0x000000000000794d */ /* 0x000fea0003800000 */
.L_x_31529:
[----:B------:R-:W-:Y:S02]  /*3e20*/  IMAD.MOV.U32 R7, RZ, RZ, 0x4 ;  /* 0x00000004ff077424 */ /* 0x000fe400078e00ff */
[----:B------:R-:W-:Y:S02]  /*3e30*/  IMAD.MOV.U32 R11, RZ, RZ, 0x1f ;  /* 0x0000001fff0b7424 */ /* 0x000fe400078e00ff */
[----:B------:R-:W-:-:S07]  /*3e40*/  IMAD.MOV.U32 R4, RZ, RZ, -0x1 ;  /* 0xffffffffff047424 */ /* 0x000fce00078e00ff */
[----:B0123--:R-:W-:Y:S05]  /*3e50*/  WARPSYNC.COLLECTIVE R4, `(.L_x_31533) ;  /* 0x0000000004087348 */ /* 0x00ffea0003c00000 */
[----:B---3--:R3:W4:Y:S02]  /*3e60*/  SHFL.DOWN P0, R5, R0, R7, R11 ;  /* 0x0800000700057389 */ /* 0x008724000000000b */
[----:B01234-:R-:W-:Y:S01]  /*3e70*/  ENDCOLLECTIVE ;  /* 0x000000000000791b */ /* 0x01ffe20003800000 */
.L_x_31533:
[----:B------:R-:W-:Y:S02]  /*3e80*/  IMAD.MOV.U32 R7, RZ, RZ, 0x2 ;  /* 0x00000002ff077424 */ /* 0x000fe400078e00ff */
[----:B------:R-:W-:-:S05]  /*3e90*/  IMAD.MOV.U32 R3, RZ, RZ, R5 ;  /* 0x000000ffff037224 */ /* 0x000fca00078e0005 */
[----:B------:R-:W-:-:S05]  /*3ea0*/  FMNMX R3, R3, R0, !PT ;  /* 0x0000000003037209 */ /* 0x000fca0007800000 */
[----:B------:R-:W-:-:S07]  /*3eb0*/  IMAD.MOV.U32 R0, RZ, RZ, R3 ;  /* 0x000000ffff007224 */ /* 0x000fce00078e0003 */
[----:B------:R-:W-:Y:S05]  /*3ec0*/  WARPSYNC.COLLECTIVE R4, `(.L_x_31534) ;  /* 0x0000000004087348 */ /* 0x000fea0003c00000 */
[----:B------:R0:W1:Y:S02]  /*3ed0*/  SHFL.DOWN P0, R5, R0, R7, R11 ;  /* 0x0800000700057389 */ /* 0x000064000000000b */
[----:B01----:R-:W-:Y:S01]  /*3ee0*/  ENDCOLLECTIVE ;  /* 0x000000000000791b */ /* 0x003fe20003800000 */
.L_x_31534:
[----:B------:R-:W-:Y:S02]  /*3ef0*/  IMAD.MOV.U32 R7, RZ, RZ, 0x1 ;  /* 0x00000001ff077424 */ /* 0x000fe400078e00ff */
[----:B------:R-:W-:-:S05]  /*3f00*/  IMAD.MOV.U32 R2, RZ, RZ, R5 ;  /* 0x000000ffff027224 */ /* 0x000fca00078e0005 */
[----:B------:R-:W-:-:S05]  /*3f10*/  FMNMX R2, R3, R2, !PT ;  /* 0x0000000203027209 */ /* 0x000fca0007800000 */
[----:B------:R-:W-:-:S07]  /*3f20*/  IMAD.MOV.U32 R0, RZ, RZ, R2 ;  /* 0x000000ffff007224 */ /* 0x000fce00078e0002 */
[----:B------:R-:W-:Y:S05]  /*3f30*/  WARPSYNC.COLLECTIVE R4, `(.L_x_31535) ;  /* 0x0000000004087348 */ /* 0x000fea0003c00000 */
[----:B------:R0:W1:Y:S02]  /*3f40*/  SHFL.DOWN P0, R5, R0, R7, R11 ;  /* 0x0800000700057389 */ /* 0x000064000000000b */
[----:B01----:R-:W-:Y:S01]  /*3f50*/  ENDCOLLECTIVE ;  /* 0x000000000000791b */ /* 0x003fe20003800000 */
.L_x_31535:
[----:B------:R-:W-:Y:S05]  /*3f60*/  BRA `(.L_x_31536) ;  /* 0xfffffffc00387947 */ /* 0x000fea000383ffff */
        .weak           $__internal_684_$__cuda_sm20_div_u64
        .type           $__internal_684_$__cuda_sm20_div_u64,@function
        .size           $__internal_684_$__cuda_sm20_div_u64,($__internal_685_$__cuda_sm20_rcp_rn_f32_slowpath - $__internal_684_$__cuda_sm20_div_u64)
$__internal_684_$__cuda_sm20_div_u64:
        /* <DEDUP_REMOVED lines=67> */
[----:B------:R-:W-:Y:S06]  /*43a0*/  RET.REL.NODEC R4 `(_ZN18transformer_engine6detail38cast_transpose_fused_kernel_notalignedILb0ELb0ELb1EfNS_16CTDBiasDActParamIff13__nv_bfloat16fEELi2ELi4ENS_5EmptyEXadL_ZNS_5sreluIffEET_T0_RKS5_EEEEvT3_mmm) ;  /* 0xffffffbc04147950 */ /* 0x000fec0003c3ffff */
        .weak           $__internal_685_$__cuda_sm20_rcp_rn_f32_slowpath
        .type           $__internal_685_$__cuda_sm20_rcp_rn_f32_slowpath,@function
        .size           $__internal_685_$__cuda_sm20_rcp_rn_f32_slowpath,(.L_x_35170 - $__internal_685_$__cuda_sm20_rcp_rn_f32_slowpath)
$__internal_685_$__cuda_sm20_rcp_rn_f32_slowpath:
        /* <DEDUP_REMOVED lines=15> */
.L_x_31537:
        /* <DEDUP_REMOVED lines=33> */
.L_x_31539:
[----:B------:R0:W1:Y:S02]  /*46b0*/  MUFU.RCP R0, R21 ;  /* 0x0000001500007308 */ /* 0x0000640000001000 */
.L_x_31538:
[----:B------:R-:W-:Y:S02]  /*46c0*/  IMAD.MOV.U32 R2, RZ, RZ, R6 ;  /* 0x000000ffff027224 */ /* 0x000fe400078e0006 */
[----:B------:R-:W-:-:S04]  /*46d0*/  IMAD.MOV.U32 R3, RZ, RZ, 0x0 ;  /* 0x00000000ff037424 */ /* 0x000fc800078e00ff */
[----:B0123--:R-:W-:Y:S05]  /*46e0*/  RET.REL.NODEC R2 `(_ZN18transformer_engine6detail38cast_transpose_fused_kernel_notalignedILb0ELb0ELb1EfNS_16CTDBiasDActParamIff13__nv_bfloat16fEELi2ELi4ENS_5EmptyEXadL_ZNS_5sreluIffEET_T0_RKS5_EEEEvT3_mmm) ;  /* 0xffffffb802447950 */ /* 0x00ffea0003c3ffff */
.L_x_31540:
        /* <DEDUP_REMOVED lines=9> */
.L_x_35170:


//--------------------- .text._ZN18transformer_engine6detail38cast_transpose_fused_kernel_notalignedILb0ELb0ELb1EfNS_16CTDBiasDActParamIff6__halffEELi2ELi4ENS_5EmptyEXadL_ZNS_5sreluIffEET_T0_RKS5_EEEEvT3_mmm --------------------------
	.section	.text._ZN18transformer_engine6detail38cast_transpose_fused_kernel_notalignedILb0ELb0ELb1EfNS_16CTDBiasDActParamIff6__halffEELi2ELi4ENS_5EmptyEXadL_ZNS_5sreluIffEET_T0_RKS5_EEEEvT3_mmm,"ax",@progbits
	.align	128
        .global         _ZN18transformer_engine6detail38cast_transpose_fused_kernel_notalignedILb0ELb0ELb1EfNS_16CTDBiasDActParamIff6__halffEELi2ELi4ENS_5EmptyEXadL_ZNS_5sreluIffEET_T0_RKS5_EEEEvT3_mmm
        .type           _ZN18transformer_engine6detail38cast_transpose_fused_kernel_notalignedILb0ELb0ELb1EfNS_16CTDBiasDActParamIff6__halffEELi2ELi4ENS_5EmptyEXadL_ZNS_5sreluIffEET_T0_RKS5_EEEEvT3_mmm,@function
        .size           _ZN18transformer_engine6detail38cast_transpose_fused_kernel_notalignedILb0ELb0ELb1EfNS_16CTDBiasDActParamIff6__halffEELi2ELi4ENS_5EmptyEXadL_ZNS_5sreluIffEET_T0_RKS5_EEEEvT3_mmm,(.L_x_35172 - _ZN18transformer_engine6detail38cast_transpose_fused_kernel_notalignedILb0ELb0ELb1EfNS_16CTDBiasDActParamIff6__halffEELi2ELi4ENS_5EmptyEXadL_ZNS_5sreluIffEET_T0_RKS5_EEEEvT3_mmm)
        .other          _ZN18transformer_engine6detail38cast_transpose_fused_kernel_notalignedILb0ELb0ELb1EfNS_16CTDBiasDActParamIff6__halffEELi2ELi4ENS_5EmptyEXadL_ZNS_5sreluIffEET_T0_RKS5_EEEEvT3_mmm,@"STO_CUDA_ENTRY STV_DEFAULT"
_ZN18transformer_engine6detail38cast_transpose_fused_kernel_notalignedILb0ELb0ELb1EfNS_16CTDBiasDActParamIff6__halffEELi2ELi4ENS_5EmptyEXadL_ZNS_5sreluIffEET_T0_RKS5_EEEEvT3_mmm:
.text._ZN18transformer_engine6detail38cast_transpose_fused_kernel_notalignedILb0ELb0ELb1EfNS_16CTDBiasDActParamIff6__halffEELi2ELi4ENS_5EmptyEXadL_ZNS_5sreluIffEET_T0_RKS5_EEEEvT3_mmm:
        /* <DEDUP_REMOVED lines=19> */
[----:B------:R-:W-:Y:S05]  /*0130*/  CALL.REL.NOINC `($__internal_686_$__cuda_sm20_div_u64) ;  /* 0x0000003c008c7944 */ /* 0x000fea0003c00000 */
        /* <DEDUP_REMOVED lines=9> */
.L_x_31541:
        /* <DEDUP_REMOVED lines=22> */
.L_x_31542:
        /* <DEDUP_REMOVED lines=153> */
[----:B------:R-:W-:-:S02]  /*0cc0*/  @!P0 F2FP.F16.F32.PACK_AB R41, R4, R5 ;  /* 0x000000050429823e */ /* 0x000fc400000000ff */
[----:B------:R-:W-:Y:S02]  /*0cd0*/  @!P0 LEA.HI.X R29, R29, R7, R40, 0x2, P2 ;  /* 0x000000071d1d8211 */ /* 0x000fe400010f1428 */
[----:B------:R-:W-:Y:S02]  /*0ce0*/  @!P0 F2FP.F16.F32.PACK_AB R51, R2, R3 ;  /* 0x000000030233823e */ /* 0x000fe400000000ff */
        /* <DEDUP_REMOVED lines=11> */
[----:B------:R0:W1:Y:S01]  /*0da0*/  F2F.F16.F32 R41, R29 ;  /* 0x0000001d00297304 */ /* 0x0000620000200800 */
        /* <DEDUP_REMOVED lines=21> */
[----:B------:R-:W-:-:S05]  /*0f00*/  F2FP.F16.F32.PACK_AB R51, R25, R22 ;  /* 0x000000161933723e */ /* 0x000fca00000000ff */
[----:B------:R0:W-:Y:S02]  /*0f10*/  STG.E desc[UR6][R36.64], R51 ;  /* 0x0000003324007986 */ /* 0x0001e4000c101906 */
.L_x_31544:
[----:B------:R-:W-:Y:S05]  /*0f20*/  BSYNC B0 ;  /* 0x0000000000007941 */ /* 0x000fea0003800000 */
.L_x_31543:
        /* <DEDUP_REMOVED lines=8> */
[----:B------:R-:W-:Y:S02]  /*0fb0*/  F2FP.F16.F32.PACK_AB R37, R24, R23 ;  /* 0x000000171825723e */ /* 0x000fe400000000ff */
[----:B------:R-:W-:-:S05]  /*0fc0*/  LEA.HI.X R39, R36, R7, R39, 0x2, P0 ;  /* 0x0000000724277211 */ /* 0x000fca00000f1427 */
[----:B------:R1:W-:Y:S04]  /*0fd0*/  STG.E desc[UR6][R38.64], R37 ;  /* 0x0000002526007986 */ /* 0x0003e8000c101906 */
.L_x_31546:
[----:B------:R-:W-:Y:S05]  /*0fe0*/  BSYNC B0 ;  /* 0x0000000000007941 */ /* 0x000fea0003800000 */
.L_x_31545:
[----:B------:R-:W-:Y:S01]  /*0ff0*/  FMUL R54, R58, R21 ;  /* 0x000000153a367220 */ /* 0x000fe20000400000 */
[----:B------:R-:W-:Y:S01]  /*1000*/  FSEL R56, R56, RZ, P3 ;  /* 0x000000ff38387208 */ /* 0x000fe20001800000 */
[C---:B------:R-:W-:Y:S01]  /*1010*/  FMUL R70, R33.reuse, R33 ;  /* 0x0000002121467220 */ /* 0x040fe20000400000 */
[----:B------:R-:W-:Y:S01]  /*1020*/  FSETP.GT.AND P0, PT, R33, RZ, PT ;  /* 0x000000ff2100720b */ /* 0x000fe20003f04000 */
[----:B0-----:R-:W0:Y:S01]  /*1030*/  F2F.F16.F32 R36, R54 ;  /* 0x0000003600247304 */ /* 0x001e220000200800 */
[C---:B------:R-:W-:Y:S01]  /*1040*/  FSETP.GT.AND P1, PT, R31.reuse, RZ, PT ;  /* 0x000000ff1f00720b */ /* 0x040fe20003f24000 */
[----:B-1----:R-:W-:Y:S01]  /*1050*/  FMUL R39, R56, R21 ;  /* 0x0000001538277220 */ /* 0x002fe20000400000 */
[----:B------:R-:W-:Y:S01]  /*1060*/  FMUL R31, R31, R31 ;  /* 0x0000001f1f1f7220 */ /* 0x000fe20000400000 */
[----:B------:R-:W-:Y:S02]  /*1070*/  FSEL R70, R70, RZ, P0 ;  /* 0x000000ff46467208 */ /* 0x000fe40000000000 */
[----:B------:R-:W-:-:S02]  /*1080*/  FSETP.GT.AND P0, PT, R27, RZ, PT ;  /* 0x000000ff1b00720b */ /* 0x000fc40003f04000 */
[----:B------:R-:W1:Y:S01]  /*1090*/  F2F.F16.F32 R35, R39 ;  /* 0x0000002700237304 */ /* 0x000e620000200800 */
[----:B0-----:R-:W-:-:S03]  /*10a0*/  IMAD.WIDE.U32 R36, R36, 0x10000, RZ ;  /* 0x0001000024247825 */ /* 0x001fc600078e00ff */
[----:B------:R-:W-:Y:S02]  /*10b0*/  LOP3.LUT R40, R36, R41, RZ, 0xfc, !PT ;  /* 0x0000002924287212 */ /* 0x000fe400078efcff */
[----:B-1----:R-:W-:Y:S02]  /*10c0*/  LOP3.LUT R26, R37, R35, RZ, 0xfc, !PT ;  /* 0x00000023251a7212 */ /* 0x002fe400078efcff */
[----:B------:R-:W-:Y:S01]  /*10d0*/  FMNMX R35, RZ, R62, !PT ;  /* 0x0000003eff237209 */ /* 0x000fe20007800000 */
[----:B------:R-:W-:-:S03]  /*10e0*/  FMUL R62, R70, R21 ;  /* 0x00000015463e7220 */ /* 0x000fc60000400000 */
[----:B------:R-:W-:Y:S01]  /*10f0*/  FMNMX R33, R64, R35, !PT ;  /* 0x0000002340217209 */ /* 0x000fe20007800000 */
[----:B------:R-:W-:Y:S01]  /*1100*/  FMUL R64, R27, R27 ;  /* 0x0000001b1b407220 */ /* 0x000fe20000400000 */
[----:B------:R-:W-:Y:S02]  /*1110*/  F2F.F16.F32 R35, R62 ;  /* 0x0000003e00237304 */ /* 0x000fe40000200800 */
[----:B------:R-:W-:Y:S02]  /*1120*/  FMNMX R33, R60, R33, !PT ;  /* 0x000000213c217209 */ /* 0x000fe40007800000 */
[----:B------:R-:W-:Y:S02]  /*1130*/  FSEL R60, R31, RZ, P1 ;  /* 0x000000ff1f3c7208 */ /* 0x000fe40000800000 */
[----:B------:R-:W-:Y:S02]  /*1140*/  FMNMX R33, R52, R33, !PT ;  /* 0x0000002134217209 */ /* 0x000fe40007800000 */
[----:B------:R-:W-:Y:S01]  /*1150*/  FSEL R64, R64, RZ, P0 ;  /* 0x000000ff40407208 */ /* 0x000fe20000000000 */
[----:B------:R-:W-:Y:S01]  /*1160*/  FMUL R59, R60, R21 ;  /* 0x000000153c3b7220 */ /* 0x000fe20000400000 */
[----:B------:R-:W-:-:S02]  /*1170*/  FMNMX R33, R30, R33, !PT ;  /* 0x000000211e217209 */ /* 0x000fc40007800000 */
[C---:B------:R-:W-:Y:S01]  /*1180*/  LEA R55, P1, R11.reuse, R34, 0x2 ;  /* 0x000000220b377211 */ /* 0x040fe200078210ff */
[----:B------:R-:W0:Y:S01]  /*1190*/  F2F.F16.F32 R31, R59 ;  /* 0x0000003b001f7304 */ /* 0x000e220000200800 */
[----:B------:R-:W-:Y:S01]  /*11a0*/  FMNMX R33, R28, R33, !PT ;  /* 0x000000211c217209 */ /* 0x000fe20007800000 */
[----:B------:R-:W-:Y:S02]  /*11b0*/  VIADD R28, R14, 0x2 ;  /* 0x000000020e1c7836 */ /* 0x000fe40000000000 */
[----:B------:R-:W-:Y:S01]  /*11c0*/  FMUL R66, R64, R21 ;  /* 0x0000001540427220 */ /* 0x000fe20000400000 */
[----:B------:R-:W-:Y:S02]  /*11d0*/  LEA.HI.X R57, R11, R57, R12, 0x2, P1 ;  /* 0x000000390b397211 */ /* 0x000fe400008f140c */
[----:B------:R-:W-:Y:S01]  /*11e0*/  ISETP.GE.U32.AND P0, PT, R28, R17, PT ;  /* 0x000000111c00720c */ /* 0x000fe20003f06070 */
[----:B------:R-:W-:Y:S01]  /*11f0*/  VIADD R28, R13, 0x1e ;  /* 0x0000001e0d1c7836 */ /* 0x000fe20000000000 */
[----:B------:R-:W1:Y:S04]  /*1200*/  F2F.F16.F32 R27, R66 ;  /* 0x00000042001b7304 */ /* 0x000e680000200800 */
        /* <DEDUP_REMOVED lines=45> */
[----:B------:R-:W-:Y:S02]  /*14e0*/  @!P1 F2FP.F16.F32.PACK_AB R29, R62, R29 ;  /* 0x0000001d3e1d923e */ /* 0x000fe400000000ff */
[----:B------:R-:W-:Y:S01]  /*14f0*/  FMNMX R65, R60, R61, !PT ;  /* 0x0000003d3c417209 */ /* 0x000fe20007800000 */
[----:B------:R-:W-:Y:S01]  /*1500*/  IMAD.X R53, RZ, RZ, R57, P0 ;  /* 0x000000ffff357224 */ /* 0x000fe200000e0639 */
[----:B------:R-:W-:Y:S02]  /*1510*/  @!P1 LEA R62, P0, R52, R8, 0x2 ;  /* 0x00000008343e9211 */ /* 0x000fe400078010ff */
[----:B------:R-:W-:Y:S01]  /*1520*/  @!P1 F2FP.F16.F32.PACK_AB R59, R59, R54 ;  /* 0x000000363b3b923e */ /* 0x000fe200000000ff */
        /* <DEDUP_REMOVED lines=26> */
[----:B------:R-:W-:-:S05]  /*16d0*/  F2FP.F16.F32.PACK_AB R29, R66, R39 ;  /* 0x00000027421d723e */ /* 0x000fca00000000ff */
[----:B------:R0:W-:Y:S02]  /*16e0*/  STG.E desc[UR6][R48.64], R29 ;  /* 0x0000001d30007986 */ /* 0x0001e4000c101906 */
.L_x_31548:
[----:B------:R-:W-:Y:S05]  /*16f0*/  BSYNC B0 ;  /* 0x0000000000007941 */ /* 0x000fea0003800000 */
.L_x_31547:
        /* <DEDUP_REMOVED lines=8> */
[----:B------:R-:W-:-:S04]  /*1780*/  F2FP.F16.F32.PACK_AB R53, R29, R62 ;  /* 0x0000003e1d35723e */ /* 0x000fc800000000ff */
[----:B------:R-:W-:-:S05]  /*1790*/  LEA.HI.X R49, R52, R7, R49, 0x2, P1 ;  /* 0x0000000734317211 */ /* 0x000fca00008f1431 */
[----:B------:R0:W-:Y:S02]  /*17a0*/  STG.E desc[UR6][R48.64], R53 ;  /* 0x0000003530007986 */ /* 0x0001e4000c101906 */
.L_x_31550:
[----:B------:R-:W-:Y:S05]  /*17b0*/  BSYNC B0 ;  /* 0x0000000000007941 */ /* 0x000fea0003800000 */
.L_x_31549:
        /* <DEDUP_REMOVED lines=20> */
[----:B------:R-:W0:Y:S01]  /*1900*/  F2F.F16.F32 R22, R22 ;  /* 0x0000001600167304 */ /* 0x000e220000200800 */
[----:B------:R-:W-:Y:S02]  /*1910*/  @P0 LEA.HI.X R55, R50, R20, R51, 0x3, P1 ;  /* 0x0000001432370211 */ /* 0x000fe400008f1c33 */
[----:B------:R-:W-:Y:S02]  /*1920*/  CS2R R50, SRZ ;  /* 0x0000000000327805 */ /* 0x000fe4000001ff00 */
[----:B------:R-:W-:Y:S01]  /*1930*/  F2FP.F16.F32.PACK_AB R3, RZ, R3 ;  /* 0x00000003ff03723e */ /* 0x000fe200000000ff */
[----:B------:R1:W5:Y:S03]  /*1940*/  @P0 LDG.E.64 R48, desc[UR6][R56.64] ;  /* 0x0000000638300981 */ /* 0x000366000c1e1b00 */
[----:B------:R-:W-:Y:S01]  /*1950*/  LOP3.LUT R3, R3, 0xffff, RZ, 0xc0, !PT ;  /* 0x0000ffff03037812 */ /* 0x000fe200078ec0ff */
[----:B------:R2:W5:Y:S01]  /*1960*/  @P0 LDG.E.64 R50, desc[UR6][R54.64] ;  /* 0x0000000636320981 */ /* 0x000562000c1e1b00 */
[----:B------:R-:W-:-:S02]  /*1970*/  FMNMX R63, R60, R63, !PT ;  /* 0x0000003f3c3f7209 */ /* 0x000fc40007800000 */
[----:B-1----:R-:W-:Y:S02]  /*1980*/  F2FP.F16.F32.PACK_AB R56, RZ, R5 ;  /* 0x00000005ff38723e */ /* 0x002fe400000000ff */
[----:B------:R-:W-:Y:S01]  /*1990*/  SHF.L.U64.HI R5, R3, 0x10, RZ ;  /* 0x0000001003057819 */ /* 0x000fe200000102ff */
[----:B--2---:R-:W-:Y:S01]  /*19a0*/  @P0 IMAD.MOV.U32 R54, RZ, RZ, R52 ;  /* 0x000000ffff360224 */ /* 0x004fe200078e0034 */
[----:B------:R-:W-:Y:S01]  /*19b0*/  PRMT R56, R56, 0x5410, R3 ;  /* 0x0000541038387816 */ /* 0x000fe20000000003 */
[----:B------:R-:W-:Y:S01]  /*19c0*/  @P0 IMAD.MOV.U32 R55, RZ, RZ, R53 ;  /* 0x000000ffff370224 */ /* 0x000fe200078e0035 */
[----:B0-----:R-:W-:Y:S01]  /*19d0*/  LOP3.LUT R5, R5, R22, RZ, 0xfc, !PT ;  /* 0x0000001605057212 */ /* 0x001fe200078efcff */
[----:B------:R-:W-:Y:S02]  /*19e0*/  @P0 IMAD R3, R12, 0x6, RZ ;  /* 0x000000060c030824 */ /* 0x000fe400078e02ff */
[----:B------:R-:W-:Y:S01]  /*19f0*/  @P0 IMAD.WIDE.U32 R54, R11, 0x6, R54 ;  /* 0x000000060b360825 */ /* 0x000fe200078e0036 */
[----:B------:R-:W0:Y:S01]  /*1a00*/  F2F.F16.F32 R22, R25 ;  /* 0x0000001900167304 */ /* 0x000e220000200800 */
[----:B------:R-:W-:-:S02]  /*1a10*/  F2FP.F16.F32.PACK_AB R2, RZ, R2 ;  /* 0x00000002ff02723e */ /* 0x000fc400000000ff */
[----:B------:R-:W-:Y:S01]  /*1a20*/  @P0 IMAD.IADD R3, R3, 0x1, R55 ;  /* 0x0000000103030824 */ /* 0x000fe200078e0237 */
[----:B------:R-:W-:Y:S02]  /*1a30*/  @P0 LEA R60, P1, R54, R18, 0x3 ;  /* 0x00000012363c0211 */ /* 0x000fe400078218ff */
[----:B------:R-:W-:Y:S02]  /*1a40*/  LOP3.LUT R2, R2, 0xffff, RZ, 0xc0, !PT ;  /* 0x0000ffff02027812 */ /* 0x000fe400078ec0ff */
[----:B------:R-:W-:Y:S02]  /*1a50*/  @P0 LEA.HI.X R61, R54, R20, R3, 0x3, P1 ;  /* 0x00000014363d0211 */ /* 0x000fe400008f1c03 */
[----:B------:R-:W-:Y:S02]  /*1a60*/  CS2R R54, SRZ ;  /* 0x0000000000367805 */ /* 0x000fe4000001ff00 */
[----:B------:R-:W-:-:S04]  /*1a70*/  F2FP.F16.F32.PACK_AB R3, RZ, R4 ;  /* 0x00000004ff03723e */ /* 0x000fc800000000ff */
        /* <DEDUP_REMOVED lines=20> */
[----:B------:R-:W-:Y:S01]  /*1bc0*/  F2F.F16.F32 R62, R62 ;  /* 0x0000003e003e7304 */ /* 0x000fe20000200800 */
        /* <DEDUP_REMOVED lines=15> */
[----:B------:R-:W-:Y:S02]  /*1cc0*/  @!P0 F2FP.F16.F32.PACK_AB R25, R20, R41 ;  /* 0x000000291419823e */ /* 0x000fe400000000ff */
[----:B------:R-:W-:Y:S01]  /*1cd0*/  F2F.F16.F32 R41, R41 ;  /* 0x0000002900297304 */ /* 0x000fe20000200800 */
        /* <DEDUP_REMOVED lines=17> */
[----:B------:R-:W0:Y:S01]  /*1df0*/  F2F.F16.F32 R36, R68 ;  /* 0x0000004400247304 */ /* 0x000e220000200800 */
[----:B------:R-:W-:Y:S02]  /*1e00*/  @!P0 F2FP.F16.F32.PACK_AB R65, R59, R68 ;  /* 0x000000443b41823e */ /* 0x000fe400000000ff */
[----:B------:R-:W-:Y:S01]  /*1e10*/  FMNMX R64, R37, R64, !PT ;  /* 0x0000004025407209 */ /* 0x000fe20007800000 */
[C---:B------:R-:W-:Y:S02]  /*1e20*/  FMUL R63, R66.reuse, R21 ;  /* 0x00000015423f7220 */ /* 0x040fe40000400000 */
[----:B------:R1:W-:Y:S01]  /*1e30*/  @!P0 STG.E desc[UR6][R60.64], R65 ;  /* 0x000000413c008986 */ /* 0x0003e2000c101906 */
[----:B------:R-:W-:Y:S01]  /*1e40*/  FMNMX R64, R66, R64, !PT ;  /* 0x0000004042407209 */ /* 0x000fe20007800000 */
[----:B------:R-:W2:Y:S01]  /*1e50*/  F2F.F16.F32 R25, R63 ;  /* 0x0000003f00197304 */ /* 0x000ea20000200800 */
        /* <DEDUP_REMOVED lines=24> */
.L_x_31552:
[----:B------:R-:W-:Y:S05]  /*1fe0*/  BSYNC B0 ;  /* 0x0000000000007941 */ /* 0x000fea0003800000 */
.L_x_31551:
        /* <DEDUP_REMOVED lines=20> */
[----:B------:R-:W-:-:S04]  /*2130*/  F2FP.F16.F32.PACK_AB R33, R36, R37 ;  /* 0x000000252421723e */ /* 0x000fc800000000ff */
[----:B------:R-:W-:-:S05]  /*2140*/  LEA.HI.X R31, R32, R7, R31, 0x2, P0 ;  /* 0x00000007201f7211 */ /* 0x000fca00000f141f */
[----:B------:R0:W-:Y:S02]  /*2150*/  STG.E desc[UR6][R30.64], R33 ;  /* 0x000000211e007986 */ /* 0x0001e4000c101906 */
.L_x_31554:
[----:B------:R-:W-:Y:S05]  /*2160*/  BSYNC B0 ;  /* 0x0000000000007941 */ /* 0x000fea0003800000 */
.L_x_31553:
[----:B------:R-:W1:Y:S01]  /*2170*/  F2F.F16.F32 R29, R29 ;  /* 0x0000001d001d7304 */ /* 0x000e620000200800 */
[----:B0-----:R-:W-:Y:S01]  /*2180*/  @!P1 LEA R30, P0, R34, R8, 0x2 ;  /* 0x00000008221e9211 */ /* 0x001fe200078010ff */
[-C--:B------:R-:W-:Y:S01]  /*2190*/  FMUL R49, R60, R21.reuse ;  /* 0x000000153c317220 */ /* 0x080fe20000400000 */
[----:B------:R-:W-:Y:S01]  /*21a0*/  FMUL R32, R48, R21 ;  /* 0x0000001530207220 */ /* 0x000fe20000400000 */
[----:B------:R-:W-:Y:S01]  /*21b0*/  FMNMX R53, R26, R53, !PT ;  /* 0x000000351a357209 */ /* 0x000fe20007800000 */
[----:B------:R-:W-:Y:S01]  /*21c0*/  BSSY B0, `(.L_x_31555) ;  /* 0x000003f000007945 */ /* 0x000fe20003800000 */
[----:B------:R-:W-:Y:S02]  /*21d0*/  @!P1 LEA.HI.X R31, R34, R7, R35, 0x2, P0 ;  /* 0x00000007221f9211 */ /* 0x000fe400000f1423 */
[----:B------:R-:W-:Y:S01]  /*21e0*/  @!P1 F2FP.F16.F32.PACK_AB R39, R32, R49 ;  /* 0x000000312027923e */ /* 0x000fe200000000ff */
[----:B------:R-:W0:Y:S01]  /*21f0*/  F2F.F16.F32 R57, R23 ;  /* 0x0000001700397304 */ /* 0x000e220000200800 */
        /* <DEDUP_REMOVED lines=8> */
[----:B------:R1:W2:Y:S01]  /*2280*/  F2F.F16.F32 R23, R52 ;  /* 0x0000003400177304 */ /* 0x0002a20000200800 */
[----:B------:R-:W-:Y:S02]  /*2290*/  FSETP.GT.AND P4, PT, R55, RZ, PT ;  /* 0x000000ff3700720b */ /* 0x000fe40003f84000 */
[----:B------:R-:W-:Y:S01]  /*22a0*/  FMNMX R29, R48, R29, !PT ;  /* 0x0000001d301d7209 */ /* 0x000fe20007800000 */
[----:B------:R-:W-:Y:S01]  /*22b0*/  FMUL R48, R2, R2 ;  /* 0x0000000202307220 */ /* 0x000fe20000400000 */
[----:B------:R-:W-:Y:S01]  /*22c0*/  SHF.R.U32.HI R63, RZ, 0x6, R62 ;  /* 0x00000006ff3f7819 */ /* 0x000fe2000001163e */
[----:B0-----:R-:W-:Y:S01]  /*22d0*/  IMAD.U32 R30, R57, 0x10000, RZ ;  /* 0x00010000391e7824 */ /* 0x001fe200078e00ff */
[----:B------:R-:W-:Y:S01]  /*22e0*/  @!P1 IADD3 R31, P0, R34, R11, RZ ;  /* 0x0000000b221f9210 */ /* 0x000fe20007f1e0ff */
[----:B------:R-:W0:Y:S01]  /*22f0*/  F2F.F16.F32 R24, R24 ;  /* 0x0000001800187304 */ /* 0x000e220000200800 */
[----:B------:R-:W-:Y:S01]  /*2300*/  LOP3.LUT R39, R27, R26, RZ, 0xfc, !PT ;  /* 0x0000001a1b277212 */ /* 0x000fe200078efcff */
[----:B-1----:R-:W-:Y:S01]  /*2310*/  FMUL R52, R54, R54 ;  /* 0x0000003636347220 */ /* 0x002fe20000400000 */
[----:B------:R-:W-:Y:S01]  /*2320*/  LOP3.LUT R57, R5, R30, RZ, 0xfc, !PT ;  /* 0x0000001e05397212 */ /* 0x000fe200078efcff */
[----:B------:R-:W-:Y:S01]  /*2330*/  @!P1 IMAD.X R60, R35, 0x1, R12, P0 ;  /* 0x00000001233c9824 */ /* 0x000fe200000e060c */
[----:B------:R-:W-:-:S02]  /*2340*/  @!P1 LEA R26, P0, R31, R8, 0x2 ;  /* 0x000000081f1a9211 */ /* 0x000fc400078010ff */
[----:B------:R-:W-:Y:S01]  /*2350*/  FSEL R54, R51, RZ, P2 ;  /* 0x000000ff33367208 */ /* 0x000fe20001000000 */
[----:B------:R-:W1:Y:S01]  /*2360*/  F2F.F16.F32 R59, R59 ;  /* 0x0000003b003b7304 */ /* 0x000e620000200800 */
[----:B------:R-:W-:Y:S02]  /*2370*/  @!P1 LEA.HI.X R27, R31, R7, R60, 0x2, P0 ;  /* 0x000000071f1b9211 */ /* 0x000fe400000f143c */
[C---:B------:R-:W-:Y:S01]  /*2380*/  FSETP.GT.AND P0, PT, R50.reuse, RZ, PT ;  /* 0x000000ff3200720b */ /* 0x040fe20003f04000 */
[----:B------:R-:W-:Y:S01]  /*2390*/  FMUL R50, R50, R50 ;  /* 0x0000003232327220 */ /* 0x000fe20000400000 */
[----:B------:R-:W-:Y:S01]  /*23a0*/  SHF.R.U64 R61, R33, 0x6, R62 ;  /* 0x00000006213d7819 */ /* 0x000fe2000000123e */
[-C--:B------:R-:W-:Y:S01]  /*23b0*/  IMAD R33, R63, R44.reuse, RZ ;  /* 0x0000002c3f217224 */ /* 0x080fe200078e02ff */
[----:B------:R-:W-:Y:S01]  /*23c0*/  FSEL R52, R52, RZ, P3 ;  /* 0x000000ff34347208 */ /* 0x000fe20001800000 */
[----:B------:R-:W3:Y:S01]  /*23d0*/  F2F.F16.F32 R20, R20 ;  /* 0x0000001400147304 */ /* 0x000ee20000200800 */
[----:B------:R-:W-:Y:S01]  /*23e0*/  FSEL R30, R50, RZ, P0 ;  /* 0x000000ff321e7208 */ /* 0x000fe20000000000 */
[----:B------:R-:W-:Y:S01]  /*23f0*/  FMUL R50, R55, R55 ;  /* 0x0000003737327220 */ /* 0x000fe20000400000 */
[----:B------:R-:W-:Y:S01]  /*2400*/  FSETP.GT.AND P0, PT, R2, RZ, PT ;  /* 0x000000ff0200720b */ /* 0x000fe20003f04000 */
[----:B------:R-:W-:Y:S01]  /*2410*/  IMAD R33, R45, R61, R33 ;  /* 0x0000003d2d217224 */ /* 0x000fe200078e0221 */
[C---:B------:R-:W-:Y:S01]  /*2420*/  FMNMX R31, R30.reuse, R29, !PT ;  /* 0x0000001d1e1f7209 */ /* 0x040fe20007800000 */
[-C--:B------:R-:W-:Y:S01]  /*2430*/  FMUL R60, R30, R21.reuse ;  /* 0x000000151e3c7220 */ /* 0x080fe20000400000 */
[----:B------:R-:W-:Y:S01]  /*2440*/  FMUL R29, R54, R21 ;  /* 0x00000015361d7220 */ /* 0x000fe20000400000 */
[----:B------:R-:W4:Y:S01]  /*2450*/  F2F.F16.F32 R37, R37 ;  /* 0x0000002500257304 */ /* 0x000f220000200800 */
[----:B------:R-:W-:Y:S01]  /*2460*/  FMUL R30, R3, R3 ;  /* 0x00000003031e7220 */ /* 0x000fe20000400000 */
[----:B------:R-:W-:Y:S01]  /*2470*/  FSEL R50, R50, RZ, P4 ;  /* 0x000000ff32327208 */ /* 0x000fe20002000000 */
[----:B------:R-:W-:Y:S01]  /*2480*/  IMAD.WIDE.U32 R44, R61, R44, RZ ;  /* 0x0000002c3d2c7225 */ /* 0x000fe200078e00ff */
[----:B------:R-:W-:-:S03]  /*2490*/  @!P1 F2FP.F16.F32.PACK_AB R55, R29, R60 ;  /* 0x0000003c1d37923e */ /* 0x000fc600000000ff */
[-C--:B------:R-:W-:Y:S01]  /*24a0*/  FMUL R62, R52, R21.reuse ;  /* 0x00000015343e7220 */ /* 0x080fe20000400000 */
[----:B------:R-:W-:Y:S01]  /*24b0*/  FSETP.GT.AND P2, PT, R3, RZ, PT ;  /* 0x000000ff0300720b */ /* 0x000fe20003f44000 */
[----:B------:R-:W-:Y:S01]  /*24c0*/  FMUL R51, R50, R21 ;  /* 0x0000001532337220 */ /* 0x000fe20000400000 */
[----:B------:R-:W0:Y:S01]  /*24d0*/  F2F.F16.F32 R49, R49 ;  /* 0x0000003100317304 */ /* 0x000e220000200800 */
[----:B------:R0:W-:Y:S01]  /*24e0*/  @!P1 STG.E desc[UR6][R26.64], R55 ;  /* 0x000000371a009986 */ /* 0x0001e2000c101906 */
[----:B------:R-:W-:Y:S02]  /*24f0*/  FSEL R48, R48, RZ, P0 ;  /* 0x000000ff30307208 */ /* 0x000fe40000000000 */
[----:B------:R-:W-:-:S04]  /*2500*/  FSEL R30, R30, RZ, P2 ;  /* 0x000000ff1e1e7208 */ /* 0x000fc80001000000 */
[----:B------:R0:W0:Y:S01]  /*2510*/  F2F.F16.F32 R53, R60 ;  /* 0x0000003c00357304 */ /* 0x0000220000200800 */
[----:B-1234-:R-:W-:Y:S05]  /*2520*/  @P1 BRA `(.L_x_31556) ;  /* 0x0000000000201947 */ /* 0x01efea0003800000 */
[----:B------:R-:W-:Y:S02]  /*2530*/  LOP3.LUT R3, R42, 0xfffffffe, RZ, 0xc0, !PT ;  /* 0xfffffffe2a037812 */ /* 0x000fe400078ec0ff */
[----:B------:R-:W-:Y:S02]  /*2540*/  LOP3.LUT R43, R43, 0x3fffffff, RZ, 0xc0, !PT ;  /* 0x3fffffff2b2b7812 */ /* 0x000fe400078ec0ff */
[----:B------:R-:W-:Y:S02]  /*2550*/  IADD3 R3, P0, R34, R3, RZ ;  /* 0x0000000322037210 */ /* 0x000fe40007f1e0ff */
[----:B0-----:R-:W-:-:S03]  /*2560*/  F2FP.F16.F32.PACK_AB R27, R51, R62 ;  /* 0x0000003e331b723e */ /* 0x001fc600000000ff */
[----:B------:R-:W-:Y:S01]  /*2570*/  IMAD.X R26, R35, 0x1, R43, P0 ;  /* 0x00000001231a7824 */ /* 0x000fe200000e062b */
[----:B------:R-:W-:-:S04]  /*2580*/  LEA R2, P0, R3, R8, 0x2 ;  /* 0x0000000803027211 */ /* 0x000fc800078010ff */
[----:B------:R-:W-:-:S05]  /*2590*/  LEA.HI.X R3, R3, R7, R26, 0x2, P0 ;  /* 0x0000000703037211 */ /* 0x000fca00000f141a */
[----:B------:R1:W-:Y:S04]  /*25a0*/  STG.E desc[UR6][R2.64], R27 ;  /* 0x0000001b02007986 */ /* 0x0003e8000c101906 */
.L_x_31556:
[----:B------:R-:W-:Y:S05]  /*25b0*/  BSYNC B0 ;  /* 0x0000000000007941 */ /* 0x000fea0003800000 */
.L_x_31555:
        /* <DEDUP_REMOVED lines=11> */
.L_x_31558:
[----:B------:R-:W-:Y:S05]  /*2670*/  BSYNC B0 ;  /* 0x0000000000007941 */ /* 0x000fea0003800000 */
.L_x_31557:
[----:B------:R-:W1:Y:S01]  /*2680*/  S2UR UR5, SR_CgaCtaId ;  /* 0x00000000000579c3 */ /* 0x000e620000008800 */
[----:B0-----:R-:W-:Y:S01]  /*2690*/  IMAD.IADD R7, R45, 0x1, R33 ;  /* 0x000000012d077824 */ /* 0x001fe200078e0221 */
[----:B------:R-:W-:Y:S01]  /*26a0*/  LEA R3, P0, R44, R11, 0x5 ;  /* 0x0000000b2c037211 */ /* 0x000fe200078028ff */
[----:B------:R0:W2:Y:S01]  /*26b0*/  F2F.F16.F32 R2, R27 ;  /* 0x0000001b00027304 */ /* 0x0000a20000200800 */
[----:B------:R-:W-:Y:S01]  /*26c0*/  IMAD.SHL.U32 R10, R10, 0x20, RZ ;  /* 0x000000200a0a7824 */ /* 0x000fe200078e00ff */
[----:B------:R-:W-:Y:S01]  /*26d0*/  UMOV UR4, 0x400 ;  /* 0x0000040000047882 */ /* 0x000fe20000000000 */
[----:B------:R-:W-:Y:S01]  /*26e0*/  LOP3.LUT R3, RZ, R3, RZ, 0x33, !PT ;  /* 0x00000003ff037212 */ /* 0x000fe200078e33ff */
[----:B------:R-:W-:Y:S01]  /*26f0*/  UIADD3 UR4, UR4, 0x20, URZ ;  /* 0x0000002004047890 */ /* 0x000fe2000fffe03f */
[----:B------:R-:W-:Y:S01]  /*2700*/  LEA.HI.X R7, R44, R12, R7, 0x5, P0 ;  /* 0x0000000c2c077211 */ /* 0x000fe200000f2c07 */
[----:B------:R-:W-:Y:S01]  /*2710*/  IMAD.U32 R8, R37, 0x10000, RZ ;  /* 0x0001000025087824 */ /* 0x000fe200078e00ff */
[----:B------:R-:W-:Y:S01]  /*2720*/  LEA R46, P1, R46, R3, 0x5 ;  /* 0x000000032e2e7211 */ /* 0x000fe200078228ff */
[----:B------:R-:W3:Y:S01]  /*2730*/  F2F.F16.F32 R5, R62 ;  /* 0x0000003e00057304 */ /* 0x000ee20000200800 */
[----:B------:R-:W-:Y:S01]  /*2740*/  LOP3.LUT R7, RZ, R7, RZ, 0x33, !PT ;  /* 0x00000007ff077212 */ /* 0x000fe200078e33ff */
[----:B0-----:R-:W-:Y:S01]  /*2750*/  IMAD.WIDE.U32 R26, R53, 0x10000, RZ ;  /* 0x00010000351a7825 */ /* 0x001fe200078e00ff */
[----:B------:R-:W-:Y:S01]  /*2760*/  ISETP.GT.U32.AND P0, PT, R46, -0x21, PT ;  /* 0xffffffdf2e00780c */ /* 0x000fe20003f04070 */
[----:B------:R-:W-:Y:S01]  /*2770*/  USHF.L.U64.HI UR8, UR9, 0x1, UR10 ;  /* 0x0000000109087899 */ /* 0x000fe2000801020a */
[----:B------:R-:W-:Y:S01]  /*2780*/  LOP3.LUT R3, R10, 0xffffffe0, R9, 0xe2, !PT ;  /* 0xffffffe00a037812 */ /* 0x000fe200078ee209 */
[----:B------:R-:W-:Y:S01]  /*2790*/  IMAD.X R7, RZ, RZ, R7, P1 ;  /* 0x000000ffff077224 */ /* 0x000fe200008e0607 */
[----:B------:R-:W-:Y:S01]  /*27a0*/  FMNMX R31, R54, R31, !PT ;  /* 0x0000001f361f7209 */ /* 0x000fe20007800000 */
[----:B------:R-:W0:Y:S01]  /*27b0*/  F2F.F16.F32 R36, R36 ;  /* 0x0000002400247304 */ /* 0x000e220000200800 */
[----:B------:R-:W-:Y:S01]  /*27c0*/  ISETP.GE.U32.AND P1, PT, R14, R19, PT ;  /* 0x000000130e00720c */ /* 0x000fe20003f26070 */
[----:B--2---:R-:W-:Y:S01]  /*27d0*/  IMAD.U32 R2, R2, 0x10000, RZ ;  /* 0x0001000002027824 */ /* 0x004fe200078e00ff */
[----:B------:R-:W-:Y:S01]  /*27e0*/  ISETP.GT.U32.AND.EX P0, PT, R7, -0x1, PT, P0 ;  /* 0xffffffff0700780c */ /* 0x000fe20003f04100 */
[----:B------:R-:W-:Y:S01]  /*27f0*/  IMAD R7, R3, 0x21, R15 ;  /* 0x0000002103077824 */ /* 0x000fe200078e020f */
[----:B-1----:R-:W-:Y:S01]  /*2800*/  ULEA UR4, UR5, UR4, 0x18 ;  /* 0x0000000405047291 */ /* 0x002fe2000f8ec03f */
[----:B------:R-:W-:Y:S01]  /*2810*/  LOP3.LUT R19, R25, R8, RZ, 0xfc, !PT ;  /* 0x0000000819137212 */ /* 0x000fe200078efcff */
[C---:B------:R-:W-:Y:S01]  /*2820*/  IMAD R15, R3.reuse, 0x21, R16 ;  /* 0x00000021030f7824 */ /* 0x040fe200078e0210 */
[----:B------:R-:W1:Y:S01]  /*2830*/  F2F.F16.F32 R29, R29 ;  /* 0x0000001d001d7304 */ /* 0x000e620000200800 */
[----:B------:R-:W-:Y:S01]  /*2840*/  FMNMX R33, R52, R31, !PT ;  /* 0x0000001f34217209 */ /* 0x000fe20007800000 */
[----:B------:R-:W-:Y:S01]  /*2850*/  IMAD R25, R3, 0x21, R28 ;  /* 0x0000002103197824 */ /* 0x000fe200078e021c */
[----:B---3--:R-:W-:Y:S01]  /*2860*/  LOP3.LUT R5, R27, R5, RZ, 0xfc, !PT ;  /* 0x000000051b057212 */ /* 0x008fe200078efcff */
[----:B------:R-:W-:Y:S01]  /*2870*/  IMAD R31, R3, 0x21, R58 ;  /* 0x00000021031f7824 */ /* 0x000fe200078e023a */
[----:B------:R-:W-:Y:S01]  /*2880*/  LEA R7, R7, UR4, 0x3 ;  /* 0x0000000407077c11 */ /* 0x000fe2000f8e18ff */
[----:B------:R-:W-:Y:S01]  /*2890*/  IMAD.WIDE.U32 R10, R59, 0x10000, RZ ;  /* 0x000100003b0a7825 */ /* 0x000fe200078e00ff */
[----:B------:R-:W-:Y:S01]  /*28a0*/  LEA R15, R15, UR4, 0x3 ;  /* 0x000000040f0f7c11 */ /* 0x000fe2000f8e18ff */
[----:B------:R-:W2:Y:S01]  /*28b0*/  F2F.F16.F32 R42, R42 ;  /* 0x0000002a002a7304 */ /* 0x000ea20000200800 */
[----:B------:R-:W-:Y:S01]  /*28c0*/  LEA R25, R25, UR4, 0x3 ;  /* 0x0000000419197c11 */ /* 0x000fe2000f8e18ff */
[----:B------:R-:W-:Y:S01]  /*28d0*/  STS.64 [R7], R56 ;  /* 0x0000003807007388 */ /* 0x000fe20000000a00 */
[----:B------:R-:W-:Y:S01]  /*28e0*/  LOP3.LUT R26, R26, R49, RZ, 0xfc, !PT ;  /* 0x000000311a1a7212 */ /* 0x000fe200078efcff */
[----:B0-----:R-:W-:Y:S01]  /*28f0*/  IMAD.U32 R36, R36, 0x10000, RZ ;  /* 0x0001000024247824 */ /* 0x001fe200078e00ff */
[----:B------:R-:W-:Y:S01]  /*2900*/  LOP3.LUT R27, R5, R2, RZ, 0xfc, !PT ;  /* 0x00000002051b7212 */ /* 0x000fe200078efcff */
[----:B------:R-:W-:Y:S01]  /*2910*/  STS.64 [R15], R40 ;  /* 0x000000280f007388 */ /* 0x000fe20000000a00 */
[----:B------:R-:W-:Y:S01]  /*2920*/  LEA R31, R31, UR4, 0x3 ;  /* 0x000000041f1f7c11 */ /* 0x000fe2000f8e18ff */
[----:B------:R-:W0:Y:S01]  /*2930*/  F2F.F16.F32 R51, R51 ;  /* 0x0000003300337304 */ /* 0x000e220000200800 */
[----:B------:R-:W-:Y:S01]  /*2940*/  LOP3.LUT R23, R11, R23, RZ, 0xfc, !PT ;  /* 0x000000170b177212 */ /* 0x000fe200078efcff */
[----:B------:R-:W-:Y:S01]  /*2950*/  STS.64 [R25], R18 ;  /* 0x0000001219007388 */ /* 0x000fe20000000a00 */
[----:B-1----:R-:W-:Y:S01]  /*2960*/  IMAD.WIDE.U32 R28, R29, 0x10000, RZ ;  /* 0x000100001d1c7825 */ /* 0x002fe200078e00ff */
[----:B------:R-:W-:Y:S01]  /*2970*/  FMNMX R33, R50, R33, !PT ;  /* 0x0000002132217209 */ /* 0x000fe20007800000 */
[----:B------:R-:W-:Y:S01]  /*2980*/  USHF.L.U32 UR5, UR9, 0x1, URZ ;  /* 0x0000000109057899 */ /* 0x000fe2000800063f */
[----:B------:R1:W-:Y:S01]  /*2990*/  STS.64 [R31], R26 ;  /* 0x0000001a1f007388 */ /* 0x0003e20000000a00 */
[----:B------:R-:W-:Y:S01]  /*29a0*/  IMAD.U32 R5, R24, 0x10000, RZ ;  /* 0x0001000018057824 */ /* 0x000fe200078e00ff */
[----:B------:R-:W3:Y:S01]  /*29b0*/  F2F.F16.F32 R35, R32 ;  /* 0x0000002000237304 */ /* 0x000ee20000200800 */
        /* <DEDUP_REMOVED lines=34> */
.L_x_31563:
        /* <DEDUP_REMOVED lines=51> */
.L_x_31562:
[----:B------:R-:W-:Y:S05]  /*2f10*/  BSYNC B1 ;  /* 0x0000000000017941 */ /* 0x000fea0003800000 */
.L_x_31561:
        /* <DEDUP_REMOVED lines=15> */
.L_x_31565:
[----:B------:R-:W-:Y:S05]  /*3010*/  BSYNC B1 ;  /* 0x0000000000017941 */ /* 0x000fea0003800000 */
.L_x_31564:
        /* <DEDUP_REMOVED lines=25> */
.L_x_31560:
[----:B------:R-:W-:Y:S05]  /*31b0*/  BSYNC B0 ;  /* 0x0000000000007941 */ /* 0x000fea0003800000 */
.L_x_31559:
        /* <DEDUP_REMOVED lines=27> */
.L_x_31571:
        /* <DEDUP_REMOVED lines=53> */
.L_x_31570:
[----:B---3--:R-:W-:-:S07]  /*36c0*/  VIADD R5, R32, 0x5 ;  /* 0x0000000520057836 */ /* 0x008fce0000000000 */
.L_x_31569:
[----:B------:R-:W-:Y:S05]  /*36d0*/  BSYNC B1 ;  /* 0x0000000000017941 */ /* 0x000fea0003800000 */
.L_x_31568:
        /* <DEDUP_REMOVED lines=17> */
.L_x_31573:
[----:B------:R-:W-:Y:S05]  /*37f0*/  BSYNC B1 ;  /* 0x0000000000017941 */ /* 0x000fea0003800000 */
.L_x_31572:
        /* <DEDUP_REMOVED lines=24> */
.L_x_31567:
[----:B------:R-:W-:Y:S05]  /*3980*/  BSYNC B0 ;  /* 0x0000000000007941 */ /* 0x000fea0003800000 */
.L_x_31566:
        /* <DEDUP_REMOVED lines=44> */
.L_x_31584:
[----:B---3--:R-:W-:-:S07]  /*3c50*/  FMNMX R5, R2, R5, !PT ;  /* 0x0000000502057209 */ /* 0x008fce0007800000 */
.L_x_31576:
[----:B------:R-:W-:Y:S05]  /*3c60*/  BSYNC B0 ;  /* 0x0000000000007941 */ /* 0x000fea0003800000 */
.L_x_31575:
[----:B------:R-:W-:Y:S01]  /*3c70*/  ISETP.NE.AND P0, PT, R9, RZ, PT ;  /* 0x000000ff0900720c */ /* 0x000fe20003f05270 */
[----:B------:R-:W-:-:S12]  /*3c80*/  BSSY B0, `(.L_x_31574) ;  /* 0x0000004000007945 */ /* 0x000fd80003800000 */
[----:B------:R-:W-:Y:S05]  /*3c90*/  @P0 BRA `(.L_x_31578) ;  /* 0x0000000000080947 */ /* 0x000fea0003800000 */
[----:B--2---:R-:W2:Y:S02]  /*3ca0*/  LDC.64 R2, c[0x0][0x238] ;  /* 0x00008e00ff027b82 */ /* 0x004ea40000000a00 */
[----:B--2---:R3:W-:Y:S02]  /*3cb0*/  REDG.E.MAX.S32.STRONG.GPU desc[UR6][R2.64], R5 ;  /* 0x000000050200798e */ /* 0x0047e4000d10e386 */
.L_x_31578:
[----:B------:R-:W-:Y:S05]  /*3cc0*/  BSYNC B0 ;  /* 0x0000000000007941 */ /* 0x000fea0003800000 */
.L_x_31574:
        /* <DEDUP_REMOVED lines=11> */
[----:B012---:R-:W-:Y:S05]  /*3d80*/  CALL.REL.NOINC `($__internal_687_$__cuda_sm20_rcp_rn_f32_slowpath) ;  /* 0x0000000400887944 */ /* 0x007fea0003c00000 */
[----:B------:R-:W-:Y:S01]  /*3d90*/  IMAD.MOV.U32 R5, RZ, RZ, R0 ;  /* 0x000000ffff057224 */ /* 0x000fe200078e0000 */
[----:B------:R-:W-:Y:S06]  /*3da0*/  BRA `(.L_x_31580) ;  /* 0x0000000000107947 */ /* 0x000fec0003800000 */
.L_x_31579:
[----:B------:R-:W2:Y:S02]  /*3db0*/  MUFU.RCP R0, R21 ;  /* 0x0000001500007308 */ /* 0x000ea40000001000 */
[----:B--23--:R-:W-:-:S04]  /*3dc0*/  FFMA R2, R0, R21, -1 ;  /* 0xbf80000000027423 */ /* 0x00cfc80000000015 */
[----:B------:R-:W-:-:S04]  /*3dd0*/  FADD.FTZ R5, -R2, -RZ ;  /* 0x800000ff02057221 */ /* 0x000fc80000010100 */
[----:B------:R-:W-:-:S07]  /*3de0*/  FFMA R5, R0, R5, R0 ;  /* 0x0000000500057223 */ /* 0x000fce0000000000 */
.L_x_31580:
[----:B------:R-:W2:Y:S02]  /*3df0*/  LDC.64 R2, c[0x0][0x240] ;  /* 0x00009000ff027b82 */ /* 0x000ea40000000a00 */
[----:B--2---:R-:W-:Y:S01]  /*3e00*/  STG.E desc[UR6][R2.64], R5 ;  /* 0x0000000502007986 */ /* 0x004fe2000c101906 */
[----:B------:R-:W-:Y:S05]  /*3e10*/  EXIT ;  /* 0x000000000000794d */ /* 0x000fea0003800000 */
.L_x_31577:
[----:B------:R-:W-:Y:S02]  /*3e20*/  IMAD.MOV.U32 R7, RZ, RZ, 0x4 ;  /* 0x00000004ff077424 */ /* 0x000fe400078e00ff */
[----:B------:R-:W-:Y:S02]  /*3e30*/  IMAD.MOV.U32 R11, RZ, RZ, 0x1f ;  /* 0x0000001fff0b7424 */ /* 0x000fe400078e00ff */
[----:B------:R-:W-:-:S07]  /*3e40*/  IMAD.MOV.U32 R4, RZ, RZ, -0x1 ;  /* 0xffffffffff047424 */ /* 0x000fce00078e00ff */
[----:B0123--:R-:W-:Y:S05]  /*3e50*/  WARPSYNC.COLLECTIVE R4, `(.L_x_31581) ;  /* 0x0000000004087348 */ /* 0x00ffea0003c00000 */
[----:B---3--:R3:W4:Y:S02]  /*3e60*/  SHFL.DOWN P0, R5, R0, R7, R11 ;  /* 0x0800000700057389 */ /* 0x008724000000000b */
[----:B01234-:R-:W-:Y:S01]  /*3e70*/  ENDCOLLECTIVE ;  /* 0x000000000000791b */ /* 0x01ffe20003800000 */
.L_x_31581:
[----:B------:R-:W-:Y:S02]  /*3e80*/  IMAD.MOV.U32 R7, RZ, RZ, 0x2 ;  /* 0x00000002ff077424 */ /* 0x000fe400078e00ff */
[----:B------:R-:W-:-:S05]  /*3e90*/  IMAD.MOV.U32 R3, RZ, RZ, R5 ;  /* 0x000000ffff037224 */ /* 0x000fca00078e0005 */
[----:B------:R-:W-:-:S05]  /*3ea0*/  FMNMX R3, R3, R0, !PT ;  /* 0x0000000003037209 */ /* 0x000fca0007800000 */
[----:B------:R-:W-:-:S07]  /*3eb0*/  IMAD.MOV.U32 R0, RZ, RZ, R3 ;  /* 0x000000ffff007224 */ /* 0x000fce00078e0003 */
[----:B------:R-:W-:Y:S05]  /*3ec0*/  WARPSYNC.COLLECTIVE R4, `(.L_x_31582) ;  /* 0x0000000004087348 */ /* 0x000fea0003c00000 */
[----:B------:R0:W1:Y:S02]  /*3ed0*/  SHFL.DOWN P0, R5, R0, R7, R11 ;  /* 0x0800000700057389 */ /* 0x000064000000000b */
[----:B01----:R-:W-:Y:S01]  /*3ee0*/  ENDCOLLECTIVE ;  /* 0x000000000000791b */ /* 0x003fe20003800000 */
.L_x_31582:
[----:B------:R-:W-:Y:S02]  /*3ef0*/  IMAD.MOV.U32 R7, RZ, RZ, 0x1 ;  /* 0x00000001ff077424 */ /* 0x000fe400078e00ff */
[----:B------:R-:W-:-:S05]  /*3f00*/  IMAD.MOV.U32 R2, RZ, RZ, R5 ;  /* 0x000000ffff027224 */ /* 0x000fca00078e0005 */
[----:B------:R-:W-:-:S05]  /*3f10*/  FMNMX R2, R3, R2, !PT ;  /* 0x0000000203027209 */ /* 0x000fca0007800000 */
[----:B------:R-:W-:-:S07]  /*3f20*/  IMAD.MOV.U32 R0, RZ, RZ, R2 ;  /* 0x000000ffff007224 */ /* 0x000fce00078e0002 */
[----:B------:R-:W-:Y:S05]  /*3f30*/  WARPSYNC.COLLECTIVE R4, `(.L_x_31583) ;  /* 0x0000000004087348 */ /* 0x000fea0003c00000 */
[----:B------:R0:W1:Y:S02]  /*3f40*/  SHFL.DOWN P0, R5, R0, R7, R11 ;  /* 0x0800000700057389 */ /* 0x000064000000000b */
[----:B01----:R-:W-:Y:S01]  /*3f50*/  ENDCOLLECTIVE ;  /* 0x000000000000791b */ /* 0x003fe20003800000 */
.L_x_31583:
[----:B------:R-:W-:Y:S05]  /*3f60*/  BRA `(.L_x_31584) ;  /* 0xfffffffc00387947 */ /* 0x000fea000383ffff */
        .weak           $__internal_686_$__cuda_sm20_div_u64
        .type           $__internal_686_$__cuda_sm20_div_u64,@function
        .size           $__internal_686_$__cuda_sm20_div_u64,($__internal_687_$__cuda_sm20_rcp_rn_f32_slowpath - $__internal_686_$__cuda_sm20_div_u64)
$__internal_686_$__cuda_sm20_div_u64:
        /* <DEDUP_REMOVED lines=67> */
[----:B------:R-:W-:Y:S06]  /*43a0*/  RET.REL.NODEC R4 `(_ZN18transformer_engine6detail38cast_transpose_fused_kernel_notalignedILb0ELb0ELb1EfNS_16CTDBiasDActParamIff6__halffEELi2ELi4ENS_5EmptyEXadL_ZNS_5sreluIffEET_T0_RKS5_EEEEvT3_mmm) ;  /* 0xffffffbc04147950 */ /* 0x000fec0003c3ffff */
        .weak           $__internal_687_$__cuda_sm20_rcp_rn_f32_slowpath
        .type           $__internal_687_$__cuda_sm20_rcp_rn_f32_slowpath,@function
        .size           $__internal_687_$__cuda_sm20_rcp_rn_f32_slowpath,(.L_x_35172 - $__internal_687_$__cuda_sm20_rcp_rn_f32_slowpath)
$__internal_687_$__cuda_sm20_rcp_rn_f32_slowpath:
        /* <DEDUP_REMOVED lines=15> */
.L_x_31585:
        /* <DEDUP_REMOVED lines=33> */
.L_x_31587:
[----:B------:R0:W1:Y:S02]  /*46b0*/  MUFU.RCP R0, R21 ;  /* 0x0000001500007308 */ /* 0x0000640000001000 */
.L_x_31586:
[----:B------:R-:W-:Y:S02]  /*46c0*/  IMAD.MOV.U32 R2, RZ, RZ, R6 ;  /* 0x000000ffff027224 */ /* 0x000fe400078e0006 */
[----:B------:R-:W-:-:S04]  /*46d0*/  IMAD.MOV.U32 R3, RZ, RZ, 0x0 ;  /* 0x00000000ff037424 */ /* 0x000fc800078e00ff */
[----:B0123--:R-:W-:Y:S05]  /*46e0*/  RET.REL.NODEC R2 `(_ZN18transformer_engine6detail38cast_transpose_fused_kernel_notalignedILb0ELb0ELb1EfNS_16CTDBiasDActParamIff6__halffEELi2ELi4ENS_5EmptyEXadL_ZNS_5sreluIffEET_T0_RKS5_EEEEvT3_mmm) ;  /* 0xffffffb802447950 */ /* 0x00ffea0003c3ffff */
.L_x_31588:
        /* <DEDUP_REMOVED lines=9> */
.L_x_35172:


//--------------------- .text._ZN18transformer_engine6detail38cast_transpose_fused_kernel_notalignedILb0ELb0ELb1EfNS_16CTDBiasDActParamIffffEELi2ELi2ENS_5EmptyEXadL_ZNS_5sreluIffEET_T0_RKS4_EEEEvT3_mmm --------------------------
	.section	.text._ZN18transformer_engine6detail38cast_transpose_fused_kernel_notalignedILb0ELb0ELb1EfNS_16CTDBiasDActParamIffffEELi2ELi2ENS_5EmptyEXadL_ZNS_5sreluIffEET_T0_RKS4_EEEEvT3_mmm,"ax",@progbits
	.align	128
        .global         _ZN18transformer_engine6detail38cast_transpose_fused_kernel_notalignedILb0ELb0ELb1EfNS_16CTDBiasDActParamIffffEELi2ELi2ENS_5EmptyEXadL_ZNS_5sreluIffEET_T0_RKS4_EEEEvT3_mmm
        .type           _ZN18transformer_engine6detail38cast_transpose_fused_kernel_notalignedILb0ELb0ELb1EfNS_16CTDBiasDActParamIffffEELi2ELi2ENS_5EmptyEXadL_ZNS_5sreluIffEET_T0_RKS4_EEEEvT3_mmm,@function
        .size           _ZN18transformer_engine6detail38cast_transpose_fused_kernel_notalignedILb0ELb0ELb1EfNS_16CTDBiasDActParamIffffEELi2ELi2ENS_5EmptyEXadL_ZNS_5sreluIffEET_T0_RKS4_EEEEvT3_mmm,(.L_x_35174 - _ZN18transformer_engine6detail38cast_transpose_fused_kernel_notalignedILb0ELb0ELb1EfNS_16CTDBiasDActParamIffffEELi2ELi2ENS_5EmptyEXadL_ZNS_5sreluIffEET_T0_RKS4_EEEEvT3_mmm)
        .other          _ZN18transformer_engine6detail38cast_transpose_fused_kernel_notalignedILb0ELb0ELb1EfNS_16CTDBiasDActParamIffffEELi2ELi2ENS_5EmptyEXadL_ZNS_5sreluIffEET_T0_RKS4_EEEEvT3_mmm,@"STO_CUDA_ENTRY STV_DEFAULT"
_ZN18transformer_engine6detail38cast_transpose_fused_kernel_notalignedILb0ELb0ELb1EfNS_16CTDBiasDActParamIffffEELi2ELi2ENS_5EmptyEXadL_ZNS_5sreluIffEET_T0_RKS4_EEEEvT3_mmm:
.text._ZN18transformer_engine6detail38cast_transpose_fused_kernel_notalignedILb0ELb0ELb1EfNS_16CTDBiasDActParamIffffEELi2ELi2ENS_5EmptyEXadL_ZNS_5sreluIffEET_T0_RKS4_EEEEvT3_mmm:
        /* <DEDUP_REMOVED lines=14> */
[----:B------:R-:W-:Y:S01]  /*00e0*/  USHF.R.U32.HI UR5, URZ, 0x6, UR4 ;  /* 0x000000063f057899 */ /* 0x000fe20008011604 */
[----:B------:R-:W-:Y:S01]  /*00f0*/  SHF.R.U32.HI R7, RZ, 0x5, R0 ;  /* 0x00000005ff077819 */ /* 0x000fe20000011600 */
[----:B------:R-:W-:Y:S02]  /*0100*/  USHF.R.U64 UR6, UR6, 0x6, UR4 ;  /* 0x0000000606067899 */ /* 0x000fe40008001204 */
[----:B------:R-:W-:-:S06]  /*0110*/  ULOP3.LUT UP0, URZ, UR5, 0x3ffffff, URZ, 0xc0, !UPT ;  /* 0x03ffffff053f7892 */ /* 0x000fcc000f80c03f */
[----:B------:R-:W-:-:S13]  /*0120*/  PLOP3.LUT P0, PT, PT, PT, UP0, 0x80, 0x0 ;  /* 0x000000000000781c */ /* 0x000fda0003f0f008 */
[----:B------:R-:W-:Y:S05]  /*0130*/  @!P0 BRA `(.L_x_31589) ;  /* 0x0000000000288947 */ /* 0x000fea0003800000 */
[----:B------:R-:W-:-:S07]  /*0140*/  MOV R2, 0x160 ;  /* 0x0000016000027802 */ /* 0x000fce0000000f00 */
[----:B------:R-:W-:Y:S05]  /*0150*/  CALL.REL.NOINC `($__internal_688_$__cuda_sm20_div_u64) ;  /* 0x0000002800e87944 */ /* 0x000fea0003c00000 */
        /* <DEDUP_REMOVED lines=8> */
.L_x_31589:
        /* <DEDUP_REMOVED lines=22> */
.L_x_31590:
[----:B------:R-:W-:Y:S01]  /*0340*/  ULDC.64 UR8, c[0x0][0x260] ;  /* 0x0000980000087ab9 */ /* 0x000fe20000000a00 */
[----:B------:R-:W-:Y:S01]  /*0350*/  ULDC.64 UR10, c[0x0][0x258] ;  /* 0x00009600000a7ab9 */ /* 0x000fe20000000a00 */
[----:B------:R-:W-:Y:S01]  /*0360*/  IMAD.U32 R5, RZ, RZ, UR9 ;  /* 0x00000009ff057e24 */ /* 0x000fe2000f8e00ff */
[----:B------:R-:W-:Y:S01]  /*0370*/  USHF.R.U64 UR14, UR10, 0x1, UR11 ;  /* 0x000000010a0e7899 */ /* 0x000fe2000800120b */
[----:B------:R-:W-:Y:S01]  /*0380*/  IMAD.U32 R4, RZ, RZ, UR8 ;  /* 0x00000008ff047e24 */ /* 0x000fe2000f8e00ff */
[----:B------:R-:W-:Y:S01]  /*0390*/  USHF.R.U32.HI UR9, URZ, 0x1, UR11 ;  /* 0x000000013f097899 */ /* 0x000fe2000801160b */
[----:B------:R-:W-:Y:S01]  /*03a0*/  SHF.L.U64.HI R10, R2, 0x5, R3 ;  /* 0x00000005020a7819 */ /* 0x000fe20000010203 */
[----:B------:R-:W-:Y:S01]  /*03b0*/  ULDC.64 UR12, c[0x0][0x230] ;  /* 0x00008c00000c7ab9 */ /* 0x000fe20000000a00 */
[----:B------:R-:W-:Y:S01]  /*03c0*/  SHF.L.U64.HI R11, R12, 0x5, R13 ;  /* 0x000000050c0b7819 */ /* 0x000fe2000001020d */
[----:B------:R-:W-:Y:S01]  /*03d0*/  IMAD.SHL.U32 R29, R7, 0x8, RZ ;  /* 0x00000008071d7824 */ /* 0x000fe200078e00ff */
[----:B------:R-:W-:Y:S01]  /*03e0*/  SHF.R.U64 R4, R4, 0x1, R5 ;  /* 0x0000000104047819 */ /* 0x000fe20000001205 */
[----:B------:R-:W-:Y:S01]  /*03f0*/  IMAD.WIDE.U32 R16, R12, UR10, R2 ;  /* 0x0000000a0c107c25 */ /* 0x000fe2000f8e0002 */
[----:B------:R-:W-:-:S02]  /*0400*/  LEA R39, P1, -R2, UR14, 0x5 ;  /* 0x0000000e02277c11 */ /* 0x000fc4000f8229ff */
[----:B------:R-:W-:Y:S02]  /*0410*/  CS2R R14, SRZ ;  /* 0x00000000000e7805 */ /* 0x000fe4000001ff00 */
[----:B------:R-:W-:Y:S01]  /*0420*/  SHF.R.U32.HI R6, RZ, 0x1, R5 ;  /* 0x00000001ff067819 */ /* 0x000fe20000011605 */
[----:B------:R-:W-:Y:S01]  /*0430*/  ULDC.64 UR16, c[0x0][0x220] ;  /* 0x0000880000107ab9 */ /* 0x000fe20000000a00 */
[----:B------:R-:W-:Y:S02]  /*0440*/  LEA R9, P2, -R12, R4, 0x5 ;  /* 0x000000040c097211 */ /* 0x000fe400078429ff */
[----:B------:R-:W-:Y:S02]  /*0450*/  IADD3.X R10, ~R10, UR9, RZ, P1, !PT ;  /* 0x000000090a0a7c10 */ /* 0x000fe40008ffe5ff */
[----:B------:R-:W-:Y:S01]  /*0460*/  ISETP.LT.U32.AND P1, PT, R39, 0x20, PT ;  /* 0x000000202700780c */ /* 0x000fe20003f21070 */
[----:B------:R-:W-:Y:S01]  /*0470*/  IMAD.X R8, R6, 0x1, ~R11, P2 ;  /* 0x0000000106087824 */ /* 0x000fe200010e0e0b */
[----:B------:R-:W-:Y:S01]  /*0480*/  ISETP.LT.U32.AND P2, PT, R9, 0x20, PT ;  /* 0x000000200900780c */ /* 0x000fe20003f41070 */
[----:B------:R-:W-:Y:S01]  /*0490*/  IMAD R11, R13, UR10, RZ ;  /* 0x0000000a0d0b7c24 */ /* 0x000fe2000f8e02ff */
[----:B------:R-:W-:Y:S01]  /*04a0*/  ISETP.LT.U32.AND.EX P1, PT, R10, RZ, PT, P1 ;  /* 0x000000ff0a00720c */ /* 0x000fe20003f21110 */
[C---:B------:R-:W-:Y:S01]  /*04b0*/  IMAD.SHL.U32 R10, R7.reuse, 0x4, RZ ;  /* 0x00000004070a7824 */ /* 0x040fe200078e00ff */
[----:B------:R-:W-:Y:S01]  /*04c0*/  ISETP.LT.U32.AND.EX P2, PT, R8, RZ, PT, P2 ;  /* 0x000000ff0800720c */ /* 0x000fe20003f41120 */
[----:B------:R-:W-:Y:S01]  /*04d0*/  IMAD R7, R7, -0x4, R0 ;  /* 0xfffffffc07077824 */ /* 0x000fe200078e0200 */
[----:B------:R-:W-:Y:S01]  /*04e0*/  ISETP.NE.U32.AND P0, PT, RZ, UR12, PT ;  /* 0x0000000cff007c0c */ /* 0x000fe2000bf05070 */
[----:B------:R-:W-:Y:S01]  /*04f0*/  IMAD R31, R12, UR11, R11 ;  /* 0x0000000b0c1f7c24 */ /* 0x000fe2000f8e020b */
[----:B------:R-:W-:-:S02]  /*0500*/  LOP3.LUT R8, R10, 0x1c, RZ, 0xe2, !PT ;  /* 0x0000001c0a087812 */ /* 0x000fc400078ee2ff */
[----:B------:R-:W-:Y:S01]  /*0510*/  SEL R9, R9, 0x20, P2 ;  /* 0x0000002009097807 */ /* 0x000fe20001000000 */
[----:B------:R-:W-:Y:S01]  /*0520*/  IMAD.IADD R31, R17, 0x1, R31 ;  /* 0x00000001111f7824 */ /* 0x000fe200078e021f */
[----:B------:R-:W-:Y:S01]  /*0530*/  ISETP.NE.AND.EX P0, PT, RZ, UR13, PT, P0 ;  /* 0x0000000dff007c0c */ /* 0x000fe2000bf05300 */
[----:B------:R-:W-:Y:S01]  /*0540*/  ULDC.64 UR12, c[0x0][0x210] ;  /* 0x00008400000c7ab9 */ /* 0x000fe20000000a00 */
[----:B------:R-:W-:Y:S02]  /*0550*/  SEL R39, R39, 0x20, P1 ;  /* 0x0000002027277807 */ /* 0x000fe40000800000 */
[----:B------:R-:W-:Y:S02]  /*0560*/  LOP3.LUT R30, R7, 0x1f, RZ, 0xc0, !PT ;  /* 0x0000001f071e7812 */ /* 0x000fe400078ec0ff */
[----:B------:R-:W-:Y:S02]  /*0570*/  ISETP.GE.U32.AND P1, PT, R8, R9, PT ;  /* 0x000000090800720c */ /* 0x000fe40003f26070 */
[----:B------:R-:W-:-:S02]  /*0580*/  LOP3.LUT R29, R29, 0x38, RZ, 0xc0, !PT ;  /* 0x000000381d1d7812 */ /* 0x000fc400078ec0ff */
[----:B------:R-:W-:Y:S02]  /*0590*/  ISETP.LT.U32.AND P1, PT, R30, R39, !P1 ;  /* 0x000000271e00720c */ /* 0x000fe40004f21070 */
[C---:B------:R-:W-:Y:S01]  /*05a0*/  LEA R44, P2, R16.reuse, UR12, 0x8 ;  /* 0x0000000c102c7c11 */ /* 0x040fe2000f8440ff */
[C---:B------:R-:W-:Y:S01]  /*05b0*/  IMAD.WIDE.U32 R20, R29.reuse, UR14, RZ ;  /* 0x0000000e1d147c25 */ /* 0x040fe2000f8e00ff */
[----:B------:R-:W0:Y:S02]  /*05c0*/  @P0 LDC.64 R26, c[0x0][0x230] ;  /* 0x00008c00ff1a0b82 */ /* 0x000e240000000a00 */
[----:B------:R-:W-:Y:S01]  /*05d0*/  LEA.HI.X R24, R16, UR13, R31, 0x8, P2 ;  /* 0x0000000d10187c11 */ /* 0x000fe200090f441f */
[----:B------:R-:W-:Y:S01]  /*05e0*/  IMAD R11, R29, UR9, RZ ;  /* 0x000000091d0b7c24 */ /* 0x000fe2000f8e02ff */
[----:B------:R-:W-:Y:S01]  /*05f0*/  IADD3 R17, P3, R30, R20, RZ ;  /* 0x000000141e117210 */ /* 0x000fe20007f7e0ff */
[----:B------:R-:W-:Y:S01]  /*0600*/  VIADD R38, R8, 0x1 ;  /* 0x0000000108267836 */ /* 0x000fe20000000000 */
[----:B------:R-:W-:Y:S01]  /*0610*/  ULDC.64 UR12, c[0x0][0x208] ;  /* 0x00008200000c7ab9 */ /* 0x000fe20000000a00 */
[----:B------:R-:W-:-:S02]  /*0620*/  IMAD.IADD R40, R21, 0x1, R11 ;  /* 0x0000000115287824 */ /* 0x000fc400078e020b */
[C---:B------:R-:W-:Y:S02]  /*0630*/  @P1 LEA R22, P2, R17.reuse, R44, 0x3 ;  /* 0x0000002c11161211 */ /* 0x040fe400078418ff */
[----:B------:R-:W-:Y:S01]  /*0640*/  IMAD.X R28, RZ, RZ, R40, P3 ;  /* 0x000000ffff1c7224 */ /* 0x000fe200018e0628 */
[----:B------:R-:W-:-:S04]  /*0650*/  @P1 IADD3 R11, P3, R17, UR14, RZ ;  /* 0x0000000e110b1c10 */ /* 0x000fc8000ff7e0ff */
[----:B------:R-:W-:Y:S02]  /*0660*/  @P1 LEA.HI.X R23, R17, R24, R28, 0x3, P2 ;  /* 0x0000001811171211 */ /* 0x000fe400010f1c1c */
[----:B------:R-:W-:Y:S02]  /*0670*/  @P1 IADD3.X R10, R28, UR9, RZ, P3, !PT ;  /* 0x000000091c0a1c10 */ /* 0x000fe40009ffe4ff */
[----:B------:R-:W-:Y:S01]  /*0680*/  @P1 LEA R18, P2, R11, R44, 0x3 ;  /* 0x0000002c0b121211 */ /* 0x000fe200078418ff */
[----:B------:R-:W-:Y:S01]  /*0690*/  VIADD R36, R7, 0xffffffff ;  /* 0xffffffff07247836 */ /* 0x000fe20000000000 */
[----:B------:R-:W2:Y:S02]  /*06a0*/  @P1 LDG.E.64 R14, desc[UR12][R22.64] ;  /* 0x0000000c160e1981 */ /* 0x000ea4000c1e1b00 */
[----:B------:R-:W-:Y:S02]  /*06b0*/  @P1 LEA.HI.X R19, R11, R24, R10, 0x3, P2 ;  /* 0x000000180b131211 */ /* 0x000fe400010f1c0a */
[----:B------:R-:W-:-:S02]  /*06c0*/  CS2R R10, SRZ ;  /* 0x00000000000a7805 */ /* 0x000fc4000001ff00 */
[----:B------:R-:W-:Y:S01]  /*06d0*/  LOP3.LUT R36, R36, 0x1f, RZ, 0xc0, !PT ;  /* 0x0000001f24247812 */ /* 0x000fe200078ec0ff */
[----:B0-----:R-:W3:Y:S04]  /*06e0*/  @P0 LDG.E R25, desc[UR12][R26.64] ;  /* 0x0000000c1a190981 */ /* 0x001ee8000c1e1900 */
[----:B------:R0:W4:Y:S01]  /*06f0*/  @P1 LDG.E.64 R10, desc[UR12][R18.64] ;  /* 0x0000000c120a1981 */ /* 0x000122000c1e1b00 */
[----:B------:R-:W-:-:S04]  /*0700*/  ISETP.GE.U32.AND P1, PT, R38, R9, PT ;  /* 0x000000092600720c */ /* 0x000fc80003f26070 */
[C---:B------:R-:W-:Y:S01]  /*0710*/  ISETP.LT.U32.AND P1, PT, R36.reuse, R39, !P1 ;  /* 0x000000272400720c */ /* 0x040fe20004f21070 */
[----:B------:R-:W-:Y:S01]  /*0720*/  ULOP3.LUT UR4, UR10, 0xfffffffe, URZ, 0xc0, !UPT ;  /* 0xfffffffe0a047892 */ /* 0x000fe2000f8ec03f */
[----:B------:R-:W-:-:S05]  /*0730*/  IADD3 R20, P2, R36, R20, RZ ;  /* 0x0000001424147210 */ /* 0x000fca0007f5e0ff */
[----:B------:R-:W-:-:S06]  /*0740*/  IMAD.X R21, RZ, RZ, R40, P2 ;  /* 0x000000ffff157224 */ /* 0x000fcc00010e0628 */
[----:B------:R-:W-:Y:S01]  /*0750*/  VOTEU.ANY UP0, P1 ;  /* 0x00000000003f7886 */ /* 0x000fe20000800100 */
[----:B0-----:R-:W-:-:S04]  /*0760*/  @P1 IADD3 R19, P2, R20, UR4, RZ ;  /* 0x0000000414131c10 */ /* 0x001fc8000ff5e0ff */
[----:B------:R-:W-:Y:S01]  /*0770*/  @UP0 ULOP3.LUT UR7, UR11, 0x1fffffff, URZ, 0xc0, !UPT ;  /* 0x1fffffff0b070892 */ /* 0x000fe2000f8ec03f */
[----:B------:R-:W-:Y:S01]  /*0780*/  @P1 LEA R26, P3, R19, R44, 0x3 ;  /* 0x0000002c131a1211 */ /* 0x000fe200078618ff */
[----:B------:R-:W-:-:S04]  /*0790*/  IMAD.U32 R23, RZ, RZ, UR14 ;  /* 0x0000000eff177e24 */ /* 0x000fc8000f8e00ff */
[----:B------:R-:W-:Y:S01]  /*07a0*/  @P1 IADD3.X R18, R21, UR7, RZ, P2, !PT ;  /* 0x0000000715121c10 */ /* 0x000fe200097fe4ff */
[----:B------:R-:W-:Y:S01]  /*07b0*/  @UP0 UIMAD UR7, UR9, 0x3, URZ ;  /* 0x00000003090708a4 */ /* 0x000fe2000f8e023f */
[----:B------:R-:W-:Y:S02]  /*07c0*/  @P1 IMAD.WIDE.U32 R20, R23, 0x3, R20 ;  /* 0x0000000317141825 */ /* 0x000fe400078e0014 */
[----:B------:R-:W-:Y:S02]  /*07d0*/  @P1 LEA.HI.X R27, R19, R24, R18, 0x3, P3 ;  /* 0x00000018131b1211 */ /* 0x000fe400018f1c12 */
[----:B------:R-:W-:Y:S01]  /*07e0*/  CS2R R18, SRZ ;  /* 0x0000000000127805 */ /* 0x000fe2000001ff00 */
[----:B------:R-:W-:Y:S01]  /*07f0*/  @P1 VIADD R21, R21, UR7 ;  /* 0x0000000715151c36 */ /* 0x000fe20008000000 */
[----:B------:R-:W-:-:S04]  /*0800*/  @P1 LEA R22, P2, R20, R44, 0x3 ;  /* 0x0000002c14161211 */ /* 0x000fc800078418ff */
[----:B------:R0:W5:Y:S01]  /*0810*/  @P1 LDG.E.64 R18, desc[UR12][R26.64] ;  /* 0x0000000c1a121981 */ /* 0x000162000c1e1b00 */
[----:B------:R-:W-:Y:S02]  /*0820*/  @P1 LEA.HI.X R23, R20, R24, R21, 0x3, P2 ;  /* 0x0000001814171211 */ /* 0x000fe400010f1c15 */
[----:B------:R-:W-:-:S06]  /*0830*/  CS2R R20, SRZ ;  /* 0x0000000000147805 */ /* 0x000fcc000001ff00 */
[----:B------:R1:W5:Y:S01]  /*0840*/  @P1 LDG.E.64 R20, desc[UR12][R22.64] ;  /* 0x0000000c16141981 */ /* 0x000362000c1e1b00 */
[----:B------:R-:W-:Y:S02]  /*0850*/  VIADD R42, R8, 0x2 ;  /* 0x00000002082a7836 */ /* 0x000fe40000000000 */
[----:B------:R-:W-:-:S03]  /*0860*/  VIADD R38, R7, 0x1e ;  /* 0x0000001e07267836 */ /* 0x000fc60000000000 */
[----:B------:R-:W-:Y:S02]  /*0870*/  ISETP.GE.U32.AND P1, PT, R42, R9, PT ;  /* 0x000000092a00720c */ /* 0x000fe40003f26070 */
[----:B------:R-:W-:-:S04]  /*0880*/  LOP3.LUT R38, R38, 0x1f, RZ, 0xc0, !PT ;  /* 0x0000001f26267812 */ /* 0x000fc800078ec0ff */
[----:B------:R-:W-:Y:S02]  /*0890*/  ISETP.GE.U32.OR P1, PT, R38, R39, P1 ;  /* 0x000000272600720c */ /* 0x000fe40000f26470 */
[----:B------:R-:W-:Y:S01]  /*08a0*/  ISETP.GE.U32.AND P2, PT, R8, R9, PT ;  /* 0x000000090800720c */ /* 0x000fe20003f46070 */
[----:B0-----:R-:W-:-:S03]  /*08b0*/  IMAD.SHL.U32 R26, R16, 0x40, RZ ;  /* 0x00000040101a7824 */ /* 0x001fc600078e00ff */
[----:B------:R-:W-:Y:S01]  /*08c0*/  ISETP.GE.U32.OR P2, PT, R30, R39, P2 ;  /* 0x000000271e00720c */ /* 0x000fe20001746470 */
[----:B------:R-:W-:Y:S01]  /*08d0*/  IMAD R33, R29, UR14, RZ ;  /* 0x0000000e1d217c24 */ /* 0x000fe2000f8e02ff */
[----:B------:R-:W-:Y:S02]  /*08e0*/  SHF.L.U64.HI R31, R16, 0x6, R31 ;  /* 0x00000006101f7819 */ /* 0x000fe4000001021f */
[----:B------:R-:W-:-:S03]  /*08f0*/  LEA R30, P3, R26, UR16, 0x2 ;  /* 0x000000101a1e7c11 */ /* 0x000fc6000f8610ff */
[----:B------:R-:W-:Y:S01]  /*0900*/  VOTEU.ALL UP0, P1 ;  /* 0x00000000003f7886 */ /* 0x000fe20000800000 */
[----:B------:R-:W-:Y:S02]  /*0910*/  LEA.HI.X R31, R26, UR17, R31, 0x2, P3 ;  /* 0x000000111a1f7c11 */ /* 0x000fe400098f141f */
[----:B-1----:R-:W-:Y:S02]  /*0920*/  @!P1 IADD3 R22, P3, P6, R38, UR4, R33 ;  /* 0x0000000426169c10 */ /* 0x002fe4000fe7e021 */
[----:B------:R-:W-:Y:S01]  /*0930*/  @!UP0 ULOP3.LUT UR7, UR11, 0x1fffffff, URZ, 0xc0, !UPT ;  /* 0x1fffffff0b078892 */ /* 0x000fe2000f8ec03f */
[C---:B------:R-:W-:Y:S02]  /*0940*/  @!P2 LEA R16, P4, R17.reuse, R30, 0x3 ;  /* 0x0000001e1110a211 */ /* 0x040fe400078818ff */
[C---:B------:R-:W-:Y:S01]  /*0950*/  @!P2 IADD3 R26, P5, R17.reuse, UR14, RZ ;  /* 0x0000000e111aac10 */ /* 0x040fe2000ffbe0ff */
[----:B------:R-:W-:Y:S01]  /*0960*/  IMAD.U32 R29, RZ, RZ, UR14 ;  /* 0x0000000eff1d7e24 */ /* 0x000fe2000f8e00ff */
[----:B------:R-:W-:-:S02]  /*0970*/  @!P2 LEA.HI.X R17, R17, R31, R28, 0x3, P4 ;  /* 0x0000001f1111a211 */ /* 0x000fc400020f1c1c */
[----:B------:R-:W-:Y:S02]  /*0980*/  @!P1 IADD3.X R23, RZ, UR7, R40, P3, P6 ;  /* 0x00000007ff179c10 */ /* 0x000fe40009fec428 */
[----:B------:R-:W-:Y:S01]  /*0990*/  @!P2 IADD3.X R27, R28, UR9, RZ, P5, !PT ;  /* 0x000000091c1bac10 */ /* 0x000fe2000affe4ff */
[----:B------:R-:W-:Y:S01]  /*09a0*/  @!UP0 UIMAD UR10, UR9, 0x3, URZ ;  /* 0x00000003090a88a4 */ /* 0x000fe2000f8e023f */
[C---:B------:R-:W-:Y:S01]  /*09b0*/  @!P2 LEA R28, P4, R26.reuse, R30, 0x3 ;  /* 0x0000001e1a1ca211 */ /* 0x040fe200078818ff */
[----:B------:R-:W-:Y:S01]  /*09c0*/  @!P1 IMAD.WIDE.U32 R22, R29, 0x3, R22 ;  /* 0x000000031d169825 */ /* 0x000fe200078e0016 */
[----:B------:R-:W-:Y:S02]  /*09d0*/  UMOV UR7, 0x3f800000 ;  /* 0x3f80000000077882 */ /* 0x000fe40000000000 */
[----:B------:R-:W-:Y:S01]  /*09e0*/  @!P2 LEA.HI.X R29, R26, R31, R27, 0x3, P4 ;  /* 0x0000001f1a1da211 */ /* 0x000fe200020f1c1b */
[----:B------:R-:W-:-:S05]  /*09f0*/  VIADD R42, R8, 0x1 ;  /* 0x00000001082a7836 */ /* 0x000fca0000000000 */
[----:B------:R-:W-:Y:S01]  /*0a00*/  ISETP.GE.U32.AND P3, PT, R42, R9, PT ;  /* 0x000000092a00720c */ /* 0x000fe20003f66070 */
[----:B------:R-:W-:-:S03]  /*0a10*/  VIADD R37, R7, 0x1d ;  /* 0x0000001d07257836 */ /* 0x000fc60000000000 */
[----:B------:R-:W-:Y:S02]  /*0a20*/  ISETP.GE.U32.OR P3, PT, R36, R39, P3 ;  /* 0x000000272400720c */ /* 0x000fe40001f66470 */
[C---:B--2---:R-:W-:Y:S01]  /*0a30*/  FSETP.GT.AND P4, PT, R14.reuse, RZ, PT ;  /* 0x000000ff0e00720b */ /* 0x044fe20003f84000 */
[----:B------:R-:W-:Y:S01]  /*0a40*/  FMUL R14, R14, R14 ;  /* 0x0000000e0e0e7220 */ /* 0x000fe20000400000 */
[----:B------:R-:W-:Y:S02]  /*0a50*/  FSETP.GT.AND P5, PT, R15, RZ, PT ;  /* 0x000000ff0f00720b */ /* 0x000fe40003fa4000 */
[----:B---3--:R-:W-:Y:S01]  /*0a60*/  @P0 R2UR UR7, R25 ;  /* 0x00000000190702ca */ /* 0x008fe200000e0000 */
[----:B------:R-:W-:Y:S02]  /*0a70*/  @!P1 VIADD R25, R23, UR10 ;  /* 0x0000000a17199c36 */ /* 0x000fe40008000000 */
[----:B------:R-:W-:Y:S01]  /*0a80*/  FMUL R23, R15, R15 ;  /* 0x0000000f0f177220 */ /* 0x000fe20000400000 */
[----:B------:R-:W-:-:S02]  /*0a90*/  @!P1 LEA R26, P0, R22, R44, 0x3 ;  /* 0x0000002c161a9211 */ /* 0x000fc400078018ff */
[----:B------:R-:W-:Y:S02]  /*0aa0*/  FSEL R14, R14, RZ, P4 ;  /* 0x000000ff0e0e7208 */ /* 0x000fe40002000000 */
[----:B------:R-:W-:Y:S01]  /*0ab0*/  @!P1 LEA.HI.X R27, R22, R24, R25, 0x3, P0 ;  /* 0x00000018161b9211 */ /* 0x000fe200000f1c19 */
[C---:B----4-:R-:W-:Y:S01]  /*0ac0*/  FMUL R22, R10.reuse, R10 ;  /* 0x0000000a0a167220 */ /* 0x050fe20000400000 */
[----:B------:R-:W-:Y:S02]  /*0ad0*/  FSEL R23, R23, RZ, P5 ;  /* 0x000000ff17177208 */ /* 0x000fe40002800000 */
[----:B------:R-:W-:Y:S02]  /*0ae0*/  FSETP.GT.AND P5, PT, R10, RZ, PT ;  /* 0x000000ff0a00720b */ /* 0x000fe40003fa4000 */
[----:B------:R-:W-:Y:S02]  /*0af0*/  IADD3 R25, P0, R33, UR4, RZ ;  /* 0x0000000421197c10 */ /* 0x000fe4000ff1e0ff */
[----:B------:R-:W-:Y:S01]  /*0b00*/  FMNMX R10, RZ, R14, !PT ;  /* 0x0000000eff0a7209 */ /* 0x000fe20007800000 */
[C---:B------:R-:W-:Y:S01]  /*0b10*/  FMUL R33, R11.reuse, R11 ;  /* 0x0000000b0b217220 */ /* 0x040fe20000400000 */
[----:B------:R-:W-:Y:S01]  /*0b20*/  FSETP.GT.AND P4, PT, R11, RZ, PT ;  /* 0x000000ff0b00720b */ /* 0x000fe20003f84000 */
[----:B------:R-:W-:Y:S01]  /*0b30*/  FMUL R15, R23, UR7 ;  /* 0x00000007170f7c20 */ /* 0x000fe20008400000 */
[----:B------:R-:W-:-:S02]  /*0b40*/  IADD3.X R40, R40, UR11, RZ, P0, !PT ;  /* 0x0000000b28287c10 */ /* 0x000fc400087fe4ff */
[----:B------:R-:W-:Y:S02]  /*0b50*/  FMNMX R10, R23, R10, !PT ;  /* 0x0000000a170a7209 */ /* 0x000fe40007800000 */
[----:B------:R-:W-:Y:S02]  /*0b60*/  FSEL R11, R22, RZ, P5 ;  /* 0x000000ff160b7208 */ /* 0x000fe40002800000 */
[----:B------:R-:W-:Y:S01]  /*0b70*/  @!P1 IADD3 R23, P0, P5, R25, UR4, R38 ;  /* 0x0000000419179c10 */ /* 0x000fe2000fd1e026 */
[----:B------:R-:W-:Y:S01]  /*0b80*/  FMUL R14, R14, UR7 ;  /* 0x000000070e0e7c20 */ /* 0x000fe20008400000 */
[----:B------:R-:W-:Y:S02]  /*0b90*/  FSEL R33, R33, RZ, P4 ;  /* 0x000000ff21217208 */ /* 0x000fe40002000000 */
[----:B------:R-:W-:Y:S02]  /*0ba0*/  @!P1 IADD3.X R22, R40, UR11, RZ, P0, P5 ;  /* 0x0000000b28169c10 */ /* 0x000fe400087ea4ff */
[----:B------:R-:W-:-:S02]  /*0bb0*/  FMNMX R35, R11, R10, !PT ;  /* 0x0000000a0b237209 */ /* 0x000fc40007800000 */
[----:B------:R-:W-:Y:S01]  /*0bc0*/  @!P1 LEA R42, P0, R23, R44, 0x3 ;  /* 0x0000002c172a9211 */ /* 0x000fe200078018ff */
[----:B------:R0:W-:Y:S01]  /*0bd0*/  @!P2 STG.E.64 desc[UR12][R16.64], R14 ;  /* 0x0000000e1000a986 */ /* 0x0001e2000c101b0c */
[----:B------:R-:W-:Y:S02]  /*0be0*/  FMNMX R35, R33, R35, !PT ;  /* 0x0000002321237209 */ /* 0x000fe40007800000 */
[----:B------:R-:W-:Y:S02]  /*0bf0*/  @!P1 LEA.HI.X R43, R23, R24, R22, 0x3, P0 ;  /* 0x00000018172b9211 */ /* 0x000fe400000f1c16 */
[----:B------:R-:W-:Y:S01]  /*0c00*/  CS2R R22, SRZ ;  /* 0x0000000000167805 */ /* 0x000fe2000001ff00 */
[----:B0-----:R-:W-:Y:S01]  /*0c10*/  FMUL R17, R33, UR7 ;  /* 0x0000000721117c20 */ /* 0x001fe20008400000 */
[----:B------:R-:W-:Y:S01]  /*0c20*/  FMUL R16, R11, UR7 ;  /* 0x000000070b107c20 */ /* 0x000fe20008400000 */
[----:B------:R-:W-:Y:S02]  /*0c30*/  LOP3.LUT R33, R37, 0x1f, RZ, 0xc0, !PT ;  /* 0x0000001f25217812 */ /* 0x000fe400078ec0ff */
[----:B------:R-:W-:-:S02]  /*0c40*/  IADD3 R37, P0, R36, R25, RZ ;  /* 0x0000001924257210 */ /* 0x000fc40007f1e0ff */
[----:B------:R0:W-:Y:S03]  /*0c50*/  @!P2 STG.E.64 desc[UR12][R28.64], R16 ;  /* 0x000000101c00a986 */ /* 0x0001e6000c101b0c */
[----:B------:R-:W-:Y:S01]  /*0c60*/  IMAD.X R41, RZ, RZ, R40, P0 ;  /* 0x000000ffff297224 */ /* 0x000fe200000e0628 */
[----:B------:R-:W-:Y:S01]  /*0c70*/  ISETP.GE.U32.AND P0, PT, R33, R39, PT ;  /* 0x000000272100720c */ /* 0x000fe20003f06070 */
[----:B------:R-:W2:Y:S01]  /*0c80*/  @!P1 LDG.E.64 R22, desc[UR12][R42.64] ;  /* 0x0000000c2a169981 */ /* 0x000ea2000c1e1b00 */
[----:B------:R-:W-:Y:S02]  /*0c90*/  @!P3 IADD3 R36, P5, R37, UR14, RZ ;  /* 0x0000000e2524bc10 */ /* 0x000fe4000ffbe0ff */
[----:B------:R-:W-:-:S06]  /*0ca0*/  CS2R R10, SRZ ;  /* 0x00000000000a7805 */ /* 0x000fcc000001ff00 */
[----:B------:R1:W3:Y:S01]  /*0cb0*/  @!P1 LDG.E.64 R10, desc[UR12][R26.64] ;  /* 0x0000000c1a0a9981 */ /* 0x0002e2000c1e1b00 */
[----:B0-----:R-:W-:Y:S01]  /*0cc0*/  VIADD R29, R8, 0x3 ;  /* 0x00000003081d7836 */ /* 0x001fe20000000000 */
[----:B------:R-:W-:-:S04]  /*0cd0*/  @!P3 LEA R28, P4, R37, R30, 0x3 ;  /* 0x0000001e251cb211 */ /* 0x000fc800078818ff */
[----:B------:R-:W-:Y:S02]  /*0ce0*/  ISETP.GE.U32.OR P2, PT, R29, R9, P0 ;  /* 0x000000091d00720c */ /* 0x000fe40000746470 */
[----:B------:R-:W-:Y:S02]  /*0cf0*/  @!P3 LEA.HI.X R29, R37, R31, R41, 0x3, P4 ;  /* 0x0000001f251db211 */ /* 0x000fe400020f1c29 */
[----:B------:R-:W-:Y:S02]  /*0d00*/  @!P3 IADD3.X R37, R41, UR9, RZ, P5, !PT ;  /* 0x000000092925bc10 */ /* 0x000fe4000affe4ff */
[C---:B-----5:R-:W-:Y:S01]  /*0d10*/  FSETP.GT.AND P5, PT, R18.reuse, RZ, PT ;  /* 0x000000ff1200720b */ /* 0x060fe20003fa4000 */
[----:B------:R-:W-:Y:S01]  /*0d20*/  FMUL R18, R18, R18 ;  /* 0x0000001212127220 */ /* 0x000fe20000400000 */
[C---:B------:R-:W-:Y:S01]  /*0d30*/  FSETP.GT.AND P4, PT, R19.reuse, RZ, PT ;  /* 0x000000ff1300720b */ /* 0x040fe20003f84000 */
[----:B------:R-:W-:Y:S01]  /*0d40*/  FMUL R19, R19, R19 ;  /* 0x0000001313137220 */ /* 0x000fe20000400000 */
[----:B-1----:R-:W-:-:S02]  /*0d50*/  @!P3 LEA R26, P6, R36, R30, 0x3 ;  /* 0x0000001e241ab211 */ /* 0x002fc400078c18ff */
[----:B------:R-:W-:Y:S02]  /*0d60*/  FSEL R18, R18, RZ, P5 ;  /* 0x000000ff12127208 */ /* 0x000fe40002800000 */
[----:B------:R-:W-:Y:S01]  /*0d70*/  @!P3 LEA.HI.X R27, R36, R31, R37, 0x3, P6 ;  /* 0x0000001f241bb211 */ /* 0x000fe200030f1c25 */
[----:B------:R-:W-:Y:S01]  /*0d80*/  FMUL R42, R21, R21 ;  /* 0x00000015152a7220 */ /* 0x000fe20000400000 */
[C---:B------:R-:W-:Y:S01]  /*0d90*/  FSETP.GT.AND P5, PT, R20.reuse, RZ, PT ;  /* 0x000000ff1400720b */ /* 0x040fe20003fa4000 */
[----:B------:R-:W-:Y:S01]  /*0da0*/  FMUL R20, R20, R20 ;  /* 0x0000001414147220 */ /* 0x000fe20000400000 */
[----:B------:R-:W-:Y:S02]  /*0db0*/  FSEL R19, R19, RZ, P4 ;  /* 0x000000ff13137208 */ /* 0x000fe40002000000 */
[----:B------:R-:W-:Y:S02]  /*0dc0*/  FMNMX R36, R35, R18, !PT ;  /* 0x0000001223247209 */ /* 0x000fe40007800000 */
[----:B------:R-:W-:-:S02]  /*0dd0*/  FSETP.GT.AND P4, PT, R21, RZ, PT ;  /* 0x000000ff1500720b */ /* 0x000fc40003f84000 */
[----:B------:R-:W-:Y:S02]  /*0de0*/  FMNMX R43, R19, R36, !PT ;  /* 0x00000024132b7209 */ /* 0x000fe40007800000 */
[----:B------:R-:W-:Y:S02]  /*0df0*/  IADD3 R36, P6, R25, UR4, RZ ;  /* 0x0000000419247c10 */ /* 0x000fe4000ffde0ff */
[----:B------:R-:W-:Y:S02]  /*0e00*/  FSEL R25, R20, RZ, P5 ;  /* 0x000000ff14197208 */ /* 0x000fe40002800000 */
[----:B------:R-:W-:Y:S01]  /*0e10*/  FSEL R42, R42, RZ, P4 ;  /* 0x000000ff2a2a7208 */ /* 0x000fe20002000000 */
[----:B------:R-:W-:Y:S01]  /*0e20*/  FMUL R18, R18, UR7 ;  /* 0x0000000712127c20 */ /* 0x000fe20008400000 */
[----:B------:R-:W-:Y:S01]  /*0e30*/  FMUL R19, R19, UR7 ;  /* 0x0000000713137c20 */ /* 0x000fe20008400000 */
[----:B------:R-:W-:Y:S01]  /*0e40*/  VOTEU.ALL UP0, P2 ;  /* 0x00000000003f7886 */ /* 0x000fe20001000000 */
[-C--:B------:R-:W-:Y:S01]  /*0e50*/  IADD3 R38, P4, R38, R36.reuse, RZ ;  /* 0x0000002426267210 */ /* 0x080fe20007f9e0ff */
[----:B------:R-:W-:Y:S01]  /*0e60*/  FMUL R20, R25, UR7 ;  /* 0x0000000719147c20 */ /* 0x000fe20008400000 */
[----:B------:R-:W-:Y:S01]  /*0e70*/  IADD3.X R40, R40, UR11, RZ, P6, !PT ;  /* 0x0000000b28287c10 */ /* 0x000fe2000b7fe4ff */
[----:B------:R-:W-:Y:S01]  /*0e80*/  FMUL R21, R42, UR7 ;  /* 0x000000072a157c20 */ /* 0x000fe20008400000 */
[----:B------:R-:W-:Y:S01]  /*0e90*/  IADD3 R36, P5, R33, R36, RZ ;  /* 0x0000002421247210 */ /* 0x000fe20007fbe0ff */
[----:B------:R0:W-:Y:S01]  /*0ea0*/  @!P3 STG.E.64 desc[UR12][R28.64], R18 ;  /* 0x000000121c00b986 */ /* 0x0001e2000c101b0c */
[----:B------:R-:W-:-:S03]  /*0eb0*/  @!UP0 ULOP3.LUT UR10, UR11, 0x1fffffff, URZ, 0xc0, !UPT ;  /* 0x1fffffff0b0a8892 */ /* 0x000fc6000f8ec03f */
[----:B------:R1:W-:Y:S01]  /*0ec0*/  @!P3 STG.E.64 desc[UR12][R26.64], R20 ;  /* 0x000000141a00b986 */ /* 0x0003e2000c101b0c */
[----:B------:R-:W-:Y:S01]  /*0ed0*/  IMAD.X R37, RZ, RZ, R40, P5 ;  /* 0x000000ffff257224 */ /* 0x000fe200028e0628 */
[----:B------:R-:W-:Y:S02]  /*0ee0*/  IADD3 R35, P3, R36, UR4, RZ ;  /* 0x0000000424237c10 */ /* 0x000fe4000ff7e0ff */
[----:B------:R-:W-:Y:S02]  /*0ef0*/  FMNMX R43, R25, R43, !PT ;  /* 0x0000002b192b7209 */ /* 0x000fe40007800000 */
[----:B------:R-:W-:Y:S02]  /*0f00*/  @!P2 IADD3.X R25, R37, UR10, RZ, P3, !PT ;  /* 0x0000000a2519ac10 */ /* 0x000fe40009ffe4ff */
[----:B0-----:R-:W-:Y:S02]  /*0f10*/  CS2R R28, SRZ ;  /* 0x00000000001c7805 */ /* 0x001fe4000001ff00 */
[----:B-1----:R-:W-:-:S04]  /*0f20*/  @!P2 LEA R26, P5, R35, R44, 0x3 ;  /* 0x0000002c231aa211 */ /* 0x002fc800078a18ff */
[----:B------:R-:W-:Y:S01]  /*0f30*/  @!P2 LEA.HI.X R27, R35, R24, R25, 0x3, P5 ;  /* 0x00000018231ba211 */ /* 0x000fe200028f1c19 */
[----:B------:R-:W-:Y:S01]  /*0f40*/  IMAD.U32 R25, RZ, RZ, UR14 ;  /* 0x0000000eff197e24 */ /* 0x000fe2000f8e00ff */
[----:B------:R-:W-:-:S03]  /*0f50*/  @!UP0 UIMAD UR4, UR9, 0x3, URZ ;  /* 0x00000003090488a4 */ /* 0x000fc6000f8e023f */
[----:B------:R0:W4:Y:S02]  /*0f60*/  @!P2 LDG.E.64 R28, desc[UR12][R26.64] ;  /* 0x0000000c1a1ca981 */ /* 0x000124000c1e1b00 */
[----:B0-----:R-:W-:-:S04]  /*0f70*/  @!P2 IMAD.WIDE.U32 R26, R25, 0x3, R36 ;  /* 0x00000003191aa825 */ /* 0x001fc800078e0024 */
[----:B------:R-:W-:Y:S01]  /*0f80*/  @!P2 VIADD R25, R27, UR4 ;  /* 0x000000041b19ac36 */ /* 0x000fe20008000000 */
[----:B------:R-:W-:-:S04]  /*0f90*/  @!P2 LEA R44, P5, R26, R44, 0x3 ;  /* 0x0000002c1a2ca211 */ /* 0x000fc800078a18ff */
[----:B------:R-:W-:Y:S02]  /*0fa0*/  @!P2 LEA.HI.X R45, R26, R24, R25, 0x3, P5 ;  /* 0x000000181a2da211 */ /* 0x000fe400028f1c19 */
[----:B------:R-:W-:-:S06]  /*0fb0*/  CS2R R26, SRZ ;  /* 0x00000000001a7805 */ /* 0x000fcc000001ff00 */
[----:B------:R0:W5:Y:S01]  /*0fc0*/  @!P2 LDG.E.64 R26, desc[UR12][R44.64] ;  /* 0x0000000c2c1aa981 */ /* 0x000162000c1e1b00 */
[----:B------:R-:W-:Y:S01]  /*0fd0*/  IMAD.X R40, RZ, RZ, R40, P4 ;  /* 0x000000ffff287224 */ /* 0x000fe200020e0628 */
[----:B------:R-:W-:Y:S01]  /*0fe0*/  FMNMX R43, R42, R43, !PT ;  /* 0x0000002b2a2b7209 */ /* 0x000fe20007800000 */
[----:B------:R-:W-:Y:S02]  /*0ff0*/  UMOV UR4, 0x400 ;  /* 0x0000040000047882 */ /* 0x000fe40000000000 */
[----:B------:R-:W-:Y:S01]  /*1000*/  UIADD3 UR4, UR4, 0x20, URZ ;  /* 0x0000002004047890 */ /* 0x000fe2000fffe03f */
[----:B------:R-:W-:Y:S01]  /*1010*/  BSSY B0, `(.L_x_31591) ;  /* 0x00000ea000007945 */ /* 0x000fe20003800000 */
[C---:B--2---:R-:W-:Y:S01]  /*1020*/  FMUL R36, R22.reuse, R22 ;  /* 0x0000001616247220 */ /* 0x044fe20000400000 */
[----:B------:R-:W-:Y:S01]  /*1030*/  FSETP.GT.AND P2, PT, R22, RZ, PT ;  /* 0x000000ff1600720b */ /* 0x000fe20003f44000 */
[C---:B------:R-:W-:Y:S01]  /*1040*/  FMUL R41, R23.reuse, R23 ;  /* 0x0000001717297220 */ /* 0x040fe20000400000 */
[----:B------:R-:W-:-:S02]  /*1050*/  FSETP.GT.AND P5, PT, R23, RZ, PT ;  /* 0x000000ff1700720b */ /* 0x000fc40003fa4000 */
[----:B------:R-:W-:Y:S02]  /*1060*/  FSEL R36, R36, RZ, P2 ;  /* 0x000000ff24247208 */ /* 0x000fe40001000000 */
[C---:B------:R-:W-:Y:S02]  /*1070*/  @!P1 LEA R24, P2, R38.reuse, R30, 0x3 ;  /* 0x0000001e26189211 */ /* 0x040fe400078418ff */
[----:B------:R-:W-:Y:S02]  /*1080*/  FSEL R41, R41, RZ, P5 ;  /* 0x000000ff29297208 */ /* 0x000fe40002800000 */
[C---:B------:R-:W-:Y:S02]  /*1090*/  @!P1 LEA.HI.X R25, R38.reuse, R31, R40, 0x3, P2 ;  /* 0x0000001f26199211 */ /* 0x040fe400010f1c28 */
[----:B------:R-:W-:Y:S01]  /*10a0*/  @!P1 IADD3 R42, P5, R38, UR14, RZ ;  /* 0x0000000e262a9c10 */ /* 0x000fe2000ffbe0ff */
[C---:B---3--:R-:W-:Y:S01]  /*10b0*/  FMUL R38, R10.reuse, R10 ;  /* 0x0000000a0a267220 */ /* 0x048fe20000400000 */
[C---:B------:R-:W-:Y:S01]  /*10c0*/  FSETP.GT.AND P4, PT, R11.reuse, RZ, PT ;  /* 0x000000ff0b00720b */ /* 0x040fe20003f84000 */
[----:B------:R-:W-:Y:S01]  /*10d0*/  FMUL R11, R11, R11 ;  /* 0x0000000b0b0b7220 */ /* 0x000fe20000400000 */
[----:B------:R-:W-:-:S02]  /*10e0*/  FSETP.GT.AND P2, PT, R10, RZ, PT ;  /* 0x000000ff0a00720b */ /* 0x000fc40003f44000 */
[----:B------:R-:W-:Y:S02]  /*10f0*/  @!P1 IADD3.X R10, R40, UR9, RZ, P5, !PT ;  /* 0x00000009280a9c10 */ /* 0x000fe4000affe4ff */
[----:B------:R-:W-:Y:S02]  /*1100*/  FSEL R38, R38, RZ, P2 ;  /* 0x000000ff26267208 */ /* 0x000fe40001000000 */
[----:B------:R-:W-:Y:S02]  /*1110*/  FSEL R40, R11, RZ, P4 ;  /* 0x000000ff0b287208 */ /* 0x000fe40002000000 */
[C---:B0-----:R-:W-:Y:S02]  /*1120*/  @!P1 LEA R44, P2, R42.reuse, R30, 0x3 ;  /* 0x0000001e2a2c9211 */ /* 0x041fe400078418ff */
[----:B------:R-:W-:Y:S02]  /*1130*/  SHF.R.U32.HI R11, RZ, 0x3, R0 ;  /* 0x00000003ff0b7819 */ /* 0x000fe40000011600 */
[----:B------:R-:W-:-:S02]  /*1140*/  @!P1 LEA.HI.X R45, R42, R31, R10, 0x3, P2 ;  /* 0x0000001f2a2d9211 */ /* 0x000fc400010f1c0a */
[----:B------:R-:W-:Y:S01]  /*1150*/  LOP3.LUT R10, R11, 0x1c, RZ, 0xc0, !PT ;  /* 0x0000001c0b0a7812 */ /* 0x000fe200078ec0ff */
[----:B------:R-:W-:Y:S01]  /*1160*/  FMUL R22, R36, UR7 ;  /* 0x0000000724167c20 */ /* 0x000fe20008400000 */
[----:B------:R-:W-:Y:S02]  /*1170*/  FMNMX R42, R43, R36, !PT ;  /* 0x000000242b2a7209 */ /* 0x000fe40007800000 */
[----:B------:R-:W-:Y:S01]  /*1180*/  LOP3.LUT R36, R10, 0x3, RZ, 0xfc, !PT ;  /* 0x000000030a247812 */ /* 0x000fe200078efcff */
[----:B------:R-:W-:-:S03]  /*1190*/  FMUL R23, R41, UR7 ;  /* 0x0000000729177c20 */ /* 0x000fc60008400000 */
[----:B------:R-:W-:Y:S02]  /*11a0*/  ISETP.GE.U32.OR P0, PT, R36, R9, P0 ;  /* 0x000000092400720c */ /* 0x000fe40000706470 */
[----:B------:R0:W-:Y:S01]  /*11b0*/  @!P1 STG.E.64 desc[UR12][R24.64], R22 ;  /* 0x0000001618009986 */ /* 0x0001e2000c101b0c */
[----:B------:R-:W-:Y:S02]  /*11c0*/  FMNMX R41, R41, R42, !PT ;  /* 0x0000002a29297209 */ /* 0x000fe40007800000 */
[----:B------:R-:W-:Y:S01]  /*11d0*/  IADD3.X R43, R37, UR11, RZ, P3, !PT ;  /* 0x0000000b252b7c10 */ /* 0x000fe20009ffe4ff */
[----:B------:R-:W-:Y:S01]  /*11e0*/  ULDC.64 UR10, c[0x0][0x228] ;  /* 0x00008a00000a7ab9 */ /* 0x000fe20000000a00 */
[----:B0-----:R-:W-:Y:S01]  /*11f0*/  FMUL R24, R38, UR7 ;  /* 0x0000000726187c20 */ /* 0x001fe20008400000 */
[----:B------:R-:W-:-:S05]  /*1200*/  FMUL R25, R40, UR7 ;  /* 0x0000000728197c20 */ /* 0x000fca0008400000 */
[C---:B------:R-:W-:Y:S01]  /*1210*/  @!P0 IADD3 R42, P2, R35.reuse, UR14, RZ ;  /* 0x0000000e232a8c10 */ /* 0x040fe2000ff5e0ff */
[----:B------:R0:W-:Y:S01]  /*1220*/  @!P1 STG.E.64 desc[UR12][R44.64], R24 ;  /* 0x000000182c009986 */ /* 0x0001e2000c101b0c */
[----:B------:R-:W-:-:S04]  /*1230*/  @!P0 LEA R36, P1, R35, R30, 0x3 ;  /* 0x0000001e23248211 */ /* 0x000fc800078218ff */
[----:B------:R-:W-:Y:S02]  /*1240*/  @!P0 LEA.HI.X R37, R35, R31, R43, 0x3, P1 ;  /* 0x0000001f23258211 */ /* 0x000fe400008f1c2b */
[----:B------:R-:W-:Y:S02]  /*1250*/  @!P0 IADD3.X R35, R43, UR9, RZ, P2, !PT ;  /* 0x000000092b238c10 */ /* 0x000fe400097fe4ff */
[----:B------:R-:W-:Y:S02]  /*1260*/  @!P0 LEA R30, P1, R42, R30, 0x3 ;  /* 0x0000001e2a1e8211 */ /* 0x000fe400078218ff */
[----:B------:R-:W-:Y:S02]  /*1270*/  FMNMX R41, R38, R41, !PT ;  /* 0x0000002926297209 */ /* 0x000fe40007800000 */
[----:B------:R-:W-:Y:S01]  /*1280*/  @!P0 LEA.HI.X R31, R42, R31, R35, 0x3, P1 ;  /* 0x0000001f2a1f8211 */ /* 0x000fe200008f1c23 */
[----:B------:R-:W-:Y:S01]  /*1290*/  IMAD R35, R12, UR5, RZ ;  /* 0x000000050c237c24 */ /* 0x000fe2000f8e02ff */
[----:B------:R-:W1:Y:S01]  /*12a0*/  S2UR UR5, SR_CgaCtaId ;  /* 0x00000000000579c3 */ /* 0x000e620000008800 */
[C---:B----4-:R-:W-:Y:S01]  /*12b0*/  FMUL R42, R28.reuse, R28 ;  /* 0x0000001c1c2a7220 */ /* 0x050fe20000400000 */
[----:B------:R-:W-:Y:S01]  /*12c0*/  FMUL R38, R29, R29 ;  /* 0x0000001d1d267220 */ /* 0x000fe20000400000 */
[----:B------:R-:W-:-:S02]  /*12d0*/  FSETP.GT.AND P1, PT, R28, RZ, PT ;  /* 0x000000ff1c00720b */ /* 0x000fc40003f24000 */
[----:B------:R-:W-:Y:S02]  /*12e0*/  FSETP.GT.AND P2, PT, R29, RZ, PT ;  /* 0x000000ff1d00720b */ /* 0x000fe40003f44000 */
[----:B------:R-:W-:Y:S02]  /*12f0*/  FMNMX R43, R40, R41, !PT ;  /* 0x00000029282b7209 */ /* 0x000fe40007800000 */
[----:B------:R-:W-:Y:S02]  /*1300*/  FSEL R42, R42, RZ, P1 ;  /* 0x000000ff2a2a7208 */ /* 0x000fe40000800000 */
[----:B------:R-:W-:Y:S02]  /*1310*/  FSEL R38, R38, RZ, P2 ;  /* 0x000000ff26267208 */ /* 0x000fe40001000000 */
[----:B------:R-:W-:Y:S01]  /*1320*/  LOP3.LUT R11, R11, 0x1ffffffc, RZ, 0xc0, !PT ;  /* 0x1ffffffc0b0b7812 */ /* 0x000fe200078ec0ff */
[C---:B-----5:R-:W-:Y:S01]  /*1330*/  FMUL R40, R26.reuse, R26 ;  /* 0x0000001a1a287220 */ /* 0x060fe20000400000 */
[----:B------:R-:W-:Y:S01]  /*1340*/  FMUL R41, R27, R27 ;  /* 0x0000001b1b297220 */ /* 0x000fe20000400000 */
[----:B------:R-:W-:-:S02]  /*1350*/  FSETP.GT.AND P3, PT, R26, RZ, PT ;  /* 0x000000ff1a00720b */ /* 0x000fc40003f64000 */
[----:B------:R-:W-:Y:S01]  /*1360*/  FSETP.GT.AND P1, PT, R27, RZ, PT ;  /* 0x000000ff1b00720b */ /* 0x000fe20003f24000 */
[----:B------:R-:W-:Y:S01]  /*1370*/  FMUL R26, R42, UR7 ;  /* 0x000000072a1a7c20 */ /* 0x000fe20008400000 */
[----:B------:R-:W-:Y:S01]  /*1380*/  FMUL R27, R38, UR7 ;  /* 0x00000007261b7c20 */ /* 0x000fe20008400000 */
[----:B------:R-:W-:Y:S02]  /*1390*/  FSEL R40, R40, RZ, P3 ;  /* 0x000000ff28287208 */ /* 0x000fe40001800000 */
[----:B------:R-:W-:Y:S02]  /*13a0*/  FSEL R41, R41, RZ, P1 ;  /* 0x000000ff29297208 */ /* 0x000fe40000800000 */
[----:B------:R2:W-:Y:S01]  /*13b0*/  @!P0 STG.E.64 desc[UR12][R36.64], R26 ;  /* 0x0000001a24008986 */ /* 0x0005e2000c101b0c */
[----:B------:R-:W-:Y:S02]  /*13c0*/  FMUL R28, R40, UR7 ;  /* 0x00000007281c7c20 */ /* 0x000fe40008400000 */
[----:B------:R-:W-:Y:S01]  /*13d0*/  FMUL R29, R41, UR7 ;  /* 0x00000007291d7c20 */ /* 0x000fe20008400000 */
[----:B------:R-:W-:-:S02]  /*13e0*/  IMAD R35, R13, UR6, R35 ;  /* 0x000000060d237c24 */ /* 0x000fc4000f8e0223 */
[----:B0-----:R-:W-:Y:S02]  /*13f0*/  IMAD.WIDE.U32 R44, R12, UR6, RZ ;  /* 0x000000060c2c7c25 */ /* 0x001fe4000f8e00ff */
[----:B------:R0:W-:Y:S02]  /*1400*/  @!P0 STG.E.64 desc[UR12][R30.64], R28 ;  /* 0x0000001c1e008986 */ /* 0x0001e4000c101b0c */
[----:B--2---:R-:W-:Y:S01]  /*1410*/  IMAD.SHL.U32 R37, R34, 0x20, RZ ;  /* 0x0000002022257824 */ /* 0x004fe200078e00ff */
[C---:B------:R-:W-:Y:S01]  /*1420*/  LOP3.LUT R36, R0.reuse, 0x1f, RZ, 0xc0, !PT ;  /* 0x0000001f00247812 */ /* 0x040fe200078ec0ff */
[----:B------:R-:W-:-:S03]  /*1430*/  IMAD.IADD R34, R0, 0x1, -R11 ;  /* 0x0000000100227824 */ /* 0x000fc600078e0a0b */
[----:B------:R-:W-:Y:S02]  /*1440*/  LOP3.LUT R36, R37, 0xffffffe0, R36, 0xe2, !PT ;  /* 0xffffffe025247812 */ /* 0x000fe400078ee224 */
[----:B0-----:R-:W-:Y:S01]  /*1450*/  LOP3.LUT R31, R34, 0x1f, RZ, 0xc0, !PT ;  /* 0x0000001f221f7812 */ /* 0x001fe200078ec0ff */
[----:B------:R-:W-:Y:S01]  /*1460*/  IMAD.IADD R45, R45, 0x1, R35 ;  /* 0x000000012d2d7824 */ /* 0x000fe200078e0223 */
[----:B------:R-:W-:Y:S01]  /*1470*/  LEA R35, P0, R44, UR14, 0x5 ;  /* 0x0000000e2c237c11 */ /* 0x000fe2000f8028ff */
[----:B------:R-:W-:Y:S01]  /*1480*/  IMAD.MOV.U32 R30, RZ, RZ, R14 ;  /* 0x000000ffff1e7224 */ /* 0x000fe200078e000e */
[----:B-1----:R-:W-:Y:S01]  /*1490*/  ULEA UR4, UR5, UR4, 0x18 ;  /* 0x0000000405047291 */ /* 0x002fe2000f8ec03f */
[----:B------:R-:W-:Y:S02]  /*14a0*/  VIADD R14, R34, 0xffffffff ;  /* 0xffffffff220e7836 */ /* 0x000fe40000000000 */
[----:B------:R-:W-:Y:S01]  /*14b0*/  IMAD R31, R36, 0x21, R31 ;  /* 0x00000021241f7824 */ /* 0x000fe200078e021f */
[----:B------:R-:W-:-:S02]  /*14c0*/  FMNMX R43, R43, R42, !PT ;  /* 0x0000002a2b2b7209 */ /* 0x000fc40007800000 */
[----:B------:R-:W-:Y:S02]  /*14d0*/  LEA.HI.X R42, R44, UR9, R45, 0x5, P0 ;  /* 0x000000092c2a7c11 */ /* 0x000fe400080f2c2d */
[----:B------:R-:W-:Y:S01]  /*14e0*/  LOP3.LUT R45, R14, 0x1f, RZ, 0xc0, !PT ;  /* 0x0000001f0e2d7812 */ /* 0x000fe200078ec0ff */
[----:B------:R-:W-:Y:S01]  /*14f0*/  VIADD R34, R34, 0x1e ;  /* 0x0000001e22227836 */ /* 0x000fe20000000000 */
[----:B------:R-:W-:Y:S01]  /*1500*/  LEA R37, R31, UR4, 0x3 ;  /* 0x000000041f257c11 */ /* 0x000fe2000f8e18ff */
[----:B------:R-:W-:Y:S01]  /*1510*/  IMAD.MOV.U32 R31, RZ, RZ, R16 ;  /* 0x000000ffff1f7224 */ /* 0x000fe200078e0010 */
[----:B------:R-:W-:Y:S01]  /*1520*/  LOP3.LUT R35, RZ, R35, RZ, 0x33, !PT ;  /* 0x00000023ff237212 */ /* 0x000fe200078e33ff */
[----:B------:R-:W-:Y:S01]  /*1530*/  IMAD R14, R36, 0x21, R45 ;  /* 0x00000021240e7824 */ /* 0x000fe200078e022d */
[----:B------:R-:W-:Y:S02]  /*1540*/  LOP3.LUT R42, RZ, R42, RZ, 0x33, !PT ;  /* 0x0000002aff2a7212 */ /* 0x000fe400078e33ff */
[----:B------:R-:W-:Y:S01]  /*1550*/  LEA R44, P0, R32, R35, 0x5 ;  /* 0x00000023202c7211 */ /* 0x000fe200078028ff */
[----:B------:R0:W-:Y:S01]  /*1560*/  STS.64 [R37], R30 ;  /* 0x0000001e25007388 */ /* 0x0001e20000000a00 */
[----:B------:R-:W-:-:S02]  /*1570*/  LOP3.LUT R34, R34, 0x1f, RZ, 0xc0, !PT ;  /* 0x0000001f22227812 */ /* 0x000fc400078ec0ff */
[----:B------:R-:W-:Y:S02]  /*1580*/  LEA R14, R14, UR4, 0x3 ;  /* 0x000000040e0e7c11 */ /* 0x000fe4000f8e18ff */
[----:B------:R-:W-:Y:S01]  /*1590*/  ISETP.GE.U32.AND P1, PT, R8, R39, PT ;  /* 0x000000270800720c */ /* 0x000fe20003f26070 */
[----:B------:R-:W-:Y:S02]  /*15a0*/  IMAD R16, R36, 0x21, R34 ;  /* 0x0000002124107824 */ /* 0x000fe400078e0222 */
[----:B0-----:R-:W-:Y:S02]  /*15b0*/  IMAD.MOV.U32 R31, RZ, RZ, R20 ;  /* 0x000000ffff1f7224 */ /* 0x001fe400078e0014 */
[----:B------:R-:W-:Y:S02]  /*15c0*/  IMAD R20, R3, UR8, RZ ;  /* 0x0000000803147c24 */ /* 0x000fe4000f8e02ff */
[----:B------:R-:W-:Y:S02]  /*15d0*/  IMAD.MOV.U32 R30, RZ, RZ, R18 ;  /* 0x000000ffff1e7224 */ /* 0x000fe400078e0012 */
[----:B------:R-:W-:Y:S01]  /*15e0*/  IMAD.X R3, RZ, RZ, R42, P0 ;  /* 0x000000ffff037224 */ /* 0x000fe200000e062a */
[----:B------:R-:W-:Y:S01]  /*15f0*/  ISETP.GT.U32.AND P0, PT, R44, -0x21, PT ;  /* 0xffffffdf2c00780c */ /* 0x000fe20003f04070 */
[----:B------:R-:W-:Y:S01]  /*1600*/  IMAD R34, R36, 0x21, R33 ;  /* 0x0000002124227824 */ /* 0x000fe200078e0221 */
[----:B------:R0:W-:Y:S01]  /*1610*/  STS.64 [R14], R30 ;  /* 0x0000001e0e007388 */ /* 0x0001e20000000a00 */
[----:B------:R-:W-:Y:S01]  /*1620*/  IMAD.WIDE.U32 R12, R2, UR8, R12 ;  /* 0x00000008020c7c25 */ /* 0x000fe2000f8e000c */
[----:B------:R-:W-:-:S02]  /*1630*/  ISETP.GT.U32.AND.EX P0, PT, R3, -0x1, PT, P0 ;  /* 0xffffffff0300780c */ /* 0x000fc40003f04100 */
[----:B------:R-:W-:Y:S01]  /*1640*/  LEA R16, R16, UR4, 0x3 ;  /* 0x0000000410107c11 */ /* 0x000fe2000f8e18ff */
[----:B------:R-:W-:Y:S01]  /*1650*/  IMAD.MOV.U32 R33, RZ, RZ, R24 ;  /* 0x000000ffff217224 */ /* 0x000fe200078e0018 */
[----:B------:R-:W-:Y:S01]  /*1660*/  LEA R18, R34, UR4, 0x3 ;  /* 0x0000000422127c11 */ /* 0x000fe2000f8e18ff */
[----:B------:R-:W-:Y:S01]  /*1670*/  IMAD.MOV.U32 R32, RZ, RZ, R22 ;  /* 0x000000ffff207224 */ /* 0x000fe200078e0016 */
[----:B------:R-:W-:Y:S01]  /*1680*/  SEL R3, R44, 0xffffffdf, P0 ;  /* 0xffffffdf2c037807 */ /* 0x000fe20000000000 */
[----:B------:R-:W-:Y:S02]  /*1690*/  IMAD.MOV.U32 R34, RZ, RZ, R26 ;  /* 0x000000ffff227224 */ /* 0x000fe400078e001a */
[----:B0-----:R-:W-:Y:S01]  /*16a0*/  IMAD R31, R2, R5, R20 ;  /* 0x00000005021f7224 */ /* 0x001fe200078e0214 */
[----:B------:R-:W-:Y:S01]  /*16b0*/  FMNMX R43, R38, R43, !PT ;  /* 0x0000002b262b7209 */ /* 0x000fe20007800000 */
[----:B------:R-:W-:Y:S01]  /*16c0*/  IMAD.MOV.U32 R35, RZ, RZ, R28 ;  /* 0x000000ffff237224 */ /* 0x000fe200078e001c */
[----:B------:R-:W-:Y:S01]  /*16d0*/  LEA R20, P0, R12, UR10, 0x8 ;  /* 0x0000000a0c147c11 */ /* 0x000fe2000f8040ff */
[----:B------:R-:W-:Y:S01]  /*16e0*/  IMAD.IADD R13, R13, 0x1, R31 ;  /* 0x000000010d0d7824 */ /* 0x000fe200078e021f */
[----:B------:R0:W-:Y:S01]  /*16f0*/  STS.64 [R16], R32 ;  /* 0x0000002010007388 */ /* 0x0001e20000000a00 */
[----:B------:R-:W-:Y:S01]  /*1700*/  LOP3.LUT R3, RZ, R3, RZ, 0x33, !PT ;  /* 0x00000003ff037212 */ /* 0x000fe200078e33ff */
[----:B------:R-:W-:Y:S01]  /*1710*/  ULOP3.LUT UR5, UR8, 0xfffffffe, URZ, 0xc0, !UPT ;  /* 0xfffffffe08057892 */ /* 0x000fe2000f8ec03f */
[----:B------:R-:W-:Y:S01]  /*1720*/  FMNMX R40, R40, R43, !PT ;  /* 0x0000002b28287209 */ /* 0x000fe20007800000 */
[----:B------:R0:W-:Y:S01]  /*1730*/  STS.64 [R18], R34 ;  /* 0x0000002212007388 */ /* 0x0001e20000000a00 */
[----:B------:R-:W-:Y:S01]  /*1740*/  LEA.HI.X R22, R12, UR11, R13, 0x8, P0 ;  /* 0x0000000b0c167c11 */ /* 0x000fe200080f440d */
[----:B------:R-:W-:Y:S01]  /*1750*/  IMAD.IADD R24, R3, 0x1, -R8 ;  /* 0x0000000103187824 */ /* 0x000fe200078e0a08 */
[----:B------:R-:W-:Y:S01]  /*1760*/  FMNMX R41, R41, R40, !PT ;  /* 0x0000002829297209 */ /* 0x000fe20007800000 */
[----:B------:R-:W-:Y:S06]  /*1770*/  BAR.SYNC.DEFER_BLOCKING 0x0 ;  /* 0x0000000000007b1d */ /* 0x000fec0000010000 */
[----:B------:R-:W-:Y:S05]  /*1780*/  @P1 BRA `(.L_x_31592) ;  /* 0x0000000400c81947 */ /* 0x000fea0003800000 */
[----:B------:R-:W-:Y:S01]  /*1790*/  SHF.R.U32.HI R2, RZ, 0x5, R0 ;  /* 0x00000005ff027819 */ /* 0x000fe20000011600 */
[C---:B------:R-:W-:Y:S01]  /*17a0*/  VIADD R12, R24.reuse, 0xffffffff ;  /* 0xffffffff180c7836 */ /* 0x040fe20000000000 */
[----:B------:R-:W-:Y:S01]  /*17b0*/  LOP3.LUT R39, R24, 0x3, RZ, 0xc0, !PT ;  /* 0x0000000318277812 */ /* 0x000fe200078ec0ff */
[----:B------:R-:W-:Y:S01]  /*17c0*/  BSSY B1, `(.L_x_31593) ;  /* 0x0000045000017945 */ /* 0x000fe20003800000 */
[----:B------:R-:W-:Y:S02]  /*17d0*/  IMAD.MOV.U32 R43, RZ, RZ, RZ ;  /* 0x000000ffff2b7224 */ /* 0x000fe400078e00ff */
[----:B------:R-:W-:Y:S01]  /*17e0*/  IMAD.SHL.U32 R2, R2, 0x8, RZ ;  /* 0x0000000802027824 */ /* 0x000fe200078e00ff */
[----:B------:R-:W-:Y:S01]  /*17f0*/  ISETP.GE.U32.AND P2, PT, R12, 0x3, PT ;  /* 0x000000030c00780c */ /* 0x000fe20003f46070 */
[----:B0-----:R-:W-:Y:S01]  /*1800*/  IMAD.MOV.U32 R35, RZ, RZ, R8 ;  /* 0x000000ffff237224 */ /* 0x001fe200078e0008 */
[----:B------:R-:W-:Y:S01]  /*1810*/  ISETP.NE.AND P0, PT, R39, RZ, PT ;  /* 0x000000ff2700720c */ /* 0x000fe20003f05270 */
[----:B------:R-:W-:Y:S01]  /*1820*/  IMAD.MOV.U32 R28, RZ, RZ, R7 ;  /* 0x000000ffff1c7224 */ /* 0x000fe200078e0007 */
[----:B------:R-:W-:-:S05]  /*1830*/  LOP3.LUT R3, R2, 0x38, RZ, 0xc0, !PT ;  /* 0x0000003802037812 */ /* 0x000fca00078ec0ff */
[-C--:B------:R-:W-:Y:S02]  /*1840*/  IMAD R13, R6, R3.reuse, RZ ;  /* 0x00000003060d7224 */ /* 0x080fe400078e02ff */
[----:B------:R-:W-:-:S04]  /*1850*/  IMAD.WIDE.U32 R2, R4, R3, RZ ;  /* 0x0000000304027225 */ /* 0x000fc800078e00ff */
[----:B------:R-:W-:Y:S02]  /*1860*/  IMAD.IADD R38, R3, 0x1, R13 ;  /* 0x0000000103267824 */ /* 0x000fe400078e020d */
[----:B------:R-:W-:Y:S01]  /*1870*/  IMAD.MOV.U32 R42, RZ, RZ, R2 ;  /* 0x000000ffff2a7224 */ /* 0x000fe200078e0002 */
[----:B------:R-:W-:Y:S06]  /*1880*/  @!P2 BRA `(.L_x_31594) ;  /* 0x0000000000e0a947 */ /* 0x000fec0003800000 */
[----:B------:R-:W0:Y:S01]  /*1890*/  LDC R5, c[0x0][0x264] ;  /* 0x00009900ff057b82 */ /* 0x000e220000000800 */
[----:B------:R-:W-:Y:S02]  /*18a0*/  IMAD.IADD R26, R24, 0x1, -R39 ;  /* 0x00000001181a7824 */ /* 0x000fe400078e0a27 */
[----:B------:R-:W-:Y:S02]  /*18b0*/  IMAD.MOV.U32 R43, RZ, RZ, RZ ;  /* 0x000000ffff2b7224 */ /* 0x000fe400078e00ff */
[----:B------:R-:W-:Y:S02]  /*18c0*/  IMAD.MOV.U32 R35, RZ, RZ, R8 ;  /* 0x000000ffff237224 */ /* 0x000fe400078e0008 */
[----:B------:R-:W-:-:S07]  /*18d0*/  IMAD.MOV.U32 R28, RZ, RZ, R7 ;  /* 0x000000ffff1c7224 */ /* 0x000fce00078e0007 */
.L_x_31595:
[----:B--2---:R-:W-:Y:S01]  /*18e0*/  LOP3.LUT R3, R28, 0x1f, RZ, 0xc0, !PT ;  /* 0x0000001f1c037812 */ /* 0x004fe200078ec0ff */
[----:B------:R-:W-:Y:S02]  /*18f0*/  IMAD R40, R36, 0x21, R35 ;  /* 0x0000002124287824 */ /* 0x000fe400078e0223 */
[----:B------:R-:W-:Y:S01]  /*1900*/  VIADD R30, R28, 0xffffffff ;  /* 0xffffffff1c1e7836 */ /* 0x000fe20000000000 */
[----:B------:R-:W-:Y:S01]  /*1910*/  ISETP.GE.U32.AND P3, PT, R3, R9, PT ;  /* 0x000000090300720c */ /* 0x000fe20003f66070 */
[----:B------:R-:W-:Y:S01]  /*1920*/  VIADD R26, R26, 0xfffffffc ;  /* 0xfffffffc1a1a7836 */ /* 0x000fe20000000000 */
[----:B------:R-:W-:Y:S01]  /*1930*/  LEA R40, R40, UR4, 0x3 ;  /* 0x0000000428287c11 */ /* 0x000fe2000f8e18ff */
[----:B------:R-:W-:Y:S01]  /*1940*/  VIADD R43, R43, 0x4 ;  /* 0x000000042b2b7836 */ /* 0x000fe20000000000 */
[----:B------:R-:W-:-:S04]  /*1950*/  LOP3.LUT R30, R30, 0x1f, RZ, 0xc0, !PT ;  /* 0x0000001f1e1e7812 */ /* 0x000fc800078ec0ff */
[----:B------:R-:W-:-:S05]  /*1960*/  ISETP.GE.U32.AND P2, PT, R30, R9, PT ;  /* 0x000000091e00720c */ /* 0x000fca0003f46070 */
[----:B------:R-:W1:Y:S01]  /*1970*/  @!P3 LDS.64 R12, [R40] ;  /* 0x00000000280cb984 */ /* 0x000e620000000a00 */
[----:B------:R-:W-:-:S05]  /*1980*/  @!P3 IADD3 R3, P4, R3, R42, RZ ;  /* 0x0000002a0303b210 */ /* 0x000fca0007f9e0ff */
[----:B------:R-:W-:Y:S01]  /*1990*/  @!P3 IMAD.X R31, RZ, RZ, R38, P4 ;  /* 0x000000ffff1fb224 */ /* 0x000fe200020e0626 */
[C---:B------:R-:W-:Y:S01]  /*19a0*/  @!P3 LEA R2, P4, R3.reuse, R20, 0x3 ;  /* 0x000000140302b211 */ /* 0x040fe200078818ff */
[----:B------:R-:W2:Y:S03]  /*19b0*/  @!P2 LDS.64 R34, [R40+0x8] ;  /* 0x000008002822a984 */ /* 0x000ea60000000a00 */
[----:B------:R-:W-:Y:S01]  /*19c0*/  @!P3 LEA.HI.X R3, R3, R22, R31, 0x3, P4 ;  /* 0x000000160303b211 */ /* 0x000fe200020f1c1f */
[----:B------:R-:W-:Y:S01]  /*19d0*/  VIADD R31, R28, 0x1e ;  /* 0x0000001e1c1f7836 */ /* 0x000fe20000000000 */
[----:B------:R-:W-:Y:S01]  /*19e0*/  IADD3 R45, P4, R42, UR5, RZ ;  /* 0x000000052a2d7c10 */ /* 0x000fe2000ff9e0ff */
[----:B------:R-:W-:-:S03]  /*19f0*/  VIADD R28, R28, 0x1d ;  /* 0x0000001d1c1c7836 */ /* 0x000fc60000000000 */
[----:B------:R-:W-:Y:S01]  /*1a00*/  LOP3.LUT R42, R31, 0x1f, RZ, 0xc0, !PT ;  /* 0x0000001f1f2a7812 */ /* 0x000fe200078ec0ff */
[----:B0-----:R-:W-:Y:S01]  /*1a10*/  IMAD.X R38, R38, 0x1, R5, P4 ;  /* 0x0000000126267824 */ /* 0x001fe200020e0605 */
[----:B------:R-:W-:Y:S02]  /*1a20*/  LOP3.LUT R28, R28, 0x1f, RZ, 0xc0, !PT ;  /* 0x0000001f1c1c7812 */ /* 0x000fe400078ec0ff */
[----:B------:R-:W-:Y:S02]  /*1a30*/  @!P2 IADD3 R31, P5, R30, R45, RZ ;  /* 0x0000002d1e1fa210 */ /* 0x000fe40007fbe0ff */
[-C--:B------:R-:W-:Y:S01]  /*1a40*/  ISETP.GE.U32.AND P4, PT, R28, R9.reuse, PT ;  /* 0x000000091c00720c */ /* 0x080fe20003f86070 */
[----:B-1----:R0:W-:Y:S01]  /*1a50*/  @!P3 STG.E.64 desc[UR12][R2.64], R12 ;  /* 0x0000000c0200b986 */ /* 0x0021e2000c101b0c */
[----:B------:R-:W-:Y:S01]  /*1a60*/  ISETP.GE.U32.AND P3, PT, R42, R9, PT ;  /* 0x000000092a00720c */ /* 0x000fe20003f66070 */
[----:B0-----:R-:W-:Y:S01]  /*1a70*/  @!P2 IMAD.X R3, RZ, RZ, R38, P5 ;  /* 0x000000ffff03a224 */ /* 0x001fe200028e0626 */
[----:B------:R-:W-:-:S11]  /*1a80*/  @!P2 LEA R2, P5, R31, R20, 0x3 ;  /* 0x000000141f02a211 */ /* 0x000fd600078a18ff */
[----:B------:R-:W0:Y:S01]  /*1a90*/  @!P3 LDS.64 R32, [R40+0x10] ;  /* 0x000010002820b984 */ /* 0x000e220000000a00 */
[----:B------:R-:W-:-:S03]  /*1aa0*/  @!P2 LEA.HI.X R3, R31, R22, R3, 0x3, P5 ;  /* 0x000000161f03a211 */ /* 0x000fc600028f1c03 */
[----:B------:R-:W1:Y:S04]  /*1ab0*/  @!P4 LDS.64 R30, [R40+0x18] ;  /* 0x00001800281ec984 */ /* 0x000e680000000a00 */
[----:B--2---:R2:W-:Y:S01]  /*1ac0*/  @!P2 STG.E.64 desc[UR12][R2.64], R34 ;  /* 0x000000220200a986 */ /* 0x0045e2000c101b0c */
[----:B------:R-:W-:-:S04]  /*1ad0*/  IADD3 R13, P2, R45, UR5, RZ ;  /* 0x000000052d0d7c10 */ /* 0x000fc8000ff5e0ff */
[----:B------:R-:W-:Y:S01]  /*1ae0*/  IADD3 R45, P5, R13, UR5, RZ ;  /* 0x000000050d2d7c10 */ /* 0x000fe2000ffbe0ff */
[----:B------:R-:W-:Y:S01]  /*1af0*/  IMAD.X R44, R38, 0x1, R5, P2 ;  /* 0x00000001262c7824 */ /* 0x000fe200010e0605 */
[----:B------:R-:W-:-:S03]  /*1b00*/  @!P3 IADD3 R13, P2, R42, R13, RZ ;  /* 0x0000000d2a0db210 */ /* 0x000fc60007f5e0ff */
[----:B------:R-:W-:Y:S01]  /*1b10*/  IMAD.X R38, R44, 0x1, R5, P5 ;  /* 0x000000012c267824 */ /* 0x000fe200028e0605 */
[----:B------:R-:W-:Y:S01]  /*1b20*/  @!P4 IADD3 R42, P5, R28, R45, RZ ;  /* 0x0000002d1c2ac210 */ /* 0x000fe20007fbe0ff */
[----:B------:R-:W-:Y:S01]  /*1b30*/  @!P3 IMAD.X R44, RZ, RZ, R44, P2 ;  /* 0x000000ffff2cb224 */ /* 0x000fe200010e062c */
[C---:B------:R-:W-:Y:S01]  /*1b40*/  @!P3 LEA R12, P2, R13.reuse, R20, 0x3 ;  /* 0x000000140d0cb211 */ /* 0x040fe200078418ff */
[----:B--2---:R-:W-:Y:S02]  /*1b50*/  IMAD.IADD R35, R8, 0x1, R43 ;  /* 0x0000000108237824 */ /* 0x004fe400078e022b */
[----:B------:R-:W-:Y:S01]  /*1b60*/  @!P4 IMAD.X R40, RZ, RZ, R38, P5 ;  /* 0x000000ffff28c224 */ /* 0x000fe200028e0626 */
[----:B------:R-:W-:Y:S01]  /*1b70*/  @!P3 LEA.HI.X R13, R13, R22, R44, 0x3, P2 ;  /* 0x000000160d0db211 */ /* 0x000fe200010f1c2c */
[----:B------:R-:W-:Y:S01]  /*1b80*/  VIADD R28, R28, 0x1f ;  /* 0x0000001f1c1c7836 */ /* 0x000fe20000000000 */
[----:B------:R-:W-:-:S04]  /*1b90*/  @!P4 LEA R2, P2, R42, R20, 0x3 ;  /* 0x000000142a02c211 */ /* 0x000fc800078418ff */
[----:B------:R-:W-:Y:S02]  /*1ba0*/  @!P4 LEA.HI.X R3, R42, R22, R40, 0x3, P2 ;  /* 0x000000162a03c211 */ /* 0x000fe400010f1c28 */
[----:B------:R-:W-:-:S05]  /*1bb0*/  IADD3 R42, P2, R45, UR5, RZ ;  /* 0x000000052d2a7c10 */ /* 0x000fca000ff5e0ff */
[----:B------:R-:W-:Y:S01]  /*1bc0*/  IMAD.X R38, R38, 0x1, R5, P2 ;  /* 0x0000000126267824 */ /* 0x000fe200010e0605 */
[----:B0-----:R2:W-:Y:S01]  /*1bd0*/  @!P3 STG.E.64 desc[UR12][R12.64], R32 ;  /* 0x000000200c00b986 */ /* 0x0015e2000c101b0c */
[----:B------:R-:W-:-:S03]  /*1be0*/  ISETP.NE.AND P3, PT, R26, RZ, PT ;  /* 0x000000ff1a00720c */ /* 0x000fc60003f65270 */
[----:B-1----:R2:W-:Y:S10]  /*1bf0*/  @!P4 STG.E.64 desc[UR12][R2.64], R30 ;  /* 0x0000001e0200c986 */ /* 0x0025f4000c101b0c */
[----:B------:R-:W-:Y:S05]  /*1c00*/  @P3 BRA `(.L_x_31595) ;  /* 0xfffffffc00343947 */ /* 0x000fea000383ffff */
.L_x_31594:
[----:B------:R-:W-:Y:S05]  /*1c10*/  BSYNC B1 ;  /* 0x0000000000017941 */ /* 0x000fea0003800000 */
.L_x_31593:
        /* <DEDUP_REMOVED lines=15> */
.L_x_31597:
[----:B------:R-:W-:Y:S05]  /*1d10*/  BSYNC B1 ;  /* 0x0000000000017941 */ /* 0x000fea0003800000 */
.L_x_31596:
        /* <DEDUP_REMOVED lines=25> */
.L_x_31592:
[----:B------:R-:W-:Y:S05]  /*1eb0*/  BSYNC B0 ;  /* 0x0000000000007941 */ /* 0x000fea0003800000 */
.L_x_31591:
[----:B------:R-:W-:Y:S01]  /*1ec0*/  BAR.SYNC.DEFER_BLOCKING 0x0 ;  /* 0x0000000000007b1d */ /* 0x000fe20000010000 */
[----:B012---:R-:W-:Y:S01]  /*1ed0*/  IMAD.MOV.U32 R2, RZ, RZ, R15 ;  /* 0x000000ffff027224 */ /* 0x007fe200078e000f */
[----:B------:R-:W-:Y:S01]  /*1ee0*/  SHF.R.U32.HI R10, RZ, 0x5, R0 ;  /* 0x00000005ff0a7819 */ /* 0x000fe20000011600 */
[----:B------:R-:W-:Y:S02]  /*1ef0*/  IMAD.MOV.U32 R3, RZ, RZ, R17 ;  /* 0x000000ffff037224 */ /* 0x000fe400078e0011 */
[----:B------:R-:W-:Y:S02]  /*1f00*/  IMAD.MOV.U32 R12, RZ, RZ, R19 ;  /* 0x000000ffff0c7224 */ /* 0x000fe400078e0013 */
[----:B------:R-:W-:Y:S02]  /*1f10*/  IMAD.MOV.U32 R13, RZ, RZ, R21 ;  /* 0x000000ffff0d7224 */ /* 0x000fe400078e0015 */
[----:B------:R-:W-:Y:S02]  /*1f20*/  IMAD.MOV.U32 R30, RZ, RZ, R23 ;  /* 0x000000ffff1e7224 */ /* 0x000fe400078e0017 */
[----:B------:R-:W-:-:S02]  /*1f30*/  IMAD.MOV.U32 R31, RZ, RZ, R25 ;  /* 0x000000ffff1f7224 */ /* 0x000fc400078e0019 */
[----:B------:R-:W-:Y:S01]  /*1f40*/  IMAD.MOV.U32 R28, RZ, RZ, R27 ;  /* 0x000000ffff1c7224 */ /* 0x000fe200078e001b */
[----:B------:R0:W-:Y:S04]  /*1f50*/  STS.64 [R37], R2 ;  /* 0x0000000225007388 */ /* 0x0001e80000000a00 */
[----:B------:R0:W-:Y:S04]  /*1f60*/  STS.64 [R14], R12 ;  /* 0x0000000c0e007388 */ /* 0x0001e80000000a00 */
[----:B------:R0:W-:Y:S04]  /*1f70*/  STS.64 [R16], R30 ;  /* 0x0000001e10007388 */ /* 0x0001e80000000a00 */
[----:B------:R0:W-:Y:S01]  /*1f80*/  STS.64 [R18], R28 ;  /* 0x0000001c12007388 */ /* 0x0001e20000000a00 */
[----:B------:R-:W-:Y:S06]  /*1f90*/  BAR.SYNC.DEFER_BLOCKING 0x0 ;  /* 0x0000000000007b1d */ /* 0x000fec0000010000 */
[----:B------:R-:W-:Y:S05]  /*1fa0*/  @P1 BRA.U `(.L_x_31598) ;  /* 0x0000000500e01947 */ /* 0x000fea0003800000 */
[----:B0-----:R-:W-:Y:S01]  /*1fb0*/  IMAD.SHL.U32 R2, R10, 0x8, RZ ;  /* 0x000000080a027824 */ /* 0x001fe200078e00ff */
[----:B------:R-:W-:Y:S04]  /*1fc0*/  BSSY B0, `(.L_x_31598) ;  /* 0x0000076000007945 */ /* 0x000fe80003800000 */
[----:B------:R-:W-:-:S04]  /*1fd0*/  LOP3.LUT R2, R2, 0x38, RZ, 0xc0, !PT ;  /* 0x0000003802027812 */ /* 0x000fc800078ec0ff */
[----:B------:R-:W-:-:S05]  /*1fe0*/  IADD3 R3, P0, R2, 0x1, RZ ;  /* 0x0000000102037810 */ /* 0x000fca0007f1e0ff */
[----:B------:R-:W-:Y:S02]  /*1ff0*/  IMAD.X R13, RZ, RZ, RZ, P0 ;  /* 0x000000ffff0d7224 */ /* 0x000fe400000e06ff */
[----:B------:R-:W-:-:S04]  /*2000*/  IMAD.WIDE.U32 R32, R3, R4, RZ ;  /* 0x0000000403207225 */ /* 0x000fc800078e00ff */
[----:B------:R-:W-:-:S04]  /*2010*/  IMAD R13, R13, R4, RZ ;  /* 0x000000040d0d7224 */ /* 0x000fc800078e02ff */
[----:B------:R-:W-:Y:S01]  /*2020*/  IMAD R13, R3, R6, R13 ;  /* 0x00000006030d7224 */ /* 0x000fe200078e020d */
[----:B------:R-:W-:Y:S06]  /*2030*/  @P1 BRA `(.L_x_31599) ;  /* 0x0000000400b81947 */ /* 0x000fec0003800000 */
[C---:B------:R-:W-:Y:S01]  /*2040*/  VIADD R2, R24.reuse, 0xffffffff ;  /* 0xffffffff18027836 */ /* 0x040fe20000000000 */
[----:B------:R-:W-:Y:S01]  /*2050*/  BSSY B1, `(.L_x_31600) ;  /* 0x0000042000017945 */ /* 0x000fe20003800000 */
[----:B------:R-:W-:Y:S01]  /*2060*/  IMAD.IADD R4, R33, 0x1, R13 ;  /* 0x0000000121047824 */ /* 0x000fe200078e020d */
[----:B------:R-:W-:Y:S01]  /*2070*/  LOP3.LUT R21, R24, 0x3, RZ, 0xc0, !PT ;  /* 0x0000000318157812 */ /* 0x000fe200078ec0ff */
[----:B------:R-:W-:Y:S01]  /*2080*/  IMAD.MOV.U32 R15, RZ, RZ, 0x1 ;  /* 0x00000001ff0f7424 */ /* 0x000fe200078e00ff */
        /* <DEDUP_REMOVED lines=8> */
.L_x_31603:
        /* <DEDUP_REMOVED lines=21> */
[----:B------:R-:W-:Y:S01]  /*2260*/  @!P3 LEA R18, P4, R19, R20, 0x3 ;  /* 0x000000141312b211 */ /* 0x000fe200078818ff */
        /* <DEDUP_REMOVED lines=9> */
[--C-:B------:R-:W-:Y:S01]  /*2300*/  IMAD.X R26, R26, 0x1, R5.reuse, P6 ;  /* 0x000000011a1a7824 */ /* 0x100fe200030e0605 */
        /* <DEDUP_REMOVED lines=21> */
.L_x_31602:
[----:B-1----:R-:W-:-:S07]  /*2460*/  VIADD R15, R33, 0x5 ;  /* 0x00000005210f7836 */ /* 0x002fce0000000000 */
.L_x_31601:
[----:B------:R-:W-:Y:S05]  /*2470*/  BSYNC B1 ;  /* 0x0000000000017941 */ /* 0x000fea0003800000 */
.L_x_31600:
        /* <DEDUP_REMOVED lines=16> */
.L_x_31605:
[----:B------:R-:W-:Y:S05]  /*2580*/  BSYNC B1 ;  /* 0x0000000000017941 */ /* 0x000fea0003800000 */
.L_x_31604:
        /* <DEDUP_REMOVED lines=25> */
.L_x_31599:
[----:B------:R-:W-:Y:S05]  /*2720*/  BSYNC B0 ;  /* 0x0000000000007941 */ /* 0x000fea0003800000 */
.L_x_31598:
[----:B------:R-:W-:Y:S01]  /*2730*/  ULDC.64 UR4, c[0x0][0x238] ;  /* 0x00008e0000047ab9 */ /* 0x000fe20000000a00 */
[----:B------:R-:W-:Y:S01]  /*2740*/  BAR.SYNC.DEFER_BLOCKING 0x0 ;  /* 0x0000000000007b1d */ /* 0x000fe20000010000 */
[----:B------:R-:W-:-:S04]  /*2750*/  ISETP.NE.U32.AND P0, PT, RZ, UR4, PT ;  /* 0x00000004ff007c0c */ /* 0x000fc8000bf05070 */
[----:B------:R-:W-:-:S13]  /*2760*/  ISETP.NE.AND.EX P0, PT, RZ, UR5, PT, P0 ;  /* 0x00000005ff007c0c */ /* 0x000fda000bf05300 */
[----:B------:R-:W-:Y:S05]  /*2770*/  @!P0 BRA `(.L_x_31606) ;  /* 0x0000000000b08947 */ /* 0x000fea0003800000 */
[----:B01----:R-:W0:Y:S01]  /*2780*/  SHFL.DOWN PT, R2, R41, 0x10, 0x1f ;  /* 0x0a001f0029027f89 */ /* 0x003e2200000e0000 */
[----:B------:R-:W-:Y:S01]  /*2790*/  LOP3.LUT R6, R0, 0x1f, RZ, 0xc0, !PT ;  /* 0x0000001f00067812 */ /* 0x000fe200078ec0ff */
[----:B------:R-:W-:Y:S03]  /*27a0*/  BSSY B0, `(.L_x_31607) ;  /* 0x0000023000007945 */ /* 0x000fe60003800000 */
[----:B------:R-:W-:-:S13]  /*27b0*/  ISETP.NE.AND P0, PT, R6, RZ, PT ;  /* 0x000000ff0600720c */ /* 0x000fda0003f05270 */
[----:B------:R-:W1:Y:S01]  /*27c0*/  @!P0 S2R R8, SR_CgaCtaId ;  /* 0x0000000000088919 */ /* 0x000e620000008800 */
[----:B------:R-:W-:Y:S02]  /*27d0*/  @!P0 MOV R7, 0x400 ;  /* 0x0000040000078802 */ /* 0x000fe40000000f00 */
[----:B0-----:R-:W-:-:S05]  /*27e0*/  FMNMX R2, R41, R2, !PT ;  /* 0x0000000229027209 */ /* 0x001fca0007800000 */
[----:B------:R-:W0:Y:S02]  /*27f0*/  SHFL.DOWN PT, R3, R2, 0x8, 0x1f ;  /* 0x09001f0002037f89 */ /* 0x000e2400000e0000 */
[----:B0-----:R-:W-:Y:S02]  /*2800*/  FMNMX R3, R2, R3, !PT ;  /* 0x0000000302037209 */ /* 0x001fe40007800000 */
[----:B-1----:R-:W-:Y:S01]  /*2810*/  @!P0 LEA R2, R8, R7, 0x18 ;  /* 0x0000000708028211 */ /* 0x002fe200078ec0ff */
[----:B------:R-:W-:Y:S02]  /*2820*/  IMAD.MOV.U32 R7, RZ, RZ, RZ ;  /* 0x000000ffff077224 */ /* 0x000fe400078e00ff */
[----:B------:R-:W0:Y:S02]  /*2830*/  SHFL.DOWN PT, R4, R3, 0x4, 0x1f ;  /* 0x08801f0003047f89 */ /* 0x000e2400000e0000 */
[----:B------:R-:W-:Y:S01]  /*2840*/  @!P0 IMAD.IADD R2, R11, 0x1, R2 ;  /* 0x000000010b028824 */ /* 0x000fe200078e0202 */
        /* <DEDUP_REMOVED lines=23> */
.L_x_31616:
[----:B-1----:R-:W-:-:S07]  /*29c0*/  FMNMX R7, R4, R7, !PT ;  /* 0x0000000704077209 */ /* 0x002fce0007800000 */
.L_x_31608:
[----:B------:R-:W-:Y:S05]  /*29d0*/  BSYNC B0 ;  /* 0x0000000000007941 */ /* 0x000fea0003800000 */
.L_x_31607:
[----:B------:R-:W-:Y:S01]  /*29e0*/  ISETP.NE.AND P0, PT, R0, RZ, PT ;  /* 0x000000ff0000720c */ /* 0x000fe20003f05270 */
[----:B------:R-:W-:-:S12]  /*29f0*/  BSSY B0, `(.L_x_31606) ;  /* 0x0000004000007945 */ /* 0x000fd80003800000 */
[----:B------:R-:W-:Y:S05]  /*2a00*/  @P0 BRA `(.L_x_31610) ;  /* 0x0000000000080947 */ /* 0x000fea0003800000 */
[----:B------:R-:W1:Y:S02]  /*2a10*/  LDC.64 R2, c[0x0][0x238] ;  /* 0x00008e00ff027b82 */ /* 0x000e640000000a00 */
[----:B-1----:R1:W-:Y:S02]  /*2a20*/  REDG.E.MAX.S32.STRONG.GPU desc[UR12][R2.64], R7 ;  /* 0x000000070200798e */ /* 0x0023e4000d10e38c */
.L_x_31610:
[----:B------:R-:W-:Y:S05]  /*2a30*/  BSYNC B0 ;  /* 0x0000000000007941 */ /* 0x000fea0003800000 */
.L_x_31606:
        /* <DEDUP_REMOVED lines=13> */
[----:B0-----:R-:W-:Y:S05]  /*2b10*/  CALL.REL.NOINC `($__internal_689_$__cuda_sm20_rcp_rn_f32_slowpath) ;  /* 0x0000000400807944 */ /* 0x001fea0003c00000 */
[----:B------:R-:W-:Y:S05]  /*2b20*/  BRA `(.L_x_31612) ;  /* 0x0000000000147947 */ /* 0x000fea0003800000 */
.L_x_31611:
[----:B------:R-:W2:Y:S01]  /*2b30*/  MUFU.RCP R5, UR7 ;  /* 0x0000000700057d08 */ /* 0x000ea20008001000 */
[----:B------:R-:W-:-:S04]  /*2b40*/  IMAD.U32 R0, RZ, RZ, UR7 ;  /* 0x00000007ff007e24 */ /* 0x000fc8000f8e00ff */
[----:B--2---:R-:W-:-:S04]  /*2b50*/  FFMA R0, R5, R0, -1 ;  /* 0xbf80000005007423 */ /* 0x004fc80000000000 */
[----:B------:R-:W-:-:S04]  /*2b60*/  FADD.FTZ R0, -R0, -RZ ;  /* 0x800000ff00007221 */ /* 0x000fc80000010100 */
[----:B------:R-:W-:-:S07]  /*2b70*/  FFMA R5, R5, R0, R5 ;  /* 0x0000000005057223 */ /* 0x000fce0000000005 */
.L_x_31612:
[----:B01----:R-:W0:Y:S02]  /*2b80*/  LDC.64 R2, c[0x0][0x240] ;  /* 0x00009000ff027b82 */ /* 0x003e240000000a00 */
[----:B0-----:R-:W-:Y:S01]  /*2b90*/  STG.E desc[UR12][R2.64], R5 ;  /* 0x0000000502007986 */ /* 0x001fe2000c10190c */
[----:B------:R-:W-:Y:S05]  /*2ba0*/  EXIT ;  /* 0x000000000000794d */ /* 0x000fea0003800000 */
.L_x_31609:
[----:B------:R-:W-:Y:S02]  /*2bb0*/  IMAD.MOV.U32 R6, RZ, RZ, 0x4 ;  /* 0x00000004ff067424 */ /* 0x000fe400078e00ff */
[----:B------:R-:W-:Y:S02]  /*2bc0*/  IMAD.MOV.U32 R9, RZ, RZ, 0x1f ;  /* 0x0000001fff097424 */ /* 0x000fe400078e00ff */
[----:B------:R-:W-:-:S07]  /*2bd0*/  IMAD.MOV.U32 R5, RZ, RZ, -0x1 ;  /* 0xffffffffff057424 */ /* 0x000fce00078e00ff */
[----:B01----:R-:W-:Y:S05]  /*2be0*/  WARPSYNC.COLLECTIVE R5, `(.L_x_31613) ;  /* 0x0000000005087348 */ /* 0x003fea0003c00000 */
[----:B-1----:R1:W2:Y:S02]  /*2bf0*/  SHFL.DOWN P0, R7, R2, R6, R9 ;  /* 0x0800000602077389 */ /* 0x0022a40000000009 */
[----:B012---:R-:W-:Y:S01]  /*2c00*/  ENDCOLLECTIVE ;  /* 0x000000000000791b */ /* 0x007fe20003800000 */
.L_x_31613:
[----:B------:R-:W-:Y:S02]  /*2c10*/  IMAD.MOV.U32 R6, RZ, RZ, 0x2 ;  /* 0x00000002ff067424 */ /* 0x000fe400078e00ff */
[----:B------:R-:W-:-:S05]  /*2c20*/  IMAD.MOV.U32 R3, RZ, RZ, R7 ;  /* 0x000000ffff037224 */ /* 0x000fca00078e0007 */
[----:B------:R-:W-:-:S05]  /*2c30*/  FMNMX R3, R3, R2, !PT ;  /* 0x0000000203037209 */ /* 0x000fca0007800000 */
[----:B------:R-:W-:-:S07]  /*2c40*/  IMAD.MOV.U32 R2, RZ, RZ, R3 ;  /* 0x000000ffff027224 */ /* 0x000fce00078e0003 */
[----:B------:R-:W-:Y:S05]  /*2c50*/  WARPSYNC.COLLECTIVE R5, `(.L_x_31614) ;  /* 0x0000000005087348 */ /* 0x000fea0003c00000 */
[----:B------:R0:W1:Y:S02]  /*2c60*/  SHFL.DOWN P0, R7, R2, R6, R9 ;  /* 0x0800000602077389 */ /* 0x0000640000000009 */
[----:B01----:R-:W-:Y:S01]  /*2c70*/  ENDCOLLECTIVE ;  /* 0x000000000000791b */ /* 0x003fe20003800000 */
.L_x_31614:
[----:B------:R-:W-:Y:S02]  /*2c80*/  IMAD.MOV.U32 R6, RZ, RZ, 0x1 ;  /* 0x00000001ff067424 */ /* 0x000fe400078e00ff */
[----:B------:R-:W-:-:S05]  /*2c90*/  IMAD.MOV.U32 R4, RZ, RZ, R7 ;  /* 0x000000ffff047224 */ /* 0x000fca00078e0007 */
[----:B------:R-:W-:-:S05]  /*2ca0*/  FMNMX R4, R3, R4, !PT ;  /* 0x0000000403047209 */ /* 0x000fca0007800000 */
[----:B------:R-:W-:-:S07]  /*2cb0*/  IMAD.MOV.U32 R2, RZ, RZ, R4 ;  /* 0x000000ffff027224 */ /* 0x000fce00078e0004 */
[----:B------:R-:W-:Y:S05]  /*2cc0*/  WARPSYNC.COLLECTIVE R5, `(.L_x_31615) ;  /* 0x0000000005087348 */ /* 0x000fea0003c00000 */
[----:B------:R0:W1:Y:S02]  /*2cd0*/  SHFL.DOWN P0, R7, R2, R6, R9 ;  /* 0x0800000602077389 */ /* 0x0000640000000009 */
[----:B01----:R-:W-:Y:S01]  /*2ce0*/  ENDCOLLECTIVE ;  /* 0x000000000000791b */ /* 0x003fe20003800000 */
.L_x_31615:
[----:B------:R-:W-:Y:S05]  /*2cf0*/  BRA `(.L_x_31616) ;  /* 0xfffffffc00307947 */ /* 0x000fea000383ffff */
        .weak           $__internal_688_$__cuda_sm20_div_u64
        .type           $__internal_688_$__cuda_sm20_div_u64,@function
        .size           $__internal_688_$__cuda_sm20_div_u64,($__internal_689_$__cuda_sm20_rcp_rn_f32_slowpath - $__internal_688_$__cuda_sm20_div_u64)
$__internal_688_$__cuda_sm20_div_u64:
        /* <DEDUP_REMOVED lines=65> */
[----:B------:R-:W-:Y:S06]  /*3110*/  RET.REL.NODEC R2 `(_ZN18transformer_engine6detail38cast_transpose_fused_kernel_notalignedILb0ELb0ELb1EfNS_16CTDBiasDActParamIffffEELi2ELi2ENS_5EmptyEXadL_ZNS_5sreluIffEET_T0_RKS4_EEEEvT3_mmm) ;  /* 0xffffffcc02b87950 */ /* 0x000fec0003c3ffff */
        .weak           $__internal_689_$__cuda_sm20_rcp_rn_f32_slowpath
        .type           $__internal_689_$__cuda_sm20_rcp_rn_f32_slowpath,@function
        .size           $__internal_689_$__cuda_sm20_rcp_rn_f32_slowpath,(.L_x_35174 - $__internal_689_$__cuda_sm20_rcp_rn_f32_slowpath)
$__internal_689_$__cuda_sm20_rcp_rn_f32_slowpath:
        /* <DEDUP_REMOVED lines=15> */
.L_x_31617:
        /* <DEDUP_REMOVED lines=33> */
.L_x_31619:
[----:B------:R0:W1:Y:S02]  /*3420*/  MUFU.RCP R2, R0 ;  /* 0x0000000000027308 */ /* 0x0000640000001000 */
.L_x_31618:
[----:B-1-3--:R-:W-:Y:S02]  /*3430*/  IMAD.MOV.U32 R5, RZ, RZ, R2 ;  /* 0x000000ffff057224 */ /* 0x00afe400078e0002 */
[----:B------:R-:W-:Y:S02]  /*3440*/  IMAD.MOV.U32 R2, RZ, RZ, R7 ;  /* 0x000000ffff027224 */ /* 0x000fe400078e0007 */
[----:B------:R-:W-:-:S04]  /*3450*/  IMAD.MOV.U32 R3, RZ, RZ, 0x0 ;  /* 0x00000000ff037424 */ /* 0x000fc800078e00ff */
[----:B0-2---:R-:W-:Y:S05]  /*3460*/  RET.REL.NODEC R2 `(_ZN18transformer_engine6detail38cast_transpose_fused_kernel_notalignedILb0ELb0ELb1EfNS_16CTDBiasDActParamIffffEELi2ELi2ENS_5EmptyEXadL_ZNS_5sreluIffEET_T0_RKS4_EEEEvT3_mmm) ;  /* 0xffffffc802e47950 */ /* 0x005fea0003c3ffff */
.L_x_31620:
        /* <DEDUP_REMOVED lines=9> */
.L_x_35174:


//--------------------- .text._ZN18transformer_engine6detail38cast_transpose_fused_kernel_notalignedILb0ELb1ELb0EfNS_16CTDBiasDActParamI13__nv_bfloat16S3_13__nv_fp8_e4m3fEELi2ELi4ENS_5EmptyEXadL_ZNS_5dreluIffEET_T0_RKS6_EEEEvT3_mmm --------------------------
	.section	.text._ZN18transformer_engine6detail38cast_transpose_fused_kernel_notalignedILb0ELb1ELb0EfNS_16CTDBiasDActParamI13__nv_bfloat16S3_13__nv_fp8_e4m3fEELi2ELi4ENS_5EmptyEXadL_ZNS_5dreluIffEET_T0_RKS6_EEEEvT3_mmm,"ax",@progbits
	.align	128
        .global         _ZN18transformer_engine6detail38cast_transpose_fused_kernel_notalignedILb0ELb1ELb0EfNS_16CTDBiasDActParamI13__nv_bfloat16S3_13__nv_fp8_e4m3fEELi2ELi4ENS_5EmptyEXadL_ZNS_5dreluIffEET_T0_RKS6_EEEEvT3_mmm
        .type           _ZN18transformer_engine6detail38cast_transpose_fused_kernel_notalignedILb0ELb1ELb0EfNS_16CTDBiasDActParamI13__nv_bfloat16S3_13__nv_fp8_e4m3fEELi2ELi4ENS_5EmptyEXadL_ZNS_5dreluIffEET_T0_RKS6_EEEEvT3_mmm,@function
        .size           _ZN18transformer_engine6detail38cast_transpose_fused_kernel_notalignedILb0ELb1ELb0EfNS_16CTDBiasDActParamI13__nv_bfloat16S3_13__nv_fp8_e4m3fEELi2ELi4ENS_5EmptyEXadL_ZNS_5dreluIffEET_T0_RKS6_EEEEvT3_mmm,(.L_x_35176 - _ZN18transformer_engine6detail38cast_transpose_fused_kernel_notalignedILb0ELb1ELb0EfNS_16CTDBiasDActParamI13__nv_bfloat16S3_13__nv_fp8_e4m3fEELi2ELi4ENS_5EmptyEXadL_ZNS_5dreluIffEET_T0_RKS6_EEEEvT3_mmm)
        .other          _ZN18transformer_engine6detail38cast_transpose_fused_kernel_notalignedILb0ELb1ELb0EfNS_16CTDBiasDActParamI13__nv_bfloat16S3_13__nv_fp8_e4m3fEELi2ELi4ENS_5EmptyEXadL_ZNS_5dreluIffEET_T0_RKS6_EEEEvT3_mmm,@"STO_CUDA_ENTRY STV_DEFAULT"
_ZN18transformer_engine6detail38cast_transpose_fused_kernel_notalignedILb0ELb1ELb0EfNS_16CTDBiasDActParamI13__nv_bfloat16S3_13__nv_fp8_e4m3fEELi2ELi4ENS_5EmptyEXadL_ZNS_5dreluIffEET_T0_RKS6_EEEEvT3_mmm:
.text._ZN18transformer_engine6detail38cast_transpose_fused_kernel_notalignedILb0ELb1ELb0EfNS_16CTDBiasDActParamI13__nv_bfloat16S3_13__nv_fp8_e4m3fEELi2ELi4ENS_5EmptyEXadL_ZNS_5dreluIffEET_T0_RKS6_EEEEvT3_mmm:
        /* <DEDUP_REMOVED lines=19> */
[----:B------:R-:W-:Y:S05]  /*0130*/  CALL.REL.NOINC `($__internal_690_$__cuda_sm20_div_u64) ;  /* 0x00000048004c7944 */ /* 0x000fea0003c00000 */
        /* <DEDUP_REMOVED lines=8> */
.L_x_31621:
        /* <DEDUP_REMOVED lines=22> */
.L_x_31622:
[----:B------:R-:W0:Y:S01]  /*0320*/  LDC.64 R30, c[0x0][0x258] ;  /* 0x00009600ff1e7b82 */ /* 0x000e220000000a00 */
[----:B------:R-:W-:Y:S01]  /*0330*/  ULDC.64 UR4, c[0x0][0x260] ;  /* 0x0000980000047ab9 */ /* 0x000fe20000000a00 */
[----:B------:R-:W-:Y:S01]  /*0340*/  IMAD.SHL.U32 R15, R8, 0x2, RZ ;  /* 0x00000002080f7824 */ /* 0x000fe200078e00ff */
[----:B------:R-:W-:Y:S01]  /*0350*/  USHF.R.U64 UR9, UR4, 0x2, UR5 ;  /* 0x0000000204097899 */ /* 0x000fe20008001205 */
[----:B------:R-:W-:Y:S01]  /*0360*/  SHF.L.U64.HI R4, R28, 0x5, R29 ;  /* 0x000000051c047819 */ /* 0x000fe2000001021d */
        /* <DEDUP_REMOVED lines=11> */
[C---:B------:R-:W-:Y:S01]  /*0420*/  IMAD.WIDE.U32 R2, R28.reuse, R30, RZ ;  /* 0x0000001e1c027225 */ /* 0x040fe200078e00ff */
[----:B------:R-:W-:Y:S02]  /*0430*/  SHF.R.U32.HI R10, RZ, 0x1, R31 ;  /* 0x00000001ff0a7819 */ /* 0x000fe4000001161f */
[----:B------:R-:W-:Y:S01]  /*0440*/  SEL R13, R13, 0x20, P1 ;  /* 0x000000200d0d7807 */ /* 0x000fe20000800000 */
[----:B------:R-:W-:Y:S01]  /*0450*/  IMAD R17, R28, R31, R0 ;  /* 0x0000001f1c117224 */ /* 0x000fe200078e0200 */
[----:B------:R-:W-:Y:S02]  /*0460*/  LEA R54, P2, R2, R15, 0x2 ;  /* 0x0000000f02367211 */ /* 0x000fe400078410ff */
[----:B------:R-:W-:Y:S01]  /*0470*/  LEA R15, P0, -R8, R9, 0x5 ;  /* 0x00000009080f7211 */ /* 0x000fe200078029ff */
[----:B------:R-:W-:Y:S01]  /*0480*/  IMAD.IADD R12, R3, 0x1, R17 ;  /* 0x00000001030c7824 */ /* 0x000fe200078e0211 */
[----:B------:R-:W-:-:S02]  /*0490*/  SHF.R.U32.HI R0, RZ, 0x5, R5 ;  /* 0x00000005ff007819 */ /* 0x000fc40000011605 */
[----:B------:R-:W-:Y:S01]  /*04a0*/  ISETP.NE.U32.AND P1, PT, RZ, UR6, PT ;  /* 0x00000006ff007c0c */ /* 0x000fe2000bf25070 */
[----:B------:R-:W-:Y:S01]  /*04b0*/  IMAD.X R3, R10, 0x1, ~R11, P0 ;  /* 0x000000010a037824 */ /* 0x000fe200000e0e0b */
[----:B------:R-:W-:Y:S01]  /*04c0*/  LEA.HI.X R43, R2, R43, R12, 0x2, P2 ;  /* 0x0000002b022b7211 */ /* 0x000fe200010f140c */
[C---:B------:R-:W-:Y:S01]  /*04d0*/  IMAD.SHL.U32 R12, R0.reuse, 0x4, RZ ;  /* 0x00000004000c7824 */ /* 0x040fe200078e00ff */
[----:B------:R-:W-:Y:S01]  /*04e0*/  ISETP.LT.U32.AND P0, PT, R15, 0x20, PT ;  /* 0x000000200f00780c */ /* 0x000fe20003f01070 */
[--C-:B------:R-:W-:Y:S01]  /*04f0*/  IMAD R11, R0, -0x4, R5.reuse ;  /* 0xfffffffc000b7824 */ /* 0x100fe200078e0205 */
[----:B------:R-:W-:Y:S02]  /*0500*/  SHF.R.U32.HI R2, RZ, 0x1, R5 ;  /* 0x00000001ff027819 */ /* 0x000fe40000011605 */
[----:B------:R-:W-:Y:S02]  /*0510*/  ISETP.LT.U32.AND.EX P0, PT, R3, RZ, PT, P0 ;  /* 0x000000ff0300720c */ /* 0x000fe40003f01100 */
[----:B------:R-:W-:-:S02]  /*0520*/  LOP3.LUT R12, R12, 0x1c, RZ, 0xe2, !PT ;  /* 0x0000001c0c0c7812 */ /* 0x000fc400078ee2ff */
[----:B------:R-:W-:Y:S02]  /*0530*/  SEL R15, R15, 0x20, P0 ;  /* 0x000000200f0f7807 */ /* 0x000fe40000000000 */
[----:B------:R-:W-:Y:S02]  /*0540*/  LOP3.LUT R2, R2, 0x70, RZ, 0xc0, !PT ;  /* 0x0000007002027812 */ /* 0x000fe400078ec0ff */
[----:B------:R-:W-:Y:S02]  /*0550*/  LOP3.LUT R14, R11, 0x1f, RZ, 0xc0, !PT ;  /* 0x0000001f0b0e7812 */ /* 0x000fe400078ec0ff */
[----:B------:R-:W-:Y:S01]  /*0560*/  ISETP.GE.U32.AND P0, PT, R12, R13, PT ;  /* 0x0000000d0c00720c */ /* 0x000fe20003f06070 */
[-C--:B------:R-:W-:Y:S01]  /*0570*/  IMAD R19, R10, R2.reuse, RZ ;  /* 0x000000020a137224 */ /* 0x080fe200078e02ff */
[----:B------:R-:W-:Y:S01]  /*0580*/  SHF.L.U64.HI R43, R54, 0x5, R43 ;  /* 0x00000005362b7819 */ /* 0x000fe2000001022b */
[----:B------:R-:W-:Y:S01]  /*0590*/  IMAD.WIDE.U32 R2, R9, R2, RZ ;  /* 0x0000000209027225 */ /* 0x000fe200078e00ff */
[----:B------:R-:W-:-:S02]  /*05a0*/  ISETP.LT.U32.AND P0, PT, R14, R15, !P0 ;  /* 0x0000000f0e00720c */ /* 0x000fc40004701070 */
[----:B------:R-:W-:Y:S01]  /*05b0*/  ISETP.NE.AND.EX P1, PT, RZ, UR7, PT, P1 ;  /* 0x00000007ff007c0c */ /* 0x000fe2000bf25310 */
[----:B------:R-:W-:Y:S01]  /*05c0*/  IMAD.SHL.U32 R54, R54, 0x20, RZ ;  /* 0x0000002036367824 */ /* 0x000fe200078e00ff */
[----:B------:R-:W-:Y:S01]  /*05d0*/  IADD3 R32, P4, R14, R2, RZ ;  /* 0x000000020e207210 */ /* 0x000fe20007f9e0ff */
[----:B------:R-:W-:Y:S01]  /*05e0*/  IMAD.IADD R42, R3, 0x1, R19 ;  /* 0x00000001032a7824 */ /* 0x000fe200078e0213 */
[----:B------:R-:W-:Y:S01]  /*05f0*/  ULDC.64 UR6, c[0x0][0x210] ;  /* 0x0000840000067ab9 */ /* 0x000fe20000000a00 */
[C---:B------:R-:W-:Y:S01]  /*0600*/  IMAD.SHL.U32 R17, R54.reuse, 0x2, RZ ;  /* 0x0000000236117824 */ /* 0x040fe200078e00ff */
[----:B------:R-:W-:Y:S01]  /*0610*/  SHF.L.U64.HI R21, R54, 0x1, R43 ;  /* 0x0000000136157819 */ /* 0x000fe2000001022b */
[----:B------:R-:W-:-:S03]  /*0620*/  IMAD.X R33, RZ, RZ, R42, P4 ;  /* 0x000000ffff217224 */ /* 0x000fc600020e062a */
[C---:B------:R-:W-:Y:S01]  /*0630*/  IADD3 R16, P2, R17.reuse, UR6, RZ ;  /* 0x0000000611107c10 */ /* 0x040fe2000ff5e0ff */
[C---:B------:R-:W-:Y:S01]  /*0640*/  @P0 IMAD.SHL.U32 R22, R32.reuse, 0x4, RZ ;  /* 0x0000000420160824 */ /* 0x040fe200078e00ff */
[----:B------:R-:W-:Y:S02]  /*0650*/  @P0 IADD3 R24, P4, R32, R9, RZ ;  /* 0x0000000920180210 */ /* 0x000fe40007f9e0ff */
[----:B------:R-:W-:Y:S02]  /*0660*/  @!P0 CS2R R48, SRZ ;  /* 0x0000000000308805 */ /* 0x000fe4000001ff00 */
[----:B------:R-:W-:Y:S02]  /*0670*/  IADD3 R17, P3, R17, UR12, RZ ;  /* 0x0000000c11117c10 */ /* 0x000fe4000ff7e0ff */
[----:B------:R-:W-:Y:S01]  /*0680*/  IADD3.X R19, R21, UR7, RZ, P2, !PT ;  /* 0x0000000715137c10 */ /* 0x000fe200097fe4ff */
[----:B------:R-:W-:Y:S01]  /*0690*/  @P0 IMAD.X R3, R33, 0x1, R10, P4 ;  /* 0x0000000121030824 */ /* 0x000fe200020e060a */
[----:B------:R-:W-:-:S02]  /*06a0*/  IADD3.X R21, R21, UR13, RZ, P3, !PT ;  /* 0x0000000d15157c10 */ /* 0x000fc40009ffe4ff */
[----:B------:R-:W-:Y:S01]  /*06b0*/  @P0 LOP3.LUT R25, R30, 0xfffffffe, RZ, 0xc0, !PT ;  /* 0xfffffffe1e190812 */ /* 0x000fe200078ec0ff */
[----:B------:R-:W0:Y:S01]  /*06c0*/  @P1 LDC.64 R36, c[0x0][0x230] ;  /* 0x00008c00ff241b82 */ /* 0x000e220000000a00 */
[----:B------:R-:W-:Y:S01]  /*06d0*/  @P0 IADD3 R34, P2, R22, R16, RZ ;  /* 0x0000001016220210 */ /* 0x000fe20007f5e0ff */
[----:B------:R-:W-:Y:S01]  /*06e0*/  ULDC.64 UR6, c[0x0][0x208] ;  /* 0x0000820000067ab9 */ /* 0x000fe20000000a00 */
[----:B------:R-:W-:Y:S01]  /*06f0*/  @P0 SHF.L.U64.HI R0, R32, 0x2, R33 ;  /* 0x0000000220000819 */ /* 0x000fe20000010221 */
[----:B------:R-:W-:Y:S01]  /*0700*/  @!P0 IMAD.MOV.U32 R4, RZ, RZ, RZ ;  /* 0x000000ffff048224 */ /* 0x000fe200078e00ff */
[-C--:B------:R-:W-:Y:S02]  /*0710*/  @P0 IADD3 R22, P3, R22, R17.reuse, RZ ;  /* 0x0000001116160210 */ /* 0x080fe40007f7e0ff */
[----:B------:R-:W-:Y:S02]  /*0720*/  @!P0 CS2R R46, SRZ ;  /* 0x00000000002e8805 */ /* 0x000fe4000001ff00 */
[C---:B------:R-:W-:Y:S01]  /*0730*/  @P0 SHF.L.U64.HI R18, R24.reuse, 0x2, R3 ;  /* 0x0000000218120819 */ /* 0x040fe20000010203 */
[----:B------:R-:W-:Y:S01]  /*0740*/  @P0 IMAD.SHL.U32 R24, R24, 0x4, RZ ;  /* 0x0000000418180824 */ /* 0x000fe200078e00ff */
[----:B------:R-:W-:Y:S01]  /*0750*/  @P0 LOP3.LUT R41, R31, 0x3fffffff, RZ, 0xc0, !PT ;  /* 0x3fffffff1f290812 */ /* 0x000fe200078ec0ff */
[C---:B------:R-:W-:Y:S01]  /*0760*/  @P0 IMAD.X R23, R0.reuse, 0x1, R21, P3 ;  /* 0x0000000100170824 */ /* 0x040fe200018e0615 */
[----:B------:R-:W-:Y:S01]  /*0770*/  ULDC.64 UR12, c[0x0][0x220] ;  /* 0x00008800000c7ab9 */ /* 0x000fe20000000a00 */
[----:B------:R-:W-:Y:S01]  /*0780*/  @P0 IMAD.X R35, R0, 0x1, R19, P2 ;  /* 0x0000000100230824 */ /* 0x000fe200010e0613 */
[----:B------:R-:W-:-:S02]  /*0790*/  @P0 IADD3 R38, P3, R24, R17, RZ ;  /* 0x0000001118260210 */ /* 0x000fc40007f7e0ff */
[----:B------:R1:W2:Y:S03]  /*07a0*/  @P0 LDG.E R48, desc[UR6][R22.64] ;  /* 0x0000000616300981 */ /* 0x0002a6000c1e1900 */
[----:B------:R-:W-:Y:S01]  /*07b0*/  @P0 IMAD.X R39, R18, 0x1, R21, P3 ;  /* 0x0000000112270824 */ /* 0x000fe200018e0615 */
[----:B------:R-:W-:Y:S01]  /*07c0*/  @P0 IADD3 R0, P3, R25, R32, RZ ;  /* 0x0000002019000210 */ /* 0x000fe20007f7e0ff */
[----:B------:R3:W4:Y:S01]  /*07d0*/  @P0 LDG.E R49, desc[UR6][R34.64] ;  /* 0x0000000622310981 */ /* 0x000722000c1e1900 */
[----:B------:R-:W-:-:S03]  /*07e0*/  @P0 IADD3 R24, P2, R24, R16, RZ ;  /* 0x0000001018180210 */ /* 0x000fc60007f5e0ff */
[----:B------:R0:W4:Y:S01]  /*07f0*/  @P0 LDG.E R4, desc[UR6][R38.64] ;  /* 0x0000000626040981 */ /* 0x000122000c1e1900 */
[----:B-1----:R-:W-:Y:S02]  /*0800*/  @P0 IMAD.SHL.U32 R22, R0, 0x4, RZ ;  /* 0x0000000400160824 */ /* 0x002fe400078e00ff */
[----:B------:R-:W-:Y:S02]  /*0810*/  @P0 IMAD.X R23, R41, 0x1, R33, P3 ;  /* 0x0000000129170824 */ /* 0x000fe400018e0621 */
[----:B------:R-:W-:Y:S01]  /*0820*/  @P0 IMAD.X R25, R18, 0x1, R19, P2 ;  /* 0x0000000112190824 */ /* 0x000fe200010e0613 */
[----:B---3--:R-:W-:Y:S02]  /*0830*/  @P0 IADD3 R34, P2, R22, R16, RZ ;  /* 0x0000001016220210 */ /* 0x008fe40007f5e0ff */
[----:B------:R-:W-:Y:S02]  /*0840*/  @P0 SHF.L.U64.HI R0, R0, 0x2, R23 ;  /* 0x0000000200000819 */ /* 0x000fe40000010217 */
[----:B------:R-:W-:Y:S01]  /*0850*/  @P0 IADD3 R22, P3, R22, R17, RZ ;  /* 0x0000001116160210 */ /* 0x000fe20007f7e0ff */
[----:B------:R-:W-:-:S02]  /*0860*/  @!P0 IMAD.MOV.U32 R3, RZ, RZ, RZ ;  /* 0x000000ffff038224 */ /* 0x000fc400078e00ff */
[----:B------:R-:W-:Y:S02]  /*0870*/  IMAD.MOV.U32 R18, RZ, RZ, 0x3f800000 ;  /* 0x3f800000ff127424 */ /* 0x000fe400078e00ff */
[C---:B------:R-:W-:Y:S02]  /*0880*/  @P0 IMAD.X R23, R0.reuse, 0x1, R21, P3 ;  /* 0x0000000100170824 */ /* 0x040fe400018e0615 */
[----:B------:R1:W3:Y:S01]  /*0890*/  @P0 LDG.E R3, desc[UR6][R24.64] ;  /* 0x0000000618030981 */ /* 0x0002e2000c1e1900 */
[----:B------:R-:W-:-:S03]  /*08a0*/  @P0 IMAD.X R35, R0, 0x1, R19, P2 ;  /* 0x0000000100230824 */ /* 0x000fc600010e0613 */
[----:B------:R1:W3:Y:S04]  /*08b0*/  @P0 LDG.E R46, desc[UR6][R22.64] ;  /* 0x00000006162e0981 */ /* 0x0002e8000c1e1900 */
[----:B0-----:R-:W3:Y:S04]  /*08c0*/  @P1 LDG.E R18, desc[UR6][R36.64] ;  /* 0x0000000624121981 */ /* 0x001ee8000c1e1900 */
[----:B------:R0:W3:Y:S01]  /*08d0*/  @P0 LDG.E R47, desc[UR6][R34.64] ;  /* 0x00000006222f0981 */ /* 0x0000e2000c1e1900 */
[----:B------:R-:W-:Y:S02]  /*08e0*/  @P0 IMAD R39, R10, 0x3, RZ ;  /* 0x000000030a270824 */ /* 0x000fe400078e02ff */
[----:B-1----:R-:W-:-:S04]  /*08f0*/  @P0 IMAD.WIDE.U32 R24, R9, 0x3, R32 ;  /* 0x0000000309180825 */ /* 0x002fc800078e0020 */
[----:B------:R-:W-:Y:S02]  /*0900*/  @P0 IMAD.IADD R25, R25, 0x1, R39 ;  /* 0x0000000119190824 */ /* 0x000fe400078e0227 */
[----:B------:R-:W-:-:S03]  /*0910*/  @P0 IMAD.SHL.U32 R38, R24, 0x4, RZ ;  /* 0x0000000418260824 */ /* 0x000fc600078e00ff */
[----:B------:R-:W-:Y:S01]  /*0920*/  @P0 SHF.L.U64.HI R40, R24, 0x2, R25 ;  /* 0x0000000218280819 */ /* 0x000fe20000010219 */
[----:B------:R-:W-:Y:S01]  /*0930*/  VIADD R20, R11, 0xffffffff ;  /* 0xffffffff0b147836 */ /* 0x000fe20000000000 */
[----:B------:R-:W-:Y:S01]  /*0940*/  @P0 IADD3 R24, P1, R38, R17, RZ ;  /* 0x0000001126180210 */ /* 0x000fe20007f3e0ff */
[----:B------:R-:W-:Y:S01]  /*0950*/  VIADD R0, R12, 0x1 ;  /* 0x000000010c007836 */ /* 0x000fe20000000000 */
[----:B------:R-:W-:Y:S02]  /*0960*/  @P0 IADD3 R22, P2, R38, R16, RZ ;  /* 0x0000001026160210 */ /* 0x000fe40007f5e0ff */
[----:B------:R-:W-:Y:S01]  /*0970*/  LOP3.LUT R20, R20, 0x1f, RZ, 0xc0, !PT ;  /* 0x0000001f14147812 */ /* 0x000fe200078ec0ff */
[----:B------:R-:W-:Y:S01]  /*0980*/  @P0 IMAD.X R25, R40, 0x1, R21, P1 ;  /* 0x0000000128190824 */ /* 0x000fe200008e0615 */
[----:B------:R-:W-:Y:S01]  /*0990*/  ISETP.GE.U32.AND P1, PT, R0, R13, PT ;  /* 0x0000000d0000720c */ /* 0x000fe20003f26070 */
[----:B------:R-:W-:Y:S02]  /*09a0*/  @!P0 IMAD.MOV.U32 R50, RZ, RZ, RZ ;  /* 0x000000ffff328224 */ /* 0x000fe400078e00ff */
[----:B------:R-:W-:Y:S01]  /*09b0*/  @!P0 IMAD.MOV.U32 R53, RZ, RZ, RZ ;  /* 0x000000ffff358224 */ /* 0x000fe200078e00ff */
[----:B------:R-:W-:Y:S01]  /*09c0*/  ISETP.LT.U32.AND P1, PT, R20, R15, !P1 ;  /* 0x0000000f1400720c */ /* 0x000fe20004f21070 */
[----:B------:R-:W-:-:S02]  /*09d0*/  @P0 IMAD.X R23, R40, 0x1, R19, P2 ;  /* 0x0000000128170824 */ /* 0x000fc400010e0613 */
[----:B------:R1:W3:Y:S04]  /*09e0*/  @P0 LDG.E R50, desc[UR6][R24.64] ;  /* 0x0000000618320981 */ /* 0x0002e8000c1e1900 */
[----:B------:R1:W3:Y:S01]  /*09f0*/  @P0 LDG.E R53, desc[UR6][R22.64] ;  /* 0x0000000616350981 */ /* 0x0002e2000c1e1900 */
[----:B0-----:R-:W-:-:S05]  /*0a00*/  IADD3 R34, P0, R20, R2, RZ ;  /* 0x0000000214227210 */ /* 0x001fca0007f1e0ff */
[----:B------:R-:W-:Y:S01]  /*0a10*/  IMAD.X R35, RZ, RZ, R42, P0 ;  /* 0x000000ffff237224 */ /* 0x000fe200000e062a */
[----:B------:R-:W-:-:S04]  /*0a20*/  @P1 LEA R40, P0, R9, R34, 0x2 ;  /* 0x0000002209281211 */ /* 0x000fc800078010ff */
[----:B------:R-:W-:Y:S01]  /*0a30*/  @P1 LEA.HI.X R37, R9, R35, R10, 0x2, P0 ;  /* 0x0000002309251211 */ /* 0x000fe200000f140a */
[----:B------:R-:W-:-:S03]  /*0a40*/  @P1 IMAD.SHL.U32 R38, R40, 0x4, RZ ;  /* 0x0000000428261824 */ /* 0x000fc600078e00ff */
[----:B------:R-:W-:Y:S02]  /*0a50*/  @P1 SHF.L.U64.HI R40, R40, 0x2, R37 ;  /* 0x0000000228281819 */ /* 0x000fe40000010225 */
[----:B------:R-:W-:Y:S01]  /*0a60*/  @P1 IADD3 R36, P0, R38, R17, RZ ;  /* 0x0000001126241210 */ /* 0x000fe20007f1e0ff */
[----:B------:R-:W-:-:S04]  /*0a70*/  @!P1 IMAD.MOV.U32 R52, RZ, RZ, RZ ;  /* 0x000000ffff349224 */ /* 0x000fc800078e00ff */
[----:B------:R-:W-:Y:S01]  /*0a80*/  @P1 IMAD.X R37, R40, 0x1, R21, P0 ;  /* 0x0000000128251824 */ /* 0x000fe200000e0615 */
[----:B-1----:R-:W-:Y:S01]  /*0a90*/  @P1 IADD3 R24, P0, R38, R16, RZ ;  /* 0x0000001026181210 */ /* 0x002fe20007f1e0ff */
[----:B------:R-:W-:-:S03]  /*0aa0*/  @!P1 IMAD.MOV.U32 R56, RZ, RZ, RZ ;  /* 0x000000ffff389224 */ /* 0x000fc600078e00ff */
[----:B------:R-:W3:Y:S01]  /*0ab0*/  @P1 LDG.E R52, desc[UR6][R36.64] ;  /* 0x0000000624341981 */ /* 0x000ee2000c1e1900 */
        /* <DEDUP_REMOVED lines=8> */
[----:B0-----:R-:W-:Y:S02]  /*0b40*/  @P1 IMAD.MOV.U32 R24, RZ, RZ, R34 ;  /* 0x000000ffff181224 */ /* 0x001fe400078e0022 */
[----:B------:R-:W-:Y:S02]  /*0b50*/  @P1 IMAD.MOV.U32 R25, RZ, RZ, R35 ;  /* 0x000000ffff191224 */ /* 0x000fe400078e0023 */
[----:B------:R-:W-:Y:S01]  /*0b60*/  @P1 IMAD.X R39, R40, 0x1, R19, P0 ;  /* 0x0000000128271824 */ /* 0x000fe200000e0613 */
[----:B------:R-:W-:Y:S01]  /*0b70*/  @P1 IADD3 R36, P0, R23, R17, RZ ;  /* 0x0000001117241210 */ /* 0x000fe20007f1e0ff */
[----:B------:R-:W-:Y:S02]  /*0b80*/  @!P1 IMAD.MOV.U32 R23, RZ, RZ, RZ ;  /* 0x000000ffff179224 */ /* 0x000fe400078e00ff */
[----:B------:R-:W-:-:S04]  /*0b90*/  @P1 IMAD.WIDE.U32 R24, R9, 0x6, R24 ;  /* 0x0000000609181825 */ /* 0x000fc800078e0018 */
[----:B------:R-:W-:Y:S02]  /*0ba0*/  @P1 IMAD.X R37, R40, 0x1, R21, P0 ;  /* 0x0000000128251824 */ /* 0x000fe400000e0615 */
[----:B------:R-:W-:Y:S02]  /*0bb0*/  @P1 IMAD R41, R10, 0x6, RZ ;  /* 0x000000060a291824 */ /* 0x000fe400078e02ff */
[----:B------:R-:W-:Y:S01]  /*0bc0*/  @P1 IMAD.SHL.U32 R40, R24, 0x4, RZ ;  /* 0x0000000418281824 */ /* 0x000fe200078e00ff */
[----:B------:R0:W5:Y:S01]  /*0bd0*/  @P1 LDG.E R23, desc[UR6][R36.64] ;  /* 0x0000000624171981 */ /* 0x000162000c1e1900 */
[----:B------:R-:W-:Y:S02]  /*0be0*/  @P1 IMAD.IADD R25, R25, 0x1, R41 ;  /* 0x0000000119191824 */ /* 0x000fe400078e0229 */
[----:B------:R-:W-:Y:S01]  /*0bf0*/  @P1 IMAD.WIDE.U32 R34, R9, 0x7, R34 ;  /* 0x0000000709221825 */ /* 0x000fe200078e0022 */
[----:B------:R-:W-:Y:S02]  /*0c00*/  @P1 IADD3 R44, P0, R40, R16, RZ ;  /* 0x00000010282c1210 */ /* 0x000fe40007f1e0ff */
[----:B------:R-:W-:Y:S01]  /*0c10*/  @P1 SHF.L.U64.HI R58, R24, 0x2, R25 ;  /* 0x00000002183a1819 */ /* 0x000fe20000010219 */
[----:B------:R-:W-:-:S02]  /*0c20*/  @!P1 IMAD.MOV.U32 R22, RZ, RZ, RZ ;  /* 0x000000ffff169224 */ /* 0x000fc400078e00ff */
[----:B0-----:R-:W-:Y:S01]  /*0c30*/  @P1 IMAD R37, R10, 0x7, RZ ;  /* 0x000000070a251824 */ /* 0x001fe200078e02ff */
[----:B------:R-:W-:Y:S01]  /*0c40*/  @P1 IADD3 R40, P2, R40, R17, RZ ;  /* 0x0000001128281210 */ /* 0x000fe20007f5e0ff */
[----:B------:R-:W-:Y:S02]  /*0c50*/  @P1 IMAD.X R45, R58, 0x1, R19, P0 ;  /* 0x000000013a2d1824 */ /* 0x000fe400000e0613 */
[----:B------:R0:W5:Y:S01]  /*0c60*/  @P1 LDG.E R22, desc[UR6][R38.64] ;  /* 0x0000000626161981 */ /* 0x000162000c1e1900 */
[----:B------:R-:W-:Y:S02]  /*0c70*/  @P1 IMAD.IADD R37, R35, 0x1, R37 ;  /* 0x0000000123251824 */ /* 0x000fe400078e0225 */
[----:B------:R-:W-:Y:S02]  /*0c80*/  @P1 IMAD.SHL.U32 R35, R34, 0x4, RZ ;  /* 0x0000000422231824 */ /* 0x000fe400078e00ff */
[----:B------:R-:W-:Y:S01]  /*0c90*/  @P1 IMAD.X R41, R58, 0x1, R21, P2 ;  /* 0x000000013a291824 */ /* 0x000fe200010e0615 */
[----:B------:R-:W-:-:S02]  /*0ca0*/  @P1 SHF.L.U64.HI R58, R34, 0x2, R37 ;  /* 0x00000002223a1819 */ /* 0x000fc40000010225 */
[----:B0-----:R-:W-:Y:S02]  /*0cb0*/  @P1 IADD3 R38, P0, R35, R16, RZ ;  /* 0x0000001023261210 */ /* 0x001fe40007f1e0ff */
[----:B------:R-:W-:-:S03]  /*0cc0*/  @!P1 CS2R R24, SRZ ;  /* 0x0000000000189805 */ /* 0x000fc6000001ff00 */
[----:B------:R-:W-:Y:S01]  /*0cd0*/  @P1 IMAD.X R39, R58, 0x1, R19, P0 ;  /* 0x000000013a271824 */ /* 0x000fe200000e0613 */
[----:B------:R-:W-:Y:S02]  /*0ce0*/  ISETP.GE.U32.AND P0, PT, R12, R13, PT ;  /* 0x0000000d0c00720c */ /* 0x000fe40003f06070 */
[----:B------:R-:W5:Y:S01]  /*0cf0*/  @P1 LDG.E R25, desc[UR6][R40.64] ;  /* 0x0000000628191981 */ /* 0x000f62000c1e1900 */
[----:B------:R-:W-:Y:S02]  /*0d00*/  @!P1 CS2R R36, SRZ ;  /* 0x0000000000249805 */ /* 0x000fe4000001ff00 */
[----:B------:R-:W-:Y:S02]  /*0d10*/  @P1 IADD3 R34, P2, R35, R17, RZ ;  /* 0x0000001123221210 */ /* 0x000fe40007f5e0ff */
[----:B------:R-:W-:Y:S01]  /*0d20*/  ISETP.GE.U32.OR P0, PT, R14, R15, P0 ;  /* 0x0000000f0e00720c */ /* 0x000fe20000706470 */
[----:B------:R-:W5:Y:S02]  /*0d30*/  @P1 LDG.E R24, desc[UR6][R44.64] ;  /* 0x000000062c181981 */ /* 0x000f64000c1e1900 */
[----:B------:R-:W-:-:S02]  /*0d40*/  @P1 IMAD.X R35, R58, 0x1, R21, P2 ;  /* 0x000000013a231824 */ /* 0x000fc400010e0615 */
[----:B------:R0:W5:Y:S04]  /*0d50*/  @P1 LDG.E R36, desc[UR6][R38.64] ;  /* 0x0000000626241981 */ /* 0x000168000c1e1900 */
[----:B------:R1:W5:Y:S01]  /*0d60*/  @P1 LDG.E R37, desc[UR6][R34.64] ;  /* 0x0000000622251981 */ /* 0x000362000c1e1900 */
[----:B0-----:R-:W-:Y:S01]  /*0d70*/  IADD3 R39, P1, R54, UR12, RZ ;  /* 0x0000000c36277c10 */ /* 0x001fe2000ff3e0ff */
[C---:B------:R-:W-:Y:S01]  /*0d80*/  IMAD.SHL.U32 R57, R9.reuse, 0x4, RZ ;  /* 0x0000000409397824 */ /* 0x040fe200078e00ff */
[----:B------:R-:W-:Y:S01]  /*0d90*/  SHF.L.U64.HI R61, R9, 0x2, R10 ;  /* 0x00000002093d7819 */ /* 0x000fe2000001020a */
[----:B------:R-:W-:Y:S01]  /*0da0*/  BSSY B0, `(.L_x_31623) ;  /* 0x000008f000007945 */ /* 0x000fe20003800000 */
[C---:B--2---:R-:W-:Y:S01]  /*0db0*/  PRMT R41, R48.reuse, 0x7632, R41 ;  /* 0x0000763230297816 */ /* 0x044fe20000000029 */
[----:B------:R-:W-:-:S04]  /*0dc0*/  IMAD.U32 R48, R48, 0x10000, RZ ;  /* 0x0001000030307824 */ /* 0x000fc800078e00ff */
[----:B------:R-:W-:Y:S01]  /*0dd0*/  IMAD.U32 R41, R41, 0x10000, RZ ;  /* 0x0001000029297824 */ /* 0x000fe200078e00ff */
[C---:B----4-:R-:W-:Y:S01]  /*0de0*/  PRMT R40, R49.reuse, 0x7632, R40 ;  /* 0x0000763231287816 */ /* 0x050fe20000000028 */
[----:B------:R-:W-:Y:S01]  /*0df0*/  IMAD.U32 R49, R49, 0x10000, RZ ;  /* 0x0001000031317824 */ /* 0x000fe200078e00ff */
[----:B------:R-:W-:Y:S01]  /*0e00*/  FSET.BF.GT.AND R48, R48, RZ, PT ;  /* 0x000000ff3030720a */ /* 0x000fe20003804000 */
[----:B------:R-:W-:Y:S01]  /*0e10*/  IMAD.U32 R38, R4, 0x10000, RZ ;  /* 0x0001000004267824 */ /* 0x000fe200078e00ff */
[----:B------:R-:W-:Y:S01]  /*0e20*/  FSET.BF.GT.AND R41, R41, RZ, PT ;  /* 0x000000ff2929720a */ /* 0x000fe20003804000 */
[----:B------:R-:W-:Y:S01]  /*0e30*/  IMAD.U32 R40, R40, 0x10000, RZ ;  /* 0x0001000028287824 */ /* 0x000fe200078e00ff */
[----:B------:R-:W-:Y:S01]  /*0e40*/  PRMT R4, R4, 0x7632, R4 ;  /* 0x0000763204047816 */ /* 0x000fe20000000004 */
[----:B-1----:R-:W-:Y:S01]  /*0e50*/  FMUL R35, R49, R48 ;  /* 0x0000003031237220 */ /* 0x002fe20000400000 */
[----:B------:R-:W-:Y:S02]  /*0e60*/  FSET.BF.GT.AND R34, R38, RZ, PT ;  /* 0x000000ff2622720a */ /* 0x000fe40003804000 */
[----:B------:R-:W-:Y:S01]  /*0e70*/  @!P0 IADD3 R38, P2, R32, R9, RZ ;  /* 0x0000000920268210 */ /* 0x000fe20007f5e0ff */
[----:B------:R-:W-:Y:S01]  /*0e80*/  FMUL R45, R40, R41 ;  /* 0x00000029282d7220 */ /* 0x000fe20000400000 */
[----:B------:R-:W-:Y:S01]  /*0e90*/  IADD3.X R41, R43, UR13, RZ, P1, !PT ;  /* 0x0000000d2b297c10 */ /* 0x000fe20008ffe4ff */
[----:B------:R-:W-:Y:S01]  /*0ea0*/  IMAD.U32 R4, R4, 0x10000, RZ ;  /* 0x0001000004047824 */ /* 0x000fe200078e00ff */
[----:B------:R-:W-:Y:S01]  /*0eb0*/  FMNMX R54, RZ, |R35|, !PT ;  /* 0x40000023ff367209 */ /* 0x000fe20007800000 */
[----:B------:R-:W-:Y:S01]  /*0ec0*/  @!P0 IMAD.X R40, R33, 0x1, R10, P2 ;  /* 0x0000000121288824 */ /* 0x000fe200010e060a */
[----:B------:R-:W-:-:S02]  /*0ed0*/  @!P0 LEA R58, P2, R38, R39, 0x1 ;  /* 0x00000027263a8211 */ /* 0x000fc400078408ff */
[C---:B---3--:R-:W-:Y:S01]  /*0ee0*/  PRMT R43, R3.reuse, 0x7632, R43 ;  /* 0x00007632032b7816 */ /* 0x048fe2000000002b */
[----:B------:R-:W-:Y:S01]  /*0ef0*/  IMAD.U32 R51, R3, 0x10000, RZ ;  /* 0x0001000003337824 */ /* 0x000fe200078e00ff */
[----:B------:R-:W-:Y:S01]  /*0f00*/  FMNMX R54, |R45|, R54, !PT ;  /* 0x000000362d367209 */ /* 0x000fe20007800200 */
[----:B------:R-:W-:Y:S01]  /*0f10*/  IMAD.U32 R3, R46, 0x10000, RZ ;  /* 0x000100002e037824 */ /* 0x000fe200078e00ff */
[----:B------:R-:W-:Y:S01]  /*0f20*/  FSET.BF.GT.AND R4, R4, RZ, PT ;  /* 0x000000ff0404720a */ /* 0x000fe20003804000 */
[----:B------:R-:W-:Y:S01]  /*0f30*/  FMUL R51, R51, R34 ;  /* 0x0000002233337220 */ /* 0x000fe20000400000 */
[----:B------:R-:W-:Y:S01]  /*0f40*/  @!P0 LEA.HI.X R59, R38, R41, R40, 0x1, P2 ;  /* 0x00000029263b8211 */ /* 0x000fe200010f0c28 */
[-C--:B------:R-:W-:Y:S01]  /*0f50*/  FMUL R44, R35, R18.reuse ;  /* 0x00000012232c7220 */ /* 0x080fe20000400000 */
[----:B------:R-:W-:Y:S01]  /*0f60*/  FMUL R49, R45, R18 ;  /* 0x000000122d317220 */ /* 0x000fe20000400000 */
[----:B------:R-:W-:Y:S01]  /*0f70*/  IMAD.U32 R45, R43, 0x10000, RZ ;  /* 0x000100002b2d7824 */ /* 0x000fe200078e00ff */
[----:B------:R-:W-:Y:S01]  /*0f80*/  @!P0 LEA R34, P1, R32, R39, 0x1 ;  /* 0x0000002720228211 */ /* 0x000fe200078208ff */
[----:B------:R-:W-:Y:S01]  /*0f90*/  VIADD R40, R11, 0x1e ;  /* 0x0000001e0b287836 */ /* 0x000fe20000000000 */
[----:B------:R-:W-:Y:S01]  /*0fa0*/  FSET.BF.GT.AND R48, R3, RZ, PT ;  /* 0x000000ff0330720a */ /* 0x000fe20003804000 */
[----:B------:R-:W-:Y:S01]  /*0fb0*/  VIADD R38, R12, 0x2 ;  /* 0x000000020c267836 */ /* 0x000fe20000000000 */
[----:B------:R-:W-:Y:S01]  /*0fc0*/  F2FP.SATFINITE.E4M3.F32.PACK_AB_MERGE_C R44, RZ, R44, RZ ;  /* 0x0000002cff2c723e */ /* 0x000fe200048070ff */
[----:B------:R-:W-:Y:S01]  /*0fd0*/  IMAD.U32 R55, R47, 0x10000, RZ ;  /* 0x000100002f377824 */ /* 0x000fe200078e00ff */
[----:B------:R-:W-:Y:S01]  /*0fe0*/  F2FP.SATFINITE.E4M3.F32.PACK_AB_MERGE_C R49, RZ, R49, RZ ;  /* 0x00000031ff31723e */ /* 0x000fe200048070ff */
[----:B------:R-:W-:Y:S01]  /*0ff0*/  FMUL R45, R45, R4 ;  /* 0x000000042d2d7220 */ /* 0x000fe20000400000 */
[----:B------:R-:W-:Y:S01]  /*1000*/  @!P0 LEA.HI.X R35, R32, R41, R33, 0x1, P1 ;  /* 0x0000002920238211 */ /* 0x000fe200008f0c21 */
[----:B------:R-:W-:Y:S01]  /*1010*/  FMUL R55, R55, R48 ;  /* 0x0000003037377220 */ /* 0x000fe20000400000 */
[----:B------:R-:W-:-:S02]  /*1020*/  LOP3.LUT R40, R40, 0x1f, RZ, 0xc0, !PT ;  /* 0x0000001f28287812 */ /* 0x000fc400078ec0ff */
[----:B------:R-:W-:Y:S01]  /*1030*/  ISETP.GE.U32.AND P1, PT, R38, R13, PT ;  /* 0x0000000d2600720c */ /* 0x000fe20003f26070 */
[----:B------:R-:W-:Y:S01]  /*1040*/  FMUL R48, R45, R18 ;  /* 0x000000122d307220 */ /* 0x000fe20000400000 */
[C---:B------:R-:W-:Y:S01]  /*1050*/  FMNMX R54, |R51|.reuse, R54, !PT ;  /* 0x0000003633367209 */ /* 0x040fe20007800200 */
[----:B------:R-:W-:Y:S01]  /*1060*/  FMUL R51, R51, R18 ;  /* 0x0000001233337220 */ /* 0x000fe20000400000 */
[----:B------:R-:W-:Y:S02]  /*1070*/  @!P0 PRMT R3, R49, 0x7604, R44 ;  /* 0x0000760431038816 */ /* 0x000fe4000000002c */
[----:B------:R-:W-:Y:S02]  /*1080*/  IADD3 R43, P2, R57, R2, RZ ;  /* 0x00000002392b7210 */ /* 0x000fe40007f5e0ff */
[----:B------:R-:W-:Y:S01]  /*1090*/  ISETP.LT.U32.AND P1, PT, R40, R15, !P1 ;  /* 0x0000000f2800720c */ /* 0x000fe20004f21070 */
[----:B------:R0:W-:Y:S01]  /*10a0*/  @!P0 STG.E.U16 desc[UR6][R34.64], R3 ;  /* 0x0000000322008986 */ /* 0x0001e2000c101506 */
[----:B------:R-:W-:Y:S01]  /*10b0*/  F2FP.SATFINITE.E4M3.F32.PACK_AB_MERGE_C R51, RZ, R51, RZ ;  /* 0x00000033ff33723e */ /* 0x000fe200048070ff */
[----:B------:R-:W-:Y:S01]  /*10c0*/  IMAD.X R42, R61, 0x1, R42, P2 ;  /* 0x000000013d2a7824 */ /* 0x000fe200010e062a */
[----:B------:R-:W-:-:S04]  /*10d0*/  F2FP.SATFINITE.E4M3.F32.PACK_AB_MERGE_C R48, RZ, R48, RZ ;  /* 0x00000030ff30723e */ /* 0x000fc800048070ff */
[----:B------:R-:W-:Y:S02]  /*10e0*/  @!P0 PRMT R60, R48, 0x7604, R51 ;  /* 0x00007604303c8816 */ /* 0x000fe40000000033 */
[----:B0-----:R-:W-:-:S03]  /*10f0*/  IADD3 R34, P2, R40, R43, RZ ;  /* 0x0000002b28227210 */ /* 0x001fc60007f5e0ff */
[----:B------:R0:W-:Y:S02]  /*1100*/  @!P0 STG.E.U16 desc[UR6][R58.64], R60 ;  /* 0x0000003c3a008986 */ /* 0x0001e4000c101506 */
[----:B------:R-:W-:Y:S01]  /*1110*/  IMAD.X R35, RZ, RZ, R42, P2 ;  /* 0x000000ffff237224 */ /* 0x000fe200010e062a */
[----:B------:R-:W-:Y:S01]  /*1120*/  ISETP.GE.U32.AND P2, PT, R0, R13, PT ;  /* 0x0000000d0000720c */ /* 0x000fe20003f46070 */
[----:B------:R-:W-:Y:S02]  /*1130*/  @P1 IMAD R4, R10, 0x5, RZ ;  /* 0x000000050a041824 */ /* 0x000fe400078e02ff */
[----:B------:R-:W-:-:S04]  /*1140*/  @P1 IMAD.WIDE.U32 R2, R9, 0x5, R34 ;  /* 0x0000000509021825 */ /* 0x000fc800078e0022 */
[----:B0-----:R-:W-:Y:S02]  /*1150*/  @P1 IMAD.MOV.U32 R58, RZ, RZ, R34 ;  /* 0x000000ffff3a1224 */ /* 0x001fe400078e0022 */
[----:B------:R-:W-:Y:S02]  /*1160*/  @P1 IMAD.MOV.U32 R59, RZ, RZ, R35 ;  /* 0x000000ffff3b1224 */ /* 0x000fe400078e0023 */
[----:B------:R-:W-:Y:S02]  /*1170*/  @P1 IMAD R0, R10, 0x6, RZ ;  /* 0x000000060a001824 */ /* 0x000fe400078e02ff */
[----:B------:R-:W-:Y:S01]  /*1180*/  @P1 IMAD.WIDE.U32 R58, R9, 0x6, R58 ;  /* 0x00000006093a1825 */ /* 0x000fe200078e003a */
[----:B------:R-:W-:-:S03]  /*1190*/  @P1 IADD3 R57, P3, R34, R57, RZ ;  /* 0x0000003922391210 */ /* 0x000fc60007f7e0ff */
[----:B------:R-:W-:Y:S01]  /*11a0*/  @P1 IMAD.IADD R3, R4, 0x1, R3 ;  /* 0x0000000104031824 */ /* 0x000fe200078e0203 */
[----:B------:R-:W-:Y:S01]  /*11b0*/  PRMT R46, R46, 0x7632, R46 ;  /* 0x000076322e2e7816 */ /* 0x000fe2000000002e */
[----:B------:R-:W-:-:S03]  /*11c0*/  @P1 IMAD.IADD R59, R0, 0x1, R59 ;  /* 0x00000001003b1824 */ /* 0x000fc600078e023b */
[C---:B------:R-:W-:Y:S01]  /*11d0*/  @P1 SHF.L.U64.HI R4, R2.reuse, 0x2, R3 ;  /* 0x0000000202041819 */ /* 0x040fe20000010203 */
[----:B------:R-:W-:Y:S01]  /*11e0*/  @P1 IMAD.SHL.U32 R3, R2, 0x4, RZ ;  /* 0x0000000402031824 */ /* 0x000fe200078e00ff */
[C---:B------:R-:W-:Y:S01]  /*11f0*/  @P1 SHF.L.U64.HI R2, R58.reuse, 0x2, R59 ;  /* 0x000000023a021819 */ /* 0x040fe2000001023b */
[----:B------:R-:W-:Y:S01]  /*1200*/  @P1 IMAD.SHL.U32 R0, R58, 0x4, RZ ;  /* 0x000000043a001824 */ /* 0x000fe200078e00ff */
[----:B------:R-:W-:Y:S01]  /*1210*/  PRMT R47, R47, 0x7632, R47 ;  /* 0x000076322f2f7816 */ /* 0x000fe2000000002f */
[----:B------:R-:W-:Y:S02]  /*1220*/  @P1 IMAD.X R58, R35, 0x1, R61, P3 ;  /* 0x00000001233a1824 */ /* 0x000fe400018e063d */
[----:B------:R-:W-:Y:S02]  /*1230*/  IMAD.U32 R46, R46, 0x10000, RZ ;  /* 0x000100002e2e7824 */ /* 0x000fe400078e00ff */
[----:B------:R-:W-:Y:S01]  /*1240*/  @P1 IMAD.WIDE.U32 R34, R9, 0x7, R34 ;  /* 0x0000000709221825 */ /* 0x000fe200078e0022 */
[----:B------:R-:W-:-:S03]  /*1250*/  FMNMX R54, |R45|, R54, !PT ;  /* 0x000000362d367209 */ /* 0x000fc60007800200 */
[----:B------:R-:W-:Y:S01]  /*1260*/  @P1 IMAD R59, R10, 0x7, RZ ;  /* 0x000000070a3b1824 */ /* 0x000fe200078e02ff */
[----:B------:R-:W-:Y:S01]  /*1270*/  FSET.BF.GT.AND R60, R46, RZ, PT ;  /* 0x000000ff2e3c720a */ /* 0x000fe20003804000 */
[C---:B------:R-:W-:Y:S01]  /*1280*/  IMAD.U32 R45, R50.reuse, 0x10000, RZ ;  /* 0x00010000322d7824 */ /* 0x040fe200078e00ff */
[----:B------:R-:W-:Y:S01]  /*1290*/  PRMT R50, R50, 0x7632, R50 ;  /* 0x0000763232327816 */ /* 0x000fe20000000032 */
[----:B------:R-:W-:Y:S02]  /*12a0*/  @P1 IMAD.IADD R59, R59, 0x1, R35 ;  /* 0x000000013b3b1824 */ /* 0x000fe400078e0223 */
[----:B------:R-:W-:Y:S02]  /*12b0*/  IMAD.U32 R35, R47, 0x10000, RZ ;  /* 0x000100002f237824 */ /* 0x000fe400078e00ff */
[----:B------:R-:W-:Y:S02]  /*12c0*/  IMAD.U32 R50, R50, 0x10000, RZ ;  /* 0x0001000032327824 */ /* 0x000fe400078e00ff */
[----:B------:R-:W-:Y:S01]  /*12d0*/  FMUL R35, R35, R60 ;  /* 0x0000003c23237220 */ /* 0x000fe20000400000 */
[----:B------:R-:W-:-:S02]  /*12e0*/  FSET.BF.GT.AND R60, R45, RZ, PT ;  /* 0x000000ff2d3c720a */ /* 0x000fc40003804000 */
[C---:B------:R-:W-:Y:S01]  /*12f0*/  PRMT R45, R53.reuse, 0x7632, R45 ;  /* 0x00007632352d7816 */ /* 0x040fe2000000002d */
[----:B------:R-:W-:Y:S01]  /*1300*/  IMAD.U32 R47, R53, 0x10000, RZ ;  /* 0x00010000352f7824 */ /* 0x000fe200078e00ff */
[----:B------:R-:W-:Y:S02]  /*1310*/  FSET.BF.GT.AND R50, R50, RZ, PT ;  /* 0x000000ff3232720a */ /* 0x000fe40003804000 */
[----:B------:R-:W-:Y:S01]  /*1320*/  FMNMX R54, |R55|, R54, !PT ;  /* 0x0000003637367209 */ /* 0x000fe20007800200 */
[----:B------:R-:W-:Y:S02]  /*1330*/  IMAD.U32 R45, R45, 0x10000, RZ ;  /* 0x000100002d2d7824 */ /* 0x000fe400078e00ff */
[----:B------:R-:W-:Y:S01]  /*1340*/  FMUL R55, R55, R18 ;  /* 0x0000001237377220 */ /* 0x000fe20000400000 */
[----:B------:R-:W-:Y:S02]  /*1350*/  LOP3.LUT R44, R44, 0xff, RZ, 0xc0, !PT ;  /* 0x000000ff2c2c7812 */ /* 0x000fe400078ec0ff */
[----:B------:R-:W-:Y:S01]  /*1360*/  LOP3.LUT R53, R51, 0xffff, RZ, 0xc0, !PT ;  /* 0x0000ffff33357812 */ /* 0x000fe200078ec0ff */
[----:B------:R-:W-:Y:S01]  /*1370*/  FMUL R51, R45, R50 ;  /* 0x000000322d337220 */ /* 0x000fe20000400000 */
[----:B------:R-:W-:Y:S01]  /*1380*/  F2FP.SATFINITE.E4M3.F32.PACK_AB_MERGE_C R45, RZ, R55, RZ ;  /* 0x00000037ff2d723e */ /* 0x000fe200048070ff */
[----:B------:R-:W-:Y:S01]  /*1390*/  FMUL R50, R35, R18 ;  /* 0x0000001223327220 */ /* 0x000fe20000400000 */
[----:B------:R-:W-:-:S02]  /*13a0*/  PRMT R44, R53, 0x7604, R44 ;  /* 0x00007604352c7816 */ /* 0x000fc4000000002c */
[----:B------:R-:W-:Y:S02]  /*13b0*/  LOP3.LUT R49, R49, 0xff, RZ, 0xc0, !PT ;  /* 0x000000ff31317812 */ /* 0x000fe400078ec0ff */
[----:B------:R-:W-:Y:S02]  /*13c0*/  LOP3.LUT R48, R48, 0xffff, RZ, 0xc0, !PT ;  /* 0x0000ffff30307812 */ /* 0x000fe400078ec0ff */
[----:B------:R-:W-:Y:S01]  /*13d0*/  LOP3.LUT R53, R44, 0xffff, RZ, 0xc0, !PT ;  /* 0x0000ffff2c357812 */ /* 0x000fe200078ec0ff */
[----:B------:R-:W-:Y:S01]  /*13e0*/  IMAD.U32 R44, R45, 0x10000, RZ ;  /* 0x000100002d2c7824 */ /* 0x000fe200078e00ff */
[----:B------:R-:W-:Y:S01]  /*13f0*/  PRMT R48, R48, 0x7604, R49 ;  /* 0x0000760430307816 */ /* 0x000fe20000000031 */
[----:B------:R-:W-:Y:S01]  /*1400*/  IMAD.U32 R49, R52, 0x10000, RZ ;  /* 0x0001000034317824 */ /* 0x000fe200078e00ff */
[----:B------:R-:W-:Y:S02]  /*1410*/  F2FP.SATFINITE.E4M3.F32.PACK_AB_MERGE_C R50, RZ, R50, RZ ;  /* 0x00000032ff32723e */ /* 0x000fe400048070ff */
[----:B------:R-:W-:Y:S01]  /*1420*/  PRMT R52, R56, 0x7632, R52 ;  /* 0x0000763238347816 */ /* 0x000fe20000000034 */
[----:B------:R-:W-:Y:S01]  /*1430*/  FMUL R47, R47, R60 ;  /* 0x0000003c2f2f7220 */ /* 0x000fe20000400000 */
[----:B------:R-:W-:Y:S01]  /*1440*/  FMNMX R54, |R35|, R54, !PT ;  /* 0x0000003623367209 */ /* 0x000fe20007800200 */
[----:B------:R-:W-:Y:S01]  /*1450*/  IMAD.U32 R35, R50, 0x10000, RZ ;  /* 0x0001000032237824 */ /* 0x000fe200078e00ff */
[----:B------:R-:W-:-:S02]  /*1460*/  LOP3.LUT R44, R53, 0xff0000, R44, 0xf8, !PT ;  /* 0x00ff0000352c7812 */ /* 0x000fc400078ef82c */
[----:B------:R-:W-:Y:S01]  /*1470*/  FSET.BF.GT.AND R60, R49, RZ, PT ;  /* 0x000000ff313c720a */ /* 0x000fe20003804000 */
[----:B------:R-:W-:Y:S01]  /*1480*/  IMAD.U32 R49, R56, 0x10000, RZ ;  /* 0x0001000038317824 */ /* 0x000fe200078e00ff */
[----:B------:R-:W-:Y:S02]  /*1490*/  LOP3.LUT R48, R48, 0xffff, RZ, 0xc0, !PT ;  /* 0x0000ffff30307812 */ /* 0x000fe400078ec0ff */
[----:B------:R-:W-:Y:S01]  /*14a0*/  PRMT R53, R52, 0x7632, R53 ;  /* 0x0000763234357816 */ /* 0x000fe20000000035 */
[----:B------:R-:W-:Y:S01]  /*14b0*/  FMUL R49, R49, R60 ;  /* 0x0000003c31317220 */ /* 0x000fe20000400000 */
[----:B------:R-:W-:Y:S01]  /*14c0*/  LOP3.LUT R35, R48, 0xff0000, R35, 0xf8, !PT ;  /* 0x00ff000030237812 */ /* 0x000fe200078ef823 */
[C---:B------:R-:W-:Y:S01]  /*14d0*/  FMUL R60, R47.reuse, R18 ;  /* 0x000000122f3c7220 */ /* 0x040fe20000400000 */
[----:B------:R-:W-:Y:S01]  /*14e0*/  FMNMX R48, |R47|, R54, !PT ;  /* 0x000000362f307209 */ /* 0x000fe20007800200 */
[----:B------:R-:W-:Y:S02]  /*14f0*/  IMAD.U32 R53, R53, 0x10000, RZ ;  /* 0x0001000035357824 */ /* 0x000fe400078e00ff */
[C---:B------:R-:W-:Y:S01]  /*1500*/  FMUL R47, R51.reuse, R18 ;  /* 0x00000012332f7220 */ /* 0x040fe20000400000 */
[----:B------:R-:W-:Y:S01]  /*1510*/  FMNMX R48, |R51|, R48, !PT ;  /* 0x0000003033307209 */ /* 0x000fe20007800200 */
[----:B------:R-:W-:Y:S01]  /*1520*/  IMAD.U32 R52, R52, 0x10000, RZ ;  /* 0x0001000034347824 */ /* 0x000fe200078e00ff */
[----:B------:R-:W-:-:S02]  /*1530*/  FSET.BF.GT.AND R51, R53, RZ, PT ;  /* 0x000000ff3533720a */ /* 0x000fc40003804000 */
[----:B------:R-:W-:Y:S02]  /*1540*/  F2FP.SATFINITE.E4M3.F32.PACK_AB_MERGE_C R60, RZ, R60, RZ ;  /* 0x0000003cff3c723e */ /* 0x000fe400048070ff */
[----:B------:R-:W-:Y:S01]  /*1550*/  F2FP.SATFINITE.E4M3.F32.PACK_AB_MERGE_C R47, RZ, R47, RZ ;  /* 0x0000002fff2f723e */ /* 0x000fe200048070ff */
[----:B------:R-:W-:Y:S01]  /*1560*/  FMUL R51, R52, R51 ;  /* 0x0000003334337220 */ /* 0x000fe20000400000 */
[----:B------:R-:W-:Y:S01]  /*1570*/  @P1 IMAD.SHL.U32 R54, R57, 0x4, RZ ;  /* 0x0000000439361824 */ /* 0x000fe200078e00ff */
[----:B------:R-:W-:Y:S02]  /*1580*/  LOP3.LUT R53, R60, 0xffff, RZ, 0xc0, !PT ;  /* 0x0000ffff3c357812 */ /* 0x000fe400078ec0ff */
[----:B------:R-:W-:Y:S02]  /*1590*/  LOP3.LUT R52, R47, 0xffff, RZ, 0xc0, !PT ;  /* 0x0000ffff2f347812 */ /* 0x000fe400078ec0ff */
[C---:B------:R-:W-:Y:S01]  /*15a0*/  @P1 SHF.L.U64.HI R46, R34.reuse, 0x2, R59 ;  /* 0x00000002222e1819 */ /* 0x040fe2000001023b */
[----:B------:R-:W-:Y:S01]  /*15b0*/  @P1 IMAD.SHL.U32 R34, R34, 0x4, RZ ;  /* 0x0000000422221824 */ /* 0x000fe200078e00ff */
[----:B------:R-:W-:Y:S01]  /*15c0*/  @P1 SHF.L.U64.HI R58, R57, 0x2, R58 ;  /* 0x00000002393a1819 */ /* 0x000fe2000001023a */
[----:B------:R-:W-:Y:S01]  /*15d0*/  IMAD R44, R53, 0x1000000, R44 ;  /* 0x01000000352c7824 */ /* 0x000fe200078e022c */
[----:B------:R-:W-:Y:S01]  /*15e0*/  @P1 IADD3 R56, P3, R54, R16, RZ ;  /* 0x0000001036381210 */ /* 0x000fe20007f7e0ff */
[----:B------:R-:W-:Y:S01]  /*15f0*/  IMAD R35, R52, 0x1000000, R35 ;  /* 0x0100000034237824 */ /* 0x000fe200078e0223 */
[----:B------:R-:W-:Y:S11]  /*1600*/  @P0 BRA `(.L_x_31624) ;  /* 0x0000000000200947 */ /* 0x000ff60003800000 */
        /* <DEDUP_REMOVED lines=8> */
.L_x_31624:
[----:B------:R-:W-:Y:S05]  /*1690*/  BSYNC B0 ;  /* 0x0000000000007941 */ /* 0x000fea0003800000 */
.L_x_31623:
[----:B------:R-:W-:Y:S04]  /*16a0*/  BSSY B0, `(.L_x_31625) ;  /* 0x0000009000007945 */ /* 0x000fe80003800000 */
[----:B------:R-:W-:Y:S05]  /*16b0*/  @P0 BRA `(.L_x_31626) ;  /* 0x00000000001c0947 */ /* 0x000fea0003800000 */
[----:B0-----:R-:W-:Y:S01]  /*16c0*/  IMAD R45, R10, 0x3, RZ ;  /* 0x000000030a2d7824 */ /* 0x001fe200078e02ff */
[----:B------:R-:W-:Y:S01]  /*16d0*/  PRMT R47, R47, 0x7604, R60 ;  /* 0x000076042f2f7816 */ /* 0x000fe2000000003c */
[----:B------:R-:W-:-:S04]  /*16e0*/  IMAD.WIDE.U32 R32, R9, 0x3, R32 ;  /* 0x0000000309207825 */ /* 0x000fc800078e0020 */
[----:B------:R-:W-:Y:S01]  /*16f0*/  IMAD.IADD R45, R33, 0x1, R45 ;  /* 0x00000001212d7824 */ /* 0x000fe200078e022d */
[----:B------:R-:W-:-:S04]  /*1700*/  LEA R52, P0, R32, R39, 0x1 ;  /* 0x0000002720347211 */ /* 0x000fc800078008ff */
[----:B------:R-:W-:-:S05]  /*1710*/  LEA.HI.X R53, R32, R41, R45, 0x1, P0 ;  /* 0x0000002920357211 */ /* 0x000fca00000f0c2d */
[----:B------:R1:W-:Y:S04]  /*1720*/  STG.E.U16 desc[UR6][R52.64], R47 ;  /* 0x0000002f34007986 */ /* 0x0003e8000c101506 */
.L_x_31626:
[----:B------:R-:W-:Y:S05]  /*1730*/  BSYNC B0 ;  /* 0x0000000000007941 */ /* 0x000fea0003800000 */
.L_x_31625:
[-C--:B------:R-:W-:Y:S01]  /*1740*/  @P1 IADD3 R54, P0, R54, R17.reuse, RZ ;  /* 0x0000001136361210 */ /* 0x080fe20007f1e0ff */
[----:B0-----:R-:W-:Y:S01]  /*1750*/  @!P1 IMAD.MOV.U32 R45, RZ, RZ, RZ ;  /* 0x000000ffff2d9224 */ /* 0x001fe200078e00ff */
[----:B------:R-:W-:Y:S01]  /*1760*/  @!P1 CS2R R32, SRZ ;  /* 0x0000000000209805 */ /* 0x000fe2000001ff00 */
[C---:B------:R-:W-:Y:S02]  /*1770*/  @P1 IMAD.X R57, R58.reuse, 0x1, R19, P3 ;  /* 0x000000013a391824 */ /* 0x040fe400018e0613 */
[----:B------:R-:W-:Y:S01]  /*1780*/  @P1 IMAD.X R55, R58, 0x1, R21, P0 ;  /* 0x000000013a371824 */ /* 0x000fe200000e0615 */
[CC--:B-1----:R-:W-:Y:S02]  /*1790*/  @P1 IADD3 R52, P0, R3.reuse, R16.reuse, RZ ;  /* 0x0000001003341210 */ /* 0x0c2fe40007f1e0ff */
[----:B------:R0:W5:Y:S03]  /*17a0*/  @P1 LDG.E R45, desc[UR6][R56.64] ;  /* 0x00000006382d1981 */ /* 0x000166000c1e1900 */
[----:B------:R-:W-:Y:S01]  /*17b0*/  @P1 IMAD.X R53, R4, 0x1, R19, P0 ;  /* 0x0000000104351824 */ /* 0x000fe200000e0613 */
[-C--:B------:R-:W-:Y:S01]  /*17c0*/  @P1 IADD3 R60, P0, R3, R17.reuse, RZ ;  /* 0x00000011033c1210 */ /* 0x080fe20007f1e0ff */
[----:B------:R-:W-:Y:S01]  /*17d0*/  @!P1 IMAD.MOV.U32 R47, RZ, RZ, RZ ;  /* 0x000000ffff2f9224 */ /* 0x000fe200078e00ff */
[----:B------:R-:W-:Y:S01]  /*17e0*/  @P1 IADD3 R58, P3, R0, R16, RZ ;  /* 0x00000010003a1210 */ /* 0x000fe20007f7e0ff */
[----:B------:R1:W5:Y:S02]  /*17f0*/  @P1 LDG.E R33, desc[UR6][R54.64] ;  /* 0x0000000636211981 */ /* 0x000364000c1e1900 */
[----:B------:R-:W-:Y:S01]  /*1800*/  @P1 IMAD.X R61, R4, 0x1, R21, P0 ;  /* 0x00000001043d1824 */ /* 0x000fe200000e0615 */
[----:B0-----:R-:W-:Y:S01]  /*1810*/  @P1 IADD3 R56, P0, R0, R17, RZ ;  /* 0x0000001100381210 */ /* 0x001fe20007f1e0ff */
[----:B------:R0:W5:Y:S01]  /*1820*/  @P1 LDG.E R32, desc[UR6][R52.64] ;  /* 0x0000000634201981 */ /* 0x000162000c1e1900 */
[----:B------:R-:W-:-:S02]  /*1830*/  @P1 IMAD.X R59, R2, 0x1, R19, P3 ;  /* 0x00000001023b1824 */ /* 0x000fc400018e0613 */
[----:B------:R-:W-:Y:S01]  /*1840*/  @!P1 IMAD.MOV.U32 R0, RZ, RZ, RZ ;  /* 0x000000ffff009224 */ /* 0x000fe200078e00ff */
[----:B------:R2:W5:Y:S01]  /*1850*/  @P1 LDG.E R47, desc[UR6][R60.64] ;  /* 0x000000063c2f1981 */ /* 0x000562000c1e1900 */
[--C-:B------:R-:W-:Y:S01]  /*1860*/  @P1 IMAD.X R57, R2, 0x1, R21.reuse, P0 ;  /* 0x0000000102391824 */ /* 0x100fe200000e0615 */
[C---:B-1----:R-:W-:Y:S01]  /*1870*/  @P1 IADD3 R54, P3, R34.reuse, R17, RZ ;  /* 0x0000001122361210 */ /* 0x042fe20007f7e0ff */
[----:B------:R-:W-:Y:S01]  /*1880*/  @!P1 IMAD.MOV.U32 R4, RZ, RZ, RZ ;  /* 0x000000ffff049224 */ /* 0x000fe200078e00ff */
[----:B0-----:R-:W-:Y:S02]  /*1890*/  @P1 IADD3 R52, P0, R34, R16, RZ ;  /* 0x0000001022341210 */ /* 0x001fe40007f1e0ff */
[----:B------:R0:W5:Y:S01]  /*18a0*/  @P1 LDG.E R0, desc[UR6][R56.64] ;  /* 0x0000000638001981 */ /* 0x000162000c1e1900 */
[----:B--2---:R-:W-:Y:S01]  /*18b0*/  FMNMX R60, R48, |R49|, !PT ;  /* 0x40000031303c7209 */ /* 0x004fe20007800000 */
[C---:B------:R-:W-:Y:S01]  /*18c0*/  @P1 IMAD.X R55, R46.reuse, 0x1, R21, P3 ;  /* 0x000000012e371824 */ /* 0x040fe200018e0615 */
[----:B-----5:R-:W-:Y:S01]  /*18d0*/  PRMT R48, R23, 0x7632, R48 ;  /* 0x0000763217307816 */ /* 0x020fe20000000030 */
[----:B------:R-:W-:Y:S01]  /*18e0*/  @P1 IMAD.X R53, R46, 0x1, R19, P0 ;  /* 0x000000012e351824 */ /* 0x000fe200000e0613 */
[----:B------:R1:W5:Y:S01]  /*18f0*/  @P1 LDG.E R4, desc[UR6][R58.64] ;  /* 0x000000063a041981 */ /* 0x000362000c1e1900 */
[----:B------:R-:W-:Y:S01]  /*1900*/  ISETP.GE.U32.OR P2, PT, R20, R15, P2 ;  /* 0x0000000f1400720c */ /* 0x000fe20001746470 */
[----:B------:R-:W-:-:S02]  /*1910*/  @!P1 IMAD.MOV.U32 R46, RZ, RZ, RZ ;  /* 0x000000ffff2e9224 */ /* 0x000fc400078e00ff */
[----:B0-----:R-:W-:Y:S01]  /*1920*/  IMAD.U32 R56, R23, 0x10000, RZ ;  /* 0x0001000017387824 */ /* 0x001fe200078e00ff */
[----:B------:R-:W-:Y:S01]  /*1930*/  FMNMX R23, |R51|, R60, !PT ;  /* 0x0000003c33177209 */ /* 0x000fe20007800200 */
[-C--:B------:R-:W-:Y:S01]  /*1940*/  FMUL R57, R49, R18.reuse ;  /* 0x0000001231397220 */ /* 0x080fe20000400000 */
[----:B------:R-:W-:Y:S01]  /*1950*/  @!P1 IMAD.MOV.U32 R34, RZ, RZ, RZ ;  /* 0x000000ffff229224 */ /* 0x000fe200078e00ff */
[----:B------:R0:W5:Y:S01]  /*1960*/  @P1 LDG.E R46, desc[UR6][R54.64] ;  /* 0x00000006362e1981 */ /* 0x000162000c1e1900 */
[-C--:B-1----:R-:W-:Y:S01]  /*1970*/  FMUL R59, R51, R18.reuse ;  /* 0x00000012333b7220 */ /* 0x082fe20000400000 */
[----:B------:R-:W-:Y:S01]  /*1980*/  IMAD.U32 R51, R48, 0x10000, RZ ;  /* 0x0001000030337824 */ /* 0x000fe200078e00ff */
[C---:B------:R-:W-:Y:S01]  /*1990*/  PRMT R58, R22.reuse, 0x7632, R58 ;  /* 0x00007632163a7816 */ /* 0x040fe2000000003a */
[----:B------:R-:W-:Y:S01]  /*19a0*/  IMAD.U32 R22, R22, 0x10000, RZ ;  /* 0x0001000016167824 */ /* 0x000fe200078e00ff */
[----:B------:R-:W-:Y:S01]  /*19b0*/  FSET.BF.GT.AND R49, R56, RZ, PT ;  /* 0x000000ff3831720a */ /* 0x000fe20003804000 */
[----:B------:R1:W5:Y:S01]  /*19c0*/  @P1 LDG.E R34, desc[UR6][R52.64] ;  /* 0x0000000634221981 */ /* 0x000362000c1e1900 */
[----:B------:R-:W-:Y:S01]  /*19d0*/  IADD3 R2, P0, R20, R43, RZ ;  /* 0x0000002b14027210 */ /* 0x000fe20007f1e0ff */
[----:B------:R-:W-:Y:S01]  /*19e0*/  IMAD.U32 R58, R58, 0x10000, RZ ;  /* 0x000100003a3a7824 */ /* 0x000fe200078e00ff */
[----:B0-----:R-:W-:Y:S01]  /*19f0*/  FSET.BF.GT.AND R55, R51, RZ, PT ;  /* 0x000000ff3337720a */ /* 0x001fe20003804000 */
[----:B------:R-:W-:Y:S01]  /*1a00*/  FMUL R22, R22, R49 ;  /* 0x0000003116167220 */ /* 0x000fe20000400000 */
[----:B------:R-:W-:Y:S01]  /*1a10*/  F2FP.SATFINITE.E4M3.F32.PACK_AB_MERGE_C R48, RZ, R59, RZ ;  /* 0x0000003bff30723e */ /* 0x000fe200048070ff */
[----:B------:R-:W-:Y:S01]  /*1a20*/  IMAD.X R3, RZ, RZ, R42, P0 ;  /* 0x000000ffff037224 */ /* 0x000fe200000e062a */
[----:B------:R-:W-:Y:S01]  /*1a30*/  @!P2 LEA R50, P0, R2, R39, 0x1 ;  /* 0x000000270232a211 */ /* 0x000fe200078008ff */
[----:B------:R-:W-:Y:S01]  /*1a40*/  FMUL R49, R58, R55 ;  /* 0x000000373a317220 */ /* 0x000fe20000400000 */
[C---:B------:R-:W-:Y:S01]  /*1a50*/  PRMT R55, R25.reuse, 0x7632, R55 ;  /* 0x0000763219377816 */ /* 0x040fe20000000037 */
[----:B------:R-:W-:Y:S01]  /*1a60*/  IMAD.U32 R59, R25, 0x10000, RZ ;  /* 0x00010000193b7824 */ /* 0x000fe200078e00ff */
[----:B-1----:R-:W-:Y:S01]  /*1a70*/  F2FP.SATFINITE.E4M3.F32.PACK_AB_MERGE_C R53, RZ, R57, RZ ;  /* 0x00000039ff35723e */ /* 0x002fe200048070ff */
[----:B------:R-:W-:Y:S01]  /*1a80*/  FMUL R25, R22, R18 ;  /* 0x0000001216197220 */ /* 0x000fe20000400000 */
[----:B------:R-:W-:Y:S01]  /*1a90*/  @!P2 LEA.HI.X R51, R2, R41, R3, 0x1, P0 ;  /* 0x000000290233a211 */ /* 0x000fe200000f0c03 */
[C---:B------:R-:W-:Y:S01]  /*1aa0*/  IMAD.U32 R56, R24.reuse, 0x10000, RZ ;  /* 0x0001000018387824 */ /* 0x040fe200078e00ff */
[----:B------:R-:W-:Y:S01]  /*1ab0*/  PRMT R57, R24, 0x7632, R57 ;  /* 0x0000763218397816 */ /* 0x000fe20000000039 */
[----:B------:R-:W-:Y:S01]  /*1ac0*/  IMAD.U32 R24, R55, 0x10000, RZ ;  /* 0x0001000037187824 */ /* 0x000fe200078e00ff */
[----:B------:R-:W-:-:S02]  /*1ad0*/  @!P2 PRMT R61, R48, 0x7604, R53 ;  /* 0x00007604303da816 */ /* 0x000fc40000000035 */
[----:B------:R-:W-:Y:S02]  /*1ae0*/  @!P2 IADD3 R52, P0, R2, R9, RZ ;  /* 0x000000090234a210 */ /* 0x000fe40007f1e0ff */
[----:B------:R-:W-:Y:S01]  /*1af0*/  F2FP.SATFINITE.E4M3.F32.PACK_AB_MERGE_C R55, RZ, R25, RZ ;  /* 0x00000019ff37723e */ /* 0x000fe200048070ff */
[----:B------:R0:W-:Y:S01]  /*1b00*/  @!P2 STG.E.U16 desc[UR6][R50.64], R61 ;  /* 0x0000003d3200a986 */ /* 0x0001e2000c101506 */
[----:B------:R-:W-:Y:S01]  /*1b10*/  FSET.BF.GT.AND R58, R24, RZ, PT ;  /* 0x000000ff183a720a */ /* 0x000fe20003804000 */
[----:B------:R-:W-:Y:S01]  /*1b20*/  @!P2 IMAD.X R54, R3, 0x1, R10, P0 ;  /* 0x000000010336a824 */ /* 0x000fe200000e060a */
[C---:B------:R-:W-:Y:S01]  /*1b30*/  @!P2 LEA R24, P0, R52.reuse, R39, 0x1 ;  /* 0x000000273418a211 */ /* 0x040fe200078008ff */
[----:B------:R-:W-:Y:S01]  /*1b40*/  IMAD.U32 R57, R57, 0x10000, RZ ;  /* 0x0001000039397824 */ /* 0x000fe200078e00ff */
[----:B------:R-:W-:Y:S02]  /*1b50*/  FSET.BF.GT.AND R59, R59, RZ, PT ;  /* 0x000000ff3b3b720a */ /* 0x000fe40003804000 */
[----:B------:R-:W-:-:S02]  /*1b60*/  @!P2 LEA.HI.X R25, R52, R41, R54, 0x1, P0 ;  /* 0x000000293419a211 */ /* 0x000fc400000f0c36 */
[----:B0-----:R-:W-:Y:S02]  /*1b70*/  LOP3.LUT R50, R53, 0xff, RZ, 0xc0, !PT ;  /* 0x000000ff35327812 */ /* 0x001fe400078ec0ff */
[----:B------:R-:W-:Y:S02]  /*1b80*/  LOP3.LUT R51, R55, 0xffff, RZ, 0xc0, !PT ;  /* 0x0000ffff37337812 */ /* 0x000fe400078ec0ff */
[----:B------:R-:W-:Y:S02]  /*1b90*/  PRMT R54, R37, 0x7632, R54 ;  /* 0x0000763225367816 */ /* 0x000fe40000000036 */
[----:B------:R-:W-:Y:S01]  /*1ba0*/  PRMT R50, R51, 0x7604, R50 ;  /* 0x0000760433327816 */ /* 0x000fe20000000032 */
[----:B------:R-:W-:Y:S01]  /*1bb0*/  FMUL R51, R57, R58 ;  /* 0x0000003a39337220 */ /* 0x000fe20000400000 */
[----:B------:R-:W-:Y:S01]  /*1bc0*/  FMUL R57, R49, R18 ;  /* 0x0000001231397220 */ /* 0x000fe20000400000 */
[----:B------:R-:W-:Y:S01]  /*1bd0*/  FMUL R53, R56, R59 ;  /* 0x0000003b38357220 */ /* 0x000fe20000400000 */
[----:B------:R-:W-:-:S03]  /*1be0*/  IMAD.U32 R56, R54, 0x10000, RZ ;  /* 0x0001000036387824 */ /* 0x000fc600078e00ff */
[----:B------:R-:W-:-:S04]  /*1bf0*/  F2FP.SATFINITE.E4M3.F32.PACK_AB_MERGE_C R54, RZ, R57, RZ ;  /* 0x00000039ff36723e */ /* 0x000fc800048070ff */
[----:B------:R-:W-:Y:S01]  /*1c00*/  @!P2 PRMT R61, R54, 0x7604, R55 ;  /* 0x00007604363da816 */ /* 0x000fe20000000037 */
[----:B------:R-:W-:Y:S01]  /*1c10*/  IMAD.U32 R37, R37, 0x10000, RZ ;  /* 0x0001000025257824 */ /* 0x000fe200078e00ff */
[----:B------:R-:W-:-:S03]  /*1c20*/  PRMT R52, R36, 0x7632, R52 ;  /* 0x0000763224347816 */ /* 0x000fc60000000034 */
[----:B------:R0:W-:Y:S01]  /*1c30*/  @!P2 STG.E.U16 desc[UR6][R24.64], R61 ;  /* 0x0000003d1800a986 */ /* 0x0001e2000c101506 */
[----:B------:R-:W-:Y:S01]  /*1c40*/  IMAD.U32 R59, R36, 0x10000, RZ ;  /* 0x00010000243b7824 */ /* 0x000fe200078e00ff */
[----:B------:R-:W-:Y:S01]  /*1c50*/  FSET.BF.GT.AND R36, R37, RZ, PT ;  /* 0x000000ff2524720a */ /* 0x000fe20003804000 */
[----:B------:R-:W-:Y:S01]  /*1c60*/  IMAD.U32 R52, R52, 0x10000, RZ ;  /* 0x0001000034347824 */ /* 0x000fe200078e00ff */
[----:B------:R-:W-:-:S03]  /*1c70*/  FSET.BF.GT.AND R57, R56, RZ, PT ;  /* 0x000000ff3839720a */ /* 0x000fc60003804000 */
[----:B------:R-:W-:Y:S02]  /*1c80*/  FMUL R59, R59, R36 ;  /* 0x000000243b3b7220 */ /* 0x000fe40000400000 */
[----:B------:R-:W-:Y:S01]  /*1c90*/  FMUL R57, R52, R57 ;  /* 0x0000003934397220 */ /* 0x000fe20000400000 */
[-C--:B------:R-:W-:Y:S01]  /*1ca0*/  FMUL R55, R53, R18.reuse ;  /* 0x0000001235377220 */ /* 0x080fe20000400000 */
[-C--:B------:R-:W-:Y:S01]  /*1cb0*/  FMUL R52, R59, R18.reuse ;  /* 0x000000123b347220 */ /* 0x080fe20000400000 */
[-C--:B------:R-:W-:Y:S01]  /*1cc0*/  FMUL R36, R51, R18.reuse ;  /* 0x0000001233247220 */ /* 0x080fe20000400000 */
[----:B------:R-:W-:Y:S01]  /*1cd0*/  FMUL R37, R57, R18 ;  /* 0x0000001239257220 */ /* 0x000fe20000400000 */
[----:B------:R-:W-:Y:S01]  /*1ce0*/  BSSY B0, `(.L_x_31627) ;  /* 0x000000e000007945 */ /* 0x000fe20003800000 */
[----:B------:R-:W-:Y:S02]  /*1cf0*/  F2FP.SATFINITE.E4M3.F32.PACK_AB_MERGE_C R55, RZ, R55, RZ ;  /* 0x00000037ff37723e */ /* 0x000fe400048070ff */
[----:B------:R-:W-:-:S02]  /*1d00*/  F2FP.SATFINITE.E4M3.F32.PACK_AB_MERGE_C R52, RZ, R52, RZ ;  /* 0x00000034ff34723e */ /* 0x000fc400048070ff */
[----:B------:R-:W-:Y:S02]  /*1d10*/  F2FP.SATFINITE.E4M3.F32.PACK_AB_MERGE_C R37, RZ, R37, RZ ;  /* 0x00000025ff25723e */ /* 0x000fe400048070ff */
[----:B------:R-:W-:Y:S01]  /*1d20*/  F2FP.SATFINITE.E4M3.F32.PACK_AB_MERGE_C R36, RZ, R36, RZ ;  /* 0x00000024ff24723e */ /* 0x000fe200048070ff */
[----:B0-----:R-:W-:Y:S06]  /*1d30*/  @P2 BRA `(.L_x_31628) ;  /* 0x0000000000202947 */ /* 0x001fec0003800000 */
        /* <DEDUP_REMOVED lines=8> */
.L_x_31628:
[----:B------:R-:W-:Y:S05]  /*1dc0*/  BSYNC B0 ;  /* 0x0000000000007941 */ /* 0x000fea0003800000 */
.L_x_31627:
[----:B------:R-:W-:Y:S04]  /*1dd0*/  BSSY B0, `(.L_x_31629) ;  /* 0x0000009000007945 */ /* 0x000fe80003800000 */
[----:B------:R-:W-:Y:S05]  /*1de0*/  @P2 BRA `(.L_x_31630) ;  /* 0x00000000001c2947 */ /* 0x000fea0003800000 */
[----:B0-----:R-:W-:-:S04]  /*1df0*/  IMAD.WIDE.U32 R24, R9, 0x3, R2 ;  /* 0x0000000309187825 */ /* 0x001fc800078e0002 */
[----:B------:R-:W-:Y:S01]  /*1e00*/  IMAD R3, R10, 0x3, RZ ;  /* 0x000000030a037824 */ /* 0x000fe200078e02ff */
[----:B------:R-:W-:-:S03]  /*1e10*/  LEA R2, P0, R24, R39, 0x1 ;  /* 0x0000002718027211 */ /* 0x000fc600078008ff */
[----:B------:R-:W-:Y:S01]  /*1e20*/  IMAD.IADD R3, R3, 0x1, R25 ;  /* 0x0000000103037824 */ /* 0x000fe200078e0219 */
[----:B------:R-:W-:-:S04]  /*1e30*/  PRMT R25, R37, 0x7604, R52 ;  /* 0x0000760425197816 */ /* 0x000fc80000000034 */
[----:B------:R-:W-:-:S05]  /*1e40*/  LEA.HI.X R3, R24, R41, R3, 0x1, P0 ;  /* 0x0000002918037211 */ /* 0x000fca00000f0c03 */
[----:B------:R1:W-:Y:S02]  /*1e50*/  STG.E.U16 desc[UR6][R2.64], R25 ;  /* 0x0000001902007986 */ /* 0x0003e4000c101506 */
.L_x_31630:
[----:B------:R-:W-:Y:S05]  /*1e60*/  BSYNC B0 ;  /* 0x0000000000007941 */ /* 0x000fea0003800000 */
.L_x_31629:
[----:B-1----:R-:W-:Y:S01]  /*1e70*/  VIADD R2, R12, 0x3 ;  /* 0x000000030c027836 */ /* 0x002fe20000000000 */
[----:B------:R-:W-:Y:S01]  /*1e80*/  LEA R43, P1, R9, R43, 0x2 ;  /* 0x0000002b092b7211 */ /* 0x000fe200078210ff */
[----:B------:R-:W-:Y:S01]  /*1e90*/  VIADD R56, R11, 0x1d ;  /* 0x0000001d0b387836 */ /* 0x000fe20000000000 */
[----:B------:R-:W-:Y:S02]  /*1ea0*/  FMNMX R58, |R22|, R23, !PT ;  /* 0x00000017163a7209 */ /* 0x000fe40007800200 */
[----:B------:R-:W-:Y:S02]  /*1eb0*/  ISETP.GE.U32.AND P0, PT, R2, R13, PT ;  /* 0x0000000d0200720c */ /* 0x000fe40003f06070 */
[----:B------:R-:W-:Y:S02]  /*1ec0*/  LOP3.LUT R56, R56, 0x1f, RZ, 0xc0, !PT ;  /* 0x0000001f38387812 */ /* 0x000fe400078ec0ff */
[----:B------:R-:W-:Y:S02]  /*1ed0*/  LEA.HI.X R42, R9, R42, R10, 0x2, P1 ;  /* 0x0000002a092a7211 */ /* 0x000fe400008f140a */
[----:B------:R-:W-:-:S02]  /*1ee0*/  ISETP.LT.U32.AND P0, PT, R56, R15, !P0 ;  /* 0x0000000f3800720c */ /* 0x000fc40004701070 */
[----:B------:R-:W-:-:S11]  /*1ef0*/  IADD3 R2, P1, R56, R43, RZ ;  /* 0x0000002b38027210 */ /* 0x000fd60007f3e0ff */
[C---:B------:R-:W-:Y:S01]  /*1f00*/  @P0 IMAD.SHL.U32 R3, R30.reuse, 0x2, RZ ;  /* 0x000000021e030824 */ /* 0x040fe200078e00ff */
[----:B0-----:R-:W-:Y:S01]  /*1f10*/  @P0 SHF.L.U64.HI R25, R30, 0x1, R31 ;  /* 0x000000011e190819 */ /* 0x001fe2000001021f */
[----:B------:R-:W-:-:S03]  /*1f20*/  @!P0 IMAD.MOV.U32 R27, RZ, RZ, RZ ;  /* 0x000000ffff1b8224 */ /* 0x000fc600078e00ff */
[----:B------:R-:W-:Y:S02]  /*1f30*/  @P0 LOP3.LUT R3, R3, 0xfffffffc, RZ, 0xc0, !PT ;  /* 0xfffffffc03030812 */ /* 0x000fe400078ec0ff */
[----:B------:R-:W-:Y:S02]  /*1f40*/  @P0 LOP3.LUT R25, R25, 0x3fffffff, RZ, 0xc0, !PT ;  /* 0x3fffffff19190812 */ /* 0x000fe400078ec0ff */
[----:B------:R-:W-:Y:S01]  /*1f50*/  @P0 IADD3 R24, P2, R3, R2, RZ ;  /* 0x0000000203180210 */ /* 0x000fe20007f5e0ff */
[----:B------:R-:W-:Y:S01]  /*1f60*/  IMAD.X R3, RZ, RZ, R42, P1 ;  /* 0x000000ffff037224 */ /* 0x000fe200008e062a */
[----:B------:R-:W-:-:S03]  /*1f70*/  ISETP.GE.U32.AND P1, PT, R38, R13, PT ;  /* 0x0000000d2600720c */ /* 0x000fc60003f26070 */
[----:B------:R-:W-:-:S05]  /*1f80*/  @P0 IMAD.X R25, R25, 0x1, R3, P2 ;  /* 0x0000000119190824 */ /* 0x000fca00010e0603 */
[C---:B------:R-:W-:Y:S01]  /*1f90*/  @P0 SHF.L.U64.HI R38, R24.reuse, 0x2, R25 ;  /* 0x0000000218260819 */ /* 0x040fe20000010219 */
[----:B------:R-:W-:-:S05]  /*1fa0*/  @P0 IMAD.SHL.U32 R24, R24, 0x4, RZ ;  /* 0x0000000418180824 */ /* 0x000fca00078e00ff */
[----:B------:R-:W-:-:S05]  /*1fb0*/  @P0 IADD3 R22, P2, R24, R16, RZ ;  /* 0x0000001018160210 */ /* 0x000fca0007f5e0ff */
[----:B------:R-:W-:Y:S02]  /*1fc0*/  @P0 IMAD.X R23, R38, 0x1, R19, P2 ;  /* 0x0000000126170824 */ /* 0x000fe400010e0613 */
[----:B------:R-:W-:-:S03]  /*1fd0*/  @P0 IMAD.WIDE.U32 R60, R9, 0x5, R2 ;  /* 0x00000005093c0825 */ /* 0x000fc600078e0002 */
[----:B------:R0:W2:Y:S01]  /*1fe0*/  @P0 LDG.E R27, desc[UR6][R22.64] ;  /* 0x00000006161b0981 */ /* 0x0000a2000c1e1900 */
[----:B------:R-:W-:Y:S02]  /*1ff0*/  @P0 IADD3 R24, P2, R24, R17, RZ ;  /* 0x0000001118180210 */ /* 0x000fe40007f5e0ff */
[----:B------:R-:W-:-:S03]  /*2000*/  LOP3.LUT R48, R48, 0xff, RZ, 0xc0, !PT ;  /* 0x000000ff30307812 */ /* 0x000fc600078ec0ff */
[----:B------:R-:W-:Y:S01]  /*2010*/  @P0 IMAD.X R25, R38, 0x1, R21, P2 ;  /* 0x0000000126190824 */ /* 0x000fe200010e0615 */
[----:B------:R-:W-:Y:S01]  /*2020*/  FMNMX R58, |R49|, R58, !PT ;  /* 0x0000003a313a7209 */ /* 0x000fe20007800200 */
[----:B------:R-:W-:Y:S02]  /*2030*/  @!P0 IMAD.MOV.U32 R38, RZ, RZ, RZ ;  /* 0x000000ffff268224 */ /* 0x000fe400078e00ff */
[----:B0-----:R-:W-:-:S04]  /*2040*/  @P0 IMAD R23, R10, 0x5, RZ ;  /* 0x000000050a170824 */ /* 0x001fc800078e02ff */
[----:B------:R-:W-:Y:S01]  /*2050*/  @P0 IMAD.IADD R61, R23, 0x1, R61 ;  /* 0x00000001173d0824 */ /* 0x000fe200078e023d */
[----:B------:R-:W-:Y:S01]  /*2060*/  LOP3.LUT R23, R54, 0xffff, RZ, 0xc0, !PT ;  /* 0x0000ffff36177812 */ /* 0x000fe200078ec0ff */
[----:B------:R-:W3:Y:S03]  /*2070*/  @P0 LDG.E R38, desc[UR6][R24.64] ;  /* 0x0000000618260981 */ /* 0x000ee6000c1e1900 */
[C---:B------:R-:W-:Y:S01]  /*2080*/  @P0 SHF.L.U64.HI R61, R60.reuse, 0x2, R61 ;  /* 0x000000023c3d0819 */ /* 0x040fe2000001023d */
[----:B------:R-:W-:Y:S01]  /*2090*/  @P0 IMAD.SHL.U32 R60, R60, 0x4, RZ ;  /* 0x000000043c3c0824 */ /* 0x000fe200078e00ff */
[----:B------:R-:W-:-:S04]  /*20a0*/  PRMT R54, R23, 0x7604, R48 ;  /* 0x0000760417367816 */ /* 0x000fc80000000030 */
[----:B------:R-:W-:Y:S02]  /*20b0*/  @P0 IADD3 R48, P2, R60, R16, RZ ;  /* 0x000000103c300210 */ /* 0x000fe40007f5e0ff */
[----:B------:R-:W-:-:S03]  /*20c0*/  @!P0 CS2R R24, SRZ ;  /* 0x0000000000188805 */ /* 0x000fc6000001ff00 */
[----:B------:R-:W-:Y:S01]  /*20d0*/  @P0 IMAD.X R49, R61, 0x1, R19, P2 ;  /* 0x000000013d310824 */ /* 0x000fe200010e0613 */
[----:B------:R-:W-:Y:S01]  /*20e0*/  @P0 IADD3 R22, P2, R60, R17, RZ ;  /* 0x000000113c160210 */ /* 0x000fe20007f5e0ff */
[----:B------:R-:W-:Y:S01]  /*20f0*/  @P0 IMAD.MOV.U32 R60, RZ, RZ, R2 ;  /* 0x000000ffff3c0224 */ /* 0x000fe200078e0002 */
[----:B------:R-:W-:Y:S02]  /*2100*/  FMNMX R58, |R53|, R58, !PT ;  /* 0x0000003a353a7209 */ /* 0x000fe40007800200 */
[----:B------:R-:W4:Y:S01]  /*2110*/  @P0 LDG.E R24, desc[UR6][R48.64] ;  /* 0x0000000630180981 */ /* 0x000f22000c1e1900 */
[----:B------:R-:W-:Y:S02]  /*2120*/  @P0 IMAD.X R23, R61, 0x1, R21, P2 ;  /* 0x000000013d170824 */ /* 0x000fe400010e0615 */
[----:B------:R-:W-:-:S03]  /*2130*/  @P0 IMAD.MOV.U32 R61, RZ, RZ, R3 ;  /* 0x000000ffff3d0224 */ /* 0x000fc600078e0003 */
[----:B------:R0:W4:Y:S01]  /*2140*/  @P0 LDG.E R25, desc[UR6][R22.64] ;  /* 0x0000000616190981 */ /* 0x000122000c1e1900 */
[----:B------:R-:W-:Y:S01]  /*2150*/  @P0 IMAD.WIDE.U32 R60, R9, 0x6, R60 ;  /* 0x00000006093c0825 */ /* 0x000fe200078e003c */
[----:B------:R-:W-:-:S03]  /*2160*/  LOP3.LUT R50, R50, 0xffff, RZ, 0xc0, !PT ;  /* 0x0000ffff32327812 */ /* 0x000fc600078ec0ff */
[----:B------:R-:W-:Y:S02]  /*2170*/  @!P0 IMAD.MOV.U32 R53, RZ, RZ, RZ ;  /* 0x000000ffff358224 */ /* 0x000fe400078e00ff */
[----:B------:R-:W-:Y:S02]  /*2180*/  IMAD.U32 R55, R55, 0x10000, RZ ;  /* 0x0001000037377824 */ /* 0x000fe400078e00ff */
[----:B0-----:R-:W-:Y:S02]  /*2190*/  @P0 IMAD R23, R10, 0x6, RZ ;  /* 0x000000060a170824 */ /* 0x001fe400078e02ff */
[----:B------:R-:W-:Y:S01]  /*21a0*/  @P0 IMAD.MOV.U32 R48, RZ, RZ, R2 ;  /* 0x000000ffff300224 */ /* 0x000fe200078e0002 */
[----:B------:R-:W-:Y:S01]  /*21b0*/  FMNMX R58, |R51|, R58, !PT ;  /* 0x0000003a333a7209 */ /* 0x000fe20007800200 */
[----:B------:R-:W-:Y:S01]  /*21c0*/  @P0 IMAD.IADD R61, R23, 0x1, R61 ;  /* 0x00000001173d0824 */ /* 0x000fe200078e023d */
[----:B------:R-:W-:Y:S01]  /*21d0*/  LOP3.LUT R50, R50, 0xff0000, R55, 0xf8, !PT ;  /* 0x00ff000032327812 */ /* 0x000fe200078ef837 */
[----:B------:R-:W-:-:S03]  /*21e0*/  @P0 IMAD.MOV.U32 R49, RZ, RZ, R3 ;  /* 0x000000ffff310224 */ /* 0x000fc600078e0003 */
[C---:B------:R-:W-:Y:S01]  /*21f0*/  @P0 SHF.L.U64.HI R61, R60.reuse, 0x2, R61 ;  /* 0x000000023c3d0819 */ /* 0x040fe2000001023d */
[----:B------:R-:W-:Y:S02]  /*2200*/  @P0 IMAD.SHL.U32 R60, R60, 0x4, RZ ;  /* 0x000000043c3c0824 */ /* 0x000fe400078e00ff */
[----:B------:R-:W-:-:S03]  /*2210*/  @P0 IMAD.WIDE.U32 R48, R9, 0x7, R48 ;  /* 0x0000000709300825 */ /* 0x000fc600078e0030 */
[----:B------:R-:W-:Y:S01]  /*2220*/  @P0 IADD3 R22, P2, R60, R16, RZ ;  /* 0x000000103c160210 */ /* 0x000fe20007f5e0ff */
[----:B------:R-:W-:-:S04]  /*2230*/  @P0 IMAD R51, R10, 0x7, RZ ;  /* 0x000000070a330824 */ /* 0x000fc800078e02ff */
[----:B------:R-:W-:Y:S02]  /*2240*/  @P0 IMAD.IADD R49, R51, 0x1, R49 ;  /* 0x0000000133310824 */ /* 0x000fe400078e0231 */
[C---:B------:R-:W-:Y:S01]  /*2250*/  @P0 IMAD.X R23, R61.reuse, 0x1, R19, P2 ;  /* 0x000000013d170824 */ /* 0x040fe200010e0613 */
[----:B------:R-:W-:Y:S01]  /*2260*/  @P0 IADD3 R60, P2, R60, R17, RZ ;  /* 0x000000113c3c0210 */ /* 0x000fe20007f5e0ff */
[----:B------:R-:W-:Y:S01]  /*2270*/  @!P0 IMAD.MOV.U32 R51, RZ, RZ, RZ ;  /* 0x000000ffff338224 */ /* 0x000fe200078e00ff */
[C---:B------:R-:W-:Y:S01]  /*2280*/  @P0 SHF.L.U64.HI R49, R48.reuse, 0x2, R49 ;  /* 0x0000000230310819 */ /* 0x040fe20000010231 */
[----:B------:R-:W-:Y:S01]  /*2290*/  @P0 IMAD.SHL.U32 R48, R48, 0x4, RZ ;  /* 0x0000000430300824 */ /* 0x000fe200078e00ff */
[----:B------:R0:W4:Y:S01]  /*22a0*/  @P0 LDG.E R53, desc[UR6][R22.64] ;  /* 0x0000000616350981 */ /* 0x000122000c1e1900 */
[----:B------:R-:W-:-:S05]  /*22b0*/  @P0 IMAD.X R61, R61, 0x1, R21, P2 ;  /* 0x000000013d3d0824 */ /* 0x000fca00010e0615 */
[----:B------:R1:W4:Y:S01]  /*22c0*/  @P0 LDG.E R51, desc[UR6][R60.64] ;  /* 0x000000063c330981 */ /* 0x000322000c1e1900 */
[C---:B------:R-:W-:Y:S02]  /*22d0*/  @P0 IADD3 R16, P2, R48.reuse, R16, RZ ;  /* 0x0000001030100210 */ /* 0x040fe40007f5e0ff */
[----:B0-----:R-:W-:-:S05]  /*22e0*/  @P0 IADD3 R22, P3, R48, R17, RZ ;  /* 0x0000001130160210 */ /* 0x001fca0007f7e0ff */
[C---:B------:R-:W-:Y:S02]  /*22f0*/  @P0 IMAD.X R23, R49.reuse, 0x1, R21, P3 ;  /* 0x0000000131170824 */ /* 0x040fe400018e0615 */
[----:B------:R-:W-:Y:S02]  /*2300*/  @!P0 IMAD.MOV.U32 R21, RZ, RZ, RZ ;  /* 0x000000ffff158224 */ /* 0x000fe400078e00ff */
[----:B------:R-:W-:Y:S02]  /*2310*/  @P0 IMAD.X R17, R49, 0x1, R19, P2 ;  /* 0x0000000131110824 */ /* 0x000fe400010e0613 */
[----:B------:R-:W-:Y:S02]  /*2320*/  @!P0 IMAD.MOV.U32 R19, RZ, RZ, RZ ;  /* 0x000000ffff138224 */ /* 0x000fe400078e00ff */
[----:B------:R0:W4:Y:S04]  /*2330*/  @P0 LDG.E R21, desc[UR6][R22.64] ;  /* 0x0000000616150981 */ /* 0x000128000c1e1900 */
[----:B------:R0:W4:Y:S01]  /*2340*/  @P0 LDG.E R19, desc[UR6][R16.64] ;  /* 0x0000000610130981 */ /* 0x000122000c1e1900 */
[----:B------:R-:W-:Y:S01]  /*2350*/  IMAD R7, R7, UR4, RZ ;  /* 0x0000000407077c24 */ /* 0x000fe2000f8e02ff */
[----:B------:R-:W-:Y:S01]  /*2360*/  ISETP.GE.U32.AND P3, PT, R12, R15, PT ;  /* 0x0000000f0c00720c */ /* 0x000fe20003f66070 */
[C---:B------:R-:W-:Y:S01]  /*2370*/  IMAD.WIDE.U32 R48, R8.reuse, UR4, RZ ;  /* 0x0000000408307c25 */ /* 0x040fe2000f8e00ff */
[----:B------:R-:W-:Y:S01]  /*2380*/  FMNMX R58, |R59|, R58, !PT ;  /* 0x0000003a3b3a7209 */ /* 0x000fe20007800200 */
[----:B------:R-:W-:Y:S02]  /*2390*/  BSSY B0, `(.L_x_31631) ;  /* 0x00000ab000007945 */ /* 0x000fe40003800000 */
[----:B------:R-:W-:Y:S01]  /*23a0*/  IMAD R7, R8, UR5, R7 ;  /* 0x0000000508077c24 */ /* 0x000fe2000f8e0207 */
[----:B------:R-:W-:Y:S01]  /*23b0*/  IADD3 R8, P0, R30, 0x3f, RZ ;  /* 0x0000003f1e087810 */ /* 0x000fe20007f1e0ff */
[----:B------:R-:W-:Y:S01]  /*23c0*/  IMAD.U32 R36, R36, 0x10000, RZ ;  /* 0x0001000024247824 */ /* 0x000fe200078e00ff */
[----:B------:R-:W-:Y:S01]  /*23d0*/  FMNMX R57, |R57|, R58, !PT ;  /* 0x0000003a39397209 */ /* 0x000fe20007800200 */
[----:B------:R-:W-:-:S02]  /*23e0*/  IMAD.IADD R49, R49, 0x1, R7 ;  /* 0x0000000131317824 */ /* 0x000fc400078e0207 */
[----:B------:R-:W-:Y:S02]  /*23f0*/  IMAD.X R55, RZ, RZ, R31, P0 ;  /* 0x000000ffff377224 */ /* 0x000fe400000e061f */
[C---:B------:R-:W-:Y:S01]  /*2400*/  IMAD.SHL.U32 R7, R48.reuse, 0x2, RZ ;  /* 0x0000000230077824 */ /* 0x040fe200078e00ff */
[----:B------:R-:W-:Y:S01]  /*2410*/  SHF.L.U64.HI R49, R48, 0x1, R49 ;  /* 0x0000000130317819 */ /* 0x000fe20000010231 */
[----:B-1---5:R-:W-:Y:S01]  /*2420*/  IMAD.U32 R61, R34, 0x10000, RZ ;  /* 0x00010000223d7824 */ /* 0x022fe200078e00ff */
[--C-:B0-----:R-:W-:Y:S02]  /*2430*/  SHF.R.U32.HI R23, RZ, 0x6, R55.reuse ;  /* 0x00000006ff177819 */ /* 0x101fe40000011637 */
[----:B------:R-:W-:Y:S02]  /*2440*/  SHF.R.U64 R55, R8, 0x6, R55 ;  /* 0x0000000608377819 */ /* 0x000fe40000001237 */
[----:B------:R-:W-:Y:S01]  /*2450*/  LEA R7, P0, R28, R7, 0x2 ;  /* 0x000000071c077211 */ /* 0x000fe200078010ff */
[----:B------:R-:W-:Y:S01]  /*2460*/  IMAD R17, R23, R28, RZ ;  /* 0x0000001c17117224 */ /* 0x000fe200078e02ff */
[----:B------:R-:W-:-:S03]  /*2470*/  SHF.R.U32.HI R8, RZ, 0x3, R5 ;  /* 0x00000003ff087819 */ /* 0x000fc60000011605 */
[----:B------:R-:W-:Y:S02]  /*2480*/  IMAD R23, R29, R55, R17 ;  /* 0x000000371d177224 */ /* 0x000fe400078e0211 */
[----:B------:R-:W-:Y:S01]  /*2490*/  IMAD.WIDE.U32 R16, R55, R28, RZ ;  /* 0x0000001c37107225 */ /* 0x000fe200078e00ff */
[----:B------:R-:W-:Y:S02]  /*24a0*/  LEA.HI.X R28, R28, R49, R29, 0x2, P0 ;  /* 0x000000311c1c7211 */ /* 0x000fe400000f141d */
[----:B------:R-:W-:Y:S01]  /*24b0*/  LOP3.LUT R29, R8, 0x1c, RZ, 0xc0, !PT ;  /* 0x0000001c081d7812 */ /* 0x000fe200078ec0ff */
[----:B------:R-:W-:Y:S01]  /*24c0*/  IMAD.IADD R17, R17, 0x1, R23 ;  /* 0x0000000111117824 */ /* 0x000fe200078e0217 */
[----:B------:R-:W-:Y:S02]  /*24d0*/  LEA R22, P0, R16, R9, 0x5 ;  /* 0x0000000910167211 */ /* 0x000fe400078028ff */
[----:B------:R-:W-:Y:S02]  /*24e0*/  PRMT R55, R4, 0x7632, R55 ;  /* 0x0000763204377816 */ /* 0x000fe40000000037 */
[----:B------:R-:W-:-:S02]  /*24f0*/  LEA.HI.X R48, R16, R10, R17, 0x5, P0 ;  /* 0x0000000a10307211 */ /* 0x000fc400000f2c11 */
[----:B------:R-:W-:Y:S01]  /*2500*/  LOP3.LUT R16, R29, 0x3, RZ, 0xfc, !PT ;  /* 0x000000031d107812 */ /* 0x000fe200078efcff */
[----:B------:R-:W-:Y:S01]  /*2510*/  IMAD.U32 R55, R55, 0x10000, RZ ;  /* 0x0001000037377824 */ /* 0x000fe200078e00ff */
[----:B------:R-:W-:Y:S02]  /*2520*/  LOP3.LUT R17, R54, 0xffff, RZ, 0xc0, !PT ;  /* 0x0000ffff36117812 */ /* 0x000fe400078ec0ff */
[----:B------:R-:W-:Y:S02]  /*2530*/  ISETP.GE.U32.AND P2, PT, R16, R13, PT ;  /* 0x0000000d1000720c */ /* 0x000fe40003f46070 */
[-C--:B------:R-:W-:Y:S02]  /*2540*/  ISETP.GE.U32.OR P0, PT, R40, R15.reuse, P1 ;  /* 0x0000000f2800720c */ /* 0x080fe40000f06470 */
[----:B------:R-:W-:Y:S02]  /*2550*/  ISETP.GE.U32.OR P1, PT, R56, R15, P2 ;  /* 0x0000000f3800720c */ /* 0x000fe40001726470 */
[----:B------:R-:W-:Y:S01]  /*2560*/  LOP3.LUT R15, R17, 0xff0000, R36, 0xf8, !PT ;  /* 0x00ff0000110f7812 */ /* 0x000fe200078ef824 */
[----:B------:R-:W-:Y:S01]  /*2570*/  IMAD.U32 R17, R33, 0x10000, RZ ;  /* 0x0001000021117824 */ /* 0x000fe200078e00ff */
[----:B------:R-:W-:-:S02]  /*2580*/  IADD3 R16, P2, R40, R43, RZ ;  /* 0x0000002b28107210 */ /* 0x000fc40007f5e0ff */
[----:B------:R-:W-:Y:S01]  /*2590*/  LOP3.LUT R49, RZ, R22, RZ, 0x33, !PT ;  /* 0x00000016ff317212 */ /* 0x000fe200078e33ff */
[----:B------:R-:W-:Y:S01]  /*25a0*/  IMAD.U32 R22, R45, 0x10000, RZ ;  /* 0x000100002d167824 */ /* 0x000fe200078e00ff */
[----:B------:R-:W-:Y:S01]  /*25b0*/  FSET.BF.GT.AND R23, R17, RZ, PT ;  /* 0x000000ff1117720a */ /* 0x000fe20003804000 */
[----:B------:R-:W-:Y:S01]  /*25c0*/  IMAD.X R17, RZ, RZ, R42, P2 ;  /* 0x000000ffff117224 */ /* 0x000fe200010e062a */
[----:B------:R-:W-:Y:S02]  /*25d0*/  PRMT R45, R45, 0x7632, R45 ;  /* 0x000076322d2d7816 */ /* 0x000fe4000000002d */
[----:B------:R-:W-:Y:S01]  /*25e0*/  LEA R36, P4, R26, R49, 0x5 ;  /* 0x000000311a247211 */ /* 0x000fe200078828ff */
[----:B------:R-:W-:Y:S01]  /*25f0*/  FMUL R42, R22, R23 ;  /* 0x00000017162a7220 */ /* 0x000fe20000400000 */
[----:B------:R-:W-:Y:S01]  /*2600*/  IMAD.U32 R23, R47, 0x10000, RZ ;  /* 0x000100002f177824 */ /* 0x000fe200078e00ff */
[----:B------:R-:W-:Y:S01]  /*2610*/  @!P0 IADD3 R26, P2, R16, R9, RZ ;  /* 0x00000009101a8210 */ /* 0x000fe20007f5e0ff */
[----:B------:R-:W-:Y:S01]  /*2620*/  IMAD.U32 R43, R45, 0x10000, RZ ;  /* 0x000100002d2b7824 */ /* 0x000fe200078e00ff */
[----:B------:R-:W-:Y:S01]  /*2630*/  PRMT R33, R33, 0x7632, R33 ;  /* 0x0000763221217816 */ /* 0x000fe20000000021 */
[----:B------:R-:W-:Y:S01]  /*2640*/  IMAD.U32 R45, R32, 0x10000, RZ ;  /* 0x00010000202d7824 */ /* 0x000fe200078e00ff */
[----:B------:R-:W-:Y:S01]  /*2650*/  FSET.BF.GT.AND R58, R23, RZ, PT ;  /* 0x000000ff173a720a */ /* 0x000fe20003804000 */
[----:B------:R-:W-:Y:S01]  /*2660*/  @!P0 IMAD.X R49, R17, 0x1, R10, P2 ;  /* 0x0000000111318824 */ /* 0x000fe200010e060a */
[C---:B------:R-:W-:Y:S01]  /*2670*/  @!P0 LEA R22, P2, R26.reuse, R39, 0x1 ;  /* 0x000000271a168211 */ /* 0x040fe200078408ff */
[----:B------:R-:W-:Y:S01]  /*2680*/  IMAD.U32 R33, R33, 0x10000, RZ ;  /* 0x0001000021217824 */ /* 0x000fe200078e00ff */
[----:B------:R-:W-:Y:S01]  /*2690*/  PRMT R47, R47, 0x7632, R47 ;  /* 0x000076322f2f7816 */ /* 0x000fe2000000002f */
[----:B------:R-:W-:Y:S01]  /*26a0*/  FMUL R45, R45, R58 ;  /* 0x0000003a2d2d7220 */ /* 0x000fe20000400000 */
[----:B------:R-:W-:Y:S01]  /*26b0*/  @!P0 LEA.HI.X R23, R26, R41, R49, 0x1, P2 ;  /* 0x000000291a178211 */ /* 0x000fe200010f0c31 */
[-C--:B------:R-:W-:Y:S01]  /*26c0*/  FMUL R49, R42, R18.reuse ;  /* 0x000000122a317220 */ /* 0x080fe20000400000 */
[----:B------:R-:W-:Y:S01]  /*26d0*/  FSET.BF.GT.AND R54, R33, RZ, PT ;  /* 0x000000ff2136720a */ /* 0x000fe20003804000 */
[----:B------:R-:W-:Y:S01]  /*26e0*/  FMUL R59, R45, R18 ;  /* 0x000000122d3b7220 */ /* 0x000fe20000400000 */
[----:B------:R-:W-:Y:S01]  /*26f0*/  LOP3.LUT R33, R52, 0xffff, RZ, 0xc0, !PT ;  /* 0x0000ffff34217812 */ /* 0x000fe200078ec0ff */
[----:B------:R-:W-:Y:S01]  /*2700*/  IMAD.U32 R47, R47, 0x10000, RZ ;  /* 0x000100002f2f7824 */ /* 0x000fe200078e00ff */
[----:B------:R-:W-:Y:S01]  /*2710*/  F2FP.SATFINITE.E4M3.F32.PACK_AB_MERGE_C R49, RZ, R49, RZ ;  /* 0x00000031ff31723e */ /* 0x000fe200048070ff */
[----:B------:R-:W-:Y:S01]  /*2720*/  FMUL R43, R43, R54 ;  /* 0x000000362b2b7220 */ /* 0x000fe20000400000 */
[----:B------:R-:W-:Y:S01]  /*2730*/  F2FP.SATFINITE.E4M3.F32.PACK_AB_MERGE_C R59, RZ, R59, RZ ;  /* 0x0000003bff3b723e */ /* 0x000fe200048070ff */
[----:B------:R-:W-:Y:S01]  /*2740*/  IMAD R50, R33, 0x1000000, R50 ;  /* 0x0100000021327824 */ /* 0x000fe200078e0232 */
[----:B------:R-:W-:-:S02]  /*2750*/  FMNMX R26, R57, |R42|, !PT ;  /* 0x4000002a391a7209 */ /* 0x000fc40007800000 */
[----:B------:R-:W-:Y:S02]  /*2760*/  PRMT R32, R32, 0x7632, R32 ;  /* 0x0000763220207816 */ /* 0x000fe40000000020 */
[----:B------:R-:W-:Y:S02]  /*2770*/  LOP3.LUT R33, R49, 0xff, RZ, 0xc0, !PT ;  /* 0x000000ff31217812 */ /* 0x000fe400078ec0ff */
[----:B------:R-:W-:Y:S01]  /*2780*/  LOP3.LUT R42, R59, 0xffff, RZ, 0xc0, !PT ;  /* 0x0000ffff3b2a7812 */ /* 0x000fe200078ec0ff */
[----:B------:R-:W-:Y:S01]  /*2790*/  IMAD.U32 R32, R32, 0x10000, RZ ;  /* 0x0001000020207824 */ /* 0x000fe200078e00ff */
[----:B------:R-:W-:Y:S02]  /*27a0*/  FSET.BF.GT.AND R47, R47, RZ, PT ;  /* 0x000000ff2f2f720a */ /* 0x000fe40003804000 */
[----:B------:R-:W-:Y:S01]  /*27b0*/  PRMT R33, R42, 0x7604, R33 ;  /* 0x000076042a217816 */ /* 0x000fe20000000021 */
[C---:B------:R-:W-:Y:S01]  /*27c0*/  FMUL R42, R43.reuse, R18 ;  /* 0x000000122b2a7220 */ /* 0x040fe20000400000 */
[----:B------:R-:W-:Y:S01]  /*27d0*/  FMNMX R26, |R43|, R26, !PT ;  /* 0x0000001a2b1a7209 */ /* 0x000fe20007800200 */
[----:B------:R-:W-:Y:S01]  /*27e0*/  IMAD.U32 R43, R4, 0x10000, RZ ;  /* 0x00010000042b7824 */ /* 0x000fe200078e00ff */
[C---:B------:R-:W-:Y:S01]  /*27f0*/  PRMT R4, R0.reuse, 0x7632, R4 ;  /* 0x0000763200047816 */ /* 0x040fe20000000004 */
[----:B------:R-:W-:-:S02]  /*2800*/  IMAD.U32 R0, R0, 0x10000, RZ ;  /* 0x0001000000007824 */ /* 0x000fc400078e00ff */
[----:B------:R-:W-:Y:S01]  /*2810*/  FMUL R47, R32, R47 ;  /* 0x0000002f202f7220 */ /* 0x000fe20000400000 */
[----:B------:R-:W-:Y:S02]  /*2820*/  LOP3.LUT R32, RZ, R48, RZ, 0x33, !PT ;  /* 0x00000030ff207212 */ /* 0x000fe400078e33ff */
[----:B------:R-:W-:Y:S01]  /*2830*/  F2FP.SATFINITE.E4M3.F32.PACK_AB_MERGE_C R48, RZ, R42, RZ ;  /* 0x0000002aff30723e */ /* 0x000fe200048070ff */
[----:B------:R-:W-:Y:S01]  /*2840*/  IMAD.U32 R42, R4, 0x10000, RZ ;  /* 0x00010000042a7824 */ /* 0x000fe200078e00ff */
[----:B------:R-:W-:Y:S01]  /*2850*/  FSET.BF.GT.AND R4, R0, RZ, PT ;  /* 0x000000ff0004720a */ /* 0x000fe20003804000 */
[----:B------:R-:W-:Y:S01]  /*2860*/  IMAD.X R32, RZ, RZ, R32, P4 ;  /* 0x000000ffff207224 */ /* 0x000fe200020e0620 */
[----:B------:R-:W-:Y:S01]  /*2870*/  FMNMX R26, |R45|, R26, !PT ;  /* 0x0000001a2d1a7209 */ /* 0x000fe20007800200 */
[----:B------:R-:W-:Y:S01]  /*2880*/  FMUL R45, R47, R18 ;  /* 0x000000122f2d7220 */ /* 0x000fe20000400000 */
[----:B------:R-:W-:Y:S01]  /*2890*/  FSET.BF.GT.AND R42, R42, RZ, PT ;  /* 0x000000ff2a2a720a */ /* 0x000fe20003804000 */
[----:B------:R-:W-:Y:S01]  /*28a0*/  FMUL R43, R43, R4 ;  /* 0x000000042b2b7220 */ /* 0x000fe20000400000 */
[----:B------:R-:W-:Y:S01]  /*28b0*/  ISETP.GT.U32.AND P2, PT, R36, -0x21, PT ;  /* 0xffffffdf2400780c */ /* 0x000fe20003f44070 */
[----:B------:R-:W-:Y:S01]  /*28c0*/  IMAD.U32 R4, R46, 0x10000, RZ ;  /* 0x000100002e047824 */ /* 0x000fe200078e00ff */
[----:B------:R-:W-:Y:S01]  /*28d0*/  FMNMX R26, |R47|, R26, !PT ;  /* 0x0000001a2f1a7209 */ /* 0x000fe20007800200 */
[----:B------:R-:W-:Y:S01]  /*28e0*/  FMUL R55, R55, R42 ;  /* 0x0000002a37377220 */ /* 0x000fe20000400000 */
[----:B------:R-:W-:-:S02]  /*28f0*/  LEA R2, P4, R9, R2, 0x2 ;  /* 0x0000000209027211 */ /* 0x000fc400078810ff */
[----:B------:R-:W-:Y:S02]  /*2900*/  ISETP.GT.U32.AND.EX P2, PT, R32, -0x1, PT, P2 ;  /* 0xffffffff2000780c */ /* 0x000fe40003f44120 */
[----:B------:R-:W-:Y:S02]  /*2910*/  PRMT R46, R46, 0x7632, R46 ;  /* 0x000076322e2e7816 */ /* 0x000fe4000000002e */
[----:B------:R-:W-:Y:S02]  /*2920*/  FMNMX R42, |R43|, R26, !PT ;  /* 0x0000001a2b2a7209 */ /* 0x000fe40007800200 */
[----:B------:R-:W-:Y:S01]  /*2930*/  FSET.BF.GT.AND R32, R4, RZ, PT ;  /* 0x000000ff0420720a */ /* 0x000fe20003804000 */
[----:B------:R-:W-:Y:S01]  /*2940*/  IMAD.U32 R46, R46, 0x10000, RZ ;  /* 0x000100002e2e7824 */ /* 0x000fe200078e00ff */
[----:B------:R-:W-:Y:S02]  /*2950*/  LEA.HI.X R3, R9, R3, R10, 0x2, P4 ;  /* 0x0000000309037211 */ /* 0x000fe400020f140a */
[----:B------:R-:W-:Y:S01]  /*2960*/  F2FP.SATFINITE.E4M3.F32.PACK_AB_MERGE_C R52, RZ, R45, RZ ;  /* 0x0000002dff34723e */ /* 0x000fe200048070ff */
[----:B------:R-:W-:Y:S01]  /*2970*/  FMUL R61, R61, R32 ;  /* 0x000000203d3d7220 */ /* 0x000fe20000400000 */
[----:B------:R-:W-:-:S02]  /*2980*/  @!P1 IADD3 R4, P4, R2, R9, RZ ;  /* 0x0000000902049210 */ /* 0x000fc40007f9e0ff */
[----:B------:R-:W-:Y:S01]  /*2990*/  PRMT R57, R34, 0x7632, R57 ;  /* 0x0000763222397816 */ /* 0x000fe20000000039 */
[----:B------:R-:W-:Y:S01]  /*29a0*/  FMUL R34, R43, R18 ;  /* 0x000000122b227220 */ /* 0x000fe20000400000 */
[C---:B------:R-:W-:Y:S01]  /*29b0*/  @!P0 PRMT R49, R48.reuse, 0x7604, R49 ;  /* 0x0000760430318816 */ /* 0x040fe20000000031 */
[----:B------:R-:W-:Y:S01]  /*29c0*/  @!P1 IMAD.X R32, R3, 0x1, R10, P4 ;  /* 0x0000000103209824 */ /* 0x000fe200020e060a */
[----:B------:R-:W-:Y:S01]  /*29d0*/  LOP3.LUT R45, R48, 0xff, RZ, 0xc0, !PT ;  /* 0x000000ff302d7812 */ /* 0x000fe200078ec0ff */
[----:B------:R-:W-:Y:S01]  /*29e0*/  IMAD.U32 R57, R57, 0x10000, RZ ;  /* 0x0001000039397824 */ /* 0x000fe200078e00ff */
[----:B------:R-:W-:Y:S02]  /*29f0*/  LOP3.LUT R48, R52, 0xffff, RZ, 0xc0, !PT ;  /* 0x0000ffff34307812 */ /* 0x000fe400078ec0ff */
[----:B------:R-:W-:Y:S02]  /*2a00*/  FSET.BF.GT.AND R46, R46, RZ, PT ;  /* 0x000000ff2e2e720a */ /* 0x000fe40003804000 */
[----:B------:R-:W-:-:S02]  /*2a10*/  PRMT R0, R48, 0x7604, R45 ;  /* 0x0000760430007816 */ /* 0x000fc4000000002d */
[----:B------:R-:W-:Y:S01]  /*2a20*/  F2FP.SATFINITE.E4M3.F32.PACK_AB_MERGE_C R34, RZ, R34, RZ ;  /* 0x00000022ff22723e */ /* 0x000fe200048070ff */
[----:B------:R-:W-:Y:S01]  /*2a30*/  FMUL R57, R57, R46 ;  /* 0x0000002e39397220 */ /* 0x000fe20000400000 */
[----:B------:R-:W-:Y:S02]  /*2a40*/  LOP3.LUT R46, R33, 0xffff, RZ, 0xc0, !PT ;  /* 0x0000ffff212e7812 */ /* 0x000fe400078ec0ff */
[----:B------:R-:W-:Y:S02]  /*2a50*/  @!P0 PRMT R59, R52, 0x7604, R59 ;  /* 0x00007604343b8816 */ /* 0x000fe4000000003b */
[----:B------:R-:W-:Y:S02]  /*2a60*/  FMNMX R42, |R55|, R42, !PT ;  /* 0x0000002a372a7209 */ /* 0x000fe40007800200 */
[C---:B--2---:R-:W-:Y:S01]  /*2a70*/  PRMT R43, R27.reuse, 0x7632, R43 ;  /* 0x000076321b2b7816 */ /* 0x044fe2000000002b */
[----:B------:R-:W-:-:S04]  /*2a80*/  IMAD.U32 R47, R27, 0x10000, RZ ;  /* 0x000100001b2f7824 */ /* 0x000fc800078e00ff */
[----:B------:R-:W-:Y:S01]  /*2a90*/  IMAD.U32 R43, R43, 0x10000, RZ ;  /* 0x000100002b2b7824 */ /* 0x000fe200078e00ff */
[C---:B---3--:R-:W-:Y:S01]  /*2aa0*/  PRMT R26, R38.reuse, 0x7632, R26 ;  /* 0x00007632261a7816 */ /* 0x048fe2000000001a */
[----:B------:R-:W-:-:S04]  /*2ab0*/  IMAD.U32 R38, R38, 0x10000, RZ ;  /* 0x0001000026267824 */ /* 0x000fc800078e00ff */
[----:B------:R-:W-:Y:S01]  /*2ac0*/  IMAD.U32 R27, R26, 0x10000, RZ ;  /* 0x000100001a1b7824 */ /* 0x000fe200078e00ff */
[----:B------:R-:W-:Y:S02]  /*2ad0*/  @!P1 LEA R26, P4, R4, R39, 0x1 ;  /* 0x00000027041a9211 */ /* 0x000fe400078808ff */
[----:B------:R-:W-:Y:S02]  /*2ae0*/  FSET.BF.GT.AND R38, R38, RZ, PT ;  /* 0x000000ff2626720a */ /* 0x000fe40003804000 */
[----:B------:R-:W-:Y:S02]  /*2af0*/  FSET.BF.GT.AND R48, R27, RZ, PT ;  /* 0x000000ff1b30720a */ /* 0x000fe40003804000 */
[----:B------:R-:W-:Y:S01]  /*2b00*/  @!P1 LEA.HI.X R27, R4, R41, R32, 0x1, P4 ;  /* 0x00000029041b9211 */ /* 0x000fe200020f0c20 */
[----:B------:R-:W-:Y:S01]  /*2b10*/  FMUL R47, R47, R38 ;  /* 0x000000262f2f7220 */ /* 0x000fe20000400000 */
[----:B------:R-:W-:Y:S01]  /*2b20*/  @!P0 LEA R32, P4, R16, R39, 0x1 ;  /* 0x0000002710208211 */ /* 0x000fe200078808ff */
[----:B------:R-:W-:-:S02]  /*2b30*/  IMAD.U32 R4, R34, 0x10000, RZ ;  /* 0x0001000022047824 */ /* 0x000fc400078e00ff */
[----:B------:R-:W-:Y:S01]  /*2b40*/  FMUL R45, R43, R48 ;  /* 0x000000302b2d7220 */ /* 0x000fe20000400000 */
[----:B------:R-:W-:Y:S01]  /*2b50*/  @!P0 LEA.HI.X R33, R16, R41, R17, 0x1, P4 ;  /* 0x0000002910218211 */ /* 0x000fe200020f0c11 */
[----:B----4-:R-:W-:Y:S01]  /*2b60*/  IMAD.U32 R43, R24, 0x10000, RZ ;  /* 0x00010000182b7824 */ /* 0x010fe200078e00ff */
[----:B------:R-:W-:Y:S02]  /*2b70*/  LOP3.LUT R4, R46, 0xff0000, R4, 0xf8, !PT ;  /* 0x00ff00002e047812 */ /* 0x000fe400078ef804 */
[----:B------:R-:W-:Y:S01]  /*2b80*/  PRMT R24, R24, 0x7632, R24 ;  /* 0x0000763218187816 */ /* 0x000fe20000000018 */
[----:B------:R0:W-:Y:S01]  /*2b90*/  @!P0 STG.E.U16 desc[UR6][R32.64], R49 ;  /* 0x0000003120008986 */ /* 0x0001e2000c101506 */
[C---:B------:R-:W-:Y:S01]  /*2ba0*/  IMAD.U32 R38, R25.reuse, 0x10000, RZ ;  /* 0x0001000019267824 */ /* 0x040fe200078e00ff */
[----:B------:R-:W-:Y:S02]  /*2bb0*/  PRMT R25, R25, 0x7632, R25 ;  /* 0x0000763219197816 */ /* 0x000fe40000000019 */
[----:B------:R1:W-:Y:S01]  /*2bc0*/  @!P0 STG.E.U16 desc[UR6][R22.64], R59 ;  /* 0x0000003b16008986 */ /* 0x0003e2000c101506 */
[----:B------:R-:W-:Y:S01]  /*2bd0*/  IMAD.U32 R24, R24, 0x10000, RZ ;  /* 0x0001000018187824 */ /* 0x000fe200078e00ff */
[----:B------:R-:W-:Y:S01]  /*2be0*/  FSET.BF.GT.AND R38, R38, RZ, PT ;  /* 0x000000ff2626720a */ /* 0x000fe20003804000 */
[----:B------:R-:W-:-:S04]  /*2bf0*/  IMAD.U32 R25, R25, 0x10000, RZ ;  /* 0x0001000019197824 */ /* 0x000fc800078e00ff */
[----:B------:R-:W-:Y:S01]  /*2c00*/  FMUL R43, R43, R38 ;  /* 0x000000262b2b7220 */ /* 0x000fe20000400000 */
[----:B------:R-:W-:Y:S02]  /*2c10*/  FSET.BF.GT.AND R25, R25, RZ, PT ;  /* 0x000000ff1919720a */ /* 0x000fe40003804000 */
[C---:B------:R-:W-:Y:S01]  /*2c20*/  PRMT R38, R53.reuse, 0x7632, R38 ;  /* 0x0000763235267816 */ /* 0x040fe20000000026 */
[----:B------:R-:W-:-:S04]  /*2c30*/  IMAD.U32 R53, R53, 0x10000, RZ ;  /* 0x0001000035357824 */ /* 0x000fc800078e00ff */
[----:B0-----:R-:W-:Y:S01]  /*2c40*/  IMAD.U32 R33, R38, 0x10000, RZ ;  /* 0x0001000026217824 */ /* 0x001fe200078e00ff */
[C---:B------:R-:W-:Y:S01]  /*2c50*/  PRMT R46, R51.reuse, 0x7632, R46 ;  /* 0x00007632332e7816 */ /* 0x040fe2000000002e */
[----:B------:R-:W-:-:S04]  /*2c60*/  IMAD.U32 R51, R51, 0x10000, RZ ;  /* 0x0001000033337824 */ /* 0x000fc800078e00ff */
[----:B------:R-:W-:Y:S01]  /*2c70*/  IMAD.U32 R46, R46, 0x10000, RZ ;  /* 0x000100002e2e7824 */ /* 0x000fe200078e00ff */
[----:B------:R-:W-:Y:S01]  /*2c80*/  FSET.BF.GT.AND R32, R51, RZ, PT ;  /* 0x000000ff3320720a */ /* 0x000fe20003804000 */
[----:B------:R-:W-:-:S03]  /*2c90*/  FMUL R51, R24, R25 ;  /* 0x0000001918337220 */ /* 0x000fc60000400000 */
[----:B------:R-:W-:Y:S01]  /*2ca0*/  FSET.BF.GT.AND R46, R46, RZ, PT ;  /* 0x000000ff2e2e720a */ /* 0x000fe20003804000 */
[----:B------:R-:W-:-:S04]  /*2cb0*/  FMUL R49, R53, R32 ;  /* 0x0000002035317220 */ /* 0x000fc80000400000 */
[----:B------:R-:W-:Y:S01]  /*2cc0*/  FMUL R33, R33, R46 ;  /* 0x0000002e21217220 */ /* 0x000fe20000400000 */
[C---:B------:R-:W-:Y:S01]  /*2cd0*/  IMAD.U32 R48, R21.reuse, 0x10000, RZ ;  /* 0x0001000015307824 */ /* 0x040fe200078e00ff */
[----:B------:R-:W-:Y:S01]  /*2ce0*/  PRMT R32, R21, 0x7632, R32 ;  /* 0x0000763215207816 */ /* 0x000fe20000000020 */
[----:B------:R-:W-:Y:S01]  /*2cf0*/  FMUL R21, R55, R18 ;  /* 0x0000001237157220 */ /* 0x000fe20000400000 */
[C---:B------:R-:W-:Y:S02]  /*2d00*/  IMAD.U32 R24, R19.reuse, 0x10000, RZ ;  /* 0x0001000013187824 */ /* 0x040fe400078e00ff */
[----:B------:R-:W-:Y:S01]  /*2d10*/  FSET.BF.GT.AND R25, R48, RZ, PT ;  /* 0x000000ff3019720a */ /* 0x000fe20003804000 */
[----:B------:R-:W-:Y:S01]  /*2d20*/  IMAD.U32 R38, R32, 0x10000, RZ ;  /* 0x0001000020267824 */ /* 0x000fe200078e00ff */
[----:B------:R-:W-:Y:S02]  /*2d30*/  PRMT R19, R19, 0x7632, R19 ;  /* 0x0000763213137816 */ /* 0x000fe40000000013 */
[C---:B------:R-:W-:Y:S01]  /*2d40*/  FMNMX R32, |R61|.reuse, R42, !PT ;  /* 0x0000002a3d207209 */ /* 0x040fe20007800200 */
[----:B------:R-:W-:Y:S01]  /*2d50*/  FMUL R53, R24, R25 ;  /* 0x0000001918357220 */ /* 0x000fe20000400000 */
[----:B------:R-:W-:Y:S01]  /*2d60*/  @!P1 LEA R24, P5, R2, R39, 0x1 ;  /* 0x0000002702189211 */ /* 0x000fe200078a08ff */
[----:B------:R-:W-:Y:S01]  /*2d70*/  FMUL R61, R61, R18 ;  /* 0x000000123d3d7220 */ /* 0x000fe20000400000 */
[----:B------:R-:W-:Y:S01]  /*2d80*/  IMAD.U32 R19, R19, 0x10000, RZ ;  /* 0x0001000013137824 */ /* 0x000fe200078e00ff */
[----:B------:R-:W-:-:S02]  /*2d90*/  FSET.BF.GT.AND R38, R38, RZ, PT ;  /* 0x000000ff2626720a */ /* 0x000fc40003804000 */
[----:B------:R-:W-:Y:S01]  /*2da0*/  F2FP.SATFINITE.E4M3.F32.PACK_AB_MERGE_C R21, RZ, R21, RZ ;  /* 0x00000015ff15723e */ /* 0x000fe200048070ff */
[----:B-1----:R-:W-:Y:S07]  /*2db0*/  @P0 BRA `(.L_x_31632) ;  /* 0x0000000000200947 */ /* 0x002fee0003800000 */
        /* <DEDUP_REMOVED lines=8> */
.L_x_31632:
[----:B------:R-:W-:Y:S05]  /*2e40*/  BSYNC B0 ;  /* 0x0000000000007941 */ /* 0x000fea0003800000 */
.L_x_31631:
[----:B------:R-:W-:Y:S01]  /*2e50*/  FMUL R19, R19, R38 ;  /* 0x0000002613137220 */ /* 0x000fe20000400000 */
[-C--:B------:R-:W-:Y:S01]  /*2e60*/  FMUL R34, R47, R18.reuse ;  /* 0x000000122f227220 */ /* 0x080fe20000400000 */
[-C--:B------:R-:W-:Y:S01]  /*2e70*/  FMUL R38, R43, R18.reuse ;  /* 0x000000122b267220 */ /* 0x080fe20000400000 */
[-C--:B0-----:R-:W-:Y:S01]  /*2e80*/  FMUL R55, R45, R18.reuse ;  /* 0x000000122d377220 */ /* 0x081fe20000400000 */
[-C--:B------:R-:W-:Y:S01]  /*2e90*/  FMUL R22, R51, R18.reuse ;  /* 0x0000001233167220 */ /* 0x080fe20000400000 */
[C---:B------:R-:W-:Y:S01]  /*2ea0*/  FMUL R42, R57.reuse, R18 ;  /* 0x00000012392a7220 */ /* 0x040fe20000400000 */
[----:B------:R-:W-:Y:S01]  /*2eb0*/  BSSY B0, `(.L_x_31633) ;  /* 0x0000011000007945 */ /* 0x000fe20003800000 */
[----:B------:R-:W-:Y:S02]  /*2ec0*/  FMNMX R32, |R57|, R32, !PT ;  /* 0x0000002039207209 */ /* 0x000fe40007800200 */
[----:B------:R-:W-:Y:S02]  /*2ed0*/  @!P1 LEA.HI.X R25, R2, R41, R3, 0x1, P5 ;  /* 0x0000002902199211 */ /* 0x000fe400028f0c03 */
[----:B------:R-:W-:-:S02]  /*2ee0*/  F2FP.SATFINITE.E4M3.F32.PACK_AB_MERGE_C R59, RZ, R61, RZ ;  /* 0x0000003dff3b723e */ /* 0x000fc400048070ff */
        /* <DEDUP_REMOVED lines=13> */
.L_x_31634:
[----:B------:R-:W-:Y:S05]  /*2fc0*/  BSYNC B0 ;  /* 0x0000000000007941 */ /* 0x000fea0003800000 */
.L_x_31633:
[----:B0-----:R-:W-:Y:S01]  /*2fd0*/  @!P1 PRMT R17, R55, 0x7604, R34 ;  /* 0x0000760437119816 */ /* 0x001fe20000000022 */
[-C--:B------:R-:W-:Y:S01]  /*2fe0*/  FMUL R22, R49, R18.reuse ;  /* 0x0000001231167220 */ /* 0x080fe20000400000 */
[----:B------:R-:W-:Y:S01]  /*2ff0*/  @!P1 PRMT R61, R57, 0x7604, R38 ;  /* 0x00007604393d9816 */ /* 0x000fe20000000026 */
[----:B------:R-:W-:Y:S01]  /*3000*/  FMUL R23, R33, R18 ;  /* 0x0000001221177220 */ /* 0x000fe20000400000 */
        /* <DEDUP_REMOVED lines=14> */
.L_x_31636:
[----:B------:R-:W-:Y:S05]  /*30f0*/  BSYNC B0 ;  /* 0x0000000000007941 */ /* 0x000fea0003800000 */
.L_x_31635:
[-C--:B-1----:R-:W-:Y:S01]  /*3100*/  FMUL R16, R53, R18.reuse ;  /* 0x0000001235107220 */ /* 0x082fe20000400000 */
[----:B0-----:R-:W-:Y:S01]  /*3110*/  FMUL R17, R19, R18 ;  /* 0x0000001213117220 */ /* 0x001fe20000400000 */
        /* <DEDUP_REMOVED lines=14> */
.L_x_31638:
[----:B------:R-:W-:Y:S05]  /*3200*/  BSYNC B0 ;  /* 0x0000000000007941 */ /* 0x000fea0003800000 */
.L_x_31637:
[----:B------:R-:W1:Y:S01]  /*3210*/  S2UR UR5, SR_CgaCtaId ;  /* 0x00000000000579c3 */ /* 0x000e620000008800 */
[----:B------:R-:W-:Y:S01]  /*3220*/  FMNMX R32, R32, |R47|, !PT ;  /* 0x4000002f20207209 */ /* 0x000fe20007800000 */
[----:B0-----:R-:W-:Y:S01]  /*3230*/  IMAD R17, R59, 0x1000000, R4 ;  /* 0x010000003b117824 */ /* 0x001fe200078e0204 */
[----:B------:R-:W-:Y:S01]  /*3240*/  LOP3.LUT R34, R34, 0xff, RZ, 0xc0, !PT ;  /* 0x000000ff22227812 */ /* 0x000fe200078ec0ff */
[----:B------:R-:W-:Y:S01]  /*3250*/  IMAD.SHL.U32 R6, R6, 0x20, RZ ;  /* 0x0000002006067824 */ /* 0x000fe200078e00ff */
[----:B------:R-:W-:Y:S01]  /*3260*/  LOP3.LUT R3, R38, 0xffff, RZ, 0xc0, !PT ;  /* 0x0000ffff26037812 */ /* 0x000fe200078ec0ff */
[----:B------:R-:W-:Y:S01]  /*3270*/  UMOV UR4, 0x400 ;  /* 0x0000040000047882 */ /* 0x000fe20000000000 */
[----:B------:R-:W-:Y:S01]  /*3280*/  LOP3.LUT R55, R55, 0xff, RZ, 0xc0, !PT ;  /* 0x000000ff37377812 */ /* 0x000fe200078ec0ff */
[----:B------:R-:W-:Y:S01]  /*3290*/  IMAD.U32 R22, R22, 0x10000, RZ ;  /* 0x0001000016167824 */ /* 0x000fe200078e00ff */
[----:B------:R-:W-:Y:S01]  /*32a0*/  LOP3.LUT R4, R57, 0xffff, RZ, 0xc0, !PT ;  /* 0x0000ffff39047812 */ /* 0x000fe200078ec0ff */
[----:B------:R-:W-:Y:S01]  /*32b0*/  UIADD3 UR4, UR4, 0x20, URZ ;  /* 0x0000002004047890 */ /* 0x000fe2000fffe03f */
[----:B------:R-:W-:Y:S01]  /*32c0*/  FMNMX R32, |R45|, R32, !PT ;  /* 0x000000202d207209 */ /* 0x000fe20007800200 */
[----:B------:R-:W-:Y:S01]  /*32d0*/  IMAD.U32 R23, R23, 0x10000, RZ ;  /* 0x0001000017177824 */ /* 0x000fe200078e00ff */
[----:B------:R-:W-:Y:S01]  /*32e0*/  PRMT R34, R3, 0x7604, R34 ;  /* 0x0000760403227816 */ /* 0x000fe20000000022 */
[----:B------:R-:W-:Y:S01]  /*32f0*/  ULDC.64 UR12, c[0x0][0x228] ;  /* 0x00008a00000c7ab9 */ /* 0x000fe20000000a00 */
[----:B------:R-:W-:Y:S01]  /*3300*/  PRMT R55, R4, 0x7604, R55 ;  /* 0x0000760404377816 */ /* 0x000fe20000000037 */
[----:B------:R-:W-:Y:S01]  /*3310*/  USHF.L.U64.HI UR8, UR9, 0x1, UR10 ;  /* 0x0000000109087899 */ /* 0x000fe2000801020a */
[----:B------:R-:W-:Y:S01]  /*3320*/  FMNMX R4, |R43|, R32, !PT ;  /* 0x000000202b047209 */ /* 0x000fe20007800200 */
[----:B------:R-:W-:Y:S01]  /*3330*/  BSSY B0, `(.L_x_31639) ;  /* 0x0000099000007945 */ /* 0x000fe20003800000 */
[----:B------:R-:W-:-:S02]  /*3340*/  LOP3.LUT R3, R6, 0xffffffe0, R5, 0xe2, !PT ;  /* 0xffffffe006037812 */ /* 0x000fc400078ee205 */
[----:B------:R-:W-:Y:S02]  /*3350*/  LOP3.LUT R9, R34, 0xffff, RZ, 0xc0, !PT ;  /* 0x0000ffff22097812 */ /* 0x000fe400078ec0ff */
[----:B------:R-:W-:Y:S01]  /*3360*/  LOP3.LUT R6, R55, 0xffff, RZ, 0xc0, !PT ;  /* 0x0000ffff37067812 */ /* 0x000fe200078ec0ff */
[----:B-1----:R-:W-:Y:S01]  /*3370*/  ULEA UR4, UR5, UR4, 0x18 ;  /* 0x0000000405047291 */ /* 0x002fe2000f8ec03f */
[----:B------:R-:W-:Y:S01]  /*3380*/  FMNMX R16, |R51|, R4, !PT ;  /* 0x0000000433107209 */ /* 0x000fe20007800200 */
[----:B------:R-:W-:Y:S01]  /*3390*/  IMAD R4, R3, 0x21, R14 ;  /* 0x0000002103047824 */ /* 0x000fe200078e020e */
[----:B------:R-:W-:Y:S01]  /*33a0*/  LOP3.LUT R22, R9, 0xff0000, R22, 0xf8, !PT ;  /* 0x00ff000009167812 */ /* 0x000fe200078ef816 */
[----:B------:R-:W-:Y:S01]  /*33b0*/  IMAD R9, R3, 0x21, R20 ;  /* 0x0000002103097824 */ /* 0x000fe200078e0214 */
[----:B------:R-:W-:Y:S01]  /*33c0*/  LOP3.LUT R2, R25, 0xff0000, R24, 0xf8, !PT ;  /* 0x00ff000019027812 */ /* 0x000fe200078ef818 */
[C---:B------:R-:W-:Y:S01]  /*33d0*/  IMAD R10, R3.reuse, 0x21, R56 ;  /* 0x00000021030a7824 */ /* 0x040fe200078e0238 */
[----:B------:R-:W-:Y:S01]  /*33e0*/  LOP3.LUT R26, R6, 0xff0000, R23, 0xf8, !PT ;  /* 0x00ff0000061a7812 */ /* 0x000fe200078ef817 */
[----:B------:R-:W-:Y:S01]  /*33f0*/  IMAD R6, R3, 0x21, R40 ;  /* 0x0000002103067824 */ /* 0x000fe200078e0228 */
[----:B------:R-:W-:Y:S01]  /*3400*/  LOP3.LUT R24, R37, 0xffff, RZ, 0xc0, !PT ;  /* 0x0000ffff25187812 */ /* 0x000fe200078ec0ff */
[----:B------:R-:W-:Y:S01]  /*3410*/  USHF.L.U32 UR5, UR9, 0x1, URZ ;  /* 0x0000000109057899 */ /* 0x000fe2000800063f */
[----:B------:R-:W-:-:S02]  /*3420*/  LOP3.LUT R21, R21, 0xffff, RZ, 0xc0, !PT ;  /* 0x0000ffff15157812 */ /* 0x000fc400078ec0ff */
[----:B------:R-:W-:Y:S01]  /*3430*/  FMNMX R14, |R49|, R16, !PT ;  /* 0x00000010310e7209 */ /* 0x000fe20007800200 */
[----:B------:R-:W-:Y:S01]  /*3440*/  IMAD R24, R24, 0x1000000, R15 ;  /* 0x0100000018187824 */ /* 0x000fe200078e020f */
[----:B------:R-:W-:Y:S01]  /*3450*/  LEA R4, R4, UR4, 0x2 ;  /* 0x0000000404047c11 */ /* 0x000fe2000f8e10ff */
[----:B------:R-:W-:Y:S01]  /*3460*/  IMAD R21, R21, 0x1000000, R22 ;  /* 0x0100000015157824 */ /* 0x000fe200078e0216 */
[----:B------:R-:W-:Y:S02]  /*3470*/  LEA R9, R9, UR4, 0x2 ;  /* 0x0000000409097c11 */ /* 0x000fe4000f8e10ff */
[----:B------:R-:W-:Y:S01]  /*3480*/  LOP3.LUT R25, R42, 0xffff, RZ, 0xc0, !PT ;  /* 0x0000ffff2a197812 */ /* 0x000fe200078ec0ff */
[----:B------:R0:W-:Y:S01]  /*3490*/  STS [R4], R44 ;  /* 0x0000002c04007388 */ /* 0x0001e20000000800 */
[----:B------:R-:W-:Y:S02]  /*34a0*/  LEA R6, R6, UR4, 0x2 ;  /* 0x0000000406067c11 */ /* 0x000fe4000f8e10ff */
[----:B------:R-:W-:Y:S01]  /*34b0*/  LEA R10, R10, UR4, 0x2 ;  /* 0x000000040a0a7c11 */ /* 0x000fe2000f8e10ff */
[----:B------:R0:W-:Y:S01]  /*34c0*/  STS [R9], R50 ;  /* 0x0000003209007388 */ /* 0x0001e20000000800 */
[----:B------:R-:W-:Y:S01]  /*34d0*/  FMNMX R14, |R33|, R14, !PT ;  /* 0x0000000e210e7209 */ /* 0x000fe20007800200 */
[----:B------:R-:W-:Y:S01]  /*34e0*/  IMAD R25, R25, 0x1000000, R2 ;  /* 0x0100000019197824 */ /* 0x000fe200078e0202 */
[----:B------:R-:W-:Y:S01]  /*34f0*/  SEL R15, R36, 0xffffffdf, P2 ;  /* 0xffffffdf240f7807 */ /* 0x000fe20001000000 */
[----:B------:R0:W-:Y:S01]  /*3500*/  STS [R6], R17 ;  /* 0x0000001106007388 */ /* 0x0001e20000000800 */
[----:B------:R-:W-:-:S02]  /*3510*/  LOP3.LUT R27, R0, 0xffff, RZ, 0xc0, !PT ;  /* 0x0000ffff001b7812 */ /* 0x000fc400078ec0ff */
[----:B------:R-:W-:Y:S01]  /*3520*/  LEA R0, P0, R7, UR12, 0x5 ;  /* 0x0000000c07007c11 */ /* 0x000fe2000f8028ff */
[----:B------:R0:W-:Y:S01]  /*3530*/  STS [R10], R21 ;  /* 0x000000150a007388 */ /* 0x0001e20000000800 */
[----:B------:R-:W-:Y:S01]  /*3540*/  FMNMX R2, |R53|, R14, !PT ;  /* 0x0000000e35027209 */ /* 0x000fe20007800200 */
[----:B------:R-:W-:Y:S01]  /*3550*/  IMAD R27, R27, 0x1000000, R26 ;  /* 0x010000001b1b7824 */ /* 0x000fe200078e021a */
[----:B------:R-:W-:Y:S02]  /*3560*/  LOP3.LUT R15, RZ, R15, RZ, 0x33, !PT ;  /* 0x0000000fff0f7212 */ /* 0x000fe400078e33ff */
[----:B------:R-:W-:Y:S02]  /*3570*/  SHF.R.U32.HI R14, RZ, 0x2, R5 ;  /* 0x00000002ff0e7819 */ /* 0x000fe40000011605 */
[----:B------:R-:W-:Y:S02]  /*3580*/  LEA.HI.X R28, R7, UR13, R28, 0x5, P0 ;  /* 0x0000000d071c7c11 */ /* 0x000fe400080f2c1c */
[----:B------:R-:W-:Y:S01]  /*3590*/  FMNMX R19, |R19|, R2, !PT ;  /* 0x0000000213137209 */ /* 0x000fe20007800200 */
[----:B------:R-:W-:Y:S01]  /*35a0*/  IMAD.IADD R2, R15, 0x1, -R12 ;  /* 0x000000010f027824 */ /* 0x000fe200078e0a0c */
        /* <DEDUP_REMOVED lines=20> */
.L_x_31643:
        /* <DEDUP_REMOVED lines=51> */
.L_x_31642:
[----:B------:R-:W-:Y:S05]  /*3a20*/  BSYNC B1 ;  /* 0x0000000000017941 */ /* 0x000fea0003800000 */
.L_x_31641:
        /* <DEDUP_REMOVED lines=15> */
.L_x_31645:
[----:B------:R-:W-:Y:S05]  /*3b20*/  BSYNC B1 ;  /* 0x0000000000017941 */ /* 0x000fea0003800000 */
.L_x_31644:
        /* <DEDUP_REMOVED lines=25> */
.L_x_31640:
[----:B------:R-:W-:Y:S05]  /*3cc0*/  BSYNC B0 ;  /* 0x0000000000007941 */ /* 0x000fea0003800000 */
.L_x_31639:
[----:B------:R-:W-:Y:S06]  /*3cd0*/  BAR.SYNC.DEFER_BLOCKING 0x0 ;  /* 0x0000000000007b1d */ /* 0x000fec0000010000 */
[----:B------:R2:W-:Y:S04]  /*3ce0*/  STS [R4], R35 ;  /* 0x0000002304007388 */ /* 0x0005e80000000800 */
[----:B------:R2:W-:Y:S04]  /*3cf0*/  STS [R9], R24 ;  /* 0x0000001809007388 */ /* 0x0005e80000000800 */
[----:B------:R2:W-:Y:S04]  /*3d00*/  STS [R6], R25 ;  /* 0x0000001906007388 */ /* 0x0005e80000000800 */
[----:B------:R2:W-:Y:S01]  /*3d10*/  STS [R10], R27 ;  /* 0x0000001b0a007388 */ /* 0x0005e20000000800 */
[----:B------:R-:W-:Y:S06]  /*3d20*/  BAR.SYNC.DEFER_BLOCKING 0x0 ;  /* 0x0000000000007b1d */ /* 0x000fec0000010000 */
[----:B------:R-:W-:Y:S05]  /*3d30*/  @P3 BRA.U `(.L_x_31646) ;  /* 0x0000000500d83947 */ /* 0x000fea0003800000 */
[----:B--2---:R-:W-:Y:S01]  /*3d40*/  IADD3 R4, P0, R7, 0x1, RZ ;  /* 0x0000000107047810 */ /* 0x004fe20007f1e0ff */
[----:B------:R-:W-:Y:S04]  /*3d50*/  BSSY B0, `(.L_x_31646) ;  /* 0x0000074000007945 */ /* 0x000fe80003800000 */
[----:B------:R-:W-:-:S04]  /*3d60*/  IMAD.X R6, RZ, RZ, RZ, P0 ;  /* 0x000000ffff067224 */ /* 0x000fc800000e06ff */
[----:B------:R-:W-:Y:S02]  /*3d70*/  IMAD R9, R6, UR9, RZ ;  /* 0x0000000906097c24 */ /* 0x000fe4000f8e02ff */
[----:B------:R-:W-:-:S04]  /*3d80*/  IMAD.WIDE.U32 R6, R4, UR9, RZ ;  /* 0x0000000904067c25 */ /* 0x000fc8000f8e00ff */
[----:B------:R-:W-:Y:S01]  /*3d90*/  IMAD R9, R4, UR10, R9 ;  /* 0x0000000a04097c24 */ /* 0x000fe2000f8e0209 */
[----:B------:R-:W-:Y:S06]  /*3da0*/  @P3 BRA `(.L_x_31647) ;  /* 0x0000000400b83947 */ /* 0x000fec0003800000 */
[C---:B------:R-:W-:Y:S01]  /*3db0*/  VIADD R4, R2.reuse, 0xffffffff ;  /* 0xffffffff02047836 */ /* 0x040fe20000000000 */
[----:B------:R-:W-:Y:S01]  /*3dc0*/  BSSY B1, `(.L_x_31648) ;  /* 0x0000042000017945 */ /* 0x000fe20003800000 */
[----:B0-----:R-:W-:Y:S01]  /*3dd0*/  IMAD.IADD R22, R7, 0x1, R9 ;  /* 0x0000000107167824 */ /* 0x001fe200078e0209 */
        /* <DEDUP_REMOVED lines=10> */
.L_x_31651:
[C---:B0-----:R-:W-:Y:S01]  /*3e80*/  VIADD R6, R11.reuse, 0xffffffff ;  /* 0xffffffff0b067836 */ /* 0x041fe20000000000 */
[C---:B-1----:R-:W-:Y:S01]  /*3e90*/  LOP3.LUT R14, R11.reuse, 0x1f, RZ, 0xc0, !PT ;  /* 0x0000001f0b0e7812 */ /* 0x042fe200078ec0ff */
        /* <DEDUP_REMOVED lines=36> */
[----:B0-----:R0:W-:Y:S01]  /*40e0*/  @!P3 STG.E desc[UR6][R6.64], R25 ;  /* 0x000000190600b986 */ /* 0x0011e2000c101906 */
[----:B------:R-:W-:-:S03]  /*40f0*/  @!P0 IADD3 R11, P5, R32, R26, RZ ;  /* 0x0000001a200b8210 */ /* 0x000fc60007fbe0ff */
[----:B-1----:R0:W-:Y:S02]  /*4100*/  @!P2 STG.E desc[UR6][R14.64], R27 ;  /* 0x0000001b0e00a986 */ /* 0x0021e4000c101906 */
[----:B------:R-:W-:Y:S01]  /*4110*/  @!P0 IMAD.X R4, RZ, RZ, R30, P5 ;  /* 0x000000ffff048224 */ /* 0x000fe200028e061e */
[C---:B------:R-:W-:Y:S01]  /*4120*/  @!P0 LEA R20, P5, R11.reuse, R0, 0x2 ;  /* 0x000000000b148211 */ /* 0x040fe200078a10ff */
[----:B--2---:R0:W-:Y:S01]  /*4130*/  @!P1 STG.E desc[UR6][R16.64], R29 ;  /* 0x0000001d10009986 */ /* 0x0041e2000c101906 */
[----:B------:R-:W-:Y:S02]  /*4140*/  ISETP.NE.AND P1, PT, R2, RZ, PT ;  /* 0x000000ff0200720c */ /* 0x000fe40003f25270 */
[----:B------:R-:W-:Y:S01]  /*4150*/  @!P0 LEA.HI.X R21, R11, R28, R4, 0x2, P5 ;  /* 0x0000001c0b158211 */ /* 0x000fe200028f1404 */
[----:B------:R-:W-:Y:S02]  /*4160*/  VIADD R11, R32, 0x1f ;  /* 0x0000001f200b7836 */ /* 0x000fe40000000000 */
[----:B------:R-:W-:-:S02]  /*4170*/  IMAD.IADD R4, R12, 0x1, R23 ;  /* 0x000000010c047824 */ /* 0x000fc400078e0217 */
[----:B----4-:R0:W-:Y:S01]  /*4180*/  @!P0 STG.E desc[UR6][R20.64], R31 ;  /* 0x0000001f14008986 */ /* 0x0101e2000c101906 */
[----:B------:R-:W-:-:S04]  /*4190*/  IADD3 R10, P0, R26, UR5, RZ ;  /* 0x000000051a0a7c10 */ /* 0x000fc8000ff1e0ff */
[----:B------:R-:W-:Y:S01]  /*41a0*/  IADD3.X R22, R30, UR8, RZ, P0, !PT ;  /* 0x000000081e167c10 */ /* 0x000fe200087fe4ff */
[----:B------:R-:W-:Y:S08]  /*41b0*/  @P1 BRA `(.L_x_31651) ;  /* 0xfffffffc00301947 */ /* 0x000ff0000383ffff */
[----:B------:R-:W-:Y:S05]  /*41c0*/  BSYNC B2 ;  /* 0x0000000000027941 */ /* 0x000fea0003800000 */
.L_x_31650:
[----:B0-----:R-:W-:-:S07]  /*41d0*/  VIADD R7, R24, 0x5 ;  /* 0x0000000518077836 */ /* 0x001fce0000000000 */
.L_x_31649:
[----:B------:R-:W-:Y:S05]  /*41e0*/  BSYNC B1 ;  /* 0x0000000000017941 */ /* 0x000fea0003800000 */
.L_x_31648:
        /* <DEDUP_REMOVED lines=17> */
.L_x_31653:
[----:B------:R-:W-:Y:S05]  /*4300*/  BSYNC B1 ;  /* 0x0000000000017941 */ /* 0x000fea0003800000 */
.L_x_31652:
        /* <DEDUP_REMOVED lines=24> */
.L_x_31647:
[----:B------:R-:W-:Y:S05]  /*4490*/  BSYNC B0 ;  /* 0x0000000000007941 */ /* 0x000fea0003800000 */
.L_x_31646:
        /* <DEDUP_REMOVED lines=9> */
[----:B--2---:R-:W2:Y:S01]  /*4530*/  SHFL.DOWN PT, R3, R0, 0x8, 0x1f ;  /* 0x09001f0000037f89 */ /* 0x004ea200000e0000 */
[----:B----4-:R-:W-:-:S13]  /*4540*/  LOP3.LUT P0, RZ, R5, 0x1f, RZ, 0xc0, !PT ;  /* 0x0000001f05ff7812 */ /* 0x010fda000780c0ff */
[----:B0-----:R-:W0:Y:S01]  /*4550*/  @!P0 S2R R6, SR_CgaCtaId ;  /* 0x0000000000068919 */ /* 0x001e220000008800 */
[----:B------:R-:W-:Y:S02]  /*4560*/  @!P0 MOV R9, 0x400 ;  /* 0x0000040000098802 */ /* 0x000fe40000000f00 */
[----:B------:R-:W-:Y:S02]  /*4570*/  @!P0 LOP3.LUT R8, R8, 0x1ffffffc, RZ, 0xc0, !PT ;  /* 0x1ffffffc08088812 */ /* 0x000fe400078ec0ff */
[----:B--2---:R-:W-:Y:S02]  /*4580*/  FMNMX R3, R0, R3, !PT ;  /* 0x0000000300037209 */ /* 0x004fe40007800000 */
[----:B------:R-:W-:-:S03]  /*4590*/  SHF.R.U32.HI R0, RZ, 0x5, R5 ;  /* 0x00000005ff007819 */ /* 0x000fc60000011605 */
[----:B------:R-:W2:Y:S01]  /*45a0*/  SHFL.DOWN PT, R2, R3, 0x4, 0x1f ;  /* 0x08801f0003027f89 */ /* 0x000ea200000e0000 */
[----:B0-----:R-:W-:Y:S02]  /*45b0*/  @!P0 LEA R9, R6, R9, 0x18 ;  /* 0x0000000906098211 */ /* 0x001fe400078ec0ff */
[----:B--2---:R-:W-:-:S03]  /*45c0*/  FMNMX R2, R3, R2, !PT ;  /* 0x0000000203027209 */ /* 0x004fc60007800000 */
[----:B------:R-:W-:Y:S02]  /*45d0*/  @!P0 IMAD.IADD R8, R8, 0x1, R9 ;  /* 0x0000000108088824 */ /* 0x000fe400078e0209 */
[----:B------:R-:W0:Y:S01]  /*45e0*/  SHFL.DOWN PT, R7, R2, 0x2, 0x1f ;  /* 0x08401f0002077f89 */ /* 0x000e2200000e0000 */
        /* <DEDUP_REMOVED lines=22> */
.L_x_31664:
[----:B--2---:R-:W-:-:S07]  /*4750*/  FMNMX R9, R2, R9, !PT ;  /* 0x0000000902097209 */ /* 0x004fce0007800000 */
.L_x_31656:
[----:B------:R-:W-:Y:S05]  /*4760*/  BSYNC B0 ;  /* 0x0000000000007941 */ /* 0x000fea0003800000 */
.L_x_31655:
[----:B------:R-:W-:Y:S01]  /*4770*/  ISETP.NE.AND P0, PT, R5, RZ, PT ;  /* 0x000000ff0500720c */ /* 0x000fe20003f05270 */
[----:B------:R-:W-:-:S12]  /*4780*/  BSSY B0, `(.L_x_31654) ;  /* 0x0000004000007945 */ /* 0x000fd80003800000 */
[----:B------:R-:W-:Y:S05]  /*4790*/  @P0 BRA `(.L_x_31658) ;  /* 0x0000000000080947 */ /* 0x000fea0003800000 */
[----:B0-----:R-:W0:Y:S02]  /*47a0*/  LDC.64 R2, c[0x0][0x238] ;  /* 0x00008e00ff027b82 */ /* 0x001e240000000a00 */
[----:B0-----:R2:W-:Y:S02]  /*47b0*/  REDG.E.MAX.S32.STRONG.GPU desc[UR6][R2.64], R9 ;  /* 0x000000090200798e */ /* 0x0015e4000d10e386 */
.L_x_31658:
[----:B------:R-:W-:Y:S05]  /*47c0*/  BSYNC B0 ;  /* 0x0000000000007941 */ /* 0x000fea0003800000 */
.L_x_31654:
        /* <DEDUP_REMOVED lines=10> */
[----:B0-2---:R-:W-:-:S07]  /*4870*/  MOV R6, 0x4890 ;  /* 0x0000489000067802 */ /* 0x005fce0000000f00 */
[----:B-1----:R-:W-:Y:S05]  /*4880*/  CALL.REL.NOINC `($__internal_691_$__cuda_sm20_rcp_rn_f32_slowpath) ;  /* 0x0000000400887944 */ /* 0x002fea0003c00000 */
[----:B------:R-:W-:Y:S01]  /*4890*/  IMAD.MOV.U32 R5, RZ, RZ, R0 ;  /* 0x000000ffff057224 */ /* 0x000fe200078e0000 */
[----:B------:R-:W-:Y:S06]  /*48a0*/  BRA `(.L_x_31660) ;  /* 0x0000000000107947 */ /* 0x000fec0003800000 */
.L_x_31659:
[----:B------:R-:W3:Y:S02]  /*48b0*/  MUFU.RCP R5, R18 ;  /* 0x0000001200057308 */ /* 0x000ee40000001000 */
[----:B---3--:R-:W-:-:S04]  /*48c0*/  FFMA R0, R5, R18, -1 ;  /* 0xbf80000005007423 */ /* 0x008fc80000000012 */
[----:B------:R-:W-:-:S04]  /*48d0*/  FADD.FTZ R0, -R0, -RZ ;  /* 0x800000ff00007221 */ /* 0x000fc80000010100 */
[----:B------:R-:W-:-:S07]  /*48e0*/  FFMA R5, R5, R0, R5 ;  /* 0x0000000005057223 */ /* 0x000fce0000000005 */
.L_x_31660:
[----:B0-2---:R-:W0:Y:S02]  /*48f0*/  LDC.64 R2, c[0x0][0x240] ;  /* 0x00009000ff027b82 */ /* 0x005e240000000a00 */
[----:B0-----:R-:W-:Y:S01]  /*4900*/  STG.E desc[UR6][R2.64], R5 ;  /* 0x0000000502007986 */ /* 0x001fe2000c101906 */
[----:B------:R-:W-:Y:S05]  /*4910*/  EXIT ;  /* 0x000000000000794d */ /* 0x000fea0003800000 */
.L_x_31657:
[----:B------:R-:W-:Y:S02]  /*4920*/  IMAD.MOV.U32 R7, RZ, RZ, 0x4 ;  /* 0x00000004ff077424 */ /* 0x000fe400078e00ff */
[----:B------:R-:W-:Y:S02]  /*4930*/  IMAD.MOV.U32 R11, RZ, RZ, 0x1f ;  /* 0x0000001fff0b7424 */ /* 0x000fe400078e00ff */
[----:B------:R-:W-:-:S07]  /*4940*/  IMAD.MOV.U32 R4, RZ, RZ, -0x1 ;  /* 0xffffffffff047424 */ /* 0x000fce00078e00ff */
[----:B012---:R-:W-:Y:S05]  /*4950*/  WARPSYNC.COLLECTIVE R4, `(.L_x_31661) ;  /* 0x0000000004087348 */ /* 0x007fea0003c00000 */
[----:B--2---:R2:W3:Y:S02]  /*4960*/  SHFL.DOWN P0, R9, R0, R7, R11 ;  /* 0x0800000700097389 */ /* 0x0044e4000000000b */
[----:B0123--:R-:W-:Y:S01]  /*4970*/  ENDCOLLECTIVE ;  /* 0x000000000000791b */ /* 0x00ffe20003800000 */
.L_x_31661:
[----:B------:R-:W-:Y:S02]  /*4980*/  IMAD.MOV.U32 R7, RZ, RZ, 0x2 ;  /* 0x00000002ff077424 */ /* 0x000fe400078e00ff */
[----:B------:R-:W-:-:S05]  /*4990*/  IMAD.MOV.U32 R3, RZ, RZ, R9 ;  /* 0x000000ffff037224 */ /* 0x000fca00078e0009 */
[----:B------:R-:W-:-:S05]  /*49a0*/  FMNMX R3, R3, R0, !PT ;  /* 0x0000000003037209 */ /* 0x000fca0007800000 */
[----:B------:R-:W-:-:S07]  /*49b0*/  IMAD.MOV.U32 R0, RZ, RZ, R3 ;  /* 0x000000ffff007224 */ /* 0x000fce00078e0003 */
[----:B------:R-:W-:Y:S05]  /*49c0*/  WARPSYNC.COLLECTIVE R4, `(.L_x_31662) ;  /* 0x0000000004087348 */ /* 0x000fea0003c00000 */
[----:B------:R0:W1:Y:S02]  /*49d0*/  SHFL.DOWN P0, R9, R0, R7, R11 ;  /* 0x0800000700097389 */ /* 0x000064000000000b */
[----:B01----:R-:W-:Y:S01]  /*49e0*/  ENDCOLLECTIVE ;  /* 0x000000000000791b */ /* 0x003fe20003800000 */
.L_x_31662:
[----:B------:R-:W-:Y:S02]  /*49f0*/  IMAD.MOV.U32 R7, RZ, RZ, 0x1 ;  /* 0x00000001ff077424 */ /* 0x000fe400078e00ff */
[----:B------:R-:W-:-:S05]  /*4a00*/  IMAD.MOV.U32 R2, RZ, RZ, R9 ;  /* 0x000000ffff027224 */ /* 0x000fca00078e0009 */
[----:B------:R-:W-:-:S05]  /*4a10*/  FMNMX R2, R3, R2, !PT ;  /* 0x0000000203027209 */ /* 0x000fca0007800000 */
[----:B------:R-:W-:-:S07]  /*4a20*/  IMAD.MOV.U32 R0, RZ, RZ, R2 ;  /* 0x000000ffff007224 */ /* 0x000fce00078e0002 */
[----:B------:R-:W-:Y:S05]  /*4a30*/  WARPSYNC.COLLECTIVE R4, `(.L_x_31663) ;  /* 0x0000000004087348 */ /* 0x000fea0003c00000 */
[----:B------:R0:W1:Y:S02]  /*4a40*/  SHFL.DOWN P0, R9, R0, R7, R11 ;  /* 0x0800000700097389 */ /* 0x000064000000000b */
[----:B01----:R-:W-:Y:S01]  /*4a50*/  ENDCOLLECTIVE ;  /* 0x000000000000791b */ /* 0x003fe20003800000 */
.L_x_31663:
[----:B------:R-:W-:Y:S05]  /*4a60*/  BRA `(.L_x_31664) ;  /* 0xfffffffc00387947 */ /* 0x000fea000383ffff */
        .weak           $__internal_690_$__cuda_sm20_div_u64
        .type           $__internal_690_$__cuda_sm20_div_u64,@function
        .size           $__internal_690_$__cuda_sm20_div_u64,($__internal_691_$__cuda_sm20_rcp_rn_f32_slowpath - $__internal_690_$__cuda_sm20_div_u64)
$__internal_690_$__cuda_sm20_div_u64:
        /* <DEDUP_REMOVED lines=67> */
[----:B------:R-:W-:Y:S06]  /*4ea0*/  RET.REL.NODEC R8 `(_ZN18transformer_engine6detail38cast_transpose_fused_kernel_notalignedILb0ELb1ELb0EfNS_16CTDBiasDActParamI13__nv_bfloat16S3_13__nv_fp8_e4m3fEELi2ELi4ENS_5EmptyEXadL_ZNS_5dreluIffEET_T0_RKS6_EEEEvT3_mmm) ;  /* 0xffffffb008547950 */ /* 0x000fec0003c3ffff */
        .weak           $__internal_691_$__cuda_sm20_rcp_rn_f32_slowpath
        .type           $__internal_691_$__cuda_sm20_rcp_rn_f32_slowpath,@function
        .size           $__internal_691_$__cuda_sm20_rcp_rn_f32_slowpath,(.L_x_35176 - $__internal_691_$__cuda_sm20_rcp_rn_f32_slowpath)
$__internal_691_$__cuda_sm20_rcp_rn_f32_slowpath:
        /* <DEDUP_REMOVED lines=15> */
.L_x_31665:
        /* <DEDUP_REMOVED lines=33> */
.L_x_31667:
[----:B------:R0:W1:Y:S02]  /*51b0*/  MUFU.RCP R0, R18 ;  /* 0x0000001200007308 */ /* 0x0000640000001000 */
.L_x_31666:
[----:B------:R-:W-:Y:S02]  /*51c0*/  IMAD.MOV.U32 R2, RZ, RZ, R6 ;  /* 0x000000ffff027224 */ /* 0x000fe400078e0006 */
[----:B------:R-:W-:-:S04]  /*51d0*/  IMAD.MOV.U32 R3, RZ, RZ, 0x0 ;  /* 0x00000000ff037424 */ /* 0x000fc800078e00ff */
[----:B0123--:R-:W-:Y:S05]  /*51e0*/  RET.REL.NODEC R2 `(_ZN18transformer_engine6detail38cast_transpose_fused_kernel_notalignedILb0ELb1ELb0EfNS_16CTDBiasDActParamI13__nv_bfloat16S3_13__nv_fp8_e4m3fEELi2ELi4ENS_5EmptyEXadL_ZNS_5dreluIffEET_T0_RKS6_EEEEvT3_mmm) ;  /* 0xffffffac02847950 */ /* 0x00ffea0003c3ffff */
.L_x_31668:
        /* <DEDUP_REMOVED lines=9> */
.L_x_35176:


//--------------------- .text._ZN18transformer_engine6detail38cast_transpose_fused_kernel_notalignedILb0ELb1ELb0EfNS_16CTDBiasDActParamI13__nv_bfloat16S3_13__nv_fp8_e5m2fEELi2ELi4ENS_5EmptyEXadL_ZNS_5dreluIffEET_T0_RKS6_EEEEvT3_mmm --------------------------
	.section	.text._ZN18transformer_engine6detail38cast_transpose_fused_kernel_notalignedILb0ELb1ELb0EfNS_16CTDBiasDActParamI13__nv_bfloat16S3_13__nv_fp8_e5m2fEELi2ELi4ENS_5EmptyEXadL_ZNS_5dreluIffEET_T0_RKS6_EEEEvT3_mmm,"ax",@progbits
	.align	128
        .global         _ZN18transformer_engine6detail38cast_transpose_fused_kernel_notalignedILb0ELb1ELb0EfNS_16CTDBiasDActParamI13__nv_bfloat16S3_13__nv_fp8_e5m2fEELi2ELi4ENS_5EmptyEXadL_ZNS_5dreluIffEET_T0_RKS6_EEEEvT3_mmm
        .type           _ZN18transformer_engine6detail38cast_transpose_fused_kernel_notalignedILb0ELb1ELb0EfNS_16CTDBiasDActParamI13__nv_bfloat16S3_13__nv_fp8_e5m2fEELi2ELi4ENS_5EmptyEXadL_ZNS_5dreluIffEET_T0_RKS6_EEEEvT3_mmm,@function
        .size           _ZN18transformer_engine6detail38cast_transpose_fused_kernel_notalignedILb0ELb1ELb0EfNS_16CTDBiasDActParamI13__nv_bfloat16S3_13__nv_fp8_e5m2fEELi2ELi4ENS_5EmptyEXadL_ZNS_5dreluIffEET_T0_RKS6_EEEEvT3_mmm,(.L_x_35178 - _ZN18transformer_engine6detail38cast_transpose_fused_kernel_notalignedILb0ELb1ELb0EfNS_16CTDBiasDActParamI13__nv_bfloat16S3_13__nv_fp8_e5m2fEELi2ELi4ENS_5EmptyEXadL_ZNS_5dreluIffEET_T0_RKS6_EEEEvT3_mmm)
        .other          _ZN18transformer_engine6detail38cast_transpose_fused_kernel_notalignedILb0ELb1ELb0EfNS_16CTDBiasDActParamI13__nv_bfloat16S3_13__nv_fp8_e5m2fEELi2ELi4ENS_5EmptyEXadL_ZNS_5dreluIffEET_T0_RKS6_EEEEvT3_mmm,@"STO_CUDA_ENTRY STV_DEFAULT"
_ZN18transformer_engine6detail38cast_transpose_fused_kernel_notalignedILb0ELb1ELb0EfNS_16CTDBiasDActParamI13__nv_bfloat16S3_13__nv_fp8_e5m2fEELi2ELi4ENS_5EmptyEXadL_ZNS_5dreluIffEET_T0_RKS6_EEEEvT3_mmm:
.text._ZN18transformer_engine6detail38cast_transpose_fused_kernel_notalignedILb0ELb1ELb0EfNS_16CTDBiasDActParamI13__nv_bfloat16S3_13__nv_fp8_e5m2fEELi2ELi4ENS_5EmptyEXadL_ZNS_5dreluIffEET_T0_RKS6_EEEEvT3_mmm:
        /* <DEDUP_REMOVED lines=19> */
[----:B------:R-:W-:Y:S05]  /*0130*/  CALL.REL.NOINC `($__internal_692_$__cuda_sm20_div_u64) ;  /* 0x00000048004c7944 */ /* 0x000fea0003c00000 */
        /* <DEDUP_REMOVED lines=8> */
.L_x_31669:
        /* <DEDUP_REMOVED lines=22> */
.L_x_31670:
        /* <DEDUP_REMOVED lines=202> */
[----:B------:R-:W-:Y:S01]  /*0fc0*/  F2FP.SATFINITE.E5M2.F32.PACK_AB_MERGE_C R44, RZ, R44, RZ ;  /* 0x0000002cff2c723e */ /* 0x000fe200048060ff */
[----:B------:R-:W-:Y:S01]  /*0fd0*/  IMAD.U32 R55, R47, 0x10000, RZ ;  /* 0x000100002f377824 */ /* 0x000fe200078e00ff */
[----:B------:R-:W-:Y:S01]  /*0fe0*/  F2FP.SATFINITE.E5M2.F32.PACK_AB_MERGE_C R49, RZ, R49, RZ ;  /* 0x00000031ff31723e */ /* 0x000fe200048060ff */
        /* <DEDUP_REMOVED lines=12> */
[----:B------:R-:W-:Y:S01]  /*10b0*/  F2FP.SATFINITE.E5M2.F32.PACK_AB_MERGE_C R51, RZ, R51, RZ ;  /* 0x00000033ff33723e */ /* 0x000fe200048060ff */
[----:B------:R-:W-:Y:S01]  /*10c0*/  IMAD.X R42, R61, 0x1, R42, P2 ;  /* 0x000000013d2a7824 */ /* 0x000fe200010e062a */
[----:B------:R-:W-:-:S04]  /*10d0*/  F2FP.SATFINITE.E5M2.F32.PACK_AB_MERGE_C R48, RZ, R48, RZ ;  /* 0x00000030ff30723e */ /* 0x000fc800048060ff */
        /* <DEDUP_REMOVED lines=42> */
[----:B------:R-:W-:Y:S01]  /*1380*/  F2FP.SATFINITE.E5M2.F32.PACK_AB_MERGE_C R45, RZ, R55, RZ ;  /* 0x00000037ff2d723e */ /* 0x000fe200048060ff */
        /* <DEDUP_REMOVED lines=8> */
[----:B------:R-:W-:Y:S02]  /*1410*/  F2FP.SATFINITE.E5M2.F32.PACK_AB_MERGE_C R50, RZ, R50, RZ ;  /* 0x00000032ff32723e */ /* 0x000fe400048060ff */
        /* <DEDUP_REMOVED lines=18> */
[----:B------:R-:W-:Y:S02]  /*1540*/  F2FP.SATFINITE.E5M2.F32.PACK_AB_MERGE_C R60, RZ, R60, RZ ;  /* 0x0000003cff3c723e */ /* 0x000fe400048060ff */
[----:B------:R-:W-:Y:S01]  /*1550*/  F2FP.SATFINITE.E5M2.F32.PACK_AB_MERGE_C R47, RZ, R47, RZ ;  /* 0x0000002fff2f723e */ /* 0x000fe200048060ff */
        /* <DEDUP_REMOVED lines=19> */
.L_x_31672:
[----:B------:R-:W-:Y:S05]  /*1690*/  BSYNC B0 ;  /* 0x0000000000007941 */ /* 0x000fea0003800000 */
.L_x_31671:
        /* <DEDUP_REMOVED lines=9> */
.L_x_31674:
[----:B------:R-:W-:Y:S05]  /*1730*/  BSYNC B0 ;  /* 0x0000000000007941 */ /* 0x000fea0003800000 */
.L_x_31673:
        /* <DEDUP_REMOVED lines=45> */
[----:B------:R-:W-:Y:S01]  /*1a10*/  F2FP.SATFINITE.E5M2.F32.PACK_AB_MERGE_C R48, RZ, R59, RZ ;  /* 0x0000003bff30723e */ /* 0x000fe200048060ff */
[----:B------:R-:W-:Y:S01]  /*1a20*/  IMAD.X R3, RZ, RZ, R42, P0 ;  /* 0x000000ffff037224 */ /* 0x000fe200000e062a */
[----:B------:R-:W-:Y:S01]  /*1a30*/  @!P2 LEA R50, P0, R2, R39, 0x1 ;  /* 0x000000270232a211 */ /* 0x000fe200078008ff */
[----:B------:R-:W-:Y:S01]  /*1a40*/  FMUL R49, R58, R55 ;  /* 0x000000373a317220 */ /* 0x000fe20000400000 */
[C---:B------:R-:W-:Y:S01]  /*1a50*/  PRMT R55, R25.reuse, 0x7632, R55 ;  /* 0x0000763219377816 */ /* 0x040fe20000000037 */
[----:B------:R-:W-:Y:S01]  /*1a60*/  IMAD.U32 R59, R25, 0x10000, RZ ;  /* 0x00010000193b7824 */ /* 0x000fe200078e00ff */
[----:B-1----:R-:W-:Y:S01]  /*1a70*/  F2FP.SATFINITE.E5M2.F32.PACK_AB_MERGE_C R53, RZ, R57, RZ ;  /* 0x00000039ff35723e */ /* 0x002fe200048060ff */
[----:B------:R-:W-:Y:S01]  /*1a80*/  FMUL R25, R22, R18 ;  /* 0x0000001216197220 */ /* 0x000fe20000400000 */
[----:B------:R-:W-:Y:S01]  /*1a90*/  @!P2 LEA.HI.X R51, R2, R41, R3, 0x1, P0 ;  /* 0x000000290233a211 */ /* 0x000fe200000f0c03 */
[C---:B------:R-:W-:Y:S01]  /*1aa0*/  IMAD.U32 R56, R24.reuse, 0x10000, RZ ;  /* 0x0001000018387824 */ /* 0x040fe200078e00ff */
[----:B------:R-:W-:Y:S01]  /*1ab0*/  PRMT R57, R24, 0x7632, R57 ;  /* 0x0000763218397816 */ /* 0x000fe20000000039 */
[----:B------:R-:W-:Y:S01]  /*1ac0*/  IMAD.U32 R24, R55, 0x10000, RZ ;  /* 0x0001000037187824 */ /* 0x000fe200078e00ff */
[----:B------:R-:W-:-:S02]  /*1ad0*/  @!P2 PRMT R61, R48, 0x7604, R53 ;  /* 0x00007604303da816 */ /* 0x000fc40000000035 */
[----:B------:R-:W-:Y:S02]  /*1ae0*/  @!P2 IADD3 R52, P0, R2, R9, RZ ;  /* 0x000000090234a210 */ /* 0x000fe40007f1e0ff */
[----:B------:R-:W-:Y:S01]  /*1af0*/  F2FP.SATFINITE.E5M2.F32.PACK_AB_MERGE_C R55, RZ, R25, RZ ;  /* 0x00000019ff37723e */ /* 0x000fe200048060ff */
        /* <DEDUP_REMOVED lines=15> */
[----:B------:R-:W-:-:S04]  /*1bf0*/  F2FP.SATFINITE.E5M2.F32.PACK_AB_MERGE_C R54, RZ, R57, RZ ;  /* 0x00000039ff36723e */ /* 0x000fc800048060ff */
        /* <DEDUP_REMOVED lines=15> */
[----:B------:R-:W-:Y:S02]  /*1cf0*/  F2FP.SATFINITE.E5M2.F32.PACK_AB_MERGE_C R55, RZ, R55, RZ ;  /* 0x00000037ff37723e */ /* 0x000fe400048060ff */
[----:B------:R-:W-:-:S02]  /*1d00*/  F2FP.SATFINITE.E5M2.F32.PACK_AB_MERGE_C R52, RZ, R52, RZ ;  /* 0x00000034ff34723e */ /* 0x000fc400048060ff */
[----:B------:R-:W-:Y:S02]  /*1d10*/  F2FP.SATFINITE.E5M2.F32.PACK_AB_MERGE_C R37, RZ, R37, RZ ;  /* 0x00000025ff25723e */ /* 0x000fe400048060ff */
[----:B------:R-:W-:Y:S01]  /*1d20*/  F2FP.SATFINITE.E5M2.F32.PACK_AB_MERGE_C R36, RZ, R36, RZ ;  /* 0x00000024ff24723e */ /* 0x000fe200048060ff */
        /* <DEDUP_REMOVED lines=9> */
.L_x_31676:
[----:B------:R-:W-:Y:S05]  /*1dc0*/  BSYNC B0 ;  /* 0x0000000000007941 */ /* 0x000fea0003800000 */
.L_x_31675:
        /* <DEDUP_REMOVED lines=9> */
.L_x_31678:
[----:B------:R-:W-:Y:S05]  /*1e60*/  BSYNC B0 ;  /* 0x0000000000007941 */ /* 0x000fea0003800000 */
.L_x_31677:
        /* <DEDUP_REMOVED lines=138> */
[----:B------:R-:W-:Y:S01]  /*2710*/  F2FP.SATFINITE.E5M2.F32.PACK_AB_MERGE_C R49, RZ, R49, RZ ;  /* 0x00000031ff31723e */ /* 0x000fe200048060ff */
[----:B------:R-:W-:Y:S01]  /*2720*/  FMUL R43, R43, R54 ;  /* 0x000000362b2b7220 */ /* 0x000fe20000400000 */
[----:B------:R-:W-:Y:S01]  /*2730*/  F2FP.SATFINITE.E5M2.F32.PACK_AB_MERGE_C R59, RZ, R59, RZ ;  /* 0x0000003bff3b723e */ /* 0x000fe200048060ff */
        /* <DEDUP_REMOVED lines=15> */
[----:B------:R-:W-:Y:S01]  /*2830*/  F2FP.SATFINITE.E5M2.F32.PACK_AB_MERGE_C R48, RZ, R42, RZ ;  /* 0x0000002aff30723e */ /* 0x000fe200048060ff */
        /* <DEDUP_REMOVED lines=18> */
[----:B------:R-:W-:Y:S01]  /*2960*/  F2FP.SATFINITE.E5M2.F32.PACK_AB_MERGE_C R52, RZ, R45, RZ ;  /* 0x0000002dff34723e */ /* 0x000fe200048060ff */
        /* <DEDUP_REMOVED lines=11> */
[----:B------:R-:W-:Y:S01]  /*2a20*/  F2FP.SATFINITE.E5M2.F32.PACK_AB_MERGE_C R34, RZ, R34, RZ ;  /* 0x00000022ff22723e */ /* 0x000fe200048060ff */
        /* <DEDUP_REMOVED lines=55> */
[----:B------:R-:W-:Y:S01]  /*2da0*/  F2FP.SATFINITE.E5M2.F32.PACK_AB_MERGE_C R21, RZ, R21, RZ ;  /* 0x00000015ff15723e */ /* 0x000fe200048060ff */
        /* <DEDUP_REMOVED lines=9> */
.L_x_31680:
[----:B------:R-:W-:Y:S05]  /*2e40*/  BSYNC B0 ;  /* 0x0000000000007941 */ /* 0x000fea0003800000 */
.L_x_31679:
        /* <DEDUP_REMOVED lines=9> */
[----:B------:R-:W-:-:S02]  /*2ee0*/  F2FP.SATFINITE.E5M2.F32.PACK_AB_MERGE_C R59, RZ, R61, RZ ;  /* 0x0000003dff3b723e */ /* 0x000fc400048060ff */
        /* <DEDUP_REMOVED lines=13> */
.L_x_31682:
[----:B------:R-:W-:Y:S05]  /*2fc0*/  BSYNC B0 ;  /* 0x0000000000007941 */ /* 0x000fea0003800000 */
.L_x_31681:
[----:B0-----:R-:W-:Y:S01]  /*2fd0*/  @!P1 PRMT R17, R55, 0x7604, R34 ;  /* 0x0000760437119816 */ /* 0x001fe20000000022 */
[-C--:B------:R-:W-:Y:S01]  /*2fe0*/  FMUL R22, R49, R18.reuse ;  /* 0x0000001231167220 */ /* 0x080fe20000400000 */
[----:B------:R-:W-:Y:S01]  /*2ff0*/  @!P1 PRMT R61, R57, 0x7604, R38 ;  /* 0x00007604393d9816 */ /* 0x000fe20000000026 */
[----:B------:R-:W-:Y:S01]  /*3000*/  FMUL R23, R33, R18 ;  /* 0x0000001221177220 */ /* 0x000fe20000400000 */
        /* <DEDUP_REMOVED lines=14> */
.L_x_31684:
[----:B------:R-:W-:Y:S05]  /*30f0*/  BSYNC B0 ;  /* 0x0000000000007941 */ /* 0x000fea0003800000 */
.L_x_31683:
[-C--:B-1----:R-:W-:Y:S01]  /*3100*/  FMUL R16, R53, R18.reuse ;  /* 0x0000001235107220 */ /* 0x082fe20000400000 */
[----:B0-----:R-:W-:Y:S01]  /*3110*/  FMUL R17, R19, R18 ;  /* 0x0000001213117220 */ /* 0x001fe20000400000 */
        /* <DEDUP_REMOVED lines=14> */
.L_x_31686:
[----:B------:R-:W-:Y:S05]  /*3200*/  BSYNC B0 ;  /* 0x0000000000007941 */ /* 0x000fea0003800000 */
.L_x_31685:
        /* <DEDUP_REMOVED lines=78> */
.L_x_31691:
        /* <DEDUP_REMOVED lines=51> */
.L_x_31690:
[----:B------:R-:W-:Y:S05]  /*3a20*/  BSYNC B1 ;  /* 0x0000000000017941 */ /* 0x000fea0003800000 */
.L_x_31689:
        /* <DEDUP_REMOVED lines=15> */
.L_x_31693:
[----:B------:R-:W-:Y:S05]  /*3b20*/  BSYNC B1 ;  /* 0x0000000000017941 */ /* 0x000fea0003800000 */
.L_x_31692:
        /* <DEDUP_REMOVED lines=25> */
.L_x_31688:
[----:B------:R-:W-:Y:S05]  /*3cc0*/  BSYNC B0 ;  /* 0x0000000000007941 */ /* 0x000fea0003800000 */
.L_x_31687:
        /* <DEDUP_REMOVED lines=27> */
.L_x_31699:
        /* <DEDUP_REMOVED lines=53> */
.L_x_31698:
[----:B0-----:R-:W-:-:S07]  /*41d0*/  VIADD R7, R24, 0x5 ;  /* 0x0000000518077836 */ /* 0x001fce0000000000 */
.L_x_31697:
[----:B------:R-:W-:Y:S05]  /*41e0*/  BSYNC B1 ;  /* 0x0000000000017941 */ /* 0x000fea0003800000 */
.L_x_31696:
        /* <DEDUP_REMOVED lines=17> */
.L_x_31701:
[----:B------:R-:W-:Y:S05]  /*4300*/  BSYNC B1 ;  /* 0x0000000000017941 */ /* 0x000fea0003800000 */
.L_x_31700:
        /* <DEDUP_REMOVED lines=24> */
.L_x_31695:
[----:B------:R-:W-:Y:S05]  /*4490*/  BSYNC B0 ;  /* 0x0000000000007941 */ /* 0x000fea0003800000 */
.L_x_31694:
        /* <DEDUP_REMOVED lines=43> */
.L_x_31712:
[----:B--2---:R-:W-:-:S07]  /*4750*/  FMNMX R9, R2, R9, !PT ;  /* 0x0000000902097209 */ /* 0x004fce0007800000 */
.L_x_31704:
[----:B------:R-:W-:Y:S05]  /*4760*/  BSYNC B0 ;  /* 0x0000000000007941 */ /* 0x000fea0003800000 */
.L_x_31703:
[----:B------:R-:W-:Y:S01]  /*4770*/  ISETP.NE.AND P0, PT, R5, RZ, PT ;  /* 0x000000ff0500720c */ /* 0x000fe20003f05270 */
[----:B------:R-:W-:-:S12]  /*4780*/  BSSY B0, `(.L_x_31702) ;  /* 0x0000004000007945 */ /* 0x000fd80003800000 */
[----:B------:R-:W-:Y:S05]  /*4790*/  @P0 BRA `(.L_x_31706) ;  /* 0x0000000000080947 */ /* 0x000fea0003800000 */
[----:B0-----:R-:W0:Y:S02]  /*47a0*/  LDC.64 R2, c[0x0][0x238] ;  /* 0x00008e00ff027b82 */ /* 0x001e240000000a00 */
[----:B0-----:R2:W-:Y:S02]  /*47b0*/  REDG.E.MAX.S32.STRONG.GPU desc[UR6][R2.64], R9 ;  /* 0x000000090200798e */ /* 0x0015e4000d10e386 */
.L_x_31706:
[----:B------:R-:W-:Y:S05]  /*47c0*/  BSYNC B0 ;  /* 0x0000000000007941 */ /* 0x000fea0003800000 */
.L_x_31702:
        /* <DEDUP_REMOVED lines=11> */
[----:B-1----:R-:W-:Y:S05]  /*4880*/  CALL.REL.NOINC `($__internal_693_$__cuda_sm20_rcp_rn_f32_slowpath) ;  /* 0x0000000400887944 */ /* 0x002fea0003c00000 */
[----:B------:R-:W-:Y:S01]  /*4890*/  IMAD.MOV.U32 R5, RZ, RZ, R0 ;  /* 0x000000ffff057224 */ /* 0x000fe200078e0000 */
[----:B------:R-:W-:Y:S06]  /*48a0*/  BRA `(.L_x_31708) ;  /* 0x0000000000107947 */ /* 0x000fec0003800000 */
.L_x_31707:
[----:B------:R-:W3:Y:S02]  /*48b0*/  MUFU.RCP R5, R18 ;  /* 0x0000001200057308 */ /* 0x000ee40000001000 */
[----:B---3--:R-:W-:-:S04]  /*48c0*/  FFMA R0, R5, R18, -1 ;  /* 0xbf80000005007423 */ /* 0x008fc80000000012 */
[----:B------:R-:W-:-:S04]  /*48d0*/  FADD.FTZ R0, -R0, -RZ ;  /* 0x800000ff00007221 */ /* 0x000fc80000010100 */
[----:B------:R-:W-:-:S07]  /*48e0*/  FFMA R5, R5, R0, R5 ;  /* 0x0000000005057223 */ /* 0x000fce0000000005 */
.L_x_31708:
[----:B0-2---:R-:W0:Y:S02]  /*48f0*/  LDC.64 R2, c[0x0][0x240] ;  /* 0x00009000ff027b82 */ /* 0x005e240000000a00 */
[----:B0-----:R-:W-:Y:S01]  /*4900*/  STG.E desc[UR6][R2.64], R5 ;  /* 0x0000000502007986 */ /* 0x001fe2000c101906 */
[----:B------:R-:W-:Y:S05]  /*4910*/  EXIT ;  /* 0x000000000000794d */ /* 0x000fea0003800000 */
.L_x_31705:
[----:B------:R-:W-:Y:S02]  /*4920*/  IMAD.MOV.U32 R7, RZ, RZ, 0x4 ;  /* 0x00000004ff077424 */ /* 0x000fe400078e00ff */
[----:B------:R-:W-:Y:S02]  /*4930*/  IMAD.MOV.U32 R11, RZ, RZ, 0x1f ;  /* 0x0000001fff0b7424 */ /* 0x000fe400078e00ff */
[----:B------:R-:W-:-:S07]  /*4940*/  IMAD.MOV.U32 R4, RZ, RZ, -0x1 ;  /* 0xffffffffff047424 */ /* 0x000fce00078e00ff */
[----:B012---:R-:W-:Y:S05]  /*4950*/  WARPSYNC.COLLECTIVE R4, `(.L_x_31709) ;  /* 0x0000000004087348 */ /* 0x007fea0003c00000 */
[----:B--2---:R2:W3:Y:S02]  /*4960*/  SHFL.DOWN P0, R9, R0, R7, R11 ;  /* 0x0800000700097389 */ /* 0x0044e4000000000b */
[----:B0123--:R-:W-:Y:S01]  /*4970*/  ENDCOLLECTIVE ;  /* 0x000000000000791b */ /* 0x00ffe20003800000 */
.L_x_31709:
[----:B------:R-:W-:Y:S02]  /*4980*/  IMAD.MOV.U32 R7, RZ, RZ, 0x2 ;  /* 0x00000002ff077424 */ /* 0x000fe400078e00ff */
[----:B------:R-:W-:-:S05]  /*4990*/  IMAD.MOV.U32 R3, RZ, RZ, R9 ;  /* 0x000000ffff037224 */ /* 0x000fca00078e0009 */
[----:B------:R-:W-:-:S05]  /*49a0*/  FMNMX R3, R3, R0, !PT ;  /* 0x0000000003037209 */ /* 0x000fca0007800000 */
[----:B------:R-:W-:-:S07]  /*49b0*/  IMAD.MOV.U32 R0, RZ, RZ, R3 ;  /* 0x000000ffff007224 */ /* 0x000fce00078e0003 */
[----:B------:R-:W-:Y:S05]  /*49c0*/  WARPSYNC.COLLECTIVE R4, `(.L_x_31710) ;  /* 0x0000000004087348 */ /* 0x000fea0003c00000 */
[----:B------:R0:W1:Y:S02]  /*49d0*/  SHFL.DOWN P0, R9, R0, R7, R11 ;  /* 0x0800000700097389 */ /* 0x000064000000000b */
[----:B01----:R-:W-:Y:S01]  /*49e0*/  ENDCOLLECTIVE ;  /* 0x000000000000791b */ /* 0x003fe20003800000 */
.L_x_31710:
[----:B------:R-:W-:Y:S02]  /*49f0*/  IMAD.MOV.U32 R7, RZ, RZ, 0x1 ;  /* 0x00000001ff077424 */ /* 0x000fe400078e00ff */
[----:B------:R-:W-:-:S05]  /*4a00*/  IMAD.MOV.U32 R2, RZ, RZ, R9 ;  /* 0x000000ffff027224 */ /* 0x000fca00078e0009 */
[----:B------:R-:W-:-:S05]  /*4a10*/  FMNMX R2, R3, R2, !PT ;  /* 0x0000000203027209 */ /* 0x000fca0007800000 */
[----:B------:R-:W-:-:S07]  /*4a20*/  IMAD.MOV.U32 R0, RZ, RZ, R2 ;  /* 0x000000ffff007224 */ /* 0x000fce00078e0002 */
[----:B------:R-:W-:Y:S05]  /*4a30*/  WARPSYNC.COLLECTIVE R4, `(.L_x_31711) ;  /* 0x0000000004087348 */ /* 0x000fea0003c00000 */
[----:B------:R0:W1:Y:S02]  /*4a40*/  SHFL.DOWN P0, R9, R0, R7, R11 ;  /* 0x0800000700097389 */ /* 0x000064000000000b */
[----:B01----:R-:W-:Y:S01]  /*4a50*/  ENDCOLLECTIVE ;  /* 0x000000000000791b */ /* 0x003fe20003800000 */
.L_x_31711:
[----:B------:R-:W-:Y:S05]  /*4a60*/  BRA `(.L_x_31712) ;  /* 0xfffffffc00387947 */ /* 0x000fea000383ffff */
        .weak           $__internal_692_$__cuda_sm20_div_u64
        .type           $__internal_692_$__cuda_sm20_div_u64,@function
        .size           $__internal_692_$__cuda_sm20_div_u64,($__internal_693_$__cuda_sm20_rcp_rn_f32_slowpath - $__internal_692_$__cuda_sm20_div_u64)
$__internal_692_$__cuda_sm20_div_u64:
        /* <DEDUP_REMOVED lines=67> */
[----:B------:R-:W-:Y:S06]  /*4ea0*/  RET.REL.NODEC R8 `(_ZN18transformer_engine6detail38cast_transpose_fused_kernel_notalignedILb0ELb1ELb0EfNS_16CTDBiasDActParamI13__nv_bfloat16S3_13__nv_fp8_e5m2fEELi2ELi4ENS_5EmptyEXadL_ZNS_5dreluIffEET_T0_RKS6_EEEEvT3_mmm) ;  /* 0xffffffb008547950 */ /* 0x000fec0003c3ffff */
        .weak           $__internal_693_$__cuda_sm20_rcp_rn_f32_slowpath
        .type           $__internal_693_$__cuda_sm20_rcp_rn_f32_slowpath,@function
        .size           $__internal_693_$__cuda_sm20_rcp_rn_f32_slowpath,(.L_x_35178 - $__internal_693_$__cuda_sm20_rcp_rn_f32_slowpath)
$__internal_693_$__cuda_sm20_rcp_rn_f32_slowpath:
        /* <DEDUP_REMOVED lines=15> */
.L_x_31713:
        /* <DEDUP_REMOVED lines=33> */
.L_x_31715:
[----:B------:R0:W1:Y:S02]  /*51b0*/  MUFU.RCP R0, R18 ;  /* 0x0000001200007308 */ /* 0x0000640000001000 */
.L_x_31714:
[----:B------:R-:W-:Y:S02]  /*51c0*/  IMAD.MOV.U32 R2, RZ, RZ, R6 ;  /* 0x000000ffff027224 */ /* 0x000fe400078e0006 */
[----:B------:R-:W-:-:S04]  /*51d0*/  IMAD.MOV.U32 R3, RZ, RZ, 0x0 ;  /* 0x00000000ff037424 */ /* 0x000fc800078e00ff */
[----:B0123--:R-:W-:Y:S05]  /*51e0*/  RET.REL.NODEC R2 `(_ZN18transformer_engine6detail38cast_transpose_fused_kernel_notalignedILb0ELb1ELb0EfNS_16CTDBiasDActParamI13__nv_bfloat16S3_13__nv_fp8_e5m2fEELi2ELi4ENS_5EmptyEXadL_ZNS_5dreluIffEET_T0_RKS6_EEEEvT3_mmm) ;  /* 0xffffffac02847950 */ /* 0x00ffea0003c3ffff */
.L_x_31716:
        /* <DEDUP_REMOVED lines=9> */
.L_x_35178:


//--------------------- .text._ZN18transformer_engine6detail38cast_transpose_fused_kernel_notalignedILb0ELb1ELb0EfNS_16CTDBiasDActParamI13__nv_bfloat16S3_S3_fEELi2ELi2ENS_5EmptyEXadL_ZNS_5dreluIffEET_T0_RKS5_EEEEvT3_mmm --------------------------
	.section	.text._ZN18transformer_engine6detail38cast_transpose_fused_kernel_notalignedILb0ELb1ELb0EfNS_16CTDBiasDActParamI13__nv_bfloat16S3_S3_fEELi2ELi2ENS_5EmptyEXadL_ZNS_5dreluIffEET_T0_RKS5_EEEEvT3_mmm,"ax",@progbits
	.align	128
        .global         _ZN18transformer_engine6detail38cast_transpose_fused_kernel_notalignedILb0ELb1ELb0EfNS_16CTDBiasDActParamI13__nv_bfloat16S3_S3_fEELi2ELi2ENS_5EmptyEXadL_ZNS_5dreluIffEET_T0_RKS5_EEEEvT3_mmm
        .type           _ZN18transformer_engine6detail38cast_transpose_fused_kernel_notalignedILb0ELb1ELb0EfNS_16CTDBiasDActParamI13__nv_bfloat16S3_S3_fEELi2ELi2ENS_5EmptyEXadL_ZNS_5dreluIffEET_T0_RKS5_EEEEvT3_mmm,@function
        .size           _ZN18transformer_engine6detail38cast_transpose_fused_kernel_notalignedILb0ELb1ELb0EfNS_16CTDBiasDActParamI13__nv_bfloat16S3_S3_fEELi2ELi2ENS_5EmptyEXadL_ZNS_5dreluIffEET_T0_RKS5_EEEEvT3_mmm,(.L_x_35180 - _ZN18transformer_engine6detail38cast_transpose_fused_kernel_notalignedILb0ELb1ELb0EfNS_16CTDBiasDActParamI13__nv_bfloat16S3_S3_fEELi2ELi2ENS_5EmptyEXadL_ZNS_5dreluIffEET_T0_RKS5_EEEEvT3_mmm)
        .other          _ZN18transformer_engine6detail38cast_transpose_fused_kernel_notalignedILb0ELb1ELb0EfNS_16CTDBiasDActParamI13__nv_bfloat16S3_S3_fEELi2ELi2ENS_5EmptyEXadL_ZNS_5dreluIffEET_T0_RKS5_EEEEvT3_mmm,@"STO_CUDA_ENTRY STV_DEFAULT"
_ZN18transformer_engine6detail38cast_transpose_fused_kernel_notalignedILb0ELb1ELb0EfNS_16CTDBiasDActParamI13__nv_bfloat16S3_S3_fEELi2ELi2ENS_5EmptyEXadL_ZNS_5dreluIffEET_T0_RKS5_EEEEvT3_mmm:
.text._ZN18transformer_engine6detail38cast_transpose_fused_kernel_notalignedILb0ELb1ELb0EfNS_16CTDBiasDActParamI13__nv_bfloat16S3_S3_fEELi2ELi2ENS_5EmptyEXadL_ZNS_5dreluIffEET_T0_RKS5_EEEEvT3_mmm:
        /* <DEDUP_REMOVED lines=20> */
[----:B------:R-:W-:Y:S05]  /*0140*/  CALL.REL.NOINC `($__internal_694_$__cuda_sm20_div_u64) ;  /* 0x0000003000807944 */ /* 0x000fea0003c00000 */
[----:B------:R-:W-:Y:S01]  /*0150*/  IADD3 R33, P0, RZ, -R6, RZ ;  /* 0x80000006ff217210 */ /* 0x000fe20007f1e0ff */
[----:B------:R-:W-:Y:S02]  /*0160*/  IMAD.MOV.U32 R5, RZ, RZ, RZ ;  /* 0x000000ffff057224 */ /* 0x000fe400078e00ff */
[----:B------:R-:W-:Y:S02]  /*0170*/  IMAD.MOV.U32 R2, RZ, RZ, R6 ;  /* 0x000000ffff027224 */ /* 0x000fe400078e0006 */
[----:B------:R-:W-:Y:S02]  /*0180*/  IMAD.X R0, RZ, RZ, ~R7, P0 ;  /* 0x000000ffff007224 */ /* 0x000fe400000e0e07 */
[----:B------:R-:W-:-:S04]  /*0190*/  IMAD.WIDE.U32 R28, R33, UR6, R4 ;  /* 0x00000006211c7c25 */ /* 0x000fc8000f8e0004 */
[----:B------:R-:W-:Y:S02]  /*01a0*/  IMAD R0, R0, UR6, RZ ;  /* 0x0000000600007c24 */ /* 0x000fe4000f8e02ff */
[----:B------:R-:W-:Y:S02]  /*01b0*/  IMAD.MOV.U32 R3, RZ, RZ, R7 ;  /* 0x000000ffff037224 */ /* 0x000fe400078e0007 */
[----:B------:R-:W-:-:S04]  /*01c0*/  IMAD R33, R33, UR7, R0 ;  /* 0x0000000721217c24 */ /* 0x000fc8000f8e0200 */
[----:B------:R-:W-:Y:S01]  /*01d0*/  IMAD.IADD R33, R29, 0x1, R33 ;  /* 0x000000011d217824 */ /* 0x000fe200078e0221 */
[----:B------:R-:W-:Y:S06]  /*01e0*/  BRA `(.L_x_31718) ;  /* 0x0000000000587947 */ /* 0x000fec0003800000 */
.L_x_31717:
        /* <DEDUP_REMOVED lines=20> */
[----:B------:R-:W-:Y:S02]  /*0330*/  IMAD R28, R3, UR6, R4 ;  /* 0x00000006031c7c24 */ /* 0x000fe4000f8e0204 */
[----:B------:R-:W-:-:S07]  /*0340*/  IMAD.MOV.U32 R3, RZ, RZ, RZ ;  /* 0x000000ffff037224 */ /* 0x000fce00078e00ff */
.L_x_31718:
        /* <DEDUP_REMOVED lines=8> */
[----:B------:R-:W-:Y:S01]  /*03d0*/  ULDC.64 UR10, c[0x0][0x230] ;  /* 0x00008c00000a7ab9 */ /* 0x000fe20000000a00 */
[----:B------:R-:W-:Y:S01]  /*03e0*/  SHF.R.U64 R25, R25, 0x1, R24 ;  /* 0x0000000119197819 */ /* 0x000fe20000001218 */
[--C-:B------:R-:W-:Y:S01]  /*03f0*/  IMAD.MOV.U32 R29, RZ, RZ, R33.reuse ;  /* 0x000000ffff1d7224 */ /* 0x100fe200078e0021 */
[----:B------:R-:W-:Y:S01]  /*0400*/  SHF.L.U64.HI R6, R28, 0x5, R33 ;  /* 0x000000051c067819 */ /* 0x000fe20000010221 */
[----:B------:R-:W-:Y:S01]  /*0410*/  ULDC.64 UR16, c[0x0][0x218] ;  /* 0x0000860000107ab9 */ /* 0x000fe20000000a00 */
[C---:B------:R-:W-:Y:S01]  /*0420*/  LEA R20, P2, -R2.reuse, R25, 0x5 ;  /* 0x0000001902147211 */ /* 0x040fe200078429ff */
[----:B------:R-:W-:Y:S01]  /*0430*/  IMAD.WIDE.U32 R10, R2, UR8, R28 ;  /* 0x00000008020a7c25 */ /* 0x000fe2000f8e001c */
[----:B------:R-:W-:-:S02]  /*0440*/  LEA R19, P0, -R28, UR13, 0x5 ;  /* 0x0000000d1c137c11 */ /* 0x000fc4000f8029ff */
[----:B------:R-:W-:Y:S01]  /*0450*/  SHF.R.U32.HI R7, RZ, 0x5, R26 ;  /* 0x00000005ff077819 */ /* 0x000fe2000001161a */
[----:B------:R-:W-:Y:S01]  /*0460*/  IMAD.X R0, R23, 0x1, ~R0, P2 ;  /* 0x0000000117007824 */ /* 0x000fe200010e0e00 */
[----:B------:R-:W-:Y:S01]  /*0470*/  ISETP.LT.U32.AND P2, PT, R20, 0x20, PT ;  /* 0x000000201400780c */ /* 0x000fe20003f41070 */
[----:B------:R-:W-:Y:S01]  /*0480*/  IMAD.SHL.U32 R32, R10, 0x80, RZ ;  /* 0x000000800a207824 */ /* 0x000fe200078e00ff */
[----:B------:R-:W-:Y:S01]  /*0490*/  IADD3.X R6, ~R6, UR14, RZ, P0, !PT ;  /* 0x0000000e06067c10 */ /* 0x000fe200087fe5ff */
[C---:B------:R-:W-:Y:S01]  /*04a0*/  IMAD.SHL.U32 R21, R7.reuse, 0x4, RZ ;  /* 0x0000000407157824 */ /* 0x040fe200078e00ff */
[----:B------:R-:W-:Y:S01]  /*04b0*/  ISETP.NE.U32.AND P0, PT, RZ, UR10, PT ;  /* 0x0000000aff007c0c */ /* 0x000fe2000bf05070 */
[----:B------:R-:W-:Y:S01]  /*04c0*/  IMAD R22, R7, -0x4, R26 ;  /* 0xfffffffc07167824 */ /* 0x000fe200078e021a */
[----:B------:R-:W-:Y:S01]  /*04d0*/  ISETP.LT.U32.AND P1, PT, R19, 0x20, PT ;  /* 0x000000201300780c */ /* 0x000fe20003f21070 */
[----:B------:R-:W-:Y:S01]  /*04e0*/  IMAD R7, R3, UR8, RZ ;  /* 0x0000000803077c24 */ /* 0x000fe2000f8e02ff */
[----:B------:R-:W-:-:S02]  /*04f0*/  ISETP.LT.U32.AND.EX P2, PT, R0, RZ, PT, P2 ;  /* 0x000000ff0000720c */ /* 0x000fc40003f41120 */
[----:B------:R-:W-:Y:S01]  /*0500*/  ISETP.NE.AND.EX P0, PT, RZ, UR11, PT, P0 ;  /* 0x0000000bff007c0c */ /* 0x000fe2000bf05300 */
[----:B------:R-:W-:Y:S01]  /*0510*/  IMAD R39, R2, UR9, R7 ;  /* 0x0000000902277c24 */ /* 0x000fe2000f8e0207 */
[----:B------:R-:W-:Y:S01]  /*0520*/  ISETP.LT.U32.AND.EX P1, PT, R6, RZ, PT, P1 ;  /* 0x000000ff0600720c */ /* 0x000fe20003f21110 */
[----:B------:R-:W-:Y:S01]  /*0530*/  ULDC.64 UR10, c[0x0][0x210] ;  /* 0x00008400000a7ab9 */ /* 0x000fe20000000a00 */
[----:B------:R-:W-:Y:S01]  /*0540*/  LOP3.LUT R21, R21, 0x1c, RZ, 0xe2, !PT ;  /* 0x0000001c15157812 */ /* 0x000fe200078ee2ff */
[----:B------:R-:W-:Y:S01]  /*0550*/  IMAD.IADD R39, R11, 0x1, R39 ;  /* 0x000000010b277824 */ /* 0x000fe200078e0227 */
[----:B------:R-:W-:Y:S02]  /*0560*/  SEL R20, R20, 0x20, P2 ;  /* 0x0000002014147807 */ /* 0x000fe40001000000 */
[----:B------:R-:W-:Y:S02]  /*0570*/  SHF.R.U32.HI R0, RZ, 0x2, R26 ;  /* 0x00000002ff007819 */ /* 0x000fe4000001161a */
[----:B------:R-:W-:-:S02]  /*0580*/  SEL R19, R19, 0x20, P1 ;  /* 0x0000002013137807 */ /* 0x000fc40000800000 */
[----:B------:R-:W-:Y:S01]  /*0590*/  LOP3.LUT R38, R22, 0x1f, RZ, 0xc0, !PT ;  /* 0x0000001f16267812 */ /* 0x000fe200078ec0ff */
[----:B------:R-:W0:Y:S01]  /*05a0*/  @P0 LDC.64 R34, c[0x0][0x230] ;  /* 0x00008c00ff220b82 */ /* 0x000e220000000a00 */
[----:B------:R-:W-:Y:S02]  /*05b0*/  ISETP.GE.U32.AND P1, PT, R21, R20, PT ;  /* 0x000000141500720c */ /* 0x000fe40003f26070 */
[----:B------:R-:W-:Y:S02]  /*05c0*/  LOP3.LUT R0, R0, 0x38, RZ, 0xc0, !PT ;  /* 0x0000003800007812 */ /* 0x000fe400078ec0ff */
[----:B------:R-:W-:Y:S02]  /*05d0*/  ISETP.LT.U32.AND P1, PT, R38, R19, !P1 ;  /* 0x000000132600720c */ /* 0x000fe40004f21070 */
[----:B------:R-:W-:Y:S01]  /*05e0*/  IADD3 R31, P3, R32, UR16, RZ ;  /* 0x00000010201f7c10 */ /* 0x000fe2000ff7e0ff */
[----:B------:R-:W-:Y:S01]  /*05f0*/  IMAD.WIDE.U32 R6, R0, UR13, RZ ;  /* 0x0000000d00067c25 */ /* 0x000fe2000f8e00ff */
[----:B------:R-:W-:-:S03]  /*0600*/  SHF.L.U64.HI R30, R10, 0x7, R39 ;  /* 0x000000070a1e7819 */ /* 0x000fc60000010227 */
[----:B------:R-:W-:Y:S01]  /*0610*/  IMAD R9, R0, UR14, RZ ;  /* 0x0000000e00097c24 */ /* 0x000fe2000f8e02ff */
[----:B------:R-:W-:Y:S02]  /*0620*/  IADD3 R0, P2, R38, R6, RZ ;  /* 0x0000000626007210 */ /* 0x000fe40007f5e0ff */
[----:B------:R-:W-:Y:S01]  /*0630*/  IADD3.X R29, R30, UR17, RZ, P3, !PT ;  /* 0x000000111e1d7c10 */ /* 0x000fe20009ffe4ff */
[----:B------:R-:W-:Y:S01]  /*0640*/  IMAD.IADD R11, R7, 0x1, R9 ;  /* 0x00000001070b7824 */ /* 0x000fe200078e0209 */
[----:B------:R-:W-:Y:S01]  /*0650*/  ULDC.64 UR16, c[0x0][0x220] ;  /* 0x0000880000107ab9 */ /* 0x000fe20000000a00 */
[----:B------:R-:W-:Y:S02]  /*0660*/  @P1 IMAD.SHL.U32 R44, R0, 0x4, RZ ;  /* 0x00000004002c1824 */ /* 0x000fe400078e00ff */
[----:B------:R-:W-:Y:S01]  /*0670*/  IMAD.X R15, RZ, RZ, R11, P2 ;  /* 0x000000ffff0f7224 */ /* 0x000fe200010e060b */
[----:B------:R-:W-:Y:S01]  /*0680*/  IADD3 R32, P2, R32, UR10, RZ ;  /* 0x0000000a20207c10 */ /* 0x000fe2000ff5e0ff */
[----:B------:R-:W-:Y:S01]  /*0690*/  @!P1 IMAD.MOV.U32 R17, RZ, RZ, RZ ;  /* 0x000000ffff119224 */ /* 0x000fe200078e00ff */
[----:B------:R-:W-:Y:S01]  /*06a0*/  @P1 IADD3 R8, P3, R44, R31, RZ ;  /* 0x0000001f2c081210 */ /* 0x000fe20007f7e0ff */
[----:B------:R-:W-:Y:S01]  /*06b0*/  @!P1 IMAD.MOV.U32 R14, RZ, RZ, RZ ;  /* 0x000000ffff0e9224 */ /* 0x000fe200078e00ff */
[----:B------:R-:W-:-:S02]  /*06c0*/  @P1 SHF.L.U64.HI R12, R0, 0x2, R15 ;  /* 0x00000002000c1819 */ /* 0x000fc4000001020f */
[----:B------:R-:W-:Y:S01]  /*06d0*/  IADD3.X R30, R30, UR11, RZ, P2, !PT ;  /* 0x0000000b1e1e7c10 */ /* 0x000fe200097fe4ff */
[----:B------:R-:W-:Y:S01]  /*06e0*/  ULDC.64 UR10, c[0x0][0x208] ;  /* 0x00008200000a7ab9 */ /* 0x000fe20000000a00 */
[----:B------:R-:W-:Y:S01]  /*06f0*/  @P1 IADD3 R44, P2, R44, R32, RZ ;  /* 0x000000202c2c1210 */ /* 0x000fe20007f5e0ff */
[C---:B------:R-:W-:Y:S01]  /*0700*/  @P1 IMAD.X R9, R12.reuse, 0x1, R29, P3 ;  /* 0x000000010c091824 */ /* 0x040fe200018e061d */
[----:B0-----:R-:W2:Y:S03]  /*0710*/  @P0 LDG.E R34, desc[UR10][R34.64] ;  /* 0x0000000a22220981 */ /* 0x001ea6000c1e1900 */
[----:B------:R-:W-:Y:S01]  /*0720*/  @P1 IMAD.X R45, R12, 0x1, R30, P2 ;  /* 0x000000010c2d1824 */ /* 0x000fe200010e061e */
[----:B------:R0:W3:Y:S04]  /*0730*/  @P1 LDG.E R17, desc[UR10][R8.64] ;  /* 0x0000000a08111981 */ /* 0x0000e8000c1e1900 */
[----:B------:R-:W4:Y:S01]  /*0740*/  @P1 LDG.E R14, desc[UR10][R44.64] ;  /* 0x0000000a2c0e1981 */ /* 0x000f22000c1e1900 */
[----:B------:R-:W-:-:S04]  /*0750*/  @P1 IADD3 R16, P2, R0, UR13, RZ ;  /* 0x0000000d00101c10 */ /* 0x000fc8000ff5e0ff */
[----:B------:R-:W-:Y:S01]  /*0760*/  @P1 IADD3.X R13, R15, UR14, RZ, P2, !PT ;  /* 0x0000000e0f0d1c10 */ /* 0x000fe200097fe4ff */
[----:B------:R-:W-:-:S03]  /*0770*/  @P1 IMAD.SHL.U32 R36, R16, 0x4, RZ ;  /* 0x0000000410241824 */ /* 0x000fc600078e00ff */
[----:B------:R-:W-:Y:S02]  /*0780*/  @P1 SHF.L.U64.HI R16, R16, 0x2, R13 ;  /* 0x0000000210101819 */ /* 0x000fe4000001020d */
[C---:B------:R-:W-:Y:S01]  /*0790*/  @P1 IADD3 R12, P3, R36.reuse, R31, RZ ;  /* 0x0000001f240c1210 */ /* 0x040fe20007f7e0ff */
[----:B------:R-:W-:Y:S01]  /*07a0*/  @!P1 IMAD.MOV.U32 R41, RZ, RZ, RZ ;  /* 0x000000ffff299224 */ /* 0x000fe200078e00ff */
[----:B------:R-:W-:-:S03]  /*07b0*/  @P1 IADD3 R36, P2, R36, R32, RZ ;  /* 0x0000002024241210 */ /* 0x000fc60007f5e0ff */
[C---:B------:R-:W-:Y:S02]  /*07c0*/  @P1 IMAD.X R13, R16.reuse, 0x1, R29, P3 ;  /* 0x00000001100d1824 */ /* 0x040fe400018e061d */
[----:B------:R-:W-:Y:S02]  /*07d0*/  @!P1 IMAD.MOV.U32 R42, RZ, RZ, RZ ;  /* 0x000000ffff2a9224 */ /* 0x000fe400078e00ff */
[----:B------:R-:W-:Y:S01]  /*07e0*/  @P1 IMAD.X R37, R16, 0x1, R30, P2 ;  /* 0x0000000110251824 */ /* 0x000fe200010e061e */
[----:B------:R-:W4:Y:S04]  /*07f0*/  @P1 LDG.E R41, desc[UR10][R12.64] ;  /* 0x0000000a0c291981 */ /* 0x000f28000c1e1900 */
[----:B------:R1:W4:Y:S01]  /*0800*/  @P1 LDG.E R42, desc[UR10][R36.64] ;  /* 0x0000000a242a1981 */ /* 0x000322000c1e1900 */
[----:B0-----:R-:W-:-:S02]  /*0810*/  VIADD R9, R21, 0x1 ;  /* 0x0000000115097836 */ /* 0x001fc40000000000 */
[----:B------:R-:W-:-:S03]  /*0820*/  VIADD R43, R22, 0xffffffff ;  /* 0xffffffff162b7836 */ /* 0x000fc60000000000 */
[----:B------:R-:W-:Y:S02]  /*0830*/  ISETP.GE.U32.AND P2, PT, R9, R20, PT ;  /* 0x000000140900720c */ /* 0x000fe40003f46070 */
[----:B------:R-:W-:-:S04]  /*0840*/  LOP3.LUT R43, R43, 0x1f, RZ, 0xc0, !PT ;  /* 0x0000001f2b2b7812 */ /* 0x000fc800078ec0ff */
[C---:B------:R-:W-:Y:S02]  /*0850*/  ISETP.LT.U32.AND P2, PT, R43.reuse, R19, !P2 ;  /* 0x000000132b00720c */ /* 0x040fe40005741070 */
[----:B------:R-:W-:Y:S01]  /*0860*/  IADD3 R8, P1, R43, R6, RZ ;  /* 0x000000062b087210 */ /* 0x000fe20007f3e0ff */
[----:B------:R-:W-:Y:S02]  /*0870*/  IMAD.U32 R35, RZ, RZ, UR13 ;  /* 0x0000000dff237e24 */ /* 0x000fe4000f8e00ff */
[----:B-1----:R-:W-:Y:S02]  /*0880*/  IMAD.SHL.U32 R37, R10, 0x40, RZ ;  /* 0x000000400a257824 */ /* 0x002fe400078e00ff */
[----:B------:R-:W-:-:S06]  /*0890*/  IMAD.X R9, RZ, RZ, R11, P1 ;  /* 0x000000ffff097224 */ /* 0x000fcc00008e060b */
[----:B------:R-:W-:Y:S01]  /*08a0*/  VOTEU.ANY UP0, P2 ;  /* 0x00000000003f7886 */ /* 0x000fe20001000100 */
[----:B------:R-:W-:-:S04]  /*08b0*/  @P2 IMAD.WIDE.U32 R12, R35, 0x3, R8 ;  /* 0x00000003230c2825 */ /* 0x000fc800078e0008 */
[----:B------:R-:W-:Y:S01]  /*08c0*/  @UP0 UIMAD UR12, UR14, 0x3, URZ ;  /* 0x000000030e0c08a4 */ /* 0x000fe2000f8e023f */
[----:B------:R-:W-:Y:S01]  /*08d0*/  SHF.L.U64.HI R16, R10, 0x6, R39 ;  /* 0x000000060a107819 */ /* 0x000fe20000010227 */
[----:B------:R-:W-:Y:S01]  /*08e0*/  @UP0 ULOP3.LUT UR5, UR8, 0xfffffffe, URZ, 0xc0, !UPT ;  /* 0xfffffffe08050892 */ /* 0x000fe2000f8ec03f */
[----:B------:R-:W-:-:S03]  /*08f0*/  LEA R18, P3, R37, UR16, 0x1 ;  /* 0x0000001025127c11 */ /* 0x000fc6000f8608ff */
[----:B------:R-:W-:Y:S01]  /*0900*/  @P2 VIADD R35, R13, UR12 ;  /* 0x0000000c0d232c36 */ /* 0x000fe20008000000 */
[----:B------:R-:W-:Y:S01]  /*0910*/  @UP0 ULOP3.LUT UR12, UR9, 0x3fffffff, URZ, 0xc0, !UPT ;  /* 0x3fffffff090c0892 */ /* 0x000fe2000f8ec03f */
[----:B------:R-:W-:Y:S01]  /*0920*/  LEA.HI.X R16, R37, UR17, R16, 0x1, P3 ;  /* 0x0000001125107c11 */ /* 0x000fe200098f0c10 */
[----:B------:R-:W-:Y:S01]  /*0930*/  @P2 IMAD.SHL.U32 R10, R12, 0x4, RZ ;  /* 0x000000040c0a2824 */ /* 0x000fe200078e00ff */
[----:B------:R-:W-:Y:S01]  /*0940*/  @P2 IADD3 R36, P3, R8, UR5, RZ ;  /* 0x0000000508242c10 */ /* 0x000fe2000ff7e0ff */
[----:B------:R-:W-:Y:S01]  /*0950*/  @!P2 IMAD.MOV.U32 R40, RZ, RZ, RZ ;  /* 0x000000ffff28a224 */ /* 0x000fe200078e00ff */
[----:B------:R-:W-:Y:S01]  /*0960*/  ISETP.GE.U32.AND P1, PT, R21, R20, PT ;  /* 0x000000141500720c */ /* 0x000fe20003f26070 */
[----:B------:R-:W-:Y:S01]  /*0970*/  @!P2 IMAD.MOV.U32 R44, RZ, RZ, RZ ;  /* 0x000000ffff2ca224 */ /* 0x000fe200078e00ff */
[----:B------:R-:W-:Y:S01]  /*0980*/  @P2 IADD3.X R45, R9, UR12, RZ, P3, !PT ;  /* 0x0000000c092d2c10 */ /* 0x000fe20009ffe4ff */
[----:B------:R-:W-:Y:S01]  /*0990*/  UMOV UR12, 0x3f800000 ;  /* 0x3f800000000c7882 */ /* 0x000fe20000000000 */
[----:B------:R-:W-:Y:S01]  /*09a0*/  @P2 SHF.L.U64.HI R35, R12, 0x2, R35 ;  /* 0x000000020c232819 */ /* 0x000fe20000010223 */
[----:B------:R-:W-:Y:S01]  /*09b0*/  IMAD.U32 R49, RZ, RZ, UR13 ;  /* 0x0000000dff317e24 */ /* 0x000fe2000f8e00ff */
[C---:B------:R-:W-:Y:S01]  /*09c0*/  @P2 IADD3 R8, P5, R10.reuse, R31, RZ ;  /* 0x0000001f0a082210 */ /* 0x040fe20007fbe0ff */
[----:B------:R-:W-:Y:S01]  /*09d0*/  IMAD R33, R33, UR4, RZ ;  /* 0x0000000421217c24 */ /* 0x000fe2000f8e02ff */
[----:B------:R-:W-:Y:S01]  /*09e0*/  @P2 IADD3 R12, P4, R10, R32, RZ ;  /* 0x000000200a0c2210 */ /* 0x000fe20007f9e0ff */
[----:B------:R-:W-:Y:S01]  /*09f0*/  ULDC.64 UR16, c[0x0][0x228] ;  /* 0x00008a0000107ab9 */ /* 0x000fe20000000a00 */
[----:B------:R-:W-:-:S02]  /*0a00*/  ISETP.GE.U32.OR P1, PT, R38, R19, P1 ;  /* 0x000000132600720c */ /* 0x000fc40000f26470 */
[----:B------:R-:W-:Y:S01]  /*0a10*/  @!P2 CS2R R38, SRZ ;  /* 0x000000000026a805 */ /* 0x000fe2000001ff00 */
[C---:B------:R-:W-:Y:S02]  /*0a20*/  @P2 IMAD.X R9, R35.reuse, 0x1, R29, P5 ;  /* 0x0000000123092824 */ /* 0x040fe400028e061d */
[----:B------:R-:W-:Y:S02]  /*0a30*/  @P2 IMAD.X R13, R35, 0x1, R30, P4 ;  /* 0x00000001230d2824 */ /* 0x000fe400020e061e */
[C---:B------:R-:W-:Y:S01]  /*0a40*/  @P2 IMAD.SHL.U32 R35, R36.reuse, 0x4, RZ ;  /* 0x0000000424232824 */ /* 0x040fe200078e00ff */
[----:B------:R0:W4:Y:S01]  /*0a50*/  @P2 LDG.E R38, desc[UR10][R8.64] ;  /* 0x0000000a08262981 */ /* 0x000122000c1e1900 */
[----:B------:R-:W-:-:S03]  /*0a60*/  @P2 SHF.L.U64.HI R45, R36, 0x2, R45 ;  /* 0x00000002242d2819 */ /* 0x000fc6000001022d */
[----:B------:R-:W-:Y:S01]  /*0a70*/  @P2 IADD3 R36, P3, R35, R32, RZ ;  /* 0x0000002023242210 */ /* 0x000fe20007f7e0ff */
[----:B------:R1:W4:Y:S04]  /*0a80*/  @P2 LDG.E R39, desc[UR10][R12.64] ;  /* 0x0000000a0c272981 */ /* 0x000328000c1e1900 */
[----:B------:R-:W-:-:S05]  /*0a90*/  @P2 IMAD.X R37, R45, 0x1, R30, P3 ;  /* 0x000000012d252824 */ /* 0x000fca00018e061e */
[----:B------:R1:W4:Y:S01]  /*0aa0*/  @P2 LDG.E R44, desc[UR10][R36.64] ;  /* 0x0000000a242c2981 */ /* 0x000322000c1e1900 */
[----:B--2---:R-:W-:Y:S02]  /*0ab0*/  @P0 R2UR UR12, R34 ;  /* 0x00000000220c02ca */ /* 0x004fe400000e0000 */
[----:B---3--:R-:W-:Y:S02]  /*0ac0*/  PRMT R34, R17, 0x7632, R34 ;  /* 0x0000763211227816 */ /* 0x008fe40000000022 */
[----:B----4-:R-:W-:-:S03]  /*0ad0*/  PRMT R10, R14, 0x7632, R10 ;  /* 0x000076320e0a7816 */ /* 0x010fc6000000000a */
[----:B------:R-:W-:Y:S01]  /*0ae0*/  IMAD.U32 R34, R34, 0x10000, RZ ;  /* 0x0001000022227824 */ /* 0x000fe200078e00ff */
[----:B0-----:R-:W-:Y:S01]  /*0af0*/  @P2 IADD3 R8, P0, R35, R31, RZ ;  /* 0x0000001f23082210 */ /* 0x001fe20007f1e0ff */
[----:B------:R-:W-:-:S03]  /*0b00*/  IMAD.U32 R10, R10, 0x10000, RZ ;  /* 0x000100000a0a7824 */ /* 0x000fc600078e00ff */
[----:B------:R-:W-:-:S05]  /*0b10*/  FSET.BF.GT.AND R9, R34, RZ, PT ;  /* 0x000000ff2209720a */ /* 0x000fca0003804000 */
[----:B------:R-:W-:Y:S01]  /*0b20*/  FMUL R47, R10, R9 ;  /* 0x000000090a2f7220 */ /* 0x000fe20000400000 */
[----:B------:R-:W-:-:S05]  /*0b30*/  @P2 IMAD.X R9, R45, 0x1, R29, P0 ;  /* 0x000000012d092824 */ /* 0x000fca00000e061d */
[----:B------:R0:W2:Y:S01]  /*0b40*/  @P2 LDG.E R40, desc[UR10][R8.64] ;  /* 0x0000000a08282981 */ /* 0x0000a2000c1e1900 */
[----:B------:R-:W-:Y:S01]  /*0b50*/  IMAD.U32 R17, R17, 0x10000, RZ ;  /* 0x0001000011117824 */ /* 0x000fe200078e00ff */
[----:B------:R-:W-:Y:S01]  /*0b60*/  @!P1 LEA R34, P0, R0, R18, 0x2 ;  /* 0x0000001200229211 */ /* 0x000fe200078010ff */
[----:B------:R-:W-:-:S03]  /*0b70*/  IMAD.U32 R14, R14, 0x10000, RZ ;  /* 0x000100000e0e7824 */ /* 0x000fc600078e00ff */
[----:B------:R-:W-:Y:S01]  /*0b80*/  FSET.BF.GT.AND R17, R17, RZ, PT ;  /* 0x000000ff1111720a */ /* 0x000fe20003804000 */
[----:B------:R-:W-:Y:S02]  /*0b90*/  VIADD R10, R22, 0x1e ;  /* 0x0000001e160a7836 */ /* 0x000fe40000000000 */
[----:B-1----:R-:W-:Y:S01]  /*0ba0*/  VIADD R13, R21, 0x2 ;  /* 0x00000002150d7836 */ /* 0x002fe20000000000 */
[----:B------:R-:W-:Y:S01]  /*0bb0*/  PRMT R37, R41, 0x7632, R37 ;  /* 0x0000763229257816 */ /* 0x000fe20000000025 */
[----:B------:R-:W-:Y:S01]  /*0bc0*/  FMUL R12, R14, R17 ;  /* 0x000000110e0c7220 */ /* 0x000fe20000400000 */
[----:B------:R-:W-:Y:S02]  /*0bd0*/  @!P1 LEA.HI.X R35, R0, R16, R15, 0x2, P0 ;  /* 0x0000001000239211 */ /* 0x000fe400000f140f */
[----:B------:R-:W-:Y:S02]  /*0be0*/  LOP3.LUT R10, R10, 0x1f, RZ, 0xc0, !PT ;  /* 0x0000001f0a0a7812 */ /* 0x000fe400078ec0ff */
[----:B------:R-:W-:Y:S01]  /*0bf0*/  ISETP.GE.U32.AND P0, PT, R13, R20, PT ;  /* 0x000000140d00720c */ /* 0x000fe20003f06070 */
[----:B------:R-:W-:Y:S01]  /*0c00*/  FMUL R14, R12, UR12 ;  /* 0x0000000c0c0e7c20 */ /* 0x000fe20008400000 */
[----:B------:R-:W-:Y:S01]  /*0c10*/  FMUL R17, R47, UR12 ;  /* 0x0000000c2f117c20 */ /* 0x000fe20008400000 */
[----:B------:R-:W-:Y:S01]  /*0c20*/  IMAD.U32 R41, R41, 0x10000, RZ ;  /* 0x0001000029297824 */ /* 0x000fe200078e00ff */
[----:B------:R-:W-:Y:S01]  /*0c30*/  ISETP.LT.U32.AND P0, PT, R10, R19, !P0 ;  /* 0x000000130a00720c */ /* 0x000fe20004701070 */
[----:B------:R-:W-:Y:S01]  /*0c40*/  IMAD.U32 R37, R37, 0x10000, RZ ;  /* 0x0001000025257824 */ /* 0x000fe200078e00ff */
[----:B------:R-:W-:-:S02]  /*0c50*/  PRMT R36, R42, 0x7632, R36 ;  /* 0x000076322a247816 */ /* 0x000fc40000000024 */
[----:B------:R-:W-:Y:S01]  /*0c60*/  @!P1 F2FP.BF16.F32.PACK_AB R45, R17, R14 ;  /* 0x0000000e112d923e */ /* 0x000fe200000010ff */
[----:B------:R-:W-:Y:S01]  /*0c70*/  IMAD.U32 R48, R42, 0x10000, RZ ;  /* 0x000100002a307824 */ /* 0x000fe200078e00ff */
[----:B------:R-:W-:Y:S01]  /*0c80*/  FSET.BF.GT.AND R41, R41, RZ, PT ;  /* 0x000000ff2929720a */ /* 0x000fe20003804000 */
[----:B------:R-:W-:Y:S01]  /*0c90*/  IMAD.U32 R36, R36, 0x10000, RZ ;  /* 0x0001000024247824 */ /* 0x000fe200078e00ff */
[----:B------:R-:W-:Y:S01]  /*0ca0*/  FSET.BF.GT.AND R37, R37, RZ, PT ;  /* 0x000000ff2525720a */ /* 0x000fe20003804000 */
[----:B------:R1:W-:Y:S01]  /*0cb0*/  @!P1 STG.E desc[UR10][R34.64], R45 ;  /* 0x0000002d22009986 */ /* 0x0003e2000c10190a */
[----:B------:R-:W-:Y:S01]  /*0cc0*/  FMNMX R12, RZ, |R12|, !PT ;  /* 0x4000000cff0c7209 */ /* 0x000fe20007800000 */
[----:B------:R-:W-:Y:S01]  /*0cd0*/  FMUL R48, R48, R41 ;  /* 0x0000002930307220 */ /* 0x000fe20000400000 */
[----:B0-----:R-:W-:Y:S02]  /*0ce0*/  @!P1 IADD3 R9, P2, R0, UR13, RZ ;  /* 0x0000000d00099c10 */ /* 0x001fe4000ff5e0ff */
[----:B------:R-:W-:Y:S01]  /*0cf0*/  FMNMX R47, |R47|, R12, !PT ;  /* 0x0000000c2f2f7209 */ /* 0x000fe20007800200 */
[----:B------:R-:W-:Y:S01]  /*0d00*/  VOTEU.ANY UP0, P0 ;  /* 0x00000000003f7886 */ /* 0x000fe20000000100 */
[----:B------:R-:W-:Y:S01]  /*0d10*/  @!P1 IADD3.X R12, R15, UR14, RZ, P2, !PT ;  /* 0x0000000e0f0c9c10 */ /* 0x000fe200097fe4ff */
[----:B------:R-:W-:Y:S01]  /*0d20*/  FMUL R15, R48, UR12 ;  /* 0x0000000c300f7c20 */ /* 0x000fe20008400000 */
[----:B-1----:R-:W-:Y:S01]  /*0d30*/  FMUL R45, R36, R37 ;  /* 0x00000025242d7220 */ /* 0x002fe20000400000 */
[----:B------:R-:W-:-:S03]  /*0d40*/  @!P1 LEA R8, P2, R9, R18, 0x2 ;  /* 0x0000001209089211 */ /* 0x000fc600078410ff */
        /* <DEDUP_REMOVED lines=17> */
[----:B------:R-:W-:-:S03]  /*0e60*/  @!P0 IMAD.MOV.U32 R12, RZ, RZ, RZ ;  /* 0x000000ffff0c8224 */ /* 0x000fc600078e00ff */
[----:B------:R-:W-:Y:S01]  /*0e70*/  @P0 IADD3.X R35, RZ, UR15, R11, P1, P2 ;  /* 0x0000000fff230c10 */ /* 0x000fe20008fe440b */
[----:B------:R-:W-:Y:S02]  /*0e80*/  @UP0 UIMAD UR5, UR14, 0x3, URZ ;  /* 0x000000030e0508a4 */ /* 0x000fe4000f8e023f */
[----:B------:R0:W5:Y:S01]  /*0e90*/  @P0 LDG.E R12, desc[UR10][R36.64] ;  /* 0x0000000a240c0981 */ /* 0x000162000c1e1900 */
[----:B------:R-:W-:-:S04]  /*0ea0*/  @P0 IMAD.WIDE.U32 R34, R49, 0x3, R34 ;  /* 0x0000000331220825 */ /* 0x000fc800078e0022 */
[----:B0-----:R-:W-:Y:S02]  /*0eb0*/  @P0 VIADD R37, R35, UR5 ;  /* 0x0000000523250c36 */ /* 0x001fe40008000000 */
[C---:B------:R-:W-:Y:S02]  /*0ec0*/  @P0 IMAD.SHL.U32 R36, R34.reuse, 0x4, RZ ;  /* 0x0000000422240824 */ /* 0x040fe400078e00ff */
[----:B------:R-:W-:Y:S01]  /*0ed0*/  @!P0 IMAD.MOV.U32 R41, RZ, RZ, RZ ;  /* 0x000000ffff298224 */ /* 0x000fe200078e00ff */
[----:B------:R-:W-:Y:S02]  /*0ee0*/  @P0 SHF.L.U64.HI R37, R34, 0x2, R37 ;  /* 0x0000000222250819 */ /* 0x000fe40000010225 */
[----:B------:R-:W-:-:S03]  /*0ef0*/  @P0 IADD3 R34, P1, R36, R32, RZ ;  /* 0x0000002024220210 */ /* 0x000fc60007f3e0ff */
[----:B------:R0:W5:Y:S02]  /*0f00*/  @P0 LDG.E R41, desc[UR10][R8.64] ;  /* 0x0000000a08290981 */ /* 0x000164000c1e1900 */
[----:B------:R-:W-:Y:S01]  /*0f10*/  @P0 IMAD.X R35, R37, 0x1, R30, P1 ;  /* 0x0000000125230824 */ /* 0x000fe200008e061e */
[----:B------:R-:W-:Y:S01]  /*0f20*/  @P0 IADD3 R36, P1, R36, R31, RZ ;  /* 0x0000001f24240210 */ /* 0x000fe20007f3e0ff */
[----:B------:R-:W-:Y:S02]  /*0f30*/  @!P0 IMAD.MOV.U32 R42, RZ, RZ, RZ ;  /* 0x000000ffff2a8224 */ /* 0x000fe400078e00ff */
[----:B------:R-:W-:Y:S02]  /*0f40*/  @!P0 IMAD.MOV.U32 R46, RZ, RZ, RZ ;  /* 0x000000ffff2e8224 */ /* 0x000fe400078e00ff */
[----:B0-----:R-:W-:Y:S02]  /*0f50*/  IMAD.MOV.U32 R8, RZ, RZ, R2 ;  /* 0x000000ffff087224 */ /* 0x001fe400078e0002 */
[----:B------:R-:W5:Y:S01]  /*0f60*/  @P0 LDG.E R42, desc[UR10][R34.64] ;  /* 0x0000000a222a0981 */ /* 0x000f62000c1e1900 */
[----:B------:R-:W-:-:S02]  /*0f70*/  IMAD.MOV.U32 R9, RZ, RZ, R3 ;  /* 0x000000ffff097224 */ /* 0x000fc400078e0003 */
[C---:B------:R-:W-:Y:S02]  /*0f80*/  IMAD R33, R28.reuse, R24, R33 ;  /* 0x000000181c217224 */ /* 0x040fe400078e0221 */
[----:B------:R-:W-:-:S04]  /*0f90*/  IMAD.WIDE.U32 R8, R28, UR4, R8 ;  /* 0x000000041c087c25 */ /* 0x000fc8000f8e0008 */
[----:B------:R-:W-:Y:S02]  /*0fa0*/  @P0 IMAD.X R37, R37, 0x1, R29, P1 ;  /* 0x0000000125250824 */ /* 0x000fe400008e061d */
[----:B------:R-:W-:-:S03]  /*0fb0*/  IMAD.IADD R33, R9, 0x1, R33 ;  /* 0x0000000109217824 */ /* 0x000fc600078e0221 */
[----:B------:R0:W5:Y:S01]  /*0fc0*/  @P0 LDG.E R46, desc[UR10][R36.64] ;  /* 0x0000000a242e0981 */ /* 0x000162000c1e1900 */
[----:B------:R-:W-:-:S04]  /*0fd0*/  LEA R28, P0, R8, UR16, 0x7 ;  /* 0x00000010081c7c11 */ /* 0x000fc8000f8038ff */
[----:B------:R-:W-:Y:S01]  /*0fe0*/  LEA.HI.X R33, R8, UR17, R33, 0x7, P0 ;  /* 0x0000001108217c11 */ /* 0x000fe200080f3c21 */
[----:B0-----:R-:W-:Y:S01]  /*0ff0*/  VIADD R37, R21, 0x1 ;  /* 0x0000000115257836 */ /* 0x001fe20000000000 */
[----:B------:R-:W-:-:S04]  /*1000*/  PRMT R8, R44, 0x7632, R8 ;  /* 0x000076322c087816 */ /* 0x000fc80000000008 */
[----:B------:R-:W-:Y:S01]  /*1010*/  ISETP.GE.U32.AND P0, PT, R37, R20, PT ;  /* 0x000000142500720c */ /* 0x000fe20003f06070 */
[----:B------:R-:W-:-:S03]  /*1020*/  IMAD.U32 R8, R8, 0x10000, RZ ;  /* 0x0001000008087824 */ /* 0x000fc600078e00ff */
[----:B------:R-:W-:Y:S01]  /*1030*/  ISETP.GE.U32.OR P0, PT, R43, R19, P0 ;  /* 0x000000132b00720c */ /* 0x000fe20000706470 */
[----:B------:R-:W-:Y:S01]  /*1040*/  BSSY B0, `(.L_x_31719) ;  /* 0x0000020000007945 */ /* 0x000fe20003800000 */
[----:B------:R-:W-:-:S04]  /*1050*/  FMNMX R48, |R48|, R47, !PT ;  /* 0x0000002f30307209 */ /* 0x000fc80007800200 */
[----:B------:R-:W-:Y:S02]  /*1060*/  FMNMX R45, |R45|, R48, !PT ;  /* 0x000000302d2d7209 */ /* 0x000fe40007800200 */
[C---:B--2---:R-:W-:Y:S01]  /*1070*/  PRMT R9, R40.reuse, 0x7632, R9 ;  /* 0x0000763228097816 */ /* 0x044fe20000000009 */
[----:B------:R-:W-:Y:S02]  /*1080*/  IMAD.U32 R34, R40, 0x10000, RZ ;  /* 0x0001000028227824 */ /* 0x000fe400078e00ff */
[----:B------:R-:W-:Y:S02]  /*1090*/  IMAD.U32 R40, R44, 0x10000, RZ ;  /* 0x000100002c287824 */ /* 0x000fe400078e00ff */
[----:B------:R-:W-:Y:S01]  /*10a0*/  IMAD.U32 R35, R9, 0x10000, RZ ;  /* 0x0001000009237824 */ /* 0x000fe200078e00ff */
[----:B------:R-:W-:-:S04]  /*10b0*/  FSET.BF.GT.AND R9, R34, RZ, PT ;  /* 0x000000ff2209720a */ /* 0x000fc80003804000 */
[----:B------:R-:W-:Y:S01]  /*10c0*/  FSET.BF.GT.AND R35, R35, RZ, PT ;  /* 0x000000ff2323720a */ /* 0x000fe20003804000 */
[----:B------:R-:W-:Y:S01]  /*10d0*/  FMUL R40, R40, R9 ;  /* 0x0000000928287220 */ /* 0x000fe20000400000 */
[C---:B------:R-:W-:Y:S01]  /*10e0*/  PRMT R9, R38.reuse, 0x7632, R9 ;  /* 0x0000763226097816 */ /* 0x040fe20000000009 */
[----:B------:R-:W-:Y:S02]  /*10f0*/  IMAD.U32 R38, R38, 0x10000, RZ ;  /* 0x0001000026267824 */ /* 0x000fe400078e00ff */
[----:B------:R-:W-:Y:S01]  /*1100*/  FMUL R44, R8, R35 ;  /* 0x00000023082c7220 */ /* 0x000fe20000400000 */
[----:B------:R-:W-:Y:S01]  /*1110*/  PRMT R8, R39, 0x7632, R8 ;  /* 0x0000763227087816 */ /* 0x000fe20000000008 */
[----:B------:R-:W-:Y:S01]  /*1120*/  IMAD.U32 R35, R9, 0x10000, RZ ;  /* 0x0001000009237824 */ /* 0x000fe200078e00ff */
[----:B------:R-:W-:Y:S01]  /*1130*/  FSET.BF.GT.AND R9, R38, RZ, PT ;  /* 0x000000ff2609720a */ /* 0x000fe20003804000 */
[----:B------:R-:W-:Y:S02]  /*1140*/  IMAD.U32 R34, R39, 0x10000, RZ ;  /* 0x0001000027227824 */ /* 0x000fe400078e00ff */
[----:B------:R-:W-:Y:S01]  /*1150*/  IMAD.U32 R8, R8, 0x10000, RZ ;  /* 0x0001000008087824 */ /* 0x000fe200078e00ff */
[----:B------:R-:W-:Y:S01]  /*1160*/  FSET.BF.GT.AND R35, R35, RZ, PT ;  /* 0x000000ff2323720a */ /* 0x000fe20003804000 */
[----:B------:R-:W-:Y:S01]  /*1170*/  FMUL R34, R34, R9 ;  /* 0x0000000922227220 */ /* 0x000fe20000400000 */
[----:B------:R-:W-:Y:S01]  /*1180*/  FMUL R37, R40, UR12 ;  /* 0x0000000c28257c20 */ /* 0x000fe20008400000 */
[----:B------:R-:W-:-:S02]  /*1190*/  FMUL R36, R44, UR12 ;  /* 0x0000000c2c247c20 */ /* 0x000fc40008400000 */
[----:B------:R-:W-:Y:S01]  /*11a0*/  FMUL R35, R8, R35 ;  /* 0x0000002308237220 */ /* 0x000fe20000400000 */
        /* <DEDUP_REMOVED lines=9> */
.L_x_31720:
[----:B------:R-:W-:Y:S05]  /*1240*/  BSYNC B0 ;  /* 0x0000000000007941 */ /* 0x000fea0003800000 */
.L_x_31719:
        /* <DEDUP_REMOVED lines=14> */
.L_x_31722:
[----:B------:R-:W-:Y:S05]  /*1330*/  BSYNC B0 ;  /* 0x0000000000007941 */ /* 0x000fea0003800000 */
.L_x_31721:
[----:B------:R-:W-:Y:S01]  /*1340*/  ULOP3.LUT UR8, UR8, 0xfffffffe, URZ, 0xc0, !UPT ;  /* 0xfffffffe08087892 */ /* 0x000fe2000f8ec03f */
[----:B------:R-:W-:Y:S01]  /*1350*/  FMNMX R45, R45, |R40|, !PT ;  /* 0x400000282d2d7209 */ /* 0x000fe20007800000 */
[----:B------:R-:W-:Y:S01]  /*1360*/  VIADD R5, R21, 0x3 ;  /* 0x0000000315057836 */ /* 0x000fe20000000000 */
[----:B0----5:R-:W-:Y:S01]  /*1370*/  PRMT R8, R46, 0x7632, R8 ;  /* 0x000076322e087816 */ /* 0x021fe20000000008 */
[----:B------:R-:W-:Y:S01]  /*1380*/  VIADD R40, R22, 0x1d ;  /* 0x0000001d16287836 */ /* 0x000fe20000000000 */
[-C--:B------:R-:W-:Y:S01]  /*1390*/  ISETP.GE.U32.AND P1, PT, R13, R20.reuse, PT ;  /* 0x000000140d00720c */ /* 0x080fe20003f26070 */
[----:B------:R-:W-:Y:S01]  /*13a0*/  IMAD.U32 R7, RZ, RZ, UR8 ;  /* 0x00000008ff077e24 */ /* 0x000fe2000f8e00ff */
[----:B------:R-:W-:Y:S01]  /*13b0*/  ISETP.GE.U32.AND P0, PT, R5, R20, PT ;  /* 0x000000140500720c */ /* 0x000fe20003f06070 */
[----:B------:R-:W-:Y:S01]  /*13c0*/  IMAD.U32 R5, R12, 0x10000, RZ ;  /* 0x000100000c057824 */ /* 0x000fe200078e00ff */
[----:B------:R-:W-:Y:S01]  /*13d0*/  LOP3.LUT R40, R40, 0x1f, RZ, 0xc0, !PT ;  /* 0x0000001f28287812 */ /* 0x000fe200078ec0ff */
[----:B------:R-:W-:Y:S01]  /*13e0*/  IMAD.U32 R46, R46, 0x10000, RZ ;  /* 0x000100002e2e7824 */ /* 0x000fe200078e00ff */
[----:B------:R-:W-:Y:S01]  /*13f0*/  IADD3 R7, P2, P3, R7, UR8, R6 ;  /* 0x0000000807077c10 */ /* 0x000fe2000fb5e006 */
[C---:B------:R-:W-:Y:S01]  /*1400*/  IMAD.U32 R6, R41.reuse, 0x10000, RZ ;  /* 0x0001000029067824 */ /* 0x040fe200078e00ff */
[----:B------:R-:W-:Y:S01]  /*1410*/  PRMT R41, R41, 0x7632, R41 ;  /* 0x0000763229297816 */ /* 0x000fe20000000029 */
[----:B------:R-:W-:Y:S01]  /*1420*/  IMAD.U32 R8, R8, 0x10000, RZ ;  /* 0x0001000008087824 */ /* 0x000fe200078e00ff */
[----:B------:R-:W-:Y:S01]  /*1430*/  ISETP.LT.U32.AND P0, PT, R40, R19, !P0 ;  /* 0x000000132800720c */ /* 0x000fe20004701070 */
[----:B------:R-:W-:Y:S01]  /*1440*/  IMAD.U32 R48, RZ, RZ, UR9 ;  /* 0x00000009ff307e24 */ /* 0x000fe2000f8e00ff */
[----:B------:R-:W-:Y:S01]  /*1450*/  FSET.BF.GT.AND R6, R6, RZ, PT ;  /* 0x000000ff0606720a */ /* 0x000fe20003804000 */
[----:B------:R-:W-:Y:S01]  /*1460*/  IMAD.U32 R41, R41, 0x10000, RZ ;  /* 0x0001000029297824 */ /* 0x000fe200078e00ff */
[----:B------:R-:W-:-:S02]  /*1470*/  PRMT R12, R12, 0x7632, R12 ;  /* 0x000076320c0c7816 */ /* 0x000fc4000000000c */
[----:B------:R-:W-:Y:S01]  /*1480*/  FSET.BF.GT.AND R9, R46, RZ, PT ;  /* 0x000000ff2e09720a */ /* 0x000fe20003804000 */
[----:B------:R-:W-:Y:S01]  /*1490*/  FMUL R5, R5, R6 ;  /* 0x0000000605057220 */ /* 0x000fe20000400000 */
[----:B------:R-:W-:Y:S01]  /*14a0*/  PRMT R6, R42, 0x7632, R6 ;  /* 0x000076322a067816 */ /* 0x000fe20000000006 */
[----:B------:R-:W-:Y:S01]  /*14b0*/  IMAD.U32 R12, R12, 0x10000, RZ ;  /* 0x000100000c0c7824 */ /* 0x000fe200078e00ff */
[----:B------:R-:W-:Y:S01]  /*14c0*/  FSET.BF.GT.AND R41, R41, RZ, PT ;  /* 0x000000ff2929720a */ /* 0x000fe20003804000 */
[----:B------:R-:W-:Y:S01]  /*14d0*/  IMAD.U32 R42, R42, 0x10000, RZ ;  /* 0x000100002a2a7824 */ /* 0x000fe200078e00ff */
[----:B------:R-:W-:Y:S01]  /*14e0*/  FSET.BF.GT.AND R13, R8, RZ, PT ;  /* 0x000000ff080d720a */ /* 0x000fe20003804000 */
[----:B------:R-:W-:Y:S01]  /*14f0*/  IMAD.U32 R6, R6, 0x10000, RZ ;  /* 0x0001000006067824 */ /* 0x000fe200078e00ff */
[----:B------:R-:W-:Y:S01]  /*1500*/  IADD3.X R48, R48, UR9, R11, P2, P3 ;  /* 0x0000000930307c10 */ /* 0x000fe200097e640b */
[----:B------:R-:W-:Y:S01]  /*1510*/  FMUL R43, R12, R41 ;  /* 0x000000290c2b7220 */ /* 0x000fe20000400000 */
[----:B------:R-:W-:Y:S01]  /*1520*/  FMUL R41, R42, R9 ;  /* 0x000000092a297220 */ /* 0x000fe20000400000 */
[----:B------:R-:W-:Y:S01]  /*1530*/  FMUL R42, R6, R13 ;  /* 0x0000000d062a7220 */ /* 0x000fe20000400000 */
[----:B------:R-:W-:Y:S01]  /*1540*/  VOTEU.ANY UP0, P0 ;  /* 0x00000000003f7886 */ /* 0x000fe20000000100 */
[----:B------:R-:W-:-:S02]  /*1550*/  IADD3 R6, P2, R40, R7, RZ ;  /* 0x0000000728067210 */ /* 0x000fc40007f5e0ff */
[----:B------:R-:W-:Y:S02]  /*1560*/  IADD3 R49, P3, R10, R7, RZ ;  /* 0x000000070a317210 */ /* 0x000fe40007f7e0ff */
[----:B------:R-:W-:Y:S01]  /*1570*/  @UP0 ULOP3.LUT UR5, UR9, 0x3fffffff, URZ, 0xc0, !UPT ;  /* 0x3fffffff09050892 */ /* 0x000fe2000f8ec03f */
[----:B------:R-:W-:Y:S01]  /*1580*/  IMAD.X R7, RZ, RZ, R48, P2 ;  /* 0x000000ffff077224 */ /* 0x000fe200010e0630 */
[----:B------:R-:W-:Y:S02]  /*1590*/  IADD3 R47, P2, R6, UR8, RZ ;  /* 0x00000008062f7c10 */ /* 0x000fe4000ff5e0ff */
[----:B------:R-:W-:Y:S02]  /*15a0*/  ISETP.GE.U32.OR P1, PT, R10, R19, P1 ;  /* 0x000000130a00720c */ /* 0x000fe40000f26470 */
[----:B------:R-:W-:Y:S01]  /*15b0*/  @P0 IADD3.X R8, R7, UR5, RZ, P2, !PT ;  /* 0x0000000507080c10 */ /* 0x000fe200097fe4ff */
[C---:B------:R-:W-:Y:S01]  /*15c0*/  @P0 IMAD.SHL.U32 R10, R47.reuse, 0x4, RZ ;  /* 0x000000042f0a0824 */ /* 0x040fe200078e00ff */
[----:B------:R-:W-:Y:S01]  /*15d0*/  FMNMX R45, |R44|, R45, !PT ;  /* 0x0000002d2c2d7209 */ /* 0x000fe20007800200 */
[----:B------:R-:W-:Y:S01]  /*15e0*/  @!P0 IMAD.MOV.U32 R46, RZ, RZ, RZ ;  /* 0x000000ffff2e8224 */ /* 0x000fe200078e00ff */
[----:B------:R-:W-:Y:S01]  /*15f0*/  @P0 SHF.L.U64.HI R11, R47, 0x2, R8 ;  /* 0x000000022f0b0819 */ /* 0x000fe20000010208 */
[----:B------:R-:W-:Y:S01]  /*1600*/  @!P0 IMAD.MOV.U32 R44, RZ, RZ, RZ ;  /* 0x000000ffff2c8224 */ /* 0x000fe200078e00ff */
        /* <DEDUP_REMOVED lines=13> */
[----:B------:R-:W-:-:S05]  /*16e0*/  @P0 IADD3 R12, P5, R12, R31, RZ ;  /* 0x0000001f0c0c0210 */ /* 0x000fca0007fbe0ff */
[C---:B------:R-:W-:Y:S02]  /*16f0*/  @P0 IMAD.X R13, R6.reuse, 0x1, R29, P5 ;  /* 0x00000001060d0824 */ /* 0x040fe400028e061d */
[----:B------:R-:W-:Y:S02]  /*1700*/  @!P0 IMAD.MOV.U32 R29, RZ, RZ, RZ ;  /* 0x000000ffff1d8224 */ /* 0x000fe400078e00ff */
[----:B------:R-:W-:Y:S02]  /*1710*/  @P0 IMAD.X R9, R6, 0x1, R30, P4 ;  /* 0x0000000106090824 */ /* 0x000fe400020e061e */
[----:B------:R-:W-:Y:S02]  /*1720*/  @!P0 IMAD.MOV.U32 R30, RZ, RZ, RZ ;  /* 0x000000ffff1e8224 */ /* 0x000fe400078e00ff */
[----:B------:R0:W4:Y:S04]  /*1730*/  @P0 LDG.E R29, desc[UR10][R12.64] ;  /* 0x0000000a0c1d0981 */ /* 0x000128000c1e1900 */
[----:B------:R0:W4:Y:S01]  /*1740*/  @P0 LDG.E R30, desc[UR10][R8.64] ;  /* 0x0000000a081e0981 */ /* 0x000122000c1e1900 */
[----:B------:R-:W-:-:S02]  /*1750*/  IMAD.X R6, RZ, RZ, R48, P3 ;  /* 0x000000ffff067224 */ /* 0x000fc400018e0630 */
[----:B------:R-:W-:Y:S01]  /*1760*/  FMUL R32, R5, UR12 ;  /* 0x0000000c05207c20 */ /* 0x000fe20008400000 */
[----:B------:R-:W-:Y:S01]  /*1770*/  FMUL R31, R43, UR12 ;  /* 0x0000000c2b1f7c20 */ /* 0x000fe20008400000 */
[----:B-1----:R-:W-:Y:S01]  /*1780*/  @!P1 LEA R10, P0, R49, R18, 0x2 ;  /* 0x00000012310a9211 */ /* 0x002fe200078010ff */
[----:B------:R-:W-:Y:S01]  /*1790*/  UMOV UR5, 0x400 ;  /* 0x0000040000057882 */ /* 0x000fe20000000000 */
[----:B------:R-:W-:Y:S01]  /*17a0*/  FMNMX R48, |R34|, R45, !PT ;  /* 0x0000002d22307209 */ /* 0x000fe20007800200 */
[----:B0-----:R-:W-:Y:S01]  /*17b0*/  FMUL R13, R41, UR12 ;  /* 0x0000000c290d7c20 */ /* 0x001fe20008400000 */
[----:B------:R-:W-:Y:S01]  /*17c0*/  @!P1 LEA.HI.X R11, R49, R16, R6, 0x2, P0 ;  /* 0x00000010310b9211 */ /* 0x000fe200000f1406 */
[----:B------:R-:W-:Y:S01]  /*17d0*/  FMUL R12, R42, UR12 ;  /* 0x0000000c2a0c7c20 */ /* 0x000fe20008400000 */
[----:B------:R-:W-:Y:S01]  /*17e0*/  @!P1 F2FP.BF16.F32.PACK_AB R51, R31, R32 ;  /* 0x000000201f33923e */ /* 0x000fe200000010ff */
[----:B------:R-:W-:Y:S01]  /*17f0*/  UIADD3 UR5, UR5, 0x20, URZ ;  /* 0x0000002005057890 */ /* 0x000fe2000fffe03f */
[----:B------:R-:W-:Y:S01]  /*1800*/  @!P1 IADD3 R49, P0, R49, UR13, RZ ;  /* 0x0000000d31319c10 */ /* 0x000fe2000ff1e0ff */
[----:B------:R-:W-:Y:S01]  /*1810*/  ULOP3.LUT UR4, UR4, 0xfffffffe, URZ, 0xc0, !UPT ;  /* 0xfffffffe04047892 */ /* 0x000fe2000f8ec03f */
[----:B------:R-:W-:Y:S01]  /*1820*/  FMNMX R48, |R35|, R48, !PT ;  /* 0x0000003023307209 */ /* 0x000fe20007800200 */
[----:B------:R3:W-:Y:S01]  /*1830*/  @!P1 STG.E desc[UR10][R10.64], R51 ;  /* 0x000000330a009986 */ /* 0x0007e2000c10190a */
[----:B------:R-:W-:Y:S01]  /*1840*/  @!P1 IADD3.X R6, R6, UR14, RZ, P0, !PT ;  /* 0x0000000e06069c10 */ /* 0x000fe200087fe4ff */
[----:B------:R-:W-:Y:S01]  /*1850*/  BSSY B0, `(.L_x_31723) ;  /* 0x00000d9000007945 */ /* 0x000fe20003800000 */
[----:B------:R-:W-:-:S02]  /*1860*/  @!P1 LEA R8, P0, R49, R18, 0x2 ;  /* 0x0000001231089211 */ /* 0x000fc400078010ff */
[----:B------:R-:W-:Y:S02]  /*1870*/  F2FP.BF16.F32.PACK_AB R32, R13, R32 ;  /* 0x000000200d20723e */ /* 0x000fe400000010ff */
[----:B------:R-:W-:Y:S02]  /*1880*/  @!P1 LEA.HI.X R9, R49, R16, R6, 0x2, P0 ;  /* 0x0000001031099211 */ /* 0x000fe400000f1406 */
[----:B------:R-:W-:Y:S02]  /*1890*/  @!P1 F2FP.BF16.F32.PACK_AB R49, R12, R13 ;  /* 0x0000000d0c31923e */ /* 0x000fe400000010ff */
[----:B------:R-:W-:Y:S02]  /*18a0*/  FMNMX R48, R48, |R5|, !PT ;  /* 0x4000000530307209 */ /* 0x000fe40007800000 */
[----:B------:R-:W-:Y:S01]  /*18b0*/  F2FP.BF16.F32.PACK_AB R37, R38, R37 ;  /* 0x000000252625723e */ /* 0x000fe200000010ff */
[----:B------:R0:W-:Y:S01]  /*18c0*/  @!P1 STG.E desc[UR10][R8.64], R49 ;  /* 0x0000003108009986 */ /* 0x0001e2000c10190a */
[----:B------:R-:W-:-:S02]  /*18d0*/  FMNMX R48, |R43|, R48, !PT ;  /* 0x000000302b307209 */ /* 0x000fc40007800200 */
[----:B------:R-:W-:Y:S02]  /*18e0*/  F2FP.BF16.F32.PACK_AB R17, R0, R17 ;  /* 0x000000110011723e */ /* 0x000fe400000010ff */
[----:B------:R-:W-:Y:S02]  /*18f0*/  FMNMX R41, |R41|, R48, !PT ;  /* 0x0000003029297209 */ /* 0x000fe40007800200 */
[----:B------:R-:W-:Y:S02]  /*1900*/  F2FP.BF16.F32.PACK_AB R39, R39, R36 ;  /* 0x000000242727723e */ /* 0x000fe400000010ff */
[----:B------:R-:W-:Y:S02]  /*1910*/  FMNMX R42, |R42|, R41, !PT ;  /* 0x000000292a2a7209 */ /* 0x000fe40007800200 */
[C---:B--2---:R-:W-:Y:S01]  /*1920*/  PRMT R6, R44.reuse, 0x7632, R6 ;  /* 0x000076322c067816 */ /* 0x044fe20000000006 */
[----:B------:R-:W-:Y:S01]  /*1930*/  IMAD.U32 R35, R44, 0x10000, RZ ;  /* 0x000100002c237824 */ /* 0x000fe200078e00ff */
[----:B------:R-:W-:-:S03]  /*1940*/  SHF.R.U32.HI R44, RZ, 0x3, R26 ;  /* 0x00000003ff2c7819 */ /* 0x000fc6000001161a */
[----:B------:R-:W-:Y:S01]  /*1950*/  IMAD.U32 R6, R6, 0x10000, RZ ;  /* 0x0001000006067824 */ /* 0x000fe200078e00ff */
[C---:B---3--:R-:W-:Y:S01]  /*1960*/  PRMT R10, R46.reuse, 0x7632, R10 ;  /* 0x000076322e0a7816 */ /* 0x048fe2000000000a */
[----:B------:R-:W-:-:S04]  /*1970*/  IMAD.U32 R46, R46, 0x10000, RZ ;  /* 0x000100002e2e7824 */ /* 0x000fc800078e00ff */
[----:B------:R-:W-:Y:S01]  /*1980*/  IMAD.U32 R10, R10, 0x10000, RZ ;  /* 0x000100000a0a7824 */ /* 0x000fe200078e00ff */
[----:B------:R-:W-:-:S04]  /*1990*/  FSET.BF.GT.AND R46, R46, RZ, PT ;  /* 0x000000ff2e2e720a */ /* 0x000fc80003804000 */
[----:B------:R-:W-:Y:S01]  /*19a0*/  FSET.BF.GT.AND R11, R10, RZ, PT ;  /* 0x000000ff0a0b720a */ /* 0x000fe20003804000 */
[----:B------:R-:W-:Y:S01]  /*19b0*/  FMUL R35, R35, R46 ;  /* 0x0000002e23237220 */ /* 0x000fe20000400000 */
[----:B------:R-:W-:-:S03]  /*19c0*/  LOP3.LUT R10, R44, 0x1c, RZ, 0xc0, !PT ;  /* 0x0000001c2c0a7812 */ /* 0x000fc600078ec0ff */
[----:B------:R-:W-:Y:S01]  /*19d0*/  FMUL R11, R6, R11 ;  /* 0x0000000b060b7220 */ /* 0x000fe20000400000 */
[----:B0-----:R-:W-:Y:S01]  /*19e0*/  LOP3.LUT R9, R10, 0x3, RZ, 0xfc, !PT ;  /* 0x000000030a097812 */ /* 0x001fe200078efcff */
[----:B------:R-:W-:Y:S01]  /*19f0*/  FMUL R45, R35, UR12 ;  /* 0x0000000c232d7c20 */ /* 0x000fe20008400000 */
[----:B------:R-:W-:Y:S01]  /*1a00*/  FMNMX R42, R42, |R35|, !PT ;  /* 0x400000232a2a7209 */ /* 0x000fe20007800000 */
[----:B------:R-:W-:Y:S01]  /*1a10*/  FMUL R34, R11, UR12 ;  /* 0x0000000c0b227c20 */ /* 0x000fe20008400000 */
[----:B------:R-:W-:Y:S02]  /*1a20*/  ISETP.GE.U32.AND P0, PT, R9, R20, PT ;  /* 0x000000140900720c */ /* 0x000fe40003f06070 */
[----:B------:R-:W-:Y:S02]  /*1a30*/  IADD3.X R9, R7, UR9, RZ, P2, !PT ;  /* 0x0000000907097c10 */ /* 0x000fe400097fe4ff */
[----:B------:R-:W-:Y:S02]  /*1a40*/  ISETP.GE.U32.OR P0, PT, R40, R19, P0 ;  /* 0x000000132800720c */ /* 0x000fe40000706470 */
[----:B------:R-:W-:-:S11]  /*1a50*/  FMNMX R0, |R11|, R42, !PT ;  /* 0x0000002a0b007209 */ /* 0x000fd60007800200 */
[C---:B------:R-:W-:Y:S02]  /*1a60*/  @!P0 LEA R6, P1, R47.reuse, R18, 0x2 ;  /* 0x000000122f068211 */ /* 0x040fe400078210ff */
[----:B------:R-:W-:Y:S02]  /*1a70*/  @!P0 F2FP.BF16.F32.PACK_AB R49, R34, R45 ;  /* 0x0000002d2231823e */ /* 0x000fe400000010ff */
[C---:B------:R-:W-:Y:S02]  /*1a80*/  @!P0 LEA.HI.X R7, R47.reuse, R16, R9, 0x2, P1 ;  /* 0x000000102f078211 */ /* 0x040fe400008f1409 */
[----:B------:R-:W-:-:S03]  /*1a90*/  @!P0 IADD3 R47, P1, R47, UR13, RZ ;  /* 0x0000000d2f2f8c10 */ /* 0x000fc6000ff3e0ff */
[----:B------:R0:W-:Y:S01]  /*1aa0*/  @!P0 STG.E desc[UR10][R6.64], R49 ;  /* 0x0000003106008986 */ /* 0x0001e2000c10190a */
[----:B------:R-:W-:Y:S02]  /*1ab0*/  @!P0 IADD3.X R9, R9, UR14, RZ, P1, !PT ;  /* 0x0000000e09098c10 */ /* 0x000fe40008ffe4ff */
[----:B------:R-:W-:-:S04]  /*1ac0*/  @!P0 LEA R8, P1, R47, R18, 0x2 ;  /* 0x000000122f088211 */ /* 0x000fc800078210ff */
[----:B------:R-:W-:Y:S01]  /*1ad0*/  @!P0 LEA.HI.X R9, R47, R16, R9, 0x2, P1 ;  /* 0x000000102f098211 */ /* 0x000fe200008f1409 */
[----:B------:R-:W-:-:S04]  /*1ae0*/  IMAD R47, R2, UR7, RZ ;  /* 0x00000007022f7c24 */ /* 0x000fc8000f8e02ff */
[----:B------:R-:W-:Y:S02]  /*1af0*/  IMAD R47, R3, UR6, R47 ;  /* 0x00000006032f7c24 */ /* 0x000fe4000f8e022f */
[----:B------:R-:W-:Y:S01]  /*1b00*/  IMAD.WIDE.U32 R2, R2, UR6, RZ ;  /* 0x0000000602027c25 */ /* 0x000fe2000f8e00ff */
[----:B------:R-:W1:Y:S03]  /*1b10*/  S2UR UR6, SR_CgaCtaId ;  /* 0x00000000000679c3 */ /* 0x000e660000008800 */
[----:B------:R-:W-:Y:S01]  /*1b20*/  IMAD.IADD R47, R3, 0x1, R47 ;  /* 0x00000001032f7824 */ /* 0x000fe200078e022f */
[----:B------:R-:W-:-:S04]  /*1b30*/  LEA R3, P1, R2, UR13, 0x5 ;  /* 0x0000000d02037c11 */ /* 0x000fc8000f8228ff */
[----:B------:R-:W-:Y:S02]  /*1b40*/  LOP3.LUT R3, RZ, R3, RZ, 0x33, !PT ;  /* 0x00000003ff037212 */ /* 0x000fe400078e33ff */
[----:B------:R-:W-:Y:S02]  /*1b50*/  LEA.HI.X R18, R2, UR14, R47, 0x5, P1 ;  /* 0x0000000e02127c11 */ /* 0x000fe400088f2c2f */
[----:B0-----:R-:W-:Y:S02]  /*1b60*/  LEA R6, P1, R4, R3, 0x5 ;  /* 0x0000000304067211 */ /* 0x001fe400078228ff */
[----:B------:R-:W-:Y:S02]  /*1b70*/  LOP3.LUT R3, R44, 0x1ffffffc, RZ, 0xc0, !PT ;  /* 0x1ffffffc2c037812 */ /* 0x000fe400078ec0ff */
[----:B------:R-:W-:Y:S02]  /*1b80*/  F2FP.BF16.F32.PACK_AB R47, R15, R14 ;  /* 0x0000000e0f2f723e */ /* 0x000fe400000010ff */
[----:B------:R-:W-:Y:S01]  /*1b90*/  SHF.R.U32.HI R4, RZ, 0x8, R26 ;  /* 0x00000008ff047819 */ /* 0x000fe2000001161a */
[C---:B------:R-:W-:Y:S01]  /*1ba0*/  IMAD.IADD R7, R26.reuse, 0x1, -R3 ;  /* 0x000000011a077824 */ /* 0x040fe200078e0a03 */
[----:B------:R-:W-:-:S03]  /*1bb0*/  LOP3.LUT R2, R26, 0x1f, RZ, 0xc0, !PT ;  /* 0x0000001f1a027812 */ /* 0x000fc600078ec0ff */
[C---:B------:R-:W-:Y:S01]  /*1bc0*/  VIADD R13, R7.reuse, 0xffffffff ;  /* 0xffffffff070d7836 */ /* 0x040fe20000000000 */
[----:B-1----:R-:W-:Y:S01]  /*1bd0*/  ULEA UR5, UR6, UR5, 0x18 ;  /* 0x0000000506057291 */ /* 0x002fe2000f8ec03f */
[----:B------:R-:W-:Y:S01]  /*1be0*/  IMAD.SHL.U32 R5, R4, 0x20, RZ ;  /* 0x0000002004057824 */ /* 0x000fe200078e00ff */
[C---:B------:R-:W-:Y:S01]  /*1bf0*/  LOP3.LUT R4, R7.reuse, 0x1f, RZ, 0xc0, !PT ;  /* 0x0000001f07047812 */ /* 0x040fe200078ec0ff */
[----:B------:R-:W-:Y:S01]  /*1c00*/  VIADD R15, R7, 0x1e ;  /* 0x0000001e070f7836 */ /* 0x000fe20000000000 */
[----:B------:R-:W-:Y:S02]  /*1c10*/  LOP3.LUT R14, R13, 0x1f, RZ, 0xc0, !PT ;  /* 0x0000001f0d0e7812 */ /* 0x000fe400078ec0ff */
[C---:B----4-:R-:W-:Y:S01]  /*1c20*/  PRMT R13, R29.reuse, 0x7632, R13 ;  /* 0x000076321d0d7816 */ /* 0x050fe2000000000d */
[----:B------:R-:W-:Y:S01]  /*1c30*/  IMAD.U32 R29, R29, 0x10000, RZ ;  /* 0x000100001d1d7824 */ /* 0x000fe200078e00ff */
[C---:B------:R-:W-:Y:S01]  /*1c40*/  PRMT R7, R30.reuse, 0x7632, R7 ;  /* 0x000076321e077816 */ /* 0x040fe20000000007 */
[----:B------:R-:W-:Y:S01]  /*1c50*/  IMAD.U32 R30, R30, 0x10000, RZ ;  /* 0x000100001e1e7824 */ /* 0x000fe200078e00ff */
[----:B------:R-:W-:Y:S01]  /*1c60*/  LOP3.LUT R5, R5, 0xffffffe0, R2, 0xe2, !PT ;  /* 0xffffffe005057812 */ /* 0x000fe200078ee202 */
[----:B------:R-:W-:Y:S01]  /*1c70*/  IMAD.U32 R13, R13, 0x10000, RZ ;  /* 0x000100000d0d7824 */ /* 0x000fe200078e00ff */
[----:B------:R-:W-:Y:S01]  /*1c80*/  FSET.BF.GT.AND R29, R29, RZ, PT ;  /* 0x000000ff1d1d720a */ /* 0x000fe20003804000 */
[----:B------:R-:W-:Y:S01]  /*1c90*/  IMAD.U32 R7, R7, 0x10000, RZ ;  /* 0x0001000007077824 */ /* 0x000fe200078e00ff */
[----:B------:R-:W-:Y:S01]  /*1ca0*/  LOP3.LUT R38, R15, 0x1f, RZ, 0xc0, !PT ;  /* 0x0000001f0f267812 */ /* 0x000fe200078ec0ff */
[----:B------:R-:W-:Y:S01]  /*1cb0*/  IMAD R4, R5, 0x21, R4 ;  /* 0x0000002105047824 */ /* 0x000fe200078e0204 */
[----:B------:R-:W-:Y:S01]  /*1cc0*/  FSET.BF.GT.AND R16, R13, RZ, PT ;  /* 0x000000ff0d10720a */ /* 0x000fe20003804000 */
[----:B------:R-:W-:Y:S01]  /*1cd0*/  FMUL R29, R30, R29 ;  /* 0x0000001d1e1d7220 */ /* 0x000fe20000400000 */
[----:B------:R-:W-:Y:S01]  /*1ce0*/  LOP3.LUT R13, RZ, R18, RZ, 0x33, !PT ;  /* 0x00000012ff0d7212 */ /* 0x000fe200078e33ff */
[----:B------:R-:W-:Y:S01]  /*1cf0*/  IMAD R14, R5, 0x21, R14 ;  /* 0x00000021050e7824 */ /* 0x000fe200078e020e */
[----:B------:R-:W-:Y:S01]  /*1d00*/  LEA R4, R4, UR5, 0x2 ;  /* 0x0000000504047c11 */ /* 0x000fe2000f8e10ff */
[----:B------:R-:W-:Y:S01]  /*1d10*/  FMUL R41, R7, R16 ;  /* 0x0000001007297220 */ /* 0x000fe20000400000 */
[----:B------:R-:W-:Y:S01]  /*1d20*/  FMUL R30, R29, UR12 ;  /* 0x0000000c1d1e7c20 */ /* 0x000fe20008400000 */
[----:B------:R-:W-:Y:S01]  /*1d30*/  IMAD.X R13, RZ, RZ, R13, P1 ;  /* 0x000000ffff0d7224 */ /* 0x000fe200008e060d */
[----:B------:R-:W-:Y:S01]  /*1d40*/  ISETP.GE.U32.AND P1, PT, R21, R19, PT ;  /* 0x000000131500720c */ /* 0x000fe20003f26070 */
[----:B------:R-:W-:Y:S01]  /*1d50*/  FMUL R43, R41, UR12 ;  /* 0x0000000c292b7c20 */ /* 0x000fe20008400000 */
[C---:B------:R-:W-:Y:S01]  /*1d60*/  IMAD R15, R5.reuse, 0x21, R38 ;  /* 0x00000021050f7824 */ /* 0x040fe200078e0226 */
[----:B------:R-:W-:Y:S01]  /*1d70*/  LEA R14, R14, UR5, 0x2 ;  /* 0x000000050e0e7c11 */ /* 0x000fe2000f8e10ff */
[----:B------:R-:W-:Y:S01]  /*1d80*/  IMAD R16, R5, 0x21, R40 ;  /* 0x0000002105107824 */ /* 0x000fe200078e0228 */
[----:B------:R-:W-:Y:S01]  /*1d90*/  F2FP.BF16.F32.PACK_AB R45, R30, R45 ;  /* 0x0000002d1e2d723e */ /* 0x000fe200000010ff */
[----:B------:R0:W-:Y:S01]  /*1da0*/  STS [R4], R47 ;  /* 0x0000002f04007388 */ /* 0x0001e20000000800 */
[----:B------:R-:W-:-:S02]  /*1db0*/  @!P0 F2FP.BF16.F32.PACK_AB R7, R43, R30 ;  /* 0x0000001e2b07823e */ /* 0x000fc400000010ff */
[----:B------:R-:W-:Y:S01]  /*1dc0*/  LEA R15, R15, UR5, 0x2 ;  /* 0x000000050f0f7c11 */ /* 0x000fe2000f8e10ff */
[----:B------:R0:W-:Y:S01]  /*1dd0*/  STS [R14], R37 ;  /* 0x000000250e007388 */ /* 0x0001e20000000800 */
[----:B------:R-:W-:Y:S02]  /*1de0*/  LEA R16, R16, UR5, 0x2 ;  /* 0x0000000510107c11 */ /* 0x000fe4000f8e10ff */
[----:B------:R-:W-:Y:S01]  /*1df0*/  FMNMX R0, |R29|, R0, !PT ;  /* 0x000000001d007209 */ /* 0x000fe20007800200 */
[----:B------:R0:W-:Y:S01]  /*1e00*/  @!P0 STG.E desc[UR10][R8.64], R7 ;  /* 0x0000000708008986 */ /* 0x0001e2000c10190a */
[----:B------:R-:W-:Y:S02]  /*1e10*/  ISETP.GT.U32.AND P0, PT, R6, -0x21, PT ;  /* 0xffffffdf0600780c */ /* 0x000fe40003f04070 */
[----:B------:R-:W-:Y:S01]  /*1e20*/  SHF.R.U32.HI R30, RZ, 0x2, R26 ;  /* 0x00000002ff1e7819 */ /* 0x000fe2000001161a */
[----:B------:R0:W-:Y:S01]  /*1e30*/  STS [R15], R32 ;  /* 0x000000200f007388 */ /* 0x0001e20000000800 */
[----:B------:R-:W-:-:S02]  /*1e40*/  ISETP.GT.U32.AND.EX P0, PT, R13, -0x1, PT, P0 ;  /* 0xffffffff0d00780c */ /* 0x000fc40003f04100 */
[----:B------:R-:W-:Y:S01]  /*1e50*/  F2FP.BF16.F32.PACK_AB R18, R12, R31 ;  /* 0x0000001f0c12723e */ /* 0x000fe200000010ff */
[----:B------:R0:W-:Y:S01]  /*1e60*/  STS [R16], R45 ;  /* 0x0000002d10007388 */ /* 0x0001e20000000800 */
[----:B------:R-:W-:Y:S02]  /*1e70*/  SEL R6, R6, 0xffffffdf, P0 ;  /* 0xffffffdf06067807 */ /* 0x000fe40000000000 */
[----:B------:R-:W-:Y:S02]  /*1e80*/  FMNMX R0, |R41|, R0, !PT ;  /* 0x0000000029007209 */ /* 0x000fe40007800200 */
[----:B------:R-:W-:Y:S02]  /*1e90*/  LOP3.LUT R6, RZ, R6, RZ, 0x33, !PT ;  /* 0x00000006ff067212 */ /* 0x000fe400078e33ff */
[----:B------:R-:W-:Y:S02]  /*1ea0*/  F2FP.BF16.F32.PACK_AB R19, R43, R34 ;  /* 0x000000222b13723e */ /* 0x000fe400000010ff */
[----:B------:R-:W-:Y:S01]  /*1eb0*/  LOP3.LUT R30, R30, 0x38, RZ, 0xc0, !PT ;  /* 0x000000381e1e7812 */ /* 0x000fe200078ec0ff */
[----:B------:R-:W-:Y:S01]  /*1ec0*/  IMAD.IADD R11, R6, 0x1, -R21 ;  /* 0x00000001060b7824 */ /* 0x000fe200078e0a15 */
        /* <DEDUP_REMOVED lines=20> */
.L_x_31727:
[----:B-1----:R-:W-:Y:S01]  /*2010*/  LOP3.LUT R37, R31, 0x1f, RZ, 0xc0, !PT ;  /* 0x0000001f1f257812 */ /* 0x002fe200078ec0ff */
        /* <DEDUP_REMOVED lines=22> */
[----:B------:R4:W5:Y:S04]  /*2180*/  @!P2 LDS R41, [R38+0xc] ;  /* 0x00000c002629a984 */ /* 0x0009680000000800 */
        /* <DEDUP_REMOVED lines=10> */
[----:B----4-:R-:W-:Y:S01]  /*2230*/  @!P3 IADD3 R38, P4, R47, R36, RZ ;  /* 0x000000242f26b210 */ /* 0x010fe20007f9e0ff */
        /* <DEDUP_REMOVED lines=12> */
[----:B-----5:R1:W-:Y:S01]  /*2300*/  @!P2 STG.E desc[UR10][R8.64], R41 ;  /* 0x000000290800a986 */ /* 0x0203e2000c10190a */
[----:B------:R-:W-:-:S05]  /*2310*/  IADD3 R36, P2, R40, UR4, RZ ;  /* 0x0000000428247c10 */ /* 0x000fca000ff5e0ff */
[----:B------:R-:W-:-:S04]  /*2320*/  IMAD.X R13, R45, 0x1, R24, P2 ;  /* 0x000000012d0d7824 */ /* 0x000fc800010e0618 */
[----:B------:R-:W-:Y:S05]  /*2330*/  @P3 BRA `(.L_x_31727) ;  /* 0xfffffffc00343947 */ /* 0x000fea000383ffff */
.L_x_31726:
[----:B------:R-:W-:Y:S05]  /*2340*/  BSYNC B1 ;  /* 0x0000000000017941 */ /* 0x000fea0003800000 */
.L_x_31725:
        /* <DEDUP_REMOVED lines=15> */
.L_x_31729:
[----:B------:R-:W-:Y:S05]  /*2440*/  BSYNC B1 ;  /* 0x0000000000017941 */ /* 0x000fea0003800000 */
.L_x_31728:
        /* <DEDUP_REMOVED lines=25> */
.L_x_31724:
[----:B------:R-:W-:Y:S05]  /*25e0*/  BSYNC B0 ;  /* 0x0000000000007941 */ /* 0x000fea0003800000 */
.L_x_31723:
        /* <DEDUP_REMOVED lines=13> */
[----:B------:R-:W-:Y:S02]  /*26c0*/  IMAD.MOV.U32 R18, RZ, RZ, R6 ;  /* 0x000000ffff127224 */ /* 0x000fe400078e0006 */
[----:B------:R-:W-:Y:S01]  /*26d0*/  IMAD.MOV.U32 R8, RZ, RZ, 0x1 ;  /* 0x00000001ff087424 */ /* 0x000fe200078e00ff */
[----:B------:R-:W-:Y:S01]  /*26e0*/  ISETP.GE.U32.AND P0, PT, R4, 0x3, PT ;  /* 0x000000030400780c */ /* 0x000fe20003f06070 */
[----:B------:R-:W-:Y:S01]  /*26f0*/  IMAD.MOV.U32 R14, RZ, RZ, R21 ;  /* 0x000000ffff0e7224 */ /* 0x000fe200078e0015 */
[----:B------:R-:W-:-:S11]  /*2700*/  LOP3.LUT R4, R11, 0x3, RZ, 0xc0, !PT ;  /* 0x000000030b047812 */ /* 0x000fd600078ec0ff */
[----:B------:R-:W-:Y:S05]  /*2710*/  @!P0 BRA `(.L_x_31733) ;  /* 0x0000000000ec8947 */ /* 0x000fea0003800000 */
[----:B------:R-:W0:Y:S01]  /*2720*/  LDC R24, c[0x0][0x264] ;  /* 0x00009900ff187b82 */ /* 0x000e220000000800 */
[----:B------:R-:W-:Y:S01]  /*2730*/  BSSY B2, `(.L_x_31734) ;  /* 0x0000038000027945 */ /* 0x000fe20003800000 */
[----:B------:R-:W-:Y:S02]  /*2740*/  IMAD.IADD R15, R11, 0x1, -R4 ;  /* 0x000000010b0f7824 */ /* 0x000fe400078e0a04 */
[----:B------:R-:W-:Y:S02]  /*2750*/  IMAD.MOV.U32 R16, RZ, RZ, RZ ;  /* 0x000000ffff107224 */ /* 0x000fe400078e00ff */
[----:B------:R-:W-:-:S07]  /*2760*/  IMAD.MOV.U32 R14, RZ, RZ, R21 ;  /* 0x000000ffff0e7224 */ /* 0x000fce00078e0015 */
.L_x_31735:
        /* <DEDUP_REMOVED lines=35> */
[----:B------:R-:W-:Y:S01]  /*29a0*/  @!P1 LEA R10, P4, R11, R28, 0x2 ;  /* 0x0000001c0b0a9211 */ /* 0x000fe200078810ff */
[----:B------:R-:W-:Y:S01]  /*29b0*/  IMAD.X R31, R29, 0x1, R24, P5 ;  /* 0x000000011d1f7824 */ /* 0x000fe200028e0618 */
[----:B------:R-:W-:Y:S02]  /*29c0*/  @!P0 IADD3 R13, P5, R35, R22, RZ ;  /* 0x00000016230d8210 */ /* 0x000fe40007fbe0ff */
[----:B------:R-:W-:-:S03]  /*29d0*/  @!P1 LEA.HI.X R11, R11, R33, R18, 0x2, P4 ;  /* 0x000000210b0b9211 */ /* 0x000fc600020f1412 */
[----:B------:R-:W-:Y:S01]  /*29e0*/  @!P0 IMAD.X R14, RZ, RZ, R31, P5 ;  /* 0x000000ffff0e8224 */ /* 0x000fe200028e061f */
[----:B------:R-:W-:-:S04]  /*29f0*/  @!P0 LEA R12, P5, R13, R28, 0x2 ;  /* 0x0000001c0d0c8211 */ /* 0x000fc800078a10ff */
[----:B------:R-:W-:Y:S01]  /*2a00*/  @!P0 LEA.HI.X R13, R13, R33, R14, 0x2, P5 ;  /* 0x000000210d0d8211 */ /* 0x000fe200028f140e */
[----:B-1----:R1:W-:Y:S01]  /*2a10*/  @!P3 STG.E desc[UR10][R6.64], R17 ;  /* 0x000000110600b986 */ /* 0x0023e2000c10190a */
[----:B------:R-:W-:-:S03]  /*2a20*/  IMAD.IADD R14, R21, 0x1, R16 ;  /* 0x00000001150e7824 */ /* 0x000fc600078e0210 */
[----:B--2---:R1:W-:Y:S04]  /*2a30*/  @!P2 STG.E desc[UR10][R8.64], R19 ;  /* 0x000000130800a986 */ /* 0x0043e8000c10190a */
[----:B0-----:R1:W-:Y:S01]  /*2a40*/  @!P1 STG.E desc[UR10][R10.64], R23 ;  /* 0x000000170a009986 */ /* 0x0013e2000c10190a */
[----:B------:R-:W-:-:S03]  /*2a50*/  ISETP.NE.AND P1, PT, R15, RZ, PT ;  /* 0x000000ff0f00720c */ /* 0x000fc60003f25270 */
[----:B----4-:R1:W-:Y:S01]  /*2a60*/  @!P0 STG.E desc[UR10][R12.64], R25 ;  /* 0x000000190c008986 */ /* 0x0103e2000c10190a */
[----:B------:R-:W-:Y:S01]  /*2a70*/  IADD3 R18, P0, R22, UR4, RZ ;  /* 0x0000000416127c10 */ /* 0x000fe2000ff1e0ff */
[----:B------:R-:W-:-:S04]  /*2a80*/  VIADD R22, R35, 0x1f ;  /* 0x0000001f23167836 */ /* 0x000fc80000000000 */
[----:B------:R-:W-:-:S04]  /*2a90*/  IMAD.X R29, R31, 0x1, R24, P0 ;  /* 0x000000011f1d7824 */ /* 0x000fc800000e0618 */
[----:B------:R-:W-:Y:S05]  /*2aa0*/  @P1 BRA `(.L_x_31735) ;  /* 0xfffffffc00301947 */ /* 0x000fea000383ffff */
[----:B------:R-:W-:Y:S05]  /*2ab0*/  BSYNC B2 ;  /* 0x0000000000027941 */ /* 0x000fea0003800000 */
.L_x_31734:
[----:B-1----:R-:W-:-:S07]  /*2ac0*/  VIADD R8, R30, 0x5 ;  /* 0x000000051e087836 */ /* 0x002fce0000000000 */
.L_x_31733:
[----:B------:R-:W-:Y:S05]  /*2ad0*/  BSYNC B1 ;  /* 0x0000000000017941 */ /* 0x000fea0003800000 */
.L_x_31732:
        /* <DEDUP_REMOVED lines=16> */
.L_x_31737:
[----:B------:R-:W-:Y:S05]  /*2be0*/  BSYNC B1 ;  /* 0x0000000000017941 */ /* 0x000fea0003800000 */
.L_x_31736:
        /* <DEDUP_REMOVED lines=25> */
.L_x_31731:
[----:B------:R-:W-:Y:S05]  /*2d80*/  BSYNC B0 ;  /* 0x0000000000007941 */ /* 0x000fea0003800000 */
.L_x_31730:
        /* <DEDUP_REMOVED lines=8> */
[----:B------:R-:W-:-:S11]  /*2e10*/  SHF.R.U32.HI R2, RZ, 0x5, R26 ;  /* 0x00000005ff027819 */ /* 0x000fd6000001161a */
[----:B------:R-:W2:Y:S01]  /*2e20*/  @!P0 S2R R11, SR_CgaCtaId ;  /* 0x00000000000b8919 */ /* 0x000ea20000008800 */
[----:B-1----:R-:W-:Y:S02]  /*2e30*/  FMNMX R5, R0, R5, !PT ;  /* 0x0000000500057209 */ /* 0x002fe40007800000 */
[----:B------:R-:W-:-:S03]  /*2e40*/  @!P0 MOV R0, 0x400 ;  /* 0x0000040000008802 */ /* 0x000fc60000000f00 */
[----:B0-----:R-:W0:Y:S01]  /*2e50*/  SHFL.DOWN PT, R4, R5, 0x8, 0x1f ;  /* 0x09001f0005047f89 */ /* 0x001e2200000e0000 */
        /* <DEDUP_REMOVED lines=28> */
.L_x_31748:
[----:B-1----:R-:W-:-:S07]  /*3020*/  FMNMX R5, R2, R5, !PT ;  /* 0x0000000502057209 */ /* 0x002fce0007800000 */
.L_x_31740:
[----:B------:R-:W-:Y:S05]  /*3030*/  BSYNC B0 ;  /* 0x0000000000007941 */ /* 0x000fea0003800000 */
.L_x_31739:
[----:B------:R-:W-:Y:S01]  /*3040*/  ISETP.NE.AND P0, PT, R26, RZ, PT ;  /* 0x000000ff1a00720c */ /* 0x000fe20003f05270 */
[----:B------:R-:W-:-:S12]  /*3050*/  BSSY B0, `(.L_x_31738) ;  /* 0x0000004000007945 */ /* 0x000fd80003800000 */
[----:B------:R-:W-:Y:S05]  /*3060*/  @P0 BRA `(.L_x_31742) ;  /* 0x0000000000080947 */ /* 0x000fea0003800000 */
[----:B0-----:R-:W0:Y:S02]  /*3070*/  LDC.64 R2, c[0x0][0x238] ;  /* 0x00008e00ff027b82 */ /* 0x001e240000000a00 */
[----:B0-----:R1:W-:Y:S02]  /*3080*/  REDG.E.MAX.S32.STRONG.GPU desc[UR10][R2.64], R5 ;  /* 0x000000050200798e */ /* 0x0013e4000d10e38a */
.L_x_31742:
[----:B------:R-:W-:Y:S05]  /*3090*/  BSYNC B0 ;  /* 0x0000000000007941 */ /* 0x000fea0003800000 */
.L_x_31738:
        /* <DEDUP_REMOVED lines=12> */
[----:B-1----:R-:W-:Y:S05]  /*3160*/  CALL.REL.NOINC `($__internal_695_$__cuda_sm20_rcp_rn_f32_slowpath) ;  /* 0x0000000400887944 */ /* 0x002fea0003c00000 */
[----:B------:R-:W-:Y:S05]  /*3170*/  BRA `(.L_x_31744) ;  /* 0x0000000000147947 */ /* 0x000fea0003800000 */
.L_x_31743:
[----:B-1----:R-:W1:Y:S01]  /*3180*/  MUFU.RCP R5, UR12 ;  /* 0x0000000c00057d08 */ /* 0x002e620008001000 */
[----:B------:R-:W-:-:S04]  /*3190*/  IMAD.U32 R0, RZ, RZ, UR12 ;  /* 0x0000000cff007e24 */ /* 0x000fc8000f8e00ff */
[----:B-1----:R-:W-:-:S04]  /*31a0*/  FFMA R0, R5, R0, -1 ;  /* 0xbf80000005007423 */ /* 0x002fc80000000000 */
[----:B------:R-:W-:-:S04]  /*31b0*/  FADD.FTZ R0, -R0, -RZ ;  /* 0x800000ff00007221 */ /* 0x000fc80000010100 */
[----:B------:R-:W-:-:S07]  /*31c0*/  FFMA R5, R5, R0, R5 ;  /* 0x0000000005057223 */ /* 0x000fce0000000005 */
.L_x_31744:
[----:B0-----:R-:W0:Y:S02]  /*31d0*/  LDC.64 R2, c[0x0][0x240] ;  /* 0x00009000ff027b82 */ /* 0x001e240000000a00 */
[----:B0-----:R-:W-:Y:S01]  /*31e0*/  STG.E desc[UR10][R2.64], R5 ;  /* 0x0000000502007986 */ /* 0x001fe2000c10190a */
[----:B------:R-:W-:Y:S05]  /*31f0*/  EXIT ;  /* 0x000000000000794d */ /* 0x000fea0003800000 */
.L_x_31741:
[----:B------:R-:W-:Y:S02]  /*3200*/  IMAD.MOV.U32 R7, RZ, RZ, 0x4 ;  /* 0x00000004ff077424 */ /* 0x000fe400078e00ff */
[----:B------:R-:W-:Y:S02]  /*3210*/  IMAD.MOV.U32 R9, RZ, RZ, 0x1f ;  /* 0x0000001fff097424 */ /* 0x000fe400078e00ff */
[----:B------:R-:W-:-:S07]  /*3220*/  IMAD.MOV.U32 R4, RZ, RZ, -0x1 ;  /* 0xffffffffff047424 */ /* 0x000fce00078e00ff */
[----:B01----:R-:W-:Y:S05]  /*3230*/  WARPSYNC.COLLECTIVE R4, `(.L_x_31745) ;  /* 0x0000000004087348 */ /* 0x003fea0003c00000 */
[----:B-1----:R1:W2:Y:S02]  /*3240*/  SHFL.DOWN P0, R5, R0, R7, R9 ;  /* 0x0800000700057389 */ /* 0x0022a40000000009 */
[----:B012---:R-:W-:Y:S01]  /*3250*/  ENDCOLLECTIVE ;  /* 0x000000000000791b */ /* 0x007fe20003800000 */
.L_x_31745:
[----:B------:R-:W-:Y:S02]  /*3260*/  IMAD.MOV.U32 R7, RZ, RZ, 0x2 ;  /* 0x00000002ff077424 */ /* 0x000fe400078e00ff */
[----:B------:R-:W-:-:S05]  /*3270*/  IMAD.MOV.U32 R3, RZ, RZ, R5 ;  /* 0x000000ffff037224 */ /* 0x000fca00078e0005 */
[----:B------:R-:W-:-:S05]  /*3280*/  FMNMX R3, R3, R0, !PT ;  /* 0x0000000003037209 */ /* 0x000fca0007800000 */
[----:B------:R-:W-:-:S07]  /*3290*/  IMAD.MOV.U32 R0, RZ, RZ, R3 ;  /* 0x000000ffff007224 */ /* 0x000fce00078e0003 */
[----:B------:R-:W-:Y:S05]  /*32a0*/  WARPSYNC.COLLECTIVE R4, `(.L_x_31746) ;  /* 0x0000000004087348 */ /* 0x000fea0003c00000 */
[----:B------:R0:W1:Y:S02]  /*32b0*/  SHFL.DOWN P0, R5, R0, R7, R9 ;  /* 0x0800000700057389 */ /* 0x0000640000000009 */
[----:B01----:R-:W-:Y:S01]  /*32c0*/  ENDCOLLECTIVE ;  /* 0x000000000000791b */ /* 0x003fe20003800000 */
.L_x_31746:
[----:B------:R-:W-:Y:S02]  /*32d0*/  IMAD.MOV.U32 R7, RZ, RZ, 0x1 ;  /* 0x00000001ff077424 */ /* 0x000fe400078e00ff */
[----:B------:R-:W-:-:S05]  /*32e0*/  IMAD.MOV.U32 R2, RZ, RZ, R5 ;  /* 0x000000ffff027224 */ /* 0x000fca00078e0005 */
[----:B------:R-:W-:-:S05]  /*32f0*/  FMNMX R2, R3, R2, !PT ;  /* 0x0000000203027209 */ /* 0x000fca0007800000 */
[----:B------:R-:W-:-:S07]  /*3300*/  IMAD.MOV.U32 R0, RZ, RZ, R2 ;  /* 0x000000ffff007224 */ /* 0x000fce00078e0002 */
[----:B------:R-:W-:Y:S05]  /*3310*/  WARPSYNC.COLLECTIVE R4, `(.L_x_31747) ;  /* 0x0000000004087348 */ /* 0x000fea0003c00000 */
[----:B------:R0:W1:Y:S02]  /*3320*/  SHFL.DOWN P0, R5, R0, R7, R9 ;  /* 0x0800000700057389 */ /* 0x0000640000000009 */
[----:B01----:R-:W-:Y:S01]  /*3330*/  ENDCOLLECTIVE ;  /* 0x000000000000791b */ /* 0x003fe20003800000 */
.L_x_31747:
[----:B------:R-:W-:Y:S05]  /*3340*/  BRA `(.L_x_31748) ;  /* 0xfffffffc00347947 */ /* 0x000fea000383ffff */
        .weak           $__internal_694_$__cuda_sm20_div_u64
        .type           $__internal_694_$__cuda_sm20_div_u64,@function
        .size           $__internal_694_$__cuda_sm20_div_u64,($__internal_695_$__cuda_sm20_rcp_rn_f32_slowpath - $__internal_694_$__cuda_sm20_div_u64)
$__internal_694_$__cuda_sm20_div_u64:
        /* <DEDUP_REMOVED lines=44> */
[C---:B------:R-:W-:Y:S01]  /*3610*/  ISETP.GE.U32.AND P0, PT, R11.reuse, UR6, PT ;  /* 0x000000060b007c0c */ /* 0x040fe2000bf06070 */
[----:B------:R-:W-:Y:S02]  /*3620*/  IMAD R3, R6, UR6, R3 ;  /* 0x0000000606037c24 */ /* 0x000fe4000f8e0203 */
[----:B------:R-:W-:Y:S02]  /*3630*/  IMAD.X R9, RZ, RZ, R6, P2 ;  /* 0x000000ffff097224 */ /* 0x000fe400010e0606 */
[----:B------:R-:W-:Y:S01]  /*3640*/  IMAD.X R13, RZ, RZ, ~R3, P1 ;  /* 0x000000ffff0d7224 */ /* 0x000fe200008e0e03 */
[----:B------:R-:W-:-:S04]  /*3650*/  IADD3 R8, P1, R11, -UR6, RZ ;  /* 0x800000060b087c10 */ /* 0x000fc8000ff3e0ff */
[C---:B------:R-:W-:Y:S02]  /*3660*/  ISETP.GE.U32.AND.EX P0, PT, R13.reuse, UR7, PT, P0 ;  /* 0x000000070d007c0c */ /* 0x040fe4000bf06100 */
[----:B------:R-:W-:Y:S02]  /*3670*/  IADD3.X R10, R13, ~UR7, RZ, P1, !PT ;  /* 0x800000070d0a7c10 */ /* 0x000fe40008ffe4ff */
[----:B------:R-:W-:Y:S02]  /*3680*/  SEL R8, R8, R11, P0 ;  /* 0x0000000b08087207 */ /* 0x000fe40000000000 */
[----:B------:R-:W-:Y:S02]  /*3690*/  SEL R3, R2, R7, P0 ;  /* 0x0000000702037207 */ /* 0x000fe40000000000 */
[----:B------:R-:W-:Y:S02]  /*36a0*/  SEL R7, R10, R13, P0 ;  /* 0x0000000d0a077207 */ /* 0x000fe40000000000 */
[----:B------:R-:W-:-:S02]  /*36b0*/  SEL R2, R9, R6, P0 ;  /* 0x0000000609027207 */ /* 0x000fc40000000000 */
[----:B------:R-:W-:Y:S02]  /*36c0*/  ISETP.GE.U32.AND P0, PT, R8, UR6, PT ;  /* 0x0000000608007c0c */ /* 0x000fe4000bf06070 */
[----:B------:R-:W-:Y:S02]  /*36d0*/  IADD3 R6, P2, R3, 0x1, RZ ;  /* 0x0000000103067810 */ /* 0x000fe40007f5e0ff */
[----:B------:R-:W-:Y:S02]  /*36e0*/  ISETP.GE.U32.AND.EX P0, PT, R7, UR7, PT, P0 ;  /* 0x0000000707007c0c */ /* 0x000fe4000bf06100 */
[----:B------:R-:W-:Y:S01]  /*36f0*/  ISETP.NE.U32.AND P1, PT, RZ, UR6, PT ;  /* 0x00000006ff007c0c */ /* 0x000fe2000bf25070 */
[----:B------:R-:W-:Y:S01]  /*3700*/  IMAD.X R7, RZ, RZ, R2, P2 ;  /* 0x000000ffff077224 */ /* 0x000fe200010e0602 */
[----:B------:R-:W-:Y:S01]  /*3710*/  SEL R6, R6, R3, P0 ;  /* 0x0000000306067207 */ /* 0x000fe20000000000 */
[----:B------:R-:W-:Y:S01]  /*3720*/  IMAD.MOV.U32 R3, RZ, RZ, 0x0 ;  /* 0x00000000ff037424 */ /* 0x000fe200078e00ff */
[----:B------:R-:W-:-:S02]  /*3730*/  ISETP.NE.AND.EX P1, PT, RZ, UR7, PT, P1 ;  /* 0x00000007ff007c0c */ /* 0x000fc4000bf25310 */
[----:B------:R-:W-:Y:S01]  /*3740*/  SEL R7, R7, R2, P0 ;  /* 0x0000000207077207 */ /* 0x000fe20000000000 */
[----:B------:R-:W-:Y:S01]  /*3750*/  IMAD.MOV.U32 R2, RZ, RZ, R0 ;  /* 0x000000ffff027224 */ /* 0x000fe200078e0000 */
[----:B------:R-:W-:Y:S02]  /*3760*/  SEL R6, R6, 0xffffffff, P1 ;  /* 0xffffffff06067807 */ /* 0x000fe40000800000 */
[----:B------:R-:W-:Y:S01]  /*3770*/  SEL R7, R7, 0xffffffff, P1 ;  /* 0xffffffff07077807 */ /* 0x000fe20000800000 */
[----:B------:R-:W-:Y:S06]  /*3780*/  RET.REL.NODEC R2 `(_ZN18transformer_engine6detail38cast_transpose_fused_kernel_notalignedILb0ELb1ELb0EfNS_16CTDBiasDActParamI13__nv_bfloat16S3_S3_fEELi2ELi2ENS_5EmptyEXadL_ZNS_5dreluIffEET_T0_RKS5_EEEEvT3_mmm) ;  /* 0xffffffc8021c7950 */ /* 0x000fec0003c3ffff */
        .weak           $__internal_695_$__cuda_sm20_rcp_rn_f32_slowpath
        .type           $__internal_695_$__cuda_sm20_rcp_rn_f32_slowpath,@function
        .size           $__internal_695_$__cuda_sm20_rcp_rn_f32_slowpath,(.L_x_35180 - $__internal_695_$__cuda_sm20_rcp_rn_f32_slowpath)
$__internal_695_$__cuda_sm20_rcp_rn_f32_slowpath:
        /* <DEDUP_REMOVED lines=15> */
.L_x_31749:
        /* <DEDUP_REMOVED lines=33> */
.L_x_31751:
[----:B------:R0:W1:Y:S02]  /*3a90*/  MUFU.RCP R2, R0 ;  /* 0x0000000000027308 */ /* 0x0000640000001000 */
.L_x_31750:
[----:B-1-3--:R-:W-:Y:S02]  /*3aa0*/  IMAD.MOV.U32 R5, RZ, RZ, R2 ;  /* 0x000000ffff057224 */ /* 0x00afe400078e0002 */
[----:B------:R-:W-:Y:S02]  /*3ab0*/  IMAD.MOV.U32 R2, RZ, RZ, R7 ;  /* 0x000000ffff027224 */ /* 0x000fe400078e0007 */
[----:B------:R-:W-:-:S04]  /*3ac0*/  IMAD.MOV.U32 R3, RZ, RZ, 0x0 ;  /* 0x00000000ff037424 */ /* 0x000fc800078e00ff */
[----:B0-2---:R-:W-:Y:S05]  /*3ad0*/  RET.REL.NODEC R2 `(_ZN18transformer_engine6detail38cast_transpose_fused_kernel_notalignedILb0ELb1ELb0EfNS_16CTDBiasDActParamI13__nv_bfloat16S3_S3_fEELi2ELi2ENS_5EmptyEXadL_ZNS_5dreluIffEET_T0_RKS5_EEEEvT3_mmm) ;  /* 0xffffffc402487950 */ /* 0x005fea0003c3ffff */
.L_x_31752:
        /* <DEDUP_REMOVED lines=10> */
.L_x_35180:


//--------------------- .text._ZN18transformer_engine6detail38cast_transpose_fused_kernel_notalignedILb0ELb1ELb0EfNS_16CTDBiasDActParamI13__nv_bfloat16S3_6__halffEELi2ELi2ENS_5EmptyEXadL_ZNS_5dreluIffEET_T0_RKS6_EEEEvT3_mmm --------------------------
	.section	.text._ZN18transformer_engine6detail38cast_transpose_fused_kernel_notalignedILb0ELb1ELb0EfNS_16CTDBiasDActParamI13__nv_bfloat16S3_6__halffEELi2ELi2ENS_5EmptyEXadL_ZNS_5dreluIffEET_T0_RKS6_EEEEvT3_mmm,"ax",@progbits
	.align	128
        .global         _ZN18transformer_engine6detail38cast_transpose_fused_kernel_notalignedILb0ELb1ELb0EfNS_16CTDBiasDActParamI13__nv_bfloat16S3_6__halffEELi2ELi2ENS_5EmptyEXadL_ZNS_5dreluIffEET_T0_RKS6_EEEEvT3_mmm
        .type           _ZN18transformer_engine6detail38cast_transpose_fused_kernel_notalignedILb0ELb1ELb0EfNS_16CTDBiasDActParamI13__nv_bfloat16S3_6__halffEELi2ELi2ENS_5EmptyEXadL_ZNS_5dreluIffEET_T0_RKS6_EEEEvT3_mmm,@function
        .size           _ZN18transformer_engine6detail38cast_transpose_fused_kernel_notalignedILb0ELb1ELb0EfNS_16CTDBiasDActParamI13__nv_bfloat16S3_6__halffEELi2ELi2ENS_5EmptyEXadL_ZNS_5dreluIffEET_T0_RKS6_EEEEvT3_mmm,(.L_x_35182 - _ZN18transformer_engine6detail38cast_transpose_fused_kernel_notalignedILb0ELb1ELb0EfNS_16CTDBiasDActParamI13__nv_bfloat16S3_6__halffEELi2ELi2ENS_5EmptyEXadL_ZNS_5dreluIffEET_T0_RKS6_EEEEvT3_mmm)
        .other          _ZN18transformer_engine6detail38cast_transpose_fused_kernel_notalignedILb0ELb1ELb0EfNS_16CTDBiasDActParamI13__nv_bfloat16S3_6__halffEELi2ELi2ENS_5EmptyEXadL_ZNS_5dreluIffEET_T0_RKS6_EEEEvT3_mmm,@"STO_CUDA_ENTRY STV_DEFAULT"
_ZN18transformer_engine6detail38cast_transpose_fused_kernel_notalignedILb0ELb1ELb0EfNS_16CTDBiasDActParamI13__nv_bfloat16S3_6__halffEELi2ELi2ENS_5EmptyEXadL_ZNS_5dreluIffEET_T0_RKS6_EEEEvT3_mmm:
.text._ZN18transformer_engine6detail38cast_transpose_fused_kernel_notalignedILb0ELb1ELb0EfNS_16CTDBiasDActParamI13__nv_bfloat16S3_6__halffEELi2ELi2ENS_5EmptyEXadL_ZNS_5dreluIffEET_T0_RKS6_EEEEvT3_mmm:
        /* <DEDUP_REMOVED lines=20> */
[----:B------:R-:W-:Y:S05]  /*0140*/  CALL.REL.NOINC `($__internal_696_$__cuda_sm20_div_u64) ;  /* 0x0000003000807944 */ /* 0x000fea0003c00000 */
        /* <DEDUP_REMOVED lines=10> */
.L_x_31753:
        /* <DEDUP_REMOVED lines=22> */
.L_x_31754:
        /* <DEDUP_REMOVED lines=145> */
[----:B------:R-:W-:Y:S01]  /*0c60*/  @!P1 F2FP.F16.F32.PACK_AB R45, R17, R14 ;  /* 0x0000000e112d923e */ /* 0x000fe200000000ff */
        /* <DEDUP_REMOVED lines=93> */
.L_x_31756:
[----:B------:R-:W-:Y:S05]  /*1240*/  BSYNC B0 ;  /* 0x0000000000007941 */ /* 0x000fea0003800000 */
.L_x_31755:
        /* <DEDUP_REMOVED lines=14> */
.L_x_31758:
[----:B------:R-:W-:Y:S05]  /*1330*/  BSYNC B0 ;  /* 0x0000000000007941 */ /* 0x000fea0003800000 */
.L_x_31757:
        /* <DEDUP_REMOVED lines=74> */
[----:B------:R-:W-:Y:S01]  /*17e0*/  @!P1 F2FP.F16.F32.PACK_AB R51, R31, R32 ;  /* 0x000000201f33923e */ /* 0x000fe200000000ff */
        /* <DEDUP_REMOVED lines=8> */
[----:B------:R-:W-:Y:S02]  /*1870*/  F2FP.F16.F32.PACK_AB R32, R13, R32 ;  /* 0x000000200d20723e */ /* 0x000fe400000000ff */
[----:B------:R-:W-:Y:S02]  /*1880*/  @!P1 LEA.HI.X R9, R49, R16, R6, 0x2, P0 ;  /* 0x0000001031099211 */ /* 0x000fe400000f1406 */
[----:B------:R-:W-:Y:S02]  /*1890*/  @!P1 F2FP.F16.F32.PACK_AB R49, R12, R13 ;  /* 0x0000000d0c31923e */ /* 0x000fe400000000ff */
[----:B------:R-:W-:Y:S02]  /*18a0*/  FMNMX R48, R48, |R5|, !PT ;  /* 0x4000000530307209 */ /* 0x000fe40007800000 */
[----:B------:R-:W-:Y:S01]  /*18b0*/  F2FP.F16.F32.PACK_AB R37, R38, R37 ;  /* 0x000000252625723e */ /* 0x000fe200000000ff */
[----:B------:R0:W-:Y:S01]  /*18c0*/  @!P1 STG.E desc[UR10][R8.64], R49 ;  /* 0x0000003108009986 */ /* 0x0001e2000c10190a */
[----:B------:R-:W-:-:S02]  /*18d0*/  FMNMX R48, |R43|, R48, !PT ;  /* 0x000000302b307209 */ /* 0x000fc40007800200 */
[----:B------:R-:W-:Y:S02]  /*18e0*/  F2FP.F16.F32.PACK_AB R17, R0, R17 ;  /* 0x000000110011723e */ /* 0x000fe400000000ff */
[----:B------:R-:W-:Y:S02]  /*18f0*/  FMNMX R41, |R41|, R48, !PT ;  /* 0x0000003029297209 */ /* 0x000fe40007800200 */
[----:B------:R-:W-:Y:S02]  /*1900*/  F2FP.F16.F32.PACK_AB R39, R39, R36 ;  /* 0x000000242727723e */ /* 0x000fe400000000ff */
        /* <DEDUP_REMOVED lines=22> */
[----:B------:R-:W-:Y:S02]  /*1a70*/  @!P0 F2FP.F16.F32.PACK_AB R49, R34, R45 ;  /* 0x0000002d2231823e */ /* 0x000fe400000000ff */
        /* <DEDUP_REMOVED lines=16> */
[----:B------:R-:W-:Y:S02]  /*1b80*/  F2FP.F16.F32.PACK_AB R47, R15, R14 ;  /* 0x0000000e0f2f723e */ /* 0x000fe400000000ff */
        /* <DEDUP_REMOVED lines=32> */
[----:B------:R-:W-:Y:S01]  /*1d90*/  F2FP.F16.F32.PACK_AB R45, R30, R45 ;  /* 0x0000002d1e2d723e */ /* 0x000fe200000000ff */
[----:B------:R0:W-:Y:S01]  /*1da0*/  STS [R4], R47 ;  /* 0x0000002f04007388 */ /* 0x0001e20000000800 */
[----:B------:R-:W-:-:S02]  /*1db0*/  @!P0 F2FP.F16.F32.PACK_AB R7, R43, R30 ;  /* 0x0000001e2b07823e */ /* 0x000fc400000000ff */
        /* <DEDUP_REMOVED lines=9> */
[----:B------:R-:W-:Y:S01]  /*1e50*/  F2FP.F16.F32.PACK_AB R18, R12, R31 ;  /* 0x0000001f0c12723e */ /* 0x000fe200000000ff */
[----:B------:R0:W-:Y:S01]  /*1e60*/  STS [R16], R45 ;  /* 0x0000002d10007388 */ /* 0x0001e20000000800 */
[----:B------:R-:W-:Y:S02]  /*1e70*/  SEL R6, R6, 0xffffffdf, P0 ;  /* 0xffffffdf06067807 */ /* 0x000fe40000000000 */
[----:B------:R-:W-:Y:S02]  /*1e80*/  FMNMX R0, |R41|, R0, !PT ;  /* 0x0000000029007209 */ /* 0x000fe40007800200 */
[----:B------:R-:W-:Y:S02]  /*1e90*/  LOP3.LUT R6, RZ, R6, RZ, 0x33, !PT ;  /* 0x00000006ff067212 */ /* 0x000fe400078e33ff */
[----:B------:R-:W-:Y:S02]  /*1ea0*/  F2FP.F16.F32.PACK_AB R19, R43, R34 ;  /* 0x000000222b13723e */ /* 0x000fe400000000ff */
        /* <DEDUP_REMOVED lines=22> */
.L_x_31763:
        /* <DEDUP_REMOVED lines=51> */
.L_x_31762:
[----:B------:R-:W-:Y:S05]  /*2340*/  BSYNC B1 ;  /* 0x0000000000017941 */ /* 0x000fea0003800000 */
.L_x_31761:
        /* <DEDUP_REMOVED lines=15> */
.L_x_31765:
[----:B------:R-:W-:Y:S05]  /*2440*/  BSYNC B1 ;  /* 0x0000000000017941 */ /* 0x000fea0003800000 */
.L_x_31764:
        /* <DEDUP_REMOVED lines=25> */
.L_x_31760:
[----:B------:R-:W-:Y:S05]  /*25e0*/  BSYNC B0 ;  /* 0x0000000000007941 */ /* 0x000fea0003800000 */
.L_x_31759:
        /* <DEDUP_REMOVED lines=24> */
.L_x_31771:
        /* <DEDUP_REMOVED lines=53> */
.L_x_31770:
[----:B-1----:R-:W-:-:S07]  /*2ac0*/  VIADD R8, R30, 0x5 ;  /* 0x000000051e087836 */ /* 0x002fce0000000000 */
.L_x_31769:
[----:B------:R-:W-:Y:S05]  /*2ad0*/  BSYNC B1 ;  /* 0x0000000000017941 */ /* 0x000fea0003800000 */
.L_x_31768:
        /* <DEDUP_REMOVED lines=16> */
.L_x_31773:
[----:B------:R-:W-:Y:S05]  /*2be0*/  BSYNC B1 ;  /* 0x0000000000017941 */ /* 0x000fea0003800000 */
.L_x_31772:
        /* <DEDUP_REMOVED lines=25> */
.L_x_31767:
[----:B------:R-:W-:Y:S05]  /*2d80*/  BSYNC B0 ;  /* 0x0000000000007941 */ /* 0x000fea0003800000 */
.L_x_31766:
        /* <DEDUP_REMOVED lines=41> */
.L_x_31784:
[----:B-1----:R-:W-:-:S07]  /*3020*/  FMNMX R5, R2, R5, !PT ;  /* 0x0000000502057209 */ /* 0x002fce0007800000 */
.L_x_31776:
[----:B------:R-:W-:Y:S05]  /*3030*/  BSYNC B0 ;  /* 0x0000000000007941 */ /* 0x000fea0003800000 */
.L_x_31775:
[----:B------:R-:W-:Y:S01]  /*3040*/  ISETP.NE.AND P0, PT, R26, RZ, PT ;  /* 0x000000ff1a00720c */ /* 0x000fe20003f05270 */
[----:B------:R-:W-:-:S12]  /*3050*/  BSSY B0, `(.L_x_31774) ;  /* 0x0000004000007945 */ /* 0x000fd80003800000 */
[----:B------:R-:W-:Y:S05]  /*3060*/  @P0 BRA `(.L_x_31778) ;  /* 0x0000000000080947 */ /* 0x000fea0003800000 */
[----:B0-----:R-:W0:Y:S02]  /*3070*/  LDC.64 R2, c[0x0][0x238] ;  /* 0x00008e00ff027b82 */ /* 0x001e240000000a00 */
[----:B0-----:R1:W-:Y:S02]  /*3080*/  REDG.E.MAX.S32.STRONG.GPU desc[UR10][R2.64], R5 ;  /* 0x000000050200798e */ /* 0x0013e4000d10e38a */
.L_x_31778:
[----:B------:R-:W-:Y:S05]  /*3090*/  BSYNC B0 ;  /* 0x0000000000007941 */ /* 0x000fea0003800000 */
.L_x_31774:
        /* <DEDUP_REMOVED lines=12> */
[----:B-1----:R-:W-:Y:S05]  /*3160*/  CALL.REL.NOINC `($__internal_697_$__cuda_sm20_rcp_rn_f32_slowpath) ;  /* 0x0000000400887944 */ /* 0x002fea0003c00000 */
[----:B------:R-:W-:Y:S05]  /*3170*/  BRA `(.L_x_31780) ;  /* 0x0000000000147947 */ /* 0x000fea0003800000 */
.L_x_31779:
[----:B-1----:R-:W1:Y:S01]  /*3180*/  MUFU.RCP R5, UR12 ;  /* 0x0000000c00057d08 */ /* 0x002e620008001000 */
[----:B------:R-:W-:-:S04]  /*3190*/  IMAD.U32 R0, RZ, RZ, UR12 ;  /* 0x0000000cff007e24 */ /* 0x000fc8000f8e00ff */
[----:B-1----:R-:W-:-:S04]  /*31a0*/  FFMA R0, R5, R0, -1 ;  /* 0xbf80000005007423 */ /* 0x002fc80000000000 */
[----:B------:R-:W-:-:S04]  /*31b0*/  FADD.FTZ R0, -R0, -RZ ;  /* 0x800000ff00007221 */ /* 0x000fc80000010100 */
[----:B------:R-:W-:-:S07]  /*31c0*/  FFMA R5, R5, R0, R5 ;  /* 0x0000000005057223 */ /* 0x000fce0000000005 */
.L_x_31780:
[----:B0-----:R-:W0:Y:S02]  /*31d0*/  LDC.64 R2, c[0x0][0x240] ;  /* 0x00009000ff027b82 */ /* 0x001e240000000a00 */
[----:B0-----:R-:W-:Y:S01]  /*31e0*/  STG.E desc[UR10][R2.64], R5 ;  /* 0x0000000502007986 */ /* 0x001fe2000c10190a */
[----:B------:R-:W-:Y:S05]  /*31f0*/  EXIT ;  /* 0x000000000000794d */ /* 0x000fea0003800000 */
.L_x_31777:
[----:B------:R-:W-:Y:S02]  /*3200*/  IMAD.MOV.U32 R7, RZ, RZ, 0x4 ;  /* 0x00000004ff077424 */ /* 0x000fe400078e00ff */
[----:B------:R-:W-:Y:S02]  /*3210*/  IMAD.MOV.U32 R9, RZ, RZ, 0x1f ;  /* 0x0000001fff097424 */ /* 0x000fe400078e00ff */
[----:B------:R-:W-:-:S07]  /*3220*/  IMAD.MOV.U32 R4, RZ, RZ, -0x1 ;  /* 0xffffffffff047424 */ /* 0x000fce00078e00ff */
[----:B01----:R-:W-:Y:S05]  /*3230*/  WARPSYNC.COLLECTIVE R4, `(.L_x_31781) ;  /* 0x0000000004087348 */ /* 0x003fea0003c00000 */
[----:B-1----:R1:W2:Y:S02]  /*3240*/  SHFL.DOWN P0, R5, R0, R7, R9 ;  /* 0x0800000700057389 */ /* 0x0022a40000000009 */
[----:B012---:R-:W-:Y:S01]  /*3250*/  ENDCOLLECTIVE ;  /* 0x000000000000791b */ /* 0x007fe20003800000 */
.L_x_31781:
[----:B------:R-:W-:Y:S02]  /*3260*/  IMAD.MOV.U32 R7, RZ, RZ, 0x2 ;  /* 0x00000002ff077424 */ /* 0x000fe400078e00ff */
[----:B------:R-:W-:-:S05]  /*3270*/  IMAD.MOV.U32 R3, RZ, RZ, R5 ;  /* 0x000000ffff037224 */ /* 0x000fca00078e0005 */
[----:B------:R-:W-:-:S05]  /*3280*/  FMNMX R3, R3, R0, !PT ;  /* 0x0000000003037209 */ /* 0x000fca0007800000 */
[----:B------:R-:W-:-:S07]  /*3290*/  IMAD.MOV.U32 R0, RZ, RZ, R3 ;  /* 0x000000ffff007224 */ /* 0x000fce00078e0003 */
[----:B------:R-:W-:Y:S05]  /*32a0*/  WARPSYNC.COLLECTIVE R4, `(.L_x_31782) ;  /* 0x0000000004087348 */ /* 0x000fea0003c00000 */
[----:B------:R0:W1:Y:S02]  /*32b0*/  SHFL.DOWN P0, R5, R0, R7, R9 ;  /* 0x0800000700057389 */ /* 0x0000640000000009 */
[----:B01----:R-:W-:Y:S01]  /*32c0*/  ENDCOLLECTIVE ;  /* 0x000000000000791b */ /* 0x003fe20003800000 */
.L_x_31782:
[----:B------:R-:W-:Y:S02]  /*32d0*/  IMAD.MOV.U32 R7, RZ, RZ, 0x1 ;  /* 0x00000001ff077424 */ /* 0x000fe400078e00ff */
[----:B------:R-:W-:-:S05]  /*32e0*/  IMAD.MOV.U32 R2, RZ, RZ, R5 ;  /* 0x000000ffff027224 */ /* 0x000fca00078e0005 */
[----:B------:R-:W-:-:S05]  /*32f0*/  FMNMX R2, R3, R2, !PT ;  /* 0x0000000203027209 */ /* 0x000fca0007800000 */
[----:B------:R-:W-:-:S07]  /*3300*/  IMAD.MOV.U32 R0, RZ, RZ, R2 ;  /* 0x000000ffff007224 */ /* 0x000fce00078e0002 */
[----:B------:R-:W-:Y:S05]  /*3310*/  WARPSYNC.COLLECTIVE R4, `(.L_x_31783) ;  /* 0x0000000004087348 */ /* 0x000fea0003c00000 */
[----:B------:R0:W1:Y:S02]  /*3320*/  SHFL.DOWN P0, R5, R0, R7, R9 ;  /* 0x0800000700057389 */ /* 0x0000640000000009 */
[----:B01----:R-:W-:Y:S01]  /*3330*/  ENDCOLLECTIVE ;  /* 0x000000000000791b */ /* 0x003fe20003800000 */
.L_x_31783:
[----:B------:R-:W-:Y:S05]  /*3340*/  BRA `(.L_x_31784) ;  /* 0xfffffffc00347947 */ /* 0x000fea000383ffff */
        .weak           $__internal_696_$__cuda_sm20_div_u64
        .type           $__internal_696_$__cuda_sm20_div_u64,@function
        .size           $__internal_696_$__cuda_sm20_div_u64,($__internal_697_$__cuda_sm20_rcp_rn_f32_slowpath - $__internal_696_$__cuda_sm20_div_u64)
$__internal_696_$__cuda_sm20_div_u64:
        /* <DEDUP_REMOVED lines=67> */
[----:B------:R-:W-:Y:S06]  /*3780*/  RET.REL.NODEC R2 `(_ZN18transformer_engine6detail38cast_transpose_fused_kernel_notalignedILb0ELb1ELb0EfNS_16CTDBiasDActParamI13__nv_bfloat16S3_6__halffEELi2ELi2ENS_5EmptyEXadL_ZNS_5dreluIffEET_T0_RKS6_EEEEvT3_mmm) ;  /* 0xffffffc8021c7950 */ /* 0x000fec0003c3ffff */
        .weak           $__internal_697_$__cuda_sm20_rcp_rn_f32_slowpath
        .type           $__internal_697_$__cuda_sm20_rcp_rn_f32_slowpath,@function
        .size           $__internal_697_$__cuda_sm20_rcp_rn_f32_slowpath,(.L_x_35182 - $__internal_697_$__cuda_sm20_rcp_rn_f32_slowpath)
$__internal_697_$__cuda_sm20_rcp_rn_f32_slowpath:
        /* <DEDUP_REMOVED lines=15> */
.L_x_31785:
        /* <DEDUP_REMOVED lines=33> */
.L_x_31787:
[----:B------:R0:W1:Y:S02]  /*3a90*/  MUFU.RCP R2, R0 ;  /* 0x0000000000027308 */ /* 0x0000640000001000 */
.L_x_31786:
[----:B-1-3--:R-:W-:Y:S02]  /*3aa0*/  IMAD.MOV.U32 R5, RZ, RZ, R2 ;  /* 0x000000ffff057224 */ /* 0x00afe400078e0002 */
[----:B------:R-:W-:Y:S02]  /*3ab0*/  IMAD.MOV.U32 R2, RZ, RZ, R7 ;  /* 0x000000ffff027224 */ /* 0x000fe400078e0007 */
[----:B------:R-:W-:-:S04]  /*3ac0*/  IMAD.MOV.U32 R3, RZ, RZ, 0x0 ;  /* 0x00000000ff037424 */ /* 0x000fc800078e00ff */
[----:B0-2---:R-:W-:Y:S05]  /*3ad0*/  RET.REL.NODEC R2 `(_ZN18transformer_engine6detail38cast_transpose_fused_kernel_notalignedILb0ELb1ELb0EfNS_16CTDBiasDActParamI13__nv_bfloat16S3_6__halffEELi2ELi2ENS_5EmptyEXadL_ZNS_5dreluIffEET_T0_RKS6_EEEEvT3_mmm) ;  /* 0xffffffc402487950 */ /* 0x005fea0003c3ffff */
.L_x_31788:
        /* <DEDUP_REMOVED lines=10> */
.L_x_35182:


//--------------------- .text._ZN18transformer_engine6detail38cast_transpose_fused_kernel_notalignedILb0ELb1ELb0EfNS_16CTDBiasDActParamI13__nv_bfloat16S3_ffEELi2ELi1ENS_5EmptyEXadL_ZNS_5dreluIffEET_T0_RKS5_EEEEvT3_mmm --------------------------
	.section	.text._ZN18transformer_engine6detail38cast_transpose_fused_kernel_notalignedILb0ELb1ELb0EfNS_16CTDBiasDActParamI13__nv_bfloat16S3_ffEELi2ELi1ENS_5EmptyEXadL_ZNS_5dreluIffEET_T0_RKS5_EEEEvT3_mmm,"ax",@progbits
	.align	128
        .global         _ZN18transformer_engine6detail38cast_transpose_fused_kernel_notalignedILb0ELb1ELb0EfNS_16CTDBiasDActParamI13__nv_bfloat16S3_ffEELi2ELi1ENS_5EmptyEXadL_ZNS_5dreluIffEET_T0_RKS5_EEEEvT3_mmm
        .type           _ZN18transformer_engine6detail38cast_transpose_fused_kernel_notalignedILb0ELb1ELb0EfNS_16CTDBiasDActParamI13__nv_bfloat16S3_ffEELi2ELi1ENS_5EmptyEXadL_ZNS_5dreluIffEET_T0_RKS5_EEEEvT3_mmm,@function
        .size           _ZN18transformer_engine6detail38cast_transpose_fused_kernel_notalignedILb0ELb1ELb0EfNS_16CTDBiasDActParamI13__nv_bfloat16S3_ffEELi2ELi1ENS_5EmptyEXadL_ZNS_5dreluIffEET_T0_RKS5_EEEEvT3_mmm,(.L_x_35184 - _ZN18transformer_engine6detail38cast_transpose_fused_kernel_notalignedILb0ELb1ELb0EfNS_16CTDBiasDActParamI13__nv_bfloat16S3_ffEELi2ELi1ENS_5EmptyEXadL_ZNS_5dreluIffEET_T0_RKS5_EEEEvT3_mmm)
        .other          _ZN18transformer_engine6detail38cast_transpose_fused_kernel_notalignedILb0ELb1ELb0EfNS_16CTDBiasDActParamI13__nv_bfloat16S3_ffEELi2ELi1ENS_5EmptyEXadL_ZNS_5dreluIffEET_T0_RKS5_EEEEvT3_mmm,@"STO_CUDA_ENTRY STV_DEFAULT"
_ZN18transformer_engine6detail38cast_transpose_fused_kernel_notalignedILb0ELb1ELb0EfNS_16CTDBiasDActParamI13__nv_bfloat16S3_ffEELi2ELi1ENS_5EmptyEXadL_ZNS_5dreluIffEET_T0_RKS5_EEEEvT3_mmm:
.text._ZN18transformer_engine6detail38cast_transpose_fused_kernel_notalignedILb0ELb1ELb0EfNS_16CTDBiasDActParamI13__nv_bfloat16S3_ffEELi2ELi1ENS_5EmptyEXadL_ZNS_5dreluIffEET_T0_RKS5_EEEEvT3_mmm:
        /* <DEDUP_REMOVED lines=19> */
[----:B------:R-:W-:Y:S05]  /*0130*/  CALL.REL.NOINC `($__internal_698_$__cuda_sm20_div_u64) ;  /* 0x0000002400f87944 */ /* 0x000fea0003c00000 */
        /* <DEDUP_REMOVED lines=8> */
.L_x_31789:
        /* <DEDUP_REMOVED lines=22> */
.L_x_31790:
        /* <DEDUP_REMOVED lines=24> */
[C---:B------:R-:W-:Y:S01]  /*04a0*/  IMAD.WIDE.U32 R14, R27.reuse, UR4, RZ ;  /* 0x000000041b0e7c25 */ /* 0x040fe2000f8e00ff */
[----:B------:R-:W-:Y:S02]  /*04b0*/  SEL R22, R22, 0x20, P0 ;  /* 0x0000002016167807 */ /* 0x000fe40000000000 */
[C---:B------:R-:W-:Y:S01]  /*04c0*/  ISETP.GE.U32.AND P1, PT, R27.reuse, R8, PT ;  /* 0x000000081b00720c */ /* 0x040fe20003f26070 */
[----:B------:R-:W-:Y:S01]  /*04d0*/  IMAD R3, R27, UR8, RZ ;  /* 0x000000081b037c24 */ /* 0x000fe2000f8e02ff */
[----:B------:R-:W-:-:S02]  /*04e0*/  ISETP.NE.U32.AND P0, PT, RZ, UR6, PT ;  /* 0x00000006ff007c0c */ /* 0x000fc4000bf05070 */
[----:B------:R-:W-:Y:S01]  /*04f0*/  ISETP.LT.U32.AND P1, PT, R31, R22, !P1 ;  /* 0x000000161f00720c */ /* 0x000fe20004f21070 */
[----:B------:R-:W-:Y:S01]  /*0500*/  IMAD.IADD R36, R15, 0x1, R3 ;  /* 0x000000010f247824 */ /* 0x000fe200078e0203 */
[----:B------:R-:W-:Y:S01]  /*0510*/  ISETP.NE.AND.EX P0, PT, RZ, UR7, PT, P0 ;  /* 0x00000007ff007c0c */ /* 0x000fe2000bf05300 */
[----:B------:R-:W-:Y:S01]  /*0520*/  ULDC.64 UR6, c[0x0][0x210] ;  /* 0x0000840000067ab9 */ /* 0x000fe20000000a00 */
[----:B------:R-:W-:-:S03]  /*0530*/  SHF.L.U64.HI R13, R6, 0x1, R23 ;  /* 0x00000001060d7819 */ /* 0x000fc60000010217 */
[----:B------:R-:W-:Y:S01]  /*0540*/  IMAD.WIDE.U32 R12, R24, UR10, R12 ;  /* 0x0000000a180c7c25 */ /* 0x000fe2000f8e000c */
[----:B------:R-:W-:-:S05]  /*0550*/  ULDC.64 UR10, c[0x0][0x218] ;  /* 0x00008600000a7ab9 */ /* 0x000fca0000000a00 */
[----:B------:R-:W-:Y:S01]  /*0560*/  @P1 IADD3 R10, P2, R31, R14, RZ ;  /* 0x0000000e1f0a1210 */ /* 0x000fe20007f5e0ff */
[----:B------:R-:W-:Y:S01]  /*0570*/  IMAD.SHL.U32 R2, R12, 0x40, RZ ;  /* 0x000000400c027824 */ /* 0x000fe200078e00ff */
[----:B------:R-:W0:Y:S01]  /*0580*/  @P0 LDC.64 R16, c[0x0][0x230] ;  /* 0x00008c00ff100b82 */ /* 0x000e220000000a00 */
[----:B------:R-:W-:Y:S02]  /*0590*/  IMAD.IADD R33, R13, 0x1, R33 ;  /* 0x000000010d217824 */ /* 0x000fe400078e0221 */
[----:B------:R-:W-:Y:S01]  /*05a0*/  @P1 IMAD.X R3, RZ, RZ, R36, P2 ;  /* 0x000000ffff031224 */ /* 0x000fe200010e0624 */
[----:B------:R-:W-:Y:S01]  /*05b0*/  IADD3 R4, P3, R2, UR10, RZ ;  /* 0x0000000a02047c10 */ /* 0x000fe2000ff7e0ff */
[----:B------:R-:W-:Y:S01]  /*05c0*/  @P1 IMAD.SHL.U32 R35, R10, 0x4, RZ ;  /* 0x000000040a231824 */ /* 0x000fe200078e00ff */
[----:B------:R-:W-:Y:S01]  /*05d0*/  SHF.L.U64.HI R0, R12, 0x6, R33 ;  /* 0x000000060c007819 */ /* 0x000fe20000010221 */
[----:B------:R-:W-:Y:S01]  /*05e0*/  @!P1 IMAD.MOV.U32 R13, RZ, RZ, RZ ;  /* 0x000000ffff0d9224 */ /* 0x000fe200078e00ff */
[----:B------:R-:W-:-:S02]  /*05f0*/  IADD3 R2, P2, R2, UR6, RZ ;  /* 0x0000000602027c10 */ /* 0x000fc4000ff5e0ff */
[----:B------:R-:W-:Y:S02]  /*0600*/  @P1 SHF.L.U64.HI R10, R10, 0x2, R3 ;  /* 0x000000020a0a1819 */ /* 0x000fe40000010203 */
[C---:B------:R-:W-:Y:S01]  /*0610*/  IADD3.X R5, R0.reuse, UR11, RZ, P3, !PT ;  /* 0x0000000b00057c10 */ /* 0x040fe20009ffe4ff */
[----:B------:R-:W-:Y:S01]  /*0620*/  VIADD R15, R27, 0x1 ;  /* 0x000000011b0f7836 */ /* 0x000fe20000000000 */
[----:B------:R-:W-:Y:S01]  /*0630*/  IADD3.X R3, R0, UR7, RZ, P2, !PT ;  /* 0x0000000700037c10 */ /* 0x000fe200097fe4ff */
[----:B------:R-:W-:Y:S01]  /*0640*/  @!P1 IMAD.MOV.U32 R0, RZ, RZ, RZ ;  /* 0x000000ffff009224 */ /* 0x000fe200078e00ff */
[C---:B------:R-:W-:Y:S01]  /*0650*/  @P1 IADD3 R20, P3, R35.reuse, R4, RZ ;  /* 0x0000000423141210 */ /* 0x040fe20007f7e0ff */
[----:B------:R-:W-:Y:S01]  /*0660*/  ULDC.64 UR6, c[0x0][0x208] ;  /* 0x0000820000067ab9 */ /* 0x000fe20000000a00 */
[----:B------:R-:W-:Y:S01]  /*0670*/  @P1 IADD3 R34, P2, R35, R2, RZ ;  /* 0x0000000223221210 */ /* 0x000fe20007f5e0ff */
[----:B------:R-:W-:Y:S01]  /*0680*/  IMAD.MOV.U32 R7, RZ, RZ, 0x3f800000 ;  /* 0x3f800000ff077424 */ /* 0x000fe200078e00ff */
[----:B------:R-:W-:Y:S01]  /*0690*/  ULDC.64 UR10, c[0x0][0x220] ;  /* 0x00008800000a7ab9 */ /* 0x000fe20000000a00 */
[----:B------:R-:W-:-:S02]  /*06a0*/  @P1 IMAD.X R21, R10, 0x1, R5, P3 ;  /* 0x000000010a151824 */ /* 0x000fc400018e0605 */
[----:B------:R-:W-:Y:S02]  /*06b0*/  @P1 IMAD.X R35, R10, 0x1, R3, P2 ;  /* 0x000000010a231824 */ /* 0x000fe400010e0603 */
[----:B------:R-:W-:Y:S01]  /*06c0*/  VIADD R10, R9, 0xffffffff ;  /* 0xffffffff090a7836 */ /* 0x000fe20000000000 */
[----:B------:R-:W2:Y:S04]  /*06d0*/  @P1 LDG.E R0, desc[UR6][R20.64] ;  /* 0x0000000614001981 */ /* 0x000ea8000c1e1900 */
[----:B------:R1:W3:Y:S01]  /*06e0*/  @P1 LDG.E R13, desc[UR6][R34.64] ;  /* 0x00000006220d1981 */ /* 0x0002e2000c1e1900 */
[----:B------:R-:W-:-:S03]  /*06f0*/  ISETP.GE.U32.AND P1, PT, R15, R8, PT ;  /* 0x000000080f00720c */ /* 0x000fc60003f26070 */
[----:B0-----:R0:W4:Y:S01]  /*0700*/  @P0 LDG.E R7, desc[UR6][R16.64] ;  /* 0x0000000610070981 */ /* 0x001122000c1e1900 */
[----:B-1----:R-:W-:-:S04]  /*0710*/  LOP3.LUT R35, R10, 0x1f, RZ, 0xc0, !PT ;  /* 0x0000001f0a237812 */ /* 0x002fc800078ec0ff */
[----:B------:R-:W-:-:S13]  /*0720*/  ISETP.LT.U32.AND P0, PT, R35, R22, !P1 ;  /* 0x000000162300720c */ /* 0x000fda0004f01070 */
[----:B------:R-:W-:-:S04]  /*0730*/  @P0 IADD3 R14, P1, P2, R35, UR4, R14 ;  /* 0x00000004230e0c10 */ /* 0x000fc8000fa3e00e */
[----:B------:R-:W-:Y:S01]  /*0740*/  @P0 IADD3.X R19, RZ, UR8, R36, P1, P2 ;  /* 0x00000008ff130c10 */ /* 0x000fe20008fe4424 */
[----:B------:R-:W-:-:S03]  /*0750*/  @P0 IMAD.SHL.U32 R15, R14, 0x4, RZ ;  /* 0x000000040e0f0824 */ /* 0x000fc600078e00ff */
[----:B------:R-:W-:Y:S02]  /*0760*/  @P0 SHF.L.U64.HI R28, R14, 0x2, R19 ;  /* 0x000000020e1c0819 */ /* 0x000fe40000010213 */
[----:B------:R-:W-:Y:S01]  /*0770*/  @P0 IADD3 R20, P1, R15, R4, RZ ;  /* 0x000000040f140210 */ /* 0x000fe20007f3e0ff */
[----:B------:R-:W-:-:S04]  /*0780*/  @!P0 IMAD.MOV.U32 R10, RZ, RZ, RZ ;  /* 0x000000ffff0a8224 */ /* 0x000fc800078e00ff */
[----:B------:R-:W-:Y:S01]  /*0790*/  @P0 IMAD.X R21, R28, 0x1, R5, P1 ;  /* 0x000000011c150824 */ /* 0x000fe200008e0605 */
[----:B------:R-:W-:Y:S01]  /*07a0*/  @P0 IADD3 R14, P1, R15, R2, RZ ;  /* 0x000000020f0e0210 */ /* 0x000fe20007f3e0ff */
[----:B0-----:R-:W-:-:S03]  /*07b0*/  @!P0 IMAD.MOV.U32 R17, RZ, RZ, RZ ;  /* 0x000000ffff118224 */ /* 0x001fc600078e00ff */
[----:B------:R0:W5:Y:S01]  /*07c0*/  @P0 LDG.E R10, desc[UR6][R20.64] ;  /* 0x00000006140a0981 */ /* 0x000162000c1e1900 */
[----:B------:R-:W-:-:S05]  /*07d0*/  @P0 IMAD.X R15, R28, 0x1, R3, P1 ;  /* 0x000000011c0f0824 */ /* 0x000fca00008e0603 */
[----:B------:R1:W5:Y:S01]  /*07e0*/  @P0 LDG.E R17, desc[UR6][R14.64] ;  /* 0x000000060e110981 */ /* 0x000362000c1e1900 */
[----:B------:R-:W-:-:S04]  /*07f0*/  SHF.R.U32.HI R19, RZ, 0x3, R26 ;  /* 0x00000003ff137819 */ /* 0x000fc8000001161a */
[----:B------:R-:W-:-:S04]  /*0800*/  LOP3.LUT R19, R19, 0x1c, RZ, 0xc0, !PT ;  /* 0x0000001c13137812 */ /* 0x000fc800078ec0ff */
[----:B------:R-:W-:Y:S01]  /*0810*/  ISETP.GE.U32.AND P0, PT, R19, R8, PT ;  /* 0x000000081300720c */ /* 0x000fe20003f06070 */
[----:B------:R-:W-:-:S03]  /*0820*/  IMAD.SHL.U32 R16, R12, 0x20, RZ ;  /* 0x000000200c107824 */ /* 0x000fc600078e00ff */
[----:B------:R-:W-:Y:S01]  /*0830*/  ISETP.GE.U32.OR P0, PT, R31, R22, P0 ;  /* 0x000000161f00720c */ /* 0x000fe20000706470 */
[----:B0-----:R-:W-:Y:S01]  /*0840*/  IMAD R21, R19, UR4, RZ ;  /* 0x0000000413157c24 */ /* 0x001fe2000f8e02ff */
[----:B------:R-:W-:Y:S02]  /*0850*/  SHF.L.U64.HI R33, R12, 0x5, R33 ;  /* 0x000000050c217819 */ /* 0x000fe40000010221 */
[----:B------:R-:W-:-:S04]  /*0860*/  LEA R20, P1, R16, UR10, 0x2 ;  /* 0x0000000a10147c11 */ /* 0x000fc8000f8210ff */
[----:B------:R-:W-:-:S05]  /*0870*/  LEA.HI.X R16, R16, UR11, R33, 0x2, P1 ;  /* 0x0000000b10107c11 */ /* 0x000fca00088f1421 */
[----:B------:R-:W-:Y:S01]  /*0880*/  @!P0 IADD3 R31, P1, R31, R21, RZ ;  /* 0x000000151f1f8210 */ /* 0x000fe20007f3e0ff */
[----:B------:R-:W-:Y:S01]  /*0890*/  USHF.L.U64.HI UR10, UR12, 0x1, UR13 ;  /* 0x000000010c0a7899 */ /* 0x000fe2000801020d */
[----:B------:R-:W-:Y:S01]  /*08a0*/  IMAD R37, R37, R24, RZ ;  /* 0x0000001825257224 */ /* 0x000fe200078e02ff */
[----:B------:R-:W-:-:S03]  /*08b0*/  USHF.L.U32 UR9, UR12, 0x1, URZ ;  /* 0x000000010c097899 */ /* 0x000fc6000800063f */
[----:B------:R-:W-:Y:S02]  /*08c0*/  IMAD R37, R25, R29, R37 ;  /* 0x0000001d19257224 */ /* 0x000fe400078e0225 */
[----:B------:R-:W-:-:S04]  /*08d0*/  IMAD.WIDE.U32 R28, R29, R24, RZ ;  /* 0x000000181d1c7225 */ /* 0x000fc800078e00ff */
[----:B------:R-:W-:-:S04]  /*08e0*/  IMAD.WIDE.U32 R24, R6, UR9, R24 ;  /* 0x0000000906187c25 */ /* 0x000fc8000f8e0018 */
[----:B------:R-:W-:-:S05]  /*08f0*/  VIADD R27, R27, 0x1 ;  /* 0x000000011b1b7836 */ /* 0x000fca0000000000 */
[----:B------:R-:W-:-:S04]  /*0900*/  ISETP.GE.U32.AND P2, PT, R27, R8, PT ;  /* 0x000000081b00720c */ /* 0x000fc80003f46070 */
[----:B------:R-:W-:Y:S01]  /*0910*/  ISETP.GE.U32.OR P2, PT, R35, R22, P2 ;  /* 0x000000162300720c */ /* 0x000fe20001746470 */
[C---:B--2---:R-:W-:Y:S01]  /*0920*/  IMAD.U32 R26, R0.reuse, 0x10000, RZ ;  /* 0x00010000001a7824 */ /* 0x044fe200078e00ff */
[----:B-1----:R-:W-:Y:S02]  /*0930*/  PRMT R14, R0, 0x7632, R14 ;  /* 0x00007632000e7816 */ /* 0x002fe4000000000e */
[C---:B---3--:R-:W-:Y:S01]  /*0940*/  PRMT R12, R13.reuse, 0x7632, R12 ;  /* 0x000076320d0c7816 */ /* 0x048fe2000000000c */
[----:B------:R-:W-:Y:S01]  /*0950*/  IMAD.U32 R0, R13, 0x10000, RZ ;  /* 0x000100000d007824 */ /* 0x000fe200078e00ff */
[----:B------:R-:W-:Y:S01]  /*0960*/  FSET.BF.GT.AND R13, R26, RZ, PT ;  /* 0x000000ff1a0d720a */ /* 0x000fe20003804000 */
[----:B------:R-:W-:Y:S02]  /*0970*/  IMAD.U32 R14, R14, 0x10000, RZ ;  /* 0x000100000e0e7824 */ /* 0x000fe400078e00ff */
[----:B------:R-:W-:Y:S02]  /*0980*/  IMAD.U32 R12, R12, 0x10000, RZ ;  /* 0x000100000c0c7824 */ /* 0x000fe400078e00ff */
[----:B------:R-:W-:Y:S01]  /*0990*/  FMUL R0, R0, R13 ;  /* 0x0000000d00007220 */ /* 0x000fe20000400000 */
[----:B------:R-:W-:Y:S01]  /*09a0*/  FSET.BF.GT.AND R15, R14, RZ, PT ;  /* 0x000000ff0e0f720a */ /* 0x000fe20003804000 */
[----:B------:R-:W-:Y:S01]  /*09b0*/  @!P0 IMAD.X R13, RZ, RZ, R36, P1 ;  /* 0x000000ffff0d8224 */ /* 0x000fe200008e0624 */
[----:B------:R-:W-:-:S03]  /*09c0*/  @!P0 LEA R32, P1, R31, R20, 0x3 ;  /* 0x000000141f208211 */ /* 0x000fc600078218ff */
[----:B------:R-:W-:Y:S01]  /*09d0*/  FMUL R14, R12, R15 ;  /* 0x0000000f0c0e7220 */ /* 0x000fe20000400000 */
[----:B------:R-:W-:Y:S01]  /*09e0*/  @!P0 LEA.HI.X R33, R31, R16, R13, 0x3, P1 ;  /* 0x000000101f218211 */ /* 0x000fe200008f1c0d */
[----:B------:R-:W-:Y:S02]  /*09f0*/  VIADD R31, R9, 0x1e ;  /* 0x0000001e091f7836 */ /* 0x000fe40000000000 */
[----:B------:R-:W-:Y:S02]  /*0a00*/  VIADD R15, R19, 0x2 ;  /* 0x00000002130f7836 */ /* 0x000fe40000000000 */
[-C--:B----4-:R-:W-:Y:S01]  /*0a10*/  FMUL R12, R0, R7.reuse ;  /* 0x00000007000c7220 */ /* 0x090fe20000400000 */
[----:B------:R-:W-:Y:S02]  /*0a20*/  LOP3.LUT R31, R31, 0x1f, RZ, 0xc0, !PT ;  /* 0x0000001f1f1f7812 */ /* 0x000fe400078ec0ff */
[----:B------:R-:W-:Y:S01]  /*0a30*/  ISETP.GE.U32.AND P1, PT, R15, R8, PT ;  /* 0x000000080f00720c */ /* 0x000fe20003f26070 */
[----:B------:R-:W-:-:S03]  /*0a40*/  FMUL R13, R14, R7 ;  /* 0x000000070e0d7220 */ /* 0x000fc60000400000 */
[----:B------:R-:W-:Y:S01]  /*0a50*/  ISETP.LT.U32.AND P1, PT, R31, R22, !P1 ;  /* 0x000000161f00720c */ /* 0x000fe20004f21070 */
[----:B------:R-:W-:Y:S01]  /*0a60*/  IMAD R26, R6, UR10, RZ ;  /* 0x0000000a061a7c24 */ /* 0x000fe2000f8e02ff */
[----:B------:R0:W-:Y:S01]  /*0a70*/  @!P0 STG.E.64 desc[UR6][R32.64], R12 ;  /* 0x0000000c20008986 */ /* 0x0001e2000c101b06 */
[----:B------:R-:W-:-:S04]  /*0a80*/  IADD3 R6, P0, R21, UR4, RZ ;  /* 0x0000000415067c10 */ /* 0x000fc8000ff1e0ff */
[----:B------:R-:W-:Y:S02]  /*0a90*/  IADD3.X R36, R36, UR8, RZ, P0, !PT ;  /* 0x0000000824247c10 */ /* 0x000fe400087fe4ff */
[----:B------:R-:W-:Y:S01]  /*0aa0*/  ISETP.GE.U32.AND P0, PT, R15, R8, PT ;  /* 0x000000080f00720c */ /* 0x000fe20003f06070 */
[----:B------:R-:W-:-:S03]  /*0ab0*/  IMAD R23, R23, UR9, R26 ;  /* 0x0000000917177c24 */ /* 0x000fc6000f8e021a */
[----:B------:R-:W-:Y:S02]  /*0ac0*/  @P1 IADD3 R27, P3, P4, R31, UR4, R6 ;  /* 0x000000041f1b1c10 */ /* 0x000fe4000fc7e006 */
[----:B------:R-:W-:Y:S01]  /*0ad0*/  FMNMX R21, RZ, |R0|, !PT ;  /* 0x40000000ff157209 */ /* 0x000fe20007800000 */
[C---:B-----5:R-:W-:Y:S01]  /*0ae0*/  IMAD.U32 R15, R10.reuse, 0x10000, RZ ;  /* 0x000100000a0f7824 */ /* 0x060fe200078e00ff */
[----:B------:R-:W-:Y:S02]  /*0af0*/  PRMT R10, R10, 0x7632, R10 ;  /* 0x000076320a0a7816 */ /* 0x000fe4000000000a */
[----:B------:R-:W-:Y:S02]  /*0b00*/  @P1 IADD3.X R0, RZ, UR8, R36, P3, P4 ;  /* 0x00000008ff001c10 */ /* 0x000fe40009fe8424 */
[----:B------:R-:W-:Y:S01]  /*0b10*/  FSET.BF.GT.AND R26, R15, RZ, PT ;  /* 0x000000ff0f1a720a */ /* 0x000fe20003804000 */
[C---:B------:R-:W-:Y:S01]  /*0b20*/  IMAD.U32 R15, R17.reuse, 0x10000, RZ ;  /* 0x00010000110f7824 */ /* 0x040fe200078e00ff */
[----:B------:R-:W-:-:S02]  /*0b30*/  PRMT R17, R17, 0x7632, R17 ;  /* 0x0000763211117816 */ /* 0x000fc40000000011 */
[----:B------:R-:W-:Y:S01]  /*0b40*/  @P1 SHF.L.U64.HI R0, R27, 0x2, R0 ;  /* 0x000000021b001819 */ /* 0x000fe20000010200 */
[----:B------:R-:W-:Y:S01]  /*0b50*/  FMUL R15, R15, R26 ;  /* 0x0000001a0f0f7220 */ /* 0x000fe20000400000 */
[----:B------:R-:W-:Y:S02]  /*0b60*/  IMAD.U32 R26, R10, 0x10000, RZ ;  /* 0x000100000a1a7824 */ /* 0x000fe400078e00ff */
[----:B------:R-:W-:Y:S02]  /*0b70*/  @P1 IMAD.SHL.U32 R27, R27, 0x4, RZ ;  /* 0x000000041b1b1824 */ /* 0x000fe400078e00ff */
[----:B------:R-:W-:Y:S01]  /*0b80*/  IMAD.U32 R10, R17, 0x10000, RZ ;  /* 0x00010000110a7824 */ /* 0x000fe200078e00ff */
[----:B------:R-:W-:Y:S02]  /*0b90*/  FSET.BF.GT.AND R17, R26, RZ, PT ;  /* 0x000000ff1a11720a */ /* 0x000fe40003804000 */
[----:B0-----:R-:W-:Y:S02]  /*0ba0*/  @P1 IADD3 R32, P3, R27, R2, RZ ;  /* 0x000000021b201210 */ /* 0x001fe40007f7e0ff */
[----:B------:R-:W-:Y:S01]  /*0bb0*/  FMNMX R14, |R14|, R21, !PT ;  /* 0x000000150e0e7209 */ /* 0x000fe20007800200 */
[----:B------:R-:W-:-:S02]  /*0bc0*/  @!P1 IMAD.MOV.U32 R21, RZ, RZ, RZ ;  /* 0x000000ffff159224 */ /* 0x000fc400078e00ff */
[----:B------:R-:W-:Y:S01]  /*0bd0*/  FMUL R10, R10, R17 ;  /* 0x000000110a0a7220 */ /* 0x000fe20000400000 */
[----:B------:R-:W-:Y:S01]  /*0be0*/  @P1 IMAD.X R33, R0, 0x1, R3, P3 ;  /* 0x0000000100211824 */ /* 0x000fe200018e0603 */
[----:B------:R-:W-:Y:S02]  /*0bf0*/  @!P2 IADD3 R17, P4, R35, R6, RZ ;  /* 0x000000062311a210 */ /* 0x000fe40007f9e0ff */
[----:B------:R-:W-:Y:S02]  /*0c00*/  @P1 IADD3 R26, P3, R27, R4, RZ ;  /* 0x000000041b1a1210 */ /* 0x000fe40007f7e0ff */
[----:B------:R0:W2:Y:S01]  /*0c10*/  @P1 LDG.E R21, desc[UR6][R32.64] ;  /* 0x0000000620151981 */ /* 0x0000a2000c1e1900 */
[----:B------:R-:W-:Y:S01]  /*0c20*/  @!P2 IMAD.X R27, RZ, RZ, R36, P4 ;  /* 0x000000ffff1ba224 */ /* 0x000fe200020e0624 */
[----:B0-----:R-:W-:-:S04]  /*0c30*/  @!P2 LEA R32, P4, R17, R20, 0x3 ;  /* 0x000000141120a211 */ /* 0x001fc800078818ff */
[----:B------:R-:W-:Y:S01]  /*0c40*/  @!P2 LEA.HI.X R33, R17, R16, R27, 0x3, P4 ;  /* 0x000000101121a211 */ /* 0x000fe200020f1c1b */
[----:B------:R-:W-:Y:S02]  /*0c50*/  @P1 IMAD.X R27, R0, 0x1, R5, P3 ;  /* 0x00000001001b1824 */ /* 0x000fe400018e0605 */
[----:B------:R-:W-:Y:S02]  /*0c60*/  @!P1 IMAD.MOV.U32 R17, RZ, RZ, RZ ;  /* 0x000000ffff119224 */ /* 0x000fe400078e00ff */
[----:B------:R-:W-:Y:S02]  /*0c70*/  VIADD R0, R19, 0x3 ;  /* 0x0000000313007836 */ /* 0x000fe40000000000 */
[----:B------:R-:W-:Y:S02]  /*0c80*/  VIADD R19, R9, 0x1d ;  /* 0x0000001d09137836 */ /* 0x000fe40000000000 */
[----:B------:R0:W3:Y:S01]  /*0c90*/  @P1 LDG.E R17, desc[UR6][R26.64] ;  /* 0x000000061a111981 */ /* 0x0000e2000c1e1900 */
[----:B------:R-:W-:-:S02]  /*0ca0*/  ISETP.GE.U32.AND P1, PT, R0, R8, PT ;  /* 0x000000080000720c */ /* 0x000fc40003f26070 */
[----:B------:R-:W-:Y:S02]  /*0cb0*/  LOP3.LUT R19, R19, 0x1f, RZ, 0xc0, !PT ;  /* 0x0000001f13137812 */ /* 0x000fe400078ec0ff */
[----:B------:R-:W-:Y:S01]  /*0cc0*/  FMNMX R30, R14, |R15|, !PT ;  /* 0x4000000f0e1e7209 */ /* 0x000fe20007800000 */
[-C--:B------:R-:W-:Y:S01]  /*0cd0*/  FMUL R14, R15, R7.reuse ;  /* 0x000000070f0e7220 */ /* 0x080fe20000400000 */
[----:B------:R-:W-:Y:S01]  /*0ce0*/  ISETP.LT.U32.AND P1, PT, R19, R22, !P1 ;  /* 0x000000161300720c */ /* 0x000fe20004f21070 */
[----:B------:R-:W-:-:S05]  /*0cf0*/  FMUL R15, R10, R7 ;  /* 0x000000070a0f7220 */ /* 0x000fca0000400000 */
[----:B------:R1:W-:Y:S01]  /*0d00*/  @!P2 STG.E.64 desc[UR6][R32.64], R14 ;  /* 0x0000000e2000a986 */ /* 0x0003e2000c101b06 */
[----:B0-----:R-:W-:-:S04]  /*0d10*/  IADD3 R26, P2, R6, UR4, RZ ;  /* 0x00000004061a7c10 */ /* 0x001fc8000ff5e0ff */
[----:B------:R-:W-:Y:S02]  /*0d20*/  IADD3.X R36, R36, UR8, RZ, P2, !PT ;  /* 0x0000000824247c10 */ /* 0x000fe400097fe4ff */
[----:B------:R-:W-:Y:S02]  /*0d30*/  @P1 IADD3 R6, P2, P3, R19, UR4, R26 ;  /* 0x0000000413061c10 */ /* 0x000fe4000fb5e01a */
[----:B------:R-:W-:Y:S02]  /*0d40*/  FMNMX R27, |R10|, R30, !PT ;  /* 0x0000001e0a1b7209 */ /* 0x000fe40007800200 */
[----:B------:R-:W-:Y:S01]  /*0d50*/  @P1 IADD3.X R30, RZ, UR8, R36, P2, P3 ;  /* 0x00000008ff1e1c10 */ /* 0x000fe200097e6424 */
[----:B------:R-:W-:-:S03]  /*0d60*/  @P1 IMAD.SHL.U32 R10, R6, 0x4, RZ ;  /* 0x00000004060a1824 */ /* 0x000fc600078e00ff */
[----:B------:R-:W-:Y:S02]  /*0d70*/  @P1 SHF.L.U64.HI R6, R6, 0x2, R30 ;  /* 0x0000000206061819 */ /* 0x000fe4000001021e */
[C---:B------:R-:W-:Y:S02]  /*0d80*/  @P1 IADD3 R4, P3, R10.reuse, R4, RZ ;  /* 0x000000040a041210 */ /* 0x040fe40007f7e0ff */
[----:B------:R-:W-:Y:S01]  /*0d90*/  @P1 IADD3 R2, P2, R10, R2, RZ ;  /* 0x000000020a021210 */ /* 0x000fe20007f5e0ff */
[----:B------:R-:W-:Y:S02]  /*0da0*/  @!P1 IMAD.MOV.U32 R10, RZ, RZ, RZ ;  /* 0x000000ffff0a9224 */ /* 0x000fe400078e00ff */
[C---:B------:R-:W-:Y:S02]  /*0db0*/  @P1 IMAD.X R5, R6.reuse, 0x1, R5, P3 ;  /* 0x0000000106051824 */ /* 0x040fe400018e0605 */
[----:B------:R-:W-:Y:S02]  /*0dc0*/  @!P1 IMAD.MOV.U32 R34, RZ, RZ, RZ ;  /* 0x000000ffff229224 */ /* 0x000fe400078e00ff */
[----:B------:R-:W-:Y:S01]  /*0dd0*/  @P1 IMAD.X R3, R6, 0x1, R3, P2 ;  /* 0x0000000106031824 */ /* 0x000fe200010e0603 */
[----:B------:R-:W4:Y:S04]  /*0de0*/  @P1 LDG.E R10, desc[UR6][R4.64] ;  /* 0x00000006040a1981 */ /* 0x000f28000c1e1900 */
[----:B------:R0:W5:Y:S01]  /*0df0*/  @P1 LDG.E R34, desc[UR6][R2.64] ;  /* 0x0000000602221981 */ /* 0x000162000c1e1900 */
[----:B------:R-:W1:Y:S01]  /*0e00*/  S2R R6, SR_TID.X ;  /* 0x0000000000067919 */ /* 0x000e620000002100 */
[----:B------:R-:W-:-:S02]  /*0e10*/  ISETP.GE.U32.OR P1, PT, R31, R22, P0 ;  /* 0x000000161f00720c */ /* 0x000fc40000726470 */
[----:B------:R-:W-:-:S04]  /*0e20*/  ISETP.GE.U32.AND P2, PT, R0, R8, PT ;  /* 0x000000080000720c */ /* 0x000fc80003f46070 */
[----:B------:R-:W-:Y:S01]  /*0e30*/  ISETP.GE.U32.OR P0, PT, R19, R22, P2 ;  /* 0x000000161300720c */ /* 0x000fe20001706470 */
[----:B------:R-:W-:Y:S01]  /*0e40*/  IMAD.IADD R37, R29, 0x1, R37 ;  /* 0x000000011d257824 */ /* 0x000fe200078e0225 */
[C---:B------:R-:W-:Y:S01]  /*0e50*/  LEA R0, P3, R28.reuse, UR4, 0x5 ;  /* 0x000000041c007c11 */ /* 0x040fe2000f8628ff */
[----:B------:R-:W2:Y:S04]  /*0e60*/  S2UR UR5, SR_CgaCtaId ;  /* 0x00000000000579c3 */ /* 0x000ea80000008800 */
[----:B0-----:R-:W-:Y:S02]  /*0e70*/  @!P1 IADD3 R3, P2, R31, R26, RZ ;  /* 0x0000001a1f039210 */ /* 0x001fe40007f5e0ff */
[----:B------:R-:W-:-:S03]  /*0e80*/  LEA.HI.X R28, R28, UR8, R37, 0x5, P3 ;  /* 0x000000081c1c7c11 */ /* 0x000fc600098f2c25 */
[----:B------:R-:W-:Y:S01]  /*0e90*/  @!P1 IMAD.X R2, RZ, RZ, R36, P2 ;  /* 0x000000ffff029224 */ /* 0x000fe200010e0624 */
[----:B-1----:R-:W-:-:S04]  /*0ea0*/  @!P1 LEA R32, P2, R3, R20, 0x3 ;  /* 0x0000001403209211 */ /* 0x002fc800078418ff */
[----:B------:R-:W-:Y:S02]  /*0eb0*/  @!P1 LEA.HI.X R33, R3, R16, R2, 0x3, P2 ;  /* 0x0000001003219211 */ /* 0x000fe400010f1c02 */
[--C-:B------:R-:W-:Y:S02]  /*0ec0*/  SHF.R.U32.HI R29, RZ, 0x3, R6.reuse ;  /* 0x00000003ff1d7819 */ /* 0x100fe40000011606 */
[----:B------:R-:W-:Y:S02]  /*0ed0*/  SHF.R.U32.HI R2, RZ, 0x8, R6 ;  /* 0x00000008ff027819 */ /* 0x000fe40000011606 */
[----:B------:R-:W-:-:S03]  /*0ee0*/  LOP3.LUT R4, R6, 0x1f, RZ, 0xc0, !PT ;  /* 0x0000001f06047812 */ /* 0x000fc600078ec0ff */
[----:B------:R-:W-:-:S05]  /*0ef0*/  IMAD.SHL.U32 R3, R2, 0x20, RZ ;  /* 0x0000002002037824 */ /* 0x000fca00078e00ff */
[----:B------:R-:W-:-:S05]  /*0f00*/  LOP3.LUT R3, R3, 0xffffffe0, R4, 0xe2, !PT ;  /* 0xffffffe003037812 */ /* 0x000fca00078ee204 */
[C---:B------:R-:W-:Y:S02]  /*0f10*/  IMAD R35, R3.reuse, 0x21, R35 ;  /* 0x0000002103237824 */ /* 0x040fe400078e0223 */
[----:B------:R-:W-:Y:S01]  /*0f20*/  IMAD R31, R3, 0x21, R31 ;  /* 0x00000021031f7824 */ /* 0x000fe200078e021f */
[----:B------:R-:W-:Y:S01]  /*0f30*/  LOP3.LUT R28, RZ, R28, RZ, 0x33, !PT ;  /* 0x0000001cff1c7212 */ /* 0x000fe200078e33ff */
[----:B------:R-:W-:Y:S01]  /*0f40*/  IMAD.IADD R23, R25, 0x1, R23 ;  /* 0x0000000119177824 */ /* 0x000fe200078e0217 */
[----:B------:R-:W-:Y:S01]  /*0f50*/  BSSY B0, `(.L_x_31791) ;  /* 0x00000ba000007945 */ /* 0x000fe20003800000 */
[C---:B---3--:R-:W-:Y:S01]  /*0f60*/  IMAD.U32 R30, R17.reuse, 0x10000, RZ ;  /* 0x00010000111e7824 */ /* 0x048fe200078e00ff */
[----:B------:R-:W-:-:S04]  /*0f70*/  PRMT R17, R17, 0x7632, R17 ;  /* 0x0000763211117816 */ /* 0x000fc80000000011 */
[----:B------:R-:W-:Y:S01]  /*0f80*/  FSET.BF.GT.AND R5, R30, RZ, PT ;  /* 0x000000ff1e05720a */ /* 0x000fe20003804000 */
[C---:B--2---:R-:W-:Y:S01]  /*0f90*/  IMAD.U32 R30, R21.reuse, 0x10000, RZ ;  /* 0x00010000151e7824 */ /* 0x044fe200078e00ff */
[----:B------:R-:W-:Y:S01]  /*0fa0*/  PRMT R21, R21, 0x7632, R21 ;  /* 0x0000763215157816 */ /* 0x000fe20000000015 */
[----:B------:R-:W-:Y:S02]  /*0fb0*/  IMAD.U32 R17, R17, 0x10000, RZ ;  /* 0x0001000011117824 */ /* 0x000fe400078e00ff */
[----:B------:R-:W-:Y:S01]  /*0fc0*/  FMUL R30, R30, R5 ;  /* 0x000000051e1e7220 */ /* 0x000fe20000400000 */
[----:B------:R-:W-:Y:S01]  /*0fd0*/  @!P0 IADD3 R5, P3, P4, R19, UR4, R26 ;  /* 0x0000000413058c10 */ /* 0x000fe2000fc7e01a */
[----:B------:R-:W-:Y:S01]  /*0fe0*/  IMAD.U32 R26, R21, 0x10000, RZ ;  /* 0x00010000151a7824 */ /* 0x000fe200078e00ff */
[----:B------:R-:W-:Y:S02]  /*0ff0*/  FSET.BF.GT.AND R17, R17, RZ, PT ;  /* 0x000000ff1111720a */ /* 0x000fe40003804000 */
[----:B------:R-:W-:-:S02]  /*1000*/  @!P0 IADD3.X R36, RZ, UR8, R36, P3, P4 ;  /* 0x00000008ff248c10 */ /* 0x000fc40009fe8424 */
[----:B------:R-:W-:Y:S01]  /*1010*/  @!P0 LEA R20, P3, R5, R20, 0x3 ;  /* 0x0000001405148211 */ /* 0x000fe200078618ff */
[----:B------:R-:W-:-:S03]  /*1020*/  FMUL R26, R26, R17 ;  /* 0x000000111a1a7220 */ /* 0x000fc60000400000 */
[----:B------:R-:W-:Y:S01]  /*1030*/  @!P0 LEA.HI.X R21, R5, R16, R36, 0x3, P3 ;  /* 0x0000001005158211 */ /* 0x000fe200018f1c24 */
[-C--:B------:R-:W-:Y:S01]  /*1040*/  FMUL R16, R30, R7.reuse ;  /* 0x000000071e107220 */ /* 0x080fe20000400000 */
[----:B------:R-:W-:Y:S01]  /*1050*/  LOP3.LUT R5, R29, 0x1ffffffc, RZ, 0xc0, !PT ;  /* 0x1ffffffc1d057812 */ /* 0x000fe200078ec0ff */
[----:B------:R-:W-:Y:S01]  /*1060*/  FMUL R17, R26, R7 ;  /* 0x000000071a117220 */ /* 0x000fe20000400000 */
[----:B------:R-:W-:Y:S02]  /*1070*/  UMOV UR4, 0x400 ;  /* 0x0000040000047882 */ /* 0x000fe40000000000 */
[----:B------:R-:W-:Y:S01]  /*1080*/  UIADD3 UR4, UR4, 0x20, URZ ;  /* 0x0000002004047890 */ /* 0x000fe2000fffe03f */
[----:B------:R-:W-:Y:S01]  /*1090*/  IMAD.IADD R2, R6, 0x1, -R5 ;  /* 0x0000000106027824 */ /* 0x000fe200078e0a05 */
[----:B------:R0:W-:Y:S02]  /*10a0*/  @!P1 STG.E.64 desc[UR6][R32.64], R16 ;  /* 0x0000001020009986 */ /* 0x0001e4000c101b06 */
[----:B------:R-:W-:-:S02]  /*10b0*/  ULEA UR4, UR5, UR4, 0x18 ;  /* 0x0000000405047291 */ /* 0x000fc4000f8ec03f */
[----:B------:R-:W-:Y:S02]  /*10c0*/  LOP3.LUT R2, R2, 0x1f, RZ, 0xc0, !PT ;  /* 0x0000001f02027812 */ /* 0x000fe400078ec0ff */
[----:B0-----:R-:W-:-:S04]  /*10d0*/  LOP3.LUT R33, RZ, R0, RZ, 0x33, !PT ;  /* 0x00000000ff217212 */ /* 0x001fc800078e33ff */
[----:B------:R-:W-:Y:S02]  /*10e0*/  LEA R32, P1, R18, R33, 0x5 ;  /* 0x0000002112207211 */ /* 0x000fe400078228ff */
[C---:B----4-:R-:W-:Y:S01]  /*10f0*/  PRMT R33, R10.reuse, 0x7632, R33 ;  /* 0x000076320a217816 */ /* 0x050fe20000000021 */
[----:B------:R-:W-:Y:S01]  /*1100*/  IMAD R2, R3, 0x21, R2 ;  /* 0x0000002103027824 */ /* 0x000fe200078e0202 */
[----:B------:R-:W-:Y:S01]  /*1110*/  LEA R0, R35, UR4, 0x2 ;  /* 0x0000000423007c11 */ /* 0x000fe2000f8e10ff */
[----:B------:R-:W-:Y:S01]  /*1120*/  IMAD.U32 R10, R10, 0x10000, RZ ;  /* 0x000100000a0a7824 */ /* 0x000fe200078e00ff */
[----:B-----5:R-:W-:Y:S01]  /*1130*/  PRMT R18, R34, 0x7632, R18 ;  /* 0x0000763222127816 */ /* 0x020fe20000000012 */
[----:B------:R-:W-:Y:S01]  /*1140*/  IMAD.U32 R35, R33, 0x10000, RZ ;  /* 0x0001000021237824 */ /* 0x000fe200078e00ff */
[----:B------:R-:W-:Y:S01]  /*1150*/  LEA R2, R2, UR4, 0x2 ;  /* 0x0000000402027c11 */ /* 0x000fe2000f8e10ff */
[----:B------:R-:W-:Y:S01]  /*1160*/  IMAD.U32 R34, R34, 0x10000, RZ ;  /* 0x0001000022227824 */ /* 0x000fe200078e00ff */
[----:B------:R-:W-:Y:S01]  /*1170*/  FSET.BF.GT.AND R33, R10, RZ, PT ;  /* 0x000000ff0a21720a */ /* 0x000fe20003804000 */
[----:B------:R-:W-:Y:S01]  /*1180*/  IMAD.U32 R18, R18, 0x10000, RZ ;  /* 0x0001000012127824 */ /* 0x000fe200078e00ff */
[----:B------:R-:W-:Y:S01]  /*1190*/  FSET.BF.GT.AND R35, R35, RZ, PT ;  /* 0x000000ff2323720a */ /* 0x000fe20003804000 */
[----:B------:R0:W-:Y:S02]  /*11a0*/  STS [R2], R12 ;  /* 0x0000000c02007388 */ /* 0x0001e40000000800 */
[----:B------:R-:W-:-:S02]  /*11b0*/  FMUL R34, R34, R33 ;  /* 0x0000002122227220 */ /* 0x000fc40000400000 */
[----:B------:R1:W-:Y:S01]  /*11c0*/  STS [R0], R14 ;  /* 0x0000000e00007388 */ /* 0x0003e20000000800 */
[----:B------:R-:W-:Y:S01]  /*11d0*/  LEA R10, R31, UR4, 0x2 ;  /* 0x000000041f0a7c11 */ /* 0x000fe2000f8e10ff */
[----:B0-----:R-:W-:Y:S02]  /*11e0*/  IMAD R12, R3, 0x21, R19 ;  /* 0x00000021030c7824 */ /* 0x001fe400078e0213 */
[----:B-1----:R-:W-:Y:S01]  /*11f0*/  FMUL R14, R18, R35 ;  /* 0x00000023120e7220 */ /* 0x002fe20000400000 */
[----:B------:R-:W-:-:S03]  /*1200*/  FMUL R18, R34, R7 ;  /* 0x0000000722127220 */ /* 0x000fc60000400000 */
[----:B------:R-:W-:Y:S01]  /*1210*/  FMUL R19, R14, R7 ;  /* 0x000000070e137220 */ /* 0x000fe20000400000 */
[----:B------:R-:W-:Y:S01]  /*1220*/  FMNMX R31, R27, |R30|, !PT ;  /* 0x4000001e1b1f7209 */ /* 0x000fe20007800000 */
[----:B------:R-:W-:Y:S01]  /*1230*/  IMAD.X R28, RZ, RZ, R28, P1 ;  /* 0x000000ffff1c7224 */ /* 0x000fe200008e061c */
[----:B------:R-:W-:Y:S02]  /*1240*/  LOP3.LUT R27, R29, 0x1c, RZ, 0xc0, !PT ;  /* 0x0000001c1d1b7812 */ /* 0x000fe400078ec0ff */
[----:B------:R0:W-:Y:S01]  /*1250*/  @!P0 STG.E.64 desc[UR6][R20.64], R18 ;  /* 0x0000001214008986 */ /* 0x0001e2000c101b06 */
[----:B------:R-:W-:Y:S02]  /*1260*/  ISETP.GT.U32.AND P0, PT, R32, -0x21, PT ;  /* 0xffffffdf2000780c */ /* 0x000fe40003f04070 */
[----:B------:R-:W-:Y:S02]  /*1270*/  ISETP.GE.U32.AND P1, PT, R27, R22, PT ;  /* 0x000000161b00720c */ /* 0x000fe40003f26070 */
[----:B------:R-:W-:-:S02]  /*1280*/  ISETP.GT.U32.AND.EX P0, PT, R28, -0x1, PT, P0 ;  /* 0xffffffff1c00780c */ /* 0x000fc40003f04100 */
[----:B------:R-:W-:Y:S02]  /*1290*/  LEA R12, R12, UR4, 0x2 ;  /* 0x000000040c0c7c11 */ /* 0x000fe4000f8e10ff */
[----:B------:R-:W-:Y:S02]  /*12a0*/  SEL R32, R32, 0xffffffdf, P0 ;  /* 0xffffffdf20207807 */ /* 0x000fe40000000000 */
[----:B------:R-:W-:Y:S01]  /*12b0*/  FMNMX R29, |R26|, R31, !PT ;  /* 0x0000001f1a1d7209 */ /* 0x000fe20007800200 */
[----:B------:R1:W-:Y:S01]  /*12c0*/  STS [R10], R16 ;  /* 0x000000100a007388 */ /* 0x0003e20000000800 */
[----:B0-----:R-:W-:-:S03]  /*12d0*/  LOP3.LUT R20, RZ, R32, RZ, 0x33, !PT ;  /* 0x00000020ff147212 */ /* 0x001fc600078e33ff */
[----:B------:R0:W-:Y:S01]  /*12e0*/  STS [R12], R18 ;  /* 0x000000120c007388 */ /* 0x0001e20000000800 */
[----:B------:R-:W-:Y:S02]  /*12f0*/  FMNMX R29, R29, |R34|, !PT ;  /* 0x400000221d1d7209 */ /* 0x000fe40007800000 */
[C---:B------:R-:W-:Y:S02]  /*1300*/  SHF.L.U64.HI R26, R24.reuse, 0x5, R23 ;  /* 0x00000005181a7819 */ /* 0x040fe40000010217 */
[----:B-1----:R-:W-:Y:S01]  /*1310*/  SHF.R.U32.HI R16, RZ, 0x2, R6 ;  /* 0x00000002ff107819 */ /* 0x002fe20000011606 */
[----:B------:R-:W-:Y:S02]  /*1320*/  IMAD.SHL.U32 R24, R24, 0x20, RZ ;  /* 0x0000002018187824 */ /* 0x000fe400078e00ff */
[----:B------:R-:W-:Y:S01]  /*1330*/  IMAD.IADD R25, R20, 0x1, -R27 ;  /* 0x0000000114197824 */ /* 0x000fe200078e0a1b */
[----:B0-----:R-:W-:Y:S02]  /*1340*/  FMNMX R18, |R14|, R29, !PT ;  /* 0x0000001d0e127209 */ /* 0x001fe40007800200 */
[----:B------:R-:W-:Y:S01]  /*1350*/  LOP3.LUT R16, R16, 0x38, RZ, 0xc0, !PT ;  /* 0x0000003810107812 */ /* 0x000fe200078ec0ff */
        /* <DEDUP_REMOVED lines=18> */
.L_x_31795:
        /* <DEDUP_REMOVED lines=55> */
.L_x_31794:
[----:B------:R-:W-:Y:S05]  /*17f0*/  BSYNC B1 ;  /* 0x0000000000017941 */ /* 0x000fea0003800000 */
.L_x_31793:
        /* <DEDUP_REMOVED lines=16> */
.L_x_31797:
[----:B------:R-:W-:Y:S05]  /*1900*/  BSYNC B1 ;  /* 0x0000000000017941 */ /* 0x000fea0003800000 */
.L_x_31796:
        /* <DEDUP_REMOVED lines=30> */
.L_x_31792:
[----:B------:R-:W-:Y:S05]  /*1af0*/  BSYNC B0 ;  /* 0x0000000000007941 */ /* 0x000fea0003800000 */
.L_x_31791:
        /* <DEDUP_REMOVED lines=15> */
[----:B------:R-:W-:Y:S01]  /*1bf0*/  VIADD R0, R25, 0xffffffff ;  /* 0xffffffff19007836 */ /* 0x000fe20000000000 */
[----:B------:R-:W-:Y:S01]  /*1c00*/  BSSY B1, `(.L_x_31800) ;  /* 0x0000046000017945 */ /* 0x000fe20003800000 */
[----:B------:R-:W-:Y:S02]  /*1c10*/  IMAD.IADD R35, R13, 0x1, R15 ;  /* 0x000000010d237824 */ /* 0x000fe400078e020f */
[----:B------:R-:W-:Y:S01]  /*1c20*/  IMAD.MOV.U32 R37, RZ, RZ, R12 ;  /* 0x000000ffff257224 */ /* 0x000fe200078e000c */
        /* <DEDUP_REMOVED lines=9> */
.L_x_31803:
[C---:B---3--:R-:W-:Y:S01]  /*1cc0*/  LOP3.LUT R15, R9.reuse, 0x1f, RZ, 0xc0, !PT ;  /* 0x0000001f090f7812 */ /* 0x048fe200078ec0ff */
        /* <DEDUP_REMOVED lines=12> */
[----:B------:R-:W2:Y:S01]  /*1d90*/  @!P3 LDC.64 R12, c[0x0][0x228] ;  /* 0x00008a00ff0cbb82 */ /* 0x000ea20000000a00 */
[----:B------:R-:W-:Y:S01]  /*1da0*/  @!P3 IADD3 R10, P4, P5, R15, R37, R24 ;  /* 0x000000250f0ab210 */ /* 0x000fe20007d9e018 */
[----:B------:R-:W3:Y:S01]  /*1db0*/  @!P3 LDS R19, [R28] ;  /* 0x000000001c13b984 */ /* 0x000ee20000000800 */
[----:B------:R-:W-:Y:S02]  /*1dc0*/  ISETP.GE.U32.AND P0, PT, R9, R8, PT ;  /* 0x000000080900720c */ /* 0x000fe40003f06070 */
[----:B------:R-:W-:Y:S01]  /*1dd0*/  @!P3 IADD3.X R16, RZ, R35, R26, P4, P5 ;  /* 0x00000023ff10b210 */ /* 0x000fe200027ea41a */
[----:B------:R-:W4:Y:S01]  /*1de0*/  @!P2 LDS R23, [R28+0x4] ;  /* 0x000004001c17a984 */ /* 0x000f220000000800 */
[----:B------:R-:W-:Y:S01]  /*1df0*/  IADD3 R37, P6, R37, UR9, RZ ;  /* 0x0000000925257c10 */ /* 0x000fe2000ffde0ff */
[----:B01----:R-:W0:Y:S02]  /*1e00*/  @!P2 LDC.64 R20, c[0x0][0x228] ;  /* 0x00008a00ff14ab82 */ /* 0x003e240000000a00 */
[----:B------:R-:W1:Y:S01]  /*1e10*/  @!P1 LDS R31, [R28+0x8] ;  /* 0x000008001c1f9984 */ /* 0x000e620000000800 */
[----:B------:R-:W-:-:S05]  /*1e20*/  IADD3.X R35, R35, UR10, RZ, P6, !PT ;  /* 0x0000000a23237c10 */ /* 0x000fca000b7fe4ff */
[----:B------:R-:W5:Y:S01]  /*1e30*/  @!P1 LDC.64 R14, c[0x0][0x228] ;  /* 0x00008a00ff0e9b82 */ /* 0x000f620000000a00 */
[----:B------:R-:W1:Y:S01]  /*1e40*/  @!P0 LDS R29, [R28+0xc] ;  /* 0x00000c001c1d8984 */ /* 0x000e620000000800 */
[----:B--2---:R-:W-:-:S04]  /*1e50*/  @!P3 LEA R12, P4, R10, R12, 0x2 ;  /* 0x0000000c0a0cb211 */ /* 0x004fc800078810ff */
[----:B------:R-:W-:Y:S02]  /*1e60*/  @!P3 LEA.HI.X R13, R10, R13, R16, 0x2, P4 ;  /* 0x0000000d0a0db211 */ /* 0x000fe400020f1410 */
[----:B------:R-:W-:Y:S02]  /*1e70*/  @!P2 IADD3 R10, P4, P5, R17, R37, R24 ;  /* 0x00000025110aa210 */ /* 0x000fe40007d9e018 */
[----:B------:R-:W2:Y:S02]  /*1e80*/  @!P0 LDC.64 R16, c[0x0][0x228] ;  /* 0x00008a00ff108b82 */ /* 0x000ea40000000a00 */
[----:B------:R-:W-:Y:S02]  /*1e90*/  @!P2 IADD3.X R22, RZ, R35, R26, P4, P5 ;  /* 0x00000023ff16a210 */ /* 0x000fe400027ea41a */
[----:B------:R-:W-:Y:S02]  /*1ea0*/  IADD3 R37, P4, R37, UR9, RZ ;  /* 0x0000000925257c10 */ /* 0x000fe4000ff9e0ff */
[----:B0-----:R-:W-:-:S02]  /*1eb0*/  @!P2 LEA R20, P6, R10, R20, 0x2 ;  /* 0x000000140a14a211 */ /* 0x001fc400078c10ff */
[----:B------:R-:W-:Y:S02]  /*1ec0*/  IADD3.X R35, R35, UR10, RZ, P4, !PT ;  /* 0x0000000a23237c10 */ /* 0x000fe4000a7fe4ff */
[----:B------:R-:W-:Y:S01]  /*1ed0*/  @!P1 IADD3 R33, P4, P5, R33, R37, R24 ;  /* 0x0000002521219210 */ /* 0x000fe20007d9e018 */
[----:B---3--:R3:W-:Y:S01]  /*1ee0*/  @!P3 STG.E desc[UR6][R12.64], R19 ;  /* 0x000000130c00b986 */ /* 0x0087e2000c101906 */
[----:B------:R-:W-:Y:S02]  /*1ef0*/  @!P2 LEA.HI.X R21, R10, R21, R22, 0x2, P6 ;  /* 0x000000150a15a211 */ /* 0x000fe400030f1416 */
[----:B------:R-:W-:Y:S02]  /*1f00*/  @!P1 IADD3.X R10, RZ, R35, R26, P4, P5 ;  /* 0x00000023ff0a9210 */ /* 0x000fe400027ea41a */
[----:B-----5:R-:W-:Y:S01]  /*1f10*/  @!P1 LEA R14, P4, R33, R14, 0x2 ;  /* 0x0000000e210e9211 */ /* 0x020fe200078810ff */
[----:B----4-:R3:W-:Y:S01]  /*1f20*/  @!P2 STG.E desc[UR6][R20.64], R23 ;  /* 0x000000171400a986 */ /* 0x0107e2000c101906 */
[----:B------:R-:W-:-:S02]  /*1f30*/  IADD3 R37, P5, R37, UR9, RZ ;  /* 0x0000000925257c10 */ /* 0x000fc4000ffbe0ff */
[----:B------:R-:W-:Y:S02]  /*1f40*/  @!P1 LEA.HI.X R15, R33, R15, R10, 0x2, P4 ;  /* 0x0000000f210f9211 */ /* 0x000fe400020f140a */
[----:B------:R-:W-:Y:S02]  /*1f50*/  IADD3.X R35, R35, UR10, RZ, P5, !PT ;  /* 0x0000000a23237c10 */ /* 0x000fe4000affe4ff */
[----:B------:R-:W-:Y:S01]  /*1f60*/  @!P0 IADD3 R10, P4, P5, R9, R37, R24 ;  /* 0x00000025090a8210 */ /* 0x000fe20007d9e018 */
[----:B-1----:R3:W-:Y:S01]  /*1f70*/  @!P1 STG.E desc[UR6][R14.64], R31 ;  /* 0x0000001f0e009986 */ /* 0x0027e2000c101906 */
[----:B------:R-:W-:Y:S01]  /*1f80*/  ISETP.NE.AND P1, PT, R25, RZ, PT ;  /* 0x000000ff1900720c */ /* 0x000fe20003f25270 */
[----:B------:R-:W-:Y:S01]  /*1f90*/  VIADD R9, R9, 0x1f ;  /* 0x0000001f09097836 */ /* 0x000fe20000000000 */
[----:B------:R-:W-:Y:S02]  /*1fa0*/  @!P0 IADD3.X R22, RZ, R35, R26, P4, P5 ;  /* 0x00000023ff168210 */ /* 0x000fe400027ea41a */
[----:B--2---:R-:W-:-:S04]  /*1fb0*/  @!P0 LEA R16, P4, R10, R16, 0x2 ;  /* 0x000000100a108211 */ /* 0x004fc800078810ff */
[----:B------:R-:W-:Y:S01]  /*1fc0*/  @!P0 LEA.HI.X R17, R10, R17, R22, 0x2, P4 ;  /* 0x000000110a118211 */ /* 0x000fe200020f1416 */
[----:B------:R-:W-:Y:S02]  /*1fd0*/  IMAD.MOV.U32 R22, RZ, RZ, R2 ;  /* 0x000000ffff167224 */ /* 0x000fe400078e0002 */
[----:B------:R-:W-:Y:S02]  /*1fe0*/  VIADD R2, R2, 0x4 ;  /* 0x0000000402027836 */ /* 0x000fe40000000000 */
[----:B------:R3:W-:Y:S01]  /*1ff0*/  @!P0 STG.E desc[UR6][R16.64], R29 ;  /* 0x0000001d10008986 */ /* 0x0007e2000c101906 */
[----:B------:R-:W-:Y:S01]  /*2000*/  IADD3 R37, P0, R37, UR9, RZ ;  /* 0x0000000925257c10 */ /* 0x000fe2000ff1e0ff */
[----:B------:R-:W-:-:S03]  /*2010*/  IMAD.IADD R10, R27, 0x1, R2 ;  /* 0x000000011b0a7824 */ /* 0x000fc600078e0202 */
[----:B------:R-:W-:Y:S01]  /*2020*/  IADD3.X R35, R35, UR10, RZ, P0, !PT ;  /* 0x0000000a23237c10 */ /* 0x000fe200087fe4ff */
[----:B------:R-:W-:Y:S08]  /*2030*/  @P1 BRA `(.L_x_31803) ;  /* 0xfffffffc00201947 */ /* 0x000ff0000383ffff */
[----:B------:R-:W-:Y:S05]  /*2040*/  BSYNC B2 ;  /* 0x0000000000027941 */ /* 0x000fea0003800000 */
.L_x_31802:
[----:B------:R-:W-:-:S07]  /*2050*/  VIADD R2, R22, 0x5 ;  /* 0x0000000516027836 */ /* 0x000fce0000000000 */
.L_x_31801:
[----:B------:R-:W-:Y:S05]  /*2060*/  BSYNC B1 ;  /* 0x0000000000017941 */ /* 0x000fea0003800000 */
.L_x_31800:
        /* <DEDUP_REMOVED lines=15> */
[----:B------:R-:W2:Y:S03]  /*2160*/  LDS R17, [R10] ;  /* 0x000000000a117984 */ /* 0x000ea60000000800 */
[----:B------:R-:W-:-:S05]  /*2170*/  LEA.HI.X R15, R37, UR13, R2, 0x2, P0 ;  /* 0x0000000d250f7c11 */ /* 0x000fca00080f1402 */
[----:B--2---:R2:W-:Y:S04]  /*2180*/  STG.E desc[UR6][R14.64], R17 ;  /* 0x000000110e007986 */ /* 0x0045e8000c101906 */
.L_x_31805:
[----:B------:R-:W-:Y:S05]  /*2190*/  BSYNC B1 ;  /* 0x0000000000017941 */ /* 0x000fea0003800000 */
.L_x_31804:
[----:B------:R-:W-:Y:S01]  /*21a0*/  IADD3.X R35, R35, UR10, RZ, P3, !PT ;  /* 0x0000000a23237c10 */ /* 0x000fe20009ffe4ff */
[----:B------:R-:W-:Y:S06]  /*21b0*/  @!P1 BRA `(.L_x_31799) ;  /* 0x00000000006c9947 */ /* 0x000fec0003800000 */
[----:B------:R-:W-:Y:S02]  /*21c0*/  VIADD R2, R9, 0xffffffff ;  /* 0xffffffff09027836 */ /* 0x000fe40000000000 */
[----:B------:R-:W-:-:S03]  /*21d0*/  IMAD R3, R3, 0x21, R12 ;  /* 0x0000002103037824 */ /* 0x000fc600078e020c */
[----:B--2---:R-:W-:Y:S02]  /*21e0*/  LOP3.LUT R17, R2, 0x1f, RZ, 0xc0, !PT ;  /* 0x0000001f02117812 */ /* 0x004fe400078ec0ff */
        /* <DEDUP_REMOVED lines=10> */
[----:B----4-:R-:W-:Y:S05]  /*2290*/  @!P0 BRA `(.L_x_31799) ;  /* 0x0000000000348947 */ /* 0x010fea0003800000 */
        /* <DEDUP_REMOVED lines=8> */
[----:B------:R-:W-:-:S05]  /*2320*/  IADD3 R0, P0, R15, R0, RZ ;  /* 0x000000000f007210 */ /* 0x000fca0007f1e0ff */
[----:B------:R-:W-:Y:S01]  /*2330*/  IMAD.X R3, RZ, RZ, R3, P0 ;  /* 0x000000ffff037224 */ /* 0x000fe200000e0603 */
[----:B------:R-:W-:-:S04]  /*2340*/  LEA R2, P0, R0, UR12, 0x2 ;  /* 0x0000000c00027c11 */ /* 0x000fc8000f8010ff */
[----:B------:R-:W-:-:S05]  /*2350*/  LEA.HI.X R3, R0, UR13, R3, 0x2, P0 ;  /* 0x0000000d00037c11 */ /* 0x000fca00080f1403 */
[----:B--2---:R4:W-:Y:S04]  /*2360*/  STG.E desc[UR6][R2.64], R9 ;  /* 0x0000000902007986 */ /* 0x0049e8000c101906 */
.L_x_31799:
[----:B------:R-:W-:Y:S05]  /*2370*/  BSYNC B0 ;  /* 0x0000000000007941 */ /* 0x000fea0003800000 */
.L_x_31798:
        /* <DEDUP_REMOVED lines=8> */
[----:B--23--:R-:W2:Y:S01]  /*2400*/  @!P0 S2R R15, SR_CgaCtaId ;  /* 0x00000000000f8919 */ /* 0x00cea20000008800 */
[----:B------:R-:W-:Y:S02]  /*2410*/  @!P0 MOV R4, 0x400 ;  /* 0x0000040000048802 */ /* 0x000fe40000000f00 */
[----:B----4-:R-:W-:-:S05]  /*2420*/  FMNMX R3, R18, R3, !PT ;  /* 0x0000000312037209 */ /* 0x010fca0007800000 */
[----:B------:R-:W3:Y:S01]  /*2430*/  SHFL.DOWN PT, R0, R3, 0x8, 0x1f ;  /* 0x09001f0003007f89 */ /* 0x000ee200000e0000 */
[----:B--2---:R-:W-:-:S05]  /*2440*/  @!P0 LEA R4, R15, R4, 0x18 ;  /* 0x000000040f048211 */ /* 0x004fca00078ec0ff */
[----:B------:R-:W-:Y:S01]  /*2450*/  @!P0 IMAD.IADD R4, R5, 0x1, R4 ;  /* 0x0000000105048824 */ /* 0x000fe200078e0204 */
[----:B---3--:R-:W-:Y:S01]  /*2460*/  FMNMX R0, R3, R0, !PT ;  /* 0x0000000003007209 */ /* 0x008fe20007800000 */
[----:B------:R-:W-:-:S04]  /*2470*/  IMAD.MOV.U32 R5, RZ, RZ, RZ ;  /* 0x000000ffff057224 */ /* 0x000fc800078e00ff */
[----:B------:R-:W2:Y:S02]  /*2480*/  SHFL.DOWN PT, R9, R0, 0x4, 0x1f ;  /* 0x08801f0000097f89 */ /* 0x000ea400000e0000 */
[----:B--2---:R-:W-:Y:S02]  /*2490*/  FMNMX R9, R0, R9, !PT ;  /* 0x0000000900097209 */ /* 0x004fe40007800000 */
[----:B------:R-:W-:-:S03]  /*24a0*/  SHF.R.U32.HI R0, RZ, 0x5, R6 ;  /* 0x00000005ff007819 */ /* 0x000fc60000011606 */
        /* <DEDUP_REMOVED lines=22> */
.L_x_31816:
[----:B---3--:R-:W-:-:S07]  /*2610*/  FMNMX R5, R2, R5, !PT ;  /* 0x0000000502057209 */ /* 0x008fce0007800000 */
.L_x_31808:
[----:B------:R-:W-:Y:S05]  /*2620*/  BSYNC B0 ;  /* 0x0000000000007941 */ /* 0x000fea0003800000 */
.L_x_31807:
[----:B------:R-:W-:Y:S01]  /*2630*/  ISETP.NE.AND P0, PT, R6, RZ, PT ;  /* 0x000000ff0600720c */ /* 0x000fe20003f05270 */
[----:B------:R-:W-:-:S12]  /*2640*/  BSSY B0, `(.L_x_31806) ;  /* 0x0000004000007945 */ /* 0x000fd80003800000 */
[----:B------:R-:W-:Y:S05]  /*2650*/  @P0 BRA `(.L_x_31810) ;  /* 0x0000000000080947 */ /* 0x000fea0003800000 */
[----:B--2---:R-:W2:Y:S02]  /*2660*/  LDC.64 R2, c[0x0][0x238] ;  /* 0x00008e00ff027b82 */ /* 0x004ea40000000a00 */
[----:B--2---:R3:W-:Y:S02]  /*2670*/  REDG.E.MAX.S32.STRONG.GPU desc[UR6][R2.64], R5 ;  /* 0x000000050200798e */ /* 0x0047e4000d10e386 */
.L_x_31810:
[----:B------:R-:W-:Y:S05]  /*2680*/  BSYNC B0 ;  /* 0x0000000000007941 */ /* 0x000fea0003800000 */
.L_x_31806:
[----:B------:R-:W-:Y:S01]  /*2690*/  ULDC.64 UR4, c[0x0][0x240] ;  /* 0x0000900000047ab9 */ /* 0x000fe20000000a00 */
[----:B------:R-:W-:Y:S02]  /*26a0*/  LOP3.LUT P0, RZ, R11, R6, RZ, 0xfc, !PT ;  /* 0x000000060bff7212 */ /* 0x000fe4000780fcff */
[----:B------:R-:W-:-:S04]  /*26b0*/  ISETP.EQ.U32.AND P1, PT, RZ, UR4, PT ;  /* 0x00000004ff007c0c */ /* 0x000fc8000bf22070 */
[----:B------:R-:W-:-:S13]  /*26c0*/  ISETP.EQ.OR.EX P0, PT, RZ, UR5, P0, P1 ;  /* 0x00000005ff007c0c */ /* 0x000fda0008702710 */
[----:B------:R-:W-:Y:S05]  /*26d0*/  @P0 EXIT ;  /* 0x000000000000094d */ /* 0x000fea0003800000 */
[----:B--2---:R-:W-:-:S05]  /*26e0*/  VIADD R0, R7, 0x1800000 ;  /* 0x0180000007007836 */ /* 0x004fca0000000000 */
[----:B------:R-:W-:-:S04]  /*26f0*/  LOP3.LUT R0, R0, 0x7f800000, RZ, 0xc0, !PT ;  /* 0x7f80000000007812 */ /* 0x000fc800078ec0ff */
[----:B------:R-:W-:-:S13]  /*2700*/  ISETP.GT.U32.AND P0, PT, R0, 0x1ffffff, PT ;  /* 0x01ffffff0000780c */ /* 0x000fda0003f04070 */
[----:B------:R-:W-:Y:S05]  /*2710*/  @P0 BRA `(.L_x_31811) ;  /* 0x0000000000100947 */ /* 0x000fea0003800000 */
[----:B------:R-:W-:-:S07]  /*2720*/  MOV R6, 0x2740 ;  /* 0x0000274000067802 */ /* 0x000fce0000000f00 */
[----:B01-34-:R-:W-:Y:S05]  /*2730*/  CALL.REL.NOINC `($__internal_699_$__cuda_sm20_rcp_rn_f32_slowpath) ;  /* 0x0000000400847944 */ /* 0x01bfea0003c00000 */
[----:B------:R-:W-:Y:S01]  /*2740*/  IMAD.MOV.U32 R5, RZ, RZ, R0 ;  /* 0x000000ffff057224 */ /* 0x000fe200078e0000 */
[----:B------:R-:W-:Y:S06]  /*2750*/  BRA `(.L_x_31812) ;  /* 0x0000000000107947 */ /* 0x000fec0003800000 */
.L_x_31811:
[----:B------:R-:W3:Y:S02]  /*2760*/  MUFU.RCP R0, R7 ;  /* 0x0000000700007308 */ /* 0x000ee40000001000 */
[----:B---34-:R-:W-:-:S04]  /*2770*/  FFMA R2, R0, R7, -1 ;  /* 0xbf80000000027423 */ /* 0x018fc80000000007 */
[----:B------:R-:W-:-:S04]  /*2780*/  FADD.FTZ R5, -R2, -RZ ;  /* 0x800000ff02057221 */ /* 0x000fc80000010100 */
[----:B------:R-:W-:-:S07]  /*2790*/  FFMA R5, R0, R5, R0 ;  /* 0x0000000500057223 */ /* 0x000fce0000000000 */
.L_x_31812:
[----:B------:R-:W2:Y:S02]  /*27a0*/  LDC.64 R2, c[0x0][0x240] ;  /* 0x00009000ff027b82 */ /* 0x000ea40000000a00 */
[----:B--2---:R-:W-:Y:S01]  /*27b0*/  STG.E desc[UR6][R2.64], R5 ;  /* 0x0000000502007986 */ /* 0x004fe2000c101906 */
[----:B------:R-:W-:Y:S05]  /*27c0*/  EXIT ;  /* 0x000000000000794d */ /* 0x000fea0003800000 */
.L_x_31809:
[----:B------:R-:W-:Y:S02]  /*27d0*/  IMAD.MOV.U32 R9, RZ, RZ, 0x4 ;  /* 0x00000004ff097424 */ /* 0x000fe400078e00ff */
[----:B------:R-:W-:Y:S02]  /*27e0*/  IMAD.MOV.U32 R13, RZ, RZ, 0x1f ;  /* 0x0000001fff0d7424 */ /* 0x000fe400078e00ff */
[----:B------:R-:W-:-:S07]  /*27f0*/  IMAD.MOV.U32 R4, RZ, RZ, -0x1 ;  /* 0xffffffffff047424 */ /* 0x000fce00078e00ff */
[----:B0123--:R-:W-:Y:S05]  /*2800*/  WARPSYNC.COLLECTIVE R4, `(.L_x_31813) ;  /* 0x0000000004087348 */ /* 0x00ffea0003c00000 */
[----:B---3--:R3:W4:Y:S02]  /*2810*/  SHFL.DOWN P0, R5, R0, R9, R13 ;  /* 0x0800000900057389 */ /* 0x008724000000000d */
[----:B01234-:R-:W-:Y:S01]  /*2820*/  ENDCOLLECTIVE ;  /* 0x000000000000791b */ /* 0x01ffe20003800000 */
.L_x_31813:
[----:B------:R-:W-:Y:S02]  /*2830*/  IMAD.MOV.U32 R9, RZ, RZ, 0x2 ;  /* 0x00000002ff097424 */ /* 0x000fe400078e00ff */
[----:B------:R-:W-:-:S05]  /*2840*/  IMAD.MOV.U32 R3, RZ, RZ, R5 ;  /* 0x000000ffff037224 */ /* 0x000fca00078e0005 */
[----:B------:R-:W-:-:S05]  /*2850*/  FMNMX R3, R3, R0, !PT ;  /* 0x0000000003037209 */ /* 0x000fca0007800000 */
[----:B------:R-:W-:-:S07]  /*2860*/  IMAD.MOV.U32 R0, RZ, RZ, R3 ;  /* 0x000000ffff007224 */ /* 0x000fce00078e0003 */
[----:B------:R-:W-:Y:S05]  /*2870*/  WARPSYNC.COLLECTIVE R4, `(.L_x_31814) ;  /* 0x0000000004087348 */ /* 0x000fea0003c00000 */
[----:B------:R0:W1:Y:S02]  /*2880*/  SHFL.DOWN P0, R5, R0, R9, R13 ;  /* 0x0800000900057389 */ /* 0x000064000000000d */
[----:B01----:R-:W-:Y:S01]  /*2890*/  ENDCOLLECTIVE ;  /* 0x000000000000791b */ /* 0x003fe20003800000 */
.L_x_31814:
[----:B------:R-:W-:Y:S02]  /*28a0*/  IMAD.MOV.U32 R9, RZ, RZ, 0x1 ;  /* 0x00000001ff097424 */ /* 0x000fe400078e00ff */
[----:B------:R-:W-:-:S05]  /*28b0*/  IMAD.MOV.U32 R2, RZ, RZ, R5 ;  /* 0x000000ffff027224 */ /* 0x000fca00078e0005 */
[----:B------:R-:W-:-:S05]  /*28c0*/  FMNMX R2, R3, R2, !PT ;  /* 0x0000000203027209 */ /* 0x000fca0007800000 */
[----:B------:R-:W-:-:S07]  /*28d0*/  IMAD.MOV.U32 R0, RZ, RZ, R2 ;  /* 0x000000ffff007224 */ /* 0x000fce00078e0002 */
[----:B------:R-:W-:Y:S05]  /*28e0*/  WARPSYNC.COLLECTIVE R4, `(.L_x_31815) ;  /* 0x0000000004087348 */ /* 0x000fea0003c00000 */
[----:B------:R0:W1:Y:S02]  /*28f0*/  SHFL.DOWN P0, R5, R0, R9, R13 ;  /* 0x0800000900057389 */ /* 0x000064000000000d */
[----:B01----:R-:W-:Y:S01]  /*2900*/  ENDCOLLECTIVE ;  /* 0x000000000000791b */ /* 0x003fe20003800000 */
.L_x_31815:
[----:B------:R-:W-:Y:S05]  /*2910*/  BRA `(.L_x_31816) ;  /* 0xfffffffc003c7947 */ /* 0x000fea000383ffff */
        .weak           $__internal_698_$__cuda_sm20_div_u64
        .type           $__internal_698_$__cuda_sm20_div_u64,@function
        .size           $__internal_698_$__cuda_sm20_div_u64,($__internal_699_$__cuda_sm20_rcp_rn_f32_slowpath - $__internal_698_$__cuda_sm20_div_u64)
$__internal_698_$__cuda_sm20_div_u64:
        /* <DEDUP_REMOVED lines=66> */
[----:B------:R-:W-:Y:S06]  /*2d40*/  RET.REL.NODEC R2 `(_ZN18transformer_engine6detail38cast_transpose_fused_kernel_notalignedILb0ELb1ELb0EfNS_16CTDBiasDActParamI13__nv_bfloat16S3_ffEELi2ELi1ENS_5EmptyEXadL_ZNS_5dreluIffEET_T0_RKS5_EEEEvT3_mmm) ;  /* 0xffffffd002ac7950 */ /* 0x000fec0003c3ffff */
        .weak           $__internal_699_$__cuda_sm20_rcp_rn_f32_slowpath
        .type           $__internal_699_$__cuda_sm20_rcp_rn_f32_slowpath,@function
        .size           $__internal_699_$__cuda_sm20_rcp_rn_f32_slowpath,(.L_x_35184 - $__internal_699_$__cuda_sm20_rcp_rn_f32_slowpath)
$__internal_699_$__cuda_sm20_rcp_rn_f32_slowpath:
        /* <DEDUP_REMOVED lines=15> */
.L_x_31817:
        /* <DEDUP_REMOVED lines=33> */
.L_x_31819:
[----:B------:R0:W1:Y:S02]  /*3050*/  MUFU.RCP R0, R7 ;  /* 0x0000000700007308 */ /* 0x0000640000001000 */
.L_x_31818:
[----:B------:R-:W-:Y:S02]  /*3060*/  IMAD.MOV.U32 R2, RZ, RZ, R6 ;  /* 0x000000ffff027224 */ /* 0x000fe400078e0006 */
[----:B------:R-:W-:-:S04]  /*3070*/  IMAD.MOV.U32 R3, RZ, RZ, 0x0 ;  /* 0x00000000ff037424 */ /* 0x000fc800078e00ff */
[----:B0123--:R-:W-:Y:S05]  /*3080*/  RET.REL.NODEC R2 `(_ZN18transformer_engine6detail38cast_transpose_fused_kernel_notalignedILb0ELb1ELb0EfNS_16CTDBiasDActParamI13__nv_bfloat16S3_ffEELi2ELi1ENS_5EmptyEXadL_ZNS_5dreluIffEET_T0_RKS5_EEEEvT3_mmm) ;  /* 0xffffffcc02dc7950 */ /* 0x00ffea0003c3ffff */
.L_x_31820:
        /* <DEDUP_REMOVED lines=15> */
.L_x_35184:


//--------------------- .text._ZN18transformer_engine6detail38cast_transpose_fused_kernel_notalignedILb0ELb1ELb0EfNS_16CTDBiasDActParamI6__halfS3_13__nv_fp8_e4m3fEELi2ELi4ENS_5EmptyEXadL_ZNS_5dreluIffEET_T0_RKS6_EEEEvT3_mmm --------------------------
	.section	.text._ZN18transformer_engine6detail38cast_transpose_fused_kernel_notalignedILb0ELb1ELb0EfNS_16CTDBiasDActParamI6__halfS3_13__nv_fp8_e4m3fEELi2ELi4ENS_5EmptyEXadL_ZNS_5dreluIffEET_T0_RKS6_EEEEvT3_mmm,"ax",@progbits
	.align	128
        .global         _ZN18transformer_engine6detail38cast_transpose_fused_kernel_notalignedILb0ELb1ELb0EfNS_16CTDBiasDActParamI6__halfS3_13__nv_fp8_e4m3fEELi2ELi4ENS_5EmptyEXadL_ZNS_5dreluIffEET_T0_RKS6_EEEEvT3_mmm
        .type           _ZN18transformer_engine6detail38cast_transpose_fused_kernel_notalignedILb0ELb1ELb0EfNS_16CTDBiasDActParamI6__halfS3_13__nv_fp8_e4m3fEELi2ELi4ENS_5EmptyEXadL_ZNS_5dreluIffEET_T0_RKS6_EEEEvT3_mmm,@function
        .size           _ZN18transformer_engine6detail38cast_transpose_fused_kernel_notalignedILb0ELb1ELb0EfNS_16CTDBiasDActParamI6__halfS3_13__nv_fp8_e4m3fEELi2ELi4ENS_5EmptyEXadL_ZNS_5dreluIffEET_T0_RKS6_EEEEvT3_mmm,(.L_x_35186 - _ZN18transformer_engine6detail38cast_transpose_fused_kernel_notalignedILb0ELb1ELb0EfNS_16CTDBiasDActParamI6__halfS3_13__nv_fp8_e4m3fEELi2ELi4ENS_5EmptyEXadL_ZNS_5dreluIffEET_T0_RKS6_EEEEvT3_mmm)
        .other          _ZN18transformer_engine6detail38cast_transpose_fused_kernel_notalignedILb0ELb1ELb0EfNS_16CTDBiasDActParamI6__halfS3_13__nv_fp8_e4m3fEELi2ELi4ENS_5EmptyEXadL_ZNS_5dreluIffEET_T0_RKS6_EEEEvT3_mmm,@"STO_CUDA_ENTRY STV_DEFAULT"
_ZN18transformer_engine6detail38cast_transpose_fused_kernel_notalignedILb0ELb1ELb0EfNS_16CTDBiasDActParamI6__halfS3_13__nv_fp8_e4m3fEELi2ELi4ENS_5EmptyEXadL_ZNS_5dreluIffEET_T0_RKS6_EEEEvT3_mmm:
.text._ZN18transformer_engine6detail38cast_transpose_fused_kernel_notalignedILb0ELb1ELb0EfNS_16CTDBiasDActParamI6__halfS3_13__nv_fp8_e4m3fEELi2ELi4ENS_5EmptyEXadL_ZNS_5dreluIffEET_T0_RKS6_EEEEvT3_mmm:
        /* <DEDUP_REMOVED lines=19> */
[----:B------:R-:W-:Y:S05]  /*0130*/  CALL.REL.NOINC `($__internal_700_$__cuda_sm20_div_u64) ;  /* 0x0000004400cc7944 */ /* 0x000fea0003c00000 */
        /* <DEDUP_REMOVED lines=8> */
.L_x_31821:
        /* <DEDUP_REMOVED lines=22> */
.L_x_31822:
[----:B------:R-:W0:Y:S01]  /*0320*/  LDC.64 R30, c[0x0][0x258] ;  /* 0x00009600ff1e7b82 */ /* 0x000e220000000a00 */
[----:B------:R-:W-:Y:S01]  /*0330*/  ULDC.64 UR4, c[0x0][0x260] ;  /* 0x0000980000047ab9 */ /* 0x000fe20000000a00 */
[----:B------:R-:W-:Y:S01]  /*0340*/  SHF.L.U64.HI R4, R28, 0x5, R29 ;  /* 0x000000051c047819 */ /* 0x000fe2000001021d */
        /* <DEDUP_REMOVED lines=10> */
[----:B------:R-:W-:-:S04]  /*03f0*/  ISETP.LT.U32.AND.EX P1, PT, R4, RZ, PT, P1 ;  /* 0x000000ff0400720c */ /* 0x000fc80003f21110 */
[----:B------:R-:W-:Y:S01]  /*0400*/  SEL R15, R15, 0x20, P1 ;  /* 0x000000200f0f7807 */ /* 0x000fe20000800000 */
[-C--:B0-----:R-:W-:Y:S01]  /*0410*/  IMAD R0, R29, R30.reuse, RZ ;  /* 0x0000001e1d007224 */ /* 0x081fe200078e02ff */
[--C-:B------:R-:W-:Y:S01]  /*0420*/  SHF.R.U64 R9, R30, 0x1, R31.reuse ;  /* 0x000000011e097819 */ /* 0x100fe2000000121f */
[----:B------:R-:W-:Y:S01]  /*0430*/  IMAD.WIDE.U32 R2, R28, R30, RZ ;  /* 0x0000001e1c027225 */ /* 0x000fe200078e00ff */
[----:B------:R-:W-:Y:S02]  /*0440*/  SHF.R.U32.HI R10, RZ, 0x1, R31 ;  /* 0x00000001ff0a7819 */ /* 0x000fe4000001161f */
[----:B------:R-:W-:Y:S01]  /*0450*/  LEA R14, P0, -R8, R9, 0x5 ;  /* 0x00000009080e7211 */ /* 0x000fe200078029ff */
[----:B------:R-:W-:Y:S01]  /*0460*/  IMAD R17, R28, R31, R0 ;  /* 0x0000001f1c117224 */ /* 0x000fe200078e0200 */
[----:B------:R-:W-:Y:S02]  /*0470*/  SHF.R.U32.HI R0, RZ, 0x5, R5 ;  /* 0x00000005ff007819 */ /* 0x000fe40000011605 */
[----:B------:R-:W-:Y:S01]  /*0480*/  LEA R55, P2, R2, R55, 0x2 ;  /* 0x0000003702377211 */ /* 0x000fe200078410ff */
[----:B------:R-:W-:-:S02]  /*0490*/  IMAD.IADD R52, R3, 0x1, R17 ;  /* 0x0000000103347824 */ /* 0x000fc400078e0211 */
[----:B------:R-:W-:Y:S01]  /*04a0*/  IMAD.X R3, R10, 0x1, ~R11, P0 ;  /* 0x000000010a037824 */ /* 0x000fe200000e0e0b */
[----:B------:R-:W-:Y:S01]  /*04b0*/  ISETP.LT.U32.AND P0, PT, R14, 0x20, PT ;  /* 0x000000200e00780c */ /* 0x000fe20003f01070 */
[----:B------:R-:W-:Y:S01]  /*04c0*/  IMAD.SHL.U32 R12, R0, 0x4, RZ ;  /* 0x00000004000c7824 */ /* 0x000fe200078e00ff */
[----:B------:R-:W-:Y:S01]  /*04d0*/  LEA.HI.X R52, R2, R13, R52, 0x2, P2 ;  /* 0x0000000d02347211 */ /* 0x000fe200010f1434 */
[--C-:B------:R-:W-:Y:S01]  /*04e0*/  IMAD R11, R0, -0x4, R5.reuse ;  /* 0xfffffffc000b7824 */ /* 0x100fe200078e0205 */
[----:B------:R-:W-:Y:S02]  /*04f0*/  ISETP.LT.U32.AND.EX P0, PT, R3, RZ, PT, P0 ;  /* 0x000000ff0300720c */ /* 0x000fe40003f01100 */
[----:B------:R-:W-:Y:S02]  /*0500*/  LOP3.LUT R12, R12, 0x1c, RZ, 0xe2, !PT ;  /* 0x0000001c0c0c7812 */ /* 0x000fe400078ee2ff */
[----:B------:R-:W-:Y:S02]  /*0510*/  SHF.R.U32.HI R2, RZ, 0x1, R5 ;  /* 0x00000001ff027819 */ /* 0x000fe40000011605 */
[----:B------:R-:W-:-:S02]  /*0520*/  LOP3.LUT R13, R11, 0x1f, RZ, 0xc0, !PT ;  /* 0x0000001f0b0d7812 */ /* 0x000fc400078ec0ff */
[----:B------:R-:W-:Y:S02]  /*0530*/  SEL R14, R14, 0x20, P0 ;  /* 0x000000200e0e7807 */ /* 0x000fe40000000000 */
[----:B------:R-:W-:Y:S02]  /*0540*/  ISETP.GE.U32.AND P1, PT, R12, R15, PT ;  /* 0x0000000f0c00720c */ /* 0x000fe40003f26070 */
[C---:B------:R-:W-:Y:S01]  /*0550*/  SHF.L.U64.HI R52, R55.reuse, 0x5, R52 ;  /* 0x0000000537347819 */ /* 0x040fe20000010234 */
[----:B------:R-:W-:Y:S01]  /*0560*/  IMAD.SHL.U32 R55, R55, 0x20, RZ ;  /* 0x0000002037377824 */ /* 0x000fe200078e00ff */
[----:B------:R-:W-:Y:S02]  /*0570*/  LOP3.LUT R2, R2, 0x70, RZ, 0xc0, !PT ;  /* 0x0000007002027812 */ /* 0x000fe400078ec0ff */
[----:B------:R-:W-:Y:S01]  /*0580*/  ISETP.LT.U32.AND P1, PT, R13, R14, !P1 ;  /* 0x0000000e0d00720c */ /* 0x000fe20004f21070 */
[----:B------:R-:W-:Y:S01]  /*0590*/  IMAD.SHL.U32 R17, R55, 0x2, RZ ;  /* 0x0000000237117824 */ /* 0x000fe200078e00ff */
[----:B------:R-:W-:Y:S01]  /*05a0*/  ISETP.NE.U32.AND P2, PT, RZ, UR6, PT ;  /* 0x00000006ff007c0c */ /* 0x000fe2000bf45070 */
[----:B------:R-:W-:Y:S01]  /*05b0*/  IMAD.WIDE.U32 R42, R9, R2, RZ ;  /* 0x00000002092a7225 */ /* 0x000fe200078e00ff */
[----:B------:R-:W-:-:S02]  /*05c0*/  SHF.L.U64.HI R21, R55, 0x1, R52 ;  /* 0x0000000137157819 */ /* 0x000fc40000010234 */
[----:B------:R-:W-:Y:S01]  /*05d0*/  ISETP.NE.AND.EX P0, PT, RZ, UR7, PT, P2 ;  /* 0x00000007ff007c0c */ /* 0x000fe2000bf05320 */
[----:B------:R-:W-:Y:S01]  /*05e0*/  ULDC.64 UR6, c[0x0][0x210] ;  /* 0x0000840000067ab9 */ /* 0x000fe20000000a00 */
[----:B------:R-:W-:Y:S01]  /*05f0*/  IMAD R35, R10, R2, RZ ;  /* 0x000000020a237224 */ /* 0x000fe200078e02ff */
[----:B------:R-:W-:Y:S02]  /*0600*/  IADD3 R16, P2, R17, UR6, RZ ;  /* 0x0000000611107c10 */ /* 0x000fe4000ff5e0ff */
[----:B------:R-:W-:Y:S01]  /*0610*/  IADD3 R32, P4, R13, R42, RZ ;  /* 0x0000002a0d207210 */ /* 0x000fe20007f9e0ff */
[----:B------:R-:W-:Y:S01]  /*0620*/  IMAD.IADD R35, R43, 0x1, R35 ;  /* 0x000000012b237824 */ /* 0x000fe200078e0223 */
[----:B------:R-:W-:Y:S02]  /*0630*/  IADD3.X R19, R21, UR7, RZ, P2, !PT ;  /* 0x0000000715137c10 */ /* 0x000fe400097fe4ff */
[----:B------:R-:W-:Y:S02]  /*0640*/  @!P1 CS2R R50, SRZ ;  /* 0x0000000000329805 */ /* 0x000fe4000001ff00 */
[C---:B------:R-:W-:Y:S01]  /*0650*/  @P1 IADD3 R22, P2, R32.reuse, R9, RZ ;  /* 0x0000000920161210 */ /* 0x040fe20007f5e0ff */
[----:B------:R-:W-:Y:S01]  /*0660*/  IMAD.X R33, RZ, RZ, R35, P4 ;  /* 0x000000ffff217224 */ /* 0x000fe200020e0623 */
[----:B------:R-:W-:Y:S01]  /*0670*/  IADD3 R17, P3, R17, UR12, RZ ;  /* 0x0000000c11117c10 */ /* 0x000fe2000ff7e0ff */
[C---:B------:R-:W-:Y:S01]  /*0680*/  @P1 IMAD.SHL.U32 R36, R32.reuse, 0x4, RZ ;  /* 0x0000000420241824 */ /* 0x040fe200078e00ff */
[----:B------:R-:W0:Y:S01]  /*0690*/  @P0 LDC.64 R24, c[0x0][0x230] ;  /* 0x00008c00ff180b82 */ /* 0x000e220000000a00 */
[----:B------:R-:W-:Y:S01]  /*06a0*/  @P1 IMAD.X R3, R33, 0x1, R10, P2 ;  /* 0x0000000121031824 */ /* 0x000fe200010e060a */
[----:B------:R-:W-:Y:S01]  /*06b0*/  IADD3.X R21, R21, UR13, RZ, P3, !PT ;  /* 0x0000000d15157c10 */ /* 0x000fe20009ffe4ff */
[----:B------:R-:W-:Y:S01]  /*06c0*/  ULDC.64 UR6, c[0x0][0x208] ;  /* 0x0000820000067ab9 */ /* 0x000fe20000000a00 */
[----:B------:R-:W-:Y:S01]  /*06d0*/  @P1 SHF.L.U64.HI R2, R32, 0x2, R33 ;  /* 0x0000000220021819 */ /* 0x000fe20000010221 */
[----:B------:R-:W-:Y:S01]  /*06e0*/  @!P1 IMAD.MOV.U32 R34, RZ, RZ, RZ ;  /* 0x000000ffff229224 */ /* 0x000fe200078e00ff */
[C---:B------:R-:W-:Y:S01]  /*06f0*/  @P1 IADD3 R38, P3, R36.reuse, R17, RZ ;  /* 0x0000001124261210 */ /* 0x040fe20007f7e0ff */
[----:B------:R-:W-:Y:S01]  /*0700*/  IMAD.MOV.U32 R18, RZ, RZ, 0x3f800000 ;  /* 0x3f800000ff127424 */ /* 0x000fe200078e00ff */
[-C--:B------:R-:W-:Y:S01]  /*0710*/  @P1 IADD3 R36, P2, R36, R16.reuse, RZ ;  /* 0x0000001024241210 */ /* 0x080fe20007f5e0ff */
[----:B------:R-:W-:Y:S01]  /*0720*/  @!P1 IMAD.MOV.U32 R4, RZ, RZ, RZ ;  /* 0x000000ffff049224 */ /* 0x000fe200078e00ff */
[----:B------:R-:W-:Y:S01]  /*0730*/  @P1 SHF.L.U64.HI R0, R22, 0x2, R3 ;  /* 0x0000000216001819 */ /* 0x000fe20000010203 */
[----:B------:R-:W-:Y:S01]  /*0740*/  @P1 IMAD.X R39, R2, 0x1, R21, P3 ;  /* 0x0000000102271824 */ /* 0x000fe200018e0615 */
[----:B------:R-:W-:Y:S01]  /*0750*/  @!P1 CS2R R48, SRZ ;  /* 0x0000000000309805 */ /* 0x000fe2000001ff00 */
[----:B------:R-:W-:Y:S01]  /*0760*/  @P1 IMAD.SHL.U32 R22, R22, 0x4, RZ ;  /* 0x0000000416161824 */ /* 0x000fe200078e00ff */
[----:B------:R-:W-:Y:S01]  /*0770*/  ULDC.64 UR12, c[0x0][0x220] ;  /* 0x00008800000c7ab9 */ /* 0x000fe20000000a00 */
[----:B------:R-:W-:Y:S01]  /*0780*/  @P1 IMAD.X R37, R2, 0x1, R19, P2 ;  /* 0x0000000102251824 */ /* 0x000fe200010e0613 */
[----:B------:R1:W2:Y:S02]  /*0790*/  @P1 LDG.E R51, desc[UR6][R38.64] ;  /* 0x0000000626331981 */ /* 0x0002a4000c1e1900 */
[----:B------:R-:W-:-:S02]  /*07a0*/  @P1 IADD3 R2, P2, R22, R16, RZ ;  /* 0x0000001016021210 */ /* 0x000fc40007f5e0ff */
[----:B------:R-:W-:Y:S01]  /*07b0*/  @P1 IADD3 R22, P3, R22, R17, RZ ;  /* 0x0000001116161210 */ /* 0x000fe20007f7e0ff */
[----:B------:R3:W4:Y:S02]  /*07c0*/  @P1 LDG.E R50, desc[UR6][R36.64] ;  /* 0x0000000624321981 */ /* 0x000724000c1e1900 */
[C---:B------:R-:W-:Y:S02]  /*07d0*/  @P1 IMAD.X R3, R0.reuse, 0x1, R19, P2 ;  /* 0x0000000100031824 */ /* 0x040fe400010e0613 */
[----:B------:R-:W-:Y:S01]  /*07e0*/  @P1 IMAD.X R23, R0, 0x1, R21, P3 ;  /* 0x0000000100171824 */ /* 0x000fe200018e0615 */
[----:B-1----:R-:W-:Y:S01]  /*07f0*/  @P1 LOP3.LUT R39, R30, 0xfffffffe, RZ, 0xc0, !PT ;  /* 0xfffffffe1e271812 */ /* 0x002fe200078ec0ff */
[----:B0-----:R-:W4:Y:S04]  /*0800*/  @P0 LDG.E R18, desc[UR6][R24.64] ;  /* 0x0000000618120981 */ /* 0x001f28000c1e1900 */
[----:B------:R0:W4:Y:S01]  /*0810*/  @P1 LDG.E R34, desc[UR6][R22.64] ;  /* 0x0000000616221981 */ /* 0x000122000c1e1900 */
[----:B---3--:R-:W-:-:S02]  /*0820*/  @P1 LOP3.LUT R37, R31, 0x3fffffff, RZ, 0xc0, !PT ;  /* 0x3fffffff1f251812 */ /* 0x008fc400078ec0ff */
[----:B------:R-:W-:Y:S01]  /*0830*/  @P1 IADD3 R20, P0, R39, R32, RZ ;  /* 0x0000002027141210 */ /* 0x000fe20007f1e0ff */
[----:B------:R1:W3:Y:S04]  /*0840*/  @P1 LDG.E R4, desc[UR6][R2.64] ;  /* 0x0000000602041981 */ /* 0x0002e8000c1e1900 */
[----:B------:R-:W-:Y:S02]  /*0850*/  @P1 IMAD.X R37, R37, 0x1, R33, P0 ;  /* 0x0000000125251824 */ /* 0x000fe400000e0621 */
[----:B------:R-:W-:-:S03]  /*0860*/  @P1 IMAD.SHL.U32 R0, R20, 0x4, RZ ;  /* 0x0000000414001824 */ /* 0x000fc600078e00ff */
[----:B------:R-:W-:Y:S02]  /*0870*/  @P1 SHF.L.U64.HI R20, R20, 0x2, R37 ;  /* 0x0000000214141819 */ /* 0x000fe40000010225 */
[----:B------:R-:W-:-:S05]  /*0880*/  @P1 IADD3 R38, P0, R0, R17, RZ ;  /* 0x0000001100261210 */ /* 0x000fca0007f1e0ff */
[----:B------:R-:W-:Y:S01]  /*0890*/  @P1 IMAD.X R39, R20, 0x1, R21, P0 ;  /* 0x0000000114271824 */ /* 0x000fe200000e0615 */
[----:B0-----:R-:W-:-:S04]  /*08a0*/  @P1 IADD3 R22, P0, R0, R16, RZ ;  /* 0x0000001000161210 */ /* 0x001fc80007f1e0ff */
[----:B------:R-:W3:Y:S01]  /*08b0*/  @P1 LDG.E R48, desc[UR6][R38.64] ;  /* 0x0000000626301981 */ /* 0x000ee2000c1e1900 */
[----:B------:R-:W-:-:S05]  /*08c0*/  @P1 IMAD.X R23, R20, 0x1, R19, P0 ;  /* 0x0000000114171824 */ /* 0x000fca00000e0613 */
[----:B------:R0:W3:Y:S01]  /*08d0*/  @P1 LDG.E R49, desc[UR6][R22.64] ;  /* 0x0000000616311981 */ /* 0x0000e2000c1e1900 */
[----:B------:R-:W-:Y:S02]  /*08e0*/  @P1 IMAD R25, R10, 0x3, RZ ;  /* 0x000000030a191824 */ /* 0x000fe400078e02ff */
[----:B-1----:R-:W-:-:S04]  /*08f0*/  @P1 IMAD.WIDE.U32 R2, R9, 0x3, R32 ;  /* 0x0000000309021825 */ /* 0x002fc800078e0020 */
[----:B------:R-:W-:Y:S02]  /*0900*/  @P1 IMAD.IADD R3, R3, 0x1, R25 ;  /* 0x0000000103031824 */ /* 0x000fe400078e0219 */
        /* <DEDUP_REMOVED lines=8> */
[----:B------:R-:W3:Y:S04]  /*0990*/  @P1 LDG.E R53, desc[UR6][R24.64] ;  /* 0x0000000618351981 */ /* 0x000ee8000c1e1900 */
[----:B------:R1:W3:Y:S01]  /*09a0*/  @P1 LDG.E R54, desc[UR6][R36.64] ;  /* 0x0000000624361981 */ /* 0x0002e2000c1e1900 */
[----:B0-----:R-:W-:-:S02]  /*09b0*/  VIADD R23, R11, 0xffffffff ;  /* 0xffffffff0b177836 */ /* 0x001fc40000000000 */
[----:B------:R-:W-:-:S03]  /*09c0*/  VIADD R0, R12, 0x1 ;  /* 0x000000010c007836 */ /* 0x000fc60000000000 */
[----:B------:R-:W-:Y:S02]  /*09d0*/  LOP3.LUT R23, R23, 0x1f, RZ, 0xc0, !PT ;  /* 0x0000001f17177812 */ /* 0x000fe400078ec0ff */
[----:B------:R-:W-:-:S04]  /*09e0*/  ISETP.GE.U32.AND P0, PT, R0, R15, PT ;  /* 0x0000000f0000720c */ /* 0x000fc80003f06070 */
[C---:B------:R-:W-:Y:S02]  /*09f0*/  ISETP.LT.U32.AND P0, PT, R23.reuse, R14, !P0 ;  /* 0x0000000e1700720c */ /* 0x040fe40004701070 */
[----:B------:R-:W-:-:S05]  /*0a00*/  IADD3 R2, P1, R23, R42, RZ ;  /* 0x0000002a17027210 */ /* 0x000fca0007f3e0ff */
[----:B------:R-:W-:-:S06]  /*0a10*/  IMAD.X R3, RZ, RZ, R35, P1 ;  /* 0x000000ffff037224 */ /* 0x000fcc00008e0623 */
[----:B------:R-:W-:-:S04]  /*0a20*/  @P0 LEA R38, P1, R9, R2, 0x2 ;  /* 0x0000000209260211 */ /* 0x000fc800078210ff */
[----:B------:R-:W-:Y:S01]  /*0a30*/  @P0 LEA.HI.X R39, R9, R3, R10, 0x2, P1 ;  /* 0x0000000309270211 */ /* 0x000fe200008f140a */
[----:B------:R-:W-:-:S03]  /*0a40*/  @P0 IMAD.SHL.U32 R40, R38, 0x4, RZ ;  /* 0x0000000426280824 */ /* 0x000fc600078e00ff */
[----:B------:R-:W-:Y:S02]  /*0a50*/  @P0 SHF.L.U64.HI R38, R38, 0x2, R39 ;  /* 0x0000000226260819 */ /* 0x000fe40000010227 */
[----:B-1----:R-:W-:Y:S01]  /*0a60*/  @P0 IADD3 R36, P2, R40, R17, RZ ;  /* 0x0000001128240210 */ /* 0x002fe20007f5e0ff */
[----:B------:R-:W-:Y:S02]  /*0a70*/  @P0 IMAD R39, R10, 0x5, RZ ;  /* 0x000000050a270824 */ /* 0x000fe400078e02ff */
[----:B------:R-:W-:Y:S01]  /*0a80*/  @P0 IMAD.WIDE.U32 R24, R9, 0x5, R2 ;  /* 0x0000000509180825 */ /* 0x000fe200078e0002 */
[----:B------:R-:W-:-:S03]  /*0a90*/  @P0 IADD3 R40, P1, R40, R16, RZ ;  /* 0x0000001028280210 */ /* 0x000fc60007f3e0ff */
[----:B------:R-:W-:Y:S02]  /*0aa0*/  @!P0 IMAD.MOV.U32 R20, RZ, RZ, RZ ;  /* 0x000000ffff148224 */ /* 0x000fe400078e00ff */
[----:B------:R-:W-:Y:S02]  /*0ab0*/  @P0 IMAD.X R37, R38, 0x1, R21, P2 ;  /* 0x0000000126250824 */ /* 0x000fe400010e0615 */
[----:B------:R-:W-:Y:S02]  /*0ac0*/  @P0 IMAD.IADD R25, R25, 0x1, R39 ;  /* 0x0000000119190824 */ /* 0x000fe400078e0227 */
[----:B------:R-:W-:Y:S01]  /*0ad0*/  @P0 IMAD.SHL.U32 R44, R24, 0x4, RZ ;  /* 0x00000004182c0824 */ /* 0x000fe200078e00ff */
[----:B------:R0:W5:Y:S01]  /*0ae0*/  @P0 LDG.E R20, desc[UR6][R36.64] ;  /* 0x0000000624140981 */ /* 0x000162000c1e1900 */
[----:B------:R-:W-:Y:S01]  /*0af0*/  @P0 IMAD.X R41, R38, 0x1, R19, P1 ;  /* 0x0000000126290824 */ /* 0x000fe200008e0613 */
[----:B------:R-:W-:Y:S02]  /*0b00*/  @P0 SHF.L.U64.HI R46, R24, 0x2, R25 ;  /* 0x00000002182e0819 */ /* 0x000fe40000010219 */
[----:B------:R-:W-:-:S02]  /*0b10*/  @P0 IADD3 R38, P2, R44, R17, RZ ;  /* 0x000000112c260210 */ /* 0x000fc40007f5e0ff */
[----:B------:R-:W-:Y:S01]  /*0b20*/  @P0 IADD3 R44, P1, R44, R16, RZ ;  /* 0x000000102c2c0210 */ /* 0x000fe20007f3e0ff */
[----:B0-----:R-:W-:Y:S02]  /*0b30*/  @P0 IMAD.MOV.U32 R36, RZ, RZ, R2 ;  /* 0x000000ffff240224 */ /* 0x001fe400078e0002 */
[----:B------:R-:W-:Y:S01]  /*0b40*/  @P0 IMAD.MOV.U32 R37, RZ, RZ, R3 ;  /* 0x000000ffff250224 */ /* 0x000fe200078e0003 */
[----:B------:R-:W-:Y:S01]  /*0b50*/  @!P0 CS2R R24, SRZ ;  /* 0x0000000000188805 */ /* 0x000fe2000001ff00 */
[----:B------:R-:W-:Y:S02]  /*0b60*/  @P0 IMAD.X R39, R46, 0x1, R21, P2 ;  /* 0x000000012e270824 */ /* 0x000fe400010e0615 */
[----:B------:R-:W-:-:S03]  /*0b70*/  @P0 IMAD.WIDE.U32 R36, R9, 0x6, R36 ;  /* 0x0000000609240825 */ /* 0x000fc600078e0024 */
[----:B------:R0:W5:Y:S01]  /*0b80*/  @P0 LDG.E R24, desc[UR6][R38.64] ;  /* 0x0000000626180981 */ /* 0x000162000c1e1900 */
[----:B------:R-:W-:Y:S02]  /*0b90*/  @P0 IMAD R43, R10, 0x6, RZ ;  /* 0x000000060a2b0824 */ /* 0x000fe400078e02ff */
[----:B------:R-:W-:Y:S02]  /*0ba0*/  @!P0 IMAD.MOV.U32 R22, RZ, RZ, RZ ;  /* 0x000000ffff168224 */ /* 0x000fe400078e00ff */
[----:B------:R-:W-:Y:S02]  /*0bb0*/  @P0 IMAD.X R45, R46, 0x1, R19, P1 ;  /* 0x000000012e2d0824 */ /* 0x000fe400008e0613 */
[----:B------:R-:W-:Y:S02]  /*0bc0*/  @P0 IMAD.SHL.U32 R46, R36, 0x4, RZ ;  /* 0x00000004242e0824 */ /* 0x000fe400078e00ff */
[----:B------:R-:W-:Y:S01]  /*0bd0*/  @P0 IMAD.IADD R37, R37, 0x1, R43 ;  /* 0x0000000125250824 */ /* 0x000fe200078e022b */
[----:B------:R1:W5:Y:S01]  /*0be0*/  @P0 LDG.E R22, desc[UR6][R40.64] ;  /* 0x0000000628160981 */ /* 0x000362000c1e1900 */
[----:B0-----:R-:W-:-:S02]  /*0bf0*/  @P0 IMAD R39, R10, 0x7, RZ ;  /* 0x000000070a270824 */ /* 0x001fc400078e02ff */
[----:B------:R-:W-:Y:S01]  /*0c00*/  @P0 IMAD.WIDE.U32 R2, R9, 0x7, R2 ;  /* 0x0000000709020825 */ /* 0x000fe200078e0002 */
[----:B------:R-:W-:Y:S01]  /*0c10*/  @P0 SHF.L.U64.HI R56, R36, 0x2, R37 ;  /* 0x0000000224380819 */ /* 0x000fe20000010225 */
[----:B------:R0:W5:Y:S02]  /*0c20*/  @P0 LDG.E R25, desc[UR6][R44.64] ;  /* 0x000000062c190981 */ /* 0x000164000c1e1900 */
[----:B------:R-:W-:Y:S01]  /*0c30*/  @P0 IMAD.IADD R3, R3, 0x1, R39 ;  /* 0x0000000103030824 */ /* 0x000fe200078e0227 */
[C---:B-1----:R-:W-:Y:S02]  /*0c40*/  @P0 IADD3 R40, P2, R46.reuse, R17, RZ ;  /* 0x000000112e280210 */ /* 0x042fe40007f5e0ff */
[----:B------:R-:W-:Y:S01]  /*0c50*/  @P0 IADD3 R46, P1, R46, R16, RZ ;  /* 0x000000102e2e0210 */ /* 0x000fe20007f3e0ff */
[----:B0-----:R-:W-:Y:S02]  /*0c60*/  @P0 IMAD.SHL.U32 R44, R2, 0x4, RZ ;  /* 0x00000004022c0824 */ /* 0x001fe400078e00ff */
[----:B------:R-:W-:-:S02]  /*0c70*/  @P0 IMAD.X R41, R56, 0x1, R21, P2 ;  /* 0x0000000138290824 */ /* 0x000fc400010e0615 */
[----:B------:R-:W-:Y:S01]  /*0c80*/  @P0 IMAD.X R47, R56, 0x1, R19, P1 ;  /* 0x00000001382f0824 */ /* 0x000fe200008e0613 */
[----:B------:R-:W-:Y:S02]  /*0c90*/  @P0 SHF.L.U64.HI R56, R2, 0x2, R3 ;  /* 0x0000000202380819 */ /* 0x000fe40000010203 */
[C---:B------:R-:W-:Y:S02]  /*0ca0*/  @P0 IADD3 R2, P2, R44.reuse, R17, RZ ;  /* 0x000000112c020210 */ /* 0x040fe40007f5e0ff */
[----:B------:R-:W-:Y:S02]  /*0cb0*/  @P0 IADD3 R44, P1, R44, R16, RZ ;  /* 0x000000102c2c0210 */ /* 0x000fe40007f3e0ff */
[----:B------:R-:W-:Y:S02]  /*0cc0*/  @!P0 CS2R R36, SRZ ;  /* 0x0000000000248805 */ /* 0x000fe4000001ff00 */
[----:B------:R-:W-:Y:S01]  /*0cd0*/  @!P0 CS2R R38, SRZ ;  /* 0x0000000000268805 */ /* 0x000fe2000001ff00 */
[----:B------:R-:W-:-:S02]  /*0ce0*/  @P0 IMAD.X R3, R56, 0x1, R21, P2 ;  /* 0x0000000138030824 */ /* 0x000fc400010e0615 */
[----:B------:R-:W-:Y:S01]  /*0cf0*/  @P0 IMAD.X R45, R56, 0x1, R19, P1 ;  /* 0x00000001382d0824 */ /* 0x000fe200008e0613 */
[----:B------:R0:W5:Y:S04]  /*0d00*/  @P0 LDG.E R37, desc[UR6][R40.64] ;  /* 0x0000000628250981 */ /* 0x000168000c1e1900 */
[----:B------:R1:W5:Y:S04]  /*0d10*/  @P0 LDG.E R36, desc[UR6][R46.64] ;  /* 0x000000062e240981 */ /* 0x000368000c1e1900 */
[----:B------:R1:W5:Y:S04]  /*0d20*/  @P0 LDG.E R38, desc[UR6][R2.64] ;  /* 0x0000000602260981 */ /* 0x000368000c1e1900 */
[----:B------:R1:W5:Y:S01]  /*0d30*/  @P0 LDG.E R39, desc[UR6][R44.64] ;  /* 0x000000062c270981 */ /* 0x000362000c1e1900 */
[----:B------:R-:W-:-:S04]  /*0d40*/  ISETP.GE.U32.AND P0, PT, R12, R15, PT ;  /* 0x0000000f0c00720c */ /* 0x000fc80003f06070 */
[----:B------:R-:W-:Y:S02]  /*0d50*/  ISETP.GE.U32.OR P0, PT, R13, R14, P0 ;  /* 0x0000000e0d00720c */ /* 0x000fe40000706470 */
[----:B0-----:R-:W-:-:S04]  /*0d60*/  IADD3 R41, P1, R55, UR12, RZ ;  /* 0x0000000c37297c10 */ /* 0x001fc8000ff3e0ff */
[----:B------:R-:W-:-:S07]  /*0d70*/  IADD3.X R43, R52, UR13, RZ, P1, !PT ;  /* 0x0000000d342b7c10 */ /* 0x000fce0008ffe4ff */
[----:B------:R-:W-:-:S05]  /*0d80*/  @!P0 IADD3 R56, P2, R32, R9, RZ ;  /* 0x0000000920388210 */ /* 0x000fca0007f5e0ff */
[----:B-1----:R-:W-:Y:S01]  /*0d90*/  @!P0 IMAD.X R47, R33, 0x1, R10, P2 ;  /* 0x00000001212f8824 */ /* 0x002fe200010e060a */
[----:B------:R-:W-:-:S04]  /*0da0*/  @!P0 LEA R60, P2, R56, R41, 0x1 ;  /* 0x00000029383c8211 */ /* 0x000fc800078408ff */
[----:B------:R-:W-:Y:S01]  /*0db0*/  @!P0 LEA.HI.X R61, R56, R43, R47, 0x1, P2 ;  /* 0x0000002b383d8211 */ /* 0x000fe200010f0c2f */
[C---:B------:R-:W-:Y:S01]  /*0dc0*/  IMAD.SHL.U32 R56, R9.reuse, 0x4, RZ ;  /* 0x0000000409387824 */ /* 0x040fe200078e00ff */
[----:B------:R-:W-:Y:S02]  /*0dd0*/  @!P0 LEA R2, P1, R32, R41, 0x1 ;  /* 0x0000002920028211 */ /* 0x000fe400078208ff */
[----:B------:R-:W-:Y:S02]  /*0de0*/  SHF.L.U64.HI R58, R9, 0x2, R10 ;  /* 0x00000002093a7819 */ /* 0x000fe4000001020a */
[----:B------:R-:W-:Y:S02]  /*0df0*/  IADD3 R42, P2, R56, R42, RZ ;  /* 0x0000002a382a7210 */ /* 0x000fe40007f5e0ff */
[----:B------:R-:W-:-:S03]  /*0e00*/  @!P0 LEA.HI.X R3, R32, R43, R33, 0x1, P1 ;  /* 0x0000002b20038211 */ /* 0x000fc600008f0c21 */
[----:B------:R-:W-:Y:S02]  /*0e10*/  IMAD.X R44, R58, 0x1, R35, P2 ;  /* 0x000000013a2c7824 */ /* 0x000fe400010e0623 */
[--C-:B--2---:R-:W-:Y:S02]  /*0e20*/  HADD2.F32 R40, -RZ, R51.reuse.H0_H0 ;  /* 0x20000033ff287230 */ /* 0x104fe40000004100 */
[----:B------:R-:W-:Y:S02]  /*0e30*/  HADD2.F32 R46, -RZ, R51.H1_H1 ;  /* 0x30000033ff2e7230 */ /* 0x000fe40000004100 */
[--C-:B----4-:R-:W-:Y:S01]  /*0e40*/  HADD2.F32 R45, -RZ, R50.reuse.H0_H0 ;  /* 0x20000032ff2d7230 */ /* 0x110fe20000004100 */
[----:B------:R-:W-:Y:S01]  /*0e50*/  FSET.BF.GT.AND R40, R40, RZ, PT ;  /* 0x000000ff2828720a */ /* 0x000fe20003804000 */
[----:B------:R-:W-:Y:S01]  /*0e60*/  HADD2.F32 R51, -RZ, R50.H1_H1 ;  /* 0x30000032ff337230 */ /* 0x000fe20000004100 */
[----:B------:R-:W-:-:S03]  /*0e70*/  FSET.BF.GT.AND R46, R46, RZ, PT ;  /* 0x000000ff2e2e720a */ /* 0x000fc60003804000 */
[----:B------:R-:W-:Y:S01]  /*0e80*/  FMUL R45, R45, R40 ;  /* 0x000000282d2d7220 */ /* 0x000fe20000400000 */
[--C-:B------:R-:W-:Y:S02]  /*0e90*/  HADD2.F32 R40, -RZ, R34.reuse.H0_H0 ;  /* 0x20000022ff287230 */ /* 0x100fe40000004100 */
[----:B------:R-:W-:Y:S02]  /*0ea0*/  HADD2.F32 R34, -RZ, R34.H1_H1 ;  /* 0x30000022ff227230 */ /* 0x000fe40000004100 */
[----:B------:R-:W-:Y:S01]  /*0eb0*/  FMUL R51, R51, R46 ;  /* 0x0000002e33337220 */ /* 0x000fe20000400000 */
[--C-:B---3--:R-:W-:Y:S01]  /*0ec0*/  HADD2.F32 R47, -RZ, R4.reuse.H0_H0 ;  /* 0x20000004ff2f7230 */ /* 0x108fe20000004100 */
[----:B------:R-:W-:Y:S01]  /*0ed0*/  FSET.BF.GT.AND R40, R40, RZ, PT ;  /* 0x000000ff2828720a */ /* 0x000fe20003804000 */
[----:B------:R-:W-:Y:S01]  /*0ee0*/  HADD2.F32 R57, -RZ, R4.H1_H1 ;  /* 0x30000004ff397230 */ /* 0x000fe20000004100 */
[----:B------:R-:W-:Y:S01]  /*0ef0*/  FSET.BF.GT.AND R34, R34, RZ, PT ;  /* 0x000000ff2222720a */ /* 0x000fe20003804000 */
[-C--:B------:R-:W-:Y:S01]  /*0f00*/  FMUL R55, R45, R18.reuse ;  /* 0x000000122d377220 */ /* 0x080fe20000400000 */
[----:B------:R-:W-:Y:S01]  /*0f10*/  FMNMX R52, RZ, |R45|, !PT ;  /* 0x4000002dff347209 */ /* 0x000fe20007800000 */
[----:B------:R-:W-:Y:S01]  /*0f20*/  FMUL R50, R51, R18 ;  /* 0x0000001233327220 */ /* 0x000fe20000400000 */
[----:B------:R-:W-:Y:S01]  /*0f30*/  FMUL R47, R47, R40 ;  /* 0x000000282f2f7220 */ /* 0x000fe20000400000 */
[----:B------:R-:W-:-:S02]  /*0f40*/  VIADD R45, R11, 0x1e ;  /* 0x0000001e0b2d7836 */ /* 0x000fc40000000000 */
[----:B------:R-:W-:Y:S01]  /*0f50*/  FMUL R57, R57, R34 ;  /* 0x0000002239397220 */ /* 0x000fe20000400000 */
[----:B------:R-:W-:Y:S01]  /*0f60*/  VIADD R40, R12, 0x2 ;  /* 0x000000020c287836 */ /* 0x000fe20000000000 */
[----:B------:R-:W-:Y:S02]  /*0f70*/  F2FP.SATFINITE.E4M3.F32.PACK_AB_MERGE_C R55, RZ, R55, RZ ;  /* 0x00000037ff37723e */ /* 0x000fe400048070ff */
[----:B------:R-:W-:Y:S01]  /*0f80*/  F2FP.SATFINITE.E4M3.F32.PACK_AB_MERGE_C R50, RZ, R50, RZ ;  /* 0x00000032ff32723e */ /* 0x000fe200048070ff */
[----:B------:R-:W-:Y:S01]  /*0f90*/  FMUL R46, R57, R18 ;  /* 0x00000012392e7220 */ /* 0x000fe20000400000 */
[----:B------:R-:W-:Y:S01]  /*0fa0*/  FMNMX R52, |R51|, R52, !PT ;  /* 0x0000003433347209 */ /* 0x000fe20007800200 */
[----:B------:R-:W-:Y:S01]  /*0fb0*/  FMUL R51, R47, R18 ;  /* 0x000000122f337220 */ /* 0x000fe20000400000 */
[----:B------:R-:W-:Y:S02]  /*0fc0*/  LOP3.LUT R45, R45, 0x1f, RZ, 0xc0, !PT ;  /* 0x0000001f2d2d7812 */ /* 0x000fe400078ec0ff */
[----:B------:R-:W-:-:S02]  /*0fd0*/  ISETP.GE.U32.AND P1, PT, R40, R15, PT ;  /* 0x0000000f2800720c */ /* 0x000fc40003f26070 */
[----:B------:R-:W-:Y:S02]  /*0fe0*/  @!P0 PRMT R59, R50, 0x7604, R55 ;  /* 0x00007604323b8816 */ /* 0x000fe40000000037 */
[C---:B------:R-:W-:Y:S02]  /*0ff0*/  IADD3 R34, P2, R45.reuse, R42, RZ ;  /* 0x0000002a2d227210 */ /* 0x040fe40007f5e0ff */
[----:B------:R-:W-:Y:S02]  /*1000*/  ISETP.LT.U32.AND P1, PT, R45, R14, !P1 ;  /* 0x0000000e2d00720c */ /* 0x000fe40004f21070 */
[----:B------:R-:W-:Y:S02]  /*1010*/  F2FP.SATFINITE.E4M3.F32.PACK_AB_MERGE_C R51, RZ, R51, RZ ;  /* 0x00000033ff33723e */ /* 0x000fe400048070ff */
[----:B------:R-:W-:Y:S01]  /*1020*/  F2FP.SATFINITE.E4M3.F32.PACK_AB_MERGE_C R46, RZ, R46, RZ ;  /* 0x0000002eff2e723e */ /* 0x000fe200048070ff */
[----:B------:R0:W-:Y:S01]  /*1030*/  @!P0 STG.E.U16 desc[UR6][R2.64], R59 ;  /* 0x0000003b02008986 */ /* 0x0001e2000c101506 */
[----:B------:R-:W-:Y:S01]  /*1040*/  IMAD.X R35, RZ, RZ, R44, P2 ;  /* 0x000000ffff237224 */ /* 0x000fe200010e062c */
[----:B------:R-:W-:Y:S01]  /*1050*/  ISETP.GE.U32.AND P2, PT, R0, R15, PT ;  /* 0x0000000f0000720c */ /* 0x000fe20003f46070 */
[----:B------:R-:W-:Y:S01]  /*1060*/  HADD2.F32 R0, -RZ, R48.H0_H0 ;  /* 0x20000030ff007230 */ /* 0x000fe20000004100 */
[----:B0-----:R-:W-:-:S04]  /*1070*/  @!P0 PRMT R59, R46, 0x7604, R51 ;  /* 0x000076042e3b8816 */ /* 0x001fc80000000033 */
[----:B------:R-:W-:Y:S01]  /*1080*/  FSET.BF.GT.AND R0, R0, RZ, PT ;  /* 0x000000ff0000720a */ /* 0x000fe20003804000 */
[----:B------:R0:W-:Y:S01]  /*1090*/  @!P0 STG.E.U16 desc[UR6][R60.64], R59 ;  /* 0x0000003b3c008986 */ /* 0x0001e2000c101506 */
[----:B------:R-:W-:-:S04]  /*10a0*/  @P1 IMAD.WIDE.U32 R2, R9, 0x5, R34 ;  /* 0x0000000509021825 */ /* 0x000fc800078e0022 */
[C---:B------:R-:W-:Y:S02]  /*10b0*/  @P1 IMAD R4, R10.reuse, 0x5, RZ ;  /* 0x000000050a041824 */ /* 0x040fe400078e02ff */
[----:B0-----:R-:W-:Y:S02]  /*10c0*/  HADD2.F32 R59, -RZ, R49.H0_H0 ;  /* 0x20000031ff3b7230 */ /* 0x001fe40000004100 */
[----:B------:R-:W-:Y:S02]  /*10d0*/  @P1 IMAD.MOV.U32 R60, RZ, RZ, R34 ;  /* 0x000000ffff3c1224 */ /* 0x000fe400078e0022 */
[----:B------:R-:W-:Y:S02]  /*10e0*/  @P1 IMAD.MOV.U32 R61, RZ, RZ, R35 ;  /* 0x000000ffff3d1224 */ /* 0x000fe400078e0023 */
[----:B------:R-:W-:Y:S01]  /*10f0*/  FMUL R59, R59, R0 ;  /* 0x000000003b3b7220 */ /* 0x000fe20000400000 */
[----:B------:R-:W-:Y:S02]  /*1100*/  @P1 IMAD R0, R10, 0x6, RZ ;  /* 0x000000060a001824 */ /* 0x000fe400078e02ff */
[----:B------:R-:W-:Y:S01]  /*1110*/  @P1 IMAD.WIDE.U32 R60, R9, 0x6, R60 ;  /* 0x00000006093c1825 */ /* 0x000fe200078e003c */
[----:B------:R-:W-:-:S03]  /*1120*/  @P1 IADD3 R56, P3, R34, R56, RZ ;  /* 0x0000003822381210 */ /* 0x000fc60007f7e0ff */
[----:B------:R-:W-:Y:S02]  /*1130*/  @P1 IMAD.IADD R3, R4, 0x1, R3 ;  /* 0x0000000104031824 */ /* 0x000fe400078e0203 */
[----:B------:R-:W-:-:S03]  /*1140*/  @P1 IMAD.IADD R61, R0, 0x1, R61 ;  /* 0x00000001003d1824 */ /* 0x000fc600078e023d */
[C---:B------:R-:W-:Y:S01]  /*1150*/  @P1 SHF.L.U64.HI R4, R2.reuse, 0x2, R3 ;  /* 0x0000000202041819 */ /* 0x040fe20000010203 */
[----:B------:R-:W-:Y:S01]  /*1160*/  @P1 IMAD.SHL.U32 R3, R2, 0x4, RZ ;  /* 0x0000000402031824 */ /* 0x000fe200078e00ff */
[C---:B------:R-:W-:Y:S01]  /*1170*/  @P1 SHF.L.U64.HI R2, R60.reuse, 0x2, R61 ;  /* 0x000000023c021819 */ /* 0x040fe2000001023d */
[----:B------:R-:W-:Y:S02]  /*1180*/  @P1 IMAD.X R61, R35, 0x1, R58, P3 ;  /* 0x00000001233d1824 */ /* 0x000fe400018e063a */
[----:B------:R-:W-:Y:S02]  /*1190*/  HADD2.F32 R58, -RZ, R48.H1_H1 ;  /* 0x30000030ff3a7230 */ /* 0x000fe40000004100 */
[----:B------:R-:W-:Y:S02]  /*11a0*/  @P1 IMAD.SHL.U32 R0, R60, 0x4, RZ ;  /* 0x000000043c001824 */ /* 0x000fe400078e00ff */
[----:B------:R-:W-:Y:S01]  /*11b0*/  HADD2.F32 R49, -RZ, R49.H1_H1 ;  /* 0x30000031ff317230 */ /* 0x000fe20000004100 */
[----:B------:R-:W-:Y:S01]  /*11c0*/  FSET.BF.GT.AND R58, R58, RZ, PT ;  /* 0x000000ff3a3a720a */ /* 0x000fe20003804000 */
[----:B------:R-:W-:-:S04]  /*11d0*/  @P1 IMAD.WIDE.U32 R34, R9, 0x7, R34 ;  /* 0x0000000709221825 */ /* 0x000fc800078e0022 */
[----:B------:R-:W-:Y:S02]  /*11e0*/  @P1 IMAD R60, R10, 0x7, RZ ;  /* 0x000000070a3c1824 */ /* 0x000fe400078e02ff */
[----:B------:R-:W-:Y:S01]  /*11f0*/  FMUL R49, R49, R58 ;  /* 0x0000003a31317220 */ /* 0x000fe20000400000 */
[----:B------:R-:W-:Y:S01]  /*1200*/  FMNMX R52, |R47|, R52, !PT ;  /* 0x000000342f347209 */ /* 0x000fe20007800200 */
[--C-:B------:R-:W-:Y:S02]  /*1210*/  HADD2.F32 R58, -RZ, R53.reuse.H0_H0 ;  /* 0x20000035ff3a7230 */ /* 0x100fe40000004100 */
[----:B------:R-:W-:Y:S02]  /*1220*/  @P1 IMAD.IADD R35, R60, 0x1, R35 ;  /* 0x000000013c231824 */ /* 0x000fe400078e0223 */
[----:B------:R-:W-:Y:S01]  /*1230*/  HADD2.F32 R53, -RZ, R53.H1_H1 ;  /* 0x30000035ff357230 */ /* 0x000fe20000004100 */
[----:B------:R-:W-:Y:S01]  /*1240*/  FMNMX R52, |R57|, R52, !PT ;  /* 0x0000003439347209 */ /* 0x000fe20007800200 */
[--C-:B------:R-:W-:Y:S01]  /*1250*/  HADD2.F32 R47, -RZ, R54.reuse.H0_H0 ;  /* 0x20000036ff2f7230 */ /* 0x100fe20000004100 */
[----:B------:R-:W-:Y:S01]  /*1260*/  @P1 SHF.L.U64.HI R48, R34, 0x2, R35 ;  /* 0x0000000222301819 */ /* 0x000fe20000010223 */
[----:B------:R-:W-:Y:S01]  /*1270*/  HADD2.F32 R35, -RZ, R54.H1_H1 ;  /* 0x30000036ff237230 */ /* 0x000fe20000004100 */
[----:B------:R-:W-:-:S02]  /*1280*/  FSET.BF.GT.AND R54, R53, RZ, PT ;  /* 0x000000ff3536720a */ /* 0x000fc40003804000 */
[----:B------:R-:W-:Y:S02]  /*1290*/  LOP3.LUT R53, R50, 0xff, RZ, 0xc0, !PT ;  /* 0x000000ff32357812 */ /* 0x000fe400078ec0ff */
[C---:B------:R-:W-:Y:S01]  /*12a0*/  FMNMX R50, |R59|.reuse, R52, !PT ;  /* 0x000000343b327209 */ /* 0x040fe20007800200 */
[----:B------:R-:W-:Y:S01]  /*12b0*/  FMUL R59, R59, R18 ;  /* 0x000000123b3b7220 */ /* 0x000fe20000400000 */
[----:B------:R-:W-:Y:S02]  /*12c0*/  FSET.BF.GT.AND R58, R58, RZ, PT ;  /* 0x000000ff3a3a720a */ /* 0x000fe40003804000 */
[----:B------:R-:W-:Y:S01]  /*12d0*/  LOP3.LUT R46, R46, 0xffff, RZ, 0xc0, !PT ;  /* 0x0000ffff2e2e7812 */ /* 0x000fe200078ec0ff */
[----:B------:R-:W-:Y:S01]  /*12e0*/  FMUL R35, R35, R54 ;  /* 0x0000003623237220 */ /* 0x000fe20000400000 */
[----:B------:R-:W-:Y:S02]  /*12f0*/  LOP3.LUT R55, R55, 0xff, RZ, 0xc0, !PT ;  /* 0x000000ff37377812 */ /* 0x000fe400078ec0ff */
[----:B------:R-:W-:Y:S01]  /*1300*/  LOP3.LUT R54, R51, 0xffff, RZ, 0xc0, !PT ;  /* 0x0000ffff33367812 */ /* 0x000fe200078ec0ff */
[----:B------:R-:W-:Y:S01]  /*1310*/  FMUL R47, R47, R58 ;  /* 0x0000003a2f2f7220 */ /* 0x000fe20000400000 */
[----:B------:R-:W-:-:S02]  /*1320*/  PRMT R52, R46, 0x7604, R53 ;  /* 0x000076042e347816 */ /* 0x000fc40000000035 */
[----:B------:R-:W-:Y:S01]  /*1330*/  F2FP.SATFINITE.E4M3.F32.PACK_AB_MERGE_C R46, RZ, R59, RZ ;  /* 0x0000003bff2e723e */ /* 0x000fe200048070ff */
[----:B------:R-:W-:Y:S01]  /*1340*/  @P1 IMAD.SHL.U32 R53, R56, 0x4, RZ ;  /* 0x0000000438351824 */ /* 0x000fe200078e00ff */
[----:B------:R-:W-:Y:S02]  /*1350*/  PRMT R51, R54, 0x7604, R55 ;  /* 0x0000760436337816 */ /* 0x000fe40000000037 */
[----:B------:R-:W-:Y:S01]  /*1360*/  @P1 SHF.L.U64.HI R58, R56, 0x2, R61 ;  /* 0x00000002383a1819 */ /* 0x000fe2000001023d */
[----:B------:R-:W-:Y:S01]  /*1370*/  FMUL R60, R47, R18 ;  /* 0x000000122f3c7220 */ /* 0x000fe20000400000 */
[C---:B------:R-:W-:Y:S01]  /*1380*/  FMNMX R56, |R49|.reuse, R50, !PT ;  /* 0x0000003231387209 */ /* 0x040fe20007800200 */
[----:B------:R-:W-:Y:S01]  /*1390*/  FMUL R50, R49, R18 ;  /* 0x0000001231327220 */ /* 0x000fe20000400000 */
[----:B------:R-:W-:Y:S01]  /*13a0*/  IMAD.U32 R49, R46, 0x10000, RZ ;  /* 0x000100002e317824 */ /* 0x000fe200078e00ff */
[----:B------:R-:W-:Y:S02]  /*13b0*/  LOP3.LUT R54, R51, 0xffff, RZ, 0xc0, !PT ;  /* 0x0000ffff33367812 */ /* 0x000fe400078ec0ff */
[----:B------:R-:W-:-:S02]  /*13c0*/  FMNMX R56, |R47|, R56, !PT ;  /* 0x000000382f387209 */ /* 0x000fc40007800200 */
[----:B------:R-:W-:Y:S02]  /*13d0*/  F2FP.SATFINITE.E4M3.F32.PACK_AB_MERGE_C R60, RZ, R60, RZ ;  /* 0x0000003cff3c723e */ /* 0x000fe400048070ff */
[----:B------:R-:W-:Y:S02]  /*13e0*/  LOP3.LUT R47, R54, 0xff0000, R49, 0xf8, !PT ;  /* 0x00ff0000362f7812 */ /* 0x000fe400078ef831 */
[----:B------:R-:W-:Y:S02]  /*13f0*/  F2FP.SATFINITE.E4M3.F32.PACK_AB_MERGE_C R51, RZ, R50, RZ ;  /* 0x00000032ff33723e */ /* 0x000fe400048070ff */
[C---:B------:R-:W-:Y:S02]  /*1400*/  @P1 IADD3 R54, P5, R53.reuse, R16, RZ ;  /* 0x0000001035361210 */ /* 0x040fe40007fbe0ff */
[----:B------:R-:W-:Y:S02]  /*1410*/  @P1 IADD3 R50, P3, R53, R17, RZ ;  /* 0x0000001135321210 */ /* 0x000fe40007f7e0ff */
[----:B------:R-:W-:-:S02]  /*1420*/  LOP3.LUT R53, R52, 0xffff, RZ, 0xc0, !PT ;  /* 0x0000ffff34357812 */ /* 0x000fc400078ec0ff */
[----:B------:R-:W-:Y:S01]  /*1430*/  LOP3.LUT R52, R60, 0xffff, RZ, 0xc0, !PT ;  /* 0x0000ffff3c347812 */ /* 0x000fe200078ec0ff */
[----:B------:R-:W-:Y:S01]  /*1440*/  IMAD.U32 R49, R51, 0x10000, RZ ;  /* 0x0001000033317824 */ /* 0x000fe200078e00ff */
[----:B------:R-:W-:Y:S01]  /*1450*/  BSSY B0, `(.L_x_31823) ;  /* 0x000000f000007945 */ /* 0x000fe20003800000 */
[----:B------:R-:W-:Y:S02]  /*1460*/  @P1 IMAD.SHL.U32 R34, R34, 0x4, RZ ;  /* 0x0000000422221824 */ /* 0x000fe400078e00ff */
[----:B------:R-:W-:Y:S01]  /*1470*/  IMAD R47, R52, 0x1000000, R47 ;  /* 0x01000000342f7824 */ /* 0x000fe200078e022f */
[C---:B------:R-:W-:Y:S01]  /*1480*/  FMNMX R52, |R35|.reuse, R56, !PT ;  /* 0x0000003823347209 */ /* 0x040fe20007800200 */
[----:B------:R-:W-:Y:S01]  /*1490*/  FMUL R35, R35, R18 ;  /* 0x0000001223237220 */ /* 0x000fe20000400000 */
[----:B------:R-:W-:Y:S01]  /*14a0*/  LOP3.LUT R49, R53, 0xff0000, R49, 0xf8, !PT ;  /* 0x00ff000035317812 */ /* 0x000fe200078ef831 */
        /* <DEDUP_REMOVED lines=9> */
.L_x_31824:
[----:B------:R-:W-:Y:S05]  /*1540*/  BSYNC B0 ;  /* 0x0000000000007941 */ /* 0x000fea0003800000 */
.L_x_31823:
[----:B------:R-:W-:Y:S01]  /*1550*/  BSSY B0, `(.L_x_31825) ;  /* 0x000000c000007945 */ /* 0x000fe20003800000 */
[----:B------:R-:W-:Y:S01]  /*1560*/  @!P1 IMAD.MOV.U32 R46, RZ, RZ, RZ ;  /* 0x000000ffff2e9224 */ /* 0x000fe200078e00ff */
[----:B------:R-:W-:Y:S01]  /*1570*/  F2FP.SATFINITE.E4M3.F32.PACK_AB_MERGE_C R35, RZ, R35, RZ ;  /* 0x00000023ff23723e */ /* 0x000fe200048070ff */
[----:B------:R-:W-:Y:S01]  /*1580*/  @P1 IMAD.X R55, R58, 0x1, R19, P5 ;  /* 0x000000013a371824 */ /* 0x000fe200028e0613 */
[----:B------:R-:W-:Y:S06]  /*1590*/  @P0 BRA `(.L_x_31826) ;  /* 0x00000000001c0947 */ /* 0x000fec0003800000 */
[----:B------:R-:W-:-:S04]  /*15a0*/  IMAD.WIDE.U32 R32, R9, 0x3, R32 ;  /* 0x0000000309207825 */ /* 0x000fc800078e0020 */
[----:B0-----:R-:W-:Y:S01]  /*15b0*/  IMAD R53, R10, 0x3, RZ ;  /* 0x000000030a357824 */ /* 0x001fe200078e02ff */
[----:B------:R-:W-:-:S03]  /*15c0*/  LEA R56, P0, R32, R41, 0x1 ;  /* 0x0000002920387211 */ /* 0x000fc600078008ff */
[----:B------:R-:W-:Y:S01]  /*15d0*/  IMAD.IADD R53, R33, 0x1, R53 ;  /* 0x0000000121357824 */ /* 0x000fe200078e0235 */
[----:B------:R-:W-:-:S04]  /*15e0*/  PRMT R33, R35, 0x7604, R60 ;  /* 0x0000760423217816 */ /* 0x000fc8000000003c */
[----:B------:R-:W-:-:S05]  /*15f0*/  LEA.HI.X R57, R32, R43, R53, 0x1, P0 ;  /* 0x0000002b20397211 */ /* 0x000fca00000f0c35 */
[----:B------:R1:W-:Y:S02]  /*1600*/  STG.E.U16 desc[UR6][R56.64], R33 ;  /* 0x0000002138007986 */ /* 0x0003e4000c101506 */
.L_x_31826:
[----:B------:R-:W-:Y:S05]  /*1610*/  BSYNC B0 ;  /* 0x0000000000007941 */ /* 0x000fea0003800000 */
.L_x_31825:
[----:B------:R-:W-:Y:S01]  /*1620*/  @P1 IMAD.X R51, R58, 0x1, R21, P3 ;  /* 0x000000013a331824 */ /* 0x000fe200018e0615 */
[CC--:B01----:R-:W-:Y:S01]  /*1630*/  @P1 IADD3 R56, P0, R3.reuse, R16.reuse, RZ ;  /* 0x0000001003381210 */ /* 0x0c3fe20007f1e0ff */
[----:B------:R0:W5:Y:S01]  /*1640*/  @P1 LDG.E R46, desc[UR6][R54.64] ;  /* 0x00000006362e1981 */ /* 0x000162000c1e1900 */
[-C--:B------:R-:W-:Y:S01]  /*1650*/  @P1 IADD3 R60, P3, R3, R17.reuse, RZ ;  /* 0x00000011033c1210 */ /* 0x080fe20007f7e0ff */
[----:B-----5:R-:W-:Y:S01]  /*1660*/  HADD2.F32 R3, -RZ, R20.H0_H0 ;  /* 0x20000014ff037230 */ /* 0x020fe20000004100 */
[----:B------:R-:W-:Y:S01]  /*1670*/  @!P1 CS2R R32, SRZ ;  /* 0x0000000000209805 */ /* 0x000fe2000001ff00 */
[C---:B------:R-:W-:Y:S02]  /*1680*/  @P1 IMAD.X R57, R4.reuse, 0x1, R19, P0 ;  /* 0x0000000104391824 */ /* 0x040fe400000e0613 */
[----:B------:R-:W-:Y:S01]  /*1690*/  @P1 IMAD.X R61, R4, 0x1, R21, P3 ;  /* 0x00000001043d1824 */ /* 0x000fe200018e0615 */
[C---:B------:R-:W-:Y:S01]  /*16a0*/  @P1 IADD3 R58, P3, R0.reuse, R17, RZ ;  /* 0x00000011003a1210 */ /* 0x040fe20007f7e0ff */
[----:B------:R-:W-:Y:S01]  /*16b0*/  HADD2.F32 R53, -RZ, R22.H0_H0 ;  /* 0x20000016ff357230 */ /* 0x000fe20000004100 */
[----:B------:R-:W-:Y:S01]  /*16c0*/  FSET.BF.GT.AND R3, R3, RZ, PT ;  /* 0x000000ff0303720a */ /* 0x000fe20003804000 */
[----:B------:R-:W-:Y:S01]  /*16d0*/  HADD2.F32 R20, -RZ, R20.H1_H1 ;  /* 0x30000014ff147230 */ /* 0x000fe20000004100 */
[----:B0-----:R-:W-:Y:S01]  /*16e0*/  @P1 IADD3 R54, P0, R0, R16, RZ ;  /* 0x0000001000361210 */ /* 0x001fe20007f1e0ff */
[----:B------:R0:W5:Y:S01]  /*16f0*/  @P1 LDG.E R33, desc[UR6][R56.64] ;  /* 0x0000000638211981 */ /* 0x000162000c1e1900 */
[----:B------:R-:W-:-:S02]  /*1700*/  @!P1 IMAD.MOV.U32 R0, RZ, RZ, RZ ;  /* 0x000000ffff009224 */ /* 0x000fc400078e00ff */
[----:B------:R-:W-:Y:S01]  /*1710*/  FMUL R53, R53, R3 ;  /* 0x0000000335357220 */ /* 0x000fe20000400000 */
[----:B------:R-:W-:Y:S01]  /*1720*/  @P1 IMAD.X R59, R2, 0x1, R21, P3 ;  /* 0x00000001023b1824 */ /* 0x000fe200018e0615 */
[----:B------:R-:W-:Y:S01]  /*1730*/  FSET.BF.GT.AND R3, R20, RZ, PT ;  /* 0x000000ff1403720a */ /* 0x000fe20003804000 */
[--C-:B------:R-:W-:Y:S01]  /*1740*/  @P1 IMAD.X R55, R2, 0x1, R19.reuse, P0 ;  /* 0x0000000102371824 */ /* 0x100fe200000e0613 */
[----:B------:R-:W5:Y:S01]  /*1750*/  @P1 LDG.E R32, desc[UR6][R50.64] ;  /* 0x0000000632201981 */ /* 0x000f62000c1e1900 */
[----:B------:R-:W-:Y:S02]  /*1760*/  HADD2.F32 R2, -RZ, R22.H1_H1 ;  /* 0x30000016ff027230 */ /* 0x000fe40000004100 */
[----:B------:R-:W-:Y:S01]  /*1770*/  @!P1 IMAD.MOV.U32 R4, RZ, RZ, RZ ;  /* 0x000000ffff049224 */ /* 0x000fe200078e00ff */
[----:B0-----:R-:W-:Y:S01]  /*1780*/  @P1 IADD3 R56, P0, R34, R16, RZ ;  /* 0x0000001022381210 */ /* 0x001fe20007f1e0ff */
[----:B------:R-:W-:Y:S01]  /*1790*/  HADD2.F32 R57, -RZ, R24.H0_H0 ;  /* 0x20000018ff397230 */ /* 0x000fe20000004100 */
[----:B------:R0:W5:Y:S04]  /*17a0*/  @P1 LDG.E R0, desc[UR6][R54.64] ;  /* 0x0000000636001981 */ /* 0x000168000c1e1900 */
[----:B------:R-:W-:Y:S01]  /*17b0*/  FSET.BF.GT.AND R20, R57, RZ, PT ;  /* 0x000000ff3914720a */ /* 0x000fe20003804000 */
[----:B------:R-:W-:Y:S01]  /*17c0*/  @P1 IMAD.X R57, R48, 0x1, R19, P0 ;  /* 0x0000000130391824 */ /* 0x000fe200000e0613 */
[C---:B------:R-:W-:Y:S01]  /*17d0*/  ISETP.GE.U32.OR P2, PT, R23.reuse, R14, P2 ;  /* 0x0000000e1700720c */ /* 0x040fe20001746470 */
[----:B------:R-:W-:Y:S01]  /*17e0*/  @!P1 IMAD.MOV.U32 R50, RZ, RZ, RZ ;  /* 0x000000ffff329224 */ /* 0x000fe200078e00ff */
[----:B------:R1:W5:Y:S01]  /*17f0*/  @P1 LDG.E R4, desc[UR6][R60.64] ;  /* 0x000000063c041981 */ /* 0x000362000c1e1900 */
[----:B0-----:R-:W-:Y:S01]  /*1800*/  FMUL R55, R2, R3 ;  /* 0x0000000302377220 */ /* 0x001fe20000400000 */
[----:B------:R-:W-:Y:S01]  /*1810*/  IADD3 R2, P0, R23, R42, RZ ;  /* 0x0000002a17027210 */ /* 0x000fe20007f1e0ff */
[----:B------:R-:W-:-:S02]  /*1820*/  HADD2.F32 R51, -RZ, R25.H0_H0 ;  /* 0x20000019ff337230 */ /* 0x000fc40000004100 */
[----:B------:R0:W5:Y:S02]  /*1830*/  @P1 LDG.E R50, desc[UR6][R58.64] ;  /* 0x000000063a321981 */ /* 0x000164000c1e1900 */
[----:B------:R-:W-:Y:S01]  /*1840*/  IMAD.X R3, RZ, RZ, R44, P0 ;  /* 0x000000ffff037224 */ /* 0x000fe200000e062c */
[----:B-1----:R-:W-:Y:S02]  /*1850*/  FMNMX R60, R52, |R53|, !PT ;  /* 0x40000035343c7209 */ /* 0x002fe40007800000 */
[----:B------:R-:W-:Y:S01]  /*1860*/  @P1 IADD3 R52, P0, R34, R17, RZ ;  /* 0x0000001122341210 */ /* 0x000fe20007f1e0ff */
[----:B------:R-:W-:Y:S01]  /*1870*/  HADD2.F32 R34, -RZ, R24.H1_H1 ;  /* 0x30000018ff227230 */ /* 0x000fe20000004100 */
[----:B------:R-:W-:Y:S01]  /*1880*/  FMNMX R24, |R55|, R60, !PT ;  /* 0x0000003c37187209 */ /* 0x000fe20007800200 */
[----:B------:R-:W-:Y:S02]  /*1890*/  @!P1 IMAD.MOV.U32 R22, RZ, RZ, RZ ;  /* 0x000000ffff169224 */ /* 0x000fe400078e00ff */
[-C--:B0-----:R-:W-:Y:S01]  /*18a0*/  FMUL R58, R53, R18.reuse ;  /* 0x00000012353a7220 */ /* 0x081fe20000400000 */
[----:B------:R-:W-:Y:S01]  /*18b0*/  FMUL R55, R55, R18 ;  /* 0x0000001237377220 */ /* 0x000fe20000400000 */
[----:B------:R-:W-:-:S02]  /*18c0*/  @P1 IMAD.X R53, R48, 0x1, R21, P0 ;  /* 0x0000000130351824 */ /* 0x000fc400000e0615 */
[----:B------:R-:W-:Y:S01]  /*18d0*/  FMUL R51, R51, R20 ;  /* 0x0000001433337220 */ /* 0x000fe20000400000 */
[----:B------:R-:W-:Y:S01]  /*18e0*/  HADD2.F32 R25, -RZ, R25.H1_H1 ;  /* 0x30000019ff197230 */ /* 0x000fe20000004100 */
[----:B------:R-:W-:Y:S01]  /*18f0*/  FSET.BF.GT.AND R48, R34, RZ, PT ;  /* 0x000000ff2230720a */ /* 0x000fe20003804000 */
[----:B------:R0:W5:Y:S01]  /*1900*/  @P1 LDG.E R22, desc[UR6][R56.64] ;  /* 0x0000000638161981 */ /* 0x000162000c1e1900 */
[C---:B------:R-:W-:Y:S01]  /*1910*/  @!P2 LEA R54, P3, R2.reuse, R41, 0x1 ;  /* 0x000000290236a211 */ /* 0x040fe200078608ff */
[----:B------:R-:W-:Y:S01]  /*1920*/  @!P1 IMAD.MOV.U32 R20, RZ, RZ, RZ ;  /* 0x000000ffff149224 */ /* 0x000fe200078e00ff */
[----:B------:R-:W-:Y:S01]  /*1930*/  F2FP.SATFINITE.E4M3.F32.PACK_AB_MERGE_C R34, RZ, R55, RZ ;  /* 0x00000037ff22723e */ /* 0x000fe200048070ff */
[----:B------:R-:W-:Y:S01]  /*1940*/  FMUL R59, R51, R18 ;  /* 0x00000012333b7220 */ /* 0x000fe20000400000 */
[----:B------:R-:W-:Y:S01]  /*1950*/  FMUL R25, R25, R48 ;  /* 0x0000003019197220 */ /* 0x000fe20000400000 */
[C---:B------:R-:W-:Y:S02]  /*1960*/  @!P2 IADD3 R48, P0, R2.reuse, R9, RZ ;  /* 0x000000090230a210 */ /* 0x040fe40007f1e0ff */
[----:B0-----:R-:W-:Y:S01]  /*1970*/  F2FP.SATFINITE.E4M3.F32.PACK_AB_MERGE_C R57, RZ, R58, RZ ;  /* 0x0000003aff39723e */ /* 0x001fe200048070ff */
[----:B------:R0:W5:Y:S01]  /*1980*/  @P1 LDG.E R20, desc[UR6][R52.64] ;  /* 0x0000000634141981 */ /* 0x000162000c1e1900 */
[----:B------:R-:W-:-:S02]  /*1990*/  @!P2 LEA.HI.X R55, R2, R43, R3, 0x1, P3 ;  /* 0x0000002b0237a211 */ /* 0x000fc400018f0c03 */
[----:B------:R-:W-:Y:S01]  /*19a0*/  @!P2 PRMT R61, R34, 0x7604, R57 ;  /* 0x00007604223da816 */ /* 0x000fe20000000039 */
[--C-:B------:R-:W-:Y:S01]  /*19b0*/  HADD2.F32 R58, -RZ, R37.reuse.H0_H0 ;  /* 0x20000025ff3a7230 */ /* 0x100fe20000004100 */
[----:B------:R-:W-:Y:S01]  /*19c0*/  F2FP.SATFINITE.E4M3.F32.PACK_AB_MERGE_C R59, RZ, R59, RZ ;  /* 0x0000003bff3b723e */ /* 0x000fe200048070ff */
[----:B------:R-:W-:Y:S01]  /*19d0*/  HADD2.F32 R37, -RZ, R37.H1_H1 ;  /* 0x30000025ff257230 */ /* 0x000fe20000004100 */
[----:B------:R-:W-:Y:S01]  /*19e0*/  FMNMX R24, |R51|, R24, !PT ;  /* 0x0000001833187209 */ /* 0x000fe20007800200 */
[----:B------:R-:W-:Y:S01]  /*19f0*/  @!P2 IMAD.X R56, R3, 0x1, R10, P0 ;  /* 0x000000010338a824 */ /* 0x000fe200000e060a */
[----:B------:R1:W-:Y:S01]  /*1a00*/  @!P2 STG.E.U16 desc[UR6][R54.64], R61 ;  /* 0x0000003d3600a986 */ /* 0x0003e2000c101506 */
[--C-:B------:R-:W-:Y:S02]  /*1a10*/  HADD2.F32 R51, -RZ, R36.reuse.H0_H0 ;  /* 0x20000024ff337230 */ /* 0x100fe40000004100 */
[----:B0-----:R-:W-:Y:S01]  /*1a20*/  HADD2.F32 R53, -RZ, R36.H1_H1 ;  /* 0x30000024ff357230 */ /* 0x001fe20000004100 */
[----:B------:R-:W-:-:S02]  /*1a30*/  @!P2 LEA R36, P0, R48, R41, 0x1 ;  /* 0x000000293024a211 */ /* 0x000fc400078008ff */
[----:B------:R-:W-:Y:S02]  /*1a40*/  LOP3.LUT R57, R57, 0xff, RZ, 0xc0, !PT ;  /* 0x000000ff39397812 */ /* 0x000fe400078ec0ff */
[----:B------:R-:W-:Y:S02]  /*1a50*/  FSET.BF.GT.AND R52, R58, RZ, PT ;  /* 0x000000ff3a34720a */ /* 0x000fe40003804000 */
[----:B------:R-:W-:Y:S02]  /*1a60*/  FSET.BF.GT.AND R58, R37, RZ, PT ;  /* 0x000000ff253a720a */ /* 0x000fe40003804000 */
[----:B-1----:R-:W-:Y:S02]  /*1a70*/  LOP3.LUT R54, R59, 0xffff, RZ, 0xc0, !PT ;  /* 0x0000ffff3b367812 */ /* 0x002fe400078ec0ff */
[----:B------:R-:W-:Y:S02]  /*1a80*/  @!P2 LEA.HI.X R37, R48, R43, R56, 0x1, P0 ;  /* 0x0000002b3025a211 */ /* 0x000fe400000f0c38 */
[----:B------:R-:W-:Y:S01]  /*1a90*/  PRMT R48, R54, 0x7604, R57 ;  /* 0x0000760436307816 */ /* 0x000fe20000000039 */
[----:B------:R-:W-:-:S05]  /*1aa0*/  FMUL R54, R25, R18 ;  /* 0x0000001219367220 */ /* 0x000fca0000400000 */
[----:B------:R-:W-:-:S04]  /*1ab0*/  F2FP.SATFINITE.E4M3.F32.PACK_AB_MERGE_C R54, RZ, R54, RZ ;  /* 0x00000036ff36723e */ /* 0x000fc800048070ff */
[----:B------:R-:W-:Y:S01]  /*1ac0*/  @!P2 PRMT R61, R54, 0x7604, R59 ;  /* 0x00007604363da816 */ /* 0x000fe2000000003b */
[----:B------:R-:W-:Y:S01]  /*1ad0*/  FMUL R51, R51, R52 ;  /* 0x0000003433337220 */ /* 0x000fe20000400000 */
[--C-:B------:R-:W-:Y:S02]  /*1ae0*/  HADD2.F32 R52, -RZ, R38.reuse.H0_H0 ;  /* 0x20000026ff347230 */ /* 0x100fe40000004100 */
[----:B------:R-:W-:Y:S01]  /*1af0*/  HADD2.F32 R55, -RZ, R38.H1_H1 ;  /* 0x30000026ff377230 */ /* 0x000fe20000004100 */
[----:B------:R0:W-:Y:S01]  /*1b00*/  @!P2 STG.E.U16 desc[UR6][R36.64], R61 ;  /* 0x0000003d2400a986 */ /* 0x0001e2000c101506 */
[--C-:B------:R-:W-:Y:S02]  /*1b10*/  HADD2.F32 R38, -RZ, R39.reuse.H0_H0 ;  /* 0x20000027ff267230 */ /* 0x100fe40000004100 */
[----:B------:R-:W-:Y:S01]  /*1b20*/  HADD2.F32 R57, -RZ, R39.H1_H1 ;  /* 0x30000027ff397230 */ /* 0x000fe20000004100 */
[----:B------:R-:W-:Y:S02]  /*1b30*/  FSET.BF.GT.AND R39, R52, RZ, PT ;  /* 0x000000ff3427720a */ /* 0x000fe40003804000 */
[----:B------:R-:W-:Y:S01]  /*1b40*/  FSET.BF.GT.AND R52, R55, RZ, PT ;  /* 0x000000ff3734720a */ /* 0x000fe20003804000 */
[----:B------:R-:W-:-:S02]  /*1b50*/  FMUL R53, R53, R58 ;  /* 0x0000003a35357220 */ /* 0x000fc40000400000 */
        /* <DEDUP_REMOVED lines=20> */
.L_x_31828:
[----:B------:R-:W-:Y:S05]  /*1ca0*/  BSYNC B0 ;  /* 0x0000000000007941 */ /* 0x000fea0003800000 */
.L_x_31827:
        /* <DEDUP_REMOVED lines=9> */
.L_x_31830:
[----:B------:R-:W-:Y:S05]  /*1d40*/  BSYNC B0 ;  /* 0x0000000000007941 */ /* 0x000fea0003800000 */
.L_x_31829:
        /* <DEDUP_REMOVED lines=24> */
[----:B------:R-:W-:-:S05]  /*1ed0*/  @P0 IADD3 R36, P2, R36, R17, RZ ;  /* 0x0000001124240210 */ /* 0x000fca0007f5e0ff */
[----:B------:R-:W-:Y:S02]  /*1ee0*/  @P0 IMAD.X R37, R40, 0x1, R21, P2 ;  /* 0x0000000128250824 */ /* 0x000fe400010e0615 */
[----:B------:R-:W-:Y:S02]  /*1ef0*/  @!P0 IMAD.MOV.U32 R40, RZ, RZ, RZ ;  /* 0x000000ffff288224 */ /* 0x000fe400078e00ff */
[----:B0-----:R-:W-:-:S04]  /*1f00*/  @P0 IMAD R25, R10, 0x5, RZ ;  /* 0x000000050a190824 */ /* 0x001fc800078e02ff */
[----:B------:R-:W-:Y:S01]  /*1f10*/  @P0 IMAD.IADD R61, R25, 0x1, R61 ;  /* 0x00000001193d0824 */ /* 0x000fe200078e023d */
[----:B------:R0:W3:Y:S01]  /*1f20*/  @P0 LDG.E R40, desc[UR6][R36.64] ;  /* 0x0000000624280981 */ /* 0x0000e2000c1e1900 */
[----:B------:R-:W-:Y:S02]  /*1f30*/  LOP3.LUT R34, R34, 0xff, RZ, 0xc0, !PT ;  /* 0x000000ff22227812 */ /* 0x000fe400078ec0ff */
[----:B------:R-:W-:Y:S02]  /*1f40*/  LOP3.LUT R25, R54, 0xffff, RZ, 0xc0, !PT ;  /* 0x0000ffff36197812 */ /* 0x000fe400078ec0ff */
[C---:B------:R-:W-:Y:S01]  /*1f50*/  @P0 SHF.L.U64.HI R61, R60.reuse, 0x2, R61 ;  /* 0x000000023c3d0819 */ /* 0x040fe2000001023d */
[----:B------:R-:W-:Y:S01]  /*1f60*/  @P0 IMAD.SHL.U32 R60, R60, 0x4, RZ ;  /* 0x000000043c3c0824 */ /* 0x000fe200078e00ff */
[----:B------:R-:W-:Y:S02]  /*1f70*/  PRMT R34, R25, 0x7604, R34 ;  /* 0x0000760419227816 */ /* 0x000fe40000000022 */
[----:B------:R-:W-:Y:S01]  /*1f80*/  FMNMX R56, |R51|, R56, !PT ;  /* 0x0000003833387209 */ /* 0x000fe20007800200 */
[----:B------:R-:W-:Y:S01]  /*1f90*/  @!P0 IMAD.MOV.U32 R54, RZ, RZ, RZ ;  /* 0x000000ffff368224 */ /* 0x000fe200078e00ff */
[----:B0-----:R-:W-:Y:S01]  /*1fa0*/  @P0 IADD3 R36, P2, R60, R16, RZ ;  /* 0x000000103c240210 */ /* 0x001fe20007f5e0ff */
[----:B------:R-:W-:-:S04]  /*1fb0*/  @!P0 IMAD.MOV.U32 R51, RZ, RZ, RZ ;  /* 0x000000ffff338224 */ /* 0x000fc800078e00ff */
[----:B------:R-:W-:Y:S01]  /*1fc0*/  @P0 IMAD.X R37, R61, 0x1, R19, P2 ;  /* 0x000000013d250824 */ /* 0x000fe200010e0613 */
[----:B------:R-:W-:Y:S01]  /*1fd0*/  @P0 IADD3 R24, P2, R60, R17, RZ ;  /* 0x000000113c180210 */ /* 0x000fe20007f5e0ff */
[----:B------:R-:W-:Y:S01]  /*1fe0*/  @P0 IMAD.MOV.U32 R60, RZ, RZ, R2 ;  /* 0x000000ffff3c0224 */ /* 0x000fe200078e0002 */
[----:B------:R-:W-:Y:S01]  /*1ff0*/  LOP3.LUT R48, R48, 0xffff, RZ, 0xc0, !PT ;  /* 0x0000ffff30307812 */ /* 0x000fe200078ec0ff */
[----:B------:R-:W-:Y:S01]  /*2000*/  IMAD.U32 R55, R55, 0x10000, RZ ;  /* 0x0001000037377824 */ /* 0x000fe200078e00ff */
[----:B------:R-:W4:Y:S01]  /*2010*/  @P0 LDG.E R51, desc[UR6][R36.64] ;  /* 0x0000000624330981 */ /* 0x000f22000c1e1900 */
[----:B------:R-:W-:Y:S02]  /*2020*/  @P0 IMAD.X R25, R61, 0x1, R21, P2 ;  /* 0x000000013d190824 */ /* 0x000fe400010e0615 */
[----:B------:R-:W-:-:S03]  /*2030*/  @P0 IMAD.MOV.U32 R61, RZ, RZ, R3 ;  /* 0x000000ffff3d0224 */ /* 0x000fc600078e0003 */
[----:B------:R0:W4:Y:S01]  /*2040*/  @P0 LDG.E R54, desc[UR6][R24.64] ;  /* 0x0000000618360981 */ /* 0x000122000c1e1900 */
[----:B------:R-:W-:Y:S01]  /*2050*/  @P0 IMAD.WIDE.U32 R60, R9, 0x6, R60 ;  /* 0x00000006093c0825 */ /* 0x000fe200078e003c */
[----:B------:R-:W-:Y:S02]  /*2060*/  LOP3.LUT R48, R48, 0xff0000, R55, 0xf8, !PT ;  /* 0x00ff000030307812 */ /* 0x000fe400078ef837 */
[----:B------:R-:W-:Y:S01]  /*2070*/  FMNMX R56, |R53|, R56, !PT ;  /* 0x0000003835387209 */ /* 0x000fe20007800200 */
[----:B0-----:R-:W-:Y:S02]  /*2080*/  @P0 IMAD R25, R10, 0x6, RZ ;  /* 0x000000060a190824 */ /* 0x001fe400078e02ff */
[----:B------:R-:W-:Y:S02]  /*2090*/  @P0 IMAD.MOV.U32 R36, RZ, RZ, R2 ;  /* 0x000000ffff240224 */ /* 0x000fe400078e0002 */
[----:B------:R-:W-:Y:S02]  /*20a0*/  @P0 IMAD.IADD R61, R25, 0x1, R61 ;  /* 0x00000001193d0824 */ /* 0x000fe400078e023d */
[----:B------:R-:W-:-:S02]  /*20b0*/  @P0 IMAD.MOV.U32 R37, RZ, RZ, R3 ;  /* 0x000000ffff250224 */ /* 0x000fc400078e0003 */
[----:B------:R-:W-:Y:S01]  /*20c0*/  @P0 IMAD R55, R10, 0x7, RZ ;  /* 0x000000070a370824 */ /* 0x000fe200078e02ff */
[C---:B------:R-:W-:Y:S01]  /*20d0*/  @P0 SHF.L.U64.HI R61, R60.reuse, 0x2, R61 ;  /* 0x000000023c3d0819 */ /* 0x040fe2000001023d */
[----:B------:R-:W-:Y:S02]  /*20e0*/  @P0 IMAD.SHL.U32 R60, R60, 0x4, RZ ;  /* 0x000000043c3c0824 */ /* 0x000fe400078e00ff */
[----:B------:R-:W-:-:S03]  /*20f0*/  @!P0 IMAD.MOV.U32 R53, RZ, RZ, RZ ;  /* 0x000000ffff358224 */ /* 0x000fc600078e00ff */
[----:B------:R-:W-:Y:S01]  /*2100*/  @P0 IADD3 R24, P2, R60, R16, RZ ;  /* 0x000000103c180210 */ /* 0x000fe20007f5e0ff */
[----:B------:R-:W-:-:S04]  /*2110*/  @P0 IMAD.WIDE.U32 R36, R9, 0x7, R36 ;  /* 0x0000000709240825 */ /* 0x000fc800078e0024 */
[----:B------:R-:W-:Y:S01]  /*2120*/  @P0 IMAD.X R25, R61, 0x1, R19, P2 ;  /* 0x000000013d190824 */ /* 0x000fe200010e0613 */
[----:B------:R-:W-:Y:S01]  /*2130*/  @P0 IADD3 R60, P2, R60, R17, RZ ;  /* 0x000000113c3c0210 */ /* 0x000fe20007f5e0ff */
[----:B------:R-:W-:Y:S02]  /*2140*/  @P0 IMAD.IADD R37, R55, 0x1, R37 ;  /* 0x0000000137250824 */ /* 0x000fe400078e0225 */
[----:B------:R-:W-:Y:S01]  /*2150*/  @!P0 IMAD.MOV.U32 R55, RZ, RZ, RZ ;  /* 0x000000ffff378224 */ /* 0x000fe200078e00ff */
[----:B------:R0:W4:Y:S01]  /*2160*/  @P0 LDG.E R53, desc[UR6][R24.64] ;  /* 0x0000000618350981 */ /* 0x000122000c1e1900 */
[----:B------:R-:W-:Y:S01]  /*2170*/  @P0 IMAD.X R61, R61, 0x1, R21, P2 ;  /* 0x000000013d3d0824 */ /* 0x000fe200010e0615 */
[C---:B------:R-:W-:Y:S01]  /*2180*/  @P0 SHF.L.U64.HI R37, R36.reuse, 0x2, R37 ;  /* 0x0000000224250819 */ /* 0x040fe20000010225 */
[----:B------:R-:W-:Y:S01]  /*2190*/  @P0 IMAD.SHL.U32 R36, R36, 0x4, RZ ;  /* 0x0000000424240824 */ /* 0x000fe200078e00ff */
[----:B------:R-:W-:Y:S02]  /*21a0*/  FMNMX R56, |R59|, R56, !PT ;  /* 0x000000383b387209 */ /* 0x000fe40007800200 */
[----:B------:R1:W4:Y:S02]  /*21b0*/  @P0 LDG.E R55, desc[UR6][R60.64] ;  /* 0x000000063c370981 */ /* 0x000324000c1e1900 */
[----:B------:R-:W-:-:S02]  /*21c0*/  @P0 IADD3 R16, P2, R36, R16, RZ ;  /* 0x0000001024100210 */ /* 0x000fc40007f5e0ff */
        /* <DEDUP_REMOVED lines=8> */
[-C--:B------:R-:W-:Y:S01]  /*2250*/  ISETP.GE.U32.AND P3, PT, R12, R14.reuse, PT ;  /* 0x0000000e0c00720c */ /* 0x080fe20003f66070 */
[C---:B------:R-:W-:Y:S01]  /*2260*/  IMAD.WIDE.U32 R36, R8.reuse, UR4, RZ ;  /* 0x0000000408247c25 */ /* 0x040fe2000f8e00ff */
[----:B------:R-:W-:Y:S01]  /*2270*/  ISETP.GE.U32.OR P1, PT, R45, R14, P1 ;  /* 0x0000000e2d00720c */ /* 0x000fe20000f26470 */
[----:B------:R-:W-:Y:S01]  /*2280*/  BSSY B0, `(.L_x_31831) ;  /* 0x000009c000007945 */ /* 0x000fe20003800000 */
[----:B------:R-:W-:Y:S01]  /*2290*/  FMNMX R56, |R57|, R56, !PT ;  /* 0x0000003839387209 */ /* 0x000fe20007800200 */
[----:B------:R-:W-:Y:S01]  /*22a0*/  IMAD R7, R8, UR5, R7 ;  /* 0x0000000508077c24 */ /* 0x000fe2000f8e0207 */
[----:B------:R-:W-:Y:S01]  /*22b0*/  IADD3 R8, P0, R30, 0x3f, RZ ;  /* 0x0000003f1e087810 */ /* 0x000fe20007f1e0ff */
[----:B------:R-:W-:-:S02]  /*22c0*/  IMAD.U32 R38, R38, 0x10000, RZ ;  /* 0x0001000026267824 */ /* 0x000fc400078e00ff */
[----:B------:R-:W-:Y:S02]  /*22d0*/  IMAD.IADD R37, R37, 0x1, R7 ;  /* 0x0000000125257824 */ /* 0x000fe400078e0207 */
[----:B------:R-:W-:Y:S02]  /*22e0*/  IMAD.X R59, RZ, RZ, R31, P0 ;  /* 0x000000ffff3b7224 */ /* 0x000fe400000e061f */
[C---:B------:R-:W-:Y:S01]  /*22f0*/  IMAD.SHL.U32 R7, R36.reuse, 0x2, RZ ;  /* 0x0000000224077824 */ /* 0x040fe200078e00ff */
[----:B------:R-:W-:Y:S02]  /*2300*/  SHF.L.U64.HI R37, R36, 0x1, R37 ;  /* 0x0000000124257819 */ /* 0x000fe40000010225 */
[--C-:B-1----:R-:W-:Y:S02]  /*2310*/  SHF.R.U32.HI R61, RZ, 0x6, R59.reuse ;  /* 0x00000006ff3d7819 */ /* 0x102fe4000001163b */
[----:B0-----:R-:W-:Y:S02]  /*2320*/  SHF.R.U64 R25, R8, 0x6, R59 ;  /* 0x0000000608197819 */ /* 0x001fe4000000123b */
        /* <DEDUP_REMOVED lines=8> */
[----:B------:R-:W-:-:S04]  /*23b0*/  LEA R25, P0, R16, R9, 0x5 ;  /* 0x0000000910197211 */ /* 0x000fc800078028ff */
[----:B------:R-:W-:Y:S02]  /*23c0*/  LEA.HI.X R24, R16, R10, R17, 0x5, P0 ;  /* 0x0000000a10187211 */ /* 0x000fe400000f2c11 */
[----:B------:R-:W-:Y:S02]  /*23d0*/  LOP3.LUT R16, R29, 0x3, RZ, 0xfc, !PT ;  /* 0x000000031d107812 */ /* 0x000fe400078efcff */
[----:B------:R-:W-:Y:S02]  /*23e0*/  LOP3.LUT R25, RZ, R25, RZ, 0x33, !PT ;  /* 0x00000019ff197212 */ /* 0x000fe400078e33ff */
[----:B------:R-:W-:Y:S01]  /*23f0*/  ISETP.GE.U32.AND P0, PT, R16, R15, PT ;  /* 0x0000000f1000720c */ /* 0x000fe20003f06070 */
[----:B------:R-:W-:Y:S01]  /*2400*/  HADD2.F32 R16, -RZ, R46.H0_H0 ;  /* 0x2000002eff107230 */ /* 0x000fe20000004100 */
[----:B------:R-:W-:Y:S01]  /*2410*/  LEA R26, P5, R26, R25, 0x5 ;  /* 0x000000191a1a7211 */ /* 0x000fe200078a28ff */
[--C-:B-----5:R-:W-:Y:S01]  /*2420*/  HADD2.F32 R25, -RZ, R32.reuse.H0_H0 ;  /* 0x20000020ff197230 */ /* 0x120fe20000004100 */
[----:B------:R-:W-:Y:S01]  /*2430*/  ISETP.GE.U32.OR P0, PT, R27, R14, P0 ;  /* 0x0000000e1b00720c */ /* 0x000fe20000706470 */
[----:B------:R-:W-:Y:S01]  /*2440*/  HADD2.F32 R32, -RZ, R32.H1_H1 ;  /* 0x30000020ff207230 */ /* 0x000fe20000004100 */
[----:B------:R-:W-:Y:S01]  /*2450*/  LOP3.LUT R14, R35, 0xffff, RZ, 0xc0, !PT ;  /* 0x0000ffff230e7812 */ /* 0x000fe200078ec0ff */
[----:B------:R-:W-:Y:S01]  /*2460*/  HADD2.F32 R46, -RZ, R46.H1_H1 ;  /* 0x3000002eff2e7230 */ /* 0x000fe20000004100 */
[----:B------:R-:W-:Y:S01]  /*2470*/  LOP3.LUT R35, R34, 0xffff, RZ, 0xc0, !PT ;  /* 0x0000ffff22237812 */ /* 0x000fe200078ec0ff */
[----:B------:R-:W-:Y:S01]  /*2480*/  HADD2.F32 R34, -RZ, R4.H0_H0 ;  /* 0x20000004ff227230 */ /* 0x000fe20000004100 */
[----:B------:R-:W-:Y:S01]  /*2490*/  LOP3.LUT R17, R52, 0xffff, RZ, 0xc0, !PT ;  /* 0x0000ffff34117812 */ /* 0x000fe200078ec0ff */
[----:B------:R-:W-:Y:S01]  /*24a0*/  IMAD R49, R14, 0x1000000, R49 ;  /* 0x010000000e317824 */ /* 0x000fe200078e0231 */
[----:B------:R-:W-:-:S02]  /*24b0*/  FSET.BF.GT.AND R25, R25, RZ, PT ;  /* 0x000000ff1919720a */ /* 0x000fc40003804000 */
[----:B------:R-:W-:Y:S01]  /*24c0*/  LOP3.LUT R14, R35, 0xff0000, R38, 0xf8, !PT ;  /* 0x00ff0000230e7812 */ /* 0x000fe200078ef826 */
[----:B------:R-:W-:Y:S01]  /*24d0*/  IMAD R48, R17, 0x1000000, R48 ;  /* 0x0100000011307824 */ /* 0x000fe200078e0230 */
[----:B------:R-:W-:Y:S01]  /*24e0*/  FSET.BF.GT.AND R34, R34, RZ, PT ;  /* 0x000000ff2222720a */ /* 0x000fe20003804000 */
[----:B------:R-:W-:Y:S02]  /*24f0*/  HADD2.F32 R35, -RZ, R4.H1_H1 ;  /* 0x30000004ff237230 */ /* 0x000fe40000004100 */
[----:B------:R-:W-:Y:S01]  /*2500*/  FMUL R25, R16, R25 ;  /* 0x0000001910197220 */ /* 0x000fe20000400000 */
[--C-:B------:R-:W-:Y:S01]  /*2510*/  HADD2.F32 R17, -RZ, R33.reuse.H0_H0 ;  /* 0x20000021ff117230 */ /* 0x100fe20000004100 */
[----:B------:R-:W-:Y:S01]  /*2520*/  IADD3 R16, P2, R45, R42, RZ ;  /* 0x0000002a2d107210 */ /* 0x000fe20007f5e0ff */
[----:B------:R-:W-:Y:S01]  /*2530*/  HADD2.F32 R4, -RZ, R33.H1_H1 ;  /* 0x30000021ff047230 */ /* 0x000fe20000004100 */
[----:B------:R-:W-:Y:S02]  /*2540*/  FSET.BF.GT.AND R33, R32, RZ, PT ;  /* 0x000000ff2021720a */ /* 0x000fe40003804000 */
[----:B------:R-:W-:Y:S01]  /*2550*/  FSET.BF.GT.AND R37, R35, RZ, PT ;  /* 0x000000ff2325720a */ /* 0x000fe20003804000 */
[----:B------:R-:W-:Y:S01]  /*2560*/  FMUL R57, R17, R34 ;  /* 0x0000002211397220 */ /* 0x000fe20000400000 */
[----:B------:R-:W-:Y:S01]  /*2570*/  FMNMX R34, R56, |R25|, !PT ;  /* 0x4000001938227209 */ /* 0x000fe20007800000 */
[----:B------:R-:W-:Y:S01]  /*2580*/  FMUL R35, R46, R33 ;  /* 0x000000212e237220 */ /* 0x000fe20000400000 */
[----:B------:R-:W-:-:S02]  /*2590*/  IMAD.X R17, RZ, RZ, R44, P2 ;  /* 0x000000ffff117224 */ /* 0x000fc400010e062c */
[----:B------:R-:W-:Y:S01]  /*25a0*/  FMUL R33, R4, R37 ;  /* 0x0000002504217220 */ /* 0x000fe20000400000 */
[----:B------:R-:W-:Y:S01]  /*25b0*/  LOP3.LUT R4, RZ, R24, RZ, 0x33, !PT ;  /* 0x00000018ff047212 */ /* 0x000fe200078e33ff */
[----:B------:R-:W-:Y:S01]  /*25c0*/  FMUL R24, R25, R18 ;  /* 0x0000001219187220 */ /* 0x000fe20000400000 */
[C---:B------:R-:W-:Y:S01]  /*25d0*/  FMNMX R34, |R35|.reuse, R34, !PT ;  /* 0x0000002223227209 */ /* 0x040fe20007800200 */
[-C--:B------:R-:W-:Y:S01]  /*25e0*/  FMUL R35, R35, R18.reuse ;  /* 0x0000001223237220 */ /* 0x080fe20000400000 */
[-C--:B------:R-:W-:Y:S01]  /*25f0*/  FMUL R36, R57, R18.reuse ;  /* 0x0000001239247220 */ /* 0x080fe20000400000 */
[----:B------:R-:W-:Y:S01]  /*2600*/  FMUL R37, R33, R18 ;  /* 0x0000001221257220 */ /* 0x000fe20000400000 */
[----:B------:R-:W-:Y:S01]  /*2610*/  @!P1 IADD3 R32, P4, R16, R9, RZ ;  /* 0x0000000910209210 */ /* 0x000fe20007f9e0ff */
[----:B------:R-:W-:Y:S01]  /*2620*/  IMAD.X R4, RZ, RZ, R4, P5 ;  /* 0x000000ffff047224 */ /* 0x000fe200028e0604 */
[----:B------:R-:W-:Y:S02]  /*2630*/  F2FP.SATFINITE.E4M3.F32.PACK_AB_MERGE_C R42, RZ, R24, RZ ;  /* 0x00000018ff2a723e */ /* 0x000fe400048070ff */
[----:B------:R-:W-:Y:S01]  /*2640*/  F2FP.SATFINITE.E4M3.F32.PACK_AB_MERGE_C R59, RZ, R35, RZ ;  /* 0x00000023ff3b723e */ /* 0x000fe200048070ff */
[----:B------:R-:W-:Y:S01]  /*2650*/  @!P1 IMAD.X R25, R17, 0x1, R10, P4 ;  /* 0x0000000111199824 */ /* 0x000fe200020e060a */
[----:B------:R-:W-:-:S02]  /*2660*/  F2FP.SATFINITE.E4M3.F32.PACK_AB_MERGE_C R44, RZ, R36, RZ ;  /* 0x00000024ff2c723e */ /* 0x000fc400048070ff */
[----:B------:R-:W-:Y:S02]  /*2670*/  F2FP.SATFINITE.E4M3.F32.PACK_AB_MERGE_C R61, RZ, R37, RZ ;  /* 0x00000025ff3d723e */ /* 0x000fe400048070ff */
[C---:B------:R-:W-:Y:S02]  /*2680*/  @!P1 PRMT R38, R59.reuse, 0x7604, R42 ;  /* 0x000076043b269816 */ /* 0x040fe4000000002a */
[----:B------:R-:W-:Y:S02]  /*2690*/  LOP3.LUT R35, R42, 0xff, RZ, 0xc0, !PT ;  /* 0x000000ff2a237812 */ /* 0x000fe400078ec0ff */
[----:B------:R-:W-:Y:S02]  /*26a0*/  ISETP.GT.U32.AND P2, PT, R26, -0x21, PT ;  /* 0xffffffdf1a00780c */ /* 0x000fe40003f44070 */
[----:B------:R-:W-:Y:S02]  /*26b0*/  LOP3.LUT R42, R59, 0xff, RZ, 0xc0, !PT ;  /* 0x000000ff3b2a7812 */ /* 0x000fe400078ec0ff */
[----:B------:R-:W-:-:S02]  /*26c0*/  LOP3.LUT R36, R44, 0xffff, RZ, 0xc0, !PT ;  /* 0x0000ffff2c247812 */ /* 0x000fc400078ec0ff */
[C---:B------:R-:W-:Y:S01]  /*26d0*/  @!P1 PRMT R37, R61.reuse, 0x7604, R44 ;  /* 0x000076043d259816 */ /* 0x040fe2000000002c */
[--C-:B------:R-:W-:Y:S01]  /*26e0*/  HADD2.F32 R44, -RZ, R20.reuse.H0_H0 ;  /* 0x20000014ff2c7230 */ /* 0x100fe20000004100 */
[----:B------:R-:W-:Y:S01]  /*26f0*/  @!P1 LEA R24, P4, R32, R41, 0x1 ;  /* 0x0000002920189211 */ /* 0x000fe200078808ff */
[----:B------:R-:W-:Y:S01]  /*2700*/  HADD2.F32 R20, -RZ, R20.H1_H1 ;  /* 0x30000014ff147230 */ /* 0x000fe20000004100 */
[----:B------:R-:W-:Y:S02]  /*2710*/  LOP3.LUT R59, R61, 0xffff, RZ, 0xc0, !PT ;  /* 0x0000ffff3d3b7812 */ /* 0x000fe400078ec0ff */
[----:B------:R-:W-:Y:S02]  /*2720*/  ISETP.GT.U32.AND.EX P2, PT, R4, -0x1, PT, P2 ;  /* 0xffffffff0400780c */ /* 0x000fe40003f44120 */
[----:B------:R-:W-:Y:S01]  /*2730*/  @!P1 LEA.HI.X R25, R32, R43, R25, 0x1, P4 ;  /* 0x0000002b20199211 */ /* 0x000fe200020f0c19 */
[----:B------:R-:W-:Y:S01]  /*2740*/  HADD2.F32 R32, -RZ, R0.H0_H0 ;  /* 0x20000000ff207230 */ /* 0x000fe20000004100 */
[----:B------:R-:W-:Y:S01]  /*2750*/  PRMT R35, R36, 0x7604, R35 ;  /* 0x0000760424237816 */ /* 0x000fe20000000023 */
[----:B------:R-:W-:Y:S01]  /*2760*/  HADD2.F32 R36, -RZ, R22.H0_H0 ;  /* 0x20000016ff247230 */ /* 0x000fe20000004100 */
[----:B------:R-:W-:Y:S01]  /*2770*/  PRMT R4, R59, 0x7604, R42 ;  /* 0x000076043b047816 */ /* 0x000fe2000000002a */
[----:B------:R-:W-:Y:S01]  /*2780*/  HADD2.F32 R42, -RZ, R0.H1_H1 ;  /* 0x30000000ff2a7230 */ /* 0x000fe20000004100 */
[----:B------:R-:W-:Y:S01]  /*2790*/  FSET.BF.GT.AND R20, R20, RZ, PT ;  /* 0x000000ff1414720a */ /* 0x000fe20003804000 */
[----:B------:R-:W-:Y:S01]  /*27a0*/  HADD2.F32 R0, -RZ, R50.H0_H0 ;  /* 0x20000032ff007230 */ /* 0x000fe20000004100 */
[----:B------:R-:W-:Y:S01]  /*27b0*/  FMNMX R34, |R57|, R34, !PT ;  /* 0x0000002239227209 */ /* 0x000fe20007800200 */
[----:B------:R-:W-:Y:S01]  /*27c0*/  HADD2.F32 R22, -RZ, R22.H1_H1 ;  /* 0x30000016ff167230 */ /* 0x000fe20000004100 */
[----:B------:R-:W-:Y:S01]  /*27d0*/  FSET.BF.GT.AND R61, R44, RZ, PT ;  /* 0x000000ff2c3d720a */ /* 0x000fe20003804000 */
[----:B------:R-:W-:Y:S01]  /*27e0*/  HADD2.F32 R50, -RZ, R50.H1_H1 ;  /* 0x30000032ff327230 */ /* 0x000fe20000004100 */
[----:B------:R-:W-:-:S02]  /*27f0*/  FSET.BF.GT.AND R57, R0, RZ, PT ;  /* 0x000000ff0039720a */ /* 0x000fc40003804000 */
[----:B------:R-:W-:Y:S01]  /*2800*/  FMUL R22, R22, R20 ;  /* 0x0000001416167220 */ /* 0x000fe20000400000 */
[----:B------:R-:W-:Y:S01]  /*2810*/  FMNMX R0, |R33|, R34, !PT ;  /* 0x0000002221007209 */ /* 0x000fe20007800200 */
[----:B------:R-:W-:Y:S01]  /*2820*/  FMUL R36, R36, R61 ;  /* 0x0000003d24247220 */ /* 0x000fe20000400000 */
[----:B------:R-:W-:Y:S01]  /*2830*/  FSET.BF.GT.AND R59, R50, RZ, PT ;  /* 0x000000ff323b720a */ /* 0x000fe20003804000 */
[----:B------:R-:W-:Y:S01]  /*2840*/  FMUL R33, R32, R57 ;  /* 0x0000003920217220 */ /* 0x000fe20000400000 */
[----:B------:R-:W-:-:S03]  /*2850*/  LEA R2, P4, R9, R2, 0x2 ;  /* 0x0000000209027211 */ /* 0x000fc600078810ff */
[----:B------:R-:W-:Y:S01]  /*2860*/  FMUL R42, R42, R59 ;  /* 0x0000003b2a2a7220 */ /* 0x000fe20000400000 */
[----:B------:R-:W-:Y:S01]  /*2870*/  LEA.HI.X R3, R9, R3, R10, 0x2, P4 ;  /* 0x0000000309037211 */ /* 0x000fe200020f140a */
[C---:B------:R-:W-:Y:S01]  /*2880*/  FMUL R44, R33.reuse, R18 ;  /* 0x00000012212c7220 */ /* 0x040fe20000400000 */
[----:B------:R-:W-:-:S04]  /*2890*/  FMNMX R46, |R33|, R0, !PT ;  /* 0x00000000212e7209 */ /* 0x000fc80007800200 */
[----:B------:R-:W-:Y:S02]  /*28a0*/  F2FP.SATFINITE.E4M3.F32.PACK_AB_MERGE_C R44, RZ, R44, RZ ;  /* 0x0000002cff2c723e */ /* 0x000fe400048070ff */
[----:B------:R-:W-:Y:S01]  /*28b0*/  FMNMX R46, |R42|, R46, !PT ;  /* 0x0000002e2a2e7209 */ /* 0x000fe20007800200 */
[--C-:B--2---:R-:W-:Y:S02]  /*28c0*/  HADD2.F32 R59, -RZ, R58.reuse.H1_H1 ;  /* 0x3000003aff3b7230 */ /* 0x104fe40000004100 */
[----:B------:R-:W-:Y:S02]  /*28d0*/  HADD2.F32 R61, -RZ, R58.H0_H0 ;  /* 0x2000003aff3d7230 */ /* 0x000fe40000004100 */
[--C-:B---3--:R-:W-:Y:S02]  /*28e0*/  HADD2.F32 R20, -RZ, R40.reuse.H0_H0 ;  /* 0x20000028ff147230 */ /* 0x108fe40000004100 */
[----:B------:R-:W-:-:S03]  /*28f0*/  HADD2.F32 R40, -RZ, R40.H1_H1 ;  /* 0x30000028ff287230 */ /* 0x000fc60000004100 */
[----:B------:R-:W-:Y:S02]  /*2900*/  FSET.BF.GT.AND R32, R20, RZ, PT ;  /* 0x000000ff1420720a */ /* 0x000fe40003804000 */
[----:B------:R-:W-:Y:S02]  /*2910*/  FSET.BF.GT.AND R40, R40, RZ, PT ;  /* 0x000000ff2828720a */ /* 0x000fe40003804000 */
[----:B------:R-:W-:Y:S01]  /*2920*/  @!P0 IADD3 R20, P4, R2, R9, RZ ;  /* 0x0000000902148210 */ /* 0x000fe20007f9e0ff */
[----:B------:R-:W-:Y:S02]  /*2930*/  FMUL R61, R61, R32 ;  /* 0x000000203d3d7220 */ /* 0x000fe40000400000 */
[----:B------:R-:W-:Y:S01]  /*2940*/  FMUL R59, R59, R40 ;  /* 0x000000283b3b7220 */ /* 0x000fe20000400000 */
[--C-:B----4-:R-:W-:Y:S02]  /*2950*/  HADD2.F32 R57, -RZ, R51.reuse.H0_H0 ;  /* 0x20000033ff397230 */ /* 0x110fe40000004100 */
[----:B------:R-:W-:-:S02]  /*2960*/  HADD2.F32 R0, -RZ, R51.H1_H1 ;  /* 0x30000033ff007230 */ /* 0x000fc40000004100 */
[--C-:B------:R-:W-:Y:S02]  /*2970*/  HADD2.F32 R34, -RZ, R54.reuse.H0_H0 ;  /* 0x20000036ff227230 */ /* 0x100fe40000004100 */
[----:B------:R-:W-:-:S03]  /*2980*/  HADD2.F32 R54, -RZ, R54.H1_H1 ;  /* 0x30000036ff367230 */ /* 0x000fc60000004100 */
[----:B------:R-:W-:Y:S02]  /*2990*/  FSET.BF.GT.AND R34, R34, RZ, PT ;  /* 0x000000ff2222720a */ /* 0x000fe40003804000 */
[----:B------:R-:W-:-:S03]  /*29a0*/  FSET.BF.GT.AND R51, R54, RZ, PT ;  /* 0x000000ff3633720a */ /* 0x000fc60003804000 */
[----:B------:R-:W-:Y:S01]  /*29b0*/  FMUL R57, R57, R34 ;  /* 0x0000002239397220 */ /* 0x000fe20000400000 */
[----:B------:R-:W-:Y:S01]  /*29c0*/  @!P0 IMAD.X R34, R3, 0x1, R10, P4 ;  /* 0x0000000103228824 */ /* 0x000fe200020e060a */
[----:B------:R-:W-:Y:S01]  /*29d0*/  @!P0 LEA R32, P4, R20, R41, 0x1 ;  /* 0x0000002914208211 */ /* 0x000fe200078808ff */
[----:B------:R-:W-:-:S03]  /*29e0*/  FMUL R0, R0, R51 ;  /* 0x0000003300007220 */ /* 0x000fc60000400000 */
[----:B------:R-:W-:Y:S02]  /*29f0*/  @!P0 LEA.HI.X R33, R20, R43, R34, 0x1, P4 ;  /* 0x0000002b14218211 */ /* 0x000fe400020f0c22 */
[----:B------:R-:W-:Y:S01]  /*2a00*/  @!P1 LEA R34, P4, R16, R41, 0x1 ;  /* 0x0000002910229211 */ /* 0x000fe200078808ff */
[--C-:B------:R-:W-:Y:S02]  /*2a10*/  HADD2.F32 R40, -RZ, R55.reuse.H0_H0 ;  /* 0x20000037ff287230 */ /* 0x100fe40000004100 */
[----:B------:R-:W-:-:S03]  /*2a20*/  HADD2.F32 R55, -RZ, R55.H1_H1 ;  /* 0x30000037ff377230 */ /* 0x000fc60000004100 */
[----:B------:R-:W-:Y:S01]  /*2a30*/  FSET.BF.GT.AND R50, R40, RZ, PT ;  /* 0x000000ff2832720a */ /* 0x000fe20003804000 */
[--C-:B------:R-:W-:Y:S01]  /*2a40*/  HADD2.F32 R40, -RZ, R53.reuse.H0_H0 ;  /* 0x20000035ff287230 */ /* 0x100fe20000004100 */
[----:B------:R-:W-:Y:S01]  /*2a50*/  FSET.BF.GT.AND R20, R55, RZ, PT ;  /* 0x000000ff3714720a */ /* 0x000fe20003804000 */
[----:B------:R-:W-:-:S03]  /*2a60*/  HADD2.F32 R53, -RZ, R53.H1_H1 ;  /* 0x30000035ff357230 */ /* 0x000fc60000004100 */
[----:B------:R-:W-:Y:S01]  /*2a70*/  FMUL R51, R40, R50 ;  /* 0x0000003228337220 */ /* 0x000fe20000400000 */
[----:B------:R-:W-:Y:S01]  /*2a80*/  LOP3.LUT R50, R35, 0xffff, RZ, 0xc0, !PT ;  /* 0x0000ffff23327812 */ /* 0x000fe200078ec0ff */
[----:B------:R-:W-:Y:S01]  /*2a90*/  IMAD.U32 R40, R44, 0x10000, RZ ;  /* 0x000100002c287824 */ /* 0x000fe200078e00ff */
[----:B------:R-:W-:Y:S01]  /*2aa0*/  @!P1 LEA.HI.X R35, R16, R43, R17, 0x1, P4 ;  /* 0x0000002b10239211 */ /* 0x000fe200020f0c11 */
[----:B------:R-:W-:Y:S01]  /*2ab0*/  FMUL R53, R53, R20 ;  /* 0x0000001435357220 */ /* 0x000fe20000400000 */
[----:B------:R-:W-:Y:S01]  /*2ac0*/  @!P0 LEA R20, P5, R2, R41, 0x1 ;  /* 0x0000002902148211 */ /* 0x000fe200078a08ff */
[--C-:B------:R-:W-:Y:S01]  /*2ad0*/  HADD2.F32 R52, -RZ, R21.reuse.H0_H0 ;  /* 0x20000015ff347230 */ /* 0x100fe20000004100 */
[----:B------:R-:W-:Y:S01]  /*2ae0*/  LOP3.LUT R40, R50, 0xff0000, R40, 0xf8, !PT ;  /* 0x00ff000032287812 */ /* 0x000fe200078ef828 */
[----:B------:R0:W-:Y:S01]  /*2af0*/  @!P1 STG.E.U16 desc[UR6][R34.64], R38 ;  /* 0x0000002622009986 */ /* 0x0001e2000c101506 */
[----:B------:R-:W-:Y:S02]  /*2b00*/  HADD2.F32 R55, -RZ, R21.H1_H1 ;  /* 0x30000015ff377230 */ /* 0x000fe40000004100 */
[--C-:B------:R-:W-:Y:S01]  /*2b10*/  HADD2.F32 R50, -RZ, R19.reuse.H0_H0 ;  /* 0x20000013ff327230 */ /* 0x100fe20000004100 */
[----:B------:R1:W-:Y:S01]  /*2b20*/  @!P1 STG.E.U16 desc[UR6][R24.64], R37 ;  /* 0x0000002518009986 */ /* 0x0003e2000c101506 */
[----:B------:R-:W-:Y:S01]  /*2b30*/  HADD2.F32 R54, -RZ, R19.H1_H1 ;  /* 0x30000013ff367230 */ /* 0x000fe20000004100 */
[----:B------:R-:W-:-:S02]  /*2b40*/  FSET.BF.GT.AND R19, R52, RZ, PT ;  /* 0x000000ff3413720a */ /* 0x000fc40003804000 */
[----:B------:R-:W-:Y:S01]  /*2b50*/  FSET.BF.GT.AND R52, R55, RZ, PT ;  /* 0x000000ff3734720a */ /* 0x000fe20003804000 */
[----:B------:R-:W-:Y:S02]  /*2b60*/  FMUL R55, R42, R18 ;  /* 0x000000122a377220 */ /* 0x000fe40000400000 */
[----:B0-----:R-:W-:Y:S02]  /*2b70*/  FMUL R35, R50, R19 ;  /* 0x0000001332237220 */ /* 0x001fe40000400000 */
[----:B------:R-:W-:Y:S01]  /*2b80*/  FMUL R19, R54, R52 ;  /* 0x0000003436137220 */ /* 0x000fe20000400000 */
[----:B------:R-:W-:Y:S02]  /*2b90*/  FMNMX R34, |R36|, R46, !PT ;  /* 0x0000002e24227209 */ /* 0x000fe40007800200 */
        /* <DEDUP_REMOVED lines=10> */
.L_x_31832:
[----:B------:R-:W-:Y:S05]  /*2c40*/  BSYNC B0 ;  /* 0x0000000000007941 */ /* 0x000fea0003800000 */
.L_x_31831:
[----:B------:R-:W-:Y:S01]  /*2c50*/  FMUL R44, R36, R18 ;  /* 0x00000012242c7220 */ /* 0x000fe20000400000 */
[C---:B------:R-:W-:Y:S01]  /*2c60*/  FMNMX R34, |R22|.reuse, R34, !PT ;  /* 0x0000002216227209 */ /* 0x040fe20007800200 */
[-C--:B------:R-:W-:Y:S01]  /*2c70*/  FMUL R22, R22, R18.reuse ;  /* 0x0000001216167220 */ /* 0x080fe20000400000 */
[-C--:B------:R-:W-:Y:S01]  /*2c80*/  FMUL R36, R61, R18.reuse ;  /* 0x000000123d247220 */ /* 0x080fe20000400000 */
[-C--:B0-----:R-:W-:Y:S01]  /*2c90*/  FMUL R37, R59, R18.reuse ;  /* 0x000000123b257220 */ /* 0x081fe20000400000 */
[-C--:B------:R-:W-:Y:S01]  /*2ca0*/  FMUL R38, R57, R18.reuse ;  /* 0x0000001239267220 */ /* 0x080fe20000400000 */
[----:B------:R-:W-:Y:S01]  /*2cb0*/  FMUL R42, R0, R18 ;  /* 0x00000012002a7220 */ /* 0x000fe20000400000 */
[----:B------:R-:W-:Y:S01]  /*2cc0*/  BSSY B0, `(.L_x_31833) ;  /* 0x0000010000007945 */ /* 0x000fe20003800000 */
        /* <DEDUP_REMOVED lines=15> */
.L_x_31834:
[----:B------:R-:W-:Y:S05]  /*2dc0*/  BSYNC B0 ;  /* 0x0000000000007941 */ /* 0x000fea0003800000 */
.L_x_31833:
        /* <DEDUP_REMOVED lines=18> */
.L_x_31836:
[----:B------:R-:W-:Y:S05]  /*2ef0*/  BSYNC B0 ;  /* 0x0000000000007941 */ /* 0x000fea0003800000 */
.L_x_31835:
[-C--:B01----:R-:W-:Y:S01]  /*2f00*/  FMUL R21, R35, R18.reuse ;  /* 0x0000001223157220 */ /* 0x083fe20000400000 */
[----:B------:R-:W-:Y:S01]  /*2f10*/  FMUL R16, R19, R18 ;  /* 0x0000001213107220 */ /* 0x000fe20000400000 */
[----:B------:R-:W-:Y:S01]  /*2f20*/  BSSY B0, `(.L_x_31837) ;  /* 0x000000e000007945 */ /* 0x000fe20003800000 */
[----:B------:R-:W-:Y:S01]  /*2f30*/  LOP3.LUT R20, R4, 0xffff, RZ, 0xc0, !PT ;  /* 0x0000ffff04147812 */ /* 0x000fe200078ec0ff */
[----:B------:R-:W-:Y:S01]  /*2f40*/  IMAD.U32 R55, R55, 0x10000, RZ ;  /* 0x0001000037377824 */ /* 0x000fe200078e00ff */
        /* <DEDUP_REMOVED lines=11> */
.L_x_31838:
[----:B------:R-:W-:Y:S05]  /*3000*/  BSYNC B0 ;  /* 0x0000000000007941 */ /* 0x000fea0003800000 */
.L_x_31837:
[----:B------:R-:W1:Y:S01]  /*3010*/  S2UR UR5, SR_CgaCtaId ;  /* 0x00000000000579c3 */ /* 0x000e620000008800 */
[----:B------:R-:W-:Y:S01]  /*3020*/  FMNMX R34, R34, |R61|, !PT ;  /* 0x4000003d22227209 */ /* 0x000fe20007800000 */
[----:B------:R-:W-:Y:S01]  /*3030*/  IMAD.SHL.U32 R2, R6, 0x20, RZ ;  /* 0x0000002006027824 */ /* 0x000fe200078e00ff */
[----:B------:R-:W-:Y:S01]  /*3040*/  LOP3.LUT R36, R36, 0xff, RZ, 0xc0, !PT ;  /* 0x000000ff24247812 */ /* 0x000fe200078ec0ff */
[----:B------:R-:W-:Y:S01]  /*3050*/  UMOV UR4, 0x400 ;  /* 0x0000040000047882 */ /* 0x000fe20000000000 */
[----:B------:R-:W-:Y:S01]  /*3060*/  LOP3.LUT R9, R38, 0xffff, RZ, 0xc0, !PT ;  /* 0x0000ffff26097812 */ /* 0x000fe200078ec0ff */
[----:B------:R-:W-:Y:S01]  /*3070*/  IMAD.U32 R24, R24, 0x10000, RZ ;  /* 0x0001000018187824 */ /* 0x000fe200078e00ff */
[----:B------:R-:W-:Y:S01]  /*3080*/  LOP3.LUT R37, R37, 0xff, RZ, 0xc0, !PT ;  /* 0x000000ff25257812 */ /* 0x000fe200078ec0ff */
[----:B------:R-:W-:Y:S01]  /*3090*/  UIADD3 UR4, UR4, 0x20, URZ ;  /* 0x0000002004047890 */ /* 0x000fe2000fffe03f */
[----:B------:R-:W-:Y:S01]  /*30a0*/  LOP3.LUT R42, R42, 0xffff, RZ, 0xc0, !PT ;  /* 0x0000ffff2a2a7812 */ /* 0x000fe200078ec0ff */
[----:B------:R-:W-:Y:S01]  /*30b0*/  IMAD.U32 R25, R25, 0x10000, RZ ;  /* 0x0001000019197824 */ /* 0x000fe200078e00ff */
[----:B------:R-:W-:Y:S01]  /*30c0*/  FMNMX R34, |R59|, R34, !PT ;  /* 0x000000223b227209 */ /* 0x000fe20007800200 */
[----:B0-----:R-:W-:Y:S01]  /*30d0*/  IMAD R17, R31, 0x1000000, R40 ;  /* 0x010000001f117824 */ /* 0x001fe200078e0228 */
        /* <DEDUP_REMOVED lines=13> */
[C---:B------:R-:W-:Y:S01]  /*31b0*/  IMAD R10, R2.reuse, 0x21, R27 ;  /* 0x00000021020a7824 */ /* 0x040fe200078e021b */
[----:B------:R-:W-:Y:S01]  /*31c0*/  LOP3.LUT R24, R9, 0xff0000, R24, 0xf8, !PT ;  /* 0x00ff000009187812 */ /* 0x000fe200078ef818 */
[----:B------:R-:W-:Y:S01]  /*31d0*/  IMAD R9, R2, 0x21, R23 ;  /* 0x0000002102097824 */ /* 0x000fe200078e0217 */
[----:B------:R-:W-:Y:S01]  /*31e0*/  LOP3.LUT R20, R6, 0xff0000, R25, 0xf8, !PT ;  /* 0x00ff000006147812 */ /* 0x000fe200078ef819 */
[----:B------:R-:W-:Y:S01]  /*31f0*/  IMAD R6, R2, 0x21, R45 ;  /* 0x0000002102067824 */ /* 0x000fe200078e022d */
[----:B------:R-:W-:Y:S01]  /*3200*/  LEA R0, R0, UR4, 0x2 ;  /* 0x0000000400007c11 */ /* 0x000fe2000f8e10ff */
[----:B------:R-:W-:Y:S01]  /*3210*/  USHF.L.U32 UR5, UR9, 0x1, URZ ;  /* 0x0000000109057899 */ /* 0x000fe2000800063f */
[----:B------:R-:W-:-:S02]  /*3220*/  LEA R9, R9, UR4, 0x2 ;  /* 0x0000000409097c11 */ /* 0x000fc4000f8e10ff */
[----:B------:R-:W-:Y:S01]  /*3230*/  LEA R6, R6, UR4, 0x2 ;  /* 0x0000000406067c11 */ /* 0x000fe2000f8e10ff */
[----:B------:R-:W-:Y:S01]  /*3240*/  STS [R0], R47 ;  /* 0x0000002f00007388 */ /* 0x000fe20000000800 */
[----:B------:R-:W-:Y:S02]  /*3250*/  LOP3.LUT R21, R21, 0xffff, RZ, 0xc0, !PT ;  /* 0x0000ffff15157812 */ /* 0x000fe400078ec0ff */
[----:B------:R-:W-:Y:S01]  /*3260*/  FMNMX R16, |R51|, R16, !PT ;  /* 0x0000001033107209 */ /* 0x000fe20007800200 */
[----:B------:R-:W-:Y:S01]  /*3270*/  STS [R9], R48 ;  /* 0x0000003009007388 */ /* 0x000fe20000000800 */
[----:B------:R-:W-:Y:S01]  /*3280*/  LOP3.LUT R22, R22, 0xffff, RZ, 0xc0, !PT ;  /* 0x0000ffff16167812 */ /* 0x000fe200078ec0ff */
[----:B------:R-:W-:Y:S01]  /*3290*/  IMAD R21, R21, 0x1000000, R24 ;  /* 0x0100000015157824 */ /* 0x000fe200078e0218 */
[----:B------:R-:W-:Y:S01]  /*32a0*/  LOP3.LUT R27, R4, 0xffff, RZ, 0xc0, !PT ;  /* 0x0000ffff041b7812 */ /* 0x000fe200078ec0ff */
[----:B------:R0:W-:Y:S01]  /*32b0*/  STS [R6], R17 ;  /* 0x0000001106007388 */ /* 0x0001e20000000800 */
[----:B------:R-:W-:Y:S01]  /*32c0*/  LEA R10, R10, UR4, 0x2 ;  /* 0x000000040a0a7c11 */ /* 0x000fe2000f8e10ff */
[----:B------:R-:W-:Y:S01]  /*32d0*/  IMAD R13, R22, 0x1000000, R3 ;  /* 0x01000000160d7824 */ /* 0x000fe200078e0203 */
[----:B------:R-:W-:Y:S01]  /*32e0*/  FMNMX R4, |R53|, R16, !PT ;  /* 0x0000001035047209 */ /* 0x000fe20007800200 */
[----:B------:R-:W-:Y:S01]  /*32f0*/  IMAD R27, R27, 0x1000000, R20 ;  /* 0x010000001b1b7824 */ /* 0x000fe200078e0214 */
[----:B------:R-:W-:Y:S01]  /*3300*/  LEA R3, P0, R7, UR12, 0x5 ;  /* 0x0000000c07037c11 */ /* 0x000fe2000f8028ff */
[----:B------:R1:W-:Y:S01]  /*3310*/  STS [R10], R21 ;  /* 0x000000150a007388 */ /* 0x0003e20000000800 */
[----:B------:R-:W-:-:S02]  /*3320*/  LOP3.LUT R39, R39, 0xffff, RZ, 0xc0, !PT ;  /* 0x0000ffff27277812 */ /* 0x000fc400078ec0ff */
[----:B------:R-:W-:Y:S02]  /*3330*/  FMNMX R4, |R35|, R4, !PT ;  /* 0x0000000423047209 */ /* 0x000fe40007800200 */
[----:B0-----:R-:W-:Y:S01]  /*3340*/  SEL R17, R26, 0xffffffdf, P2 ;  /* 0xffffffdf1a117807 */ /* 0x001fe20001000000 */
[----:B------:R-:W-:Y:S01]  /*3350*/  IMAD R14, R39, 0x1000000, R14 ;  /* 0x01000000270e7824 */ /* 0x000fe200078e020e */
[----:B------:R-:W-:Y:S02]  /*3360*/  SHF.R.U32.HI R16, RZ, 0x2, R5 ;  /* 0x00000002ff107819 */ /* 0x000fe40000011605 */
[----:B------:R-:W-:Y:S02]  /*3370*/  LOP3.LUT R17, RZ, R17, RZ, 0x33, !PT ;  /* 0x00000011ff117212 */ /* 0x000fe400078e33ff */
[----:B------:R-:W-:Y:S02]  /*3380*/  LEA.HI.X R28, R7, UR13, R28, 0x5, P0 ;  /* 0x0000000d071c7c11 */ /* 0x000fe400080f2c1c */
[----:B------:R-:W-:Y:S01]  /*3390*/  FMNMX R19, |R19|, R4, !PT ;  /* 0x0000000413137209 */ /* 0x000fe20007800200 */
[----:B------:R-:W-:Y:S01]  /*33a0*/  IMAD.IADD R4, R17, 0x1, -R12 ;  /* 0x0000000111047824 */ /* 0x000fe200078e0a0c */
        /* <DEDUP_REMOVED lines=20> */
.L_x_31843:
        /* <DEDUP_REMOVED lines=12> */
[----:B------:R-:W-:Y:S01]  /*35b0*/  ISETP.GE.U32.AND P5, PT, R24, R15, PT ;  /* 0x0000000f1800720c */ /* 0x000fe20003fa6070 */
[----:B------:R-:W-:Y:S02]  /*35c0*/  IMAD.IADD R35, R12, 0x1, R33 ;  /* 0x000000010c237824 */ /* 0x000fe400078e0221 */
        /* <DEDUP_REMOVED lines=34> */
[----:B------:R-:W-:-:S04]  /*37f0*/  VIADD R30, R36, 0x1f ;  /* 0x0000001f241e7836 */ /* 0x000fc80000000000 */
[----:B----4-:R0:W-:Y:S02]  /*3800*/  @!P4 STG.E desc[UR6][R24.64], R43 ;  /* 0x0000002b1800c986 */ /* 0x0101e4000c101906 */
[----:B------:R-:W-:Y:S05]  /*3810*/  @P2 BRA `(.L_x_31843) ;  /* 0xfffffffc00342947 */ /* 0x000fea000383ffff */
.L_x_31842:
[----:B------:R-:W-:Y:S05]  /*3820*/  BSYNC B1 ;  /* 0x0000000000017941 */ /* 0x000fea0003800000 */
.L_x_31841:
        /* <DEDUP_REMOVED lines=15> */
.L_x_31845:
[----:B------:R-:W-:Y:S05]  /*3920*/  BSYNC B1 ;  /* 0x0000000000017941 */ /* 0x000fea0003800000 */
.L_x_31844:
        /* <DEDUP_REMOVED lines=25> */
.L_x_31840:
[----:B------:R-:W-:Y:S05]  /*3ac0*/  BSYNC B0 ;  /* 0x0000000000007941 */ /* 0x000fea0003800000 */
.L_x_31839:
        /* <DEDUP_REMOVED lines=25> */
[----:B0-----:R-:W-:Y:S02]  /*3c60*/  IMAD.MOV.U32 R25, RZ, RZ, RZ ;  /* 0x000000ffff197224 */ /* 0x001fe400078e00ff */
[----:B------:R-:W-:-:S07]  /*3c70*/  IMAD.MOV.U32 R13, RZ, RZ, R12 ;  /* 0x000000ffff0d7224 */ /* 0x000fce00078e000c */
.L_x_31851:
[C---:B------:R-:W-:Y:S01]  /*3c80*/  VIADD R0, R11.reuse, 0xffffffff ;  /* 0xffffffff0b007836 */ /* 0x040fe20000000000 */
[C---:B0-----:R-:W-:Y:S01]  /*3c90*/  LOP3.LUT R7, R11.reuse, 0x1f, RZ, 0xc0, !PT ;  /* 0x0000001f0b077812 */ /* 0x041fe200078ec0ff */
        /* <DEDUP_REMOVED lines=11> */
[----:B------:R-:W-:Y:S01]  /*3d50*/  IADD3 R11, P5, R10, UR5, RZ ;  /* 0x000000050a0b7c10 */ /* 0x000fe2000ffbe0ff */
[----:B------:R-:W0:Y:S01]  /*3d60*/  @!P3 LDS R27, [R13] ;  /* 0x000000000d1bb984 */ /* 0x000e220000000800 */
[----:B------:R-:W-:Y:S02]  /*3d70*/  ISETP.GE.U32.AND P0, PT, R26, R15, PT ;  /* 0x0000000f1a00720c */ /* 0x000fe40003f06070 */
[----:B------:R-:W-:Y:S01]  /*3d80*/  @!P3 IADD3 R7, P4, R7, R10, RZ ;  /* 0x0000000a0707b210 */ /* 0x000fe20007f9e0ff */
[----:B------:R-:W1:Y:S04]  /*3d90*/  @!P2 LDS R29, [R13+0x4] ;  /* 0x000004000d1da984 */ /* 0x000e680000000800 */
[----:B------:R-:W2:Y:S01]  /*3da0*/  @!P1 LDS R31, [R13+0x8] ;  /* 0x000008000d1f9984 */ /* 0x000ea20000000800 */
[----:B------:R-:W-:Y:S01]  /*3db0*/  @!P3 IMAD.X R10, RZ, RZ, R14, P4 ;  /* 0x000000ffff0ab224 */ /* 0x000fe200020e060e */
[----:B------:R-:W-:-:S02]  /*3dc0*/  @!P3 LEA R6, P4, R7, R3, 0x2 ;  /* 0x000000030706b211 */ /* 0x000fc400078810ff */
[----:B------:R-:W-:Y:S02]  /*3dd0*/  IADD3.X R14, R14, UR8, RZ, P5, !PT ;  /* 0x000000080e0e7c10 */ /* 0x000fe4000affe4ff */
[----:B------:R3:W4:Y:S01]  /*3de0*/  @!P0 LDS R33, [R13+0xc] ;  /* 0x00000c000d218984 */ /* 0x0007220000000800 */
[----:B------:R-:W-:Y:S02]  /*3df0*/  @!P2 IADD3 R0, P5, R16, R11, RZ ;  /* 0x0000000b1000a210 */ /* 0x000fe40007fbe0ff */
[----:B------:R-:W-:Y:S02]  /*3e00*/  @!P3 LEA.HI.X R7, R7, R28, R10, 0x2, P4 ;  /* 0x0000001c0707b211 */ /* 0x000fe400020f140a */
[----:B------:R-:W-:Y:S01]  /*3e10*/  IADD3 R10, P6, R11, UR5, RZ ;  /* 0x000000050b0a7c10 */ /* 0x000fe2000ffde0ff */
[----:B------:R-:W-:Y:S01]  /*3e20*/  @!P2 IMAD.X R11, RZ, RZ, R14, P5 ;  /* 0x000000ffff0ba224 */ /* 0x000fe200028e060e */
[----:B------:R-:W-:Y:S02]  /*3e30*/  @!P2 LEA R16, P4, R0, R3, 0x2 ;  /* 0x000000030010a211 */ /* 0x000fe400078810ff */
[----:B---3--:R-:W-:-:S02]  /*3e40*/  IADD3.X R13, R14, UR8, RZ, P6, !PT ;  /* 0x000000080e0d7c10 */ /* 0x008fc4000b7fe4ff */
        /* <DEDUP_REMOVED lines=10> */
[----:B------:R-:W-:-:S03]  /*3ef0*/  @!P0 LEA R22, P5, R0, R3, 0x2 ;  /* 0x0000000300168211 */ /* 0x000fc600078a10ff */
[----:B-1----:R0:W-:Y:S01]  /*3f00*/  @!P2 STG.E desc[UR6][R16.64], R29 ;  /* 0x0000001d1000a986 */ /* 0x0021e2000c101906 */
[----:B------:R-:W-:Y:S01]  /*3f10*/  @!P0 LEA.HI.X R23, R0, R28, R11, 0x2, P5 ;  /* 0x0000001c00178211 */ /* 0x000fe200028f140b */
[----:B------:R-:W-:Y:S02]  /*3f20*/  IMAD.MOV.U32 R0, RZ, RZ, R25 ;  /* 0x000000ffff007224 */ /* 0x000fe400078e0019 */
[----:B--2---:R0:W-:Y:S01]  /*3f30*/  @!P1 STG.E desc[UR6][R20.64], R31 ;  /* 0x0000001f14009986 */ /* 0x0041e2000c101906 */
[----:B------:R-:W-:Y:S01]  /*3f40*/  ISETP.NE.AND P1, PT, R4, RZ, PT ;  /* 0x000000ff0400720c */ /* 0x000fe20003f25270 */
[----:B------:R-:W-:Y:S02]  /*3f50*/  VIADD R25, R25, 0x4 ;  /* 0x0000000419197836 */ /* 0x000fe40000000000 */
[----:B------:R-:W-:Y:S01]  /*3f60*/  VIADD R11, R26, 0x1f ;  /* 0x0000001f1a0b7836 */ /* 0x000fe20000000000 */
[----:B----4-:R0:W-:Y:S01]  /*3f70*/  @!P0 STG.E desc[UR6][R22.64], R33 ;  /* 0x0000002116008986 */ /* 0x0101e2000c101906 */
[----:B------:R-:W-:Y:S01]  /*3f80*/  IADD3 R10, P0, R14, UR5, RZ ;  /* 0x000000050e0a7c10 */ /* 0x000fe2000ff1e0ff */
[----:B------:R-:W-:-:S03]  /*3f90*/  IMAD.IADD R13, R12, 0x1, R25 ;  /* 0x000000010c0d7824 */ /* 0x000fc600078e0219 */
[----:B------:R-:W-:-:S04]  /*3fa0*/  IADD3.X R14, R24, UR8, RZ, P0, !PT ;  /* 0x00000008180e7c10 */ /* 0x000fc800087fe4ff */
[----:B------:R-:W-:Y:S05]  /*3fb0*/  @P1 BRA `(.L_x_31851) ;  /* 0xfffffffc00301947 */ /* 0x000fea000383ffff */
[----:B------:R-:W-:Y:S05]  /*3fc0*/  BSYNC B2 ;  /* 0x0000000000027941 */ /* 0x000fea0003800000 */
.L_x_31850:
[----:B0-----:R-:W-:-:S07]  /*3fd0*/  VIADD R7, R0, 0x5 ;  /* 0x0000000500077836 */ /* 0x001fce0000000000 */
.L_x_31849:
[----:B------:R-:W-:Y:S05]  /*3fe0*/  BSYNC B1 ;  /* 0x0000000000017941 */ /* 0x000fea0003800000 */
.L_x_31848:
[----:B------:R-:W-:-:S13]  /*3ff0*/  ISETP.NE.AND P0, PT, R9, RZ, PT ;  /* 0x000000ff0900720c */ /* 0x000fda0003f05270 */
[----:B------:R-:W-:Y:S05]  /*4000*/  @!P0 BRA `(.L_x_31847) ;  /* 0x0000000000a08947 */ /* 0x000fea0003800000 */
[----:B------:R-:W-:Y:S01]  /*4010*/  LOP3.LUT R0, R11, 0x1f, RZ, 0xc0, !PT ;  /* 0x0000001f0b007812 */ /* 0x000fe200078ec0ff */
        /* <DEDUP_REMOVED lines=14> */
.L_x_31853:
[----:B------:R-:W-:Y:S05]  /*4100*/  BSYNC B1 ;  /* 0x0000000000017941 */ /* 0x000fea0003800000 */
.L_x_31852:
        /* <DEDUP_REMOVED lines=24> */
.L_x_31847:
[----:B------:R-:W-:Y:S05]  /*4290*/  BSYNC B0 ;  /* 0x0000000000007941 */ /* 0x000fea0003800000 */
.L_x_31846:
        /* <DEDUP_REMOVED lines=9> */
[----:B------:R-:W2:Y:S01]  /*4330*/  SHFL.DOWN PT, R3, R0, 0x8, 0x1f ;  /* 0x09001f0000037f89 */ /* 0x000ea200000e0000 */
[----:B---3--:R-:W-:-:S13]  /*4340*/  LOP3.LUT P0, RZ, R5, 0x1f, RZ, 0xc0, !PT ;  /* 0x0000001f05ff7812 */ /* 0x008fda000780c0ff */
        /* <DEDUP_REMOVED lines=32> */
.L_x_31864:
[----:B--2---:R-:W-:-:S07]  /*4550*/  FMNMX R9, R2, R9, !PT ;  /* 0x0000000902097209 */ /* 0x004fce0007800000 */
.L_x_31856:
[----:B------:R-:W-:Y:S05]  /*4560*/  BSYNC B0 ;  /* 0x0000000000007941 */ /* 0x000fea0003800000 */
.L_x_31855:
[----:B------:R-:W-:Y:S01]  /*4570*/  ISETP.NE.AND P0, PT, R5, RZ, PT ;  /* 0x000000ff0500720c */ /* 0x000fe20003f05270 */
[----:B------:R-:W-:-:S12]  /*4580*/  BSSY B0, `(.L_x_31854) ;  /* 0x0000004000007945 */ /* 0x000fd80003800000 */
[----:B------:R-:W-:Y:S05]  /*4590*/  @P0 BRA `(.L_x_31858) ;  /* 0x0000000000080947 */ /* 0x000fea0003800000 */
[----:B0-----:R-:W0:Y:S02]  /*45a0*/  LDC.64 R2, c[0x0][0x238] ;  /* 0x00008e00ff027b82 */ /* 0x001e240000000a00 */
[----:B0-----:R2:W-:Y:S02]  /*45b0*/  REDG.E.MAX.S32.STRONG.GPU desc[UR6][R2.64], R9 ;  /* 0x000000090200798e */ /* 0x0015e4000d10e386 */
.L_x_31858:
[----:B------:R-:W-:Y:S05]  /*45c0*/  BSYNC B0 ;  /* 0x0000000000007941 */ /* 0x000fea0003800000 */
.L_x_31854:
        /* <DEDUP_REMOVED lines=10> */
[----:B0-----:R-:W-:-:S07]  /*4670*/  MOV R6, 0x4690 ;  /* 0x0000469000067802 */ /* 0x001fce0000000f00 */
[----:B-1----:R-:W-:Y:S05]  /*4680*/  CALL.REL.NOINC `($__internal_701_$__cuda_sm20_rcp_rn_f32_slowpath) ;  /* 0x0000000400887944 */ /* 0x002fea0003c00000 */
[----:B------:R-:W-:Y:S01]  /*4690*/  IMAD.MOV.U32 R5, RZ, RZ, R0 ;  /* 0x000000ffff057224 */ /* 0x000fe200078e0000 */
[----:B------:R-:W-:Y:S06]  /*46a0*/  BRA `(.L_x_31860) ;  /* 0x0000000000107947 */ /* 0x000fec0003800000 */
.L_x_31859:
[----:B------:R-:W2:Y:S02]  /*46b0*/  MUFU.RCP R5, R18 ;  /* 0x0000001200057308 */ /* 0x000ea40000001000 */
[----:B--2---:R-:W-:-:S04]  /*46c0*/  FFMA R0, R5, R18, -1 ;  /* 0xbf80000005007423 */ /* 0x004fc80000000012 */
[----:B------:R-:W-:-:S04]  /*46d0*/  FADD.FTZ R0, -R0, -RZ ;  /* 0x800000ff00007221 */ /* 0x000fc80000010100 */
[----:B------:R-:W-:-:S07]  /*46e0*/  FFMA R5, R5, R0, R5 ;  /* 0x0000000005057223 */ /* 0x000fce0000000005 */
.L_x_31860:
[----:B0-----:R-:W0:Y:S02]  /*46f0*/  LDC.64 R2, c[0x0][0x240] ;  /* 0x00009000ff027b82 */ /* 0x001e240000000a00 */
[----:B0-----:R-:W-:Y:S01]  /*4700*/  STG.E desc[UR6][R2.64], R5 ;  /* 0x0000000502007986 */ /* 0x001fe2000c101906 */
[----:B------:R-:W-:Y:S05]  /*4710*/  EXIT ;  /* 0x000000000000794d */ /* 0x000fea0003800000 */
.L_x_31857:
[----:B------:R-:W-:Y:S02]  /*4720*/  IMAD.MOV.U32 R7, RZ, RZ, 0x4 ;  /* 0x00000004ff077424 */ /* 0x000fe400078e00ff */
[----:B------:R-:W-:Y:S02]  /*4730*/  IMAD.MOV.U32 R11, RZ, RZ, 0x1f ;  /* 0x0000001fff0b7424 */ /* 0x000fe400078e00ff */
[----:B------:R-:W-:-:S07]  /*4740*/  IMAD.MOV.U32 R4, RZ, RZ, -0x1 ;  /* 0xffffffffff047424 */ /* 0x000fce00078e00ff */
[----:B012---:R-:W-:Y:S05]  /*4750*/  WARPSYNC.COLLECTIVE R4, `(.L_x_31861) ;  /* 0x0000000004087348 */ /* 0x007fea0003c00000 */
[----:B--2---:R2:W3:Y:S02]  /*4760*/  SHFL.DOWN P0, R9, R0, R7, R11 ;  /* 0x0800000700097389 */ /* 0x0044e4000000000b */
[----:B0123--:R-:W-:Y:S01]  /*4770*/  ENDCOLLECTIVE ;  /* 0x000000000000791b */ /* 0x00ffe20003800000 */
.L_x_31861:
[----:B------:R-:W-:Y:S02]  /*4780*/  IMAD.MOV.U32 R7, RZ, RZ, 0x2 ;  /* 0x00000002ff077424 */ /* 0x000fe400078e00ff */
[----:B------:R-:W-:-:S05]  /*4790*/  IMAD.MOV.U32 R3, RZ, RZ, R9 ;  /* 0x000000ffff037224 */ /* 0x000fca00078e0009 */
[----:B------:R-:W-:-:S05]  /*47a0*/  FMNMX R3, R3, R0, !PT ;  /* 0x0000000003037209 */ /* 0x000fca0007800000 */
[----:B------:R-:W-:-:S07]  /*47b0*/  IMAD.MOV.U32 R0, RZ, RZ, R3 ;  /* 0x000000ffff007224 */ /* 0x000fce00078e0003 */
[----:B------:R-:W-:Y:S05]  /*47c0*/  WARPSYNC.COLLECTIVE R4, `(.L_x_31862) ;  /* 0x0000000004087348 */ /* 0x000fea0003c00000 */
[----:B------:R0:W1:Y:S02]  /*47d0*/  SHFL.DOWN P0, R9, R0, R7, R11 ;  /* 0x0800000700097389 */ /* 0x000064000000000b */
[----:B01----:R-:W-:Y:S01]  /*47e0*/  ENDCOLLECTIVE ;  /* 0x000000000000791b */ /* 0x003fe20003800000 */
.L_x_31862:
[----:B------:R-:W-:Y:S02]  /*47f0*/  IMAD.MOV.U32 R7, RZ, RZ, 0x1 ;  /* 0x00000001ff077424 */ /* 0x000fe400078e00ff */
[----:B------:R-:W-:-:S05]  /*4800*/  IMAD.MOV.U32 R2, RZ, RZ, R9 ;  /* 0x000000ffff027224 */ /* 0x000fca00078e0009 */
[----:B------:R-:W-:-:S05]  /*4810*/  FMNMX R2, R3, R2, !PT ;  /* 0x0000000203027209 */ /* 0x000fca0007800000 */
[----:B------:R-:W-:-:S07]  /*4820*/  IMAD.MOV.U32 R0, RZ, RZ, R2 ;  /* 0x000000ffff007224 */ /* 0x000fce00078e0002 */
[----:B------:R-:W-:Y:S05]  /*4830*/  WARPSYNC.COLLECTIVE R4, `(.L_x_31863) ;  /* 0x0000000004087348 */ /* 0x000fea0003c00000 */
[----:B------:R0:W1:Y:S02]  /*4840*/  SHFL.DOWN P0, R9, R0, R7, R11 ;  /* 0x0800000700097389 */ /* 0x000064000000000b */
[----:B01----:R-:W-:Y:S01]  /*4850*/  ENDCOLLECTIVE ;  /* 0x000000000000791b */ /* 0x003fe20003800000 */
.L_x_31863:
[----:B------:R-:W-:Y:S05]  /*4860*/  BRA `(.L_x_31864) ;  /* 0xfffffffc00387947 */ /* 0x000fea000383ffff */
        .weak           $__internal_700_$__cuda_sm20_div_u64
        .type           $__internal_700_$__cuda_sm20_div_u64,@function
        .size           $__internal_700_$__cuda_sm20_div_u64,($__internal_701_$__cuda_sm20_rcp_rn_f32_slowpath - $__internal_700_$__cuda_sm20_div_u64)
$__internal_700_$__cuda_sm20_div_u64:
        /* <DEDUP_REMOVED lines=67> */
[----:B------:R-:W-:Y:S06]  /*4ca0*/  RET.REL.NODEC R8 `(_ZN18transformer_engine6detail38cast_transpose_fused_kernel_notalignedILb0ELb1ELb0EfNS_16CTDBiasDActParamI6__halfS3_13__nv_fp8_e4m3fEELi2ELi4ENS_5EmptyEXadL_ZNS_5dreluIffEET_T0_RKS6_EEEEvT3_mmm) ;  /* 0xffffffb008d47950 */ /* 0x000fec0003c3ffff */
        .weak           $__internal_701_$__cuda_sm20_rcp_rn_f32_slowpath
        .type           $__internal_701_$__cuda_sm20_rcp_rn_f32_slowpath,@function
        .size           $__internal_701_$__cuda_sm20_rcp_rn_f32_slowpath,(.L_x_35186 - $__internal_701_$__cuda_sm20_rcp_rn_f32_slowpath)
$__internal_701_$__cuda_sm20_rcp_rn_f32_slowpath:
        /* <DEDUP_REMOVED lines=15> */
.L_x_31865:
        /* <DEDUP_REMOVED lines=33> */
.L_x_31867:
[----:B------:R0:W1:Y:S02]  /*4fb0*/  MUFU.RCP R0, R18 ;  /* 0x0000001200007308 */ /* 0x0000640000001000 */
.L_x_31866:
[----:B------:R-:W-:Y:S02]  /*4fc0*/  IMAD.MOV.U32 R2, RZ, RZ, R6 ;  /* 0x000000ffff027224 */ /* 0x000fe400078e0006 */
[----:B------:R-:W-:-:S04]  /*4fd0*/  IMAD.MOV.U32 R3, RZ, RZ, 0x0 ;  /* 0x00000000ff037424 */ /* 0x000fc800078e00ff */
[----:B0123--:R-:W-:Y:S05]  /*4fe0*/  RET.REL.NODEC R2 `(_ZN18transformer_engine6detail38cast_transpose_fused_kernel_notalignedILb0ELb1ELb0EfNS_16CTDBiasDActParamI6__halfS3_13__nv_fp8_e4m3fEELi2ELi4ENS_5EmptyEXadL_ZNS_5dreluIffEET_T0_RKS6_EEEEvT3_mmm) ;  /* 0xffffffb002047950 */ /* 0x00ffea0003c3ffff */
.L_x_31868:
        /* <DEDUP_REMOVED lines=9> */
.L_x_35186:


//--------------------- .text._ZN18transformer_engine6detail38cast_transpose_fused_kernel_notalignedILb0ELb1ELb0EfNS_16CTDBiasDActParamI6__halfS3_13__nv_fp8_e5m2fEELi2ELi4ENS_5EmptyEXadL_ZNS_5dreluIffEET_T0_RKS6_EEEEvT3_mmm --------------------------
	.section	.text._ZN18transformer_engine6detail38cast_transpose_fused_kernel_notalignedILb0ELb1ELb0EfNS_16CTDBiasDActParamI6__halfS3_13__nv_fp8_e5m2fEELi2ELi4ENS_5EmptyEXadL_ZNS_5dreluIffEET_T0_RKS6_EEEEvT3_mmm,"ax",@progbits
	.align	128
        .global         _ZN18transformer_engine6detail38cast_transpose_fused_kernel_notalignedILb0ELb1ELb0EfNS_16CTDBiasDActParamI6__halfS3_13__nv_fp8_e5m2fEELi2ELi4ENS_5EmptyEXadL_ZNS_5dreluIffEET_T0_RKS6_EEEEvT3_mmm
        .type           _ZN18transformer_engine6detail38cast_transpose_fused_kernel_notalignedILb0ELb1ELb0EfNS_16CTDBiasDActParamI6__halfS3_13__nv_fp8_e5m2fEELi2ELi4ENS_5EmptyEXadL_ZNS_5dreluIffEET_T0_RKS6_EEEEvT3_mmm,@function
        .size           _ZN18transformer_engine6detail38cast_transpose_fused_kernel_notalignedILb0ELb1ELb0EfNS_16CTDBiasDActParamI6__halfS3_13__nv_fp8_e5m2fEELi2ELi4ENS_5EmptyEXadL_ZNS_5dreluIffEET_T0_RKS6_EEEEvT3_mmm,(.L_x_35188 - _ZN18transformer_engine6detail38cast_transpose_fused_kernel_notalignedILb0ELb1ELb0EfNS_16CTDBiasDActParamI6__halfS3_13__nv_fp8_e5m2fEELi2ELi4ENS_5EmptyEXadL_ZNS_5dreluIffEET_T0_RKS6_EEEEvT3_mmm)
        .other          _ZN18transformer_engine6detail38cast_transpose_fused_kernel_notalignedILb0ELb1ELb0EfNS_16CTDBiasDActParamI6__halfS3_13__nv_fp8_e5m2fEELi2ELi4ENS_5EmptyEXadL_ZNS_5dreluIffEET_T0_RKS6_EEEEvT3_mmm,@"STO_CUDA_ENTRY STV_DEFAULT"
_ZN18transformer_engine6detail38cast_transpose_fused_kernel_notalignedILb0ELb1ELb0EfNS_16CTDBiasDActParamI6__halfS3_13__nv_fp8_e5m2fEELi2ELi4ENS_5EmptyEXadL_ZNS_5dreluIffEET_T0_RKS6_EEEEvT3_mmm:
.text._ZN18transformer_engine6detail38cast_transpose_fused_kernel_notalignedILb0ELb1ELb0EfNS_16CTDBiasDActParamI6__halfS3_13__nv_fp8_e5m2fEELi2ELi4ENS_5EmptyEXadL_ZNS_5dreluIffEET_T0_RKS6_EEEEvT3_mmm:
        /* <DEDUP_REMOVED lines=19> */
[----:B------:R-:W-:Y:S05]  /*0130*/  CALL.REL.NOINC `($__internal_702_$__cuda_sm20_div_u64) ;  /* 0x0000004400cc7944 */ /* 0x000fea0003c00000 */
        /* <DEDUP_REMOVED lines=8> */
.L_x_31869:
        /* <DEDUP_REMOVED lines=22> */
.L_x_31870:
        /* <DEDUP_REMOVED lines=197> */
[----:B------:R-:W-:Y:S02]  /*0f70*/  F2FP.SATFINITE.E5M2.F32.PACK_AB_MERGE_C R55, RZ, R55, RZ ;  /* 0x00000037ff37723e */ /* 0x000fe400048060ff */
[----:B------:R-:W-:Y:S01]  /*0f80*/  F2FP.SATFINITE.E5M2.F32.PACK_AB_MERGE_C R50, RZ, R50, RZ ;  /* 0x00000032ff32723e */ /* 0x000fe200048060ff */
        /* <DEDUP_REMOVED lines=8> */
[----:B------:R-:W-:Y:S02]  /*1010*/  F2FP.SATFINITE.E5M2.F32.PACK_AB_MERGE_C R51, RZ, R51, RZ ;  /* 0x00000033ff33723e */ /* 0x000fe400048060ff */
[----:B------:R-:W-:Y:S01]  /*1020*/  F2FP.SATFINITE.E5M2.F32.PACK_AB_MERGE_C R46, RZ, R46, RZ ;  /* 0x0000002eff2e723e */ /* 0x000fe200048060ff */
        /* <DEDUP_REMOVED lines=48> */
[----:B------:R-:W-:Y:S01]  /*1330*/  F2FP.SATFINITE.E5M2.F32.PACK_AB_MERGE_C R46, RZ, R59, RZ ;  /* 0x0000003bff2e723e */ /* 0x000fe200048060ff */
        /* <DEDUP_REMOVED lines=9> */
[----:B------:R-:W-:Y:S02]  /*13d0*/  F2FP.SATFINITE.E5M2.F32.PACK_AB_MERGE_C R60, RZ, R60, RZ ;  /* 0x0000003cff3c723e */ /* 0x000fe400048060ff */
[----:B------:R-:W-:Y:S02]  /*13e0*/  LOP3.LUT R47, R54, 0xff0000, R49, 0xf8, !PT ;  /* 0x00ff0000362f7812 */ /* 0x000fe400078ef831 */
[----:B------:R-:W-:Y:S02]  /*13f0*/  F2FP.SATFINITE.E5M2.F32.PACK_AB_MERGE_C R51, RZ, R50, RZ ;  /* 0x00000032ff33723e */ /* 0x000fe400048060ff */
        /* <DEDUP_REMOVED lines=20> */
.L_x_31872:
[----:B------:R-:W-:Y:S05]  /*1540*/  BSYNC B0 ;  /* 0x0000000000007941 */ /* 0x000fea0003800000 */
.L_x_31871:
[----:B------:R-:W-:Y:S01]  /*1550*/  BSSY B0, `(.L_x_31873) ;  /* 0x000000c000007945 */ /* 0x000fe20003800000 */
[----:B------:R-:W-:Y:S01]  /*1560*/  @!P1 IMAD.MOV.U32 R46, RZ, RZ, RZ ;  /* 0x000000ffff2e9224 */ /* 0x000fe200078e00ff */
[----:B------:R-:W-:Y:S01]  /*1570*/  F2FP.SATFINITE.E5M2.F32.PACK_AB_MERGE_C R35, RZ, R35, RZ ;  /* 0x00000023ff23723e */ /* 0x000fe200048060ff */
        /* <DEDUP_REMOVED lines=9> */
.L_x_31874:
[----:B------:R-:W-:Y:S05]  /*1610*/  BSYNC B0 ;  /* 0x0000000000007941 */ /* 0x000fea0003800000 */
.L_x_31873:
        /* <DEDUP_REMOVED lines=49> */
[----:B------:R-:W-:Y:S01]  /*1930*/  F2FP.SATFINITE.E5M2.F32.PACK_AB_MERGE_C R34, RZ, R55, RZ ;  /* 0x00000037ff22723e */ /* 0x000fe200048060ff */
[----:B------:R-:W-:Y:S01]  /*1940*/  FMUL R59, R51, R18 ;  /* 0x00000012333b7220 */ /* 0x000fe20000400000 */
[----:B------:R-:W-:Y:S01]  /*1950*/  FMUL R25, R25, R48 ;  /* 0x0000003019197220 */ /* 0x000fe20000400000 */
[C---:B------:R-:W-:Y:S02]  /*1960*/  @!P2 IADD3 R48, P0, R2.reuse, R9, RZ ;  /* 0x000000090230a210 */ /* 0x040fe40007f1e0ff */
[----:B0-----:R-:W-:Y:S01]  /*1970*/  F2FP.SATFINITE.E5M2.F32.PACK_AB_MERGE_C R57, RZ, R58, RZ ;  /* 0x0000003aff39723e */ /* 0x001fe200048060ff */
[----:B------:R0:W5:Y:S01]  /*1980*/  @P1 LDG.E R20, desc[UR6][R52.64] ;  /* 0x0000000634141981 */ /* 0x000162000c1e1900 */
[----:B------:R-:W-:-:S02]  /*1990*/  @!P2 LEA.HI.X R55, R2, R43, R3, 0x1, P3 ;  /* 0x0000002b0237a211 */ /* 0x000fc400018f0c03 */
[----:B------:R-:W-:Y:S01]  /*19a0*/  @!P2 PRMT R61, R34, 0x7604, R57 ;  /* 0x00007604223da816 */ /* 0x000fe20000000039 */
[--C-:B------:R-:W-:Y:S01]  /*19b0*/  HADD2.F32 R58, -RZ, R37.reuse.H0_H0 ;  /* 0x20000025ff3a7230 */ /* 0x100fe20000004100 */
[----:B------:R-:W-:Y:S01]  /*19c0*/  F2FP.SATFINITE.E5M2.F32.PACK_AB_MERGE_C R59, RZ, R59, RZ ;  /* 0x0000003bff3b723e */ /* 0x000fe200048060ff */
        /* <DEDUP_REMOVED lines=14> */
[----:B------:R-:W-:-:S04]  /*1ab0*/  F2FP.SATFINITE.E5M2.F32.PACK_AB_MERGE_C R54, RZ, R54, RZ ;  /* 0x00000036ff36723e */ /* 0x000fc800048060ff */
        /* <DEDUP_REMOVED lines=30> */
.L_x_31876:
[----:B------:R-:W-:Y:S05]  /*1ca0*/  BSYNC B0 ;  /* 0x0000000000007941 */ /* 0x000fea0003800000 */
.L_x_31875:
        /* <DEDUP_REMOVED lines=9> */
.L_x_31878:
[----:B------:R-:W-:Y:S05]  /*1d40*/  BSYNC B0 ;  /* 0x0000000000007941 */ /* 0x000fea0003800000 */
.L_x_31877:
        /* <DEDUP_REMOVED lines=142> */
[----:B------:R-:W-:Y:S02]  /*2630*/  F2FP.SATFINITE.E5M2.F32.PACK_AB_MERGE_C R42, RZ, R24, RZ ;  /* 0x00000018ff2a723e */ /* 0x000fe400048060ff */
[----:B------:R-:W-:Y:S01]  /*2640*/  F2FP.SATFINITE.E5M2.F32.PACK_AB_MERGE_C R59, RZ, R35, RZ ;  /* 0x00000023ff3b723e */ /* 0x000fe200048060ff */
[----:B------:R-:W-:Y:S01]  /*2650*/  @!P1 IMAD.X R25, R17, 0x1, R10, P4 ;  /* 0x0000000111199824 */ /* 0x000fe200020e060a */
[----:B------:R-:W-:-:S02]  /*2660*/  F2FP.SATFINITE.E5M2.F32.PACK_AB_MERGE_C R44, RZ, R36, RZ ;  /* 0x00000024ff2c723e */ /* 0x000fc400048060ff */
[----:B------:R-:W-:Y:S02]  /*2670*/  F2FP.SATFINITE.E5M2.F32.PACK_AB_MERGE_C R61, RZ, R37, RZ ;  /* 0x00000025ff3d723e */ /* 0x000fe400048060ff */
        /* <DEDUP_REMOVED lines=34> */
[----:B------:R-:W-:Y:S02]  /*28a0*/  F2FP.SATFINITE.E5M2.F32.PACK_AB_MERGE_C R44, RZ, R44, RZ ;  /* 0x0000002cff2c723e */ /* 0x000fe400048060ff */
        /* <DEDUP_REMOVED lines=57> */
.L_x_31880:
[----:B------:R-:W-:Y:S05]  /*2c40*/  BSYNC B0 ;  /* 0x0000000000007941 */ /* 0x000fea0003800000 */
.L_x_31879:
        /* <DEDUP_REMOVED lines=23> */
.L_x_31882:
[----:B------:R-:W-:Y:S05]  /*2dc0*/  BSYNC B0 ;  /* 0x0000000000007941 */ /* 0x000fea0003800000 */
.L_x_31881:
        /* <DEDUP_REMOVED lines=18> */
.L_x_31884:
[----:B------:R-:W-:Y:S05]  /*2ef0*/  BSYNC B0 ;  /* 0x0000000000007941 */ /* 0x000fea0003800000 */
.L_x_31883:
[-C--:B01----:R-:W-:Y:S01]  /*2f00*/  FMUL R21, R35, R18.reuse ;  /* 0x0000001223157220 */ /* 0x083fe20000400000 */
[----:B------:R-:W-:Y:S01]  /*2f10*/  FMUL R16, R19, R18 ;  /* 0x0000001213107220 */ /* 0x000fe20000400000 */
[----:B------:R-:W-:Y:S01]  /*2f20*/  BSSY B0, `(.L_x_31885) ;  /* 0x000000e000007945 */ /* 0x000fe20003800000 */
[----:B------:R-:W-:Y:S01]  /*2f30*/  LOP3.LUT R20, R4, 0xffff, RZ, 0xc0, !PT ;  /* 0x0000ffff04147812 */ /* 0x000fe200078ec0ff */
[----:B------:R-:W-:Y:S01]  /*2f40*/  IMAD.U32 R55, R55, 0x10000, RZ ;  /* 0x0001000037377824 */ /* 0x000fe200078e00ff */
        /* <DEDUP_REMOVED lines=11> */
.L_x_31886:
[----:B------:R-:W-:Y:S05]  /*3000*/  BSYNC B0 ;  /* 0x0000000000007941 */ /* 0x000fea0003800000 */
.L_x_31885:
        /* <DEDUP_REMOVED lines=78> */
.L_x_31891:
        /* <DEDUP_REMOVED lines=51> */
.L_x_31890:
[----:B------:R-:W-:Y:S05]  /*3820*/  BSYNC B1 ;  /* 0x0000000000017941 */ /* 0x000fea0003800000 */
.L_x_31889:
        /* <DEDUP_REMOVED lines=15> */
.L_x_31893:
[----:B------:R-:W-:Y:S05]  /*3920*/  BSYNC B1 ;  /* 0x0000000000017941 */ /* 0x000fea0003800000 */
.L_x_31892:
        /* <DEDUP_REMOVED lines=25> */
.L_x_31888:
[----:B------:R-:W-:Y:S05]  /*3ac0*/  BSYNC B0 ;  /* 0x0000000000007941 */ /* 0x000fea0003800000 */
.L_x_31887:
        /* <DEDUP_REMOVED lines=27> */
.L_x_31899:
        /* <DEDUP_REMOVED lines=53> */
.L_x_31898:
[----:B0-----:R-:W-:-:S07]  /*3fd0*/  VIADD R7, R0, 0x5 ;  /* 0x0000000500077836 */ /* 0x001fce0000000000 */
.L_x_31897:
[----:B------:R-:W-:Y:S05]  /*3fe0*/  BSYNC B1 ;  /* 0x0000000000017941 */ /* 0x000fea0003800000 */
.L_x_31896:
        /* <DEDUP_REMOVED lines=17> */
.L_x_31901:
[----:B------:R-:W-:Y:S05]  /*4100*/  BSYNC B1 ;  /* 0x0000000000017941 */ /* 0x000fea0003800000 */
.L_x_31900:
        /* <DEDUP_REMOVED lines=24> */
.L_x_31895:
[----:B------:R-:W-:Y:S05]  /*4290*/  BSYNC B0 ;  /* 0x0000000000007941 */ /* 0x000fea0003800000 */
.L_x_31894:
        /* <DEDUP_REMOVED lines=43> */
.L_x_31912:
[----:B--2---:R-:W-:-:S07]  /*4550*/  FMNMX R9, R2, R9, !PT ;  /* 0x0000000902097209 */ /* 0x004fce0007800000 */
.L_x_31904:
[----:B------:R-:W-:Y:S05]  /*4560*/  BSYNC B0 ;  /* 0x0000000000007941 */ /* 0x000fea0003800000 */
.L_x_31903:
[----:B------:R-:W-:Y:S01]  /*4570*/  ISETP.NE.AND P0, PT, R5, RZ, PT ;  /* 0x000000ff0500720c */ /* 0x000fe20003f05270 */
[----:B------:R-:W-:-:S12]  /*4580*/  BSSY B0, `(.L_x_31902) ;  /* 0x0000004000007945 */ /* 0x000fd80003800000 */
[----:B------:R-:W-:Y:S05]  /*4590*/  @P0 BRA `(.L_x_31906) ;  /* 0x0000000000080947 */ /* 0x000fea0003800000 */
[----:B0-----:R-:W0:Y:S02]  /*45a0*/  LDC.64 R2, c[0x0][0x238] ;  /* 0x00008e00ff027b82 */ /* 0x001e240000000a00 */
[----:B0-----:R2:W-:Y:S02]  /*45b0*/  REDG.E.MAX.S32.STRONG.GPU desc[UR6][R2.64], R9 ;  /* 0x000000090200798e */ /* 0x0015e4000d10e386 */
.L_x_31906:
[----:B------:R-:W-:Y:S05]  /*45c0*/  BSYNC B0 ;  /* 0x0000000000007941 */ /* 0x000fea0003800000 */
.L_x_31902:
        /* <DEDUP_REMOVED lines=11> */
[----:B-1----:R-:W-:Y:S05]  /*4680*/  CALL.REL.NOINC `($__internal_703_$__cuda_sm20_rcp_rn_f32_slowpath) ;  /* 0x0000000400887944 */ /* 0x002fea0003c00000 */
[----:B------:R-:W-:Y:S01]  /*4690*/  IMAD.MOV.U32 R5, RZ, RZ, R0 ;  /* 0x000000ffff057224 */ /* 0x000fe200078e0000 */
[----:B------:R-:W-:Y:S06]  /*46a0*/  BRA `(.L_x_31908) ;  /* 0x0000000000107947 */ /* 0x000fec0003800000 */
.L_x_31907:
[----:B------:R-:W2:Y:S02]  /*46b0*/  MUFU.RCP R5, R18 ;  /* 0x0000001200057308 */ /* 0x000ea40000001000 */
[----:B--2---:R-:W-:-:S04]  /*46c0*/  FFMA R0, R5, R18, -1 ;  /* 0xbf80000005007423 */ /* 0x004fc80000000012 */
[----:B------:R-:W-:-:S04]  /*46d0*/  FADD.FTZ R0, -R0, -RZ ;  /* 0x800000ff00007221 */ /* 0x000fc80000010100 */
[----:B------:R-:W-:-:S07]  /*46e0*/  FFMA R5, R5, R0, R5 ;  /* 0x0000000005057223 */ /* 0x000fce0000000005 */
.L_x_31908:
[----:B0-----:R-:W0:Y:S02]  /*46f0*/  LDC.64 R2, c[0x0][0x240] ;  /* 0x00009000ff027b82 */ /* 0x001e240000000a00 */
[----:B0-----:R-:W-:Y:S01]  /*4700*/  STG.E desc[UR6][R2.64], R5 ;  /* 0x0000000502007986 */ /* 0x001fe2000c101906 */
[----:B------:R-:W-:Y:S05]  /*4710*/  EXIT ;  /* 0x000000000000794d */ /* 0x000fea0003800000 */
.L_x_31905:
[----:B------:R-:W-:Y:S02]  /*4720*/  IMAD.MOV.U32 R7, RZ, RZ, 0x4 ;  /* 0x00000004ff077424 */ /* 0x000fe400078e00ff */
[----:B------:R-:W-:Y:S02]  /*4730*/  IMAD.MOV.U32 R11, RZ, RZ, 0x1f ;  /* 0x0000001fff0b7424 */ /* 0x000fe400078e00ff */
[----:B------:R-:W-:-:S07]  /*4740*/  IMAD.MOV.U32 R4, RZ, RZ, -0x1 ;  /* 0xffffffffff047424 */ /* 0x000fce00078e00ff */
[----:B012---:R-:W-:Y:S05]  /*4750*/  WARPSYNC.COLLECTIVE R4, `(.L_x_31909) ;  /* 0x0000000004087348 */ /* 0x007fea0003c00000 */
[----:B--2---:R2:W3:Y:S02]  /*4760*/  SHFL.DOWN P0, R9, R0, R7, R11 ;  /* 0x0800000700097389 */ /* 0x0044e4000000000b */
[----:B0123--:R-:W-:Y:S01]  /*4770*/  ENDCOLLECTIVE ;  /* 0x000000000000791b */ /* 0x00ffe20003800000 */
.L_x_31909:
[----:B------:R-:W-:Y:S02]  /*4780*/  IMAD.MOV.U32 R7, RZ, RZ, 0x2 ;  /* 0x00000002ff077424 */ /* 0x000fe400078e00ff */
[----:B------:R-:W-:-:S05]  /*4790*/  IMAD.MOV.U32 R3, RZ, RZ, R9 ;  /* 0x000000ffff037224 */ /* 0x000fca00078e0009 */
[----:B------:R-:W-:-:S05]  /*47a0*/  FMNMX R3, R3, R0, !PT ;  /* 0x0000000003037209 */ /* 0x000fca0007800000 */
[----:B------:R-:W-:-:S07]  /*47b0*/  IMAD.MOV.U32 R0, RZ, RZ, R3 ;  /* 0x000000ffff007224 */ /* 0x000fce00078e0003 */
[----:B------:R-:W-:Y:S05]  /*47c0*/  WARPSYNC.COLLECTIVE R4, `(.L_x_31910) ;  /* 0x0000000004087348 */ /* 0x000fea0003c00000 */
[----:B------:R0:W1:Y:S02]  /*47d0*/  SHFL.DOWN P0, R9, R0, R7, R11 ;  /* 0x0800000700097389 */ /* 0x000064000000000b */
[----:B01----:R-:W-:Y:S01]  /*47e0*/  ENDCOLLECTIVE ;  /* 0x000000000000791b */ /* 0x003fe20003800000 */
.L_x_31910:
[----:B------:R-:W-:Y:S02]  /*47f0*/  IMAD.MOV.U32 R7, RZ, RZ, 0x1 ;  /* 0x00000001ff077424 */ /* 0x000fe400078e00ff */
[----:B------:R-:W-:-:S05]  /*4800*/  IMAD.MOV.U32 R2, RZ, RZ, R9 ;  /* 0x000000ffff027224 */ /* 0x000fca00078e0009 */
[----:B------:R-:W-:-:S05]  /*4810*/  FMNMX R2, R3, R2, !PT ;  /* 0x0000000203027209 */ /* 0x000fca0007800000 */
[----:B------:R-:W-:-:S07]  /*4820*/  IMAD.MOV.U32 R0, RZ, RZ, R2 ;  /* 0x000000ffff007224 */ /* 0x000fce00078e0002 */
[----:B------:R-:W-:Y:S05]  /*4830*/  WARPSYNC.COLLECTIVE R4, `(.L_x_31911) ;  /* 0x0000000004087348 */ /* 0x000fea0003c00000 */
[----:B------:R0:W1:Y:S02]  /*4840*/  SHFL.DOWN P0, R9, R0, R7, R11 ;  /* 0x0800000700097389 */ /* 0x000064000000000b */
[----:B01----:R-:W-:Y:S01]  /*4850*/  ENDCOLLECTIVE ;  /* 0x000000000000791b */ /* 0x003fe20003800000 */
.L_x_31911:
[----:B------:R-:W-:Y:S05]  /*4860*/  BRA `(.L_x_31912) ;  /* 0xfffffffc00387947 */ /* 0x000fea000383ffff */
        .weak           $__internal_702_$__cuda_sm20_div_u64
        .type           $__internal_702_$__cuda_sm20_div_u64,@function
        .size           $__internal_702_$__cuda_sm20_div_u64,($__internal_703_$__cuda_sm20_rcp_rn_f32_slowpath - $__internal_702_$__cuda_sm20_div_u64)
$__internal_702_$__cuda_sm20_div_u64:
        /* <DEDUP_REMOVED lines=67> */
[----:B------:R-:W-:Y:S06]  /*4ca0*/  RET.REL.NODEC R8 `(_ZN18transformer_engine6detail38cast_transpose_fused_kernel_notalignedILb0ELb1ELb0EfNS_16CTDBiasDActParamI6__halfS3_13__nv_fp8_e5m2fEELi2ELi4ENS_5EmptyEXadL_ZNS_5dreluIffEET_T0_RKS6_EEEEvT3_mmm) ;  /* 0xffffffb008d47950 */ /* 0x000fec0003c3ffff */
        .weak           $__internal_703_$__cuda_sm20_rcp_rn_f32_slowpath
        .type           $__internal_703_$__cuda_sm20_rcp_rn_f32_slowpath,@function
        .size           $__internal_703_$__cuda_sm20_rcp_rn_f32_slowpath,(.L_x_35188 - $__internal_703_$__cuda_sm20_rcp_rn_f32_slowpath)
$__internal_703_$__cuda_sm20_rcp_rn_f32_slowpath:
        /* <DEDUP_REMOVED lines=15> */
.L_x_31913:
        /* <DEDUP_REMOVED lines=33> */
.L_x_31915:
[----:B------:R0:W1:Y:S02]  /*4fb0*/  MUFU.RCP R0, R18 ;  /* 0x0000001200007308 */ /* 0x0000640000001000 */
.L_x_31914:
[----:B------:R-:W-:Y:S02]  /*4fc0*/  IMAD.MOV.U32 R2, RZ, RZ, R6 ;  /* 0x000000ffff027224 */ /* 0x000fe400078e0006 */
[----:B------:R-:W-:-:S04]  /*4fd0*/  IMAD.MOV.U32 R3, RZ, RZ, 0x0 ;  /* 0x00000000ff037424 */ /* 0x000fc800078e00ff */
[----:B0123--:R-:W-:Y:S05]  /*4fe0*/  RET.REL.NODEC R2 `(_ZN18transformer_engine6detail38cast_transpose_fused_kernel_notalignedILb0ELb1ELb0EfNS_16CTDBiasDActParamI6__halfS3_13__nv_fp8_e5m2fEELi2ELi4ENS_5EmptyEXadL_ZNS_5dreluIffEET_T0_RKS6_EEEEvT3_mmm) ;  /* 0xffffffb002047950 */ /* 0x00ffea0003c3ffff */
.L_x_31916:
        /* <DEDUP_REMOVED lines=9> */
.L_x_35188:


//--------------------- .text._ZN18transformer_engine6detail38cast_transpose_fused_kernel_notalignedILb0ELb1ELb0EfNS_16CTDBiasDActParamI6__halfS3_13__nv_bfloat16fEELi2ELi2ENS_5EmptyEXadL_ZNS_5dreluIffEET_T0_RKS6_EEEEvT3_mmm --------------------------
	.section	.text._ZN18transformer_engine6detail38cast_transpose_fused_kernel_notalignedILb0ELb1ELb0EfNS_16CTDBiasDActParamI6__halfS3_13__nv_bfloat16fEELi2ELi2ENS_5EmptyEXadL_ZNS_5dreluIffEET_T0_RKS6_EEEEvT3_mmm,"ax",@progbits
	.align	128
        .global         _ZN18transformer_engine6detail38cast_transpose_fused_kernel_notalignedILb0ELb1ELb0EfNS_16CTDBiasDActParamI6__halfS3_13__nv_bfloat16fEELi2ELi2ENS_5EmptyEXadL_ZNS_5dreluIffEET_T0_RKS6_EEEEvT3_mmm
        .type           _ZN18transformer_engine6detail38cast_transpose_fused_kernel_notalignedILb0ELb1ELb0EfNS_16CTDBiasDActParamI6__halfS3_13__nv_bfloat16fEELi2ELi2ENS_5EmptyEXadL_ZNS_5dreluIffEET_T0_RKS6_EEEEvT3_mmm,@function
        .size           _ZN18transformer_engine6detail38cast_transpose_fused_kernel_notalignedILb0ELb1ELb0EfNS_16CTDBiasDActParamI6__halfS3_13__nv_bfloat16fEELi2ELi2ENS_5EmptyEXadL_ZNS_5dreluIffEET_T0_RKS6_EEEEvT3_mmm,(.L_x_35190 - _ZN18transformer_engine6detail38cast_transpose_fused_kernel_notalignedILb0ELb1ELb0EfNS_16CTDBiasDActParamI6__halfS3_13__nv_bfloat16fEELi2ELi2ENS_5EmptyEXadL_ZNS_5dreluIffEET_T0_RKS6_EEEEvT3_mmm)
        .other          _ZN18transformer_engine6detail38cast_transpose_fused_kernel_notalignedILb0ELb1ELb0EfNS_16CTDBiasDActParamI6__halfS3_13__nv_bfloat16fEELi2ELi2ENS_5EmptyEXadL_ZNS_5dreluIffEET_T0_RKS6_EEEEvT3_mmm,@"STO_CUDA_ENTRY STV_DEFAULT"
_ZN18transformer_engine6detail38cast_transpose_fused_kernel_notalignedILb0ELb1ELb0EfNS_16CTDBiasDActParamI6__halfS3_13__nv_bfloat16fEELi2ELi2ENS_5EmptyEXadL_ZNS_5dreluIffEET_T0_RKS6_EEEEvT3_mmm:
.text._ZN18transformer_engine6detail38cast_transpose_fused_kernel_notalignedILb0ELb1ELb0EfNS_16CTDBiasDActParamI6__halfS3_13__nv_bfloat16fEELi2ELi2ENS_5EmptyEXadL_ZNS_5dreluIffEET_T0_RKS6_EEEEvT3_mmm:
        /* <DEDUP_REMOVED lines=20> */
[----:B------:R-:W-:Y:S05]  /*0140*/  CALL.REL.NOINC `($__internal_704_$__cuda_sm20_div_u64) ;  /* 0x00000030003c7944 */ /* 0x000fea0003c00000 */
        /* <DEDUP_REMOVED lines=11> */
.L_x_31917:
        /* <DEDUP_REMOVED lines=22> */
.L_x_31918:
        /* <DEDUP_REMOVED lines=24> */
[----:B------:R-:W-:Y:S02]  /*04e0*/  ISETP.NE.U32.AND P0, PT, RZ, UR10, PT ;  /* 0x0000000aff007c0c */ /* 0x000fe4000bf05070 */
[----:B------:R-:W-:Y:S01]  /*04f0*/  ISETP.LT.U32.AND.EX P2, PT, R6, RZ, PT, P2 ;  /* 0x000000ff0600720c */ /* 0x000fe20003f41120 */
[----:B------:R-:W-:Y:S01]  /*0500*/  IMAD.MOV.U32 R6, RZ, RZ, R45 ;  /* 0x000000ffff067224 */ /* 0x000fe200078e002d */
[----:B------:R-:W-:Y:S02]  /*0510*/  ISETP.LT.U32.AND.EX P1, PT, R8, RZ, PT, P1 ;  /* 0x000000ff0800720c */ /* 0x000fe40003f21110 */
[----:B------:R-:W-:Y:S01]  /*0520*/  ISETP.NE.AND.EX P0, PT, RZ, UR11, PT, P0 ;  /* 0x0000000bff007c0c */ /* 0x000fe2000bf05300 */
[----:B------:R-:W-:Y:S01]  /*0530*/  ULDC.64 UR10, c[0x0][0x210] ;  /* 0x00008400000a7ab9 */ /* 0x000fe20000000a00 */
[----:B------:R-:W-:Y:S02]  /*0540*/  LOP3.LUT R15, R15, 0x1c, RZ, 0xe2, !PT ;  /* 0x0000001c0f0f7812 */ /* 0x000fe400078ee2ff */
[----:B------:R-:W-:-:S02]  /*0550*/  SEL R16, R16, 0x20, P2 ;  /* 0x0000002010107807 */ /* 0x000fc40001000000 */
[----:B------:R-:W-:Y:S02]  /*0560*/  SHF.R.U32.HI R8, RZ, 0x2, R11 ;  /* 0x00000002ff087819 */ /* 0x000fe4000001160b */
[----:B------:R-:W-:Y:S02]  /*0570*/  SEL R18, R18, 0x20, P1 ;  /* 0x0000002012127807 */ /* 0x000fe40000800000 */
[----:B------:R-:W-:Y:S02]  /*0580*/  LOP3.LUT R31, R14, 0x1f, RZ, 0xc0, !PT ;  /* 0x0000001f0e1f7812 */ /* 0x000fe400078ec0ff */
[----:B------:R-:W-:Y:S01]  /*0590*/  ISETP.GE.U32.AND P1, PT, R15, R16, PT ;  /* 0x000000100f00720c */ /* 0x000fe20003f26070 */
[----:B------:R-:W0:Y:S01]  /*05a0*/  @P0 LDC.64 R34, c[0x0][0x230] ;  /* 0x00008c00ff220b82 */ /* 0x000e220000000a00 */
[----:B------:R-:W-:Y:S01]  /*05b0*/  LOP3.LUT R17, R8, 0x38, RZ, 0xc0, !PT ;  /* 0x0000003808117812 */ /* 0x000fe200078ec0ff */
[----:B------:R-:W-:Y:S01]  /*05c0*/  IMAD.WIDE.U32 R8, R2, UR8, R6 ;  /* 0x0000000802087c25 */ /* 0x000fe2000f8e0006 */
[----:B------:R-:W-:-:S03]  /*05d0*/  ISETP.LT.U32.AND P1, PT, R31, R18, !P1 ;  /* 0x000000121f00720c */ /* 0x000fc60004f21070 */
[----:B------:R-:W-:-:S04]  /*05e0*/  IMAD.WIDE.U32 R6, R17, UR13, RZ ;  /* 0x0000000d11067c25 */ /* 0x000fc8000f8e00ff */
[----:B------:R-:W-:Y:S01]  /*05f0*/  IMAD R19, R17, UR14, RZ ;  /* 0x0000000e11137c24 */ /* 0x000fe2000f8e02ff */
[----:B------:R-:W-:Y:S01]  /*0600*/  IADD3 R27, P2, R31, R6, RZ ;  /* 0x000000061f1b7210 */ /* 0x000fe20007f5e0ff */
[C---:B------:R-:W-:Y:S02]  /*0610*/  IMAD.SHL.U32 R29, R8.reuse, 0x80, RZ ;  /* 0x00000080081d7824 */ /* 0x040fe400078e00ff */
[----:B------:R-:W-:Y:S02]  /*0620*/  IMAD.IADD R33, R9, 0x1, R33 ;  /* 0x0000000109217824 */ /* 0x000fe400078e0221 */
[----:B------:R-:W-:Y:S01]  /*0630*/  IMAD.IADD R30, R7, 0x1, R19 ;  /* 0x00000001071e7824 */ /* 0x000fe200078e0213 */
[----:B------:R-:W-:Y:S01]  /*0640*/  IADD3 R28, P3, R29, UR16, RZ ;  /* 0x000000101d1c7c10 */ /* 0x000fe2000ff7e0ff */
[----:B------:R-:W-:Y:S01]  /*0650*/  @P1 IMAD.SHL.U32 R38, R27, 0x4, RZ ;  /* 0x000000041b261824 */ /* 0x000fe200078e00ff */
[----:B------:R-:W-:Y:S01]  /*0660*/  SHF.L.U64.HI R19, R8, 0x7, R33 ;  /* 0x0000000708137819 */ /* 0x000fe20000010221 */
[----:B------:R-:W-:Y:S01]  /*0670*/  IMAD.X R26, RZ, RZ, R30, P2 ;  /* 0x000000ffff1a7224 */ /* 0x000fe200010e061e */
[----:B------:R-:W-:Y:S01]  /*0680*/  IADD3 R29, P2, R29, UR10, RZ ;  /* 0x0000000a1d1d7c10 */ /* 0x000fe2000ff5e0ff */
[----:B------:R-:W-:Y:S01]  /*0690*/  @!P1 IMAD.MOV.U32 R9, RZ, RZ, RZ ;  /* 0x000000ffff099224 */ /* 0x000fe200078e00ff */
[----:B------:R-:W-:Y:S01]  /*06a0*/  IADD3.X R17, R19, UR17, RZ, P3, !PT ;  /* 0x0000001113117c10 */ /* 0x000fe20009ffe4ff */
[----:B------:R-:W-:Y:S01]  /*06b0*/  @!P1 IMAD.MOV.U32 R36, RZ, RZ, RZ ;  /* 0x000000ffff249224 */ /* 0x000fe200078e00ff */
[----:B------:R-:W-:Y:S01]  /*06c0*/  @P1 SHF.L.U64.HI R22, R27, 0x2, R26 ;  /* 0x000000021b161819 */ /* 0x000fe2000001021a */
[----:B------:R-:W-:Y:S01]  /*06d0*/  ULDC.64 UR16, c[0x0][0x220] ;  /* 0x0000880000107ab9 */ /* 0x000fe20000000a00 */
[----:B------:R-:W-:-:S02]  /*06e0*/  @P1 IADD3 R20, P3, R38, R28, RZ ;  /* 0x0000001c26141210 */ /* 0x000fc40007f7e0ff */
[----:B------:R-:W-:Y:S01]  /*06f0*/  IADD3.X R19, R19, UR11, RZ, P2, !PT ;  /* 0x0000000b13137c10 */ /* 0x000fe200097fe4ff */
[----:B------:R-:W-:Y:S01]  /*0700*/  ULDC.64 UR10, c[0x0][0x208] ;  /* 0x00008200000a7ab9 */ /* 0x000fe20000000a00 */
[----:B------:R-:W-:Y:S01]  /*0710*/  @P1 IADD3 R38, P2, R38, R29, RZ ;  /* 0x0000001d26261210 */ /* 0x000fe20007f5e0ff */
[C---:B------:R-:W-:Y:S01]  /*0720*/  @P1 IMAD.X R21, R22.reuse, 0x1, R17, P3 ;  /* 0x0000000116151824 */ /* 0x040fe200018e0611 */
[----:B0-----:R0:W2:Y:S03]  /*0730*/  @P0 LDG.E R37, desc[UR10][R34.64] ;  /* 0x0000000a22250981 */ /* 0x0010a6000c1e1900 */
[----:B------:R-:W-:Y:S01]  /*0740*/  @P1 IMAD.X R39, R22, 0x1, R19, P2 ;  /* 0x0000000116271824 */ /* 0x000fe200010e0613 */
[----:B------:R-:W-:Y:S01]  /*0750*/  @P1 IADD3 R32, P2, R27, UR13, RZ ;  /* 0x0000000d1b201c10 */ /* 0x000fe2000ff5e0ff */
[----:B------:R1:W3:Y:S03]  /*0760*/  @P1 LDG.E R9, desc[UR10][R20.64] ;  /* 0x0000000a14091981 */ /* 0x0002e6000c1e1900 */
[----:B------:R-:W-:Y:S01]  /*0770*/  @P1 IADD3.X R23, R26, UR14, RZ, P2, !PT ;  /* 0x0000000e1a171c10 */ /* 0x000fe200097fe4ff */
[----:B------:R4:W3:Y:S01]  /*0780*/  @P1 LDG.E R36, desc[UR10][R38.64] ;  /* 0x0000000a26241981 */ /* 0x0008e2000c1e1900 */
[----:B------:R-:W-:Y:S01]  /*0790*/  @P1 IMAD.SHL.U32 R24, R32, 0x4, RZ ;  /* 0x0000000420181824 */ /* 0x000fe200078e00ff */
[----:B0-----:R-:W-:-:S02]  /*07a0*/  @!P1 CS2R R34, SRZ ;  /* 0x0000000000229805 */ /* 0x001fc4000001ff00 */
[----:B------:R-:W-:Y:S02]  /*07b0*/  @P1 SHF.L.U64.HI R32, R32, 0x2, R23 ;  /* 0x0000000220201819 */ /* 0x000fe40000010217 */
[C---:B------:R-:W-:Y:S02]  /*07c0*/  @P1 IADD3 R22, P3, R24.reuse, R28, RZ ;  /* 0x0000001c18161210 */ /* 0x040fe40007f7e0ff */
[----:B------:R-:W-:-:S03]  /*07d0*/  @P1 IADD3 R24, P2, R24, R29, RZ ;  /* 0x0000001d18181210 */ /* 0x000fc60007f5e0ff */
[C---:B------:R-:W-:Y:S02]  /*07e0*/  @P1 IMAD.X R23, R32.reuse, 0x1, R17, P3 ;  /* 0x0000000120171824 */ /* 0x040fe400018e0611 */
[----:B------:R-:W-:-:S03]  /*07f0*/  @P1 IMAD.X R25, R32, 0x1, R19, P2 ;  /* 0x0000000120191824 */ /* 0x000fc600010e0613 */
[----:B------:R-:W3:Y:S04]  /*0800*/  @P1 LDG.E R34, desc[UR10][R22.64] ;  /* 0x0000000a16221981 */ /* 0x000ee8000c1e1900 */
[----:B------:R0:W3:Y:S01]  /*0810*/  @P1 LDG.E R35, desc[UR10][R24.64] ;  /* 0x0000000a18231981 */ /* 0x0000e2000c1e1900 */
[----:B-1----:R-:W-:Y:S02]  /*0820*/  VIADD R21, R15, 0x1 ;  /* 0x000000010f157836 */ /* 0x002fe40000000000 */
[----:B----4-:R-:W-:-:S03]  /*0830*/  VIADD R39, R14, 0xffffffff ;  /* 0xffffffff0e277836 */ /* 0x010fc60000000000 */
[----:B------:R-:W-:Y:S02]  /*0840*/  ISETP.GE.U32.AND P1, PT, R21, R16, PT ;  /* 0x000000101500720c */ /* 0x000fe40003f26070 */
[----:B------:R-:W-:Y:S01]  /*0850*/  LOP3.LUT R39, R39, 0x1f, RZ, 0xc0, !PT ;  /* 0x0000001f27277812 */ /* 0x000fe200078ec0ff */
[----:B0-----:R-:W-:-:S03]  /*0860*/  IMAD.U32 R25, RZ, RZ, UR13 ;  /* 0x0000000dff197e24 */ /* 0x001fc6000f8e00ff */
[C---:B------:R-:W-:Y:S02]  /*0870*/  ISETP.LT.U32.AND P1, PT, R39.reuse, R18, !P1 ;  /* 0x000000122700720c */ /* 0x040fe40004f21070 */
[----:B------:R-:W-:-:S05]  /*0880*/  IADD3 R20, P2, R39, R6, RZ ;  /* 0x0000000627147210 */ /* 0x000fca0007f5e0ff */
[----:B------:R-:W-:-:S06]  /*0890*/  IMAD.X R21, RZ, RZ, R30, P2 ;  /* 0x000000ffff157224 */ /* 0x000fcc00010e061e */
[----:B------:R-:W-:Y:S01]  /*08a0*/  VOTEU.ANY UP0, P1 ;  /* 0x00000000003f7886 */ /* 0x000fe20000800100 */
[----:B------:R-:W-:-:S04]  /*08b0*/  @!P1 CS2R R42, SRZ ;  /* 0x00000000002a9805 */ /* 0x000fc8000001ff00 */
[----:B------:R-:W-:Y:S02]  /*08c0*/  @UP0 ULOP3.LUT UR5, UR8, 0xfffffffe, URZ, 0xc0, !UPT ;  /* 0xfffffffe08050892 */ /* 0x000fe4000f8ec03f */
[----:B------:R-:W-:-:S04]  /*08d0*/  @UP0 ULOP3.LUT UR12, UR9, 0x3fffffff, URZ, 0xc0, !UPT ;  /* 0x3fffffff090c0892 */ /* 0x000fc8000f8ec03f */
[----:B------:R-:W-:Y:S01]  /*08e0*/  @P1 IADD3 R38, P2, R20, UR5, RZ ;  /* 0x0000000514261c10 */ /* 0x000fe2000ff5e0ff */
[----:B------:R-:W-:-:S03]  /*08f0*/  @UP0 UIMAD UR5, UR14, 0x3, URZ ;  /* 0x000000030e0508a4 */ /* 0x000fc6000f8e023f */
[----:B------:R-:W-:Y:S01]  /*0900*/  @P1 IADD3.X R23, R21, UR12, RZ, P2, !PT ;  /* 0x0000000c15171c10 */ /* 0x000fe200097fe4ff */
[C---:B------:R-:W-:Y:S02]  /*0910*/  @P1 IMAD.SHL.U32 R24, R38.reuse, 0x4, RZ ;  /* 0x0000000426181824 */ /* 0x040fe400078e00ff */
[----:B------:R-:W-:Y:S01]  /*0920*/  @P1 IMAD.WIDE.U32 R20, R25, 0x3, R20 ;  /* 0x0000000319141825 */ /* 0x000fe200078e0014 */
[----:B------:R-:W-:Y:S02]  /*0930*/  @P1 SHF.L.U64.HI R38, R38, 0x2, R23 ;  /* 0x0000000226261819 */ /* 0x000fe40000010217 */
[----:B------:R-:W-:Y:S01]  /*0940*/  @P1 IADD3 R22, P2, R24, R28, RZ ;  /* 0x0000001c18161210 */ /* 0x000fe20007f5e0ff */
[----:B------:R-:W-:Y:S02]  /*0950*/  @P1 VIADD R21, R21, UR5 ;  /* 0x0000000515151c36 */ /* 0x000fe40008000000 */
[----:B------:R-:W-:Y:S02]  /*0960*/  @P1 IMAD.SHL.U32 R32, R20, 0x4, RZ ;  /* 0x0000000414201824 */ /* 0x000fe400078e00ff */
[----:B------:R-:W-:Y:S01]  /*0970*/  @P1 IMAD.X R23, R38, 0x1, R17, P2 ;  /* 0x0000000126171824 */ /* 0x000fe200010e0611 */
[----:B------:R-:W-:-:S02]  /*0980*/  @P1 IADD3 R24, P2, R24, R29, RZ ;  /* 0x0000001d18181210 */ /* 0x000fc40007f5e0ff */
[----:B------:R-:W-:Y:S02]  /*0990*/  @P1 SHF.L.U64.HI R40, R20, 0x2, R21 ;  /* 0x0000000214281819 */ /* 0x000fe40000010215 */
[----:B------:R0:W4:Y:S01]  /*09a0*/  @P1 LDG.E R43, desc[UR10][R22.64] ;  /* 0x0000000a162b1981 */ /* 0x000122000c1e1900 */
[----:B------:R-:W-:Y:S01]  /*09b0*/  @P1 IMAD.X R25, R38, 0x1, R19, P2 ;  /* 0x0000000126191824 */ /* 0x000fe200010e0613 */
[----:B------:R-:W-:Y:S01]  /*09c0*/  @P1 IADD3 R20, P2, R32, R28, RZ ;  /* 0x0000001c20141210 */ /* 0x000fe20007f5e0ff */
[----:B------:R-:W-:-:S03]  /*09d0*/  @!P1 IMAD.MOV.U32 R38, RZ, RZ, RZ ;  /* 0x000000ffff269224 */ /* 0x000fc600078e00ff */
[----:B------:R-:W4:Y:S01]  /*09e0*/  @P1 LDG.E R42, desc[UR10][R24.64] ;  /* 0x0000000a182a1981 */ /* 0x000f22000c1e1900 */
[----:B------:R-:W-:Y:S01]  /*09f0*/  @P1 IMAD.X R21, R40, 0x1, R17, P2 ;  /* 0x0000000128151824 */ /* 0x000fe200010e0611 */
[----:B0-----:R-:W-:Y:S01]  /*0a00*/  @P1 IADD3 R22, P2, R32, R29, RZ ;  /* 0x0000001d20161210 */ /* 0x001fe20007f5e0ff */
[----:B------:R-:W-:-:S03]  /*0a10*/  @!P1 IMAD.MOV.U32 R32, RZ, RZ, RZ ;  /* 0x000000ffff209224 */ /* 0x000fc600078e00ff */
[----:B------:R0:W4:Y:S01]  /*0a20*/  @P1 LDG.E R38, desc[UR10][R20.64] ;  /* 0x0000000a14261981 */ /* 0x000122000c1e1900 */
[----:B------:R-:W-:-:S05]  /*0a30*/  @P1 IMAD.X R23, R40, 0x1, R19, P2 ;  /* 0x0000000128171824 */ /* 0x000fca00010e0613 */
[----:B------:R1:W4:Y:S01]  /*0a40*/  @P1 LDG.E R32, desc[UR10][R22.64] ;  /* 0x0000000a16201981 */ /* 0x000322000c1e1900 */
[C---:B------:R-:W-:Y:S01]  /*0a50*/  ISETP.GE.U32.AND P1, PT, R15.reuse, R16, PT ;  /* 0x000000100f00720c */ /* 0x040fe20003f26070 */
[----:B------:R-:W-:Y:S01]  /*0a60*/  UMOV UR12, 0x3f800000 ;  /* 0x3f800000000c7882 */ /* 0x000fe20000000000 */
[C---:B------:R-:W-:Y:S01]  /*0a70*/  IMAD.SHL.U32 R40, R8.reuse, 0x40, RZ ;  /* 0x0000004008287824 */ /* 0x040fe200078e00ff */
[----:B0-----:R-:W-:Y:S01]  /*0a80*/  SHF.L.U64.HI R21, R8, 0x6, R33 ;  /* 0x0000000608157819 */ /* 0x001fe20000010221 */
[----:B------:R-:W-:Y:S01]  /*0a90*/  VIADD R33, R15, 0x2 ;  /* 0x000000020f217836 */ /* 0x000fe20000000000 */
[----:B------:R-:W-:Y:S01]  /*0aa0*/  ISETP.GE.U32.OR P1, PT, R31, R18, P1 ;  /* 0x000000121f00720c */ /* 0x000fe20000f26470 */
[----:B------:R-:W-:-:S05]  /*0ab0*/  VIADD R31, R14, 0x1e ;  /* 0x0000001e0e1f7836 */ /* 0x000fca0000000000 */
[----:B------:R-:W-:Y:S01]  /*0ac0*/  LOP3.LUT R31, R31, 0x1f, RZ, 0xc0, !PT ;  /* 0x0000001f1f1f7812 */ /* 0x000fe200078ec0ff */
[----:B------:R-:W-:Y:S02]  /*0ad0*/  IMAD.U32 R41, RZ, RZ, UR13 ;  /* 0x0000000dff297e24 */ /* 0x000fe4000f8e00ff */
[----:B------:R-:W-:Y:S01]  /*0ae0*/  IMAD R46, R46, UR4, RZ ;  /* 0x000000042e2e7c24 */ /* 0x000fe2000f8e02ff */
[----:B------:R-:W-:Y:S01]  /*0af0*/  BSSY B0, `(.L_x_31919) ;  /* 0x000006d000007945 */ /* 0x000fe20003800000 */
[----:B--2---:R-:W-:Y:S02]  /*0b00*/  @P0 R2UR UR12, R37 ;  /* 0x00000000250c02ca */ /* 0x004fe400000e0000 */
[----:B------:R-:W-:Y:S01]  /*0b10*/  LEA R20, P0, R40, UR16, 0x1 ;  /* 0x0000001028147c11 */ /* 0x000fe2000f8008ff */
[----:B---3--:R-:W-:-:S03]  /*0b20*/  HADD2.F32 R24, -RZ, R9.H0_H0 ;  /* 0x20000009ff187230 */ /* 0x008fc60000004100 */
[----:B------:R-:W-:Y:S01]  /*0b30*/  LEA.HI.X R21, R40, UR17, R21, 0x1, P0 ;  /* 0x0000001128157c11 */ /* 0x000fe200080f0c15 */
[----:B------:R-:W-:Y:S01]  /*0b40*/  HADD2.F32 R25, -RZ, R9.H1_H1 ;  /* 0x30000009ff197230 */ /* 0x000fe20000004100 */
[----:B------:R-:W-:Y:S01]  /*0b50*/  @!P1 LEA R8, P0, R27, R20, 0x2 ;  /* 0x000000141b089211 */ /* 0x000fe200078010ff */
[--C-:B------:R-:W-:Y:S01]  /*0b60*/  HADD2.F32 R9, -RZ, R36.reuse.H0_H0 ;  /* 0x20000024ff097230 */ /* 0x100fe20000004100 */
[----:B------:R-:W-:Y:S01]  /*0b70*/  FSET.BF.GT.AND R24, R24, RZ, PT ;  /* 0x000000ff1818720a */ /* 0x000fe20003804000 */
[----:B------:R-:W-:Y:S01]  /*0b80*/  HADD2.F32 R36, -RZ, R36.H1_H1 ;  /* 0x30000024ff247230 */ /* 0x000fe20000004100 */
[----:B------:R-:W-:Y:S01]  /*0b90*/  FSET.BF.GT.AND R25, R25, RZ, PT ;  /* 0x000000ff1919720a */ /* 0x000fe20003804000 */
[----:B------:R-:W-:Y:S02]  /*0ba0*/  ULDC.64 UR16, c[0x0][0x228] ;  /* 0x00008a0000107ab9 */ /* 0x000fe40000000a00 */
[----:B------:R-:W-:Y:S01]  /*0bb0*/  FMUL R24, R9, R24 ;  /* 0x0000001809187220 */ /* 0x000fe20000400000 */
[----:B------:R-:W-:Y:S01]  /*0bc0*/  @!P1 LEA.HI.X R9, R27, R21, R26, 0x2, P0 ;  /* 0x000000151b099211 */ /* 0x000fe200000f141a */
[----:B------:R-:W-:Y:S01]  /*0bd0*/  FMUL R25, R36, R25 ;  /* 0x0000001924197220 */ /* 0x000fe20000400000 */
[----:B------:R-:W-:Y:S01]  /*0be0*/  ISETP.GE.U32.AND P0, PT, R33, R16, PT ;  /* 0x000000102100720c */ /* 0x000fe20003f06070 */
[----:B-1----:R-:W-:Y:S01]  /*0bf0*/  FMUL R22, R24, UR12 ;  /* 0x0000000c18167c20 */ /* 0x002fe20008400000 */
[----:B------:R-:W-:Y:S01]  /*0c00*/  FMNMX R24, RZ, |R24|, !PT ;  /* 0x40000018ff187209 */ /* 0x000fe20007800000 */
[----:B------:R-:W-:Y:S01]  /*0c10*/  FMUL R23, R25, UR12 ;  /* 0x0000000c19177c20 */ /* 0x000fe20008400000 */
[----:B------:R-:W-:-:S02]  /*0c20*/  ISETP.LT.U32.AND P0, PT, R31, R18, !P0 ;  /* 0x000000121f00720c */ /* 0x000fc40004701070 */
[----:B------:R-:W-:Y:S01]  /*0c30*/  @!P1 IADD3 R27, P2, R27, UR13, RZ ;  /* 0x0000000d1b1b9c10 */ /* 0x000fe2000ff5e0ff */
[--C-:B------:R-:W-:Y:S01]  /*0c40*/  HADD2.F32 R36, -RZ, R34.reuse.H0_H0 ;  /* 0x20000022ff247230 */ /* 0x100fe20000004100 */
[----:B------:R-:W-:Y:S01]  /*0c50*/  @!P1 F2FP.BF16.F32.PACK_AB R37, R23, R22 ;  /* 0x000000161725923e */ /* 0x000fe200000010ff */
[----:B------:R-:W-:Y:S01]  /*0c60*/  HADD2.F32 R34, -RZ, R34.H1_H1 ;  /* 0x30000022ff227230 */ /* 0x000fe20000004100 */
[----:B------:R-:W-:Y:S01]  /*0c70*/  FMNMX R47, |R25|, R24, !PT ;  /* 0x00000018192f7209 */ /* 0x000fe20007800200 */
[--C-:B------:R-:W-:Y:S01]  /*0c80*/  HADD2.F32 R48, -RZ, R35.reuse.H0_H0 ;  /* 0x20000023ff307230 */ /* 0x100fe20000004100 */
[----:B------:R-:W-:Y:S01]  /*0c90*/  @!P1 IADD3.X R26, R26, UR14, RZ, P2, !PT ;  /* 0x0000000e1a1a9c10 */ /* 0x000fe200097fe4ff */
[----:B------:R0:W-:Y:S01]  /*0ca0*/  @!P1 STG.E desc[UR10][R8.64], R37 ;  /* 0x0000002508009986 */ /* 0x0001e2000c10190a */
[----:B------:R-:W-:Y:S01]  /*0cb0*/  HADD2.F32 R44, -RZ, R35.H1_H1 ;  /* 0x30000023ff2c7230 */ /* 0x000fe20000004100 */
[----:B------:R-:W-:Y:S02]  /*0cc0*/  FSET.BF.GT.AND R35, R34, RZ, PT ;  /* 0x000000ff2223720a */ /* 0x000fe40003804000 */
[----:B------:R-:W-:-:S03]  /*0cd0*/  VOTEU.ANY UP0, P0 ;  /* 0x00000000003f7886 */ /* 0x000fc60000000100 */
[----:B------:R-:W-:Y:S02]  /*0ce0*/  FMUL R44, R44, R35 ;  /* 0x000000232c2c7220 */ /* 0x000fe40000400000 */
[----:B------:R-:W-:Y:S02]  /*0cf0*/  @UP0 ULOP3.LUT UR5, UR8, 0xfffffffe, URZ, 0xc0, !UPT ;  /* 0xfffffffe08050892 */ /* 0x000fe4000f8ec03f */
[----:B------:R-:W-:Y:S01]  /*0d00*/  FMUL R24, R44, UR12 ;  /* 0x0000000c2c187c20 */ /* 0x000fe20008400000 */
[----:B0-----:R-:W-:Y:S02]  /*0d10*/  FSET.BF.GT.AND R9, R36, RZ, PT ;  /* 0x000000ff2409720a */ /* 0x001fe40003804000 */
[----:B------:R-:W-:-:S03]  /*0d20*/  @!P1 LEA R8, P2, R27, R20, 0x2 ;  /* 0x000000141b089211 */ /* 0x000fc600078410ff */
[----:B------:R-:W-:Y:S01]  /*0d30*/  FMUL R48, R48, R9 ;  /* 0x0000000930307220 */ /* 0x000fe20000400000 */
[----:B------:R-:W-:-:S03]  /*0d40*/  @!P1 LEA.HI.X R9, R27, R21, R26, 0x2, P2 ;  /* 0x000000151b099211 */ /* 0x000fc600010f141a */
[----:B------:R-:W-:-:S05]  /*0d50*/  FMUL R25, R48, UR12 ;  /* 0x0000000c30197c20 */ /* 0x000fca0008400000 */
[----:B------:R-:W-:-:S05]  /*0d60*/  @!P1 F2FP.BF16.F32.PACK_AB R27, R24, R25 ;  /* 0x00000019181b923e */ /* 0x000fca00000010ff */
[----:B------:R0:W-:Y:S01]  /*0d70*/  @!P1 STG.E desc[UR10][R8.64], R27 ;  /* 0x0000001b08009986 */ /* 0x0001e2000c10190a */
[----:B------:R-:W-:-:S04]  /*0d80*/  @P0 IADD3 R40, P1, P2, R31, UR5, R6 ;  /* 0x000000051f280c10 */ /* 0x000fc8000fa3e006 */
[----:B------:R-:W-:Y:S02]  /*0d90*/  @P0 IADD3 R40, P3, R40, UR5, RZ ;  /* 0x0000000528280c10 */ /* 0x000fe4000ff7e0ff */
[----:B------:R-:W-:-:S03]  /*0da0*/  @P0 IADD3.X R35, RZ, UR9, R30, P1, P2 ;  /* 0x00000009ff230c10 */ /* 0x000fc60008fe441e */
[C---:B------:R-:W-:Y:S01]  /*0db0*/  @P0 IMAD.SHL.U32 R34, R40.reuse, 0x4, RZ ;  /* 0x0000000428220824 */ /* 0x040fe200078e00ff */
[----:B------:R-:W-:Y:S01]  /*0dc0*/  @P0 IADD3.X R35, R35, UR9, RZ, P3, !PT ;  /* 0x0000000923230c10 */ /* 0x000fe20009ffe4ff */
[----:B------:R-:W-:Y:S01]  /*0dd0*/  @UP0 ULOP3.LUT UR15, UR9, 0x3fffffff, URZ, 0xc0, !UPT ;  /* 0x3fffffff090f0892 */ /* 0x000fe2000f8ec03f */
[----:B0-----:R-:W-:Y:S02]  /*0de0*/  @!P0 CS2R R26, SRZ ;  /* 0x00000000001a8805 */ /* 0x001fe4000001ff00 */
[----:B------:R-:W-:Y:S02]  /*0df0*/  @P0 SHF.L.U64.HI R40, R40, 0x2, R35 ;  /* 0x0000000228280819 */ /* 0x000fe40000010223 */
[----:B------:R-:W-:-:S05]  /*0e00*/  @P0 IADD3 R36, P1, R34, R29, RZ ;  /* 0x0000001d22240210 */ /* 0x000fca0007f3e0ff */
[----:B------:R-:W-:Y:S01]  /*0e10*/  @P0 IMAD.X R37, R40, 0x1, R19, P1 ;  /* 0x0000000128250824 */ /* 0x000fe200008e0613 */
[----:B------:R-:W-:-:S04]  /*0e20*/  @P0 IADD3 R8, P1, R34, R28, RZ ;  /* 0x0000001c22080210 */ /* 0x000fc80007f3e0ff */
[----:B------:R0:W5:Y:S01]  /*0e30*/  @P0 LDG.E R26, desc[UR10][R36.64] ;  /* 0x0000000a241a0981 */ /* 0x000162000c1e1900 */
[----:B------:R-:W-:Y:S01]  /*0e40*/  @P0 IMAD.X R9, R40, 0x1, R17, P1 ;  /* 0x0000000128090824 */ /* 0x000fe200008e0611 */
[----:B------:R-:W-:Y:S01]  /*0e50*/  @P0 IADD3 R34, P1, P2, R31, UR5, R6 ;  /* 0x000000051f220c10 */ /* 0x000fe2000fa3e006 */
[----:B------:R-:W-:-:S03]  /*0e60*/  @UP0 UIMAD UR5, UR14, 0x3, URZ ;  /* 0x000000030e0508a4 */ /* 0x000fc6000f8e023f */
[----:B------:R-:W-:Y:S01]  /*0e70*/  @P0 IADD3.X R35, RZ, UR15, R30, P1, P2 ;  /* 0x0000000fff230c10 */ /* 0x000fe20008fe441e */
[----:B------:R1:W5:Y:S02]  /*0e80*/  @P0 LDG.E R27, desc[UR10][R8.64] ;  /* 0x0000000a081b0981 */ /* 0x000364000c1e1900 */
[----:B------:R-:W-:-:S04]  /*0e90*/  @P0 IMAD.WIDE.U32 R34, R41, 0x3, R34 ;  /* 0x0000000329220825 */ /* 0x000fc800078e0022 */
[----:B------:R-:W-:Y:S02]  /*0ea0*/  @P0 VIADD R35, R35, UR5 ;  /* 0x0000000523230c36 */ /* 0x000fe40008000000 */
[C---:B0-----:R-:W-:Y:S02]  /*0eb0*/  @P0 IMAD.SHL.U32 R36, R34.reuse, 0x4, RZ ;  /* 0x0000000422240824 */ /* 0x041fe400078e00ff */
[----:B-1----:R-:W-:Y:S01]  /*0ec0*/  IMAD.MOV.U32 R8, RZ, RZ, R2 ;  /* 0x000000ffff087224 */ /* 0x002fe200078e0002 */
[----:B------:R-:W-:Y:S01]  /*0ed0*/  @P0 SHF.L.U64.HI R50, R34, 0x2, R35 ;  /* 0x0000000222320819 */ /* 0x000fe20000010223 */
[----:B------:R-:W-:Y:S01]  /*0ee0*/  IMAD.MOV.U32 R9, RZ, RZ, R3 ;  /* 0x000000ffff097224 */ /* 0x000fe200078e0003 */
[----:B------:R-:W-:Y:S01]  /*0ef0*/  @P0 IADD3 R40, P1, R36, R29, RZ ;  /* 0x0000001d24280210 */ /* 0x000fe20007f3e0ff */
[C---:B------:R-:W-:Y:S02]  /*0f00*/  IMAD R37, R45.reuse, R10, R46 ;  /* 0x0000000a2d257224 */ /* 0x040fe400078e022e */
[----:B------:R-:W-:-:S04]  /*0f10*/  IMAD.WIDE.U32 R8, R45, UR4, R8 ;  /* 0x000000042d087c25 */ /* 0x000fc8000f8e0008 */
[----:B------:R-:W-:Y:S01]  /*0f20*/  @P0 IMAD.X R41, R50, 0x1, R19, P1 ;  /* 0x0000000132290824 */ /* 0x000fe200008e0613 */
[----:B------:R-:W-:Y:S01]  /*0f30*/  LEA R35, P1, R8, UR16, 0x7 ;  /* 0x0000001008237c11 */ /* 0x000fe2000f8238ff */
[----:B------:R-:W-:Y:S02]  /*0f40*/  IMAD.IADD R37, R9, 0x1, R37 ;  /* 0x0000000109257824 */ /* 0x000fe400078e0225 */
[----:B------:R-:W-:-:S03]  /*0f50*/  @!P0 IMAD.MOV.U32 R34, RZ, RZ, RZ ;  /* 0x000000ffff228224 */ /* 0x000fc600078e00ff */
[----:B------:R-:W-:Y:S02]  /*0f60*/  LEA.HI.X R37, R8, UR17, R37, 0x7, P1 ;  /* 0x0000001108257c11 */ /* 0x000fe400088f3c25 */
[----:B------:R-:W-:Y:S01]  /*0f70*/  @P0 IADD3 R8, P1, R36, R28, RZ ;  /* 0x0000001c24080210 */ /* 0x000fe20007f3e0ff */
[----:B------:R-:W-:Y:S01]  /*0f80*/  @!P0 IMAD.MOV.U32 R36, RZ, RZ, RZ ;  /* 0x000000ffff248224 */ /* 0x000fe200078e00ff */
[----:B------:R0:W5:Y:S01]  /*0f90*/  @P0 LDG.E R34, desc[UR10][R40.64] ;  /* 0x0000000a28220981 */ /* 0x000162000c1e1900 */
[----:B----4-:R-:W-:Y:S01]  /*0fa0*/  HADD2.F32 R46, -RZ, R42.H0_H0 ;  /* 0x2000002aff2e7230 */ /* 0x010fe20000004100 */
[----:B------:R-:W-:Y:S01]  /*0fb0*/  FMNMX R45, |R48|, R47, !PT ;  /* 0x0000002f302d7209 */ /* 0x000fe20007800200 */
[----:B------:R-:W-:-:S05]  /*0fc0*/  @P0 IMAD.X R9, R50, 0x1, R17, P1 ;  /* 0x0000000132090824 */ /* 0x000fca00008e0611 */
[----:B------:R1:W5:Y:S01]  /*0fd0*/  @P0 LDG.E R36, desc[UR10][R8.64] ;  /* 0x0000000a08240981 */ /* 0x000362000c1e1900 */
[----:B------:R-:W-:Y:S01]  /*0fe0*/  FMNMX R45, |R44|, R45, !PT ;  /* 0x0000002d2c2d7209 */ /* 0x000fe20007800200 */
[----:B0-----:R-:W-:Y:S02]  /*0ff0*/  VIADD R41, R15, 0x1 ;  /* 0x000000010f297836 */ /* 0x001fe40000000000 */
[--C-:B------:R-:W-:Y:S02]  /*1000*/  HADD2.F32 R40, -RZ, R43.reuse.H0_H0 ;  /* 0x2000002bff287230 */ /* 0x100fe40000004100 */
[----:B------:R-:W-:Y:S01]  /*1010*/  HADD2.F32 R43, -RZ, R43.H1_H1 ;  /* 0x3000002bff2b7230 */ /* 0x000fe20000004100 */
[----:B------:R-:W-:Y:S02]  /*1020*/  ISETP.GE.U32.AND P0, PT, R41, R16, PT ;  /* 0x000000102900720c */ /* 0x000fe40003f06070 */
[----:B------:R-:W-:Y:S01]  /*1030*/  FSET.BF.GT.AND R41, R40, RZ, PT ;  /* 0x000000ff2829720a */ /* 0x000fe20003804000 */
[----:B------:R-:W-:Y:S01]  /*1040*/  HADD2.F32 R40, -RZ, R38.H0_H0 ;  /* 0x20000026ff287230 */ /* 0x000fe20000004100 */
[----:B------:R-:W-:Y:S01]  /*1050*/  ISETP.GE.U32.OR P0, PT, R39, R18, P0 ;  /* 0x000000122700720c */ /* 0x000fe20000706470 */
[----:B-1----:R-:W-:Y:S01]  /*1060*/  HADD2.F32 R8, -RZ, R32.H1_H1 ;  /* 0x30000020ff087230 */ /* 0x002fe20000004100 */
[----:B------:R-:W-:Y:S01]  /*1070*/  FSET.BF.GT.AND R43, R43, RZ, PT ;  /* 0x000000ff2b2b720a */ /* 0x000fe20003804000 */
[----:B------:R-:W-:Y:S01]  /*1080*/  FMUL R46, R46, R41 ;  /* 0x000000292e2e7220 */ /* 0x000fe20000400000 */
[----:B------:R-:W-:Y:S01]  /*1090*/  HADD2.F32 R41, -RZ, R38.H1_H1 ;  /* 0x30000026ff297230 */ /* 0x000fe20000004100 */
[----:B------:R-:W-:Y:S01]  /*10a0*/  FSET.BF.GT.AND R9, R40, RZ, PT ;  /* 0x000000ff2809720a */ /* 0x000fe20003804000 */
[----:B------:R-:W-:-:S02]  /*10b0*/  HADD2.F32 R38, -RZ, R32.H0_H0 ;  /* 0x20000020ff267230 */ /* 0x000fc40000004100 */
[----:B------:R-:W-:Y:S01]  /*10c0*/  HADD2.F32 R32, -RZ, R42.H1_H1 ;  /* 0x3000002aff207230 */ /* 0x000fe20000004100 */
[----:B------:R-:W-:Y:S01]  /*10d0*/  FSET.BF.GT.AND R41, R41, RZ, PT ;  /* 0x000000ff2929720a */ /* 0x000fe20003804000 */
[----:B------:R-:W-:Y:S01]  /*10e0*/  FMUL R42, R46, UR12 ;  /* 0x0000000c2e2a7c20 */ /* 0x000fe20008400000 */
[----:B------:R-:W-:Y:S02]  /*10f0*/  FMUL R38, R38, R9 ;  /* 0x0000000926267220 */ /* 0x000fe40000400000 */
[----:B------:R-:W-:Y:S01]  /*1100*/  FMUL R32, R32, R43 ;  /* 0x0000002b20207220 */ /* 0x000fe20000400000 */
[----:B------:R-:W-:-:S03]  /*1110*/  FMUL R40, R8, R41 ;  /* 0x0000002908287220 */ /* 0x000fc60000400000 */
        /* <DEDUP_REMOVED lines=10> */
.L_x_31920:
[----:B------:R-:W-:Y:S05]  /*11c0*/  BSYNC B0 ;  /* 0x0000000000007941 */ /* 0x000fea0003800000 */
.L_x_31919:
        /* <DEDUP_REMOVED lines=14> */
.L_x_31922:
[----:B------:R-:W-:Y:S05]  /*12b0*/  BSYNC B0 ;  /* 0x0000000000007941 */ /* 0x000fea0003800000 */
.L_x_31921:
[----:B------:R-:W-:Y:S01]  /*12c0*/  ULOP3.LUT UR8, UR8, 0xfffffffe, URZ, 0xc0, !UPT ;  /* 0xfffffffe08087892 */ /* 0x000fe2000f8ec03f */
[----:B------:R-:W-:Y:S01]  /*12d0*/  IMAD.U32 R49, RZ, RZ, UR9 ;  /* 0x00000009ff317e24 */ /* 0x000fe2000f8e00ff */
[----:B------:R-:W-:Y:S02]  /*12e0*/  FMNMX R45, R45, |R46|, !PT ;  /* 0x4000002e2d2d7209 */ /* 0x000fe40007800000 */
[----:B------:R-:W-:Y:S02]  /*12f0*/  ISETP.GE.U32.AND P1, PT, R33, R16, PT ;  /* 0x000000102100720c */ /* 0x000fe40003f26070 */
[----:B------:R-:W-:Y:S01]  /*1300*/  IMAD.U32 R5, RZ, RZ, UR8 ;  /* 0x00000008ff057e24 */ /* 0x000fe2000f8e00ff */
[----:B------:R-:W-:Y:S02]  /*1310*/  FMNMX R45, |R32|, R45, !PT ;  /* 0x0000002d202d7209 */ /* 0x000fe40007800200 */
[----:B------:R-:W-:Y:S02]  /*1320*/  ISETP.GE.U32.OR P1, PT, R31, R18, P1 ;  /* 0x000000121f00720c */ /* 0x000fe40000f26470 */
[----:B------:R-:W-:Y:S01]  /*1330*/  IADD3 R48, P2, P3, R5, UR8, R6 ;  /* 0x0000000805307c10 */ /* 0x000fe2000fb5e006 */
[----:B------:R-:W-:-:S03]  /*1340*/  VIADD R5, R15, 0x3 ;  /* 0x000000030f057836 */ /* 0x000fc60000000000 */
[----:B------:R-:W-:Y:S02]  /*1350*/  IADD3.X R49, R49, UR9, R30, P2, P3 ;  /* 0x0000000931317c10 */ /* 0x000fe400097e641e */
[----:B------:R-:W-:Y:S01]  /*1360*/  ISETP.GE.U32.AND P0, PT, R5, R16, PT ;  /* 0x000000100500720c */ /* 0x000fe20003f06070 */
[----:B------:R-:W-:-:S05]  /*1370*/  VIADD R5, R14, 0x1d ;  /* 0x0000001d0e057836 */ /* 0x000fca0000000000 */
[----:B------:R-:W-:-:S04]  /*1380*/  LOP3.LUT R5, R5, 0x1f, RZ, 0xc0, !PT ;  /* 0x0000001f05057812 */ /* 0x000fc800078ec0ff */
[C---:B------:R-:W-:Y:S02]  /*1390*/  ISETP.LT.U32.AND P0, PT, R5.reuse, R18, !P0 ;  /* 0x000000120500720c */ /* 0x040fe40004701070 */
[-C--:B------:R-:W-:Y:S02]  /*13a0*/  IADD3 R6, P2, R5, R48.reuse, RZ ;  /* 0x0000003005067210 */ /* 0x080fe40007f5e0ff */
[----:B------:R-:W-:-:S03]  /*13b0*/  IADD3 R48, P3, R31, R48, RZ ;  /* 0x000000301f307210 */ /* 0x000fc60007f7e0ff */
[----:B------:R-:W-:Y:S01]  /*13c0*/  IMAD.X R7, RZ, RZ, R49, P2 ;  /* 0x000000ffff077224 */ /* 0x000fe200010e0631 */
[----:B0-----:R-:W-:-:S05]  /*13d0*/  IADD3 R39, P2, R6, UR8, RZ ;  /* 0x0000000806277c10 */ /* 0x001fca000ff5e0ff */
[----:B------:R-:W-:Y:S01]  /*13e0*/  VOTEU.ANY UP0, P0 ;  /* 0x00000000003f7886 */ /* 0x000fe20000000100 */
[----:B------:R-:W-:Y:S01]  /*13f0*/  @P0 IMAD.SHL.U32 R30, R39, 0x4, RZ ;  /* 0x00000004271e0824 */ /* 0x000fe200078e00ff */
[----:B------:R-:W-:-:S03]  /*1400*/  @!P0 CS2R R46, SRZ ;  /* 0x00000000002e8805 */ /* 0x000fc6000001ff00 */
[----:B------:R-:W-:Y:S01]  /*1410*/  @UP0 ULOP3.LUT UR5, UR9, 0x3fffffff, URZ, 0xc0, !UPT ;  /* 0x3fffffff09050892 */ /* 0x000fe2000f8ec03f */
[----:B------:R-:W-:-:S05]  /*1420*/  @P0 IADD3 R8, P4, R30, R29, RZ ;  /* 0x0000001d1e080210 */ /* 0x000fca0007f9e0ff */
[----:B------:R-:W-:-:S04]  /*1430*/  @P0 IADD3.X R32, R7, UR5, RZ, P2, !PT ;  /* 0x0000000507200c10 */ /* 0x000fc800097fe4ff */
[----:B------:R-:W-:-:S05]  /*1440*/  @P0 SHF.L.U64.HI R32, R39, 0x2, R32 ;  /* 0x0000000227200819 */ /* 0x000fca0000010220 */
        /* <DEDUP_REMOVED lines=15> */
[----:B------:R-:W-:Y:S02]  /*1540*/  @P0 IMAD.X R9, R6, 0x1, R19, P4 ;  /* 0x0000000106090824 */ /* 0x000fe400020e0613 */
[----:B------:R-:W-:Y:S02]  /*1550*/  @!P0 IMAD.MOV.U32 R19, RZ, RZ, RZ ;  /* 0x000000ffff138224 */ /* 0x000fe400078e00ff */
[----:B------:R-:W4:Y:S04]  /*1560*/  @P0 LDG.E R17, desc[UR10][R28.64] ;  /* 0x0000000a1c110981 */ /* 0x000f28000c1e1900 */
[----:B------:R0:W4:Y:S01]  /*1570*/  @P0 LDG.E R19, desc[UR10][R8.64] ;  /* 0x0000000a08130981 */ /* 0x000122000c1e1900 */
[--C-:B-1---5:R-:W-:Y:S01]  /*1580*/  HADD2.F32 R30, -RZ, R27.reuse.H0_H0 ;  /* 0x2000001bff1e7230 */ /* 0x122fe20000004100 */
[----:B------:R-:W-:Y:S01]  /*1590*/  FMNMX R45, |R38|, R45, !PT ;  /* 0x0000002d262d7209 */ /* 0x000fe20007800200 */
[----:B------:R-:W-:Y:S01]  /*15a0*/  HADD2.F32 R31, -RZ, R27.H1_H1 ;  /* 0x3000001bff1f7230 */ /* 0x000fe20000004100 */
[----:B------:R-:W-:Y:S01]  /*15b0*/  UMOV UR5, 0x400 ;  /* 0x0000040000057882 */ /* 0x000fe20000000000 */
[--C-:B------:R-:W-:Y:S01]  /*15c0*/  HADD2.F32 R6, -RZ, R26.reuse.H0_H0 ;  /* 0x2000001aff067230 */ /* 0x100fe20000004100 */
[----:B------:R-:W-:Y:S01]  /*15d0*/  FSET.BF.GT.AND R27, R30, RZ, PT ;  /* 0x000000ff1e1b720a */ /* 0x000fe20003804000 */
[----:B------:R-:W-:Y:S01]  /*15e0*/  HADD2.F32 R26, -RZ, R26.H1_H1 ;  /* 0x3000001aff1a7230 */ /* 0x000fe20000004100 */
[----:B------:R-:W-:Y:S01]  /*15f0*/  FSET.BF.GT.AND R31, R31, RZ, PT ;  /* 0x000000ff1f1f720a */ /* 0x000fe20003804000 */
[----:B------:R-:W-:Y:S01]  /*1600*/  HADD2.F32 R33, -RZ, R34.H0_H0 ;  /* 0x20000022ff217230 */ /* 0x000fe20000004100 */
[----:B0-----:R-:W-:Y:S01]  /*1610*/  @!P1 LEA R8, P0, R48, R20, 0x2 ;  /* 0x0000001430089211 */ /* 0x001fe200078010ff */
[----:B------:R-:W-:Y:S01]  /*1620*/  FMUL R6, R6, R27 ;  /* 0x0000001b06067220 */ /* 0x000fe20000400000 */
[----:B------:R-:W-:-:S02]  /*1630*/  HADD2.F32 R27, -RZ, R36.H0_H0 ;  /* 0x20000024ff1b7230 */ /* 0x000fc40000004100 */
[----:B------:R-:W-:Y:S01]  /*1640*/  FMUL R28, R26, R31 ;  /* 0x0000001f1a1c7220 */ /* 0x000fe20000400000 */
[----:B------:R-:W-:Y:S02]  /*1650*/  HADD2.F32 R36, -RZ, R36.H1_H1 ;  /* 0x30000024ff247230 */ /* 0x000fe40000004100 */
[----:B------:R-:W-:Y:S01]  /*1660*/  FMUL R31, R6, UR12 ;  /* 0x0000000c061f7c20 */ /* 0x000fe20008400000 */
[----:B------:R-:W-:Y:S01]  /*1670*/  IMAD.X R49, RZ, RZ, R49, P3 ;  /* 0x000000ffff317224 */ /* 0x000fe200018e0631 */
[----:B------:R-:W-:Y:S01]  /*1680*/  FSET.BF.GT.AND R30, R27, RZ, PT ;  /* 0x000000ff1b1e720a */ /* 0x000fe20003804000 */
[----:B------:R-:W-:Y:S01]  /*1690*/  FMUL R26, R28, UR12 ;  /* 0x0000000c1c1a7c20 */ /* 0x000fe20008400000 */
[----:B------:R-:W-:Y:S01]  /*16a0*/  FSET.BF.GT.AND R27, R36, RZ, PT ;  /* 0x000000ff241b720a */ /* 0x000fe20003804000 */
[----:B------:R-:W-:Y:S01]  /*16b0*/  UIADD3 UR5, UR5, 0x20, URZ ;  /* 0x0000002005057890 */ /* 0x000fe2000fffe03f */
[----:B------:R-:W-:Y:S01]  /*16c0*/  @!P1 LEA.HI.X R9, R48, R21, R49, 0x2, P0 ;  /* 0x0000001530099211 */ /* 0x000fe200000f1431 */
[----:B------:R-:W-:Y:S01]  /*16d0*/  FMUL R33, R33, R30 ;  /* 0x0000001e21217220 */ /* 0x000fe20000400000 */
[----:B------:R-:W-:Y:S01]  /*16e0*/  HADD2.F32 R30, -RZ, R34.H1_H1 ;  /* 0x30000022ff1e7230 */ /* 0x000fe20000004100 */
[----:B------:R-:W-:Y:S01]  /*16f0*/  @!P1 F2FP.BF16.F32.PACK_AB R29, R26, R31 ;  /* 0x0000001f1a1d923e */ /* 0x000fe200000010ff */
[----:B------:R-:W-:Y:S01]  /*1700*/  ULOP3.LUT UR4, UR4, 0xfffffffe, URZ, 0xc0, !UPT ;  /* 0xfffffffe04047892 */ /* 0x000fe2000f8ec03f */
[----:B------:R-:W-:Y:S01]  /*1710*/  @!P1 IADD3 R48, P0, R48, UR13, RZ ;  /* 0x0000000d30309c10 */ /* 0x000fe2000ff1e0ff */
[----:B------:R-:W-:Y:S01]  /*1720*/  FMUL R34, R33, UR12 ;  /* 0x0000000c21227c20 */ /* 0x000fe20008400000 */
[----:B------:R-:W-:Y:S01]  /*1730*/  FMUL R30, R30, R27 ;  /* 0x0000001b1e1e7220 */ /* 0x000fe20000400000 */
[----:B------:R0:W-:Y:S01]  /*1740*/  @!P1 STG.E desc[UR10][R8.64], R29 ;  /* 0x0000001d08009986 */ /* 0x0001e2000c10190a */
[----:B------:R-:W-:Y:S01]  /*1750*/  @!P1 IADD3.X R27, R49, UR14, RZ, P0, !PT ;  /* 0x0000000e311b9c10 */ /* 0x000fe200087fe4ff */
[----:B------:R-:W-:Y:S01]  /*1760*/  BSSY B0, `(.L_x_31923) ;  /* 0x00000d7000007945 */ /* 0x000fe20003800000 */
[----:B------:R-:W-:-:S02]  /*1770*/  FMNMX R45, |R40|, R45, !PT ;  /* 0x0000002d282d7209 */ /* 0x000fc40007800200 */
[----:B------:R-:W-:Y:S02]  /*1780*/  IADD3.X R36, R7, UR9, RZ, P2, !PT ;  /* 0x0000000907247c10 */ /* 0x000fe400097fe4ff */
[----:B------:R-:W-:Y:S02]  /*1790*/  FMNMX R49, R45, |R6|, !PT ;  /* 0x400000062d317209 */ /* 0x000fe40007800000 */
[----:B------:R-:W-:Y:S02]  /*17a0*/  F2FP.BF16.F32.PACK_AB R42, R43, R42 ;  /* 0x0000002a2b2a723e */ /* 0x000fe400000010ff */
[----:B------:R-:W-:Y:S01]  /*17b0*/  FMNMX R28, |R28|, R49, !PT ;  /* 0x000000311c1c7209 */ /* 0x000fe20007800200 */
[----:B0-----:R-:W-:Y:S01]  /*17c0*/  FMUL R29, R30, UR12 ;  /* 0x0000000c1e1d7c20 */ /* 0x001fe20008400000 */
[----:B------:R-:W-:Y:S02]  /*17d0*/  @!P1 LEA R8, P0, R48, R20, 0x2 ;  /* 0x0000001430089211 */ /* 0x000fe400078010ff */
[----:B------:R-:W-:-:S02]  /*17e0*/  F2FP.BF16.F32.PACK_AB R23, R24, R23 ;  /* 0x000000171817723e */ /* 0x000fc400000010ff */
[----:B------:R-:W-:Y:S02]  /*17f0*/  @!P1 LEA.HI.X R9, R48, R21, R27, 0x2, P0 ;  /* 0x0000001530099211 */ /* 0x000fe400000f141b */
[----:B------:R-:W-:Y:S02]  /*1800*/  SHF.R.U32.HI R48, RZ, 0x3, R11 ;  /* 0x00000003ff307819 */ /* 0x000fe4000001160b */
[C---:B------:R-:W-:Y:S02]  /*1810*/  @!P1 F2FP.BF16.F32.PACK_AB R51, R29.reuse, R34 ;  /* 0x000000221d33923e */ /* 0x040fe400000010ff */
[----:B------:R-:W-:Y:S02]  /*1820*/  F2FP.BF16.F32.PACK_AB R34, R34, R31 ;  /* 0x0000001f2222723e */ /* 0x000fe400000010ff */
[----:B------:R-:W-:Y:S01]  /*1830*/  F2FP.BF16.F32.PACK_AB R44, R44, R41 ;  /* 0x000000292c2c723e */ /* 0x000fe200000010ff */
[----:B------:R0:W-:Y:S01]  /*1840*/  @!P1 STG.E desc[UR10][R8.64], R51 ;  /* 0x0000003308009986 */ /* 0x0001e2000c10190a */
[----:B------:R-:W-:Y:S01]  /*1850*/  F2FP.BF16.F32.PACK_AB R26, R29, R26 ;  /* 0x0000001a1d1a723e */ /* 0x000fe200000010ff */
[----:B0-----:R-:W-:-:S04]  /*1860*/  IMAD R51, R2, UR7, RZ ;  /* 0x0000000702337c24 */ /* 0x001fc8000f8e02ff */
[----:B------:R-:W-:Y:S02]  /*1870*/  IMAD R51, R3, UR6, R51 ;  /* 0x0000000603337c24 */ /* 0x000fe4000f8e0233 */
[----:B------:R-:W-:Y:S01]  /*1880*/  IMAD.WIDE.U32 R2, R2, UR6, RZ ;  /* 0x0000000602027c25 */ /* 0x000fe2000f8e00ff */
[----:B------:R-:W0:Y:S03]  /*1890*/  S2UR UR6, SR_CgaCtaId ;  /* 0x00000000000679c3 */ /* 0x000e260000008800 */
[----:B------:R-:W-:Y:S01]  /*18a0*/  IMAD.IADD R51, R3, 0x1, R51 ;  /* 0x0000000103337824 */ /* 0x000fe200078e0233 */
[----:B0-----:R-:W-:Y:S01]  /*18b0*/  ULEA UR5, UR6, UR5, 0x18 ;  /* 0x0000000506057291 */ /* 0x001fe2000f8ec03f */
[--C-:B--2---:R-:W-:Y:S02]  /*18c0*/  HADD2.F32 R32, -RZ, R46.reuse.H0_H0 ;  /* 0x2000002eff207230 */ /* 0x104fe40000004100 */
[----:B------:R-:W-:-:S02]  /*18d0*/  HADD2.F32 R9, -RZ, R46.H1_H1 ;  /* 0x3000002eff097230 */ /* 0x000fc40000004100 */
[--C-:B---3--:R-:W-:Y:S02]  /*18e0*/  HADD2.F32 R27, -RZ, R47.reuse.H0_H0 ;  /* 0x2000002fff1b7230 */ /* 0x108fe40000004100 */
[----:B------:R-:W-:-:S03]  /*18f0*/  HADD2.F32 R47, -RZ, R47.H1_H1 ;  /* 0x3000002fff2f7230 */ /* 0x000fc60000004100 */
[----:B------:R-:W-:Y:S02]  /*1900*/  FSET.BF.GT.AND R27, R27, RZ, PT ;  /* 0x000000ff1b1b720a */ /* 0x000fe40003804000 */
[----:B------:R-:W-:-:S03]  /*1910*/  FSET.BF.GT.AND R6, R47, RZ, PT ;  /* 0x000000ff2f06720a */ /* 0x000fc60003804000 */
[----:B------:R-:W-:Y:S01]  /*1920*/  FMUL R32, R32, R27 ;  /* 0x0000001b20207220 */ /* 0x000fe20000400000 */
[----:B------:R-:W-:Y:S01]  /*1930*/  LOP3.LUT R27, R48, 0x1c, RZ, 0xc0, !PT ;  /* 0x0000001c301b7812 */ /* 0x000fe200078ec0ff */
[----:B------:R-:W-:-:S03]  /*1940*/  FMUL R9, R9, R6 ;  /* 0x0000000609097220 */ /* 0x000fc60000400000 */
[----:B------:R-:W-:Y:S01]  /*1950*/  LOP3.LUT R45, R27, 0x3, RZ, 0xfc, !PT ;  /* 0x000000031b2d7812 */ /* 0x000fe200078efcff */
[----:B------:R-:W-:-:S03]  /*1960*/  FMUL R8, R9, UR12 ;  /* 0x0000000c09087c20 */ /* 0x000fc60008400000 */
[----:B------:R-:W-:Y:S01]  /*1970*/  ISETP.GE.U32.AND P0, PT, R45, R16, PT ;  /* 0x000000102d00720c */ /* 0x000fe20003f06070 */
[----:B------:R-:W-:-:S03]  /*1980*/  FMUL R45, R32, UR12 ;  /* 0x0000000c202d7c20 */ /* 0x000fc60008400000 */
[----:B------:R-:W-:-:S13]  /*1990*/  ISETP.GE.U32.OR P0, PT, R5, R18, P0 ;  /* 0x000000120500720c */ /* 0x000fda0000706470 */
[C---:B------:R-:W-:Y:S02]  /*19a0*/  @!P0 LEA R6, P1, R39.reuse, R20, 0x2 ;  /* 0x0000001427068211 */ /* 0x040fe400078210ff */
        /* <DEDUP_REMOVED lines=9> */
[----:B------:R-:W-:Y:S01]  /*1a40*/  F2FP.BF16.F32.PACK_AB R51, R25, R22 ;  /* 0x000000161933723e */ /* 0x000fe200000010ff */
[----:B------:R-:W-:Y:S01]  /*1a50*/  IMAD.SHL.U32 R4, R4, 0x20, RZ ;  /* 0x0000002004047824 */ /* 0x000fe200078e00ff */
[----:B------:R-:W-:Y:S01]  /*1a60*/  FMNMX R25, |R33|, R28, !PT ;  /* 0x0000001c21197209 */ /* 0x000fe20007800200 */
[C---:B------:R-:W-:Y:S01]  /*1a70*/  IMAD.IADD R28, R11.reuse, 0x1, -R2 ;  /* 0x000000010b1c7824 */ /* 0x040fe200078e0a02 */
[----:B------:R-:W-:-:S02]  /*1a80*/  LOP3.LUT R3, R11, 0x1f, RZ, 0xc0, !PT ;  /* 0x0000001f0b037812 */ /* 0x000fc400078ec0ff */
[----:B------:R-:W-:Y:S01]  /*1a90*/  FMNMX R25, |R30|, R25, !PT ;  /* 0x000000191e197209 */ /* 0x000fe20007800200 */
[----:B0-----:R-:W-:Y:S01]  /*1aa0*/  VIADD R6, R28, 0xffffffff ;  /* 0xffffffff1c067836 */ /* 0x001fe20000000000 */
[----:B------:R-:W-:Y:S01]  /*1ab0*/  LOP3.LUT R4, R4, 0xffffffe0, R3, 0xe2, !PT ;  /* 0xffffffe004047812 */ /* 0x000fe200078ee203 */
[C---:B------:R-:W-:Y:S01]  /*1ac0*/  VIADD R30, R28.reuse, 0x1e ;  /* 0x0000001e1c1e7836 */ /* 0x040fe20000000000 */
[----:B------:R-:W-:Y:S02]  /*1ad0*/  LOP3.LUT R7, R28, 0x1f, RZ, 0xc0, !PT ;  /* 0x0000001f1c077812 */ /* 0x000fe400078ec0ff */
[----:B------:R-:W-:Y:S02]  /*1ae0*/  @!P0 IADD3 R39, P1, R39, UR13, RZ ;  /* 0x0000000d27278c10 */ /* 0x000fe4000ff3e0ff */
[----:B------:R-:W-:Y:S01]  /*1af0*/  FMNMX R32, R25, |R32|, !PT ;  /* 0x4000002019207209 */ /* 0x000fe20007800000 */
[----:B------:R-:W-:Y:S01]  /*1b00*/  IMAD R22, R4, 0x21, R7 ;  /* 0x0000002104167824 */ /* 0x000fe200078e0207 */
[----:B------:R-:W-:-:S02]  /*1b10*/  LOP3.LUT R7, R6, 0x1f, RZ, 0xc0, !PT ;  /* 0x0000001f06077812 */ /* 0x000fc400078ec0ff */
[----:B------:R-:W-:Y:S02]  /*1b20*/  @!P0 IADD3.X R36, R36, UR14, RZ, P1, !PT ;  /* 0x0000000e24248c10 */ /* 0x000fe40008ffe4ff */
[----:B------:R-:W-:Y:S01]  /*1b30*/  LEA R6, R22, UR5, 0x2 ;  /* 0x0000000516067c11 */ /* 0x000fe2000f8e10ff */
[--C-:B----4-:R-:W-:Y:S01]  /*1b40*/  HADD2.F32 R22, -RZ, R17.reuse.H0_H0 ;  /* 0x20000011ff167230 */ /* 0x110fe20000004100 */
[----:B------:R-:W-:Y:S01]  /*1b50*/  @!P0 LEA R20, P1, R39, R20, 0x2 ;  /* 0x0000001427148211 */ /* 0x000fe200078210ff */
[----:B------:R-:W-:Y:S01]  /*1b60*/  HADD2.F32 R17, -RZ, R17.H1_H1 ;  /* 0x30000011ff117230 */ /* 0x000fe20000004100 */
[----:B------:R-:W-:Y:S01]  /*1b70*/  FMNMX R9, |R9|, R32, !PT ;  /* 0x0000002009097209 */ /* 0x000fe20007800200 */
[----:B------:R-:W-:Y:S01]  /*1b80*/  IMAD R7, R4, 0x21, R7 ;  /* 0x0000002104077824 */ /* 0x000fe200078e0207 */
[----:B------:R-:W-:Y:S01]  /*1b90*/  FSET.BF.GT.AND R31, R22, RZ, PT ;  /* 0x000000ff161f720a */ /* 0x000fe20003804000 */
[--C-:B------:R-:W-:Y:S01]  /*1ba0*/  HADD2.F32 R22, -RZ, R19.reuse.H0_H0 ;  /* 0x20000013ff167230 */ /* 0x100fe20000004100 */
[----:B------:R-:W-:Y:S01]  /*1bb0*/  FSET.BF.GT.AND R28, R17, RZ, PT ;  /* 0x000000ff111c720a */ /* 0x000fe20003804000 */
[----:B------:R-:W-:Y:S01]  /*1bc0*/  HADD2.F32 R19, -RZ, R19.H1_H1 ;  /* 0x30000013ff137230 */ /* 0x000fe20000004100 */
[----:B------:R-:W-:Y:S01]  /*1bd0*/  LOP3.LUT R17, R30, 0x1f, RZ, 0xc0, !PT ;  /* 0x0000001f1e117812 */ /* 0x000fe200078ec0ff */
[----:B------:R0:W-:Y:S01]  /*1be0*/  STS [R6], R51 ;  /* 0x0000003306007388 */ /* 0x0001e20000000800 */
[----:B------:R-:W-:Y:S01]  /*1bf0*/  FMUL R22, R22, R31 ;  /* 0x0000001f16167220 */ /* 0x000fe20000400000 */
[----:B------:R-:W-:Y:S01]  /*1c00*/  @!P0 LEA.HI.X R21, R39, R21, R36, 0x2, P1 ;  /* 0x0000001527158211 */ /* 0x000fe200008f1424 */
[----:B------:R-:W-:Y:S01]  /*1c10*/  FMUL R33, R19, R28 ;  /* 0x0000001c13217220 */ /* 0x000fe20000400000 */
[----:B------:R-:W-:-:S02]  /*1c20*/  IMAD R17, R4, 0x21, R17 ;  /* 0x0000002104117824 */ /* 0x000fc400078e0211 */
[----:B------:R-:W-:Y:S01]  /*1c30*/  FMUL R28, R22, UR12 ;  /* 0x0000000c161c7c20 */ /* 0x000fe20008400000 */
[----:B------:R-:W-:Y:S02]  /*1c40*/  IMAD R19, R4, 0x21, R5 ;  /* 0x0000002104137824 */ /* 0x000fe400078e0205 */
[----:B------:R-:W-:Y:S01]  /*1c50*/  FMUL R39, R33, UR12 ;  /* 0x0000000c21277c20 */ /* 0x000fe20008400000 */
[----:B------:R-:W-:Y:S02]  /*1c60*/  ISETP.GE.U32.AND P1, PT, R15, R18, PT ;  /* 0x000000120f00720c */ /* 0x000fe40003f26070 */
[----:B------:R-:W-:Y:S02]  /*1c70*/  LEA R5, R17, UR5, 0x2 ;  /* 0x0000000511057c11 */ /* 0x000fe4000f8e10ff */
[----:B------:R-:W-:Y:S02]  /*1c80*/  LEA R17, R19, UR5, 0x2 ;  /* 0x0000000513117c11 */ /* 0x000fe4000f8e10ff */
[----:B------:R-:W-:-:S02]  /*1c90*/  @!P0 F2FP.BF16.F32.PACK_AB R31, R39, R28 ;  /* 0x0000001c271f823e */ /* 0x000fc400000010ff */
[----:B------:R-:W-:Y:S02]  /*1ca0*/  LOP3.LUT R19, RZ, R40, RZ, 0x33, !PT ;  /* 0x00000028ff137212 */ /* 0x000fe400078e33ff */
[----:B------:R-:W-:Y:S01]  /*1cb0*/  LEA R7, R7, UR5, 0x2 ;  /* 0x0000000507077c11 */ /* 0x000fe2000f8e10ff */
[----:B------:R0:W-:Y:S01]  /*1cc0*/  @!P0 STG.E desc[UR10][R20.64], R31 ;  /* 0x0000001f14008986 */ /* 0x0001e2000c10190a */
[----:B------:R-:W-:Y:S01]  /*1cd0*/  ISETP.GT.U32.AND P0, PT, R38, -0x21, PT ;  /* 0xffffffdf2600780c */ /* 0x000fe20003f04070 */
[----:B------:R-:W-:Y:S01]  /*1ce0*/  IMAD.X R19, RZ, RZ, R19, P2 ;  /* 0x000000ffff137224 */ /* 0x000fe200010e0613 */
[----:B------:R-:W-:Y:S01]  /*1cf0*/  F2FP.BF16.F32.PACK_AB R30, R28, R45 ;  /* 0x0000002d1c1e723e */ /* 0x000fe200000010ff */
[----:B------:R0:W-:Y:S01]  /*1d00*/  STS [R7], R42 ;  /* 0x0000002a07007388 */ /* 0x0001e20000000800 */
[----:B------:R-:W-:Y:S02]  /*1d10*/  FMNMX R22, |R22|, R9, !PT ;  /* 0x0000000916167209 */ /* 0x000fe40007800200 */
[----:B------:R-:W-:Y:S01]  /*1d20*/  ISETP.GT.U32.AND.EX P0, PT, R19, -0x1, PT, P0 ;  /* 0xffffffff1300780c */ /* 0x000fe20003f04100 */
[----:B------:R0:W-:Y:S01]  /*1d30*/  STS [R5], R34 ;  /* 0x0000002205007388 */ /* 0x0001e20000000800 */
[----:B------:R-:W-:-:S02]  /*1d40*/  SHF.R.U32.HI R25, RZ, 0x2, R11 ;  /* 0x00000002ff197819 */ /* 0x000fc4000001160b */
[----:B------:R-:W-:Y:S01]  /*1d50*/  SEL R24, R38, 0xffffffdf, P0 ;  /* 0xffffffdf26187807 */ /* 0x000fe20000000000 */
[----:B------:R0:W-:Y:S01]  /*1d60*/  STS [R17], R30 ;  /* 0x0000001e11007388 */ /* 0x0001e20000000800 */
        /* <DEDUP_REMOVED lines=25> */
.L_x_31927:
        /* <DEDUP_REMOVED lines=36> */
[C---:B----4-:R-:W-:Y:S01]  /*2140*/  @!P2 IADD3 R32, P5, R33.reuse, R36, RZ ;  /* 0x000000242120a210 */ /* 0x050fe20007fbe0ff */
[----:B------:R-:W-:Y:S02]  /*2150*/  VIADD R33, R33, 0x1f ;  /* 0x0000001f21217836 */ /* 0x000fe40000000000 */
[----:B0-----:R-:W-:Y:S01]  /*2160*/  @!P3 IMAD.X R9, RZ, RZ, R45, P4 ;  /* 0x000000ffff09b224 */ /* 0x001fe200020e062d */
[-C--:B------:R-:W-:Y:S01]  /*2170*/  @!P3 LEA R8, P4, R34, R35.reuse, 0x2 ;  /* 0x000000232208b211 */ /* 0x080fe200078810ff */
        /* <DEDUP_REMOVED lines=11> */
.L_x_31926:
[----:B------:R-:W-:Y:S05]  /*2230*/  BSYNC B1 ;  /* 0x0000000000017941 */ /* 0x000fea0003800000 */
.L_x_31925:
        /* <DEDUP_REMOVED lines=15> */
.L_x_31929:
[----:B------:R-:W-:Y:S05]  /*2330*/  BSYNC B1 ;  /* 0x0000000000017941 */ /* 0x000fea0003800000 */
.L_x_31928:
        /* <DEDUP_REMOVED lines=25> */
.L_x_31924:
[----:B------:R-:W-:Y:S05]  /*24d0*/  BSYNC B0 ;  /* 0x0000000000007941 */ /* 0x000fea0003800000 */
.L_x_31923:
        /* <DEDUP_REMOVED lines=24> */
.L_x_31935:
        /* <DEDUP_REMOVED lines=25> */
[----:B------:R-:W-:Y:S01]  /*27f0*/  IADD3 R26, P6, R26, UR4, RZ ;  /* 0x000000041a1a7c10 */ /* 0x000fe2000ffde0ff */
[----:B------:R3:W4:Y:S01]  /*2800*/  @!P0 LDS R27, [R13+0xc] ;  /* 0x00000c000d1b8984 */ /* 0x0007220000000800 */
[----:B------:R-:W-:Y:S01]  /*2810*/  @!P3 LEA.HI.X R7, R8, R37, R7, 0x2, P4 ;  /* 0x000000250807b211 */ /* 0x000fe200020f1407 */
[----:B------:R-:W-:Y:S01]  /*2820*/  @!P2 IMAD.X R9, RZ, RZ, R29, P5 ;  /* 0x000000ffff09a224 */ /* 0x000fe200028e061d */
[----:B------:R-:W-:-:S04]  /*2830*/  @!P2 LEA R8, P4, R12, R35, 0x2 ;  /* 0x000000230c08a211 */ /* 0x000fc800078810ff */
[----:B------:R-:W-:Y:S01]  /*2840*/  @!P2 LEA.HI.X R9, R12, R37, R9, 0x2, P4 ;  /* 0x000000250c09a211 */ /* 0x000fe200020f1409 */
[----:B---3--:R-:W-:Y:S01]  /*2850*/  IMAD.X R13, R29, 0x1, R10, P6 ;  /* 0x000000011d0d7824 */ /* 0x008fe200030e060a */
[----:B------:R-:W-:Y:S02]  /*2860*/  IADD3 R29, P5, R26, UR4, RZ ;  /* 0x000000041a1d7c10 */ /* 0x000fe4000ffbe0ff */
[----:B------:R-:W-:-:S03]  /*2870*/  @!P1 IADD3 R26, P4, R31, R26, RZ ;  /* 0x0000001a1f1a9210 */ /* 0x000fc60007f9e0ff */
[----:B------:R-:W-:Y:S01]  /*2880*/  IMAD.X R31, R13, 0x1, R10, P5 ;  /* 0x000000010d1f7824 */ /* 0x000fe200028e060a */
[----:B------:R-:W-:Y:S01]  /*2890*/  @!P0 IADD3 R14, P5, R30, R29, RZ ;  /* 0x0000001d1e0e8210 */ /* 0x000fe20007fbe0ff */
[----:B------:R-:W-:Y:S01]  /*28a0*/  @!P1 IMAD.X R13, RZ, RZ, R13, P4 ;  /* 0x000000ffff0d9224 */ /* 0x000fe200020e060d */
[----:B------:R-:W-:-:S03]  /*28b0*/  @!P1 LEA R12, P4, R26, R35, 0x2 ;  /* 0x000000231a0c9211 */ /* 0x000fc600078810ff */
[----:B------:R-:W-:Y:S01]  /*28c0*/  @!P0 IMAD.X R17, RZ, RZ, R31, P5 ;  /* 0x000000ffff118224 */ /* 0x000fe200028e061f */
[----:B------:R-:W-:Y:S02]  /*28d0*/  @!P1 LEA.HI.X R13, R26, R37, R13, 0x2, P4 ;  /* 0x000000251a0d9211 */ /* 0x000fe400020f140d */
[----:B------:R-:W-:-:S04]  /*28e0*/  @!P0 LEA R18, P5, R14, R35, 0x2 ;  /* 0x000000230e128211 */ /* 0x000fc800078a10ff */
[----:B------:R-:W-:Y:S01]  /*28f0*/  @!P0 LEA.HI.X R19, R14, R37, R17, 0x2, P5 ;  /* 0x000000250e138211 */ /* 0x000fe200028f1411 */
[----:B-1----:R1:W-:Y:S01]  /*2900*/  @!P3 STG.E desc[UR10][R6.64], R21 ;  /* 0x000000150600b986 */ /* 0x0023e2000c10190a */
[----:B------:R-:W-:Y:S02]  /*2910*/  VIADD R14, R30, 0x1f ;  /* 0x0000001f1e0e7836 */ /* 0x000fe40000000000 */
[----:B------:R-:W-:Y:S01]  /*2920*/  IMAD.IADD R17, R15, 0x1, R20 ;  /* 0x000000010f117824 */ /* 0x000fe200078e0214 */
        /* <DEDUP_REMOVED lines=8> */
.L_x_31934:
[----:B-1----:R-:W-:-:S07]  /*29b0*/  VIADD R8, R28, 0x5 ;  /* 0x000000051c087836 */ /* 0x002fce0000000000 */
.L_x_31933:
[----:B------:R-:W-:Y:S05]  /*29c0*/  BSYNC B1 ;  /* 0x0000000000017941 */ /* 0x000fea0003800000 */
.L_x_31932:
        /* <DEDUP_REMOVED lines=16> */
.L_x_31937:
[----:B------:R-:W-:Y:S05]  /*2ad0*/  BSYNC B1 ;  /* 0x0000000000017941 */ /* 0x000fea0003800000 */
.L_x_31936:
        /* <DEDUP_REMOVED lines=25> */
.L_x_31931:
[----:B------:R-:W-:Y:S05]  /*2c70*/  BSYNC B0 ;  /* 0x0000000000007941 */ /* 0x000fea0003800000 */
.L_x_31930:
        /* <DEDUP_REMOVED lines=41> */
.L_x_31948:
[----:B-1----:R-:W-:-:S07]  /*2f10*/  FMNMX R5, R4, R5, !PT ;  /* 0x0000000504057209 */ /* 0x002fce0007800000 */
.L_x_31940:
[----:B------:R-:W-:Y:S05]  /*2f20*/  BSYNC B0 ;  /* 0x0000000000007941 */ /* 0x000fea0003800000 */
.L_x_31939:
[----:B------:R-:W-:Y:S01]  /*2f30*/  ISETP.NE.AND P0, PT, R11, RZ, PT ;  /* 0x000000ff0b00720c */ /* 0x000fe20003f05270 */
[----:B------:R-:W-:-:S12]  /*2f40*/  BSSY B0, `(.L_x_31938) ;  /* 0x0000004000007945 */ /* 0x000fd80003800000 */
[----:B------:R-:W-:Y:S05]  /*2f50*/  @P0 BRA `(.L_x_31942) ;  /* 0x0000000000080947 */ /* 0x000fea0003800000 */
[----:B------:R-:W1:Y:S02]  /*2f60*/  LDC.64 R2, c[0x0][0x238] ;  /* 0x00008e00ff027b82 */ /* 0x000e640000000a00 */
[----:B-1----:R1:W-:Y:S02]  /*2f70*/  REDG.E.MAX.S32.STRONG.GPU desc[UR10][R2.64], R5 ;  /* 0x000000050200798e */ /* 0x0023e4000d10e38a */
.L_x_31942:
[----:B------:R-:W-:Y:S05]  /*2f80*/  BSYNC B0 ;  /* 0x0000000000007941 */ /* 0x000fea0003800000 */
.L_x_31938:
        /* <DEDUP_REMOVED lines=12> */
[----:B------:R-:W-:Y:S05]  /*3050*/  CALL.REL.NOINC `($__internal_705_$__cuda_sm20_rcp_rn_f32_slowpath) ;  /* 0x0000000400847944 */ /* 0x000fea0003c00000 */
[----:B------:R-:W-:Y:S05]  /*3060*/  BRA `(.L_x_31944) ;  /* 0x0000000000147947 */ /* 0x000fea0003800000 */
.L_x_31943:
[----:B01----:R-:W0:Y:S01]  /*3070*/  MUFU.RCP R5, UR12 ;  /* 0x0000000c00057d08 */ /* 0x003e220008001000 */
[----:B------:R-:W-:-:S04]  /*3080*/  IMAD.U32 R0, RZ, RZ, UR12 ;  /* 0x0000000cff007e24 */ /* 0x000fc8000f8e00ff */
[----:B0-----:R-:W-:-:S04]  /*3090*/  FFMA R0, R5, R0, -1 ;  /* 0xbf80000005007423 */ /* 0x001fc80000000000 */
[----:B------:R-:W-:-:S04]  /*30a0*/  FADD.FTZ R0, -R0, -RZ ;  /* 0x800000ff00007221 */ /* 0x000fc80000010100 */
[----:B------:R-:W-:-:S07]  /*30b0*/  FFMA R5, R5, R0, R5 ;  /* 0x0000000005057223 */ /* 0x000fce0000000005 */
.L_x_31944:
[----:B------:R-:W0:Y:S02]  /*30c0*/  LDC.64 R2, c[0x0][0x240] ;  /* 0x00009000ff027b82 */ /* 0x000e240000000a00 */
[----:B0-----:R-:W-:Y:S01]  /*30d0*/  STG.E desc[UR10][R2.64], R5 ;  /* 0x0000000502007986 */ /* 0x001fe2000c10190a */
[----:B------:R-:W-:Y:S05]  /*30e0*/  EXIT ;  /* 0x000000000000794d */ /* 0x000fea0003800000 */
.L_x_31941:
[----:B------:R-:W-:Y:S02]  /*30f0*/  IMAD.MOV.U32 R7, RZ, RZ, 0x4 ;  /* 0x00000004ff077424 */ /* 0x000fe400078e00ff */
[----:B------:R-:W-:Y:S02]  /*3100*/  IMAD.MOV.U32 R9, RZ, RZ, 0x1f ;  /* 0x0000001fff097424 */ /* 0x000fe400078e00ff */
[----:B------:R-:W-:-:S07]  /*3110*/  IMAD.MOV.U32 R6, RZ, RZ, -0x1 ;  /* 0xffffffffff067424 */ /* 0x000fce00078e00ff */
[----:B01----:R-:W-:Y:S05]  /*3120*/  WARPSYNC.COLLECTIVE R6, `(.L_x_31945) ;  /* 0x0000000006087348 */ /* 0x003fea0003c00000 */
[----:B-1----:R1:W2:Y:S02]  /*3130*/  SHFL.DOWN P0, R5, R2, R7, R9 ;  /* 0x0800000702057389 */ /* 0x0022a40000000009 */
[----:B012---:R-:W-:Y:S01]  /*3140*/  ENDCOLLECTIVE ;  /* 0x000000000000791b */ /* 0x007fe20003800000 */
.L_x_31945:
[----:B------:R-:W-:Y:S02]  /*3150*/  IMAD.MOV.U32 R7, RZ, RZ, 0x2 ;  /* 0x00000002ff077424 */ /* 0x000fe400078e00ff */
[----:B------:R-:W-:-:S05]  /*3160*/  IMAD.MOV.U32 R3, RZ, RZ, R5 ;  /* 0x000000ffff037224 */ /* 0x000fca00078e0005 */
[----:B------:R-:W-:-:S05]  /*3170*/  FMNMX R3, R3, R2, !PT ;  /* 0x0000000203037209 */ /* 0x000fca0007800000 */
[----:B------:R-:W-:-:S07]  /*3180*/  IMAD.MOV.U32 R2, RZ, RZ, R3 ;  /* 0x000000ffff027224 */ /* 0x000fce00078e0003 */
[----:B------:R-:W-:Y:S05]  /*3190*/  WARPSYNC.COLLECTIVE R6, `(.L_x_31946) ;  /* 0x0000000006087348 */ /* 0x000fea0003c00000 */
[----:B------:R0:W1:Y:S02]  /*31a0*/  SHFL.DOWN P0, R5, R2, R7, R9 ;  /* 0x0800000702057389 */ /* 0x0000640000000009 */
[----:B01----:R-:W-:Y:S01]  /*31b0*/  ENDCOLLECTIVE ;  /* 0x000000000000791b */ /* 0x003fe20003800000 */
.L_x_31946:
[----:B------:R-:W-:Y:S02]  /*31c0*/  IMAD.MOV.U32 R7, RZ, RZ, 0x1 ;  /* 0x00000001ff077424 */ /* 0x000fe400078e00ff */
[----:B------:R-:W-:-:S05]  /*31d0*/  IMAD.MOV.U32 R4, RZ, RZ, R5 ;  /* 0x000000ffff047224 */ /* 0x000fca00078e0005 */
[----:B------:R-:W-:-:S05]  /*31e0*/  FMNMX R4, R3, R4, !PT ;  /* 0x0000000403047209 */ /* 0x000fca0007800000 */
[----:B------:R-:W-:-:S07]  /*31f0*/  IMAD.MOV.U32 R2, RZ, RZ, R4 ;  /* 0x000000ffff027224 */ /* 0x000fce00078e0004 */
[----:B------:R-:W-:Y:S05]  /*3200*/  WARPSYNC.COLLECTIVE R6, `(.L_x_31947) ;  /* 0x0000000006087348 */ /* 0x000fea0003c00000 */
[----:B------:R0:W1:Y:S02]  /*3210*/  SHFL.DOWN P0, R5, R2, R7, R9 ;  /* 0x0800000702057389 */ /* 0x0000640000000009 */
[----:B01----:R-:W-:Y:S01]  /*3220*/  ENDCOLLECTIVE ;  /* 0x000000000000791b */ /* 0x003fe20003800000 */
.L_x_31947:
[----:B------:R-:W-:Y:S05]  /*3230*/  BRA `(.L_x_31948) ;  /* 0xfffffffc00347947 */ /* 0x000fea000383ffff */
        .weak           $__internal_704_$__cuda_sm20_div_u64
        .type           $__internal_704_$__cuda_sm20_div_u64,@function
        .size           $__internal_704_$__cuda_sm20_div_u64,($__internal_705_$__cuda_sm20_rcp_rn_f32_slowpath - $__internal_704_$__cuda_sm20_div_u64)
$__internal_704_$__cuda_sm20_div_u64:
        /* <DEDUP_REMOVED lines=66> */
[----:B------:R-:W-:Y:S06]  /*3660*/  RET.REL.NODEC R2 `(_ZN18transformer_engine6detail38cast_transpose_fused_kernel_notalignedILb0ELb1ELb0EfNS_16CTDBiasDActParamI6__halfS3_13__nv_bfloat16fEELi2ELi2ENS_5EmptyEXadL_ZNS_5dreluIffEET_T0_RKS6_EEEEvT3_mmm) ;  /* 0xffffffc802647950 */ /* 0x000fec0003c3ffff */
        .weak           $__internal_705_$__cuda_sm20_rcp_rn_f32_slowpath
        .type           $__internal_705_$__cuda_sm20_rcp_rn_f32_slowpath,@function
        .size           $__internal_705_$__cuda_sm20_rcp_rn_f32_slowpath,(.L_x_35190 - $__internal_705_$__cuda_sm20_rcp_rn_f32_slowpath)
$__internal_705_$__cuda_sm20_rcp_rn_f32_slowpath:
        /* <DEDUP_REMOVED lines=15> */
.L_x_31949:
        /* <DEDUP_REMOVED lines=33> */
.L_x_31951:
[----:B------:R0:W1:Y:S02]  /*3970*/  MUFU.RCP R2, R0 ;  /* 0x0000000000027308 */ /* 0x0000640000001000 */
.L_x_31950:
[----:B-1-3--:R-:W-:Y:S02]  /*3980*/  IMAD.MOV.U32 R5, RZ, RZ, R2 ;  /* 0x000000ffff057224 */ /* 0x00afe400078e0002 */
[----:B------:R-:W-:Y:S02]  /*3990*/  IMAD.MOV.U32 R2, RZ, RZ, R7 ;  /* 0x000000ffff027224 */ /* 0x000fe400078e0007 */
[----:B------:R-:W-:-:S04]  /*39a0*/  IMAD.MOV.U32 R3, RZ, RZ, 0x0 ;  /* 0x00000000ff037424 */ /* 0x000fc800078e00ff */
[----:B0-2---:R-:W-:Y:S05]  /*39b0*/  RET.REL.NODEC R2 `(_ZN18transformer_engine6detail38cast_transpose_fused_kernel_notalignedILb0ELb1ELb0EfNS_16CTDBiasDActParamI6__halfS3_13__nv_bfloat16fEELi2ELi2ENS_5EmptyEXadL_ZNS_5dreluIffEET_T0_RKS6_EEEEvT3_mmm) ;  /* 0xffffffc402907950 */ /* 0x005fea0003c3ffff */
.L_x_31952:
        /* <DEDUP_REMOVED lines=12> */
.L_x_35190:


//--------------------- .text._ZN18transformer_engine6detail38cast_transpose_fused_kernel_notalignedILb0ELb1ELb0EfNS_16CTDBiasDActParamI6__halfS3_S3_fEELi2ELi2ENS_5EmptyEXadL_ZNS_5dreluIffEET_T0_RKS5_EEEEvT3_mmm --------------------------
	.section	.text._ZN18transformer_engine6detail38cast_transpose_fused_kernel_notalignedILb0ELb1ELb0EfNS_16CTDBiasDActParamI6__halfS3_S3_fEELi2ELi2ENS_5EmptyEXadL_ZNS_5dreluIffEET_T0_RKS5_EEEEvT3_mmm,"ax",@progbits
	.align	128
        .global         _ZN18transformer_engine6detail38cast_transpose_fused_kernel_notalignedILb0ELb1ELb0EfNS_16CTDBiasDActParamI6__halfS3_S3_fEELi2ELi2ENS_5EmptyEXadL_ZNS_5dreluIffEET_T0_RKS5_EEEEvT3_mmm
        .type           _ZN18transformer_engine6detail38cast_transpose_fused_kernel_notalignedILb0ELb1ELb0EfNS_16CTDBiasDActParamI6__halfS3_S3_fEELi2ELi2ENS_5EmptyEXadL_ZNS_5dreluIffEET_T0_RKS5_EEEEvT3_mmm,@function
        .size           _ZN18transformer_engine6detail38cast_transpose_fused_kernel_notalignedILb0ELb1ELb0EfNS_16CTDBiasDActParamI6__halfS3_S3_fEELi2ELi2ENS_5EmptyEXadL_ZNS_5dreluIffEET_T0_RKS5_EEEEvT3_mmm,(.L_x_35192 - _ZN18transformer_engine6detail38cast_transpose_fused_kernel_notalignedILb0ELb1ELb0EfNS_16CTDBiasDActParamI6__halfS3_S3_fEELi2ELi2ENS_5EmptyEXadL_ZNS_5dreluIffEET_T0_RKS5_EEEEvT3_mmm)
        .other          _ZN18transformer_engine6detail38cast_transpose_fused_kernel_notalignedILb0ELb1ELb0EfNS_16CTDBiasDActParamI6__halfS3_S3_fEELi2ELi2ENS_5EmptyEXadL_ZNS_5dreluIffEET_T0_RKS5_EEEEvT3_mmm,@"STO_CUDA_ENTRY STV_DEFAULT"
_ZN18transformer_engine6detail38cast_transpose_fused_kernel_notalignedILb0ELb1ELb0EfNS_16CTDBiasDActParamI6__halfS3_S3_fEELi2ELi2ENS_5EmptyEXadL_ZNS_5dreluIffEET_T0_RKS5_EEEEvT3_mmm:
.text._ZN18transformer_engine6detail38cast_transpose_fused_kernel_notalignedILb0ELb1ELb0EfNS_16CTDBiasDActParamI6__halfS3_S3_fEELi2ELi2ENS_5EmptyEXadL_ZNS_5dreluIffEET_T0_RKS5_EEEEvT3_mmm:
        /* <DEDUP_REMOVED lines=20> */
[----:B------:R-:W-:Y:S05]  /*0140*/  CALL.REL.NOINC `($__internal_706_$__cuda_sm20_div_u64) ;  /* 0x00000030003c7944 */ /* 0x000fea0003c00000 */
        /* <DEDUP_REMOVED lines=11> */
.L_x_31953:
        /* <DEDUP_REMOVED lines=22> */
.L_x_31954:
        /* <DEDUP_REMOVED lines=143> */
[----:B------:R-:W-:Y:S01]  /*0c50*/  @!P1 F2FP.F16.F32.PACK_AB R37, R23, R22 ;  /* 0x000000161725923e */ /* 0x000fe200000000ff */
        /* <DEDUP_REMOVED lines=16> */
[----:B------:R-:W-:-:S05]  /*0d60*/  @!P1 F2FP.F16.F32.PACK_AB R27, R24, R25 ;  /* 0x00000019181b923e */ /* 0x000fca00000000ff */
        /* <DEDUP_REMOVED lines=69> */
.L_x_31956:
[----:B------:R-:W-:Y:S05]  /*11c0*/  BSYNC B0 ;  /* 0x0000000000007941 */ /* 0x000fea0003800000 */
.L_x_31955:
        /* <DEDUP_REMOVED lines=14> */
.L_x_31958:
[----:B------:R-:W-:Y:S05]  /*12b0*/  BSYNC B0 ;  /* 0x0000000000007941 */ /* 0x000fea0003800000 */
.L_x_31957:
        /* <DEDUP_REMOVED lines=67> */
[----:B------:R-:W-:Y:S01]  /*16f0*/  @!P1 F2FP.F16.F32.PACK_AB R29, R26, R31 ;  /* 0x0000001f1a1d923e */ /* 0x000fe200000000ff */
        /* <DEDUP_REMOVED lines=10> */
[----:B------:R-:W-:Y:S02]  /*17a0*/  F2FP.F16.F32.PACK_AB R42, R43, R42 ;  /* 0x0000002a2b2a723e */ /* 0x000fe400000000ff */
[----:B------:R-:W-:Y:S01]  /*17b0*/  FMNMX R28, |R28|, R49, !PT ;  /* 0x000000311c1c7209 */ /* 0x000fe20007800200 */
[----:B0-----:R-:W-:Y:S01]  /*17c0*/  FMUL R29, R30, UR12 ;  /* 0x0000000c1e1d7c20 */ /* 0x001fe20008400000 */
[----:B------:R-:W-:Y:S02]  /*17d0*/  @!P1 LEA R8, P0, R48, R20, 0x2 ;  /* 0x0000001430089211 */ /* 0x000fe400078010ff */
[----:B------:R-:W-:-:S02]  /*17e0*/  F2FP.F16.F32.PACK_AB R23, R24, R23 ;  /* 0x000000171817723e */ /* 0x000fc400000000ff */
[----:B------:R-:W-:Y:S02]  /*17f0*/  @!P1 LEA.HI.X R9, R48, R21, R27, 0x2, P0 ;  /* 0x0000001530099211 */ /* 0x000fe400000f141b */
[----:B------:R-:W-:Y:S02]  /*1800*/  SHF.R.U32.HI R48, RZ, 0x3, R11 ;  /* 0x00000003ff307819 */ /* 0x000fe4000001160b */
[C---:B------:R-:W-:Y:S02]  /*1810*/  @!P1 F2FP.F16.F32.PACK_AB R51, R29.reuse, R34 ;  /* 0x000000221d33923e */ /* 0x040fe400000000ff */
[----:B------:R-:W-:Y:S02]  /*1820*/  F2FP.F16.F32.PACK_AB R34, R34, R31 ;  /* 0x0000001f2222723e */ /* 0x000fe400000000ff */
[----:B------:R-:W-:Y:S01]  /*1830*/  F2FP.F16.F32.PACK_AB R44, R44, R41 ;  /* 0x000000292c2c723e */ /* 0x000fe200000000ff */
[----:B------:R0:W-:Y:S01]  /*1840*/  @!P1 STG.E desc[UR10][R8.64], R51 ;  /* 0x0000003308009986 */ /* 0x0001e2000c10190a */
[----:B------:R-:W-:Y:S01]  /*1850*/  F2FP.F16.F32.PACK_AB R26, R29, R26 ;  /* 0x0000001a1d1a723e */ /* 0x000fe200000000ff */
        /* <DEDUP_REMOVED lines=30> */
[----:B------:R-:W-:Y:S01]  /*1a40*/  F2FP.F16.F32.PACK_AB R51, R25, R22 ;  /* 0x000000161933723e */ /* 0x000fe200000000ff */
        /* <DEDUP_REMOVED lines=36> */
[----:B------:R-:W-:-:S02]  /*1c90*/  @!P0 F2FP.F16.F32.PACK_AB R31, R39, R28 ;  /* 0x0000001c271f823e */ /* 0x000fc400000000ff */
[----:B------:R-:W-:Y:S02]  /*1ca0*/  LOP3.LUT R19, RZ, R40, RZ, 0x33, !PT ;  /* 0x00000028ff137212 */ /* 0x000fe400078e33ff */
[----:B------:R-:W-:Y:S01]  /*1cb0*/  LEA R7, R7, UR5, 0x2 ;  /* 0x0000000507077c11 */ /* 0x000fe2000f8e10ff */
[----:B------:R0:W-:Y:S01]  /*1cc0*/  @!P0 STG.E desc[UR10][R20.64], R31 ;  /* 0x0000001f14008986 */ /* 0x0001e2000c10190a */
[----:B------:R-:W-:Y:S01]  /*1cd0*/  ISETP.GT.U32.AND P0, PT, R38, -0x21, PT ;  /* 0xffffffdf2600780c */ /* 0x000fe20003f04070 */
[----:B------:R-:W-:Y:S01]  /*1ce0*/  IMAD.X R19, RZ, RZ, R19, P2 ;  /* 0x000000ffff137224 */ /* 0x000fe200010e0613 */
[----:B------:R-:W-:Y:S01]  /*1cf0*/  F2FP.F16.F32.PACK_AB R30, R28, R45 ;  /* 0x0000002d1c1e723e */ /* 0x000fe200000000ff */
        /* <DEDUP_REMOVED lines=32> */
.L_x_31963:
        /* <DEDUP_REMOVED lines=51> */
.L_x_31962:
[----:B------:R-:W-:Y:S05]  /*2230*/  BSYNC B1 ;  /* 0x0000000000017941 */ /* 0x000fea0003800000 */
.L_x_31961:
        /* <DEDUP_REMOVED lines=15> */
.L_x_31965:
[----:B------:R-:W-:Y:S05]  /*2330*/  BSYNC B1 ;  /* 0x0000000000017941 */ /* 0x000fea0003800000 */
.L_x_31964:
        /* <DEDUP_REMOVED lines=25> */
.L_x_31960:
[----:B------:R-:W-:Y:S05]  /*24d0*/  BSYNC B0 ;  /* 0x0000000000007941 */ /* 0x000fea0003800000 */
.L_x_31959:
        /* <DEDUP_REMOVED lines=24> */
.L_x_31971:
        /* <DEDUP_REMOVED lines=53> */
.L_x_31970:
[----:B-1----:R-:W-:-:S07]  /*29b0*/  VIADD R8, R28, 0x5 ;  /* 0x000000051c087836 */ /* 0x002fce0000000000 */
.L_x_31969:
[----:B------:R-:W-:Y:S05]  /*29c0*/  BSYNC B1 ;  /* 0x0000000000017941 */ /* 0x000fea0003800000 */
.L_x_31968:
        /* <DEDUP_REMOVED lines=16> */
.L_x_31973:
[----:B------:R-:W-:Y:S05]  /*2ad0*/  BSYNC B1 ;  /* 0x0000000000017941 */ /* 0x000fea0003800000 */
.L_x_31972:
        /* <DEDUP_REMOVED lines=25> */
.L_x_31967:
[----:B------:R-:W-:Y:S05]  /*2c70*/  BSYNC B0 ;  /* 0x0000000000007941 */ /* 0x000fea0003800000 */
.L_x_31966:
        /* <DEDUP_REMOVED lines=41> */
.L_x_31984:
[----:B-1----:R-:W-:-:S07]  /*2f10*/  FMNMX R5, R4, R5, !PT ;  /* 0x0000000504057209 */ /* 0x002fce0007800000 */
.L_x_31976:
[----:B------:R-:W-:Y:S05]  /*2f20*/  BSYNC B0 ;  /* 0x0000000000007941 */ /* 0x000fea0003800000 */
.L_x_31975:
[----:B------:R-:W-:Y:S01]  /*2f30*/  ISETP.NE.AND P0, PT, R11, RZ, PT ;  /* 0x000000ff0b00720c */ /* 0x000fe20003f05270 */
[----:B------:R-:W-:-:S12]  /*2f40*/  BSSY B0, `(.L_x_31974) ;  /* 0x0000004000007945 */ /* 0x000fd80003800000 */
[----:B------:R-:W-:Y:S05]  /*2f50*/  @P0 BRA `(.L_x_31978) ;  /* 0x0000000000080947 */ /* 0x000fea0003800000 */
[----:B------:R-:W1:Y:S02]  /*2f60*/  LDC.64 R2, c[0x0][0x238] ;  /* 0x00008e00ff027b82 */ /* 0x000e640000000a00 */
[----:B-1----:R1:W-:Y:S02]  /*2f70*/  REDG.E.MAX.S32.STRONG.GPU desc[UR10][R2.64], R5 ;  /* 0x000000050200798e */ /* 0x0023e4000d10e38a */
.L_x_31978:
[----:B------:R-:W-:Y:S05]  /*2f80*/  BSYNC B0 ;  /* 0x0000000000007941 */ /* 0x000fea0003800000 */
.L_x_31974:
        /* <DEDUP_REMOVED lines=12> */
[----:B------:R-:W-:Y:S05]  /*3050*/  CALL.REL.NOINC `($__internal_707_$__cuda_sm20_rcp_rn_f32_slowpath) ;  /* 0x0000000400847944 */ /* 0x000fea0003c00000 */
[----:B------:R-:W-:Y:S05]  /*3060*/  BRA `(.L_x_31980) ;  /* 0x0000000000147947 */ /* 0x000fea0003800000 */
.L_x_31979:
[----:B01----:R-:W0:Y:S01]  /*3070*/  MUFU.RCP R5, UR12 ;  /* 0x0000000c00057d08 */ /* 0x003e220008001000 */
[----:B------:R-:W-:-:S04]  /*3080*/  IMAD.U32 R0, RZ, RZ, UR12 ;  /* 0x0000000cff007e24 */ /* 0x000fc8000f8e00ff */
[----:B0-----:R-:W-:-:S04]  /*3090*/  FFMA R0, R5, R0, -1 ;  /* 0xbf80000005007423 */ /* 0x001fc80000000000 */
[----:B------:R-:W-:-:S04]  /*30a0*/  FADD.FTZ R0, -R0, -RZ ;  /* 0x800000ff00007221 */ /* 0x000fc80000010100 */
[----:B------:R-:W-:-:S07]  /*30b0*/  FFMA R5, R5, R0, R5 ;  /* 0x0000000005057223 */ /* 0x000fce0000000005 */
.L_x_31980:
[----:B------:R-:W0:Y:S02]  /*30c0*/  LDC.64 R2, c[0x0][0x240] ;  /* 0x00009000ff027b82 */ /* 0x000e240000000a00 */
[----:B0-----:R-:W-:Y:S01]  /*30d0*/  STG.E desc[UR10][R2.64], R5 ;  /* 0x0000000502007986 */ /* 0x001fe2000c10190a */
[----:B------:R-:W-:Y:S05]  /*30e0*/  EXIT ;  /* 0x000000000000794d */ /* 0x000fea0003800000 */
.L_x_31977:
[----:B------:R-:W-:Y:S02]  /*30f0*/  IMAD.MOV.U32 R7, RZ, RZ, 0x4 ;  /* 0x00000004ff077424 */ /* 0x000fe400078e00ff */
[----:B------:R-:W-:Y:S02]  /*3100*/  IMAD.MOV.U32 R9, RZ, RZ, 0x1f ;  /* 0x0000001fff097424 */ /* 0x000fe400078e00ff */
[----:B------:R-:W-:-:S07]  /*3110*/  IMAD.MOV.U32 R6, RZ, RZ, -0x1 ;  /* 0xffffffffff067424 */ /* 0x000fce00078e00ff */
[----:B01----:R-:W-:Y:S05]  /*3120*/  WARPSYNC.COLLECTIVE R6, `(.L_x_31981) ;  /* 0x0000000006087348 */ /* 0x003fea0003c00000 */
[----:B-1----:R1:W2:Y:S02]  /*3130*/  SHFL.DOWN P0, R5, R2, R7, R9 ;  /* 0x0800000702057389 */ /* 0x0022a40000000009 */
[----:B012---:R-:W-:Y:S01]  /*3140*/  ENDCOLLECTIVE ;  /* 0x000000000000791b */ /* 0x007fe20003800000 */
.L_x_31981:
[----:B------:R-:W-:Y:S02]  /*3150*/  IMAD.MOV.U32 R7, RZ, RZ, 0x2 ;  /* 0x00000002ff077424 */ /* 0x000fe400078e00ff */
[----:B------:R-:W-:-:S05]  /*3160*/  IMAD.MOV.U32 R3, RZ, RZ, R5 ;  /* 0x000000ffff037224 */ /* 0x000fca00078e0005 */
[----:B------:R-:W-:-:S05]  /*3170*/  FMNMX R3, R3, R2, !PT ;  /* 0x0000000203037209 */ /* 0x000fca0007800000 */
[----:B------:R-:W-:-:S07]  /*3180*/  IMAD.MOV.U32 R2, RZ, RZ, R3 ;  /* 0x000000ffff027224 */ /* 0x000fce00078e0003 */
[----:B------:R-:W-:Y:S05]  /*3190*/  WARPSYNC.COLLECTIVE R6, `(.L_x_31982) ;  /* 0x0000000006087348 */ /* 0x000fea0003c00000 */
[----:B------:R0:W1:Y:S02]  /*31a0*/  SHFL.DOWN P0, R5, R2, R7, R9 ;  /* 0x0800000702057389 */ /* 0x0000640000000009 */
[----:B01----:R-:W-:Y:S01]  /*31b0*/  ENDCOLLECTIVE ;  /* 0x000000000000791b */ /* 0x003fe20003800000 */
.L_x_31982:
[----:B------:R-:W-:Y:S02]  /*31c0*/  IMAD.MOV.U32 R7, RZ, RZ, 0x1 ;  /* 0x00000001ff077424 */ /* 0x000fe400078e00ff */
[----:B------:R-:W-:-:S05]  /*31d0*/  IMAD.MOV.U32 R4, RZ, RZ, R5 ;  /* 0x000000ffff047224 */ /* 0x000fca00078e0005 */
[----:B------:R-:W-:-:S05]  /*31e0*/  FMNMX R4, R3, R4, !PT ;  /* 0x0000000403047209 */ /* 0x000fca0007800000 */
[----:B------:R-:W-:-:S07]  /*31f0*/  IMAD.MOV.U32 R2, RZ, RZ, R4 ;  /* 0x000000ffff027224 */ /* 0x000fce00078e0004 */
[----:B------:R-:W-:Y:S05]  /*3200*/  WARPSYNC.COLLECTIVE R6, `(.L_x_31983) ;  /* 0x0000000006087348 */ /* 0x000fea0003c00000 */
[----:B------:R0:W1:Y:S02]  /*3210*/  SHFL.DOWN P0, R5, R2, R7, R9 ;  /* 0x0800000702057389 */ /* 0x0000640000000009 */
[----:B01----:R-:W-:Y:S01]  /*3220*/  ENDCOLLECTIVE ;  /* 0x000000000000791b */ /* 0x003fe20003800000 */
.L_x_31983:
[----:B------:R-:W-:Y:S05]  /*3230*/  BRA `(.L_x_31984) ;  /* 0xfffffffc00347947 */ /* 0x000fea000383ffff */
        .weak           $__internal_706_$__cuda_sm20_div_u64
        .type           $__internal_706_$__cuda_sm20_div_u64,@function
        .size           $__internal_706_$__cuda_sm20_div_u64,($__internal_707_$__cuda_sm20_rcp_rn_f32_slowpath - $__internal_706_$__cuda_sm20_div_u64)
$__internal_706_$__cuda_sm20_div_u64:
        /* <DEDUP_REMOVED lines=66> */
[----:B------:R-:W-:Y:S06]  /*3660*/  RET.REL.NODEC R2 `(_ZN18transformer_engine6detail38cast_transpose_fused_kernel_notalignedILb0ELb1ELb0EfNS_16CTDBiasDActParamI6__halfS3_S3_fEELi2ELi2ENS_5EmptyEXadL_ZNS_5dreluIffEET_T0_RKS5_EEEEvT3_mmm) ;  /* 0xffffffc802647950 */ /* 0x000fec0003c3ffff */
        .weak           $__internal_707_$__cuda_sm20_rcp_rn_f32_slowpath
        .type           $__internal_707_$__cuda_sm20_rcp_rn_f32_slowpath,@function
        .size           $__internal_707_$__cuda_sm20_rcp_rn_f32_slowpath,(.L_x_35192 - $__internal_707_$__cuda_sm20_rcp_rn_f32_slowpath)
$__internal_707_$__cuda_sm20_rcp_rn_f32_slowpath:
        /* <DEDUP_REMOVED lines=15> */
.L_x_31985:
        /* <DEDUP_REMOVED lines=33> */
.L_x_31987:
[----:B------:R0:W1:Y:S02]  /*3970*/  MUFU.RCP R2, R0 ;  /* 0x0000000000027308 */ /* 0x0000640000001000 */
.L_x_31986:
[----:B-1-3--:R-:W-:Y:S02]  /*3980*/  IMAD.MOV.U32 R5, RZ, RZ, R2 ;  /* 0x000000ffff057224 */ /* 0x00afe400078e0002 */
[----:B------:R-:W-:Y:S02]  /*3990*/  IMAD.MOV.U32 R2, RZ, RZ, R7 ;  /* 0x000000ffff027224 */ /* 0x000fe400078e0007 */
[----:B------:R-:W-:-:S04]  /*39a0*/  IMAD.MOV.U32 R3, RZ, RZ, 0x0 ;  /* 0x00000000ff037424 */ /* 0x000fc800078e00ff */
[----:B0-2---:R-:W-:Y:S05]  /*39b0*/  RET.REL.NODEC R2 `(_ZN18transformer_engine6detail38cast_transpose_fused_kernel_notalignedILb0ELb1ELb0EfNS_16CTDBiasDActParamI6__halfS3_S3_fEELi2ELi2ENS_5EmptyEXadL_ZNS_5dreluIffEET_T0_RKS5_EEEEvT3_mmm) ;  /* 0xffffffc402907950 */ /* 0x005fea0003c3ffff */
.L_x_31988:
        /* <DEDUP_REMOVED lines=12> */
.L_x_35192:


//--------------------- .text._ZN18transformer_engine6detail38cast_transpose_fused_kernel_notalignedILb0ELb1ELb0EfNS_16CTDBiasDActParamI6__halfS3_ffEELi2ELi1ENS_5EmptyEXadL_ZNS_5dreluIffEET_T0_RKS5_EEEEvT3_mmm --------------------------
	.section	.text._ZN18transformer_engine6detail38cast_transpose_fused_kernel_notalignedILb0ELb1ELb0EfNS_16CTDBiasDActParamI6__halfS3_ffEELi2ELi1ENS_5EmptyEXadL_ZNS_5dreluIffEET_T0_RKS5_EEEEvT3_mmm,"ax",@progbits
	.align	128
        .global         _ZN18transformer_engine6detail38cast_transpose_fused_kernel_notalignedILb0ELb1ELb0EfNS_16CTDBiasDActParamI6__halfS3_ffEELi2ELi1ENS_5EmptyEXadL_ZNS_5dreluIffEET_T0_RKS5_EEEEvT3_mmm
        .type           _ZN18transformer_engine6detail38cast_transpose_fused_kernel_notalignedILb0ELb1ELb0EfNS_16CTDBiasDActParamI6__halfS3_ffEELi2ELi1ENS_5EmptyEXadL_ZNS_5dreluIffEET_T0_RKS5_EEEEvT3_mmm,@function
        .size           _ZN18transformer_engine6detail38cast_transpose_fused_kernel_notalignedILb0ELb1ELb0EfNS_16CTDBiasDActParamI6__halfS3_ffEELi2ELi1ENS_5EmptyEXadL_ZNS_5dreluIffEET_T0_RKS5_EEEEvT3_mmm,(.L_x_35194 - _ZN18transformer_engine6detail38cast_transpose_fused_kernel_notalignedILb0ELb1ELb0EfNS_16CTDBiasDActParamI6__halfS3_ffEELi2ELi1ENS_5EmptyEXadL_ZNS_5dreluIffEET_T0_RKS5_EEEEvT3_mmm)
        .other          _ZN18transformer_engine6detail38cast_transpose_fused_kernel_notalignedILb0ELb1ELb0EfNS_16CTDBiasDActParamI6__halfS3_ffEELi2ELi1ENS_5EmptyEXadL_ZNS_5dreluIffEET_T0_RKS5_EEEEvT3_mmm,@"STO_CUDA_ENTRY STV_DEFAULT"
_ZN18transformer_engine6detail38cast_transpose_fused_kernel_notalignedILb0ELb1ELb0EfNS_16CTDBiasDActParamI6__halfS3_ffEELi2ELi1ENS_5EmptyEXadL_ZNS_5dreluIffEET_T0_RKS5_EEEEvT3_mmm:
.text._ZN18transformer_engine6detail38cast_transpose_fused_kernel_notalignedILb0ELb1ELb0EfNS_16CTDBiasDActParamI6__halfS3_ffEELi2ELi1ENS_5EmptyEXadL_ZNS_5dreluIffEET_T0_RKS5_EEEEvT3_mmm:
        /* <DEDUP_REMOVED lines=19> */
[----:B------:R-:W-:Y:S05]  /*0130*/  CALL.REL.NOINC `($__internal_708_$__cuda_sm20_div_u64) ;  /* 0x0000002400d47944 */ /* 0x000fea0003c00000 */
        /* <DEDUP_REMOVED lines=8> */
.L_x_31989:
        /* <DEDUP_REMOVED lines=22> */
.L_x_31990:
        /* <DEDUP_REMOVED lines=9> */
[C---:B------:R-:W-:Y:S02]  /*03b0*/  SHF.L.U64.HI R3, R14.reuse, 0x5, R25 ;  /* 0x000000050e037819 */ /* 0x040fe40000010219 */
        /* <DEDUP_REMOVED lines=13> */
[----:B------:R-:W-:Y:S01]  /*0490*/  SEL R24, R24, 0x20, P0 ;  /* 0x0000002018187807 */ /* 0x000fe20000000000 */
[C---:B------:R-:W-:Y:S01]  /*04a0*/  IMAD.WIDE.U32 R10, R5.reuse, UR4, RZ ;  /* 0x00000004050a7c25 */ /* 0x040fe2000f8e00ff */
[----:B------:R-:W-:Y:S02]  /*04b0*/  ISETP.NE.U32.AND P1, PT, RZ, UR6, PT ;  /* 0x00000006ff007c0c */ /* 0x000fe4000bf25070 */
[----:B------:R-:W-:Y:S01]  /*04c0*/  LOP3.LUT R4, R8, 0x1f, RZ, 0xc0, !PT ;  /* 0x0000001f08047812 */ /* 0x000fe200078ec0ff */
[C---:B------:R-:W-:Y:S01]  /*04d0*/  IMAD R13, R5.reuse, UR8, RZ ;  /* 0x00000008050d7c24 */ /* 0x040fe2000f8e02ff */
[----:B------:R-:W-:-:S02]  /*04e0*/  ISETP.GE.U32.AND P0, PT, R5, R7, PT ;  /* 0x000000070500720c */ /* 0x000fc40003f06070 */
[----:B------:R-:W-:Y:S01]  /*04f0*/  ISETP.NE.AND.EX P1, PT, RZ, UR7, PT, P1 ;  /* 0x00000007ff007c0c */ /* 0x000fe2000bf25310 */
[----:B------:R-:W-:Y:S01]  /*0500*/  IMAD.IADD R32, R11, 0x1, R13 ;  /* 0x000000010b207824 */ /* 0x000fe200078e020d */
[----:B------:R-:W-:Y:S01]  /*0510*/  ISETP.LT.U32.AND P0, PT, R4, R24, !P0 ;  /* 0x000000180400720c */ /* 0x000fe20004701070 */
[----:B------:R-:W-:Y:S01]  /*0520*/  ULDC.64 UR6, c[0x0][0x210] ;  /* 0x0000840000067ab9 */ /* 0x000fe20000000a00 */
[----:B------:R-:W-:-:S03]  /*0530*/  SHF.L.U64.HI R3, R14, 0x1, R25 ;  /* 0x000000010e037819 */ /* 0x000fc60000010219 */
[----:B------:R-:W-:Y:S01]  /*0540*/  IMAD.WIDE.U32 R2, R20, UR10, R2 ;  /* 0x0000000a14027c25 */ /* 0x000fe2000f8e0002 */
[----:B------:R-:W-:-:S03]  /*0550*/  ULDC.64 UR10, c[0x0][0x218] ;  /* 0x00008600000a7ab9 */ /* 0x000fc60000000a00 */
[----:B------:R-:W-:Y:S02]  /*0560*/  IMAD.IADD R30, R3, 0x1, R15 ;  /* 0x00000001031e7824 */ /* 0x000fe400078e020f */
[----:B------:R-:W0:Y:S02]  /*0570*/  @P1 LDC.64 R18, c[0x0][0x230] ;  /* 0x00008c00ff121b82 */ /* 0x000e240000000a00 */
[----:B------:R-:W-:Y:S01]  /*0580*/  @P0 IADD3 R3, P2, R4, R10, RZ ;  /* 0x0000000a04030210 */ /* 0x000fe20007f5e0ff */
[C---:B------:R-:W-:Y:S01]  /*0590*/  IMAD.SHL.U32 R33, R2.reuse, 0x40, RZ ;  /* 0x0000004002217824 */ /* 0x040fe200078e00ff */
[----:B------:R-:W-:Y:S01]  /*05a0*/  SHF.L.U64.HI R28, R2, 0x6, R30 ;  /* 0x00000006021c7819 */ /* 0x000fe2000001021e */
[----:B------:R-:W-:Y:S02]  /*05b0*/  @!P0 IMAD.MOV.U32 R13, RZ, RZ, RZ ;  /* 0x000000ffff0d8224 */ /* 0x000fe400078e00ff */
[----:B------:R-:W-:Y:S01]  /*05c0*/  @P0 IMAD.X R6, RZ, RZ, R32, P2 ;  /* 0x000000ffff060224 */ /* 0x000fe200010e0620 */
[----:B------:R-:W-:Y:S01]  /*05d0*/  IADD3 R16, P3, R33, UR10, RZ ;  /* 0x0000000a21107c10 */ /* 0x000fe2000ff7e0ff */
[----:B------:R-:W-:Y:S01]  /*05e0*/  @P0 IMAD.SHL.U32 R34, R3, 0x4, RZ ;  /* 0x0000000403220824 */ /* 0x000fe200078e00ff */
[----:B------:R-:W-:-:S02]  /*05f0*/  IADD3 R33, P2, R33, UR6, RZ ;  /* 0x0000000621217c10 */ /* 0x000fc4000ff5e0ff */
[----:B------:R-:W-:Y:S01]  /*0600*/  IADD3.X R17, R28, UR11, RZ, P3, !PT ;  /* 0x0000000b1c117c10 */ /* 0x000fe20009ffe4ff */
[----:B------:R-:W-:Y:S01]  /*0610*/  VIADD R36, R5, 0x1 ;  /* 0x0000000105247836 */ /* 0x000fe20000000000 */
[----:B------:R-:W-:Y:S01]  /*0620*/  @P0 SHF.L.U64.HI R3, R3, 0x2, R6 ;  /* 0x0000000203030819 */ /* 0x000fe20000010206 */
[----:B------:R-:W-:Y:S01]  /*0630*/  VIADD R11, R8, 0xffffffff ;  /* 0xffffffff080b7836 */ /* 0x000fe20000000000 */
[----:B------:R-:W-:Y:S02]  /*0640*/  @P0 IADD3 R22, P3, R34, R16, RZ ;  /* 0x0000001022160210 */ /* 0x000fe40007f7e0ff */
[----:B------:R-:W-:Y:S01]  /*0650*/  IADD3.X R28, R28, UR7, RZ, P2, !PT ;  /* 0x000000071c1c7c10 */ /* 0x000fe200097fe4ff */
[----:B------:R-:W-:Y:S01]  /*0660*/  IMAD.MOV.U32 R6, RZ, RZ, 0x3f800000 ;  /* 0x3f800000ff067424 */ /* 0x000fe200078e00ff */
[----:B------:R-:W-:Y:S01]  /*0670*/  @P0 IADD3 R34, P2, R34, R33, RZ ;  /* 0x0000002122220210 */ /* 0x000fe20007f5e0ff */
[C---:B------:R-:W-:Y:S01]  /*0680*/  @P0 IMAD.X R23, R3.reuse, 0x1, R17, P3 ;  /* 0x0000000103170824 */ /* 0x040fe200018e0611 */
[----:B------:R-:W-:Y:S01]  /*0690*/  ULDC.64 UR6, c[0x0][0x208] ;  /* 0x0000820000067ab9 */ /* 0x000fe20000000a00 */
[----:B------:R-:W-:Y:S01]  /*06a0*/  SHF.R.U32.HI R27, RZ, 0x3, R27 ;  /* 0x00000003ff1b7819 */ /* 0x000fe2000001161b */
[----:B------:R-:W-:Y:S01]  /*06b0*/  ULDC.64 UR10, c[0x0][0x220] ;  /* 0x00008800000a7ab9 */ /* 0x000fe20000000a00 */
[----:B------:R-:W-:Y:S01]  /*06c0*/  @P0 IMAD.X R35, R3, 0x1, R28, P2 ;  /* 0x0000000103230824 */ /* 0x000fe200010e061c */
[----:B------:R-:W2:Y:S01]  /*06d0*/  @P0 LDG.E R13, desc[UR6][R22.64] ;  /* 0x00000006160d0981 */ /* 0x000ea2000c1e1900 */
[----:B------:R-:W-:-:S03]  /*06e0*/  @!P0 IMAD.MOV.U32 R3, RZ, RZ, RZ ;  /* 0x000000ffff038224 */ /* 0x000fc600078e00ff */
[----:B0-----:R0:W3:Y:S04]  /*06f0*/  @P1 LDG.E R6, desc[UR6][R18.64] ;  /* 0x0000000612061981 */ /* 0x0010e8000c1e1900 */
[----:B------:R1:W4:Y:S01]  /*0700*/  @P0 LDG.E R3, desc[UR6][R34.64] ;  /* 0x0000000622030981 */ /* 0x000322000c1e1900 */
[----:B------:R-:W-:Y:S02]  /*0710*/  ISETP.GE.U32.AND P0, PT, R36, R7, PT ;  /* 0x000000072400720c */ /* 0x000fe40003f06070 */
[----:B0-----:R-:W-:-:S04]  /*0720*/  LOP3.LUT R18, R11, 0x1f, RZ, 0xc0, !PT ;  /* 0x0000001f0b127812 */ /* 0x001fc800078ec0ff */
[----:B------:R-:W-:-:S13]  /*0730*/  ISETP.LT.U32.AND P0, PT, R18, R24, !P0 ;  /* 0x000000181200720c */ /* 0x000fda0004701070 */
[----:B------:R-:W-:-:S04]  /*0740*/  @P0 IADD3 R10, P1, P2, R18, UR4, R10 ;  /* 0x00000004120a0c10 */ /* 0x000fc8000fa3e00a */
[----:B------:R-:W-:Y:S01]  /*0750*/  @P0 IADD3.X R11, RZ, UR8, R32, P1, P2 ;  /* 0x00000008ff0b0c10 */ /* 0x000fe20008fe4420 */
        /* <DEDUP_REMOVED lines=8> */
[----:B------:R-:W5:Y:S04]  /*07e0*/  @P0 LDG.E R15, desc[UR6][R10.64] ;  /* 0x000000060a0f0981 */ /* 0x000f68000c1e1900 */
[----:B------:R0:W5:Y:S01]  /*07f0*/  @P0 LDG.E R29, desc[UR6][R22.64] ;  /* 0x00000006161d0981 */ /* 0x000162000c1e1900 */
[----:B------:R-:W-:-:S04]  /*0800*/  LOP3.LUT R27, R27, 0x1c, RZ, 0xc0, !PT ;  /* 0x0000001c1b1b7812 */ /* 0x000fc800078ec0ff */
[----:B------:R-:W-:Y:S01]  /*0810*/  ISETP.GE.U32.AND P0, PT, R27, R7, PT ;  /* 0x000000071b00720c */ /* 0x000fe20003f06070 */
[----:B-1----:R-:W-:-:S03]  /*0820*/  IMAD.SHL.U32 R34, R2, 0x20, RZ ;  /* 0x0000002002227824 */ /* 0x002fc600078e00ff */
[----:B------:R-:W-:Y:S01]  /*0830*/  ISETP.GE.U32.OR P0, PT, R4, R24, P0 ;  /* 0x000000180400720c */ /* 0x000fe20000706470 */
[----:B------:R-:W-:Y:S01]  /*0840*/  IMAD R31, R27, UR4, RZ ;  /* 0x000000041b1f7c24 */ /* 0x000fe2000f8e02ff */
[----:B------:R-:W-:Y:S02]  /*0850*/  SHF.L.U64.HI R19, R2, 0x5, R30 ;  /* 0x0000000502137819 */ /* 0x000fe4000001021e */
[----:B0-----:R-:W-:-:S04]  /*0860*/  LEA R22, P1, R34, UR10, 0x2 ;  /* 0x0000000a22167c11 */ /* 0x001fc8000f8210ff */
[----:B------:R-:W-:-:S05]  /*0870*/  LEA.HI.X R23, R34, UR11, R19, 0x2, P1 ;  /* 0x0000000b22177c11 */ /* 0x000fca00088f1413 */
[----:B------:R-:W-:Y:S01]  /*0880*/  @!P0 IADD3 R4, P1, R4, R31, RZ ;  /* 0x0000001f04048210 */ /* 0x000fe20007f3e0ff */
[----:B------:R-:W-:Y:S01]  /*0890*/  VIADD R19, R8, 0x1e ;  /* 0x0000001e08137836 */ /* 0x000fe20000000000 */
[----:B------:R-:W-:-:S04]  /*08a0*/  USHF.L.U32 UR9, UR12, 0x1, URZ ;  /* 0x000000010c097899 */ /* 0x000fc8000800063f */
[----:B------:R-:W-:Y:S01]  /*08b0*/  LOP3.LUT R19, R19, 0x1f, RZ, 0xc0, !PT ;  /* 0x0000001f13137812 */ /* 0x000fe200078ec0ff */
[----:B------:R-:W-:Y:S01]  /*08c0*/  USHF.L.U64.HI UR10, UR12, 0x1, UR13 ;  /* 0x000000010c0a7899 */ /* 0x000fe2000801020d */
[--C-:B--2---:R-:W-:Y:S02]  /*08d0*/  HADD2.F32 R2, -RZ, R13.reuse.H0_H0 ;  /* 0x2000000dff027230 */ /* 0x104fe40000004100 */
[----:B------:R-:W-:-:S03]  /*08e0*/  HADD2.F32 R13, -RZ, R13.H1_H1 ;  /* 0x3000000dff0d7230 */ /* 0x000fc60000004100 */
[----:B------:R-:W-:Y:S01]  /*08f0*/  FSET.BF.GT.AND R11, R2, RZ, PT ;  /* 0x000000ff020b720a */ /* 0x000fe20003804000 */
[--C-:B----4-:R-:W-:Y:S02]  /*0900*/  HADD2.F32 R30, -RZ, R3.reuse.H0_H0 ;  /* 0x20000003ff1e7230 */ /* 0x110fe40000004100 */
[----:B------:R-:W-:Y:S02]  /*0910*/  HADD2.F32 R34, -RZ, R3.H1_H1 ;  /* 0x30000003ff227230 */ /* 0x000fe40000004100 */
[----:B------:R-:W-:Y:S01]  /*0920*/  @!P0 IMAD.X R3, RZ, RZ, R32, P1 ;  /* 0x000000ffff038224 */ /* 0x000fe200008e0620 */
[C---:B------:R-:W-:Y:S02]  /*0930*/  @!P0 LEA R2, P1, R4.reuse, R22, 0x3 ;  /* 0x0000001604028211 */ /* 0x040fe400078218ff */
[----:B------:R-:W-:Y:S02]  /*0940*/  FSET.BF.GT.AND R13, R13, RZ, PT ;  /* 0x000000ff0d0d720a */ /* 0x000fe40003804000 */
[----:B------:R-:W-:Y:S01]  /*0950*/  @!P0 LEA.HI.X R3, R4, R23, R3, 0x3, P1 ;  /* 0x0000001704038211 */ /* 0x000fe200008f1c03 */
[----:B------:R-:W-:-:S02]  /*0960*/  VIADD R4, R27, 0x2 ;  /* 0x000000021b047836 */ /* 0x000fc40000000000 */
[----:B------:R-:W-:Y:S01]  /*0970*/  FMUL R30, R30, R11 ;  /* 0x0000000b1e1e7220 */ /* 0x000fe20000400000 */
[----:B------:R-:W-:Y:S02]  /*0980*/  FMUL R34, R34, R13 ;  /* 0x0000000d22227220 */ /* 0x000fe40000400000 */
[----:B------:R-:W-:Y:S01]  /*0990*/  ISETP.GE.U32.AND P1, PT, R4, R7, PT ;  /* 0x000000070400720c */ /* 0x000fe20003f26070 */
[-C--:B---3--:R-:W-:Y:S01]  /*09a0*/  FMUL R10, R30, R6.reuse ;  /* 0x000000061e0a7220 */ /* 0x088fe20000400000 */
[----:B------:R-:W-:Y:S01]  /*09b0*/  FMUL R11, R34, R6 ;  /* 0x00000006220b7220 */ /* 0x000fe20000400000 */
[----:B------:R-:W-:Y:S01]  /*09c0*/  IMAD R13, R0, R20, RZ ;  /* 0x00000014000d7224 */ /* 0x000fe200078e02ff */
[----:B------:R-:W-:-:S03]  /*09d0*/  ISETP.LT.U32.AND P1, PT, R19, R24, !P1 ;  /* 0x000000181300720c */ /* 0x000fc60004f21070 */
[----:B------:R0:W-:Y:S01]  /*09e0*/  @!P0 STG.E.64 desc[UR6][R2.64], R10 ;  /* 0x0000000a02008986 */ /* 0x0001e2000c101b06 */
[----:B------:R-:W-:Y:S01]  /*09f0*/  IMAD R0, R21, R26, R13 ;  /* 0x0000001a15007224 */ /* 0x000fe200078e020d */
[----:B------:R-:W-:Y:S01]  /*0a00*/  IADD3 R31, P0, R31, UR4, RZ ;  /* 0x000000041f1f7c10 */ /* 0x000fe2000ff1e0ff */
[----:B0-----:R-:W-:-:S04]  /*0a10*/  IMAD.WIDE.U32 R2, R26, R20, RZ ;  /* 0x000000141a027225 */ /* 0x001fc800078e00ff */
[----:B------:R-:W-:-:S04]  /*0a20*/  IMAD.WIDE.U32 R20, R14, UR9, R20 ;  /* 0x000000090e147c25 */ /* 0x000fc8000f8e0014 */
[----:B------:R-:W-:Y:S01]  /*0a30*/  IMAD R14, R14, UR10, RZ ;  /* 0x0000000a0e0e7c24 */ /* 0x000fe2000f8e02ff */
[----:B------:R-:W-:-:S03]  /*0a40*/  @P1 IADD3 R13, P3, P4, R19, UR4, R31 ;  /* 0x00000004130d1c10 */ /* 0x000fc6000fc7e01f */
[----:B------:R-:W-:Y:S02]  /*0a50*/  IMAD R25, R25, UR9, R14 ;  /* 0x0000000919197c24 */ /* 0x000fe4000f8e020e */
[----:B------:R-:W-:Y:S01]  /*0a60*/  VIADD R14, R5, 0x1 ;  /* 0x00000001050e7836 */ /* 0x000fe20000000000 */
[----:B------:R-:W-:Y:S02]  /*0a70*/  IADD3.X R32, R32, UR8, RZ, P0, !PT ;  /* 0x0000000820207c10 */ /* 0x000fe400087fe4ff */
[-C--:B------:R-:W-:Y:S02]  /*0a80*/  ISETP.GE.U32.AND P0, PT, R4, R7.reuse, PT ;  /* 0x000000070400720c */ /* 0x080fe40003f06070 */
[----:B------:R-:W-:Y:S01]  /*0a90*/  ISETP.GE.U32.AND P2, PT, R14, R7, PT ;  /* 0x000000070e00720c */ /* 0x000fe20003f46070 */
[----:B------:R-:W-:Y:S01]  /*0aa0*/  @P1 IMAD.SHL.U32 R14, R13, 0x4, RZ ;  /* 0x000000040d0e1824 */ /* 0x000fe200078e00ff */
[----:B------:R-:W-:Y:S01]  /*0ab0*/  @P1 IADD3.X R4, RZ, UR8, R32, P3, P4 ;  /* 0x00000008ff041c10 */ /* 0x000fe20009fe8420 */
[----:B-----5:R-:W-:-:S02]  /*0ac0*/  HADD2.F32 R36, -RZ, R15.H0_H0 ;  /* 0x2000000fff247230 */ /* 0x020fc40000004100 */
[----:B------:R-:W-:Y:S01]  /*0ad0*/  HADD2.F32 R15, -RZ, R15.H1_H1 ;  /* 0x3000000fff0f7230 */ /* 0x000fe20000004100 */
[----:B------:R-:W-:Y:S02]  /*0ae0*/  @P1 SHF.L.U64.HI R13, R13, 0x2, R4 ;  /* 0x000000020d0d1819 */ /* 0x000fe40000010204 */
[----:B------:R-:W-:Y:S01]  /*0af0*/  @P1 IADD3 R4, P3, R14, R33, RZ ;  /* 0x000000210e041210 */ /* 0x000fe20007f7e0ff */
[--C-:B------:R-:W-:Y:S01]  /*0b00*/  HADD2.F32 R35, -RZ, R29.reuse.H0_H0 ;  /* 0x2000001dff237230 */ /* 0x100fe20000004100 */
[----:B------:R-:W-:Y:S01]  /*0b10*/  ISETP.GE.U32.OR P2, PT, R18, R24, P2 ;  /* 0x000000181200720c */ /* 0x000fe20001746470 */
[----:B------:R-:W-:Y:S01]  /*0b20*/  HADD2.F32 R29, -RZ, R29.H1_H1 ;  /* 0x3000001dff1d7230 */ /* 0x000fe20000004100 */
[----:B------:R-:W-:Y:S01]  /*0b30*/  FMNMX R37, RZ, |R30|, !PT ;  /* 0x4000001eff257209 */ /* 0x000fe20007800000 */
[----:B------:R-:W-:Y:S01]  /*0b40*/  @P1 IMAD.X R5, R13, 0x1, R28, P3 ;  /* 0x000000010d051824 */ /* 0x000fe200018e061c */
[----:B------:R-:W-:Y:S02]  /*0b50*/  FSET.BF.GT.AND R15, R15, RZ, PT ;  /* 0x000000ff0f0f720a */ /* 0x000fe40003804000 */
[----:B------:R-:W-:Y:S01]  /*0b60*/  @P1 IADD3 R14, P3, R14, R16, RZ ;  /* 0x000000100e0e1210 */ /* 0x000fe20007f7e0ff */
[----:B------:R-:W-:Y:S01]  /*0b70*/  @!P1 IMAD.MOV.U32 R26, RZ, RZ, RZ ;  /* 0x000000ffff1a9224 */ /* 0x000fe200078e00ff */
[----:B------:R-:W-:Y:S01]  /*0b80*/  FMNMX R30, |R34|, R37, !PT ;  /* 0x00000025221e7209 */ /* 0x000fe20007800200 */
[----:B------:R-:W-:Y:S01]  /*0b90*/  FMUL R34, R29, R15 ;  /* 0x0000000f1d227220 */ /* 0x000fe20000400000 */
[----:B------:R-:W-:-:S02]  /*0ba0*/  @!P1 IMAD.MOV.U32 R29, RZ, RZ, RZ ;  /* 0x000000ffff1d9224 */ /* 0x000fc400078e00ff */
[----:B------:R-:W-:Y:S01]  /*0bb0*/  @P1 IMAD.X R15, R13, 0x1, R17, P3 ;  /* 0x000000010d0f1824 */ /* 0x000fe200018e0611 */
[----:B------:R0:W2:Y:S01]  /*0bc0*/  @P1 LDG.E R26, desc[UR6][R4.64] ;  /* 0x00000006041a1981 */ /* 0x0000a2000c1e1900 */
[----:B------:R-:W-:Y:S01]  /*0bd0*/  FSET.BF.GT.AND R36, R36, RZ, PT ;  /* 0x000000ff2424720a */ /* 0x000fe20003804000 */
[----:B------:R-:W-:Y:S02]  /*0be0*/  VIADD R27, R27, 0x3 ;  /* 0x000000031b1b7836 */ /* 0x000fe40000000000 */
[----:B------:R-:W-:Y:S01]  /*0bf0*/  VIADD R13, R8, 0x1d ;  /* 0x0000001d080d7836 */ /* 0x000fe20000000000 */
[----:B------:R1:W3:Y:S01]  /*0c00*/  @P1 LDG.E R29, desc[UR6][R14.64] ;  /* 0x000000060e1d1981 */ /* 0x0002e2000c1e1900 */
[----:B------:R-:W-:Y:S01]  /*0c10*/  FMUL R35, R35, R36 ;  /* 0x0000002423237220 */ /* 0x000fe20000400000 */
[----:B0-----:R-:W-:Y:S02]  /*0c20*/  @!P2 IADD3 R5, P4, R18, R31, RZ ;  /* 0x0000001f1205a210 */ /* 0x001fe40007f9e0ff */
[----:B------:R-:W-:-:S02]  /*0c30*/  LOP3.LUT R13, R13, 0x1f, RZ, 0xc0, !PT ;  /* 0x0000001f0d0d7812 */ /* 0x000fc400078ec0ff */
[----:B------:R-:W-:Y:S01]  /*0c40*/  ISETP.GE.U32.AND P1, PT, R27, R7, PT ;  /* 0x000000071b00720c */ /* 0x000fe20003f26070 */
[----:B------:R-:W-:Y:S01]  /*0c50*/  @!P2 IMAD.X R36, RZ, RZ, R32, P4 ;  /* 0x000000ffff24a224 */ /* 0x000fe200020e0620 */
[----:B------:R-:W-:Y:S02]  /*0c60*/  @!P2 LEA R4, P4, R5, R22, 0x3 ;  /* 0x000000160504a211 */ /* 0x000fe400078818ff */
[----:B------:R-:W-:Y:S01]  /*0c70*/  ISETP.LT.U32.AND P1, PT, R13, R24, !P1 ;  /* 0x000000180d00720c */ /* 0x000fe20004f21070 */
[-C--:B-1----:R-:W-:Y:S01]  /*0c80*/  FMUL R14, R35, R6.reuse ;  /* 0x00000006230e7220 */ /* 0x082fe20000400000 */
[----:B------:R-:W-:Y:S01]  /*0c90*/  @!P2 LEA.HI.X R5, R5, R23, R36, 0x3, P4 ;  /* 0x000000170505a211 */ /* 0x000fe200020f1c24 */
[----:B------:R-:W-:-:S05]  /*0ca0*/  FMUL R15, R34, R6 ;  /* 0x00000006220f7220 */ /* 0x000fca0000400000 */
[----:B------:R0:W-:Y:S01]  /*0cb0*/  @!P2 STG.E.64 desc[UR6][R4.64], R14 ;  /* 0x0000000e0400a986 */ /* 0x0001e2000c101b06 */
[----:B------:R-:W-:Y:S02]  /*0cc0*/  IADD3 R31, P2, R31, UR4, RZ ;  /* 0x000000041f1f7c10 */ /* 0x000fe4000ff5e0ff */
[----:B------:R-:W-:Y:S02]  /*0cd0*/  FMNMX R37, R30, |R35|, !PT ;  /* 0x400000231e257209 */ /* 0x000fe40007800000 */
[----:B------:R-:W-:Y:S02]  /*0ce0*/  IADD3.X R32, R32, UR8, RZ, P2, !PT ;  /* 0x0000000820207c10 */ /* 0x000fe400097fe4ff */
[----:B------:R-:W-:Y:S02]  /*0cf0*/  @P1 IADD3 R35, P2, P3, R13, UR4, R31 ;  /* 0x000000040d231c10 */ /* 0x000fe4000fb5e01f */
[----:B------:R-:W-:Y:S02]  /*0d00*/  FMNMX R30, |R34|, R37, !PT ;  /* 0x00000025221e7209 */ /* 0x000fe40007800200 */
[----:B------:R-:W-:Y:S01]  /*0d10*/  @P1 IADD3.X R36, RZ, UR8, R32, P2, P3 ;  /* 0x00000008ff241c10 */ /* 0x000fe200097e6420 */
[----:B------:R-:W-:-:S03]  /*0d20*/  @P1 IMAD.SHL.U32 R34, R35, 0x4, RZ ;  /* 0x0000000423221824 */ /* 0x000fc600078e00ff */
[----:B0-----:R-:W-:Y:S02]  /*0d30*/  @P1 SHF.L.U64.HI R5, R35, 0x2, R36 ;  /* 0x0000000223051819 */ /* 0x001fe40000010224 */
        /* <DEDUP_REMOVED lines=8> */
[----:B------:R-:W-:Y:S01]  /*0dc0*/  ISETP.GE.U32.AND P2, PT, R27, R7, PT ;  /* 0x000000071b00720c */ /* 0x000fe20003f46070 */
[----:B0-----:R-:W0:Y:S01]  /*0dd0*/  S2R R5, SR_TID.X ;  /* 0x0000000000057919 */ /* 0x001e220000002100 */
[----:B------:R-:W-:-:S02]  /*0de0*/  ISETP.GE.U32.OR P1, PT, R19, R24, P0 ;  /* 0x000000181300720c */ /* 0x000fc40000726470 */
[----:B------:R-:W-:Y:S01]  /*0df0*/  ISETP.GE.U32.OR P0, PT, R13, R24, P2 ;  /* 0x000000180d00720c */ /* 0x000fe20001706470 */
[----:B------:R-:W-:Y:S01]  /*0e00*/  IMAD.IADD R35, R3, 0x1, R0 ;  /* 0x0000000103237824 */ /* 0x000fe200078e0200 */
[----:B------:R-:W-:Y:S01]  /*0e10*/  LEA R0, P2, R2, UR4, 0x5 ;  /* 0x0000000402007c11 */ /* 0x000fe2000f8428ff */
[----:B------:R-:W1:Y:S01]  /*0e20*/  S2UR UR5, SR_CgaCtaId ;  /* 0x00000000000579c3 */ /* 0x000e620000008800 */
[----:B------:R-:W-:Y:S01]  /*0e30*/  IMAD.IADD R25, R21, 0x1, R25 ;  /* 0x0000000115197824 */ /* 0x000fe200078e0219 */
[----:B------:R-:W-:Y:S01]  /*0e40*/  BSSY B0, `(.L_x_31991) ;  /* 0x00000c3000007945 */ /* 0x000fe20003800000 */
[----:B--2---:R-:W-:Y:S02]  /*0e50*/  HADD2.F32 R28, -RZ, R26.H0_H0 ;  /* 0x2000001aff1c7230 */ /* 0x004fe40000004100 */
[----:B---3--:R-:W-:-:S05]  /*0e60*/  HADD2.F32 R27, -RZ, R29.H0_H0 ;  /* 0x2000001dff1b7230 */ /* 0x008fca0000004100 */
[----:B------:R-:W-:Y:S01]  /*0e70*/  FSET.BF.GT.AND R3, R27, RZ, PT ;  /* 0x000000ff1b03720a */ /* 0x000fe20003804000 */
[----:B------:R-:W-:Y:S01]  /*0e80*/  HADD2.F32 R29, -RZ, R29.H1_H1 ;  /* 0x3000001dff1d7230 */ /* 0x000fe20000004100 */
[----:B------:R-:W-:-:S03]  /*0e90*/  LEA.HI.X R27, R2, UR8, R35, 0x5, P2 ;  /* 0x00000008021b7c11 */ /* 0x000fc600090f2c23 */
[----:B------:R-:W-:Y:S01]  /*0ea0*/  FMUL R28, R28, R3 ;  /* 0x000000031c1c7220 */ /* 0x000fe20000400000 */
[----:B------:R-:W-:Y:S01]  /*0eb0*/  @!P1 IADD3 R3, P2, R19, R31, RZ ;  /* 0x0000001f13039210 */ /* 0x000fe20007f5e0ff */
[----:B------:R-:W-:Y:S01]  /*0ec0*/  HADD2.F32 R26, -RZ, R26.H1_H1 ;  /* 0x3000001aff1a7230 */ /* 0x000fe20000004100 */
[----:B------:R-:W-:Y:S02]  /*0ed0*/  @!P0 IADD3 R31, P3, P4, R13, UR4, R31 ;  /* 0x000000040d1f8c10 */ /* 0x000fe4000fc7e01f */
[----:B------:R-:W-:Y:S01]  /*0ee0*/  FSET.BF.GT.AND R29, R29, RZ, PT ;  /* 0x000000ff1d1d720a */ /* 0x000fe20003804000 */
[--C-:B------:R-:W-:Y:S01]  /*0ef0*/  @!P1 IMAD.X R4, RZ, RZ, R32.reuse, P2 ;  /* 0x000000ffff049224 */ /* 0x100fe200010e0620 */
[----:B------:R-:W-:Y:S02]  /*0f00*/  @!P0 IADD3.X R32, RZ, UR8, R32, P3, P4 ;  /* 0x00000008ff208c10 */ /* 0x000fe40009fe8420 */
[-C--:B------:R-:W-:Y:S01]  /*0f10*/  @!P1 LEA R2, P2, R3, R22.reuse, 0x3 ;  /* 0x0000001603029211 */ /* 0x080fe200078418ff */
[----:B------:R-:W-:Y:S01]  /*0f20*/  FMUL R26, R26, R29 ;  /* 0x0000001d1a1a7220 */ /* 0x000fe20000400000 */
[----:B------:R-:W-:-:S02]  /*0f30*/  @!P0 LEA R22, P3, R31, R22, 0x3 ;  /* 0x000000161f168211 */ /* 0x000fc400078618ff */
[--C-:B0-----:R-:W-:Y:S02]  /*0f40*/  SHF.R.U32.HI R29, RZ, 0x3, R5.reuse ;  /* 0x00000003ff1d7819 */ /* 0x101fe40000011605 */
[-C--:B------:R-:W-:Y:S02]  /*0f50*/  @!P1 LEA.HI.X R3, R3, R23.reuse, R4, 0x3, P2 ;  /* 0x0000001703039211 */ /* 0x080fe400010f1c04 */
[----:B------:R-:W-:Y:S02]  /*0f60*/  @!P0 LEA.HI.X R23, R31, R23, R32, 0x3, P3 ;  /* 0x000000171f178211 */ /* 0x000fe400018f1c20 */
[----:B------:R-:W-:Y:S02]  /*0f70*/  SHF.R.U32.HI R31, RZ, 0x8, R5 ;  /* 0x00000008ff1f7819 */ /* 0x000fe40000011605 */
[----:B------:R-:W-:Y:S01]  /*0f80*/  LOP3.LUT R4, R29, 0x1ffffffc, RZ, 0xc0, !PT ;  /* 0x1ffffffc1d047812 */ /* 0x000fe200078ec0ff */
[-C--:B------:R-:W-:Y:S01]  /*0f90*/  FMUL R16, R28, R6.reuse ;  /* 0x000000061c107220 */ /* 0x080fe20000400000 */
[----:B------:R-:W-:Y:S01]  /*0fa0*/  FMUL R17, R26, R6 ;  /* 0x000000061a117220 */ /* 0x000fe20000400000 */
[----:B------:R-:W-:-:S02]  /*0fb0*/  IMAD.SHL.U32 R32, R31, 0x20, RZ ;  /* 0x000000201f207824 */ /* 0x000fc400078e00ff */
[----:B------:R-:W-:Y:S02]  /*0fc0*/  IMAD.IADD R31, R5, 0x1, -R4 ;  /* 0x00000001051f7824 */ /* 0x000fe400078e0a04 */
[----:B------:R0:W-:Y:S03]  /*0fd0*/  @!P1 STG.E.64 desc[UR6][R2.64], R16 ;  /* 0x0000001002009986 */ /* 0x0001e6000c101b06 */
[----:B------:R-:W-:Y:S02]  /*0fe0*/  LOP3.LUT R35, R31, 0x1f, RZ, 0xc0, !PT ;  /* 0x0000001f1f237812 */ /* 0x000fe400078ec0ff */
[----:B------:R-:W-:Y:S01]  /*0ff0*/  LOP3.LUT R31, RZ, R0, RZ, 0x33, !PT ;  /* 0x00000000ff1f7212 */ /* 0x000fe200078e33ff */
[----:B------:R-:W-:-:S03]  /*1000*/  UMOV UR4, 0x400 ;  /* 0x0000040000047882 */ /* 0x000fc60000000000 */
[----:B------:R-:W-:Y:S02]  /*1010*/  LEA R31, P1, R12, R31, 0x5 ;  /* 0x0000001f0c1f7211 */ /* 0x000fe400078228ff */
[----:B0-----:R-:W-:Y:S01]  /*1020*/  LOP3.LUT R3, R5, 0x1f, RZ, 0xc0, !PT ;  /* 0x0000001f05037812 */ /* 0x001fe200078ec0ff */
[----:B----4-:R-:W-:-:S03]  /*1030*/  HADD2.F32 R12, -RZ, R33.H0_H0 ;  /* 0x20000021ff0c7230 */ /* 0x010fc60000004100 */
[----:B------:R-:W-:Y:S01]  /*1040*/  LOP3.LUT R2, R32, 0xffffffe0, R3, 0xe2, !PT ;  /* 0xffffffe020027812 */ /* 0x000fe200078ee203 */
[----:B------:R-:W-:Y:S01]  /*1050*/  UIADD3 UR4, UR4, 0x20, URZ ;  /* 0x0000002004047890 */ /* 0x000fe2000fffe03f */
[----:B-----5:R-:W-:-:S03]  /*1060*/  HADD2.F32 R32, -RZ, R34.H0_H0 ;  /* 0x20000022ff207230 */ /* 0x020fc60000004100 */
[----:B------:R-:W-:Y:S01]  /*1070*/  IMAD R0, R2, 0x21, R35 ;  /* 0x0000002102007824 */ /* 0x000fe200078e0223 */
[----:B------:R-:W-:Y:S01]  /*1080*/  FSET.BF.GT.AND R35, R12, RZ, PT ;  /* 0x000000ff0c23720a */ /* 0x000fe20003804000 */
[----:B------:R-:W-:Y:S01]  /*1090*/  HADD2.F32 R12, -RZ, R33.H1_H1 ;  /* 0x30000021ff0c7230 */ /* 0x000fe20000004100 */
[----:B-1----:R-:W-:Y:S01]  /*10a0*/  ULEA UR4, UR5, UR4, 0x18 ;  /* 0x0000000405047291 */ /* 0x002fe2000f8ec03f */
[----:B------:R-:W-:Y:S02]  /*10b0*/  HADD2.F32 R33, -RZ, R34.H1_H1 ;  /* 0x30000022ff217230 */ /* 0x000fe40000004100 */
[----:B------:R-:W-:Y:S01]  /*10c0*/  FMUL R32, R32, R35 ;  /* 0x0000002320207220 */ /* 0x000fe20000400000 */
[----:B------:R-:W-:Y:S01]  /*10d0*/  IMAD R35, R2, 0x21, R18 ;  /* 0x0000002102237824 */ /* 0x000fe200078e0212 */
[----:B------:R-:W-:Y:S01]  /*10e0*/  FSET.BF.GT.AND R18, R12, RZ, PT ;  /* 0x000000ff0c12720a */ /* 0x000fe20003804000 */
[----:B------:R-:W-:Y:S01]  /*10f0*/  IMAD R19, R2, 0x21, R19 ;  /* 0x0000002102137824 */ /* 0x000fe200078e0213 */
[----:B------:R-:W-:-:S03]  /*1100*/  LEA R0, R0, UR4, 0x2 ;  /* 0x0000000400007c11 */ /* 0x000fc6000f8e10ff */
[----:B------:R-:W-:Y:S01]  /*1110*/  FMUL R33, R33, R18 ;  /* 0x0000001221217220 */ /* 0x000fe20000400000 */
[----:B------:R-:W-:Y:S01]  /*1120*/  LOP3.LUT R27, RZ, R27, RZ, 0x33, !PT ;  /* 0x0000001bff1b7212 */ /* 0x000fe200078e33ff */
[----:B------:R0:W-:Y:S01]  /*1130*/  STS [R0], R10 ;  /* 0x0000000a00007388 */ /* 0x0001e20000000800 */
[----:B------:R-:W-:-:S03]  /*1140*/  FMUL R18, R32, R6 ;  /* 0x0000000620127220 */ /* 0x000fc60000400000 */
[----:B------:R-:W-:Y:S01]  /*1150*/  IMAD.X R34, RZ, RZ, R27, P1 ;  /* 0x000000ffff227224 */ /* 0x000fe200008e061b */
[----:B------:R-:W-:Y:S02]  /*1160*/  LOP3.LUT R27, R29, 0x1c, RZ, 0xc0, !PT ;  /* 0x0000001c1d1b7812 */ /* 0x000fe400078ec0ff */
[----:B0-----:R-:W-:Y:S01]  /*1170*/  LEA R10, R19, UR4, 0x2 ;  /* 0x00000004130a7c11 */ /* 0x001fe2000f8e10ff */
[----:B------:R-:W-:Y:S01]  /*1180*/  FMUL R19, R33, R6 ;  /* 0x0000000621137220 */ /* 0x000fe20000400000 */
[----:B------:R-:W-:Y:S01]  /*1190*/  LEA R12, R35, UR4, 0x2 ;  /* 0x00000004230c7c11 */ /* 0x000fe2000f8e10ff */
[----:B------:R-:W-:-:S03]  /*11a0*/  IMAD R13, R2, 0x21, R13 ;  /* 0x00000021020d7824 */ /* 0x000fc600078e020d */
[----:B------:R-:W-:Y:S01]  /*11b0*/  @!P0 STG.E.64 desc[UR6][R22.64], R18 ;  /* 0x0000001216008986 */ /* 0x000fe2000c101b06 */
[----:B------:R-:W-:Y:S02]  /*11c0*/  ISETP.GT.U32.AND P0, PT, R31, -0x21, PT ;  /* 0xffffffdf1f00780c */ /* 0x000fe40003f04070 */
[----:B------:R-:W-:Y:S02]  /*11d0*/  ISETP.GE.U32.AND P1, PT, R27, R24, PT ;  /* 0x000000181b00720c */ /* 0x000fe40003f26070 */
[----:B------:R-:W-:Y:S01]  /*11e0*/  ISETP.GT.U32.AND.EX P0, PT, R34, -0x1, PT, P0 ;  /* 0xffffffff2200780c */ /* 0x000fe20003f04100 */
[----:B------:R-:W-:Y:S01]  /*11f0*/  STS [R12], R14 ;  /* 0x0000000e0c007388 */ /* 0x000fe20000000800 */
[----:B------:R-:W-:Y:S02]  /*1200*/  FMNMX R35, R30, |R28|, !PT ;  /* 0x4000001c1e237209 */ /* 0x000fe40007800000 */
[----:B------:R-:W-:Y:S01]  /*1210*/  LEA R13, R13, UR4, 0x2 ;  /* 0x000000040d0d7c11 */ /* 0x000fe2000f8e10ff */
[----:B------:R0:W-:Y:S01]  /*1220*/  STS [R10], R16 ;  /* 0x000000100a007388 */ /* 0x0001e20000000800 */
[----:B------:R-:W-:-:S03]  /*1230*/  FMNMX R29, |R26|, R35, !PT ;  /* 0x000000231a1d7209 */ /* 0x000fc60007800200 */
[----:B------:R1:W-:Y:S01]  /*1240*/  STS [R13], R18 ;  /* 0x000000120d007388 */ /* 0x0003e20000000800 */
[----:B------:R-:W-:Y:S02]  /*1250*/  FMNMX R24, R29, |R32|, !PT ;  /* 0x400000201d187209 */ /* 0x000fe40007800000 */
[----:B0-----:R-:W-:-:S04]  /*1260*/  SEL R16, R31, 0xffffffdf, P0 ;  /* 0xffffffdf1f107807 */ /* 0x001fc80000000000 */
[----:B------:R-:W-:Y:S02]  /*1270*/  LOP3.LUT R16, RZ, R16, RZ, 0x33, !PT ;  /* 0x00000010ff107212 */ /* 0x000fe400078e33ff */
[----:B-1----:R-:W-:Y:S02]  /*1280*/  SHF.R.U32.HI R18, RZ, 0x2, R5 ;  /* 0x00000002ff127819 */ /* 0x002fe40000011605 */
[C---:B------:R-:W-:Y:S01]  /*1290*/  SHF.L.U64.HI R26, R20.reuse, 0x5, R25 ;  /* 0x00000005141a7819 */ /* 0x040fe20000010219 */
[----:B------:R-:W-:Y:S01]  /*12a0*/  IMAD.SHL.U32 R25, R20, 0x20, RZ ;  /* 0x0000002014197824 */ /* 0x000fe200078e00ff */
[----:B------:R-:W-:Y:S01]  /*12b0*/  FMNMX R24, |R33|, R24, !PT ;  /* 0x0000001821187209 */ /* 0x000fe20007800200 */
[----:B------:R-:W-:Y:S01]  /*12c0*/  IMAD.IADD R16, R16, 0x1, -R27 ;  /* 0x0000000110107824 */ /* 0x000fe200078e0a1b */
        /* <DEDUP_REMOVED lines=19> */
.L_x_31995:
[----:B------:R-:W-:Y:S01]  /*1400*/  LOP3.LUT R34, R23, 0x1f, RZ, 0xc0, !PT ;  /* 0x0000001f17227812 */ /* 0x000fe200078ec0ff */
[----:B------:R-:W-:Y:S02]  /*1410*/  IMAD R22, R2, 0x21, R21 ;  /* 0x0000002102167824 */ /* 0x000fe400078e0215 */
[----:B------:R-:W-:Y:S01]  /*1420*/  VIADD R29, R29, 0xfffffffc ;  /* 0xfffffffc1d1d7836 */ /* 0x000fe20000000000 */
[----:B------:R-:W-:Y:S01]  /*1430*/  ISETP.GE.U32.AND P3, PT, R34, R7, PT ;  /* 0x000000072200720c */ /* 0x000fe20003f66070 */
[----:B------:R-:W-:Y:S01]  /*1440*/  VIADD R28, R28, 0x4 ;  /* 0x000000041c1c7836 */ /* 0x000fe20000000000 */
[----:B------:R-:W-:-:S11]  /*1450*/  LEA R22, R22, UR4, 0x2 ;  /* 0x0000000416167c11 */ /* 0x000fd6000f8e10ff */
[----:B------:R-:W0:Y:S01]  /*1460*/  @!P3 LDC.64 R20, c[0x0][0x228] ;  /* 0x00008a00ff14bb82 */ /* 0x000e220000000a00 */
[----:B------:R-:W1:Y:S01]  /*1470*/  @!P3 LDS R33, [R22] ;  /* 0x000000001621b984 */ /* 0x000e620000000800 */
[----:B------:R-:W-:-:S04]  /*1480*/  @!P3 IADD3 R31, P2, P4, R34, R32, R25 ;  /* 0x00000020221fb210 */ /* 0x000fc80007c5e019 */
[----:B------:R-:W-:Y:S02]  /*1490*/  @!P3 IADD3.X R34, RZ, R30, R26, P2, P4 ;  /* 0x0000001eff22b210 */ /* 0x000fe400017e841a */
[----:B0-----:R-:W-:-:S04]  /*14a0*/  @!P3 LEA R20, P5, R31, R20, 0x2 ;  /* 0x000000141f14b211 */ /* 0x001fc800078a10ff */
[----:B------:R-:W-:Y:S01]  /*14b0*/  @!P3 LEA.HI.X R21, R31, R21, R34, 0x2, P5 ;  /* 0x000000151f15b211 */ /* 0x000fe200028f1422 */
[----:B------:R-:W-:-:S05]  /*14c0*/  VIADD R31, R23, 0xffffffff ;  /* 0xffffffff171f7836 */ /* 0x000fca0000000000 */
[----:B------:R-:W-:-:S04]  /*14d0*/  LOP3.LUT R34, R31, 0x1f, RZ, 0xc0, !PT ;  /* 0x0000001f1f227812 */ /* 0x000fc800078ec0ff */
[----:B------:R-:W-:Y:S01]  /*14e0*/  ISETP.GE.U32.AND P2, PT, R34, R7, PT ;  /* 0x000000072200720c */ /* 0x000fe20003f46070 */
[----:B-1----:R0:W-:Y:S01]  /*14f0*/  @!P3 STG.E desc[UR6][R20.64], R33 ;  /* 0x000000211400b986 */ /* 0x0021e2000c101906 */
[----:B------:R-:W-:-:S04]  /*1500*/  IADD3 R32, P3, R32, UR9, RZ ;  /* 0x0000000920207c10 */ /* 0x000fc8000ff7e0ff */
[----:B------:R-:W-:-:S07]  /*1510*/  IADD3.X R31, R30, UR10, RZ, P3, !PT ;  /* 0x0000000a1e1f7c10 */ /* 0x000fce0009ffe4ff */
[----:B------:R-:W1:Y:S01]  /*1520*/  @!P2 LDS R35, [R22+0x4] ;  /* 0x000004001623a984 */ /* 0x000e620000000800 */
[----:B------:R-:W-:Y:S01]  /*1530*/  @!P2 IADD3 R34, P4, P5, R34, R32, R25 ;  /* 0x000000202222a210 */ /* 0x000fe20007d9e019 */
[----:B0-----:R-:W0:Y:S01]  /*1540*/  @!P2 LDC.64 R20, c[0x0][0x228] ;  /* 0x00008a00ff14ab82 */ /* 0x001e220000000a00 */
        /* <DEDUP_REMOVED lines=12> */
[----:B0-----:R-:W0:Y:S01]  /*1610*/  @!P3 LDC.64 R20, c[0x0][0x228] ;  /* 0x00008a00ff14bb82 */ /* 0x001e220000000a00 */
[----:B------:R-:W1:Y:S01]  /*1620*/  @!P3 LDS R33, [R22+0x8] ;  /* 0x000008001621b984 */ /* 0x000e620000000800 */
[----:B------:R-:W-:-:S03]  /*1630*/  @!P3 IADD3 R34, P4, P5, R34, R32, R25 ;  /* 0x000000202222b210 */ /* 0x000fc60007d9e019 */
[----:B------:R2:W3:Y:S01]  /*1640*/  @!P2 LDS R31, [R22+0xc] ;  /* 0x00000c00161fa984 */ /* 0x0004e20000000800 */
[----:B------:R-:W-:Y:S02]  /*1650*/  @!P3 IADD3.X R23, RZ, R37, R26, P4, P5 ;  /* 0x00000025ff17b210 */ /* 0x000fe400027ea41a */
[----:B0-----:R-:W-:-:S04]  /*1660*/  @!P3 LEA R20, P6, R34, R20, 0x2 ;  /* 0x000000142214b211 */ /* 0x001fc800078c10ff */
[----:B------:R-:W-:Y:S02]  /*1670*/  @!P3 LEA.HI.X R21, R34, R21, R23, 0x2, P6 ;  /* 0x000000152215b211 */ /* 0x000fe400030f1417 */
[----:B--2---:R-:W0:Y:S03]  /*1680*/  @!P2 LDC.64 R22, c[0x0][0x228] ;  /* 0x00008a00ff16ab82 */ /* 0x004e260000000a00 */
[----:B-1----:R1:W-:Y:S01]  /*1690*/  @!P3 STG.E desc[UR6][R20.64], R33 ;  /* 0x000000211400b986 */ /* 0x0023e2000c101906 */
[----:B------:R-:W-:-:S04]  /*16a0*/  IADD3 R35, P3, R32, UR9, RZ ;  /* 0x0000000920237c10 */ /* 0x000fc8000ff7e0ff */
[----:B------:R-:W-:Y:S02]  /*16b0*/  @!P2 IADD3 R32, P4, P5, R30, R35, R25 ;  /* 0x000000231e20a210 */ /* 0x000fe40007d9e019 */
[----:B------:R-:W-:-:S04]  /*16c0*/  IADD3.X R37, R37, UR10, RZ, P3, !PT ;  /* 0x0000000a25257c10 */ /* 0x000fc80009ffe4ff */
[----:B------:R-:W-:Y:S01]  /*16d0*/  @!P2 IADD3.X R34, RZ, R37, R26, P4, P5 ;  /* 0x00000025ff22a210 */ /* 0x000fe200027ea41a */
[----:B-1----:R-:W-:Y:S01]  /*16e0*/  IMAD.IADD R21, R27, 0x1, R28 ;  /* 0x000000011b157824 */ /* 0x002fe200078e021c */
[----:B0-----:R-:W-:-:S04]  /*16f0*/  @!P2 LEA R22, P3, R32, R22, 0x2 ;  /* 0x000000162016a211 */ /* 0x001fc800078610ff */
[----:B------:R-:W-:Y:S02]  /*1700*/  @!P2 LEA.HI.X R23, R32, R23, R34, 0x2, P3 ;  /* 0x000000172017a211 */ /* 0x000fe400018f1422 */
[----:B------:R-:W-:-:S03]  /*1710*/  ISETP.NE.AND P3, PT, R29, RZ, PT ;  /* 0x000000ff1d00720c */ /* 0x000fc60003f65270 */
[----:B---3--:R0:W-:Y:S01]  /*1720*/  @!P2 STG.E desc[UR6][R22.64], R31 ;  /* 0x0000001f1600a986 */ /* 0x0081e2000c101906 */
[----:B------:R-:W-:Y:S01]  /*1730*/  IADD3 R32, P2, R35, UR9, RZ ;  /* 0x0000000923207c10 */ /* 0x000fe2000ff5e0ff */
[----:B0-----:R-:W-:-:S03]  /*1740*/  VIADD R23, R30, 0x1f ;  /* 0x0000001f1e177836 */ /* 0x001fc60000000000 */
[----:B------:R-:W-:-:S05]  /*1750*/  IADD3.X R30, R37, UR10, RZ, P2, !PT ;  /* 0x0000000a251e7c10 */ /* 0x000fca00097fe4ff */
[----:B------:R-:W-:Y:S05]  /*1760*/  @P3 BRA `(.L_x_31995) ;  /* 0xfffffffc00243947 */ /* 0x000fea000383ffff */
.L_x_31994:
[----:B------:R-:W-:Y:S05]  /*1770*/  BSYNC B1 ;  /* 0x0000000000017941 */ /* 0x000fea0003800000 */
.L_x_31993:
        /* <DEDUP_REMOVED lines=16> */
.L_x_31997:
[----:B------:R-:W-:Y:S05]  /*1880*/  BSYNC B1 ;  /* 0x0000000000017941 */ /* 0x000fea0003800000 */
.L_x_31996:
        /* <DEDUP_REMOVED lines=30> */
.L_x_31992:
[----:B------:R-:W-:Y:S05]  /*1a70*/  BSYNC B0 ;  /* 0x0000000000007941 */ /* 0x000fea0003800000 */
.L_x_31991:
        /* <DEDUP_REMOVED lines=10> */
[----:B-1----:R-:W-:Y:S02]  /*1b20*/  IMAD.X R0, RZ, RZ, RZ, P0 ;  /* 0x000000ffff007224 */ /* 0x002fe400000e06ff */
[----:B0-----:R-:W-:-:S04]  /*1b30*/  IMAD.WIDE.U32 R22, R18, UR12, RZ ;  /* 0x0000000c12167c25 */ /* 0x001fc8000f8e00ff */
[----:B------:R-:W-:-:S04]  /*1b40*/  IMAD R11, R0, UR12, RZ ;  /* 0x0000000c000b7c24 */ /* 0x000fc8000f8e02ff */
[----:B------:R-:W-:Y:S01]  /*1b50*/  IMAD R11, R18, UR13, R11 ;  /* 0x0000000d120b7c24 */ /* 0x000fe2000f8e020b */
        /* <DEDUP_REMOVED lines=9> */
[----:B------:R-:W-:Y:S01]  /*1bf0*/  BSSY B2, `(.L_x_32002) ;  /* 0x000003c000027945 */ /* 0x000fe20003800000 */
[----:B------:R-:W-:Y:S02]  /*1c00*/  IMAD.IADD R0, R16, 0x1, -R19 ;  /* 0x0000000110007824 */ /* 0x000fe400078e0a13 */
[----:B------:R-:W-:Y:S02]  /*1c10*/  IMAD.MOV.U32 R18, RZ, RZ, RZ ;  /* 0x000000ffff127224 */ /* 0x000fe400078e00ff */
[----:B------:R-:W-:-:S07]  /*1c20*/  IMAD.MOV.U32 R35, RZ, RZ, R27 ;  /* 0x000000ffff237224 */ /* 0x000fce00078e001b */
.L_x_32003:
[C---:B------:R-:W-:Y:S01]  /*1c30*/  LOP3.LUT R28, R8.reuse, 0x1f, RZ, 0xc0, !PT ;  /* 0x0000001f081c7812 */ /* 0x040fe200078ec0ff */
[C---:B-1----:R-:W-:Y:S02]  /*1c40*/  VIADD R14, R8.reuse, 0xffffffff ;  /* 0xffffffff080e7836 */ /* 0x042fe40000000000 */
        /* <DEDUP_REMOVED lines=28> */
[----:B------:R-:W-:Y:S02]  /*1e10*/  IADD3 R22, P4, R22, UR9, RZ ;  /* 0x0000000916167c10 */ /* 0x000fe4000ff9e0ff */
[----:B---3--:R-:W-:-:S02]  /*1e20*/  @!P2 LEA R16, P6, R28, R16, 0x2 ;  /* 0x000000101c10a211 */ /* 0x008fc400078c10ff */
[----:B------:R-:W-:Y:S02]  /*1e30*/  IADD3.X R33, R33, UR10, RZ, P4, !PT ;  /* 0x0000000a21217c10 */ /* 0x000fe4000a7fe4ff */
[----:B------:R-:W-:Y:S01]  /*1e40*/  @!P1 IADD3 R20, P4, P5, R20, R22, R25 ;  /* 0x0000001614149210 */ /* 0x000fe20007d9e019 */
[----:B-1----:R1:W-:Y:S01]  /*1e50*/  @!P3 STG.E desc[UR6][R10.64], R21 ;  /* 0x000000150a00b986 */ /* 0x0023e2000c101906 */
[----:B------:R-:W-:Y:S02]  /*1e60*/  @!P2 LEA.HI.X R17, R28, R17, R30, 0x2, P6 ;  /* 0x000000111c11a211 */ /* 0x000fe400030f141e */
[----:B------:R-:W-:Y:S02]  /*1e70*/  @!P1 IADD3.X R28, RZ, R33, R26, P4, P5 ;  /* 0x00000021ff1c9210 */ /* 0x000fe400027ea41a */
[----:B-----5:R-:W-:Y:S01]  /*1e80*/  @!P1 LEA R12, P4, R20, R12, 0x2 ;  /* 0x0000000c140c9211 */ /* 0x020fe200078810ff */
[----:B--2---:R1:W-:Y:S01]  /*1e90*/  @!P2 STG.E desc[UR6][R16.64], R23 ;  /* 0x000000171000a986 */ /* 0x0043e2000c101906 */
[----:B------:R-:W-:-:S02]  /*1ea0*/  IADD3 R22, P5, R22, UR9, RZ ;  /* 0x0000000916167c10 */ /* 0x000fc4000ffbe0ff */
[----:B------:R-:W-:Y:S02]  /*1eb0*/  @!P1 LEA.HI.X R13, R20, R13, R28, 0x2, P4 ;  /* 0x0000000d140d9211 */ /* 0x000fe400020f141c */
[----:B------:R-:W-:Y:S02]  /*1ec0*/  IADD3.X R33, R33, UR10, RZ, P5, !PT ;  /* 0x0000000a21217c10 */ /* 0x000fe4000affe4ff */
[----:B------:R-:W-:Y:S01]  /*1ed0*/  @!P0 IADD3 R20, P4, P5, R8, R22, R25 ;  /* 0x0000001608148210 */ /* 0x000fe20007d9e019 */
[----:B----4-:R1:W-:Y:S01]  /*1ee0*/  @!P1 STG.E desc[UR6][R12.64], R31 ;  /* 0x0000001f0c009986 */ /* 0x0103e2000c101906 */
[----:B------:R-:W-:Y:S01]  /*1ef0*/  ISETP.NE.AND P1, PT, R0, RZ, PT ;  /* 0x000000ff0000720c */ /* 0x000fe20003f25270 */
[----:B------:R-:W-:Y:S01]  /*1f00*/  VIADD R8, R8, 0x1f ;  /* 0x0000001f08087836 */ /* 0x000fe20000000000 */
[----:B------:R-:W-:Y:S02]  /*1f10*/  @!P0 IADD3.X R28, RZ, R33, R26, P4, P5 ;  /* 0x00000021ff1c8210 */ /* 0x000fe400027ea41a */
[----:B0-----:R-:W-:-:S04]  /*1f20*/  @!P0 LEA R14, P4, R20, R14, 0x2 ;  /* 0x0000000e140e8211 */ /* 0x001fc800078810ff */
        /* <DEDUP_REMOVED lines=9> */
.L_x_32002:
[----:B-1----:R-:W-:-:S07]  /*1fc0*/  VIADD R10, R20, 0x5 ;  /* 0x00000005140a7836 */ /* 0x002fce0000000000 */
.L_x_32001:
[----:B------:R-:W-:Y:S05]  /*1fd0*/  BSYNC B1 ;  /* 0x0000000000017941 */ /* 0x000fea0003800000 */
.L_x_32000:
        /* <DEDUP_REMOVED lines=18> */
.L_x_32005:
[----:B------:R-:W-:Y:S05]  /*2100*/  BSYNC B1 ;  /* 0x0000000000017941 */ /* 0x000fea0003800000 */
.L_x_32004:
        /* <DEDUP_REMOVED lines=29> */
.L_x_31999:
[----:B------:R-:W-:Y:S05]  /*22e0*/  BSYNC B0 ;  /* 0x0000000000007941 */ /* 0x000fea0003800000 */
.L_x_31998:
        /* <DEDUP_REMOVED lines=8> */
[----:B------:R-:W2:Y:S01]  /*2370*/  @!P0 S2R R8, SR_CgaCtaId ;  /* 0x0000000000088919 */ /* 0x000ea20000008800 */
[----:B------:R-:W-:Y:S02]  /*2380*/  @!P0 MOV R13, 0x400 ;  /* 0x00000400000d8802 */ /* 0x000fe40000000f00 */
[----:B-1----:R-:W-:-:S05]  /*2390*/  FMNMX R7, R24, R7, !PT ;  /* 0x0000000718077209 */ /* 0x002fca0007800000 */
[----:B------:R-:W1:Y:S01]  /*23a0*/  SHFL.DOWN PT, R0, R7, 0x8, 0x1f ;  /* 0x09001f0007007f89 */ /* 0x000e6200000e0000 */
[----:B--2---:R-:W-:-:S05]  /*23b0*/  @!P0 LEA R13, R8, R13, 0x18 ;  /* 0x0000000d080d8211 */ /* 0x004fca00078ec0ff */
[----:B------:R-:W-:Y:S01]  /*23c0*/  @!P0 IMAD.IADD R13, R4, 0x1, R13 ;  /* 0x00000001040d8824 */ /* 0x000fe200078e020d */
[----:B-1----:R-:W-:Y:S01]  /*23d0*/  FMNMX R0, R7, R0, !PT ;  /* 0x0000000007007209 */ /* 0x002fe20007800000 */
[----:B------:R-:W-:-:S04]  /*23e0*/  IMAD.MOV.U32 R7, RZ, RZ, RZ ;  /* 0x000000ffff077224 */ /* 0x000fc800078e00ff */
[----:B0-----:R-:W0:Y:S02]  /*23f0*/  SHFL.DOWN PT, R11, R0, 0x4, 0x1f ;  /* 0x08801f00000b7f89 */ /* 0x001e2400000e0000 */
        /* <DEDUP_REMOVED lines=24> */
.L_x_32016:
[----:B-1----:R-:W-:-:S07]  /*2580*/  FMNMX R7, R2, R7, !PT ;  /* 0x0000000702077209 */ /* 0x002fce0007800000 */
.L_x_32008:
[----:B------:R-:W-:Y:S05]  /*2590*/  BSYNC B0 ;  /* 0x0000000000007941 */ /* 0x000fea0003800000 */
.L_x_32007:
[----:B------:R-:W-:Y:S01]  /*25a0*/  ISETP.NE.AND P0, PT, R5, RZ, PT ;  /* 0x000000ff0500720c */ /* 0x000fe20003f05270 */
[----:B------:R-:W-:-:S12]  /*25b0*/  BSSY B0, `(.L_x_32006) ;  /* 0x0000004000007945 */ /* 0x000fd80003800000 */
[----:B------:R-:W-:Y:S05]  /*25c0*/  @P0 BRA `(.L_x_32010) ;  /* 0x0000000000080947 */ /* 0x000fea0003800000 */
[----:B0-----:R-:W0:Y:S02]  /*25d0*/  LDC.64 R2, c[0x0][0x238] ;  /* 0x00008e00ff027b82 */ /* 0x001e240000000a00 */
[----:B0-----:R1:W-:Y:S02]  /*25e0*/  REDG.E.MAX.S32.STRONG.GPU desc[UR6][R2.64], R7 ;  /* 0x000000070200798e */ /* 0x0013e4000d10e386 */
.L_x_32010:
[----:B------:R-:W-:Y:S05]  /*25f0*/  BSYNC B0 ;  /* 0x0000000000007941 */ /* 0x000fea0003800000 */
.L_x_32006:
[----:B------:R-:W-:Y:S01]  /*2600*/  ULDC.64 UR4, c[0x0][0x240] ;  /* 0x0000900000047ab9 */ /* 0x000fe20000000a00 */
[----:B------:R-:W-:Y:S02]  /*2610*/  LOP3.LUT P0, RZ, R9, R5, RZ, 0xfc, !PT ;  /* 0x0000000509ff7212 */ /* 0x000fe4000780fcff */
[----:B------:R-:W-:-:S04]  /*2620*/  ISETP.EQ.U32.AND P1, PT, RZ, UR4, PT ;  /* 0x00000004ff007c0c */ /* 0x000fc8000bf22070 */
[----:B------:R-:W-:-:S13]  /*2630*/  ISETP.EQ.OR.EX P0, PT, RZ, UR5, P0, P1 ;  /* 0x00000005ff007c0c */ /* 0x000fda0008702710 */
[----:B------:R-:W-:Y:S05]  /*2640*/  @P0 EXIT ;  /* 0x000000000000094d */ /* 0x000fea0003800000 */
[----:B-1----:R-:W-:-:S05]  /*2650*/  VIADD R0, R6, 0x1800000 ;  /* 0x0180000006007836 */ /* 0x002fca0000000000 */
[----:B------:R-:W-:-:S04]  /*2660*/  LOP3.LUT R0, R0, 0x7f800000, RZ, 0xc0, !PT ;  /* 0x7f80000000007812 */ /* 0x000fc800078ec0ff */
[----:B------:R-:W-:-:S13]  /*2670*/  ISETP.GT.U32.AND P0, PT, R0, 0x1ffffff, PT ;  /* 0x01ffffff0000780c */ /* 0x000fda0003f04070 */
[----:B------:R-:W-:Y:S05]  /*2680*/  @P0 BRA `(.L_x_32011) ;  /* 0x0000000000100947 */ /* 0x000fea0003800000 */
[----:B------:R-:W-:-:S07]  /*2690*/  MOV R7, 0x26b0 ;  /* 0x000026b000077802 */ /* 0x000fce0000000f00 */
[----:B0-----:R-:W-:Y:S05]  /*26a0*/  CALL.REL.NOINC `($__internal_709_$__cuda_sm20_rcp_rn_f32_slowpath) ;  /* 0x0000000400847944 */ /* 0x001fea0003c00000 */
[----:B------:R-:W-:Y:S01]  /*26b0*/  IMAD.MOV.U32 R5, RZ, RZ, R0 ;  /* 0x000000ffff057224 */ /* 0x000fe200078e0000 */
[----:B------:R-:W-:Y:S06]  /*26c0*/  BRA `(.L_x_32012) ;  /* 0x0000000000107947 */ /* 0x000fec0003800000 */
.L_x_32011:
[----:B------:R-:W1:Y:S02]  /*26d0*/  MUFU.RCP R5, R6 ;  /* 0x0000000600057308 */ /* 0x000e640000001000 */
[----:B-1----:R-:W-:-:S04]  /*26e0*/  FFMA R0, R5, R6, -1 ;  /* 0xbf80000005007423 */ /* 0x002fc80000000006 */
[----:B------:R-:W-:-:S04]  /*26f0*/  FADD.FTZ R0, -R0, -RZ ;  /* 0x800000ff00007221 */ /* 0x000fc80000010100 */
[----:B------:R-:W-:-:S07]  /*2700*/  FFMA R5, R5, R0, R5 ;  /* 0x0000000005057223 */ /* 0x000fce0000000005 */
.L_x_32012:
[----:B0-----:R-:W0:Y:S02]  /*2710*/  LDC.64 R2, c[0x0][0x240] ;  /* 0x00009000ff027b82 */ /* 0x001e240000000a00 */
[----:B0-----:R-:W-:Y:S01]  /*2720*/  STG.E desc[UR6][R2.64], R5 ;  /* 0x0000000502007986 */ /* 0x001fe2000c101906 */
[----:B------:R-:W-:Y:S05]  /*2730*/  EXIT ;  /* 0x000000000000794d */ /* 0x000fea0003800000 */
.L_x_32009:
[----:B------:R-:W-:Y:S02]  /*2740*/  IMAD.MOV.U32 R11, RZ, RZ, 0x4 ;  /* 0x00000004ff0b7424 */ /* 0x000fe400078e00ff */
[----:B------:R-:W-:Y:S02]  /*2750*/  IMAD.MOV.U32 R13, RZ, RZ, 0x1f ;  /* 0x0000001fff0d7424 */ /* 0x000fe400078e00ff */
[----:B------:R-:W-:-:S07]  /*2760*/  IMAD.MOV.U32 R4, RZ, RZ, -0x1 ;  /* 0xffffffffff047424 */ /* 0x000fce00078e00ff */
[----:B01----:R-:W-:Y:S05]  /*2770*/  WARPSYNC.COLLECTIVE R4, `(.L_x_32013) ;  /* 0x0000000004087348 */ /* 0x003fea0003c00000 */
[----:B-1----:R1:W2:Y:S02]  /*2780*/  SHFL.DOWN P0, R7, R0, R11, R13 ;  /* 0x0800000b00077389 */ /* 0x0022a4000000000d */
[----:B012---:R-:W-:Y:S01]  /*2790*/  ENDCOLLECTIVE ;  /* 0x000000000000791b */ /* 0x007fe20003800000 */
.L_x_32013:
[----:B------:R-:W-:Y:S02]  /*27a0*/  IMAD.MOV.U32 R11, RZ, RZ, 0x2 ;  /* 0x00000002ff0b7424 */ /* 0x000fe400078e00ff */
[----:B------:R-:W-:-:S05]  /*27b0*/  IMAD.MOV.U32 R3, RZ, RZ, R7 ;  /* 0x000000ffff037224 */ /* 0x000fca00078e0007 */
[----:B------:R-:W-:-:S05]  /*27c0*/  FMNMX R3, R3, R0, !PT ;  /* 0x0000000003037209 */ /* 0x000fca0007800000 */
[----:B------:R-:W-:-:S07]  /*27d0*/  IMAD.MOV.U32 R0, RZ, RZ, R3 ;  /* 0x000000ffff007224 */ /* 0x000fce00078e0003 */
[----:B------:R-:W-:Y:S05]  /*27e0*/  WARPSYNC.COLLECTIVE R4, `(.L_x_32014) ;  /* 0x0000000004087348 */ /* 0x000fea0003c00000 */
[----:B------:R0:W1:Y:S02]  /*27f0*/  SHFL.DOWN P0, R7, R0, R11, R13 ;  /* 0x0800000b00077389 */ /* 0x000064000000000d */
[----:B01----:R-:W-:Y:S01]  /*2800*/  ENDCOLLECTIVE ;  /* 0x000000000000791b */ /* 0x003fe20003800000 */
.L_x_32014:
[----:B------:R-:W-:Y:S02]  /*2810*/  IMAD.MOV.U32 R11, RZ, RZ, 0x1 ;  /* 0x00000001ff0b7424 */ /* 0x000fe400078e00ff */
[----:B------:R-:W-:-:S05]  /*2820*/  IMAD.MOV.U32 R2, RZ, RZ, R7 ;  /* 0x000000ffff027224 */ /* 0x000fca00078e0007 */
[----:B------:R-:W-:-:S05]  /*2830*/  FMNMX R2, R3, R2, !PT ;  /* 0x0000000203027209 */ /* 0x000fca0007800000 */
[----:B------:R-:W-:-:S07]  /*2840*/  IMAD.MOV.U32 R0, RZ, RZ, R2 ;  /* 0x000000ffff007224 */ /* 0x000fce00078e0002 */
[----:B------:R-:W-:Y:S05]  /*2850*/  WARPSYNC.COLLECTIVE R4, `(.L_x_32015) ;  /* 0x0000000004087348 */ /* 0x000fea0003c00000 */
[----:B------:R0:W1:Y:S02]  /*2860*/  SHFL.DOWN P0, R7, R0, R11, R13 ;  /* 0x0800000b00077389 */ /* 0x000064000000000d */
[----:B01----:R-:W-:Y:S01]  /*2870*/  ENDCOLLECTIVE ;  /* 0x000000000000791b */ /* 0x003fe20003800000 */
.L_x_32015:
[----:B------:R-:W-:Y:S05]  /*2880*/  BRA `(.L_x_32016) ;  /* 0xfffffffc003c7947 */ /* 0x000fea000383ffff */
        .weak           $__internal_708_$__cuda_sm20_div_u64
        .type           $__internal_708_$__cuda_sm20_div_u64,@function
        .size           $__internal_708_$__cuda_sm20_div_u64,($__internal_709_$__cuda_sm20_rcp_rn_f32_slowpath - $__internal_708_$__cuda_sm20_div_u64)
$__internal_708_$__cuda_sm20_div_u64:
        /* <DEDUP_REMOVED lines=66> */
[----:B------:R-:W-:Y:S06]  /*2cb0*/  RET.REL.NODEC R2 `(_ZN18transformer_engine6detail38cast_transpose_fused_kernel_notalignedILb0ELb1ELb0EfNS_16CTDBiasDActParamI6__halfS3_ffEELi2ELi1ENS_5EmptyEXadL_ZNS_5dreluIffEET_T0_RKS5_EEEEvT3_mmm) ;  /* 0xffffffd002d07950 */ /* 0x000fec0003c3ffff */
        .weak           $__internal_709_$__cuda_sm20_rcp_rn_f32_slowpath
        .type           $__internal_709_$__cuda_sm20_rcp_rn_f32_slowpath,@function
        .size           $__internal_709_$__cuda_sm20_rcp_rn_f32_slowpath,(.L_x_35194 - $__internal_709_$__cuda_sm20_rcp_rn_f32_slowpath)
$__internal_709_$__cuda_sm20_rcp_rn_f32_slowpath:
        /* <DEDUP_REMOVED lines=15> */
.L_x_32017:
        /* <DEDUP_REMOVED lines=33> */
.L_x_32019:
[----:B------:R0:W1:Y:S02]  /*2fc0*/  MUFU.RCP R0, R6 ;  /* 0x0000000600007308 */ /* 0x0000640000001000 */
.L_x_32018:
[----:B------:R-:W-:Y:S02]  /*2fd0*/  IMAD.MOV.U32 R2, RZ, RZ, R7 ;  /* 0x000000ffff027224 */ /* 0x000fe400078e0007 */
[----:B------:R-:W-:-:S04]  /*2fe0*/  IMAD.MOV.U32 R3, RZ, RZ, 0x0 ;  /* 0x00000000ff037424 */ /* 0x000fc800078e00ff */
[----:B0123--:R-:W-:Y:S05]  /*2ff0*/  RET.REL.NODEC R2 `(_ZN18transformer_engine6detail38cast_transpose_fused_kernel_notalignedILb0ELb1ELb0EfNS_16CTDBiasDActParamI6__halfS3_ffEELi2ELi1ENS_5EmptyEXadL_ZNS_5dreluIffEET_T0_RKS5_EEEEvT3_mmm) ;  /* 0xffffffd002007950 */ /* 0x00ffea0003c3ffff */
.L_x_32020:
        /* <DEDUP_REMOVED lines=16> */
.L_x_35194:


//--------------------- .text._ZN18transformer_engine6detail38cast_transpose_fused_kernel_notalignedILb0ELb1ELb0EfNS_16CTDBiasDActParamIff13__nv_fp8_e4m3fEELi1ELi4ENS_5EmptyEXadL_ZNS_5dreluIffEET_T0_RKS5_EEEEvT3_mmm --------------------------
	.section	.text._ZN18transformer_engine6detail38cast_transpose_fused_kernel_notalignedILb0ELb1ELb0EfNS_16CTDBiasDActParamIff13__nv_fp8_e4m3fEELi1ELi4ENS_5EmptyEXadL_ZNS_5dreluIffEET_T0_RKS5_EEEEvT3_mmm,"ax",@progbits
	.align	128
        .global         _ZN18transformer_engine6detail38cast_transpose_fused_kernel_notalignedILb0ELb1ELb0EfNS_16CTDBiasDActParamIff13__nv_fp8_e4m3fEELi1ELi4ENS_5EmptyEXadL_ZNS_5dreluIffEET_T0_RKS5_EEEEvT3_mmm
        .type           _ZN18transformer_engine6detail38cast_transpose_fused_kernel_notalignedILb0ELb1ELb0EfNS_16CTDBiasDActParamIff13__nv_fp8_e4m3fEELi1ELi4ENS_5EmptyEXadL_ZNS_5dreluIffEET_T0_RKS5_EEEEvT3_mmm,@function
        .size           _ZN18transformer_engine6detail38cast_transpose_fused_kernel_notalignedILb0ELb1ELb0EfNS_16CTDBiasDActParamIff13__nv_fp8_e4m3fEELi1ELi4ENS_5EmptyEXadL_ZNS_5dreluIffEET_T0_RKS5_EEEEvT3_mmm,(.L_x_35196 - _ZN18transformer_engine6detail38cast_transpose_fused_kernel_notalignedILb0ELb1ELb0EfNS_16CTDBiasDActParamIff13__nv_fp8_e4m3fEELi1ELi4ENS_5EmptyEXadL_ZNS_5dreluIffEET_T0_RKS5_EEEEvT3_mmm)
        .other          _ZN18transformer_engine6detail38cast_transpose_fused_kernel_notalignedILb0ELb1ELb0EfNS_16CTDBiasDActParamIff13__nv_fp8_e4m3fEELi1ELi4ENS_5EmptyEXadL_ZNS_5dreluIffEET_T0_RKS5_EEEEvT3_mmm,@"STO_CUDA_ENTRY STV_DEFAULT"
_ZN18transformer_engine6detail38cast_transpose_fused_kernel_notalignedILb0ELb1ELb0EfNS_16CTDBiasDActParamIff13__nv_fp8_e4m3fEELi1ELi4ENS_5EmptyEXadL_ZNS_5dreluIffEET_T0_RKS5_EEEEvT3_mmm:
.text._ZN18transformer_engine6detail38cast_transpose_fused_kernel_notalignedILb0ELb1ELb0EfNS_16CTDBiasDActParamIff13__nv_fp8_e4m3fEELi1ELi4ENS_5EmptyEXadL_ZNS_5dreluIffEET_T0_RKS5_EEEEvT3_mmm:
        /* <DEDUP_REMOVED lines=19> */
[----:B------:R-:W-:Y:S05]  /*0130*/  CALL.REL.NOINC `($__internal_710_$__cuda_sm20_div_u64) ;  /* 0x0000003000587944 */ /* 0x000fea0003c00000 */
        /* <DEDUP_REMOVED lines=8> */
.L_x_32021:
        /* <DEDUP_REMOVED lines=22> */
.L_x_32022:
        /* <DEDUP_REMOVED lines=11> */
[----:B------:R-:W-:Y:S01]  /*03d0*/  IMAD.SHL.U32 R28, R37, 0x4, RZ ;  /* 0x00000004251c7824 */ /* 0x000fe200078e00ff */
[----:B------:R-:W-:Y:S01]  /*03e0*/  LOP3.LUT R25, R25, 0x70, RZ, 0xc0, !PT ;  /* 0x0000007019197812 */ /* 0x000fe200078ec0ff */
[----:B------:R-:W-:Y:S01]  /*03f0*/  ULDC.64 UR6, c[0x0][0x208] ;  /* 0x0000820000067ab9 */ /* 0x000fe20000000a00 */
[----:B------:R-:W-:Y:S02]  /*0400*/  IADD3.X R4, ~R4, UR9, RZ, P1, !PT ;  /* 0x0000000904047c10 */ /* 0x000fe40008ffe5ff */
[----:B------:R-:W-:Y:S02]  /*0410*/  CS2R R30, SRZ ;  /* 0x00000000001e7805 */ /* 0x000fe4000001ff00 */
[----:B------:R-:W-:Y:S01]  /*0420*/  ISETP.LT.U32.AND P1, PT, R5, 0x20, PT ;  /* 0x000000200500780c */ /* 0x000fe20003f21070 */
[----:B------:R-:W-:Y:S01]  /*0430*/  IMAD.MOV.U32 R36, RZ, RZ, RZ ;  /* 0x000000ffff247224 */ /* 0x000fe200078e00ff */
[----:B------:R-:W-:Y:S01]  /*0440*/  LOP3.LUT R28, R28, 0x1c, RZ, 0xe2, !PT ;  /* 0x0000001c1c1c7812 */ /* 0x000fe200078ee2ff */
[----:B------:R-:W-:Y:S01]  /*0450*/  ULDC.64 UR10, c[0x0][0x230] ;  /* 0x00008c00000a7ab9 */ /* 0x000fe20000000a00 */
        /* <DEDUP_REMOVED lines=9> */
[----:B------:R-:W-:Y:S01]  /*04f0*/  IMAD.MOV.U32 R6, RZ, RZ, R24 ;  /* 0x000000ffff067224 */ /* 0x000fe200078e0018 */
[C---:B------:R-:W-:Y:S01]  /*0500*/  SHF.L.U64.HI R35, R22.reuse, 0x2, R23 ;  /* 0x0000000216237819 */ /* 0x040fe20000010217 */
[----:B------:R-:W-:Y:S01]  /*0510*/  IMAD.WIDE.U32 R20, R22, 0x2, RZ ;  /* 0x0000000216147825 */ /* 0x000fe200078e00ff */
[----:B------:R-:W-:-:S03]  /*0520*/  ISETP.LT.U32.AND.EX P0, PT, R3, RZ, PT, P0 ;  /* 0x000000ff0300720c */ /* 0x000fc60003f01100 */
[----:B------:R-:W-:Y:S01]  /*0530*/  IMAD R8, R35, R40, RZ ;  /* 0x0000002823087224 */ /* 0x000fe200078e02ff */
[----:B------:R-:W-:Y:S01]  /*0540*/  SEL R12, R2, 0x20, P0 ;  /* 0x00000020020c7807 */ /* 0x000fe20000000000 */
[----:B------:R-:W-:Y:S01]  /*0550*/  IMAD.WIDE.U32 R14, R40, R13, R6 ;  /* 0x0000000d280e7225 */ /* 0x000fe200078e0006 */
[----:B------:R-:W-:-:S03]  /*0560*/  ISETP.GE.U32.AND P0, PT, R28, R5, PT ;  /* 0x000000051c00720c */ /* 0x000fc60003f06070 */
[----:B------:R-:W-:Y:S01]  /*0570*/  IMAD R17, R41, R13, R8 ;  /* 0x0000000d29117224 */ /* 0x000fe200078e0208 */
[----:B------:R-:W-:Y:S01]  /*0580*/  ISETP.LT.U32.AND P0, PT, R26, R12, !P0 ;  /* 0x0000000c1a00720c */ /* 0x000fe20004701070 */
[----:B------:R-:W-:-:S04]  /*0590*/  IMAD.WIDE.U32 R26, R25, R22, R26 ;  /* 0x00000016191a7225 */ /* 0x000fc800078e001a */
[----:B------:R-:W-:Y:S02]  /*05a0*/  IMAD.IADD R15, R15, 0x1, R17 ;  /* 0x000000010f0f7824 */ /* 0x000fe400078e0211 */
[----:B------:R-:W-:Y:S02]  /*05b0*/  IMAD.SHL.U32 R38, R14, 0x20, RZ ;  /* 0x000000200e267824 */ /* 0x000fe400078e00ff */
[----:B------:R-:W-:Y:S01]  /*05c0*/  VIADD R6, R28, 0x1 ;  /* 0x000000011c067836 */ /* 0x000fe20000000000 */
[----:B------:R-:W-:Y:S01]  /*05d0*/  SHF.L.U64.HI R39, R14, 0x5, R15 ;  /* 0x000000050e277819 */ /* 0x000fe2000001020f */
[----:B------:R-:W-:Y:S01]  /*05e0*/  IMAD.IADD R15, R27, 0x1, R9 ;  /* 0x000000011b0f7824 */ /* 0x000fe200078e0209 */
[----:B------:R-:W-:Y:S01]  /*05f0*/  IADD3 R26, P2, R38, R26, RZ ;  /* 0x0000001a261a7210 */ /* 0x000fe20007f5e0ff */
[----:B------:R-:W0:Y:S01]  /*0600*/  @P0 LDC.64 R10, c[0x0][0x218] ;  /* 0x00008600ff0a0b82 */ /* 0x000e220000000a00 */
[----:B------:R-:W-:Y:S01]  /*0610*/  ISETP.GE.U32.AND P1, PT, R6, R5, PT ;  /* 0x000000050600720c */ /* 0x000fe20003f26070 */
[----:B------:R-:W-:Y:S01]  /*0620*/  IMAD.SHL.U32 R29, R23, 0x2, RZ ;  /* 0x00000002171d7824 */ /* 0x000fe200078e00ff */
[C---:B------:R-:W-:Y:S01]  /*0630*/  @P0 IADD3 R47, P5, R26.reuse, R20, RZ ;  /* 0x000000141a2f0210 */ /* 0x040fe20007fbe0ff */
[----:B------:R-:W-:Y:S01]  /*0640*/  IMAD.X R27, R15, 0x1, R39, P2 ;  /* 0x000000010f1b7824 */ /* 0x000fe200010e0627 */
[C---:B------:R-:W-:Y:S01]  /*0650*/  @P0 IADD3 R20, P4, R26.reuse, R22, RZ ;  /* 0x000000161a140210 */ /* 0x040fe20007f9e0ff */
[----:B------:R-:W-:-:S02]  /*0660*/  @P0 IMAD.SHL.U32 R49, R26, 0x4, RZ ;  /* 0x000000041a310824 */ /* 0x000fc400078e00ff */
[----:B------:R-:W1:Y:S01]  /*0670*/  @P0 LDC.64 R18, c[0x0][0x210] ;  /* 0x00008400ff120b82 */ /* 0x000e620000000a00 */
[----:B------:R-:W-:Y:S01]  /*0680*/  @P0 SHF.L.U64.HI R6, R26, 0x2, R27 ;  /* 0x000000021a060819 */ /* 0x000fe2000001021b */
[----:B------:R-:W-:Y:S01]  /*0690*/  @P0 IMAD.SHL.U32 R43, R20, 0x4, RZ ;  /* 0x00000004142b0824 */ /* 0x000fe200078e00ff */
[C---:B------:R-:W-:Y:S01]  /*06a0*/  @P0 IADD3.X R8, R27.reuse, R21, R29, P5, !PT ;  /* 0x000000151b080210 */ /* 0x040fe20002ffe41d */
[----:B------:R-:W-:-:S04]  /*06b0*/  @P0 IMAD.X R21, R27, 0x1, R23, P4 ;  /* 0x000000011b150824 */ /* 0x000fc800020e0617 */
[----:B------:R-:W2:Y:S08]  /*06c0*/  @P0 LDC.64 R16, c[0x0][0x210] ;  /* 0x00008400ff100b82 */ /* 0x000eb00000000a00 */
[----:B------:R-:W3:Y:S01]  /*06d0*/  @P0 LDC.64 R14, c[0x0][0x218] ;  /* 0x00008600ff0e0b82 */ /* 0x000ee20000000a00 */
[C---:B0-----:R-:W-:Y:S02]  /*06e0*/  @P0 IADD3 R48, P3, R49.reuse, R10, RZ ;  /* 0x0000000a31300210 */ /* 0x041fe40007f7e0ff */
[----:B-1----:R-:W-:-:S03]  /*06f0*/  @P0 IADD3 R18, P2, R49, R18, RZ ;  /* 0x0000001231120210 */ /* 0x002fc60007f5e0ff */
[C---:B------:R-:W-:Y:S02]  /*0700*/  @P0 IMAD.X R49, R6.reuse, 0x1, R11, P3 ;  /* 0x0000000106310824 */ /* 0x040fe400018e060b */
[----:B------:R-:W0:Y:S01]  /*0710*/  @P0 LDC.64 R10, c[0x0][0x210] ;  /* 0x00008400ff0a0b82 */ /* 0x000e220000000a00 */
[----:B------:R-:W-:Y:S01]  /*0720*/  @P0 IMAD.X R19, R6, 0x1, R19, P2 ;  /* 0x0000000106130824 */ /* 0x000fe200010e0613 */
[----:B------:R-:W-:Y:S02]  /*0730*/  @P0 SHF.L.U64.HI R6, R20, 0x2, R21 ;  /* 0x0000000214060819 */ /* 0x000fe40000010215 */
[----:B------:R-:W-:Y:S01]  /*0740*/  @P0 SHF.L.U64.HI R8, R47, 0x2, R8 ;  /* 0x000000022f080819 */ /* 0x000fe20000010208 */
[----:B------:R-:W-:Y:S01]  /*0750*/  @P0 IMAD.WIDE.U32 R26, R22, 0x3, R26 ;  /* 0x00000003161a0825 */ /* 0x000fe200078e001a */
[----:B--2---:R-:W-:Y:S02]  /*0760*/  @P0 IADD3 R44, P2, R43, R16, RZ ;  /* 0x000000102b2c0210 */ /* 0x004fe40007f5e0ff */
[----:B------:R-:W1:Y:S01]  /*0770*/  @P0 LDC.64 R20, c[0x0][0x218] ;  /* 0x00008600ff140b82 */ /* 0x000e620000000a00 */
[----:B------:R2:W4:Y:S02]  /*0780*/  @P0 LDG.E R33, desc[UR6][R18.64] ;  /* 0x0000000612210981 */ /* 0x000524000c1e1900 */
[----:B------:R-:W-:-:S02]  /*0790*/  @P0 IMAD.X R45, R6, 0x1, R17, P2 ;  /* 0x00000001062d0824 */ /* 0x000fc400010e0611 */
[----:B------:R5:W4:Y:S01]  /*07a0*/  @P0 LDG.E R32, desc[UR6][R48.64] ;  /* 0x0000000630200981 */ /* 0x000b22000c1e1900 */
[----:B------:R-:W-:Y:S01]  /*07b0*/  VIADD R17, R4, 0xffffffff ;  /* 0xffffffff04117836 */ /* 0x000fe20000000000 */
[----:B---3--:R-:W-:Y:S01]  /*07c0*/  @P0 IADD3 R42, P2, R43, R14, RZ ;  /* 0x0000000e2b2a0210 */ /* 0x008fe20007f5e0ff */
[----:B------:R-:W-:Y:S01]  /*07d0*/  @P0 IMAD.SHL.U32 R47, R47, 0x4, RZ ;  /* 0x000000042f2f0824 */ /* 0x000fe200078e00ff */
[----:B------:R3:W4:Y:S01]  /*07e0*/  @P0 LDG.E R31, desc[UR6][R44.64] ;  /* 0x000000062c1f0981 */ /* 0x000722000c1e1900 */
[----:B--2---:R-:W3:Y:S01]  /*07f0*/  @P0 LDC.64 R18, c[0x0][0x210] ;  /* 0x00008400ff120b82 */ /* 0x004ee20000000a00 */
[----:B------:R-:W-:Y:S01]  /*0800*/  LOP3.LUT R17, R17, 0x1f, RZ, 0xc0, !PT ;  /* 0x0000001f11117812 */ /* 0x000fe200078ec0ff */
[----:B------:R-:W-:Y:S02]  /*0810*/  @P0 IMAD.X R43, R6, 0x1, R15, P2 ;  /* 0x00000001062b0824 */ /* 0x000fe400010e060f */
[----:B------:R-:W-:Y:S01]  /*0820*/  @P0 IMAD R15, R23, 0x3, RZ ;  /* 0x00000003170f0824 */ /* 0x000fe200078e02ff */
[----:B------:R-:W-:-:S02]  /*0830*/  ISETP.LT.U32.AND P1, PT, R17, R12, !P1 ;  /* 0x0000000c1100720c */ /* 0x000fc40004f21070 */
[----:B0-----:R-:W-:Y:S01]  /*0840*/  @P0 IADD3 R50, P2, R47, R10, RZ ;  /* 0x0000000a2f320210 */ /* 0x001fe20007f5e0ff */
[----:B------:R-:W-:Y:S01]  /*0850*/  @P0 IMAD.IADD R15, R27, 0x1, R15 ;  /* 0x000000011b0f0824 */ /* 0x000fe200078e020f */
[----:B------:R0:W2:Y:S01]  /*0860*/  @P0 LDG.E R30, desc[UR6][R42.64] ;  /* 0x000000062a1e0981 */ /* 0x0000a2000c1e1900 */
[----:B-----5:R-:W-:Y:S02]  /*0870*/  @P0 IMAD.SHL.U32 R49, R26, 0x4, RZ ;  /* 0x000000041a310824 */ /* 0x020fe400078e00ff */
[----:B------:R-:W-:Y:S01]  /*0880*/  @P0 IMAD.X R51, R8, 0x1, R11, P2 ;  /* 0x0000000108330824 */ /* 0x000fe200010e060b */
[----:B-1----:R-:W-:Y:S01]  /*0890*/  @P0 IADD3 R46, P2, R47, R20, RZ ;  /* 0x000000142f2e0210 */ /* 0x002fe20007f5e0ff */
[----:B------:R-:W1:Y:S01]  /*08a0*/  @P0 LDC.64 R10, c[0x0][0x218] ;  /* 0x00008600ff0a0b82 */ /* 0x000e620000000a00 */
[----:B------:R-:W-:Y:S01]  /*08b0*/  @P0 SHF.L.U64.HI R6, R26, 0x2, R15 ;  /* 0x000000021a060819 */ /* 0x000fe2000001020f */
[----:B------:R-:W-:Y:S02]  /*08c0*/  IMAD.MOV.U32 R29, RZ, RZ, RZ ;  /* 0x000000ffff1d7224 */ /* 0x000fe400078e00ff */
[----:B------:R-:W-:-:S02]  /*08d0*/  @P0 IMAD.X R47, R8, 0x1, R21, P2 ;  /* 0x00000001082f0824 */ /* 0x000fc400010e0615 */
[----:B------:R-:W-:Y:S02]  /*08e0*/  IMAD.MOV.U32 R27, RZ, RZ, RZ ;  /* 0x000000ffff1b7224 */ /* 0x000fe400078e00ff */
[----:B------:R-:W5:Y:S01]  /*08f0*/  @P1 LDC.64 R14, c[0x0][0x210] ;  /* 0x00008400ff0e1b82 */ /* 0x000f620000000a00 */
[----:B------:R-:W-:Y:S01]  /*0900*/  IMAD.WIDE.U32 R20, R25, R22, R38 ;  /* 0x0000001619147225 */ /* 0x000fe200078e0026 */
[----:B---3--:R-:W-:Y:S01]  /*0910*/  @P0 IADD3 R44, P2, R49, R18, RZ ;  /* 0x00000012312c0210 */ /* 0x008fe20007f5e0ff */
[----:B------:R5:W3:Y:S01]  /*0920*/  @P0 LDG.E R29, desc[UR6][R46.64] ;  /* 0x000000062e1d0981 */ /* 0x000ae2000c1e1900 */
[----:B0-----:R-:W-:-:S03]  /*0930*/  IADD3 R42, P3, R17, R20, RZ ;  /* 0x00000014112a7210 */ /* 0x001fc60007f7e0ff */
[----:B------:R-:W-:Y:S01]  /*0940*/  @P0 IMAD.X R45, R6, 0x1, R19, P2 ;  /* 0x00000001062d0824 */ /* 0x000fe200010e0613 */
[----:B------:R-:W3:Y:S01]  /*0950*/  @P0 LDG.E R27, desc[UR6][R50.64] ;  /* 0x00000006321b0981 */ /* 0x000ee2000c1e1900 */
[----:B------:R-:W0:Y:S01]  /*0960*/  @P1 LDC.64 R18, c[0x0][0x218] ;  /* 0x00008600ff121b82 */ /* 0x000e220000000a00 */
[----:B------:R-:W-:Y:S01]  /*0970*/  IMAD.X R43, R9, 0x1, R21, P3 ;  /* 0x00000001092b7824 */ /* 0x000fe200018e0615 */
[----:B------:R-:W-:-:S05]  /*0980*/  @P1 IADD3 R8, P3, R42, R13, RZ ;  /* 0x0000000d2a081210 */ /* 0x000fca0007f7e0ff */
[----:B------:R-:W-:Y:S02]  /*0990*/  @P1 IMAD.X R21, R43, 0x1, R35, P3 ;  /* 0x000000012b151824 */ /* 0x000fe400018e0623 */
[C---:B------:R-:W-:Y:S01]  /*09a0*/  @P1 IMAD.SHL.U32 R13, R8.reuse, 0x4, RZ ;  /* 0x00000004080d1824 */ /* 0x040fe200078e00ff */
[----:B-1----:R-:W-:Y:S01]  /*09b0*/  @P0 IADD3 R48, P2, R49, R10, RZ ;  /* 0x0000000a31300210 */ /* 0x002fe20007f5e0ff */
[----:B------:R-:W-:Y:S01]  /*09c0*/  IMAD.MOV.U32 R26, RZ, RZ, RZ ;  /* 0x000000ffff1a7224 */ /* 0x000fe200078e00ff */
[----:B------:R-:W-:Y:S02]  /*09d0*/  @P1 SHF.L.U64.HI R8, R8, 0x2, R21 ;  /* 0x0000000208081819 */ /* 0x000fe40000010215 */
[----:B-----5:R-:W-:Y:S01]  /*09e0*/  @P1 IADD3 R46, P3, R13, R14, RZ ;  /* 0x0000000e0d2e1210 */ /* 0x020fe20007f7e0ff */
[----:B------:R-:W-:Y:S02]  /*09f0*/  @P0 IMAD.X R49, R6, 0x1, R11, P2 ;  /* 0x0000000106310824 */ /* 0x000fe400010e060b */
[----:B------:R1:W5:Y:S01]  /*0a00*/  @P0 LDG.E R26, desc[UR6][R44.64] ;  /* 0x000000062c1a0981 */ /* 0x000362000c1e1900 */
[----:B------:R-:W1:Y:S01]  /*0a10*/  @P1 LDC.64 R10, c[0x0][0x210] ;  /* 0x00008400ff0a1b82 */ /* 0x000e620000000a00 */
[----:B------:R-:W-:-:S02]  /*0a20*/  @P1 IMAD.X R47, R8, 0x1, R15, P3 ;  /* 0x00000001082f1824 */ /* 0x000fc400018e060f */
[----:B------:R-:W-:Y:S01]  /*0a30*/  @P1 IMAD R15, R23, 0x5, RZ ;  /* 0x00000005170f1824 */ /* 0x000fe200078e02ff */
[----:B------:R1:W5:Y:S01]  /*0a40*/  @P0 LDG.E R36, desc[UR6][R48.64] ;  /* 0x0000000630240981 */ /* 0x000362000c1e1900 */
[----:B0-----:R-:W-:Y:S01]  /*0a50*/  @P1 IADD3 R18, P0, R13, R18, RZ ;  /* 0x000000120d121210 */ /* 0x001fe20007f1e0ff */
[----:B-1----:R-:W-:-:S04]  /*0a60*/  @P1 IMAD.WIDE.U32 R44, R22, 0x5, R42 ;  /* 0x00000005162c1825 */ /* 0x002fc800078e002a */
[----:B------:R-:W-:Y:S02]  /*0a70*/  @P1 IMAD.IADD R13, R45, 0x1, R15 ;  /* 0x000000012d0d1824 */ /* 0x000fe400078e020f */
[----:B------:R-:W0:Y:S03]  /*0a80*/  @P1 LDC.64 R14, c[0x0][0x218] ;  /* 0x00008600ff0e1b82 */ /* 0x000e260000000a00 */
[C---:B------:R-:W-:Y:S01]  /*0a90*/  @P1 SHF.L.U64.HI R6, R44.reuse, 0x2, R13 ;  /* 0x000000022c061819 */ /* 0x040fe2000001020d */
[----:B------:R-:W-:Y:S02]  /*0aa0*/  @P1 IMAD.SHL.U32 R13, R44, 0x4, RZ ;  /* 0x000000042c0d1824 */ /* 0x000fe400078e00ff */
[----:B------:R-:W-:-:S03]  /*0ab0*/  @P1 IMAD.X R19, R8, 0x1, R19, P0 ;  /* 0x0000000108131824 */ /* 0x000fc600000e0613 */
[----:B------:R-:W-:-:S05]  /*0ac0*/  @P1 IADD3 R44, P0, R13, R10, RZ ;  /* 0x0000000a0d2c1210 */ /* 0x000fca0007f1e0ff */
[----:B------:R-:W-:Y:S02]  /*0ad0*/  @P1 IMAD.X R45, R6, 0x1, R11, P0 ;  /* 0x00000001062d1824 */ /* 0x000fe400000e060b */
[----:B------:R-:W-:Y:S01]  /*0ae0*/  IMAD.MOV.U32 R8, RZ, RZ, RZ ;  /* 0x000000ffff087224 */ /* 0x000fe200078e00ff */
[----:B------:R-:W1:Y:S01]  /*0af0*/  @P1 LDC.64 R10, c[0x0][0x210] ;  /* 0x00008400ff0a1b82 */ /* 0x000e620000000a00 */
[----:B0-----:R-:W-:-:S05]  /*0b00*/  @P1 IADD3 R14, P0, R13, R14, RZ ;  /* 0x0000000e0d0e1210 */ /* 0x001fca0007f1e0ff */
[----:B------:R-:W-:Y:S01]  /*0b10*/  @P1 IMAD.X R15, R6, 0x1, R15, P0 ;  /* 0x00000001060f1824 */ /* 0x000fe200000e060f */
[----:B------:R-:W-:-:S04]  /*0b20*/  ISETP.NE.U32.AND P0, PT, RZ, UR10, PT ;  /* 0x0000000aff007c0c */ /* 0x000fc8000bf05070 */
[----:B------:R-:W-:Y:S01]  /*0b30*/  ISETP.NE.AND.EX P0, PT, RZ, UR11, PT, P0 ;  /* 0x0000000bff007c0c */ /* 0x000fe2000bf05300 */
[----:B------:R-:W-:Y:S01]  /*0b40*/  IMAD.MOV.U32 R6, RZ, RZ, 0x3f800000 ;  /* 0x3f800000ff067424 */ /* 0x000fe200078e00ff */
[----:B------:R-:W-:Y:S01]  /*0b50*/  CS2R R20, SRZ ;  /* 0x0000000000147805 */ /* 0x000fe2000001ff00 */
[----:B------:R0:W5:Y:S01]  /*0b60*/  @P1 LDG.E R8, desc[UR6][R14.64] ;  /* 0x000000060e081981 */ /* 0x000162000c1e1900 */
[----:B------:R-:W-:Y:S01]  /*0b70*/  @P1 IMAD R13, R23, 0x6, RZ ;  /* 0x00000006170d1824 */ /* 0x000fe200078e02ff */
[----:B------:R-:W-:-:S03]  /*0b80*/  ULDC.64 UR10, c[0x0][0x220] ;  /* 0x00008800000a7ab9 */ /* 0x000fc60000000a00 */
[----:B------:R1:W5:Y:S04]  /*0b90*/  @P1 LDG.E R21, desc[UR6][R46.64] ;  /* 0x000000062e151981 */ /* 0x000368000c1e1900 */
[----:B------:R1:W5:Y:S01]  /*0ba0*/  @P1 LDG.E R20, desc[UR6][R18.64] ;  /* 0x0000000612141981 */ /* 0x000362000c1e1900 */
[----:B------:R-:W1:Y:S08]  /*0bb0*/  @P0 LDC.64 R48, c[0x0][0x230] ;  /* 0x00008c00ff300b82 */ /* 0x000e700000000a00 */
[----:B0-----:R-:W0:Y:S01]  /*0bc0*/  @P1 LDC.64 R14, c[0x0][0x218] ;  /* 0x00008600ff0e1b82 */ /* 0x001e220000000a00 */
[----:B-1----:R-:W5:Y:S01]  /*0bd0*/  @P0 LDG.E R6, desc[UR6][R48.64] ;  /* 0x0000000630060981 */ /* 0x002f62000c1e1900 */
[----:B------:R-:W-:-:S02]  /*0be0*/  @P1 IMAD.MOV.U32 R46, RZ, RZ, R42 ;  /* 0x000000ffff2e1224 */ /* 0x000fc400078e002a */
[----:B------:R-:W-:Y:S02]  /*0bf0*/  @P1 IMAD.MOV.U32 R47, RZ, RZ, R43 ;  /* 0x000000ffff2f1224 */ /* 0x000fe400078e002b */
[----:B------:R-:W-:-:S04]  /*0c00*/  @P1 IMAD.WIDE.U32 R46, R22, 0x6, R46 ;  /* 0x00000006162e1825 */ /* 0x000fc800078e002e */
[----:B------:R-:W-:Y:S02]  /*0c10*/  @P1 IMAD.IADD R13, R47, 0x1, R13 ;  /* 0x000000012f0d1824 */ /* 0x000fe400078e020d */
[----:B------:R-:W-:-:S03]  /*0c20*/  @P1 IMAD.SHL.U32 R47, R46, 0x4, RZ ;  /* 0x000000042e2f1824 */ /* 0x000fc600078e00ff */
[----:B------:R-:W-:Y:S02]  /*0c30*/  @P1 SHF.L.U64.HI R18, R46, 0x2, R13 ;  /* 0x000000022e121819 */ /* 0x000fe4000001020d */
[----:B------:R-:W-:Y:S01]  /*0c40*/  @P1 IADD3 R50, P2, R47, R10, RZ ;  /* 0x0000000a2f321210 */ /* 0x000fe20007f5e0ff */
[----:B------:R-:W-:-:S04]  /*0c50*/  IMAD.MOV.U32 R16, RZ, RZ, RZ ;  /* 0x000000ffff107224 */ /* 0x000fc800078e00ff */
[C---:B------:R-:W-:Y:S01]  /*0c60*/  @P1 IMAD.X R51, R18.reuse, 0x1, R11, P2 ;  /* 0x0000000112331824 */ /* 0x040fe200010e060b */
[----:B0-----:R-:W-:Y:S01]  /*0c70*/  @P1 IADD3 R46, P2, R47, R14, RZ ;  /* 0x0000000e2f2e1210 */ /* 0x001fe20007f5e0ff */
[----:B------:R-:W-:Y:S01]  /*0c80*/  @P1 IMAD.MOV.U32 R14, RZ, RZ, R42 ;  /* 0x000000ffff0e1224 */ /* 0x000fe200078e002a */
[----:B------:R0:W5:Y:S03]  /*0c90*/  @P1 LDG.E R16, desc[UR6][R44.64] ;  /* 0x000000062c101981 */ /* 0x000166000c1e1900 */
[----:B------:R-:W-:Y:S02]  /*0ca0*/  @P1 IMAD.X R47, R18, 0x1, R15, P2 ;  /* 0x00000001122f1824 */ /* 0x000fe400010e060f */
[----:B------:R-:W-:Y:S01]  /*0cb0*/  @P1 IMAD.MOV.U32 R15, RZ, RZ, R43 ;  /* 0x000000ffff0f1224 */ /* 0x000fe200078e002b */
[----:B------:R-:W1:Y:S01]  /*0cc0*/  @P1 LDC.64 R18, c[0x0][0x210] ;  /* 0x00008400ff121b82 */ /* 0x000e620000000a00 */
[----:B------:R-:W-:Y:S01]  /*0cd0*/  @P1 IMAD.WIDE.U32 R14, R22, 0x7, R14 ;  /* 0x00000007160e1825 */ /* 0x000fe200078e000e */
[----:B0-----:R-:W-:-:S03]  /*0ce0*/  SHF.L.U64.HI R45, R40, 0x2, R41 ;  /* 0x00000002282d7819 */ /* 0x001fc60000010229 */
[----:B------:R-:W-:-:S04]  /*0cf0*/  @P1 IMAD R41, R23, 0x7, RZ ;  /* 0x0000000717291824 */ /* 0x000fc800078e02ff */
[----:B------:R-:W-:Y:S02]  /*0d00*/  @P1 IMAD.IADD R41, R15, 0x1, R41 ;  /* 0x000000010f291824 */ /* 0x000fe400078e0229 */
[----:B------:R-:W-:Y:S02]  /*0d10*/  IMAD R34, R37, -0x4, R34 ;  /* 0xfffffffc25227824 */ /* 0x000fe400078e0222 */
[----:B------:R-:W-:Y:S02]  /*0d20*/  @P1 IMAD.SHL.U32 R37, R14, 0x4, RZ ;  /* 0x000000040e251824 */ /* 0x000fe400078e00ff */
[----:B------:R-:W-:-:S06]  /*0d30*/  IMAD.MOV.U32 R13, RZ, RZ, RZ ;  /* 0x000000ffff0d7224 */ /* 0x000fcc00078e00ff */
[----:B------:R0:W5:Y:S01]  /*0d40*/  @P1 LDG.E R13, desc[UR6][R46.64] ;  /* 0x000000062e0d1981 */ /* 0x000162000c1e1900 */
[----:B-1----:R-:W-:Y:S01]  /*0d50*/  @P1 IADD3 R42, P0, R37, R18, RZ ;  /* 0x00000012252a1210 */ /* 0x002fe20007f1e0ff */
[----:B------:R-:W-:Y:S02]  /*0d60*/  IMAD.MOV.U32 R11, RZ, RZ, RZ ;  /* 0x000000ffff0b7224 */ /* 0x000fe400078e00ff */
[----:B------:R-:W-:-:S04]  /*0d70*/  IMAD.MOV.U32 R18, RZ, RZ, RZ ;  /* 0x000000ffff127224 */ /* 0x000fc800078e00ff */
[----:B------:R1:W5:Y:S01]  /*0d80*/  @P1 LDG.E R11, desc[UR6][R50.64] ;  /* 0x00000006320b1981 */ /* 0x000362000c1e1900 */
[----:B------:R-:W-:Y:S02]  /*0d90*/  IMAD.SHL.U32 R44, R40, 0x4, RZ ;  /* 0x00000004282c7824 */ /* 0x000fe400078e00ff */
[----:B------:R-:W-:-:S04]  /*0da0*/  IMAD R7, R7, UR4, RZ ;  /* 0x0000000407077c24 */ /* 0x000fc8000f8e02ff */
[----:B------:R-:W-:Y:S01]  /*0db0*/  IMAD R7, R24, UR5, R7 ;  /* 0x0000000518077c24 */ /* 0x000fe2000f8e0207 */
[----:B----4-:R-:W-:Y:S02]  /*0dc0*/  FSET.BF.GT.AND R10, R32, RZ, PT ;  /* 0x000000ff200a720a */ /* 0x010fe40003804000 */
[----:B------:R-:W-:Y:S02]  /*0dd0*/  @P1 SHF.L.U64.HI R32, R14, 0x2, R41 ;  /* 0x000000020e201819 */ /* 0x000fe40000010229 */
[----:B------:R-:W0:Y:S01]  /*0de0*/  @P1 LDC.64 R14, c[0x0][0x218] ;  /* 0x00008600ff0e1b82 */ /* 0x000e220000000a00 */
[----:B------:R-:W-:Y:S02]  /*0df0*/  FMUL R41, R10, R33 ;  /* 0x000000210a297220 */ /* 0x000fe40000400000 */
[----:B------:R-:W-:Y:S01]  /*0e00*/  @P1 IMAD.X R43, R32, 0x1, R19, P0 ;  /* 0x00000001202b1824 */ /* 0x000fe200000e0613 */
[----:B------:R-:W-:Y:S02]  /*0e10*/  ISETP.GE.U32.AND P0, PT, R28, R5, PT ;  /* 0x000000051c00720c */ /* 0x000fe40003f06070 */
[----:B--2---:R-:W-:-:S05]  /*0e20*/  FSET.BF.GT.AND R30, R30, RZ, PT ;  /* 0x000000ff1e1e720a */ /* 0x004fca0003804000 */
[----:B------:R-:W-:Y:S01]  /*0e30*/  FMUL R33, R30, R31 ;  /* 0x0000001f1e217220 */ /* 0x000fe20000400000 */
[----:B------:R-:W-:-:S04]  /*0e40*/  LOP3.LUT R30, R34, 0x1f, RZ, 0xc0, !PT ;  /* 0x0000001f221e7812 */ /* 0x000fc800078ec0ff */
[----:B------:R-:W-:Y:S01]  /*0e50*/  ISETP.GE.U32.OR P0, PT, R30, R12, P0 ;  /* 0x0000000c1e00720c */ /* 0x000fe20000706470 */
[----:B------:R-:W-:Y:S01]  /*0e60*/  IMAD.MOV.U32 R31, RZ, RZ, RZ ;  /* 0x000000ffff1f7224 */ /* 0x000fe200078e00ff */
[----:B0-----:R-:W-:Y:S01]  /*0e70*/  @P1 IADD3 R46, P2, R37, R14, RZ ;  /* 0x0000000e252e1210 */ /* 0x001fe20007f5e0ff */
[----:B------:R-:W-:Y:S02]  /*0e80*/  IMAD.MOV.U32 R10, RZ, RZ, RZ ;  /* 0x000000ffff0a7224 */ /* 0x000fe400078e00ff */
[----:B------:R-:W-:-:S04]  /*0e90*/  IMAD.WIDE.U32 R30, R25, R22, R30 ;  /* 0x00000016191e7225 */ /* 0x000fc800078e001e */
[----:B------:R-:W-:Y:S01]  /*0ea0*/  @P1 IMAD.X R47, R32, 0x1, R15, P2 ;  /* 0x00000001202f1824 */ /* 0x000fe200010e060f */
[----:B------:R-:W-:Y:S01]  /*0eb0*/  IADD3 R15, P2, R38, UR10, RZ ;  /* 0x0000000a260f7c10 */ /* 0x000fe2000ff5e0ff */
[----:B------:R-:W2:Y:S01]  /*0ec0*/  @P1 LDG.E R10, desc[UR6][R42.64] ;  /* 0x000000062a0a1981 */ /* 0x000ea2000c1e1900 */
[----:B------:R-:W-:Y:S02]  /*0ed0*/  IMAD.IADD R37, R31, 0x1, R9 ;  /* 0x000000011f257824 */ /* 0x000fe400078e0209 */
[----:B------:R-:W-:Y:S01]  /*0ee0*/  IADD3.X R14, R39, UR11, RZ, P2, !PT ;  /* 0x0000000b270e7c10 */ /* 0x000fe200097fe4ff */
[----:B------:R0:W4:Y:S01]  /*0ef0*/  @P1 LDG.E R18, desc[UR6][R46.64] ;  /* 0x000000062e121981 */ /* 0x000122000c1e1900 */
[----:B-1----:R-:W-:Y:S02]  /*0f00*/  @!P0 IADD3 R50, P1, R15, R30, RZ ;  /* 0x0000001e0f328210 */ /* 0x002fe40007f3e0ff */
[----:B---3--:R-:W-:-:S03]  /*0f10*/  FSET.BF.GT.AND R32, R29, RZ, PT ;  /* 0x000000ff1d20720a */ /* 0x008fc60003804000 */
[----:B------:R-:W-:Y:S01]  /*0f20*/  @!P0 IMAD.X R51, R14, 0x1, R37, P1 ;  /* 0x000000010e338824 */ /* 0x000fe200008e0625 */
[----:B------:R-:W-:Y:S01]  /*0f30*/  @!P0 IADD3 R48, P1, P2, R15, R22, R30 ;  /* 0x000000160f308210 */ /* 0x000fe20007a3e01e */
[----:B------:R-:W-:-:S03]  /*0f40*/  FMUL R27, R32, R27 ;  /* 0x0000001b201b7220 */ /* 0x000fc60000400000 */
[----:B------:R-:W-:Y:S02]  /*0f50*/  @!P0 IADD3.X R49, R14, R23, R37, P1, P2 ;  /* 0x000000170e318210 */ /* 0x000fe40000fe4425 */
[----:B0-----:R-:W-:Y:S02]  /*0f60*/  @!P0 LEA R46, P1, R22, R30, 0x1 ;  /* 0x0000001e162e8211 */ /* 0x001fe400078208ff */
[----:B-----5:R-:W-:Y:S01]  /*0f70*/  FSET.BF.GT.AND R43, R36, RZ, PT ;  /* 0x000000ff242b720a */ /* 0x020fe20003804000 */
[----:B------:R-:W-:Y:S01]  /*0f80*/  @!P0 IMAD.MOV.U32 R36, RZ, RZ, R30 ;  /* 0x000000ffff248224 */ /* 0x000fe200078e001e */
[----:B------:R-:W-:Y:S01]  /*0f90*/  @!P0 IADD3 R46, P2, R46, R15, RZ ;  /* 0x0000000f2e2e8210 */ /* 0x000fe20007f5e0ff */
[----:B------:R-:W-:Y:S02]  /*0fa0*/  VIADD R28, R28, 0x2 ;  /* 0x000000021c1c7836 */ /* 0x000fe40000000000 */
[----:B------:R-:W-:Y:S01]  /*0fb0*/  FMUL R43, R43, R26 ;  /* 0x0000001a2b2b7220 */ /* 0x000fe20000400000 */
[----:B------:R-:W-:Y:S01]  /*0fc0*/  IMAD.SHL.U32 R34, R22, 0x4, RZ ;  /* 0x0000000416227824 */ /* 0x000fe200078e00ff */
[----:B------:R-:W-:-:S04]  /*0fd0*/  FMNMX R26, RZ, |R41|, !PT ;  /* 0x40000029ff1a7209 */ /* 0x000fc80007800000 */
[----:B------:R-:W-:-:S04]  /*0fe0*/  FMNMX R26, |R33|, R26, !PT ;  /* 0x0000001a211a7209 */ /* 0x000fc80007800200 */
[----:B------:R-:W-:Y:S01]  /*0ff0*/  FMNMX R26, |R27|, R26, !PT ;  /* 0x0000001a1b1a7209 */ /* 0x000fe20007800200 */
[-C--:B------:R-:W-:Y:S01]  /*1000*/  FMUL R19, R41, R6.reuse ;  /* 0x0000000629137220 */ /* 0x080fe20000400000 */
[----:B------:R-:W-:-:S04]  /*1010*/  FMUL R32, R33, R6 ;  /* 0x0000000621207220 */ /* 0x000fc80000400000 */
[----:B------:R-:W-:Y:S02]  /*1020*/  F2FP.SATFINITE.E4M3.F32.PACK_AB_MERGE_C R31, RZ, R19, RZ ;  /* 0x00000013ff1f723e */ /* 0x000fe400048070ff */
[C---:B------:R-:W-:Y:S01]  /*1030*/  @!P0 LEA.HI.X R19, R22.reuse, R37, R23, 0x1, P1 ;  /* 0x0000002516138211 */ /* 0x040fe200008f0c17 */
[----:B------:R-:W-:Y:S01]  /*1040*/  @!P0 IMAD.WIDE.U32 R36, R22, 0x3, R36 ;  /* 0x0000000316248825 */ /* 0x000fe200078e0024 */
[----:B------:R-:W-:Y:S01]  /*1050*/  F2FP.SATFINITE.E4M3.F32.PACK_AB_MERGE_C R32, RZ, R32, RZ ;  /* 0x00000020ff20723e */ /* 0x000fe200048070ff */
[----:B------:R-:W-:Y:S02]  /*1060*/  @!P0 STG.E.U8 desc[UR6][R50.64], R31 ;  /* 0x0000001f32008986 */ /* 0x000fe4000c101106 */
[----:B------:R-:W-:Y:S02]  /*1070*/  @!P0 IMAD.X R47, R19, 0x1, R14, P2 ;  /* 0x00000001132f8824 */ /* 0x000fe400010e060e */
[----:B------:R0:W-:Y:S01]  /*1080*/  @!P0 STG.E.U8 desc[UR6][R48.64], R32 ;  /* 0x0000002030008986 */ /* 0x0001e2000c101106 */
[----:B------:R-:W-:Y:S01]  /*1090*/  @!P0 IMAD R19, R23, 0x3, RZ ;  /* 0x0000000317138824 */ /* 0x000fe200078e02ff */
[----:B0-----:R-:W-:-:S04]  /*10a0*/  @!P0 IADD3 R48, P1, R15, R36, RZ ;  /* 0x000000240f308210 */ /* 0x001fc80007f3e0ff */
[----:B------:R-:W-:Y:S01]  /*10b0*/  @!P0 IADD3.X R49, R14, R19, R37, P1, !PT ;  /* 0x000000130e318210 */ /* 0x000fe20000ffe425 */
[----:B------:R-:W-:Y:S01]  /*10c0*/  VIADD R19, R4, 0x1e ;  /* 0x0000001e04137836 */ /* 0x000fe20000000000 */
[----:B------:R-:W-:-:S04]  /*10d0*/  ISETP.GE.U32.AND P1, PT, R28, R5, PT ;  /* 0x000000051c00720c */ /* 0x000fc80003f26070 */
[----:B------:R-:W-:-:S04]  /*10e0*/  LOP3.LUT R19, R19, 0x1f, RZ, 0xc0, !PT ;  /* 0x0000001f13137812 */ /* 0x000fc800078ec0ff */
[----:B------:R-:W-:Y:S01]  /*10f0*/  ISETP.LT.U32.AND P1, PT, R19, R12, !P1 ;  /* 0x0000000c1300720c */ /* 0x000fe20004f21070 */
[-C--:B------:R-:W-:Y:S01]  /*1100*/  FMUL R29, R27, R6.reuse ;  /* 0x000000061b1d7220 */ /* 0x080fe20000400000 */
[----:B------:R-:W-:Y:S01]  /*1110*/  FMUL R30, R43, R6 ;  /* 0x000000062b1e7220 */ /* 0x000fe20000400000 */
[----:B------:R-:W-:-:S03]  /*1120*/  IMAD.WIDE.U32 R36, R24, UR4, R44 ;  /* 0x0000000418247c25 */ /* 0x000fc6000f8e002c */
[----:B------:R-:W-:Y:S01]  /*1130*/  F2FP.SATFINITE.E4M3.F32.PACK_AB_MERGE_C R29, RZ, R29, RZ ;  /* 0x0000001dff1d723e */ /* 0x000fe200048070ff */
[----:B------:R-:W-:Y:S01]  /*1140*/  IMAD.WIDE.U32 R40, R25, R22, R34 ;  /* 0x0000001619287225 */ /* 0x000fe200078e0022 */
[----:B------:R-:W-:-:S03]  /*1150*/  F2FP.SATFINITE.E4M3.F32.PACK_AB_MERGE_C R30, RZ, R30, RZ ;  /* 0x0000001eff1e723e */ /* 0x000fc600048070ff */
[----:B------:R0:W-:Y:S02]  /*1160*/  @!P0 STG.E.U8 desc[UR6][R46.64], R29 ;  /* 0x0000001d2e008986 */ /* 0x0001e4000c101106 */
[----:B------:R-:W1:Y:S01]  /*1170*/  @P1 LDC.64 R24, c[0x0][0x210] ;  /* 0x00008400ff181b82 */ /* 0x000e620000000a00 */
[----:B------:R-:W-:Y:S01]  /*1180*/  IMAD.IADD R9, R9, 0x1, R41 ;  /* 0x0000000109097824 */ /* 0x000fe200078e0229 */
[----:B------:R3:W-:Y:S01]  /*1190*/  @!P0 STG.E.U8 desc[UR6][R48.64], R30 ;  /* 0x0000001e30008986 */ /* 0x0007e2000c101106 */
[CCC-:B------:R-:W-:Y:S02]  /*11a0*/  IADD3 R44, R19.reuse, R40.reuse, R38.reuse ;  /* 0x00000028132c7210 */ /* 0x1c0fe40007ffe026 */
[----:B------:R-:W-:Y:S02]  /*11b0*/  IADD3 RZ, P0, P2, R19, R40, R38 ;  /* 0x0000002813ff7210 */ /* 0x000fe40007a1e026 */
[----:B------:R-:W-:Y:S02]  /*11c0*/  @P1 IADD3 R33, P3, R44, R34, RZ ;  /* 0x000000222c211210 */ /* 0x000fe40007f7e0ff */
[----:B------:R-:W-:-:S05]  /*11d0*/  IADD3.X R45, RZ, R9, R39, P0, P2 ;  /* 0x00000009ff2d7210 */ /* 0x000fca00007e4427 */
[----:B------:R-:W-:-:S05]  /*11e0*/  @P1 IMAD.X R28, R45, 0x1, R35, P3 ;  /* 0x000000012d1c1824 */ /* 0x000fca00018e0623 */
[C---:B------:R-:W-:Y:S01]  /*11f0*/  @P1 SHF.L.U64.HI R28, R33.reuse, 0x2, R28 ;  /* 0x00000002211c1819 */ /* 0x040fe2000001021c */
[----:B------:R-:W-:Y:S01]  /*1200*/  @P1 IMAD.SHL.U32 R33, R33, 0x4, RZ ;  /* 0x0000000421211824 */ /* 0x000fe200078e00ff */
[----:B------:R-:W-:-:S04]  /*1210*/  FMNMX R26, |R43|, R26, !PT ;  /* 0x0000001a2b1a7209 */ /* 0x000fc80007800200 */
[----:B-1----:R-:W-:-:S05]  /*1220*/  @P1 IADD3 R42, P0, R33, R24, RZ ;  /* 0x00000018212a1210 */ /* 0x002fca0007f1e0ff */
[----:B------:R-:W-:Y:S02]  /*1230*/  @P1 IMAD.X R43, R28, 0x1, R25, P0 ;  /* 0x000000011c2b1824 */ /* 0x000fe400000e0619 */
[----:B------:R-:W0:Y:S01]  /*1240*/  @P1 LDC.64 R24, c[0x0][0x218] ;  /* 0x00008600ff181b82 */ /* 0x000e220000000a00 */
[----:B------:R-:W-:Y:S02]  /*1250*/  LOP3.LUT R32, R32, 0xffff, RZ, 0xc0, !PT ;  /* 0x0000ffff20207812 */ /* 0x000fe400078ec0ff */
[----:B0-----:R-:W-:Y:S01]  /*1260*/  @P1 IADD3 R46, P0, R33, R24, RZ ;  /* 0x00000018212e1210 */ /* 0x001fe20007f1e0ff */
[----:B------:R-:W-:-:S04]  /*1270*/  @P1 IMAD R33, R23, 0x5, RZ ;  /* 0x0000000517211824 */ /* 0x000fc800078e02ff */
[----:B------:R-:W-:Y:S02]  /*1280*/  @P1 IMAD.X R47, R28, 0x1, R25, P0 ;  /* 0x000000011c2f1824 */ /* 0x000fe400000e0619 */
[----:B------:R-:W-:-:S04]  /*1290*/  @P1 IMAD.WIDE.U32 R24, R22, 0x5, R44 ;  /* 0x0000000516181825 */ /* 0x000fc800078e002c */
[----:B------:R-:W-:Y:S01]  /*12a0*/  @P1 IMAD.IADD R33, R33, 0x1, R25 ;  /* 0x0000000121211824 */ /* 0x000fe200078e0219 */
[----:B------:R-:W-:Y:S01]  /*12b0*/  LOP3.LUT R25, R31, 0xff, RZ, 0xc0, !PT ;  /* 0x000000ff1f197812 */ /* 0x000fe200078ec0ff */
[----:B------:R-:W-:-:S03]  /*12c0*/  @P1 IMAD.SHL.U32 R31, R24, 0x4, RZ ;  /* 0x00000004181f1824 */ /* 0x000fc600078e00ff */
[----:B------:R-:W-:Y:S02]  /*12d0*/  @P1 SHF.L.U64.HI R34, R24, 0x2, R33 ;  /* 0x0000000218221819 */ /* 0x000fe40000010221 */
[----:B------:R-:W-:Y:S02]  /*12e0*/  PRMT R32, R32, 0x7604, R25 ;  /* 0x0000760420207816 */ /* 0x000fe40000000019 */
[----:B------:R-:W0:Y:S01]  /*12f0*/  @P1 LDC.64 R24, c[0x0][0x210] ;  /* 0x00008400ff181b82 */ /* 0x000e220000000a00 */
[----:B------:R-:W-:-:S06]  /*1300*/  IMAD.MOV.U32 R28, RZ, RZ, RZ ;  /* 0x000000ffff1c7224 */ /* 0x000fcc00078e00ff */
[----:B------:R0:W5:Y:S02]  /*1310*/  @P1 LDG.E R28, desc[UR6][R46.64] ;  /* 0x000000062e1c1981 */ /* 0x000164000c1e1900 */
[----:B0-----:R-:W-:-:S05]  /*1320*/  @P1 IADD3 R46, P0, R31, R24, RZ ;  /* 0x000000181f2e1210 */ /* 0x001fca0007f1e0ff */
[----:B------:R-:W-:Y:S02]  /*1330*/  @P1 IMAD.X R47, R34, 0x1, R25, P0 ;  /* 0x00000001222f1824 */ /* 0x000fe400000e0619 */
[----:B------:R-:W0:Y:S01]  /*1340*/  @P1 LDC.64 R24, c[0x0][0x218] ;  /* 0x00008600ff181b82 */ /* 0x000e220000000a00 */
[----:B------:R-:W-:-:S06]  /*1350*/  IMAD.MOV.U32 R27, RZ, RZ, RZ ;  /* 0x000000ffff1b7224 */ /* 0x000fcc00078e00ff */
[----:B------:R0:W5:Y:S01]  /*1360*/  @P1 LDG.E R27, desc[UR6][R42.64] ;  /* 0x000000062a1b1981 */ /* 0x000162000c1e1900 */
[----:B------:R-:W-:Y:S01]  /*1370*/  @P1 IMAD R33, R23, 0x6, RZ ;  /* 0x0000000617211824 */ /* 0x000fe200078e02ff */
[----:B---3--:R-:W-:Y:S02]  /*1380*/  LOP3.LUT R30, R30, 0xffff, RZ, 0xc0, !PT ;  /* 0x0000ffff1e1e7812 */ /* 0x008fe400078ec0ff */
[----:B------:R-:W-:Y:S02]  /*1390*/  LOP3.LUT R29, R29, 0xff, RZ, 0xc0, !PT ;  /* 0x000000ff1d1d7812 */ /* 0x000fe400078ec0ff */
[----:B0-----:R-:W-:Y:S01]  /*13a0*/  @P1 IADD3 R42, P0, R31, R24, RZ ;  /* 0x000000181f2a1210 */ /* 0x001fe20007f1e0ff */
[----:B------:R-:W-:-:S04]  /*13b0*/  @P1 IMAD.MOV.U32 R24, RZ, RZ, R44 ;  /* 0x000000ffff181224 */ /* 0x000fc800078e002c */
[----:B------:R-:W-:Y:S02]  /*13c0*/  @P1 IMAD.X R43, R34, 0x1, R25, P0 ;  /* 0x00000001222b1824 */ /* 0x000fe400000e0619 */
[----:B------:R-:W-:Y:S02]  /*13d0*/  @P1 IMAD.MOV.U32 R25, RZ, RZ, R45 ;  /* 0x000000ffff191224 */ /* 0x000fe400078e002d */
[----:B------:R-:W-:Y:S01]  /*13e0*/  @P1 IMAD.WIDE.U32 R24, R22, 0x6, R24 ;  /* 0x0000000616181825 */ /* 0x000fe200078e0018 */
[----:B------:R-:W-:-:S03]  /*13f0*/  PRMT R32, R32, 0x5410, R29 ;  /* 0x0000541020207816 */ /* 0x000fc6000000001d */
[----:B------:R-:W-:Y:S02]  /*1400*/  @P1 IMAD.IADD R33, R33, 0x1, R25 ;  /* 0x0000000121211824 */ /* 0x000fe400078e0219 */
[----:B------:R-:W-:-:S03]  /*1410*/  IMAD.SHL.U32 R25, R30, 0x1000000, RZ ;  /* 0x010000001e197824 */ /* 0x000fc600078e00ff */
[C---:B------:R-:W-:Y:S01]  /*1420*/  @P1 SHF.L.U64.HI R34, R24.reuse, 0x2, R33 ;  /* 0x0000000218221819 */ /* 0x040fe20000010221 */
[----:B------:R-:W-:Y:S01]  /*1430*/  @P1 IMAD.SHL.U32 R33, R24, 0x4, RZ ;  /* 0x0000000418211824 */ /* 0x000fe200078e00ff */
[----:B------:R-:W-:Y:S02]  /*1440*/  LOP3.LUT R30, R32, R25, RZ, 0xfc, !PT ;  /* 0x00000019201e7212 */ /* 0x000fe400078efcff */
[----:B------:R-:W0:Y:S01]  /*1450*/  @P1 LDC.64 R24, c[0x0][0x210] ;  /* 0x00008400ff181b82 */ /* 0x000e220000000a00 */
[----:B------:R-:W-:-:S06]  /*1460*/  IMAD.MOV.U32 R29, RZ, RZ, RZ ;  /* 0x000000ffff1d7224 */ /* 0x000fcc00078e00ff */
[----:B------:R0:W3:Y:S02]  /*1470*/  @P1 LDG.E R29, desc[UR6][R46.64] ;  /* 0x000000062e1d1981 */ /* 0x0000e4000c1e1900 */
[----:B0-----:R-:W-:-:S05]  /*1480*/  @P1 IADD3 R46, P0, R33, R24, RZ ;  /* 0x00000018212e1210 */ /* 0x001fca0007f1e0ff */
[----:B------:R-:W-:Y:S02]  /*1490*/  @P1 IMAD.X R47, R34, 0x1, R25, P0 ;  /* 0x00000001222f1824 */ /* 0x000fe400000e0619 */
[----:B------:R-:W0:Y:S01]  /*14a0*/  @P1 LDC.64 R24, c[0x0][0x218] ;  /* 0x00008600ff181b82 */ /* 0x000e220000000a00 */
[----:B------:R-:W-:Y:S02]  /*14b0*/  @P1 IMAD R41, R23, 0x7, RZ ;  /* 0x0000000717291824 */ /* 0x000fe400078e02ff */
[----:B------:R-:W-:-:S06]  /*14c0*/  IMAD.MOV.U32 R31, RZ, RZ, RZ ;  /* 0x000000ffff1f7224 */ /* 0x000fcc00078e00ff */
[----:B------:R1:W3:Y:S01]  /*14d0*/  @P1 LDG.E R31, desc[UR6][R42.64] ;  /* 0x000000062a1f1981 */ /* 0x0002e2000c1e1900 */
[----:B0-----:R-:W-:Y:S01]  /*14e0*/  @P1 IADD3 R48, P0, R33, R24, RZ ;  /* 0x0000001821301210 */ /* 0x001fe20007f1e0ff */
[----:B------:R-:W-:-:S04]  /*14f0*/  @P1 IMAD.MOV.U32 R24, RZ, RZ, R44 ;  /* 0x000000ffff181224 */ /* 0x000fc800078e002c */
[----:B------:R-:W-:Y:S02]  /*1500*/  @P1 IMAD.X R49, R34, 0x1, R25, P0 ;  /* 0x0000000122311824 */ /* 0x000fe400000e0619 */
[----:B------:R-:W-:Y:S02]  /*1510*/  @P1 IMAD.MOV.U32 R25, RZ, RZ, R45 ;  /* 0x000000ffff191224 */ /* 0x000fe400078e002d */
[----:B------:R-:W-:-:S04]  /*1520*/  @P1 IMAD.WIDE.U32 R24, R22, 0x7, R24 ;  /* 0x0000000716181825 */ /* 0x000fc800078e0018 */
[----:B------:R-:W-:Y:S02]  /*1530*/  @P1 IMAD.IADD R25, R41, 0x1, R25 ;  /* 0x0000000129191824 */ /* 0x000fe400078e0219 */
[----:B------:R-:W-:-:S03]  /*1540*/  @P1 IMAD.SHL.U32 R41, R24, 0x4, RZ ;  /* 0x0000000418291824 */ /* 0x000fc600078e00ff */
[----:B-1----:R-:W-:Y:S02]  /*1550*/  @P1 SHF.L.U64.HI R42, R24, 0x2, R25 ;  /* 0x00000002182a1819 */ /* 0x002fe40000010219 */
[----:B------:R-:W0:Y:S01]  /*1560*/  @P1 LDC.64 R24, c[0x0][0x210] ;  /* 0x00008400ff181b82 */ /* 0x000e220000000a00 */
[----:B------:R-:W-:-:S06]  /*1570*/  IMAD.MOV.U32 R32, RZ, RZ, RZ ;  /* 0x000000ffff207224 */ /* 0x000fcc00078e00ff */
[----:B------:R0:W3:Y:S02]  /*1580*/  @P1 LDG.E R32, desc[UR6][R46.64] ;  /* 0x000000062e201981 */ /* 0x0000e4000c1e1900 */
[----:B0-----:R-:W-:-:S05]  /*1590*/  @P1 IADD3 R46, P0, R41, R24, RZ ;  /* 0x00000018292e1210 */ /* 0x001fca0007f1e0ff */
[----:B------:R-:W-:Y:S02]  /*15a0*/  @P1 IMAD.X R47, R42, 0x1, R25, P0 ;  /* 0x000000012a2f1824 */ /* 0x000fe400000e0619 */
[----:B------:R-:W0:Y:S02]  /*15b0*/  @P1 LDC.64 R24, c[0x0][0x218] ;  /* 0x00008600ff181b82 */ /* 0x000e240000000a00 */
[----:B0-----:R-:W-:-:S05]  /*15c0*/  @P1 IADD3 R44, P0, R41, R24, RZ ;  /* 0x00000018292c1210 */ /* 0x001fca0007f1e0ff */
[----:B------:R-:W-:Y:S02]  /*15d0*/  @P1 IMAD.X R45, R42, 0x1, R25, P0 ;  /* 0x000000012a2d1824 */ /* 0x000fe400000e0619 */
[----:B------:R-:W0:Y:S01]  /*15e0*/  S2R R25, SR_TID.X ;  /* 0x0000000000197919 */ /* 0x000e220000002100 */
[----:B------:R-:W-:Y:S02]  /*15f0*/  FSET.BF.GT.AND R43, R8, RZ, PT ;  /* 0x000000ff082b720a */ /* 0x000fe40003804000 */
[----:B------:R-:W-:Y:S02]  /*1600*/  FSET.BF.GT.AND R8, R13, RZ, PT ;  /* 0x000000ff0d08720a */ /* 0x000fe40003804000 */
[----:B------:R-:W1:Y:S01]  /*1610*/  S2R R13, SR_TID.X ;  /* 0x00000000000d7919 */ /* 0x000e620000002100 */
[----:B------:R-:W-:Y:S02]  /*1620*/  IMAD.MOV.U32 R33, RZ, RZ, RZ ;  /* 0x000000ffff217224 */ /* 0x000fe400078e00ff */
[----:B------:R-:W-:-:S02]  /*1630*/  IMAD.MOV.U32 R34, RZ, RZ, RZ ;  /* 0x000000ffff227224 */ /* 0x000fc400078e00ff */
[----:B------:R-:W-:Y:S02]  /*1640*/  IMAD.MOV.U32 R24, RZ, RZ, RZ ;  /* 0x000000ffff187224 */ /* 0x000fe400078e00ff */
[----:B------:R-:W3:Y:S01]  /*1650*/  @P1 LDG.E R33, desc[UR6][R48.64] ;  /* 0x0000000630211981 */ /* 0x000ee2000c1e1900 */
[----:B------:R-:W-:-:S03]  /*1660*/  FSET.BF.GT.AND R20, R20, RZ, PT ;  /* 0x000000ff1414720a */ /* 0x000fc60003804000 */
[----:B------:R2:W3:Y:S04]  /*1670*/  @P1 LDG.E R34, desc[UR6][R46.64] ;  /* 0x000000062e221981 */ /* 0x0004e8000c1e1900 */
[----:B------:R4:W3:Y:S01]  /*1680*/  @P1 LDG.E R24, desc[UR6][R44.64] ;  /* 0x000000062c181981 */ /* 0x0008e2000c1e1900 */
[----:B0-----:R-:W-:-:S05]  /*1690*/  SHF.R.U32.HI R25, RZ, 0x5, R25 ;  /* 0x00000005ff197819 */ /* 0x001fca0000011619 */
[----:B------:R-:W-:-:S05]  /*16a0*/  IMAD.SHL.U32 R25, R25, 0x4, RZ ;  /* 0x0000000419197824 */ /* 0x000fca00078e00ff */
[----:B------:R-:W-:-:S05]  /*16b0*/  LOP3.LUT R25, R25, 0x1c, RZ, 0xe2, !PT ;  /* 0x0000001c19197812 */ /* 0x000fca00078ee2ff */
[----:B------:R-:W-:-:S05]  /*16c0*/  VIADD R42, R25, 0x1 ;  /* 0x00000001192a7836 */ /* 0x000fca0000000000 */
[----:B------:R-:W-:-:S04]  /*16d0*/  ISETP.GE.U32.AND P0, PT, R42, R5, PT ;  /* 0x000000052a00720c */ /* 0x000fc80003f06070 */
[C---:B------:R-:W-:Y:S02]  /*16e0*/  ISETP.GE.U32.OR P0, PT, R17.reuse, R12, P0 ;  /* 0x0000000c1100720c */ /* 0x040fe40000706470 */
[----:B--2---:R-:W-:Y:S01]  /*16f0*/  IADD3 R46, P1, R17, R40, RZ ;  /* 0x00000028112e7210 */ /* 0x004fe20007f3e0ff */
[----:B------:R-:W-:-:S04]  /*1700*/  FMUL R21, R20, R21 ;  /* 0x0000001514157220 */ /* 0x000fc80000400000 */
[----:B------:R-:W-:Y:S02]  /*1710*/  IMAD.X R47, RZ, RZ, R9, P1 ;  /* 0x000000ffff2f7224 */ /* 0x000fe400008e0609 */
[----:B------:R-:W-:-:S04]  /*1720*/  FMUL R20, R21, R6 ;  /* 0x0000000615147220 */ /* 0x000fc80000400000 */
[----:B------:R-:W-:Y:S01]  /*1730*/  @!P0 IADD3 R48, P1, R46, R15, RZ ;  /* 0x0000000f2e308210 */ /* 0x000fe20007f3e0ff */
[----:B------:R-:W-:-:S04]  /*1740*/  FMUL R43, R43, R16 ;  /* 0x000000102b2b7220 */ /* 0x000fc80000400000 */
[----:B------:R-:W-:Y:S01]  /*1750*/  @!P0 IMAD.X R49, R47, 0x1, R14, P1 ;  /* 0x000000012f318824 */ /* 0x000fe200008e060e */
[----:B------:R-:W-:Y:S01]  /*1760*/  @!P0 IADD3 R16, P1, P2, R15, R22, R46 ;  /* 0x000000160f108210 */ /* 0x000fe20007a3e02e */
[----:B----4-:R-:W-:Y:S01]  /*1770*/  FMUL R45, R8, R11 ;  /* 0x0000000b082d7220 */ /* 0x010fe20000400000 */
[----:B------:R-:W-:Y:S02]  /*1780*/  F2FP.SATFINITE.E4M3.F32.PACK_AB_MERGE_C R20, RZ, R20, RZ ;  /* 0x00000014ff14723e */ /* 0x000fe400048070ff */
[----:B------:R-:W-:Y:S02]  /*1790*/  @!P0 IADD3.X R17, R14, R23, R47, P1, P2 ;  /* 0x000000170e118210 */ /* 0x000fe40000fe442f */
[----:B------:R-:W-:Y:S01]  /*17a0*/  @!P0 LEA R8, P1, R22, R46, 0x1 ;  /* 0x0000002e16088211 */ /* 0x000fe200078208ff */
[----:B------:R0:W-:Y:S01]  /*17b0*/  @!P0 STG.E.U8 desc[UR6][R48.64], R20 ;  /* 0x0000001430008986 */ /* 0x0001e2000c101106 */
[----:B------:R-:W-:Y:S01]  /*17c0*/  FMUL R25, R43, R6 ;  /* 0x000000062b197220 */ /* 0x000fe20000400000 */
[----:B------:R-:W-:-:S02]  /*17d0*/  FSET.BF.GT.AND R41, R18, RZ, PT ;  /* 0x000000ff1229720a */ /* 0x000fc40003804000 */
[----:B------:R-:W-:Y:S02]  /*17e0*/  @!P0 LEA.HI.X R11, R22, R47, R23, 0x1, P1 ;  /* 0x0000002f160b8211 */ /* 0x000fe400008f0c17 */
[----:B------:R-:W-:Y:S02]  /*17f0*/  F2FP.SATFINITE.E4M3.F32.PACK_AB_MERGE_C R25, RZ, R25, RZ ;  /* 0x00000019ff19723e */ /* 0x000fe400048070ff */
[----:B0-----:R-:W-:Y:S02]  /*1800*/  @!P0 IADD3 R48, P2, R8, R15, RZ ;  /* 0x0000000f08308210 */ /* 0x001fe40007f5e0ff */
[----:B-1----:R-:W-:Y:S01]  /*1810*/  SHF.R.U32.HI R8, RZ, 0x5, R13 ;  /* 0x00000005ff087819 */ /* 0x002fe2000001160d */
[----:B------:R-:W-:Y:S01]  /*1820*/  FMUL R41, R41, R10 ;  /* 0x0000000a29297220 */ /* 0x000fe20000400000 */
[----:B------:R-:W-:Y:S01]  /*1830*/  @!P0 IMAD.WIDE.U32 R46, R22, 0x3, R46 ;  /* 0x00000003162e8825 */ /* 0x000fe200078e002e */
[----:B------:R0:W-:Y:S03]  /*1840*/  @!P0 STG.E.U8 desc[UR6][R16.64], R25 ;  /* 0x0000001910008986 */ /* 0x0001e6000c101106 */
[----:B------:R-:W-:-:S02]  /*1850*/  IMAD.SHL.U32 R8, R8, 0x4, RZ ;  /* 0x0000000408087824 */ /* 0x000fc400078e00ff */
[----:B------:R-:W-:Y:S01]  /*1860*/  FMUL R18, R45, R6 ;  /* 0x000000062d127220 */ /* 0x000fe20000400000 */
[----:B------:R-:W-:Y:S01]  /*1870*/  @!P0 IMAD.X R49, R11, 0x1, R14, P2 ;  /* 0x000000010b318824 */ /* 0x000fe200010e060e */
[----:B------:R-:W-:Y:S01]  /*1880*/  @!P0 IADD3 R10, P1, R15, R46, RZ ;  /* 0x0000002e0f0a8210 */ /* 0x000fe20007f3e0ff */
[----:B------:R-:W-:Y:S01]  /*1890*/  @!P0 IMAD R11, R23, 0x3, RZ ;  /* 0x00000003170b8824 */ /* 0x000fe200078e02ff */
[----:B------:R-:W-:Y:S01]  /*18a0*/  LOP3.LUT R8, R8, 0x1c, RZ, 0xe2, !PT ;  /* 0x0000001c08087812 */ /* 0x000fe200078ee2ff */
[----:B0-----:R-:W-:Y:S01]  /*18b0*/  FMUL R16, R41, R6 ;  /* 0x0000000629107220 */ /* 0x001fe20000400000 */
[----:B------:R-:W-:-:S03]  /*18c0*/  F2FP.SATFINITE.E4M3.F32.PACK_AB_MERGE_C R18, RZ, R18, RZ ;  /* 0x00000012ff12723e */ /* 0x000fc600048070ff */
[----:B------:R-:W-:Y:S01]  /*18d0*/  VIADD R8, R8, 0x3 ;  /* 0x0000000308087836 */ /* 0x000fe20000000000 */
[----:B------:R-:W-:Y:S01]  /*18e0*/  @!P0 IADD3.X R11, R14, R11, R47, P1, !PT ;  /* 0x0000000b0e0b8210 */ /* 0x000fe20000ffe42f */
[----:B------:R-:W-:Y:S01]  /*18f0*/  VIADD R17, R4, 0x1d ;  /* 0x0000001d04117836 */ /* 0x000fe20000000000 */
[----:B------:R-:W-:Y:S01]  /*1900*/  F2FP.SATFINITE.E4M3.F32.PACK_AB_MERGE_C R16, RZ, R16, RZ ;  /* 0x00000010ff10723e */ /* 0x000fe200048070ff */
[----:B------:R-:W-:Y:S03]  /*1910*/  @!P0 STG.E.U8 desc[UR6][R48.64], R18 ;  /* 0x0000001230008986 */ /* 0x000fe6000c101106 */
[----:B------:R-:W-:Y:S01]  /*1920*/  LOP3.LUT R17, R17, 0x1f, RZ, 0xc0, !PT ;  /* 0x0000001f11117812 */ /* 0x000fe200078ec0ff */
[----:B------:R0:W-:Y:S01]  /*1930*/  @!P0 STG.E.U8 desc[UR6][R10.64], R16 ;  /* 0x000000100a008986 */ /* 0x0001e2000c101106 */
[----:B------:R-:W-:-:S04]  /*1940*/  ISETP.GE.U32.AND P0, PT, R8, R5, PT ;  /* 0x000000050800720c */ /* 0x000fc80003f06070 */
[----:B------:R-:W-:Y:S01]  /*1950*/  ISETP.LT.U32.AND P0, PT, R17, R12, !P0 ;  /* 0x0000000c1100720c */ /* 0x000fe20004701070 */
[----:B------:R-:W-:Y:S01]  /*1960*/  IMAD.SHL.U32 R8, R22, 0x4, RZ ;  /* 0x0000000416087824 */ /* 0x000fe200078e00ff */
[----:B------:R-:W-:-:S04]  /*1970*/  FMNMX R26, R26, |R21|, !PT ;  /* 0x400000151a1a7209 */ /* 0x000fc80007800000 */
[----:B------:R-:W-:-:S07]  /*1980*/  IADD3 R40, P1, R8, R40, RZ ;  /* 0x0000002808287210 */ /* 0x000fce0007f3e0ff */
[----:B0-----:R-:W0:Y:S01]  /*1990*/  @P0 LDC.64 R10, c[0x0][0x210] ;  /* 0x00008400ff0a0b82 */ /* 0x001e220000000a00 */
[----:B------:R-:W-:Y:S01]  /*19a0*/  IMAD.X R21, R9, 0x1, R35, P1 ;  /* 0x0000000109157824 */ /* 0x000fe200008e0623 */
[----:B------:R-:W-:-:S04]  /*19b0*/  IADD3 R38, P1, P2, R17, R40, R38 ;  /* 0x0000002811267210 */ /* 0x000fc80007a3e026 */
[----:B------:R-:W-:Y:S02]  /*19c0*/  IADD3.X R39, RZ, R21, R39, P1, P2 ;  /* 0x00000015ff277210 */ /* 0x000fe40000fe4427 */
[----:B------:R-:W-:Y:S02]  /*19d0*/  @P0 IADD3 R8, P1, R38, R8, RZ ;  /* 0x0000000826080210 */ /* 0x000fe40007f3e0ff */
[----:B------:R-:W-:-:S03]  /*19e0*/  FMNMX R44, |R43|, R26, !PT ;  /* 0x0000001a2b2c7209 */ /* 0x000fc60007800200 */
[----:B------:R-:W-:Y:S02]  /*19f0*/  @P0 IMAD.X R9, R39, 0x1, R35, P1 ;  /* 0x0000000127090824 */ /* 0x000fe400008e0623 */
[----:B------:R-:W-:-:S03]  /*1a00*/  @P0 IMAD.SHL.U32 R43, R8, 0x4, RZ ;  /* 0x00000004082b0824 */ /* 0x000fc600078e00ff */
[----:B------:R-:W-:Y:S02]  /*1a10*/  @P0 SHF.L.U64.HI R26, R8, 0x2, R9 ;  /* 0x00000002081a0819 */ /* 0x000fe40000010209 */
[----:B0-----:R-:W-:Y:S01]  /*1a20*/  @P0 IADD3 R8, P1, R43, R10, RZ ;  /* 0x0000000a2b080210 */ /* 0x001fe20007f3e0ff */
[----:B------:R-:W-:-:S04]  /*1a30*/  IMAD.MOV.U32 R10, RZ, RZ, RZ ;  /* 0x000000ffff0a7224 */ /* 0x000fc800078e00ff */
[----:B------:R-:W-:-:S05]  /*1a40*/  @P0 IMAD.X R9, R26, 0x1, R11, P1 ;  /* 0x000000011a090824 */ /* 0x000fca00008e060b */
[----:B------:R0:W2:Y:S02]  /*1a50*/  @P0 LDG.E R10, desc[UR6][R8.64] ;  /* 0x00000006080a0981 */ /* 0x0000a4000c1e1900 */
[----:B0-----:R-:W0:Y:S01]  /*1a60*/  @P0 LDC.64 R8, c[0x0][0x218] ;  /* 0x00008600ff080b82 */ /* 0x001e220000000a00 */
[----:B------:R-:W-:Y:S01]  /*1a70*/  @P0 IMAD.WIDE.U32 R46, R22, 0x5, R38 ;  /* 0x00000005162e0825 */ /* 0x000fe200078e0026 */
[----:B0-----:R-:W-:-:S05]  /*1a80*/  @P0 IADD3 R48, P1, R43, R8, RZ ;  /* 0x000000082b300210 */ /* 0x001fca0007f3e0ff */
[----:B------:R-:W-:Y:S02]  /*1a90*/  @P0 IMAD.X R49, R26, 0x1, R9, P1 ;  /* 0x000000011a310824 */ /* 0x000fe400008e0609 */
[----:B------:R-:W0:Y:S01]  /*1aa0*/  @P0 LDC.64 R8, c[0x0][0x210] ;  /* 0x00008400ff080b82 */ /* 0x000e220000000a00 */
[----:B------:R-:W-:Y:S02]  /*1ab0*/  @P0 IMAD R11, R23, 0x5, RZ ;  /* 0x00000005170b0824 */ /* 0x000fe400078e02ff */
[----:B------:R-:W-:Y:S02]  /*1ac0*/  @P0 IMAD.SHL.U32 R43, R46, 0x4, RZ ;  /* 0x000000042e2b0824 */ /* 0x000fe400078e00ff */
[----:B------:R-:W-:-:S05]  /*1ad0*/  @P0 IMAD.IADD R11, R11, 0x1, R47 ;  /* 0x000000010b0b0824 */ /* 0x000fca00078e022f */
[----:B------:R-:W-:Y:S02]  /*1ae0*/  @P0 SHF.L.U64.HI R42, R46, 0x2, R11 ;  /* 0x000000022e2a0819 */ /* 0x000fe4000001020b */
[----:B0-----:R-:W-:-:S05]  /*1af0*/  @P0 IADD3 R46, P1, R43, R8, RZ ;  /* 0x000000082b2e0210 */ /* 0x001fca0007f3e0ff */
[----:B------:R-:W-:Y:S02]  /*1b00*/  @P0 IMAD.X R47, R42, 0x1, R9, P1 ;  /* 0x000000012a2f0824 */ /* 0x000fe400008e0609 */
[----:B------:R-:W0:Y:S01]  /*1b10*/  @P0 LDC.64 R8, c[0x0][0x218] ;  /* 0x00008600ff080b82 */ /* 0x000e220000000a00 */
[----:B------:R-:W-:-:S04]  /*1b20*/  FMNMX R44, |R45|, R44, !PT ;  /* 0x0000002c2d2c7209 */ /* 0x000fc80007800200 */
[----:B------:R-:W-:Y:S02]  /*1b30*/  FMNMX R11, |R41|, R44, !PT ;  /* 0x0000002c290b7209 */ /* 0x000fe40007800200 */
[----:B0-----:R-:W-:Y:S01]  /*1b40*/  @P0 IADD3 R44, P1, R43, R8, RZ ;  /* 0x000000082b2c0210 */ /* 0x001fe20007f3e0ff */
[----:B------:R-:W-:-:S04]  /*1b50*/  @P0 IMAD.MOV.U32 R8, RZ, RZ, R38 ;  /* 0x000000ffff080224 */ /* 0x000fc800078e0026 */
[----:B------:R-:W-:Y:S02]  /*1b60*/  @P0 IMAD.X R45, R42, 0x1, R9, P1 ;  /* 0x000000012a2d0824 */ /* 0x000fe400008e0609 */
[----:B------:R-:W-:Y:S02]  /*1b70*/  @P0 IMAD.MOV.U32 R9, RZ, RZ, R39 ;  /* 0x000000ffff090224 */ /* 0x000fe400078e0027 */
[----:B------:R-:W-:Y:S02]  /*1b80*/  @P0 IMAD R43, R23, 0x6, RZ ;  /* 0x00000006172b0824 */ /* 0x000fe400078e02ff */
[----:B------:R-:W-:-:S04]  /*1b90*/  @P0 IMAD.WIDE.U32 R8, R22, 0x6, R8 ;  /* 0x0000000616080825 */ /* 0x000fc800078e0008 */
[----:B------:R-:W-:Y:S01]  /*1ba0*/  @P0 IMAD.IADD R9, R43, 0x1, R9 ;  /* 0x000000012b090824 */ /* 0x000fe200078e0209 */
[----:B------:R-:W-:Y:S01]  /*1bb0*/  LOP3.LUT R42, R18, 0xff, RZ, 0xc0, !PT ;  /* 0x000000ff122a7812 */ /* 0x000fe200078ec0ff */
[----:B------:R-:W-:-:S03]  /*1bc0*/  @P0 IMAD.SHL.U32 R43, R8, 0x4, RZ ;  /* 0x00000004082b0824 */ /* 0x000fc600078e00ff */
[----:B------:R-:W-:Y:S02]  /*1bd0*/  @P0 SHF.L.U64.HI R18, R8, 0x2, R9 ;  /* 0x0000000208120819 */ /* 0x000fe40000010209 */
[----:B------:R-:W0:Y:S01]  /*1be0*/  @P0 LDC.64 R8, c[0x0][0x210] ;  /* 0x00008400ff080b82 */ /* 0x000e220000000a00 */
[----:B------:R-:W-:Y:S02]  /*1bf0*/  LOP3.LUT R41, R20, 0xff, RZ, 0xc0, !PT ;  /* 0x000000ff14297812 */ /* 0x000fe400078ec0ff */
[----:B------:R-:W-:Y:S01]  /*1c00*/  LOP3.LUT R20, R25, 0xffff, RZ, 0xc0, !PT ;  /* 0x0000ffff19147812 */ /* 0x000fe200078ec0ff */
[----:B------:R-:W-:-:S06]  /*1c10*/  IMAD.MOV.U32 R25, RZ, RZ, RZ ;  /* 0x000000ffff197224 */ /* 0x000fcc00078e00ff */
[----:B------:R0:W4:Y:S02]  /*1c20*/  @P0 LDG.E R25, desc[UR6][R44.64] ;  /* 0x000000062c190981 */ /* 0x000124000c1e1900 */
[----:B0-----:R-:W-:-:S05]  /*1c30*/  @P0 IADD3 R44, P1, R43, R8, RZ ;  /* 0x000000082b2c0210 */ /* 0x001fca0007f3e0ff */
[----:B------:R-:W-:Y:S02]  /*1c40*/  @P0 IMAD.X R45, R18, 0x1, R9, P1 ;  /* 0x00000001122d0824 */ /* 0x000fe400008e0609 */
[----:B------:R-:W0:Y:S01]  /*1c50*/  @P0 LDC.64 R8, c[0x0][0x218] ;  /* 0x00008600ff080b82 */ /* 0x000e220000000a00 */
[----:B------:R-:W-:Y:S01]  /*1c60*/  PRMT R41, R20, 0x7604, R41 ;  /* 0x0000760414297816 */ /* 0x000fe20000000029 */
[----:B------:R-:W-:-:S06]  /*1c70*/  IMAD.MOV.U32 R20, RZ, RZ, RZ ;  /* 0x000000ffff147224 */ /* 0x000fcc00078e00ff */
[----:B------:R0:W2:Y:S01]  /*1c80*/  @P0 LDG.E R20, desc[UR6][R46.64] ;  /* 0x000000062e140981 */ /* 0x0000a2000c1e1900 */
[----:B------:R-:W-:Y:S01]  /*1c90*/  PRMT R41, R41, 0x5410, R42 ;  /* 0x0000541029297816 */ /* 0x000fe2000000002a */
[----:B------:R-:W-:Y:S01]  /*1ca0*/  @P0 IMAD.MOV.U32 R42, RZ, RZ, R38 ;  /* 0x000000ffff2a0224 */ /* 0x000fe200078e0026 */
[----:B0-----:R-:W-:-:S05]  /*1cb0*/  @P0 IADD3 R46, P1, R43, R8, RZ ;  /* 0x000000082b2e0210 */ /* 0x001fca0007f3e0ff */
[----:B------:R-:W-:Y:S02]  /*1cc0*/  @P0 IMAD.X R47, R18, 0x1, R9, P1 ;  /* 0x00000001122f0824 */ /* 0x000fe400008e0609 */
[----:B------:R-:W0:Y:S01]  /*1cd0*/  @P0 LDC.64 R8, c[0x0][0x210] ;  /* 0x00008400ff080b82 */ /* 0x000e220000000a00 */
[----:B------:R-:W-:Y:S02]  /*1ce0*/  @P0 IMAD.MOV.U32 R43, RZ, RZ, R39 ;  /* 0x000000ffff2b0224 */ /* 0x000fe400078e0027 */
[----:B------:R-:W-:Y:S02]  /*1cf0*/  @P0 IMAD R39, R23, 0x7, RZ ;  /* 0x0000000717270824 */ /* 0x000fe400078e02ff */
[----:B------:R-:W-:-:S04]  /*1d00*/  @P0 IMAD.WIDE.U32 R42, R22, 0x7, R42 ;  /* 0x00000007162a0825 */ /* 0x000fc800078e002a */
[----:B------:R-:W-:-:S05]  /*1d10*/  @P0 IMAD.IADD R39, R39, 0x1, R43 ;  /* 0x0000000127270824 */ /* 0x000fca00078e022b */
[C---:B------:R-:W-:Y:S01]  /*1d20*/  @P0 SHF.L.U64.HI R38, R42.reuse, 0x2, R39 ;  /* 0x000000022a260819 */ /* 0x040fe20000010227 */
[----:B------:R-:W-:-:S05]  /*1d30*/  @P0 IMAD.SHL.U32 R39, R42, 0x4, RZ ;  /* 0x000000042a270824 */ /* 0x000fca00078e00ff */
[----:B0-----:R-:W-:-:S05]  /*1d40*/  @P0 IADD3 R42, P1, R39, R8, RZ ;  /* 0x00000008272a0210 */ /* 0x001fca0007f3e0ff */
[----:B------:R-:W-:Y:S02]  /*1d50*/  @P0 IMAD.X R43, R38, 0x1, R9, P1 ;  /* 0x00000001262b0824 */ /* 0x000fe400008e0609 */
[----:B------:R-:W0:Y:S01]  /*1d60*/  @P0 LDC.64 R8, c[0x0][0x218] ;  /* 0x00008600ff080b82 */ /* 0x000e220000000a00 */
[----:B------:R-:W-:-:S05]  /*1d70*/  LOP3.LUT R16, R16, 0xffff, RZ, 0xc0, !PT ;  /* 0x0000ffff10107812 */ /* 0x000fca00078ec0ff */
[----:B------:R-:W-:Y:S02]  /*1d80*/  IMAD.SHL.U32 R16, R16, 0x1000000, RZ ;  /* 0x0100000010107824 */ /* 0x000fe400078e00ff */
[----:B------:R-:W-:-:S03]  /*1d90*/  IMAD.MOV.U32 R26, RZ, RZ, RZ ;  /* 0x000000ffff1a7224 */ /* 0x000fc600078e00ff */
[----:B------:R-:W-:Y:S01]  /*1da0*/  LOP3.LUT R16, R41, R16, RZ, 0xfc, !PT ;  /* 0x0000001029107212 */ /* 0x000fe200078efcff */
[----:B------:R-:W-:Y:S02]  /*1db0*/  IMAD.MOV.U32 R41, RZ, RZ, RZ ;  /* 0x000000ffff297224 */ /* 0x000fe400078e00ff */
[----:B------:R-:W-:Y:S01]  /*1dc0*/  IMAD.MOV.U32 R18, RZ, RZ, RZ ;  /* 0x000000ffff127224 */ /* 0x000fe200078e00ff */
[----:B------:R-:W2:Y:S04]  /*1dd0*/  @P0 LDG.E R26, desc[UR6][R48.64] ;  /* 0x00000006301a0981 */ /* 0x000ea8000c1e1900 */
[----:B------:R1:W2:Y:S04]  /*1de0*/  @P0 LDG.E R41, desc[UR6][R44.64] ;  /* 0x000000062c290981 */ /* 0x0002a8000c1e1900 */
[----:B------:R5:W2:Y:S01]  /*1df0*/  @P0 LDG.E R18, desc[UR6][R46.64] ;  /* 0x000000062e120981 */ /* 0x000aa2000c1e1900 */
[----:B0-----:R-:W-:-:S05]  /*1e00*/  @P0 IADD3 R8, P1, R39, R8, RZ ;  /* 0x0000000827080210 */ /* 0x001fca0007f3e0ff */
[----:B------:R-:W-:Y:S02]  /*1e10*/  @P0 IMAD.X R9, R38, 0x1, R9, P1 ;  /* 0x0000000126090824 */ /* 0x000fe400008e0609 */
[----:B------:R-:W-:Y:S02]  /*1e20*/  IMAD.MOV.U32 R38, RZ, RZ, RZ ;  /* 0x000000ffff267224 */ /* 0x000fe400078e00ff */
[----:B-1----:R-:W-:-:S04]  /*1e30*/  IMAD.MOV.U32 R44, RZ, RZ, RZ ;  /* 0x000000ffff2c7224 */ /* 0x002fc800078e00ff */
[----:B------:R-:W2:Y:S04]  /*1e40*/  @P0 LDG.E R38, desc[UR6][R8.64] ;  /* 0x0000000608260981 */ /* 0x000ea8000c1e1900 */
[----:B------:R3:W2:Y:S01]  /*1e50*/  @P0 LDG.E R44, desc[UR6][R42.64] ;  /* 0x000000062a2c0981 */ /* 0x0006a2000c1e1900 */
[----:B------:R-:W-:-:S04]  /*1e60*/  SHF.R.U32.HI R39, RZ, 0x3, R13 ;  /* 0x00000003ff277819 */ /* 0x000fc8000001160d */
[----:B------:R-:W-:-:S04]  /*1e70*/  LOP3.LUT R39, R39, 0x1c, RZ, 0xc0, !PT ;  /* 0x0000001c27277812 */ /* 0x000fc800078ec0ff */
[----:B-----5:R-:W-:-:S04]  /*1e80*/  LOP3.LUT R46, R39, 0x2, RZ, 0xfc, !PT ;  /* 0x00000002272e7812 */ /* 0x020fc800078efcff */
[----:B------:R-:W-:Y:S02]  /*1e90*/  ISETP.GE.U32.AND P0, PT, R46, R5, PT ;  /* 0x000000052e00720c */ /* 0x000fe40003f06070 */
[----:B------:R-:W-:Y:S02]  /*1ea0*/  FSET.BF.GT.AND R28, R28, RZ, PT ;  /* 0x000000ff1c1c720a */ /* 0x000fe40003804000 */
[----:B------:R-:W-:Y:S02]  /*1eb0*/  ISETP.GE.U32.OR P0, PT, R19, R12, P0 ;  /* 0x0000000c1300720c */ /* 0x000fe40000706470 */
[----:B---3--:R-:W-:Y:S01]  /*1ec0*/  FSET.BF.GT.AND R42, R31, RZ, PT ;  /* 0x000000ff1f2a720a */ /* 0x008fe20003804000 */
[----:B------:R-:W-:Y:S01]  /*1ed0*/  FMUL R27, R28, R27 ;  /* 0x0000001b1c1b7220 */ /* 0x000fe20000400000 */
[----:B------:R-:W-:-:S03]  /*1ee0*/  IADD3 R28, P1, R19, R40, RZ ;  /* 0x00000028131c7210 */ /* 0x000fc60007f3e0ff */
[----:B------:R-:W-:Y:S02]  /*1ef0*/  FMUL R31, R42, R29 ;  /* 0x0000001d2a1f7220 */ /* 0x000fe40000400000 */
[----:B------:R-:W-:Y:S01]  /*1f00*/  IMAD.X R29, RZ, RZ, R21, P1 ;  /* 0x000000ffff1d7224 */ /* 0x000fe200008e0615 */
[----:B------:R-:W-:-:S03]  /*1f10*/  FMNMX R8, R11, |R27|, !PT ;  /* 0x4000001b0b087209 */ /* 0x000fc60007800000 */
[----:B------:R-:W-:Y:S01]  /*1f20*/  @!P0 IADD3 R46, P1, R28, R15, RZ ;  /* 0x0000000f1c2e8210 */ /* 0x000fe20007f3e0ff */
[----:B------:R-:W-:Y:S01]  /*1f30*/  FMUL R27, R27, R6 ;  /* 0x000000061b1b7220 */ /* 0x000fe20000400000 */
[----:B------:R-:W-:-:S03]  /*1f40*/  FMNMX R11, |R31|, R8, !PT ;  /* 0x000000081f0b7209 */ /* 0x000fc60007800200 */
[----:B------:R-:W-:Y:S01]  /*1f50*/  @!P0 IMAD.X R47, R29, 0x1, R14, P1 ;  /* 0x000000011d2f8824 */ /* 0x000fe200008e060e */
[----:B------:R-:W-:Y:S01]  /*1f60*/  @!P0 IADD3 R8, P1, P2, R15, R22, R28 ;  /* 0x000000160f088210 */ /* 0x000fe20007a3e01c */
[----:B------:R-:W-:Y:S01]  /*1f70*/  FMUL R31, R31, R6 ;  /* 0x000000061f1f7220 */ /* 0x000fe20000400000 */
[----:B------:R-:W-:Y:S02]  /*1f80*/  F2FP.SATFINITE.E4M3.F32.PACK_AB_MERGE_C R27, RZ, R27, RZ ;  /* 0x0000001bff1b723e */ /* 0x000fe400048070ff */
[----:B------:R-:W-:Y:S02]  /*1f90*/  @!P0 IADD3.X R9, R14, R23, R29, P1, P2 ;  /* 0x000000170e098210 */ /* 0x000fe40000fe441d */
[----:B------:R-:W-:Y:S01]  /*1fa0*/  @!P0 LEA R42, P1, R22, R28, 0x1 ;  /* 0x0000001c162a8211 */ /* 0x000fe200078208ff */
[----:B------:R0:W-:Y:S01]  /*1fb0*/  @!P0 STG.E.U8 desc[UR6][R46.64], R27 ;  /* 0x0000001b2e008986 */ /* 0x0001e2000c101106 */
[----:B------:R-:W-:Y:S02]  /*1fc0*/  F2FP.SATFINITE.E4M3.F32.PACK_AB_MERGE_C R31, RZ, R31, RZ ;  /* 0x0000001fff1f723e */ /* 0x000fe400048070ff */
[----:B------:R-:W-:-:S02]  /*1fd0*/  @!P0 IADD3 R42, P2, R42, R15, RZ ;  /* 0x0000000f2a2a8210 */ /* 0x000fc40007f5e0ff */
[C---:B------:R-:W-:Y:S01]  /*1fe0*/  @!P0 LEA.HI.X R43, R22.reuse, R29, R23, 0x1, P1 ;  /* 0x0000001d162b8211 */ /* 0x040fe200008f0c17 */
[----:B------:R-:W-:Y:S01]  /*1ff0*/  @!P0 IMAD.WIDE.U32 R28, R22, 0x3, R28 ;  /* 0x00000003161c8825 */ /* 0x000fe200078e001c */
[----:B------:R-:W-:Y:S02]  /*2000*/  FSET.BF.GT.AND R33, R33, RZ, PT ;  /* 0x000000ff2121720a */ /* 0x000fe40003804000 */
[----:B0-----:R-:W-:Y:S01]  /*2010*/  LOP3.LUT R46, R39, 0x3, RZ, 0xfc, !PT ;  /* 0x00000003272e7812 */ /* 0x001fe200078efcff */
[----:B------:R0:W-:Y:S01]  /*2020*/  @!P0 STG.E.U8 desc[UR6][R8.64], R31 ;  /* 0x0000001f08008986 */ /* 0x0001e2000c101106 */
[----:B------:R-:W-:Y:S02]  /*2030*/  @!P0 IMAD.X R43, R43, 0x1, R14, P2 ;  /* 0x000000012b2b8824 */ /* 0x000fe400010e060e */
[----:B------:R-:W-:Y:S01]  /*2040*/  ISETP.GE.U32.AND P1, PT, R46, R5, PT ;  /* 0x000000052e00720c */ /* 0x000fe20003f26070 */
[----:B------:R-:W-:-:S03]  /*2050*/  FMUL R32, R33, R32 ;  /* 0x0000002021207220 */ /* 0x000fc60000400000 */
[----:B------:R-:W-:Y:S01]  /*2060*/  ISETP.GE.U32.OR P1, PT, R17, R12, P1 ;  /* 0x0000000c1100720c */ /* 0x000fe20000f26470 */
[----:B------:R-:W-:Y:S01]  /*2070*/  FMUL R33, R32, R6 ;  /* 0x0000000620217220 */ /* 0x000fe20000400000 */
[----:B0-----:R-:W-:Y:S01]  /*2080*/  @!P0 IMAD R9, R23, 0x3, RZ ;  /* 0x0000000317098824 */ /* 0x001fe200078e02ff */
[----:B------:R-:W-:Y:S01]  /*2090*/  @!P0 IADD3 R8, P2, R15, R28, RZ ;  /* 0x0000001c0f088210 */ /* 0x000fe20007f5e0ff */
[----:B------:R-:W-:-:S03]  /*20a0*/  IMAD.SHL.U32 R28, R22, 0x4, RZ ;  /* 0x00000004161c7824 */ /* 0x000fc600078e00ff */
[----:B------:R-:W-:Y:S02]  /*20b0*/  @!P0 IADD3.X R9, R14, R9, R29, P2, !PT ;  /* 0x000000090e098210 */ /* 0x000fe400017fe41d */
[----:B------:R-:W-:Y:S02]  /*20c0*/  IADD3 R28, P2, P3, R17, R40, R28 ;  /* 0x00000028111c7210 */ /* 0x000fe40007b5e01c */
[----:B------:R-:W-:Y:S02]  /*20d0*/  F2FP.SATFINITE.E4M3.F32.PACK_AB_MERGE_C R33, RZ, R33, RZ ;  /* 0x00000021ff21723e */ /* 0x000fe400048070ff */
[----:B------:R-:W-:Y:S02]  /*20e0*/  LOP3.LUT R27, R27, 0xff, RZ, 0xc0, !PT ;  /* 0x000000ff1b1b7812 */ /* 0x000fe400078ec0ff */
[----:B------:R-:W-:Y:S02]  /*20f0*/  LOP3.LUT R40, R31, 0xffff, RZ, 0xc0, !PT ;  /* 0x0000ffff1f287812 */ /* 0x000fe400078ec0ff */
[----:B------:R-:W-:Y:S01]  /*2100*/  IADD3.X R29, RZ, R21, R35, P2, P3 ;  /* 0x00000015ff1d7210 */ /* 0x000fe200017e6423 */
[----:B------:R0:W-:Y:S01]  /*2110*/  @!P0 STG.E.U8 desc[UR6][R42.64], R33 ;  /* 0x000000212a008986 */ /* 0x0001e2000c101106 */
[----:B------:R-:W-:-:S02]  /*2120*/  PRMT R21, R40, 0x7604, R27 ;  /* 0x0000760428157816 */ /* 0x000fc4000000001b */
[C---:B------:R-:W-:Y:S02]  /*2130*/  @!P1 LEA R40, P5, R22.reuse, R28, 0x1 ;  /* 0x0000001c16289211 */ /* 0x040fe400078a08ff */
[C-C-:B------:R-:W-:Y:S02]  /*2140*/  @!P1 IADD3 R46, P3, P4, R15.reuse, R22, R28.reuse ;  /* 0x000000160f2e9210 */ /* 0x140fe40007c7e01c */
[C---:B------:R-:W-:Y:S01]  /*2150*/  @!P1 LEA.HI.X R27, R22.reuse, R29, R23, 0x1, P5 ;  /* 0x0000001d161b9211 */ /* 0x040fe200028f0c17 */
[----:B0-----:R-:W-:Y:S01]  /*2160*/  @!P1 IMAD.WIDE.U32 R42, R22, 0x3, R28 ;  /* 0x00000003162a9825 */ /* 0x001fe200078e001c */
[-C--:B------:R-:W-:Y:S02]  /*2170*/  @!P1 IADD3 R48, P2, R28, R15.reuse, RZ ;  /* 0x0000000f1c309210 */ /* 0x080fe40007f5e0ff */
[----:B------:R-:W-:Y:S02]  /*2180*/  @!P1 IADD3 R22, P5, R40, R15, RZ ;  /* 0x0000000f28169210 */ /* 0x000fe40007fbe0ff */
[----:B------:R-:W-:Y:S01]  /*2190*/  @!P1 IADD3 R42, P6, R15, R42, RZ ;  /* 0x0000002a0f2a9210 */ /* 0x000fe20007fde0ff */
[----:B------:R-:W-:Y:S01]  /*21a0*/  @!P1 IMAD R15, R23, 0x3, RZ ;  /* 0x00000003170f9824 */ /* 0x000fe200078e02ff */
[----:B------:R-:W0:Y:S01]  /*21b0*/  S2UR UR5, SR_CgaCtaId ;  /* 0x00000000000579c3 */ /* 0x000e220000008800 */
[----:B------:R-:W-:Y:S01]  /*21c0*/  @!P1 IADD3.X R47, R14, R23, R29, P3, P4 ;  /* 0x000000170e2f9210 */ /* 0x000fe20001fe841d */
[----:B------:R-:W-:-:S02]  /*21d0*/  @!P1 IMAD.X R49, R29, 0x1, R14, P2 ;  /* 0x000000011d319824 */ /* 0x000fc400010e060e */
[----:B------:R-:W-:Y:S01]  /*21e0*/  @!P1 IADD3.X R43, R14, R15, R43, P6, !PT ;  /* 0x0000000f0e2b9210 */ /* 0x000fe200037fe42b */
[----:B------:R-:W-:Y:S01]  /*21f0*/  @!P1 IMAD.X R23, R27, 0x1, R14, P5 ;  /* 0x000000011b179824 */ /* 0x000fe200028e060e */
[----:B------:R-:W-:Y:S02]  /*2200*/  SHF.R.U32.HI R14, RZ, 0x3, R13 ;  /* 0x00000003ff0e7819 */ /* 0x000fe4000001160d */
[----:B------:R-:W-:Y:S02]  /*2210*/  FSET.BF.GT.AND R15, R24, RZ, PT ;  /* 0x000000ff180f720a */ /* 0x000fe40003804000 */
[----:B------:R-:W-:Y:S02]  /*2220*/  LOP3.LUT R28, R33, 0xff, RZ, 0xc0, !PT ;  /* 0x000000ff211c7812 */ /* 0x000fe400078ec0ff */
[----:B------:R-:W-:Y:S01]  /*2230*/  LOP3.LUT R14, R14, 0x1ffffffc, RZ, 0xc0, !PT ;  /* 0x1ffffffc0e0e7812 */ /* 0x000fe200078ec0ff */
[----:B------:R-:W-:Y:S01]  /*2240*/  FMUL R27, R15, R34 ;  /* 0x000000220f1b7220 */ /* 0x000fe20000400000 */
[----:B------:R-:W-:-:S02]  /*2250*/  PRMT R21, R21, 0x5410, R28 ;  /* 0x0000541015157816 */ /* 0x000fc4000000001c */
[----:B------:R-:W-:Y:S01]  /*2260*/  SHF.R.U32.HI R15, RZ, 0x8, R13 ;  /* 0x00000008ff0f7819 */ /* 0x000fe2000001160d */
[----:B------:R-:W-:Y:S01]  /*2270*/  IMAD.IADD R28, R13, 0x1, -R14 ;  /* 0x000000010d1c7824 */ /* 0x000fe200078e0a0e */
[----:B------:R-:W-:-:S03]  /*2280*/  UMOV UR4, 0x400 ;  /* 0x0000040000047882 */ /* 0x000fc60000000000 */
[----:B------:R-:W-:Y:S01]  /*2290*/  IMAD.SHL.U32 R24, R15, 0x20, RZ ;  /* 0x000000200f187824 */ /* 0x000fe200078e00ff */
[----:B------:R-:W-:Y:S02]  /*22a0*/  LOP3.LUT R15, R13, 0x1f, RZ, 0xc0, !PT ;  /* 0x0000001f0d0f7812 */ /* 0x000fe400078ec0ff */
[C---:B------:R-:W-:Y:S01]  /*22b0*/  LOP3.LUT R29, R28.reuse, 0x1f, RZ, 0xc0, !PT ;  /* 0x0000001f1c1d7812 */ /* 0x040fe200078ec0ff */
[----:B------:R-:W-:Y:S01]  /*22c0*/  VIADD R28, R28, 0xffffffff ;  /* 0xffffffff1c1c7836 */ /* 0x000fe20000000000 */
[----:B------:R-:W-:Y:S01]  /*22d0*/  UIADD3 UR4, UR4, 0x20, URZ ;  /* 0x0000002004047890 */ /* 0x000fe2000fffe03f */
[----:B------:R-:W-:-:S03]  /*22e0*/  LOP3.LUT R24, R24, 0xffffffe0, R15, 0xe2, !PT ;  /* 0xffffffe018187812 */ /* 0x000fc600078ee20f */
[----:B------:R-:W-:Y:S01]  /*22f0*/  LOP3.LUT R33, R28, 0x1f, RZ, 0xc0, !PT ;  /* 0x0000001f1c217812 */ /* 0x000fe200078ec0ff */
[----:B0-----:R-:W-:Y:S01]  /*2300*/  ULEA UR4, UR5, UR4, 0x18 ;  /* 0x0000000405047291 */ /* 0x001fe2000f8ec03f */
[C---:B------:R-:W-:Y:S02]  /*2310*/  IMAD R29, R24.reuse, 0x21, R29 ;  /* 0x00000021181d7824 */ /* 0x040fe400078e021d */
[----:B------:R-:W-:Y:S01]  /*2320*/  FMUL R31, R27, R6 ;  /* 0x000000061b1f7220 */ /* 0x000fe20000400000 */
[----:B------:R-:W-:Y:S02]  /*2330*/  IMAD R33, R24, 0x21, R33 ;  /* 0x0000002118217824 */ /* 0x000fe400078e0221 */
[----:B------:R-:W-:-:S03]  /*2340*/  LEA R35, R29, UR4, 0x2 ;  /* 0x000000041d237c11 */ /* 0x000fc6000f8e10ff */
[----:B------:R-:W-:Y:S02]  /*2350*/  LEA R45, R33, UR4, 0x2 ;  /* 0x00000004212d7c11 */ /* 0x000fe4000f8e10ff */
[----:B------:R-:W-:Y:S01]  /*2360*/  F2FP.SATFINITE.E4M3.F32.PACK_AB_MERGE_C R31, RZ, R31, RZ ;  /* 0x0000001fff1f723e */ /* 0x000fe200048070ff */
[----:B------:R-:W-:Y:S04]  /*2370*/  STS [R35], R30 ;  /* 0x0000001e23007388 */ /* 0x000fe80000000800 */
[----:B------:R0:W-:Y:S04]  /*2380*/  STS [R45], R16 ;  /* 0x000000102d007388 */ /* 0x0001e80000000800 */
[----:B------:R1:W-:Y:S01]  /*2390*/  @!P0 STG.E.U8 desc[UR6][R8.64], R31 ;  /* 0x0000001f08008986 */ /* 0x0003e2000c101106 */
[----:B----4-:R-:W-:-:S05]  /*23a0*/  FSET.BF.GT.AND R25, R25, RZ, PT ;  /* 0x000000ff1919720a */ /* 0x010fca0003804000 */
[----:B--2---:R-:W-:-:S04]  /*23b0*/  FMUL R25, R25, R20 ;  /* 0x0000001419197220 */ /* 0x004fc80000400000 */
[----:B------:R-:W-:-:S05]  /*23c0*/  FMUL R39, R25, R6 ;  /* 0x0000000619277220 */ /* 0x000fca0000400000 */
[----:B------:R-:W-:-:S04]  /*23d0*/  F2FP.SATFINITE.E4M3.F32.PACK_AB_MERGE_C R39, RZ, R39, RZ ;  /* 0x00000027ff27723e */ /* 0x000fc800048070ff */
[----:B0-----:R-:W-:Y:S02]  /*23e0*/  LOP3.LUT R45, R39, 0xffff, RZ, 0xc0, !PT ;  /* 0x0000ffff272d7812 */ /* 0x001fe400078ec0ff */
[----:B------:R-:W-:Y:S01]  /*23f0*/  FMNMX R32, |R32|, R11, !PT ;  /* 0x0000000b20207209 */ /* 0x000fe20007800200 */
[----:B------:R-:W-:-:S03]  /*2400*/  IMAD R17, R24, 0x21, R17 ;  /* 0x0000002118117824 */ /* 0x000fc600078e0211 */
[----:B------:R-:W-:Y:S02]  /*2410*/  FMNMX R32, |R27|, R32, !PT ;  /* 0x000000201b207209 */ /* 0x000fe40007800200 */
[----:B------:R-:W-:-:S05]  /*2420*/  FSET.BF.GT.AND R29, R26, RZ, PT ;  /* 0x000000ff1a1d720a */ /* 0x000fca0003804000 */
[----:B------:R-:W-:Y:S01]  /*2430*/  FMUL R29, R29, R10 ;  /* 0x0000000a1d1d7220 */ /* 0x000fe20000400000 */
[----:B------:R-:W-:Y:S02]  /*2440*/  FSET.BF.GT.AND R18, R18, RZ, PT ;  /* 0x000000ff1212720a */ /* 0x000fe40003804000 */
[----:B------:R-:W-:Y:S01]  /*2450*/  LOP3.LUT R10, R31, 0xffff, RZ, 0xc0, !PT ;  /* 0x0000ffff1f0a7812 */ /* 0x000fe200078ec0ff */
[----:B------:R-:W-:Y:S02]  /*2460*/  FMUL R35, R29, R6 ;  /* 0x000000061d237220 */ /* 0x000fe40000400000 */
[----:B------:R-:W-:Y:S01]  /*2470*/  FMUL R41, R18, R41 ;  /* 0x0000002912297220 */ /* 0x000fe20000400000 */
[----:B------:R-:W-:-:S05]  /*2480*/  FSET.BF.GT.AND R33, R38, RZ, PT ;  /* 0x000000ff2621720a */ /* 0x000fca0003804000 */
[----:B------:R-:W-:Y:S01]  /*2490*/  FMUL R33, R33, R44 ;  /* 0x0000002c21217220 */ /* 0x000fe20000400000 */
[----:B------:R-:W-:Y:S02]  /*24a0*/  IMAD.SHL.U32 R10, R10, 0x1000000, RZ ;  /* 0x010000000a0a7824 */ /* 0x000fe400078e00ff */
[----:B------:R-:W-:Y:S02]  /*24b0*/  IMAD R18, R24, 0x21, R19 ;  /* 0x0000002118127824 */ /* 0x000fe400078e0213 */
[-C--:B------:R-:W-:Y:S01]  /*24c0*/  FMUL R16, R33, R6.reuse ;  /* 0x0000000621107220 */ /* 0x080fe20000400000 */
[----:B------:R-:W-:Y:S01]  /*24d0*/  FMUL R19, R41, R6 ;  /* 0x0000000629137220 */ /* 0x000fe20000400000 */
[----:B------:R-:W-:Y:S02]  /*24e0*/  F2FP.SATFINITE.E4M3.F32.PACK_AB_MERGE_C R35, RZ, R35, RZ ;  /* 0x00000023ff23723e */ /* 0x000fe400048070ff */
[----:B------:R-:W-:Y:S02]  /*24f0*/  LOP3.LUT R21, R21, R10, RZ, 0xfc, !PT ;  /* 0x0000000a15157212 */ /* 0x000fe400078efcff */
[----:B-1----:R-:W-:-:S02]  /*2500*/  F2FP.SATFINITE.E4M3.F32.PACK_AB_MERGE_C R31, RZ, R16, RZ ;  /* 0x00000010ff1f723e */ /* 0x002fc400048070ff */
[----:B------:R-:W-:Y:S02]  /*2510*/  LOP3.LUT R10, R35, 0xff, RZ, 0xc0, !PT ;  /* 0x000000ff230a7812 */ /* 0x000fe400078ec0ff */
[----:B------:R-:W-:Y:S02]  /*2520*/  F2FP.SATFINITE.E4M3.F32.PACK_AB_MERGE_C R19, RZ, R19, RZ ;  /* 0x00000013ff13723e */ /* 0x000fe400048070ff */
[----:B------:R-:W-:Y:S02]  /*2530*/  LOP3.LUT R9, R31, 0xffff, RZ, 0xc0, !PT ;  /* 0x0000ffff1f097812 */ /* 0x000fe400078ec0ff */
[----:B------:R-:W-:Y:S02]  /*2540*/  PRMT R45, R45, 0x7604, R10 ;  /* 0x000076042d2d7816 */ /* 0x000fe4000000000a */
[----:B------:R-:W-:Y:S01]  /*2550*/  LOP3.LUT R8, R19, 0xff, RZ, 0xc0, !PT ;  /* 0x000000ff13087812 */ /* 0x000fe200078ec0ff */
[----:B------:R-:W-:-:S03]  /*2560*/  IMAD.SHL.U32 R9, R9, 0x1000000, RZ ;  /* 0x0100000009097824 */ /* 0x000fc600078e00ff */
[----:B------:R-:W-:-:S04]  /*2570*/  PRMT R8, R45, 0x5410, R8 ;  /* 0x000054102d087816 */ /* 0x000fc80000000008 */
[----:B------:R-:W-:Y:S02]  /*2580*/  LOP3.LUT R10, R8, R9, RZ, 0xfc, !PT ;  /* 0x00000009080a7212 */ /* 0x000fe400078efcff */
[----:B------:R-:W-:-:S05]  /*2590*/  SHF.R.U32.HI R8, RZ, 0x5, R13 ;  /* 0x00000005ff087819 */ /* 0x000fca000001160d */
[----:B------:R-:W-:-:S05]  /*25a0*/  IMAD.SHL.U32 R9, R8, 0x4, RZ ;  /* 0x0000000408097824 */ /* 0x000fca00078e00ff */
[----:B------:R-:W-:-:S04]  /*25b0*/  LOP3.LUT R9, R9, 0x1c, RZ, 0xe2, !PT ;  /* 0x0000001c09097812 */ /* 0x000fc800078ee2ff */
[----:B------:R-:W-:Y:S02]  /*25c0*/  ISETP.GE.U32.AND P0, PT, R9, R12, PT ;  /* 0x0000000c0900720c */ /* 0x000fe40003f06070 */
[----:B------:R-:W-:Y:S02]  /*25d0*/  FMNMX R32, R32, |R29|, !PT ;  /* 0x4000001d20207209 */ /* 0x000fe40007800000 */
[----:B------:R-:W-:Y:S02]  /*25e0*/  LEA R18, R18, UR4, 0x2 ;  /* 0x0000000412127c11 */ /* 0x000fe4000f8e10ff */
        /* <DEDUP_REMOVED lines=39> */
.L_x_32027:
        /* <DEDUP_REMOVED lines=34> */
[C---:B------:R-:W-:Y:S02]  /*2a80*/  @!P2 LEA R16, P5, R17.reuse, R12, 0x2 ;  /* 0x0000000c1110a211 */ /* 0x040fe400078a10ff */
        /* <DEDUP_REMOVED lines=16> */
.L_x_32026:
[----:B------:R-:W-:Y:S05]  /*2b90*/  BSYNC B1 ;  /* 0x0000000000017941 */ /* 0x000fea0003800000 */
.L_x_32025:
[----:B------:R-:W-:Y:S05]  /*2ba0*/  @!P0 BRA `(.L_x_32024) ;  /* 0x0000000000548947 */ /* 0x000fea0003800000 */
.L_x_32030:
        /* <DEDUP_REMOVED lines=15> */
.L_x_32029:
[----:B------:R-:W-:Y:S05]  /*2ca0*/  BSYNC B1 ;  /* 0x0000000000017941 */ /* 0x000fea0003800000 */
.L_x_32028:
[----:B------:R-:W-:Y:S01]  /*2cb0*/  IADD3 R26, P0, R26, UR8, RZ ;  /* 0x000000081a1a7c10 */ /* 0x000fe2000ff1e0ff */
[----:B------:R-:W-:Y:S02]  /*2cc0*/  VIADD R4, R16, 0x1f ;  /* 0x0000001f10047836 */ /* 0x000fe40000000000 */
[----:B------:R-:W-:Y:S01]  /*2cd0*/  IMAD.IADD R27, R9, 0x1, R20 ;  /* 0x00000001091b7824 */ /* 0x000fe200078e0214 */
[----:B------:R-:W-:Y:S01]  /*2ce0*/  IADD3.X R22, R22, UR9, RZ, P0, !PT ;  /* 0x0000000916167c10 */ /* 0x000fe200087fe4ff */
[----:B------:R-:W-:Y:S08]  /*2cf0*/  @P1 BRA `(.L_x_32030) ;  /* 0xfffffffc00ac1947 */ /* 0x000ff0000383ffff */
.L_x_32024:
[----:B------:R-:W-:Y:S05]  /*2d00*/  BSYNC B0 ;  /* 0x0000000000007941 */ /* 0x000fea0003800000 */
.L_x_32023:
[----:B------:R-:W-:Y:S01]  /*2d10*/  ULDC.64 UR4, c[0x0][0x238] ;  /* 0x00008e0000047ab9 */ /* 0x000fe20000000a00 */
[----:B------:R-:W-:Y:S01]  /*2d20*/  BAR.SYNC.DEFER_BLOCKING 0x0 ;  /* 0x0000000000007b1d */ /* 0x000fe20000010000 */
[----:B------:R-:W-:-:S04]  /*2d30*/  ISETP.NE.U32.AND P0, PT, RZ, UR4, PT ;  /* 0x00000004ff007c0c */ /* 0x000fc8000bf05070 */
[----:B------:R-:W-:-:S13]  /*2d40*/  ISETP.NE.AND.EX P0, PT, RZ, UR5, PT, P0 ;  /* 0x00000005ff007c0c */ /* 0x000fda000bf05300 */
[----:B------:R-:W-:Y:S05]  /*2d50*/  @!P0 BRA `(.L_x_32031) ;  /* 0x0000000000ac8947 */ /* 0x000fea0003800000 */
[----:B0-----:R-:W0:Y:S01]  /*2d60*/  SHFL.DOWN PT, R2, R33, 0x10, 0x1f ;  /* 0x0a001f0021027f89 */ /* 0x001e2200000e0000 */
[----:B------:R-:W-:Y:S01]  /*2d70*/  ISETP.NE.AND P0, PT, R15, RZ, PT ;  /* 0x000000ff0f00720c */ /* 0x000fe20003f05270 */
[----:B------:R-:W-:Y:S01]  /*2d80*/  BSSY B0, `(.L_x_32032) ;  /* 0x0000022000007945 */ /* 0x000fe20003800000 */
[----:B------:R-:W-:-:S11]  /*2d90*/  IMAD.MOV.U32 R9, RZ, RZ, RZ ;  /* 0x000000ffff097224 */ /* 0x000fd600078e00ff */
        /* <DEDUP_REMOVED lines=31> */
.L_x_32041:
[----:B-1----:R-:W-:-:S07]  /*2f90*/  FMNMX R9, R4, R9, !PT ;  /* 0x0000000904097209 */ /* 0x002fce0007800000 */
.L_x_32033:
[----:B------:R-:W-:Y:S05]  /*2fa0*/  BSYNC B0 ;  /* 0x0000000000007941 */ /* 0x000fea0003800000 */
.L_x_32032:
[----:B------:R-:W-:Y:S01]  /*2fb0*/  ISETP.NE.AND P0, PT, R13, RZ, PT ;  /* 0x000000ff0d00720c */ /* 0x000fe20003f05270 */
[----:B------:R-:W-:-:S12]  /*2fc0*/  BSSY B0, `(.L_x_32031) ;  /* 0x0000004000007945 */ /* 0x000fd80003800000 */
[----:B------:R-:W-:Y:S05]  /*2fd0*/  @P0 BRA `(.L_x_32035) ;  /* 0x0000000000080947 */ /* 0x000fea0003800000 */
[----:B------:R-:W1:Y:S02]  /*2fe0*/  LDC.64 R2, c[0x0][0x238] ;  /* 0x00008e00ff027b82 */ /* 0x000e640000000a00 */
[----:B-1----:R1:W-:Y:S02]  /*2ff0*/  REDG.E.MAX.S32.STRONG.GPU desc[UR6][R2.64], R9 ;  /* 0x000000090200798e */ /* 0x0023e4000d10e386 */
.L_x_32035:
[----:B------:R-:W-:Y:S05]  /*3000*/  BSYNC B0 ;  /* 0x0000000000007941 */ /* 0x000fea0003800000 */
.L_x_32031:
        /* <DEDUP_REMOVED lines=10> */
[----:B01----:R-:W-:Y:S05]  /*30b0*/  CALL.REL.NOINC `($__internal_711_$__cuda_sm20_rcp_rn_f32_slowpath) ;  /* 0x0000000400847944 */ /* 0x003fea0003c00000 */
[----:B------:R-:W-:Y:S01]  /*30c0*/  IMAD.MOV.U32 R5, RZ, RZ, R0 ;  /* 0x000000ffff057224 */ /* 0x000fe200078e0000 */
[----:B------:R-:W-:Y:S06]  /*30d0*/  BRA `(.L_x_32037) ;  /* 0x0000000000107947 */ /* 0x000fec0003800000 */
.L_x_32036:
[----:B------:R-:W2:Y:S02]  /*30e0*/  MUFU.RCP R5, R6 ;  /* 0x0000000600057308 */ /* 0x000ea40000001000 */
[----:B--2---:R-:W-:-:S04]  /*30f0*/  FFMA R0, R5, R6, -1 ;  /* 0xbf80000005007423 */ /* 0x004fc80000000006 */
[----:B------:R-:W-:-:S04]  /*3100*/  FADD.FTZ R0, -R0, -RZ ;  /* 0x800000ff00007221 */ /* 0x000fc80000010100 */
[----:B------:R-:W-:-:S07]  /*3110*/  FFMA R5, R5, R0, R5 ;  /* 0x0000000005057223 */ /* 0x000fce0000000005 */
.L_x_32037:
[----:B01----:R-:W0:Y:S02]  /*3120*/  LDC.64 R2, c[0x0][0x240] ;  /* 0x00009000ff027b82 */ /* 0x003e240000000a00 */
[----:B0-----:R-:W-:Y:S01]  /*3130*/  STG.E desc[UR6][R2.64], R5 ;  /* 0x0000000502007986 */ /* 0x001fe2000c101906 */
[----:B------:R-:W-:Y:S05]  /*3140*/  EXIT ;  /* 0x000000000000794d */ /* 0x000fea0003800000 */
.L_x_32034:
[----:B------:R-:W-:Y:S02]  /*3150*/  IMAD.MOV.U32 R7, RZ, RZ, 0x4 ;  /* 0x00000004ff077424 */ /* 0x000fe400078e00ff */
[----:B------:R-:W-:Y:S02]  /*3160*/  IMAD.MOV.U32 R8, RZ, RZ, 0x1f ;  /* 0x0000001fff087424 */ /* 0x000fe400078e00ff */
[----:B------:R-:W-:-:S07]  /*3170*/  IMAD.MOV.U32 R5, RZ, RZ, -0x1 ;  /* 0xffffffffff057424 */ /* 0x000fce00078e00ff */
[----:B01----:R-:W-:Y:S05]  /*3180*/  WARPSYNC.COLLECTIVE R5, `(.L_x_32038) ;  /* 0x0000000005087348 */ /* 0x003fea0003c00000 */
[----:B-1----:R1:W2:Y:S02]  /*3190*/  SHFL.DOWN P0, R9, R2, R7, R8 ;  /* 0x0800000702097389 */ /* 0x0022a40000000008 */
[----:B012---:R-:W-:Y:S01]  /*31a0*/  ENDCOLLECTIVE ;  /* 0x000000000000791b */ /* 0x007fe20003800000 */
.L_x_32038:
[----:B------:R-:W-:Y:S02]  /*31b0*/  IMAD.MOV.U32 R7, RZ, RZ, 0x2 ;  /* 0x00000002ff077424 */ /* 0x000fe400078e00ff */
[----:B------:R-:W-:-:S05]  /*31c0*/  IMAD.MOV.U32 R3, RZ, RZ, R9 ;  /* 0x000000ffff037224 */ /* 0x000fca00078e0009 */
[----:B------:R-:W-:-:S05]  /*31d0*/  FMNMX R3, R3, R2, !PT ;  /* 0x0000000203037209 */ /* 0x000fca0007800000 */
[----:B------:R-:W-:-:S07]  /*31e0*/  IMAD.MOV.U32 R2, RZ, RZ, R3 ;  /* 0x000000ffff027224 */ /* 0x000fce00078e0003 */
[----:B------:R-:W-:Y:S05]  /*31f0*/  WARPSYNC.COLLECTIVE R5, `(.L_x_32039) ;  /* 0x0000000005087348 */ /* 0x000fea0003c00000 */
[----:B------:R0:W1:Y:S02]  /*3200*/  SHFL.DOWN P0, R9, R2, R7, R8 ;  /* 0x0800000702097389 */ /* 0x0000640000000008 */
[----:B01----:R-:W-:Y:S01]  /*3210*/  ENDCOLLECTIVE ;  /* 0x000000000000791b */ /* 0x003fe20003800000 */
.L_x_32039:
[----:B------:R-:W-:Y:S02]  /*3220*/  IMAD.MOV.U32 R7, RZ, RZ, 0x1 ;  /* 0x00000001ff077424 */ /* 0x000fe400078e00ff */
[----:B------:R-:W-:-:S05]  /*3230*/  IMAD.MOV.U32 R4, RZ, RZ, R9 ;  /* 0x000000ffff047224 */ /* 0x000fca00078e0009 */
[----:B------:R-:W-:-:S05]  /*3240*/  FMNMX R4, R3, R4, !PT ;  /* 0x0000000403047209 */ /* 0x000fca0007800000 */
[----:B------:R-:W-:-:S07]  /*3250*/  IMAD.MOV.U32 R2, RZ, RZ, R4 ;  /* 0x000000ffff027224 */ /* 0x000fce00078e0004 */
[----:B------:R-:W-:Y:S05]  /*3260*/  WARPSYNC.COLLECTIVE R5, `(.L_x_32040) ;  /* 0x0000000005087348 */ /* 0x000fea0003c00000 */
[----:B------:R0:W1:Y:S02]  /*3270*/  SHFL.DOWN P0, R9, R2, R7, R8 ;  /* 0x0800000702097389 */ /* 0x0000640000000008 */
[----:B01----:R-:W-:Y:S01]  /*3280*/  ENDCOLLECTIVE ;  /* 0x000000000000791b */ /* 0x003fe20003800000 */
.L_x_32040:
[----:B------:R-:W-:Y:S05]  /*3290*/  BRA `(.L_x_32041) ;  /* 0xfffffffc003c7947 */ /* 0x000fea000383ffff */
        .weak           $__internal_710_$__cuda_sm20_div_u64
        .type           $__internal_710_$__cuda_sm20_div_u64,@function
        .size           $__internal_710_$__cuda_sm20_div_u64,($__internal_711_$__cuda_sm20_rcp_rn_f32_slowpath - $__internal_710_$__cuda_sm20_div_u64)
$__internal_710_$__cuda_sm20_div_u64:
        /* <DEDUP_REMOVED lines=66> */
[----:B------:R-:W-:Y:S06]  /*36c0*/  RET.REL.NODEC R4 `(_ZN18transformer_engine6detail38cast_transpose_fused_kernel_notalignedILb0ELb1ELb0EfNS_16CTDBiasDActParamIff13__nv_fp8_e4m3fEELi1ELi4ENS_5EmptyEXadL_ZNS_5dreluIffEET_T0_RKS5_EEEEvT3_mmm) ;  /* 0xffffffc8044c7950 */ /* 0x000fec0003c3ffff */
        .weak           $__internal_711_$__cuda_sm20_rcp_rn_f32_slowpath
        .type           $__internal_711_$__cuda_sm20_rcp_rn_f32_slowpath,@function
        .size           $__internal_711_$__cuda_sm20_rcp_rn_f32_slowpath,(.L_x_35196 - $__internal_711_$__cuda_sm20_rcp_rn_f32_slowpath)
$__internal_711_$__cuda_sm20_rcp_rn_f32_slowpath:
        /* <DEDUP_REMOVED lines=15> */
.L_x_32042:
        /* <DEDUP_REMOVED lines=33> */
.L_x_32044:
[----:B------:R2:W3:Y:S02]  /*39d0*/  MUFU.RCP R0, R6 ;  /* 0x0000000600007308 */ /* 0x0004e40000001000 */
.L_x_32043:
[----:B------:R-:W-:Y:S02]  /*39e0*/  IMAD.MOV.U32 R2, RZ, RZ, R7 ;  /* 0x000000ffff027224 */ /* 0x000fe400078e0007 */
[----:B------:R-:W-:-:S04]  /*39f0*/  IMAD.MOV.U32 R3, RZ, RZ, 0x0 ;  /* 0x00000000ff037424 */ /* 0x000fc800078e00ff */
[----:B0123--:R-:W-:Y:S05]  /*3a00*/  RET.REL.NODEC R2 `(_ZN18transformer_engine6detail38cast_transpose_fused_kernel_notalignedILb0ELb1ELb0EfNS_16CTDBiasDActParamIff13__nv_fp8_e4m3fEELi1ELi4ENS_5EmptyEXadL_ZNS_5dreluIffEET_T0_RKS5_EEEEvT3_mmm) ;  /* 0xffffffc4027c7950 */ /* 0x00ffea0003c3ffff */
.L_x_32045:
        /* <DEDUP_REMOVED lines=15> */
.L_x_35196:


//--------------------- .text._ZN18transformer_engine6detail38cast_transpose_fused_kernel_notalignedILb0ELb1ELb0EfNS_16CTDBiasDActParamIff13__nv_fp8_e5m2fEELi1ELi4ENS_5EmptyEXadL_ZNS_5dreluIffEET_T0_RKS5_EEEEvT3_mmm --------------------------
	.section	.text._ZN18transformer_engine6detail38cast_transpose_fused_kernel_notalignedILb0ELb1ELb0EfNS_16CTDBiasDActParamIff13__nv_fp8_e5m2fEELi1ELi4ENS_5EmptyEXadL_ZNS_5dreluIffEET_T0_RKS5_EEEEvT3_mmm,"ax",@progbits
	.align	128
        .global         _ZN18transformer_engine6detail38cast_transpose_fused_kernel_notalignedILb0ELb1ELb0EfNS_16CTDBiasDActParamIff13__nv_fp8_e5m2fEELi1ELi4ENS_5EmptyEXadL_ZNS_5dreluIffEET_T0_RKS5_EEEEvT3_mmm
        .type           _ZN18transformer_engine6detail38cast_transpose_fused_kernel_notalignedILb0ELb1ELb0EfNS_16CTDBiasDActParamIff13__nv_fp8_e5m2fEELi1ELi4ENS_5EmptyEXadL_ZNS_5dreluIffEET_T0_RKS5_EEEEvT3_mmm,@function
        .size           _ZN18transformer_engine6detail38cast_transpose_fused_kernel_notalignedILb0ELb1ELb0EfNS_16CTDBiasDActParamIff13__nv_fp8_e5m2fEELi1ELi4ENS_5EmptyEXadL_ZNS_5dreluIffEET_T0_RKS5_EEEEvT3_mmm,(.L_x_35198 - _ZN18transformer_engine6detail38cast_transpose_fused_kernel_notalignedILb0ELb1ELb0EfNS_16CTDBiasDActParamIff13__nv_fp8_e5m2fEELi1ELi4ENS_5EmptyEXadL_ZNS_5dreluIffEET_T0_RKS5_EEEEvT3_mmm)
        .other          _ZN18transformer_engine6detail38cast_transpose_fused_kernel_notalignedILb0ELb1ELb0EfNS_16CTDBiasDActParamIff13__nv_fp8_e5m2fEELi1ELi4ENS_5EmptyEXadL_ZNS_5dreluIffEET_T0_RKS5_EEEEvT3_mmm,@"STO_CUDA_ENTRY STV_DEFAULT"
_ZN18transformer_engine6detail38cast_transpose_fused_kernel_notalignedILb0ELb1ELb0EfNS_16CTDBiasDActParamIff13__nv_fp8_e5m2fEELi1ELi4ENS_5EmptyEXadL_ZNS_5dreluIffEET_T0_RKS5_EEEEvT3_mmm:
.text._ZN18transformer_engine6detail38cast_transpose_fused_kernel_notalignedILb0ELb1ELb0EfNS_16CTDBiasDActParamIff13__nv_fp8_e5m2fEELi1ELi4ENS_5EmptyEXadL_ZNS_5dreluIffEET_T0_RKS5_EEEEvT3_mmm:
        /* <DEDUP_REMOVED lines=19> */
[----:B------:R-:W-:Y:S05]  /*0130*/  CALL.REL.NOINC `($__internal_712_$__cuda_sm20_div_u64) ;  /* 0x0000003000587944 */ /* 0x000fea0003c00000 */
        /* <DEDUP_REMOVED lines=8> */
.L_x_32046:
        /* <DEDUP_REMOVED lines=22> */
.L_x_32047:
        /* <DEDUP_REMOVED lines=208> */
[----:B------:R-:W-:Y:S02]  /*1020*/  F2FP.SATFINITE.E5M2.F32.PACK_AB_MERGE_C R31, RZ, R19, RZ ;  /* 0x00000013ff1f723e */ /* 0x000fe400048060ff */
[C---:B------:R-:W-:Y:S01]  /*1030*/  @!P0 LEA.HI.X R19, R22.reuse, R37, R23, 0x1, P1 ;  /* 0x0000002516138211 */ /* 0x040fe200008f0c17 */
[----:B------:R-:W-:Y:S01]  /*1040*/  @!P0 IMAD.WIDE.U32 R36, R22, 0x3, R36 ;  /* 0x0000000316248825 */ /* 0x000fe200078e0024 */
[----:B------:R-:W-:Y:S01]  /*1050*/  F2FP.SATFINITE.E5M2.F32.PACK_AB_MERGE_C R32, RZ, R32, RZ ;  /* 0x00000020ff20723e */ /* 0x000fe200048060ff */
        /* <DEDUP_REMOVED lines=13> */
[----:B------:R-:W-:Y:S01]  /*1130*/  F2FP.SATFINITE.E5M2.F32.PACK_AB_MERGE_C R29, RZ, R29, RZ ;  /* 0x0000001dff1d723e */ /* 0x000fe200048060ff */
[----:B------:R-:W-:Y:S01]  /*1140*/  IMAD.WIDE.U32 R40, R25, R22, R34 ;  /* 0x0000001619287225 */ /* 0x000fe200078e0022 */
[----:B------:R-:W-:-:S03]  /*1150*/  F2FP.SATFINITE.E5M2.F32.PACK_AB_MERGE_C R30, RZ, R30, RZ ;  /* 0x0000001eff1e723e */ /* 0x000fc600048060ff */
        /* <DEDUP_REMOVED lines=98> */
[----:B------:R-:W-:Y:S02]  /*1780*/  F2FP.SATFINITE.E5M2.F32.PACK_AB_MERGE_C R20, RZ, R20, RZ ;  /* 0x00000014ff14723e */ /* 0x000fe400048060ff */
[----:B------:R-:W-:Y:S02]  /*1790*/  @!P0 IADD3.X R17, R14, R23, R47, P1, P2 ;  /* 0x000000170e118210 */ /* 0x000fe40000fe442f */
[----:B------:R-:W-:Y:S01]  /*17a0*/  @!P0 LEA R8, P1, R22, R46, 0x1 ;  /* 0x0000002e16088211 */ /* 0x000fe200078208ff */
[----:B------:R0:W-:Y:S01]  /*17b0*/  @!P0 STG.E.U8 desc[UR6][R48.64], R20 ;  /* 0x0000001430008986 */ /* 0x0001e2000c101106 */
[----:B------:R-:W-:Y:S01]  /*17c0*/  FMUL R25, R43, R6 ;  /* 0x000000062b197220 */ /* 0x000fe20000400000 */
[----:B------:R-:W-:-:S02]  /*17d0*/  FSET.BF.GT.AND R41, R18, RZ, PT ;  /* 0x000000ff1229720a */ /* 0x000fc40003804000 */
[----:B------:R-:W-:Y:S02]  /*17e0*/  @!P0 LEA.HI.X R11, R22, R47, R23, 0x1, P1 ;  /* 0x0000002f160b8211 */ /* 0x000fe400008f0c17 */
[----:B------:R-:W-:Y:S02]  /*17f0*/  F2FP.SATFINITE.E5M2.F32.PACK_AB_MERGE_C R25, RZ, R25, RZ ;  /* 0x00000019ff19723e */ /* 0x000fe400048060ff */
        /* <DEDUP_REMOVED lines=12> */
[----:B------:R-:W-:-:S03]  /*18c0*/  F2FP.SATFINITE.E5M2.F32.PACK_AB_MERGE_C R18, RZ, R18, RZ ;  /* 0x00000012ff12723e */ /* 0x000fc600048060ff */
[----:B------:R-:W-:Y:S01]  /*18d0*/  VIADD R8, R8, 0x3 ;  /* 0x0000000308087836 */ /* 0x000fe20000000000 */
[----:B------:R-:W-:Y:S01]  /*18e0*/  @!P0 IADD3.X R11, R14, R11, R47, P1, !PT ;  /* 0x0000000b0e0b8210 */ /* 0x000fe20000ffe42f */
[----:B------:R-:W-:Y:S01]  /*18f0*/  VIADD R17, R4, 0x1d ;  /* 0x0000001d04117836 */ /* 0x000fe20000000000 */
[----:B------:R-:W-:Y:S01]  /*1900*/  F2FP.SATFINITE.E5M2.F32.PACK_AB_MERGE_C R16, RZ, R16, RZ ;  /* 0x00000010ff10723e */ /* 0x000fe200048060ff */
        /* <DEDUP_REMOVED lines=103> */
[----:B------:R-:W-:Y:S02]  /*1f80*/  F2FP.SATFINITE.E5M2.F32.PACK_AB_MERGE_C R27, RZ, R27, RZ ;  /* 0x0000001bff1b723e */ /* 0x000fe400048060ff */
[----:B------:R-:W-:Y:S02]  /*1f90*/  @!P0 IADD3.X R9, R14, R23, R29, P1, P2 ;  /* 0x000000170e098210 */ /* 0x000fe40000fe441d */
[----:B------:R-:W-:Y:S01]  /*1fa0*/  @!P0 LEA R42, P1, R22, R28, 0x1 ;  /* 0x0000001c162a8211 */ /* 0x000fe200078208ff */
[----:B------:R0:W-:Y:S01]  /*1fb0*/  @!P0 STG.E.U8 desc[UR6][R46.64], R27 ;  /* 0x0000001b2e008986 */ /* 0x0001e2000c101106 */
[----:B------:R-:W-:Y:S02]  /*1fc0*/  F2FP.SATFINITE.E5M2.F32.PACK_AB_MERGE_C R31, RZ, R31, RZ ;  /* 0x0000001fff1f723e */ /* 0x000fe400048060ff */
        /* <DEDUP_REMOVED lines=16> */
[----:B------:R-:W-:Y:S02]  /*20d0*/  F2FP.SATFINITE.E5M2.F32.PACK_AB_MERGE_C R33, RZ, R33, RZ ;  /* 0x00000021ff21723e */ /* 0x000fe400048060ff */
        /* <DEDUP_REMOVED lines=40> */
[----:B------:R-:W-:Y:S01]  /*2360*/  F2FP.SATFINITE.E5M2.F32.PACK_AB_MERGE_C R31, RZ, R31, RZ ;  /* 0x0000001fff1f723e */ /* 0x000fe200048060ff */
[----:B------:R-:W-:Y:S04]  /*2370*/  STS [R35], R30 ;  /* 0x0000001e23007388 */ /* 0x000fe80000000800 */
[----:B------:R0:W-:Y:S04]  /*2380*/  STS [R45], R16 ;  /* 0x000000102d007388 */ /* 0x0001e80000000800 */
[----:B------:R1:W-:Y:S01]  /*2390*/  @!P0 STG.E.U8 desc[UR6][R8.64], R31 ;  /* 0x0000001f08008986 */ /* 0x0003e2000c101106 */
[----:B----4-:R-:W-:-:S05]  /*23a0*/  FSET.BF.GT.AND R25, R25, RZ, PT ;  /* 0x000000ff1919720a */ /* 0x010fca0003804000 */
[----:B--2---:R-:W-:-:S04]  /*23b0*/  FMUL R25, R25, R20 ;  /* 0x0000001419197220 */ /* 0x004fc80000400000 */
[----:B------:R-:W-:-:S05]  /*23c0*/  FMUL R39, R25, R6 ;  /* 0x0000000619277220 */ /* 0x000fca0000400000 */
[----:B------:R-:W-:-:S04]  /*23d0*/  F2FP.SATFINITE.E5M2.F32.PACK_AB_MERGE_C R39, RZ, R39, RZ ;  /* 0x00000027ff27723e */ /* 0x000fc800048060ff */
        /* <DEDUP_REMOVED lines=16> */
[----:B------:R-:W-:Y:S02]  /*24e0*/  F2FP.SATFINITE.E5M2.F32.PACK_AB_MERGE_C R35, RZ, R35, RZ ;  /* 0x00000023ff23723e */ /* 0x000fe400048060ff */
[----:B------:R-:W-:Y:S02]  /*24f0*/  LOP3.LUT R21, R21, R10, RZ, 0xfc, !PT ;  /* 0x0000000a15157212 */ /* 0x000fe400078efcff */
[----:B-1----:R-:W-:-:S02]  /*2500*/  F2FP.SATFINITE.E5M2.F32.PACK_AB_MERGE_C R31, RZ, R16, RZ ;  /* 0x00000010ff1f723e */ /* 0x002fc400048060ff */
[----:B------:R-:W-:Y:S02]  /*2510*/  LOP3.LUT R10, R35, 0xff, RZ, 0xc0, !PT ;  /* 0x000000ff230a7812 */ /* 0x000fe400078ec0ff */
[----:B------:R-:W-:Y:S02]  /*2520*/  F2FP.SATFINITE.E5M2.F32.PACK_AB_MERGE_C R19, RZ, R19, RZ ;  /* 0x00000013ff13723e */ /* 0x000fe400048060ff */
        /* <DEDUP_REMOVED lines=51> */
.L_x_32052:
        /* <DEDUP_REMOVED lines=51> */
.L_x_32051:
[----:B------:R-:W-:Y:S05]  /*2b90*/  BSYNC B1 ;  /* 0x0000000000017941 */ /* 0x000fea0003800000 */
.L_x_32050:
[----:B------:R-:W-:Y:S05]  /*2ba0*/  @!P0 BRA `(.L_x_32049) ;  /* 0x0000000000548947 */ /* 0x000fea0003800000 */
.L_x_32055:
        /* <DEDUP_REMOVED lines=15> */
.L_x_32054:
[----:B------:R-:W-:Y:S05]  /*2ca0*/  BSYNC B1 ;  /* 0x0000000000017941 */ /* 0x000fea0003800000 */
.L_x_32053:
[----:B------:R-:W-:Y:S01]  /*2cb0*/  IADD3 R26, P0, R26, UR8, RZ ;  /* 0x000000081a1a7c10 */ /* 0x000fe2000ff1e0ff */
[----:B------:R-:W-:Y:S02]  /*2cc0*/  VIADD R4, R16, 0x1f ;  /* 0x0000001f10047836 */ /* 0x000fe40000000000 */
[----:B------:R-:W-:Y:S01]  /*2cd0*/  IMAD.IADD R27, R9, 0x1, R20 ;  /* 0x00000001091b7824 */ /* 0x000fe200078e0214 */
[----:B------:R-:W-:Y:S01]  /*2ce0*/  IADD3.X R22, R22, UR9, RZ, P0, !PT ;  /* 0x0000000916167c10 */ /* 0x000fe200087fe4ff */
[----:B------:R-:W-:Y:S08]  /*2cf0*/  @P1 BRA `(.L_x_32055) ;  /* 0xfffffffc00ac1947 */ /* 0x000ff0000383ffff */
.L_x_32049:
[----:B------:R-:W-:Y:S05]  /*2d00*/  BSYNC B0 ;  /* 0x0000000000007941 */ /* 0x000fea0003800000 */
.L_x_32048:
        /* <DEDUP_REMOVED lines=40> */
.L_x_32066:
[----:B-1----:R-:W-:-:S07]  /*2f90*/  FMNMX R9, R4, R9, !PT ;  /* 0x0000000904097209 */ /* 0x002fce0007800000 */
.L_x_32058:
[----:B------:R-:W-:Y:S05]  /*2fa0*/  BSYNC B0 ;  /* 0x0000000000007941 */ /* 0x000fea0003800000 */
.L_x_32057:
[----:B------:R-:W-:Y:S01]  /*2fb0*/  ISETP.NE.AND P0, PT, R13, RZ, PT ;  /* 0x000000ff0d00720c */ /* 0x000fe20003f05270 */
[----:B------:R-:W-:-:S12]  /*2fc0*/  BSSY B0, `(.L_x_32056) ;  /* 0x0000004000007945 */ /* 0x000fd80003800000 */
[----:B------:R-:W-:Y:S05]  /*2fd0*/  @P0 BRA `(.L_x_32060) ;  /* 0x0000000000080947 */ /* 0x000fea0003800000 */
[----:B------:R-:W1:Y:S02]  /*2fe0*/  LDC.64 R2, c[0x0][0x238] ;  /* 0x00008e00ff027b82 */ /* 0x000e640000000a00 */
[----:B-1----:R1:W-:Y:S02]  /*2ff0*/  REDG.E.MAX.S32.STRONG.GPU desc[UR6][R2.64], R9 ;  /* 0x000000090200798e */ /* 0x0023e4000d10e386 */
.L_x_32060:
[----:B------:R-:W-:Y:S05]  /*3000*/  BSYNC B0 ;  /* 0x0000000000007941 */ /* 0x000fea0003800000 */
.L_x_32056:
        /* <DEDUP_REMOVED lines=10> */
[----:B01----:R-:W-:Y:S05]  /*30b0*/  CALL.REL.NOINC `($__internal_713_$__cuda_sm20_rcp_rn_f32_slowpath) ;  /* 0x0000000400847944 */ /* 0x003fea0003c00000 */
[----:B------:R-:W-:Y:S01]  /*30c0*/  IMAD.MOV.U32 R5, RZ, RZ, R0 ;  /* 0x000000ffff057224 */ /* 0x000fe200078e0000 */
[----:B------:R-:W-:Y:S06]  /*30d0*/  BRA `(.L_x_32062) ;  /* 0x0000000000107947 */ /* 0x000fec0003800000 */
.L_x_32061:
[----:B------:R-:W2:Y:S02]  /*30e0*/  MUFU.RCP R5, R6 ;  /* 0x0000000600057308 */ /* 0x000ea40000001000 */
[----:B--2---:R-:W-:-:S04]  /*30f0*/  FFMA R0, R5, R6, -1 ;  /* 0xbf80000005007423 */ /* 0x004fc80000000006 */
[----:B------:R-:W-:-:S04]  /*3100*/  FADD.FTZ R0, -R0, -RZ ;  /* 0x800000ff00007221 */ /* 0x000fc80000010100 */
[----:B------:R-:W-:-:S07]  /*3110*/  FFMA R5, R5, R0, R5 ;  /* 0x0000000005057223 */ /* 0x000fce0000000005 */
.L_x_32062:
[----:B01----:R-:W0:Y:S02]  /*3120*/  LDC.64 R2, c[0x0][0x240] ;  /* 0x00009000ff027b82 */ /* 0x003e240000000a00 */
[----:B0-----:R-:W-:Y:S01]  /*3130*/  STG.E desc[UR6][R2.64], R5 ;  /* 0x0000000502007986 */ /* 0x001fe2000c101906 */
[----:B------:R-:W-:Y:S05]  /*3140*/  EXIT ;  /* 0x000000000000794d */ /* 0x000fea0003800000 */
.L_x_32059:
[----:B------:R-:W-:Y:S02]  /*3150*/  IMAD.MOV.U32 R7, RZ, RZ, 0x4 ;  /* 0x00000004ff077424 */ /* 0x000fe400078e00ff */
[----:B------:R-:W-:Y:S02]  /*3160*/  IMAD.MOV.U32 R8, RZ, RZ, 0x1f ;  /* 0x0000001fff087424 */ /* 0x000fe400078e00ff */
[----:B------:R-:W-:-:S07]  /*3170*/  IMAD.MOV.U32 R5, RZ, RZ, -0x1 ;  /* 0xffffffffff057424 */ /* 0x000fce00078e00ff */
[----:B01----:R-:W-:Y:S05]  /*3180*/  WARPSYNC.COLLECTIVE R5, `(.L_x_32063) ;  /* 0x0000000005087348 */ /* 0x003fea0003c00000 */
[----:B-1----:R1:W2:Y:S02]  /*3190*/  SHFL.DOWN P0, R9, R2, R7, R8 ;  /* 0x0800000702097389 */ /* 0x0022a40000000008 */
[----:B012---:R-:W-:Y:S01]  /*31a0*/  ENDCOLLECTIVE ;  /* 0x000000000000791b */ /* 0x007fe20003800000 */
.L_x_32063:
[----:B------:R-:W-:Y:S02]  /*31b0*/  IMAD.MOV.U32 R7, RZ, RZ, 0x2 ;  /* 0x00000002ff077424 */ /* 0x000fe400078e00ff */
[----:B------:R-:W-:-:S05]  /*31c0*/  IMAD.MOV.U32 R3, RZ, RZ, R9 ;  /* 0x000000ffff037224 */ /* 0x000fca00078e0009 */
[----:B------:R-:W-:-:S05]  /*31d0*/  FMNMX R3, R3, R2, !PT ;  /* 0x0000000203037209 */ /* 0x000fca0007800000 */
[----:B------:R-:W-:-:S07]  /*31e0*/  IMAD.MOV.U32 R2, RZ, RZ, R3 ;  /* 0x000000ffff027224 */ /* 0x000fce00078e0003 */
[----:B------:R-:W-:Y:S05]  /*31f0*/  WARPSYNC.COLLECTIVE R5, `(.L_x_32064) ;  /* 0x0000000005087348 */ /* 0x000fea0003c00000 */
[----:B------:R0:W1:Y:S02]  /*3200*/  SHFL.DOWN P0, R9, R2, R7, R8 ;  /* 0x0800000702097389 */ /* 0x0000640000000008 */
[----:B01----:R-:W-:Y:S01]  /*3210*/  ENDCOLLECTIVE ;  /* 0x000000000000791b */ /* 0x003fe20003800000 */
.L_x_32064:
[----:B------:R-:W-:Y:S02]  /*3220*/  IMAD.MOV.U32 R7, RZ, RZ, 0x1 ;  /* 0x00000001ff077424 */ /* 0x000fe400078e00ff */
[----:B------:R-:W-:-:S05]  /*3230*/  IMAD.MOV.U32 R4, RZ, RZ, R9 ;  /* 0x000000ffff047224 */ /* 0x000fca00078e0009 */
[----:B------:R-:W-:-:S05]  /*3240*/  FMNMX R4, R3, R4, !PT ;  /* 0x0000000403047209 */ /* 0x000fca0007800000 */
[----:B------:R-:W-:-:S07]  /*3250*/  IMAD.MOV.U32 R2, RZ, RZ, R4 ;  /* 0x000000ffff027224 */ /* 0x000fce00078e0004 */
[----:B------:R-:W-:Y:S05]  /*3260*/  WARPSYNC.COLLECTIVE R5, `(.L_x_32065) ;  /* 0x0000000005087348 */ /* 0x000fea0003c00000 */
[----:B------:R0:W1:Y:S02]  /*3270*/  SHFL.DOWN P0, R9, R2, R7, R8 ;  /* 0x0800000702097389 */ /* 0x0000640000000008 */
[----:B01----:R-:W-:Y:S01]  /*3280*/  ENDCOLLECTIVE ;  /* 0x000000000000791b */ /* 0x003fe20003800000 */
.L_x_32065:
[----:B------:R-:W-:Y:S05]  /*3290*/  BRA `(.L_x_32066) ;  /* 0xfffffffc003c7947 */ /* 0x000fea000383ffff */
        .weak           $__internal_712_$__cuda_sm20_div_u64
        .type           $__internal_712_$__cuda_sm20_div_u64,@function
        .size           $__internal_712_$__cuda_sm20_div_u64,($__internal_713_$__cuda_sm20_rcp_rn_f32_slowpath - $__internal_712_$__cuda_sm20_div_u64)
$__internal_712_$__cuda_sm20_div_u64:
        /* <DEDUP_REMOVED lines=66> */
[----:B------:R-:W-:Y:S06]  /*36c0*/  RET.REL.NODEC R4 `(_ZN18transformer_engine6detail38cast_transpose_fused_kernel_notalignedILb0ELb1ELb0EfNS_16CTDBiasDActParamIff13__nv_fp8_e5m2fEELi1ELi4ENS_5EmptyEXadL_ZNS_5dreluIffEET_T0_RKS5_EEEEvT3_mmm) ;  /* 0xffffffc8044c7950 */ /* 0x000fec0003c3ffff */
        .weak           $__internal_713_$__cuda_sm20_rcp_rn_f32_slowpath
        .type           $__internal_713_$__cuda_sm20_rcp_rn_f32_slowpath,@function
        .size           $__internal_713_$__cuda_sm20_rcp_rn_f32_slowpath,(.L_x_35198 - $__internal_713_$__cuda_sm20_rcp_rn_f32_slowpath)
$__internal_713_$__cuda_sm20_rcp_rn_f32_slowpath:
        /* <DEDUP_REMOVED lines=15> */
.L_x_32067:
        /* <DEDUP_REMOVED lines=33> */
.L_x_32069:
[----:B------:R2:W3:Y:S02]  /*39d0*/  MUFU.RCP R0, R6 ;  /* 0x0000000600007308 */ /* 0x0004e40000001000 */
.L_x_32068:
[----:B------:R-:W-:Y:S02]  /*39e0*/  IMAD.MOV.U32 R2, RZ, RZ, R7 ;  /* 0x000000ffff027224 */ /* 0x000fe400078e0007 */
[----:B------:R-:W-:-:S04]  /*39f0*/  IMAD.MOV.U32 R3, RZ, RZ, 0x0 ;  /* 0x00000000ff037424 */ /* 0x000fc800078e00ff */
[----:B0123--:R-:W-:Y:S05]  /*3a00*/  RET.REL.NODEC R2 `(_ZN18transformer_engine6detail38cast_transpose_fused_kernel_notalignedILb0ELb1ELb0EfNS_16CTDBiasDActParamIff13__nv_fp8_e5m2fEELi1ELi4ENS_5EmptyEXadL_ZNS_5dreluIffEET_T0_RKS5_EEEEvT3_mmm) ;  /* 0xffffffc4027c7950 */ /* 0x00ffea0003c3ffff */
.L_x_32070:
        /* <DEDUP_REMOVED lines=15> */
.L_x_35198:


//--------------------- .text._ZN18transformer_engine6detail38cast_transpose_fused_kernel_notalignedILb0ELb1ELb0EfNS_16CTDBiasDActParamIff13__nv_bfloat16fEELi1ELi2ENS_5EmptyEXadL_ZNS_5dreluIffEET_T0_RKS5_EEEEvT3_mmm --------------------------
	.section	.text._ZN18transformer_engine6detail38cast_transpose_fused_kernel_notalignedILb0ELb1ELb0EfNS_16CTDBiasDActParamIff13__nv_bfloat16fEELi1ELi2ENS_5EmptyEXadL_ZNS_5dreluIffEET_T0_RKS5_EEEEvT3_mmm,"ax",@progbits
	.align	128
        .global         _ZN18transformer_engine6detail38cast_transpose_fused_kernel_notalignedILb0ELb1ELb0EfNS_16CTDBiasDActParamIff13__nv_bfloat16fEELi1ELi2ENS_5EmptyEXadL_ZNS_5dreluIffEET_T0_RKS5_EEEEvT3_mmm
        .type           _ZN18transformer_engine6detail38cast_transpose_fused_kernel_notalignedILb0ELb1ELb0EfNS_16CTDBiasDActParamIff13__nv_bfloat16fEELi1ELi2ENS_5EmptyEXadL_ZNS_5dreluIffEET_T0_RKS5_EEEEvT3_mmm,@function
        .size           _ZN18transformer_engine6detail38cast_transpose_fused_kernel_notalignedILb0ELb1ELb0EfNS_16CTDBiasDActParamIff13__nv_bfloat16fEELi1ELi2ENS_5EmptyEXadL_ZNS_5dreluIffEET_T0_RKS5_EEEEvT3_mmm,(.L_x_35200 - _ZN18transformer_engine6detail38cast_transpose_fused_kernel_notalignedILb0ELb1ELb0EfNS_16CTDBiasDActParamIff13__nv_bfloat16fEELi1ELi2ENS_5EmptyEXadL_ZNS_5dreluIffEET_T0_RKS5_EEEEvT3_mmm)
        .other          _ZN18transformer_engine6detail38cast_transpose_fused_kernel_notalignedILb0ELb1ELb0EfNS_16CTDBiasDActParamIff13__nv_bfloat16fEELi1ELi2ENS_5EmptyEXadL_ZNS_5dreluIffEET_T0_RKS5_EEEEvT3_mmm,@"STO_CUDA_ENTRY STV_DEFAULT"
_ZN18transformer_engine6detail38cast_transpose_fused_kernel_notalignedILb0ELb1ELb0EfNS_16CTDBiasDActParamIff13__nv_bfloat16fEELi1ELi2ENS_5EmptyEXadL_ZNS_5dreluIffEET_T0_RKS5_EEEEvT3_mmm:
.text._ZN18transformer_engine6detail38cast_transpose_fused_kernel_notalignedILb0ELb1ELb0EfNS_16CTDBiasDActParamIff13__nv_bfloat16fEELi1ELi2ENS_5EmptyEXadL_ZNS_5dreluIffEET_T0_RKS5_EEEEvT3_mmm:
        /* <DEDUP_REMOVED lines=19> */
[----:B------:R-:W-:Y:S05]  /*0130*/  CALL.REL.NOINC `($__internal_714_$__cuda_sm20_div_u64) ;  /* 0x0000002400507944 */ /* 0x000fea0003c00000 */
[----:B------:R-:W-:Y:S01]  /*0140*/  IADD3 R4, P0, RZ, -R8, RZ ;  /* 0x80000008ff047210 */ /* 0x000fe20007f1e0ff */
[----:B------:R-:W-:-:S04]  /*0150*/  IMAD.MOV.U32 R27, RZ, RZ, RZ ;  /* 0x000000ffff1b7224 */ /* 0x000fc800078e00ff */
[----:B------:R-:W-:Y:S02]  /*0160*/  IMAD.X R6, RZ, RZ, ~R9, P0 ;  /* 0x000000ffff067224 */ /* 0x000fe400000e0e09 */
[----:B------:R-:W-:-:S04]  /*0170*/  IMAD.WIDE.U32 R26, R5, R4, R26 ;  /* 0x00000004051a7225 */ /* 0x000fc800078e001a */
[----:B------:R-:W-:Y:S02]  /*0180*/  IMAD R7, R6, R5, RZ ;  /* 0x0000000506077224 */ /* 0x000fe400078e02ff */
[----:B------:R-:W-:Y:S02]  /*0190*/  IMAD.MOV.U32 R6, RZ, RZ, R8 ;  /* 0x000000ffff067224 */ /* 0x000fe400078e0008 */
[----:B------:R-:W-:-:S04]  /*01a0*/  IMAD R7, R2, R4, R7 ;  /* 0x0000000402077224 */ /* 0x000fc800078e0207 */
[----:B------:R-:W-:Y:S02]  /*01b0*/  IMAD.IADD R29, R27, 0x1, R7 ;  /* 0x000000011b1d7824 */ /* 0x000fe400078e0207 */
[----:B------:R-:W-:Y:S01]  /*01c0*/  IMAD.MOV.U32 R7, RZ, RZ, R9 ;  /* 0x000000ffff077224 */ /* 0x000fe200078e0009 */
[----:B------:R-:W-:Y:S06]  /*01d0*/  BRA `(.L_x_32072) ;  /* 0x0000000000587947 */ /* 0x000fec0003800000 */
.L_x_32071:
        /* <DEDUP_REMOVED lines=22> */
.L_x_32072:
[----:B------:R-:W-:Y:S01]  /*0340*/  ULDC.64 UR12, c[0x0][0x260] ;  /* 0x00009800000c7ab9 */ /* 0x000fe20000000a00 */
[----:B------:R-:W-:Y:S01]  /*0350*/  SHF.L.U64.HI R8, R6, 0x5, R7 ;  /* 0x0000000506087819 */ /* 0x000fe20000010207 */
[----:B------:R-:W-:Y:S01]  /*0360*/  USHF.R.U64 UR7, UR12, 0x1, UR13 ;  /* 0x000000010c077899 */ /* 0x000fe2000800120d */
[----:B------:R-:W-:Y:S01]  /*0370*/  SHF.R.U32.HI R20, RZ, 0x5, R3 ;  /* 0x00000005ff147819 */ /* 0x000fe20000011603 */
[----:B------:R-:W-:Y:S01]  /*0380*/  USHF.R.U32.HI UR10, URZ, 0x1, UR13 ;  /* 0x000000013f0a7899 */ /* 0x000fe2000801160d */
[----:B------:R-:W-:Y:S01]  /*0390*/  SHF.L.U64.HI R4, R26, 0x5, R29 ;  /* 0x000000051a047819 */ /* 0x000fe2000001021d */
[----:B------:R-:W-:Y:S01]  /*03a0*/  ULDC.64 UR14, c[0x0][0x258] ;  /* 0x00009600000e7ab9 */ /* 0x000fe20000000a00 */
[----:B------:R-:W-:Y:S01]  /*03b0*/  ULDC.64 UR4, c[0x0][0x230] ;  /* 0x00008c0000047ab9 */ /* 0x000fe20000000a00 */
[----:B------:R-:W-:Y:S01]  /*03c0*/  LEA R5, P1, -R6, UR7, 0x5 ;  /* 0x0000000706057c11 */ /* 0x000fe2000f8229ff */
[----:B------:R-:W-:Y:S01]  /*03d0*/  IMAD.SHL.U32 R24, R20, 0x4, RZ ;  /* 0x0000000414187824 */ /* 0x000fe200078e00ff */
[----:B------:R-:W-:Y:S01]  /*03e0*/  LEA R2, P0, -R26, UR14, 0x5 ;  /* 0x0000000e1a027c11 */ /* 0x000fe2000f8029ff */
[----:B------:R-:W-:Y:S01]  /*03f0*/  IMAD R20, R20, -0x4, R3 ;  /* 0xfffffffc14147824 */ /* 0x000fe200078e0203 */
[----:B------:R-:W-:Y:S01]  /*0400*/  IADD3.X R8, ~R8, UR10, RZ, P1, !PT ;  /* 0x0000000a08087c10 */ /* 0x000fe20008ffe5ff */
[----:B------:R-:W-:Y:S01]  /*0410*/  IMAD R11, R7, UR14, RZ ;  /* 0x0000000e070b7c24 */ /* 0x000fe2000f8e02ff */
[----:B------:R-:W-:Y:S01]  /*0420*/  ISETP.LT.U32.AND P1, PT, R5, 0x20, PT ;  /* 0x000000200500780c */ /* 0x000fe20003f21070 */
[----:B------:R-:W-:Y:S01]  /*0430*/  IMAD.MOV.U32 R19, RZ, RZ, RZ ;  /* 0x000000ffff137224 */ /* 0x000fe200078e00ff */
[----:B------:R-:W-:Y:S01]  /*0440*/  IADD3.X R4, ~R4, UR15, RZ, P0, !PT ;  /* 0x0000000f04047c10 */ /* 0x000fe200087fe5ff */
[----:B------:R-:W-:Y:S01]  /*0450*/  IMAD R11, R6, UR15, R11 ;  /* 0x0000000f060b7c24 */ /* 0x000fe2000f8e020b */
[----:B------:R-:W-:Y:S01]  /*0460*/  ISETP.LT.U32.AND P0, PT, R2, 0x20, PT ;  /* 0x000000200200780c */ /* 0x000fe20003f01070 */
[----:B------:R-:W-:Y:S01]  /*0470*/  ULDC.64 UR8, c[0x0][0x208] ;  /* 0x0000820000087ab9 */ /* 0x000fe20000000a00 */
[----:B------:R-:W-:Y:S01]  /*0480*/  ISETP.LT.U32.AND.EX P1, PT, R8, RZ, PT, P1 ;  /* 0x000000ff0800720c */ /* 0x000fe20003f21110 */
[----:B------:R-:W-:Y:S01]  /*0490*/  IMAD.WIDE.U32 R8, R6, UR14, RZ ;  /* 0x0000000e06087c25 */ /* 0x000fe2000f8e00ff */
[----:B------:R-:W-:-:S02]  /*04a0*/  LOP3.LUT R24, R24, 0x1c, RZ, 0xe2, !PT ;  /* 0x0000001c18187812 */ /* 0x000fc400078ee2ff */
[----:B------:R-:W-:Y:S01]  /*04b0*/  ISETP.LT.U32.AND.EX P0, PT, R4, RZ, PT, P0 ;  /* 0x000000ff0400720c */ /* 0x000fe20003f01100 */
[----:B------:R-:W-:Y:S01]  /*04c0*/  IMAD.IADD R13, R9, 0x1, R11 ;  /* 0x00000001090d7824 */ /* 0x000fe200078e020b */
[----:B------:R-:W-:Y:S02]  /*04d0*/  SEL R5, R5, 0x20, P1 ;  /* 0x0000002005057807 */ /* 0x000fe40000800000 */
[----:B------:R-:W-:Y:S02]  /*04e0*/  LOP3.LUT R18, R20, 0x1f, RZ, 0xc0, !PT ;  /* 0x0000001f14127812 */ /* 0x000fe400078ec0ff */
[----:B------:R-:W-:Y:S02]  /*04f0*/  SEL R28, R2, 0x20, P0 ;  /* 0x00000020021c7807 */ /* 0x000fe40000000000 */
[----:B------:R-:W-:Y:S02]  /*0500*/  ISETP.GE.U32.AND P1, PT, R24, R5, PT ;  /* 0x000000051800720c */ /* 0x000fe40003f26070 */
[----:B------:R-:W-:-:S02]  /*0510*/  ISETP.NE.U32.AND P0, PT, RZ, UR4, PT ;  /* 0x00000004ff007c0c */ /* 0x000fc4000bf05070 */
[----:B------:R-:W-:Y:S02]  /*0520*/  ISETP.LT.U32.AND P1, PT, R18, R28, !P1 ;  /* 0x0000001c1200720c */ /* 0x000fe40004f21070 */
[----:B------:R-:W-:Y:S02]  /*0530*/  SHF.R.U32.HI R33, RZ, 0x2, R3 ;  /* 0x00000002ff217819 */ /* 0x000fe40000011603 */
[----:B------:R-:W-:Y:S02]  /*0540*/  ISETP.NE.AND.EX P0, PT, RZ, UR5, PT, P0 ;  /* 0x00000005ff007c0c */ /* 0x000fe4000bf05300 */
[C---:B------:R-:W-:Y:S02]  /*0550*/  LEA R12, P2, R8.reuse, R26, 0x1 ;  /* 0x0000001a080c7211 */ /* 0x040fe400078408ff */
[----:B------:R-:W-:Y:S02]  /*0560*/  LOP3.LUT R33, R33, 0x38, RZ, 0xc0, !PT ;  /* 0x0000003821217812 */ /* 0x000fe400078ec0ff */
[----:B------:R-:W-:Y:S01]  /*0570*/  LEA.HI.X R13, R8, R29, R13, 0x1, P2 ;  /* 0x0000001d080d7211 */ /* 0x000fe200010f0c0d */
[----:B------:R-:W-:-:S02]  /*0580*/  IMAD.SHL.U32 R30, R12, 0x20, RZ ;  /* 0x000000200c1e7824 */ /* 0x000fc400078e00ff */
[----:B------:R-:W0:Y:S01]  /*0590*/  @P1 LDC.64 R14, c[0x0][0x210] ;  /* 0x00008400ff0e1b82 */ /* 0x000e220000000a00 */
[----:B------:R-:W-:Y:S01]  /*05a0*/  IMAD.WIDE.U32 R18, R33, UR14, R18 ;  /* 0x0000000e21127c25 */ /* 0x000fe2000f8e0012 */
[----:B------:R-:W-:-:S03]  /*05b0*/  SHF.L.U64.HI R31, R12, 0x5, R13 ;  /* 0x000000050c1f7819 */ /* 0x000fc6000001020d */
[----:B------:R-:W-:Y:S01]  /*05c0*/  IMAD R13, R33, UR15, RZ ;  /* 0x0000000f210d7c24 */ /* 0x000fe2000f8e02ff */
[----:B------:R-:W-:Y:S02]  /*05d0*/  IADD3 R32, P2, R30, R18, RZ ;  /* 0x000000121e207210 */ /* 0x000fe40007f5e0ff */
[----:B------:R-:W1:Y:S02]  /*05e0*/  @P1 LDC.64 R8, c[0x0][0x218] ;  /* 0x00008600ff081b82 */ /* 0x000e640000000a00 */
[----:B------:R-:W-:Y:S01]  /*05f0*/  IADD3.X R23, R31, R19, R13, P2, !PT ;  /* 0x000000131f177210 */ /* 0x000fe200017fe40d */
[C---:B------:R-:W-:Y:S01]  /*0600*/  @P1 IMAD.SHL.U32 R19, R32.reuse, 0x4, RZ ;  /* 0x0000000420131824 */ /* 0x040fe200078e00ff */
[C---:B------:R-:W-:Y:S02]  /*0610*/  @P1 IADD3 R21, P2, R32.reuse, UR14, RZ ;  /* 0x0000000e20151c10 */ /* 0x040fe4000ff5e0ff */
[----:B------:R-:W-:Y:S02]  /*0620*/  @P1 SHF.L.U64.HI R32, R32, 0x2, R23 ;  /* 0x0000000220201819 */ /* 0x000fe40000010217 */
[----:B------:R-:W2:Y:S01]  /*0630*/  @P1 LDC.64 R16, c[0x0][0x218] ;  /* 0x00008600ff101b82 */ /* 0x000ea20000000a00 */
[----:B------:R-:W-:-:S04]  /*0640*/  @P1 IADD3.X R22, R23, UR15, RZ, P2, !PT ;  /* 0x0000000f17161c10 */ /* 0x000fc800097fe4ff */
[C---:B------:R-:W-:Y:S01]  /*0650*/  @P1 SHF.L.U64.HI R22, R21.reuse, 0x2, R22 ;  /* 0x0000000215161819 */ /* 0x040fe20000010216 */
[----:B------:R-:W-:Y:S02]  /*0660*/  @P1 IMAD.SHL.U32 R21, R21, 0x4, RZ ;  /* 0x0000000415151824 */ /* 0x000fe400078e00ff */
[----:B------:R-:W3:Y:S01]  /*0670*/  @P1 LDC.64 R10, c[0x0][0x210] ;  /* 0x00008400ff0a1b82 */ /* 0x000ee20000000a00 */
[----:B0-----:R-:W-:-:S07]  /*0680*/  @P1 IADD3 R14, P2, R19, R14, RZ ;  /* 0x0000000e130e1210 */ /* 0x001fce0007f5e0ff */
[----:B------:R-:W0:Y:S01]  /*0690*/  @P0 LDC.64 R34, c[0x0][0x230] ;  /* 0x00008c00ff220b82 */ /* 0x000e220000000a00 */
[----:B-1----:R-:W-:Y:S01]  /*06a0*/  @P1 IADD3 R18, P3, R19, R8, RZ ;  /* 0x0000000813121210 */ /* 0x002fe20007f7e0ff */
[----:B------:R-:W-:Y:S01]  /*06b0*/  @P1 IMAD.X R15, R32, 0x1, R15, P2 ;  /* 0x00000001200f1824 */ /* 0x000fe200010e060f */
[----:B--2---:R-:W-:-:S03]  /*06c0*/  @P1 IADD3 R16, P4, R21, R16, RZ ;  /* 0x0000001015101210 */ /* 0x004fc60007f9e0ff */
[----:B------:R-:W-:Y:S01]  /*06d0*/  @P1 IMAD.X R19, R32, 0x1, R9, P3 ;  /* 0x0000000120131824 */ /* 0x000fe200018e0609 */
[----:B------:R-:W-:Y:S01]  /*06e0*/  CS2R R8, SRZ ;  /* 0x0000000000087805 */ /* 0x000fe2000001ff00 */
[----:B------:R-:W-:Y:S01]  /*06f0*/  @P1 IMAD.X R17, R22, 0x1, R17, P4 ;  /* 0x0000000116111824 */ /* 0x000fe200020e0611 */
[----:B---3--:R-:W-:Y:S01]  /*0700*/  @P1 IADD3 R10, P2, R21, R10, RZ ;  /* 0x0000000a150a1210 */ /* 0x008fe20007f5e0ff */
[----:B------:R-:W-:-:S03]  /*0710*/  IMAD.MOV.U32 R21, RZ, RZ, RZ ;  /* 0x000000ffff157224 */ /* 0x000fc600078e00ff */
[----:B------:R1:W2:Y:S01]  /*0720*/  @P1 LDG.E R9, desc[UR8][R18.64] ;  /* 0x0000000812091981 */ /* 0x0002a2000c1e1900 */
[----:B------:R-:W-:-:S03]  /*0730*/  @P1 IMAD.X R11, R22, 0x1, R11, P2 ;  /* 0x00000001160b1824 */ /* 0x000fc600010e060b */
[----:B------:R3:W4:Y:S04]  /*0740*/  @P1 LDG.E R8, desc[UR8][R16.64] ;  /* 0x0000000810081981 */ /* 0x000728000c1e1900 */
[----:B0-----:R-:W4:Y:S01]  /*0750*/  @P0 LDG.E R12, desc[UR8][R34.64] ;  /* 0x00000008220c0981 */ /* 0x001f22000c1e1900 */
[----:B------:R-:W-:-:S03]  /*0760*/  IMAD.MOV.U32 R22, RZ, RZ, RZ ;  /* 0x000000ffff167224 */ /* 0x000fc600078e00ff */
[----:B------:R-:W4:Y:S04]  /*0770*/  @P1 LDG.E R21, desc[UR8][R14.64] ;  /* 0x000000080e151981 */ /* 0x000f28000c1e1900 */
[----:B------:R0:W4:Y:S01]  /*0780*/  @P1 LDG.E R22, desc[UR8][R10.64] ;  /* 0x000000080a161981 */ /* 0x000122000c1e1900 */
[----:B------:R-:W-:Y:S02]  /*0790*/  VIADD R24, R24, 0x1 ;  /* 0x0000000118187836 */ /* 0x000fe40000000000 */
[----:B------:R-:W-:-:S03]  /*07a0*/  VIADD R20, R20, 0xffffffff ;  /* 0xffffffff14147836 */ /* 0x000fc60000000000 */
[----:B------:R-:W-:Y:S02]  /*07b0*/  ISETP.GE.U32.AND P1, PT, R24, R5, PT ;  /* 0x000000051800720c */ /* 0x000fe40003f26070 */
[----:B------:R-:W-:-:S04]  /*07c0*/  LOP3.LUT R23, R20, 0x1f, RZ, 0xc0, !PT ;  /* 0x0000001f14177812 */ /* 0x000fc800078ec0ff */
[----:B------:R-:W-:Y:S01]  /*07d0*/  ISETP.LT.U32.AND P1, PT, R23, R28, !P1 ;  /* 0x0000001c1700720c */ /* 0x000fe20004f21070 */
[----:B------:R-:W-:-:S12]  /*07e0*/  UIMAD.WIDE.U32 UR4, UR14, 0x2, URZ ;  /* 0x000000020e0478a5 */ /* 0x000fd8000f8e003f */
[--C-:B------:R-:W-:Y:S01]  /*07f0*/  @P1 IMAD.MOV.U32 R24, RZ, RZ, R30.reuse ;  /* 0x000000ffff181224 */ /* 0x100fe200078e001e */
[----:B-1----:R-:W1:Y:S01]  /*0800*/  @P1 LDC.64 R18, c[0x0][0x218] ;  /* 0x00008600ff121b82 */ /* 0x002e620000000a00 */
[--C-:B------:R-:W-:Y:S02]  /*0810*/  @P1 IMAD.MOV.U32 R25, RZ, RZ, R31.reuse ;  /* 0x000000ffff191224 */ /* 0x100fe400078e001f */
[----:B---3--:R-:W-:-:S04]  /*0820*/  @P1 IMAD.WIDE.U32 R16, R33, UR14, R30 ;  /* 0x0000000e21101c25 */ /* 0x008fc8000f8e001e */
[----:B------:R-:W-:Y:S01]  /*0830*/  @P1 IMAD.WIDE.U32 R24, R33, UR14, R24 ;  /* 0x0000000e21181c25 */ /* 0x000fe2000f8e0018 */
[----:B0-----:R-:W0:Y:S01]  /*0840*/  @P1 LDC.64 R10, c[0x0][0x210] ;  /* 0x00008400ff0a1b82 */ /* 0x001e220000000a00 */
[----:B------:R-:W-:Y:S02]  /*0850*/  @P1 IADD3 R32, P2, P3, R16, UR4, R23 ;  /* 0x0000000410201c10 */ /* 0x000fe4000fb5e017 */
[----:B------:R-:W-:Y:S01]  /*0860*/  @P1 IADD3 R24, P4, R23, R24, RZ ;  /* 0x0000001817181210 */ /* 0x000fe20007f9e0ff */
[----:B------:R-:W-:-:S04]  /*0870*/  @P1 IMAD.IADD R23, R13, 0x1, R17 ;  /* 0x000000010d171824 */ /* 0x000fc800078e0211 */
[----:B------:R-:W3:Y:S01]  /*0880*/  @P1 LDC.64 R16, c[0x0][0x218] ;  /* 0x00008600ff101b82 */ /* 0x000ee20000000a00 */
[----:B------:R-:W-:-:S07]  /*0890*/  USHF.L.U32 UR4, UR15, 0x1, URZ ;  /* 0x000000010f047899 */ /* 0x000fce000800063f */
[----:B------:R-:W3:Y:S01]  /*08a0*/  @P1 LDC.64 R14, c[0x0][0x210] ;  /* 0x00008400ff0e1b82 */ /* 0x000ee20000000a00 */
[----:B------:R-:W-:Y:S01]  /*08b0*/  UIADD3 UR4, UR5, UR4, URZ ;  /* 0x0000000405047290 */ /* 0x000fe2000fffe03f */
[----:B------:R-:W-:Y:S01]  /*08c0*/  @P1 IMAD.X R25, R13, 0x1, R25, P4 ;  /* 0x000000010d191824 */ /* 0x000fe200020e0619 */
[----:B------:R-:W-:Y:S01]  /*08d0*/  VOTEU.ANY UP0, P1 ;  /* 0x00000000003f7886 */ /* 0x000fe20000800100 */
[----:B------:R-:W-:-:S03]  /*08e0*/  IMAD.U32 R27, RZ, RZ, UR14 ;  /* 0x0000000eff1b7e24 */ /* 0x000fc6000f8e00ff */
[----:B------:R-:W-:Y:S01]  /*08f0*/  @P1 IADD3.X R23, R23, UR4, RZ, P2, P3 ;  /* 0x0000000417171c10 */ /* 0x000fe200097e64ff */
[----:B------:R-:W-:Y:S01]  /*0900*/  @P1 IMAD.WIDE.U32 R24, R27, 0x3, R24 ;  /* 0x000000031b181825 */ /* 0x000fe200078e0018 */
[----:B------:R-:W-:-:S03]  /*0910*/  @UP0 UIMAD UR5, UR15, 0x3, URZ ;  /* 0x000000030f0508a4 */ /* 0x000fc6000f8e023f */
[C---:B------:R-:W-:Y:S01]  /*0920*/  @P1 IMAD.SHL.U32 R27, R32.reuse, 0x4, RZ ;  /* 0x00000004201b1824 */ /* 0x040fe200078e00ff */
[----:B------:R-:W-:Y:S02]  /*0930*/  @P1 SHF.L.U64.HI R32, R32, 0x2, R23 ;  /* 0x0000000220201819 */ /* 0x000fe40000010217 */
[----:B------:R-:W-:Y:S01]  /*0940*/  @P1 VIADD R23, R25, UR5 ;  /* 0x0000000519171c36 */ /* 0x000fe20008000000 */
[----:B------:R-:W-:Y:S01]  /*0950*/  SHF.L.U64.HI R7, R6, 0x1, R7 ;  /* 0x0000000106077819 */ /* 0x000fe20000010207 */
[C---:B------:R-:W-:Y:S01]  /*0960*/  @P1 IMAD.SHL.U32 R25, R24.reuse, 0x4, RZ ;  /* 0x0000000418191824 */ /* 0x040fe200078e00ff */
[----:B-1----:R-:W-:Y:S01]  /*0970*/  @P1 IADD3 R18, P3, R27, R18, RZ ;  /* 0x000000121b121210 */ /* 0x002fe20007f7e0ff */
[----:B------:R-:W-:Y:S01]  /*0980*/  IMAD R29, R29, UR12, RZ ;  /* 0x0000000c1d1d7c24 */ /* 0x000fe2000f8e02ff */
[----:B0-----:R-:W-:Y:S01]  /*0990*/  @P1 IADD3 R10, P2, R27, R10, RZ ;  /* 0x0000000a1b0a1210 */ /* 0x001fe20007f5e0ff */
[----:B------:R-:W-:Y:S01]  /*09a0*/  UMOV UR6, 0x3f800000 ;  /* 0x3f80000000067882 */ /* 0x000fe20000000000 */
[----:B------:R-:W-:Y:S01]  /*09b0*/  @P1 SHF.L.U64.HI R20, R24, 0x2, R23 ;  /* 0x0000000218141819 */ /* 0x000fe20000010217 */
[C---:B------:R-:W-:Y:S01]  /*09c0*/  @P1 IMAD.X R19, R32.reuse, 0x1, R19, P3 ;  /* 0x0000000120131824 */ /* 0x040fe200018e0613 */
[C---:B---3--:R-:W-:Y:S01]  /*09d0*/  @P1 IADD3 R16, P3, R25.reuse, R16, RZ ;  /* 0x0000001019101210 */ /* 0x048fe20007f7e0ff */
[----:B------:R-:W-:Y:S01]  /*09e0*/  @P1 IMAD.X R11, R32, 0x1, R11, P2 ;  /* 0x00000001200b1824 */ /* 0x000fe200010e060b */
[----:B------:R-:W-:Y:S01]  /*09f0*/  @P1 IADD3 R14, P2, R25, R14, RZ ;  /* 0x0000000e190e1210 */ /* 0x000fe20007f5e0ff */
[----:B------:R-:W-:Y:S01]  /*0a00*/  IMAD.MOV.U32 R23, RZ, RZ, RZ ;  /* 0x000000ffff177224 */ /* 0x000fe200078e00ff */
[----:B------:R-:W-:Y:S01]  /*0a10*/  ULDC.64 UR4, c[0x0][0x228] ;  /* 0x00008a0000047ab9 */ /* 0x000fe20000000a00 */
[----:B------:R-:W-:-:S02]  /*0a20*/  @P1 IMAD.X R17, R20, 0x1, R17, P3 ;  /* 0x0000000114111824 */ /* 0x000fc400018e0611 */
[----:B------:R-:W-:Y:S01]  /*0a30*/  @P1 IMAD.X R15, R20, 0x1, R15, P2 ;  /* 0x00000001140f1824 */ /* 0x000fe200010e060f */
[----:B------:R-:W-:Y:S01]  /*0a40*/  SHF.R.U32.HI R20, RZ, 0x3, R3 ;  /* 0x00000003ff147819 */ /* 0x000fe20000011603 */
[----:B------:R0:W5:Y:S01]  /*0a50*/  @P1 LDG.E R23, desc[UR8][R18.64] ;  /* 0x0000000812171981 */ /* 0x000162000c1e1900 */
[----:B------:R-:W-:Y:S02]  /*0a60*/  IMAD.MOV.U32 R24, RZ, RZ, RZ ;  /* 0x000000ffff187224 */ /* 0x000fe400078e00ff */
[----:B------:R-:W-:Y:S02]  /*0a70*/  IMAD.MOV.U32 R27, RZ, RZ, RZ ;  /* 0x000000ffff1b7224 */ /* 0x000fe400078e00ff */
[----:B------:R-:W-:Y:S02]  /*0a80*/  IMAD.MOV.U32 R25, RZ, RZ, RZ ;  /* 0x000000ffff197224 */ /* 0x000fe400078e00ff */
[----:B------:R1:W5:Y:S01]  /*0a90*/  @P1 LDG.E R24, desc[UR8][R10.64] ;  /* 0x000000080a181981 */ /* 0x000362000c1e1900 */
[----:B0-----:R-:W-:-:S03]  /*0aa0*/  LOP3.LUT R18, R20, 0x1c, RZ, 0xc0, !PT ;  /* 0x0000001c14127812 */ /* 0x001fc600078ec0ff */
[----:B------:R0:W5:Y:S01]  /*0ab0*/  @P1 LDG.E R27, desc[UR8][R16.64] ;  /* 0x00000008101b1981 */ /* 0x000162000c1e1900 */
[----:B------:R-:W-:-:S03]  /*0ac0*/  IMAD.SHL.U32 R6, R6, 0x2, RZ ;  /* 0x0000000206067824 */ /* 0x000fc600078e00ff */
[----:B------:R3:W5:Y:S01]  /*0ad0*/  @P1 LDG.E R25, desc[UR8][R14.64] ;  /* 0x000000080e191981 */ /* 0x000762000c1e1900 */
[----:B------:R-:W-:Y:S01]  /*0ae0*/  IMAD.IADD R19, R3, 0x1, -R18 ;  /* 0x0000000103137824 */ /* 0x000fe200078e0a12 */
[----:B------:R-:W-:Y:S02]  /*0af0*/  ISETP.GE.U32.AND P1, PT, R18, R5, PT ;  /* 0x000000051200720c */ /* 0x000fe40003f26070 */
[----:B------:R-:W-:Y:S01]  /*0b00*/  SHF.R.U32.HI R18, RZ, 0x3, R3 ;  /* 0x00000003ff127819 */ /* 0x000fe20000011603 */
[----:B-1----:R-:W-:Y:S01]  /*0b10*/  IMAD.WIDE.U32 R10, R26, UR12, R6 ;  /* 0x0000000c1a0a7c25 */ /* 0x002fe2000f8e0006 */
[----:B------:R-:W-:Y:S02]  /*0b20*/  LOP3.LUT R19, R19, 0x1f, RZ, 0xc0, !PT ;  /* 0x0000001f13137812 */ /* 0x000fe400078ec0ff */
[----:B------:R-:W-:Y:S02]  /*0b30*/  LOP3.LUT R6, R18, 0x1ffffffc, RZ, 0xc0, !PT ;  /* 0x1ffffffc12067812 */ /* 0x000fe400078ec0ff */
[----:B------:R-:W-:Y:S01]  /*0b40*/  ISETP.GE.U32.OR P1, PT, R19, R28, P1 ;  /* 0x0000001c1300720c */ /* 0x000fe20000f26470 */
[----:B0-----:R-:W-:Y:S01]  /*0b50*/  IMAD R17, R26, UR13, R29 ;  /* 0x0000000d1a117c24 */ /* 0x001fe2000f8e021d */
[----:B------:R-:W-:Y:S01]  /*0b60*/  LOP3.LUT R26, R18, 0x1c, RZ, 0xc0, !PT ;  /* 0x0000001c121a7812 */ /* 0x000fe200078ec0ff */
[----:B------:R-:W-:Y:S01]  /*0b70*/  IMAD.IADD R7, R3, 0x1, -R6 ;  /* 0x0000000103077824 */ /* 0x000fe200078e0a06 */
[----:B------:R-:W-:Y:S01]  /*0b80*/  ULDC.64 UR12, c[0x0][0x220] ;  /* 0x00008800000c7ab9 */ /* 0x000fe20000000a00 */
[----:B------:R-:W-:Y:S01]  /*0b90*/  IMAD.IADD R17, R11, 0x1, R17 ;  /* 0x000000010b117824 */ /* 0x000fe200078e0211 */
[----:B------:R-:W-:Y:S01]  /*0ba0*/  LOP3.LUT R16, R26, 0x2, RZ, 0xfc, !PT ;  /* 0x000000021a107812 */ /* 0x000fe200078efcff */
[----:B---3--:R-:W-:Y:S01]  /*0bb0*/  VIADD R14, R7, 0x1e ;  /* 0x0000001e070e7836 */ /* 0x008fe20000000000 */
[----:B------:R-:W-:Y:S04]  /*0bc0*/  BSSY B0, `(.L_x_32073) ;  /* 0x000001d000007945 */ /* 0x000fe80003800000 */
[----:B------:R-:W-:-:S02]  /*0bd0*/  LOP3.LUT R14, R14, 0x1f, RZ, 0xc0, !PT ;  /* 0x0000001f0e0e7812 */ /* 0x000fc400078ec0ff */
[----:B--2---:R-:W-:Y:S02]  /*0be0*/  FSET.BF.GT.AND R18, R9, RZ, PT ;  /* 0x000000ff0912720a */ /* 0x004fe40003804000 */
[----:B----4-:R-:W-:Y:S02]  /*0bf0*/  @P0 R2UR UR6, R12 ;  /* 0x000000000c0602ca */ /* 0x010fe400000e0000 */
[----:B------:R-:W-:Y:S02]  /*0c00*/  ISETP.LT.U32.AND P0, PT, R2, 0x20, PT ;  /* 0x000000200200780c */ /* 0x000fe40003f01070 */
[----:B------:R-:W-:Y:S02]  /*0c10*/  FSET.BF.GT.AND R15, R8, RZ, PT ;  /* 0x000000ff080f720a */ /* 0x000fe40003804000 */
[----:B------:R-:W-:Y:S02]  /*0c20*/  ISETP.LT.U32.AND.EX P0, PT, R4, RZ, PT, P0 ;  /* 0x000000ff0400720c */ /* 0x000fe40003f01100 */
[----:B------:R-:W-:-:S02]  /*0c30*/  LEA R8, P2, R10, UR4, 0x6 ;  /* 0x000000040a087c11 */ /* 0x000fc4000f8430ff */
[----:B------:R-:W-:Y:S01]  /*0c40*/  LEA R12, P3, R30, UR12, 0x1 ;  /* 0x0000000c1e0c7c11 */ /* 0x000fe2000f8608ff */
[----:B------:R-:W-:Y:S01]  /*0c50*/  FMUL R22, R15, R22 ;  /* 0x000000160f167220 */ /* 0x000fe20000400000 */
[----:B------:R-:W-:Y:S01]  /*0c60*/  SEL R11, R2, 0x20, P0 ;  /* 0x00000020020b7807 */ /* 0x000fe20000000000 */
[----:B------:R-:W-:Y:S01]  /*0c70*/  FMUL R21, R18, R21 ;  /* 0x0000001512157220 */ /* 0x000fe20000400000 */
[----:B------:R-:W-:Y:S02]  /*0c80*/  ISETP.GE.U32.AND P0, PT, R16, R5, PT ;  /* 0x000000051000720c */ /* 0x000fe40003f06070 */
[----:B------:R-:W-:Y:S02]  /*0c90*/  LEA.HI.X R9, R10, UR5, R17, 0x6, P2 ;  /* 0x000000050a097c11 */ /* 0x000fe400090f3411 */
[----:B------:R-:W-:Y:S01]  /*0ca0*/  LEA.HI.X R15, R30, UR13, R31, 0x1, P3 ;  /* 0x0000000d1e0f7c11 */ /* 0x000fe200098f0c1f */
[----:B------:R-:W-:Y:S01]  /*0cb0*/  FMUL R17, R22, UR6 ;  /* 0x0000000616117c20 */ /* 0x000fe20008400000 */
[----:B------:R-:W-:Y:S01]  /*0cc0*/  ISETP.LT.U32.AND P0, PT, R14, R11, !P0 ;  /* 0x0000000b0e00720c */ /* 0x000fe20004701070 */
[----:B------:R-:W-:Y:S01]  /*0cd0*/  FMUL R10, R21, UR6 ;  /* 0x00000006150a7c20 */ /* 0x000fe20008400000 */
[----:B------:R-:W-:Y:S11]  /*0ce0*/  @P1 BRA `(.L_x_32074) ;  /* 0x0000000000281947 */ /* 0x000ff60003800000 */
[----:B------:R-:W-:Y:S01]  /*0cf0*/  LOP3.LUT R18, R20, 0x1ffffffc, RZ, 0xc0, !PT ;  /* 0x1ffffffc14127812 */ /* 0x000fe200078ec0ff */
[----:B------:R-:W-:Y:S01]  /*0d00*/  IMAD.MOV.U32 R29, RZ, RZ, RZ ;  /* 0x000000ffff1d7224 */ /* 0x000fe200078e00ff */
[----:B------:R-:W-:-:S03]  /*0d10*/  F2FP.BF16.F32.PACK_AB R32, RZ, R10 ;  /* 0x0000000aff20723e */ /* 0x000fc600000010ff */
[----:B------:R-:W-:-:S05]  /*0d20*/  IMAD.IADD R18, R3, 0x1, -R18 ;  /* 0x0000000103127824 */ /* 0x000fca00078e0a12 */
[----:B------:R-:W-:-:S05]  /*0d30*/  LOP3.LUT R28, R18, 0x1f, RZ, 0xc0, !PT ;  /* 0x0000001f121c7812 */ /* 0x000fca00078ec0ff */
[----:B------:R-:W-:-:S04]  /*0d40*/  IMAD.WIDE.U32 R28, R33, UR14, R28 ;  /* 0x0000000e211c7c25 */ /* 0x000fc8000f8e001c */
[----:B------:R-:W-:Y:S01]  /*0d50*/  IMAD.IADD R19, R13, 0x1, R29 ;  /* 0x000000010d137824 */ /* 0x000fe200078e021d */
[----:B------:R-:W-:-:S04]  /*0d60*/  LEA R18, P2, R28, R12, 0x1 ;  /* 0x0000000c1c127211 */ /* 0x000fc800078408ff */
[----:B------:R-:W-:-:S05]  /*0d70*/  LEA.HI.X R19, R28, R15, R19, 0x1, P2 ;  /* 0x0000000f1c137211 */ /* 0x000fca00010f0c13 */
[----:B------:R0:W-:Y:S04]  /*0d80*/  STG.E.U16 desc[UR8][R18.64], R32 ;  /* 0x0000002012007986 */ /* 0x0001e8000c101508 */
.L_x_32074:
[----:B------:R-:W-:Y:S05]  /*0d90*/  BSYNC B0 ;  /* 0x0000000000007941 */ /* 0x000fea0003800000 */
.L_x_32073:
        /* <DEDUP_REMOVED lines=13> */
.L_x_32076:
[----:B------:R-:W-:Y:S05]  /*0e70*/  BSYNC B0 ;  /* 0x0000000000007941 */ /* 0x000fea0003800000 */
.L_x_32075:
[----:B------:R-:W-:Y:S01]  /*0e80*/  USHF.L.U32 UR4, UR14, 0x1, URZ ;  /* 0x000000010e047899 */ /* 0x000fe2000800063f */
[----:B------:R-:W-:Y:S01]  /*0e90*/  SHF.R.U32.HI R13, RZ, 0x2, R3 ;  /* 0x00000002ff0d7819 */ /* 0x000fe20000011603 */
[----:B------:R-:W-:Y:S01]  /*0ea0*/  USHF.L.U64.HI UR5, UR14, 0x1, UR15 ;  /* 0x000000010e057899 */ /* 0x000fe2000801020f */
[----:B01----:R-:W0:Y:S01]  /*0eb0*/  @P0 LDC.64 R18, c[0x0][0x210] ;  /* 0x00008400ff120b82 */ /* 0x003e220000000a00 */
[----:B------:R-:W-:Y:S01]  /*0ec0*/  USHF.L.U32 UR12, UR14, 0x1, URZ ;  /* 0x000000010e0c7899 */ /* 0x000fe2000800063f */
[----:B------:R-:W-:Y:S01]  /*0ed0*/  LOP3.LUT R13, R13, 0x38, RZ, 0xc0, !PT ;  /* 0x000000380d0d7812 */ /* 0x000fe200078ec0ff */
[----:B------:R-:W-:Y:S01]  /*0ee0*/  IMAD.U32 R28, RZ, RZ, UR4 ;  /* 0x00000004ff1c7e24 */ /* 0x000fe2000f8e00ff */
[----:B------:R-:W-:Y:S01]  /*0ef0*/  USHF.L.U64.HI UR11, UR14, 0x1, UR15 ;  /* 0x000000010e0b7899 */ /* 0x000fe2000801020f */
[----:B------:R-:W-:Y:S02]  /*0f00*/  IMAD.U32 R29, RZ, RZ, UR5 ;  /* 0x00000005ff1d7e24 */ /* 0x000fe4000f8e00ff */
[----:B------:R-:W-:-:S02]  /*0f10*/  IMAD.MOV.U32 R20, RZ, RZ, RZ ;  /* 0x000000ffff147224 */ /* 0x000fc400078e00ff */
[----:B------:R-:W-:-:S04]  /*0f20*/  IMAD.WIDE.U32 R28, R13, UR14, R28 ;  /* 0x0000000e0d1c7c25 */ /* 0x000fc8000f8e001c */
[----:B------:R-:W-:Y:S01]  /*0f30*/  IMAD R13, R13, UR15, RZ ;  /* 0x0000000f0d0d7c24 */ /* 0x000fe2000f8e02ff */
[----:B------:R-:W-:-:S03]  /*0f40*/  @P0 IADD3 R32, P1, P2, R14, R28, R30 ;  /* 0x0000001c0e200210 */ /* 0x000fc60007a3e01e */
[----:B------:R-:W-:Y:S01]  /*0f50*/  IMAD.IADD R29, R13, 0x1, R29 ;  /* 0x000000010d1d7824 */ /* 0x000fe200078e021d */
[----:B------:R-:W-:-:S04]  /*0f60*/  @P0 IADD3 R32, P3, R32, UR12, RZ ;  /* 0x0000000c20200c10 */ /* 0x000fc8000ff7e0ff */
[----:B------:R-:W-:Y:S01]  /*0f70*/  @P0 IADD3.X R13, RZ, R29, R31, P1, P2 ;  /* 0x0000001dff0d0210 */ /* 0x000fe20000fe441f */
[----:B------:R-:W-:-:S03]  /*0f80*/  @P0 IMAD.SHL.U32 R35, R32, 0x4, RZ ;  /* 0x0000000420230824 */ /* 0x000fc600078e00ff */
[----:B------:R-:W-:Y:S02]  /*0f90*/  @P0 IADD3.X R13, R13, UR11, RZ, P3, !PT ;  /* 0x0000000b0d0d0c10 */ /* 0x000fe40009ffe4ff */
[----:B0-----:R-:W-:Y:S02]  /*0fa0*/  @P0 IADD3 R36, P1, R35, R18, RZ ;  /* 0x0000001223240210 */ /* 0x001fe40007f3e0ff */
[----:B------:R-:W-:-:S05]  /*0fb0*/  @P0 SHF.L.U64.HI R32, R32, 0x2, R13 ;  /* 0x0000000220200819 */ /* 0x000fca000001020d */
[----:B------:R-:W-:Y:S02]  /*0fc0*/  @P0 IMAD.X R37, R32, 0x1, R19, P1 ;  /* 0x0000000120250824 */ /* 0x000fe400008e0613 */
[----:B------:R-:W0:Y:S01]  /*0fd0*/  @P0 LDC.64 R18, c[0x0][0x218] ;  /* 0x00008600ff120b82 */ /* 0x000e220000000a00 */
[----:B------:R-:W-:Y:S01]  /*0fe0*/  VOTEU.ANY UP0, P0 ;  /* 0x00000000003f7886 */ /* 0x000fe20000000100 */
[----:B------:R-:W-:Y:S01]  /*0ff0*/  IMAD.U32 R33, RZ, RZ, UR14 ;  /* 0x0000000eff217e24 */ /* 0x000fe2000f8e00ff */
[----:B------:R-:W2:Y:S01]  /*1000*/  @P0 LDG.E R20, desc[UR8][R36.64] ;  /* 0x0000000824140981 */ /* 0x000ea2000c1e1900 */
[----:B------:R-:W-:Y:S02]  /*1010*/  IMAD.MOV.U32 R13, RZ, RZ, RZ ;  /* 0x000000ffff0d7224 */ /* 0x000fe400078e00ff */
[----:B------:R-:W-:Y:S01]  /*1020*/  @UP0 UIMAD UR4, UR15, 0x3, URZ ;  /* 0x000000030f0408a4 */ /* 0x000fe2000f8e023f */
[----:B0-----:R-:W-:-:S05]  /*1030*/  @P0 IADD3 R34, P1, R35, R18, RZ ;  /* 0x0000001223220210 */ /* 0x001fca0007f3e0ff */
[----:B------:R-:W-:Y:S01]  /*1040*/  @P0 IMAD.X R35, R32, 0x1, R19, P1 ;  /* 0x0000000120230824 */ /* 0x000fe200008e0613 */
[----:B------:R-:W-:-:S04]  /*1050*/  @P0 IADD3 R18, P1, P2, R14, R28, R30 ;  /* 0x0000001c0e120210 */ /* 0x000fc80007a3e01e */
[----:B------:R-:W-:Y:S01]  /*1060*/  @P0 IADD3.X R19, RZ, R29, R31, P1, P2 ;  /* 0x0000001dff130210 */ /* 0x000fe20000fe441f */
[----:B------:R0:W3:Y:S01]  /*1070*/  @P0 LDG.E R13, desc[UR8][R34.64] ;  /* 0x00000008220d0981 */ /* 0x0000e2000c1e1900 */
[----:B------:R-:W-:Y:S01]  /*1080*/  FMNMX R21, RZ, |R21|, !PT ;  /* 0x40000015ff157209 */ /* 0x000fe20007800000 */
[----:B------:R-:W-:-:S04]  /*1090*/  @P0 IMAD.WIDE.U32 R18, R33, 0x3, R18 ;  /* 0x0000000321120825 */ /* 0x000fc800078e0012 */
[----:B------:R-:W-:Y:S02]  /*10a0*/  @P0 VIADD R19, R19, UR4 ;  /* 0x0000000413130c36 */ /* 0x000fe40008000000 */
[----:B------:R-:W-:Y:S01]  /*10b0*/  @P0 IMAD.SHL.U32 R33, R18, 0x4, RZ ;  /* 0x0000000412210824 */ /* 0x000fe200078e00ff */
[----:B0-----:R-:W-:Y:S01]  /*10c0*/  FMNMX R34, |R22|, R21, !PT ;  /* 0x0000001516227209 */ /* 0x001fe20007800200 */
[----:B------:R-:W-:Y:S01]  /*10d0*/  IMAD.MOV.U32 R21, RZ, RZ, RZ ;  /* 0x000000ffff157224 */ /* 0x000fe200078e00ff */
[----:B------:R-:W-:Y:S02]  /*10e0*/  @P0 SHF.L.U64.HI R32, R18, 0x2, R19 ;  /* 0x0000000212200819 */ /* 0x000fe40000010213 */
[----:B------:R-:W0:Y:S02]  /*10f0*/  @P0 LDC.64 R18, c[0x0][0x210] ;  /* 0x00008400ff120b82 */ /* 0x000e240000000a00 */
[----:B0-----:R-:W-:-:S05]  /*1100*/  @P0 IADD3 R36, P1, R33, R18, RZ ;  /* 0x0000001221240210 */ /* 0x001fca0007f3e0ff */
[----:B------:R-:W-:Y:S02]  /*1110*/  @P0 IMAD.X R37, R32, 0x1, R19, P1 ;  /* 0x0000000120250824 */ /* 0x000fe400008e0613 */
[----:B------:R-:W0:Y:S01]  /*1120*/  @P0 LDC.64 R18, c[0x0][0x218] ;  /* 0x00008600ff120b82 */ /* 0x000e220000000a00 */
[----:B------:R-:W-:Y:S01]  /*1130*/  IMAD.MOV.U32 R22, RZ, RZ, RZ ;  /* 0x000000ffff167224 */ /* 0x000fe200078e00ff */
[----:B-----5:R-:W-:Y:S01]  /*1140*/  FSET.BF.GT.AND R23, R23, RZ, PT ;  /* 0x000000ff1717720a */ /* 0x020fe20003804000 */
[----:B------:R1:W4:Y:S01]  /*1150*/  @P0 LDG.E R21, desc[UR8][R36.64] ;  /* 0x0000000824150981 */ /* 0x000322000c1e1900 */
[----:B0-----:R-:W-:-:S05]  /*1160*/  @P0 IADD3 R18, P1, R33, R18, RZ ;  /* 0x0000001221120210 */ /* 0x001fca0007f3e0ff */
[----:B------:R-:W-:Y:S02]  /*1170*/  @P0 IMAD.X R19, R32, 0x1, R19, P1 ;  /* 0x0000000120130824 */ /* 0x000fe400008e0613 */
[----:B------:R-:W-:Y:S01]  /*1180*/  IMAD.IADD R32, R3, 0x1, -R26 ;  /* 0x0000000103207824 */ /* 0x000fe200078e0a1a */
[----:B------:R-:W-:Y:S02]  /*1190*/  LOP3.LUT R33, R26, 0x1, RZ, 0xfc, !PT ;  /* 0x000000011a217812 */ /* 0x000fe400078efcff */
[----:B------:R0:W4:Y:S01]  /*11a0*/  @P0 LDG.E R22, desc[UR8][R18.64] ;  /* 0x0000000812160981 */ /* 0x000122000c1e1900 */
[----:B------:R-:W-:Y:S01]  /*11b0*/  VIADD R32, R32, 0xffffffff ;  /* 0xffffffff20207836 */ /* 0x000fe20000000000 */
[----:B------:R-:W-:Y:S01]  /*11c0*/  ISETP.GE.U32.AND P0, PT, R33, R5, PT ;  /* 0x000000052100720c */ /* 0x000fe20003f06070 */
[----:B------:R-:W-:Y:S01]  /*11d0*/  FMUL R33, R23, R24 ;  /* 0x0000001817217220 */ /* 0x000fe20000400000 */
[----:B------:R-:W-:Y:S01]  /*11e0*/  VIADD R23, R7, 0xffffffff ;  /* 0xffffffff07177836 */ /* 0x000fe20000000000 */
[----:B-1----:R-:W-:-:S02]  /*11f0*/  FSET.BF.GT.AND R36, R27, RZ, PT ;  /* 0x000000ff1b24720a */ /* 0x002fc40003804000 */
[----:B------:R-:W-:Y:S01]  /*1200*/  LOP3.LUT R32, R32, 0x1f, RZ, 0xc0, !PT ;  /* 0x0000001f20207812 */ /* 0x000fe200078ec0ff */
[----:B------:R-:W-:Y:S01]  /*1210*/  FMUL R24, R33, UR6 ;  /* 0x0000000621187c20 */ /* 0x000fe20008400000 */
[----:B------:R-:W-:Y:S02]  /*1220*/  LOP3.LUT R23, R23, 0x1f, RZ, 0xc0, !PT ;  /* 0x0000001f17177812 */ /* 0x000fe400078ec0ff */
[----:B------:R-:W-:Y:S02]  /*1230*/  ISETP.GE.U32.OR P0, PT, R32, R11, P0 ;  /* 0x0000000b2000720c */ /* 0x000fe40000706470 */
[----:B------:R-:W-:Y:S02]  /*1240*/  IADD3 R27, P1, R23, R28, RZ ;  /* 0x0000001c171b7210 */ /* 0x000fe40007f3e0ff */
[----:B------:R-:W-:Y:S01]  /*1250*/  FMNMX R32, R34, |R33|, !PT ;  /* 0x4000002122207209 */ /* 0x000fe20007800000 */
[----:B------:R-:W-:Y:S01]  /*1260*/  FMUL R33, R36, R25 ;  /* 0x0000001924217220 */ /* 0x000fe20000400000 */
[----:B------:R-:W-:Y:S01]  /*1270*/  IADD3 R25, P2, R28, UR12, RZ ;  /* 0x0000000c1c197c10 */ /* 0x000fe2000ff5e0ff */
[----:B------:R-:W-:Y:S01]  /*1280*/  IMAD.X R34, RZ, RZ, R29, P1 ;  /* 0x000000ffff227224 */ /* 0x000fe200008e061d */
[----:B0-----:R-:W-:Y:S01]  /*1290*/  F2FP.BF16.F32.PACK_AB R19, RZ, R24 ;  /* 0x00000018ff13723e */ /* 0x001fe200000010ff */
[----:B------:R-:W-:Y:S01]  /*12a0*/  VIADD R28, R7, 0x1d ;  /* 0x0000001d071c7836 */ /* 0x000fe20000000000 */
[----:B------:R-:W-:-:S02]  /*12b0*/  LOP3.LUT R26, R26, 0x3, RZ, 0xfc, !PT ;  /* 0x000000031a1a7812 */ /* 0x000fc400078efcff */
[----:B------:R-:W-:Y:S02]  /*12c0*/  PRMT R37, R19, 0x7610, R37 ;  /* 0x0000761013257816 */ /* 0x000fe40000000025 */
[C---:B------:R-:W-:Y:S02]  /*12d0*/  @!P0 LEA R18, P1, R27.reuse, R12, 0x1 ;  /* 0x0000000c1b128211 */ /* 0x040fe400078208ff */
[----:B------:R-:W-:Y:S02]  /*12e0*/  LOP3.LUT R28, R28, 0x1f, RZ, 0xc0, !PT ;  /* 0x0000001f1c1c7812 */ /* 0x000fe400078ec0ff */
[C---:B------:R-:W-:Y:S02]  /*12f0*/  @!P0 LEA.HI.X R19, R27.reuse, R15, R34, 0x1, P1 ;  /* 0x0000000f1b138211 */ /* 0x040fe400008f0c22 */
[----:B------:R-:W-:Y:S02]  /*1300*/  ISETP.GE.U32.AND P1, PT, R26, R5, PT ;  /* 0x000000051a00720c */ /* 0x000fe40003f26070 */
[----:B------:R-:W-:Y:S01]  /*1310*/  @!P0 IADD3 R35, P3, R27, UR14, RZ ;  /* 0x0000000e1b238c10 */ /* 0x000fe2000ff7e0ff */
[----:B------:R-:W-:Y:S01]  /*1320*/  FMUL R27, R33, UR6 ;  /* 0x00000006211b7c20 */ /* 0x000fe20008400000 */
[----:B------:R-:W-:Y:S01]  /*1330*/  ISETP.LT.U32.AND P1, PT, R28, R11, !P1 ;  /* 0x0000000b1c00720c */ /* 0x000fe20004f21070 */
[----:B------:R0:W-:Y:S01]  /*1340*/  @!P0 STG.E.U16 desc[UR8][R18.64], R37 ;  /* 0x0000002512008986 */ /* 0x0001e2000c101508 */
[----:B------:R-:W-:-:S02]  /*1350*/  @!P0 IADD3.X R34, R34, UR15, RZ, P3, !PT ;  /* 0x0000000f22228c10 */ /* 0x000fc40009ffe4ff */
[----:B------:R-:W-:Y:S02]  /*1360*/  @!P0 LEA R36, P3, R35, R12, 0x1 ;  /* 0x0000000c23248211 */ /* 0x000fe400078608ff */
[----:B------:R-:W-:Y:S02]  /*1370*/  IADD3.X R29, R29, UR11, RZ, P2, !PT ;  /* 0x0000000b1d1d7c10 */ /* 0x000fe400097fe4ff */
[----:B0-----:R-:W-:Y:S02]  /*1380*/  @!P0 LEA.HI.X R37, R35, R15, R34, 0x1, P3 ;  /* 0x0000000f23258211 */ /* 0x001fe400018f0c22 */
[----:B------:R-:W-:-:S05]  /*1390*/  F2FP.BF16.F32.PACK_AB R18, RZ, R27 ;  /* 0x0000001bff12723e */ /* 0x000fca00000010ff */
[----:B------:R0:W-:Y:S01]  /*13a0*/  @!P0 STG.E.U16 desc[UR8][R36.64], R18 ;  /* 0x0000001224008986 */ /* 0x0001e2000c101508 */
[----:B------:R-:W-:Y:S02]  /*13b0*/  IADD3 R34, P0, P2, R28, R25, R30 ;  /* 0x000000191c227210 */ /* 0x000fe40007a1e01e */
[----:B------:R-:W-:Y:S02]  /*13c0*/  FMNMX R30, |R33|, R32, !PT ;  /* 0x00000020211e7209 */ /* 0x000fe40007800200 */
[----:B------:R-:W-:Y:S01]  /*13d0*/  IADD3.X R35, RZ, R29, R31, P0, P2 ;  /* 0x0000001dff237210 */ /* 0x000fe200007e441f */
[----:B------:R-:W-:Y:S01]  /*13e0*/  VOTEU.ANY UP0, P1 ;  /* 0x00000000003f7886 */ /* 0x000fe20000800100 */
[----:B------:R-:W-:Y:S01]  /*13f0*/  @P1 IADD3 R33, P0, R34, UR12, RZ ;  /* 0x0000000c22211c10 */ /* 0x000fe2000ff1e0ff */
[----:B------:R-:W-:-:S03]  /*1400*/  IMAD.MOV.U32 R31, RZ, RZ, RZ ;  /* 0x000000ffff1f7224 */ /* 0x000fc600078e00ff */
[----:B------:R-:W-:Y:S01]  /*1410*/  @P1 IADD3.X R32, R35, UR11, RZ, P0, !PT ;  /* 0x0000000b23201c10 */ /* 0x000fe200087fe4ff */
[----:B0-----:R-:W0:Y:S03]  /*1420*/  @P1 LDC.64 R18, c[0x0][0x210] ;  /* 0x00008400ff121b82 */ /* 0x001e260000000a00 */
[C---:B------:R-:W-:Y:S01]  /*1430*/  @P1 SHF.L.U64.HI R32, R33.reuse, 0x2, R32 ;  /* 0x0000000221201819 */ /* 0x040fe20000010220 */
[----:B------:R-:W-:-:S05]  /*1440*/  @P1 IMAD.SHL.U32 R33, R33, 0x4, RZ ;  /* 0x0000000421211824 */ /* 0x000fca00078e00ff */
[----:B0-----:R-:W-:-:S05]  /*1450*/  @P1 IADD3 R36, P0, R33, R18, RZ ;  /* 0x0000001221241210 */ /* 0x001fca0007f1e0ff */
[----:B------:R-:W-:Y:S02]  /*1460*/  @P1 IMAD.X R37, R32, 0x1, R19, P0 ;  /* 0x0000000120251824 */ /* 0x000fe400000e0613 */
[----:B------:R-:W0:Y:S01]  /*1470*/  @P1 LDC.64 R18, c[0x0][0x218] ;  /* 0x00008600ff121b82 */ /* 0x000e220000000a00 */
[----:B------:R-:W-:Y:S02]  /*1480*/  @UP0 UIMAD UR4, UR15, 0x3, URZ ;  /* 0x000000030f0408a4 */ /* 0x000fe4000f8e023f */
[----:B------:R-:W4:Y:S01]  /*1490*/  @P1 LDG.E R31, desc[UR8][R36.64] ;  /* 0x00000008241f1981 */ /* 0x000f22000c1e1900 */
[----:B0-----:R-:W-:Y:S01]  /*14a0*/  @P1 IADD3 R18, P0, R33, R18, RZ ;  /* 0x0000001221121210 */ /* 0x001fe20007f1e0ff */
[----:B------:R-:W-:-:S04]  /*14b0*/  IMAD.U32 R33, RZ, RZ, UR14 ;  /* 0x0000000eff217e24 */ /* 0x000fc8000f8e00ff */
[----:B------:R-:W-:Y:S02]  /*14c0*/  @P1 IMAD.X R19, R32, 0x1, R19, P0 ;  /* 0x0000000120131824 */ /* 0x000fe400000e0613 */
[----:B------:R-:W-:-:S06]  /*14d0*/  IMAD.MOV.U32 R32, RZ, RZ, RZ ;  /* 0x000000ffff207224 */ /* 0x000fcc00078e00ff */
[----:B------:R0:W4:Y:S02]  /*14e0*/  @P1 LDG.E R32, desc[UR8][R18.64] ;  /* 0x0000000812201981 */ /* 0x000124000c1e1900 */
[----:B0-----:R-:W-:-:S04]  /*14f0*/  @P1 IMAD.WIDE.U32 R18, R33, 0x3, R34 ;  /* 0x0000000321121825 */ /* 0x001fc800078e0022 */
[----:B------:R-:W-:Y:S02]  /*1500*/  @P1 VIADD R33, R19, UR4 ;  /* 0x0000000413211c36 */ /* 0x000fe40008000000 */
[----:B------:R-:W-:-:S03]  /*1510*/  IMAD.MOV.U32 R35, RZ, RZ, RZ ;  /* 0x000000ffff237224 */ /* 0x000fc600078e00ff */
[C---:B------:R-:W-:Y:S01]  /*1520*/  @P1 SHF.L.U64.HI R34, R18.reuse, 0x2, R33 ;  /* 0x0000000212221819 */ /* 0x040fe20000010221 */
[----:B------:R-:W-:Y:S02]  /*1530*/  @P1 IMAD.SHL.U32 R33, R18, 0x4, RZ ;  /* 0x0000000412211824 */ /* 0x000fe400078e00ff */
[----:B------:R-:W0:Y:S03]  /*1540*/  @P1 LDC.64 R18, c[0x0][0x210] ;  /* 0x00008400ff121b82 */ /* 0x000e260000000a00 */
[----:B0-----:R-:W-:-:S05]  /*1550*/  @P1 IADD3 R36, P0, R33, R18, RZ ;  /* 0x0000001221241210 */ /* 0x001fca0007f1e0ff */
[----:B------:R-:W-:Y:S02]  /*1560*/  @P1 IMAD.X R37, R34, 0x1, R19, P0 ;  /* 0x0000000122251824 */ /* 0x000fe400000e0613 */
[----:B------:R-:W0:Y:S03]  /*1570*/  @P1 LDC.64 R18, c[0x0][0x218] ;  /* 0x00008600ff121b82 */ /* 0x000e260000000a00 */
[----:B------:R-:W4:Y:S01]  /*1580*/  @P1 LDG.E R35, desc[UR8][R36.64] ;  /* 0x0000000824231981 */ /* 0x000f22000c1e1900 */
[----:B0-----:R-:W-:Y:S01]  /*1590*/  @P1 IADD3 R18, P0, R33, R18, RZ ;  /* 0x0000001221121210 */ /* 0x001fe20007f1e0ff */
[----:B------:R-:W-:-:S04]  /*15a0*/  IMAD.MOV.U32 R33, RZ, RZ, RZ ;  /* 0x000000ffff217224 */ /* 0x000fc800078e00ff */
[----:B------:R-:W-:-:S05]  /*15b0*/  @P1 IMAD.X R19, R34, 0x1, R19, P0 ;  /* 0x0000000122131824 */ /* 0x000fca00000e0613 */
[----:B------:R0:W4:Y:S01]  /*15c0*/  @P1 LDG.E R33, desc[UR8][R18.64] ;  /* 0x0000000812211981 */ /* 0x000122000c1e1900 */
[----:B------:R-:W-:Y:S01]  /*15d0*/  ISETP.GE.U32.AND P0, PT, R16, R5, PT ;  /* 0x000000051000720c */ /* 0x000fe20003f06070 */
[----:B------:R-:W1:Y:S01]  /*15e0*/  S2UR UR5, SR_CgaCtaId ;  /* 0x00000000000579c3 */ /* 0x000e620000008800 */
[----:B---3--:R-:W-:Y:S01]  /*15f0*/  FSET.BF.GT.AND R13, R13, RZ, PT ;  /* 0x000000ff0d0d720a */ /* 0x008fe20003804000 */
[----:B------:R-:W-:Y:S01]  /*1600*/  UMOV UR4, 0x400 ;  /* 0x0000040000047882 */ /* 0x000fe20000000000 */
[C---:B------:R-:W-:Y:S01]  /*1610*/  ISETP.GE.U32.OR P0, PT, R14.reuse, R11, P0 ;  /* 0x0000000b0e00720c */ /* 0x040fe20000706470 */
[----:B------:R-:W-:Y:S01]  /*1620*/  UIADD3 UR4, UR4, 0x20, URZ ;  /* 0x0000002004047890 */ /* 0x000fe2000fffe03f */
[----:B------:R-:W-:Y:S01]  /*1630*/  IADD3 R16, P1, R14, R25, RZ ;  /* 0x000000190e107210 */ /* 0x000fe20007f3e0ff */
[----:B--2---:R-:W-:Y:S01]  /*1640*/  FMUL R20, R13, R20 ;  /* 0x000000140d147220 */ /* 0x004fe20000400000 */
[----:B------:R-:W-:Y:S01]  /*1650*/  F2FP.BF16.F32.PACK_AB R10, R17, R10 ;  /* 0x0000000a110a723e */ /* 0x000fe200000010ff */
[----:B------:R-:W-:Y:S01]  /*1660*/  BSSY B0, `(.L_x_32077) ;  /* 0x00000a5000007945 */ /* 0x000fe20003800000 */
[----:B------:R-:W-:Y:S01]  /*1670*/  IADD3 R25, P3, P4, R28, UR12, R25 ;  /* 0x0000000c1c197c10 */ /* 0x000fe2000fc7e019 */
[----:B------:R-:W-:Y:S01]  /*1680*/  FMUL R13, R20, UR6 ;  /* 0x00000006140d7c20 */ /* 0x000fe20008400000 */
[----:B------:R-:W-:-:S02]  /*1690*/  FMNMX R30, R30, |R20|, !PT ;  /* 0x400000141e1e7209 */ /* 0x000fc40007800000 */
[----:B------:R-:W-:Y:S02]  /*16a0*/  SHF.R.U32.HI R20, RZ, 0x8, R3 ;  /* 0x00000008ff147819 */ /* 0x000fe40000011603 */
[----:B0-----:R-:W-:Y:S02]  /*16b0*/  F2FP.BF16.F32.PACK_AB R19, RZ, R13 ;  /* 0x0000000dff13723e */ /* 0x001fe400000010ff */
[----:B------:R-:W-:Y:S01]  /*16c0*/  @!P0 IADD3 R17, P2, R16, UR14, RZ ;  /* 0x0000000e10118c10 */ /* 0x000fe2000ff5e0ff */
[----:B------:R-:W-:Y:S01]  /*16d0*/  IMAD.SHL.U32 R37, R20, 0x20, RZ ;  /* 0x0000002014257824 */ /* 0x000fe200078e00ff */
[----:B------:R-:W-:Y:S02]  /*16e0*/  PRMT R34, R19, 0x7610, R34 ;  /* 0x0000761013227816 */ /* 0x000fe40000000022 */
[----:B------:R-:W-:Y:S02]  /*16f0*/  LOP3.LUT R20, R3, 0x1f, RZ, 0xc0, !PT ;  /* 0x0000001f03147812 */ /* 0x000fe400078ec0ff */
[----:B------:R-:W-:Y:S01]  /*1700*/  F2FP.BF16.F32.PACK_AB R24, R27, R24 ;  /* 0x000000181b18723e */ /* 0x000fe200000010ff */
[----:B-1----:R-:W-:Y:S01]  /*1710*/  ULEA UR4, UR5, UR4, 0x18 ;  /* 0x0000000405047291 */ /* 0x002fe2000f8ec03f */
[----:B------:R-:W-:-:S05]  /*1720*/  LOP3.LUT R37, R37, 0xffffffe0, R20, 0xe2, !PT ;  /* 0xffffffe025257812 */ /* 0x000fca00078ee214 */
[C---:B------:R-:W-:Y:S02]  /*1730*/  IMAD R23, R37.reuse, 0x21, R23 ;  /* 0x0000002125177824 */ /* 0x040fe400078e0217 */
[----:B------:R-:W-:-:S03]  /*1740*/  IMAD R14, R37, 0x21, R14 ;  /* 0x00000021250e7824 */ /* 0x000fc600078e020e */
[----:B------:R-:W-:Y:S02]  /*1750*/  LEA R23, R23, UR4, 0x2 ;  /* 0x0000000417177c11 */ /* 0x000fe4000f8e10ff */
[----:B------:R-:W-:Y:S02]  /*1760*/  LEA R14, R14, UR4, 0x2 ;  /* 0x000000040e0e7c11 */ /* 0x000fe4000f8e10ff */
[----:B----4-:R-:W-:-:S05]  /*1770*/  FSET.BF.GT.AND R22, R22, RZ, PT ;  /* 0x000000ff1616720a */ /* 0x010fca0003804000 */
[----:B------:R-:W-:Y:S01]  /*1780*/  FMUL R21, R22, R21 ;  /* 0x0000001516157220 */ /* 0x000fe20000400000 */
[----:B------:R-:W-:Y:S01]  /*1790*/  IMAD.X R22, RZ, RZ, R29, P1 ;  /* 0x000000ffff167224 */ /* 0x000fe200008e061d */
[----:B------:R-:W-:-:S03]  /*17a0*/  @!P0 LEA R18, P1, R16, R12, 0x1 ;  /* 0x0000000c10128211 */ /* 0x000fc600078208ff */
[----:B------:R-:W-:Y:S02]  /*17b0*/  FMNMX R30, |R21|, R30, !PT ;  /* 0x0000001e151e7209 */ /* 0x000fe40007800200 */
[----:B------:R-:W-:Y:S02]  /*17c0*/  @!P0 LEA.HI.X R19, R16, R15, R22, 0x1, P1 ;  /* 0x0000000f10138211 */ /* 0x000fe400008f0c16 */
[----:B------:R-:W-:Y:S02]  /*17d0*/  ISETP.GE.U32.AND P1, PT, R26, R5, PT ;  /* 0x000000051a00720c */ /* 0x000fe40003f26070 */
[----:B------:R-:W-:Y:S01]  /*17e0*/  LOP3.LUT R26, R7, 0x1f, RZ, 0xc0, !PT ;  /* 0x0000001f071a7812 */ /* 0x000fe200078ec0ff */
[----:B------:R0:W-:Y:S01]  /*17f0*/  @!P0 STG.E.U16 desc[UR8][R18.64], R34 ;  /* 0x0000002212008986 */ /* 0x0001e2000c101508 */
[----:B------:R-:W-:Y:S01]  /*1800*/  ISETP.GE.U32.OR P1, PT, R28, R11, P1 ;  /* 0x0000000b1c00720c */ /* 0x000fe20000f26470 */
[C---:B------:R-:W-:Y:S01]  /*1810*/  IMAD R28, R37.reuse, 0x21, R28 ;  /* 0x00000021251c7824 */ /* 0x040fe200078e021c */
[----:B------:R-:W-:Y:S01]  /*1820*/  @!P0 IADD3.X R22, R22, UR15, RZ, P2, !PT ;  /* 0x0000000f16168c10 */ /* 0x000fe200097fe4ff */
[----:B------:R-:W-:Y:S01]  /*1830*/  IMAD R26, R37, 0x21, R26 ;  /* 0x00000021251a7824 */ /* 0x000fe200078e021a */
[----:B------:R-:W-:-:S02]  /*1840*/  @!P0 LEA R16, P2, R17, R12, 0x1 ;  /* 0x0000000c11108211 */ /* 0x000fc400078408ff */
[----:B------:R-:W-:Y:S02]  /*1850*/  LEA R28, R28, UR4, 0x2 ;  /* 0x000000041c1c7c11 */ /* 0x000fe4000f8e10ff */
[----:B------:R-:W-:Y:S02]  /*1860*/  LEA R26, R26, UR4, 0x2 ;  /* 0x000000041a1a7c11 */ /* 0x000fe4000f8e10ff */
[----:B------:R-:W-:-:S03]  /*1870*/  @!P0 LEA.HI.X R17, R17, R15, R22, 0x1, P2 ;  /* 0x0000000f11118211 */ /* 0x000fc600010f0c16 */
[----:B0-----:R-:W-:Y:S01]  /*1880*/  @!P1 LEA R18, P2, R25, R12, 0x1 ;  /* 0x0000000c19129211 */ /* 0x001fe200078408ff */
[----:B------:R0:W-:Y:S04]  /*1890*/  STS [R26], R10 ;  /* 0x0000000a1a007388 */ /* 0x0001e80000000800 */
[----:B------:R1:W-:Y:S01]  /*18a0*/  STS [R23], R24 ;  /* 0x0000001817007388 */ /* 0x0003e20000000800 */
[----:B0-----:R-:W-:-:S05]  /*18b0*/  FMUL R26, R21, UR6 ;  /* 0x00000006151a7c20 */ /* 0x001fca0008400000 */
[----:B-1----:R-:W-:Y:S02]  /*18c0*/  F2FP.BF16.F32.PACK_AB R23, R26, R13 ;  /* 0x0000000d1a17723e */ /* 0x002fe400000010ff */
[----:B------:R-:W-:-:S03]  /*18d0*/  F2FP.BF16.F32.PACK_AB R26, RZ, R26 ;  /* 0x0000001aff1a723e */ /* 0x000fc600000010ff */
[----:B------:R-:W-:Y:S04]  /*18e0*/  STS [R14], R23 ;  /* 0x000000170e007388 */ /* 0x000fe80000000800 */
[----:B------:R0:W-:Y:S01]  /*18f0*/  @!P0 STG.E.U16 desc[UR8][R16.64], R26 ;  /* 0x0000001a10008986 */ /* 0x0001e2000c101508 */
[----:B------:R-:W-:-:S05]  /*1900*/  FSET.BF.GT.AND R32, R32, RZ, PT ;  /* 0x000000ff2020720a */ /* 0x000fca0003804000 */
[----:B------:R-:W-:Y:S01]  /*1910*/  FMUL R31, R32, R31 ;  /* 0x0000001f201f7220 */ /* 0x000fe20000400000 */
[----:B------:R-:W-:Y:S02]  /*1920*/  IADD3.X R32, RZ, UR11, R29, P3, P4 ;  /* 0x0000000bff207c10 */ /* 0x000fe40009fe841d */
[C---:B------:R-:W-:Y:S02]  /*1930*/  @!P1 IADD3 R22, P3, R25.reuse, UR14, RZ ;  /* 0x0000000e19169c10 */ /* 0x040fe4000ff7e0ff */
[----:B------:R-:W-:Y:S02]  /*1940*/  @!P1 LEA.HI.X R19, R25, R15, R32, 0x1, P2 ;  /* 0x0000000f19139211 */ /* 0x000fe400010f0c20 */
[----:B------:R-:W-:Y:S02]  /*1950*/  @!P1 IADD3.X R25, R32, UR15, RZ, P3, !PT ;  /* 0x0000000f20199c10 */ /* 0x000fe40009ffe4ff */
[----:B------:R-:W-:Y:S02]  /*1960*/  @!P1 LEA R12, P2, R22, R12, 0x1 ;  /* 0x0000000c160c9211 */ /* 0x000fe400078408ff */
[----:B------:R-:W-:-:S02]  /*1970*/  FMNMX R30, R30, |R31|, !PT ;  /* 0x4000001f1e1e7209 */ /* 0x000fc40007800000 */
[----:B------:R-:W-:Y:S01]  /*1980*/  @!P1 LEA.HI.X R13, R22, R15, R25, 0x1, P2 ;  /* 0x0000000f160d9211 */ /* 0x000fe200010f0c19 */
[----:B------:R-:W-:Y:S01]  /*1990*/  FMUL R15, R31, UR6 ;  /* 0x000000061f0f7c20 */ /* 0x000fe20008400000 */
[----:B------:R-:W-:-:S05]  /*19a0*/  FSET.BF.GT.AND R10, R33, RZ, PT ;  /* 0x000000ff210a720a */ /* 0x000fca0003804000 */
[----:B------:R-:W-:Y:S01]  /*19b0*/  FMUL R35, R10, R35 ;  /* 0x000000230a237220 */ /* 0x000fe20000400000 */
[----:B------:R-:W-:-:S03]  /*19c0*/  F2FP.BF16.F32.PACK_AB R10, RZ, R15 ;  /* 0x0000000fff0a723e */ /* 0x000fc600000010ff */
[C---:B------:R-:W-:Y:S01]  /*19d0*/  FMUL R22, R35.reuse, UR6 ;  /* 0x0000000623167c20 */ /* 0x040fe20008400000 */
[----:B------:R-:W-:Y:S01]  /*19e0*/  FMNMX R21, |R35|, R30, !PT ;  /* 0x0000001e23157209 */ /* 0x000fe20007800200 */
[----:B------:R1:W-:Y:S03]  /*19f0*/  @!P1 STG.E.U16 desc[UR8][R18.64], R10 ;  /* 0x0000000a12009986 */ /* 0x0003e6000c101508 */
[----:B------:R-:W-:Y:S02]  /*1a00*/  F2FP.BF16.F32.PACK_AB R15, R22, R15 ;  /* 0x0000000f160f723e */ /* 0x000fe400000010ff */
[----:B------:R-:W-:-:S03]  /*1a10*/  F2FP.BF16.F32.PACK_AB R22, RZ, R22 ;  /* 0x00000016ff16723e */ /* 0x000fc600000010ff */
[----:B------:R1:W-:Y:S01]  /*1a20*/  STS [R28], R15 ;  /* 0x0000000f1c007388 */ /* 0x0003e20000000800 */
[----:B0-----:R-:W-:Y:S02]  /*1a30*/  PRMT R17, R22, 0x7610, R17 ;  /* 0x0000761016117816 */ /* 0x001fe40000000011 */
[----:B------:R-:W-:-:S03]  /*1a40*/  SHF.R.U32.HI R22, RZ, 0x3, R3 ;  /* 0x00000003ff167819 */ /* 0x000fc60000011603 */
[----:B------:R1:W-:Y:S01]  /*1a50*/  @!P1 STG.E.U16 desc[UR8][R12.64], R17 ;  /* 0x000000110c009986 */ /* 0x0003e2000c101508 */
[----:B------:R-:W-:Y:S01]  /*1a60*/  LOP3.LUT R22, R22, 0x1c, RZ, 0xc0, !PT ;  /* 0x0000001c16167812 */ /* 0x000fe200078ec0ff */
[----:B------:R-:W-:Y:S03]  /*1a70*/  BAR.SYNC.DEFER_BLOCKING 0x0 ;  /* 0x0000000000007b1d */ /* 0x000fe60000010000 */
        /* <DEDUP_REMOVED lines=22> */
[----:B------:R-:W-:Y:S02]  /*1be0*/  IMAD.IADD R7, R3, 0x1, -R6 ;  /* 0x0000000103077824 */ /* 0x000fe400078e0a06 */
[----:B------:R-:W-:Y:S02]  /*1bf0*/  IMAD.MOV.U32 R24, RZ, RZ, R22 ;  /* 0x000000ffff187224 */ /* 0x000fe400078e0016 */
[----:B------:R-:W-:-:S07]  /*1c00*/  IMAD.MOV.U32 R19, RZ, RZ, RZ ;  /* 0x000000ffff137224 */ /* 0x000fce00078e00ff */
.L_x_32081:
        /* <DEDUP_REMOVED lines=51> */
.L_x_32080:
[----:B------:R-:W-:Y:S05]  /*1f40*/  BSYNC B1 ;  /* 0x0000000000017941 */ /* 0x000fea0003800000 */
.L_x_32079:
[----:B------:R-:W-:Y:S05]  /*1f50*/  @!P0 BRA `(.L_x_32078) ;  /* 0x0000000000548947 */ /* 0x000fea0003800000 */
.L_x_32084:
        /* <DEDUP_REMOVED lines=15> */
.L_x_32083:
[----:B------:R-:W-:Y:S05]  /*2050*/  BSYNC B1 ;  /* 0x0000000000017941 */ /* 0x000fea0003800000 */
.L_x_32082:
[----:B------:R-:W-:Y:S01]  /*2060*/  IADD3 R26, P0, R26, UR7, RZ ;  /* 0x000000071a1a7c10 */ /* 0x000fe2000ff1e0ff */
[----:B0-----:R-:W-:Y:S02]  /*2070*/  VIADD R7, R13, 0x1f ;  /* 0x0000001f0d077836 */ /* 0x001fe40000000000 */
[----:B------:R-:W-:Y:S01]  /*2080*/  IMAD.IADD R24, R22, 0x1, R19 ;  /* 0x0000000116187824 */ /* 0x000fe200078e0213 */
[----:B------:R-:W-:Y:S01]  /*2090*/  IADD3.X R23, R23, UR10, RZ, P0, !PT ;  /* 0x0000000a17177c10 */ /* 0x000fe200087fe4ff */
[----:B------:R-:W-:Y:S08]  /*20a0*/  @P1 BRA `(.L_x_32084) ;  /* 0xfffffffc00ac1947 */ /* 0x000ff0000383ffff */
.L_x_32078:
[----:B------:R-:W-:Y:S05]  /*20b0*/  BSYNC B0 ;  /* 0x0000000000007941 */ /* 0x000fea0003800000 */
.L_x_32077:
[----:B------:R-:W-:Y:S01]  /*20c0*/  ULDC.64 UR4, c[0x0][0x238] ;  /* 0x00008e0000047ab9 */ /* 0x000fe20000000a00 */
[----:B------:R-:W-:Y:S01]  /*20d0*/  BAR.SYNC.DEFER_BLOCKING 0x0 ;  /* 0x0000000000007b1d */ /* 0x000fe20000010000 */
[----:B------:R-:W-:-:S04]  /*20e0*/  ISETP.NE.U32.AND P0, PT, RZ, UR4, PT ;  /* 0x00000004ff007c0c */ /* 0x000fc8000bf05070 */
[----:B------:R-:W-:-:S13]  /*20f0*/  ISETP.NE.AND.EX P0, PT, RZ, UR5, PT, P0 ;  /* 0x00000005ff007c0c */ /* 0x000fda000bf05300 */
[----:B------:R-:W-:Y:S05]  /*2100*/  @!P0 BRA `(.L_x_32085) ;  /* 0x0000000000b08947 */ /* 0x000fea0003800000 */
[----:B------:R-:W1:Y:S01]  /*2110*/  SHFL.DOWN PT, R2, R21, 0x10, 0x1f ;  /* 0x0a001f0015027f89 */ /* 0x000e6200000e0000 */
[----:B------:R-:W-:Y:S01]  /*2120*/  ISETP.NE.AND P0, PT, R20, RZ, PT ;  /* 0x000000ff1400720c */ /* 0x000fe20003f05270 */
        /* <DEDUP_REMOVED lines=34> */
.L_x_32095:
[----:B-1----:R-:W-:-:S07]  /*2350*/  FMNMX R11, R4, R11, !PT ;  /* 0x0000000b040b7209 */ /* 0x002fce0007800000 */
.L_x_32087:
[----:B------:R-:W-:Y:S05]  /*2360*/  BSYNC B0 ;  /* 0x0000000000007941 */ /* 0x000fea0003800000 */
.L_x_32086:
[----:B------:R-:W-:Y:S01]  /*2370*/  ISETP.NE.AND P0, PT, R3, RZ, PT ;  /* 0x000000ff0300720c */ /* 0x000fe20003f05270 */
[----:B------:R-:W-:-:S12]  /*2380*/  BSSY B0, `(.L_x_32085) ;  /* 0x0000004000007945 */ /* 0x000fd80003800000 */
[----:B------:R-:W-:Y:S05]  /*2390*/  @P0 BRA `(.L_x_32089) ;  /* 0x0000000000080947 */ /* 0x000fea0003800000 */
[----:B0-----:R-:W0:Y:S02]  /*23a0*/  LDC.64 R4, c[0x0][0x238] ;  /* 0x00008e00ff047b82 */ /* 0x001e240000000a00 */
[----:B0-----:R1:W-:Y:S02]  /*23b0*/  REDG.E.MAX.S32.STRONG.GPU desc[UR8][R4.64], R11 ;  /* 0x0000000b0400798e */ /* 0x0013e4000d10e388 */
.L_x_32089:
[----:B------:R-:W-:Y:S05]  /*23c0*/  BSYNC B0 ;  /* 0x0000000000007941 */ /* 0x000fea0003800000 */
.L_x_32085:
        /* <DEDUP_REMOVED lines=12> */
[----:B01----:R-:W-:Y:S05]  /*2490*/  CALL.REL.NOINC `($__internal_715_$__cuda_sm20_rcp_rn_f32_slowpath) ;  /* 0x0000000400887944 */ /* 0x003fea0003c00000 */
[----:B------:R-:W-:Y:S05]  /*24a0*/  BRA `(.L_x_32091) ;  /* 0x0000000000147947 */ /* 0x000fea0003800000 */
.L_x_32090:
[----:B-1----:R-:W1:Y:S01]  /*24b0*/  MUFU.RCP R5, UR6 ;  /* 0x0000000600057d08 */ /* 0x002e620008001000 */
[----:B------:R-:W-:-:S04]  /*24c0*/  IMAD.U32 R0, RZ, RZ, UR6 ;  /* 0x00000006ff007e24 */ /* 0x000fc8000f8e00ff */
[----:B-1----:R-:W-:-:S04]  /*24d0*/  FFMA R0, R5, R0, -1 ;  /* 0xbf80000005007423 */ /* 0x002fc80000000000 */
[----:B------:R-:W-:-:S04]  /*24e0*/  FADD.FTZ R0, -R0, -RZ ;  /* 0x800000ff00007221 */ /* 0x000fc80000010100 */
[----:B------:R-:W-:-:S07]  /*24f0*/  FFMA R5, R5, R0, R5 ;  /* 0x0000000005057223 */ /* 0x000fce0000000005 */
.L_x_32091:
[----:B------:R-:W1:Y:S02]  /*2500*/  LDC.64 R2, c[0x0][0x240] ;  /* 0x00009000ff027b82 */ /* 0x000e640000000a00 */
[----:B-1----:R-:W-:Y:S01]  /*2510*/  STG.E desc[UR8][R2.64], R5 ;  /* 0x0000000502007986 */ /* 0x002fe2000c101908 */
[----:B------:R-:W-:Y:S05]  /*2520*/  EXIT ;  /* 0x000000000000794d */ /* 0x000fea0003800000 */
.L_x_32088:
[----:B------:R-:W-:Y:S02]  /*2530*/  IMAD.MOV.U32 R7, RZ, RZ, 0x4 ;  /* 0x00000004ff077424 */ /* 0x000fe400078e00ff */
[----:B------:R-:W-:Y:S02]  /*2540*/  IMAD.MOV.U32 R9, RZ, RZ, 0x1f ;  /* 0x0000001fff097424 */ /* 0x000fe400078e00ff */
[----:B------:R-:W-:-:S07]  /*2550*/  IMAD.MOV.U32 R6, RZ, RZ, -0x1 ;  /* 0xffffffffff067424 */ /* 0x000fce00078e00ff */
[----:B01----:R-:W-:Y:S05]  /*2560*/  WARPSYNC.COLLECTIVE R6, `(.L_x_32092) ;  /* 0x0000000006087348 */ /* 0x003fea0003c00000 */
[----:B-1----:R1:W2:Y:S02]  /*2570*/  SHFL.DOWN P0, R11, R2, R7, R9 ;  /* 0x08000007020b7389 */ /* 0x0022a40000000009 */
[----:B012---:R-:W-:Y:S01]  /*2580*/  ENDCOLLECTIVE ;  /* 0x000000000000791b */ /* 0x007fe20003800000 */
.L_x_32092:
[----:B------:R-:W-:Y:S02]  /*2590*/  IMAD.MOV.U32 R7, RZ, RZ, 0x2 ;  /* 0x00000002ff077424 */ /* 0x000fe400078e00ff */
[----:B------:R-:W-:-:S05]  /*25a0*/  IMAD.MOV.U32 R5, RZ, RZ, R11 ;  /* 0x000000ffff057224 */ /* 0x000fca00078e000b */
[----:B------:R-:W-:-:S05]  /*25b0*/  FMNMX R5, R5, R2, !PT ;  /* 0x0000000205057209 */ /* 0x000fca0007800000 */
[----:B------:R-:W-:-:S07]  /*25c0*/  IMAD.MOV.U32 R2, RZ, RZ, R5 ;  /* 0x000000ffff027224 */ /* 0x000fce00078e0005 */
[----:B------:R-:W-:Y:S05]  /*25d0*/  WARPSYNC.COLLECTIVE R6, `(.L_x_32093) ;  /* 0x0000000006087348 */ /* 0x000fea0003c00000 */
[----:B------:R0:W1:Y:S02]  /*25e0*/  SHFL.DOWN P0, R11, R2, R7, R9 ;  /* 0x08000007020b7389 */ /* 0x0000640000000009 */
[----:B01----:R-:W-:Y:S01]  /*25f0*/  ENDCOLLECTIVE ;  /* 0x000000000000791b */ /* 0x003fe20003800000 */
.L_x_32093:
[----:B------:R-:W-:Y:S02]  /*2600*/  IMAD.MOV.U32 R7, RZ, RZ, 0x1 ;  /* 0x00000001ff077424 */ /* 0x000fe400078e00ff */
[----:B------:R-:W-:-:S05]  /*2610*/  IMAD.MOV.U32 R4, RZ, RZ, R11 ;  /* 0x000000ffff047224 */ /* 0x000fca00078e000b */
[----:B------:R-:W-:-:S05]  /*2620*/  FMNMX R4, R5, R4, !PT ;  /* 0x0000000405047209 */ /* 0x000fca0007800000 */
[----:B------:R-:W-:-:S07]  /*2630*/  IMAD.MOV.U32 R2, RZ, RZ, R4 ;  /* 0x000000ffff027224 */ /* 0x000fce00078e0004 */
[----:B------:R-:W-:Y:S05]  /*2640*/  WARPSYNC.COLLECTIVE R6, `(.L_x_32094) ;  /* 0x0000000006087348 */ /* 0x000fea0003c00000 */
[----:B------:R0:W1:Y:S02]  /*2650*/  SHFL.DOWN P0, R11, R2, R7, R9 ;  /* 0x08000007020b7389 */ /* 0x0000640000000009 */
[----:B01----:R-:W-:Y:S01]  /*2660*/  ENDCOLLECTIVE ;  /* 0x000000000000791b */ /* 0x003fe20003800000 */
.L_x_32094:
[----:B------:R-:W-:Y:S05]  /*2670*/  BRA `(.L_x_32095) ;  /* 0xfffffffc00347947 */ /* 0x000fea000383ffff */
        .weak           $__internal_714_$__cuda_sm20_div_u64
        .type           $__internal_714_$__cuda_sm20_div_u64,@function
        .size           $__internal_714_$__cuda_sm20_div_u64,($__internal_715_$__cuda_sm20_rcp_rn_f32_slowpath - $__internal_714_$__cuda_sm20_div_u64)
$__internal_714_$__cuda_sm20_div_u64:
        /* <DEDUP_REMOVED lines=67> */
[----:B------:R-:W-:Y:S06]  /*2ab0*/  RET.REL.NODEC R6 `(_ZN18transformer_engine6detail38cast_transpose_fused_kernel_notalignedILb0ELb1ELb0EfNS_16CTDBiasDActParamIff13__nv_bfloat16fEELi1ELi2ENS_5EmptyEXadL_ZNS_5dreluIffEET_T0_RKS5_EEEEvT3_mmm) ;  /* 0xffffffd406507950 */ /* 0x000fec0003c3ffff */
        .weak           $__internal_715_$__cuda_sm20_rcp_rn_f32_slowpath
        .type           $__internal_715_$__cuda_sm20_rcp_rn_f32_slowpath,@function
        .size           $__internal_715_$__cuda_sm20_rcp_rn_f32_slowpath,(.L_x_35200 - $__internal_715_$__cuda_sm20_rcp_rn_f32_slowpath)
$__internal_715_$__cuda_sm20_rcp_rn_f32_slowpath:
        /* <DEDUP_REMOVED lines=15> */
.L_x_32096:
        /* <DEDUP_REMOVED lines=33> */
.L_x_32098:
[----:B------:R0:W1:Y:S02]  /*2dc0*/  MUFU.RCP R2, R0 ;  /* 0x0000000000027308 */ /* 0x0000640000001000 */
.L_x_32097:
[----:B-1-3--:R-:W-:Y:S02]  /*2dd0*/  IMAD.MOV.U32 R5, RZ, RZ, R2 ;  /* 0x000000ffff057224 */ /* 0x00afe400078e0002 */
[----:B------:R-:W-:Y:S02]  /*2de0*/  IMAD.MOV.U32 R2, RZ, RZ, R7 ;  /* 0x000000ffff027224 */ /* 0x000fe400078e0007 */
[----:B------:R-:W-:-:S04]  /*2df0*/  IMAD.MOV.U32 R3, RZ, RZ, 0x0 ;  /* 0x00000000ff037424 */ /* 0x000fc800078e00ff */
[----:B0-2---:R-:W-:Y:S05]  /*2e00*/  RET.REL.NODEC R2 `(_ZN18transformer_engine6detail38cast_transpose_fused_kernel_notalignedILb0ELb1ELb0EfNS_16CTDBiasDActParamIff13__nv_bfloat16fEELi1ELi2ENS_5EmptyEXadL_ZNS_5dreluIffEET_T0_RKS5_EEEEvT3_mmm) ;  /* 0xffffffd0027c7950 */ /* 0x005fea0003c3ffff */
.L_x_32099:
        /* <DEDUP_REMOVED lines=15> */
.L_x_35200:


//--------------------- .text._ZN18transformer_engine6detail38cast_transpose_fused_kernel_notalignedILb0ELb1ELb0EfNS_16CTDBiasDActParamIff6__halffEELi1ELi2ENS_5EmptyEXadL_ZNS_5dreluIffEET_T0_RKS5_EEEEvT3_mmm --------------------------
	.section	.text._ZN18transformer_engine6detail38cast_transpose_fused_kernel_notalignedILb0ELb1ELb0EfNS_16CTDBiasDActParamIff6__halffEELi1ELi2ENS_5EmptyEXadL_ZNS_5dreluIffEET_T0_RKS5_EEEEvT3_mmm,"ax",@progbits
	.align	128
        .global         _ZN18transformer_engine6detail38cast_transpose_fused_kernel_notalignedILb0ELb1ELb0EfNS_16CTDBiasDActParamIff6__halffEELi1ELi2ENS_5EmptyEXadL_ZNS_5dreluIffEET_T0_RKS5_EEEEvT3_mmm
        .type           _ZN18transformer_engine6detail38cast_transpose_fused_kernel_notalignedILb0ELb1ELb0EfNS_16CTDBiasDActParamIff6__halffEELi1ELi2ENS_5EmptyEXadL_ZNS_5dreluIffEET_T0_RKS5_EEEEvT3_mmm,@function
        .size           _ZN18transformer_engine6detail38cast_transpose_fused_kernel_notalignedILb0ELb1ELb0EfNS_16CTDBiasDActParamIff6__halffEELi1ELi2ENS_5EmptyEXadL_ZNS_5dreluIffEET_T0_RKS5_EEEEvT3_mmm,(.L_x_35202 - _ZN18transformer_engine6detail38cast_transpose_fused_kernel_notalignedILb0ELb1ELb0EfNS_16CTDBiasDActParamIff6__halffEELi1ELi2ENS_5EmptyEXadL_ZNS_5dreluIffEET_T0_RKS5_EEEEvT3_mmm)
        .other          _ZN18transformer_engine6detail38cast_transpose_fused_kernel_notalignedILb0ELb1ELb0EfNS_16CTDBiasDActParamIff6__halffEELi1ELi2ENS_5EmptyEXadL_ZNS_5dreluIffEET_T0_RKS5_EEEEvT3_mmm,@"STO_CUDA_ENTRY STV_DEFAULT"
_ZN18transformer_engine6detail38cast_transpose_fused_kernel_notalignedILb0ELb1ELb0EfNS_16CTDBiasDActParamIff6__halffEELi1ELi2ENS_5EmptyEXadL_ZNS_5dreluIffEET_T0_RKS5_EEEEvT3_mmm:
.text._ZN18transformer_engine6detail38cast_transpose_fused_kernel_notalignedILb0ELb1ELb0EfNS_16CTDBiasDActParamIff6__halffEELi1ELi2ENS_5EmptyEXadL_ZNS_5dreluIffEET_T0_RKS5_EEEEvT3_mmm:
        /* <DEDUP_REMOVED lines=19> */
[----:B------:R-:W-:Y:S05]  /*0130*/  CALL.REL.NOINC `($__internal_716_$__cuda_sm20_div_u64) ;  /* 0x0000002400507944 */ /* 0x000fea0003c00000 */
        /* <DEDUP_REMOVED lines=10> */
.L_x_32100:
        /* <DEDUP_REMOVED lines=22> */
.L_x_32101:
        /* <DEDUP_REMOVED lines=157> */
[----:B------:R-:W-:-:S03]  /*0d10*/  F2FP.F16.F32.PACK_AB R32, RZ, R10 ;  /* 0x0000000aff20723e */ /* 0x000fc600000000ff */
[----:B------:R-:W-:-:S05]  /*0d20*/  IMAD.IADD R18, R3, 0x1, -R18 ;  /* 0x0000000103127824 */ /* 0x000fca00078e0a12 */
[----:B------:R-:W-:-:S05]  /*0d30*/  LOP3.LUT R28, R18, 0x1f, RZ, 0xc0, !PT ;  /* 0x0000001f121c7812 */ /* 0x000fca00078ec0ff */
[----:B------:R-:W-:-:S04]  /*0d40*/  IMAD.WIDE.U32 R28, R33, UR14, R28 ;  /* 0x0000000e211c7c25 */ /* 0x000fc8000f8e001c */
[----:B------:R-:W-:Y:S01]  /*0d50*/  IMAD.IADD R19, R13, 0x1, R29 ;  /* 0x000000010d137824 */ /* 0x000fe200078e021d */
[----:B------:R-:W-:-:S04]  /*0d60*/  LEA R18, P2, R28, R12, 0x1 ;  /* 0x0000000c1c127211 */ /* 0x000fc800078408ff */
[----:B------:R-:W-:-:S05]  /*0d70*/  LEA.HI.X R19, R28, R15, R19, 0x1, P2 ;  /* 0x0000000f1c137211 */ /* 0x000fca00010f0c13 */
[----:B------:R0:W-:Y:S04]  /*0d80*/  STG.E.U16 desc[UR8][R18.64], R32 ;  /* 0x0000002012007986 */ /* 0x0001e8000c101508 */
.L_x_32103:
[----:B------:R-:W-:Y:S05]  /*0d90*/  BSYNC B0 ;  /* 0x0000000000007941 */ /* 0x000fea0003800000 */
.L_x_32102:
        /* <DEDUP_REMOVED lines=13> */
.L_x_32105:
[----:B------:R-:W-:Y:S05]  /*0e70*/  BSYNC B0 ;  /* 0x0000000000007941 */ /* 0x000fea0003800000 */
.L_x_32104:
        /* <DEDUP_REMOVED lines=65> */
[----:B0-----:R-:W-:Y:S01]  /*1290*/  F2FP.F16.F32.PACK_AB R19, RZ, R24 ;  /* 0x00000018ff13723e */ /* 0x001fe200000000ff */
        /* <DEDUP_REMOVED lines=15> */
[----:B------:R-:W-:-:S05]  /*1390*/  F2FP.F16.F32.PACK_AB R18, RZ, R27 ;  /* 0x0000001bff12723e */ /* 0x000fca00000000ff */
        /* <DEDUP_REMOVED lines=43> */
[----:B------:R-:W-:Y:S01]  /*1650*/  F2FP.F16.F32.PACK_AB R10, R17, R10 ;  /* 0x0000000a110a723e */ /* 0x000fe200000000ff */
[----:B------:R-:W-:Y:S01]  /*1660*/  BSSY B0, `(.L_x_32106) ;  /* 0x00000a5000007945 */ /* 0x000fe20003800000 */
[----:B------:R-:W-:Y:S01]  /*1670*/  IADD3 R25, P3, P4, R28, UR12, R25 ;  /* 0x0000000c1c197c10 */ /* 0x000fe2000fc7e019 */
[----:B------:R-:W-:Y:S01]  /*1680*/  FMUL R13, R20, UR6 ;  /* 0x00000006140d7c20 */ /* 0x000fe20008400000 */
[----:B------:R-:W-:-:S02]  /*1690*/  FMNMX R30, R30, |R20|, !PT ;  /* 0x400000141e1e7209 */ /* 0x000fc40007800000 */
[----:B------:R-:W-:Y:S02]  /*16a0*/  SHF.R.U32.HI R20, RZ, 0x8, R3 ;  /* 0x00000008ff147819 */ /* 0x000fe40000011603 */
[----:B0-----:R-:W-:Y:S02]  /*16b0*/  F2FP.F16.F32.PACK_AB R19, RZ, R13 ;  /* 0x0000000dff13723e */ /* 0x001fe400000000ff */
[----:B------:R-:W-:Y:S01]  /*16c0*/  @!P0 IADD3 R17, P2, R16, UR14, RZ ;  /* 0x0000000e10118c10 */ /* 0x000fe2000ff5e0ff */
[----:B------:R-:W-:Y:S01]  /*16d0*/  IMAD.SHL.U32 R37, R20, 0x20, RZ ;  /* 0x0000002014257824 */ /* 0x000fe200078e00ff */
[----:B------:R-:W-:Y:S02]  /*16e0*/  PRMT R34, R19, 0x7610, R34 ;  /* 0x0000761013227816 */ /* 0x000fe40000000022 */
[----:B------:R-:W-:Y:S02]  /*16f0*/  LOP3.LUT R20, R3, 0x1f, RZ, 0xc0, !PT ;  /* 0x0000001f03147812 */ /* 0x000fe400078ec0ff */
[----:B------:R-:W-:Y:S01]  /*1700*/  F2FP.F16.F32.PACK_AB R24, R27, R24 ;  /* 0x000000181b18723e */ /* 0x000fe200000000ff */
        /* <DEDUP_REMOVED lines=27> */
[----:B-1----:R-:W-:Y:S02]  /*18c0*/  F2FP.F16.F32.PACK_AB R23, R26, R13 ;  /* 0x0000000d1a17723e */ /* 0x002fe400000000ff */
[----:B------:R-:W-:-:S03]  /*18d0*/  F2FP.F16.F32.PACK_AB R26, RZ, R26 ;  /* 0x0000001aff1a723e */ /* 0x000fc600000000ff */
        /* <DEDUP_REMOVED lines=14> */
[----:B------:R-:W-:-:S03]  /*19c0*/  F2FP.F16.F32.PACK_AB R10, RZ, R15 ;  /* 0x0000000fff0a723e */ /* 0x000fc600000000ff */
[C---:B------:R-:W-:Y:S01]  /*19d0*/  FMUL R22, R35.reuse, UR6 ;  /* 0x0000000623167c20 */ /* 0x040fe20008400000 */
[----:B------:R-:W-:Y:S01]  /*19e0*/  FMNMX R21, |R35|, R30, !PT ;  /* 0x0000001e23157209 */ /* 0x000fe20007800200 */
[----:B------:R1:W-:Y:S03]  /*19f0*/  @!P1 STG.E.U16 desc[UR8][R18.64], R10 ;  /* 0x0000000a12009986 */ /* 0x0003e6000c101508 */
[----:B------:R-:W-:Y:S02]  /*1a00*/  F2FP.F16.F32.PACK_AB R15, R22, R15 ;  /* 0x0000000f160f723e */ /* 0x000fe400000000ff */
[----:B------:R-:W-:-:S03]  /*1a10*/  F2FP.F16.F32.PACK_AB R22, RZ, R22 ;  /* 0x00000016ff16723e */ /* 0x000fc600000000ff */
        /* <DEDUP_REMOVED lines=31> */
.L_x_32110:
        /* <DEDUP_REMOVED lines=51> */
.L_x_32109:
[----:B------:R-:W-:Y:S05]  /*1f40*/  BSYNC B1 ;  /* 0x0000000000017941 */ /* 0x000fea0003800000 */
.L_x_32108:
[----:B------:R-:W-:Y:S05]  /*1f50*/  @!P0 BRA `(.L_x_32107) ;  /* 0x0000000000548947 */ /* 0x000fea0003800000 */
.L_x_32113:
        /* <DEDUP_REMOVED lines=15> */
.L_x_32112:
[----:B------:R-:W-:Y:S05]  /*2050*/  BSYNC B1 ;  /* 0x0000000000017941 */ /* 0x000fea0003800000 */
.L_x_32111:
[----:B------:R-:W-:Y:S01]  /*2060*/  IADD3 R26, P0, R26, UR7, RZ ;  /* 0x000000071a1a7c10 */ /* 0x000fe2000ff1e0ff */
[----:B0-----:R-:W-:Y:S02]  /*2070*/  VIADD R7, R13, 0x1f ;  /* 0x0000001f0d077836 */ /* 0x001fe40000000000 */
[----:B------:R-:W-:Y:S01]  /*2080*/  IMAD.IADD R24, R22, 0x1, R19 ;  /* 0x0000000116187824 */ /* 0x000fe200078e0213 */
[----:B------:R-:W-:Y:S01]  /*2090*/  IADD3.X R23, R23, UR10, RZ, P0, !PT ;  /* 0x0000000a17177c10 */ /* 0x000fe200087fe4ff */
[----:B------:R-:W-:Y:S08]  /*20a0*/  @P1 BRA `(.L_x_32113) ;  /* 0xfffffffc00ac1947 */ /* 0x000ff0000383ffff */
.L_x_32107:
[----:B------:R-:W-:Y:S05]  /*20b0*/  BSYNC B0 ;  /* 0x0000000000007941 */ /* 0x000fea0003800000 */
.L_x_32106:
        /* <DEDUP_REMOVED lines=41> */
.L_x_32124:
[----:B-1----:R-:W-:-:S07]  /*2350*/  FMNMX R11, R4, R11, !PT ;  /* 0x0000000b040b7209 */ /* 0x002fce0007800000 */
.L_x_32116:
[----:B------:R-:W-:Y:S05]  /*2360*/  BSYNC B0 ;  /* 0x0000000000007941 */ /* 0x000fea0003800000 */
.L_x_32115:
[----:B------:R-:W-:Y:S01]  /*2370*/  ISETP.NE.AND P0, PT, R3, RZ, PT ;  /* 0x000000ff0300720c */ /* 0x000fe20003f05270 */
[----:B------:R-:W-:-:S12]  /*2380*/  BSSY B0, `(.L_x_32114) ;  /* 0x0000004000007945 */ /* 0x000fd80003800000 */
[----:B------:R-:W-:Y:S05]  /*2390*/  @P0 BRA `(.L_x_32118) ;  /* 0x0000000000080947 */ /* 0x000fea0003800000 */
[----:B0-----:R-:W0:Y:S02]  /*23a0*/  LDC.64 R4, c[0x0][0x238] ;  /* 0x00008e00ff047b82 */ /* 0x001e240000000a00 */
[----:B0-----:R1:W-:Y:S02]  /*23b0*/  REDG.E.MAX.S32.STRONG.GPU desc[UR8][R4.64], R11 ;  /* 0x0000000b0400798e */ /* 0x0013e4000d10e388 */
.L_x_32118:
[----:B------:R-:W-:Y:S05]  /*23c0*/  BSYNC B0 ;  /* 0x0000000000007941 */ /* 0x000fea0003800000 */
.L_x_32114:
        /* <DEDUP_REMOVED lines=12> */
[----:B01----:R-:W-:Y:S05]  /*2490*/  CALL.REL.NOINC `($__internal_717_$__cuda_sm20_rcp_rn_f32_slowpath) ;  /* 0x0000000400887944 */ /* 0x003fea0003c00000 */
[----:B------:R-:W-:Y:S05]  /*24a0*/  BRA `(.L_x_32120) ;  /* 0x0000000000147947 */ /* 0x000fea0003800000 */
.L_x_32119:
[----:B-1----:R-:W1:Y:S01]  /*24b0*/  MUFU.RCP R5, UR6 ;  /* 0x0000000600057d08 */ /* 0x002e620008001000 */
[----:B------:R-:W-:-:S04]  /*24c0*/  IMAD.U32 R0, RZ, RZ, UR6 ;  /* 0x00000006ff007e24 */ /* 0x000fc8000f8e00ff */
[----:B-1----:R-:W-:-:S04]  /*24d0*/  FFMA R0, R5, R0, -1 ;  /* 0xbf80000005007423 */ /* 0x002fc80000000000 */
[----:B------:R-:W-:-:S04]  /*24e0*/  FADD.FTZ R0, -R0, -RZ ;  /* 0x800000ff00007221 */ /* 0x000fc80000010100 */
[----:B------:R-:W-:-:S07]  /*24f0*/  FFMA R5, R5, R0, R5 ;  /* 0x0000000005057223 */ /* 0x000fce0000000005 */
.L_x_32120:
[----:B------:R-:W1:Y:S02]  /*2500*/  LDC.64 R2, c[0x0][0x240] ;  /* 0x00009000ff027b82 */ /* 0x000e640000000a00 */
[----:B-1----:R-:W-:Y:S01]  /*2510*/  STG.E desc[UR8][R2.64], R5 ;  /* 0x0000000502007986 */ /* 0x002fe2000c101908 */
[----:B------:R-:W-:Y:S05]  /*2520*/  EXIT ;  /* 0x000000000000794d */ /* 0x000fea0003800000 */
.L_x_32117:
[----:B------:R-:W-:Y:S02]  /*2530*/  IMAD.MOV.U32 R7, RZ, RZ, 0x4 ;  /* 0x00000004ff077424 */ /* 0x000fe400078e00ff */
[----:B------:R-:W-:Y:S02]  /*2540*/  IMAD.MOV.U32 R9, RZ, RZ, 0x1f ;  /* 0x0000001fff097424 */ /* 0x000fe400078e00ff */
[----:B------:R-:W-:-:S07]  /*2550*/  IMAD.MOV.U32 R6, RZ, RZ, -0x1 ;  /* 0xffffffffff067424 */ /* 0x000fce00078e00ff */
[----:B01----:R-:W-:Y:S05]  /*2560*/  WARPSYNC.COLLECTIVE R6, `(.L_x_32121) ;  /* 0x0000000006087348 */ /* 0x003fea0003c00000 */
[----:B-1----:R1:W2:Y:S02]  /*2570*/  SHFL.DOWN P0, R11, R2, R7, R9 ;  /* 0x08000007020b7389 */ /* 0x0022a40000000009 */
[----:B012---:R-:W-:Y:S01]  /*2580*/  ENDCOLLECTIVE ;  /* 0x000000000000791b */ /* 0x007fe20003800000 */
.L_x_32121:
[----:B------:R-:W-:Y:S02]  /*2590*/  IMAD.MOV.U32 R7, RZ, RZ, 0x2 ;  /* 0x00000002ff077424 */ /* 0x000fe400078e00ff */
[----:B------:R-:W-:-:S05]  /*25a0*/  IMAD.MOV.U32 R5, RZ, RZ, R11 ;  /* 0x000000ffff057224 */ /* 0x000fca00078e000b */
[----:B------:R-:W-:-:S05]  /*25b0*/  FMNMX R5, R5, R2, !PT ;  /* 0x0000000205057209 */ /* 0x000fca0007800000 */
[----:B------:R-:W-:-:S07]  /*25c0*/  IMAD.MOV.U32 R2, RZ, RZ, R5 ;  /* 0x000000ffff027224 */ /* 0x000fce00078e0005 */
[----:B------:R-:W-:Y:S05]  /*25d0*/  WARPSYNC.COLLECTIVE R6, `(.L_x_32122) ;  /* 0x0000000006087348 */ /* 0x000fea0003c00000 */
[----:B------:R0:W1:Y:S02]  /*25e0*/  SHFL.DOWN P0, R11, R2, R7, R9 ;  /* 0x08000007020b7389 */ /* 0x0000640000000009 */
[----:B01----:R-:W-:Y:S01]  /*25f0*/  ENDCOLLECTIVE ;  /* 0x000000000000791b */ /* 0x003fe20003800000 */
.L_x_32122:
[----:B------:R-:W-:Y:S02]  /*2600*/  IMAD.MOV.U32 R7, RZ, RZ, 0x1 ;  /* 0x00000001ff077424 */ /* 0x000fe400078e00ff */
[----:B------:R-:W-:-:S05]  /*2610*/  IMAD.MOV.U32 R4, RZ, RZ, R11 ;  /* 0x000000ffff047224 */ /* 0x000fca00078e000b */
[----:B------:R-:W-:-:S05]  /*2620*/  FMNMX R4, R5, R4, !PT ;  /* 0x0000000405047209 */ /* 0x000fca0007800000 */
[----:B------:R-:W-:-:S07]  /*2630*/  IMAD.MOV.U32 R2, RZ, RZ, R4 ;  /* 0x000000ffff027224 */ /* 0x000fce00078e0004 */
[----:B------:R-:W-:Y:S05]  /*2640*/  WARPSYNC.COLLECTIVE R6, `(.L_x_32123) ;  /* 0x0000000006087348 */ /* 0x000fea0003c00000 */
[----:B------:R0:W1:Y:S02]  /*2650*/  SHFL.DOWN P0, R11, R2, R7, R9 ;  /* 0x08000007020b7389 */ /* 0x0000640000000009 */
[----:B01----:R-:W-:Y:S01]  /*2660*/  ENDCOLLECTIVE ;  /* 0x000000000000791b */ /* 0x003fe20003800000 */
.L_x_32123:
[----:B------:R-:W-:Y:S05]  /*2670*/  BRA `(.L_x_32124) ;  /* 0xfffffffc00347947 */ /* 0x000fea000383ffff */
        .weak           $__internal_716_$__cuda_sm20_div_u64
        .type           $__internal_716_$__cuda_sm20_div_u64,@function
        .size           $__internal_716_$__cuda_sm20_div_u64,($__internal_717_$__cuda_sm20_rcp_rn_f32_slowpath - $__internal_716_$__cuda_sm20_div_u64)
$__internal_716_$__cuda_sm20_div_u64:
        /* <DEDUP_REMOVED lines=67> */
[----:B------:R-:W-:Y:S06]  /*2ab0*/  RET.REL.NODEC R6 `(_ZN18transformer_engine6detail38cast_transpose_fused_kernel_notalignedILb0ELb1ELb0EfNS_16CTDBiasDActParamIff6__halffEELi1ELi2ENS_5EmptyEXadL_ZNS_5dreluIffEET_T0_RKS5_EEEEvT3_mmm) ;  /* 0xffffffd406507950 */ /* 0x000fec0003c3ffff */
        .weak           $__internal_717_$__cuda_sm20_rcp_rn_f32_slowpath
        .type           $__internal_717_$__cuda_sm20_rcp_rn_f32_slowpath,@function
        .size           $__internal_717_$__cuda_sm20_rcp_rn_f32_slowpath,(.L_x_35202 - $__internal_717_$__cuda_sm20_rcp_rn_f32_slowpath)
$__internal_717_$__cuda_sm20_rcp_rn_f32_slowpath:
        /* <DEDUP_REMOVED lines=15> */
.L_x_32125:
        /* <DEDUP_REMOVED lines=33> */
.L_x_32127:
[----:B------:R0:W1:Y:S02]  /*2dc0*/  MUFU.RCP R2, R0 ;  /* 0x0000000000027308 */ /* 0x0000640000001000 */
.L_x_32126:
[----:B-1-3--:R-:W-:Y:S02]  /*2dd0*/  IMAD.MOV.U32 R5, RZ, RZ, R2 ;  /* 0x000000ffff057224 */ /* 0x00afe400078e0002 */
[----:B------:R-:W-:Y:S02]  /*2de0*/  IMAD.MOV.U32 R2, RZ, RZ, R7 ;  /* 0x000000ffff027224 */ /* 0x000fe400078e0007 */
[----:B------:R-:W-:-:S04]  /*2df0*/  IMAD.MOV.U32 R3, RZ, RZ, 0x0 ;  /* 0x00000000ff037424 */ /* 0x000fc800078e00ff */
[----:B0-2---:R-:W-:Y:S05]  /*2e00*/  RET.REL.NODEC R2 `(_ZN18transformer_engine6detail38cast_transpose_fused_kernel_notalignedILb0ELb1ELb0EfNS_16CTDBiasDActParamIff6__halffEELi1ELi2ENS_5EmptyEXadL_ZNS_5dreluIffEET_T0_RKS5_EEEEvT3_mmm) ;  /* 0xffffffd0027c7950 */ /* 0x005fea0003c3ffff */
.L_x_32128:
        /* <DEDUP_REMOVED lines=15> */
.L_x_35202:


//--------------------- .text._ZN18transformer_engine6detail38cast_transpose_fused_kernel_notalignedILb0ELb1ELb0EfNS_16CTDBiasDActParamIffffEELi1ELi1ENS_5EmptyEXadL_ZNS_5dreluIffEET_T0_RKS4_EEEEvT3_mmm --------------------------
	.section	.text._ZN18transformer_engine6detail38cast_transpose_fused_kernel_notalignedILb0ELb1ELb0EfNS_16CTDBiasDActParamIffffEELi1ELi1ENS_5EmptyEXadL_ZNS_5dreluIffEET_T0_RKS4_EEEEvT3_mmm,"ax",@progbits
	.align	128
        .global         _ZN18transformer_engine6detail38cast_transpose_fused_kernel_notalignedILb0ELb1ELb0EfNS_16CTDBiasDActParamIffffEELi1ELi1ENS_5EmptyEXadL_ZNS_5dreluIffEET_T0_RKS4_EEEEvT3_mmm
        .type           _ZN18transformer_engine6detail38cast_transpose_fused_kernel_notalignedILb0ELb1ELb0EfNS_16CTDBiasDActParamIffffEELi1ELi1ENS_5EmptyEXadL_ZNS_5dreluIffEET_T0_RKS4_EEEEvT3_mmm,@function
        .size           _ZN18transformer_engine6detail38cast_transpose_fused_kernel_notalignedILb0ELb1ELb0EfNS_16CTDBiasDActParamIffffEELi1ELi1ENS_5EmptyEXadL_ZNS_5dreluIffEET_T0_RKS4_EEEEvT3_mmm,(.L_x_35204 - _ZN18transformer_engine6detail38cast_transpose_fused_kernel_notalignedILb0ELb1ELb0EfNS_16CTDBiasDActParamIffffEELi1ELi1ENS_5EmptyEXadL_ZNS_5dreluIffEET_T0_RKS4_EEEEvT3_mmm)
        .other          _ZN18transformer_engine6detail38cast_transpose_fused_kernel_notalignedILb0ELb1ELb0EfNS_16CTDBiasDActParamIffffEELi1ELi1ENS_5EmptyEXadL_ZNS_5dreluIffEET_T0_RKS4_EEEEvT3_mmm,@"STO_CUDA_ENTRY STV_DEFAULT"
_ZN18transformer_engine6detail38cast_transpose_fused_kernel_notalignedILb0ELb1ELb0EfNS_16CTDBiasDActParamIffffEELi1ELi1ENS_5EmptyEXadL_ZNS_5dreluIffEET_T0_RKS4_EEEEvT3_mmm:
.text._ZN18transformer_engine6detail38cast_transpose_fused_kernel_notalignedILb0ELb1ELb0EfNS_16CTDBiasDActParamIffffEELi1ELi1ENS_5EmptyEXadL_ZNS_5dreluIffEET_T0_RKS4_EEEEvT3_mmm:
        /* <DEDUP_REMOVED lines=19> */
[----:B------:R-:W-:Y:S05]  /*0130*/  CALL.REL.NOINC `($__internal_718_$__cuda_sm20_div_u64) ;  /* 0x0000001800c87944 */ /* 0x000fea0003c00000 */
        /* <DEDUP_REMOVED lines=8> */
.L_x_32129:
        /* <DEDUP_REMOVED lines=22> */
.L_x_32130:
[----:B------:R-:W-:Y:S01]  /*0320*/  ULDC.64 UR8, c[0x0][0x260] ;  /* 0x0000980000087ab9 */ /* 0x000fe20000000a00 */
[C---:B------:R-:W-:Y:S01]  /*0330*/  SHF.L.U64.HI R4, R24.reuse, 0x5, R25 ;  /* 0x0000000518047819 */ /* 0x040fe20000010219 */
[----:B------:R-:W-:Y:S01]  /*0340*/  ULDC.64 UR10, c[0x0][0x258] ;  /* 0x00009600000a7ab9 */ /* 0x000fe20000000a00 */
[C---:B------:R-:W-:Y:S01]  /*0350*/  LEA R5, P1, -R24.reuse, UR8, 0x5 ;  /* 0x0000000818057c11 */ /* 0x040fe2000f8229ff */
[----:B------:R-:W-:Y:S01]  /*0360*/  IMAD.WIDE.U32 R18, R24, UR10, R16 ;  /* 0x0000000a18127c25 */ /* 0x000fe2000f8e0010 */
[----:B------:R-:W-:Y:S01]  /*0370*/  SHF.R.U32.HI R7, RZ, 0x3, R10 ;  /* 0x00000003ff077819 */ /* 0x000fe2000001160a */
[----:B------:R-:W-:Y:S01]  /*0380*/  ULDC.64 UR6, c[0x0][0x208] ;  /* 0x0000820000067ab9 */ /* 0x000fe20000000a00 */
[----:B------:R-:W-:Y:S01]  /*0390*/  SHF.L.U64.HI R3, R16, 0x5, R17 ;  /* 0x0000000510037819 */ /* 0x000fe20000010211 */
[----:B------:R-:W-:Y:S01]  /*03a0*/  IMAD.SHL.U32 R14, R18, 0x20, RZ ;  /* 0x00000020120e7824 */ /* 0x000fe200078e00ff */
[----:B------:R-:W-:Y:S01]  /*03b0*/  LEA R2, P0, -R16, UR10, 0x5 ;  /* 0x0000000a10027c11 */ /* 0x000fe2000f8029ff */
[----:B------:R-:W-:Y:S01]  /*03c0*/  ULDC.64 UR4, c[0x0][0x230] ;  /* 0x00008c0000047ab9 */ /* 0x000fe20000000a00 */
[----:B------:R-:W-:Y:S01]  /*03d0*/  IADD3.X R4, ~R4, UR9, RZ, P1, !PT ;  /* 0x0000000904047c10 */ /* 0x000fe20008ffe5ff */
[----:B------:R-:W-:Y:S01]  /*03e0*/  ULDC.64 UR14, c[0x0][0x260] ;  /* 0x00009800000e7ab9 */ /* 0x000fe20000000a00 */
[----:B------:R-:W-:Y:S01]  /*03f0*/  ISETP.LT.U32.AND P1, PT, R5, 0x20, PT ;  /* 0x000000200500780c */ /* 0x000fe20003f21070 */
[----:B------:R-:W-:Y:S01]  /*0400*/  ULDC.64 UR12, c[0x0][0x228] ;  /* 0x00008a00000c7ab9 */ /* 0x000fe20000000a00 */
[----:B------:R-:W-:-:S02]  /*0410*/  LOP3.LUT R21, R7, 0x1ffffffc, RZ, 0xc0, !PT ;  /* 0x1ffffffc07157812 */ /* 0x000fc400078ec0ff */
[----:B------:R-:W-:Y:S02]  /*0420*/  IADD3.X R3, ~R3, UR11, RZ, P0, !PT ;  /* 0x0000000b03037c10 */ /* 0x000fe400087fe5ff */
[----:B------:R-:W-:Y:S02]  /*0430*/  ISETP.LT.U32.AND P0, PT, R2, 0x20, PT ;  /* 0x000000200200780c */ /* 0x000fe40003f01070 */
[----:B------:R-:W-:Y:S01]  /*0440*/  ISETP.LT.U32.AND.EX P1, PT, R4, RZ, PT, P1 ;  /* 0x000000ff0400720c */ /* 0x000fe20003f21110 */
[----:B------:R-:W-:Y:S01]  /*0450*/  IMAD.IADD R4, R10, 0x1, -R21 ;  /* 0x000000010a047824 */ /* 0x000fe200078e0a15 */
[----:B------:R-:W-:Y:S02]  /*0460*/  LOP3.LUT R7, R7, 0x1c, RZ, 0xc0, !PT ;  /* 0x0000001c07077812 */ /* 0x000fe400078ec0ff */
[----:B------:R-:W-:Y:S01]  /*0470*/  ISETP.LT.U32.AND.EX P0, PT, R3, RZ, PT, P0 ;  /* 0x000000ff0300720c */ /* 0x000fe20003f01100 */
[----:B------:R-:W-:Y:S01]  /*0480*/  VIADD R11, R4, 0xffffffff ;  /* 0xffffffff040b7836 */ /* 0x000fe20000000000 */
[----:B------:R-:W-:-:S02]  /*0490*/  SEL R5, R5, 0x20, P1 ;  /* 0x0000002005057807 */ /* 0x000fc40000800000 */
[----:B------:R-:W-:Y:S02]  /*04a0*/  LOP3.LUT R8, R4, 0x1f, RZ, 0xc0, !PT ;  /* 0x0000001f04087812 */ /* 0x000fe400078ec0ff */
[----:B------:R-:W-:Y:S02]  /*04b0*/  SEL R9, R2, 0x20, P0 ;  /* 0x0000002002097807 */ /* 0x000fe40000000000 */
[----:B------:R-:W-:Y:S02]  /*04c0*/  ISETP.GE.U32.AND P1, PT, R7, R5, PT ;  /* 0x000000050700720c */ /* 0x000fe40003f26070 */
[----:B------:R-:W-:Y:S02]  /*04d0*/  SHF.R.U32.HI R6, RZ, 0x3, R10 ;  /* 0x00000003ff067819 */ /* 0x000fe4000001160a */
[----:B------:R-:W-:Y:S01]  /*04e0*/  ISETP.LT.U32.AND P1, PT, R8, R9, !P1 ;  /* 0x000000090800720c */ /* 0x000fe20004f21070 */
[----:B------:R-:W-:Y:S01]  /*04f0*/  IMAD R9, R25, UR10, RZ ;  /* 0x0000000a19097c24 */ /* 0x000fe2000f8e02ff */
[----:B------:R-:W-:-:S02]  /*0500*/  LOP3.LUT R6, R6, 0x1c, RZ, 0xc0, !PT ;  /* 0x0000001c06067812 */ /* 0x000fc400078ec0ff */
[----:B------:R-:W-:Y:S01]  /*0510*/  ISETP.LT.U32.AND P2, PT, R2, 0x20, PT ;  /* 0x000000200200780c */ /* 0x000fe20003f41070 */
[----:B------:R-:W-:Y:S01]  /*0520*/  IMAD R9, R24, UR11, R9 ;  /* 0x0000000b18097c24 */ /* 0x000fe2000f8e0209 */
[----:B------:R-:W-:Y:S02]  /*0530*/  LOP3.LUT R11, R11, 0x1f, RZ, 0xc0, !PT ;  /* 0x0000001f0b0b7812 */ /* 0x000fe400078ec0ff */
[----:B------:R-:W-:Y:S01]  /*0540*/  ISETP.LT.U32.AND.EX P2, PT, R3, RZ, PT, P2 ;  /* 0x000000ff0300720c */ /* 0x000fe20003f41120 */
[----:B------:R-:W-:-:S03]  /*0550*/  IMAD.IADD R9, R19, 0x1, R9 ;  /* 0x0000000113097824 */ /* 0x000fc600078e0209 */
[----:B------:R-:W-:Y:S01]  /*0560*/  SEL R23, R2, 0x20, P2 ;  /* 0x0000002002177807 */ /* 0x000fe20001000000 */
[----:B------:R-:W0:Y:S01]  /*0570*/  @P1 LDC.64 R12, c[0x0][0x210] ;  /* 0x00008400ff0c1b82 */ /* 0x000e220000000a00 */
[----:B------:R-:W-:Y:S01]  /*0580*/  SHF.L.U64.HI R15, R18, 0x5, R9 ;  /* 0x00000005120f7819 */ /* 0x000fe20000010209 */
[----:B------:R-:W-:Y:S02]  /*0590*/  @P1 IMAD.MOV.U32 R9, RZ, RZ, RZ ;  /* 0x000000ffff091224 */ /* 0x000fe400078e00ff */
[----:B------:R-:W-:Y:S02]  /*05a0*/  VIADD R18, R6, 0x1 ;  /* 0x0000000106127836 */ /* 0x000fe40000000000 */
[----:B------:R-:W-:-:S03]  /*05b0*/  @P1 IMAD.WIDE.U32 R8, R7, UR10, R8 ;  /* 0x0000000a07081c25 */ /* 0x000fc6000f8e0008 */
[----:B------:R-:W-:Y:S01]  /*05c0*/  ISETP.GE.U32.AND P0, PT, R18, R5, PT ;  /* 0x000000051200720c */ /* 0x000fe20003f06070 */
[----:B------:R-:W-:Y:S01]  /*05d0*/  @P1 IMAD R7, R7, UR11, R9 ;  /* 0x0000000b07071c24 */ /* 0x000fe2000f8e0209 */
[C---:B------:R-:W-:Y:S01]  /*05e0*/  @P1 IADD3 R20, P3, R14.reuse, R8, RZ ;  /* 0x000000080e141210 */ /* 0x040fe20007f7e0ff */
[----:B------:R-:W-:Y:S01]  /*05f0*/  @!P1 IMAD.MOV.U32 R18, RZ, RZ, RZ ;  /* 0x000000ffff129224 */ /* 0x000fe200078e00ff */
[----:B------:R-:W-:Y:S01]  /*0600*/  ISETP.GE.U32.OR P0, PT, R11, R23, P0 ;  /* 0x000000170b00720c */ /* 0x000fe20000706470 */
[----:B------:R-:W1:Y:S02]  /*0610*/  @P1 LDC.64 R8, c[0x0][0x218] ;  /* 0x00008600ff081b82 */ /* 0x000e640000000a00 */
[----:B------:R-:W-:Y:S01]  /*0620*/  @P1 IMAD.X R7, R7, 0x1, R15, P3 ;  /* 0x0000000107071824 */ /* 0x000fe200018e060f */
[----:B------:R-:W-:Y:S01]  /*0630*/  IADD3 R26, P3, R14, UR10, RZ ;  /* 0x0000000a0e1a7c10 */ /* 0x000fe2000ff7e0ff */
[----:B------:R-:W-:-:S03]  /*0640*/  @P1 IMAD.SHL.U32 R29, R20, 0x4, RZ ;  /* 0x00000004141d1824 */ /* 0x000fc600078e00ff */
[----:B------:R-:W-:Y:S02]  /*0650*/  @P1 SHF.L.U64.HI R20, R20, 0x2, R7 ;  /* 0x0000000214141819 */ /* 0x000fe40000010207 */
[----:B------:R-:W-:Y:S02]  /*0660*/  IADD3.X R27, R15, UR11, RZ, P3, !PT ;  /* 0x0000000b0f1b7c10 */ /* 0x000fe40009ffe4ff */
[----:B0-----:R-:W-:-:S05]  /*0670*/  @P1 IADD3 R12, P2, R29, R12, RZ ;  /* 0x0000000c1d0c1210 */ /* 0x001fca0007f5e0ff */
[----:B------:R-:W-:-:S05]  /*0680*/  @P1 IMAD.X R13, R20, 0x1, R13, P2 ;  /* 0x00000001140d1824 */ /* 0x000fca00010e060d */
[----:B------:R0:W2:Y:S01]  /*0690*/  @P1 LDG.E R18, desc[UR6][R12.64] ;  /* 0x000000060c121981 */ /* 0x0000a2000c1e1900 */
[----:B------:R-:W-:Y:S01]  /*06a0*/  @!P1 IMAD.MOV.U32 R22, RZ, RZ, RZ ;  /* 0x000000ffff169224 */ /* 0x000fe200078e00ff */
[----:B-1----:R-:W-:-:S05]  /*06b0*/  @P1 IADD3 R8, P2, R29, R8, RZ ;  /* 0x000000081d081210 */ /* 0x002fca0007f5e0ff */
[----:B------:R-:W-:Y:S02]  /*06c0*/  @P1 IMAD.X R9, R20, 0x1, R9, P2 ;  /* 0x0000000114091824 */ /* 0x000fe400010e0609 */
[----:B0-----:R-:W-:-:S03]  /*06d0*/  @!P0 IMAD.WIDE.U32 R12, R6, UR10, R26 ;  /* 0x0000000a060c8c25 */ /* 0x001fc6000f8e001a */
[----:B------:R0:W3:Y:S01]  /*06e0*/  @P1 LDG.E R22, desc[UR6][R8.64] ;  /* 0x0000000608161981 */ /* 0x0000e2000c1e1900 */
[----:B------:R-:W-:Y:S01]  /*06f0*/  @!P0 IMAD R19, R6, UR11, R13 ;  /* 0x0000000b06138c24 */ /* 0x000fe2000f8e020d */
[----:B------:R-:W-:Y:S02]  /*0700*/  @!P0 IADD3 R7, P3, R11, R12, RZ ;  /* 0x0000000c0b078210 */ /* 0x000fe40007f7e0ff */
[----:B------:R-:W1:Y:S03]  /*0710*/  @!P0 LDC.64 R12, c[0x0][0x210] ;  /* 0x00008400ff0c8b82 */ /* 0x000e660000000a00 */
[----:B------:R-:W-:Y:S02]  /*0720*/  @!P0 IMAD.X R20, RZ, RZ, R19, P3 ;  /* 0x000000ffff148224 */ /* 0x000fe400018e0613 */
[----:B------:R-:W-:-:S03]  /*0730*/  @!P0 IMAD.SHL.U32 R19, R7, 0x4, RZ ;  /* 0x0000000407138824 */ /* 0x000fc600078e00ff */
[----:B------:R-:W-:Y:S01]  /*0740*/  @!P0 SHF.L.U64.HI R7, R7, 0x2, R20 ;  /* 0x0000000207078819 */ /* 0x000fe20000010214 */
[----:B0-----:R-:W0:Y:S01]  /*0750*/  @!P0 LDC.64 R8, c[0x0][0x218] ;  /* 0x00008600ff088b82 */ /* 0x001e220000000a00 */
[----:B-1----:R-:W-:-:S05]  /*0760*/  @!P0 IADD3 R28, P1, R19, R12, RZ ;  /* 0x0000000c131c8210 */ /* 0x002fca0007f3e0ff */
[----:B------:R-:W-:Y:S01]  /*0770*/  @!P0 IMAD.X R29, R7, 0x1, R13, P1 ;  /* 0x00000001071d8824 */ /* 0x000fe200008e060d */
[----:B------:R-:W-:-:S04]  /*0780*/  ISETP.NE.U32.AND P1, PT, RZ, UR4, PT ;  /* 0x00000004ff007c0c */ /* 0x000fc8000bf25070 */
[----:B------:R-:W-:Y:S01]  /*0790*/  ISETP.NE.AND.EX P1, PT, RZ, UR5, PT, P1 ;  /* 0x00000005ff007c0c */ /* 0x000fe2000bf25310 */
[----:B------:R-:W-:-:S06]  /*07a0*/  IMAD.MOV.U32 R20, RZ, RZ, RZ ;  /* 0x000000ffff147224 */ /* 0x000fcc00078e00ff */
[----:B------:R1:W4:Y:S06]  /*07b0*/  @!P0 LDG.E R20, desc[UR6][R28.64] ;  /* 0x000000061c148981 */ /* 0x00032c000c1e1900 */
[----:B-1----:R-:W1:Y:S01]  /*07c0*/  @P1 LDC.64 R28, c[0x0][0x230] ;  /* 0x00008c00ff1c1b82 */ /* 0x002e620000000a00 */
[----:B0-----:R-:W-:-:S05]  /*07d0*/  @!P0 IADD3 R12, P2, R19, R8, RZ ;  /* 0x00000008130c8210 */ /* 0x001fca0007f5e0ff */
[----:B------:R-:W-:Y:S02]  /*07e0*/  @!P0 IMAD.X R13, R7, 0x1, R9, P2 ;  /* 0x00000001070d8824 */ /* 0x000fe400010e0609 */
[----:B------:R-:W-:Y:S02]  /*07f0*/  IMAD.MOV.U32 R7, RZ, RZ, 0x3f800000 ;  /* 0x3f800000ff077424 */ /* 0x000fe400078e00ff */
[----:B------:R-:W-:-:S06]  /*0800*/  IMAD.MOV.U32 R19, RZ, RZ, RZ ;  /* 0x000000ffff137224 */ /* 0x000fcc00078e00ff */
[----:B------:R-:W5:Y:S04]  /*0810*/  @!P0 LDG.E R19, desc[UR6][R12.64] ;  /* 0x000000060c138981 */ /* 0x000f68000c1e1900 */
[----:B-1----:R0:W4:Y:S01]  /*0820*/  @P1 LDG.E R7, desc[UR6][R28.64] ;  /* 0x000000061c071981 */ /* 0x002122000c1e1900 */
[----:B------:R-:W-:Y:S01]  /*0830*/  IMAD.IADD R10, R10, 0x1, -R21 ;  /* 0x000000010a0a7824 */ /* 0x000fe200078e0a15 */
[----:B------:R-:W-:-:S04]  /*0840*/  ISETP.GE.U32.AND P1, PT, R6, R5, PT ;  /* 0x000000050600720c */ /* 0x000fc80003f26070 */
[----:B------:R-:W-:-:S04]  /*0850*/  LOP3.LUT R10, R10, 0x1f, RZ, 0xc0, !PT ;  /* 0x0000001f0a0a7812 */ /* 0x000fc800078ec0ff */
[----:B------:R-:W-:Y:S01]  /*0860*/  ISETP.GE.U32.OR P2, PT, R10, R23, P1 ;  /* 0x000000170a00720c */ /* 0x000fe20000f46470 */
[----:B0-----:R-:W0:-:S12]  /*0870*/  LDC.64 R28, c[0x0][0x258] ;  /* 0x00009600ff1c7b82 */ /* 0x001e180000000a00 */
[----:B------:R-:W1:Y:S01]  /*0880*/  @!P2 LDC.64 R8, c[0x0][0x220] ;  /* 0x00008800ff08ab82 */ /* 0x000e620000000a00 */
[----:B------:R-:W-:-:S04]  /*0890*/  @!P2 IMAD.WIDE.U32 R12, R6, UR10, R14 ;  /* 0x0000000a060cac25 */ /* 0x000fc8000f8e000e */
[----:B------:R-:W-:Y:S01]  /*08a0*/  @!P2 IMAD R21, R6, UR11, R13 ;  /* 0x0000000b0615ac24 */ /* 0x000fe2000f8e020d */
[----:B------:R-:W-:-:S05]  /*08b0*/  @!P2 IADD3 R10, P1, R10, R12, RZ ;  /* 0x0000000c0a0aa210 */ /* 0x000fca0007f3e0ff */
[----:B------:R-:W-:Y:S01]  /*08c0*/  @!P2 IMAD.X R13, RZ, RZ, R21, P1 ;  /* 0x000000ffff0da224 */ /* 0x000fe200008e0615 */
[----:B-1----:R-:W-:-:S04]  /*08d0*/  @!P2 LEA R12, P1, R10, R8, 0x2 ;  /* 0x000000080a0ca211 */ /* 0x002fc800078210ff */
[----:B------:R-:W-:Y:S01]  /*08e0*/  @!P2 LEA.HI.X R13, R10, R9, R13, 0x2, P1 ;  /* 0x000000090a0da211 */ /* 0x000fe200008f140d */
[----:B------:R-:W-:Y:S02]  /*08f0*/  VIADD R10, R4, 0x1e ;  /* 0x0000001e040a7836 */ /* 0x000fe40000000000 */
[----:B------:R-:W-:-:S03]  /*0900*/  VIADD R8, R6, 0x2 ;  /* 0x0000000206087836 */ /* 0x000fc60000000000 */
[----:B------:R-:W-:-:S04]  /*0910*/  LOP3.LUT R10, R10, 0x1f, RZ, 0xc0, !PT ;  /* 0x0000001f0a0a7812 */ /* 0x000fc800078ec0ff */
[----:B------:R-:W-:-:S04]  /*0920*/  ISETP.GE.U32.AND P1, PT, R10, R23, PT ;  /* 0x000000170a00720c */ /* 0x000fc80003f26070 */
[----:B------:R-:W-:Y:S01]  /*0930*/  ISETP.GE.U32.OR P3, PT, R8, R5, P1 ;  /* 0x000000050800720c */ /* 0x000fe20000f66470 */
[----:B------:R-:W-:-:S04]  /*0940*/  IMAD R17, R17, UR8, RZ ;  /* 0x0000000811117c24 */ /* 0x000fc8000f8e02ff */
[----:B------:R-:W-:Y:S02]  /*0950*/  IMAD R8, R16, UR9, R17 ;  /* 0x0000000910087c24 */ /* 0x000fe4000f8e0211 */
[----:B0-----:R-:W-:Y:S01]  /*0960*/  IMAD.WIDE.U32 R28, R6, UR10, R28 ;  /* 0x0000000a061c7c25 */ /* 0x001fe2000f8e001c */
[----:B---3--:R-:W-:-:S05]  /*0970*/  FSET.BF.GT.AND R9, R22, RZ, PT ;  /* 0x000000ff1609720a */ /* 0x008fca0003804000 */
[----:B--2---:R-:W-:-:S04]  /*0980*/  FMUL R18, R9, R18 ;  /* 0x0000001209127220 */ /* 0x004fc80000400000 */
[----:B----4-:R-:W-:-:S05]  /*0990*/  FMUL R9, R18, R7 ;  /* 0x0000000712097220 */ /* 0x010fca0000400000 */
[----:B------:R0:W-:Y:S01]  /*09a0*/  @!P2 STG.E desc[UR6][R12.64], R9 ;  /* 0x000000090c00a986 */ /* 0x0001e2000c101906 */
[----:B-----5:R-:W-:Y:S01]  /*09b0*/  FSET.BF.GT.AND R19, R19, RZ, PT ;  /* 0x000000ff1313720a */ /* 0x020fe20003804000 */
[----:B0-----:R-:W-:Y:S02]  /*09c0*/  IMAD.MOV.U32 R12, RZ, RZ, R24 ;  /* 0x000000ffff0c7224 */ /* 0x001fe400078e0018 */
[----:B------:R-:W-:Y:S02]  /*09d0*/  IMAD.MOV.U32 R13, RZ, RZ, R25 ;  /* 0x000000ffff0d7224 */ /* 0x000fe400078e0019 */
[----:B------:R-:W-:Y:S02]  /*09e0*/  IMAD.WIDE.U32 R12, R16, UR8, R12 ;  /* 0x00000008100c7c25 */ /* 0x000fe4000f8e000c */
[----:B------:R-:W0:Y:S02]  /*09f0*/  @!P3 LDC.64 R16, c[0x0][0x210] ;  /* 0x00008400ff10bb82 */ /* 0x000e240000000a00 */
        /* <DEDUP_REMOVED lines=15> */
[----:B------:R-:W-:Y:S02]  /*0af0*/  @!P0 IADD3 R29, P3, P4, R11, R28, R14 ;  /* 0x0000001c0b1d8210 */ /* 0x000fe40007c7e00e */
[----:B------:R-:W-:Y:S02]  /*0b00*/  IADD3 R21, P2, R28, UR10, RZ ;  /* 0x0000000a1c157c10 */ /* 0x000fe4000ff5e0ff */
[----:B------:R-:W-:Y:S02]  /*0b10*/  @!P0 IADD3.X R22, RZ, R19, R15, P3, P4 ;  /* 0x00000013ff168210 */ /* 0x000fe40001fe840f */
[----:B------:R-:W-:-:S04]  /*0b20*/  FMNMX R18, RZ, |R18|, !PT ;  /* 0x40000012ff127209 */ /* 0x000fc80007800000 */
[----:B------:R-:W-:Y:S01]  /*0b30*/  FMNMX R18, R18, |R20|, !PT ;  /* 0x4000001412127209 */ /* 0x000fe20007800000 */
[----:B------:R-:W-:Y:S01]  /*0b40*/  FMUL R20, R20, R7 ;  /* 0x0000000714147220 */ /* 0x000fe20000400000 */
[----:B0-----:R-:W-:-:S04]  /*0b50*/  @!P0 LEA R28, P5, R29, R16, 0x2 ;  /* 0x000000101d1c8211 */ /* 0x001fc800078a10ff */
[----:B------:R-:W-:Y:S01]  /*0b60*/  @!P0 LEA.HI.X R29, R29, R17, R22, 0x2, P5 ;  /* 0x000000111d1d8211 */ /* 0x000fe200028f1416 */
[----:B------:R-:W-:Y:S02]  /*0b70*/  VIADD R22, R4, 0x1d ;  /* 0x0000001d04167836 */ /* 0x000fe40000000000 */
[----:B------:R-:W-:-:S03]  /*0b80*/  VIADD R16, R6, 0x3 ;  /* 0x0000000306107836 */ /* 0x000fc60000000000 */
[----:B------:R-:W-:Y:S01]  /*0b90*/  LOP3.LUT R22, R22, 0x1f, RZ, 0xc0, !PT ;  /* 0x0000001f16167812 */ /* 0x000fe200078ec0ff */
[----:B------:R0:W-:Y:S03]  /*0ba0*/  @!P0 STG.E desc[UR6][R28.64], R20 ;  /* 0x000000141c008986 */ /* 0x0001e6000c101906 */
[----:B------:R-:W-:-:S04]  /*0bb0*/  ISETP.GE.U32.AND P0, PT, R22, R23, PT ;  /* 0x000000171600720c */ /* 0x000fc80003f06070 */
[----:B------:R-:W-:Y:S02]  /*0bc0*/  ISETP.GE.U32.OR P3, PT, R16, R5, P0 ;  /* 0x000000051000720c */ /* 0x000fe40000766470 */
[----:B------:R-:W-:Y:S01]  /*0bd0*/  IADD3.X R19, R19, UR11, RZ, P2, !PT ;  /* 0x0000000b13137c10 */ /* 0x000fe200097fe4ff */
[----:B------:R-:W1:Y:S01]  /*0be0*/  S2UR UR5, SR_CgaCtaId ;  /* 0x00000000000579c3 */ /* 0x000e620000008800 */
[----:B------:R-:W-:Y:S01]  /*0bf0*/  UMOV UR4, 0x400 ;  /* 0x0000040000047882 */ /* 0x000fe20000000000 */
[----:B------:R-:W-:-:S08]  /*0c00*/  ULDC.64 UR10, c[0x0][0x260] ;  /* 0x00009800000a7ab9 */ /* 0x000fd00000000a00 */
[----:B------:R-:W4:Y:S01]  /*0c10*/  @!P3 LDC.64 R16, c[0x0][0x210] ;  /* 0x00008400ff10bb82 */ /* 0x000f220000000a00 */
[----:B---3--:R-:W-:Y:S02]  /*0c20*/  FSET.BF.GT.AND R23, R25, RZ, PT ;  /* 0x000000ff1917720a */ /* 0x008fe40003804000 */
[----:B------:R-:W-:-:S04]  /*0c30*/  @!P3 IADD3 R25, P2, P4, R22, R26, R21 ;  /* 0x0000001a1619b210 */ /* 0x000fc80007c5e015 */
[----:B0-----:R-:W-:-:S04]  /*0c40*/  @!P3 IADD3.X R28, RZ, R27, R19, P2, P4 ;  /* 0x0000001bff1cb210 */ /* 0x001fc800017e8413 */
[C---:B------:R-:W-:Y:S01]  /*0c50*/  @!P3 SHF.L.U64.HI R28, R25.reuse, 0x2, R28 ;  /* 0x00000002191cb819 */ /* 0x040fe2000001021c */
[----:B------:R-:W-:Y:S02]  /*0c60*/  @!P3 IMAD.SHL.U32 R25, R25, 0x4, RZ ;  /* 0x000000041919b824 */ /* 0x000fe400078e00ff */
[----:B--2---:R-:W-:-:S03]  /*0c70*/  FMUL R23, R23, R24 ;  /* 0x0000001817177220 */ /* 0x004fc60000400000 */
[----:B----4-:R-:W-:Y:S01]  /*0c80*/  @!P3 IADD3 R16, P2, R25, R16, RZ ;  /* 0x000000101910b210 */ /* 0x010fe20007f5e0ff */
[----:B------:R-:W-:-:S04]  /*0c90*/  IMAD.MOV.U32 R24, RZ, RZ, RZ ;  /* 0x000000ffff187224 */ /* 0x000fc800078e00ff */
[----:B------:R-:W-:-:S05]  /*0ca0*/  @!P3 IMAD.X R17, R28, 0x1, R17, P2 ;  /* 0x000000011c11b824 */ /* 0x000fca00010e0611 */
[----:B------:R0:W2:Y:S02]  /*0cb0*/  @!P3 LDG.E R24, desc[UR6][R16.64] ;  /* 0x000000061018b981 */ /* 0x0000a4000c1e1900 */
[----:B0-----:R-:W0:Y:S02]  /*0cc0*/  @!P3 LDC.64 R16, c[0x0][0x218] ;  /* 0x00008600ff10bb82 */ /* 0x001e240000000a00 */
[----:B0-----:R-:W-:Y:S01]  /*0cd0*/  @!P3 IADD3 R16, P2, R25, R16, RZ ;  /* 0x000000101910b210 */ /* 0x001fe20007f5e0ff */
[----:B------:R-:W-:-:S04]  /*0ce0*/  IMAD.MOV.U32 R25, RZ, RZ, RZ ;  /* 0x000000ffff197224 */ /* 0x000fc800078e00ff */
[----:B------:R-:W-:-:S05]  /*0cf0*/  @!P3 IMAD.X R17, R28, 0x1, R17, P2 ;  /* 0x000000011c11b824 */ /* 0x000fca00010e0611 */
[----:B------:R0:W3:Y:S01]  /*0d00*/  @!P3 LDG.E R25, desc[UR6][R16.64] ;  /* 0x000000061019b981 */ /* 0x0000e2000c1e1900 */
        /* <DEDUP_REMOVED lines=8> */
[----:B------:R0:W-:Y:S02]  /*0d90*/  @!P1 STG.E desc[UR6][R28.64], R17 ;  /* 0x000000111c009986 */ /* 0x0001e4000c101906 */
[----:B0-----:R-:W0:Y:S01]  /*0da0*/  S2R R29, SR_TID.X ;  /* 0x00000000001d7919 */ /* 0x001e220000002100 */
[----:B------:R-:W-:-:S04]  /*0db0*/  LOP3.LUT R14, R6, 0x3, RZ, 0xfc, !PT ;  /* 0x00000003060e7812 */ /* 0x000fc800078efcff */
[----:B------:R-:W-:Y:S01]  /*0dc0*/  ISETP.GE.U32.OR P0, PT, R14, R5, P0 ;  /* 0x000000050e00720c */ /* 0x000fe20000706470 */
[----:B------:R-:W-:-:S12]  /*0dd0*/  UIADD3 UR4, UR4, 0x20, URZ ;  /* 0x0000002004047890 */ /* 0x000fd8000fffe03f */
[----:B------:R-:W-:-:S04]  /*0de0*/  @!P0 IADD3 R21, P1, P2, R22, R26, R21 ;  /* 0x0000001a16158210 */ /* 0x000fc80007a3e015 */
[----:B------:R-:W-:Y:S02]  /*0df0*/  @!P0 IADD3.X R26, RZ, R27, R19, P1, P2 ;  /* 0x0000001bff1a8210 */ /* 0x000fe40000fe4413 */
[----:B0-----:R-:W-:Y:S02]  /*0e00*/  SHF.R.U32.HI R14, RZ, 0x8, R29 ;  /* 0x00000008ff0e7819 */ /* 0x001fe4000001161d */
[----:B------:R-:W-:-:S03]  /*0e10*/  LOP3.LUT R16, R29, 0x1f, RZ, 0xc0, !PT ;  /* 0x0000001f1d107812 */ /* 0x000fc600078ec0ff */
[----:B------:R-:W-:Y:S02]  /*0e20*/  IMAD.SHL.U32 R19, R14, 0x20, RZ ;  /* 0x000000200e137824 */ /* 0x000fe400078e00ff */
[----:B------:R-:W-:-:S03]  /*0e30*/  IMAD.IADD R14, R29, 0x1, -R6 ;  /* 0x000000011d0e7824 */ /* 0x000fc600078e0a06 */
[----:B------:R-:W-:Y:S02]  /*0e40*/  LOP3.LUT R19, R19, 0xffffffe0, R16, 0xe2, !PT ;  /* 0xffffffe013137812 */ /* 0x000fe400078ee210 */
[----:B------:R-:W-:Y:S01]  /*0e50*/  LOP3.LUT R14, R14, 0x1f, RZ, 0xc0, !PT ;  /* 0x0000001f0e0e7812 */ /* 0x000fe200078ec0ff */
[----:B-1----:R-:W-:-:S04]  /*0e60*/  ULEA UR4, UR5, UR4, 0x18 ;  /* 0x0000000405047291 */ /* 0x002fc8000f8ec03f */
[----:B------:R-:W-:-:S05]  /*0e70*/  IMAD R14, R19, 0x21, R14 ;  /* 0x00000021130e7824 */ /* 0x000fca00078e020e */
[----:B------:R-:W-:Y:S02]  /*0e80*/  LEA R28, R14, UR4, 0x2 ;  /* 0x000000040e1c7c11 */ /* 0x000fe4000f8e10ff */
[----:B------:R-:W0:Y:S03]  /*0e90*/  @!P0 LDC.64 R14, c[0x0][0x220] ;  /* 0x00008800ff0e8b82 */ /* 0x000e260000000a00 */
[----:B------:R1:W-:Y:S01]  /*0ea0*/  STS [R28], R9 ;  /* 0x000000091c007388 */ /* 0x0003e20000000800 */
[----:B0-----:R-:W-:-:S04]  /*0eb0*/  @!P0 LEA R14, P1, R21, R14, 0x2 ;  /* 0x0000000e150e8211 */ /* 0x001fc800078210ff */
[----:B------:R-:W-:Y:S01]  /*0ec0*/  @!P0 LEA.HI.X R15, R21, R15, R26, 0x2, P1 ;  /* 0x0000000f150f8211 */ /* 0x000fe200008f141a */
[C---:B------:R-:W-:Y:S02]  /*0ed0*/  IMAD R11, R19.reuse, 0x21, R11 ;  /* 0x00000021130b7824 */ /* 0x040fe400078e020b */
[C---:B------:R-:W-:Y:S02]  /*0ee0*/  IMAD R10, R19.reuse, 0x21, R10 ;  /* 0x00000021130a7824 */ /* 0x040fe400078e020a */
[----:B------:R-:W-:Y:S01]  /*0ef0*/  IMAD R22, R19, 0x21, R22 ;  /* 0x0000002113167824 */ /* 0x000fe200078e0216 */
[----:B------:R-:W-:Y:S02]  /*0f00*/  LEA R11, R11, UR4, 0x2 ;  /* 0x000000040b0b7c11 */ /* 0x000fe4000f8e10ff */
[----:B------:R-:W-:Y:S02]  /*0f10*/  LEA R10, R10, UR4, 0x2 ;  /* 0x000000040a0a7c11 */ /* 0x000fe4000f8e10ff */
[----:B------:R-:W-:Y:S01]  /*0f20*/  LEA R22, R22, UR4, 0x2 ;  /* 0x0000000416167c11 */ /* 0x000fe2000f8e10ff */
[----:B------:R0:W-:Y:S01]  /*0f30*/  STS [R11], R20 ;  /* 0x000000140b007388 */ /* 0x0001e20000000800 */
[----:B------:R-:W-:Y:S03]  /*0f40*/  BSSY B0, `(.L_x_32131) ;  /* 0x0000075000007945 */ /* 0x000fe60003800000 */
[----:B------:R0:W-:Y:S01]  /*0f50*/  STS [R10], R17 ;  /* 0x000000110a007388 */ /* 0x0001e20000000800 */
[----:B---3--:R-:W-:-:S05]  /*0f60*/  FSET.BF.GT.AND R25, R25, RZ, PT ;  /* 0x000000ff1919720a */ /* 0x008fca0003804000 */
[----:B--2---:R-:W-:-:S04]  /*0f70*/  FMUL R24, R25, R24 ;  /* 0x0000001819187220 */ /* 0x004fc80000400000 */
[----:B------:R-:W-:-:S05]  /*0f80*/  FMUL R21, R24, R7 ;  /* 0x0000000718157220 */ /* 0x000fca0000400000 */
[----:B------:R0:W-:Y:S01]  /*0f90*/  @!P0 STG.E desc[UR6][R14.64], R21 ;  /* 0x000000150e008986 */ /* 0x0001e2000c101906 */
[----:B------:R-:W-:-:S04]  /*0fa0*/  ISETP.LT.U32.AND P0, PT, R2, 0x20, PT ;  /* 0x000000200200780c */ /* 0x000fc80003f01070 */
[----:B------:R-:W-:-:S04]  /*0fb0*/  ISETP.LT.U32.AND.EX P0, PT, R3, RZ, PT, P0 ;  /* 0x000000ff0300720c */ /* 0x000fc80003f01100 */
[----:B-1----:R-:W-:-:S04]  /*0fc0*/  SEL R9, R2, 0x20, P0 ;  /* 0x0000002002097807 */ /* 0x002fc80000000000 */
[----:B------:R-:W-:Y:S01]  /*0fd0*/  ISETP.GE.U32.AND P0, PT, R6, R9, PT ;  /* 0x000000090600720c */ /* 0x000fe20003f06070 */
[----:B------:R0:W-:Y:S01]  /*0fe0*/  STS [R22], R21 ;  /* 0x0000001516007388 */ /* 0x0001e20000000800 */
[----:B------:R-:W-:-:S04]  /*0ff0*/  FMNMX R9, R18, |R23|, !PT ;  /* 0x4000001712097209 */ /* 0x000fc80007800000 */
[----:B------:R-:W-:Y:S01]  /*1000*/  FMNMX R9, R9, |R24|, !PT ;  /* 0x4000001809097209 */ /* 0x000fe20007800000 */
[----:B------:R-:W-:Y:S06]  /*1010*/  BAR.SYNC.DEFER_BLOCKING 0x0 ;  /* 0x0000000000007b1d */ /* 0x000fec0000010000 */
[----:B0-----:R-:W-:Y:S05]  /*1020*/  @P0 BRA `(.L_x_32132) ;  /* 0x0000000400980947 */ /* 0x001fea0003800000 */
[----:B------:R-:W-:Y:S01]  /*1030*/  LOP3.LUT R2, RZ, R2, RZ, 0x33, !PT ;  /* 0x00000002ff027212 */ /* 0x000fe200078e33ff */
[----:B------:R-:W-:Y:S01]  /*1040*/  IMAD.IADD R13, R13, 0x1, R8 ;  /* 0x000000010d0d7824 */ /* 0x000fe200078e0208 */
[----:B------:R-:W-:Y:S01]  /*1050*/  LOP3.LUT R3, RZ, R3, RZ, 0x33, !PT ;  /* 0x00000003ff037212 */ /* 0x000fe200078e33ff */
[----:B------:R-:W-:Y:S01]  /*1060*/  BSSY B1, `(.L_x_32133) ;  /* 0x000004c000017945 */ /* 0x000fe20003800000 */
[----:B------:R-:W-:-:S04]  /*1070*/  ISETP.GT.U32.AND P0, PT, R2, -0x21, PT ;  /* 0xffffffdf0200780c */ /* 0x000fc80003f04070 */
[----:B------:R-:W-:-:S04]  /*1080*/  ISETP.GT.U32.AND.EX P0, PT, R3, -0x1, PT, P0 ;  /* 0xffffffff0300780c */ /* 0x000fc80003f04100 */
[----:B------:R-:W-:-:S04]  /*1090*/  SEL R11, R2, 0xffffffdf, P0 ;  /* 0xffffffdf020b7807 */ /* 0x000fc80000000000 */
        /* <DEDUP_REMOVED lines=17> */
.L_x_32135:
        /* <DEDUP_REMOVED lines=12> */
[----:B------:R-:W-:Y:S01]  /*1270*/  VIADD R18, R4, 0x1e ;  /* 0x0000001e04127836 */ /* 0x000fe20000000000 */
[----:B------:R-:W-:Y:S01]  /*1280*/  IADD3 R24, P4, R24, UR10, RZ ;  /* 0x0000000a18187c10 */ /* 0x000fe2000ff9e0ff */
[----:B------:R-:W-:Y:S01]  /*1290*/  VIADD R4, R4, 0x1d ;  /* 0x0000001d04047836 */ /* 0x000fe20000000000 */
[----:B------:R-:W-:Y:S02]  /*12a0*/  @!P5 IADD3.X R11, RZ, R26, R12, P1, P2 ;  /* 0x0000001aff0bd210 */ /* 0x000fe40000fe440c */
[----:B------:R-:W2:Y:S01]  /*12b0*/  @!P3 LDS R17, [R28+0x4] ;  /* 0x000004001c11b984 */ /* 0x000ea20000000800 */
[----:B------:R-:W-:Y:S02]  /*12c0*/  LOP3.LUT R18, R18, 0x1f, RZ, 0xc0, !PT ;  /* 0x0000001f12127812 */ /* 0x000fe400078ec0ff */
[----:B------:R-:W-:-:S02]  /*12d0*/  LOP3.LUT R4, R4, 0x1f, RZ, 0xc0, !PT ;  /* 0x0000001f04047812 */ /* 0x000fc400078ec0ff */
[----:B------:R-:W-:Y:S02]  /*12e0*/  ISETP.GE.U32.AND P2, PT, R18, R5, PT ;  /* 0x000000051200720c */ /* 0x000fe40003f46070 */
[----:B------:R-:W-:Y:S02]  /*12f0*/  IADD3.X R26, R26, UR11, RZ, P4, !PT ;  /* 0x0000000b1a1a7c10 */ /* 0x000fe4000a7fe4ff */
[----:B0-----:R-:W-:-:S09]  /*1300*/  @!P5 LEA R20, P1, R10, R20, 0x2 ;  /* 0x000000140a14d211 */ /* 0x001fd200078210ff */
[----:B------:R-:W0:Y:S01]  /*1310*/  @!P2 LDS R25, [R28+0x8] ;  /* 0x000008001c19a984 */ /* 0x000e220000000800 */
[----:B------:R-:W-:Y:S02]  /*1320*/  @!P5 LEA.HI.X R21, R10, R21, R11, 0x2, P1 ;  /* 0x000000150a15d211 */ /* 0x000fe400008f140b */
[----:B------:R-:W3:Y:S01]  /*1330*/  @!P3 LDC.64 R10, c[0x0][0x228] ;  /* 0x00008a00ff0abb82 */ /* 0x000ee20000000a00 */
[----:B------:R-:W-:Y:S02]  /*1340*/  ISETP.GE.U32.AND P1, PT, R4, R5, PT ;  /* 0x000000050400720c */ /* 0x000fe40003f26070 */
[----:B-1----:R1:W-:Y:S01]  /*1350*/  @!P5 STG.E desc[UR6][R20.64], R15 ;  /* 0x0000000f1400d986 */ /* 0x0023e2000c101906 */
[----:B------:R-:W-:-:S10]  /*1360*/  @!P3 IADD3 R22, P5, P6, R14, R24, R3 ;  /* 0x000000180e16b210 */ /* 0x000fd40007ebe003 */
[----:B------:R-:W4:Y:S01]  /*1370*/  @!P1 LDS R27, [R28+0xc] ;  /* 0x00000c001c1b9984 */ /* 0x000f220000000800 */
[----:B------:R-:W-:Y:S01]  /*1380*/  @!P3 IADD3.X R23, RZ, R26, R12, P5, P6 ;  /* 0x0000001aff17b210 */ /* 0x000fe20002fec40c */
[----:B-1----:R-:W1:Y:S01]  /*1390*/  @!P2 LDC.64 R14, c[0x0][0x228] ;  /* 0x00008a00ff0eab82 */ /* 0x002e620000000a00 */
[----:B---3--:R-:W-:-:S04]  /*13a0*/  @!P3 LEA R10, P4, R22, R10, 0x2 ;  /* 0x0000000a160ab211 */ /* 0x008fc800078810ff */
[----:B------:R-:W-:-:S03]  /*13b0*/  @!P3 LEA.HI.X R11, R22, R11, R23, 0x2, P4 ;  /* 0x0000000b160bb211 */ /* 0x000fc600020f1417 */
[----:B------:R-:W3:Y:S02]  /*13c0*/  @!P1 LDC.64 R22, c[0x0][0x228] ;  /* 0x00008a00ff169b82 */ /* 0x000ee40000000a00 */
        /* <DEDUP_REMOVED lines=13> */
[----:B---3--:R-:W-:Y:S01]  /*14a0*/  @!P1 LEA R22, P3, R18, R22, 0x2 ;  /* 0x0000001612169211 */ /* 0x008fe200078610ff */
[----:B0-----:R0:W-:Y:S01]  /*14b0*/  @!P2 STG.E desc[UR6][R14.64], R25 ;  /* 0x000000190e00a986 */ /* 0x0011e2000c101906 */
[----:B------:R-:W-:Y:S02]  /*14c0*/  ISETP.NE.AND P2, PT, R8, RZ, PT ;  /* 0x000000ff0800720c */ /* 0x000fe40003f45270 */
[----:B------:R-:W-:-:S05]  /*14d0*/  @!P1 LEA.HI.X R23, R18, R23, R20, 0x2, P3 ;  /* 0x0000001712179211 */ /* 0x000fca00018f1414 */
[----:B----4-:R0:W-:Y:S01]  /*14e0*/  @!P1 STG.E desc[UR6][R22.64], R27 ;  /* 0x0000001b16009986 */ /* 0x0101e2000c101906 */
[----:B------:R-:W-:-:S04]  /*14f0*/  IADD3 R24, P1, R24, UR10, RZ ;  /* 0x0000000a18187c10 */ /* 0x000fc8000ff3e0ff */
[----:B------:R-:W-:Y:S01]  /*1500*/  IADD3.X R26, R21, UR11, RZ, P1, !PT ;  /* 0x0000000b151a7c10 */ /* 0x000fe20008ffe4ff */
[----:B------:R-:W-:Y:S08]  /*1510*/  @P2 BRA `(.L_x_32135) ;  /* 0xfffffffc00242947 */ /* 0x000ff0000383ffff */
.L_x_32134:
[----:B------:R-:W-:Y:S05]  /*1520*/  BSYNC B1 ;  /* 0x0000000000017941 */ /* 0x000fea0003800000 */
.L_x_32133:
[----:B------:R-:W-:Y:S05]  /*1530*/  @!P0 BRA `(.L_x_32132) ;  /* 0x0000000000548947 */ /* 0x000fea0003800000 */
.L_x_32138:
        /* <DEDUP_REMOVED lines=14> */
.L_x_32137:
[----:B------:R-:W-:Y:S05]  /*1620*/  BSYNC B1 ;  /* 0x0000000000017941 */ /* 0x000fea0003800000 */
.L_x_32136:
[----:B------:R-:W-:Y:S01]  /*1630*/  ISETP.NE.AND P0, PT, R2, RZ, PT ;  /* 0x000000ff0200720c */ /* 0x000fe20003f05270 */
[----:B------:R-:W-:Y:S01]  /*1640*/  VIADD R4, R14, 0x1f ;  /* 0x0000001f0e047836 */ /* 0x000fe20000000000 */
[----:B------:R-:W-:Y:S01]  /*1650*/  IADD3 R24, P1, R24, UR14, RZ ;  /* 0x0000000e18187c10 */ /* 0x000fe2000ff3e0ff */
[----:B0-----:R-:W-:-:S03]  /*1660*/  IMAD.IADD R10, R6, 0x1, R13 ;  /* 0x00000001060a7824 */ /* 0x001fc600078e020d */
[----:B------:R-:W-:-:S07]  /*1670*/  IADD3.X R26, R26, UR15, RZ, P1, !PT ;  /* 0x0000000f1a1a7c10 */ /* 0x000fce0008ffe4ff */
[----:B------:R-:W-:Y:S05]  /*1680*/  @P0 BRA `(.L_x_32138) ;  /* 0xfffffffc00ac0947 */ /* 0x000fea000383ffff */
.L_x_32132:
[----:B------:R-:W-:Y:S05]  /*1690*/  BSYNC B0 ;  /* 0x0000000000007941 */ /* 0x000fea0003800000 */
.L_x_32131:
        /* <DEDUP_REMOVED lines=11> */
[----:B------:R-:W-:-:S03]  /*1750*/  SHF.R.U32.HI R9, RZ, 0x3, R29 ;  /* 0x00000003ff097819 */ /* 0x000fc6000001161d */
[----:B------:R-:W1:Y:S01]  /*1760*/  SHFL.DOWN PT, R3, R2, 0x8, 0x1f ;  /* 0x09001f0002037f89 */ /* 0x000e6200000e0000 */
[----:B------:R-:W-:Y:S02]  /*1770*/  LOP3.LUT R9, R9, 0x1ffffffc, RZ, 0xc0, !PT ;  /* 0x1ffffffc09097812 */ /* 0x000fe400078ec0ff */
[----:B-1----:R-:W-:Y:S02]  /*1780*/  FMNMX R3, R2, R3, !PT ;  /* 0x0000000302037209 */ /* 0x002fe40007800000 */
[----:B--2---:R-:W-:-:S03]  /*1790*/  @!P0 LEA R2, R11, R8, 0x18 ;  /* 0x000000080b028211 */ /* 0x004fc600078ec0ff */
[----:B------:R-:W1:Y:S02]  /*17a0*/  SHFL.DOWN PT, R4, R3, 0x4, 0x1f ;  /* 0x08801f0003047f89 */ /* 0x000e6400000e0000 */
[----:B------:R-:W-:Y:S01]  /*17b0*/  @!P0 IMAD.IADD R2, R9, 0x1, R2 ;  /* 0x0000000109028824 */ /* 0x000fe200078e0202 */
[----:B-1----:R-:W-:Y:S02]  /*17c0*/  FMNMX R4, R3, R4, !PT ;  /* 0x0000000403047209 */ /* 0x002fe40007800000 */
[----:B------:R-:W-:-:S03]  /*17d0*/  SHF.R.U32.HI R3, RZ, 0x5, R29 ;  /* 0x00000005ff037819 */ /* 0x000fc6000001161d */
        /* <DEDUP_REMOVED lines=23> */
.L_x_32149:
[----:B--2---:R-:W-:-:S07]  /*1950*/  FMNMX R5, R4, R5, !PT ;  /* 0x0000000504057209 */ /* 0x004fce0007800000 */
.L_x_32141:
[----:B------:R-:W-:Y:S05]  /*1960*/  BSYNC B0 ;  /* 0x0000000000007941 */ /* 0x000fea0003800000 */
.L_x_32140:
[----:B------:R-:W-:Y:S01]  /*1970*/  ISETP.NE.AND P0, PT, R29, RZ, PT ;  /* 0x000000ff1d00720c */ /* 0x000fe20003f05270 */
[----:B------:R-:W-:-:S12]  /*1980*/  BSSY B0, `(.L_x_32139) ;  /* 0x0000004000007945 */ /* 0x000fd80003800000 */
[----:B------:R-:W-:Y:S05]  /*1990*/  @P0 BRA `(.L_x_32143) ;  /* 0x0000000000080947 */ /* 0x000fea0003800000 */
[----:B------:R-:W2:Y:S02]  /*19a0*/  LDC.64 R2, c[0x0][0x238] ;  /* 0x00008e00ff027b82 */ /* 0x000ea40000000a00 */
[----:B--2---:R2:W-:Y:S02]  /*19b0*/  REDG.E.MAX.S32.STRONG.GPU desc[UR6][R2.64], R5 ;  /* 0x000000050200798e */ /* 0x0045e4000d10e386 */
.L_x_32143:
[----:B------:R-:W-:Y:S05]  /*19c0*/  BSYNC B0 ;  /* 0x0000000000007941 */ /* 0x000fea0003800000 */
.L_x_32139:
        /* <DEDUP_REMOVED lines=9> */
[----:B--2---:R-:W-:-:S07]  /*1a60*/  MOV R2, 0x1a80 ;  /* 0x00001a8000027802 */ /* 0x004fce0000000f00 */
[----:B01----:R-:W-:Y:S05]  /*1a70*/  CALL.REL.NOINC `($__internal_719_$__cuda_sm20_rcp_rn_f32_slowpath) ;  /* 0x00000004007c7944 */ /* 0x003fea0003c00000 */
[----:B------:R-:W-:Y:S01]  /*1a80*/  IMAD.MOV.U32 R5, RZ, RZ, R0 ;  /* 0x000000ffff057224 */ /* 0x000fe200078e0000 */
[----:B------:R-:W-:Y:S06]  /*1a90*/  BRA `(.L_x_32145) ;  /* 0x0000000000107947 */ /* 0x000fec0003800000 */
.L_x_32144:
[----:B------:R-:W2:Y:S02]  /*1aa0*/  MUFU.RCP R0, R7 ;  /* 0x0000000700007308 */ /* 0x000ea40000001000 */
[----:B--2---:R-:W-:-:S04]  /*1ab0*/  FFMA R2, R0, R7, -1 ;  /* 0xbf80000000027423 */ /* 0x004fc80000000007 */
[----:B------:R-:W-:-:S04]  /*1ac0*/  FADD.FTZ R5, -R2, -RZ ;  /* 0x800000ff02057221 */ /* 0x000fc80000010100 */
[----:B------:R-:W-:-:S07]  /*1ad0*/  FFMA R5, R0, R5, R0 ;  /* 0x0000000500057223 */ /* 0x000fce0000000000 */
.L_x_32145:
[----:B------:R-:W2:Y:S02]  /*1ae0*/  LDC.64 R2, c[0x0][0x240] ;  /* 0x00009000ff027b82 */ /* 0x000ea40000000a00 */
[----:B--2---:R-:W-:Y:S01]  /*1af0*/  STG.E desc[UR6][R2.64], R5 ;  /* 0x0000000502007986 */ /* 0x004fe2000c101906 */
[----:B------:R-:W-:Y:S05]  /*1b00*/  EXIT ;  /* 0x000000000000794d */ /* 0x000fea0003800000 */
.L_x_32142:
[----:B------:R-:W-:Y:S02]  /*1b10*/  IMAD.MOV.U32 R9, RZ, RZ, 0x4 ;  /* 0x00000004ff097424 */ /* 0x000fe400078e00ff */
[----:B------:R-:W-:Y:S02]  /*1b20*/  IMAD.MOV.U32 R11, RZ, RZ, 0x1f ;  /* 0x0000001fff0b7424 */ /* 0x000fe400078e00ff */
[----:B------:R-:W-:-:S07]  /*1b30*/  IMAD.MOV.U32 R6, RZ, RZ, -0x1 ;  /* 0xffffffffff067424 */ /* 0x000fce00078e00ff */
[----:B012---:R-:W-:Y:S05]  /*1b40*/  WARPSYNC.COLLECTIVE R6, `(.L_x_32146) ;  /* 0x0000000006087348 */ /* 0x007fea0003c00000 */
[----:B--2---:R2:W3:Y:S02]  /*1b50*/  SHFL.DOWN P0, R5, R2, R9, R11 ;  /* 0x0800000902057389 */ /* 0x0044e4000000000b */
[----:B0123--:R-:W-:Y:S01]  /*1b60*/  ENDCOLLECTIVE ;  /* 0x000000000000791b */ /* 0x00ffe20003800000 */
.L_x_32146:
[----:B------:R-:W-:Y:S02]  /*1b70*/  IMAD.MOV.U32 R9, RZ, RZ, 0x2 ;  /* 0x00000002ff097424 */ /* 0x000fe400078e00ff */
[----:B------:R-:W-:-:S05]  /*1b80*/  IMAD.MOV.U32 R3, RZ, RZ, R5 ;  /* 0x000000ffff037224 */ /* 0x000fca00078e0005 */
[----:B------:R-:W-:-:S05]  /*1b90*/  FMNMX R3, R3, R2, !PT ;  /* 0x0000000203037209 */ /* 0x000fca0007800000 */
[----:B------:R-:W-:-:S07]  /*1ba0*/  IMAD.MOV.U32 R2, RZ, RZ, R3 ;  /* 0x000000ffff027224 */ /* 0x000fce00078e0003 */
[----:B------:R-:W-:Y:S05]  /*1bb0*/  WARPSYNC.COLLECTIVE R6, `(.L_x_32147) ;  /* 0x0000000006087348 */ /* 0x000fea0003c00000 */
[----:B------:R0:W1:Y:S02]  /*1bc0*/  SHFL.DOWN P0, R5, R2, R9, R11 ;  /* 0x0800000902057389 */ /* 0x000064000000000b */
[----:B01----:R-:W-:Y:S01]  /*1bd0*/  ENDCOLLECTIVE ;  /* 0x000000000000791b */ /* 0x003fe20003800000 */
.L_x_32147:
[----:B------:R-:W-:Y:S02]  /*1be0*/  IMAD.MOV.U32 R9, RZ, RZ, 0x1 ;  /* 0x00000001ff097424 */ /* 0x000fe400078e00ff */
[----:B------:R-:W-:-:S05]  /*1bf0*/  IMAD.MOV.U32 R4, RZ, RZ, R5 ;  /* 0x000000ffff047224 */ /* 0x000fca00078e0005 */
[----:B------:R-:W-:-:S05]  /*1c00*/  FMNMX R4, R3, R4, !PT ;  /* 0x0000000403047209 */ /* 0x000fca0007800000 */
[----:B------:R-:W-:-:S07]  /*1c10*/  IMAD.MOV.U32 R2, RZ, RZ, R4 ;  /* 0x000000ffff027224 */ /* 0x000fce00078e0004 */
[----:B------:R-:W-:Y:S05]  /*1c20*/  WARPSYNC.COLLECTIVE R6, `(.L_x_32148) ;  /* 0x0000000006087348 */ /* 0x000fea0003c00000 */
[----:B------:R0:W1:Y:S02]  /*1c30*/  SHFL.DOWN P0, R5, R2, R9, R11 ;  /* 0x0800000902057389 */ /* 0x000064000000000b */
[----:B01----:R-:W-:Y:S01]  /*1c40*/  ENDCOLLECTIVE ;  /* 0x000000000000791b */ /* 0x003fe20003800000 */
.L_x_32148:
[----:B------:R-:W-:Y:S05]  /*1c50*/  BRA `(.L_x_32149) ;  /* 0xfffffffc003c7947 */ /* 0x000fea000383ffff */
        .weak           $__internal_718_$__cuda_sm20_div_u64
        .type           $__internal_718_$__cuda_sm20_div_u64,@function
        .size           $__internal_718_$__cuda_sm20_div_u64,($__internal_719_$__cuda_sm20_rcp_rn_f32_slowpath - $__internal_718_$__cuda_sm20_div_u64)
$__internal_718_$__cuda_sm20_div_u64:
        /* <DEDUP_REMOVED lines=64> */
[----:B------:R-:W-:Y:S06]  /*2060*/  RET.REL.NODEC R4 `(_ZN18transformer_engine6detail38cast_transpose_fused_kernel_notalignedILb0ELb1ELb0EfNS_16CTDBiasDActParamIffffEELi1ELi1ENS_5EmptyEXadL_ZNS_5dreluIffEET_T0_RKS4_EEEEvT3_mmm) ;  /* 0xffffffdc04e47950 */ /* 0x000fec0003c3ffff */
        .weak           $__internal_719_$__cuda_sm20_rcp_rn_f32_slowpath
        .type           $__internal_719_$__cuda_sm20_rcp_rn_f32_slowpath,@function
        .size           $__internal_719_$__cuda_sm20_rcp_rn_f32_slowpath,(.L_x_35204 - $__internal_719_$__cuda_sm20_rcp_rn_f32_slowpath)
$__internal_719_$__cuda_sm20_rcp_rn_f32_slowpath:
        /* <DEDUP_REMOVED lines=15> */
.L_x_32150:
        /* <DEDUP_REMOVED lines=33> */
.L_x_32152:
[----:B------:R2:W3:Y:S02]  /*2370*/  MUFU.RCP R0, R7 ;  /* 0x0000000700007308 */ /* 0x0004e40000001000 */
.L_x_32151:
[----:B------:R-:W-:-:S04]  /*2380*/  IMAD.MOV.U32 R3, RZ, RZ, 0x0 ;  /* 0x00000000ff037424 */ /* 0x000fc800078e00ff */
[----:B0123--:R-:W-:Y:S05]  /*2390*/  RET.REL.NODEC R2 `(_ZN18transformer_engine6detail38cast_transpose_fused_kernel_notalignedILb0ELb1ELb0EfNS_16CTDBiasDActParamIffffEELi1ELi1ENS_5EmptyEXadL_ZNS_5dreluIffEET_T0_RKS4_EEEEvT3_mmm) ;  /* 0xffffffdc02187950 */ /* 0x00ffea0003c3ffff */
.L_x_32153:
        /* <DEDUP_REMOVED lines=14> */
.L_x_35204:


//--------------------- .text._ZN18transformer_engine6detail38cast_transpose_fused_kernel_notalignedILb0ELb0ELb1EfNS_16CTDBiasDActParamI13__nv_bfloat16S3_13__nv_fp8_e4m3fEELi4ELi8ENS_5EmptyEXadL_ZNS_4reluIffEET_T0_RKS6_EEEEvT3_mmm --------------------------
	.section	.text._ZN18transformer_engine6detail38cast_transpose_fused_kernel_notalignedILb0ELb0ELb1EfNS_16CTDBiasDActParamI13__nv_bfloat16S3_13__nv_fp8_e4m3fEELi4ELi8ENS_5EmptyEXadL_ZNS_4reluIffEET_T0_RKS6_EEEEvT3_mmm,"ax",@progbits
	.align	128
        .global         _ZN18transformer_engine6detail38cast_transpose_fused_kernel_notalignedILb0ELb0ELb1EfNS_16CTDBiasDActParamI13__nv_bfloat16S3_13__nv_fp8_e4m3fEELi4ELi8ENS_5EmptyEXadL_ZNS_4reluIffEET_T0_RKS6_EEEEvT3_mmm
        .type           _ZN18transformer_engine6detail38cast_transpose_fused_kernel_notalignedILb0ELb0ELb1EfNS_16CTDBiasDActParamI13__nv_bfloat16S3_13__nv_fp8_e4m3fEELi4ELi8ENS_5EmptyEXadL_ZNS_4reluIffEET_T0_RKS6_EEEEvT3_mmm,@function
        .size           _ZN18transformer_engine6detail38cast_transpose_fused_kernel_notalignedILb0ELb0ELb1EfNS_16CTDBiasDActParamI13__nv_bfloat16S3_13__nv_fp8_e4m3fEELi4ELi8ENS_5EmptyEXadL_ZNS_4reluIffEET_T0_RKS6_EEEEvT3_mmm,(.L_x_35206 - _ZN18transformer_engine6detail38cast_transpose_fused_kernel_notalignedILb0ELb0ELb1EfNS_16CTDBiasDActParamI13__nv_bfloat16S3_13__nv_fp8_e4m3fEELi4ELi8ENS_5EmptyEXadL_ZNS_4reluIffEET_T0_RKS6_EEEEvT3_mmm)
        .other          _ZN18transformer_engine6detail38cast_transpose_fused_kernel_notalignedILb0ELb0ELb1EfNS_16CTDBiasDActParamI13__nv_bfloat16S3_13__nv_fp8_e4m3fEELi4ELi8ENS_5EmptyEXadL_ZNS_4reluIffEET_T0_RKS6_EEEEvT3_mmm,@"STO_CUDA_ENTRY STV_DEFAULT"
_ZN18transformer_engine6detail38cast_transpose_fused_kernel_notalignedILb0ELb0ELb1EfNS_16CTDBiasDActParamI13__nv_bfloat16S3_13__nv_fp8_e4m3fEELi4ELi8ENS_5EmptyEXadL_ZNS_4reluIffEET_T0_RKS6_EEEEvT3_mmm:
.text._ZN18transformer_engine6detail38cast_transpose_fused_kernel_notalignedILb0ELb0ELb1EfNS_16CTDBiasDActParamI13__nv_bfloat16S3_13__nv_fp8_e4m3fEELi4ELi8ENS_5EmptyEXadL_ZNS_4reluIffEET_T0_RKS6_EEEEvT3_mmm:
        /* <DEDUP_REMOVED lines=19> */
[----:B------:R-:W-:Y:S05]  /*0130*/  CALL.REL.NOINC `($__internal_720_$__cuda_sm20_div_u64) ;  /* 0x000000a000a07944 */ /* 0x000fea0003c00000 */
        /* <DEDUP_REMOVED lines=8> */
.L_x_32154:
        /* <DEDUP_REMOVED lines=22> */
.L_x_32155:
        /* <DEDUP_REMOVED lines=8> */
[----:B------:R-:W-:Y:S02]  /*03a0*/  SHF.L.U64.HI R7, R58, 0x2, R59 ;  /* 0x000000023a077819 */ /* 0x000fe4000001023b */
[----:B------:R-:W-:Y:S01]  /*03b0*/  LOP3.LUT R8, R0, 0xe0, RZ, 0xc0, !PT ;  /* 0x000000e000087812 */ /* 0x000fe200078ec0ff */
[----:B------:R-:W-:Y:S01]  /*03c0*/  IMAD.MOV.U32 R64, RZ, RZ, 0x3f800000 ;  /* 0x3f800000ff407424 */ /* 0x000fe200078e00ff */
[----:B------:R-:W-:Y:S01]  /*03d0*/  LEA R62, P1, -R28, UR9, 0x5 ;  /* 0x000000091c3e7c11 */ /* 0x000fe2000f8229ff */
[----:B------:R-:W-:Y:S01]  /*03e0*/  ULDC.64 UR12, c[0x0][0x220] ;  /* 0x00008800000c7ab9 */ /* 0x000fe20000000a00 */
[----:B------:R-:W-:-:S02]  /*03f0*/  ISETP.NE.U32.AND P2, PT, RZ, UR6, PT ;  /* 0x00000006ff007c0c */ /* 0x000fc4000bf45070 */
[----:B------:R-:W-:Y:S02]  /*0400*/  IADD3.X R2, ~R2, UR10, RZ, P1, !PT ;  /* 0x0000000a02027c10 */ /* 0x000fe40008ffe5ff */
[----:B------:R-:W-:-:S04]  /*0410*/  ISETP.LT.U32.AND P1, PT, R62, 0x20, PT ;  /* 0x000000203e00780c */ /* 0x000fc80003f21070 */
[----:B------:R-:W-:Y:S02]  /*0420*/  ISETP.LT.U32.AND.EX P1, PT, R2, RZ, PT, P1 ;  /* 0x000000ff0200720c */ /* 0x000fe40003f21110 */
[--C-:B0-----:R-:W-:Y:S02]  /*0430*/  SHF.R.U64 R61, R26, 0x2, R27.reuse ;  /* 0x000000021a3d7819 */ /* 0x101fe4000000121b */
[----:B------:R-:W-:Y:S02]  /*0440*/  SHF.R.U32.HI R60, RZ, 0x2, R27 ;  /* 0x00000002ff3c7819 */ /* 0x000fe4000001161b */
[----:B------:R-:W-:Y:S02]  /*0450*/  LEA R63, P0, -R58, R61, 0x5 ;  /* 0x0000003d3a3f7211 */ /* 0x000fe400078029ff */
[----:B------:R-:W-:Y:S01]  /*0460*/  SEL R62, R62, 0x20, P1 ;  /* 0x000000203e3e7807 */ /* 0x000fe20000800000 */
[C---:B------:R-:W-:Y:S02]  /*0470*/  IMAD R11, R60.reuse, R8, RZ ;  /* 0x000000083c0b7224 */ /* 0x040fe400078e02ff */
[----:B------:R-:W-:Y:S01]  /*0480*/  IMAD.X R4, R60, 0x1, ~R3, P0 ;  /* 0x000000013c047824 */ /* 0x000fe200000e0e03 */
[----:B------:R-:W-:-:S02]  /*0490*/  SHF.R.U32.HI R3, RZ, 0x5, R0 ;  /* 0x00000005ff037819 */ /* 0x000fc40000011600 */
[----:B------:R-:W-:-:S03]  /*04a0*/  ISETP.LT.U32.AND P0, PT, R63, 0x20, PT ;  /* 0x000000203f00780c */ /* 0x000fc60003f01070 */
[C---:B------:R-:W-:Y:S01]  /*04b0*/  IMAD.SHL.U32 R55, R3.reuse, 0x4, RZ ;  /* 0x0000000403377824 */ /* 0x040fe200078e00ff */
[----:B------:R-:W-:Y:S01]  /*04c0*/  ISETP.LT.U32.AND.EX P0, PT, R4, RZ, PT, P0 ;  /* 0x000000ff0400720c */ /* 0x000fe20003f01100 */
[----:B------:R-:W-:Y:S02]  /*04d0*/  IMAD R53, R3, -0x4, R0 ;  /* 0xfffffffc03357824 */ /* 0x000fe400078e0200 */
[-C--:B------:R-:W-:Y:S01]  /*04e0*/  IMAD R4, R29, R26.reuse, RZ ;  /* 0x0000001a1d047224 */ /* 0x080fe200078e02ff */
[----:B------:R-:W-:Y:S01]  /*04f0*/  LOP3.LUT R55, R55, 0x1c, RZ, 0xe2, !PT ;  /* 0x0000001c37377812 */ /* 0x000fe200078ee2ff */
[C---:B------:R-:W-:Y:S01]  /*0500*/  IMAD.WIDE.U32 R2, R28.reuse, R26, RZ ;  /* 0x0000001a1c027225 */ /* 0x040fe200078e00ff */
[----:B------:R-:W-:Y:S02]  /*0510*/  SEL R63, R63, 0x20, P0 ;  /* 0x000000203f3f7807 */ /* 0x000fe40000000000 */
[----:B------:R-:W-:Y:S01]  /*0520*/  LOP3.LUT R10, R53, 0x1f, RZ, 0xc0, !PT ;  /* 0x0000001f350a7812 */ /* 0x000fe200078ec0ff */
[----:B------:R-:W-:Y:S01]  /*0530*/  IMAD R9, R28, R27, R4 ;  /* 0x0000001b1c097224 */ /* 0x000fe200078e0204 */
[----:B------:R-:W-:-:S02]  /*0540*/  ISETP.GE.U32.AND P0, PT, R55, R62, PT ;  /* 0x0000003e3700720c */ /* 0x000fc40003f06070 */
[----:B------:R-:W-:Y:S01]  /*0550*/  LEA R66, P1, R2, R5, 0x3 ;  /* 0x0000000502427211 */ /* 0x000fe200078218ff */
[----:B------:R-:W-:Y:S01]  /*0560*/  IMAD.IADD R3, R3, 0x1, R9 ;  /* 0x0000000103037824 */ /* 0x000fe200078e0209 */
[----:B------:R-:W-:Y:S01]  /*0570*/  ISETP.LT.U32.AND P0, PT, R10, R63, !P0 ;  /* 0x0000003f0a00720c */ /* 0x000fe20004701070 */
[----:B------:R-:W-:-:S03]  /*0580*/  IMAD.WIDE.U32 R8, R61, R8, RZ ;  /* 0x000000083d087225 */ /* 0x000fc600078e00ff */
[----:B------:R-:W-:Y:S01]  /*0590*/  LEA.HI.X R3, R2, R7, R3, 0x3, P1 ;  /* 0x0000000702037211 */ /* 0x000fe200008f1c03 */
[C---:B------:R-:W-:Y:S01]  /*05a0*/  IMAD.SHL.U32 R65, R66.reuse, 0x20, RZ ;  /* 0x0000002042417824 */ /* 0x040fe200078e00ff */
[----:B------:R-:W-:Y:S01]  /*05b0*/  ISETP.NE.AND.EX P1, PT, RZ, UR7, PT, P2 ;  /* 0x00000007ff007c0c */ /* 0x000fe2000bf25320 */
[----:B------:R-:W-:Y:S01]  /*05c0*/  IMAD.IADD R11, R9, 0x1, R11 ;  /* 0x00000001090b7824 */ /* 0x000fe200078e020b */
[----:B------:R-:W-:Y:S01]  /*05d0*/  SHF.L.U64.HI R66, R66, 0x5, R3 ;  /* 0x0000000542427819 */ /* 0x000fe20000010203 */
[----:B------:R-:W-:Y:S01]  /*05e0*/  ULDC.64 UR6, c[0x0][0x210] ;  /* 0x0000840000067ab9 */ /* 0x000fe20000000a00 */
[----:B------:R-:W-:-:S03]  /*05f0*/  IADD3 R20, P2, R10, R8, RZ ;  /* 0x000000080a147210 */ /* 0x000fc60007f5e0ff */
[----:B------:R-:W-:Y:S01]  /*0600*/  @P0 LOP3.LUT R3, R26, 0xfffffffc, RZ, 0xc0, !PT ;  /* 0xfffffffc1a030812 */ /* 0x000fe200078ec0ff */
[----:B------:R-:W-:Y:S01]  /*0610*/  @P0 IMAD R13, R60, 0x5, RZ ;  /* 0x000000053c0d0824 */ /* 0x000fe200078e02ff */
[----:B------:R-:W-:Y:S01]  /*0620*/  @P0 LOP3.LUT R7, R27, 0x1fffffff, RZ, 0xc0, !PT ;  /* 0x1fffffff1b070812 */ /* 0x000fe200078ec0ff */
[----:B------:R-:W-:Y:S01]  /*0630*/  IMAD.X R21, RZ, RZ, R11, P2 ;  /* 0x000000ffff157224 */ /* 0x000fe200010e060b */
[----:B------:R-:W-:Y:S02]  /*0640*/  @P0 IADD3 R6, P3, R3, R20, RZ ;  /* 0x0000001403060210 */ /* 0x000fe40007f7e0ff */
[----:B------:R-:W-:Y:S01]  /*0650*/  @!P0 CS2R R30, SRZ ;  /* 0x00000000001e8805 */ /* 0x000fe2000001ff00 */
[----:B------:R-:W0:Y:S01]  /*0660*/  @P1 LDC.64 R2, c[0x0][0x230] ;  /* 0x00008c00ff021b82 */ /* 0x000e220000000a00 */
[----:B------:R-:W-:Y:S01]  /*0670*/  LEA R89, P2, R65, UR6, 0x1 ;  /* 0x0000000641597c11 */ /* 0x000fe2000f8408ff */
[----:B------:R-:W-:-:S03]  /*0680*/  @P0 IMAD.WIDE.U32 R4, R61, 0x5, R20 ;  /* 0x000000053d040825 */ /* 0x000fc600078e0014 */
[----:B------:R-:W-:Y:S01]  /*0690*/  LEA.HI.X R73, R65, UR7, R66, 0x1, P2 ;  /* 0x0000000741497c11 */ /* 0x000fe200090f0c42 */
[----:B------:R-:W-:Y:S01]  /*06a0*/  ULDC.64 UR6, c[0x0][0x208] ;  /* 0x0000820000067ab9 */ /* 0x000fe20000000a00 */
[----:B------:R-:W-:Y:S01]  /*06b0*/  @P0 IMAD.X R7, R7, 0x1, R21, P3 ;  /* 0x0000000107070824 */ /* 0x000fe200018e0615 */
[-C--:B------:R-:W-:Y:S01]  /*06c0*/  @P0 LEA R12, P2, R6, R89.reuse, 0x3 ;  /* 0x00000059060c0211 */ /* 0x080fe200078418ff */
[----:B------:R-:W-:Y:S01]  /*06d0*/  @P0 IMAD.IADD R5, R5, 0x1, R13 ;  /* 0x0000000105050824 */ /* 0x000fe200078e020d */
[----:B------:R-:W-:Y:S02]  /*06e0*/  @P0 LEA R14, P3, R4, R89, 0x3 ;  /* 0x00000059040e0211 */ /* 0x000fe400078618ff */
[-C--:B------:R-:W-:Y:S02]  /*06f0*/  @P0 LEA.HI.X R13, R6, R73.reuse, R7, 0x3, P2 ;  /* 0x00000049060d0211 */ /* 0x080fe400010f1c07 */
[----:B------:R-:W-:Y:S02]  /*0700*/  @P0 LEA.HI.X R15, R4, R73, R5, 0x3, P3 ;  /* 0x00000049040f0211 */ /* 0x000fe400018f1c05 */
[----:B------:R-:W-:-:S03]  /*0710*/  @!P0 CS2R R4, SRZ ;  /* 0x0000000000048805 */ /* 0x000fc6000001ff00 */
[----:B------:R1:W2:Y:S04]  /*0720*/  @P0 LDG.E.64 R30, desc[UR6][R14.64] ;  /* 0x000000060e1e0981 */ /* 0x0002a8000c1e1b00 */
[----:B------:R-:W3:Y:S04]  /*0730*/  @P0 LDG.E.64 R4, desc[UR6][R12.64] ;  /* 0x000000060c040981 */ /* 0x000ee8000c1e1b00 */
[----:B0-----:R0:W4:Y:S01]  /*0740*/  @P1 LDG.E R64, desc[UR6][R2.64] ;  /* 0x0000000602401981 */ /* 0x001122000c1e1900 */
[----:B------:R-:W-:-:S04]  /*0750*/  @P0 IADD3 R18, P1, R20, R61, RZ ;  /* 0x0000003d14120210 */ /* 0x000fc80007f3e0ff */
[-C--:B------:R-:W-:Y:S01]  /*0760*/  @P0 LEA R16, P2, R18, R89.reuse, 0x3 ;  /* 0x0000005912100211 */ /* 0x080fe200078418ff */
[----:B------:R-:W-:Y:S01]  /*0770*/  @P0 IMAD.X R7, R21, 0x1, R60, P1 ;  /* 0x0000000115070824 */ /* 0x000fe200008e063c */
[----:B------:R-:W-:-:S04]  /*0780*/  @P0 LEA R6, P1, R20, R89, 0x3 ;  /* 0x0000005914060211 */ /* 0x000fc800078218ff */
[-C--:B------:R-:W-:Y:S02]  /*0790*/  @P0 LEA.HI.X R17, R18, R73.reuse, R7, 0x3, P2 ;  /* 0x0000004912110211 */ /* 0x080fe400010f1c07 */
[--C-:B------:R-:W-:Y:S02]  /*07a0*/  @P0 LEA.HI.X R7, R20, R73, R21.reuse, 0x3, P1 ;  /* 0x0000004914070211 */ /* 0x100fe400008f1c15 */
[C---:B-1----:R-:W-:Y:S02]  /*07b0*/  @P0 LEA R14, P1, R61.reuse, R20, 0x1 ;  /* 0x000000143d0e0211 */ /* 0x042fe400078208ff */
[----:B------:R-:W-:Y:S01]  /*07c0*/  @!P0 CS2R R12, SRZ ;  /* 0x00000000000c8805 */ /* 0x000fe2000001ff00 */
[----:B0-----:R-:W-:Y:S02]  /*07d0*/  @P0 IMAD.MOV.U32 R2, RZ, RZ, R20 ;  /* 0x000000ffff020224 */ /* 0x001fe400078e0014 */
[----:B------:R-:W-:Y:S01]  /*07e0*/  @P0 IMAD.MOV.U32 R3, RZ, RZ, R21 ;  /* 0x000000ffff030224 */ /* 0x000fe200078e0015 */
[----:B------:R-:W-:-:S02]  /*07f0*/  @P0 LEA.HI.X R15, R61, R21, R60, 0x1, P1 ;  /* 0x000000153d0f0211 */ /* 0x000fc400008f0c3c */
[----:B------:R-:W-:Y:S02]  /*0800*/  @!P0 CS2R R24, SRZ ;  /* 0x0000000000188805 */ /* 0x000fe4000001ff00 */
[----:B------:R-:W-:Y:S01]  /*0810*/  @P0 LEA R18, P1, R14, R89, 0x3 ;  /* 0x000000590e120211 */ /* 0x000fe200078218ff */
[----:B------:R-:W-:Y:S01]  /*0820*/  @P0 IMAD R23, R60, 0x3, RZ ;  /* 0x000000033c170824 */ /* 0x000fe200078e02ff */
[----:B------:R0:W4:Y:S01]  /*0830*/  @P0 LDG.E.64 R12, desc[UR6][R16.64] ;  /* 0x00000006100c0981 */ /* 0x000122000c1e1b00 */
[----:B------:R-:W-:Y:S01]  /*0840*/  @P0 IMAD.WIDE.U32 R2, R61, 0x3, R2 ;  /* 0x000000033d020825 */ /* 0x000fe200078e0002 */
[----:B------:R-:W-:Y:S02]  /*0850*/  @P0 LEA.HI.X R19, R14, R73, R15, 0x3, P1 ;  /* 0x000000490e130211 */ /* 0x000fe400008f1c0f */
[----:B------:R-:W-:Y:S01]  /*0860*/  @!P0 CS2R R14, SRZ ;  /* 0x00000000000e8805 */ /* 0x000fe2000001ff00 */
[----:B------:R1:W4:Y:S01]  /*0870*/  @P0 LDG.E.64 R24, desc[UR6][R6.64] ;  /* 0x0000000606180981 */ /* 0x000322000c1e1b00 */
[----:B------:R-:W-:-:S02]  /*0880*/  @P0 IMAD.IADD R3, R3, 0x1, R23 ;  /* 0x0000000103030824 */ /* 0x000fc400078e0217 */
[----:B0-----:R-:W-:Y:S02]  /*0890*/  @P0 IMAD.MOV.U32 R16, RZ, RZ, R20 ;  /* 0x000000ffff100224 */ /* 0x001fe400078e0014 */
[----:B------:R0:W4:Y:S01]  /*08a0*/  @P0 LDG.E.64 R14, desc[UR6][R18.64] ;  /* 0x00000006120e0981 */ /* 0x000122000c1e1b00 */
[----:B------:R-:W-:Y:S01]  /*08b0*/  @P0 IMAD.MOV.U32 R17, RZ, RZ, R21 ;  /* 0x000000ffff110224 */ /* 0x000fe200078e0015 */
[----:B-1----:R-:W-:Y:S01]  /*08c0*/  @P0 LEA R6, P1, R2, R89, 0x3 ;  /* 0x0000005902060211 */ /* 0x002fe200078218ff */
[----:B------:R-:W-:Y:S02]  /*08d0*/  @P0 IMAD R23, R60, 0x6, RZ ;  /* 0x000000063c170824 */ /* 0x000fe400078e02ff */
[----:B------:R-:W-:Y:S01]  /*08e0*/  @P0 IMAD.WIDE.U32 R16, R61, 0x6, R16 ;  /* 0x000000063d100825 */ /* 0x000fe200078e0010 */
[----:B------:R-:W-:-:S03]  /*08f0*/  @P0 LEA.HI.X R7, R2, R73, R3, 0x3, P1 ;  /* 0x0000004902070211 */ /* 0x000fc600008f1c03 */
[----:B------:R-:W-:Y:S02]  /*0900*/  @P0 IMAD R33, R60, 0x7, RZ ;  /* 0x000000073c210824 */ /* 0x000fe400078e02ff */
[----:B------:R-:W-:Y:S01]  /*0910*/  @P0 IMAD.WIDE.U32 R20, R61, 0x7, R20 ;  /* 0x000000073d140825 */ /* 0x000fe200078e0014 */
[----:B------:R-:W-:Y:S02]  /*0920*/  @!P0 CS2R R2, SRZ ;  /* 0x0000000000028805 */ /* 0x000fe4000001ff00 */
[-C--:B0-----:R-:W-:Y:S01]  /*0930*/  @P0 LEA R18, P1, R16, R89.reuse, 0x3 ;  /* 0x0000005910120211 */ /* 0x081fe200078218ff */
[----:B------:R-:W-:Y:S01]  /*0940*/  @P0 IMAD.IADD R19, R17, 0x1, R23 ;  /* 0x0000000111130824 */ /* 0x000fe200078e0217 */
[----:B------:R-:W-:Y:S01]  /*0950*/  @P0 LEA R22, P2, R20, R89, 0x3 ;  /* 0x0000005914160211 */ /* 0x000fe200078418ff */
[----:B------:R-:W-:Y:S01]  /*0960*/  @P0 IMAD.IADD R17, R21, 0x1, R33 ;  /* 0x0000000115110824 */ /* 0x000fe200078e0221 */
[----:B------:R-:W4:Y:S02]  /*0970*/  @P0 LDG.E.64 R2, desc[UR6][R6.64] ;  /* 0x0000000606020981 */ /* 0x000f24000c1e1b00 */
[----:B------:R-:W-:-:S02]  /*0980*/  @P0 LEA.HI.X R19, R16, R73, R19, 0x3, P1 ;  /* 0x0000004910130211 */ /* 0x000fc400008f1c13 */
[----:B------:R-:W-:Y:S02]  /*0990*/  @P0 LEA.HI.X R23, R20, R73, R17, 0x3, P2 ;  /* 0x0000004914170211 */ /* 0x000fe400010f1c11 */
[----:B------:R-:W-:Y:S02]  /*09a0*/  @!P0 CS2R R16, SRZ ;  /* 0x0000000000108805 */ /* 0x000fe4000001ff00 */
[----:B------:R-:W-:-:S04]  /*09b0*/  @!P0 CS2R R6, SRZ ;  /* 0x0000000000068805 */ /* 0x000fc8000001ff00 */
[----:B------:R0:W4:Y:S04]  /*09c0*/  @P0 LDG.E.64 R16, desc[UR6][R22.64] ;  /* 0x0000000616100981 */ /* 0x000128000c1e1b00 */
[----:B------:R1:W4:Y:S01]  /*09d0*/  @P0 LDG.E.64 R6, desc[UR6][R18.64] ;  /* 0x0000000612060981 */ /* 0x000322000c1e1b00 */
[----:B------:R-:W-:Y:S02]  /*09e0*/  VIADD R20, R53, 0xffffffff ;  /* 0xffffffff35147836 */ /* 0x000fe40000000000 */
[----:B------:R-:W-:-:S03]  /*09f0*/  VIADD R37, R55, 0x1 ;  /* 0x0000000137257836 */ /* 0x000fc60000000000 */
[----:B------:R-:W-:Y:S02]  /*0a00*/  LOP3.LUT R20, R20, 0x1f, RZ, 0xc0, !PT ;  /* 0x0000001f14147812 */ /* 0x000fe400078ec0ff */
[----:B------:R-:W-:-:S04]  /*0a10*/  ISETP.GE.U32.AND P1, PT, R37, R62, PT ;  /* 0x0000003e2500720c */ /* 0x000fc80003f26070 */
[C---:B------:R-:W-:Y:S02]  /*0a20*/  ISETP.LT.U32.AND P1, PT, R20.reuse, R63, !P1 ;  /* 0x0000003f1400720c */ /* 0x040fe40004f21070 */
[----:B------:R-:W-:Y:S01]  /*0a30*/  IADD3 R42, P2, R20, R8, RZ ;  /* 0x00000008142a7210 */ /* 0x000fe20007f5e0ff */
[----:B------:R-:W-:-:S04]  /*0a40*/  VIADD R21, R55, 0x2 ;  /* 0x0000000237157836 */ /* 0x000fc80000000000 */
[----:B------:R-:W-:Y:S01]  /*0a50*/  IMAD.X R43, RZ, RZ, R11, P2 ;  /* 0x000000ffff2b7224 */ /* 0x000fe200010e060b */
[----:B------:R-:W-:-:S05]  /*0a60*/  ISETP.GE.U32.AND P0, PT, R21, R62, PT ;  /* 0x0000003e1500720c */ /* 0x000fca0003f06070 */
[C---:B------:R-:W-:Y:S01]  /*0a70*/  @P1 LEA R32, P2, R61.reuse, R42, 0x3 ;  /* 0x0000002a3d201211 */ /* 0x040fe200078418ff */
[----:B------:R-:W-:Y:S02]  /*0a80*/  @P1 IMAD.MOV.U32 R20, RZ, RZ, R42 ;  /* 0x000000ffff141224 */ /* 0x000fe400078e002a */
[--C-:B------:R-:W-:Y:S01]  /*0a90*/  @P1 IMAD.MOV.U32 R21, RZ, RZ, R43.reuse ;  /* 0x000000ffff151224 */ /* 0x100fe200078e002b */
[----:B------:R-:W-:Y:S01]  /*0aa0*/  @P1 LEA.HI.X R33, R61, R43, R60, 0x3, P2 ;  /* 0x0000002b3d211211 */ /* 0x000fe200010f1c3c */
[----:B0-----:R-:W-:Y:S02]  /*0ab0*/  @P1 IMAD.MOV.U32 R22, RZ, RZ, R42 ;  /* 0x000000ffff161224 */ /* 0x001fe400078e002a */
[----:B------:R-:W-:Y:S01]  /*0ac0*/  @P1 IMAD.MOV.U32 R23, RZ, RZ, R43 ;  /* 0x000000ffff171224 */ /* 0x000fe200078e002b */
[----:B------:R-:W-:Y:S01]  /*0ad0*/  @P1 LEA R38, P2, R32, R89, 0x3 ;  /* 0x0000005920261211 */ /* 0x000fe200078418ff */
[C---:B------:R-:W-:Y:S02]  /*0ae0*/  @P1 IMAD R35, R60.reuse, 0x9, RZ ;  /* 0x000000093c231824 */ /* 0x040fe400078e02ff */
[----:B------:R-:W-:-:S02]  /*0af0*/  @P1 IMAD R41, R60, 0xa, RZ ;  /* 0x0000000a3c291824 */ /* 0x000fc400078e02ff */
[----:B-1----:R-:W-:Y:S01]  /*0b00*/  @P1 IMAD.WIDE.U32 R18, R61, 0x9, R42 ;  /* 0x000000093d121825 */ /* 0x002fe200078e002a */
[----:B------:R-:W-:-:S03]  /*0b10*/  @P1 LEA.HI.X R39, R32, R73, R33, 0x3, P2 ;  /* 0x0000004920271211 */ /* 0x000fc600010f1c21 */
[----:B------:R-:W-:-:S04]  /*0b20*/  @P1 IMAD.WIDE.U32 R20, R61, 0xa, R20 ;  /* 0x0000000a3d141825 */ /* 0x000fc800078e0014 */
[----:B------:R-:W-:Y:S02]  /*0b30*/  @P1 IMAD R45, R60, 0xb, RZ ;  /* 0x0000000b3c2d1824 */ /* 0x000fe400078e02ff */
[----:B------:R-:W-:Y:S01]  /*0b40*/  @P1 IMAD.WIDE.U32 R22, R61, 0xb, R22 ;  /* 0x0000000b3d161825 */ /* 0x000fe200078e0016 */
[----:B------:R-:W-:-:S03]  /*0b50*/  @P1 LEA R56, P4, R20, R89, 0x3 ;  /* 0x0000005914381211 */ /* 0x000fc600078818ff */
[----:B------:R-:W-:Y:S02]  /*0b60*/  @P1 IMAD.IADD R32, R19, 0x1, R35 ;  /* 0x0000000113201824 */ /* 0x000fe400078e0223 */
[----:B------:R-:W-:Y:S01]  /*0b70*/  @P1 IMAD.IADD R21, R21, 0x1, R41 ;  /* 0x0000000115151824 */ /* 0x000fe200078e0229 */
[----:B------:R-:W-:Y:S01]  /*0b80*/  @P1 LEA R50, P5, R22, R89, 0x3 ;  /* 0x0000005916321211 */ /* 0x000fe200078a18ff */
[----:B------:R-:W-:-:S03]  /*0b90*/  @P1 IMAD.IADD R19, R23, 0x1, R45 ;  /* 0x0000000117131824 */ /* 0x000fc600078e022d */
[-C--:B------:R-:W-:Y:S01]  /*0ba0*/  @P1 LEA.HI.X R57, R20, R73.reuse, R21, 0x3, P4 ;  /* 0x0000004914391211 */ /* 0x080fe200020f1c15 */
[----:B------:R-:W-:Y:S01]  /*0bb0*/  @P1 IMAD.MOV.U32 R23, RZ, RZ, R43 ;  /* 0x000000ffff171224 */ /* 0x000fe200078e002b */
[----:B------:R-:W-:Y:S01]  /*0bc0*/  @P1 LEA.HI.X R51, R22, R73, R19, 0x3, P5 ;  /* 0x0000004916331211 */ /* 0x000fe200028f1c13 */
[----:B------:R-:W-:Y:S02]  /*0bd0*/  @P1 IMAD.MOV.U32 R22, RZ, RZ, R42 ;  /* 0x000000ffff161224 */ /* 0x000fe400078e002a */
[----:B------:R-:W-:Y:S02]  /*0be0*/  @P1 IMAD R19, R60, 0xc, RZ ;  /* 0x0000000c3c131824 */ /* 0x000fe400078e02ff */
[----:B------:R-:W-:-:S04]  /*0bf0*/  @P1 IMAD.WIDE.U32 R22, R61, 0xc, R22 ;  /* 0x0000000c3d161825 */ /* 0x000fc800078e0016 */
[--C-:B------:R-:W-:Y:S02]  /*0c00*/  @P1 IMAD.MOV.U32 R68, RZ, RZ, R42.reuse ;  /* 0x000000ffff441224 */ /* 0x100fe400078e002a */
[--C-:B------:R-:W-:Y:S02]  /*0c10*/  @P1 IMAD.MOV.U32 R69, RZ, RZ, R43.reuse ;  /* 0x000000ffff451224 */ /* 0x100fe400078e002b */
[----:B------:R-:W-:Y:S02]  /*0c20*/  @P1 IMAD.MOV.U32 R46, RZ, RZ, R42 ;  /* 0x000000ffff2e1224 */ /* 0x000fe400078e002a */
[----:B------:R-:W-:Y:S02]  /*0c30*/  @P1 IMAD.MOV.U32 R47, RZ, RZ, R43 ;  /* 0x000000ffff2f1224 */ /* 0x000fe400078e002b */
[----:B------:R-:W-:Y:S02]  /*0c40*/  @P1 IMAD.IADD R19, R23, 0x1, R19 ;  /* 0x0000000117131824 */ /* 0x000fe400078e0213 */
[----:B------:R-:W-:-:S02]  /*0c50*/  @P1 IMAD R35, R60, 0xe, RZ ;  /* 0x0000000e3c231824 */ /* 0x000fc400078e02ff */
[----:B------:R-:W-:Y:S01]  /*0c60*/  @P1 IMAD.WIDE.U32 R68, R61, 0xe, R68 ;  /* 0x0000000e3d441825 */ /* 0x000fe200078e0044 */
[----:B------:R-:W-:-:S03]  /*0c70*/  @P1 LEA R40, P3, R18, R89, 0x3 ;  /* 0x0000005912281211 */ /* 0x000fc600078618ff */
[----:B------:R-:W-:Y:S02]  /*0c80*/  @P1 IMAD R33, R60, 0xd, RZ ;  /* 0x0000000d3c211824 */ /* 0x000fe400078e02ff */
[----:B------:R-:W-:Y:S01]  /*0c90*/  @P1 IMAD.WIDE.U32 R46, R61, 0xd, R46 ;  /* 0x0000000d3d2e1825 */ /* 0x000fe200078e002e */
[----:B------:R-:W-:-:S03]  /*0ca0*/  @P1 LEA.HI.X R41, R18, R73, R32, 0x3, P3 ;  /* 0x0000004912291211 */ /* 0x000fc600018f1c20 */
[----:B------:R-:W-:Y:S01]  /*0cb0*/  @P1 IMAD.IADD R20, R69, 0x1, R35 ;  /* 0x0000000145141824 */ /* 0x000fe200078e0223 */
[-C--:B------:R-:W-:Y:S01]  /*0cc0*/  @P1 LEA R34, P4, R46, R89.reuse, 0x3 ;  /* 0x000000592e221211 */ /* 0x080fe200078818ff */
[----:B------:R-:W-:Y:S01]  /*0cd0*/  @P1 IMAD.IADD R33, R47, 0x1, R33 ;  /* 0x000000012f211824 */ /* 0x000fe200078e0221 */
[-C--:B------:R-:W-:Y:S02]  /*0ce0*/  @P1 LEA R32, P5, R68, R89.reuse, 0x3 ;  /* 0x0000005944201211 */ /* 0x080fe400078a18ff */
[----:B------:R-:W-:-:S04]  /*0cf0*/  @P1 LEA R18, P3, R22, R89, 0x3 ;  /* 0x0000005916121211 */ /* 0x000fc800078618ff */
[----:B------:R-:W-:Y:S01]  /*0d00*/  @P1 LEA.HI.X R19, R22, R73, R19, 0x3, P3 ;  /* 0x0000004916131211 */ /* 0x000fe200018f1c13 */
[----:B--2---:R-:W-:Y:S02]  /*0d10*/  IMAD.U32 R21, R30, 0x10000, RZ ;  /* 0x000100001e157824 */ /* 0x004fe400078e00ff */
[----:B---3--:R-:W-:-:S03]  /*0d20*/  IMAD.U32 R45, R4, 0x10000, RZ ;  /* 0x00010000042d7824 */ /* 0x008fc600078e00ff */
[----:B------:R-:W-:Y:S02]  /*0d30*/  FMNMX R21, RZ, R21, !PT ;  /* 0x00000015ff157209 */ /* 0x000fe40007800000 */
[----:B------:R-:W-:-:S03]  /*0d40*/  FMNMX R45, RZ, R45, !PT ;  /* 0x0000002dff2d7209 */ /* 0x000fc60007800000 */
[-C--:B----4-:R-:W-:Y:S02]  /*0d50*/  FMUL R23, R21, R64.reuse ;  /* 0x0000004015177220 */ /* 0x090fe40000400000 */
[----:B------:R-:W-:-:S03]  /*0d60*/  FMUL R48, R45, R64 ;  /* 0x000000402d307220 */ /* 0x000fc60000400000 */
[----:B------:R-:W-:Y:S02]  /*0d70*/  F2FP.SATFINITE.E4M3.F32.PACK_AB_MERGE_C R23, RZ, R23, RZ ;  /* 0x00000017ff17723e */ /* 0x000fe400048070ff */
[----:B------:R-:W-:-:S04]  /*0d80*/  F2FP.SATFINITE.E4M3.F32.PACK_AB_MERGE_C R48, RZ, R48, RZ ;  /* 0x00000030ff30723e */ /* 0x000fc800048070ff */
[----:B------:R-:W-:Y:S02]  /*0d90*/  LOP3.LUT R35, R48, 0xffff, RZ, 0xc0, !PT ;  /* 0x0000ffff30237812 */ /* 0x000fe400078ec0ff */
[----:B------:R-:W-:Y:S02]  /*0da0*/  PRMT R36, R23, 0x7104, RZ ;  /* 0x0000710417247816 */ /* 0x000fe400000000ff */
[----:B------:R-:W-:Y:S02]  /*0db0*/  LOP3.LUT R47, R35, 0xff, RZ, 0xc0, !PT ;  /* 0x000000ff232f7812 */ /* 0x000fe400078ec0ff */
[-C--:B------:R-:W-:Y:S02]  /*0dc0*/  @P1 LEA.HI.X R35, R46, R73.reuse, R33, 0x3, P4 ;  /* 0x000000492e231211 */ /* 0x080fe400020f1c21 */
[----:B------:R-:W-:Y:S02]  /*0dd0*/  @P1 LEA.HI.X R33, R68, R73, R20, 0x3, P5 ;  /* 0x0000004944211211 */ /* 0x000fe400028f1c14 */
[----:B------:R-:W-:Y:S01]  /*0de0*/  LOP3.LUT R20, R47, 0xff00, R36, 0xf8, !PT ;  /* 0x0000ff002f147812 */ /* 0x000fe200078ef824 */
[C---:B------:R-:W-:Y:S01]  /*0df0*/  IMAD.U32 R47, R24.reuse, 0x10000, RZ ;  /* 0x00010000182f7824 */ /* 0x040fe200078e00ff */
[----:B------:R-:W-:-:S02]  /*0e00*/  SHF.R.U64 R87, R24, 0x10, R25 ;  /* 0x0000001018577819 */ /* 0x000fc40000001219 */
[----:B------:R-:W-:Y:S01]  /*0e10*/  SHF.R.U32.HI R24, RZ, 0x10, R13 ;  /* 0x00000010ff187819 */ /* 0x000fe2000001160d */
[----:B------:R-:W-:Y:S01]  /*0e20*/  IMAD.U32 R95, R25, 0x10000, RZ ;  /* 0x00010000195f7824 */ /* 0x000fe200078e00ff */
[----:B------:R-:W-:Y:S02]  /*0e30*/  SHF.R.U32.HI R22, RZ, 0x10, R25 ;  /* 0x00000010ff167819 */ /* 0x000fe40000011619 */
[----:B------:R-:W-:Y:S01]  /*0e40*/  SHF.R.U64 R25, R12, 0x10, R13 ;  /* 0x000000100c197819 */ /* 0x000fe2000000120d */
[----:B------:R-:W-:Y:S02]  /*0e50*/  IMAD.U32 R24, R24, 0x10000, RZ ;  /* 0x0001000018187824 */ /* 0x000fe400078e00ff */
[----:B------:R-:W-:Y:S02]  /*0e60*/  IMAD.U32 R99, R13, 0x10000, RZ ;  /* 0x000100000d637824 */ /* 0x000fe400078e00ff */
[----:B------:R-:W-:Y:S01]  /*0e70*/  IMAD.U32 R97, R22, 0x10000, RZ ;  /* 0x0001000016617824 */ /* 0x000fe200078e00ff */
[C---:B------:R-:W-:Y:S01]  /*0e80*/  SHF.R.U64 R22, R14.reuse, 0x10, R15 ;  /* 0x000000100e167819 */ /* 0x040fe2000000120f */
[----:B------:R-:W-:Y:S01]  /*0e90*/  IMAD.U32 R101, R14, 0x10000, RZ ;  /* 0x000100000e657824 */ /* 0x000fe200078e00ff */
[----:B------:R-:W-:Y:S01]  /*0ea0*/  FMNMX R79, RZ, R24, !PT ;  /* 0x00000018ff4f7209 */ /* 0x000fe20007800000 */
[----:B------:R-:W-:Y:S01]  /*0eb0*/  IMAD.U32 R25, R25, 0x10000, RZ ;  /* 0x0001000019197824 */ /* 0x000fe200078e00ff */
[----:B------:R-:W-:Y:S01]  /*0ec0*/  SHF.R.U32.HI R13, RZ, 0x10, R3 ;  /* 0x00000010ff0d7819 */ /* 0x000fe20000011603 */
[----:B------:R-:W-:-:S02]  /*0ed0*/  IMAD.U32 R81, R2, 0x10000, RZ ;  /* 0x0001000002517824 */ /* 0x000fc400078e00ff */
[----:B------:R-:W-:Y:S02]  /*0ee0*/  IMAD.U32 R85, R16, 0x10000, RZ ;  /* 0x0001000010557824 */ /* 0x000fe400078e00ff */
[----:B------:R-:W-:-:S03]  /*0ef0*/  IMAD.U32 R49, R6, 0x10000, RZ ;  /* 0x0001000006317824 */ /* 0x000fc600078e00ff */
[----:B------:R-:W-:Y:S02]  /*0f00*/  FMNMX R85, RZ, R85, !PT ;  /* 0x00000055ff557209 */ /* 0x000fe40007800000 */
[----:B------:R-:W-:Y:S01]  /*0f10*/  FMNMX R49, RZ, R49, !PT ;  /* 0x00000031ff317209 */ /* 0x000fe20007800000 */
[----:B------:R-:W-:Y:S01]  /*0f20*/  IMAD.U32 R83, R3, 0x10000, RZ ;  /* 0x0001000003537824 */ /* 0x000fe200078e00ff */
[----:B------:R-:W-:Y:S01]  /*0f30*/  SHF.R.U64 R14, R2, 0x10, R3 ;  /* 0x00000010020e7819 */ /* 0x000fe20000001203 */
[-C--:B------:R-:W-:Y:S01]  /*0f40*/  FMUL R24, R85, R64.reuse ;  /* 0x0000004055187220 */ /* 0x080fe20000400000 */
[----:B------:R-:W-:Y:S02]  /*0f50*/  @P1 IMAD.MOV.U32 R2, RZ, RZ, R42 ;  /* 0x000000ffff021224 */ /* 0x000fe400078e002a */
[----:B------:R-:W-:Y:S01]  /*0f60*/  FMUL R46, R49, R64 ;  /* 0x00000040312e7220 */ /* 0x000fe20000400000 */
[----:B------:R-:W-:Y:S01]  /*0f70*/  @P1 IMAD.MOV.U32 R3, RZ, RZ, R43 ;  /* 0x000000ffff031224 */ /* 0x000fe200078e002b */
[----:B------:R-:W-:Y:S01]  /*0f80*/  FMNMX R75, RZ, R25, !PT ;  /* 0x00000019ff4b7209 */ /* 0x000fe20007800000 */
[----:B------:R-:W-:Y:S01]  /*0f90*/  IMAD.U32 R13, R13, 0x10000, RZ ;  /* 0x000100000d0d7824 */ /* 0x000fe200078e00ff */
[----:B------:R-:W-:Y:S01]  /*0fa0*/  F2FP.SATFINITE.E4M3.F32.PACK_AB_MERGE_C R24, RZ, R24, RZ ;  /* 0x00000018ff18723e */ /* 0x000fe200048070ff */
[----:B------:R-:W-:Y:S01]  /*0fb0*/  @P1 IMAD R25, R60, 0xf, RZ ;  /* 0x0000000f3c191824 */ /* 0x000fe200078e02ff */
[----:B------:R-:W-:Y:S01]  /*0fc0*/  F2FP.SATFINITE.E4M3.F32.PACK_AB_MERGE_C R46, RZ, R46, RZ ;  /* 0x0000002eff2e723e */ /* 0x000fe200048070ff */
[----:B------:R-:W-:Y:S01]  /*0fd0*/  @P1 IMAD.WIDE.U32 R2, R61, 0xf, R2 ;  /* 0x0000000f3d021825 */ /* 0x000fe200078e0002 */
[----:B------:R-:W-:-:S02]  /*0fe0*/  FMNMX R67, RZ, R13, !PT ;  /* 0x0000000dff437209 */ /* 0x000fc40007800000 */
[----:B------:R-:W-:Y:S01]  /*0ff0*/  LOP3.LUT R13, R24, 0xffff, RZ, 0xc0, !PT ;  /* 0x0000ffff180d7812 */ /* 0x000fe200078ec0ff */
[----:B------:R-:W-:Y:S02]  /*1000*/  IMAD.U32 R91, R22, 0x10000, RZ ;  /* 0x00010000165b7824 */ /* 0x000fe400078e00ff */
[----:B------:R-:W-:Y:S02]  /*1010*/  @P1 IMAD.IADD R22, R3, 0x1, R25 ;  /* 0x0000000103161824 */ /* 0x000fe400078e0219 */
[----:B------:R-:W-:Y:S01]  /*1020*/  IMAD.U32 R3, R46, 0x10000, RZ ;  /* 0x000100002e037824 */ /* 0x000fe200078e00ff */
[----:B------:R-:W-:Y:S01]  /*1030*/  @P1 LEA R68, P3, R2, R89, 0x3 ;  /* 0x0000005902441211 */ /* 0x000fe200078618ff */
[----:B------:R-:W-:-:S03]  /*1040*/  IMAD.SHL.U32 R13, R13, 0x1000000, RZ ;  /* 0x010000000d0d7824 */ /* 0x000fc600078e00ff */
[----:B------:R-:W-:Y:S02]  /*1050*/  LOP3.LUT R3, R3, 0xff0000, RZ, 0xc0, !PT ;  /* 0x00ff000003037812 */ /* 0x000fe400078ec0ff */
[----:B------:R-:W-:Y:S02]  /*1060*/  @P1 LEA.HI.X R69, R2, R73, R22, 0x3, P3 ;  /* 0x0000004902451211 */ /* 0x000fe400018f1c16 */
[----:B------:R-:W-:Y:S02]  /*1070*/  LOP3.LUT R25, R13, R20, R3, 0xfe, !PT ;  /* 0x000000140d197212 */ /* 0x000fe400078efe03 */
[----:B------:R-:W-:-:S06]  /*1080*/  @!P1 CS2R R2, SRZ ;  /* 0x0000000000029805 */ /* 0x000fcc000001ff00 */
[----:B------:R-:W5:Y:S01]  /*1090*/  @P1 LDG.E.64 R2, desc[UR6][R38.64] ;  /* 0x0000000626021981 */ /* 0x000f62000c1e1b00 */
[----:B------:R-:W-:-:S06]  /*10a0*/  @!P1 CS2R R38, SRZ ;  /* 0x0000000000269805 */ /* 0x000fcc000001ff00 */
[----:B------:R-:W5:Y:S01]  /*10b0*/  @P1 LDG.E.64 R38, desc[UR6][R68.64] ;  /* 0x0000000644261981 */ /* 0x000f62000c1e1b00 */
[----:B------:R-:W-:Y:S01]  /*10c0*/  IMAD.U32 R87, R87, 0x10000, RZ ;  /* 0x0001000057577824 */ /* 0x000fe200078e00ff */
[----:B------:R-:W-:Y:S01]  /*10d0*/  FMNMX R47, RZ, R47, !PT ;  /* 0x0000002fff2f7209 */ /* 0x000fe20007800000 */
[----:B------:R-:W-:-:S03]  /*10e0*/  IMAD.U32 R93, R12, 0x10000, RZ ;  /* 0x000100000c5d7824 */ /* 0x000fc600078e00ff */
[----:B------:R-:W-:Y:S02]  /*10f0*/  FMNMX R87, RZ, R87, !PT ;  /* 0x00000057ff577209 */ /* 0x000fe40007800000 */
[----:B------:R-:W-:Y:S02]  /*1100*/  FMNMX R12, RZ, |R47|, !PT ;  /* 0x4000002fff0c7209 */ /* 0x000fe40007800000 */
[----:B------:R-:W-:Y:S02]  /*1110*/  FMNMX R95, RZ, R95, !PT ;  /* 0x0000005fff5f7209 */ /* 0x000fe40007800000 */
[----:B------:R-:W-:Y:S02]  /*1120*/  FMNMX R12, |R87|, R12, !PT ;  /* 0x0000000c570c7209 */ /* 0x000fe40007800200 */
[----:B------:R-:W-:Y:S02]  /*1130*/  FMNMX R97, RZ, R97, !PT ;  /* 0x00000061ff617209 */ /* 0x000fe40007800000 */
[----:B------:R-:W-:-:S02]  /*1140*/  FMNMX R12, |R95|, R12, !PT ;  /* 0x0000000c5f0c7209 */ /* 0x000fc40007800200 */
[----:B------:R-:W-:Y:S02]  /*1150*/  FMNMX R93, RZ, R93, !PT ;  /* 0x0000005dff5d7209 */ /* 0x000fe40007800000 */
[----:B------:R-:W-:-:S04]  /*1160*/  FMNMX R12, |R97|, R12, !PT ;  /* 0x0000000c610c7209 */ /* 0x000fc80007800200 */
[----:B------:R-:W-:Y:S02]  /*1170*/  FMNMX R12, |R93|, R12, !PT ;  /* 0x0000000c5d0c7209 */ /* 0x000fe40007800200 */
[----:B------:R-:W-:Y:S02]  /*1180*/  FMNMX R99, RZ, R99, !PT ;  /* 0x00000063ff637209 */ /* 0x000fe40007800000 */
[----:B------:R-:W-:-:S04]  /*1190*/  FMNMX R12, |R75|, R12, !PT ;  /* 0x0000000c4b0c7209 */ /* 0x000fc80007800200 */
[----:B------:R-:W-:Y:S01]  /*11a0*/  FMNMX R12, |R99|, R12, !PT ;  /* 0x0000000c630c7209 */ /* 0x000fe20007800200 */
[----:B------:R-:W-:Y:S01]  /*11b0*/  IMAD.U32 R103, R15, 0x10000, RZ ;  /* 0x000100000f677824 */ /* 0x000fe200078e00ff */
[----:B------:R-:W-:Y:S02]  /*11c0*/  FMNMX R101, RZ, R101, !PT ;  /* 0x00000065ff657209 */ /* 0x000fe40007800000 */
[----:B------:R-:W-:Y:S02]  /*11d0*/  FMNMX R12, |R79|, R12, !PT ;  /* 0x0000000c4f0c7209 */ /* 0x000fe40007800200 */
[----:B------:R-:W-:Y:S02]  /*11e0*/  SHF.R.U32.HI R15, RZ, 0x10, R15 ;  /* 0x00000010ff0f7819 */ /* 0x000fe4000001160f */
[----:B------:R-:W-:Y:S02]  /*11f0*/  FMNMX R91, RZ, R91, !PT ;  /* 0x0000005bff5b7209 */ /* 0x000fe40007800000 */
[----:B------:R-:W-:Y:S01]  /*1200*/  FMNMX R12, |R101|, R12, !PT ;  /* 0x0000000c650c7209 */ /* 0x000fe20007800200 */
[----:B------:R-:W-:Y:S01]  /*1210*/  IMAD.U32 R15, R15, 0x10000, RZ ;  /* 0x000100000f0f7824 */ /* 0x000fe200078e00ff */
[----:B------:R-:W-:-:S02]  /*1220*/  FMNMX R103, RZ, R103, !PT ;  /* 0x00000067ff677209 */ /* 0x000fc40007800000 */
[----:B------:R-:W-:Y:S02]  /*1230*/  FMNMX R12, |R91|, R12, !PT ;  /* 0x0000000c5b0c7209 */ /* 0x000fe40007800200 */
[----:B------:R-:W-:Y:S02]  /*1240*/  FMNMX R77, RZ, R15, !PT ;  /* 0x0000000fff4d7209 */ /* 0x000fe40007800000 */
[----:B------:R-:W-:Y:S01]  /*1250*/  FMNMX R12, |R103|, R12, !PT ;  /* 0x0000000c670c7209 */ /* 0x000fe20007800200 */
[----:B------:R-:W-:Y:S01]  /*1260*/  IMAD.U32 R14, R14, 0x10000, RZ ;  /* 0x000100000e0e7824 */ /* 0x000fe200078e00ff */
[----:B------:R-:W-:Y:S02]  /*1270*/  FMNMX R81, RZ, R81, !PT ;  /* 0x00000051ff517209 */ /* 0x000fe40007800000 */
[----:B------:R-:W-:Y:S02]  /*1280*/  FMNMX R12, |R77|, R12, !PT ;  /* 0x0000000c4d0c7209 */ /* 0x000fe40007800200 */
[----:B------:R-:W-:-:S02]  /*1290*/  FMNMX R71, RZ, R14, !PT ;  /* 0x0000000eff477209 */ /* 0x000fc40007800000 */
[----:B------:R-:W-:Y:S02]  /*12a0*/  FMNMX R12, |R81|, R12, !PT ;  /* 0x0000000c510c7209 */ /* 0x000fe40007800200 */
[----:B------:R-:W-:Y:S02]  /*12b0*/  FMNMX R83, RZ, R83, !PT ;  /* 0x00000053ff537209 */ /* 0x000fe40007800000 */
[----:B------:R-:W-:-:S04]  /*12c0*/  FMNMX R12, |R71|, R12, !PT ;  /* 0x0000000c470c7209 */ /* 0x000fc80007800200 */
[----:B------:R-:W-:-:S04]  /*12d0*/  FMNMX R12, |R83|, R12, !PT ;  /* 0x0000000c530c7209 */ /* 0x000fc80007800200 */
[----:B------:R-:W-:Y:S02]  /*12e0*/  FMNMX R12, |R67|, R12, !PT ;  /* 0x0000000c430c7209 */ /* 0x000fe40007800200 */
[--C-:B------:R-:W-:Y:S02]  /*12f0*/  SHF.R.U64 R36, R4, 0x10, R5.reuse ;  /* 0x0000001004247819 */ /* 0x100fe40000001205 */
[----:B------:R-:W-:Y:S02]  /*1300*/  FMNMX R22, |R45|, R12, !PT ;  /* 0x0000000c2d167209 */ /* 0x000fe40007800200 */
[----:B------:R-:W-:Y:S02]  /*1310*/  @!P1 CS2R R12, SRZ ;  /* 0x00000000000c9805 */ /* 0x000fe4000001ff00 */
[----:B------:R-:W-:Y:S01]  /*1320*/  SHF.R.U32.HI R20, RZ, 0x10, R5 ;  /* 0x00000010ff147819 */ /* 0x000fe20000011605 */
[----:B------:R-:W-:Y:S01]  /*1330*/  IMAD.U32 R52, R5, 0x10000, RZ ;  /* 0x0001000005347824 */ /* 0x000fe200078e00ff */
[----:B------:R-:W-:-:S02]  /*1340*/  ISETP.GE.U32.AND P2, PT, R55, R62, PT ;  /* 0x0000003e3700720c */ /* 0x000fc40003f46070 */
[----:B------:R-:W-:Y:S02]  /*1350*/  @!P1 CS2R R44, SRZ ;  /* 0x00000000002c9805 */ /* 0x000fe4000001ff00 */
[----:B------:R-:W-:Y:S02]  /*1360*/  @!P1 CS2R R14, SRZ ;  /* 0x00000000000e9805 */ /* 0x000fe4000001ff00 */
[----:B------:R-:W-:Y:S02]  /*1370*/  @!P1 CS2R R4, SRZ ;  /* 0x0000000000049805 */ /* 0x000fe4000001ff00 */
[----:B------:R-:W-:Y:S01]  /*1380*/  ISETP.GE.U32.OR P2, PT, R10, R63, P2 ;  /* 0x0000003f0a00720c */ /* 0x000fe20001746470 */
[----:B------:R-:W-:Y:S01]  /*1390*/  IMAD.U32 R36, R36, 0x10000, RZ ;  /* 0x0001000024247824 */ /* 0x000fe200078e00ff */
[----:B------:R-:W5:Y:S01]  /*13a0*/  @P1 LDG.E.64 R12, desc[UR6][R40.64] ;  /* 0x00000006280c1981 */ /* 0x000f62000c1e1b00 */
[----:B------:R-:W-:Y:S01]  /*13b0*/  IMAD.U32 R20, R20, 0x10000, RZ ;  /* 0x0001000014147824 */ /* 0x000fe200078e00ff */
[----:B------:R-:W-:-:S02]  /*13c0*/  @!P1 CS2R R42, SRZ ;  /* 0x00000000002a9805 */ /* 0x000fc4000001ff00 */
[----:B------:R0:W5:Y:S04]  /*13d0*/  @P1 LDG.E.64 R44, desc[UR6][R18.64] ;  /* 0x00000006122c1981 */ /* 0x000168000c1e1b00 */
[----:B------:R1:W5:Y:S01]  /*13e0*/  @P1 LDG.E.64 R14, desc[UR6][R56.64] ;  /* 0x00000006380e1981 */ /* 0x000362000c1e1b00 */
[----:B------:R-:W-:-:S03]  /*13f0*/  @!P1 CS2R R40, SRZ ;  /* 0x0000000000289805 */ /* 0x000fc6000001ff00 */
[----:B------:R2:W5:Y:S01]  /*1400*/  @P1 LDG.E.64 R4, desc[UR6][R50.64] ;  /* 0x0000000632041981 */ /* 0x000562000c1e1b00 */
[----:B0-----:R-:W-:Y:S01]  /*1410*/  FMUL R19, R95, R64 ;  /* 0x000000405f137220 */ /* 0x001fe20000400000 */
[----:B------:R-:W-:Y:S01]  /*1420*/  FMNMX R95, RZ, R52, !PT ;  /* 0x00000034ff5f7209 */ /* 0x000fe20007800000 */
[----:B------:R-:W-:Y:S01]  /*1430*/  FMUL R70, R47, R64 ;  /* 0x000000402f467220 */ /* 0x000fe20000400000 */
[----:B------:R-:W-:Y:S01]  /*1440*/  IADD3 R65, P4, R65, UR12, RZ ;  /* 0x0000000c41417c10 */ /* 0x000fe2000ff9e0ff */
[----:B------:R0:W5:Y:S01]  /*1450*/  @P1 LDG.E.64 R42, desc[UR6][R34.64] ;  /* 0x00000006222a1981 */ /* 0x000162000c1e1b00 */
[----:B-1----:R-:W-:Y:S02]  /*1460*/  FMNMX R57, RZ, R36, !PT ;  /* 0x00000024ff397209 */ /* 0x002fe40007800000 */
[----:B--2---:R-:W-:Y:S01]  /*1470*/  FMNMX R51, RZ, R20, !PT ;  /* 0x00000014ff337209 */ /* 0x004fe20007800000 */
[----:B------:R1:W5:Y:S01]  /*1480*/  @P1 LDG.E.64 R40, desc[UR6][R32.64] ;  /* 0x0000000620281981 */ /* 0x000362000c1e1b00 */
[----:B------:R-:W-:Y:S01]  /*1490*/  FMUL R47, R87, R64 ;  /* 0x00000040572f7220 */ /* 0x000fe20000400000 */
[----:B------:R-:W-:Y:S01]  /*14a0*/  FMNMX R50, |R57|, R22, !PT ;  /* 0x0000001639327209 */ /* 0x000fe20007800200 */
[-C--:B------:R-:W-:Y:S01]  /*14b0*/  FMUL R20, R81, R64.reuse ;  /* 0x0000004051147220 */ /* 0x080fe20000400000 */
[-C--:B------:R-:W-:Y:S01]  /*14c0*/  FMUL R80, R93, R64.reuse ;  /* 0x000000405d507220 */ /* 0x080fe20000400000 */
[-C--:B0-----:R-:W-:Y:S01]  /*14d0*/  FMUL R35, R97, R64.reuse ;  /* 0x0000004061237220 */ /* 0x081fe20000400000 */
[-C--:B------:R-:W-:Y:S01]  /*14e0*/  FMUL R34, R99, R64.reuse ;  /* 0x0000004063227220 */ /* 0x080fe20000400000 */
[-C--:B------:R-:W-:Y:S01]  /*14f0*/  FMUL R90, R101, R64.reuse ;  /* 0x00000040655a7220 */ /* 0x080fe20000400000 */
[-C--:B------:R-:W-:Y:S01]  /*1500*/  FMUL R87, R103, R64.reuse ;  /* 0x0000004067577220 */ /* 0x080fe20000400000 */
[-C--:B------:R-:W-:Y:S01]  /*1510*/  FMUL R52, R75, R64.reuse ;  /* 0x000000404b347220 */ /* 0x080fe20000400000 */
[-C--:B-1----:R-:W-:Y:S01]  /*1520*/  FMUL R33, R79, R64.reuse ;  /* 0x000000404f217220 */ /* 0x082fe20000400000 */
        /* <DEDUP_REMOVED lines=42> */
.L_x_32157:
[----:B------:R-:W-:Y:S05]  /*17d0*/  BSYNC B0 ;  /* 0x0000000000007941 */ /* 0x000fea0003800000 */
.L_x_32156:
[----:B------:R-:W-:Y:S04]  /*17e0*/  BSSY B0, `(.L_x_32158) ;  /* 0x000000f000007945 */ /* 0x000fe80003800000 */
[----:B------:R-:W-:Y:S05]  /*17f0*/  @P2 BRA `(.L_x_32159) ;  /* 0x0000000000342947 */ /* 0x000fea0003800000 */
[----:B------:R-:W-:Y:S01]  /*1800*/  IMAD.U32 R57, R34, 0x10000, RZ ;  /* 0x0001000022397824 */ /* 0x000fe200078e00ff */
[----:B0-----:R-:W-:Y:S01]  /*1810*/  LOP3.LUT R68, R8, 0x1f, R53, 0xf8, !PT ;  /* 0x0000001f08447812 */ /* 0x001fe200078ef835 */
[----:B------:R-:W-:Y:S01]  /*1820*/  IMAD.SHL.U32 R67, R52, 0x100, RZ ;  /* 0x0000010034437824 */ /* 0x000fe200078e00ff */
[----:B------:R-:W-:Y:S02]  /*1830*/  LOP3.LUT R54, R33, 0xffff, RZ, 0xc0, !PT ;  /* 0x0000ffff21367812 */ /* 0x000fe400078ec0ff */
[----:B------:R-:W-:Y:S02]  /*1840*/  LOP3.LUT R57, R57, 0xff0000, RZ, 0xc0, !PT ;  /* 0x00ff000039397812 */ /* 0x000fe400078ec0ff */
[----:B------:R-:W-:-:S03]  /*1850*/  IADD3 R69, P1, R68, R61, RZ ;  /* 0x0000003d44457210 */ /* 0x000fc60007f3e0ff */
[----:B------:R-:W-:Y:S02]  /*1860*/  IMAD R54, R54, 0x1000000, R57 ;  /* 0x0100000036367824 */ /* 0x000fe400078e0239 */
[----:B------:R-:W-:Y:S01]  /*1870*/  IMAD.X R57, R11, 0x1, R60, P1 ;  /* 0x000000010b397824 */ /* 0x000fe200008e063c */
[C---:B------:R-:W-:Y:S02]  /*1880*/  LEA R68, P1, R69.reuse, R65, 0x2 ;  /* 0x0000004145447211 */ /* 0x040fe400078210ff */
[----:B------:R-:W-:Y:S02]  /*1890*/  LOP3.LUT R67, R54, 0xffff, R67, 0xf8, !PT ;  /* 0x0000ffff36437812 */ /* 0x000fe400078ef843 */
[----:B------:R-:W-:Y:S02]  /*18a0*/  LEA.HI.X R69, R69, R66, R57, 0x2, P1 ;  /* 0x0000004245457211 */ /* 0x000fe400008f1439 */
[----:B------:R-:W-:-:S05]  /*18b0*/  LOP3.LUT R67, R67, 0xff, R80, 0xf8, !PT ;  /* 0x000000ff43437812 */ /* 0x000fca00078ef850 */
[----:B------:R1:W-:Y:S02]  /*18c0*/  STG.E desc[UR6][R68.64], R67 ;  /* 0x0000004344007986 */ /* 0x0003e4000c101906 */
.L_x_32159:
[----:B------:R-:W-:Y:S05]  /*18d0*/  BSYNC B0 ;  /* 0x0000000000007941 */ /* 0x000fea0003800000 */
.L_x_32158:
[----:B------:R-:W-:Y:S04]  /*18e0*/  BSSY B0, `(.L_x_32160) ;  /* 0x000000f000007945 */ /* 0x000fe80003800000 */
[----:B------:R-:W-:Y:S05]  /*18f0*/  @P2 BRA `(.L_x_32161) ;  /* 0x0000000000342947 */ /* 0x000fea0003800000 */
[----:B------:R-:W-:Y:S01]  /*1900*/  IMAD.U32 R57, R87, 0x10000, RZ ;  /* 0x0001000057397824 */ /* 0x000fe200078e00ff */
[----:B------:R-:W-:Y:S01]  /*1910*/  LOP3.LUT R54, R83, 0xffff, RZ, 0xc0, !PT ;  /* 0x0000ffff53367812 */ /* 0x000fe200078ec0ff */
[----:B01----:R-:W-:Y:S01]  /*1920*/  IMAD.SHL.U32 R67, R84, 0x100, RZ ;  /* 0x0000010054437824 */ /* 0x003fe200078e00ff */
[----:B------:R-:W-:Y:S02]  /*1930*/  LOP3.LUT R68, R8, 0x1f, R53, 0xf8, !PT ;  /* 0x0000001f08447812 */ /* 0x000fe400078ef835 */
[----:B------:R-:W-:Y:S02]  /*1940*/  LOP3.LUT R57, R57, 0xff0000, RZ, 0xc0, !PT ;  /* 0x00ff000039397812 */ /* 0x000fe400078ec0ff */
[----:B------:R-:W-:-:S03]  /*1950*/  LEA R69, P1, R61, R68, 0x1 ;  /* 0x000000443d457211 */ /* 0x000fc600078208ff */
[----:B------:R-:W-:Y:S01]  /*1960*/  IMAD R54, R54, 0x1000000, R57 ;  /* 0x0100000036367824 */ /* 0x000fe200078e0239 */
[----:B------:R-:W-:Y:S02]  /*1970*/  LEA.HI.X R57, R61, R11, R60, 0x1, P1 ;  /* 0x0000000b3d397211 */ /* 0x000fe400008f0c3c */
[C---:B------:R-:W-:Y:S02]  /*1980*/  LEA R68, P1, R69.reuse, R65, 0x2 ;  /* 0x0000004145447211 */ /* 0x040fe400078210ff */
[----:B------:R-:W-:Y:S02]  /*1990*/  LOP3.LUT R67, R54, 0xffff, R67, 0xf8, !PT ;  /* 0x0000ffff36437812 */ /* 0x000fe400078ef843 */
[----:B------:R-:W-:Y:S02]  /*19a0*/  LEA.HI.X R69, R69, R66, R57, 0x2, P1 ;  /* 0x0000004245457211 */ /* 0x000fe400008f1439 */
[----:B------:R-:W-:-:S05]  /*19b0*/  LOP3.LUT R67, R67, 0xff, R90, 0xf8, !PT ;  /* 0x000000ff43437812 */ /* 0x000fca00078ef85a */
[----:B------:R2:W-:Y:S02]  /*19c0*/  STG.E desc[UR6][R68.64], R67 ;  /* 0x0000004344007986 */ /* 0x0005e4000c101906 */
.L_x_32161:
[----:B------:R-:W-:Y:S05]  /*19d0*/  BSYNC B0 ;  /* 0x0000000000007941 */ /* 0x000fea0003800000 */
.L_x_32160:
[----:B------:R-:W-:Y:S04]  /*19e0*/  BSSY B0, `(.L_x_32162) ;  /* 0x0000010000007945 */ /* 0x000fe80003800000 */
[----:B------:R-:W-:Y:S05]  /*19f0*/  @P2 BRA `(.L_x_32163) ;  /* 0x0000000000382947 */ /* 0x000fea0003800000 */
[----:B------:R-:W-:Y:S01]  /*1a00*/  IMAD.U32 R57, R22, 0x10000, RZ ;  /* 0x0001000016397824 */ /* 0x000fe200078e00ff */
[----:B------:R-:W-:Y:S01]  /*1a10*/  LOP3.LUT R54, R18, 0xffff, RZ, 0xc0, !PT ;  /* 0x0000ffff12367812 */ /* 0x000fe200078ec0ff */
[----:B012---:R-:W-:Y:S01]  /*1a20*/  IMAD R67, R60, 0x3, RZ ;  /* 0x000000033c437824 */ /* 0x007fe200078e02ff */
        /* <DEDUP_REMOVED lines=11> */
.L_x_32163:
[----:B------:R-:W-:Y:S05]  /*1ae0*/  BSYNC B0 ;  /* 0x0000000000007941 */ /* 0x000fea0003800000 */
.L_x_32162:
[----:B------:R-:W-:Y:S04]  /*1af0*/  BSSY B0, `(.L_x_32164) ;  /* 0x0000011000007945 */ /* 0x000fe80003800000 */
[----:B------:R-:W-:Y:S05]  /*1b00*/  @P2 BRA `(.L_x_32165) ;  /* 0x00000000003c2947 */ /* 0x000fea0003800000 */
[----:B---3--:R-:W-:Y:S01]  /*1b10*/  IMAD.U32 R57, R56, 0x10000, RZ ;  /* 0x0001000038397824 */ /* 0x008fe200078e00ff */
[----:B------:R-:W-:Y:S02]  /*1b20*/  LOP3.LUT R54, R81, 0xffff, RZ, 0xc0, !PT ;  /* 0x0000ffff51367812 */ /* 0x000fe400078ec0ff */
[----:B012---:R-:W-:Y:S02]  /*1b30*/  LOP3.LUT R67, R8, 0x1f, R53, 0xf8, !PT ;  /* 0x0000001f08437812 */ /* 0x007fe400078ef835 */
[----:B------:R-:W-:Y:S02]  /*1b40*/  LOP3.LUT R57, R57, 0xff0000, RZ, 0xc0, !PT ;  /* 0x00ff000039397812 */ /* 0x000fe400078ec0ff */
[----:B------:R-:W-:Y:S02]  /*1b50*/  LOP3.LUT R68, R26, 0xfffffffc, RZ, 0xc0, !PT ;  /* 0xfffffffc1a447812 */ /* 0x000fe400078ec0ff */
[----:B------:R-:W-:Y:S01]  /*1b60*/  LOP3.LUT R69, R27, 0x3fffffff, RZ, 0xc0, !PT ;  /* 0x3fffffff1b457812 */ /* 0x000fe200078ec0ff */
[----:B------:R-:W-:Y:S01]  /*1b70*/  IMAD R54, R54, 0x1000000, R57 ;  /* 0x0100000036367824 */ /* 0x000fe200078e0239 */
[----:B------:R-:W-:Y:S01]  /*1b80*/  IADD3 R67, P1, R67, R68, RZ ;  /* 0x0000004443437210 */ /* 0x000fe20007f3e0ff */
[----:B------:R-:W-:-:S04]  /*1b90*/  IMAD.SHL.U32 R57, R36, 0x100, RZ ;  /* 0x0000010024397824 */ /* 0x000fc800078e00ff */
[----:B------:R-:W-:Y:S01]  /*1ba0*/  IMAD.X R69, R69, 0x1, R11, P1 ;  /* 0x0000000145457824 */ /* 0x000fe200008e060b */
[C---:B------:R-:W-:Y:S02]  /*1bb0*/  LEA R68, P1, R67.reuse, R65, 0x2 ;  /* 0x0000004143447211 */ /* 0x040fe400078210ff */
[----:B------:R-:W-:Y:S02]  /*1bc0*/  LOP3.LUT R57, R54, 0xffff, R57, 0xf8, !PT ;  /* 0x0000ffff36397812 */ /* 0x000fe400078ef839 */
[----:B------:R-:W-:Y:S02]  /*1bd0*/  LEA.HI.X R69, R67, R66, R69, 0x2, P1 ;  /* 0x0000004243457211 */ /* 0x000fe400008f1445 */
[----:B------:R-:W-:-:S05]  /*1be0*/  LOP3.LUT R57, R57, 0xff, R48, 0xf8, !PT ;  /* 0x000000ff39397812 */ /* 0x000fca00078ef830 */
[----:B------:R4:W-:Y:S02]  /*1bf0*/  STG.E desc[UR6][R68.64], R57 ;  /* 0x0000003944007986 */ /* 0x0009e4000c101906 */
.L_x_32165:
[----:B------:R-:W-:Y:S05]  /*1c00*/  BSYNC B0 ;  /* 0x0000000000007941 */ /* 0x000fea0003800000 */
.L_x_32164:
[--C-:B------:R-:W-:Y:S01]  /*1c10*/  SHF.R.U64 R30, R30, 0x10, R31.reuse ;  /* 0x000000101e1e7819 */ /* 0x100fe2000000121f */
[----:B------:R-:W-:Y:S01]  /*1c20*/  IMAD.U32 R101, R31, 0x10000, RZ ;  /* 0x000100001f657824 */ /* 0x000fe200078e00ff */
[----:B------:R-:W-:Y:S01]  /*1c30*/  SHF.R.U32.HI R31, RZ, 0x10, R31 ;  /* 0x00000010ff1f7819 */ /* 0x000fe2000001161f */
[----:B------:R-:W-:Y:S01]  /*1c40*/  IMAD.U32 R91, R7, 0x10000, RZ ;  /* 0x00010000075b7824 */ /* 0x000fe200078e00ff */
[--C-:B------:R-:W-:Y:S01]  /*1c50*/  SHF.R.U64 R6, R6, 0x10, R7.reuse ;  /* 0x0000001006067819 */ /* 0x100fe20000001207 */
[----:B------:R-:W-:Y:S01]  /*1c60*/  IMAD.U32 R30, R30, 0x10000, RZ ;  /* 0x000100001e1e7824 */ /* 0x000fe200078e00ff */
[----:B------:R-:W-:Y:S01]  /*1c70*/  SHF.R.U32.HI R7, RZ, 0x10, R7 ;  /* 0x00000010ff077819 */ /* 0x000fe20000011607 */
[----:B------:R-:W-:Y:S01]  /*1c80*/  IMAD.U32 R31, R31, 0x10000, RZ ;  /* 0x000100001f1f7824 */ /* 0x000fe200078e00ff */
[----:B------:R-:W-:Y:S01]  /*1c90*/  FMNMX R101, RZ, R101, !PT ;  /* 0x00000065ff657209 */ /* 0x000fe20007800000 */
[----:B------:R-:W-:Y:S01]  /*1ca0*/  IMAD.U32 R6, R6, 0x10000, RZ ;  /* 0x0001000006067824 */ /* 0x000fe200078e00ff */
[----:B---3--:R-:W-:Y:S01]  /*1cb0*/  FMNMX R75, RZ, R30, !PT ;  /* 0x0000001eff4b7209 */ /* 0x008fe20007800000 */
[----:B------:R-:W-:Y:S01]  /*1cc0*/  IMAD.U32 R7, R7, 0x10000, RZ ;  /* 0x0001000007077824 */ /* 0x000fe200078e00ff */
[----:B----4-:R-:W-:Y:S01]  /*1cd0*/  FMNMX R57, RZ, R31, !PT ;  /* 0x0000001fff397209 */ /* 0x010fe20007800000 */
[-C--:B------:R-:W-:Y:S01]  /*1ce0*/  FMUL R74, R101, R64.reuse ;  /* 0x00000040654a7220 */ /* 0x080fe20000400000 */
[----:B012---:R-:W-:Y:S01]  /*1cf0*/  SHF.R.U32.HI R69, RZ, 0x3, R0 ;  /* 0x00000003ff457819 */ /* 0x007fe20000011600 */
[-C--:B------:R-:W-:Y:S01]  /*1d00*/  FMUL R48, R75, R64.reuse ;  /* 0x000000404b307220 */ /* 0x080fe20000400000 */
[----:B------:R-:W-:Y:S01]  /*1d10*/  BSSY B0, `(.L_x_32166) ;  /* 0x0000019000007945 */ /* 0x000fe20003800000 */
[----:B------:R-:W-:Y:S01]  /*1d20*/  FMUL R72, R57, R64 ;  /* 0x0000004039487220 */ /* 0x000fe20000400000 */
[----:B------:R-:W-:-:S02]  /*1d30*/  LOP3.LUT R67, R69, 0x1ffffffc, RZ, 0xc0, !PT ;  /* 0x1ffffffc45437812 */ /* 0x000fc400078ec0ff */
[----:B------:R-:W-:Y:S02]  /*1d40*/  FMNMX R91, RZ, R91, !PT ;  /* 0x0000005bff5b7209 */ /* 0x000fe40007800000 */
[----:B------:R-:W-:Y:S02]  /*1d50*/  FMNMX R97, RZ, R6, !PT ;  /* 0x00000006ff617209 */ /* 0x000fe40007800000 */
[----:B------:R-:W-:Y:S02]  /*1d60*/  FMNMX R79, RZ, R7, !PT ;  /* 0x00000007ff4f7209 */ /* 0x000fe40007800000 */
[----:B------:R-:W-:Y:S02]  /*1d70*/  F2FP.SATFINITE.E4M3.F32.PACK_AB_MERGE_C R74, RZ, R74, RZ ;  /* 0x0000004aff4a723e */ /* 0x000fe400048070ff */
        /* <DEDUP_REMOVED lines=18> */
.L_x_32167:
[----:B------:R-:W-:Y:S05]  /*1ea0*/  BSYNC B0 ;  /* 0x0000000000007941 */ /* 0x000fea0003800000 */
.L_x_32166:
[-C--:B------:R-:W-:Y:S01]  /*1eb0*/  FMUL R6, R91, R64.reuse ;  /* 0x000000405b067220 */ /* 0x080fe20000400000 */
[-C--:B------:R-:W-:Y:S01]  /*1ec0*/  FMUL R78, R97, R64.reuse ;  /* 0x00000040614e7220 */ /* 0x080fe20000400000 */
[----:B------:R-:W-:Y:S01]  /*1ed0*/  FMUL R54, R79, R64 ;  /* 0x000000404f367220 */ /* 0x000fe20000400000 */
[----:B------:R-:W-:Y:S01]  /*1ee0*/  IADD3 R68, R0, 0x1e, -R67 ;  /* 0x0000001e00447810 */ /* 0x000fe20007ffe843 */
        /* <DEDUP_REMOVED lines=9> */
[----:B0-----:R-:W-:Y:S02]  /*1f80*/  IMAD.SHL.U32 R23, R78, 0x100, RZ ;  /* 0x000001004e177824 */ /* 0x001fe400078e00ff */
        /* <DEDUP_REMOVED lines=12> */
.L_x_32169:
[----:B------:R-:W-:Y:S05]  /*2050*/  BSYNC B0 ;  /* 0x0000000000007941 */ /* 0x000fea0003800000 */
.L_x_32168:
[----:B------:R-:W-:Y:S01]  /*2060*/  SHF.L.U64.HI R95, R61, 0x3, R60 ;  /* 0x000000033d5f7819 */ /* 0x000fe2000001023c */
[----:B------:R-:W-:Y:S01]  /*2070*/  IMAD.U32 R99, R17, 0x10000, RZ ;  /* 0x0001000011637824 */ /* 0x000fe200078e00ff */
[----:B------:R-:W-:Y:S01]  /*2080*/  IADD3 R46, P1, R93, R8, RZ ;  /* 0x000000085d2e7210 */ /* 0x000fe20007f3e0ff */
[----:B------:R-:W-:Y:S01]  /*2090*/  IMAD.U32 R78, R78, 0x10000, RZ ;  /* 0x000100004e4e7824 */ /* 0x000fe200078e00ff */
[----:B------:R-:W-:Y:S01]  /*20a0*/  ISETP.LT.U32.AND P0, PT, R68, R63, !P0 ;  /* 0x0000003f4400720c */ /* 0x000fe20004701070 */
[----:B------:R-:W-:Y:S01]  /*20b0*/  IMAD.U32 R54, R54, 0x10000, RZ ;  /* 0x0001000036367824 */ /* 0x000fe200078e00ff */
[----:B------:R-:W-:Y:S01]  /*20c0*/  FMNMX R99, RZ, R99, !PT ;  /* 0x00000063ff637209 */ /* 0x000fe20007800000 */
[----:B------:R-:W-:Y:S01]  /*20d0*/  IMAD.X R71, R95, 0x1, R11, P1 ;  /* 0x000000015f477824 */ /* 0x000fe200008e060b */
[----:B------:R-:W-:Y:S01]  /*20e0*/  IADD3 R76, P1, R68, R46, RZ ;  /* 0x0000002e444c7210 */ /* 0x000fe20007f3e0ff */
[----:B------:R-:W-:Y:S01]  /*20f0*/  BSSY B0, `(.L_x_32170) ;  /* 0x0000081000007945 */ /* 0x000fe20003800000 */
[----:B------:R-:W-:Y:S01]  /*2100*/  LOP3.LUT R56, R56, 0xffff, RZ, 0xc0, !PT ;  /* 0x0000ffff38387812 */ /* 0x000fe200078ec0ff */
[----:B------:R-:W-:Y:S01]  /*2110*/  FMUL R82, R99, R64 ;  /* 0x0000004063527220 */ /* 0x000fe20000400000 */
[----:B------:R-:W-:Y:S01]  /*2120*/  PRMT R74, R74, 0x7104, RZ ;  /* 0x000071044a4a7816 */ /* 0x000fe200000000ff */
[----:B------:R-:W-:Y:S01]  /*2130*/  IMAD.X R77, RZ, RZ, R71, P1 ;  /* 0x000000ffff4d7224 */ /* 0x000fe200008e0647 */
[----:B01----:R-:W-:-:S02]  /*2140*/  LOP3.LUT R23, R56, 0xff, RZ, 0xc0, !PT ;  /* 0x000000ff38177812 */ /* 0x003fc400078ec0ff */
[----:B------:R-:W-:Y:S01]  /*2150*/  F2FP.SATFINITE.E4M3.F32.PACK_AB_MERGE_C R82, RZ, R82, RZ ;  /* 0x00000052ff52723e */ /* 0x000fe200048070ff */
[----:B------:R-:W-:Y:S01]  /*2160*/  @P0 IMAD.WIDE.U32 R30, R61, 0x9, R76 ;  /* 0x000000093d1e0825 */ /* 0x000fe200078e004c */
[----:B------:R-:W-:Y:S02]  /*2170*/  LOP3.LUT R74, R23, 0xff00, R74, 0xf8, !PT ;  /* 0x0000ff00174a7812 */ /* 0x000fe400078ef84a */
[----:B------:R-:W-:Y:S01]  /*2180*/  LOP3.LUT R23, R82, 0xffff, RZ, 0xc0, !PT ;  /* 0x0000ffff52177812 */ /* 0x000fe200078ec0ff */
[----:B------:R-:W-:Y:S01]  /*2190*/  @P0 IMAD R7, R60, 0x9, RZ ;  /* 0x000000093c070824 */ /* 0x000fe200078e02ff */
[----:B------:R-:W-:Y:S02]  /*21a0*/  @P0 LEA R6, P1, R30, R89, 0x3 ;  /* 0x000000591e060211 */ /* 0x000fe400078218ff */
[----:B------:R-:W-:Y:S01]  /*21b0*/  SHF.R.U64 R16, R16, 0x10, R17 ;  /* 0x0000001010107819 */ /* 0x000fe20000001211 */
[----:B------:R-:W-:Y:S01]  /*21c0*/  @P0 IMAD.IADD R7, R7, 0x1, R31 ;  /* 0x0000000107070824 */ /* 0x000fe200078e021f */
[----:B------:R-:W-:Y:S01]  /*21d0*/  LOP3.LUT R36, R36, 0xffff, RZ, 0xc0, !PT ;  /* 0x0000ffff24247812 */ /* 0x000fe200078ec0ff */
[----:B------:R-:W-:Y:S01]  /*21e0*/  IMAD.SHL.U32 R23, R23, 0x1000000, RZ ;  /* 0x0100000017177824 */ /* 0x000fe200078e00ff */
[----:B------:R-:W-:Y:S01]  /*21f0*/  PRMT R48, R48, 0x7104, RZ ;  /* 0x0000710430307816 */ /* 0x000fe200000000ff */
[----:B------:R-:W-:Y:S01]  /*2200*/  @P0 IMAD.MOV.U32 R31, RZ, RZ, R77 ;  /* 0x000000ffff1f0224 */ /* 0x000fe200078e004d */
[----:B------:R-:W-:Y:S01]  /*2210*/  @P0 LEA.HI.X R7, R30, R73, R7, 0x3, P1 ;  /* 0x000000491e070211 */ /* 0x000fe200008f1c07 */
[----:B------:R-:W-:Y:S01]  /*2220*/  IMAD.U32 R16, R16, 0x10000, RZ ;  /* 0x0001000010107824 */ /* 0x000fe200078e00ff */
[----:B------:R-:W-:-:S02]  /*2230*/  FMNMX R30, |R51|, R50, !PT ;  /* 0x00000032331e7209 */ /* 0x000fc40007800200 */
[----:B------:R-:W-:Y:S02]  /*2240*/  LOP3.LUT R78, R78, 0xff0000, RZ, 0xc0, !PT ;  /* 0x00ff00004e4e7812 */ /* 0x000fe400078ec0ff */
[----:B------:R-:W-:Y:S01]  /*2250*/  FMNMX R30, |R21|, R30, !PT ;  /* 0x0000001e151e7209 */ /* 0x000fe20007800200 */
[----:B------:R-:W-:Y:S01]  /*2260*/  IMAD.U32 R21, R86, 0x10000, RZ ;  /* 0x0001000056157824 */ /* 0x000fe200078e00ff */
[----:B------:R-:W-:Y:S02]  /*2270*/  LOP3.LUT R69, R69, 0x1c, RZ, 0xc0, !PT ;  /* 0x0000001c45457812 */ /* 0x000fe400078ec0ff */
[----:B------:R-:W-:Y:S02]  /*2280*/  SHF.R.U32.HI R17, RZ, 0x10, R17 ;  /* 0x00000010ff117819 */ /* 0x000fe40000011611 */
[----:B------:R-:W-:Y:S01]  /*2290*/  LOP3.LUT R50, R21, 0xff0000, RZ, 0xc0, !PT ;  /* 0x00ff000015327812 */ /* 0x000fe200078ec0ff */
[----:B------:R-:W-:Y:S01]  /*22a0*/  @P0 IMAD R21, R60, 0xa, RZ ;  /* 0x0000000a3c150824 */ /* 0x000fe200078e02ff */
[----:B------:R-:W-:Y:S01]  /*22b0*/  IADD3 R69, R0, -0x1, -R69 ;  /* 0xffffffff00457810 */ /* 0x000fe20007ffe845 */
[----:B------:R-:W-:Y:S01]  /*22c0*/  IMAD.U32 R17, R17, 0x10000, RZ ;  /* 0x0001000011117824 */ /* 0x000fe200078e00ff */
[----:B------:R-:W-:-:S02]  /*22d0*/  LOP3.LUT R23, R23, R74, R50, 0xfe, !PT ;  /* 0x0000004a17177212 */ /* 0x000fc400078efe32 */
[----:B------:R-:W-:Y:S01]  /*22e0*/  FMNMX R50, |R75|, R30, !PT ;  /* 0x0000001e4b327209 */ /* 0x000fe20007800200 */
[----:B------:R-:W-:Y:S01]  /*22f0*/  @P0 IMAD.MOV.U32 R30, RZ, RZ, R76 ;  /* 0x000000ffff1e0224 */ /* 0x000fe200078e004c */
[----:B------:R-:W-:Y:S02]  /*2300*/  LOP3.LUT R81, R81, 0xffff, RZ, 0xc0, !PT ;  /* 0x0000ffff51517812 */ /* 0x000fe400078ec0ff */
[----:B------:R-:W-:Y:S01]  /*2310*/  FMNMX R56, |R101|, R50, !PT ;  /* 0x0000003265387209 */ /* 0x000fe20007800200 */
[----:B------:R-:W-:Y:S01]  /*2320*/  @P0 IMAD.WIDE.U32 R30, R61, 0xa, R30 ;  /* 0x0000000a3d1e0825 */ /* 0x000fe200078e001e */
[----:B------:R-:W-:Y:S02]  /*2330*/  FMNMX R101, RZ, R16, !PT ;  /* 0x00000010ff657209 */ /* 0x000fe40007800000 */
[----:B------:R-:W-:Y:S01]  /*2340*/  PRMT R72, R72, 0x7104, RZ ;  /* 0x0000710448487816 */ /* 0x000fe200000000ff */
[----:B------:R-:W-:Y:S01]  /*2350*/  @P0 IMAD.IADD R21, R21, 0x1, R31 ;  /* 0x0000000115150824 */ /* 0x000fe200078e021f */
[----:B------:R-:W-:Y:S01]  /*2360*/  @P0 LEA R74, P1, R30, R89, 0x3 ;  /* 0x000000591e4a0211 */ /* 0x000fe200078218ff */
[----:B------:R-:W-:-:S02]  /*2370*/  @P0 IMAD.MOV.U32 R31, RZ, RZ, R77 ;  /* 0x000000ffff1f0224 */ /* 0x000fc400078e004d */
[----:B------:R-:W-:Y:S01]  /*2380*/  FMUL R16, R101, R64 ;  /* 0x0000004065107220 */ /* 0x000fe20000400000 */
[----:B------:R-:W-:Y:S02]  /*2390*/  LOP3.LUT R81, R81, 0xff, RZ, 0xc0, !PT ;  /* 0x000000ff51517812 */ /* 0x000fe400078ec0ff */
[----:B------:R-:W-:Y:S01]  /*23a0*/  @P0 LEA.HI.X R75, R30, R73, R21, 0x3, P1 ;  /* 0x000000491e4b0211 */ /* 0x000fe200008f1c15 */
[----:B------:R-:W-:Y:S01]  /*23b0*/  @P0 IMAD.MOV.U32 R30, RZ, RZ, R76 ;  /* 0x000000ffff1e0224 */ /* 0x000fe200078e004c */
[----:B------:R-:W-:Y:S01]  /*23c0*/  F2FP.SATFINITE.E4M3.F32.PACK_AB_MERGE_C R16, RZ, R16, RZ ;  /* 0x00000010ff10723e */ /* 0x000fe200048070ff */
[----:B------:R-:W-:Y:S01]  /*23d0*/  @P0 IMAD R21, R60, 0xb, RZ ;  /* 0x0000000b3c150824 */ /* 0x000fe200078e02ff */
[----:B------:R-:W-:Y:S01]  /*23e0*/  LOP3.LUT R19, R19, 0xff, RZ, 0xc0, !PT ;  /* 0x000000ff13137812 */ /* 0x000fe200078ec0ff */
[----:B------:R-:W-:Y:S01]  /*23f0*/  @P0 IMAD.WIDE.U32 R30, R61, 0xb, R30 ;  /* 0x0000000b3d1e0825 */ /* 0x000fe200078e001e */
[----:B------:R-:W-:Y:S02]  /*2400*/  LOP3.LUT R34, R34, 0xffff, RZ, 0xc0, !PT ;  /* 0x0000ffff22227812 */ /* 0x000fe400078ec0ff */
[----:B------:R-:W-:Y:S01]  /*2410*/  LOP3.LUT R72, R81, 0xff00, R72, 0xf8, !PT ;  /* 0x0000ff0051487812 */ /* 0x000fe200078ef848 */
[----:B------:R-:W-:Y:S01]  /*2420*/  @P0 IMAD.IADD R21, R21, 0x1, R31 ;  /* 0x0000000115150824 */ /* 0x000fe200078e021f */
[----:B------:R-:W-:Y:S01]  /*2430*/  @P0 LEA R50, P1, R30, R89, 0x3 ;  /* 0x000000591e320211 */ /* 0x000fe200078218ff */
[----:B------:R-:W-:Y:S01]  /*2440*/  @P0 IMAD.MOV.U32 R31, RZ, RZ, R77 ;  /* 0x000000ffff1f0224 */ /* 0x000fe200078e004d */
[----:B------:R-:W-:-:S02]  /*2450*/  LOP3.LUT R54, R54, 0xff0000, RZ, 0xc0, !PT ;  /* 0x00ff000036367812 */ /* 0x000fc400078ec0ff */
[----:B------:R-:W-:Y:S01]  /*2460*/  @P0 LEA.HI.X R51, R30, R73, R21, 0x3, P1 ;  /* 0x000000491e330211 */ /* 0x000fe200008f1c15 */
[----:B------:R-:W-:Y:S01]  /*2470*/  @P0 IMAD.MOV.U32 R30, RZ, RZ, R76 ;  /* 0x000000ffff1e0224 */ /* 0x000fe200078e004c */
[----:B------:R-:W-:Y:S02]  /*2480*/  LOP3.LUT R21, R36, 0xff, RZ, 0xc0, !PT ;  /* 0x000000ff24157812 */ /* 0x000fe400078ec0ff */
[----:B------:R-:W-:Y:S01]  /*2490*/  FMNMX R36, |R57|, R56, !PT ;  /* 0x0000003839247209 */ /* 0x000fe20007800200 */
[----:B------:R-:W-:Y:S01]  /*24a0*/  @P0 IMAD.WIDE.U32 R30, R61, 0xc, R30 ;  /* 0x0000000c3d1e0825 */ /* 0x000fe200078e001e */
[----:B------:R-:W-:Y:S02]  /*24b0*/  LOP3.LUT R48, R21, 0xff00, R48, 0xf8, !PT ;  /* 0x0000ff0015307812 */ /* 0x000fe400078ef830 */
[----:B------:R-:W-:Y:S01]  /*24c0*/  FMNMX R36, |R49|, R36, !PT ;  /* 0x0000002431247209 */ /* 0x000fe20007800200 */
[----:B------:R-:W-:Y:S01]  /*24d0*/  @P0 IMAD R49, R60, 0xc, RZ ;  /* 0x0000000c3c310824 */ /* 0x000fe200078e02ff */
[----:B------:R-:W-:-:S02]  /*24e0*/  @P0 LEA R56, P1, R30, R89, 0x3 ;  /* 0x000000591e380211 */ /* 0x000fc400078218ff */
[----:B------:R-:W-:Y:S01]  /*24f0*/  LOP3.LUT R21, R16, 0xffff, RZ, 0xc0, !PT ;  /* 0x0000ffff10157812 */ /* 0x000fe200078ec0ff */
[----:B------:R-:W-:Y:S01]  /*2500*/  @P0 IMAD.IADD R31, R49, 0x1, R31 ;  /* 0x00000001311f0824 */ /* 0x000fe200078e021f */
[----:B------:R-:W-:Y:S01]  /*2510*/  FMNMX R36, |R97|, R36, !PT ;  /* 0x0000002461247209 */ /* 0x000fe20007800200 */
[----:B------:R-:W-:Y:S01]  /*2520*/  @P0 IMAD R49, R60, 0xd, RZ ;  /* 0x0000000d3c310824 */ /* 0x000fe200078e02ff */
[----:B------:R-:W-:Y:S01]  /*2530*/  PRMT R34, R34, 0x7604, R19 ;  /* 0x0000760422227816 */ /* 0x000fe20000000013 */
[----:B------:R-:W-:Y:S01]  /*2540*/  IMAD.SHL.U32 R21, R21, 0x1000000, RZ ;  /* 0x0100000015157824 */ /* 0x000fe200078e00ff */
[----:B------:R-:W-:Y:S01]  /*2550*/  @P0 LEA.HI.X R57, R30, R73, R31, 0x3, P1 ;  /* 0x000000491e390211 */ /* 0x000fe200008f1c1f */
[----:B------:R-:W-:Y:S02]  /*2560*/  @P0 IMAD.MOV.U32 R30, RZ, RZ, R76 ;  /* 0x000000ffff1e0224 */ /* 0x000fe400078e004c */
[----:B------:R-:W-:Y:S01]  /*2570*/  @P0 IMAD.MOV.U32 R31, RZ, RZ, R77 ;  /* 0x000000ffff1f0224 */ /* 0x000fe200078e004d */
[----:B------:R-:W-:-:S02]  /*2580*/  LOP3.LUT R21, R21, R48, R78, 0xfe, !PT ;  /* 0x0000003015157212 */ /* 0x000fc400078efe4e */
[----:B------:R-:W-:Y:S01]  /*2590*/  FMNMX R78, |R91|, R36, !PT ;  /* 0x000000245b4e7209 */ /* 0x000fe20007800200 */
[----:B------:R-:W-:-:S03]  /*25a0*/  @P0 IMAD.WIDE.U32 R30, R61, 0xd, R30 ;  /* 0x0000000d3d1e0825 */ /* 0x000fc600078e001e */
[----:B------:R-:W-:Y:S01]  /*25b0*/  FMNMX R88, |R79|, R78, !PT ;  /* 0x0000004e4f587209 */ /* 0x000fe20007800200 */
[----:B------:R-:W-:Y:S01]  /*25c0*/  @P0 IMAD.IADD R31, R49, 0x1, R31 ;  /* 0x00000001311f0824 */ /* 0x000fe200078e021f */
[C---:B------:R-:W-:Y:S01]  /*25d0*/  @P0 LEA R48, P1, R30.reuse, R89, 0x3 ;  /* 0x000000591e300211 */ /* 0x040fe200078218ff */
[--C-:B------:R-:W-:Y:S02]  /*25e0*/  @P0 IMAD.MOV.U32 R78, RZ, RZ, R76.reuse ;  /* 0x000000ffff4e0224 */ /* 0x100fe400078e004c */
[----:B------:R-:W-:Y:S01]  /*25f0*/  @P0 IMAD.MOV.U32 R79, RZ, RZ, R77 ;  /* 0x000000ffff4f0224 */ /* 0x000fe200078e004d */
[----:B------:R-:W-:Y:S01]  /*2600*/  @P0 LEA.HI.X R49, R30, R73, R31, 0x3, P1 ;  /* 0x000000491e310211 */ /* 0x000fe200008f1c1f */
[----:B------:R-:W-:Y:S01]  /*2610*/  @P0 IMAD.MOV.U32 R30, RZ, RZ, R76 ;  /* 0x000000ffff1e0224 */ /* 0x000fe200078e004c */
[----:B------:R-:W-:Y:S01]  /*2620*/  ISETP.GE.U32.AND P1, PT, R37, R62, PT ;  /* 0x0000003e2500720c */ /* 0x000fe20003f26070 */
[----:B------:R-:W-:Y:S02]  /*2630*/  @P0 IMAD.MOV.U32 R31, RZ, RZ, R77 ;  /* 0x000000ffff1f0224 */ /* 0x000fe400078e004d */
[----:B------:R-:W-:-:S02]  /*2640*/  @P0 IMAD R37, R60, 0xf, RZ ;  /* 0x0000000f3c250824 */ /* 0x000fc400078e02ff */
[----:B------:R-:W-:-:S04]  /*2650*/  @P0 IMAD.WIDE.U32 R30, R61, 0xf, R30 ;  /* 0x0000000f3d1e0825 */ /* 0x000fc800078e001e */
[----:B------:R-:W-:Y:S01]  /*2660*/  @P0 IMAD.IADD R31, R37, 0x1, R31 ;  /* 0x00000001251f0824 */ /* 0x000fe200078e021f */
[----:B------:R-:W-:Y:S01]  /*2670*/  @P0 LEA R36, P3, R30, R89, 0x3 ;  /* 0x000000591e240211 */ /* 0x000fe200078618ff */
[----:B------:R-:W-:-:S03]  /*2680*/  @P0 IMAD.WIDE.U32 R78, R61, 0xe, R78 ;  /* 0x0000000e3d4e0825 */ /* 0x000fc600078e004e */
[----:B------:R-:W-:Y:S01]  /*2690*/  @P0 LEA.HI.X R37, R30, R73, R31, 0x3, P3 ;  /* 0x000000491e250211 */ /* 0x000fe200018f1c1f */
[----:B------:R-:W-:Y:S01]  /*26a0*/  @P0 IMAD R31, R60, 0xe, RZ ;  /* 0x0000000e3c1f0824 */ /* 0x000fe200078e02ff */
[----:B------:R-:W-:Y:S02]  /*26b0*/  @P0 IADD3 R86, P3, R76, R93, RZ ;  /* 0x0000005d4c560210 */ /* 0x000fe40007f7e0ff */
[----:B------:R-:W-:Y:S01]  /*26c0*/  LOP3.LUT R76, R69, 0x1f, RZ, 0xc0, !PT ;  /* 0x0000001f454c7812 */ /* 0x000fe200078ec0ff */
[----:B------:R-:W-:Y:S01]  /*26d0*/  @P0 IMAD.IADD R31, R31, 0x1, R79 ;  /* 0x000000011f1f0824 */ /* 0x000fe200078e024f */
[----:B------:R-:W-:Y:S01]  /*26e0*/  @P0 LEA R30, P4, R78, R89, 0x3 ;  /* 0x000000594e1e0211 */ /* 0x000fe200078818ff */
[----:B------:R-:W-:Y:S01]  /*26f0*/  @P0 IMAD.X R77, R77, 0x1, R95, P3 ;  /* 0x000000014d4d0824 */ /* 0x000fe200018e065f */
[----:B------:R-:W-:Y:S02]  /*2700*/  ISETP.GE.U32.OR P1, PT, R76, R63, P1 ;  /* 0x0000003f4c00720c */ /* 0x000fe40000f26470 */
[----:B------:R-:W-:-:S02]  /*2710*/  FMNMX R76, |R85|, R88, !PT ;  /* 0x00000058554c7209 */ /* 0x000fc40007800200 */
[----:B------:R-:W-:Y:S02]  /*2720*/  LOP3.LUT R88, R70, 0xff, RZ, 0xc0, !PT ;  /* 0x000000ff46587812 */ /* 0x000fe400078ec0ff */
[----:B------:R-:W-:Y:S02]  /*2730*/  FMNMX R76, |R101|, R76, !PT ;  /* 0x0000004c654c7209 */ /* 0x000fe40007800200 */
[----:B------:R-:W-:Y:S02]  /*2740*/  @P0 LEA.HI.X R31, R78, R73, R31, 0x3, P4 ;  /* 0x000000494e1f0211 */ /* 0x000fe400020f1c1f */
[----:B------:R-:W-:Y:S02]  /*2750*/  FMNMX R69, |R99|, R76, !PT ;  /* 0x0000004c63457209 */ /* 0x000fe40007800200 */
[----:B------:R-:W-:Y:S02]  /*2760*/  FMNMX R76, RZ, R17, !PT ;  /* 0x00000011ff4c7209 */ /* 0x000fe40007800000 */
[----:B------:R-:W-:-:S02]  /*2770*/  LOP3.LUT R17, R80, 0xffff, RZ, 0xc0, !PT ;  /* 0x0000ffff50117812 */ /* 0x000fc400078ec0ff */
[C---:B------:R-:W-:Y:S01]  /*2780*/  FMNMX R69, |R76|.reuse, R69, !PT ;  /* 0x000000454c457209 */ /* 0x040fe20007800200 */
[----:B------:R-:W-:Y:S01]  /*2790*/  FMUL R70, R76, R64 ;  /* 0x000000404c467220 */ /* 0x000fe20000400000 */
[----:B------:R-:W-:Y:S02]  /*27a0*/  PRMT R88, R17, 0x7604, R88 ;  /* 0x0000760411587816 */ /* 0x000fe40000000058 */
[C---:B------:R-:W-:Y:S02]  /*27b0*/  @P0 LEA R76, P3, R86.reuse, R89, 0x3 ;  /* 0x00000059564c0211 */ /* 0x040fe400078618ff */
[----:B------:R-:W-:Y:S02]  /*27c0*/  F2FP.SATFINITE.E4M3.F32.PACK_AB_MERGE_C R70, RZ, R70, RZ ;  /* 0x00000046ff46723e */ /* 0x000fe400048070ff */
[----:B------:R-:W-:Y:S02]  /*27d0*/  @P0 LEA.HI.X R77, R86, R73, R77, 0x3, P3 ;  /* 0x00000049564d0211 */ /* 0x000fe400018f1c4d */
[----:B------:R-:W-:-:S05]  /*27e0*/  LOP3.LUT R17, R70, 0xffff, RZ, 0xc0, !PT ;  /* 0x0000ffff46117812 */ /* 0x000fca00078ec0ff */
[----:B------:R-:W-:-:S05]  /*27f0*/  IMAD.SHL.U32 R17, R17, 0x1000000, RZ ;  /* 0x0100000011117824 */ /* 0x000fca00078e00ff */
        /* <DEDUP_REMOVED lines=16> */
.L_x_32171:
[----:B------:R-:W-:Y:S05]  /*2900*/  BSYNC B0 ;  /* 0x0000000000007941 */ /* 0x000fea0003800000 */
.L_x_32170:
[C---:B-----5:R-:W-:Y:S01]  /*2910*/  IMAD.U32 R82, R4.reuse, 0x10000, RZ ;  /* 0x0001000004527824 */ /* 0x060fe200078e00ff */
[----:B------:R-:W-:Y:S01]  /*2920*/  SHF.R.U64 R85, R4, 0x10, R5 ;  /* 0x0000001004557819 */ /* 0x000fe20000001205 */
[C---:B------:R-:W-:Y:S01]  /*2930*/  IMAD.U32 R79, R12.reuse, 0x10000, RZ ;  /* 0x000100000c4f7824 */ /* 0x040fe200078e00ff */
[--C-:B------:R-:W-:Y:S01]  /*2940*/  SHF.R.U64 R91, R12, 0x10, R13.reuse ;  /* 0x000000100c5b7819 */ /* 0x100fe2000000120d */
[----:B------:R-:W-:Y:S01]  /*2950*/  IMAD.U32 R80, R13, 0x10000, RZ ;  /* 0x000100000d507824 */ /* 0x000fe200078e00ff */
[----:B------:R-:W-:Y:S01]  /*2960*/  SHF.R.U32.HI R86, RZ, 0x10, R13 ;  /* 0x00000010ff567819 */ /* 0x000fe2000001160d */
[C---:B------:R-:W-:Y:S01]  /*2970*/  IMAD.U32 R4, R2.reuse, 0x10000, RZ ;  /* 0x0001000002047824 */ /* 0x040fe200078e00ff */
[----:B------:R-:W-:Y:S02]  /*2980*/  @!P0 CS2R R12, SRZ ;  /* 0x00000000000c8805 */ /* 0x000fe4000001ff00 */
[----:B------:R-:W-:Y:S02]  /*2990*/  SHF.R.U64 R2, R2, 0x10, R3 ;  /* 0x0000001002027819 */ /* 0x000fe40000001203 */
[----:B0-----:R-:W-:Y:S01]  /*29a0*/  @!P0 CS2R R10, SRZ ;  /* 0x00000000000a8805 */ /* 0x001fe2000001ff00 */
[C---:B------:R-:W-:Y:S01]  /*29b0*/  IMAD.U32 R81, R14.reuse, 0x10000, RZ ;  /* 0x000100000e517824 */ /* 0x040fe200078e00ff */
[--C-:B------:R-:W-:Y:S01]  /*29c0*/  SHF.R.U64 R54, R14, 0x10, R15.reuse ;  /* 0x000000100e367819 */ /* 0x100fe2000000120f */
[----:B------:R-:W-:Y:S01]  /*29d0*/  IMAD.U32 R53, R15, 0x10000, RZ ;  /* 0x000100000f357824 */ /* 0x000fe200078e00ff */
[----:B------:R0:W5:Y:S01]  /*29e0*/  @P0 LDG.E.64 R12, desc[UR6][R74.64] ;  /* 0x000000064a0c0981 */ /* 0x000162000c1e1b00 */
[----:B------:R-:W-:Y:S01]  /*29f0*/  IMAD.U32 R2, R2, 0x10000, RZ ;  /* 0x0001000002027824 */ /* 0x000fe200078e00ff */
[----:B------:R-:W-:-:S02]  /*2a00*/  SHF.R.U32.HI R70, RZ, 0x10, R15 ;  /* 0x00000010ff467819 */ /* 0x000fc4000001160f */
[----:B------:R-:W-:Y:S01]  /*2a10*/  @!P0 CS2R R14, SRZ ;  /* 0x00000000000e8805 */ /* 0x000fe2000001ff00 */
[----:B------:R1:W5:Y:S01]  /*2a20*/  @P0 LDG.E.64 R10, desc[UR6][R50.64] ;  /* 0x00000006320a0981 */ /* 0x000362000c1e1b00 */
[----:B------:R-:W-:Y:S02]  /*2a30*/  @!P0 CS2R R8, SRZ ;  /* 0x0000000000088805 */ /* 0x000fe4000001ff00 */
[----:B------:R-:W-:Y:S02]  /*2a40*/  @!P0 CS2R R16, SRZ ;  /* 0x0000000000108805 */ /* 0x000fe4000001ff00 */
[----:B------:R-:W5:Y:S01]  /*2a50*/  @P0 LDG.E.64 R14, desc[UR6][R6.64] ;  /* 0x00000006060e0981 */ /* 0x000f62000c1e1b00 */
[----:B0-----:R-:W-:Y:S01]  /*2a60*/  FMNMX R74, RZ, R4, !PT ;  /* 0x00000004ff4a7209 */ /* 0x001fe20007800000 */
[----:B------:R-:W-:Y:S01]  /*2a70*/  IMAD.U32 R75, R3, 0x10000, RZ ;  /* 0x00010000034b7824 */ /* 0x000fe200078e00ff */
[----:B------:R-:W-:Y:S01]  /*2a80*/  SHF.R.U32.HI R3, RZ, 0x10, R3 ;  /* 0x00000010ff037819 */ /* 0x000fe20000011603 */
[----:B------:R0:W5:Y:S01]  /*2a90*/  @P0 LDG.E.64 R8, desc[UR6][R56.64] ;  /* 0x0000000638080981 */ /* 0x000162000c1e1b00 */
[----:B-1----:R-:W-:-:S02]  /*2aa0*/  FMNMX R51, RZ, R2, !PT ;  /* 0x00000002ff337209 */ /* 0x002fc40007800000 */
[----:B------:R-:W-:Y:S01]  /*2ab0*/  FMNMX R2, R69, |R74|, !PT ;  /* 0x4000004a45027209 */ /* 0x000fe20007800000 */
[----:B------:R-:W-:Y:S01]  /*2ac0*/  IMAD.U32 R3, R3, 0x10000, RZ ;  /* 0x0001000003037824 */ /* 0x000fe200078e00ff */
[----:B------:R-:W-:Y:S02]  /*2ad0*/  FMNMX R75, RZ, R75, !PT ;  /* 0x0000004bff4b7209 */ /* 0x000fe40007800000 */
[----:B------:R-:W-:Y:S02]  /*2ae0*/  @!P0 CS2R R6, SRZ ;  /* 0x0000000000068805 */ /* 0x000fe4000001ff00 */
[----:B------:R-:W-:Y:S01]  /*2af0*/  FMNMX R50, |R51|, R2, !PT ;  /* 0x0000000233327209 */ /* 0x000fe20007800200 */
[----:B------:R-:W-:Y:S01]  /*2b00*/  IMAD.U32 R72, R5, 0x10000, RZ ;  /* 0x0001000005487824 */ /* 0x000fe200078e00ff */
[----:B------:R-:W-:Y:S02]  /*2b10*/  SHF.R.U32.HI R78, RZ, 0x10, R5 ;  /* 0x00000010ff4e7819 */ /* 0x000fe40000011605 */
[----:B------:R-:W-:Y:S01]  /*2b20*/  FMNMX R79, RZ, R79, !PT ;  /* 0x0000004fff4f7209 */ /* 0x000fe20007800000 */
[----:B------:R1:W5:Y:S01]  /*2b30*/  @P0 LDG.E.64 R6, desc[UR6][R48.64] ;  /* 0x0000000630060981 */ /* 0x000362000c1e1b00 */
[----:B0-----:R-:W-:-:S02]  /*2b40*/  FMNMX R57, RZ, R3, !PT ;  /* 0x00000003ff397209 */ /* 0x001fc40007800000 */
[----:B------:R-:W-:Y:S02]  /*2b50*/  FMNMX R50, |R75|, R50, !PT ;  /* 0x000000324b327209 */ /* 0x000fe40007800200 */
[----:B------:R-:W-:Y:S01]  /*2b60*/  @!P0 CS2R R4, SRZ ;  /* 0x0000000000048805 */ /* 0x000fe2000001ff00 */
[----:B------:R-:W-:Y:S01]  /*2b70*/  IMAD.U32 R54, R54, 0x10000, RZ ;  /* 0x0001000036367824 */ /* 0x000fe200078e00ff */
[----:B------:R-:W-:Y:S01]  /*2b80*/  FMNMX R53, RZ, R53, !PT ;  /* 0x00000035ff357209 */ /* 0x000fe20007800000 */
[----:B------:R-:W-:Y:S01]  /*2b90*/  IMAD.U32 R70, R70, 0x10000, RZ ;  /* 0x0001000046467824 */ /* 0x000fe200078e00ff */
[----:B------:R-:W-:Y:S01]  /*2ba0*/  FMNMX R95, RZ, R82, !PT ;  /* 0x00000052ff5f7209 */ /* 0x000fe20007800000 */
[----:B------:R-:W-:Y:S01]  /*2bb0*/  IMAD.U32 R93, R44, 0x10000, RZ ;  /* 0x000100002c5d7824 */ /* 0x000fe200078e00ff */
[----:B-1----:R-:W-:Y:S01]  /*2bc0*/  FMNMX R48, |R57|, R50, !PT ;  /* 0x0000003239307209 */ /* 0x002fe20007800200 */
[----:B------:R-:W-:Y:S01]  /*2bd0*/  IMAD.U32 R49, R91, 0x10000, RZ ;  /* 0x000100005b317824 */ /* 0x000fe200078e00ff */
[----:B------:R0:W5:Y:S02]  /*2be0*/  @P0 LDG.E.64 R4, desc[UR6][R36.64] ;  /* 0x0000000624040981 */ /* 0x000164000c1e1b00 */
[----:B------:R-:W-:-:S02]  /*2bf0*/  FMNMX R48, |R79|, R48, !PT ;  /* 0x000000304f307209 */ /* 0x000fc40007800200 */
[----:B------:R-:W-:Y:S01]  /*2c00*/  FMNMX R49, RZ, R49, !PT ;  /* 0x00000031ff317209 */ /* 0x000fe20007800000 */
[----:B------:R-:W5:Y:S03]  /*2c10*/  @P0 LDG.E.64 R16, desc[UR6][R76.64] ;  /* 0x000000064c100981 */ /* 0x000f66000c1e1b00 */
[----:B------:R-:W-:Y:S01]  /*2c20*/  FMNMX R48, |R49|, R48, !PT ;  /* 0x0000003031307209 */ /* 0x000fe20007800200 */
[----:B0-----:R-:W-:Y:S01]  /*2c30*/  IMAD.U32 R36, R86, 0x10000, RZ ;  /* 0x0001000056247824 */ /* 0x001fe200078e00ff */
[----:B------:R-:W-:Y:S02]  /*2c40*/  FMNMX R37, RZ, R80, !PT ;  /* 0x00000050ff257209 */ /* 0x000fe40007800000 */
[----:B------:R-:W-:Y:S02]  /*2c50*/  FMNMX R91, RZ, R81, !PT ;  /* 0x00000051ff5b7209 */ /* 0x000fe40007800000 */
[----:B------:R-:W-:-:S02]  /*2c60*/  @!P0 CS2R R2, SRZ ;  /* 0x0000000000028805 */ /* 0x000fc4000001ff00 */
[----:B------:R-:W-:Y:S02]  /*2c70*/  FMNMX R81, RZ, R36, !PT ;  /* 0x00000024ff517209 */ /* 0x000fe40007800000 */
[----:B------:R-:W-:Y:S02]  /*2c80*/  FMNMX R48, |R37|, R48, !PT ;  /* 0x0000003025307209 */ /* 0x000fe40007800200 */
[----:B------:R-:W-:Y:S01]  /*2c90*/  FMNMX R54, RZ, R54, !PT ;  /* 0x00000036ff367209 */ /* 0x000fe20007800000 */
[----:B------:R0:W5:Y:S01]  /*2ca0*/  @P0 LDG.E.64 R2, desc[UR6][R30.64] ;  /* 0x000000061e020981 */ /* 0x000162000c1e1b00 */
[----:B------:R-:W-:-:S04]  /*2cb0*/  FMNMX R48, |R81|, R48, !PT ;  /* 0x0000003051307209 */ /* 0x000fc80007800200 */
[----:B0-----:R-:W-:Y:S01]  /*2cc0*/  FMNMX R31, |R91|, R48, !PT ;  /* 0x000000305b1f7209 */ /* 0x001fe20007800200 */
[----:B------:R-:W-:-:S03]  /*2cd0*/  IMAD.U32 R30, R85, 0x10000, RZ ;  /* 0x00010000551e7824 */ /* 0x000fc600078e00ff */
[----:B------:R-:W-:Y:S02]  /*2ce0*/  FMNMX R31, |R54|, R31, !PT ;  /* 0x0000001f361f7209 */ /* 0x000fe40007800200 */
[----:B------:R-:W-:Y:S02]  /*2cf0*/  FMNMX R80, RZ, R70, !PT ;  /* 0x00000046ff507209 */ /* 0x000fe40007800000 */
[----:B------:R-:W-:Y:S02]  /*2d00*/  FMNMX R31, |R53|, R31, !PT ;  /* 0x0000001f351f7209 */ /* 0x000fe40007800200 */
[----:B------:R-:W-:Y:S02]  /*2d10*/  FMNMX R97, RZ, R30, !PT ;  /* 0x0000001eff617209 */ /* 0x000fe40007800000 */
[----:B------:R-:W-:Y:S01]  /*2d20*/  FMNMX R30, |R80|, R31, !PT ;  /* 0x0000001f501e7209 */ /* 0x000fe20007800200 */
[----:B------:R-:W-:-:S03]  /*2d30*/  IMAD.U32 R69, R42, 0x10000, RZ ;  /* 0x000100002a457824 */ /* 0x000fc600078e00ff */
[----:B------:R-:W-:Y:S01]  /*2d40*/  FMNMX R30, |R95|, R30, !PT ;  /* 0x0000001e5f1e7209 */ /* 0x000fe20007800200 */
[----:B------:R-:W-:Y:S01]  /*2d50*/  IMAD.U32 R78, R78, 0x10000, RZ ;  /* 0x000100004e4e7824 */ /* 0x000fe200078e00ff */
[----:B------:R-:W-:Y:S02]  /*2d60*/  FMNMX R72, RZ, R72, !PT ;  /* 0x00000048ff487209 */ /* 0x000fe40007800000 */
[----:B------:R-:W-:Y:S01]  /*2d70*/  FMNMX R31, |R97|, R30, !PT ;  /* 0x0000001e611f7209 */ /* 0x000fe20007800200 */
[----:B------:R-:W-:Y:S01]  /*2d80*/  FMUL R74, R74, R64 ;  /* 0x000000404a4a7220 */ /* 0x000fe20000400000 */
[----:B------:R-:W-:Y:S02]  /*2d90*/  FMNMX R93, RZ, R93, !PT ;  /* 0x0000005dff5d7209 */ /* 0x000fe40007800000 */
[----:B------:R-:W-:Y:S02]  /*2da0*/  FMNMX R69, RZ, R69, !PT ;  /* 0x00000045ff457209 */ /* 0x000fe40007800000 */
[----:B------:R-:W-:-:S02]  /*2db0*/  FMNMX R76, RZ, R78, !PT ;  /* 0x0000004eff4c7209 */ /* 0x000fc40007800000 */
[----:B------:R-:W-:Y:S01]  /*2dc0*/  FMNMX R31, |R72|, R31, !PT ;  /* 0x0000001f481f7209 */ /* 0x000fe20007800200 */
[----:B------:R-:W-:Y:S01]  /*2dd0*/  FMUL R56, R75, R64 ;  /* 0x000000404b387220 */ /* 0x000fe20000400000 */
[----:B------:R-:W-:Y:S01]  /*2de0*/  F2FP.SATFINITE.E4M3.F32.PACK_AB_MERGE_C R75, RZ, R74, RZ ;  /* 0x0000004aff4b723e */ /* 0x000fe200048070ff */
[-C--:B------:R-:W-:Y:S01]  /*2df0*/  FMUL R70, R81, R64.reuse ;  /* 0x0000004051467220 */ /* 0x080fe20000400000 */
[-C--:B------:R-:W-:Y:S01]  /*2e00*/  FMUL R77, R57, R64.reuse ;  /* 0x00000040394d7220 */ /* 0x080fe20000400000 */
[-C--:B------:R-:W-:Y:S01]  /*2e10*/  FMUL R82, R79, R64.reuse ;  /* 0x000000404f527220 */ /* 0x080fe20000400000 */
[-C--:B------:R-:W-:Y:S01]  /*2e20*/  FMUL R36, R91, R64.reuse ;  /* 0x000000405b247220 */ /* 0x080fe20000400000 */
[-C--:B------:R-:W-:Y:S01]  /*2e30*/  FMUL R81, R54, R64.reuse ;  /* 0x0000004036517220 */ /* 0x080fe20000400000 */
[----:B------:R-:W-:Y:S01]  /*2e40*/  FMNMX R74, |R76|, R31, !PT ;  /* 0x0000001f4c4a7209 */ /* 0x000fe20007800200 */
        /* <DEDUP_REMOVED lines=38> */
[----:B------:R-:W-:Y:S01]  /*30b0*/  LOP3.LUT R50, R31, 0xffff, R48, 0xf8, !PT ;  /* 0x0000ffff1f327812 */ /* 0x000fe200078ef830 */
[----:B------:R-:W-:Y:S01]  /*30c0*/  IMAD.X R31, RZ, RZ, R71, P0 ;  /* 0x000000ffff1f7224 */ /* 0x000fe200000e0647 */
[----:B------:R-:W-:-:S04]  /*30d0*/  LEA R48, P0, R37, R65, 0x2 ;  /* 0x0000004125307211 */ /* 0x000fc800078010ff */
[----:B------:R-:W-:Y:S02]  /*30e0*/  LEA.HI.X R49, R37, R66, R31, 0x2, P0 ;  /* 0x0000004225317211 */ /* 0x000fe400000f141f */
[----:B------:R-:W-:-:S05]  /*30f0*/  LOP3.LUT R31, R50, 0xff, R75, 0xf8, !PT ;  /* 0x000000ff321f7812 */ /* 0x000fca00078ef84b */
[----:B------:R0:W-:Y:S02]  /*3100*/  STG.E desc[UR6][R48.64], R31 ;  /* 0x0000001f30007986 */ /* 0x0001e4000c101906 */
.L_x_32173:
[----:B------:R-:W-:Y:S05]  /*3110*/  BSYNC B0 ;  /* 0x0000000000007941 */ /* 0x000fea0003800000 */
.L_x_32172:
[----:B------:R-:W-:Y:S04]  /*3120*/  BSSY B0, `(.L_x_32174) ;  /* 0x0000010000007945 */ /* 0x000fe80003800000 */
[----:B------:R-:W-:Y:S05]  /*3130*/  @P1 BRA `(.L_x_32175) ;  /* 0x0000000000381947 */ /* 0x000fea0003800000 */
[----:B0-----:R-:W-:Y:S01]  /*3140*/  IMAD.U32 R31, R57, 0x10000, RZ ;  /* 0x00010000391f7824 */ /* 0x001fe200078e00ff */
[----:B------:R-:W-:-:S04]  /*3150*/  IADD3 R37, R0, -0x1, -R67 ;  /* 0xffffffff00257810 */ /* 0x000fc80007ffe843 */
        /* <DEDUP_REMOVED lines=8> */
[----:B------:R-:W-:Y:S02]  /*31e0*/  LEA R48, P0, R37, R65, 0x2 ;  /* 0x0000004125307211 */ /* 0x000fe400078010ff */
[----:B------:R-:W-:Y:S02]  /*31f0*/  LOP3.LUT R31, R31, 0xff, R82, 0xf8, !PT ;  /* 0x000000ff1f1f7812 */ /* 0x000fe400078ef852 */
[----:B------:R-:W-:-:S05]  /*3200*/  LEA.HI.X R49, R37, R66, R49, 0x2, P0 ;  /* 0x0000004225317211 */ /* 0x000fca00000f1431 */
[----:B------:R1:W-:Y:S04]  /*3210*/  STG.E desc[UR6][R48.64], R31 ;  /* 0x0000001f30007986 */ /* 0x0003e8000c101906 */
.L_x_32175:
[----:B------:R-:W-:Y:S05]  /*3220*/  BSYNC B0 ;  /* 0x0000000000007941 */ /* 0x000fea0003800000 */
.L_x_32174:
[----:B------:R-:W-:Y:S04]  /*3230*/  BSSY B0, `(.L_x_32176) ;  /* 0x0000012000007945 */ /* 0x000fe80003800000 */
[----:B------:R-:W-:Y:S05]  /*3240*/  @P1 BRA `(.L_x_32177) ;  /* 0x0000000000401947 */ /* 0x000fea0003800000 */
[----:B------:R-:W-:Y:S01]  /*3250*/  IADD3 R37, R0, -0x1, -R67 ;  /* 0xffffffff00257810 */ /* 0x000fe20007ffe843 */
[----:B01----:R-:W-:-:S03]  /*3260*/  IMAD.U32 R31, R30, 0x10000, RZ ;  /* 0x000100001e1f7824 */ /* 0x003fc600078e00ff */
[----:B------:R-:W-:Y:S02]  /*3270*/  LOP3.LUT R37, R37, 0x1f, RZ, 0xc0, !PT ;  /* 0x0000001f25257812 */ /* 0x000fe400078ec0ff */
[----:B------:R-:W-:Y:S02]  /*3280*/  LOP3.LUT R48, R31, 0xff0000, RZ, 0xc0, !PT ;  /* 0x00ff00001f307812 */ /* 0x000fe400078ec0ff */
[----:B------:R-:W-:Y:S02]  /*3290*/  LOP3.LUT R31, R80, 0xffff, RZ, 0xc0, !PT ;  /* 0x0000ffff501f7812 */ /* 0x000fe400078ec0ff */
[----:B------:R-:W-:-:S03]  /*32a0*/  IADD3 R50, P2, R37, R46, RZ ;  /* 0x0000002e25327210 */ /* 0x000fc60007f5e0ff */
[----:B------:R-:W-:Y:S01]  /*32b0*/  IMAD R31, R31, 0x1000000, R48 ;  /* 0x010000001f1f7824 */ /* 0x000fe200078e0230 */
[----:B------:R-:W-:Y:S01]  /*32c0*/  LEA R37, P0, R61, R50, 0x1 ;  /* 0x000000323d257211 */ /* 0x000fe200078008ff */
[----:B------:R-:W-:Y:S02]  /*32d0*/  IMAD.SHL.U32 R48, R81, 0x100, RZ ;  /* 0x0000010051307824 */ /* 0x000fe400078e00ff */
[----:B------:R-:W-:-:S03]  /*32e0*/  IMAD.X R49, RZ, RZ, R71, P2 ;  /* 0x000000ffff317224 */ /* 0x000fc600010e0647 */
[----:B------:R-:W-:Y:S02]  /*32f0*/  LOP3.LUT R31, R31, 0xffff, R48, 0xf8, !PT ;  /* 0x0000ffff1f1f7812 */ /* 0x000fe400078ef830 */
[----:B------:R-:W-:Y:S02]  /*3300*/  LEA.HI.X R49, R61, R49, R60, 0x1, P0 ;  /* 0x000000313d317211 */ /* 0x000fe400000f0c3c */
[----:B------:R-:W-:Y:S02]  /*3310*/  LEA R48, P0, R37, R65, 0x2 ;  /* 0x0000004125307211 */ /* 0x000fe400078010ff */
[----:B------:R-:W-:Y:S02]  /*3320*/  LOP3.LUT R31, R31, 0xff, R36, 0xf8, !PT ;  /* 0x000000ff1f1f7812 */ /* 0x000fe400078ef824 */
[----:B------:R-:W-:-:S05]  /*3330*/  LEA.HI.X R49, R37, R66, R49, 0x2, P0 ;  /* 0x0000004225317211 */ /* 0x000fca00000f1431 */
[----:B------:R2:W-:Y:S04]  /*3340*/  STG.E desc[UR6][R48.64], R31 ;  /* 0x0000001f30007986 */ /* 0x0005e8000c101906 */
.L_x_32177:
[----:B------:R-:W-:Y:S05]  /*3350*/  BSYNC B0 ;  /* 0x0000000000007941 */ /* 0x000fea0003800000 */
.L_x_32176:
        /* <DEDUP_REMOVED lines=15> */
[----:B------:R-:W-:-:S04]  /*3450*/  LEA R50, P0, R48, R65, 0x2 ;  /* 0x0000004130327211 */ /* 0x000fc800078010ff */
[----:B------:R-:W-:Y:S02]  /*3460*/  LEA.HI.X R51, R48, R66, R31, 0x2, P0 ;  /* 0x0000004230337211 */ /* 0x000fe400000f141f */
[----:B------:R-:W-:-:S05]  /*3470*/  LOP3.LUT R31, R92, 0xff, R79, 0xf8, !PT ;  /* 0x000000ff5c1f7812 */ /* 0x000fca00078ef84f */
[----:B------:R3:W-:Y:S02]  /*3480*/  STG.E desc[UR6][R50.64], R31 ;  /* 0x0000001f32007986 */ /* 0x0007e4000c101906 */
.L_x_32179:
[----:B------:R-:W-:Y:S05]  /*3490*/  BSYNC B0 ;  /* 0x0000000000007941 */ /* 0x000fea0003800000 */
.L_x_32178:
[----:B012---:R-:W-:Y:S01]  /*34a0*/  IMAD.U32 R49, R40, 0x10000, RZ ;  /* 0x0001000028317824 */ /* 0x007fe200078e00ff */
[----:B---3--:R-:W-:Y:S01]  /*34b0*/  LOP3.LUT R31, R91, 0xffff, RZ, 0xc0, !PT ;  /* 0x0000ffff5b1f7812 */ /* 0x008fe200078ec0ff */
[----:B------:R-:W-:Y:S01]  /*34c0*/  IMAD.U32 R53, R38, 0x10000, RZ ;  /* 0x0001000026357824 */ /* 0x000fe200078e00ff */
[----:B------:R-:W-:Y:S01]  /*34d0*/  FMNMX R93, |R93|, R74, !PT ;  /* 0x0000004a5d5d7209 */ /* 0x000fe20007800200 */
[----:B------:R-:W-:Y:S01]  /*34e0*/  BSSY B0, `(.L_x_32180) ;  /* 0x000003c000007945 */ /* 0x000fe20003800000 */
[----:B------:R-:W-:Y:S02]  /*34f0*/  FMNMX R49, RZ, R49, !PT ;  /* 0x00000031ff317209 */ /* 0x000fe40007800000 */
[----:B------:R-:W-:Y:S02]  /*3500*/  FMNMX R53, RZ, R53, !PT ;  /* 0x00000035ff357209 */ /* 0x000fe40007800000 */
[----:B------:R-:W-:Y:S01]  /*3510*/  LOP3.LUT R48, R31, 0xff, RZ, 0xc0, !PT ;  /* 0x000000ff1f307812 */ /* 0x000fe200078ec0ff */
[-C--:B------:R-:W-:Y:S01]  /*3520*/  FMUL R50, R49, R64.reuse ;  /* 0x0000004031327220 */ /* 0x080fe20000400000 */
[----:B------:R-:W-:Y:S01]  /*3530*/  PRMT R31, R54, 0x7104, RZ ;  /* 0x00007104361f7816 */ /* 0x000fe200000000ff */
[----:B------:R-:W-:Y:S01]  /*3540*/  FMUL R37, R53, R64 ;  /* 0x0000004035257220 */ /* 0x000fe20000400000 */
[----:B------:R-:W-:-:S02]  /*3550*/  SHF.R.U64 R44, R44, 0x10, R45 ;  /* 0x000000102c2c7819 */ /* 0x000fc4000000122d */
[----:B------:R-:W-:Y:S02]  /*3560*/  F2FP.SATFINITE.E4M3.F32.PACK_AB_MERGE_C R50, RZ, R50, RZ ;  /* 0x00000032ff32723e */ /* 0x000fe400048070ff */
[----:B------:R-:W-:Y:S01]  /*3570*/  F2FP.SATFINITE.E4M3.F32.PACK_AB_MERGE_C R37, RZ, R37, RZ ;  /* 0x00000025ff25723e */ /* 0x000fe200048070ff */
[----:B------:R-:W-:Y:S01]  /*3580*/  IMAD.U32 R44, R44, 0x10000, RZ ;  /* 0x000100002c2c7824 */ /* 0x000fe200078e00ff */
[----:B------:R-:W-:Y:S01]  /*3590*/  LOP3.LUT R51, R48, 0xff00, R31, 0xf8, !PT ;  /* 0x0000ff0030337812 */ /* 0x000fe200078ef81f */
[----:B------:R-:W-:Y:S01]  /*35a0*/  IMAD.U32 R31, R50, 0x10000, RZ ;  /* 0x00010000321f7824 */ /* 0x000fe200078e00ff */
[----:B------:R-:W-:Y:S02]  /*35b0*/  LOP3.LUT R48, R37, 0xffff, RZ, 0xc0, !PT ;  /* 0x0000ffff25307812 */ /* 0x000fe400078ec0ff */
[----:B------:R-:W-:Y:S02]  /*35c0*/  LOP3.LUT R74, R47, 0xff, RZ, 0xc0, !PT ;  /* 0x000000ff2f4a7812 */ /* 0x000fe400078ec0ff */
[----:B------:R-:W-:Y:S01]  /*35d0*/  LOP3.LUT R47, R52, 0xffff, RZ, 0xc0, !PT ;  /* 0x0000ffff342f7812 */ /* 0x000fe200078ec0ff */
[----:B------:R-:W-:Y:S01]  /*35e0*/  IMAD.SHL.U32 R48, R48, 0x1000000, RZ ;  /* 0x0100000030307824 */ /* 0x000fe200078e00ff */
[----:B------:R-:W-:-:S02]  /*35f0*/  LOP3.LUT R31, R31, 0xff0000, RZ, 0xc0, !PT ;  /* 0x00ff00001f1f7812 */ /* 0x000fc400078ec0ff */
[----:B------:R-:W-:Y:S01]  /*3600*/  PRMT R74, R47, 0x7604, R74 ;  /* 0x000076042f4a7816 */ /* 0x000fe2000000004a */
[----:B------:R-:W-:Y:S01]  /*3610*/  IMAD.U32 R47, R45, 0x10000, RZ ;  /* 0x000100002d2f7824 */ /* 0x000fe200078e00ff */
[----:B------:R-:W-:Y:S02]  /*3620*/  SHF.R.U32.HI R45, RZ, 0x10, R45 ;  /* 0x00000010ff2d7819 */ /* 0x000fe4000001162d */
[----:B------:R-:W-:Y:S02]  /*3630*/  LOP3.LUT R31, R48, R51, R31, 0xfe, !PT ;  /* 0x00000033301f7212 */ /* 0x000fe400078efe1f */
[----:B------:R-:W-:Y:S01]  /*3640*/  FMNMX R51, RZ, R44, !PT ;  /* 0x0000002cff337209 */ /* 0x000fe20007800000 */
[----:B------:R-:W-:Y:S01]  /*3650*/  IMAD.U32 R44, R45, 0x10000, RZ ;  /* 0x000100002d2c7824 */ /* 0x000fe200078e00ff */
[----:B------:R-:W-:Y:S02]  /*3660*/  FMNMX R47, RZ, R47, !PT ;  /* 0x0000002fff2f7209 */ /* 0x000fe40007800000 */
[----:B------:R-:W-:-:S02]  /*3670*/  FMNMX R93, |R51|, R93, !PT ;  /* 0x0000005d335d7209 */ /* 0x000fc40007800200 */
[----:B------:R-:W-:Y:S02]  /*3680*/  FMNMX R45, RZ, R44, !PT ;  /* 0x0000002cff2d7209 */ /* 0x000fe40007800000 */
[----:B------:R-:W-:Y:S02]  /*3690*/  FMNMX R93, |R47|, R93, !PT ;  /* 0x0000005d2f5d7209 */ /* 0x000fe40007800200 */
[----:B------:R-:W-:Y:S02]  /*36a0*/  LOP3.LUT R35, R35, 0xff, RZ, 0xc0, !PT ;  /* 0x000000ff23237812 */ /* 0x000fe400078ec0ff */
[----:B------:R-:W-:Y:S02]  /*36b0*/  FMNMX R44, |R45|, R93, !PT ;  /* 0x0000005d2d2c7209 */ /* 0x000fe40007800200 */
[----:B------:R-:W-:Y:S02]  /*36c0*/  LOP3.LUT R48, R82, 0xffff, RZ, 0xc0, !PT ;  /* 0x0000ffff52307812 */ /* 0x000fe400078ec0ff */
[----:B------:R-:W-:-:S02]  /*36d0*/  FMNMX R69, |R69|, R44, !PT ;  /* 0x0000002c45457209 */ /* 0x000fc40007800200 */
[----:B------:R-:W-:Y:S01]  /*36e0*/  LOP3.LUT R44, R33, 0xffff, RZ, 0xc0, !PT ;  /* 0x0000ffff212c7812 */ /* 0x000fe200078ec0ff */
[-C--:B------:R-:W-:Y:S01]  /*36f0*/  FMUL R33, R47, R64.reuse ;  /* 0x000000402f217220 */ /* 0x080fe20000400000 */
[-C--:B------:R-:W-:Y:S01]  /*3700*/  FMUL R47, R51, R64.reuse ;  /* 0x00000040332f7220 */ /* 0x080fe20000400000 */
[----:B------:R-:W-:Y:S02]  /*3710*/  LOP3.LUT R75, R75, 0xff, RZ, 0xc0, !PT ;  /* 0x000000ff4b4b7812 */ /* 0x000fe400078ec0ff */
[----:B------:R-:W-:Y:S01]  /*3720*/  PRMT R82, R44, 0x7604, R35 ;  /* 0x000076042c527816 */ /* 0x000fe20000000023 */
[----:B------:R-:W-:Y:S01]  /*3730*/  FMUL R35, R45, R64 ;  /* 0x000000402d237220 */ /* 0x000fe20000400000 */
[----:B------:R-:W-:Y:S02]  /*3740*/  PRMT R75, R48, 0x7604, R75 ;  /* 0x00007604304b7816 */ /* 0x000fe4000000004b */
[----:B------:R-:W-:Y:S02]  /*3750*/  SHF.R.U64 R51, R42, 0x10, R43 ;  /* 0x000000102a337819 */ /* 0x000fe4000000122b */
[----:B------:R-:W-:-:S02]  /*3760*/  F2FP.SATFINITE.E4M3.F32.PACK_AB_MERGE_C R33, RZ, R33, RZ ;  /* 0x00000021ff21723e */ /* 0x000fc400048070ff */
[----:B------:R-:W-:Y:S02]  /*3770*/  F2FP.SATFINITE.E4M3.F32.PACK_AB_MERGE_C R47, RZ, R47, RZ ;  /* 0x0000002fff2f723e */ /* 0x000fe400048070ff */
[----:B------:R-:W-:Y:S01]  /*3780*/  F2FP.SATFINITE.E4M3.F32.PACK_AB_MERGE_C R35, RZ, R35, RZ ;  /* 0x00000023ff23723e */ /* 0x000fe200048070ff */
[----:B------:R-:W-:Y:S06]  /*3790*/  @P1 BRA `(.L_x_32181) ;  /* 0x0000000000401947 */ /* 0x000fec0003800000 */
[----:B------:R-:W-:Y:S01]  /*37a0*/  IMAD.U32 R42, R33, 0x10000, RZ ;  /* 0x00010000212a7824 */ /* 0x000fe200078e00ff */
[----:B------:R-:W-:Y:S02]  /*37b0*/  IADD3 R44, R0, -0x1, -R67 ;  /* 0xffffffff002c7810 */ /* 0x000fe40007ffe843 */
[----:B------:R-:W-:Y:S02]  /*37c0*/  LOP3.LUT R48, R26, 0xfffffffc, RZ, 0xc0, !PT ;  /* 0xfffffffc1a307812 */ /* 0x000fe400078ec0ff */
[----:B------:R-:W-:Y:S02]  /*37d0*/  LOP3.LUT R45, R42, 0xff0000, RZ, 0xc0, !PT ;  /* 0x00ff00002a2d7812 */ /* 0x000fe400078ec0ff */
[----:B------:R-:W-:-:S05]  /*37e0*/  LOP3.LUT R42, R35, 0xffff, RZ, 0xc0, !PT ;  /* 0x0000ffff232a7812 */ /* 0x000fca00078ec0ff */
[----:B------:R-:W-:Y:S01]  /*37f0*/  IMAD R42, R42, 0x1000000, R45 ;  /* 0x010000002a2a7824 */ /* 0x000fe200078e022d */
[----:B------:R-:W-:Y:S02]  /*3800*/  LOP3.LUT R45, R44, 0x1f, RZ, 0xc0, !PT ;  /* 0x0000001f2c2d7812 */ /* 0x000fe400078ec0ff */
[----:B------:R-:W-:Y:S02]  /*3810*/  LOP3.LUT R44, R27, 0x3fffffff, RZ, 0xc0, !PT ;  /* 0x3fffffff1b2c7812 */ /* 0x000fe400078ec0ff */
[----:B------:R-:W-:Y:S01]  /*3820*/  IADD3 R48, P0, P2, R48, R46, R45 ;  /* 0x0000002e30307210 */ /* 0x000fe20007a1e02d */
[----:B------:R-:W-:-:S05]  /*3830*/  IMAD.SHL.U32 R45, R47, 0x100, RZ ;  /* 0x000001002f2d7824 */ /* 0x000fca00078e00ff */
[----:B------:R-:W-:Y:S02]  /*3840*/  LOP3.LUT R42, R42, 0xffff, R45, 0xf8, !PT ;  /* 0x0000ffff2a2a7812 */ /* 0x000fe400078ef82d */
[----:B------:R-:W-:Y:S02]  /*3850*/  IADD3.X R45, R44, R71, RZ, P0, P2 ;  /* 0x000000472c2d7210 */ /* 0x000fe400007e44ff */
[----:B------:R-:W-:Y:S02]  /*3860*/  LEA R44, P0, R48, R65, 0x2 ;  /* 0x00000041302c7211 */ /* 0x000fe400078010ff */
[----:B------:R-:W-:Y:S02]  /*3870*/  LOP3.LUT R91, R42, 0xff, R91, 0xf8, !PT ;  /* 0x000000ff2a5b7812 */ /* 0x000fe400078ef85b */
[----:B------:R-:W-:-:S05]  /*3880*/  LEA.HI.X R45, R48, R66, R45, 0x2, P0 ;  /* 0x00000042302d7211 */ /* 0x000fca00000f142d */
[----:B------:R0:W-:Y:S04]  /*3890*/  STG.E desc[UR6][R44.64], R91 ;  /* 0x0000005b2c007986 */ /* 0x0001e8000c101906 */
.L_x_32181:
[----:B------:R-:W-:Y:S05]  /*38a0*/  BSYNC B0 ;  /* 0x0000000000007941 */ /* 0x000fea0003800000 */
.L_x_32180:
[----:B------:R-:W-:Y:S01]  /*38b0*/  IMAD.U32 R42, R51, 0x10000, RZ ;  /* 0x00010000332a7824 */ /* 0x000fe200078e00ff */
[----:B------:R-:W-:Y:S01]  /*38c0*/  BSSY B0, `(.L_x_32182) ;  /* 0x0000022000007945 */ /* 0x000fe20003800000 */
[----:B0-----:R-:W-:Y:S01]  /*38d0*/  IMAD.U32 R44, R43, 0x10000, RZ ;  /* 0x000100002b2c7824 */ /* 0x001fe200078e00ff */
[----:B------:R-:W-:Y:S02]  /*38e0*/  SHF.R.U32.HI R43, RZ, 0x10, R43 ;  /* 0x00000010ff2b7819 */ /* 0x000fe4000001162b */
[----:B------:R-:W-:Y:S02]  /*38f0*/  FMNMX R91, RZ, R42, !PT ;  /* 0x0000002aff5b7209 */ /* 0x000fe40007800000 */
[----:B------:R-:W-:Y:S01]  /*3900*/  FMNMX R44, RZ, R44, !PT ;  /* 0x0000002cff2c7209 */ /* 0x000fe20007800000 */
[----:B------:R-:W-:Y:S01]  /*3910*/  IMAD.U32 R42, R43, 0x10000, RZ ;  /* 0x000100002b2a7824 */ /* 0x000fe200078e00ff */
[C---:B------:R-:W-:Y:S01]  /*3920*/  FMNMX R69, |R91|.reuse, R69, !PT ;  /* 0x000000455b457209 */ /* 0x040fe20007800200 */
[----:B------:R-:W-:-:S03]  /*3930*/  FMUL R91, R91, R64 ;  /* 0x000000405b5b7220 */ /* 0x000fc60000400000 */
[----:B------:R-:W-:Y:S01]  /*3940*/  FMNMX R43, RZ, R42, !PT ;  /* 0x0000002aff2b7209 */ /* 0x000fe20007800000 */
[CC--:B------:R-:W-:Y:S01]  /*3950*/  FMUL R42, R44.reuse, R64.reuse ;  /* 0x000000402c2a7220 */ /* 0x0c0fe20000400000 */
[----:B------:R-:W-:Y:S02]  /*3960*/  FMNMX R48, |R44|, R69, !PT ;  /* 0x000000452c307209 */ /* 0x000fe40007800200 */
[----:B------:R-:W-:Y:S01]  /*3970*/  F2FP.SATFINITE.E4M3.F32.PACK_AB_MERGE_C R91, RZ, R91, RZ ;  /* 0x0000005bff5b723e */ /* 0x000fe200048070ff */
[C---:B------:R-:W-:Y:S01]  /*3980*/  FMUL R69, R43.reuse, R64 ;  /* 0x000000402b457220 */ /* 0x040fe20000400000 */
[----:B------:R-:W-:Y:S02]  /*3990*/  FMNMX R48, |R43|, R48, !PT ;  /* 0x000000302b307209 */ /* 0x000fe40007800200 */
[----:B------:R-:W-:Y:S02]  /*39a0*/  F2FP.SATFINITE.E4M3.F32.PACK_AB_MERGE_C R52, RZ, R42, RZ ;  /* 0x0000002aff34723e */ /* 0x000fe400048070ff */
[----:B------:R-:W-:Y:S01]  /*39b0*/  F2FP.SATFINITE.E4M3.F32.PACK_AB_MERGE_C R69, RZ, R69, RZ ;  /* 0x00000045ff45723e */ /* 0x000fe200048070ff */
[----:B------:R-:W-:Y:S06]  /*39c0*/  @P1 BRA `(.L_x_32183) ;  /* 0x0000000000441947 */ /* 0x000fec0003800000 */
[----:B------:R-:W-:-:S05]  /*39d0*/  IMAD.U32 R42, R52, 0x10000, RZ ;  /* 0x00010000342a7824 */ /* 0x000fca00078e00ff */
[----:B------:R-:W-:Y:S02]  /*39e0*/  LOP3.LUT R43, R42, 0xff0000, RZ, 0xc0, !PT ;  /* 0x00ff00002a2b7812 */ /* 0x000fe400078ec0ff */
[----:B------:R-:W-:-:S05]  /*39f0*/  LOP3.LUT R42, R69, 0xffff, RZ, 0xc0, !PT ;  /* 0x0000ffff452a7812 */ /* 0x000fca00078ec0ff */
[----:B------:R-:W-:Y:S01]  /*3a00*/  IMAD R42, R42, 0x1000000, R43 ;  /* 0x010000002a2a7824 */ /* 0x000fe200078e022b */
[----:B------:R-:W-:-:S04]  /*3a10*/  IADD3 R43, R0, -0x1, -R67 ;  /* 0xffffffff002b7810 */ /* 0x000fc80007ffe843 */
[----:B------:R-:W-:Y:S01]  /*3a20*/  LOP3.LUT R45, R43, 0x1f, RZ, 0xc0, !PT ;  /* 0x0000001f2b2d7812 */ /* 0x000fe200078ec0ff */
[----:B------:R-:W-:-:S05]  /*3a30*/  IMAD.SHL.U32 R43, R91, 0x100, RZ ;  /* 0x000001005b2b7824 */ /* 0x000fca00078e00ff */
[----:B------:R-:W-:Y:S02]  /*3a40*/  LOP3.LUT R43, R42, 0xffff, R43, 0xf8, !PT ;  /* 0x0000ffff2a2b7812 */ /* 0x000fe400078ef82b */
[----:B------:R-:W-:Y:S01]  /*3a50*/  IADD3 R42, P0, R45, R46, RZ ;  /* 0x0000002e2d2a7210 */ /* 0x000fe20007f1e0ff */
[----:B------:R-:W-:Y:S01]  /*3a60*/  IMAD R45, R60, 0x5, RZ ;  /* 0x000000053c2d7824 */ /* 0x000fe200078e02ff */
[----:B------:R-:W-:-:S03]  /*3a70*/  LOP3.LUT R51, R43, 0xff, R54, 0xf8, !PT ;  /* 0x000000ff2b337812 */ /* 0x000fc600078ef836 */
[----:B------:R-:W-:Y:S02]  /*3a80*/  IMAD.X R43, RZ, RZ, R71, P0 ;  /* 0x000000ffff2b7224 */ /* 0x000fe400000e0647 */
[----:B------:R-:W-:-:S04]  /*3a90*/  IMAD.WIDE.U32 R42, R61, 0x5, R42 ;  /* 0x000000053d2a7825 */ /* 0x000fc800078e002a */
[----:B------:R-:W-:Y:S01]  /*3aa0*/  IMAD.IADD R43, R45, 0x1, R43 ;  /* 0x000000012d2b7824 */ /* 0x000fe200078e022b */
[----:B------:R-:W-:-:S04]  /*3ab0*/  LEA R44, P0, R42, R65, 0x2 ;  /* 0x000000412a2c7211 */ /* 0x000fc800078010ff */
[----:B------:R-:W-:-:S05]  /*3ac0*/  LEA.HI.X R45, R42, R66, R43, 0x2, P0 ;  /* 0x000000422a2d7211 */ /* 0x000fca00000f142b */
[----:B------:R0:W-:Y:S04]  /*3ad0*/  STG.E desc[UR6][R44.64], R51 ;  /* 0x000000332c007986 */ /* 0x0001e8000c101906 */
.L_x_32183:
[----:B------:R-:W-:Y:S05]  /*3ae0*/  BSYNC B0 ;  /* 0x0000000000007941 */ /* 0x000fea0003800000 */
.L_x_32182:
[----:B0-----:R-:W-:Y:S01]  /*3af0*/  IMAD.U32 R51, R41, 0x10000, RZ ;  /* 0x0001000029337824 */ /* 0x001fe200078e00ff */
[----:B------:R-:W-:Y:S01]  /*3b00*/  LOP3.LUT R33, R33, 0xffff, RZ, 0xc0, !PT ;  /* 0x0000ffff21217812 */ /* 0x000fe200078ec0ff */
[----:B------:R-:W-:Y:S01]  /*3b10*/  IMAD.U32 R93, R39, 0x10000, RZ ;  /* 0x00010000275d7824 */ /* 0x000fe200078e00ff */
[----:B------:R-:W-:Y:S01]  /*3b20*/  PRMT R52, R52, 0x7104, RZ ;  /* 0x0000710434347816 */ /* 0x000fe200000000ff */
[----:B------:R-:W-:Y:S01]  /*3b30*/  BSSY B0, `(.L_x_32184) ;  /* 0x0000032000007945 */ /* 0x000fe20003800000 */
[----:B------:R-:W-:Y:S02]  /*3b40*/  FMNMX R51, RZ, R51, !PT ;  /* 0x00000033ff337209 */ /* 0x000fe40007800000 */
[----:B------:R-:W-:Y:S02]  /*3b50*/  LOP3.LUT R33, R33, 0xff, RZ, 0xc0, !PT ;  /* 0x000000ff21217812 */ /* 0x000fe400078ec0ff */
[----:B------:R-:W-:Y:S02]  /*3b60*/  FMNMX R93, RZ, R93, !PT ;  /* 0x0000005dff5d7209 */ /* 0x000fe40007800000 */
[----:B------:R-:W-:Y:S01]  /*3b70*/  LOP3.LUT R44, R33, 0xff00, R52, 0xf8, !PT ;  /* 0x0000ff00212c7812 */ /* 0x000fe200078ef834 */
[-C--:B------:R-:W-:Y:S01]  /*3b80*/  FMUL R33, R51, R64.reuse ;  /* 0x0000004033217220 */ /* 0x080fe20000400000 */
[--C-:B------:R-:W-:Y:S01]  /*3b90*/  SHF.R.U64 R99, R40, 0x10, R41.reuse ;  /* 0x0000001028637819 */ /* 0x100fe20000001229 */
[----:B------:R-:W-:Y:S01]  /*3ba0*/  FMUL R52, R93, R64 ;  /* 0x000000405d347220 */ /* 0x000fe20000400000 */
[----:B------:R-:W-:-:S02]  /*3bb0*/  SHF.R.U32.HI R97, RZ, 0x10, R41 ;  /* 0x00000010ff617819 */ /* 0x000fc40000011629 */
[----:B------:R-:W-:Y:S01]  /*3bc0*/  F2FP.SATFINITE.E4M3.F32.PACK_AB_MERGE_C R43, RZ, R33, RZ ;  /* 0x00000021ff2b723e */ /* 0x000fe200048070ff */
[----:B------:R-:W-:Y:S01]  /*3bd0*/  IMAD.U32 R99, R99, 0x10000, RZ ;  /* 0x0001000063637824 */ /* 0x000fe200078e00ff */
[----:B------:R-:W-:Y:S01]  /*3be0*/  F2FP.SATFINITE.E4M3.F32.PACK_AB_MERGE_C R52, RZ, R52, RZ ;  /* 0x00000034ff34723e */ /* 0x000fe200048070ff */
[----:B------:R-:W-:Y:S01]  /*3bf0*/  IMAD.U32 R97, R97, 0x10000, RZ ;  /* 0x0001000061617824 */ /* 0x000fe200078e00ff */
[----:B------:R-:W-:Y:S01]  /*3c00*/  LOP3.LUT R35, R35, 0xffff, RZ, 0xc0, !PT ;  /* 0x0000ffff23237812 */ /* 0x000fe200078ec0ff */
[----:B------:R-:W-:Y:S01]  /*3c10*/  IMAD.U32 R33, R43, 0x10000, RZ ;  /* 0x000100002b217824 */ /* 0x000fe200078e00ff */
[----:B------:R-:W-:Y:S02]  /*3c20*/  LOP3.LUT R42, R52, 0xffff, RZ, 0xc0, !PT ;  /* 0x0000ffff342a7812 */ /* 0x000fe400078ec0ff */
[----:B------:R-:W-:Y:S02]  /*3c30*/  FMNMX R99, RZ, R99, !PT ;  /* 0x00000063ff637209 */ /* 0x000fe40007800000 */
[----:B------:R-:W-:Y:S01]  /*3c40*/  LOP3.LUT R33, R33, 0xff0000, RZ, 0xc0, !PT ;  /* 0x00ff000021217812 */ /* 0x000fe200078ec0ff */
[----:B------:R-:W-:Y:S01]  /*3c50*/  IMAD.SHL.U32 R42, R42, 0x1000000, RZ ;  /* 0x010000002a2a7824 */ /* 0x000fe200078e00ff */
[----:B------:R-:W-:-:S02]  /*3c60*/  LOP3.LUT R35, R35, 0xff, RZ, 0xc0, !PT ;  /* 0x000000ff23237812 */ /* 0x000fc400078ec0ff */
[----:B------:R-:W-:Y:S02]  /*3c70*/  FMNMX R97, RZ, R97, !PT ;  /* 0x00000061ff617209 */ /* 0x000fe40007800000 */
[----:B------:R-:W-:Y:S02]  /*3c80*/  LOP3.LUT R33, R42, R44, R33, 0xfe, !PT ;  /* 0x0000002c2a217212 */ /* 0x000fe400078efe21 */
[----:B------:R-:W-:Y:S01]  /*3c90*/  PRMT R44, R69, 0x7104, RZ ;  /* 0x00007104452c7816 */ /* 0x000fe200000000ff */
[-C--:B------:R-:W-:Y:S01]  /*3ca0*/  FMUL R45, R97, R64.reuse ;  /* 0x00000040612d7220 */ /* 0x080fe20000400000 */
[----:B------:R-:W-:Y:S02]  /*3cb0*/  LOP3.LUT R47, R47, 0xffff, RZ, 0xc0, !PT ;  /* 0x0000ffff2f2f7812 */ /* 0x000fe400078ec0ff */
[----:B------:R-:W-:Y:S01]  /*3cc0*/  LOP3.LUT R44, R35, 0xff00, R44, 0xf8, !PT ;  /* 0x0000ff00232c7812 */ /* 0x000fe200078ef82c */
[----:B------:R-:W-:Y:S01]  /*3cd0*/  FMUL R35, R99, R64 ;  /* 0x0000004063237220 */ /* 0x000fe20000400000 */
[----:B------:R-:W-:-:S02]  /*3ce0*/  PRMT R91, R91, 0x7104, RZ ;  /* 0x000071045b5b7816 */ /* 0x000fc400000000ff */
[----:B------:R-:W-:Y:S02]  /*3cf0*/  LOP3.LUT R42, R47, 0xff, RZ, 0xc0, !PT ;  /* 0x000000ff2f2a7812 */ /* 0x000fe400078ec0ff */
[----:B------:R-:W-:Y:S02]  /*3d00*/  F2FP.SATFINITE.E4M3.F32.PACK_AB_MERGE_C R54, RZ, R35, RZ ;  /* 0x00000023ff36723e */ /* 0x000fe400048070ff */
[----:B------:R-:W-:Y:S02]  /*3d10*/  LOP3.LUT R47, R42, 0xff00, R91, 0xf8, !PT ;  /* 0x0000ff002a2f7812 */ /* 0x000fe400078ef85b */
[----:B------:R-:W-:Y:S01]  /*3d20*/  F2FP.SATFINITE.E4M3.F32.PACK_AB_MERGE_C R45, RZ, R45, RZ ;  /* 0x0000002dff2d723e */ /* 0x000fe200048070ff */
[----:B------:R-:W-:Y:S06]  /*3d30*/  @P1 BRA `(.L_x_32185) ;  /* 0x0000000000441947 */ /* 0x000fec0003800000 */
[----:B------:R-:W-:Y:S02]  /*3d40*/  IMAD.U32 R35, R43, 0x10000, RZ ;  /* 0x000100002b237824 */ /* 0x000fe400078e00ff */
[----:B------:R-:W-:-:S03]  /*3d50*/  IMAD R43, R60, 0x6, RZ ;  /* 0x000000063c2b7824 */ /* 0x000fc600078e02ff */
[----:B------:R-:W-:Y:S02]  /*3d60*/  LOP3.LUT R40, R35, 0xff0000, RZ, 0xc0, !PT ;  /* 0x00ff000023287812 */ /* 0x000fe400078ec0ff */
[----:B------:R-:W-:-:S05]  /*3d70*/  LOP3.LUT R35, R45, 0xffff, RZ, 0xc0, !PT ;  /* 0x0000ffff2d237812 */ /* 0x000fca00078ec0ff */
[----:B------:R-:W-:Y:S01]  /*3d80*/  IMAD R35, R35, 0x1000000, R40 ;  /* 0x0100000023237824 */ /* 0x000fe200078e0228 */
[----:B------:R-:W-:-:S04]  /*3d90*/  IADD3 R40, R0, -0x1, -R67 ;  /* 0xffffffff00287810 */ /* 0x000fc80007ffe843 */
[----:B------:R-:W-:Y:S01]  /*3da0*/  LOP3.LUT R41, R40, 0x1f, RZ, 0xc0, !PT ;  /* 0x0000001f28297812 */ /* 0x000fe200078ec0ff */
[----:B------:R-:W-:-:S05]  /*3db0*/  IMAD.SHL.U32 R40, R54, 0x100, RZ ;  /* 0x0000010036287824 */ /* 0x000fca00078e00ff */
[----:B------:R-:W-:Y:S02]  /*3dc0*/  LOP3.LUT R35, R35, 0xffff, R40, 0xf8, !PT ;  /* 0x0000ffff23237812 */ /* 0x000fe400078ef828 */
[----:B------:R-:W-:Y:S02]  /*3dd0*/  IADD3 R40, P0, R41, R46, RZ ;  /* 0x0000002e29287210 */ /* 0x000fe40007f1e0ff */
[----:B------:R-:W-:-:S03]  /*3de0*/  LOP3.LUT R35, R35, 0xff, R50, 0xf8, !PT ;  /* 0x000000ff23237812 */ /* 0x000fc600078ef832 */
[----:B------:R-:W-:Y:S02]  /*3df0*/  IMAD.X R41, RZ, RZ, R71, P0 ;  /* 0x000000ffff297224 */ /* 0x000fe400000e0647 */
[----:B------:R-:W-:-:S04]  /*3e00*/  IMAD.WIDE.U32 R40, R61, 0x6, R40 ;  /* 0x000000063d287825 */ /* 0x000fc800078e0028 */
[----:B------:R-:W-:Y:S01]  /*3e10*/  IMAD.IADD R41, R43, 0x1, R41 ;  /* 0x000000012b297824 */ /* 0x000fe200078e0229 */
[----:B------:R-:W-:-:S04]  /*3e20*/  LEA R42, P0, R40, R65, 0x2 ;  /* 0x00000041282a7211 */ /* 0x000fc800078010ff */
[----:B------:R-:W-:-:S05]  /*3e30*/  LEA.HI.X R43, R40, R66, R41, 0x2, P0 ;  /* 0x00000042282b7211 */ /* 0x000fca00000f1429 */
[----:B------:R0:W-:Y:S04]  /*3e40*/  STG.E desc[UR6][R42.64], R35 ;  /* 0x000000232a007986 */ /* 0x0001e8000c101906 */
.L_x_32185:
[----:B------:R-:W-:Y:S05]  /*3e50*/  BSYNC B0 ;  /* 0x0000000000007941 */ /* 0x000fea0003800000 */
.L_x_32184:
[--C-:B------:R-:W-:Y:S01]  /*3e60*/  SHF.R.U64 R95, R38, 0x10, R39.reuse ;  /* 0x00000010265f7819 */ /* 0x100fe20000001227 */
[----:B------:R-:W-:Y:S01]  /*3e70*/  BSSY B0, `(.L_x_32186) ;  /* 0x0000021000007945 */ /* 0x000fe20003800000 */
[----:B------:R-:W-:-:S03]  /*3e80*/  SHF.R.U32.HI R91, RZ, 0x10, R39 ;  /* 0x00000010ff5b7819 */ /* 0x000fc60000011627 */
[----:B------:R-:W-:Y:S02]  /*3e90*/  IMAD.U32 R95, R95, 0x10000, RZ ;  /* 0x000100005f5f7824 */ /* 0x000fe400078e00ff */
[----:B------:R-:W-:-:S03]  /*3ea0*/  IMAD.U32 R91, R91, 0x10000, RZ ;  /* 0x000100005b5b7824 */ /* 0x000fc600078e00ff */
[----:B------:R-:W-:Y:S02]  /*3eb0*/  FMNMX R95, RZ, R95, !PT ;  /* 0x0000005fff5f7209 */ /* 0x000fe40007800000 */
[----:B------:R-:W-:-:S03]  /*3ec0*/  FMNMX R91, RZ, R91, !PT ;  /* 0x0000005bff5b7209 */ /* 0x000fc60007800000 */
[----:B0-----:R-:W-:-:S05]  /*3ed0*/  FMUL R35, R95, R64 ;  /* 0x000000405f237220 */ /* 0x001fca0000400000 */
[----:B------:R-:W-:Y:S01]  /*3ee0*/  F2FP.SATFINITE.E4M3.F32.PACK_AB_MERGE_C R40, RZ, R35, RZ ;  /* 0x00000023ff28723e */ /* 0x000fe200048070ff */
[----:B------:R-:W-:-:S03]  /*3ef0*/  IMAD.U32 R35, R54, 0x10000, RZ ;  /* 0x0001000036237824 */ /* 0x000fc600078e00ff */
[----:B------:R-:W-:Y:S02]  /*3f00*/  LOP3.LUT R38, R40, 0xffff, RZ, 0xc0, !PT ;  /* 0x0000ffff28267812 */ /* 0x000fe400078ec0ff */
[----:B------:R-:W-:-:S03]  /*3f10*/  LOP3.LUT R35, R35, 0xff0000, RZ, 0xc0, !PT ;  /* 0x00ff000023237812 */ /* 0x000fc600078ec0ff */
[----:B------:R-:W-:-:S05]  /*3f20*/  IMAD.SHL.U32 R38, R38, 0x1000000, RZ ;  /* 0x0100000026267824 */ /* 0x000fca00078e00ff */
[----:B------:R-:W-:Y:S01]  /*3f30*/  LOP3.LUT R35, R38, R47, R35, 0xfe, !PT ;  /* 0x0000002f26237212 */ /* 0x000fe200078efe23 */
[----:B------:R-:W-:-:S05]  /*3f40*/  FMUL R38, R91, R64 ;  /* 0x000000405b267220 */ /* 0x000fca0000400000 */
[----:B------:R-:W-:Y:S01]  /*3f50*/  F2FP.SATFINITE.E4M3.F32.PACK_AB_MERGE_C R43, RZ, R38, RZ ;  /* 0x00000026ff2b723e */ /* 0x000fe200048070ff */
[----:B------:R-:W-:Y:S06]  /*3f60*/  @P1 BRA `(.L_x_32187) ;  /* 0x0000000000441947 */ /* 0x000fec0003800000 */
[----:B------:R-:W-:Y:S01]  /*3f70*/  IMAD.U32 R52, R52, 0x10000, RZ ;  /* 0x0001000034347824 */ /* 0x000fe200078e00ff */
[----:B------:R-:W-:Y:S01]  /*3f80*/  IADD3 R41, R0, -0x1, -R67 ;  /* 0xffffffff00297810 */ /* 0x000fe20007ffe843 */
[----:B------:R-:W-:Y:S01]  /*3f90*/  IMAD.SHL.U32 R40, R40, 0x100, RZ ;  /* 0x0000010028287824 */ /* 0x000fe200078e00ff */
[----:B------:R-:W-:Y:S02]  /*3fa0*/  LOP3.LUT R38, R43, 0xffff, RZ, 0xc0, !PT ;  /* 0x0000ffff2b267812 */ /* 0x000fe400078ec0ff */
[----:B------:R-:W-:Y:S02]  /*3fb0*/  LOP3.LUT R39, R52, 0xff0000, RZ, 0xc0, !PT ;  /* 0x00ff000034277812 */ /* 0x000fe400078ec0ff */
[----:B------:R-:W-:-:S03]  /*3fc0*/  LOP3.LUT R41, R41, 0x1f, RZ, 0xc0, !PT ;  /* 0x0000001f29297812 */ /* 0x000fc600078ec0ff */
[----:B------:R-:W-:Y:S01]  /*3fd0*/  IMAD R39, R38, 0x1000000, R39 ;  /* 0x0100000026277824 */ /* 0x000fe200078e0227 */
[----:B------:R-:W-:Y:S01]  /*3fe0*/  IADD3 R38, P0, R41, R46, RZ ;  /* 0x0000002e29267210 */ /* 0x000fe20007f1e0ff */
[----:B------:R-:W-:-:S03]  /*3ff0*/  IMAD R41, R60, 0x7, RZ ;  /* 0x000000073c297824 */ /* 0x000fc600078e02ff */
[----:B------:R-:W-:Y:S01]  /*4000*/  LOP3.LUT R42, R39, 0xffff, R40, 0xf8, !PT ;  /* 0x0000ffff272a7812 */ /* 0x000fe200078ef828 */
[----:B------:R-:W-:-:S03]  /*4010*/  IMAD.X R39, RZ, RZ, R71, P0 ;  /* 0x000000ffff277224 */ /* 0x000fc600000e0647 */
[----:B------:R-:W-:Y:S01]  /*4020*/  LOP3.LUT R37, R42, 0xff, R37, 0xf8, !PT ;  /* 0x000000ff2a257812 */ /* 0x000fe200078ef825 */
[----:B------:R-:W-:-:S04]  /*4030*/  IMAD.WIDE.U32 R38, R61, 0x7, R38 ;  /* 0x000000073d267825 */ /* 0x000fc800078e0026 */
[----:B------:R-:W-:Y:S01]  /*4040*/  IMAD.IADD R39, R41, 0x1, R39 ;  /* 0x0000000129277824 */ /* 0x000fe200078e0227 */
[----:B------:R-:W-:-:S04]  /*4050*/  LEA R40, P0, R38, R65, 0x2 ;  /* 0x0000004126287211 */ /* 0x000fc800078010ff */
[----:B------:R-:W-:-:S05]  /*4060*/  LEA.HI.X R41, R38, R66, R39, 0x2, P0 ;  /* 0x0000004226297211 */ /* 0x000fca00000f1427 */
[----:B------:R0:W-:Y:S04]  /*4070*/  STG.E desc[UR6][R40.64], R37 ;  /* 0x0000002528007986 */ /* 0x0001e8000c101906 */
.L_x_32187:
[----:B------:R-:W-:Y:S05]  /*4080*/  BSYNC B0 ;  /* 0x0000000000007941 */ /* 0x000fea0003800000 */
.L_x_32186:
[----:B0-----:R-:W-:Y:S01]  /*4090*/  VIADD R37, R55, 0x3 ;  /* 0x0000000337257836 */ /* 0x001fe20000000000 */
[----:B------:R-:W-:Y:S01]  /*40a0*/  IADD3 R24, R0, 0x1d, -R67 ;  /* 0x0000001d00187810 */ /* 0x000fe20007ffe843 */
[----:B------:R-:W-:Y:S01]  /*40b0*/  IMAD.U32 R45, R45, 0x10000, RZ ;  /* 0x000100002d2d7824 */ /* 0x000fe200078e00ff */
[----:B------:R-:W-:Y:S02]  /*40c0*/  LEA R69, P1, R61, R46, 0x3 ;  /* 0x0000002e3d457211 */ /* 0x000fe400078218ff */
[----:B------:R-:W-:Y:S02]  /*40d0*/  ISETP.GE.U32.AND P0, PT, R37, R62, PT ;  /* 0x0000003e2500720c */ /* 0x000fe40003f06070 */
[----:B------:R-:W-:Y:S02]  /*40e0*/  LOP3.LUT R24, R24, 0x1f, RZ, 0xc0, !PT ;  /* 0x0000001f18187812 */ /* 0x000fe400078ec0ff */
[----:B------:R-:W-:Y:S02]  /*40f0*/  LEA.HI.X R71, R61, R71, R60, 0x3, P1 ;  /* 0x000000473d477211 */ /* 0x000fe400008f1c3c */
[----:B------:R-:W-:-:S02]  /*4100*/  ISETP.LT.U32.AND P0, PT, R24, R63, !P0 ;  /* 0x0000003f1800720c */ /* 0x000fc40004701070 */
[----:B------:R-:W-:Y:S02]  /*4110*/  IADD3 R46, P2, R24, R69, RZ ;  /* 0x00000045182e7210 */ /* 0x000fe40007f5e0ff */
[----:B------:R-:W-:Y:S02]  /*4120*/  LOP3.LUT R37, R43, 0xffff, RZ, 0xc0, !PT ;  /* 0x0000ffff2b257812 */ /* 0x000fe400078ec0ff */
[----:B------:R-:W-:Y:S01]  /*4130*/  LOP3.LUT R45, R45, 0xff0000, RZ, 0xc0, !PT ;  /* 0x00ff00002d2d7812 */ /* 0x000fe200078ec0ff */
[----:B------:R-:W-:Y:S02]  /*4140*/  IMAD.X R47, RZ, RZ, R71, P2 ;  /* 0x000000ffff2f7224 */ /* 0x000fe400010e0647 */
[----:B------:R-:W-:-:S04]  /*4150*/  IMAD.SHL.U32 R37, R37, 0x1000000, RZ ;  /* 0x0100000025257824 */ /* 0x000fc800078e00ff */
[C---:B------:R-:W-:Y:S01]  /*4160*/  @P0 IMAD.SHL.U32 R39, R26.reuse, 0x2, RZ ;  /* 0x000000021a270824 */ /* 0x040fe200078e00ff */
[----:B------:R-:W-:Y:S02]  /*4170*/  @P0 SHF.L.U64.HI R41, R26, 0x1, R27 ;  /* 0x000000011a290819 */ /* 0x000fe4000001021b */
[----:B------:R-:W-:Y:S02]  /*4180*/  LOP3.LUT R37, R37, R44, R45, 0xfe, !PT ;  /* 0x0000002c25257212 */ /* 0x000fe400078efe2d */
[----:B------:R-:W-:Y:S02]  /*4190*/  @P0 LOP3.LUT R39, R39, 0xfffffff8, RZ, 0xc0, !PT ;  /* 0xfffffff827270812 */ /* 0x000fe400078ec0ff */
[----:B------:R-:W-:Y:S02]  /*41a0*/  @P0 LOP3.LUT R41, R41, 0x1fffffff, RZ, 0xc0, !PT ;  /* 0x1fffffff29290812 */ /* 0x000fe400078ec0ff */
[----:B------:R-:W-:-:S05]  /*41b0*/  @P0 IADD3 R24, P1, R39, R46, RZ ;  /* 0x0000002e27180210 */ /* 0x000fca0007f3e0ff */
[--C-:B------:R-:W-:Y:S01]  /*41c0*/  @P0 IMAD.X R38, R41, 0x1, R47.reuse, P1 ;  /* 0x0000000129260824 */ /* 0x100fe200008e062f */
[----:B------:R-:W-:Y:S01]  /*41d0*/  @P0 LEA R42, P1, R24, R89, 0x3 ;  /* 0x00000059182a0211 */ /* 0x000fe200078218ff */
[----:B------:R-:W-:-:S03]  /*41e0*/  @P0 IMAD.WIDE.U32 R40, R61, 0x9, R46 ;  /* 0x000000093d280825 */ /* 0x000fc600078e002e */
[----:B------:R-:W-:Y:S02]  /*41f0*/  @P0 LEA.HI.X R43, R24, R73, R38, 0x3, P1 ;  /* 0x00000049182b0211 */ /* 0x000fe400008f1c26 */
[----:B------:R-:W-:Y:S01]  /*4200*/  @!P0 CS2R R38, SRZ ;  /* 0x0000000000268805 */ /* 0x000fe2000001ff00 */
[----:B------:R-:W-:Y:S01]  /*4210*/  @P0 IMAD R45, R60, 0x9, RZ ;  /* 0x000000093c2d0824 */ /* 0x000fe200078e02ff */
[----:B------:R-:W-:-:S03]  /*4220*/  @P0 LEA R44, P1, R40, R89, 0x3 ;  /* 0x00000059282c0211 */ /* 0x000fc600078218ff */
[----:B------:R-:W-:Y:S01]  /*4230*/  @P0 IMAD.IADD R24, R45, 0x1, R41 ;  /* 0x000000012d180824 */ /* 0x000fe200078e0229 */
[----:B------:R0:W5:Y:S01]  /*4240*/  @P0 LDG.E.64 R38, desc[UR6][R42.64] ;  /* 0x000000062a260981 */ /* 0x000162000c1e1b00 */
[----:B------:R-:W-:Y:S01]  /*4250*/  FMNMX R48, |R49|, R48, !PT ;  /* 0x0000003031307209 */ /* 0x000fe20007800200 */
[----:B------:R-:W-:Y:S02]  /*4260*/  @P0 IMAD R49, R60, 0xa, RZ ;  /* 0x0000000a3c310824 */ /* 0x000fe400078e02ff */
[----:B------:R-:W-:Y:S02]  /*4270*/  @P0 LEA.HI.X R45, R40, R73, R24, 0x3, P1 ;  /* 0x00000049282d0211 */ /* 0x000fe400008f1c18 */
[----:B------:R-:W-:Y:S01]  /*4280*/  @!P0 CS2R R40, SRZ ;  /* 0x0000000000288805 */ /* 0x000fe2000001ff00 */
[----:B0-----:R-:W-:Y:S02]  /*4290*/  @P0 IMAD.MOV.U32 R42, RZ, RZ, R46 ;  /* 0x000000ffff2a0224 */ /* 0x001fe400078e002e */
[----:B------:R-:W-:Y:S01]  /*42a0*/  @P0 IMAD.MOV.U32 R43, RZ, RZ, R47 ;  /* 0x000000ffff2b0224 */ /* 0x000fe200078e002f */
[----:B------:R-:W-:-:S02]  /*42b0*/  FMNMX R24, |R99|, R48, !PT ;  /* 0x0000003063187209 */ /* 0x000fc40007800200 */
[----:B------:R0:W5:Y:S01]  /*42c0*/  @P0 LDG.E.64 R40, desc[UR6][R44.64] ;  /* 0x000000062c280981 */ /* 0x000162000c1e1b00 */
[----:B------:R-:W-:Y:S01]  /*42d0*/  @P0 IMAD.WIDE.U32 R42, R61, 0xa, R42 ;  /* 0x0000000a3d2a0825 */ /* 0x000fe200078e002a */
[----:B------:R-:W-:-:S03]  /*42e0*/  FMNMX R24, |R51|, R24, !PT ;  /* 0x0000001833187209 */ /* 0x000fc60007800200 */
[----:B------:R-:W-:Y:S01]  /*42f0*/  @P0 IMAD.IADD R43, R49, 0x1, R43 ;  /* 0x00000001312b0824 */ /* 0x000fe200078e022b */
[----:B------:R-:W-:Y:S01]  /*4300*/  @P0 LEA R48, P1, R42, R89, 0x3 ;  /* 0x000000592a300211 */ /* 0x000fe200078218ff */
[----:B0-----:R-:W-:-:S03]  /*4310*/  @P0 IMAD.MOV.U32 R44, RZ, RZ, R46 ;  /* 0x000000ffff2c0224 */ /* 0x001fc600078e002e */
[----:B------:R-:W-:Y:S01]  /*4320*/  @P0 LEA.HI.X R49, R42, R73, R43, 0x3, P1 ;  /* 0x000000492a310211 */ /* 0x000fe200008f1c2b */
[----:B------:R-:W-:Y:S01]  /*4330*/  @P0 IMAD.MOV.U32 R45, RZ, RZ, R47 ;  /* 0x000000ffff2d0224 */ /* 0x000fe200078e002f */
[----:B------:R-:W-:Y:S01]  /*4340*/  @!P0 CS2R R42, SRZ ;  /* 0x00000000002a8805 */ /* 0x000fe2000001ff00 */
[----:B------:R-:W-:Y:S02]  /*4350*/  @P0 IMAD R51, R60, 0xb, RZ ;  /* 0x0000000b3c330824 */ /* 0x000fe400078e02ff */
[----:B------:R-:W-:Y:S01]  /*4360*/  @P0 IMAD.WIDE.U32 R44, R61, 0xb, R44 ;  /* 0x0000000b3d2c0825 */ /* 0x000fe200078e002c */
[----:B------:R-:W-:Y:S02]  /*4370*/  FMNMX R52, |R97|, R24, !PT ;  /* 0x0000001861347209 */ /* 0x000fe40007800200 */
[----:B------:R0:W5:Y:S01]  /*4380*/  @P0 LDG.E.64 R42, desc[UR6][R48.64] ;  /* 0x00000006302a0981 */ /* 0x000162000c1e1b00 */
[----:B------:R-:W-:Y:S01]  /*4390*/  @P0 IMAD.IADD R24, R51, 0x1, R45 ;  /* 0x0000000133180824 */ /* 0x000fe200078e022d */
[----:B------:R-:W-:-:S04]  /*43a0*/  @P0 LEA R50, P1, R44, R89, 0x3 ;  /* 0x000000592c320211 */ /* 0x000fc800078218ff */
[----:B------:R-:W-:Y:S02]  /*43b0*/  @P0 LEA.HI.X R51, R44, R73, R24, 0x3, P1 ;  /* 0x000000492c330211 */ /* 0x000fe400008f1c18 */
[----:B------:R-:W-:Y:S02]  /*43c0*/  @!P0 CS2R R44, SRZ ;  /* 0x00000000002c8805 */ /* 0x000fe4000001ff00 */
[----:B------:R-:W-:Y:S01]  /*43d0*/  FMNMX R24, |R53|, R52, !PT ;  /* 0x0000003435187209 */ /* 0x000fe20007800200 */
[----:B0-----:R-:W-:Y:S02]  /*43e0*/  @P0 IMAD.MOV.U32 R48, RZ, RZ, R46 ;  /* 0x000000ffff300224 */ /* 0x001fe400078e002e */
[----:B------:R-:W-:Y:S01]  /*43f0*/  @P0 IMAD.MOV.U32 R49, RZ, RZ, R47 ;  /* 0x000000ffff310224 */ /* 0x000fe200078e002f */
[----:B------:R0:W5:Y:S01]  /*4400*/  @P0 LDG.E.64 R44, desc[UR6][R50.64] ;  /* 0x00000006322c0981 */ /* 0x000162000c1e1b00 */
[----:B------:R-:W-:Y:S01]  /*4410*/  @P0 IMAD R53, R60, 0xc, RZ ;  /* 0x0000000c3c350824 */ /* 0x000fe200078e02ff */
[----:B------:R-:W-:Y:S01]  /*4420*/  LOP3.LUT R92, R56, 0xff, RZ, 0xc0, !PT ;  /* 0x000000ff385c7812 */ /* 0x000fe200078ec0ff */
[----:B------:R-:W-:Y:S01]  /*4430*/  @P0 IMAD.WIDE.U32 R48, R61, 0xc, R48 ;  /* 0x0000000c3d300825 */ /* 0x000fe200078e0030 */
[----:B------:R-:W-:-:S02]  /*4440*/  LOP3.LUT R57, R57, 0xffff, RZ, 0xc0, !PT ;  /* 0x0000ffff39397812 */ /* 0x000fc400078ec0ff */
[----:B------:R-:W-:Y:S01]  /*4450*/  FMNMX R24, |R95|, R24, !PT ;  /* 0x000000185f187209 */ /* 0x000fe20007800200 */
[----:B------:R-:W-:Y:S01]  /*4460*/  @P0 IMAD.IADD R49, R53, 0x1, R49 ;  /* 0x0000000135310824 */ /* 0x000fe200078e0231 */
[C---:B------:R-:W-:Y:S01]  /*4470*/  @P0 LEA R52, P1, R48.reuse, R89, 0x3 ;  /* 0x0000005930340211 */ /* 0x040fe200078218ff */
[----:B------:R-:W-:Y:S02]  /*4480*/  VIADD R55, R55, 0x2 ;  /* 0x0000000237377836 */ /* 0x000fe40000000000 */
[----:B0-----:R-:W-:Y:S01]  /*4490*/  @P0 IMAD.MOV.U32 R50, RZ, RZ, R46 ;  /* 0x000000ffff320224 */ /* 0x001fe200078e002e */
[----:B------:R-:W-:Y:S01]  /*44a0*/  @P0 LEA.HI.X R53, R48, R73, R49, 0x3, P1 ;  /* 0x0000004930350211 */ /* 0x000fe200008f1c31 */
[----:B------:R-:W-:Y:S01]  /*44b0*/  @P0 IMAD.MOV.U32 R51, RZ, RZ, R47 ;  /* 0x000000ffff330224 */ /* 0x000fe200078e002f */
[----:B------:R-:W-:Y:S01]  /*44c0*/  ISETP.GE.U32.AND P1, PT, R55, R62, PT ;  /* 0x0000003e3700720c */ /* 0x000fe20003f26070 */
[----:B------:R-:W-:Y:S01]  /*44d0*/  @P0 IMAD R55, R60, 0xd, RZ ;  /* 0x0000000d3c370824 */ /* 0x000fe200078e02ff */
[----:B------:R-:W-:Y:S01]  /*44e0*/  @!P0 CS2R R48, SRZ ;  /* 0x0000000000308805 */ /* 0x000fe2000001ff00 */
[----:B------:R-:W-:Y:S01]  /*44f0*/  @P0 IMAD.WIDE.U32 R50, R61, 0xd, R50 ;  /* 0x0000000d3d320825 */ /* 0x000fe200078e0032 */
[----:B------:R-:W-:-:S03]  /*4500*/  PRMT R92, R57, 0x7604, R92 ;  /* 0x00007604395c7816 */ /* 0x000fc6000000005c */
[----:B------:R-:W-:Y:S01]  /*4510*/  @P0 IMAD.IADD R51, R55, 0x1, R51 ;  /* 0x0000000137330824 */ /* 0x000fe200078e0233 */
[C---:B------:R-:W-:Y:S01]  /*4520*/  @P0 LEA R54, P2, R50.reuse, R89, 0x3 ;  /* 0x0000005932360211 */ /* 0x040fe200078418ff */
[----:B------:R-:W-:Y:S01]  /*4530*/  @P0 IMAD.MOV.U32 R56, RZ, RZ, R46 ;  /* 0x000000ffff380224 */ /* 0x000fe200078e002e */
[----:B------:R0:W5:Y:S01]  /*4540*/  @P0 LDG.E.64 R48, desc[UR6][R52.64] ;  /* 0x0000000634300981 */ /* 0x000162000c1e1b00 */
[----:B------:R-:W-:Y:S01]  /*4550*/  @P0 IMAD.MOV.U32 R57, RZ, RZ, R47 ;  /* 0x000000ffff390224 */ /* 0x000fe200078e002f */
[----:B------:R-:W-:Y:S02]  /*4560*/  FMNMX R24, |R93|, R24, !PT ;  /* 0x000000185d187209 */ /* 0x000fe40007800200 */
[----:B------:R-:W-:Y:S01]  /*4570*/  @P0 LEA.HI.X R55, R50, R73, R51, 0x3, P2 ;  /* 0x0000004932370211 */ /* 0x000fe200010f1c33 */
[----:B------:R-:W-:Y:S01]  /*4580*/  @P0 IMAD.WIDE.U32 R56, R61, 0xe, R56 ;  /* 0x0000000e3d380825 */ /* 0x000fe200078e0038 */
[----:B------:R-:W-:Y:S02]  /*4590*/  @!P0 CS2R R50, SRZ ;  /* 0x0000000000328805 */ /* 0x000fe4000001ff00 */
[----:B------:R-:W-:Y:S01]  /*45a0*/  FMNMX R91, |R91|, R24, !PT ;  /* 0x000000185b5b7209 */ /* 0x000fe20007800200 */
[----:B0-----:R-:W-:Y:S01]  /*45b0*/  @P0 IMAD R53, R60, 0xe, RZ ;  /* 0x0000000e3c350824 */ /* 0x001fe200078e02ff */
[----:B------:R-:W-:-:S02]  /*45c0*/  LOP3.LUT R90, R90, 0xffff, RZ, 0xc0, !PT ;  /* 0x0000ffff5a5a7812 */ /* 0x000fc400078ec0ff */
[----:B------:R0:W5:Y:S01]  /*45d0*/  @P0 LDG.E.64 R50, desc[UR6][R54.64] ;  /* 0x0000000636320981 */ /* 0x000162000c1e1b00 */
[----:B------:R-:W-:Y:S01]  /*45e0*/  @P0 LEA R52, P2, R56, R89, 0x3 ;  /* 0x0000005938340211 */ /* 0x000fe200078418ff */
[----:B------:R-:W-:Y:S01]  /*45f0*/  @P0 IMAD.IADD R24, R53, 0x1, R57 ;  /* 0x0000000135180824 */ /* 0x000fe200078e0239 */
[----:B------:R-:W-:Y:S01]  /*4600*/  LOP3.LUT R87, R87, 0xffff, RZ, 0xc0, !PT ;  /* 0x0000ffff57577812 */ /* 0x000fe200078ec0ff */
[----:B------:R-:W-:Y:S01]  /*4610*/  @P0 IMAD R57, R60, 0xf, RZ ;  /* 0x0000000f3c390824 */ /* 0x000fe200078e02ff */
[----:B------:R-:W-:Y:S02]  /*4620*/  LOP3.LUT R83, R83, 0xffff, RZ, 0xc0, !PT ;  /* 0x0000ffff53537812 */ /* 0x000fe400078ec0ff */
[----:B------:R-:W-:Y:S01]  /*4630*/  @P0 LEA.HI.X R53, R56, R73, R24, 0x3, P2 ;  /* 0x0000004938350211 */ /* 0x000fe200010f1c18 */
[----:B------:R-:W-:Y:S01]  /*4640*/  IMAD.U32 R87, R87, 0x10000, RZ ;  /* 0x0001000057577824 */ /* 0x000fe200078e00ff */
[----:B------:R-:W-:Y:S01]  /*4650*/  LOP3.LUT R24, R88, 0xffff, RZ, 0xc0, !PT ;  /* 0x0000ffff58187812 */ /* 0x000fe200078ec0ff */
[----:B0-----:R-:W-:Y:S01]  /*4660*/  IMAD.U32 R55, R90, 0x10000, RZ ;  /* 0x000100005a377824 */ /* 0x001fe200078e00ff */
[----:B------:R-:W-:Y:S01]  /*4670*/  LOP3.LUT R84, R84, 0xffff, RZ, 0xc0, !PT ;  /* 0x0000ffff54547812 */ /* 0x000fe200078ec0ff */
[----:B------:R-:W-:Y:S01]  /*4680*/  @P0 IMAD.MOV.U32 R54, RZ, RZ, R46 ;  /* 0x000000ffff360224 */ /* 0x000fe200078e002e */
[----:B------:R-:W-:Y:S01]  /*4690*/  LOP3.LUT R85, R85, 0xff, RZ, 0xc0, !PT ;  /* 0x000000ff55557812 */ /* 0x000fe200078ec0ff */
[----:B------:R-:W-:Y:S01]  /*46a0*/  IMAD.U32 R83, R83, 0x10000, RZ ;  /* 0x0001000053537824 */ /* 0x000fe200078e00ff */
[----:B------:R-:W-:Y:S01]  /*46b0*/  LOP3.LUT R24, R24, 0xff0000, R55, 0xf8, !PT ;  /* 0x00ff000018187812 */ /* 0x000fe200078ef837 */
[----:B------:R-:W-:Y:S01]  /*46c0*/  @P0 IMAD.MOV.U32 R55, RZ, RZ, R47 ;  /* 0x000000ffff370224 */ /* 0x000fe200078e002f */
[----:B------:R-:W-:-:S02]  /*46d0*/  LOP3.LUT R82, R82, 0xffff, RZ, 0xc0, !PT ;  /* 0x0000ffff52527812 */ /* 0x000fc400078ec0ff */
[----:B------:R-:W-:Y:S01]  /*46e0*/  LOP3.LUT R74, R74, 0xffff, RZ, 0xc0, !PT ;  /* 0x0000ffff4a4a7812 */ /* 0x000fe200078ec0ff */
[----:B------:R-:W-:Y:S01]  /*46f0*/  @P0 IMAD.WIDE.U32 R54, R61, 0xf, R54 ;  /* 0x0000000f3d360825 */ /* 0x000fe200078e0036 */
[----:B------:R-:W-:Y:S02]  /*4700*/  LOP3.LUT R20, R20, 0xffff, RZ, 0xc0, !PT ;  /* 0x0000ffff14147812 */ /* 0x000fe400078ec0ff */
[----:B------:R-:W-:Y:S01]  /*4710*/  LOP3.LUT R70, R70, 0xffff, RZ, 0xc0, !PT ;  /* 0x0000ffff46467812 */ /* 0x000fe200078ec0ff */
[----:B------:R-:W-:Y:S01]  /*4720*/  @P0 IMAD.IADD R55, R57, 0x1, R55 ;  /* 0x0000000139370824 */ /* 0x000fe200078e0237 */
[----:B------:R-:W-:Y:S01]  /*4730*/  @P0 LEA R56, P2, R54, R89, 0x3 ;  /* 0x0000005936380211 */ /* 0x000fe200078418ff */
[----:B-----5:R-:W-:Y:S01]  /*4740*/  IMAD.U32 R89, R8, 0x10000, RZ ;  /* 0x0001000008597824 */ /* 0x020fe200078e00ff */
[----:B------:R-:W-:Y:S02]  /*4750*/  LOP3.LUT R22, R22, 0xffff, RZ, 0xc0, !PT ;  /* 0x0000ffff16167812 */ /* 0x000fe400078ec0ff */
[----:B------:R-:W-:-:S02]  /*4760*/  @P0 LEA.HI.X R57, R54, R73, R55, 0x3, P2 ;  /* 0x0000004936390211 */ /* 0x000fc400010f1c37 */
[----:B------:R-:W-:Y:S01]  /*4770*/  SHF.R.U32.HI R54, RZ, 0x3, R0 ;  /* 0x00000003ff367819 */ /* 0x000fe20000011600 */
[----:B------:R-:W-:Y:S01]  /*4780*/  IMAD.SHL.U32 R93, R22, 0x1000000, RZ ;  /* 0x01000000165d7824 */ /* 0x000fe200078e00ff */
[----:B------:R-:W-:Y:S02]  /*4790*/  FMNMX R89, RZ, R89, !PT ;  /* 0x00000059ff597209 */ /* 0x000fe40007800000 */
[----:B------:R-:W-:Y:S02]  /*47a0*/  LOP3.LUT R55, R54, 0x1c, RZ, 0xc0, !PT ;  /* 0x0000001c36377812 */ /* 0x000fe400078ec0ff */
[----:B------:R-:W-:Y:S02]  /*47b0*/  LOP3.LUT R73, R77, 0xff, RZ, 0xc0, !PT ;  /* 0x000000ff4d497812 */ /* 0x000fe400078ec0ff */
[----:B------:R-:W-:Y:S01]  /*47c0*/  IADD3 R54, R0, 0x1e, -R55 ;  /* 0x0000001e00367810 */ /* 0x000fe20007ffe837 */
[----:B------:R-:W-:Y:S02]  /*47d0*/  IMAD.U32 R55, R84, 0x10000, RZ ;  /* 0x0001000054377824 */ /* 0x000fe400078e00ff */
[----:B------:R-:W-:Y:S01]  /*47e0*/  FMUL R84, R89, R64 ;  /* 0x0000004059547220 */ /* 0x000fe20000400000 */
[----:B------:R-:W-:-:S02]  /*47f0*/  PRMT R73, R70, 0x7604, R73 ;  /* 0x0000760446497816 */ /* 0x000fc40000000049 */
[----:B------:R-:W-:Y:S02]  /*4800*/  LOP3.LUT R54, R54, 0x1f, RZ, 0xc0, !PT ;  /* 0x0000001f36367812 */ /* 0x000fe400078ec0ff */
[----:B------:R-:W-:Y:S02]  /*4810*/  F2FP.SATFINITE.E4M3.F32.PACK_AB_MERGE_C R84, RZ, R84, RZ ;  /* 0x00000054ff54723e */ /* 0x000fe400048070ff */
[----:B------:R-:W-:Y:S02]  /*4820*/  ISETP.GE.U32.OR P1, PT, R54, R63, P1 ;  /* 0x0000003f3600720c */ /* 0x000fe40000f26470 */
[----:B------:R-:W-:Y:S02]  /*4830*/  LOP3.LUT R54, R34, 0xffff, RZ, 0xc0, !PT ;  /* 0x0000ffff22367812 */ /* 0x000fe400078ec0ff */
[----:B------:R-:W-:Y:S02]  /*4840*/  LOP3.LUT R34, R86, 0xffff, RZ, 0xc0, !PT ;  /* 0x0000ffff56227812 */ /* 0x000fe400078ec0ff */
[----:B------:R-:W-:Y:S01]  /*4850*/  LOP3.LUT R54, R54, 0xff0000, R87, 0xf8, !PT ;  /* 0x00ff000036367812 */ /* 0x000fe200078ef857 */
[----:B------:R-:W-:Y:S01]  /*4860*/  IMAD.U32 R87, R6, 0x10000, RZ ;  /* 0x0001000006577824 */ /* 0x000fe200078e00ff */
[----:B------:R-:W-:Y:S01]  /*4870*/  PRMT R34, R34, 0x7604, R85 ;  /* 0x0000760422227816 */ /* 0x000fe20000000055 */
[----:B------:R-:W-:Y:S01]  /*4880*/  IMAD.U32 R85, R2, 0x10000, RZ ;  /* 0x0001000002557824 */ /* 0x000fe200078e00ff */
[----:B------:R-:W-:Y:S01]  /*4890*/  LOP3.LUT R86, R82, 0xff0000, R83, 0xf8, !PT ;  /* 0x00ff000052567812 */ /* 0x000fe200078ef853 */
[----:B------:R-:W-:Y:S01]  /*48a0*/  IMAD.U32 R83, R4, 0x10000, RZ ;  /* 0x0001000004537824 */ /* 0x000fe200078e00ff */
[----:B------:R-:W-:-:S02]  /*48b0*/  FMNMX R87, RZ, R87, !PT ;  /* 0x00000057ff577209 */ /* 0x000fc40007800000 */
[----:B------:R-:W-:Y:S02]  /*48c0*/  FMNMX R85, RZ, R85, !PT ;  /* 0x00000055ff557209 */ /* 0x000fe40007800000 */
[----:B------:R-:W-:Y:S01]  /*48d0*/  FMNMX R83, RZ, R83, !PT ;  /* 0x00000053ff537209 */ /* 0x000fe20007800000 */
[-C--:B------:R-:W-:Y:S01]  /*48e0*/  FMUL R82, R87, R64.reuse ;  /* 0x0000004057527220 */ /* 0x080fe20000400000 */
[----:B------:R-:W-:Y:S01]  /*48f0*/  LOP3.LUT R74, R74, 0xff0000, R55, 0xf8, !PT ;  /* 0x00ff00004a4a7812 */ /* 0x000fe200078ef837 */
[----:B------:R-:W-:Y:S01]  /*4900*/  IMAD.SHL.U32 R55, R20, 0x1000000, RZ ;  /* 0x0100000014377824 */ /* 0x000fe200078e00ff */
[----:B------:R-:W-:Y:S01]  /*4910*/  LOP3.LUT R20, R84, 0xffff, RZ, 0xc0, !PT ;  /* 0x0000ffff54147812 */ /* 0x000fe200078ec0ff */
[----:B------:R-:W-:Y:S01]  /*4920*/  FMUL R70, R83, R64 ;  /* 0x0000004053467220 */ /* 0x000fe20000400000 */
[----:B------:R-:W-:Y:S01]  /*4930*/  F2FP.SATFINITE.E4M3.F32.PACK_AB_MERGE_C R82, RZ, R82, RZ ;  /* 0x00000052ff52723e */ /* 0x000fe200048070ff */
[----:B------:R-:W-:Y:S01]  /*4940*/  FMUL R77, R85, R64 ;  /* 0x00000040554d7220 */ /* 0x000fe20000400000 */
[----:B------:R-:W-:-:S02]  /*4950*/  LOP3.LUT R24, R24, 0xff000000, R55, 0xf8, !PT ;  /* 0xff00000018187812 */ /* 0x000fc400078ef837 */
[----:B------:R-:W-:Y:S02]  /*4960*/  LOP3.LUT R55, R20, 0xff, RZ, 0xc0, !PT ;  /* 0x000000ff14377812 */ /* 0x000fe400078ec0ff */
[----:B------:R-:W-:Y:S02]  /*4970*/  LOP3.LUT R81, R81, 0xffff, RZ, 0xc0, !PT ;  /* 0x0000ffff51517812 */ /* 0x000fe400078ec0ff */
[----:B------:R-:W-:Y:S02]  /*4980*/  PRMT R20, R82, 0x7104, RZ ;  /* 0x0000710452147816 */ /* 0x000fe400000000ff */
[----:B------:R-:W-:Y:S01]  /*4990*/  F2FP.SATFINITE.E4M3.F32.PACK_AB_MERGE_C R70, RZ, R70, RZ ;  /* 0x00000046ff46723e */ /* 0x000fe200048070ff */
[----:B------:R-:W-:Y:S01]  /*49a0*/  IMAD.U32 R81, R81, 0x10000, RZ ;  /* 0x0001000051517824 */ /* 0x000fe200078e00ff */
[----:B------:R-:W-:Y:S02]  /*49b0*/  F2FP.SATFINITE.E4M3.F32.PACK_AB_MERGE_C R77, RZ, R77, RZ ;  /* 0x0000004dff4d723e */ /* 0x000fe400048070ff */
[----:B------:R-:W-:-:S02]  /*49c0*/  LOP3.LUT R88, R55, 0xff00, R20, 0xf8, !PT ;  /* 0x0000ff0037587812 */ /* 0x000fc400078ef814 */
[----:B------:R-:W-:Y:S01]  /*49d0*/  LOP3.LUT R55, R70, 0xffff, RZ, 0xc0, !PT ;  /* 0x0000ffff46377812 */ /* 0x000fe200078ec0ff */
[----:B------:R-:W-:Y:S01]  /*49e0*/  IMAD.U32 R20, R77, 0x10000, RZ ;  /* 0x000100004d147824 */ /* 0x000fe200078e00ff */
[----:B------:R-:W-:Y:S02]  /*49f0*/  LOP3.LUT R34, R34, 0xffff, RZ, 0xc0, !PT ;  /* 0x0000ffff22227812 */ /* 0x000fe400078ec0ff */
[----:B------:R-:W-:Y:S01]  /*4a00*/  LOP3.LUT R36, R36, 0xffff, RZ, 0xc0, !PT ;  /* 0x0000ffff24247812 */ /* 0x000fe200078ec0ff */
[----:B------:R-:W-:Y:S01]  /*4a10*/  IMAD.SHL.U32 R55, R55, 0x1000000, RZ ;  /* 0x0100000037377824 */ /* 0x000fe200078e00ff */
[----:B------:R-:W-:Y:S02]  /*4a20*/  LOP3.LUT R22, R54, 0xff000000, R93, 0xf8, !PT ;  /* 0xff00000036167812 */ /* 0x000fe400078ef85d */
[----:B------:R-:W-:Y:S01]  /*4a30*/  LOP3.LUT R93, R34, 0xff0000, R81, 0xf8, !PT ;  /* 0x00ff0000225d7812 */ /* 0x000fe200078ef851 */
[----:B------:R-:W-:Y:S01]  /*4a40*/  IMAD.U32 R36, R36, 0x10000, RZ ;  /* 0x0001000024247824 */ /* 0x000fe200078e00ff */
[C---:B------:R-:W-:Y:S01]  /*4a50*/  SHF.R.U64 R81, R16.reuse, 0x10, R17 ;  /* 0x0000001010517819 */ /* 0x040fe20000001211 */
[----:B------:R-:W-:Y:S01]  /*4a60*/  IMAD.U32 R16, R16, 0x10000, RZ ;  /* 0x0001000010107824 */ /* 0x000fe200078e00ff */
[----:B------:R-:W-:-:S02]  /*4a70*/  LOP3.LUT R20, R20, 0xff0000, RZ, 0xc0, !PT ;  /* 0x00ff000014147812 */ /* 0x000fc400078ec0ff */
[----:B------:R-:W-:Y:S02]  /*4a80*/  LOP3.LUT R75, R75, 0xffff, RZ, 0xc0, !PT ;  /* 0x0000ffff4b4b7812 */ /* 0x000fe400078ec0ff */
[----:B------:R-:W-:Y:S01]  /*4a90*/  LOP3.LUT R30, R30, 0xffff, RZ, 0xc0, !PT ;  /* 0x0000ffff1e1e7812 */ /* 0x000fe200078ec0ff */
[----:B------:R-:W-:Y:S01]  /*4aa0*/  IMAD.U32 R81, R81, 0x10000, RZ ;  /* 0x0001000051517824 */ /* 0x000fe200078e00ff */
[----:B------:R-:W-:Y:S02]  /*4ab0*/  LOP3.LUT R55, R55, R88, R20, 0xfe, !PT ;  /* 0x0000005837377212 */ /* 0x000fe400078efe14 */
[----:B------:R-:W-:Y:S01]  /*4ac0*/  LOP3.LUT R88, R75, 0xff0000, R36, 0xf8, !PT ;  /* 0x00ff00004b587812 */ /* 0x000fe200078ef824 */
[----:B------:R-:W-:Y:S01]  /*4ad0*/  IMAD.U32 R75, R30, 0x10000, RZ ;  /* 0x000100001e4b7824 */ /* 0x000fe200078e00ff */
[----:B------:R-:W-:Y:S01]  /*4ae0*/  FMNMX R16, RZ, R16, !PT ;  /* 0x00000010ff107209 */ /* 0x000fe20007800000 */
[----:B------:R-:W-:Y:S01]  /*4af0*/  IMAD.U32 R101, R17, 0x10000, RZ ;  /* 0x0001000011657824 */ /* 0x000fe200078e00ff */
[----:B------:R-:W-:-:S02]  /*4b00*/  LOP3.LUT R92, R92, 0xffff, RZ, 0xc0, !PT ;  /* 0x0000ffff5c5c7812 */ /* 0x000fc400078ec0ff */
[----:B------:R-:W-:Y:S02]  /*4b10*/  LOP3.LUT R32, R32, 0xffff, RZ, 0xc0, !PT ;  /* 0x0000ffff20207812 */ /* 0x000fe400078ec0ff */
[----:B------:R-:W-:Y:S02]  /*4b20*/  SHF.R.U32.HI R99, RZ, 0x10, R17 ;  /* 0x00000010ff637819 */ /* 0x000fe40000011611 */
[----:B------:R-:W-:Y:S02]  /*4b30*/  LOP3.LUT R72, R72, 0xffff, RZ, 0xc0, !PT ;  /* 0x0000ffff48487812 */ /* 0x000fe400078ec0ff */
[----:B------:R-:W-:Y:S02]  /*4b40*/  FMNMX R81, RZ, R81, !PT ;  /* 0x00000051ff517209 */ /* 0x000fe40007800000 */
[----:B------:R-:W-:Y:S01]  /*4b50*/  FMNMX R34, R91, |R16|, !PT ;  /* 0x400000105b227209 */ /* 0x000fe20007800000 */
[----:B------:R-:W-:Y:S01]  /*4b60*/  IMAD.U32 R99, R99, 0x10000, RZ ;  /* 0x0001000063637824 */ /* 0x000fe200078e00ff */
[----:B------:R-:W-:Y:S01]  /*4b70*/  LOP3.LUT R95, R92, 0xff0000, R75, 0xf8, !PT ;  /* 0x00ff00005c5f7812 */ /* 0x000fe200078ef84b */
[----:B------:R-:W-:Y:S01]  /*4b80*/  IMAD.SHL.U32 R75, R32, 0x1000000, RZ ;  /* 0x01000000204b7824 */ /* 0x000fe200078e00ff */
[----:B------:R-:W-:Y:S01]  /*4b90*/  LOP3.LUT R36, R73, 0xffff, RZ, 0xc0, !PT ;  /* 0x0000ffff49247812 */ /* 0x000fe200078ec0ff */
[----:B------:R-:W-:Y:S01]  /*4ba0*/  IMAD.SHL.U32 R32, R72, 0x1000000, RZ ;  /* 0x0100000048207824 */ /* 0x000fe200078e00ff */
[----:B------:R-:W-:-:S02]  /*4bb0*/  FMNMX R101, RZ, R101, !PT ;  /* 0x00000065ff657209 */ /* 0x000fc40007800000 */
[----:B------:R-:W-:Y:S02]  /*4bc0*/  @!P0 CS2R R72, SRZ ;  /* 0x0000000000488805 */ /* 0x000fe4000001ff00 */
[----:B------:R-:W-:Y:S01]  /*4bd0*/  FMNMX R34, |R81|, R34, !PT ;  /* 0x0000002251227209 */ /* 0x000fe20007800200 */
[C---:B------:R-:W-:Y:S01]  /*4be0*/  IMAD.U32 R105, R14.reuse, 0x10000, RZ ;  /* 0x000100000e697824 */ /* 0x040fe200078e00ff */
[----:B------:R-:W-:Y:S02]  /*4bf0*/  SHF.R.U64 R103, R14, 0x10, R15 ;  /* 0x000000100e677819 */ /* 0x000fe4000000120f */
[----:B------:R-:W-:Y:S01]  /*4c00*/  FMNMX R99, RZ, R99, !PT ;  /* 0x00000063ff637209 */ /* 0x000fe20007800000 */
[----:B------:R0:W5:Y:S01]  /*4c10*/  @P0 LDG.E.64 R72, desc[UR6][R52.64] ;  /* 0x0000000634480981 */ /* 0x000162000c1e1b00 */
[----:B------:R-:W-:Y:S01]  /*4c20*/  FMNMX R14, |R101|, R34, !PT ;  /* 0x00000022650e7209 */ /* 0x000fe20007800200 */
[----:B------:R-:W-:Y:S01]  /*4c30*/  IMAD.U32 R103, R103, 0x10000, RZ ;  /* 0x0001000067677824 */ /* 0x000fe200078e00ff */
[----:B------:R-:W-:-:S02]  /*4c40*/  LOP3.LUT R78, R78, 0xffff, RZ, 0xc0, !PT ;  /* 0x0000ffff4e4e7812 */ /* 0x000fc400078ec0ff */
[----:B------:R-:W-:Y:S02]  /*4c50*/  FMNMX R105, RZ, R105, !PT ;  /* 0x00000069ff697209 */ /* 0x000fe40007800000 */
[----:B------:R-:W-:Y:S02]  /*4c60*/  LOP3.LUT R18, R18, 0xffff, RZ, 0xc0, !PT ;  /* 0x0000ffff12127812 */ /* 0x000fe400078ec0ff */
[----:B------:R-:W-:Y:S02]  /*4c70*/  LOP3.LUT R20, R74, 0xff000000, R75, 0xf8, !PT ;  /* 0xff0000004a147812 */ /* 0x000fe400078ef84b */
[----:B0-----:R-:W-:Y:S01]  /*4c80*/  FMNMX R52, |R99|, R14, !PT ;  /* 0x0000000e63347209 */ /* 0x001fe20007800200 */
[----:B------:R-:W-:Y:S01]  /*4c90*/  IMAD.U32 R14, R15, 0x10000, RZ ;  /* 0x000100000f0e7824 */ /* 0x000fe200078e00ff */
[----:B------:R-:W-:Y:S01]  /*4ca0*/  SHF.R.U32.HI R15, RZ, 0x10, R15 ;  /* 0x00000010ff0f7819 */ /* 0x000fe2000001160f */
[----:B------:R-:W-:Y:S01]  /*4cb0*/  IMAD.SHL.U32 R78, R78, 0x1000000, RZ ;  /* 0x010000004e4e7824 */ /* 0x000fe200078e00ff */
[----:B------:R-:W-:Y:S01]  /*4cc0*/  FMNMX R103, RZ, R103, !PT ;  /* 0x00000067ff677209 */ /* 0x000fe20007800000 */
[----:B------:R-:W-:Y:S01]  /*4cd0*/  IMAD.SHL.U32 R75, R18, 0x1000000, RZ ;  /* 0x01000000124b7824 */ /* 0x000fe200078e00ff */
[----:B------:R-:W-:Y:S01]  /*4ce0*/  FMNMX R52, |R105|, R52, !PT ;  /* 0x0000003469347209 */ /* 0x000fe20007800200 */
[----:B------:R-:W-:Y:S01]  /*4cf0*/  IMAD.U32 R15, R15, 0x10000, RZ ;  /* 0x000100000f0f7824 */ /* 0x000fe200078e00ff */
[----:B------:R-:W-:-:S02]  /*4d00*/  LOP3.LUT R80, R80, 0xffff, RZ, 0xc0, !PT ;  /* 0x0000ffff50507812 */ /* 0x000fc400078ec0ff */
[----:B------:R-:W-:Y:S02]  /*4d10*/  FMNMX R107, RZ, R14, !PT ;  /* 0x0000000eff6b7209 */ /* 0x000fe40007800000 */
[----:B------:R-:W-:Y:S02]  /*4d20*/  FMNMX R52, |R103|, R52, !PT ;  /* 0x0000003467347209 */ /* 0x000fe40007800200 */
[----:B------:R-:W-:Y:S01]  /*4d30*/  LOP3.LUT R34, R93, 0xff000000, R78, 0xf8, !PT ;  /* 0xff0000005d227812 */ /* 0x000fe200078ef84e */
[C---:B------:R-:W-:Y:S01]  /*4d40*/  IMAD.U32 R91, R12.reuse, 0x10000, RZ ;  /* 0x000100000c5b7824 */ /* 0x040fe200078e00ff */
[----:B------:R-:W-:Y:S02]  /*4d50*/  SHF.R.U64 R93, R12, 0x10, R13 ;  /* 0x000000100c5d7819 */ /* 0x000fe4000000120d */
[----:B------:R-:W-:Y:S01]  /*4d60*/  LOP3.LUT R18, R86, 0xff000000, R75, 0xf8, !PT ;  /* 0xff00000056127812 */ /* 0x000fe200078ef84b */
[----:B------:R-:W-:Y:S01]  /*4d70*/  IMAD.U32 R75, R80, 0x10000, RZ ;  /* 0x00010000504b7824 */ /* 0x000fe200078e00ff */
[----:B------:R-:W-:-:S02]  /*4d80*/  FMNMX R15, RZ, R15, !PT ;  /* 0x0000000fff0f7209 */ /* 0x000fc40007800000 */
[----:B------:R-:W-:Y:S01]  /*4d90*/  FMNMX R52, |R107|, R52, !PT ;  /* 0x000000346b347209 */ /* 0x000fe20007800200 */
[----:B------:R-:W-:Y:S01]  /*4da0*/  IMAD.U32 R93, R93, 0x10000, RZ ;  /* 0x000100005d5d7824 */ /* 0x000fe200078e00ff */
[----:B------:R-:W-:Y:S02]  /*4db0*/  FMNMX R91, RZ, R91, !PT ;  /* 0x0000005bff5b7209 */ /* 0x000fe40007800000 */
[----:B------:R-:W-:Y:S02]  /*4dc0*/  FMNMX R12, |R15|, R52, !PT ;  /* 0x000000340f0c7209 */ /* 0x000fe40007800200 */
[----:B------:R-:W-:Y:S02]  /*4dd0*/  LOP3.LUT R36, R36, 0xff0000, R75, 0xf8, !PT ;  /* 0x00ff000024247812 */ /* 0x000fe400078ef84b */
[----:B------:R-:W-:Y:S02]  /*4de0*/  @!P0 CS2R R74, SRZ ;  /* 0x00000000004a8805 */ /* 0x000fe4000001ff00 */
[----:B------:R-:W-:Y:S01]  /*4df0*/  LOP3.LUT R32, R95, 0xff000000, R32, 0xf8, !PT ;  /* 0xff0000005f207812 */ /* 0x000fe200078ef820 */
[----:B------:R-:W-:Y:S01]  /*4e00*/  IMAD.U32 R95, R13, 0x10000, RZ ;  /* 0x000100000d5f7824 */ /* 0x000fe200078e00ff */
[----:B------:R-:W-:-:S02]  /*4e10*/  SHF.R.U32.HI R97, RZ, 0x10, R13 ;  /* 0x00000010ff617819 */ /* 0x000fc4000001160d */
[----:B------:R-:W-:Y:S01]  /*4e20*/  FMNMX R93, RZ, R93, !PT ;  /* 0x0000005dff5d7209 */ /* 0x000fe20007800000 */
[----:B------:R0:W5:Y:S01]  /*4e30*/  @P0 LDG.E.64 R74, desc[UR6][R56.64] ;  /* 0x00000006384a0981 */ /* 0x000162000c1e1b00 */
[----:B------:R-:W-:Y:S01]  /*4e40*/  FMNMX R12, |R91|, R12, !PT ;  /* 0x0000000c5b0c7209 */ /* 0x000fe20007800200 */
[----:B------:R-:W-:Y:S01]  /*4e50*/  IMAD.U32 R97, R97, 0x10000, RZ ;  /* 0x0001000061617824 */ /* 0x000fe200078e00ff */
[----:B------:R-:W-:Y:S02]  /*4e60*/  LOP3.LUT R79, R79, 0xffff, RZ, 0xc0, !PT ;  /* 0x0000ffff4f4f7812 */ /* 0x000fe400078ec0ff */
[----:B------:R-:W-:Y:S02]  /*4e70*/  FMNMX R95, RZ, R95, !PT ;  /* 0x0000005fff5f7209 */ /* 0x000fe40007800000 */
[----:B------:R-:W-:Y:S01]  /*4e80*/  FMNMX R12, |R93|, R12, !PT ;  /* 0x0000000c5d0c7209 */ /* 0x000fe20007800200 */
[C---:B------:R-:W-:Y:S01]  /*4e90*/  IMAD.U32 R17, R10.reuse, 0x10000, RZ ;  /* 0x000100000a117824 */ /* 0x040fe200078e00ff */
[----:B0-----:R-:W-:Y:S01]  /*4ea0*/  SHF.R.U64 R57, R10, 0x10, R11 ;  /* 0x000000100a397819 */ /* 0x001fe2000000120b */
[----:B------:R-:W-:Y:S01]  /*4eb0*/  IMAD.SHL.U32 R79, R79, 0x1000000, RZ ;  /* 0x010000004f4f7824 */ /* 0x000fe200078e00ff */
[----:B------:R-:W-:-:S02]  /*4ec0*/  FMNMX R97, RZ, R97, !PT ;  /* 0x00000061ff617209 */ /* 0x000fc40007800000 */
[----:B------:R-:W-:Y:S01]  /*4ed0*/  FMNMX R12, |R95|, R12, !PT ;  /* 0x0000000c5f0c7209 */ /* 0x000fe20007800200 */
[----:B------:R-:W-:Y:S01]  /*4ee0*/  IMAD.U32 R57, R57, 0x10000, RZ ;  /* 0x0001000039397824 */ /* 0x000fe200078e00ff */
[----:B------:R-:W-:Y:S02]  /*4ef0*/  FMNMX R17, RZ, R17, !PT ;  /* 0x00000011ff117209 */ /* 0x000fe40007800000 */
[----:B------:R-:W-:Y:S02]  /*4f00*/  FMNMX R10, |R97|, R12, !PT ;  /* 0x0000000c610a7209 */ /* 0x000fe40007800200 */
[----:B------:R-:W-:Y:S01]  /*4f10*/  LOP3.LUT R30, R88, 0xff000000, R79, 0xf8, !PT ;  /* 0xff000000581e7812 */ /* 0x000fe200078ef84f */
[----:B------:R-:W-:Y:S01]  /*4f20*/  IMAD.U32 R53, R11, 0x10000, RZ ;  /* 0x000100000b357824 */ /* 0x000fe200078e00ff */
[----:B------:R-:W-:Y:S02]  /*4f30*/  SHF.R.U32.HI R79, RZ, 0x10, R11 ;  /* 0x00000010ff4f7819 */ /* 0x000fe4000001160b */
[----:B------:R-:W-:-:S02]  /*4f40*/  FMNMX R57, RZ, R57, !PT ;  /* 0x00000039ff397209 */ /* 0x000fc40007800000 */
[----:B------:R-:W-:Y:S01]  /*4f50*/  FMNMX R10, |R17|, R10, !PT ;  /* 0x0000000a110a7209 */ /* 0x000fe20007800200 */
[----:B------:R-:W-:Y:S01]  /*4f60*/  IMAD.U32 R79, R79, 0x10000, RZ ;  /* 0x000100004f4f7824 */ /* 0x000fe200078e00ff */
[----:B------:R-:W-:Y:S02]  /*4f70*/  FMNMX R53, RZ, R53, !PT ;  /* 0x00000035ff357209 */ /* 0x000fe40007800000 */
[----:B------:R-:W-:Y:S02]  /*4f80*/  FMNMX R10, |R57|, R10, !PT ;  /* 0x0000000a390a7209 */ /* 0x000fe40007800200 */
[----:B------:R-:W-:Y:S02]  /*4f90*/  LOP3.LUT R76, R76, 0xffff, RZ, 0xc0, !PT ;  /* 0x0000ffff4c4c7812 */ /* 0x000fe400078ec0ff */
[----:B------:R-:W-:Y:S02]  /*4fa0*/  FMNMX R79, RZ, R79, !PT ;  /* 0x0000004fff4f7209 */ /* 0x000fe40007800000 */
[----:B------:R-:W-:Y:S01]  /*4fb0*/  FMNMX R10, |R53|, R10, !PT ;  /* 0x0000000a350a7209 */ /* 0x000fe20007800200 */
[----:B------:R-:W-:Y:S01]  /*4fc0*/  FMUL R16, R16, R64 ;  /* 0x0000004010107220 */ /* 0x000fe20000400000 */
[----:B------:R-:W-:-:S02]  /*4fd0*/  IMAD.SHL.U32 R11, R76, 0x1000000, RZ ;  /* 0x010000004c0b7824 */ /* 0x000fc400078e00ff */
[-C--:B------:R-:W-:Y:S01]  /*4fe0*/  FMUL R101, R101, R64.reuse ;  /* 0x0000004065657220 */ /* 0x080fe20000400000 */
[-C--:B------:R-:W-:Y:S01]  /*4ff0*/  FMUL R105, R105, R64.reuse ;  /* 0x0000004069697220 */ /* 0x080fe20000400000 */
[-C--:B------:R-:W-:Y:S01]  /*5000*/  FMUL R52, R81, R64.reuse ;  /* 0x0000004051347220 */ /* 0x080fe20000400000 */
[----:B------:R-:W-:Y:S01]  /*5010*/  FMUL R14, R99, R64 ;  /* 0x00000040630e7220 */ /* 0x000fe20000400000 */
[----:B------:R-:W-:Y:S01]  /*5020*/  FMNMX R10, |R79|, R10, !PT ;  /* 0x0000000a4f0a7209 */ /* 0x000fe20007800200 */
[----:B------:R-:W-:Y:S01]  /*5030*/  BSSY B0, `(.L_x_32188) ;  /* 0x0000017000007945 */ /* 0x000fe20003800000 */
[----:B------:R-:W-:Y:S01]  /*5040*/  FMUL R78, R107, R64 ;  /* 0x000000406b4e7220 */ /* 0x000fe20000400000 */
[----:B------:R-:W-:Y:S01]  /*5050*/  F2FP.SATFINITE.E4M3.F32.PACK_AB_MERGE_C R107, RZ, R16, RZ ;  /* 0x00000010ff6b723e */ /* 0x000fe200048070ff */
[----:B------:R-:W-:Y:S01]  /*5060*/  FMUL R76, R103, R64 ;  /* 0x00000040674c7220 */ /* 0x000fe20000400000 */
[----:B------:R-:W-:Y:S02]  /*5070*/  LOP3.LUT R36, R36, 0xff000000, R11, 0xf8, !PT ;  /* 0xff00000024247812 */ /* 0x000fe400078ef80b */
[----:B------:R-:W-:-:S02]  /*5080*/  FMNMX R89, |R89|, R10, !PT ;  /* 0x0000000a59597209 */ /* 0x000fc40007800200 */
        /* <DEDUP_REMOVED lines=11> */
[----:B------:R-:W-:-:S05]  /*5140*/  IADD3 R11, P0, R68, R69, RZ ;  /* 0x00000045440b7210 */ /* 0x000fca0007f1e0ff */
[----:B------:R-:W-:Y:S01]  /*5150*/  IMAD.X R13, RZ, RZ, R71, P0 ;  /* 0x000000ffff0d7224 */ /* 0x000fe200000e0647 */
[----:B------:R-:W-:-:S04]  /*5160*/  LEA R10, P0, R11, R65, 0x2 ;  /* 0x000000410b0a7211 */ /* 0x000fc800078010ff */
[----:B------:R-:W-:Y:S02]  /*5170*/  LEA.HI.X R11, R11, R66, R13, 0x2, P0 ;  /* 0x000000420b0b7211 */ /* 0x000fe400000f140d */
[----:B------:R-:W-:-:S05]  /*5180*/  LOP3.LUT R13, R12, 0xff, R107, 0xf8, !PT ;  /* 0x000000ff0c0d7812 */ /* 0x000fca00078ef86b */
[----:B------:R0:W-:Y:S02]  /*5190*/  STG.E desc[UR6][R10.64], R13 ;  /* 0x0000000d0a007986 */ /* 0x0001e4000c101906 */
.L_x_32189:
[----:B------:R-:W-:Y:S05]  /*51a0*/  BSYNC B0 ;  /* 0x0000000000007941 */ /* 0x000fea0003800000 */
.L_x_32188:
[----:B------:R-:W-:Y:S01]  /*51b0*/  FMUL R56, R15, R64 ;  /* 0x000000400f387220 */ /* 0x000fe20000400000 */
[----:B0-----:R-:W-:Y:S01]  /*51c0*/  LOP3.LUT R10, R107, 0xff, RZ, 0xc0, !PT ;  /* 0x000000ff6b0a7812 */ /* 0x001fe200078ec0ff */
[----:B------:R-:W-:Y:S01]  /*51d0*/  BSSY B0, `(.L_x_32190) ;  /* 0x0000013000007945 */ /* 0x000fe20003800000 */
[----:B------:R-:W-:Y:S02]  /*51e0*/  LOP3.LUT R11, R80, 0xffff, RZ, 0xc0, !PT ;  /* 0x0000ffff500b7812 */ /* 0x000fe400078ec0ff */
[----:B------:R-:W-:Y:S02]  /*51f0*/  F2FP.SATFINITE.E4M3.F32.PACK_AB_MERGE_C R78, RZ, R78, RZ ;  /* 0x0000004eff4e723e */ /* 0x000fe400048070ff */
[----:B------:R-:W-:Y:S02]  /*5200*/  PRMT R10, R11, 0x7604, R10 ;  /* 0x000076040b0a7816 */ /* 0x000fe4000000000a */
        /* <DEDUP_REMOVED lines=15> */
.L_x_32191:
[----:B------:R-:W-:Y:S05]  /*5300*/  BSYNC B0 ;  /* 0x0000000000007941 */ /* 0x000fea0003800000 */
.L_x_32190:
[----:B0-----:R-:W-:Y:S01]  /*5310*/  SHF.R.U64 R11, R8, 0x10, R9 ;  /* 0x00000010080b7819 */ /* 0x001fe20000001209 */
[-C--:B------:R-:W-:Y:S01]  /*5320*/  FMUL R91, R91, R64.reuse ;  /* 0x000000405b5b7220 */ /* 0x080fe20000400000 */
[----:B------:R-:W-:Y:S01]  /*5330*/  SHF.R.U64 R8, R6, 0x10, R7 ;  /* 0x0000001006087819 */ /* 0x000fe20000001207 */
[-C--:B------:R-:W-:Y:S01]  /*5340*/  FMUL R95, R95, R64.reuse ;  /* 0x000000405f5f7220 */ /* 0x080fe20000400000 */
[----:B------:R-:W-:Y:S01]  /*5350*/  SHF.R.U64 R99, R2, 0x10, R3 ;  /* 0x0000001002637819 */ /* 0x000fe20000001203 */
[----:B------:R-:W-:Y:S01]  /*5360*/  IMAD.U32 R6, R11, 0x10000, RZ ;  /* 0x000100000b067824 */ /* 0x000fe200078e00ff */
[----:B------:R-:W-:Y:S01]  /*5370*/  SHF.R.U64 R81, R4, 0x10, R5 ;  /* 0x0000001004517819 */ /* 0x000fe20000001205 */
[----:B------:R-:W-:Y:S02]  /*5380*/  IMAD.U32 R8, R8, 0x10000, RZ ;  /* 0x0001000008087824 */ /* 0x000fe400078e00ff */
[----:B------:R-:W-:Y:S01]  /*5390*/  FMUL R86, R93, R64 ;  /* 0x000000405d567220 */ /* 0x000fe20000400000 */
[----:B------:R-:W-:Y:S01]  /*53a0*/  IMAD.U32 R99, R99, 0x10000, RZ ;  /* 0x0001000063637824 */ /* 0x000fe200078e00ff */
[----:B------:R-:W-:Y:S01]  /*53b0*/  FMNMX R6, RZ, R6, !PT ;  /* 0x00000006ff067209 */ /* 0x000fe20007800000 */
[----:B------:R-:W-:Y:S01]  /*53c0*/  IMAD.U32 R81, R81, 0x10000, RZ ;  /* 0x0001000051517824 */ /* 0x000fe200078e00ff */
[----:B------:R-:W-:Y:S01]  /*53d0*/  FMNMX R101, RZ, R8, !PT ;  /* 0x00000008ff657209 */ /* 0x000fe20007800000 */
[----:B------:R-:W-:Y:S01]  /*53e0*/  BSSY B0, `(.L_x_32192) ;  /* 0x0000047000007945 */ /* 0x000fe20003800000 */
[----:B------:R-:W-:Y:S01]  /*53f0*/  FMNMX R99, RZ, R99, !PT ;  /* 0x00000063ff637209 */ /* 0x000fe20007800000 */
[-C--:B------:R-:W-:Y:S01]  /*5400*/  FMUL R12, R6, R64.reuse ;  /* 0x00000040060c7220 */ /* 0x080fe20000400000 */
[----:B------:R-:W-:Y:S01]  /*5410*/  FMNMX R81, RZ, R81, !PT ;  /* 0x00000051ff517209 */ /* 0x000fe20007800000 */
[-C--:B------:R-:W-:Y:S01]  /*5420*/  FMUL R8, R101, R64.reuse ;  /* 0x0000004065087220 */ /* 0x080fe20000400000 */
[----:B------:R-:W-:Y:S01]  /*5430*/  F2FP.SATFINITE.E4M3.F32.PACK_AB_MERGE_C R95, RZ, R95, RZ ;  /* 0x0000005fff5f723e */ /* 0x000fe200048070ff */
[----:B------:R-:W-:Y:S01]  /*5440*/  FMUL R13, R99, R64 ;  /* 0x00000040630d7220 */ /* 0x000fe20000400000 */
[----:B------:R-:W-:Y:S01]  /*5450*/  F2FP.SATFINITE.E4M3.F32.PACK_AB_MERGE_C R12, RZ, R12, RZ ;  /* 0x0000000cff0c723e */ /* 0x000fe200048070ff */
[----:B------:R-:W-:Y:S01]  /*5460*/  FMUL R15, R81, R64 ;  /* 0x00000040510f7220 */ /* 0x000fe20000400000 */
[----:B------:R-:W-:-:S02]  /*5470*/  F2FP.SATFINITE.E4M3.F32.PACK_AB_MERGE_C R8, RZ, R8, RZ ;  /* 0x00000008ff08723e */ /* 0x000fc400048070ff */
[----:B------:R-:W-:Y:S02]  /*5480*/  LOP3.LUT R2, R12, 0xffff, RZ, 0xc0, !PT ;  /* 0x0000ffff0c027812 */ /* 0x000fe400078ec0ff */
[----:B------:R-:W-:Y:S02]  /*5490*/  F2FP.SATFINITE.E4M3.F32.PACK_AB_MERGE_C R13, RZ, R13, RZ ;  /* 0x0000000dff0d723e */ /* 0x000fe400048070ff */
[----:B------:R-:W-:Y:S02]  /*54a0*/  LOP3.LUT R11, R2, 0xff, RZ, 0xc0, !PT ;  /* 0x000000ff020b7812 */ /* 0x000fe400078ec0ff */
[----:B------:R-:W-:Y:S02]  /*54b0*/  PRMT R2, R8, 0x7104, RZ ;  /* 0x0000710408027816 */ /* 0x000fe400000000ff */
[----:B------:R-:W-:Y:S02]  /*54c0*/  F2FP.SATFINITE.E4M3.F32.PACK_AB_MERGE_C R15, RZ, R15, RZ ;  /* 0x0000000fff0f723e */ /* 0x000fe400048070ff */
[----:B------:R-:W-:Y:S01]  /*54d0*/  LOP3.LUT R80, R11, 0xff00, R2, 0xf8, !PT ;  /* 0x0000ff000b507812 */ /* 0x000fe200078ef802 */
[----:B------:R-:W-:Y:S01]  /*54e0*/  IMAD.U32 R2, R13, 0x10000, RZ ;  /* 0x000100000d027824 */ /* 0x000fe200078e00ff */
[----:B------:R-:W-:-:S02]  /*54f0*/  LOP3.LUT R4, R15, 0xffff, RZ, 0xc0, !PT ;  /* 0x0000ffff0f047812 */ /* 0x000fc400078ec0ff */
[----:B------:R-:W-:Y:S02]  /*5500*/  F2FP.SATFINITE.E4M3.F32.PACK_AB_MERGE_C R86, RZ, R86, RZ ;  /* 0x00000056ff56723e */ /* 0x000fe400048070ff */
[----:B------:R-:W-:Y:S01]  /*5510*/  LOP3.LUT R11, R2, 0xff0000, RZ, 0xc0, !PT ;  /* 0x00ff0000020b7812 */ /* 0x000fe200078ec0ff */
[----:B------:R-:W-:Y:S01]  /*5520*/  IMAD.SHL.U32 R4, R4, 0x1000000, RZ ;  /* 0x0100000004047824 */ /* 0x000fe200078e00ff */
[----:B------:R-:W-:Y:S02]  /*5530*/  FMNMX R2, |R6|, R89, !PT ;  /* 0x0000005906027209 */ /* 0x000fe40007800200 */
[----:B------:R-:W-:Y:S01]  /*5540*/  SHF.R.U32.HI R89, RZ, 0x10, R9 ;  /* 0x00000010ff597819 */ /* 0x000fe20000011609 */
[----:B------:R-:W-:Y:S01]  /*5550*/  IMAD.U32 R9, R9, 0x10000, RZ ;  /* 0x0001000009097824 */ /* 0x000fe200078e00ff */
[----:B------:R-:W-:Y:S02]  /*5560*/  LOP3.LUT R11, R4, R80, R11, 0xfe, !PT ;  /* 0x00000050040b7212 */ /* 0x000fe400078efe0b */
[----:B------:R-:W-:Y:S01]  /*5570*/  LOP3.LUT R4, R16, 0xff, RZ, 0xc0, !PT ;  /* 0x000000ff10047812 */ /* 0x000fe200078ec0ff */
[----:B------:R-:W-:Y:S01]  /*5580*/  IMAD.U32 R89, R89, 0x10000, RZ ;  /* 0x0001000059597824 */ /* 0x000fe200078e00ff */
[----:B------:R-:W-:-:S02]  /*5590*/  FMNMX R103, RZ, R9, !PT ;  /* 0x00000009ff677209 */ /* 0x000fc40007800000 */
[----:B------:R-:W-:Y:S02]  /*55a0*/  LOP3.LUT R9, R76, 0xffff, RZ, 0xc0, !PT ;  /* 0x0000ffff4c097812 */ /* 0x000fe400078ec0ff */
[----:B------:R-:W-:Y:S02]  /*55b0*/  FMNMX R89, RZ, R89, !PT ;  /* 0x00000059ff597209 */ /* 0x000fe40007800000 */
[----:B------:R-:W-:Y:S02]  /*55c0*/  FMNMX R2, |R103|, R2, !PT ;  /* 0x0000000267027209 */ /* 0x000fe40007800200 */
[----:B------:R-:W-:Y:S02]  /*55d0*/  LOP3.LUT R80, R14, 0xff, RZ, 0xc0, !PT ;  /* 0x000000ff0e507812 */ /* 0x000fe400078ec0ff */
[----:B------:R-:W-:Y:S02]  /*55e0*/  FMNMX R2, |R89|, R2, !PT ;  /* 0x0000000259027209 */ /* 0x000fe40007800200 */
[----:B------:R-:W-:-:S02]  /*55f0*/  F2FP.SATFINITE.E4M3.F32.PACK_AB_MERGE_C R76, RZ, R91, RZ ;  /* 0x0000005bff4c723e */ /* 0x000fc400048070ff */
[----:B------:R-:W-:Y:S02]  /*5600*/  FMNMX R6, |R87|, R2, !PT ;  /* 0x0000000257067209 */ /* 0x000fe40007800200 */
[----:B------:R-:W-:Y:S02]  /*5610*/  LOP3.LUT R2, R52, 0xff, RZ, 0xc0, !PT ;  /* 0x000000ff34027812 */ /* 0x000fe400078ec0ff */
[----:B------:R-:W-:Y:S02]  /*5620*/  FMNMX R6, |R101|, R6, !PT ;  /* 0x0000000665067209 */ /* 0x000fe40007800200 */
[----:B------:R-:W-:Y:S01]  /*5630*/  SHF.R.U32.HI R101, RZ, 0x10, R7 ;  /* 0x00000010ff657819 */ /* 0x000fe20000011607 */
[----:B------:R-:W-:Y:S01]  /*5640*/  IMAD.U32 R7, R7, 0x10000, RZ ;  /* 0x0001000007077824 */ /* 0x000fe200078e00ff */
[----:B------:R-:W-:Y:S02]  /*5650*/  PRMT R2, R9, 0x7604, R2 ;  /* 0x0000760409027816 */ /* 0x000fe40000000002 */
[----:B------:R-:W-:Y:S01]  /*5660*/  LOP3.LUT R87, R78, 0xffff, RZ, 0xc0, !PT ;  /* 0x0000ffff4e577812 */ /* 0x000fe200078ec0ff */
[----:B------:R-:W-:Y:S01]  /*5670*/  IMAD.U32 R101, R101, 0x10000, RZ ;  /* 0x0001000065657824 */ /* 0x000fe200078e00ff */
[----:B------:R-:W-:-:S02]  /*5680*/  FMNMX R9, RZ, R7, !PT ;  /* 0x00000007ff097209 */ /* 0x000fc40007800000 */
[----:B------:R-:W-:Y:S01]  /*5690*/  PRMT R4, R87, 0x7604, R4 ;  /* 0x0000760457047816 */ /* 0x000fe20000000004 */
[-C--:B------:R-:W-:Y:S01]  /*56a0*/  FMUL R87, R97, R64.reuse ;  /* 0x0000004061577220 */ /* 0x080fe20000400000 */
[----:B------:R-:W-:Y:S01]  /*56b0*/  FMNMX R101, RZ, R101, !PT ;  /* 0x00000065ff657209 */ /* 0x000fe20007800000 */
[C---:B------:R-:W-:Y:S01]  /*56c0*/  FMUL R14, R9.reuse, R64 ;  /* 0x00000040090e7220 */ /* 0x040fe20000400000 */
[----:B------:R-:W-:Y:S02]  /*56d0*/  FMNMX R6, |R9|, R6, !PT ;  /* 0x0000000609067209 */ /* 0x000fe40007800200 */
[----:B------:R-:W-:Y:S02]  /*56e0*/  LOP3.LUT R7, R56, 0xffff, RZ, 0xc0, !PT ;  /* 0x0000ffff38077812 */ /* 0x000fe400078ec0ff */
[----:B------:R-:W-:Y:S02]  /*56f0*/  FMNMX R6, |R101|, R6, !PT ;  /* 0x0000000665067209 */ /* 0x000fe40007800200 */
[----:B------:R-:W-:-:S02]  /*5700*/  PRMT R80, R7, 0x7604, R80 ;  /* 0x0000760407507816 */ /* 0x000fc40000000050 */
[----:B------:R-:W-:Y:S01]  /*5710*/  FMNMX R16, |R85|, R6, !PT ;  /* 0x0000000655107209 */ /* 0x000fe20007800200 */
[----:B------:R-:W-:Y:S01]  /*5720*/  FMUL R85, R103, R64 ;  /* 0x0000004067557220 */ /* 0x000fe20000400000 */
        /* <DEDUP_REMOVED lines=18> */
.L_x_32193:
[----:B------:R-:W-:Y:S05]  /*5850*/  BSYNC B0 ;  /* 0x0000000000007941 */ /* 0x000fea0003800000 */
.L_x_32192:
[----:B------:R-:W-:Y:S01]  /*5860*/  IMAD.U32 R91, R5, 0x10000, RZ ;  /* 0x00010000055b7824 */ /* 0x000fe200078e00ff */
[----:B0-----:R-:W-:Y:S01]  /*5870*/  LOP3.LUT R6, R85, 0xffff, RZ, 0xc0, !PT ;  /* 0x0000ffff55067812 */ /* 0x001fe200078ec0ff */
[----:B------:R-:W-:Y:S01]  /*5880*/  IMAD.U32 R93, R3, 0x10000, RZ ;  /* 0x00010000035d7824 */ /* 0x000fe200078e00ff */
[----:B------:R-:W-:Y:S01]  /*5890*/  LOP3.LUT R4, R4, 0xffff, RZ, 0xc0, !PT ;  /* 0x0000ffff04047812 */ /* 0x000fe200078ec0ff */
[-C--:B------:R-:W-:Y:S01]  /*58a0*/  FMUL R89, R89, R64.reuse ;  /* 0x0000004059597220 */ /* 0x080fe20000400000 */
[----:B------:R-:W-:Y:S01]  /*58b0*/  FMNMX R91, RZ, R91, !PT ;  /* 0x0000005bff5b7209 */ /* 0x000fe20007800000 */
[-C--:B------:R-:W-:Y:S01]  /*58c0*/  FMUL R88, R101, R64.reuse ;  /* 0x0000004065587220 */ /* 0x080fe20000400000 */
[----:B------:R-:W-:Y:S01]  /*58d0*/  FMNMX R93, RZ, R93, !PT ;  /* 0x0000005dff5d7209 */ /* 0x000fe20007800000 */
[----:B------:R-:W-:Y:S01]  /*58e0*/  IMAD R59, R59, UR4, RZ ;  /* 0x000000043b3b7c24 */ /* 0x000fe2000f8e02ff */
[----:B------:R-:W-:Y:S01]  /*58f0*/  LOP3.LUT R7, R6, 0xff, RZ, 0xc0, !PT ;  /* 0x000000ff06077812 */ /* 0x000fe200078ec0ff */
[-C--:B------:R-:W-:Y:S01]  /*5900*/  FMUL R9, R91, R64.reuse ;  /* 0x000000405b097220 */ /* 0x080fe20000400000 */
[----:B------:R-:W-:Y:S01]  /*5910*/  PRMT R6, R14, 0x7104, RZ ;  /* 0x000071040e067816 */ /* 0x000fe200000000ff */
[-C--:B------:R-:W-:Y:S01]  /*5920*/  FMUL R56, R93, R64.reuse ;  /* 0x000000405d387220 */ /* 0x080fe20000400000 */
[----:B------:R-:W-:Y:S01]  /*5930*/  F2FP.SATFINITE.E4M3.F32.PACK_AB_MERGE_C R89, RZ, R89, RZ ;  /* 0x00000059ff59723e */ /* 0x000fe200048070ff */
[-C--:B------:R-:W-:Y:S01]  /*5940*/  FMUL R17, R17, R64.reuse ;  /* 0x0000004011117220 */ /* 0x080fe20000400000 */
[----:B------:R-:W-:Y:S01]  /*5950*/  F2FP.SATFINITE.E4M3.F32.PACK_AB_MERGE_C R9, RZ, R9, RZ ;  /* 0x00000009ff09723e */ /* 0x000fe200048070ff */
[----:B------:R-:W-:Y:S01]  /*5960*/  FMUL R53, R53, R64 ;  /* 0x0000004035357220 */ /* 0x000fe20000400000 */
[----:B------:R-:W-:Y:S01]  /*5970*/  F2FP.SATFINITE.E4M3.F32.PACK_AB_MERGE_C R56, RZ, R56, RZ ;  /* 0x00000038ff38723e */ /* 0x000fe200048070ff */
[-C--:B------:R-:W-:Y:S01]  /*5980*/  FMUL R57, R57, R64.reuse ;  /* 0x0000004039397220 */ /* 0x080fe20000400000 */
[----:B------:R-:W-:Y:S01]  /*5990*/  LOP3.LUT R52, R7, 0xff00, R6, 0xf8, !PT ;  /* 0x0000ff0007347812 */ /* 0x000fe200078ef806 */
[----:B------:R-:W-:Y:S01]  /*59a0*/  FMUL R79, R79, R64 ;  /* 0x000000404f4f7220 */ /* 0x000fe20000400000 */
[----:B------:R-:W-:Y:S01]  /*59b0*/  LOP3.LUT R7, R9, 0xffff, RZ, 0xc0, !PT ;  /* 0x0000ffff09077812 */ /* 0x000fe200078ec0ff */
[----:B------:R-:W-:Y:S01]  /*59c0*/  IMAD.U32 R6, R56, 0x10000, RZ ;  /* 0x0001000038067824 */ /* 0x000fe200078e00ff */
[----:B------:R-:W-:Y:S01]  /*59d0*/  F2FP.SATFINITE.E4M3.F32.PACK_AB_MERGE_C R88, RZ, R88, RZ ;  /* 0x00000058ff58723e */ /* 0x000fe200048070ff */
[----:B------:R-:W-:Y:S01]  /*59e0*/  BSSY B0, `(.L_x_32194) ;  /* 0x0000067000007945 */ /* 0x000fe20003800000 */
[----:B------:R-:W-:Y:S01]  /*59f0*/  FMNMX R54, |R99|, R16, !PT ;  /* 0x0000001063367209 */ /* 0x000fe20007800200 */
[----:B------:R-:W-:Y:S01]  /*5a00*/  IMAD.SHL.U32 R7, R7, 0x1000000, RZ ;  /* 0x0100000007077824 */ /* 0x000fe200078e00ff */
[----:B------:R-:W-:-:S02]  /*5a10*/  LOP3.LUT R6, R6, 0xff0000, RZ, 0xc0, !PT ;  /* 0x00ff000006067812 */ /* 0x000fc400078ec0ff */
[----:B------:R-:W-:Y:S02]  /*5a20*/  LOP3.LUT R86, R86, 0xffff, RZ, 0xc0, !PT ;  /* 0x0000ffff56567812 */ /* 0x000fe400078ec0ff */
[----:B------:R-:W-:Y:S02]  /*5a30*/  LOP3.LUT R7, R7, R52, R6, 0xfe, !PT ;  /* 0x0000003407077212 */ /* 0x000fe400078efe06 */
[----:B------:R-:W-:Y:S02]  /*5a40*/  LOP3.LUT R6, R76, 0xffff, RZ, 0xc0, !PT ;  /* 0x0000ffff4c067812 */ /* 0x000fe400078ec0ff */
[----:B------:R-:W-:Y:S02]  /*5a50*/  LOP3.LUT R52, R95, 0xffff, RZ, 0xc0, !PT ;  /* 0x0000ffff5f347812 */ /* 0x000fe400078ec0ff */
[----:B------:R-:W-:Y:S01]  /*5a60*/  LOP3.LUT R2, R2, 0xffff, RZ, 0xc0, !PT ;  /* 0x0000ffff02027812 */ /* 0x000fe200078ec0ff */
[----:B------:R-:W-:Y:S01]  /*5a70*/  IMAD.U32 R95, R6, 0x10000, RZ ;  /* 0x00010000065f7824 */ /* 0x000fe200078e00ff */
[----:B------:R-:W-:Y:S01]  /*5a80*/  LOP3.LUT R6, R10, 0xffff, RZ, 0xc0, !PT ;  /* 0x0000ffff0a067812 */ /* 0x000fe200078ec0ff */
[----:B------:R-:W-:Y:S01]  /*5a90*/  IMAD.U32 R97, R52, 0x10000, RZ ;  /* 0x0001000034617824 */ /* 0x000fe200078e00ff */
[----:B------:R-:W-:-:S02]  /*5aa0*/  FMNMX R54, |R93|, R54, !PT ;  /* 0x000000365d367209 */ /* 0x000fc40007800200 */
[----:B------:R-:W-:Y:S02]  /*5ab0*/  LOP3.LUT R6, R6, 0xff0000, R95, 0xf8, !PT ;  /* 0x00ff000006067812 */ /* 0x000fe400078ef85f */
[----:B------:R-:W-:Y:S02]  /*5ac0*/  LOP3.LUT R10, R4, 0xff0000, R97, 0xf8, !PT ;  /* 0x00ff0000040a7812 */ /* 0x000fe400078ef861 */
[----:B------:R-:W-:Y:S02]  /*5ad0*/  SHF.R.U32.HI R95, RZ, 0x10, R5 ;  /* 0x00000010ff5f7819 */ /* 0x000fe40000011605 */
[----:B------:R-:W-:Y:S02]  /*5ae0*/  SHF.R.U32.HI R97, RZ, 0x10, R3 ;  /* 0x00000010ff617819 */ /* 0x000fe40000011603 */
[----:B------:R-:W-:Y:S01]  /*5af0*/  LOP3.LUT R3, R89, 0xffff, RZ, 0xc0, !PT ;  /* 0x0000ffff59037812 */ /* 0x000fe200078ec0ff */
[----:B------:R-:W-:Y:S01]  /*5b00*/  IMAD.U32 R95, R95, 0x10000, RZ ;  /* 0x000100005f5f7824 */ /* 0x000fe200078e00ff */
[----:B------:R-:W-:Y:S01]  /*5b10*/  LOP3.LUT R87, R87, 0xffff, RZ, 0xc0, !PT ;  /* 0x0000ffff57577812 */ /* 0x000fe200078ec0ff */
[----:B------:R-:W-:Y:S01]  /*5b20*/  IMAD.U32 R97, R97, 0x10000, RZ ;  /* 0x0001000061617824 */ /* 0x000fe200078e00ff */
[----:B------:R-:W-:-:S02]  /*5b30*/  LOP3.LUT R4, R3, 0xff, RZ, 0xc0, !PT ;  /* 0x000000ff03047812 */ /* 0x000fc400078ec0ff */
[----:B------:R-:W-:Y:S01]  /*5b40*/  FMNMX R95, RZ, R95, !PT ;  /* 0x0000005fff5f7209 */ /* 0x000fe20007800000 */
[----:B------:R-:W-:Y:S01]  /*5b50*/  IMAD.U32 R87, R87, 0x10000, RZ ;  /* 0x0001000057577824 */ /* 0x000fe200078e00ff */
[----:B------:R-:W-:Y:S02]  /*5b60*/  FMNMX R97, RZ, R97, !PT ;  /* 0x00000061ff617209 */ /* 0x000fe40007800000 */
[----:B------:R-:W-:Y:S01]  /*5b70*/  PRMT R3, R88, 0x7104, RZ ;  /* 0x0000710458037816 */ /* 0x000fe200000000ff */
[-C--:B------:R-:W-:Y:S01]  /*5b80*/  FMUL R76, R95, R64.reuse ;  /* 0x000000405f4c7220 */ /* 0x080fe20000400000 */
[----:B------:R-:W-:Y:S01]  /*5b90*/  F2FP.SATFINITE.E4M3.F32.PACK_AB_MERGE_C R53, RZ, R53, RZ ;  /* 0x00000035ff35723e */ /* 0x000fe200048070ff */
[----:B------:R-:W-:Y:S01]  /*5ba0*/  FMUL R78, R97, R64 ;  /* 0x00000040614e7220 */ /* 0x000fe20000400000 */
[----:B------:R-:W-:Y:S02]  /*5bb0*/  LOP3.LUT R5, R4, 0xff00, R3, 0xf8, !PT ;  /* 0x0000ff0004057812 */ /* 0x000fe400078ef803 */
[----:B------:R-:W-:-:S02]  /*5bc0*/  F2FP.SATFINITE.E4M3.F32.PACK_AB_MERGE_C R76, RZ, R76, RZ ;  /* 0x0000004cff4c723e */ /* 0x000fc400048070ff */
[----:B------:R-:W-:Y:S02]  /*5bd0*/  F2FP.SATFINITE.E4M3.F32.PACK_AB_MERGE_C R78, RZ, R78, RZ ;  /* 0x0000004eff4e723e */ /* 0x000fe400048070ff */
[----:B------:R-:W-:Y:S02]  /*5be0*/  LOP3.LUT R4, R76, 0xffff, RZ, 0xc0, !PT ;  /* 0x0000ffff4c047812 */ /* 0x000fe400078ec0ff */
[----:B------:R-:W-:Y:S01]  /*5bf0*/  LOP3.LUT R80, R80, 0xffff, RZ, 0xc0, !PT ;  /* 0x0000ffff50507812 */ /* 0x000fe200078ec0ff */
[----:B------:R-:W-:Y:S01]  /*5c00*/  IMAD.U32 R3, R78, 0x10000, RZ ;  /* 0x000100004e037824 */ /* 0x000fe200078e00ff */
[----:B------:R-:W-:Y:S01]  /*5c10*/  F2FP.SATFINITE.E4M3.F32.PACK_AB_MERGE_C R57, RZ, R57, RZ ;  /* 0x00000039ff39723e */ /* 0x000fe200048070ff */
[----:B------:R-:W-:Y:S01]  /*5c20*/  IMAD.SHL.U32 R4, R4, 0x1000000, RZ ;  /* 0x0100000004047824 */ /* 0x000fe200078e00ff */
[----:B------:R-:W-:Y:S02]  /*5c30*/  F2FP.SATFINITE.E4M3.F32.PACK_AB_MERGE_C R79, RZ, R79, RZ ;  /* 0x0000004fff4f723e */ /* 0x000fe400048070ff */
[----:B------:R-:W-:-:S04]  /*5c40*/  LOP3.LUT R3, R3, 0xff0000, RZ, 0xc0, !PT ;  /* 0x00ff000003037812 */ /* 0x000fc800078ec0ff */
[----:B------:R-:W-:Y:S02]  /*5c50*/  LOP3.LUT R3, R4, R5, R3, 0xfe, !PT ;  /* 0x0000000504037212 */ /* 0x000fe400078efe03 */
[----:B------:R-:W-:-:S05]  /*5c60*/  SHF.R.U32.HI R4, RZ, 0x5, R0 ;  /* 0x00000005ff047819 */ /* 0x000fca0000011600 */
[----:B------:R-:W-:-:S05]  /*5c70*/  IMAD.SHL.U32 R4, R4, 0x4, RZ ;  /* 0x0000000404047824 */ /* 0x000fca00078e00ff */
[----:B------:R-:W-:Y:S02]  /*5c80*/  LOP3.LUT R16, R4, 0x1c, RZ, 0xe2, !PT ;  /* 0x0000001c04107812 */ /* 0x000fe400078ee2ff */
[----:B------:R-:W-:Y:S02]  /*5c90*/  IADD3 R4, R0, 0x1d, -R67 ;  /* 0x0000001d00047810 */ /* 0x000fe40007ffe843 */
[C---:B------:R-:W-:Y:S01]  /*5ca0*/  ISETP.GE.U32.AND P2, PT, R16.reuse, R63, PT ;  /* 0x0000003f1000720c */ /* 0x040fe20003f46070 */
[----:B------:R-:W-:Y:S01]  /*5cb0*/  VIADD R5, R16, 0x3 ;  /* 0x0000000310057836 */ /* 0x000fe20000000000 */
[----:B------:R-:W-:-:S04]  /*5cc0*/  LOP3.LUT R4, R4, 0x1f, RZ, 0xc0, !PT ;  /* 0x0000001f04047812 */ /* 0x000fc800078ec0ff */
[----:B------:R-:W-:Y:S01]  /*5cd0*/  ISETP.GE.U32.AND P0, PT, R5, R62, PT ;  /* 0x0000003e0500720c */ /* 0x000fe20003f06070 */
[C---:B------:R-:W-:Y:S02]  /*5ce0*/  IMAD R5, R58.reuse, UR5, R59 ;  /* 0x000000053a057c24 */ /* 0x040fe4000f8e023b */
[----:B------:R-:W-:Y:S01]  /*5cf0*/  IMAD.WIDE.U32 R58, R58, UR4, RZ ;  /* 0x000000043a3a7c25 */ /* 0x000fe2000f8e00ff */
[----:B------:R-:W-:Y:S02]  /*5d00*/  ISETP.GE.U32.OR P0, PT, R4, R63, P0 ;  /* 0x0000003f0400720c */ /* 0x000fe40000706470 */
[----:B------:R-:W-:Y:S01]  /*5d10*/  IADD3 R4, P3, R26, 0x7f, RZ ;  /* 0x0000007f1a047810 */ /* 0x000fe20007f7e0ff */
[----:B------:R-:W-:Y:S02]  /*5d20*/  IMAD.IADD R5, R59, 0x1, R5 ;  /* 0x000000013b057824 */ /* 0x000fe400078e0205 */
[C---:B------:R-:W-:Y:S02]  /*5d30*/  IMAD.SHL.U32 R59, R58.reuse, 0x4, RZ ;  /* 0x000000043a3b7824 */ /* 0x040fe400078e00ff */
[----:B------:R-:W-:Y:S01]  /*5d40*/  IMAD.X R63, RZ, RZ, R27, P3 ;  /* 0x000000ffff3f7224 */ /* 0x000fe200018e061b */
[----:B------:R-:W-:-:S02]  /*5d50*/  SHF.L.U64.HI R5, R58, 0x2, R5 ;  /* 0x000000023a057819 */ /* 0x000fc40000010205 */
[----:B------:R-:W-:Y:S02]  /*5d60*/  LEA R59, P3, R28, R59, 0x3 ;  /* 0x0000003b1c3b7211 */ /* 0x000fe400078618ff */
[--C-:B------:R-:W-:Y:S02]  /*5d70*/  SHF.R.U64 R99, R4, 0x7, R63.reuse ;  /* 0x0000000704637819 */ /* 0x100fe4000000123f */
[----:B------:R-:W-:Y:S02]  /*5d80*/  SHF.R.U32.HI R63, RZ, 0x7, R63 ;  /* 0x00000007ff3f7819 */ /* 0x000fe4000001163f */
[----:B------:R-:W-:Y:S01]  /*5d90*/  LEA.HI.X R52, R28, R5, R29, 0x3, P3 ;  /* 0x000000051c347211 */ /* 0x000fe200018f1c1d */
[----:B------:R-:W-:Y:S01]  /*5da0*/  IMAD.WIDE.U32 R4, R99, R28, RZ ;  /* 0x0000001c63047225 */ /* 0x000fe200078e00ff */
[----:B------:R-:W-:-:S03]  /*5db0*/  FMNMX R58, |R97|, R54, !PT ;  /* 0x00000036613a7209 */ /* 0x000fc60007800200 */
[----:B------:R-:W-:Y:S01]  /*5dc0*/  IMAD R63, R63, R28, RZ ;  /* 0x0000001c3f3f7224 */ /* 0x000fe200078e02ff */
[----:B------:R-:W-:-:S03]  /*5dd0*/  LEA R28, P3, R4, R61, 0x5 ;  /* 0x0000003d041c7211 */ /* 0x000fc600078628ff */
[----:B------:R-:W-:Y:S01]  /*5de0*/  IMAD R63, R29, R99, R63 ;  /* 0x000000631d3f7224 */ /* 0x000fe200078e023f */
[----:B------:R-:W-:Y:S01]  /*5df0*/  LOP3.LUT R99, R80, 0xff0000, R87, 0xf8, !PT ;  /* 0x00ff000050637812 */ /* 0x000fe200078ef857 */
[----:B------:R-:W-:Y:S02]  /*5e00*/  IMAD.U32 R29, R86, 0x10000, RZ ;  /* 0x00010000561d7824 */ /* 0x000fe400078e00ff */
[----:B------:R-:W-:Y:S01]  /*5e10*/  IMAD.IADD R5, R5, 0x1, R63 ;  /* 0x0000000105057824 */ /* 0x000fe200078e023f */
[----:B------:R-:W-:Y:S02]  /*5e20*/  F2FP.SATFINITE.E4M3.F32.PACK_AB_MERGE_C R63, RZ, R17, RZ ;  /* 0x00000011ff3f723e */ /* 0x000fe400048070ff */
[----:B------:R-:W-:Y:S02]  /*5e30*/  LOP3.LUT R29, R2, 0xff0000, R29, 0xf8, !PT ;  /* 0x00ff0000021d7812 */ /* 0x000fe400078ef81d */
[----:B------:R-:W-:Y:S02]  /*5e40*/  LOP3.LUT R2, R63, 0xffff, RZ, 0xc0, !PT ;  /* 0x0000ffff3f027812 */ /* 0x000fe400078ec0ff */
[----:B------:R-:W-:-:S02]  /*5e50*/  LEA.HI.X R5, R4, R60, R5, 0x5, P3 ;  /* 0x0000003c04057211 */ /* 0x000fc400018f2c05 */
[----:B------:R-:W-:Y:S01]  /*5e60*/  LOP3.LUT R4, R53, 0xffff, RZ, 0xc0, !PT ;  /* 0x0000ffff35047812 */ /* 0x000fe200078ec0ff */
[----:B------:R-:W-:Y:S01]  /*5e70*/  IMAD.SHL.U32 R17, R2, 0x1000000, RZ ;  /* 0x0100000002117824 */ /* 0x000fe200078e00ff */
[----:B------:R-:W-:-:S03]  /*5e80*/  FMNMX R2, |R83|, R58, !PT ;  /* 0x0000003a53027209 */ /* 0x000fc60007800200 */
[----:B------:R-:W-:Y:S01]  /*5e90*/  IMAD.SHL.U32 R87, R4, 0x1000000, RZ ;  /* 0x0100000004577824 */ /* 0x000fe200078e00ff */
[----:B------:R-:W-:Y:S02]  /*5ea0*/  FMNMX R2, |R81|, R2, !PT ;  /* 0x0000000251027209 */ /* 0x000fe40007800200 */
[----:B------:R-:W-:Y:S02]  /*5eb0*/  LOP3.LUT R4, R79, 0xffff, RZ, 0xc0, !PT ;  /* 0x0000ffff4f047812 */ /* 0x000fe400078ec0ff */
[----:B------:R-:W-:Y:S02]  /*5ec0*/  FMNMX R58, |R91|, R2, !PT ;  /* 0x000000025b3a7209 */ /* 0x000fe40007800200 */
[----:B------:R-:W-:Y:S01]  /*5ed0*/  LOP3.LUT R2, R57, 0xffff, RZ, 0xc0, !PT ;  /* 0x0000ffff39027812 */ /* 0x000fe200078ec0ff */
[----:B------:R-:W-:Y:S01]  /*5ee0*/  IMAD.SHL.U32 R4, R4, 0x1000000, RZ ;  /* 0x0100000004047824 */ /* 0x000fe200078e00ff */
[----:B------:R-:W-:Y:S02]  /*5ef0*/  LOP3.LUT R54, R6, 0xff000000, R17, 0xf8, !PT ;  /* 0xff00000006367812 */ /* 0x000fe400078ef811 */
[----:B------:R-:W-:Y:S01]  /*5f00*/  LOP3.LUT R6, R10, 0xff000000, R87, 0xf8, !PT ;  /* 0xff0000000a067812 */ /* 0x000fe200078ef857 */
[----:B------:R-:W-:Y:S01]  /*5f10*/  IMAD.SHL.U32 R2, R2, 0x1000000, RZ ;  /* 0x0100000002027824 */ /* 0x000fe200078e00ff */
[----:B------:R-:W-:-:S04]  /*5f20*/  FMNMX R58, |R95|, R58, !PT ;  /* 0x0000003a5f3a7209 */ /* 0x000fc80007800200 */
        /* <DEDUP_REMOVED lines=18> */
.L_x_32195:
[----:B------:R-:W-:Y:S05]  /*6050*/  BSYNC B0 ;  /* 0x0000000000007941 */ /* 0x000fea0003800000 */
.L_x_32194:
        /* <DEDUP_REMOVED lines=16> */
.L_x_32197:
[----:B------:R-:W-:Y:S05]  /*6160*/  BSYNC B0 ;  /* 0x0000000000007941 */ /* 0x000fea0003800000 */
.L_x_32196:
[C-C-:B------:R-:W-:Y:S01]  /*6170*/  SHF.R.U64 R12, R38.reuse, 0x10, R39.reuse ;  /* 0x00000010260c7819 */ /* 0x140fe20000001227 */
[----:B------:R-:W-:Y:S01]  /*6180*/  IMAD.U32 R4, R38, 0x10000, RZ ;  /* 0x0001000026047824 */ /* 0x000fe200078e00ff */
[----:B-1----:R-:W-:Y:S01]  /*6190*/  SHF.R.U32.HI R81, RZ, 0x10, R39 ;  /* 0x00000010ff517819 */ /* 0x002fe20000011627 */
[----:B------:R-:W-:Y:S01]  /*61a0*/  IMAD.U32 R29, R39, 0x10000, RZ ;  /* 0x00010000271d7824 */ /* 0x000fe200078e00ff */
[----:B------:R-:W-:Y:S01]  /*61b0*/  BSSY B0, `(.L_x_32198) ;  /* 0x0000033000007945 */ /* 0x000fe20003800000 */
[----:B------:R-:W-:Y:S01]  /*61c0*/  IMAD.U32 R12, R12, 0x10000, RZ ;  /* 0x000100000c0c7824 */ /* 0x000fe200078e00ff */
[----:B0-----:R-:W-:Y:S01]  /*61d0*/  FMNMX R17, RZ, R4, !PT ;  /* 0x00000004ff117209 */ /* 0x001fe20007800000 */
[----:B------:R-:W-:Y:S01]  /*61e0*/  IMAD.U32 R79, R41, 0x10000, RZ ;  /* 0x00010000294f7824 */ /* 0x000fe200078e00ff */
[----:B------:R-:W-:Y:S01]  /*61f0*/  FMNMX R29, RZ, R29, !PT ;  /* 0x0000001dff1d7209 */ /* 0x000fe20007800000 */
[C---:B------:R-:W-:Y:S01]  /*6200*/  IMAD.U32 R38, R40.reuse, 0x10000, RZ ;  /* 0x0001000028267824 */ /* 0x040fe200078e00ff */
[----:B------:R-:W-:Y:S01]  /*6210*/  SHF.R.U64 R40, R40, 0x10, R41 ;  /* 0x0000001028287819 */ /* 0x000fe20000001229 */
[----:B------:R-:W-:Y:S01]  /*6220*/  IMAD.U32 R81, R81, 0x10000, RZ ;  /* 0x0001000051517824 */ /* 0x000fe200078e00ff */
[----:B------:R-:W-:Y:S01]  /*6230*/  FMNMX R39, RZ, R12, !PT ;  /* 0x0000000cff277209 */ /* 0x000fe20007800000 */
[-C--:B------:R-:W-:Y:S01]  /*6240*/  FMUL R53, R29, R64.reuse ;  /* 0x000000401d357220 */ /* 0x080fe20000400000 */
[----:B------:R-:W-:Y:S01]  /*6250*/  FMNMX R4, R58, |R17|, !PT ;  /* 0x400000113a047209 */ /* 0x000fe20007800000 */
[----:B------:R-:W-:Y:S01]  /*6260*/  FMUL R17, R17, R64 ;  /* 0x0000004011117220 */ /* 0x000fe20000400000 */
[----:B------:R-:W-:-:S02]  /*6270*/  FMNMX R79, RZ, R79, !PT ;  /* 0x0000004fff4f7209 */ /* 0x000fc40007800000 */
[----:B------:R-:W-:Y:S02]  /*6280*/  FMNMX R83, RZ, R38, !PT ;  /* 0x00000026ff537209 */ /* 0x000fe40007800000 */
[----:B------:R-:W-:Y:S01]  /*6290*/  FMNMX R12, |R39|, R4, !PT ;  /* 0x00000004270c7209 */ /* 0x000fe20007800200 */
[----:B------:R-:W-:Y:S02]  /*62a0*/  IMAD.U32 R4, R40, 0x10000, RZ ;  /* 0x0001000028047824 */ /* 0x000fe400078e00ff */
[-C--:B------:R-:W-:Y:S01]  /*62b0*/  FMUL R40, R79, R64.reuse ;  /* 0x000000404f287220 */ /* 0x080fe20000400000 */
[----:B------:R-:W-:Y:S01]  /*62c0*/  FMUL R38, R83, R64 ;  /* 0x0000004053267220 */ /* 0x000fe20000400000 */
[----:B------:R-:W-:Y:S02]  /*62d0*/  FMNMX R12, |R29|, R12, !PT ;  /* 0x0000000c1d0c7209 */ /* 0x000fe40007800200 */
[----:B------:R-:W-:Y:S02]  /*62e0*/  F2FP.SATFINITE.E4M3.F32.PACK_AB_MERGE_C R29, RZ, R17, RZ ;  /* 0x00000011ff1d723e */ /* 0x000fe400048070ff */
[----:B------:R-:W-:-:S02]  /*62f0*/  F2FP.SATFINITE.E4M3.F32.PACK_AB_MERGE_C R53, RZ, R53, RZ ;  /* 0x00000035ff35723e */ /* 0x000fc400048070ff */
[----:B------:R-:W-:Y:S02]  /*6300*/  F2FP.SATFINITE.E4M3.F32.PACK_AB_MERGE_C R40, RZ, R40, RZ ;  /* 0x00000028ff28723e */ /* 0x000fe400048070ff */
[----:B------:R-:W-:Y:S02]  /*6310*/  FMNMX R81, RZ, R81, !PT ;  /* 0x00000051ff517209 */ /* 0x000fe40007800000 */
[----:B------:R-:W-:Y:S02]  /*6320*/  F2FP.SATFINITE.E4M3.F32.PACK_AB_MERGE_C R17, RZ, R38, RZ ;  /* 0x00000026ff11723e */ /* 0x000fe400048070ff */
[----:B------:R-:W-:Y:S02]  /*6330*/  LOP3.LUT R58, R53, 0xff, RZ, 0xc0, !PT ;  /* 0x000000ff353a7812 */ /* 0x000fe400078ec0ff */
[----:B------:R-:W-:Y:S02]  /*6340*/  LOP3.LUT R63, R40, 0xffff, RZ, 0xc0, !PT ;  /* 0x0000ffff283f7812 */ /* 0x000fe400078ec0ff */
[----:B------:R-:W-:-:S02]  /*6350*/  FMNMX R89, RZ, R4, !PT ;  /* 0x00000004ff597209 */ /* 0x000fc40007800000 */
[----:B------:R-:W-:Y:S02]  /*6360*/  LOP3.LUT R38, R29, 0xff, RZ, 0xc0, !PT ;  /* 0x000000ff1d267812 */ /* 0x000fe400078ec0ff */
[----:B------:R-:W-:Y:S02]  /*6370*/  LOP3.LUT R57, R17, 0xffff, RZ, 0xc0, !PT ;  /* 0x0000ffff11397812 */ /* 0x000fe400078ec0ff */
[----:B------:R-:W-:Y:S02]  /*6380*/  FMNMX R84, |R81|, R12, !PT ;  /* 0x0000000c51547209 */ /* 0x000fe40007800200 */
[----:B------:R-:W-:Y:S01]  /*6390*/  PRMT R80, R63, 0x7604, R58 ;  /* 0x000076043f507816 */ /* 0x000fe2000000003a */
[-C--:B------:R-:W-:Y:S01]  /*63a0*/  FMUL R63, R39, R64.reuse ;  /* 0x00000040273f7220 */ /* 0x080fe20000400000 */
[----:B------:R-:W-:Y:S01]  /*63b0*/  PRMT R12, R57, 0x7604, R38 ;  /* 0x00007604390c7816 */ /* 0x000fe20000000026 */
[----:B------:R-:W-:Y:S01]  /*63c0*/  FMUL R58, R89, R64 ;  /* 0x00000040593a7220 */ /* 0x000fe20000400000 */
[----:B------:R-:W-:Y:S01]  /*63d0*/  FMNMX R4, |R83|, R84, !PT ;  /* 0x0000005453047209 */ /* 0x000fe20007800200 */
        /* <DEDUP_REMOVED lines=16> */
.L_x_32199:
[----:B------:R-:W-:Y:S05]  /*64e0*/  BSYNC B0 ;  /* 0x0000000000007941 */ /* 0x000fea0003800000 */
.L_x_32198:
[----:B------:R-:W-:Y:S01]  /*64f0*/  F2FP.SATFINITE.E4M3.F32.PACK_AB_MERGE_C R63, RZ, R63, RZ ;  /* 0x0000003fff3f723e */ /* 0x000fe200048070ff */
[----:B------:R-:W-:Y:S01]  /*6500*/  IMAD.U32 R39, R43, 0x10000, RZ ;  /* 0x000100002b277824 */ /* 0x000fe200078e00ff */
[----:B0-----:R-:W-:Y:S01]  /*6510*/  F2FP.SATFINITE.E4M3.F32.PACK_AB_MERGE_C R57, RZ, R58, RZ ;  /* 0x0000003aff39723e */ /* 0x001fe200048070ff */
[----:B------:R-:W-:Y:S01]  /*6520*/  IMAD.U32 R87, R42, 0x10000, RZ ;  /* 0x000100002a577824 */ /* 0x000fe200078e00ff */
[----:B------:R-:W-:Y:S01]  /*6530*/  LOP3.LUT R8, R63, 0xff, RZ, 0xc0, !PT ;  /* 0x000000ff3f087812 */ /* 0x000fe200078ec0ff */
[----:B------:R-:W-:Y:S01]  /*6540*/  BSSY B0, `(.L_x_32200) ;  /* 0x0000067000007945 */ /* 0x000fe20003800000 */
[----:B------:R-:W-:Y:S02]  /*6550*/  LOP3.LUT R83, R57, 0xffff, RZ, 0xc0, !PT ;  /* 0x0000ffff39537812 */ /* 0x000fe400078ec0ff */
[----:B------:R-:W-:Y:S02]  /*6560*/  FMNMX R39, RZ, R39, !PT ;  /* 0x00000027ff277209 */ /* 0x000fe40007800000 */
[----:B------:R-:W-:-:S02]  /*6570*/  FMNMX R87, RZ, R87, !PT ;  /* 0x00000057ff577209 */ /* 0x000fc40007800000 */
[----:B------:R-:W-:Y:S01]  /*6580*/  PRMT R83, R83, 0x7604, R8 ;  /* 0x0000760453537816 */ /* 0x000fe20000000008 */
[----:B------:R-:W-:Y:S01]  /*6590*/  FMUL R58, R39, R64 ;  /* 0x00000040273a7220 */ /* 0x000fe20000400000 */
[----:B------:R-:W-:Y:S01]  /*65a0*/  FMNMX R4, |R89|, R4, !PT ;  /* 0x0000000459047209 */ /* 0x000fe20007800200 */
[----:B------:R-:W-:Y:S01]  /*65b0*/  FMUL R38, R87, R64 ;  /* 0x0000004057267220 */ /* 0x000fe20000400000 */
[----:B------:R-:W-:Y:S02]  /*65c0*/  SHF.R.U64 R8, R42, 0x10, R43 ;  /* 0x000000102a087819 */ /* 0x000fe4000000122b */
[----:B------:R-:W-:Y:S02]  /*65d0*/  FMNMX R14, |R79|, R4, !PT ;  /* 0x000000044f0e7209 */ /* 0x000fe40007800200 */
[----:B------:R-:W-:Y:S01]  /*65e0*/  F2FP.SATFINITE.E4M3.F32.PACK_AB_MERGE_C R58, RZ, R58, RZ ;  /* 0x0000003aff3a723e */ /* 0x000fe200048070ff */
[----:B------:R-:W-:Y:S01]  /*65f0*/  IMAD.U32 R4, R8, 0x10000, RZ ;  /* 0x0001000008047824 */ /* 0x000fe200078e00ff */
[----:B------:R-:W-:-:S02]  /*6600*/  F2FP.SATFINITE.E4M3.F32.PACK_AB_MERGE_C R42, RZ, R38, RZ ;  /* 0x00000026ff2a723e */ /* 0x000fc400048070ff */
[----:B------:R-:W-:Y:S02]  /*6610*/  SHF.R.U32.HI R41, RZ, 0x10, R41 ;  /* 0x00000010ff297819 */ /* 0x000fe40000011629 */
[----:B------:R-:W-:Y:S02]  /*6620*/  FMNMX R38, RZ, R4, !PT ;  /* 0x00000004ff267209 */ /* 0x000fe40007800000 */
[----:B------:R-:W-:Y:S02]  /*6630*/  LOP3.LUT R4, R58, 0xffff, RZ, 0xc0, !PT ;  /* 0x0000ffff3a047812 */ /* 0x000fe400078ec0ff */
[----:B------:R-:W-:Y:S01]  /*6640*/  LOP3.LUT R8, R42, 0xffff, RZ, 0xc0, !PT ;  /* 0x0000ffff2a087812 */ /* 0x000fe200078ec0ff */
[----:B------:R-:W-:Y:S01]  /*6650*/  FMUL R79, R38, R64 ;  /* 0x00000040264f7220 */ /* 0x000fe20000400000 */
[----:B------:R-:W-:Y:S01]  /*6660*/  SHF.R.U32.HI R43, RZ, 0x10, R43 ;  /* 0x00000010ff2b7819 */ /* 0x000fe2000001162b */
[----:B------:R-:W-:Y:S01]  /*6670*/  IMAD.U32 R89, R4, 0x10000, RZ ;  /* 0x0001000004597824 */ /* 0x000fe200078e00ff */
[----:B------:R-:W-:Y:S01]  /*6680*/  LOP3.LUT R12, R12, 0xffff, RZ, 0xc0, !PT ;  /* 0x0000ffff0c0c7812 */ /* 0x000fe200078ec0ff */
[----:B------:R-:W-:Y:S01]  /*6690*/  IMAD.U32 R4, R41, 0x10000, RZ ;  /* 0x0001000029047824 */ /* 0x000fe200078e00ff */
[----:B------:R-:W-:Y:S01]  /*66a0*/  F2FP.SATFINITE.E4M3.F32.PACK_AB_MERGE_C R79, RZ, R79, RZ ;  /* 0x0000004fff4f723e */ /* 0x000fe200048070ff */
[----:B------:R-:W-:Y:S01]  /*66b0*/  IMAD.U32 R85, R8, 0x10000, RZ ;  /* 0x0001000008557824 */ /* 0x000fe200078e00ff */
[----:B------:R-:W-:Y:S01]  /*66c0*/  LOP3.LUT R80, R80, 0xffff, RZ, 0xc0, !PT ;  /* 0x0000ffff50507812 */ /* 0x000fe200078ec0ff */
[----:B------:R-:W-:Y:S01]  /*66d0*/  IMAD.U32 R8, R43, 0x10000, RZ ;  /* 0x000100002b087824 */ /* 0x000fe200078e00ff */
[----:B------:R-:W-:-:S02]  /*66e0*/  FMNMX R41, RZ, R4, !PT ;  /* 0x00000004ff297209 */ /* 0x000fc40007800000 */
[----:B------:R-:W-:Y:S01]  /*66f0*/  LOP3.LUT R91, R12, 0xff0000, R85, 0xf8, !PT ;  /* 0x00ff00000c5b7812 */ /* 0x000fe200078ef855 */
[----:B------:R-:W-:Y:S01]  /*6700*/  FMUL R85, R81, R64 ;  /* 0x0000004051557220 */ /* 0x000fe20000400000 */
[----:B------:R-:W-:Y:S01]  /*6710*/  FMNMX R43, RZ, R8, !PT ;  /* 0x00000008ff2b7209 */ /* 0x000fe20007800000 */
[----:B------:R-:W-:Y:S01]  /*6720*/  FMUL R4, R41, R64 ;  /* 0x0000004029047220 */ /* 0x000fe20000400000 */
[----:B------:R-:W-:Y:S02]  /*6730*/  LOP3.LUT R8, R79, 0xffff, RZ, 0xc0, !PT ;  /* 0x0000ffff4f087812 */ /* 0x000fe400078ec0ff */
[----:B------:R-:W-:Y:S02]  /*6740*/  FMNMX R82, |R41|, R14, !PT ;  /* 0x0000000e29527209 */ /* 0x000fe40007800200 */
[----:B------:R-:W-:Y:S01]  /*6750*/  LOP3.LUT R12, R80, 0xff0000, R89, 0xf8, !PT ;  /* 0x00ff0000500c7812 */ /* 0x000fe200078ef859 */
[----:B------:R-:W-:Y:S02]  /*6760*/  IMAD.U32 R41, R8, 0x10000, RZ ;  /* 0x0001000008297824 */ /* 0x000fe400078e00ff */
[----:B------:R-:W-:Y:S01]  /*6770*/  FMUL R80, R43, R64 ;  /* 0x000000402b507220 */ /* 0x000fe20000400000 */
[----:B------:R-:W-:-:S02]  /*6780*/  LOP3.LUT R8, R83, 0xffff, RZ, 0xc0, !PT ;  /* 0x0000ffff53087812 */ /* 0x000fc400078ec0ff */
[----:B------:R-:W-:Y:S02]  /*6790*/  F2FP.SATFINITE.E4M3.F32.PACK_AB_MERGE_C R85, RZ, R85, RZ ;  /* 0x00000055ff55723e */ /* 0x000fe400048070ff */
[----:B------:R-:W-:Y:S02]  /*67a0*/  F2FP.SATFINITE.E4M3.F32.PACK_AB_MERGE_C R83, RZ, R4, RZ ;  /* 0x00000004ff53723e */ /* 0x000fe400048070ff */
[----:B------:R-:W-:Y:S02]  /*67b0*/  LOP3.LUT R8, R8, 0xff0000, R41, 0xf8, !PT ;  /* 0x00ff000008087812 */ /* 0x000fe400078ef829 */
[----:B------:R-:W-:Y:S02]  /*67c0*/  LOP3.LUT R4, R85, 0xff, RZ, 0xc0, !PT ;  /* 0x000000ff55047812 */ /* 0x000fe400078ec0ff */
[----:B------:R-:W-:Y:S02]  /*67d0*/  LOP3.LUT R41, R83, 0xffff, RZ, 0xc0, !PT ;  /* 0x0000ffff53297812 */ /* 0x000fe400078ec0ff */
[----:B------:R-:W-:-:S02]  /*67e0*/  F2FP.SATFINITE.E4M3.F32.PACK_AB_MERGE_C R80, RZ, R80, RZ ;  /* 0x00000050ff50723e */ /* 0x000fc400048070ff */
[----:B------:R-:W-:Y:S01]  /*67f0*/  PRMT R41, R41, 0x7604, R4 ;  /* 0x0000760429297816 */ /* 0x000fe20000000004 */
[----:B------:R-:W-:Y:S01]  /*6800*/  IMAD.U32 R4, R44, 0x10000, RZ ;  /* 0x000100002c047824 */ /* 0x000fe200078e00ff */
[----:B------:R-:W-:Y:S02]  /*6810*/  LOP3.LUT R14, R80, 0xffff, RZ, 0xc0, !PT ;  /* 0x0000ffff500e7812 */ /* 0x000fe400078ec0ff */
[----:B------:R-:W-:Y:S02]  /*6820*/  LOP3.LUT R41, R41, 0xffff, RZ, 0xc0, !PT ;  /* 0x0000ffff29297812 */ /* 0x000fe400078ec0ff */
[----:B------:R-:W-:Y:S01]  /*6830*/  FMNMX R89, RZ, R4, !PT ;  /* 0x00000004ff597209 */ /* 0x000fe20007800000 */
[----:B------:R-:W-:Y:S01]  /*6840*/  IMAD.U32 R14, R14, 0x10000, RZ ;  /* 0x000100000e0e7824 */ /* 0x000fe200078e00ff */
[----:B------:R-:W-:Y:S01]  /*6850*/  FMNMX R87, |R87|, R82, !PT ;  /* 0x0000005257577209 */ /* 0x000fe20007800200 */
[----:B------:R-:W-:-:S03]  /*6860*/  IMAD.U32 R4, R45, 0x10000, RZ ;  /* 0x000100002d047824 */ /* 0x000fc600078e00ff */
[----:B------:R-:W-:Y:S01]  /*6870*/  LOP3.LUT R86, R41, 0xff0000, R14, 0xf8, !PT ;  /* 0x00ff000029567812 */ /* 0x000fe200078ef80e */
[----:B------:R-:W-:Y:S01]  /*6880*/  FMUL R41, R89, R64 ;  /* 0x0000004059297220 */ /* 0x000fe20000400000 */
[----:B------:R-:W-:Y:S02]  /*6890*/  FMNMX R14, |R38|, R87, !PT ;  /* 0x00000057260e7209 */ /* 0x000fe40007800200 */
[----:B------:R-:W-:Y:S02]  /*68a0*/  FMNMX R87, RZ, R4, !PT ;  /* 0x00000004ff577209 */ /* 0x000fe40007800000 */
[----:B------:R-:W-:Y:S02]  /*68b0*/  F2FP.SATFINITE.E4M3.F32.PACK_AB_MERGE_C R41, RZ, R41, RZ ;  /* 0x00000029ff29723e */ /* 0x000fe400048070ff */
[----:B------:R-:W-:Y:S01]  /*68c0*/  FMNMX R14, |R39|, R14, !PT ;  /* 0x0000000e270e7209 */ /* 0x000fe20007800200 */
[----:B------:R-:W-:Y:S01]  /*68d0*/  FMUL R81, R87, R64 ;  /* 0x0000004057517220 */ /* 0x000fe20000400000 */
[----:B------:R-:W-:-:S02]  /*68e0*/  LOP3.LUT R4, R41, 0xffff, RZ, 0xc0, !PT ;  /* 0x0000ffff29047812 */ /* 0x000fc400078ec0ff */
[----:B------:R-:W-:Y:S02]  /*68f0*/  FMNMX R82, |R43|, R14, !PT ;  /* 0x0000000e2b527209 */ /* 0x000fe40007800200 */
[----:B------:R-:W-:Y:S01]  /*6900*/  SHF.R.U32.HI R38, RZ, 0x10, R45 ;  /* 0x00000010ff267819 */ /* 0x000fe2000001162d */
[----:B------:R-:W-:Y:S01]  /*6910*/  IMAD.SHL.U32 R4, R4, 0x1000000, RZ ;  /* 0x0100000004047824 */ /* 0x000fe200078e00ff */
[----:B------:R-:W-:-:S03]  /*6920*/  F2FP.SATFINITE.E4M3.F32.PACK_AB_MERGE_C R81, RZ, R81, RZ ;  /* 0x00000051ff51723e */ /* 0x000fc600048070ff */
[----:B------:R-:W-:Y:S01]  /*6930*/  IMAD.U32 R38, R38, 0x10000, RZ ;  /* 0x0001000026267824 */ /* 0x000fe200078e00ff */
[----:B------:R-:W-:Y:S02]  /*6940*/  LOP3.LUT R14, R91, 0xff000000, R4, 0xf8, !PT ;  /* 0xff0000005b0e7812 */ /* 0x000fe400078ef804 */
[----:B------:R-:W-:Y:S02]  /*6950*/  SHF.R.U64 R4, R44, 0x10, R45 ;  /* 0x000000102c047819 */ /* 0x000fe4000000122d */
[----:B------:R-:W-:Y:S02]  /*6960*/  LOP3.LUT R39, R81, 0xffff, RZ, 0xc0, !PT ;  /* 0x0000ffff51277812 */ /* 0x000fe400078ec0ff */
[----:B------:R-:W-:Y:S01]  /*6970*/  FMNMX R43, RZ, R38, !PT ;  /* 0x00000026ff2b7209 */ /* 0x000fe20007800000 */
[----:B------:R-:W-:Y:S02]  /*6980*/  IMAD.U32 R4, R4, 0x10000, RZ ;  /* 0x0001000004047824 */ /* 0x000fe400078e00ff */
[----:B------:R-:W-:-:S02]  /*6990*/  IMAD.SHL.U32 R45, R39, 0x1000000, RZ ;  /* 0x01000000272d7824 */ /* 0x000fc400078e00ff */
[----:B------:R-:W-:Y:S01]  /*69a0*/  FMUL R84, R43, R64 ;  /* 0x000000402b547220 */ /* 0x000fe20000400000 */
[----:B------:R-:W-:Y:S02]  /*69b0*/  FMNMX R39, RZ, R4, !PT ;  /* 0x00000004ff277209 */ /* 0x000fe40007800000 */
[----:B------:R-:W-:Y:S02]  /*69c0*/  FMNMX R4, |R89|, R82, !PT ;  /* 0x0000005259047209 */ /* 0x000fe40007800200 */
[----:B------:R-:W-:Y:S01]  /*69d0*/  F2FP.SATFINITE.E4M3.F32.PACK_AB_MERGE_C R84, RZ, R84, RZ ;  /* 0x00000054ff54723e */ /* 0x000fe200048070ff */
[C---:B------:R-:W-:Y:S01]  /*69e0*/  FMUL R82, R39.reuse, R64 ;  /* 0x0000004027527220 */ /* 0x040fe20000400000 */
[----:B------:R-:W-:Y:S02]  /*69f0*/  FMNMX R4, |R39|, R4, !PT ;  /* 0x0000000427047209 */ /* 0x000fe40007800200 */
[----:B------:R-:W-:Y:S02]  /*6a00*/  LOP3.LUT R39, R84, 0xffff, RZ, 0xc0, !PT ;  /* 0x0000ffff54277812 */ /* 0x000fe400078ec0ff */
[----:B------:R-:W-:-:S02]  /*6a10*/  F2FP.SATFINITE.E4M3.F32.PACK_AB_MERGE_C R82, RZ, R82, RZ ;  /* 0x00000052ff52723e */ /* 0x000fc400048070ff */
[----:B------:R-:W-:Y:S01]  /*6a20*/  FMNMX R38, |R87|, R4, !PT ;  /* 0x0000000457267209 */ /* 0x000fe20007800200 */
[----:B------:R-:W-:Y:S01]  /*6a30*/  IMAD.SHL.U32 R39, R39, 0x1000000, RZ ;  /* 0x0100000027277824 */ /* 0x000fe200078e00ff */
[----:B------:R-:W-:Y:S02]  /*6a40*/  LOP3.LUT R4, R82, 0xffff, RZ, 0xc0, !PT ;  /* 0x0000ffff52047812 */ /* 0x000fe400078ec0ff */
[----:B------:R-:W-:Y:S02]  /*6a50*/  LOP3.LUT R12, R12, 0xff000000, R45, 0xf8, !PT ;  /* 0xff0000000c0c7812 */ /* 0x000fe400078ef82d */
[----:B------:R-:W-:Y:S01]  /*6a60*/  FMNMX R88, |R43|, R38, !PT ;  /* 0x000000262b587209 */ /* 0x000fe20007800200 */
[----:B------:R-:W-:Y:S01]  /*6a70*/  IMAD.SHL.U32 R45, R4, 0x1000000, RZ ;  /* 0x01000000042d7824 */ /* 0x000fe200078e00ff */
[----:B------:R-:W-:Y:S01]  /*6a80*/  LOP3.LUT R4, R86, 0xff000000, R39, 0xf8, !PT ;  /* 0xff00000056047812 */ /* 0x000fe200078ef827 */
[----:B------:R-:W-:-:S03]  /*6a90*/  IMAD.U32 R86, R48, 0x10000, RZ ;  /* 0x0001000030567824 */ /* 0x000fc600078e00ff */
        /* <DEDUP_REMOVED lines=13> */
[----:B------:R-:W-:Y:S02]  /*6b70*/  LEA R44, P3, R38, R65, 0x2 ;  /* 0x00000041262c7211 */ /* 0x000fe400078610ff */
[----:B------:R-:W-:Y:S02]  /*6b80*/  LOP3.LUT R77, R56, 0xff, R77, 0xf8, !PT ;  /* 0x000000ff384d7812 */ /* 0x000fe400078ef84d */
[----:B------:R-:W-:-:S05]  /*6b90*/  LEA.HI.X R45, R38, R66, R39, 0x2, P3 ;  /* 0x00000042262d7211 */ /* 0x000fca00018f1427 */
[----:B------:R0:W-:Y:S04]  /*6ba0*/  STG.E desc[UR6][R44.64], R77 ;  /* 0x0000004d2c007986 */ /* 0x0001e8000c101906 */
.L_x_32201:
[----:B------:R-:W-:Y:S05]  /*6bb0*/  BSYNC B0 ;  /* 0x0000000000007941 */ /* 0x000fea0003800000 */
.L_x_32200:
[----:B------:R-:W-:Y:S04]  /*6bc0*/  BSSY B0, `(.L_x_32202) ;  /* 0x0000011000007945 */ /* 0x000fe80003800000 */
[----:B------:R-:W-:Y:S05]  /*6bd0*/  @P1 BRA `(.L_x_32203) ;  /* 0x00000000003c1947 */ /* 0x000fea0003800000 */
[----:B------:R-:W-:Y:S01]  /*6be0*/  IMAD.U32 R43, R9, 0x10000, RZ ;  /* 0x00010000092b7824 */ /* 0x000fe200078e00ff */
[----:B------:R-:W-:Y:S01]  /*6bf0*/  IADD3 R38, P1, R68, R69, RZ ;  /* 0x0000004544267210 */ /* 0x000fe20007f3e0ff */
[----:B0-----:R-:W-:Y:S01]  /*6c00*/  IMAD R45, R60, 0x7, RZ ;  /* 0x000000073c2d7824 */ /* 0x001fe200078e02ff */
[----:B------:R-:W-:Y:S01]  /*6c10*/  LOP3.LUT R76, R76, 0xffff, RZ, 0xc0, !PT ;  /* 0x0000ffff4c4c7812 */ /* 0x000fe200078ec0ff */
[----:B------:R-:W-:Y:S01]  /*6c20*/  IMAD.SHL.U32 R56, R15, 0x100, RZ ;  /* 0x000001000f387824 */ /* 0x000fe200078e00ff */
[----:B------:R-:W-:Y:S01]  /*6c30*/  LOP3.LUT R43, R43, 0xff0000, RZ, 0xc0, !PT ;  /* 0x00ff00002b2b7812 */ /* 0x000fe200078ec0ff */
[----:B------:R-:W-:Y:S02]  /*6c40*/  IMAD.X R39, RZ, RZ, R71, P1 ;  /* 0x000000ffff277224 */ /* 0x000fe400008e0647 */
        /* <DEDUP_REMOVED lines=8> */
.L_x_32203:
[----:B------:R-:W-:Y:S05]  /*6cd0*/  BSYNC B0 ;  /* 0x0000000000007941 */ /* 0x000fea0003800000 */
.L_x_32202:
[----:B------:R-:W-:Y:S01]  /*6ce0*/  IMAD.U32 R38, R50, 0x10000, RZ ;  /* 0x0001000032267824 */ /* 0x000fe200078e00ff */
[----:B-1----:R-:W-:Y:S01]  /*6cf0*/  FMNMX R43, RZ, R86, !PT ;  /* 0x00000056ff2b7209 */ /* 0x002fe20007800000 */
[----:B------:R-:W-:Y:S01]  /*6d00*/  IMAD.U32 R39, R49, 0x10000, RZ ;  /* 0x0001000031277824 */ /* 0x000fe200078e00ff */
[----:B------:R-:W-:Y:S01]  /*6d10*/  SHF.R.U64 R48, R48, 0x10, R49 ;  /* 0x0000001030307819 */ /* 0x000fe20000001231 */
[----:B------:R-:W-:Y:S01]  /*6d20*/  BSSY B0, `(.L_x_32204) ;  /* 0x0000044000007945 */ /* 0x000fe20003800000 */
[----:B------:R-:W-:Y:S01]  /*6d30*/  FMNMX R87, RZ, R38, !PT ;  /* 0x00000026ff577209 */ /* 0x000fe20007800000 */
[C---:B------:R-:W-:Y:S01]  /*6d40*/  FMUL R68, R43.reuse, R64 ;  /* 0x000000402b447220 */ /* 0x040fe20000400000 */
[----:B0-----:R-:W-:Y:S01]  /*6d50*/  FMNMX R44, |R43|, R88, !PT ;  /* 0x000000582b2c7209 */ /* 0x001fe20007800200 */
[----:B------:R-:W-:Y:S01]  /*6d60*/  IMAD.U32 R38, R48, 0x10000, RZ ;  /* 0x0001000030267824 */ /* 0x000fe200078e00ff */
[----:B------:R-:W-:Y:S01]  /*6d70*/  FMNMX R39, RZ, R39, !PT ;  /* 0x00000027ff277209 */ /* 0x000fe20007800000 */
[----:B------:R-:W-:-:S02]  /*6d80*/  IMAD.U32 R43, R51, 0x10000, RZ ;  /* 0x00010000332b7824 */ /* 0x000fc400078e00ff */
[----:B------:R-:W-:Y:S01]  /*6d90*/  FMUL R56, R87, R64 ;  /* 0x0000004057387220 */ /* 0x000fe20000400000 */
[----:B------:R-:W-:Y:S02]  /*6da0*/  F2FP.SATFINITE.E4M3.F32.PACK_AB_MERGE_C R68, RZ, R68, RZ ;  /* 0x00000044ff44723e */ /* 0x000fe400048070ff */
[----:B------:R-:W-:Y:S01]  /*6db0*/  FMNMX R77, RZ, R38, !PT ;  /* 0x00000026ff4d7209 */ /* 0x000fe20007800000 */
[----:B------:R-:W-:Y:S01]  /*6dc0*/  FMUL R70, R39, R64 ;  /* 0x0000004027467220 */ /* 0x000fe20000400000 */
[----:B------:R-:W-:Y:S02]  /*6dd0*/  FMNMX R86, RZ, R43, !PT ;  /* 0x0000002bff567209 */ /* 0x000fe40007800000 */
[----:B------:R-:W-:Y:S02]  /*6de0*/  F2FP.SATFINITE.E4M3.F32.PACK_AB_MERGE_C R56, RZ, R56, RZ ;  /* 0x00000038ff38723e */ /* 0x000fe400048070ff */
[----:B------:R-:W-:Y:S01]  /*6df0*/  LOP3.LUT R38, R68, 0xffff, RZ, 0xc0, !PT ;  /* 0x0000ffff44267812 */ /* 0x000fe200078ec0ff */
[----:B------:R-:W-:Y:S01]  /*6e00*/  FMUL R69, R86, R64 ;  /* 0x0000004056457220 */ /* 0x000fe20000400000 */
[----:B------:R-:W-:-:S02]  /*6e10*/  PRMT R45, R56, 0x7104, RZ ;  /* 0x00007104382d7816 */ /* 0x000fc400000000ff */
[----:B------:R-:W-:Y:S02]  /*6e20*/  LOP3.LUT R38, R38, 0xff, RZ, 0xc0, !PT ;  /* 0x000000ff26267812 */ /* 0x000fe400078ec0ff */
[----:B------:R-:W-:Y:S02]  /*6e30*/  F2FP.SATFINITE.E4M3.F32.PACK_AB_MERGE_C R70, RZ, R70, RZ ;  /* 0x00000046ff46723e */ /* 0x000fe400048070ff */
[C---:B------:R-:W-:Y:S01]  /*6e40*/  FMNMX R44, |R77|.reuse, R44, !PT ;  /* 0x0000002c4d2c7209 */ /* 0x040fe20007800200 */
[----:B------:R-:W-:Y:S01]  /*6e50*/  FMUL R77, R77, R64 ;  /* 0x000000404d4d7220 */ /* 0x000fe20000400000 */
[----:B------:R-:W-:Y:S02]  /*6e60*/  LOP3.LUT R45, R38, 0xff00, R45, 0xf8, !PT ;  /* 0x0000ff00262d7812 */ /* 0x000fe400078ef82d */
[----:B------:R-:W-:Y:S02]  /*6e70*/  SHF.R.U32.HI R38, RZ, 0x10, R49 ;  /* 0x00000010ff267819 */ /* 0x000fe40000011631 */
[----:B------:R-:W-:-:S02]  /*6e80*/  F2FP.SATFINITE.E4M3.F32.PACK_AB_MERGE_C R69, RZ, R69, RZ ;  /* 0x00000045ff45723e */ /* 0x000fc400048070ff */
[----:B------:R-:W-:Y:S01]  /*6e90*/  LOP3.LUT R43, R70, 0xffff, RZ, 0xc0, !PT ;  /* 0x0000ffff462b7812 */ /* 0x000fe200078ec0ff */
[----:B------:R-:W-:Y:S01]  /*6ea0*/  IMAD.U32 R38, R38, 0x10000, RZ ;  /* 0x0001000026267824 */ /* 0x000fe200078e00ff */
[----:B------:R-:W-:Y:S02]  /*6eb0*/  FMNMX R44, |R39|, R44, !PT ;  /* 0x0000002c272c7209 */ /* 0x000fe40007800200 */
[--C-:B------:R-:W-:Y:S02]  /*6ec0*/  SHF.R.U64 R39, R50, 0x10, R51.reuse ;  /* 0x0000001032277819 */ /* 0x100fe40000001233 */
[----:B------:R-:W-:Y:S02]  /*6ed0*/  SHF.R.U32.HI R49, RZ, 0x10, R51 ;  /* 0x00000010ff317819 */ /* 0x000fe40000011633 */
[----:B------:R-:W-:Y:S01]  /*6ee0*/  PRMT R48, R69, 0x7104, RZ ;  /* 0x0000710445307816 */ /* 0x000fe200000000ff */
[----:B------:R-:W-:Y:S01]  /*6ef0*/  IMAD.U32 R39, R39, 0x10000, RZ ;  /* 0x0001000027277824 */ /* 0x000fe200078e00ff */
[----:B------:R-:W-:Y:S01]  /*6f00*/  LOP3.LUT R43, R43, 0xff, RZ, 0xc0, !PT ;  /* 0x000000ff2b2b7812 */ /* 0x000fe200078ec0ff */
[----:B------:R-:W-:Y:S01]  /*6f10*/  IMAD.U32 R49, R49, 0x10000, RZ ;  /* 0x0001000031317824 */ /* 0x000fe200078e00ff */
[----:B------:R-:W-:-:S02]  /*6f20*/  F2FP.SATFINITE.E4M3.F32.PACK_AB_MERGE_C R77, RZ, R77, RZ ;  /* 0x0000004dff4d723e */ /* 0x000fc400048070ff */
[----:B------:R-:W-:Y:S02]  /*6f30*/  LOP3.LUT R48, R43, 0xff00, R48, 0xf8, !PT ;  /* 0x0000ff002b307812 */ /* 0x000fe400078ef830 */
[----:B------:R-:W-:Y:S02]  /*6f40*/  FMNMX R43, RZ, R38, !PT ;  /* 0x00000026ff2b7209 */ /* 0x000fe40007800000 */
[----:B------:R-:W-:Y:S02]  /*6f50*/  FMNMX R39, RZ, R39, !PT ;  /* 0x00000027ff277209 */ /* 0x000fe40007800000 */
[----:B------:R-:W-:Y:S01]  /*6f60*/  FMNMX R49, RZ, R49, !PT ;  /* 0x00000031ff317209 */ /* 0x000fe20007800000 */
[C---:B------:R-:W-:Y:S01]  /*6f70*/  FMUL R78, R43.reuse, R64 ;  /* 0x000000402b4e7220 */ /* 0x040fe20000400000 */
[----:B------:R-:W-:Y:S01]  /*6f80*/  FMNMX R38, |R43|, R44, !PT ;  /* 0x0000002c2b267209 */ /* 0x000fe20007800200 */
[-C--:B------:R-:W-:Y:S01]  /*6f90*/  FMUL R71, R39, R64.reuse ;  /* 0x0000004027477220 */ /* 0x080fe20000400000 */
[----:B------:R-:W-:Y:S01]  /*6fa0*/  LOP3.LUT R43, R77, 0xffff, RZ, 0xc0, !PT ;  /* 0x0000ffff4d2b7812 */ /* 0x000fe200078ec0ff */
[----:B------:R-:W-:Y:S01]  /*6fb0*/  FMUL R76, R49, R64 ;  /* 0x00000040314c7220 */ /* 0x000fe20000400000 */
[----:B------:R-:W-:-:S02]  /*6fc0*/  F2FP.SATFINITE.E4M3.F32.PACK_AB_MERGE_C R78, RZ, R78, RZ ;  /* 0x0000004eff4e723e */ /* 0x000fc400048070ff */
[----:B------:R-:W-:Y:S02]  /*6fd0*/  FMNMX R38, |R87|, R38, !PT ;  /* 0x0000002657267209 */ /* 0x000fe40007800200 */
[----:B------:R-:W-:Y:S02]  /*6fe0*/  F2FP.SATFINITE.E4M3.F32.PACK_AB_MERGE_C R71, RZ, R71, RZ ;  /* 0x00000047ff47723e */ /* 0x000fe400048070ff */
[----:B------:R-:W-:Y:S02]  /*6ff0*/  F2FP.SATFINITE.E4M3.F32.PACK_AB_MERGE_C R76, RZ, R76, RZ ;  /* 0x0000004cff4c723e */ /* 0x000fe400048070ff */
[----:B------:R-:W-:Y:S02]  /*7000*/  LOP3.LUT R44, R78, 0xffff, RZ, 0xc0, !PT ;  /* 0x0000ffff4e2c7812 */ /* 0x000fe400078ec0ff */
[----:B------:R-:W-:Y:S02]  /*7010*/  FMNMX R39, |R39|, R38, !PT ;  /* 0x0000002627277209 */ /* 0x000fe40007800200 */
[----:B------:R-:W-:-:S02]  /*7020*/  PRMT R50, R71, 0x7104, RZ ;  /* 0x0000710447327816 */ /* 0x000fc400000000ff */
[----:B------:R-:W-:Y:S02]  /*7030*/  PRMT R51, R76, 0x7104, RZ ;  /* 0x000071044c337816 */ /* 0x000fe400000000ff */
[----:B------:R-:W-:Y:S02]  /*7040*/  LOP3.LUT R43, R43, 0xff, RZ, 0xc0, !PT ;  /* 0x000000ff2b2b7812 */ /* 0x000fe400078ec0ff */
[----:B------:R-:W-:Y:S02]  /*7050*/  LOP3.LUT R44, R44, 0xff, RZ, 0xc0, !PT ;  /* 0x000000ff2c2c7812 */ /* 0x000fe400078ec0ff */
[----:B------:R-:W-:Y:S02]  /*7060*/  LEA R38, P1, R61, R46, 0x3 ;  /* 0x0000002e3d267211 */ /* 0x000fe400078218ff */
[----:B------:R-:W-:Y:S02]  /*7070*/  FMNMX R46, |R86|, R39, !PT ;  /* 0x00000027562e7209 */ /* 0x000fe40007800200 */
[----:B------:R-:W-:-:S02]  /*7080*/  LOP3.LUT R43, R43, 0xff00, R50, 0xf8, !PT ;  /* 0x0000ff002b2b7812 */ /* 0x000fc400078ef832 */
[----:B------:R-:W-:Y:S02]  /*7090*/  LOP3.LUT R44, R44, 0xff00, R51, 0xf8, !PT ;  /* 0x0000ff002c2c7812 */ /* 0x000fe400078ef833 */
[----:B------:R-:W-:Y:S01]  /*70a0*/  LEA.HI.X R39, R61, R47, R60, 0x3, P1 ;  /* 0x0000002f3d277211 */ /* 0x000fe200008f1c3c */
[----:B------:R-:W-:Y:S06]  /*70b0*/  @P0 BRA `(.L_x_32205) ;  /* 0x0000000000280947 */ /* 0x000fec0003800000 */
[----:B------:R-:W-:Y:S01]  /*70c0*/  IMAD.U32 R53, R53, 0x10000, RZ ;  /* 0x0001000035357824 */ /* 0x000fe200078e00ff */
[----:B------:R-:W-:Y:S01]  /*70d0*/  LOP3.LUT R85, R85, 0xffff, RZ, 0xc0, !PT ;  /* 0x0000ffff55557812 */ /* 0x000fe200078ec0ff */
[----:B------:R-:W-:-:S03]  /*70e0*/  IMAD.SHL.U32 R86, R63, 0x100, RZ ;  /* 0x000001003f567824 */ /* 0x000fc600078e00ff */
[----:B------:R-:W-:-:S05]  /*70f0*/  LOP3.LUT R50, R53, 0xff0000, RZ, 0xc0, !PT ;  /* 0x00ff000035327812 */ /* 0x000fca00078ec0ff */
[----:B------:R-:W-:Y:S01]  /*7100*/  IMAD R85, R85, 0x1000000, R50 ;  /* 0x0100000055557824 */ /* 0x000fe200078e0232 */
[----:B------:R-:W-:-:S04]  /*7110*/  LEA R50, P1, R38, R65, 0x2 ;  /* 0x0000004126327211 */ /* 0x000fc800078210ff */
[----:B------:R-:W-:Y:S02]  /*7120*/  LOP3.LUT R86, R85, 0xffff, R86, 0xf8, !PT ;  /* 0x0000ffff55567812 */ /* 0x000fe400078ef856 */
[----:B------:R-:W-:Y:S02]  /*7130*/  LEA.HI.X R51, R38, R66, R39, 0x2, P1 ;  /* 0x0000004226337211 */ /* 0x000fe400008f1427 */
[----:B------:R-:W-:-:S05]  /*7140*/  LOP3.LUT R29, R86, 0xff, R29, 0xf8, !PT ;  /* 0x000000ff561d7812 */ /* 0x000fca00078ef81d */
[----:B------:R0:W-:Y:S02]  /*7150*/  STG.E desc[UR6][R50.64], R29 ;  /* 0x0000001d32007986 */ /* 0x0001e4000c101906 */
.L_x_32205:
[----:B------:R-:W-:Y:S05]  /*7160*/  BSYNC B0 ;  /* 0x0000000000007941 */ /* 0x000fea0003800000 */
.L_x_32204:
[----:B------:R-:W-:Y:S04]  /*7170*/  BSSY B0, `(.L_x_32206) ;  /* 0x000000e000007945 */ /* 0x000fe80003800000 */
[----:B------:R-:W-:Y:S05]  /*7180*/  @P0 BRA `(.L_x_32207) ;  /* 0x0000000000300947 */ /* 0x000fea0003800000 */
[----:B------:R-:W-:Y:S01]  /*7190*/  IMAD.U32 R40, R40, 0x10000, RZ ;  /* 0x0001000028287824 */ /* 0x000fe200078e00ff */
[----:B------:R-:W-:Y:S01]  /*71a0*/  LOP3.LUT R83, R83, 0xffff, RZ, 0xc0, !PT ;  /* 0x0000ffff53537812 */ /* 0x000fe200078ec0ff */
[----:B------:R-:W-:Y:S01]  /*71b0*/  IMAD.SHL.U32 R57, R57, 0x100, RZ ;  /* 0x0000010039397824 */ /* 0x000fe200078e00ff */
[----:B0-----:R-:W-:Y:S02]  /*71c0*/  IADD3 R29, P1, R38, R61, RZ ;  /* 0x0000003d261d7210 */ /* 0x001fe40007f3e0ff */
        /* <DEDUP_REMOVED lines=8> */
.L_x_32207:
[----:B------:R-:W-:Y:S05]  /*7250*/  BSYNC B0 ;  /* 0x0000000000007941 */ /* 0x000fea0003800000 */
.L_x_32206:
[----:B------:R-:W-:Y:S04]  /*7260*/  BSSY B0, `(.L_x_32208) ;  /* 0x0000012000007945 */ /* 0x000fe80003800000 */
[----:B------:R-:W-:Y:S05]  /*7270*/  @P0 BRA `(.L_x_32209) ;  /* 0x0000000000400947 */ /* 0x000fea0003800000 */
[----:B------:R-:W-:Y:S01]  /*7280*/  IMAD.U32 R58, R58, 0x10000, RZ ;  /* 0x000100003a3a7824 */ /* 0x000fe200078e00ff */
[--C-:B0-----:R-:W-:Y:S01]  /*7290*/  SHF.R.U64 R29, R26, 0x1, R27.reuse ;  /* 0x000000011a1d7819 */ /* 0x101fe2000000121b */
[----:B------:R-:W-:Y:S01]  /*72a0*/  IMAD.SHL.U32 R40, R79, 0x100, RZ ;  /* 0x000001004f287824 */ /* 0x000fe200078e00ff */
[----:B------:R-:W-:Y:S02]  /*72b0*/  LOP3.LUT R80, R80, 0xffff, RZ, 0xc0, !PT ;  /* 0x0000ffff50507812 */ /* 0x000fe400078ec0ff */
[----:B------:R-:W-:Y:S02]  /*72c0*/  SHF.R.U32.HI R47, RZ, 0x1, R27 ;  /* 0x00000001ff2f7819 */ /* 0x000fe4000001161b */
[----:B------:R-:W-:Y:S02]  /*72d0*/  LOP3.LUT R29, R29, 0xfffffffe, RZ, 0xc0, !PT ;  /* 0xfffffffe1d1d7812 */ /* 0x000fe400078ec0ff */
[----:B-1----:R-:W-:Y:S02]  /*72e0*/  LOP3.LUT R17, R58, 0xff0000, RZ, 0xc0, !PT ;  /* 0x00ff00003a117812 */ /* 0x002fe400078ec0ff */
[----:B------:R-:W-:-:S02]  /*72f0*/  LOP3.LUT R47, R47, 0x3fffffff, RZ, 0xc0, !PT ;  /* 0x3fffffff2f2f7812 */ /* 0x000fc400078ec0ff */
        /* <DEDUP_REMOVED lines=8> */
.L_x_32209:
[----:B------:R-:W-:Y:S05]  /*7380*/  BSYNC B0 ;  /* 0x0000000000007941 */ /* 0x000fea0003800000 */
.L_x_32208:
[----:B------:R-:W-:Y:S04]  /*7390*/  BSSY B0, `(.L_x_32210) ;  /* 0x000000f000007945 */ /* 0x000fe80003800000 */
[----:B------:R-:W-:Y:S05]  /*73a0*/  @P0 BRA `(.L_x_32211) ;  /* 0x0000000000340947 */ /* 0x000fea0003800000 */
[----:B------:R-:W-:Y:S01]  /*73b0*/  IMAD.U32 R81, R81, 0x10000, RZ ;  /* 0x0001000051517824 */ /* 0x000fe200078e00ff */
[----:B------:R-:W-:Y:S01]  /*73c0*/  LOP3.LUT R84, R84, 0xffff, RZ, 0xc0, !PT ;  /* 0x0000ffff54547812 */ /* 0x000fe200078ec0ff */
[----:B-12---:R-:W-:Y:S02]  /*73d0*/  IMAD R17, R60, 0x3, RZ ;  /* 0x000000033c117824 */ /* 0x006fe400078e02ff */
[----:B0-----:R-:W-:Y:S01]  /*73e0*/  IMAD.WIDE.U32 R50, R61, 0x3, R38 ;  /* 0x000000033d327825 */ /* 0x001fe200078e0026 */
        /* <DEDUP_REMOVED lines=9> */
.L_x_32211:
[----:B------:R-:W-:Y:S05]  /*7480*/  BSYNC B0 ;  /* 0x0000000000007941 */ /* 0x000fea0003800000 */
.L_x_32210:
[----:B------:R-:W-:Y:S04]  /*7490*/  BSSY B0, `(.L_x_32212) ;  /* 0x0000010000007945 */ /* 0x000fe80003800000 */
[----:B------:R-:W-:Y:S05]  /*74a0*/  @P0 BRA `(.L_x_32213) ;  /* 0x0000000000380947 */ /* 0x000fea0003800000 */
[----:B------:R-:W-:Y:S01]  /*74b0*/  IMAD.U32 R70, R70, 0x10000, RZ ;  /* 0x0001000046467824 */ /* 0x000fe200078e00ff */
[----:B------:R-:W-:Y:S01]  /*74c0*/  LOP3.LUT R78, R78, 0xffff, RZ, 0xc0, !PT ;  /* 0x0000ffff4e4e7812 */ /* 0x000fe200078ec0ff */
[----:B------:R-:W-:Y:S01]  /*74d0*/  IMAD.SHL.U32 R40, R77, 0x100, RZ ;  /* 0x000001004d287824 */ /* 0x000fe200078e00ff */
[----:B0-----:R-:W-:Y:S02]  /*74e0*/  LOP3.LUT R29, R26, 0xfffffffc, RZ, 0xc0, !PT ;  /* 0xfffffffc1a1d7812 */ /* 0x001fe400078ec0ff */
[----:B-12---:R-:W-:Y:S02]  /*74f0*/  LOP3.LUT R17, R70, 0xff0000, RZ, 0xc0, !PT ;  /* 0x00ff000046117812 */ /* 0x006fe400078ec0ff */
[----:B---3--:R-:W-:Y:S02]  /*7500*/  LOP3.LUT R41, R27, 0x3fffffff, RZ, 0xc0, !PT ;  /* 0x3fffffff1b297812 */ /* 0x008fe400078ec0ff */
        /* <DEDUP_REMOVED lines=8> */
.L_x_32213:
[----:B------:R-:W-:Y:S05]  /*7590*/  BSYNC B0 ;  /* 0x0000000000007941 */ /* 0x000fea0003800000 */
.L_x_32212:
[----:B------:R-:W-:Y:S04]  /*75a0*/  BSSY B0, `(.L_x_32214) ;  /* 0x0000011000007945 */ /* 0x000fe80003800000 */
[----:B------:R-:W-:Y:S05]  /*75b0*/  @P0 BRA `(.L_x_32215) ;  /* 0x00000000003c0947 */ /* 0x000fea0003800000 */
[----:B------:R-:W-:Y:S01]  /*75c0*/  IMAD.U32 R69, R69, 0x10000, RZ ;  /* 0x0001000045457824 */ /* 0x000fe200078e00ff */
[----:B------:R-:W-:Y:S01]  /*75d0*/  LOP3.LUT R76, R76, 0xffff, RZ, 0xc0, !PT ;  /* 0x0000ffff4c4c7812 */ /* 0x000fe200078ec0ff */
[----:B----4-:R-:W-:Y:S02]  /*75e0*/  IMAD.MOV.U32 R26, RZ, RZ, R38 ;  /* 0x000000ffff1a7224 */ /* 0x010fe400078e0026 */
[----:B------:R-:W-:Y:S01]  /*75f0*/  IMAD.MOV.U32 R27, RZ, RZ, R39 ;  /* 0x000000ffff1b7224 */ /* 0x000fe200078e0027 */
[----:B------:R-:W-:Y:S01]  /*7600*/  LOP3.LUT R69, R69, 0xff0000, RZ, 0xc0, !PT ;  /* 0x00ff000045457812 */ /* 0x000fe200078ec0ff */
[----:B-12---:R-:W-:Y:S02]  /*7610*/  IMAD R17, R60, 0x5, RZ ;  /* 0x000000053c117824 */ /* 0x006fe400078e02ff */
[----:B------:R-:W-:-:S04]  /*7620*/  IMAD.WIDE.U32 R26, R61, 0x5, R26 ;  /* 0x000000053d1a7825 */ /* 0x000fc800078e001a */
[----:B------:R-:W-:Y:S01]  /*7630*/  IMAD R69, R76, 0x1000000, R69 ;  /* 0x010000004c457824 */ /* 0x000fe200078e0245 */
[----:B------:R-:W-:Y:S01]  /*7640*/  LEA R40, P1, R26, R65, 0x2 ;  /* 0x000000411a287211 */ /* 0x000fe200078210ff */
[----:B------:R-:W-:Y:S02]  /*7650*/  IMAD.SHL.U32 R42, R71, 0x100, RZ ;  /* 0x00000100472a7824 */ /* 0x000fe400078e00ff */
[----:B------:R-:W-:-:S03]  /*7660*/  IMAD.IADD R17, R17, 0x1, R27 ;  /* 0x0000000111117824 */ /* 0x000fc600078e021b */
[----:B------:R-:W-:Y:S02]  /*7670*/  LOP3.LUT R69, R69, 0xffff, R42, 0xf8, !PT ;  /* 0x0000ffff45457812 */ /* 0x000fe400078ef82a */
[----:B---3--:R-:W-:Y:S02]  /*7680*/  LEA.HI.X R41, R26, R66, R17, 0x2, P1 ;  /* 0x000000421a297211 */ /* 0x008fe400008f1411 */
[----:B------:R-:W-:-:S05]  /*7690*/  LOP3.LUT R69, R69, 0xff, R56, 0xf8, !PT ;  /* 0x000000ff45457812 */ /* 0x000fca00078ef838 */
[----:B------:R1:W-:Y:S02]  /*76a0*/  STG.E desc[UR6][R40.64], R69 ;  /* 0x0000004528007986 */ /* 0x0003e4000c101906 */
.L_x_32215:
[----:B------:R-:W-:Y:S05]  /*76b0*/  BSYNC B0 ;  /* 0x0000000000007941 */ /* 0x000fea0003800000 */
.L_x_32214:
[C---:B-----5:R-:W-:Y:S01]  /*76c0*/  IMAD.U32 R53, R74.reuse, 0x10000, RZ ;  /* 0x000100004a357824 */ /* 0x060fe200078e00ff */
[--C-:B------:R-:W-:Y:S01]  /*76d0*/  SHF.R.U64 R57, R74, 0x10, R75.reuse ;  /* 0x000000104a397819 */ /* 0x100fe2000000124b */
[----:B012---:R-:W-:Y:S01]  /*76e0*/  IMAD.U32 R51, R75, 0x10000, RZ ;  /* 0x000100004b337824 */ /* 0x007fe200078e00ff */
[----:B------:R-:W-:Y:S01]  /*76f0*/  SHF.R.U32.HI R47, RZ, 0x10, R75 ;  /* 0x00000010ff2f7819 */ /* 0x000fe2000001164b */
[----:B---3--:R-:W-:Y:S01]  /*7700*/  IMAD.U32 R41, R73, 0x10000, RZ ;  /* 0x0001000049297824 */ /* 0x008fe200078e00ff */
[C-C-:B------:R-:W-:Y:S01]  /*7710*/  SHF.R.U64 R29, R72.reuse, 0x10, R73.reuse ;  /* 0x00000010481d7819 */ /* 0x140fe20000001249 */
[----:B------:R-:W0:Y:S01]  /*7720*/  S2R R75, SR_CTAID.X ;  /* 0x00000000004b7919 */ /* 0x000e220000002500 */
[----:B------:R-:W-:Y:S01]  /*7730*/  SHF.R.U32.HI R63, RZ, 0x10, R73 ;  /* 0x00000010ff3f7819 */ /* 0x000fe20000011649 */
[----:B----4-:R-:W-:Y:S01]  /*7740*/  IMAD.U32 R27, R72, 0x10000, RZ ;  /* 0x00010000481b7824 */ /* 0x010fe200078e00ff */
[----:B------:R-:W-:Y:S01]  /*7750*/  FMNMX R53, RZ, R53, !PT ;  /* 0x00000035ff357209 */ /* 0x000fe20007800000 */
[----:B------:R-:W-:Y:S01]  /*7760*/  IMAD.U32 R57, R57, 0x10000, RZ ;  /* 0x0001000039397824 */ /* 0x000fe200078e00ff */
[----:B------:R-:W-:Y:S01]  /*7770*/  FMNMX R51, RZ, R51, !PT ;  /* 0x00000033ff337209 */ /* 0x000fe20007800000 */
[----:B------:R-:W-:Y:S01]  /*7780*/  IMAD.U32 R47, R47, 0x10000, RZ ;  /* 0x000100002f2f7824 */ /* 0x000fe200078e00ff */
[----:B------:R-:W-:Y:S01]  /*7790*/  FMNMX R41, RZ, R41, !PT ;  /* 0x00000029ff297209 */ /* 0x000fe20007800000 */
[----:B------:R-:W-:-:S02]  /*77a0*/  IMAD.U32 R29, R29, 0x10000, RZ ;  /* 0x000100001d1d7824 */ /* 0x000fc400078e00ff */
[-C--:B------:R-:W-:Y:S01]  /*77b0*/  FMUL R40, R53, R64.reuse ;  /* 0x0000004035287220 */ /* 0x080fe20000400000 */
[----:B------:R-:W-:Y:S02]  /*77c0*/  IMAD.U32 R63, R63, 0x10000, RZ ;  /* 0x000100003f3f7824 */ /* 0x000fe400078e00ff */
[-C--:B------:R-:W-:Y:S01]  /*77d0*/  FMUL R42, R51, R64.reuse ;  /* 0x00000040332a7220 */ /* 0x080fe20000400000 */
[----:B------:R-:W-:Y:S01]  /*77e0*/  FMNMX R27, RZ, R27, !PT ;  /* 0x0000001bff1b7209 */ /* 0x000fe20007800000 */
[-C--:B------:R-:W-:Y:S01]  /*77f0*/  FMUL R26, R41, R64.reuse ;  /* 0x00000040291a7220 */ /* 0x080fe20000400000 */
[----:B------:R-:W-:Y:S01]  /*7800*/  FMNMX R57, RZ, R57, !PT ;  /* 0x00000039ff397209 */ /* 0x000fe20007800000 */
[----:B------:R-:W-:Y:S01]  /*7810*/  BSSY B0, `(.L_x_32216) ;  /* 0x0000021000007945 */ /* 0x000fe20003800000 */
[----:B------:R-:W-:Y:S01]  /*7820*/  FMNMX R47, RZ, R47, !PT ;  /* 0x0000002fff2f7209 */ /* 0x000fe20007800000 */
[-C--:B------:R-:W-:Y:S01]  /*7830*/  FMUL R17, R27, R64.reuse ;  /* 0x000000401b117220 */ /* 0x080fe20000400000 */
[----:B------:R-:W-:Y:S01]  /*7840*/  FMNMX R29, RZ, R29, !PT ;  /* 0x0000001dff1d7209 */ /* 0x000fe20007800000 */
[-C--:B------:R-:W-:Y:S01]  /*7850*/  FMUL R50, R57, R64.reuse ;  /* 0x0000004039327220 */ /* 0x080fe20000400000 */
[----:B------:R-:W-:Y:S01]  /*7860*/  FMNMX R63, RZ, R63, !PT ;  /* 0x0000003fff3f7209 */ /* 0x000fe20007800000 */
[----:B------:R-:W-:Y:S01]  /*7870*/  FMUL R56, R47, R64 ;  /* 0x000000402f387220 */ /* 0x000fe20000400000 */
[----:B------:R-:W-:-:S02]  /*7880*/  F2FP.SATFINITE.E4M3.F32.PACK_AB_MERGE_C R74, RZ, R40, RZ ;  /* 0x00000028ff4a723e */ /* 0x000fc400048070ff */
[----:B------:R-:W-:Y:S01]  /*7890*/  F2FP.SATFINITE.E4M3.F32.PACK_AB_MERGE_C R73, RZ, R42, RZ ;  /* 0x0000002aff49723e */ /* 0x000fe200048070ff */
[-C--:B------:R-:W-:Y:S01]  /*78a0*/  FMUL R42, R29, R64.reuse ;  /* 0x000000401d2a7220 */ /* 0x080fe20000400000 */
[----:B------:R-:W-:Y:S01]  /*78b0*/  FMUL R40, R63, R64 ;  /* 0x000000403f287220 */ /* 0x000fe20000400000 */
[----:B------:R-:W-:Y:S02]  /*78c0*/  F2FP.SATFINITE.E4M3.F32.PACK_AB_MERGE_C R72, RZ, R26, RZ ;  /* 0x0000001aff48723e */ /* 0x000fe400048070ff */
[----:B------:R-:W-:Y:S02]  /*78d0*/  F2FP.SATFINITE.E4M3.F32.PACK_AB_MERGE_C R58, RZ, R17, RZ ;  /* 0x00000011ff3a723e */ /* 0x000fe400048070ff */
[----:B------:R-:W-:Y:S02]  /*78e0*/  F2FP.SATFINITE.E4M3.F32.PACK_AB_MERGE_C R50, RZ, R50, RZ ;  /* 0x00000032ff32723e */ /* 0x000fe400048070ff */
[----:B------:R-:W-:Y:S02]  /*78f0*/  F2FP.SATFINITE.E4M3.F32.PACK_AB_MERGE_C R26, RZ, R56, RZ ;  /* 0x00000038ff1a723e */ /* 0x000fe400048070ff */
[----:B------:R-:W-:-:S02]  /*7900*/  F2FP.SATFINITE.E4M3.F32.PACK_AB_MERGE_C R42, RZ, R42, RZ ;  /* 0x0000002aff2a723e */ /* 0x000fc400048070ff */
        /* <DEDUP_REMOVED lines=17> */
.L_x_32217:
[----:B------:R-:W-:Y:S05]  /*7a20*/  BSYNC B0 ;  /* 0x0000000000007941 */ /* 0x000fea0003800000 */
.L_x_32216:
        /* <DEDUP_REMOVED lines=15> */
.L_x_32219:
[----:B------:R-:W-:Y:S05]  /*7b20*/  BSYNC B0 ;  /* 0x0000000000007941 */ /* 0x000fea0003800000 */
.L_x_32218:
[----:B------:R-:W2:Y:S01]  /*7b30*/  S2UR UR5, SR_CgaCtaId ;  /* 0x00000000000579c3 */ /* 0x000ea20000008800 */
[----:B------:R-:W-:Y:S01]  /*7b40*/  LOP3.LUT R13, R74, 0xffff, RZ, 0xc0, !PT ;  /* 0x0000ffff4a0d7812 */ /* 0x000fe200078ec0ff */
[----:B------:R-:W-:Y:S01]  /*7b50*/  IMAD.U32 R9, R58, 0x10000, RZ ;  /* 0x000100003a097824 */ /* 0x000fe200078e00ff */
[--C-:B------:R-:W-:Y:S01]  /*7b60*/  SHF.R.U32.HI R15, RZ, 0x8, R0.reuse ;  /* 0x00000008ff0f7819 */ /* 0x100fe20000011600 */
[----:B------:R-:W-:Y:S01]  /*7b70*/  ULDC UR4, c[0x0][0x0] ;  /* 0x0000000000047ab9 */ /* 0x000fe20000000800 */
[--C-:B------:R-:W-:Y:S01]  /*7b80*/  SHF.R.U32.HI R56, RZ, 0x8, R0.reuse ;  /* 0x00000008ff387819 */ /* 0x100fe20000011600 */
[----:B------:R-:W-:Y:S01]  /*7b90*/  IMAD.SHL.U32 R38, R13, 0x1000000, RZ ;  /* 0x010000000d267824 */ /* 0x000fe200078e00ff */
[----:B------:R-:W-:Y:S01]  /*7ba0*/  LOP3.LUT R13, R9, 0xff0000, RZ, 0xc0, !PT ;  /* 0x00ff0000090d7812 */ /* 0x000fe200078ec0ff */
[----:B------:R-:W-:Y:S01]  /*7bb0*/  IMAD R9, R75, UR4, RZ ;  /* 0x000000044b097c24 */ /* 0x000fe2000f8e02ff */
[----:B------:R-:W-:Y:S01]  /*7bc0*/  LOP3.LUT R39, R73, 0xffff, RZ, 0xc0, !PT ;  /* 0x0000ffff49277812 */ /* 0x000fe200078ec0ff */
[----:B01----:R-:W-:Y:S01]  /*7bd0*/  IMAD.SHL.U32 R17, R15, 0x20, RZ ;  /* 0x000000200f117824 */ /* 0x003fe200078e00ff */
[----:B------:R-:W-:Y:S01]  /*7be0*/  LOP3.LUT R15, R38, R45, R13, 0xfe, !PT ;  /* 0x0000002d260f7212 */ /* 0x000fe200078efe0d */
[----:B------:R-:W-:Y:S01]  /*7bf0*/  IMAD.U32 R13, R72, 0x10000, RZ ;  /* 0x00010000480d7824 */ /* 0x000fe200078e00ff */
[----:B------:R-:W-:Y:S01]  /*7c00*/  LEA.HI R9, R9, R56, RZ, 0x18 ;  /* 0x0000003809097211 */ /* 0x000fe200078fc0ff */
[----:B------:R-:W-:Y:S01]  /*7c10*/  IMAD.IADD R38, R0, 0x1, -R67 ;  /* 0x0000000100267824 */ /* 0x000fe200078e0a43 */
[----:B------:R-:W-:Y:S01]  /*7c20*/  LOP3.LUT R28, RZ, R28, RZ, 0x33, !PT ;  /* 0x0000001cff1c7212 */ /* 0x000fe200078e33ff */
[----:B------:R-:W-:Y:S01]  /*7c30*/  UMOV UR4, 0x400 ;  /* 0x0000040000047882 */ /* 0x000fe20000000000 */
[----:B------:R-:W-:Y:S01]  /*7c40*/  FMNMX R58, |R49|, R46, !PT ;  /* 0x0000002e313a7209 */ /* 0x000fe20007800200 */
[----:B------:R-:W-:Y:S01]  /*7c50*/  IMAD.SHL.U32 R39, R39, 0x1000000, RZ ;  /* 0x0100000027277824 */ /* 0x000fe200078e00ff */
[----:B------:R-:W-:Y:S01]  /*7c60*/  LOP3.LUT R17, R17, 0xffffffe0, R0, 0xe2, !PT ;  /* 0xffffffe011117812 */ /* 0x000fe200078ee200 */
[----:B------:R-:W-:Y:S01]  /*7c70*/  UIADD3 UR4, UR4, 0x20, URZ ;  /* 0x0000002004047890 */ /* 0x000fe2000fffe03f */
[----:B------:R-:W-:Y:S01]  /*7c80*/  LOP3.LUT R13, R13, 0xff0000, RZ, 0xc0, !PT ;  /* 0x00ff00000d0d7812 */ /* 0x000fe200078ec0ff */
[----:B------:R-:W-:Y:S01]  /*7c90*/  IMAD.U32 R42, R42, 0x10000, RZ ;  /* 0x000100002a2a7824 */ /* 0x000fe200078e00ff */
[C---:B------:R-:W-:Y:S01]  /*7ca0*/  LOP3.LUT R46, R38.reuse, 0x1f, RZ, 0xc0, !PT ;  /* 0x0000001f262e7812 */ /* 0x040fe200078ec0ff */
[----:B--2---:R-:W-:Y:S01]  /*7cb0*/  ULEA UR4, UR5, UR4, 0x18 ;  /* 0x0000000405047291 */ /* 0x004fe2000f8ec03f */
[----:B------:R-:W-:Y:S01]  /*7cc0*/  LEA R45, P0, R9, R28, 0x5 ;  /* 0x0000001c092d7211 */ /* 0x000fe200078028ff */
[----:B------:R-:W-:Y:S01]  /*7cd0*/  VIADD R28, R38, 0xffffffff ;  /* 0xffffffff261c7836 */ /* 0x000fe20000000000 */
[----:B------:R-:W-:Y:S01]  /*7ce0*/  LOP3.LUT R13, R39, R48, R13, 0xfe, !PT ;  /* 0x00000030270d7212 */ /* 0x000fe200078efe0d */
[----:B------:R-:W-:Y:S01]  /*7cf0*/  IMAD R46, R17, 0x21, R46 ;  /* 0x00000021112e7824 */ /* 0x000fe200078e022e */
[----:B------:R-:W-:Y:S01]  /*7d00*/  LOP3.LUT R50, R50, 0xffff, RZ, 0xc0, !PT ;  /* 0x0000ffff32327812 */ /* 0x000fe200078ec0ff */
[----:B------:R-:W-:Y:S01]  /*7d10*/  VIADD R39, R38, 0x1e ;  /* 0x0000001e26277836 */ /* 0x000fe20000000000 */
[----:B------:R-:W-:Y:S01]  /*7d20*/  LOP3.LUT R56, R28, 0x1f, RZ, 0xc0, !PT ;  /* 0x0000001f1c387812 */ /* 0x000fe200078ec0ff */
[----:B------:R-:W-:Y:S01]  /*7d30*/  VIADD R9, R38, 0x1d ;  /* 0x0000001d26097836 */ /* 0x000fe20000000000 */
[----:B------:R-:W-:Y:S01]  /*7d40*/  FMNMX R28, |R27|, R58, !PT ;  /* 0x0000003a1b1c7209 */ /* 0x000fe20007800200 */
[----:B------:R-:W-:Y:S01]  /*7d50*/  IMAD.U32 R40, R40, 0x10000, RZ ;  /* 0x0001000028287824 */ /* 0x000fe200078e00ff */
[----:B------:R-:W-:Y:S01]  /*7d60*/  LEA R27, R46, UR4, 0x3 ;  /* 0x000000042e1b7c11 */ /* 0x000fe2000f8e18ff */
[----:B------:R-:W-:Y:S01]  /*7d70*/  IMAD R56, R17, 0x21, R56 ;  /* 0x0000002111387824 */ /* 0x000fe200078e0238 */
[----:B------:R-:W-:Y:S01]  /*7d80*/  LOP3.LUT R48, R39, 0x1f, RZ, 0xc0, !PT ;  /* 0x0000001f27307812 */ /* 0x000fe200078ec0ff */
[----:B------:R-:W-:Y:S01]  /*7d90*/  ULDC.64 UR12, c[0x0][0x228] ;  /* 0x00008a00000c7ab9 */ /* 0x000fe20000000a00 */
[----:B------:R-:W-:Y:S01]  /*7da0*/  LOP3.LUT R46, R9, 0x1f, RZ, 0xc0, !PT ;  /* 0x0000001f092e7812 */ /* 0x000fe200078ec0ff */
[----:B------:R0:W-:Y:S01]  /*7db0*/  STS.64 [R27], R24 ;  /* 0x000000181b007388 */ /* 0x0001e20000000a00 */
[----:B------:R-:W-:Y:S01]  /*7dc0*/  FMNMX R28, |R29|, R28, !PT ;  /* 0x0000001c1d1c7209 */ /* 0x000fe20007800200 */
[C---:B------:R-:W-:Y:S01]  /*7dd0*/  IMAD R39, R17.reuse, 0x21, R48 ;  /* 0x0000002111277824 */ /* 0x040fe200078e0230 */
[----:B------:R-:W-:Y:S01]  /*7de0*/  LEA R29, R56, UR4, 0x3 ;  /* 0x00000004381d7c11 */ /* 0x000fe2000f8e18ff */
[----:B------:R-:W-:Y:S01]  /*7df0*/  IMAD R46, R17, 0x21, R46 ;  /* 0x00000021112e7824 */ /* 0x000fe200078e022e */
[----:B------:R-:W-:Y:S01]  /*7e00*/  FMNMX R28, |R41|, R28, !PT ;  /* 0x0000001c291c7209 */ /* 0x000fe20007800200 */
[----:B------:R-:W-:Y:S01]  /*7e10*/  IMAD.SHL.U32 R50, R50, 0x1000000, RZ ;  /* 0x0100000032327824 */ /* 0x000fe200078e00ff */
[----:B------:R-:W-:Y:S01]  /*7e20*/  LEA R39, R39, UR4, 0x3 ;  /* 0x0000000427277c11 */ /* 0x000fe2000f8e18ff */
[----:B------:R-:W-:Y:S01]  /*7e30*/  STS.64 [R29], R30 ;  /* 0x0000001e1d007388 */ /* 0x000fe20000000a00 */
[----:B------:R-:W-:Y:S01]  /*7e40*/  LEA R41, R46, UR4, 0x3 ;  /* 0x000000042e297c11 */ /* 0x000fe2000f8e18ff */
[----:B------:R-:W-:Y:S01]  /*7e50*/  USHF.L.U64.HI UR8, UR9, 0x2, UR10 ;  /* 0x0000000209087899 */ /* 0x000fe2000801020a */
[----:B------:R-:W-:Y:S01]  /*7e60*/  LOP3.LUT R9, RZ, R5, RZ, 0x33, !PT ;  /* 0x00000005ff097212 */ /* 0x000fe200078e33ff */
[----:B------:R-:W-:Y:S01]  /*7e70*/  STS.64 [R39], R54 ;  /* 0x0000003627007388 */ /* 0x000fe20000000a00 */
[----:B------:R-:W-:Y:S01]  /*7e80*/  FMNMX R28, |R63|, R28, !PT ;  /* 0x0000001c3f1c7209 */ /* 0x000fe20007800200 */
[----:B------:R-:W-:Y:S01]  /*7e90*/  USHF.L.U32 UR5, UR9, 0x2, URZ ;  /* 0x0000000209057899 */ /* 0x000fe2000800063f */
[----:B------:R-:W-:Y:S01]  /*7ea0*/  LOP3.LUT R26, R26, 0xffff, RZ, 0xc0, !PT ;  /* 0x0000ffff1a1a7812 */ /* 0x000fe200078ec0ff */
[----:B------:R1:W-:Y:S01]  /*7eb0*/  STS.64 [R41], R14 ;  /* 0x0000000e29007388 */ /* 0x0003e20000000a00 */
[----:B0-----:R-:W-:Y:S01]  /*7ec0*/  FMNMX R24, |R53|, R28, !PT ;  /* 0x0000001c35187209 */ /* 0x001fe20007800200 */
[----:B------:R-:W-:Y:S01]  /*7ed0*/  BSSY B0, `(.L_x_32220) ;  /* 0x0000081000007945 */ /* 0x000fe20003800000 */
[----:B------:R-:W-:Y:S01]  /*7ee0*/  SHF.R.U32.HI R25, RZ, 0x1, R0 ;  /* 0x00000001ff197819 */ /* 0x000fe20000011600 */
[----:B------:R-:W-:Y:S01]  /*7ef0*/  IMAD.SHL.U32 R5, R26, 0x1000000, RZ ;  /* 0x010000001a057824 */ /* 0x000fe200078e00ff */
[----:B------:R-:W-:-:S02]  /*7f00*/  FMNMX R24, |R57|, R24, !PT ;  /* 0x0000001839187209 */ /* 0x000fc40007800200 */
[----:B------:R-:W-:Y:S02]  /*7f10*/  LOP3.LUT R42, R42, 0xff0000, RZ, 0xc0, !PT ;  /* 0x00ff00002a2a7812 */ /* 0x000fe400078ec0ff */
[----:B------:R-:W-:Y:S02]  /*7f20*/  FMNMX R24, |R51|, R24, !PT ;  /* 0x0000001833187209 */ /* 0x000fe40007800200 */
[----:B------:R-:W-:Y:S01]  /*7f30*/  LOP3.LUT R40, R40, 0xff0000, RZ, 0xc0, !PT ;  /* 0x00ff000028287812 */ /* 0x000fe200078ec0ff */
[----:B-1----:R-:W-:Y:S01]  /*7f40*/  IMAD.X R14, RZ, RZ, R9, P0 ;  /* 0x000000ffff0e7224 */ /* 0x002fe200000e0609 */
[----:B------:R-:W-:Y:S01]  /*7f50*/  BAR.SYNC.DEFER_BLOCKING 0x0 ;  /* 0x0000000000007b1d */ /* 0x000fe20000010000 */
[----:B------:R-:W-:Y:S02]  /*7f60*/  ISETP.GT.U32.AND P0, PT, R45, -0x21, PT ;  /* 0xffffffdf2d00780c */ /* 0x000fe40003f04070 */
[----:B------:R-:W-:Y:S02]  /*7f70*/  FMNMX R15, |R47|, R24, !PT ;  /* 0x000000182f0f7209 */ /* 0x000fe40007800200 */
[----:B------:R-:W-:-:S02]  /*7f80*/  ISETP.GT.U32.AND.EX P0, PT, R14, -0x1, PT, P0 ;  /* 0xffffffff0e00780c */ /* 0x000fc40003f04100 */
[----:B------:R-:W-:Y:S02]  /*7f90*/  LOP3.LUT R24, R25, 0x70, RZ, 0xc0, !PT ;  /* 0x0000007019187812 */ /* 0x000fe400078ec0ff */
[----:B------:R-:W-:Y:S02]  /*7fa0*/  SEL R31, R45, 0xffffffdf, P0 ;  /* 0xffffffdf2d1f7807 */ /* 0x000fe40000000000 */
[C---:B------:R-:W-:Y:S02]  /*7fb0*/  LEA R14, P0, R59.reuse, UR12, 0x5 ;  /* 0x0000000c3b0e7c11 */ /* 0x040fe4000f8028ff */
[----:B------:R-:W-:Y:S02]  /*7fc0*/  LOP3.LUT R31, RZ, R31, RZ, 0x33, !PT ;  /* 0x0000001fff1f7212 */ /* 0x000fe400078e33ff */
[----:B------:R-:W-:Y:S02]  /*7fd0*/  LEA.HI.X R52, R59, UR13, R52, 0x5, P0 ;  /* 0x0000000d3b347c11 */ /* 0x000fe400080f2c34 */
[----:B------:R-:W-:Y:S01]  /*7fe0*/  LOP3.LUT R9, R50, R43, R42, 0xfe, !PT ;  /* 0x0000002b32097212 */ /* 0x000fe200078efe2a */
        /* <DEDUP_REMOVED lines=18> */
.L_x_32224:
[C---:B0-----:R-:W-:Y:S01]  /*8110*/  LOP3.LUT R31, R38.reuse, 0x1f, RZ, 0xc0, !PT ;  /* 0x0000001f261f7812 */ /* 0x041fe200078ec0ff */
[----:B------:R-:W-:Y:S02]  /*8120*/  VIADD R30, R38, 0xffffffff ;  /* 0xffffffff261e7836 */ /* 0x000fe40000000000 */
[----:B------:R-:W-:Y:S01]  /*8130*/  IMAD R28, R17, 0x21, R28 ;  /* 0x00000021111c7824 */ /* 0x000fe200078e021c */
[-C--:B------:R-:W-:Y:S01]  /*8140*/  ISETP.GE.U32.AND P1, PT, R31, R62.reuse, PT ;  /* 0x0000003e1f00720c */ /* 0x080fe20003f26070 */
[----:B------:R-:W-:Y:S01]  /*8150*/  VIADD R40, R40, 0xfffffffc ;  /* 0xfffffffc28287836 */ /* 0x000fe20000000000 */
[----:B------:R-:W-:Y:S01]  /*8160*/  LOP3.LUT R51, R30, 0x1f, RZ, 0xc0, !PT ;  /* 0x0000001f1e337812 */ /* 0x000fe200078ec0ff */
[C---:B------:R-:W-:Y:S02]  /*8170*/  VIADD R30, R38.reuse, 0x1d ;  /* 0x0000001d261e7836 */ /* 0x040fe40000000000 */
[----:B------:R-:W-:Y:S01]  /*8180*/  VIADD R38, R38, 0x1e ;  /* 0x0000001e26267836 */ /* 0x000fe20000000000 */
[----:B------:R-:W-:Y:S01]  /*8190*/  ISETP.GE.U32.AND P3, PT, R51, R62, PT ;  /* 0x0000003e3300720c */ /* 0x000fe20003f66070 */
[----:B------:R-:W-:Y:S01]  /*81a0*/  VIADD R26, R26, 0x4 ;  /* 0x000000041a1a7836 */ /* 0x000fe20000000000 */
[----:B------:R-:W-:-:S02]  /*81b0*/  LOP3.LUT R61, R30, 0x1f, RZ, 0xc0, !PT ;  /* 0x0000001f1e3d7812 */ /* 0x000fc400078ec0ff */
[----:B------:R-:W-:Y:S02]  /*81c0*/  LOP3.LUT R55, R38, 0x1f, RZ, 0xc0, !PT ;  /* 0x0000001f26377812 */ /* 0x000fe400078ec0ff */
[----:B------:R-:W-:Y:S02]  /*81d0*/  LEA R38, R28, UR4, 0x3 ;  /* 0x000000041c267c11 */ /* 0x000fe4000f8e18ff */
[----:B------:R-:W-:Y:S02]  /*81e0*/  @!P1 IADD3 R31, P4, R31, R53, RZ ;  /* 0x000000351f1f9210 */ /* 0x000fe40007f9e0ff */
[----:B------:R-:W-:Y:S02]  /*81f0*/  ISETP.GE.U32.AND P5, PT, R55, R62, PT ;  /* 0x0000003e3700720c */ /* 0x000fe40003fa6070 */
[----:B------:R-:W-:Y:S01]  /*8200*/  IADD3 R53, P6, R53, UR5, RZ ;  /* 0x0000000535357c10 */ /* 0x000fe2000ffde0ff */
[----:B------:R-:W-:Y:S01]  /*8210*/  @!P1 IMAD.X R42, RZ, RZ, R58, P4 ;  /* 0x000000ffff2a9224 */ /* 0x000fe200020e063a */
[----:B------:R-:W-:-:S02]  /*8220*/  @!P1 LEA R48, P4, R31, R14, 0x3 ;  /* 0x0000000e1f309211 */ /* 0x000fc400078818ff */
[----:B------:R-:W-:Y:S02]  /*8230*/  IADD3.X R58, R58, UR8, RZ, P6, !PT ;  /* 0x000000083a3a7c10 */ /* 0x000fe4000b7fe4ff */
[----:B------:R-:W-:Y:S02]  /*8240*/  @!P1 LEA.HI.X R49, R31, R52, R42, 0x3, P4 ;  /* 0x000000341f319211 */ /* 0x000fe400020f1c2a */
        /* <DEDUP_REMOVED lines=21> */
[----:B------:R-:W-:Y:S01]  /*83a0*/  @!P4 LEA R56, P6, R53, R14, 0x3 ;  /* 0x0000000e3538c211 */ /* 0x000fe200078c18ff */
[----:B-1----:R0:W-:Y:S01]  /*83b0*/  @!P3 STG.E.64 desc[UR6][R50.64], R42 ;  /* 0x0000002a3200b986 */ /* 0x0021e2000c101b06 */
[----:B------:R-:W-:-:S02]  /*83c0*/  ISETP.NE.AND P3, PT, R40, RZ, PT ;  /* 0x000000ff2800720c */ /* 0x000fc40003f65270 */
[----:B------:R-:W-:Y:S01]  /*83d0*/  @!P4 LEA.HI.X R57, R53, R52, R28, 0x3, P6 ;  /* 0x000000343539c211 */ /* 0x000fe200030f1c1c */
[----:B--2---:R0:W-:Y:S01]  /*83e0*/  @!P5 STG.E.64 desc[UR6][R54.64], R44 ;  /* 0x0000002c3600d986 */ /* 0x0041e2000c101b06 */
[----:B------:R-:W-:Y:S01]  /*83f0*/  IADD3 R53, P1, R59, UR5, RZ ;  /* 0x000000053b357c10 */ /* 0x000fe2000ff3e0ff */
[----:B------:R-:W-:Y:S02]  /*8400*/  IMAD.IADD R28, R16, 0x1, R26 ;  /* 0x00000001101c7824 */ /* 0x000fe400078e021a */
[----:B----4-:R0:W-:Y:S01]  /*8410*/  @!P4 STG.E.64 desc[UR6][R56.64], R46 ;  /* 0x0000002e3800c986 */ /* 0x0101e2000c101b06 */
[----:B------:R-:W-:-:S05]  /*8420*/  IADD3.X R58, R58, UR8, RZ, P1, !PT ;  /* 0x000000083a3a7c10 */ /* 0x000fca0008ffe4ff */
[----:B------:R-:W-:Y:S05]  /*8430*/  @P3 BRA `(.L_x_32224) ;  /* 0xfffffffc00343947 */ /* 0x000fea000383ffff */
.L_x_32223:
[----:B------:R-:W-:Y:S05]  /*8440*/  BSYNC B1 ;  /* 0x0000000000017941 */ /* 0x000fea0003800000 */
.L_x_32222:
        /* <DEDUP_REMOVED lines=15> */
.L_x_32226:
[----:B------:R-:W-:Y:S05]  /*8540*/  BSYNC B1 ;  /* 0x0000000000017941 */ /* 0x000fea0003800000 */
.L_x_32225:
        /* <DEDUP_REMOVED lines=25> */
.L_x_32221:
[----:B------:R-:W-:Y:S05]  /*86e0*/  BSYNC B0 ;  /* 0x0000000000007941 */ /* 0x000fea0003800000 */
.L_x_32220:
        /* <DEDUP_REMOVED lines=11> */
[----:B0-----:R-:W-:Y:S01]  /*87a0*/  IMAD R49, R8, UR10, R9 ;  /* 0x0000000a08317c24 */ /* 0x001fe2000f8e0209 */
[----:B------:R-:W-:Y:S06]  /*87b0*/  @P2 BRA `(.L_x_32228) ;  /* 0x0000000400b02947 */ /* 0x000fec0003800000 */
[C---:B------:R-:W-:Y:S01]  /*87c0*/  VIADD R10, R25.reuse, 0xffffffff ;  /* 0xffffffff190a7836 */ /* 0x040fe20000000000 */
[----:B------:R-:W-:Y:S01]  /*87d0*/  LOP3.LUT R50, R25, 0x3, RZ, 0xc0, !PT ;  /* 0x0000000319327812 */ /* 0x000fe200078ec0ff */
        /* <DEDUP_REMOVED lines=13> */
.L_x_32231:
[C---:B0-----:R-:W-:Y:S01]  /*88b0*/  LOP3.LUT R9, R26.reuse, 0x1f, RZ, 0xc0, !PT ;  /* 0x0000001f1a097812 */ /* 0x041fe200078ec0ff */
[----:B------:R-:W-:Y:S02]  /*88c0*/  VIADD R8, R26, 0xffffffff ;  /* 0xffffffff1a087836 */ /* 0x000fe40000000000 */
[----:B------:R-:W-:Y:S01]  /*88d0*/  VIADD R40, R40, 0xfffffffc ;  /* 0xfffffffc28287836 */ /* 0x000fe20000000000 */
[-C--:B------:R-:W-:Y:S01]  /*88e0*/  ISETP.GE.U32.AND P1, PT, R9, R62.reuse, PT ;  /* 0x0000003e0900720c */ /* 0x080fe20003f26070 */
[----:B------:R-:W-:Y:S01]  /*88f0*/  VIADD R28, R28, 0x4 ;  /* 0x000000041c1c7836 */ /* 0x000fe20000000000 */
[----:B-1----:R-:W-:Y:S01]  /*8900*/  LOP3.LUT R43, R8, 0x1f, RZ, 0xc0, !PT ;  /* 0x0000001f082b7812 */ /* 0x002fe200078ec0ff */
        /* <DEDUP_REMOVED lines=8> */
[----:B------:R-:W-:Y:S01]  /*8990*/  IADD3 R48, P6, R48, UR5, RZ ;  /* 0x0000000530307c10 */ /* 0x000fe2000ffde0ff */
[----:B------:R-:W-:Y:S01]  /*89a0*/  @!P1 IMAD.X R10, RZ, RZ, R49, P4 ;  /* 0x000000ffff0a9224 */ /* 0x000fe200020e0631 */
[C---:B------:R-:W-:Y:S02]  /*89b0*/  @!P1 LEA R34, P4, R9.reuse, R14, 0x3 ;  /* 0x0000000e09229211 */ /* 0x040fe400078818ff */
[----:B------:R-:W-:Y:S02]  /*89c0*/  LEA R38, R8, UR4, 0x3 ;  /* 0x0000000408267c11 */ /* 0x000fe4000f8e18ff */
[----:B------:R-:W-:-:S02]  /*89d0*/  @!P1 LEA.HI.X R35, R9, R52, R10, 0x3, P4 ;  /* 0x0000003409239211 */ /* 0x000fc400020f1c0a */
        /* <DEDUP_REMOVED lines=28> */
[----:B------:R-:W-:Y:S01]  /*8ba0*/  VIADD R26, R51, 0x1f ;  /* 0x0000001f331a7836 */ /* 0x000fe20000000000 */
[----:B------:R-:W-:Y:S02]  /*8bb0*/  IADD3.X R49, R49, UR8, RZ, P1, !PT ;  /* 0x0000000831317c10 */ /* 0x000fe40008ffe4ff */
[----:B----4-:R0:W-:Y:S06]  /*8bc0*/  @!P4 STG.E.64 desc[UR6][R46.64], R30 ;  /* 0x0000001e2e00c986 */ /* 0x0101ec000c101b06 */
[----:B------:R-:W-:Y:S05]  /*8bd0*/  @P3 BRA `(.L_x_32231) ;  /* 0xfffffffc00343947 */ /* 0x000fea000383ffff */
.L_x_32230:
[----:B------:R-:W-:Y:S05]  /*8be0*/  BSYNC B1 ;  /* 0x0000000000017941 */ /* 0x000fea0003800000 */
.L_x_32229:
        /* <DEDUP_REMOVED lines=15> */
.L_x_32233:
[----:B------:R-:W-:Y:S05]  /*8ce0*/  BSYNC B1 ;  /* 0x0000000000017941 */ /* 0x000fea0003800000 */
.L_x_32232:
        /* <DEDUP_REMOVED lines=25> */
.L_x_32228:
[----:B------:R-:W-:Y:S05]  /*8e80*/  BSYNC B0 ;  /* 0x0000000000007941 */ /* 0x000fea0003800000 */
.L_x_32227:
        /* <DEDUP_REMOVED lines=11> */
[----:B0-2---:R-:W-:Y:S01]  /*8f40*/  IMAD R9, R6, UR10, R7 ;  /* 0x0000000a06097c24 */ /* 0x005fe2000f8e0207 */
        /* <DEDUP_REMOVED lines=16> */
.L_x_32238:
        /* <DEDUP_REMOVED lines=42> */
[----:B---3--:R-:W-:Y:S01]  /*92f0*/  @!P4 LEA R32, P6, R33, R14, 0x3 ;  /* 0x0000000e2120c211 */ /* 0x008fe200078c18ff */
        /* <DEDUP_REMOVED lines=8> */
.L_x_32237:
[----:B------:R-:W-:Y:S05]  /*9380*/  BSYNC B1 ;  /* 0x0000000000017941 */ /* 0x000fea0003800000 */
.L_x_32236:
        /* <DEDUP_REMOVED lines=15> */
.L_x_32240:
[----:B------:R-:W-:Y:S05]  /*9480*/  BSYNC B1 ;  /* 0x0000000000017941 */ /* 0x000fea0003800000 */
.L_x_32239:
        /* <DEDUP_REMOVED lines=25> */
.L_x_32235:
[----:B------:R-:W-:Y:S05]  /*9620*/  BSYNC B0 ;  /* 0x0000000000007941 */ /* 0x000fea0003800000 */
.L_x_32234:
        /* <DEDUP_REMOVED lines=10> */
[----:B------:R-:W-:Y:S02]  /*96d0*/  IMAD R5, R2, UR9, RZ ;  /* 0x0000000902057c24 */ /* 0x000fe4000f8e02ff */
[----:B------:R-:W-:-:S04]  /*96e0*/  IMAD.WIDE.U32 R2, R24, UR9, RZ ;  /* 0x0000000918027c25 */ /* 0x000fc8000f8e00ff */
[----:B------:R-:W-:Y:S01]  /*96f0*/  IMAD R5, R24, UR10, R5 ;  /* 0x0000000a18057c24 */ /* 0x000fe2000f8e0205 */
[----:B------:R-:W-:Y:S06]  /*9700*/  @P2 BRA `(.L_x_32242) ;  /* 0x0000000400bc2947 */ /* 0x000fec0003800000 */
[----:B------:R-:W-:Y:S01]  /*9710*/  VIADD R4, R25, 0xffffffff ;  /* 0xffffffff19047836 */ /* 0x000fe20000000000 */
[----:B------:R-:W-:Y:S01]  /*9720*/  BSSY B1, `(.L_x_32243) ;  /* 0x0000043000017945 */ /* 0x000fe20003800000 */
[----:B--23--:R-:W-:Y:S01]  /*9730*/  IMAD.IADD R27, R3, 0x1, R5 ;  /* 0x00000001031b7824 */ /* 0x00cfe200078e0205 */
[----:B0-----:R-:W-:Y:S01]  /*9740*/  LOP3.LUT R32, R25, 0x3, RZ, 0xc0, !PT ;  /* 0x0000000319207812 */ /* 0x001fe200078ec0ff */
        /* <DEDUP_REMOVED lines=10> */
.L_x_32246:
        /* <DEDUP_REMOVED lines=14> */
[----:B-1----:R-:W-:-:S03]  /*98d0*/  LOP3.LUT R30, R3, 0x1f, RZ, 0xc0, !PT ;  /* 0x0000001f031e7812 */ /* 0x002fc600078ec0ff */
        /* <DEDUP_REMOVED lines=15> */
[----:B------:R-:W-:Y:S02]  /*99d0*/  IADD3.X R24, R27, UR8, RZ, P6, !PT ;  /* 0x000000081b187c10 */ /* 0x000fe4000b7fe4ff */
[----:B------:R-:W-:Y:S02]  /*99e0*/  @!P2 LEA.HI.X R13, R13, R52, R18, 0x3, P4 ;  /* 0x000000340d0da211 */ /* 0x000fe400020f1c12 */
[----:B------:R-:W-:Y:S02]  /*99f0*/  IADD3 R27, P5, R26, UR5, RZ ;  /* 0x000000051a1b7c10 */ /* 0x000fe4000ffbe0ff */
[----:B---3--:R-:W-:-:S02]  /*9a00*/  @!P1 IADD3 R19, P4, R21, R26, RZ ;  /* 0x0000001a15139210 */ /* 0x008fc40007f9e0ff */
[----:B------:R-:W-:Y:S02]  /*9a10*/  IADD3.X R29, R24, UR8, RZ, P5, !PT ;  /* 0x00000008181d7c10 */ /* 0x000fe4000affe4ff */
[----:B------:R-:W-:Y:S01]  /*9a20*/  @!P0 IADD3 R21, P5, R30, R27, RZ ;  /* 0x0000001b1e158210 */ /* 0x000fe20007fbe0ff */
[----:B------:R-:W-:Y:S01]  /*9a30*/  @!P1 IMAD.X R24, RZ, RZ, R24, P4 ;  /* 0x000000ffff189224 */ /* 0x000fe200020e0618 */
[----:B------:R-:W-:-:S03]  /*9a40*/  @!P1 LEA R18, P4, R19, R14, 0x3 ;  /* 0x0000000e13129211 */ /* 0x000fc600078818ff */
[----:B------:R-:W-:Y:S01]  /*9a50*/  @!P0 IMAD.X R22, RZ, RZ, R29, P5 ;  /* 0x000000ffff168224 */ /* 0x000fe200028e061d */
[----:B------:R-:W-:Y:S01]  /*9a60*/  @!P1 LEA.HI.X R19, R19, R52, R24, 0x3, P4 ;  /* 0x0000003413139211 */ /* 0x000fe200020f1c18 */
[----:B0-----:R0:W-:Y:S01]  /*9a70*/  @!P3 STG.E.64 desc[UR6][R10.64], R2 ;  /* 0x000000020a00b986 */ /* 0x0011e2000c101b06 */
[C---:B------:R-:W-:Y:S01]  /*9a80*/  @!P0 LEA R20, P5, R21.reuse, R14, 0x3 ;  /* 0x0000000e15148211 */ /* 0x040fe200078a18ff */
        /* <DEDUP_REMOVED lines=11> */
.L_x_32245:
[----:B0-----:R-:W-:-:S07]  /*9b40*/  VIADD R3, R28, 0x5 ;  /* 0x000000051c037836 */ /* 0x001fce0000000000 */
.L_x_32244:
[----:B------:R-:W-:Y:S05]  /*9b50*/  BSYNC B1 ;  /* 0x0000000000017941 */ /* 0x000fea0003800000 */
.L_x_32243:
        /* <DEDUP_REMOVED lines=17> */
.L_x_32248:
[----:B------:R-:W-:Y:S05]  /*9c70*/  BSYNC B1 ;  /* 0x0000000000017941 */ /* 0x000fea0003800000 */
.L_x_32247:
        /* <DEDUP_REMOVED lines=24> */
.L_x_32242:
[----:B------:R-:W-:Y:S05]  /*9e00*/  BSYNC B0 ;  /* 0x0000000000007941 */ /* 0x000fea0003800000 */
.L_x_32241:
[----:B------:R-:W-:Y:S01]  /*9e10*/  ULDC.64 UR4, c[0x0][0x238] ;  /* 0x00008e0000047ab9 */ /* 0x000fe20000000a00 */
[----:B------:R-:W-:Y:S01]  /*9e20*/  BAR.SYNC.DEFER_BLOCKING 0x0 ;  /* 0x0000000000007b1d */ /* 0x000fe20000010000 */
[----:B------:R-:W-:-:S04]  /*9e30*/  ISETP.NE.U32.AND P0, PT, RZ, UR4, PT ;  /* 0x00000004ff007c0c */ /* 0x000fc8000bf05070 */
[----:B------:R-:W-:-:S13]  /*9e40*/  ISETP.NE.AND.EX P0, PT, RZ, UR5, PT, P0 ;  /* 0x00000005ff007c0c */ /* 0x000fda000bf05300 */
[----:B------:R-:W-:Y:S05]  /*9e50*/  @!P0 BRA `(.L_x_32249) ;  /* 0x0000000000b08947 */ /* 0x000fea0003800000 */
[----:B0---4-:R-:W0:Y:S01]  /*9e60*/  SHFL.DOWN PT, R2, R15, 0x10, 0x1f ;  /* 0x0a001f000f027f89 */ /* 0x011e2200000e0000 */
[----:B------:R-:W-:Y:S01]  /*9e70*/  LOP3.LUT P0, RZ, R0, 0x1f, RZ, 0xc0, !PT ;  /* 0x0000001f00ff7812 */ /* 0x000fe2000780c0ff */
[----:B------:R-:W-:-:S12]  /*9e80*/  BSSY B0, `(.L_x_32250) ;  /* 0x0000023000007945 */ /* 0x000fd80003800000 */
[----:B--23--:R-:W2:Y:S01]  /*9e90*/  @!P0 S2R R7, SR_CgaCtaId ;  /* 0x0000000000078919 */ /* 0x00cea20000008800 */
[----:B------:R-:W-:Y:S02]  /*9ea0*/  @!P0 MOV R8, 0x400 ;  /* 0x0000040000088802 */ /* 0x000fe40000000f00 */
[----:B0-----:R-:W-:-:S05]  /*9eb0*/  FMNMX R2, R15, R2, !PT ;  /* 0x000000020f027209 */ /* 0x001fca0007800000 */
[----:B------:R-:W0:Y:S01]  /*9ec0*/  SHFL.DOWN PT, R3, R2, 0x8, 0x1f ;  /* 0x09001f0002037f89 */ /* 0x000e2200000e0000 */
        /* <DEDUP_REMOVED lines=29> */
.L_x_32259:
[----:B--2---:R-:W-:-:S07]  /*a0a0*/  FMNMX R7, R4, R7, !PT ;  /* 0x0000000704077209 */ /* 0x004fce0007800000 */
.L_x_32251:
[----:B------:R-:W-:Y:S05]  /*a0b0*/  BSYNC B0 ;  /* 0x0000000000007941 */ /* 0x000fea0003800000 */
.L_x_32250:
[----:B------:R-:W-:Y:S01]  /*a0c0*/  ISETP.NE.AND P0, PT, R0, RZ, PT ;  /* 0x000000ff0000720c */ /* 0x000fe20003f05270 */
[----:B------:R-:W-:-:S12]  /*a0d0*/  BSSY B0, `(.L_x_32249) ;  /* 0x0000004000007945 */ /* 0x000fd80003800000 */
[----:B------:R-:W-:Y:S05]  /*a0e0*/  @P0 BRA `(.L_x_32253) ;  /* 0x0000000000080947 */ /* 0x000fea0003800000 */
[----:B------:R-:W2:Y:S02]  /*a0f0*/  LDC.64 R2, c[0x0][0x238] ;  /* 0x00008e00ff027b82 */ /* 0x000ea40000000a00 */
[----:B--2---:R2:W-:Y:S02]  /*a100*/  REDG.E.MAX.S32.STRONG.GPU desc[UR6][R2.64], R7 ;  /* 0x000000070200798e */ /* 0x0045e4000d10e386 */
.L_x_32253:
[----:B------:R-:W-:Y:S05]  /*a110*/  BSYNC B0 ;  /* 0x0000000000007941 */ /* 0x000fea0003800000 */
.L_x_32249:
        /* <DEDUP_REMOVED lines=11> */
[----:B0-23--:R-:W-:-:S07]  /*a1d0*/  MOV R7, 0xa1f0 ;  /* 0x0000a1f000077802 */ /* 0x00dfce0000000f00 */
[----:B-1--4-:R-:W-:Y:S05]  /*a1e0*/  CALL.REL.NOINC `($__internal_721_$__cuda_sm20_rcp_rn_f32_slowpath) ;  /* 0x0000000400847944 */ /* 0x012fea0003c00000 */
[----:B------:R-:W-:Y:S05]  /*a1f0*/  BRA `(.L_x_32255) ;  /* 0x0000000000107947 */ /* 0x000fea0003800000 */
.L_x_32254:
[----:B0---4-:R-:W0:Y:S02]  /*a200*/  MUFU.RCP R5, R64 ;  /* 0x0000004000057308 */ /* 0x011e240000001000 */
[----:B0-----:R-:W-:-:S04]  /*a210*/  FFMA R0, R5, R64, -1 ;  /* 0xbf80000005007423 */ /* 0x001fc80000000040 */
[----:B------:R-:W-:-:S04]  /*a220*/  FADD.FTZ R0, -R0, -RZ ;  /* 0x800000ff00007221 */ /* 0x000fc80000010100 */
[----:B------:R-:W-:-:S07]  /*a230*/  FFMA R5, R5, R0, R5 ;  /* 0x0000000005057223 */ /* 0x000fce0000000005 */
.L_x_32255:
[----:B--2---:R-:W0:Y:S02]  /*a240*/  LDC.64 R2, c[0x0][0x240] ;  /* 0x00009000ff027b82 */ /* 0x004e240000000a00 */
[----:B0-----:R-:W-:Y:S01]  /*a250*/  STG.E desc[UR6][R2.64], R5 ;  /* 0x0000000502007986 */ /* 0x001fe2000c101906 */
[----:B------:R-:W-:Y:S05]  /*a260*/  EXIT ;  /* 0x000000000000794d */ /* 0x000fea0003800000 */
.L_x_32252:
[----:B------:R-:W-:Y:S02]  /*a270*/  IMAD.MOV.U32 R6, RZ, RZ, 0x4 ;  /* 0x00000004ff067424 */ /* 0x000fe400078e00ff */
[----:B------:R-:W-:Y:S02]  /*a280*/  IMAD.MOV.U32 R9, RZ, RZ, 0x1f ;  /* 0x0000001fff097424 */ /* 0x000fe400078e00ff */
[----:B------:R-:W-:-:S07]  /*a290*/  IMAD.MOV.U32 R5, RZ, RZ, -0x1 ;  /* 0xffffffffff057424 */ /* 0x000fce00078e00ff */
[----:B012---:R-:W-:Y:S05]  /*a2a0*/  WARPSYNC.COLLECTIVE R5, `(.L_x_32256) ;  /* 0x0000000005087348 */ /* 0x007fea0003c00000 */
[----:B--2---:R2:W3:Y:S02]  /*a2b0*/  SHFL.DOWN P0, R7, R2, R6, R9 ;  /* 0x0800000602077389 */ /* 0x0044e40000000009 */
[----:B0123--:R-:W-:Y:S01]  /*a2c0*/  ENDCOLLECTIVE ;  /* 0x000000000000791b */ /* 0x00ffe20003800000 */
.L_x_32256:
[----:B------:R-:W-:Y:S02]  /*a2d0*/  IMAD.MOV.U32 R6, RZ, RZ, 0x2 ;  /* 0x00000002ff067424 */ /* 0x000fe400078e00ff */
[----:B------:R-:W-:-:S05]  /*a2e0*/  IMAD.MOV.U32 R3, RZ, RZ, R7 ;  /* 0x000000ffff037224 */ /* 0x000fca00078e0007 */
[----:B------:R-:W-:-:S05]  /*a2f0*/  FMNMX R3, R3, R2, !PT ;  /* 0x0000000203037209 */ /* 0x000fca0007800000 */
[----:B------:R-:W-:-:S07]  /*a300*/  IMAD.MOV.U32 R2, RZ, RZ, R3 ;  /* 0x000000ffff027224 */ /* 0x000fce00078e0003 */
[----:B------:R-:W-:Y:S05]  /*a310*/  WARPSYNC.COLLECTIVE R5, `(.L_x_32257) ;  /* 0x0000000005087348 */ /* 0x000fea0003c00000 */
[----:B------:R0:W1:Y:S02]  /*a320*/  SHFL.DOWN P0, R7, R2, R6, R9 ;  /* 0x0800000602077389 */ /* 0x0000640000000009 */
[----:B01----:R-:W-:Y:S01]  /*a330*/  ENDCOLLECTIVE ;  /* 0x000000000000791b */ /* 0x003fe20003800000 */
.L_x_32257:
[----:B------:R-:W-:Y:S02]  /*a340*/  IMAD.MOV.U32 R6, RZ, RZ, 0x1 ;  /* 0x00000001ff067424 */ /* 0x000fe400078e00ff */
[----:B------:R-:W-:-:S05]  /*a350*/  IMAD.MOV.U32 R4, RZ, RZ, R7 ;  /* 0x000000ffff047224 */ /* 0x000fca00078e0007 */
[----:B------:R-:W-:-:S05]  /*a360*/  FMNMX R4, R3, R4, !PT ;  /* 0x0000000403047209 */ /* 0x000fca0007800000 */
[----:B------:R-:W-:-:S07]  /*a370*/  IMAD.MOV.U32 R2, RZ, RZ, R4 ;  /* 0x000000ffff027224 */ /* 0x000fce00078e0004 */
[----:B------:R-:W-:Y:S05]  /*a380*/  WARPSYNC.COLLECTIVE R5, `(.L_x_32258) ;  /* 0x0000000005087348 */ /* 0x000fea0003c00000 */
[----:B------:R0:W1:Y:S02]  /*a390*/  SHFL.DOWN P0, R7, R2, R6, R9 ;  /* 0x0800000602077389 */ /* 0x0000640000000009 */
[----:B01----:R-:W-:Y:S01]  /*a3a0*/  ENDCOLLECTIVE ;  /* 0x000000000000791b */ /* 0x003fe20003800000 */
.L_x_32258:
[----:B------:R-:W-:Y:S05]  /*a3b0*/  BRA `(.L_x_32259) ;  /* 0xfffffffc00387947 */ /* 0x000fea000383ffff */
        .weak           $__internal_720_$__cuda_sm20_div_u64
        .type           $__internal_720_$__cuda_sm20_div_u64,@function
        .size           $__internal_720_$__cuda_sm20_div_u64,($__internal_721_$__cuda_sm20_rcp_rn_f32_slowpath - $__internal_720_$__cuda_sm20_div_u64)
$__internal_720_$__cuda_sm20_div_u64:
        /* <DEDUP_REMOVED lines=67> */
[----:B------:R-:W-:Y:S06]  /*a7f0*/  RET.REL.NODEC R2 `(_ZN18transformer_engine6detail38cast_transpose_fused_kernel_notalignedILb0ELb0ELb1EfNS_16CTDBiasDActParamI13__nv_bfloat16S3_13__nv_fp8_e4m3fEELi4ELi8ENS_5EmptyEXadL_ZNS_4reluIffEET_T0_RKS6_EEEEvT3_mmm) ;  /* 0xffffff5802007950 */ /* 0x000fec0003c3ffff */
        .weak           $__internal_721_$__cuda_sm20_rcp_rn_f32_slowpath
        .type           $__internal_721_$__cuda_sm20_rcp_rn_f32_slowpath,@function
        .size           $__internal_721_$__cuda_sm20_rcp_rn_f32_slowpath,(.L_x_35206 - $__internal_721_$__cuda_sm20_rcp_rn_f32_slowpath)
$__internal_721_$__cuda_sm20_rcp_rn_f32_slowpath:
        /* <DEDUP_REMOVED lines=15> */
.L_x_32260:
        /* <DEDUP_REMOVED lines=33> */
.L_x_32262:
[----:B------:R0:W1:Y:S02]  /*ab00*/  MUFU.RCP R2, R0 ;  /* 0x0000000000027308 */ /* 0x0000640000001000 */
.L_x_32261:
[----:B-1-3--:R-:W-:Y:S02]  /*ab10*/  IMAD.MOV.U32 R5, RZ, RZ, R2 ;  /* 0x000000ffff057224 */ /* 0x00afe400078e0002 */
[----:B------:R-:W-:Y:S02]  /*ab20*/  IMAD.MOV.U32 R2, RZ, RZ, R7 ;  /* 0x000000ffff027224 */ /* 0x000fe400078e0007 */
[----:B------:R-:W-:-:S04]  /*ab30*/  IMAD.MOV.U32 R3, RZ, RZ, 0x0 ;  /* 0x00000000ff037424 */ /* 0x000fc800078e00ff */
[----:B0-2---:R-:W-:Y:S05]  /*ab40*/  RET.REL.NODEC R2 `(_ZN18transformer_engine6detail38cast_transpose_fused_kernel_notalignedILb0ELb0ELb1EfNS_16CTDBiasDActParamI13__nv_bfloat16S3_13__nv_fp8_e4m3fEELi4ELi8ENS_5EmptyEXadL_ZNS_4reluIffEET_T0_RKS6_EEEEvT3_mmm) ;  /* 0xffffff54022c7950 */ /* 0x005fea0003c3ffff */
.L_x_32263:
        /* <DEDUP_REMOVED lines=11> */
.L_x_35206:


//--------------------- .text._ZN18transformer_engine6detail38cast_transpose_fused_kernel_notalignedILb0ELb0ELb1EfNS_16CTDBiasDActParamI13__nv_bfloat16S3_13__nv_fp8_e5m2fEELi4ELi8ENS_5EmptyEXadL_ZNS_4reluIffEET_T0_RKS6_EEEEvT3_mmm --------------------------
	.section	.text._ZN18transformer_engine6detail38cast_transpose_fused_kernel_notalignedILb0ELb0ELb1EfNS_16CTDBiasDActParamI13__nv_bfloat16S3_13__nv_fp8_e5m2fEELi4ELi8ENS_5EmptyEXadL_ZNS_4reluIffEET_T0_RKS6_EEEEvT3_mmm,"ax",@progbits
	.align	128
        .global         _ZN18transformer_engine6detail38cast_transpose_fused_kernel_notalignedILb0ELb0ELb1EfNS_16CTDBiasDActParamI13__nv_bfloat16S3_13__nv_fp8_e5m2fEELi4ELi8ENS_5EmptyEXadL_ZNS_4reluIffEET_T0_RKS6_EEEEvT3_mmm
        .type           _ZN18transformer_engine6detail38cast_transpose_fused_kernel_notalignedILb0ELb0ELb1EfNS_16CTDBiasDActParamI13__nv_bfloat16S3_13__nv_fp8_e5m2fEELi4ELi8ENS_5EmptyEXadL_ZNS_4reluIffEET_T0_RKS6_EEEEvT3_mmm,@function
        .size           _ZN18transformer_engine6detail38cast_transpose_fused_kernel_notalignedILb0ELb0ELb1EfNS_16CTDBiasDActParamI13__nv_bfloat16S3_13__nv_fp8_e5m2fEELi4ELi8ENS_5EmptyEXadL_ZNS_4reluIffEET_T0_RKS6_EEEEvT3_mmm,(.L_x_35208 - _ZN18transformer_engine6detail38cast_transpose_fused_kernel_notalignedILb0ELb0ELb1EfNS_16CTDBiasDActParamI13__nv_bfloat16S3_13__nv_fp8_e5m2fEELi4ELi8ENS_5EmptyEXadL_ZNS_4reluIffEET_T0_RKS6_EEEEvT3_mmm)
        .other          _ZN18transformer_engine6detail38cast_transpose_fused_kernel_notalignedILb0ELb0ELb1EfNS_16CTDBiasDActParamI13__nv_bfloat16S3_13__nv_fp8_e5m2fEELi4ELi8ENS_5EmptyEXadL_ZNS_4reluIffEET_T0_RKS6_EEEEvT3_mmm,@"STO_CUDA_ENTRY STV_DEFAULT"
_ZN18transformer_engine6detail38cast_transpose_fused_kernel_notalignedILb0ELb0ELb1EfNS_16CTDBiasDActParamI13__nv_bfloat16S3_13__nv_fp8_e5m2fEELi4ELi8ENS_5EmptyEXadL_ZNS_4reluIffEET_T0_RKS6_EEEEvT3_mmm:
.text._ZN18transformer_engine6detail38cast_transpose_fused_kernel_notalignedILb0ELb0ELb1EfNS_16CTDBiasDActParamI13__nv_bfloat16S3_13__nv_fp8_e5m2fEELi4ELi8ENS_5EmptyEXadL_ZNS_4reluIffEET_T0_RKS6_EEEEvT3_mmm:
        /* <DEDUP_REMOVED lines=19> */
[----:B------:R-:W-:Y:S05]  /*0130*/  CALL.REL.NOINC `($__internal_722_$__cuda_sm20_div_u64) ;  /* 0x000000a000a07944 */ /* 0x000fea0003c00000 */
        /* <DEDUP_REMOVED lines=8> */
.L_x_32264:
        /* <DEDUP_REMOVED lines=22> */
.L_x_32265:
        /* <DEDUP_REMOVED lines=165> */
[----:B------:R-:W-:Y:S02]  /*0d70*/  F2FP.SATFINITE.E5M2.F32.PACK_AB_MERGE_C R23, RZ, R23, RZ ;  /* 0x00000017ff17723e */ /* 0x000fe400048060ff */
[----:B------:R-:W-:-:S04]  /*0d80*/  F2FP.SATFINITE.E5M2.F32.PACK_AB_MERGE_C R48, RZ, R48, RZ ;  /* 0x00000030ff30723e */ /* 0x000fc800048060ff */
        /* <DEDUP_REMOVED lines=33> */
[----:B------:R-:W-:Y:S01]  /*0fa0*/  F2FP.SATFINITE.E5M2.F32.PACK_AB_MERGE_C R24, RZ, R24, RZ ;  /* 0x00000018ff18723e */ /* 0x000fe200048060ff */
[----:B------:R-:W-:Y:S01]  /*0fb0*/  @P1 IMAD R25, R60, 0xf, RZ ;  /* 0x0000000f3c191824 */ /* 0x000fe200078e02ff */
[----:B------:R-:W-:Y:S01]  /*0fc0*/  F2FP.SATFINITE.E5M2.F32.PACK_AB_MERGE_C R46, RZ, R46, RZ ;  /* 0x0000002eff2e723e */ /* 0x000fe200048060ff */
        /* <DEDUP_REMOVED lines=128> */
.L_x_32267:
[----:B------:R-:W-:Y:S05]  /*17d0*/  BSYNC B0 ;  /* 0x0000000000007941 */ /* 0x000fea0003800000 */
.L_x_32266:
        /* <DEDUP_REMOVED lines=15> */
.L_x_32269:
[----:B------:R-:W-:Y:S05]  /*18d0*/  BSYNC B0 ;  /* 0x0000000000007941 */ /* 0x000fea0003800000 */
.L_x_32268:
        /* <DEDUP_REMOVED lines=15> */
.L_x_32271:
[----:B------:R-:W-:Y:S05]  /*19d0*/  BSYNC B0 ;  /* 0x0000000000007941 */ /* 0x000fea0003800000 */
.L_x_32270:
        /* <DEDUP_REMOVED lines=16> */
.L_x_32273:
[----:B------:R-:W-:Y:S05]  /*1ae0*/  BSYNC B0 ;  /* 0x0000000000007941 */ /* 0x000fea0003800000 */
.L_x_32272:
        /* <DEDUP_REMOVED lines=17> */
.L_x_32275:
[----:B------:R-:W-:Y:S05]  /*1c00*/  BSYNC B0 ;  /* 0x0000000000007941 */ /* 0x000fea0003800000 */
.L_x_32274:
        /* <DEDUP_REMOVED lines=22> */
[----:B------:R-:W-:Y:S02]  /*1d70*/  F2FP.SATFINITE.E5M2.F32.PACK_AB_MERGE_C R74, RZ, R74, RZ ;  /* 0x0000004aff4a723e */ /* 0x000fe400048060ff */
        /* <DEDUP_REMOVED lines=18> */
.L_x_32277:
[----:B------:R-:W-:Y:S05]  /*1ea0*/  BSYNC B0 ;  /* 0x0000000000007941 */ /* 0x000fea0003800000 */
.L_x_32276:
[-C--:B------:R-:W-:Y:S01]  /*1eb0*/  FMUL R6, R91, R64.reuse ;  /* 0x000000405b067220 */ /* 0x080fe20000400000 */
[-C--:B------:R-:W-:Y:S01]  /*1ec0*/  FMUL R78, R97, R64.reuse ;  /* 0x00000040614e7220 */ /* 0x080fe20000400000 */
[----:B------:R-:W-:Y:S01]  /*1ed0*/  FMUL R54, R79, R64 ;  /* 0x000000404f367220 */ /* 0x000fe20000400000 */
[----:B------:R-:W-:Y:S01]  /*1ee0*/  IADD3 R68, R0, 0x1e, -R67 ;  /* 0x0000001e00447810 */ /* 0x000fe20007ffe843 */
        /* <DEDUP_REMOVED lines=22> */
.L_x_32279:
[----:B------:R-:W-:Y:S05]  /*2050*/  BSYNC B0 ;  /* 0x0000000000007941 */ /* 0x000fea0003800000 */
.L_x_32278:
        /* <DEDUP_REMOVED lines=15> */
[----:B------:R-:W-:Y:S01]  /*2150*/  F2FP.SATFINITE.E5M2.F32.PACK_AB_MERGE_C R82, RZ, R82, RZ ;  /* 0x00000052ff52723e */ /* 0x000fe200048060ff */
        /* <DEDUP_REMOVED lines=38> */
[----:B------:R-:W-:Y:S01]  /*23c0*/  F2FP.SATFINITE.E5M2.F32.PACK_AB_MERGE_C R16, RZ, R16, RZ ;  /* 0x00000010ff10723e */ /* 0x000fe200048060ff */
        /* <DEDUP_REMOVED lines=63> */
[----:B------:R-:W-:Y:S02]  /*27c0*/  F2FP.SATFINITE.E5M2.F32.PACK_AB_MERGE_C R70, RZ, R70, RZ ;  /* 0x00000046ff46723e */ /* 0x000fe400048060ff */
        /* <DEDUP_REMOVED lines=19> */
.L_x_32281:
[----:B------:R-:W-:Y:S05]  /*2900*/  BSYNC B0 ;  /* 0x0000000000007941 */ /* 0x000fea0003800000 */
.L_x_32280:
        /* <DEDUP_REMOVED lines=77> */
[----:B------:R-:W-:Y:S01]  /*2de0*/  F2FP.SATFINITE.E5M2.F32.PACK_AB_MERGE_C R75, RZ, R74, RZ ;  /* 0x0000004aff4b723e */ /* 0x000fe200048060ff */
        /* <DEDUP_REMOVED lines=50> */
.L_x_32283:
[----:B------:R-:W-:Y:S05]  /*3110*/  BSYNC B0 ;  /* 0x0000000000007941 */ /* 0x000fea0003800000 */
.L_x_32282:
        /* <DEDUP_REMOVED lines=16> */
.L_x_32285:
[----:B------:R-:W-:Y:S05]  /*3220*/  BSYNC B0 ;  /* 0x0000000000007941 */ /* 0x000fea0003800000 */
.L_x_32284:
        /* <DEDUP_REMOVED lines=18> */
.L_x_32287:
[----:B------:R-:W-:Y:S05]  /*3350*/  BSYNC B0 ;  /* 0x0000000000007941 */ /* 0x000fea0003800000 */
.L_x_32286:
        /* <DEDUP_REMOVED lines=19> */
.L_x_32289:
[----:B------:R-:W-:Y:S05]  /*3490*/  BSYNC B0 ;  /* 0x0000000000007941 */ /* 0x000fea0003800000 */
.L_x_32288:
        /* <DEDUP_REMOVED lines=12> */
[----:B------:R-:W-:Y:S02]  /*3560*/  F2FP.SATFINITE.E5M2.F32.PACK_AB_MERGE_C R50, RZ, R50, RZ ;  /* 0x00000032ff32723e */ /* 0x000fe400048060ff */
[----:B------:R-:W-:Y:S01]  /*3570*/  F2FP.SATFINITE.E5M2.F32.PACK_AB_MERGE_C R37, RZ, R37, RZ ;  /* 0x00000025ff25723e */ /* 0x000fe200048060ff */
        /* <DEDUP_REMOVED lines=30> */
[----:B------:R-:W-:-:S02]  /*3760*/  F2FP.SATFINITE.E5M2.F32.PACK_AB_MERGE_C R33, RZ, R33, RZ ;  /* 0x00000021ff21723e */ /* 0x000fc400048060ff */
[----:B------:R-:W-:Y:S02]  /*3770*/  F2FP.SATFINITE.E5M2.F32.PACK_AB_MERGE_C R47, RZ, R47, RZ ;  /* 0x0000002fff2f723e */ /* 0x000fe400048060ff */
[----:B------:R-:W-:Y:S01]  /*3780*/  F2FP.SATFINITE.E5M2.F32.PACK_AB_MERGE_C R35, RZ, R35, RZ ;  /* 0x00000023ff23723e */ /* 0x000fe200048060ff */
        /* <DEDUP_REMOVED lines=17> */
.L_x_32291:
[----:B------:R-:W-:Y:S05]  /*38a0*/  BSYNC B0 ;  /* 0x0000000000007941 */ /* 0x000fea0003800000 */
.L_x_32290:
        /* <DEDUP_REMOVED lines=12> */
[----:B------:R-:W-:Y:S01]  /*3970*/  F2FP.SATFINITE.E5M2.F32.PACK_AB_MERGE_C R91, RZ, R91, RZ ;  /* 0x0000005bff5b723e */ /* 0x000fe200048060ff */
[C---:B------:R-:W-:Y:S01]  /*3980*/  FMUL R69, R43.reuse, R64 ;  /* 0x000000402b457220 */ /* 0x040fe20000400000 */
[----:B------:R-:W-:Y:S02]  /*3990*/  FMNMX R48, |R43|, R48, !PT ;  /* 0x000000302b307209 */ /* 0x000fe40007800200 */
[----:B------:R-:W-:Y:S02]  /*39a0*/  F2FP.SATFINITE.E5M2.F32.PACK_AB_MERGE_C R52, RZ, R42, RZ ;  /* 0x0000002aff34723e */ /* 0x000fe400048060ff */
[----:B------:R-:W-:Y:S01]  /*39b0*/  F2FP.SATFINITE.E5M2.F32.PACK_AB_MERGE_C R69, RZ, R69, RZ ;  /* 0x00000045ff45723e */ /* 0x000fe200048060ff */
        /* <DEDUP_REMOVED lines=18> */
.L_x_32293:
[----:B------:R-:W-:Y:S05]  /*3ae0*/  BSYNC B0 ;  /* 0x0000000000007941 */ /* 0x000fea0003800000 */
.L_x_32292:
        /* <DEDUP_REMOVED lines=13> */
[----:B------:R-:W-:Y:S01]  /*3bc0*/  F2FP.SATFINITE.E5M2.F32.PACK_AB_MERGE_C R43, RZ, R33, RZ ;  /* 0x00000021ff2b723e */ /* 0x000fe200048060ff */
[----:B------:R-:W-:Y:S01]  /*3bd0*/  IMAD.U32 R99, R99, 0x10000, RZ ;  /* 0x0001000063637824 */ /* 0x000fe200078e00ff */
[----:B------:R-:W-:Y:S01]  /*3be0*/  F2FP.SATFINITE.E5M2.F32.PACK_AB_MERGE_C R52, RZ, R52, RZ ;  /* 0x00000034ff34723e */ /* 0x000fe200048060ff */
        /* <DEDUP_REMOVED lines=17> */
[----:B------:R-:W-:Y:S02]  /*3d00*/  F2FP.SATFINITE.E5M2.F32.PACK_AB_MERGE_C R54, RZ, R35, RZ ;  /* 0x00000023ff36723e */ /* 0x000fe400048060ff */
[----:B------:R-:W-:Y:S02]  /*3d10*/  LOP3.LUT R47, R42, 0xff00, R91, 0xf8, !PT ;  /* 0x0000ff002a2f7812 */ /* 0x000fe400078ef85b */
[----:B------:R-:W-:Y:S01]  /*3d20*/  F2FP.SATFINITE.E5M2.F32.PACK_AB_MERGE_C R45, RZ, R45, RZ ;  /* 0x0000002dff2d723e */ /* 0x000fe200048060ff */
        /* <DEDUP_REMOVED lines=18> */
.L_x_32295:
[----:B------:R-:W-:Y:S05]  /*3e50*/  BSYNC B0 ;  /* 0x0000000000007941 */ /* 0x000fea0003800000 */
.L_x_32294:
        /* <DEDUP_REMOVED lines=8> */
[----:B------:R-:W-:Y:S01]  /*3ee0*/  F2FP.SATFINITE.E5M2.F32.PACK_AB_MERGE_C R40, RZ, R35, RZ ;  /* 0x00000023ff28723e */ /* 0x000fe200048060ff */
[----:B------:R-:W-:-:S03]  /*3ef0*/  IMAD.U32 R35, R54, 0x10000, RZ ;  /* 0x0001000036237824 */ /* 0x000fc600078e00ff */
[----:B------:R-:W-:Y:S02]  /*3f00*/  LOP3.LUT R38, R40, 0xffff, RZ, 0xc0, !PT ;  /* 0x0000ffff28267812 */ /* 0x000fe400078ec0ff */
[----:B------:R-:W-:-:S03]  /*3f10*/  LOP3.LUT R35, R35, 0xff0000, RZ, 0xc0, !PT ;  /* 0x00ff000023237812 */ /* 0x000fc600078ec0ff */
[----:B------:R-:W-:-:S05]  /*3f20*/  IMAD.SHL.U32 R38, R38, 0x1000000, RZ ;  /* 0x0100000026267824 */ /* 0x000fca00078e00ff */
[----:B------:R-:W-:Y:S01]  /*3f30*/  LOP3.LUT R35, R38, R47, R35, 0xfe, !PT ;  /* 0x0000002f26237212 */ /* 0x000fe200078efe23 */
[----:B------:R-:W-:-:S05]  /*3f40*/  FMUL R38, R91, R64 ;  /* 0x000000405b267220 */ /* 0x000fca0000400000 */
[----:B------:R-:W-:Y:S01]  /*3f50*/  F2FP.SATFINITE.E5M2.F32.PACK_AB_MERGE_C R43, RZ, R38, RZ ;  /* 0x00000026ff2b723e */ /* 0x000fe200048060ff */
        /* <DEDUP_REMOVED lines=18> */
.L_x_32297:
[----:B------:R-:W-:Y:S05]  /*4080*/  BSYNC B0 ;  /* 0x0000000000007941 */ /* 0x000fea0003800000 */
.L_x_32296:
        /* <DEDUP_REMOVED lines=120> */
[----:B------:R-:W-:Y:S02]  /*4810*/  F2FP.SATFINITE.E5M2.F32.PACK_AB_MERGE_C R84, RZ, R84, RZ ;  /* 0x00000054ff54723e */ /* 0x000fe400048060ff */
        /* <DEDUP_REMOVED lines=17> */
[----:B------:R-:W-:Y:S01]  /*4930*/  F2FP.SATFINITE.E5M2.F32.PACK_AB_MERGE_C R82, RZ, R82, RZ ;  /* 0x00000052ff52723e */ /* 0x000fe200048060ff */
[----:B------:R-:W-:Y:S01]  /*4940*/  FMUL R77, R85, R64 ;  /* 0x00000040554d7220 */ /* 0x000fe20000400000 */
[----:B------:R-:W-:-:S02]  /*4950*/  LOP3.LUT R24, R24, 0xff000000, R55, 0xf8, !PT ;  /* 0xff00000018187812 */ /* 0x000fc400078ef837 */
[----:B------:R-:W-:Y:S02]  /*4960*/  LOP3.LUT R55, R20, 0xff, RZ, 0xc0, !PT ;  /* 0x000000ff14377812 */ /* 0x000fe400078ec0ff */
[----:B------:R-:W-:Y:S02]  /*4970*/  LOP3.LUT R81, R81, 0xffff, RZ, 0xc0, !PT ;  /* 0x0000ffff51517812 */ /* 0x000fe400078ec0ff */
[----:B------:R-:W-:Y:S02]  /*4980*/  PRMT R20, R82, 0x7104, RZ ;  /* 0x0000710452147816 */ /* 0x000fe400000000ff */
[----:B------:R-:W-:Y:S01]  /*4990*/  F2FP.SATFINITE.E5M2.F32.PACK_AB_MERGE_C R70, RZ, R70, RZ ;  /* 0x00000046ff46723e */ /* 0x000fe200048060ff */
[----:B------:R-:W-:Y:S01]  /*49a0*/  IMAD.U32 R81, R81, 0x10000, RZ ;  /* 0x0001000051517824 */ /* 0x000fe200078e00ff */
[----:B------:R-:W-:Y:S02]  /*49b0*/  F2FP.SATFINITE.E5M2.F32.PACK_AB_MERGE_C R77, RZ, R77, RZ ;  /* 0x0000004dff4d723e */ /* 0x000fe400048060ff */
        /* <DEDUP_REMOVED lines=105> */
[----:B------:R-:W-:Y:S01]  /*5050*/  F2FP.SATFINITE.E5M2.F32.PACK_AB_MERGE_C R107, RZ, R16, RZ ;  /* 0x00000010ff6b723e */ /* 0x000fe200048060ff */
[----:B------:R-:W-:Y:S01]  /*5060*/  FMUL R76, R103, R64 ;  /* 0x00000040674c7220 */ /* 0x000fe20000400000 */
[----:B------:R-:W-:Y:S02]  /*5070*/  LOP3.LUT R36, R36, 0xff000000, R11, 0xf8, !PT ;  /* 0xff00000024247812 */ /* 0x000fe400078ef80b */
[----:B------:R-:W-:-:S02]  /*5080*/  FMNMX R89, |R89|, R10, !PT ;  /* 0x0000000a59597209 */ /* 0x000fc40007800200 */
        /* <DEDUP_REMOVED lines=17> */
.L_x_32299:
[----:B------:R-:W-:Y:S05]  /*51a0*/  BSYNC B0 ;  /* 0x0000000000007941 */ /* 0x000fea0003800000 */
.L_x_32298:
[----:B------:R-:W-:Y:S01]  /*51b0*/  FMUL R56, R15, R64 ;  /* 0x000000400f387220 */ /* 0x000fe20000400000 */
[----:B0-----:R-:W-:Y:S01]  /*51c0*/  LOP3.LUT R10, R107, 0xff, RZ, 0xc0, !PT ;  /* 0x000000ff6b0a7812 */ /* 0x001fe200078ec0ff */
[----:B------:R-:W-:Y:S01]  /*51d0*/  BSSY B0, `(.L_x_32300) ;  /* 0x0000013000007945 */ /* 0x000fe20003800000 */
[----:B------:R-:W-:Y:S02]  /*51e0*/  LOP3.LUT R11, R80, 0xffff, RZ, 0xc0, !PT ;  /* 0x0000ffff500b7812 */ /* 0x000fe400078ec0ff */
[----:B------:R-:W-:Y:S02]  /*51f0*/  F2FP.SATFINITE.E5M2.F32.PACK_AB_MERGE_C R78, RZ, R78, RZ ;  /* 0x0000004eff4e723e */ /* 0x000fe400048060ff */
[----:B------:R-:W-:Y:S02]  /*5200*/  PRMT R10, R11, 0x7604, R10 ;  /* 0x000076040b0a7816 */ /* 0x000fe4000000000a */
        /* <DEDUP_REMOVED lines=15> */
.L_x_32301:
[----:B------:R-:W-:Y:S05]  /*5300*/  BSYNC B0 ;  /* 0x0000000000007941 */ /* 0x000fea0003800000 */
.L_x_32300:
        /* <DEDUP_REMOVED lines=18> */
[----:B------:R-:W-:Y:S01]  /*5430*/  F2FP.SATFINITE.E5M2.F32.PACK_AB_MERGE_C R95, RZ, R95, RZ ;  /* 0x0000005fff5f723e */ /* 0x000fe200048060ff */
[----:B------:R-:W-:Y:S01]  /*5440*/  FMUL R13, R99, R64 ;  /* 0x00000040630d7220 */ /* 0x000fe20000400000 */
[----:B------:R-:W-:Y:S01]  /*5450*/  F2FP.SATFINITE.E5M2.F32.PACK_AB_MERGE_C R12, RZ, R12, RZ ;  /* 0x0000000cff0c723e */ /* 0x000fe200048060ff */
[----:B------:R-:W-:Y:S01]  /*5460*/  FMUL R15, R81, R64 ;  /* 0x00000040510f7220 */ /* 0x000fe20000400000 */
[----:B------:R-:W-:-:S02]  /*5470*/  F2FP.SATFINITE.E5M2.F32.PACK_AB_MERGE_C R8, RZ, R8, RZ ;  /* 0x00000008ff08723e */ /* 0x000fc400048060ff */
[----:B------:R-:W-:Y:S02]  /*5480*/  LOP3.LUT R2, R12, 0xffff, RZ, 0xc0, !PT ;  /* 0x0000ffff0c027812 */ /* 0x000fe400078ec0ff */
[----:B------:R-:W-:Y:S02]  /*5490*/  F2FP.SATFINITE.E5M2.F32.PACK_AB_MERGE_C R13, RZ, R13, RZ ;  /* 0x0000000dff0d723e */ /* 0x000fe400048060ff */
[----:B------:R-:W-:Y:S02]  /*54a0*/  LOP3.LUT R11, R2, 0xff, RZ, 0xc0, !PT ;  /* 0x000000ff020b7812 */ /* 0x000fe400078ec0ff */
[----:B------:R-:W-:Y:S02]  /*54b0*/  PRMT R2, R8, 0x7104, RZ ;  /* 0x0000710408027816 */ /* 0x000fe400000000ff */
[----:B------:R-:W-:Y:S02]  /*54c0*/  F2FP.SATFINITE.E5M2.F32.PACK_AB_MERGE_C R15, RZ, R15, RZ ;  /* 0x0000000fff0f723e */ /* 0x000fe400048060ff */
[----:B------:R-:W-:Y:S01]  /*54d0*/  LOP3.LUT R80, R11, 0xff00, R2, 0xf8, !PT ;  /* 0x0000ff000b507812 */ /* 0x000fe200078ef802 */
[----:B------:R-:W-:Y:S01]  /*54e0*/  IMAD.U32 R2, R13, 0x10000, RZ ;  /* 0x000100000d027824 */ /* 0x000fe200078e00ff */
[----:B------:R-:W-:-:S02]  /*54f0*/  LOP3.LUT R4, R15, 0xffff, RZ, 0xc0, !PT ;  /* 0x0000ffff0f047812 */ /* 0x000fc400078ec0ff */
[----:B------:R-:W-:Y:S02]  /*5500*/  F2FP.SATFINITE.E5M2.F32.PACK_AB_MERGE_C R86, RZ, R86, RZ ;  /* 0x00000056ff56723e */ /* 0x000fe400048060ff */
        /* <DEDUP_REMOVED lines=14> */
[----:B------:R-:W-:-:S02]  /*55f0*/  F2FP.SATFINITE.E5M2.F32.PACK_AB_MERGE_C R76, RZ, R91, RZ ;  /* 0x0000005bff4c723e */ /* 0x000fc400048060ff */
        /* <DEDUP_REMOVED lines=37> */
.L_x_32303:
[----:B------:R-:W-:Y:S05]  /*5850*/  BSYNC B0 ;  /* 0x0000000000007941 */ /* 0x000fea0003800000 */
.L_x_32302:
        /* <DEDUP_REMOVED lines=13> */
[----:B------:R-:W-:Y:S01]  /*5930*/  F2FP.SATFINITE.E5M2.F32.PACK_AB_MERGE_C R89, RZ, R89, RZ ;  /* 0x00000059ff59723e */ /* 0x000fe200048060ff */
[-C--:B------:R-:W-:Y:S01]  /*5940*/  FMUL R17, R17, R64.reuse ;  /* 0x0000004011117220 */ /* 0x080fe20000400000 */
[----:B------:R-:W-:Y:S01]  /*5950*/  F2FP.SATFINITE.E5M2.F32.PACK_AB_MERGE_C R9, RZ, R9, RZ ;  /* 0x00000009ff09723e */ /* 0x000fe200048060ff */
[----:B------:R-:W-:Y:S01]  /*5960*/  FMUL R53, R53, R64 ;  /* 0x0000004035357220 */ /* 0x000fe20000400000 */
[----:B------:R-:W-:Y:S01]  /*5970*/  F2FP.SATFINITE.E5M2.F32.PACK_AB_MERGE_C R56, RZ, R56, RZ ;  /* 0x00000038ff38723e */ /* 0x000fe200048060ff */
[-C--:B------:R-:W-:Y:S01]  /*5980*/  FMUL R57, R57, R64.reuse ;  /* 0x0000004039397220 */ /* 0x080fe20000400000 */
[----:B------:R-:W-:Y:S01]  /*5990*/  LOP3.LUT R52, R7, 0xff00, R6, 0xf8, !PT ;  /* 0x0000ff0007347812 */ /* 0x000fe200078ef806 */
[----:B------:R-:W-:Y:S01]  /*59a0*/  FMUL R79, R79, R64 ;  /* 0x000000404f4f7220 */ /* 0x000fe20000400000 */
[----:B------:R-:W-:Y:S01]  /*59b0*/  LOP3.LUT R7, R9, 0xffff, RZ, 0xc0, !PT ;  /* 0x0000ffff09077812 */ /* 0x000fe200078ec0ff */
[----:B------:R-:W-:Y:S01]  /*59c0*/  IMAD.U32 R6, R56, 0x10000, RZ ;  /* 0x0001000038067824 */ /* 0x000fe200078e00ff */
[----:B------:R-:W-:Y:S01]  /*59d0*/  F2FP.SATFINITE.E5M2.F32.PACK_AB_MERGE_C R88, RZ, R88, RZ ;  /* 0x00000058ff58723e */ /* 0x000fe200048060ff */
        /* <DEDUP_REMOVED lines=27> */
[----:B------:R-:W-:Y:S01]  /*5b90*/  F2FP.SATFINITE.E5M2.F32.PACK_AB_MERGE_C R53, RZ, R53, RZ ;  /* 0x00000035ff35723e */ /* 0x000fe200048060ff */
[----:B------:R-:W-:Y:S01]  /*5ba0*/  FMUL R78, R97, R64 ;  /* 0x00000040614e7220 */ /* 0x000fe20000400000 */
[----:B------:R-:W-:Y:S02]  /*5bb0*/  LOP3.LUT R5, R4, 0xff00, R3, 0xf8, !PT ;  /* 0x0000ff0004057812 */ /* 0x000fe400078ef803 */
[----:B------:R-:W-:-:S02]  /*5bc0*/  F2FP.SATFINITE.E5M2.F32.PACK_AB_MERGE_C R76, RZ, R76, RZ ;  /* 0x0000004cff4c723e */ /* 0x000fc400048060ff */
[----:B------:R-:W-:Y:S02]  /*5bd0*/  F2FP.SATFINITE.E5M2.F32.PACK_AB_MERGE_C R78, RZ, R78, RZ ;  /* 0x0000004eff4e723e */ /* 0x000fe400048060ff */
[----:B------:R-:W-:Y:S02]  /*5be0*/  LOP3.LUT R4, R76, 0xffff, RZ, 0xc0, !PT ;  /* 0x0000ffff4c047812 */ /* 0x000fe400078ec0ff */
[----:B------:R-:W-:Y:S01]  /*5bf0*/  LOP3.LUT R80, R80, 0xffff, RZ, 0xc0, !PT ;  /* 0x0000ffff50507812 */ /* 0x000fe200078ec0ff */
[----:B------:R-:W-:Y:S01]  /*5c00*/  IMAD.U32 R3, R78, 0x10000, RZ ;  /* 0x000100004e037824 */ /* 0x000fe200078e00ff */
[----:B------:R-:W-:Y:S01]  /*5c10*/  F2FP.SATFINITE.E5M2.F32.PACK_AB_MERGE_C R57, RZ, R57, RZ ;  /* 0x00000039ff39723e */ /* 0x000fe200048060ff */
[----:B------:R-:W-:Y:S01]  /*5c20*/  IMAD.SHL.U32 R4, R4, 0x1000000, RZ ;  /* 0x0100000004047824 */ /* 0x000fe200078e00ff */
[----:B------:R-:W-:Y:S02]  /*5c30*/  F2FP.SATFINITE.E5M2.F32.PACK_AB_MERGE_C R79, RZ, R79, RZ ;  /* 0x0000004fff4f723e */ /* 0x000fe400048060ff */
        /* <DEDUP_REMOVED lines=30> */
[----:B------:R-:W-:Y:S02]  /*5e20*/  F2FP.SATFINITE.E5M2.F32.PACK_AB_MERGE_C R63, RZ, R17, RZ ;  /* 0x00000011ff3f723e */ /* 0x000fe400048060ff */
        /* <DEDUP_REMOVED lines=34> */
.L_x_32305:
[----:B------:R-:W-:Y:S05]  /*6050*/  BSYNC B0 ;  /* 0x0000000000007941 */ /* 0x000fea0003800000 */
.L_x_32304:
        /* <DEDUP_REMOVED lines=16> */
.L_x_32307:
[----:B------:R-:W-:Y:S05]  /*6160*/  BSYNC B0 ;  /* 0x0000000000007941 */ /* 0x000fea0003800000 */
.L_x_32306:
        /* <DEDUP_REMOVED lines=23> */
[----:B------:R-:W-:Y:S02]  /*62e0*/  F2FP.SATFINITE.E5M2.F32.PACK_AB_MERGE_C R29, RZ, R17, RZ ;  /* 0x00000011ff1d723e */ /* 0x000fe400048060ff */
[----:B------:R-:W-:-:S02]  /*62f0*/  F2FP.SATFINITE.E5M2.F32.PACK_AB_MERGE_C R53, RZ, R53, RZ ;  /* 0x00000035ff35723e */ /* 0x000fc400048060ff */
[----:B------:R-:W-:Y:S02]  /*6300*/  F2FP.SATFINITE.E5M2.F32.PACK_AB_MERGE_C R40, RZ, R40, RZ ;  /* 0x00000028ff28723e */ /* 0x000fe400048060ff */
[----:B------:R-:W-:Y:S02]  /*6310*/  FMNMX R81, RZ, R81, !PT ;  /* 0x00000051ff517209 */ /* 0x000fe40007800000 */
[----:B------:R-:W-:Y:S02]  /*6320*/  F2FP.SATFINITE.E5M2.F32.PACK_AB_MERGE_C R17, RZ, R38, RZ ;  /* 0x00000026ff11723e */ /* 0x000fe400048060ff */
        /* <DEDUP_REMOVED lines=27> */
.L_x_32309:
[----:B------:R-:W-:Y:S05]  /*64e0*/  BSYNC B0 ;  /* 0x0000000000007941 */ /* 0x000fea0003800000 */
.L_x_32308:
[----:B------:R-:W-:Y:S01]  /*64f0*/  F2FP.SATFINITE.E5M2.F32.PACK_AB_MERGE_C R63, RZ, R63, RZ ;  /* 0x0000003fff3f723e */ /* 0x000fe200048060ff */
[----:B------:R-:W-:Y:S01]  /*6500*/  IMAD.U32 R39, R43, 0x10000, RZ ;  /* 0x000100002b277824 */ /* 0x000fe200078e00ff */
[----:B0-----:R-:W-:Y:S01]  /*6510*/  F2FP.SATFINITE.E5M2.F32.PACK_AB_MERGE_C R57, RZ, R58, RZ ;  /* 0x0000003aff39723e */ /* 0x001fe200048060ff */
        /* <DEDUP_REMOVED lines=12> */
[----:B------:R-:W-:Y:S01]  /*65e0*/  F2FP.SATFINITE.E5M2.F32.PACK_AB_MERGE_C R58, RZ, R58, RZ ;  /* 0x0000003aff3a723e */ /* 0x000fe200048060ff */
[----:B------:R-:W-:Y:S01]  /*65f0*/  IMAD.U32 R4, R8, 0x10000, RZ ;  /* 0x0001000008047824 */ /* 0x000fe200078e00ff */
[----:B------:R-:W-:-:S02]  /*6600*/  F2FP.SATFINITE.E5M2.F32.PACK_AB_MERGE_C R42, RZ, R38, RZ ;  /* 0x00000026ff2a723e */ /* 0x000fc400048060ff */
        /* <DEDUP_REMOVED lines=9> */
[----:B------:R-:W-:Y:S01]  /*66a0*/  F2FP.SATFINITE.E5M2.F32.PACK_AB_MERGE_C R79, RZ, R79, RZ ;  /* 0x0000004fff4f723e */ /* 0x000fe200048060ff */
        /* <DEDUP_REMOVED lines=14> */
[----:B------:R-:W-:Y:S02]  /*6790*/  F2FP.SATFINITE.E5M2.F32.PACK_AB_MERGE_C R85, RZ, R85, RZ ;  /* 0x00000055ff55723e */ /* 0x000fe400048060ff */
[----:B------:R-:W-:Y:S02]  /*67a0*/  F2FP.SATFINITE.E5M2.F32.PACK_AB_MERGE_C R83, RZ, R4, RZ ;  /* 0x00000004ff53723e */ /* 0x000fe400048060ff */
[----:B------:R-:W-:Y:S02]  /*67b0*/  LOP3.LUT R8, R8, 0xff0000, R41, 0xf8, !PT ;  /* 0x00ff000008087812 */ /* 0x000fe400078ef829 */
[----:B------:R-:W-:Y:S02]  /*67c0*/  LOP3.LUT R4, R85, 0xff, RZ, 0xc0, !PT ;  /* 0x000000ff55047812 */ /* 0x000fe400078ec0ff */
[----:B------:R-:W-:Y:S02]  /*67d0*/  LOP3.LUT R41, R83, 0xffff, RZ, 0xc0, !PT ;  /* 0x0000ffff53297812 */ /* 0x000fe400078ec0ff */
[----:B------:R-:W-:-:S02]  /*67e0*/  F2FP.SATFINITE.E5M2.F32.PACK_AB_MERGE_C R80, RZ, R80, RZ ;  /* 0x00000050ff50723e */ /* 0x000fc400048060ff */
        /* <DEDUP_REMOVED lines=12> */
[----:B------:R-:W-:Y:S02]  /*68b0*/  F2FP.SATFINITE.E5M2.F32.PACK_AB_MERGE_C R41, RZ, R41, RZ ;  /* 0x00000029ff29723e */ /* 0x000fe400048060ff */
[----:B------:R-:W-:Y:S01]  /*68c0*/  FMNMX R14, |R39|, R14, !PT ;  /* 0x0000000e270e7209 */ /* 0x000fe20007800200 */
[----:B------:R-:W-:Y:S01]  /*68d0*/  FMUL R81, R87, R64 ;  /* 0x0000004057517220 */ /* 0x000fe20000400000 */
[----:B------:R-:W-:-:S02]  /*68e0*/  LOP3.LUT R4, R41, 0xffff, RZ, 0xc0, !PT ;  /* 0x0000ffff29047812 */ /* 0x000fc400078ec0ff */
[----:B------:R-:W-:Y:S02]  /*68f0*/  FMNMX R82, |R43|, R14, !PT ;  /* 0x0000000e2b527209 */ /* 0x000fe40007800200 */
[----:B------:R-:W-:Y:S01]  /*6900*/  SHF.R.U32.HI R38, RZ, 0x10, R45 ;  /* 0x00000010ff267819 */ /* 0x000fe2000001162d */
[----:B------:R-:W-:Y:S01]  /*6910*/  IMAD.SHL.U32 R4, R4, 0x1000000, RZ ;  /* 0x0100000004047824 */ /* 0x000fe200078e00ff */
[----:B------:R-:W-:-:S03]  /*6920*/  F2FP.SATFINITE.E5M2.F32.PACK_AB_MERGE_C R81, RZ, R81, RZ ;  /* 0x00000051ff51723e */ /* 0x000fc600048060ff */
        /* <DEDUP_REMOVED lines=10> */
[----:B------:R-:W-:Y:S01]  /*69d0*/  F2FP.SATFINITE.E5M2.F32.PACK_AB_MERGE_C R84, RZ, R84, RZ ;  /* 0x00000054ff54723e */ /* 0x000fe200048060ff */
[C---:B------:R-:W-:Y:S01]  /*69e0*/  FMUL R82, R39.reuse, R64 ;  /* 0x0000004027527220 */ /* 0x040fe20000400000 */
[----:B------:R-:W-:Y:S02]  /*69f0*/  FMNMX R4, |R39|, R4, !PT ;  /* 0x0000000427047209 */ /* 0x000fe40007800200 */
[----:B------:R-:W-:Y:S02]  /*6a00*/  LOP3.LUT R39, R84, 0xffff, RZ, 0xc0, !PT ;  /* 0x0000ffff54277812 */ /* 0x000fe400078ec0ff */
[----:B------:R-:W-:-:S02]  /*6a10*/  F2FP.SATFINITE.E5M2.F32.PACK_AB_MERGE_C R82, RZ, R82, RZ ;  /* 0x00000052ff52723e */ /* 0x000fc400048060ff */
        /* <DEDUP_REMOVED lines=25> */
.L_x_32311:
[----:B------:R-:W-:Y:S05]  /*6bb0*/  BSYNC B0 ;  /* 0x0000000000007941 */ /* 0x000fea0003800000 */
.L_x_32310:
        /* <DEDUP_REMOVED lines=17> */
.L_x_32313:
[----:B------:R-:W-:Y:S05]  /*6cd0*/  BSYNC B0 ;  /* 0x0000000000007941 */ /* 0x000fea0003800000 */
.L_x_32312:
        /* <DEDUP_REMOVED lines=12> */
[----:B------:R-:W-:Y:S02]  /*6da0*/  F2FP.SATFINITE.E5M2.F32.PACK_AB_MERGE_C R68, RZ, R68, RZ ;  /* 0x00000044ff44723e */ /* 0x000fe400048060ff */
[----:B------:R-:W-:Y:S01]  /*6db0*/  FMNMX R77, RZ, R38, !PT ;  /* 0x00000026ff4d7209 */ /* 0x000fe20007800000 */
[----:B------:R-:W-:Y:S01]  /*6dc0*/  FMUL R70, R39, R64 ;  /* 0x0000004027467220 */ /* 0x000fe20000400000 */
[----:B------:R-:W-:Y:S02]  /*6dd0*/  FMNMX R86, RZ, R43, !PT ;  /* 0x0000002bff567209 */ /* 0x000fe40007800000 */
[----:B------:R-:W-:Y:S02]  /*6de0*/  F2FP.SATFINITE.E5M2.F32.PACK_AB_MERGE_C R56, RZ, R56, RZ ;  /* 0x00000038ff38723e */ /* 0x000fe400048060ff */
[----:B------:R-:W-:Y:S01]  /*6df0*/  LOP3.LUT R38, R68, 0xffff, RZ, 0xc0, !PT ;  /* 0x0000ffff44267812 */ /* 0x000fe200078ec0ff */
[----:B------:R-:W-:Y:S01]  /*6e00*/  FMUL R69, R86, R64 ;  /* 0x0000004056457220 */ /* 0x000fe20000400000 */
[----:B------:R-:W-:-:S02]  /*6e10*/  PRMT R45, R56, 0x7104, RZ ;  /* 0x00007104382d7816 */ /* 0x000fc400000000ff */
[----:B------:R-:W-:Y:S02]  /*6e20*/  LOP3.LUT R38, R38, 0xff, RZ, 0xc0, !PT ;  /* 0x000000ff26267812 */ /* 0x000fe400078ec0ff */
[----:B------:R-:W-:Y:S02]  /*6e30*/  F2FP.SATFINITE.E5M2.F32.PACK_AB_MERGE_C R70, RZ, R70, RZ ;  /* 0x00000046ff46723e */ /* 0x000fe400048060ff */
[C---:B------:R-:W-:Y:S01]  /*6e40*/  FMNMX R44, |R77|.reuse, R44, !PT ;  /* 0x0000002c4d2c7209 */ /* 0x040fe20007800200 */
[----:B------:R-:W-:Y:S01]  /*6e50*/  FMUL R77, R77, R64 ;  /* 0x000000404d4d7220 */ /* 0x000fe20000400000 */
[----:B------:R-:W-:Y:S02]  /*6e60*/  LOP3.LUT R45, R38, 0xff00, R45, 0xf8, !PT ;  /* 0x0000ff00262d7812 */ /* 0x000fe400078ef82d */
[----:B------:R-:W-:Y:S02]  /*6e70*/  SHF.R.U32.HI R38, RZ, 0x10, R49 ;  /* 0x00000010ff267819 */ /* 0x000fe40000011631 */
[----:B------:R-:W-:-:S02]  /*6e80*/  F2FP.SATFINITE.E5M2.F32.PACK_AB_MERGE_C R69, RZ, R69, RZ ;  /* 0x00000045ff45723e */ /* 0x000fc400048060ff */
        /* <DEDUP_REMOVED lines=9> */
[----:B------:R-:W-:-:S02]  /*6f20*/  F2FP.SATFINITE.E5M2.F32.PACK_AB_MERGE_C R77, RZ, R77, RZ ;  /* 0x0000004dff4d723e */ /* 0x000fc400048060ff */
        /* <DEDUP_REMOVED lines=9> */
[----:B------:R-:W-:-:S02]  /*6fc0*/  F2FP.SATFINITE.E5M2.F32.PACK_AB_MERGE_C R78, RZ, R78, RZ ;  /* 0x0000004eff4e723e */ /* 0x000fc400048060ff */
[----:B------:R-:W-:Y:S02]  /*6fd0*/  FMNMX R38, |R87|, R38, !PT ;  /* 0x0000002657267209 */ /* 0x000fe40007800200 */
[----:B------:R-:W-:Y:S02]  /*6fe0*/  F2FP.SATFINITE.E5M2.F32.PACK_AB_MERGE_C R71, RZ, R71, RZ ;  /* 0x00000047ff47723e */ /* 0x000fe400048060ff */
[----:B------:R-:W-:Y:S02]  /*6ff0*/  F2FP.SATFINITE.E5M2.F32.PACK_AB_MERGE_C R76, RZ, R76, RZ ;  /* 0x0000004cff4c723e */ /* 0x000fe400048060ff */
        /* <DEDUP_REMOVED lines=22> */
.L_x_32315:
[----:B------:R-:W-:Y:S05]  /*7160*/  BSYNC B0 ;  /* 0x0000000000007941 */ /* 0x000fea0003800000 */
.L_x_32314:
        /* <DEDUP_REMOVED lines=14> */
.L_x_32317:
[----:B------:R-:W-:Y:S05]  /*7250*/  BSYNC B0 ;  /* 0x0000000000007941 */ /* 0x000fea0003800000 */
.L_x_32316:
        /* <DEDUP_REMOVED lines=18> */
.L_x_32319:
[----:B------:R-:W-:Y:S05]  /*7380*/  BSYNC B0 ;  /* 0x0000000000007941 */ /* 0x000fea0003800000 */
.L_x_32318:
        /* <DEDUP_REMOVED lines=15> */
.L_x_32321:
[----:B------:R-:W-:Y:S05]  /*7480*/  BSYNC B0 ;  /* 0x0000000000007941 */ /* 0x000fea0003800000 */
.L_x_32320:
        /* <DEDUP_REMOVED lines=16> */
.L_x_32323:
[----:B------:R-:W-:Y:S05]  /*7590*/  BSYNC B0 ;  /* 0x0000000000007941 */ /* 0x000fea0003800000 */
.L_x_32322:
        /* <DEDUP_REMOVED lines=17> */
.L_x_32325:
[----:B------:R-:W-:Y:S05]  /*76b0*/  BSYNC B0 ;  /* 0x0000000000007941 */ /* 0x000fea0003800000 */
.L_x_32324:
        /* <DEDUP_REMOVED lines=28> */
[----:B------:R-:W-:-:S02]  /*7880*/  F2FP.SATFINITE.E5M2.F32.PACK_AB_MERGE_C R74, RZ, R40, RZ ;  /* 0x00000028ff4a723e */ /* 0x000fc400048060ff */
[----:B------:R-:W-:Y:S01]  /*7890*/  F2FP.SATFINITE.E5M2.F32.PACK_AB_MERGE_C R73, RZ, R42, RZ ;  /* 0x0000002aff49723e */ /* 0x000fe200048060ff */
[-C--:B------:R-:W-:Y:S01]  /*78a0*/  FMUL R42, R29, R64.reuse ;  /* 0x000000401d2a7220 */ /* 0x080fe20000400000 */
[----:B------:R-:W-:Y:S01]  /*78b0*/  FMUL R40, R63, R64 ;  /* 0x000000403f287220 */ /* 0x000fe20000400000 */
[----:B------:R-:W-:Y:S02]  /*78c0*/  F2FP.SATFINITE.E5M2.F32.PACK_AB_MERGE_C R72, RZ, R26, RZ ;  /* 0x0000001aff48723e */ /* 0x000fe400048060ff */
[----:B------:R-:W-:Y:S02]  /*78d0*/  F2FP.SATFINITE.E5M2.F32.PACK_AB_MERGE_C R58, RZ, R17, RZ ;  /* 0x00000011ff3a723e */ /* 0x000fe400048060ff */
[----:B------:R-:W-:Y:S02]  /*78e0*/  F2FP.SATFINITE.E5M2.F32.PACK_AB_MERGE_C R50, RZ, R50, RZ ;  /* 0x00000032ff32723e */ /* 0x000fe400048060ff */
[----:B------:R-:W-:Y:S02]  /*78f0*/  F2FP.SATFINITE.E5M2.F32.PACK_AB_MERGE_C R26, RZ, R56, RZ ;  /* 0x00000038ff1a723e */ /* 0x000fe400048060ff */
[----:B------:R-:W-:-:S02]  /*7900*/  F2FP.SATFINITE.E5M2.F32.PACK_AB_MERGE_C R42, RZ, R42, RZ ;  /* 0x0000002aff2a723e */ /* 0x000fc400048060ff */
        /* <DEDUP_REMOVED lines=17> */
.L_x_32327:
[----:B------:R-:W-:Y:S05]  /*7a20*/  BSYNC B0 ;  /* 0x0000000000007941 */ /* 0x000fea0003800000 */
.L_x_32326:
        /* <DEDUP_REMOVED lines=15> */
.L_x_32329:
[----:B------:R-:W-:Y:S05]  /*7b20*/  BSYNC B0 ;  /* 0x0000000000007941 */ /* 0x000fea0003800000 */
.L_x_32328:
        /* <DEDUP_REMOVED lines=94> */
.L_x_32334:
        /* <DEDUP_REMOVED lines=51> */
.L_x_32333:
[----:B------:R-:W-:Y:S05]  /*8440*/  BSYNC B1 ;  /* 0x0000000000017941 */ /* 0x000fea0003800000 */
.L_x_32332:
        /* <DEDUP_REMOVED lines=15> */
.L_x_32336:
[----:B------:R-:W-:Y:S05]  /*8540*/  BSYNC B1 ;  /* 0x0000000000017941 */ /* 0x000fea0003800000 */
.L_x_32335:
        /* <DEDUP_REMOVED lines=25> */
.L_x_32331:
[----:B------:R-:W-:Y:S05]  /*86e0*/  BSYNC B0 ;  /* 0x0000000000007941 */ /* 0x000fea0003800000 */
.L_x_32330:
        /* <DEDUP_REMOVED lines=28> */
.L_x_32341:
        /* <DEDUP_REMOVED lines=51> */
.L_x_32340:
[----:B------:R-:W-:Y:S05]  /*8be0*/  BSYNC B1 ;  /* 0x0000000000017941 */ /* 0x000fea0003800000 */
.L_x_32339:
        /* <DEDUP_REMOVED lines=15> */
.L_x_32343:
[----:B------:R-:W-:Y:S05]  /*8ce0*/  BSYNC B1 ;  /* 0x0000000000017941 */ /* 0x000fea0003800000 */
.L_x_32342:
        /* <DEDUP_REMOVED lines=25> */
.L_x_32338:
[----:B------:R-:W-:Y:S05]  /*8e80*/  BSYNC B0 ;  /* 0x0000000000007941 */ /* 0x000fea0003800000 */
.L_x_32337:
        /* <DEDUP_REMOVED lines=28> */
.L_x_32348:
        /* <DEDUP_REMOVED lines=51> */
.L_x_32347:
[----:B------:R-:W-:Y:S05]  /*9380*/  BSYNC B1 ;  /* 0x0000000000017941 */ /* 0x000fea0003800000 */
.L_x_32346:
        /* <DEDUP_REMOVED lines=15> */
.L_x_32350:
[----:B------:R-:W-:Y:S05]  /*9480*/  BSYNC B1 ;  /* 0x0000000000017941 */ /* 0x000fea0003800000 */
.L_x_32349:
        /* <DEDUP_REMOVED lines=25> */
.L_x_32345:
[----:B------:R-:W-:Y:S05]  /*9620*/  BSYNC B0 ;  /* 0x0000000000007941 */ /* 0x000fea0003800000 */
.L_x_32344:
        /* <DEDUP_REMOVED lines=28> */
.L_x_32356:
        /* <DEDUP_REMOVED lines=53> */
.L_x_32355:
[----:B0-----:R-:W-:-:S07]  /*9b40*/  VIADD R3, R28, 0x5 ;  /* 0x000000051c037836 */ /* 0x001fce0000000000 */
.L_x_32354:
[----:B------:R-:W-:Y:S05]  /*9b50*/  BSYNC B1 ;  /* 0x0000000000017941 */ /* 0x000fea0003800000 */
.L_x_32353:
        /* <DEDUP_REMOVED lines=17> */
.L_x_32358:
[----:B------:R-:W-:Y:S05]  /*9c70*/  BSYNC B1 ;  /* 0x0000000000017941 */ /* 0x000fea0003800000 */
.L_x_32357:
        /* <DEDUP_REMOVED lines=24> */
.L_x_32352:
[----:B------:R-:W-:Y:S05]  /*9e00*/  BSYNC B0 ;  /* 0x0000000000007941 */ /* 0x000fea0003800000 */
.L_x_32351:
        /* <DEDUP_REMOVED lines=41> */
.L_x_32369:
[----:B--2---:R-:W-:-:S07]  /*a0a0*/  FMNMX R7, R4, R7, !PT ;  /* 0x0000000704077209 */ /* 0x004fce0007800000 */
.L_x_32361:
[----:B------:R-:W-:Y:S05]  /*a0b0*/  BSYNC B0 ;  /* 0x0000000000007941 */ /* 0x000fea0003800000 */
.L_x_32360:
[----:B------:R-:W-:Y:S01]  /*a0c0*/  ISETP.NE.AND P0, PT, R0, RZ, PT ;  /* 0x000000ff0000720c */ /* 0x000fe20003f05270 */
[----:B------:R-:W-:-:S12]  /*a0d0*/  BSSY B0, `(.L_x_32359) ;  /* 0x0000004000007945 */ /* 0x000fd80003800000 */
[----:B------:R-:W-:Y:S05]  /*a0e0*/  @P0 BRA `(.L_x_32363) ;  /* 0x0000000000080947 */ /* 0x000fea0003800000 */
[----:B------:R-:W2:Y:S02]  /*a0f0*/  LDC.64 R2, c[0x0][0x238] ;  /* 0x00008e00ff027b82 */ /* 0x000ea40000000a00 */
[----:B--2---:R2:W-:Y:S02]  /*a100*/  REDG.E.MAX.S32.STRONG.GPU desc[UR6][R2.64], R7 ;  /* 0x000000070200798e */ /* 0x0045e4000d10e386 */
.L_x_32363:
[----:B------:R-:W-:Y:S05]  /*a110*/  BSYNC B0 ;  /* 0x0000000000007941 */ /* 0x000fea0003800000 */
.L_x_32359:
        /* <DEDUP_REMOVED lines=12> */
[----:B-1--4-:R-:W-:Y:S05]  /*a1e0*/  CALL.REL.NOINC `($__internal_723_$__cuda_sm20_rcp_rn_f32_slowpath) ;  /* 0x0000000400847944 */ /* 0x012fea0003c00000 */
[----:B------:R-:W-:Y:S05]  /*a1f0*/  BRA `(.L_x_32365) ;  /* 0x0000000000107947 */ /* 0x000fea0003800000 */
.L_x_32364:
[----:B0---4-:R-:W0:Y:S02]  /*a200*/  MUFU.RCP R5, R64 ;  /* 0x0000004000057308 */ /* 0x011e240000001000 */
[----:B0-----:R-:W-:-:S04]  /*a210*/  FFMA R0, R5, R64, -1 ;  /* 0xbf80000005007423 */ /* 0x001fc80000000040 */
[----:B------:R-:W-:-:S04]  /*a220*/  FADD.FTZ R0, -R0, -RZ ;  /* 0x800000ff00007221 */ /* 0x000fc80000010100 */
[----:B------:R-:W-:-:S07]  /*a230*/  FFMA R5, R5, R0, R5 ;  /* 0x0000000005057223 */ /* 0x000fce0000000005 */
.L_x_32365:
[----:B--2---:R-:W0:Y:S02]  /*a240*/  LDC.64 R2, c[0x0][0x240] ;  /* 0x00009000ff027b82 */ /* 0x004e240000000a00 */
[----:B0-----:R-:W-:Y:S01]  /*a250*/  STG.E desc[UR6][R2.64], R5 ;  /* 0x0000000502007986 */ /* 0x001fe2000c101906 */
[----:B------:R-:W-:Y:S05]  /*a260*/  EXIT ;  /* 0x000000000000794d */ /* 0x000fea0003800000 */
.L_x_32362:
[----:B------:R-:W-:Y:S02]  /*a270*/  IMAD.MOV.U32 R6, RZ, RZ, 0x4 ;  /* 0x00000004ff067424 */ /* 0x000fe400078e00ff */
[----:B------:R-:W-:Y:S02]  /*a280*/  IMAD.MOV.U32 R9, RZ, RZ, 0x1f ;  /* 0x0000001fff097424 */ /* 0x000fe400078e00ff */
[----:B------:R-:W-:-:S07]  /*a290*/  IMAD.MOV.U32 R5, RZ, RZ, -0x1 ;  /* 0xffffffffff057424 */ /* 0x000fce00078e00ff */
[----:B012---:R-:W-:Y:S05]  /*a2a0*/  WARPSYNC.COLLECTIVE R5, `(.L_x_32366) ;  /* 0x0000000005087348 */ /* 0x007fea0003c00000 */
[----:B--2---:R2:W3:Y:S02]  /*a2b0*/  SHFL.DOWN P0, R7, R2, R6, R9 ;  /* 0x0800000602077389 */ /* 0x0044e40000000009 */
[----:B0123--:R-:W-:Y:S01]  /*a2c0*/  ENDCOLLECTIVE ;  /* 0x000000000000791b */ /* 0x00ffe20003800000 */
.L_x_32366:
[----:B------:R-:W-:Y:S02]  /*a2d0*/  IMAD.MOV.U32 R6, RZ, RZ, 0x2 ;  /* 0x00000002ff067424 */ /* 0x000fe400078e00ff */
[----:B------:R-:W-:-:S05]  /*a2e0*/  IMAD.MOV.U32 R3, RZ, RZ, R7 ;  /* 0x000000ffff037224 */ /* 0x000fca00078e0007 */
[----:B------:R-:W-:-:S05]  /*a2f0*/  FMNMX R3, R3, R2, !PT ;  /* 0x0000000203037209 */ /* 0x000fca0007800000 */
[----:B------:R-:W-:-:S07]  /*a300*/  IMAD.MOV.U32 R2, RZ, RZ, R3 ;  /* 0x000000ffff027224 */ /* 0x000fce00078e0003 */
[----:B------:R-:W-:Y:S05]  /*a310*/  WARPSYNC.COLLECTIVE R5, `(.L_x_32367) ;  /* 0x0000000005087348 */ /* 0x000fea0003c00000 */
[----:B------:R0:W1:Y:S02]  /*a320*/  SHFL.DOWN P0, R7, R2, R6, R9 ;  /* 0x0800000602077389 */ /* 0x0000640000000009 */
[----:B01----:R-:W-:Y:S01]  /*a330*/  ENDCOLLECTIVE ;  /* 0x000000000000791b */ /* 0x003fe20003800000 */
.L_x_32367:
[----:B------:R-:W-:Y:S02]  /*a340*/  IMAD.MOV.U32 R6, RZ, RZ, 0x1 ;  /* 0x00000001ff067424 */ /* 0x000fe400078e00ff */
[----:B------:R-:W-:-:S05]  /*a350*/  IMAD.MOV.U32 R4, RZ, RZ, R7 ;  /* 0x000000ffff047224 */ /* 0x000fca00078e0007 */
[----:B------:R-:W-:-:S05]  /*a360*/  FMNMX R4, R3, R4, !PT ;  /* 0x0000000403047209 */ /* 0x000fca0007800000 */
[----:B------:R-:W-:-:S07]  /*a370*/  IMAD.MOV.U32 R2, RZ, RZ, R4 ;  /* 0x000000ffff027224 */ /* 0x000fce00078e0004 */
[----:B------:R-:W-:Y:S05]  /*a380*/  WARPSYNC.COLLECTIVE R5, `(.L_x_32368) ;  /* 0x0000000005087348 */ /* 0x000fea0003c00000 */
[----:B------:R0:W1:Y:S02]  /*a390*/  SHFL.DOWN P0, R7, R2, R6, R9 ;  /* 0x0800000602077389 */ /* 0x0000640000000009 */
[----:B01----:R-:W-:Y:S01]  /*a3a0*/  ENDCOLLECTIVE ;  /* 0x000000000000791b */ /* 0x003fe20003800000 */
.L_x_32368:
[----:B------:R-:W-:Y:S05]  /*a3b0*/  BRA `(.L_x_32369) ;  /* 0xfffffffc00387947 */ /* 0x000fea000383ffff */
        .weak           $__internal_722_$__cuda_sm20_div_u64
        .type           $__internal_722_$__cuda_sm20_div_u64,@function
        .size           $__internal_722_$__cuda_sm20_div_u64,($__internal_723_$__cuda_sm20_rcp_rn_f32_slowpath - $__internal_722_$__cuda_sm20_div_u64)
$__internal_722_$__cuda_sm20_div_u64:
        /* <DEDUP_REMOVED lines=67> */
[----:B------:R-:W-:Y:S06]  /*a7f0*/  RET.REL.NODEC R2 `(_ZN18transformer_engine6detail38cast_transpose_fused_kernel_notalignedILb0ELb0ELb1EfNS_16CTDBiasDActParamI13__nv_bfloat16S3_13__nv_fp8_e5m2fEELi4ELi8ENS_5EmptyEXadL_ZNS_4reluIffEET_T0_RKS6_EEEEvT3_mmm) ;  /* 0xffffff5802007950 */ /* 0x000fec0003c3ffff */
        .weak           $__internal_723_$__cuda_sm20_rcp_rn_f32_slowpath
        .type           $__internal_723_$__cuda_sm20_rcp_rn_f32_slowpath,@function
        .size           $__internal_723_$__cuda_sm20_rcp_rn_f32_slowpath,(.L_x_35208 - $__internal_723_$__cuda_sm20_rcp_rn_f32_slowpath)
$__internal_723_$__cuda_sm20_rcp_rn_f32_slowpath:
        /* <DEDUP_REMOVED lines=15> */
.L_x_32370:
        /* <DEDUP_REMOVED lines=33> */
.L_x_32372:
[----:B------:R0:W1:Y:S02]  /*ab00*/  MUFU.RCP R2, R0 ;  /* 0x0000000000027308 */ /* 0x0000640000001000 */
.L_x_32371:
[----:B-1-3--:R-:W-:Y:S02]  /*ab10*/  IMAD.MOV.U32 R5, RZ, RZ, R2 ;  /* 0x000000ffff057224 */ /* 0x00afe400078e0002 */
[----:B------:R-:W-:Y:S02]  /*ab20*/  IMAD.MOV.U32 R2, RZ, RZ, R7 ;  /* 0x000000ffff027224 */ /* 0x000fe400078e0007 */
[----:B------:R-:W-:-:S04]  /*ab30*/  IMAD.MOV.U32 R3, RZ, RZ, 0x0 ;  /* 0x00000000ff037424 */ /* 0x000fc800078e00ff */
[----:B0-2---:R-:W-:Y:S05]  /*ab40*/  RET.REL.NODEC R2 `(_ZN18transformer_engine6detail38cast_transpose_fused_kernel_notalignedILb0ELb0ELb1EfNS_16CTDBiasDActParamI13__nv_bfloat16S3_13__nv_fp8_e5m2fEELi4ELi8ENS_5EmptyEXadL_ZNS_4reluIffEET_T0_RKS6_EEEEvT3_mmm) ;  /* 0xffffff54022c7950 */ /* 0x005fea0003c3ffff */
.L_x_32373:
        /* <DEDUP_REMOVED lines=11> */
.L_x_35208:


//--------------------- .text._ZN18transformer_engine6detail38cast_transpose_fused_kernel_notalignedILb0ELb0ELb1EfNS_16CTDBiasDActParamI13__nv_bfloat16S3_S3_fEELi4ELi4ENS_5EmptyEXadL_ZNS_4reluIffEET_T0_RKS5_EEEEvT3_mmm --------------------------
	.section	.text._ZN18transformer_engine6detail38cast_transpose_fused_kernel_notalignedILb0ELb0ELb1EfNS_16CTDBiasDActParamI13__nv_bfloat16S3_S3_fEELi4ELi4ENS_5EmptyEXadL_ZNS_4reluIffEET_T0_RKS5_EEEEvT3_mmm,"ax",@progbits
	.align	128
        .global         _ZN18transformer_engine6detail38cast_transpose_fused_kernel_notalignedILb0ELb0ELb1EfNS_16CTDBiasDActParamI13__nv_bfloat16S3_S3_fEELi4ELi4ENS_5EmptyEXadL_ZNS_4reluIffEET_T0_RKS5_EEEEvT3_mmm
        .type           _ZN18transformer_engine6detail38cast_transpose_fused_kernel_notalignedILb0ELb0ELb1EfNS_16CTDBiasDActParamI13__nv_bfloat16S3_S3_fEELi4ELi4ENS_5EmptyEXadL_ZNS_4reluIffEET_T0_RKS5_EEEEvT3_mmm,@function
        .size           _ZN18transformer_engine6detail38cast_transpose_fused_kernel_notalignedILb0ELb0ELb1EfNS_16CTDBiasDActParamI13__nv_bfloat16S3_S3_fEELi4ELi4ENS_5EmptyEXadL_ZNS_4reluIffEET_T0_RKS5_EEEEvT3_mmm,(.L_x_35210 - _ZN18transformer_engine6detail38cast_transpose_fused_kernel_notalignedILb0ELb0ELb1EfNS_16CTDBiasDActParamI13__nv_bfloat16S3_S3_fEELi4ELi4ENS_5EmptyEXadL_ZNS_4reluIffEET_T0_RKS5_EEEEvT3_mmm)
        .other          _ZN18transformer_engine6detail38cast_transpose_fused_kernel_notalignedILb0ELb0ELb1EfNS_16CTDBiasDActParamI13__nv_bfloat16S3_S3_fEELi4ELi4ENS_5EmptyEXadL_ZNS_4reluIffEET_T0_RKS5_EEEEvT3_mmm,@"STO_CUDA_ENTRY STV_DEFAULT"
_ZN18transformer_engine6detail38cast_transpose_fused_kernel_notalignedILb0ELb0ELb1EfNS_16CTDBiasDActParamI13__nv_bfloat16S3_S3_fEELi4ELi4ENS_5EmptyEXadL_ZNS_4reluIffEET_T0_RKS5_EEEEvT3_mmm:
.text._ZN18transformer_engine6detail38cast_transpose_fused_kernel_notalignedILb0ELb0ELb1EfNS_16CTDBiasDActParamI13__nv_bfloat16S3_S3_fEELi4ELi4ENS_5EmptyEXadL_ZNS_4reluIffEET_T0_RKS5_EEEEvT3_mmm:
        /* <DEDUP_REMOVED lines=19> */
[----:B------:R-:W-:Y:S05]  /*0130*/  CALL.REL.NOINC `($__internal_724_$__cuda_sm20_div_u64) ;  /* 0x0000006000107944 */ /* 0x000fea0003c00000 */
        /* <DEDUP_REMOVED lines=9> */
.L_x_32374:
        /* <DEDUP_REMOVED lines=22> */
.L_x_32375:
[----:B------:R-:W0:Y:S01]  /*0330*/  LDC.64 R26, c[0x0][0x258] ;  /* 0x00009600ff1a7b82 */ /* 0x000e220000000a00 */
[----:B------:R-:W-:Y:S01]  /*0340*/  ULDC.64 UR6, c[0x0][0x260] ;  /* 0x0000980000067ab9 */ /* 0x000fe20000000a00 */
[----:B------:R-:W-:Y:S01]  /*0350*/  SHF.L.U64.HI R3, R28, 0x5, R29 ;  /* 0x000000051c037819 */ /* 0x000fe2000001021d */
[----:B------:R-:W-:Y:S01]  /*0360*/  IMAD.U32 R25, RZ, RZ, UR7 ;  /* 0x00000007ff197e24 */ /* 0x000fe2000f8e00ff */
[----:B------:R-:W-:Y:S01]  /*0370*/  SHF.L.U64.HI R2, R59, 0x5, R65 ;  /* 0x000000053b027819 */ /* 0x000fe20000010241 */
[----:B------:R-:W-:Y:S01]  /*0380*/  IMAD.U32 R24, RZ, RZ, UR6 ;  /* 0x00000006ff187e24 */ /* 0x000fe2000f8e00ff */
[----:B------:R-:W-:Y:S01]  /*0390*/  ULDC.64 UR4, c[0x0][0x230] ;  /* 0x00008c0000047ab9 */ /* 0x000fe20000000a00 */
[----:B------:R-:W-:Y:S01]  /*03a0*/  IMAD.MOV.U32 R64, RZ, RZ, R59 ;  /* 0x000000ffff407224 */ /* 0x000fe200078e003b */
[--C-:B------:R-:W-:Y:S01]  /*03b0*/  SHF.R.U32.HI R22, RZ, 0x2, R25.reuse ;  /* 0x00000002ff167819 */ /* 0x100fe20000011619 */
[----:B------:R-:W-:Y:S01]  /*03c0*/  ULDC.64 UR8, c[0x0][0x208] ;  /* 0x0000820000087ab9 */ /* 0x000fe20000000a00 */
[----:B------:R-:W-:-:S04]  /*03d0*/  SHF.R.U64 R24, R24, 0x2, R25 ;  /* 0x0000000218187819 */ /* 0x000fc80000001219 */
[----:B------:R-:W-:-:S04]  /*03e0*/  LEA R20, P1, -R28, R24, 0x5 ;  /* 0x000000181c147211 */ /* 0x000fc800078229ff */
[----:B------:R-:W-:Y:S01]  /*03f0*/  ISETP.LT.U32.AND P2, PT, R20, 0x20, PT ;  /* 0x000000201400780c */ /* 0x000fe20003f41070 */
[----:B------:R-:W-:Y:S01]  /*0400*/  IMAD.X R0, R22, 0x1, ~R3, P1 ;  /* 0x0000000116007824 */ /* 0x000fe200008e0e03 */
[----:B------:R-:W-:Y:S02]  /*0410*/  SHF.R.U32.HI R3, RZ, 0x5, R54 ;  /* 0x00000005ff037819 */ /* 0x000fe40000011636 */
[----:B0-----:R-:W-:-:S03]  /*0420*/  SHF.R.U64 R23, R26, 0x2, R27 ;  /* 0x000000021a177819 */ /* 0x001fc6000000121b */
[C---:B------:R-:W-:Y:S01]  /*0430*/  IMAD.SHL.U32 R52, R3.reuse, 0x4, RZ ;  /* 0x0000000403347824 */ /* 0x040fe200078e00ff */
[----:B------:R-:W-:Y:S01]  /*0440*/  SHF.R.U32.HI R21, RZ, 0x2, R27 ;  /* 0x00000002ff157819 */ /* 0x000fe2000001161b */
[----:B------:R-:W-:Y:S01]  /*0450*/  IMAD R32, R3, -0x4, R54 ;  /* 0xfffffffc03207824 */ /* 0x000fe200078e0236 */
[----:B------:R-:W-:Y:S01]  /*0460*/  LEA R19, P0, -R59, R23, 0x5 ;  /* 0x000000173b137211 */ /* 0x000fe200078029ff */
[----:B------:R-:W-:Y:S01]  /*0470*/  IMAD.WIDE.U32 R10, R28, R26, R64 ;  /* 0x0000001a1c0a7225 */ /* 0x000fe200078e0040 */
[----:B------:R-:W-:Y:S02]  /*0480*/  ISETP.LT.U32.AND.EX P2, PT, R0, RZ, PT, P2 ;  /* 0x000000ff0000720c */ /* 0x000fe40003f41120 */
[----:B------:R-:W-:Y:S01]  /*0490*/  ISETP.LT.U32.AND P1, PT, R19, 0x20, PT ;  /* 0x000000201300780c */ /* 0x000fe20003f21070 */
[----:B------:R-:W-:Y:S01]  /*04a0*/  IMAD.X R2, R21, 0x1, ~R2, P0 ;  /* 0x0000000115027824 */ /* 0x000fe200000e0e02 */
[----:B------:R-:W-:Y:S02]  /*04b0*/  ISETP.NE.U32.AND P0, PT, RZ, UR4, PT ;  /* 0x00000004ff007c0c */ /* 0x000fe4000bf05070 */
[----:B------:R-:W-:-:S02]  /*04c0*/  LOP3.LUT R52, R52, 0x1c, RZ, 0xe2, !PT ;  /* 0x0000001c34347812 */ /* 0x000fc400078ee2ff */
[----:B------:R-:W-:Y:S01]  /*04d0*/  ISETP.LT.U32.AND.EX P1, PT, R2, RZ, PT, P1 ;  /* 0x000000ff0200720c */ /* 0x000fe20003f21110 */
[----:B------:R-:W-:Y:S01]  /*04e0*/  IMAD R2, R29, R26, RZ ;  /* 0x0000001a1d027224 */ /* 0x000fe200078e02ff */
[----:B------:R-:W-:Y:S02]  /*04f0*/  SEL R20, R20, 0x20, P2 ;  /* 0x0000002014147807 */ /* 0x000fe40001000000 */
[----:B------:R-:W-:Y:S01]  /*0500*/  SHF.R.U32.HI R0, RZ, 0x1, R54 ;  /* 0x00000001ff007819 */ /* 0x000fe20000011636 */
[----:B------:R-:W-:Y:S01]  /*0510*/  IMAD R7, R28, R27, R2 ;  /* 0x0000001b1c077224 */ /* 0x000fe200078e0202 */
[----:B------:R-:W-:Y:S01]  /*0520*/  ISETP.NE.AND.EX P0, PT, RZ, UR5, PT, P0 ;  /* 0x00000005ff007c0c */ /* 0x000fe2000bf05300 */
[----:B------:R-:W-:Y:S01]  /*0530*/  ULDC.64 UR4, c[0x0][0x210] ;  /* 0x0000840000047ab9 */ /* 0x000fe20000000a00 */
[----:B------:R-:W-:Y:S01]  /*0540*/  SEL R19, R19, 0x20, P1 ;  /* 0x0000002013137807 */ /* 0x000fe20000800000 */
[----:B------:R-:W-:Y:S01]  /*0550*/  IMAD.IADD R11, R11, 0x1, R7 ;  /* 0x000000010b0b7824 */ /* 0x000fe200078e0207 */
[----:B------:R-:W-:-:S02]  /*0560*/  LOP3.LUT R55, R32, 0x1f, RZ, 0xc0, !PT ;  /* 0x0000001f20377812 */ /* 0x000fc400078ec0ff */
[----:B------:R-:W-:Y:S02]  /*0570*/  ISETP.GE.U32.AND P1, PT, R52, R20, PT ;  /* 0x000000143400720c */ /* 0x000fe40003f26070 */
[----:B------:R-:W-:Y:S02]  /*0580*/  LOP3.LUT R0, R0, 0x70, RZ, 0xc0, !PT ;  /* 0x0000007000007812 */ /* 0x000fe400078ec0ff */
[----:B------:R-:W-:Y:S02]  /*0590*/  ISETP.LT.U32.AND P1, PT, R55, R19, !P1 ;  /* 0x000000133700720c */ /* 0x000fe40004f21070 */
[C---:B------:R-:W-:Y:S01]  /*05a0*/  LEA R51, P2, R10.reuse, UR4, 0x8 ;  /* 0x000000040a337c11 */ /* 0x040fe2000f8440ff */
[-C--:B------:R-:W-:Y:S01]  /*05b0*/  IMAD.WIDE.U32 R48, R23, R0.reuse, RZ ;  /* 0x0000000017307225 */ /* 0x080fe200078e00ff */
[----:B------:R-:W0:Y:S02]  /*05c0*/  @P0 LDC.64 R2, c[0x0][0x230] ;  /* 0x00008c00ff020b82 */ /* 0x000e240000000a00 */
[----:B------:R-:W-:Y:S01]  /*05d0*/  LEA.HI.X R50, R10, UR5, R11, 0x8, P2 ;  /* 0x000000050a327c11 */ /* 0x000fe200090f440b */
[----:B------:R-:W-:Y:S01]  /*05e0*/  IMAD R5, R21, R0, RZ ;  /* 0x0000000015057224 */ /* 0x000fe200078e02ff */
[----:B------:R-:W-:Y:S01]  /*05f0*/  IADD3 R30, P3, R55, R48, RZ ;  /* 0x00000030371e7210 */ /* 0x000fe20007f7e0ff */
[----:B------:R-:W-:Y:S01]  /*0600*/  IMAD.MOV.U32 R18, RZ, RZ, 0x3f800000 ;  /* 0x3f800000ff127424 */ /* 0x000fe200078e00ff */
[----:B------:R-:W-:Y:S01]  /*0610*/  SHF.R.U32.HI R69, RZ, 0x3, R54 ;  /* 0x00000003ff457819 */ /* 0x000fe20000011636 */
[----:B------:R-:W-:Y:S01]  /*0620*/  IMAD.IADD R64, R49, 0x1, R5 ;  /* 0x0000000131407824 */ /* 0x000fe200078e0205 */
[----:B------:R-:W-:Y:S01]  /*0630*/  ULDC.64 UR4, c[0x0][0x220] ;  /* 0x0000880000047ab9 */ /* 0x000fe20000000a00 */
[----:B------:R-:W-:-:S02]  /*0640*/  @P1 LEA R6, P2, R30, R51, 0x3 ;  /* 0x000000331e061211 */ /* 0x000fc400078418ff */
[----:B------:R-:W-:Y:S01]  /*0650*/  @!P1 CS2R R8, SRZ ;  /* 0x0000000000089805 */ /* 0x000fe2000001ff00 */
[----:B------:R-:W-:-:S05]  /*0660*/  IMAD.X R31, RZ, RZ, R64, P3 ;  /* 0x000000ffff1f7224 */ /* 0x000fca00018e0640 */
[C---:B------:R-:W-:Y:S02]  /*0670*/  @P1 LEA.HI.X R7, R30.reuse, R50, R31, 0x3, P2 ;  /* 0x000000321e071211 */ /* 0x040fe400010f1c1f */
[----:B------:R-:W-:-:S03]  /*0680*/  @P1 IADD3 R0, P2, R30, R23, RZ ;  /* 0x000000171e001210 */ /* 0x000fc60007f5e0ff */
[----:B------:R-:W2:Y:S02]  /*0690*/  @P1 LDG.E.64 R8, desc[UR8][R6.64] ;  /* 0x0000000806081981 */ /* 0x000ea4000c1e1b00 */
[----:B------:R-:W-:Y:S01]  /*06a0*/  @P1 IMAD.X R5, R31, 0x1, R21, P2 ;  /* 0x000000011f051824 */ /* 0x000fe200010e0615 */
[C---:B------:R-:W-:Y:S01]  /*06b0*/  @P1 LEA R12, P2, R0.reuse, R51, 0x3 ;  /* 0x00000033000c1211 */ /* 0x040fe200078418ff */
[----:B0-----:R0:W3:Y:S03]  /*06c0*/  @P0 LDG.E R18, desc[UR8][R2.64] ;  /* 0x0000000802120981 */ /* 0x0010e6000c1e1900 */
[----:B------:R-:W-:Y:S02]  /*06d0*/  @P1 LEA.HI.X R13, R0, R50, R5, 0x3, P2 ;  /* 0x00000032000d1211 */ /* 0x000fe400010f1c05 */
[----:B------:R-:W-:Y:S02]  /*06e0*/  @!P1 CS2R R4, SRZ ;  /* 0x0000000000049805 */ /* 0x000fe4000001ff00 */
[----:B------:R-:W-:-:S04]  /*06f0*/  @P1 LEA R0, P0, R23, R30, 0x1 ;  /* 0x0000001e17001211 */ /* 0x000fc800078008ff */
[----:B------:R1:W4:Y:S01]  /*0700*/  @P1 LDG.E.64 R4, desc[UR8][R12.64] ;  /* 0x000000080c041981 */ /* 0x000322000c1e1b00 */
[----:B------:R-:W-:Y:S02]  /*0710*/  @P1 LEA.HI.X R15, R23, R31, R21, 0x1, P0 ;  /* 0x0000001f170f1211 */ /* 0x000fe400000f0c15 */
[----:B------:R-:W-:Y:S02]  /*0720*/  @!P1 CS2R R6, SRZ ;  /* 0x0000000000069805 */ /* 0x000fe4000001ff00 */
[----:B------:R-:W-:-:S04]  /*0730*/  @P1 LEA R14, P0, R0, R51, 0x3 ;  /* 0x00000033000e1211 */ /* 0x000fc800078018ff */
[----:B------:R-:W-:Y:S01]  /*0740*/  @P1 LEA.HI.X R15, R0, R50, R15, 0x3, P0 ;  /* 0x00000032000f1211 */ /* 0x000fe200000f1c0f */
[----:B------:R-:W-:Y:S02]  /*0750*/  @P1 IMAD R17, R21, 0x3, RZ ;  /* 0x0000000315111824 */ /* 0x000fe400078e02ff */
[----:B0-----:R-:W-:Y:S02]  /*0760*/  @P1 IMAD.WIDE.U32 R2, R23, 0x3, R30 ;  /* 0x0000000317021825 */ /* 0x001fe400078e001e */
[----:B------:R0:W4:Y:S02]  /*0770*/  @P1 LDG.E.64 R6, desc[UR8][R14.64] ;  /* 0x000000080e061981 */ /* 0x000124000c1e1b00 */
[----:B------:R-:W-:Y:S01]  /*0780*/  @P1 IMAD.IADD R3, R3, 0x1, R17 ;  /* 0x0000000103031824 */ /* 0x000fe200078e0211 */
[----:B------:R-:W-:-:S04]  /*0790*/  @P1 LEA R16, P0, R2, R51, 0x3 ;  /* 0x0000003302101211 */ /* 0x000fc800078018ff */
[----:B------:R-:W-:Y:S02]  /*07a0*/  @P1 LEA.HI.X R17, R2, R50, R3, 0x3, P0 ;  /* 0x0000003202111211 */ /* 0x000fe400000f1c03 */
[----:B------:R-:W-:-:S06]  /*07b0*/  @!P1 CS2R R2, SRZ ;  /* 0x0000000000029805 */ /* 0x000fcc000001ff00 */
[----:B------:R0:W4:Y:S01]  /*07c0*/  @P1 LDG.E.64 R2, desc[UR8][R16.64] ;  /* 0x0000000810021981 */ /* 0x000122000c1e1b00 */
[----:B------:R-:W-:Y:S02]  /*07d0*/  VIADD R32, R32, 0xffffffff ;  /* 0xffffffff20207836 */ /* 0x000fe40000000000 */
[----:B------:R-:W-:-:S03]  /*07e0*/  VIADD R45, R52, 0x1 ;  /* 0x00000001342d7836 */ /* 0x000fc60000000000 */
[----:B------:R-:W-:Y:S02]  /*07f0*/  LOP3.LUT R32, R32, 0x1f, RZ, 0xc0, !PT ;  /* 0x0000001f20207812 */ /* 0x000fe400078ec0ff */
[----:B------:R-:W-:Y:S02]  /*0800*/  ISETP.GE.U32.AND P0, PT, R45, R20, PT ;  /* 0x000000142d00720c */ /* 0x000fe40003f06070 */
[C---:B-1----:R-:W-:Y:S02]  /*0810*/  IADD3 R12, P1, R32.reuse, R48, RZ ;  /* 0x00000030200c7210 */ /* 0x042fe40007f3e0ff */
[----:B------:R-:W-:-:S03]  /*0820*/  ISETP.LT.U32.AND P0, PT, R32, R19, !P0 ;  /* 0x000000132000720c */ /* 0x000fc60004701070 */
[----:B------:R-:W-:-:S10]  /*0830*/  IMAD.X R13, RZ, RZ, R64, P1 ;  /* 0x000000ffff0d7224 */ /* 0x000fd400008e0640 */
[----:B0-----:R-:W-:Y:S02]  /*0840*/  @P0 LOP3.LUT R15, R26, 0xfffffffc, RZ, 0xc0, !PT ;  /* 0xfffffffc1a0f0812 */ /* 0x001fe400078ec0ff */
[----:B------:R-:W-:Y:S02]  /*0850*/  @!P0 CS2R R36, SRZ ;  /* 0x0000000000248805 */ /* 0x000fe4000001ff00 */
        /* <DEDUP_REMOVED lines=9> */
[----:B------:R-:W-:Y:S01]  /*08f0*/  @P0 IMAD R35, R21, 0x6, RZ ;  /* 0x0000000615230824 */ /* 0x000fe200078e02ff */
[----:B------:R-:W-:Y:S01]  /*0900*/  @!P0 CS2R R38, SRZ ;  /* 0x0000000000268805 */ /* 0x000fe2000001ff00 */
[----:B------:R0:W5:Y:S01]  /*0910*/  @P0 LDG.E.64 R36, desc[UR8][R14.64] ;  /* 0x000000080e240981 */ /* 0x000162000c1e1b00 */
[----:B------:R-:W-:Y:S01]  /*0920*/  @P0 LEA.HI.X R33, R16, R50, R17, 0x3, P1 ;  /* 0x0000003210210211 */ /* 0x000fe200008f1c11 */
[----:B------:R-:W-:Y:S02]  /*0930*/  @P0 IMAD.MOV.U32 R16, RZ, RZ, R12 ;  /* 0x000000ffff100224 */ /* 0x000fe400078e000c */
[----:B------:R-:W-:Y:S02]  /*0940*/  @P0 IMAD.MOV.U32 R17, RZ, RZ, R13 ;  /* 0x000000ffff110224 */ /* 0x000fe400078e000d */
[----:B------:R1:W5:Y:S01]  /*0950*/  @P0 LDG.E.64 R38, desc[UR8][R32.64] ;  /* 0x0000000820260981 */ /* 0x000362000c1e1b00 */
[----:B------:R-:W-:-:S04]  /*0960*/  @P0 IMAD.WIDE.U32 R16, R23, 0x6, R16 ;  /* 0x0000000617100825 */ /* 0x000fc800078e0010 */
[----:B0-----:R-:W-:Y:S01]  /*0970*/  @P0 IMAD.IADD R15, R17, 0x1, R35 ;  /* 0x00000001110f0824 */ /* 0x001fe200078e0223 */
[----:B------:R-:W-:Y:S02]  /*0980*/  @P0 LEA R34, P1, R16, R51, 0x3 ;  /* 0x0000003310220211 */ /* 0x000fe400078218ff */
[----:B------:R-:W-:Y:S01]  /*0990*/  LOP3.LUT R17, R69, 0x1ffffffc, RZ, 0xc0, !PT ;  /* 0x1ffffffc45117812 */ /* 0x000fe200078ec0ff */
[----:B-1----:R-:W-:Y:S01]  /*09a0*/  VIADD R33, R52, 0x2 ;  /* 0x0000000234217836 */ /* 0x002fe20000000000 */
[----:B------:R-:W-:Y:S02]  /*09b0*/  @P0 LEA.HI.X R35, R16, R50, R15, 0x3, P1 ;  /* 0x0000003210230211 */ /* 0x000fe400008f1c0f */
[----:B------:R-:W-:Y:S02]  /*09c0*/  @!P0 CS2R R42, SRZ ;  /* 0x00000000002a8805 */ /* 0x000fe4000001ff00 */
[----:B------:R-:W-:Y:S01]  /*09d0*/  IADD3 R15, R54, 0x1e, -R17 ;  /* 0x0000001e360f7810 */ /* 0x000fe20007ffe811 */
[----:B------:R-:W-:-:S02]  /*09e0*/  @P0 IMAD R41, R21, 0x7, RZ ;  /* 0x0000000715290824 */ /* 0x000fc400078e02ff */
[----:B------:R-:W-:Y:S01]  /*09f0*/  @P0 IMAD.WIDE.U32 R12, R23, 0x7, R12 ;  /* 0x00000007170c0825 */ /* 0x000fe200078e000c */
[----:B------:R-:W-:Y:S01]  /*0a00*/  LOP3.LUT R16, R26, 0xfffffffc, RZ, 0xc0, !PT ;  /* 0xfffffffc1a107812 */ /* 0x000fe200078ec0ff */
[----:B------:R0:W5:Y:S01]  /*0a10*/  @P0 LDG.E.64 R42, desc[UR8][R34.64] ;  /* 0x00000008222a0981 */ /* 0x000162000c1e1b00 */
[----:B------:R-:W-:Y:S02]  /*0a20*/  ISETP.GE.U32.AND P1, PT, R33, R20, PT ;  /* 0x000000142100720c */ /* 0x000fe40003f26070 */
[----:B------:R-:W-:Y:S01]  /*0a30*/  LOP3.LUT R15, R15, 0x1f, RZ, 0xc0, !PT ;  /* 0x0000001f0f0f7812 */ /* 0x000fe200078ec0ff */
[----:B------:R-:W-:Y:S01]  /*0a40*/  @P0 IMAD.IADD R13, R13, 0x1, R41 ;  /* 0x000000010d0d0824 */ /* 0x000fe200078e0229 */
[----:B------:R-:W-:Y:S02]  /*0a50*/  IADD3 R63, P3, R16, R48, RZ ;  /* 0x00000030103f7210 */ /* 0x000fe40007f7e0ff */
[----:B------:R-:W-:Y:S02]  /*0a60*/  ISETP.LT.U32.AND P1, PT, R15, R19, !P1 ;  /* 0x000000130f00720c */ /* 0x000fe40004f21070 */
[----:B0-----:R-:W-:Y:S01]  /*0a70*/  @P0 LEA R34, P2, R12, R51, 0x3 ;  /* 0x000000330c220211 */ /* 0x001fe200078418ff */
[----:B------:R-:W-:-:S03]  /*0a80*/  IMAD.X R53, R64, 0x1, R27, P3 ;  /* 0x0000000140357824 */ /* 0x000fc600018e061b */
[----:B------:R-:W-:Y:S02]  /*0a90*/  @P0 LEA.HI.X R35, R12, R50, R13, 0x3, P2 ;  /* 0x000000320c230211 */ /* 0x000fe400010f1c0d */
[----:B------:R-:W-:Y:S02]  /*0aa0*/  IADD3 R32, P2, R15, R63, RZ ;  /* 0x0000003f0f207210 */ /* 0x000fe40007f5e0ff */
[----:B------:R-:W-:-:S03]  /*0ab0*/  @!P0 CS2R R46, SRZ ;  /* 0x00000000002e8805 */ /* 0x000fc6000001ff00 */
[----:B------:R-:W-:Y:S02]  /*0ac0*/  IMAD.X R33, RZ, RZ, R53, P2 ;  /* 0x000000ffff217224 */ /* 0x000fe400010e0635 */
[--C-:B------:R-:W-:Y:S01]  /*0ad0*/  @P1 IMAD.MOV.U32 R56, RZ, RZ, R32.reuse ;  /* 0x000000ffff381224 */ /* 0x100fe200078e0020 */
[----:B------:R0:W5:Y:S01]  /*0ae0*/  @P0 LDG.E.64 R46, desc[UR8][R34.64] ;  /* 0x00000008222e0981 */ /* 0x000162000c1e1b00 */
[--C-:B------:R-:W-:Y:S02]  /*0af0*/  @P1 IMAD.MOV.U32 R57, RZ, RZ, R33.reuse ;  /* 0x000000ffff391224 */ /* 0x100fe400078e0021 */
[----:B------:R-:W-:Y:S02]  /*0b00*/  @P1 IMAD R41, R21, 0x5, RZ ;  /* 0x0000000515291824 */ /* 0x000fe400078e02ff */
[----:B------:R-:W-:-:S04]  /*0b10*/  @P1 IMAD.WIDE.U32 R60, R23, 0x5, R32 ;  /* 0x00000005173c1825 */ /* 0x000fc800078e0020 */
[----:B------:R-:W-:Y:S02]  /*0b20*/  @P1 IMAD R67, R21, 0x6, RZ ;  /* 0x0000000615431824 */ /* 0x000fe400078e02ff */
[----:B------:R-:W-:-:S04]  /*0b30*/  @P1 IMAD.WIDE.U32 R56, R23, 0x6, R56 ;  /* 0x0000000617381825 */ /* 0x000fc800078e0038 */
[----:B0-----:R-:W-:Y:S01]  /*0b40*/  @P1 IMAD.IADD R35, R41, 0x1, R61 ;  /* 0x0000000129231824 */ /* 0x001fe200078e023d */
[C---:B------:R-:W-:Y:S01]  /*0b50*/  @P1 LEA R40, P2, R56.reuse, R51, 0x3 ;  /* 0x0000003338281211 */ /* 0x040fe200078418ff */
[----:B------:R-:W-:Y:S02]  /*0b60*/  @P1 IMAD.IADD R41, R67, 0x1, R57 ;  /* 0x0000000143291824 */ /* 0x000fe400078e0239 */
[----:B------:R-:W-:Y:S02]  /*0b70*/  @P1 IMAD.MOV.U32 R12, RZ, RZ, R32 ;  /* 0x000000ffff0c1224 */ /* 0x000fe400078e0020 */
[----:B------:R-:W-:Y:S01]  /*0b80*/  @P1 IMAD.MOV.U32 R13, RZ, RZ, R33 ;  /* 0x000000ffff0d1224 */ /* 0x000fe200078e0021 */
[----:B------:R-:W-:Y:S01]  /*0b90*/  @P1 LEA.HI.X R41, R56, R50, R41, 0x3, P2 ;  /* 0x0000003238291211 */ /* 0x000fe200010f1c29 */
[----:B------:R-:W-:Y:S02]  /*0ba0*/  @P1 IMAD R73, R21, 0x7, RZ ;  /* 0x0000000715491824 */ /* 0x000fe400078e02ff */
[----:B------:R-:W-:-:S04]  /*0bb0*/  @P1 IMAD.WIDE.U32 R12, R23, 0x7, R12 ;  /* 0x00000007170c1825 */ /* 0x000fc800078e000c */
[----:B------:R-:W-:Y:S01]  /*0bc0*/  @P1 IMAD.IADD R61, R73, 0x1, R13 ;  /* 0x00000001493d1824 */ /* 0x000fe200078e020d */
[----:B------:R-:W-:-:S04]  /*0bd0*/  @P1 LEA R34, P0, R60, R51, 0x3 ;  /* 0x000000333c221211 */ /* 0x000fc800078018ff */
[----:B------:R-:W-:Y:S02]  /*0be0*/  @P1 LEA.HI.X R35, R60, R50, R35, 0x3, P0 ;  /* 0x000000323c231211 */ /* 0x000fe400000f1c23 */
[----:B------:R-:W-:-:S04]  /*0bf0*/  @P1 LEA R60, P0, R12, R51, 0x3 ;  /* 0x000000330c3c1211 */ /* 0x000fc800078018ff */
[----:B------:R-:W-:Y:S02]  /*0c00*/  @P1 LEA.HI.X R61, R12, R50, R61, 0x3, P0 ;  /* 0x000000320c3d1211 */ /* 0x000fe400000f1c3d */
[----:B------:R-:W-:-:S04]  /*0c10*/  ISETP.GE.U32.AND P0, PT, R52, R20, PT ;  /* 0x000000143400720c */ /* 0x000fc80003f06070 */
[----:B------:R-:W-:Y:S01]  /*0c20*/  ISETP.GE.U32.OR P0, PT, R55, R19, P0 ;  /* 0x000000133700720c */ /* 0x000fe20000706470 */
[----:B------:R-:W-:Y:S01]  /*0c30*/  BSSY B0, `(.L_x_32376) ;  /* 0x000006a000007945 */ /* 0x000fe20003800000 */
[C---:B--2---:R-:W-:Y:S01]  /*0c40*/  IMAD.U32 R71, R8.reuse, 0x10000, RZ ;  /* 0x0001000008477824 */ /* 0x044fe200078e00ff */
[----:B------:R-:W-:Y:S01]  /*0c50*/  SHF.R.U64 R66, R8, 0x10, R9 ;  /* 0x0000001008427819 */ /* 0x000fe20000001209 */
[----:B------:R-:W-:-:S03]  /*0c60*/  IMAD.U32 R57, R9, 0x10000, RZ ;  /* 0x0001000009397824 */ /* 0x000fc600078e00ff */
[----:B------:R-:W-:Y:S01]  /*0c70*/  FMNMX R71, RZ, R71, !PT ;  /* 0x00000047ff477209 */ /* 0x000fe20007800000 */
[----:B------:R-:W-:Y:S01]  /*0c80*/  IMAD.U32 R66, R66, 0x10000, RZ ;  /* 0x0001000042427824 */ /* 0x000fe200078e00ff */
[----:B------:R-:W-:-:S03]  /*0c90*/  SHF.R.U32.HI R56, RZ, 0x10, R9 ;  /* 0x00000010ff387819 */ /* 0x000fc60000011609 */
[----:B---3--:R-:W-:Y:S01]  /*0ca0*/  FMUL R67, R71, R18 ;  /* 0x0000001247437220 */ /* 0x008fe20000400000 */
[----:B------:R-:W-:Y:S02]  /*0cb0*/  FMNMX R66, RZ, R66, !PT ;  /* 0x00000042ff427209 */ /* 0x000fe40007800000 */
[----:B------:R-:W-:Y:S01]  /*0cc0*/  FMNMX R71, RZ, |R71|, !PT ;  /* 0x40000047ff477209 */ /* 0x000fe20007800000 */
[----:B------:R-:W-:Y:S01]  /*0cd0*/  IMAD.U32 R56, R56, 0x10000, RZ ;  /* 0x0001000038387824 */ /* 0x000fe200078e00ff */
[----:B------:R-:W-:Y:S02]  /*0ce0*/  FMNMX R57, RZ, R57, !PT ;  /* 0x00000039ff397209 */ /* 0x000fe40007800000 */
[----:B------:R-:W-:Y:S01]  /*0cf0*/  FMNMX R0, |R66|, R71, !PT ;  /* 0x0000004742007209 */ /* 0x000fe20007800200 */
[C---:B----4-:R-:W-:Y:S01]  /*0d00*/  IMAD.U32 R13, R4.reuse, 0x10000, RZ ;  /* 0x00010000040d7824 */ /* 0x050fe200078e00ff */
[----:B------:R-:W-:Y:S01]  /*0d10*/  SHF.R.U64 R4, R4, 0x10, R5 ;  /* 0x0000001004047819 */ /* 0x000fe20000001205 */
[C---:B------:R-:W-:Y:S01]  /*0d20*/  FMUL R44, R57.reuse, R18 ;  /* 0x00000012392c7220 */ /* 0x040fe20000400000 */
[----:B------:R-:W-:-:S02]  /*0d30*/  FMNMX R57, |R57|, R0, !PT ;  /* 0x0000000039397209 */ /* 0x000fc40007800200 */
[----:B------:R-:W-:Y:S01]  /*0d40*/  FMNMX R56, RZ, R56, !PT ;  /* 0x00000038ff387209 */ /* 0x000fe20007800000 */
[----:B------:R-:W-:Y:S01]  /*0d50*/  IMAD.U32 R4, R4, 0x10000, RZ ;  /* 0x0001000004047824 */ /* 0x000fe200078e00ff */
[----:B------:R-:W-:Y:S02]  /*0d60*/  FMNMX R13, RZ, R13, !PT ;  /* 0x0000000dff0d7209 */ /* 0x000fe40007800000 */
[----:B------:R-:W-:Y:S01]  /*0d70*/  FMNMX R0, |R56|, R57, !PT ;  /* 0x0000003938007209 */ /* 0x000fe20007800200 */
[----:B------:R-:W-:Y:S01]  /*0d80*/  IMAD.U32 R73, R5, 0x10000, RZ ;  /* 0x0001000005497824 */ /* 0x000fe200078e00ff */
[----:B------:R-:W-:Y:S01]  /*0d90*/  SHF.R.U32.HI R5, RZ, 0x10, R5 ;  /* 0x00000010ff057819 */ /* 0x000fe20000011605 */
[C---:B------:R-:W-:Y:S01]  /*0da0*/  FMUL R68, R13.reuse, R18 ;  /* 0x000000120d447220 */ /* 0x040fe20000400000 */
[----:B------:R-:W-:Y:S01]  /*0db0*/  FMNMX R0, |R13|, R0, !PT ;  /* 0x000000000d007209 */ /* 0x000fe20007800200 */
[----:B------:R-:W-:Y:S01]  /*0dc0*/  IMAD.U32 R71, R6, 0x10000, RZ ;  /* 0x0001000006477824 */ /* 0x000fe200078e00ff */
[----:B------:R-:W-:-:S02]  /*0dd0*/  FMNMX R13, RZ, R4, !PT ;  /* 0x00000004ff0d7209 */ /* 0x000fc40007800000 */
[----:B------:R-:W-:Y:S02]  /*0de0*/  FMNMX R73, RZ, R73, !PT ;  /* 0x00000049ff497209 */ /* 0x000fe40007800000 */
[----:B------:R-:W-:Y:S01]  /*0df0*/  SHF.R.U64 R6, R6, 0x10, R7 ;  /* 0x0000001006067819 */ /* 0x000fe20000001207 */
[----:B------:R-:W-:Y:S01]  /*0e00*/  IMAD.U32 R5, R5, 0x10000, RZ ;  /* 0x0001000005057824 */ /* 0x000fe200078e00ff */
[----:B------:R-:W-:Y:S01]  /*0e10*/  FMNMX R0, |R13|, R0, !PT ;  /* 0x000000000d007209 */ /* 0x000fe20007800200 */
[C---:B------:R-:W-:Y:S02]  /*0e20*/  FMUL R58, R73.reuse, R18 ;  /* 0x00000012493a7220 */ /* 0x040fe40000400000 */
[----:B------:R-:W-:Y:S01]  /*0e30*/  IMAD.U32 R6, R6, 0x10000, RZ ;  /* 0x0001000006067824 */ /* 0x000fe200078e00ff */
[----:B------:R-:W-:Y:S02]  /*0e40*/  FMNMX R73, |R73|, R0, !PT ;  /* 0x0000000049497209 */ /* 0x000fe40007800200 */
[----:B------:R-:W-:Y:S01]  /*0e50*/  FMNMX R0, RZ, R5, !PT ;  /* 0x00000005ff007209 */ /* 0x000fe20007800000 */
[----:B------:R-:W-:Y:S01]  /*0e60*/  IMAD.U32 R9, R7, 0x10000, RZ ;  /* 0x0001000007097824 */ /* 0x000fe200078e00ff */
[----:B------:R-:W-:-:S02]  /*0e70*/  FMNMX R75, RZ, R6, !PT ;  /* 0x00000006ff4b7209 */ /* 0x000fc40007800000 */
[----:B------:R-:W-:Y:S02]  /*0e80*/  FMNMX R71, RZ, R71, !PT ;  /* 0x00000047ff477209 */ /* 0x000fe40007800000 */
[----:B------:R-:W-:Y:S02]  /*0e90*/  FMNMX R6, |R0|, R73, !PT ;  /* 0x0000004900067209 */ /* 0x000fe40007800200 */
[----:B------:R-:W-:Y:S01]  /*0ea0*/  SHF.R.U32.HI R7, RZ, 0x10, R7 ;  /* 0x00000010ff077819 */ /* 0x000fe20000011607 */
[C---:B------:R-:W-:Y:S01]  /*0eb0*/  FMUL R62, R71.reuse, R18 ;  /* 0x00000012473e7220 */ /* 0x040fe20000400000 */
[----:B------:R-:W-:Y:S01]  /*0ec0*/  FMNMX R6, |R71|, R6, !PT ;  /* 0x0000000647067209 */ /* 0x000fe20007800200 */
[C---:B------:R-:W-:Y:S01]  /*0ed0*/  IMAD.U32 R73, R2.reuse, 0x10000, RZ ;  /* 0x0001000002497824 */ /* 0x040fe200078e00ff */
[--C-:B------:R-:W-:Y:S01]  /*0ee0*/  SHF.R.U64 R2, R2, 0x10, R3.reuse ;  /* 0x0000001002027819 */ /* 0x100fe20000001203 */
[----:B------:R-:W-:Y:S02]  /*0ef0*/  IMAD.U32 R7, R7, 0x10000, RZ ;  /* 0x0001000007077824 */ /* 0x000fe400078e00ff */
[----:B------:R-:W-:Y:S01]  /*0f00*/  IMAD.U32 R71, R3, 0x10000, RZ ;  /* 0x0001000003477824 */ /* 0x000fe200078e00ff */
[----:B------:R-:W-:-:S02]  /*0f10*/  SHF.R.U32.HI R3, RZ, 0x10, R3 ;  /* 0x00000010ff037819 */ /* 0x000fc40000011603 */
[----:B------:R-:W-:Y:S02]  /*0f20*/  FMNMX R9, RZ, R9, !PT ;  /* 0x00000009ff097209 */ /* 0x000fe40007800000 */
[----:B------:R-:W-:Y:S01]  /*0f30*/  FMNMX R6, |R75|, R6, !PT ;  /* 0x000000064b067209 */ /* 0x000fe20007800200 */
[----:B------:R-:W-:Y:S01]  /*0f40*/  IMAD.SHL.U32 R4, R10, 0x80, RZ ;  /* 0x000000800a047824 */ /* 0x000fe200078e00ff */
[----:B------:R-:W-:Y:S01]  /*0f50*/  FMNMX R7, RZ, R7, !PT ;  /* 0x00000007ff077209 */ /* 0x000fe20007800000 */
[----:B------:R-:W-:Y:S01]  /*0f60*/  IMAD.U32 R2, R2, 0x10000, RZ ;  /* 0x0001000002027824 */ /* 0x000fe200078e00ff */
[----:B------:R-:W-:Y:S01]  /*0f70*/  FMNMX R6, |R9|, R6, !PT ;  /* 0x0000000609067209 */ /* 0x000fe20007800200 */
[----:B------:R-:W-:Y:S02]  /*0f80*/  IMAD.U32 R3, R3, 0x10000, RZ ;  /* 0x0001000003037824 */ /* 0x000fe400078e00ff */
[-C--:B------:R-:W-:Y:S01]  /*0f90*/  FMUL R14, R13, R18.reuse ;  /* 0x000000120d0e7220 */ /* 0x080fe20000400000 */
[-C--:B------:R-:W-:Y:S01]  /*0fa0*/  FMUL R13, R75, R18.reuse ;  /* 0x000000124b0d7220 */ /* 0x080fe20000400000 */
[C---:B------:R-:W-:Y:S01]  /*0fb0*/  FMUL R12, R7.reuse, R18 ;  /* 0x00000012070c7220 */ /* 0x040fe20000400000 */
[----:B------:R-:W-:-:S02]  /*0fc0*/  FMNMX R6, |R7|, R6, !PT ;  /* 0x0000000607067209 */ /* 0x000fc40007800200 */
[----:B------:R-:W-:Y:S02]  /*0fd0*/  SHF.L.U64.HI R5, R10, 0x7, R11 ;  /* 0x000000070a057819 */ /* 0x000fe4000001020b */
[----:B------:R-:W-:Y:S02]  /*0fe0*/  FMNMX R73, RZ, R73, !PT ;  /* 0x00000049ff497209 */ /* 0x000fe40007800000 */
[----:B------:R-:W-:Y:S02]  /*0ff0*/  FMNMX R71, RZ, R71, !PT ;  /* 0x00000047ff477209 */ /* 0x000fe40007800000 */
[----:B------:R-:W-:Y:S02]  /*1000*/  FMNMX R75, RZ, R2, !PT ;  /* 0x00000002ff4b7209 */ /* 0x000fe40007800000 */
[----:B------:R-:W-:Y:S02]  /*1010*/  FMNMX R55, RZ, R3, !PT ;  /* 0x00000003ff377209 */ /* 0x000fe40007800000 */
[C---:B------:R-:W-:Y:S01]  /*1020*/  LEA R7, P2, R4.reuse, UR4, 0x1 ;  /* 0x0000000404077c11 */ /* 0x040fe2000f8408ff */
[----:B------:R-:W-:Y:S01]  /*1030*/  FMUL R57, R9, R18 ;  /* 0x0000001209397220 */ /* 0x000fe20000400000 */
[C---:B------:R-:W-:Y:S01]  /*1040*/  FMNMX R70, |R73|.reuse, R6, !PT ;  /* 0x0000000649467209 */ /* 0x040fe20007800200 */
[-C--:B------:R-:W-:Y:S01]  /*1050*/  FMUL R11, R73, R18.reuse ;  /* 0x00000012490b7220 */ /* 0x080fe20000400000 */
[----:B------:R-:W-:Y:S01]  /*1060*/  LEA.HI.X R5, R4, UR5, R5, 0x1, P2 ;  /* 0x0000000504057c11 */ /* 0x000fe200090f0c05 */
[-C--:B------:R-:W-:Y:S01]  /*1070*/  FMUL R10, R71, R18.reuse ;  /* 0x00000012470a7220 */ /* 0x080fe20000400000 */
[-C--:B------:R-:W-:Y:S01]  /*1080*/  FMUL R9, R75, R18.reuse ;  /* 0x000000124b097220 */ /* 0x080fe20000400000 */
[-C--:B------:R-:W-:Y:S01]  /*1090*/  FMUL R8, R55, R18.reuse ;  /* 0x0000001237087220 */ /* 0x080fe20000400000 */
[-C--:B------:R-:W-:Y:S01]  /*10a0*/  FMUL R6, R66, R18.reuse ;  /* 0x0000001242067220 */ /* 0x080fe20000400000 */
[----:B------:R-:W-:Y:S01]  /*10b0*/  FMUL R4, R56, R18 ;  /* 0x0000001238047220 */ /* 0x000fe20000400000 */
[----:B------:R-:W-:Y:S01]  /*10c0*/  IMAD R2, R65, UR6, RZ ;  /* 0x0000000641027c24 */ /* 0x000fe2000f8e02ff */
[----:B------:R-:W0:Y:S01]  /*10d0*/  F2F.BF16.F32 R67, R67 ;  /* 0x0000004300437304 */ /* 0x000e220000202000 */
[----:B------:R-:W-:-:S02]  /*10e0*/  IMAD.MOV.U32 R3, RZ, RZ, R29 ;  /* 0x000000ffff037224 */ /* 0x000fc400078e001d */
[----:B------:R-:W-:Y:S02]  /*10f0*/  IMAD R65, R59, R25, R2 ;  /* 0x000000193b417224 */ /* 0x000fe400078e0202 */
[----:B------:R-:W-:-:S03]  /*1100*/  IMAD.MOV.U32 R2, RZ, RZ, R28 ;  /* 0x000000ffff027224 */ /* 0x000fc600078e001c */
[----:B------:R-:W1:Y:S01]  /*1110*/  F2F.BF16.F32 R44, R44 ;  /* 0x0000002c002c7304 */ /* 0x000e620000202000 */
[----:B------:R-:W-:-:S07]  /*1120*/  IMAD.WIDE.U32 R2, R59, UR6, R2 ;  /* 0x000000063b027c25 */ /* 0x000fce000f8e0002 */
[----:B------:R-:W2:Y:S01]  /*1130*/  F2F.BF16.F32 R68, R68 ;  /* 0x0000004400447304 */ /* 0x000ea20000202000 */
[----:B------:R-:W-:-:S07]  /*1140*/  @P1 IADD3 R59, P2, R32, R16, RZ ;  /* 0x00000010203b1210 */ /* 0x000fce0007f5e0ff */
[----:B------:R-:W3:Y:S08]  /*1150*/  F2F.BF16.F32 R58, R58 ;  /* 0x0000003a003a7304 */ /* 0x000ef00000202000 */
        /* <DEDUP_REMOVED lines=11> */
[----:B------:R-:W-:Y:S01]  /*1210*/  FMNMX R70, |R75|, R70, !PT ;  /* 0x000000464b467209 */ /* 0x000fe20007800200 */
[----:B------:R-:W-:-:S02]  /*1220*/  IMAD.IADD R65, R3, 0x1, R65 ;  /* 0x0000000103417824 */ /* 0x000fc400078e0241 */
[----:B------:R-:W-:Y:S01]  /*1230*/  @P1 IMAD.X R66, R33, 0x1, R27, P2 ;  /* 0x0000000121421824 */ /* 0x000fe200010e061b */
[----:B------:R-:W-:Y:S01]  /*1240*/  FMNMX R56, |R71|, R70, !PT ;  /* 0x0000004647387209 */ /* 0x000fe20007800200 */
[----:B-1234-:R-:W-:Y:S06]  /*1250*/  @P0 BRA `(.L_x_32377) ;  /* 0x00000000001c0947 */ /* 0x01efec0003800000 */
[----:B0-----:R-:W-:-:S04]  /*1260*/  IMAD.WIDE.U32 R32, R6, 0x10000, RZ ;  /* 0x0001000006207825 */ /* 0x001fc800078e00ff */
[----:B------:R-:W-:Y:S01]  /*1270*/  IMAD.U32 R71, R4, 0x10000, RZ ;  /* 0x0001000004477824 */ /* 0x000fe200078e00ff */
[----:B------:R-:W-:Y:S02]  /*1280*/  LOP3.LUT R70, R32, R67, RZ, 0xfc, !PT ;  /* 0x0000004320467212 */ /* 0x000fe400078efcff */
[C---:B------:R-:W-:Y:S02]  /*1290*/  LEA R32, P2, R30.reuse, R7, 0x3 ;  /* 0x000000071e207211 */ /* 0x040fe400078418ff */
[----:B------:R-:W-:Y:S02]  /*12a0*/  LOP3.LUT R71, R33, R71, R44, 0xfe, !PT ;  /* 0x0000004721477212 */ /* 0x000fe400078efe2c */
[----:B------:R-:W-:-:S05]  /*12b0*/  LEA.HI.X R33, R30, R5, R31, 0x3, P2 ;  /* 0x000000051e217211 */ /* 0x000fca00010f1c1f */
[----:B------:R1:W-:Y:S04]  /*12c0*/  STG.E.64 desc[UR8][R32.64], R70 ;  /* 0x0000004620007986 */ /* 0x0003e8000c101b08 */
.L_x_32377:
[----:B------:R-:W-:Y:S05]  /*12d0*/  BSYNC B0 ;  /* 0x0000000000007941 */ /* 0x000fea0003800000 */
.L_x_32376:
[----:B------:R-:W-:Y:S01]  /*12e0*/  FMUL R0, R0, R18 ;  /* 0x0000001200007220 */ /* 0x000fe20000400000 */
[----:B------:R-:W-:Y:S01]  /*12f0*/  ULDC.64 UR4, c[0x0][0x228] ;  /* 0x00008a0000047ab9 */ /* 0x000fe20000000a00 */
[C---:B-1----:R-:W-:Y:S01]  /*1300*/  @P1 LEA R70, P3, R59.reuse, R51, 0x3 ;  /* 0x000000333b461211 */ /* 0x042fe200078618ff */
[----:B------:R-:W-:Y:S01]  /*1310*/  BSSY B0, `(.L_x_32378) ;  /* 0x000000f000007945 */ /* 0x000fe20003800000 */
[C---:B------:R-:W-:Y:S02]  /*1320*/  LEA R3, P2, R2.reuse, UR4, 0x8 ;  /* 0x0000000402037c11 */ /* 0x040fe4000f8440ff */
[----:B------:R-:W1:Y:S01]  /*1330*/  F2F.BF16.F32 R0, R0 ;  /* 0x0000000000007304 */ /* 0x000e620000202000 */
[----:B------:R-:W-:Y:S02]  /*1340*/  @P1 LEA.HI.X R71, R59, R50, R66, 0x3, P3 ;  /* 0x000000323b471211 */ /* 0x000fe400018f1c42 */
[----:B------:R-:W-:Y:S01]  /*1350*/  LEA.HI.X R2, R2, UR5, R65, 0x8, P2 ;  /* 0x0000000502027c11 */ /* 0x000fe200090f4441 */
[----:B------:R-:W-:Y:S07]  /*1360*/  @P0 BRA `(.L_x_32379) ;  /* 0x0000000000240947 */ /* 0x000fee0003800000 */
[----:B0-----:R-:W-:Y:S01]  /*1370*/  IMAD.WIDE.U32 R32, R14, 0x10000, RZ ;  /* 0x000100000e207825 */ /* 0x001fe200078e00ff */
[----:B------:R-:W-:-:S03]  /*1380*/  IADD3 R66, P2, R30, R23, RZ ;  /* 0x000000171e427210 */ /* 0x000fc60007f5e0ff */
[----:B-1----:R-:W-:Y:S01]  /*1390*/  IMAD.U32 R73, R0, 0x10000, RZ ;  /* 0x0001000000497824 */ /* 0x002fe200078e00ff */
[----:B------:R-:W-:-:S04]  /*13a0*/  LOP3.LUT R72, R32, R68, RZ, 0xfc, !PT ;  /* 0x0000004420487212 */ /* 0x000fc800078efcff */
[----:B------:R-:W-:Y:S01]  /*13b0*/  LOP3.LUT R73, R33, R73, R58, 0xfe, !PT ;  /* 0x0000004921497212 */ /* 0x000fe200078efe3a */
[----:B------:R-:W-:Y:S01]  /*13c0*/  IMAD.X R33, R31, 0x1, R21, P2 ;  /* 0x000000011f217824 */ /* 0x000fe200010e0615 */
[----:B------:R-:W-:-:S04]  /*13d0*/  LEA R32, P2, R66, R7, 0x3 ;  /* 0x0000000742207211 */ /* 0x000fc800078418ff */
[----:B------:R-:W-:-:S05]  /*13e0*/  LEA.HI.X R33, R66, R5, R33, 0x3, P2 ;  /* 0x0000000542217211 */ /* 0x000fca00010f1c21 */
[----:B------:R2:W-:Y:S04]  /*13f0*/  STG.E.64 desc[UR8][R32.64], R72 ;  /* 0x0000004820007986 */ /* 0x0005e8000c101b08 */
.L_x_32379:
[----:B------:R-:W-:Y:S05]  /*1400*/  BSYNC B0 ;  /* 0x0000000000007941 */ /* 0x000fea0003800000 */
.L_x_32378:
[----:B------:R-:W-:Y:S04]  /*1410*/  BSSY B0, `(.L_x_32380) ;  /* 0x000000b000007945 */ /* 0x000fe80003800000 */
[----:B------:R-:W-:Y:S05]  /*1420*/  @P0 BRA `(.L_x_32381) ;  /* 0x0000000000240947 */ /* 0x000fea0003800000 */
[----:B0-2---:R-:W-:Y:S01]  /*1430*/  IMAD.WIDE.U32 R32, R13, 0x10000, RZ ;  /* 0x000100000d207825 */ /* 0x005fe200078e00ff */
[----:B------:R-:W-:-:S03]  /*1440*/  LEA R66, P2, R23, R30, 0x1 ;  /* 0x0000001e17427211 */ /* 0x000fc600078408ff */
[----:B------:R-:W-:-:S05]  /*1450*/  IMAD.U32 R72, R12, 0x10000, RZ ;  /* 0x000100000c487824 */ /* 0x000fca00078e00ff */
[----:B------:R-:W-:Y:S02]  /*1460*/  LOP3.LUT R73, R33, R72, R57, 0xfe, !PT ;  /* 0x0000004821497212 */ /* 0x000fe400078efe39 */
[----:B------:R-:W-:Y:S02]  /*1470*/  LOP3.LUT R72, R32, R62, RZ, 0xfc, !PT ;  /* 0x0000003e20487212 */ /* 0x000fe400078efcff */
[----:B------:R-:W-:Y:S02]  /*1480*/  LEA.HI.X R33, R23, R31, R21, 0x1, P2 ;  /* 0x0000001f17217211 */ /* 0x000fe400010f0c15 */
[----:B------:R-:W-:-:S04]  /*1490*/  LEA R32, P2, R66, R7, 0x3 ;  /* 0x0000000742207211 */ /* 0x000fc800078418ff */
[----:B------:R-:W-:-:S05]  /*14a0*/  LEA.HI.X R33, R66, R5, R33, 0x3, P2 ;  /* 0x0000000542217211 */ /* 0x000fca00010f1c21 */
[----:B------:R3:W-:Y:S04]  /*14b0*/  STG.E.64 desc[UR8][R32.64], R72 ;  /* 0x0000004820007986 */ /* 0x0007e8000c101b08 */
.L_x_32381:
[----:B------:R-:W-:Y:S05]  /*14c0*/  BSYNC B0 ;  /* 0x0000000000007941 */ /* 0x000fea0003800000 */
.L_x_32380:
[----:B------:R-:W-:Y:S04]  /*14d0*/  BSSY B0, `(.L_x_32382) ;  /* 0x000000c000007945 */ /* 0x000fe80003800000 */
[----:B------:R-:W-:Y:S05]  /*14e0*/  @P0 BRA `(.L_x_32383) ;  /* 0x0000000000280947 */ /* 0x000fea0003800000 */
[----:B--23--:R-:W-:Y:S02]  /*14f0*/  IMAD R33, R21, 0x3, RZ ;  /* 0x0000000315217824 */ /* 0x00cfe400078e02ff */
        /* <DEDUP_REMOVED lines=9> */
.L_x_32383:
[----:B------:R-:W-:Y:S05]  /*1590*/  BSYNC B0 ;  /* 0x0000000000007941 */ /* 0x000fea0003800000 */
.L_x_32382:
[----:B------:R-:W-:Y:S01]  /*15a0*/  FMNMX R56, |R55|, R56, !PT ;  /* 0x0000003837387209 */ /* 0x000fe20007800200 */
[C---:B-----5:R-:W-:Y:S01]  /*15b0*/  IMAD.U32 R55, R36.reuse, 0x10000, RZ ;  /* 0x0001000024377824 */ /* 0x060fe200078e00ff */
[----:B------:R-:W-:Y:S02]  /*15c0*/  SHF.R.U64 R59, R36, 0x10, R37 ;  /* 0x00000010243b7819 */ /* 0x000fe40000001225 */
[----:B--234-:R-:W-:Y:S02]  /*15d0*/  @!P1 CS2R R32, SRZ ;  /* 0x0000000000209805 */ /* 0x01cfe4000001ff00 */
[----:B------:R-:W-:Y:S02]  /*15e0*/  @!P1 CS2R R30, SRZ ;  /* 0x00000000001e9805 */ /* 0x000fe4000001ff00 */
[----:B------:R-:W-:Y:S01]  /*15f0*/  FMNMX R55, RZ, R55, !PT ;  /* 0x00000037ff377209 */ /* 0x000fe20007800000 */
[----:B------:R-:W-:Y:S02]  /*1600*/  IMAD.U32 R59, R59, 0x10000, RZ ;  /* 0x000100003b3b7824 */ /* 0x000fe400078e00ff */
[----:B------:R-:W-:Y:S01]  /*1610*/  IMAD.U32 R65, R37, 0x10000, RZ ;  /* 0x0001000025417824 */ /* 0x000fe200078e00ff */
[----:B------:R2:W5:Y:S01]  /*1620*/  @P1 LDG.E.64 R32, desc[UR8][R70.64] ;  /* 0x0000000846201981 */ /* 0x000562000c1e1b00 */
[----:B------:R-:W-:-:S02]  /*1630*/  FMNMX R66, R56, |R55|, !PT ;  /* 0x4000003738427209 */ /* 0x000fc40007800000 */
[----:B------:R-:W-:Y:S01]  /*1640*/  SHF.R.U32.HI R72, RZ, 0x10, R37 ;  /* 0x00000010ff487819 */ /* 0x000fe20000011625 */
[----:B------:R-:W5:Y:S01]  /*1650*/  @P1 LDG.E.64 R30, desc[UR8][R34.64] ;  /* 0x00000008221e1981 */ /* 0x000f62000c1e1b00 */
[----:B------:R-:W-:Y:S02]  /*1660*/  FMNMX R65, RZ, R65, !PT ;  /* 0x00000041ff417209 */ /* 0x000fe40007800000 */
[----:B--2---:R-:W-:Y:S01]  /*1670*/  FMNMX R71, RZ, R59, !PT ;  /* 0x0000003bff477209 */ /* 0x004fe20007800000 */
[----:B------:R-:W-:Y:S01]  /*1680*/  FMUL R56, R55, R18 ;  /* 0x0000001237387220 */ /* 0x000fe20000400000 */
[----:B------:R-:W-:Y:S02]  /*1690*/  @!P1 CS2R R34, SRZ ;  /* 0x0000000000229805 */ /* 0x000fe4000001ff00 */
[----:B------:R-:W-:Y:S01]  /*16a0*/  FMNMX R66, |R71|, R66, !PT ;  /* 0x0000004247427209 */ /* 0x000fe20007800200 */
[----:B------:R-:W-:Y:S01]  /*16b0*/  IMAD.U32 R55, R72, 0x10000, RZ ;  /* 0x0001000048377824 */ /* 0x000fe200078e00ff */
[----:B------:R-:W-:Y:S01]  /*16c0*/  @!P1 CS2R R36, SRZ ;  /* 0x0000000000249805 */ /* 0x000fe2000001ff00 */
[C---:B------:R-:W-:Y:S01]  /*16d0*/  FMUL R59, R65.reuse, R18 ;  /* 0x00000012413b7220 */ /* 0x040fe20000400000 */
[----:B------:R-:W-:Y:S01]  /*16e0*/  FMNMX R66, |R65|, R66, !PT ;  /* 0x0000004241427209 */ /* 0x000fe20007800200 */
[----:B------:R2:W5:Y:S01]  /*16f0*/  @P1 LDG.E.64 R34, desc[UR8][R40.64] ;  /* 0x0000000828221981 */ /* 0x000562000c1e1b00 */
[----:B------:R-:W-:-:S02]  /*1700*/  SHF.R.U64 R65, R38, 0x10, R39 ;  /* 0x0000001026417819 */ /* 0x000fc40000001227 */
[----:B------:R-:W-:Y:S01]  /*1710*/  FMNMX R55, RZ, R55, !PT ;  /* 0x00000037ff377209 */ /* 0x000fe20007800000 */
[----:B------:R3:W5:Y:S02]  /*1720*/  @P1 LDG.E.64 R36, desc[UR8][R60.64] ;  /* 0x000000083c241981 */ /* 0x000764000c1e1b00 */
[----:B------:R-:W-:Y:S02]  /*1730*/  IMAD.U32 R65, R65, 0x10000, RZ ;  /* 0x0001000041417824 */ /* 0x000fe400078e00ff */
[----:B--2---:R-:W-:Y:S01]  /*1740*/  IMAD.U32 R40, R38, 0x10000, RZ ;  /* 0x0001000026287824 */ /* 0x004fe200078e00ff */
[----:B------:R-:W-:Y:S01]  /*1750*/  FMNMX R66, |R55|, R66, !PT ;  /* 0x0000004237427209 */ /* 0x000fe20007800200 */
[----:B------:R-:W-:Y:S02]  /*1760*/  IMAD.U32 R38, R39, 0x10000, RZ ;  /* 0x0001000027267824 */ /* 0x000fe400078e00ff */
[----:B---3--:R-:W-:Y:S01]  /*1770*/  IMAD.U32 R61, R42, 0x10000, RZ ;  /* 0x000100002a3d7824 */ /* 0x008fe200078e00ff */
[----:B------:R-:W-:Y:S01]  /*1780*/  FMNMX R73, RZ, R40, !PT ;  /* 0x00000028ff497209 */ /* 0x000fe20007800000 */
[----:B------:R2:W-:Y:S01]  /*1790*/  F2F.BF16.F32 R41, R56 ;  /* 0x0000003800297304 */ /* 0x0005e20000202000 */
[----:B------:R-:W-:-:S02]  /*17a0*/  FMNMX R65, RZ, R65, !PT ;  /* 0x00000041ff417209 */ /* 0x000fc40007800000 */
[----:B------:R-:W-:Y:S01]  /*17b0*/  LOP3.LUT R69, R69, 0x1c, RZ, 0xc0, !PT ;  /* 0x0000001c45457812 */ /* 0x000fe200078ec0ff */
[C---:B------:R-:W-:Y:S01]  /*17c0*/  FMUL R70, R73.reuse, R18 ;  /* 0x0000001249467220 */ /* 0x040fe20000400000 */
[----:B------:R-:W-:Y:S02]  /*17d0*/  FMNMX R61, RZ, R61, !PT ;  /* 0x0000003dff3d7209 */ /* 0x000fe40007800000 */
[----:B--2---:R-:W-:Y:S02]  /*17e0*/  FMNMX R56, |R73|, R66, !PT ;  /* 0x0000004249387209 */ /* 0x004fe40007800200 */
[----:B------:R-:W-:Y:S02]  /*17f0*/  FMNMX R73, RZ, R38, !PT ;  /* 0x00000026ff497209 */ /* 0x000fe40007800000 */
[----:B------:R-:W-:Y:S02]  /*1800*/  SHF.R.U32.HI R39, RZ, 0x10, R39 ;  /* 0x00000010ff277819 */ /* 0x000fe40000011627 */
[----:B------:R-:W-:-:S02]  /*1810*/  FMNMX R56, |R65|, R56, !PT ;  /* 0x0000003841387209 */ /* 0x000fc40007800200 */
[----:B------:R-:W-:Y:S01]  /*1820*/  IADD3 R38, R54, -0x1, -R69 ;  /* 0xffffffff36267810 */ /* 0x000fe20007ffe845 */
[----:B------:R-:W-:Y:S01]  /*1830*/  FMUL R72, R61, R18 ;  /* 0x000000123d487220 */ /* 0x000fe20000400000 */
[----:B------:R-:W2:Y:S01]  /*1840*/  F2F.BF16.F32 R70, R70 ;  /* 0x0000004600467304 */ /* 0x000ea20000202000 */
[----:B------:R-:W-:Y:S01]  /*1850*/  ISETP.GE.U32.AND P0, PT, R45, R20, PT ;  /* 0x000000142d00720c */ /* 0x000fe20003f06070 */
[----:B------:R-:W-:Y:S01]  /*1860*/  IMAD.U32 R39, R39, 0x10000, RZ ;  /* 0x0001000027277824 */ /* 0x000fe200078e00ff */
[----:B------:R-:W-:Y:S01]  /*1870*/  FMNMX R60, |R73|, R56, !PT ;  /* 0x00000038493c7209 */ /* 0x000fe20007800200 */
[-C--:B------:R-:W-:Y:S01]  /*1880*/  FMUL R56, R65, R18.reuse ;  /* 0x0000001241387220 */ /* 0x080fe20000400000 */
[----:B------:R-:W-:Y:S01]  /*1890*/  LOP3.LUT R38, R38, 0x1f, RZ, 0xc0, !PT ;  /* 0x0000001f26267812 */ /* 0x000fe200078ec0ff */
[-C--:B------:R-:W-:Y:S02]  /*18a0*/  FMUL R45, R55, R18.reuse ;  /* 0x00000012372d7220 */ /* 0x080fe40000400000 */
[----:B------:R3:W-:Y:S01]  /*18b0*/  F2F.BF16.F32 R40, R59 ;  /* 0x0000003b00287304 */ /* 0x0007e20000202000 */
[----:B------:R-:W-:Y:S01]  /*18c0*/  FMUL R71, R71, R18 ;  /* 0x0000001247477220 */ /* 0x000fe20000400000 */
[----:B------:R-:W-:-:S02]  /*18d0*/  ISETP.GE.U32.OR P0, PT, R38, R19, P0 ;  /* 0x000000132600720c */ /* 0x000fc40000706470 */
[----:B------:R-:W-:Y:S01]  /*18e0*/  FMNMX R65, RZ, R39, !PT ;  /* 0x00000027ff417209 */ /* 0x000fe20007800000 */
[----:B---3--:R-:W-:-:S03]  /*18f0*/  FMUL R59, R73, R18 ;  /* 0x00000012493b7220 */ /* 0x008fc60000400000 */
[----:B------:R-:W3:Y:S01]  /*1900*/  F2F.BF16.F32 R72, R72 ;  /* 0x0000004800487304 */ /* 0x000ee20000202000 */
[----:B------:R-:W-:-:S07]  /*1910*/  FMNMX R60, |R65|, R60, !PT ;  /* 0x0000003c413c7209 */ /* 0x000fce0007800200 */
[----:B------:R-:W4:Y:S01]  /*1920*/  F2F.BF16.F32 R59, R59 ;  /* 0x0000003b003b7304 */ /* 0x000f220000202000 */
[----:B------:R-:W-:-:S07]  /*1930*/  FMNMX R66, |R61|, R60, !PT ;  /* 0x0000003c3d427209 */ /* 0x000fce0007800200 */
[----:B------:R-:W0:Y:S01]  /*1940*/  F2F.BF16.F32 R56, R56 ;  /* 0x0000003800387304 */ /* 0x000e220000202000 */
[----:B--2---:R-:W-:-:S07]  /*1950*/  IMAD.WIDE.U32 R60, R70, 0x10000, RZ ;  /* 0x00010000463c7825 */ /* 0x004fce00078e00ff */
[----:B------:R2:W0:Y:S08]  /*1960*/  F2F.BF16.F32 R39, R71 ;  /* 0x0000004700277304 */ /* 0x0004300000202000 */
[----:B------:R-:W0:Y:S01]  /*1970*/  F2F.BF16.F32 R45, R45 ;  /* 0x0000002d002d7304 */ /* 0x000e220000202000 */
[----:B------:R-:W-:Y:S01]  /*1980*/  BSSY B0, `(.L_x_32384) ;  /* 0x0000010000007945 */ /* 0x000fe20003800000 */
[----:B------:R-:W-:-:S02]  /*1990*/  LOP3.LUT R38, R60, R41, RZ, 0xfc, !PT ;  /* 0x000000293c267212 */ /* 0x000fc400078efcff */
[----:B---3--:R-:W-:Y:S01]  /*19a0*/  LOP3.LUT R55, R61, R72, RZ, 0xfc, !PT ;  /* 0x000000483d377212 */ /* 0x008fe200078efcff */
[----:B--2-4-:R-:W-:Y:S06]  /*19b0*/  @P0 BRA `(.L_x_32385) ;  /* 0x0000000000300947 */ /* 0x014fec0003800000 */
[----:B0-----:R-:W-:-:S04]  /*19c0*/  IMAD.WIDE.U32 R60, R39, 0x10000, RZ ;  /* 0x00010000273c7825 */ /* 0x001fc800078e00ff */
[----:B------:R-:W-:Y:S01]  /*19d0*/  IMAD.U32 R75, R45, 0x10000, RZ ;  /* 0x000100002d4b7824 */ /* 0x000fe200078e00ff */
[----:B------:R-:W-:Y:S02]  /*19e0*/  LOP3.LUT R74, R60, R41, RZ, 0xfc, !PT ;  /* 0x000000293c4a7212 */ /* 0x000fe400078efcff */
[----:B------:R-:W-:Y:S02]  /*19f0*/  IADD3 R41, R54, -0x1, -R17 ;  /* 0xffffffff36297810 */ /* 0x000fe40007ffe811 */
[----:B------:R-:W-:Y:S02]  /*1a00*/  LOP3.LUT R75, R61, R75, R40, 0xfe, !PT ;  /* 0x0000004b3d4b7212 */ /* 0x000fe400078efe28 */
[----:B------:R-:W-:-:S04]  /*1a10*/  LOP3.LUT R41, R41, 0x1f, RZ, 0xc0, !PT ;  /* 0x0000001f29297812 */ /* 0x000fc800078ec0ff */
[----:B------:R-:W-:Y:S02]  /*1a20*/  IADD3 R76, P1, P2, R41, R48, R16 ;  /* 0x00000030294c7210 */ /* 0x000fe40007a3e010 */
[----:B------:R-:W-:-:S04]  /*1a30*/  LOP3.LUT R41, R27, 0x1fffffff, RZ, 0xc0, !PT ;  /* 0x1fffffff1b297812 */ /* 0x000fc800078ec0ff */
[----:B------:R-:W-:Y:S02]  /*1a40*/  IADD3.X R41, RZ, R64, R41, P1, P2 ;  /* 0x00000040ff297210 */ /* 0x000fe40000fe4429 */
[----:B------:R-:W-:-:S04]  /*1a50*/  LEA R60, P1, R76, R7, 0x3 ;  /* 0x000000074c3c7211 */ /* 0x000fc800078218ff */
[----:B------:R-:W-:-:S05]  /*1a60*/  LEA.HI.X R61, R76, R5, R41, 0x3, P1 ;  /* 0x000000054c3d7211 */ /* 0x000fca00008f1c29 */
[----:B------:R2:W-:Y:S04]  /*1a70*/  STG.E.64 desc[UR8][R60.64], R74 ;  /* 0x0000004a3c007986 */ /* 0x0005e8000c101b08 */
.L_x_32385:
[----:B------:R-:W-:Y:S05]  /*1a80*/  BSYNC B0 ;  /* 0x0000000000007941 */ /* 0x000fea0003800000 */
.L_x_32384:
[----:B------:R-:W-:Y:S02]  /*1a90*/  IMAD.U32 R41, R43, 0x10000, RZ ;  /* 0x000100002b297824 */ /* 0x000fe400078e00ff */
[----:B--2---:R-:W-:Y:S01]  /*1aa0*/  FMUL R60, R65, R18 ;  /* 0x00000012413c7220 */ /* 0x004fe20000400000 */
[----:B------:R-:W-:Y:S02]  /*1ab0*/  BSSY B0, `(.L_x_32386) ;  /* 0x0000012000007945 */ /* 0x000fe40003800000 */
[----:B------:R-:W-:Y:S02]  /*1ac0*/  FMNMX R65, RZ, R41, !PT ;  /* 0x00000029ff417209 */ /* 0x000fe40007800000 */
[----:B------:R2:W3:Y:S01]  /*1ad0*/  F2F.BF16.F32 R41, R60 ;  /* 0x0000003c00297304 */ /* 0x0004e20000202000 */
[----:B------:R-:W-:Y:S05]  /*1ae0*/  @P0 BRA `(.L_x_32387) ;  /* 0x0000000000380947 */ /* 0x000fea0003800000 */
[----:B0-2---:R-:W-:-:S04]  /*1af0*/  IMAD.WIDE.U32 R60, R56, 0x10000, RZ ;  /* 0x00010000383c7825 */ /* 0x005fc800078e00ff */
[----:B---3--:R-:W-:Y:S01]  /*1b00*/  IMAD.U32 R71, R41, 0x10000, RZ ;  /* 0x0001000029477824 */ /* 0x008fe200078e00ff */
[----:B------:R-:W-:Y:S02]  /*1b10*/  LOP3.LUT R70, R60, R70, RZ, 0xfc, !PT ;  /* 0x000000463c467212 */ /* 0x000fe400078efcff */
[----:B------:R-:W-:Y:S02]  /*1b20*/  IADD3 R60, R54, -0x1, -R17 ;  /* 0xffffffff363c7810 */ /* 0x000fe40007ffe811 */
[----:B------:R-:W-:Y:S02]  /*1b30*/  LOP3.LUT R71, R61, R71, R59, 0xfe, !PT ;  /* 0x000000473d477212 */ /* 0x000fe400078efe3b */
[----:B------:R-:W-:-:S04]  /*1b40*/  LOP3.LUT R61, R60, 0x1f, RZ, 0xc0, !PT ;  /* 0x0000001f3c3d7812 */ /* 0x000fc800078ec0ff */
[----:B------:R-:W-:Y:S02]  /*1b50*/  IADD3 R74, P2, P3, R61, R48, R16 ;  /* 0x000000303d4a7210 */ /* 0x000fe40007b5e010 */
[----:B------:R-:W-:Y:S02]  /*1b60*/  LOP3.LUT R61, R27, 0x1fffffff, RZ, 0xc0, !PT ;  /* 0x1fffffff1b3d7812 */ /* 0x000fe400078ec0ff */
[----:B------:R-:W-:Y:S02]  /*1b70*/  IADD3 R74, P1, R74, R23, RZ ;  /* 0x000000174a4a7210 */ /* 0x000fe40007f3e0ff */
[----:B------:R-:W-:-:S05]  /*1b80*/  IADD3.X R60, RZ, R64, R61, P2, P3 ;  /* 0x00000040ff3c7210 */ /* 0x000fca00017e643d */
[----:B------:R-:W-:Y:S01]  /*1b90*/  IMAD.X R61, R60, 0x1, R21, P1 ;  /* 0x000000013c3d7824 */ /* 0x000fe200008e0615 */
[----:B------:R-:W-:-:S04]  /*1ba0*/  LEA R60, P1, R74, R7, 0x3 ;  /* 0x000000074a3c7211 */ /* 0x000fc800078218ff */
[----:B------:R-:W-:-:S05]  /*1bb0*/  LEA.HI.X R61, R74, R5, R61, 0x3, P1 ;  /* 0x000000054a3d7211 */ /* 0x000fca00008f1c3d */
[----:B------:R4:W-:Y:S04]  /*1bc0*/  STG.E.64 desc[UR8][R60.64], R70 ;  /* 0x000000463c007986 */ /* 0x0009e8000c101b08 */
.L_x_32387:
[----:B------:R-:W-:Y:S05]  /*1bd0*/  BSYNC B0 ;  /* 0x0000000000007941 */ /* 0x000fea0003800000 */
.L_x_32386:
[--C-:B------:R-:W-:Y:S01]  /*1be0*/  SHF.R.U64 R42, R42, 0x10, R43.reuse ;  /* 0x000000102a2a7819 */ /* 0x100fe2000000122b */
[----:B------:R-:W-:Y:S01]  /*1bf0*/  FMUL R73, R65, R18 ;  /* 0x0000001241497220 */ /* 0x000fe20000400000 */
[----:B------:R-:W-:Y:S01]  /*1c00*/  SHF.R.U32.HI R43, RZ, 0x10, R43 ;  /* 0x00000010ff2b7819 */ /* 0x000fe2000001162b */
[----:B----4-:R-:W-:Y:S01]  /*1c10*/  IMAD.WIDE.U32 R70, R59, 0x10000, RZ ;  /* 0x000100003b467825 */ /* 0x010fe200078e00ff */
[----:B------:R-:W-:Y:S03]  /*1c20*/  BSSY B0, `(.L_x_32388) ;  /* 0x000001c000007945 */ /* 0x000fe60003800000 */
[----:B------:R-:W-:Y:S01]  /*1c30*/  IMAD.U32 R42, R42, 0x10000, RZ ;  /* 0x000100002a2a7824 */ /* 0x000fe200078e00ff */
[----:B------:R-:W2:Y:S01]  /*1c40*/  F2F.BF16.F32 R73, R73 ;  /* 0x0000004900497304 */ /* 0x000ea20000202000 */
[----:B------:R-:W-:Y:S01]  /*1c50*/  IMAD.U32 R43, R43, 0x10000, RZ ;  /* 0x000100002b2b7824 */ /* 0x000fe200078e00ff */
[----:B------:R-:W-:-:S02]  /*1c60*/  LOP3.LUT R40, R70, R40, RZ, 0xfc, !PT ;  /* 0x0000002846287212 */ /* 0x000fc400078efcff */
[----:B------:R-:W-:Y:S02]  /*1c70*/  FMNMX R61, RZ, R42, !PT ;  /* 0x0000002aff3d7209 */ /* 0x000fe40007800000 */
[----:B------:R-:W-:Y:S02]  /*1c80*/  FMNMX R43, RZ, R43, !PT ;  /* 0x0000002bff2b7209 */ /* 0x000fe40007800000 */
[C---:B------:R-:W-:Y:S01]  /*1c90*/  FMNMX R66, |R61|.reuse, R66, !PT ;  /* 0x000000423d427209 */ /* 0x040fe20007800200 */
[-C--:B------:R-:W-:Y:S02]  /*1ca0*/  FMUL R61, R61, R18.reuse ;  /* 0x000000123d3d7220 */ /* 0x080fe40000400000 */
[----:B------:R-:W-:-:S04]  /*1cb0*/  FMUL R59, R43, R18 ;  /* 0x000000122b3b7220 */ /* 0x000fc80000400000 */
[----:B------:R-:W4:Y:S01]  /*1cc0*/  F2F.BF16.F32 R61, R61 ;  /* 0x0000003d003d7304 */ /* 0x000f220000202000 */
[----:B--2---:R-:W-:-:S07]  /*1cd0*/  LOP3.LUT R60, R71, R73, RZ, 0xfc, !PT ;  /* 0x00000049473c7212 */ /* 0x004fce00078efcff */
[----:B------:R-:W2:Y:S01]  /*1ce0*/  F2F.BF16.F32 R59, R59 ;  /* 0x0000003b003b7304 */ /* 0x000ea20000202000 */
[----:B------:R-:W-:Y:S05]  /*1cf0*/  @P0 BRA `(.L_x_32389) ;  /* 0x0000000000380947 */ /* 0x000fea0003800000 */
[----:B--2---:R-:W-:Y:S02]  /*1d00*/  IMAD.U32 R42, R59, 0x10000, RZ ;  /* 0x000100003b2a7824 */ /* 0x004fe400078e00ff */
[----:B----4-:R-:W-:-:S05]  /*1d10*/  IMAD.WIDE.U32 R70, R61, 0x10000, RZ ;  /* 0x000100003d467825 */ /* 0x010fca00078e00ff */
[----:B------:R-:W-:Y:S02]  /*1d20*/  LOP3.LUT R73, R71, R42, R73, 0xfe, !PT ;  /* 0x0000002a47497212 */ /* 0x000fe400078efe49 */
[----:B------:R-:W-:Y:S02]  /*1d30*/  IADD3 R42, R54, -0x1, -R17 ;  /* 0xffffffff362a7810 */ /* 0x000fe40007ffe811 */
[----:B------:R-:W-:Y:S02]  /*1d40*/  LOP3.LUT R72, R70, R72, RZ, 0xfc, !PT ;  /* 0x0000004846487212 */ /* 0x000fe400078efcff */
[----:B------:R-:W-:-:S04]  /*1d50*/  LOP3.LUT R71, R42, 0x1f, RZ, 0xc0, !PT ;  /* 0x0000001f2a477812 */ /* 0x000fc800078ec0ff */
[----:B------:R-:W-:Y:S02]  /*1d60*/  IADD3 R42, P2, P3, R71, R48, R16 ;  /* 0x00000030472a7210 */ /* 0x000fe40007b5e010 */
[----:B------:R-:W-:Y:S02]  /*1d70*/  LOP3.LUT R71, R27, 0x1fffffff, RZ, 0xc0, !PT ;  /* 0x1fffffff1b477812 */ /* 0x000fe400078ec0ff */
[----:B------:R-:W-:Y:S02]  /*1d80*/  LEA R42, P1, R23, R42, 0x1 ;  /* 0x0000002a172a7211 */ /* 0x000fe400078208ff */
[----:B------:R-:W-:-:S04]  /*1d90*/  IADD3.X R70, RZ, R64, R71, P2, P3 ;  /* 0x00000040ff467210 */ /* 0x000fc800017e6447 */
[----:B------:R-:W-:Y:S02]  /*1da0*/  LEA.HI.X R71, R23, R70, R21, 0x1, P1 ;  /* 0x0000004617477211 */ /* 0x000fe400008f0c15 */
[----:B------:R-:W-:-:S04]  /*1db0*/  LEA R70, P1, R42, R7, 0x3 ;  /* 0x000000072a467211 */ /* 0x000fc800078218ff */
[----:B------:R-:W-:-:S05]  /*1dc0*/  LEA.HI.X R71, R42, R5, R71, 0x3, P1 ;  /* 0x000000052a477211 */ /* 0x000fca00008f1c47 */
[----:B------:R2:W-:Y:S04]  /*1dd0*/  STG.E.64 desc[UR8][R70.64], R72 ;  /* 0x0000004846007986 */ /* 0x0005e8000c101b08 */
.L_x_32389:
[----:B------:R-:W-:Y:S05]  /*1de0*/  BSYNC B0 ;  /* 0x0000000000007941 */ /* 0x000fea0003800000 */
.L_x_32388:
[----:B------:R-:W-:Y:S01]  /*1df0*/  LOP3.LUT R68, R68, 0xffff, RZ, 0xc0, !PT ;  /* 0x0000ffff44447812 */ /* 0x000fe200078ec0ff */
[----:B--2---:R-:W-:Y:S01]  /*1e00*/  IMAD.U32 R70, R47, 0x10000, RZ ;  /* 0x000100002f467824 */ /* 0x004fe200078e00ff */
[----:B------:R-:W-:Y:S01]  /*1e10*/  FMNMX R66, |R65|, R66, !PT ;  /* 0x0000004241427209 */ /* 0x000fe20007800200 */
[----:B------:R-:W-:Y:S01]  /*1e20*/  BSSY B0, `(.L_x_32390) ;  /* 0x000002c000007945 */ /* 0x000fe20003800000 */
[----:B------:R-:W-:Y:S02]  /*1e30*/  SHF.L.U64.HI R71, R68, 0x10, RZ ;  /* 0x0000001044477819 */ /* 0x000fe400000102ff */
[----:B0-----:R-:W-:Y:S02]  /*1e40*/  PRMT R42, R67, 0x5410, R68 ;  /* 0x00005410432a7816 */ /* 0x001fe40000000044 */
[----:B------:R-:W-:Y:S02]  /*1e50*/  LOP3.LUT R67, R58, 0xffff, RZ, 0xc0, !PT ;  /* 0x0000ffff3a437812 */ /* 0x000fe400078ec0ff */
[----:B------:R-:W-:Y:S01]  /*1e60*/  LOP3.LUT R58, R71, R62, RZ, 0xfc, !PT ;  /* 0x0000003e473a7212 */ /* 0x000fe200078efcff */
[C---:B------:R-:W-:Y:S01]  /*1e70*/  IMAD.U32 R71, R46.reuse, 0x10000, RZ ;  /* 0x000100002e477824 */ /* 0x040fe200078e00ff */
[----:B------:R-:W-:-:S02]  /*1e80*/  SHF.R.U64 R46, R46, 0x10, R47 ;  /* 0x000000102e2e7819 */ /* 0x000fc4000000122f */
[----:B------:R-:W-:Y:S02]  /*1e90*/  PRMT R44, R44, 0x5410, R67 ;  /* 0x000054102c2c7816 */ /* 0x000fe40000000043 */
[----:B------:R-:W-:Y:S01]  /*1ea0*/  SHF.L.U64.HI R62, R67, 0x10, RZ ;  /* 0x00000010433e7819 */ /* 0x000fe200000102ff */
[----:B------:R-:W-:Y:S01]  /*1eb0*/  IMAD.U32 R46, R46, 0x10000, RZ ;  /* 0x000100002e2e7824 */ /* 0x000fe200078e00ff */
[----:B------:R-:W-:Y:S02]  /*1ec0*/  SHF.R.U32.HI R67, RZ, 0x10, R47 ;  /* 0x00000010ff437819 */ /* 0x000fe4000001162f */
[----:B------:R-:W-:Y:S02]  /*1ed0*/  FMNMX R72, |R43|, R66, !PT ;  /* 0x000000422b487209 */ /* 0x000fe40007800200 */
[----:B------:R-:W-:Y:S01]  /*1ee0*/  FMNMX R47, RZ, R46, !PT ;  /* 0x0000002eff2f7209 */ /* 0x000fe20007800000 */
[----:B------:R-:W-:Y:S01]  /*1ef0*/  IMAD.U32 R46, R67, 0x10000, RZ ;  /* 0x00010000432e7824 */ /* 0x000fe200078e00ff */
[----:B------:R-:W-:-:S02]  /*1f00*/  FMNMX R71, RZ, R71, !PT ;  /* 0x00000047ff477209 */ /* 0x000fc40007800000 */
[----:B------:R-:W-:Y:S01]  /*1f10*/  FMNMX R70, RZ, R70, !PT ;  /* 0x00000046ff467209 */ /* 0x000fe20007800000 */
[----:B------:R-:W-:Y:S01]  /*1f20*/  FMUL R67, R47, R18 ;  /* 0x000000122f437220 */ /* 0x000fe20000400000 */
[----:B------:R-:W-:Y:S02]  /*1f30*/  FMNMX R66, RZ, R46, !PT ;  /* 0x0000002eff427209 */ /* 0x000fe40007800000 */
[----:B------:R-:W-:Y:S01]  /*1f40*/  LOP3.LUT R57, R62, R57, RZ, 0xfc, !PT ;  /* 0x000000393e397212 */ /* 0x000fe200078efcff */
[CC--:B------:R-:W-:Y:S01]  /*1f50*/  FMUL R62, R71.reuse, R18.reuse ;  /* 0x00000012473e7220 */ /* 0x0c0fe20000400000 */
[-C--:B------:R-:W-:Y:S01]  /*1f60*/  FMUL R65, R70, R18.reuse ;  /* 0x0000001246417220 */ /* 0x080fe20000400000 */
[----:B------:R-:W-:Y:S01]  /*1f70*/  FMUL R68, R66, R18 ;  /* 0x0000001242447220 */ /* 0x000fe20000400000 */
[----:B------:R-:W0:Y:S01]  /*1f80*/  F2F.BF16.F32 R67, R67 ;  /* 0x0000004300437304 */ /* 0x000e220000202000 */
[----:B------:R-:W-:-:S04]  /*1f90*/  FMNMX R72, |R71|, R72, !PT ;  /* 0x0000004847487209 */ /* 0x000fc80007800200 */
[----:B------:R-:W-:-:S03]  /*1fa0*/  FMNMX R72, |R47|, R72, !PT ;  /* 0x000000482f487209 */ /* 0x000fc60007800200 */
[----:B------:R-:W2:Y:S08]  /*1fb0*/  F2F.BF16.F32 R62, R62 ;  /* 0x0000003e003e7304 */ /* 0x000eb00000202000 */
[----:B------:R-:W0:Y:S08]  /*1fc0*/  F2F.BF16.F32 R65, R65 ;  /* 0x0000004100417304 */ /* 0x000e300000202000 */
[----:B------:R-:W0:Y:S01]  /*1fd0*/  F2F.BF16.F32 R68, R68 ;  /* 0x0000004400447304 */ /* 0x000e220000202000 */
[----:B--2---:R-:W-:Y:S05]  /*1fe0*/  @P0 BRA `(.L_x_32391) ;  /* 0x00000000003c0947 */ /* 0x004fea0003800000 */
[----:B------:R-:W-:Y:S02]  /*1ff0*/  IADD3 R46, R54, -0x1, -R17 ;  /* 0xffffffff362e7810 */ /* 0x000fe40007ffe811 */
[----:B------:R-:W-:Y:S02]  /*2000*/  LOP3.LUT R47, R27, 0x1fffffff, RZ, 0xc0, !PT ;  /* 0x1fffffff1b2f7812 */ /* 0x000fe400078ec0ff */
[----:B------:R-:W-:-:S04]  /*2010*/  LOP3.LUT R49, R46, 0x1f, RZ, 0xc0, !PT ;  /* 0x0000001f2e317812 */ /* 0x000fc800078ec0ff */
[----:B------:R-:W-:-:S04]  /*2020*/  IADD3 R48, P0, P1, R49, R48, R16 ;  /* 0x0000003031307210 */ /* 0x000fc8000791e010 */
[----:B------:R-:W-:Y:S01]  /*2030*/  IADD3.X R49, RZ, R64, R47, P0, P1 ;  /* 0x00000040ff317210 */ /* 0x000fe200007e242f */
[----:B------:R-:W-:Y:S02]  /*2040*/  IMAD R47, R21, 0x3, RZ ;  /* 0x00000003152f7824 */ /* 0x000fe400078e02ff */
[----:B0-----:R-:W-:Y:S02]  /*2050*/  IMAD.U32 R64, R68, 0x10000, RZ ;  /* 0x0001000044407824 */ /* 0x001fe400078e00ff */
        /* <DEDUP_REMOVED lines=8> */
.L_x_32391:
[----:B------:R-:W-:Y:S05]  /*20e0*/  BSYNC B0 ;  /* 0x0000000000007941 */ /* 0x000fea0003800000 */
.L_x_32390:
[----:B------:R-:W-:Y:S01]  /*20f0*/  VIADD R43, R52, 0x3 ;  /* 0x00000003342b7836 */ /* 0x000fe20000000000 */
[----:B------:R-:W-:Y:S02]  /*2100*/  IADD3 R64, R54, 0x1d, -R17 ;  /* 0x0000001d36407810 */ /* 0x000fe40007ffe811 */
[----:B------:R-:W-:Y:S02]  /*2110*/  IADD3 R63, P1, R63, R16, RZ ;  /* 0x000000103f3f7210 */ /* 0x000fe40007f3e0ff */
[----:B------:R-:W-:Y:S02]  /*2120*/  ISETP.GE.U32.AND P0, PT, R43, R20, PT ;  /* 0x000000142b00720c */ /* 0x000fe40003f06070 */
[----:B------:R-:W-:Y:S01]  /*2130*/  LOP3.LUT R64, R64, 0x1f, RZ, 0xc0, !PT ;  /* 0x0000001f40407812 */ /* 0x000fe200078ec0ff */
[----:B------:R-:W-:-:S03]  /*2140*/  IMAD.X R71, R53, 0x1, R27, P1 ;  /* 0x0000000135477824 */ /* 0x000fc600008e061b */
[C---:B------:R-:W-:Y:S02]  /*2150*/  ISETP.LT.U32.AND P0, PT, R64.reuse, R19, !P0 ;  /* 0x000000134000720c */ /* 0x040fe40004701070 */
[----:B--2---:R-:W-:-:S05]  /*2160*/  IADD3 R48, P1, R64, R63, RZ ;  /* 0x0000003f40307210 */ /* 0x004fca0007f3e0ff */
[----:B------:R-:W-:-:S06]  /*2170*/  IMAD.X R49, RZ, RZ, R71, P1 ;  /* 0x000000ffff317224 */ /* 0x000fcc00008e0647 */
[----:B------:R-:W-:Y:S02]  /*2180*/  @P0 LOP3.LUT R47, R27, 0x1fffffff, RZ, 0xc0, !PT ;  /* 0x1fffffff1b2f0812 */ /* 0x000fe400078ec0ff */
[----:B------:R-:W-:-:S05]  /*2190*/  @P0 IADD3 R43, P1, R48, R16, RZ ;  /* 0x00000010302b0210 */ /* 0x000fca0007f3e0ff */
[----:B------:R-:W-:Y:S01]  /*21a0*/  @P0 IMAD.X R46, R49, 0x1, R47, P1 ;  /* 0x00000001312e0824 */ /* 0x000fe200008e062f */
[----:B------:R-:W-:-:S04]  /*21b0*/  @P0 LEA R74, P1, R43, R51, 0x3 ;  /* 0x000000332b4a0211 */ /* 0x000fc800078218ff */
[----:B------:R-:W-:Y:S02]  /*21c0*/  @P0 LEA.HI.X R75, R43, R50, R46, 0x3, P1 ;  /* 0x000000322b4b0211 */ /* 0x000fe400008f1c2e */
[----:B------:R-:W-:Y:S01]  /*21d0*/  @!P0 CS2R R46, SRZ ;  /* 0x00000000002e8805 */ /* 0x000fe2000001ff00 */
[----:B------:R-:W-:Y:S01]  /*21e0*/  VIADD R43, R52, 0x2 ;  /* 0x00000002342b7836 */ /* 0x000fe20000000000 */
[----:B------:R-:W-:-:S04]  /*21f0*/  IADD3 R69, R54, 0x1e, -R69 ;  /* 0x0000001e36457810 */ /* 0x000fc80007ffe845 */
[----:B------:R2:W5:Y:S01]  /*2200*/  @P0 LDG.E.64 R46, desc[UR8][R74.64] ;  /* 0x000000084a2e0981 */ /* 0x000562000c1e1b00 */
[----:B------:R-:W-:Y:S01]  /*2210*/  ISETP.GE.U32.AND P1, PT, R43, R20, PT ;  /* 0x000000142b00720c */ /* 0x000fe20003f26070 */
[----:B------:R-:W-:Y:S01]  /*2220*/  @P0 IMAD R43, R21, 0x5, RZ ;  /* 0x00000005152b0824 */ /* 0x000fe200078e02ff */
[----:B------:R-:W-:Y:S01]  /*2230*/  LOP3.LUT R76, R69, 0x1f, RZ, 0xc0, !PT ;  /* 0x0000001f454c7812 */ /* 0x000fe200078ec0ff */
[--C-:B------:R-:W-:Y:S01]  /*2240*/  @P0 IMAD.MOV.U32 R77, RZ, RZ, R49.reuse ;  /* 0x000000ffff4d0224 */ /* 0x100fe200078e0031 */
[----:B------:R-:W-:Y:S02]  /*2250*/  FMNMX R72, |R70|, R72, !PT ;  /* 0x0000004846487209 */ /* 0x000fe40007800200 */
[----:B------:R-:W-:Y:S01]  /*2260*/  ISETP.GE.U32.OR P1, PT, R76, R19, P1 ;  /* 0x000000134c00720c */ /* 0x000fe20000f26470 */
[--C-:B------:R-:W-:Y:S02]  /*2270*/  @P0 IMAD.MOV.U32 R76, RZ, RZ, R48.reuse ;  /* 0x000000ffff4c0224 */ /* 0x100fe400078e0030 */
[----:B--2---:R-:W-:-:S04]  /*2280*/  @P0 IMAD.WIDE.U32 R74, R23, 0x5, R48 ;  /* 0x00000005174a0825 */ /* 0x004fc800078e0030 */
[----:B------:R-:W-:Y:S01]  /*2290*/  @P0 IMAD.IADD R43, R43, 0x1, R75 ;  /* 0x000000012b2b0824 */ /* 0x000fe200078e024b */
[----:B------:R-:W-:Y:S01]  /*22a0*/  @P0 LEA R52, P2, R74, R51, 0x3 ;  /* 0x000000334a340211 */ /* 0x000fe200078418ff */
[----:B------:R-:W-:-:S03]  /*22b0*/  @P0 IMAD.WIDE.U32 R76, R23, 0x6, R76 ;  /* 0x00000006174c0825 */ /* 0x000fc600078e004c */
[----:B------:R-:W-:Y:S01]  /*22c0*/  @P0 LEA.HI.X R53, R74, R50, R43, 0x3, P2 ;  /* 0x000000324a350211 */ /* 0x000fe200010f1c2b */
[----:B------:R-:W-:Y:S01]  /*22d0*/  @P0 IMAD R43, R21, 0x6, RZ ;  /* 0x00000006152b0824 */ /* 0x000fe200078e02ff */
[----:B------:R-:W-:Y:S01]  /*22e0*/  @P0 LEA R74, P2, R76, R51, 0x3 ;  /* 0x000000334c4a0211 */ /* 0x000fe200078418ff */
[----:B------:R-:W-:-:S04]  /*22f0*/  @P0 IMAD.WIDE.U32 R48, R23, 0x7, R48 ;  /* 0x0000000717300825 */ /* 0x000fc800078e0030 */
[----:B------:R-:W-:-:S05]  /*2300*/  @P0 IMAD.IADD R43, R43, 0x1, R77 ;  /* 0x000000012b2b0824 */ /* 0x000fca00078e024d */
[----:B------:R-:W-:Y:S01]  /*2310*/  @P0 LEA.HI.X R75, R76, R50, R43, 0x3, P2 ;  /* 0x000000324c4b0211 */ /* 0x000fe200010f1c2b */
[----:B------:R-:W-:Y:S01]  /*2320*/  @P0 IMAD R43, R21, 0x7, RZ ;  /* 0x00000007152b0824 */ /* 0x000fe200078e02ff */
[----:B------:R-:W-:Y:S02]  /*2330*/  @P0 LEA R76, P2, R48, R51, 0x3 ;  /* 0x00000033304c0211 */ /* 0x000fe400078418ff */
[----:B------:R-:W-:Y:S01]  /*2340*/  SHF.R.U32.HI R69, RZ, 0x5, R54 ;  /* 0x00000005ff457819 */ /* 0x000fe20000011636 */
[----:B------:R-:W-:-:S05]  /*2350*/  @P0 IMAD.IADD R43, R43, 0x1, R49 ;  /* 0x000000012b2b0824 */ /* 0x000fca00078e0231 */
[----:B------:R-:W-:Y:S01]  /*2360*/  @P0 LEA.HI.X R77, R48, R50, R43, 0x3, P2 ;  /* 0x00000032304d0211 */ /* 0x000fe200010f1c2b */
[----:B------:R-:W-:Y:S01]  /*2370*/  IMAD.SHL.U32 R43, R69, 0x4, RZ ;  /* 0x00000004452b7824 */ /* 0x000fe200078e00ff */
[----:B------:R-:W-:Y:S02]  /*2380*/  @!P0 CS2R R48, SRZ ;  /* 0x0000000000308805 */ /* 0x000fe4000001ff00 */
[----:B------:R-:W-:Y:S02]  /*2390*/  @!P0 CS2R R50, SRZ ;  /* 0x0000000000328805 */ /* 0x000fe4000001ff00 */
[----:B------:R-:W-:Y:S02]  /*23a0*/  LOP3.LUT R43, R43, 0x1c, RZ, 0xe2, !PT ;  /* 0x0000001c2b2b7812 */ /* 0x000fe400078ee2ff */
[----:B------:R-:W5:Y:S03]  /*23b0*/  @P0 LDG.E.64 R48, desc[UR8][R52.64] ;  /* 0x0000000834300981 */ /* 0x000f66000c1e1b00 */
[----:B------:R-:W-:Y:S01]  /*23c0*/  VIADD R43, R43, 0x3 ;  /* 0x000000032b2b7836 */ /* 0x000fe20000000000 */
[----:B------:R2:W5:Y:S01]  /*23d0*/  @P0 LDG.E.64 R50, desc[UR8][R74.64] ;  /* 0x000000084a320981 */ /* 0x000562000c1e1b00 */
[----:B------:R-:W-:-:S02]  /*23e0*/  @!P0 CS2R R52, SRZ ;  /* 0x0000000000348805 */ /* 0x000fc4000001ff00 */
[----:B------:R-:W-:-:S04]  /*23f0*/  LOP3.LUT R73, R14, 0xffff, RZ, 0xc0, !PT ;  /* 0x0000ffff0e497812 */ /* 0x000fc800078ec0ff */
[----:B------:R3:W5:Y:S01]  /*2400*/  @P0 LDG.E.64 R52, desc[UR8][R76.64] ;  /* 0x000000084c340981 */ /* 0x000762000c1e1b00 */
[----:B------:R-:W-:Y:S01]  /*2410*/  ISETP.GE.U32.AND P0, PT, R43, R20, PT ;  /* 0x000000142b00720c */ /* 0x000fe20003f06070 */
[----:B0-----:R-:W-:Y:S01]  /*2420*/  IMAD.U32 R65, R65, 0x10000, RZ ;  /* 0x0001000041417824 */ /* 0x001fe200078e00ff */
[----:B-1----:R-:W-:Y:S01]  /*2430*/  LOP3.LUT R43, R0, 0xffff, RZ, 0xc0, !PT ;  /* 0x0000ffff002b7812 */ /* 0x002fe200078ec0ff */
[----:B------:R-:W-:Y:S01]  /*2440*/  IMAD.U32 R9, R9, 0x10000, RZ ;  /* 0x0001000009097824 */ /* 0x000fe200078e00ff */
[----:B------:R-:W-:Y:S01]  /*2450*/  SHF.L.U64.HI R0, R73, 0x10, RZ ;  /* 0x0000001049007819 */ /* 0x000fe200000102ff */
[----:B------:R-:W-:Y:S01]  /*2460*/  IMAD.U32 R11, R11, 0x10000, RZ ;  /* 0x000100000b0b7824 */ /* 0x000fe200078e00ff */
[----:B--2---:R-:W-:Y:S01]  /*2470*/  PRMT R74, R6, 0x5410, R73 ;  /* 0x00005410064a7816 */ /* 0x004fe20000000049 */
[----:B------:R-:W-:Y:S01]  /*2480*/  IMAD.U32 R6, R10, 0x10000, RZ ;  /* 0x000100000a067824 */ /* 0x000fe200078e00ff */
[----:B------:R-:W-:Y:S01]  /*2490*/  LOP3.LUT R0, R0, R13, RZ, 0xfc, !PT ;  /* 0x0000000d00007212 */ /* 0x000fe200078efcff */
[----:B------:R-:W-:Y:S01]  /*24a0*/  IMAD.U32 R62, R62, 0x10000, RZ ;  /* 0x000100003e3e7824 */ /* 0x000fe200078e00ff */
[----:B---3--:R-:W-:Y:S01]  /*24b0*/  PRMT R76, R4, 0x5410, R43 ;  /* 0x00005410044c7816 */ /* 0x008fe2000000002b */
[----:B------:R-:W-:Y:S01]  /*24c0*/  IMAD.U32 R68, R68, 0x10000, RZ ;  /* 0x0001000044447824 */ /* 0x000fe200078e00ff */
[----:B------:R-:W-:Y:S01]  /*24d0*/  SHF.L.U64.HI R43, R43, 0x10, RZ ;  /* 0x000000102b2b7819 */ /* 0x000fe200000102ff */
[----:B------:R-:W-:Y:S01]  /*24e0*/  BSSY B0, `(.L_x_32392) ;  /* 0x000005e000007945 */ /* 0x000fe20003800000 */
[----:B------:R-:W-:Y:S01]  /*24f0*/  FMNMX R66, |R66|, R72, !PT ;  /* 0x0000004842427209 */ /* 0x000fe20007800200 */
[----:B------:R-:W-:Y:S01]  /*2500*/  IMAD.WIDE.U32 R72, R41, 0x10000, RZ ;  /* 0x0001000029487825 */ /* 0x000fe200078e00ff */
[----:B------:R-:W-:-:S02]  /*2510*/  LOP3.LUT R4, R43, R12, RZ, 0xfc, !PT ;  /* 0x0000000c2b047212 */ /* 0x000fc400078efcff */
[----:B------:R-:W-:Y:S01]  /*2520*/  LOP3.LUT R41, R60, R65, RZ, 0xfc, !PT ;  /* 0x000000413c297212 */ /* 0x000fe200078efcff */
[----:B------:R-:W-:Y:S01]  /*2530*/  IMAD.WIDE.U32 R12, R56, 0x10000, RZ ;  /* 0x00010000380c7825 */ /* 0x000fe200078e00ff */
[----:B------:R-:W-:Y:S02]  /*2540*/  LOP3.LUT R75, R0, R9, RZ, 0xfc, !PT ;  /* 0x00000009004b7212 */ /* 0x000fe400078efcff */
[C-C-:B-----5:R-:W-:Y:S01]  /*2550*/  SHF.R.U64 R65, R32.reuse, 0x10, R33.reuse ;  /* 0x0000001020417819 */ /* 0x160fe20000001221 */
[----:B------:R-:W-:Y:S01]  /*2560*/  IMAD.U32 R0, R32, 0x10000, RZ ;  /* 0x0001000020007824 */ /* 0x000fe200078e00ff */
[----:B----4-:R-:W-:Y:S01]  /*2570*/  LOP3.LUT R13, R13, R61, RZ, 0xfc, !PT ;  /* 0x0000003d0d0d7212 */ /* 0x010fe200078efcff */
[----:B------:R-:W-:Y:S01]  /*2580*/  IMAD.U32 R61, R8, 0x10000, RZ ;  /* 0x00010000083d7824 */ /* 0x000fe200078e00ff */
[----:B------:R-:W-:Y:S01]  /*2590*/  LOP3.LUT R43, R58, R11, RZ, 0xfc, !PT ;  /* 0x0000000b3a2b7212 */ /* 0x000fe200078efcff */
[----:B------:R-:W-:Y:S01]  /*25a0*/  IMAD.U32 R11, R30, 0x10000, RZ ;  /* 0x000100001e0b7824 */ /* 0x000fe200078e00ff */
[----:B------:R-:W-:Y:S01]  /*25b0*/  FMNMX R9, RZ, R0, !PT ;  /* 0x00000000ff097209 */ /* 0x000fe20007800000 */
[----:B------:R-:W-:Y:S01]  /*25c0*/  IMAD.U32 R65, R65, 0x10000, RZ ;  /* 0x0001000041417824 */ /* 0x000fe200078e00ff */
[----:B------:R-:W-:Y:S01]  /*25d0*/  LOP3.LUT R77, R4, R61, RZ, 0xfc, !PT ;  /* 0x0000003d044d7212 */ /* 0x000fe200078efcff */
[----:B------:R-:W-:Y:S01]  /*25e0*/  IMAD.U32 R0, R33, 0x10000, RZ ;  /* 0x0001000021007824 */ /* 0x000fe200078e00ff */
[----:B------:R-:W-:Y:S01]  /*25f0*/  SHF.R.U32.HI R33, RZ, 0x10, R33 ;  /* 0x00000010ff217819 */ /* 0x000fe20000011621 */
[----:B------:R-:W-:Y:S01]  /*2600*/  IMAD.U32 R61, R34, 0x10000, RZ ;  /* 0x00010000223d7824 */ /* 0x000fe200078e00ff */
[----:B------:R-:W-:Y:S01]  /*2610*/  FMNMX R11, RZ, R11, !PT ;  /* 0x0000000bff0b7209 */ /* 0x000fe20007800000 */
[----:B------:R-:W-:Y:S01]  /*2620*/  FMUL R4, R9, R18 ;  /* 0x0000001209047220 */ /* 0x000fe20000400000 */
[----:B------:R-:W-:Y:S01]  /*2630*/  FMNMX R66, R66, |R9|, !PT ;  /* 0x4000000942427209 */ /* 0x000fe20007800000 */
[----:B------:R-:W-:Y:S01]  /*2640*/  IMAD.U32 R33, R33, 0x10000, RZ ;  /* 0x0001000021217824 */ /* 0x000fe200078e00ff */
[----:B------:R-:W-:Y:S01]  /*2650*/  FMNMX R65, RZ, R65, !PT ;  /* 0x00000041ff417209 */ /* 0x000fe20007800000 */
[----:B------:R-:W-:Y:S01]  /*2660*/  IMAD.U32 R32, R67, 0x10000, RZ ;  /* 0x0001000043207824 */ /* 0x000fe200078e00ff */
[----:B------:R-:W-:Y:S01]  /*2670*/  LOP3.LUT R10, R72, R45, RZ, 0xfc, !PT ;  /* 0x0000002d480a7212 */ /* 0x000fe200078efcff */
[----:B------:R-:W-:Y:S01]  /*2680*/  F2F.BF16.F32 R4, R4 ;  /* 0x0000000400047304 */ /* 0x000fe20000202000 */
[----:B------:R-:W-:Y:S01]  /*2690*/  LOP3.LUT R45, R57, R6, RZ, 0xfc, !PT ;  /* 0x00000006392d7212 */ /* 0x000fe200078efcff */
[----:B------:R-:W-:Y:S01]  /*26a0*/  FMUL R6, R11, R18 ;  /* 0x000000120b067220 */ /* 0x000fe20000400000 */
[----:B------:R-:W-:Y:S01]  /*26b0*/  FMNMX R9, RZ, R0, !PT ;  /* 0x00000000ff097209 */ /* 0x000fe20007800000 */
[----:B------:R-:W-:Y:S01]  /*26c0*/  IMAD.U32 R57, R31, 0x10000, RZ ;  /* 0x000100001f397824 */ /* 0x000fe200078e00ff */
[----:B------:R-:W-:Y:S01]  /*26d0*/  FMNMX R66, |R65|, R66, !PT ;  /* 0x0000004241427209 */ /* 0x000fe20007800200 */
[----:B------:R-:W-:Y:S01]  /*26e0*/  IMAD.U32 R0, R35, 0x10000, RZ ;  /* 0x0001000023007824 */ /* 0x000fe200078e00ff */
[----:B------:R-:W-:Y:S01]  /*26f0*/  FMNMX R61, RZ, R61, !PT ;  /* 0x0000003dff3d7209 */ /* 0x000fe20007800000 */
[C---:B------:R-:W-:Y:S01]  /*2700*/  FMUL R14, R9.reuse, R18 ;  /* 0x00000012090e7220 */ /* 0x040fe20000400000 */
[----:B------:R-:W-:Y:S01]  /*2710*/  SHF.R.U64 R8, R30, 0x10, R31 ;  /* 0x000000101e087819 */ /* 0x000fe2000000121f */
[----:B------:R-:W0:Y:S01]  /*2720*/  F2F.BF16.F32 R6, R6 ;  /* 0x0000000600067304 */ /* 0x000e220000202000 */
[----:B------:R-:W-:Y:S01]  /*2730*/  FMNMX R66, |R9|, R66, !PT ;  /* 0x0000004209427209 */ /* 0x000fe20007800200 */
[----:B------:R-:W-:Y:S01]  /*2740*/  FMUL R9, R61, R18 ;  /* 0x000000123d097220 */ /* 0x000fe20000400000 */
[----:B------:R-:W-:Y:S01]  /*2750*/  FMNMX R33, RZ, R33, !PT ;  /* 0x00000021ff217209 */ /* 0x000fe20007800000 */
[----:B------:R-:W-:Y:S01]  /*2760*/  IMAD.U32 R8, R8, 0x10000, RZ ;  /* 0x0001000008087824 */ /* 0x000fe200078e00ff */
[----:B------:R-:W-:-:S02]  /*2770*/  FMNMX R57, RZ, R57, !PT ;  /* 0x00000039ff397209 */ /* 0x000fc40007800000 */
[----:B------:R-:W-:Y:S01]  /*2780*/  FMNMX R66, |R33|, R66, !PT ;  /* 0x0000004221427209 */ /* 0x000fe20007800200 */
[----:B------:R-:W1:Y:S01]  /*2790*/  F2F.BF16.F32 R9, R9 ;  /* 0x0000000900097304 */ /* 0x000e620000202000 */
[----:B------:R-:W-:Y:S02]  /*27a0*/  FMNMX R58, RZ, R8, !PT ;  /* 0x00000008ff3a7209 */ /* 0x000fe40007800000 */
[----:B------:R-:W-:Y:S02]  /*27b0*/  FMNMX R11, |R11|, R66, !PT ;  /* 0x000000420b0b7209 */ /* 0x000fe40007800200 */
[----:B------:R-:W-:Y:S02]  /*27c0*/  LOP3.LUT R59, R73, R59, RZ, 0xfc, !PT ;  /* 0x0000003b493b7212 */ /* 0x000fe400078efcff */
[C---:B------:R-:W-:Y:S01]  /*27d0*/  FMNMX R30, |R58|.reuse, R11, !PT ;  /* 0x0000000b3a1e7209 */ /* 0x040fe20007800200 */
[----:B------:R-:W-:Y:S01]  /*27e0*/  FMUL R58, R58, R18 ;  /* 0x000000123a3a7220 */ /* 0x000fe20000400000 */
[----:B------:R-:W-:Y:S01]  /*27f0*/  SHF.R.U64 R34, R34, 0x10, R35 ;  /* 0x0000001022227819 */ /* 0x000fe20000001223 */
[----:B------:R-:W-:Y:S01]  /*2800*/  F2F.BF16.F32 R14, R14 ;  /* 0x0000000e000e7304 */ /* 0x000fe20000202000 */
[----:B------:R-:W-:-:S02]  /*2810*/  SHF.R.U32.HI R60, RZ, 0x10, R31 ;  /* 0x00000010ff3c7819 */ /* 0x000fc4000001161f */
[----:B------:R-:W-:Y:S01]  /*2820*/  FMNMX R73, |R57|, R30, !PT ;  /* 0x0000001e39497209 */ /* 0x000fe20007800200 */
[----:B0-----:R-:W-:Y:S01]  /*2830*/  IMAD.WIDE.U32 R30, R6, 0x10000, RZ ;  /* 0x00010000061e7825 */ /* 0x001fe200078e00ff */
[----:B------:R-:W-:Y:S02]  /*2840*/  LOP3.LUT R12, R12, R39, RZ, 0xfc, !PT ;  /* 0x000000270c0c7212 */ /* 0x000fe400078efcff */
[----:B------:R-:W-:Y:S01]  /*2850*/  FMNMX R0, RZ, R0, !PT ;  /* 0x00000000ff007209 */ /* 0x000fe20007800000 */
[----:B------:R-:W-:Y:S01]  /*2860*/  IMAD.U32 R8, R34, 0x10000, RZ ;  /* 0x0001000022087824 */ /* 0x000fe200078e00ff */
[----:B------:R-:W-:Y:S01]  /*2870*/  LOP3.LUT R39, R55, R62, RZ, 0xfc, !PT ;  /* 0x0000003e37277212 */ /* 0x000fe200078efcff */
[-C--:B------:R-:W-:Y:S01]  /*2880*/  FMUL R55, R57, R18.reuse ;  /* 0x0000001239377220 */ /* 0x080fe20000400000 */
[----:B-1----:R-:W-:Y:S01]  /*2890*/  LOP3.LUT R34, R31, R9, RZ, 0xfc, !PT ;  /* 0x000000091f227212 */ /* 0x002fe200078efcff */
[----:B------:R-:W-:Y:S01]  /*28a0*/  FMUL R56, R0, R18 ;  /* 0x0000001200387220 */ /* 0x000fe20000400000 */
[----:B------:R-:W-:Y:S01]  /*28b0*/  LOP3.LUT R13, R13, R32, RZ, 0xfc, !PT ;  /* 0x000000200d0d7212 */ /* 0x000fe200078efcff */
[----:B------:R-:W-:Y:S01]  /*28c0*/  IMAD.U32 R60, R60, 0x10000, RZ ;  /* 0x000100003c3c7824 */ /* 0x000fe200078e00ff */
[----:B------:R-:W-:Y:S01]  /*28d0*/  SHF.R.U32.HI R31, RZ, 0x10, R35 ;  /* 0x00000010ff1f7819 */ /* 0x000fe20000011623 */
[-C--:B------:R-:W-:Y:S01]  /*28e0*/  FMUL R32, R65, R18.reuse ;  /* 0x0000001241207220 */ /* 0x080fe20000400000 */
[----:B------:R-:W-:Y:S01]  /*28f0*/  FMUL R35, R33, R18 ;  /* 0x0000001221237220 */ /* 0x000fe20000400000 */
[----:B------:R-:W0:Y:S01]  /*2900*/  F2F.BF16.F32 R55, R55 ;  /* 0x0000003700377304 */ /* 0x000e220000202000 */
[----:B------:R-:W-:-:S02]  /*2910*/  FMNMX R60, RZ, R60, !PT ;  /* 0x0000003cff3c7209 */ /* 0x000fc40007800000 */
[----:B------:R-:W-:Y:S02]  /*2920*/  FMNMX R67, RZ, R8, !PT ;  /* 0x00000008ff437209 */ /* 0x000fe40007800000 */
[----:B------:R-:W-:Y:S02]  /*2930*/  FMNMX R66, |R60|, R73, !PT ;  /* 0x000000493c427209 */ /* 0x000fe40007800200 */
[----:B------:R-:W-:Y:S01]  /*2940*/  LOP3.LUT R11, R59, R68, RZ, 0xfc, !PT ;  /* 0x000000443b0b7212 */ /* 0x000fe200078efcff */
[----:B------:R-:W1:Y:S01]  /*2950*/  F2F.BF16.F32 R56, R56 ;  /* 0x0000003800387304 */ /* 0x000e620000202000 */
[----:B------:R-:W-:Y:S01]  /*2960*/  FMUL R62, R67, R18 ;  /* 0x00000012433e7220 */ /* 0x000fe20000400000 */
[----:B------:R-:W-:Y:S01]  /*2970*/  LOP3.LUT R8, R30, R4, RZ, 0xfc, !PT ;  /* 0x000000041e087212 */ /* 0x000fe200078efcff */
[----:B------:R-:W-:Y:S01]  /*2980*/  IMAD.U32 R59, R36, 0x10000, RZ ;  /* 0x00010000243b7824 */ /* 0x000fe200078e00ff */
[----:B------:R-:W-:-:S04]  /*2990*/  FMNMX R30, |R61|, R66, !PT ;  /* 0x000000423d1e7209 */ /* 0x000fc80007800200 */
[----:B------:R-:W2:Y:S01]  /*29a0*/  F2F.BF16.F32 R58, R58 ;  /* 0x0000003a003a7304 */ /* 0x000ea20000202000 */
[----:B------:R-:W-:Y:S02]  /*29b0*/  FMNMX R61, |R67|, R30, !PT ;  /* 0x0000001e433d7209 */ /* 0x000fe40007800200 */
[----:B------:R-:W-:-:S05]  /*29c0*/  FMNMX R59, RZ, R59, !PT ;  /* 0x0000003bff3b7209 */ /* 0x000fca0007800000 */
[----:B------:R-:W3:Y:S08]  /*29d0*/  F2F.BF16.F32 R32, R32 ;  /* 0x0000002000207304 */ /* 0x000ef00000202000 */
[----:B------:R-:W4:Y:S08]  /*29e0*/  F2F.BF16.F32 R35, R35 ;  /* 0x0000002300237304 */ /* 0x000f300000202000 */
[----:B------:R0:W1:Y:S02]  /*29f0*/  F2F.BF16.F32 R57, R62 ;  /* 0x0000003e00397304 */ /* 0x0000640000202000 */
[----:B0-----:R-:W-:-:S02]  /*2a00*/  IMAD.U32 R62, R31, 0x10000, RZ ;  /* 0x000100001f3e7824 */ /* 0x001fc400078e00ff */
[----:B------:R-:W-:Y:S01]  /*2a10*/  IMAD.WIDE.U32 R30, R55, 0x10000, RZ ;  /* 0x00010000371e7825 */ /* 0x000fe200078e00ff */
[----:B--234-:R-:W-:Y:S06]  /*2a20*/  @P1 BRA `(.L_x_32393) ;  /* 0x0000000000241947 */ /* 0x01cfec0003800000 */
[----:B------:R-:W-:-:S04]  /*2a30*/  IMAD.WIDE.U32 R66, R32, 0x10000, RZ ;  /* 0x0001000020427825 */ /* 0x000fc800078e00ff */
[----:B------:R-:W-:Y:S01]  /*2a40*/  IMAD.U32 R33, R35, 0x10000, RZ ;  /* 0x0001000023217824 */ /* 0x000fe200078e00ff */
[----:B------:R-:W-:Y:S02]  /*2a50*/  LOP3.LUT R66, R66, R4, RZ, 0xfc, !PT ;  /* 0x0000000442427212 */ /* 0x000fe400078efcff */
[----:B------:R-:W-:Y:S02]  /*2a60*/  IADD3 R4, P2, R15, R63, RZ ;  /* 0x0000003f0f047210 */ /* 0x000fe40007f5e0ff */
[----:B------:R-:W-:-:S03]  /*2a70*/  LOP3.LUT R67, R67, R33, R14, 0xfe, !PT ;  /* 0x0000002143437212 */ /* 0x000fc600078efe0e */
[----:B------:R-:W-:Y:S01]  /*2a80*/  IMAD.X R33, RZ, RZ, R71, P2 ;  /* 0x000000ffff217224 */ /* 0x000fe200010e0647 */
[----:B------:R-:W-:-:S04]  /*2a90*/  LEA R72, P2, R4, R7, 0x3 ;  /* 0x0000000704487211 */ /* 0x000fc800078418ff */
[----:B------:R-:W-:-:S05]  /*2aa0*/  LEA.HI.X R73, R4, R5, R33, 0x3, P2 ;  /* 0x0000000504497211 */ /* 0x000fca00010f1c21 */
[----:B------:R0:W-:Y:S04]  /*2ab0*/  STG.E.64 desc[UR8][R72.64], R66 ;  /* 0x0000004248007986 */ /* 0x0001e8000c101b08 */
.L_x_32393:
[----:B------:R-:W-:Y:S05]  /*2ac0*/  BSYNC B0 ;  /* 0x0000000000007941 */ /* 0x000fea0003800000 */
.L_x_32392:
[----:B------:R-:W-:Y:S01]  /*2ad0*/  FMNMX R62, RZ, R62, !PT ;  /* 0x0000003eff3e7209 */ /* 0x000fe20007800000 */
[-C--:B------:R-:W-:Y:S01]  /*2ae0*/  FMUL R65, R60, R18.reuse ;  /* 0x000000123c417220 */ /* 0x080fe20000400000 */
[----:B0-----:R-:W-:Y:S01]  /*2af0*/  FMNMX R67, |R0|, R61, !PT ;  /* 0x0000003d00437209 */ /* 0x001fe20007800200 */
[----:B------:R-:W-:Y:S01]  /*2b00*/  FMUL R66, R59, R18 ;  /* 0x000000123b427220 */ /* 0x000fe20000400000 */
[----:B------:R-:W-:Y:S01]  /*2b10*/  LOP3.LUT R14, R30, R14, RZ, 0xfc, !PT ;  /* 0x0000000e1e0e7212 */ /* 0x000fe200078efcff */
[C---:B------:R-:W-:Y:S01]  /*2b20*/  FMUL R61, R62.reuse, R18 ;  /* 0x000000123e3d7220 */ /* 0x040fe20000400000 */
[----:B-1----:R-:W-:Y:S01]  /*2b30*/  LOP3.LUT R4, R31, R56, RZ, 0xfc, !PT ;  /* 0x000000381f047212 */ /* 0x002fe200078efcff */
[----:B------:R0:W1:Y:S01]  /*2b40*/  F2F.BF16.F32 R33, R66 ;  /* 0x0000004200217304 */ /* 0x0000620000202000 */
[----:B------:R-:W-:Y:S01]  /*2b50*/  FMNMX R60, |R62|, R67, !PT ;  /* 0x000000433e3c7209 */ /* 0x000fe20007800200 */
[----:B------:R-:W-:Y:S01]  /*2b60*/  IMAD.WIDE.U32 R30, R58, 0x10000, RZ ;  /* 0x000100003a1e7825 */ /* 0x000fe200078e00ff */
[----:B------:R-:W-:Y:S01]  /*2b70*/  SHF.R.U64 R36, R36, 0x10, R37 ;  /* 0x0000001024247819 */ /* 0x000fe20000001225 */
[----:B------:R-:W-:Y:S01]  /*2b80*/  BSSY B0, `(.L_x_32394) ;  /* 0x0000013000007945 */ /* 0x000fe20003800000 */
[----:B------:R-:W-:Y:S01]  /*2b90*/  FMNMX R60, |R59|, R60, !PT ;  /* 0x0000003c3b3c7209 */ /* 0x000fe20007800200 */
[----:B------:R-:W-:Y:S01]  /*2ba0*/  IMAD.U32 R62, R37, 0x10000, RZ ;  /* 0x00010000253e7824 */ /* 0x000fe200078e00ff */
[----:B------:R-:W-:Y:S01]  /*2bb0*/  LOP3.LUT R32, R30, R32, RZ, 0xfc, !PT ;  /* 0x000000201e207212 */ /* 0x000fe200078efcff */
[----:B------:R-:W2:Y:S01]  /*2bc0*/  F2F.BF16.F32 R61, R61 ;  /* 0x0000003d003d7304 */ /* 0x000ea20000202000 */
[----:B------:R-:W-:Y:S01]  /*2bd0*/  LOP3.LUT R0, R31, R57, RZ, 0xfc, !PT ;  /* 0x000000391f007212 */ /* 0x000fe200078efcff */
[----:B------:R-:W-:Y:S01]  /*2be0*/  IMAD.U32 R36, R36, 0x10000, RZ ;  /* 0x0001000024247824 */ /* 0x000fe200078e00ff */
[----:B------:R-:W-:-:S05]  /*2bf0*/  FMNMX R62, RZ, R62, !PT ;  /* 0x0000003eff3e7209 */ /* 0x000fca0007800000 */
[----:B------:R-:W3:Y:S01]  /*2c00*/  F2F.BF16.F32 R65, R65 ;  /* 0x0000004100417304 */ /* 0x000ee20000202000 */
[----:B01----:R-:W-:Y:S05]  /*2c10*/  @P1 BRA `(.L_x_32395) ;  /* 0x0000000000241947 */ /* 0x003fea0003800000 */
[----:B------:R-:W-:-:S04]  /*2c20*/  IMAD.WIDE.U32 R58, R58, 0x10000, RZ ;  /* 0x000100003a3a7825 */ /* 0x000fc800078e00ff */
[----:B---3--:R-:W-:-:S05]  /*2c30*/  IMAD.U32 R30, R65, 0x10000, RZ ;  /* 0x00010000411e7824 */ /* 0x008fca00078e00ff */
[----:B------:R-:W-:Y:S02]  /*2c40*/  LOP3.LUT R31, R59, R30, R55, 0xfe, !PT ;  /* 0x0000001e3b1f7212 */ /* 0x000fe400078efe37 */
[----:B------:R-:W-:Y:S02]  /*2c50*/  LOP3.LUT R30, R58, R6, RZ, 0xfc, !PT ;  /* 0x000000063a1e7212 */ /* 0x000fe400078efcff */
[----:B------:R-:W-:-:S04]  /*2c60*/  IADD3 R6, P2, P3, R23, R63, R15 ;  /* 0x0000003f17067210 */ /* 0x000fc80007b5e00f */
[----:B------:R-:W-:Y:S02]  /*2c70*/  IADD3.X R55, R21, R71, RZ, P2, P3 ;  /* 0x0000004715377210 */ /* 0x000fe400017e64ff */
[----:B------:R-:W-:-:S04]  /*2c80*/  LEA R58, P2, R6, R7, 0x3 ;  /* 0x00000007063a7211 */ /* 0x000fc800078418ff */
[----:B------:R-:W-:-:S05]  /*2c90*/  LEA.HI.X R59, R6, R5, R55, 0x3, P2 ;  /* 0x00000005063b7211 */ /* 0x000fca00010f1c37 */
[----:B------:R0:W-:Y:S04]  /*2ca0*/  STG.E.64 desc[UR8][R58.64], R30 ;  /* 0x0000001e3a007986 */ /* 0x0001e8000c101b08 */
.L_x_32395:
[----:B------:R-:W-:Y:S05]  /*2cb0*/  BSYNC B0 ;  /* 0x0000000000007941 */ /* 0x000fea0003800000 */
.L_x_32394:
[----:B------:R-:W-:Y:S01]  /*2cc0*/  FMUL R66, R62, R18 ;  /* 0x000000123e427220 */ /* 0x000fe20000400000 */
[----:B------:R-:W-:Y:S01]  /*2cd0*/  FMNMX R36, RZ, R36, !PT ;  /* 0x00000024ff247209 */ /* 0x000fe20007800000 */
[----:B------:R-:W-:Y:S01]  /*2ce0*/  IMAD.U32 R6, R46, 0x10000, RZ ;  /* 0x000100002e067824 */ /* 0x000fe200078e00ff */
[----:B------:R-:W-:Y:S01]  /*2cf0*/  BSSY B0, `(.L_x_32396) ;  /* 0x0000016000007945 */ /* 0x000fe20003800000 */
[----:B0-----:R0:W1:Y:S01]  /*2d00*/  F2F.BF16.F32 R31, R66 ;  /* 0x00000042001f7304 */ /* 0x0010620000202000 */
[----:B---3--:R-:W-:Y:S01]  /*2d10*/  IMAD.WIDE.U32 R58, R65, 0x10000, RZ ;  /* 0x00010000413a7825 */ /* 0x008fe200078e00ff */
[----:B------:R-:W-:Y:S02]  /*2d20*/  FMNMX R65, |R36|, R60, !PT ;  /* 0x0000003c24417209 */ /* 0x000fe40007800200 */
[----:B------:R-:W-:Y:S01]  /*2d30*/  FMNMX R60, RZ, R6, !PT ;  /* 0x00000006ff3c7209 */ /* 0x000fe20007800000 */
[----:B------:R-:W-:Y:S01]  /*2d40*/  IMAD.U32 R6, R47, 0x10000, RZ ;  /* 0x000100002f067824 */ /* 0x000fe200078e00ff */
[----:B------:R-:W-:-:S02]  /*2d50*/  LOP3.LUT R30, R58, R35, RZ, 0xfc, !PT ;  /* 0x000000233a1e7212 */ /* 0x000fc400078efcff */
[----:B------:R-:W-:Y:S01]  /*2d60*/  FMNMX R35, |R62|, R65, !PT ;  /* 0x000000413e237209 */ /* 0x000fe20007800200 */
[----:B------:R-:W-:Y:S01]  /*2d70*/  FMUL R62, R60, R18 ;  /* 0x000000123c3e7220 */ /* 0x000fe20000400000 */
[----:B--2---:R-:W-:Y:S01]  /*2d80*/  LOP3.LUT R55, R59, R61, RZ, 0xfc, !PT ;  /* 0x0000003d3b377212 */ /* 0x004fe200078efcff */
[----:B0-----:R-:W-:Y:S06]  /*2d90*/  @P1 BRA `(.L_x_32397) ;  /* 0x00000000002c1947 */ /* 0x001fec0003800000 */
[----:B------:R-:W-:Y:S01]  /*2da0*/  IMAD.WIDE.U32 R58, R57, 0x10000, RZ ;  /* 0x00010000393a7825 */ /* 0x000fe200078e00ff */
[----:B------:R-:W-:-:S03]  /*2db0*/  IADD3 R66, P3, R15, R63, RZ ;  /* 0x0000003f0f427210 */ /* 0x000fc60007f7e0ff */
[----:B------:R-:W-:Y:S01]  /*2dc0*/  IMAD.U32 R57, R61, 0x10000, RZ ;  /* 0x000100003d397824 */ /* 0x000fe200078e00ff */
[----:B------:R-:W-:-:S04]  /*2dd0*/  LEA R66, P2, R23, R66, 0x1 ;  /* 0x0000004217427211 */ /* 0x000fc800078408ff */
[----:B------:R-:W-:Y:S02]  /*2de0*/  LOP3.LUT R57, R59, R57, R56, 0xfe, !PT ;  /* 0x000000393b397212 */ /* 0x000fe400078efe38 */
[----:B------:R-:W-:Y:S01]  /*2df0*/  LOP3.LUT R56, R58, R9, RZ, 0xfc, !PT ;  /* 0x000000093a387212 */ /* 0x000fe200078efcff */
[----:B------:R-:W-:-:S05]  /*2e00*/  IMAD.X R58, RZ, RZ, R71, P3 ;  /* 0x000000ffff3a7224 */ /* 0x000fca00018e0647 */
[----:B------:R-:W-:Y:S02]  /*2e10*/  LEA.HI.X R59, R23, R58, R21, 0x1, P2 ;  /* 0x0000003a173b7211 */ /* 0x000fe400010f0c15 */
[----:B------:R-:W-:-:S04]  /*2e20*/  LEA R58, P2, R66, R7, 0x3 ;  /* 0x00000007423a7211 */ /* 0x000fc800078418ff */
[----:B------:R-:W-:-:S05]  /*2e30*/  LEA.HI.X R59, R66, R5, R59, 0x3, P2 ;  /* 0x00000005423b7211 */ /* 0x000fca00010f1c3b */
[----:B------:R0:W-:Y:S04]  /*2e40*/  STG.E.64 desc[UR8][R58.64], R56 ;  /* 0x000000383a007986 */ /* 0x0001e8000c101b08 */
.L_x_32397:
[----:B------:R-:W-:Y:S05]  /*2e50*/  BSYNC B0 ;  /* 0x0000000000007941 */ /* 0x000fea0003800000 */
.L_x_32396:
[----:B------:R-:W-:Y:S01]  /*2e60*/  SHF.R.U32.HI R37, RZ, 0x10, R37 ;  /* 0x00000010ff257819 */ /* 0x000fe20000011625 */
[----:B0-----:R-:W-:Y:S01]  /*2e70*/  IMAD.U32 R57, R48, 0x10000, RZ ;  /* 0x0001000030397824 */ /* 0x001fe200078e00ff */
[----:B------:R-:W-:Y:S01]  /*2e80*/  SHF.R.U32.HI R9, RZ, 0x3, R54 ;  /* 0x00000003ff097819 */ /* 0x000fe20000011636 */
[----:B------:R-:W-:Y:S01]  /*2e90*/  IMAD.U32 R61, R49, 0x10000, RZ ;  /* 0x00010000313d7824 */ /* 0x000fe200078e00ff */
[----:B------:R-:W-:Y:S01]  /*2ea0*/  SHF.R.U64 R59, R46, 0x10, R47 ;  /* 0x000000102e3b7819 */ /* 0x000fe2000000122f */
[----:B------:R-:W-:Y:S01]  /*2eb0*/  IMAD.U32 R37, R37, 0x10000, RZ ;  /* 0x0001000025257824 */ /* 0x000fe200078e00ff */
[----:B------:R-:W-:Y:S01]  /*2ec0*/  LOP3.LUT R9, R9, 0x1c, RZ, 0xc0, !PT ;  /* 0x0000001c09097812 */ /* 0x000fe200078ec0ff */
[----:B------:R-:W-:Y:S01]  /*2ed0*/  BSSY B0, `(.L_x_32398) ;  /* 0x0000029000007945 */ /* 0x000fe20003800000 */
[----:B------:R-:W-:Y:S01]  /*2ee0*/  FMNMX R65, RZ, R6, !PT ;  /* 0x00000006ff417209 */ /* 0x000fe20007800000 */
[----:B------:R-:W-:Y:S01]  /*2ef0*/  IMAD.U32 R59, R59, 0x10000, RZ ;  /* 0x000100003b3b7824 */ /* 0x000fe200078e00ff */
[----:B------:R-:W-:Y:S01]  /*2f00*/  IADD3 R9, R54, 0x1d, -R9 ;  /* 0x0000001d36097810 */ /* 0x000fe20007ffe809 */
[----:B------:R0:W2:Y:S01]  /*2f10*/  F2F.BF16.F32 R6, R62 ;  /* 0x0000003e00067304 */ /* 0x0000a20000202000 */
[----:B------:R-:W-:Y:S01]  /*2f20*/  FMNMX R37, RZ, R37, !PT ;  /* 0x00000025ff257209 */ /* 0x000fe20007800000 */
[-C--:B------:R-:W-:Y:S01]  /*2f30*/  FMUL R56, R65, R18.reuse ;  /* 0x0000001241387220 */ /* 0x080fe20000400000 */
[----:B------:R-:W-:Y:S01]  /*2f40*/  LOP3.LUT R46, R9, 0x1f, RZ, 0xc0, !PT ;  /* 0x0000001f092e7812 */ /* 0x000fe200078ec0ff */
[----:B------:R-:W-:Y:S01]  /*2f50*/  IMAD.U32 R9, R33, 0x10000, RZ ;  /* 0x0001000021097824 */ /* 0x000fe200078e00ff */
[----:B------:R-:W-:Y:S01]  /*2f60*/  FMNMX R57, RZ, R57, !PT ;  /* 0x00000039ff397209 */ /* 0x000fe20007800000 */
[CC--:B------:R-:W-:Y:S01]  /*2f70*/  FMUL R68, R37.reuse, R18.reuse ;  /* 0x0000001225447220 */ /* 0x0c0fe20000400000 */
[----:B------:R-:W-:Y:S01]  /*2f80*/  FMNMX R35, |R37|, R35, !PT ;  /* 0x0000002325237209 */ /* 0x000fe20007800200 */
[----:B------:R-:W3:Y:S01]  /*2f90*/  F2F.BF16.F32 R56, R56 ;  /* 0x0000003800387304 */ /* 0x000ee20000202000 */
[----:B------:R-:W-:Y:S01]  /*2fa0*/  ISETP.GE.U32.OR P0, PT, R46, R19, P0 ;  /* 0x000000132e00720c */ /* 0x000fe20000706470 */
[----:B------:R-:W-:Y:S01]  /*2fb0*/  FMUL R58, R57, R18 ;  /* 0x00000012393a7220 */ /* 0x000fe20000400000 */
[----:B------:R-:W-:Y:S01]  /*2fc0*/  FMNMX R46, R35, |R60|, !PT ;  /* 0x4000003c232e7209 */ /* 0x000fe20007800000 */
[----:B------:R-:W-:Y:S01]  /*2fd0*/  FMUL R60, R36, R18 ;  /* 0x00000012243c7220 */ /* 0x000fe20000400000 */
[----:B------:R-:W-:Y:S01]  /*2fe0*/  FMNMX R59, RZ, R59, !PT ;  /* 0x0000003bff3b7209 */ /* 0x000fe20007800000 */
[----:B------:R-:W-:Y:S01]  /*2ff0*/  IMAD.U32 R66, R50, 0x10000, RZ ;  /* 0x0001000032427824 */ /* 0x000fe200078e00ff */
[----:B------:R-:W-:Y:S01]  /*3000*/  FMNMX R61, RZ, R61, !PT ;  /* 0x0000003dff3d7209 */ /* 0x000fe20007800000 */
[----:B------:R-:W4:Y:S01]  /*3010*/  F2F.BF16.F32 R58, R58 ;  /* 0x0000003a003a7304 */ /* 0x000f220000202000 */
[----:B------:R-:W-:-:S02]  /*3020*/  FMNMX R46, |R59|, R46, !PT ;  /* 0x0000002e3b2e7209 */ /* 0x000fc40007800200 */
[----:B------:R-:W-:Y:S01]  /*3030*/  LOP3.LUT R9, R34, R9, RZ, 0xfc, !PT ;  /* 0x0000000922097212 */ /* 0x000fe200078efcff */
[----:B------:R-:W-:Y:S01]  /*3040*/  FMUL R67, R61, R18 ;  /* 0x000000123d437220 */ /* 0x000fe20000400000 */
[----:B0-----:R-:W-:Y:S02]  /*3050*/  FMNMX R62, |R65|, R46, !PT ;  /* 0x0000002e413e7209 */ /* 0x001fe40007800200 */
[----:B------:R-:W-:Y:S01]  /*3060*/  SHF.R.U32.HI R65, RZ, 0x10, R47 ;  /* 0x00000010ff417819 */ /* 0x000fe2000001162f */
[----:B------:R-:W0:Y:S08]  /*3070*/  F2F.BF16.F32 R60, R60 ;  /* 0x0000003c003c7304 */ /* 0x000e300000202000 */
[----:B------:R-:W0:Y:S01]  /*3080*/  F2F.BF16.F32 R68, R68 ;  /* 0x0000004400447304 */ /* 0x000e220000202000 */
[----:B--234-:R-:W-:Y:S05]  /*3090*/  @P1 BRA `(.L_x_32399) ;  /* 0x0000000000301947 */ /* 0x01cfea0003800000 */
[----:B------:R-:W-:Y:S01]  /*30a0*/  IADD3 R46, P1, R15, R63, RZ ;  /* 0x0000003f0f2e7210 */ /* 0x000fe20007f3e0ff */
[----:B0-----:R-:W-:Y:S02]  /*30b0*/  IMAD.U32 R36, R68, 0x10000, RZ ;  /* 0x0001000044247824 */ /* 0x001fe400078e00ff */
[----:B------:R-:W-:-:S04]  /*30c0*/  IMAD.WIDE.U32 R34, R60, 0x10000, RZ ;  /* 0x000100003c227825 */ /* 0x000fc800078e00ff */
[----:B------:R-:W-:Y:S01]  /*30d0*/  IMAD.X R47, RZ, RZ, R71, P1 ;  /* 0x000000ffff2f7224 */ /* 0x000fe200008e0647 */
[----:B-1----:R-:W-:Y:S01]  /*30e0*/  LOP3.LUT R35, R35, R36, R31, 0xfe, !PT ;  /* 0x0000002423237212 */ /* 0x002fe200078efe1f */
[----:B------:R-:W-:Y:S01]  /*30f0*/  IMAD R37, R21, 0x3, RZ ;  /* 0x0000000315257824 */ /* 0x000fe200078e02ff */
[----:B------:R-:W-:Y:S01]  /*3100*/  LOP3.LUT R34, R34, R33, RZ, 0xfc, !PT ;  /* 0x0000002122227212 */ /* 0x000fe200078efcff */
[----:B------:R-:W-:-:S04]  /*3110*/  IMAD.WIDE.U32 R46, R23, 0x3, R46 ;  /* 0x00000003172e7825 */ /* 0x000fc800078e002e */
[----:B------:R-:W-:Y:S01]  /*3120*/  IMAD.IADD R37, R37, 0x1, R47 ;  /* 0x0000000125257824 */ /* 0x000fe200078e022f */
[----:B------:R-:W-:-:S04]  /*3130*/  LEA R36, P1, R46, R7, 0x3 ;  /* 0x000000072e247211 */ /* 0x000fc800078218ff */
[----:B------:R-:W-:-:S05]  /*3140*/  LEA.HI.X R37, R46, R5, R37, 0x3, P1 ;  /* 0x000000052e257211 */ /* 0x000fca00008f1c25 */
[----:B------:R2:W-:Y:S04]  /*3150*/  STG.E.64 desc[UR8][R36.64], R34 ;  /* 0x0000002224007986 */ /* 0x0005e8000c101b08 */
.L_x_32399:
[----:B------:R-:W-:Y:S05]  /*3160*/  BSYNC B0 ;  /* 0x0000000000007941 */ /* 0x000fea0003800000 */
.L_x_32398:
[--C-:B------:R-:W-:Y:S01]  /*3170*/  SHF.R.U64 R15, R48, 0x10, R49.reuse ;  /* 0x00000010300f7819 */ /* 0x100fe20000001231 */
[----:B------:R-:W-:Y:S01]  /*3180*/  IMAD.U32 R47, R65, 0x10000, RZ ;  /* 0x00010000412f7824 */ /* 0x000fe200078e00ff */
[----:B------:R-:W-:Y:S01]  /*3190*/  SHF.R.U32.HI R49, RZ, 0x10, R49 ;  /* 0x00000010ff317819 */ /* 0x000fe20000011631 */
[----:B-1----:R-:W-:Y:S01]  /*31a0*/  IMAD.U32 R31, R31, 0x10000, RZ ;  /* 0x000100001f1f7824 */ /* 0x002fe200078e00ff */
[----:B------:R-:W-:Y:S01]  /*31b0*/  FMNMX R66, RZ, R66, !PT ;  /* 0x00000042ff427209 */ /* 0x000fe20007800000 */
[----:B------:R-:W-:Y:S01]  /*31c0*/  IMAD.U32 R15, R15, 0x10000, RZ ;  /* 0x000100000f0f7824 */ /* 0x000fe200078e00ff */
[----:B------:R-:W-:Y:S01]  /*31d0*/  FMNMX R47, RZ, R47, !PT ;  /* 0x0000002fff2f7209 */ /* 0x000fe20007800000 */
[----:B--2---:R-:W-:Y:S01]  /*31e0*/  IMAD.U32 R34, R51, 0x10000, RZ ;  /* 0x0001000033227824 */ /* 0x004fe200078e00ff */
[--C-:B------:R-:W-:Y:S01]  /*31f0*/  SHF.R.U64 R50, R50, 0x10, R51.reuse ;  /* 0x0000001032327819 */ /* 0x100fe20000001233 */
[----:B------:R-:W-:Y:S01]  /*3200*/  IMAD.U32 R49, R49, 0x10000, RZ ;  /* 0x0001000031317824 */ /* 0x000fe200078e00ff */
[----:B------:R-:W-:Y:S01]  /*3210*/  FMNMX R46, RZ, R15, !PT ;  /* 0x0000000fff2e7209 */ /* 0x000fe20007800000 */
[----:B------:R-:W-:Y:S01]  /*3220*/  FMUL R35, R66, R18 ;  /* 0x0000001242237220 */ /* 0x000fe20000400000 */
[----:B------:R-:W-:Y:S01]  /*3230*/  LOP3.LUT R15, R4, R31, RZ, 0xfc, !PT ;  /* 0x0000001f040f7212 */ /* 0x000fe200078efcff */
[----:B0-----:R-:W-:Y:S01]  /*3240*/  IMAD.U32 R31, R60, 0x10000, RZ ;  /* 0x000100003c1f7824 */ /* 0x001fe200078e00ff */
[----:B------:R-:W-:Y:S01]  /*3250*/  FMNMX R34, RZ, R34, !PT ;  /* 0x00000022ff227209 */ /* 0x000fe20007800000 */
[----:B------:R-:W-:Y:S01]  /*3260*/  FMUL R37, R46, R18 ;  /* 0x000000122e257220 */ /* 0x000fe20000400000 */
[C---:B------:R-:W-:Y:S01]  /*3270*/  FMNMX R62, |R47|.reuse, R62, !PT ;  /* 0x0000003e2f3e7209 */ /* 0x040fe20007800200 */
[-C--:B------:R-:W-:Y:S01]  /*3280*/  FMUL R47, R47, R18.reuse ;  /* 0x000000122f2f7220 */ /* 0x080fe20000400000 */
[----:B------:R-:W-:Y:S01]  /*3290*/  FMNMX R49, RZ, R49, !PT ;  /* 0x00000031ff317209 */ /* 0x000fe20007800000 */
[----:B------:R-:W-:Y:S01]  /*32a0*/  FMUL R36, R34, R18 ;  /* 0x0000001222247220 */ /* 0x000fe20000400000 */
[----:B------:R-:W-:Y:S01]  /*32b0*/  FMNMX R57, |R57|, R62, !PT ;  /* 0x0000003e39397209 */ /* 0x000fe20007800200 */
[----:B------:R-:W0:Y:S01]  /*32c0*/  F2F.BF16.F32 R67, R67 ;  /* 0x0000004300437304 */ /* 0x000e220000202000 */
[----:B------:R-:W-:Y:S01]  /*32d0*/  LOP3.LUT R33, R0, R31, RZ, 0xfc, !PT ;  /* 0x0000001f00217212 */ /* 0x000fe200078efcff */
[-C--:B------:R-:W-:Y:S01]  /*32e0*/  FMUL R4, R49, R18.reuse ;  /* 0x0000001231047220 */ /* 0x080fe20000400000 */
[----:B------:R-:W-:Y:S01]  /*32f0*/  FMUL R0, R59, R18 ;  /* 0x000000123b007220 */ /* 0x000fe20000400000 */
[----:B------:R-:W-:Y:S01]  /*3300*/  FMNMX R46, |R46|, R57, !PT ;  /* 0x000000392e2e7209 */ /* 0x000fe20007800200 */
[----:B------:R-:W-:Y:S01]  /*3310*/  IMAD.U32 R68, R68, 0x10000, RZ ;  /* 0x0001000044447824 */ /* 0x000fe200078e00ff */
[----:B------:R-:W-:Y:S01]  /*3320*/  SHF.R.U32.HI R51, RZ, 0x10, R51 ;  /* 0x00000010ff337819 */ /* 0x000fe20000011633 */
[----:B------:R-:W-:Y:S01]  /*3330*/  BSSY B0, `(.L_x_32400) ;  /* 0x0000018000007945 */ /* 0x000fe20003800000 */
[----:B------:R-:W1:Y:S01]  /*3340*/  F2F.BF16.F32 R35, R35 ;  /* 0x0000002300237304 */ /* 0x000e620000202000 */
[----:B------:R-:W-:Y:S01]  /*3350*/  FMNMX R48, |R61|, R46, !PT ;  /* 0x0000002e3d307209 */ /* 0x000fe20007800200 */
[----:B------:R-:W-:Y:S01]  /*3360*/  IMAD.U32 R46, R50, 0x10000, RZ ;  /* 0x00010000322e7824 */ /* 0x000fe200078e00ff */
[----:B------:R-:W-:-:S02]  /*3370*/  LOP3.LUT R31, R55, R68, RZ, 0xfc, !PT ;  /* 0x00000044371f7212 */ /* 0x000fc400078efcff */
[----:B------:R-:W-:Y:S01]  /*3380*/  FMNMX R48, |R49|, R48, !PT ;  /* 0x0000003031307209 */ /* 0x000fe20007800200 */
[----:B------:R-:W-:Y:S01]  /*3390*/  IMAD.U32 R49, R51, 0x10000, RZ ;  /* 0x0001000033317824 */ /* 0x000fe200078e00ff */
[----:B------:R-:W-:Y:S01]  /*33a0*/  FMNMX R46, RZ, R46, !PT ;  /* 0x0000002eff2e7209 */ /* 0x000fe20007800000 */
[----:B------:R-:W2:Y:S04]  /*33b0*/  F2F.BF16.F32 R36, R36 ;  /* 0x0000002400247304 */ /* 0x000ea80000202000 */
[----:B------:R-:W-:-:S04]  /*33c0*/  FMUL R55, R46, R18 ;  /* 0x000000122e377220 */ /* 0x000fc80000400000 */
[----:B------:R-:W3:Y:S08]  /*33d0*/  F2F.BF16.F32 R37, R37 ;  /* 0x0000002500257304 */ /* 0x000ef00000202000 */
[----:B------:R-:W4:Y:S08]  /*33e0*/  F2F.BF16.F32 R4, R4 ;  /* 0x0000000400047304 */ /* 0x000f300000202000 */
[----:B------:R-:W0:Y:S08]  /*33f0*/  F2F.BF16.F32 R0, R0 ;  /* 0x0000000000007304 */ /* 0x000e300000202000 */
[----:B------:R-:W0:Y:S01]  /*3400*/  F2F.BF16.F32 R47, R47 ;  /* 0x0000002f002f7304 */ /* 0x000e220000202000 */
[----:B-1234-:R-:W-:Y:S05]  /*3410*/  @P0 BRA `(.L_x_32401) ;  /* 0x0000000000240947 */ /* 0x01efea0003800000 */
[----:B0-----:R-:W-:Y:S01]  /*3420*/  IMAD.WIDE.U32 R50, R0, 0x10000, RZ ;  /* 0x0001000000327825 */ /* 0x001fe200078e00ff */
[----:B------:R-:W-:-:S03]  /*3430*/  IADD3 R62, P1, P2, R16, R63, R64 ;  /* 0x0000003f103e7210 */ /* 0x000fc60007a3e040 */
[----:B------:R-:W-:Y:S01]  /*3440*/  IMAD.U32 R61, R47, 0x10000, RZ ;  /* 0x000100002f3d7824 */ /* 0x000fe200078e00ff */
[----:B------:R-:W-:-:S04]  /*3450*/  LOP3.LUT R60, R50, R6, RZ, 0xfc, !PT ;  /* 0x00000006323c7212 */ /* 0x000fc800078efcff */
[----:B------:R-:W-:Y:S02]  /*3460*/  LOP3.LUT R61, R51, R61, R56, 0xfe, !PT ;  /* 0x0000003d333d7212 */ /* 0x000fe400078efe38 */
[----:B------:R-:W-:Y:S02]  /*3470*/  IADD3.X R51, R27, R71, RZ, P1, P2 ;  /* 0x000000471b337210 */ /* 0x000fe40000fe44ff */
[----:B------:R-:W-:-:S04]  /*3480*/  LEA R50, P1, R62, R7, 0x3 ;  /* 0x000000073e327211 */ /* 0x000fc800078218ff */
[----:B------:R-:W-:-:S05]  /*3490*/  LEA.HI.X R51, R62, R5, R51, 0x3, P1 ;  /* 0x000000053e337211 */ /* 0x000fca00008f1c33 */
[----:B------:R1:W-:Y:S04]  /*34a0*/  STG.E.64 desc[UR8][R50.64], R60 ;  /* 0x0000003c32007986 */ /* 0x0003e8000c101b08 */
.L_x_32401:
[----:B------:R-:W-:Y:S05]  /*34b0*/  BSYNC B0 ;  /* 0x0000000000007941 */ /* 0x000fea0003800000 */
.L_x_32400:
[----:B------:R-:W-:Y:S04]  /*34c0*/  BSSY B0, `(.L_x_32402) ;  /* 0x000000d000007945 */ /* 0x000fe80003800000 */
[----:B------:R-:W-:Y:S05]  /*34d0*/  @P0 BRA `(.L_x_32403) ;  /* 0x00000000002c0947 */ /* 0x000fea0003800000 */
[----:B-1----:R-:W-:Y:S01]  /*34e0*/  IMAD.WIDE.U32 R50, R37, 0x10000, RZ ;  /* 0x0001000025327825 */ /* 0x002fe200078e00ff */
[----:B------:R-:W-:-:S03]  /*34f0*/  IADD3 R62, P2, P3, R16, R63, R64 ;  /* 0x0000003f103e7210 */ /* 0x000fc60007b5e040 */
[----:B------:R-:W-:Y:S01]  /*3500*/  IMAD.U32 R60, R4, 0x10000, RZ ;  /* 0x00010000043c7824 */ /* 0x000fe200078e00ff */
[----:B------:R-:W-:-:S04]  /*3510*/  IADD3 R62, P1, R62, R23, RZ ;  /* 0x000000173e3e7210 */ /* 0x000fc80007f3e0ff */
[----:B0-----:R-:W-:Y:S02]  /*3520*/  LOP3.LUT R61, R51, R60, R67, 0xfe, !PT ;  /* 0x0000003c333d7212 */ /* 0x001fe400078efe43 */
[----:B------:R-:W-:Y:S02]  /*3530*/  LOP3.LUT R60, R50, R58, RZ, 0xfc, !PT ;  /* 0x0000003a323c7212 */ /* 0x000fe400078efcff */
[----:B------:R-:W-:-:S05]  /*3540*/  IADD3.X R50, R27, R71, RZ, P2, P3 ;  /* 0x000000471b327210 */ /* 0x000fca00017e64ff */
[----:B------:R-:W-:Y:S01]  /*3550*/  IMAD.X R51, R50, 0x1, R21, P1 ;  /* 0x0000000132337824 */ /* 0x000fe200008e0615 */
[----:B------:R-:W-:-:S04]  /*3560*/  LEA R50, P1, R62, R7, 0x3 ;  /* 0x000000073e327211 */ /* 0x000fc800078218ff */
[----:B------:R-:W-:-:S05]  /*3570*/  LEA.HI.X R51, R62, R5, R51, 0x3, P1 ;  /* 0x000000053e337211 */ /* 0x000fca00008f1c33 */
[----:B------:R2:W-:Y:S04]  /*3580*/  STG.E.64 desc[UR8][R50.64], R60 ;  /* 0x0000003c32007986 */ /* 0x0005e8000c101b08 */
.L_x_32403:
[----:B------:R-:W-:Y:S05]  /*3590*/  BSYNC B0 ;  /* 0x0000000000007941 */ /* 0x000fea0003800000 */
.L_x_32402:
[----:B-12---:R-:W-:Y:S01]  /*35a0*/  IMAD.WIDE.U32 R60, R58, 0x10000, RZ ;  /* 0x000100003a3c7825 */ /* 0x006fe200078e00ff */
[----:B------:R-:W-:Y:S01]  /*35b0*/  FMNMX R49, RZ, R49, !PT ;  /* 0x00000031ff317209 */ /* 0x000fe20007800000 */
[----:B------:R1:W2:Y:S01]  /*35c0*/  F2F.BF16.F32 R50, R55 ;  /* 0x0000003700327304 */ /* 0x0002a20000202000 */
[----:B------:R-:W-:Y:S01]  /*35d0*/  BSSY B0, `(.L_x_32404) ;  /* 0x0000016000007945 */ /* 0x000fe20003800000 */
[----:B0-----:R-:W-:Y:S01]  /*35e0*/  IMAD.WIDE.U32 R58, R67, 0x10000, RZ ;  /* 0x00010000433a7825 */ /* 0x001fe200078e00ff */
[----:B------:R-:W-:-:S03]  /*35f0*/  LOP3.LUT R6, R60, R6, RZ, 0xfc, !PT ;  /* 0x000000063c067212 */ /* 0x000fc600078efcff */
[----:B------:R-:W-:Y:S01]  /*3600*/  FMUL R60, R49, R18 ;  /* 0x00000012313c7220 */ /* 0x000fe20000400000 */
[----:B------:R-:W-:Y:S01]  /*3610*/  LOP3.LUT R51, R61, R35, RZ, 0xfc, !PT ;  /* 0x000000233d337212 */ /* 0x000fe200078efcff */
[----:B------:R-:W-:Y:S01]  /*3620*/  IMAD.U32 R57, R52, 0x10000, RZ ;  /* 0x0001000034397824 */ /* 0x000fe200078e00ff */
[----:B------:R-:W-:Y:S01]  /*3630*/  LOP3.LUT R56, R58, R56, RZ, 0xfc, !PT ;  /* 0x000000383a387212 */ /* 0x000fe200078efcff */
[----:B------:R1:W0:Y:S01]  /*3640*/  F2F.BF16.F32 R55, R60 ;  /* 0x0000003c00377304 */ /* 0x0002220000202000 */
[----:B------:R-:W-:Y:S02]  /*3650*/  LOP3.LUT R59, R59, R36, RZ, 0xfc, !PT ;  /* 0x000000243b3b7212 */ /* 0x000fe400078efcff */
[----:B------:R-:W-:Y:S01]  /*3660*/  FMNMX R58, RZ, R57, !PT ;  /* 0x00000039ff3a7209 */ /* 0x000fe20007800000 */
[----:B------:R-:W-:Y:S06]  /*3670*/  @P0 BRA `(.L_x_32405) ;  /* 0x00000000002c0947 */ /* 0x000fec0003800000 */
[----:B-12---:R-:W-:-:S04]  /*3680*/  IMAD.WIDE.U32 R60, R50, 0x10000, RZ ;  /* 0x00010000323c7825 */ /* 0x006fc800078e00ff */
[----:B0-----:R-:W-:Y:S01]  /*3690*/  IMAD.U32 R65, R55, 0x10000, RZ ;  /* 0x0001000037417824 */ /* 0x001fe200078e00ff */
[----:B------:R-:W-:-:S04]  /*36a0*/  LOP3.LUT R60, R60, R35, RZ, 0xfc, !PT ;  /* 0x000000233c3c7212 */ /* 0x000fc800078efcff */
[----:B------:R-:W-:Y:S02]  /*36b0*/  LOP3.LUT R61, R61, R65, R36, 0xfe, !PT ;  /* 0x000000413d3d7212 */ /* 0x000fe400078efe24 */
[----:B------:R-:W-:-:S04]  /*36c0*/  IADD3 R36, P2, P3, R16, R63, R64 ;  /* 0x0000003f10247210 */ /* 0x000fc80007b5e040 */
[----:B------:R-:W-:Y:S02]  /*36d0*/  LEA R36, P1, R23, R36, 0x1 ;  /* 0x0000002417247211 */ /* 0x000fe400078208ff */
[----:B------:R-:W-:-:S04]  /*36e0*/  IADD3.X R62, R27, R71, RZ, P2, P3 ;  /* 0x000000471b3e7210 */ /* 0x000fc800017e64ff */
[----:B------:R-:W-:Y:S02]  /*36f0*/  LEA.HI.X R35, R23, R62, R21, 0x1, P1 ;  /* 0x0000003e17237211 */ /* 0x000fe400008f0c15 */
[----:B------:R-:W-:-:S04]  /*3700*/  LEA R72, P1, R36, R7, 0x3 ;  /* 0x0000000724487211 */ /* 0x000fc800078218ff */
[----:B------:R-:W-:-:S05]  /*3710*/  LEA.HI.X R73, R36, R5, R35, 0x3, P1 ;  /* 0x0000000524497211 */ /* 0x000fca00008f1c23 */
[----:B------:R3:W-:Y:S04]  /*3720*/  STG.E.64 desc[UR8][R72.64], R60 ;  /* 0x0000003c48007986 */ /* 0x0007e8000c101b08 */
.L_x_32405:
[----:B------:R-:W-:Y:S05]  /*3730*/  BSYNC B0 ;  /* 0x0000000000007941 */ /* 0x000fea0003800000 */
.L_x_32404:
[--C-:B------:R-:W-:Y:S01]  /*3740*/  SHF.R.U64 R52, R52, 0x10, R53.reuse ;  /* 0x0000001034347819 */ /* 0x100fe20000001235 */
[----:B------:R-:W-:Y:S01]  /*3750*/  IMAD.U32 R35, R53, 0x10000, RZ ;  /* 0x0001000035237824 */ /* 0x000fe200078e00ff */
[----:B-1-3--:R-:W-:Y:S01]  /*3760*/  SHF.R.U32.HI R60, RZ, 0x10, R53 ;  /* 0x00000010ff3c7819 */ /* 0x00afe20000011635 */
[----:B------:R-:W-:Y:S01]  /*3770*/  FMUL R36, R58, R18 ;  /* 0x000000123a247220 */ /* 0x000fe20000400000 */
[----:B------:R-:W-:Y:S01]  /*3780*/  BSSY B0, `(.L_x_32406) ;  /* 0x000001a000007945 */ /* 0x000fe20003800000 */
[----:B------:R-:W-:Y:S01]  /*3790*/  IMAD.U32 R52, R52, 0x10000, RZ ;  /* 0x0001000034347824 */ /* 0x000fe200078e00ff */
[----:B------:R-:W-:Y:S01]  /*37a0*/  FMNMX R35, RZ, R35, !PT ;  /* 0x00000023ff237209 */ /* 0x000fe20007800000 */
[----:B------:R-:W-:Y:S02]  /*37b0*/  IMAD.U32 R60, R60, 0x10000, RZ ;  /* 0x000100003c3c7824 */ /* 0x000fe400078e00ff */
[----:B------:R-:W1:Y:S01]  /*37c0*/  F2F.BF16.F32 R36, R36 ;  /* 0x0000002400247304 */ /* 0x000e620000202000 */
[----:B------:R-:W-:Y:S01]  /*37d0*/  FMNMX R52, RZ, R52, !PT ;  /* 0x00000034ff347209 */ /* 0x000fe20007800000 */
[----:B------:R-:W-:Y:S01]  /*37e0*/  FMUL R53, R35, R18 ;  /* 0x0000001223357220 */ /* 0x000fe20000400000 */
[----:B------:R-:W-:-:S03]  /*37f0*/  FMNMX R60, RZ, R60, !PT ;  /* 0x0000003cff3c7209 */ /* 0x000fc60007800000 */
[-C--:B------:R-:W-:Y:S02]  /*3800*/  FMUL R61, R52, R18.reuse ;  /* 0x00000012343d7220 */ /* 0x080fe40000400000 */
[----:B------:R-:W-:Y:S01]  /*3810*/  FMUL R62, R60, R18 ;  /* 0x000000123c3e7220 */ /* 0x000fe20000400000 */
[----:B------:R-:W3:Y:S08]  /*3820*/  F2F.BF16.F32 R53, R53 ;  /* 0x0000003500357304 */ /* 0x000ef00000202000 */
[----:B------:R-:W4:Y:S08]  /*3830*/  F2F.BF16.F32 R61, R61 ;  /* 0x0000003d003d7304 */ /* 0x000f300000202000 */
[----:B------:R-:W0:Y:S01]  /*3840*/  F2F.BF16.F32 R62, R62 ;  /* 0x0000003e003e7304 */ /* 0x000e220000202000 */
[----:B-1-3--:R-:W-:Y:S05]  /*3850*/  @P0 BRA `(.L_x_32407) ;  /* 0x0000000000300947 */ /* 0x00afea0003800000 */
        /* <DEDUP_REMOVED lines=12> */
.L_x_32407:
[----:B------:R-:W-:Y:S05]  /*3920*/  BSYNC B0 ;  /* 0x0000000000007941 */ /* 0x000fea0003800000 */
.L_x_32406:
[----:B------:R-:W-:Y:S01]  /*3930*/  IADD3 R26, P0, R26, 0x7f, RZ ;  /* 0x0000007f1a1a7810 */ /* 0x000fe20007f1e0ff */
[----:B------:R-:W3:Y:S01]  /*3940*/  S2R R7, SR_CTAID.X ;  /* 0x0000000000077919 */ /* 0x000ee20000002500 */
[----:B------:R-:W-:Y:S01]  /*3950*/  IMAD.SHL.U32 R16, R69, 0x4, RZ ;  /* 0x0000000445107824 */ /* 0x000fe200078e00ff */
[----:B------:R-:W5:Y:S01]  /*3960*/  S2UR UR5, SR_CgaCtaId ;  /* 0x00000000000579c3 */ /* 0x000f620000008800 */
[----:B------:R-:W-:Y:S01]  /*3970*/  ULDC UR4, c[0x0][0x0] ;  /* 0x0000000000047ab9 */ /* 0x000fe20000000800 */
[----:B------:R-:W-:Y:S01]  /*3980*/  IMAD.X R27, RZ, RZ, R27, P0 ;  /* 0x000000ffff1b7224 */ /* 0x000fe200000e061b */
[----:B------:R-:W-:Y:S01]  /*3990*/  BSSY B0, `(.L_x_32408) ;  /* 0x00000b9000007945 */ /* 0x000fe20003800000 */
[----:B------:R-:W-:Y:S01]  /*39a0*/  LOP3.LUT R16, R16, 0x1c, RZ, 0xe2, !PT ;  /* 0x0000001c10107812 */ /* 0x000fe200078ee2ff */
[----:B------:R-:W-:Y:S02]  /*39b0*/  IMAD.U32 R36, R36, 0x10000, RZ ;  /* 0x0001000024247824 */ /* 0x000fe400078e00ff */
[--C-:B------:R-:W-:Y:S01]  /*39c0*/  SHF.R.U32.HI R5, RZ, 0x7, R27.reuse ;  /* 0x00000007ff057819 */ /* 0x100fe2000001161b */
[----:B0-----:R-:W-:Y:S01]  /*39d0*/  IMAD.U32 R62, R62, 0x10000, RZ ;  /* 0x000100003e3e7824 */ /* 0x001fe200078e00ff */
[----:B------:R-:W-:-:S02]  /*39e0*/  SHF.R.U64 R57, R26, 0x7, R27 ;  /* 0x000000071a397819 */ /* 0x000fc4000000121b */
[----:B------:R-:W-:Y:S01]  /*39f0*/  ISETP.GE.U32.AND P1, PT, R16, R19, PT ;  /* 0x000000131000720c */ /* 0x000fe20003f26070 */
[-C--:B------:R-:W-:Y:S02]  /*3a00*/  IMAD R5, R5, R28.reuse, RZ ;  /* 0x0000001c05057224 */ /* 0x080fe400078e02ff */
[----:B------:R-:W-:-:S04]  /*3a10*/  IMAD.WIDE.U32 R26, R57, R28, RZ ;  /* 0x0000001c391a7225 */ /* 0x000fc800078e00ff */
[----:B------:R-:W-:Y:S01]  /*3a20*/  IMAD R29, R29, R57, R5 ;  /* 0x000000391d1d7224 */ /* 0x000fe200078e0205 */
[----:B------:R-:W-:Y:S02]  /*3a30*/  LEA R23, P0, R26, R23, 0x5 ;  /* 0x000000171a177211 */ /* 0x000fe400078028ff */
[----:B------:R-:W-:Y:S01]  /*3a40*/  FMNMX R5, |R66|, R48, !PT ;  /* 0x0000003042057209 */ /* 0x000fe20007800200 */
[----:B------:R-:W-:Y:S02]  /*3a50*/  IMAD.IADD R27, R27, 0x1, R29 ;  /* 0x000000011b1b7824 */ /* 0x000fe400078e021d */
[----:B------:R-:W-:Y:S01]  /*3a60*/  IMAD.WIDE.U32 R28, R37, 0x10000, RZ ;  /* 0x00010000251c7825 */ /* 0x000fe200078e00ff */
[----:B------:R-:W-:Y:S02]  /*3a70*/  FMNMX R19, |R46|, R5, !PT ;  /* 0x000000052e137209 */ /* 0x000fe40007800200 */
[----:B------:R-:W-:Y:S01]  /*3a80*/  LEA.HI.X R27, R26, R21, R27, 0x5, P0 ;  /* 0x000000151a1b7211 */ /* 0x000fe200000f2c1b */
[----:B------:R-:W-:Y:S01]  /*3a90*/  IMAD.WIDE.U32 R4, R4, 0x10000, RZ ;  /* 0x0001000004047825 */ /* 0x000fe200078e00ff */
[----:B------:R-:W-:-:S02]  /*3aa0*/  SHF.R.U32.HI R21, RZ, 0x8, R54 ;  /* 0x00000008ff157819 */ /* 0x000fc40000011636 */
[----:B------:R-:W-:Y:S01]  /*3ab0*/  LOP3.LUT R26, R28, R0, RZ, 0xfc, !PT ;  /* 0x000000001c1a7212 */ /* 0x000fe200078efcff */
[----:B---3--:R-:W-:Y:S01]  /*3ac0*/  IMAD R0, R7, UR4, RZ ;  /* 0x0000000407007c24 */ /* 0x008fe2000f8e02ff */
[----:B------:R-:W-:Y:S01]  /*3ad0*/  FMNMX R34, |R34|, R19, !PT ;  /* 0x0000001322227209 */ /* 0x000fe20007800200 */
[----:B------:R-:W-:Y:S01]  /*3ae0*/  IMAD.SHL.U32 R21, R21, 0x20, RZ ;  /* 0x0000002015157824 */ /* 0x000fe200078e00ff */
[--C-:B------:R-:W-:Y:S01]  /*3af0*/  SHF.R.U32.HI R19, RZ, 0x8, R54.reuse ;  /* 0x00000008ff137819 */ /* 0x100fe20000011636 */
[----:B------:R-:W-:Y:S01]  /*3b00*/  IMAD.IADD R28, R54, 0x1, -R17 ;  /* 0x00000001361c7824 */ /* 0x000fe200078e0a11 */
[----:B------:R-:W-:Y:S01]  /*3b10*/  FMNMX R37, |R49|, R34, !PT ;  /* 0x0000002231257209 */ /* 0x000fe20007800200 */
[----:B------:R-:W-:Y:S01]  /*3b20*/  UMOV UR4, 0x400 ;  /* 0x0000040000047882 */ /* 0x000fe20000000000 */
[----:B------:R-:W-:Y:S01]  /*3b30*/  LOP3.LUT R4, R4, R47, RZ, 0xfc, !PT ;  /* 0x0000002f04047212 */ /* 0x000fe200078efcff */
[----:B------:R-:W-:Y:S01]  /*3b40*/  UIADD3 UR4, UR4, 0x20, URZ ;  /* 0x0000002004047890 */ /* 0x000fe2000fffe03f */
[----:B------:R-:W-:Y:S01]  /*3b50*/  LEA.HI R34, R0, R19, RZ, 0x18 ;  /* 0x0000001300227211 */ /* 0x000fe200078fc0ff */
[C---:B------:R-:W-:Y:S01]  /*3b60*/  VIADD R19, R28.reuse, 0x1d ;  /* 0x0000001d1c137836 */ /* 0x040fe20000000000 */
[----:B------:R-:W-:Y:S01]  /*3b70*/  LOP3.LUT R7, R51, R36, RZ, 0xfc, !PT ;  /* 0x0000002433077212 */ /* 0x000fe200078efcff */
[C---:B------:R-:W-:Y:S01]  /*3b80*/  VIADD R36, R28.reuse, 0xffffffff ;  /* 0xffffffff1c247836 */ /* 0x040fe20000000000 */
[----:B------:R-:W-:Y:S01]  /*3b90*/  LOP3.LUT R0, R21, 0xffffffe0, R54, 0xe2, !PT ;  /* 0xffffffe015007812 */ /* 0x000fe200078ee236 */
[C---:B------:R-:W-:Y:S01]  /*3ba0*/  VIADD R21, R28.reuse, 0x1e ;  /* 0x0000001e1c157836 */ /* 0x040fe20000000000 */
[----:B------:R-:W-:Y:S01]  /*3bb0*/  LOP3.LUT R47, R28, 0x1f, RZ, 0xc0, !PT ;  /* 0x0000001f1c2f7812 */ /* 0x000fe200078ec0ff */
[----:B-----5:R-:W-:Y:S01]  /*3bc0*/  ULEA UR4, UR5, UR4, 0x18 ;  /* 0x0000000405047291 */ /* 0x020fe2000f8ec03f */
[----:B------:R-:W-:Y:S01]  /*3bd0*/  LOP3.LUT R49, RZ, R23, RZ, 0x33, !PT ;  /* 0x00000017ff317212 */ /* 0x000fe200078e33ff */
[----:B------:R-:W-:Y:S01]  /*3be0*/  ULOP3.LUT UR5, UR6, 0xfffffffc, URZ, 0xc0, !UPT ;  /* 0xfffffffc06057892 */ /* 0x000fe2000f8ec03f */
[----:B------:R-:W-:Y:S01]  /*3bf0*/  LOP3.LUT R23, R21, 0x1f, RZ, 0xc0, !PT ;  /* 0x0000001f15177812 */ /* 0x000fe200078ec0ff */
[----:B------:R-:W-:Y:S01]  /*3c00*/  IMAD R46, R0, 0x21, R47 ;  /* 0x00000021002e7824 */ /* 0x000fe200078e022f */
[----:B------:R-:W-:Y:S01]  /*3c10*/  LOP3.LUT R47, R36, 0x1f, RZ, 0xc0, !PT ;  /* 0x0000001f242f7812 */ /* 0x000fe200078ec0ff */
[----:B------:R-:W-:Y:S01]  /*3c20*/  IMAD.U32 R36, R53, 0x10000, RZ ;  /* 0x0001000035247824 */ /* 0x000fe200078e00ff */
[----:B------:R-:W-:Y:S01]  /*3c30*/  LOP3.LUT R19, R19, 0x1f, RZ, 0xc0, !PT ;  /* 0x0000001f13137812 */ /* 0x000fe200078ec0ff */
[----:B------:R-:W-:Y:S01]  /*3c40*/  IMAD R23, R0, 0x21, R23 ;  /* 0x0000002100177824 */ /* 0x000fe200078e0217 */
[----:B------:R-:W-:Y:S01]  /*3c50*/  LEA R48, P0, R34, R49, 0x5 ;  /* 0x0000003122307211 */ /* 0x000fe200078028ff */
[C---:B------:R-:W-:Y:S01]  /*3c60*/  IMAD R47, R0.reuse, 0x21, R47 ;  /* 0x00000021002f7824 */ /* 0x040fe200078e022f */
[----:B------:R-:W-:Y:S01]  /*3c70*/  LOP3.LUT R27, RZ, R27, RZ, 0x33, !PT ;  /* 0x0000001bff1b7212 */ /* 0x000fe200078e33ff */
[----:B------:R-:W-:Y:S01]  /*3c80*/  IMAD R49, R0, 0x21, R19 ;  /* 0x0000002100317824 */ /* 0x000fe200078e0213 */
[----:B------:R-:W-:Y:S01]  /*3c90*/  LEA R21, R46, UR4, 0x3 ;  /* 0x000000042e157c11 */ /* 0x000fe2000f8e18ff */
[----:B----4-:R-:W-:Y:S01]  /*3ca0*/  IMAD.U32 R34, R61, 0x10000, RZ ;  /* 0x000100003d227824 */ /* 0x010fe200078e00ff */
[----:B------:R-:W-:Y:S01]  /*3cb0*/  LEA R19, R47, UR4, 0x3 ;  /* 0x000000042f137c11 */ /* 0x000fe2000f8e18ff */
[----:B------:R-:W-:Y:S01]  /*3cc0*/  IMAD.X R27, RZ, RZ, R27, P0 ;  /* 0x000000ffff1b7224 */ /* 0x000fe200000e061b */
[----:B------:R-:W-:Y:S01]  /*3cd0*/  ISETP.GT.U32.AND P0, PT, R48, -0x21, PT ;  /* 0xffffffdf3000780c */ /* 0x000fe20003f04070 */
[----:B------:R-:W-:Y:S01]  /*3ce0*/  STS.64 [R21], R42 ;  /* 0x0000002a15007388 */ /* 0x000fe20000000a00 */
[----:B------:R-:W-:-:S02]  /*3cf0*/  LEA R23, R23, UR4, 0x3 ;  /* 0x0000000417177c11 */ /* 0x000fc4000f8e18ff */
[----:B------:R-:W-:Y:S01]  /*3d00*/  LEA R49, R49, UR4, 0x3 ;  /* 0x0000000431317c11 */ /* 0x000fe2000f8e18ff */
[----:B------:R-:W-:Y:S01]  /*3d10*/  STS.64 [R19], R38 ;  /* 0x0000002613007388 */ /* 0x000fe20000000a00 */
[----:B------:R-:W-:Y:S02]  /*3d20*/  ISETP.GT.U32.AND.EX P0, PT, R27, -0x1, PT, P0 ;  /* 0xffffffff1b00780c */ /* 0x000fe40003f04100 */
[----:B------:R-:W-:Y:S01]  /*3d30*/  FMNMX R37, |R58|, R37, !PT ;  /* 0x000000253a257209 */ /* 0x000fe20007800200 */
[----:B------:R-:W-:Y:S01]  /*3d40*/  STS.64 [R23], R8 ;  /* 0x0000000817007388 */ /* 0x000fe20000000a00 */
[----:B--2---:R-:W-:Y:S02]  /*3d50*/  LOP3.LUT R29, R29, R50, RZ, 0xfc, !PT ;  /* 0x000000321d1d7212 */ /* 0x004fe400078efcff */
[----:B------:R-:W-:Y:S01]  /*3d60*/  FMNMX R52, |R52|, R37, !PT ;  /* 0x0000002534347209 */ /* 0x000fe20007800200 */
[----:B------:R0:W-:Y:S01]  /*3d70*/  STS.64 [R49], R6 ;  /* 0x0000000631007388 */ /* 0x0001e20000000a00 */
[----:B------:R-:W-:-:S02]  /*3d80*/  LOP3.LUT R5, R5, R55, RZ, 0xfc, !PT ;  /* 0x0000003705057212 */ /* 0x000fc400078efcff */
[----:B------:R-:W-:Y:S02]  /*3d90*/  FMNMX R35, |R35|, R52, !PT ;  /* 0x0000003423237209 */ /* 0x000fe40007800200 */
[----:B------:R-:W-:Y:S02]  /*3da0*/  SHF.R.U32.HI R51, RZ, 0x1, R54 ;  /* 0x00000001ff337819 */ /* 0x000fe40000011636 */
[----:B------:R-:W-:Y:S02]  /*3db0*/  LOP3.LUT R57, R59, R36, RZ, 0xfc, !PT ;  /* 0x000000243b397212 */ /* 0x000fe400078efcff */
[----:B------:R-:W-:Y:S02]  /*3dc0*/  LOP3.LUT R27, R29, R34, RZ, 0xfc, !PT ;  /* 0x000000221d1b7212 */ /* 0x000fe400078efcff */
[----:B------:R-:W-:Y:S02]  /*3dd0*/  LOP3.LUT R5, R5, R62, RZ, 0xfc, !PT ;  /* 0x0000003e05057212 */ /* 0x000fe400078efcff */
[----:B0-----:R-:W-:-:S02]  /*3de0*/  SEL R7, R48, 0xffffffdf, P0 ;  /* 0xffffffdf30077807 */ /* 0x001fc40000000000 */
[----:B------:R-:W-:Y:S02]  /*3df0*/  FMNMX R60, |R60|, R35, !PT ;  /* 0x000000233c3c7209 */ /* 0x000fe40007800200 */
[----:B------:R-:W-:Y:S02]  /*3e00*/  LOP3.LUT R7, RZ, R7, RZ, 0x33, !PT ;  /* 0x00000007ff077212 */ /* 0x000fe400078e33ff */
[----:B------:R-:W-:-:S03]  /*3e10*/  LOP3.LUT R51, R51, 0x70, RZ, 0xc0, !PT ;  /* 0x0000007033337812 */ /* 0x000fc600078ec0ff */
[----:B------:R-:W-:Y:S01]  /*3e20*/  IMAD.IADD R48, R7, 0x1, -R16 ;  /* 0x0000000107307824 */ /* 0x000fe200078e0a10 */
[----:B------:R-:W-:Y:S06]  /*3e30*/  BAR.SYNC.DEFER_BLOCKING 0x0 ;  /* 0x0000000000007b1d */ /* 0x000fec0000010000 */
        /* <DEDUP_REMOVED lines=11> */
[----:B------:R-:W-:-:S04]  /*3ef0*/  IMAD.MOV.U32 R61, RZ, RZ, R16 ;  /* 0x000000ffff3d7224 */ /* 0x000fc800078e0010 */
[----:B------:R-:W-:Y:S05]  /*3f00*/  @!P2 BRA `(.L_x_32411) ;  /* 0x0000000000dca947 */ /* 0x000fea0003800000 */
[----:B------:R-:W0:Y:S01]  /*3f10*/  LDC R25, c[0x0][0x264] ;  /* 0x00009900ff197b82 */ /* 0x000e220000000800 */
[----:B------:R-:W-:Y:S02]  /*3f20*/  IMAD.IADD R50, R48, 0x1, -R53 ;  /* 0x0000000130327824 */ /* 0x000fe400078e0a35 */
[----:B------:R-:W-:Y:S02]  /*3f30*/  IMAD.MOV.U32 R55, RZ, RZ, RZ ;  /* 0x000000ffff377224 */ /* 0x000fe400078e00ff */
[----:B------:R-:W-:-:S07]  /*3f40*/  IMAD.MOV.U32 R61, RZ, RZ, R16 ;  /* 0x000000ffff3d7224 */ /* 0x000fce00078e0010 */
.L_x_32412:
[C---:B------:R-:W-:Y:S01]  /*3f50*/  LOP3.LUT R7, R28.reuse, 0x1f, RZ, 0xc0, !PT ;  /* 0x0000001f1c077812 */ /* 0x040fe200078ec0ff */
[----:B------:R-:W-:Y:S01]  /*3f60*/  VIADD R6, R28, 0xffffffff ;  /* 0xffffffff1c067836 */ /* 0x000fe20000000000 */
[----:B--2---:R-:W-:Y:S01]  /*3f70*/  IADD3 R43, P6, R52, UR5, RZ ;  /* 0x00000005342b7c10 */ /* 0x004fe2000ffde0ff */
        /* <DEDUP_REMOVED lines=9> */
[----:B------:R-:W-:-:S03]  /*4010*/  ISETP.GE.U32.AND P5, PT, R46, R20, PT ;  /* 0x000000142e00720c */ /* 0x000fc60003fa6070 */
[----:B------:R-:W-:Y:S02]  /*4020*/  IMAD.IADD R61, R16, 0x1, R55 ;  /* 0x00000001103d7824 */ /* 0x000fe400078e0237 */
[----:B------:R-:W-:Y:S02]  /*4030*/  @!P2 IADD3 R7, P3, R7, R52, RZ ;  /* 0x000000340707a210 */ /* 0x000fe40007f7e0ff */
[----:B------:R-:W-:Y:S02]  /*4040*/  LEA R52, R8, UR4, 0x3 ;  /* 0x0000000408347c11 */ /* 0x000fe4000f8e18ff */
[----:B------:R-:W-:Y:S01]  /*4050*/  @!P2 LEA R6, P4, R7, R3, 0x3 ;  /* 0x000000030706a211 */ /* 0x000fe200078818ff */
[----:B------:R-:W-:Y:S01]  /*4060*/  @!P2 IMAD.X R9, RZ, RZ, R58, P3 ;  /* 0x000000ffff09a224 */ /* 0x000fe200018e063a */
[----:B------:R-:W-:Y:S01]  /*4070*/  ISETP.GE.U32.AND P3, PT, R35, R20, PT ;  /* 0x000000142300720c */ /* 0x000fe20003f66070 */
[----:B0-----:R-:W-:Y:S01]  /*4080*/  IMAD.X R58, R58, 0x1, R25, P6 ;  /* 0x000000013a3a7824 */ /* 0x001fe200030e0619 */
[----:B------:R-:W-:Y:S02]  /*4090*/  @!P5 LDS.64 R36, [R52+0x10] ;  /* 0x000010003424d984 */ /* 0x000fe40000000a00 */
[----:B------:R-:W-:-:S02]  /*40a0*/  @!P2 LEA.HI.X R7, R7, R2, R9, 0x3, P4 ;  /* 0x000000020707a211 */ /* 0x000fc400020f1c09 */
[----:B------:R-:W-:Y:S01]  /*40b0*/  ISETP.GE.U32.AND P4, PT, R59, R20, PT ;  /* 0x000000143b00720c */ /* 0x000fe20003f86070 */
[----:B------:R-:W0:Y:S06]  /*40c0*/  @!P2 LDS.64 R8, [R52] ;  /* 0x000000003408a984 */ /* 0x000e2c0000000a00 */
[----:B------:R-:W-:Y:S01]  /*40d0*/  @!P3 IADD3 R35, P6, R35, R43, RZ ;  /* 0x0000002b2323b210 */ /* 0x000fe20007fde0ff */
[----:B------:R-:W2:Y:S04]  /*40e0*/  @!P3 LDS.64 R28, [R52+0x8] ;  /* 0x00000800341cb984 */ /* 0x000ea80000000a00 */
[----:B------:R-:W-:Y:S01]  /*40f0*/  @!P3 IMAD.X R42, RZ, RZ, R58, P6 ;  /* 0x000000ffff2ab224 */ /* 0x000fe200030e063a */
[C---:B------:R-:W-:Y:S01]  /*4100*/  @!P3 LEA R34, P6, R35.reuse, R3, 0x3 ;  /* 0x000000032322b211 */ /* 0x040fe200078c18ff */
[----:B------:R3:W4:Y:S03]  /*4110*/  @!P4 LDS.64 R38, [R52+0x18] ;  /* 0x000018003426c984 */ /* 0x0007260000000a00 */
        /* <DEDUP_REMOVED lines=8> */
[----:B0-----:R-:W-:Y:S04]  /*41a0*/  @!P2 STG.E.64 desc[UR8][R6.64], R8 ;  /* 0x000000080600a986 */ /* 0x001fe8000c101b08 */
[----:B------:R-:W-:Y:S01]  /*41b0*/  IMAD.X R58, R58, 0x1, R25, P6 ;  /* 0x000000013a3a7824 */ /* 0x000fe200030e0619 */
[----:B------:R-:W-:-:S05]  /*41c0*/  @!P4 IADD3 R47, P6, R59, R62, RZ ;  /* 0x0000003e3b2fc210 */ /* 0x000fca0007fde0ff */
[----:B---3--:R-:W-:Y:S01]  /*41d0*/  @!P4 IMAD.X R52, RZ, RZ, R58, P6 ;  /* 0x000000ffff34c224 */ /* 0x008fe200030e063a */
[C---:B------:R-:W-:Y:S01]  /*41e0*/  @!P4 LEA R46, P6, R47.reuse, R3, 0x3 ;  /* 0x000000032f2ec211 */ /* 0x040fe200078c18ff */
[----:B--2---:R0:W-:Y:S01]  /*41f0*/  @!P3 STG.E.64 desc[UR8][R34.64], R28 ;  /* 0x0000001c2200b986 */ /* 0x0041e2000c101b08 */
[----:B------:R-:W-:Y:S02]  /*4200*/  ISETP.NE.AND P3, PT, R50, RZ, PT ;  /* 0x000000ff3200720c */ /* 0x000fe40003f65270 */
[----:B------:R-:W-:Y:S01]  /*4210*/  @!P4 LEA.HI.X R47, R47, R2, R52, 0x3, P6 ;  /* 0x000000022f2fc211 */ /* 0x000fe200030f1c34 */
[----:B------:R2:W-:Y:S01]  /*4220*/  @!P5 STG.E.64 desc[UR8][R42.64], R36 ;  /* 0x000000242a00d986 */ /* 0x0005e2000c101b08 */
[----:B------:R-:W-:-:S03]  /*4230*/  IADD3 R52, P2, R62, UR5, RZ ;  /* 0x000000053e347c10 */ /* 0x000fc6000ff5e0ff */
[----:B----4-:R2:W-:Y:S02]  /*4240*/  @!P4 STG.E.64 desc[UR8][R46.64], R38 ;  /* 0x000000262e00c986 */ /* 0x0105e4000c101b08 */
[----:B------:R-:W-:Y:S02]  /*4250*/  IMAD.X R58, R58, 0x1, R25, P2 ;  /* 0x000000013a3a7824 */ /* 0x000fe400010e0619 */
[----:B0-----:R-:W-:Y:S02]  /*4260*/  VIADD R28, R59, 0x1f ;  /* 0x0000001f3b1c7836 */ /* 0x001fe40000000000 */
[----:B------:R-:W-:Y:S05]  /*4270*/  @P3 BRA `(.L_x_32412) ;  /* 0xfffffffc00343947 */ /* 0x000fea000383ffff */
.L_x_32411:
[----:B------:R-:W-:Y:S05]  /*4280*/  BSYNC B1 ;  /* 0x0000000000017941 */ /* 0x000fea0003800000 */
.L_x_32410:
        /* <DEDUP_REMOVED lines=15> */
.L_x_32414:
[----:B------:R-:W-:Y:S05]  /*4380*/  BSYNC B1 ;  /* 0x0000000000017941 */ /* 0x000fea0003800000 */
.L_x_32413:
        /* <DEDUP_REMOVED lines=25> */
.L_x_32409:
[----:B------:R-:W-:Y:S05]  /*4520*/  BSYNC B0 ;  /* 0x0000000000007941 */ /* 0x000fea0003800000 */
.L_x_32408:
        /* <DEDUP_REMOVED lines=8> */
[C---:B0--3--:R-:W-:Y:S01]  /*45b0*/  VIADD R6, R48.reuse, 0xffffffff ;  /* 0xffffffff30067836 */ /* 0x049fe20000000000 */
[----:B----4-:R-:W-:Y:S01]  /*45c0*/  LOP3.LUT R13, R51, 0x1, RZ, 0xfc, !PT ;  /* 0x00000001330d7812 */ /* 0x010fe200078efcff */
[----:B------:R-:W-:Y:S01]  /*45d0*/  BSSY B1, `(.L_x_32417) ;  /* 0x0000042000017945 */ /* 0x000fe20003800000 */
[----:B------:R-:W-:Y:S01]  /*45e0*/  LOP3.LUT R9, R48, 0x3, RZ, 0xc0, !PT ;  /* 0x0000000330097812 */ /* 0x000fe200078ec0ff */
[----:B--2---:R-:W-:Y:S01]  /*45f0*/  IMAD.IADD R42, R54, 0x1, -R17 ;  /* 0x00000001362a7824 */ /* 0x004fe200078e0a11 */
        /* <DEDUP_REMOVED lines=12> */
.L_x_32419:
[C---:B--2---:R-:W-:Y:S01]  /*46c0*/  LOP3.LUT R7, R42.reuse, 0x1f, RZ, 0xc0, !PT ;  /* 0x0000001f2a077812 */ /* 0x044fe200078ec0ff */
        /* <DEDUP_REMOVED lines=15> */
[----:B------:R-:W2:Y:S01]  /*47c0*/  @!P2 LDS.64 R36, [R42] ;  /* 0x000000002a24a984 */ /* 0x000ea20000000a00 */
[----:B------:R-:W-:Y:S01]  /*47d0*/  @!P2 LEA R6, P4, R7, R3, 0x3 ;  /* 0x000000030706a211 */ /* 0x000fe200078818ff */
[----:B------:R-:W-:Y:S01]  /*47e0*/  @!P2 IMAD.X R13, RZ, RZ, R50, P3 ;  /* 0x000000ffff0da224 */ /* 0x000fe200018e0632 */
[----:B------:R-:W-:Y:S01]  /*47f0*/  ISETP.GE.U32.AND P3, PT, R27, R20, PT ;  /* 0x000000141b00720c */ /* 0x000fe20003f66070 */
[----:B0-----:R-:W-:-:S03]  /*4800*/  IMAD.X R50, R50, 0x1, R25, P6 ;  /* 0x0000000132327824 */ /* 0x001fc600030e0619 */
[----:B------:R-:W-:Y:S02]  /*4810*/  @!P2 LEA.HI.X R7, R7, R2, R13, 0x3, P4 ;  /* 0x000000020707a211 */ /* 0x000fe400020f1c0d */
[----:B------:R-:W-:-:S07]  /*4820*/  ISETP.GE.U32.AND P4, PT, R53, R20, PT ;  /* 0x000000143500720c */ /* 0x000fce0003f86070 */
[----:B------:R-:W-:Y:S01]  /*4830*/  @!P3 IADD3 R28, P6, R27, R46, RZ ;  /* 0x0000002e1b1cb210 */ /* 0x000fe20007fde0ff */
[----:B------:R-:W0:Y:S04]  /*4840*/  @!P3 LDS.64 R32, [R42+0x8] ;  /* 0x000008002a20b984 */ /* 0x000e280000000a00 */
[----:B------:R-:W-:Y:S01]  /*4850*/  @!P3 IMAD.X R29, RZ, RZ, R50, P6 ;  /* 0x000000ffff1db224 */ /* 0x000fe200030e0632 */
[C---:B------:R-:W-:Y:S01]  /*4860*/  @!P3 LEA R34, P6, R28.reuse, R3, 0x3 ;  /* 0x000000031c22b211 */ /* 0x040fe200078c18ff */
[----:B------:R-:W3:Y:S03]  /*4870*/  @!P5 LDS.64 R26, [R42+0x10] ;  /* 0x000010002a1ad984 */ /* 0x000ee60000000a00 */
[----:B------:R-:W-:Y:S01]  /*4880*/  @!P3 LEA.HI.X R35, R28, R2, R29, 0x3, P6 ;  /* 0x000000021c23b211 */ /* 0x000fe200030f1c1d */
[----:B------:R4:W5:Y:S01]  /*4890*/  @!P4 LDS.64 R12, [R42+0x18] ;  /* 0x000018002a0cc984 */ /* 0x0009620000000a00 */
[----:B------:R-:W-:-:S05]  /*48a0*/  IADD3 R46, P6, R46, UR5, RZ ;  /* 0x000000052e2e7c10 */ /* 0x000fca000ffde0ff */
[----:B------:R-:W-:Y:S01]  /*48b0*/  IMAD.X R50, R50, 0x1, R25, P6 ;  /* 0x0000000132327824 */ /* 0x000fe200030e0619 */
[----:B------:R-:W-:-:S05]  /*48c0*/  @!P5 IADD3 R29, P6, R39, R46, RZ ;  /* 0x0000002e271dd210 */ /* 0x000fca0007fde0ff */
[----:B------:R-:W-:Y:S01]  /*48d0*/  @!P5 IMAD.X R38, RZ, RZ, R50, P6 ;  /* 0x000000ffff26d224 */ /* 0x000fe200030e0632 */
[C---:B------:R-:W-:Y:S01]  /*48e0*/  @!P5 LEA R28, P6, R29.reuse, R3, 0x3 ;  /* 0x000000031d1cd211 */ /* 0x040fe200078c18ff */
[----:B--2---:R2:W-:Y:S03]  /*48f0*/  @!P2 STG.E.64 desc[UR8][R6.64], R36 ;  /* 0x000000240600a986 */ /* 0x0045e6000c101b08 */
[----:B------:R-:W-:Y:S02]  /*4900*/  @!P5 LEA.HI.X R29, R29, R2, R38, 0x3, P6 ;  /* 0x000000021d1dd211 */ /* 0x000fe400030f1c26 */
[----:B------:R-:W-:-:S05]  /*4910*/  IADD3 R46, P6, R46, UR5, RZ ;  /* 0x000000052e2e7c10 */ /* 0x000fca000ffde0ff */
[----:B------:R-:W-:Y:S01]  /*4920*/  IMAD.X R50, R50, 0x1, R25, P6 ;  /* 0x0000000132327824 */ /* 0x000fe200030e0619 */
[----:B------:R-:W-:Y:S02]  /*4930*/  @!P4 IADD3 R39, P6, R53, R46, RZ ;  /* 0x0000002e3527c210 */ /* 0x000fe40007fde0ff */
[----:B------:R-:W-:-:S03]  /*4940*/  IADD3 R46, P2, R46, UR5, RZ ;  /* 0x000000052e2e7c10 */ /* 0x000fc6000ff5e0ff */
[----:B----4-:R-:W-:Y:S01]  /*4950*/  @!P4 IMAD.X R42, RZ, RZ, R50, P6 ;  /* 0x000000ffff2ac224 */ /* 0x010fe200030e0632 */
[C---:B------:R-:W-:Y:S01]  /*4960*/  @!P4 LEA R38, P6, R39.reuse, R3, 0x3 ;  /* 0x000000032726c211 */ /* 0x040fe200078c18ff */
[----:B0-----:R2:W-:Y:S01]  /*4970*/  @!P3 STG.E.64 desc[UR8][R34.64], R32 ;  /* 0x000000202200b986 */ /* 0x0015e2000c101b08 */
[----:B------:R-:W-:Y:S01]  /*4980*/  ISETP.NE.AND P3, PT, R8, RZ, PT ;  /* 0x000000ff0800720c */ /* 0x000fe20003f65270 */
[----:B------:R-:W-:Y:S01]  /*4990*/  IMAD.X R50, R50, 0x1, R25, P2 ;  /* 0x0000000132327824 */ /* 0x000fe200010e0619 */
[----:B------:R-:W-:Y:S01]  /*49a0*/  @!P4 LEA.HI.X R39, R39, R2, R42, 0x3, P6 ;  /* 0x000000022727c211 */ /* 0x000fe200030f1c2a */
[----:B---3--:R2:W-:Y:S01]  /*49b0*/  @!P5 STG.E.64 desc[UR8][R28.64], R26 ;  /* 0x0000001a1c00d986 */ /* 0x0085e2000c101b08 */
[----:B------:R-:W-:-:S03]  /*49c0*/  VIADD R42, R53, 0x1f ;  /* 0x0000001f352a7836 */ /* 0x000fc60000000000 */
[----:B-----5:R2:W-:Y:S06]  /*49d0*/  @!P4 STG.E.64 desc[UR8][R38.64], R12 ;  /* 0x0000000c2600c986 */ /* 0x0205ec000c101b08 */
[----:B------:R-:W-:Y:S05]  /*49e0*/  @P3 BRA `(.L_x_32419) ;  /* 0xfffffffc00343947 */ /* 0x000fea000383ffff */
.L_x_32418:
[----:B------:R-:W-:Y:S05]  /*49f0*/  BSYNC B1 ;  /* 0x0000000000017941 */ /* 0x000fea0003800000 */
.L_x_32417:
        /* <DEDUP_REMOVED lines=15> */
.L_x_32421:
[----:B------:R-:W-:Y:S05]  /*4af0*/  BSYNC B1 ;  /* 0x0000000000017941 */ /* 0x000fea0003800000 */
.L_x_32420:
        /* <DEDUP_REMOVED lines=25> */
.L_x_32416:
[----:B------:R-:W-:Y:S05]  /*4c90*/  BSYNC B0 ;  /* 0x0000000000007941 */ /* 0x000fea0003800000 */
.L_x_32415:
        /* <DEDUP_REMOVED lines=8> */
[C---:B0-23--:R-:W-:Y:S01]  /*4d20*/  VIADD R6, R48.reuse, 0xffffffff ;  /* 0xffffffff30067836 */ /* 0x04dfe20000000000 */
        /* <DEDUP_REMOVED lines=16> */
.L_x_32426:
        /* <DEDUP_REMOVED lines=15> */
[----:B------:R-:W-:Y:S02]  /*4f20*/  IADD3 R40, P6, R40, UR5, RZ ;  /* 0x0000000528287c10 */ /* 0x000fe4000ffde0ff */
        /* <DEDUP_REMOVED lines=24> */
[----:B------:R-:W-:-:S03]  /*50b0*/  IADD3 R40, P2, R40, UR5, RZ ;  /* 0x0000000528287c10 */ /* 0x000fc6000ff5e0ff */
[----:B------:R-:W-:Y:S01]  /*50c0*/  @!P4 IMAD.X R39, RZ, RZ, R42, P6 ;  /* 0x000000ffff27c224 */ /* 0x000fe200030e062a */
[----:B---3--:R-:W-:Y:S01]  /*50d0*/  @!P4 LEA R38, P6, R32, R3, 0x3 ;  /* 0x000000032026c211 */ /* 0x008fe200078c18ff */
[----:B--2---:R0:W-:Y:S01]  /*50e0*/  @!P3 STG.E.64 desc[UR8][R14.64], R12 ;  /* 0x0000000c0e00b986 */ /* 0x0041e2000c101b08 */
[----:B------:R-:W-:Y:S01]  /*50f0*/  ISETP.NE.AND P3, PT, R36, RZ, PT ;  /* 0x000000ff2400720c */ /* 0x000fe20003f65270 */
[----:B------:R-:W-:Y:S01]  /*5100*/  IMAD.X R42, R42, 0x1, R25, P2 ;  /* 0x000000012a2a7824 */ /* 0x000fe200010e0619 */
[----:B------:R-:W-:Y:S01]  /*5110*/  @!P4 LEA.HI.X R39, R32, R2, R39, 0x3, P6 ;  /* 0x000000022027c211 */ /* 0x000fe200030f1c27 */
[----:B------:R0:W-:Y:S01]  /*5120*/  @!P5 STG.E.64 desc[UR8][R34.64], R26 ;  /* 0x0000001a2200d986 */ /* 0x0001e2000c101b08 */
[----:B------:R-:W-:-:S03]  /*5130*/  VIADD R32, R43, 0x1f ;  /* 0x0000001f2b207836 */ /* 0x000fc60000000000 */
[----:B----4-:R0:W-:Y:S06]  /*5140*/  @!P4 STG.E.64 desc[UR8][R38.64], R28 ;  /* 0x0000001c2600c986 */ /* 0x0101ec000c101b08 */
[----:B------:R-:W-:Y:S05]  /*5150*/  @P3 BRA `(.L_x_32426) ;  /* 0xfffffffc00343947 */ /* 0x000fea000383ffff */
.L_x_32425:
[----:B------:R-:W-:Y:S05]  /*5160*/  BSYNC B1 ;  /* 0x0000000000017941 */ /* 0x000fea0003800000 */
.L_x_32424:
        /* <DEDUP_REMOVED lines=15> */
.L_x_32428:
[----:B------:R-:W-:Y:S05]  /*5260*/  BSYNC B1 ;  /* 0x0000000000017941 */ /* 0x000fea0003800000 */
.L_x_32427:
        /* <DEDUP_REMOVED lines=25> */
.L_x_32423:
[----:B------:R-:W-:Y:S05]  /*5400*/  BSYNC B0 ;  /* 0x0000000000007941 */ /* 0x000fea0003800000 */
.L_x_32422:
[----:B------:R-:W-:Y:S01]  /*5410*/  BAR.SYNC.DEFER_BLOCKING 0x0 ;  /* 0x0000000000007b1d */ /* 0x000fe20000010000 */
[----:B------:R-:W-:-:S05]  /*5420*/  LOP3.LUT R51, R51, 0x3, RZ, 0xfc, !PT ;  /* 0x0000000333337812 */ /* 0x000fca00078efcff */
[C---:B0-23--:R-:W-:Y:S01]  /*5430*/  IMAD.WIDE.U32 R6, R51.reuse, R24, RZ ;  /* 0x0000001833067225 */ /* 0x04dfe200078e00ff */
        /* <DEDUP_REMOVED lines=16> */
[----:B----4-:R-:W-:-:S08]  /*5540*/  IMAD.MOV.U32 R19, RZ, RZ, R16 ;  /* 0x000000ffff137224 */ /* 0x010fd000078e0010 */
[----:B------:R-:W-:Y:S05]  /*5550*/  @!P0 BRA `(.L_x_32432) ;  /* 0x0000000000ec8947 */ /* 0x000fea0003800000 */
[----:B------:R-:W0:Y:S01]  /*5560*/  LDC R25, c[0x0][0x264] ;  /* 0x00009900ff197b82 */ /* 0x000e220000000800 */
[----:B------:R-:W-:Y:S01]  /*5570*/  BSSY B2, `(.L_x_32433) ;  /* 0x0000038000027945 */ /* 0x000fe20003800000 */
[----:B------:R-:W-:Y:S02]  /*5580*/  IMAD.IADD R48, R48, 0x1, -R15 ;  /* 0x0000000130307824 */ /* 0x000fe400078e0a0f */
[----:B------:R-:W-:Y:S02]  /*5590*/  IMAD.MOV.U32 R21, RZ, RZ, RZ ;  /* 0x000000ffff157224 */ /* 0x000fe400078e00ff */
[----:B------:R-:W-:-:S07]  /*55a0*/  IMAD.MOV.U32 R19, RZ, RZ, R16 ;  /* 0x000000ffff137224 */ /* 0x000fce00078e0010 */
.L_x_32434:
[C---:B--2---:R-:W-:Y:S01]  /*55b0*/  VIADD R4, R14.reuse, 0xffffffff ;  /* 0xffffffff0e047836 */ /* 0x044fe20000000000 */
        /* <DEDUP_REMOVED lines=16> */
[----:B------:R-:W2:Y:S01]  /*56c0*/  @!P3 LDS.64 R4, [R22] ;  /* 0x000000001604b984 */ /* 0x000ea20000000a00 */
[----:B------:R-:W-:-:S03]  /*56d0*/  IADD3 R24, P5, R24, UR5, RZ ;  /* 0x0000000518187c10 */ /* 0x000fc6000ffbe0ff */
[----:B------:R-:W3:Y:S01]  /*56e0*/  @!P2 LDS.64 R6, [R22+0x8] ;  /* 0x000008001606a984 */ /* 0x000ee20000000a00 */
[----:B------:R-:W-:Y:S01]  /*56f0*/  @!P3 IMAD.X R19, RZ, RZ, R30, P4 ;  /* 0x000000ffff13b224 */ /* 0x000fe200020e061e */
[----:B------:R-:W-:Y:S01]  /*5700*/  @!P3 LEA R12, P4, R13, R3, 0x3 ;  /* 0x000000030d0cb211 */ /* 0x000fe200078818ff */
[----:B0-----:R-:W-:Y:S01]  /*5710*/  IMAD.X R30, R30, 0x1, R25, P5 ;  /* 0x000000011e1e7824 */ /* 0x001fe200028e0619 */
[----:B------:R-:W0:Y:S01]  /*5720*/  @!P1 LDS.64 R8, [R22+0x10] ;  /* 0x0000100016089984 */ /* 0x000e220000000a00 */
[----:B------:R-:W-:Y:S02]  /*5730*/  @!P2 IADD3 R14, P5, R23, R24, RZ ;  /* 0x00000018170ea210 */ /* 0x000fe40007fbe0ff */
[----:B------:R-:W-:Y:S01]  /*5740*/  @!P3 LEA.HI.X R13, R13, R2, R19, 0x3, P4 ;  /* 0x000000020d0db211 */ /* 0x000fe200020f1c13 */
[----:B------:R4:W5:Y:S01]  /*5750*/  @!P0 LDS.64 R10, [R22+0x18] ;  /* 0x00001800160a8984 */ /* 0x0009620000000a00 */
[----:B------:R-:W-:Y:S01]  /*5760*/  IADD3 R24, P6, R24, UR5, RZ ;  /* 0x0000000518187c10 */ /* 0x000fe2000ffde0ff */
[----:B------:R-:W-:-:S03]  /*5770*/  @!P2 IMAD.X R19, RZ, RZ, R30, P5 ;  /* 0x000000ffff13a224 */ /* 0x000fc600028e061e */
[----:B------:R-:W-:Y:S01]  /*5780*/  IADD3 R32, P5, R24, UR5, RZ ;  /* 0x0000000518207c10 */ /* 0x000fe2000ffbe0ff */
[----:B------:R-:W-:Y:S01]  /*5790*/  IMAD.X R30, R30, 0x1, R25, P6 ;  /* 0x000000011e1e7824 */ /* 0x000fe200030e0619 */
[----:B----4-:R-:W-:-:S03]  /*57a0*/  @!P2 LEA R22, P4, R14, R3, 0x3 ;  /* 0x000000030e16a211 */ /* 0x010fc600078818ff */
[----:B------:R-:W-:Y:S01]  /*57b0*/  IMAD.X R34, R30, 0x1, R25, P5 ;  /* 0x000000011e227824 */ /* 0x000fe200028e0619 */
[----:B------:R-:W-:Y:S02]  /*57c0*/  @!P2 LEA.HI.X R23, R14, R2, R19, 0x3, P4 ;  /* 0x000000020e17a211 */ /* 0x000fe400020f1c13 */
[----:B------:R-:W-:Y:S02]  /*57d0*/  @!P1 IADD3 R24, P4, R27, R24, RZ ;  /* 0x000000181b189210 */ /* 0x000fe40007f9e0ff */
        /* <DEDUP_REMOVED lines=8> */
[----:B--2---:R2:W-:Y:S01]  /*5860*/  @!P3 STG.E.64 desc[UR8][R12.64], R4 ;  /* 0x000000040c00b986 */ /* 0x0045e2000c101b08 */
[----:B------:R-:W-:-:S03]  /*5870*/  IMAD.IADD R19, R16, 0x1, R21 ;  /* 0x0000000110137824 */ /* 0x000fc600078e0215 */
[----:B---3--:R2:W-:Y:S04]  /*5880*/  @!P2 STG.E.64 desc[UR8][R22.64], R6 ;  /* 0x000000061600a986 */ /* 0x0085e8000c101b08 */
[----:B0-----:R2:W-:Y:S01]  /*5890*/  @!P1 STG.E.64 desc[UR8][R26.64], R8 ;  /* 0x000000081a009986 */ /* 0x0015e2000c101b08 */
[----:B------:R-:W-:-:S03]  /*58a0*/  ISETP.NE.AND P1, PT, R48, RZ, PT ;  /* 0x000000ff3000720c */ /* 0x000fc60003f25270 */
[----:B-----5:R2:W-:Y:S01]  /*58b0*/  @!P0 STG.E.64 desc[UR8][R28.64], R10 ;  /* 0x0000000a1c008986 */ /* 0x0205e2000c101b08 */
[----:B------:R-:W-:-:S05]  /*58c0*/  IADD3 R24, P0, R32, UR5, RZ ;  /* 0x0000000520187c10 */ /* 0x000fca000ff1e0ff */
[----:B------:R-:W-:-:S04]  /*58d0*/  IMAD.X R30, R34, 0x1, R25, P0 ;  /* 0x00000001221e7824 */ /* 0x000fc800000e0619 */
[----:B------:R-:W-:Y:S05]  /*58e0*/  @P1 BRA `(.L_x_32434) ;  /* 0xfffffffc00301947 */ /* 0x000fea000383ffff */
[----:B------:R-:W-:Y:S05]  /*58f0*/  BSYNC B2 ;  /* 0x0000000000027941 */ /* 0x000fea0003800000 */
.L_x_32433:
[----:B--2---:R-:W-:-:S07]  /*5900*/  VIADD R9, R31, 0x5 ;  /* 0x000000051f097836 */ /* 0x004fce0000000000 */
.L_x_32432:
[----:B------:R-:W-:Y:S05]  /*5910*/  BSYNC B1 ;  /* 0x0000000000017941 */ /* 0x000fea0003800000 */
.L_x_32431:
        /* <DEDUP_REMOVED lines=16> */
.L_x_32436:
[----:B------:R-:W-:Y:S05]  /*5a20*/  BSYNC B1 ;  /* 0x0000000000017941 */ /* 0x000fea0003800000 */
.L_x_32435:
        /* <DEDUP_REMOVED lines=25> */
.L_x_32430:
[----:B------:R-:W-:Y:S05]  /*5bc0*/  BSYNC B0 ;  /* 0x0000000000007941 */ /* 0x000fea0003800000 */
.L_x_32429:
[----:B------:R-:W-:Y:S01]  /*5bd0*/  ULDC.64 UR4, c[0x0][0x238] ;  /* 0x00008e0000047ab9 */ /* 0x000fe20000000a00 */
[----:B------:R-:W-:Y:S01]  /*5be0*/  BAR.SYNC.DEFER_BLOCKING 0x0 ;  /* 0x0000000000007b1d */ /* 0x000fe20000010000 */
[----:B------:R-:W-:-:S04]  /*5bf0*/  ISETP.NE.U32.AND P0, PT, RZ, UR4, PT ;  /* 0x00000004ff007c0c */ /* 0x000fc8000bf05070 */
[----:B------:R-:W-:-:S13]  /*5c00*/  ISETP.NE.AND.EX P0, PT, RZ, UR5, PT, P0 ;  /* 0x00000005ff007c0c */ /* 0x000fda000bf05300 */
[----:B------:R-:W-:Y:S05]  /*5c10*/  @!P0 BRA `(.L_x_32437) ;  /* 0x0000000000b08947 */ /* 0x000fea0003800000 */
[----:B------:R-:W3:Y:S01]  /*5c20*/  SHFL.DOWN PT, R3, R60, 0x10, 0x1f ;  /* 0x0a001f003c037f89 */ /* 0x000ee200000e0000 */
[----:B------:R-:W-:Y:S01]  /*5c30*/  LOP3.LUT P0, RZ, R54, 0x1f, RZ, 0xc0, !PT ;  /* 0x0000001f36ff7812 */ /* 0x000fe2000780c0ff */
[----:B------:R-:W-:-:S12]  /*5c40*/  BSSY B0, `(.L_x_32438) ;  /* 0x0000023000007945 */ /* 0x000fd80003800000 */
[----:B------:R-:W5:Y:S01]  /*5c50*/  @!P0 S2R R9, SR_CgaCtaId ;  /* 0x0000000000098919 */ /* 0x000f620000008800 */
[----:B0-2---:R-:W-:Y:S02]  /*5c60*/  @!P0 MOV R4, 0x400 ;  /* 0x0000040000048802 */ /* 0x005fe40000000f00 */
[----:B---3--:R-:W-:-:S05]  /*5c70*/  FMNMX R3, R60, R3, !PT ;  /* 0x000000033c037209 */ /* 0x008fca0007800000 */
[----:B------:R-:W0:Y:S01]  /*5c80*/  SHFL.DOWN PT, R0, R3, 0x8, 0x1f ;  /* 0x09001f0003007f89 */ /* 0x000e2200000e0000 */
[----:B-----5:R-:W-:-:S05]  /*5c90*/  @!P0 LEA R4, R9, R4, 0x18 ;  /* 0x0000000409048211 */ /* 0x020fca00078ec0ff */
        /* <DEDUP_REMOVED lines=28> */
.L_x_32447:
[----:B--2---:R-:W-:-:S07]  /*5e60*/  FMNMX R5, R2, R5, !PT ;  /* 0x0000000502057209 */ /* 0x004fce0007800000 */
.L_x_32439:
[----:B------:R-:W-:Y:S05]  /*5e70*/  BSYNC B0 ;  /* 0x0000000000007941 */ /* 0x000fea0003800000 */
.L_x_32438:
[----:B------:R-:W-:Y:S01]  /*5e80*/  ISETP.NE.AND P0, PT, R54, RZ, PT ;  /* 0x000000ff3600720c */ /* 0x000fe20003f05270 */
[----:B------:R-:W-:-:S12]  /*5e90*/  BSSY B0, `(.L_x_32437) ;  /* 0x0000004000007945 */ /* 0x000fd80003800000 */
[----:B------:R-:W-:Y:S05]  /*5ea0*/  @P0 BRA `(.L_x_32441) ;  /* 0x0000000000080947 */ /* 0x000fea0003800000 */
[----:B0-----:R-:W0:Y:S02]  /*5eb0*/  LDC.64 R2, c[0x0][0x238] ;  /* 0x00008e00ff027b82 */ /* 0x001e240000000a00 */
[----:B0-----:R2:W-:Y:S02]  /*5ec0*/  REDG.E.MAX.S32.STRONG.GPU desc[UR8][R2.64], R5 ;  /* 0x000000050200798e */ /* 0x0015e4000d10e388 */
.L_x_32441:
[----:B------:R-:W-:Y:S05]  /*5ed0*/  BSYNC B0 ;  /* 0x0000000000007941 */ /* 0x000fea0003800000 */
.L_x_32437:
        /* <DEDUP_REMOVED lines=11> */
[----:B-1--4-:R-:W-:Y:S05]  /*5f90*/  CALL.REL.NOINC `($__internal_725_$__cuda_sm20_rcp_rn_f32_slowpath) ;  /* 0x0000000400887944 */ /* 0x012fea0003c00000 */
[----:B------:R-:W-:Y:S01]  /*5fa0*/  IMAD.MOV.U32 R5, RZ, RZ, R0 ;  /* 0x000000ffff057224 */ /* 0x000fe200078e0000 */
[----:B------:R-:W-:Y:S06]  /*5fb0*/  BRA `(.L_x_32443) ;  /* 0x0000000000107947 */ /* 0x000fec0003800000 */
.L_x_32442:
[----:B0-2---:R-:W0:Y:S02]  /*5fc0*/  MUFU.RCP R5, R18 ;  /* 0x0000001200057308 */ /* 0x005e240000001000 */
[----:B0-----:R-:W-:-:S04]  /*5fd0*/  FFMA R0, R5, R18, -1 ;  /* 0xbf80000005007423 */ /* 0x001fc80000000012 */
[----:B------:R-:W-:-:S04]  /*5fe0*/  FADD.FTZ R0, -R0, -RZ ;  /* 0x800000ff00007221 */ /* 0x000fc80000010100 */
[----:B------:R-:W-:-:S07]  /*5ff0*/  FFMA R5, R5, R0, R5 ;  /* 0x0000000005057223 */ /* 0x000fce0000000005 */
.L_x_32443:
[----:B------:R-:W0:Y:S02]  /*6000*/  LDC.64 R2, c[0x0][0x240] ;  /* 0x00009000ff027b82 */ /* 0x000e240000000a00 */
[----:B0-----:R-:W-:Y:S01]  /*6010*/  STG.E desc[UR8][R2.64], R5 ;  /* 0x0000000502007986 */ /* 0x001fe2000c101908 */
[----:B------:R-:W-:Y:S05]  /*6020*/  EXIT ;  /* 0x000000000000794d */ /* 0x000fea0003800000 */
.L_x_32440:
[----:B------:R-:W-:Y:S02]  /*6030*/  IMAD.MOV.U32 R7, RZ, RZ, 0x4 ;  /* 0x00000004ff077424 */ /* 0x000fe400078e00ff */
[----:B------:R-:W-:Y:S02]  /*6040*/  IMAD.MOV.U32 R9, RZ, RZ, 0x1f ;  /* 0x0000001fff097424 */ /* 0x000fe400078e00ff */
[----:B------:R-:W-:-:S07]  /*6050*/  IMAD.MOV.U32 R4, RZ, RZ, -0x1 ;  /* 0xffffffffff047424 */ /* 0x000fce00078e00ff */
[----:B012-4-:R-:W-:Y:S05]  /*6060*/  WARPSYNC.COLLECTIVE R4, `(.L_x_32444) ;  /* 0x0000000004087348 */ /* 0x017fea0003c00000 */
[----:B--2---:R2:W3:Y:S02]  /*6070*/  SHFL.DOWN P0, R5, R0, R7, R9 ;  /* 0x0800000700057389 */ /* 0x0044e40000000009 */
[----:B01234-:R-:W-:Y:S01]  /*6080*/  ENDCOLLECTIVE ;  /* 0x000000000000791b */ /* 0x01ffe20003800000 */
.L_x_32444:
[----:B------:R-:W-:Y:S02]  /*6090*/  IMAD.MOV.U32 R7, RZ, RZ, 0x2 ;  /* 0x00000002ff077424 */ /* 0x000fe400078e00ff */
[----:B------:R-:W-:-:S05]  /*60a0*/  IMAD.MOV.U32 R3, RZ, RZ, R5 ;  /* 0x000000ffff037224 */ /* 0x000fca00078e0005 */
[----:B------:R-:W-:-:S05]  /*60b0*/  FMNMX R3, R3, R0, !PT ;  /* 0x0000000003037209 */ /* 0x000fca0007800000 */
[----:B------:R-:W-:-:S07]  /*60c0*/  IMAD.MOV.U32 R0, RZ, RZ, R3 ;  /* 0x000000ffff007224 */ /* 0x000fce00078e0003 */
[----:B------:R-:W-:Y:S05]  /*60d0*/  WARPSYNC.COLLECTIVE R4, `(.L_x_32445) ;  /* 0x0000000004087348 */ /* 0x000fea0003c00000 */
[----:B------:R0:W1:Y:S02]  /*60e0*/  SHFL.DOWN P0, R5, R0, R7, R9 ;  /* 0x0800000700057389 */ /* 0x0000640000000009 */
[----:B01----:R-:W-:Y:S01]  /*60f0*/  ENDCOLLECTIVE ;  /* 0x000000000000791b */ /* 0x003fe20003800000 */
.L_x_32445:
[----:B------:R-:W-:Y:S02]  /*6100*/  IMAD.MOV.U32 R7, RZ, RZ, 0x1 ;  /* 0x00000001ff077424 */ /* 0x000fe400078e00ff */
[----:B------:R-:W-:-:S05]  /*6110*/  IMAD.MOV.U32 R2, RZ, RZ, R5 ;  /* 0x000000ffff027224 */ /* 0x000fca00078e0005 */
[----:B------:R-:W-:-:S05]  /*6120*/  FMNMX R2, R3, R2, !PT ;  /* 0x0000000203027209 */ /* 0x000fca0007800000 */
[----:B------:R-:W-:-:S07]  /*6130*/  IMAD.MOV.U32 R0, RZ, RZ, R2 ;  /* 0x000000ffff007224 */ /* 0x000fce00078e0002 */
[----:B------:R-:W-:Y:S05]  /*6140*/  WARPSYNC.COLLECTIVE R4, `(.L_x_32446) ;  /* 0x0000000004087348 */ /* 0x000fea0003c00000 */
[----:B------:R0:W1:Y:S02]  /*6150*/  SHFL.DOWN P0, R5, R0, R7, R9 ;  /* 0x0800000700057389 */ /* 0x0000640000000009 */
[----:B01----:R-:W-:Y:S01]  /*6160*/  ENDCOLLECTIVE ;  /* 0x000000000000791b */ /* 0x003fe20003800000 */
.L_x_32446:
[----:B------:R-:W-:Y:S05]  /*6170*/  BRA `(.L_x_32447) ;  /* 0xfffffffc00387947 */ /* 0x000fea000383ffff */
        .weak           $__internal_724_$__cuda_sm20_div_u64
        .type           $__internal_724_$__cuda_sm20_div_u64,@function
        .size           $__internal_724_$__cuda_sm20_div_u64,($__internal_725_$__cuda_sm20_rcp_rn_f32_slowpath - $__internal_724_$__cuda_sm20_div_u64)
$__internal_724_$__cuda_sm20_div_u64:
        /* <DEDUP_REMOVED lines=67> */
[----:B------:R-:W-:Y:S06]  /*65b0*/  RET.REL.NODEC R4 `(_ZN18transformer_engine6detail38cast_transpose_fused_kernel_notalignedILb0ELb0ELb1EfNS_16CTDBiasDActParamI13__nv_bfloat16S3_S3_fEELi4ELi4ENS_5EmptyEXadL_ZNS_4reluIffEET_T0_RKS5_EEEEvT3_mmm) ;  /* 0xffffff9804907950 */ /* 0x000fec0003c3ffff */
        .weak           $__internal_725_$__cuda_sm20_rcp_rn_f32_slowpath
        .type           $__internal_725_$__cuda_sm20_rcp_rn_f32_slowpath,@function
        .size           $__internal_725_$__cuda_sm20_rcp_rn_f32_slowpath,(.L_x_35210 - $__internal_725_$__cuda_sm20_rcp_rn_f32_slowpath)
$__internal_725_$__cuda_sm20_rcp_rn_f32_slowpath:
        /* <DEDUP_REMOVED lines=15> */
.L_x_32448:
        /* <DEDUP_REMOVED lines=33> */
.L_x_32450:
[----:B------:R0:W1:Y:S02]  /*68c0*/  MUFU.RCP R0, R18 ;  /* 0x0000001200007308 */ /* 0x0000640000001000 */
.L_x_32449:
[----:B------:R-:W-:Y:S02]  /*68d0*/  IMAD.MOV.U32 R2, RZ, RZ, R6 ;  /* 0x000000ffff027224 */ /* 0x000fe400078e0006 */
[----:B------:R-:W-:-:S04]  /*68e0*/  IMAD.MOV.U32 R3, RZ, RZ, 0x0 ;  /* 0x00000000ff037424 */ /* 0x000fc800078e00ff */
[----:B0123--:R-:W-:Y:S05]  /*68f0*/  RET.REL.NODEC R2 `(_ZN18transformer_engine6detail38cast_transpose_fused_kernel_notalignedILb0ELb0ELb1EfNS_16CTDBiasDActParamI13__nv_bfloat16S3_S3_fEELi4ELi4ENS_5EmptyEXadL_ZNS_4reluIffEET_T0_RKS5_EEEEvT3_mmm) ;  /* 0xffffff9402c07950 */ /* 0x00ffea0003c3ffff */
.L_x_32451:
        /* <DEDUP_REMOVED lines=16> */
.L_x_35210:


//--------------------- .text._ZN18transformer_engine6detail38cast_transpose_fused_kernel_notalignedILb0ELb0ELb1EfNS_16CTDBiasDActParamI13__nv_bfloat16S3_6__halffEELi4ELi4ENS_5EmptyEXadL_ZNS_4reluIffEET_T0_RKS6_EEEEvT3_mmm --------------------------
	.section	.text._ZN18transformer_engine6detail38cast_transpose_fused_kernel_notalignedILb0ELb0ELb1EfNS_16CTDBiasDActParamI13__nv_bfloat16S3_6__halffEELi4ELi4ENS_5EmptyEXadL_ZNS_4reluIffEET_T0_RKS6_EEEEvT3_mmm,"ax",@progbits
	.align	128
        .global         _ZN18transformer_engine6detail38cast_transpose_fused_kernel_notalignedILb0ELb0ELb1EfNS_16CTDBiasDActParamI13__nv_bfloat16S3_6__halffEELi4ELi4ENS_5EmptyEXadL_ZNS_4reluIffEET_T0_RKS6_EEEEvT3_mmm
        .type           _ZN18transformer_engine6detail38cast_transpose_fused_kernel_notalignedILb0ELb0ELb1EfNS_16CTDBiasDActParamI13__nv_bfloat16S3_6__halffEELi4ELi4ENS_5EmptyEXadL_ZNS_4reluIffEET_T0_RKS6_EEEEvT3_mmm,@function
        .size           _ZN18transformer_engine6detail38cast_transpose_fused_kernel_notalignedILb0ELb0ELb1EfNS_16CTDBiasDActParamI13__nv_bfloat16S3_6__halffEELi4ELi4ENS_5EmptyEXadL_ZNS_4reluIffEET_T0_RKS6_EEEEvT3_mmm,(.L_x_35212 - _ZN18transformer_engine6detail38cast_transpose_fused_kernel_notalignedILb0ELb0ELb1EfNS_16CTDBiasDActParamI13__nv_bfloat16S3_6__halffEELi4ELi4ENS_5EmptyEXadL_ZNS_4reluIffEET_T0_RKS6_EEEEvT3_mmm)
        .other          _ZN18transformer_engine6detail38cast_transpose_fused_kernel_notalignedILb0ELb0ELb1EfNS_16CTDBiasDActParamI13__nv_bfloat16S3_6__halffEELi4ELi4ENS_5EmptyEXadL_ZNS_4reluIffEET_T0_RKS6_EEEEvT3_mmm,@"STO_CUDA_ENTRY STV_DEFAULT"
_ZN18transformer_engine6detail38cast_transpose_fused_kernel_notalignedILb0ELb0ELb1EfNS_16CTDBiasDActParamI13__nv_bfloat16S3_6__halffEELi4ELi4ENS_5EmptyEXadL_ZNS_4reluIffEET_T0_RKS6_EEEEvT3_mmm:
.text._ZN18transformer_engine6detail38cast_transpose_fused_kernel_notalignedILb0ELb0ELb1EfNS_16CTDBiasDActParamI13__nv_bfloat16S3_6__halffEELi4ELi4ENS_5EmptyEXadL_ZNS_4reluIffEET_T0_RKS6_EEEEvT3_mmm:
        /* <DEDUP_REMOVED lines=19> */
[----:B------:R-:W-:Y:S05]  /*0130*/  CALL.REL.NOINC `($__internal_726_$__cuda_sm20_div_u64) ;  /* 0x0000006000107944 */ /* 0x000fea0003c00000 */
        /* <DEDUP_REMOVED lines=9> */
.L_x_32452:
        /* <DEDUP_REMOVED lines=22> */
.L_x_32453:
        /* <DEDUP_REMOVED lines=218> */
[----:B------:R-:W0:Y:S01]  /*10d0*/  F2F.F16.F32 R67, R67 ;  /* 0x0000004300437304 */ /* 0x000e220000200800 */
[----:B------:R-:W-:-:S02]  /*10e0*/  IMAD.MOV.U32 R3, RZ, RZ, R29 ;  /* 0x000000ffff037224 */ /* 0x000fc400078e001d */
[----:B------:R-:W-:Y:S02]  /*10f0*/  IMAD R65, R59, R25, R2 ;  /* 0x000000193b417224 */ /* 0x000fe400078e0202 */
[----:B------:R-:W-:-:S03]  /*1100*/  IMAD.MOV.U32 R2, RZ, RZ, R28 ;  /* 0x000000ffff027224 */ /* 0x000fc600078e001c */
[----:B------:R-:W1:Y:S01]  /*1110*/  F2F.F16.F32 R44, R44 ;  /* 0x0000002c002c7304 */ /* 0x000e620000200800 */
[----:B------:R-:W-:-:S07]  /*1120*/  IMAD.WIDE.U32 R2, R59, UR6, R2 ;  /* 0x000000063b027c25 */ /* 0x000fce000f8e0002 */
[----:B------:R-:W2:Y:S01]  /*1130*/  F2F.F16.F32 R68, R68 ;  /* 0x0000004400447304 */ /* 0x000ea20000200800 */
[----:B------:R-:W-:-:S07]  /*1140*/  @P1 IADD3 R59, P2, R32, R16, RZ ;  /* 0x00000010203b1210 */ /* 0x000fce0007f5e0ff */
[----:B------:R-:W3:Y:S08]  /*1150*/  F2F.F16.F32 R58, R58 ;  /* 0x0000003a003a7304 */ /* 0x000ef00000200800 */
        /* <DEDUP_REMOVED lines=23> */
.L_x_32455:
[----:B------:R-:W-:Y:S05]  /*12d0*/  BSYNC B0 ;  /* 0x0000000000007941 */ /* 0x000fea0003800000 */
.L_x_32454:
[----:B------:R-:W-:Y:S01]  /*12e0*/  FMUL R0, R0, R18 ;  /* 0x0000001200007220 */ /* 0x000fe20000400000 */
[----:B------:R-:W-:Y:S01]  /*12f0*/  ULDC.64 UR4, c[0x0][0x228] ;  /* 0x00008a0000047ab9 */ /* 0x000fe20000000a00 */
[C---:B-1----:R-:W-:Y:S01]  /*1300*/  @P1 LEA R70, P3, R59.reuse, R51, 0x3 ;  /* 0x000000333b461211 */ /* 0x042fe200078618ff */
[----:B------:R-:W-:Y:S01]  /*1310*/  BSSY B0, `(.L_x_32456) ;  /* 0x000000f000007945 */ /* 0x000fe20003800000 */
[C---:B------:R-:W-:Y:S02]  /*1320*/  LEA R3, P2, R2.reuse, UR4, 0x8 ;  /* 0x0000000402037c11 */ /* 0x040fe4000f8440ff */
[----:B------:R-:W1:Y:S01]  /*1330*/  F2F.F16.F32 R0, R0 ;  /* 0x0000000000007304 */ /* 0x000e620000200800 */
        /* <DEDUP_REMOVED lines=12> */
.L_x_32457:
[----:B------:R-:W-:Y:S05]  /*1400*/  BSYNC B0 ;  /* 0x0000000000007941 */ /* 0x000fea0003800000 */
.L_x_32456:
        /* <DEDUP_REMOVED lines=11> */
.L_x_32459:
[----:B------:R-:W-:Y:S05]  /*14c0*/  BSYNC B0 ;  /* 0x0000000000007941 */ /* 0x000fea0003800000 */
.L_x_32458:
        /* <DEDUP_REMOVED lines=12> */
.L_x_32461:
[----:B------:R-:W-:Y:S05]  /*1590*/  BSYNC B0 ;  /* 0x0000000000007941 */ /* 0x000fea0003800000 */
.L_x_32460:
        /* <DEDUP_REMOVED lines=31> */
[----:B------:R2:W-:Y:S01]  /*1790*/  F2F.F16.F32 R41, R56 ;  /* 0x0000003800297304 */ /* 0x0005e20000200800 */
        /* <DEDUP_REMOVED lines=10> */
[----:B------:R-:W2:Y:S01]  /*1840*/  F2F.F16.F32 R70, R70 ;  /* 0x0000004600467304 */ /* 0x000ea20000200800 */
[----:B------:R-:W-:Y:S01]  /*1850*/  ISETP.GE.U32.AND P0, PT, R45, R20, PT ;  /* 0x000000142d00720c */ /* 0x000fe20003f06070 */
[----:B------:R-:W-:Y:S01]  /*1860*/  IMAD.U32 R39, R39, 0x10000, RZ ;  /* 0x0001000027277824 */ /* 0x000fe200078e00ff */
[----:B------:R-:W-:Y:S01]  /*1870*/  FMNMX R60, |R73|, R56, !PT ;  /* 0x00000038493c7209 */ /* 0x000fe20007800200 */
[-C--:B------:R-:W-:Y:S01]  /*1880*/  FMUL R56, R65, R18.reuse ;  /* 0x0000001241387220 */ /* 0x080fe20000400000 */
[----:B------:R-:W-:Y:S01]  /*1890*/  LOP3.LUT R38, R38, 0x1f, RZ, 0xc0, !PT ;  /* 0x0000001f26267812 */ /* 0x000fe200078ec0ff */
[-C--:B------:R-:W-:Y:S02]  /*18a0*/  FMUL R45, R55, R18.reuse ;  /* 0x00000012372d7220 */ /* 0x080fe40000400000 */
[----:B------:R3:W-:Y:S01]  /*18b0*/  F2F.F16.F32 R40, R59 ;  /* 0x0000003b00287304 */ /* 0x0007e20000200800 */
[----:B------:R-:W-:Y:S01]  /*18c0*/  FMUL R71, R71, R18 ;  /* 0x0000001247477220 */ /* 0x000fe20000400000 */
[----:B------:R-:W-:-:S02]  /*18d0*/  ISETP.GE.U32.OR P0, PT, R38, R19, P0 ;  /* 0x000000132600720c */ /* 0x000fc40000706470 */
[----:B------:R-:W-:Y:S01]  /*18e0*/  FMNMX R65, RZ, R39, !PT ;  /* 0x00000027ff417209 */ /* 0x000fe20007800000 */
[----:B---3--:R-:W-:-:S03]  /*18f0*/  FMUL R59, R73, R18 ;  /* 0x00000012493b7220 */ /* 0x008fc60000400000 */
[----:B------:R-:W3:Y:S01]  /*1900*/  F2F.F16.F32 R72, R72 ;  /* 0x0000004800487304 */ /* 0x000ee20000200800 */
[----:B------:R-:W-:-:S07]  /*1910*/  FMNMX R60, |R65|, R60, !PT ;  /* 0x0000003c413c7209 */ /* 0x000fce0007800200 */
[----:B------:R-:W4:Y:S01]  /*1920*/  F2F.F16.F32 R59, R59 ;  /* 0x0000003b003b7304 */ /* 0x000f220000200800 */
[----:B------:R-:W-:-:S07]  /*1930*/  FMNMX R66, |R61|, R60, !PT ;  /* 0x0000003c3d427209 */ /* 0x000fce0007800200 */
[----:B------:R-:W0:Y:S01]  /*1940*/  F2F.F16.F32 R56, R56 ;  /* 0x0000003800387304 */ /* 0x000e220000200800 */
[----:B--2---:R-:W-:-:S07]  /*1950*/  IMAD.WIDE.U32 R60, R70, 0x10000, RZ ;  /* 0x00010000463c7825 */ /* 0x004fce00078e00ff */
[----:B------:R2:W0:Y:S08]  /*1960*/  F2F.F16.F32 R39, R71 ;  /* 0x0000004700277304 */ /* 0x0004300000200800 */
[----:B------:R-:W0:Y:S01]  /*1970*/  F2F.F16.F32 R45, R45 ;  /* 0x0000002d002d7304 */ /* 0x000e220000200800 */
        /* <DEDUP_REMOVED lines=16> */
.L_x_32463:
[----:B------:R-:W-:Y:S05]  /*1a80*/  BSYNC B0 ;  /* 0x0000000000007941 */ /* 0x000fea0003800000 */
.L_x_32462:
[----:B------:R-:W-:Y:S02]  /*1a90*/  IMAD.U32 R41, R43, 0x10000, RZ ;  /* 0x000100002b297824 */ /* 0x000fe400078e00ff */
[----:B--2---:R-:W-:Y:S01]  /*1aa0*/  FMUL R60, R65, R18 ;  /* 0x00000012413c7220 */ /* 0x004fe20000400000 */
[----:B------:R-:W-:Y:S02]  /*1ab0*/  BSSY B0, `(.L_x_32464) ;  /* 0x0000012000007945 */ /* 0x000fe40003800000 */
[----:B------:R-:W-:Y:S02]  /*1ac0*/  FMNMX R65, RZ, R41, !PT ;  /* 0x00000029ff417209 */ /* 0x000fe40007800000 */
[----:B------:R2:W3:Y:S01]  /*1ad0*/  F2F.F16.F32 R41, R60 ;  /* 0x0000003c00297304 */ /* 0x0004e20000200800 */
        /* <DEDUP_REMOVED lines=15> */
.L_x_32465:
[----:B------:R-:W-:Y:S05]  /*1bd0*/  BSYNC B0 ;  /* 0x0000000000007941 */ /* 0x000fea0003800000 */
.L_x_32464:
[--C-:B------:R-:W-:Y:S01]  /*1be0*/  SHF.R.U64 R42, R42, 0x10, R43.reuse ;  /* 0x000000102a2a7819 */ /* 0x100fe2000000122b */
[----:B------:R-:W-:Y:S01]  /*1bf0*/  FMUL R73, R65, R18 ;  /* 0x0000001241497220 */ /* 0x000fe20000400000 */
[----:B------:R-:W-:Y:S01]  /*1c00*/  SHF.R.U32.HI R43, RZ, 0x10, R43 ;  /* 0x00000010ff2b7819 */ /* 0x000fe2000001162b */
[----:B----4-:R-:W-:Y:S01]  /*1c10*/  IMAD.WIDE.U32 R70, R59, 0x10000, RZ ;  /* 0x000100003b467825 */ /* 0x010fe200078e00ff */
[----:B------:R-:W-:Y:S03]  /*1c20*/  BSSY B0, `(.L_x_32466) ;  /* 0x000001c000007945 */ /* 0x000fe60003800000 */
[----:B------:R-:W-:Y:S01]  /*1c30*/  IMAD.U32 R42, R42, 0x10000, RZ ;  /* 0x000100002a2a7824 */ /* 0x000fe200078e00ff */
[----:B------:R-:W2:Y:S01]  /*1c40*/  F2F.F16.F32 R73, R73 ;  /* 0x0000004900497304 */ /* 0x000ea20000200800 */
[----:B------:R-:W-:Y:S01]  /*1c50*/  IMAD.U32 R43, R43, 0x10000, RZ ;  /* 0x000100002b2b7824 */ /* 0x000fe200078e00ff */
[----:B------:R-:W-:-:S02]  /*1c60*/  LOP3.LUT R40, R70, R40, RZ, 0xfc, !PT ;  /* 0x0000002846287212 */ /* 0x000fc400078efcff */
[----:B------:R-:W-:Y:S02]  /*1c70*/  FMNMX R61, RZ, R42, !PT ;  /* 0x0000002aff3d7209 */ /* 0x000fe40007800000 */
[----:B------:R-:W-:Y:S02]  /*1c80*/  FMNMX R43, RZ, R43, !PT ;  /* 0x0000002bff2b7209 */ /* 0x000fe40007800000 */
[C---:B------:R-:W-:Y:S01]  /*1c90*/  FMNMX R66, |R61|.reuse, R66, !PT ;  /* 0x000000423d427209 */ /* 0x040fe20007800200 */
[-C--:B------:R-:W-:Y:S02]  /*1ca0*/  FMUL R61, R61, R18.reuse ;  /* 0x000000123d3d7220 */ /* 0x080fe40000400000 */
[----:B------:R-:W-:-:S04]  /*1cb0*/  FMUL R59, R43, R18 ;  /* 0x000000122b3b7220 */ /* 0x000fc80000400000 */
[----:B------:R-:W4:Y:S01]  /*1cc0*/  F2F.F16.F32 R61, R61 ;  /* 0x0000003d003d7304 */ /* 0x000f220000200800 */
[----:B--2---:R-:W-:-:S07]  /*1cd0*/  LOP3.LUT R60, R71, R73, RZ, 0xfc, !PT ;  /* 0x00000049473c7212 */ /* 0x004fce00078efcff */
[----:B------:R-:W2:Y:S01]  /*1ce0*/  F2F.F16.F32 R59, R59 ;  /* 0x0000003b003b7304 */ /* 0x000ea20000200800 */
        /* <DEDUP_REMOVED lines=15> */
.L_x_32467:
[----:B------:R-:W-:Y:S05]  /*1de0*/  BSYNC B0 ;  /* 0x0000000000007941 */ /* 0x000fea0003800000 */
.L_x_32466:
        /* <DEDUP_REMOVED lines=25> */
[----:B------:R-:W0:Y:S01]  /*1f80*/  F2F.F16.F32 R67, R67 ;  /* 0x0000004300437304 */ /* 0x000e220000200800 */
[----:B------:R-:W-:-:S04]  /*1f90*/  FMNMX R72, |R71|, R72, !PT ;  /* 0x0000004847487209 */ /* 0x000fc80007800200 */
[----:B------:R-:W-:-:S03]  /*1fa0*/  FMNMX R72, |R47|, R72, !PT ;  /* 0x000000482f487209 */ /* 0x000fc60007800200 */
[----:B------:R-:W2:Y:S08]  /*1fb0*/  F2F.F16.F32 R62, R62 ;  /* 0x0000003e003e7304 */ /* 0x000eb00000200800 */
[----:B------:R-:W0:Y:S08]  /*1fc0*/  F2F.F16.F32 R65, R65 ;  /* 0x0000004100417304 */ /* 0x000e300000200800 */
[----:B------:R-:W0:Y:S01]  /*1fd0*/  F2F.F16.F32 R68, R68 ;  /* 0x0000004400447304 */ /* 0x000e220000200800 */
        /* <DEDUP_REMOVED lines=16> */
.L_x_32469:
[----:B------:R-:W-:Y:S05]  /*20e0*/  BSYNC B0 ;  /* 0x0000000000007941 */ /* 0x000fea0003800000 */
.L_x_32468:
        /* <DEDUP_REMOVED lines=89> */
[----:B------:R-:W-:Y:S01]  /*2680*/  F2F.F16.F32 R4, R4 ;  /* 0x0000000400047304 */ /* 0x000fe20000200800 */
        /* <DEDUP_REMOVED lines=9> */
[----:B------:R-:W0:Y:S01]  /*2720*/  F2F.F16.F32 R6, R6 ;  /* 0x0000000600067304 */ /* 0x000e220000200800 */
[----:B------:R-:W-:Y:S01]  /*2730*/  FMNMX R66, |R9|, R66, !PT ;  /* 0x0000004209427209 */ /* 0x000fe20007800200 */
[----:B------:R-:W-:Y:S01]  /*2740*/  FMUL R9, R61, R18 ;  /* 0x000000123d097220 */ /* 0x000fe20000400000 */
[----:B------:R-:W-:Y:S01]  /*2750*/  FMNMX R33, RZ, R33, !PT ;  /* 0x00000021ff217209 */ /* 0x000fe20007800000 */
[----:B------:R-:W-:Y:S01]  /*2760*/  IMAD.U32 R8, R8, 0x10000, RZ ;  /* 0x0001000008087824 */ /* 0x000fe200078e00ff */
[----:B------:R-:W-:-:S02]  /*2770*/  FMNMX R57, RZ, R57, !PT ;  /* 0x00000039ff397209 */ /* 0x000fc40007800000 */
[----:B------:R-:W-:Y:S01]  /*2780*/  FMNMX R66, |R33|, R66, !PT ;  /* 0x0000004221427209 */ /* 0x000fe20007800200 */
[----:B------:R-:W1:Y:S01]  /*2790*/  F2F.F16.F32 R9, R9 ;  /* 0x0000000900097304 */ /* 0x000e620000200800 */
[----:B------:R-:W-:Y:S02]  /*27a0*/  FMNMX R58, RZ, R8, !PT ;  /* 0x00000008ff3a7209 */ /* 0x000fe40007800000 */
[----:B------:R-:W-:Y:S02]  /*27b0*/  FMNMX R11, |R11|, R66, !PT ;  /* 0x000000420b0b7209 */ /* 0x000fe40007800200 */
[----:B------:R-:W-:Y:S02]  /*27c0*/  LOP3.LUT R59, R73, R59, RZ, 0xfc, !PT ;  /* 0x0000003b493b7212 */ /* 0x000fe400078efcff */
[C---:B------:R-:W-:Y:S01]  /*27d0*/  FMNMX R30, |R58|.reuse, R11, !PT ;  /* 0x0000000b3a1e7209 */ /* 0x040fe20007800200 */
[----:B------:R-:W-:Y:S01]  /*27e0*/  FMUL R58, R58, R18 ;  /* 0x000000123a3a7220 */ /* 0x000fe20000400000 */
[----:B------:R-:W-:Y:S01]  /*27f0*/  SHF.R.U64 R34, R34, 0x10, R35 ;  /* 0x0000001022227819 */ /* 0x000fe20000001223 */
[----:B------:R-:W-:Y:S01]  /*2800*/  F2F.F16.F32 R14, R14 ;  /* 0x0000000e000e7304 */ /* 0x000fe20000200800 */
        /* <DEDUP_REMOVED lines=15> */
[----:B------:R-:W0:Y:S01]  /*2900*/  F2F.F16.F32 R55, R55 ;  /* 0x0000003700377304 */ /* 0x000e220000200800 */
[----:B------:R-:W-:-:S02]  /*2910*/  FMNMX R60, RZ, R60, !PT ;  /* 0x0000003cff3c7209 */ /* 0x000fc40007800000 */
[----:B------:R-:W-:Y:S02]  /*2920*/  FMNMX R67, RZ, R8, !PT ;  /* 0x00000008ff437209 */ /* 0x000fe40007800000 */
[----:B------:R-:W-:Y:S02]  /*2930*/  FMNMX R66, |R60|, R73, !PT ;  /* 0x000000493c427209 */ /* 0x000fe40007800200 */
[----:B------:R-:W-:Y:S01]  /*2940*/  LOP3.LUT R11, R59, R68, RZ, 0xfc, !PT ;  /* 0x000000443b0b7212 */ /* 0x000fe200078efcff */
[----:B------:R-:W1:Y:S01]  /*2950*/  F2F.F16.F32 R56, R56 ;  /* 0x0000003800387304 */ /* 0x000e620000200800 */
[----:B------:R-:W-:Y:S01]  /*2960*/  FMUL R62, R67, R18 ;  /* 0x00000012433e7220 */ /* 0x000fe20000400000 */
[----:B------:R-:W-:Y:S01]  /*2970*/  LOP3.LUT R8, R30, R4, RZ, 0xfc, !PT ;  /* 0x000000041e087212 */ /* 0x000fe200078efcff */
[----:B------:R-:W-:Y:S01]  /*2980*/  IMAD.U32 R59, R36, 0x10000, RZ ;  /* 0x00010000243b7824 */ /* 0x000fe200078e00ff */
[----:B------:R-:W-:-:S04]  /*2990*/  FMNMX R30, |R61|, R66, !PT ;  /* 0x000000423d1e7209 */ /* 0x000fc80007800200 */
[----:B------:R-:W2:Y:S01]  /*29a0*/  F2F.F16.F32 R58, R58 ;  /* 0x0000003a003a7304 */ /* 0x000ea20000200800 */
[----:B------:R-:W-:Y:S02]  /*29b0*/  FMNMX R61, |R67|, R30, !PT ;  /* 0x0000001e433d7209 */ /* 0x000fe40007800200 */
[----:B------:R-:W-:-:S05]  /*29c0*/  FMNMX R59, RZ, R59, !PT ;  /* 0x0000003bff3b7209 */ /* 0x000fca0007800000 */
[----:B------:R-:W3:Y:S08]  /*29d0*/  F2F.F16.F32 R32, R32 ;  /* 0x0000002000207304 */ /* 0x000ef00000200800 */
[----:B------:R-:W4:Y:S08]  /*29e0*/  F2F.F16.F32 R35, R35 ;  /* 0x0000002300237304 */ /* 0x000f300000200800 */
[----:B------:R0:W1:Y:S02]  /*29f0*/  F2F.F16.F32 R57, R62 ;  /* 0x0000003e00397304 */ /* 0x0000640000200800 */
        /* <DEDUP_REMOVED lines=12> */
.L_x_32471:
[----:B------:R-:W-:Y:S05]  /*2ac0*/  BSYNC B0 ;  /* 0x0000000000007941 */ /* 0x000fea0003800000 */
.L_x_32470:
[----:B------:R-:W-:Y:S01]  /*2ad0*/  FMNMX R62, RZ, R62, !PT ;  /* 0x0000003eff3e7209 */ /* 0x000fe20007800000 */
[-C--:B------:R-:W-:Y:S01]  /*2ae0*/  FMUL R65, R60, R18.reuse ;  /* 0x000000123c417220 */ /* 0x080fe20000400000 */
[----:B0-----:R-:W-:Y:S01]  /*2af0*/  FMNMX R67, |R0|, R61, !PT ;  /* 0x0000003d00437209 */ /* 0x001fe20007800200 */
[----:B------:R-:W-:Y:S01]  /*2b00*/  FMUL R66, R59, R18 ;  /* 0x000000123b427220 */ /* 0x000fe20000400000 */
[----:B------:R-:W-:Y:S01]  /*2b10*/  LOP3.LUT R14, R30, R14, RZ, 0xfc, !PT ;  /* 0x0000000e1e0e7212 */ /* 0x000fe200078efcff */
[C---:B------:R-:W-:Y:S01]  /*2b20*/  FMUL R61, R62.reuse, R18 ;  /* 0x000000123e3d7220 */ /* 0x040fe20000400000 */
[----:B-1----:R-:W-:Y:S01]  /*2b30*/  LOP3.LUT R4, R31, R56, RZ, 0xfc, !PT ;  /* 0x000000381f047212 */ /* 0x002fe200078efcff */
[----:B------:R0:W1:Y:S01]  /*2b40*/  F2F.F16.F32 R33, R66 ;  /* 0x0000004200217304 */ /* 0x0000620000200800 */
[----:B------:R-:W-:Y:S01]  /*2b50*/  FMNMX R60, |R62|, R67, !PT ;  /* 0x000000433e3c7209 */ /* 0x000fe20007800200 */
[----:B------:R-:W-:Y:S01]  /*2b60*/  IMAD.WIDE.U32 R30, R58, 0x10000, RZ ;  /* 0x000100003a1e7825 */ /* 0x000fe200078e00ff */
[----:B------:R-:W-:Y:S01]  /*2b70*/  SHF.R.U64 R36, R36, 0x10, R37 ;  /* 0x0000001024247819 */ /* 0x000fe20000001225 */
[----:B------:R-:W-:Y:S01]  /*2b80*/  BSSY B0, `(.L_x_32472) ;  /* 0x0000013000007945 */ /* 0x000fe20003800000 */
[----:B------:R-:W-:Y:S01]  /*2b90*/  FMNMX R60, |R59|, R60, !PT ;  /* 0x0000003c3b3c7209 */ /* 0x000fe20007800200 */
[----:B------:R-:W-:Y:S01]  /*2ba0*/  IMAD.U32 R62, R37, 0x10000, RZ ;  /* 0x00010000253e7824 */ /* 0x000fe200078e00ff */
[----:B------:R-:W-:Y:S01]  /*2bb0*/  LOP3.LUT R32, R30, R32, RZ, 0xfc, !PT ;  /* 0x000000201e207212 */ /* 0x000fe200078efcff */
[----:B------:R-:W2:Y:S01]  /*2bc0*/  F2F.F16.F32 R61, R61 ;  /* 0x0000003d003d7304 */ /* 0x000ea20000200800 */
[----:B------:R-:W-:Y:S01]  /*2bd0*/  LOP3.LUT R0, R31, R57, RZ, 0xfc, !PT ;  /* 0x000000391f007212 */ /* 0x000fe200078efcff */
[----:B------:R-:W-:Y:S01]  /*2be0*/  IMAD.U32 R36, R36, 0x10000, RZ ;  /* 0x0001000024247824 */ /* 0x000fe200078e00ff */
[----:B------:R-:W-:-:S05]  /*2bf0*/  FMNMX R62, RZ, R62, !PT ;  /* 0x0000003eff3e7209 */ /* 0x000fca0007800000 */
[----:B------:R-:W3:Y:S01]  /*2c00*/  F2F.F16.F32 R65, R65 ;  /* 0x0000004100417304 */ /* 0x000ee20000200800 */
        /* <DEDUP_REMOVED lines=10> */
.L_x_32473:
[----:B------:R-:W-:Y:S05]  /*2cb0*/  BSYNC B0 ;  /* 0x0000000000007941 */ /* 0x000fea0003800000 */
.L_x_32472:
[----:B------:R-:W-:Y:S01]  /*2cc0*/  FMUL R66, R62, R18 ;  /* 0x000000123e427220 */ /* 0x000fe20000400000 */
[----:B------:R-:W-:Y:S01]  /*2cd0*/  FMNMX R36, RZ, R36, !PT ;  /* 0x00000024ff247209 */ /* 0x000fe20007800000 */
[----:B------:R-:W-:Y:S01]  /*2ce0*/  IMAD.U32 R6, R46, 0x10000, RZ ;  /* 0x000100002e067824 */ /* 0x000fe200078e00ff */
[----:B------:R-:W-:Y:S01]  /*2cf0*/  BSSY B0, `(.L_x_32474) ;  /* 0x0000016000007945 */ /* 0x000fe20003800000 */
[----:B0-----:R0:W1:Y:S01]  /*2d00*/  F2F.F16.F32 R31, R66 ;  /* 0x00000042001f7304 */ /* 0x0010620000200800 */
        /* <DEDUP_REMOVED lines=20> */
.L_x_32475:
[----:B------:R-:W-:Y:S05]  /*2e50*/  BSYNC B0 ;  /* 0x0000000000007941 */ /* 0x000fea0003800000 */
.L_x_32474:
        /* <DEDUP_REMOVED lines=11> */
[----:B------:R0:W2:Y:S01]  /*2f10*/  F2F.F16.F32 R6, R62 ;  /* 0x0000003e00067304 */ /* 0x0000a20000200800 */
[----:B------:R-:W-:Y:S01]  /*2f20*/  FMNMX R37, RZ, R37, !PT ;  /* 0x00000025ff257209 */ /* 0x000fe20007800000 */
[-C--:B------:R-:W-:Y:S01]  /*2f30*/  FMUL R56, R65, R18.reuse ;  /* 0x0000001241387220 */ /* 0x080fe20000400000 */
[----:B------:R-:W-:Y:S01]  /*2f40*/  LOP3.LUT R46, R9, 0x1f, RZ, 0xc0, !PT ;  /* 0x0000001f092e7812 */ /* 0x000fe200078ec0ff */
[----:B------:R-:W-:Y:S01]  /*2f50*/  IMAD.U32 R9, R33, 0x10000, RZ ;  /* 0x0001000021097824 */ /* 0x000fe200078e00ff */
[----:B------:R-:W-:Y:S01]  /*2f60*/  FMNMX R57, RZ, R57, !PT ;  /* 0x00000039ff397209 */ /* 0x000fe20007800000 */
[CC--:B------:R-:W-:Y:S01]  /*2f70*/  FMUL R68, R37.reuse, R18.reuse ;  /* 0x0000001225447220 */ /* 0x0c0fe20000400000 */
[----:B------:R-:W-:Y:S01]  /*2f80*/  FMNMX R35, |R37|, R35, !PT ;  /* 0x0000002325237209 */ /* 0x000fe20007800200 */
[----:B------:R-:W3:Y:S01]  /*2f90*/  F2F.F16.F32 R56, R56 ;  /* 0x0000003800387304 */ /* 0x000ee20000200800 */
[----:B------:R-:W-:Y:S01]  /*2fa0*/  ISETP.GE.U32.OR P0, PT, R46, R19, P0 ;  /* 0x000000132e00720c */ /* 0x000fe20000706470 */
[----:B------:R-:W-:Y:S01]  /*2fb0*/  FMUL R58, R57, R18 ;  /* 0x00000012393a7220 */ /* 0x000fe20000400000 */
[----:B------:R-:W-:Y:S01]  /*2fc0*/  FMNMX R46, R35, |R60|, !PT ;  /* 0x4000003c232e7209 */ /* 0x000fe20007800000 */
[----:B------:R-:W-:Y:S01]  /*2fd0*/  FMUL R60, R36, R18 ;  /* 0x00000012243c7220 */ /* 0x000fe20000400000 */
[----:B------:R-:W-:Y:S01]  /*2fe0*/  FMNMX R59, RZ, R59, !PT ;  /* 0x0000003bff3b7209 */ /* 0x000fe20007800000 */
[----:B------:R-:W-:Y:S01]  /*2ff0*/  IMAD.U32 R66, R50, 0x10000, RZ ;  /* 0x0001000032427824 */ /* 0x000fe200078e00ff */
[----:B------:R-:W-:Y:S01]  /*3000*/  FMNMX R61, RZ, R61, !PT ;  /* 0x0000003dff3d7209 */ /* 0x000fe20007800000 */
[----:B------:R-:W4:Y:S01]  /*3010*/  F2F.F16.F32 R58, R58 ;  /* 0x0000003a003a7304 */ /* 0x000f220000200800 */
[----:B------:R-:W-:-:S02]  /*3020*/  FMNMX R46, |R59|, R46, !PT ;  /* 0x0000002e3b2e7209 */ /* 0x000fc40007800200 */
[----:B------:R-:W-:Y:S01]  /*3030*/  LOP3.LUT R9, R34, R9, RZ, 0xfc, !PT ;  /* 0x0000000922097212 */ /* 0x000fe200078efcff */
[----:B------:R-:W-:Y:S01]  /*3040*/  FMUL R67, R61, R18 ;  /* 0x000000123d437220 */ /* 0x000fe20000400000 */
[----:B0-----:R-:W-:Y:S02]  /*3050*/  FMNMX R62, |R65|, R46, !PT ;  /* 0x0000002e413e7209 */ /* 0x001fe40007800200 */
[----:B------:R-:W-:Y:S01]  /*3060*/  SHF.R.U32.HI R65, RZ, 0x10, R47 ;  /* 0x00000010ff417819 */ /* 0x000fe2000001162f */
[----:B------:R-:W0:Y:S08]  /*3070*/  F2F.F16.F32 R60, R60 ;  /* 0x0000003c003c7304 */ /* 0x000e300000200800 */
[----:B------:R-:W0:Y:S01]  /*3080*/  F2F.F16.F32 R68, R68 ;  /* 0x0000004400447304 */ /* 0x000e220000200800 */
        /* <DEDUP_REMOVED lines=13> */
.L_x_32477:
[----:B------:R-:W-:Y:S05]  /*3160*/  BSYNC B0 ;  /* 0x0000000000007941 */ /* 0x000fea0003800000 */
.L_x_32476:
        /* <DEDUP_REMOVED lines=21> */
[----:B------:R-:W0:Y:S01]  /*32c0*/  F2F.F16.F32 R67, R67 ;  /* 0x0000004300437304 */ /* 0x000e220000200800 */
[----:B------:R-:W-:Y:S01]  /*32d0*/  LOP3.LUT R33, R0, R31, RZ, 0xfc, !PT ;  /* 0x0000001f00217212 */ /* 0x000fe200078efcff */
[-C--:B------:R-:W-:Y:S01]  /*32e0*/  FMUL R4, R49, R18.reuse ;  /* 0x0000001231047220 */ /* 0x080fe20000400000 */
[----:B------:R-:W-:Y:S01]  /*32f0*/  FMUL R0, R59, R18 ;  /* 0x000000123b007220 */ /* 0x000fe20000400000 */
[----:B------:R-:W-:Y:S01]  /*3300*/  FMNMX R46, |R46|, R57, !PT ;  /* 0x000000392e2e7209 */ /* 0x000fe20007800200 */
[----:B------:R-:W-:Y:S01]  /*3310*/  IMAD.U32 R68, R68, 0x10000, RZ ;  /* 0x0001000044447824 */ /* 0x000fe200078e00ff */
[----:B------:R-:W-:Y:S01]  /*3320*/  SHF.R.U32.HI R51, RZ, 0x10, R51 ;  /* 0x00000010ff337819 */ /* 0x000fe20000011633 */
[----:B------:R-:W-:Y:S01]  /*3330*/  BSSY B0, `(.L_x_32478) ;  /* 0x0000018000007945 */ /* 0x000fe20003800000 */
[----:B------:R-:W1:Y:S01]  /*3340*/  F2F.F16.F32 R35, R35 ;  /* 0x0000002300237304 */ /* 0x000e620000200800 */
[----:B------:R-:W-:Y:S01]  /*3350*/  FMNMX R48, |R61|, R46, !PT ;  /* 0x0000002e3d307209 */ /* 0x000fe20007800200 */
[----:B------:R-:W-:Y:S01]  /*3360*/  IMAD.U32 R46, R50, 0x10000, RZ ;  /* 0x00010000322e7824 */ /* 0x000fe200078e00ff */
[----:B------:R-:W-:-:S02]  /*3370*/  LOP3.LUT R31, R55, R68, RZ, 0xfc, !PT ;  /* 0x00000044371f7212 */ /* 0x000fc400078efcff */
[----:B------:R-:W-:Y:S01]  /*3380*/  FMNMX R48, |R49|, R48, !PT ;  /* 0x0000003031307209 */ /* 0x000fe20007800200 */
[----:B------:R-:W-:Y:S01]  /*3390*/  IMAD.U32 R49, R51, 0x10000, RZ ;  /* 0x0001000033317824 */ /* 0x000fe200078e00ff */
[----:B------:R-:W-:Y:S01]  /*33a0*/  FMNMX R46, RZ, R46, !PT ;  /* 0x0000002eff2e7209 */ /* 0x000fe20007800000 */
[----:B------:R-:W2:Y:S04]  /*33b0*/  F2F.F16.F32 R36, R36 ;  /* 0x0000002400247304 */ /* 0x000ea80000200800 */
[----:B------:R-:W-:-:S04]  /*33c0*/  FMUL R55, R46, R18 ;  /* 0x000000122e377220 */ /* 0x000fc80000400000 */
[----:B------:R-:W3:Y:S08]  /*33d0*/  F2F.F16.F32 R37, R37 ;  /* 0x0000002500257304 */ /* 0x000ef00000200800 */
[----:B------:R-:W4:Y:S08]  /*33e0*/  F2F.F16.F32 R4, R4 ;  /* 0x0000000400047304 */ /* 0x000f300000200800 */
[----:B------:R-:W0:Y:S08]  /*33f0*/  F2F.F16.F32 R0, R0 ;  /* 0x0000000000007304 */ /* 0x000e300000200800 */
[----:B------:R-:W0:Y:S01]  /*3400*/  F2F.F16.F32 R47, R47 ;  /* 0x0000002f002f7304 */ /* 0x000e220000200800 */
        /* <DEDUP_REMOVED lines=10> */
.L_x_32479:
[----:B------:R-:W-:Y:S05]  /*34b0*/  BSYNC B0 ;  /* 0x0000000000007941 */ /* 0x000fea0003800000 */
.L_x_32478:
        /* <DEDUP_REMOVED lines=13> */
.L_x_32481:
[----:B------:R-:W-:Y:S05]  /*3590*/  BSYNC B0 ;  /* 0x0000000000007941 */ /* 0x000fea0003800000 */
.L_x_32480:
[----:B-12---:R-:W-:Y:S01]  /*35a0*/  IMAD.WIDE.U32 R60, R58, 0x10000, RZ ;  /* 0x000100003a3c7825 */ /* 0x006fe200078e00ff */
[----:B------:R-:W-:Y:S01]  /*35b0*/  FMNMX R49, RZ, R49, !PT ;  /* 0x00000031ff317209 */ /* 0x000fe20007800000 */
[----:B------:R1:W2:Y:S01]  /*35c0*/  F2F.F16.F32 R50, R55 ;  /* 0x0000003700327304 */ /* 0x0002a20000200800 */
[----:B------:R-:W-:Y:S01]  /*35d0*/  BSSY B0, `(.L_x_32482) ;  /* 0x0000016000007945 */ /* 0x000fe20003800000 */
[----:B0-----:R-:W-:Y:S01]  /*35e0*/  IMAD.WIDE.U32 R58, R67, 0x10000, RZ ;  /* 0x00010000433a7825 */ /* 0x001fe200078e00ff */
[----:B------:R-:W-:-:S03]  /*35f0*/  LOP3.LUT R6, R60, R6, RZ, 0xfc, !PT ;  /* 0x000000063c067212 */ /* 0x000fc600078efcff */
[----:B------:R-:W-:Y:S01]  /*3600*/  FMUL R60, R49, R18 ;  /* 0x00000012313c7220 */ /* 0x000fe20000400000 */
[----:B------:R-:W-:Y:S01]  /*3610*/  LOP3.LUT R51, R61, R35, RZ, 0xfc, !PT ;  /* 0x000000233d337212 */ /* 0x000fe200078efcff */
[----:B------:R-:W-:Y:S01]  /*3620*/  IMAD.U32 R57, R52, 0x10000, RZ ;  /* 0x0001000034397824 */ /* 0x000fe200078e00ff */
[----:B------:R-:W-:Y:S01]  /*3630*/  LOP3.LUT R56, R58, R56, RZ, 0xfc, !PT ;  /* 0x000000383a387212 */ /* 0x000fe200078efcff */
[----:B------:R1:W0:Y:S01]  /*3640*/  F2F.F16.F32 R55, R60 ;  /* 0x0000003c00377304 */ /* 0x0002220000200800 */
        /* <DEDUP_REMOVED lines=14> */
.L_x_32483:
[----:B------:R-:W-:Y:S05]  /*3730*/  BSYNC B0 ;  /* 0x0000000000007941 */ /* 0x000fea0003800000 */
.L_x_32482:
        /* <DEDUP_REMOVED lines=8> */
[----:B------:R-:W1:Y:S01]  /*37c0*/  F2F.F16.F32 R36, R36 ;  /* 0x0000002400247304 */ /* 0x000e620000200800 */
[----:B------:R-:W-:Y:S01]  /*37d0*/  FMNMX R52, RZ, R52, !PT ;  /* 0x00000034ff347209 */ /* 0x000fe20007800000 */
[----:B------:R-:W-:Y:S01]  /*37e0*/  FMUL R53, R35, R18 ;  /* 0x0000001223357220 */ /* 0x000fe20000400000 */
[----:B------:R-:W-:-:S03]  /*37f0*/  FMNMX R60, RZ, R60, !PT ;  /* 0x0000003cff3c7209 */ /* 0x000fc60007800000 */
[-C--:B------:R-:W-:Y:S02]  /*3800*/  FMUL R61, R52, R18.reuse ;  /* 0x00000012343d7220 */ /* 0x080fe40000400000 */
[----:B------:R-:W-:Y:S01]  /*3810*/  FMUL R62, R60, R18 ;  /* 0x000000123c3e7220 */ /* 0x000fe20000400000 */
[----:B------:R-:W3:Y:S08]  /*3820*/  F2F.F16.F32 R53, R53 ;  /* 0x0000003500357304 */ /* 0x000ef00000200800 */
[----:B------:R-:W4:Y:S08]  /*3830*/  F2F.F16.F32 R61, R61 ;  /* 0x0000003d003d7304 */ /* 0x000f300000200800 */
[----:B------:R-:W0:Y:S01]  /*3840*/  F2F.F16.F32 R62, R62 ;  /* 0x0000003e003e7304 */ /* 0x000e220000200800 */
        /* <DEDUP_REMOVED lines=13> */
.L_x_32485:
[----:B------:R-:W-:Y:S05]  /*3920*/  BSYNC B0 ;  /* 0x0000000000007941 */ /* 0x000fea0003800000 */
.L_x_32484:
        /* <DEDUP_REMOVED lines=98> */
.L_x_32490:
        /* <DEDUP_REMOVED lines=51> */
.L_x_32489:
[----:B------:R-:W-:Y:S05]  /*4280*/  BSYNC B1 ;  /* 0x0000000000017941 */ /* 0x000fea0003800000 */
.L_x_32488:
        /* <DEDUP_REMOVED lines=15> */
.L_x_32492:
[----:B------:R-:W-:Y:S05]  /*4380*/  BSYNC B1 ;  /* 0x0000000000017941 */ /* 0x000fea0003800000 */
.L_x_32491:
        /* <DEDUP_REMOVED lines=25> */
.L_x_32487:
[----:B------:R-:W-:Y:S05]  /*4520*/  BSYNC B0 ;  /* 0x0000000000007941 */ /* 0x000fea0003800000 */
.L_x_32486:
        /* <DEDUP_REMOVED lines=25> */
.L_x_32497:
        /* <DEDUP_REMOVED lines=51> */
.L_x_32496:
[----:B------:R-:W-:Y:S05]  /*49f0*/  BSYNC B1 ;  /* 0x0000000000017941 */ /* 0x000fea0003800000 */
.L_x_32495:
        /* <DEDUP_REMOVED lines=15> */
.L_x_32499:
[----:B------:R-:W-:Y:S05]  /*4af0*/  BSYNC B1 ;  /* 0x0000000000017941 */ /* 0x000fea0003800000 */
.L_x_32498:
        /* <DEDUP_REMOVED lines=25> */
.L_x_32494:
[----:B------:R-:W-:Y:S05]  /*4c90*/  BSYNC B0 ;  /* 0x0000000000007941 */ /* 0x000fea0003800000 */
.L_x_32493:
        /* <DEDUP_REMOVED lines=25> */
.L_x_32504:
        /* <DEDUP_REMOVED lines=51> */
.L_x_32503:
[----:B------:R-:W-:Y:S05]  /*5160*/  BSYNC B1 ;  /* 0x0000000000017941 */ /* 0x000fea0003800000 */
.L_x_32502:
        /* <DEDUP_REMOVED lines=15> */
.L_x_32506:
[----:B------:R-:W-:Y:S05]  /*5260*/  BSYNC B1 ;  /* 0x0000000000017941 */ /* 0x000fea0003800000 */
.L_x_32505:
        /* <DEDUP_REMOVED lines=25> */
.L_x_32501:
[----:B------:R-:W-:Y:S05]  /*5400*/  BSYNC B0 ;  /* 0x0000000000007941 */ /* 0x000fea0003800000 */
.L_x_32500:
        /* <DEDUP_REMOVED lines=26> */
.L_x_32512:
        /* <DEDUP_REMOVED lines=53> */
.L_x_32511:
[----:B--2---:R-:W-:-:S07]  /*5900*/  VIADD R9, R31, 0x5 ;  /* 0x000000051f097836 */ /* 0x004fce0000000000 */
.L_x_32510:
[----:B------:R-:W-:Y:S05]  /*5910*/  BSYNC B1 ;  /* 0x0000000000017941 */ /* 0x000fea0003800000 */
.L_x_32509:
        /* <DEDUP_REMOVED lines=16> */
.L_x_32514:
[----:B------:R-:W-:Y:S05]  /*5a20*/  BSYNC B1 ;  /* 0x0000000000017941 */ /* 0x000fea0003800000 */
.L_x_32513:
        /* <DEDUP_REMOVED lines=25> */
.L_x_32508:
[----:B------:R-:W-:Y:S05]  /*5bc0*/  BSYNC B0 ;  /* 0x0000000000007941 */ /* 0x000fea0003800000 */
.L_x_32507:
        /* <DEDUP_REMOVED lines=41> */
.L_x_32525:
[----:B--2---:R-:W-:-:S07]  /*5e60*/  FMNMX R5, R2, R5, !PT ;  /* 0x0000000502057209 */ /* 0x004fce0007800000 */
.L_x_32517:
[----:B------:R-:W-:Y:S05]  /*5e70*/  BSYNC B0 ;  /* 0x0000000000007941 */ /* 0x000fea0003800000 */
.L_x_32516:
[----:B------:R-:W-:Y:S01]  /*5e80*/  ISETP.NE.AND P0, PT, R54, RZ, PT ;  /* 0x000000ff3600720c */ /* 0x000fe20003f05270 */
[----:B------:R-:W-:-:S12]  /*5e90*/  BSSY B0, `(.L_x_32515) ;  /* 0x0000004000007945 */ /* 0x000fd80003800000 */
[----:B------:R-:W-:Y:S05]  /*5ea0*/  @P0 BRA `(.L_x_32519) ;  /* 0x0000000000080947 */ /* 0x000fea0003800000 */
[----:B0-----:R-:W0:Y:S02]  /*5eb0*/  LDC.64 R2, c[0x0][0x238] ;  /* 0x00008e00ff027b82 */ /* 0x001e240000000a00 */
[----:B0-----:R2:W-:Y:S02]  /*5ec0*/  REDG.E.MAX.S32.STRONG.GPU desc[UR8][R2.64], R5 ;  /* 0x000000050200798e */ /* 0x0015e4000d10e388 */
.L_x_32519:
[----:B------:R-:W-:Y:S05]  /*5ed0*/  BSYNC B0 ;  /* 0x0000000000007941 */ /* 0x000fea0003800000 */
.L_x_32515:
        /* <DEDUP_REMOVED lines=11> */
[----:B-1--4-:R-:W-:Y:S05]  /*5f90*/  CALL.REL.NOINC `($__internal_727_$__cuda_sm20_rcp_rn_f32_slowpath) ;  /* 0x0000000400887944 */ /* 0x012fea0003c00000 */
[----:B------:R-:W-:Y:S01]  /*5fa0*/  IMAD.MOV.U32 R5, RZ, RZ, R0 ;  /* 0x000000ffff057224 */ /* 0x000fe200078e0000 */
[----:B------:R-:W-:Y:S06]  /*5fb0*/  BRA `(.L_x_32521) ;  /* 0x0000000000107947 */ /* 0x000fec0003800000 */
.L_x_32520:
[----:B0-2---:R-:W0:Y:S02]  /*5fc0*/  MUFU.RCP R5, R18 ;  /* 0x0000001200057308 */ /* 0x005e240000001000 */
[----:B0-----:R-:W-:-:S04]  /*5fd0*/  FFMA R0, R5, R18, -1 ;  /* 0xbf80000005007423 */ /* 0x001fc80000000012 */
[----:B------:R-:W-:-:S04]  /*5fe0*/  FADD.FTZ R0, -R0, -RZ ;  /* 0x800000ff00007221 */ /* 0x000fc80000010100 */
[----:B------:R-:W-:-:S07]  /*5ff0*/  FFMA R5, R5, R0, R5 ;  /* 0x0000000005057223 */ /* 0x000fce0000000005 */
.L_x_32521:
[----:B------:R-:W0:Y:S02]  /*6000*/  LDC.64 R2, c[0x0][0x240] ;  /* 0x00009000ff027b82 */ /* 0x000e240000000a00 */
[----:B0-----:R-:W-:Y:S01]  /*6010*/  STG.E desc[UR8][R2.64], R5 ;  /* 0x0000000502007986 */ /* 0x001fe2000c101908 */
[----:B------:R-:W-:Y:S05]  /*6020*/  EXIT ;  /* 0x000000000000794d */ /* 0x000fea0003800000 */
.L_x_32518:
[----:B------:R-:W-:Y:S02]  /*6030*/  IMAD.MOV.U32 R7, RZ, RZ, 0x4 ;  /* 0x00000004ff077424 */ /* 0x000fe400078e00ff */
[----:B------:R-:W-:Y:S02]  /*6040*/  IMAD.MOV.U32 R9, RZ, RZ, 0x1f ;  /* 0x0000001fff097424 */ /* 0x000fe400078e00ff */
[----:B------:R-:W-:-:S07]  /*6050*/  IMAD.MOV.U32 R4, RZ, RZ, -0x1 ;  /* 0xffffffffff047424 */ /* 0x000fce00078e00ff */
[----:B012-4-:R-:W-:Y:S05]  /*6060*/  WARPSYNC.COLLECTIVE R4, `(.L_x_32522) ;  /* 0x0000000004087348 */ /* 0x017fea0003c00000 */
[----:B--2---:R2:W3:Y:S02]  /*6070*/  SHFL.DOWN P0, R5, R0, R7, R9 ;  /* 0x0800000700057389 */ /* 0x0044e40000000009 */
[----:B01234-:R-:W-:Y:S01]  /*6080*/  ENDCOLLECTIVE ;  /* 0x000000000000791b */ /* 0x01ffe20003800000 */
.L_x_32522:
[----:B------:R-:W-:Y:S02]  /*6090*/  IMAD.MOV.U32 R7, RZ, RZ, 0x2 ;  /* 0x00000002ff077424 */ /* 0x000fe400078e00ff */
[----:B------:R-:W-:-:S05]  /*60a0*/  IMAD.MOV.U32 R3, RZ, RZ, R5 ;  /* 0x000000ffff037224 */ /* 0x000fca00078e0005 */
[----:B------:R-:W-:-:S05]  /*60b0*/  FMNMX R3, R3, R0, !PT ;  /* 0x0000000003037209 */ /* 0x000fca0007800000 */
[----:B------:R-:W-:-:S07]  /*60c0*/  IMAD.MOV.U32 R0, RZ, RZ, R3 ;  /* 0x000000ffff007224 */ /* 0x000fce00078e0003 */
[----:B------:R-:W-:Y:S05]  /*60d0*/  WARPSYNC.COLLECTIVE R4, `(.L_x_32523) ;  /* 0x0000000004087348 */ /* 0x000fea0003c00000 */
[----:B------:R0:W1:Y:S02]  /*60e0*/  SHFL.DOWN P0, R5, R0, R7, R9 ;  /* 0x0800000700057389 */ /* 0x0000640000000009 */
[----:B01----:R-:W-:Y:S01]  /*60f0*/  ENDCOLLECTIVE ;  /* 0x000000000000791b */ /* 0x003fe20003800000 */
.L_x_32523:
[----:B------:R-:W-:Y:S02]  /*6100*/  IMAD.MOV.U32 R7, RZ, RZ, 0x1 ;  /* 0x00000001ff077424 */ /* 0x000fe400078e00ff */
[----:B------:R-:W-:-:S05]  /*6110*/  IMAD.MOV.U32 R2, RZ, RZ, R5 ;  /* 0x000000ffff027224 */ /* 0x000fca00078e0005 */
[----:B------:R-:W-:-:S05]  /*6120*/  FMNMX R2, R3, R2, !PT ;  /* 0x0000000203027209 */ /* 0x000fca0007800000 */
[----:B------:R-:W-:-:S07]  /*6130*/  IMAD.MOV.U32 R0, RZ, RZ, R2 ;  /* 0x000000ffff007224 */ /* 0x000fce00078e0002 */
[----:B------:R-:W-:Y:S05]  /*6140*/  WARPSYNC.COLLECTIVE R4, `(.L_x_32524) ;  /* 0x0000000004087348 */ /* 0x000fea0003c00000 */
[----:B------:R0:W1:Y:S02]  /*6150*/  SHFL.DOWN P0, R5, R0, R7, R9 ;  /* 0x0800000700057389 */ /* 0x0000640000000009 */
[----:B01----:R-:W-:Y:S01]  /*6160*/  ENDCOLLECTIVE ;  /* 0x000000000000791b */ /* 0x003fe20003800000 */
.L_x_32524:
[----:B------:R-:W-:Y:S05]  /*6170*/  BRA `(.L_x_32525) ;  /* 0xfffffffc00387947 */ /* 0x000fea000383ffff */
        .weak           $__internal_726_$__cuda_sm20_div_u64
        .type           $__internal_726_$__cuda_sm20_div_u64,@function
        .size           $__internal_726_$__cuda_sm20_div_u64,($__internal_727_$__cuda_sm20_rcp_rn_f32_slowpath - $__internal_726_$__cuda_sm20_div_u64)
$__internal_726_$__cuda_sm20_div_u64:
        /* <DEDUP_REMOVED lines=67> */
[----:B------:R-:W-:Y:S06]  /*65b0*/  RET.REL.NODEC R4 `(_ZN18transformer_engine6detail38cast_transpose_fused_kernel_notalignedILb0ELb0ELb1EfNS_16CTDBiasDActParamI13__nv_bfloat16S3_6__halffEELi4ELi4ENS_5EmptyEXadL_ZNS_4reluIffEET_T0_RKS6_EEEEvT3_mmm) ;  /* 0xffffff9804907950 */ /* 0x000fec0003c3ffff */
        .weak           $__internal_727_$__cuda_sm20_rcp_rn_f32_slowpath
        .type           $__internal_727_$__cuda_sm20_rcp_rn_f32_slowpath,@function
        .size           $__internal_727_$__cuda_sm20_rcp_rn_f32_slowpath,(.L_x_35212 - $__internal_727_$__cuda_sm20_rcp_rn_f32_slowpath)
$__internal_727_$__cuda_sm20_rcp_rn_f32_slowpath:
        /* <DEDUP_REMOVED lines=15> */
.L_x_32526:
        /* <DEDUP_REMOVED lines=33> */
.L_x_32528:
[----:B------:R0:W1:Y:S02]  /*68c0*/  MUFU.RCP R0, R18 ;  /* 0x0000001200007308 */ /* 0x0000640000001000 */
.L_x_32527:
[----:B------:R-:W-:Y:S02]  /*68d0*/  IMAD.MOV.U32 R2, RZ, RZ, R6 ;  /* 0x000000ffff027224 */ /* 0x000fe400078e0006 */
[----:B------:R-:W-:-:S04]  /*68e0*/  IMAD.MOV.U32 R3, RZ, RZ, 0x0 ;  /* 0x00000000ff037424 */ /* 0x000fc800078e00ff */
[----:B0123--:R-:W-:Y:S05]  /*68f0*/  RET.REL.NODEC R2 `(_ZN18transformer_engine6detail38cast_transpose_fused_kernel_notalignedILb0ELb0ELb1EfNS_16CTDBiasDActParamI13__nv_bfloat16S3_6__halffEELi4ELi4ENS_5EmptyEXadL_ZNS_4reluIffEET_T0_RKS6_EEEEvT3_mmm) ;  /* 0xffffff9402c07950 */ /* 0x00ffea0003c3ffff */
.L_x_32529:
        /* <DEDUP_REMOVED lines=16> */
.L_x_35212:


//--------------------- .text._ZN18transformer_engine6detail38cast_transpose_fused_kernel_notalignedILb0ELb0ELb1EfNS_16CTDBiasDActParamI13__nv_bfloat16S3_ffEELi4ELi2ENS_5EmptyEXadL_ZNS_4reluIffEET_T0_RKS5_EEEEvT3_mmm --------------------------
	.section	.text._ZN18transformer_engine6detail38cast_transpose_fused_kernel_notalignedILb0ELb0ELb1EfNS_16CTDBiasDActParamI13__nv_bfloat16S3_ffEELi4ELi2ENS_5EmptyEXadL_ZNS_4reluIffEET_T0_RKS5_EEEEvT3_mmm,"ax",@progbits
	.align	128
        .global         _ZN18transformer_engine6detail38cast_transpose_fused_kernel_notalignedILb0ELb0ELb1EfNS_16CTDBiasDActParamI13__nv_bfloat16S3_ffEELi4ELi2ENS_5EmptyEXadL_ZNS_4reluIffEET_T0_RKS5_EEEEvT3_mmm
        .type           _ZN18transformer_engine6detail38cast_transpose_fused_kernel_notalignedILb0ELb0ELb1EfNS_16CTDBiasDActParamI13__nv_bfloat16S3_ffEELi4ELi2ENS_5EmptyEXadL_ZNS_4reluIffEET_T0_RKS5_EEEEvT3_mmm,@function
        .size           _ZN18transformer_engine6detail38cast_transpose_fused_kernel_notalignedILb0ELb0ELb1EfNS_16CTDBiasDActParamI13__nv_bfloat16S3_ffEELi4ELi2ENS_5EmptyEXadL_ZNS_4reluIffEET_T0_RKS5_EEEEvT3_mmm,(.L_x_35214 - _ZN18transformer_engine6detail38cast_transpose_fused_kernel_notalignedILb0ELb0ELb1EfNS_16CTDBiasDActParamI13__nv_bfloat16S3_ffEELi4ELi2ENS_5EmptyEXadL_ZNS_4reluIffEET_T0_RKS5_EEEEvT3_mmm)
        .other          _ZN18transformer_engine6detail38cast_transpose_fused_kernel_notalignedILb0ELb0ELb1EfNS_16CTDBiasDActParamI13__nv_bfloat16S3_ffEELi4ELi2ENS_5EmptyEXadL_ZNS_4reluIffEET_T0_RKS5_EEEEvT3_mmm,@"STO_CUDA_ENTRY STV_DEFAULT"
_ZN18transformer_engine6detail38cast_transpose_fused_kernel_notalignedILb0ELb0ELb1EfNS_16CTDBiasDActParamI13__nv_bfloat16S3_ffEELi4ELi2ENS_5EmptyEXadL_ZNS_4reluIffEET_T0_RKS5_EEEEvT3_mmm:
.text._ZN18transformer_engine6detail38cast_transpose_fused_kernel_notalignedILb0ELb0ELb1EfNS_16CTDBiasDActParamI13__nv_bfloat16S3_ffEELi4ELi2ENS_5EmptyEXadL_ZNS_4reluIffEET_T0_RKS5_EEEEvT3_mmm:
        /* <DEDUP_REMOVED lines=20> */
[----:B------:R-:W-:Y:S05]  /*0140*/  CALL.REL.NOINC `($__internal_728_$__cuda_sm20_div_u64) ;  /* 0x0000004000a47944 */ /* 0x000fea0003c00000 */
[----:B------:R-:W-:Y:S01]  /*0150*/  IADD3 R8, P0, RZ, -R6, RZ ;  /* 0x80000006ff087210 */ /* 0x000fe20007f1e0ff */
[----:B------:R-:W-:-:S04]  /*0160*/  IMAD.MOV.U32 R37, RZ, RZ, RZ ;  /* 0x000000ffff257224 */ /* 0x000fc800078e00ff */
[----:B------:R-:W-:-:S04]  /*0170*/  IMAD.X R4, RZ, RZ, ~R3, P0 ;  /* 0x000000ffff047224 */ /* 0x000fc800000e0e03 */
[----:B------:R-:W-:Y:S02]  /*0180*/  IMAD R7, R4, R39, RZ ;  /* 0x0000002704077224 */ /* 0x000fe400078e02ff */
[----:B------:R-:W-:-:S04]  /*0190*/  IMAD.WIDE.U32 R4, R39, R8, R36 ;  /* 0x0000000827047225 */ /* 0x000fc800078e0024 */
[----:B------:R-:W-:Y:S02]  /*01a0*/  IMAD R7, R2, R8, R7 ;  /* 0x0000000802077224 */ /* 0x000fe400078e0207 */
[----:B------:R-:W-:Y:S02]  /*01b0*/  IMAD.MOV.U32 R39, RZ, RZ, R4 ;  /* 0x000000ffff277224 */ /* 0x000fe400078e0004 */
[----:B------:R-:W-:Y:S02]  /*01c0*/  IMAD.IADD R38, R5, 0x1, R7 ;  /* 0x0000000105267824 */ /* 0x000fe400078e0207 */
[----:B------:R-:W-:Y:S01]  /*01d0*/  IMAD.MOV.U32 R2, RZ, RZ, R6 ;  /* 0x000000ffff027224 */ /* 0x000fe200078e0006 */
[----:B------:R-:W-:Y:S06]  /*01e0*/  BRA `(.L_x_32531) ;  /* 0x0000000000587947 */ /* 0x000fec0003800000 */
.L_x_32530:
        /* <DEDUP_REMOVED lines=22> */
.L_x_32531:
[----:B------:R-:W-:Y:S01]  /*0350*/  ULDC.64 UR16, c[0x0][0x260] ;  /* 0x0000980000107ab9 */ /* 0x000fe20000000a00 */
[----:B------:R-:W-:Y:S01]  /*0360*/  ULDC.64 UR6, c[0x0][0x258] ;  /* 0x0000960000067ab9 */ /* 0x000fe20000000a00 */
[----:B------:R-:W-:Y:S01]  /*0370*/  USHF.R.U64 UR11, UR16, 0x1, UR17 ;  /* 0x00000001100b7899 */ /* 0x000fe20008001211 */
[----:B------:R-:W-:Y:S01]  /*0380*/  SHF.L.U64.HI R4, R2, 0x5, R3 ;  /* 0x0000000502047819 */ /* 0x000fe20000010203 */
[----:B------:R-:W-:Y:S01]  /*0390*/  USHF.R.U64 UR13, UR6, 0x2, UR7 ;  /* 0x00000002060d7899 */ /* 0x000fe20008001207 */
[C---:B------:R-:W-:Y:S01]  /*03a0*/  SHF.L.U64.HI R5, R39.reuse, 0x5, R38 ;  /* 0x0000000527057819 */ /* 0x040fe20000010226 */
[----:B------:R-:W-:Y:S01]  /*03b0*/  USHF.R.U32.HI UR12, URZ, 0x1, UR17 ;  /* 0x000000013f0c7899 */ /* 0x000fe20008011611 */
[----:B------:R-:W-:Y:S01]  /*03c0*/  IMAD.SHL.U32 R43, R0, 0x4, RZ ;  /* 0x00000004002b7824 */ /* 0x000fe200078e00ff */
[----:B------:R-:W-:Y:S01]  /*03d0*/  LEA R44, P2, -R2, UR11, 0x5 ;  /* 0x0000000b022c7c11 */ /* 0x000fe2000f8429ff */
[----:B------:R-:W-:Y:S01]  /*03e0*/  USHF.R.U32.HI UR14, URZ, 0x2, UR7 ;  /* 0x000000023f0e7899 */ /* 0x000fe20008011607 */
[----:B------:R-:W-:Y:S01]  /*03f0*/  LEA R46, P0, -R39, UR13, 0x5 ;  /* 0x0000000d272e7c11 */ /* 0x000fe2000f8029ff */
[----:B------:R-:W-:Y:S01]  /*0400*/  IMAD R11, R3, UR6, RZ ;  /* 0x00000006030b7c24 */ /* 0x000fe2000f8e02ff */
[----:B------:R-:W-:Y:S01]  /*0410*/  IADD3.X R4, ~R4, UR12, RZ, P2, !PT ;  /* 0x0000000c04047c10 */ /* 0x000fe200097fe5ff */
[----:B------:R-:W-:Y:S01]  /*0420*/  ULDC.64 UR4, c[0x0][0x230] ;  /* 0x00008c0000047ab9 */ /* 0x000fe20000000a00 */
[----:B------:R-:W-:Y:S01]  /*0430*/  ISETP.LT.U32.AND P2, PT, R44, 0x20, PT ;  /* 0x000000202c00780c */ /* 0x000fe20003f41070 */
[----:B------:R-:W-:Y:S01]  /*0440*/  IMAD R21, R2, UR7, R11 ;  /* 0x0000000702157c24 */ /* 0x000fe2000f8e020b */
[----:B------:R-:W-:Y:S01]  /*0450*/  IADD3.X R5, ~R5, UR14, RZ, P0, !PT ;  /* 0x0000000e05057c10 */ /* 0x000fe200087fe5ff */
[----:B------:R-:W-:Y:S01]  /*0460*/  IMAD.SHL.U32 R7, R39, 0x4, RZ ;  /* 0x0000000427077824 */ /* 0x000fe200078e00ff */
[----:B------:R-:W-:Y:S01]  /*0470*/  ISETP.LT.U32.AND P1, PT, R46, 0x20, PT ;  /* 0x000000202e00780c */ /* 0x000fe20003f21070 */
[----:B------:R-:W-:Y:S01]  /*0480*/  ULDC.64 UR8, c[0x0][0x208] ;  /* 0x0000820000087ab9 */ /* 0x000fe20000000a00 */
[----:B------:R-:W-:Y:S01]  /*0490*/  ISETP.LT.U32.AND.EX P2, PT, R4, RZ, PT, P2 ;  /* 0x000000ff0400720c */ /* 0x000fe20003f41120 */
[C---:B------:R-:W-:Y:S01]  /*04a0*/  IMAD.SHL.U32 R4, R0.reuse, 0x8, RZ ;  /* 0x0000000800047824 */ /* 0x040fe200078e00ff */
[----:B------:R-:W-:Y:S01]  /*04b0*/  ISETP.LT.U32.AND.EX P1, PT, R5, RZ, PT, P1 ;  /* 0x000000ff0500720c */ /* 0x000fe20003f21110 */
[----:B------:R-:W-:Y:S01]  /*04c0*/  IMAD R0, R0, -0x4, R41 ;  /* 0xfffffffc00007824 */ /* 0x000fe200078e0229 */
[----:B------:R-:W-:Y:S01]  /*04d0*/  LOP3.LUT R43, R43, 0x1c, RZ, 0xe2, !PT ;  /* 0x0000001c2b2b7812 */ /* 0x000fe200078ee2ff */
[----:B------:R-:W-:Y:S01]  /*04e0*/  ULDC.64 UR18, c[0x0][0x220] ;  /* 0x0000880000127ab9 */ /* 0x000fe20000000a00 */
[----:B------:R-:W-:-:S02]  /*04f0*/  SEL R44, R44, 0x20, P2 ;  /* 0x000000202c2c7807 */ /* 0x000fc40001000000 */
[----:B------:R-:W-:Y:S02]  /*0500*/  SEL R46, R46, 0x20, P1 ;  /* 0x000000202e2e7807 */ /* 0x000fe40000800000 */
[----:B------:R-:W-:Y:S01]  /*0510*/  LOP3.LUT R32, R4, 0x38, RZ, 0xc0, !PT ;  /* 0x0000003804207812 */ /* 0x000fe200078ec0ff */
[----:B------:R-:W-:Y:S01]  /*0520*/  IMAD.WIDE.U32 R4, R2, UR6, RZ ;  /* 0x0000000602047c25 */ /* 0x000fe2000f8e00ff */
[----:B------:R-:W-:Y:S02]  /*0530*/  LOP3.LUT R9, R0, 0x1f, RZ, 0xc0, !PT ;  /* 0x0000001f00097812 */ /* 0x000fe400078ec0ff */
[----:B------:R-:W-:Y:S01]  /*0540*/  ISETP.GE.U32.AND P1, PT, R43, R44, PT ;  /* 0x0000002c2b00720c */ /* 0x000fe20003f26070 */
[C---:B------:R-:W-:Y:S01]  /*0550*/  IMAD R11, R32.reuse, UR14, RZ ;  /* 0x0000000e200b7c24 */ /* 0x040fe2000f8e02ff */
[----:B------:R-:W-:Y:S01]  /*0560*/  ISETP.NE.U32.AND P0, PT, RZ, UR4, PT ;  /* 0x00000004ff007c0c */ /* 0x000fe2000bf05070 */
[----:B------:R-:W-:Y:S01]  /*0570*/  IMAD.WIDE.U32 R32, R32, UR13, RZ ;  /* 0x0000000d20207c25 */ /* 0x000fe2000f8e00ff */
[----:B------:R-:W-:-:S02]  /*0580*/  ISETP.LT.U32.AND P1, PT, R9, R46, !P1 ;  /* 0x0000002e0900720c */ /* 0x000fc40004f21070 */
[----:B------:R-:W-:Y:S01]  /*0590*/  ISETP.NE.AND.EX P0, PT, RZ, UR5, PT, P0 ;  /* 0x00000005ff007c0c */ /* 0x000fe2000bf05300 */
[----:B------:R-:W-:Y:S01]  /*05a0*/  IMAD.IADD R21, R5, 0x1, R21 ;  /* 0x0000000105157824 */ /* 0x000fe200078e0215 */
[----:B------:R-:W-:Y:S01]  /*05b0*/  IADD3 R12, P3, R9, R32, RZ ;  /* 0x00000020090c7210 */ /* 0x000fe20007f7e0ff */
[----:B------:R-:W-:Y:S01]  /*05c0*/  IMAD.IADD R20, R33, 0x1, R11 ;  /* 0x0000000121147824 */ /* 0x000fe200078e020b */
[----:B------:R-:W-:Y:S01]  /*05d0*/  SHF.L.U64.HI R6, R39, 0x2, R38 ;  /* 0x0000000227067819 */ /* 0x000fe20000010226 */
[----:B------:R-:W-:Y:S01]  /*05e0*/  ULDC.64 UR4, c[0x0][0x210] ;  /* 0x0000840000047ab9 */ /* 0x000fe20000000a00 */
[----:B------:R-:W-:Y:S01]  /*05f0*/  LEA R8, P2, R4, R7, 0x1 ;  /* 0x0000000704087211 */ /* 0x000fe200078408ff */
[----:B------:R-:W-:-:S03]  /*0600*/  IMAD.X R13, RZ, RZ, R20, P3 ;  /* 0x000000ffff0d7224 */ /* 0x000fc600018e0614 */
[----:B------:R-:W-:Y:S02]  /*0610*/  LEA.HI.X R21, R4, R6, R21, 0x1, P2 ;  /* 0x0000000604157211 */ /* 0x000fe400010f0c15 */
[----:B------:R-:W-:Y:S01]  /*0620*/  @P1 IADD3 R4, P3, R12, UR13, RZ ;  /* 0x0000000d0c041c10 */ /* 0x000fe2000ff7e0ff */
[----:B------:R-:W0:Y:S01]  /*0630*/  @P0 LDC.64 R14, c[0x0][0x230] ;  /* 0x00008c00ff0e0b82 */ /* 0x000e220000000a00 */
[C---:B------:R-:W-:Y:S02]  /*0640*/  LEA R55, P2, R8.reuse, UR4, 0x6 ;  /* 0x0000000408377c11 */ /* 0x040fe4000f8430ff */
[----:B------:R-:W-:Y:S02]  /*0650*/  @P1 IADD3.X R5, R13, UR14, RZ, P3, !PT ;  /* 0x0000000e0d051c10 */ /* 0x000fe40009ffe4ff */
[----:B------:R-:W-:Y:S02]  /*0660*/  LEA.HI.X R53, R8, UR5, R21, 0x6, P2 ;  /* 0x0000000508357c11 */ /* 0x000fe400090f3415 */
[----:B------:R-:W-:-:S02]  /*0670*/  @P1 LEA R22, P3, R4, R55, 0x3 ;  /* 0x0000003704161211 */ /* 0x000fc400078618ff */
[----:B------:R-:W-:Y:S02]  /*0680*/  @P1 LEA R18, P2, R12, R55, 0x3 ;  /* 0x000000370c121211 */ /* 0x000fe400078418ff */
[----:B------:R-:W-:Y:S02]  /*0690*/  @!P1 CS2R R6, SRZ ;  /* 0x0000000000069805 */ /* 0x000fe4000001ff00 */
[-C--:B------:R-:W-:Y:S02]  /*06a0*/  @P1 LEA.HI.X R23, R4, R53.reuse, R5, 0x3, P3 ;  /* 0x0000003504171211 */ /* 0x080fe400018f1c05 */
[----:B------:R-:W-:Y:S02]  /*06b0*/  @!P1 CS2R R4, SRZ ;  /* 0x0000000000049805 */ /* 0x000fe4000001ff00 */
[----:B------:R-:W-:Y:S01]  /*06c0*/  @P1 LEA.HI.X R19, R12, R53, R13, 0x3, P2 ;  /* 0x000000350c131211 */ /* 0x000fe200010f1c0d */
[----:B------:R-:W-:Y:S02]  /*06d0*/  VIADD R31, R0, 0xffffffff ;  /* 0xffffffff001f7836 */ /* 0x000fe40000000000 */
[----:B------:R-:W-:Y:S01]  /*06e0*/  VIADD R11, R43, 0x1 ;  /* 0x000000012b0b7836 */ /* 0x000fe20000000000 */
[----:B------:R-:W2:Y:S02]  /*06f0*/  @P1 LDG.E.64 R6, desc[UR8][R22.64] ;  /* 0x0000000816061981 */ /* 0x000ea4000c1e1b00 */
[----:B------:R-:W-:-:S02]  /*0700*/  LOP3.LUT R31, R31, 0x1f, RZ, 0xc0, !PT ;  /* 0x0000001f1f1f7812 */ /* 0x000fc400078ec0ff */
[----:B------:R-:W3:Y:S01]  /*0710*/  @P1 LDG.E.64 R4, desc[UR8][R18.64] ;  /* 0x0000000812041981 */ /* 0x000ee2000c1e1b00 */
[----:B------:R-:W-:-:S03]  /*0720*/  ISETP.GE.U32.AND P1, PT, R11, R44, PT ;  /* 0x0000002c0b00720c */ /* 0x000fc60003f26070 */
[----:B0-----:R0:W4:Y:S01]  /*0730*/  @P0 LDG.E R10, desc[UR8][R14.64] ;  /* 0x000000080e0a0981 */ /* 0x001122000c1e1900 */
[C---:B------:R-:W-:Y:S02]  /*0740*/  ISETP.LT.U32.AND P1, PT, R31.reuse, R46, !P1 ;  /* 0x0000002e1f00720c */ /* 0x040fe40004f21070 */
[----:B------:R-:W-:Y:S01]  /*0750*/  IADD3 R16, P2, R31, R32, RZ ;  /* 0x000000201f107210 */ /* 0x000fe20007f5e0ff */
[----:B------:R-:W-:Y:S02]  /*0760*/  IMAD.U32 R25, RZ, RZ, UR13 ;  /* 0x0000000dff197e24 */ /* 0x000fe4000f8e00ff */
[----:B0-----:R-:W-:Y:S02]  /*0770*/  IMAD.U32 R15, RZ, RZ, UR13 ;  /* 0x0000000dff0f7e24 */ /* 0x001fe4000f8e00ff */
[----:B------:R-:W-:-:S06]  /*0780*/  IMAD.U32 R14, RZ, RZ, UR14 ;  /* 0x0000000eff0e7e24 */ /* 0x000fcc000f8e00ff */
[----:B------:R-:W-:Y:S01]  /*0790*/  VOTEU.ANY UP0, P1 ;  /* 0x00000000003f7886 */ /* 0x000fe20000800100 */
[----:B------:R-:W-:Y:S01]  /*07a0*/  IMAD.X R17, RZ, RZ, R20, P2 ;  /* 0x000000ffff117224 */ /* 0x000fe200010e0614 */
[----:B------:R-:W-:Y:S01]  /*07b0*/  @P1 LEA R18, P2, R15, R16, 0x1 ;  /* 0x000000100f121211 */ /* 0x000fe200078408ff */
[----:B------:R-:W-:Y:S02]  /*07c0*/  IMAD.U32 R23, RZ, RZ, UR13 ;  /* 0x0000000dff177e24 */ /* 0x000fe4000f8e00ff */
[----:B------:R-:W-:Y:S01]  /*07d0*/  @UP0 UIMAD UR4, UR14, 0x3, URZ ;  /* 0x000000030e0408a4 */ /* 0x000fe2000f8e023f */
[----:B------:R-:W-:Y:S01]  /*07e0*/  @P1 LEA.HI.X R15, R25, R17, R14, 0x1, P2 ;  /* 0x00000011190f1211 */ /* 0x000fe200010f0c0e */
[----:B------:R-:W-:Y:S01]  /*07f0*/  @P1 IMAD.WIDE.U32 R16, R23, 0x3, R16 ;  /* 0x0000000317101825 */ /* 0x000fe200078e0010 */
[----:B------:R-:W-:-:S03]  /*0800*/  @P1 LEA R14, P2, R18, R55, 0x3 ;  /* 0x00000037120e1211 */ /* 0x000fc600078418ff */
[----:B------:R-:W-:Y:S01]  /*0810*/  @P1 VIADD R17, R17, UR4 ;  /* 0x0000000411111c36 */ /* 0x000fe20008000000 */
[----:B------:R-:W-:Y:S02]  /*0820*/  @P1 LEA.HI.X R15, R18, R53, R15, 0x3, P2 ;  /* 0x00000035120f1211 */ /* 0x000fe400010f1c0f */
[----:B------:R-:W-:Y:S02]  /*0830*/  @!P1 CS2R R18, SRZ ;  /* 0x0000000000129805 */ /* 0x000fe4000001ff00 */
[----:B------:R-:W-:-:S04]  /*0840*/  @P1 LEA R22, P2, R16, R55, 0x3 ;  /* 0x0000003710161211 */ /* 0x000fc800078418ff */
[----:B------:R-:W-:Y:S02]  /*0850*/  @P1 LEA.HI.X R23, R16, R53, R17, 0x3, P2 ;  /* 0x0000003510171211 */ /* 0x000fe400010f1c11 */
[----:B------:R-:W-:Y:S01]  /*0860*/  @!P1 CS2R R16, SRZ ;  /* 0x0000000000109805 */ /* 0x000fe2000001ff00 */
[----:B------:R0:W5:Y:S05]  /*0870*/  @P1 LDG.E.64 R18, desc[UR8][R14.64] ;  /* 0x000000080e121981 */ /* 0x00016a000c1e1b00 */
[----:B------:R1:W5:Y:S01]  /*0880*/  @P1 LDG.E.64 R16, desc[UR8][R22.64] ;  /* 0x0000000816101981 */ /* 0x000362000c1e1b00 */
[----:B------:R-:W-:Y:S02]  /*0890*/  VIADD R35, R0, 0x1e ;  /* 0x0000001e00237836 */ /* 0x000fe40000000000 */
[----:B0-----:R-:W-:-:S03]  /*08a0*/  VIADD R15, R43, 0x2 ;  /* 0x000000022b0f7836 */ /* 0x001fc60000000000 */
[----:B------:R-:W-:Y:S02]  /*08b0*/  LOP3.LUT R35, R35, 0x1f, RZ, 0xc0, !PT ;  /* 0x0000001f23237812 */ /* 0x000fe400078ec0ff */
[-C--:B------:R-:W-:Y:S01]  /*08c0*/  ISETP.GE.U32.AND P1, PT, R15, R44.reuse, PT ;  /* 0x0000002c0f00720c */ /* 0x080fe20003f26070 */
[----:B------:R-:W-:Y:S01]  /*08d0*/  USHF.L.U32 UR4, UR13, 0x1, URZ ;  /* 0x000000010d047899 */ /* 0x000fe2000800063f */
[----:B------:R-:W-:Y:S02]  /*08e0*/  ISETP.GE.U32.AND P2, PT, R43, R44, PT ;  /* 0x0000002c2b00720c */ /* 0x000fe40003f46070 */
[-C--:B------:R-:W-:Y:S01]  /*08f0*/  ISETP.LT.U32.AND P1, PT, R35, R46.reuse, !P1 ;  /* 0x0000002e2300720c */ /* 0x080fe20004f21070 */
[----:B------:R-:W-:Y:S01]  /*0900*/  USHF.L.U64.HI UR5, UR13, 0x1, UR14 ;  /* 0x000000010d057899 */ /* 0x000fe2000801020e */
[----:B------:R-:W-:Y:S01]  /*0910*/  ISETP.GE.U32.OR P2, PT, R9, R46, P2 ;  /* 0x0000002e0900720c */ /* 0x000fe20001746470 */
[----:B-1----:R-:W-:Y:S01]  /*0920*/  IMAD.SHL.U32 R22, R8, 0x20, RZ ;  /* 0x0000002008167824 */ /* 0x002fe200078e00ff */
[----:B------:R-:W-:-:S02]  /*0930*/  IADD3 R32, P3, R32, UR4, RZ ;  /* 0x0000000420207c10 */ /* 0x000fc4000ff7e0ff */
[----:B------:R-:W-:Y:S02]  /*0940*/  SHF.L.U64.HI R47, R8, 0x5, R21 ;  /* 0x00000005082f7819 */ /* 0x000fe40000010215 */
[----:B------:R-:W-:Y:S02]  /*0950*/  IADD3.X R0, R20, UR5, RZ, P3, !PT ;  /* 0x0000000514007c10 */ /* 0x000fe40009ffe4ff */
[----:B------:R-:W-:Y:S02]  /*0960*/  IADD3 R14, P4, R35, R32, RZ ;  /* 0x00000020230e7210 */ /* 0x000fe40007f9e0ff */
[C---:B------:R-:W-:Y:S01]  /*0970*/  LEA R45, P3, R22.reuse, UR18, 0x2 ;  /* 0x00000012162d7c11 */ /* 0x040fe2000f8610ff */
[----:B------:R-:W-:Y:S01]  /*0980*/  VOTEU.ANY UP0, P1 ;  /* 0x00000000003f7886 */ /* 0x000fe20000800100 */
[----:B------:R-:W-:Y:S02]  /*0990*/  IMAD.U32 R9, RZ, RZ, UR13 ;  /* 0x0000000dff097e24 */ /* 0x000fe4000f8e00ff */
[----:B------:R-:W-:Y:S01]  /*09a0*/  IMAD.X R15, RZ, RZ, R0, P4 ;  /* 0x000000ffff0f7224 */ /* 0x000fe200020e0600 */
[----:B------:R-:W-:Y:S01]  /*09b0*/  LEA.HI.X R47, R22, UR19, R47, 0x2, P3 ;  /* 0x00000013162f7c11 */ /* 0x000fe200098f142f */
[----:B------:R-:W-:Y:S01]  /*09c0*/  @UP0 UIMAD UR10, UR14, 0x3, URZ ;  /* 0x000000030e0a08a4 */ /* 0x000fe2000f8e023f */
[C---:B------:R-:W-:Y:S01]  /*09d0*/  @!P2 LEA R24, P3, R12.reuse, R45, 0x4 ;  /* 0x0000002d0c18a211 */ /* 0x040fe200078620ff */
[----:B------:R-:W-:Y:S01]  /*09e0*/  @P1 IMAD.WIDE.U32 R8, R9, 0x3, R14 ;  /* 0x0000000309081825 */ /* 0x000fe200078e000e */
[----:B------:R-:W-:-:S02]  /*09f0*/  @!P2 IADD3 R22, P5, R12, UR13, RZ ;  /* 0x0000000d0c16ac10 */ /* 0x000fc4000ffbe0ff */
[----:B------:R-:W-:Y:S02]  /*0a00*/  @P1 IADD3 R20, P4, R14, UR4, RZ ;  /* 0x000000040e141c10 */ /* 0x000fe4000ff9e0ff */
[----:B------:R-:W-:Y:S01]  /*0a10*/  @!P2 LEA.HI.X R25, R12, R47, R13, 0x4, P3 ;  /* 0x0000002f0c19a211 */ /* 0x000fe200018f240d */
[----:B------:R-:W-:Y:S01]  /*0a20*/  @P1 VIADD R9, R9, UR10 ;  /* 0x0000000a09091c36 */ /* 0x000fe20008000000 */
[----:B------:R-:W-:Y:S02]  /*0a30*/  @!P2 IADD3.X R13, R13, UR14, RZ, P5, !PT ;  /* 0x0000000e0d0dac10 */ /* 0x000fe4000affe4ff */
[----:B------:R-:W-:Y:S02]  /*0a40*/  @P1 IADD3.X R15, R15, UR5, RZ, P4, !PT ;  /* 0x000000050f0f1c10 */ /* 0x000fe4000a7fe4ff */
[----:B------:R-:W-:Y:S02]  /*0a50*/  @!P2 LEA R28, P3, R22, R45, 0x4 ;  /* 0x0000002d161ca211 */ /* 0x000fe400078620ff */
[----:B------:R-:W-:-:S02]  /*0a60*/  @P1 LEA R12, P4, R20, R55, 0x3 ;  /* 0x00000037140c1211 */ /* 0x000fc400078818ff */
[----:B------:R-:W-:Y:S02]  /*0a70*/  @P1 LEA R14, P5, R8, R55, 0x3 ;  /* 0x00000037080e1211 */ /* 0x000fe400078a18ff */
[----:B------:R-:W-:Y:S02]  /*0a80*/  @!P2 LEA.HI.X R29, R22, R47, R13, 0x4, P3 ;  /* 0x0000002f161da211 */ /* 0x000fe400018f240d */
[-C--:B------:R-:W-:Y:S02]  /*0a90*/  @P1 LEA.HI.X R13, R20, R53.reuse, R15, 0x3, P4 ;  /* 0x00000035140d1211 */ /* 0x080fe400020f1c0f */
[----:B------:R-:W-:Y:S01]  /*0aa0*/  @P1 LEA.HI.X R15, R8, R53, R9, 0x3, P5 ;  /* 0x00000035080f1211 */ /* 0x000fe200028f1c09 */
[----:B------:R-:W-:Y:S01]  /*0ab0*/  UMOV UR10, 0x3f800000 ;  /* 0x3f800000000a7882 */ /* 0x000fe20000000000 */
[----:B------:R-:W-:-:S04]  /*0ac0*/  ISETP.GE.U32.AND P3, PT, R11, R44, PT ;  /* 0x0000002c0b00720c */ /* 0x000fc80003f66070 */
[----:B------:R-:W-:Y:S02]  /*0ad0*/  ISETP.GE.U32.OR P3, PT, R31, R46, P3 ;  /* 0x0000002e1f00720c */ /* 0x000fe40001f66470 */
[----:B------:R-:W-:Y:S01]  /*0ae0*/  @!P1 CS2R R22, SRZ ;  /* 0x0000000000169805 */ /* 0x000fe2000001ff00 */
[C---:B---3--:R-:W-:Y:S01]  /*0af0*/  IMAD.U32 R8, R4.reuse, 0x10000, RZ ;  /* 0x0001000004087824 */ /* 0x048fe200078e00ff */
[--C-:B------:R-:W-:Y:S01]  /*0b00*/  SHF.R.U64 R4, R4, 0x10, R5.reuse ;  /* 0x0000001004047819 */ /* 0x100fe20000001205 */
[----:B------:R-:W-:Y:S01]  /*0b10*/  IMAD.U32 R9, R5, 0x10000, RZ ;  /* 0x0001000005097824 */ /* 0x000fe200078e00ff */
[----:B------:R-:W-:-:S03]  /*0b20*/  SHF.R.U32.HI R5, RZ, 0x10, R5 ;  /* 0x00000010ff057819 */ /* 0x000fc60000011605 */
[----:B------:R-:W-:Y:S01]  /*0b30*/  IMAD.U32 R4, R4, 0x10000, RZ ;  /* 0x0001000004047824 */ /* 0x000fe200078e00ff */
[----:B----4-:R-:W-:Y:S01]  /*0b40*/  @P0 R2UR UR10, R10 ;  /* 0x000000000a0a02ca */ /* 0x010fe200000e0000 */
[C---:B--2---:R-:W-:Y:S01]  /*0b50*/  IMAD.U32 R33, R6.reuse, 0x10000, RZ ;  /* 0x0001000006217824 */ /* 0x044fe200078e00ff */
[----:B------:R-:W-:Y:S02]  /*0b60*/  FMNMX R8, RZ, R8, !PT ;  /* 0x00000008ff087209 */ /* 0x000fe40007800000 */
[--C-:B------:R-:W-:Y:S01]  /*0b70*/  SHF.R.U64 R10, R6, 0x10, R7.reuse ;  /* 0x00000010060a7819 */ /* 0x100fe20000001207 */
[----:B------:R-:W-:Y:S01]  /*0b80*/  IMAD.U32 R6, R5, 0x10000, RZ ;  /* 0x0001000005067824 */ /* 0x000fe200078e00ff */
[----:B------:R-:W-:Y:S02]  /*0b90*/  FMNMX R5, RZ, R4, !PT ;  /* 0x00000004ff057209 */ /* 0x000fe40007800000 */
[----:B------:R-:W-:Y:S01]  /*0ba0*/  FMNMX R4, RZ, |R8|, !PT ;  /* 0x40000008ff047209 */ /* 0x000fe20007800000 */
[----:B------:R-:W-:Y:S01]  /*0bb0*/  IMAD.U32 R27, R7, 0x10000, RZ ;  /* 0x00010000071b7824 */ /* 0x000fe200078e00ff */
[----:B------:R-:W-:-:S02]  /*0bc0*/  SHF.R.U32.HI R7, RZ, 0x10, R7 ;  /* 0x00000010ff077819 */ /* 0x000fc40000011607 */
[----:B------:R-:W-:Y:S02]  /*0bd0*/  FMNMX R11, RZ, R6, !PT ;  /* 0x00000006ff0b7209 */ /* 0x000fe40007800000 */
[----:B------:R-:W-:Y:S02]  /*0be0*/  FMNMX R9, RZ, R9, !PT ;  /* 0x00000009ff097209 */ /* 0x000fe40007800000 */
[----:B------:R-:W-:Y:S01]  /*0bf0*/  FMNMX R6, |R5|, R4, !PT ;  /* 0x0000000405067209 */ /* 0x000fe20007800200 */
[----:B------:R-:W-:Y:S01]  /*0c00*/  IMAD.U32 R7, R7, 0x10000, RZ ;  /* 0x0001000007077824 */ /* 0x000fe200078e00ff */
[----:B------:R-:W-:Y:S01]  /*0c10*/  FMNMX R33, RZ, R33, !PT ;  /* 0x00000021ff217209 */ /* 0x000fe20007800000 */
[----:B------:R-:W-:Y:S01]  /*0c20*/  IMAD.U32 R10, R10, 0x10000, RZ ;  /* 0x000100000a0a7824 */ /* 0x000fe200078e00ff */
[----:B------:R-:W-:Y:S01]  /*0c30*/  FMNMX R20, |R9|, R6, !PT ;  /* 0x0000000609147209 */ /* 0x000fe20007800200 */
[----:B------:R-:W-:Y:S01]  /*0c40*/  FMUL R4, R8, UR10 ;  /* 0x0000000a08047c20 */ /* 0x000fe20008400000 */
[----:B------:R-:W-:-:S02]  /*0c50*/  FMNMX R26, RZ, R7, !PT ;  /* 0x00000007ff1a7209 */ /* 0x000fc40007800000 */
[----:B------:R-:W-:Y:S01]  /*0c60*/  FMNMX R20, |R11|, R20, !PT ;  /* 0x000000140b147209 */ /* 0x000fe20007800200 */
[----:B------:R-:W-:Y:S01]  /*0c70*/  FMUL R6, R9, UR10 ;  /* 0x0000000a09067c20 */ /* 0x000fe20008400000 */
[----:B------:R-:W-:Y:S01]  /*0c80*/  FMNMX R30, RZ, R10, !PT ;  /* 0x0000000aff1e7209 */ /* 0x000fe20007800000 */
[----:B------:R-:W-:Y:S01]  /*0c90*/  FMUL R5, R5, UR10 ;  /* 0x0000000a05057c20 */ /* 0x000fe20008400000 */
[----:B------:R-:W-:Y:S01]  /*0ca0*/  FMUL R7, R11, UR10 ;  /* 0x0000000a0b077c20 */ /* 0x000fe20008400000 */
[----:B------:R-:W-:Y:S01]  /*0cb0*/  FMUL R8, R33, UR10 ;  /* 0x0000000a21087c20 */ /* 0x000fe20008400000 */
[----:B------:R-:W-:Y:S02]  /*0cc0*/  IADD3 R54, P0, R31, R32, RZ ;  /* 0x000000201f367210 */ /* 0x000fe40007f1e0ff */
[----:B------:R-:W-:Y:S02]  /*0cd0*/  FMNMX R33, |R33|, R20, !PT ;  /* 0x0000001421217209 */ /* 0x000fe40007800200 */
[----:B------:R-:W-:Y:S01]  /*0ce0*/  FMNMX R27, RZ, R27, !PT ;  /* 0x0000001bff1b7209 */ /* 0x000fe20007800000 */
[----:B------:R-:W-:Y:S01]  /*0cf0*/  FMUL R9, R30, UR10 ;  /* 0x0000000a1e097c20 */ /* 0x000fe20008400000 */
[----:B------:R0:W-:Y:S01]  /*0d00*/  @!P2 STG.E.128 desc[UR8][R24.64], R4 ;  /* 0x000000041800a986 */ /* 0x0001e2000c101d08 */
[C---:B-----5:R-:W-:Y:S01]  /*0d10*/  IMAD.U32 R34, R18.reuse, 0x10000, RZ ;  /* 0x0001000012227824 */ /* 0x060fe200078e00ff */
[----:B------:R-:W-:-:S02]  /*0d20*/  SHF.R.U64 R48, R18, 0x10, R19 ;  /* 0x0000001012307819 */ /* 0x000fc40000001213 */
[----:B------:R-:W-:Y:S01]  /*0d30*/  FMNMX R30, |R30|, R33, !PT ;  /* 0x000000211e1e7209 */ /* 0x000fe20007800200 */
[----:B------:R-:W-:Y:S01]  /*0d40*/  FMUL R10, R27, UR10 ;  /* 0x0000000a1b0a7c20 */ /* 0x000fe20008400000 */
[----:B------:R-:W-:Y:S01]  /*0d50*/  FMUL R11, R26, UR10 ;  /* 0x0000000a1a0b7c20 */ /* 0x000fe20008400000 */
[----:B------:R-:W-:Y:S01]  /*0d60*/  IMAD.U32 R52, R19, 0x10000, RZ ;  /* 0x0001000013347824 */ /* 0x000fe200078e00ff */
[----:B------:R-:W-:Y:S02]  /*0d70*/  SHF.R.U32.HI R40, RZ, 0x10, R19 ;  /* 0x00000010ff287819 */ /* 0x000fe40000011613 */
[----:B------:R-:W-:Y:S02]  /*0d80*/  FMNMX R31, |R27|, R30, !PT ;  /* 0x0000001e1b1f7209 */ /* 0x000fe40007800200 */
[----:B------:R-:W-:Y:S01]  /*0d90*/  SHF.R.U32.HI R27, RZ, 0x3, R41 ;  /* 0x00000003ff1b7819 */ /* 0x000fe20000011629 */
[----:B0-----:R-:W-:Y:S01]  /*0da0*/  IMAD.X R25, RZ, RZ, R0, P0 ;  /* 0x000000ffff197224 */ /* 0x001fe200000e0600 */
[----:B------:R-:W-:-:S02]  /*0db0*/  @!P3 LEA R18, P0, R54, R45, 0x4 ;  /* 0x0000002d3612b211 */ /* 0x000fc400078020ff */
[----:B------:R-:W-:Y:S02]  /*0dc0*/  SHF.R.U64 R24, R16, 0x10, R17 ;  /* 0x0000001010187819 */ /* 0x000fe40000001211 */
[C---:B------:R-:W-:Y:S01]  /*0dd0*/  @!P3 LEA.HI.X R19, R54.reuse, R47, R25, 0x4, P0 ;  /* 0x0000002f3613b211 */ /* 0x040fe200000f2419 */
[----:B------:R0:W-:Y:S01]  /*0de0*/  @!P2 STG.E.128 desc[UR8][R28.64], R8 ;  /* 0x000000081c00a986 */ /* 0x0001e2000c101d08 */
[----:B------:R-:W-:Y:S01]  /*0df0*/  @!P3 IADD3 R54, P0, R54, UR13, RZ ;  /* 0x0000000d3636bc10 */ /* 0x000fe2000ff1e0ff */
[----:B------:R-:W-:Y:S01]  /*0e00*/  IMAD.U32 R51, R24, 0x10000, RZ ;  /* 0x0001000018337824 */ /* 0x000fe200078e00ff */
[----:B------:R-:W-:Y:S01]  /*0e10*/  LOP3.LUT R30, R27, 0x1c, RZ, 0xc0, !PT ;  /* 0x0000001c1b1e7812 */ /* 0x000fe200078ec0ff */
[----:B------:R-:W-:Y:S02]  /*0e20*/  IMAD.U32 R40, R40, 0x10000, RZ ;  /* 0x0001000028287824 */ /* 0x000fe400078e00ff */
[----:B------:R-:W-:Y:S01]  /*0e30*/  IMAD.U32 R50, R17, 0x10000, RZ ;  /* 0x0001000011327824 */ /* 0x000fe200078e00ff */
[----:B------:R-:W-:Y:S01]  /*0e40*/  SHF.R.U32.HI R17, RZ, 0x10, R17 ;  /* 0x00000010ff117819 */ /* 0x000fe20000011611 */
[----:B------:R-:W-:Y:S01]  /*0e50*/  VIADD R27, R43, 0x3 ;  /* 0x000000032b1b7836 */ /* 0x000fe20000000000 */
[----:B------:R-:W-:-:S02]  /*0e60*/  IADD3 R30, R41, 0x1d, -R30 ;  /* 0x0000001d291e7810 */ /* 0x000fc40007ffe81e */
[----:B------:R-:W-:Y:S01]  /*0e70*/  @!P1 CS2R R20, SRZ ;  /* 0x0000000000149805 */ /* 0x000fe2000001ff00 */
[----:B0-----:R-:W-:Y:S01]  /*0e80*/  IMAD.U32 R29, R48, 0x10000, RZ ;  /* 0x00010000301d7824 */ /* 0x001fe200078e00ff */
[----:B------:R-:W-:Y:S01]  /*0e90*/  FMNMX R28, RZ, R34, !PT ;  /* 0x00000022ff1c7209 */ /* 0x000fe20007800000 */
[----:B------:R-:W-:Y:S01]  /*0ea0*/  IMAD.U32 R48, R16, 0x10000, RZ ;  /* 0x0001000010307824 */ /* 0x000fe200078e00ff */
[----:B------:R-:W-:Y:S01]  /*0eb0*/  @!P3 IADD3.X R16, R25, UR14, RZ, P0, !PT ;  /* 0x0000000e1910bc10 */ /* 0x000fe200087fe4ff */
[----:B------:R-:W-:Y:S01]  /*0ec0*/  IMAD.U32 R17, R17, 0x10000, RZ ;  /* 0x0001000011117824 */ /* 0x000fe200078e00ff */
[C---:B------:R-:W-:Y:S01]  /*0ed0*/  @!P3 LEA R24, P0, R54.reuse, R45, 0x4 ;  /* 0x0000002d3618b211 */ /* 0x040fe200078020ff */
[----:B------:R0:W2:Y:S01]  /*0ee0*/  @P1 LDG.E.64 R22, desc[UR8][R12.64] ;  /* 0x000000080c161981 */ /* 0x0000a2000c1e1b00 */
[----:B------:R-:W-:Y:S02]  /*0ef0*/  FMNMX R52, RZ, R52, !PT ;  /* 0x00000034ff347209 */ /* 0x000fe40007800000 */
[----:B------:R-:W-:Y:S01]  /*0f00*/  @!P3 LEA.HI.X R25, R54, R47, R16, 0x4, P0 ;  /* 0x0000002f3619b211 */ /* 0x000fe200000f2410 */
[----:B------:R1:W3:Y:S01]  /*0f10*/  @P1 LDG.E.64 R20, desc[UR8][R14.64] ;  /* 0x000000080e141981 */ /* 0x0002e2000c1e1b00 */
[----:B------:R-:W-:-:S02]  /*0f20*/  SHF.R.U32.HI R54, RZ, 0x5, R41 ;  /* 0x00000005ff367819 */ /* 0x000fc40000011629 */
[----:B------:R-:W-:Y:S02]  /*0f30*/  FMNMX R29, RZ, R29, !PT ;  /* 0x0000001dff1d7209 */ /* 0x000fe40007800000 */
[----:B------:R-:W-:Y:S02]  /*0f40*/  FMNMX R40, RZ, R40, !PT ;  /* 0x00000028ff287209 */ /* 0x000fe40007800000 */
[----:B------:R-:W-:Y:S02]  /*0f50*/  ISETP.GE.U32.AND P0, PT, R27, R44, PT ;  /* 0x0000002c1b00720c */ /* 0x000fe40003f06070 */
[----:B------:R-:W-:Y:S01]  /*0f60*/  LOP3.LUT R49, R30, 0x1f, RZ, 0xc0, !PT ;  /* 0x0000001f1e317812 */ /* 0x000fe200078ec0ff */
[----:B------:R-:W-:Y:S02]  /*0f70*/  IMAD R33, R54, -0x4, R41 ;  /* 0xfffffffc36217824 */ /* 0x000fe400078e0229 */
[----:B0-----:R-:W-:Y:S01]  /*0f80*/  FMUL R12, R28, UR10 ;  /* 0x0000000a1c0c7c20 */ /* 0x001fe20008400000 */
[----:B-1----:R-:W-:Y:S01]  /*0f90*/  FMUL R14, R52, UR10 ;  /* 0x0000000a340e7c20 */ /* 0x002fe20008400000 */
[----:B------:R-:W-:Y:S01]  /*0fa0*/  ISETP.LT.U32.AND P0, PT, R49, R46, !P0 ;  /* 0x0000002e3100720c */ /* 0x000fe20004701070 */
[----:B------:R-:W-:Y:S01]  /*0fb0*/  FMUL R13, R29, UR10 ;  /* 0x0000000a1d0d7c20 */ /* 0x000fe20008400000 */
[----:B------:R-:W-:Y:S01]  /*0fc0*/  FMUL R15, R40, UR10 ;  /* 0x0000000a280f7c20 */ /* 0x000fe20008400000 */
[----:B------:R-:W-:-:S02]  /*0fd0*/  FMNMX R48, RZ, R48, !PT ;  /* 0x00000030ff307209 */ /* 0x000fc40007800000 */
[----:B------:R-:W-:Y:S02]  /*0fe0*/  FMNMX R50, RZ, R50, !PT ;  /* 0x00000032ff327209 */ /* 0x000fe40007800000 */
[----:B------:R-:W-:Y:S02]  /*0ff0*/  FMNMX R51, RZ, R51, !PT ;  /* 0x00000033ff337209 */ /* 0x000fe40007800000 */
[----:B------:R-:W-:Y:S01]  /*1000*/  FMNMX R34, RZ, R17, !PT ;  /* 0x00000011ff227209 */ /* 0x000fe20007800000 */
[----:B------:R-:W-:Y:S01]  /*1010*/  VIADD R33, R33, 0x1d ;  /* 0x0000001d21217836 */ /* 0x000fe20000000000 */
[----:B------:R0:W-:Y:S01]  /*1020*/  @!P3 STG.E.128 desc[UR8][R18.64], R12 ;  /* 0x0000000c1200b986 */ /* 0x0001e2000c101d08 */
[----:B------:R-:W-:Y:S01]  /*1030*/  FMUL R16, R48, UR10 ;  /* 0x0000000a30107c20 */ /* 0x000fe20008400000 */
[----:B------:R-:W-:Y:S02]  /*1040*/  FMUL R17, R51, UR10 ;  /* 0x0000000a33117c20 */ /* 0x000fe40008400000 */
[----:B------:R-:W-:-:S02]  /*1050*/  LOP3.LUT R33, R33, 0x1f, RZ, 0xc0, !PT ;  /* 0x0000001f21217812 */ /* 0x000fc400078ec0ff */
[----:B------:R-:W-:Y:S01]  /*1060*/  FMNMX R31, |R26|, R31, !PT ;  /* 0x0000001f1a1f7209 */ /* 0x000fe20007800200 */
[----:B0-----:R-:W-:Y:S01]  /*1070*/  FMUL R18, R50, UR10 ;  /* 0x0000000a32127c20 */ /* 0x001fe20008400000 */
[----:B------:R-:W-:-:S05]  /*1080*/  FMUL R19, R34, UR10 ;  /* 0x0000000a22137c20 */ /* 0x000fca0008400000 */
[----:B------:R0:W-:Y:S01]  /*1090*/  @!P3 STG.E.128 desc[UR8][R24.64], R16 ;  /* 0x000000101800b986 */ /* 0x0001e2000c101d08 */
[----:B------:R-:W-:Y:S01]  /*10a0*/  FMNMX R28, R31, |R28|, !PT ;  /* 0x4000001c1f1c7209 */ /* 0x000fe20007800000 */
[----:B------:R-:W-:Y:S01]  /*10b0*/  VOTEU.ANY UP0, P0 ;  /* 0x00000000003f7886 */ /* 0x000fe20000000100 */
[----:B0-----:R-:W-:-:S04]  /*10c0*/  @P0 IADD3 R24, P1, P2, R33, UR4, R32 ;  /* 0x0000000421180c10 */ /* 0x001fc8000fa3e020 */
[----:B------:R-:W-:Y:S02]  /*10d0*/  @P0 IADD3 R24, P3, R24, UR4, RZ ;  /* 0x0000000418180c10 */ /* 0x000fe4000ff7e0ff */
[----:B------:R-:W-:Y:S02]  /*10e0*/  @P0 IADD3.X R26, RZ, UR5, R0, P1, P2 ;  /* 0x00000005ff1a0c10 */ /* 0x000fe40008fe4400 */
[----:B------:R-:W-:Y:S02]  /*10f0*/  @P0 LEA R30, P1, R24, R55, 0x3 ;  /* 0x00000037181e0211 */ /* 0x000fe400078218ff */
[----:B------:R-:W-:Y:S02]  /*1100*/  @P0 IADD3.X R26, R26, UR5, RZ, P3, !PT ;  /* 0x000000051a1a0c10 */ /* 0x000fe40009ffe4ff */
[----:B------:R-:W-:Y:S02]  /*1110*/  FMNMX R25, |R29|, R28, !PT ;  /* 0x0000001c1d197209 */ /* 0x000fe40007800200 */
[----:B------:R-:W-:-:S02]  /*1120*/  @P0 LEA.HI.X R31, R24, R53, R26, 0x3, P1 ;  /* 0x00000035181f0211 */ /* 0x000fc400008f1c1a */
[----:B------:R-:W-:Y:S02]  /*1130*/  @!P0 CS2R R28, SRZ ;  /* 0x00000000001c8805 */ /* 0x000fe4000001ff00 */
[----:B------:R-:W-:Y:S02]  /*1140*/  @P0 IADD3 R26, P1, P2, R33, UR4, R32 ;  /* 0x00000004211a0c10 */ /* 0x000fe4000fa3e020 */
[----:B------:R-:W-:Y:S01]  /*1150*/  FMNMX R57, |R52|, R25, !PT ;  /* 0x0000001934397209 */ /* 0x000fe20007800200 */
[----:B------:R-:W-:Y:S01]  /*1160*/  IMAD.U32 R25, RZ, RZ, UR13 ;  /* 0x0000000dff197e24 */ /* 0x000fe2000f8e00ff */
[----:B------:R-:W-:Y:S01]  /*1170*/  @P0 IADD3.X R27, RZ, UR5, R0, P1, P2 ;  /* 0x00000005ff1b0c10 */ /* 0x000fe20008fe4400 */
[----:B------:R-:W4:Y:S01]  /*1180*/  @P0 LDG.E.64 R28, desc[UR8][R30.64] ;  /* 0x000000081e1c0981 */ /* 0x000f22000c1e1b00 */
[----:B------:R-:W-:Y:S01]  /*1190*/  @UP0 UIMAD UR15, UR14, 0x3, URZ ;  /* 0x000000030e0f08a4 */ /* 0x000fe2000f8e023f */
[----:B------:R-:W-:-:S05]  /*11a0*/  @P0 IMAD.WIDE.U32 R26, R25, 0x3, R26 ;  /* 0x00000003191a0825 */ /* 0x000fca00078e001a */
[----:B------:R-:W-:Y:S01]  /*11b0*/  @P0 VIADD R25, R27, UR15 ;  /* 0x0000000f1b190c36 */ /* 0x000fe20008000000 */
[C---:B------:R-:W-:Y:S02]  /*11c0*/  @P0 LEA R24, P1, R26.reuse, R55, 0x3 ;  /* 0x000000371a180211 */ /* 0x040fe400078218ff */
[----:B------:R-:W-:Y:S02]  /*11d0*/  @!P0 CS2R R30, SRZ ;  /* 0x00000000001e8805 */ /* 0x000fe4000001ff00 */
[----:B------:R-:W-:-:S05]  /*11e0*/  @P0 LEA.HI.X R25, R26, R53, R25, 0x3, P1 ;  /* 0x000000351a190211 */ /* 0x000fca00008f1c19 */
[----:B------:R0:W5:Y:S01]  /*11f0*/  @P0 LDG.E.64 R30, desc[UR8][R24.64] ;  /* 0x00000008181e0981 */ /* 0x000162000c1e1b00 */
[----:B------:R-:W-:Y:S02]  /*1200*/  VIADD R27, R43, 0x2 ;  /* 0x000000022b1b7836 */ /* 0x000fe40000000000 */
[----:B------:R-:W-:-:S03]  /*1210*/  IMAD R38, R38, UR16, RZ ;  /* 0x0000001026267c24 */ /* 0x000fc6000f8e02ff */
[----:B------:R-:W-:Y:S01]  /*1220*/  ISETP.GE.U32.AND P1, PT, R27, R44, PT ;  /* 0x0000002c1b00720c */ /* 0x000fe20003f26070 */
[----:B------:R-:W-:-:S03]  /*1230*/  IMAD R55, R39, UR17, R38 ;  /* 0x0000001127377c24 */ /* 0x000fc6000f8e0226 */
[----:B------:R-:W-:Y:S01]  /*1240*/  ISETP.GE.U32.OR P1, PT, R35, R46, P1 ;  /* 0x0000002e2300720c */ /* 0x000fe20000f26470 */
[----:B------:R-:W-:Y:S01]  /*1250*/  IMAD.WIDE.U32 R26, R39, UR16, RZ ;  /* 0x00000010271a7c25 */ /* 0x000fe2000f8e00ff */
[----:B------:R-:W-:Y:S01]  /*1260*/  FMNMX R53, |R40|, R57, !PT ;  /* 0x0000003928357209 */ /* 0x000fe20007800200 */
[----:B------:R-:W-:Y:S02]  /*1270*/  ULDC.64 UR16, c[0x0][0x228] ;  /* 0x00008a0000107ab9 */ /* 0x000fe40000000a00 */
[----:B------:R-:W-:-:S05]  /*1280*/  IMAD.IADD R27, R27, 0x1, R55 ;  /* 0x000000011b1b7824 */ /* 0x000fca00078e0237 */
[C---:B0-----:R-:W-:Y:S01]  /*1290*/  SHF.L.U64.HI R25, R26.reuse, 0x2, R27 ;  /* 0x000000021a197819 */ /* 0x041fe2000001021b */
[----:B------:R-:W-:Y:S02]  /*12a0*/  IMAD.SHL.U32 R27, R26, 0x4, RZ ;  /* 0x000000041a1b7824 */ /* 0x000fe400078e00ff */
[--C-:B------:R-:W-:Y:S01]  /*12b0*/  @!P1 IADD3 R24, P2, P3, R35, UR4, R32.reuse ;  /* 0x0000000423189c10 */ /* 0x100fe2000fb5e020 */
[----:B------:R-:W-:Y:S01]  /*12c0*/  VIADD R39, R43, 0x3 ;  /* 0x000000032b277836 */ /* 0x000fe20000000000 */
[----:B------:R-:W-:Y:S02]  /*12d0*/  FMNMX R48, |R48|, R53, !PT ;  /* 0x0000003530307209 */ /* 0x000fe40007800200 */
[----:B------:R-:W-:Y:S02]  /*12e0*/  @!P1 IADD3 R26, P5, P4, R35, UR4, R32 ;  /* 0x00000004231a9c10 */ /* 0x000fe4000fcbe020 */
[----:B------:R-:W-:Y:S02]  /*12f0*/  LEA R35, P6, R2, R27, 0x1 ;  /* 0x0000001b02237211 */ /* 0x000fe400078c08ff */
[----:B------:R-:W-:-:S02]  /*1300*/  @!P1 IADD3.X R32, RZ, UR5, R0, P2, P3 ;  /* 0x00000005ff209c10 */ /* 0x000fc400097e6400 */
[----:B------:R-:W-:Y:S02]  /*1310*/  @!P1 IADD3 R24, P3, R24, UR13, RZ ;  /* 0x0000000d18189c10 */ /* 0x000fe4000ff7e0ff */
[----:B------:R-:W-:Y:S02]  /*1320*/  FMNMX R51, |R51|, R48, !PT ;  /* 0x0000003033337209 */ /* 0x000fe40007800200 */
[----:B------:R-:W-:Y:S02]  /*1330*/  LEA R40, P2, R35, UR16, 0x7 ;  /* 0x0000001023287c11 */ /* 0x000fe4000f8438ff */
[----:B------:R-:W-:Y:S02]  /*1340*/  LEA.HI.X R48, R2, R25, R3, 0x1, P6 ;  /* 0x0000001902307211 */ /* 0x000fe400030f0c03 */
[----:B------:R-:W-:Y:S02]  /*1350*/  ISETP.GE.U32.AND P0, PT, R39, R44, PT ;  /* 0x0000002c2700720c */ /* 0x000fe40003f06070 */
[----:B------:R-:W-:-:S02]  /*1360*/  @!P1 IADD3.X R25, R32, UR14, RZ, P3, !PT ;  /* 0x0000000e20199c10 */ /* 0x000fc40009ffe4ff */
[C---:B------:R-:W-:Y:S02]  /*1370*/  @!P1 LEA R32, P3, R24.reuse, R45, 0x4 ;  /* 0x0000002d18209211 */ /* 0x040fe400078620ff */
[----:B------:R-:W-:Y:S02]  /*1380*/  @!P1 IADD3.X R27, RZ, UR5, R0, P5, P4 ;  /* 0x00000005ff1b9c10 */ /* 0x000fe4000afe8400 */
[----:B------:R-:W-:Y:S02]  /*1390*/  LEA.HI.X R0, R35, UR17, R48, 0x7, P2 ;  /* 0x0000001123007c11 */ /* 0x000fe400090f3c30 */
[----:B------:R-:W-:Y:S02]  /*13a0*/  ISETP.GE.U32.OR P2, PT, R33, R46, P0 ;  /* 0x0000002e2100720c */ /* 0x000fe40000746470 */
[----:B------:R-:W-:Y:S02]  /*13b0*/  @!P1 LEA.HI.X R33, R24, R47, R25, 0x4, P3 ;  /* 0x0000002f18219211 */ /* 0x000fe400018f2419 */
[----:B------:R-:W-:-:S02]  /*13c0*/  FMNMX R51, |R50|, R51, !PT ;  /* 0x0000003332337209 */ /* 0x000fc40007800200 */
[----:B------:R-:W-:Y:S02]  /*13d0*/  @!P1 LEA R38, P4, R26, R45, 0x4 ;  /* 0x0000002d1a269211 */ /* 0x000fe400078820ff */
[----:B------:R-:W-:Y:S02]  /*13e0*/  FMNMX R51, |R34|, R51, !PT ;  /* 0x0000003322337209 */ /* 0x000fe40007800200 */
[----:B------:R-:W-:Y:S01]  /*13f0*/  @!P1 LEA.HI.X R39, R26, R47, R27, 0x4, P4 ;  /* 0x0000002f1a279211 */ /* 0x000fe200020f241b */
[----:B------:R-:W-:Y:S01]  /*1400*/  BSSY B0, `(.L_x_32532) ;  /* 0x0000059000007945 */ /* 0x000fe20003800000 */
[----:B------:R-:W-:Y:S02]  /*1410*/  ISETP.GE.U32.OR P0, PT, R49, R46, P0 ;  /* 0x0000002e3100720c */ /* 0x000fe40000706470 */
[C-C-:B--2---:R-:W-:Y:S01]  /*1420*/  SHF.R.U64 R24, R22.reuse, 0x10, R23.reuse ;  /* 0x0000001016187819 */ /* 0x144fe20000001217 */
[----:B------:R-:W-:Y:S01]  /*1430*/  IMAD.U32 R22, R22, 0x10000, RZ ;  /* 0x0001000016167824 */ /* 0x000fe200078e00ff */
[----:B------:R-:W-:Y:S01]  /*1440*/  SHF.R.U32.HI R35, RZ, 0x10, R23 ;  /* 0x00000010ff237819 */ /* 0x000fe20000011617 */
[----:B------:R-:W-:-:S02]  /*1450*/  IMAD.U32 R25, R23, 0x10000, RZ ;  /* 0x0001000017197824 */ /* 0x000fc400078e00ff */
[----:B------:R-:W-:Y:S01]  /*1460*/  IMAD.U32 R23, R24, 0x10000, RZ ;  /* 0x0001000018177824 */ /* 0x000fe200078e00ff */
[----:B------:R-:W-:Y:S01]  /*1470*/  FMNMX R22, RZ, R22, !PT ;  /* 0x00000016ff167209 */ /* 0x000fe20007800000 */
[C---:B---3--:R-:W-:Y:S01]  /*1480*/  IMAD.U32 R34, R20.reuse, 0x10000, RZ ;  /* 0x0001000014227824 */ /* 0x048fe200078e00ff */
[----:B------:R-:W-:Y:S02]  /*1490*/  SHF.R.U64 R27, R20, 0x10, R21 ;  /* 0x00000010141b7819 */ /* 0x000fe40000001215 */
[----:B------:R-:W-:Y:S02]  /*14a0*/  FMNMX R23, RZ, R23, !PT ;  /* 0x00000017ff177209 */ /* 0x000fe40007800000 */
[----:B------:R-:W-:Y:S01]  /*14b0*/  FMNMX R48, R51, |R22|, !PT ;  /* 0x4000001633307209 */ /* 0x000fe20007800000 */
[----:B------:R-:W-:Y:S01]  /*14c0*/  IMAD.U32 R20, R35, 0x10000, RZ ;  /* 0x0001000023147824 */ /* 0x000fe200078e00ff */
        /* <DEDUP_REMOVED lines=8> */
[----:B------:R-:W-:Y:S01]  /*1550*/  SHF.R.U32.HI R50, RZ, 0x10, R21 ;  /* 0x00000010ff327819 */ /* 0x000fe20000011615 */
[----:B------:R-:W-:Y:S01]  /*1560*/  FMUL R20, R22, UR10 ;  /* 0x0000000a16147c20 */ /* 0x000fe20008400000 */
[----:B------:R-:W-:Y:S02]  /*1570*/  FMNMX R25, RZ, R25, !PT ;  /* 0x00000019ff197209 */ /* 0x000fe40007800000 */
[----:B------:R-:W-:Y:S01]  /*1580*/  FMNMX R34, |R35|, R34, !PT ;  /* 0x0000002223227209 */ /* 0x000fe20007800200 */
[----:B------:R-:W-:Y:S01]  /*1590*/  FMUL R22, R26, UR10 ;  /* 0x0000000a1a167c20 */ /* 0x000fe20008400000 */
[----:B------:R-:W-:Y:S01]  /*15a0*/  FMUL R21, R23, UR10 ;  /* 0x0000000a17157c20 */ /* 0x000fe20008400000 */
[----:B------:R-:W-:Y:S01]  /*15b0*/  FMUL R23, R27, UR10 ;  /* 0x0000000a1b177c20 */ /* 0x000fe20008400000 */
[----:B------:R-:W-:Y:S01]  /*15c0*/  IMAD.U32 R26, R50, 0x10000, RZ ;  /* 0x00010000321a7824 */ /* 0x000fe200078e00ff */
[----:B------:R-:W-:-:S02]  /*15d0*/  FMNMX R27, RZ, R24, !PT ;  /* 0x00000018ff1b7209 */ /* 0x000fc40007800000 */
[----:B------:R-:W-:Y:S01]  /*15e0*/  FMNMX R34, |R25|, R34, !PT ;  /* 0x0000002219227209 */ /* 0x000fe20007800200 */
[----:B------:R-:W-:Y:S01]  /*15f0*/  FMUL R24, R35, UR10 ;  /* 0x0000000a23187c20 */ /* 0x000fe20008400000 */
[----:B------:R-:W-:Y:S02]  /*1600*/  FMNMX R51, RZ, R26, !PT ;  /* 0x0000001aff337209 */ /* 0x000fe40007800000 */
[----:B------:R-:W-:-:S04]  /*1610*/  FMNMX R34, |R27|, R34, !PT ;  /* 0x000000221b227209 */ /* 0x000fc80007800200 */
[----:B------:R-:W-:Y:S01]  /*1620*/  FMNMX R53, |R51|, R34, !PT ;  /* 0x0000002233357209 */ /* 0x000fe20007800200 */
[----:B------:R0:W-:Y:S01]  /*1630*/  @!P1 STG.E.128 desc[UR8][R38.64], R20 ;  /* 0x0000001426009986 */ /* 0x0001e2000c101d08 */
[----:B------:R-:W-:Y:S01]  /*1640*/  FMUL R26, R27, UR10 ;  /* 0x0000000a1b1a7c20 */ /* 0x000fe20008400000 */
[----:B------:R-:W-:Y:S01]  /*1650*/  FMUL R25, R25, UR10 ;  /* 0x0000000a19197c20 */ /* 0x000fe20008400000 */
[----:B------:R-:W-:-:S05]  /*1660*/  FMUL R27, R51, UR10 ;  /* 0x0000000a331b7c20 */ /* 0x000fca0008400000 */
[----:B------:R1:W-:Y:S01]  /*1670*/  @!P1 STG.E.128 desc[UR8][R32.64], R24 ;  /* 0x0000001820009986 */ /* 0x0003e2000c101d08 */
[C---:B----4-:R-:W-:Y:S01]  /*1680*/  IMAD.U32 R35, R28.reuse, 0x10000, RZ ;  /* 0x000100001c237824 */ /* 0x050fe200078e00ff */
[----:B------:R-:W-:Y:S01]  /*1690*/  SHF.R.U64 R28, R28, 0x10, R29 ;  /* 0x000000101c1c7819 */ /* 0x000fe2000000121d */
[----:B------:R-:W-:-:S04]  /*16a0*/  IMAD.U32 R48, R29, 0x10000, RZ ;  /* 0x000100001d307824 */ /* 0x000fc800078e00ff */
[----:B------:R-:W-:Y:S01]  /*16b0*/  IMAD.U32 R34, R28, 0x10000, RZ ;  /* 0x000100001c227824 */ /* 0x000fe200078e00ff */
[----:B------:R-:W-:Y:S02]  /*16c0*/  FMNMX R28, RZ, R35, !PT ;  /* 0x00000023ff1c7209 */ /* 0x000fe40007800000 */
[----:B------:R-:W-:Y:S02]  /*16d0*/  SHF.R.U32.HI R35, RZ, 0x10, R29 ;  /* 0x00000010ff237819 */ /* 0x000fe4000001161d */
[----:B------:R-:W-:Y:S02]  /*16e0*/  FMNMX R29, RZ, R34, !PT ;  /* 0x00000022ff1d7209 */ /* 0x000fe40007800000 */
[----:B0-----:R-:W-:Y:S01]  /*16f0*/  FMNMX R38, R53, |R28|, !PT ;  /* 0x4000001c35267209 */ /* 0x001fe20007800000 */
[----:B------:R-:W-:Y:S01]  /*1700*/  IMAD.U32 R35, R35, 0x10000, RZ ;  /* 0x0001000023237824 */ /* 0x000fe200078e00ff */
[----:B------:R-:W-:Y:S02]  /*1710*/  FMNMX R34, RZ, R48, !PT ;  /* 0x00000030ff227209 */ /* 0x000fe40007800000 */
[----:B------:R-:W-:Y:S01]  /*1720*/  FMNMX R39, |R29|, R38, !PT ;  /* 0x000000261d277209 */ /* 0x000fe20007800200 */
[C---:B-----5:R-:W-:Y:S01]  /*1730*/  IMAD.U32 R38, R30.reuse, 0x10000, RZ ;  /* 0x000100001e267824 */ /* 0x060fe200078e00ff */
[----:B------:R-:W-:-:S02]  /*1740*/  SHF.R.U64 R30, R30, 0x10, R31 ;  /* 0x000000101e1e7819 */ /* 0x000fc4000000121f */
[----:B------:R-:W-:Y:S02]  /*1750*/  FMNMX R35, RZ, R35, !PT ;  /* 0x00000023ff237209 */ /* 0x000fe40007800000 */
[----:B------:R-:W-:Y:S01]  /*1760*/  FMNMX R48, |R34|, R39, !PT ;  /* 0x0000002722307209 */ /* 0x000fe20007800200 */
[----:B------:R-:W-:Y:S01]  /*1770*/  IMAD.U32 R30, R30, 0x10000, RZ ;  /* 0x000100001e1e7824 */ /* 0x000fe200078e00ff */
[----:B------:R-:W-:Y:S02]  /*1780*/  FMNMX R38, RZ, R38, !PT ;  /* 0x00000026ff267209 */ /* 0x000fe40007800000 */
[----:B------:R-:W-:Y:S02]  /*1790*/  FMNMX R51, |R35|, R48, !PT ;  /* 0x0000003023337209 */ /* 0x000fe40007800200 */
[----:B------:R-:W-:Y:S01]  /*17a0*/  SHF.R.U32.HI R39, RZ, 0x10, R31 ;  /* 0x00000010ff277819 */ /* 0x000fe2000001161f */
[----:B------:R-:W-:Y:S01]  /*17b0*/  IMAD.U32 R31, R31, 0x10000, RZ ;  /* 0x000100001f1f7824 */ /* 0x000fe200078e00ff */
[----:B-1----:R-:W-:-:S02]  /*17c0*/  FMNMX R33, RZ, R30, !PT ;  /* 0x0000001eff217209 */ /* 0x002fc40007800000 */
[----:B------:R-:W-:Y:S01]  /*17d0*/  FMNMX R30, |R38|, R51, !PT ;  /* 0x00000033261e7209 */ /* 0x000fe20007800200 */
[----:B------:R-:W-:Y:S01]  /*17e0*/  IMAD.U32 R48, R39, 0x10000, RZ ;  /* 0x0001000027307824 */ /* 0x000fe200078e00ff */
[----:B------:R-:W-:Y:S02]  /*17f0*/  FMNMX R50, RZ, R31, !PT ;  /* 0x0000001fff327209 */ /* 0x000fe40007800000 */
[----:B------:R-:W-:Y:S01]  /*1800*/  FMNMX R51, |R33|, R30, !PT ;  /* 0x0000001e21337209 */ /* 0x000fe20007800200 */
[----:B------:R-:W-:Y:S01]  /*1810*/  FMUL R30, R34, UR10 ;  /* 0x0000000a221e7c20 */ /* 0x000fe20008400000 */
[----:B------:R-:W-:Y:S01]  /*1820*/  FMNMX R48, RZ, R48, !PT ;  /* 0x00000030ff307209 */ /* 0x000fe20007800000 */
[----:B------:R-:W-:Y:S01]  /*1830*/  FMUL R28, R28, UR10 ;  /* 0x0000000a1c1c7c20 */ /* 0x000fe20008400000 */
[----:B------:R-:W-:Y:S01]  /*1840*/  FMUL R32, R38, UR10 ;  /* 0x0000000a26207c20 */ /* 0x000fe20008400000 */
[C---:B------:R-:W-:Y:S01]  /*1850*/  FMNMX R51, |R50|.reuse, R51, !PT ;  /* 0x0000003332337209 */ /* 0x040fe20007800200 */
[----:B------:R-:W-:Y:S01]  /*1860*/  FMUL R34, R50, UR10 ;  /* 0x0000000a32227c20 */ /* 0x000fe20008400000 */
        /* <DEDUP_REMOVED lines=18> */
.L_x_32533:
[----:B------:R-:W-:Y:S05]  /*1990*/  BSYNC B0 ;  /* 0x0000000000007941 */ /* 0x000fea0003800000 */
.L_x_32532:
[----:B------:R-:W-:Y:S01]  /*19a0*/  BSSY B0, `(.L_x_32534) ;  /* 0x0000013000007945 */ /* 0x000fe20003800000 */
[----:B------:R-:W-:-:S03]  /*19b0*/  FMUL R35, R48, UR10 ;  /* 0x0000000a30237c20 */ /* 0x000fc60008400000 */
[----:B------:R-:W-:Y:S05]  /*19c0*/  @P0 BRA `(.L_x_32535) ;  /* 0x0000000000400947 */ /* 0x000fea0003800000 */
[----:B0-----:R-:W-:Y:S01]  /*19d0*/  SHF.R.U32.HI R38, RZ, 0x2, R41 ;  /* 0x00000002ff267819 */ /* 0x001fe20000011629 */
[----:B------:R-:W-:-:S03]  /*19e0*/  IMAD.U32 R39, RZ, RZ, UR5 ;  /* 0x00000005ff277e24 */ /* 0x000fc6000f8e00ff */
[----:B------:R-:W-:Y:S01]  /*19f0*/  LOP3.LUT R53, R38, 0x38, RZ, 0xc0, !PT ;  /* 0x0000003826357812 */ /* 0x000fe200078ec0ff */
[----:B------:R-:W-:-:S04]  /*1a00*/  IMAD.U32 R38, RZ, RZ, UR4 ;  /* 0x00000004ff267e24 */ /* 0x000fc8000f8e00ff */
[----:B------:R-:W-:-:S04]  /*1a10*/  IMAD.WIDE.U32 R38, R53, UR13, R38 ;  /* 0x0000000d35267c25 */ /* 0x000fc8000f8e0026 */
[----:B------:R-:W-:Y:S01]  /*1a20*/  IMAD R53, R53, UR14, RZ ;  /* 0x0000000e35357c24 */ /* 0x000fe2000f8e02ff */
[----:B------:R-:W-:Y:S01]  /*1a30*/  IADD3 R50, P2, P3, R49, UR4, R38 ;  /* 0x0000000431327c10 */ /* 0x000fe2000fb5e026 */
[----:B------:R-:W-:Y:S02]  /*1a40*/  IMAD.U32 R38, RZ, RZ, UR14 ;  /* 0x0000000eff267e24 */ /* 0x000fe4000f8e00ff */
[----:B------:R-:W-:Y:S02]  /*1a50*/  IMAD.IADD R53, R39, 0x1, R53 ;  /* 0x0000000127357824 */ /* 0x000fe400078e0235 */
[----:B------:R-:W-:-:S05]  /*1a60*/  IMAD.U32 R39, RZ, RZ, UR13 ;  /* 0x0000000dff277e24 */ /* 0x000fca000f8e00ff */
[----:B------:R-:W-:Y:S02]  /*1a70*/  IADD3 R50, P0, P1, R39, UR4, R50 ;  /* 0x0000000427327c10 */ /* 0x000fe4000f91e032 */
[----:B------:R-:W-:-:S04]  /*1a80*/  IADD3.X R39, RZ, UR5, R53, P2, P3 ;  /* 0x00000005ff277c10 */ /* 0x000fc800097e6435 */
[----:B------:R-:W-:Y:S02]  /*1a90*/  IADD3.X R39, R38, UR5, R39, P0, P1 ;  /* 0x0000000526277c10 */ /* 0x000fe400087e2427 */
[----:B------:R-:W-:-:S04]  /*1aa0*/  LEA R38, P0, R50, R45, 0x4 ;  /* 0x0000002d32267211 */ /* 0x000fc800078020ff */
[----:B------:R-:W-:-:S05]  /*1ab0*/  LEA.HI.X R39, R50, R47, R39, 0x4, P0 ;  /* 0x0000002f32277211 */ /* 0x000fca00000f2427 */
[----:B------:R1:W-:Y:S04]  /*1ac0*/  STG.E.128 desc[UR8][R38.64], R32 ;  /* 0x0000002026007986 */ /* 0x0003e8000c101d08 */
.L_x_32535:
[----:B------:R-:W-:Y:S05]  /*1ad0*/  BSYNC B0 ;  /* 0x0000000000007941 */ /* 0x000fea0003800000 */
.L_x_32534:
[----:B------:R-:W2:Y:S01]  /*1ae0*/  S2UR UR5, SR_CgaCtaId ;  /* 0x00000000000579c3 */ /* 0x000ea20000008800 */
[--C-:B01----:R-:W-:Y:S01]  /*1af0*/  SHF.R.U32.HI R38, RZ, 0x3, R41.reuse ;  /* 0x00000003ff267819 */ /* 0x103fe20000011629 */
[----:B------:R-:W-:Y:S01]  /*1b00*/  IMAD.SHL.U32 R42, R42, 0x20, RZ ;  /* 0x000000202a2a7824 */ /* 0x000fe200078e00ff */
[----:B------:R-:W-:Y:S01]  /*1b10*/  UMOV UR4, 0x400 ;  /* 0x0000040000047882 */ /* 0x000fe20000000000 */
[----:B------:R-:W-:Y:S01]  /*1b20*/  UIADD3 UR6, UP0, UR6, 0x7f, URZ ;  /* 0x0000007f06067890 */ /* 0x000fe2000ff1e03f */
[----:B------:R-:W-:Y:S01]  /*1b30*/  LOP3.LUT R38, R38, 0x1ffffffc, RZ, 0xc0, !PT ;  /* 0x1ffffffc26267812 */ /* 0x000fe200078ec0ff */
[----:B------:R-:W-:Y:S01]  /*1b40*/  UIADD3 UR4, UR4, 0x20, URZ ;  /* 0x0000002004047890 */ /* 0x000fe2000fffe03f */
[----:B------:R-:W-:Y:S01]  /*1b50*/  LOP3.LUT R37, R42, 0xffffffe0, R41, 0xe2, !PT ;  /* 0xffffffe02a257812 */ /* 0x000fe200078ee229 */
[----:B------:R-:W-:Y:S01]  /*1b60*/  UIADD3.X UR7, URZ, UR7, URZ, UP0, !UPT ;  /* 0x000000073f077290 */ /* 0x000fe200087fe43f */
[----:B------:R-:W-:Y:S01]  /*1b70*/  IMAD.MOV.U32 R52, RZ, RZ, R4 ;  /* 0x000000ffff347224 */ /* 0x000fe200078e0004 */
[----:B------:R-:W-:Y:S01]  /*1b80*/  BSSY B0, `(.L_x_32536) ;  /* 0x00000a4000007945 */ /* 0x000fe20003800000 */
[----:B------:R-:W-:Y:S01]  /*1b90*/  IMAD.IADD R39, R41, 0x1, -R38 ;  /* 0x0000000129277824 */ /* 0x000fe200078e0a26 */
[----:B------:R-:W-:Y:S01]  /*1ba0*/  USHF.R.U64 UR6, UR6, 0x7, UR7 ;  /* 0x0000000706067899 */ /* 0x000fe20008001207 */
[----:B------:R-:W-:-:S02]  /*1bb0*/  IMAD.MOV.U32 R53, RZ, RZ, R8 ;  /* 0x000000ffff357224 */ /* 0x000fc400078e0008 */
[C---:B------:R-:W-:Y:S01]  /*1bc0*/  VIADD R4, R39.reuse, 0xffffffff ;  /* 0xffffffff27047836 */ /* 0x040fe20000000000 */
[C---:B------:R-:W-:Y:S01]  /*1bd0*/  LOP3.LUT R42, R39.reuse, 0x1f, RZ, 0xc0, !PT ;  /* 0x0000001f272a7812 */ /* 0x040fe200078ec0ff */
[----:B------:R-:W-:Y:S02]  /*1be0*/  VIADD R8, R39, 0x1e ;  /* 0x0000001e27087836 */ /* 0x000fe40000000000 */
[----:B------:R-:W-:Y:S01]  /*1bf0*/  IMAD.MOV.U32 R54, RZ, RZ, R12 ;  /* 0x000000ffff367224 */ /* 0x000fe200078e000c */
[----:B------:R-:W-:Y:S01]  /*1c00*/  LOP3.LUT R4, R4, 0x1f, RZ, 0xc0, !PT ;  /* 0x0000001f04047812 */ /* 0x000fe200078ec0ff */
[C---:B------:R-:W-:Y:S01]  /*1c10*/  IMAD R42, R37.reuse, 0x21, R42 ;  /* 0x00000021252a7824 */ /* 0x040fe200078e022a */
[----:B------:R-:W-:Y:S01]  /*1c20*/  LOP3.LUT R8, R8, 0x1f, RZ, 0xc0, !PT ;  /* 0x0000001f08087812 */ /* 0x000fe200078ec0ff */
[----:B------:R-:W-:Y:S01]  /*1c30*/  IMAD.MOV.U32 R55, RZ, RZ, R16 ;  /* 0x000000ffff377224 */ /* 0x000fe200078e0010 */
[----:B--2---:R-:W-:Y:S01]  /*1c40*/  ULEA UR4, UR5, UR4, 0x18 ;  /* 0x0000000405047291 */ /* 0x004fe2000f8ec03f */
[C---:B------:R-:W-:Y:S01]  /*1c50*/  IMAD R4, R37.reuse, 0x21, R4 ;  /* 0x0000002125047824 */ /* 0x040fe200078e0204 */
[----:B------:R-:W-:Y:S01]  /*1c60*/  USHF.R.U32.HI UR5, URZ, 0x7, UR7 ;  /* 0x000000073f057899 */ /* 0x000fe20008011607 */
[----:B------:R-:W-:-:S03]  /*1c70*/  IMAD R8, R37, 0x21, R8 ;  /* 0x0000002125087824 */ /* 0x000fc600078e0208 */
[----:B------:R-:W-:Y:S02]  /*1c80*/  LEA R42, R42, UR4, 0x3 ;  /* 0x000000042a2a7c11 */ /* 0x000fe4000f8e18ff */
[----:B------:R-:W-:Y:S01]  /*1c90*/  IMAD R45, R2, UR5, RZ ;  /* 0x00000005022d7c24 */ /* 0x000fe2000f8e02ff */
[----:B------:R-:W-:Y:S01]  /*1ca0*/  LEA R4, R4, UR4, 0x3 ;  /* 0x0000000404047c11 */ /* 0x000fe2000f8e18ff */
[----:B------:R-:W-:Y:S01]  /*1cb0*/  USHF.L.U32 UR5, UR11, 0x2, URZ ;  /* 0x000000020b057899 */ /* 0x000fe2000800063f */
[----:B------:R0:W-:Y:S01]  /*1cc0*/  STS.64 [R42], R52 ;  /* 0x000000342a007388 */ /* 0x0001e20000000a00 */
[----:B------:R-:W-:-:S03]  /*1cd0*/  IMAD R3, R3, UR6, R45 ;  /* 0x0000000603037c24 */ /* 0x000fc6000f8e022d */
[----:B------:R1:W-:Y:S01]  /*1ce0*/  STS.64 [R4], R54 ;  /* 0x0000003604007388 */ /* 0x0003e20000000a00 */
[----:B0-----:R-:W-:Y:S01]  /*1cf0*/  IMAD.WIDE.U32 R52, R2, UR6, RZ ;  /* 0x0000000602347c25 */ /* 0x001fe2000f8e00ff */
[----:B------:R-:W-:-:S03]  /*1d00*/  USHF.L.U64.HI UR6, UR11, 0x2, UR12 ;  /* 0x000000020b067899 */ /* 0x000fc6000801020c */
[----:B------:R-:W-:Y:S01]  /*1d10*/  VIADD R2, R39, 0x1d ;  /* 0x0000001d27027836 */ /* 0x000fe20000000000 */
[----:B------:R-:W-:Y:S01]  /*1d20*/  LEA R45, P0, R52, UR13, 0x5 ;  /* 0x0000000d342d7c11 */ /* 0x000fe2000f8028ff */
[----:B------:R-:W-:Y:S01]  /*1d30*/  IMAD.IADD R3, R53, 0x1, R3 ;  /* 0x0000000135037824 */ /* 0x000fe200078e0203 */
[----:B-1----:R-:W-:Y:S01]  /*1d40*/  LEA R4, R8, UR4, 0x3 ;  /* 0x0000000408047c11 */ /* 0x002fe2000f8e18ff */
[----:B------:R-:W-:Y:S01]  /*1d50*/  IMAD.MOV.U32 R53, RZ, RZ, R32 ;  /* 0x000000ffff357224 */ /* 0x000fe200078e0020 */
[----:B------:R-:W-:Y:S02]  /*1d60*/  LOP3.LUT R2, R2, 0x1f, RZ, 0xc0, !PT ;  /* 0x0000001f02027812 */ /* 0x000fe400078ec0ff */
[----:B------:R-:W-:Y:S01]  /*1d70*/  LEA.HI.X R16, R52, UR14, R3, 0x5, P0 ;  /* 0x0000000e34107c11 */ /* 0x000fe200080f2c03 */
[----:B------:R-:W-:Y:S01]  /*1d80*/  IMAD.MOV.U32 R3, RZ, RZ, R24 ;  /* 0x000000ffff037224 */ /* 0x000fe200078e0018 */
[----:B------:R-:W-:Y:S01]  /*1d90*/  LOP3.LUT R45, RZ, R45, RZ, 0x33, !PT ;  /* 0x0000002dff2d7212 */ /* 0x000fe200078e33ff */
[----:B------:R-:W-:-:S02]  /*1da0*/  IMAD R12, R37, 0x21, R2 ;  /* 0x00000021250c7824 */ /* 0x000fc400078e0202 */
[----:B------:R-:W-:Y:S01]  /*1db0*/  IMAD.MOV.U32 R2, RZ, RZ, R20 ;  /* 0x000000ffff027224 */ /* 0x000fe200078e0014 */
[----:B------:R-:W-:Y:S01]  /*1dc0*/  LEA R20, P1, R36, R45, 0x5 ;  /* 0x0000002d24147211 */ /* 0x000fe200078228ff */
[----:B------:R-:W-:Y:S01]  /*1dd0*/  IMAD.MOV.U32 R52, RZ, RZ, R28 ;  /* 0x000000ffff347224 */ /* 0x000fe200078e001c */
[----:B------:R-:W-:Y:S02]  /*1de0*/  LEA R8, R12, UR4, 0x3 ;  /* 0x000000040c087c11 */ /* 0x000fe4000f8e18ff */
[----:B------:R-:W-:Y:S01]  /*1df0*/  LOP3.LUT R12, RZ, R16, RZ, 0x33, !PT ;  /* 0x00000010ff0c7212 */ /* 0x000fe200078e33ff */
[----:B------:R0:W-:Y:S01]  /*1e00*/  STS.64 [R4], R2 ;  /* 0x0000000204007388 */ /* 0x0001e20000000a00 */
[----:B------:R-:W-:Y:S02]  /*1e10*/  ISETP.GT.U32.AND P0, PT, R20, -0x21, PT ;  /* 0xffffffdf1400780c */ /* 0x000fe40003f04070 */
[----:B------:R-:W-:Y:S01]  /*1e20*/  SHF.R.U32.HI R16, RZ, 0x1, R41 ;  /* 0x00000001ff107819 */ /* 0x000fe20000011629 */
[----:B------:R-:W-:Y:S01]  /*1e30*/  IMAD.X R12, RZ, RZ, R12, P1 ;  /* 0x000000ffff0c7224 */ /* 0x000fe200008e060c */
[----:B------:R-:W-:Y:S01]  /*1e40*/  ISETP.GE.U32.AND P1, PT, R43, R46, PT ;  /* 0x0000002e2b00720c */ /* 0x000fe20003f26070 */
[----:B------:R1:W-:Y:S01]  /*1e50*/  STS.64 [R8], R52 ;  /* 0x0000003408007388 */ /* 0x0003e20000000a00 */
[----:B------:R-:W-:Y:S02]  /*1e60*/  BAR.SYNC.DEFER_BLOCKING 0x0 ;  /* 0x0000000000007b1d */ /* 0x000fe40000010000 */
[----:B------:R-:W-:-:S02]  /*1e70*/  ISETP.GT.U32.AND.EX P0, PT, R12, -0x1, PT, P0 ;  /* 0xffffffff0c00780c */ /* 0x000fc40003f04100 */
[----:B0-----:R-:W-:Y:S01]  /*1e80*/  LOP3.LUT R2, R16, 0x70, RZ, 0xc0, !PT ;  /* 0x0000007010027812 */ /* 0x001fe200078ec0ff */
[----:B------:R-:W-:Y:S01]  /*1e90*/  IMAD.MOV.U32 R16, RZ, RZ, R39 ;  /* 0x000000ffff107224 */ /* 0x000fe200078e0027 */
[----:B------:R-:W-:Y:S02]  /*1ea0*/  SEL R20, R20, 0xffffffdf, P0 ;  /* 0xffffffdf14147807 */ /* 0x000fe40000000000 */
[----:B------:R-:W-:Y:S02]  /*1eb0*/  FMNMX R12, |R48|, R51, !PT ;  /* 0x00000033300c7209 */ /* 0x000fe40007800200 */
[----:B------:R-:W-:-:S05]  /*1ec0*/  LOP3.LUT R20, RZ, R20, RZ, 0x33, !PT ;  /* 0x00000014ff147212 */ /* 0x000fca00078e33ff */
[----:B------:R-:W-:Y:S01]  /*1ed0*/  IMAD.IADD R20, R20, 0x1, -R43 ;  /* 0x0000000114147824 */ /* 0x000fe200078e0a2b */
[----:B-1----:R-:W-:Y:S06]  /*1ee0*/  @P1 BRA `(.L_x_32537) ;  /* 0x0000000400b41947 */ /* 0x002fec0003800000 */
[----:B------:R-:W-:Y:S01]  /*1ef0*/  VIADD R24, R20, 0xffffffff ;  /* 0xffffffff14187836 */ /* 0x000fe20000000000 */
[----:B------:R-:W-:Y:S01]  /*1f00*/  BSSY B1, `(.L_x_32538) ;  /* 0x0000041000017945 */ /* 0x000fe20003800000 */
[----:B------:R-:W-:Y:S01]  /*1f10*/  IMAD R45, R2, UR12, RZ ;  /* 0x0000000c022d7c24 */ /* 0x000fe2000f8e02ff */
[----:B------:R-:W-:Y:S01]  /*1f20*/  LOP3.LUT P0, RZ, R20, 0x3, RZ, 0xc0, !PT ;  /* 0x0000000314ff7812 */ /* 0x000fe2000780c0ff */
[----:B------:R-:W-:Y:S01]  /*1f30*/  IMAD.WIDE.U32 R2, R2, UR11, RZ ;  /* 0x0000000b02027c25 */ /* 0x000fe2000f8e00ff */
[----:B------:R-:W-:-:S03]  /*1f40*/  ISETP.GE.U32.AND P2, PT, R24, 0x3, PT ;  /* 0x000000031800780c */ /* 0x000fc60003f46070 */
[----:B------:R-:W-:Y:S02]  /*1f50*/  IMAD.MOV.U32 R36, RZ, RZ, R2 ;  /* 0x000000ffff247224 */ /* 0x000fe400078e0002 */
[----:B------:R-:W-:Y:S02]  /*1f60*/  IMAD.IADD R32, R3, 0x1, R45 ;  /* 0x0000000103207824 */ /* 0x000fe400078e022d */
[----:B------:R-:W-:Y:S02]  /*1f70*/  IMAD.MOV.U32 R24, RZ, RZ, RZ ;  /* 0x000000ffff187224 */ /* 0x000fe400078e00ff */
[----:B------:R-:W-:-:S04]  /*1f80*/  IMAD.MOV.U32 R2, RZ, RZ, R43 ;  /* 0x000000ffff027224 */ /* 0x000fc800078e002b */
[----:B------:R-:W-:Y:S05]  /*1f90*/  @!P2 BRA `(.L_x_32539) ;  /* 0x0000000000dca947 */ /* 0x000fea0003800000 */
[C---:B------:R-:W-:Y:S01]  /*1fa0*/  LOP3.LUT R3, R20.reuse, 0x3, RZ, 0xc0, !PT ;  /* 0x0000000314037812 */ /* 0x040fe200078ec0ff */
[----:B------:R-:W-:Y:S02]  /*1fb0*/  IMAD.MOV.U32 R24, RZ, RZ, RZ ;  /* 0x000000ffff187224 */ /* 0x000fe400078e00ff */
[----:B------:R-:W-:Y:S02]  /*1fc0*/  IMAD.MOV.U32 R2, RZ, RZ, R43 ;  /* 0x000000ffff027224 */ /* 0x000fe400078e002b */
[----:B------:R-:W-:-:S07]  /*1fd0*/  IMAD.IADD R28, R20, 0x1, -R3 ;  /* 0x00000001141c7824 */ /* 0x000fce00078e0a03 */
.L_x_32540:
[----:B------:R-:W-:Y:S01]  /*1fe0*/  LOP3.LUT R3, R39, 0x1f, RZ, 0xc0, !PT ;  /* 0x0000001f27037812 */ /* 0x000fe200078ec0ff */
        /* <DEDUP_REMOVED lines=8> */
[----:B------:R-:W0:Y:S01]  /*2070*/  @!P3 LDS.64 R48, [R42] ;  /* 0x000000002a30b984 */ /* 0x000e220000000a00 */
[----:B------:R-:W-:-:S05]  /*2080*/  @!P3 IADD3 R3, P4, R3, R36, RZ ;  /* 0x000000240303b210 */ /* 0x000fca0007f9e0ff */
[----:B------:R-:W-:Y:S01]  /*2090*/  @!P3 IMAD.X R2, RZ, RZ, R32, P4 ;  /* 0x000000ffff02b224 */ /* 0x000fe200020e0620 */
[C---:B-1----:R-:W-:Y:S01]  /*20a0*/  @!P3 LEA R50, P4, R3.reuse, R40, 0x3 ;  /* 0x000000280332b211 */ /* 0x042fe200078818ff */
[----:B------:R-:W1:Y:S03]  /*20b0*/  @!P2 LDS.64 R46, [R42+0x8] ;  /* 0x000008002a2ea984 */ /* 0x000e660000000a00 */
[----:B------:R-:W-:Y:S01]  /*20c0*/  @!P3 LEA.HI.X R51, R3, R0, R2, 0x3, P4 ;  /* 0x000000000333b211 */ /* 0x000fe200020f1c02 */
[C---:B------:R-:W-:Y:S01]  /*20d0*/  VIADD R2, R39.reuse, 0x1e ;  /* 0x0000001e27027836 */ /* 0x040fe20000000000 */
[----:B------:R-:W-:Y:S01]  /*20e0*/  IADD3 R36, P4, R36, UR5, RZ ;  /* 0x0000000524247c10 */ /* 0x000fe2000ff9e0ff */
[----:B------:R-:W-:-:S03]  /*20f0*/  VIADD R39, R39, 0x1d ;  /* 0x0000001d27277836 */ /* 0x000fc60000000000 */
[----:B------:R-:W-:Y:S02]  /*2100*/  LOP3.LUT R53, R2, 0x1f, RZ, 0xc0, !PT ;  /* 0x0000001f02357812 */ /* 0x000fe400078ec0ff */
[----:B------:R-:W-:Y:S02]  /*2110*/  LOP3.LUT R39, R39, 0x1f, RZ, 0xc0, !PT ;  /* 0x0000001f27277812 */ /* 0x000fe400078ec0ff */
[----:B------:R-:W-:Y:S02]  /*2120*/  IADD3.X R52, R32, UR6, RZ, P4, !PT ;  /* 0x0000000620347c10 */ /* 0x000fe4000a7fe4ff */
[----:B------:R-:W-:Y:S02]  /*2130*/  ISETP.GE.U32.AND P4, PT, R39, R44, PT ;  /* 0x0000002c2700720c */ /* 0x000fe40003f86070 */
[----:B------:R-:W-:-:S05]  /*2140*/  @!P2 IADD3 R45, P5, R45, R36, RZ ;  /* 0x000000242d2da210 */ /* 0x000fca0007fbe0ff */
[----:B------:R-:W-:Y:S01]  /*2150*/  @!P2 IMAD.X R32, RZ, RZ, R52, P5 ;  /* 0x000000ffff20a224 */ /* 0x000fe200028e0634 */
[----:B0-----:R0:W-:Y:S01]  /*2160*/  @!P3 STG.E.64 desc[UR8][R50.64], R48 ;  /* 0x000000303200b986 */ /* 0x0011e2000c101b08 */
[----:B------:R-:W-:-:S04]  /*2170*/  ISETP.GE.U32.AND P3, PT, R53, R44, PT ;  /* 0x0000002c3500720c */ /* 0x000fc80003f66070 */
[----:B------:R-:W-:Y:S01]  /*2180*/  @!P4 LDS.64 R50, [R42+0x18] ;  /* 0x000018002a32c984 */ /* 0x000fe20000000a00 */
[----:B0-----:R-:W-:-:S08]  /*2190*/  @!P2 LEA R48, P5, R45, R40, 0x3 ;  /* 0x000000282d30a211 */ /* 0x001fd000078a18ff */
[----:B------:R-:W0:Y:S01]  /*21a0*/  @!P3 LDS.64 R2, [R42+0x10] ;  /* 0x000010002a02b984 */ /* 0x000e220000000a00 */
[----:B------:R-:W-:-:S05]  /*21b0*/  @!P2 LEA.HI.X R49, R45, R0, R32, 0x3, P5 ;  /* 0x000000002d31a211 */ /* 0x000fca00028f1c20 */
[----:B-1----:R1:W-:Y:S01]  /*21c0*/  @!P2 STG.E.64 desc[UR8][R48.64], R46 ;  /* 0x0000002e3000a986 */ /* 0x0023e2000c101b08 */
        /* <DEDUP_REMOVED lines=9> */
[----:B------:R-:W-:-:S04]  /*2260*/  VIADD R39, R39, 0x1f ;  /* 0x0000001f27277836 */ /* 0x000fc80000000000 */
[----:B------:R-:W-:Y:S01]  /*2270*/  @!P4 IMAD.X R32, RZ, RZ, R54, P2 ;  /* 0x000000ffff20c224 */ /* 0x000fe200010e0636 */
[C---:B-1----:R-:W-:Y:S01]  /*2280*/  @!P4 LEA R46, P2, R45.reuse, R40, 0x3 ;  /* 0x000000282d2ec211 */ /* 0x042fe200078418ff */
[----:B0-----:R0:W-:Y:S01]  /*2290*/  @!P3 STG.E.64 desc[UR8][R52.64], R2 ;  /* 0x000000023400b986 */ /* 0x0011e2000c101b08 */
[----:B------:R-:W-:Y:S02]  /*22a0*/  ISETP.NE.AND P3, PT, R28, RZ, PT ;  /* 0x000000ff1c00720c */ /* 0x000fe40003f65270 */
[----:B------:R-:W-:Y:S02]  /*22b0*/  @!P4 LEA.HI.X R47, R45, R0, R32, 0x3, P2 ;  /* 0x000000002d2fc211 */ /* 0x000fe400010f1c20 */
[----:B------:R-:W-:-:S03]  /*22c0*/  IADD3 R36, P2, R36, UR5, RZ ;  /* 0x0000000524247c10 */ /* 0x000fc6000ff5e0ff */
[----:B------:R1:W-:Y:S01]  /*22d0*/  @!P4 STG.E.64 desc[UR8][R46.64], R50 ;  /* 0x000000322e00c986 */ /* 0x0003e2000c101b08 */
[----:B------:R-:W-:Y:S01]  /*22e0*/  IADD3.X R32, R54, UR6, RZ, P2, !PT ;  /* 0x0000000636207c10 */ /* 0x000fe200097fe4ff */
[----:B0-----:R-:W-:-:S04]  /*22f0*/  IMAD.IADD R2, R43, 0x1, R24 ;  /* 0x000000012b027824 */ /* 0x001fc800078e0218 */
[----:B------:R-:W-:Y:S05]  /*2300*/  @P3 BRA `(.L_x_32540) ;  /* 0xfffffffc00343947 */ /* 0x000fea000383ffff */
.L_x_32539:
[----:B------:R-:W-:Y:S05]  /*2310*/  BSYNC B1 ;  /* 0x0000000000017941 */ /* 0x000fea0003800000 */
.L_x_32538:
[----:B------:R-:W-:Y:S05]  /*2320*/  @!P0 BRA `(.L_x_32537) ;  /* 0x0000000000a48947 */ /* 0x000fea0003800000 */
[----:B------:R-:W-:Y:S01]  /*2330*/  LOP3.LUT R45, R39, 0x1f, RZ, 0xc0, !PT ;  /* 0x0000001f272d7812 */ /* 0x000fe200078ec0ff */
[----:B------:R-:W-:Y:S01]  /*2340*/  BSSY B1, `(.L_x_32541) ;  /* 0x000000e000017945 */ /* 0x000fe20003800000 */
[----:B------:R-:W-:Y:S02]  /*2350*/  LOP3.LUT R42, R20, 0x3, RZ, 0xc0, !PT ;  /* 0x00000003142a7812 */ /* 0x000fe400078ec0ff */
[----:B------:R-:W-:Y:S02]  /*2360*/  ISETP.GE.U32.AND P0, PT, R45, R44, PT ;  /* 0x0000002c2d00720c */ /* 0x000fe40003f06070 */
[----:B------:R-:W-:Y:S02]  /*2370*/  IADD3 R28, P3, R36, UR5, RZ ;  /* 0x00000005241c7c10 */ /* 0x000fe4000ff7e0ff */
[----:B------:R-:W-:-:S09]  /*2380*/  ISETP.NE.AND P2, PT, R42, 0x1, PT ;  /* 0x000000012a00780c */ /* 0x000fd20003f45270 */
        /* <DEDUP_REMOVED lines=9> */
.L_x_32542:
[----:B------:R-:W-:Y:S05]  /*2420*/  BSYNC B1 ;  /* 0x0000000000017941 */ /* 0x000fea0003800000 */
.L_x_32541:
        /* <DEDUP_REMOVED lines=25> */
.L_x_32537:
[----:B------:R-:W-:Y:S05]  /*25c0*/  BSYNC B0 ;  /* 0x0000000000007941 */ /* 0x000fea0003800000 */
.L_x_32536:
[----:B------:R-:W-:Y:S01]  /*25d0*/  BAR.SYNC.DEFER_BLOCKING 0x0 ;  /* 0x0000000000007b1d */ /* 0x000fe20000010000 */
[----:B0-2---:R-:W-:Y:S02]  /*25e0*/  IMAD.IADD R2, R41, 0x1, -R38 ;  /* 0x0000000129027824 */ /* 0x005fe400078e0a26 */
[----:B-1----:R-:W-:Y:S01]  /*25f0*/  IMAD.MOV.U32 R46, RZ, RZ, R13 ;  /* 0x000000ffff2e7224 */ /* 0x002fe200078e000d */
[----:B------:R-:W-:Y:S01]  /*2600*/  SHF.R.U32.HI R13, RZ, 0x1, R41 ;  /* 0x00000001ff0d7819 */ /* 0x000fe20000011629 */
[C---:B------:R-:W-:Y:S01]  /*2610*/  VIADD R3, R2.reuse, 0xffffffff ;  /* 0xffffffff02037836 */ /* 0x040fe20000000000 */
[----:B------:R-:W-:Y:S01]  /*2620*/  LOP3.LUT R24, R2, 0x1f, RZ, 0xc0, !PT ;  /* 0x0000001f02187812 */ /* 0x000fe200078ec0ff */
[----:B------:R-:W-:Y:S01]  /*2630*/  IMAD.MOV.U32 R2, RZ, RZ, R5 ;  /* 0x000000ffff027224 */ /* 0x000fe200078e0005 */
[----:B------:R-:W-:Y:S01]  /*2640*/  BSSY B0, `(.L_x_32543) ;  /* 0x000007e000007945 */ /* 0x000fe20003800000 */
[----:B------:R-:W-:Y:S01]  /*2650*/  IMAD.MOV.U32 R47, RZ, RZ, R17 ;  /* 0x000000ffff2f7224 */ /* 0x000fe200078e0011 */
[----:B------:R-:W-:Y:S01]  /*2660*/  LOP3.LUT R28, R3, 0x1f, RZ, 0xc0, !PT ;  /* 0x0000001f031c7812 */ /* 0x000fe200078ec0ff */
[----:B------:R-:W-:Y:S01]  /*2670*/  IMAD.MOV.U32 R3, RZ, RZ, R9 ;  /* 0x000000ffff037224 */ /* 0x000fe200078e0009 */
[----:B------:R-:W-:Y:S01]  /*2680*/  LOP3.LUT R13, R13, 0x70, RZ, 0xc0, !PT ;  /* 0x000000700d0d7812 */ /* 0x000fe200078ec0ff */
[----:B------:R-:W-:-:S02]  /*2690*/  IMAD R5, R37, 0x21, R24 ;  /* 0x0000002125057824 */ /* 0x000fc400078e0218 */
[----:B------:R-:W-:Y:S02]  /*26a0*/  IMAD R9, R37, 0x21, R28 ;  /* 0x0000002125097824 */ /* 0x000fe400078e021c */
[----:B------:R-:W-:Y:S01]  /*26b0*/  IMAD.MOV.U32 R24, RZ, RZ, R21 ;  /* 0x000000ffff187224 */ /* 0x000fe200078e0015 */
[----:B------:R-:W-:Y:S01]  /*26c0*/  LEA R5, R5, UR4, 0x3 ;  /* 0x0000000405057c11 */ /* 0x000fe2000f8e18ff */
[----:B------:R-:W-:Y:S01]  /*26d0*/  IMAD.MOV.U32 R32, RZ, RZ, R29 ;  /* 0x000000ffff207224 */ /* 0x000fe200078e001d */
[----:B------:R-:W-:-:S03]  /*26e0*/  LEA R9, R9, UR4, 0x3 ;  /* 0x0000000409097c11 */ /* 0x000fc6000f8e18ff */
        /* <DEDUP_REMOVED lines=9> */
[----:B------:R-:W-:Y:S01]  /*2780*/  LOP3.LUT R17, R20, 0x3, RZ, 0xc0, !PT ;  /* 0x0000000314117812 */ /* 0x000fe200078ec0ff */
[----:B------:R-:W-:Y:S01]  /*2790*/  IMAD.IADD R45, R41, 0x1, -R38 ;  /* 0x00000001292d7824 */ /* 0x000fe200078e0a26 */
[----:B------:R-:W-:Y:S01]  /*27a0*/  ISETP.GE.U32.AND P2, PT, R2, 0x3, PT ;  /* 0x000000030200780c */ /* 0x000fe20003f46070 */
[----:B------:R-:W-:Y:S01]  /*27b0*/  IMAD.WIDE.U32 R2, R21, UR11, RZ ;  /* 0x0000000b15027c25 */ /* 0x000fe2000f8e00ff */
[----:B------:R-:W-:-:S03]  /*27c0*/  ISETP.NE.AND P0, PT, R17, RZ, PT ;  /* 0x000000ff1100720c */ /* 0x000fc60003f05270 */
[----:B------:R-:W-:Y:S02]  /*27d0*/  IMAD.MOV.U32 R42, RZ, RZ, R2 ;  /* 0x000000ffff2a7224 */ /* 0x000fe400078e0002 */
[----:B------:R-:W-:Y:S02]  /*27e0*/  IMAD R21, R21, UR12, R3 ;  /* 0x0000000c15157c24 */ /* 0x000fe4000f8e0203 */
[----:B------:R-:W-:Y:S02]  /*27f0*/  IMAD.MOV.U32 R36, RZ, RZ, RZ ;  /* 0x000000ffff247224 */ /* 0x000fe400078e00ff */
[----:B------:R-:W-:Y:S02]  /*2800*/  IMAD.MOV.U32 R2, RZ, RZ, R43 ;  /* 0x000000ffff027224 */ /* 0x000fe400078e002b */
[----:B------:R-:W-:Y:S05]  /*2810*/  @!P2 BRA `(.L_x_32546) ;  /* 0x0000000000d8a947 */ /* 0x000fea0003800000 */
[----:B------:R-:W-:Y:S02]  /*2820*/  IMAD.IADD R39, R20, 0x1, -R17 ;  /* 0x0000000114277824 */ /* 0x000fe400078e0a11 */
[----:B------:R-:W-:Y:S02]  /*2830*/  IMAD.MOV.U32 R36, RZ, RZ, RZ ;  /* 0x000000ffff247224 */ /* 0x000fe400078e00ff */
[----:B------:R-:W-:-:S07]  /*2840*/  IMAD.MOV.U32 R2, RZ, RZ, R43 ;  /* 0x000000ffff027224 */ /* 0x000fce00078e002b */
.L_x_32547:
[----:B0-----:R-:W-:Y:S01]  /*2850*/  LOP3.LUT R25, R45, 0x1f, RZ, 0xc0, !PT ;  /* 0x0000001f2d197812 */ /* 0x001fe200078ec0ff */
        /* <DEDUP_REMOVED lines=16> */
[----:B------:R-:W-:Y:S02]  /*2960*/  @!P5 LEA R46, P6, R25, R40, 0x3 ;  /* 0x00000028192ed211 */ /* 0x000fe400078c18ff */
        /* <DEDUP_REMOVED lines=19> */
[----:B0-----:R-:W-:Y:S01]  /*2aa0*/  @!P3 IMAD.X R33, RZ, RZ, R52, P4 ;  /* 0x000000ffff21b224 */ /* 0x001fe200020e0634 */
[----:B------:R-:W-:Y:S01]  /*2ab0*/  @!P3 LEA R32, P4, R51, R40, 0x3 ;  /* 0x000000283320b211 */ /* 0x000fe200078818ff */
        /* <DEDUP_REMOVED lines=12> */
.L_x_32546:
[----:B------:R-:W-:Y:S05]  /*2b80*/  BSYNC B1 ;  /* 0x0000000000017941 */ /* 0x000fea0003800000 */
.L_x_32545:
        /* <DEDUP_REMOVED lines=15> */
.L_x_32549:
[----:B------:R-:W-:Y:S05]  /*2c80*/  BSYNC B1 ;  /* 0x0000000000017941 */ /* 0x000fea0003800000 */
.L_x_32548:
        /* <DEDUP_REMOVED lines=25> */
.L_x_32544:
[----:B------:R-:W-:Y:S05]  /*2e20*/  BSYNC B0 ;  /* 0x0000000000007941 */ /* 0x000fea0003800000 */
.L_x_32543:
        /* <DEDUP_REMOVED lines=18> */
[----:B------:R-:W-:Y:S01]  /*2f50*/  IMAD.IADD R10, R41, 0x1, -R38 ;  /* 0x00000001290a7824 */ /* 0x000fe200078e0a26 */
[----:B------:R-:W-:Y:S01]  /*2f60*/  LOP3.LUT R17, R20, 0x3, RZ, 0xc0, !PT ;  /* 0x0000000314117812 */ /* 0x000fe200078ec0ff */
[----:B------:R-:W-:Y:S01]  /*2f70*/  BSSY B1, `(.L_x_32552) ;  /* 0x0000041000017945 */ /* 0x000fe20003800000 */
[----:B------:R-:W-:Y:S01]  /*2f80*/  ISETP.GE.U32.AND P2, PT, R2, 0x3, PT ;  /* 0x000000030200780c */ /* 0x000fe20003f46070 */
[----:B------:R-:W-:Y:S01]  /*2f90*/  IMAD.WIDE.U32 R2, R21, UR11, RZ ;  /* 0x0000000b15027c25 */ /* 0x000fe2000f8e00ff */
[----:B------:R-:W-:-:S03]  /*2fa0*/  ISETP.NE.AND P0, PT, R17, RZ, PT ;  /* 0x000000ff1100720c */ /* 0x000fc60003f05270 */
[----:B------:R-:W-:Y:S02]  /*2fb0*/  IMAD R26, R21, UR12, R3 ;  /* 0x0000000c151a7c24 */ /* 0x000fe4000f8e0203 */
[----:B------:R-:W-:Y:S02]  /*2fc0*/  IMAD.MOV.U32 R22, RZ, RZ, R2 ;  /* 0x000000ffff167224 */ /* 0x000fe400078e0002 */
[----:B------:R-:W-:Y:S02]  /*2fd0*/  IMAD.MOV.U32 R6, RZ, RZ, RZ ;  /* 0x000000ffff067224 */ /* 0x000fe400078e00ff */
[----:B------:R-:W-:Y:S02]  /*2fe0*/  IMAD.MOV.U32 R14, RZ, RZ, R43 ;  /* 0x000000ffff0e7224 */ /* 0x000fe400078e002b */
[----:B------:R-:W-:Y:S01]  /*2ff0*/  IMAD.MOV.U32 R21, RZ, RZ, R10 ;  /* 0x000000ffff157224 */ /* 0x000fe200078e000a */
[----:B------:R-:W-:Y:S06]  /*3000*/  @!P2 BRA `(.L_x_32553) ;  /* 0x0000000000dca947 */ /* 0x000fec0003800000 */
[----:B------:R-:W-:Y:S02]  /*3010*/  IMAD.MOV.U32 R21, RZ, RZ, R10 ;  /* 0x000000ffff157224 */ /* 0x000fe400078e000a */
[----:B------:R-:W-:Y:S02]  /*3020*/  IMAD.IADD R10, R20, 0x1, -R17 ;  /* 0x00000001140a7824 */ /* 0x000fe400078e0a11 */
[----:B------:R-:W-:Y:S02]  /*3030*/  IMAD.MOV.U32 R6, RZ, RZ, RZ ;  /* 0x000000ffff067224 */ /* 0x000fe400078e00ff */
[----:B------:R-:W-:-:S07]  /*3040*/  IMAD.MOV.U32 R14, RZ, RZ, R43 ;  /* 0x000000ffff0e7224 */ /* 0x000fce00078e002b */
.L_x_32554:
        /* <DEDUP_REMOVED lines=51> */
.L_x_32553:
[----:B------:R-:W-:Y:S05]  /*3380*/  BSYNC B1 ;  /* 0x0000000000017941 */ /* 0x000fea0003800000 */
.L_x_32552:
        /* <DEDUP_REMOVED lines=15> */
.L_x_32556:
[----:B------:R-:W-:Y:S05]  /*3480*/  BSYNC B1 ;  /* 0x0000000000017941 */ /* 0x000fea0003800000 */
.L_x_32555:
        /* <DEDUP_REMOVED lines=25> */
.L_x_32551:
[----:B------:R-:W-:Y:S05]  /*3620*/  BSYNC B0 ;  /* 0x0000000000007941 */ /* 0x000fea0003800000 */
.L_x_32550:
[----:B------:R-:W-:Y:S01]  /*3630*/  BAR.SYNC.DEFER_BLOCKING 0x0 ;  /* 0x0000000000007b1d */ /* 0x000fe20000010000 */
[----:B------:R-:W-:Y:S01]  /*3640*/  IMAD.MOV.U32 R10, RZ, RZ, R7 ;  /* 0x000000ffff0a7224 */ /* 0x000fe200078e0007 */
[----:B------:R-:W-:Y:S01]  /*3650*/  LOP3.LUT R13, R13, 0x3, RZ, 0xfc, !PT ;  /* 0x000000030d0d7812 */ /* 0x000fe200078efcff */
[----:B------:R-:W-:Y:S02]  /*3660*/  IMAD.MOV.U32 R18, RZ, RZ, R15 ;  /* 0x000000ffff127224 */ /* 0x000fe400078e000f */
[----:B------:R-:W-:Y:S01]  /*3670*/  IMAD.MOV.U32 R26, RZ, RZ, R23 ;  /* 0x000000ffff1a7224 */ /* 0x000fe200078e0017 */
[----:B------:R-:W-:Y:S01]  /*3680*/  BSSY B0, `(.L_x_32557) ;  /* 0x0000078000007945 */ /* 0x000fe20003800000 */
[----:B------:R-:W-:Y:S02]  /*3690*/  IMAD.MOV.U32 R34, RZ, RZ, R31 ;  /* 0x000000ffff227224 */ /* 0x000fe400078e001f */
[----:B01----:R-:W-:-:S04]  /*36a0*/  IMAD.WIDE.U32 R2, R13, UR11, RZ ;  /* 0x0000000b0d027c25 */ /* 0x003fc8000f8e00ff */
        /* <DEDUP_REMOVED lines=9> */
[----:B------:R-:W-:Y:S02]  /*3740*/  IMAD.MOV.U32 R13, RZ, RZ, R2 ;  /* 0x000000ffff0d7224 */ /* 0x000fe400078e0002 */
[----:B------:R-:W-:Y:S01]  /*3750*/  IMAD.MOV.U32 R2, RZ, RZ, 0x1 ;  /* 0x00000001ff027424 */ /* 0x000fe200078e00ff */
[----:B------:R-:W-:Y:S01]  /*3760*/  ISETP.GE.U32.AND P0, PT, R3, 0x3, PT ;  /* 0x000000030300780c */ /* 0x000fe20003f06070 */
[----:B------:R-:W-:Y:S01]  /*3770*/  IMAD.MOV.U32 R24, RZ, RZ, R43 ;  /* 0x000000ffff187224 */ /* 0x000fe200078e002b */
[----:B------:R-:W-:-:S11]  /*3780*/  LOP3.LUT R3, R20, 0x3, RZ, 0xc0, !PT ;  /* 0x0000000314037812 */ /* 0x000fd600078ec0ff */
[----:B------:R-:W-:Y:S05]  /*3790*/  @!P0 BRA `(.L_x_32560) ;  /* 0x0000000000ec8947 */ /* 0x000fea0003800000 */
[----:B------:R-:W-:Y:S01]  /*37a0*/  BSSY B2, `(.L_x_32561) ;  /* 0x0000039000027945 */ /* 0x000fe20003800000 */
[----:B------:R-:W-:Y:S02]  /*37b0*/  IMAD.IADD R2, R20, 0x1, -R3 ;  /* 0x0000000114027824 */ /* 0x000fe400078e0a03 */
[----:B------:R-:W-:Y:S02]  /*37c0*/  IMAD.IADD R16, R41, 0x1, -R38 ;  /* 0x0000000129107824 */ /* 0x000fe400078e0a26 */
[----:B0-----:R-:W-:Y:S02]  /*37d0*/  IMAD.MOV.U32 R26, RZ, RZ, RZ ;  /* 0x000000ffff1a7224 */ /* 0x001fe400078e00ff */
[----:B------:R-:W-:-:S07]  /*37e0*/  IMAD.MOV.U32 R24, RZ, RZ, R43 ;  /* 0x000000ffff187224 */ /* 0x000fce00078e002b */
.L_x_32562:
[C---:B0-----:R-:W-:Y:S01]  /*37f0*/  VIADD R4, R16.reuse, 0xffffffff ;  /* 0xffffffff10047836 */ /* 0x041fe20000000000 */
        /* <DEDUP_REMOVED lines=14> */
[----:B------:R-:W-:Y:S02]  /*38e0*/  LOP3.LUT R29, R5, 0x1f, RZ, 0xc0, !PT ;  /* 0x0000001f051d7812 */ /* 0x000fe400078ec0ff */
[----:B------:R-:W-:Y:S01]  /*38f0*/  IADD3 R21, P6, R18, UR5, RZ ;  /* 0x0000000512157c10 */ /* 0x000fe2000ffde0ff */
[----:B------:R-:W0:Y:S01]  /*3900*/  @!P3 LDS.64 R4, [R20] ;  /* 0x000000001404b984 */ /* 0x000e220000000a00 */
[----:B------:R-:W-:Y:S02]  /*3910*/  ISETP.GE.U32.AND P0, PT, R29, R44, PT ;  /* 0x0000002c1d00720c */ /* 0x000fe40003f06070 */
[----:B------:R-:W-:Y:S01]  /*3920*/  @!P3 IADD3 R15, P4, R15, R13, RZ ;  /* 0x0000000d0f0fb210 */ /* 0x000fe20007f9e0ff */
[----:B------:R-:W1:Y:S04]  /*3930*/  @!P2 LDS.64 R6, [R20+0x8] ;  /* 0x000008001406a984 */ /* 0x000e680000000a00 */
[----:B------:R-:W2:Y:S01]  /*3940*/  @!P1 LDS.64 R8, [R20+0x10] ;  /* 0x0000100014089984 */ /* 0x000ea20000000a00 */
[----:B------:R-:W-:Y:S01]  /*3950*/  @!P3 IMAD.X R16, RZ, RZ, R17, P4 ;  /* 0x000000ffff10b224 */ /* 0x000fe200020e0611 */
[----:B------:R-:W-:-:S02]  /*3960*/  IADD3.X R17, R17, UR6, RZ, P5, !PT ;  /* 0x0000000611117c10 */ /* 0x000fc4000affe4ff */
[----:B------:R-:W-:Y:S02]  /*3970*/  @!P3 LEA R14, P4, R15, R40, 0x3 ;  /* 0x000000280f0eb211 */ /* 0x000fe400078818ff */
[----:B------:R3:W4:Y:S01]  /*3980*/  @!P0 LDS.64 R10, [R20+0x18] ;  /* 0x00001800140a8984 */ /* 0x0007220000000a00 */
[----:B------:R-:W-:Y:S02]  /*3990*/  @!P2 IADD3 R13, P5, R19, R18, RZ ;  /* 0x00000012130da210 */ /* 0x000fe40007fbe0ff */
[----:B------:R-:W-:Y:S02]  /*39a0*/  @!P3 LEA.HI.X R15, R15, R0, R16, 0x3, P4 ;  /* 0x000000000f0fb211 */ /* 0x000fe400020f1c10 */
[----:B------:R-:W-:Y:S01]  /*39b0*/  @!P2 LEA R18, P4, R13, R40, 0x3 ;  /* 0x000000280d12a211 */ /* 0x000fe200078818ff */
[----:B------:R-:W-:Y:S01]  /*39c0*/  @!P2 IMAD.X R16, RZ, RZ, R17, P5 ;  /* 0x000000ffff10a224 */ /* 0x000fe200028e0611 */
[----:B------:R-:W-:Y:S02]  /*39d0*/  IADD3 R24, P5, R21, UR5, RZ ;  /* 0x0000000515187c10 */ /* 0x000fe4000ffbe0ff */
[----:B---3--:R-:W-:-:S02]  /*39e0*/  IADD3.X R20, R17, UR6, RZ, P6, !PT ;  /* 0x0000000611147c10 */ /* 0x008fc4000b7fe4ff */
[----:B------:R-:W-:Y:S02]  /*39f0*/  @!P2 LEA.HI.X R19, R13, R0, R16, 0x3, P4 ;  /* 0x000000000d13a211 */ /* 0x000fe400020f1c10 */
[----:B------:R-:W-:Y:S02]  /*3a00*/  @!P1 IADD3 R17, P4, R22, R21, RZ ;  /* 0x0000001516119210 */ /* 0x000fe40007f9e0ff */
[----:B------:R-:W-:Y:S02]  /*3a10*/  IADD3.X R27, R20, UR6, RZ, P5, !PT ;  /* 0x00000006141b7c10 */ /* 0x000fe4000affe4ff */
[----:B------:R-:W-:Y:S01]  /*3a20*/  @!P0 IADD3 R13, P5, R29, R24, RZ ;  /* 0x000000181d0d8210 */ /* 0x000fe20007fbe0ff */
[----:B------:R-:W-:Y:S01]  /*3a30*/  @!P1 IMAD.X R21, RZ, RZ, R20, P4 ;  /* 0x000000ffff159224 */ /* 0x000fe200020e0614 */
[----:B------:R-:W-:-:S03]  /*3a40*/  @!P1 LEA R20, P4, R17, R40, 0x3 ;  /* 0x0000002811149211 */ /* 0x000fc600078818ff */
[----:B------:R-:W-:Y:S01]  /*3a50*/  @!P0 IMAD.X R16, RZ, RZ, R27, P5 ;  /* 0x000000ffff108224 */ /* 0x000fe200028e061b */
[----:B------:R-:W-:Y:S02]  /*3a60*/  @!P1 LEA.HI.X R21, R17, R0, R21, 0x3, P4 ;  /* 0x0000000011159211 */ /* 0x000fe400020f1c15 */
[C---:B------:R-:W-:Y:S01]  /*3a70*/  @!P0 LEA R22, P5, R13.reuse, R40, 0x3 ;  /* 0x000000280d168211 */ /* 0x040fe200078a18ff */
[----:B0-----:R0:W-:Y:S03]  /*3a80*/  @!P3 STG.E.64 desc[UR8][R14.64], R4 ;  /* 0x000000040e00b986 */ /* 0x0011e6000c101b08 */
[----:B------:R-:W-:Y:S01]  /*3a90*/  @!P0 LEA.HI.X R23, R13, R0, R16, 0x3, P5 ;  /* 0x000000000d178211 */ /* 0x000fe200028f1c10 */
[----:B-1----:R0:W-:Y:S01]  /*3aa0*/  @!P2 STG.E.64 desc[UR8][R18.64], R6 ;  /* 0x000000061200a986 */ /* 0x0021e2000c101b08 */
[----:B------:R-:W-:-:S03]  /*3ab0*/  VIADD R16, R29, 0x1f ;  /* 0x0000001f1d107836 */ /* 0x000fc60000000000 */
[----:B--2---:R0:W-:Y:S01]  /*3ac0*/  @!P1 STG.E.64 desc[UR8][R20.64], R8 ;  /* 0x0000000814009986 */ /* 0x0041e2000c101b08 */
[----:B------:R-:W-:-:S03]  /*3ad0*/  ISETP.NE.AND P1, PT, R2, RZ, PT ;  /* 0x000000ff0200720c */ /* 0x000fc60003f25270 */
[----:B----4-:R0:W-:Y:S01]  /*3ae0*/  @!P0 STG.E.64 desc[UR8][R22.64], R10 ;  /* 0x0000000a16008986 */ /* 0x0101e2000c101b08 */
[----:B------:R-:W-:Y:S01]  /*3af0*/  IADD3 R13, P0, R24, UR5, RZ ;  /* 0x00000005180d7c10 */ /* 0x000fe2000ff1e0ff */
[----:B------:R-:W-:-:S03]  /*3b00*/  IMAD.IADD R24, R43, 0x1, R26 ;  /* 0x000000012b187824 */ /* 0x000fc600078e021a */
[----:B------:R-:W-:-:S05]  /*3b10*/  IADD3.X R17, R27, UR6, RZ, P0, !PT ;  /* 0x000000061b117c10 */ /* 0x000fca00087fe4ff */
[----:B------:R-:W-:Y:S05]  /*3b20*/  @P1 BRA `(.L_x_32562) ;  /* 0xfffffffc00301947 */ /* 0x000fea000383ffff */
[----:B------:R-:W-:Y:S05]  /*3b30*/  BSYNC B2 ;  /* 0x0000000000027941 */ /* 0x000fea0003800000 */
.L_x_32561:
[----:B------:R-:W-:-:S07]  /*3b40*/  VIADD R2, R25, 0x5 ;  /* 0x0000000519027836 */ /* 0x000fce0000000000 */
.L_x_32560:
[----:B------:R-:W-:Y:S05]  /*3b50*/  BSYNC B1 ;  /* 0x0000000000017941 */ /* 0x000fea0003800000 */
.L_x_32559:
        /* <DEDUP_REMOVED lines=17> */
.L_x_32564:
[----:B------:R-:W-:Y:S05]  /*3c70*/  BSYNC B1 ;  /* 0x0000000000017941 */ /* 0x000fea0003800000 */
.L_x_32563:
        /* <DEDUP_REMOVED lines=24> */
.L_x_32558:
[----:B------:R-:W-:Y:S05]  /*3e00*/  BSYNC B0 ;  /* 0x0000000000007941 */ /* 0x000fea0003800000 */
.L_x_32557:
        /* <DEDUP_REMOVED lines=41> */
.L_x_32575:
[----:B-1----:R-:W-:-:S07]  /*40a0*/  FMNMX R5, R2, R5, !PT ;  /* 0x0000000502057209 */ /* 0x002fce0007800000 */
.L_x_32567:
[----:B------:R-:W-:Y:S05]  /*40b0*/  BSYNC B0 ;  /* 0x0000000000007941 */ /* 0x000fea0003800000 */
.L_x_32566:
[----:B------:R-:W-:Y:S01]  /*40c0*/  ISETP.NE.AND P0, PT, R41, RZ, PT ;  /* 0x000000ff2900720c */ /* 0x000fe20003f05270 */
[----:B------:R-:W-:-:S12]  /*40d0*/  BSSY B0, `(.L_x_32565) ;  /* 0x0000004000007945 */ /* 0x000fd80003800000 */
[----:B------:R-:W-:Y:S05]  /*40e0*/  @P0 BRA `(.L_x_32569) ;  /* 0x0000000000080947 */ /* 0x000fea0003800000 */
[----:B0-----:R-:W0:Y:S02]  /*40f0*/  LDC.64 R2, c[0x0][0x238] ;  /* 0x00008e00ff027b82 */ /* 0x001e240000000a00 */
[----:B0-----:R1:W-:Y:S02]  /*4100*/  REDG.E.MAX.S32.STRONG.GPU desc[UR8][R2.64], R5 ;  /* 0x000000050200798e */ /* 0x0013e4000d10e388 */
.L_x_32569:
[----:B------:R-:W-:Y:S05]  /*4110*/  BSYNC B0 ;  /* 0x0000000000007941 */ /* 0x000fea0003800000 */
.L_x_32565:
        /* <DEDUP_REMOVED lines=13> */
[----:B-1----:R-:W-:Y:S05]  /*41f0*/  CALL.REL.NOINC `($__internal_729_$__cuda_sm20_rcp_rn_f32_slowpath) ;  /* 0x0000000400847944 */ /* 0x002fea0003c00000 */
[----:B------:R-:W-:Y:S05]  /*4200*/  BRA `(.L_x_32571) ;  /* 0x0000000000147947 */ /* 0x000fea0003800000 */
.L_x_32570:
[----:B01----:R-:W0:Y:S01]  /*4210*/  MUFU.RCP R5, UR10 ;  /* 0x0000000a00057d08 */ /* 0x003e220008001000 */
[----:B------:R-:W-:-:S04]  /*4220*/  IMAD.U32 R0, RZ, RZ, UR10 ;  /* 0x0000000aff007e24 */ /* 0x000fc8000f8e00ff */
[----:B0-----:R-:W-:-:S04]  /*4230*/  FFMA R0, R5, R0, -1 ;  /* 0xbf80000005007423 */ /* 0x001fc80000000000 */
[----:B------:R-:W-:-:S04]  /*4240*/  FADD.FTZ R0, -R0, -RZ ;  /* 0x800000ff00007221 */ /* 0x000fc80000010100 */
[----:B------:R-:W-:-:S07]  /*4250*/  FFMA R5, R5, R0, R5 ;  /* 0x0000000005057223 */ /* 0x000fce0000000005 */
.L_x_32571:
[----:B------:R-:W0:Y:S02]  /*4260*/  LDC.64 R2, c[0x0][0x240] ;  /* 0x00009000ff027b82 */ /* 0x000e240000000a00 */
[----:B0-----:R-:W-:Y:S01]  /*4270*/  STG.E desc[UR8][R2.64], R5 ;  /* 0x0000000502007986 */ /* 0x001fe2000c101908 */
[----:B------:R-:W-:Y:S05]  /*4280*/  EXIT ;  /* 0x000000000000794d */ /* 0x000fea0003800000 */
.L_x_32568:
[----:B------:R-:W-:Y:S02]  /*4290*/  IMAD.MOV.U32 R7, RZ, RZ, 0x4 ;  /* 0x00000004ff077424 */ /* 0x000fe400078e00ff */
[----:B------:R-:W-:Y:S02]  /*42a0*/  IMAD.MOV.U32 R9, RZ, RZ, 0x1f ;  /* 0x0000001fff097424 */ /* 0x000fe400078e00ff */
[----:B------:R-:W-:-:S07]  /*42b0*/  IMAD.MOV.U32 R4, RZ, RZ, -0x1 ;  /* 0xffffffffff047424 */ /* 0x000fce00078e00ff */
[----:B01----:R-:W-:Y:S05]  /*42c0*/  WARPSYNC.COLLECTIVE R4, `(.L_x_32572) ;  /* 0x0000000004087348 */ /* 0x003fea0003c00000 */
[----:B-1----:R1:W2:Y:S02]  /*42d0*/  SHFL.DOWN P0, R5, R0, R7, R9 ;  /* 0x0800000700057389 */ /* 0x0022a40000000009 */
[----:B012---:R-:W-:Y:S01]  /*42e0*/  ENDCOLLECTIVE ;  /* 0x000000000000791b */ /* 0x007fe20003800000 */
.L_x_32572:
[----:B------:R-:W-:Y:S02]  /*42f0*/  IMAD.MOV.U32 R7, RZ, RZ, 0x2 ;  /* 0x00000002ff077424 */ /* 0x000fe400078e00ff */
[----:B------:R-:W-:-:S05]  /*4300*/  IMAD.MOV.U32 R3, RZ, RZ, R5 ;  /* 0x000000ffff037224 */ /* 0x000fca00078e0005 */
[----:B------:R-:W-:-:S05]  /*4310*/  FMNMX R3, R3, R0, !PT ;  /* 0x0000000003037209 */ /* 0x000fca0007800000 */
[----:B------:R-:W-:-:S07]  /*4320*/  IMAD.MOV.U32 R0, RZ, RZ, R3 ;  /* 0x000000ffff007224 */ /* 0x000fce00078e0003 */
[----:B------:R-:W-:Y:S05]  /*4330*/  WARPSYNC.COLLECTIVE R4, `(.L_x_32573) ;  /* 0x0000000004087348 */ /* 0x000fea0003c00000 */
[----:B------:R0:W1:Y:S02]  /*4340*/  SHFL.DOWN P0, R5, R0, R7, R9 ;  /* 0x0800000700057389 */ /* 0x0000640000000009 */
[----:B01----:R-:W-:Y:S01]  /*4350*/  ENDCOLLECTIVE ;  /* 0x000000000000791b */ /* 0x003fe20003800000 */
.L_x_32573:
[----:B------:R-:W-:Y:S02]  /*4360*/  IMAD.MOV.U32 R7, RZ, RZ, 0x1 ;  /* 0x00000001ff077424 */ /* 0x000fe400078e00ff */
[----:B------:R-:W-:-:S05]  /*4370*/  IMAD.MOV.U32 R2, RZ, RZ, R5 ;  /* 0x000000ffff027224 */ /* 0x000fca00078e0005 */
[----:B------:R-:W-:-:S05]  /*4380*/  FMNMX R2, R3, R2, !PT ;  /* 0x0000000203027209 */ /* 0x000fca0007800000 */
[----:B------:R-:W-:-:S07]  /*4390*/  IMAD.MOV.U32 R0, RZ, RZ, R2 ;  /* 0x000000ffff007224 */ /* 0x000fce00078e0002 */
[----:B------:R-:W-:Y:S05]  /*43a0*/  WARPSYNC.COLLECTIVE R4, `(.L_x_32574) ;  /* 0x0000000004087348 */ /* 0x000fea0003c00000 */
[----:B------:R0:W1:Y:S02]  /*43b0*/  SHFL.DOWN P0, R5, R0, R7, R9 ;  /* 0x0800000700057389 */ /* 0x0000640000000009 */
[----:B01----:R-:W-:Y:S01]  /*43c0*/  ENDCOLLECTIVE ;  /* 0x000000000000791b */ /* 0x003fe20003800000 */
.L_x_32574:
[----:B------:R-:W-:Y:S05]  /*43d0*/  BRA `(.L_x_32575) ;  /* 0xfffffffc00307947 */ /* 0x000fea000383ffff */
        .weak           $__internal_728_$__cuda_sm20_div_u64
        .type           $__internal_728_$__cuda_sm20_div_u64,@function
        .size           $__internal_728_$__cuda_sm20_div_u64,($__internal_729_$__cuda_sm20_rcp_rn_f32_slowpath - $__internal_728_$__cuda_sm20_div_u64)
$__internal_728_$__cuda_sm20_div_u64:
        /* <DEDUP_REMOVED lines=66> */
[----:B------:R-:W-:Y:S06]  /*4800*/  RET.REL.NODEC R4 `(_ZN18transformer_engine6detail38cast_transpose_fused_kernel_notalignedILb0ELb0ELb1EfNS_16CTDBiasDActParamI13__nv_bfloat16S3_ffEELi4ELi2ENS_5EmptyEXadL_ZNS_4reluIffEET_T0_RKS5_EEEEvT3_mmm) ;  /* 0xffffffb404fc7950 */ /* 0x000fec0003c3ffff */
        .weak           $__internal_729_$__cuda_sm20_rcp_rn_f32_slowpath
        .type           $__internal_729_$__cuda_sm20_rcp_rn_f32_slowpath,@function
        .size           $__internal_729_$__cuda_sm20_rcp_rn_f32_slowpath,(.L_x_35214 - $__internal_729_$__cuda_sm20_rcp_rn_f32_slowpath)
$__internal_729_$__cuda_sm20_rcp_rn_f32_slowpath:
        /* <DEDUP_REMOVED lines=15> */
.L_x_32576:
        /* <DEDUP_REMOVED lines=33> */
.L_x_32578:
[----:B------:R2:W3:Y:S02]  /*4b10*/  MUFU.RCP R2, R0 ;  /* 0x0000000000027308 */ /* 0x0004e40000001000 */
.L_x_32577:
[----:B-1-3--:R-:W-:Y:S02]  /*4b20*/  IMAD.MOV.U32 R5, RZ, RZ, R2 ;  /* 0x000000ffff057224 */ /* 0x00afe400078e0002 */
[----:B------:R-:W-:Y:S02]  /*4b30*/  IMAD.MOV.U32 R2, RZ, RZ, R7 ;  /* 0x000000ffff027224 */ /* 0x000fe400078e0007 */
[----:B------:R-:W-:-:S04]  /*4b40*/  IMAD.MOV.U32 R3, RZ, RZ, 0x0 ;  /* 0x00000000ff037424 */ /* 0x000fc800078e00ff */
[----:B0-2---:R-:W-:Y:S05]  /*4b50*/  RET.REL.NODEC R2 `(_ZN18transformer_engine6detail38cast_transpose_fused_kernel_notalignedILb0ELb0ELb1EfNS_16CTDBiasDActParamI13__nv_bfloat16S3_ffEELi4ELi2ENS_5EmptyEXadL_ZNS_4reluIffEET_T0_RKS5_EEEEvT3_mmm) ;  /* 0xffffffb402287950 */ /* 0x005fea0003c3ffff */
.L_x_32579:
        /* <DEDUP_REMOVED lines=10> */
.L_x_35214:


//--------------------- .text._ZN18transformer_engine6detail38cast_transpose_fused_kernel_notalignedILb0ELb0ELb1EfNS_16CTDBiasDActParamI6__halfS3_13__nv_fp8_e4m3fEELi4ELi8ENS_5EmptyEXadL_ZNS_4reluIffEET_T0_RKS6_EEEEvT3_mmm --------------------------
	.section	.text._ZN18transformer_engine6detail38cast_transpose_fused_kernel_notalignedILb0ELb0ELb1EfNS_16CTDBiasDActParamI6__halfS3_13__nv_fp8_e4m3fEELi4ELi8ENS_5EmptyEXadL_ZNS_4reluIffEET_T0_RKS6_EEEEvT3_mmm,"ax",@progbits
	.align	128
        .global         _ZN18transformer_engine6detail38cast_transpose_fused_kernel_notalignedILb0ELb0ELb1EfNS_16CTDBiasDActParamI6__halfS3_13__nv_fp8_e4m3fEELi4ELi8ENS_5EmptyEXadL_ZNS_4reluIffEET_T0_RKS6_EEEEvT3_mmm
        .type           _ZN18transformer_engine6detail38cast_transpose_fused_kernel_notalignedILb0ELb0ELb1EfNS_16CTDBiasDActParamI6__halfS3_13__nv_fp8_e4m3fEELi4ELi8ENS_5EmptyEXadL_ZNS_4reluIffEET_T0_RKS6_EEEEvT3_mmm,@function
        .size           _ZN18transformer_engine6detail38cast_transpose_fused_kernel_notalignedILb0ELb0ELb1EfNS_16CTDBiasDActParamI6__halfS3_13__nv_fp8_e4m3fEELi4ELi8ENS_5EmptyEXadL_ZNS_4reluIffEET_T0_RKS6_EEEEvT3_mmm,(.L_x_35216 - _ZN18transformer_engine6detail38cast_transpose_fused_kernel_notalignedILb0ELb0ELb1EfNS_16CTDBiasDActParamI6__halfS3_13__nv_fp8_e4m3fEELi4ELi8ENS_5EmptyEXadL_ZNS_4reluIffEET_T0_RKS6_EEEEvT3_mmm)
        .other          _ZN18transformer_engine6detail38cast_transpose_fused_kernel_notalignedILb0ELb0ELb1EfNS_16CTDBiasDActParamI6__halfS3_13__nv_fp8_e4m3fEELi4ELi8ENS_5EmptyEXadL_ZNS_4reluIffEET_T0_RKS6_EEEEvT3_mmm,@"STO_CUDA_ENTRY STV_DEFAULT"
_ZN18transformer_engine6detail38cast_transpose_fused_kernel_notalignedILb0ELb0ELb1EfNS_16CTDBiasDActParamI6__halfS3_13__nv_fp8_e4m3fEELi4ELi8ENS_5EmptyEXadL_ZNS_4reluIffEET_T0_RKS6_EEEEvT3_mmm:
.text._ZN18transformer_engine6detail38cast_transpose_fused_kernel_notalignedILb0ELb0ELb1EfNS_16CTDBiasDActParamI6__halfS3_13__nv_fp8_e4m3fEELi4ELi8ENS_5EmptyEXadL_ZNS_4reluIffEET_T0_RKS6_EEEEvT3_mmm:
        /* <DEDUP_REMOVED lines=19> */
[----:B------:R-:W-:Y:S05]  /*0130*/  CALL.REL.NOINC `($__internal_730_$__cuda_sm20_div_u64) ;  /* 0x000000a000a87944 */ /* 0x000fea0003c00000 */
        /* <DEDUP_REMOVED lines=8> */
.L_x_32580:
        /* <DEDUP_REMOVED lines=22> */
.L_x_32581:
[----:B------:R-:W0:Y:S01]  /*0320*/  LDC.64 R26, c[0x0][0x258] ;  /* 0x00009600ff1a7b82 */ /* 0x000e220000000a00 */
[----:B------:R-:W-:Y:S01]  /*0330*/  ULDC.64 UR4, c[0x0][0x260] ;  /* 0x0000980000047ab9 */ /* 0x000fe20000000a00 */
[----:B------:R-:W-:Y:S01]  /*0340*/  SHF.L.U64.HI R3, R58, 0x5, R59 ;  /* 0x000000053a037819 */ /* 0x000fe2000001023b */
[----:B------:R-:W-:Y:S01]  /*0350*/  USHF.R.U64 UR9, UR4, 0x3, UR5 ;  /* 0x0000000304097899 */ /* 0x000fe20008001205 */
[----:B------:R-:W-:Y:S01]  /*0360*/  SHF.L.U64.HI R2, R28, 0x5, R29 ;  /* 0x000000051c027819 */ /* 0x000fe2000001021d */
        /* <DEDUP_REMOVED lines=11> */
[----:B------:R-:W-:-:S04]  /*0420*/  ISETP.LT.U32.AND.EX P1, PT, R2, RZ, PT, P1 ;  /* 0x000000ff0200720c */ /* 0x000fc80003f21110 */
[----:B------:R-:W-:Y:S02]  /*0430*/  SEL R62, R62, 0x20, P1 ;  /* 0x000000203e3e7807 */ /* 0x000fe40000800000 */
[--C-:B0-----:R-:W-:Y:S02]  /*0440*/  SHF.R.U64 R61, R26, 0x2, R27.reuse ;  /* 0x000000021a3d7819 */ /* 0x101fe4000000121b */
[----:B------:R-:W-:Y:S02]  /*0450*/  SHF.R.U32.HI R60, RZ, 0x2, R27 ;  /* 0x00000002ff3c7819 */ /* 0x000fe4000001161b */
[----:B------:R-:W-:-:S03]  /*0460*/  LEA R63, P0, -R58, R61, 0x5 ;  /* 0x0000003d3a3f7211 */ /* 0x000fc600078029ff */
[C---:B------:R-:W-:Y:S02]  /*0470*/  IMAD R11, R60.reuse, R8, RZ ;  /* 0x000000083c0b7224 */ /* 0x040fe400078e02ff */
[----:B------:R-:W-:Y:S01]  /*0480*/  IMAD.X R4, R60, 0x1, ~R3, P0 ;  /* 0x000000013c047824 */ /* 0x000fe200000e0e03 */
[----:B------:R-:W-:Y:S02]  /*0490*/  SHF.R.U32.HI R3, RZ, 0x5, R0 ;  /* 0x00000005ff037819 */ /* 0x000fe40000011600 */
        /* <DEDUP_REMOVED lines=16> */
[----:B------:R-:W-:Y:S01]  /*05a0*/  IMAD.IADD R11, R9, 0x1, R11 ;  /* 0x00000001090b7824 */ /* 0x000fe200078e020b */
[----:B------:R-:W-:Y:S01]  /*05b0*/  ISETP.NE.AND.EX P1, PT, RZ, UR7, PT, P2 ;  /* 0x00000007ff007c0c */ /* 0x000fe2000bf25320 */
[----:B------:R-:W-:Y:S01]  /*05c0*/  IMAD.SHL.U32 R65, R66, 0x20, RZ ;  /* 0x0000002042417824 */ /* 0x000fe200078e00ff */
[----:B------:R-:W-:Y:S01]  /*05d0*/  IADD3 R20, P2, R10, R8, RZ ;  /* 0x000000080a147210 */ /* 0x000fe20007f5e0ff */
[----:B------:R-:W-:Y:S01]  /*05e0*/  ULDC.64 UR6, c[0x0][0x210] ;  /* 0x0000840000067ab9 */ /* 0x000fe20000000a00 */
[----:B------:R-:W-:-:S03]  /*05f0*/  SHF.L.U64.HI R66, R66, 0x5, R3 ;  /* 0x0000000542427819 */ /* 0x000fc60000010203 */
[----:B------:R-:W-:Y:S01]  /*0600*/  @P0 LOP3.LUT R3, R26, 0xfffffffc, RZ, 0xc0, !PT ;  /* 0xfffffffc1a030812 */ /* 0x000fe200078ec0ff */
[----:B------:R-:W-:Y:S01]  /*0610*/  IMAD.X R21, RZ, RZ, R11, P2 ;  /* 0x000000ffff157224 */ /* 0x000fe200010e060b */
[----:B------:R-:W-:Y:S01]  /*0620*/  @P0 LOP3.LUT R7, R27, 0x1fffffff, RZ, 0xc0, !PT ;  /* 0x1fffffff1b070812 */ /* 0x000fe200078ec0ff */
[----:B------:R-:W-:Y:S01]  /*0630*/  @P0 IMAD R13, R60, 0x5, RZ ;  /* 0x000000053c0d0824 */ /* 0x000fe200078e02ff */
[----:B------:R-:W-:Y:S01]  /*0640*/  @P0 IADD3 R6, P3, R3, R20, RZ ;  /* 0x0000001403060210 */ /* 0x000fe20007f7e0ff */
[----:B------:R-:W-:Y:S01]  /*0650*/  @P0 IMAD.WIDE.U32 R4, R61, 0x5, R20 ;  /* 0x000000053d040825 */ /* 0x000fe200078e0014 */
[----:B------:R-:W-:Y:S01]  /*0660*/  LEA R89, P2, R65, UR6, 0x1 ;  /* 0x0000000641597c11 */ /* 0x000fe2000f8408ff */
[----:B------:R-:W0:Y:S01]  /*0670*/  @P1 LDC.64 R2, c[0x0][0x230] ;  /* 0x00008c00ff021b82 */ /* 0x000e220000000a00 */
[----:B------:R-:W-:Y:S01]  /*0680*/  @!P0 CS2R R30, SRZ ;  /* 0x00000000001e8805 */ /* 0x000fe2000001ff00 */
[----:B------:R-:W-:Y:S01]  /*0690*/  @P0 IMAD.X R7, R7, 0x1, R21, P3 ;  /* 0x0000000107070824 */ /* 0x000fe200018e0615 */
[----:B------:R-:W-:Y:S01]  /*06a0*/  LEA.HI.X R73, R65, UR7, R66, 0x1, P2 ;  /* 0x0000000741497c11 */ /* 0x000fe200090f0c42 */
[----:B------:R-:W-:Y:S01]  /*06b0*/  @P0 IMAD.IADD R5, R5, 0x1, R13 ;  /* 0x0000000105050824 */ /* 0x000fe200078e020d */
[-C--:B------:R-:W-:Y:S01]  /*06c0*/  @P0 LEA R18, P3, R4, R89.reuse, 0x3 ;  /* 0x0000005904120211 */ /* 0x080fe200078618ff */
[----:B------:R-:W-:Y:S01]  /*06d0*/  ULDC.64 UR6, c[0x0][0x208] ;  /* 0x0000820000067ab9 */ /* 0x000fe20000000a00 */
[----:B------:R-:W-:-:S02]  /*06e0*/  @P0 LEA R12, P2, R6, R89, 0x3 ;  /* 0x00000059060c0211 */ /* 0x000fc400078418ff */
[-C--:B------:R-:W-:Y:S02]  /*06f0*/  @P0 LEA.HI.X R19, R4, R73.reuse, R5, 0x3, P3 ;  /* 0x0000004904130211 */ /* 0x080fe400018f1c05 */
[----:B------:R-:W-:Y:S02]  /*0700*/  @!P0 CS2R R4, SRZ ;  /* 0x0000000000048805 */ /* 0x000fe4000001ff00 */
[----:B------:R-:W-:Y:S02]  /*0710*/  @P0 LEA.HI.X R13, R6, R73, R7, 0x3, P2 ;  /* 0x00000049060d0211 */ /* 0x000fe400010f1c07 */
[----:B------:R-:W-:Y:S01]  /*0720*/  @P0 IADD3 R14, P2, R20, R61, RZ ;  /* 0x0000003d140e0210 */ /* 0x000fe20007f5e0ff */
[----:B------:R-:W2:Y:S04]  /*0730*/  @P0 LDG.E.64 R30, desc[UR6][R18.64] ;  /* 0x00000006121e0981 */ /* 0x000ea8000c1e1b00 */
[----:B------:R-:W3:Y:S01]  /*0740*/  @P0 LDG.E.64 R4, desc[UR6][R12.64] ;  /* 0x000000060c040981 */ /* 0x000ee2000c1e1b00 */
[----:B------:R-:W-:Y:S01]  /*0750*/  @P0 IMAD.X R7, R21, 0x1, R60, P2 ;  /* 0x0000000115070824 */ /* 0x000fe200010e063c */
[----:B------:R-:W-:-:S02]  /*0760*/  @P0 LEA R16, P2, R14, R89, 0x3 ;  /* 0x000000590e100211 */ /* 0x000fc400078418ff */
[----:B0-----:R0:W4:Y:S01]  /*0770*/  @P1 LDG.E R64, desc[UR6][R2.64] ;  /* 0x0000000602401981 */ /* 0x001122000c1e1900 */
[----:B------:R-:W-:Y:S02]  /*0780*/  @P0 LEA R6, P1, R20, R89, 0x3 ;  /* 0x0000005914060211 */ /* 0x000fe400078218ff */
[-C--:B------:R-:W-:Y:S02]  /*0790*/  @P0 LEA.HI.X R17, R14, R73.reuse, R7, 0x3, P2 ;  /* 0x000000490e110211 */ /* 0x080fe400010f1c07 */
[----:B------:R-:W-:Y:S02]  /*07a0*/  @!P0 CS2R R14, SRZ ;  /* 0x00000000000e8805 */ /* 0x000fe4000001ff00 */
[----:B------:R-:W-:Y:S02]  /*07b0*/  @P0 LEA.HI.X R7, R20, R73, R21, 0x3, P1 ;  /* 0x0000004914070211 */ /* 0x000fe400008f1c15 */
[----:B------:R-:W-:-:S03]  /*07c0*/  @!P0 CS2R R12, SRZ ;  /* 0x00000000000c8805 */ /* 0x000fc6000001ff00 */
[----:B------:R-:W4:Y:S04]  /*07d0*/  @P0 LDG.E.64 R14, desc[UR6][R6.64] ;  /* 0x00000006060e0981 */ /* 0x000f28000c1e1b00 */
[----:B------:R1:W4:Y:S01]  /*07e0*/  @P0 LDG.E.64 R12, desc[UR6][R16.64] ;  /* 0x00000006100c0981 */ /* 0x000322000c1e1b00 */
[C---:B------:R-:W-:Y:S01]  /*07f0*/  @P0 LEA R22, P1, R61.reuse, R20, 0x1 ;  /* 0x000000143d160211 */ /* 0x040fe200078208ff */
[----:B0-----:R-:W-:Y:S02]  /*0800*/  @P0 IMAD.MOV.U32 R2, RZ, RZ, R20 ;  /* 0x000000ffff020224 */ /* 0x001fe400078e0014 */
[----:B------:R-:W-:Y:S01]  /*0810*/  @P0 IMAD.MOV.U32 R3, RZ, RZ, R21 ;  /* 0x000000ffff030224 */ /* 0x000fe200078e0015 */
[C---:B------:R-:W-:Y:S01]  /*0820*/  @P0 LEA.HI.X R19, R61.reuse, R21, R60, 0x1, P1 ;  /* 0x000000153d130211 */ /* 0x040fe200008f0c3c */
[----:B------:R-:W-:Y:S01]  /*0830*/  @P0 IMAD R23, R60, 0x3, RZ ;  /* 0x000000033c170824 */ /* 0x000fe200078e02ff */
[----:B------:R-:W-:Y:S01]  /*0840*/  @P0 LEA R18, P1, R22, R89, 0x3 ;  /* 0x0000005916120211 */ /* 0x000fe200078218ff */
[----:B------:R-:W-:Y:S01]  /*0850*/  @P0 IMAD.WIDE.U32 R2, R61, 0x3, R2 ;  /* 0x000000033d020825 */ /* 0x000fe200078e0002 */
[----:B------:R-:W-:-:S03]  /*0860*/  @!P0 CS2R R24, SRZ ;  /* 0x0000000000188805 */ /* 0x000fc6000001ff00 */
[----:B-1----:R-:W-:Y:S02]  /*0870*/  @P0 IMAD.MOV.U32 R16, RZ, RZ, R20 ;  /* 0x000000ffff100224 */ /* 0x002fe400078e0014 */
[----:B------:R-:W-:Y:S01]  /*0880*/  @P0 IMAD.MOV.U32 R17, RZ, RZ, R21 ;  /* 0x000000ffff110224 */ /* 0x000fe200078e0015 */
[----:B------:R-:W-:Y:S01]  /*0890*/  @P0 LEA.HI.X R19, R22, R73, R19, 0x3, P1 ;  /* 0x0000004916130211 */ /* 0x000fe200008f1c13 */
[----:B------:R-:W-:Y:S01]  /*08a0*/  @P0 IMAD.IADD R3, R3, 0x1, R23 ;  /* 0x0000000103030824 */ /* 0x000fe200078e0217 */
[----:B------:R-:W-:Y:S01]  /*08b0*/  @P0 LEA R6, P1, R2, R89, 0x3 ;  /* 0x0000005902060211 */ /* 0x000fe200078218ff */
[----:B------:R-:W-:Y:S02]  /*08c0*/  @P0 IMAD R23, R60, 0x6, RZ ;  /* 0x000000063c170824 */ /* 0x000fe400078e02ff */
[----:B------:R-:W-:Y:S01]  /*08d0*/  @P0 IMAD.WIDE.U32 R16, R61, 0x6, R16 ;  /* 0x000000063d100825 */ /* 0x000fe200078e0010 */
[----:B------:R0:W4:Y:S01]  /*08e0*/  @P0 LDG.E.64 R24, desc[UR6][R18.64] ;  /* 0x0000000612180981 */ /* 0x000122000c1e1b00 */
[----:B------:R-:W-:-:S02]  /*08f0*/  @P0 LEA.HI.X R7, R2, R73, R3, 0x3, P1 ;  /* 0x0000004902070211 */ /* 0x000fc400008f1c03 */
[----:B------:R-:W-:Y:S02]  /*0900*/  @P0 IMAD R33, R60, 0x7, RZ ;  /* 0x000000073c210824 */ /* 0x000fe400078e02ff */
[----:B------:R-:W-:Y:S01]  /*0910*/  @P0 IMAD.WIDE.U32 R20, R61, 0x7, R20 ;  /* 0x000000073d140825 */ /* 0x000fe200078e0014 */
[----:B------:R-:W-:-:S03]  /*0920*/  @!P0 CS2R R2, SRZ ;  /* 0x0000000000028805 */ /* 0x000fc6000001ff00 */
[----:B0-----:R-:W-:Y:S01]  /*0930*/  @P0 IMAD.IADD R19, R17, 0x1, R23 ;  /* 0x0000000111130824 */ /* 0x001fe200078e0217 */
[-C--:B------:R-:W-:Y:S01]  /*0940*/  @P0 LEA R18, P1, R16, R89.reuse, 0x3 ;  /* 0x0000005910120211 */ /* 0x080fe200078218ff */
[----:B------:R-:W-:Y:S01]  /*0950*/  @P0 IMAD.IADD R17, R21, 0x1, R33 ;  /* 0x0000000115110824 */ /* 0x000fe200078e0221 */
[----:B------:R-:W-:Y:S01]  /*0960*/  @P0 LEA R22, P2, R20, R89, 0x3 ;  /* 0x0000005914160211 */ /* 0x000fe200078418ff */
[----:B------:R-:W4:Y:S01]  /*0970*/  @P0 LDG.E.64 R2, desc[UR6][R6.64] ;  /* 0x0000000606020981 */ /* 0x000f22000c1e1b00 */
[-C--:B------:R-:W-:Y:S02]  /*0980*/  @P0 LEA.HI.X R19, R16, R73.reuse, R19, 0x3, P1 ;  /* 0x0000004910130211 */ /* 0x080fe400008f1c13 */
        /* <DEDUP_REMOVED lines=14> */
[----:B------:R-:W-:Y:S01]  /*0a70*/  @P1 IMAD.MOV.U32 R20, RZ, RZ, R42 ;  /* 0x000000ffff141224 */ /* 0x000fe200078e002a */
[C---:B------:R-:W-:Y:S01]  /*0a80*/  @P1 LEA R32, P2, R61.reuse, R42, 0x3 ;  /* 0x0000002a3d201211 */ /* 0x040fe200078418ff */
[--C-:B------:R-:W-:Y:S02]  /*0a90*/  @P1 IMAD.MOV.U32 R21, RZ, RZ, R43.reuse ;  /* 0x000000ffff151224 */ /* 0x100fe400078e002b */
[----:B------:R-:W-:Y:S01]  /*0aa0*/  @P1 IMAD R41, R60, 0xa, RZ ;  /* 0x0000000a3c291824 */ /* 0x000fe200078e02ff */
[C---:B------:R-:W-:Y:S01]  /*0ab0*/  @P1 LEA.HI.X R33, R61.reuse, R43, R60, 0x3, P2 ;  /* 0x0000002b3d211211 */ /* 0x040fe200010f1c3c */
[----:B0-----:R-:W-:Y:S02]  /*0ac0*/  @P1 IMAD.MOV.U32 R22, RZ, RZ, R42 ;  /* 0x000000ffff161224 */ /* 0x001fe400078e002a */
[----:B------:R-:W-:Y:S02]  /*0ad0*/  @P1 IMAD.MOV.U32 R23, RZ, RZ, R43 ;  /* 0x000000ffff171224 */ /* 0x000fe400078e002b */
[----:B------:R-:W-:Y:S01]  /*0ae0*/  @P1 IMAD.WIDE.U32 R20, R61, 0xa, R20 ;  /* 0x0000000a3d141825 */ /* 0x000fe200078e0014 */
[----:B------:R-:W-:-:S03]  /*0af0*/  @P1 LEA R38, P2, R32, R89, 0x3 ;  /* 0x0000005920261211 */ /* 0x000fc600078418ff */
[----:B------:R-:W-:Y:S02]  /*0b00*/  @P1 IMAD R35, R60, 0x9, RZ ;  /* 0x000000093c231824 */ /* 0x000fe400078e02ff */
[----:B-1----:R-:W-:Y:S01]  /*0b10*/  @P1 IMAD.WIDE.U32 R18, R61, 0x9, R42 ;  /* 0x000000093d121825 */ /* 0x002fe200078e002a */
[----:B------:R-:W-:-:S03]  /*0b20*/  @P1 LEA R56, P4, R20, R89, 0x3 ;  /* 0x0000005914381211 */ /* 0x000fc600078818ff */
[----:B------:R-:W-:Y:S02]  /*0b30*/  @P1 IMAD R45, R60, 0xb, RZ ;  /* 0x0000000b3c2d1824 */ /* 0x000fe400078e02ff */
[----:B------:R-:W-:Y:S01]  /*0b40*/  @P1 IMAD.WIDE.U32 R22, R61, 0xb, R22 ;  /* 0x0000000b3d161825 */ /* 0x000fe200078e0016 */
[----:B------:R-:W-:-:S03]  /*0b50*/  @P1 LEA.HI.X R39, R32, R73, R33, 0x3, P2 ;  /* 0x0000004920271211 */ /* 0x000fc600010f1c21 */
[----:B------:R-:W-:Y:S02]  /*0b60*/  @P1 IMAD.IADD R21, R21, 0x1, R41 ;  /* 0x0000000115151824 */ /* 0x000fe400078e0229 */
[----:B------:R-:W-:Y:S01]  /*0b70*/  @P1 IMAD.IADD R32, R19, 0x1, R35 ;  /* 0x0000000113201824 */ /* 0x000fe200078e0223 */
[-C--:B------:R-:W-:Y:S01]  /*0b80*/  @P1 LEA R40, P3, R18, R89.reuse, 0x3 ;  /* 0x0000005912281211 */ /* 0x080fe200078618ff */
[----:B------:R-:W-:Y:S01]  /*0b90*/  @P1 IMAD.IADD R19, R23, 0x1, R45 ;  /* 0x0000000117131824 */ /* 0x000fe200078e022d */
[----:B------:R-:W-:Y:S02]  /*0ba0*/  @P1 LEA R50, P5, R22, R89, 0x3 ;  /* 0x0000005916321211 */ /* 0x000fe400078a18ff */
[-C--:B------:R-:W-:Y:S01]  /*0bb0*/  @P1 LEA.HI.X R57, R20, R73.reuse, R21, 0x3, P4 ;  /* 0x0000004914391211 */ /* 0x080fe200020f1c15 */
[----:B------:R-:W-:Y:S02]  /*0bc0*/  @P1 IMAD.MOV.U32 R20, RZ, RZ, R42 ;  /* 0x000000ffff141224 */ /* 0x000fe400078e002a */
[----:B------:R-:W-:Y:S01]  /*0bd0*/  @P1 IMAD.MOV.U32 R21, RZ, RZ, R43 ;  /* 0x000000ffff151224 */ /* 0x000fe200078e002b */
[----:B------:R-:W-:-:S02]  /*0be0*/  @P1 LEA.HI.X R41, R18, R73, R32, 0x3, P3 ;  /* 0x0000004912291211 */ /* 0x000fc400018f1c20 */
[----:B------:R-:W-:Y:S01]  /*0bf0*/  @P1 LEA.HI.X R51, R22, R73, R19, 0x3, P5 ;  /* 0x0000004916331211 */ /* 0x000fe200028f1c13 */
[----:B------:R-:W-:Y:S02]  /*0c00*/  @P1 IMAD R19, R60, 0xc, RZ ;  /* 0x0000000c3c131824 */ /* 0x000fe400078e02ff */
[----:B------:R-:W-:-:S04]  /*0c10*/  @P1 IMAD.WIDE.U32 R20, R61, 0xc, R20 ;  /* 0x0000000c3d141825 */ /* 0x000fc800078e0014 */
[----:B------:R-:W-:Y:S01]  /*0c20*/  @P1 IMAD.IADD R19, R21, 0x1, R19 ;  /* 0x0000000115131824 */ /* 0x000fe200078e0213 */
[C---:B------:R-:W-:Y:S01]  /*0c30*/  @P1 LEA R18, P3, R20.reuse, R89, 0x3 ;  /* 0x0000005914121211 */ /* 0x040fe200078618ff */
[--C-:B------:R-:W-:Y:S02]  /*0c40*/  @P1 IMAD.MOV.U32 R22, RZ, RZ, R42.reuse ;  /* 0x000000ffff161224 */ /* 0x100fe400078e002a */
[----:B------:R-:W-:Y:S01]  /*0c50*/  @P1 IMAD.MOV.U32 R23, RZ, RZ, R43 ;  /* 0x000000ffff171224 */ /* 0x000fe200078e002b */
[----:B------:R-:W-:Y:S01]  /*0c60*/  @P1 LEA.HI.X R19, R20, R73, R19, 0x3, P3 ;  /* 0x0000004914131211 */ /* 0x000fe200018f1c13 */
[----:B------:R-:W-:Y:S02]  /*0c70*/  @P1 IMAD.MOV.U32 R46, RZ, RZ, R42 ;  /* 0x000000ffff2e1224 */ /* 0x000fe400078e002a */
[----:B------:R-:W-:Y:S02]  /*0c80*/  @P1 IMAD.MOV.U32 R47, RZ, RZ, R43 ;  /* 0x000000ffff2f1224 */ /* 0x000fe400078e002b */
[----:B------:R-:W-:-:S02]  /*0c90*/  @P1 IMAD R35, R60, 0xd, RZ ;  /* 0x0000000d3c231824 */ /* 0x000fc400078e02ff */
[----:B------:R-:W-:-:S04]  /*0ca0*/  @P1 IMAD.WIDE.U32 R22, R61, 0xd, R22 ;  /* 0x0000000d3d161825 */ /* 0x000fc800078e0016 */
[----:B------:R-:W-:Y:S02]  /*0cb0*/  @P1 IMAD R33, R60, 0xe, RZ ;  /* 0x0000000e3c211824 */ /* 0x000fe400078e02ff */
[----:B------:R-:W-:Y:S01]  /*0cc0*/  @P1 IMAD.WIDE.U32 R46, R61, 0xe, R46 ;  /* 0x0000000e3d2e1825 */ /* 0x000fe200078e002e */
[----:B------:R-:W-:-:S03]  /*0cd0*/  @P1 LEA R34, P3, R22, R89, 0x3 ;  /* 0x0000005916221211 */ /* 0x000fc600078618ff */
[----:B------:R-:W-:Y:S02]  /*0ce0*/  @P1 IMAD.IADD R35, R23, 0x1, R35 ;  /* 0x0000000117231824 */ /* 0x000fe400078e0223 */
[----:B------:R-:W-:-:S03]  /*0cf0*/  @P1 IMAD.IADD R33, R47, 0x1, R33 ;  /* 0x000000012f211824 */ /* 0x000fc600078e0221 */
[----:B------:R-:W-:Y:S02]  /*0d00*/  @P1 LEA.HI.X R35, R22, R73, R35, 0x3, P3 ;  /* 0x0000004916231211 */ /* 0x000fe400018f1c23 */
[----:B------:R-:W-:-:S04]  /*0d10*/  ISETP.GE.U32.AND P2, PT, R55, R62, PT ;  /* 0x0000003e3700720c */ /* 0x000fc80003f46070 */
[----:B------:R-:W-:Y:S01]  /*0d20*/  ISETP.GE.U32.OR P2, PT, R10, R63, P2 ;  /* 0x0000003f0a00720c */ /* 0x000fe20001746470 */
[----:B------:R-:W-:Y:S01]  /*0d30*/  BSSY B0, `(.L_x_32582) ;  /* 0x00000aa000007945 */ /* 0x000fe20003800000 */
[----:B--2---:R-:W-:Y:S02]  /*0d40*/  HADD2.F32 R32, -RZ, R30.H0_H0 ;  /* 0x2000001eff207230 */ /* 0x004fe40000004100 */
[----:B---3--:R-:W-:-:S03]  /*0d50*/  HADD2.F32 R45, -RZ, R4.H0_H0 ;  /* 0x20000004ff2d7230 */ /* 0x008fc60000004100 */
[----:B------:R-:W-:Y:S02]  /*0d60*/  FMNMX R21, RZ, R32, !PT ;  /* 0x00000020ff157209 */ /* 0x000fe40007800000 */
[----:B------:R-:W-:-:S03]  /*0d70*/  FMNMX R45, RZ, R45, !PT ;  /* 0x0000002dff2d7209 */ /* 0x000fc60007800000 */
[-C--:B----4-:R-:W-:Y:S02]  /*0d80*/  FMUL R20, R21, R64.reuse ;  /* 0x0000004015147220 */ /* 0x090fe40000400000 */
[----:B------:R-:W-:-:S03]  /*0d90*/  FMUL R48, R45, R64 ;  /* 0x000000402d307220 */ /* 0x000fc60000400000 */
[----:B------:R-:W-:Y:S02]  /*0da0*/  F2FP.SATFINITE.E4M3.F32.PACK_AB_MERGE_C R23, RZ, R20, RZ ;  /* 0x00000014ff17723e */ /* 0x000fe400048070ff */
[----:B------:R-:W-:Y:S01]  /*0db0*/  F2FP.SATFINITE.E4M3.F32.PACK_AB_MERGE_C R48, RZ, R48, RZ ;  /* 0x00000030ff30723e */ /* 0x000fe200048070ff */
[----:B------:R-:W-:Y:S01]  /*0dc0*/  HADD2.F32 R47, -RZ, R14.H0_H0 ;  /* 0x2000000eff2f7230 */ /* 0x000fe20000004100 */
[--C-:B------:R-:W-:Y:S02]  /*0dd0*/  SHF.R.U64 R87, R14, 0x10, R15.reuse ;  /* 0x000000100e577819 */ /* 0x100fe4000000120f */
[----:B------:R-:W-:Y:S02]  /*0de0*/  LOP3.LUT R20, R48, 0xffff, RZ, 0xc0, !PT ;  /* 0x0000ffff30147812 */ /* 0x000fe400078ec0ff */
[----:B------:R-:W-:Y:S02]  /*0df0*/  PRMT R22, R23, 0x7104, RZ ;  /* 0x0000710417167816 */ /* 0x000fe400000000ff */
[----:B------:R-:W-:Y:S01]  /*0e00*/  LOP3.LUT R49, R20, 0xff, RZ, 0xc0, !PT ;  /* 0x000000ff14317812 */ /* 0x000fe200078ec0ff */
[----:B------:R-:W-:Y:S01]  /*0e10*/  HADD2.F32 R87, -RZ, R87.H0_H0 ;  /* 0x20000057ff577230 */ /* 0x000fe20000004100 */
[----:B------:R-:W-:Y:S01]  /*0e20*/  FMNMX R47, RZ, R47, !PT ;  /* 0x0000002fff2f7209 */ /* 0x000fe20007800000 */
[----:B------:R-:W-:Y:S01]  /*0e30*/  HADD2.F32 R95, -RZ, R15.H0_H0 ;  /* 0x2000000fff5f7230 */ /* 0x000fe20000004100 */
[----:B------:R-:W-:Y:S01]  /*0e40*/  LOP3.LUT R14, R49, 0xff00, R22, 0xf8, !PT ;  /* 0x0000ff00310e7812 */ /* 0x000fe200078ef816 */
[----:B------:R-:W-:Y:S01]  /*0e50*/  HADD2.F32 R93, -RZ, R12.H0_H0 ;  /* 0x2000000cff5d7230 */ /* 0x000fe20000004100 */
[----:B------:R-:W-:-:S02]  /*0e60*/  SHF.R.U32.HI R22, RZ, 0x10, R15 ;  /* 0x00000010ff167819 */ /* 0x000fc4000001160f */
[----:B------:R-:W-:Y:S02]  /*0e70*/  SHF.R.U64 R15, R12, 0x10, R13 ;  /* 0x000000100c0f7819 */ /* 0x000fe4000000120d */
[----:B------:R-:W-:Y:S02]  /*0e80*/  FMNMX R87, RZ, R87, !PT ;  /* 0x00000057ff577209 */ /* 0x000fe40007800000 */
[----:B------:R-:W-:Y:S01]  /*0e90*/  FMNMX R12, RZ, |R47|, !PT ;  /* 0x4000002fff0c7209 */ /* 0x000fe20007800000 */
[----:B------:R-:W-:Y:S01]  /*0ea0*/  HADD2.F32 R22, -RZ, R22.H0_H0 ;  /* 0x20000016ff167230 */ /* 0x000fe20000004100 */
[----:B------:R-:W-:Y:S02]  /*0eb0*/  FMNMX R95, RZ, R95, !PT ;  /* 0x0000005fff5f7209 */ /* 0x000fe40007800000 */
[----:B------:R-:W-:Y:S02]  /*0ec0*/  FMNMX R12, |R87|, R12, !PT ;  /* 0x0000000c570c7209 */ /* 0x000fe40007800200 */
[----:B------:R-:W-:-:S02]  /*0ed0*/  FMNMX R97, RZ, R22, !PT ;  /* 0x00000016ff617209 */ /* 0x000fc40007800000 */
[----:B------:R-:W-:Y:S01]  /*0ee0*/  FMNMX R12, |R95|, R12, !PT ;  /* 0x0000000c5f0c7209 */ /* 0x000fe20007800200 */
[----:B------:R-:W-:Y:S01]  /*0ef0*/  HADD2.F32 R77, -RZ, R15.H0_H0 ;  /* 0x2000000fff4d7230 */ /* 0x000fe20000004100 */
[----:B------:R-:W-:Y:S02]  /*0f00*/  FMNMX R93, RZ, R93, !PT ;  /* 0x0000005dff5d7209 */ /* 0x000fe40007800000 */
[----:B------:R-:W-:Y:S01]  /*0f10*/  FMNMX R12, |R97|, R12, !PT ;  /* 0x0000000c610c7209 */ /* 0x000fe20007800200 */
[----:B------:R-:W-:Y:S01]  /*0f20*/  HADD2.F32 R99, -RZ, R13.H0_H0 ;  /* 0x2000000dff637230 */ /* 0x000fe20000004100 */
[----:B------:R-:W-:Y:S02]  /*0f30*/  SHF.R.U32.HI R20, RZ, 0x10, R13 ;  /* 0x00000010ff147819 */ /* 0x000fe4000001160d */
[----:B------:R-:W-:Y:S02]  /*0f40*/  FMNMX R77, RZ, R77, !PT ;  /* 0x0000004dff4d7209 */ /* 0x000fe40007800000 */
[----:B------:R-:W-:Y:S01]  /*0f50*/  FMNMX R12, |R93|, R12, !PT ;  /* 0x0000000c5d0c7209 */ /* 0x000fe20007800200 */
[----:B------:R-:W-:Y:S01]  /*0f60*/  HADD2.F32 R20, -RZ, R20.H0_H0 ;  /* 0x20000014ff147230 */ /* 0x000fe20000004100 */
[----:B------:R-:W-:Y:S01]  /*0f70*/  FMNMX R99, RZ, R99, !PT ;  /* 0x00000063ff637209 */ /* 0x000fe20007800000 */
[----:B------:R-:W-:Y:S01]  /*0f80*/  HADD2.F32 R101, -RZ, R24.H0_H0 ;  /* 0x20000018ff657230 */ /* 0x000fe20000004100 */
[----:B------:R-:W-:-:S02]  /*0f90*/  FMNMX R12, |R77|, R12, !PT ;  /* 0x0000000c4d0c7209 */ /* 0x000fc40007800200 */
[--C-:B------:R-:W-:Y:S02]  /*0fa0*/  SHF.R.U64 R24, R24, 0x10, R25.reuse ;  /* 0x0000001018187819 */ /* 0x100fe40000001219 */
[----:B------:R-:W-:Y:S02]  /*0fb0*/  FMNMX R81, RZ, R20, !PT ;  /* 0x00000014ff517209 */ /* 0x000fe40007800000 */
[----:B------:R-:W-:Y:S01]  /*0fc0*/  FMNMX R12, |R99|, R12, !PT ;  /* 0x0000000c630c7209 */ /* 0x000fe20007800200 */
[----:B------:R-:W-:Y:S01]  /*0fd0*/  HADD2.F32 R24, -RZ, R24.H0_H0 ;  /* 0x20000018ff187230 */ /* 0x000fe20000004100 */
[----:B------:R-:W-:Y:S01]  /*0fe0*/  FMNMX R101, RZ, R101, !PT ;  /* 0x00000065ff657209 */ /* 0x000fe20007800000 */
[----:B------:R-:W-:Y:S01]  /*0ff0*/  HADD2.F32 R103, -RZ, R25.H0_H0 ;  /* 0x20000019ff677230 */ /* 0x000fe20000004100 */
[----:B------:R-:W-:Y:S02]  /*1000*/  FMNMX R12, |R81|, R12, !PT ;  /* 0x0000000c510c7209 */ /* 0x000fe40007800200 */
[----:B------:R-:W-:-:S02]  /*1010*/  SHF.R.U32.HI R25, RZ, 0x10, R25 ;  /* 0x00000010ff197819 */ /* 0x000fc40000011619 */
[----:B------:R-:W-:Y:S02]  /*1020*/  FMNMX R91, RZ, R24, !PT ;  /* 0x00000018ff5b7209 */ /* 0x000fe40007800000 */
[----:B------:R-:W-:Y:S01]  /*1030*/  FMNMX R12, |R101|, R12, !PT ;  /* 0x0000000c650c7209 */ /* 0x000fe20007800200 */
[----:B------:R-:W-:Y:S01]  /*1040*/  HADD2.F32 R25, -RZ, R25.H0_H0 ;  /* 0x20000019ff197230 */ /* 0x000fe20000004100 */
[----:B------:R-:W-:Y:S01]  /*1050*/  FMNMX R103, RZ, R103, !PT ;  /* 0x00000067ff677209 */ /* 0x000fe20007800000 */
[----:B------:R-:W-:Y:S01]  /*1060*/  HADD2.F32 R49, -RZ, R6.H0_H0 ;  /* 0x20000006ff317230 */ /* 0x000fe20000004100 */
[----:B------:R-:W-:Y:S01]  /*1070*/  FMNMX R12, |R91|, R12, !PT ;  /* 0x0000000c5b0c7209 */ /* 0x000fe20007800200 */
[----:B------:R-:W-:Y:S01]  /*1080*/  HADD2.F32 R69, -RZ, R16.H0_H0 ;  /* 0x20000010ff457230 */ /* 0x000fe20000004100 */
[----:B------:R-:W-:Y:S01]  /*1090*/  SHF.R.U64 R15, R2, 0x10, R3 ;  /* 0x00000010020f7819 */ /* 0x000fe20000001203 */
[----:B------:R-:W-:Y:S01]  /*10a0*/  HADD2.F32 R83, -RZ, R2.H0_H0 ;  /* 0x20000002ff537230 */ /* 0x000fe20000004100 */
[----:B------:R-:W-:-:S02]  /*10b0*/  @P1 LEA R32, P4, R46, R89, 0x3 ;  /* 0x000000592e201211 */ /* 0x000fc400078818ff */
[----:B------:R-:W-:Y:S02]  /*10c0*/  FMNMX R79, RZ, R25, !PT ;  /* 0x00000019ff4f7209 */ /* 0x000fe40007800000 */
[----:B------:R-:W-:Y:S02]  /*10d0*/  FMNMX R12, |R103|, R12, !PT ;  /* 0x0000000c670c7209 */ /* 0x000fe40007800200 */
[----:B------:R-:W-:Y:S02]  /*10e0*/  FMNMX R49, RZ, R49, !PT ;  /* 0x00000031ff317209 */ /* 0x000fe40007800000 */
[----:B------:R-:W-:Y:S01]  /*10f0*/  FMNMX R69, RZ, R69, !PT ;  /* 0x00000045ff457209 */ /* 0x000fe20007800000 */
[----:B------:R-:W-:Y:S01]  /*1100*/  HADD2.F32 R15, -RZ, R15.H0_H0 ;  /* 0x2000000fff0f7230 */ /* 0x000fe20000004100 */
[----:B------:R-:W-:Y:S01]  /*1110*/  SHF.R.U32.HI R13, RZ, 0x10, R3 ;  /* 0x00000010ff0d7819 */ /* 0x000fe20000011603 */
[----:B------:R-:W-:Y:S01]  /*1120*/  HADD2.F32 R85, -RZ, R3.H0_H0 ;  /* 0x20000003ff557230 */ /* 0x000fe20000004100 */
[----:B------:R-:W-:Y:S01]  /*1130*/  @P1 LEA.HI.X R33, R46, R73, R33, 0x3, P4 ;  /* 0x000000492e211211 */ /* 0x000fe200020f1c21 */
[-C--:B------:R-:W-:Y:S01]  /*1140*/  FMUL R46, R49, R64.reuse ;  /* 0x00000040312e7220 */ /* 0x080fe20000400000 */
[----:B------:R-:W-:Y:S01]  /*1150*/  FMNMX R83, RZ, R83, !PT ;  /* 0x00000053ff537209 */ /* 0x000fe20007800000 */
[----:B------:R-:W-:Y:S01]  /*1160*/  FMUL R24, R69, R64 ;  /* 0x0000004045187220 */ /* 0x000fe20000400000 */
[----:B------:R-:W-:Y:S01]  /*1170*/  FMNMX R12, |R79|, R12, !PT ;  /* 0x0000000c4f0c7209 */ /* 0x000fe20007800200 */
[----:B------:R-:W-:-:S02]  /*1180*/  @P1 IMAD.MOV.U32 R2, RZ, RZ, R42 ;  /* 0x000000ffff021224 */ /* 0x000fc400078e002a */
[----:B------:R-:W-:Y:S01]  /*1190*/  @P1 IMAD.MOV.U32 R3, RZ, RZ, R43 ;  /* 0x000000ffff031224 */ /* 0x000fe200078e002b */
[----:B------:R-:W-:Y:S01]  /*11a0*/  FMNMX R71, RZ, R15, !PT ;  /* 0x0000000fff477209 */ /* 0x000fe20007800000 */
[----:B------:R-:W-:Y:S01]  /*11b0*/  HADD2.F32 R13, -RZ, R13.H0_H0 ;  /* 0x2000000dff0d7230 */ /* 0x000fe20000004100 */
[----:B------:R-:W-:Y:S01]  /*11c0*/  FMNMX R12, |R83|, R12, !PT ;  /* 0x0000000c530c7209 */ /* 0x000fe20007800200 */
[----:B------:R-:W-:Y:S01]  /*11d0*/  @P1 IMAD R43, R60, 0xf, RZ ;  /* 0x0000000f3c2b1824 */ /* 0x000fe200078e02ff */
[----:B------:R-:W-:Y:S01]  /*11e0*/  F2FP.SATFINITE.E4M3.F32.PACK_AB_MERGE_C R46, RZ, R46, RZ ;  /* 0x0000002eff2e723e */ /* 0x000fe200048070ff */
[----:B------:R-:W-:Y:S01]  /*11f0*/  @P1 IMAD.WIDE.U32 R2, R61, 0xf, R2 ;  /* 0x0000000f3d021825 */ /* 0x000fe200078e0002 */
[----:B------:R-:W-:Y:S02]  /*1200*/  F2FP.SATFINITE.E4M3.F32.PACK_AB_MERGE_C R24, RZ, R24, RZ ;  /* 0x00000018ff18723e */ /* 0x000fe400048070ff */
[----:B------:R-:W-:Y:S02]  /*1210*/  FMNMX R85, RZ, R85, !PT ;  /* 0x00000055ff557209 */ /* 0x000fe40007800000 */
[----:B------:R-:W-:Y:S01]  /*1220*/  FMNMX R12, |R71|, R12, !PT ;  /* 0x0000000c470c7209 */ /* 0x000fe20007800200 */
[----:B------:R-:W-:Y:S01]  /*1230*/  @P1 IMAD.IADD R20, R3, 0x1, R43 ;  /* 0x0000000103141824 */ /* 0x000fe200078e022b */
[----:B------:R-:W-:Y:S01]  /*1240*/  FMNMX R67, RZ, R13, !PT ;  /* 0x0000000dff437209 */ /* 0x000fe20007800000 */
[----:B------:R-:W-:Y:S01]  /*1250*/  IMAD.U32 R3, R46, 0x10000, RZ ;  /* 0x000100002e037824 */ /* 0x000fe200078e00ff */
[----:B------:R-:W-:-:S02]  /*1260*/  LOP3.LUT R13, R24, 0xffff, RZ, 0xc0, !PT ;  /* 0x0000ffff180d7812 */ /* 0x000fc400078ec0ff */
[----:B------:R-:W-:Y:S02]  /*1270*/  FMNMX R12, |R85|, R12, !PT ;  /* 0x0000000c550c7209 */ /* 0x000fe40007800200 */
[C---:B------:R-:W-:Y:S01]  /*1280*/  @P1 LEA R74, P3, R2.reuse, R89, 0x3 ;  /* 0x00000059024a1211 */ /* 0x040fe200078618ff */
[----:B------:R-:W-:Y:S01]  /*1290*/  IMAD.SHL.U32 R13, R13, 0x1000000, RZ ;  /* 0x010000000d0d7824 */ /* 0x000fe200078e00ff */
[----:B------:R-:W-:Y:S02]  /*12a0*/  LOP3.LUT R3, R3, 0xff0000, RZ, 0xc0, !PT ;  /* 0x00ff000003037812 */ /* 0x000fe400078ec0ff */
[----:B------:R-:W-:Y:S02]  /*12b0*/  FMNMX R12, |R67|, R12, !PT ;  /* 0x0000000c430c7209 */ /* 0x000fe40007800200 */
[----:B------:R-:W-:Y:S02]  /*12c0*/  @P1 LEA.HI.X R75, R2, R73, R20, 0x3, P3 ;  /* 0x00000049024b1211 */ /* 0x000fe400018f1c14 */
[----:B------:R-:W-:-:S02]  /*12d0*/  FMNMX R20, |R45|, R12, !PT ;  /* 0x0000000c2d147209 */ /* 0x000fc40007800200 */
[----:B------:R-:W-:Y:S02]  /*12e0*/  LOP3.LUT R25, R13, R14, R3, 0xfe, !PT ;  /* 0x0000000e0d197212 */ /* 0x000fe400078efe03 */
[----:B------:R-:W-:Y:S02]  /*12f0*/  @!P1 CS2R R12, SRZ ;  /* 0x00000000000c9805 */ /* 0x000fe4000001ff00 */
[--C-:B------:R-:W-:Y:S02]  /*1300*/  SHF.R.U64 R36, R4, 0x10, R5.reuse ;  /* 0x0000001004247819 */ /* 0x100fe40000001205 */
[----:B------:R-:W-:Y:S02]  /*1310*/  @!P1 CS2R R2, SRZ ;  /* 0x0000000000029805 */ /* 0x000fe4000001ff00 */
[----:B------:R-:W-:Y:S01]  /*1320*/  SHF.R.U32.HI R22, RZ, 0x10, R5 ;  /* 0x00000010ff167819 */ /* 0x000fe20000011605 */
[----:B------:R-:W-:Y:S01]  /*1330*/  HADD2.F32 R52, -RZ, R5.H0_H0 ;  /* 0x20000005ff347230 */ /* 0x000fe20000004100 */
[----:B------:R-:W-:-:S02]  /*1340*/  @!P1 CS2R R44, SRZ ;  /* 0x00000000002c9805 */ /* 0x000fc4000001ff00 */
[----:B------:R-:W-:Y:S02]  /*1350*/  @!P1 CS2R R14, SRZ ;  /* 0x00000000000e9805 */ /* 0x000fe4000001ff00 */
[----:B------:R-:W-:Y:S01]  /*1360*/  @!P1 CS2R R4, SRZ ;  /* 0x0000000000049805 */ /* 0x000fe2000001ff00 */
[----:B------:R-:W-:Y:S01]  /*1370*/  HADD2.F32 R36, -RZ, R36.H0_H0 ;  /* 0x20000024ff247230 */ /* 0x000fe20000004100 */
[----:B------:R-:W5:Y:S01]  /*1380*/  @P1 LDG.E.64 R2, desc[UR6][R38.64] ;  /* 0x0000000626021981 */ /* 0x000f62000c1e1b00 */
[----:B------:R-:W-:Y:S01]  /*1390*/  HADD2.F32 R22, -RZ, R22.H0_H0 ;  /* 0x20000016ff167230 */ /* 0x000fe20000004100 */
[----:B------:R-:W-:Y:S02]  /*13a0*/  @!P1 CS2R R42, SRZ ;  /* 0x00000000002a9805 */ /* 0x000fe4000001ff00 */
[----:B------:R-:W5:Y:S04]  /*13b0*/  @P1 LDG.E.64 R12, desc[UR6][R40.64] ;  /* 0x00000006280c1981 */ /* 0x000f68000c1e1b00 */
[----:B------:R0:W5:Y:S01]  /*13c0*/  @P1 LDG.E.64 R44, desc[UR6][R18.64] ;  /* 0x00000006122c1981 */ /* 0x000162000c1e1b00 */
[----:B------:R-:W-:-:S03]  /*13d0*/  @!P1 CS2R R38, SRZ ;  /* 0x0000000000269805 */ /* 0x000fc6000001ff00 */
        /* <DEDUP_REMOVED lines=14> */
[----:B------:R2:W5:Y:S01]  /*14c0*/  @P1 LDG.E.64 R38, desc[UR6][R74.64] ;  /* 0x000000064a261981 */ /* 0x000562000c1e1b00 */
        /* <DEDUP_REMOVED lines=9> */
[-C--:B--2---:R-:W-:Y:S01]  /*1560*/  FMUL R74, R91, R64.reuse ;  /* 0x000000405b4a7220 */ /* 0x084fe20000400000 */
[-C--:B------:R-:W-:Y:S01]  /*1570*/  FMUL R75, R83, R64.reuse ;  /* 0x00000040534b7220 */ /* 0x080fe20000400000 */
[-C--:B------:R-:W-:Y:S01]  /*1580*/  FMUL R32, R71, R64.reuse ;  /* 0x0000004047207220 */ /* 0x080fe20000400000 */
[-C--:B------:R-:W-:Y:S01]  /*1590*/  FMUL R18, R67, R64.reuse ;  /* 0x0000004043127220 */ /* 0x080fe20000400000 */
[-C--:B------:R-:W-:Y:S01]  /*15a0*/  FMUL R36, R57, R64.reuse ;  /* 0x0000004039247220 */ /* 0x080fe20000400000 */
[----:B------:R-:W-:Y:S01]  /*15b0*/  FMUL R84, R51, R64 ;  /* 0x0000004033547220 */ /* 0x000fe20000400000 */
[----:B------:R-:W-:-:S02]  /*15c0*/  IADD3.X R66, R66, UR13, RZ, P4, !PT ;  /* 0x0000000d42427c10 */ /* 0x000fc4000a7fe4ff */
[----:B------:R-:W-:Y:S02]  /*15d0*/  F2FP.SATFINITE.E4M3.F32.PACK_AB_MERGE_C R70, RZ, R70, RZ ;  /* 0x00000046ff46723e */ /* 0x000fe400048070ff */
[----:B------:R-:W-:Y:S02]  /*15e0*/  F2FP.SATFINITE.E4M3.F32.PACK_AB_MERGE_C R19, RZ, R19, RZ ;  /* 0x00000013ff13723e */ /* 0x000fe400048070ff */
[----:B------:R-:W-:Y:S02]  /*15f0*/  F2FP.SATFINITE.E4M3.F32.PACK_AB_MERGE_C R47, RZ, R47, RZ ;  /* 0x0000002fff2f723e */ /* 0x000fe400048070ff */
[----:B------:R-:W-:Y:S02]  /*1600*/  F2FP.SATFINITE.E4M3.F32.PACK_AB_MERGE_C R82, RZ, R82, RZ ;  /* 0x00000052ff52723e */ /* 0x000fe400048070ff */
[----:B------:R-:W-:Y:S02]  /*1610*/  F2FP.SATFINITE.E4M3.F32.PACK_AB_MERGE_C R34, RZ, R34, RZ ;  /* 0x00000022ff22723e */ /* 0x000fe400048070ff */
[----:B------:R-:W-:-:S02]  /*1620*/  F2FP.SATFINITE.E4M3.F32.PACK_AB_MERGE_C R88, RZ, R88, RZ ;  /* 0x00000058ff58723e */ /* 0x000fc400048070ff */
        /* <DEDUP_REMOVED lines=26> */
.L_x_32583:
[----:B------:R-:W-:Y:S05]  /*17d0*/  BSYNC B0 ;  /* 0x0000000000007941 */ /* 0x000fea0003800000 */
.L_x_32582:
[----:B------:R-:W-:Y:S04]  /*17e0*/  BSSY B0, `(.L_x_32584) ;  /* 0x000000f000007945 */ /* 0x000fe80003800000 */
[----:B------:R-:W-:Y:S05]  /*17f0*/  @P2 BRA `(.L_x_32585) ;  /* 0x0000000000342947 */ /* 0x000fea0003800000 */
[----:B------:R-:W-:Y:S01]  /*1800*/  IMAD.U32 R57, R34, 0x10000, RZ ;  /* 0x0001000022397824 */ /* 0x000fe200078e00ff */
[----:B------:R-:W-:Y:S01]  /*1810*/  LOP3.LUT R68, R8, 0x1f, R53, 0xf8, !PT ;  /* 0x0000001f08447812 */ /* 0x000fe200078ef835 */
[----:B0-----:R-:W-:Y:S01]  /*1820*/  IMAD.SHL.U32 R67, R52, 0x100, RZ ;  /* 0x0000010034437824 */ /* 0x001fe200078e00ff */
        /* <DEDUP_REMOVED lines=10> */
.L_x_32585:
[----:B------:R-:W-:Y:S05]  /*18d0*/  BSYNC B0 ;  /* 0x0000000000007941 */ /* 0x000fea0003800000 */
.L_x_32584:
        /* <DEDUP_REMOVED lines=15> */
.L_x_32587:
[----:B------:R-:W-:Y:S05]  /*19d0*/  BSYNC B0 ;  /* 0x0000000000007941 */ /* 0x000fea0003800000 */
.L_x_32586:
        /* <DEDUP_REMOVED lines=16> */
.L_x_32589:
[----:B------:R-:W-:Y:S05]  /*1ae0*/  BSYNC B0 ;  /* 0x0000000000007941 */ /* 0x000fea0003800000 */
.L_x_32588:
        /* <DEDUP_REMOVED lines=17> */
.L_x_32591:
[----:B------:R-:W-:Y:S05]  /*1c00*/  BSYNC B0 ;  /* 0x0000000000007941 */ /* 0x000fea0003800000 */
.L_x_32590:
[--C-:B------:R-:W-:Y:S01]  /*1c10*/  SHF.R.U64 R30, R30, 0x10, R31.reuse ;  /* 0x000000101e1e7819 */ /* 0x100fe2000000121f */
[----:B------:R-:W-:Y:S01]  /*1c20*/  HADD2.F32 R97, -RZ, R31.H0_H0 ;  /* 0x2000001fff617230 */ /* 0x000fe20000004100 */
[----:B------:R-:W-:Y:S01]  /*1c30*/  SHF.R.U32.HI R31, RZ, 0x10, R31 ;  /* 0x00000010ff1f7819 */ /* 0x000fe2000001161f */
[----:B------:R-:W-:Y:S01]  /*1c40*/  HADD2.F32 R85, -RZ, R7.H0_H0 ;  /* 0x20000007ff557230 */ /* 0x000fe20000004100 */
[--C-:B------:R-:W-:Y:S01]  /*1c50*/  SHF.R.U64 R6, R6, 0x10, R7.reuse ;  /* 0x0000001006067819 */ /* 0x100fe20000001207 */
[----:B------:R-:W-:Y:S01]  /*1c60*/  HADD2.F32 R30, -RZ, R30.H0_H0 ;  /* 0x2000001eff1e7230 */ /* 0x000fe20000004100 */
[----:B------:R-:W-:Y:S01]  /*1c70*/  SHF.R.U32.HI R7, RZ, 0x10, R7 ;  /* 0x00000010ff077819 */ /* 0x000fe20000011607 */
[----:B------:R-:W-:Y:S01]  /*1c80*/  HADD2.F32 R31, -RZ, R31.H0_H0 ;  /* 0x2000001fff1f7230 */ /* 0x000fe20000004100 */
[----:B------:R-:W-:Y:S01]  /*1c90*/  FMNMX R97, RZ, R97, !PT ;  /* 0x00000061ff617209 */ /* 0x000fe20007800000 */
[----:B------:R-:W-:Y:S01]  /*1ca0*/  HADD2.F32 R6, -RZ, R6.H0_H0 ;  /* 0x20000006ff067230 */ /* 0x000fe20000004100 */
[----:B012-4-:R-:W-:Y:S01]  /*1cb0*/  FMNMX R77, RZ, R30, !PT ;  /* 0x0000001eff4d7209 */ /* 0x017fe20007800000 */
[----:B------:R-:W-:Y:S01]  /*1cc0*/  HADD2.F32 R7, -RZ, R7.H0_H0 ;  /* 0x20000007ff077230 */ /* 0x000fe20000004100 */
[----:B---3--:R-:W-:Y:S01]  /*1cd0*/  FMNMX R57, RZ, R31, !PT ;  /* 0x0000001fff397209 */ /* 0x008fe20007800000 */
[-C--:B------:R-:W-:Y:S01]  /*1ce0*/  FMUL R76, R97, R64.reuse ;  /* 0x00000040614c7220 */ /* 0x080fe20000400000 */
[----:B------:R-:W-:Y:S01]  /*1cf0*/  SHF.R.U32.HI R80, RZ, 0x3, R0 ;  /* 0x00000003ff507819 */ /* 0x000fe20000011600 */
        /* <DEDUP_REMOVED lines=26> */
.L_x_32593:
[----:B------:R-:W-:Y:S05]  /*1ea0*/  BSYNC B0 ;  /* 0x0000000000007941 */ /* 0x000fea0003800000 */
.L_x_32592:
        /* <DEDUP_REMOVED lines=26> */
.L_x_32595:
[----:B------:R-:W-:Y:S05]  /*2050*/  BSYNC B0 ;  /* 0x0000000000007941 */ /* 0x000fea0003800000 */
.L_x_32594:
[----:B------:R-:W-:Y:S01]  /*2060*/  SHF.L.U64.HI R91, R61, 0x3, R60 ;  /* 0x000000033d5b7819 */ /* 0x000fe2000001023c */
[----:B------:R-:W-:Y:S01]  /*2070*/  HADD2.F32 R95, -RZ, R17.H0_H0 ;  /* 0x20000011ff5f7230 */ /* 0x000fe20000004100 */
        /* <DEDUP_REMOVED lines=26> */
[----:B------:R-:W-:Y:S01]  /*2220*/  HADD2.F32 R16, -RZ, R16.H0_H0 ;  /* 0x20000010ff107230 */ /* 0x000fe20000004100 */
[----:B------:R-:W-:-:S02]  /*2230*/  FMNMX R30, |R51|, R50, !PT ;  /* 0x00000032331e7209 */ /* 0x000fc40007800200 */
[----:B------:R-:W-:Y:S02]  /*2240*/  LOP3.LUT R90, R90, 0xff0000, RZ, 0xc0, !PT ;  /* 0x00ff00005a5a7812 */ /* 0x000fe400078ec0ff */
[----:B------:R-:W-:Y:S01]  /*2250*/  FMNMX R30, |R21|, R30, !PT ;  /* 0x0000001e151e7209 */ /* 0x000fe20007800200 */
[----:B------:R-:W-:Y:S01]  /*2260*/  IMAD.U32 R21, R92, 0x10000, RZ ;  /* 0x000100005c157824 */ /* 0x000fe200078e00ff */
[----:B------:R-:W-:Y:S02]  /*2270*/  SHF.R.U32.HI R17, RZ, 0x10, R17 ;  /* 0x00000010ff117819 */ /* 0x000fe40000011611 */
[----:B------:R-:W-:Y:S02]  /*2280*/  LOP3.LUT R84, R84, 0xffff, RZ, 0xc0, !PT ;  /* 0x0000ffff54547812 */ /* 0x000fe400078ec0ff */
[----:B------:R-:W-:Y:S01]  /*2290*/  LOP3.LUT R50, R21, 0xff0000, RZ, 0xc0, !PT ;  /* 0x00ff000015327812 */ /* 0x000fe200078ec0ff */
[----:B------:R-:W-:Y:S01]  /*22a0*/  @P0 IMAD R21, R60, 0xa, RZ ;  /* 0x0000000a3c150824 */ /* 0x000fe200078e02ff */
[----:B------:R-:W-:Y:S01]  /*22b0*/  PRMT R72, R72, 0x7104, RZ ;  /* 0x0000710448487816 */ /* 0x000fe200000000ff */
[----:B------:R-:W-:Y:S01]  /*22c0*/  HADD2.F32 R17, -RZ, R17.H0_H0 ;  /* 0x20000011ff117230 */ /* 0x000fe20000004100 */
[----:B------:R-:W-:-:S02]  /*22d0*/  LOP3.LUT R23, R23, R76, R50, 0xfe, !PT ;  /* 0x0000004c17177212 */ /* 0x000fc400078efe32 */
[----:B------:R-:W-:Y:S01]  /*22e0*/  FMNMX R50, |R77|, R30, !PT ;  /* 0x0000001e4d327209 */ /* 0x000fe20007800200 */
[----:B------:R-:W-:Y:S01]  /*22f0*/  @P0 IMAD.MOV.U32 R30, RZ, RZ, R78 ;  /* 0x000000ffff1e0224 */ /* 0x000fe200078e004e */
[----:B------:R-:W-:Y:S02]  /*2300*/  LOP3.LUT R19, R19, 0xff, RZ, 0xc0, !PT ;  /* 0x000000ff13137812 */ /* 0x000fe400078ec0ff */
[----:B------:R-:W-:Y:S01]  /*2310*/  FMNMX R56, |R97|, R50, !PT ;  /* 0x0000003261387209 */ /* 0x000fe20007800200 */
[----:B------:R-:W-:Y:S01]  /*2320*/  @P0 IMAD.WIDE.U32 R30, R61, 0xa, R30 ;  /* 0x0000000a3d1e0825 */ /* 0x000fe200078e001e */
[----:B------:R-:W-:Y:S02]  /*2330*/  FMNMX R97, RZ, R16, !PT ;  /* 0x00000010ff617209 */ /* 0x000fe40007800000 */
[----:B------:R-:W-:Y:S01]  /*2340*/  LOP3.LUT R34, R34, 0xffff, RZ, 0xc0, !PT ;  /* 0x0000ffff22227812 */ /* 0x000fe200078ec0ff */
        /* <DEDUP_REMOVED lines=9> */
[----:B------:R-:W-:Y:S01]  /*23e0*/  PRMT R34, R34, 0x7604, R19 ;  /* 0x0000760422227816 */ /* 0x000fe20000000013 */
[----:B------:R-:W-:-:S04]  /*23f0*/  @P0 IMAD.WIDE.U32 R30, R61, 0xb, R30 ;  /* 0x0000000b3d1e0825 */ /* 0x000fc800078e001e */
[----:B------:R-:W-:Y:S01]  /*2400*/  @P0 IMAD.IADD R21, R21, 0x1, R31 ;  /* 0x0000000115150824 */ /* 0x000fe200078e021f */
[----:B------:R-:W-:Y:S01]  /*2410*/  @P0 LEA R50, P1, R30, R89, 0x3 ;  /* 0x000000591e320211 */ /* 0x000fe200078218ff */
[----:B------:R-:W-:-:S03]  /*2420*/  @P0 IMAD.MOV.U32 R31, RZ, RZ, R79 ;  /* 0x000000ffff1f0224 */ /* 0x000fc600078e004f */
        /* <DEDUP_REMOVED lines=12> */
[----:B------:R-:W-:Y:S02]  /*24f0*/  @P0 IMAD R49, R60, 0xd, RZ ;  /* 0x0000000d3c310824 */ /* 0x000fe400078e02ff */
        /* <DEDUP_REMOVED lines=9> */
[----:B------:R-:W-:Y:S01]  /*2590*/  @P0 LEA R48, P1, R30, R89, 0x3 ;  /* 0x000000591e300211 */ /* 0x000fe200078218ff */
[----:B------:R-:W-:-:S03]  /*25a0*/  @P0 IMAD.MOV.U32 R81, RZ, RZ, R79 ;  /* 0x000000ffff510224 */ /* 0x000fc600078e004f */
[----:B------:R-:W-:Y:S01]  /*25b0*/  @P0 LEA.HI.X R49, R30, R73, R31, 0x3, P1 ;  /* 0x000000491e310211 */ /* 0x000fe200008f1c1f */
[----:B------:R-:W-:Y:S01]  /*25c0*/  @P0 IMAD.MOV.U32 R30, RZ, RZ, R78 ;  /* 0x000000ffff1e0224 */ /* 0x000fe200078e004e */
[----:B------:R-:W-:Y:S01]  /*25d0*/  ISETP.GE.U32.AND P1, PT, R37, R62, PT ;  /* 0x0000003e2500720c */ /* 0x000fe20003f26070 */
[----:B------:R-:W-:Y:S02]  /*25e0*/  @P0 IMAD.MOV.U32 R31, RZ, RZ, R79 ;  /* 0x000000ffff1f0224 */ /* 0x000fe400078e004f */
[----:B------:R-:W-:Y:S02]  /*25f0*/  @P0 IMAD R37, R60, 0xf, RZ ;  /* 0x0000000f3c250824 */ /* 0x000fe400078e02ff */
[----:B------:R-:W-:-:S04]  /*2600*/  @P0 IMAD.WIDE.U32 R30, R61, 0xf, R30 ;  /* 0x0000000f3d1e0825 */ /* 0x000fc800078e001e */
[----:B------:R-:W-:Y:S01]  /*2610*/  @P0 IMAD.IADD R31, R37, 0x1, R31 ;  /* 0x00000001251f0824 */ /* 0x000fe200078e021f */
[----:B------:R-:W-:-:S04]  /*2620*/  @P0 LEA R36, P3, R30, R89, 0x3 ;  /* 0x000000591e240211 */ /* 0x000fc800078618ff */
[----:B------:R-:W-:Y:S02]  /*2630*/  @P0 LEA.HI.X R37, R30, R73, R31, 0x3, P3 ;  /* 0x000000491e250211 */ /* 0x000fe400018f1c1f */
[----:B------:R-:W-:Y:S01]  /*2640*/  LOP3.LUT R31, R80, 0x1c, RZ, 0xc0, !PT ;  /* 0x0000001c501f7812 */ /* 0x000fe200078ec0ff */
[----:B------:R-:W-:-:S03]  /*2650*/  @P0 IMAD.MOV.U32 R80, RZ, RZ, R78 ;  /* 0x000000ffff500224 */ /* 0x000fc600078e004e */
[----:B------:R-:W-:Y:S01]  /*2660*/  IADD3 R31, R0, -0x1, -R31 ;  /* 0xffffffff001f7810 */ /* 0x000fe20007ffe81f */
[----:B------:R-:W-:-:S03]  /*2670*/  @P0 IMAD.WIDE.U32 R80, R61, 0xe, R80 ;  /* 0x0000000e3d500825 */ /* 0x000fc600078e0050 */
[----:B------:R-:W-:Y:S01]  /*2680*/  LOP3.LUT R30, R31, 0x1f, RZ, 0xc0, !PT ;  /* 0x0000001f1f1e7812 */ /* 0x000fe200078ec0ff */
[----:B------:R-:W-:-:S03]  /*2690*/  @P0 IMAD R31, R60, 0xe, RZ ;  /* 0x0000000e3c1f0824 */ /* 0x000fc600078e02ff */
[----:B------:R-:W-:Y:S01]  /*26a0*/  ISETP.GE.U32.OR P1, PT, R30, R63, P1 ;  /* 0x0000003f1e00720c */ /* 0x000fe20000f26470 */
[----:B------:R-:W-:Y:S01]  /*26b0*/  @P0 IMAD.IADD R31, R31, 0x1, R81 ;  /* 0x000000011f1f0824 */ /* 0x000fe200078e0251 */
[----:B------:R-:W-:Y:S02]  /*26c0*/  @P0 LEA R30, P3, R80, R89, 0x3 ;  /* 0x00000059501e0211 */ /* 0x000fe400078618ff */
[----:B------:R-:W-:Y:S02]  /*26d0*/  LOP3.LUT R81, R84, 0xff, RZ, 0xc0, !PT ;  /* 0x000000ff54517812 */ /* 0x000fe400078ec0ff */
[----:B------:R-:W-:Y:S02]  /*26e0*/  @P0 LEA.HI.X R31, R80, R73, R31, 0x3, P3 ;  /* 0x00000049501f0211 */ /* 0x000fe400018f1c1f */
[----:B------:R-:W-:Y:S02]  /*26f0*/  @P0 IADD3 R92, P3, R78, R83, RZ ;  /* 0x000000534e5c0210 */ /* 0x000fe40007f7e0ff */
[----:B------:R-:W-:-:S02]  /*2700*/  FMNMX R78, RZ, R17, !PT ;  /* 0x00000011ff4e7209 */ /* 0x000fc40007800000 */
[----:B------:R-:W-:Y:S01]  /*2710*/  FMNMX R80, |R69|, R90, !PT ;  /* 0x0000005a45507209 */ /* 0x000fe20007800200 */
[----:B------:R-:W-:Y:S01]  /*2720*/  @P0 IMAD.X R79, R79, 0x1, R91, P3 ;  /* 0x000000014f4f0824 */ /* 0x000fe200018e065b */
[----:B------:R-:W-:Y:S01]  /*2730*/  LOP3.LUT R90, R70, 0xff, RZ, 0xc0, !PT ;  /* 0x000000ff465a7812 */ /* 0x000fe200078ec0ff */
[----:B------:R-:W-:Y:S01]  /*2740*/  FMUL R70, R78, R64 ;  /* 0x000000404e467220 */ /* 0x000fe20000400000 */
[----:B------:R-:W-:Y:S02]  /*2750*/  LOP3.LUT R17, R82, 0xffff, RZ, 0xc0, !PT ;  /* 0x0000ffff52117812 */ /* 0x000fe400078ec0ff */
[----:B------:R-:W-:Y:S02]  /*2760*/  FMNMX R80, |R97|, R80, !PT ;  /* 0x0000005061507209 */ /* 0x000fe40007800200 */
[----:B------:R-:W-:Y:S02]  /*2770*/  F2FP.SATFINITE.E4M3.F32.PACK_AB_MERGE_C R70, RZ, R70, RZ ;  /* 0x00000046ff46723e */ /* 0x000fe400048070ff */
[----:B------:R-:W-:-:S02]  /*2780*/  PRMT R90, R17, 0x7604, R90 ;  /* 0x00007604115a7816 */ /* 0x000fc4000000005a */
[----:B------:R-:W-:Y:S02]  /*2790*/  LOP3.LUT R17, R70, 0xffff, RZ, 0xc0, !PT ;  /* 0x0000ffff46117812 */ /* 0x000fe400078ec0ff */
[----:B------:R-:W-:Y:S02]  /*27a0*/  FMNMX R69, |R95|, R80, !PT ;  /* 0x000000505f457209 */ /* 0x000fe40007800200 */
[----:B------:R-:W-:Y:S01]  /*27b0*/  LOP3.LUT R72, R81, 0xff00, R72, 0xf8, !PT ;  /* 0x0000ff0051487812 */ /* 0x000fe200078ef848 */
[----:B------:R-:W-:Y:S01]  /*27c0*/  IMAD.SHL.U32 R17, R17, 0x1000000, RZ ;  /* 0x0100000011117824 */ /* 0x000fe200078e00ff */
[----:B------:R-:W-:Y:S02]  /*27d0*/  FMNMX R69, |R78|, R69, !PT ;  /* 0x000000454e457209 */ /* 0x000fe40007800200 */
[----:B------:R-:W-:Y:S02]  /*27e0*/  @P0 LEA R78, P3, R92, R89, 0x3 ;  /* 0x000000595c4e0211 */ /* 0x000fe400078618ff */
[----:B------:R-:W-:-:S02]  /*27f0*/  LOP3.LUT R19, R17, R72, R54, 0xfe, !PT ;  /* 0x0000004811137212 */ /* 0x000fc400078efe36 */
[----:B------:R-:W-:Y:S01]  /*2800*/  @P0 LEA.HI.X R79, R92, R73, R79, 0x3, P3 ;  /* 0x000000495c4f0211 */ /* 0x000fe200018f1c4f */
[----:B------:R-:W-:Y:S08]  /*2810*/  @P2 BRA `(.L_x_32597) ;  /* 0x0000000000382947 */ /* 0x000ff00003800000 */
        /* <DEDUP_REMOVED lines=14> */
.L_x_32597:
[----:B------:R-:W-:Y:S05]  /*2900*/  BSYNC B0 ;  /* 0x0000000000007941 */ /* 0x000fea0003800000 */
.L_x_32596:
[----:B-----5:R-:W-:Y:S01]  /*2910*/  HADD2.F32 R81, -RZ, R12.H0_H0 ;  /* 0x2000000cff517230 */ /* 0x020fe20000004100 */
[--C-:B------:R-:W-:Y:S01]  /*2920*/  SHF.R.U64 R91, R12, 0x10, R13.reuse ;  /* 0x000000100c5b7819 */ /* 0x100fe2000000120d */
[----:B------:R-:W-:Y:S01]  /*2930*/  HADD2.F32 R82, -RZ, R13.H0_H0 ;  /* 0x2000000dff527230 */ /* 0x000fe20000004100 */
[----:B------:R-:W-:Y:S02]  /*2940*/  SHF.R.U32.HI R86, RZ, 0x10, R13 ;  /* 0x00000010ff567819 */ /* 0x000fe4000001160d */
[----:B0-----:R-:W-:Y:S02]  /*2950*/  @!P0 CS2R R16, SRZ ;  /* 0x0000000000108805 */ /* 0x001fe4000001ff00 */
[----:B------:R-:W-:Y:S01]  /*2960*/  @!P0 CS2R R12, SRZ ;  /* 0x00000000000c8805 */ /* 0x000fe2000001ff00 */
[----:B------:R-:W-:Y:S01]  /*2970*/  HADD2.F32 R84, -RZ, R4.H0_H0 ;  /* 0x20000004ff547230 */ /* 0x000fe20000004100 */
[----:B------:R-:W-:Y:S01]  /*2980*/  SHF.R.U64 R85, R4, 0x10, R5 ;  /* 0x0000001004557819 */ /* 0x000fe20000001205 */
[----:B------:R-:W-:Y:S01]  /*2990*/  HADD2.F32 R83, -RZ, R14.H0_H0 ;  /* 0x2000000eff537230 */ /* 0x000fe20000004100 */
[----:B------:R-:W-:Y:S01]  /*29a0*/  SHF.R.U64 R4, R2, 0x10, R3 ;  /* 0x0000001002047819 */ /* 0x000fe20000001203 */
[----:B------:R-:W-:Y:S01]  /*29b0*/  HADD2.F32 R2, -RZ, R2.H0_H0 ;  /* 0x20000002ff027230 */ /* 0x000fe20000004100 */
[----:B------:R0:W5:Y:S01]  /*29c0*/  @P0 LDG.E.64 R16, desc[UR6][R78.64] ;  /* 0x000000064e100981 */ /* 0x000162000c1e1b00 */
[----:B------:R-:W-:-:S02]  /*29d0*/  @!P0 CS2R R10, SRZ ;  /* 0x00000000000a8805 */ /* 0x000fc4000001ff00 */
[--C-:B------:R-:W-:Y:S01]  /*29e0*/  SHF.R.U64 R54, R14, 0x10, R15.reuse ;  /* 0x000000100e367819 */ /* 0x100fe2000000120f */
[----:B------:R-:W-:Y:S01]  /*29f0*/  HADD2.F32 R53, -RZ, R15.H0_H0 ;  /* 0x2000000fff357230 */ /* 0x000fe20000004100 */
[----:B------:R1:W5:Y:S01]  /*2a00*/  @P0 LDG.E.64 R12, desc[UR6][R76.64] ;  /* 0x000000064c0c0981 */ /* 0x000362000c1e1b00 */
[----:B------:R-:W-:Y:S02]  /*2a10*/  SHF.R.U32.HI R70, RZ, 0x10, R15 ;  /* 0x00000010ff467819 */ /* 0x000fe4000001160f */
[----:B------:R-:W-:Y:S02]  /*2a20*/  @!P0 CS2R R14, SRZ ;  /* 0x00000000000e8805 */ /* 0x000fe4000001ff00 */
[----:B------:R-:W-:Y:S01]  /*2a30*/  @!P0 CS2R R8, SRZ ;  /* 0x0000000000088805 */ /* 0x000fe2000001ff00 */
[----:B------:R2:W5:Y:S01]  /*2a40*/  @P0 LDG.E.64 R10, desc[UR6][R50.64] ;  /* 0x00000006320a0981 */ /* 0x000562000c1e1b00 */
[----:B0-----:R-:W-:-:S03]  /*2a50*/  SHF.R.U32.HI R78, RZ, 0x10, R3 ;  /* 0x00000010ff4e7819 */ /* 0x001fc60000011603 */
[----:B------:R-:W5:Y:S01]  /*2a60*/  @P0 LDG.E.64 R14, desc[UR6][R6.64] ;  /* 0x00000006060e0981 */ /* 0x000f62000c1e1b00 */
[----:B-1----:R-:W-:Y:S01]  /*2a70*/  HADD2.F32 R77, -RZ, R3.H0_H0 ;  /* 0x20000003ff4d7230 */ /* 0x002fe20000004100 */
[----:B------:R-:W-:Y:S01]  /*2a80*/  FMNMX R76, RZ, R2, !PT ;  /* 0x00000002ff4c7209 */ /* 0x000fe20007800000 */
[----:B------:R-:W-:Y:S01]  /*2a90*/  HADD2.F32 R3, -RZ, R4.H0_H0 ;  /* 0x20000004ff037230 */ /* 0x000fe20000004100 */
[----:B------:R0:W5:Y:S02]  /*2aa0*/  @P0 LDG.E.64 R8, desc[UR6][R56.64] ;  /* 0x0000000638080981 */ /* 0x000164000c1e1b00 */
[----:B------:R-:W-:Y:S02]  /*2ab0*/  FMNMX R2, R69, |R76|, !PT ;  /* 0x4000004c45027209 */ /* 0x000fe40007800000 */
[----:B--2---:R-:W-:Y:S01]  /*2ac0*/  FMNMX R51, RZ, R3, !PT ;  /* 0x00000003ff337209 */ /* 0x004fe20007800000 */
[----:B------:R-:W-:Y:S01]  /*2ad0*/  HADD2.F32 R3, -RZ, R78.H0_H0 ;  /* 0x2000004eff037230 */ /* 0x000fe20000004100 */
[----:B------:R-:W-:-:S02]  /*2ae0*/  @!P0 CS2R R6, SRZ ;  /* 0x0000000000068805 */ /* 0x000fc4000001ff00 */
[----:B------:R-:W-:Y:S02]  /*2af0*/  FMNMX R50, |R51|, R2, !PT ;  /* 0x0000000233327209 */ /* 0x000fe40007800200 */
[----:B0-----:R-:W-:Y:S02]  /*2b00*/  FMNMX R57, RZ, R77, !PT ;  /* 0x0000004dff397209 */ /* 0x001fe40007800000 */
[----:B------:R-:W-:Y:S01]  /*2b10*/  FMNMX R79, RZ, R3, !PT ;  /* 0x00000003ff4f7209 */ /* 0x000fe20007800000 */
[----:B------:R0:W5:Y:S01]  /*2b20*/  @P0 LDG.E.64 R6, desc[UR6][R48.64] ;  /* 0x0000000630060981 */ /* 0x000162000c1e1b00 */
[----:B------:R-:W-:Y:S01]  /*2b30*/  FMNMX R50, |R57|, R50, !PT ;  /* 0x0000003239327209 */ /* 0x000fe20007800200 */
[----:B------:R-:W-:Y:S01]  /*2b40*/  HADD2.F32 R72, -RZ, R5.H0_H0 ;  /* 0x20000005ff487230 */ /* 0x000fe20000004100 */
[----:B------:R-:W-:Y:S02]  /*2b50*/  SHF.R.U32.HI R80, RZ, 0x10, R5 ;  /* 0x00000010ff507819 */ /* 0x000fe40000011605 */
[----:B------:R-:W-:-:S02]  /*2b60*/  @!P0 CS2R R4, SRZ ;  /* 0x0000000000048805 */ /* 0x000fc4000001ff00 */
[----:B------:R-:W-:Y:S01]  /*2b70*/  FMNMX R81, RZ, R81, !PT ;  /* 0x00000051ff517209 */ /* 0x000fe20007800000 */
[----:B0-----:R-:W-:Y:S01]  /*2b80*/  HADD2.F32 R49, -RZ, R91.H0_H0 ;  /* 0x2000005bff317230 */ /* 0x001fe20000004100 */
[----:B------:R-:W-:Y:S02]  /*2b90*/  FMNMX R48, |R79|, R50, !PT ;  /* 0x000000324f307209 */ /* 0x000fe40007800200 */
[----:B------:R0:W5:Y:S02]  /*2ba0*/  @P0 LDG.E.64 R4, desc[UR6][R36.64] ;  /* 0x0000000624040981 */ /* 0x000164000c1e1b00 */
[----:B------:R-:W-:Y:S02]  /*2bb0*/  FMNMX R49, RZ, R49, !PT ;  /* 0x00000031ff317209 */ /* 0x000fe40007800000 */
[----:B------:R-:W-:-:S04]  /*2bc0*/  FMNMX R48, |R81|, R48, !PT ;  /* 0x0000003051307209 */ /* 0x000fc80007800200 */
[----:B------:R-:W-:Y:S01]  /*2bd0*/  FMNMX R48, |R49|, R48, !PT ;  /* 0x0000003031307209 */ /* 0x000fe20007800200 */
[----:B0-----:R-:W-:Y:S01]  /*2be0*/  HADD2.F32 R36, -RZ, R86.H0_H0 ;  /* 0x20000056ff247230 */ /* 0x001fe20000004100 */
[----:B------:R-:W-:Y:S02]  /*2bf0*/  FMNMX R37, RZ, R82, !PT ;  /* 0x00000052ff257209 */ /* 0x000fe40007800000 */
[----:B------:R-:W-:Y:S02]  /*2c00*/  @!P0 CS2R R2, SRZ ;  /* 0x0000000000028805 */ /* 0x000fe4000001ff00 */
[----:B------:R-:W-:Y:S02]  /*2c10*/  FMNMX R93, RZ, R36, !PT ;  /* 0x00000024ff5d7209 */ /* 0x000fe40007800000 */
[----:B------:R-:W-:Y:S01]  /*2c20*/  FMNMX R48, |R37|, R48, !PT ;  /* 0x0000003025307209 */ /* 0x000fe20007800200 */
[----:B------:R-:W-:Y:S01]  /*2c30*/  HADD2.F32 R54, -RZ, R54.H0_H0 ;  /* 0x20000036ff367230 */ /* 0x000fe20000004100 */
[----:B------:R-:W-:Y:S01]  /*2c40*/  FMNMX R91, RZ, R83, !PT ;  /* 0x00000053ff5b7209 */ /* 0x000fe20007800000 */
[----:B------:R0:W5:Y:S01]  /*2c50*/  @P0 LDG.E.64 R2, desc[UR6][R30.64] ;  /* 0x000000061e020981 */ /* 0x000162000c1e1b00 */
[----:B------:R-:W-:-:S02]  /*2c60*/  FMNMX R48, |R93|, R48, !PT ;  /* 0x000000305d307209 */ /* 0x000fc40007800200 */
[----:B------:R-:W-:Y:S01]  /*2c70*/  FMNMX R54, RZ, R54, !PT ;  /* 0x00000036ff367209 */ /* 0x000fe20007800000 */
[----:B------:R-:W-:Y:S01]  /*2c80*/  HADD2.F32 R70, -RZ, R70.H0_H0 ;  /* 0x20000046ff467230 */ /* 0x000fe20000004100 */
[----:B------:R-:W-:Y:S02]  /*2c90*/  FMNMX R53, RZ, R53, !PT ;  /* 0x00000035ff357209 */ /* 0x000fe40007800000 */
[----:B0-----:R-:W-:Y:S01]  /*2ca0*/  FMNMX R31, |R91|, R48, !PT ;  /* 0x000000305b1f7209 */ /* 0x001fe20007800200 */
[----:B------:R-:W-:-:S03]  /*2cb0*/  HADD2.F32 R30, -RZ, R85.H0_H0 ;  /* 0x20000055ff1e7230 */ /* 0x000fc60000004100 */
[----:B------:R-:W-:Y:S02]  /*2cc0*/  FMNMX R31, |R54|, R31, !PT ;  /* 0x0000001f361f7209 */ /* 0x000fe40007800200 */
[----:B------:R-:W-:Y:S02]  /*2cd0*/  FMNMX R48, RZ, R70, !PT ;  /* 0x00000046ff307209 */ /* 0x000fe40007800000 */
[----:B------:R-:W-:Y:S02]  /*2ce0*/  FMNMX R31, |R53|, R31, !PT ;  /* 0x0000001f351f7209 */ /* 0x000fe40007800200 */
[----:B------:R-:W-:Y:S02]  /*2cf0*/  FMNMX R97, RZ, R30, !PT ;  /* 0x0000001eff617209 */ /* 0x000fe40007800000 */
[----:B------:R-:W-:Y:S02]  /*2d00*/  FMNMX R95, RZ, R84, !PT ;  /* 0x00000054ff5f7209 */ /* 0x000fe40007800000 */
[----:B------:R-:W-:Y:S01]  /*2d10*/  FMNMX R30, |R48|, R31, !PT ;  /* 0x0000001f301e7209 */ /* 0x000fe20007800200 */
[----:B------:R-:W-:-:S03]  /*2d20*/  HADD2.F32 R77, -RZ, R44.H0_H0 ;  /* 0x2000002cff4d7230 */ /* 0x000fc60000004100 */
[----:B------:R-:W-:Y:S01]  /*2d30*/  FMNMX R30, |R95|, R30, !PT ;  /* 0x0000001e5f1e7209 */ /* 0x000fe20007800200 */
[----:B------:R-:W-:Y:S01]  /*2d40*/  HADD2.F32 R69, -RZ, R42.H0_H0 ;  /* 0x2000002aff457230 */ /* 0x000fe20000004100 */
[----:B------:R-:W-:Y:S01]  /*2d50*/  FMNMX R72, RZ, R72, !PT ;  /* 0x00000048ff487209 */ /* 0x000fe20007800000 */
[----:B------:R-:W-:Y:S01]  /*2d60*/  HADD2.F32 R80, -RZ, R80.H0_H0 ;  /* 0x20000050ff507230 */ /* 0x000fe20000004100 */
[----:B------:R-:W-:Y:S02]  /*2d70*/  FMNMX R31, |R97|, R30, !PT ;  /* 0x0000001e611f7209 */ /* 0x000fe40007800200 */
[----:B------:R-:W-:Y:S02]  /*2d80*/  FMNMX R77, RZ, R77, !PT ;  /* 0x0000004dff4d7209 */ /* 0x000fe40007800000 */
[----:B------:R-:W-:Y:S02]  /*2d90*/  FMNMX R69, RZ, R69, !PT ;  /* 0x00000045ff457209 */ /* 0x000fe40007800000 */
[----:B------:R-:W-:-:S02]  /*2da0*/  FMNMX R78, RZ, R80, !PT ;  /* 0x00000050ff4e7209 */ /* 0x000fc40007800000 */
        /* <DEDUP_REMOVED lines=50> */
[----:B------:R-:W-:Y:S02]  /*30d0*/  LEA R48, P0, R37, R65, 0x2 ;  /* 0x0000004125307211 */ /* 0x000fe400078010ff */
[----:B------:R-:W-:Y:S02]  /*30e0*/  LOP3.LUT R31, R31, 0xff, R82, 0xf8, !PT ;  /* 0x000000ff1f1f7812 */ /* 0x000fe400078ef852 */
[----:B------:R-:W-:-:S05]  /*30f0*/  LEA.HI.X R49, R37, R66, R49, 0x2, P0 ;  /* 0x0000004225317211 */ /* 0x000fca00000f1431 */
[----:B------:R0:W-:Y:S04]  /*3100*/  STG.E desc[UR6][R48.64], R31 ;  /* 0x0000001f30007986 */ /* 0x0001e8000c101906 */
.L_x_32599:
[----:B------:R-:W-:Y:S05]  /*3110*/  BSYNC B0 ;  /* 0x0000000000007941 */ /* 0x000fea0003800000 */
.L_x_32598:
        /* <DEDUP_REMOVED lines=16> */
.L_x_32601:
[----:B------:R-:W-:Y:S05]  /*3220*/  BSYNC B0 ;  /* 0x0000000000007941 */ /* 0x000fea0003800000 */
.L_x_32600:
        /* <DEDUP_REMOVED lines=18> */
.L_x_32603:
[----:B------:R-:W-:Y:S05]  /*3350*/  BSYNC B0 ;  /* 0x0000000000007941 */ /* 0x000fea0003800000 */
.L_x_32602:
        /* <DEDUP_REMOVED lines=19> */
.L_x_32605:
[----:B------:R-:W-:Y:S05]  /*3490*/  BSYNC B0 ;  /* 0x0000000000007941 */ /* 0x000fea0003800000 */
.L_x_32604:
[----:B012---:R-:W-:Y:S01]  /*34a0*/  HADD2.F32 R49, -RZ, R40.H0_H0 ;  /* 0x20000028ff317230 */ /* 0x007fe20000004100 */
[----:B---3--:R-:W-:Y:S01]  /*34b0*/  LOP3.LUT R31, R91, 0xffff, RZ, 0xc0, !PT ;  /* 0x0000ffff5b1f7812 */ /* 0x008fe200078ec0ff */
[----:B------:R-:W-:Y:S01]  /*34c0*/  HADD2.F32 R53, -RZ, R38.H0_H0 ;  /* 0x20000026ff357230 */ /* 0x000fe20000004100 */
[----:B------:R-:W-:Y:S01]  /*34d0*/  SHF.R.U64 R44, R44, 0x10, R45 ;  /* 0x000000102c2c7819 */ /* 0x000fe2000000122d */
[----:B------:R-:W-:Y:S01]  /*34e0*/  BSSY B0, `(.L_x_32606) ;  /* 0x000003c000007945 */ /* 0x000fe20003800000 */
[----:B------:R-:W-:Y:S02]  /*34f0*/  FMNMX R49, RZ, R49, !PT ;  /* 0x00000031ff317209 */ /* 0x000fe40007800000 */
[----:B------:R-:W-:Y:S01]  /*3500*/  FMNMX R53, RZ, R53, !PT ;  /* 0x00000035ff357209 */ /* 0x000fe20007800000 */
[----:B------:R-:W-:Y:S01]  /*3510*/  HADD2.F32 R44, -RZ, R44.H0_H0 ;  /* 0x2000002cff2c7230 */ /* 0x000fe20000004100 */
[----:B------:R-:W-:Y:S01]  /*3520*/  LOP3.LUT R48, R31, 0xff, RZ, 0xc0, !PT ;  /* 0x000000ff1f307812 */ /* 0x000fe200078ec0ff */
[-C--:B------:R-:W-:Y:S01]  /*3530*/  FMUL R50, R49, R64.reuse ;  /* 0x0000004031327220 */ /* 0x080fe20000400000 */
[----:B------:R-:W-:Y:S01]  /*3540*/  PRMT R31, R54, 0x7104, RZ ;  /* 0x00007104361f7816 */ /* 0x000fe200000000ff */
[----:B------:R-:W-:Y:S01]  /*3550*/  FMUL R37, R53, R64 ;  /* 0x0000004035257220 */ /* 0x000fe20000400000 */
[----:B------:R-:W-:-:S02]  /*3560*/  LOP3.LUT R47, R47, 0xff, RZ, 0xc0, !PT ;  /* 0x000000ff2f2f7812 */ /* 0x000fc400078ec0ff */
[----:B------:R-:W-:Y:S02]  /*3570*/  F2FP.SATFINITE.E4M3.F32.PACK_AB_MERGE_C R50, RZ, R50, RZ ;  /* 0x00000032ff32723e */ /* 0x000fe400048070ff */
[----:B------:R-:W-:Y:S02]  /*3580*/  F2FP.SATFINITE.E4M3.F32.PACK_AB_MERGE_C R37, RZ, R37, RZ ;  /* 0x00000025ff25723e */ /* 0x000fe400048070ff */
[----:B------:R-:W-:Y:S01]  /*3590*/  LOP3.LUT R51, R48, 0xff00, R31, 0xf8, !PT ;  /* 0x0000ff0030337812 */ /* 0x000fe200078ef81f */
[----:B------:R-:W-:Y:S01]  /*35a0*/  IMAD.U32 R31, R50, 0x10000, RZ ;  /* 0x00010000321f7824 */ /* 0x000fe200078e00ff */
[----:B------:R-:W-:Y:S02]  /*35b0*/  LOP3.LUT R48, R37, 0xffff, RZ, 0xc0, !PT ;  /* 0x0000ffff25307812 */ /* 0x000fe400078ec0ff */
[----:B------:R-:W-:Y:S02]  /*35c0*/  LOP3.LUT R52, R52, 0xffff, RZ, 0xc0, !PT ;  /* 0x0000ffff34347812 */ /* 0x000fe400078ec0ff */
[----:B------:R-:W-:Y:S01]  /*35d0*/  LOP3.LUT R31, R31, 0xff0000, RZ, 0xc0, !PT ;  /* 0x00ff00001f1f7812 */ /* 0x000fe200078ec0ff */
[----:B------:R-:W-:Y:S01]  /*35e0*/  IMAD.SHL.U32 R48, R48, 0x1000000, RZ ;  /* 0x0100000030307824 */ /* 0x000fe200078e00ff */
[----:B------:R-:W-:-:S02]  /*35f0*/  FMNMX R77, |R77|, R84, !PT ;  /* 0x000000544d4d7209 */ /* 0x000fc40007800200 */
[----:B------:R-:W-:Y:S02]  /*3600*/  PRMT R84, R52, 0x7604, R47 ;  /* 0x0000760434547816 */ /* 0x000fe4000000002f */
[----:B------:R-:W-:Y:S01]  /*3610*/  SHF.R.U32.HI R47, RZ, 0x10, R45 ;  /* 0x00000010ff2f7819 */ /* 0x000fe2000001162d */
[----:B------:R-:W-:Y:S01]  /*3620*/  HADD2.F32 R45, -RZ, R45.H0_H0 ;  /* 0x2000002dff2d7230 */ /* 0x000fe20000004100 */
[----:B------:R-:W-:Y:S02]  /*3630*/  LOP3.LUT R31, R48, R51, R31, 0xfe, !PT ;  /* 0x00000033301f7212 */ /* 0x000fe400078efe1f */
[----:B------:R-:W-:Y:S01]  /*3640*/  FMNMX R48, RZ, R44, !PT ;  /* 0x0000002cff307209 */ /* 0x000fe20007800000 */
[----:B------:R-:W-:Y:S01]  /*3650*/  HADD2.F32 R44, -RZ, R47.H0_H0 ;  /* 0x2000002fff2c7230 */ /* 0x000fe20000004100 */
[----:B------:R-:W-:Y:S02]  /*3660*/  FMNMX R45, RZ, R45, !PT ;  /* 0x0000002dff2d7209 */ /* 0x000fe40007800000 */
[C---:B------:R-:W-:Y:S01]  /*3670*/  FMNMX R77, |R48|.reuse, R77, !PT ;  /* 0x0000004d304d7209 */ /* 0x040fe20007800200 */
[----:B------:R-:W-:Y:S01]  /*3680*/  FMUL R47, R48, R64 ;  /* 0x00000040302f7220 */ /* 0x000fe20000400000 */
[----:B------:R-:W-:-:S02]  /*3690*/  FMNMX R44, RZ, R44, !PT ;  /* 0x0000002cff2c7209 */ /* 0x000fc40007800000 */
[----:B------:R-:W-:Y:S02]  /*36a0*/  FMNMX R77, |R45|, R77, !PT ;  /* 0x0000004d2d4d7209 */ /* 0x000fe40007800200 */
[----:B------:R-:W-:Y:S02]  /*36b0*/  LOP3.LUT R35, R35, 0xff, RZ, 0xc0, !PT ;  /* 0x000000ff23237812 */ /* 0x000fe400078ec0ff */
[----:B------:R-:W-:Y:S02]  /*36c0*/  FMNMX R52, |R44|, R77, !PT ;  /* 0x0000004d2c347209 */ /* 0x000fe40007800200 */
[----:B------:R-:W-:Y:S02]  /*36d0*/  LOP3.LUT R77, R82, 0xff, RZ, 0xc0, !PT ;  /* 0x000000ff524d7812 */ /* 0x000fe400078ec0ff */
[----:B------:R-:W-:Y:S01]  /*36e0*/  LOP3.LUT R82, R33, 0xffff, RZ, 0xc0, !PT ;  /* 0x0000ffff21527812 */ /* 0x000fe200078ec0ff */
[----:B------:R-:W-:Y:S01]  /*36f0*/  FMUL R33, R45, R64 ;  /* 0x000000402d217220 */ /* 0x000fe20000400000 */
[----:B------:R-:W-:-:S02]  /*3700*/  LOP3.LUT R92, R92, 0xffff, RZ, 0xc0, !PT ;  /* 0x0000ffff5c5c7812 */ /* 0x000fc400078ec0ff */
[----:B------:R-:W-:Y:S01]  /*3710*/  PRMT R82, R82, 0x7604, R35 ;  /* 0x0000760452527816 */ /* 0x000fe20000000023 */
[----:B------:R-:W-:Y:S01]  /*3720*/  FMUL R35, R44, R64 ;  /* 0x000000402c237220 */ /* 0x000fe20000400000 */
[----:B------:R-:W-:Y:S02]  /*3730*/  FMNMX R69, |R69|, R52, !PT ;  /* 0x0000003445457209 */ /* 0x000fe40007800200 */
[----:B------:R-:W-:Y:S02]  /*3740*/  PRMT R77, R92, 0x7604, R77 ;  /* 0x000076045c4d7816 */ /* 0x000fe4000000004d */
[----:B------:R-:W-:Y:S02]  /*3750*/  SHF.R.U64 R51, R42, 0x10, R43 ;  /* 0x000000102a337819 */ /* 0x000fe4000000122b */
[----:B------:R-:W-:Y:S02]  /*3760*/  F2FP.SATFINITE.E4M3.F32.PACK_AB_MERGE_C R33, RZ, R33, RZ ;  /* 0x00000021ff21723e */ /* 0x000fe400048070ff */
[----:B------:R-:W-:-:S02]  /*3770*/  F2FP.SATFINITE.E4M3.F32.PACK_AB_MERGE_C R47, RZ, R47, RZ ;  /* 0x0000002fff2f723e */ /* 0x000fc400048070ff */
        /* <DEDUP_REMOVED lines=18> */
.L_x_32607:
[----:B------:R-:W-:Y:S05]  /*38a0*/  BSYNC B0 ;  /* 0x0000000000007941 */ /* 0x000fea0003800000 */
.L_x_32606:
[----:B------:R-:W-:Y:S01]  /*38b0*/  HADD2.F32 R42, -RZ, R51.H0_H0 ;  /* 0x20000033ff2a7230 */ /* 0x000fe20000004100 */
[----:B0-----:R-:W-:Y:S01]  /*38c0*/  SHF.R.U32.HI R44, RZ, 0x10, R43 ;  /* 0x00000010ff2c7819 */ /* 0x001fe2000001162b */
[----:B------:R-:W-:Y:S01]  /*38d0*/  HADD2.F32 R43, -RZ, R43.H0_H0 ;  /* 0x2000002bff2b7230 */ /* 0x000fe20000004100 */
[----:B------:R-:W-:Y:S02]  /*38e0*/  BSSY B0, `(.L_x_32608) ;  /* 0x0000020000007945 */ /* 0x000fe40003800000 */
[----:B------:R-:W-:Y:S01]  /*38f0*/  FMNMX R91, RZ, R42, !PT ;  /* 0x0000002aff5b7209 */ /* 0x000fe20007800000 */
[----:B------:R-:W-:Y:S01]  /*3900*/  HADD2.F32 R42, -RZ, R44.H0_H0 ;  /* 0x2000002cff2a7230 */ /* 0x000fe20000004100 */
[----:B------:R-:W-:Y:S02]  /*3910*/  FMNMX R43, RZ, R43, !PT ;  /* 0x0000002bff2b7209 */ /* 0x000fe40007800000 */
[C---:B------:R-:W-:Y:S01]  /*3920*/  FMNMX R69, |R91|.reuse, R69, !PT ;  /* 0x000000455b457209 */ /* 0x040fe20007800200 */
[----:B------:R-:W-:Y:S01]  /*3930*/  FMUL R91, R91, R64 ;  /* 0x000000405b5b7220 */ /* 0x000fe20000400000 */
[----:B------:R-:W-:Y:S01]  /*3940*/  FMNMX R45, RZ, R42, !PT ;  /* 0x0000002aff2d7209 */ /* 0x000fe20007800000 */
[C---:B------:R-:W-:Y:S01]  /*3950*/  FMUL R42, R43.reuse, R64 ;  /* 0x000000402b2a7220 */ /* 0x040fe20000400000 */
[----:B------:R-:W-:-:S02]  /*3960*/  FMNMX R48, |R43|, R69, !PT ;  /* 0x000000452b307209 */ /* 0x000fc40007800200 */
        /* <DEDUP_REMOVED lines=23> */
.L_x_32609:
[----:B------:R-:W-:Y:S05]  /*3ae0*/  BSYNC B0 ;  /* 0x0000000000007941 */ /* 0x000fea0003800000 */
.L_x_32608:
[----:B0-----:R-:W-:Y:S01]  /*3af0*/  HADD2.F32 R51, -RZ, R41.H0_H0 ;  /* 0x20000029ff337230 */ /* 0x001fe20000004100 */
[----:B------:R-:W-:Y:S01]  /*3b00*/  LOP3.LUT R33, R33, 0xffff, RZ, 0xc0, !PT ;  /* 0x0000ffff21217812 */ /* 0x000fe200078ec0ff */
[----:B------:R-:W-:Y:S01]  /*3b10*/  HADD2.F32 R93, -RZ, R39.H0_H0 ;  /* 0x20000027ff5d7230 */ /* 0x000fe20000004100 */
        /* <DEDUP_REMOVED lines=11> */
[----:B------:R-:W-:Y:S01]  /*3bd0*/  HADD2.F32 R99, -RZ, R99.H0_H0 ;  /* 0x20000063ff637230 */ /* 0x000fe20000004100 */
[----:B------:R-:W-:Y:S01]  /*3be0*/  F2FP.SATFINITE.E4M3.F32.PACK_AB_MERGE_C R52, RZ, R52, RZ ;  /* 0x00000034ff34723e */ /* 0x000fe200048070ff */
[----:B------:R-:W-:Y:S01]  /*3bf0*/  HADD2.F32 R97, -RZ, R97.H0_H0 ;  /* 0x20000061ff617230 */ /* 0x000fe20000004100 */
        /* <DEDUP_REMOVED lines=37> */
.L_x_32611:
[----:B------:R-:W-:Y:S05]  /*3e50*/  BSYNC B0 ;  /* 0x0000000000007941 */ /* 0x000fea0003800000 */
.L_x_32610:
[--C-:B------:R-:W-:Y:S01]  /*3e60*/  SHF.R.U64 R95, R38, 0x10, R39.reuse ;  /* 0x00000010265f7819 */ /* 0x100fe20000001227 */
[----:B------:R-:W-:Y:S01]  /*3e70*/  BSSY B0, `(.L_x_32612) ;  /* 0x0000021000007945 */ /* 0x000fe20003800000 */
[----:B------:R-:W-:-:S03]  /*3e80*/  SHF.R.U32.HI R91, RZ, 0x10, R39 ;  /* 0x00000010ff5b7819 */ /* 0x000fc60000011627 */
[----:B------:R-:W-:Y:S02]  /*3e90*/  HADD2.F32 R95, -RZ, R95.H0_H0 ;  /* 0x2000005fff5f7230 */ /* 0x000fe40000004100 */
[----:B------:R-:W-:-:S03]  /*3ea0*/  HADD2.F32 R91, -RZ, R91.H0_H0 ;  /* 0x2000005bff5b7230 */ /* 0x000fc60000004100 */
        /* <DEDUP_REMOVED lines=29> */
.L_x_32613:
[----:B------:R-:W-:Y:S05]  /*4080*/  BSYNC B0 ;  /* 0x0000000000007941 */ /* 0x000fea0003800000 */
.L_x_32612:
        /* <DEDUP_REMOVED lines=57> */
[----:B------:R-:W-:Y:S01]  /*4420*/  FMNMX R24, |R95|, R24, !PT ;  /* 0x000000185f187209 */ /* 0x000fe20007800200 */
[----:B------:R-:W-:-:S04]  /*4430*/  @P0 IMAD.WIDE.U32 R48, R61, 0xc, R48 ;  /* 0x0000000c3d300825 */ /* 0x000fc800078e0030 */
        /* <DEDUP_REMOVED lines=8> */
[----:B------:R-:W-:Y:S01]  /*44c0*/  FMNMX R92, |R93|, R24, !PT ;  /* 0x000000185d5c7209 */ /* 0x000fe20007800200 */
[----:B------:R-:W-:Y:S01]  /*44d0*/  @P0 IMAD.WIDE.U32 R50, R61, 0xd, R50 ;  /* 0x0000000d3d320825 */ /* 0x000fe200078e0032 */
[----:B------:R-:W-:-:S03]  /*44e0*/  @!P0 CS2R R48, SRZ ;  /* 0x0000000000308805 */ /* 0x000fc6000001ff00 */
[----:B------:R-:W-:Y:S01]  /*44f0*/  @P0 IMAD.IADD R24, R55, 0x1, R51 ;  /* 0x0000000137180824 */ /* 0x000fe200078e0233 */
[----:B------:R-:W-:Y:S02]  /*4500*/  @P0 LEA R54, P2, R50, R89, 0x3 ;  /* 0x0000005932360211 */ /* 0x000fe400078418ff */
[----:B------:R-:W-:Y:S01]  /*4510*/  LOP3.LUT R93, R56, 0xff, RZ, 0xc0, !PT ;  /* 0x000000ff385d7812 */ /* 0x000fe200078ec0ff */
[----:B------:R0:W5:Y:S01]  /*4520*/  @P0 LDG.E.64 R48, desc[UR6][R52.64] ;  /* 0x0000000634300981 */ /* 0x000162000c1e1b00 */
[----:B------:R-:W-:Y:S01]  /*4530*/  @P0 LEA.HI.X R55, R50, R73, R24, 0x3, P2 ;  /* 0x0000004932370211 */ /* 0x000fe200010f1c18 */
[----:B------:R-:W-:Y:S01]  /*4540*/  @P0 IMAD.MOV.U32 R56, RZ, RZ, R46 ;  /* 0x000000ffff380224 */ /* 0x000fe200078e002e */
[----:B------:R-:W-:Y:S01]  /*4550*/  LOP3.LUT R24, R57, 0xffff, RZ, 0xc0, !PT ;  /* 0x0000ffff39187812 */ /* 0x000fe200078ec0ff */
[----:B------:R-:W-:Y:S01]  /*4560*/  @P0 IMAD.MOV.U32 R57, RZ, RZ, R47 ;  /* 0x000000ffff390224 */ /* 0x000fe200078e002f */
[----:B------:R-:W-:Y:S01]  /*4570*/  @!P0 CS2R R50, SRZ ;  /* 0x0000000000328805 */ /* 0x000fe2000001ff00 */
[----:B------:R-:W-:Y:S01]  /*4580*/  @P0 IMAD.WIDE.U32 R56, R61, 0xe, R56 ;  /* 0x0000000e3d380825 */ /* 0x000fe200078e0038 */
[----:B------:R-:W-:-:S02]  /*4590*/  PRMT R93, R24, 0x7604, R93 ;  /* 0x00007604185d7816 */ /* 0x000fc4000000005d */
[----:B------:R-:W-:Y:S01]  /*45a0*/  LOP3.LUT R88, R88, 0xffff, RZ, 0xc0, !PT ;  /* 0x0000ffff58587812 */ /* 0x000fe200078ec0ff */
[----:B0-----:R-:W-:Y:S01]  /*45b0*/  @P0 IMAD R53, R60, 0xe, RZ ;  /* 0x0000000e3c350824 */ /* 0x001fe200078e02ff */
[----:B------:R-:W-:Y:S01]  /*45c0*/  @P0 LEA R52, P2, R56, R89, 0x3 ;  /* 0x0000005938340211 */ /* 0x000fe200078418ff */
[----:B------:R0:W5:Y:S01]  /*45d0*/  @P0 LDG.E.64 R50, desc[UR6][R54.64] ;  /* 0x0000000636320981 */ /* 0x000162000c1e1b00 */
[----:B------:R-:W-:Y:S01]  /*45e0*/  LOP3.LUT R36, R36, 0xffff, RZ, 0xc0, !PT ;  /* 0x0000ffff24247812 */ /* 0x000fe200078ec0ff */
[----:B------:R-:W-:Y:S01]  /*45f0*/  @P0 IMAD.IADD R24, R53, 0x1, R57 ;  /* 0x0000000135180824 */ /* 0x000fe200078e0239 */
[----:B------:R-:W-:Y:S01]  /*4600*/  LOP3.LUT R87, R87, 0xffff, RZ, 0xc0, !PT ;  /* 0x0000ffff57577812 */ /* 0x000fe200078ec0ff */
[----:B------:R-:W-:Y:S01]  /*4610*/  @P0 IMAD R57, R60, 0xf, RZ ;  /* 0x0000000f3c390824 */ /* 0x000fe200078e02ff */
[----:B------:R-:W-:Y:S01]  /*4620*/  LOP3.LUT R30, R30, 0xffff, RZ, 0xc0, !PT ;  /* 0x0000ffff1e1e7812 */ /* 0x000fe200078ec0ff */
[----:B-----5:R-:W-:Y:S01]  /*4630*/  HADD2.F32 R95, -RZ, R8.H0_H0 ;  /* 0x20000008ff5f7230 */ /* 0x020fe20000004100 */
        /* <DEDUP_REMOVED lines=10> */
[----:B------:R-:W-:Y:S01]  /*46e0*/  FMNMX R92, |R91|, R92, !PT ;  /* 0x0000005c5b5c7209 */ /* 0x000fe20007800200 */
[----:B------:R-:W-:Y:S01]  /*46f0*/  HADD2.F32 R91, -RZ, R6.H0_H0 ;  /* 0x20000006ff5b7230 */ /* 0x000fe20000004100 */
[----:B------:R-:W-:Y:S01]  /*4700*/  LOP3.LUT R85, R85, 0xff, RZ, 0xc0, !PT ;  /* 0x000000ff55557812 */ /* 0x000fe200078ec0ff */
[----:B------:R-:W-:Y:S01]  /*4710*/  @P0 IMAD.WIDE.U32 R54, R61, 0xf, R54 ;  /* 0x0000000f3d360825 */ /* 0x000fe200078e0036 */
[----:B------:R-:W-:-:S02]  /*4720*/  FMNMX R95, RZ, R95, !PT ;  /* 0x0000005fff5f7209 */ /* 0x000fc40007800000 */
[----:B------:R-:W-:Y:S01]  /*4730*/  LOP3.LUT R93, R93, 0xffff, RZ, 0xc0, !PT ;  /* 0x0000ffff5d5d7812 */ /* 0x000fe200078ec0ff */
[----:B------:R-:W-:Y:S01]  /*4740*/  @P0 IMAD.IADD R55, R57, 0x1, R55 ;  /* 0x0000000139370824 */ /* 0x000fe200078e0237 */
[----:B------:R-:W-:Y:S01]  /*4750*/  @P0 LEA R56, P2, R54, R89, 0x3 ;  /* 0x0000005936380211 */ /* 0x000fe200078418ff */
[----:B------:R-:W-:Y:S01]  /*4760*/  IMAD.U32 R30, R30, 0x10000, RZ ;  /* 0x000100001e1e7824 */ /* 0x000fe200078e00ff */
[----:B------:R-:W-:Y:S01]  /*4770*/  LOP3.LUT R74, R74, 0xffff, RZ, 0xc0, !PT ;  /* 0x0000ffff4a4a7812 */ /* 0x000fe200078ec0ff */
[----:B------:R-:W-:Y:S01]  /*4780*/  IMAD.SHL.U32 R79, R79, 0x1000000, RZ ;  /* 0x010000004f4f7824 */ /* 0x000fe200078e00ff */
[----:B------:R-:W-:Y:S01]  /*4790*/  @P0 LEA.HI.X R57, R54, R73, R55, 0x3, P2 ;  /* 0x0000004936390211 */ /* 0x000fe200010f1c37 */
[----:B------:R-:W-:Y:S01]  /*47a0*/  HADD2.F32 R89, -RZ, R2.H0_H0 ;  /* 0x20000002ff597230 */ /* 0x000fe20000004100 */
[----:B------:R-:W-:Y:S01]  /*47b0*/  SHF.R.U32.HI R54, RZ, 0x3, R0 ;  /* 0x00000003ff367819 */ /* 0x000fe20000011600 */
[----:B------:R-:W-:Y:S01]  /*47c0*/  IMAD.U32 R74, R74, 0x10000, RZ ;  /* 0x000100004a4a7824 */ /* 0x000fe200078e00ff */
[----:B------:R-:W-:-:S02]  /*47d0*/  FMNMX R91, RZ, R91, !PT ;  /* 0x0000005bff5b7209 */ /* 0x000fc40007800000 */
[----:B------:R-:W-:Y:S02]  /*47e0*/  LOP3.LUT R55, R54, 0x1c, RZ, 0xc0, !PT ;  /* 0x0000001c36377812 */ /* 0x000fe400078ec0ff */
[----:B------:R-:W-:Y:S02]  /*47f0*/  LOP3.LUT R93, R93, 0xff0000, R30, 0xf8, !PT ;  /* 0x00ff00005d5d7812 */ /* 0x000fe400078ef81e */
[----:B------:R-:W-:Y:S01]  /*4800*/  IADD3 R54, R0, 0x1e, -R55 ;  /* 0x0000001e00367810 */ /* 0x000fe20007ffe837 */
[----:B------:R-:W-:Y:S01]  /*4810*/  HADD2.F32 R101, -RZ, R16.H0_H0 ;  /* 0x20000010ff657230 */ /* 0x000fe20000004100 */
[----:B------:R-:W-:Y:S02]  /*4820*/  LOP3.LUT R20, R20, 0xffff, RZ, 0xc0, !PT ;  /* 0x0000ffff14147812 */ /* 0x000fe400078ec0ff */
[----:B------:R-:W-:Y:S02]  /*4830*/  LOP3.LUT R54, R54, 0x1f, RZ, 0xc0, !PT ;  /* 0x0000001f36367812 */ /* 0x000fe400078ec0ff */
[----:B------:R-:W-:Y:S01]  /*4840*/  LOP3.LUT R73, R84, 0xffff, RZ, 0xc0, !PT ;  /* 0x0000ffff54497812 */ /* 0x000fe200078ec0ff */
[----:B------:R-:W-:Y:S01]  /*4850*/  FMUL R84, R91, R64 ;  /* 0x000000405b547220 */ /* 0x000fe20000400000 */
[----:B------:R-:W-:Y:S01]  /*4860*/  ISETP.GE.U32.OR P1, PT, R54, R63, P1 ;  /* 0x0000003f3600720c */ /* 0x000fe20000f26470 */
[----:B------:R-:W-:Y:S01]  /*4870*/  IMAD.U32 R55, R20, 0x10000, RZ ;  /* 0x0001000014377824 */ /* 0x000fe200078e00ff */
[----:B------:R-:W-:-:S02]  /*4880*/  LOP3.LUT R54, R34, 0xffff, RZ, 0xc0, !PT ;  /* 0x0000ffff22367812 */ /* 0x000fc400078ec0ff */
[----:B------:R-:W-:Y:S02]  /*4890*/  LOP3.LUT R34, R86, 0xffff, RZ, 0xc0, !PT ;  /* 0x0000ffff56227812 */ /* 0x000fe400078ec0ff */
[----:B------:R-:W-:Y:S02]  /*48a0*/  LOP3.LUT R86, R77, 0xff0000, R36, 0xf8, !PT ;  /* 0x00ff00004d567812 */ /* 0x000fe400078ef824 */
[----:B------:R-:W-:Y:S01]  /*48b0*/  LOP3.LUT R54, R54, 0xff0000, R87, 0xf8, !PT ;  /* 0x00ff000036367812 */ /* 0x000fe200078ef857 */
[----:B------:R-:W-:Y:S01]  /*48c0*/  HADD2.F32 R87, -RZ, R4.H0_H0 ;  /* 0x20000004ff577230 */ /* 0x000fe20000004100 */
[----:B------:R-:W-:Y:S01]  /*48d0*/  PRMT R34, R34, 0x7604, R85 ;  /* 0x0000760422227816 */ /* 0x000fe20000000055 */
[----:B------:R-:W-:Y:S01]  /*48e0*/  FMUL R85, R95, R64 ;  /* 0x000000405f557220 */ /* 0x000fe20000400000 */
[----:B------:R-:W-:Y:S02]  /*48f0*/  LOP3.LUT R30, R86, 0xff000000, R79, 0xf8, !PT ;  /* 0xff000000561e7812 */ /* 0x000fe400078ef84f */
[----:B------:R-:W-:-:S02]  /*4900*/  SHF.R.U64 R79, R16, 0x10, R17 ;  /* 0x00000010104f7819 */ /* 0x000fc40000001211 */
[----:B------:R-:W-:Y:S02]  /*4910*/  LOP3.LUT R83, R83, 0xff, RZ, 0xc0, !PT ;  /* 0x000000ff53537812 */ /* 0x000fe400078ec0ff */
[----:B------:R-:W-:Y:S02]  /*4920*/  LOP3.LUT R72, R72, 0xffff, RZ, 0xc0, !PT ;  /* 0x0000ffff48487812 */ /* 0x000fe400078ec0ff */
[----:B------:R-:W-:Y:S02]  /*4930*/  F2FP.SATFINITE.E4M3.F32.PACK_AB_MERGE_C R85, RZ, R85, RZ ;  /* 0x00000055ff55723e */ /* 0x000fe400048070ff */
[----:B------:R-:W-:Y:S02]  /*4940*/  FMNMX R87, RZ, R87, !PT ;  /* 0x00000057ff577209 */ /* 0x000fe40007800000 */
[----:B------:R-:W-:Y:S01]  /*4950*/  FMNMX R89, RZ, R89, !PT ;  /* 0x00000059ff597209 */ /* 0x000fe20007800000 */
[----:B------:R-:W-:Y:S01]  /*4960*/  HADD2.F32 R79, -RZ, R79.H0_H0 ;  /* 0x2000004fff4f7230 */ /* 0x000fe20000004100 */
[----:B------:R-:W-:-:S02]  /*4970*/  LOP3.LUT R73, R73, 0xff0000, R74, 0xf8, !PT ;  /* 0x00ff000049497812 */ /* 0x000fc400078ef84a */
[----:B------:R-:W-:Y:S02]  /*4980*/  LOP3.LUT R75, R75, 0xffff, RZ, 0xc0, !PT ;  /* 0x0000ffff4b4b7812 */ /* 0x000fe400078ec0ff */
[----:B------:R-:W-:Y:S01]  /*4990*/  LOP3.LUT R74, R82, 0xffff, RZ, 0xc0, !PT ;  /* 0x0000ffff524a7812 */ /* 0x000fe200078ec0ff */
[-C--:B------:R-:W-:Y:S01]  /*49a0*/  FMUL R82, R87, R64.reuse ;  /* 0x0000004057527220 */ /* 0x080fe20000400000 */
[----:B------:R-:W-:Y:S01]  /*49b0*/  FMNMX R101, RZ, R101, !PT ;  /* 0x00000065ff657209 */ /* 0x000fe20007800000 */
[----:B------:R-:W-:Y:S01]  /*49c0*/  HADD2.F32 R105, -RZ, R17.H0_H0 ;  /* 0x20000011ff697230 */ /* 0x000fe20000004100 */
[----:B------:R-:W-:Y:S01]  /*49d0*/  PRMT R72, R72, 0x7604, R83 ;  /* 0x0000760448487816 */ /* 0x000fe20000000053 */
[----:B------:R-:W-:Y:S01]  /*49e0*/  FMUL R83, R89, R64 ;  /* 0x0000004059537220 */ /* 0x000fe20000400000 */
[----:B------:R-:W-:Y:S01]  /*49f0*/  LOP3.LUT R20, R85, 0xffff, RZ, 0xc0, !PT ;  /* 0x0000ffff55147812 */ /* 0x000fe200078ec0ff */
[----:B------:R-:W-:Y:S01]  /*4a00*/  IMAD.SHL.U32 R75, R75, 0x1000000, RZ ;  /* 0x010000004b4b7824 */ /* 0x000fe200078e00ff */
[----:B------:R-:W-:-:S02]  /*4a10*/  F2FP.SATFINITE.E4M3.F32.PACK_AB_MERGE_C R84, RZ, R84, RZ ;  /* 0x00000054ff54723e */ /* 0x000fc400048070ff */
[----:B------:R-:W-:Y:S02]  /*4a20*/  SHF.R.U32.HI R103, RZ, 0x10, R17 ;  /* 0x00000010ff677819 */ /* 0x000fe40000011611 */
[----:B------:R-:W-:Y:S02]  /*4a30*/  LOP3.LUT R74, R74, 0xff0000, R55, 0xf8, !PT ;  /* 0x00ff00004a4a7812 */ /* 0x000fe400078ef837 */
[----:B------:R-:W-:Y:S02]  /*4a40*/  FMNMX R79, RZ, R79, !PT ;  /* 0x0000004fff4f7209 */ /* 0x000fe40007800000 */
[----:B------:R-:W-:Y:S02]  /*4a50*/  FMNMX R92, R92, |R101|, !PT ;  /* 0x400000655c5c7209 */ /* 0x000fe40007800000 */
[----:B------:R-:W-:Y:S01]  /*4a60*/  LOP3.LUT R55, R20, 0xff, RZ, 0xc0, !PT ;  /* 0x000000ff14377812 */ /* 0x000fe200078ec0ff */
[----:B------:R-:W-:Y:S01]  /*4a70*/  HADD2.F32 R103, -RZ, R103.H0_H0 ;  /* 0x20000067ff677230 */ /* 0x000fe20000004100 */
[----:B------:R-:W-:-:S02]  /*4a80*/  PRMT R20, R84, 0x7104, RZ ;  /* 0x0000710454147816 */ /* 0x000fc400000000ff */
[----:B------:R-:W-:Y:S02]  /*4a90*/  F2FP.SATFINITE.E4M3.F32.PACK_AB_MERGE_C R82, RZ, R82, RZ ;  /* 0x00000052ff52723e */ /* 0x000fe400048070ff */
[----:B------:R-:W-:Y:S02]  /*4aa0*/  F2FP.SATFINITE.E4M3.F32.PACK_AB_MERGE_C R83, RZ, R83, RZ ;  /* 0x00000053ff53723e */ /* 0x000fe400048070ff */
[----:B------:R-:W-:Y:S02]  /*4ab0*/  FMNMX R105, RZ, R105, !PT ;  /* 0x00000069ff697209 */ /* 0x000fe40007800000 */
[----:B------:R-:W-:Y:S02]  /*4ac0*/  FMNMX R92, |R79|, R92, !PT ;  /* 0x0000005c4f5c7209 */ /* 0x000fe40007800200 */
[----:B------:R-:W-:Y:S01]  /*4ad0*/  LOP3.LUT R24, R24, 0xff000000, R75, 0xf8, !PT ;  /* 0xff00000018187812 */ /* 0x000fe200078ef84b */
[----:B------:R-:W-:Y:S01]  /*4ae0*/  HADD2.F32 R109, -RZ, R14.H0_H0 ;  /* 0x2000000eff6d7230 */ /* 0x000fe20000004100 */
[----:B------:R-:W-:Y:S01]  /*4af0*/  LOP3.LUT R75, R55, 0xff00, R20, 0xf8, !PT ;  /* 0x0000ff00374b7812 */ /* 0x000fe200078ef814 */
[----:B------:R-:W-:Y:S01]  /*4b00*/  IMAD.U32 R20, R83, 0x10000, RZ ;  /* 0x0001000053147824 */ /* 0x000fe200078e00ff */
[----:B------:R-:W-:-:S02]  /*4b10*/  SHF.R.U64 R107, R14, 0x10, R15 ;  /* 0x000000100e6b7819 */ /* 0x000fc4000000120f */
[----:B------:R-:W-:Y:S02]  /*4b20*/  LOP3.LUT R55, R82, 0xffff, RZ, 0xc0, !PT ;  /* 0x0000ffff52377812 */ /* 0x000fe400078ec0ff */
[----:B------:R-:W-:Y:S02]  /*4b30*/  LOP3.LUT R32, R32, 0xffff, RZ, 0xc0, !PT ;  /* 0x0000ffff20207812 */ /* 0x000fe400078ec0ff */
[----:B------:R-:W-:Y:S02]  /*4b40*/  LOP3.LUT R81, R81, 0xffff, RZ, 0xc0, !PT ;  /* 0x0000ffff51517812 */ /* 0x000fe400078ec0ff */
[----:B------:R-:W-:Y:S02]  /*4b50*/  FMNMX R103, RZ, R103, !PT ;  /* 0x00000067ff677209 */ /* 0x000fe40007800000 */
[----:B------:R-:W-:Y:S01]  /*4b60*/  FMNMX R92, |R105|, R92, !PT ;  /* 0x0000005c695c7209 */ /* 0x000fe20007800200 */
[----:B------:R-:W-:Y:S01]  /*4b70*/  HADD2.F32 R107, -RZ, R107.H0_H0 ;  /* 0x2000006bff6b7230 */ /* 0x000fe20000004100 */
[----:B------:R-:W-:Y:S01]  /*4b80*/  LOP3.LUT R70, R70, 0xffff, RZ, 0xc0, !PT ;  /* 0x0000ffff46467812 */ /* 0x000fe200078ec0ff */
[----:B------:R-:W-:Y:S01]  /*4b90*/  IMAD.SHL.U32 R55, R55, 0x1000000, RZ ;  /* 0x0100000037377824 */ /* 0x000fe200078e00ff */
[----:B------:R-:W-:Y:S01]  /*4ba0*/  LOP3.LUT R76, R76, 0xffff, RZ, 0xc0, !PT ;  /* 0x0000ffff4c4c7812 */ /* 0x000fe200078ec0ff */
[----:B------:R-:W-:Y:S01]  /*4bb0*/  IMAD.SHL.U32 R32, R32, 0x1000000, RZ ;  /* 0x0100000020207824 */ /* 0x000fe200078e00ff */
[----:B------:R-:W-:Y:S01]  /*4bc0*/  FMNMX R109, RZ, R109, !PT ;  /* 0x0000006dff6d7209 */ /* 0x000fe20007800000 */
[----:B------:R-:W-:Y:S01]  /*4bd0*/  IMAD.U32 R81, R81, 0x10000, RZ ;  /* 0x0001000051517824 */ /* 0x000fe200078e00ff */
[----:B------:R-:W-:Y:S01]  /*4be0*/  FMNMX R16, |R103|, R92, !PT ;  /* 0x0000005c67107209 */ /* 0x000fe20007800200 */
[----:B------:R-:W-:Y:S01]  /*4bf0*/  IMAD.SHL.U32 R70, R70, 0x1000000, RZ ;  /* 0x0100000046467824 */ /* 0x000fe200078e00ff */
[----:B------:R-:W-:-:S02]  /*4c00*/  LOP3.LUT R20, R20, 0xff0000, RZ, 0xc0, !PT ;  /* 0x00ff000014147812 */ /* 0x000fc400078ec0ff */
[----:B------:R-:W-:Y:S02]  /*4c10*/  LOP3.LUT R18, R18, 0xffff, RZ, 0xc0, !PT ;  /* 0x0000ffff12127812 */ /* 0x000fe400078ec0ff */
[----:B------:R-:W-:Y:S02]  /*4c20*/  LOP3.LUT R34, R34, 0xffff, RZ, 0xc0, !PT ;  /* 0x0000ffff22227812 */ /* 0x000fe400078ec0ff */
[----:B------:R-:W-:Y:S01]  /*4c30*/  SHF.R.U32.HI R14, RZ, 0x10, R15 ;  /* 0x00000010ff0e7819 */ /* 0x000fe2000001160f */
[----:B------:R-:W-:Y:S01]  /*4c40*/  HADD2.F32 R15, -RZ, R15.H0_H0 ;  /* 0x2000000fff0f7230 */ /* 0x000fe20000004100 */
[----:B------:R-:W-:Y:S01]  /*4c50*/  FMNMX R107, RZ, R107, !PT ;  /* 0x0000006bff6b7209 */ /* 0x000fe20007800000 */
[----:B------:R-:W-:Y:S01]  /*4c60*/  IMAD.SHL.U32 R76, R76, 0x1000000, RZ ;  /* 0x010000004c4c7824 */ /* 0x000fe200078e00ff */
[----:B------:R-:W-:Y:S02]  /*4c70*/  FMNMX R16, |R109|, R16, !PT ;  /* 0x000000106d107209 */ /* 0x000fe40007800200 */
[----:B------:R-:W-:Y:S01]  /*4c80*/  LOP3.LUT R55, R55, R75, R20, 0xfe, !PT ;  /* 0x0000004b37377212 */ /* 0x000fe200078efe14 */
[----:B------:R-:W-:Y:S01]  /*4c90*/  HADD2.F32 R14, -RZ, R14.H0_H0 ;  /* 0x2000000eff0e7230 */ /* 0x000fe20000004100 */
[----:B------:R-:W-:Y:S01]  /*4ca0*/  LOP3.LUT R20, R73, 0xff000000, R32, 0xf8, !PT ;  /* 0xff00000049147812 */ /* 0x000fe200078ef820 */
[----:B------:R-:W-:Y:S01]  /*4cb0*/  IMAD.SHL.U32 R73, R18, 0x1000000, RZ ;  /* 0x0100000012497824 */ /* 0x000fe200078e00ff */
[----:B------:R-:W-:-:S02]  /*4cc0*/  LOP3.LUT R81, R34, 0xff0000, R81, 0xf8, !PT ;  /* 0x00ff000022517812 */ /* 0x000fc400078ef851 */
[----:B------:R-:W-:Y:S02]  /*4cd0*/  LOP3.LUT R80, R80, 0xffff, RZ, 0xc0, !PT ;  /* 0x0000ffff50507812 */ /* 0x000fe400078ec0ff */
[----:B------:R-:W-:Y:S02]  /*4ce0*/  FMNMX R111, RZ, R15, !PT ;  /* 0x0000000fff6f7209 */ /* 0x000fe40007800000 */
[----:B------:R-:W-:Y:S02]  /*4cf0*/  FMNMX R16, |R107|, R16, !PT ;  /* 0x000000106b107209 */ /* 0x000fe40007800200 */
[----:B------:R-:W-:Y:S02]  /*4d00*/  LOP3.LUT R32, R93, 0xff000000, R70, 0xf8, !PT ;  /* 0xff0000005d207812 */ /* 0x000fe400078ef846 */
[----:B------:R-:W-:Y:S01]  /*4d10*/  LOP3.LUT R34, R81, 0xff000000, R76, 0xf8, !PT ;  /* 0xff00000051227812 */ /* 0x000fe200078ef84c */
[----:B------:R-:W-:Y:S01]  /*4d20*/  HADD2.F32 R81, -RZ, R12.H0_H0 ;  /* 0x2000000cff517230 */ /* 0x000fe20000004100 */
[----:B------:R-:W-:-:S02]  /*4d30*/  SHF.R.U64 R93, R12, 0x10, R13 ;  /* 0x000000100c5d7819 */ /* 0x000fc4000000120d */
[----:B------:R-:W-:Y:S01]  /*4d40*/  LOP3.LUT R18, R74, 0xff000000, R73, 0xf8, !PT ;  /* 0xff0000004a127812 */ /* 0x000fe200078ef849 */
[----:B------:R-:W-:Y:S01]  /*4d50*/  IMAD.U32 R73, R80, 0x10000, RZ ;  /* 0x0001000050497824 */ /* 0x000fe200078e00ff */
[----:B------:R-:W-:Y:S02]  /*4d60*/  FMNMX R15, RZ, R14, !PT ;  /* 0x0000000eff0f7209 */ /* 0x000fe40007800000 */
[----:B------:R-:W-:Y:S01]  /*4d70*/  FMNMX R16, |R111|, R16, !PT ;  /* 0x000000106f107209 */ /* 0x000fe20007800200 */
[----:B------:R-:W-:Y:S01]  /*4d80*/  HADD2.F32 R93, -RZ, R93.H0_H0 ;  /* 0x2000005dff5d7230 */ /* 0x000fe20000004100 */
[----:B------:R-:W-:Y:S02]  /*4d90*/  LOP3.LUT R36, R72, 0xffff, RZ, 0xc0, !PT ;  /* 0x0000ffff48247812 */ /* 0x000fe400078ec0ff */
[----:B------:R-:W-:Y:S02]  /*4da0*/  FMNMX R81, RZ, R81, !PT ;  /* 0x00000051ff517209 */ /* 0x000fe40007800000 */
[----:B------:R-:W-:-:S02]  /*4db0*/  FMNMX R12, |R15|, R16, !PT ;  /* 0x000000100f0c7209 */ /* 0x000fc40007800200 */
[----:B------:R-:W-:Y:S01]  /*4dc0*/  LOP3.LUT R22, R22, 0xffff, RZ, 0xc0, !PT ;  /* 0x0000ffff16167812 */ /* 0x000fe200078ec0ff */
[----:B------:R-:W-:Y:S01]  /*4dd0*/  HADD2.F32 R97, -RZ, R13.H0_H0 ;  /* 0x2000000dff617230 */ /* 0x000fe20000004100 */
[----:B------:R-:W-:Y:S02]  /*4de0*/  LOP3.LUT R36, R36, 0xff0000, R73, 0xf8, !PT ;  /* 0x00ff000024247812 */ /* 0x000fe400078ef849 */
[----:B------:R-:W-:Y:S02]  /*4df0*/  @!P0 CS2R R72, SRZ ;  /* 0x0000000000488805 */ /* 0x000fe4000001ff00 */
[----:B------:R-:W-:Y:S01]  /*4e00*/  SHF.R.U32.HI R99, RZ, 0x10, R13 ;  /* 0x00000010ff637819 */ /* 0x000fe2000001160d */
[----:B------:R-:W-:Y:S01]  /*4e10*/  IMAD.SHL.U32 R75, R22, 0x1000000, RZ ;  /* 0x01000000164b7824 */ /* 0x000fe200078e00ff */
[----:B------:R-:W-:Y:S02]  /*4e20*/  FMNMX R93, RZ, R93, !PT ;  /* 0x0000005dff5d7209 */ /* 0x000fe40007800000 */
[----:B------:R-:W-:Y:S01]  /*4e30*/  FMNMX R12, |R81|, R12, !PT ;  /* 0x0000000c510c7209 */ /* 0x000fe20007800200 */
[----:B------:R-:W-:Y:S01]  /*4e40*/  HADD2.F32 R99, -RZ, R99.H0_H0 ;  /* 0x20000063ff637230 */ /* 0x000fe20000004100 */
[----:B------:R-:W-:Y:S01]  /*4e50*/  FMNMX R97, RZ, R97, !PT ;  /* 0x00000061ff617209 */ /* 0x000fe20007800000 */
[----:B------:R0:W5:Y:S01]  /*4e60*/  @P0 LDG.E.64 R72, desc[UR6][R56.64] ;  /* 0x0000000638480981 */ /* 0x000162000c1e1b00 */
[----:B------:R-:W-:Y:S01]  /*4e70*/  FMNMX R12, |R93|, R12, !PT ;  /* 0x0000000c5d0c7209 */ /* 0x000fe20007800200 */
[----:B------:R-:W-:Y:S01]  /*4e80*/  HADD2.F32 R17, -RZ, R10.H0_H0 ;  /* 0x2000000aff117230 */ /* 0x000fe20000004100 */
[----:B------:R-:W-:-:S02]  /*4e90*/  LOP3.LUT R22, R54, 0xff000000, R75, 0xf8, !PT ;  /* 0xff00000036167812 */ /* 0x000fc400078ef84b */
[----:B------:R-:W-:Y:S02]  /*4ea0*/  @!P0 CS2R R74, SRZ ;  /* 0x00000000004a8805 */ /* 0x000fe4000001ff00 */
[----:B------:R-:W-:Y:S02]  /*4eb0*/  FMNMX R99, RZ, R99, !PT ;  /* 0x00000063ff637209 */ /* 0x000fe40007800000 */
[----:B------:R-:W-:Y:S02]  /*4ec0*/  FMNMX R12, |R97|, R12, !PT ;  /* 0x0000000c610c7209 */ /* 0x000fe40007800200 */
[--C-:B0-----:R-:W-:Y:S01]  /*4ed0*/  SHF.R.U64 R57, R10, 0x10, R11.reuse ;  /* 0x000000100a397819 */ /* 0x101fe2000000120b */
[----:B------:R0:W5:Y:S01]  /*4ee0*/  @P0 LDG.E.64 R74, desc[UR6][R52.64] ;  /* 0x00000006344a0981 */ /* 0x000162000c1e1b00 */
[----:B------:R-:W-:Y:S02]  /*4ef0*/  FMNMX R17, RZ, R17, !PT ;  /* 0x00000011ff117209 */ /* 0x000fe40007800000 */
[----:B------:R-:W-:Y:S01]  /*4f00*/  FMNMX R10, |R99|, R12, !PT ;  /* 0x0000000c630a7209 */ /* 0x000fe20007800200 */
[----:B------:R-:W-:Y:S01]  /*4f10*/  HADD2.F32 R57, -RZ, R57.H0_H0 ;  /* 0x20000039ff397230 */ /* 0x000fe20000004100 */
[----:B------:R-:W-:-:S02]  /*4f20*/  SHF.R.U32.HI R77, RZ, 0x10, R11 ;  /* 0x00000010ff4d7819 */ /* 0x000fc4000001160b */
[----:B------:R-:W-:Y:S02]  /*4f30*/  FMNMX R10, |R17|, R10, !PT ;  /* 0x0000000a110a7209 */ /* 0x000fe40007800200 */
[----:B------:R-:W-:Y:S01]  /*4f40*/  FMNMX R57, RZ, R57, !PT ;  /* 0x00000039ff397209 */ /* 0x000fe20007800000 */
[----:B0-----:R-:W-:Y:S02]  /*4f50*/  HADD2.F32 R53, -RZ, R11.H0_H0 ;  /* 0x2000000bff357230 */ /* 0x001fe40000004100 */
[----:B------:R-:W-:Y:S01]  /*4f60*/  HADD2.F32 R77, -RZ, R77.H0_H0 ;  /* 0x2000004dff4d7230 */ /* 0x000fe20000004100 */
[----:B------:R-:W-:Y:S02]  /*4f70*/  FMNMX R10, |R57|, R10, !PT ;  /* 0x0000000a390a7209 */ /* 0x000fe40007800200 */
[----:B------:R-:W-:Y:S02]  /*4f80*/  FMNMX R53, RZ, R53, !PT ;  /* 0x00000035ff357209 */ /* 0x000fe40007800000 */
[----:B------:R-:W-:-:S02]  /*4f90*/  LOP3.LUT R78, R78, 0xffff, RZ, 0xc0, !PT ;  /* 0x0000ffff4e4e7812 */ /* 0x000fc400078ec0ff */
[----:B------:R-:W-:Y:S02]  /*4fa0*/  FMNMX R77, RZ, R77, !PT ;  /* 0x0000004dff4d7209 */ /* 0x000fe40007800000 */
[----:B------:R-:W-:Y:S01]  /*4fb0*/  FMNMX R10, |R53|, R10, !PT ;  /* 0x0000000a350a7209 */ /* 0x000fe20007800200 */
[----:B------:R-:W-:Y:S02]  /*4fc0*/  IMAD.SHL.U32 R11, R78, 0x1000000, RZ ;  /* 0x010000004e0b7824 */ /* 0x000fe400078e00ff */
[-C--:B------:R-:W-:Y:S01]  /*4fd0*/  FMUL R101, R101, R64.reuse ;  /* 0x0000004065657220 */ /* 0x080fe20000400000 */
[-C--:B------:R-:W-:Y:S01]  /*4fe0*/  FMUL R16, R105, R64.reuse ;  /* 0x0000004069107220 */ /* 0x080fe20000400000 */
[-C--:B------:R-:W-:Y:S01]  /*4ff0*/  FMUL R109, R109, R64.reuse ;  /* 0x000000406d6d7220 */ /* 0x080fe20000400000 */
[-C--:B------:R-:W-:Y:S01]  /*5000*/  FMUL R52, R79, R64.reuse ;  /* 0x000000404f347220 */ /* 0x080fe20000400000 */
[----:B------:R-:W-:Y:S01]  /*5010*/  FMUL R14, R103, R64 ;  /* 0x00000040670e7220 */ /* 0x000fe20000400000 */
[----:B------:R-:W-:Y:S01]  /*5020*/  FMNMX R10, |R77|, R10, !PT ;  /* 0x0000000a4d0a7209 */ /* 0x000fe20007800200 */
[----:B------:R-:W-:Y:S01]  /*5030*/  BSSY B0, `(.L_x_32614) ;  /* 0x0000017000007945 */ /* 0x000fe20003800000 */
[----:B------:R-:W-:Y:S01]  /*5040*/  LOP3.LUT R36, R36, 0xff000000, R11, 0xf8, !PT ;  /* 0xff00000024247812 */ /* 0x000fe200078ef80b */
[----:B------:R-:W-:Y:S01]  /*5050*/  FMUL R76, R111, R64 ;  /* 0x000000406f4c7220 */ /* 0x000fe20000400000 */
[----:B------:R-:W-:Y:S01]  /*5060*/  FMNMX R95, |R95|, R10, !PT ;  /* 0x0000000a5f5f7209 */ /* 0x000fe20007800200 */
[----:B------:R-:W-:Y:S01]  /*5070*/  FMUL R70, R107, R64 ;  /* 0x000000406b467220 */ /* 0x000fe20000400000 */
[----:B------:R-:W-:-:S02]  /*5080*/  F2FP.SATFINITE.E4M3.F32.PACK_AB_MERGE_C R101, RZ, R101, RZ ;  /* 0x00000065ff65723e */ /* 0x000fc400048070ff */
        /* <DEDUP_REMOVED lines=17> */
.L_x_32615:
[----:B------:R-:W-:Y:S05]  /*51a0*/  BSYNC B0 ;  /* 0x0000000000007941 */ /* 0x000fea0003800000 */
.L_x_32614:
        /* <DEDUP_REMOVED lines=21> */
.L_x_32617:
[----:B------:R-:W-:Y:S05]  /*5300*/  BSYNC B0 ;  /* 0x0000000000007941 */ /* 0x000fea0003800000 */
.L_x_32616:
[----:B0-----:R-:W-:Y:S01]  /*5310*/  SHF.R.U64 R11, R8, 0x10, R9 ;  /* 0x00000010080b7819 */ /* 0x001fe20000001209 */
[-C--:B------:R-:W-:Y:S01]  /*5320*/  FMUL R81, R81, R64.reuse ;  /* 0x0000004051517220 */ /* 0x080fe20000400000 */
[----:B------:R-:W-:Y:S01]  /*5330*/  SHF.R.U64 R8, R6, 0x10, R7 ;  /* 0x0000001006087819 */ /* 0x000fe20000001207 */
[----:B------:R-:W-:Y:S01]  /*5340*/  FMUL R97, R97, R64 ;  /* 0x0000004061617220 */ /* 0x000fe20000400000 */
[----:B------:R-:W-:Y:S01]  /*5350*/  SHF.R.U64 R101, R2, 0x10, R3 ;  /* 0x0000001002657819 */ /* 0x000fe20000001203 */
[----:B------:R-:W-:Y:S01]  /*5360*/  HADD2.F32 R6, -RZ, R11.H0_H0 ;  /* 0x2000000bff067230 */ /* 0x000fe20000004100 */
[----:B------:R-:W-:Y:S01]  /*5370*/  SHF.R.U64 R79, R4, 0x10, R5 ;  /* 0x00000010044f7819 */ /* 0x000fe20000001205 */
[----:B------:R-:W-:Y:S01]  /*5380*/  HADD2.F32 R8, -RZ, R8.H0_H0 ;  /* 0x20000008ff087230 */ /* 0x000fe20000004100 */
[----:B------:R-:W-:Y:S01]  /*5390*/  LOP3.LUT R86, R14, 0xff, RZ, 0xc0, !PT ;  /* 0x000000ff0e567812 */ /* 0x000fe200078ec0ff */
[----:B------:R-:W-:Y:S01]  /*53a0*/  HADD2.F32 R101, -RZ, R101.H0_H0 ;  /* 0x20000065ff657230 */ /* 0x000fe20000004100 */
[----:B------:R-:W-:Y:S01]  /*53b0*/  FMNMX R6, RZ, R6, !PT ;  /* 0x00000006ff067209 */ /* 0x000fe20007800000 */
[----:B------:R-:W-:Y:S01]  /*53c0*/  HADD2.F32 R79, -RZ, R79.H0_H0 ;  /* 0x2000004fff4f7230 */ /* 0x000fe20000004100 */
[----:B------:R-:W-:Y:S01]  /*53d0*/  FMNMX R103, RZ, R8, !PT ;  /* 0x00000008ff677209 */ /* 0x000fe20007800000 */
[-C--:B------:R-:W-:Y:S01]  /*53e0*/  FMUL R88, R99, R64.reuse ;  /* 0x0000004063587220 */ /* 0x080fe20000400000 */
[----:B------:R-:W-:Y:S01]  /*53f0*/  FMNMX R101, RZ, R101, !PT ;  /* 0x00000065ff657209 */ /* 0x000fe20007800000 */
[-C--:B------:R-:W-:Y:S01]  /*5400*/  FMUL R12, R6, R64.reuse ;  /* 0x00000040060c7220 */ /* 0x080fe20000400000 */
[----:B------:R-:W-:Y:S01]  /*5410*/  FMNMX R79, RZ, R79, !PT ;  /* 0x0000004fff4f7209 */ /* 0x000fe20007800000 */
[-C--:B------:R-:W-:Y:S01]  /*5420*/  FMUL R8, R103, R64.reuse ;  /* 0x0000004067087220 */ /* 0x080fe20000400000 */
[----:B------:R-:W-:Y:S01]  /*5430*/  BSSY B0, `(.L_x_32618) ;  /* 0x0000042000007945 */ /* 0x000fe20003800000 */
        /* <DEDUP_REMOVED lines=17> */
[----:B------:R-:W-:Y:S01]  /*5550*/  HADD2.F32 R9, -RZ, R9.H0_H0 ;  /* 0x20000009ff097230 */ /* 0x000fe20000004100 */
[----:B------:R-:W-:Y:S02]  /*5560*/  LOP3.LUT R11, R4, R78, R11, 0xfe, !PT ;  /* 0x0000004e040b7212 */ /* 0x000fe400078efe0b */
[----:B------:R-:W-:Y:S01]  /*5570*/  LOP3.LUT R4, R16, 0xff, RZ, 0xc0, !PT ;  /* 0x000000ff10047812 */ /* 0x000fe200078ec0ff */
[----:B------:R-:W-:Y:S01]  /*5580*/  HADD2.F32 R95, -RZ, R95.H0_H0 ;  /* 0x2000005fff5f7230 */ /* 0x000fe20000004100 */
[----:B------:R-:W-:-:S02]  /*5590*/  FMNMX R105, RZ, R9, !PT ;  /* 0x00000009ff697209 */ /* 0x000fc40007800000 */
[----:B------:R-:W-:Y:S02]  /*55a0*/  LOP3.LUT R9, R70, 0xffff, RZ, 0xc0, !PT ;  /* 0x0000ffff46097812 */ /* 0x000fe400078ec0ff */
[----:B------:R-:W-:Y:S01]  /*55b0*/  FMNMX R95, RZ, R95, !PT ;  /* 0x0000005fff5f7209 */ /* 0x000fe20007800000 */
[C---:B------:R-:W-:Y:S01]  /*55c0*/  FMUL R78, R105.reuse, R64 ;  /* 0x00000040694e7220 */ /* 0x040fe20000400000 */
[----:B------:R-:W-:Y:S02]  /*55d0*/  FMNMX R2, |R105|, R2, !PT ;  /* 0x0000000269027209 */ /* 0x000fe40007800200 */
[----:B------:R-:W-:Y:S01]  /*55e0*/  F2FP.SATFINITE.E4M3.F32.PACK_AB_MERGE_C R70, RZ, R81, RZ ;  /* 0x00000051ff46723e */ /* 0x000fe200048070ff */
[----:B------:R-:W-:Y:S01]  /*55f0*/  FMUL R81, R93, R64 ;  /* 0x000000405d517220 */ /* 0x000fe20000400000 */
[----:B------:R-:W-:Y:S02]  /*5600*/  FMNMX R2, |R95|, R2, !PT ;  /* 0x000000025f027209 */ /* 0x000fe40007800200 */
[----:B------:R-:W-:-:S02]  /*5610*/  F2FP.SATFINITE.E4M3.F32.PACK_AB_MERGE_C R78, RZ, R78, RZ ;  /* 0x0000004eff4e723e */ /* 0x000fc400048070ff */
[----:B------:R-:W-:Y:S02]  /*5620*/  FMNMX R6, |R91|, R2, !PT ;  /* 0x000000025b067209 */ /* 0x000fe40007800200 */
[----:B------:R-:W-:Y:S02]  /*5630*/  LOP3.LUT R2, R52, 0xff, RZ, 0xc0, !PT ;  /* 0x000000ff34027812 */ /* 0x000fe400078ec0ff */
[----:B------:R-:W-:Y:S02]  /*5640*/  FMNMX R6, |R103|, R6, !PT ;  /* 0x0000000667067209 */ /* 0x000fe40007800200 */
[----:B------:R-:W-:Y:S01]  /*5650*/  SHF.R.U32.HI R103, RZ, 0x10, R7 ;  /* 0x00000010ff677819 */ /* 0x000fe20000011607 */
[----:B------:R-:W-:Y:S01]  /*5660*/  HADD2.F32 R7, -RZ, R7.H0_H0 ;  /* 0x20000007ff077230 */ /* 0x000fe20000004100 */
[----:B------:R-:W-:Y:S02]  /*5670*/  PRMT R2, R9, 0x7604, R2 ;  /* 0x0000760409027816 */ /* 0x000fe40000000002 */
[----:B------:R-:W-:Y:S01]  /*5680*/  LOP3.LUT R91, R76, 0xffff, RZ, 0xc0, !PT ;  /* 0x0000ffff4c5b7812 */ /* 0x000fe200078ec0ff */
[----:B------:R-:W-:Y:S01]  /*5690*/  HADD2.F32 R103, -RZ, R103.H0_H0 ;  /* 0x20000067ff677230 */ /* 0x000fe20000004100 */
[----:B------:R-:W-:-:S02]  /*56a0*/  FMNMX R9, RZ, R7, !PT ;  /* 0x00000007ff097209 */ /* 0x000fc40007800000 */
[----:B------:R-:W-:Y:S02]  /*56b0*/  LOP3.LUT R7, R56, 0xffff, RZ, 0xc0, !PT ;  /* 0x0000ffff38077812 */ /* 0x000fe400078ec0ff */
[----:B------:R-:W-:Y:S01]  /*56c0*/  FMNMX R103, RZ, R103, !PT ;  /* 0x00000067ff677209 */ /* 0x000fe20007800000 */
[C---:B------:R-:W-:Y:S01]  /*56d0*/  FMUL R14, R9.reuse, R64 ;  /* 0x00000040090e7220 */ /* 0x040fe20000400000 */
[----:B------:R-:W-:Y:S02]  /*56e0*/  FMNMX R6, |R9|, R6, !PT ;  /* 0x0000000609067209 */ /* 0x000fe40007800200 */
[----:B------:R-:W-:Y:S02]  /*56f0*/  PRMT R4, R91, 0x7604, R4 ;  /* 0x000076045b047816 */ /* 0x000fe40000000004 */
[----:B------:R-:W-:Y:S02]  /*5700*/  FMNMX R6, |R103|, R6, !PT ;  /* 0x0000000667067209 */ /* 0x000fe40007800200 */
[----:B------:R-:W-:-:S02]  /*5710*/  PRMT R86, R7, 0x7604, R86 ;  /* 0x0000760407567816 */ /* 0x000fc40000000056 */
[----:B------:R-:W-:Y:S02]  /*5720*/  FMNMX R16, |R89|, R6, !PT ;  /* 0x0000000659107209 */ /* 0x000fe40007800200 */
        /* <DEDUP_REMOVED lines=18> */
.L_x_32619:
[----:B------:R-:W-:Y:S05]  /*5850*/  BSYNC B0 ;  /* 0x0000000000007941 */ /* 0x000fea0003800000 */
.L_x_32618:
[----:B------:R-:W-:Y:S01]  /*5860*/  HADD2.F32 R91, -RZ, R5.H0_H0 ;  /* 0x20000005ff5b7230 */ /* 0x000fe20000004100 */
[----:B0-----:R-:W-:Y:S01]  /*5870*/  LOP3.LUT R6, R78, 0xffff, RZ, 0xc0, !PT ;  /* 0x0000ffff4e067812 */ /* 0x001fe200078ec0ff */
[----:B------:R-:W-:Y:S01]  /*5880*/  HADD2.F32 R93, -RZ, R3.H0_H0 ;  /* 0x20000003ff5d7230 */ /* 0x000fe20000004100 */
[----:B------:R-:W-:Y:S01]  /*5890*/  LOP3.LUT R10, R10, 0xffff, RZ, 0xc0, !PT ;  /* 0x0000ffff0a0a7812 */ /* 0x000fe200078ec0ff */
[-C--:B------:R-:W-:Y:S01]  /*58a0*/  FMUL R80, R103, R64.reuse ;  /* 0x0000004067507220 */ /* 0x080fe20000400000 */
[----:B------:R-:W-:Y:S01]  /*58b0*/  FMNMX R91, RZ, R91, !PT ;  /* 0x0000005bff5b7209 */ /* 0x000fe20007800000 */
[----:B------:R-:W-:Y:S01]  /*58c0*/  IMAD R59, R59, UR4, RZ ;  /* 0x000000043b3b7c24 */ /* 0x000fe2000f8e02ff */
[----:B------:R-:W-:Y:S01]  /*58d0*/  FMNMX R93, RZ, R93, !PT ;  /* 0x0000005dff5d7209 */ /* 0x000fe20007800000 */
[-C--:B------:R-:W-:Y:S01]  /*58e0*/  FMUL R17, R17, R64.reuse ;  /* 0x0000004011117220 */ /* 0x080fe20000400000 */
[----:B------:R-:W-:Y:S01]  /*58f0*/  LOP3.LUT R7, R6, 0xff, RZ, 0xc0, !PT ;  /* 0x000000ff06077812 */ /* 0x000fe200078ec0ff */
[-C--:B------:R-:W-:Y:S01]  /*5900*/  FMUL R9, R91, R64.reuse ;  /* 0x000000405b097220 */ /* 0x080fe20000400000 */
[----:B------:R-:W-:Y:S01]  /*5910*/  PRMT R6, R14, 0x7104, RZ ;  /* 0x000071040e067816 */ /* 0x000fe200000000ff */
[-C--:B------:R-:W-:Y:S01]  /*5920*/  FMUL R56, R93, R64.reuse ;  /* 0x000000405d387220 */ /* 0x080fe20000400000 */
[----:B------:R-:W-:Y:S01]  /*5930*/  LOP3.LUT R4, R4, 0xffff, RZ, 0xc0, !PT ;  /* 0x0000ffff04047812 */ /* 0x000fe200078ec0ff */
[-C--:B------:R-:W-:Y:S01]  /*5940*/  FMUL R53, R53, R64.reuse ;  /* 0x0000004035357220 */ /* 0x080fe20000400000 */
[----:B------:R-:W-:Y:S01]  /*5950*/  F2FP.SATFINITE.E4M3.F32.PACK_AB_MERGE_C R9, RZ, R9, RZ ;  /* 0x00000009ff09723e */ /* 0x000fe200048070ff */
[----:B------:R-:W-:Y:S01]  /*5960*/  FMUL R57, R57, R64 ;  /* 0x0000004039397220 */ /* 0x000fe20000400000 */
[----:B------:R-:W-:Y:S01]  /*5970*/  F2FP.SATFINITE.E4M3.F32.PACK_AB_MERGE_C R56, RZ, R56, RZ ;  /* 0x00000038ff38723e */ /* 0x000fe200048070ff */
[----:B------:R-:W-:Y:S01]  /*5980*/  FMUL R77, R77, R64 ;  /* 0x000000404d4d7220 */ /* 0x000fe20000400000 */
[----:B------:R-:W-:Y:S01]  /*5990*/  LOP3.LUT R52, R7, 0xff00, R6, 0xf8, !PT ;  /* 0x0000ff0007347812 */ /* 0x000fe200078ef806 */
[----:B------:R-:W-:Y:S01]  /*59a0*/  BSSY B0, `(.L_x_32620) ;  /* 0x0000068000007945 */ /* 0x000fe20003800000 */
[----:B------:R-:W-:Y:S01]  /*59b0*/  LOP3.LUT R7, R9, 0xffff, RZ, 0xc0, !PT ;  /* 0x0000ffff09077812 */ /* 0x000fe200078ec0ff */
[----:B------:R-:W-:Y:S01]  /*59c0*/  IMAD.U32 R6, R56, 0x10000, RZ ;  /* 0x0001000038067824 */ /* 0x000fe200078e00ff */
[----:B------:R-:W-:-:S02]  /*59d0*/  F2FP.SATFINITE.E4M3.F32.PACK_AB_MERGE_C R80, RZ, R80, RZ ;  /* 0x00000050ff50723e */ /* 0x000fc400048070ff */
[----:B------:R-:W-:Y:S01]  /*59e0*/  FMNMX R54, |R101|, R16, !PT ;  /* 0x0000001065367209 */ /* 0x000fe20007800200 */
[----:B------:R-:W-:Y:S01]  /*59f0*/  IMAD.SHL.U32 R7, R7, 0x1000000, RZ ;  /* 0x0100000007077824 */ /* 0x000fe200078e00ff */
[----:B------:R-:W-:Y:S02]  /*5a00*/  LOP3.LUT R6, R6, 0xff0000, RZ, 0xc0, !PT ;  /* 0x00ff000006067812 */ /* 0x000fe400078ec0ff */
[----:B------:R-:W-:Y:S02]  /*5a10*/  LOP3.LUT R81, R81, 0xffff, RZ, 0xc0, !PT ;  /* 0x0000ffff51517812 */ /* 0x000fe400078ec0ff */
[----:B------:R-:W-:Y:S02]  /*5a20*/  LOP3.LUT R7, R7, R52, R6, 0xfe, !PT ;  /* 0x0000003407077212 */ /* 0x000fe400078efe06 */
[----:B------:R-:W-:Y:S01]  /*5a30*/  LOP3.LUT R6, R70, 0xffff, RZ, 0xc0, !PT ;  /* 0x0000ffff46067812 */ /* 0x000fe200078ec0ff */
[----:B------:R-:W-:Y:S01]  /*5a40*/  IMAD.U32 R81, R81, 0x10000, RZ ;  /* 0x0001000051517824 */ /* 0x000fe200078e00ff */
[----:B------:R-:W-:-:S02]  /*5a50*/  LOP3.LUT R52, R97, 0xffff, RZ, 0xc0, !PT ;  /* 0x0000ffff61347812 */ /* 0x000fc400078ec0ff */
[----:B------:R-:W-:Y:S01]  /*5a60*/  F2FP.SATFINITE.E4M3.F32.PACK_AB_MERGE_C R92, RZ, R17, RZ ;  /* 0x00000011ff5c723e */ /* 0x000fe200048070ff */
[----:B------:R-:W-:Y:S01]  /*5a70*/  IMAD.U32 R89, R6, 0x10000, RZ ;  /* 0x0001000006597824 */ /* 0x000fe200078e00ff */
[----:B------:R-:W-:Y:S01]  /*5a80*/  FMNMX R54, |R93|, R54, !PT ;  /* 0x000000365d367209 */ /* 0x000fe20007800200 */
[----:B------:R-:W-:Y:S01]  /*5a90*/  IMAD.U32 R97, R52, 0x10000, RZ ;  /* 0x0001000034617824 */ /* 0x000fe200078e00ff */
[----:B------:R-:W-:Y:S02]  /*5aa0*/  LOP3.LUT R88, R88, 0xffff, RZ, 0xc0, !PT ;  /* 0x0000ffff58587812 */ /* 0x000fe400078ec0ff */
[----:B------:R-:W-:Y:S01]  /*5ab0*/  LOP3.LUT R10, R10, 0xff0000, R89, 0xf8, !PT ;  /* 0x00ff00000a0a7812 */ /* 0x000fe200078ef859 */
[----:B------:R-:W-:Y:S01]  /*5ac0*/  FMUL R89, R95, R64 ;  /* 0x000000405f597220 */ /* 0x000fe20000400000 */
[----:B------:R-:W-:Y:S01]  /*5ad0*/  LOP3.LUT R6, R4, 0xff0000, R97, 0xf8, !PT ;  /* 0x00ff000004067812 */ /* 0x000fe200078ef861 */
[----:B------:R-:W-:Y:S01]  /*5ae0*/  IMAD.U32 R17, R88, 0x10000, RZ ;  /* 0x0001000058117824 */ /* 0x000fe200078e00ff */
[----:B------:R-:W-:-:S02]  /*5af0*/  SHF.R.U32.HI R95, RZ, 0x10, R5 ;  /* 0x00000010ff5f7819 */ /* 0x000fc40000011605 */
[----:B------:R-:W-:Y:S02]  /*5b00*/  SHF.R.U32.HI R97, RZ, 0x10, R3 ;  /* 0x00000010ff617819 */ /* 0x000fe40000011603 */
[----:B------:R-:W-:Y:S01]  /*5b10*/  F2FP.SATFINITE.E4M3.F32.PACK_AB_MERGE_C R89, RZ, R89, RZ ;  /* 0x00000059ff59723e */ /* 0x000fe200048070ff */
[----:B------:R-:W-:Y:S01]  /*5b20*/  HADD2.F32 R95, -RZ, R95.H0_H0 ;  /* 0x2000005fff5f7230 */ /* 0x000fe20000004100 */
[----:B------:R-:W-:Y:S01]  /*5b30*/  LOP3.LUT R86, R86, 0xffff, RZ, 0xc0, !PT ;  /* 0x0000ffff56567812 */ /* 0x000fe200078ec0ff */
[----:B------:R-:W-:Y:S01]  /*5b40*/  HADD2.F32 R97, -RZ, R97.H0_H0 ;  /* 0x20000061ff617230 */ /* 0x000fe20000004100 */
[----:B------:R-:W-:Y:S02]  /*5b50*/  LOP3.LUT R3, R89, 0xffff, RZ, 0xc0, !PT ;  /* 0x0000ffff59037812 */ /* 0x000fe400078ec0ff */
[----:B------:R-:W-:Y:S02]  /*5b60*/  FMNMX R95, RZ, R95, !PT ;  /* 0x0000005fff5f7209 */ /* 0x000fe40007800000 */
[----:B------:R-:W-:-:S02]  /*5b70*/  FMNMX R97, RZ, R97, !PT ;  /* 0x00000061ff617209 */ /* 0x000fc40007800000 */
[----:B------:R-:W-:Y:S01]  /*5b80*/  LOP3.LUT R4, R3, 0xff, RZ, 0xc0, !PT ;  /* 0x000000ff03047812 */ /* 0x000fe200078ec0ff */
[-C--:B------:R-:W-:Y:S01]  /*5b90*/  FMUL R70, R95, R64.reuse ;  /* 0x000000405f467220 */ /* 0x080fe20000400000 */
[----:B------:R-:W-:Y:S01]  /*5ba0*/  PRMT R3, R80, 0x7104, RZ ;  /* 0x0000710450037816 */ /* 0x000fe200000000ff */
[----:B------:R-:W-:Y:S01]  /*5bb0*/  FMUL R76, R97, R64 ;  /* 0x00000040614c7220 */ /* 0x000fe20000400000 */
[----:B------:R-:W-:Y:S02]  /*5bc0*/  F2FP.SATFINITE.E4M3.F32.PACK_AB_MERGE_C R53, RZ, R53, RZ ;  /* 0x00000035ff35723e */ /* 0x000fe400048070ff */
[----:B------:R-:W-:Y:S02]  /*5bd0*/  F2FP.SATFINITE.E4M3.F32.PACK_AB_MERGE_C R70, RZ, R70, RZ ;  /* 0x00000046ff46723e */ /* 0x000fe400048070ff */
[----:B------:R-:W-:Y:S02]  /*5be0*/  F2FP.SATFINITE.E4M3.F32.PACK_AB_MERGE_C R76, RZ, R76, RZ ;  /* 0x0000004cff4c723e */ /* 0x000fe400048070ff */
[----:B------:R-:W-:-:S02]  /*5bf0*/  LOP3.LUT R5, R4, 0xff00, R3, 0xf8, !PT ;  /* 0x0000ff0004057812 */ /* 0x000fc400078ef803 */
[----:B------:R-:W-:Y:S01]  /*5c00*/  LOP3.LUT R4, R70, 0xffff, RZ, 0xc0, !PT ;  /* 0x0000ffff46047812 */ /* 0x000fe200078ec0ff */
[----:B------:R-:W-:Y:S01]  /*5c10*/  IMAD.U32 R3, R76, 0x10000, RZ ;  /* 0x000100004c037824 */ /* 0x000fe200078e00ff */
[----:B------:R-:W-:Y:S02]  /*5c20*/  F2FP.SATFINITE.E4M3.F32.PACK_AB_MERGE_C R57, RZ, R57, RZ ;  /* 0x00000039ff39723e */ /* 0x000fe400048070ff */
[----:B------:R-:W-:Y:S01]  /*5c30*/  F2FP.SATFINITE.E4M3.F32.PACK_AB_MERGE_C R77, RZ, R77, RZ ;  /* 0x0000004dff4d723e */ /* 0x000fe200048070ff */
[----:B------:R-:W-:Y:S01]  /*5c40*/  IMAD.SHL.U32 R4, R4, 0x1000000, RZ ;  /* 0x0100000004047824 */ /* 0x000fe200078e00ff */
        /* <DEDUP_REMOVED lines=26> */
[----:B------:R-:W-:-:S04]  /*5df0*/  IMAD R63, R29, R99, R63 ;  /* 0x000000631d3f7224 */ /* 0x000fc800078e023f */
[----:B------:R-:W-:-:S05]  /*5e00*/  IMAD.IADD R5, R5, 0x1, R63 ;  /* 0x0000000105057824 */ /* 0x000fca00078e023f */
[----:B------:R-:W-:Y:S02]  /*5e10*/  LEA.HI.X R5, R4, R60, R5, 0x5, P3 ;  /* 0x0000003c04057211 */ /* 0x000fe400018f2c05 */
[----:B------:R-:W-:-:S04]  /*5e20*/  LOP3.LUT R4, R2, 0xffff, RZ, 0xc0, !PT ;  /* 0x0000ffff02047812 */ /* 0x000fc800078ec0ff */
[----:B------:R-:W-:Y:S02]  /*5e30*/  LOP3.LUT R81, R4, 0xff0000, R81, 0xf8, !PT ;  /* 0x00ff000004517812 */ /* 0x000fe400078ef851 */
[----:B------:R-:W-:-:S05]  /*5e40*/  LOP3.LUT R4, R92, 0xffff, RZ, 0xc0, !PT ;  /* 0x0000ffff5c047812 */ /* 0x000fca00078ec0ff */
[----:B------:R-:W-:Y:S01]  /*5e50*/  IMAD.SHL.U32 R29, R4, 0x1000000, RZ ;  /* 0x01000000041d7824 */ /* 0x000fe200078e00ff */
[----:B------:R-:W-:Y:S02]  /*5e60*/  LOP3.LUT R4, R86, 0xff0000, R17, 0xf8, !PT ;  /* 0x00ff000056047812 */ /* 0x000fe400078ef811 */
[----:B------:R-:W-:Y:S02]  /*5e70*/  LOP3.LUT R17, R53, 0xffff, RZ, 0xc0, !PT ;  /* 0x0000ffff35117812 */ /* 0x000fe400078ec0ff */
[----:B------:R-:W-:Y:S02]  /*5e80*/  LOP3.LUT R54, R10, 0xff000000, R29, 0xf8, !PT ;  /* 0xff0000000a367812 */ /* 0x000fe400078ef81d */
[----:B------:R-:W-:Y:S01]  /*5e90*/  FMNMX R10, |R87|, R58, !PT ;  /* 0x0000003a570a7209 */ /* 0x000fe20007800200 */
[----:B------:R-:W-:-:S03]  /*5ea0*/  IMAD.SHL.U32 R17, R17, 0x1000000, RZ ;  /* 0x0100000011117824 */ /* 0x000fc600078e00ff */
[----:B------:R-:W-:Y:S02]  /*5eb0*/  FMNMX R10, |R79|, R10, !PT ;  /* 0x0000000a4f0a7209 */ /* 0x000fe40007800200 */
[----:B------:R-:W-:Y:S02]  /*5ec0*/  LOP3.LUT R6, R6, 0xff000000, R17, 0xf8, !PT ;  /* 0xff00000006067812 */ /* 0x000fe400078ef811 */
[----:B------:R-:W-:Y:S02]  /*5ed0*/  FMNMX R58, |R91|, R10, !PT ;  /* 0x0000000a5b3a7209 */ /* 0x000fe40007800200 */
[----:B------:R-:W-:Y:S02]  /*5ee0*/  LOP3.LUT R10, R57, 0xffff, RZ, 0xc0, !PT ;  /* 0x0000ffff390a7812 */ /* 0x000fe400078ec0ff */
[----:B------:R-:W-:-:S03]  /*5ef0*/  FMNMX R88, |R95|, R58, !PT ;  /* 0x0000003a5f587209 */ /* 0x000fc60007800200 */
[----:B------:R-:W-:-:S05]  /*5f00*/  IMAD.SHL.U32 R10, R10, 0x1000000, RZ ;  /* 0x010000000a0a7824 */ /* 0x000fca00078e00ff */
[----:B------:R-:W-:Y:S01]  /*5f10*/  LOP3.LUT R10, R81, 0xff000000, R10, 0xf8, !PT ;  /* 0xff000000510a7812 */ /* 0x000fe200078ef80a */
[----:B------:R-:W-:Y:S06]  /*5f20*/  @P1 BRA `(.L_x_32621) ;  /* 0x00000000003c1947 */ /* 0x000fec0003800000 */
[----:B------:R-:W-:Y:S01]  /*5f30*/  IMAD.U32 R29, R53, 0x10000, RZ ;  /* 0x00010000351d7824 */ /* 0x000fe200078e00ff */
[----:B------:R-:W-:Y:S02]  /*5f40*/  IADD3 R86, P3, R68, R69, RZ ;  /* 0x0000004544567210 */ /* 0x000fe40007f7e0ff */
[----:B------:R-:W-:Y:S02]  /*5f50*/  LOP3.LUT R17, R77, 0xffff, RZ, 0xc0, !PT ;  /* 0x0000ffff4d117812 */ /* 0x000fe400078ec0ff */
[----:B------:R-:W-:Y:S01]  /*5f60*/  LOP3.LUT R58, R29, 0xff0000, RZ, 0xc0, !PT ;  /* 0x00ff00001d3a7812 */ /* 0x000fe200078ec0ff */
[----:B------:R-:W-:Y:S02]  /*5f70*/  IMAD.X R87, RZ, RZ, R71, P3 ;  /* 0x000000ffff577224 */ /* 0x000fe400018e0647 */
[----:B------:R-:W-:Y:S02]  /*5f80*/  IMAD R29, R60, 0x3, RZ ;  /* 0x000000033c1d7824 */ /* 0x000fe400078e02ff */
[----:B------:R-:W-:-:S02]  /*5f90*/  IMAD R17, R17, 0x1000000, R58 ;  /* 0x0100000011117824 */ /* 0x000fc400078e023a */
        /* <DEDUP_REMOVED lines=8> */
.L_x_32621:
[----:B------:R-:W-:Y:S05]  /*6020*/  BSYNC B0 ;  /* 0x0000000000007941 */ /* 0x000fea0003800000 */
.L_x_32620:
[--C-:B------:R-:W-:Y:S01]  /*6030*/  SHF.R.U64 R57, R38, 0x10, R39.reuse ;  /* 0x0000001026397819 */ /* 0x100fe20000001227 */
[----:B------:R-:W-:Y:S01]  /*6040*/  HADD2.F32 R38, -RZ, R38.H0_H0 ;  /* 0x20000026ff267230 */ /* 0x000fe20000004100 */
[----:B------:R-:W-:Y:S01]  /*6050*/  SHF.R.U32.HI R63, RZ, 0x10, R39 ;  /* 0x00000010ff3f7819 */ /* 0x000fe20000011627 */
[----:B------:R-:W-:Y:S01]  /*6060*/  HADD2.F32 R53, -RZ, R40.H0_H0 ;  /* 0x20000028ff357230 */ /* 0x000fe20000004100 */
[----:B------:R-:W-:Y:S01]  /*6070*/  LOP3.LUT R2, R77, 0xffff, RZ, 0xc0, !PT ;  /* 0x0000ffff4d027812 */ /* 0x000fe200078ec0ff */
[----:B------:R-:W-:Y:S01]  /*6080*/  HADD2.F32 R57, -RZ, R57.H0_H0 ;  /* 0x20000039ff397230 */ /* 0x000fe20000004100 */
[----:B0-----:R-:W-:Y:S01]  /*6090*/  FMNMX R17, RZ, R38, !PT ;  /* 0x00000026ff117209 */ /* 0x001fe20007800000 */
[----:B------:R-:W-:Y:S01]  /*60a0*/  HADD2.F32 R29, -RZ, R39.H0_H0 ;  /* 0x20000027ff1d7230 */ /* 0x000fe20000004100 */
[----:B------:R-:W-:Y:S01]  /*60b0*/  FMNMX R81, RZ, R53, !PT ;  /* 0x00000035ff517209 */ /* 0x000fe20007800000 */
[----:B------:R-:W-:Y:S01]  /*60c0*/  HADD2.F32 R63, -RZ, R63.H0_H0 ;  /* 0x2000003fff3f7230 */ /* 0x000fe20000004100 */
[----:B------:R-:W-:Y:S01]  /*60d0*/  FMNMX R57, RZ, R57, !PT ;  /* 0x00000039ff397209 */ /* 0x000fe20007800000 */
[----:B------:R-:W-:Y:S01]  /*60e0*/  IMAD.SHL.U32 R77, R2, 0x1000000, RZ ;  /* 0x01000000024d7824 */ /* 0x000fe200078e00ff */
[----:B------:R-:W-:Y:S01]  /*60f0*/  FMNMX R38, R88, |R17|, !PT ;  /* 0x4000001158267209 */ /* 0x000fe20007800000 */
[-C--:B------:R-:W-:Y:S01]  /*6100*/  FMUL R17, R17, R64.reuse ;  /* 0x0000004011117220 */ /* 0x080fe20000400000 */
[----:B------:R-:W-:Y:S01]  /*6110*/  FMUL R39, R81, R64 ;  /* 0x0000004051277220 */ /* 0x000fe20000400000 */
[----:B------:R-:W-:Y:S01]  /*6120*/  FMNMX R53, RZ, R29, !PT ;  /* 0x0000001dff357209 */ /* 0x000fe20007800000 */
[----:B------:R-:W-:Y:S01]  /*6130*/  BSSY B0, `(.L_x_32622) ;  /* 0x000001e000007945 */ /* 0x000fe20003800000 */
[----:B------:R-:W-:-:S02]  /*6140*/  FMNMX R38, |R57|, R38, !PT ;  /* 0x0000002639267209 */ /* 0x000fc40007800200 */
[----:B------:R-:W-:Y:S02]  /*6150*/  F2FP.SATFINITE.E4M3.F32.PACK_AB_MERGE_C R29, RZ, R17, RZ ;  /* 0x00000011ff1d723e */ /* 0x000fe400048070ff */
[----:B------:R-:W-:Y:S02]  /*6160*/  F2FP.SATFINITE.E4M3.F32.PACK_AB_MERGE_C R17, RZ, R39, RZ ;  /* 0x00000027ff11723e */ /* 0x000fe400048070ff */
[----:B------:R-:W-:Y:S02]  /*6170*/  FMNMX R63, RZ, R63, !PT ;  /* 0x0000003fff3f7209 */ /* 0x000fe40007800000 */
[----:B------:R-:W-:Y:S02]  /*6180*/  FMNMX R38, |R53|, R38, !PT ;  /* 0x0000002635267209 */ /* 0x000fe40007800200 */
[----:B------:R-:W-:Y:S02]  /*6190*/  LOP3.LUT R39, R29, 0xff, RZ, 0xc0, !PT ;  /* 0x000000ff1d277812 */ /* 0x000fe400078ec0ff */
[----:B------:R-:W-:-:S02]  /*61a0*/  LOP3.LUT R58, R17, 0xffff, RZ, 0xc0, !PT ;  /* 0x0000ffff113a7812 */ /* 0x000fc400078ec0ff */
[----:B------:R-:W-:Y:S02]  /*61b0*/  FMNMX R38, |R63|, R38, !PT ;  /* 0x000000263f267209 */ /* 0x000fe40007800200 */
[----:B------:R-:W-:Y:S02]  /*61c0*/  LOP3.LUT R2, R4, 0xff000000, R77, 0xf8, !PT ;  /* 0xff00000004027812 */ /* 0x000fe400078ef84d */
[----:B------:R-:W-:Y:S01]  /*61d0*/  PRMT R77, R58, 0x7604, R39 ;  /* 0x000076043a4d7816 */ /* 0x000fe20000000027 */
[----:B------:R-:W-:Y:S01]  /*61e0*/  HADD2.F32 R58, -RZ, R42.H0_H0 ;  /* 0x2000002aff3a7230 */ /* 0x000fe20000004100 */
[----:B------:R-:W-:Y:S01]  /*61f0*/  SHF.R.U64 R4, R40, 0x10, R41 ;  /* 0x0000001028047819 */ /* 0x000fe20000001229 */
[----:B------:R-:W-:Y:S01]  /*6200*/  HADD2.F32 R40, -RZ, R41.H0_H0 ;  /* 0x20000029ff287230 */ /* 0x000fe20000004100 */
[----:B------:R-:W-:Y:S01]  /*6210*/  FMNMX R81, |R81|, R38, !PT ;  /* 0x0000002651517209 */ /* 0x000fe20007800200 */
[----:B------:R-:W-:Y:S06]  /*6220*/  @P1 BRA `(.L_x_32623) ;  /* 0x0000000000381947 */ /* 0x000fec0003800000 */
[----:B------:R-:W-:Y:S01]  /*6230*/  IMAD.U32 R78, R78, 0x10000, RZ ;  /* 0x000100004e4e7824 */ /* 0x000fe200078e00ff */
[----:B------:R-:W-:Y:S01]  /*6240*/  LOP3.LUT R89, R89, 0xffff, RZ, 0xc0, !PT ;  /* 0x0000ffff59597812 */ /* 0x000fe200078ec0ff */
[----:B------:R-:W-:Y:S01]  /*6250*/  IMAD.SHL.U32 R39, R12, 0x100, RZ ;  /* 0x000001000c277824 */ /* 0x000fe200078e00ff */
[----:B------:R-:W-:Y:S02]  /*6260*/  LOP3.LUT R38, R26, 0xfffffffc, RZ, 0xc0, !PT ;  /* 0xfffffffc1a267812 */ /* 0x000fe400078ec0ff */
[----:B------:R-:W-:Y:S02]  /*6270*/  LOP3.LUT R78, R78, 0xff0000, RZ, 0xc0, !PT ;  /* 0x00ff00004e4e7812 */ /* 0x000fe400078ec0ff */
[----:B------:R-:W-:Y:S02]  /*6280*/  IADD3 R12, P3, P4, R38, R69, R68 ;  /* 0x00000045260c7210 */ /* 0x000fe40007c7e044 */
[----:B------:R-:W-:Y:S01]  /*6290*/  LOP3.LUT R38, R27, 0x3fffffff, RZ, 0xc0, !PT ;  /* 0x3fffffff1b267812 */ /* 0x000fe200078ec0ff */
[----:B------:R-:W-:-:S05]  /*62a0*/  IMAD R78, R89, 0x1000000, R78 ;  /* 0x01000000594e7824 */ /* 0x000fca00078e024e */
[----:B------:R-:W-:Y:S02]  /*62b0*/  LOP3.LUT R78, R78, 0xffff, R39, 0xf8, !PT ;  /* 0x0000ffff4e4e7812 */ /* 0x000fe400078ef827 */
[----:B------:R-:W-:Y:S02]  /*62c0*/  IADD3.X R39, R38, R71, RZ, P3, P4 ;  /* 0x0000004726277210 */ /* 0x000fe40001fe84ff */
[----:B------:R-:W-:Y:S02]  /*62d0*/  LEA R38, P3, R12, R65, 0x2 ;  /* 0x000000410c267211 */ /* 0x000fe400078610ff */
[----:B------:R-:W-:Y:S02]  /*62e0*/  LOP3.LUT R85, R78, 0xff, R85, 0xf8, !PT ;  /* 0x000000ff4e557812 */ /* 0x000fe400078ef855 */
[----:B------:R-:W-:-:S05]  /*62f0*/  LEA.HI.X R39, R12, R66, R39, 0x2, P3 ;  /* 0x000000420c277211 */ /* 0x000fca00018f1427 */
[----:B------:R0:W-:Y:S04]  /*6300*/  STG.E desc[UR6][R38.64], R85 ;  /* 0x0000005526007986 */ /* 0x0001e8000c101906 */
.L_x_32623:
[----:B------:R-:W-:Y:S05]  /*6310*/  BSYNC B0 ;  /* 0x0000000000007941 */ /* 0x000fea0003800000 */
.L_x_32622:
[----:B------:R-:W-:Y:S01]  /*6320*/  HADD2.F32 R79, -RZ, R43.H0_H0 ;  /* 0x2000002bff4f7230 */ /* 0x000fe20000004100 */
[----:B------:R-:W-:Y:S01]  /*6330*/  FMNMX R12, RZ, R40, !PT ;  /* 0x00000028ff0c7209 */ /* 0x000fe20007800000 */
[----:B------:R-:W-:Y:S01]  /*6340*/  HADD2.F32 R4, -RZ, R4.H0_H0 ;  /* 0x20000004ff047230 */ /* 0x000fe20000004100 */
[----:B------:R-:W-:Y:S01]  /*6350*/  FMNMX R89, RZ, R58, !PT ;  /* 0x0000003aff597209 */ /* 0x000fe20007800000 */
[-C--:B------:R-:W-:Y:S01]  /*6360*/  FMUL R53, R53, R64.reuse ;  /* 0x0000004035357220 */ /* 0x080fe20000400000 */
[----:B------:R-:W-:Y:S01]  /*6370*/  FMNMX R79, RZ, R79, !PT ;  /* 0x0000004fff4f7209 */ /* 0x000fe20007800000 */
[----:B------:R-:W-:Y:S01]  /*6380*/  FMUL R40, R12, R64 ;  /* 0x000000400c287220 */ /* 0x000fe20000400000 */
[----:B0-----:R-:W-:Y:S01]  /*6390*/  FMNMX R85, RZ, R4, !PT ;  /* 0x00000004ff557209 */ /* 0x001fe20007800000 */
[-C--:B------:R-:W-:Y:S01]  /*63a0*/  FMUL R39, R89, R64.reuse ;  /* 0x0000004059277220 */ /* 0x080fe20000400000 */
[----:B------:R-:W-:Y:S01]  /*63b0*/  SHF.R.U32.HI R41, RZ, 0x10, R41 ;  /* 0x00000010ff297819 */ /* 0x000fe20000011629 */
[-C--:B------:R-:W-:Y:S01]  /*63c0*/  FMUL R38, R79, R64.reuse ;  /* 0x000000404f267220 */ /* 0x080fe20000400000 */
[----:B------:R-:W-:Y:S01]  /*63d0*/  FMNMX R81, |R85|, R81, !PT ;  /* 0x0000005155517209 */ /* 0x000fe20007800200 */
[----:B------:R-:W-:Y:S01]  /*63e0*/  FMUL R57, R57, R64 ;  /* 0x0000004039397220 */ /* 0x000fe20000400000 */
[----:B------:R-:W-:Y:S01]  /*63f0*/  F2FP.SATFINITE.E4M3.F32.PACK_AB_MERGE_C R53, RZ, R53, RZ ;  /* 0x00000035ff35723e */ /* 0x000fe200048070ff */
[----:B------:R-:W-:Y:S01]  /*6400*/  HADD2.F32 R41, -RZ, R41.H0_H0 ;  /* 0x20000029ff297230 */ /* 0x000fe20000004100 */
[----:B------:R-:W-:Y:S01]  /*6410*/  F2FP.SATFINITE.E4M3.F32.PACK_AB_MERGE_C R40, RZ, R40, RZ ;  /* 0x00000028ff28723e */ /* 0x000fe200048070ff */
[----:B------:R-:W-:Y:S01]  /*6420*/  BSSY B0, `(.L_x_32624) ;  /* 0x0000032000007945 */ /* 0x000fe20003800000 */
[----:B------:R-:W-:-:S02]  /*6430*/  F2FP.SATFINITE.E4M3.F32.PACK_AB_MERGE_C R39, RZ, R39, RZ ;  /* 0x00000027ff27723e */ /* 0x000fc400048070ff */
[----:B------:R-:W-:Y:S02]  /*6440*/  F2FP.SATFINITE.E4M3.F32.PACK_AB_MERGE_C R38, RZ, R38, RZ ;  /* 0x00000026ff26723e */ /* 0x000fe400048070ff */
[----:B------:R-:W-:Y:S02]  /*6450*/  FMNMX R58, |R12|, R81, !PT ;  /* 0x000000510c3a7209 */ /* 0x000fe40007800200 */
[----:B------:R-:W-:Y:S02]  /*6460*/  LOP3.LUT R4, R53, 0xff, RZ, 0xc0, !PT ;  /* 0x000000ff35047812 */ /* 0x000fe400078ec0ff */
[----:B------:R-:W-:Y:S02]  /*6470*/  LOP3.LUT R81, R40, 0xffff, RZ, 0xc0, !PT ;  /* 0x0000ffff28517812 */ /* 0x000fe400078ec0ff */
[----:B------:R-:W-:Y:S02]  /*6480*/  LOP3.LUT R12, R39, 0xffff, RZ, 0xc0, !PT ;  /* 0x0000ffff270c7812 */ /* 0x000fe400078ec0ff */
[----:B------:R-:W-:-:S02]  /*6490*/  LOP3.LUT R78, R38, 0xffff, RZ, 0xc0, !PT ;  /* 0x0000ffff264e7812 */ /* 0x000fc400078ec0ff */
[----:B------:R-:W-:Y:S01]  /*64a0*/  PRMT R4, R81, 0x7604, R4 ;  /* 0x0000760451047816 */ /* 0x000fe20000000004 */
[----:B------:R-:W-:Y:S01]  /*64b0*/  IMAD.U32 R86, R12, 0x10000, RZ ;  /* 0x000100000c567824 */ /* 0x000fe200078e00ff */
[----:B------:R-:W-:Y:S01]  /*64c0*/  FMNMX R87, RZ, R41, !PT ;  /* 0x00000029ff577209 */ /* 0x000fe20007800000 */
[-C--:B------:R-:W-:Y:S01]  /*64d0*/  FMUL R41, R85, R64.reuse ;  /* 0x0000004055297220 */ /* 0x080fe20000400000 */
[----:B------:R-:W-:Y:S01]  /*64e0*/  SHF.R.U64 R42, R42, 0x10, R43 ;  /* 0x000000102a2a7819 */ /* 0x000fe2000000122b */
[----:B------:R-:W-:Y:S01]  /*64f0*/  IMAD.U32 R81, R78, 0x10000, RZ ;  /* 0x000100004e517824 */ /* 0x000fe200078e00ff */
[----:B------:R-:W-:Y:S01]  /*6500*/  LOP3.LUT R12, R4, 0xffff, RZ, 0xc0, !PT ;  /* 0x0000ffff040c7812 */ /* 0x000fe200078ec0ff */
[----:B------:R-:W-:Y:S01]  /*6510*/  FMUL R78, R87, R64 ;  /* 0x00000040574e7220 */ /* 0x000fe20000400000 */
[----:B------:R-:W-:Y:S01]  /*6520*/  LOP3.LUT R77, R77, 0xffff, RZ, 0xc0, !PT ;  /* 0x0000ffff4d4d7812 */ /* 0x000fe200078ec0ff */
[----:B------:R-:W-:Y:S01]  /*6530*/  HADD2.F32 R42, -RZ, R42.H0_H0 ;  /* 0x2000002aff2a7230 */ /* 0x000fe20000004100 */
[----:B------:R-:W-:-:S02]  /*6540*/  FMNMX R58, |R87|, R58, !PT ;  /* 0x0000003a573a7209 */ /* 0x000fc40007800200 */
[----:B------:R-:W-:Y:S02]  /*6550*/  SHF.R.U32.HI R43, RZ, 0x10, R43 ;  /* 0x00000010ff2b7819 */ /* 0x000fe4000001162b */
[----:B------:R-:W-:Y:S02]  /*6560*/  F2FP.SATFINITE.E4M3.F32.PACK_AB_MERGE_C R57, RZ, R57, RZ ;  /* 0x00000039ff39723e */ /* 0x000fe400048070ff */
[----:B------:R-:W-:Y:S01]  /*6570*/  F2FP.SATFINITE.E4M3.F32.PACK_AB_MERGE_C R41, RZ, R41, RZ ;  /* 0x00000029ff29723e */ /* 0x000fe200048070ff */
[----:B------:R-:W-:Y:S01]  /*6580*/  HADD2.F32 R43, -RZ, R43.H0_H0 ;  /* 0x2000002bff2b7230 */ /* 0x000fe20000004100 */
[----:B------:R-:W-:Y:S02]  /*6590*/  LOP3.LUT R12, R12, 0xff0000, R81, 0xf8, !PT ;  /* 0x00ff00000c0c7812 */ /* 0x000fe400078ef851 */
[----:B------:R-:W-:Y:S02]  /*65a0*/  LOP3.LUT R4, R77, 0xff0000, R86, 0xf8, !PT ;  /* 0x00ff00004d047812 */ /* 0x000fe400078ef856 */
[----:B------:R-:W-:-:S02]  /*65b0*/  FMNMX R81, |R89|, R58, !PT ;  /* 0x0000003a59517209 */ /* 0x000fc40007800200 */
[----:B------:R-:W-:Y:S02]  /*65c0*/  LOP3.LUT R58, R57, 0xff, RZ, 0xc0, !PT ;  /* 0x000000ff393a7812 */ /* 0x000fe400078ec0ff */
[----:B------:R-:W-:Y:S02]  /*65d0*/  LOP3.LUT R77, R41, 0xffff, RZ, 0xc0, !PT ;  /* 0x0000ffff294d7812 */ /* 0x000fe400078ec0ff */
[----:B------:R-:W-:Y:S02]  /*65e0*/  FMNMX R42, RZ, R42, !PT ;  /* 0x0000002aff2a7209 */ /* 0x000fe40007800000 */
[----:B------:R-:W-:Y:S01]  /*65f0*/  PRMT R77, R77, 0x7604, R58 ;  /* 0x000076044d4d7816 */ /* 0x000fe2000000003a */
[-C--:B------:R-:W-:Y:S01]  /*6600*/  FMUL R58, R63, R64.reuse ;  /* 0x000000403f3a7220 */ /* 0x080fe20000400000 */
[----:B------:R-:W-:Y:S01]  /*6610*/  FMNMX R89, RZ, R43, !PT ;  /* 0x0000002bff597209 */ /* 0x000fe20007800000 */
[C---:B------:R-:W-:Y:S01]  /*6620*/  FMUL R85, R42.reuse, R64 ;  /* 0x000000402a557220 */ /* 0x040fe20000400000 */
[----:B------:R-:W-:Y:S01]  /*6630*/  FMNMX R86, |R42|, R81, !PT ;  /* 0x000000512a567209 */ /* 0x000fe20007800200 */
[----:B------:R-:W-:Y:S06]  /*6640*/  @P1 BRA `(.L_x_32625) ;  /* 0x00000000003c1947 */ /* 0x000fec0003800000 */
[----:B------:R-:W-:Y:S01]  /*6650*/  IMAD.U32 R14, R14, 0x10000, RZ ;  /* 0x000100000e0e7824 */ /* 0x000fe200078e00ff */
[----:B------:R-:W-:Y:S01]  /*6660*/  LOP3.LUT R80, R80, 0xffff, RZ, 0xc0, !PT ;  /* 0x0000ffff50507812 */ /* 0x000fe200078ec0ff */
[----:B------:R-:W-:Y:S01]  /*6670*/  IMAD.SHL.U32 R63, R8, 0x100, RZ ;  /* 0x00000100083f7824 */ /* 0x000fe200078e00ff */
[----:B------:R-:W-:Y:S01]  /*6680*/  IADD3 R42, P3, R68, R69, RZ ;  /* 0x00000045442a7210 */ /* 0x000fe20007f7e0ff */
[----:B------:R-:W-:Y:S01]  /*6690*/  IMAD R81, R60, 0x5, RZ ;  /* 0x000000053c517824 */ /* 0x000fe200078e02ff */
[----:B------:R-:W-:-:S05]  /*66a0*/  LOP3.LUT R43, R14, 0xff0000, RZ, 0xc0, !PT ;  /* 0x00ff00000e2b7812 */ /* 0x000fca00078ec0ff */
        /* <DEDUP_REMOVED lines=9> */
.L_x_32625:
[----:B------:R-:W-:Y:S05]  /*6740*/  BSYNC B0 ;  /* 0x0000000000007941 */ /* 0x000fea0003800000 */
.L_x_32624:
[----:B------:R-:W-:Y:S01]  /*6750*/  F2FP.SATFINITE.E4M3.F32.PACK_AB_MERGE_C R84, RZ, R58, RZ ;  /* 0x0000003aff54723e */ /* 0x000fe200048070ff */
[----:B------:R-:W-:Y:S01]  /*6760*/  HADD2.F32 R8, -RZ, R44.H0_H0 ;  /* 0x2000002cff087230 */ /* 0x000fe20000004100 */
[----:B0-----:R-:W-:Y:S01]  /*6770*/  F2FP.SATFINITE.E4M3.F32.PACK_AB_MERGE_C R80, RZ, R78, RZ ;  /* 0x0000004eff50723e */ /* 0x001fe200048070ff */
[----:B------:R-:W-:Y:S01]  /*6780*/  FMUL R58, R89, R64 ;  /* 0x00000040593a7220 */ /* 0x000fe20000400000 */
[----:B------:R-:W-:Y:S01]  /*6790*/  F2FP.SATFINITE.E4M3.F32.PACK_AB_MERGE_C R63, RZ, R85, RZ ;  /* 0x00000055ff3f723e */ /* 0x000fe200048070ff */
[----:B------:R-:W-:Y:S01]  /*67a0*/  BSSY B0, `(.L_x_32626) ;  /* 0x0000042000007945 */ /* 0x000fe20003800000 */
[----:B------:R-:W-:Y:S02]  /*67b0*/  LOP3.LUT R14, R84, 0xff, RZ, 0xc0, !PT ;  /* 0x000000ff540e7812 */ /* 0x000fe400078ec0ff */
[----:B------:R-:W-:Y:S02]  /*67c0*/  LOP3.LUT R43, R80, 0xffff, RZ, 0xc0, !PT ;  /* 0x0000ffff502b7812 */ /* 0x000fe400078ec0ff */
[----:B------:R-:W-:-:S02]  /*67d0*/  LOP3.LUT R42, R63, 0xffff, RZ, 0xc0, !PT ;  /* 0x0000ffff3f2a7812 */ /* 0x000fc400078ec0ff */
[----:B------:R-:W-:Y:S02]  /*67e0*/  PRMT R14, R43, 0x7604, R14 ;  /* 0x000076042b0e7816 */ /* 0x000fe4000000000e */
[----:B------:R-:W-:Y:S01]  /*67f0*/  FMNMX R43, RZ, R8, !PT ;  /* 0x00000008ff2b7209 */ /* 0x000fe20007800000 */
[----:B------:R-:W-:Y:S01]  /*6800*/  IMAD.U32 R81, R42, 0x10000, RZ ;  /* 0x000100002a517824 */ /* 0x000fe200078e00ff */
[----:B------:R-:W-:Y:S01]  /*6810*/  LOP3.LUT R42, R77, 0xffff, RZ, 0xc0, !PT ;  /* 0x0000ffff4d2a7812 */ /* 0x000fe200078ec0ff */
[----:B------:R-:W-:Y:S01]  /*6820*/  HADD2.F32 R8, -RZ, R45.H0_H0 ;  /* 0x2000002dff087230 */ /* 0x000fe20000004100 */
[----:B------:R-:W-:Y:S01]  /*6830*/  F2FP.SATFINITE.E4M3.F32.PACK_AB_MERGE_C R77, RZ, R58, RZ ;  /* 0x0000003aff4d723e */ /* 0x000fe200048070ff */
[----:B------:R-:W-:Y:S01]  /*6840*/  FMUL R58, R43, R64 ;  /* 0x000000402b3a7220 */ /* 0x000fe20000400000 */
[----:B------:R-:W-:Y:S02]  /*6850*/  LOP3.LUT R91, R42, 0xff0000, R81, 0xf8, !PT ;  /* 0x00ff00002a5b7812 */ /* 0x000fe400078ef851 */
[----:B------:R-:W-:-:S02]  /*6860*/  LOP3.LUT R42, R77, 0xffff, RZ, 0xc0, !PT ;  /* 0x0000ffff4d2a7812 */ /* 0x000fc400078ec0ff */
[----:B------:R-:W-:Y:S02]  /*6870*/  FMNMX R85, RZ, R8, !PT ;  /* 0x00000008ff557209 */ /* 0x000fe40007800000 */
[----:B------:R-:W-:Y:S02]  /*6880*/  F2FP.SATFINITE.E4M3.F32.PACK_AB_MERGE_C R58, RZ, R58, RZ ;  /* 0x0000003aff3a723e */ /* 0x000fe400048070ff */
[----:B------:R-:W-:Y:S01]  /*6890*/  FMNMX R86, |R79|, R86, !PT ;  /* 0x000000564f567209 */ /* 0x000fe20007800200 */
[----:B------:R-:W-:Y:S01]  /*68a0*/  IMAD.U32 R79, R42, 0x10000, RZ ;  /* 0x000100002a4f7824 */ /* 0x000fe200078e00ff */
[----:B------:R-:W-:Y:S01]  /*68b0*/  LOP3.LUT R14, R14, 0xffff, RZ, 0xc0, !PT ;  /* 0x0000ffff0e0e7812 */ /* 0x000fe200078ec0ff */
[----:B------:R-:W-:Y:S01]  /*68c0*/  FMUL R78, R85, R64 ;  /* 0x00000040554e7220 */ /* 0x000fe20000400000 */
[----:B------:R-:W-:Y:S02]  /*68d0*/  LOP3.LUT R8, R58, 0xffff, RZ, 0xc0, !PT ;  /* 0x0000ffff3a087812 */ /* 0x000fe400078ec0ff */
[----:B------:R-:W-:-:S02]  /*68e0*/  LOP3.LUT R88, R14, 0xff0000, R79, 0xf8, !PT ;  /* 0x00ff00000e587812 */ /* 0x000fc400078ef84f */
[--C-:B------:R-:W-:Y:S01]  /*68f0*/  SHF.R.U64 R44, R44, 0x10, R45.reuse ;  /* 0x000000102c2c7819 */ /* 0x100fe2000000122d */
[----:B------:R-:W-:Y:S01]  /*6900*/  IMAD.SHL.U32 R79, R8, 0x1000000, RZ ;  /* 0x01000000084f7824 */ /* 0x000fe200078e00ff */
[----:B------:R-:W-:Y:S02]  /*6910*/  F2FP.SATFINITE.E4M3.F32.PACK_AB_MERGE_C R78, RZ, R78, RZ ;  /* 0x0000004eff4e723e */ /* 0x000fe400048070ff */
[----:B------:R-:W-:Y:S02]  /*6920*/  SHF.R.U32.HI R8, RZ, 0x10, R45 ;  /* 0x00000010ff087819 */ /* 0x000fe4000001162d */
[----:B------:R-:W-:Y:S01]  /*6930*/  LOP3.LUT R14, R4, 0xff000000, R79, 0xf8, !PT ;  /* 0xff000000040e7812 */ /* 0x000fe200078ef84f */
[----:B------:R-:W-:Y:S01]  /*6940*/  HADD2.F32 R4, -RZ, R44.H0_H0 ;  /* 0x2000002cff047230 */ /* 0x000fe20000004100 */
[----:B------:R-:W-:Y:S01]  /*6950*/  LOP3.LUT R42, R78, 0xffff, RZ, 0xc0, !PT ;  /* 0x0000ffff4e2a7812 */ /* 0x000fe200078ec0ff */
[----:B------:R-:W-:Y:S01]  /*6960*/  HADD2.F32 R8, -RZ, R8.H0_H0 ;  /* 0x20000008ff087230 */ /* 0x000fe20000004100 */
[----:B------:R-:W-:-:S02]  /*6970*/  FMNMX R86, |R89|, R86, !PT ;  /* 0x0000005659567209 */ /* 0x000fc40007800200 */
[----:B------:R-:W-:Y:S01]  /*6980*/  FMNMX R45, RZ, R4, !PT ;  /* 0x00000004ff2d7209 */ /* 0x000fe20007800000 */
[----:B------:R-:W-:Y:S01]  /*6990*/  IMAD.SHL.U32 R79, R42, 0x1000000, RZ ;  /* 0x010000002a4f7824 */ /* 0x000fe200078e00ff */
[----:B------:R-:W-:Y:S02]  /*69a0*/  FMNMX R87, RZ, R8, !PT ;  /* 0x00000008ff577209 */ /* 0x000fe40007800000 */
[----:B------:R-:W-:Y:S02]  /*69b0*/  FMNMX R4, |R43|, R86, !PT ;  /* 0x000000562b047209 */ /* 0x000fe40007800200 */
[----:B------:R-:W-:Y:S01]  /*69c0*/  LOP3.LUT R12, R12, 0xff000000, R79, 0xf8, !PT ;  /* 0xff0000000c0c7812 */ /* 0x000fe200078ef84f */
[-C--:B------:R-:W-:Y:S01]  /*69d0*/  FMUL R79, R45, R64.reuse ;  /* 0x000000402d4f7220 */ /* 0x080fe20000400000 */
[----:B------:R-:W-:Y:S01]  /*69e0*/  FMUL R81, R87, R64 ;  /* 0x0000004057517220 */ /* 0x000fe20000400000 */
[----:B------:R-:W-:Y:S02]  /*69f0*/  FMNMX R4, |R45|, R4, !PT ;  /* 0x000000042d047209 */ /* 0x000fe40007800200 */
[----:B------:R-:W-:-:S02]  /*6a00*/  SHF.R.U64 R86, R48, 0x10, R49 ;  /* 0x0000001030567819 */ /* 0x000fc40000001231 */
[----:B------:R-:W-:Y:S02]  /*6a10*/  F2FP.SATFINITE.E4M3.F32.PACK_AB_MERGE_C R79, RZ, R79, RZ ;  /* 0x0000004fff4f723e */ /* 0x000fe400048070ff */
[----:B------:R-:W-:Y:S02]  /*6a20*/  F2FP.SATFINITE.E4M3.F32.PACK_AB_MERGE_C R81, RZ, R81, RZ ;  /* 0x00000051ff51723e */ /* 0x000fe400048070ff */
[----:B------:R-:W-:Y:S01]  /*6a30*/  FMNMX R42, |R85|, R4, !PT ;  /* 0x00000004552a7209 */ /* 0x000fe20007800200 */
[----:B------:R-:W-:Y:S01]  /*6a40*/  HADD2.F32 R85, -RZ, R48.H0_H0 ;  /* 0x20000030ff557230 */ /* 0x000fe20000004100 */
[----:B------:R-:W-:Y:S02]  /*6a50*/  LOP3.LUT R4, R79, 0xffff, RZ, 0xc0, !PT ;  /* 0x0000ffff4f047812 */ /* 0x000fe400078ec0ff */
[----:B------:R-:W-:-:S03]  /*6a60*/  LOP3.LUT R8, R81, 0xffff, RZ, 0xc0, !PT ;  /* 0x0000ffff51087812 */ /* 0x000fc600078ec0ff */
[----:B------:R-:W-:Y:S02]  /*6a70*/  IMAD.SHL.U32 R4, R4, 0x1000000, RZ ;  /* 0x0100000004047824 */ /* 0x000fe400078e00ff */
[----:B------:R-:W-:-:S03]  /*6a80*/  IMAD.SHL.U32 R43, R8, 0x1000000, RZ ;  /* 0x01000000082b7824 */ /* 0x000fc600078e00ff */
[----:B------:R-:W-:Y:S02]  /*6a90*/  LOP3.LUT R8, R91, 0xff000000, R4, 0xf8, !PT ;  /* 0xff0000005b087812 */ /* 0x000fe400078ef804 */
[----:B------:R-:W-:Y:S02]  /*6aa0*/  LOP3.LUT R4, R88, 0xff000000, R43, 0xf8, !PT ;  /* 0xff00000058047812 */ /* 0x000fe400078ef82b */
        /* <DEDUP_REMOVED lines=17> */
.L_x_32627:
[----:B------:R-:W-:Y:S05]  /*6bc0*/  BSYNC B0 ;  /* 0x0000000000007941 */ /* 0x000fea0003800000 */
.L_x_32626:
[----:B------:R-:W-:Y:S04]  /*6bd0*/  BSSY B0, `(.L_x_32628) ;  /* 0x0000011000007945 */ /* 0x000fe80003800000 */
[----:B------:R-:W-:Y:S05]  /*6be0*/  @P1 BRA `(.L_x_32629) ;  /* 0x00000000003c1947 */ /* 0x000fea0003800000 */
[----:B0-----:R-:W-:Y:S01]  /*6bf0*/  IMAD.U32 R44, R9, 0x10000, RZ ;  /* 0x00010000092c7824 */ /* 0x001fe200078e00ff */
[----:B------:R-:W-:Y:S01]  /*6c00*/  IADD3 R42, P1, R68, R69, RZ ;  /* 0x00000045442a7210 */ /* 0x000fe20007f3e0ff */
[----:B------:R-:W-:Y:S01]  /*6c10*/  IMAD R69, R60, 0x7, RZ ;  /* 0x000000073c457824 */ /* 0x000fe200078e02ff */
        /* <DEDUP_REMOVED lines=12> */
.L_x_32629:
[----:B------:R-:W-:Y:S05]  /*6ce0*/  BSYNC B0 ;  /* 0x0000000000007941 */ /* 0x000fea0003800000 */
.L_x_32628:
[----:B------:R-:W-:Y:S01]  /*6cf0*/  HADD2.F32 R42, -RZ, R86.H0_H0 ;  /* 0x20000056ff2a7230 */ /* 0x000fe20000004100 */
[----:B------:R-:W-:Y:S01]  /*6d00*/  FMNMX R85, RZ, R85, !PT ;  /* 0x00000055ff557209 */ /* 0x000fe20007800000 */
[----:B-1----:R-:W-:Y:S01]  /*6d10*/  HADD2.F32 R43, -RZ, R49.H0_H0 ;  /* 0x20000031ff2b7230 */ /* 0x002fe20000004100 */
[----:B------:R-:W-:Y:S01]  /*6d20*/  SHF.R.U32.HI R49, RZ, 0x10, R49 ;  /* 0x00000010ff317819 */ /* 0x000fe20000011631 */
[----:B0-----:R-:W-:Y:S01]  /*6d30*/  HADD2.F32 R44, -RZ, R50.H0_H0 ;  /* 0x20000032ff2c7230 */ /* 0x001fe20000004100 */
[----:B------:R-:W-:Y:S01]  /*6d40*/  FMNMX R82, RZ, R42, !PT ;  /* 0x0000002aff527209 */ /* 0x000fe20007800000 */
[----:B------:R-:W-:Y:S01]  /*6d50*/  HADD2.F32 R42, -RZ, R51.H0_H0 ;  /* 0x20000033ff2a7230 */ /* 0x000fe20000004100 */
[----:B------:R-:W-:Y:S01]  /*6d60*/  FMNMX R43, RZ, R43, !PT ;  /* 0x0000002bff2b7209 */ /* 0x000fe20007800000 */
[C---:B------:R-:W-:Y:S01]  /*6d70*/  FMUL R69, R85.reuse, R64 ;  /* 0x0000004055457220 */ /* 0x040fe20000400000 */
[----:B------:R-:W-:Y:S01]  /*6d80*/  FMNMX R45, |R85|, R88, !PT ;  /* 0x00000058552d7209 */ /* 0x000fe20007800200 */
[----:B------:R-:W-:Y:S01]  /*6d90*/  BSSY B0, `(.L_x_32630) ;  /* 0x000003d000007945 */ /* 0x000fe20003800000 */
[----:B------:R-:W-:Y:S01]  /*6da0*/  FMNMX R56, RZ, R42, !PT ;  /* 0x0000002aff387209 */ /* 0x000fe20007800000 */
[----:B------:R-:W-:Y:S01]  /*6db0*/  FMUL R71, R43, R64 ;  /* 0x000000402b477220 */ /* 0x000fe20000400000 */
[----:B------:R-:W-:Y:S01]  /*6dc0*/  FMNMX R45, |R82|, R45, !PT ;  /* 0x0000002d522d7209 */ /* 0x000fe20007800200 */
[----:B------:R-:W-:Y:S01]  /*6dd0*/  HADD2.F32 R42, -RZ, R49.H0_H0 ;  /* 0x20000031ff2a7230 */ /* 0x000fe20000004100 */
[----:B------:R-:W-:Y:S01]  /*6de0*/  FMNMX R87, RZ, R44, !PT ;  /* 0x0000002cff577209 */ /* 0x000fe20007800000 */
[-C--:B------:R-:W-:Y:S01]  /*6df0*/  FMUL R70, R56, R64.reuse ;  /* 0x0000004038467220 */ /* 0x080fe20000400000 */
[----:B------:R-:W-:Y:S01]  /*6e00*/  F2FP.SATFINITE.E4M3.F32.PACK_AB_MERGE_C R69, RZ, R69, RZ ;  /* 0x00000045ff45723e */ /* 0x000fe200048070ff */
[----:B------:R-:W-:Y:S01]  /*6e10*/  FMUL R82, R82, R64 ;  /* 0x0000004052527220 */ /* 0x000fe20000400000 */
[----:B------:R-:W-:-:S02]  /*6e20*/  F2FP.SATFINITE.E4M3.F32.PACK_AB_MERGE_C R71, RZ, R71, RZ ;  /* 0x00000047ff47723e */ /* 0x000fc400048070ff */
[--C-:B------:R-:W-:Y:S01]  /*6e30*/  SHF.R.U64 R48, R50, 0x10, R51.reuse ;  /* 0x0000001032307819 */ /* 0x100fe20000001233 */
[----:B------:R-:W-:Y:S01]  /*6e40*/  FMUL R50, R87, R64 ;  /* 0x0000004057327220 */ /* 0x000fe20000400000 */
[----:B------:R-:W-:Y:S02]  /*6e50*/  FMNMX R45, |R43|, R45, !PT ;  /* 0x0000002d2b2d7209 */ /* 0x000fe40007800200 */
[----:B------:R-:W-:Y:S02]  /*6e60*/  SHF.R.U32.HI R51, RZ, 0x10, R51 ;  /* 0x00000010ff337819 */ /* 0x000fe40000011633 */
[----:B------:R-:W-:Y:S02]  /*6e70*/  LOP3.LUT R43, R69, 0xffff, RZ, 0xc0, !PT ;  /* 0x0000ffff452b7812 */ /* 0x000fe400078ec0ff */
[----:B------:R-:W-:Y:S01]  /*6e80*/  F2FP.SATFINITE.E4M3.F32.PACK_AB_MERGE_C R70, RZ, R70, RZ ;  /* 0x00000046ff46723e */ /* 0x000fe200048070ff */
[----:B------:R-:W-:Y:S01]  /*6e90*/  HADD2.F32 R51, -RZ, R51.H0_H0 ;  /* 0x20000033ff337230 */ /* 0x000fe20000004100 */
[----:B------:R-:W-:-:S02]  /*6ea0*/  LOP3.LUT R44, R71, 0xffff, RZ, 0xc0, !PT ;  /* 0x0000ffff472c7812 */ /* 0x000fc400078ec0ff */
[----:B------:R-:W-:Y:S01]  /*6eb0*/  LOP3.LUT R68, R43, 0xff, RZ, 0xc0, !PT ;  /* 0x000000ff2b447812 */ /* 0x000fe200078ec0ff */
[----:B------:R-:W-:Y:S01]  /*6ec0*/  HADD2.F32 R43, -RZ, R48.H0_H0 ;  /* 0x20000030ff2b7230 */ /* 0x000fe20000004100 */
[----:B------:R-:W-:Y:S02]  /*6ed0*/  F2FP.SATFINITE.E4M3.F32.PACK_AB_MERGE_C R50, RZ, R50, RZ ;  /* 0x00000032ff32723e */ /* 0x000fe400048070ff */
[----:B------:R-:W-:Y:S02]  /*6ee0*/  PRMT R76, R70, 0x7104, RZ ;  /* 0x00007104464c7816 */ /* 0x000fe400000000ff */
[----:B------:R-:W-:Y:S02]  /*6ef0*/  LOP3.LUT R83, R44, 0xff, RZ, 0xc0, !PT ;  /* 0x000000ff2c537812 */ /* 0x000fe400078ec0ff */
[----:B------:R-:W-:Y:S02]  /*6f00*/  FMNMX R42, RZ, R42, !PT ;  /* 0x0000002aff2a7209 */ /* 0x000fe40007800000 */
[----:B------:R-:W-:-:S02]  /*6f10*/  PRMT R49, R50, 0x7104, RZ ;  /* 0x0000710432317816 */ /* 0x000fc400000000ff */
[----:B------:R-:W-:Y:S01]  /*6f20*/  LOP3.LUT R48, R83, 0xff00, R76, 0xf8, !PT ;  /* 0x0000ff0053307812 */ /* 0x000fe200078ef84c */
[-C--:B------:R-:W-:Y:S01]  /*6f30*/  FMUL R83, R42, R64.reuse ;  /* 0x000000402a537220 */ /* 0x080fe20000400000 */
[----:B------:R-:W-:Y:S02]  /*6f40*/  FMNMX R43, RZ, R43, !PT ;  /* 0x0000002bff2b7209 */ /* 0x000fe40007800000 */
[----:B------:R-:W-:Y:S02]  /*6f50*/  FMNMX R51, RZ, R51, !PT ;  /* 0x00000033ff337209 */ /* 0x000fe40007800000 */
[----:B------:R-:W-:Y:S01]  /*6f60*/  LOP3.LUT R49, R68, 0xff00, R49, 0xf8, !PT ;  /* 0x0000ff0044317812 */ /* 0x000fe200078ef831 */
[-C--:B------:R-:W-:Y:S01]  /*6f70*/  FMUL R68, R43, R64.reuse ;  /* 0x000000402b447220 */ /* 0x080fe20000400000 */
[----:B------:R-:W-:Y:S01]  /*6f80*/  FMNMX R44, |R42|, R45, !PT ;  /* 0x0000002d2a2c7209 */ /* 0x000fe20007800200 */
[----:B------:R-:W-:Y:S01]  /*6f90*/  FMUL R76, R51, R64 ;  /* 0x00000040334c7220 */ /* 0x000fe20000400000 */
[----:B------:R-:W-:-:S02]  /*6fa0*/  F2FP.SATFINITE.E4M3.F32.PACK_AB_MERGE_C R82, RZ, R82, RZ ;  /* 0x00000052ff52723e */ /* 0x000fc400048070ff */
[----:B------:R-:W-:Y:S02]  /*6fb0*/  F2FP.SATFINITE.E4M3.F32.PACK_AB_MERGE_C R83, RZ, R83, RZ ;  /* 0x00000053ff53723e */ /* 0x000fe400048070ff */
[----:B------:R-:W-:Y:S02]  /*6fc0*/  FMNMX R42, |R87|, R44, !PT ;  /* 0x0000002c572a7209 */ /* 0x000fe40007800200 */
[----:B------:R-:W-:Y:S02]  /*6fd0*/  F2FP.SATFINITE.E4M3.F32.PACK_AB_MERGE_C R68, RZ, R68, RZ ;  /* 0x00000044ff44723e */ /* 0x000fe400048070ff */
[----:B------:R-:W-:Y:S02]  /*6fe0*/  F2FP.SATFINITE.E4M3.F32.PACK_AB_MERGE_C R76, RZ, R76, RZ ;  /* 0x0000004cff4c723e */ /* 0x000fe400048070ff */
[----:B------:R-:W-:Y:S02]  /*6ff0*/  LOP3.LUT R44, R82, 0xffff, RZ, 0xc0, !PT ;  /* 0x0000ffff522c7812 */ /* 0x000fe400078ec0ff */
[----:B------:R-:W-:-:S02]  /*7000*/  LOP3.LUT R45, R83, 0xffff, RZ, 0xc0, !PT ;  /* 0x0000ffff532d7812 */ /* 0x000fc400078ec0ff */
[----:B------:R-:W-:Y:S02]  /*7010*/  FMNMX R43, |R43|, R42, !PT ;  /* 0x0000002a2b2b7209 */ /* 0x000fe40007800200 */
[----:B------:R-:W-:Y:S02]  /*7020*/  PRMT R85, R68, 0x7104, RZ ;  /* 0x0000710444557816 */ /* 0x000fe400000000ff */
[----:B------:R-:W-:Y:S02]  /*7030*/  PRMT R86, R76, 0x7104, RZ ;  /* 0x000071044c567816 */ /* 0x000fe400000000ff */
[----:B------:R-:W-:Y:S02]  /*7040*/  LOP3.LUT R44, R44, 0xff, RZ, 0xc0, !PT ;  /* 0x000000ff2c2c7812 */ /* 0x000fe400078ec0ff */
[----:B------:R-:W-:Y:S02]  /*7050*/  LOP3.LUT R45, R45, 0xff, RZ, 0xc0, !PT ;  /* 0x000000ff2d2d7812 */ /* 0x000fe400078ec0ff */
[----:B------:R-:W-:-:S02]  /*7060*/  LEA R42, P1, R61, R46, 0x3 ;  /* 0x0000002e3d2a7211 */ /* 0x000fc400078218ff */
[----:B------:R-:W-:Y:S02]  /*7070*/  FMNMX R46, |R56|, R43, !PT ;  /* 0x0000002b382e7209 */ /* 0x000fe40007800200 */
[----:B------:R-:W-:Y:S02]  /*7080*/  LOP3.LUT R44, R44, 0xff00, R85, 0xf8, !PT ;  /* 0x0000ff002c2c7812 */ /* 0x000fe400078ef855 */
[----:B------:R-:W-:Y:S02]  /*7090*/  LOP3.LUT R45, R45, 0xff00, R86, 0xf8, !PT ;  /* 0x0000ff002d2d7812 */ /* 0x000fe400078ef856 */
        /* <DEDUP_REMOVED lines=12> */
.L_x_32631:
[----:B------:R-:W-:Y:S05]  /*7160*/  BSYNC B0 ;  /* 0x0000000000007941 */ /* 0x000fea0003800000 */
.L_x_32630:
        /* <DEDUP_REMOVED lines=14> */
.L_x_32633:
[----:B------:R-:W-:Y:S05]  /*7250*/  BSYNC B0 ;  /* 0x0000000000007941 */ /* 0x000fea0003800000 */
.L_x_32632:
[----:B------:R-:W-:Y:S04]  /*7260*/  BSSY B0, `(.L_x_32634) ;  /* 0x0000012000007945 */ /* 0x000fe80003800000 */
[----:B------:R-:W-:Y:S05]  /*7270*/  @P0 BRA `(.L_x_32635) ;  /* 0x0000000000400947 */ /* 0x000fea0003800000 */
[----:B------:R-:W-:Y:S01]  /*7280*/  IMAD.U32 R38, R38, 0x10000, RZ ;  /* 0x0001000026267824 */ /* 0x000fe200078e00ff */
[--C-:B-1----:R-:W-:Y:S01]  /*7290*/  SHF.R.U64 R17, R26, 0x1, R27.reuse ;  /* 0x000000011a117819 */ /* 0x102fe2000000121b */
[----:B------:R-:W-:Y:S01]  /*72a0*/  IMAD.SHL.U32 R63, R63, 0x100, RZ ;  /* 0x000001003f3f7824 */ /* 0x000fe200078e00ff */
[----:B------:R-:W-:Y:S02]  /*72b0*/  LOP3.LUT R77, R77, 0xffff, RZ, 0xc0, !PT ;  /* 0x0000ffff4d4d7812 */ /* 0x000fe400078ec0ff */
[----:B0-----:R-:W-:Y:S02]  /*72c0*/  SHF.R.U32.HI R29, RZ, 0x1, R27 ;  /* 0x00000001ff1d7819 */ /* 0x001fe4000001161b */
        /* <DEDUP_REMOVED lines=11> */
.L_x_32635:
[----:B------:R-:W-:Y:S05]  /*7380*/  BSYNC B0 ;  /* 0x0000000000007941 */ /* 0x000fea0003800000 */
.L_x_32634:
[----:B------:R-:W-:Y:S04]  /*7390*/  BSSY B0, `(.L_x_32636) ;  /* 0x000000f000007945 */ /* 0x000fe80003800000 */
[----:B------:R-:W-:Y:S05]  /*73a0*/  @P0 BRA `(.L_x_32637) ;  /* 0x0000000000340947 */ /* 0x000fea0003800000 */
[----:B------:R-:W-:Y:S01]  /*73b0*/  IMAD.U32 R78, R78, 0x10000, RZ ;  /* 0x000100004e4e7824 */ /* 0x000fe200078e00ff */
[----:B------:R-:W-:Y:S01]  /*73c0*/  LOP3.LUT R81, R81, 0xffff, RZ, 0xc0, !PT ;  /* 0x0000ffff51517812 */ /* 0x000fe200078ec0ff */
[----:B-1----:R-:W-:Y:S02]  /*73d0*/  IMAD R17, R60, 0x3, RZ ;  /* 0x000000033c117824 */ /* 0x002fe400078e02ff */
[----:B--2---:R-:W-:Y:S01]  /*73e0*/  IMAD.WIDE.U32 R38, R61, 0x3, R42 ;  /* 0x000000033d267825 */ /* 0x004fe200078e002a */
        /* <DEDUP_REMOVED lines=9> */
.L_x_32637:
[----:B------:R-:W-:Y:S05]  /*7480*/  BSYNC B0 ;  /* 0x0000000000007941 */ /* 0x000fea0003800000 */
.L_x_32636:
[----:B------:R-:W-:Y:S04]  /*7490*/  BSSY B0, `(.L_x_32638) ;  /* 0x0000010000007945 */ /* 0x000fe80003800000 */
[----:B------:R-:W-:Y:S05]  /*74a0*/  @P0 BRA `(.L_x_32639) ;  /* 0x0000000000380947 */ /* 0x000fea0003800000 */
[----:B------:R-:W-:Y:S01]  /*74b0*/  IMAD.U32 R71, R71, 0x10000, RZ ;  /* 0x0001000047477824 */ /* 0x000fe200078e00ff */
[----:B-1----:R-:W-:Y:S01]  /*74c0*/  LOP3.LUT R17, R26, 0xfffffffc, RZ, 0xc0, !PT ;  /* 0xfffffffc1a117812 */ /* 0x002fe200078ec0ff */
[----:B------:R-:W-:Y:S01]  /*74d0*/  IMAD.SHL.U32 R82, R82, 0x100, RZ ;  /* 0x0000010052527824 */ /* 0x000fe200078e00ff */
[----:B------:R-:W-:Y:S02]  /*74e0*/  LOP3.LUT R83, R83, 0xffff, RZ, 0xc0, !PT ;  /* 0x0000ffff53537812 */ /* 0x000fe400078ec0ff */
[----:B------:R-:W-:Y:S02]  /*74f0*/  LOP3.LUT R26, R71, 0xff0000, RZ, 0xc0, !PT ;  /* 0x00ff0000471a7812 */ /* 0x000fe400078ec0ff */
[----:B------:R-:W-:Y:S02]  /*7500*/  LOP3.LUT R27, R27, 0x3fffffff, RZ, 0xc0, !PT ;  /* 0x3fffffff1b1b7812 */ /* 0x000fe400078ec0ff */
        /* <DEDUP_REMOVED lines=8> */
.L_x_32639:
[----:B------:R-:W-:Y:S05]  /*7590*/  BSYNC B0 ;  /* 0x0000000000007941 */ /* 0x000fea0003800000 */
.L_x_32638:
[----:B------:R-:W-:Y:S04]  /*75a0*/  BSSY B0, `(.L_x_32640) ;  /* 0x0000011000007945 */ /* 0x000fe80003800000 */
[----:B------:R-:W-:Y:S05]  /*75b0*/  @P0 BRA `(.L_x_32641) ;  /* 0x00000000003c0947 */ /* 0x000fea0003800000 */
[----:B------:R-:W-:Y:S01]  /*75c0*/  IMAD.U32 R70, R70, 0x10000, RZ ;  /* 0x0001000046467824 */ /* 0x000fe200078e00ff */
[----:B------:R-:W-:Y:S01]  /*75d0*/  LOP3.LUT R76, R76, 0xffff, RZ, 0xc0, !PT ;  /* 0x0000ffff4c4c7812 */ /* 0x000fe200078ec0ff */
[----:B----4-:R-:W-:Y:S02]  /*75e0*/  IMAD.MOV.U32 R26, RZ, RZ, R42 ;  /* 0x000000ffff1a7224 */ /* 0x010fe400078e002a */
[----:B------:R-:W-:Y:S01]  /*75f0*/  IMAD.MOV.U32 R27, RZ, RZ, R43 ;  /* 0x000000ffff1b7224 */ /* 0x000fe200078e002b */
[----:B-1----:R-:W-:Y:S01]  /*7600*/  LOP3.LUT R17, R70, 0xff0000, RZ, 0xc0, !PT ;  /* 0x00ff000046117812 */ /* 0x002fe200078ec0ff */
[----:B0-----:R-:W-:Y:S02]  /*7610*/  IMAD R29, R60, 0x5, RZ ;  /* 0x000000053c1d7824 */ /* 0x001fe400078e02ff */
[----:B------:R-:W-:-:S04]  /*7620*/  IMAD.WIDE.U32 R26, R61, 0x5, R26 ;  /* 0x000000053d1a7825 */ /* 0x000fc800078e001a */
[----:B------:R-:W-:Y:S01]  /*7630*/  IMAD R17, R76, 0x1000000, R17 ;  /* 0x010000004c117824 */ /* 0x000fe200078e0211 */
[----:B------:R-:W-:Y:S01]  /*7640*/  LEA R38, P1, R26, R65, 0x2 ;  /* 0x000000411a267211 */ /* 0x000fe200078210ff */
[----:B------:R-:W-:Y:S02]  /*7650*/  IMAD.SHL.U32 R68, R68, 0x100, RZ ;  /* 0x0000010044447824 */ /* 0x000fe400078e00ff */
[----:B------:R-:W-:-:S03]  /*7660*/  IMAD.IADD R27, R29, 0x1, R27 ;  /* 0x000000011d1b7824 */ /* 0x000fc600078e021b */
[----:B------:R-:W-:Y:S02]  /*7670*/  LOP3.LUT R17, R17, 0xffff, R68, 0xf8, !PT ;  /* 0x0000ffff11117812 */ /* 0x000fe400078ef844 */
[----:B--2---:R-:W-:Y:S02]  /*7680*/  LEA.HI.X R39, R26, R66, R27, 0x2, P1 ;  /* 0x000000421a277211 */ /* 0x004fe400008f141b */
[----:B------:R-:W-:-:S05]  /*7690*/  LOP3.LUT R17, R17, 0xff, R50, 0xf8, !PT ;  /* 0x000000ff11117812 */ /* 0x000fca00078ef832 */
[----:B------:R0:W-:Y:S02]  /*76a0*/  STG.E desc[UR6][R38.64], R17 ;  /* 0x0000001126007986 */ /* 0x0001e4000c101906 */
.L_x_32641:
[----:B------:R-:W-:Y:S05]  /*76b0*/  BSYNC B0 ;  /* 0x0000000000007941 */ /* 0x000fea0003800000 */
.L_x_32640:
[----:B0----5:R-:W-:Y:S01]  /*76c0*/  HADD2.F32 R57, -RZ, R72.H0_H0 ;  /* 0x20000048ff397230 */ /* 0x021fe20000004100 */
[--C-:B------:R-:W-:Y:S01]  /*76d0*/  SHF.R.U64 R63, R72, 0x10, R73.reuse ;  /* 0x00000010483f7819 */ /* 0x100fe20000001249 */
[----:B------:R-:W-:Y:S01]  /*76e0*/  HADD2.F32 R53, -RZ, R73.H0_H0 ;  /* 0x20000049ff357230 */ /* 0x000fe20000004100 */
[----:B------:R-:W-:Y:S01]  /*76f0*/  SHF.R.U32.HI R47, RZ, 0x10, R73 ;  /* 0x00000010ff2f7819 */ /* 0x000fe20000011649 */
[----:B------:R-:W0:Y:S01]  /*7700*/  S2R R76, SR_CTAID.X ;  /* 0x00000000004c7919 */ /* 0x000e220000002500 */
[--C-:B------:R-:W-:Y:S01]  /*7710*/  SHF.R.U64 R29, R74, 0x10, R75.reuse ;  /* 0x000000104a1d7819 */ /* 0x100fe2000000124b */
[----:B--2---:R-:W-:Y:S01]  /*7720*/  HADD2.F32 R39, -RZ, R75.H0_H0 ;  /* 0x2000004bff277230 */ /* 0x004fe20000004100 */
[----:B----4-:R-:W-:Y:S01]  /*7730*/  SHF.R.U32.HI R69, RZ, 0x10, R75 ;  /* 0x00000010ff457819 */ /* 0x010fe2000001164b */
[----:B------:R-:W-:Y:S01]  /*7740*/  HADD2.F32 R27, -RZ, R74.H0_H0 ;  /* 0x2000004aff1b7230 */ /* 0x000fe20000004100 */
[----:B------:R-:W-:Y:S01]  /*7750*/  FMNMX R57, RZ, R57, !PT ;  /* 0x00000039ff397209 */ /* 0x000fe20007800000 */
[----:B------:R-:W-:Y:S01]  /*7760*/  HADD2.F32 R63, -RZ, R63.H0_H0 ;  /* 0x2000003fff3f7230 */ /* 0x000fe20000004100 */
[----:B------:R-:W-:Y:S01]  /*7770*/  FMNMX R53, RZ, R53, !PT ;  /* 0x00000035ff357209 */ /* 0x000fe20007800000 */
[----:B------:R-:W-:Y:S01]  /*7780*/  HADD2.F32 R47, -RZ, R47.H0_H0 ;  /* 0x2000002fff2f7230 */ /* 0x000fe20000004100 */
[----:B------:R-:W-:Y:S01]  /*7790*/  FMNMX R39, RZ, R39, !PT ;  /* 0x00000027ff277209 */ /* 0x000fe20007800000 */
[----:B------:R-:W-:-:S02]  /*77a0*/  HADD2.F32 R29, -RZ, R29.H0_H0 ;  /* 0x2000001dff1d7230 */ /* 0x000fc40000004100 */
[-C--:B------:R-:W-:Y:S01]  /*77b0*/  FMUL R38, R57, R64.reuse ;  /* 0x0000004039267220 */ /* 0x080fe20000400000 */
[----:B------:R-:W-:Y:S02]  /*77c0*/  HADD2.F32 R69, -RZ, R69.H0_H0 ;  /* 0x20000045ff457230 */ /* 0x000fe40000004100 */
[-C--:B-1-3--:R-:W-:Y:S01]  /*77d0*/  FMUL R40, R53, R64.reuse ;  /* 0x0000004035287220 */ /* 0x08afe20000400000 */
        /* <DEDUP_REMOVED lines=36> */
.L_x_32643:
[----:B------:R-:W-:Y:S05]  /*7a20*/  BSYNC B0 ;  /* 0x0000000000007941 */ /* 0x000fea0003800000 */
.L_x_32642:
        /* <DEDUP_REMOVED lines=15> */
.L_x_32645:
[----:B------:R-:W-:Y:S05]  /*7b20*/  BSYNC B0 ;  /* 0x0000000000007941 */ /* 0x000fea0003800000 */
.L_x_32644:
        /* <DEDUP_REMOVED lines=46> */
[----:B------:R-:W-:Y:S01]  /*7e10*/  USHF.L.U64.HI UR8, UR9, 0x2, UR10 ;  /* 0x0000000209087899 */ /* 0x000fe2000801020a */
[----:B------:R-:W-:Y:S01]  /*7e20*/  LEA R39, R48, UR4, 0x3 ;  /* 0x0000000430277c11 */ /* 0x000fe2000f8e18ff */
[----:B------:R-:W-:Y:S01]  /*7e30*/  STS.64 [R29], R30 ;  /* 0x0000001e1d007388 */ /* 0x000fe20000000a00 */
[----:B------:R-:W-:Y:S01]  /*7e40*/  LEA R41, R41, UR4, 0x3 ;  /* 0x0000000429297c11 */ /* 0x000fe2000f8e18ff */
[----:B------:R-:W-:Y:S01]  /*7e50*/  USHF.L.U32 UR5, UR9, 0x2, URZ ;  /* 0x0000000209057899 */ /* 0x000fe2000800063f */
[----:B------:R-:W-:Y:S01]  /*7e60*/  LOP3.LUT R9, RZ, R5, RZ, 0x33, !PT ;  /* 0x00000005ff097212 */ /* 0x000fe200078e33ff */
[----:B------:R-:W-:Y:S01]  /*7e70*/  STS.64 [R39], R54 ;  /* 0x0000003627007388 */ /* 0x000fe20000000a00 */
[----:B------:R-:W-:Y:S01]  /*7e80*/  FMNMX R28, |R69|, R28, !PT ;  /* 0x0000001c451c7209 */ /* 0x000fe20007800200 */
[----:B------:R-:W-:Y:S01]  /*7e90*/  IMAD.SHL.U32 R5, R50, 0x1000000, RZ ;  /* 0x0100000032057824 */ /* 0x000fe200078e00ff */
[----:B------:R-:W-:Y:S01]  /*7ea0*/  LOP3.LUT R26, R26, 0xffff, RZ, 0xc0, !PT ;  /* 0x0000ffff1a1a7812 */ /* 0x000fe200078ec0ff */
[----:B------:R1:W-:Y:S01]  /*7eb0*/  STS.64 [R41], R14 ;  /* 0x0000000e29007388 */ /* 0x0003e20000000a00 */
[----:B0-----:R-:W-:Y:S01]  /*7ec0*/  FMNMX R24, |R57|, R28, !PT ;  /* 0x0000001c39187209 */ /* 0x001fe20007800200 */
[----:B------:R-:W-:Y:S01]  /*7ed0*/  BSSY B0, `(.L_x_32646) ;  /* 0x0000083000007945 */ /* 0x000fe20003800000 */
[----:B------:R-:W-:Y:S01]  /*7ee0*/  LOP3.LUT R40, R40, 0xff0000, RZ, 0xc0, !PT ;  /* 0x00ff000028287812 */ /* 0x000fe200078ec0ff */
[----:B------:R-:W-:Y:S01]  /*7ef0*/  IMAD.SHL.U32 R26, R26, 0x1000000, RZ ;  /* 0x010000001a1a7824 */ /* 0x000fe200078e00ff */
[----:B------:R-:W-:-:S02]  /*7f00*/  FMNMX R24, |R63|, R24, !PT ;  /* 0x000000183f187209 */ /* 0x000fc40007800200 */
[----:B------:R-:W-:Y:S02]  /*7f10*/  SHF.R.U32.HI R25, RZ, 0x1, R0 ;  /* 0x00000001ff197819 */ /* 0x000fe40000011600 */
[----:B------:R-:W-:Y:S02]  /*7f20*/  FMNMX R24, |R53|, R24, !PT ;  /* 0x0000001835187209 */ /* 0x000fe40007800200 */
[----:B------:R-:W-:Y:S01]  /*7f30*/  LOP3.LUT R38, R38, 0xff0000, RZ, 0xc0, !PT ;  /* 0x00ff000026267812 */ /* 0x000fe200078ec0ff */
[----:B-1----:R-:W-:Y:S01]  /*7f40*/  IMAD.X R14, RZ, RZ, R9, P0 ;  /* 0x000000ffff0e7224 */ /* 0x002fe200000e0609 */
[----:B------:R-:W-:Y:S01]  /*7f50*/  BAR.SYNC.DEFER_BLOCKING 0x0 ;  /* 0x0000000000007b1d */ /* 0x000fe20000010000 */
[----:B------:R-:W-:Y:S02]  /*7f60*/  ISETP.GT.U32.AND P0, PT, R43, -0x21, PT ;  /* 0xffffffdf2b00780c */ /* 0x000fe40003f04070 */
[----:B------:R-:W-:Y:S02]  /*7f70*/  FMNMX R15, |R47|, R24, !PT ;  /* 0x000000182f0f7209 */ /* 0x000fe40007800200 */
[----:B------:R-:W-:-:S02]  /*7f80*/  ISETP.GT.U32.AND.EX P0, PT, R14, -0x1, PT, P0 ;  /* 0xffffffff0e00780c */ /* 0x000fc40003f04100 */
[----:B------:R-:W-:Y:S02]  /*7f90*/  LOP3.LUT R9, R5, R44, R40, 0xfe, !PT ;  /* 0x0000002c05097212 */ /* 0x000fe400078efe28 */
[----:B------:R-:W-:Y:S02]  /*7fa0*/  SEL R31, R43, 0xffffffdf, P0 ;  /* 0xffffffdf2b1f7807 */ /* 0x000fe40000000000 */
[C---:B------:R-:W-:Y:S02]  /*7fb0*/  LEA R14, P0, R59.reuse, UR12, 0x5 ;  /* 0x0000000c3b0e7c11 */ /* 0x040fe4000f8028ff */
[----:B------:R-:W-:Y:S02]  /*7fc0*/  LOP3.LUT R31, RZ, R31, RZ, 0x33, !PT ;  /* 0x0000001fff1f7212 */ /* 0x000fe400078e33ff */
[----:B------:R-:W-:Y:S02]  /*7fd0*/  LEA.HI.X R52, R59, UR13, R52, 0x5, P0 ;  /* 0x0000000d3b347c11 */ /* 0x000fe400080f2c34 */
        /* <DEDUP_REMOVED lines=21> */
.L_x_32650:
        /* <DEDUP_REMOVED lines=47> */
[----:B------:R-:W-:Y:S02]  /*8420*/  VIADD R26, R61, 0x1f ;  /* 0x0000001f3d1a7836 */ /* 0x000fe40000000000 */
[----:B----4-:R0:W-:Y:S01]  /*8430*/  @!P4 STG.E.64 desc[UR6][R56.64], R46 ;  /* 0x0000002e3800c986 */ /* 0x0101e2000c101b06 */
[----:B------:R-:W-:-:S05]  /*8440*/  IADD3.X R58, R58, UR8, RZ, P1, !PT ;  /* 0x000000083a3a7c10 */ /* 0x000fca0008ffe4ff */
[----:B------:R-:W-:Y:S05]  /*8450*/  @P3 BRA `(.L_x_32650) ;  /* 0xfffffffc00343947 */ /* 0x000fea000383ffff */
.L_x_32649:
[----:B------:R-:W-:Y:S05]  /*8460*/  BSYNC B1 ;  /* 0x0000000000017941 */ /* 0x000fea0003800000 */
.L_x_32648:
        /* <DEDUP_REMOVED lines=15> */
.L_x_32652:
[----:B------:R-:W-:Y:S05]  /*8560*/  BSYNC B1 ;  /* 0x0000000000017941 */ /* 0x000fea0003800000 */
.L_x_32651:
        /* <DEDUP_REMOVED lines=25> */
.L_x_32647:
[----:B------:R-:W-:Y:S05]  /*8700*/  BSYNC B0 ;  /* 0x0000000000007941 */ /* 0x000fea0003800000 */
.L_x_32646:
        /* <DEDUP_REMOVED lines=28> */
.L_x_32657:
        /* <DEDUP_REMOVED lines=51> */
.L_x_32656:
[----:B------:R-:W-:Y:S05]  /*8c00*/  BSYNC B1 ;  /* 0x0000000000017941 */ /* 0x000fea0003800000 */
.L_x_32655:
        /* <DEDUP_REMOVED lines=15> */
.L_x_32659:
[----:B------:R-:W-:Y:S05]  /*8d00*/  BSYNC B1 ;  /* 0x0000000000017941 */ /* 0x000fea0003800000 */
.L_x_32658:
        /* <DEDUP_REMOVED lines=25> */
.L_x_32654:
[----:B------:R-:W-:Y:S05]  /*8ea0*/  BSYNC B0 ;  /* 0x0000000000007941 */ /* 0x000fea0003800000 */
.L_x_32653:
        /* <DEDUP_REMOVED lines=28> */
.L_x_32664:
        /* <DEDUP_REMOVED lines=51> */
.L_x_32663:
[----:B------:R-:W-:Y:S05]  /*93a0*/  BSYNC B1 ;  /* 0x0000000000017941 */ /* 0x000fea0003800000 */
.L_x_32662:
        /* <DEDUP_REMOVED lines=15> */
.L_x_32666:
[----:B------:R-:W-:Y:S05]  /*94a0*/  BSYNC B1 ;  /* 0x0000000000017941 */ /* 0x000fea0003800000 */
.L_x_32665:
        /* <DEDUP_REMOVED lines=25> */
.L_x_32661:
[----:B------:R-:W-:Y:S05]  /*9640*/  BSYNC B0 ;  /* 0x0000000000007941 */ /* 0x000fea0003800000 */
.L_x_32660:
        /* <DEDUP_REMOVED lines=28> */
.L_x_32672:
        /* <DEDUP_REMOVED lines=53> */
.L_x_32671:
[----:B0-----:R-:W-:-:S07]  /*9b60*/  VIADD R3, R28, 0x5 ;  /* 0x000000051c037836 */ /* 0x001fce0000000000 */
.L_x_32670:
[----:B------:R-:W-:Y:S05]  /*9b70*/  BSYNC B1 ;  /* 0x0000000000017941 */ /* 0x000fea0003800000 */
.L_x_32669:
        /* <DEDUP_REMOVED lines=17> */
.L_x_32674:
[----:B------:R-:W-:Y:S05]  /*9c90*/  BSYNC B1 ;  /* 0x0000000000017941 */ /* 0x000fea0003800000 */
.L_x_32673:
        /* <DEDUP_REMOVED lines=24> */
.L_x_32668:
[----:B------:R-:W-:Y:S05]  /*9e20*/  BSYNC B0 ;  /* 0x0000000000007941 */ /* 0x000fea0003800000 */
.L_x_32667:
        /* <DEDUP_REMOVED lines=41> */
.L_x_32685:
[----:B--2---:R-:W-:-:S07]  /*a0c0*/  FMNMX R7, R4, R7, !PT ;  /* 0x0000000704077209 */ /* 0x004fce0007800000 */
.L_x_32677:
[----:B------:R-:W-:Y:S05]  /*a0d0*/  BSYNC B0 ;  /* 0x0000000000007941 */ /* 0x000fea0003800000 */
.L_x_32676:
[----:B------:R-:W-:Y:S01]  /*a0e0*/  ISETP.NE.AND P0, PT, R0, RZ, PT ;  /* 0x000000ff0000720c */ /* 0x000fe20003f05270 */
[----:B------:R-:W-:-:S12]  /*a0f0*/  BSSY B0, `(.L_x_32675) ;  /* 0x0000004000007945 */ /* 0x000fd80003800000 */
[----:B------:R-:W-:Y:S05]  /*a100*/  @P0 BRA `(.L_x_32679) ;  /* 0x0000000000080947 */ /* 0x000fea0003800000 */
[----:B------:R-:W2:Y:S02]  /*a110*/  LDC.64 R2, c[0x0][0x238] ;  /* 0x00008e00ff027b82 */ /* 0x000ea40000000a00 */
[----:B--2---:R2:W-:Y:S02]  /*a120*/  REDG.E.MAX.S32.STRONG.GPU desc[UR6][R2.64], R7 ;  /* 0x000000070200798e */ /* 0x0045e4000d10e386 */
.L_x_32679:
[----:B------:R-:W-:Y:S05]  /*a130*/  BSYNC B0 ;  /* 0x0000000000007941 */ /* 0x000fea0003800000 */
.L_x_32675:
        /* <DEDUP_REMOVED lines=12> */
[----:B-1--4-:R-:W-:Y:S05]  /*a200*/  CALL.REL.NOINC `($__internal_731_$__cuda_sm20_rcp_rn_f32_slowpath) ;  /* 0x0000000400847944 */ /* 0x012fea0003c00000 */
[----:B------:R-:W-:Y:S05]  /*a210*/  BRA `(.L_x_32681) ;  /* 0x0000000000107947 */ /* 0x000fea0003800000 */
.L_x_32680:
[----:B0---4-:R-:W0:Y:S02]  /*a220*/  MUFU.RCP R5, R64 ;  /* 0x0000004000057308 */ /* 0x011e240000001000 */
[----:B0-----:R-:W-:-:S04]  /*a230*/  FFMA R0, R5, R64, -1 ;  /* 0xbf80000005007423 */ /* 0x001fc80000000040 */
[----:B------:R-:W-:-:S04]  /*a240*/  FADD.FTZ R0, -R0, -RZ ;  /* 0x800000ff00007221 */ /* 0x000fc80000010100 */
[----:B------:R-:W-:-:S07]  /*a250*/  FFMA R5, R5, R0, R5 ;  /* 0x0000000005057223 */ /* 0x000fce0000000005 */
.L_x_32681:
[----:B--2---:R-:W0:Y:S02]  /*a260*/  LDC.64 R2, c[0x0][0x240] ;  /* 0x00009000ff027b82 */ /* 0x004e240000000a00 */
[----:B0-----:R-:W-:Y:S01]  /*a270*/  STG.E desc[UR6][R2.64], R5 ;  /* 0x0000000502007986 */ /* 0x001fe2000c101906 */
[----:B------:R-:W-:Y:S05]  /*a280*/  EXIT ;  /* 0x000000000000794d */ /* 0x000fea0003800000 */
.L_x_32678:
[----:B------:R-:W-:Y:S02]  /*a290*/  IMAD.MOV.U32 R6, RZ, RZ, 0x4 ;  /* 0x00000004ff067424 */ /* 0x000fe400078e00ff */
[----:B------:R-:W-:Y:S02]  /*a2a0*/  IMAD.MOV.U32 R9, RZ, RZ, 0x1f ;  /* 0x0000001fff097424 */ /* 0x000fe400078e00ff */
[----:B------:R-:W-:-:S07]  /*a2b0*/  IMAD.MOV.U32 R5, RZ, RZ, -0x1 ;  /* 0xffffffffff057424 */ /* 0x000fce00078e00ff */
[----:B012---:R-:W-:Y:S05]  /*a2c0*/  WARPSYNC.COLLECTIVE R5, `(.L_x_32682) ;  /* 0x0000000005087348 */ /* 0x007fea0003c00000 */
[----:B--2---:R2:W3:Y:S02]  /*a2d0*/  SHFL.DOWN P0, R7, R2, R6, R9 ;  /* 0x0800000602077389 */ /* 0x0044e40000000009 */
[----:B0123--:R-:W-:Y:S01]  /*a2e0*/  ENDCOLLECTIVE ;  /* 0x000000000000791b */ /* 0x00ffe20003800000 */
.L_x_32682:
[----:B------:R-:W-:Y:S02]  /*a2f0*/  IMAD.MOV.U32 R6, RZ, RZ, 0x2 ;  /* 0x00000002ff067424 */ /* 0x000fe400078e00ff */
[----:B------:R-:W-:-:S05]  /*a300*/  IMAD.MOV.U32 R3, RZ, RZ, R7 ;  /* 0x000000ffff037224 */ /* 0x000fca00078e0007 */
[----:B------:R-:W-:-:S05]  /*a310*/  FMNMX R3, R3, R2, !PT ;  /* 0x0000000203037209 */ /* 0x000fca0007800000 */
[----:B------:R-:W-:-:S07]  /*a320*/  IMAD.MOV.U32 R2, RZ, RZ, R3 ;  /* 0x000000ffff027224 */ /* 0x000fce00078e0003 */
[----:B------:R-:W-:Y:S05]  /*a330*/  WARPSYNC.COLLECTIVE R5, `(.L_x_32683) ;  /* 0x0000000005087348 */ /* 0x000fea0003c00000 */
[----:B------:R0:W1:Y:S02]  /*a340*/  SHFL.DOWN P0, R7, R2, R6, R9 ;  /* 0x0800000602077389 */ /* 0x0000640000000009 */
[----:B01----:R-:W-:Y:S01]  /*a350*/  ENDCOLLECTIVE ;  /* 0x000000000000791b */ /* 0x003fe20003800000 */
.L_x_32683:
[----:B------:R-:W-:Y:S02]  /*a360*/  IMAD.MOV.U32 R6, RZ, RZ, 0x1 ;  /* 0x00000001ff067424 */ /* 0x000fe400078e00ff */
[----:B------:R-:W-:-:S05]  /*a370*/  IMAD.MOV.U32 R4, RZ, RZ, R7 ;  /* 0x000000ffff047224 */ /* 0x000fca00078e0007 */
[----:B------:R-:W-:-:S05]  /*a380*/  FMNMX R4, R3, R4, !PT ;  /* 0x0000000403047209 */ /* 0x000fca0007800000 */
[----:B------:R-:W-:-:S07]  /*a390*/  IMAD.MOV.U32 R2, RZ, RZ, R4 ;  /* 0x000000ffff027224 */ /* 0x000fce00078e0004 */
[----:B------:R-:W-:Y:S05]  /*a3a0*/  WARPSYNC.COLLECTIVE R5, `(.L_x_32684) ;  /* 0x0000000005087348 */ /* 0x000fea0003c00000 */
[----:B------:R0:W1:Y:S02]  /*a3b0*/  SHFL.DOWN P0, R7, R2, R6, R9 ;  /* 0x0800000602077389 */ /* 0x0000640000000009 */
[----:B01----:R-:W-:Y:S01]  /*a3c0*/  ENDCOLLECTIVE ;  /* 0x000000000000791b */ /* 0x003fe20003800000 */
.L_x_32684:
[----:B------:R-:W-:Y:S05]  /*a3d0*/  BRA `(.L_x_32685) ;  /* 0xfffffffc00387947 */ /* 0x000fea000383ffff */
        .weak           $__internal_730_$__cuda_sm20_div_u64
        .type           $__internal_730_$__cuda_sm20_div_u64,@function
        .size           $__internal_730_$__cuda_sm20_div_u64,($__internal_731_$__cuda_sm20_rcp_rn_f32_slowpath - $__internal_730_$__cuda_sm20_div_u64)
$__internal_730_$__cuda_sm20_div_u64:
        /* <DEDUP_REMOVED lines=67> */
[----:B------:R-:W-:Y:S06]  /*a810*/  RET.REL.NODEC R2 `(_ZN18transformer_engine6detail38cast_transpose_fused_kernel_notalignedILb0ELb0ELb1EfNS_16CTDBiasDActParamI6__halfS3_13__nv_fp8_e4m3fEELi4ELi8ENS_5EmptyEXadL_ZNS_4reluIffEET_T0_RKS6_EEEEvT3_mmm) ;  /* 0xffffff5402f87950 */ /* 0x000fec0003c3ffff */
        .weak           $__internal_731_$__cuda_sm20_rcp_rn_f32_slowpath
        .type           $__internal_731_$__cuda_sm20_rcp_rn_f32_slowpath,@function
        .size           $__internal_731_$__cuda_sm20_rcp_rn_f32_slowpath,(.L_x_35216 - $__internal_731_$__cuda_sm20_rcp_rn_f32_slowpath)
$__internal_731_$__cuda_sm20_rcp_rn_f32_slowpath:
        /* <DEDUP_REMOVED lines=15> */
.L_x_32686:
        /* <DEDUP_REMOVED lines=33> */
.L_x_32688:
[----:B------:R0:W1:Y:S02]  /*ab20*/  MUFU.RCP R2, R0 ;  /* 0x0000000000027308 */ /* 0x0000640000001000 */
.L_x_32687:
[----:B-1-3--:R-:W-:Y:S02]  /*ab30*/  IMAD.MOV.U32 R5, RZ, RZ, R2 ;  /* 0x000000ffff057224 */ /* 0x00afe400078e0002 */
[----:B------:R-:W-:Y:S02]  /*ab40*/  IMAD.MOV.U32 R2, RZ, RZ, R7 ;  /* 0x000000ffff027224 */ /* 0x000fe400078e0007 */
[----:B------:R-:W-:-:S04]  /*ab50*/  IMAD.MOV.U32 R3, RZ, RZ, 0x0 ;  /* 0x00000000ff037424 */ /* 0x000fc800078e00ff */
[----:B0-2---:R-:W-:Y:S05]  /*ab60*/  RET.REL.NODEC R2 `(_ZN18transformer_engine6detail38cast_transpose_fused_kernel_notalignedILb0ELb0ELb1EfNS_16CTDBiasDActParamI6__halfS3_13__nv_fp8_e4m3fEELi4ELi8ENS_5EmptyEXadL_ZNS_4reluIffEET_T0_RKS6_EEEEvT3_mmm) ;  /* 0xffffff5402247950 */ /* 0x005fea0003c3ffff */
.L_x_32689:
        /* <DEDUP_REMOVED lines=9> */
.L_x_35216:


//--------------------- .text._ZN18transformer_engine6detail38cast_transpose_fused_kernel_notalignedILb0ELb0ELb1EfNS_16CTDBiasDActParamI6__halfS3_13__nv_fp8_e5m2fEELi4ELi8ENS_5EmptyEXadL_ZNS_4reluIffEET_T0_RKS6_EEEEvT3_mmm --------------------------
	.section	.text._ZN18transformer_engine6detail38cast_transpose_fused_kernel_notalignedILb0ELb0ELb1EfNS_16CTDBiasDActParamI6__halfS3_13__nv_fp8_e5m2fEELi4ELi8ENS_5EmptyEXadL_ZNS_4reluIffEET_T0_RKS6_EEEEvT3_mmm,"ax",@progbits
	.align	128
        .global         _ZN18transformer_engine6detail38cast_transpose_fused_kernel_notalignedILb0ELb0ELb1EfNS_16CTDBiasDActParamI6__halfS3_13__nv_fp8_e5m2fEELi4ELi8ENS_5EmptyEXadL_ZNS_4reluIffEET_T0_RKS6_EEEEvT3_mmm
        .type           _ZN18transformer_engine6detail38cast_transpose_fused_kernel_notalignedILb0ELb0ELb1EfNS_16CTDBiasDActParamI6__halfS3_13__nv_fp8_e5m2fEELi4ELi8ENS_5EmptyEXadL_ZNS_4reluIffEET_T0_RKS6_EEEEvT3_mmm,@function
        .size           _ZN18transformer_engine6detail38cast_transpose_fused_kernel_notalignedILb0ELb0ELb1EfNS_16CTDBiasDActParamI6__halfS3_13__nv_fp8_e5m2fEELi4ELi8ENS_5EmptyEXadL_ZNS_4reluIffEET_T0_RKS6_EEEEvT3_mmm,(.L_x_35218 - _ZN18transformer_engine6detail38cast_transpose_fused_kernel_notalignedILb0ELb0ELb1EfNS_16CTDBiasDActParamI6__halfS3_13__nv_fp8_e5m2fEELi4ELi8ENS_5EmptyEXadL_ZNS_4reluIffEET_T0_RKS6_EEEEvT3_mmm)
        .other          _ZN18transformer_engine6detail38cast_transpose_fused_kernel_notalignedILb0ELb0ELb1EfNS_16CTDBiasDActParamI6__halfS3_13__nv_fp8_e5m2fEELi4ELi8ENS_5EmptyEXadL_ZNS_4reluIffEET_T0_RKS6_EEEEvT3_mmm,@"STO_CUDA_ENTRY STV_DEFAULT"
_ZN18transformer_engine6detail38cast_transpose_fused_kernel_notalignedILb0ELb0ELb1EfNS_16CTDBiasDActParamI6__halfS3_13__nv_fp8_e5m2fEELi4ELi8ENS_5EmptyEXadL_ZNS_4reluIffEET_T0_RKS6_EEEEvT3_mmm:
.text._ZN18transformer_engine6detail38cast_transpose_fused_kernel_notalignedILb0ELb0ELb1EfNS_16CTDBiasDActParamI6__halfS3_13__nv_fp8_e5m2fEELi4ELi8ENS_5EmptyEXadL_ZNS_4reluIffEET_T0_RKS6_EEEEvT3_mmm:
        /* <DEDUP_REMOVED lines=19> */
[----:B------:R-:W-:Y:S05]  /*0130*/  CALL.REL.NOINC `($__internal_732_$__cuda_sm20_div_u64) ;  /* 0x000000a000a87944 */ /* 0x000fea0003c00000 */
        /* <DEDUP_REMOVED lines=8> */
.L_x_32690:
        /* <DEDUP_REMOVED lines=22> */
.L_x_32691:
        /* <DEDUP_REMOVED lines=168> */
[----:B------:R-:W-:Y:S02]  /*0da0*/  F2FP.SATFINITE.E5M2.F32.PACK_AB_MERGE_C R23, RZ, R20, RZ ;  /* 0x00000014ff17723e */ /* 0x000fe400048060ff */
[----:B------:R-:W-:Y:S01]  /*0db0*/  F2FP.SATFINITE.E5M2.F32.PACK_AB_MERGE_C R48, RZ, R48, RZ ;  /* 0x00000030ff30723e */ /* 0x000fe200048060ff */
        /* <DEDUP_REMOVED lines=66> */
[----:B------:R-:W-:Y:S01]  /*11e0*/  F2FP.SATFINITE.E5M2.F32.PACK_AB_MERGE_C R46, RZ, R46, RZ ;  /* 0x0000002eff2e723e */ /* 0x000fe200048060ff */
[----:B------:R-:W-:Y:S01]  /*11f0*/  @P1 IMAD.WIDE.U32 R2, R61, 0xf, R2 ;  /* 0x0000000f3d021825 */ /* 0x000fe200078e0002 */
[----:B------:R-:W-:Y:S02]  /*1200*/  F2FP.SATFINITE.E5M2.F32.PACK_AB_MERGE_C R24, RZ, R24, RZ ;  /* 0x00000018ff18723e */ /* 0x000fe400048060ff */
        /* <DEDUP_REMOVED lines=60> */
[----:B------:R-:W-:Y:S02]  /*15d0*/  F2FP.SATFINITE.E5M2.F32.PACK_AB_MERGE_C R70, RZ, R70, RZ ;  /* 0x00000046ff46723e */ /* 0x000fe400048060ff */
[----:B------:R-:W-:Y:S02]  /*15e0*/  F2FP.SATFINITE.E5M2.F32.PACK_AB_MERGE_C R19, RZ, R19, RZ ;  /* 0x00000013ff13723e */ /* 0x000fe400048060ff */
[----:B------:R-:W-:Y:S02]  /*15f0*/  F2FP.SATFINITE.E5M2.F32.PACK_AB_MERGE_C R47, RZ, R47, RZ ;  /* 0x0000002fff2f723e */ /* 0x000fe400048060ff */
[----:B------:R-:W-:Y:S02]  /*1600*/  F2FP.SATFINITE.E5M2.F32.PACK_AB_MERGE_C R82, RZ, R82, RZ ;  /* 0x00000052ff52723e */ /* 0x000fe400048060ff */
[----:B------:R-:W-:Y:S02]  /*1610*/  F2FP.SATFINITE.E5M2.F32.PACK_AB_MERGE_C R34, RZ, R34, RZ ;  /* 0x00000022ff22723e */ /* 0x000fe400048060ff */
[----:B------:R-:W-:-:S02]  /*1620*/  F2FP.SATFINITE.E5M2.F32.PACK_AB_MERGE_C R88, RZ, R88, RZ ;  /* 0x00000058ff58723e */ /* 0x000fc400048060ff */
        /* <DEDUP_REMOVED lines=26> */
.L_x_32693:
[----:B------:R-:W-:Y:S05]  /*17d0*/  BSYNC B0 ;  /* 0x0000000000007941 */ /* 0x000fea0003800000 */
.L_x_32692:
        /* <DEDUP_REMOVED lines=15> */
.L_x_32695:
[----:B------:R-:W-:Y:S05]  /*18d0*/  BSYNC B0 ;  /* 0x0000000000007941 */ /* 0x000fea0003800000 */
.L_x_32694:
        /* <DEDUP_REMOVED lines=15> */
.L_x_32697:
[----:B------:R-:W-:Y:S05]  /*19d0*/  BSYNC B0 ;  /* 0x0000000000007941 */ /* 0x000fea0003800000 */
.L_x_32696:
        /* <DEDUP_REMOVED lines=16> */
.L_x_32699:
[----:B------:R-:W-:Y:S05]  /*1ae0*/  BSYNC B0 ;  /* 0x0000000000007941 */ /* 0x000fea0003800000 */
.L_x_32698:
        /* <DEDUP_REMOVED lines=17> */
.L_x_32701:
[----:B------:R-:W-:Y:S05]  /*1c00*/  BSYNC B0 ;  /* 0x0000000000007941 */ /* 0x000fea0003800000 */
.L_x_32700:
        /* <DEDUP_REMOVED lines=41> */
.L_x_32703:
[----:B------:R-:W-:Y:S05]  /*1ea0*/  BSYNC B0 ;  /* 0x0000000000007941 */ /* 0x000fea0003800000 */
.L_x_32702:
        /* <DEDUP_REMOVED lines=26> */
.L_x_32705:
[----:B------:R-:W-:Y:S05]  /*2050*/  BSYNC B0 ;  /* 0x0000000000007941 */ /* 0x000fea0003800000 */
.L_x_32704:
        /* <DEDUP_REMOVED lines=113> */
[----:B------:R-:W-:Y:S02]  /*2770*/  F2FP.SATFINITE.E5M2.F32.PACK_AB_MERGE_C R70, RZ, R70, RZ ;  /* 0x00000046ff46723e */ /* 0x000fe400048060ff */
        /* <DEDUP_REMOVED lines=24> */
.L_x_32707:
[----:B------:R-:W-:Y:S05]  /*2900*/  BSYNC B0 ;  /* 0x0000000000007941 */ /* 0x000fea0003800000 */
.L_x_32706:
        /* <DEDUP_REMOVED lines=128> */
.L_x_32709:
[----:B------:R-:W-:Y:S05]  /*3110*/  BSYNC B0 ;  /* 0x0000000000007941 */ /* 0x000fea0003800000 */
.L_x_32708:
        /* <DEDUP_REMOVED lines=16> */
.L_x_32711:
[----:B------:R-:W-:Y:S05]  /*3220*/  BSYNC B0 ;  /* 0x0000000000007941 */ /* 0x000fea0003800000 */
.L_x_32710:
        /* <DEDUP_REMOVED lines=18> */
.L_x_32713:
[----:B------:R-:W-:Y:S05]  /*3350*/  BSYNC B0 ;  /* 0x0000000000007941 */ /* 0x000fea0003800000 */
.L_x_32712:
        /* <DEDUP_REMOVED lines=19> */
.L_x_32715:
[----:B------:R-:W-:Y:S05]  /*3490*/  BSYNC B0 ;  /* 0x0000000000007941 */ /* 0x000fea0003800000 */
.L_x_32714:
        /* <DEDUP_REMOVED lines=13> */
[----:B------:R-:W-:Y:S02]  /*3570*/  F2FP.SATFINITE.E5M2.F32.PACK_AB_MERGE_C R50, RZ, R50, RZ ;  /* 0x00000032ff32723e */ /* 0x000fe400048060ff */
[----:B------:R-:W-:Y:S02]  /*3580*/  F2FP.SATFINITE.E5M2.F32.PACK_AB_MERGE_C R37, RZ, R37, RZ ;  /* 0x00000025ff25723e */ /* 0x000fe400048060ff */
        /* <DEDUP_REMOVED lines=29> */
[----:B------:R-:W-:Y:S02]  /*3760*/  F2FP.SATFINITE.E5M2.F32.PACK_AB_MERGE_C R33, RZ, R33, RZ ;  /* 0x00000021ff21723e */ /* 0x000fe400048060ff */
[----:B------:R-:W-:-:S02]  /*3770*/  F2FP.SATFINITE.E5M2.F32.PACK_AB_MERGE_C R47, RZ, R47, RZ ;  /* 0x0000002fff2f723e */ /* 0x000fc400048060ff */
        /* <DEDUP_REMOVED lines=18> */
.L_x_32717:
[----:B------:R-:W-:Y:S05]  /*38a0*/  BSYNC B0 ;  /* 0x0000000000007941 */ /* 0x000fea0003800000 */
.L_x_32716:
        /* <DEDUP_REMOVED lines=35> */
.L_x_32719:
[----:B------:R-:W-:Y:S05]  /*3ae0*/  BSYNC B0 ;  /* 0x0000000000007941 */ /* 0x000fea0003800000 */
.L_x_32718:
        /* <DEDUP_REMOVED lines=14> */
[----:B------:R-:W-:Y:S01]  /*3bd0*/  HADD2.F32 R99, -RZ, R99.H0_H0 ;  /* 0x20000063ff637230 */ /* 0x000fe20000004100 */
[----:B------:R-:W-:Y:S01]  /*3be0*/  F2FP.SATFINITE.E5M2.F32.PACK_AB_MERGE_C R52, RZ, R52, RZ ;  /* 0x00000034ff34723e */ /* 0x000fe200048060ff */
        /* <DEDUP_REMOVED lines=38> */
.L_x_32721:
[----:B------:R-:W-:Y:S05]  /*3e50*/  BSYNC B0 ;  /* 0x0000000000007941 */ /* 0x000fea0003800000 */
.L_x_32720:
        /* <DEDUP_REMOVED lines=34> */
.L_x_32723:
[----:B------:R-:W-:Y:S05]  /*4080*/  BSYNC B0 ;  /* 0x0000000000007941 */ /* 0x000fea0003800000 */
.L_x_32722:
        /* <DEDUP_REMOVED lines=138> */
[----:B------:R-:W-:Y:S02]  /*4930*/  F2FP.SATFINITE.E5M2.F32.PACK_AB_MERGE_C R85, RZ, R85, RZ ;  /* 0x00000055ff55723e */ /* 0x000fe400048060ff */
        /* <DEDUP_REMOVED lines=13> */
[----:B------:R-:W-:-:S02]  /*4a10*/  F2FP.SATFINITE.E5M2.F32.PACK_AB_MERGE_C R84, RZ, R84, RZ ;  /* 0x00000054ff54723e */ /* 0x000fc400048060ff */
[----:B------:R-:W-:Y:S02]  /*4a20*/  SHF.R.U32.HI R103, RZ, 0x10, R17 ;  /* 0x00000010ff677819 */ /* 0x000fe40000011611 */
[----:B------:R-:W-:Y:S02]  /*4a30*/  LOP3.LUT R74, R74, 0xff0000, R55, 0xf8, !PT ;  /* 0x00ff00004a4a7812 */ /* 0x000fe400078ef837 */
[----:B------:R-:W-:Y:S02]  /*4a40*/  FMNMX R79, RZ, R79, !PT ;  /* 0x0000004fff4f7209 */ /* 0x000fe40007800000 */
[----:B------:R-:W-:Y:S02]  /*4a50*/  FMNMX R92, R92, |R101|, !PT ;  /* 0x400000655c5c7209 */ /* 0x000fe40007800000 */
[----:B------:R-:W-:Y:S01]  /*4a60*/  LOP3.LUT R55, R20, 0xff, RZ, 0xc0, !PT ;  /* 0x000000ff14377812 */ /* 0x000fe200078ec0ff */
[----:B------:R-:W-:Y:S01]  /*4a70*/  HADD2.F32 R103, -RZ, R103.H0_H0 ;  /* 0x20000067ff677230 */ /* 0x000fe20000004100 */
[----:B------:R-:W-:-:S02]  /*4a80*/  PRMT R20, R84, 0x7104, RZ ;  /* 0x0000710454147816 */ /* 0x000fc400000000ff */
[----:B------:R-:W-:Y:S02]  /*4a90*/  F2FP.SATFINITE.E5M2.F32.PACK_AB_MERGE_C R82, RZ, R82, RZ ;  /* 0x00000052ff52723e */ /* 0x000fe400048060ff */
[----:B------:R-:W-:Y:S02]  /*4aa0*/  F2FP.SATFINITE.E5M2.F32.PACK_AB_MERGE_C R83, RZ, R83, RZ ;  /* 0x00000053ff53723e */ /* 0x000fe400048060ff */
        /* <DEDUP_REMOVED lines=93> */
[----:B------:R-:W-:-:S02]  /*5080*/  F2FP.SATFINITE.E5M2.F32.PACK_AB_MERGE_C R101, RZ, R101, RZ ;  /* 0x00000065ff65723e */ /* 0x000fc400048060ff */
        /* <DEDUP_REMOVED lines=17> */
.L_x_32725:
[----:B------:R-:W-:Y:S05]  /*51a0*/  BSYNC B0 ;  /* 0x0000000000007941 */ /* 0x000fea0003800000 */
.L_x_32724:
        /* <DEDUP_REMOVED lines=21> */
.L_x_32727:
[----:B------:R-:W-:Y:S05]  /*5300*/  BSYNC B0 ;  /* 0x0000000000007941 */ /* 0x000fea0003800000 */
.L_x_32726:
        /* <DEDUP_REMOVED lines=45> */
[----:B------:R-:W-:Y:S01]  /*55e0*/  F2FP.SATFINITE.E5M2.F32.PACK_AB_MERGE_C R70, RZ, R81, RZ ;  /* 0x00000051ff46723e */ /* 0x000fe200048060ff */
[----:B------:R-:W-:Y:S01]  /*55f0*/  FMUL R81, R93, R64 ;  /* 0x000000405d517220 */ /* 0x000fe20000400000 */
[----:B------:R-:W-:Y:S02]  /*5600*/  FMNMX R2, |R95|, R2, !PT ;  /* 0x000000025f027209 */ /* 0x000fe40007800200 */
[----:B------:R-:W-:-:S02]  /*5610*/  F2FP.SATFINITE.E5M2.F32.PACK_AB_MERGE_C R78, RZ, R78, RZ ;  /* 0x0000004eff4e723e */ /* 0x000fc400048060ff */
        /* <DEDUP_REMOVED lines=35> */
.L_x_32729:
[----:B------:R-:W-:Y:S05]  /*5850*/  BSYNC B0 ;  /* 0x0000000000007941 */ /* 0x000fea0003800000 */
.L_x_32728:
        /* <DEDUP_REMOVED lines=15> */
[----:B------:R-:W-:Y:S01]  /*5950*/  F2FP.SATFINITE.E5M2.F32.PACK_AB_MERGE_C R9, RZ, R9, RZ ;  /* 0x00000009ff09723e */ /* 0x000fe200048060ff */
[----:B------:R-:W-:Y:S01]  /*5960*/  FMUL R57, R57, R64 ;  /* 0x0000004039397220 */ /* 0x000fe20000400000 */
[----:B------:R-:W-:Y:S01]  /*5970*/  F2FP.SATFINITE.E5M2.F32.PACK_AB_MERGE_C R56, RZ, R56, RZ ;  /* 0x00000038ff38723e */ /* 0x000fe200048060ff */
[----:B------:R-:W-:Y:S01]  /*5980*/  FMUL R77, R77, R64 ;  /* 0x000000404d4d7220 */ /* 0x000fe20000400000 */
[----:B------:R-:W-:Y:S01]  /*5990*/  LOP3.LUT R52, R7, 0xff00, R6, 0xf8, !PT ;  /* 0x0000ff0007347812 */ /* 0x000fe200078ef806 */
[----:B------:R-:W-:Y:S01]  /*59a0*/  BSSY B0, `(.L_x_32730) ;  /* 0x0000068000007945 */ /* 0x000fe20003800000 */
[----:B------:R-:W-:Y:S01]  /*59b0*/  LOP3.LUT R7, R9, 0xffff, RZ, 0xc0, !PT ;  /* 0x0000ffff09077812 */ /* 0x000fe200078ec0ff */
[----:B------:R-:W-:Y:S01]  /*59c0*/  IMAD.U32 R6, R56, 0x10000, RZ ;  /* 0x0001000038067824 */ /* 0x000fe200078e00ff */
[----:B------:R-:W-:-:S02]  /*59d0*/  F2FP.SATFINITE.E5M2.F32.PACK_AB_MERGE_C R80, RZ, R80, RZ ;  /* 0x00000050ff50723e */ /* 0x000fc400048060ff */
        /* <DEDUP_REMOVED lines=8> */
[----:B------:R-:W-:Y:S01]  /*5a60*/  F2FP.SATFINITE.E5M2.F32.PACK_AB_MERGE_C R92, RZ, R17, RZ ;  /* 0x00000011ff5c723e */ /* 0x000fe200048060ff */
        /* <DEDUP_REMOVED lines=10> */
[----:B------:R-:W-:Y:S01]  /*5b10*/  F2FP.SATFINITE.E5M2.F32.PACK_AB_MERGE_C R89, RZ, R89, RZ ;  /* 0x00000059ff59723e */ /* 0x000fe200048060ff */
        /* <DEDUP_REMOVED lines=10> */
[----:B------:R-:W-:Y:S02]  /*5bc0*/  F2FP.SATFINITE.E5M2.F32.PACK_AB_MERGE_C R53, RZ, R53, RZ ;  /* 0x00000035ff35723e */ /* 0x000fe400048060ff */
[----:B------:R-:W-:Y:S02]  /*5bd0*/  F2FP.SATFINITE.E5M2.F32.PACK_AB_MERGE_C R70, RZ, R70, RZ ;  /* 0x00000046ff46723e */ /* 0x000fe400048060ff */
[----:B------:R-:W-:Y:S02]  /*5be0*/  F2FP.SATFINITE.E5M2.F32.PACK_AB_MERGE_C R76, RZ, R76, RZ ;  /* 0x0000004cff4c723e */ /* 0x000fe400048060ff */
[----:B------:R-:W-:-:S02]  /*5bf0*/  LOP3.LUT R5, R4, 0xff00, R3, 0xf8, !PT ;  /* 0x0000ff0004057812 */ /* 0x000fc400078ef803 */
[----:B------:R-:W-:Y:S01]  /*5c00*/  LOP3.LUT R4, R70, 0xffff, RZ, 0xc0, !PT ;  /* 0x0000ffff46047812 */ /* 0x000fe200078ec0ff */
[----:B------:R-:W-:Y:S01]  /*5c10*/  IMAD.U32 R3, R76, 0x10000, RZ ;  /* 0x000100004c037824 */ /* 0x000fe200078e00ff */
[----:B------:R-:W-:Y:S02]  /*5c20*/  F2FP.SATFINITE.E5M2.F32.PACK_AB_MERGE_C R57, RZ, R57, RZ ;  /* 0x00000039ff39723e */ /* 0x000fe400048060ff */
[----:B------:R-:W-:Y:S01]  /*5c30*/  F2FP.SATFINITE.E5M2.F32.PACK_AB_MERGE_C R77, RZ, R77, RZ ;  /* 0x0000004dff4d723e */ /* 0x000fe200048060ff */
        /* <DEDUP_REMOVED lines=62> */
.L_x_32731:
[----:B------:R-:W-:Y:S05]  /*6020*/  BSYNC B0 ;  /* 0x0000000000007941 */ /* 0x000fea0003800000 */
.L_x_32730:
        /* <DEDUP_REMOVED lines=18> */
[----:B------:R-:W-:Y:S02]  /*6150*/  F2FP.SATFINITE.E5M2.F32.PACK_AB_MERGE_C R29, RZ, R17, RZ ;  /* 0x00000011ff1d723e */ /* 0x000fe400048060ff */
[----:B------:R-:W-:Y:S02]  /*6160*/  F2FP.SATFINITE.E5M2.F32.PACK_AB_MERGE_C R17, RZ, R39, RZ ;  /* 0x00000027ff11723e */ /* 0x000fe400048060ff */
        /* <DEDUP_REMOVED lines=26> */
.L_x_32733:
[----:B------:R-:W-:Y:S05]  /*6310*/  BSYNC B0 ;  /* 0x0000000000007941 */ /* 0x000fea0003800000 */
.L_x_32732:
        /* <DEDUP_REMOVED lines=13> */
[----:B------:R-:W-:Y:S01]  /*63f0*/  F2FP.SATFINITE.E5M2.F32.PACK_AB_MERGE_C R53, RZ, R53, RZ ;  /* 0x00000035ff35723e */ /* 0x000fe200048060ff */
[----:B------:R-:W-:Y:S01]  /*6400*/  HADD2.F32 R41, -RZ, R41.H0_H0 ;  /* 0x20000029ff297230 */ /* 0x000fe20000004100 */
[----:B------:R-:W-:Y:S01]  /*6410*/  F2FP.SATFINITE.E5M2.F32.PACK_AB_MERGE_C R40, RZ, R40, RZ ;  /* 0x00000028ff28723e */ /* 0x000fe200048060ff */
[----:B------:R-:W-:Y:S01]  /*6420*/  BSSY B0, `(.L_x_32734) ;  /* 0x0000032000007945 */ /* 0x000fe20003800000 */
[----:B------:R-:W-:-:S02]  /*6430*/  F2FP.SATFINITE.E5M2.F32.PACK_AB_MERGE_C R39, RZ, R39, RZ ;  /* 0x00000027ff27723e */ /* 0x000fc400048060ff */
[----:B------:R-:W-:Y:S02]  /*6440*/  F2FP.SATFINITE.E5M2.F32.PACK_AB_MERGE_C R38, RZ, R38, RZ ;  /* 0x00000026ff26723e */ /* 0x000fe400048060ff */
        /* <DEDUP_REMOVED lines=17> */
[----:B------:R-:W-:Y:S02]  /*6560*/  F2FP.SATFINITE.E5M2.F32.PACK_AB_MERGE_C R57, RZ, R57, RZ ;  /* 0x00000039ff39723e */ /* 0x000fe400048060ff */
[----:B------:R-:W-:Y:S01]  /*6570*/  F2FP.SATFINITE.E5M2.F32.PACK_AB_MERGE_C R41, RZ, R41, RZ ;  /* 0x00000029ff29723e */ /* 0x000fe200048060ff */
        /* <DEDUP_REMOVED lines=28> */
.L_x_32735:
[----:B------:R-:W-:Y:S05]  /*6740*/  BSYNC B0 ;  /* 0x0000000000007941 */ /* 0x000fea0003800000 */
.L_x_32734:
[----:B------:R-:W-:Y:S01]  /*6750*/  F2FP.SATFINITE.E5M2.F32.PACK_AB_MERGE_C R84, RZ, R58, RZ ;  /* 0x0000003aff54723e */ /* 0x000fe200048060ff */
[----:B------:R-:W-:Y:S01]  /*6760*/  HADD2.F32 R8, -RZ, R44.H0_H0 ;  /* 0x2000002cff087230 */ /* 0x000fe20000004100 */
[----:B0-----:R-:W-:Y:S01]  /*6770*/  F2FP.SATFINITE.E5M2.F32.PACK_AB_MERGE_C R80, RZ, R78, RZ ;  /* 0x0000004eff50723e */ /* 0x001fe200048060ff */
[----:B------:R-:W-:Y:S01]  /*6780*/  FMUL R58, R89, R64 ;  /* 0x00000040593a7220 */ /* 0x000fe20000400000 */
[----:B------:R-:W-:Y:S01]  /*6790*/  F2FP.SATFINITE.E5M2.F32.PACK_AB_MERGE_C R63, RZ, R85, RZ ;  /* 0x00000055ff3f723e */ /* 0x000fe200048060ff */
        /* <DEDUP_REMOVED lines=9> */
[----:B------:R-:W-:Y:S01]  /*6830*/  F2FP.SATFINITE.E5M2.F32.PACK_AB_MERGE_C R77, RZ, R58, RZ ;  /* 0x0000003aff4d723e */ /* 0x000fe200048060ff */
[----:B------:R-:W-:Y:S01]  /*6840*/  FMUL R58, R43, R64 ;  /* 0x000000402b3a7220 */ /* 0x000fe20000400000 */
[----:B------:R-:W-:Y:S02]  /*6850*/  LOP3.LUT R91, R42, 0xff0000, R81, 0xf8, !PT ;  /* 0x00ff00002a5b7812 */ /* 0x000fe400078ef851 */
[----:B------:R-:W-:-:S02]  /*6860*/  LOP3.LUT R42, R77, 0xffff, RZ, 0xc0, !PT ;  /* 0x0000ffff4d2a7812 */ /* 0x000fc400078ec0ff */
[----:B------:R-:W-:Y:S02]  /*6870*/  FMNMX R85, RZ, R8, !PT ;  /* 0x00000008ff557209 */ /* 0x000fe40007800000 */
[----:B------:R-:W-:Y:S02]  /*6880*/  F2FP.SATFINITE.E5M2.F32.PACK_AB_MERGE_C R58, RZ, R58, RZ ;  /* 0x0000003aff3a723e */ /* 0x000fe400048060ff */
        /* <DEDUP_REMOVED lines=8> */
[----:B------:R-:W-:Y:S02]  /*6910*/  F2FP.SATFINITE.E5M2.F32.PACK_AB_MERGE_C R78, RZ, R78, RZ ;  /* 0x0000004eff4e723e */ /* 0x000fe400048060ff */
        /* <DEDUP_REMOVED lines=15> */
[----:B------:R-:W-:Y:S02]  /*6a10*/  F2FP.SATFINITE.E5M2.F32.PACK_AB_MERGE_C R79, RZ, R79, RZ ;  /* 0x0000004fff4f723e */ /* 0x000fe400048060ff */
[----:B------:R-:W-:Y:S02]  /*6a20*/  F2FP.SATFINITE.E5M2.F32.PACK_AB_MERGE_C R81, RZ, R81, RZ ;  /* 0x00000051ff51723e */ /* 0x000fe400048060ff */
        /* <DEDUP_REMOVED lines=25> */
.L_x_32737:
[----:B------:R-:W-:Y:S05]  /*6bc0*/  BSYNC B0 ;  /* 0x0000000000007941 */ /* 0x000fea0003800000 */
.L_x_32736:
        /* <DEDUP_REMOVED lines=17> */
.L_x_32739:
[----:B------:R-:W-:Y:S05]  /*6ce0*/  BSYNC B0 ;  /* 0x0000000000007941 */ /* 0x000fea0003800000 */
.L_x_32738:
        /* <DEDUP_REMOVED lines=17> */
[----:B------:R-:W-:Y:S01]  /*6e00*/  F2FP.SATFINITE.E5M2.F32.PACK_AB_MERGE_C R69, RZ, R69, RZ ;  /* 0x00000045ff45723e */ /* 0x000fe200048060ff */
[----:B------:R-:W-:Y:S01]  /*6e10*/  FMUL R82, R82, R64 ;  /* 0x0000004052527220 */ /* 0x000fe20000400000 */
[----:B------:R-:W-:-:S02]  /*6e20*/  F2FP.SATFINITE.E5M2.F32.PACK_AB_MERGE_C R71, RZ, R71, RZ ;  /* 0x00000047ff47723e */ /* 0x000fc400048060ff */
[--C-:B------:R-:W-:Y:S01]  /*6e30*/  SHF.R.U64 R48, R50, 0x10, R51.reuse ;  /* 0x0000001032307819 */ /* 0x100fe20000001233 */
[----:B------:R-:W-:Y:S01]  /*6e40*/  FMUL R50, R87, R64 ;  /* 0x0000004057327220 */ /* 0x000fe20000400000 */
[----:B------:R-:W-:Y:S02]  /*6e50*/  FMNMX R45, |R43|, R45, !PT ;  /* 0x0000002d2b2d7209 */ /* 0x000fe40007800200 */
[----:B------:R-:W-:Y:S02]  /*6e60*/  SHF.R.U32.HI R51, RZ, 0x10, R51 ;  /* 0x00000010ff337819 */ /* 0x000fe40000011633 */
[----:B------:R-:W-:Y:S02]  /*6e70*/  LOP3.LUT R43, R69, 0xffff, RZ, 0xc0, !PT ;  /* 0x0000ffff452b7812 */ /* 0x000fe400078ec0ff */
[----:B------:R-:W-:Y:S01]  /*6e80*/  F2FP.SATFINITE.E5M2.F32.PACK_AB_MERGE_C R70, RZ, R70, RZ ;  /* 0x00000046ff46723e */ /* 0x000fe200048060ff */
[----:B------:R-:W-:Y:S01]  /*6e90*/  HADD2.F32 R51, -RZ, R51.H0_H0 ;  /* 0x20000033ff337230 */ /* 0x000fe20000004100 */
[----:B------:R-:W-:-:S02]  /*6ea0*/  LOP3.LUT R44, R71, 0xffff, RZ, 0xc0, !PT ;  /* 0x0000ffff472c7812 */ /* 0x000fc400078ec0ff */
[----:B------:R-:W-:Y:S01]  /*6eb0*/  LOP3.LUT R68, R43, 0xff, RZ, 0xc0, !PT ;  /* 0x000000ff2b447812 */ /* 0x000fe200078ec0ff */
[----:B------:R-:W-:Y:S01]  /*6ec0*/  HADD2.F32 R43, -RZ, R48.H0_H0 ;  /* 0x20000030ff2b7230 */ /* 0x000fe20000004100 */
[----:B------:R-:W-:Y:S02]  /*6ed0*/  F2FP.SATFINITE.E5M2.F32.PACK_AB_MERGE_C R50, RZ, R50, RZ ;  /* 0x00000032ff32723e */ /* 0x000fe400048060ff */
        /* <DEDUP_REMOVED lines=12> */
[----:B------:R-:W-:-:S02]  /*6fa0*/  F2FP.SATFINITE.E5M2.F32.PACK_AB_MERGE_C R82, RZ, R82, RZ ;  /* 0x00000052ff52723e */ /* 0x000fc400048060ff */
[----:B------:R-:W-:Y:S02]  /*6fb0*/  F2FP.SATFINITE.E5M2.F32.PACK_AB_MERGE_C R83, RZ, R83, RZ ;  /* 0x00000053ff53723e */ /* 0x000fe400048060ff */
[----:B------:R-:W-:Y:S02]  /*6fc0*/  FMNMX R42, |R87|, R44, !PT ;  /* 0x0000002c572a7209 */ /* 0x000fe40007800200 */
[----:B------:R-:W-:Y:S02]  /*6fd0*/  F2FP.SATFINITE.E5M2.F32.PACK_AB_MERGE_C R68, RZ, R68, RZ ;  /* 0x00000044ff44723e */ /* 0x000fe400048060ff */
[----:B------:R-:W-:Y:S02]  /*6fe0*/  F2FP.SATFINITE.E5M2.F32.PACK_AB_MERGE_C R76, RZ, R76, RZ ;  /* 0x0000004cff4c723e */ /* 0x000fe400048060ff */
        /* <DEDUP_REMOVED lines=23> */
.L_x_32741:
[----:B------:R-:W-:Y:S05]  /*7160*/  BSYNC B0 ;  /* 0x0000000000007941 */ /* 0x000fea0003800000 */
.L_x_32740:
        /* <DEDUP_REMOVED lines=14> */
.L_x_32743:
[----:B------:R-:W-:Y:S05]  /*7250*/  BSYNC B0 ;  /* 0x0000000000007941 */ /* 0x000fea0003800000 */
.L_x_32742:
        /* <DEDUP_REMOVED lines=18> */
.L_x_32745:
[----:B------:R-:W-:Y:S05]  /*7380*/  BSYNC B0 ;  /* 0x0000000000007941 */ /* 0x000fea0003800000 */
.L_x_32744:
        /* <DEDUP_REMOVED lines=15> */
.L_x_32747:
[----:B------:R-:W-:Y:S05]  /*7480*/  BSYNC B0 ;  /* 0x0000000000007941 */ /* 0x000fea0003800000 */
.L_x_32746:
        /* <DEDUP_REMOVED lines=16> */
.L_x_32749:
[----:B------:R-:W-:Y:S05]  /*7590*/  BSYNC B0 ;  /* 0x0000000000007941 */ /* 0x000fea0003800000 */
.L_x_32748:
        /* <DEDUP_REMOVED lines=17> */
.L_x_32751:
[----:B------:R-:W-:Y:S05]  /*76b0*/  BSYNC B0 ;  /* 0x0000000000007941 */ /* 0x000fea0003800000 */
.L_x_32750:
        /* <DEDUP_REMOVED lines=54> */
.L_x_32753:
[----:B------:R-:W-:Y:S05]  /*7a20*/  BSYNC B0 ;  /* 0x0000000000007941 */ /* 0x000fea0003800000 */
.L_x_32752:
        /* <DEDUP_REMOVED lines=15> */
.L_x_32755:
[----:B------:R-:W-:Y:S05]  /*7b20*/  BSYNC B0 ;  /* 0x0000000000007941 */ /* 0x000fea0003800000 */
.L_x_32754:
        /* <DEDUP_REMOVED lines=96> */
.L_x_32760:
        /* <DEDUP_REMOVED lines=51> */
.L_x_32759:
[----:B------:R-:W-:Y:S05]  /*8460*/  BSYNC B1 ;  /* 0x0000000000017941 */ /* 0x000fea0003800000 */
.L_x_32758:
        /* <DEDUP_REMOVED lines=15> */
.L_x_32762:
[----:B------:R-:W-:Y:S05]  /*8560*/  BSYNC B1 ;  /* 0x0000000000017941 */ /* 0x000fea0003800000 */
.L_x_32761:
        /* <DEDUP_REMOVED lines=25> */
.L_x_32757:
[----:B------:R-:W-:Y:S05]  /*8700*/  BSYNC B0 ;  /* 0x0000000000007941 */ /* 0x000fea0003800000 */
.L_x_32756:
        /* <DEDUP_REMOVED lines=28> */
.L_x_32767:
        /* <DEDUP_REMOVED lines=51> */
.L_x_32766:
[----:B------:R-:W-:Y:S05]  /*8c00*/  BSYNC B1 ;  /* 0x0000000000017941 */ /* 0x000fea0003800000 */
.L_x_32765:
        /* <DEDUP_REMOVED lines=15> */
.L_x_32769:
[----:B------:R-:W-:Y:S05]  /*8d00*/  BSYNC B1 ;  /* 0x0000000000017941 */ /* 0x000fea0003800000 */
.L_x_32768:
        /* <DEDUP_REMOVED lines=25> */
.L_x_32764:
[----:B------:R-:W-:Y:S05]  /*8ea0*/  BSYNC B0 ;  /* 0x0000000000007941 */ /* 0x000fea0003800000 */
.L_x_32763:
        /* <DEDUP_REMOVED lines=28> */
.L_x_32774:
        /* <DEDUP_REMOVED lines=51> */
.L_x_32773:
[----:B------:R-:W-:Y:S05]  /*93a0*/  BSYNC B1 ;  /* 0x0000000000017941 */ /* 0x000fea0003800000 */
.L_x_32772:
        /* <DEDUP_REMOVED lines=15> */
.L_x_32776:
[----:B------:R-:W-:Y:S05]  /*94a0*/  BSYNC B1 ;  /* 0x0000000000017941 */ /* 0x000fea0003800000 */
.L_x_32775:
        /* <DEDUP_REMOVED lines=25> */
.L_x_32771:
[----:B------:R-:W-:Y:S05]  /*9640*/  BSYNC B0 ;  /* 0x0000000000007941 */ /* 0x000fea0003800000 */
.L_x_32770:
        /* <DEDUP_REMOVED lines=28> */
.L_x_32782:
        /* <DEDUP_REMOVED lines=53> */
.L_x_32781:
[----:B0-----:R-:W-:-:S07]  /*9b60*/  VIADD R3, R28, 0x5 ;  /* 0x000000051c037836 */ /* 0x001fce0000000000 */
.L_x_32780:
[----:B------:R-:W-:Y:S05]  /*9b70*/  BSYNC B1 ;  /* 0x0000000000017941 */ /* 0x000fea0003800000 */
.L_x_32779:
        /* <DEDUP_REMOVED lines=17> */
.L_x_32784:
[----:B------:R-:W-:Y:S05]  /*9c90*/  BSYNC B1 ;  /* 0x0000000000017941 */ /* 0x000fea0003800000 */
.L_x_32783:
        /* <DEDUP_REMOVED lines=24> */
.L_x_32778:
[----:B------:R-:W-:Y:S05]  /*9e20*/  BSYNC B0 ;  /* 0x0000000000007941 */ /* 0x000fea0003800000 */
.L_x_32777:
        /* <DEDUP_REMOVED lines=41> */
.L_x_32795:
[----:B--2---:R-:W-:-:S07]  /*a0c0*/  FMNMX R7, R4, R7, !PT ;  /* 0x0000000704077209 */ /* 0x004fce0007800000 */
.L_x_32787:
[----:B------:R-:W-:Y:S05]  /*a0d0*/  BSYNC B0 ;  /* 0x0000000000007941 */ /* 0x000fea0003800000 */
.L_x_32786:
[----:B------:R-:W-:Y:S01]  /*a0e0*/  ISETP.NE.AND P0, PT, R0, RZ, PT ;  /* 0x000000ff0000720c */ /* 0x000fe20003f05270 */
[----:B------:R-:W-:-:S12]  /*a0f0*/  BSSY B0, `(.L_x_32785) ;  /* 0x0000004000007945 */ /* 0x000fd80003800000 */
[----:B------:R-:W-:Y:S05]  /*a100*/  @P0 BRA `(.L_x_32789) ;  /* 0x0000000000080947 */ /* 0x000fea0003800000 */
[----:B------:R-:W2:Y:S02]  /*a110*/  LDC.64 R2, c[0x0][0x238] ;  /* 0x00008e00ff027b82 */ /* 0x000ea40000000a00 */
[----:B--2---:R2:W-:Y:S02]  /*a120*/  REDG.E.MAX.S32.STRONG.GPU desc[UR6][R2.64], R7 ;  /* 0x000000070200798e */ /* 0x0045e4000d10e386 */
.L_x_32789:
[----:B------:R-:W-:Y:S05]  /*a130*/  BSYNC B0 ;  /* 0x0000000000007941 */ /* 0x000fea0003800000 */
.L_x_32785:
        /* <DEDUP_REMOVED lines=12> */
[----:B-1--4-:R-:W-:Y:S05]  /*a200*/  CALL.REL.NOINC `($__internal_733_$__cuda_sm20_rcp_rn_f32_slowpath) ;  /* 0x0000000400847944 */ /* 0x012fea0003c00000 */
[----:B------:R-:W-:Y:S05]  /*a210*/  BRA `(.L_x_32791) ;  /* 0x0000000000107947 */ /* 0x000fea0003800000 */
.L_x_32790:
[----:B0---4-:R-:W0:Y:S02]  /*a220*/  MUFU.RCP R5, R64 ;  /* 0x0000004000057308 */ /* 0x011e240000001000 */
[----:B0-----:R-:W-:-:S04]  /*a230*/  FFMA R0, R5, R64, -1 ;  /* 0xbf80000005007423 */ /* 0x001fc80000000040 */
[----:B------:R-:W-:-:S04]  /*a240*/  FADD.FTZ R0, -R0, -RZ ;  /* 0x800000ff00007221 */ /* 0x000fc80000010100 */
[----:B------:R-:W-:-:S07]  /*a250*/  FFMA R5, R5, R0, R5 ;  /* 0x0000000005057223 */ /* 0x000fce0000000005 */
.L_x_32791:
[----:B--2---:R-:W0:Y:S02]  /*a260*/  LDC.64 R2, c[0x0][0x240] ;  /* 0x00009000ff027b82 */ /* 0x004e240000000a00 */
[----:B0-----:R-:W-:Y:S01]  /*a270*/  STG.E desc[UR6][R2.64], R5 ;  /* 0x0000000502007986 */ /* 0x001fe2000c101906 */
[----:B------:R-:W-:Y:S05]  /*a280*/  EXIT ;  /* 0x000000000000794d */ /* 0x000fea0003800000 */
.L_x_32788:
[----:B------:R-:W-:Y:S02]  /*a290*/  IMAD.MOV.U32 R6, RZ, RZ, 0x4 ;  /* 0x00000004ff067424 */ /* 0x000fe400078e00ff */
[----:B------:R-:W-:Y:S02]  /*a2a0*/  IMAD.MOV.U32 R9, RZ, RZ, 0x1f ;  /* 0x0000001fff097424 */ /* 0x000fe400078e00ff */
[----:B------:R-:W-:-:S07]  /*a2b0*/  IMAD.MOV.U32 R5, RZ, RZ, -0x1 ;  /* 0xffffffffff057424 */ /* 0x000fce00078e00ff */
[----:B012---:R-:W-:Y:S05]  /*a2c0*/  WARPSYNC.COLLECTIVE R5, `(.L_x_32792) ;  /* 0x0000000005087348 */ /* 0x007fea0003c00000 */
[----:B--2---:R2:W3:Y:S02]  /*a2d0*/  SHFL.DOWN P0, R7, R2, R6, R9 ;  /* 0x0800000602077389 */ /* 0x0044e40000000009 */
[----:B0123--:R-:W-:Y:S01]  /*a2e0*/  ENDCOLLECTIVE ;  /* 0x000000000000791b */ /* 0x00ffe20003800000 */
.L_x_32792:
[----:B------:R-:W-:Y:S02]  /*a2f0*/  IMAD.MOV.U32 R6, RZ, RZ, 0x2 ;  /* 0x00000002ff067424 */ /* 0x000fe400078e00ff */
[----:B------:R-:W-:-:S05]  /*a300*/  IMAD.MOV.U32 R3, RZ, RZ, R7 ;  /* 0x000000ffff037224 */ /* 0x000fca00078e0007 */
[----:B------:R-:W-:-:S05]  /*a310*/  FMNMX R3, R3, R2, !PT ;  /* 0x0000000203037209 */ /* 0x000fca0007800000 */
[----:B------:R-:W-:-:S07]  /*a320*/  IMAD.MOV.U32 R2, RZ, RZ, R3 ;  /* 0x000000ffff027224 */ /* 0x000fce00078e0003 */
[----:B------:R-:W-:Y:S05]  /*a330*/  WARPSYNC.COLLECTIVE R5, `(.L_x_32793) ;  /* 0x0000000005087348 */ /* 0x000fea0003c00000 */
[----:B------:R0:W1:Y:S02]  /*a340*/  SHFL.DOWN P0, R7, R2, R6, R9 ;  /* 0x0800000602077389 */ /* 0x0000640000000009 */
[----:B01----:R-:W-:Y:S01]  /*a350*/  ENDCOLLECTIVE ;  /* 0x000000000000791b */ /* 0x003fe20003800000 */
.L_x_32793:
[----:B------:R-:W-:Y:S02]  /*a360*/  IMAD.MOV.U32 R6, RZ, RZ, 0x1 ;  /* 0x00000001ff067424 */ /* 0x000fe400078e00ff */
[----:B------:R-:W-:-:S05]  /*a370*/  IMAD.MOV.U32 R4, RZ, RZ, R7 ;  /* 0x000000ffff047224 */ /* 0x000fca00078e0007 */
[----:B------:R-:W-:-:S05]  /*a380*/  FMNMX R4, R3, R4, !PT ;  /* 0x0000000403047209 */ /* 0x000fca0007800000 */
[----:B------:R-:W-:-:S07]  /*a390*/  IMAD.MOV.U32 R2, RZ, RZ, R4 ;  /* 0x000000ffff027224 */ /* 0x000fce00078e0004 */
[----:B------:R-:W-:Y:S05]  /*a3a0*/  WARPSYNC.COLLECTIVE R5, `(.L_x_32794) ;  /* 0x0000000005087348 */ /* 0x000fea0003c00000 */
[----:B------:R0:W1:Y:S02]  /*a3b0*/  SHFL.DOWN P0, R7, R2, R6, R9 ;  /* 0x0800000602077389 */ /* 0x0000640000000009 */
[----:B01----:R-:W-:Y:S01]  /*a3c0*/  ENDCOLLECTIVE ;  /* 0x000000000000791b */ /* 0x003fe20003800000 */
.L_x_32794:
[----:B------:R-:W-:Y:S05]  /*a3d0*/  BRA `(.L_x_32795) ;  /* 0xfffffffc00387947 */ /* 0x000fea000383ffff */
        .weak           $__internal_732_$__cuda_sm20_div_u64
        .type           $__internal_732_$__cuda_sm20_div_u64,@function
        .size           $__internal_732_$__cuda_sm20_div_u64,($__internal_733_$__cuda_sm20_rcp_rn_f32_slowpath - $__internal_732_$__cuda_sm20_div_u64)
$__internal_732_$__cuda_sm20_div_u64:
        /* <DEDUP_REMOVED lines=67> */
[----:B------:R-:W-:Y:S06]  /*a810*/  RET.REL.NODEC R2 `(_ZN18transformer_engine6detail38cast_transpose_fused_kernel_notalignedILb0ELb0ELb1EfNS_16CTDBiasDActParamI6__halfS3_13__nv_fp8_e5m2fEELi4ELi8ENS_5EmptyEXadL_ZNS_4reluIffEET_T0_RKS6_EEEEvT3_mmm) ;  /* 0xffffff5402f87950 */ /* 0x000fec0003c3ffff */
        .weak           $__internal_733_$__cuda_sm20_rcp_rn_f32_slowpath
        .type           $__internal_733_$__cuda_sm20_rcp_rn_f32_slowpath,@function
        .size           $__internal_733_$__cuda_sm20_rcp_rn_f32_slowpath,(.L_x_35218 - $__internal_733_$__cuda_sm20_rcp_rn_f32_slowpath)
$__internal_733_$__cuda_sm20_rcp_rn_f32_slowpath:
        /* <DEDUP_REMOVED lines=15> */
.L_x_32796:
        /* <DEDUP_REMOVED lines=33> */
.L_x_32798:
[----:B------:R0:W1:Y:S02]  /*ab20*/  MUFU.RCP R2, R0 ;  /* 0x0000000000027308 */ /* 0x0000640000001000 */
.L_x_32797:
[----:B-1-3--:R-:W-:Y:S02]  /*ab30*/  IMAD.MOV.U32 R5, RZ, RZ, R2 ;  /* 0x000000ffff057224 */ /* 0x00afe400078e0002 */
[----:B------:R-:W-:Y:S02]  /*ab40*/  IMAD.MOV.U32 R2, RZ, RZ, R7 ;  /* 0x000000ffff027224 */ /* 0x000fe400078e0007 */
[----:B------:R-:W-:-:S04]  /*ab50*/  IMAD.MOV.U32 R3, RZ, RZ, 0x0 ;  /* 0x00000000ff037424 */ /* 0x000fc800078e00ff */
[----:B0-2---:R-:W-:Y:S05]  /*ab60*/  RET.REL.NODEC R2 `(_ZN18transformer_engine6detail38cast_transpose_fused_kernel_notalignedILb0ELb0ELb1EfNS_16CTDBiasDActParamI6__halfS3_13__nv_fp8_e5m2fEELi4ELi8ENS_5EmptyEXadL_ZNS_4reluIffEET_T0_RKS6_EEEEvT3_mmm) ;  /* 0xffffff5402247950 */ /* 0x005fea0003c3ffff */
.L_x_32799:
        /* <DEDUP_REMOVED lines=9> */
.L_x_35218:


//--------------------- .text._ZN18transformer_engine6detail38cast_transpose_fused_kernel_notalignedILb0ELb0ELb1EfNS_16CTDBiasDActParamI6__halfS3_13__nv_bfloat16fEELi4ELi4ENS_5EmptyEXadL_ZNS_4reluIffEET_T0_RKS6_EEEEvT3_mmm --------------------------
	.section	.text._ZN18transformer_engine6detail38cast_transpose_fused_kernel_notalignedILb0ELb0ELb1EfNS_16CTDBiasDActParamI6__halfS3_13__nv_bfloat16fEELi4ELi4ENS_5EmptyEXadL_ZNS_4reluIffEET_T0_RKS6_EEEEvT3_mmm,"ax",@progbits
	.align	128
        .global         _ZN18transformer_engine6detail38cast_transpose_fused_kernel_notalignedILb0ELb0ELb1EfNS_16CTDBiasDActParamI6__halfS3_13__nv_bfloat16fEELi4ELi4ENS_5EmptyEXadL_ZNS_4reluIffEET_T0_RKS6_EEEEvT3_mmm
        .type           _ZN18transformer_engine6detail38cast_transpose_fused_kernel_notalignedILb0ELb0ELb1EfNS_16CTDBiasDActParamI6__halfS3_13__nv_bfloat16fEELi4ELi4ENS_5EmptyEXadL_ZNS_4reluIffEET_T0_RKS6_EEEEvT3_mmm,@function
        .size           _ZN18transformer_engine6detail38cast_transpose_fused_kernel_notalignedILb0ELb0ELb1EfNS_16CTDBiasDActParamI6__halfS3_13__nv_bfloat16fEELi4ELi4ENS_5EmptyEXadL_ZNS_4reluIffEET_T0_RKS6_EEEEvT3_mmm,(.L_x_35220 - _ZN18transformer_engine6detail38cast_transpose_fused_kernel_notalignedILb0ELb0ELb1EfNS_16CTDBiasDActParamI6__halfS3_13__nv_bfloat16fEELi4ELi4ENS_5EmptyEXadL_ZNS_4reluIffEET_T0_RKS6_EEEEvT3_mmm)
        .other          _ZN18transformer_engine6detail38cast_transpose_fused_kernel_notalignedILb0ELb0ELb1EfNS_16CTDBiasDActParamI6__halfS3_13__nv_bfloat16fEELi4ELi4ENS_5EmptyEXadL_ZNS_4reluIffEET_T0_RKS6_EEEEvT3_mmm,@"STO_CUDA_ENTRY STV_DEFAULT"
_ZN18transformer_engine6detail38cast_transpose_fused_kernel_notalignedILb0ELb0ELb1EfNS_16CTDBiasDActParamI6__halfS3_13__nv_bfloat16fEELi4ELi4ENS_5EmptyEXadL_ZNS_4reluIffEET_T0_RKS6_EEEEvT3_mmm:
.text._ZN18transformer_engine6detail38cast_transpose_fused_kernel_notalignedILb0ELb0ELb1EfNS_16CTDBiasDActParamI6__halfS3_13__nv_bfloat16fEELi4ELi4ENS_5EmptyEXadL_ZNS_4reluIffEET_T0_RKS6_EEEEvT3_mmm:
        /* <DEDUP_REMOVED lines=19> */
[----:B------:R-:W-:Y:S05]  /*0130*/  CALL.REL.NOINC `($__internal_734_$__cuda_sm20_div_u64) ;  /* 0x0000006000147944 */ /* 0x000fea0003c00000 */
        /* <DEDUP_REMOVED lines=8> */
.L_x_32800:
        /* <DEDUP_REMOVED lines=22> */
.L_x_32801:
[----:B------:R-:W0:Y:S01]  /*0320*/  LDC.64 R26, c[0x0][0x258] ;  /* 0x00009600ff1a7b82 */ /* 0x000e220000000a00 */
[----:B------:R-:W-:Y:S01]  /*0330*/  ULDC.64 UR6, c[0x0][0x260] ;  /* 0x0000980000067ab9 */ /* 0x000fe20000000a00 */
[----:B------:R-:W-:Y:S01]  /*0340*/  SHF.L.U64.HI R0, R28, 0x5, R29 ;  /* 0x000000051c007819 */ /* 0x000fe2000001021d */
[----:B------:R-:W-:Y:S01]  /*0350*/  IMAD.U32 R8, RZ, RZ, UR7 ;  /* 0x00000007ff087e24 */ /* 0x000fe2000f8e00ff */
[--C-:B------:R-:W-:Y:S01]  /*0360*/  SHF.L.U64.HI R11, R56, 0x5, R59.reuse ;  /* 0x00000005380b7819 */ /* 0x100fe2000001023b */
        /* <DEDUP_REMOVED lines=9> */
[----:B0-----:R-:W-:Y:S01]  /*0400*/  SHF.R.U64 R7, R26, 0x2, R27 ;  /* 0x000000021a077819 */ /* 0x001fe2000000121b */
[----:B------:R-:W-:Y:S01]  /*0410*/  IMAD.WIDE.U32 R20, R28, R26, R56 ;  /* 0x0000001a1c147225 */ /* 0x000fe200078e0038 */
[----:B------:R-:W-:Y:S02]  /*0420*/  SHF.R.U32.HI R4, RZ, 0x2, R27 ;  /* 0x00000002ff047819 */ /* 0x000fe4000001161b */
[----:B------:R-:W-:Y:S02]  /*0430*/  LEA R10, P0, -R56, R7, 0x5 ;  /* 0x00000007380a7211 */ /* 0x000fe400078029ff */
[----:B------:R-:W-:Y:S02]  /*0440*/  ISETP.LT.U32.AND.EX P2, PT, R0, RZ, PT, P2 ;  /* 0x000000ff0000720c */ /* 0x000fe40003f41120 */
[----:B------:R-:W-:Y:S01]  /*0450*/  SHF.R.U32.HI R0, RZ, 0x5, R9 ;  /* 0x00000005ff007819 */ /* 0x000fe20000011609 */
[----:B------:R-:W-:Y:S01]  /*0460*/  IMAD.X R2, R4, 0x1, ~R11, P0 ;  /* 0x0000000104027824 */ /* 0x000fe200000e0e0b */
[----:B------:R-:W-:-:S02]  /*0470*/  ISETP.LT.U32.AND P1, PT, R10, 0x20, PT ;  /* 0x000000200a00780c */ /* 0x000fc40003f21070 */
[----:B------:R-:W-:Y:S01]  /*0480*/  ISETP.NE.U32.AND P0, PT, RZ, UR4, PT ;  /* 0x00000004ff007c0c */ /* 0x000fe2000bf05070 */
[----:B------:R-:W-:Y:S01]  /*0490*/  IMAD.SHL.U32 R52, R0, 0x4, RZ ;  /* 0x0000000400347824 */ /* 0x000fe200078e00ff */
[----:B------:R-:W-:Y:S01]  /*04a0*/  ISETP.LT.U32.AND.EX P1, PT, R2, RZ, PT, P1 ;  /* 0x000000ff0200720c */ /* 0x000fe20003f21110 */
[--C-:B------:R-:W-:Y:S01]  /*04b0*/  IMAD R22, R0, -0x4, R9.reuse ;  /* 0xfffffffc00167824 */ /* 0x100fe200078e0209 */
[----:B------:R-:W-:Y:S01]  /*04c0*/  SHF.R.U32.HI R2, RZ, 0x1, R9 ;  /* 0x00000001ff027819 */ /* 0x000fe20000011609 */
[----:B------:R-:W-:Y:S01]  /*04d0*/  IMAD R0, R29, R26, RZ ;  /* 0x0000001a1d007224 */ /* 0x000fe200078e02ff */
[----:B------:R-:W-:Y:S02]  /*04e0*/  LOP3.LUT R52, R52, 0x1c, RZ, 0xe2, !PT ;  /* 0x0000001c34347812 */ /* 0x000fe400078ee2ff */
[----:B------:R-:W-:Y:S01]  /*04f0*/  SEL R3, R3, 0x20, P2 ;  /* 0x0000002003037807 */ /* 0x000fe20001000000 */
[----:B------:R-:W-:Y:S01]  /*0500*/  IMAD R39, R28, R27, R0 ;  /* 0x0000001b1c277224 */ /* 0x000fe200078e0200 */
[----:B------:R-:W-:Y:S01]  /*0510*/  ISETP.NE.AND.EX P0, PT, RZ, UR5, PT, P0 ;  /* 0x00000005ff007c0c */ /* 0x000fe2000bf05300 */
[----:B------:R-:W-:Y:S01]  /*0520*/  ULDC.64 UR4, c[0x0][0x210] ;  /* 0x0000840000047ab9 */ /* 0x000fe20000000a00 */
[----:B------:R-:W-:Y:S01]  /*0530*/  LOP3.LUT R48, R2, 0x70, RZ, 0xc0, !PT ;  /* 0x0000007002307812 */ /* 0x000fe200078ec0ff */
[----:B------:R-:W-:Y:S01]  /*0540*/  IMAD.IADD R39, R21, 0x1, R39 ;  /* 0x0000000115277824 */ /* 0x000fe200078e0227 */
[----:B------:R-:W-:-:S02]  /*0550*/  SEL R2, R10, 0x20, P1 ;  /* 0x000000200a027807 */ /* 0x000fc40000800000 */
[----:B------:R-:W-:Y:S01]  /*0560*/  LOP3.LUT R45, R22, 0x1f, RZ, 0xc0, !PT ;  /* 0x0000001f162d7812 */ /* 0x000fe200078ec0ff */
[-C--:B------:R-:W-:Y:S01]  /*0570*/  IMAD R13, R4, R48.reuse, RZ ;  /* 0x00000030040d7224 */ /* 0x080fe200078e02ff */
[----:B------:R-:W-:Y:S01]  /*0580*/  ISETP.GE.U32.AND P1, PT, R52, R3, PT ;  /* 0x000000033400720c */ /* 0x000fe20003f26070 */
[----:B------:R-:W-:Y:S01]  /*0590*/  IMAD.WIDE.U32 R48, R7, R48, RZ ;  /* 0x0000003007307225 */ /* 0x000fe200078e00ff */
[C---:B------:R-:W-:Y:S02]  /*05a0*/  LEA R51, P2, R20.reuse, UR4, 0x8 ;  /* 0x0000000414337c11 */ /* 0x040fe4000f8440ff */
[C---:B------:R-:W-:Y:S01]  /*05b0*/  ISETP.LT.U32.AND P1, PT, R45.reuse, R2, !P1 ;  /* 0x000000022d00720c */ /* 0x040fe20004f21070 */
[----:B------:R-:W0:Y:S01]  /*05c0*/  @P0 LDC.64 R10, c[0x0][0x230] ;  /* 0x00008c00ff0a0b82 */ /* 0x000e220000000a00 */
[----:B------:R-:W-:Y:S01]  /*05d0*/  IADD3 R30, P3, R45, R48, RZ ;  /* 0x000000302d1e7210 */ /* 0x000fe20007f7e0ff */
[----:B------:R-:W-:Y:S01]  /*05e0*/  IMAD.IADD R66, R49, 0x1, R13 ;  /* 0x0000000131427824 */ /* 0x000fe200078e020d */
[----:B------:R-:W-:Y:S01]  /*05f0*/  LEA.HI.X R50, R20, UR5, R39, 0x8, P2 ;  /* 0x0000000514327c11 */ /* 0x000fe200090f4427 */
[----:B------:R-:W-:Y:S01]  /*0600*/  IMAD.MOV.U32 R0, RZ, RZ, 0x3f800000 ;  /* 0x3f800000ff007424 */ /* 0x000fe200078e00ff */
[----:B------:R-:W-:Y:S01]  /*0610*/  SHF.R.U32.HI R38, RZ, 0x3, R9 ;  /* 0x00000003ff267819 */ /* 0x000fe20000011609 */
[----:B------:R-:W-:Y:S01]  /*0620*/  IMAD.X R31, RZ, RZ, R66, P3 ;  /* 0x000000ffff1f7224 */ /* 0x000fe200018e0642 */
[----:B------:R-:W-:-:S05]  /*0630*/  ULDC.64 UR4, c[0x0][0x220] ;  /* 0x0000880000047ab9 */ /* 0x000fca0000000a00 */
[C---:B------:R-:W-:Y:S02]  /*0640*/  @P1 LEA R12, P2, R30.reuse, R51, 0x3 ;  /* 0x000000331e0c1211 */ /* 0x040fe400078418ff */
[----:B------:R-:W-:Y:S02]  /*0650*/  @!P1 CS2R R24, SRZ ;  /* 0x0000000000189805 */ /* 0x000fe4000001ff00 */
[C---:B------:R-:W-:Y:S02]  /*0660*/  @P1 LEA.HI.X R13, R30.reuse, R50, R31, 0x3, P2 ;  /* 0x000000321e0d1211 */ /* 0x040fe400010f1c1f */
[----:B------:R-:W-:-:S03]  /*0670*/  @P1 IADD3 R14, P2, R30, R7, RZ ;  /* 0x000000071e0e1210 */ /* 0x000fc60007f5e0ff */
[----:B------:R1:W2:Y:S02]  /*0680*/  @P1 LDG.E.64 R24, desc[UR8][R12.64] ;  /* 0x000000080c181981 */ /* 0x0002a4000c1e1b00 */
[--C-:B------:R-:W-:Y:S01]  /*0690*/  @P1 IMAD.X R15, R31, 0x1, R4.reuse, P2 ;  /* 0x000000011f0f1824 */ /* 0x100fe200010e0604 */
[C---:B------:R-:W-:Y:S01]  /*06a0*/  @P1 LEA R16, P2, R14.reuse, R51, 0x3 ;  /* 0x000000330e101211 */ /* 0x040fe200078418ff */
[----:B0-----:R0:W3:Y:S01]  /*06b0*/  @P0 LDG.E R0, desc[UR8][R10.64] ;  /* 0x000000080a000981 */ /* 0x0010e2000c1e1900 */
[C---:B------:R-:W-:Y:S02]  /*06c0*/  @P1 LEA R18, P0, R7.reuse, R30, 0x1 ;  /* 0x0000001e07121211 */ /* 0x040fe400078008ff */
[----:B------:R-:W-:Y:S02]  /*06d0*/  @P1 LEA.HI.X R17, R14, R50, R15, 0x3, P2 ;  /* 0x000000320e111211 */ /* 0x000fe400010f1c0f */
[----:B------:R-:W-:Y:S02]  /*06e0*/  @!P1 CS2R R14, SRZ ;  /* 0x00000000000e9805 */ /* 0x000fe4000001ff00 */
[----:B------:R-:W-:-:S02]  /*06f0*/  @P1 LEA.HI.X R19, R7, R31, R4, 0x1, P0 ;  /* 0x0000001f07131211 */ /* 0x000fc400000f0c04 */
[C---:B-1----:R-:W-:Y:S02]  /*0700*/  @P1 LEA R12, P0, R18.reuse, R51, 0x3 ;  /* 0x00000033120c1211 */ /* 0x042fe400078018ff */
[----:B------:R-:W4:Y:S02]  /*0710*/  @P1 LDG.E.64 R14, desc[UR8][R16.64] ;  /* 0x00000008100e1981 */ /* 0x000f24000c1e1b00 */
[----:B------:R-:W-:Y:S02]  /*0720*/  @P1 LEA.HI.X R13, R18, R50, R19, 0x3, P0 ;  /* 0x00000032120d1211 */ /* 0x000fe400000f1c13 */
[----:B------:R-:W-:Y:S01]  /*0730*/  @!P1 CS2R R18, SRZ ;  /* 0x0000000000129805 */ /* 0x000fe2000001ff00 */
[----:B------:R-:W-:Y:S02]  /*0740*/  @P1 IMAD R21, R4, 0x3, RZ ;  /* 0x0000000304151824 */ /* 0x000fe400078e02ff */
[----:B0-----:R-:W-:-:S03]  /*0750*/  @P1 IMAD.WIDE.U32 R10, R7, 0x3, R30 ;  /* 0x00000003070a1825 */ /* 0x001fc600078e001e */
[----:B------:R0:W4:Y:S01]  /*0760*/  @P1 LDG.E.64 R18, desc[UR8][R12.64] ;  /* 0x000000080c121981 */ /* 0x000122000c1e1b00 */
        /* <DEDUP_REMOVED lines=8> */
[----:B------:R-:W-:Y:S02]  /*07f0*/  ISETP.GE.U32.AND P0, PT, R70, R3, PT ;  /* 0x000000034600720c */ /* 0x000fe40003f06070 */
[C---:B------:R-:W-:Y:S02]  /*0800*/  IADD3 R22, P1, R23.reuse, R48, RZ ;  /* 0x0000003017167210 */ /* 0x040fe40007f3e0ff */
[----:B------:R-:W-:-:S03]  /*0810*/  ISETP.LT.U32.AND P0, PT, R23, R2, !P0 ;  /* 0x000000021700720c */ /* 0x000fc60004701070 */
[----:B------:R-:W-:-:S10]  /*0820*/  IMAD.X R23, RZ, RZ, R66, P1 ;  /* 0x000000ffff177224 */ /* 0x000fd400008e0642 */
[----:B------:R-:W-:Y:S01]  /*0830*/  @P0 LOP3.LUT R11, R26, 0xfffffffc, RZ, 0xc0, !PT ;  /* 0xfffffffc1a0b0812 */ /* 0x000fe200078ec0ff */
[----:B------:R-:W-:Y:S01]  /*0840*/  @P0 IMAD R21, R4, 0x5, RZ ;  /* 0x0000000504150824 */ /* 0x000fe200078e02ff */
[----:B0-----:R-:W-:Y:S02]  /*0850*/  @P0 LOP3.LUT R13, R27, 0x1fffffff, RZ, 0xc0, !PT ;  /* 0x1fffffff1b0d0812 */ /* 0x001fe400078ec0ff */
[----:B-1----:R-:W-:Y:S02]  /*0860*/  @!P0 CS2R R32, SRZ ;  /* 0x0000000000208805 */ /* 0x002fe4000001ff00 */
[----:B------:R-:W-:-:S05]  /*0870*/  @P0 IADD3 R11, P1, R11, R22, RZ ;  /* 0x000000160b0b0210 */ /* 0x000fca0007f3e0ff */
[----:B------:R-:W-:Y:S01]  /*0880*/  @P0 IMAD.X R12, R13, 0x1, R23, P1 ;  /* 0x000000010d0c0824 */ /* 0x000fe200008e0617 */
[----:B------:R-:W-:-:S04]  /*0890*/  @P0 LEA R10, P1, R11, R51, 0x3 ;  /* 0x000000330b0a0211 */ /* 0x000fc800078218ff */
[----:B------:R-:W-:Y:S01]  /*08a0*/  @P0 LEA.HI.X R11, R11, R50, R12, 0x3, P1 ;  /* 0x000000320b0b0211 */ /* 0x000fe200008f1c0c */
[----:B------:R-:W-:-:S04]  /*08b0*/  @P0 IMAD.WIDE.U32 R12, R7, 0x5, R22 ;  /* 0x00000005070c0825 */ /* 0x000fc800078e0016 */
[----:B------:R-:W-:Y:S01]  /*08c0*/  @P0 IMAD.IADD R13, R13, 0x1, R21 ;  /* 0x000000010d0d0824 */ /* 0x000fe200078e0215 */
[----:B------:R-:W-:Y:S01]  /*08d0*/  @P0 LEA R34, P1, R12, R51, 0x3 ;  /* 0x000000330c220211 */ /* 0x000fe200078218ff */
[----:B------:R0:W5:Y:S01]  /*08e0*/  @P0 LDG.E.64 R32, desc[UR8][R10.64] ;  /* 0x000000080a200981 */ /* 0x000162000c1e1b00 */
[----:B------:R-:W-:Y:S01]  /*08f0*/  @P0 IMAD R21, R4, 0x6, RZ ;  /* 0x0000000604150824 */ /* 0x000fe200078e02ff */
[----:B------:R-:W-:Y:S02]  /*0900*/  @!P0 CS2R R40, SRZ ;  /* 0x0000000000288805 */ /* 0x000fe4000001ff00 */
[----:B------:R-:W-:Y:S01]  /*0910*/  @P0 LEA.HI.X R35, R12, R50, R13, 0x3, P1 ;  /* 0x000000320c230211 */ /* 0x000fe200008f1c0d */
[----:B------:R-:W-:Y:S02]  /*0920*/  @P0 IMAD.MOV.U32 R12, RZ, RZ, R22 ;  /* 0x000000ffff0c0224 */ /* 0x000fe400078e0016 */
[----:B------:R-:W-:Y:S02]  /*0930*/  @P0 IMAD.MOV.U32 R13, RZ, RZ, R23 ;  /* 0x000000ffff0d0224 */ /* 0x000fe400078e0017 */
[----:B------:R-:W-:Y:S01]  /*0940*/  VIADD R44, R52, 0x2 ;  /* 0x00000002342c7836 */ /* 0x000fe20000000000 */
[----:B------:R1:W5:Y:S01]  /*0950*/  @P0 LDG.E.64 R40, desc[UR8][R34.64] ;  /* 0x0000000822280981 */ /* 0x000362000c1e1b00 */
[----:B------:R-:W-:Y:S01]  /*0960*/  @P0 IMAD.WIDE.U32 R12, R7, 0x6, R12 ;  /* 0x00000006070c0825 */ /* 0x000fe200078e000c */
[----:B0-----:R-:W-:-:S03]  /*0970*/  LOP3.LUT R10, R38, 0x1ffffffc, RZ, 0xc0, !PT ;  /* 0x1ffffffc260a7812 */ /* 0x001fc600078ec0ff */
[----:B------:R-:W-:Y:S01]  /*0980*/  @P0 IMAD.IADD R11, R13, 0x1, R21 ;  /* 0x000000010d0b0824 */ /* 0x000fe200078e0215 */
[----:B------:R-:W-:-:S04]  /*0990*/  @P0 LEA R36, P1, R12, R51, 0x3 ;  /* 0x000000330c240211 */ /* 0x000fc800078218ff */
[----:B------:R-:W-:Y:S02]  /*09a0*/  @P0 LEA.HI.X R37, R12, R50, R11, 0x3, P1 ;  /* 0x000000320c250211 */ /* 0x000fe400008f1c0b */
[----:B------:R-:W-:Y:S02]  /*09b0*/  IADD3 R12, R9, 0x1e, -R10 ;  /* 0x0000001e090c7810 */ /* 0x000fe40007ffe80a */
[----:B------:R-:W-:Y:S02]  /*09c0*/  ISETP.GE.U32.AND P1, PT, R44, R3, PT ;  /* 0x000000032c00720c */ /* 0x000fe40003f26070 */
[----:B------:R-:W-:Y:S02]  /*09d0*/  LOP3.LUT R11, R26, 0xfffffffc, RZ, 0xc0, !PT ;  /* 0xfffffffc1a0b7812 */ /* 0x000fe400078ec0ff */
[----:B------:R-:W-:Y:S01]  /*09e0*/  LOP3.LUT R12, R12, 0x1f, RZ, 0xc0, !PT ;  /* 0x0000001f0c0c7812 */ /* 0x000fe200078ec0ff */
[----:B-1----:R-:W-:Y:S01]  /*09f0*/  @P0 IMAD.MOV.U32 R34, RZ, RZ, R22 ;  /* 0x000000ffff220224 */ /* 0x002fe200078e0016 */
[----:B------:R-:W-:Y:S01]  /*0a00*/  IADD3 R53, P2, R11, R48, RZ ;  /* 0x000000300b357210 */ /* 0x000fe20007f5e0ff */
[----:B------:R-:W-:Y:S01]  /*0a10*/  @P0 IMAD.MOV.U32 R35, RZ, RZ, R23 ;  /* 0x000000ffff230224 */ /* 0x000fe200078e0017 */
[----:B------:R-:W-:Y:S01]  /*0a20*/  ISETP.LT.U32.AND P1, PT, R12, R2, !P1 ;  /* 0x000000020c00720c */ /* 0x000fe20004f21070 */
[----:B------:R-:W-:Y:S01]  /*0a30*/  @P0 IMAD R13, R4, 0x7, RZ ;  /* 0x00000007040d0824 */ /* 0x000fe200078e02ff */
[----:B------:R-:W-:Y:S01]  /*0a40*/  IADD3 R22, P3, R12, R53, RZ ;  /* 0x000000350c167210 */ /* 0x000fe20007f7e0ff */
[----:B------:R-:W-:Y:S01]  /*0a50*/  @P0 IMAD.WIDE.U32 R34, R7, 0x7, R34 ;  /* 0x0000000707220825 */ /* 0x000fe200078e0022 */
[----:B------:R-:W-:-:S03]  /*0a60*/  @!P0 CS2R R42, SRZ ;  /* 0x00000000002a8805 */ /* 0x000fc6000001ff00 */
[----:B------:R-:W-:Y:S01]  /*0a70*/  IMAD.X R64, R66, 0x1, R27, P2 ;  /* 0x0000000142407824 */ /* 0x000fe200010e061b */
[C---:B------:R-:W-:Y:S01]  /*0a80*/  @P0 LEA R54, P2, R34.reuse, R51, 0x3 ;  /* 0x0000003322360211 */ /* 0x040fe200078418ff */
[----:B------:R-:W-:Y:S01]  /*0a90*/  @P0 IMAD.IADD R13, R35, 0x1, R13 ;  /* 0x00000001230d0824 */ /* 0x000fe200078e020d */
[----:B------:R-:W-:Y:S01]  /*0aa0*/  @!P0 CS2R R46, SRZ ;  /* 0x00000000002e8805 */ /* 0x000fe2000001ff00 */
[----:B------:R-:W-:Y:S01]  /*0ab0*/  IMAD.X R23, RZ, RZ, R64, P3 ;  /* 0x000000ffff177224 */ /* 0x000fe200018e0640 */
[----:B------:R0:W5:Y:S02]  /*0ac0*/  @P0 LDG.E.64 R42, desc[UR8][R36.64] ;  /* 0x00000008242a0981 */ /* 0x000164000c1e1b00 */
[----:B------:R-:W-:Y:S01]  /*0ad0*/  @P0 LEA.HI.X R55, R34, R50, R13, 0x3, P2 ;  /* 0x0000003222370211 */ /* 0x000fe200010f1c0d */
[----:B------:R-:W-:Y:S02]  /*0ae0*/  @P1 IMAD R13, R4, 0x5, RZ ;  /* 0x00000005040d1824 */ /* 0x000fe400078e02ff */
[----:B------:R-:W-:-:S02]  /*0af0*/  @P1 IMAD.WIDE.U32 R34, R7, 0x5, R22 ;  /* 0x0000000507221825 */ /* 0x000fc400078e0016 */
[----:B------:R1:W5:Y:S02]  /*0b00*/  @P0 LDG.E.64 R46, desc[UR8][R54.64] ;  /* 0x00000008362e0981 */ /* 0x000364000c1e1b00 */
[----:B0-----:R-:W-:Y:S02]  /*0b10*/  @P1 IMAD.MOV.U32 R36, RZ, RZ, R22 ;  /* 0x000000ffff241224 */ /* 0x001fe400078e0016 */
[----:B------:R-:W-:Y:S01]  /*0b20*/  @P1 IMAD.MOV.U32 R37, RZ, RZ, R23 ;  /* 0x000000ffff251224 */ /* 0x000fe200078e0017 */
[----:B------:R-:W-:Y:S01]  /*0b30*/  @P1 LEA R68, P0, R34, R51, 0x3 ;  /* 0x0000003322441211 */ /* 0x000fe200078018ff */
[----:B------:R-:W-:Y:S02]  /*0b40*/  @P1 IMAD.IADD R13, R13, 0x1, R35 ;  /* 0x000000010d0d1824 */ /* 0x000fe400078e0223 */
[----:B------:R-:W-:Y:S02]  /*0b50*/  @P1 IMAD R21, R4, 0x6, RZ ;  /* 0x0000000604151824 */ /* 0x000fe400078e02ff */
[----:B------:R-:W-:Y:S01]  /*0b60*/  @P1 IMAD.WIDE.U32 R36, R7, 0x6, R36 ;  /* 0x0000000607241825 */ /* 0x000fe200078e0024 */
[----:B------:R-:W-:-:S03]  /*0b70*/  @P1 LEA.HI.X R69, R34, R50, R13, 0x3, P0 ;  /* 0x0000003222451211 */ /* 0x000fc600000f1c0d */
[----:B------:R-:W-:Y:S01]  /*0b80*/  @P1 IMAD.IADD R21, R21, 0x1, R37 ;  /* 0x0000000115151824 */ /* 0x000fe200078e0225 */
[----:B------:R-:W-:-:S04]  /*0b90*/  @P1 LEA R60, P0, R36, R51, 0x3 ;  /* 0x00000033243c1211 */ /* 0x000fc800078018ff */
[----:B------:R-:W-:Y:S01]  /*0ba0*/  @P1 LEA.HI.X R61, R36, R50, R21, 0x3, P0 ;  /* 0x00000032243d1211 */ /* 0x000fe200000f1c15 */
[----:B------:R-:W-:Y:S02]  /*0bb0*/  @P1 IMAD.MOV.U32 R34, RZ, RZ, R22 ;  /* 0x000000ffff221224 */ /* 0x000fe400078e0016 */
[----:B------:R-:W-:Y:S02]  /*0bc0*/  @P1 IMAD.MOV.U32 R35, RZ, RZ, R23 ;  /* 0x000000ffff231224 */ /* 0x000fe400078e0017 */
[----:B------:R-:W-:Y:S02]  /*0bd0*/  @P1 IMAD R67, R4, 0x7, RZ ;  /* 0x0000000704431824 */ /* 0x000fe400078e02ff */
[----:B------:R-:W-:-:S04]  /*0be0*/  @P1 IMAD.WIDE.U32 R34, R7, 0x7, R34 ;  /* 0x0000000707221825 */ /* 0x000fc800078e0022 */
[----:B------:R-:W-:Y:S01]  /*0bf0*/  @P1 IMAD.IADD R35, R67, 0x1, R35 ;  /* 0x0000000143231824 */ /* 0x000fe200078e0223 */
[----:B-1----:R-:W-:-:S04]  /*0c00*/  @P1 LEA R54, P0, R34, R51, 0x3 ;  /* 0x0000003322361211 */ /* 0x002fc800078018ff */
[----:B------:R-:W-:Y:S02]  /*0c10*/  @P1 LEA.HI.X R55, R34, R50, R35, 0x3, P0 ;  /* 0x0000003222371211 */ /* 0x000fe400000f1c23 */
[----:B------:R-:W-:-:S04]  /*0c20*/  ISETP.GE.U32.AND P2, PT, R52, R3, PT ;  /* 0x000000033400720c */ /* 0x000fc80003f46070 */
[----:B------:R-:W-:Y:S01]  /*0c30*/  ISETP.GE.U32.OR P2, PT, R45, R2, P2 ;  /* 0x000000022d00720c */ /* 0x000fe20001746470 */
[----:B------:R-:W-:-:S04]  /*0c40*/  IMAD R59, R59, UR6, RZ ;  /* 0x000000063b3b7c24 */ /* 0x000fc8000f8e02ff */
[----:B------:R-:W-:Y:S01]  /*0c50*/  IMAD R59, R56, R8, R59 ;  /* 0x00000008383b7224 */ /* 0x000fe200078e023b */
[----:B------:R-:W-:Y:S01]  /*0c60*/  BSSY B0, `(.L_x_32802) ;  /* 0x0000069000007945 */ /* 0x000fe20003800000 */
[----:B------:R-:W-:Y:S02]  /*0c70*/  ISETP.GE.U32.AND P0, PT, R70, R3, PT ;  /* 0x000000034600720c */ /* 0x000fe40003f06070 */
[----:B--2---:R-:W-:Y:S01]  /*0c80*/  SHF.R.U64 R21, R24, 0x10, R25 ;  /* 0x0000001018157819 */ /* 0x004fe20000001219 */
[----:B------:R-:W-:-:S04]  /*0c90*/  HADD2.F32 R63, -RZ, R24.H0_H0 ;  /* 0x20000018ff3f7230 */ /* 0x000fc80000004100 */
[----:B------:R-:W-:Y:S01]  /*0ca0*/  HADD2.F32 R21, -RZ, R21.H0_H0 ;  /* 0x20000015ff157230 */ /* 0x000fe20000004100 */
[----:B------:R-:W-:Y:S01]  /*0cb0*/  FMNMX R63, RZ, R63, !PT ;  /* 0x0000003fff3f7209 */ /* 0x000fe20007800000 */
[----:B------:R-:W-:Y:S01]  /*0cc0*/  HADD2.F32 R13, -RZ, R25.H0_H0 ;  /* 0x20000019ff0d7230 */ /* 0x000fe20000004100 */
[----:B------:R-:W-:Y:S02]  /*0cd0*/  SHF.R.U32.HI R25, RZ, 0x10, R25 ;  /* 0x00000010ff197819 */ /* 0x000fe40000011619 */
[----:B------:R-:W-:Y:S02]  /*0ce0*/  FMNMX R21, RZ, R21, !PT ;  /* 0x00000015ff157209 */ /* 0x000fe40007800000 */
[----:B------:R-:W-:Y:S02]  /*0cf0*/  FMNMX R24, RZ, |R63|, !PT ;  /* 0x4000003fff187209 */ /* 0x000fe40007800000 */
[----:B------:R-:W-:Y:S02]  /*0d00*/  FMNMX R13, RZ, R13, !PT ;  /* 0x0000000dff0d7209 */ /* 0x000fe40007800000 */
[----:B------:R-:W-:Y:S01]  /*0d10*/  FMNMX R24, |R21|, R24, !PT ;  /* 0x0000001815187209 */ /* 0x000fe20007800200 */
[----:B------:R-:W-:-:S02]  /*0d20*/  HADD2.F32 R25, -RZ, R25.H0_H0 ;  /* 0x20000019ff197230 */ /* 0x000fc40000004100 */
[C---:B---3--:R-:W-:Y:S01]  /*0d30*/  FMUL R44, R13.reuse, R0 ;  /* 0x000000000d2c7220 */ /* 0x048fe20000400000 */
[----:B------:R-:W-:Y:S01]  /*0d40*/  FMNMX R24, |R13|, R24, !PT ;  /* 0x000000180d187209 */ /* 0x000fe20007800200 */
[----:B----4-:R-:W-:Y:S01]  /*0d50*/  HADD2.F32 R57, -RZ, R14.H0_H0 ;  /* 0x2000000eff397230 */ /* 0x010fe20000004100 */
[----:B------:R-:W-:Y:S02]  /*0d60*/  SHF.R.U64 R13, R14, 0x10, R15 ;  /* 0x000000100e0d7819 */ /* 0x000fe4000000120f */
[----:B------:R-:W-:Y:S01]  /*0d70*/  FMNMX R25, RZ, R25, !PT ;  /* 0x00000019ff197209 */ /* 0x000fe20007800000 */
[----:B------:R-:W-:Y:S01]  /*0d80*/  FMUL R65, R63, R0 ;  /* 0x000000003f417220 */ /* 0x000fe20000400000 */
[----:B------:R-:W-:Y:S01]  /*0d90*/  FMNMX R57, RZ, R57, !PT ;  /* 0x00000039ff397209 */ /* 0x000fe20007800000 */
[----:B------:R-:W-:Y:S01]  /*0da0*/  HADD2.F32 R13, -RZ, R13.H0_H0 ;  /* 0x2000000dff0d7230 */ /* 0x000fe20000004100 */
[----:B------:R-:W-:Y:S01]  /*0db0*/  FMNMX R14, |R25|, R24, !PT ;  /* 0x00000018190e7209 */ /* 0x000fe20007800200 */
[----:B------:R-:W-:Y:S01]  /*0dc0*/  HADD2.F32 R63, -RZ, R18.H0_H0 ;  /* 0x20000012ff3f7230 */ /* 0x000fe20000004100 */
[----:B------:R-:W-:Y:S01]  /*0dd0*/  SHF.R.U64 R18, R18, 0x10, R19 ;  /* 0x0000001012127819 */ /* 0x000fe20000001213 */
[----:B------:R-:W-:Y:S01]  /*0de0*/  HADD2.F32 R37, -RZ, R15.H0_H0 ;  /* 0x2000000fff257230 */ /* 0x000fe20000004100 */
[----:B------:R-:W-:-:S02]  /*0df0*/  SHF.R.U32.HI R15, RZ, 0x10, R15 ;  /* 0x00000010ff0f7819 */ /* 0x000fc4000001160f */
[----:B------:R-:W-:Y:S02]  /*0e00*/  FMNMX R14, |R57|, R14, !PT ;  /* 0x0000000e390e7209 */ /* 0x000fe40007800200 */
[----:B------:R-:W-:Y:S01]  /*0e10*/  FMNMX R13, RZ, R13, !PT ;  /* 0x0000000dff0d7209 */ /* 0x000fe20007800000 */
[----:B------:R-:W-:Y:S01]  /*0e20*/  HADD2.F32 R18, -RZ, R18.H0_H0 ;  /* 0x20000012ff127230 */ /* 0x000fe20000004100 */
[----:B------:R-:W-:Y:S01]  /*0e30*/  SHF.R.U32.HI R24, RZ, 0x10, R19 ;  /* 0x00000010ff187819 */ /* 0x000fe20000011613 */
[----:B------:R-:W-:Y:S01]  /*0e40*/  HADD2.F32 R15, -RZ, R15.H0_H0 ;  /* 0x2000000fff0f7230 */ /* 0x000fe20000004100 */
[----:B------:R-:W-:Y:S02]  /*0e50*/  FMNMX R37, RZ, R37, !PT ;  /* 0x00000025ff257209 */ /* 0x000fe40007800000 */
[----:B------:R-:W-:Y:S01]  /*0e60*/  FMNMX R14, |R13|, R14, !PT ;  /* 0x0000000e0d0e7209 */ /* 0x000fe20007800200 */
[----:B------:R-:W-:Y:S01]  /*0e70*/  HADD2.F32 R35, -RZ, R19.H0_H0 ;  /* 0x20000013ff237230 */ /* 0x000fe20000004100 */
[----:B------:R-:W-:Y:S01]  /*0e80*/  FMNMX R19, RZ, R18, !PT ;  /* 0x00000012ff137209 */ /* 0x000fe20007800000 */
[----:B------:R-:W-:Y:S01]  /*0e90*/  HADD2.F32 R71, -RZ, R24.H0_H0 ;  /* 0x20000018ff477230 */ /* 0x000fe20000004100 */
[----:B------:R-:W-:-:S02]  /*0ea0*/  SHF.L.U64.HI R24, R20, 0x7, R39 ;  /* 0x0000000714187819 */ /* 0x000fc40000010227 */
[C---:B------:R-:W-:Y:S02]  /*0eb0*/  FMNMX R18, |R37|.reuse, R14, !PT ;  /* 0x0000000e25127209 */ /* 0x040fe40007800200 */
[----:B------:R-:W-:Y:S01]  /*0ec0*/  FMNMX R39, RZ, R15, !PT ;  /* 0x0000000fff277209 */ /* 0x000fe20007800000 */
[----:B------:R-:W-:Y:S01]  /*0ed0*/  FMUL R58, R37, R0 ;  /* 0x00000000253a7220 */ /* 0x000fe20000400000 */
[----:B------:R-:W-:Y:S01]  /*0ee0*/  IMAD.SHL.U32 R37, R20, 0x80, RZ ;  /* 0x0000008014257824 */ /* 0x000fe200078e00ff */
[----:B------:R-:W-:Y:S02]  /*0ef0*/  FMNMX R63, RZ, R63, !PT ;  /* 0x0000003fff3f7209 */ /* 0x000fe40007800000 */
[----:B------:R-:W-:Y:S02]  /*0f00*/  FMNMX R18, |R39|, R18, !PT ;  /* 0x0000001227127209 */ /* 0x000fe40007800200 */
[----:B------:R-:W-:Y:S02]  /*0f10*/  SHF.R.U64 R20, R16, 0x10, R17 ;  /* 0x0000001010147819 */ /* 0x000fe40000001211 */
[----:B------:R-:W-:-:S03]  /*0f20*/  FMNMX R18, |R63|, R18, !PT ;  /* 0x000000123f127209 */ /* 0x000fc60007800200 */
[----:B------:R-:W-:Y:S01]  /*0f30*/  HADD2.F32 R73, -RZ, R20.H0_H0 ;  /* 0x20000014ff497230 */ /* 0x000fe20000004100 */
[----:B------:R-:W-:Y:S02]  /*0f40*/  SHF.R.U32.HI R20, RZ, 0x10, R17 ;  /* 0x00000010ff147819 */ /* 0x000fe40000011611 */
[----:B------:R-:W-:Y:S02]  /*0f50*/  FMNMX R35, RZ, R35, !PT ;  /* 0x00000023ff237209 */ /* 0x000fe40007800000 */
[----:B------:R-:W-:Y:S01]  /*0f60*/  FMNMX R18, |R19|, R18, !PT ;  /* 0x0000001213127209 */ /* 0x000fe20007800200 */
[----:B------:R-:W-:Y:S01]  /*0f70*/  HADD2.F32 R75, -RZ, R16.H0_H0 ;  /* 0x20000010ff4b7230 */ /* 0x000fe20000004100 */
[----:B------:R-:W-:Y:S01]  /*0f80*/  FMNMX R71, RZ, R71, !PT ;  /* 0x00000047ff477209 */ /* 0x000fe20007800000 */
[----:B------:R-:W-:Y:S01]  /*0f90*/  HADD2.F32 R45, -RZ, R20.H0_H0 ;  /* 0x20000014ff2d7230 */ /* 0x000fe20000004100 */
[----:B------:R-:W-:Y:S01]  /*0fa0*/  FMNMX R20, |R35|, R18, !PT ;  /* 0x0000001223147209 */ /* 0x000fe20007800200 */
[----:B------:R-:W-:Y:S01]  /*0fb0*/  HADD2.F32 R34, -RZ, R17.H0_H0 ;  /* 0x20000011ff227230 */ /* 0x000fe20000004100 */
[----:B------:R-:W-:Y:S01]  /*0fc0*/  FMNMX R75, RZ, R75, !PT ;  /* 0x0000004bff4b7209 */ /* 0x000fe20007800000 */
[----:B------:R-:W-:Y:S01]  /*0fd0*/  FMUL R67, R57, R0 ;  /* 0x0000000039437220 */ /* 0x000fe20000400000 */
[----:B------:R-:W-:Y:S01]  /*0fe0*/  FMNMX R20, |R71|, R20, !PT ;  /* 0x0000001447147209 */ /* 0x000fe20007800200 */
[-C--:B------:R-:W-:Y:S01]  /*0ff0*/  FMUL R62, R63, R0.reuse ;  /* 0x000000003f3e7220 */ /* 0x080fe20000400000 */
[----:B------:R-:W-:Y:S01]  /*1000*/  FMUL R57, R35, R0 ;  /* 0x0000000023397220 */ /* 0x000fe20000400000 */
[----:B------:R-:W-:Y:S01]  /*1010*/  FMNMX R63, RZ, R34, !PT ;  /* 0x00000022ff3f7209 */ /* 0x000fe20007800000 */
[----:B------:R-:W-:Y:S01]  /*1020*/  IMAD.MOV.U32 R34, RZ, RZ, R28 ;  /* 0x000000ffff227224 */ /* 0x000fe200078e001c */
[----:B------:R-:W-:Y:S01]  /*1030*/  FMNMX R73, RZ, R73, !PT ;  /* 0x00000049ff497209 */ /* 0x000fe20007800000 */
[----:B------:R-:W-:Y:S01]  /*1040*/  IMAD.MOV.U32 R35, RZ, RZ, R29 ;  /* 0x000000ffff237224 */ /* 0x000fe200078e001d */
[----:B------:R-:W-:-:S02]  /*1050*/  FMNMX R45, RZ, R45, !PT ;  /* 0x0000002dff2d7209 */ /* 0x000fc40007800000 */
[----:B------:R-:W-:Y:S01]  /*1060*/  FMNMX R20, |R75|, R20, !PT ;  /* 0x000000144b147209 */ /* 0x000fe20007800200 */
[----:B------:R-:W-:Y:S01]  /*1070*/  FMUL R14, R19, R0 ;  /* 0x00000000130e7220 */ /* 0x000fe20000400000 */
[----:B------:R-:W-:-:S04]  /*1080*/  IMAD.WIDE.U32 R34, R56, UR6, R34 ;  /* 0x0000000638227c25 */ /* 0x000fc8000f8e0022 */
[-C--:B------:R-:W-:Y:S01]  /*1090*/  FMUL R13, R13, R0.reuse ;  /* 0x000000000d0d7220 */ /* 0x080fe20000400000 */
[-C--:B------:R-:W-:Y:S01]  /*10a0*/  FMUL R15, R71, R0.reuse ;  /* 0x00000000470f7220 */ /* 0x080fe20000400000 */
[-C--:B------:R-:W-:Y:S01]  /*10b0*/  FMUL R16, R75, R0.reuse ;  /* 0x000000004b107220 */ /* 0x080fe20000400000 */
[-C--:B------:R-:W-:Y:S01]  /*10c0*/  FMUL R17, R63, R0.reuse ;  /* 0x000000003f117220 */ /* 0x080fe20000400000 */
[-C--:B------:R-:W-:Y:S01]  /*10d0*/  FMUL R18, R73, R0.reuse ;  /* 0x0000000049127220 */ /* 0x080fe20000400000 */
[-C--:B------:R-:W-:Y:S01]  /*10e0*/  FMUL R19, R45, R0.reuse ;  /* 0x000000002d137220 */ /* 0x080fe20000400000 */
[----:B------:R-:W-:Y:S01]  /*10f0*/  FMUL R21, R21, R0 ;  /* 0x0000000015157220 */ /* 0x000fe20000400000 */
[----:B------:R-:W-:Y:S02]  /*1100*/  @P1 IADD3 R56, P5, R22, R11, RZ ;  /* 0x0000000b16381210 */ /* 0x000fe40007fbe0ff */
[----:B------:R-:W-:Y:S01]  /*1110*/  FMNMX R72, |R73|, R20, !PT ;  /* 0x0000001449487209 */ /* 0x000fe20007800200 */
[----:B------:R-:W-:Y:S01]  /*1120*/  FMUL R25, R25, R0 ;  /* 0x0000000019197220 */ /* 0x000fe20000400000 */
[----:B------:R-:W0:Y:S02]  /*1130*/  F2F.BF16.F32 R65, R65 ;  /* 0x0000004100417304 */ /* 0x000e240000202000 */
[----:B------:R-:W-:Y:S01]  /*1140*/  FMNMX R72, |R63|, R72, !PT ;  /* 0x000000483f487209 */ /* 0x000fe20007800200 */
[----:B------:R-:W-:-:S05]  /*1150*/  @P1 IMAD.X R63, R23, 0x1, R27, P5 ;  /* 0x00000001173f1824 */ /* 0x000fca00028e061b */
[----:B------:R-:W1:Y:S01]  /*1160*/  F2F.BF16.F32 R44, R44 ;  /* 0x0000002c002c7304 */ /* 0x000e620000202000 */
[----:B------:R-:W-:-:S07]  /*1170*/  LEA R20, P4, R37, UR4, 0x1 ;  /* 0x0000000425147c11 */ /* 0x000fce000f8808ff */
[----:B------:R-:W2:Y:S08]  /*1180*/  F2F.BF16.F32 R67, R67 ;  /* 0x0000004300437304 */ /* 0x000eb00000202000 */
        /* <DEDUP_REMOVED lines=11> */
[----:B------:R0:W0:Y:S01]  /*1240*/  F2F.BF16.F32 R23, R25 ;  /* 0x0000001900177304 */ /* 0x0000220000202000 */
[----:B------:R-:W-:-:S02]  /*1250*/  LEA.HI.X R22, R37, UR5, R24, 0x1, P4 ;  /* 0x0000000525167c11 */ /* 0x000fc4000a0f0c18 */
[----:B------:R-:W-:Y:S01]  /*1260*/  @P1 LEA R70, P3, R56, R51, 0x3 ;  /* 0x0000003338461211 */ /* 0x000fe200078618ff */
[----:B-1234-:R-:W-:-:S12]  /*1270*/  @P2 BRA `(.L_x_32803) ;  /* 0x00000000001c2947 */ /* 0x01efd80003800000 */
[----:B0-----:R-:W-:-:S04]  /*1280*/  IMAD.WIDE.U32 R24, R21, 0x10000, RZ ;  /* 0x0001000015187825 */ /* 0x001fc800078e00ff */
[----:B------:R-:W-:Y:S01]  /*1290*/  IMAD.U32 R37, R23, 0x10000, RZ ;  /* 0x0001000017257824 */ /* 0x000fe200078e00ff */
[----:B------:R-:W-:Y:S02]  /*12a0*/  LOP3.LUT R36, R24, R65, RZ, 0xfc, !PT ;  /* 0x0000004118247212 */ /* 0x000fe400078efcff */
[C---:B------:R-:W-:Y:S02]  /*12b0*/  LEA R24, P4, R30.reuse, R20, 0x3 ;  /* 0x000000141e187211 */ /* 0x040fe400078818ff */
[----:B------:R-:W-:Y:S02]  /*12c0*/  LOP3.LUT R37, R25, R37, R44, 0xfe, !PT ;  /* 0x0000002519257212 */ /* 0x000fe400078efe2c */
[----:B------:R-:W-:-:S05]  /*12d0*/  LEA.HI.X R25, R30, R22, R31, 0x3, P4 ;  /* 0x000000161e197211 */ /* 0x000fca00020f1c1f */
[----:B------:R1:W-:Y:S04]  /*12e0*/  STG.E.64 desc[UR8][R24.64], R36 ;  /* 0x0000002418007986 */ /* 0x0003e8000c101b08 */
.L_x_32803:
[----:B------:R-:W-:Y:S05]  /*12f0*/  BSYNC B0 ;  /* 0x0000000000007941 */ /* 0x000fea0003800000 */
.L_x_32802:
[----:B------:R-:W-:Y:S01]  /*1300*/  FMUL R39, R39, R0 ;  /* 0x0000000027277220 */ /* 0x000fe20000400000 */
[----:B------:R-:W-:Y:S01]  /*1310*/  ULDC.64 UR4, c[0x0][0x228] ;  /* 0x00008a0000047ab9 */ /* 0x000fe20000000a00 */
[----:B01----:R-:W-:Y:S01]  /*1320*/  IMAD.IADD R25, R35, 0x1, R59 ;  /* 0x0000000123197824 */ /* 0x003fe200078e023b */
[----:B------:R-:W-:Y:S01]  /*1330*/  LEA R24, P4, R34, UR4, 0x8 ;  /* 0x0000000422187c11 */ /* 0x000fe2000f8840ff */
[----:B------:R-:W-:Y:S01]  /*1340*/  BSSY B0, `(.L_x_32804) ;  /* 0x000000f000007945 */ /* 0x000fe20003800000 */
[----:B------:R-:W-:Y:S01]  /*1350*/  @P1 LEA.HI.X R71, R56, R50, R63, 0x3, P3 ;  /* 0x0000003238471211 */ /* 0x000fe200018f1c3f */
[----:B------:R-:W0:Y:S01]  /*1360*/  F2F.BF16.F32 R39, R39 ;  /* 0x0000002700277304 */ /* 0x000e220000202000 */
[----:B------:R-:W-:Y:S02]  /*1370*/  LEA.HI.X R25, R34, UR5, R25, 0x8, P4 ;  /* 0x0000000522197c11 */ /* 0x000fe4000a0f4419 */
[----:B------:R-:W-:Y:S01]  /*1380*/  FMNMX R45, |R45|, R72, !PT ;  /* 0x000000482d2d7209 */ /* 0x000fe20007800200 */
[----:B------:R-:W-:Y:S06]  /*1390*/  @P2 BRA `(.L_x_32805) ;  /* 0x0000000000242947 */ /* 0x000fec0003800000 */
[----:B------:R-:W-:Y:S01]  /*13a0*/  IMAD.WIDE.U32 R34, R13, 0x10000, RZ ;  /* 0x000100000d227825 */ /* 0x000fe200078e00ff */
[----:B------:R-:W-:-:S03]  /*13b0*/  IADD3 R59, P3, R30, R7, RZ ;  /* 0x000000071e3b7210 */ /* 0x000fc60007f7e0ff */
[----:B0-----:R-:W-:Y:S01]  /*13c0*/  IMAD.U32 R37, R39, 0x10000, RZ ;  /* 0x0001000027257824 */ /* 0x001fe200078e00ff */
[----:B------:R-:W-:-:S04]  /*13d0*/  LOP3.LUT R36, R34, R67, RZ, 0xfc, !PT ;  /* 0x0000004322247212 */ /* 0x000fc800078efcff */
[----:B------:R-:W-:Y:S01]  /*13e0*/  LOP3.LUT R37, R35, R37, R58, 0xfe, !PT ;  /* 0x0000002523257212 */ /* 0x000fe200078efe3a */
[----:B------:R-:W-:Y:S01]  /*13f0*/  IMAD.X R35, R31, 0x1, R4, P3 ;  /* 0x000000011f237824 */ /* 0x000fe200018e0604 */
[----:B------:R-:W-:-:S04]  /*1400*/  LEA R34, P3, R59, R20, 0x3 ;  /* 0x000000143b227211 */ /* 0x000fc800078618ff */
[----:B------:R-:W-:-:S05]  /*1410*/  LEA.HI.X R35, R59, R22, R35, 0x3, P3 ;  /* 0x000000163b237211 */ /* 0x000fca00018f1c23 */
[----:B------:R1:W-:Y:S04]  /*1420*/  STG.E.64 desc[UR8][R34.64], R36 ;  /* 0x0000002422007986 */ /* 0x0003e8000c101b08 */
.L_x_32805:
[----:B------:R-:W-:Y:S05]  /*1430*/  BSYNC B0 ;  /* 0x0000000000007941 */ /* 0x000fea0003800000 */
.L_x_32804:
[----:B------:R-:W-:Y:S04]  /*1440*/  BSSY B0, `(.L_x_32806) ;  /* 0x000000b000007945 */ /* 0x000fe80003800000 */
[----:B------:R-:W-:Y:S05]  /*1450*/  @P2 BRA `(.L_x_32807) ;  /* 0x0000000000242947 */ /* 0x000fea0003800000 */
[----:B-1----:R-:W-:Y:S01]  /*1460*/  IMAD.WIDE.U32 R34, R14, 0x10000, RZ ;  /* 0x000100000e227825 */ /* 0x002fe200078e00ff */
        /* <DEDUP_REMOVED lines=8> */
.L_x_32807:
[----:B------:R-:W-:Y:S05]  /*14f0*/  BSYNC B0 ;  /* 0x0000000000007941 */ /* 0x000fea0003800000 */
.L_x_32806:
[----:B------:R-:W-:Y:S04]  /*1500*/  BSSY B0, `(.L_x_32808) ;  /* 0x000000c000007945 */ /* 0x000fe80003800000 */
[----:B------:R-:W-:Y:S05]  /*1510*/  @P2 BRA `(.L_x_32809) ;  /* 0x0000000000282947 */ /* 0x000fea0003800000 */
[----:B------:R-:W-:Y:S02]  /*1520*/  IMAD R59, R4, 0x3, RZ ;  /* 0x00000003043b7824 */ /* 0x000fe400078e02ff */
[----:B------:R-:W-:-:S04]  /*1530*/  IMAD.WIDE.U32 R30, R7, 0x3, R30 ;  /* 0x00000003071e7825 */ /* 0x000fc800078e001e */
[----:B-12---:R-:W-:Y:S01]  /*1540*/  IMAD.WIDE.U32 R36, R18, 0x10000, RZ ;  /* 0x0001000012247825 */ /* 0x006fe200078e00ff */
[----:B------:R-:W-:-:S03]  /*1550*/  LEA R34, P2, R30, R20, 0x3 ;  /* 0x000000141e227211 */ /* 0x000fc600078418ff */
[----:B------:R-:W-:Y:S01]  /*1560*/  IMAD.U32 R35, R19, 0x10000, RZ ;  /* 0x0001000013237824 */ /* 0x000fe200078e00ff */
[----:B------:R-:W-:Y:S01]  /*1570*/  LOP3.LUT R36, R36, R16, RZ, 0xfc, !PT ;  /* 0x0000001024247212 */ /* 0x000fe200078efcff */
[----:B------:R-:W-:-:S03]  /*1580*/  IMAD.IADD R59, R31, 0x1, R59 ;  /* 0x000000011f3b7824 */ /* 0x000fc600078e023b */
[----:B------:R-:W-:Y:S02]  /*1590*/  LOP3.LUT R37, R37, R35, R17, 0xfe, !PT ;  /* 0x0000002325257212 */ /* 0x000fe400078efe11 */
[----:B------:R-:W-:-:S05]  /*15a0*/  LEA.HI.X R35, R30, R22, R59, 0x3, P2 ;  /* 0x000000161e237211 */ /* 0x000fca00010f1c3b */
[----:B------:R3:W-:Y:S02]  /*15b0*/  STG.E.64 desc[UR8][R34.64], R36 ;  /* 0x0000002422007986 */ /* 0x0007e4000c101b08 */
.L_x_32809:
[----:B------:R-:W-:Y:S05]  /*15c0*/  BSYNC B0 ;  /* 0x0000000000007941 */ /* 0x000fea0003800000 */
.L_x_32808:
[--C-:B-----5:R-:W-:Y:S01]  /*15d0*/  SHF.R.U64 R77, R32, 0x10, R33.reuse ;  /* 0x00000010204d7819 */ /* 0x120fe20000001221 */
[----:B------:R-:W-:Y:S01]  /*15e0*/  HADD2.F32 R63, -RZ, R32.H0_H0 ;  /* 0x20000020ff3f7230 */ /* 0x000fe20000004100 */
[----:B------:R-:W-:Y:S02]  /*15f0*/  @!P1 CS2R R30, SRZ ;  /* 0x00000000001e9805 */ /* 0x000fe4000001ff00 */
[----:B------:R-:W-:Y:S01]  /*1600*/  SHF.R.U32.HI R59, RZ, 0x10, R33 ;  /* 0x00000010ff3b7819 */ /* 0x000fe20000011621 */
[----:B------:R-:W-:Y:S01]  /*1610*/  HADD2.F32 R56, -RZ, R33.H0_H0 ;  /* 0x20000021ff387230 */ /* 0x000fe20000004100 */
[----:B-123--:R-:W-:Y:S01]  /*1620*/  @!P1 CS2R R34, SRZ ;  /* 0x0000000000229805 */ /* 0x00efe2000001ff00 */
[----:B------:R-:W-:Y:S01]  /*1630*/  HADD2.F32 R77, -RZ, R77.H0_H0 ;  /* 0x2000004dff4d7230 */ /* 0x000fe20000004100 */
[----:B------:R-:W-:Y:S01]  /*1640*/  FMNMX R63, RZ, R63, !PT ;  /* 0x0000003fff3f7209 */ /* 0x000fe20007800000 */
[----:B------:R1:W5:Y:S01]  /*1650*/  @P1 LDG.E.64 R30, desc[UR8][R68.64] ;  /* 0x00000008441e1981 */ /* 0x000362000c1e1b00 */
[----:B------:R-:W-:-:S02]  /*1660*/  @!P1 CS2R R32, SRZ ;  /* 0x0000000000209805 */ /* 0x000fc4000001ff00 */
[----:B------:R-:W-:Y:S02]  /*1670*/  FMNMX R77, RZ, R77, !PT ;  /* 0x0000004dff4d7209 */ /* 0x000fe40007800000 */
[----:B------:R-:W-:Y:S01]  /*1680*/  @!P1 CS2R R36, SRZ ;  /* 0x0000000000249805 */ /* 0x000fe2000001ff00 */
[----:B------:R2:W5:Y:S01]  /*1690*/  @P1 LDG.E.64 R34, desc[UR8][R60.64] ;  /* 0x000000083c221981 */ /* 0x000562000c1e1b00 */
[----:B------:R-:W-:-:S03]  /*16a0*/  HADD2.F32 R72, -RZ, R40.H0_H0 ;  /* 0x20000028ff487230 */ /* 0x000fc60000004100 */
[----:B------:R-:W5:Y:S01]  /*16b0*/  @P1 LDG.E.64 R32, desc[UR8][R70.64] ;  /* 0x0000000846201981 */ /* 0x000f62000c1e1b00 */
[----:B-1----:R-:W-:Y:S01]  /*16c0*/  FMNMX R68, R45, |R63|, !PT ;  /* 0x4000003f2d447209 */ /* 0x002fe20007800000 */
[----:B------:R-:W-:Y:S01]  /*16d0*/  HADD2.F32 R45, -RZ, R59.H0_H0 ;  /* 0x2000003bff2d7230 */ /* 0x000fe20000004100 */
[----:B------:R-:W-:Y:S01]  /*16e0*/  FMNMX R59, RZ, R56, !PT ;  /* 0x00000038ff3b7209 */ /* 0x000fe20007800000 */
[----:B------:R1:W5:Y:S01]  /*16f0*/  @P1 LDG.E.64 R36, desc[UR8][R54.64] ;  /* 0x0000000836241981 */ /* 0x000362000c1e1b00 */
[----:B------:R-:W-:Y:S02]  /*1700*/  FMNMX R68, |R77|, R68, !PT ;  /* 0x000000444d447209 */ /* 0x000fe40007800200 */
[----:B--2---:R-:W-:Y:S02]  /*1710*/  SHF.R.U64 R61, R40, 0x10, R41 ;  /* 0x00000010283d7819 */ /* 0x004fe40000001229 */
[----:B------:R-:W-:Y:S02]  /*1720*/  FMNMX R45, RZ, R45, !PT ;  /* 0x0000002dff2d7209 */ /* 0x000fe40007800000 */
[----:B------:R-:W-:Y:S01]  /*1730*/  FMNMX R68, |R59|, R68, !PT ;  /* 0x000000443b447209 */ /* 0x000fe20007800200 */
[----:B------:R-:W-:Y:S01]  /*1740*/  HADD2.F32 R61, -RZ, R61.H0_H0 ;  /* 0x2000003dff3d7230 */ /* 0x000fe20000004100 */
[----:B------:R-:W-:Y:S01]  /*1750*/  FMNMX R75, RZ, R72, !PT ;  /* 0x00000048ff4b7209 */ /* 0x000fe20007800000 */
[----:B-1----:R-:W-:Y:S01]  /*1760*/  HADD2.F32 R54, -RZ, R42.H0_H0 ;  /* 0x2000002aff367230 */ /* 0x002fe20000004100 */
[----:B------:R-:W-:-:S02]  /*1770*/  FMNMX R56, |R45|, R68, !PT ;  /* 0x000000442d387209 */ /* 0x000fc40007800200 */
[----:B------:R-:W-:Y:S01]  /*1780*/  LOP3.LUT R70, R38, 0x1c, RZ, 0xc0, !PT ;  /* 0x0000001c26467812 */ /* 0x000fe200078ec0ff */
[----:B------:R-:W-:Y:S01]  /*1790*/  FMUL R73, R63, R0 ;  /* 0x000000003f497220 */ /* 0x000fe20000400000 */
[----:B------:R-:W-:Y:S01]  /*17a0*/  HADD2.F32 R40, -RZ, R41.H0_H0 ;  /* 0x20000029ff287230 */ /* 0x000fe20000004100 */
[----:B------:R-:W-:Y:S02]  /*17b0*/  SHF.R.U32.HI R63, RZ, 0x10, R41 ;  /* 0x00000010ff3f7819 */ /* 0x000fe40000011629 */
[C---:B------:R-:W-:Y:S01]  /*17c0*/  FMNMX R56, |R75|.reuse, R56, !PT ;  /* 0x000000384b387209 */ /* 0x040fe20007800200 */
[----:B------:R-:W-:Y:S01]  /*17d0*/  FMUL R75, R75, R0 ;  /* 0x000000004b4b7220 */ /* 0x000fe20000400000 */
[----:B------:R-:W-:Y:S02]  /*17e0*/  FMNMX R61, RZ, R61, !PT ;  /* 0x0000003dff3d7209 */ /* 0x000fe40007800000 */
[----:B------:R-:W-:Y:S02]  /*17f0*/  IADD3 R38, R9, -0x1, -R70 ;  /* 0xffffffff09267810 */ /* 0x000fe40007ffe846 */
[----:B------:R-:W-:-:S02]  /*1800*/  FMNMX R41, RZ, R54, !PT ;  /* 0x00000036ff297209 */ /* 0x000fc40007800000 */
[----:B------:R-:W-:Y:S02]  /*1810*/  FMNMX R71, RZ, R40, !PT ;  /* 0x00000028ff477209 */ /* 0x000fe40007800000 */
[----:B------:R-:W-:Y:S02]  /*1820*/  FMNMX R56, |R61|, R56, !PT ;  /* 0x000000383d387209 */ /* 0x000fe40007800200 */
[----:B------:R-:W-:Y:S01]  /*1830*/  LOP3.LUT R55, R38, 0x1f, RZ, 0xc0, !PT ;  /* 0x0000001f26377812 */ /* 0x000fe200078ec0ff */
[----:B------:R-:W-:Y:S01]  /*1840*/  FMUL R69, R41, R0 ;  /* 0x0000000029457220 */ /* 0x000fe20000400000 */
[----:B------:R-:W1:Y:S01]  /*1850*/  F2F.BF16.F32 R75, R75 ;  /* 0x0000004b004b7304 */ /* 0x000e620000202000 */
[----:B------:R-:W-:Y:S01]  /*1860*/  HADD2.F32 R63, -RZ, R63.H0_H0 ;  /* 0x2000003fff3f7230 */ /* 0x000fe20000004100 */
[----:B------:R-:W-:Y:S01]  /*1870*/  FMNMX R56, |R71|, R56, !PT ;  /* 0x0000003847387209 */ /* 0x000fe20007800200 */
[----:B------:R-:W-:Y:S01]  /*1880*/  FMUL R59, R59, R0 ;  /* 0x000000003b3b7220 */ /* 0x000fe20000400000 */
[----:B------:R-:W-:Y:S01]  /*1890*/  ISETP.GE.U32.OR P0, PT, R55, R2, P0 ;  /* 0x000000023700720c */ /* 0x000fe20000706470 */
[-C--:B------:R-:W-:Y:S01]  /*18a0*/  FMUL R71, R71, R0.reuse ;  /* 0x0000000047477220 */ /* 0x080fe20000400000 */
[-C--:B------:R-:W-:Y:S01]  /*18b0*/  FMUL R55, R77, R0.reuse ;  /* 0x000000004d377220 */ /* 0x080fe20000400000 */
[----:B------:R-:W-:Y:S01]  /*18c0*/  FMUL R45, R45, R0 ;  /* 0x000000002d2d7220 */ /* 0x000fe20000400000 */
[----:B------:R-:W2:Y:S01]  /*18d0*/  F2F.BF16.F32 R73, R73 ;  /* 0x0000004900497304 */ /* 0x000ea20000202000 */
[----:B------:R-:W-:-:S07]  /*18e0*/  FMNMX R63, RZ, R63, !PT ;  /* 0x0000003fff3f7209 */ /* 0x000fce0007800000 */
[----:B------:R-:W3:Y:S01]  /*18f0*/  F2F.BF16.F32 R69, R69 ;  /* 0x0000004500457304 */ /* 0x000ee20000202000 */
[----:B------:R-:W-:-:S07]  /*1900*/  FMNMX R56, |R63|, R56, !PT ;  /* 0x000000383f387209 */ /* 0x000fce0007800200 */
[----:B------:R-:W4:Y:S01]  /*1910*/  F2F.BF16.F32 R59, R59 ;  /* 0x0000003b003b7304 */ /* 0x000f220000202000 */
[----:B------:R-:W-:-:S07]  /*1920*/  FMNMX R68, |R41|, R56, !PT ;  /* 0x0000003829447209 */ /* 0x000fce0007800200 */
[----:B------:R-:W0:Y:S01]  /*1930*/  F2F.BF16.F32 R71, R71 ;  /* 0x0000004700477304 */ /* 0x000e220000202000 */
[----:B-1----:R-:W-:-:S07]  /*1940*/  IMAD.WIDE.U32 R40, R75, 0x10000, RZ ;  /* 0x000100004b287825 */ /* 0x002fce00078e00ff */
[----:B------:R-:W1:Y:S08]  /*1950*/  F2F.BF16.F32 R55, R55 ;  /* 0x0000003700377304 */ /* 0x000e700000202000 */
[----:B------:R-:W0:Y:S01]  /*1960*/  F2F.BF16.F32 R45, R45 ;  /* 0x0000002d002d7304 */ /* 0x000e220000202000 */
[----:B------:R-:W-:Y:S01]  /*1970*/  BSSY B0, `(.L_x_32810) ;  /* 0x0000011000007945 */ /* 0x000fe20003800000 */
[----:B--2---:R-:W-:Y:S01]  /*1980*/  LOP3.LUT R38, R40, R73, RZ, 0xfc, !PT ;  /* 0x0000004928267212 */ /* 0x004fe200078efcff */
[----:B------:R-:W-:Y:S01]  /*1990*/  FMUL R72, R61, R0 ;  /* 0x000000003d487220 */ /* 0x000fe20000400000 */
[----:B---3--:R-:W-:Y:S01]  /*19a0*/  LOP3.LUT R54, R41, R69, RZ, 0xfc, !PT ;  /* 0x0000004529367212 */ /* 0x008fe200078efcff */
[----:B----4-:R-:W-:Y:S06]  /*19b0*/  @P0 BRA `(.L_x_32811) ;  /* 0x0000000000300947 */ /* 0x010fec0003800000 */
[----:B0-----:R-:W-:Y:S02]  /*19c0*/  IMAD.U32 R60, R45, 0x10000, RZ ;  /* 0x000100002d3c7824 */ /* 0x001fe400078e00ff */
[----:B-1----:R-:W-:-:S05]  /*19d0*/  IMAD.WIDE.U32 R40, R55, 0x10000, RZ ;  /* 0x0001000037287825 */ /* 0x002fca00078e00ff */
        /* <DEDUP_REMOVED lines=10> */
.L_x_32811:
[----:B------:R-:W-:Y:S05]  /*1a80*/  BSYNC B0 ;  /* 0x0000000000007941 */ /* 0x000fea0003800000 */
.L_x_32810:
[----:B------:R-:W-:Y:S01]  /*1a90*/  FMUL R56, R63, R0 ;  /* 0x000000003f387220 */ /* 0x000fe20000400000 */
[----:B--2---:R2:W3:Y:S01]  /*1aa0*/  F2F.BF16.F32 R41, R72 ;  /* 0x0000004800297304 */ /* 0x0044e20000202000 */
[----:B------:R-:W-:Y:S01]  /*1ab0*/  HADD2.F32 R40, -RZ, R43.H0_H0 ;  /* 0x2000002bff287230 */ /* 0x000fe20000004100 */
[----:B------:R-:W-:Y:S01]  /*1ac0*/  BSSY B0, `(.L_x_32812) ;  /* 0x0000013000007945 */ /* 0x000fe20003800000 */
[----:B------:R-:W-:-:S03]  /*1ad0*/  SHF.R.U64 R42, R42, 0x10, R43 ;  /* 0x000000102a2a7819 */ /* 0x000fc6000000122b */
[----:B------:R-:W-:Y:S02]  /*1ae0*/  FMNMX R63, RZ, R40, !PT ;  /* 0x00000028ff3f7209 */ /* 0x000fe40007800000 */
[----:B------:R-:W4:Y:S01]  /*1af0*/  F2F.BF16.F32 R56, R56 ;  /* 0x0000003800387304 */ /* 0x000f220000202000 */
[----:B--2---:R-:W-:Y:S05]  /*1b00*/  @P0 BRA `(.L_x_32813) ;  /* 0x0000000000380947 */ /* 0x004fea0003800000 */
[----:B------:R-:W-:Y:S01]  /*1b10*/  IADD3 R40, R9, -0x1, -R10 ;  /* 0xffffffff09287810 */ /* 0x000fe20007ffe80a */
[----:B----4-:R-:W-:Y:S02]  /*1b20*/  IMAD.U32 R72, R56, 0x10000, RZ ;  /* 0x0001000038487824 */ /* 0x010fe400078e00ff */
[----:B---3--:R-:W-:Y:S01]  /*1b30*/  IMAD.WIDE.U32 R60, R41, 0x10000, RZ ;  /* 0x00010000293c7825 */ /* 0x008fe200078e00ff */
[----:B------:R-:W-:-:S04]  /*1b40*/  LOP3.LUT R40, R40, 0x1f, RZ, 0xc0, !PT ;  /* 0x0000001f28287812 */ /* 0x000fc800078ec0ff */
[----:B0-----:R-:W-:Y:S02]  /*1b50*/  LOP3.LUT R73, R61, R72, R71, 0xfe, !PT ;  /* 0x000000483d497212 */ /* 0x001fe400078efe47 */
[----:B------:R-:W-:Y:S02]  /*1b60*/  LOP3.LUT R72, R60, R75, RZ, 0xfc, !PT ;  /* 0x0000004b3c487212 */ /* 0x000fe400078efcff */
        /* <DEDUP_REMOVED lines=8> */
.L_x_32813:
[----:B------:R-:W-:Y:S05]  /*1bf0*/  BSYNC B0 ;  /* 0x0000000000007941 */ /* 0x000fea0003800000 */
.L_x_32812:
[----:B------:R-:W-:Y:S01]  /*1c00*/  SHF.R.U32.HI R43, RZ, 0x10, R43 ;  /* 0x00000010ff2b7819 */ /* 0x000fe2000001162b */
[----:B------:R-:W-:Y:S02]  /*1c10*/  HADD2.F32 R42, -RZ, R42.H0_H0 ;  /* 0x2000002aff2a7230 */ /* 0x000fe40000004100 */
[----:B------:R-:W-:Y:S01]  /*1c20*/  FMUL R75, R63, R0 ;  /* 0x000000003f4b7220 */ /* 0x000fe20000400000 */
[----:B0-2---:R-:W-:Y:S01]  /*1c30*/  IMAD.WIDE.U32 R72, R71, 0x10000, RZ ;  /* 0x0001000047487825 */ /* 0x005fe200078e00ff */
[----:B------:R-:W-:Y:S01]  /*1c40*/  BSSY B0, `(.L_x_32814) ;  /* 0x000001b000007945 */ /* 0x000fe20003800000 */
[----:B------:R-:W-:Y:S02]  /*1c50*/  FMNMX R61, RZ, R42, !PT ;  /* 0x0000002aff3d7209 */ /* 0x000fe40007800000 */
[----:B------:R-:W-:Y:S01]  /*1c60*/  HADD2.F32 R43, -RZ, R43.H0_H0 ;  /* 0x2000002bff2b7230 */ /* 0x000fe20000004100 */
[----:B------:R-:W-:Y:S01]  /*1c70*/  LOP3.LUT R40, R72, R59, RZ, 0xfc, !PT ;  /* 0x0000003b48287212 */ /* 0x000fe200078efcff */
[----:B------:R-:W0:Y:S01]  /*1c80*/  F2F.BF16.F32 R75, R75 ;  /* 0x0000004b004b7304 */ /* 0x000e220000202000 */
[C---:B------:R-:W-:Y:S01]  /*1c90*/  FMNMX R68, |R61|.reuse, R68, !PT ;  /* 0x000000443d447209 */ /* 0x040fe20007800200 */
[----:B------:R-:W-:Y:S01]  /*1ca0*/  FMUL R61, R61, R0 ;  /* 0x000000003d3d7220 */ /* 0x000fe20000400000 */
[----:B------:R-:W-:-:S05]  /*1cb0*/  FMNMX R43, RZ, R43, !PT ;  /* 0x0000002bff2b7209 */ /* 0x000fca0007800000 */
[----:B------:R-:W-:Y:S01]  /*1cc0*/  FMUL R59, R43, R0 ;  /* 0x000000002b3b7220 */ /* 0x000fe20000400000 */
[----:B------:R-:W2:Y:S01]  /*1cd0*/  F2F.BF16.F32 R61, R61 ;  /* 0x0000003d003d7304 */ /* 0x000ea20000202000 */
[----:B0-----:R-:W-:-:S07]  /*1ce0*/  LOP3.LUT R60, R73, R75, RZ, 0xfc, !PT ;  /* 0x0000004b493c7212 */ /* 0x001fce00078efcff */
[----:B------:R-:W0:Y:S01]  /*1cf0*/  F2F.BF16.F32 R59, R59 ;  /* 0x0000003b003b7304 */ /* 0x000e220000202000 */
[----:B------:R-:W-:Y:S05]  /*1d00*/  @P0 BRA `(.L_x_32815) ;  /* 0x0000000000380947 */ /* 0x000fea0003800000 */
[----:B------:R-:W-:Y:S01]  /*1d10*/  IADD3 R42, R9, -0x1, -R10 ;  /* 0xffffffff092a7810 */ /* 0x000fe20007ffe80a */
[----:B0-----:R-:W-:Y:S01]  /*1d20*/  IMAD.U32 R74, R59, 0x10000, RZ ;  /* 0x000100003b4a7824 */ /* 0x001fe200078e00ff */
[----:B------:R-:W-:Y:S01]  /*1d30*/  LOP3.LUT R71, R27, 0x1fffffff, RZ, 0xc0, !PT ;  /* 0x1fffffff1b477812 */ /* 0x000fe200078ec0ff */
[----:B--2---:R-:W-:Y:S01]  /*1d40*/  IMAD.WIDE.U32 R72, R61, 0x10000, RZ ;  /* 0x000100003d487825 */ /* 0x004fe200078e00ff */
[----:B------:R-:W-:-:S04]  /*1d50*/  LOP3.LUT R42, R42, 0x1f, RZ, 0xc0, !PT ;  /* 0x0000001f2a2a7812 */ /* 0x000fc800078ec0ff */
[----:B------:R-:W-:Y:S02]  /*1d60*/  IADD3 R42, P2, P3, R42, R48, R11 ;  /* 0x000000302a2a7210 */ /* 0x000fe40007b5e00b */
[----:B------:R-:W-:Y:S02]  /*1d70*/  LOP3.LUT R75, R73, R74, R75, 0xfe, !PT ;  /* 0x0000004a494b7212 */ /* 0x000fe400078efe4b */
[----:B------:R-:W-:Y:S02]  /*1d80*/  LOP3.LUT R74, R72, R69, RZ, 0xfc, !PT ;  /* 0x00000045484a7212 */ /* 0x000fe400078efcff */
[----:B------:R-:W-:Y:S02]  /*1d90*/  LEA R69, P1, R7, R42, 0x1 ;  /* 0x0000002a07457211 */ /* 0x000fe400078208ff */
[----:B------:R-:W-:-:S04]  /*1da0*/  IADD3.X R42, RZ, R66, R71, P2, P3 ;  /* 0x00000042ff2a7210 */ /* 0x000fc800017e6447 */
[----:B------:R-:W-:Y:S02]  /*1db0*/  LEA.HI.X R42, R7, R42, R4, 0x1, P1 ;  /* 0x0000002a072a7211 */ /* 0x000fe400008f0c04 */
[----:B------:R-:W-:-:S04]  /*1dc0*/  LEA R72, P1, R69, R20, 0x3 ;  /* 0x0000001445487211 */ /* 0x000fc800078218ff */
[----:B------:R-:W-:-:S05]  /*1dd0*/  LEA.HI.X R73, R69, R22, R42, 0x3, P1 ;  /* 0x0000001645497211 */ /* 0x000fca00008f1c2a */
[----:B------:R0:W-:Y:S04]  /*1de0*/  STG.E.64 desc[UR8][R72.64], R74 ;  /* 0x0000004a48007986 */ /* 0x0001e8000c101b08 */
.L_x_32815:
[----:B------:R-:W-:Y:S05]  /*1df0*/  BSYNC B0 ;  /* 0x0000000000007941 */ /* 0x000fea0003800000 */
.L_x_32814:
[----:B0-----:R-:W-:Y:S01]  /*1e00*/  LOP3.LUT R72, R67, 0xffff, RZ, 0xc0, !PT ;  /* 0x0000ffff43487812 */ /* 0x001fe200078ec0ff */
[----:B------:R-:W-:Y:S01]  /*1e10*/  HADD2.F32 R69, -RZ, R46.H0_H0 ;  /* 0x2000002eff457230 */ /* 0x000fe20000004100 */
[----:B------:R-:W-:Y:S01]  /*1e20*/  SHF.R.U64 R46, R46, 0x10, R47 ;  /* 0x000000102e2e7819 */ /* 0x000fe2000000122f */
[----:B------:R-:W-:Y:S01]  /*1e30*/  HADD2.F32 R71, -RZ, R47.H0_H0 ;  /* 0x2000002fff477230 */ /* 0x000fe20000004100 */
[----:B------:R-:W-:Y:S01]  /*1e40*/  PRMT R42, R65, 0x5410, R72 ;  /* 0x00005410412a7816 */ /* 0x000fe20000000048 */
[----:B------:R-:W-:Y:S01]  /*1e50*/  BSSY B0, `(.L_x_32816) ;  /* 0x000002a000007945 */ /* 0x000fe20003800000 */
[----:B------:R-:W-:Y:S01]  /*1e60*/  SHF.L.U64.HI R67, R72, 0x10, RZ ;  /* 0x0000001048437819 */ /* 0x000fe200000102ff */
[----:B------:R-:W-:Y:S01]  /*1e70*/  HADD2.F32 R46, -RZ, R46.H0_H0 ;  /* 0x2000002eff2e7230 */ /* 0x000fe20000004100 */
[----:B------:R-:W-:Y:S02]  /*1e80*/  LOP3.LUT R65, R58, 0xffff, RZ, 0xc0, !PT ;  /* 0x0000ffff3a417812 */ /* 0x000fe400078ec0ff */
[----:B------:R-:W-:-:S02]  /*1e90*/  LOP3.LUT R58, R67, R62, RZ, 0xfc, !PT ;  /* 0x0000003e433a7212 */ /* 0x000fc400078efcff */
[----:B------:R-:W-:Y:S02]  /*1ea0*/  PRMT R44, R44, 0x5410, R65 ;  /* 0x000054102c2c7816 */ /* 0x000fe40000000041 */
[----:B------:R-:W-:Y:S02]  /*1eb0*/  SHF.L.U64.HI R62, R65, 0x10, RZ ;  /* 0x00000010413e7819 */ /* 0x000fe400000102ff */
[----:B------:R-:W-:Y:S02]  /*1ec0*/  SHF.R.U32.HI R65, RZ, 0x10, R47 ;  /* 0x00000010ff417819 */ /* 0x000fe4000001162f */
[----:B------:R-:W-:Y:S02]  /*1ed0*/  FMNMX R68, |R63|, R68, !PT ;  /* 0x000000443f447209 */ /* 0x000fe40007800200 */
[----:B------:R-:W-:Y:S01]  /*1ee0*/  FMNMX R69, RZ, R69, !PT ;  /* 0x00000045ff457209 */ /* 0x000fe20007800000 */
[----:B------:R-:W-:Y:S01]  /*1ef0*/  HADD2.F32 R65, -RZ, R65.H0_H0 ;  /* 0x20000041ff417230 */ /* 0x000fe20000004100 */
[----:B------:R-:W-:-:S02]  /*1f00*/  FMNMX R71, RZ, R71, !PT ;  /* 0x00000047ff477209 */ /* 0x000fc40007800000 */
[----:B------:R-:W-:Y:S02]  /*1f10*/  FMNMX R47, RZ, R46, !PT ;  /* 0x0000002eff2f7209 */ /* 0x000fe40007800000 */
[----:B------:R-:W-:Y:S01]  /*1f20*/  FMNMX R68, |R43|, R68, !PT ;  /* 0x000000442b447209 */ /* 0x000fe20007800200 */
[-C--:B------:R-:W-:Y:S01]  /*1f30*/  FMUL R63, R71, R0.reuse ;  /* 0x00000000473f7220 */ /* 0x080fe20000400000 */
[----:B------:R-:W-:Y:S01]  /*1f40*/  FMNMX R65, RZ, R65, !PT ;  /* 0x00000041ff417209 */ /* 0x000fe20007800000 */
[-C--:B------:R-:W-:Y:S01]  /*1f50*/  FMUL R67, R47, R0.reuse ;  /* 0x000000002f437220 */ /* 0x080fe20000400000 */
[----:B------:R-:W-:Y:S01]  /*1f60*/  LOP3.LUT R57, R62, R57, RZ, 0xfc, !PT ;  /* 0x000000393e397212 */ /* 0x000fe200078efcff */
[C---:B------:R-:W-:Y:S01]  /*1f70*/  FMUL R62, R69.reuse, R0 ;  /* 0x00000000453e7220 */ /* 0x040fe20000400000 */
[----:B------:R-:W-:Y:S01]  /*1f80*/  FMNMX R72, |R69|, R68, !PT ;  /* 0x0000004445487209 */ /* 0x000fe20007800200 */
[----:B------:R-:W-:Y:S01]  /*1f90*/  FMUL R68, R65, R0 ;  /* 0x0000000041447220 */ /* 0x000fe20000400000 */
[----:B------:R-:W0:Y:S02]  /*1fa0*/  F2F.BF16.F32 R63, R63 ;  /* 0x0000003f003f7304 */ /* 0x000e240000202000 */
[----:B------:R-:W-:-:S06]  /*1fb0*/  FMNMX R72, |R47|, R72, !PT ;  /* 0x000000482f487209 */ /* 0x000fcc0007800200 */
[----:B------:R-:W0:Y:S08]  /*1fc0*/  F2F.BF16.F32 R62, R62 ;  /* 0x0000003e003e7304 */ /* 0x000e300000202000 */
[----:B------:R-:W0:Y:S08]  /*1fd0*/  F2F.BF16.F32 R67, R67 ;  /* 0x0000004300437304 */ /* 0x000e300000202000 */
        /* <DEDUP_REMOVED lines=17> */
.L_x_32817:
[----:B------:R-:W-:Y:S05]  /*20f0*/  BSYNC B0 ;  /* 0x0000000000007941 */ /* 0x000fea0003800000 */
.L_x_32816:
[----:B0-----:R-:W-:Y:S01]  /*2100*/  VIADD R46, R52, 0x3 ;  /* 0x00000003342e7836 */ /* 0x001fe20000000000 */
[----:B------:R-:W-:Y:S02]  /*2110*/  IADD3 R66, R9, 0x1d, -R10 ;  /* 0x0000001d09427810 */ /* 0x000fe40007ffe80a */
[----:B------:R-:W-:Y:S02]  /*2120*/  IADD3 R69, P1, R53, R11, RZ ;  /* 0x0000000b35457210 */ /* 0x000fe40007f3e0ff */
[----:B------:R-:W-:Y:S02]  /*2130*/  ISETP.GE.U32.AND P0, PT, R46, R3, PT ;  /* 0x000000032e00720c */ /* 0x000fe40003f06070 */
[----:B------:R-:W-:Y:S01]  /*2140*/  LOP3.LUT R66, R66, 0x1f, RZ, 0xc0, !PT ;  /* 0x0000001f42427812 */ /* 0x000fe200078ec0ff */
[----:B------:R-:W-:-:S03]  /*2150*/  IMAD.X R64, R64, 0x1, R27, P1 ;  /* 0x0000000140407824 */ /* 0x000fc600008e061b */
[C---:B------:R-:W-:Y:S02]  /*2160*/  ISETP.LT.U32.AND P0, PT, R66.reuse, R2, !P0 ;  /* 0x000000024200720c */ /* 0x040fe40004701070 */
[----:B------:R-:W-:-:S05]  /*2170*/  IADD3 R48, P1, R66, R69, RZ ;  /* 0x0000004542307210 */ /* 0x000fca0007f3e0ff */
[----:B------:R-:W-:-:S06]  /*2180*/  IMAD.X R49, RZ, RZ, R64, P1 ;  /* 0x000000ffff317224 */ /* 0x000fcc00008e0640 */
[----:B------:R-:W-:Y:S02]  /*2190*/  @P0 LOP3.LUT R47, R27, 0x1fffffff, RZ, 0xc0, !PT ;  /* 0x1fffffff1b2f0812 */ /* 0x000fe400078ec0ff */
[----:B------:R-:W-:Y:S01]  /*21a0*/  @P0 IADD3 R43, P1, R48, R11, RZ ;  /* 0x0000000b302b0210 */ /* 0x000fe20007f3e0ff */
[----:B------:R-:W-:-:S04]  /*21b0*/  VIADD R52, R52, 0x2 ;  /* 0x0000000234347836 */ /* 0x000fc80000000000 */
[----:B------:R-:W-:Y:S01]  /*21c0*/  @P0 IMAD.X R46, R49, 0x1, R47, P1 ;  /* 0x00000001312e0824 */ /* 0x000fe200008e062f */
[----:B------:R-:W-:-:S04]  /*21d0*/  @P0 LEA R76, P1, R43, R51, 0x3 ;  /* 0x000000332b4c0211 */ /* 0x000fc800078218ff */
[----:B------:R-:W-:Y:S01]  /*21e0*/  @P0 LEA.HI.X R77, R43, R50, R46, 0x3, P1 ;  /* 0x000000322b4d0211 */ /* 0x000fe200008f1c2e */
[----:B------:R-:W-:Y:S01]  /*21f0*/  @P0 IMAD R43, R4, 0x5, RZ ;  /* 0x00000005042b0824 */ /* 0x000fe200078e02ff */
[----:B------:R-:W-:Y:S01]  /*2200*/  ISETP.GE.U32.AND P1, PT, R52, R3, PT ;  /* 0x000000033400720c */ /* 0x000fe20003f26070 */
[----:B------:R-:W-:Y:S01]  /*2210*/  @P0 IMAD.WIDE.U32 R52, R7, 0x5, R48 ;  /* 0x0000000507340825 */ /* 0x000fe200078e0030 */
[----:B------:R-:W-:Y:S02]  /*2220*/  IADD3 R70, R9, 0x1e, -R70 ;  /* 0x0000001e09467810 */ /* 0x000fe40007ffe846 */
[----:B------:R-:W-:Y:S01]  /*2230*/  @!P0 CS2R R46, SRZ ;  /* 0x00000000002e8805 */ /* 0x000fe2000001ff00 */
[----:B------:R-:W-:Y:S01]  /*2240*/  @P0 IMAD.IADD R43, R43, 0x1, R53 ;  /* 0x000000012b2b0824 */ /* 0x000fe200078e0235 */
[----:B------:R-:W-:Y:S01]  /*2250*/  @P0 LEA R74, P2, R52, R51, 0x3 ;  /* 0x00000033344a0211 */ /* 0x000fe200078418ff */
[----:B------:R-:W-:Y:S01]  /*2260*/  @P0 IMAD.MOV.U32 R53, RZ, RZ, R49 ;  /* 0x000000ffff350224 */ /* 0x000fe200078e0031 */
[----:B------:R-:W-:-:S02]  /*2270*/  FMNMX R72, |R71|, R72, !PT ;  /* 0x0000004847487209 */ /* 0x000fc40007800200 */
[----:B------:R0:W5:Y:S01]  /*2280*/  @P0 LDG.E.64 R46, desc[UR8][R76.64] ;  /* 0x000000084c2e0981 */ /* 0x000162000c1e1b00 */
[----:B------:R-:W-:Y:S01]  /*2290*/  @P0 LEA.HI.X R75, R52, R50, R43, 0x3, P2 ;  /* 0x00000032344b0211 */ /* 0x000fe200010f1c2b */
[--C-:B------:R-:W-:Y:S01]  /*22a0*/  @P0 IMAD.MOV.U32 R52, RZ, RZ, R48.reuse ;  /* 0x000000ffff340224 */ /* 0x100fe200078e0030 */
[----:B------:R-:W-:Y:S01]  /*22b0*/  LOP3.LUT R43, R70, 0x1f, RZ, 0xc0, !PT ;  /* 0x0000001f462b7812 */ /* 0x000fe200078ec0ff */
[----:B------:R-:W-:-:S03]  /*22c0*/  @P0 IMAD.WIDE.U32 R48, R7, 0x7, R48 ;  /* 0x0000000707300825 */ /* 0x000fc600078e0030 */
[----:B------:R-:W-:Y:S01]  /*22d0*/  ISETP.GE.U32.OR P1, PT, R43, R2, P1 ;  /* 0x000000022b00720c */ /* 0x000fe20000f26470 */
[----:B------:R-:W-:-:S04]  /*22e0*/  @P0 IMAD.WIDE.U32 R52, R7, 0x6, R52 ;  /* 0x0000000607340825 */ /* 0x000fc800078e0034 */
[----:B------:R-:W-:Y:S01]  /*22f0*/  @P0 IMAD R43, R4, 0x6, RZ ;  /* 0x00000006042b0824 */ /* 0x000fe200078e02ff */
[----:B------:R-:W-:-:S03]  /*2300*/  @P0 LEA R70, P2, R52, R51, 0x3 ;  /* 0x0000003334460211 */ /* 0x000fc600078418ff */
[----:B------:R-:W-:-:S05]  /*2310*/  @P0 IMAD.IADD R43, R43, 0x1, R53 ;  /* 0x000000012b2b0824 */ /* 0x000fca00078e0235 */
[----:B------:R-:W-:Y:S01]  /*2320*/  @P0 LEA.HI.X R71, R52, R50, R43, 0x3, P2 ;  /* 0x0000003234470211 */ /* 0x000fe200010f1c2b */
[----:B------:R-:W-:Y:S01]  /*2330*/  @P0 IMAD R43, R4, 0x7, RZ ;  /* 0x00000007042b0824 */ /* 0x000fe200078e02ff */
[----:B0-----:R-:W-:-:S03]  /*2340*/  @P0 LEA R76, P2, R48, R51, 0x3 ;  /* 0x00000033304c0211 */ /* 0x001fc600078418ff */
[----:B------:R-:W-:Y:S01]  /*2350*/  @P0 IMAD.IADD R43, R43, 0x1, R49 ;  /* 0x000000012b2b0824 */ /* 0x000fe200078e0231 */
[----:B------:R-:W-:-:S04]  /*2360*/  @!P0 CS2R R52, SRZ ;  /* 0x0000000000348805 */ /* 0x000fc8000001ff00 */
[----:B------:R-:W-:Y:S02]  /*2370*/  @P0 LEA.HI.X R77, R48, R50, R43, 0x3, P2 ;  /* 0x00000032304d0211 */ /* 0x000fe400010f1c2b */
[----:B------:R-:W-:-:S03]  /*2380*/  @!P0 CS2R R48, SRZ ;  /* 0x0000000000308805 */ /* 0x000fc6000001ff00 */
[----:B------:R-:W5:Y:S01]  /*2390*/  @P0 LDG.E.64 R52, desc[UR8][R76.64] ;  /* 0x000000084c340981 */ /* 0x000f62000c1e1b00 */
[----:B------:R-:W-:Y:S02]  /*23a0*/  LOP3.LUT R13, R13, 0xffff, RZ, 0xc0, !PT ;  /* 0x0000ffff0d0d7812 */ /* 0x000fe400078ec0ff */
[----:B------:R-:W-:Y:S01]  /*23b0*/  LOP3.LUT R39, R39, 0xffff, RZ, 0xc0, !PT ;  /* 0x0000ffff27277812 */ /* 0x000fe200078ec0ff */
[----:B------:R0:W5:Y:S01]  /*23c0*/  @P0 LDG.E.64 R48, desc[UR8][R74.64] ;  /* 0x000000084a300981 */ /* 0x000162000c1e1b00 */
[----:B------:R-:W-:Y:S02]  /*23d0*/  FMNMX R65, |R65|, R72, !PT ;  /* 0x0000004841417209 */ /* 0x000fe40007800200 */
[----:B------:R-:W-:Y:S02]  /*23e0*/  @!P0 CS2R R50, SRZ ;  /* 0x0000000000328805 */ /* 0x000fe4000001ff00 */
[----:B------:R-:W-:Y:S02]  /*23f0*/  PRMT R72, R21, 0x5410, R13 ;  /* 0x0000541015487816 */ /* 0x000fe4000000000d */
[----:B------:R-:W-:-:S02]  /*2400*/  SHF.L.U64.HI R13, R13, 0x10, RZ ;  /* 0x000000100d0d7819 */ /* 0x000fc400000102ff */
[----:B------:R-:W-:Y:S01]  /*2410*/  SHF.L.U64.HI R21, R39, 0x10, RZ ;  /* 0x0000001027157819 */ /* 0x000fe200000102ff */
[----:B------:R4:W5:Y:S01]  /*2420*/  @P0 LDG.E.64 R50, desc[UR8][R70.64] ;  /* 0x0000000846320981 */ /* 0x000962000c1e1b00 */
[----:B------:R-:W-:Y:S02]  /*2430*/  LOP3.LUT R13, R13, R14, RZ, 0xfc, !PT ;  /* 0x0000000e0d0d7212 */ /* 0x000fe400078efcff */
[----:B0-----:R-:W-:Y:S01]  /*2440*/  PRMT R74, R23, 0x5410, R39 ;  /* 0x00005410174a7816 */ /* 0x001fe20000000027 */
[----:B------:R-:W-:Y:S01]  /*2450*/  IMAD.U32 R39, R16, 0x10000, RZ ;  /* 0x0001000010277824 */ /* 0x000fe200078e00ff */
[----:B------:R-:W-:Y:S01]  /*2460*/  LOP3.LUT R21, R21, R15, RZ, 0xfc, !PT ;  /* 0x0000000f15157212 */ /* 0x000fe200078efcff */
[----:B---3--:R-:W-:-:S03]  /*2470*/  IMAD.WIDE.U32 R14, R41, 0x10000, RZ ;  /* 0x00010000290e7825 */ /* 0x008fc600078e00ff */
[----:B------:R-:W-:Y:S01]  /*2480*/  LOP3.LUT R43, R58, R39, RZ, 0xfc, !PT ;  /* 0x000000273a2b7212 */ /* 0x000fe200078efcff */
[----:B-----5:R-:W-:Y:S01]  /*2490*/  HADD2.F32 R39, -RZ, R31.H0_H0 ;  /* 0x2000001fff277230 */ /* 0x020fe20000004100 */
[----:B--2---:R-:W-:Y:S01]  /*24a0*/  LOP3.LUT R15, R15, R61, RZ, 0xfc, !PT ;  /* 0x0000003d0f0f7212 */ /* 0x004fe200078efcff */
[----:B------:R-:W-:Y:S02]  /*24b0*/  IMAD.U32 R61, R62, 0x10000, RZ ;  /* 0x000100003e3d7824 */ /* 0x000fe400078e00ff */
[----:B----4-:R-:W-:-:S04]  /*24c0*/  IMAD.WIDE.U32 R70, R56, 0x10000, RZ ;  /* 0x0001000038467825 */ /* 0x010fc800078e00ff */
[----:B------:R-:W-:Y:S01]  /*24d0*/  IMAD.U32 R56, R17, 0x10000, RZ ;  /* 0x0001000011387824 */ /* 0x000fe200078e00ff */
[----:B------:R-:W-:Y:S01]  /*24e0*/  FMNMX R17, RZ, R39, !PT ;  /* 0x00000027ff117209 */ /* 0x000fe20007800000 */
[----:B------:R-:W-:Y:S01]  /*24f0*/  HADD2.F32 R41, -RZ, R32.H0_H0 ;  /* 0x20000020ff297230 */ /* 0x000fe20000004100 */
[----:B------:R-:W-:Y:S01]  /*2500*/  LOP3.LUT R39, R54, R61, RZ, 0xfc, !PT ;  /* 0x0000003d36277212 */ /* 0x000fe200078efcff */
[----:B------:R-:W-:Y:S01]  /*2510*/  IMAD.U32 R63, R63, 0x10000, RZ ;  /* 0x000100003f3f7824 */ /* 0x000fe200078e00ff */
[----:B------:R-:W-:Y:S01]  /*2520*/  SHF.R.U64 R61, R32, 0x10, R33 ;  /* 0x00000010203d7819 */ /* 0x000fe20000001221 */
[----:B------:R-:W-:Y:S01]  /*2530*/  IMAD.U32 R58, R18, 0x10000, RZ ;  /* 0x00010000123a7824 */ /* 0x000fe200078e00ff */
[----:B------:R-:W-:Y:S01]  /*2540*/  FMNMX R54, RZ, R41, !PT ;  /* 0x00000029ff367209 */ /* 0x000fe20007800000 */
[----:B------:R-:W-:Y:S01]  /*2550*/  HADD2.F32 R32, -RZ, R33.H0_H0 ;  /* 0x20000021ff207230 */ /* 0x000fe20000004100 */
[----:B------:R-:W-:Y:S01]  /*2560*/  LOP3.LUT R41, R60, R63, RZ, 0xfc, !PT ;  /* 0x0000003f3c297212 */ /* 0x000fe200078efcff */
[----:B------:R-:W-:Y:S01]  /*2570*/  HADD2.F32 R63, -RZ, R61.H0_H0 ;  /* 0x2000003dff3f7230 */ /* 0x000fe20000004100 */
[----:B------:R-:W-:-:S02]  /*2580*/  LOP3.LUT R73, R13, R58, RZ, 0xfc, !PT ;  /* 0x0000003a0d497212 */ /* 0x000fc400078efcff */
[----:B------:R-:W-:Y:S02]  /*2590*/  LOP3.LUT R16, R70, R45, RZ, 0xfc, !PT ;  /* 0x0000002d46107212 */ /* 0x000fe400078efcff */
[----:B------:R-:W-:Y:S01]  /*25a0*/  FMNMX R13, RZ, R32, !PT ;  /* 0x00000020ff0d7209 */ /* 0x000fe20007800000 */
[----:B------:R-:W-:Y:S01]  /*25b0*/  HADD2.F32 R32, -RZ, R34.H0_H0 ;  /* 0x20000022ff207230 */ /* 0x000fe20000004100 */
[----:B------:R-:W-:Y:S01]  /*25c0*/  LOP3.LUT R45, R57, R56, RZ, 0xfc, !PT ;  /* 0x00000038392d7212 */ /* 0x000fe200078efcff */
[----:B------:R-:W-:Y:S01]  /*25d0*/  FMUL R56, R54, R0 ;  /* 0x0000000036387220 */ /* 0x000fe20000400000 */
[----:B------:R-:W-:Y:S01]  /*25e0*/  SHF.R.U32.HI R33, RZ, 0x10, R33 ;  /* 0x00000010ff217819 */ /* 0x000fe20000011621 */
[----:B------:R-:W-:Y:S01]  /*25f0*/  IMAD.U32 R58, R19, 0x10000, RZ ;  /* 0x00010000133a7824 */ /* 0x000fe200078e00ff */
[----:B------:R-:W-:Y:S02]  /*2600*/  FMNMX R54, R65, |R54|, !PT ;  /* 0x4000003641367209 */ /* 0x000fe40007800000 */
[----:B------:R-:W-:-:S02]  /*2610*/  FMNMX R63, RZ, R63, !PT ;  /* 0x0000003fff3f7209 */ /* 0x000fc40007800000 */
[--C-:B------:R-:W-:Y:S01]  /*2620*/  SHF.R.U64 R65, R30, 0x10, R31.reuse ;  /* 0x000000101e417819 */ /* 0x100fe2000000121f */
[----:B------:R-:W-:Y:S01]  /*2630*/  HADD2.F32 R33, -RZ, R33.H0_H0 ;  /* 0x20000021ff217230 */ /* 0x000fe20000004100 */
[----:B------:R-:W-:Y:S02]  /*2640*/  SHF.R.U32.HI R31, RZ, 0x10, R31 ;  /* 0x00000010ff1f7819 */ /* 0x000fe4000001161f */
[----:B------:R-:W-:Y:S02]  /*2650*/  FMNMX R19, RZ, R32, !PT ;  /* 0x00000020ff137209 */ /* 0x000fe40007800000 */
[----:B------:R-:W-:Y:S01]  /*2660*/  FMNMX R32, |R63|, R54, !PT ;  /* 0x000000363f207209 */ /* 0x000fe20007800200 */
[----:B------:R-:W-:Y:S02]  /*2670*/  HADD2.F32 R23, -RZ, R30.H0_H0 ;  /* 0x2000001eff177230 */ /* 0x000fe40000004100 */
[----:B------:R-:W-:Y:S01]  /*2680*/  FMUL R57, R17, R0 ;  /* 0x0000000011397220 */ /* 0x000fe20000400000 */
[----:B------:R-:W-:Y:S01]  /*2690*/  LOP3.LUT R75, R21, R58, RZ, 0xfc, !PT ;  /* 0x0000003a154b7212 */ /* 0x000fe200078efcff */
[----:B------:R-:W-:Y:S01]  /*26a0*/  HADD2.F32 R21, -RZ, R35.H0_H0 ;  /* 0x20000023ff157230 */ /* 0x000fe20000004100 */
[----:B------:R-:W-:Y:S01]  /*26b0*/  FMNMX R32, |R13|, R32, !PT ;  /* 0x000000200d207209 */ /* 0x000fe20007800200 */
[----:B------:R-:W-:Y:S01]  /*26c0*/  HADD2.F32 R65, -RZ, R65.H0_H0 ;  /* 0x20000041ff417230 */ /* 0x000fe20000004100 */
[----:B------:R-:W-:Y:S01]  /*26d0*/  FMNMX R33, RZ, R33, !PT ;  /* 0x00000021ff217209 */ /* 0x000fe20007800000 */
[----:B------:R-:W-:Y:S01]  /*26e0*/  HADD2.F32 R31, -RZ, R31.H0_H0 ;  /* 0x2000001fff1f7230 */ /* 0x000fe20000004100 */
[----:B------:R0:W2:Y:S01]  /*26f0*/  F2F.BF16.F32 R18, R57 ;  /* 0x0000003900127304 */ /* 0x0000a20000202000 */
[----:B------:R-:W-:-:S02]  /*2700*/  FMNMX R23, RZ, R23, !PT ;  /* 0x00000017ff177209 */ /* 0x000fc40007800000 */
[----:B------:R-:W-:Y:S02]  /*2710*/  SHF.R.U64 R34, R34, 0x10, R35 ;  /* 0x0000001022227819 */ /* 0x000fe40000001223 */
[----:B------:R-:W-:Y:S02]  /*2720*/  FMNMX R65, RZ, R65, !PT ;  /* 0x00000041ff417209 */ /* 0x000fe40007800000 */
[----:B------:R-:W-:Y:S01]  /*2730*/  FMNMX R31, RZ, R31, !PT ;  /* 0x0000001fff1f7209 */ /* 0x000fe20007800000 */
[----:B0-----:R-:W-:Y:S01]  /*2740*/  FMUL R57, R13, R0 ;  /* 0x000000000d397220 */ /* 0x001fe20000400000 */
[----:B------:R-:W-:Y:S02]  /*2750*/  FMNMX R13, RZ, R21, !PT ;  /* 0x00000015ff0d7209 */ /* 0x000fe40007800000 */
[----:B------:R-:W-:Y:S01]  /*2760*/  FMNMX R30, |R33|, R32, !PT ;  /* 0x00000020211e7209 */ /* 0x000fe20007800200 */
[-C--:B------:R-:W-:Y:S01]  /*2770*/  FMUL R60, R63, R0.reuse ;  /* 0x000000003f3c7220 */ /* 0x080fe20000400000 */
[----:B-1----:R-:W-:Y:S01]  /*2780*/  LOP3.LUT R14, R14, R55, RZ, 0xfc, !PT ;  /* 0x000000370e0e7212 */ /* 0x002fe200078efcff */
[C---:B------:R-:W-:Y:S01]  /*2790*/  FMUL R55, R23.reuse, R0 ;  /* 0x0000000017377220 */ /* 0x040fe20000400000 */
[----:B------:R-:W-:Y:S01]  /*27a0*/  FMNMX R30, |R23|, R30, !PT ;  /* 0x0000001e171e7209 */ /* 0x000fe20007800200 */
[----:B------:R-:W-:-:S02]  /*27b0*/  HADD2.F32 R63, -RZ, R34.H0_H0 ;  /* 0x20000022ff3f7230 */ /* 0x000fc40000004100 */
[-C--:B------:R-:W-:Y:S01]  /*27c0*/  FMUL R61, R13, R0.reuse ;  /* 0x000000000d3d7220 */ /* 0x080fe20000400000 */
[-C--:B------:R-:W-:Y:S01]  /*27d0*/  FMUL R54, R65, R0.reuse ;  /* 0x0000000041367220 */ /* 0x080fe20000400000 */
[-C--:B------:R-:W-:Y:S01]  /*27e0*/  FMUL R23, R31, R0.reuse ;  /* 0x000000001f177220 */ /* 0x080fe20000400000 */
[----:B------:R-:W-:Y:S01]  /*27f0*/  FMUL R34, R33, R0 ;  /* 0x0000000021227220 */ /* 0x000fe20000400000 */
[----:B------:R-:W0:Y:S01]  /*2800*/  F2F.BF16.F32 R55, R55 ;  /* 0x0000003700377304 */ /* 0x000e220000202000 */
[----:B------:R-:W-:Y:S01]  /*2810*/  FMNMX R30, |R65|, R30, !PT ;  /* 0x0000001e411e7209 */ /* 0x000fe20007800200 */
[----:B------:R-:W-:-:S06]  /*2820*/  IMAD.U32 R68, R68, 0x10000, RZ ;  /* 0x0001000044447824 */ /* 0x000fcc00078e00ff */
[----:B------:R-:W1:Y:S01]  /*2830*/  F2F.BF16.F32 R56, R56 ;  /* 0x0000003800387304 */ /* 0x000e620000202000 */
[----:B------:R-:W-:-:S07]  /*2840*/  LOP3.LUT R59, R71, R59, RZ, 0xfc, !PT ;  /* 0x0000003b473b7212 */ /* 0x000fce00078efcff */
[----:B------:R-:W3:Y:S01]  /*2850*/  F2F.BF16.F32 R57, R57 ;  /* 0x0000003900397304 */ /* 0x000ee20000202000 */
[----:B------:R-:W-:-:S07]  /*2860*/  SHF.R.U32.HI R35, RZ, 0x10, R35 ;  /* 0x00000010ff237819 */ /* 0x000fce0000011623 */
[----:B------:R-:W4:Y:S01]  /*2870*/  F2F.BF16.F32 R61, R61 ;  /* 0x0000003d003d7304 */ /* 0x000f220000202000 */
[----:B------:R-:W-:-:S07]  /*2880*/  FMUL R58, R19, R0 ;  /* 0x00000000133a7220 */ /* 0x000fce0000400000 */
[----:B------:R-:W0:Y:S01]  /*2890*/  F2F.BF16.F32 R54, R54 ;  /* 0x0000003600367304 */ /* 0x000e220000202000 */
[----:B------:R-:W-:-:S07]  /*28a0*/  IMAD.U32 R32, R67, 0x10000, RZ ;  /* 0x0001000043207824 */ /* 0x000fce00078e00ff */
[----:B------:R-:W0:Y:S01]  /*28b0*/  F2F.BF16.F32 R23, R23 ;  /* 0x0000001700177304 */ /* 0x000e220000202000 */
[----:B------:R-:W-:-:S07]  /*28c0*/  FMNMX R63, RZ, R63, !PT ;  /* 0x0000003fff3f7209 */ /* 0x000fce0007800000 */
[----:B------:R-:W0:Y:S08]  /*28d0*/  F2F.BF16.F32 R60, R60 ;  /* 0x0000003c003c7304 */ /* 0x000e300000202000 */
[----:B------:R-:W0:Y:S01]  /*28e0*/  F2F.BF16.F32 R34, R34 ;  /* 0x0000002200227304 */ /* 0x000e220000202000 */
[----:B------:R-:W-:Y:S01]  /*28f0*/  FMNMX R30, |R17|, R30, !PT ;  /* 0x0000001e111e7209 */ /* 0x000fe20007800200 */
[----:B------:R-:W-:Y:S01]  /*2900*/  BSSY B0, `(.L_x_32818) ;  /* 0x0000011000007945 */ /* 0x000fe20003800000 */
[----:B------:R-:W-:Y:S01]  /*2910*/  LOP3.LUT R17, R59, R68, RZ, 0xfc, !PT ;  /* 0x000000443b117212 */ /* 0x000fe200078efcff */
[----:B------:R-:W-:Y:S01]  /*2920*/  HADD2.F32 R59, -RZ, R35.H0_H0 ;  /* 0x20000023ff3b7230 */ /* 0x000fe20000004100 */
[----:B------:R-:W-:Y:S01]  /*2930*/  LOP3.LUT R15, R15, R32, RZ, 0xfc, !PT ;  /* 0x000000200f0f7212 */ /* 0x000fe200078efcff */
[----:B------:R-:W-:-:S02]  /*2940*/  FMUL R35, R63, R0 ;  /* 0x000000003f237220 */ /* 0x000fc40000400000 */
[----:B------:R2:W0:Y:S02]  /*2950*/  F2F.BF16.F32 R21, R58 ;  /* 0x0000003a00157304 */ /* 0x0004240000202000 */
[----:B--2---:R-:W-:Y:S01]  /*2960*/  FMNMX R58, |R31|, R30, !PT ;  /* 0x0000001e1f3a7209 */ /* 0x004fe20007800200 */
[----:B-1-34-:R-:W-:Y:S06]  /*2970*/  @P1 BRA `(.L_x_32819) ;  /* 0x0000000000241947 */ /* 0x01afec0003800000 */
[----:B0-----:R-:W-:Y:S01]  /*2980*/  IMAD.WIDE.U32 R30, R60, 0x10000, RZ ;  /* 0x000100003c1e7825 */ /* 0x001fe200078e00ff */
[----:B------:R-:W-:-:S03]  /*2990*/  IADD3 R65, P0, R12, R69, RZ ;  /* 0x000000450c417210 */ /* 0x000fc60007f1e0ff */
[----:B------:R-:W-:-:S05]  /*29a0*/  IMAD.U32 R32, R34, 0x10000, RZ ;  /* 0x0001000022207824 */ /* 0x000fca00078e00ff */
[----:B------:R-:W-:Y:S01]  /*29b0*/  LOP3.LUT R33, R31, R32, R57, 0xfe, !PT ;  /* 0x000000201f217212 */ /* 0x000fe200078efe39 */
[----:B------:R-:W-:Y:S01]  /*29c0*/  IMAD.X R31, RZ, RZ, R64, P0 ;  /* 0x000000ffff1f7224 */ /* 0x000fe200000e0640 */
[----:B------:R-:W-:Y:S02]  /*29d0*/  LOP3.LUT R32, R30, R56, RZ, 0xfc, !PT ;  /* 0x000000381e207212 */ /* 0x000fe400078efcff */
[----:B------:R-:W-:-:S04]  /*29e0*/  LEA R30, P0, R65, R20, 0x3 ;  /* 0x00000014411e7211 */ /* 0x000fc800078018ff */
[----:B------:R-:W-:-:S05]  /*29f0*/  LEA.HI.X R31, R65, R22, R31, 0x3, P0 ;  /* 0x00000016411f7211 */ /* 0x000fca00000f1c1f */
[----:B------:R1:W-:Y:S04]  /*2a00*/  STG.E.64 desc[UR8][R30.64], R32 ;  /* 0x000000201e007986 */ /* 0x0003e8000c101b08 */
.L_x_32819:
[----:B------:R-:W-:Y:S05]  /*2a10*/  BSYNC B0 ;  /* 0x0000000000007941 */ /* 0x000fea0003800000 */
.L_x_32818:
[----:B------:R-:W-:Y:S04]  /*2a20*/  BSSY B0, `(.L_x_32820) ;  /* 0x000000b000007945 */ /* 0x000fe80003800000 */
[----:B------:R-:W-:Y:S05]  /*2a30*/  @P1 BRA `(.L_x_32821) ;  /* 0x0000000000241947 */ /* 0x000fea0003800000 */
[----:B01----:R-:W-:Y:S01]  /*2a40*/  IMAD.WIDE.U32 R30, R54, 0x10000, RZ ;  /* 0x00010000361e7825 */ /* 0x003fe200078e00ff */
        /* <DEDUP_REMOVED lines=8> */
.L_x_32821:
[----:B------:R-:W-:Y:S05]  /*2ad0*/  BSYNC B0 ;  /* 0x0000000000007941 */ /* 0x000fea0003800000 */
.L_x_32820:
[----:B------:R-:W-:Y:S01]  /*2ae0*/  FMNMX R59, RZ, R59, !PT ;  /* 0x0000003bff3b7209 */ /* 0x000fe20007800000 */
[----:B------:R-:W3:Y:S01]  /*2af0*/  F2F.BF16.F32 R35, R35 ;  /* 0x0000002300237304 */ /* 0x000ee20000202000 */
[----:B012---:R-:W-:Y:S01]  /*2b00*/  IMAD.WIDE.U32 R30, R55, 0x10000, RZ ;  /* 0x00010000371e7825 */ /* 0x007fe200078e00ff */
[----:B------:R-:W-:Y:S01]  /*2b10*/  SHF.R.U32.HI R55, RZ, 0x5, R9 ;  /* 0x00000005ff377819 */ /* 0x000fe20000011609 */
[----:B------:R-:W-:Y:S02]  /*2b20*/  BSSY B0, `(.L_x_32822) ;  /* 0x0000016000007945 */ /* 0x000fe40003800000 */
[----:B------:R-:W-:Y:S01]  /*2b30*/  FMUL R62, R59, R0 ;  /* 0x000000003b3e7220 */ /* 0x000fe20000400000 */
[----:B------:R-:W-:Y:S01]  /*2b40*/  IMAD.WIDE.U32 R32, R18, 0x10000, RZ ;  /* 0x0001000012207825 */ /* 0x000fe200078e00ff */
[----:B------:R-:W-:Y:S02]  /*2b50*/  LOP3.LUT R18, R30, R56, RZ, 0xfc, !PT ;  /* 0x000000381e127212 */ /* 0x000fe400078efcff */
[----:B------:R-:W-:Y:S01]  /*2b60*/  LOP3.LUT R31, R31, R21, RZ, 0xfc, !PT ;  /* 0x000000151f1f7212 */ /* 0x000fe200078efcff */
[----:B------:R-:W-:Y:S01]  /*2b70*/  IMAD.SHL.U32 R56, R55, 0x4, RZ ;  /* 0x0000000437387824 */ /* 0x000fe200078e00ff */
[----:B------:R-:W0:Y:S01]  /*2b80*/  F2F.BF16.F32 R62, R62 ;  /* 0x0000003e003e7304 */ /* 0x000e220000202000 */
[----:B------:R-:W-:-:S02]  /*2b90*/  LOP3.LUT R30, R32, R57, RZ, 0xfc, !PT ;  /* 0x00000039201e7212 */ /* 0x000fc400078efcff */
[----:B------:R-:W-:Y:S02]  /*2ba0*/  LOP3.LUT R33, R33, R61, RZ, 0xfc, !PT ;  /* 0x0000003d21217212 */ /* 0x000fe400078efcff */
[----:B------:R-:W-:Y:S01]  /*2bb0*/  LOP3.LUT R32, R56, 0x1c, RZ, 0xe2, !PT ;  /* 0x0000001c38207812 */ /* 0x000fe200078ee2ff */
[----:B---3--:R-:W-:Y:S06]  /*2bc0*/  @P1 BRA `(.L_x_32823) ;  /* 0x00000000002c1947 */ /* 0x008fec0003800000 */
[----:B0-----:R-:W-:Y:S01]  /*2bd0*/  IMAD.U32 R65, R62, 0x10000, RZ ;  /* 0x000100003e417824 */ /* 0x001fe200078e00ff */
[----:B------:R-:W-:Y:S01]  /*2be0*/  IADD3 R68, P2, R12, R69, RZ ;  /* 0x000000450c447210 */ /* 0x000fe20007f5e0ff */
[----:B------:R-:W-:-:S05]  /*2bf0*/  IMAD.WIDE.U32 R56, R35, 0x10000, RZ ;  /* 0x0001000023387825 */ /* 0x000fca00078e00ff */
[----:B------:R-:W-:Y:S01]  /*2c00*/  LOP3.LUT R57, R57, R65, R61, 0xfe, !PT ;  /* 0x0000004139397212 */ /* 0x000fe200078efe3d */
[----:B------:R-:W-:Y:S01]  /*2c10*/  IMAD.X R61, RZ, RZ, R64, P2 ;  /* 0x000000ffff3d7224 */ /* 0x000fe200010e0640 */
[----:B------:R-:W-:Y:S02]  /*2c20*/  LOP3.LUT R56, R56, R21, RZ, 0xfc, !PT ;  /* 0x0000001538387212 */ /* 0x000fe400078efcff */
[----:B------:R-:W-:-:S04]  /*2c30*/  LEA R21, P0, R7, R68, 0x1 ;  /* 0x0000004407157211 */ /* 0x000fc800078008ff */
[----:B------:R-:W-:Y:S02]  /*2c40*/  LEA.HI.X R61, R7, R61, R4, 0x1, P0 ;  /* 0x0000003d073d7211 */ /* 0x000fe400000f0c04 */
[----:B------:R-:W-:-:S04]  /*2c50*/  LEA R70, P0, R21, R20, 0x3 ;  /* 0x0000001415467211 */ /* 0x000fc800078018ff */
[----:B------:R-:W-:-:S05]  /*2c60*/  LEA.HI.X R71, R21, R22, R61, 0x3, P0 ;  /* 0x0000001615477211 */ /* 0x000fca00000f1c3d */
[----:B------:R1:W-:Y:S04]  /*2c70*/  STG.E.64 desc[UR8][R70.64], R56 ;  /* 0x0000003846007986 */ /* 0x0003e8000c101b08 */
.L_x_32823:
[----:B------:R-:W-:Y:S05]  /*2c80*/  BSYNC B0 ;  /* 0x0000000000007941 */ /* 0x000fea0003800000 */
.L_x_32822:
[----:B------:R-:W-:Y:S01]  /*2c90*/  VIADD R32, R32, 0x3 ;  /* 0x0000000320207836 */ /* 0x000fe20000000000 */
[----:B------:R-:W-:Y:S01]  /*2ca0*/  FMNMX R58, |R19|, R58, !PT ;  /* 0x0000003a133a7209 */ /* 0x000fe20007800200 */
[----:B-1----:R-:W-:Y:S01]  /*2cb0*/  IMAD.WIDE.U32 R70, R54, 0x10000, RZ ;  /* 0x0001000036467825 */ /* 0x002fe200078e00ff */
[----:B------:R-:W-:Y:S02]  /*2cc0*/  BSSY B0, `(.L_x_32824) ;  /* 0x0000044000007945 */ /* 0x000fe40003800000 */
[----:B------:R-:W-:Y:S01]  /*2cd0*/  ISETP.GE.U32.AND P0, PT, R32, R3, PT ;  /* 0x000000032000720c */ /* 0x000fe20003f06070 */
[----:B------:R-:W-:Y:S01]  /*2ce0*/  HADD2.F32 R57, -RZ, R36.H0_H0 ;  /* 0x20000024ff397230 */ /* 0x000fe20000004100 */
[----:B------:R-:W-:Y:S01]  /*2cf0*/  FMNMX R58, |R63|, R58, !PT ;  /* 0x0000003a3f3a7209 */ /* 0x000fe20007800200 */
[----:B------:R-:W-:Y:S01]  /*2d00*/  HADD2.F32 R61, -RZ, R37.H0_H0 ;  /* 0x20000025ff3d7230 */ /* 0x000fe20000004100 */
[----:B------:R-:W-:Y:S01]  /*2d10*/  LOP3.LUT R32, R70, R60, RZ, 0xfc, !PT ;  /* 0x0000003c46207212 */ /* 0x000fe200078efcff */
[----:B------:R-:W-:Y:S01]  /*2d20*/  HADD2.F32 R60, -RZ, R46.H0_H0 ;  /* 0x2000002eff3c7230 */ /* 0x000fe20000004100 */
[----:B------:R-:W-:Y:S01]  /*2d30*/  SHF.R.U64 R63, R36, 0x10, R37 ;  /* 0x00000010243f7819 */ /* 0x000fe20000001225 */
[----:B------:R-:W-:Y:S01]  /*2d40*/  HADD2.F32 R36, -RZ, R47.H0_H0 ;  /* 0x2000002fff247230 */ /* 0x000fe20000004100 */
[----:B------:R-:W-:-:S02]  /*2d50*/  FMNMX R58, |R13|, R58, !PT ;  /* 0x0000003a0d3a7209 */ /* 0x000fc40007800200 */
[----:B------:R-:W-:Y:S01]  /*2d60*/  SHF.R.U32.HI R37, RZ, 0x10, R37 ;  /* 0x00000010ff257819 */ /* 0x000fe20000011625 */
[----:B------:R-:W-:Y:S01]  /*2d70*/  HADD2.F32 R63, -RZ, R63.H0_H0 ;  /* 0x2000003fff3f7230 */ /* 0x000fe20000004100 */
[----:B------:R-:W-:Y:S02]  /*2d80*/  FMNMX R13, RZ, R60, !PT ;  /* 0x0000003cff0d7209 */ /* 0x000fe40007800000 */
[----:B------:R-:W-:Y:S01]  /*2d90*/  FMNMX R57, RZ, R57, !PT ;  /* 0x00000039ff397209 */ /* 0x000fe20007800000 */
[----:B------:R-:W-:Y:S01]  /*2da0*/  HADD2.F32 R37, -RZ, R37.H0_H0 ;  /* 0x20000025ff257230 */ /* 0x000fe20000004100 */
[----:B------:R-:W-:Y:S01]  /*2db0*/  FMNMX R60, |R59|, R58, !PT ;  /* 0x0000003a3b3c7209 */ /* 0x000fe20007800200 */
[----:B------:R-:W-:Y:S01]  /*2dc0*/  HADD2.F32 R58, -RZ, R48.H0_H0 ;  /* 0x20000030ff3a7230 */ /* 0x000fe20000004100 */
[----:B------:R-:W-:Y:S01]  /*2dd0*/  LOP3.LUT R54, R71, R35, RZ, 0xfc, !PT ;  /* 0x0000002347367212 */ /* 0x000fe200078efcff */
[----:B------:R-:W-:Y:S01]  /*2de0*/  IMAD.WIDE.U32 R70, R23, 0x10000, RZ ;  /* 0x0001000017467825 */ /* 0x000fe200078e00ff */
[----:B------:R-:W-:-:S03]  /*2df0*/  FMNMX R59, RZ, R36, !PT ;  /* 0x00000024ff3b7209 */ /* 0x000fc60007800000 */
[C---:B------:R-:W-:Y:S01]  /*2e00*/  FMUL R56, R57.reuse, R0 ;  /* 0x0000000039387220 */ /* 0x040fe20000400000 */
[----:B------:R-:W-:Y:S02]  /*2e10*/  FMNMX R36, |R57|, R60, !PT ;  /* 0x0000003c39247209 */ /* 0x000fe40007800200 */
[----:B------:R-:W-:Y:S01]  /*2e20*/  FMNMX R63, RZ, R63, !PT ;  /* 0x0000003fff3f7209 */ /* 0x000fe20007800000 */
[----:B------:R-:W-:Y:S01]  /*2e30*/  FMUL R67, R59, R0 ;  /* 0x000000003b437220 */ /* 0x000fe20000400000 */
[----:B------:R-:W-:Y:S01]  /*2e40*/  FMNMX R61, RZ, R61, !PT ;  /* 0x0000003dff3d7209 */ /* 0x000fe20007800000 */
[----:B------:R1:W2:Y:S01]  /*2e50*/  F2F.BF16.F32 R35, R56 ;  /* 0x0000003800237304 */ /* 0x0002a20000202000 */
[----:B0-----:R-:W-:Y:S02]  /*2e60*/  LOP3.LUT R23, R71, R62, RZ, 0xfc, !PT ;  /* 0x0000003e47177212 */ /* 0x001fe400078efcff */
[----:B------:R-:W-:Y:S01]  /*2e70*/  FMNMX R57, RZ, R58, !PT ;  /* 0x0000003aff397209 */ /* 0x000fe20007800000 */
[----:B------:R-:W-:Y:S01]  /*2e80*/  FMUL R21, R61, R0 ;  /* 0x000000003d157220 */ /* 0x000fe20000400000 */
[----:B------:R-:W-:-:S02]  /*2e90*/  FMNMX R36, |R63|, R36, !PT ;  /* 0x000000243f247209 */ /* 0x000fc40007800200 */
[----:B------:R-:W-:Y:S01]  /*2ea0*/  FMNMX R37, RZ, R37, !PT ;  /* 0x00000025ff257209 */ /* 0x000fe20007800000 */
[----:B------:R0:W3:Y:S01]  /*2eb0*/  F2F.BF16.F32 R58, R67 ;  /* 0x00000043003a7304 */ /* 0x0000e20000202000 */
[----:B------:R-:W-:Y:S01]  /*2ec0*/  SHF.R.U32.HI R62, RZ, 0x3, R9 ;  /* 0x00000003ff3e7819 */ /* 0x000fe20000011609 */
[----:B-1----:R-:W-:Y:S01]  /*2ed0*/  FMUL R56, R13, R0 ;  /* 0x000000000d387220 */ /* 0x002fe20000400000 */
[----:B------:R-:W-:Y:S01]  /*2ee0*/  FMNMX R36, |R61|, R36, !PT ;  /* 0x000000243d247209 */ /* 0x000fe20007800200 */
[-C--:B------:R-:W-:Y:S01]  /*2ef0*/  FMUL R60, R57, R0.reuse ;  /* 0x00000000393c7220 */ /* 0x080fe20000400000 */
[----:B------:R-:W-:Y:S01]  /*2f00*/  LOP3.LUT R62, R62, 0x1c, RZ, 0xc0, !PT ;  /* 0x0000001c3e3e7812 */ /* 0x000fe200078ec0ff */
[-C--:B------:R-:W-:Y:S01]  /*2f10*/  FMUL R61, R63, R0.reuse ;  /* 0x000000003f3d7220 */ /* 0x080fe20000400000 */
[----:B------:R-:W-:Y:S01]  /*2f20*/  SHF.R.U64 R63, R46, 0x10, R47 ;  /* 0x000000102e3f7819 */ /* 0x000fe2000000122f */
[----:B------:R-:W1:Y:S01]  /*2f30*/  F2F.BF16.F32 R21, R21 ;  /* 0x0000001500157304 */ /* 0x000e620000202000 */
[----:B0-----:R-:W-:Y:S01]  /*2f40*/  FMUL R67, R37, R0 ;  /* 0x0000000025437220 */ /* 0x001fe20000400000 */
[----:B------:R-:W-:-:S02]  /*2f50*/  IADD3 R62, R9, 0x1d, -R62 ;  /* 0x0000001d093e7810 */ /* 0x000fc40007ffe83e */
[----:B------:R-:W-:Y:S01]  /*2f60*/  FMNMX R36, |R37|, R36, !PT ;  /* 0x0000002425247209 */ /* 0x000fe20007800200 */
[----:B------:R-:W-:Y:S01]  /*2f70*/  HADD2.F32 R63, -RZ, R63.H0_H0 ;  /* 0x2000003fff3f7230 */ /* 0x000fe20000004100 */
[----:B------:R-:W-:Y:S01]  /*2f80*/  LOP3.LUT R65, R62, 0x1f, RZ, 0xc0, !PT ;  /* 0x0000001f3e417812 */ /* 0x000fe200078ec0ff */
[----:B------:R-:W-:Y:S01]  /*2f90*/  HADD2.F32 R62, -RZ, R50.H0_H0 ;  /* 0x20000032ff3e7230 */ /* 0x000fe20000004100 */
[----:B------:R-:W0:Y:S01]  /*2fa0*/  F2F.BF16.F32 R56, R56 ;  /* 0x0000003800387304 */ /* 0x000e220000202000 */
[----:B------:R-:W-:Y:S02]  /*2fb0*/  LOP3.LUT R34, R70, R34, RZ, 0xfc, !PT ;  /* 0x0000002246227212 */ /* 0x000fe400078efcff */
[----:B------:R-:W-:Y:S01]  /*2fc0*/  ISETP.GE.U32.OR P0, PT, R65, R2, P0 ;  /* 0x000000024100720c */ /* 0x000fe20000706470 */
[----:B------:R-:W-:Y:S01]  /*2fd0*/  HADD2.F32 R65, -RZ, R49.H0_H0 ;  /* 0x20000031ff417230 */ /* 0x000fe20000004100 */
[----:B------:R-:W-:-:S03]  /*2fe0*/  FMNMX R46, R36, |R13|, !PT ;  /* 0x4000000d242e7209 */ /* 0x000fc60007800000 */
[----:B------:R-:W4:Y:S01]  /*2ff0*/  F2F.BF16.F32 R60, R60 ;  /* 0x0000003c003c7304 */ /* 0x000f220000202000 */
[----:B------:R-:W-:-:S07]  /*3000*/  FMNMX R65, RZ, R65, !PT ;  /* 0x00000041ff417209 */ /* 0x000fce0007800000 */
[----:B------:R-:W0:Y:S08]  /*3010*/  F2F.BF16.F32 R61, R61 ;  /* 0x0000003d003d7304 */ /* 0x000e300000202000 */
[----:B------:R-:W0:Y:S01]  /*3020*/  F2F.BF16.F32 R67, R67 ;  /* 0x0000004300437304 */ /* 0x000e220000202000 */
[----:B-1234-:R-:W-:Y:S05]  /*3030*/  @P1 BRA `(.L_x_32825) ;  /* 0x0000000000301947 */ /* 0x01efea0003800000 */
[----:B------:R-:W-:Y:S01]  /*3040*/  IADD3 R70, P1, R12, R69, RZ ;  /* 0x000000450c467210 */ /* 0x000fe20007f3e0ff */
[----:B0-----:R-:W-:Y:S02]  /*3050*/  IMAD.U32 R36, R67, 0x10000, RZ ;  /* 0x0001000043247824 */ /* 0x001fe400078e00ff */
[----:B------:R-:W-:-:S04]  /*3060*/  IMAD.WIDE.U32 R12, R61, 0x10000, RZ ;  /* 0x000100003d0c7825 */ /* 0x000fc800078e00ff */
[----:B------:R-:W-:Y:S01]  /*3070*/  IMAD.X R71, RZ, RZ, R64, P1 ;  /* 0x000000ffff477224 */ /* 0x000fe200008e0640 */
[----:B------:R-:W-:Y:S01]  /*3080*/  LOP3.LUT R13, R13, R36, R21, 0xfe, !PT ;  /* 0x000000240d0d7212 */ /* 0x000fe200078efe15 */
[----:B------:R-:W-:Y:S01]  /*3090*/  IMAD R37, R4, 0x3, RZ ;  /* 0x0000000304257824 */ /* 0x000fe200078e02ff */
[----:B------:R-:W-:Y:S01]  /*30a0*/  LOP3.LUT R12, R12, R35, RZ, 0xfc, !PT ;  /* 0x000000230c0c7212 */ /* 0x000fe200078efcff */
[----:B------:R-:W-:-:S04]  /*30b0*/  IMAD.WIDE.U32 R70, R7, 0x3, R70 ;  /* 0x0000000307467825 */ /* 0x000fc800078e0046 */
[----:B------:R-:W-:Y:S01]  /*30c0*/  IMAD.IADD R37, R37, 0x1, R71 ;  /* 0x0000000125257824 */ /* 0x000fe200078e0247 */
[----:B------:R-:W-:-:S04]  /*30d0*/  LEA R36, P1, R70, R20, 0x3 ;  /* 0x0000001446247211 */ /* 0x000fc800078218ff */
[----:B------:R-:W-:-:S05]  /*30e0*/  LEA.HI.X R37, R70, R22, R37, 0x3, P1 ;  /* 0x0000001646257211 */ /* 0x000fca00008f1c25 */
[----:B------:R1:W-:Y:S04]  /*30f0*/  STG.E.64 desc[UR8][R36.64], R12 ;  /* 0x0000000c24007986 */ /* 0x0003e8000c101b08 */
.L_x_32825:
[----:B------:R-:W-:Y:S05]  /*3100*/  BSYNC B0 ;  /* 0x0000000000007941 */ /* 0x000fea0003800000 */
.L_x_32824:
[----:B-1----:R-:W-:Y:S01]  /*3110*/  SHF.R.U32.HI R37, RZ, 0x10, R47 ;  /* 0x00000010ff257819 */ /* 0x002fe2000001162f */
[----:B------:R-:W-:Y:S01]  /*3120*/  IMAD.U32 R12, R35, 0x10000, RZ ;  /* 0x00010000230c7824 */ /* 0x000fe200078e00ff */
[----:B------:R-:W-:Y:S01]  /*3130*/  FMNMX R63, RZ, R63, !PT ;  /* 0x0000003fff3f7209 */ /* 0x000fe20007800000 */
[----:B0-----:R-:W-:Y:S01]  /*3140*/  IMAD.U32 R61, R61, 0x10000, RZ ;  /* 0x000100003d3d7824 */ /* 0x001fe200078e00ff */
[----:B------:R-:W-:Y:S01]  /*3150*/  FMNMX R13, RZ, R62, !PT ;  /* 0x0000003eff0d7209 */ /* 0x000fe20007800000 */
[----:B------:R-:W-:Y:S01]  /*3160*/  HADD2.F32 R37, -RZ, R37.H0_H0 ;  /* 0x20000025ff257230 */ /* 0x000fe20000004100 */
[----:B------:R-:W-:Y:S01]  /*3170*/  FMNMX R46, |R63|, R46, !PT ;  /* 0x0000002e3f2e7209 */ /* 0x000fe20007800200 */
[----:B------:R-:W-:Y:S01]  /*3180*/  FMUL R36, R65, R0 ;  /* 0x0000000041247220 */ /* 0x000fe20000400000 */
[----:B------:R-:W-:Y:S01]  /*3190*/  LOP3.LUT R19, R31, R12, RZ, 0xfc, !PT ;  /* 0x0000000c1f137212 */ /* 0x000fe200078efcff */
[----:B------:R-:W-:Y:S01]  /*31a0*/  HADD2.F32 R12, -RZ, R51.H0_H0 ;  /* 0x20000033ff0c7230 */ /* 0x000fe20000004100 */
[--C-:B------:R-:W-:Y:S01]  /*31b0*/  SHF.R.U64 R35, R48, 0x10, R49.reuse ;  /* 0x0000001030237819 */ /* 0x100fe20000001231 */
[----:B------:R-:W-:Y:S01]  /*31c0*/  FMUL R62, R13, R0 ;  /* 0x000000000d3e7220 */ /* 0x000fe20000400000 */
[----:B------:R-:W-:Y:S01]  /*31d0*/  FMNMX R59, |R59|, R46, !PT ;  /* 0x0000002e3b3b7209 */ /* 0x000fe20007800200 */
[----:B------:R-:W-:Y:S01]  /*31e0*/  IMAD.U32 R48, R21, 0x10000, RZ ;  /* 0x0001000015307824 */ /* 0x000fe200078e00ff */
[----:B------:R-:W-:Y:S01]  /*31f0*/  FMNMX R37, RZ, R37, !PT ;  /* 0x00000025ff257209 */ /* 0x000fe20007800000 */
[----:B------:R-:W-:Y:S01]  /*3200*/  HADD2.F32 R35, -RZ, R35.H0_H0 ;  /* 0x20000023ff237230 */ /* 0x000fe20000004100 */
[----:B------:R-:W-:Y:S01]  /*3210*/  SHF.R.U32.HI R46, RZ, 0x10, R49 ;  /* 0x00000010ff2e7819 */ /* 0x000fe20000011631 */
[----:B------:R-:W-:Y:S01]  /*3220*/  FMUL R63, R63, R0 ;  /* 0x000000003f3f7220 */ /* 0x000fe20000400000 */
[----:B------:R-:W-:Y:S01]  /*3230*/  FMNMX R47, RZ, R12, !PT ;  /* 0x0000000cff2f7209 */ /* 0x000fe20007800000 */
[----:B------:R-:W0:Y:S01]  /*3240*/  F2F.BF16.F32 R36, R36 ;  /* 0x0000002400247304 */ /* 0x000e220000202000 */
[----:B------:R-:W-:Y:S01]  /*3250*/  FMNMX R35, RZ, R35, !PT ;  /* 0x00000023ff237209 */ /* 0x000fe20007800000 */
[----:B------:R-:W-:Y:S01]  /*3260*/  HADD2.F32 R46, -RZ, R46.H0_H0 ;  /* 0x2000002eff2e7230 */ /* 0x000fe20000004100 */
[----:B------:R-:W-:Y:S01]  /*3270*/  LOP3.LUT R31, R33, R48, RZ, 0xfc, !PT ;  /* 0x00000030211f7212 */ /* 0x000fe200078efcff */
[----:B------:R-:W-:Y:S01]  /*3280*/  FMUL R49, R47, R0 ;  /* 0x000000002f317220 */ /* 0x000fe20000400000 */
[----:B------:R-:W-:Y:S01]  /*3290*/  LOP3.LUT R33, R54, R61, RZ, 0xfc, !PT ;  /* 0x0000003d36217212 */ /* 0x000fe200078efcff */
[----:B------:R-:W-:-:S02]  /*32a0*/  IMAD.U32 R54, R67, 0x10000, RZ ;  /* 0x0001000043367824 */ /* 0x000fc400078e00ff */
[-C--:B------:R-:W-:Y:S01]  /*32b0*/  FMUL R68, R35, R0.reuse ;  /* 0x0000000023447220 */ /* 0x080fe20000400000 */
[----:B------:R1:W2:Y:S01]  /*32c0*/  F2F.BF16.F32 R12, R62 ;  /* 0x0000003e000c7304 */ /* 0x0002a20000202000 */
[----:B------:R-:W-:Y:S07]  /*32d0*/  BSSY B0, `(.L_x_32826) ;  /* 0x000001f000007945 */ /* 0x000fee0003800000 */
[----:B------:R3:W4:Y:S01]  /*32e0*/  F2F.BF16.F32 R21, R49 ;  /* 0x0000003100157304 */ /* 0x0007220000202000 */
[C---:B-1----:R-:W-:Y:S01]  /*32f0*/  FMNMX R62, |R37|.reuse, R59, !PT ;  /* 0x0000003b253e7209 */ /* 0x042fe20007800200 */
[----:B------:R-:W-:Y:S01]  /*3300*/  FMUL R37, R37, R0 ;  /* 0x0000000025257220 */ /* 0x000fe20000400000 */
[----:B------:R-:W-:-:S02]  /*3310*/  FMNMX R59, RZ, R46, !PT ;  /* 0x0000002eff3b7209 */ /* 0x000fc40007800000 */
[----:B------:R-:W-:Y:S02]  /*3320*/  FMNMX R62, |R57|, R62, !PT ;  /* 0x0000003e393e7209 */ /* 0x000fe40007800200 */
[----:B------:R-:W-:Y:S01]  /*3330*/  SHF.R.U64 R57, R50, 0x10, R51 ;  /* 0x0000001032397819 */ /* 0x000fe20000001233 */
[----:B------:R-:W-:Y:S01]  /*3340*/  FMUL R48, R59, R0 ;  /* 0x000000003b307220 */ /* 0x000fe20000400000 */
[----:B------:R-:W-:Y:S01]  /*3350*/  FMNMX R62, |R35|, R62, !PT ;  /* 0x0000003e233e7209 */ /* 0x000fe20007800200 */
[----:B------:R1:W0:Y:S01]  /*3360*/  F2F.BF16.F32 R46, R68 ;  /* 0x00000044002e7304 */ /* 0x0002220000202000 */
[----:B------:R-:W-:Y:S01]  /*3370*/  LOP3.LUT R35, R23, R54, RZ, 0xfc, !PT ;  /* 0x0000003617237212 */ /* 0x000fe200078efcff */
[----:B---3--:R-:W-:Y:S01]  /*3380*/  HADD2.F32 R49, -RZ, R52.H0_H0 ;  /* 0x20000034ff317230 */ /* 0x008fe20000004100 */
[----:B------:R-:W-:Y:S01]  /*3390*/  FMNMX R62, |R65|, R62, !PT ;  /* 0x0000003e413e7209 */ /* 0x000fe20007800200 */
[----:B------:R-:W-:-:S03]  /*33a0*/  HADD2.F32 R57, -RZ, R57.H0_H0 ;  /* 0x20000039ff397230 */ /* 0x000fc60000004100 */
[----:B------:R-:W-:Y:S01]  /*33b0*/  FMNMX R50, |R59|, R62, !PT ;  /* 0x0000003e3b327209 */ /* 0x000fe20007800200 */
[----:B------:R-:W3:Y:S01]  /*33c0*/  F2F.BF16.F32 R48, R48 ;  /* 0x0000003000307304 */ /* 0x000ee20000202000 */
[----:B------:R-:W-:Y:S02]  /*33d0*/  SHF.R.U32.HI R59, RZ, 0x10, R51 ;  /* 0x00000010ff3b7819 */ /* 0x000fe40000011633 */
[----:B------:R-:W-:-:S05]  /*33e0*/  FMNMX R49, RZ, R49, !PT ;  /* 0x00000031ff317209 */ /* 0x000fca0007800000 */
[----:B------:R1:W0:Y:S01]  /*33f0*/  F2F.BF16.F32 R23, R63 ;  /* 0x0000003f00177304 */ /* 0x0002220000202000 */
[----:B------:R-:W-:-:S07]  /*3400*/  FMUL R54, R49, R0 ;  /* 0x0000000031367220 */ /* 0x000fce0000400000 */
[----:B------:R1:W0:Y:S01]  /*3410*/  F2F.BF16.F32 R51, R37 ;  /* 0x0000002500337304 */ /* 0x0002220000202000 */
[----:B--234-:R-:W-:Y:S05]  /*3420*/  @P0 BRA `(.L_x_32827) ;  /* 0x0000000000240947 */ /* 0x01cfea0003800000 */
[----:B01----:R-:W-:Y:S01]  /*3430*/  IMAD.WIDE.U32 R62, R23, 0x10000, RZ ;  /* 0x00010000173e7825 */ /* 0x003fe200078e00ff */
[----:B------:R-:W-:-:S03]  /*3440*/  IADD3 R37, P1, P2, R11, R69, R66 ;  /* 0x000000450b257210 */ /* 0x000fc60007a3e042 */
[----:B------:R-:W-:Y:S01]  /*3450*/  IMAD.U32 R71, R51, 0x10000, RZ ;  /* 0x0001000033477824 */ /* 0x000fe200078e00ff */
[----:B------:R-:W-:Y:S02]  /*3460*/  LOP3.LUT R70, R62, R56, RZ, 0xfc, !PT ;  /* 0x000000383e467212 */ /* 0x000fe400078efcff */
[----:B------:R-:W-:Y:S02]  /*3470*/  IADD3.X R61, R27, R64, RZ, P1, P2 ;  /* 0x000000401b3d7210 */ /* 0x000fe40000fe44ff */
[----:B------:R-:W-:Y:S02]  /*3480*/  LEA R62, P1, R37, R20, 0x3 ;  /* 0x00000014253e7211 */ /* 0x000fe400078218ff */
[----:B------:R-:W-:Y:S02]  /*3490*/  LOP3.LUT R71, R63, R71, R58, 0xfe, !PT ;  /* 0x000000473f477212 */ /* 0x000fe400078efe3a */
[----:B------:R-:W-:-:S05]  /*34a0*/  LEA.HI.X R63, R37, R22, R61, 0x3, P1 ;  /* 0x00000016253f7211 */ /* 0x000fca00008f1c3d */
[----:B------:R2:W-:Y:S04]  /*34b0*/  STG.E.64 desc[UR8][R62.64], R70 ;  /* 0x000000463e007986 */ /* 0x0005e8000c101b08 */
.L_x_32827:
[----:B------:R-:W-:Y:S05]  /*34c0*/  BSYNC B0 ;  /* 0x0000000000007941 */ /* 0x000fea0003800000 */
.L_x_32826:
[----:B------:R-:W-:Y:S04]  /*34d0*/  BSSY B0, `(.L_x_32828) ;  /* 0x000000d000007945 */ /* 0x000fe80003800000 */
[----:B------:R-:W-:Y:S05]  /*34e0*/  @P0 BRA `(.L_x_32829) ;  /* 0x00000000002c0947 */ /* 0x000fea0003800000 */
[----:B012---:R-:W-:-:S04]  /*34f0*/  IMAD.WIDE.U32 R62, R46, 0x10000, RZ ;  /* 0x000100002e3e7825 */ /* 0x007fc800078e00ff */
[----:B------:R-:W-:Y:S01]  /*3500*/  IMAD.U32 R71, R48, 0x10000, RZ ;  /* 0x0001000030477824 */ /* 0x000fe200078e00ff */
[----:B------:R-:W-:Y:S02]  /*3510*/  LOP3.LUT R70, R62, R60, RZ, 0xfc, !PT ;  /* 0x0000003c3e467212 */ /* 0x000fe400078efcff */
[----:B------:R-:W-:Y:S02]  /*3520*/  IADD3 R62, P2, P3, R11, R69, R66 ;  /* 0x000000450b3e7210 */ /* 0x000fe40007b5e042 */
[----:B------:R-:W-:Y:S02]  /*3530*/  LOP3.LUT R71, R63, R71, R36, 0xfe, !PT ;  /* 0x000000473f477212 */ /* 0x000fe400078efe24 */
[----:B------:R-:W-:Y:S02]  /*3540*/  IADD3 R37, P1, R62, R7, RZ ;  /* 0x000000073e257210 */ /* 0x000fe40007f3e0ff */
[----:B------:R-:W-:-:S05]  /*3550*/  IADD3.X R61, R27, R64, RZ, P2, P3 ;  /* 0x000000401b3d7210 */ /* 0x000fca00017e64ff */
[----:B------:R-:W-:Y:S01]  /*3560*/  IMAD.X R61, R61, 0x1, R4, P1 ;  /* 0x000000013d3d7824 */ /* 0x000fe200008e0604 */
[----:B------:R-:W-:-:S04]  /*3570*/  LEA R62, P1, R37, R20, 0x3 ;  /* 0x00000014253e7211 */ /* 0x000fc800078218ff */
[----:B------:R-:W-:-:S05]  /*3580*/  LEA.HI.X R63, R37, R22, R61, 0x3, P1 ;  /* 0x00000016253f7211 */ /* 0x000fca00008f1c3d */
[----:B------:R3:W-:Y:S04]  /*3590*/  STG.E.64 desc[UR8][R62.64], R70 ;  /* 0x000000463e007986 */ /* 0x0007e8000c101b08 */
.L_x_32829:
[----:B------:R-:W-:Y:S05]  /*35a0*/  BSYNC B0 ;  /* 0x0000000000007941 */ /* 0x000fea0003800000 */
.L_x_32828:
[----:B------:R-:W-:Y:S01]  /*35b0*/  IMAD.WIDE.U32 R60, R60, 0x10000, RZ ;  /* 0x000100003c3c7825 */ /* 0x000fe200078e00ff */
[----:B------:R-:W-:Y:S01]  /*35c0*/  FMNMX R57, RZ, R57, !PT ;  /* 0x00000039ff397209 */ /* 0x000fe20007800000 */
[----:B------:R-:W4:Y:S01]  /*35d0*/  F2F.BF16.F32 R54, R54 ;  /* 0x0000003600367304 */ /* 0x000f220000202000 */
[----:B------:R-:W-:Y:S01]  /*35e0*/  BSSY B0, `(.L_x_32830) ;  /* 0x000001d000007945 */ /* 0x000fe20003800000 */
[----:B-123--:R-:W-:Y:S01]  /*35f0*/  HADD2.F32 R63, -RZ, R59.H0_H0 ;  /* 0x2000003bff3f7230 */ /* 0x00efe20000004100 */
[----:B------:R-:W-:Y:S01]  /*3600*/  LOP3.LUT R59, R61, R12, RZ, 0xfc, !PT ;  /* 0x0000000c3d3b7212 */ /* 0x000fe200078efcff */
[----:B0-----:R-:W-:Y:S01]  /*3610*/  IMAD.WIDE.U32 R36, R36, 0x10000, RZ ;  /* 0x0001000024247825 */ /* 0x001fe200078e00ff */
[----:B------:R-:W-:-:S03]  /*3620*/  LOP3.LUT R56, R60, R56, RZ, 0xfc, !PT ;  /* 0x000000383c387212 */ /* 0x000fc600078efcff */
[----:B------:R-:W-:Y:S01]  /*3630*/  FMUL R60, R57, R0 ;  /* 0x00000000393c7220 */ /* 0x000fe20000400000 */
[----:B------:R-:W-:Y:S02]  /*3640*/  FMNMX R61, RZ, R63, !PT ;  /* 0x0000003fff3d7209 */ /* 0x000fe40007800000 */
[--C-:B------:R-:W-:Y:S02]  /*3650*/  SHF.R.U64 R63, R52, 0x10, R53.reuse ;  /* 0x00000010343f7819 */ /* 0x100fe40000001235 */
[----:B------:R-:W-:Y:S01]  /*3660*/  LOP3.LUT R58, R36, R58, RZ, 0xfc, !PT ;  /* 0x0000003a243a7212 */ /* 0x000fe200078efcff */
[----:B------:R-:W-:Y:S01]  /*3670*/  FMUL R52, R61, R0 ;  /* 0x000000003d347220 */ /* 0x000fe20000400000 */
[----:B------:R-:W0:Y:S01]  /*3680*/  F2F.BF16.F32 R60, R60 ;  /* 0x0000003c003c7304 */ /* 0x000e220000202000 */
[----:B------:R-:W-:Y:S01]  /*3690*/  HADD2.F32 R36, -RZ, R53.H0_H0 ;  /* 0x20000035ff247230 */ /* 0x000fe20000004100 */
[----:B------:R-:W-:Y:S01]  /*36a0*/  SHF.R.U32.HI R65, RZ, 0x10, R53 ;  /* 0x00000010ff417819 */ /* 0x000fe20000011635 */
[----:B------:R-:W-:Y:S01]  /*36b0*/  HADD2.F32 R63, -RZ, R63.H0_H0 ;  /* 0x2000003fff3f7230 */ /* 0x000fe20000004100 */
[----:B------:R-:W-:-:S02]  /*36c0*/  LOP3.LUT R62, R37, R21, RZ, 0xfc, !PT ;  /* 0x00000015253e7212 */ /* 0x000fc400078efcff */
[----:B------:R-:W-:Y:S02]  /*36d0*/  FMNMX R53, RZ, R36, !PT ;  /* 0x00000024ff357209 */ /* 0x000fe40007800000 */
[----:B------:R-:W1:Y:S01]  /*36e0*/  F2F.BF16.F32 R52, R52 ;  /* 0x0000003400347304 */ /* 0x000e620000202000 */
[----:B----4-:R-:W-:Y:S05]  /*36f0*/  @P0 BRA `(.L_x_32831) ;  /* 0x00000000002c0947 */ /* 0x010fea0003800000 */
[----:B0-----:R-:W-:-:S04]  /*3700*/  IMAD.WIDE.U32 R36, R60, 0x10000, RZ ;  /* 0x000100003c247825 */ /* 0x001fc800078e00ff */
[----:B-1----:R-:W-:Y:S01]  /*3710*/  IMAD.U32 R67, R52, 0x10000, RZ ;  /* 0x0001000034437824 */ /* 0x002fe200078e00ff */
[----:B------:R-:W-:Y:S02]  /*3720*/  LOP3.LUT R36, R36, R12, RZ, 0xfc, !PT ;  /* 0x0000000c24247212 */ /* 0x000fe400078efcff */
[----:B------:R-:W-:Y:S02]  /*3730*/  IADD3 R12, P2, P3, R11, R69, R66 ;  /* 0x000000450b0c7210 */ /* 0x000fe40007b5e042 */
[----:B------:R-:W-:Y:S02]  /*3740*/  LOP3.LUT R37, R37, R67, R21, 0xfe, !PT ;  /* 0x0000004325257212 */ /* 0x000fe400078efe15 */
[----:B------:R-:W-:Y:S02]  /*3750*/  LEA R21, P1, R7, R12, 0x1 ;  /* 0x0000000c07157211 */ /* 0x000fe400078208ff */
[----:B------:R-:W-:-:S04]  /*3760*/  IADD3.X R12, R27, R64, RZ, P2, P3 ;  /* 0x000000401b0c7210 */ /* 0x000fc800017e64ff */
[----:B------:R-:W-:Y:S02]  /*3770*/  LEA.HI.X R12, R7, R12, R4, 0x1, P1 ;  /* 0x0000000c070c7211 */ /* 0x000fe400008f0c04 */
[----:B------:R-:W-:-:S04]  /*3780*/  LEA R70, P1, R21, R20, 0x3 ;  /* 0x0000001415467211 */ /* 0x000fc800078218ff */
[----:B------:R-:W-:-:S05]  /*3790*/  LEA.HI.X R71, R21, R22, R12, 0x3, P1 ;  /* 0x0000001615477211 */ /* 0x000fca00008f1c0c */
[----:B------:R2:W-:Y:S04]  /*37a0*/  STG.E.64 desc[UR8][R70.64], R36 ;  /* 0x0000002446007986 */ /* 0x0005e8000c101b08 */
.L_x_32831:
[----:B------:R-:W-:Y:S05]  /*37b0*/  BSYNC B0 ;  /* 0x0000000000007941 */ /* 0x000fea0003800000 */
.L_x_32830:
[----:B--2---:R-:W-:Y:S01]  /*37c0*/  HADD2.F32 R37, -RZ, R65.H0_H0 ;  /* 0x20000041ff257230 */ /* 0x004fe20000004100 */
[----:B------:R-:W-:Y:S01]  /*37d0*/  FMNMX R21, RZ, R63, !PT ;  /* 0x0000003fff157209 */ /* 0x000fe20007800000 */
[-C--:B------:R-:W-:Y:S01]  /*37e0*/  FMUL R12, R53, R0.reuse ;  /* 0x00000000350c7220 */ /* 0x080fe20000400000 */
[----:B------:R-:W-:Y:S02]  /*37f0*/  BSSY B0, `(.L_x_32832) ;  /* 0x0000014000007945 */ /* 0x000fe40003800000 */
[----:B------:R-:W-:Y:S01]  /*3800*/  FMNMX R37, RZ, R37, !PT ;  /* 0x00000025ff257209 */ /* 0x000fe20007800000 */
[-C--:B------:R-:W-:Y:S02]  /*3810*/  FMUL R36, R21, R0.reuse ;  /* 0x0000000015247220 */ /* 0x080fe40000400000 */
[----:B------:R-:W2:Y:S02]  /*3820*/  F2F.BF16.F32 R12, R12 ;  /* 0x0000000c000c7304 */ /* 0x000ea40000202000 */
[----:B------:R-:W-:-:S06]  /*3830*/  FMUL R63, R37, R0 ;  /* 0x00000000253f7220 */ /* 0x000fcc0000400000 */
[----:B------:R-:W3:Y:S08]  /*3840*/  F2F.BF16.F32 R36, R36 ;  /* 0x0000002400247304 */ /* 0x000ef00000202000 */
[----:B------:R-:W4:Y:S01]  /*3850*/  F2F.BF16.F32 R63, R63 ;  /* 0x0000003f003f7304 */ /* 0x000f220000202000 */
[----:B--2---:R-:W-:Y:S05]  /*3860*/  @P0 BRA `(.L_x_32833) ;  /* 0x0000000000300947 */ /* 0x004fea0003800000 */
[----:B------:R-:W-:Y:S01]  /*3870*/  IADD3 R66, P0, P1, R11, R69, R66 ;  /* 0x000000450b427210 */ /* 0x000fe2000791e042 */
[----:B------:R-:W-:-:S03]  /*3880*/  IMAD R11, R4, 0x3, RZ ;  /* 0x00000003040b7824 */ /* 0x000fc600078e02ff */
[----:B------:R-:W-:-:S03]  /*3890*/  IADD3.X R67, R27, R64, RZ, P0, P1 ;  /* 0x000000401b437210 */ /* 0x000fc600007e24ff */
[----:B------:R-:W-:-:S04]  /*38a0*/  IMAD.WIDE.U32 R66, R7, 0x3, R66 ;  /* 0x0000000307427825 */ /* 0x000fc800078e0042 */
[----:B------:R-:W-:Y:S01]  /*38b0*/  IMAD.IADD R11, R11, 0x1, R67 ;  /* 0x000000010b0b7824 */ /* 0x000fe200078e0243 */
[----:B------:R-:W-:-:S04]  /*38c0*/  LEA R64, P0, R66, R20, 0x3 ;  /* 0x0000001442407211 */ /* 0x000fc800078018ff */
[----:B------:R-:W-:Y:S01]  /*38d0*/  LEA.HI.X R65, R66, R22, R11, 0x3, P0 ;  /* 0x0000001642417211 */ /* 0x000fe200000f1c0b */
[----:B---3--:R-:W-:-:S04]  /*38e0*/  IMAD.WIDE.U32 R66, R36, 0x10000, RZ ;  /* 0x0001000024427825 */ /* 0x008fc800078e00ff */
[----:B----4-:R-:W-:Y:S01]  /*38f0*/  IMAD.U32 R11, R63, 0x10000, RZ ;  /* 0x000100003f0b7824 */ /* 0x010fe200078e00ff */
[----:B------:R-:W-:-:S04]  /*3900*/  LOP3.LUT R66, R66, R54, RZ, 0xfc, !PT ;  /* 0x0000003642427212 */ /* 0x000fc800078efcff */
[----:B------:R-:W-:-:S05]  /*3910*/  LOP3.LUT R67, R67, R11, R12, 0xfe, !PT ;  /* 0x0000000b43437212 */ /* 0x000fca00078efe0c */
[----:B------:R2:W-:Y:S02]  /*3920*/  STG.E.64 desc[UR8][R64.64], R66 ;  /* 0x0000004240007986 */ /* 0x0005e4000c101b08 */
.L_x_32833:
[----:B------:R-:W-:Y:S05]  /*3930*/  BSYNC B0 ;  /* 0x0000000000007941 */ /* 0x000fea0003800000 */
.L_x_32832:
[----:B------:R-:W-:Y:S01]  /*3940*/  IADD3 R26, P0, R26, 0x7f, RZ ;  /* 0x0000007f1a1a7810 */ /* 0x000fe20007f1e0ff */
[----:B--2---:R-:W2:Y:S01]  /*3950*/  S2R R64, SR_CTAID.X ;  /* 0x0000000000407919 */ /* 0x004ea20000002500 */
[----:B------:R-:W-:Y:S01]  /*3960*/  FMNMX R50, |R13|, R50, !PT ;  /* 0x000000320d327209 */ /* 0x000fe20007800200 */
[----:B------:R-:W-:Y:S01]  /*3970*/  IMAD.SHL.U32 R55, R55, 0x4, RZ ;  /* 0x0000000437377824 */ /* 0x000fe200078e00ff */
[----:B------:R-:W5:Y:S01]  /*3980*/  S2UR UR5, SR_CgaCtaId ;  /* 0x00000000000579c3 */ /* 0x000f620000008800 */
[----:B------:R-:W-:Y:S01]  /*3990*/  IMAD.X R27, RZ, RZ, R27, P0 ;  /* 0x000000ffff1b7224 */ /* 0x000fe200000e061b */
[----:B------:R-:W-:Y:S01]  /*39a0*/  ULDC UR4, c[0x0][0x0] ;  /* 0x0000000000047ab9 */ /* 0x000fe20000000800 */
[----:B------:R-:W-:Y:S01]  /*39b0*/  FMNMX R50, |R57|, R50, !PT ;  /* 0x0000003239327209 */ /* 0x000fe20007800200 */
[----:B------:R-:W-:Y:S01]  /*39c0*/  IMAD.U32 R54, R54, 0x10000, RZ ;  /* 0x0001000036367824 */ /* 0x000fe200078e00ff */
[----:B------:R-:W-:Y:S01]  /*39d0*/  BSSY B0, `(.L_x_32834) ;  /* 0x00000b6000007945 */ /* 0x000fe20003800000 */
[----:B------:R-:W-:-:S02]  /*39e0*/  SHF.R.U32.HI R11, RZ, 0x7, R27 ;  /* 0x00000007ff0b7819 */ /* 0x000fc4000001161b */
[----:B------:R-:W-:Y:S02]  /*39f0*/  SHF.R.U64 R65, R26, 0x7, R27 ;  /* 0x000000071a417819 */ /* 0x000fe4000000121b */
[----:B------:R-:W-:Y:S01]  /*3a00*/  LOP3.LUT R57, R59, R54, RZ, 0xfc, !PT ;  /* 0x000000363b397212 */ /* 0x000fe200078efcff */
[-C--:B------:R-:W-:Y:S02]  /*3a10*/  IMAD R11, R11, R28.reuse, RZ ;  /* 0x0000001c0b0b7224 */ /* 0x080fe400078e02ff */
[----:B------:R-:W-:-:S04]  /*3a20*/  IMAD.WIDE.U32 R26, R65, R28, RZ ;  /* 0x0000001c411a7225 */ /* 0x000fc800078e00ff */
[----:B------:R-:W-:Y:S01]  /*3a30*/  IMAD R29, R29, R65, R11 ;  /* 0x000000411d1d7224 */ /* 0x000fe200078e020b */
[----:B------:R-:W-:Y:S02]  /*3a40*/  LEA R7, P0, R26, R7, 0x5 ;  /* 0x000000071a077211 */ /* 0x000fe400078028ff */
[----:B------:R-:W-:Y:S01]  /*3a50*/  LOP3.LUT R11, R55, 0x1c, RZ, 0xe2, !PT ;  /* 0x0000001c370b7812 */ /* 0x000fe200078ee2ff */
[----:B------:R-:W-:Y:S02]  /*3a60*/  IMAD.IADD R13, R27, 0x1, R29 ;  /* 0x000000011b0d7824 */ /* 0x000fe400078e021d */
[----:B------:R-:W-:Y:S01]  /*3a70*/  IMAD.WIDE.U32 R28, R46, 0x10000, RZ ;  /* 0x000100002e1c7825 */ /* 0x000fe200078e00ff */
[----:B------:R-:W-:Y:S02]  /*3a80*/  ISETP.GE.U32.AND P1, PT, R11, R2, PT ;  /* 0x000000020b00720c */ /* 0x000fe40003f26070 */
[----:B------:R-:W-:Y:S01]  /*3a90*/  LEA.HI.X R4, R26, R4, R13, 0x5, P0 ;  /* 0x000000041a047211 */ /* 0x000fe200000f2c0d */
[----:B------:R-:W-:Y:S01]  /*3aa0*/  IMAD.WIDE.U32 R26, R48, 0x10000, RZ ;  /* 0x00010000301a7825 */ /* 0x000fe200078e00ff */
[----:B------:R-:W-:-:S02]  /*3ab0*/  SHF.R.U32.HI R2, RZ, 0x8, R9 ;  /* 0x00000008ff027819 */ /* 0x000fc40000011609 */
[----:B------:R-:W-:Y:S01]  /*3ac0*/  SHF.R.U32.HI R13, RZ, 0x8, R9 ;  /* 0x00000008ff0d7819 */ /* 0x000fe20000011609 */
[----:B--2---:R-:W-:Y:S01]  /*3ad0*/  IMAD R64, R64, UR4, RZ ;  /* 0x0000000440407c24 */ /* 0x004fe2000f8e02ff */
[----:B------:R-:W-:Y:S01]  /*3ae0*/  LOP3.LUT R22, R26, R51, RZ, 0xfc, !PT ;  /* 0x000000331a167212 */ /* 0x000fe200078efcff */
[----:B------:R-:W-:Y:S01]  /*3af0*/  IMAD.IADD R26, R9, 0x1, -R10 ;  /* 0x00000001091a7824 */ /* 0x000fe200078e0a0a */
[----:B------:R-:W-:Y:S01]  /*3b00*/  LOP3.LUT R20, R28, R23, RZ, 0xfc, !PT ;  /* 0x000000171c147212 */ /* 0x000fe200078efcff */
[----:B------:R-:W-:Y:S01]  /*3b10*/  IMAD.SHL.U32 R2, R2, 0x20, RZ ;  /* 0x0000002002027824 */ /* 0x000fe200078e00ff */
[----:B0-----:R-:W-:Y:S01]  /*3b20*/  LOP3.LUT R28, R29, R60, RZ, 0xfc, !PT ;  /* 0x0000003c1d1c7212 */ /* 0x001fe200078efcff */
[----:B------:R-:W-:Y:S01]  /*3b30*/  VIADD R29, R26, 0xffffffff ;  /* 0xffffffff1a1d7836 */ /* 0x000fe20000000000 */
[----:B------:R-:W-:Y:S01]  /*3b40*/  LEA.HI R64, R64, R13, RZ, 0x18 ;  /* 0x0000000d40407211 */ /* 0x000fe200078fc0ff */
[C---:B------:R-:W-:Y:S01]  /*3b50*/  VIADD R23, R26.reuse, 0x1e ;  /* 0x0000001e1a177836 */ /* 0x040fe20000000000 */
[----:B------:R-:W-:Y:S01]  /*3b60*/  LOP3.LUT R51, RZ, R7, RZ, 0x33, !PT ;  /* 0x00000007ff337212 */ /* 0x000fe200078e33ff */
[----:B------:R-:W-:Y:S01]  /*3b70*/  UMOV UR4, 0x400 ;  /* 0x0000040000047882 */ /* 0x000fe20000000000 */
[----:B------:R-:W-:Y:S01]  /*3b80*/  VIADD R13, R26, 0x1d ;  /* 0x0000001d1a0d7836 */ /* 0x000fe20000000000 */
[----:B------:R-:W-:Y:S01]  /*3b90*/  FMNMX R46, |R47|, R50, !PT ;  /* 0x000000322f2e7209 */ /* 0x000fe20007800200 */
[----:B------:R-:W-:Y:S01]  /*3ba0*/  UIADD3 UR4, UR4, 0x20, URZ ;  /* 0x0000002004047890 */ /* 0x000fe2000fffe03f */
[----:B------:R-:W-:-:S02]  /*3bb0*/  LEA R64, P0, R64, R51, 0x5 ;  /* 0x0000003340407211 */ /* 0x000fc400078028ff */
[----:B------:R-:W-:Y:S01]  /*3bc0*/  LOP3.LUT R4, RZ, R4, RZ, 0x33, !PT ;  /* 0x00000004ff047212 */ /* 0x000fe200078e33ff */
[----:B-----5:R-:W-:Y:S01]  /*3bd0*/  ULEA UR4, UR5, UR4, 0x18 ;  /* 0x0000000405047291 */ /* 0x020fe2000f8ec03f */
[----:B------:R-:W-:Y:S01]  /*3be0*/  LOP3.LUT R2, R2, 0xffffffe0, R9, 0xe2, !PT ;  /* 0xffffffe002027812 */ /* 0x000fe200078ee209 */
[----:B------:R-:W-:Y:S01]  /*3bf0*/  ULOP3.LUT UR5, UR6, 0xfffffffc, URZ, 0xc0, !UPT ;  /* 0xfffffffc06057892 */ /* 0x000fe2000f8ec03f */
[----:B------:R-:W-:Y:S01]  /*3c00*/  LOP3.LUT R47, R26, 0x1f, RZ, 0xc0, !PT ;  /* 0x0000001f1a2f7812 */ /* 0x000fe200078ec0ff */
[----:B------:R-:W-:Y:S01]  /*3c10*/  IMAD.X R4, RZ, RZ, R4, P0 ;  /* 0x000000ffff047224 */ /* 0x000fe200000e0604 */
[----:B------:R-:W-:Y:S02]  /*3c20*/  LOP3.LUT R29, R29, 0x1f, RZ, 0xc0, !PT ;  /* 0x0000001f1d1d7812 */ /* 0x000fe400078ec0ff */
[----:B------:R-:W-:Y:S01]  /*3c30*/  LOP3.LUT R23, R23, 0x1f, RZ, 0xc0, !PT ;  /* 0x0000001f17177812 */ /* 0x000fe200078ec0ff */
[C---:B------:R-:W-:Y:S01]  /*3c40*/  IMAD R47, R2.reuse, 0x21, R47 ;  /* 0x00000021022f7824 */ /* 0x040fe200078e022f */
[----:B------:R-:W-:Y:S01]  /*3c50*/  LOP3.LUT R7, R13, 0x1f, RZ, 0xc0, !PT ;  /* 0x0000001f0d077812 */ /* 0x000fe200078ec0ff */
[----:B------:R-:W-:Y:S01]  /*3c60*/  IMAD R29, R2, 0x21, R29 ;  /* 0x00000021021d7824 */ /* 0x000fe200078e021d */
[----:B------:R-:W-:Y:S01]  /*3c70*/  ISETP.GT.U32.AND P0, PT, R64, -0x21, PT ;  /* 0xffffffdf4000780c */ /* 0x000fe20003f04070 */
[C---:B------:R-:W-:Y:S01]  /*3c80*/  IMAD R23, R2.reuse, 0x21, R23 ;  /* 0x0000002102177824 */ /* 0x040fe200078e0217 */
[----:B------:R-:W-:Y:S01]  /*3c90*/  FMNMX R46, |R61|, R46, !PT ;  /* 0x0000002e3d2e7209 */ /* 0x000fe20007800200 */
[----:B------:R-:W-:Y:S01]  /*3ca0*/  IMAD R55, R2, 0x21, R7 ;  /* 0x0000002102377824 */ /* 0x000fe200078e0207 */
[----:B------:R-:W-:-:S02]  /*3cb0*/  ISETP.GT.U32.AND.EX P0, PT, R4, -0x1, PT, P0 ;  /* 0xffffffff0400780c */ /* 0x000fc40003f04100 */
[----:B------:R-:W-:Y:S02]  /*3cc0*/  LEA R13, R47, UR4, 0x3 ;  /* 0x000000042f0d7c11 */ /* 0x000fe4000f8e18ff */
[----:B------:R-:W-:Y:S02]  /*3cd0*/  FMNMX R46, |R49|, R46, !PT ;  /* 0x0000002e312e7209 */ /* 0x000fe40007800200 */
[----:B------:R-:W-:Y:S01]  /*3ce0*/  LEA R7, R29, UR4, 0x3 ;  /* 0x000000041d077c11 */ /* 0x000fe2000f8e18ff */
[----:B------:R-:W-:Y:S01]  /*3cf0*/  STS.64 [R13], R42 ;  /* 0x0000002a0d007388 */ /* 0x000fe20000000a00 */
[----:B------:R-:W-:Y:S01]  /*3d00*/  LEA R51, R23, UR4, 0x3 ;  /* 0x0000000417337c11 */ /* 0x000fe2000f8e18ff */
[----:B------:R-:W-:Y:S01]  /*3d10*/  IMAD.U32 R29, R12, 0x10000, RZ ;  /* 0x000100000c1d7824 */ /* 0x000fe200078e00ff */
[----:B------:R-:W-:Y:S01]  /*3d20*/  LEA R55, R55, UR4, 0x3 ;  /* 0x0000000437377c11 */ /* 0x000fe2000f8e18ff */
[----:B---3--:R-:W-:Y:S01]  /*3d30*/  IMAD.U32 R23, R36, 0x10000, RZ ;  /* 0x0001000024177824 */ /* 0x008fe200078e00ff */
[----:B------:R-:W-:Y:S01]  /*3d40*/  SEL R50, R64, 0xffffffdf, P0 ;  /* 0xffffffdf40327807 */ /* 0x000fe20000000000 */
[----:B------:R-:W-:Y:S01]  /*3d50*/  STS.64 [R7], R38 ;  /* 0x0000002607007388 */ /* 0x000fe20000000a00 */
[----:B------:R-:W-:Y:S01]  /*3d60*/  FMNMX R46, |R21|, R46, !PT ;  /* 0x0000002e152e7209 */ /* 0x000fe20007800200 */
[----:B----4-:R-:W-:Y:S01]  /*3d70*/  IMAD.U32 R12, R63, 0x10000, RZ ;  /* 0x000100003f0c7824 */ /* 0x010fe200078e00ff */
[----:B-1----:R-:W-:Y:S01]  /*3d80*/  LOP3.LUT R27, R27, R52, RZ, 0xfc, !PT ;  /* 0x000000341b1b7212 */ /* 0x002fe200078efcff */
[----:B------:R0:W-:Y:S01]  /*3d90*/  STS.64 [R51], R18 ;  /* 0x0000001233007388 */ /* 0x0001e20000000a00 */
[----:B------:R-:W-:-:S02]  /*3da0*/  LOP3.LUT R50, RZ, R50, RZ, 0x33, !PT ;  /* 0x00000032ff327212 */ /* 0x000fc400078e33ff */
[----:B------:R-:W-:Y:S01]  /*3db0*/  FMNMX R4, |R53|, R46, !PT ;  /* 0x0000002e35047209 */ /* 0x000fe20007800200 */
[----:B------:R1:W-:Y:S01]  /*3dc0*/  STS.64 [R55], R56 ;  /* 0x0000003837007388 */ /* 0x0003e20000000a00 */
[----:B------:R-:W-:Y:S01]  /*3dd0*/  LOP3.LUT R21, R28, R23, RZ, 0xfc, !PT ;  /* 0x000000171c157212 */ /* 0x000fe200078efcff */
[----:B------:R-:W-:Y:S01]  /*3de0*/  IMAD.IADD R50, R50, 0x1, -R11 ;  /* 0x0000000132327824 */ /* 0x000fe200078e0a0b */
[----:B------:R-:W-:Y:S02]  /*3df0*/  LOP3.LUT R23, R27, R12, RZ, 0xfc, !PT ;  /* 0x0000000c1b177212 */ /* 0x000fe400078efcff */
[----:B------:R-:W-:Y:S02]  /*3e00*/  LOP3.LUT R59, R62, R29, RZ, 0xfc, !PT ;  /* 0x0000001d3e3b7212 */ /* 0x000fe400078efcff */
[----:B------:R-:W-:Y:S02]  /*3e10*/  FMNMX R4, |R37|, R4, !PT ;  /* 0x0000000425047209 */ /* 0x000fe40007800200 */
[----:B0-----:R-:W-:-:S04]  /*3e20*/  SHF.R.U32.HI R18, RZ, 0x1, R9 ;  /* 0x00000001ff127819 */ /* 0x001fc80000011609 */
[----:B------:R-:W-:Y:S01]  /*3e30*/  LOP3.LUT R12, R18, 0x70, RZ, 0xc0, !PT ;  /* 0x00000070120c7812 */ /* 0x000fe200078ec0ff */
[----:B------:R-:W-:Y:S06]  /*3e40*/  BAR.SYNC.DEFER_BLOCKING 0x0 ;  /* 0x0000000000007b1d */ /* 0x000fec0000010000 */
[----:B-1----:R-:W-:Y:S05]  /*3e50*/  @P1 BRA `(.L_x_32835) ;  /* 0x0000000400b41947 */ /* 0x002fea0003800000 */
        /* <DEDUP_REMOVED lines=16> */
.L_x_32838:
        /* <DEDUP_REMOVED lines=12> */
[----:B------:R-:W-:-:S03]  /*4020*/  LEA R57, R26, UR4, 0x3 ;  /* 0x000000041a397c11 */ /* 0x000fc6000f8e18ff */
        /* <DEDUP_REMOVED lines=14> */
[----:B------:R2:W3:Y:S03]  /*4110*/  @!P4 LDS.64 R42, [R57+0x18] ;  /* 0x00001800392ac984 */ /* 0x0004e60000000a00 */
[----:B------:R-:W-:-:S02]  /*4120*/  @!P3 LEA.HI.X R37, R37, R25, R46, 0x3, P6 ;  /* 0x000000192525b211 */ /* 0x000fc400030f1c2e */
[----:B------:R-:W-:Y:S01]  /*4130*/  IADD3 R60, P6, R60, UR5, RZ ;  /* 0x000000053c3c7c10 */ /* 0x000fe2000ffde0ff */
[----:B--2---:R-:W-:-:S04]  /*4140*/  IMAD.IADD R57, R11, 0x1, R52 ;  /* 0x000000010b397824 */ /* 0x004fc800078e0234 */
        /* <DEDUP_REMOVED lines=8> */
[C---:B------:R-:W-:Y:S01]  /*41d0*/  @!P4 IADD3 R49, P6, R56.reuse, R63, RZ ;  /* 0x0000003f3831c210 */ /* 0x040fe20007fde0ff */
[----:B-1----:R-:W-:-:S04]  /*41e0*/  VIADD R26, R56, 0x1f ;  /* 0x0000001f381a7836 */ /* 0x002fc80000000000 */
        /* <DEDUP_REMOVED lines=10> */
.L_x_32837:
[----:B------:R-:W-:Y:S05]  /*4290*/  BSYNC B1 ;  /* 0x0000000000017941 */ /* 0x000fea0003800000 */
.L_x_32836:
        /* <DEDUP_REMOVED lines=15> */
.L_x_32840:
[----:B------:R-:W-:Y:S05]  /*4390*/  BSYNC B1 ;  /* 0x0000000000017941 */ /* 0x000fea0003800000 */
.L_x_32839:
        /* <DEDUP_REMOVED lines=25> */
.L_x_32835:
[----:B------:R-:W-:Y:S05]  /*4530*/  BSYNC B0 ;  /* 0x0000000000007941 */ /* 0x000fea0003800000 */
.L_x_32834:
        /* <DEDUP_REMOVED lines=8> */
[----:B---3--:R-:W-:Y:S01]  /*45c0*/  VIADD R14, R50, 0xffffffff ;  /* 0xffffffff320e7836 */ /* 0x008fe20000000000 */
[----:B------:R-:W-:Y:S01]  /*45d0*/  LOP3.LUT R53, R12, 0x1, RZ, 0xfc, !PT ;  /* 0x000000010c357812 */ /* 0x000fe200078efcff */
[----:B------:R-:W-:Y:S01]  /*45e0*/  BSSY B1, `(.L_x_32843) ;  /* 0x0000042000017945 */ /* 0x000fe20003800000 */
[----:B0-2---:R-:W-:Y:S01]  /*45f0*/  LOP3.LUT R19, R50, 0x3, RZ, 0xc0, !PT ;  /* 0x0000000332137812 */ /* 0x005fe200078ec0ff */
[----:B-1----:R-:W-:Y:S01]  /*4600*/  IMAD.IADD R47, R9, 0x1, -R10 ;  /* 0x00000001092f7824 */ /* 0x002fe200078e0a0a */
        /* <DEDUP_REMOVED lines=12> */
.L_x_32845:
        /* <DEDUP_REMOVED lines=51> */
.L_x_32844:
[----:B------:R-:W-:Y:S05]  /*4a00*/  BSYNC B1 ;  /* 0x0000000000017941 */ /* 0x000fea0003800000 */
.L_x_32843:
        /* <DEDUP_REMOVED lines=15> */
.L_x_32847:
[----:B------:R-:W-:Y:S05]  /*4b00*/  BSYNC B1 ;  /* 0x0000000000017941 */ /* 0x000fea0003800000 */
.L_x_32846:
        /* <DEDUP_REMOVED lines=25> */
.L_x_32842:
[----:B------:R-:W-:Y:S05]  /*4ca0*/  BSYNC B0 ;  /* 0x0000000000007941 */ /* 0x000fea0003800000 */
.L_x_32841:
        /* <DEDUP_REMOVED lines=8> */
[----:B01-34-:R-:W-:Y:S01]  /*4d30*/  VIADD R14, R50, 0xffffffff ;  /* 0xffffffff320e7836 */ /* 0x01bfe20000000000 */
[----:B------:R-:W-:Y:S01]  /*4d40*/  LOP3.LUT R45, R12, 0x2, RZ, 0xfc, !PT ;  /* 0x000000020c2d7812 */ /* 0x000fe200078efcff */
        /* <DEDUP_REMOVED lines=15> */
.L_x_32852:
        /* <DEDUP_REMOVED lines=15> */
[----:B--2---:R-:W-:Y:S01]  /*4f30*/  @!P2 IMAD.X R18, RZ, RZ, R45, P3 ;  /* 0x000000ffff12a224 */ /* 0x004fe200018e062d */
        /* <DEDUP_REMOVED lines=36> */
.L_x_32851:
[----:B------:R-:W-:Y:S05]  /*5180*/  BSYNC B1 ;  /* 0x0000000000017941 */ /* 0x000fea0003800000 */
.L_x_32850:
[----:B------:R-:W-:Y:S05]  /*5190*/  @!P0 BRA `(.L_x_32849) ;  /* 0x0000000000a08947 */ /* 0x000fea0003800000 */
[----:B--23--:R-:W-:Y:S01]  /*51a0*/  LOP3.LUT R18, R40, 0x1f, RZ, 0xc0, !PT ;  /* 0x0000001f28127812 */ /* 0x00cfe200078ec0ff */
        /* <DEDUP_REMOVED lines=13> */
.L_x_32854:
[----:B------:R-:W-:Y:S05]  /*5280*/  BSYNC B1 ;  /* 0x0000000000017941 */ /* 0x000fea0003800000 */
.L_x_32853:
        /* <DEDUP_REMOVED lines=25> */
.L_x_32849:
[----:B------:R-:W-:Y:S05]  /*5420*/  BSYNC B0 ;  /* 0x0000000000007941 */ /* 0x000fea0003800000 */
.L_x_32848:
[----:B------:R-:W-:Y:S01]  /*5430*/  BAR.SYNC.DEFER_BLOCKING 0x0 ;  /* 0x0000000000007b1d */ /* 0x000fe20000010000 */
[----:B-1-3--:R-:W-:-:S05]  /*5440*/  LOP3.LUT R33, R12, 0x3, RZ, 0xfc, !PT ;  /* 0x000000030c217812 */ /* 0x00afca00078efcff */
[C---:B0---4-:R-:W-:Y:S01]  /*5450*/  IMAD.WIDE.U32 R14, R33.reuse, R6, RZ ;  /* 0x00000006210e7225 */ /* 0x051fe200078e00ff */
        /* <DEDUP_REMOVED lines=11> */
[----:B------:R-:W-:Y:S01]  /*5510*/  IMAD.IADD R28, R9, 0x1, -R10 ;  /* 0x00000001091c7824 */ /* 0x000fe200078e0a0a */
[----:B------:R-:W-:Y:S01]  /*5520*/  ISETP.GE.U32.AND P0, PT, R5, 0x3, PT ;  /* 0x000000030500780c */ /* 0x000fe20003f06070 */
[----:B------:R-:W-:Y:S01]  /*5530*/  IMAD.MOV.U32 R14, RZ, RZ, 0x1 ;  /* 0x00000001ff0e7424 */ /* 0x000fe200078e00ff */
[----:B------:R-:W-:Y:S01]  /*5540*/  LOP3.LUT R5, R50, 0x3, RZ, 0xc0, !PT ;  /* 0x0000000332057812 */ /* 0x000fe200078ec0ff */
[----:B------:R-:W-:-:S10]  /*5550*/  IMAD.MOV.U32 R29, RZ, RZ, R11 ;  /* 0x000000ffff1d7224 */ /* 0x000fd400078e000b */
[----:B------:R-:W-:Y:S05]  /*5560*/  @!P0 BRA `(.L_x_32858) ;  /* 0x0000000000f08947 */ /* 0x000fea0003800000 */
[----:B------:R-:W1:Y:S01]  /*5570*/  LDC R36, c[0x0][0x264] ;  /* 0x00009900ff247b82 */ /* 0x000e620000000800 */
[----:B------:R-:W-:Y:S01]  /*5580*/  BSSY B2, `(.L_x_32859) ;  /* 0x0000039000027945 */ /* 0x000fe20003800000 */
[----:B------:R-:W-:Y:S02]  /*5590*/  IMAD.IADD R50, R50, 0x1, -R5 ;  /* 0x0000000132327824 */ /* 0x000fe400078e0a05 */
[----:B------:R-:W-:Y:S02]  /*55a0*/  IMAD.MOV.U32 R30, RZ, RZ, RZ ;  /* 0x000000ffff1e7224 */ /* 0x000fe400078e00ff */
[----:B------:R-:W-:-:S07]  /*55b0*/  IMAD.MOV.U32 R29, RZ, RZ, R11 ;  /* 0x000000ffff1d7224 */ /* 0x000fce00078e000b */
.L_x_32860:
[C---:B---3--:R-:W-:Y:S01]  /*55c0*/  VIADD R6, R28.reuse, 0xffffffff ;  /* 0xffffffff1c067836 */ /* 0x048fe20000000000 */
[C---:B------:R-:W-:Y:S01]  /*55d0*/  LOP3.LUT R8, R28.reuse, 0x1f, RZ, 0xc0, !PT ;  /* 0x0000001f1c087812 */ /* 0x040fe200078ec0ff */
[C---:B0-----:R-:W-:Y:S02]  /*55e0*/  VIADD R7, R28.reuse, 0x1d ;  /* 0x0000001d1c077836 */ /* 0x041fe40000000000 */
        /* <DEDUP_REMOVED lines=11> */
[----:B--2---:R-:W-:Y:S01]  /*56a0*/  @!P3 IADD3 R19, P4, R8, R31, RZ ;  /* 0x0000001f0813b210 */ /* 0x004fe20007f9e0ff */
[----:B------:R-:W0:Y:S01]  /*56b0*/  @!P3 LDS.64 R6, [R23] ;  /* 0x000000001706b984 */ /* 0x000e220000000a00 */
[----:B------:R-:W-:Y:S01]  /*56c0*/  IADD3 R31, P5, R31, UR5, RZ ;  /* 0x000000051f1f7c10 */ /* 0x000fe2000ffbe0ff */
[----:B-1----:R-:W-:-:S02]  /*56d0*/  IMAD.MOV.U32 R8, RZ, RZ, R36 ;  /* 0x000000ffff087224 */ /* 0x002fc400078e0024 */
[----:B------:R-:W1:Y:S01]  /*56e0*/  @!P2 LDS.64 R12, [R23+0x8] ;  /* 0x00000800170ca984 */ /* 0x000e620000000a00 */
        /* <DEDUP_REMOVED lines=24> */
[----:B0-----:R3:W-:Y:S01]  /*5870*/  @!P3 STG.E.64 desc[UR8][R18.64], R6 ;  /* 0x000000061200b986 */ /* 0x0017e2000c101b08 */
[----:B------:R-:W-:-:S03]  /*5880*/  VIADD R28, R34, 0x1f ;  /* 0x0000001f221c7836 */ /* 0x000fc60000000000 */
[----:B-1----:R3:W-:Y:S04]  /*5890*/  @!P2 STG.E.64 desc[UR8][R20.64], R12 ;  /* 0x0000000c1400a986 */ /* 0x0027e8000c101b08 */
        /* <DEDUP_REMOVED lines=8> */
.L_x_32859:
[----:B---3--:R-:W-:-:S07]  /*5920*/  VIADD R14, R32, 0x5 ;  /* 0x00000005200e7836 */ /* 0x008fce0000000000 */
.L_x_32858:
[----:B------:R-:W-:Y:S05]  /*5930*/  BSYNC B1 ;  /* 0x0000000000017941 */ /* 0x000fea0003800000 */
.L_x_32857:
        /* <DEDUP_REMOVED lines=9> */
[----:B0-----:R-:W-:-:S04]  /*59d0*/  IADD3 R13, P0, R12, R31, RZ ;  /* 0x0000001f0c0d7210 */ /* 0x001fc80007f1e0ff */
[----:B------:R-:W-:Y:S01]  /*59e0*/  LEA R6, R6, UR4, 0x3 ;  /* 0x0000000406067c11 */ /* 0x000fe2000f8e18ff */
[----:B------:R-:W-:Y:S01]  /*59f0*/  IMAD.X R16, RZ, RZ, R33, P0 ;  /* 0x000000ffff107224 */ /* 0x000fe200000e0621 */
[----:B------:R-:W-:-:S04]  /*5a00*/  LEA R12, P0, R13, R24, 0x3 ;  /* 0x000000180d0c7211 */ /* 0x000fc800078018ff */
[----:B------:R-:W0:Y:S01]  /*5a10*/  LDS.64 R6, [R6] ;  /* 0x0000000006067984 */ /* 0x000e220000000a00 */
[----:B------:R-:W-:-:S05]  /*5a20*/  LEA.HI.X R13, R13, R25, R16, 0x3, P0 ;  /* 0x000000190d0d7211 */ /* 0x000fca00000f1c10 */
[----:B0-----:R1:W-:Y:S03]  /*5a30*/  STG.E.64 desc[UR8][R12.64], R6 ;  /* 0x000000060c007986 */ /* 0x0013e6000c101b08 */
.L_x_32862:
[----:B------:R-:W-:Y:S05]  /*5a40*/  BSYNC B1 ;  /* 0x0000000000017941 */ /* 0x000fea0003800000 */
.L_x_32861:
[----:B------:R-:W-:Y:S02]  /*5a50*/  IMAD.IADD R11, R11, 0x1, R14 ;  /* 0x000000010b0b7824 */ /* 0x000fe400078e020e */
[----:B------:R-:W-:Y:S01]  /*5a60*/  IMAD.X R33, R33, 0x1, R8, P2 ;  /* 0x0000000121217824 */ /* 0x000fe200010e0608 */
[----:B------:R-:W-:Y:S06]  /*5a70*/  @!P1 BRA `(.L_x_32856) ;  /* 0x0000000000589947 */ /* 0x000fec0003800000 */
[----:B-1----:R-:W-:Y:S02]  /*5a80*/  VIADD R6, R28, 0xffffffff ;  /* 0xffffffff1c067836 */ /* 0x002fe40000000000 */
        /* <DEDUP_REMOVED lines=21> */
.L_x_32856:
[----:B------:R-:W-:Y:S05]  /*5be0*/  BSYNC B0 ;  /* 0x0000000000007941 */ /* 0x000fea0003800000 */
.L_x_32855:
[----:B------:R-:W-:Y:S01]  /*5bf0*/  ULDC.64 UR4, c[0x0][0x238] ;  /* 0x00008e0000047ab9 */ /* 0x000fe20000000a00 */
[----:B------:R-:W-:Y:S01]  /*5c00*/  BAR.SYNC.DEFER_BLOCKING 0x0 ;  /* 0x0000000000007b1d */ /* 0x000fe20000010000 */
[----:B------:R-:W-:-:S04]  /*5c10*/  ISETP.NE.U32.AND P0, PT, RZ, UR4, PT ;  /* 0x00000004ff007c0c */ /* 0x000fc8000bf05070 */
[----:B------:R-:W-:-:S13]  /*5c20*/  ISETP.NE.AND.EX P0, PT, RZ, UR5, PT, P0 ;  /* 0x00000005ff007c0c */ /* 0x000fda000bf05300 */
[----:B------:R-:W-:Y:S05]  /*5c30*/  @!P0 BRA `(.L_x_32863) ;  /* 0x0000000000b08947 */ /* 0x000fea0003800000 */
[----:B---3--:R-:W3:Y:S01]  /*5c40*/  SHFL.DOWN PT, R3, R4, 0x10, 0x1f ;  /* 0x0a001f0004037f89 */ /* 0x008ee200000e0000 */
[----:B------:R-:W-:Y:S01]  /*5c50*/  LOP3.LUT P0, RZ, R9, 0x1f, RZ, 0xc0, !PT ;  /* 0x0000001f09ff7812 */ /* 0x000fe2000780c0ff */
[----:B------:R-:W-:-:S12]  /*5c60*/  BSSY B0, `(.L_x_32864) ;  /* 0x0000023000007945 */ /* 0x000fd80003800000 */
[----:B------:R-:W4:Y:S01]  /*5c70*/  @!P0 S2R R8, SR_CgaCtaId ;  /* 0x0000000000088919 */ /* 0x000f220000008800 */
[----:B------:R-:W-:Y:S02]  /*5c80*/  @!P0 MOV R11, 0x400 ;  /* 0x00000400000b8802 */ /* 0x000fe40000000f00 */
[----:B---3--:R-:W-:-:S05]  /*5c90*/  FMNMX R3, R4, R3, !PT ;  /* 0x0000000304037209 */ /* 0x008fca0007800000 */
[----:B------:R-:W3:Y:S01]  /*5ca0*/  SHFL.DOWN PT, R2, R3, 0x8, 0x1f ;  /* 0x09001f0003027f89 */ /* 0x000ee200000e0000 */
[----:B----4-:R-:W-:-:S05]  /*5cb0*/  @!P0 LEA R11, R8, R11, 0x18 ;  /* 0x0000000b080b8211 */ /* 0x010fca00078ec0ff */
[----:B------:R-:W-:Y:S01]  /*5cc0*/  @!P0 IMAD.IADD R11, R10, 0x1, R11 ;  /* 0x000000010a0b8824 */ /* 0x000fe200078e020b */
[----:B---3--:R-:W-:-:S05]  /*5cd0*/  FMNMX R2, R3, R2, !PT ;  /* 0x0000000203027209 */ /* 0x008fca0007800000 */
[----:B------:R-:W3:Y:S02]  /*5ce0*/  SHFL.DOWN PT, R5, R2, 0x4, 0x1f ;  /* 0x08801f0002057f89 */ /* 0x000ee400000e0000 */
[----:B---3--:R-:W-:Y:S02]  /*5cf0*/  FMNMX R5, R2, R5, !PT ;  /* 0x0000000502057209 */ /* 0x008fe40007800000 */
[----:B------:R-:W-:-:S03]  /*5d00*/  SHF.R.U32.HI R2, RZ, 0x5, R9 ;  /* 0x00000005ff027819 */ /* 0x000fc60000011609 */
[----:B-1----:R-:W1:Y:S02]  /*5d10*/  SHFL.DOWN PT, R6, R5, 0x2, 0x1f ;  /* 0x08401f0005067f89 */ /* 0x002e6400000e0000 */
[----:B-1----:R-:W-:Y:S01]  /*5d20*/  FMNMX R6, R5, R6, !PT ;  /* 0x0000000605067209 */ /* 0x002fe20007800000 */
[----:B------:R-:W-:-:S04]  /*5d30*/  IMAD.MOV.U32 R5, RZ, RZ, RZ ;  /* 0x000000ffff057224 */ /* 0x000fc800078e00ff */
        /* <DEDUP_REMOVED lines=20> */
.L_x_32873:
[----:B-1----:R-:W-:-:S07]  /*5e80*/  FMNMX R5, R4, R5, !PT ;  /* 0x0000000504057209 */ /* 0x002fce0007800000 */
.L_x_32865:
[----:B------:R-:W-:Y:S05]  /*5e90*/  BSYNC B0 ;  /* 0x0000000000007941 */ /* 0x000fea0003800000 */
.L_x_32864:
[----:B------:R-:W-:Y:S01]  /*5ea0*/  ISETP.NE.AND P0, PT, R9, RZ, PT ;  /* 0x000000ff0900720c */ /* 0x000fe20003f05270 */
[----:B------:R-:W-:-:S12]  /*5eb0*/  BSSY B0, `(.L_x_32863) ;  /* 0x0000004000007945 */ /* 0x000fd80003800000 */
[----:B------:R-:W-:Y:S05]  /*5ec0*/  @P0 BRA `(.L_x_32867) ;  /* 0x0000000000080947 */ /* 0x000fea0003800000 */
[----:B------:R-:W1:Y:S02]  /*5ed0*/  LDC.64 R2, c[0x0][0x238] ;  /* 0x00008e00ff027b82 */ /* 0x000e640000000a00 */
[----:B-1----:R1:W-:Y:S02]  /*5ee0*/  REDG.E.MAX.S32.STRONG.GPU desc[UR8][R2.64], R5 ;  /* 0x000000050200798e */ /* 0x0023e4000d10e388 */
.L_x_32867:
[----:B------:R-:W-:Y:S05]  /*5ef0*/  BSYNC B0 ;  /* 0x0000000000007941 */ /* 0x000fea0003800000 */
.L_x_32863:
[----:B------:R-:W4:Y:S01]  /*5f00*/  S2UR UR6, SR_CTAID.X ;  /* 0x00000000000679c3 */ /* 0x000f220000002500 */
[----:B------:R-:W-:Y:S02]  /*5f10*/  ULDC.64 UR4, c[0x0][0x240] ;  /* 0x0000900000047ab9 */ /* 0x000fe40000000a00 */
[----:B------:R-:W-:Y:S02]  /*5f20*/  ISETP.EQ.U32.AND P1, PT, RZ, UR4, PT ;  /* 0x00000004ff007c0c */ /* 0x000fe4000bf22070 */
[----:B----4-:R-:W-:-:S04]  /*5f30*/  LOP3.LUT P0, RZ, R9, UR6, RZ, 0xfc, !PT ;  /* 0x0000000609ff7c12 */ /* 0x010fc8000f80fcff */
[----:B------:R-:W-:-:S13]  /*5f40*/  ISETP.EQ.OR.EX P0, PT, RZ, UR5, P0, P1 ;  /* 0x00000005ff007c0c */ /* 0x000fda0008702710 */
[----:B------:R-:W-:Y:S05]  /*5f50*/  @P0 EXIT ;  /* 0x000000000000094d */ /* 0x000fea0003800000 */
[----:B-1-3--:R-:W-:-:S05]  /*5f60*/  VIADD R2, R0, 0x1800000 ;  /* 0x0180000000027836 */ /* 0x00afca0000000000 */
[----:B------:R-:W-:-:S04]  /*5f70*/  LOP3.LUT R2, R2, 0x7f800000, RZ, 0xc0, !PT ;  /* 0x7f80000002027812 */ /* 0x000fc800078ec0ff */
[----:B------:R-:W-:-:S13]  /*5f80*/  ISETP.GT.U32.AND P0, PT, R2, 0x1ffffff, PT ;  /* 0x01ffffff0200780c */ /* 0x000fda0003f04070 */
[----:B------:R-:W-:Y:S05]  /*5f90*/  @P0 BRA `(.L_x_32868) ;  /* 0x00000000000c0947 */ /* 0x000fea0003800000 */
[----:B0-----:R-:W-:-:S07]  /*5fa0*/  MOV R7, 0x5fc0 ;  /* 0x00005fc000077802 */ /* 0x001fce0000000f00 */
[----:B--2---:R-:W-:Y:S05]  /*5fb0*/  CALL.REL.NOINC `($__internal_735_$__cuda_sm20_rcp_rn_f32_slowpath) ;  /* 0x0000000400847944 */ /* 0x004fea0003c00000 */
[----:B------:R-:W-:Y:S05]  /*5fc0*/  BRA `(.L_x_32869) ;  /* 0x0000000000107947 */ /* 0x000fea0003800000 */
.L_x_32868:
[----:B------:R-:W1:Y:S02]  /*5fd0*/  MUFU.RCP R5, R0 ;  /* 0x0000000000057308 */ /* 0x000e640000001000 */
[----:B-1----:R-:W-:-:S04]  /*5fe0*/  FFMA R2, R5, R0, -1 ;  /* 0xbf80000005027423 */ /* 0x002fc80000000000 */
[----:B------:R-:W-:-:S04]  /*5ff0*/  FADD.FTZ R2, -R2, -RZ ;  /* 0x800000ff02027221 */ /* 0x000fc80000010100 */
[----:B------:R-:W-:-:S07]  /*6000*/  FFMA R5, R5, R2, R5 ;  /* 0x0000000205057223 */ /* 0x000fce0000000005 */
.L_x_32869:
[----:B------:R-:W1:Y:S02]  /*6010*/  LDC.64 R2, c[0x0][0x240] ;  /* 0x00009000ff027b82 */ /* 0x000e640000000a00 */
[----:B-1----:R-:W-:Y:S01]  /*6020*/  STG.E desc[UR8][R2.64], R5 ;  /* 0x0000000502007986 */ /* 0x002fe2000c101908 */
[----:B------:R-:W-:Y:S05]  /*6030*/  EXIT ;  /* 0x000000000000794d */ /* 0x000fea0003800000 */
.L_x_32866:
[----:B------:R-:W-:Y:S02]  /*6040*/  IMAD.MOV.U32 R7, RZ, RZ, 0x4 ;  /* 0x00000004ff077424 */ /* 0x000fe400078e00ff */
[----:B------:R-:W-:Y:S02]  /*6050*/  IMAD.MOV.U32 R11, RZ, RZ, 0x1f ;  /* 0x0000001fff0b7424 */ /* 0x000fe400078e00ff */
[----:B------:R-:W-:-:S07]  /*6060*/  IMAD.MOV.U32 R6, RZ, RZ, -0x1 ;  /* 0xffffffffff067424 */ /* 0x000fce00078e00ff */
[----:B012---:R-:W-:Y:S05]  /*6070*/  WARPSYNC.COLLECTIVE R6, `(.L_x_32870) ;  /* 0x0000000006087348 */ /* 0x007fea0003c00000 */
[----:B-1----:R1:W3:Y:S02]  /*6080*/  SHFL.DOWN P0, R5, R2, R7, R11 ;  /* 0x0800000702057389 */ /* 0x0022e4000000000b */
[----:B0123--:R-:W-:Y:S01]  /*6090*/  ENDCOLLECTIVE ;  /* 0x000000000000791b */ /* 0x00ffe20003800000 */
.L_x_32870:
[----:B------:R-:W-:Y:S02]  /*60a0*/  IMAD.MOV.U32 R7, RZ, RZ, 0x2 ;  /* 0x00000002ff077424 */ /* 0x000fe400078e00ff */
[----:B------:R-:W-:-:S05]  /*60b0*/  IMAD.MOV.U32 R3, RZ, RZ, R5 ;  /* 0x000000ffff037224 */ /* 0x000fca00078e0005 */
[----:B------:R-:W-:-:S05]  /*60c0*/  FMNMX R3, R3, R2, !PT ;  /* 0x0000000203037209 */ /* 0x000fca0007800000 */
[----:B------:R-:W-:-:S07]  /*60d0*/  IMAD.MOV.U32 R2, RZ, RZ, R3 ;  /* 0x000000ffff027224 */ /* 0x000fce00078e0003 */
[----:B------:R-:W-:Y:S05]  /*60e0*/  WARPSYNC.COLLECTIVE R6, `(.L_x_32871) ;  /* 0x0000000006087348 */ /* 0x000fea0003c00000 */
[----:B------:R0:W1:Y:S02]  /*60f0*/  SHFL.DOWN P0, R5, R2, R7, R11 ;  /* 0x0800000702057389 */ /* 0x000064000000000b */
[----:B01----:R-:W-:Y:S01]  /*6100*/  ENDCOLLECTIVE ;  /* 0x000000000000791b */ /* 0x003fe20003800000 */
.L_x_32871:
[----:B------:R-:W-:Y:S02]  /*6110*/  IMAD.MOV.U32 R7, RZ, RZ, 0x1 ;  /* 0x00000001ff077424 */ /* 0x000fe400078e00ff */
[----:B------:R-:W-:-:S05]  /*6120*/  IMAD.MOV.U32 R4, RZ, RZ, R5 ;  /* 0x000000ffff047224 */ /* 0x000fca00078e0005 */
[----:B------:R-:W-:-:S05]  /*6130*/  FMNMX R4, R3, R4, !PT ;  /* 0x0000000403047209 */ /* 0x000fca0007800000 */
[----:B------:R-:W-:-:S07]  /*6140*/  IMAD.MOV.U32 R2, RZ, RZ, R4 ;  /* 0x000000ffff027224 */ /* 0x000fce00078e0004 */
[----:B------:R-:W-:Y:S05]  /*6150*/  WARPSYNC.COLLECTIVE R6, `(.L_x_32872) ;  /* 0x0000000006087348 */ /* 0x000fea0003c00000 */
[----:B------:R0:W1:Y:S02]  /*6160*/  SHFL.DOWN P0, R5, R2, R7, R11 ;  /* 0x0800000702057389 */ /* 0x000064000000000b */
[----:B01----:R-:W-:Y:S01]  /*6170*/  ENDCOLLECTIVE ;  /* 0x000000000000791b */ /* 0x003fe20003800000 */
.L_x_32872:
[----:B------:R-:W-:Y:S05]  /*6180*/  BRA `(.L_x_32873) ;  /* 0xfffffffc003c7947 */ /* 0x000fea000383ffff */
        .weak           $__internal_734_$__cuda_sm20_div_u64
        .type           $__internal_734_$__cuda_sm20_div_u64,@function
        .size           $__internal_734_$__cuda_sm20_div_u64,($__internal_735_$__cuda_sm20_rcp_rn_f32_slowpath - $__internal_734_$__cuda_sm20_div_u64)
$__internal_734_$__cuda_sm20_div_u64:
        /* <DEDUP_REMOVED lines=67> */
[----:B------:R-:W-:Y:S06]  /*65c0*/  RET.REL.NODEC R4 `(_ZN18transformer_engine6detail38cast_transpose_fused_kernel_notalignedILb0ELb0ELb1EfNS_16CTDBiasDActParamI6__halfS3_13__nv_bfloat16fEELi4ELi4ENS_5EmptyEXadL_ZNS_4reluIffEET_T0_RKS6_EEEEvT3_mmm) ;  /* 0xffffff98048c7950 */ /* 0x000fec0003c3ffff */
        .weak           $__internal_735_$__cuda_sm20_rcp_rn_f32_slowpath
        .type           $__internal_735_$__cuda_sm20_rcp_rn_f32_slowpath,@function
        .size           $__internal_735_$__cuda_sm20_rcp_rn_f32_slowpath,(.L_x_35220 - $__internal_735_$__cuda_sm20_rcp_rn_f32_slowpath)
$__internal_735_$__cuda_sm20_rcp_rn_f32_slowpath:
        /* <DEDUP_REMOVED lines=15> */
.L_x_32874:
        /* <DEDUP_REMOVED lines=33> */
.L_x_32876:
[----:B------:R0:W1:Y:S02]  /*68d0*/  MUFU.RCP R2, R0 ;  /* 0x0000000000027308 */ /* 0x0000640000001000 */
.L_x_32875:
[----:B-1-3--:R-:W-:Y:S02]  /*68e0*/  IMAD.MOV.U32 R5, RZ, RZ, R2 ;  /* 0x000000ffff057224 */ /* 0x00afe400078e0002 */
[----:B------:R-:W-:Y:S02]  /*68f0*/  IMAD.MOV.U32 R2, RZ, RZ, R7 ;  /* 0x000000ffff027224 */ /* 0x000fe400078e0007 */
[----:B------:R-:W-:-:S04]  /*6900*/  IMAD.MOV.U32 R3, RZ, RZ, 0x0 ;  /* 0x00000000ff037424 */ /* 0x000fc800078e00ff */
[----:B0-2---:R-:W-:Y:S05]  /*6910*/  RET.REL.NODEC R2 `(_ZN18transformer_engine6detail38cast_transpose_fused_kernel_notalignedILb0ELb0ELb1EfNS_16CTDBiasDActParamI6__halfS3_13__nv_bfloat16fEELi4ELi4ENS_5EmptyEXadL_ZNS_4reluIffEET_T0_RKS6_EEEEvT3_mmm) ;  /* 0xffffff9402b87950 */ /* 0x005fea0003c3ffff */
.L_x_32877:
        /* <DEDUP_REMOVED lines=14> */
.L_x_35220:


//--------------------- .text._ZN18transformer_engine6detail38cast_transpose_fused_kernel_notalignedILb0ELb0ELb1EfNS_16CTDBiasDActParamI6__halfS3_S3_fEELi4ELi4ENS_5EmptyEXadL_ZNS_4reluIffEET_T0_RKS5_EEEEvT3_mmm --------------------------
	.section	.text._ZN18transformer_engine6detail38cast_transpose_fused_kernel_notalignedILb0ELb0ELb1EfNS_16CTDBiasDActParamI6__halfS3_S3_fEELi4ELi4ENS_5EmptyEXadL_ZNS_4reluIffEET_T0_RKS5_EEEEvT3_mmm,"ax",@progbits
	.align	128
        .global         _ZN18transformer_engine6detail38cast_transpose_fused_kernel_notalignedILb0ELb0ELb1EfNS_16CTDBiasDActParamI6__halfS3_S3_fEELi4ELi4ENS_5EmptyEXadL_ZNS_4reluIffEET_T0_RKS5_EEEEvT3_mmm
        .type           _ZN18transformer_engine6detail38cast_transpose_fused_kernel_notalignedILb0ELb0ELb1EfNS_16CTDBiasDActParamI6__halfS3_S3_fEELi4ELi4ENS_5EmptyEXadL_ZNS_4reluIffEET_T0_RKS5_EEEEvT3_mmm,@function
        .size           _ZN18transformer_engine6detail38cast_transpose_fused_kernel_notalignedILb0ELb0ELb1EfNS_16CTDBiasDActParamI6__halfS3_S3_fEELi4ELi4ENS_5EmptyEXadL_ZNS_4reluIffEET_T0_RKS5_EEEEvT3_mmm,(.L_x_35222 - _ZN18transformer_engine6detail38cast_transpose_fused_kernel_notalignedILb0ELb0ELb1EfNS_16CTDBiasDActParamI6__halfS3_S3_fEELi4ELi4ENS_5EmptyEXadL_ZNS_4reluIffEET_T0_RKS5_EEEEvT3_mmm)
        .other          _ZN18transformer_engine6detail38cast_transpose_fused_kernel_notalignedILb0ELb0ELb1EfNS_16CTDBiasDActParamI6__halfS3_S3_fEELi4ELi4ENS_5EmptyEXadL_ZNS_4reluIffEET_T0_RKS5_EEEEvT3_mmm,@"STO_CUDA_ENTRY STV_DEFAULT"
_ZN18transformer_engine6detail38cast_transpose_fused_kernel_notalignedILb0ELb0ELb1EfNS_16CTDBiasDActParamI6__halfS3_S3_fEELi4ELi4ENS_5EmptyEXadL_ZNS_4reluIffEET_T0_RKS5_EEEEvT3_mmm:
.text._ZN18transformer_engine6detail38cast_transpose_fused_kernel_notalignedILb0ELb0ELb1EfNS_16CTDBiasDActParamI6__halfS3_S3_fEELi4ELi4ENS_5EmptyEXadL_ZNS_4reluIffEET_T0_RKS5_EEEEvT3_mmm:
        /* <DEDUP_REMOVED lines=19> */
[----:B------:R-:W-:Y:S05]  /*0130*/  CALL.REL.NOINC `($__internal_736_$__cuda_sm20_div_u64) ;  /* 0x0000006000147944 */ /* 0x000fea0003c00000 */
        /* <DEDUP_REMOVED lines=8> */
.L_x_32878:
        /* <DEDUP_REMOVED lines=22> */
.L_x_32879:
        /* <DEDUP_REMOVED lines=225> */
[----:B------:R-:W0:Y:S02]  /*1130*/  F2F.F16.F32 R65, R65 ;  /* 0x0000004100417304 */ /* 0x000e240000200800 */
[----:B------:R-:W-:Y:S01]  /*1140*/  FMNMX R72, |R63|, R72, !PT ;  /* 0x000000483f487209 */ /* 0x000fe20007800200 */
[----:B------:R-:W-:-:S05]  /*1150*/  @P1 IMAD.X R63, R23, 0x1, R27, P5 ;  /* 0x00000001173f1824 */ /* 0x000fca00028e061b */
[----:B------:R-:W1:Y:S01]  /*1160*/  F2F.F16.F32 R44, R44 ;  /* 0x0000002c002c7304 */ /* 0x000e620000200800 */
[----:B------:R-:W-:-:S07]  /*1170*/  LEA R20, P4, R37, UR4, 0x1 ;  /* 0x0000000425147c11 */ /* 0x000fce000f8808ff */
[----:B------:R-:W2:Y:S08]  /*1180*/  F2F.F16.F32 R67, R67 ;  /* 0x0000004300437304 */ /* 0x000eb00000200800 */
        /* <DEDUP_REMOVED lines=11> */
[----:B------:R0:W0:Y:S01]  /*1240*/  F2F.F16.F32 R23, R25 ;  /* 0x0000001900177304 */ /* 0x0000220000200800 */
        /* <DEDUP_REMOVED lines=10> */
.L_x_32881:
[----:B------:R-:W-:Y:S05]  /*12f0*/  BSYNC B0 ;  /* 0x0000000000007941 */ /* 0x000fea0003800000 */
.L_x_32880:
[----:B------:R-:W-:Y:S01]  /*1300*/  FMUL R39, R39, R0 ;  /* 0x0000000027277220 */ /* 0x000fe20000400000 */
[----:B------:R-:W-:Y:S01]  /*1310*/  ULDC.64 UR4, c[0x0][0x228] ;  /* 0x00008a0000047ab9 */ /* 0x000fe20000000a00 */
[----:B01----:R-:W-:Y:S01]  /*1320*/  IMAD.IADD R25, R35, 0x1, R59 ;  /* 0x0000000123197824 */ /* 0x003fe200078e023b */
[----:B------:R-:W-:Y:S01]  /*1330*/  LEA R24, P4, R34, UR4, 0x8 ;  /* 0x0000000422187c11 */ /* 0x000fe2000f8840ff */
[----:B------:R-:W-:Y:S01]  /*1340*/  BSSY B0, `(.L_x_32882) ;  /* 0x000000f000007945 */ /* 0x000fe20003800000 */
[----:B------:R-:W-:Y:S01]  /*1350*/  @P1 LEA.HI.X R71, R56, R50, R63, 0x3, P3 ;  /* 0x0000003238471211 */ /* 0x000fe200018f1c3f */
[----:B------:R-:W0:Y:S01]  /*1360*/  F2F.F16.F32 R39, R39 ;  /* 0x0000002700277304 */ /* 0x000e220000200800 */
        /* <DEDUP_REMOVED lines=12> */
.L_x_32883:
[----:B------:R-:W-:Y:S05]  /*1430*/  BSYNC B0 ;  /* 0x0000000000007941 */ /* 0x000fea0003800000 */
.L_x_32882:
        /* <DEDUP_REMOVED lines=11> */
.L_x_32885:
[----:B------:R-:W-:Y:S05]  /*14f0*/  BSYNC B0 ;  /* 0x0000000000007941 */ /* 0x000fea0003800000 */
.L_x_32884:
        /* <DEDUP_REMOVED lines=12> */
.L_x_32887:
[----:B------:R-:W-:Y:S05]  /*15c0*/  BSYNC B0 ;  /* 0x0000000000007941 */ /* 0x000fea0003800000 */
.L_x_32886:
        /* <DEDUP_REMOVED lines=40> */
[----:B------:R-:W1:Y:S01]  /*1850*/  F2F.F16.F32 R75, R75 ;  /* 0x0000004b004b7304 */ /* 0x000e620000200800 */
[----:B------:R-:W-:Y:S01]  /*1860*/  HADD2.F32 R63, -RZ, R63.H0_H0 ;  /* 0x2000003fff3f7230 */ /* 0x000fe20000004100 */
[----:B------:R-:W-:Y:S01]  /*1870*/  FMNMX R56, |R71|, R56, !PT ;  /* 0x0000003847387209 */ /* 0x000fe20007800200 */
[----:B------:R-:W-:Y:S01]  /*1880*/  FMUL R59, R59, R0 ;  /* 0x000000003b3b7220 */ /* 0x000fe20000400000 */
[----:B------:R-:W-:Y:S01]  /*1890*/  ISETP.GE.U32.OR P0, PT, R55, R2, P0 ;  /* 0x000000023700720c */ /* 0x000fe20000706470 */
[-C--:B------:R-:W-:Y:S01]  /*18a0*/  FMUL R71, R71, R0.reuse ;  /* 0x0000000047477220 */ /* 0x080fe20000400000 */
[-C--:B------:R-:W-:Y:S01]  /*18b0*/  FMUL R55, R77, R0.reuse ;  /* 0x000000004d377220 */ /* 0x080fe20000400000 */
[----:B------:R-:W-:Y:S01]  /*18c0*/  FMUL R45, R45, R0 ;  /* 0x000000002d2d7220 */ /* 0x000fe20000400000 */
[----:B------:R-:W2:Y:S01]  /*18d0*/  F2F.F16.F32 R73, R73 ;  /* 0x0000004900497304 */ /* 0x000ea20000200800 */
[----:B------:R-:W-:-:S07]  /*18e0*/  FMNMX R63, RZ, R63, !PT ;  /* 0x0000003fff3f7209 */ /* 0x000fce0007800000 */
[----:B------:R-:W3:Y:S01]  /*18f0*/  F2F.F16.F32 R69, R69 ;  /* 0x0000004500457304 */ /* 0x000ee20000200800 */
[----:B------:R-:W-:-:S07]  /*1900*/  FMNMX R56, |R63|, R56, !PT ;  /* 0x000000383f387209 */ /* 0x000fce0007800200 */
[----:B------:R-:W4:Y:S01]  /*1910*/  F2F.F16.F32 R59, R59 ;  /* 0x0000003b003b7304 */ /* 0x000f220000200800 */
[----:B------:R-:W-:-:S07]  /*1920*/  FMNMX R68, |R41|, R56, !PT ;  /* 0x0000003829447209 */ /* 0x000fce0007800200 */
[----:B------:R-:W0:Y:S01]  /*1930*/  F2F.F16.F32 R71, R71 ;  /* 0x0000004700477304 */ /* 0x000e220000200800 */
[----:B-1----:R-:W-:-:S07]  /*1940*/  IMAD.WIDE.U32 R40, R75, 0x10000, RZ ;  /* 0x000100004b287825 */ /* 0x002fce00078e00ff */
[----:B------:R-:W1:Y:S08]  /*1950*/  F2F.F16.F32 R55, R55 ;  /* 0x0000003700377304 */ /* 0x000e700000200800 */
[----:B------:R-:W0:Y:S01]  /*1960*/  F2F.F16.F32 R45, R45 ;  /* 0x0000002d002d7304 */ /* 0x000e220000200800 */
        /* <DEDUP_REMOVED lines=17> */
.L_x_32889:
[----:B------:R-:W-:Y:S05]  /*1a80*/  BSYNC B0 ;  /* 0x0000000000007941 */ /* 0x000fea0003800000 */
.L_x_32888:
[----:B------:R-:W-:Y:S01]  /*1a90*/  FMUL R56, R63, R0 ;  /* 0x000000003f387220 */ /* 0x000fe20000400000 */
[----:B--2---:R2:W3:Y:S01]  /*1aa0*/  F2F.F16.F32 R41, R72 ;  /* 0x0000004800297304 */ /* 0x0044e20000200800 */
[----:B------:R-:W-:Y:S01]  /*1ab0*/  HADD2.F32 R40, -RZ, R43.H0_H0 ;  /* 0x2000002bff287230 */ /* 0x000fe20000004100 */
[----:B------:R-:W-:Y:S01]  /*1ac0*/  BSSY B0, `(.L_x_32890) ;  /* 0x0000013000007945 */ /* 0x000fe20003800000 */
[----:B------:R-:W-:-:S03]  /*1ad0*/  SHF.R.U64 R42, R42, 0x10, R43 ;  /* 0x000000102a2a7819 */ /* 0x000fc6000000122b */
[----:B------:R-:W-:Y:S02]  /*1ae0*/  FMNMX R63, RZ, R40, !PT ;  /* 0x00000028ff3f7209 */ /* 0x000fe40007800000 */
[----:B------:R-:W4:Y:S01]  /*1af0*/  F2F.F16.F32 R56, R56 ;  /* 0x0000003800387304 */ /* 0x000f220000200800 */
        /* <DEDUP_REMOVED lines=15> */
.L_x_32891:
[----:B------:R-:W-:Y:S05]  /*1bf0*/  BSYNC B0 ;  /* 0x0000000000007941 */ /* 0x000fea0003800000 */
.L_x_32890:
        /* <DEDUP_REMOVED lines=8> */
[----:B------:R-:W0:Y:S01]  /*1c80*/  F2F.F16.F32 R75, R75 ;  /* 0x0000004b004b7304 */ /* 0x000e220000200800 */
[C---:B------:R-:W-:Y:S01]  /*1c90*/  FMNMX R68, |R61|.reuse, R68, !PT ;  /* 0x000000443d447209 */ /* 0x040fe20007800200 */
[----:B------:R-:W-:Y:S01]  /*1ca0*/  FMUL R61, R61, R0 ;  /* 0x000000003d3d7220 */ /* 0x000fe20000400000 */
[----:B------:R-:W-:-:S05]  /*1cb0*/  FMNMX R43, RZ, R43, !PT ;  /* 0x0000002bff2b7209 */ /* 0x000fca0007800000 */
[----:B------:R-:W-:Y:S01]  /*1cc0*/  FMUL R59, R43, R0 ;  /* 0x000000002b3b7220 */ /* 0x000fe20000400000 */
[----:B------:R-:W2:Y:S01]  /*1cd0*/  F2F.F16.F32 R61, R61 ;  /* 0x0000003d003d7304 */ /* 0x000ea20000200800 */
[----:B0-----:R-:W-:-:S07]  /*1ce0*/  LOP3.LUT R60, R73, R75, RZ, 0xfc, !PT ;  /* 0x0000004b493c7212 */ /* 0x001fce00078efcff */
[----:B------:R-:W0:Y:S01]  /*1cf0*/  F2F.F16.F32 R59, R59 ;  /* 0x0000003b003b7304 */ /* 0x000e220000200800 */
        /* <DEDUP_REMOVED lines=15> */
.L_x_32893:
[----:B------:R-:W-:Y:S05]  /*1df0*/  BSYNC B0 ;  /* 0x0000000000007941 */ /* 0x000fea0003800000 */
.L_x_32892:
        /* <DEDUP_REMOVED lines=26> */
[----:B------:R-:W0:Y:S02]  /*1fa0*/  F2F.F16.F32 R63, R63 ;  /* 0x0000003f003f7304 */ /* 0x000e240000200800 */
[----:B------:R-:W-:-:S06]  /*1fb0*/  FMNMX R72, |R47|, R72, !PT ;  /* 0x000000482f487209 */ /* 0x000fcc0007800200 */
[----:B------:R-:W0:Y:S08]  /*1fc0*/  F2F.F16.F32 R62, R62 ;  /* 0x0000003e003e7304 */ /* 0x000e300000200800 */
[----:B------:R-:W0:Y:S08]  /*1fd0*/  F2F.F16.F32 R67, R67 ;  /* 0x0000004300437304 */ /* 0x000e300000200800 */
        /* <DEDUP_REMOVED lines=17> */
.L_x_32895:
[----:B------:R-:W-:Y:S05]  /*20f0*/  BSYNC B0 ;  /* 0x0000000000007941 */ /* 0x000fea0003800000 */
.L_x_32894:
        /* <DEDUP_REMOVED lines=95> */
[----:B------:R0:W2:Y:S01]  /*26f0*/  F2F.F16.F32 R18, R57 ;  /* 0x0000003900127304 */ /* 0x0000a20000200800 */
        /* <DEDUP_REMOVED lines=16> */
[----:B------:R-:W0:Y:S01]  /*2800*/  F2F.F16.F32 R55, R55 ;  /* 0x0000003700377304 */ /* 0x000e220000200800 */
[----:B------:R-:W-:Y:S01]  /*2810*/  FMNMX R30, |R65|, R30, !PT ;  /* 0x0000001e411e7209 */ /* 0x000fe20007800200 */
[----:B------:R-:W-:-:S06]  /*2820*/  IMAD.U32 R68, R68, 0x10000, RZ ;  /* 0x0001000044447824 */ /* 0x000fcc00078e00ff */
[----:B------:R-:W1:Y:S01]  /*2830*/  F2F.F16.F32 R56, R56 ;  /* 0x0000003800387304 */ /* 0x000e620000200800 */
[----:B------:R-:W-:-:S07]  /*2840*/  LOP3.LUT R59, R71, R59, RZ, 0xfc, !PT ;  /* 0x0000003b473b7212 */ /* 0x000fce00078efcff */
[----:B------:R-:W3:Y:S01]  /*2850*/  F2F.F16.F32 R57, R57 ;  /* 0x0000003900397304 */ /* 0x000ee20000200800 */
[----:B------:R-:W-:-:S07]  /*2860*/  SHF.R.U32.HI R35, RZ, 0x10, R35 ;  /* 0x00000010ff237819 */ /* 0x000fce0000011623 */
[----:B------:R-:W4:Y:S01]  /*2870*/  F2F.F16.F32 R61, R61 ;  /* 0x0000003d003d7304 */ /* 0x000f220000200800 */
[----:B------:R-:W-:-:S07]  /*2880*/  FMUL R58, R19, R0 ;  /* 0x00000000133a7220 */ /* 0x000fce0000400000 */
[----:B------:R-:W0:Y:S01]  /*2890*/  F2F.F16.F32 R54, R54 ;  /* 0x0000003600367304 */ /* 0x000e220000200800 */
[----:B------:R-:W-:-:S07]  /*28a0*/  IMAD.U32 R32, R67, 0x10000, RZ ;  /* 0x0001000043207824 */ /* 0x000fce00078e00ff */
[----:B------:R-:W0:Y:S01]  /*28b0*/  F2F.F16.F32 R23, R23 ;  /* 0x0000001700177304 */ /* 0x000e220000200800 */
[----:B------:R-:W-:-:S07]  /*28c0*/  FMNMX R63, RZ, R63, !PT ;  /* 0x0000003fff3f7209 */ /* 0x000fce0007800000 */
[----:B------:R-:W0:Y:S08]  /*28d0*/  F2F.F16.F32 R60, R60 ;  /* 0x0000003c003c7304 */ /* 0x000e300000200800 */
[----:B------:R-:W0:Y:S01]  /*28e0*/  F2F.F16.F32 R34, R34 ;  /* 0x0000002200227304 */ /* 0x000e220000200800 */
[----:B------:R-:W-:Y:S01]  /*28f0*/  FMNMX R30, |R17|, R30, !PT ;  /* 0x0000001e111e7209 */ /* 0x000fe20007800200 */
[----:B------:R-:W-:Y:S01]  /*2900*/  BSSY B0, `(.L_x_32896) ;  /* 0x0000011000007945 */ /* 0x000fe20003800000 */
[----:B------:R-:W-:Y:S01]  /*2910*/  LOP3.LUT R17, R59, R68, RZ, 0xfc, !PT ;  /* 0x000000443b117212 */ /* 0x000fe200078efcff */
[----:B------:R-:W-:Y:S01]  /*2920*/  HADD2.F32 R59, -RZ, R35.H0_H0 ;  /* 0x20000023ff3b7230 */ /* 0x000fe20000004100 */
[----:B------:R-:W-:Y:S01]  /*2930*/  LOP3.LUT R15, R15, R32, RZ, 0xfc, !PT ;  /* 0x000000200f0f7212 */ /* 0x000fe200078efcff */
[----:B------:R-:W-:-:S02]  /*2940*/  FMUL R35, R63, R0 ;  /* 0x000000003f237220 */ /* 0x000fc40000400000 */
[----:B------:R2:W0:Y:S02]  /*2950*/  F2F.F16.F32 R21, R58 ;  /* 0x0000003a00157304 */ /* 0x0004240000200800 */
        /* <DEDUP_REMOVED lines=11> */
.L_x_32897:
[----:B------:R-:W-:Y:S05]  /*2a10*/  BSYNC B0 ;  /* 0x0000000000007941 */ /* 0x000fea0003800000 */
.L_x_32896:
        /* <DEDUP_REMOVED lines=11> */
.L_x_32899:
[----:B------:R-:W-:Y:S05]  /*2ad0*/  BSYNC B0 ;  /* 0x0000000000007941 */ /* 0x000fea0003800000 */
.L_x_32898:
[----:B------:R-:W-:Y:S01]  /*2ae0*/  FMNMX R59, RZ, R59, !PT ;  /* 0x0000003bff3b7209 */ /* 0x000fe20007800000 */
[----:B------:R-:W3:Y:S01]  /*2af0*/  F2F.F16.F32 R35, R35 ;  /* 0x0000002300237304 */ /* 0x000ee20000200800 */
        /* <DEDUP_REMOVED lines=8> */
[----:B------:R-:W0:Y:S01]  /*2b80*/  F2F.F16.F32 R62, R62 ;  /* 0x0000003e003e7304 */ /* 0x000e220000200800 */
        /* <DEDUP_REMOVED lines=15> */
.L_x_32901:
[----:B------:R-:W-:Y:S05]  /*2c80*/  BSYNC B0 ;  /* 0x0000000000007941 */ /* 0x000fea0003800000 */
.L_x_32900:
        /* <DEDUP_REMOVED lines=28> */
[----:B------:R1:W2:Y:S01]  /*2e50*/  F2F.F16.F32 R35, R56 ;  /* 0x0000003800237304 */ /* 0x0002a20000200800 */
[----:B0-----:R-:W-:Y:S02]  /*2e60*/  LOP3.LUT R23, R71, R62, RZ, 0xfc, !PT ;  /* 0x0000003e47177212 */ /* 0x001fe400078efcff */
[----:B------:R-:W-:Y:S01]  /*2e70*/  FMNMX R57, RZ, R58, !PT ;  /* 0x0000003aff397209 */ /* 0x000fe20007800000 */
[----:B------:R-:W-:Y:S01]  /*2e80*/  FMUL R21, R61, R0 ;  /* 0x000000003d157220 */ /* 0x000fe20000400000 */
[----:B------:R-:W-:-:S02]  /*2e90*/  FMNMX R36, |R63|, R36, !PT ;  /* 0x000000243f247209 */ /* 0x000fc40007800200 */
[----:B------:R-:W-:Y:S01]  /*2ea0*/  FMNMX R37, RZ, R37, !PT ;  /* 0x00000025ff257209 */ /* 0x000fe20007800000 */
[----:B------:R0:W3:Y:S01]  /*2eb0*/  F2F.F16.F32 R58, R67 ;  /* 0x00000043003a7304 */ /* 0x0000e20000200800 */
[----:B------:R-:W-:Y:S01]  /*2ec0*/  SHF.R.U32.HI R62, RZ, 0x3, R9 ;  /* 0x00000003ff3e7819 */ /* 0x000fe20000011609 */
[----:B-1----:R-:W-:Y:S01]  /*2ed0*/  FMUL R56, R13, R0 ;  /* 0x000000000d387220 */ /* 0x002fe20000400000 */
[----:B------:R-:W-:Y:S01]  /*2ee0*/  FMNMX R36, |R61|, R36, !PT ;  /* 0x000000243d247209 */ /* 0x000fe20007800200 */
[-C--:B------:R-:W-:Y:S01]  /*2ef0*/  FMUL R60, R57, R0.reuse ;  /* 0x00000000393c7220 */ /* 0x080fe20000400000 */
[----:B------:R-:W-:Y:S01]  /*2f00*/  LOP3.LUT R62, R62, 0x1c, RZ, 0xc0, !PT ;  /* 0x0000001c3e3e7812 */ /* 0x000fe200078ec0ff */
[-C--:B------:R-:W-:Y:S01]  /*2f10*/  FMUL R61, R63, R0.reuse ;  /* 0x000000003f3d7220 */ /* 0x080fe20000400000 */
[----:B------:R-:W-:Y:S01]  /*2f20*/  SHF.R.U64 R63, R46, 0x10, R47 ;  /* 0x000000102e3f7819 */ /* 0x000fe2000000122f */
[----:B------:R-:W1:Y:S01]  /*2f30*/  F2F.F16.F32 R21, R21 ;  /* 0x0000001500157304 */ /* 0x000e620000200800 */
[----:B0-----:R-:W-:Y:S01]  /*2f40*/  FMUL R67, R37, R0 ;  /* 0x0000000025437220 */ /* 0x001fe20000400000 */
[----:B------:R-:W-:-:S02]  /*2f50*/  IADD3 R62, R9, 0x1d, -R62 ;  /* 0x0000001d093e7810 */ /* 0x000fc40007ffe83e */
[----:B------:R-:W-:Y:S01]  /*2f60*/  FMNMX R36, |R37|, R36, !PT ;  /* 0x0000002425247209 */ /* 0x000fe20007800200 */
[----:B------:R-:W-:Y:S01]  /*2f70*/  HADD2.F32 R63, -RZ, R63.H0_H0 ;  /* 0x2000003fff3f7230 */ /* 0x000fe20000004100 */
[----:B------:R-:W-:Y:S01]  /*2f80*/  LOP3.LUT R65, R62, 0x1f, RZ, 0xc0, !PT ;  /* 0x0000001f3e417812 */ /* 0x000fe200078ec0ff */
[----:B------:R-:W-:Y:S01]  /*2f90*/  HADD2.F32 R62, -RZ, R50.H0_H0 ;  /* 0x20000032ff3e7230 */ /* 0x000fe20000004100 */
[----:B------:R-:W0:Y:S01]  /*2fa0*/  F2F.F16.F32 R56, R56 ;  /* 0x0000003800387304 */ /* 0x000e220000200800 */
[----:B------:R-:W-:Y:S02]  /*2fb0*/  LOP3.LUT R34, R70, R34, RZ, 0xfc, !PT ;  /* 0x0000002246227212 */ /* 0x000fe400078efcff */
[----:B------:R-:W-:Y:S01]  /*2fc0*/  ISETP.GE.U32.OR P0, PT, R65, R2, P0 ;  /* 0x000000024100720c */ /* 0x000fe20000706470 */
[----:B------:R-:W-:Y:S01]  /*2fd0*/  HADD2.F32 R65, -RZ, R49.H0_H0 ;  /* 0x20000031ff417230 */ /* 0x000fe20000004100 */
[----:B------:R-:W-:-:S03]  /*2fe0*/  FMNMX R46, R36, |R13|, !PT ;  /* 0x4000000d242e7209 */ /* 0x000fc60007800000 */
[----:B------:R-:W4:Y:S01]  /*2ff0*/  F2F.F16.F32 R60, R60 ;  /* 0x0000003c003c7304 */ /* 0x000f220000200800 */
[----:B------:R-:W-:-:S07]  /*3000*/  FMNMX R65, RZ, R65, !PT ;  /* 0x00000041ff417209 */ /* 0x000fce0007800000 */
[----:B------:R-:W0:Y:S08]  /*3010*/  F2F.F16.F32 R61, R61 ;  /* 0x0000003d003d7304 */ /* 0x000e300000200800 */
[----:B------:R-:W0:Y:S01]  /*3020*/  F2F.F16.F32 R67, R67 ;  /* 0x0000004300437304 */ /* 0x000e220000200800 */
        /* <DEDUP_REMOVED lines=13> */
.L_x_32903:
[----:B------:R-:W-:Y:S05]  /*3100*/  BSYNC B0 ;  /* 0x0000000000007941 */ /* 0x000fea0003800000 */
.L_x_32902:
        /* <DEDUP_REMOVED lines=19> */
[----:B------:R-:W0:Y:S01]  /*3240*/  F2F.F16.F32 R36, R36 ;  /* 0x0000002400247304 */ /* 0x000e220000200800 */
[----:B------:R-:W-:Y:S01]  /*3250*/  FMNMX R35, RZ, R35, !PT ;  /* 0x00000023ff237209 */ /* 0x000fe20007800000 */
[----:B------:R-:W-:Y:S01]  /*3260*/  HADD2.F32 R46, -RZ, R46.H0_H0 ;  /* 0x2000002eff2e7230 */ /* 0x000fe20000004100 */
[----:B------:R-:W-:Y:S01]  /*3270*/  LOP3.LUT R31, R33, R48, RZ, 0xfc, !PT ;  /* 0x00000030211f7212 */ /* 0x000fe200078efcff */
[----:B------:R-:W-:Y:S01]  /*3280*/  FMUL R49, R47, R0 ;  /* 0x000000002f317220 */ /* 0x000fe20000400000 */
[----:B------:R-:W-:Y:S01]  /*3290*/  LOP3.LUT R33, R54, R61, RZ, 0xfc, !PT ;  /* 0x0000003d36217212 */ /* 0x000fe200078efcff */
[----:B------:R-:W-:-:S02]  /*32a0*/  IMAD.U32 R54, R67, 0x10000, RZ ;  /* 0x0001000043367824 */ /* 0x000fc400078e00ff */
[-C--:B------:R-:W-:Y:S01]  /*32b0*/  FMUL R68, R35, R0.reuse ;  /* 0x0000000023447220 */ /* 0x080fe20000400000 */
[----:B------:R1:W2:Y:S01]  /*32c0*/  F2F.F16.F32 R12, R62 ;  /* 0x0000003e000c7304 */ /* 0x0002a20000200800 */
[----:B------:R-:W-:Y:S07]  /*32d0*/  BSSY B0, `(.L_x_32904) ;  /* 0x000001f000007945 */ /* 0x000fee0003800000 */
[----:B------:R3:W4:Y:S01]  /*32e0*/  F2F.F16.F32 R21, R49 ;  /* 0x0000003100157304 */ /* 0x0007220000200800 */
[C---:B-1----:R-:W-:Y:S01]  /*32f0*/  FMNMX R62, |R37|.reuse, R59, !PT ;  /* 0x0000003b253e7209 */ /* 0x042fe20007800200 */
[----:B------:R-:W-:Y:S01]  /*3300*/  FMUL R37, R37, R0 ;  /* 0x0000000025257220 */ /* 0x000fe20000400000 */
[----:B------:R-:W-:-:S02]  /*3310*/  FMNMX R59, RZ, R46, !PT ;  /* 0x0000002eff3b7209 */ /* 0x000fc40007800000 */
[----:B------:R-:W-:Y:S02]  /*3320*/  FMNMX R62, |R57|, R62, !PT ;  /* 0x0000003e393e7209 */ /* 0x000fe40007800200 */
[----:B------:R-:W-:Y:S01]  /*3330*/  SHF.R.U64 R57, R50, 0x10, R51 ;  /* 0x0000001032397819 */ /* 0x000fe20000001233 */
[----:B------:R-:W-:Y:S01]  /*3340*/  FMUL R48, R59, R0 ;  /* 0x000000003b307220 */ /* 0x000fe20000400000 */
[----:B------:R-:W-:Y:S01]  /*3350*/  FMNMX R62, |R35|, R62, !PT ;  /* 0x0000003e233e7209 */ /* 0x000fe20007800200 */
[----:B------:R1:W0:Y:S01]  /*3360*/  F2F.F16.F32 R46, R68 ;  /* 0x00000044002e7304 */ /* 0x0002220000200800 */
[----:B------:R-:W-:Y:S01]  /*3370*/  LOP3.LUT R35, R23, R54, RZ, 0xfc, !PT ;  /* 0x0000003617237212 */ /* 0x000fe200078efcff */
[----:B---3--:R-:W-:Y:S01]  /*3380*/  HADD2.F32 R49, -RZ, R52.H0_H0 ;  /* 0x20000034ff317230 */ /* 0x008fe20000004100 */
[----:B------:R-:W-:Y:S01]  /*3390*/  FMNMX R62, |R65|, R62, !PT ;  /* 0x0000003e413e7209 */ /* 0x000fe20007800200 */
[----:B------:R-:W-:-:S03]  /*33a0*/  HADD2.F32 R57, -RZ, R57.H0_H0 ;  /* 0x20000039ff397230 */ /* 0x000fc60000004100 */
[----:B------:R-:W-:Y:S01]  /*33b0*/  FMNMX R50, |R59|, R62, !PT ;  /* 0x0000003e3b327209 */ /* 0x000fe20007800200 */
[----:B------:R-:W3:Y:S01]  /*33c0*/  F2F.F16.F32 R48, R48 ;  /* 0x0000003000307304 */ /* 0x000ee20000200800 */
[----:B------:R-:W-:Y:S02]  /*33d0*/  SHF.R.U32.HI R59, RZ, 0x10, R51 ;  /* 0x00000010ff3b7819 */ /* 0x000fe40000011633 */
[----:B------:R-:W-:-:S05]  /*33e0*/  FMNMX R49, RZ, R49, !PT ;  /* 0x00000031ff317209 */ /* 0x000fca0007800000 */
[----:B------:R1:W0:Y:S01]  /*33f0*/  F2F.F16.F32 R23, R63 ;  /* 0x0000003f00177304 */ /* 0x0002220000200800 */
[----:B------:R-:W-:-:S07]  /*3400*/  FMUL R54, R49, R0 ;  /* 0x0000000031367220 */ /* 0x000fce0000400000 */
[----:B------:R1:W0:Y:S01]  /*3410*/  F2F.F16.F32 R51, R37 ;  /* 0x0000002500337304 */ /* 0x0002220000200800 */
        /* <DEDUP_REMOVED lines=10> */
.L_x_32905:
[----:B------:R-:W-:Y:S05]  /*34c0*/  BSYNC B0 ;  /* 0x0000000000007941 */ /* 0x000fea0003800000 */
.L_x_32904:
        /* <DEDUP_REMOVED lines=13> */
.L_x_32907:
[----:B------:R-:W-:Y:S05]  /*35a0*/  BSYNC B0 ;  /* 0x0000000000007941 */ /* 0x000fea0003800000 */
.L_x_32906:
[----:B------:R-:W-:Y:S01]  /*35b0*/  IMAD.WIDE.U32 R60, R60, 0x10000, RZ ;  /* 0x000100003c3c7825 */ /* 0x000fe200078e00ff */
[----:B------:R-:W-:Y:S01]  /*35c0*/  FMNMX R57, RZ, R57, !PT ;  /* 0x00000039ff397209 */ /* 0x000fe20007800000 */
[----:B------:R-:W4:Y:S01]  /*35d0*/  F2F.F16.F32 R54, R54 ;  /* 0x0000003600367304 */ /* 0x000f220000200800 */
        /* <DEDUP_REMOVED lines=10> */
[----:B------:R-:W0:Y:S01]  /*3680*/  F2F.F16.F32 R60, R60 ;  /* 0x0000003c003c7304 */ /* 0x000e220000200800 */
[----:B------:R-:W-:Y:S01]  /*3690*/  HADD2.F32 R36, -RZ, R53.H0_H0 ;  /* 0x20000035ff247230 */ /* 0x000fe20000004100 */
[----:B------:R-:W-:Y:S01]  /*36a0*/  SHF.R.U32.HI R65, RZ, 0x10, R53 ;  /* 0x00000010ff417819 */ /* 0x000fe20000011635 */
[----:B------:R-:W-:Y:S01]  /*36b0*/  HADD2.F32 R63, -RZ, R63.H0_H0 ;  /* 0x2000003fff3f7230 */ /* 0x000fe20000004100 */
[----:B------:R-:W-:-:S02]  /*36c0*/  LOP3.LUT R62, R37, R21, RZ, 0xfc, !PT ;  /* 0x00000015253e7212 */ /* 0x000fc400078efcff */
[----:B------:R-:W-:Y:S02]  /*36d0*/  FMNMX R53, RZ, R36, !PT ;  /* 0x00000024ff357209 */ /* 0x000fe40007800000 */
[----:B------:R-:W1:Y:S01]  /*36e0*/  F2F.F16.F32 R52, R52 ;  /* 0x0000003400347304 */ /* 0x000e620000200800 */
        /* <DEDUP_REMOVED lines=12> */
.L_x_32909:
[----:B------:R-:W-:Y:S05]  /*37b0*/  BSYNC B0 ;  /* 0x0000000000007941 */ /* 0x000fea0003800000 */
.L_x_32908:
[----:B--2---:R-:W-:Y:S01]  /*37c0*/  HADD2.F32 R37, -RZ, R65.H0_H0 ;  /* 0x20000041ff257230 */ /* 0x004fe20000004100 */
[----:B------:R-:W-:Y:S01]  /*37d0*/  FMNMX R21, RZ, R63, !PT ;  /* 0x0000003fff157209 */ /* 0x000fe20007800000 */
[-C--:B------:R-:W-:Y:S01]  /*37e0*/  FMUL R12, R53, R0.reuse ;  /* 0x00000000350c7220 */ /* 0x080fe20000400000 */
[----:B------:R-:W-:Y:S02]  /*37f0*/  BSSY B0, `(.L_x_32910) ;  /* 0x0000014000007945 */ /* 0x000fe40003800000 */
[----:B------:R-:W-:Y:S01]  /*3800*/  FMNMX R37, RZ, R37, !PT ;  /* 0x00000025ff257209 */ /* 0x000fe20007800000 */
[-C--:B------:R-:W-:Y:S02]  /*3810*/  FMUL R36, R21, R0.reuse ;  /* 0x0000000015247220 */ /* 0x080fe40000400000 */
[----:B------:R-:W2:Y:S02]  /*3820*/  F2F.F16.F32 R12, R12 ;  /* 0x0000000c000c7304 */ /* 0x000ea40000200800 */
[----:B------:R-:W-:-:S06]  /*3830*/  FMUL R63, R37, R0 ;  /* 0x00000000253f7220 */ /* 0x000fcc0000400000 */
[----:B------:R-:W3:Y:S08]  /*3840*/  F2F.F16.F32 R36, R36 ;  /* 0x0000002400247304 */ /* 0x000ef00000200800 */
[----:B------:R-:W4:Y:S01]  /*3850*/  F2F.F16.F32 R63, R63 ;  /* 0x0000003f003f7304 */ /* 0x000f220000200800 */
        /* <DEDUP_REMOVED lines=13> */
.L_x_32911:
[----:B------:R-:W-:Y:S05]  /*3930*/  BSYNC B0 ;  /* 0x0000000000007941 */ /* 0x000fea0003800000 */
.L_x_32910:
        /* <DEDUP_REMOVED lines=98> */
.L_x_32916:
        /* <DEDUP_REMOVED lines=51> */
.L_x_32915:
[----:B------:R-:W-:Y:S05]  /*4290*/  BSYNC B1 ;  /* 0x0000000000017941 */ /* 0x000fea0003800000 */
.L_x_32914:
        /* <DEDUP_REMOVED lines=15> */
.L_x_32918:
[----:B------:R-:W-:Y:S05]  /*4390*/  BSYNC B1 ;  /* 0x0000000000017941 */ /* 0x000fea0003800000 */
.L_x_32917:
        /* <DEDUP_REMOVED lines=25> */
.L_x_32913:
[----:B------:R-:W-:Y:S05]  /*4530*/  BSYNC B0 ;  /* 0x0000000000007941 */ /* 0x000fea0003800000 */
.L_x_32912:
        /* <DEDUP_REMOVED lines=25> */
.L_x_32923:
        /* <DEDUP_REMOVED lines=51> */
.L_x_32922:
[----:B------:R-:W-:Y:S05]  /*4a00*/  BSYNC B1 ;  /* 0x0000000000017941 */ /* 0x000fea0003800000 */
.L_x_32921:
        /* <DEDUP_REMOVED lines=15> */
.L_x_32925:
[----:B------:R-:W-:Y:S05]  /*4b00*/  BSYNC B1 ;  /* 0x0000000000017941 */ /* 0x000fea0003800000 */
.L_x_32924:
        /* <DEDUP_REMOVED lines=25> */
.L_x_32920:
[----:B------:R-:W-:Y:S05]  /*4ca0*/  BSYNC B0 ;  /* 0x0000000000007941 */ /* 0x000fea0003800000 */
.L_x_32919:
        /* <DEDUP_REMOVED lines=25> */
.L_x_32930:
        /* <DEDUP_REMOVED lines=52> */
.L_x_32929:
[----:B------:R-:W-:Y:S05]  /*5180*/  BSYNC B1 ;  /* 0x0000000000017941 */ /* 0x000fea0003800000 */
.L_x_32928:
        /* <DEDUP_REMOVED lines=15> */
.L_x_32932:
[----:B------:R-:W-:Y:S05]  /*5280*/  BSYNC B1 ;  /* 0x0000000000017941 */ /* 0x000fea0003800000 */
.L_x_32931:
        /* <DEDUP_REMOVED lines=25> */
.L_x_32927:
[----:B------:R-:W-:Y:S05]  /*5420*/  BSYNC B0 ;  /* 0x0000000000007941 */ /* 0x000fea0003800000 */
.L_x_32926:
        /* <DEDUP_REMOVED lines=25> */
.L_x_32938:
        /* <DEDUP_REMOVED lines=54> */
.L_x_32937:
[----:B---3--:R-:W-:-:S07]  /*5920*/  VIADD R14, R32, 0x5 ;  /* 0x00000005200e7836 */ /* 0x008fce0000000000 */
.L_x_32936:
[----:B------:R-:W-:Y:S05]  /*5930*/  BSYNC B1 ;  /* 0x0000000000017941 */ /* 0x000fea0003800000 */
.L_x_32935:
        /* <DEDUP_REMOVED lines=16> */
.L_x_32940:
[----:B------:R-:W-:Y:S05]  /*5a40*/  BSYNC B1 ;  /* 0x0000000000017941 */ /* 0x000fea0003800000 */
.L_x_32939:
        /* <DEDUP_REMOVED lines=25> */
.L_x_32934:
[----:B------:R-:W-:Y:S05]  /*5be0*/  BSYNC B0 ;  /* 0x0000000000007941 */ /* 0x000fea0003800000 */
.L_x_32933:
        /* <DEDUP_REMOVED lines=41> */
.L_x_32951:
[----:B-1----:R-:W-:-:S07]  /*5e80*/  FMNMX R5, R4, R5, !PT ;  /* 0x0000000504057209 */ /* 0x002fce0007800000 */
.L_x_32943:
[----:B------:R-:W-:Y:S05]  /*5e90*/  BSYNC B0 ;  /* 0x0000000000007941 */ /* 0x000fea0003800000 */
.L_x_32942:
[----:B------:R-:W-:Y:S01]  /*5ea0*/  ISETP.NE.AND P0, PT, R9, RZ, PT ;  /* 0x000000ff0900720c */ /* 0x000fe20003f05270 */
[----:B------:R-:W-:-:S12]  /*5eb0*/  BSSY B0, `(.L_x_32941) ;  /* 0x0000004000007945 */ /* 0x000fd80003800000 */
[----:B------:R-:W-:Y:S05]  /*5ec0*/  @P0 BRA `(.L_x_32945) ;  /* 0x0000000000080947 */ /* 0x000fea0003800000 */
[----:B------:R-:W1:Y:S02]  /*5ed0*/  LDC.64 R2, c[0x0][0x238] ;  /* 0x00008e00ff027b82 */ /* 0x000e640000000a00 */
[----:B-1----:R1:W-:Y:S02]  /*5ee0*/  REDG.E.MAX.S32.STRONG.GPU desc[UR8][R2.64], R5 ;  /* 0x000000050200798e */ /* 0x0023e4000d10e388 */
.L_x_32945:
[----:B------:R-:W-:Y:S05]  /*5ef0*/  BSYNC B0 ;  /* 0x0000000000007941 */ /* 0x000fea0003800000 */
.L_x_32941:
        /* <DEDUP_REMOVED lines=11> */
[----:B--2---:R-:W-:Y:S05]  /*5fb0*/  CALL.REL.NOINC `($__internal_737_$__cuda_sm20_rcp_rn_f32_slowpath) ;  /* 0x0000000400847944 */ /* 0x004fea0003c00000 */
[----:B------:R-:W-:Y:S05]  /*5fc0*/  BRA `(.L_x_32947) ;  /* 0x0000000000107947 */ /* 0x000fea0003800000 */
.L_x_32946:
[----:B------:R-:W1:Y:S02]  /*5fd0*/  MUFU.RCP R5, R0 ;  /* 0x0000000000057308 */ /* 0x000e640000001000 */
[----:B-1----:R-:W-:-:S04]  /*5fe0*/  FFMA R2, R5, R0, -1 ;  /* 0xbf80000005027423 */ /* 0x002fc80000000000 */
[----:B------:R-:W-:-:S04]  /*5ff0*/  FADD.FTZ R2, -R2, -RZ ;  /* 0x800000ff02027221 */ /* 0x000fc80000010100 */
[----:B------:R-:W-:-:S07]  /*6000*/  FFMA R5, R5, R2, R5 ;  /* 0x0000000205057223 */ /* 0x000fce0000000005 */
.L_x_32947:
[----:B------:R-:W1:Y:S02]  /*6010*/  LDC.64 R2, c[0x0][0x240] ;  /* 0x00009000ff027b82 */ /* 0x000e640000000a00 */
[----:B-1----:R-:W-:Y:S01]  /*6020*/  STG.E desc[UR8][R2.64], R5 ;  /* 0x0000000502007986 */ /* 0x002fe2000c101908 */
[----:B------:R-:W-:Y:S05]  /*6030*/  EXIT ;  /* 0x000000000000794d */ /* 0x000fea0003800000 */
.L_x_32944:
[----:B------:R-:W-:Y:S02]  /*6040*/  IMAD.MOV.U32 R7, RZ, RZ, 0x4 ;  /* 0x00000004ff077424 */ /* 0x000fe400078e00ff */
[----:B------:R-:W-:Y:S02]  /*6050*/  IMAD.MOV.U32 R11, RZ, RZ, 0x1f ;  /* 0x0000001fff0b7424 */ /* 0x000fe400078e00ff */
[----:B------:R-:W-:-:S07]  /*6060*/  IMAD.MOV.U32 R6, RZ, RZ, -0x1 ;  /* 0xffffffffff067424 */ /* 0x000fce00078e00ff */
[----:B012---:R-:W-:Y:S05]  /*6070*/  WARPSYNC.COLLECTIVE R6, `(.L_x_32948) ;  /* 0x0000000006087348 */ /* 0x007fea0003c00000 */
[----:B-1----:R1:W3:Y:S02]  /*6080*/  SHFL.DOWN P0, R5, R2, R7, R11 ;  /* 0x0800000702057389 */ /* 0x0022e4000000000b */
[----:B0123--:R-:W-:Y:S01]  /*6090*/  ENDCOLLECTIVE ;  /* 0x000000000000791b */ /* 0x00ffe20003800000 */
.L_x_32948:
[----:B------:R-:W-:Y:S02]  /*60a0*/  IMAD.MOV.U32 R7, RZ, RZ, 0x2 ;  /* 0x00000002ff077424 */ /* 0x000fe400078e00ff */
[----:B------:R-:W-:-:S05]  /*60b0*/  IMAD.MOV.U32 R3, RZ, RZ, R5 ;  /* 0x000000ffff037224 */ /* 0x000fca00078e0005 */
[----:B------:R-:W-:-:S05]  /*60c0*/  FMNMX R3, R3, R2, !PT ;  /* 0x0000000203037209 */ /* 0x000fca0007800000 */
[----:B------:R-:W-:-:S07]  /*60d0*/  IMAD.MOV.U32 R2, RZ, RZ, R3 ;  /* 0x000000ffff027224 */ /* 0x000fce00078e0003 */
[----:B------:R-:W-:Y:S05]  /*60e0*/  WARPSYNC.COLLECTIVE R6, `(.L_x_32949) ;  /* 0x0000000006087348 */ /* 0x000fea0003c00000 */
[----:B------:R0:W1:Y:S02]  /*60f0*/  SHFL.DOWN P0, R5, R2, R7, R11 ;  /* 0x0800000702057389 */ /* 0x000064000000000b */
[----:B01----:R-:W-:Y:S01]  /*6100*/  ENDCOLLECTIVE ;  /* 0x000000000000791b */ /* 0x003fe20003800000 */
.L_x_32949:
[----:B------:R-:W-:Y:S02]  /*6110*/  IMAD.MOV.U32 R7, RZ, RZ, 0x1 ;  /* 0x00000001ff077424 */ /* 0x000fe400078e00ff */
[----:B------:R-:W-:-:S05]  /*6120*/  IMAD.MOV.U32 R4, RZ, RZ, R5 ;  /* 0x000000ffff047224 */ /* 0x000fca00078e0005 */
[----:B------:R-:W-:-:S05]  /*6130*/  FMNMX R4, R3, R4, !PT ;  /* 0x0000000403047209 */ /* 0x000fca0007800000 */
[----:B------:R-:W-:-:S07]  /*6140*/  IMAD.MOV.U32 R2, RZ, RZ, R4 ;  /* 0x000000ffff027224 */ /* 0x000fce00078e0004 */
[----:B------:R-:W-:Y:S05]  /*6150*/  WARPSYNC.COLLECTIVE R6, `(.L_x_32950) ;  /* 0x0000000006087348 */ /* 0x000fea0003c00000 */
[----:B------:R0:W1:Y:S02]  /*6160*/  SHFL.DOWN P0, R5, R2, R7, R11 ;  /* 0x0800000702057389 */ /* 0x000064000000000b */
[----:B01----:R-:W-:Y:S01]  /*6170*/  ENDCOLLECTIVE ;  /* 0x000000000000791b */ /* 0x003fe20003800000 */
.L_x_32950:
[----:B------:R-:W-:Y:S05]  /*6180*/  BRA `(.L_x_32951) ;  /* 0xfffffffc003c7947 */ /* 0x000fea000383ffff */
        .weak           $__internal_736_$__cuda_sm20_div_u64
        .type           $__internal_736_$__cuda_sm20_div_u64,@function
        .size           $__internal_736_$__cuda_sm20_div_u64,($__internal_737_$__cuda_sm20_rcp_rn_f32_slowpath - $__internal_736_$__cuda_sm20_div_u64)
$__internal_736_$__cuda_sm20_div_u64:
        /* <DEDUP_REMOVED lines=67> */
[----:B------:R-:W-:Y:S06]  /*65c0*/  RET.REL.NODEC R4 `(_ZN18transformer_engine6detail38cast_transpose_fused_kernel_notalignedILb0ELb0ELb1EfNS_16CTDBiasDActParamI6__halfS3_S3_fEELi4ELi4ENS_5EmptyEXadL_ZNS_4reluIffEET_T0_RKS5_EEEEvT3_mmm) ;  /* 0xffffff98048c7950 */ /* 0x000fec0003c3ffff */
        .weak           $__internal_737_$__cuda_sm20_rcp_rn_f32_slowpath
        .type           $__internal_737_$__cuda_sm20_rcp_rn_f32_slowpath,@function
        .size           $__internal_737_$__cuda_sm20_rcp_rn_f32_slowpath,(.L_x_35222 - $__internal_737_$__cuda_sm20_rcp_rn_f32_slowpath)
$__internal_737_$__cuda_sm20_rcp_rn_f32_slowpath:
        /* <DEDUP_REMOVED lines=15> */
.L_x_32952:
        /* <DEDUP_REMOVED lines=33> */
.L_x_32954:
[----:B------:R0:W1:Y:S02]  /*68d0*/  MUFU.RCP R2, R0 ;  /* 0x0000000000027308 */ /* 0x0000640000001000 */
.L_x_32953:
[----:B-1-3--:R-:W-:Y:S02]  /*68e0*/  IMAD.MOV.U32 R5, RZ, RZ, R2 ;  /* 0x000000ffff057224 */ /* 0x00afe400078e0002 */
[----:B------:R-:W-:Y:S02]  /*68f0*/  IMAD.MOV.U32 R2, RZ, RZ, R7 ;  /* 0x000000ffff027224 */ /* 0x000fe400078e0007 */
[----:B------:R-:W-:-:S04]  /*6900*/  IMAD.MOV.U32 R3, RZ, RZ, 0x0 ;  /* 0x00000000ff037424 */ /* 0x000fc800078e00ff */
[----:B0-2---:R-:W-:Y:S05]  /*6910*/  RET.REL.NODEC R2 `(_ZN18transformer_engine6detail38cast_transpose_fused_kernel_notalignedILb0ELb0ELb1EfNS_16CTDBiasDActParamI6__halfS3_S3_fEELi4ELi4ENS_5EmptyEXadL_ZNS_4reluIffEET_T0_RKS5_EEEEvT3_mmm) ;  /* 0xffffff9402b87950 */ /* 0x005fea0003c3ffff */
.L_x_32955:
        /* <DEDUP_REMOVED lines=14> */
.L_x_35222:


//--------------------- .text._ZN18transformer_engine6detail38cast_transpose_fused_kernel_notalignedILb0ELb0ELb1EfNS_16CTDBiasDActParamI6__halfS3_ffEELi4ELi2ENS_5EmptyEXadL_ZNS_4reluIffEET_T0_RKS5_EEEEvT3_mmm --------------------------
	.section	.text._ZN18transformer_engine6detail38cast_transpose_fused_kernel_notalignedILb0ELb0ELb1EfNS_16CTDBiasDActParamI6__halfS3_ffEELi4ELi2ENS_5EmptyEXadL_ZNS_4reluIffEET_T0_RKS5_EEEEvT3_mmm,"ax",@progbits
	.align	128
        .global         _ZN18transformer_engine6detail38cast_transpose_fused_kernel_notalignedILb0ELb0ELb1EfNS_16CTDBiasDActParamI6__halfS3_ffEELi4ELi2ENS_5EmptyEXadL_ZNS_4reluIffEET_T0_RKS5_EEEEvT3_mmm
        .type           _ZN18transformer_engine6detail38cast_transpose_fused_kernel_notalignedILb0ELb0ELb1EfNS_16CTDBiasDActParamI6__halfS3_ffEELi4ELi2ENS_5EmptyEXadL_ZNS_4reluIffEET_T0_RKS5_EEEEvT3_mmm,@function
        .size           _ZN18transformer_engine6detail38cast_transpose_fused_kernel_notalignedILb0ELb0ELb1EfNS_16CTDBiasDActParamI6__halfS3_ffEELi4ELi2ENS_5EmptyEXadL_ZNS_4reluIffEET_T0_RKS5_EEEEvT3_mmm,(.L_x_35224 - _ZN18transformer_engine6detail38cast_transpose_fused_kernel_notalignedILb0ELb0ELb1EfNS_16CTDBiasDActParamI6__halfS3_ffEELi4ELi2ENS_5EmptyEXadL_ZNS_4reluIffEET_T0_RKS5_EEEEvT3_mmm)
        .other          _ZN18transformer_engine6detail38cast_transpose_fused_kernel_notalignedILb0ELb0ELb1EfNS_16CTDBiasDActParamI6__halfS3_ffEELi4ELi2ENS_5EmptyEXadL_ZNS_4reluIffEET_T0_RKS5_EEEEvT3_mmm,@"STO_CUDA_ENTRY STV_DEFAULT"
_ZN18transformer_engine6detail38cast_transpose_fused_kernel_notalignedILb0ELb0ELb1EfNS_16CTDBiasDActParamI6__halfS3_ffEELi4ELi2ENS_5EmptyEXadL_ZNS_4reluIffEET_T0_RKS5_EEEEvT3_mmm:
.text._ZN18transformer_engine6detail38cast_transpose_fused_kernel_notalignedILb0ELb0ELb1EfNS_16CTDBiasDActParamI6__halfS3_ffEELi4ELi2ENS_5EmptyEXadL_ZNS_4reluIffEET_T0_RKS5_EEEEvT3_mmm:
        /* <DEDUP_REMOVED lines=20> */
[----:B------:R-:W-:Y:S05]  /*0140*/  CALL.REL.NOINC `($__internal_738_$__cuda_sm20_div_u64) ;  /* 0x0000004000987944 */ /* 0x000fea0003c00000 */
        /* <DEDUP_REMOVED lines=10> */
.L_x_32956:
        /* <DEDUP_REMOVED lines=22> */
.L_x_32957:
[----:B------:R-:W-:Y:S01]  /*0350*/  ULDC.64 UR16, c[0x0][0x260] ;  /* 0x0000980000107ab9 */ /* 0x000fe20000000a00 */
[----:B------:R-:W-:Y:S01]  /*0360*/  ULDC.64 UR6, c[0x0][0x258] ;  /* 0x0000960000067ab9 */ /* 0x000fe20000000a00 */
[----:B------:R-:W-:Y:S01]  /*0370*/  USHF.R.U64 UR11, UR16, 0x1, UR17 ;  /* 0x00000001100b7899 */ /* 0x000fe20008001211 */
[----:B------:R-:W-:Y:S01]  /*0380*/  SHF.L.U64.HI R4, R2, 0x5, R3 ;  /* 0x0000000502047819 */ /* 0x000fe20000010203 */
[----:B------:R-:W-:Y:S01]  /*0390*/  USHF.R.U64 UR13, UR6, 0x2, UR7 ;  /* 0x00000002060d7899 */ /* 0x000fe20008001207 */
[----:B------:R-:W-:Y:S01]  /*03a0*/  SHF.L.U64.HI R6, R42, 0x5, R43 ;  /* 0x000000052a067819 */ /* 0x000fe2000001022b */
[----:B------:R-:W-:Y:S01]  /*03b0*/  USHF.R.U32.HI UR12, URZ, 0x1, UR17 ;  /* 0x000000013f0c7899 */ /* 0x000fe20008011611 */
[C---:B------:R-:W-:Y:S01]  /*03c0*/  IMAD.SHL.U32 R40, R5.reuse, 0x4, RZ ;  /* 0x0000000405287824 */ /* 0x040fe200078e00ff */
[----:B------:R-:W-:Y:S01]  /*03d0*/  LEA R41, P2, -R2, UR11, 0x5 ;  /* 0x0000000b02297c11 */ /* 0x000fe2000f8429ff */
[----:B------:R-:W-:Y:S01]  /*03e0*/  USHF.R.U32.HI UR14, URZ, 0x2, UR7 ;  /* 0x000000023f0e7899 */ /* 0x000fe20008011607 */
[----:B------:R-:W-:Y:S01]  /*03f0*/  LEA R47, P1, -R42, UR13, 0x5 ;  /* 0x0000000d2a2f7c11 */ /* 0x000fe2000f8229ff */
[----:B------:R-:W-:Y:S01]  /*0400*/  ULDC.64 UR4, c[0x0][0x230] ;  /* 0x00008c0000047ab9 */ /* 0x000fe20000000a00 */
[----:B------:R-:W-:Y:S01]  /*0410*/  IADD3.X R4, ~R4, UR12, RZ, P2, !PT ;  /* 0x0000000c04047c10 */ /* 0x000fe200097fe5ff */
[----:B------:R-:W-:Y:S01]  /*0420*/  IMAD R15, R5, -0x4, R0 ;  /* 0xfffffffc050f7824 */ /* 0x000fe200078e0200 */
[----:B------:R-:W-:Y:S01]  /*0430*/  ISETP.LT.U32.AND P2, PT, R41, 0x20, PT ;  /* 0x000000202900780c */ /* 0x000fe20003f41070 */
[----:B------:R-:W-:Y:S01]  /*0440*/  IMAD.SHL.U32 R13, R42, 0x4, RZ ;  /* 0x000000042a0d7824 */ /* 0x000fe200078e00ff */
[----:B------:R-:W-:Y:S01]  /*0450*/  IADD3.X R6, ~R6, UR14, RZ, P1, !PT ;  /* 0x0000000e06067c10 */ /* 0x000fe20008ffe5ff */
[----:B------:R-:W-:Y:S01]  /*0460*/  IMAD.WIDE.U32 R22, R2, UR6, RZ ;  /* 0x0000000602167c25 */ /* 0x000fe2000f8e00ff */
[----:B------:R-:W-:Y:S01]  /*0470*/  ISETP.LT.U32.AND P1, PT, R47, 0x20, PT ;  /* 0x000000202f00780c */ /* 0x000fe20003f21070 */
[----:B------:R-:W-:Y:S01]  /*0480*/  ULDC.64 UR8, c[0x0][0x208] ;  /* 0x0000820000087ab9 */ /* 0x000fe20000000a00 */
[----:B------:R-:W-:Y:S01]  /*0490*/  ISETP.LT.U32.AND.EX P2, PT, R4, RZ, PT, P2 ;  /* 0x000000ff0400720c */ /* 0x000fe20003f41120 */
[----:B------:R-:W-:Y:S01]  /*04a0*/  IMAD.SHL.U32 R4, R5, 0x8, RZ ;  /* 0x0000000805047824 */ /* 0x000fe200078e00ff */
[----:B------:R-:W-:Y:S01]  /*04b0*/  ISETP.LT.U32.AND.EX P1, PT, R6, RZ, PT, P1 ;  /* 0x000000ff0600720c */ /* 0x000fe20003f21110 */
[----:B------:R-:W-:Y:S01]  /*04c0*/  IMAD R5, R3, UR6, RZ ;  /* 0x0000000603057c24 */ /* 0x000fe2000f8e02ff */
[----:B------:R-:W-:Y:S01]  /*04d0*/  LOP3.LUT R40, R40, 0x1c, RZ, 0xe2, !PT ;  /* 0x0000001c28287812 */ /* 0x000fe200078ee2ff */
[----:B------:R-:W-:Y:S01]  /*04e0*/  ULDC.64 UR18, c[0x0][0x220] ;  /* 0x0000880000127ab9 */ /* 0x000fe20000000a00 */
[----:B------:R-:W-:Y:S01]  /*04f0*/  SEL R41, R41, 0x20, P2 ;  /* 0x0000002029297807 */ /* 0x000fe20001000000 */
[----:B------:R-:W-:Y:S01]  /*0500*/  IMAD R5, R2, UR7, R5 ;  /* 0x0000000702057c24 */ /* 0x000fe2000f8e0205 */
[----:B------:R-:W-:-:S02]  /*0510*/  ISETP.NE.U32.AND P0, PT, RZ, UR4, PT ;  /* 0x00000004ff007c0c */ /* 0x000fc4000bf05070 */
[----:B------:R-:W-:Y:S01]  /*0520*/  SEL R47, R47, 0x20, P1 ;  /* 0x000000202f2f7807 */ /* 0x000fe20000800000 */
[----:B------:R-:W-:Y:S01]  /*0530*/  IMAD.IADD R5, R23, 0x1, R5 ;  /* 0x0000000117057824 */ /* 0x000fe200078e0205 */
[----:B------:R-:W-:Y:S02]  /*0540*/  LOP3.LUT R14, R15, 0x1f, RZ, 0xc0, !PT ;  /* 0x0000001f0f0e7812 */ /* 0x000fe400078ec0ff */
[----:B------:R-:W-:Y:S02]  /*0550*/  ISETP.GE.U32.AND P1, PT, R40, R41, PT ;  /* 0x000000292800720c */ /* 0x000fe40003f26070 */
[----:B------:R-:W-:Y:S01]  /*0560*/  ISETP.NE.AND.EX P0, PT, RZ, UR5, PT, P0 ;  /* 0x00000005ff007c0c */ /* 0x000fe2000bf05300 */
[----:B------:R-:W-:Y:S01]  /*0570*/  ULDC.64 UR4, c[0x0][0x210] ;  /* 0x0000840000047ab9 */ /* 0x000fe20000000a00 */
[----:B------:R-:W-:Y:S02]  /*0580*/  LOP3.LUT R4, R4, 0x38, RZ, 0xc0, !PT ;  /* 0x0000003804047812 */ /* 0x000fe400078ec0ff */
[----:B------:R-:W-:-:S02]  /*0590*/  ISETP.LT.U32.AND P1, PT, R14, R47, !P1 ;  /* 0x0000002f0e00720c */ /* 0x000fc40004f21070 */
[----:B------:R-:W-:Y:S01]  /*05a0*/  LEA R13, P2, R22, R13, 0x1 ;  /* 0x0000000d160d7211 */ /* 0x000fe200078408ff */
[----:B------:R-:W-:-:S04]  /*05b0*/  IMAD.WIDE.U32 R8, R4, UR13, RZ ;  /* 0x0000000d04087c25 */ /* 0x000fc8000f8e00ff */
[----:B------:R-:W-:Y:S01]  /*05c0*/  IMAD R7, R4, UR14, RZ ;  /* 0x0000000e04077c24 */ /* 0x000fe2000f8e02ff */
[----:B------:R-:W-:Y:S01]  /*05d0*/  SHF.L.U64.HI R4, R42, 0x2, R43 ;  /* 0x000000022a047819 */ /* 0x000fe2000001022b */
[----:B------:R-:W0:Y:S01]  /*05e0*/  @P0 LDC.64 R16, c[0x0][0x230] ;  /* 0x00008c00ff100b82 */ /* 0x000e220000000a00 */
[----:B------:R-:W-:Y:S01]  /*05f0*/  IADD3 R12, P3, R14, R8, RZ ;  /* 0x000000080e0c7210 */ /* 0x000fe20007f7e0ff */
[----:B------:R-:W-:Y:S01]  /*0600*/  IMAD.IADD R38, R9, 0x1, R7 ;  /* 0x0000000109267824 */ /* 0x000fe200078e0207 */
[----:B------:R-:W-:Y:S01]  /*0610*/  LEA.HI.X R22, R22, R4, R5, 0x1, P2 ;  /* 0x0000000416167211 */ /* 0x000fe200010f0c05 */
[----:B------:R-:W-:Y:S01]  /*0620*/  VIADD R30, R15, 0xffffffff ;  /* 0xffffffff0f1e7836 */ /* 0x000fe20000000000 */
[C---:B------:R-:W-:Y:S01]  /*0630*/  LEA R53, P2, R13.reuse, UR4, 0x6 ;  /* 0x000000040d357c11 */ /* 0x040fe2000f8430ff */
[----:B------:R-:W-:Y:S01]  /*0640*/  IMAD.X R11, RZ, RZ, R38, P3 ;  /* 0x000000ffff0b7224 */ /* 0x000fe200018e0626 */
[----:B------:R-:W-:Y:S01]  /*0650*/  @P1 IADD3 R4, P3, R12, UR13, RZ ;  /* 0x0000000d0c041c10 */ /* 0x000fe2000ff7e0ff */
[----:B------:R-:W-:Y:S01]  /*0660*/  VIADD R20, R40, 0x1 ;  /* 0x0000000128147836 */ /* 0x000fe20000000000 */
[----:B------:R-:W-:-:S02]  /*0670*/  LEA.HI.X R51, R13, UR5, R22, 0x6, P2 ;  /* 0x000000050d337c11 */ /* 0x000fc400090f3416 */
[----:B------:R-:W-:Y:S02]  /*0680*/  @!P1 CS2R R6, SRZ ;  /* 0x0000000000069805 */ /* 0x000fe4000001ff00 */
[-C--:B------:R-:W-:Y:S02]  /*0690*/  @P1 LEA R18, P2, R12, R53.reuse, 0x3 ;  /* 0x000000350c121211 */ /* 0x080fe400078418ff */
[----:B------:R-:W-:Y:S02]  /*06a0*/  @P1 IADD3.X R5, R11, UR14, RZ, P3, !PT ;  /* 0x0000000e0b051c10 */ /* 0x000fe40009ffe4ff */
[----:B------:R-:W-:Y:S02]  /*06b0*/  @P1 LEA R26, P3, R4, R53, 0x3 ;  /* 0x00000035041a1211 */ /* 0x000fe400078618ff */
[----:B------:R-:W-:Y:S02]  /*06c0*/  @P1 LEA.HI.X R19, R12, R51, R11, 0x3, P2 ;  /* 0x000000330c131211 */ /* 0x000fe400010f1c0b */
[----:B------:R-:W-:-:S02]  /*06d0*/  LOP3.LUT R30, R30, 0x1f, RZ, 0xc0, !PT ;  /* 0x0000001f1e1e7812 */ /* 0x000fc400078ec0ff */
[----:B------:R-:W-:Y:S01]  /*06e0*/  ISETP.GE.U32.AND P2, PT, R20, R41, PT ;  /* 0x000000291400720c */ /* 0x000fe20003f46070 */
[----:B------:R1:W2:Y:S01]  /*06f0*/  @P1 LDG.E.64 R6, desc[UR8][R18.64] ;  /* 0x0000000812061981 */ /* 0x0002a2000c1e1b00 */
[----:B------:R-:W-:Y:S02]  /*0700*/  @P1 LEA.HI.X R27, R4, R51, R5, 0x3, P3 ;  /* 0x00000033041b1211 */ /* 0x000fe400018f1c05 */
[----:B------:R-:W-:Y:S02]  /*0710*/  @!P1 CS2R R4, SRZ ;  /* 0x0000000000049805 */ /* 0x000fe4000001ff00 */
[C---:B------:R-:W-:Y:S01]  /*0720*/  ISETP.LT.U32.AND P2, PT, R30.reuse, R47, !P2 ;  /* 0x0000002f1e00720c */ /* 0x040fe20005741070 */
[----:B------:R-:W-:Y:S01]  /*0730*/  IMAD.U32 R9, RZ, RZ, UR13 ;  /* 0x0000000dff097e24 */ /* 0x000fe2000f8e00ff */
[----:B0-----:R0:W3:Y:S04]  /*0740*/  @P0 LDG.E R10, desc[UR8][R16.64] ;  /* 0x00000008100a0981 */ /* 0x0010e8000c1e1900 */
[----:B------:R4:W5:Y:S01]  /*0750*/  @P1 LDG.E.64 R4, desc[UR8][R26.64] ;  /* 0x000000081a041981 */ /* 0x000962000c1e1b00 */
[----:B------:R-:W-:Y:S01]  /*0760*/  IADD3 R24, P1, R30, R8, RZ ;  /* 0x000000081e187210 */ /* 0x000fe20007f3e0ff */
[----:B-1----:R-:W-:-:S02]  /*0770*/  IMAD.U32 R18, RZ, RZ, UR14 ;  /* 0x0000000eff127e24 */ /* 0x002fc4000f8e00ff */
[----:B0-----:R-:W-:Y:S02]  /*0780*/  IMAD.U32 R17, RZ, RZ, UR13 ;  /* 0x0000000dff117e24 */ /* 0x001fe4000f8e00ff */
[----:B------:R-:W-:Y:S01]  /*0790*/  IMAD.X R25, RZ, RZ, R38, P1 ;  /* 0x000000ffff197224 */ /* 0x000fe200008e0626 */
[----:B------:R-:W-:Y:S01]  /*07a0*/  @P2 LEA R16, P1, R9, R24, 0x1 ;  /* 0x0000001809102211 */ /* 0x000fe200078208ff */
[----:B------:R-:W-:-:S03]  /*07b0*/  VOTEU.ANY UP0, P2 ;  /* 0x00000000003f7886 */ /* 0x000fc60001000100 */
[----:B------:R-:W-:Y:S02]  /*07c0*/  @P2 LEA.HI.X R9, R17, R25, R18, 0x1, P1 ;  /* 0x0000001911092211 */ /* 0x000fe400008f0c12 */
[----:B------:R-:W-:Y:S01]  /*07d0*/  @P2 LEA R28, P1, R16, R53, 0x3 ;  /* 0x00000035101c2211 */ /* 0x000fe200078218ff */
[----:B------:R-:W-:-:S03]  /*07e0*/  @UP0 UIMAD UR4, UR14, 0x3, URZ ;  /* 0x000000030e0408a4 */ /* 0x000fc6000f8e023f */
[----:B------:R-:W-:Y:S01]  /*07f0*/  @P2 LEA.HI.X R29, R16, R51, R9, 0x3, P1 ;  /* 0x00000033101d2211 */ /* 0x000fe200008f1c09 */
[----:B------:R-:W-:-:S04]  /*0800*/  IMAD.U32 R9, RZ, RZ, UR13 ;  /* 0x0000000dff097e24 */ /* 0x000fc8000f8e00ff */
[----:B------:R-:W-:-:S04]  /*0810*/  @P2 IMAD.WIDE.U32 R24, R9, 0x3, R24 ;  /* 0x0000000309182825 */ /* 0x000fc800078e0018 */
[----:B------:R-:W-:Y:S01]  /*0820*/  @P2 VIADD R9, R25, UR4 ;  /* 0x0000000419092c36 */ /* 0x000fe20008000000 */
[C---:B----4-:R-:W-:Y:S02]  /*0830*/  @P2 LEA R26, P1, R24.reuse, R53, 0x3 ;  /* 0x00000035181a2211 */ /* 0x050fe400078218ff */
[----:B------:R-:W-:Y:S02]  /*0840*/  @!P2 CS2R R16, SRZ ;  /* 0x000000000010a805 */ /* 0x000fe4000001ff00 */
[----:B------:R-:W-:Y:S02]  /*0850*/  @!P2 CS2R R18, SRZ ;  /* 0x000000000012a805 */ /* 0x000fe4000001ff00 */
[----:B------:R-:W-:-:S04]  /*0860*/  @P2 LEA.HI.X R27, R24, R51, R9, 0x3, P1 ;  /* 0x00000033181b2211 */ /* 0x000fc800008f1c09 */
[----:B------:R-:W4:Y:S04]  /*0870*/  @P2 LDG.E.64 R18, desc[UR8][R28.64] ;  /* 0x000000081c122981 */ /* 0x000f28000c1e1b00 */
[----:B------:R0:W4:Y:S01]  /*0880*/  @P2 LDG.E.64 R16, desc[UR8][R26.64] ;  /* 0x000000081a102981 */ /* 0x000122000c1e1b00 */
[----:B------:R-:W-:Y:S02]  /*0890*/  VIADD R24, R40, 0x2 ;  /* 0x0000000228187836 */ /* 0x000fe40000000000 */
[----:B------:R-:W-:-:S03]  /*08a0*/  VIADD R32, R15, 0x1e ;  /* 0x0000001e0f207836 */ /* 0x000fc60000000000 */
[-C--:B------:R-:W-:Y:S02]  /*08b0*/  ISETP.GE.U32.AND P1, PT, R24, R41.reuse, PT ;  /* 0x000000291800720c */ /* 0x080fe40003f26070 */
[----:B------:R-:W-:Y:S01]  /*08c0*/  LOP3.LUT R32, R32, 0x1f, RZ, 0xc0, !PT ;  /* 0x0000001f20207812 */ /* 0x000fe200078ec0ff */
[----:B------:R-:W-:Y:S01]  /*08d0*/  USHF.L.U32 UR4, UR13, 0x1, URZ ;  /* 0x000000010d047899 */ /* 0x000fe2000800063f */
[----:B------:R-:W-:Y:S02]  /*08e0*/  ISETP.GE.U32.AND P2, PT, R40, R41, PT ;  /* 0x000000292800720c */ /* 0x000fe40003f46070 */
[-C--:B------:R-:W-:Y:S01]  /*08f0*/  ISETP.LT.U32.AND P1, PT, R32, R47.reuse, !P1 ;  /* 0x0000002f2000720c */ /* 0x080fe20004f21070 */
[----:B------:R-:W-:Y:S01]  /*0900*/  USHF.L.U64.HI UR5, UR13, 0x1, UR14 ;  /* 0x000000010d057899 */ /* 0x000fe2000801020e */
[----:B------:R-:W-:Y:S02]  /*0910*/  ISETP.GE.U32.OR P2, PT, R14, R47, P2 ;  /* 0x0000002f0e00720c */ /* 0x000fe40001746470 */
[----:B------:R-:W-:Y:S01]  /*0920*/  IADD3 R35, P3, R8, UR4, RZ ;  /* 0x0000000408237c10 */ /* 0x000fe2000ff7e0ff */
[C---:B------:R-:W-:Y:S01]  /*0930*/  IMAD.SHL.U32 R8, R13.reuse, 0x20, RZ ;  /* 0x000000200d087824 */ /* 0x040fe200078e00ff */
[----:B------:R-:W-:-:S02]  /*0940*/  SHF.L.U64.HI R49, R13, 0x5, R22 ;  /* 0x000000050d317819 */ /* 0x000fc40000010216 */
        /* <DEDUP_REMOVED lines=14> */
[----:B0-----:R-:W-:Y:S02]  /*0a30*/  @!P2 IADD3.X R26, R11, UR14, RZ, P5, !PT ;  /* 0x0000000e0b1aac10 */ /* 0x001fe4000affe4ff */
        /* <DEDUP_REMOVED lines=10> */
[----:B------:R-:W-:Y:S02]  /*0ae0*/  @!P1 CS2R R22, SRZ ;  /* 0x0000000000169805 */ /* 0x000fe4000001ff00 */
[----:B------:R-:W-:-:S05]  /*0af0*/  SHF.R.U32.HI R55, RZ, 0x5, R0 ;  /* 0x00000005ff377819 */ /* 0x000fca0000011600 */
[----:B------:R-:W-:-:S04]  /*0b00*/  IMAD R54, R55, -0x4, R0 ;  /* 0xfffffffc37367824 */ /* 0x000fc800078e0200 */
[----:B------:R-:W-:-:S05]  /*0b10*/  VIADD R54, R54, 0x1d ;  /* 0x0000001d36367836 */ /* 0x000fca0000000000 */
[----:B------:R-:W-:Y:S01]  /*0b20*/  LOP3.LUT R54, R54, 0x1f, RZ, 0xc0, !PT ;  /* 0x0000001f36367812 */ /* 0x000fe200078ec0ff */
[----:B--2---:R-:W-:Y:S01]  /*0b30*/  HADD2.F32 R8, -RZ, R6.H0_H0 ;  /* 0x20000006ff087230 */ /* 0x004fe20000004100 */
[----:B------:R-:W-:Y:S02]  /*0b40*/  SHF.R.U64 R6, R6, 0x10, R7 ;  /* 0x0000001006067819 */ /* 0x000fe40000001207 */
[----:B---3--:R-:W-:-:S03]  /*0b50*/  @P0 R2UR UR10, R10 ;  /* 0x000000000a0a02ca */ /* 0x008fc600000e0000 */
[----:B------:R-:W-:Y:S01]  /*0b60*/  HADD2.F32 R6, -RZ, R6.H0_H0 ;  /* 0x20000006ff067230 */ /* 0x000fe20000004100 */
[----:B------:R-:W-:Y:S02]  /*0b70*/  FMNMX R8, RZ, R8, !PT ;  /* 0x00000008ff087209 */ /* 0x000fe40007800000 */
[----:B------:R-:W-:Y:S01]  /*0b80*/  SHF.R.U32.HI R9, RZ, 0x10, R7 ;  /* 0x00000010ff097819 */ /* 0x000fe20000011607 */
[----:B------:R-:W-:Y:S01]  /*0b90*/  HADD2.F32 R7, -RZ, R7.H0_H0 ;  /* 0x20000007ff077230 */ /* 0x000fe20000004100 */
[--C-:B-----5:R-:W-:Y:S01]  /*0ba0*/  SHF.R.U64 R11, R4, 0x10, R5.reuse ;  /* 0x00000010040b7819 */ /* 0x120fe20000001205 */
[----:B------:R-:W-:Y:S01]  /*0bb0*/  HADD2.F32 R34, -RZ, R4.H0_H0 ;  /* 0x20000004ff227230 */ /* 0x000fe20000004100 */
[----:B------:R-:W-:Y:S01]  /*0bc0*/  SHF.R.U32.HI R10, RZ, 0x10, R5 ;  /* 0x00000010ff0a7819 */ /* 0x000fe20000011605 */
[----:B------:R-:W-:Y:S01]  /*0bd0*/  HADD2.F32 R27, -RZ, R5.H0_H0 ;  /* 0x20000005ff1b7230 */ /* 0x000fe20000004100 */
[----:B------:R-:W-:Y:S02]  /*0be0*/  FMNMX R5, RZ, R6, !PT ;  /* 0x00000006ff057209 */ /* 0x000fe40007800000 */
[----:B------:R-:W-:Y:S01]  /*0bf0*/  FMNMX R4, RZ, |R8|, !PT ;  /* 0x40000008ff047209 */ /* 0x000fe20007800000 */
[----:B------:R-:W-:Y:S01]  /*0c00*/  HADD2.F32 R9, -RZ, R9.H0_H0 ;  /* 0x20000009ff097230 */ /* 0x000fe20000004100 */
[----:B------:R-:W-:-:S02]  /*0c10*/  FMNMX R7, RZ, R7, !PT ;  /* 0x00000007ff077209 */ /* 0x000fc40007800000 */
[----:B------:R-:W-:Y:S01]  /*0c20*/  FMNMX R6, |R5|, R4, !PT ;  /* 0x0000000405067209 */ /* 0x000fe20007800200 */
[----:B------:R-:W-:Y:S01]  /*0c30*/  FMUL R4, R8, UR10 ;  /* 0x0000000a08047c20 */ /* 0x000fe20008400000 */
[----:B------:R-:W-:Y:S02]  /*0c40*/  FMNMX R9, RZ, R9, !PT ;  /* 0x00000009ff097209 */ /* 0x000fe40007800000 */
[C---:B------:R-:W-:Y:S01]  /*0c50*/  FMNMX R8, |R7|.reuse, R6, !PT ;  /* 0x0000000607087209 */ /* 0x040fe20007800200 */
[----:B------:R-:W-:Y:S01]  /*0c60*/  HADD2.F32 R11, -RZ, R11.H0_H0 ;  /* 0x2000000bff0b7230 */ /* 0x000fe20000004100 */
[----:B------:R-:W-:Y:S01]  /*0c70*/  FMNMX R34, RZ, R34, !PT ;  /* 0x00000022ff227209 */ /* 0x000fe20007800000 */
[----:B------:R-:W-:Y:S01]  /*0c80*/  FMUL R6, R7, UR10 ;  /* 0x0000000a07067c20 */ /* 0x000fe20008400000 */
[----:B------:R-:W-:Y:S01]  /*0c90*/  FMNMX R21, |R9|, R8, !PT ;  /* 0x0000000809157209 */ /* 0x000fe20007800200 */
[----:B------:R-:W-:Y:S02]  /*0ca0*/  HADD2.F32 R10, -RZ, R10.H0_H0 ;  /* 0x2000000aff0a7230 */ /* 0x000fe40000004100 */
[----:B------:R-:W-:Y:S01]  /*0cb0*/  FMUL R5, R5, UR10 ;  /* 0x0000000a05057c20 */ /* 0x000fe20008400000 */
[----:B------:R-:W-:Y:S01]  /*0cc0*/  FMUL R7, R9, UR10 ;  /* 0x0000000a09077c20 */ /* 0x000fe20008400000 */
[----:B------:R-:W-:Y:S01]  /*0cd0*/  FMNMX R31, RZ, R11, !PT ;  /* 0x0000000bff1f7209 */ /* 0x000fe20007800000 */
[C---:B------:R-:W-:Y:S01]  /*0ce0*/  FMUL R8, R34.reuse, UR10 ;  /* 0x0000000a22087c20 */ /* 0x040fe20008400000 */
[----:B------:R-:W-:-:S02]  /*0cf0*/  FMNMX R34, |R34|, R21, !PT ;  /* 0x0000001522227209 */ /* 0x000fc40007800200 */
[----:B------:R-:W-:Y:S01]  /*0d00*/  FMNMX R27, RZ, R27, !PT ;  /* 0x0000001bff1b7209 */ /* 0x000fe20007800000 */
[----:B------:R0:W-:Y:S01]  /*0d10*/  @!P2 STG.E.128 desc[UR8][R24.64], R4 ;  /* 0x000000041800a986 */ /* 0x0001e2000c101d08 */
[----:B------:R-:W-:Y:S01]  /*0d20*/  FMNMX R26, RZ, R10, !PT ;  /* 0x0000000aff1a7209 */ /* 0x000fe20007800000 */
[----:B------:R-:W-:Y:S02]  /*0d30*/  FMUL R9, R31, UR10 ;  /* 0x0000000a1f097c20 */ /* 0x000fe40008400000 */
[----:B------:R-:W-:Y:S02]  /*0d40*/  FMUL R10, R27, UR10 ;  /* 0x0000000a1b0a7c20 */ /* 0x000fe40008400000 */
[----:B------:R-:W-:Y:S01]  /*0d50*/  FMUL R11, R26, UR10 ;  /* 0x0000000a1a0b7c20 */ /* 0x000fe20008400000 */
[----:B----4-:R-:W-:Y:S01]  /*0d60*/  HADD2.F32 R33, -RZ, R18.H0_H0 ;  /* 0x20000012ff217230 */ /* 0x010fe20000004100 */
[----:B------:R-:W-:Y:S02]  /*0d70*/  SHF.R.U64 R18, R18, 0x10, R19 ;  /* 0x0000001012127819 */ /* 0x000fe40000001213 */
[----:B0-----:R-:W-:-:S02]  /*0d80*/  IADD3 R25, P0, R30, R35, RZ ;  /* 0x000000231e197210 */ /* 0x001fc40007f1e0ff */
[----:B------:R-:W-:Y:S02]  /*0d90*/  FMNMX R30, |R31|, R34, !PT ;  /* 0x000000221f1e7209 */ /* 0x000fe40007800200 */
[----:B------:R-:W-:Y:S01]  /*0da0*/  SHF.R.U64 R31, R16, 0x10, R17 ;  /* 0x00000010101f7819 */ /* 0x000fe20000001211 */
[----:B------:R0:W-:Y:S01]  /*0db0*/  @!P2 STG.E.128 desc[UR8][R28.64], R8 ;  /* 0x000000081c00a986 */ /* 0x0001e2000c101d08 */
[----:B------:R-:W-:-:S03]  /*0dc0*/  IMAD.X R44, RZ, RZ, R38, P0 ;  /* 0x000000ffff2c7224 */ /* 0x000fc600000e0626 */
[----:B------:R-:W-:Y:S01]  /*0dd0*/  HADD2.F32 R31, -RZ, R31.H0_H0 ;  /* 0x2000001fff1f7230 */ /* 0x000fe20000004100 */
[----:B------:R-:W-:Y:S01]  /*0de0*/  SHF.R.U32.HI R39, RZ, 0x10, R19 ;  /* 0x00000010ff277819 */ /* 0x000fe20000011613 */
[----:B------:R-:W-:Y:S01]  /*0df0*/  HADD2.F32 R52, -RZ, R19.H0_H0 ;  /* 0x20000013ff347230 */ /* 0x000fe20000004100 */
[----:B------:R-:W-:Y:S02]  /*0e00*/  SHF.R.U32.HI R24, RZ, 0x10, R17 ;  /* 0x00000010ff187819 */ /* 0x000fe40000011611 */
[----:B------:R-:W-:Y:S02]  /*0e10*/  @!P1 CS2R R20, SRZ ;  /* 0x0000000000149805 */ /* 0x000fe4000001ff00 */
[----:B------:R-:W-:Y:S01]  /*0e20*/  FMNMX R45, RZ, R31, !PT ;  /* 0x0000001fff2d7209 */ /* 0x000fe20007800000 */
[----:B------:R1:W2:Y:S01]  /*0e30*/  @P1 LDG.E.64 R22, desc[UR8][R12.64] ;  /* 0x000000080c161981 */ /* 0x0002a2000c1e1b00 */
[----:B------:R-:W-:Y:S02]  /*0e40*/  FMNMX R31, |R27|, R30, !PT ;  /* 0x0000001e1b1f7209 */ /* 0x000fe40007800200 */
[----:B------:R-:W-:Y:S01]  /*0e50*/  SHF.R.U32.HI R27, RZ, 0x3, R0 ;  /* 0x00000003ff1b7819 */ /* 0x000fe20000011600 */
[----:B0-----:R-:W-:Y:S01]  /*0e60*/  HADD2.F32 R29, -RZ, R18.H0_H0 ;  /* 0x20000012ff1d7230 */ /* 0x001fe20000004100 */
[----:B------:R-:W-:-:S02]  /*0e70*/  @!P3 LEA R18, P0, R25, R48, 0x4 ;  /* 0x000000301912b211 */ /* 0x000fc400078020ff */
[----:B------:R-:W-:Y:S01]  /*0e80*/  FMNMX R28, RZ, R33, !PT ;  /* 0x00000021ff1c7209 */ /* 0x000fe20007800000 */
[----:B------:R-:W-:Y:S01]  /*0e90*/  HADD2.F32 R34, -RZ, R24.H0_H0 ;  /* 0x20000018ff227230 */ /* 0x000fe20000004100 */
[C---:B------:R-:W-:Y:S01]  /*0ea0*/  @!P3 LEA.HI.X R19, R25.reuse, R49, R44, 0x4, P0 ;  /* 0x000000311913b211 */ /* 0x040fe200000f242c */
[----:B------:R-:W-:Y:S01]  /*0eb0*/  HADD2.F32 R39, -RZ, R39.H0_H0 ;  /* 0x20000027ff277230 */ /* 0x000fe20000004100 */
[----:B------:R-:W-:Y:S01]  /*0ec0*/  @!P3 IADD3 R25, P0, R25, UR13, RZ ;  /* 0x0000000d1919bc10 */ /* 0x000fe2000ff1e0ff */
[----:B------:R-:W-:Y:S01]  /*0ed0*/  HADD2.F32 R33, -RZ, R16.H0_H0 ;  /* 0x20000010ff217230 */ /* 0x000fe20000004100 */
[----:B------:R-:W-:Y:S01]  /*0ee0*/  LOP3.LUT R27, R27, 0x1c, RZ, 0xc0, !PT ;  /* 0x0000001c1b1b7812 */ /* 0x000fe200078ec0ff */
[----:B------:R-:W-:Y:S01]  /*0ef0*/  VIADD R30, R40, 0x3 ;  /* 0x00000003281e7836 */ /* 0x000fe20000000000 */
[----:B------:R-:W-:Y:S01]  /*0f00*/  @!P3 IADD3.X R16, R44, UR14, RZ, P0, !PT ;  /* 0x0000000e2c10bc10 */ /* 0x000fe200087fe4ff */
[----:B------:R-:W-:Y:S01]  /*0f10*/  HADD2.F32 R17, -RZ, R17.H0_H0 ;  /* 0x20000011ff117230 */ /* 0x000fe20000004100 */
[----:B------:R-:W-:Y:S01]  /*0f20*/  @!P3 LEA R24, P0, R25, R48, 0x4 ;  /* 0x000000301918b211 */ /* 0x000fe200078020ff */
[----:B------:R0:W3:Y:S01]  /*0f30*/  @P1 LDG.E.64 R20, desc[UR8][R14.64] ;  /* 0x000000080e141981 */ /* 0x0000e2000c1e1b00 */
[----:B------:R-:W-:-:S02]  /*0f40*/  IADD3 R27, R0, 0x1d, -R27 ;  /* 0x0000001d001b7810 */ /* 0x000fc40007ffe81b */
[----:B------:R-:W-:Y:S02]  /*0f50*/  @!P3 LEA.HI.X R25, R25, R49, R16, 0x4, P0 ;  /* 0x000000311919b211 */ /* 0x000fe400000f2410 */
[----:B------:R-:W-:Y:S02]  /*0f60*/  FMNMX R52, RZ, R52, !PT ;  /* 0x00000034ff347209 */ /* 0x000fe40007800000 */
[----:B------:R-:W-:Y:S02]  /*0f70*/  FMNMX R29, RZ, R29, !PT ;  /* 0x0000001dff1d7209 */ /* 0x000fe40007800000 */
[----:B------:R-:W-:Y:S02]  /*0f80*/  FMNMX R39, RZ, R39, !PT ;  /* 0x00000027ff277209 */ /* 0x000fe40007800000 */
[----:B------:R-:W-:Y:S02]  /*0f90*/  ISETP.GE.U32.AND P0, PT, R30, R41, PT ;  /* 0x000000291e00720c */ /* 0x000fe40003f06070 */
[----:B------:R-:W-:Y:S01]  /*0fa0*/  LOP3.LUT R50, R27, 0x1f, RZ, 0xc0, !PT ;  /* 0x0000001f1b327812 */ /* 0x000fe200078ec0ff */
[----:B-1----:R-:W-:Y:S01]  /*0fb0*/  FMUL R12, R28, UR10 ;  /* 0x0000000a1c0c7c20 */ /* 0x002fe20008400000 */
[----:B0-----:R-:W-:Y:S01]  /*0fc0*/  FMUL R14, R52, UR10 ;  /* 0x0000000a340e7c20 */ /* 0x001fe20008400000 */
[----:B------:R-:W-:Y:S01]  /*0fd0*/  FMUL R13, R29, UR10 ;  /* 0x0000000a1d0d7c20 */ /* 0x000fe20008400000 */
[----:B------:R-:W-:Y:S01]  /*0fe0*/  ISETP.LT.U32.AND P0, PT, R50, R47, !P0 ;  /* 0x0000002f3200720c */ /* 0x000fe20004701070 */
[----:B------:R-:W-:Y:S01]  /*0ff0*/  FMUL R15, R39, UR10 ;  /* 0x0000000a270f7c20 */ /* 0x000fe20008400000 */
[----:B------:R-:W-:-:S02]  /*1000*/  FMNMX R44, RZ, R33, !PT ;  /* 0x00000021ff2c7209 */ /* 0x000fc40007800000 */
[----:B------:R-:W-:Y:S02]  /*1010*/  FMNMX R33, RZ, R17, !PT ;  /* 0x00000011ff217209 */ /* 0x000fe40007800000 */
[----:B------:R-:W-:Y:S01]  /*1020*/  FMNMX R34, RZ, R34, !PT ;  /* 0x00000022ff227209 */ /* 0x000fe20007800000 */
[----:B------:R0:W-:Y:S01]  /*1030*/  @!P3 STG.E.128 desc[UR8][R18.64], R12 ;  /* 0x0000000c1200b986 */ /* 0x0001e2000c101d08 */
[----:B------:R-:W-:Y:S01]  /*1040*/  FMUL R16, R44, UR10 ;  /* 0x0000000a2c107c20 */ /* 0x000fe20008400000 */
[----:B------:R-:W-:Y:S01]  /*1050*/  FMUL R17, R45, UR10 ;  /* 0x0000000a2d117c20 */ /* 0x000fe20008400000 */
        /* <DEDUP_REMOVED lines=13> */
[----:B------:R-:W-:Y:S02]  /*1130*/  @P0 IADD3 R26, P1, P2, R54, UR4, R35 ;  /* 0x00000004361a0c10 */ /* 0x000fe4000fa3e023 */
[----:B------:R-:W-:Y:S02]  /*1140*/  @!P0 CS2R R28, SRZ ;  /* 0x00000000001c8805 */ /* 0x000fe4000001ff00 */
[----:B------:R-:W-:Y:S01]  /*1150*/  FMNMX R52, |R52|, R25, !PT ;  /* 0x0000001934347209 */ /* 0x000fe20007800200 */
[----:B------:R-:W-:Y:S01]  /*1160*/  IMAD.U32 R25, RZ, RZ, UR13 ;  /* 0x0000000dff197e24 */ /* 0x000fe2000f8e00ff */
[----:B------:R-:W-:Y:S01]  /*1170*/  @P0 IADD3.X R27, RZ, UR5, R38, P1, P2 ;  /* 0x00000005ff1b0c10 */ /* 0x000fe20008fe4426 */
[----:B------:R-:W-:Y:S01]  /*1180*/  @UP0 UIMAD UR15, UR14, 0x3, URZ ;  /* 0x000000030e0f08a4 */ /* 0x000fe2000f8e023f */
[----:B------:R-:W4:Y:S01]  /*1190*/  @P0 LDG.E.64 R28, desc[UR8][R30.64] ;  /* 0x000000081e1c0981 */ /* 0x000f22000c1e1b00 */
[----:B------:R-:W-:-:S04]  /*11a0*/  @P0 IMAD.WIDE.U32 R26, R25, 0x3, R26 ;  /* 0x00000003191a0825 */ /* 0x000fc800078e001a */
[----:B------:R-:W-:Y:S01]  /*11b0*/  @P0 VIADD R25, R27, UR15 ;  /* 0x0000000f1b190c36 */ /* 0x000fe20008000000 */
[C---:B------:R-:W-:Y:S02]  /*11c0*/  @P0 LEA R24, P1, R26.reuse, R53, 0x3 ;  /* 0x000000351a180211 */ /* 0x040fe400078218ff */
[----:B------:R-:W-:Y:S02]  /*11d0*/  @!P0 CS2R R30, SRZ ;  /* 0x00000000001e8805 */ /* 0x000fe4000001ff00 */
[----:B------:R-:W-:-:S05]  /*11e0*/  @P0 LEA.HI.X R25, R26, R51, R25, 0x3, P1 ;  /* 0x000000331a190211 */ /* 0x000fca00008f1c19 */
[----:B------:R0:W5:Y:S01]  /*11f0*/  @P0 LDG.E.64 R30, desc[UR8][R24.64] ;  /* 0x00000008181e0981 */ /* 0x000162000c1e1b00 */
[----:B------:R-:W-:-:S05]  /*1200*/  VIADD R26, R40, 0x2 ;  /* 0x00000002281a7836 */ /* 0x000fca0000000000 */
[----:B------:R-:W-:-:S04]  /*1210*/  ISETP.GE.U32.AND P1, PT, R26, R41, PT ;  /* 0x000000291a00720c */ /* 0x000fc80003f26070 */
[----:B------:R-:W-:Y:S01]  /*1220*/  ISETP.GE.U32.OR P1, PT, R32, R47, P1 ;  /* 0x0000002f2000720c */ /* 0x000fe20000f26470 */
[----:B------:R-:W-:Y:S02]  /*1230*/  IMAD R43, R43, UR16, RZ ;  /* 0x000000102b2b7c24 */ /* 0x000fe4000f8e02ff */
[----:B------:R-:W-:Y:S01]  /*1240*/  IMAD.WIDE.U32 R26, R42, UR16, RZ ;  /* 0x000000102a1a7c25 */ /* 0x000fe2000f8e00ff */
[----:B------:R-:W-:-:S03]  /*1250*/  FMNMX R39, |R39|, R52, !PT ;  /* 0x0000003427277209 */ /* 0x000fc60007800200 */
[----:B------:R-:W-:Y:S01]  /*1260*/  IMAD R43, R42, UR17, R43 ;  /* 0x000000112a2b7c24 */ /* 0x000fe2000f8e022b */
[----:B------:R-:W-:-:S05]  /*1270*/  FMNMX R44, |R44|, R39, !PT ;  /* 0x000000272c2c7209 */ /* 0x000fca0007800200 */
[C---:B0-----:R-:W-:Y:S01]  /*1280*/  @!P1 IADD3 R24, P5, P6, R32.reuse, UR4, R35 ;  /* 0x0000000420189c10 */ /* 0x041fe2000febe023 */
[----:B------:R-:W-:Y:S01]  /*1290*/  IMAD.IADD R51, R27, 0x1, R43 ;  /* 0x000000011b337824 */ /* 0x000fe200078e022b */
[----:B------:R-:W-:Y:S01]  /*12a0*/  @!P1 IADD3 R25, P3, P4, R32, UR4, R35 ;  /* 0x0000000420199c10 */ /* 0x000fe2000fc7e023 */
[----:B------:R-:W-:Y:S01]  /*12b0*/  IMAD.SHL.U32 R43, R26, 0x4, RZ ;  /* 0x000000041a2b7824 */ /* 0x000fe200078e00ff */
[--C-:B------:R-:W-:Y:S01]  /*12c0*/  @!P1 IADD3.X R27, RZ, UR5, R38.reuse, P5, P6 ;  /* 0x00000005ff1b9c10 */ /* 0x100fe2000afec426 */
[----:B------:R-:W-:Y:S01]  /*12d0*/  VIADD R42, R40, 0x3 ;  /* 0x00000003282a7836 */ /* 0x000fe20000000000 */
[----:B------:R-:W-:Y:S01]  /*12e0*/  SHF.L.U64.HI R51, R26, 0x2, R51 ;  /* 0x000000021a337819 */ /* 0x000fe20000010233 */
[----:B------:R-:W-:Y:S01]  /*12f0*/  ULDC.64 UR16, c[0x0][0x228] ;  /* 0x00008a0000107ab9 */ /* 0x000fe20000000a00 */
[----:B------:R-:W-:Y:S02]  /*1300*/  LEA R43, P5, R2, R43, 0x1 ;  /* 0x0000002b022b7211 */ /* 0x000fe400078a08ff */
[----:B------:R-:W-:-:S02]  /*1310*/  @!P1 IADD3.X R26, RZ, UR5, R38, P3, P4 ;  /* 0x00000005ff1a9c10 */ /* 0x000fc40009fe8426 */
[----:B------:R-:W-:Y:S02]  /*1320*/  FMNMX R44, |R45|, R44, !PT ;  /* 0x0000002c2d2c7209 */ /* 0x000fe40007800200 */
[----:B------:R-:W-:Y:S02]  /*1330*/  @!P1 IADD3 R25, P6, R25, UR13, RZ ;  /* 0x0000000d19199c10 */ /* 0x000fe4000ffde0ff */
[-C--:B------:R-:W-:Y:S02]  /*1340*/  @!P1 LEA R38, P4, R24, R48.reuse, 0x4 ;  /* 0x0000003018269211 */ /* 0x080fe400078820ff */
[----:B------:R-:W-:Y:S02]  /*1350*/  LEA.HI.X R52, R2, R51, R3, 0x1, P5 ;  /* 0x0000003302347211 */ /* 0x000fe400028f0c03 */
[----:B------:R-:W-:Y:S02]  /*1360*/  @!P1 IADD3.X R26, R26, UR14, RZ, P6, !PT ;  /* 0x0000000e1a1a9c10 */ /* 0x000fe4000b7fe4ff */
[----:B------:R-:W-:-:S02]  /*1370*/  @!P1 LEA R32, P5, R25, R48, 0x4 ;  /* 0x0000003019209211 */ /* 0x000fc400078a20ff */
[----:B------:R-:W-:Y:S02]  /*1380*/  FMNMX R35, |R33|, R44, !PT ;  /* 0x0000002c21237209 */ /* 0x000fe40007800200 */
[-C--:B------:R-:W-:Y:S02]  /*1390*/  @!P1 LEA.HI.X R39, R24, R49.reuse, R27, 0x4, P4 ;  /* 0x0000003118279211 */ /* 0x080fe400020f241b */
[----:B------:R-:W-:Y:S02]  /*13a0*/  @!P1 LEA.HI.X R33, R25, R49, R26, 0x4, P5 ;  /* 0x0000003119219211 */ /* 0x000fe400028f241a */
[----:B------:R-:W-:Y:S02]  /*13b0*/  FMNMX R45, |R34|, R35, !PT ;  /* 0x00000023222d7209 */ /* 0x000fe40007800200 */
[----:B------:R-:W-:-:S04]  /*13c0*/  ISETP.GE.U32.AND P0, PT, R42, R41, PT ;  /* 0x000000292a00720c */ /* 0x000fc80003f06070 */
[-C--:B------:R-:W-:Y:S02]  /*13d0*/  ISETP.GE.U32.OR P2, PT, R54, R47.reuse, P0 ;  /* 0x0000002f3600720c */ /* 0x080fe40000746470 */
[C---:B------:R-:W-:Y:S01]  /*13e0*/  LEA R42, P3, R43.reuse, UR16, 0x7 ;  /* 0x000000102b2a7c11 */ /* 0x040fe2000f8638ff */
[----:B------:R-:W-:Y:S03]  /*13f0*/  BSSY B0, `(.L_x_32958) ;  /* 0x000005a000007945 */ /* 0x000fe60003800000 */
[----:B------:R-:W-:Y:S02]  /*1400*/  LEA.HI.X R43, R43, UR17, R52, 0x7, P3 ;  /* 0x000000112b2b7c11 */ /* 0x000fe400098f3c34 */
[----:B------:R-:W-:Y:S02]  /*1410*/  ISETP.GE.U32.OR P0, PT, R50, R47, P0 ;  /* 0x0000002f3200720c */ /* 0x000fe40000706470 */
[--C-:B--2---:R-:W-:Y:S01]  /*1420*/  SHF.R.U64 R24, R22, 0x10, R23.reuse ;  /* 0x0000001016187819 */ /* 0x104fe20000001217 */
[----:B------:R-:W-:Y:S01]  /*1430*/  HADD2.F32 R22, -RZ, R22.H0_H0 ;  /* 0x20000016ff167230 */ /* 0x000fe20000004100 */
[----:B------:R-:W-:Y:S01]  /*1440*/  SHF.R.U32.HI R35, RZ, 0x10, R23 ;  /* 0x00000010ff237819 */ /* 0x000fe20000011617 */
[----:B------:R-:W-:-:S02]  /*1450*/  HADD2.F32 R25, -RZ, R23.H0_H0 ;  /* 0x20000017ff197230 */ /* 0x000fc40000004100 */
[----:B------:R-:W-:Y:S01]  /*1460*/  HADD2.F32 R23, -RZ, R24.H0_H0 ;  /* 0x20000018ff177230 */ /* 0x000fe20000004100 */
[----:B------:R-:W-:-:S04]  /*1470*/  FMNMX R22, RZ, R22, !PT ;  /* 0x00000016ff167209 */ /* 0x000fc80007800000 */
[----:B------:R-:W-:Y:S02]  /*1480*/  FMNMX R23, RZ, R23, !PT ;  /* 0x00000017ff177209 */ /* 0x000fe40007800000 */
[----:B------:R-:W-:Y:S02]  /*1490*/  FMNMX R34, R45, |R22|, !PT ;  /* 0x400000162d227209 */ /* 0x000fe40007800000 */
[----:B------:R-:W-:Y:S02]  /*14a0*/  FMNMX R25, RZ, R25, !PT ;  /* 0x00000019ff197209 */ /* 0x000fe40007800000 */
[----:B------:R-:W-:Y:S01]  /*14b0*/  FMNMX R34, |R23|, R34, !PT ;  /* 0x0000002217227209 */ /* 0x000fe20007800200 */
[----:B---3--:R-:W-:Y:S01]  /*14c0*/  HADD2.F32 R26, -RZ, R20.H0_H0 ;  /* 0x20000014ff1a7230 */ /* 0x008fe20000004100 */
[----:B------:R-:W-:Y:S01]  /*14d0*/  SHF.R.U64 R27, R20, 0x10, R21 ;  /* 0x00000010141b7819 */ /* 0x000fe20000001215 */
[----:B------:R-:W-:Y:S01]  /*14e0*/  HADD2.F32 R20, -RZ, R35.H0_H0 ;  /* 0x20000023ff147230 */ /* 0x000fe20000004100 */
[----:B------:R-:W-:-:S02]  /*14f0*/  FMNMX R35, |R25|, R34, !PT ;  /* 0x0000002219237209 */ /* 0x000fc40007800200 */
[----:B------:R-:W-:Y:S02]  /*1500*/  FMNMX R45, RZ, R26, !PT ;  /* 0x0000001aff2d7209 */ /* 0x000fe40007800000 */
[----:B------:R-:W-:Y:S01]  /*1510*/  FMNMX R26, RZ, R20, !PT ;  /* 0x00000014ff1a7209 */ /* 0x000fe20007800000 */
[----:B------:R-:W-:Y:S01]  /*1520*/  HADD2.F32 R27, -RZ, R27.H0_H0 ;  /* 0x2000001bff1b7230 */ /* 0x000fe20000004100 */
[----:B------:R-:W-:Y:S01]  /*1530*/  SHF.R.U32.HI R44, RZ, 0x10, R21 ;  /* 0x00000010ff2c7819 */ /* 0x000fe20000011615 */
[----:B------:R-:W-:Y:S01]  /*1540*/  HADD2.F32 R24, -RZ, R21.H0_H0 ;  /* 0x20000015ff187230 */ /* 0x000fe20000004100 */
[C---:B------:R-:W-:Y:S01]  /*1550*/  FMNMX R34, |R26|.reuse, R35, !PT ;  /* 0x000000231a227209 */ /* 0x040fe20007800200 */
[----:B------:R-:W-:Y:S01]  /*1560*/  FMUL R21, R23, UR10 ;  /* 0x0000000a17157c20 */ /* 0x000fe20008400000 */
[----:B------:R-:W-:Y:S01]  /*1570*/  FMUL R23, R26, UR10 ;  /* 0x0000000a1a177c20 */ /* 0x000fe20008400000 */
[----:B------:R-:W-:Y:S01]  /*1580*/  FMNMX R51, RZ, R27, !PT ;  /* 0x0000001bff337209 */ /* 0x000fe20007800000 */
[----:B------:R-:W-:Y:S01]  /*1590*/  FMUL R20, R22, UR10 ;  /* 0x0000000a16147c20 */ /* 0x000fe20008400000 */
[----:B------:R-:W-:Y:S01]  /*15a0*/  FMNMX R26, |R45|, R34, !PT ;  /* 0x000000222d1a7209 */ /* 0x000fe20007800200 */
[----:B------:R-:W-:Y:S01]  /*15b0*/  FMUL R22, R25, UR10 ;  /* 0x0000000a19167c20 */ /* 0x000fe20008400000 */
[----:B------:R-:W-:Y:S01]  /*15c0*/  HADD2.F32 R25, -RZ, R44.H0_H0 ;  /* 0x2000002cff197230 */ /* 0x000fe20000004100 */
[----:B------:R-:W-:-:S02]  /*15d0*/  FMNMX R35, RZ, R24, !PT ;  /* 0x00000018ff237209 */ /* 0x000fc40007800000 */
[----:B------:R-:W-:Y:S02]  /*15e0*/  FMNMX R26, |R51|, R26, !PT ;  /* 0x0000001a331a7209 */ /* 0x000fe40007800200 */
[----:B------:R-:W-:Y:S02]  /*15f0*/  FMNMX R44, RZ, R25, !PT ;  /* 0x00000019ff2c7209 */ /* 0x000fe40007800000 */
[C---:B------:R-:W-:Y:S01]  /*1600*/  FMNMX R27, |R35|.reuse, R26, !PT ;  /* 0x0000001a231b7209 */ /* 0x040fe20007800200 */
[----:B------:R0:W-:Y:S01]  /*1610*/  @!P1 STG.E.128 desc[UR8][R38.64], R20 ;  /* 0x0000001426009986 */ /* 0x0001e2000c101d08 */
[----:B------:R-:W-:Y:S01]  /*1620*/  FMUL R26, R35, UR10 ;  /* 0x0000000a231a7c20 */ /* 0x000fe20008400000 */
[----:B------:R-:W-:Y:S01]  /*1630*/  FMUL R24, R45, UR10 ;  /* 0x0000000a2d187c20 */ /* 0x000fe20008400000 */
[----:B------:R-:W-:Y:S01]  /*1640*/  FMUL R25, R51, UR10 ;  /* 0x0000000a33197c20 */ /* 0x000fe20008400000 */
[C---:B0-----:R-:W-:Y:S01]  /*1650*/  FMNMX R39, |R44|.reuse, R27, !PT ;  /* 0x0000001b2c277209 */ /* 0x041fe20007800200 */
[----:B------:R-:W-:-:S05]  /*1660*/  FMUL R27, R44, UR10 ;  /* 0x0000000a2c1b7c20 */ /* 0x000fca0008400000 */
[----:B------:R0:W-:Y:S01]  /*1670*/  @!P1 STG.E.128 desc[UR8][R32.64], R24 ;  /* 0x0000001820009986 */ /* 0x0001e2000c101d08 */
[--C-:B----4-:R-:W-:Y:S01]  /*1680*/  SHF.R.U64 R34, R28, 0x10, R29.reuse ;  /* 0x000000101c227819 */ /* 0x110fe2000000121d */
[----:B------:R-:W-:Y:S01]  /*1690*/  HADD2.F32 R28, -RZ, R28.H0_H0 ;  /* 0x2000001cff1c7230 */ /* 0x000fe20000004100 */
[----:B------:R-:W-:-:S03]  /*16a0*/  SHF.R.U32.HI R38, RZ, 0x10, R29 ;  /* 0x00000010ff267819 */ /* 0x000fc6000001161d */
[----:B------:R-:W-:Y:S01]  /*16b0*/  HADD2.F32 R34, -RZ, R34.H0_H0 ;  /* 0x20000022ff227230 */ /* 0x000fe20000004100 */
[----:B------:R-:W-:Y:S01]  /*16c0*/  FMNMX R28, RZ, R28, !PT ;  /* 0x0000001cff1c7209 */ /* 0x000fe20007800000 */
[----:B------:R-:W-:-:S03]  /*16d0*/  HADD2.F32 R35, -RZ, R29.H0_H0 ;  /* 0x2000001dff237230 */ /* 0x000fc60000004100 */
[----:B------:R-:W-:Y:S02]  /*16e0*/  FMNMX R29, RZ, R34, !PT ;  /* 0x00000022ff1d7209 */ /* 0x000fe40007800000 */
[----:B------:R-:W-:Y:S01]  /*16f0*/  FMNMX R44, R39, |R28|, !PT ;  /* 0x4000001c272c7209 */ /* 0x000fe20007800000 */
[----:B------:R-:W-:Y:S01]  /*1700*/  HADD2.F32 R38, -RZ, R38.H0_H0 ;  /* 0x20000026ff267230 */ /* 0x000fe20000004100 */
[----:B------:R-:W-:Y:S02]  /*1710*/  FMNMX R34, RZ, R35, !PT ;  /* 0x00000023ff227209 */ /* 0x000fe40007800000 */
[----:B------:R-:W-:Y:S02]  /*1720*/  FMNMX R39, |R29|, R44, !PT ;  /* 0x0000002c1d277209 */ /* 0x000fe40007800200 */
[----:B-----5:R-:W-:Y:S01]  /*1730*/  SHF.R.U64 R45, R30, 0x10, R31 ;  /* 0x000000101e2d7819 */ /* 0x020fe2000000121f */
[----:B------:R-:W-:Y:S01]  /*1740*/  HADD2.F32 R30, -RZ, R30.H0_H0 ;  /* 0x2000001eff1e7230 */ /* 0x000fe20000004100 */
[----:B------:R-:W-:-:S02]  /*1750*/  FMNMX R35, RZ, R38, !PT ;  /* 0x00000026ff237209 */ /* 0x000fc40007800000 */
[----:B------:R-:W-:Y:S01]  /*1760*/  FMNMX R44, |R34|, R39, !PT ;  /* 0x00000027222c7209 */ /* 0x000fe20007800200 */
[----:B------:R-:W-:Y:S01]  /*1770*/  HADD2.F32 R38, -RZ, R45.H0_H0 ;  /* 0x2000002dff267230 */ /* 0x000fe20000004100 */
[----:B------:R-:W-:Y:S02]  /*1780*/  FMNMX R51, RZ, R30, !PT ;  /* 0x0000001eff337209 */ /* 0x000fe40007800000 */
[----:B------:R-:W-:Y:S02]  /*1790*/  FMNMX R30, |R35|, R44, !PT ;  /* 0x0000002c231e7209 */ /* 0x000fe40007800200 */
[----:B------:R-:W-:Y:S01]  /*17a0*/  SHF.R.U32.HI R39, RZ, 0x10, R31 ;  /* 0x00000010ff277819 */ /* 0x000fe2000001161f */
[----:B------:R-:W-:Y:S01]  /*17b0*/  HADD2.F32 R31, -RZ, R31.H0_H0 ;  /* 0x2000001fff1f7230 */ /* 0x000fe20000004100 */
[----:B0-----:R-:W-:Y:S02]  /*17c0*/  FMNMX R33, RZ, R38, !PT ;  /* 0x00000026ff217209 */ /* 0x001fe40007800000 */
[----:B------:R-:W-:Y:S01]  /*17d0*/  FMNMX R30, |R51|, R30, !PT ;  /* 0x0000001e331e7209 */ /* 0x000fe20007800200 */
[----:B------:R-:W-:Y:S01]  /*17e0*/  HADD2.F32 R44, -RZ, R39.H0_H0 ;  /* 0x20000027ff2c7230 */ /* 0x000fe20000004100 */
[----:B------:R-:W-:-:S02]  /*17f0*/  FMNMX R38, RZ, R31, !PT ;  /* 0x0000001fff267209 */ /* 0x000fc40007800000 */
        /* <DEDUP_REMOVED lines=16> */
[----:B------:R-:W-:-:S04]  /*1900*/  IMAD R35, R35, UR14, RZ ;  /* 0x0000000e23237c24 */ /* 0x000fc8000f8e02ff */
[----:B------:R-:W-:Y:S01]  /*1910*/  IMAD.IADD R52, R39, 0x1, R35 ;  /* 0x0000000127347824 */ /* 0x000fe200078e0223 */
[----:B------:R-:W-:-:S04]  /*1920*/  IADD3 R35, P1, P2, R50, UR4, R38 ;  /* 0x0000000432237c10 */ /* 0x000fc8000fa3e026 */
[----:B------:R-:W-:Y:S02]  /*1930*/  IADD3.X R52, RZ, UR5, R52, P1, P2 ;  /* 0x00000005ff347c10 */ /* 0x000fe40008fe4434 */
[----:B------:R-:W-:-:S04]  /*1940*/  IADD3 R35, P1, R35, UR4, RZ ;  /* 0x0000000423237c10 */ /* 0x000fc8000ff3e0ff */
[----:B------:R-:W-:Y:S02]  /*1950*/  IADD3.X R52, R52, UR5, RZ, P1, !PT ;  /* 0x0000000534347c10 */ /* 0x000fe40008ffe4ff */
[----:B------:R-:W-:-:S04]  /*1960*/  LEA R38, P1, R35, R48, 0x4 ;  /* 0x0000003023267211 */ /* 0x000fc800078220ff */
[----:B------:R-:W-:-:S05]  /*1970*/  LEA.HI.X R39, R35, R49, R52, 0x4, P1 ;  /* 0x0000003123277211 */ /* 0x000fca00008f2434 */
[----:B------:R0:W-:Y:S04]  /*1980*/  STG.E.128 desc[UR8][R38.64], R28 ;  /* 0x0000001c26007986 */ /* 0x0001e8000c101d08 */
.L_x_32959:
[----:B------:R-:W-:Y:S05]  /*1990*/  BSYNC B0 ;  /* 0x0000000000007941 */ /* 0x000fea0003800000 */
.L_x_32958:
        /* <DEDUP_REMOVED lines=19> */
.L_x_32961:
[----:B------:R-:W-:Y:S05]  /*1ad0*/  BSYNC B0 ;  /* 0x0000000000007941 */ /* 0x000fea0003800000 */
.L_x_32960:
[----:B------:R-:W2:Y:S01]  /*1ae0*/  S2UR UR5, SR_CgaCtaId ;  /* 0x00000000000579c3 */ /* 0x000ea20000008800 */
[--C-:B------:R-:W-:Y:S01]  /*1af0*/  SHF.R.U32.HI R37, RZ, 0x3, R0.reuse ;  /* 0x00000003ff257819 */ /* 0x100fe20000011600 */
[----:B-1----:R-:W-:Y:S01]  /*1b00*/  IMAD.SHL.U32 R49, R46, 0x20, RZ ;  /* 0x000000202e317824 */ /* 0x002fe200078e00ff */
[----:B------:R-:W-:Y:S01]  /*1b10*/  UMOV UR4, 0x400 ;  /* 0x0000040000047882 */ /* 0x000fe20000000000 */
[----:B------:R-:W-:Y:S01]  /*1b20*/  UIADD3 UR6, UP0, UR6, 0x7f, URZ ;  /* 0x0000007f06067890 */ /* 0x000fe2000ff1e03f */
[----:B------:R-:W-:Y:S01]  /*1b30*/  LOP3.LUT R37, R37, 0x1ffffffc, RZ, 0xc0, !PT ;  /* 0x1ffffffc25257812 */ /* 0x000fe200078ec0ff */
[----:B------:R-:W-:Y:S01]  /*1b40*/  UIADD3 UR4, UR4, 0x20, URZ ;  /* 0x0000002004047890 */ /* 0x000fe2000fffe03f */
[----:B0-----:R-:W-:Y:S01]  /*1b50*/  LOP3.LUT R38, R49, 0xffffffe0, R0, 0xe2, !PT ;  /* 0xffffffe031267812 */ /* 0x001fe200078ee200 */
[----:B------:R-:W-:Y:S01]  /*1b60*/  UIADD3.X UR7, URZ, UR7, URZ, UP0, !UPT ;  /* 0x000000073f077290 */ /* 0x000fe200087fe43f */
[----:B------:R-:W-:Y:S01]  /*1b70*/  IMAD.MOV.U32 R48, RZ, RZ, R4 ;  /* 0x000000ffff307224 */ /* 0x000fe200078e0004 */
[----:B------:R-:W-:Y:S01]  /*1b80*/  BSSY B0, `(.L_x_32962) ;  /* 0x00000a4000007945 */ /* 0x000fe20003800000 */
[----:B------:R-:W-:Y:S01]  /*1b90*/  IMAD.IADD R39, R0, 0x1, -R37 ;  /* 0x0000000100277824 */ /* 0x000fe200078e0a25 */
[----:B------:R-:W-:Y:S01]  /*1ba0*/  USHF.R.U64 UR6, UR6, 0x7, UR7 ;  /* 0x0000000706067899 */ /* 0x000fe20008001207 */
[----:B------:R-:W-:-:S02]  /*1bb0*/  IMAD.MOV.U32 R50, RZ, RZ, R12 ;  /* 0x000000ffff327224 */ /* 0x000fc400078e000c */
[C---:B------:R-:W-:Y:S01]  /*1bc0*/  VIADD R4, R39.reuse, 0xffffffff ;  /* 0xffffffff27047836 */ /* 0x040fe20000000000 */
[----:B------:R-:W-:-:S04]  /*1bd0*/  LOP3.LUT R49, R39, 0x1f, RZ, 0xc0, !PT ;  /* 0x0000001f27317812 */ /* 0x000fc800078ec0ff */
[----:B------:R-:W-:Y:S01]  /*1be0*/  LOP3.LUT R51, R4, 0x1f, RZ, 0xc0, !PT ;  /* 0x0000001f04337812 */ /* 0x000fe200078ec0ff */
[C---:B------:R-:W-:Y:S02]  /*1bf0*/  IMAD R46, R38.reuse, 0x21, R49 ;  /* 0x00000021262e7824 */ /* 0x040fe400078e0231 */
[----:B------:R-:W-:Y:S01]  /*1c00*/  IMAD.MOV.U32 R49, RZ, RZ, R8 ;  /* 0x000000ffff317224 */ /* 0x000fe200078e0008 */
[----:B--2---:R-:W-:Y:S01]  /*1c10*/  ULEA UR4, UR5, UR4, 0x18 ;  /* 0x0000000405047291 */ /* 0x004fe2000f8ec03f */
[----:B------:R-:W-:Y:S01]  /*1c20*/  VIADD R8, R39, 0x1e ;  /* 0x0000001e27087836 */ /* 0x000fe20000000000 */
[----:B------:R-:W-:Y:S01]  /*1c30*/  USHF.R.U32.HI UR5, URZ, 0x7, UR7 ;  /* 0x000000073f057899 */ /* 0x000fe20008011607 */
[----:B------:R-:W-:Y:S02]  /*1c40*/  IMAD R4, R38, 0x21, R51 ;  /* 0x0000002126047824 */ /* 0x000fe400078e0233 */
[----:B------:R-:W-:Y:S01]  /*1c50*/  IMAD.MOV.U32 R51, RZ, RZ, R16 ;  /* 0x000000ffff337224 */ /* 0x000fe200078e0010 */
[----:B------:R-:W-:-:S02]  /*1c60*/  LEA R46, R46, UR4, 0x3 ;  /* 0x000000042e2e7c11 */ /* 0x000fc4000f8e18ff */
[----:B------:R-:W-:Y:S01]  /*1c70*/  IMAD R53, R2, UR5, RZ ;  /* 0x0000000502357c24 */ /* 0x000fe2000f8e02ff */
[----:B------:R-:W-:Y:S01]  /*1c80*/  LOP3.LUT R55, R8, 0x1f, RZ, 0xc0, !PT ;  /* 0x0000001f08377812 */ /* 0x000fe200078ec0ff */
[----:B------:R-:W-:Y:S01]  /*1c90*/  USHF.L.U32 UR5, UR11, 0x2, URZ ;  /* 0x000000020b057899 */ /* 0x000fe2000800063f */
[----:B------:R0:W-:Y:S01]  /*1ca0*/  STS.64 [R46], R48 ;  /* 0x000000302e007388 */ /* 0x0001e20000000a00 */
[----:B------:R-:W-:Y:S01]  /*1cb0*/  IMAD R53, R3, UR6, R53 ;  /* 0x0000000603357c24 */ /* 0x000fe2000f8e0235 */
[----:B------:R-:W-:Y:S01]  /*1cc0*/  LEA R4, R4, UR4, 0x3 ;  /* 0x0000000404047c11 */ /* 0x000fe2000f8e18ff */
[----:B------:R-:W-:-:S04]  /*1cd0*/  IMAD R8, R38, 0x21, R55 ;  /* 0x0000002126087824 */ /* 0x000fc800078e0237 */
[----:B------:R1:W-:Y:S01]  /*1ce0*/  STS.64 [R4], R50 ;  /* 0x0000003204007388 */ /* 0x0003e20000000a00 */
[----:B0-----:R-:W-:Y:S01]  /*1cf0*/  IMAD.WIDE.U32 R48, R2, UR6, RZ ;  /* 0x0000000602307c25 */ /* 0x001fe2000f8e00ff */
[----:B------:R-:W-:-:S03]  /*1d00*/  USHF.L.U64.HI UR6, UR11, 0x2, UR12 ;  /* 0x000000020b067899 */ /* 0x000fc6000801020c */
[----:B------:R-:W-:Y:S01]  /*1d10*/  VIADD R2, R39, 0x1d ;  /* 0x0000001d27027836 */ /* 0x000fe20000000000 */
[----:B------:R-:W-:Y:S01]  /*1d20*/  LEA R16, P0, R48, UR13, 0x5 ;  /* 0x0000000d30107c11 */ /* 0x000fe2000f8028ff */
[----:B------:R-:W-:Y:S01]  /*1d30*/  IMAD.IADD R49, R49, 0x1, R53 ;  /* 0x0000000131317824 */ /* 0x000fe200078e0235 */
[----:B-1----:R-:W-:Y:S02]  /*1d40*/  LEA R4, R8, UR4, 0x3 ;  /* 0x0000000408047c11 */ /* 0x002fe4000f8e18ff */
[----:B------:R-:W-:Y:S01]  /*1d50*/  LOP3.LUT R3, R2, 0x1f, RZ, 0xc0, !PT ;  /* 0x0000001f02037812 */ /* 0x000fe200078ec0ff */
[----:B------:R-:W-:Y:S01]  /*1d60*/  IMAD.MOV.U32 R2, RZ, RZ, R20 ;  /* 0x000000ffff027224 */ /* 0x000fe200078e0014 */
[----:B------:R-:W-:Y:S01]  /*1d70*/  LEA.HI.X R46, R48, UR14, R49, 0x5, P0 ;  /* 0x0000000e302e7c11 */ /* 0x000fe200080f2c31 */
[----:B------:R-:W-:Y:S01]  /*1d80*/  IMAD.MOV.U32 R48, RZ, RZ, R28 ;  /* 0x000000ffff307224 */ /* 0x000fe200078e001c */
[----:B------:R-:W-:Y:S01]  /*1d90*/  LOP3.LUT R51, RZ, R16, RZ, 0x33, !PT ;  /* 0x00000010ff337212 */ /* 0x000fe200078e33ff */
[----:B------:R-:W-:Y:S01]  /*1da0*/  IMAD R12, R38, 0x21, R3 ;  /* 0x00000021260c7824 */ /* 0x000fe200078e0203 */
[----:B------:R-:W-:Y:S01]  /*1db0*/  LOP3.LUT R16, RZ, R46, RZ, 0x33, !PT ;  /* 0x0000002eff107212 */ /* 0x000fe200078e33ff */
[----:B------:R-:W-:-:S02]  /*1dc0*/  IMAD.MOV.U32 R3, RZ, RZ, R24 ;  /* 0x000000ffff037224 */ /* 0x000fc400078e0018 */
[----:B------:R-:W-:Y:S01]  /*1dd0*/  IMAD.MOV.U32 R49, RZ, RZ, R32 ;  /* 0x000000ffff317224 */ /* 0x000fe200078e0020 */
[----:B------:R-:W-:Y:S02]  /*1de0*/  LEA R8, R12, UR4, 0x3 ;  /* 0x000000040c087c11 */ /* 0x000fe4000f8e18ff */
[----:B------:R-:W-:Y:S01]  /*1df0*/  LEA R12, P1, R36, R51, 0x5 ;  /* 0x00000033240c7211 */ /* 0x000fe200078228ff */
[----:B------:R0:W-:Y:S03]  /*1e00*/  STS.64 [R4], R2 ;  /* 0x0000000204007388 */ /* 0x0001e60000000a00 */
[----:B------:R-:W-:Y:S01]  /*1e10*/  ISETP.GT.U32.AND P0, PT, R12, -0x21, PT ;  /* 0xffffffdf0c00780c */ /* 0x000fe20003f04070 */
[----:B------:R-:W-:Y:S01]  /*1e20*/  IMAD.X R16, RZ, RZ, R16, P1 ;  /* 0x000000ffff107224 */ /* 0x000fe200008e0610 */
[----:B------:R-:W-:Y:S01]  /*1e30*/  ISETP.GE.U32.AND P1, PT, R40, R47, PT ;  /* 0x0000002f2800720c */ /* 0x000fe20003f26070 */
[----:B------:R1:W-:Y:S01]  /*1e40*/  STS.64 [R8], R48 ;  /* 0x0000003008007388 */ /* 0x0003e20000000a00 */
[----:B------:R-:W-:Y:S02]  /*1e50*/  BAR.SYNC.DEFER_BLOCKING 0x0 ;  /* 0x0000000000007b1d */ /* 0x000fe40000010000 */
[----:B------:R-:W-:-:S02]  /*1e60*/  ISETP.GT.U32.AND.EX P0, PT, R16, -0x1, PT, P0 ;  /* 0xffffffff1000780c */ /* 0x000fc40003f04100 */
[----:B------:R-:W-:Y:S02]  /*1e70*/  SHF.R.U32.HI R16, RZ, 0x1, R0 ;  /* 0x00000001ff107819 */ /* 0x000fe40000011600 */
[----:B------:R-:W-:Y:S02]  /*1e80*/  SEL R12, R12, 0xffffffdf, P0 ;  /* 0xffffffdf0c0c7807 */ /* 0x000fe40000000000 */
[----:B0-----:R-:W-:Y:S01]  /*1e90*/  LOP3.LUT R2, R16, 0x70, RZ, 0xc0, !PT ;  /* 0x0000007010027812 */ /* 0x001fe200078ec0ff */
[----:B------:R-:W-:Y:S01]  /*1ea0*/  IMAD.MOV.U32 R16, RZ, RZ, R39 ;  /* 0x000000ffff107224 */ /* 0x000fe200078e0027 */
[----:B------:R-:W-:Y:S02]  /*1eb0*/  LOP3.LUT R3, RZ, R12, RZ, 0x33, !PT ;  /* 0x0000000cff037212 */ /* 0x000fe400078e33ff */
[----:B------:R-:W-:-:S03]  /*1ec0*/  FMNMX R12, |R44|, R45, !PT ;  /* 0x0000002d2c0c7209 */ /* 0x000fc60007800200 */
        /* <DEDUP_REMOVED lines=8> */
[----:B------:R-:W-:Y:S02]  /*1f50*/  IMAD.IADD R28, R3, 0x1, R45 ;  /* 0x00000001031c7824 */ /* 0x000fe400078e022d */
[----:B------:R-:W-:Y:S02]  /*1f60*/  IMAD.MOV.U32 R32, RZ, RZ, R2 ;  /* 0x000000ffff207224 */ /* 0x000fe400078e0002 */
[----:B------:R-:W-:Y:S02]  /*1f70*/  IMAD.MOV.U32 R53, RZ, RZ, RZ ;  /* 0x000000ffff357224 */ /* 0x000fe400078e00ff */
[----:B------:R-:W-:-:S04]  /*1f80*/  IMAD.MOV.U32 R3, RZ, RZ, R40 ;  /* 0x000000ffff037224 */ /* 0x000fc800078e0028 */
[----:B------:R-:W-:Y:S05]  /*1f90*/  @!P2 BRA `(.L_x_32965) ;  /* 0x0000000000dca947 */ /* 0x000fea0003800000 */
[C---:B------:R-:W-:Y:S01]  /*1fa0*/  LOP3.LUT R45, R20.reuse, 0x3, RZ, 0xc0, !PT ;  /* 0x00000003142d7812 */ /* 0x040fe200078ec0ff */
[----:B------:R-:W-:Y:S02]  /*1fb0*/  IMAD.MOV.U32 R53, RZ, RZ, RZ ;  /* 0x000000ffff357224 */ /* 0x000fe400078e00ff */
[----:B------:R-:W-:Y:S02]  /*1fc0*/  IMAD.MOV.U32 R3, RZ, RZ, R40 ;  /* 0x000000ffff037224 */ /* 0x000fe400078e0028 */
[----:B------:R-:W-:-:S07]  /*1fd0*/  IMAD.IADD R24, R20, 0x1, -R45 ;  /* 0x0000000114187824 */ /* 0x000fce00078e0a2d */
.L_x_32966:
[C---:B-1----:R-:W-:Y:S01]  /*1fe0*/  LOP3.LUT R44, R39.reuse, 0x1f, RZ, 0xc0, !PT ;  /* 0x0000001f272c7812 */ /* 0x042fe200078ec0ff */
        /* <DEDUP_REMOVED lines=11> */
[C---:B------:R-:W-:Y:S01]  /*20a0*/  @!P3 LEA R48, P4, R2.reuse, R42, 0x3 ;  /* 0x0000002a0230b211 */ /* 0x040fe200078818ff */
[----:B------:R-:W1:Y:S03]  /*20b0*/  @!P2 LDS.64 R44, [R36+0x8] ;  /* 0x00000800242ca984 */ /* 0x000e660000000a00 */
[----:B------:R-:W-:Y:S01]  /*20c0*/  @!P3 LEA.HI.X R49, R2, R43, R3, 0x3, P4 ;  /* 0x0000002b0231b211 */ /* 0x000fe200020f1c03 */
[C---:B------:R-:W-:Y:S01]  /*20d0*/  VIADD R2, R39.reuse, 0x1e ;  /* 0x0000001e27027836 */ /* 0x040fe20000000000 */
[----:B------:R-:W-:Y:S01]  /*20e0*/  IADD3 R50, P4, R32, UR5, RZ ;  /* 0x0000000520327c10 */ /* 0x000fe2000ff9e0ff */
[----:B------:R-:W-:-:S03]  /*20f0*/  VIADD R39, R39, 0x1d ;  /* 0x0000001d27277836 */ /* 0x000fc60000000000 */
[----:B------:R-:W-:Y:S02]  /*2100*/  LOP3.LUT R55, R2, 0x1f, RZ, 0xc0, !PT ;  /* 0x0000001f02377812 */ /* 0x000fe400078ec0ff */
[----:B------:R-:W-:Y:S02]  /*2110*/  IADD3.X R51, R28, UR6, RZ, P4, !PT ;  /* 0x000000061c337c10 */ /* 0x000fe4000a7fe4ff */
[----:B------:R-:W-:Y:S02]  /*2120*/  LOP3.LUT R28, R39, 0x1f, RZ, 0xc0, !PT ;  /* 0x0000001f271c7812 */ /* 0x000fe400078ec0ff */
[----:B------:R-:W-:Y:S02]  /*2130*/  @!P2 IADD3 R32, P5, R52, R50, RZ ;  /* 0x000000323420a210 */ /* 0x000fe40007fbe0ff */
[----:B------:R-:W-:-:S03]  /*2140*/  ISETP.GE.U32.AND P4, PT, R28, R41, PT ;  /* 0x000000291c00720c */ /* 0x000fc60003f86070 */
[----:B------:R-:W-:Y:S01]  /*2150*/  @!P2 IMAD.X R39, RZ, RZ, R51, P5 ;  /* 0x000000ffff27a224 */ /* 0x000fe200028e0633 */
[----:B0-----:R0:W-:Y:S01]  /*2160*/  @!P3 STG.E.64 desc[UR8][R48.64], R46 ;  /* 0x0000002e3000b986 */ /* 0x0011e2000c101b08 */
[----:B------:R-:W-:-:S08]  /*2170*/  ISETP.GE.U32.AND P3, PT, R55, R41, PT ;  /* 0x000000293700720c */ /* 0x000fd00003f66070 */
[----:B------:R-:W-:Y:S01]  /*2180*/  @!P4 LDS.64 R48, [R36+0x18] ;  /* 0x000018002430c984 */ /* 0x000fe20000000a00 */
[----:B0-----:R-:W-:-:S04]  /*2190*/  @!P2 LEA R46, P5, R32, R42, 0x3 ;  /* 0x0000002a202ea211 */ /* 0x001fc800078a18ff */
[----:B------:R0:W2:Y:S01]  /*21a0*/  @!P3 LDS.64 R2, [R36+0x10] ;  /* 0x000010002402b984 */ /* 0x0000a20000000a00 */
        /* <DEDUP_REMOVED lines=10> */
[----:B------:R-:W-:-:S05]  /*2250*/  @!P4 IADD3 R32, P2, R28, R39, RZ ;  /* 0x000000271c20c210 */ /* 0x000fca0007f5e0ff */
[----:B0-----:R-:W-:Y:S01]  /*2260*/  @!P4 IMAD.X R36, RZ, RZ, R54, P2 ;  /* 0x000000ffff24c224 */ /* 0x001fe200010e0636 */
[----:B-1----:R-:W-:Y:S01]  /*2270*/  @!P4 LEA R44, P2, R32, R42, 0x3 ;  /* 0x0000002a202cc211 */ /* 0x002fe200078418ff */
[----:B--2---:R0:W-:Y:S01]  /*2280*/  @!P3 STG.E.64 desc[UR8][R50.64], R2 ;  /* 0x000000023200b986 */ /* 0x0041e2000c101b08 */
[----:B------:R-:W-:Y:S02]  /*2290*/  ISETP.NE.AND P3, PT, R24, RZ, PT ;  /* 0x000000ff1800720c */ /* 0x000fe40003f65270 */
[----:B------:R-:W-:Y:S02]  /*22a0*/  @!P4 LEA.HI.X R45, R32, R43, R36, 0x3, P2 ;  /* 0x0000002b202dc211 */ /* 0x000fe400010f1c24 */
[----:B------:R-:W-:Y:S01]  /*22b0*/  IADD3 R32, P2, R39, UR5, RZ ;  /* 0x0000000527207c10 */ /* 0x000fe2000ff5e0ff */
[----:B------:R-:W-:Y:S02]  /*22c0*/  VIADD R39, R28, 0x1f ;  /* 0x0000001f1c277836 */ /* 0x000fe40000000000 */
[----:B------:R1:W-:Y:S01]  /*22d0*/  @!P4 STG.E.64 desc[UR8][R44.64], R48 ;  /* 0x000000302c00c986 */ /* 0x0003e2000c101b08 */
[----:B------:R-:W-:Y:S01]  /*22e0*/  IADD3.X R28, R54, UR6, RZ, P2, !PT ;  /* 0x00000006361c7c10 */ /* 0x000fe200097fe4ff */
[----:B0-----:R-:W-:-:S04]  /*22f0*/  IMAD.IADD R3, R40, 0x1, R53 ;  /* 0x0000000128037824 */ /* 0x001fc800078e0235 */
[----:B------:R-:W-:Y:S05]  /*2300*/  @P3 BRA `(.L_x_32966) ;  /* 0xfffffffc00343947 */ /* 0x000fea000383ffff */
.L_x_32965:
[----:B------:R-:W-:Y:S05]  /*2310*/  BSYNC B1 ;  /* 0x0000000000017941 */ /* 0x000fea0003800000 */
.L_x_32964:
        /* <DEDUP_REMOVED lines=16> */
.L_x_32968:
[----:B------:R-:W-:Y:S05]  /*2420*/  BSYNC B1 ;  /* 0x0000000000017941 */ /* 0x000fea0003800000 */
.L_x_32967:
        /* <DEDUP_REMOVED lines=25> */
.L_x_32963:
[----:B------:R-:W-:Y:S05]  /*25c0*/  BSYNC B0 ;  /* 0x0000000000007941 */ /* 0x000fea0003800000 */
.L_x_32962:
        /* <DEDUP_REMOVED lines=34> */
[----:B------:R-:W-:-:S04]  /*27f0*/  IMAD.MOV.U32 R3, RZ, RZ, R40 ;  /* 0x000000ffff037224 */ /* 0x000fc800078e0028 */
[----:B------:R-:W-:Y:S05]  /*2800*/  @!P2 BRA `(.L_x_32972) ;  /* 0x0000000000d8a947 */ /* 0x000fea0003800000 */
[----:B------:R-:W-:Y:S02]  /*2810*/  IMAD.IADD R39, R20, 0x1, -R17 ;  /* 0x0000000114277824 */ /* 0x000fe400078e0a11 */
[----:B------:R-:W-:Y:S02]  /*2820*/  IMAD.MOV.U32 R21, RZ, RZ, RZ ;  /* 0x000000ffff157224 */ /* 0x000fe400078e00ff */
[----:B------:R-:W-:-:S07]  /*2830*/  IMAD.MOV.U32 R3, RZ, RZ, R40 ;  /* 0x000000ffff037224 */ /* 0x000fce00078e0028 */
.L_x_32973:
        /* <DEDUP_REMOVED lines=29> */
[----:B------:R-:W-:Y:S02]  /*2a10*/  @!P4 LEA R46, P5, R36, R42, 0x3 ;  /* 0x0000002a242ec211 */ /* 0x000fe400078a18ff */
        /* <DEDUP_REMOVED lines=21> */
.L_x_32972:
[----:B------:R-:W-:Y:S05]  /*2b70*/  BSYNC B1 ;  /* 0x0000000000017941 */ /* 0x000fea0003800000 */
.L_x_32971:
        /* <DEDUP_REMOVED lines=15> */
.L_x_32975:
[----:B------:R-:W-:Y:S05]  /*2c70*/  BSYNC B1 ;  /* 0x0000000000017941 */ /* 0x000fea0003800000 */
.L_x_32974:
        /* <DEDUP_REMOVED lines=25> */
.L_x_32970:
[----:B------:R-:W-:Y:S05]  /*2e10*/  BSYNC B0 ;  /* 0x0000000000007941 */ /* 0x000fea0003800000 */
.L_x_32969:
        /* <DEDUP_REMOVED lines=32> */
.L_x_32980:
[C---:B------:R-:W-:Y:S01]  /*3020*/  LOP3.LUT R18, R10.reuse, 0x1f, RZ, 0xc0, !PT ;  /* 0x0000001f0a127812 */ /* 0x040fe200078ec0ff */
[C---:B0-----:R-:W-:Y:S02]  /*3030*/  VIADD R2, R10.reuse, 0xffffffff ;  /* 0xffffffff0a027836 */ /* 0x041fe40000000000 */
        /* <DEDUP_REMOVED lines=40> */
[----:B------:R-:W-:Y:S01]  /*32c0*/  IADD3 R26, P2, R39, UR5, RZ ;  /* 0x00000005271a7c10 */ /* 0x000fe2000ff5e0ff */
[----:B------:R-:W-:Y:S01]  /*32d0*/  IMAD.IADD R39, R40, 0x1, R21 ;  /* 0x0000000128277824 */ /* 0x000fe200078e0215 */
[----:B------:R-:W-:Y:S01]  /*32e0*/  @!P4 LEA.HI.X R51, R14, R43, R18, 0x3, P6 ;  /* 0x0000002b0e33c211 */ /* 0x000fe200030f1c12 */
[----:B-1----:R0:W-:Y:S01]  /*32f0*/  @!P3 STG.E.64 desc[UR8][R32.64], R28 ;  /* 0x0000001c2000b986 */ /* 0x0021e2000c101b08 */
[----:B------:R-:W-:Y:S02]  /*3300*/  ISETP.NE.AND P3, PT, R6, RZ, PT ;  /* 0x000000ff0600720c */ /* 0x000fe40003f65270 */
[----:B------:R-:W-:Y:S01]  /*3310*/  IADD3.X R30, R30, UR6, RZ, P2, !PT ;  /* 0x000000061e1e7c10 */ /* 0x000fe200097fe4ff */
[----:B--2---:R0:W-:Y:S04]  /*3320*/  @!P5 STG.E.64 desc[UR8][R48.64], R44 ;  /* 0x0000002c3000d986 */ /* 0x0041e8000c101b08 */
[----:B---3--:R0:W-:Y:S06]  /*3330*/  @!P4 STG.E.64 desc[UR8][R50.64], R46 ;  /* 0x0000002e3200c986 */ /* 0x0081ec000c101b08 */
[----:B------:R-:W-:Y:S05]  /*3340*/  @P3 BRA `(.L_x_32980) ;  /* 0xfffffffc00343947 */ /* 0x000fea000383ffff */
.L_x_32979:
[----:B------:R-:W-:Y:S05]  /*3350*/  BSYNC B1 ;  /* 0x0000000000017941 */ /* 0x000fea0003800000 */
.L_x_32978:
        /* <DEDUP_REMOVED lines=15> */
.L_x_32982:
[----:B------:R-:W-:Y:S05]  /*3450*/  BSYNC B1 ;  /* 0x0000000000017941 */ /* 0x000fea0003800000 */
.L_x_32981:
        /* <DEDUP_REMOVED lines=25> */
.L_x_32977:
[----:B------:R-:W-:Y:S05]  /*35f0*/  BSYNC B0 ;  /* 0x0000000000007941 */ /* 0x000fea0003800000 */
.L_x_32976:
[----:B------:R-:W-:Y:S01]  /*3600*/  BAR.SYNC.DEFER_BLOCKING 0x0 ;  /* 0x0000000000007b1d */ /* 0x000fe20000010000 */
[----:B------:R-:W-:Y:S01]  /*3610*/  IMAD.MOV.U32 R10, RZ, RZ, R7 ;  /* 0x000000ffff0a7224 */ /* 0x000fe200078e0007 */
[----:B------:R-:W-:Y:S01]  /*3620*/  LOP3.LUT R13, R13, 0x3, RZ, 0xfc, !PT ;  /* 0x000000030d0d7812 */ /* 0x000fe200078efcff */
[----:B------:R-:W-:Y:S02]  /*3630*/  IMAD.MOV.U32 R18, RZ, RZ, R15 ;  /* 0x000000ffff127224 */ /* 0x000fe400078e000f */
        /* <DEDUP_REMOVED lines=14> */
[----:B0-----:R-:W-:Y:S01]  /*3720*/  IMAD.MOV.U32 R5, RZ, RZ, 0x1 ;  /* 0x00000001ff057424 */ /* 0x001fe200078e00ff */
[----:B------:R-:W-:Y:S01]  /*3730*/  ISETP.GE.U32.AND P0, PT, R3, 0x3, PT ;  /* 0x000000030300780c */ /* 0x000fe20003f06070 */
[----:B------:R-:W-:Y:S01]  /*3740*/  IMAD.MOV.U32 R13, RZ, RZ, R40 ;  /* 0x000000ffff0d7224 */ /* 0x000fe200078e0028 */
[----:B------:R-:W-:-:S11]  /*3750*/  LOP3.LUT R3, R20, 0x3, RZ, 0xc0, !PT ;  /* 0x0000000314037812 */ /* 0x000fd600078ec0ff */
[----:B------:R-:W-:Y:S05]  /*3760*/  @!P0 BRA `(.L_x_32986) ;  /* 0x0000000000ec8947 */ /* 0x000fea0003800000 */
[----:B------:R-:W-:Y:S01]  /*3770*/  BSSY B2, `(.L_x_32987) ;  /* 0x0000039000027945 */ /* 0x000fe20003800000 */
[----:B------:R-:W-:Y:S02]  /*3780*/  IMAD.IADD R2, R20, 0x1, -R3 ;  /* 0x0000000114027824 */ /* 0x000fe400078e0a03 */
[----:B------:R-:W-:Y:S02]  /*3790*/  IMAD.IADD R16, R0, 0x1, -R37 ;  /* 0x0000000100107824 */ /* 0x000fe400078e0a25 */
[----:B------:R-:W-:Y:S02]  /*37a0*/  IMAD.MOV.U32 R17, RZ, RZ, RZ ;  /* 0x000000ffff117224 */ /* 0x000fe400078e00ff */
[----:B------:R-:W-:-:S07]  /*37b0*/  IMAD.MOV.U32 R13, RZ, RZ, R40 ;  /* 0x000000ffff0d7224 */ /* 0x000fce00078e0028 */
.L_x_32988:
        /* <DEDUP_REMOVED lines=53> */
.L_x_32987:
[----:B0-----:R-:W-:-:S07]  /*3b10*/  VIADD R5, R26, 0x5 ;  /* 0x000000051a057836 */ /* 0x001fce0000000000 */
.L_x_32986:
[----:B------:R-:W-:Y:S05]  /*3b20*/  BSYNC B1 ;  /* 0x0000000000017941 */ /* 0x000fea0003800000 */
.L_x_32985:
        /* <DEDUP_REMOVED lines=17> */
.L_x_32990:
[----:B------:R-:W-:Y:S05]  /*3c40*/  BSYNC B1 ;  /* 0x0000000000017941 */ /* 0x000fea0003800000 */
.L_x_32989:
        /* <DEDUP_REMOVED lines=24> */
.L_x_32984:
[----:B------:R-:W-:Y:S05]  /*3dd0*/  BSYNC B0 ;  /* 0x0000000000007941 */ /* 0x000fea0003800000 */
.L_x_32983:
        /* <DEDUP_REMOVED lines=41> */
.L_x_33001:
[----:B-1----:R-:W-:-:S07]  /*4070*/  FMNMX R5, R4, R5, !PT ;  /* 0x0000000504057209 */ /* 0x002fce0007800000 */
.L_x_32993:
[----:B------:R-:W-:Y:S05]  /*4080*/  BSYNC B0 ;  /* 0x0000000000007941 */ /* 0x000fea0003800000 */
.L_x_32992:
[----:B------:R-:W-:Y:S01]  /*4090*/  ISETP.NE.AND P0, PT, R0, RZ, PT ;  /* 0x000000ff0000720c */ /* 0x000fe20003f05270 */
[----:B------:R-:W-:-:S12]  /*40a0*/  BSSY B0, `(.L_x_32991) ;  /* 0x0000004000007945 */ /* 0x000fd80003800000 */
[----:B------:R-:W-:Y:S05]  /*40b0*/  @P0 BRA `(.L_x_32995) ;  /* 0x0000000000080947 */ /* 0x000fea0003800000 */
[----:B------:R-:W1:Y:S02]  /*40c0*/  LDC.64 R2, c[0x0][0x238] ;  /* 0x00008e00ff027b82 */ /* 0x000e640000000a00 */
[----:B-1----:R1:W-:Y:S02]  /*40d0*/  REDG.E.MAX.S32.STRONG.GPU desc[UR8][R2.64], R5 ;  /* 0x000000050200798e */ /* 0x0023e4000d10e388 */
.L_x_32995:
[----:B------:R-:W-:Y:S05]  /*40e0*/  BSYNC B0 ;  /* 0x0000000000007941 */ /* 0x000fea0003800000 */
.L_x_32991:
        /* <DEDUP_REMOVED lines=13> */
[----:B-1----:R-:W-:Y:S05]  /*41c0*/  CALL.REL.NOINC `($__internal_739_$__cuda_sm20_rcp_rn_f32_slowpath) ;  /* 0x0000000400887944 */ /* 0x002fea0003c00000 */
[----:B------:R-:W-:Y:S05]  /*41d0*/  BRA `(.L_x_32997) ;  /* 0x0000000000147947 */ /* 0x000fea0003800000 */
.L_x_32996:
[----:B01----:R-:W0:Y:S01]  /*41e0*/  MUFU.RCP R5, UR10 ;  /* 0x0000000a00057d08 */ /* 0x003e220008001000 */
[----:B------:R-:W-:-:S04]  /*41f0*/  IMAD.U32 R0, RZ, RZ, UR10 ;  /* 0x0000000aff007e24 */ /* 0x000fc8000f8e00ff */
[----:B0-----:R-:W-:-:S04]  /*4200*/  FFMA R0, R5, R0, -1 ;  /* 0xbf80000005007423 */ /* 0x001fc80000000000 */
[----:B------:R-:W-:-:S04]  /*4210*/  FADD.FTZ R0, -R0, -RZ ;  /* 0x800000ff00007221 */ /* 0x000fc80000010100 */
[----:B------:R-:W-:-:S07]  /*4220*/  FFMA R5, R5, R0, R5 ;  /* 0x0000000005057223 */ /* 0x000fce0000000005 */
.L_x_32997:
[----:B------:R-:W0:Y:S02]  /*4230*/  LDC.64 R2, c[0x0][0x240] ;  /* 0x00009000ff027b82 */ /* 0x000e240000000a00 */
[----:B0-----:R-:W-:Y:S01]  /*4240*/  STG.E desc[UR8][R2.64], R5 ;  /* 0x0000000502007986 */ /* 0x001fe2000c101908 */
[----:B------:R-:W-:Y:S05]  /*4250*/  EXIT ;  /* 0x000000000000794d */ /* 0x000fea0003800000 */
.L_x_32994:
[----:B------:R-:W-:Y:S02]  /*4260*/  IMAD.MOV.U32 R7, RZ, RZ, 0x4 ;  /* 0x00000004ff077424 */ /* 0x000fe400078e00ff */
[----:B------:R-:W-:Y:S02]  /*4270*/  IMAD.MOV.U32 R9, RZ, RZ, 0x1f ;  /* 0x0000001fff097424 */ /* 0x000fe400078e00ff */
[----:B------:R-:W-:-:S07]  /*4280*/  IMAD.MOV.U32 R6, RZ, RZ, -0x1 ;  /* 0xffffffffff067424 */ /* 0x000fce00078e00ff */
[----:B01----:R-:W-:Y:S05]  /*4290*/  WARPSYNC.COLLECTIVE R6, `(.L_x_32998) ;  /* 0x0000000006087348 */ /* 0x003fea0003c00000 */
[----:B-1----:R1:W2:Y:S02]  /*42a0*/  SHFL.DOWN P0, R5, R2, R7, R9 ;  /* 0x0800000702057389 */ /* 0x0022a40000000009 */
[----:B012---:R-:W-:Y:S01]  /*42b0*/  ENDCOLLECTIVE ;  /* 0x000000000000791b */ /* 0x007fe20003800000 */
.L_x_32998:
[----:B------:R-:W-:Y:S02]  /*42c0*/  IMAD.MOV.U32 R7, RZ, RZ, 0x2 ;  /* 0x00000002ff077424 */ /* 0x000fe400078e00ff */
[----:B------:R-:W-:-:S05]  /*42d0*/  IMAD.MOV.U32 R3, RZ, RZ, R5 ;  /* 0x000000ffff037224 */ /* 0x000fca00078e0005 */
[----:B------:R-:W-:-:S05]  /*42e0*/  FMNMX R3, R3, R2, !PT ;  /* 0x0000000203037209 */ /* 0x000fca0007800000 */
[----:B------:R-:W-:-:S07]  /*42f0*/  IMAD.MOV.U32 R2, RZ, RZ, R3 ;  /* 0x000000ffff027224 */ /* 0x000fce00078e0003 */
[----:B------:R-:W-:Y:S05]  /*4300*/  WARPSYNC.COLLECTIVE R6, `(.L_x_32999) ;  /* 0x0000000006087348 */ /* 0x000fea0003c00000 */
[----:B------:R0:W1:Y:S02]  /*4310*/  SHFL.DOWN P0, R5, R2, R7, R9 ;  /* 0x0800000702057389 */ /* 0x0000640000000009 */
[----:B01----:R-:W-:Y:S01]  /*4320*/  ENDCOLLECTIVE ;  /* 0x000000000000791b */ /* 0x003fe20003800000 */
.L_x_32999:
[----:B------:R-:W-:Y:S02]  /*4330*/  IMAD.MOV.U32 R7, RZ, RZ, 0x1 ;  /* 0x00000001ff077424 */ /* 0x000fe400078e00ff */
[----:B------:R-:W-:-:S05]  /*4340*/  IMAD.MOV.U32 R4, RZ, RZ, R5 ;  /* 0x000000ffff047224 */ /* 0x000fca00078e0005 */
[----:B------:R-:W-:-:S05]  /*4350*/  FMNMX R4, R3, R4, !PT ;  /* 0x0000000403047209 */ /* 0x000fca0007800000 */
[----:B------:R-:W-:-:S07]  /*4360*/  IMAD.MOV.U32 R2, RZ, RZ, R4 ;  /* 0x000000ffff027224 */ /* 0x000fce00078e0004 */
[----:B------:R-:W-:Y:S05]  /*4370*/  WARPSYNC.COLLECTIVE R6, `(.L_x_33000) ;  /* 0x0000000006087348 */ /* 0x000fea0003c00000 */
[----:B------:R0:W1:Y:S02]  /*4380*/  SHFL.DOWN P0, R5, R2, R7, R9 ;  /* 0x0800000702057389 */ /* 0x0000640000000009 */
[----:B01----:R-:W-:Y:S01]  /*4390*/  ENDCOLLECTIVE ;  /* 0x000000000000791b */ /* 0x003fe20003800000 */
.L_x_33000:
[----:B------:R-:W-:Y:S05]  /*43a0*/  BRA `(.L_x_33001) ;  /* 0xfffffffc00307947 */ /* 0x000fea000383ffff */
        .weak           $__internal_738_$__cuda_sm20_div_u64
        .type           $__internal_738_$__cuda_sm20_div_u64,@function
        .size           $__internal_738_$__cuda_sm20_div_u64,($__internal_739_$__cuda_sm20_rcp_rn_f32_slowpath - $__internal_738_$__cuda_sm20_div_u64)
$__internal_738_$__cuda_sm20_div_u64:
        /* <DEDUP_REMOVED lines=67> */
[----:B------:R-:W-:Y:S06]  /*47e0*/  RET.REL.NODEC R6 `(_ZN18transformer_engine6detail38cast_transpose_fused_kernel_notalignedILb0ELb0ELb1EfNS_16CTDBiasDActParamI6__halfS3_ffEELi4ELi2ENS_5EmptyEXadL_ZNS_4reluIffEET_T0_RKS5_EEEEvT3_mmm) ;  /* 0xffffffb806047950 */ /* 0x000fec0003c3ffff */
        .weak           $__internal_739_$__cuda_sm20_rcp_rn_f32_slowpath
        .type           $__internal_739_$__cuda_sm20_rcp_rn_f32_slowpath,@function
        .size           $__internal_739_$__cuda_sm20_rcp_rn_f32_slowpath,(.L_x_35224 - $__internal_739_$__cuda_sm20_rcp_rn_f32_slowpath)
$__internal_739_$__cuda_sm20_rcp_rn_f32_slowpath:
        /* <DEDUP_REMOVED lines=15> */
.L_x_33002:
        /* <DEDUP_REMOVED lines=33> */
.L_x_33004:
[----:B------:R2:W3:Y:S02]  /*4af0*/  MUFU.RCP R2, R0 ;  /* 0x0000000000027308 */ /* 0x0004e40000001000 */
.L_x_33003:
[----:B-1-3--:R-:W-:Y:S02]  /*4b00*/  IMAD.MOV.U32 R5, RZ, RZ, R2 ;  /* 0x000000ffff057224 */ /* 0x00afe400078e0002 */
[----:B------:R-:W-:Y:S02]  /*4b10*/  IMAD.MOV.U32 R2, RZ, RZ, R7 ;  /* 0x000000ffff027224 */ /* 0x000fe400078e0007 */
[----:B------:R-:W-:-:S04]  /*4b20*/  IMAD.MOV.U32 R3, RZ, RZ, 0x0 ;  /* 0x00000000ff037424 */ /* 0x000fc800078e00ff */
[----:B0-2---:R-:W-:Y:S05]  /*4b30*/  RET.REL.NODEC R2 `(_ZN18transformer_engine6detail38cast_transpose_fused_kernel_notalignedILb0ELb0ELb1EfNS_16CTDBiasDActParamI6__halfS3_ffEELi4ELi2ENS_5EmptyEXadL_ZNS_4reluIffEET_T0_RKS5_EEEEvT3_mmm) ;  /* 0xffffffb402307950 */ /* 0x005fea0003c3ffff */
.L_x_33005:
        /* <DEDUP_REMOVED lines=12> */
.L_x_35224:


//--------------------- .text._ZN18transformer_engine6detail38cast_transpose_fused_kernel_notalignedILb0ELb0ELb1EfNS_16CTDBiasDActParamIff13__nv_fp8_e4m3fEELi2ELi8ENS_5EmptyEXadL_ZNS_4reluIffEET_T0_RKS5_EEEEvT3_mmm --------------------------
	.section	.text._ZN18transformer_engine6detail38cast_transpose_fused_kernel_notalignedILb0ELb0ELb1EfNS_16CTDBiasDActParamIff13__nv_fp8_e4m3fEELi2ELi8ENS_5EmptyEXadL_ZNS_4reluIffEET_T0_RKS5_EEEEvT3_mmm,"ax",@progbits
	.align	128
        .global         _ZN18transformer_engine6detail38cast_transpose_fused_kernel_notalignedILb0ELb0ELb1EfNS_16CTDBiasDActParamIff13__nv_fp8_e4m3fEELi2ELi8ENS_5EmptyEXadL_ZNS_4reluIffEET_T0_RKS5_EEEEvT3_mmm
        .type           _ZN18transformer_engine6detail38cast_transpose_fused_kernel_notalignedILb0ELb0ELb1EfNS_16CTDBiasDActParamIff13__nv_fp8_e4m3fEELi2ELi8ENS_5EmptyEXadL_ZNS_4reluIffEET_T0_RKS5_EEEEvT3_mmm,@function
        .size           _ZN18transformer_engine6detail38cast_transpose_fused_kernel_notalignedILb0ELb0ELb1EfNS_16CTDBiasDActParamIff13__nv_fp8_e4m3fEELi2ELi8ENS_5EmptyEXadL_ZNS_4reluIffEET_T0_RKS5_EEEEvT3_mmm,(.L_x_35226 - _ZN18transformer_engine6detail38cast_transpose_fused_kernel_notalignedILb0ELb0ELb1EfNS_16CTDBiasDActParamIff13__nv_fp8_e4m3fEELi2ELi8ENS_5EmptyEXadL_ZNS_4reluIffEET_T0_RKS5_EEEEvT3_mmm)
        .other          _ZN18transformer_engine6detail38cast_transpose_fused_kernel_notalignedILb0ELb0ELb1EfNS_16CTDBiasDActParamIff13__nv_fp8_e4m3fEELi2ELi8ENS_5EmptyEXadL_ZNS_4reluIffEET_T0_RKS5_EEEEvT3_mmm,@"STO_CUDA_ENTRY STV_DEFAULT"
_ZN18transformer_engine6detail38cast_transpose_fused_kernel_notalignedILb0ELb0ELb1EfNS_16CTDBiasDActParamIff13__nv_fp8_e4m3fEELi2ELi8ENS_5EmptyEXadL_ZNS_4reluIffEET_T0_RKS5_EEEEvT3_mmm:
.text._ZN18transformer_engine6detail38cast_transpose_fused_kernel_notalignedILb0ELb0ELb1EfNS_16CTDBiasDActParamIff13__nv_fp8_e4m3fEELi2ELi8ENS_5EmptyEXadL_ZNS_4reluIffEET_T0_RKS5_EEEEvT3_mmm:
        /* <DEDUP_REMOVED lines=19> */
[----:B------:R-:W-:Y:S05]  /*0130*/  CALL.REL.NOINC `($__internal_740_$__cuda_sm20_div_u64) ;  /* 0x0000005c00e87944 */ /* 0x000fea0003c00000 */
        /* <DEDUP_REMOVED lines=9> */
.L_x_33006:
        /* <DEDUP_REMOVED lines=22> */
.L_x_33007:
        /* <DEDUP_REMOVED lines=8> */
[----:B------:R-:W-:Y:S01]  /*03b0*/  ULDC.64 UR10, c[0x0][0x210] ;  /* 0x00008400000a7ab9 */ /* 0x000fe20000000a00 */
[----:B------:R-:W-:Y:S01]  /*03c0*/  LEA R12, P1, -R40, UR6, 0x5 ;  /* 0x00000006280c7c11 */ /* 0x000fe2000f8229ff */
[----:B------:R-:W-:Y:S01]  /*03d0*/  ULDC.64 UR8, c[0x0][0x230] ;  /* 0x00008c0000087ab9 */ /* 0x000fe20000000a00 */
[----:B------:R-:W-:-:S02]  /*03e0*/  LOP3.LUT R84, R17, 0xe0, RZ, 0xc0, !PT ;  /* 0x000000e011547812 */ /* 0x000fc400078ec0ff */
[----:B------:R-:W-:Y:S02]  /*03f0*/  CS2R R22, SRZ ;  /* 0x0000000000167805 */ /* 0x000fe4000001ff00 */
[----:B------:R-:W-:Y:S02]  /*0400*/  IADD3.X R2, ~R2, UR7, RZ, P1, !PT ;  /* 0x0000000702027c10 */ /* 0x000fe40008ffe5ff */
[----:B------:R-:W-:Y:S02]  /*0410*/  CS2R R24, SRZ ;  /* 0x0000000000187805 */ /* 0x000fe4000001ff00 */
[----:B------:R-:W-:-:S04]  /*0420*/  ISETP.LT.U32.AND P1, PT, R12, 0x20, PT ;  /* 0x000000200c00780c */ /* 0x000fc80003f21070 */
[----:B------:R-:W-:Y:S01]  /*0430*/  ISETP.LT.U32.AND.EX P1, PT, R2, RZ, PT, P1 ;  /* 0x000000ff0200720c */ /* 0x000fe20003f21110 */
[C---:B------:R-:W-:Y:S02]  /*0440*/  IMAD.SHL.U32 R2, R0.reuse, 0x4, RZ ;  /* 0x0000000400027824 */ /* 0x040fe400078e00ff */
[----:B------:R-:W-:Y:S01]  /*0450*/  IMAD R0, R0, -0x4, R17 ;  /* 0xfffffffc00007824 */ /* 0x000fe200078e0211 */
[----:B------:R-:W-:Y:S01]  /*0460*/  SEL R12, R12, 0x20, P1 ;  /* 0x000000200c0c7807 */ /* 0x000fe20000800000 */
[----:B0-----:R-:W-:Y:S01]  /*0470*/  IMAD.WIDE.U32 R8, R40, R38, RZ ;  /* 0x0000002628087225 */ /* 0x001fe200078e00ff */
[--C-:B------:R-:W-:Y:S02]  /*0480*/  SHF.R.U64 R14, R38, 0x1, R39.reuse ;  /* 0x00000001260e7819 */ /* 0x100fe40000001227 */
[----:B------:R-:W-:Y:S02]  /*0490*/  SHF.R.U32.HI R13, RZ, 0x1, R39 ;  /* 0x00000001ff0d7819 */ /* 0x000fe40000011627 */
[----:B------:R-:W-:-:S02]  /*04a0*/  LEA R11, P0, -R16, R14, 0x5 ;  /* 0x0000000e100b7211 */ /* 0x000fc400078029ff */
[----:B------:R-:W-:Y:S01]  /*04b0*/  LEA R5, P1, R8, R5, 0x3 ;  /* 0x0000000508057211 */ /* 0x000fe200078218ff */
[CC--:B------:R-:W-:Y:S01]  /*04c0*/  IMAD R83, R13.reuse, R84.reuse, RZ ;  /* 0x000000540d537224 */ /* 0x0c0fe200078e02ff */
[----:B------:R-:W-:Y:S01]  /*04d0*/  LOP3.LUT R6, R0, 0x1f, RZ, 0xc0, !PT ;  /* 0x0000001f00067812 */ /* 0x000fe200078ec0ff */
[----:B------:R-:W-:Y:S01]  /*04e0*/  IMAD.X R3, R13, 0x1, ~R4, P0 ;  /* 0x000000010d037824 */ /* 0x000fe200000e0e04 */
[----:B------:R-:W-:Y:S01]  /*04f0*/  ISETP.LT.U32.AND P0, PT, R11, 0x20, PT ;  /* 0x000000200b00780c */ /* 0x000fe20003f01070 */
[----:B------:R-:W-:Y:S01]  /*0500*/  IMAD.WIDE.U32 R84, R14, R84, RZ ;  /* 0x000000540e547225 */ /* 0x000fe200078e00ff */
[----:B------:R-:W-:Y:S02]  /*0510*/  SHF.L.U64.HI R4, R16, 0x1, R15 ;  /* 0x0000000110047819 */ /* 0x000fe4000001020f */
[----:B------:R-:W-:Y:S01]  /*0520*/  ISETP.LT.U32.AND.EX P0, PT, R3, RZ, PT, P0 ;  /* 0x000000ff0300720c */ /* 0x000fe20003f01100 */
[----:B------:R-:W-:Y:S01]  /*0530*/  IMAD.IADD R83, R85, 0x1, R83 ;  /* 0x0000000155537824 */ /* 0x000fe200078e0253 */
[----:B------:R-:W-:Y:S01]  /*0540*/  LOP3.LUT R3, R2, 0x1c, RZ, 0xe2, !PT ;  /* 0x0000001c02037812 */ /* 0x000fe200078ee2ff */
[----:B------:R-:W-:Y:S01]  /*0550*/  IMAD R2, R41, R38, RZ ;  /* 0x0000002629027224 */ /* 0x000fe200078e02ff */
[----:B------:R-:W-:-:S02]  /*0560*/  SEL R11, R11, 0x20, P0 ;  /* 0x000000200b0b7807 */ /* 0x000fc40000000000 */
[----:B------:R-:W-:Y:S01]  /*0570*/  ISETP.GE.U32.AND P0, PT, R3, R12, PT ;  /* 0x0000000c0300720c */ /* 0x000fe20003f06070 */
[----:B------:R-:W-:-:S03]  /*0580*/  IMAD R7, R40, R39, R2 ;  /* 0x0000002728077224 */ /* 0x000fc600078e0202 */
[C---:B------:R-:W-:Y:S01]  /*0590*/  ISETP.LT.U32.AND P0, PT, R6.reuse, R11, !P0 ;  /* 0x0000000b0600720c */ /* 0x040fe20004701070 */
[----:B------:R-:W-:Y:S01]  /*05a0*/  IMAD.IADD R7, R9, 0x1, R7 ;  /* 0x0000000109077824 */ /* 0x000fe200078e0207 */
[----:B------:R-:W-:-:S04]  /*05b0*/  IADD3 R6, P2, R6, R84, RZ ;  /* 0x0000005406067210 */ /* 0x000fc80007f5e0ff */
[----:B------:R-:W-:Y:S01]  /*05c0*/  LEA.HI.X R4, R8, R4, R7, 0x3, P1 ;  /* 0x0000000408047211 */ /* 0x000fe200008f1c07 */
[----:B------:R-:W-:Y:S01]  /*05d0*/  IMAD.X R7, RZ, RZ, R83, P2 ;  /* 0x000000ffff077224 */ /* 0x000fe200010e0653 */
[----:B------:R-:W-:-:S04]  /*05e0*/  LEA R10, P1, R5, UR10, 0x7 ;  /* 0x0000000a050a7c11 */ /* 0x000fc8000f8238ff */
[----:B------:R-:W-:Y:S02]  /*05f0*/  LEA.HI.X R9, R5, UR11, R4, 0x7, P1 ;  /* 0x0000000b05097c11 */ /* 0x000fe400088f3c04 */
[----:B------:R-:W-:Y:S02]  /*0600*/  @P0 IADD3 R2, P2, R6, R14, RZ ;  /* 0x0000000e06020210 */ /* 0x000fe40007f5e0ff */
[----:B------:R-:W-:Y:S01]  /*0610*/  @P0 LOP3.LUT R37, R38, 0xfffffffe, RZ, 0xc0, !PT ;  /* 0xfffffffe26250812 */ /* 0x000fe200078ec0ff */
[----:B------:R-:W-:Y:S01]  /*0620*/  @P0 IMAD.MOV.U32 R32, RZ, RZ, R6 ;  /* 0x000000ffff200224 */ /* 0x000fe200078e0006 */
[----:B------:R-:W-:Y:S01]  /*0630*/  ISETP.NE.U32.AND P1, PT, RZ, UR8, PT ;  /* 0x00000008ff007c0c */ /* 0x000fe2000bf25070 */
[----:B------:R-:W-:Y:S01]  /*0640*/  @P0 IMAD.X R8, R7, 0x1, R13, P2 ;  /* 0x0000000107080824 */ /* 0x000fe200010e060d */
[-C--:B------:R-:W-:Y:S01]  /*0650*/  @P0 LEA R26, P3, R2, R10.reuse, 0x3 ;  /* 0x0000000a021a0211 */ /* 0x080fe200078618ff */
[--C-:B------:R-:W-:Y:S01]  /*0660*/  @P0 IMAD.MOV.U32 R33, RZ, RZ, R7.reuse ;  /* 0x000000ffff210224 */ /* 0x100fe200078e0007 */
[----:B------:R-:W-:Y:S01]  /*0670*/  ISETP.NE.AND.EX P1, PT, RZ, UR9, PT, P1 ;  /* 0x00000009ff007c0c */ /* 0x000fe2000bf25310 */
[----:B------:R-:W-:Y:S01]  /*0680*/  ULDC.64 UR8, c[0x0][0x208] ;  /* 0x0000820000087ab9 */ /* 0x000fe20000000a00 */
[----:B------:R-:W-:Y:S01]  /*0690*/  @P0 LEA R20, P2, R6, R10, 0x3 ;  /* 0x0000000a06140211 */ /* 0x000fe200078418ff */
[----:B------:R-:W-:Y:S01]  /*06a0*/  @P0 IMAD R45, R13, 0x3, RZ ;  /* 0x000000030d2d0824 */ /* 0x000fe200078e02ff */
[-C--:B------:R-:W-:Y:S01]  /*06b0*/  @P0 LEA.HI.X R27, R2, R9.reuse, R8, 0x3, P3 ;  /* 0x00000009021b0211 */ /* 0x080fe200018f1c08 */
[----:B------:R-:W-:Y:S01]  /*06c0*/  @P0 IMAD.WIDE.U32 R28, R14, 0x3, R6 ;  /* 0x000000030e1c0825 */ /* 0x000fe200078e0006 */
[----:B------:R-:W-:-:S02]  /*06d0*/  @P0 LEA.HI.X R21, R6, R9, R7, 0x3, P2 ;  /* 0x0000000906150211 */ /* 0x000fc400010f1c07 */
[----:B------:R-:W-:Y:S02]  /*06e0*/  CS2R R50, SRZ ;  /* 0x0000000000327805 */ /* 0x000fe4000001ff00 */
[----:B------:R-:W-:Y:S01]  /*06f0*/  @P0 LOP3.LUT R43, R39, 0x1fffffff, RZ, 0xc0, !PT ;  /* 0x1fffffff272b0812 */ /* 0x000fe200078ec0ff */
[----:B------:R0:W2:Y:S01]  /*0700*/  @P0 LDG.E.64 R24, desc[UR8][R26.64] ;  /* 0x000000081a180981 */ /* 0x0000a2000c1e1b00 */
[----:B------:R-:W-:Y:S01]  /*0710*/  @P0 IMAD R49, R13, 0x6, RZ ;  /* 0x000000060d310824 */ /* 0x000fe200078e02ff */
[----:B------:R-:W-:Y:S01]  /*0720*/  CS2R R74, SRZ ;  /* 0x00000000004a7805 */ /* 0x000fe2000001ff00 */
[----:B------:R-:W-:Y:S01]  /*0730*/  @P0 IMAD.MOV.U32 R30, RZ, RZ, R6 ;  /* 0x000000ffff1e0224 */ /* 0x000fe200078e0006 */
[----:B------:R-:W1:Y:S01]  /*0740*/  @P1 LDC.64 R34, c[0x0][0x230] ;  /* 0x00008c00ff221b82 */ /* 0x000e620000000a00 */
[C---:B------:R-:W-:Y:S01]  /*0750*/  @P0 LEA R2, P2, R14.reuse, R6, 0x2 ;  /* 0x000000060e020211 */ /* 0x040fe200078410ff */
[----:B------:R3:W4:Y:S01]  /*0760*/  @P0 LDG.E.64 R22, desc[UR8][R20.64] ;  /* 0x0000000814160981 */ /* 0x000722000c1e1b00 */
[----:B------:R-:W-:Y:S01]  /*0770*/  @P0 IMAD.WIDE.U32 R32, R14, 0x6, R32 ;  /* 0x000000060e200825 */ /* 0x000fe200078e0020 */
[----:B------:R-:W-:-:S02]  /*0780*/  CS2R R70, SRZ ;  /* 0x0000000000467805 */ /* 0x000fc4000001ff00 */
[----:B------:R-:W-:Y:S01]  /*0790*/  @P0 LEA.HI.X R8, R14, R7, R13, 0x2, P2 ;  /* 0x000000070e080211 */ /* 0x000fe200010f140d */
[----:B------:R-:W-:Y:S01]  /*07a0*/  ULDC.64 UR10, c[0x0][0x220] ;  /* 0x00008800000a7ab9 */ /* 0x000fe20000000a00 */
[C---:B------:R-:W-:Y:S01]  /*07b0*/  @P0 LEA R18, P2, R2.reuse, R10, 0x3 ;  /* 0x0000000a02120211 */ /* 0x040fe200078418ff */
[----:B------:R-:W-:Y:S02]  /*07c0*/  @P0 IMAD.MOV.U32 R31, RZ, RZ, R7 ;  /* 0x000000ffff1f0224 */ /* 0x000fe400078e0007 */
[----:B------:R-:W-:Y:S01]  /*07d0*/  @P0 IMAD R47, R13, 0x5, RZ ;  /* 0x000000050d2f0824 */ /* 0x000fe200078e02ff */
[----:B------:R-:W-:Y:S01]  /*07e0*/  @P0 LEA.HI.X R19, R2, R9, R8, 0x3, P2 ;  /* 0x0000000902130211 */ /* 0x000fe200010f1c08 */
[----:B------:R-:W-:Y:S01]  /*07f0*/  IMAD.MOV.U32 R8, RZ, RZ, 0x3f800000 ;  /* 0x3f800000ff087424 */ /* 0x000fe200078e00ff */
[----:B------:R-:W-:Y:S01]  /*0800*/  @P0 IADD3 R37, P2, R37, R6, RZ ;  /* 0x0000000625250210 */ /* 0x000fe20007f5e0ff */
[----:B0-----:R-:W-:Y:S01]  /*0810*/  @P0 IMAD.IADD R27, R29, 0x1, R45 ;  /* 0x000000011d1b0824 */ /* 0x001fe200078e022d */
[-C--:B------:R-:W-:Y:S01]  /*0820*/  @P0 LEA R26, P4, R32, R10.reuse, 0x3 ;  /* 0x0000000a201a0211 */ /* 0x080fe200078818ff */
[----:B------:R-:W-:Y:S01]  /*0830*/  @P0 IMAD.IADD R2, R33, 0x1, R49 ;  /* 0x0000000121020824 */ /* 0x000fe200078e0231 */
[----:B------:R-:W4:Y:S01]  /*0840*/  @P0 LDG.E.64 R50, desc[UR8][R18.64] ;  /* 0x0000000812320981 */ /* 0x000f22000c1e1b00 */
[----:B------:R-:W-:Y:S01]  /*0850*/  @P0 IMAD.X R44, R43, 0x1, R7, P2 ;  /* 0x000000012b2c0824 */ /* 0x000fe200010e0607 */
[-C--:B------:R-:W-:Y:S01]  /*0860*/  @P0 LEA R42, P2, R28, R10.reuse, 0x3 ;  /* 0x0000000a1c2a0211 */ /* 0x080fe200078418ff */
[----:B------:R-:W-:Y:S01]  /*0870*/  @P0 IMAD.WIDE.U32 R30, R14, 0x5, R30 ;  /* 0x000000050e1e0825 */ /* 0x000fe200078e001e */
[----:B-1----:R-:W4:Y:S01]  /*0880*/  @P1 LDG.E R8, desc[UR8][R34.64] ;  /* 0x0000000822081981 */ /* 0x002f22000c1e1900 */
[----:B------:R-:W-:-:S02]  /*0890*/  @P0 LEA R36, P1, R37, R10, 0x3 ;  /* 0x0000000a25240211 */ /* 0x000fc400078218ff */
[----:B---3--:R-:W-:Y:S01]  /*08a0*/  @P0 IMAD.IADD R21, R31, 0x1, R47 ;  /* 0x000000011f150824 */ /* 0x008fe200078e022f */
[-C--:B------:R-:W-:Y:S02]  /*08b0*/  @P0 LEA.HI.X R43, R28, R9.reuse, R27, 0x3, P2 ;  /* 0x000000091c2b0211 */ /* 0x080fe400010f1c1b */
[-C--:B------:R-:W-:Y:S02]  /*08c0*/  @P0 LEA.HI.X R37, R37, R9.reuse, R44, 0x3, P1 ;  /* 0x0000000925250211 */ /* 0x080fe400008f1c2c */
[----:B------:R-:W-:Y:S02]  /*08d0*/  CS2R R44, SRZ ;  /* 0x00000000002c7805 */ /* 0x000fe4000001ff00 */
[----:B------:R-:W-:Y:S01]  /*08e0*/  @P0 LEA.HI.X R27, R32, R9, R2, 0x3, P4 ;  /* 0x00000009201b0211 */ /* 0x000fe200020f1c02 */
[----:B------:R0:W3:Y:S01]  /*08f0*/  @P0 LDG.E.64 R70, desc[UR8][R42.64] ;  /* 0x000000082a460981 */ /* 0x0000e2000c1e1b00 */
[----:B------:R-:W-:-:S03]  /*0900*/  @P0 LEA R20, P3, R30, R10, 0x3 ;  /* 0x0000000a1e140211 */ /* 0x000fc600078618ff */
[----:B------:R-:W3:Y:S01]  /*0910*/  @P0 LDG.E.64 R74, desc[UR8][R36.64] ;  /* 0x00000008244a0981 */ /* 0x000ee2000c1e1b00 */
[----:B------:R-:W-:Y:S02]  /*0920*/  CS2R R46, SRZ ;  /* 0x00000000002e7805 */ /* 0x000fe4000001ff00 */
[----:B------:R-:W-:Y:S01]  /*0930*/  @P0 LEA.HI.X R21, R30, R9, R21, 0x3, P3 ;  /* 0x000000091e150211 */ /* 0x000fe200018f1c15 */
[----:B------:R-:W3:Y:S04]  /*0940*/  @P0 LDG.E.64 R44, desc[UR8][R26.64] ;  /* 0x000000081a2c0981 */ /* 0x000ee8000c1e1b00 */
[----:B------:R1:W3:Y:S01]  /*0950*/  @P0 LDG.E.64 R46, desc[UR8][R20.64] ;  /* 0x00000008142e0981 */ /* 0x0002e2000c1e1b00 */
[----:B------:R-:W-:Y:S02]  /*0960*/  @P0 IMAD R29, R13, 0x7, RZ ;  /* 0x000000070d1d0824 */ /* 0x000fe400078e02ff */
[----:B------:R-:W-:-:S04]  /*0970*/  @P0 IMAD.WIDE.U32 R6, R14, 0x7, R6 ;  /* 0x000000070e060825 */ /* 0x000fc800078e0006 */
[----:B------:R-:W-:Y:S01]  /*0980*/  @P0 IMAD.IADD R2, R7, 0x1, R29 ;  /* 0x0000000107020824 */ /* 0x000fe200078e021d */
[----:B------:R-:W-:Y:S02]  /*0990*/  @P0 LEA R30, P1, R6, R10, 0x3 ;  /* 0x0000000a061e0211 */ /* 0x000fe400078218ff */
[----:B0-----:R-:W-:Y:S01]  /*09a0*/  CS2R R42, SRZ ;  /* 0x00000000002a7805 */ /* 0x001fe2000001ff00 */
[----:B------:R-:W-:Y:S01]  /*09b0*/  VIADD R62, R0, 0xffffffff ;  /* 0xffffffff003e7836 */ /* 0x000fe20000000000 */
[----:B------:R-:W-:Y:S01]  /*09c0*/  @P0 LEA.HI.X R31, R6, R9, R2, 0x3, P1 ;  /* 0x00000009061f0211 */ /* 0x000fe200008f1c02 */
[----:B------:R-:W-:-:S03]  /*09d0*/  VIADD R19, R3, 0x1 ;  /* 0x0000000103137836 */ /* 0x000fc60000000000 */
[----:B------:R-:W-:Y:S01]  /*09e0*/  LOP3.LUT R62, R62, 0x1f, RZ, 0xc0, !PT ;  /* 0x0000001f3e3e7812 */ /* 0x000fe200078ec0ff */
[----:B------:R0:W5:Y:S01]  /*09f0*/  @P0 LDG.E.64 R42, desc[UR8][R30.64] ;  /* 0x000000081e2a0981 */ /* 0x000162000c1e1b00 */
[----:B------:R-:W-:-:S04]  /*0a00*/  ISETP.GE.U32.AND P0, PT, R19, R12, PT ;  /* 0x0000000c1300720c */ /* 0x000fc80003f06070 */
[C---:B------:R-:W-:Y:S02]  /*0a10*/  ISETP.LT.U32.AND P0, PT, R62.reuse, R11, !P0 ;  /* 0x0000000b3e00720c */ /* 0x040fe40004701070 */
[----:B------:R-:W-:Y:S02]  /*0a20*/  SHF.R.U32.HI R7, RZ, 0x3, R17 ;  /* 0x00000003ff077819 */ /* 0x000fe40000011611 */
[----:B------:R-:W-:Y:S02]  /*0a30*/  IADD3 R28, P1, R62, R84, RZ ;  /* 0x000000543e1c7210 */ /* 0x000fe40007f3e0ff */
[----:B-1----:R-:W-:Y:S02]  /*0a40*/  LOP3.LUT R20, R7, 0x1c, RZ, 0xc0, !PT ;  /* 0x0000001c07147812 */ /* 0x002fe400078ec0ff */
[----:B------:R-:W-:Y:S01]  /*0a50*/  ISETP.GE.U32.AND P2, PT, R3, R12, PT ;  /* 0x0000000c0300720c */ /* 0x000fe20003f46070 */
[----:B------:R-:W-:Y:S02]  /*0a60*/  IMAD.X R29, RZ, RZ, R83, P1 ;  /* 0x000000ffff1d7224 */ /* 0x000fe400008e0653 */
[----:B------:R-:W-:-:S02]  /*0a70*/  IMAD.IADD R18, R17, 0x1, -R20 ;  /* 0x0000000111127824 */ /* 0x000fc400078e0a14 */
[----:B------:R-:W-:Y:S02]  /*0a80*/  @P0 LEA R3, P3, R14, R28, 0x3 ;  /* 0x0000001c0e030211 */ /* 0x000fe400078618ff */
[C---:B------:R-:W-:Y:S01]  /*0a90*/  VIADD R0, R18.reuse, 0xffffffff ;  /* 0xffffffff12007836 */ /* 0x040fe20000000000 */
[----:B------:R-:W-:Y:S02]  /*0aa0*/  LOP3.LUT R2, R18, 0x1f, RZ, 0xc0, !PT ;  /* 0x0000001f12027812 */ /* 0x000fe400078ec0ff */
[C---:B------:R-:W-:Y:S02]  /*0ab0*/  @P0 LEA.HI.X R6, R14.reuse, R29, R13, 0x3, P3 ;  /* 0x0000001d0e060211 */ /* 0x040fe400018f1c0d */
[----:B------:R-:W-:Y:S01]  /*0ac0*/  @P0 LEA R26, P3, R3, R10, 0x3 ;  /* 0x0000000a031a0211 */ /* 0x000fe200078618ff */
[--C-:B------:R-:W-:Y:S01]  /*0ad0*/  @P0 IMAD.WIDE.U32 R34, R14, 0x9, R28.reuse ;  /* 0x000000090e220825 */ /* 0x100fe200078e001c */
[----:B------:R-:W-:Y:S02]  /*0ae0*/  ISETP.GE.U32.AND P1, PT, R19, R12, PT ;  /* 0x0000000c1300720c */ /* 0x000fe40003f26070 */
[----:B------:R-:W-:Y:S01]  /*0af0*/  LOP3.LUT R0, R0, 0x1f, RZ, 0xc0, !PT ;  /* 0x0000001f00007812 */ /* 0x000fe200078ec0ff */
[----:B------:R-:W-:Y:S01]  /*0b00*/  @P0 IMAD R19, R13, 0x9, RZ ;  /* 0x000000090d130824 */ /* 0x000fe200078e02ff */
[----:B------:R-:W-:Y:S01]  /*0b10*/  ISETP.GE.U32.OR P2, PT, R2, R11, P2 ;  /* 0x0000000b0200720c */ /* 0x000fe20001746470 */
[----:B------:R-:W-:Y:S01]  /*0b20*/  @P0 IMAD.MOV.U32 R2, RZ, RZ, R28 ;  /* 0x000000ffff020224 */ /* 0x000fe200078e001c */
[----:B------:R-:W-:Y:S01]  /*0b30*/  @P0 LEA.HI.X R27, R3, R9, R6, 0x3, P3 ;  /* 0x00000009031b0211 */ /* 0x000fe200018f1c06 */
[----:B------:R-:W-:-:S02]  /*0b40*/  @P0 IMAD.MOV.U32 R3, RZ, RZ, R29 ;  /* 0x000000ffff030224 */ /* 0x000fc400078e001d */
[----:B0-----:R-:W-:Y:S02]  /*0b50*/  @P0 IMAD.MOV.U32 R30, RZ, RZ, R28 ;  /* 0x000000ffff1e0224 */ /* 0x001fe400078e001c */
[----:B------:R-:W-:Y:S01]  /*0b60*/  @P0 IMAD.MOV.U32 R31, RZ, RZ, R29 ;  /* 0x000000ffff1f0224 */ /* 0x000fe200078e001d */
[----:B------:R-:W-:Y:S01]  /*0b70*/  ISETP.GE.U32.OR P1, PT, R0, R11, P1 ;  /* 0x0000000b0000720c */ /* 0x000fe20000f26470 */
[----:B------:R-:W-:Y:S01]  /*0b80*/  @P0 IMAD R21, R13, 0xa, RZ ;  /* 0x0000000a0d150824 */ /* 0x000fe200078e02ff */
[----:B------:R-:W-:Y:S01]  /*0b90*/  @P0 LEA R76, P3, R34, R10, 0x3 ;  /* 0x0000000a224c0211 */ /* 0x000fe200078618ff */
[----:B------:R-:W-:Y:S02]  /*0ba0*/  @P0 IMAD.IADD R0, R35, 0x1, R19 ;  /* 0x0000000123000824 */ /* 0x000fe400078e0213 */
[----:B------:R-:W-:-:S04]  /*0bb0*/  @P0 IMAD.WIDE.U32 R2, R14, 0xa, R2 ;  /* 0x0000000a0e020825 */ /* 0x000fc800078e0002 */
[----:B------:R-:W-:Y:S02]  /*0bc0*/  @P0 IMAD R37, R13, 0xb, RZ ;  /* 0x0000000b0d250824 */ /* 0x000fe400078e02ff */
[----:B------:R-:W-:Y:S01]  /*0bd0*/  @P0 IMAD.WIDE.U32 R30, R14, 0xb, R30 ;  /* 0x0000000b0e1e0825 */ /* 0x000fe200078e001e */
[----:B------:R-:W-:-:S03]  /*0be0*/  @P0 LEA.HI.X R77, R34, R9, R0, 0x3, P3 ;  /* 0x00000009224d0211 */ /* 0x000fc600018f1c00 */
[----:B------:R-:W-:Y:S01]  /*0bf0*/  @P0 IMAD.IADD R19, R3, 0x1, R21 ;  /* 0x0000000103130824 */ /* 0x000fe200078e0215 */
[-C--:B------:R-:W-:Y:S01]  /*0c00*/  @P0 LEA R72, P3, R2, R10.reuse, 0x3 ;  /* 0x0000000a02480211 */ /* 0x080fe200078618ff */
[----:B------:R-:W-:Y:S01]  /*0c10*/  @P0 IMAD.IADD R3, R31, 0x1, R37 ;  /* 0x000000011f030824 */ /* 0x000fe200078e0225 */
[----:B------:R-:W-:Y:S01]  /*0c20*/  @P0 LEA R66, P4, R30, R10, 0x3 ;  /* 0x0000000a1e420211 */ /* 0x000fe200078818ff */
[----:B------:R-:W-:Y:S02]  /*0c30*/  @P0 IMAD.MOV.U32 R32, RZ, RZ, R28 ;  /* 0x000000ffff200224 */ /* 0x000fe400078e001c */
[----:B------:R-:W-:Y:S01]  /*0c40*/  @P0 IMAD.MOV.U32 R33, RZ, RZ, R29 ;  /* 0x000000ffff210224 */ /* 0x000fe200078e001d */
[----:B------:R-:W-:Y:S01]  /*0c50*/  LEA R6, P6, R5, UR10, 0x5 ;  /* 0x0000000a05067c11 */ /* 0x000fe2000f8c28ff */
[----:B------:R-:W-:Y:S01]  /*0c60*/  @P0 IMAD R49, R13, 0xc, RZ ;  /* 0x0000000c0d310824 */ /* 0x000fe200078e02ff */
[-C--:B------:R-:W-:Y:S01]  /*0c70*/  @P0 LEA.HI.X R73, R2, R9.reuse, R19, 0x3, P3 ;  /* 0x0000000902490211 */ /* 0x080fe200018f1c13 */
[----:B------:R-:W-:Y:S01]  /*0c80*/  @P0 IMAD.WIDE.U32 R32, R14, 0xc, R32 ;  /* 0x0000000c0e200825 */ /* 0x000fe200078e0020 */
[----:B------:R-:W-:-:S03]  /*0c90*/  @P0 LEA.HI.X R67, R30, R9, R3, 0x3, P4 ;  /* 0x000000091e430211 */ /* 0x000fc600020f1c03 */
[----:B------:R-:W-:Y:S02]  /*0ca0*/  @P0 IMAD.MOV.U32 R2, RZ, RZ, R28 ;  /* 0x000000ffff020224 */ /* 0x000fe400078e001c */
[--C-:B------:R-:W-:Y:S01]  /*0cb0*/  @P0 IMAD.MOV.U32 R3, RZ, RZ, R29.reuse ;  /* 0x000000ffff030224 */ /* 0x100fe200078e001d */
[----:B------:R-:W-:Y:S01]  /*0cc0*/  LEA.HI.X R4, R5, UR11, R4, 0x5, P6 ;  /* 0x0000000b05047c11 */ /* 0x000fe2000b0f2c04 */
[----:B------:R-:W-:Y:S02]  /*0cd0*/  @!P1 IMAD.MOV.U32 R30, RZ, RZ, R28 ;  /* 0x000000ffff1e9224 */ /* 0x000fe400078e001c */
[----:B------:R-:W-:Y:S01]  /*0ce0*/  @!P1 IMAD.MOV.U32 R31, RZ, RZ, R29 ;  /* 0x000000ffff1f9224 */ /* 0x000fe200078e001d */
[----:B------:R-:W-:Y:S01]  /*0cf0*/  @P0 LEA R60, P5, R32, R10, 0x3 ;  /* 0x0000000a203c0211 */ /* 0x000fe200078a18ff */
[----:B------:R-:W-:Y:S02]  /*0d00*/  @P0 IMAD.IADD R0, R33, 0x1, R49 ;  /* 0x0000000121000824 */ /* 0x000fe400078e0231 */
[----:B------:R-:W-:-:S02]  /*0d10*/  @P0 IMAD R5, R13, 0xd, RZ ;  /* 0x0000000d0d050824 */ /* 0x000fc400078e02ff */
[----:B------:R-:W-:Y:S01]  /*0d20*/  @P0 IMAD.WIDE.U32 R2, R14, 0xd, R2 ;  /* 0x0000000d0e020825 */ /* 0x000fe200078e0002 */
[----:B------:R-:W-:-:S03]  /*0d30*/  @P0 LEA.HI.X R61, R32, R9, R0, 0x3, P5 ;  /* 0x00000009203d0211 */ /* 0x000fc600028f1c00 */
[----:B------:R-:W-:Y:S02]  /*0d40*/  @!P1 IMAD R19, R13, 0xe, RZ ;  /* 0x0000000e0d139824 */ /* 0x000fe400078e02ff */
[----:B------:R-:W-:Y:S01]  /*0d50*/  @!P1 IMAD.WIDE.U32 R30, R14, 0xe, R30 ;  /* 0x0000000e0e1e9825 */ /* 0x000fe200078e001e */
[----:B------:R-:W-:-:S03]  /*0d60*/  @P0 LEA R68, P3, R2, R10, 0x3 ;  /* 0x0000000a02440211 */ /* 0x000fc600078618ff */
[----:B------:R-:W-:Y:S02]  /*0d70*/  @P0 IMAD.IADD R3, R3, 0x1, R5 ;  /* 0x0000000103030824 */ /* 0x000fe400078e0205 */
[----:B------:R-:W-:Y:S02]  /*0d80*/  @!P1 IMAD R21, R13, 0xf, RZ ;  /* 0x0000000f0d159824 */ /* 0x000fe400078e02ff */
[----:B------:R-:W-:Y:S01]  /*0d90*/  @!P1 IMAD.WIDE.U32 R28, R14, 0xf, R28 ;  /* 0x0000000f0e1c9825 */ /* 0x000fe200078e001c */
[----:B------:R-:W-:Y:S02]  /*0da0*/  @!P1 LEA R58, P4, R30, R10, 0x3 ;  /* 0x0000000a1e3a9211 */ /* 0x000fe400078818ff */
[----:B------:R-:W-:Y:S01]  /*0db0*/  CS2R R36, SRZ ;  /* 0x0000000000247805 */ /* 0x000fe2000001ff00 */
[----:B------:R-:W-:Y:S01]  /*0dc0*/  @!P1 IMAD.IADD R0, R31, 0x1, R19 ;  /* 0x000000011f009824 */ /* 0x000fe200078e0213 */
[C-C-:B------:R-:W-:Y:S01]  /*0dd0*/  @!P2 LOP3.LUT R33, R84.reuse, 0x1f, R18.reuse, 0xf8, !PT ;  /* 0x0000001f5421a812 */ /* 0x140fe200078ef812 */
[----:B------:R-:W-:Y:S01]  /*0de0*/  @!P1 IMAD.IADD R21, R29, 0x1, R21 ;  /* 0x000000011d159824 */ /* 0x000fe200078e0215 */
[----:B------:R-:W-:-:S02]  /*0df0*/  @!P2 LOP3.LUT R5, R84, 0x1f, R18, 0xf8, !PT ;  /* 0x0000001f5405a812 */ /* 0x000fc400078ef812 */
[----:B------:R0:W5:Y:S01]  /*0e00*/  @P0 LDG.E.64 R36, desc[UR8][R26.64] ;  /* 0x000000081a240981 */ /* 0x000162000c1e1b00 */
[-C--:B------:R-:W-:Y:S02]  /*0e10*/  @P0 LEA.HI.X R69, R2, R9.reuse, R3, 0x3, P3 ;  /* 0x0000000902450211 */ /* 0x080fe400018f1c03 */
[----:B------:R-:W-:Y:S02]  /*0e20*/  @!P1 LEA R54, P3, R28, R10, 0x3 ;  /* 0x0000000a1c369211 */ /* 0x000fe400078618ff */
[----:B------:R-:W-:Y:S02]  /*0e30*/  @!P1 LEA.HI.X R59, R30, R9, R0, 0x3, P4 ;  /* 0x000000091e3b9211 */ /* 0x000fe400020f1c00 */
[----:B------:R-:W-:Y:S02]  /*0e40*/  @!P2 IADD3 R3, P4, R33, R14, RZ ;  /* 0x0000000e2103a210 */ /* 0x000fe40007f9e0ff */
[----:B------:R-:W-:Y:S02]  /*0e50*/  @!P2 LEA R5, P5, R14, R5, 0x2 ;  /* 0x000000050e05a211 */ /* 0x000fe400078a10ff */
[----:B------:R-:W-:-:S02]  /*0e60*/  CS2R R34, SRZ ;  /* 0x0000000000227805 */ /* 0x000fc4000001ff00 */
[----:B------:R-:W-:Y:S02]  /*0e70*/  @!P1 LEA.HI.X R55, R28, R9, R21, 0x3, P3 ;  /* 0x000000091c379211 */ /* 0x000fe400018f1c15 */
[----:B------:R-:W-:Y:S02]  /*0e80*/  CS2R R32, SRZ ;  /* 0x0000000000207805 */ /* 0x000fe4000001ff00 */
[----:B------:R-:W-:Y:S02]  /*0e90*/  CS2R R30, SRZ ;  /* 0x00000000001e7805 */ /* 0x000fe4000001ff00 */
[----:B------:R-:W-:Y:S02]  /*0ea0*/  CS2R R28, SRZ ;  /* 0x00000000001c7805 */ /* 0x000fe4000001ff00 */
[----:B0-----:R-:W-:Y:S02]  /*0eb0*/  CS2R R26, SRZ ;  /* 0x00000000001a7805 */ /* 0x001fe4000001ff00 */
[--C-:B------:R-:W-:Y:S01]  /*0ec0*/  @!P2 LEA.HI.X R0, R14, R83, R13.reuse, 0x2, P5 ;  /* 0x000000530e00a211 */ /* 0x100fe200028f140d */
[----:B------:R-:W-:Y:S01]  /*0ed0*/  @!P2 IMAD.X R19, R83, 0x1, R13, P4 ;  /* 0x000000015313a824 */ /* 0x000fe200020e060d */
[-C--:B------:R-:W-:Y:S01]  /*0ee0*/  @!P2 LEA R56, P5, R5, R6.reuse, 0x1 ;  /* 0x000000060538a211 */ /* 0x080fe200078a08ff */
[----:B------:R-:W5:Y:S01]  /*0ef0*/  @P0 LDG.E.64 R34, desc[UR8][R76.64] ;  /* 0x000000084c220981 */ /* 0x000f62000c1e1b00 */
[----:B------:R-:W-:-:S02]  /*0f00*/  @!P2 LEA R2, P4, R3, R6, 0x1 ;  /* 0x000000060302a211 */ /* 0x000fc400078808ff */
[----:B------:R-:W-:Y:S01]  /*0f10*/  @!P2 LOP3.LUT R49, R84, 0x1f, R18, 0xf8, !PT ;  /* 0x0000001f5431a812 */ /* 0x000fe200078ef812 */
[----:B------:R-:W5:Y:S01]  /*0f20*/  @P0 LDG.E.64 R32, desc[UR8][R72.64] ;  /* 0x0000000848200981 */ /* 0x000f62000c1e1b00 */
[-C--:B------:R-:W-:Y:S02]  /*0f30*/  @!P2 LEA.HI.X R57, R5, R4.reuse, R0, 0x1, P5 ;  /* 0x000000040539a211 */ /* 0x080fe400028f0c00 */
[----:B------:R-:W-:Y:S01]  /*0f40*/  @!P2 LEA.HI.X R3, R3, R4, R19, 0x1, P4 ;  /* 0x000000040303a211 */ /* 0x000fe200020f0c13 */
[----:B------:R0:W5:Y:S04]  /*0f50*/  @P0 LDG.E.64 R30, desc[UR8][R66.64] ;  /* 0x00000008421e0981 */ /* 0x000168000c1e1b00 */
[----:B------:R1:W5:Y:S04]  /*0f60*/  @P0 LDG.E.64 R28, desc[UR8][R60.64] ;  /* 0x000000083c1c0981 */ /* 0x000368000c1e1b00 */
[----:B------:R-:W5:Y:S01]  /*0f70*/  @P0 LDG.E.64 R26, desc[UR8][R68.64] ;  /* 0x00000008441a0981 */ /* 0x000f62000c1e1b00 */
[----:B0-----:R-:W-:-:S04]  /*0f80*/  @!P2 LEA R66, P0, R49, R6, 0x1 ;  /* 0x000000063142a211 */ /* 0x001fc800078008ff */
[----:B------:R-:W-:Y:S01]  /*0f90*/  @!P2 LEA.HI.X R67, R49, R4, R83, 0x1, P0 ;  /* 0x000000043143a211 */ /* 0x000fe200000f0c53 */
[----:B------:R-:W-:Y:S01]  /*0fa0*/  BSSY B0, `(.L_x_33008) ;  /* 0x0000034000007945 */ /* 0x000fe20003800000 */
[----:B--2---:R-:W-:Y:S02]  /*0fb0*/  FMNMX R65, RZ, R24, !PT ;  /* 0x00000018ff417209 */ /* 0x004fe40007800000 */
[----:B------:R-:W-:Y:S02]  /*0fc0*/  FMNMX R48, RZ, R25, !PT ;  /* 0x00000019ff307209 */ /* 0x000fe40007800000 */
[----:B----4-:R-:W-:Y:S02]  /*0fd0*/  FMNMX R81, RZ, R22, !PT ;  /* 0x00000016ff517209 */ /* 0x010fe40007800000 */
[----:B------:R-:W-:Y:S02]  /*0fe0*/  FMNMX R52, RZ, R23, !PT ;  /* 0x00000017ff347209 */ /* 0x000fe40007800000 */
[----:B------:R-:W-:-:S02]  /*0ff0*/  CS2R R24, SRZ ;  /* 0x0000000000187805 */ /* 0x000fc4000001ff00 */
[----:B------:R-:W-:-:S04]  /*1000*/  CS2R R22, SRZ ;  /* 0x0000000000167805 */ /* 0x000fc8000001ff00 */
[----:B------:R0:W5:Y:S04]  /*1010*/  @!P1 LDG.E.64 R24, desc[UR8][R58.64] ;  /* 0x000000083a189981 */ /* 0x000168000c1e1b00 */
[----:B------:R2:W5:Y:S01]  /*1020*/  @!P1 LDG.E.64 R22, desc[UR8][R54.64] ;  /* 0x0000000836169981 */ /* 0x000562000c1e1b00 */
[----:B------:R-:W-:Y:S01]  /*1030*/  FMNMX R49, RZ, R50, !PT ;  /* 0x00000032ff317209 */ /* 0x000fe20007800000 */
[-C--:B------:R-:W-:Y:S01]  /*1040*/  FMUL R0, R81, R8.reuse ;  /* 0x0000000851007220 */ /* 0x080fe20000400000 */
[-C--:B------:R-:W-:Y:S01]  /*1050*/  FMUL R21, R52, R8.reuse ;  /* 0x0000000834157220 */ /* 0x080fe20000400000 */
[-C--:B------:R-:W-:Y:S01]  /*1060*/  FMUL R5, R65, R8.reuse ;  /* 0x0000000841057220 */ /* 0x080fe20000400000 */
[----:B------:R-:W-:Y:S02]  /*1070*/  FMUL R19, R48, R8 ;  /* 0x0000000830137220 */ /* 0x000fe40000400000 */
[----:B-1----:R-:W-:-:S02]  /*1080*/  F2FP.SATFINITE.E4M3.F32.PACK_AB_MERGE_C R60, RZ, R0, RZ ;  /* 0x00000000ff3c723e */ /* 0x002fc400048070ff */
[----:B------:R-:W-:Y:S02]  /*1090*/  F2FP.SATFINITE.E4M3.F32.PACK_AB_MERGE_C R21, RZ, R21, RZ ;  /* 0x00000015ff15723e */ /* 0x000fe400048070ff */
[----:B0-----:R-:W-:Y:S02]  /*10a0*/  F2FP.SATFINITE.E4M3.F32.PACK_AB_MERGE_C R58, RZ, R5, RZ ;  /* 0x00000005ff3a723e */ /* 0x001fe400048070ff */
[----:B------:R-:W-:Y:S02]  /*10b0*/  F2FP.SATFINITE.E4M3.F32.PACK_AB_MERGE_C R19, RZ, R19, RZ ;  /* 0x00000013ff13723e */ /* 0x000fe400048070ff */
[----:B------:R-:W-:Y:S01]  /*10c0*/  FMNMX R51, RZ, R51, !PT ;  /* 0x00000033ff337209 */ /* 0x000fe20007800000 */
[-C--:B------:R-:W-:Y:S01]  /*10d0*/  FMUL R0, R49, R8.reuse ;  /* 0x0000000831007220 */ /* 0x080fe20000400000 */
[----:B------:R-:W-:Y:S02]  /*10e0*/  @!P2 PRMT R5, R21, 0x7604, R60 ;  /* 0x000076041505a816 */ /* 0x000fe4000000003c */
[----:B------:R-:W-:Y:S01]  /*10f0*/  @!P2 PRMT R61, R19, 0x7604, R58 ;  /* 0x00007604133da816 */ /* 0x000fe2000000003a */
[----:B------:R-:W-:Y:S01]  /*1100*/  FMUL R59, R51, R8 ;  /* 0x00000008333b7220 */ /* 0x000fe20000400000 */
[----:B---3--:R-:W-:-:S02]  /*1110*/  FMNMX R50, RZ, R74, !PT ;  /* 0x0000004aff327209 */ /* 0x008fc40007800000 */
[----:B------:R-:W-:Y:S02]  /*1120*/  FMNMX R75, RZ, R75, !PT ;  /* 0x0000004bff4b7209 */ /* 0x000fe40007800000 */
[----:B------:R-:W-:Y:S02]  /*1130*/  FMNMX R77, RZ, R70, !PT ;  /* 0x00000046ff4d7209 */ /* 0x000fe40007800000 */
[----:B------:R-:W-:Y:S01]  /*1140*/  FMNMX R71, RZ, R71, !PT ;  /* 0x00000047ff477209 */ /* 0x000fe20007800000 */
[----:B------:R0:W-:Y:S01]  /*1150*/  @!P2 STG.E.U16 desc[UR8][R66.64], R5 ;  /* 0x000000054200a986 */ /* 0x0001e2000c101508 */
[----:B--2---:R-:W-:Y:S02]  /*1160*/  FMNMX R55, RZ, R44, !PT ;  /* 0x0000002cff377209 */ /* 0x004fe40007800000 */
[----:B------:R-:W-:Y:S01]  /*1170*/  F2FP.SATFINITE.E4M3.F32.PACK_AB_MERGE_C R44, RZ, R0, RZ ;  /* 0x00000000ff2c723e */ /* 0x000fe200048070ff */
[----:B------:R1:W-:Y:S01]  /*1180*/  @!P2 STG.E.U16 desc[UR8][R2.64], R61 ;  /* 0x0000003d0200a986 */ /* 0x0003e2000c101508 */
[-C--:B------:R-:W-:Y:S01]  /*1190*/  FMUL R0, R75, R8.reuse ;  /* 0x000000084b007220 */ /* 0x080fe20000400000 */
[----:B------:R-:W-:Y:S01]  /*11a0*/  F2FP.SATFINITE.E4M3.F32.PACK_AB_MERGE_C R59, RZ, R59, RZ ;  /* 0x0000003bff3b723e */ /* 0x000fe200048070ff */
[-C--:B0-----:R-:W-:Y:S01]  /*11b0*/  FMUL R5, R50, R8.reuse ;  /* 0x0000000832057220 */ /* 0x081fe20000400000 */
[-C--:B-1----:R-:W-:Y:S01]  /*11c0*/  FMUL R3, R77, R8.reuse ;  /* 0x000000084d037220 */ /* 0x082fe20000400000 */
[----:B------:R-:W-:Y:S01]  /*11d0*/  FMUL R2, R71, R8 ;  /* 0x0000000847027220 */ /* 0x000fe20000400000 */
[----:B------:R-:W-:-:S02]  /*11e0*/  FMNMX R53, RZ, R46, !PT ;  /* 0x0000002eff357209 */ /* 0x000fc40007800000 */
[----:B------:R-:W-:Y:S02]  /*11f0*/  F2FP.SATFINITE.E4M3.F32.PACK_AB_MERGE_C R5, RZ, R5, RZ ;  /* 0x00000005ff05723e */ /* 0x000fe400048070ff */
[----:B------:R-:W-:Y:S02]  /*1200*/  F2FP.SATFINITE.E4M3.F32.PACK_AB_MERGE_C R3, RZ, R3, RZ ;  /* 0x00000003ff03723e */ /* 0x000fe400048070ff */
[----:B------:R-:W-:Y:S02]  /*1210*/  F2FP.SATFINITE.E4M3.F32.PACK_AB_MERGE_C R2, RZ, R2, RZ ;  /* 0x00000002ff02723e */ /* 0x000fe400048070ff */
        /* <DEDUP_REMOVED lines=12> */
.L_x_33009:
[----:B------:R-:W-:Y:S05]  /*12e0*/  BSYNC B0 ;  /* 0x0000000000007941 */ /* 0x000fea0003800000 */
.L_x_33008:
        /* <DEDUP_REMOVED lines=10> */
.L_x_33011:
[----:B------:R-:W-:Y:S05]  /*1390*/  BSYNC B0 ;  /* 0x0000000000007941 */ /* 0x000fea0003800000 */
.L_x_33010:
[----:B01---5:R-:W-:Y:S01]  /*13a0*/  FMNMX R67, RZ, R42, !PT ;  /* 0x0000002aff437209 */ /* 0x023fe20007800000 */
[-C--:B------:R-:W-:Y:S01]  /*13b0*/  FMUL R46, R53, R8.reuse ;  /* 0x00000008352e7220 */ /* 0x080fe20000400000 */
[-C--:B------:R-:W-:Y:S01]  /*13c0*/  FMUL R54, R55, R8.reuse ;  /* 0x0000000837367220 */ /* 0x080fe20000400000 */
[----:B------:R-:W-:Y:S01]  /*13d0*/  LOP3.LUT R44, R44, 0xffff, RZ, 0xc0, !PT ;  /* 0x0000ffff2c2c7812 */ /* 0x000fe200078ec0ff */
[----:B------:R0:W-:Y:S01]  /*13e0*/  @!P2 STG.E.U16 desc[UR8][R56.64], R61 ;  /* 0x0000003d3800a986 */ /* 0x0001e2000c101508 */
[----:B------:R-:W-:Y:S01]  /*13f0*/  FMUL R87, R67, R8 ;  /* 0x0000000843577220 */ /* 0x000fe20000400000 */
[----:B------:R-:W-:Y:S01]  /*1400*/  F2FP.SATFINITE.E4M3.F32.PACK_AB_MERGE_C R42, RZ, R46, RZ ;  /* 0x0000002eff2a723e */ /* 0x000fe200048070ff */
[----:B------:R-:W-:Y:S01]  /*1410*/  BSSY B0, `(.L_x_33012) ;  /* 0x0000019000007945 */ /* 0x000fe20003800000 */
[----:B------:R-:W-:Y:S02]  /*1420*/  LOP3.LUT R63, R44, 0xff, RZ, 0xc0, !PT ;  /* 0x000000ff2c3f7812 */ /* 0x000fe400078ec0ff */
[----:B------:R-:W-:-:S02]  /*1430*/  PRMT R46, R42, 0x7104, RZ ;  /* 0x000071042a2e7816 */ /* 0x000fc400000000ff */
[----:B------:R-:W-:Y:S02]  /*1440*/  F2FP.SATFINITE.E4M3.F32.PACK_AB_MERGE_C R44, RZ, R54, RZ ;  /* 0x00000036ff2c723e */ /* 0x000fe400048070ff */
[----:B------:R-:W-:Y:S02]  /*1450*/  F2FP.SATFINITE.E4M3.F32.PACK_AB_MERGE_C R87, RZ, R87, RZ ;  /* 0x00000057ff57723e */ /* 0x000fe400048070ff */
[----:B------:R-:W-:Y:S01]  /*1460*/  LOP3.LUT R63, R63, 0xff00, R46, 0xf8, !PT ;  /* 0x0000ff003f3f7812 */ /* 0x000fe200078ef82e */
[----:B------:R-:W-:Y:S01]  /*1470*/  IMAD.U32 R46, R44, 0x10000, RZ ;  /* 0x000100002c2e7824 */ /* 0x000fe200078e00ff */
[----:B------:R-:W-:Y:S02]  /*1480*/  LOP3.LUT R54, R87, 0xffff, RZ, 0xc0, !PT ;  /* 0x0000ffff57367812 */ /* 0x000fe400078ec0ff */
[----:B------:R-:W-:Y:S02]  /*1490*/  FMNMX R73, RZ, R47, !PT ;  /* 0x0000002fff497209 */ /* 0x000fe40007800000 */
[----:B------:R-:W-:Y:S01]  /*14a0*/  LOP3.LUT R79, R46, 0xff0000, RZ, 0xc0, !PT ;  /* 0x00ff00002e4f7812 */ /* 0x000fe200078ec0ff */
[----:B------:R-:W-:Y:S01]  /*14b0*/  IMAD.SHL.U32 R54, R54, 0x1000000, RZ ;  /* 0x0100000036367824 */ /* 0x000fe200078e00ff */
[----:B0-----:R-:W-:Y:S01]  /*14c0*/  FMNMX R57, RZ, R45, !PT ;  /* 0x0000002dff397209 */ /* 0x001fe20007800000 */
[----:B------:R-:W-:-:S03]  /*14d0*/  FMUL R61, R73, R8 ;  /* 0x00000008493d7220 */ /* 0x000fc60000400000 */
[----:B------:R-:W-:Y:S02]  /*14e0*/  LOP3.LUT R79, R54, R63, R79, 0xfe, !PT ;  /* 0x0000003f364f7212 */ /* 0x000fe400078efe4f */
[----:B------:R-:W-:Y:S01]  /*14f0*/  F2FP.SATFINITE.E4M3.F32.PACK_AB_MERGE_C R61, RZ, R61, RZ ;  /* 0x0000003dff3d723e */ /* 0x000fe200048070ff */
[----:B------:R-:W-:Y:S06]  /*1500*/  @P2 BRA `(.L_x_33013) ;  /* 0x0000000000242947 */ /* 0x000fec0003800000 */
[----:B------:R-:W-:Y:S01]  /*1510*/  LOP3.LUT R68, R84, 0x1f, R18, 0xf8, !PT ;  /* 0x0000001f54447812 */ /* 0x000fe200078ef812 */
        /* <DEDUP_REMOVED lines=8> */
.L_x_33013:
[----:B------:R-:W-:Y:S05]  /*15a0*/  BSYNC B0 ;  /* 0x0000000000007941 */ /* 0x000fea0003800000 */
.L_x_33012:
[----:B------:R-:W-:Y:S01]  /*15b0*/  FMUL R63, R57, R8 ;  /* 0x00000008393f7220 */ /* 0x000fe20000400000 */
[----:B------:R-:W-:Y:S01]  /*15c0*/  BSSY B0, `(.L_x_33014) ;  /* 0x000000d000007945 */ /* 0x000fe20003800000 */
[----:B------:R-:W-:-:S03]  /*15d0*/  FMNMX R69, RZ, R43, !PT ;  /* 0x0000002bff457209 */ /* 0x000fc60007800000 */
[----:B------:R-:W-:Y:S01]  /*15e0*/  F2FP.SATFINITE.E4M3.F32.PACK_AB_MERGE_C R63, RZ, R63, RZ ;  /* 0x0000003fff3f723e */ /* 0x000fe200048070ff */
[----:B------:R-:W-:Y:S06]  /*15f0*/  @P2 BRA `(.L_x_33015) ;  /* 0x0000000000242947 */ /* 0x000fec0003800000 */
[----:B0-----:R-:W-:Y:S01]  /*1600*/  LOP3.LUT R46, R84, 0x1f, R18, 0xf8, !PT ;  /* 0x0000001f542e7812 */ /* 0x001fe200078ef812 */
        /* <DEDUP_REMOVED lines=8> */
.L_x_33015:
[----:B------:R-:W-:Y:S05]  /*1690*/  BSYNC B0 ;  /* 0x0000000000007941 */ /* 0x000fea0003800000 */
.L_x_33014:
[----:B------:R-:W-:Y:S01]  /*16a0*/  FMUL R64, R69, R8 ;  /* 0x0000000845407220 */ /* 0x000fe20000400000 */
[----:B------:R-:W-:Y:S04]  /*16b0*/  BSSY B0, `(.L_x_33016) ;  /* 0x000000c000007945 */ /* 0x000fe80003800000 */
[----:B------:R-:W-:Y:S01]  /*16c0*/  F2FP.SATFINITE.E4M3.F32.PACK_AB_MERGE_C R64, RZ, R64, RZ ;  /* 0x00000040ff40723e */ /* 0x000fe200048070ff */
[----:B------:R-:W-:Y:S06]  /*16d0*/  @P2 BRA `(.L_x_33017) ;  /* 0x0000000000242947 */ /* 0x000fec0003800000 */
[----:B------:R-:W-:Y:S01]  /*16e0*/  LOP3.LUT R44, R84, 0x1f, R18, 0xf8, !PT ;  /* 0x0000001f542c7812 */ /* 0x000fe200078ef812 */
[----:B01----:R-:W-:Y:S01]  /*16f0*/  IMAD.MOV.U32 R45, RZ, RZ, R83 ;  /* 0x000000ffff2d7224 */ /* 0x003fe200078e0053 */
[----:B------:R-:W-:Y:S01]  /*1700*/  PRMT R87, R64, 0x7604, R87 ;  /* 0x0000760440577816 */ /* 0x000fe20000000057 */
[----:B------:R-:W-:Y:S02]  /*1710*/  IMAD R43, R13, 0x7, RZ ;  /* 0x000000070d2b7824 */ /* 0x000fe400078e02ff */
[----:B------:R-:W-:-:S04]  /*1720*/  IMAD.WIDE.U32 R44, R14, 0x7, R44 ;  /* 0x000000070e2c7825 */ /* 0x000fc800078e002c */
[----:B------:R-:W-:Y:S01]  /*1730*/  IMAD.IADD R43, R43, 0x1, R45 ;  /* 0x000000012b2b7824 */ /* 0x000fe200078e022d */
[----:B------:R-:W-:-:S04]  /*1740*/  LEA R42, P0, R44, R6, 0x1 ;  /* 0x000000062c2a7211 */ /* 0x000fc800078008ff */
[----:B------:R-:W-:-:S05]  /*1750*/  LEA.HI.X R43, R44, R4, R43, 0x1, P0 ;  /* 0x000000042c2b7211 */ /* 0x000fca00000f0c2b */
[----:B------:R2:W-:Y:S04]  /*1760*/  STG.E.U16 desc[UR8][R42.64], R87 ;  /* 0x000000572a007986 */ /* 0x0005e8000c101508 */
.L_x_33017:
[----:B------:R-:W-:Y:S05]  /*1770*/  BSYNC B0 ;  /* 0x0000000000007941 */ /* 0x000fea0003800000 */
.L_x_33016:
[----:B------:R-:W-:Y:S02]  /*1780*/  LOP3.LUT R18, R7, 0x1ffffffc, RZ, 0xc0, !PT ;  /* 0x1ffffffc07127812 */ /* 0x000fe400078ec0ff */
[----:B-12---:R-:W-:Y:S02]  /*1790*/  LOP3.LUT R43, R20, 0x2, RZ, 0xfc, !PT ;  /* 0x00000002142b7812 */ /* 0x006fe400078efcff */
[----:B------:R-:W-:Y:S02]  /*17a0*/  IADD3 R42, R17, 0x1e, -R18 ;  /* 0x0000001e112a7810 */ /* 0x000fe40007ffe812 */
[----:B------:R-:W-:Y:S02]  /*17b0*/  FMNMX R81, RZ, |R81|, !PT ;  /* 0x40000051ff517209 */ /* 0x000fe40007800000 */
[----:B------:R-:W-:Y:S01]  /*17c0*/  ISETP.GE.U32.AND P0, PT, R43, R12, PT ;  /* 0x0000000c2b00720c */ /* 0x000fe20003f06070 */
[----:B------:R-:W-:Y:S01]  /*17d0*/  IMAD.SHL.U32 R43, R14, 0x8, RZ ;  /* 0x000000080e2b7824 */ /* 0x000fe200078e00ff */
[----:B------:R-:W-:-:S02]  /*17e0*/  LOP3.LUT R42, R42, 0x1f, RZ, 0xc0, !PT ;  /* 0x0000001f2a2a7812 */ /* 0x000fc400078ec0ff */
[----:B------:R-:W-:Y:S02]  /*17f0*/  FMNMX R52, R81, |R52|, !PT ;  /* 0x4000003451347209 */ /* 0x000fe40007800000 */
[----:B------:R-:W-:Y:S02]  /*1800*/  ISETP.LT.U32.AND P0, PT, R42, R11, !P0 ;  /* 0x0000000b2a00720c */ /* 0x000fe40004701070 */
[----:B0-----:R-:W-:Y:S02]  /*1810*/  FMNMX R45, |R65|, R52, !PT ;  /* 0x00000034412d7209 */ /* 0x001fe40007800200 */
[----:B------:R-:W-:Y:S02]  /*1820*/  IADD3 R65, P1, R43, R84, RZ ;  /* 0x000000542b417210 */ /* 0x000fe40007f3e0ff */
[----:B------:R-:W-:Y:S02]  /*1830*/  SHF.L.U64.HI R47, R14, 0x3, R13 ;  /* 0x000000030e2f7819 */ /* 0x000fe4000001020d */
[----:B------:R-:W-:-:S03]  /*1840*/  IADD3 R80, P2, R42, R65, RZ ;  /* 0x000000412a507210 */ /* 0x000fc60007f5e0ff */
[----:B------:R-:W-:Y:S02]  /*1850*/  IMAD.X R66, R47, 0x1, R83, P1 ;  /* 0x000000012f427824 */ /* 0x000fe400008e0653 */
[----:B------:R-:W-:Y:S02]  /*1860*/  @P0 IADD3 R42, P1, R80, R43, RZ ;  /* 0x0000002b502a0210 */ /* 0x000fe40007f3e0ff */
[----:B------:R-:W-:-:S04]  /*1870*/  IMAD.X R81, RZ, RZ, R66, P2 ;  /* 0x000000ffff517224 */ /* 0x000fc800010e0642 */
[----:B------:R-:W-:Y:S01]  /*1880*/  @P0 IMAD.X R43, R81, 0x1, R47, P1 ;  /* 0x00000001512b0824 */ /* 0x000fe200008e062f */
[----:B------:R-:W-:Y:S02]  /*1890*/  @P0 LEA R46, P1, R42, R10, 0x3 ;  /* 0x0000000a2a2e0211 */ /* 0x000fe400078218ff */
[----:B------:R-:W-:Y:S02]  /*18a0*/  FMNMX R85, |R48|, R45, !PT ;  /* 0x0000002d30557209 */ /* 0x000fe40007800200 */
[----:B------:R-:W-:Y:S02]  /*18b0*/  @P0 LEA.HI.X R47, R42, R9, R43, 0x3, P1 ;  /* 0x000000092a2f0211 */ /* 0x000fe400008f1c2b */
[----:B------:R-:W-:Y:S02]  /*18c0*/  CS2R R42, SRZ ;  /* 0x00000000002a7805 */ /* 0x000fe4000001ff00 */
[----:B------:R-:W-:Y:S01]  /*18d0*/  FMNMX R48, |R50|, R85, !PT ;  /* 0x0000005532307209 */ /* 0x000fe20007800200 */
[----:B------:R-:W-:-:S03]  /*18e0*/  @P0 IMAD.WIDE.U32 R44, R14, 0x9, R80 ;  /* 0x000000090e2c0825 */ /* 0x000fc600078e0050 */
[----:B------:R-:W-:Y:S01]  /*18f0*/  FMNMX R48, |R75|, R48, !PT ;  /* 0x000000304b307209 */ /* 0x000fe20007800200 */
[----:B------:R0:W5:Y:S01]  /*1900*/  @P0 LDG.E.64 R42, desc[UR8][R46.64] ;  /* 0x000000082e2a0981 */ /* 0x000162000c1e1b00 */
[C---:B------:R-:W-:Y:S01]  /*1910*/  @P0 IMAD R83, R13.reuse, 0x9, RZ ;  /* 0x000000090d530824 */ /* 0x040fe200078e02ff */
[----:B------:R-:W-:Y:S01]  /*1920*/  @P0 LEA R82, P1, R44, R10, 0x3 ;  /* 0x0000000a2c520211 */ /* 0x000fe200078218ff */
[----:B------:R-:W-:Y:S01]  /*1930*/  @P0 IMAD R75, R13, 0xa, RZ ;  /* 0x0000000a0d4b0824 */ /* 0x000fe200078e02ff */
[----:B------:R-:W-:Y:S01]  /*1940*/  FMNMX R48, |R77|, R48, !PT ;  /* 0x000000304d307209 */ /* 0x000fe20007800200 */
[----:B------:R-:W-:Y:S02]  /*1950*/  @P0 IMAD.IADD R45, R83, 0x1, R45 ;  /* 0x00000001532d0824 */ /* 0x000fe400078e022d */
[----:B0-----:R-:W-:Y:S02]  /*1960*/  @P0 IMAD.MOV.U32 R46, RZ, RZ, R80 ;  /* 0x000000ffff2e0224 */ /* 0x001fe400078e0050 */
[----:B------:R-:W-:-:S02]  /*1970*/  @P0 IMAD.MOV.U32 R47, RZ, RZ, R81 ;  /* 0x000000ffff2f0224 */ /* 0x000fc400078e0051 */
[----:B------:R-:W-:Y:S02]  /*1980*/  @P0 IMAD.MOV.U32 R76, RZ, RZ, R80 ;  /* 0x000000ffff4c0224 */ /* 0x000fe400078e0050 */
[----:B------:R-:W-:Y:S01]  /*1990*/  @P0 IMAD.MOV.U32 R77, RZ, RZ, R81 ;  /* 0x000000ffff4d0224 */ /* 0x000fe200078e0051 */
[----:B------:R-:W-:Y:S01]  /*19a0*/  FMNMX R48, |R71|, R48, !PT ;  /* 0x0000003047307209 */ /* 0x000fe20007800200 */
[----:B------:R-:W-:Y:S01]  /*19b0*/  @P0 IMAD.WIDE.U32 R46, R14, 0xa, R46 ;  /* 0x0000000a0e2e0825 */ /* 0x000fe200078e002e */
[----:B------:R-:W-:Y:S02]  /*19c0*/  @P0 LEA.HI.X R83, R44, R9, R45, 0x3, P1 ;  /* 0x000000092c530211 */ /* 0x000fe400008f1c2d */
[----:B------:R-:W-:Y:S01]  /*19d0*/  CS2R R44, SRZ ;  /* 0x00000000002c7805 */ /* 0x000fe2000001ff00 */
[----:B------:R-:W-:Y:S01]  /*19e0*/  @P0 IMAD.IADD R47, R75, 0x1, R47 ;  /* 0x000000014b2f0824 */ /* 0x000fe200078e022f */
[----:B------:R-:W-:Y:S01]  /*19f0*/  @P0 LEA R74, P1, R46, R10, 0x3 ;  /* 0x0000000a2e4a0211 */ /* 0x000fe200078218ff */
[----:B------:R-:W-:Y:S01]  /*1a00*/  @P0 IMAD.WIDE.U32 R76, R14, 0xb, R76 ;  /* 0x0000000b0e4c0825 */ /* 0x000fe200078e004c */
[----:B------:R-:W-:-:S02]  /*1a10*/  FMNMX R52, |R49|, R48, !PT ;  /* 0x0000003031347209 */ /* 0x000fc40007800200 */
[----:B------:R-:W5:Y:S01]  /*1a20*/  @P0 LDG.E.64 R44, desc[UR8][R82.64] ;  /* 0x00000008522c0981 */ /* 0x000f62000c1e1b00 */
[-C--:B------:R-:W-:Y:S01]  /*1a30*/  @P0 LEA.HI.X R75, R46, R9.reuse, R47, 0x3, P1 ;  /* 0x000000092e4b0211 */ /* 0x080fe200008f1c2f */
[----:B------:R-:W-:Y:S01]  /*1a40*/  @P0 IMAD R71, R13, 0xb, RZ ;  /* 0x0000000b0d470824 */ /* 0x000fe200078e02ff */
[C---:B------:R-:W-:Y:S02]  /*1a50*/  @P0 LEA R70, P1, R76.reuse, R10, 0x3 ;  /* 0x0000000a4c460211 */ /* 0x040fe400078218ff */
[----:B------:R-:W-:Y:S01]  /*1a60*/  CS2R R46, SRZ ;  /* 0x00000000002e7805 */ /* 0x000fe2000001ff00 */
[----:B------:R-:W-:Y:S01]  /*1a70*/  @P0 IMAD.IADD R50, R71, 0x1, R77 ;  /* 0x0000000147320824 */ /* 0x000fe200078e024d */
[----:B------:R-:W-:Y:S01]  /*1a80*/  FMNMX R52, |R51|, R52, !PT ;  /* 0x0000003433347209 */ /* 0x000fe20007800200 */
[--C-:B------:R-:W-:Y:S01]  /*1a90*/  @P0 IMAD.MOV.U32 R51, RZ, RZ, R81.reuse ;  /* 0x000000ffff330224 */ /* 0x100fe200078e0051 */
[----:B------:R-:W-:Y:S02]  /*1aa0*/  CS2R R48, SRZ ;  /* 0x0000000000307805 */ /* 0x000fe4000001ff00 */
[----:B------:R0:W5:Y:S01]  /*1ab0*/  @P0 LDG.E.64 R46, desc[UR8][R74.64] ;  /* 0x000000084a2e0981 */ /* 0x000162000c1e1b00 */
[----:B------:R-:W-:Y:S01]  /*1ac0*/  @P0 LEA.HI.X R71, R76, R9, R50, 0x3, P1 ;  /* 0x000000094c470211 */ /* 0x000fe200008f1c32 */
[----:B------:R-:W-:Y:S01]  /*1ad0*/  @P0 IMAD.MOV.U32 R50, RZ, RZ, R80 ;  /* 0x000000ffff320224 */ /* 0x000fe200078e0050 */
[----:B------:R-:W-:Y:S01]  /*1ae0*/  FMNMX R52, |R53|, R52, !PT ;  /* 0x0000003435347209 */ /* 0x000fe20007800200 */
[----:B------:R-:W-:-:S02]  /*1af0*/  @P0 IMAD.MOV.U32 R53, RZ, RZ, R81 ;  /* 0x000000ffff350224 */ /* 0x000fc400078e0051 */
[----:B------:R-:W-:Y:S01]  /*1b00*/  @P0 IMAD.WIDE.U32 R50, R14, 0xc, R50 ;  /* 0x0000000c0e320825 */ /* 0x000fe200078e0032 */
[----:B------:R-:W-:Y:S01]  /*1b10*/  FMNMX R54, |R73|, R52, !PT ;  /* 0x0000003449367209 */ /* 0x000fe20007800200 */
[----:B------:R1:W5:Y:S02]  /*1b20*/  @P0 LDG.E.64 R48, desc[UR8][R70.64] ;  /* 0x0000000846300981 */ /* 0x000364000c1e1b00 */
[----:B0-----:R-:W-:Y:S01]  /*1b30*/  @P0 IMAD R75, R13, 0xc, RZ ;  /* 0x0000000c0d4b0824 */ /* 0x001fe200078e02ff */
[----:B------:R-:W-:Y:S01]  /*1b40*/  @P0 LEA R76, P1, R50, R10, 0x3 ;  /* 0x0000000a324c0211 */ /* 0x000fe200078218ff */
[----:B------:R-:W-:Y:S02]  /*1b50*/  @P0 IMAD.MOV.U32 R52, RZ, RZ, R80 ;  /* 0x000000ffff340224 */ /* 0x000fe400078e0050 */
[----:B------:R-:W-:Y:S02]  /*1b60*/  @P0 IMAD.IADD R51, R75, 0x1, R51 ;  /* 0x000000014b330824 */ /* 0x000fe400078e0233 */
[----:B------:R-:W-:-:S03]  /*1b70*/  @P0 IMAD.WIDE.U32 R52, R14, 0xd, R52 ;  /* 0x0000000d0e340825 */ /* 0x000fc600078e0034 */
[----:B------:R-:W-:Y:S01]  /*1b80*/  @P0 LEA.HI.X R77, R50, R9, R51, 0x3, P1 ;  /* 0x00000009324d0211 */ /* 0x000fe200008f1c33 */
[----:B-1----:R-:W-:Y:S02]  /*1b90*/  @P0 IMAD R71, R13, 0xd, RZ ;  /* 0x0000000d0d470824 */ /* 0x002fe400078e02ff */
[----:B------:R-:W-:Y:S02]  /*1ba0*/  @P0 IMAD.MOV.U32 R72, RZ, RZ, R80 ;  /* 0x000000ffff480224 */ /* 0x000fe400078e0050 */
[----:B------:R-:W-:Y:S01]  /*1bb0*/  @P0 IMAD.MOV.U32 R73, RZ, RZ, R81 ;  /* 0x000000ffff490224 */ /* 0x000fe200078e0051 */
[----:B------:R-:W-:Y:S01]  /*1bc0*/  @P0 LEA R74, P1, R52, R10, 0x3 ;  /* 0x0000000a344a0211 */ /* 0x000fe200078218ff */
[----:B------:R-:W-:Y:S01]  /*1bd0*/  @P0 IMAD.IADD R53, R71, 0x1, R53 ;  /* 0x0000000147350824 */ /* 0x000fe200078e0235 */
[----:B------:R-:W-:Y:S01]  /*1be0*/  FMNMX R68, |R55|, R54, !PT ;  /* 0x0000003637447209 */ /* 0x000fe20007800200 */
[----:B------:R-:W-:Y:S01]  /*1bf0*/  @P0 IMAD.WIDE.U32 R72, R14, 0xe, R72 ;  /* 0x0000000e0e480825 */ /* 0x000fe200078e0048 */
[----:B------:R-:W-:-:S03]  /*1c00*/  CS2R R50, SRZ ;  /* 0x0000000000327805 */ /* 0x000fc6000001ff00 */
[----:B------:R-:W-:Y:S01]  /*1c10*/  @P0 IMAD R71, R13, 0xe, RZ ;  /* 0x0000000e0d470824 */ /* 0x000fe200078e02ff */
[-C--:B------:R-:W-:Y:S02]  /*1c20*/  @P0 LEA.HI.X R75, R52, R9.reuse, R53, 0x3, P1 ;  /* 0x00000009344b0211 */ /* 0x080fe400008f1c35 */
[C---:B------:R-:W-:Y:S01]  /*1c30*/  @P0 LEA R70, P1, R72.reuse, R10, 0x3 ;  /* 0x0000000a48460211 */ /* 0x040fe200078218ff */
[----:B------:R-:W-:Y:S01]  /*1c40*/  @P0 IMAD.IADD R56, R71, 0x1, R73 ;  /* 0x0000000147380824 */ /* 0x000fe200078e0249 */
[----:B------:R-:W-:Y:S01]  /*1c50*/  FMNMX R68, |R57|, R68, !PT ;  /* 0x0000004439447209 */ /* 0x000fe20007800200 */
[----:B------:R-:W5:Y:S01]  /*1c60*/  @P0 LDG.E.64 R50, desc[UR8][R76.64] ;  /* 0x000000084c320981 */ /* 0x000f62000c1e1b00 */
[----:B------:R-:W-:Y:S02]  /*1c70*/  CS2R R52, SRZ ;  /* 0x0000000000347805 */ /* 0x000fe4000001ff00 */
[----:B------:R-:W-:Y:S02]  /*1c80*/  @P0 LEA.HI.X R71, R72, R9, R56, 0x3, P1 ;  /* 0x0000000948470211 */ /* 0x000fe400008f1c38 */
[----:B------:R-:W-:Y:S01]  /*1c90*/  @P0 IADD3 R56, R17, 0x1e, -R20 ;  /* 0x0000001e11380810 */ /* 0x000fe20007ffe814 */
[----:B------:R-:W-:Y:S01]  /*1ca0*/  @P0 IMAD R57, R13, 0xf, RZ ;  /* 0x0000000f0d390824 */ /* 0x000fe200078e02ff */
[----:B------:R-:W-:Y:S01]  /*1cb0*/  FMNMX R68, |R67|, R68, !PT ;  /* 0x0000004443447209 */ /* 0x000fe20007800200 */
[----:B------:R0:W5:Y:S01]  /*1cc0*/  @P0 LDG.E.64 R52, desc[UR8][R74.64] ;  /* 0x000000084a340981 */ /* 0x000162000c1e1b00 */
        /* <DEDUP_REMOVED lines=8> */
[----:B------:R-:W-:Y:S02]  /*1d50*/  CS2R R54, SRZ ;  /* 0x0000000000367805 */ /* 0x000fe4000001ff00 */
[----:B------:R-:W-:Y:S01]  /*1d60*/  LOP3.LUT R67, R20, 0x1, RZ, 0xfc, !PT ;  /* 0x0000000114437812 */ /* 0x000fe200078efcff */
[----:B------:R1:W5:Y:S04]  /*1d70*/  @P0 LDG.E.64 R56, desc[UR8][R70.64] ;  /* 0x0000000846380981 */ /* 0x000368000c1e1b00 */
[----:B------:R2:W5:Y:S01]  /*1d80*/  @P0 LDG.E.64 R54, desc[UR8][R72.64] ;  /* 0x0000000848360981 */ /* 0x000562000c1e1b00 */
[----:B------:R-:W-:-:S04]  /*1d90*/  ISETP.GE.U32.AND P0, PT, R67, R12, PT ;  /* 0x0000000c4300720c */ /* 0x000fc80003f06070 */
[----:B------:R-:W-:Y:S02]  /*1da0*/  ISETP.GE.U32.OR P0, PT, R62, R11, P0 ;  /* 0x0000000b3e00720c */ /* 0x000fe40000706470 */
[----:B0-----:R-:W-:Y:S02]  /*1db0*/  FMNMX R74, |R69|, R68, !PT ;  /* 0x00000044454a7209 */ /* 0x001fe40007800200 */
[----:B------:R-:W-:Y:S02]  /*1dc0*/  FMNMX R67, RZ, R36, !PT ;  /* 0x00000024ff437209 */ /* 0x000fe40007800000 */
[----:B------:R-:W-:Y:S02]  /*1dd0*/  FMNMX R68, RZ, R37, !PT ;  /* 0x00000025ff447209 */ /* 0x000fe40007800000 */
[----:B------:R-:W-:Y:S01]  /*1de0*/  FMNMX R37, R74, |R67|, !PT ;  /* 0x400000434a257209 */ /* 0x000fe20007800000 */
[----:B------:R-:W-:-:S03]  /*1df0*/  FMUL R36, R67, R8 ;  /* 0x0000000843247220 */ /* 0x000fc60000400000 */
[----:B------:R-:W-:Y:S01]  /*1e00*/  FMNMX R67, R37, |R68|, !PT ;  /* 0x4000004425437209 */ /* 0x000fe20007800000 */
[----:B------:R-:W-:Y:S01]  /*1e10*/  FMUL R37, R68, R8 ;  /* 0x0000000844257220 */ /* 0x000fe20000400000 */
[----:B------:R-:W-:Y:S02]  /*1e20*/  @!P0 IADD3 R69, P1, R62, R65, RZ ;  /* 0x000000413e458210 */ /* 0x000fe40007f3e0ff */
[----:B------:R-:W-:Y:S02]  /*1e30*/  FMNMX R34, RZ, R34, !PT ;  /* 0x00000022ff227209 */ /* 0x000fe40007800000 */
[----:B------:R-:W-:Y:S01]  /*1e40*/  F2FP.SATFINITE.E4M3.F32.PACK_AB_MERGE_C R36, RZ, R36, RZ ;  /* 0x00000024ff24723e */ /* 0x000fe200048070ff */
[----:B-1----:R-:W-:Y:S01]  /*1e50*/  @!P0 IMAD.X R70, RZ, RZ, R66, P1 ;  /* 0x000000ffff468224 */ /* 0x002fe200008e0642 */
[----:B------:R-:W-:Y:S02]  /*1e60*/  F2FP.SATFINITE.E4M3.F32.PACK_AB_MERGE_C R37, RZ, R37, RZ ;  /* 0x00000025ff25723e */ /* 0x000fe400048070ff */
[----:B------:R-:W-:-:S02]  /*1e70*/  @!P0 LEA R68, P1, R69, R6, 0x1 ;  /* 0x0000000645448211 */ /* 0x000fc400078208ff */
[----:B------:R-:W-:Y:S02]  /*1e80*/  FMNMX R35, RZ, R35, !PT ;  /* 0x00000023ff237209 */ /* 0x000fe40007800000 */
[C---:B------:R-:W-:Y:S02]  /*1e90*/  FMNMX R67, |R34|.reuse, R67, !PT ;  /* 0x0000004322437209 */ /* 0x040fe40007800200 */
[----:B------:R-:W-:Y:S02]  /*1ea0*/  @!P0 LEA.HI.X R69, R69, R4, R70, 0x1, P1 ;  /* 0x0000000445458211 */ /* 0x000fe400008f0c46 */
[----:B------:R-:W-:Y:S01]  /*1eb0*/  @!P0 PRMT R71, R37, 0x7604, R36 ;  /* 0x0000760425478816 */ /* 0x000fe20000000024 */
[-C--:B------:R-:W-:Y:S01]  /*1ec0*/  FMUL R34, R34, R8.reuse ;  /* 0x0000000822227220 */ /* 0x080fe20000400000 */
[C---:B------:R-:W-:Y:S01]  /*1ed0*/  FMNMX R67, |R35|.reuse, R67, !PT ;  /* 0x0000004323437209 */ /* 0x040fe20007800200 */
[----:B------:R-:W-:Y:S01]  /*1ee0*/  FMUL R35, R35, R8 ;  /* 0x0000000823237220 */ /* 0x000fe20000400000 */
[----:B--2---:R-:W-:Y:S01]  /*1ef0*/  @!P0 IADD3 R73, P1, P2, R14, R65, R62 ;  /* 0x000000410e498210 */ /* 0x004fe20007a3e03e */
[----:B------:R0:W-:Y:S01]  /*1f00*/  @!P0 STG.E.U16 desc[UR8][R68.64], R71 ;  /* 0x0000004744008986 */ /* 0x0001e2000c101508 */
[----:B------:R-:W-:-:S02]  /*1f10*/  F2FP.SATFINITE.E4M3.F32.PACK_AB_MERGE_C R34, RZ, R34, RZ ;  /* 0x00000022ff22723e */ /* 0x000fc400048070ff */
[----:B------:R-:W-:Y:S02]  /*1f20*/  @!P0 IADD3.X R70, R13, R66, RZ, P1, P2 ;  /* 0x000000420d468210 */ /* 0x000fe40000fe44ff */
[----:B------:R-:W-:Y:S02]  /*1f30*/  F2FP.SATFINITE.E4M3.F32.PACK_AB_MERGE_C R35, RZ, R35, RZ ;  /* 0x00000023ff23723e */ /* 0x000fe400048070ff */
[----:B------:R-:W-:Y:S02]  /*1f40*/  LOP3.LUT R59, R59, 0xffff, RZ, 0xc0, !PT ;  /* 0x0000ffff3b3b7812 */ /* 0x000fe400078ec0ff */
[----:B0-----:R-:W-:Y:S02]  /*1f50*/  @!P0 LEA R68, P1, R73, R6, 0x1 ;  /* 0x0000000649448211 */ /* 0x001fe400078208ff */
[----:B------:R-:W-:Y:S02]  /*1f60*/  @!P0 PRMT R71, R35, 0x7604, R34 ;  /* 0x0000760423478816 */ /* 0x000fe40000000022 */
[----:B------:R-:W-:-:S02]  /*1f70*/  @!P0 LEA.HI.X R69, R73, R4, R70, 0x1, P1 ;  /* 0x0000000449458211 */ /* 0x000fc400008f0c46 */
[----:B------:R-:W-:Y:S02]  /*1f80*/  LOP3.LUT R70, R59, 0xff, RZ, 0xc0, !PT ;  /* 0x000000ff3b467812 */ /* 0x000fe400078ec0ff */
[----:B------:R-:W-:Y:S01]  /*1f90*/  FMNMX R32, RZ, R32, !PT ;  /* 0x00000020ff207209 */ /* 0x000fe20007800000 */
[----:B------:R-:W-:Y:S01]  /*1fa0*/  IMAD.U32 R63, R63, 0x10000, RZ ;  /* 0x000100003f3f7824 */ /* 0x000fe200078e00ff */
[----:B------:R-:W-:Y:S02]  /*1fb0*/  LOP3.LUT R59, R64, 0xffff, RZ, 0xc0, !PT ;  /* 0x0000ffff403b7812 */ /* 0x000fe400078ec0ff */
[----:B------:R-:W-:Y:S01]  /*1fc0*/  PRMT R61, R61, 0x7104, RZ ;  /* 0x000071043d3d7816 */ /* 0x000fe200000000ff */
[----:B------:R0:W-:Y:S01]  /*1fd0*/  @!P0 STG.E.U16 desc[UR8][R68.64], R71 ;  /* 0x0000004744008986 */ /* 0x0001e2000c101508 */
[----:B------:R-:W-:Y:S02]  /*1fe0*/  FMNMX R33, RZ, R33, !PT ;  /* 0x00000021ff217209 */ /* 0x000fe40007800000 */
[----:B------:R-:W-:-:S02]  /*1ff0*/  FMNMX R64, |R32|, R67, !PT ;  /* 0x0000004320407209 */ /* 0x000fc40007800200 */
[----:B------:R-:W-:Y:S02]  /*2000*/  LOP3.LUT R61, R70, 0xff00, R61, 0xf8, !PT ;  /* 0x0000ff00463d7812 */ /* 0x000fe400078ef83d */
[----:B------:R-:W-:Y:S01]  /*2010*/  LOP3.LUT R63, R63, 0xff0000, RZ, 0xc0, !PT ;  /* 0x00ff00003f3f7812 */ /* 0x000fe200078ec0ff */
[----:B0-----:R-:W-:Y:S01]  /*2020*/  IMAD.SHL.U32 R68, R59, 0x1000000, RZ ;  /* 0x010000003b447824 */ /* 0x001fe200078e00ff */
[----:B------:R-:W-:Y:S02]  /*2030*/  FMNMX R59, RZ, R30, !PT ;  /* 0x0000001eff3b7209 */ /* 0x000fe40007800000 */
[----:B------:R-:W-:Y:S02]  /*2040*/  FMNMX R30, |R33|, R64, !PT ;  /* 0x00000040211e7209 */ /* 0x000fe40007800200 */
[----:B------:R-:W-:Y:S02]  /*2050*/  LOP3.LUT R63, R68, R61, R63, 0xfe, !PT ;  /* 0x0000003d443f7212 */ /* 0x000fe400078efe3f */
[----:B------:R-:W-:-:S02]  /*2060*/  FMNMX R31, RZ, R31, !PT ;  /* 0x0000001fff1f7209 */ /* 0x000fc40007800000 */
[----:B------:R-:W-:Y:S02]  /*2070*/  FMNMX R61, RZ, R28, !PT ;  /* 0x0000001cff3d7209 */ /* 0x000fe40007800000 */
[----:B------:R-:W-:Y:S02]  /*2080*/  FMNMX R30, |R59|, R30, !PT ;  /* 0x0000001e3b1e7209 */ /* 0x000fe40007800200 */
[----:B------:R-:W-:Y:S01]  /*2090*/  FMNMX R75, RZ, R29, !PT ;  /* 0x0000001dff4b7209 */ /* 0x000fe20007800000 */
[----:B------:R-:W-:Y:S01]  /*20a0*/  FMUL R28, R32, R8 ;  /* 0x00000008201c7220 */ /* 0x000fe20000400000 */
[----:B------:R-:W-:Y:S01]  /*20b0*/  FMNMX R73, RZ, R26, !PT ;  /* 0x0000001aff497209 */ /* 0x000fe20007800000 */
[----:B------:R-:W-:Y:S01]  /*20c0*/  FMUL R32, R33, R8 ;  /* 0x0000000821207220 */ /* 0x000fe20000400000 */
[C---:B------:R-:W-:Y:S01]  /*20d0*/  FMNMX R26, |R31|.reuse, R30, !PT ;  /* 0x0000001e1f1a7209 */ /* 0x040fe20007800200 */
[-C--:B------:R-:W-:Y:S01]  /*20e0*/  FMUL R33, R31, R8.reuse ;  /* 0x000000081f217220 */ /* 0x080fe20000400000 */
[-C--:B------:R-:W-:Y:S01]  /*20f0*/  FMUL R64, R59, R8.reuse ;  /* 0x000000083b407220 */ /* 0x080fe20000400000 */
        /* <DEDUP_REMOVED lines=20> */
.L_x_33019:
[----:B------:R-:W-:Y:S05]  /*2240*/  BSYNC B0 ;  /* 0x0000000000007941 */ /* 0x000fea0003800000 */
.L_x_33018:
        /* <DEDUP_REMOVED lines=11> */
.L_x_33021:
[----:B------:R-:W-:Y:S05]  /*2300*/  BSYNC B0 ;  /* 0x0000000000007941 */ /* 0x000fea0003800000 */
.L_x_33020:
[----:B------:R-:W-:Y:S04]  /*2310*/  BSSY B0, `(.L_x_33022) ;  /* 0x000000a000007945 */ /* 0x000fe80003800000 */
[----:B------:R-:W-:Y:S05]  /*2320*/  @P0 BRA `(.L_x_33023) ;  /* 0x0000000000200947 */ /* 0x000fea0003800000 */
[----:B01----:R-:W-:-:S04]  /*2330*/  IADD3 R29, P2, R62, R65, RZ ;  /* 0x000000413e1d7210 */ /* 0x003fc80007f5e0ff */
[----:B------:R-:W-:Y:S01]  /*2340*/  LEA R29, P1, R14, R29, 0x2 ;  /* 0x0000001d0e1d7211 */ /* 0x000fe200078210ff */
[----:B------:R-:W-:-:S05]  /*2350*/  IMAD.X R67, RZ, RZ, R66, P2 ;  /* 0x000000ffff437224 */ /* 0x000fca00010e0642 */
[----:B------:R-:W-:Y:S02]  /*2360*/  LEA.HI.X R67, R14, R67, R13, 0x2, P1 ;  /* 0x000000430e437211 */ /* 0x000fe400008f140d */
[----:B------:R-:W-:-:S04]  /*2370*/  LEA R28, P1, R29, R6, 0x1 ;  /* 0x000000061d1c7211 */ /* 0x000fc800078208ff */
[----:B------:R-:W-:Y:S02]  /*2380*/  LEA.HI.X R29, R29, R4, R67, 0x1, P1 ;  /* 0x000000041d1d7211 */ /* 0x000fe400008f0c43 */
[----:B------:R-:W-:-:S05]  /*2390*/  PRMT R67, R30, 0x7604, R31 ;  /* 0x000076041e437816 */ /* 0x000fca000000001f */
[----:B------:R2:W-:Y:S02]  /*23a0*/  STG.E.U16 desc[UR8][R28.64], R67 ;  /* 0x000000431c007986 */ /* 0x0005e4000c101508 */
.L_x_33023:
[----:B------:R-:W-:Y:S05]  /*23b0*/  BSYNC B0 ;  /* 0x0000000000007941 */ /* 0x000fea0003800000 */
.L_x_33022:
[----:B------:R-:W-:Y:S01]  /*23c0*/  FMNMX R27, RZ, R27, !PT ;  /* 0x0000001bff1b7209 */ /* 0x000fe20007800000 */
[----:B------:R-:W-:Y:S01]  /*23d0*/  BSSY B0, `(.L_x_33024) ;  /* 0x0000014000007945 */ /* 0x000fe20003800000 */
[----:B------:R-:W-:Y:S02]  /*23e0*/  LOP3.LUT R31, R31, 0xffff, RZ, 0xc0, !PT ;  /* 0x0000ffff1f1f7812 */ /* 0x000fe400078ec0ff */
[----:B------:R-:W-:Y:S01]  /*23f0*/  F2FP.SATFINITE.E4M3.F32.PACK_AB_MERGE_C R61, RZ, R61, RZ ;  /* 0x0000003dff3d723e */ /* 0x000fe200048070ff */
[----:B012---:R-:W-:Y:S01]  /*2400*/  FMUL R28, R27, R8 ;  /* 0x000000081b1c7220 */ /* 0x007fe20000400000 */
[----:B------:R-:W-:Y:S02]  /*2410*/  LOP3.LUT R31, R31, 0xff, RZ, 0xc0, !PT ;  /* 0x000000ff1f1f7812 */ /* 0x000fe400078ec0ff */
[----:B------:R-:W-:Y:S02]  /*2420*/  PRMT R70, R61, 0x7104, RZ ;  /* 0x000071043d467816 */ /* 0x000fe400000000ff */
[----:B------:R-:W-:-:S02]  /*2430*/  FMNMX R29, RZ, R22, !PT ;  /* 0x00000016ff1d7209 */ /* 0x000fc40007800000 */
[----:B------:R-:W-:Y:S02]  /*2440*/  LOP3.LUT R70, R31, 0xff00, R70, 0xf8, !PT ;  /* 0x0000ff001f467812 */ /* 0x000fe400078ef846 */
[----:B------:R-:W-:Y:S02]  /*2450*/  FMNMX R31, RZ, R24, !PT ;  /* 0x00000018ff1f7209 */ /* 0x000fe40007800000 */
[----:B------:R-:W-:Y:S01]  /*2460*/  F2FP.SATFINITE.E4M3.F32.PACK_AB_MERGE_C R22, RZ, R28, RZ ;  /* 0x0000001cff16723e */ /* 0x000fe200048070ff */
[----:B------:R-:W-:Y:S06]  /*2470*/  @P0 BRA `(.L_x_33025) ;  /* 0x0000000000240947 */ /* 0x000fec0003800000 */
[----:B------:R-:W-:Y:S01]  /*2480*/  IADD3 R76, P1, R62, R65, RZ ;  /* 0x000000413e4c7210 */ /* 0x000fe20007f3e0ff */
        /* <DEDUP_REMOVED lines=8> */
.L_x_33025:
[----:B------:R-:W-:Y:S05]  /*2510*/  BSYNC B0 ;  /* 0x0000000000007941 */ /* 0x000fea0003800000 */
.L_x_33024:
[-C--:B------:R-:W-:Y:S01]  /*2520*/  FMUL R28, R31, R8.reuse ;  /* 0x000000081f1c7220 */ /* 0x080fe20000400000 */
[----:B------:R-:W-:Y:S01]  /*2530*/  FMUL R24, R29, R8 ;  /* 0x000000081d187220 */ /* 0x000fe20000400000 */
[----:B------:R-:W-:Y:S01]  /*2540*/  LOP3.LUT R30, R30, 0xffff, RZ, 0xc0, !PT ;  /* 0x0000ffff1e1e7812 */ /* 0x000fe200078ec0ff */
[----:B------:R-:W-:Y:S01]  /*2550*/  BSSY B0, `(.L_x_33026) ;  /* 0x0000019000007945 */ /* 0x000fe20003800000 */
[----:B------:R-:W-:Y:S02]  /*2560*/  PRMT R76, R22, 0x7104, RZ ;  /* 0x00007104164c7816 */ /* 0x000fe400000000ff */
[----:B------:R-:W-:Y:S02]  /*2570*/  F2FP.SATFINITE.E4M3.F32.PACK_AB_MERGE_C R28, RZ, R28, RZ ;  /* 0x0000001cff1c723e */ /* 0x000fe400048070ff */
[----:B------:R-:W-:Y:S02]  /*2580*/  F2FP.SATFINITE.E4M3.F32.PACK_AB_MERGE_C R24, RZ, R24, RZ ;  /* 0x00000018ff18723e */ /* 0x000fe400048070ff */
[----:B0-----:R-:W-:Y:S01]  /*2590*/  FMNMX R69, RZ, R23, !PT ;  /* 0x00000017ff457209 */ /* 0x001fe20007800000 */
[----:B------:R-:W-:Y:S01]  /*25a0*/  IMAD.U32 R61, R28, 0x10000, RZ ;  /* 0x000100001c3d7824 */ /* 0x000fe200078e00ff */
[----:B------:R-:W-:-:S04]  /*25b0*/  LOP3.LUT R67, R24, 0xffff, RZ, 0xc0, !PT ;  /* 0x0000ffff18437812 */ /* 0x000fc800078ec0ff */
[----:B------:R-:W-:Y:S01]  /*25c0*/  LOP3.LUT R61, R61, 0xff0000, RZ, 0xc0, !PT ;  /* 0x00ff00003d3d7812 */ /* 0x000fe200078ec0ff */
[----:B------:R-:W-:-:S05]  /*25d0*/  IMAD.SHL.U32 R67, R67, 0x1000000, RZ ;  /* 0x0100000043437824 */ /* 0x000fca00078e00ff */
[----:B------:R-:W-:Y:S02]  /*25e0*/  LOP3.LUT R71, R67, R70, R61, 0xfe, !PT ;  /* 0x0000004643477212 */ /* 0x000fe400078efe3d */
[----:B------:R-:W-:Y:S02]  /*25f0*/  FMNMX R61, RZ, R25, !PT ;  /* 0x00000019ff3d7209 */ /* 0x000fe40007800000 */
[----:B------:R-:W-:-:S04]  /*2600*/  LOP3.LUT R25, R30, 0xff, RZ, 0xc0, !PT ;  /* 0x000000ff1e197812 */ /* 0x000fc800078ec0ff */
[----:B------:R-:W-:Y:S01]  /*2610*/  LOP3.LUT R76, R25, 0xff00, R76, 0xf8, !PT ;  /* 0x0000ff00194c7812 */ /* 0x000fe200078ef84c */
[----:B------:R-:W-:-:S05]  /*2620*/  FMUL R25, R61, R8 ;  /* 0x000000083d197220 */ /* 0x000fca0000400000 */
        /* <DEDUP_REMOVED lines=11> */
.L_x_33027:
[----:B------:R-:W-:Y:S05]  /*26e0*/  BSYNC B0 ;  /* 0x0000000000007941 */ /* 0x000fea0003800000 */
.L_x_33026:
[----:B------:R-:W-:Y:S01]  /*26f0*/  FMUL R77, R69, R8 ;  /* 0x00000008454d7220 */ /* 0x000fe20000400000 */
[----:B------:R-:W-:Y:S04]  /*2700*/  BSSY B0, `(.L_x_33028) ;  /* 0x000000c000007945 */ /* 0x000fe80003800000 */
        /* <DEDUP_REMOVED lines=11> */
.L_x_33029:
[----:B------:R-:W-:Y:S05]  /*27c0*/  BSYNC B0 ;  /* 0x0000000000007941 */ /* 0x000fea0003800000 */
.L_x_33028:
[----:B------:R-:W-:Y:S01]  /*27d0*/  IADD3 R68, R17, 0x1d, -R18 ;  /* 0x0000001d11447810 */ /* 0x000fe20007ffe812 */
[----:B------:R-:W-:Y:S01]  /*27e0*/  IMAD.U32 R25, R25, 0x10000, RZ ;  /* 0x0001000019197824 */ /* 0x000fe200078e00ff */
[----:B01----:R-:W-:Y:S02]  /*27f0*/  LOP3.LUT R67, R20, 0x3, RZ, 0xfc, !PT ;  /* 0x0000000314437812 */ /* 0x003fe400078efcff */
[----:B------:R-:W-:Y:S02]  /*2800*/  LOP3.LUT R68, R68, 0x1f, RZ, 0xc0, !PT ;  /* 0x0000001f44447812 */ /* 0x000fe400078ec0ff */
[----:B------:R-:W-:Y:S02]  /*2810*/  ISETP.GE.U32.AND P0, PT, R67, R12, PT ;  /* 0x0000000c4300720c */ /* 0x000fe40003f06070 */
[----:B------:R-:W-:Y:S02]  /*2820*/  LOP3.LUT R77, R77, 0xffff, RZ, 0xc0, !PT ;  /* 0x0000ffff4d4d7812 */ /* 0x000fe400078ec0ff */
[----:B------:R-:W-:-:S02]  /*2830*/  ISETP.LT.U32.AND P0, PT, R68, R11, !P0 ;  /* 0x0000000b4400720c */ /* 0x000fc40004701070 */
[----:B------:R-:W-:Y:S01]  /*2840*/  LOP3.LUT R25, R25, 0xff0000, RZ, 0xc0, !PT ;  /* 0x00ff000019197812 */ /* 0x000fe200078ec0ff */
[----:B------:R-:W-:Y:S01]  /*2850*/  IMAD.SHL.U32 R77, R77, 0x1000000, RZ ;  /* 0x010000004d4d7824 */ /* 0x000fe200078e00ff */
[----:B------:R-:W-:Y:S02]  /*2860*/  LEA R65, P1, R14, R65, 0x3 ;  /* 0x000000410e417211 */ /* 0x000fe400078218ff */
[----:B------:R-:W-:Y:S02]  /*2870*/  FMNMX R24, |R75|, R26, !PT ;  /* 0x0000001a4b187209 */ /* 0x000fe40007800200 */
[----:B------:R-:W-:Y:S02]  /*2880*/  LOP3.LUT R77, R77, R76, R25, 0xfe, !PT ;  /* 0x0000004c4d4d7212 */ /* 0x000fe400078efe19 */
[----:B------:R-:W-:Y:S02]  /*2890*/  IADD3 R72, P2, R68, R65, RZ ;  /* 0x0000004144487210 */ /* 0x000fe40007f5e0ff */
[----:B------:R-:W-:Y:S01]  /*28a0*/  LEA.HI.X R66, R14, R66, R13, 0x3, P1 ;  /* 0x000000420e427211 */ /* 0x000fe200008f1c0d */
[C---:B------:R-:W-:Y:S01]  /*28b0*/  @P0 IMAD.SHL.U32 R23, R38.reuse, 0x4, RZ ;  /* 0x0000000426170824 */ /* 0x040fe200078e00ff */
[----:B------:R-:W-:-:S02]  /*28c0*/  @P0 SHF.L.U64.HI R25, R38, 0x2, R39 ;  /* 0x0000000226190819 */ /* 0x000fc40000010227 */
[----:B------:R-:W-:Y:S01]  /*28d0*/  FMNMX R24, |R73|, R24, !PT ;  /* 0x0000001849187209 */ /* 0x000fe20007800200 */
[----:B------:R-:W-:Y:S01]  /*28e0*/  IMAD.X R73, RZ, RZ, R66, P2 ;  /* 0x000000ffff497224 */ /* 0x000fe200010e0642 */
        /* <DEDUP_REMOVED lines=10> */
[----:B------:R-:W-:Y:S01]  /*2990*/  @P0 IMAD.MOV.U32 R81, RZ, RZ, R73 ;  /* 0x000000ffff510224 */ /* 0x000fe200078e0049 */
[----:B------:R-:W-:Y:S02]  /*29a0*/  FMNMX R24, |R27|, R24, !PT ;  /* 0x000000181b187209 */ /* 0x000fe40007800200 */
[----:B------:R-:W-:Y:S02]  /*29b0*/  CS2R R22, SRZ ;  /* 0x0000000000167805 */ /* 0x000fe4000001ff00 */
[----:B------:R-:W-:Y:S01]  /*29c0*/  @P0 LEA.HI.X R75, R80, R9, R26, 0x3, P1 ;  /* 0x00000009504b0211 */ /* 0x000fe200008f1c1a */
[----:B------:R-:W-:Y:S02]  /*29d0*/  @P0 IMAD.MOV.U32 R80, RZ, RZ, R72 ;  /* 0x000000ffff500224 */ /* 0x000fe400078e0048 */
[----:B------:R-:W-:-:S02]  /*29e0*/  @P0 IMAD R27, R13, 0xa, RZ ;  /* 0x0000000a0d1b0824 */ /* 0x000fc400078e02ff */
[----:B------:R-:W-:Y:S01]  /*29f0*/  @P0 IMAD.WIDE.U32 R80, R14, 0xa, R80 ;  /* 0x0000000a0e500825 */ /* 0x000fe200078e0050 */
[----:B------:R-:W-:Y:S01]  /*2a00*/  FMNMX R26, |R31|, R24, !PT ;  /* 0x000000181f1a7209 */ /* 0x000fe20007800200 */
[----:B------:R-:W2:Y:S01]  /*2a10*/  @P0 LDG.E.64 R22, desc[UR8][R82.64] ;  /* 0x0000000852160981 */ /* 0x000ea2000c1e1b00 */
[----:B------:R-:W-:Y:S01]  /*2a20*/  CS2R R24, SRZ ;  /* 0x0000000000187805 */ /* 0x000fe2000001ff00 */
[----:B------:R-:W-:Y:S01]  /*2a30*/  @P0 IMAD.IADD R28, R27, 0x1, R81 ;  /* 0x000000011b1c0824 */ /* 0x000fe200078e0251 */
[C---:B------:R-:W-:Y:S02]  /*2a40*/  @P0 LEA R30, P1, R80.reuse, R10, 0x3 ;  /* 0x0000000a501e0211 */ /* 0x040fe400078218ff */
[----:B------:R-:W-:Y:S02]  /*2a50*/  FMNMX R26, |R61|, R26, !PT ;  /* 0x0000001a3d1a7209 */ /* 0x000fe40007800200 */
[----:B------:R-:W-:Y:S01]  /*2a60*/  @P0 LEA.HI.X R31, R80, R9, R28, 0x3, P1 ;  /* 0x00000009501f0211 */ /* 0x000fe200008f1c1c */
[----:B------:R0:W3:Y:S01]  /*2a70*/  @P0 LDG.E.64 R24, desc[UR8][R74.64] ;  /* 0x000000084a180981 */ /* 0x0000e2000c1e1b00 */
[----:B------:R-:W-:-:S02]  /*2a80*/  FMNMX R28, |R29|, R26, !PT ;  /* 0x0000001a1d1c7209 */ /* 0x000fc40007800200 */
[----:B------:R-:W-:Y:S01]  /*2a90*/  CS2R R26, SRZ ;  /* 0x00000000001a7805 */ /* 0x000fe2000001ff00 */
[----:B------:R-:W-:Y:S02]  /*2aa0*/  @P0 IMAD.MOV.U32 R80, RZ, RZ, R72 ;  /* 0x000000ffff500224 */ /* 0x000fe400078e0048 */
[----:B------:R-:W-:-:S03]  /*2ab0*/  @P0 IMAD.MOV.U32 R81, RZ, RZ, R73 ;  /* 0x000000ffff510224 */ /* 0x000fc600078e0049 */
[----:B------:R1:W4:Y:S01]  /*2ac0*/  @P0 LDG.E.64 R26, desc[UR8][R30.64] ;  /* 0x000000081e1a0981 */ /* 0x000322000c1e1b00 */
[----:B------:R-:W-:Y:S01]  /*2ad0*/  @P0 IMAD.WIDE.U32 R80, R14, 0xb, R80 ;  /* 0x0000000b0e500825 */ /* 0x000fe200078e0050 */
[----:B------:R-:W-:-:S03]  /*2ae0*/  FMNMX R69, |R69|, R28, !PT ;  /* 0x0000001c45457209 */ /* 0x000fc60007800200 */
[----:B------:R-:W-:Y:S01]  /*2af0*/  @P0 IMAD R29, R13, 0xb, RZ ;  /* 0x0000000b0d1d0824 */ /* 0x000fe200078e02ff */
[----:B0-----:R-:W-:-:S03]  /*2b00*/  @P0 LEA R74, P1, R80, R10, 0x3 ;  /* 0x0000000a504a0211 */ /* 0x001fc600078218ff */
[----:B------:R-:W-:-:S05]  /*2b10*/  @P0 IMAD.IADD R28, R29, 0x1, R81 ;  /* 0x000000011d1c0824 */ /* 0x000fca00078e0251 */
[----:B------:R-:W-:Y:S02]  /*2b20*/  @P0 LEA.HI.X R75, R80, R9, R28, 0x3, P1 ;  /* 0x00000009504b0211 */ /* 0x000fe400008f1c1c */
[----:B------:R-:W-:-:S06]  /*2b30*/  CS2R R28, SRZ ;  /* 0x00000000001c7805 */ /* 0x000fcc000001ff00 */
[----:B------:R0:W4:Y:S01]  /*2b40*/  @P0 LDG.E.64 R28, desc[UR8][R74.64] ;  /* 0x000000084a1c0981 */ /* 0x000122000c1e1b00 */
[----:B------:R-:W-:Y:S01]  /*2b50*/  LOP3.LUT R60, R60, 0xff, RZ, 0xc0, !PT ;  /* 0x000000ff3c3c7812 */ /* 0x000fe200078ec0ff */
[----:B------:R-:W-:Y:S01]  /*2b60*/  @P0 IMAD.MOV.U32 R80, RZ, RZ, R72 ;  /* 0x000000ffff500224 */ /* 0x000fe200078e0048 */
[----:B-1----:R-:W-:Y:S01]  /*2b70*/  LOP3.LUT R31, R58, 0xffff, RZ, 0xc0, !PT ;  /* 0x0000ffff3a1f7812 */ /* 0x002fe200078ec0ff */
[----:B------:R-:W-:Y:S01]  /*2b80*/  @P0 IMAD.MOV.U32 R81, RZ, RZ, R73 ;  /* 0x000000ffff510224 */ /* 0x000fe200078e0049 */
[----:B------:R-:W-:Y:S02]  /*2b90*/  LOP3.LUT R30, R19, 0xffff, RZ, 0xc0, !PT ;  /* 0x0000ffff131e7812 */ /* 0x000fe400078ec0ff */
[----:B------:R-:W-:Y:S01]  /*2ba0*/  LOP3.LUT R21, R21, 0xff, RZ, 0xc0, !PT ;  /* 0x000000ff15157812 */ /* 0x000fe200078ec0ff */
[----:B------:R-:W-:Y:S01]  /*2bb0*/  @P0 IMAD.WIDE.U32 R80, R14, 0xc, R80 ;  /* 0x0000000c0e500825 */ /* 0x000fe200078e0050 */
[----:B------:R-:W-:Y:S02]  /*2bc0*/  PRMT R19, R31, 0x7604, R60 ;  /* 0x000076041f137816 */ /* 0x000fe4000000003c */
[----:B------:R-:W-:Y:S01]  /*2bd0*/  PRMT R21, R30, 0x7604, R21 ;  /* 0x000076041e157816 */ /* 0x000fe20000000015 */
[----:B------:R-:W-:Y:S01]  /*2be0*/  @P0 IMAD R31, R13, 0xc, RZ ;  /* 0x0000000c0d1f0824 */ /* 0x000fe200078e02ff */
[----:B------:R-:W-:-:S03]  /*2bf0*/  @P0 LEA R60, P1, R80, R10, 0x3 ;  /* 0x0000000a503c0211 */ /* 0x000fc600078218ff */
[----:B------:R-:W-:Y:S01]  /*2c00*/  @P0 IMAD.IADD R30, R31, 0x1, R81 ;  /* 0x000000011f1e0824 */ /* 0x000fe200078e0251 */
[----:B------:R-:W-:Y:S01]  /*2c10*/  LOP3.LUT R70, R37, 0xff, RZ, 0xc0, !PT ;  /* 0x000000ff25467812 */ /* 0x000fe200078ec0ff */
[----:B0-----:R-:W-:Y:S01]  /*2c20*/  @P0 IMAD.MOV.U32 R74, RZ, RZ, R72 ;  /* 0x000000ffff4a0224 */ /* 0x001fe200078e0048 */
[----:B------:R-:W-:Y:S01]  /*2c30*/  LOP3.LUT R35, R35, 0xffff, RZ, 0xc0, !PT ;  /* 0x0000ffff23237812 */ /* 0x000fe200078ec0ff */
[----:B------:R-:W-:Y:S01]  /*2c40*/  @P0 IMAD.MOV.U32 R75, RZ, RZ, R73 ;  /* 0x000000ffff4b0224 */ /* 0x000fe200078e0049 */
[----:B------:R-:W-:Y:S02]  /*2c50*/  @P0 LEA.HI.X R61, R80, R9, R30, 0x3, P1 ;  /* 0x00000009503d0211 */ /* 0x000fe400008f1c1e */
[----:B------:R-:W-:Y:S02]  /*2c60*/  CS2R R30, SRZ ;  /* 0x00000000001e7805 */ /* 0x000fe4000001ff00 */
[----:B------:R-:W-:Y:S01]  /*2c70*/  LOP3.LUT R5, R5, 0xffff, RZ, 0xc0, !PT ;  /* 0x0000ffff05057812 */ /* 0x000fe200078ec0ff */
[----:B------:R-:W-:Y:S01]  /*2c80*/  @P0 IMAD.WIDE.U32 R74, R14, 0xd, R74 ;  /* 0x0000000d0e4a0825 */ /* 0x000fe200078e004a */
[----:B------:R-:W-:-:S03]  /*2c90*/  PRMT R70, R35, 0x7604, R70 ;  /* 0x0000760423467816 */ /* 0x000fc60000000046 */
[----:B------:R-:W-:Y:S01]  /*2ca0*/  @P0 IMAD R35, R13, 0xd, RZ ;  /* 0x0000000d0d230824 */ /* 0x000fe200078e02ff */
[----:B------:R0:W5:Y:S01]  /*2cb0*/  @P0 LDG.E.64 R30, desc[UR8][R60.64] ;  /* 0x000000083c1e0981 */ /* 0x000162000c1e1b00 */
[----:B------:R-:W-:Y:S02]  /*2cc0*/  LOP3.LUT R37, R34, 0xffff, RZ, 0xc0, !PT ;  /* 0x0000ffff22257812 */ /* 0x000fe400078ec0ff */
[----:B------:R-:W-:Y:S01]  /*2cd0*/  LOP3.LUT R58, R36, 0xff, RZ, 0xc0, !PT ;  /* 0x000000ff243a7812 */ /* 0x000fe200078ec0ff */
[----:B------:R-:W-:Y:S01]  /*2ce0*/  @P0 IMAD.IADD R34, R35, 0x1, R75 ;  /* 0x0000000123220824 */ /* 0x000fe200078e024b */
[----:B------:R-:W-:Y:S02]  /*2cf0*/  LOP3.LUT R19, R19, 0xffff, RZ, 0xc0, !PT ;  /* 0x0000ffff13137812 */ /* 0x000fe400078ec0ff */
[C---:B------:R-:W-:Y:S02]  /*2d00*/  @P0 LEA R36, P1, R74.reuse, R10, 0x3 ;  /* 0x0000000a4a240211 */ /* 0x040fe400078218ff */
[----:B------:R-:W-:Y:S01]  /*2d10*/  PRMT R58, R37, 0x7604, R58 ;  /* 0x00007604253a7816 */ /* 0x000fe2000000003a */
[----:B0-----:R-:W-:Y:S01]  /*2d20*/  IMAD.U32 R60, R5, 0x10000, RZ ;  /* 0x00010000053c7824 */ /* 0x001fe200078e00ff */
[----:B------:R-:W-:Y:S01]  /*2d30*/  @P0 LEA.HI.X R37, R74, R9, R34, 0x3, P1 ;  /* 0x000000094a250211 */ /* 0x000fe200008f1c22 */
[----:B------:R-:W-:Y:S01]  /*2d40*/  @P0 IMAD.MOV.U32 R61, RZ, RZ, R73 ;  /* 0x000000ffff3d0224 */ /* 0x000fe200078e0049 */
[----:B------:R-:W-:-:S02]  /*2d50*/  CS2R R34, SRZ ;  /* 0x0000000000227805 */ /* 0x000fc4000001ff00 */
[----:B------:R-:W-:Y:S01]  /*2d60*/  LOP3.LUT R5, R19, 0xff0000, R60, 0xf8, !PT ;  /* 0x00ff000013057812 */ /* 0x000fe200078ef83c */
[----:B------:R-:W-:Y:S02]  /*2d70*/  @P0 IMAD.MOV.U32 R60, RZ, RZ, R72 ;  /* 0x000000ffff3c0224 */ /* 0x000fe400078e0048 */
[----:B------:R-:W-:Y:S01]  /*2d80*/  @P0 IMAD R19, R13, 0xe, RZ ;  /* 0x0000000e0d130824 */ /* 0x000fe200078e02ff */
[----:B------:R0:W5:Y:S01]  /*2d90*/  @P0 LDG.E.64 R34, desc[UR8][R36.64] ;  /* 0x0000000824220981 */ /* 0x000162000c1e1b00 */
[----:B------:R-:W-:Y:S01]  /*2da0*/  @P0 IMAD.WIDE.U32 R60, R14, 0xe, R60 ;  /* 0x0000000e0e3c0825 */ /* 0x000fe200078e003c */
[----:B------:R-:W-:Y:S02]  /*2db0*/  LOP3.LUT R3, R3, 0xffff, RZ, 0xc0, !PT ;  /* 0x0000ffff03037812 */ /* 0x000fe400078ec0ff */
[----:B------:R-:W-:Y:S02]  /*2dc0*/  LOP3.LUT R0, R0, 0xffff, RZ, 0xc0, !PT ;  /* 0x0000ffff00007812 */ /* 0x000fe400078ec0ff */
[----:B------:R-:W-:Y:S01]  /*2dd0*/  @P0 LEA R74, P1, R60, R10, 0x3 ;  /* 0x0000000a3c4a0211 */ /* 0x000fe200078218ff */
[----:B------:R-:W-:Y:S01]  /*2de0*/  @P0 IMAD.MOV.U32 R82, RZ, RZ, R72 ;  /* 0x000000ffff520224 */ /* 0x000fe200078e0048 */
[----:B------:R-:W-:Y:S01]  /*2df0*/  LOP3.LUT R2, R2, 0xffff, RZ, 0xc0, !PT ;  /* 0x0000ffff02027812 */ /* 0x000fe200078ec0ff */
[----:B------:R-:W-:Y:S01]  /*2e00*/  @P0 IMAD.MOV.U32 R83, RZ, RZ, R73 ;  /* 0x000000ffff530224 */ /* 0x000fe200078e0049 */
[----:B------:R-:W-:Y:S01]  /*2e10*/  LOP3.LUT R21, R21, 0xffff, RZ, 0xc0, !PT ;  /* 0x0000ffff15157812 */ /* 0x000fe200078ec0ff */
[----:B0-----:R-:W-:-:S02]  /*2e20*/  @P0 IMAD.IADD R36, R19, 0x1, R61 ;  /* 0x0000000113240824 */ /* 0x001fc400078e023d */
[----:B------:R-:W-:-:S03]  /*2e30*/  @P0 IMAD.WIDE.U32 R82, R14, 0xf, R82 ;  /* 0x0000000f0e520825 */ /* 0x000fc600078e0052 */
[-C--:B------:R-:W-:Y:S01]  /*2e40*/  @P0 LEA.HI.X R75, R60, R9.reuse, R36, 0x3, P1 ;  /* 0x000000093c4b0211 */ /* 0x080fe200008f1c24 */
[----:B------:R-:W-:Y:S01]  /*2e50*/  IMAD.SHL.U32 R60, R3, 0x1000000, RZ ;  /* 0x01000000033c7824 */ /* 0x000fe200078e00ff */
[----:B------:R-:W-:Y:S01]  /*2e60*/  CS2R R36, SRZ ;  /* 0x0000000000247805 */ /* 0x000fe2000001ff00 */
[----:B------:R-:W-:Y:S02]  /*2e70*/  @P0 IMAD R3, R13, 0xf, RZ ;  /* 0x0000000f0d030824 */ /* 0x000fe400078e02ff */
[----:B------:R-:W-:Y:S01]  /*2e80*/  IMAD.U32 R0, R0, 0x10000, RZ ;  /* 0x0001000000007824 */ /* 0x000fe200078e00ff */
[----:B------:R-:W-:Y:S01]  /*2e90*/  LOP3.LUT R78, R5, 0xff000000, R60, 0xf8, !PT ;  /* 0xff000000054e7812 */ /* 0x000fe200078ef83c */
[----:B------:R-:W-:Y:S01]  /*2ea0*/  @P0 IMAD.IADD R60, R3, 0x1, R83 ;  /* 0x00000001033c0824 */ /* 0x000fe200078e0253 */
[----:B------:R-:W-:Y:S01]  /*2eb0*/  @P0 LEA R80, P1, R82, R10, 0x3 ;  /* 0x0000000a52500211 */ /* 0x000fe200078218ff */
[----:B------:R-:W-:Y:S01]  /*2ec0*/  IMAD.SHL.U32 R3, R2, 0x1000000, RZ ;  /* 0x0100000002037824 */ /* 0x000fe200078e00ff */
[----:B------:R-:W-:Y:S01]  /*2ed0*/  LOP3.LUT R0, R21, 0xff0000, R0, 0xf8, !PT ;  /* 0x00ff000015007812 */ /* 0x000fe200078ef800 */
[----:B------:R0:W5:Y:S01]  /*2ee0*/  @P0 LDG.E.64 R36, desc[UR8][R74.64] ;  /* 0x000000084a240981 */ /* 0x000162000c1e1b00 */
[----:B------:R-:W-:-:S02]  /*2ef0*/  @P0 LEA.HI.X R81, R82, R9, R60, 0x3, P1 ;  /* 0x0000000952510211 */ /* 0x000fc400008f1c3c */
[----:B------:R-:W-:Y:S02]  /*2f00*/  CS2R R60, SRZ ;  /* 0x00000000003c7805 */ /* 0x000fe4000001ff00 */
[----:B------:R-:W-:Y:S02]  /*2f10*/  LOP3.LUT R62, R0, 0xff000000, R3, 0xf8, !PT ;  /* 0xff000000003e7812 */ /* 0x000fe400078ef803 */
[----:B------:R-:W-:Y:S02]  /*2f20*/  LOP3.LUT R3, R20, 0x2, RZ, 0xfc, !PT ;  /* 0x0000000214037812 */ /* 0x000fe400078efcff */
[----:B------:R-:W-:Y:S01]  /*2f30*/  IADD3 R0, R17, 0x1e, -R20 ;  /* 0x0000001e11007810 */ /* 0x000fe20007ffe814 */
[----:B------:R1:W5:Y:S01]  /*2f40*/  @P0 LDG.E.64 R60, desc[UR8][R80.64] ;  /* 0x00000008503c0981 */ /* 0x000362000c1e1b00 */
[----:B------:R-:W-:Y:S01]  /*2f50*/  ISETP.GE.U32.AND P0, PT, R3, R12, PT ;  /* 0x0000000c0300720c */ /* 0x000fe20003f06070 */
[----:B------:R-:W-:Y:S01]  /*2f60*/  IMAD R15, R15, UR4, RZ ;  /* 0x000000040f0f7c24 */ /* 0x000fe2000f8e02ff */
[----:B------:R-:W-:Y:S01]  /*2f70*/  LOP3.LUT R0, R0, 0x1f, RZ, 0xc0, !PT ;  /* 0x0000001f00007812 */ /* 0x000fe200078ec0ff */
[----:B------:R-:W-:Y:S01]  /*2f80*/  IMAD.WIDE.U32 R86, R16, UR4, RZ ;  /* 0x0000000410567c25 */ /* 0x000fe2000f8e00ff */
[----:B-----5:R-:W-:Y:S01]  /*2f90*/  FMNMX R42, RZ, R42, !PT ;  /* 0x0000002aff2a7209 */ /* 0x020fe20007800000 */
[----:B------:R-:W-:Y:S01]  /*2fa0*/  BSSY B0, `(.L_x_33030) ;  /* 0x00000d4000007945 */ /* 0x000fe20003800000 */
[----:B------:R-:W-:Y:S01]  /*2fb0*/  ISETP.GE.U32.OR P0, PT, R0, R11, P0 ;  /* 0x0000000b0000720c */ /* 0x000fe20000706470 */
[----:B------:R-:W-:Y:S01]  /*2fc0*/  IMAD R15, R16, UR5, R15 ;  /* 0x00000005100f7c24 */ /* 0x000fe2000f8e020f */
[----:B------:R-:W-:Y:S01]  /*2fd0*/  FMNMX R43, RZ, R43, !PT ;  /* 0x0000002bff2b7209 */ /* 0x000fe20007800000 */
[----:B------:R-:W-:Y:S01]  /*2fe0*/  FMUL R10, R42, R8 ;  /* 0x000000082a0a7220 */ /* 0x000fe20000400000 */
[----:B------:R-:W-:-:S02]  /*2ff0*/  LOP3.LUT R2, R58, 0xffff, RZ, 0xc0, !PT ;  /* 0x0000ffff3a027812 */ /* 0x000fc400078ec0ff */
[----:B------:R-:W-:Y:S01]  /*3000*/  FMNMX R58, R69, |R42|, !PT ;  /* 0x4000002a453a7209 */ /* 0x000fe20007800000 */
[----:B------:R-:W-:Y:S01]  /*3010*/  FMUL R3, R43, R8 ;  /* 0x000000082b037220 */ /* 0x000fe20000400000 */
[----:B------:R-:W-:Y:S02]  /*3020*/  F2FP.SATFINITE.E4M3.F32.PACK_AB_MERGE_C R10, RZ, R10, RZ ;  /* 0x0000000aff0a723e */ /* 0x000fe400048070ff */
[----:B------:R-:W-:Y:S02]  /*3030*/  FMNMX R58, R58, |R43|, !PT ;  /* 0x4000002b3a3a7209 */ /* 0x000fe40007800000 */
[----:B------:R-:W-:Y:S02]  /*3040*/  F2FP.SATFINITE.E4M3.F32.PACK_AB_MERGE_C R3, RZ, R3, RZ ;  /* 0x00000003ff03723e */ /* 0x000fe400048070ff */
[----:B------:R-:W-:Y:S02]  /*3050*/  @!P0 IADD3 R5, P1, R0, R65, RZ ;  /* 0x0000004100058210 */ /* 0x000fe40007f3e0ff */
[----:B------:R-:W-:-:S02]  /*3060*/  LOP3.LUT R32, R32, 0xffff, RZ, 0xc0, !PT ;  /* 0x0000ffff20207812 */ /* 0x000fc400078ec0ff */
[----:B------:R-:W-:Y:S01]  /*3070*/  LOP3.LUT R59, R59, 0xffff, RZ, 0xc0, !PT ;  /* 0x0000ffff3b3b7812 */ /* 0x000fe200078ec0ff */
[----:B------:R-:W-:Y:S01]  /*3080*/  @!P0 IMAD.X R9, RZ, RZ, R66, P1 ;  /* 0x000000ffff098224 */ /* 0x000fe200008e0642 */
[----:B------:R-:W-:Y:S01]  /*3090*/  @!P0 LEA R42, P1, R5, R6, 0x1 ;  /* 0x00000006052a8211 */ /* 0x000fe200078208ff */
[----:B------:R-:W-:Y:S01]  /*30a0*/  IMAD.U32 R21, R32, 0x10000, RZ ;  /* 0x0001000020157824 */ /* 0x000fe200078e00ff */
[----:B------:R-:W-:Y:S01]  /*30b0*/  FMNMX R45, RZ, R45, !PT ;  /* 0x0000002dff2d7209 */ /* 0x000fe20007800000 */
[----:B------:R-:W-:Y:S01]  /*30c0*/  IMAD.U32 R59, R59, 0x10000, RZ ;  /* 0x000100003b3b7824 */ /* 0x000fe200078e00ff */
[----:B------:R-:W-:Y:S02]  /*30d0*/  @!P0 LEA.HI.X R43, R5, R4, R9, 0x1, P1 ;  /* 0x00000004052b8211 */ /* 0x000fe400008f0c09 */
[----:B------:R-:W-:Y:S02]  /*30e0*/  FMNMX R5, RZ, R44, !PT ;  /* 0x0000002cff057209 */ /* 0x000fe40007800000 */
[----:B------:R-:W-:-:S02]  /*30f0*/  @!P0 PRMT R19, R3, 0x7604, R10 ;  /* 0x0000760403138816 */ /* 0x000fc4000000000a */
[----:B------:R-:W-:Y:S02]  /*3100*/  FMNMX R58, |R5|, R58, !PT ;  /* 0x0000003a053a7209 */ /* 0x000fe40007800200 */
[----:B------:R-:W-:Y:S01]  /*3110*/  LOP3.LUT R32, R70, 0xffff, RZ, 0xc0, !PT ;  /* 0x0000ffff46207812 */ /* 0x000fe200078ec0ff */
[----:B------:R0:W-:Y:S01]  /*3120*/  @!P0 STG.E.U16 desc[UR8][R42.64], R19 ;  /* 0x000000132a008986 */ /* 0x0001e2000c101508 */
[----:B------:R-:W-:Y:S02]  /*3130*/  FMNMX R9, RZ, R46, !PT ;  /* 0x0000002eff097209 */ /* 0x000fe40007800000 */
[----:B------:R-:W-:Y:S02]  /*3140*/  FMNMX R58, |R45|, R58, !PT ;  /* 0x0000003a2d3a7209 */ /* 0x000fe40007800200 */
[----:B------:R-:W-:Y:S02]  /*3150*/  LOP3.LUT R64, R64, 0xffff, RZ, 0xc0, !PT ;  /* 0x0000ffff40407812 */ /* 0x000fe400078ec0ff */
[----:B------:R-:W-:-:S02]  /*3160*/  LOP3.LUT R32, R32, 0xff0000, R21, 0xf8, !PT ;  /* 0x00ff000020207812 */ /* 0x000fc400078ef815 */
[----:B------:R-:W-:Y:S01]  /*3170*/  FMNMX R47, RZ, R47, !PT ;  /* 0x0000002fff2f7209 */ /* 0x000fe20007800000 */
[----:B------:R-:W-:Y:S01]  /*3180*/  IMAD.SHL.U32 R21, R64, 0x1000000, RZ ;  /* 0x0100000040157824 */ /* 0x000fe200078e00ff */
[----:B------:R-:W-:Y:S02]  /*3190*/  LOP3.LUT R33, R33, 0xffff, RZ, 0xc0, !PT ;  /* 0x0000ffff21217812 */ /* 0x000fe400078ec0ff */
[----:B0-----:R-:W-:Y:S02]  /*31a0*/  FMNMX R42, |R9|, R58, !PT ;  /* 0x0000003a092a7209 */ /* 0x001fe40007800200 */
[----:B------:R-:W-:Y:S01]  /*31b0*/  LOP3.LUT R2, R2, 0xff0000, R59, 0xf8, !PT ;  /* 0x00ff000002027812 */ /* 0x000fe200078ef83b */
[----:B------:R-:W-:Y:S01]  /*31c0*/  IMAD.SHL.U32 R33, R33, 0x1000000, RZ ;  /* 0x0100000021217824 */ /* 0x000fe200078e00ff */
[----:B------:R-:W-:Y:S02]  /*31d0*/  FMNMX R43, RZ, R50, !PT ;  /* 0x00000032ff2b7209 */ /* 0x000fe40007800000 */
[----:B------:R-:W-:-:S02]  /*31e0*/  FMNMX R19, RZ, R48, !PT ;  /* 0x00000030ff137209 */ /* 0x000fc40007800000 */
[----:B------:R-:W-:Y:S02]  /*31f0*/  FMNMX R42, |R47|, R42, !PT ;  /* 0x0000002a2f2a7209 */ /* 0x000fe40007800200 */
[----:B------:R-:W-:Y:S01]  /*3200*/  LOP3.LUT R70, R2, 0xff000000, R21, 0xf8, !PT ;  /* 0xff00000002467812 */ /* 0x000fe200078ef815 */
[----:B------:R-:W-:Y:S01]  /*3210*/  FMUL R2, R43, R8 ;  /* 0x000000082b027220 */ /* 0x000fe20000400000 */
[----:B------:R-:W-:Y:S02]  /*3220*/  FMNMX R21, RZ, R52, !PT ;  /* 0x00000034ff157209 */ /* 0x000fe40007800000 */
[----:B------:R-:W-:Y:S02]  /*3230*/  FMNMX R49, RZ, R49, !PT ;  /* 0x00000031ff317209 */ /* 0x000fe40007800000 */
[----:B------:R-:W-:Y:S02]  /*3240*/  FMNMX R42, |R19|, R42, !PT ;  /* 0x0000002a132a7209 */ /* 0x000fe40007800200 */
[----:B------:R-:W-:Y:S01]  /*3250*/  LOP3.LUT R76, R32, 0xff000000, R33, 0xf8, !PT ;  /* 0xff000000204c7812 */ /* 0x000fe200078ef821 */
[----:B------:R-:W-:Y:S01]  /*3260*/  FMUL R33, R21, R8 ;  /* 0x0000000815217220 */ /* 0x000fe20000400000 */
[----:B------:R-:W-:-:S02]  /*3270*/  FMNMX R42, |R49|, R42, !PT ;  /* 0x0000002a312a7209 */ /* 0x000fc40007800200 */
[----:B------:R-:W-:Y:S02]  /*3280*/  FMNMX R51, RZ, R51, !PT ;  /* 0x00000033ff337209 */ /* 0x000fe40007800000 */
[----:B------:R-:W-:Y:S02]  /*3290*/  F2FP.SATFINITE.E4M3.F32.PACK_AB_MERGE_C R2, RZ, R2, RZ ;  /* 0x00000002ff02723e */ /* 0x000fe400048070ff */
[----:B------:R-:W-:Y:S01]  /*32a0*/  FMNMX R32, |R43|, R42, !PT ;  /* 0x0000002a2b207209 */ /* 0x000fe20007800200 */
[----:B------:R-:W-:Y:S01]  /*32b0*/  FMUL R43, R51, R8 ;  /* 0x00000008332b7220 */ /* 0x000fe20000400000 */
[----:B------:R-:W-:Y:S02]  /*32c0*/  LOP3.LUT R42, R2, 0xffff, RZ, 0xc0, !PT ;  /* 0x0000ffff022a7812 */ /* 0x000fe400078ec0ff */
[----:B------:R-:W-:Y:S02]  /*32d0*/  F2FP.SATFINITE.E4M3.F32.PACK_AB_MERGE_C R33, RZ, R33, RZ ;  /* 0x00000021ff21723e */ /* 0x000fe400048070ff */
[----:B------:R-:W-:-:S02]  /*32e0*/  LOP3.LUT R59, R42, 0xff, RZ, 0xc0, !PT ;  /* 0x000000ff2a3b7812 */ /* 0x000fc400078ec0ff */
[----:B------:R-:W-:Y:S02]  /*32f0*/  PRMT R84, R33, 0x7104, RZ ;  /* 0x0000710421547816 */ /* 0x000fe400000000ff */
[----:B------:R-:W-:Y:S02]  /*3300*/  F2FP.SATFINITE.E4M3.F32.PACK_AB_MERGE_C R43, RZ, R43, RZ ;  /* 0x0000002bff2b723e */ /* 0x000fe400048070ff */
[----:B------:R-:W-:Y:S02]  /*3310*/  FMNMX R53, RZ, R53, !PT ;  /* 0x00000035ff357209 */ /* 0x000fe40007800000 */
[----:B------:R-:W-:Y:S02]  /*3320*/  LOP3.LUT R84, R59, 0xff00, R84, 0xf8, !PT ;  /* 0x0000ff003b547812 */ /* 0x000fe400078ef854 */
[----:B------:R-:W-:Y:S01]  /*3330*/  LOP3.LUT R44, R43, 0xffff, RZ, 0xc0, !PT ;  /* 0x0000ffff2b2c7812 */ /* 0x000fe200078ec0ff */
[----:B------:R-:W-:Y:S01]  /*3340*/  FMUL R42, R53, R8 ;  /* 0x00000008352a7220 */ /* 0x000fe20000400000 */
[----:B------:R-:W-:-:S02]  /*3350*/  FMNMX R59, RZ, R54, !PT ;  /* 0x00000036ff3b7209 */ /* 0x000fc40007800000 */
[----:B------:R-:W-:Y:S02]  /*3360*/  FMNMX R69, RZ, R56, !PT ;  /* 0x00000038ff457209 */ /* 0x000fe40007800000 */
[----:B------:R-:W-:Y:S01]  /*3370*/  LOP3.LUT R75, R44, 0xff, RZ, 0xc0, !PT ;  /* 0x000000ff2c4b7812 */ /* 0x000fe200078ec0ff */
[----:B------:R-:W-:Y:S01]  /*3380*/  FMUL R44, R59, R8 ;  /* 0x000000083b2c7220 */ /* 0x000fe20000400000 */
[----:B------:R-:W-:Y:S01]  /*3390*/  F2FP.SATFINITE.E4M3.F32.PACK_AB_MERGE_C R42, RZ, R42, RZ ;  /* 0x0000002aff2a723e */ /* 0x000fe200048070ff */
[----:B------:R-:W-:Y:S01]  /*33a0*/  FMUL R46, R69, R8 ;  /* 0x00000008452e7220 */ /* 0x000fe20000400000 */
[----:B------:R-:W-:Y:S02]  /*33b0*/  FMNMX R57, RZ, R57, !PT ;  /* 0x00000039ff397209 */ /* 0x000fe40007800000 */
[----:B------:R-:W-:Y:S02]  /*33c0*/  F2FP.SATFINITE.E4M3.F32.PACK_AB_MERGE_C R44, RZ, R44, RZ ;  /* 0x0000002cff2c723e */ /* 0x000fe400048070ff */
[----:B------:R-:W-:-:S02]  /*33d0*/  F2FP.SATFINITE.E4M3.F32.PACK_AB_MERGE_C R46, RZ, R46, RZ ;  /* 0x0000002eff2e723e */ /* 0x000fc400048070ff */
[----:B------:R-:W-:Y:S02]  /*33e0*/  PRMT R48, R42, 0x7104, RZ ;  /* 0x000071042a307816 */ /* 0x000fe400000000ff */
[----:B-1----:R-:W-:Y:S01]  /*33f0*/  FMNMX R81, RZ, R55, !PT ;  /* 0x00000037ff517209 */ /* 0x002fe20007800000 */
[----:B------:R-:W-:Y:S01]  /*3400*/  IMAD.U32 R50, R46, 0x10000, RZ ;  /* 0x000100002e327824 */ /* 0x000fe200078e00ff */
[----:B------:R-:W-:Y:S01]  /*3410*/  LOP3.LUT R52, R44, 0xffff, RZ, 0xc0, !PT ;  /* 0x0000ffff2c347812 */ /* 0x000fe200078ec0ff */
[-C--:B------:R-:W-:Y:S01]  /*3420*/  FMUL R55, R57, R8.reuse ;  /* 0x0000000839377220 */ /* 0x080fe20000400000 */
[----:B------:R-:W-:Y:S01]  /*3430*/  LOP3.LUT R48, R75, 0xff00, R48, 0xf8, !PT ;  /* 0x0000ff004b307812 */ /* 0x000fe200078ef830 */
[----:B------:R-:W-:Y:S01]  /*3440*/  FMUL R75, R81, R8 ;  /* 0x00000008514b7220 */ /* 0x000fe20000400000 */
[----:B------:R-:W-:Y:S01]  /*3450*/  LOP3.LUT R50, R50, 0xff0000, RZ, 0xc0, !PT ;  /* 0x00ff000032327812 */ /* 0x000fe200078ec0ff */
[----:B------:R-:W-:Y:S01]  /*3460*/  IMAD.SHL.U32 R85, R52, 0x1000000, RZ ;  /* 0x0100000034557824 */ /* 0x000fe200078e00ff */
[----:B------:R-:W-:-:S02]  /*3470*/  IADD3 R16, P3, R38, 0x3f, RZ ;  /* 0x0000003f26107810 */ /* 0x000fc40007f7e0ff */
[----:B------:R-:W-:Y:S02]  /*3480*/  F2FP.SATFINITE.E4M3.F32.PACK_AB_MERGE_C R55, RZ, R55, RZ ;  /* 0x00000037ff37723e */ /* 0x000fe400048070ff */
[----:B------:R-:W-:Y:S02]  /*3490*/  F2FP.SATFINITE.E4M3.F32.PACK_AB_MERGE_C R75, RZ, R75, RZ ;  /* 0x0000004bff4b723e */ /* 0x000fe400048070ff */
[----:B------:R-:W-:Y:S01]  /*34a0*/  ISETP.GE.U32.AND P1, PT, R67, R12, PT ;  /* 0x0000000c4300720c */ /* 0x000fe20003f26070 */
[----:B------:R-:W-:Y:S01]  /*34b0*/  IMAD.IADD R67, R87, 0x1, R15 ;  /* 0x0000000157437824 */ /* 0x000fe200078e020f */
[----:B------:R-:W-:Y:S01]  /*34c0*/  LOP3.LUT R85, R85, R84, R50, 0xfe, !PT ;  /* 0x0000005455557212 */ /* 0x000fe200078efe32 */
[----:B------:R-:W-:Y:S01]  /*34d0*/  IMAD.X R87, RZ, RZ, R39, P3 ;  /* 0x000000ffff577224 */ /* 0x000fe200018e0627 */
[----:B------:R-:W-:Y:S01]  /*34e0*/  LOP3.LUT R50, R75, 0xffff, RZ, 0xc0, !PT ;  /* 0x0000ffff4b327812 */ /* 0x000fe200078ec0ff */
[----:B------:R-:W-:Y:S01]  /*34f0*/  IMAD.U32 R83, R55, 0x10000, RZ ;  /* 0x0001000037537824 */ /* 0x000fe200078e00ff */
[----:B------:R-:W-:-:S02]  /*3500*/  ISETP.GE.U32.OR P1, PT, R68, R11, P1 ;  /* 0x0000000b4400720c */ /* 0x000fc40000f26470 */
[--C-:B------:R-:W-:Y:S01]  /*3510*/  SHF.R.U64 R15, R16, 0x6, R87.reuse ;  /* 0x00000006100f7819 */ /* 0x100fe20000001257 */
[----:B------:R-:W-:Y:S01]  /*3520*/  IMAD.SHL.U32 R50, R50, 0x1000000, RZ ;  /* 0x0100000032327824 */ /* 0x000fe200078e00ff */
[----:B------:R-:W-:Y:S02]  /*3530*/  LOP3.LUT R83, R83, 0xff0000, RZ, 0xc0, !PT ;  /* 0x00ff000053537812 */ /* 0x000fe400078ec0ff */
[----:B------:R-:W-:Y:S02]  /*3540*/  SHF.R.U32.HI R87, RZ, 0x6, R87 ;  /* 0x00000006ff577819 */ /* 0x000fe40000011657 */
[----:B------:R-:W-:Y:S01]  /*3550*/  ISETP.GE.U32.AND P2, PT, R20, R11, PT ;  /* 0x0000000b1400720c */ /* 0x000fe20003f46070 */
[----:B------:R-:W-:Y:S01]  /*3560*/  IMAD.SHL.U32 R11, R86, 0x2, RZ ;  /* 0x00000002560b7824 */ /* 0x000fe200078e00ff */
[----:B------:R-:W-:Y:S01]  /*3570*/  LOP3.LUT R83, R50, R48, R83, 0xfe, !PT ;  /* 0x0000003032537212 */ /* 0x000fe200078efe53 */
[-C--:B------:R-:W-:Y:S01]  /*3580*/  IMAD R48, R87, R40.reuse, RZ ;  /* 0x0000002857307224 */ /* 0x080fe200078e02ff */
[----:B------:R-:W-:Y:S01]  /*3590*/  SHF.L.U64.HI R67, R86, 0x1, R67 ;  /* 0x0000000156437819 */ /* 0x000fe20000010243 */
[----:B------:R-:W-:Y:S01]  /*35a0*/  IMAD.WIDE.U32 R86, R15, R40, RZ ;  /* 0x000000280f567225 */ /* 0x000fe200078e00ff */
[----:B------:R-:W-:-:S02]  /*35b0*/  LEA R11, P3, R40, R11, 0x3 ;  /* 0x0000000b280b7211 */ /* 0x000fc400078618ff */
[----:B------:R-:W-:Y:S01]  /*35c0*/  LOP3.LUT R10, R10, 0xff, RZ, 0xc0, !PT ;  /* 0x000000ff0a0a7812 */ /* 0x000fe200078ec0ff */
[----:B------:R-:W-:Y:S01]  /*35d0*/  IMAD R15, R41, R15, R48 ;  /* 0x0000000f290f7224 */ /* 0x000fe200078e0230 */
[----:B------:R-:W-:Y:S02]  /*35e0*/  LEA.HI.X R16, R40, R67, R41, 0x3, P3 ;  /* 0x0000004328107211 */ /* 0x000fe400018f1c29 */
[----:B------:R-:W-:Y:S01]  /*35f0*/  LOP3.LUT R3, R3, 0xff, RZ, 0xc0, !PT ;  /* 0x000000ff03037812 */ /* 0x000fe200078ec0ff */
[----:B------:R-:W-:Y:S01]  /*3600*/  IMAD.IADD R40, R87, 0x1, R15 ;  /* 0x0000000157287824 */ /* 0x000fe200078e020f */
[C---:B------:R-:W-:Y:S02]  /*3610*/  LEA R15, P3, R86.reuse, R14, 0x5 ;  /* 0x0000000e560f7211 */ /* 0x040fe400078628ff */
[----:B------:R-:W-:Y:S02]  /*3620*/  FMNMX R32, |R51|, R32, !PT ;  /* 0x0000002033207209 */ /* 0x000fe40007800200 */
[----:B------:R-:W-:Y:S01]  /*3630*/  LEA.HI.X R86, R86, R13, R40, 0x5, P3 ;  /* 0x0000000d56567211 */ /* 0x000fe200018f2c28 */
[-C--:B------:R-:W-:Y:S01]  /*3640*/  FMUL R40, R5, R8.reuse ;  /* 0x0000000805287220 */ /* 0x080fe20000400000 */
[----:B------:R-:W-:Y:S01]  /*3650*/  FMUL R5, R45, R8 ;  /* 0x000000082d057220 */ /* 0x000fe20000400000 */
[----:B------:R-:W-:-:S03]  /*3660*/  FMNMX R32, |R21|, R32, !PT ;  /* 0x0000002015207209 */ /* 0x000fc60007800200 */
[----:B------:R-:W-:Y:S02]  /*3670*/  F2FP.SATFINITE.E4M3.F32.PACK_AB_MERGE_C R40, RZ, R40, RZ ;  /* 0x00000028ff28723e */ /* 0x000fe400048070ff */
[----:B------:R-:W-:Y:S02]  /*3680*/  F2FP.SATFINITE.E4M3.F32.PACK_AB_MERGE_C R5, RZ, R5, RZ ;  /* 0x00000005ff05723e */ /* 0x000fe400048070ff */
[----:B------:R-:W-:Y:S02]  /*3690*/  LOP3.LUT R41, R40, 0xffff, RZ, 0xc0, !PT ;  /* 0x0000ffff28297812 */ /* 0x000fe400078ec0ff */
[C---:B------:R-:W-:Y:S02]  /*36a0*/  @!P0 PRMT R45, R5.reuse, 0x7604, R40 ;  /* 0x00007604052d8816 */ /* 0x040fe40000000028 */
[----:B------:R-:W-:Y:S02]  /*36b0*/  LOP3.LUT R40, R5, 0xffff, RZ, 0xc0, !PT ;  /* 0x0000ffff05287812 */ /* 0x000fe400078ec0ff */
[----:B------:R-:W-:Y:S01]  /*36c0*/  PRMT R5, R41, 0x7604, R10 ;  /* 0x0000760429057816 */ /* 0x000fe2000000000a */
[-C--:B------:R-:W-:Y:S01]  /*36d0*/  FMUL R10, R9, R8.reuse ;  /* 0x00000008090a7220 */ /* 0x080fe20000400000 */
[----:B------:R-:W-:Y:S01]  /*36e0*/  PRMT R40, R40, 0x7604, R3 ;  /* 0x0000760428287816 */ /* 0x000fe20000000003 */
[----:B------:R-:W-:Y:S01]  /*36f0*/  FMUL R3, R47, R8 ;  /* 0x000000082f037220 */ /* 0x000fe20000400000 */
[----:B------:R-:W-:-:S02]  /*3700*/  FMNMX R32, |R53|, R32, !PT ;  /* 0x0000002035207209 */ /* 0x000fc40007800200 */
[----:B------:R-:W-:Y:S02]  /*3710*/  F2FP.SATFINITE.E4M3.F32.PACK_AB_MERGE_C R10, RZ, R10, RZ ;  /* 0x0000000aff0a723e */ /* 0x000fe400048070ff */
[----:B------:R-:W-:Y:S02]  /*3720*/  F2FP.SATFINITE.E4M3.F32.PACK_AB_MERGE_C R3, RZ, R3, RZ ;  /* 0x00000003ff03723e */ /* 0x000fe400048070ff */
[----:B------:R-:W-:Y:S02]  /*3730*/  LOP3.LUT R9, R10, 0xffff, RZ, 0xc0, !PT ;  /* 0x0000ffff0a097812 */ /* 0x000fe400078ec0ff */
[----:B------:R-:W-:Y:S02]  /*3740*/  LOP3.LUT R21, R3, 0xffff, RZ, 0xc0, !PT ;  /* 0x0000ffff03157812 */ /* 0x000fe400078ec0ff */
[----:B------:R-:W-:Y:S01]  /*3750*/  LOP3.LUT R5, R5, 0xffff, RZ, 0xc0, !PT ;  /* 0x0000ffff05057812 */ /* 0x000fe200078ec0ff */
[----:B------:R-:W-:Y:S01]  /*3760*/  IMAD.U32 R48, R9, 0x10000, RZ ;  /* 0x0001000009307824 */ /* 0x000fe200078e00ff */
[----:B------:R-:W-:Y:S01]  /*3770*/  FMNMX R32, |R69|, R32, !PT ;  /* 0x0000002045207209 */ /* 0x000fe20007800200 */
[----:B------:R-:W-:Y:S01]  /*3780*/  IMAD.U32 R50, R21, 0x10000, RZ ;  /* 0x0001000015327824 */ /* 0x000fe200078e00ff */
[----:B------:R-:W-:-:S02]  /*3790*/  @!P0 IADD3 R41, P3, P4, R14, R65, R0 ;  /* 0x000000410e298210 */ /* 0x000fc40007c7e000 */
[----:B------:R-:W-:Y:S01]  /*37a0*/  LOP3.LUT R21, R5, 0xff0000, R48, 0xf8, !PT ;  /* 0x00ff000005157812 */ /* 0x000fe200078ef830 */
[----:B------:R-:W-:Y:S01]  /*37b0*/  FMUL R5, R49, R8 ;  /* 0x0000000831057220 */ /* 0x000fe20000400000 */
[----:B------:R-:W-:Y:S01]  /*37c0*/  FMNMX R48, |R57|, R32, !PT ;  /* 0x0000002039307209 */ /* 0x000fe20007800200 */
[----:B------:R-:W-:Y:S01]  /*37d0*/  FMUL R32, R19, R8 ;  /* 0x0000000813207220 */ /* 0x000fe20000400000 */
[----:B------:R-:W-:Y:S02]  /*37e0*/  LOP3.LUT R9, R40, 0xffff, RZ, 0xc0, !PT ;  /* 0x0000ffff28097812 */ /* 0x000fe400078ec0ff */
[----:B------:R-:W-:Y:S02]  /*37f0*/  @!P0 IADD3.X R19, R13, R66, RZ, P3, P4 ;  /* 0x000000420d138210 */ /* 0x000fe40001fe84ff */
[----:B------:R-:W-:Y:S02]  /*3800*/  @!P0 LEA R40, P3, R41, R6, 0x1 ;  /* 0x0000000629288211 */ /* 0x000fe400078608ff */
[----:B------:R-:W-:-:S02]  /*3810*/  F2FP.SATFINITE.E4M3.F32.PACK_AB_MERGE_C R32, RZ, R32, RZ ;  /* 0x00000020ff20723e */ /* 0x000fc400048070ff */
[----:B------:R-:W-:Y:S02]  /*3820*/  F2FP.SATFINITE.E4M3.F32.PACK_AB_MERGE_C R5, RZ, R5, RZ ;  /* 0x00000005ff05723e */ /* 0x000fe400048070ff */
[----:B------:R-:W-:Y:S02]  /*3830*/  @!P0 LEA.HI.X R41, R41, R4, R19, 0x1, P3 ;  /* 0x0000000429298211 */ /* 0x000fe400018f0c13 */
[----:B------:R-:W-:Y:S02]  /*3840*/  LOP3.LUT R19, R32, 0xffff, RZ, 0xc0, !PT ;  /* 0x0000ffff20137812 */ /* 0x000fe400078ec0ff */
[----:B------:R-:W-:Y:S01]  /*3850*/  LOP3.LUT R47, R5, 0xffff, RZ, 0xc0, !PT ;  /* 0x0000ffff052f7812 */ /* 0x000fe200078ec0ff */
[----:B------:R0:W-:Y:S01]  /*3860*/  @!P0 STG.E.U16 desc[UR8][R40.64], R45 ;  /* 0x0000002d28008986 */ /* 0x0001e2000c101508 */
[----:B------:R-:W-:Y:S02]  /*3870*/  FMNMX R48, |R59|, R48, !PT ;  /* 0x000000303b307209 */ /* 0x000fe40007800200 */
[----:B------:R-:W-:Y:S01]  /*3880*/  LOP3.LUT R9, R9, 0xff0000, R50, 0xf8, !PT ;  /* 0x00ff000009097812 */ /* 0x000fe200078ef832 */
[----:B------:R-:W-:Y:S01]  /*3890*/  IMAD.SHL.U32 R50, R19, 0x1000000, RZ ;  /* 0x0100000013327824 */ /* 0x000fe200078e00ff */
[----:B------:R-:W-:Y:S01]  /*38a0*/  FMNMX R48, |R81|, R48, !PT ;  /* 0x0000003051307209 */ /* 0x000fe20007800200 */
[----:B------:R-:W-:Y:S01]  /*38b0*/  IMAD.SHL.U32 R52, R47, 0x1000000, RZ ;  /* 0x010000002f347824 */ /* 0x000fe200078e00ff */
[----:B--2---:R-:W-:-:S02]  /*38c0*/  FMNMX R19, RZ, R22, !PT ;  /* 0x00000016ff137209 */ /* 0x004fc40007800000 */
[----:B------:R-:W-:Y:S02]  /*38d0*/  LOP3.LUT R84, R21, 0xff000000, R50, 0xf8, !PT ;  /* 0xff00000015547812 */ /* 0x000fe400078ef832 */
[----:B------:R-:W-:Y:S02]  /*38e0*/  LOP3.LUT R82, R9, 0xff000000, R52, 0xf8, !PT ;  /* 0xff00000009527812 */ /* 0x000fe400078ef834 */
[----:B------:R-:W-:Y:S02]  /*38f0*/  FMNMX R21, RZ, R23, !PT ;  /* 0x00000017ff157209 */ /* 0x000fe40007800000 */
[----:B------:R-:W-:Y:S01]  /*3900*/  FMNMX R22, R48, |R19|, !PT ;  /* 0x4000001330167209 */ /* 0x000fe20007800000 */
[----:B------:R-:W-:Y:S01]  /*3910*/  FMUL R19, R19, R8 ;  /* 0x0000000813137220 */ /* 0x000fe20000400000 */
[----:B---3--:R-:W-:Y:S02]  /*3920*/  FMNMX R9, RZ, R24, !PT ;  /* 0x00000018ff097209 */ /* 0x008fe40007800000 */
[----:B------:R-:W-:-:S02]  /*3930*/  FMNMX R23, RZ, R25, !PT ;  /* 0x00000019ff177209 */ /* 0x000fc40007800000 */
[----:B------:R-:W-:Y:S01]  /*3940*/  FMNMX R22, R22, |R21|, !PT ;  /* 0x4000001516167209 */ /* 0x000fe20007800000 */
[----:B------:R-:W-:Y:S01]  /*3950*/  FMUL R21, R21, R8 ;  /* 0x0000000815157220 */ /* 0x000fe20000400000 */
[----:B----4-:R-:W-:Y:S01]  /*3960*/  FMNMX R25, RZ, R26, !PT ;  /* 0x0000001aff197209 */ /* 0x010fe20007800000 */
[-C--:B------:R-:W-:Y:S01]  /*3970*/  FMUL R24, R9, R8.reuse ;  /* 0x0000000809187220 */ /* 0x080fe20000400000 */
[-C--:B------:R-:W-:Y:S01]  /*3980*/  FMUL R26, R23, R8.reuse ;  /* 0x00000008171a7220 */ /* 0x080fe20000400000 */
[----:B------:R-:W-:Y:S02]  /*3990*/  F2FP.SATFINITE.E4M3.F32.PACK_AB_MERGE_C R19, RZ, R19, RZ ;  /* 0x00000013ff13723e */ /* 0x000fe400048070ff */
[----:B0-----:R-:W-:Y:S01]  /*39a0*/  F2FP.SATFINITE.E4M3.F32.PACK_AB_MERGE_C R40, RZ, R21, RZ ;  /* 0x00000015ff28723e */ /* 0x001fe200048070ff */
[----:B------:R-:W-:Y:S01]  /*39b0*/  FMUL R52, R25, R8 ;  /* 0x0000000819347220 */ /* 0x000fe20000400000 */
[----:B------:R-:W-:Y:S02]  /*39c0*/  F2FP.SATFINITE.E4M3.F32.PACK_AB_MERGE_C R45, RZ, R24, RZ ;  /* 0x00000018ff2d723e */ /* 0x000fe400048070ff */
[----:B------:R-:W-:-:S02]  /*39d0*/  F2FP.SATFINITE.E4M3.F32.PACK_AB_MERGE_C R48, RZ, R26, RZ ;  /* 0x0000001aff30723e */ /* 0x000fc400048070ff */
[----:B------:R-:W-:Y:S02]  /*39e0*/  @!P1 PRMT R21, R40, 0x7604, R19 ;  /* 0x0000760428159816 */ /* 0x000fe40000000013 */
[----:B------:R-:W-:Y:S02]  /*39f0*/  LOP3.LUT R24, R19, 0xff, RZ, 0xc0, !PT ;  /* 0x000000ff13187812 */ /* 0x000fe400078ec0ff */
[----:B------:R-:W-:Y:S02]  /*3a00*/  LOP3.LUT R41, R45, 0xffff, RZ, 0xc0, !PT ;  /* 0x0000ffff2d297812 */ /* 0x000fe400078ec0ff */
[----:B------:R-:W-:Y:S02]  /*3a10*/  @!P1 PRMT R19, R48, 0x7604, R45 ;  /* 0x0000760430139816 */ /* 0x000fe4000000002d */
[----:B------:R-:W-:Y:S02]  /*3a20*/  LOP3.LUT R26, R40, 0xff, RZ, 0xc0, !PT ;  /* 0x000000ff281a7812 */ /* 0x000fe400078ec0ff */
[----:B------:R-:W-:-:S02]  /*3a30*/  LOP3.LUT R45, R48, 0xffff, RZ, 0xc0, !PT ;  /* 0x0000ffff302d7812 */ /* 0x000fc400078ec0ff */
[----:B------:R-:W-:Y:S02]  /*3a40*/  FMNMX R27, RZ, R27, !PT ;  /* 0x0000001bff1b7209 */ /* 0x000fe40007800000 */
[----:B------:R-:W-:Y:S02]  /*3a50*/  F2FP.SATFINITE.E4M3.F32.PACK_AB_MERGE_C R52, RZ, R52, RZ ;  /* 0x00000034ff34723e */ /* 0x000fe400048070ff */
[----:B------:R-:W-:Y:S01]  /*3a60*/  PRMT R41, R41, 0x7604, R24 ;  /* 0x0000760429297816 */ /* 0x000fe20000000018 */
[----:B------:R-:W-:Y:S01]  /*3a70*/  FMUL R40, R27, R8 ;  /* 0x000000081b287220 */ /* 0x000fe20000400000 */
[----:B------:R-:W-:Y:S02]  /*3a80*/  PRMT R24, R45, 0x7604, R26 ;  /* 0x000076042d187816 */ /* 0x000fe4000000001a */
[----:B------:R-:W-:Y:S01]  /*3a90*/  LOP3.LUT R26, R52, 0xffff, RZ, 0xc0, !PT ;  /* 0x0000ffff341a7812 */ /* 0x000fe200078ec0ff */
[----:B------:R-:W0:Y:S01]  /*3aa0*/  S2R R45, SR_CTAID.X ;  /* 0x00000000002d7919 */ /* 0x000e220000002500 */
[----:B------:R-:W-:-:S02]  /*3ab0*/  FMNMX R22, |R9|, R22, !PT ;  /* 0x0000001609167209 */ /* 0x000fc40007800200 */
[----:B------:R-:W-:Y:S01]  /*3ac0*/  LOP3.LUT R41, R41, 0xffff, RZ, 0xc0, !PT ;  /* 0x0000ffff29297812 */ /* 0x000fe200078ec0ff */
[----:B------:R-:W-:Y:S01]  /*3ad0*/  IMAD.U32 R26, R26, 0x10000, RZ ;  /* 0x000100001a1a7824 */ /* 0x000fe200078e00ff */
[----:B------:R-:W-:Y:S02]  /*3ae0*/  F2FP.SATFINITE.E4M3.F32.PACK_AB_MERGE_C R9, RZ, R40, RZ ;  /* 0x00000028ff09723e */ /* 0x000fe400048070ff */
[----:B------:R-:W-:Y:S02]  /*3af0*/  FMNMX R47, RZ, R28, !PT ;  /* 0x0000001cff2f7209 */ /* 0x000fe40007800000 */
[----:B------:R-:W-:Y:S02]  /*3b00*/  FMNMX R40, |R23|, R22, !PT ;  /* 0x0000001617287209 */ /* 0x000fe40007800200 */
[----:B------:R-:W-:Y:S01]  /*3b10*/  LOP3.LUT R22, R41, 0xff0000, R26, 0xf8, !PT ;  /* 0x00ff000029167812 */ /* 0x000fe200078ef81a */
[----:B------:R-:W-:Y:S01]  /*3b20*/  FMUL R26, R47, R8 ;  /* 0x000000082f1a7220 */ /* 0x000fe20000400000 */
[----:B------:R-:W-:-:S02]  /*3b30*/  LOP3.LUT R23, R9, 0xffff, RZ, 0xc0, !PT ;  /* 0x0000ffff09177812 */ /* 0x000fc400078ec0ff */
[----:B------:R-:W-:-:S03]  /*3b40*/  LOP3.LUT R24, R24, 0xffff, RZ, 0xc0, !PT ;  /* 0x0000ffff18187812 */ /* 0x000fc600078ec0ff */
[----:B------:R-:W-:Y:S01]  /*3b50*/  IMAD.U32 R41, R23, 0x10000, RZ ;  /* 0x0001000017297824 */ /* 0x000fe200078e00ff */
[----:B------:R-:W-:Y:S02]  /*3b60*/  F2FP.SATFINITE.E4M3.F32.PACK_AB_MERGE_C R23, RZ, R26, RZ ;  /* 0x0000001aff17723e */ /* 0x000fe400048070ff */
[----:B------:R-:W-:Y:S02]  /*3b70*/  FMNMX R26, |R25|, R40, !PT ;  /* 0x00000028191a7209 */ /* 0x000fe40007800200 */
[----:B------:R-:W-:Y:S02]  /*3b80*/  LOP3.LUT R25, R23, 0xffff, RZ, 0xc0, !PT ;  /* 0x0000ffff17197812 */ /* 0x000fe400078ec0ff */
[----:B------:R-:W-:Y:S02]  /*3b90*/  LOP3.LUT R28, R24, 0xff0000, R41, 0xf8, !PT ;  /* 0x00ff0000181c7812 */ /* 0x000fe400078ef829 */
[----:B------:R-:W-:Y:S01]  /*3ba0*/  LEA R24, P3, R14, R72, 0x3 ;  /* 0x000000480e187211 */ /* 0x000fe200078618ff */
[----:B------:R-:W-:Y:S01]  /*3bb0*/  IMAD.SHL.U32 R41, R25, 0x1000000, RZ ;  /* 0x0100000019297824 */ /* 0x000fe200078e00ff */
[----:B------:R-:W-:-:S02]  /*3bc0*/  FMNMX R26, |R27|, R26, !PT ;  /* 0x0000001a1b1a7209 */ /* 0x000fc40007800200 */
[----:B------:R-:W-:Y:S02]  /*3bd0*/  LEA.HI.X R25, R14, R73, R13, 0x3, P3 ;  /* 0x000000490e197211 */ /* 0x000fe400018f1c0d */
[----:B------:R-:W-:Y:S02]  /*3be0*/  @!P1 IADD3 R27, P4, R24, R14, RZ ;  /* 0x0000000e181b9210 */ /* 0x000fe40007f9e0ff */
[----:B------:R-:W-:Y:S02]  /*3bf0*/  FMNMX R47, |R47|, R26, !PT ;  /* 0x0000001a2f2f7209 */ /* 0x000fe40007800200 */
[----:B------:R-:W-:Y:S01]  /*3c00*/  LOP3.LUT R22, R22, 0xff000000, R41, 0xf8, !PT ;  /* 0xff00000016167812 */ /* 0x000fe200078ef829 */
[----:B------:R-:W-:Y:S01]  /*3c10*/  @!P1 IMAD.X R48, R25, 0x1, R13, P4 ;  /* 0x0000000119309824 */ /* 0x000fe200020e060d */
[-C--:B------:R-:W-:Y:S02]  /*3c20*/  @!P1 LEA R26, P4, R27, R6.reuse, 0x1 ;  /* 0x000000061b1a9211 */ /* 0x080fe400078808ff */
[----:B------:R-:W-:-:S02]  /*3c30*/  @!P1 LEA R40, P3, R24, R6, 0x1 ;  /* 0x0000000618289211 */ /* 0x000fc400078608ff */
[----:B------:R-:W-:Y:S01]  /*3c40*/  @!P1 LEA.HI.X R27, R27, R4, R48, 0x1, P4 ;  /* 0x000000041b1b9211 */ /* 0x000fe200020f0c30 */
[----:B0-----:R-:W-:Y:S10]  /*3c50*/  @P0 BRA `(.L_x_33031) ;  /* 0x0000000000200947 */ /* 0x001ff40003800000 */
        /* <DEDUP_REMOVED lines=8> */
.L_x_33031:
[----:B------:R-:W-:Y:S05]  /*3ce0*/  BSYNC B0 ;  /* 0x0000000000007941 */ /* 0x000fea0003800000 */
.L_x_33030:
[----:B------:R-:W-:Y:S01]  /*3cf0*/  BSSY B0, `(.L_x_33032) ;  /* 0x000000c000007945 */ /* 0x000fe20003800000 */
[----:B------:R-:W-:-:S03]  /*3d00*/  @!P1 LEA.HI.X R41, R24, R4, R25, 0x1, P3 ;  /* 0x0000000418299211 */ /* 0x000fc600018f0c19 */
        /* <DEDUP_REMOVED lines=10> */
.L_x_33033:
[----:B------:R-:W-:Y:S05]  /*3db0*/  BSYNC B0 ;  /* 0x0000000000007941 */ /* 0x000fea0003800000 */
.L_x_33032:
[----:B------:R-:W-:Y:S04]  /*3dc0*/  BSSY B0, `(.L_x_33034) ;  /* 0x000000a000007945 */ /* 0x000fe80003800000 */
[----:B------:R-:W-:Y:S05]  /*3dd0*/  @P0 BRA `(.L_x_33035) ;  /* 0x0000000000200947 */ /* 0x000fea0003800000 */
[----:B0-----:R-:W-:Y:S02]  /*3de0*/  IADD3 R3, P4, R0, R65, RZ ;  /* 0x0000004100037210 */ /* 0x001fe40007f9e0ff */
[----:B------:R-:W-:Y:S02]  /*3df0*/  PRMT R43, R43, 0x7604, R2 ;  /* 0x000076042b2b7816 */ /* 0x000fe40000000002 */
[----:B------:R-:W-:Y:S01]  /*3e00*/  LEA R3, P3, R14, R3, 0x2 ;  /* 0x000000030e037211 */ /* 0x000fe200078610ff */
[----:B-1----:R-:W-:-:S05]  /*3e10*/  IMAD.X R5, RZ, RZ, R66, P4 ;  /* 0x000000ffff057224 */ /* 0x002fca00020e0642 */
[----:B------:R-:W-:Y:S02]  /*3e20*/  LEA.HI.X R5, R14, R5, R13, 0x2, P3 ;  /* 0x000000050e057211 */ /* 0x000fe400018f140d */
[----:B------:R-:W-:-:S04]  /*3e30*/  LEA R48, P3, R3, R6, 0x1 ;  /* 0x0000000603307211 */ /* 0x000fc800078608ff */
[----:B------:R-:W-:-:S05]  /*3e40*/  LEA.HI.X R49, R3, R4, R5, 0x1, P3 ;  /* 0x0000000403317211 */ /* 0x000fca00018f0c05 */
[----:B------:R2:W-:Y:S04]  /*3e50*/  STG.E.U16 desc[UR8][R48.64], R43 ;  /* 0x0000002b30007986 */ /* 0x0005e8000c101508 */
.L_x_33035:
[----:B------:R-:W-:Y:S05]  /*3e60*/  BSYNC B0 ;  /* 0x0000000000007941 */ /* 0x000fea0003800000 */
.L_x_33034:
[----:B------:R-:W-:Y:S04]  /*3e70*/  BSSY B0, `(.L_x_33036) ;  /* 0x000000b000007945 */ /* 0x000fe80003800000 */
[----:B------:R-:W-:Y:S05]  /*3e80*/  @P0 BRA `(.L_x_33037) ;  /* 0x0000000000240947 */ /* 0x000fea0003800000 */
[----:B012---:R-:W-:Y:S01]  /*3e90*/  IADD3 R48, P3, R0, R65, RZ ;  /* 0x0000004100307210 */ /* 0x007fe20007f7e0ff */
        /* <DEDUP_REMOVED lines=8> */
.L_x_33037:
[----:B------:R-:W-:Y:S05]  /*3f20*/  BSYNC B0 ;  /* 0x0000000000007941 */ /* 0x000fea0003800000 */
.L_x_33036:
[----:B------:R-:W-:Y:S04]  /*3f30*/  BSSY B0, `(.L_x_33038) ;  /* 0x000000b000007945 */ /* 0x000fe80003800000 */
[----:B------:R-:W-:Y:S05]  /*3f40*/  @P0 BRA `(.L_x_33039) ;  /* 0x0000000000240947 */ /* 0x000fea0003800000 */
[----:B------:R-:W-:Y:S01]  /*3f50*/  IADD3 R32, P3, R0, R65, RZ ;  /* 0x0000004100207210 */ /* 0x000fe20007f7e0ff */
[----:B0--3--:R-:W-:Y:S01]  /*3f60*/  IMAD R3, R13, 0x6, RZ ;  /* 0x000000060d037824 */ /* 0x009fe200078e02ff */
[----:B------:R-:W-:-:S03]  /*3f70*/  PRMT R55, R55, 0x7604, R46 ;  /* 0x0000760437377816 */ /* 0x000fc6000000002e */
[----:B------:R-:W-:Y:S02]  /*3f80*/  IMAD.X R33, RZ, RZ, R66, P3 ;  /* 0x000000ffff217224 */ /* 0x000fe400018e0642 */
[----:B------:R-:W-:-:S04]  /*3f90*/  IMAD.WIDE.U32 R32, R14, 0x6, R32 ;  /* 0x000000060e207825 */ /* 0x000fc800078e0020 */
[----:B------:R-:W-:Y:S01]  /*3fa0*/  IMAD.IADD R3, R3, 0x1, R33 ;  /* 0x0000000103037824 */ /* 0x000fe200078e0221 */
[----:B------:R-:W-:-:S04]  /*3fb0*/  LEA R2, P3, R32, R6, 0x1 ;  /* 0x0000000620027211 */ /* 0x000fc800078608ff */
[----:B------:R-:W-:-:S05]  /*3fc0*/  LEA.HI.X R3, R32, R4, R3, 0x1, P3 ;  /* 0x0000000420037211 */ /* 0x000fca00018f0c03 */
[----:B------:R4:W-:Y:S04]  /*3fd0*/  STG.E.U16 desc[UR8][R2.64], R55 ;  /* 0x0000003702007986 */ /* 0x0009e8000c101508 */
.L_x_33039:
[----:B------:R-:W-:Y:S05]  /*3fe0*/  BSYNC B0 ;  /* 0x0000000000007941 */ /* 0x000fea0003800000 */
.L_x_33038:
[----:B------:R-:W-:Y:S04]  /*3ff0*/  BSSY B0, `(.L_x_33040) ;  /* 0x000000b000007945 */ /* 0x000fe80003800000 */
[----:B------:R-:W-:Y:S05]  /*4000*/  @P0 BRA `(.L_x_33041) ;  /* 0x0000000000240947 */ /* 0x000fea0003800000 */
[----:B---34-:R-:W-:Y:S01]  /*4010*/  IADD3 R2, P0, R0, R65, RZ ;  /* 0x0000004100027210 */ /* 0x018fe20007f1e0ff */
[----:B-1----:R-:W-:Y:S01]  /*4020*/  IMAD R5, R13, 0x7, RZ ;  /* 0x000000070d057824 */ /* 0x002fe200078e02ff */
[----:B------:R-:W-:-:S03]  /*4030*/  PRMT R75, R75, 0x7604, R44 ;  /* 0x000076044b4b7816 */ /* 0x000fc6000000002c */
[----:B0-----:R-:W-:Y:S02]  /*4040*/  IMAD.X R3, RZ, RZ, R66, P0 ;  /* 0x000000ffff037224 */ /* 0x001fe400000e0642 */
[----:B------:R-:W-:-:S04]  /*4050*/  IMAD.WIDE.U32 R32, R14, 0x7, R2 ;  /* 0x000000070e207825 */ /* 0x000fc800078e0002 */
[----:B------:R-:W-:Y:S01]  /*4060*/  IMAD.IADD R3, R5, 0x1, R33 ;  /* 0x0000000105037824 */ /* 0x000fe200078e0221 */
[----:B------:R-:W-:-:S04]  /*4070*/  LEA R2, P0, R32, R6, 0x1 ;  /* 0x0000000620027211 */ /* 0x000fc800078008ff */
[----:B------:R-:W-:-:S05]  /*4080*/  LEA.HI.X R3, R32, R4, R3, 0x1, P0 ;  /* 0x0000000420037211 */ /* 0x000fca00000f0c03 */
[----:B------:R0:W-:Y:S04]  /*4090*/  STG.E.U16 desc[UR8][R2.64], R75 ;  /* 0x0000004b02007986 */ /* 0x0001e8000c101508 */
.L_x_33041:
[----:B------:R-:W-:Y:S05]  /*40a0*/  BSYNC B0 ;  /* 0x0000000000007941 */ /* 0x000fea0003800000 */
.L_x_33040:
[----:B------:R0:W-:Y:S01]  /*40b0*/  @!P1 STG.E.U16 desc[UR8][R40.64], R21 ;  /* 0x0000001528009986 */ /* 0x0001e2000c101508 */
[----:B------:R-:W-:Y:S01]  /*40c0*/  FMNMX R29, RZ, R29, !PT ;  /* 0x0000001dff1d7209 */ /* 0x000fe20007800000 */
[----:B------:R-:W-:Y:S01]  /*40d0*/  BSSY B0, `(.L_x_33042) ;  /* 0x0000010000007945 */ /* 0x000fe20003800000 */
[----:B---3--:R-:W-:Y:S01]  /*40e0*/  FMNMX R33, RZ, R30, !PT ;  /* 0x0000001eff217209 */ /* 0x008fe20007800000 */
[----:B------:R0:W-:Y:S01]  /*40f0*/  @!P1 STG.E.U16 desc[UR8][R26.64], R19 ;  /* 0x000000131a009986 */ /* 0x0001e2000c101508 */
[C---:B------:R-:W-:Y:S01]  /*4100*/  FMNMX R10, |R29|.reuse, R47, !PT ;  /* 0x0000002f1d0a7209 */ /* 0x040fe20007800200 */
[----:B------:R-:W-:Y:S01]  /*4110*/  FMUL R0, R29, R8 ;  /* 0x000000081d007220 */ /* 0x000fe20000400000 */
[----:B------:R-:W-:Y:S02]  /*4120*/  FMNMX R31, RZ, R31, !PT ;  /* 0x0000001fff1f7209 */ /* 0x000fe40007800000 */
[----:B------:R-:W-:Y:S01]  /*4130*/  FMNMX R10, |R33|, R10, !PT ;  /* 0x0000000a210a7209 */ /* 0x000fe20007800200 */
[----:B------:R-:W-:Y:S06]  /*4140*/  @P1 BRA `(.L_x_33043) ;  /* 0x0000000000201947 */ /* 0x000fec0003800000 */
[----:B0---4-:R-:W-:Y:S02]  /*4150*/  LOP3.LUT R3, R38, 0xfffffffe, RZ, 0xc0, !PT ;  /* 0xfffffffe26037812 */ /* 0x011fe400078ec0ff */
[----:B-1----:R-:W-:Y:S02]  /*4160*/  LOP3.LUT R5, R39, 0x7fffffff, RZ, 0xc0, !PT ;  /* 0x7fffffff27057812 */ /* 0x002fe400078ec0ff */
[----:B------:R-:W-:Y:S02]  /*4170*/  IADD3 R3, P0, R24, R3, RZ ;  /* 0x0000000318037210 */ /* 0x000fe40007f1e0ff */
[----:B------:R-:W-:-:S03]  /*4180*/  PRMT R9, R9, 0x7604, R52 ;  /* 0x0000760409097816 */ /* 0x000fc60000000034 */
[----:B------:R-:W-:Y:S01]  /*4190*/  IMAD.X R5, R25, 0x1, R5, P0 ;  /* 0x0000000119057824 */ /* 0x000fe200000e0605 */
[----:B------:R-:W-:-:S04]  /*41a0*/  LEA R2, P0, R3, R6, 0x1 ;  /* 0x0000000603027211 */ /* 0x000fc800078008ff */
[----:B------:R-:W-:-:S05]  /*41b0*/  LEA.HI.X R3, R3, R4, R5, 0x1, P0 ;  /* 0x0000000403037211 */ /* 0x000fca00000f0c05 */
[----:B------:R3:W-:Y:S04]  /*41c0*/  STG.E.U16 desc[UR8][R2.64], R9 ;  /* 0x0000000902007986 */ /* 0x0007e8000c101508 */
.L_x_33043:
[----:B------:R-:W-:Y:S05]  /*41d0*/  BSYNC B0 ;  /* 0x0000000000007941 */ /* 0x000fea0003800000 */
.L_x_33042:
[----:B------:R-:W-:Y:S01]  /*41e0*/  BSSY B0, `(.L_x_33044) ;  /* 0x000000d000007945 */ /* 0x000fe20003800000 */
[----:B-1----:R-:W-:Y:S01]  /*41f0*/  FMUL R5, R33, R8 ;  /* 0x0000000821057220 */ /* 0x002fe20000400000 */
[C---:B------:R-:W-:Y:S01]  /*4200*/  FMNMX R10, |R31|.reuse, R10, !PT ;  /* 0x0000000a1f0a7209 */ /* 0x040fe20007800200 */
[----:B---3--:R-:W-:Y:S01]  /*4210*/  FMUL R9, R31, R8 ;  /* 0x000000081f097220 */ /* 0x008fe20000400000 */
[----:B------:R-:W-:Y:S01]  /*4220*/  F2FP.SATFINITE.E4M3.F32.PACK_AB_MERGE_C R0, RZ, R0, RZ ;  /* 0x00000000ff00723e */ /* 0x000fe200048070ff */
[----:B------:R-:W-:Y:S06]  /*4230*/  @P1 BRA `(.L_x_33045) ;  /* 0x00000000001c1947 */ /* 0x000fec0003800000 */
[----:B0---4-:R-:W-:Y:S01]  /*4240*/  IMAD R3, R13, 0x3, RZ ;  /* 0x000000030d037824 */ /* 0x011fe200078e02ff */
[----:B------:R-:W-:Y:S01]  /*4250*/  PRMT R19, R0, 0x7604, R23 ;  /* 0x0000760400137816 */ /* 0x000fe20000000017 */
[----:B------:R-:W-:-:S04]  /*4260*/  IMAD.WIDE.U32 R26, R14, 0x3, R24 ;  /* 0x000000030e1a7825 */ /* 0x000fc800078e0018 */
[----:B------:R-:W-:Y:S01]  /*4270*/  IMAD.IADD R3, R3, 0x1, R27 ;  /* 0x0000000103037824 */ /* 0x000fe200078e021b */
[----:B------:R-:W-:-:S04]  /*4280*/  LEA R2, P0, R26, R6, 0x1 ;  /* 0x000000061a027211 */ /* 0x000fc800078008ff */
[----:B------:R-:W-:-:S05]  /*4290*/  LEA.HI.X R3, R26, R4, R3, 0x1, P0 ;  /* 0x000000041a037211 */ /* 0x000fca00000f0c03 */
[----:B------:R1:W-:Y:S04]  /*42a0*/  STG.E.U16 desc[UR8][R2.64], R19 ;  /* 0x0000001302007986 */ /* 0x0003e8000c101508 */
.L_x_33045:
[----:B------:R-:W-:Y:S05]  /*42b0*/  BSYNC B0 ;  /* 0x0000000000007941 */ /* 0x000fea0003800000 */
.L_x_33044:
[----:B------:R-:W-:Y:S01]  /*42c0*/  BSSY B0, `(.L_x_33046) ;  /* 0x000000e000007945 */ /* 0x000fe20003800000 */
[----:B0-----:R-:W-:Y:S02]  /*42d0*/  F2FP.SATFINITE.E4M3.F32.PACK_AB_MERGE_C R26, RZ, R5, RZ ;  /* 0x00000005ff1a723e */ /* 0x001fe400048070ff */
[----:B------:R-:W-:Y:S01]  /*42e0*/  F2FP.SATFINITE.E4M3.F32.PACK_AB_MERGE_C R27, RZ, R9, RZ ;  /* 0x00000009ff1b723e */ /* 0x000fe200048070ff */
[----:B------:R-:W-:Y:S06]  /*42f0*/  @P1 BRA `(.L_x_33047) ;  /* 0x0000000000281947 */ /* 0x000fec0003800000 */
[C---:B-1--4-:R-:W-:Y:S01]  /*4300*/  IMAD.SHL.U32 R3, R38.reuse, 0x2, RZ ;  /* 0x0000000226037824 */ /* 0x052fe200078e00ff */
[----:B------:R-:W-:-:S04]  /*4310*/  SHF.L.U64.HI R5, R38, 0x1, R39 ;  /* 0x0000000126057819 */ /* 0x000fc80000010227 */
        /* <DEDUP_REMOVED lines=8> */
.L_x_33047:
[----:B------:R-:W-:Y:S05]  /*43a0*/  BSYNC B0 ;  /* 0x0000000000007941 */ /* 0x000fea0003800000 */
.L_x_33046:
[----:B01--4-:R-:W-:Y:S01]  /*43b0*/  FMNMX R3, RZ, R34, !PT ;  /* 0x00000022ff037209 */ /* 0x013fe20007800000 */
[----:B------:R-:W-:Y:S01]  /*43c0*/  BSSY B0, `(.L_x_33048) ;  /* 0x000001e000007945 */ /* 0x000fe20003800000 */
[----:B------:R-:W-:Y:S02]  /*43d0*/  FMNMX R35, RZ, R35, !PT ;  /* 0x00000023ff237209 */ /* 0x000fe40007800000 */
[----:B------:R-:W-:Y:S01]  /*43e0*/  FMNMX R21, RZ, R36, !PT ;  /* 0x00000024ff157209 */ /* 0x000fe20007800000 */
[----:B------:R-:W-:Y:S01]  /*43f0*/  FMUL R2, R3, R8 ;  /* 0x0000000803027220 */ /* 0x000fe20000400000 */
[----:B------:R-:W-:Y:S02]  /*4400*/  FMNMX R19, RZ, R60, !PT ;  /* 0x0000003cff137209 */ /* 0x000fe40007800000 */
[----:B------:R-:W-:Y:S01]  /*4410*/  FMNMX R61, RZ, R61, !PT ;  /* 0x0000003dff3d7209 */ /* 0x000fe20007800000 */
[----:B------:R-:W-:Y:S01]  /*4420*/  FMUL R5, R21, R8 ;  /* 0x0000000815057220 */ /* 0x000fe20000400000 */
[----:B------:R-:W-:Y:S01]  /*4430*/  FMNMX R32, |R3|, R10, !PT ;  /* 0x0000000a03207209 */ /* 0x000fe20007800200 */
[-C--:B------:R-:W-:Y:S01]  /*4440*/  FMUL R3, R35, R8.reuse ;  /* 0x0000000823037220 */ /* 0x080fe20000400000 */
[----:B------:R-:W-:Y:S01]  /*4450*/  FMNMX R37, RZ, R37, !PT ;  /* 0x00000025ff257209 */ /* 0x000fe20007800000 */
[-C--:B------:R-:W-:Y:S01]  /*4460*/  FMUL R9, R19, R8.reuse ;  /* 0x0000000813097220 */ /* 0x080fe20000400000 */
[----:B------:R-:W-:Y:S01]  /*4470*/  FMUL R10, R61, R8 ;  /* 0x000000083d0a7220 */ /* 0x000fe20000400000 */
[----:B------:R-:W-:-:S02]  /*4480*/  F2FP.SATFINITE.E4M3.F32.PACK_AB_MERGE_C R33, RZ, R2, RZ ;  /* 0x00000002ff21723e */ /* 0x000fc400048070ff */
[----:B------:R-:W-:Y:S01]  /*4490*/  FMUL R30, R37, R8 ;  /* 0x00000008251e7220 */ /* 0x000fe20000400000 */
        /* <DEDUP_REMOVED lines=16> */
.L_x_33049:
[----:B------:R-:W-:Y:S05]  /*45a0*/  BSYNC B0 ;  /* 0x0000000000007941 */ /* 0x000fea0003800000 */
.L_x_33048:
        /* <DEDUP_REMOVED lines=16> */
.L_x_33051:
[----:B------:R-:W-:Y:S05]  /*46b0*/  BSYNC B0 ;  /* 0x0000000000007941 */ /* 0x000fea0003800000 */
.L_x_33050:
        /* <DEDUP_REMOVED lines=11> */
.L_x_33053:
[----:B------:R-:W-:Y:S05]  /*4770*/  BSYNC B0 ;  /* 0x0000000000007941 */ /* 0x000fea0003800000 */
.L_x_33052:
[----:B------:R-:W4:Y:S01]  /*4780*/  S2UR UR5, SR_CgaCtaId ;  /* 0x00000000000579c3 */ /* 0x000f220000008800 */
[----:B------:R-:W-:Y:S01]  /*4790*/  ULDC UR4, c[0x0][0x0] ;  /* 0x0000000000047ab9 */ /* 0x000fe20000000800 */
[----:B------:R-:W-:Y:S01]  /*47a0*/  SHF.R.U32.HI R14, RZ, 0x8, R17 ;  /* 0x00000008ff0e7819 */ /* 0x000fe20000011611 */
[----:B------:R-:W-:Y:S01]  /*47b0*/  IMAD R45, R45, UR4, RZ ;  /* 0x000000042d2d7c24 */ /* 0x000fe2000f8e02ff */
[----:B------:R-:W-:Y:S01]  /*47c0*/  FMNMX R6, |R35|, R32, !PT ;  /* 0x0000002023067209 */ /* 0x000fe20007800200 */
[----:B------:R-:W-:Y:S01]  /*47d0*/  IMAD.IADD R18, R17, 0x1, -R18 ;  /* 0x0000000111127824 */ /* 0x000fe200078e0a12 */
[----:B------:R-:W-:Y:S01]  /*47e0*/  LOP3.LUT R9, R9, 0xffff, RZ, 0xc0, !PT ;  /* 0x0000ffff09097812 */ /* 0x000fe200078ec0ff */
[----:B01-3--:R-:W-:Y:S01]  /*47f0*/  IMAD.SHL.U32 R3, R14, 0x20, RZ ;  /* 0x000000200e037824 */ /* 0x00bfe200078e00ff */
[----:B------:R-:W-:Y:S01]  /*4800*/  LEA.HI R45, R45, R14, RZ, 0x18 ;  /* 0x0000000e2d2d7211 */ /* 0x000fe200078fc0ff */
[C---:B------:R-:W-:Y:S01]  /*4810*/  VIADD R14, R18.reuse, 0xffffffff ;  /* 0xffffffff120e7836 */ /* 0x040fe20000000000 */
[----:B------:R-:W-:Y:S01]  /*4820*/  LOP3.LUT R32, RZ, R15, RZ, 0x33, !PT ;  /* 0x0000000fff207212 */ /* 0x000fe200078e33ff */
[----:B------:R-:W-:Y:S01]  /*4830*/  IMAD.U32 R5, R5, 0x10000, RZ ;  /* 0x0001000005057824 */ /* 0x000fe200078e00ff */
[----:B------:R-:W-:Y:S01]  /*4840*/  LOP3.LUT R2, R17, 0x1f, RZ, 0xc0, !PT ;  /* 0x0000001f11027812 */ /* 0x000fe200078ec0ff */
[----:B------:R-:W-:Y:S01]  /*4850*/  VIADD R13, R18, 0x1e ;  /* 0x0000001e120d7836 */ /* 0x000fe20000000000 */
[----:B------:R-:W-:Y:S01]  /*4860*/  UMOV UR4, 0x400 ;  /* 0x0000040000047882 */ /* 0x000fe20000000000 */
[----:B------:R-:W-:Y:S01]  /*4870*/  LOP3.LUT R0, R0, 0xffff, RZ, 0xc0, !PT ;  /* 0x0000ffff00007812 */ /* 0x000fe200078ec0ff */
[----:B------:R-:W-:Y:S01]  /*4880*/  UIADD3 UR4, UR4, 0x20, URZ ;  /* 0x0000002004047890 */ /* 0x000fe2000fffe03f */
[----:B------:R-:W-:Y:S01]  /*4890*/  LEA R45, P0, R45, R32, 0x5 ;  /* 0x000000202d2d7211 */ /* 0x000fe200078028ff */
[----:B------:R-:W-:Y:S01]  /*48a0*/  IMAD.SHL.U32 R9, R9, 0x1000000, RZ ;  /* 0x0100000009097824 */ /* 0x000fe200078e00ff */
[----:B------:R-:W-:Y:S01]  /*48b0*/  LOP3.LUT R86, RZ, R86, RZ, 0x33, !PT ;  /* 0x00000056ff567212 */ /* 0x000fe200078e33ff */
[----:B------:R-:W-:Y:S01]  /*48c0*/  IMAD.U32 R30, R30, 0x10000, RZ ;  /* 0x000100001e1e7824 */ /* 0x000fe200078e00ff */
[----:B------:R-:W-:Y:S01]  /*48d0*/  LOP3.LUT R33, R34, 0xff00, R33, 0xf8, !PT ;  /* 0x0000ff0022217812 */ /* 0x000fe200078ef821 */
[----:B------:R-:W-:Y:S01]  /*48e0*/  IMAD.SHL.U32 R29, R0, 0x1000000, RZ ;  /* 0x01000000001d7824 */ /* 0x000fe200078e00ff */
[----:B------:R-:W-:Y:S01]  /*48f0*/  LOP3.LUT R3, R3, 0xffffffe0, R2, 0xe2, !PT ;  /* 0xffffffe003037812 */ /* 0x000fe200078ee202 */
[----:B----4-:R-:W-:Y:S01]  /*4900*/  ULEA UR4, UR5, UR4, 0x18 ;  /* 0x0000000405047291 */ /* 0x010fe2000f8ec03f */
[----:B------:R-:W-:Y:S01]  /*4910*/  LOP3.LUT R26, R18, 0x1f, RZ, 0xc0, !PT ;  /* 0x0000001f121a7812 */ /* 0x000fe200078ec0ff */
[----:B------:R-:W-:Y:S01]  /*4920*/  IMAD.X R0, RZ, RZ, R86, P0 ;  /* 0x000000ffff007224 */ /* 0x000fe200000e0656 */
[----:B------:R-:W-:Y:S01]  /*4930*/  LOP3.LUT R24, R14, 0x1f, RZ, 0xc0, !PT ;  /* 0x0000001f0e187812 */ /* 0x000fe200078ec0ff */
[----:B------:R-:W-:Y:S01]  /*4940*/  IMAD R15, R3, 0x21, R68 ;  /* 0x00000021030f7824 */ /* 0x000fe200078e0244 */
[----:B------:R-:W-:Y:S01]  /*4950*/  LOP3.LUT R34, R5, 0xff0000, RZ, 0xc0, !PT ;  /* 0x00ff000005227812 */ /* 0x000fe200078ec0ff */
[----:B------:R-:W-:Y:S01]  /*4960*/  IMAD R5, R3, 0x21, R26 ;  /* 0x0000002103057824 */ /* 0x000fe200078e021a */
[----:B------:R-:W-:Y:S01]  /*4970*/  LOP3.LUT R10, R10, 0xffff, RZ, 0xc0, !PT ;  /* 0x0000ffff0a0a7812 */ /* 0x000fe200078ec0ff */
[----:B------:R-:W-:Y:S01]  /*4980*/  ULDC.64 UR12, c[0x0][0x228] ;  /* 0x00008a00000c7ab9 */ /* 0x000fe20000000a00 */
[----:B------:R-:W-:Y:S01]  /*4990*/  LOP3.LUT R14, R13, 0x1f, RZ, 0xc0, !PT ;  /* 0x0000001f0d0e7812 */ /* 0x000fe200078ec0ff */
[----:B------:R-:W-:Y:S01]  /*49a0*/  USHF.L.U64.HI UR10, UR6, 0x1, UR7 ;  /* 0x00000001060a7899 */ /* 0x000fe20008010207 */
[----:B------:R-:W-:Y:S01]  /*49b0*/  FMNMX R6, |R21|, R6, !PT ;  /* 0x0000000615067209 */ /* 0x000fe20007800200 */
[----:B------:R-:W-:Y:S01]  /*49c0*/  IMAD.SHL.U32 R21, R10, 0x1000000, RZ ;  /* 0x010000000a157824 */ /* 0x000fe200078e00ff */
[----:B------:R-:W-:Y:S01]  /*49d0*/  LOP3.LUT R23, R9, R33, R34, 0xfe, !PT ;  /* 0x0000002109177212 */ /* 0x000fe200078efe22 */
[----:B------:R-:W-:Y:S01]  /*49e0*/  IMAD R9, R3, 0x21, R24 ;  /* 0x0000002103097824 */ /* 0x000fe200078e0218 */
[----:B------:R-:W-:Y:S01]  /*49f0*/  ISETP.GT.U32.AND P0, PT, R45, -0x21, PT ;  /* 0xffffffdf2d00780c */ /* 0x000fe20003f04070 */
[----:B------:R-:W-:Y:S01]  /*4a00*/  IMAD R13, R3, 0x21, R14 ;  /* 0x00000021030d7824 */ /* 0x000fe200078e020e */
[----:B------:R-:W-:Y:S01]  /*4a10*/  LOP3.LUT R4, R31, 0xff00, R36, 0xf8, !PT ;  /* 0x0000ff001f047812 */ /* 0x000fe200078ef824 */
[----:B------:R-:W-:Y:S01]  /*4a20*/  USHF.L.U32 UR5, UR6, 0x1, URZ ;  /* 0x0000000106057899 */ /* 0x000fe2000800063f */
[----:B------:R-:W-:Y:S01]  /*4a30*/  LOP3.LUT R30, R30, 0xff0000, RZ, 0xc0, !PT ;  /* 0x00ff00001e1e7812 */ /* 0x000fe200078ec0ff */
[----:B------:R-:W-:Y:S01]  /*4a40*/  BSSY B0, `(.L_x_33054) ;  /* 0x0000088000007945 */ /* 0x000fe20003800000 */
[----:B------:R-:W-:-:S02]  /*4a50*/  FMNMX R6, |R37|, R6, !PT ;  /* 0x0000000625067209 */ /* 0x000fc40007800200 */
[----:B------:R-:W-:Y:S02]  /*4a60*/  ISETP.GT.U32.AND.EX P0, PT, R0, -0x1, PT, P0 ;  /* 0xffffffff0000780c */ /* 0x000fe40003f04100 */
[----:B------:R-:W-:Y:S02]  /*4a70*/  LEA R5, R5, UR4, 0x3 ;  /* 0x0000000405057c11 */ /* 0x000fe4000f8e18ff */
[----:B------:R-:W-:Y:S02]  /*4a80*/  LOP3.LUT R28, R28, 0xff000000, R29, 0xf8, !PT ;  /* 0xff0000001c1c7812 */ /* 0x000fe400078ef81d */
[----:B------:R-:W-:Y:S01]  /*4a90*/  LEA R9, R9, UR4, 0x3 ;  /* 0x0000000409097c11 */ /* 0x000fe2000f8e18ff */
[----:B------:R0:W-:Y:S01]  /*4aa0*/  STS.64 [R5], R78 ;  /* 0x0000004e05007388 */ /* 0x0001e20000000a00 */
[----:B------:R-:W-:Y:S02]  /*4ab0*/  LOP3.LUT R29, R21, R4, R30, 0xfe, !PT ;  /* 0x00000004151d7212 */ /* 0x000fe400078efe1e */
[----:B------:R-:W-:Y:S01]  /*4ac0*/  LEA R13, R13, UR4, 0x3 ;  /* 0x000000040d0d7c11 */ /* 0x000fe2000f8e18ff */
[----:B------:R0:W-:Y:S01]  /*4ad0*/  STS.64 [R9], R70 ;  /* 0x0000004609007388 */ /* 0x0001e20000000a00 */
[----:B------:R-:W-:-:S02]  /*4ae0*/  FMNMX R4, |R19|, R6, !PT ;  /* 0x0000000613047209 */ /* 0x000fc40007800200 */
[----:B------:R-:W-:Y:S01]  /*4af0*/  LEA R15, R15, UR4, 0x3 ;  /* 0x000000040f0f7c11 */ /* 0x000fe2000f8e18ff */
[----:B------:R0:W-:Y:S01]  /*4b00*/  STS.64 [R13], R84 ;  /* 0x000000540d007388 */ /* 0x0001e20000000a00 */
[----:B------:R-:W-:Y:S02]  /*4b10*/  SEL R19, R45, 0xffffffdf, P0 ;  /* 0xffffffdf2d137807 */ /* 0x000fe40000000000 */
[C---:B------:R-:W-:Y:S01]  /*4b20*/  LEA R0, P0, R11.reuse, UR12, 0x5 ;  /* 0x0000000c0b007c11 */ /* 0x040fe2000f8028ff */
[----:B------:R0:W-:Y:S01]  /*4b30*/  STS.64 [R15], R22 ;  /* 0x000000160f007388 */ /* 0x0001e20000000a00 */
[----:B------:R-:W-:Y:S02]  /*4b40*/  LOP3.LUT R19, RZ, R19, RZ, 0x33, !PT ;  /* 0x00000013ff137212 */ /* 0x000fe400078e33ff */
[----:B------:R-:W-:Y:S02]  /*4b50*/  SHF.R.U32.HI R10, RZ, 0x2, R17 ;  /* 0x00000002ff0a7819 */ /* 0x000fe40000011611 */
[----:B------:R-:W-:Y:S01]  /*4b60*/  LEA.HI.X R16, R11, UR13, R16, 0x5, P0 ;  /* 0x0000000d0b107c11 */ /* 0x000fe200080f2c10 */
[----:B------:R-:W-:Y:S01]  /*4b70*/  IMAD.IADD R6, R19, 0x1, -R20 ;  /* 0x0000000113067824 */ /* 0x000fe200078e0a14 */
[----:B------:R-:W-:-:S02]  /*4b80*/  FMNMX R4, |R61|, R4, !PT ;  /* 0x000000043d047209 */ /* 0x000fc40007800200 */
        /* <DEDUP_REMOVED lines=13> */
[----:B------:R-:W-:Y:S02]  /*4c60*/  IMAD.MOV.U32 R21, RZ, RZ, R18 ;  /* 0x000000ffff157224 */ /* 0x000fe400078e0012 */
[----:B------:R-:W-:Y:S02]  /*4c70*/  IMAD.MOV.U32 R14, RZ, RZ, RZ ;  /* 0x000000ffff0e7224 */ /* 0x000fe400078e00ff */
[----:B------:R-:W-:Y:S05]  /*4c80*/  @!P1 BRA `(.L_x_33057) ;  /* 0x0000000000dc9947 */ /* 0x000fea0003800000 */
[----:B------:R-:W-:Y:S02]  /*4c90*/  IMAD.MOV.U32 R38, RZ, RZ, R20 ;  /* 0x000000ffff267224 */ /* 0x000fe400078e0014 */
[----:B------:R-:W-:Y:S02]  /*4ca0*/  IMAD.MOV.U32 R21, RZ, RZ, R18 ;  /* 0x000000ffff157224 */ /* 0x000fe400078e0012 */
[----:B------:R-:W-:Y:S02]  /*4cb0*/  IMAD.IADD R39, R6, 0x1, -R11 ;  /* 0x0000000106277824 */ /* 0x000fe400078e0a0b */
[----:B------:R-:W-:-:S07]  /*4cc0*/  IMAD.MOV.U32 R14, RZ, RZ, RZ ;  /* 0x000000ffff0e7224 */ /* 0x000fce00078e00ff */
.L_x_33058:
[C---:B0-----:R-:W-:Y:S01]  /*4cd0*/  LOP3.LUT R23, R21.reuse, 0x1f, RZ, 0xc0, !PT ;  /* 0x0000001f15177812 */ /* 0x041fe200078ec0ff */
[C---:B------:R-:W-:Y:S02]  /*4ce0*/  VIADD R18, R21.reuse, 0xffffffff ;  /* 0xffffffff15127836 */ /* 0x040fe40000000000 */
[----:B------:R-:W-:Y:S01]  /*4cf0*/  VIADD R19, R21, 0x1d ;  /* 0x0000001d15137836 */ /* 0x000fe20000000000 */
[-C--:B------:R-:W-:Y:S01]  /*4d00*/  ISETP.GE.U32.AND P1, PT, R23, R12.reuse, PT ;  /* 0x0000000c1700720c */ /* 0x080fe20003f26070 */
[----:B------:R-:W-:Y:S01]  /*4d10*/  VIADD R21, R21, 0x1e ;  /* 0x0000001e15157836 */ /* 0x000fe20000000000 */
[----:B------:R-:W-:Y:S01]  /*4d20*/  LOP3.LUT R25, R18, 0x1f, RZ, 0xc0, !PT ;  /* 0x0000001f12197812 */ /* 0x000fe200078ec0ff */
[----:B------:R-:W-:Y:S01]  /*4d30*/  IMAD R38, R3, 0x21, R38 ;  /* 0x0000002103267824 */ /* 0x000fe200078e0226 */
[----:B--2---:R-:W-:Y:S01]  /*4d40*/  LOP3.LUT R43, R19, 0x1f, RZ, 0xc0, !PT ;  /* 0x0000001f132b7812 */ /* 0x004fe200078ec0ff */
[----:B------:R-:W-:Y:S01]  /*4d50*/  VIADD R39, R39, 0xfffffffc ;  /* 0xfffffffc27277836 */ /* 0x000fe20000000000 */
[----:B------:R-:W-:Y:S01]  /*4d60*/  ISETP.GE.U32.AND P3, PT, R25, R12, PT ;  /* 0x0000000c1900720c */ /* 0x000fe20003f66070 */
[----:B------:R-:W-:Y:S01]  /*4d70*/  VIADD R14, R14, 0x4 ;  /* 0x000000040e0e7836 */ /* 0x000fe20000000000 */
[----:B------:R-:W-:-:S02]  /*4d80*/  LOP3.LUT R35, R21, 0x1f, RZ, 0xc0, !PT ;  /* 0x0000001f15237812 */ /* 0x000fc400078ec0ff */
[----:B------:R-:W-:Y:S02]  /*4d90*/  LEA R38, R38, UR4, 0x3 ;  /* 0x0000000426267c11 */ /* 0x000fe4000f8e18ff */
[----:B------:R-:W-:Y:S02]  /*4da0*/  ISETP.GE.U32.AND P5, PT, R35, R12, PT ;  /* 0x0000000c2300720c */ /* 0x000fe40003fa6070 */
[----:B------:R-:W-:Y:S02]  /*4db0*/  @!P1 IADD3 R23, P4, R23, R40, RZ ;  /* 0x0000002817179210 */ /* 0x000fe40007f9e0ff */
[----:B------:R-:W-:-:S03]  /*4dc0*/  IADD3 R40, P6, R40, UR5, RZ ;  /* 0x0000000528287c10 */ /* 0x000fc6000ffde0ff */
[----:B------:R-:W-:Y:S01]  /*4dd0*/  @!P1 IMAD.X R22, RZ, RZ, R41, P4 ;  /* 0x000000ffff169224 */ /* 0x000fe200020e0629 */
[----:B------:R-:W-:Y:S02]  /*4de0*/  @!P1 LEA R18, P4, R23, R0, 0x3 ;  /* 0x0000000017129211 */ /* 0x000fe400078818ff */
[----:B------:R-:W-:Y:S02]  /*4df0*/  IADD3.X R41, R41, UR10, RZ, P6, !PT ;  /* 0x0000000a29297c10 */ /* 0x000fe4000b7fe4ff */
[----:B------:R-:W-:Y:S01]  /*4e00*/  @!P1 LEA.HI.X R19, R23, R16, R22, 0x3, P4 ;  /* 0x0000001017139211 */ /* 0x000fe200020f1c16 */
[----:B------:R-:W-:Y:S01]  /*4e10*/  @!P5 LDS.64 R30, [R38+0x10] ;  /* 0x00001000261ed984 */ /* 0x000fe20000000a00 */
[----:B------:R-:W-:Y:S02]  /*4e20*/  ISETP.GE.U32.AND P4, PT, R43, R12, PT ;  /* 0x0000000c2b00720c */ /* 0x000fe40003f86070 */
[----:B------:R-:W-:Y:S01]  /*4e30*/  @!P3 IADD3 R21, P6, R25, R40, RZ ;  /* 0x000000281915b210 */ /* 0x000fe20007fde0ff */
[----:B------:R-:W0:Y:S04]  /*4e40*/  @!P1 LDS.64 R22, [R38] ;  /* 0x0000000026169984 */ /* 0x000e280000000a00 */
[----:B------:R-:W1:Y:S01]  /*4e50*/  @!P3 LDS.64 R24, [R38+0x8] ;  /* 0x000008002618b984 */ /* 0x000e620000000a00 */
[----:B------:R-:W-:Y:S01]  /*4e60*/  @!P3 IMAD.X R27, RZ, RZ, R41, P6 ;  /* 0x000000ffff1bb224 */ /* 0x000fe200030e0629 */
[----:B------:R-:W-:-:S04]  /*4e70*/  @!P3 LEA R26, P6, R21, R0, 0x3 ;  /* 0x00000000151ab211 */ /* 0x000fc800078c18ff */
[----:B------:R2:W3:Y:S01]  /*4e80*/  @!P4 LDS.64 R32, [R38+0x18] ;  /* 0x000018002620c984 */ /* 0x0004e20000000a00 */
[----:B------:R-:W-:Y:S02]  /*4e90*/  @!P3 LEA.HI.X R27, R21, R16, R27, 0x3, P6 ;  /* 0x00000010151bb211 */ /* 0x000fe400030f1c1b */
[----:B------:R-:W-:-:S04]  /*4ea0*/  IADD3 R40, P6, R40, UR5, RZ ;  /* 0x0000000528287c10 */ /* 0x000fc8000ffde0ff */
[----:B------:R-:W-:Y:S01]  /*4eb0*/  IADD3.X R41, R41, UR10, RZ, P6, !PT ;  /* 0x0000000a29297c10 */ /* 0x000fe2000b7fe4ff */
[----:B--2---:R-:W-:Y:S01]  /*4ec0*/  IMAD.IADD R38, R20, 0x1, R14 ;  /* 0x0000000114267824 */ /* 0x004fe200078e020e */
        /* <DEDUP_REMOVED lines=10> */
[----:B------:R-:W-:Y:S01]  /*4f70*/  @!P4 LEA R36, P6, R21, R0, 0x3 ;  /* 0x000000001524c211 */ /* 0x000fe200078c18ff */
        /* <DEDUP_REMOVED lines=8> */
.L_x_33057:
[----:B------:R-:W-:Y:S05]  /*5000*/  BSYNC B1 ;  /* 0x0000000000017941 */ /* 0x000fea0003800000 */
.L_x_33056:
        /* <DEDUP_REMOVED lines=15> */
.L_x_33060:
[----:B------:R-:W-:Y:S05]  /*5100*/  BSYNC B1 ;  /* 0x0000000000017941 */ /* 0x000fea0003800000 */
.L_x_33059:
        /* <DEDUP_REMOVED lines=27> */
.L_x_33055:
[----:B------:R-:W-:Y:S05]  /*52c0*/  BSYNC B0 ;  /* 0x0000000000007941 */ /* 0x000fea0003800000 */
.L_x_33054:
        /* <DEDUP_REMOVED lines=32> */
.L_x_33066:
        /* <DEDUP_REMOVED lines=16> */
[----:B------:R-:W3:Y:S01]  /*55d0*/  @!P2 LDS.64 R14, [R28+0x8] ;  /* 0x000008001c0ea984 */ /* 0x000ee20000000a00 */
[----:B------:R-:W-:-:S03]  /*55e0*/  IADD3 R33, P5, R33, UR5, RZ ;  /* 0x0000000521217c10 */ /* 0x000fc6000ffbe0ff */
[----:B-1----:R-:W1:Y:S01]  /*55f0*/  @!P1 LDS.64 R18, [R28+0x10] ;  /* 0x000010001c129984 */ /* 0x002e620000000a00 */
[----:B------:R-:W-:Y:S01]  /*5600*/  @!P3 IMAD.X R25, RZ, RZ, R34, P4 ;  /* 0x000000ffff19b224 */ /* 0x000fe200020e0622 */
[----:B------:R-:W-:Y:S02]  /*5610*/  IADD3.X R34, R34, UR10, RZ, P5, !PT ;  /* 0x0000000a22227c10 */ /* 0x000fe4000affe4ff */
[C---:B------:R-:W-:Y:S02]  /*5620*/  @!P3 LEA R24, P4, R21.reuse, R0, 0x3 ;  /* 0x000000001518b211 */ /* 0x040fe400078818ff */
[----:B------:R4:W5:Y:S01]  /*5630*/  @!P0 LDS.64 R22, [R28+0x18] ;  /* 0x000018001c168984 */ /* 0x0009620000000a00 */
        /* <DEDUP_REMOVED lines=12> */
[----:B----4-:R-:W-:-:S03]  /*5700*/  @!P1 LEA R28, P4, R29, R0, 0x3 ;  /* 0x000000001d1c9211 */ /* 0x010fc600078818ff */
[----:B------:R-:W-:Y:S01]  /*5710*/  @!P0 IMAD.X R21, RZ, RZ, R34, P5 ;  /* 0x000000ffff158224 */ /* 0x000fe200028e0622 */
[----:B------:R-:W-:Y:S01]  /*5720*/  @!P1 LEA.HI.X R29, R29, R16, R31, 0x3, P4 ;  /* 0x000000101d1d9211 */ /* 0x000fe200020f1c1f */
[----:B0-----:R0:W-:Y:S01]  /*5730*/  @!P3 STG.E.64 desc[UR8][R24.64], R10 ;  /* 0x0000000a1800b986 */ /* 0x0011e2000c101b08 */
[----:B------:R-:W-:-:S03]  /*5740*/  @!P0 LEA R30, P5, R9, R0, 0x3 ;  /* 0x00000000091e8211 */ /* 0x000fc600078a18ff */
[----:B---3--:R0:W-:Y:S01]  /*5750*/  @!P2 STG.E.64 desc[UR8][R26.64], R14 ;  /* 0x0000000e1a00a986 */ /* 0x0081e2000c101b08 */
[----:B------:R-:W-:Y:S01]  /*5760*/  @!P0 LEA.HI.X R31, R9, R16, R21, 0x3, P5 ;  /* 0x00000010091f8211 */ /* 0x000fe200028f1c15 */
[----:B------:R-:W-:Y:S02]  /*5770*/  IMAD.MOV.U32 R21, RZ, RZ, R13 ;  /* 0x000000ffff157224 */ /* 0x000fe400078e000d */
[----:B-1----:R0:W-:Y:S01]  /*5780*/  @!P1 STG.E.64 desc[UR8][R28.64], R18 ;  /* 0x000000121c009986 */ /* 0x0021e2000c101b08 */
[----:B------:R-:W-:Y:S01]  /*5790*/  ISETP.NE.AND P1, PT, R6, RZ, PT ;  /* 0x000000ff0600720c */ /* 0x000fe20003f25270 */
[----:B------:R-:W-:Y:S02]  /*57a0*/  VIADD R13, R13, 0x4 ;  /* 0x000000040d0d7836 */ /* 0x000fe40000000000 */
[----:B------:R-:W-:Y:S01]  /*57b0*/  VIADD R9, R35, 0x1f ;  /* 0x0000001f23097836 */ /* 0x000fe20000000000 */
[----:B-----5:R0:W-:Y:S01]  /*57c0*/  @!P0 STG.E.64 desc[UR8][R30.64], R22 ;  /* 0x000000161e008986 */ /* 0x0201e2000c101b08 */
[----:B------:R-:W-:Y:S01]  /*57d0*/  IADD3 R33, P0, R33, UR5, RZ ;  /* 0x0000000521217c10 */ /* 0x000fe2000ff1e0ff */
[----:B------:R-:W-:-:S03]  /*57e0*/  IMAD.IADD R32, R20, 0x1, R13 ;  /* 0x0000000114207824 */ /* 0x000fc600078e020d */
[----:B------:R-:W-:-:S04]  /*57f0*/  IADD3.X R34, R34, UR10, RZ, P0, !PT ;  /* 0x0000000a22227c10 */ /* 0x000fc800087fe4ff */
[----:B------:R-:W-:Y:S05]  /*5800*/  @P1 BRA `(.L_x_33066) ;  /* 0xfffffffc00301947 */ /* 0x000fea000383ffff */
[----:B------:R-:W-:Y:S05]  /*5810*/  BSYNC B2 ;  /* 0x0000000000027941 */ /* 0x000fea0003800000 */
.L_x_33065:
[----:B------:R-:W-:Y:S02]  /*5820*/  VIADD R13, R21, 0x5 ;  /* 0x00000005150d7836 */ /* 0x000fe40000000000 */
[----:B------:R-:W-:-:S07]  /*5830*/  IMAD.MOV.U32 R20, RZ, RZ, R32 ;  /* 0x000000ffff147224 */ /* 0x000fce00078e0020 */
.L_x_33064:
[----:B------:R-:W-:Y:S05]  /*5840*/  BSYNC B1 ;  /* 0x0000000000017941 */ /* 0x000fea0003800000 */
.L_x_33063:
[----:B------:R-:W-:-:S13]  /*5850*/  ISETP.NE.AND P0, PT, R5, RZ, PT ;  /* 0x000000ff0500720c */ /* 0x000fda0003f05270 */
[----:B------:R-:W-:Y:S05]  /*5860*/  @!P0 BRA `(.L_x_33062) ;  /* 0x0000000000a88947 */ /* 0x000fea0003800000 */
[----:B0-----:R-:W-:Y:S01]  /*5870*/  LOP3.LUT R15, R9, 0x1f, RZ, 0xc0, !PT ;  /* 0x0000001f090f7812 */ /* 0x001fe200078ec0ff */
        /* <DEDUP_REMOVED lines=13> */
.L_x_33068:
[----:B------:R-:W-:Y:S05]  /*5950*/  BSYNC B1 ;  /* 0x0000000000017941 */ /* 0x000fea0003800000 */
.L_x_33067:
[----:B------:R-:W-:Y:S01]  /*5960*/  IADD3.X R34, R34, UR10, RZ, P2, !PT ;  /* 0x0000000a22227c10 */ /* 0x000fe200097fe4ff */
[----:B------:R-:W-:Y:S06]  /*5970*/  @!P1 BRA `(.L_x_33062) ;  /* 0x0000000000649947 */ /* 0x000fec0003800000 */
[----:B------:R-:W-:Y:S01]  /*5980*/  SHF.R.U32.HI R7, RZ, 0x3, R17 ;  /* 0x00000003ff077819 */ /* 0x000fe20000011611 */
[----:B------:R-:W-:-:S03]  /*5990*/  VIADD R6, R9, 0xffffffff ;  /* 0xffffffff09067836 */ /* 0x000fc60000000000 */
[----:B0-----:R-:W-:Y:S02]  /*59a0*/  LOP3.LUT R10, R7, 0x1c, RZ, 0xc0, !PT ;  /* 0x0000001c070a7812 */ /* 0x001fe400078ec0ff */
        /* <DEDUP_REMOVED lines=22> */
.L_x_33062:
[----:B------:R-:W-:Y:S05]  /*5b10*/  BSYNC B0 ;  /* 0x0000000000007941 */ /* 0x000fea0003800000 */
.L_x_33061:
        /* <DEDUP_REMOVED lines=10> */
[----:B------:R-:W-:Y:S02]  /*5bc0*/  @!P0 LOP3.LUT R7, R7, 0x1ffffffc, RZ, 0xc0, !PT ;  /* 0x1ffffffc07078812 */ /* 0x000fe400078ec0ff */
[----:B----4-:R-:W-:-:S05]  /*5bd0*/  FMNMX R3, R4, R3, !PT ;  /* 0x0000000304037209 */ /* 0x010fca0007800000 */
[----:B------:R-:W3:Y:S01]  /*5be0*/  SHFL.DOWN PT, R0, R3, 0x8, 0x1f ;  /* 0x09001f0003007f89 */ /* 0x000ee200000e0000 */
[----:B0-----:R-:W-:-:S05]  /*5bf0*/  @!P0 LEA R2, R11, R2, 0x18 ;  /* 0x000000020b028211 */ /* 0x001fca00078ec0ff */
[----:B------:R-:W-:Y:S01]  /*5c00*/  @!P0 IMAD.IADD R2, R7, 0x1, R2 ;  /* 0x0000000107028824 */ /* 0x000fe200078e0202 */
[----:B---3--:R-:W-:-:S05]  /*5c10*/  FMNMX R0, R3, R0, !PT ;  /* 0x0000000003007209 */ /* 0x008fca0007800000 */
        /* <DEDUP_REMOVED lines=26> */
.L_x_33079:
[----:B---3--:R-:W-:-:S07]  /*5dc0*/  FMNMX R5, R2, R5, !PT ;  /* 0x0000000502057209 */ /* 0x008fce0007800000 */
.L_x_33071:
[----:B------:R-:W-:Y:S05]  /*5dd0*/  BSYNC B0 ;  /* 0x0000000000007941 */ /* 0x000fea0003800000 */
.L_x_33070:
[----:B------:R-:W-:Y:S01]  /*5de0*/  ISETP.NE.AND P0, PT, R17, RZ, PT ;  /* 0x000000ff1100720c */ /* 0x000fe20003f05270 */
[----:B------:R-:W-:-:S12]  /*5df0*/  BSSY B0, `(.L_x_33069) ;  /* 0x0000004000007945 */ /* 0x000fd80003800000 */
[----:B------:R-:W-:Y:S05]  /*5e00*/  @P0 BRA `(.L_x_33073) ;  /* 0x0000000000080947 */ /* 0x000fea0003800000 */
[----:B0-----:R-:W0:Y:S02]  /*5e10*/  LDC.64 R2, c[0x0][0x238] ;  /* 0x00008e00ff027b82 */ /* 0x001e240000000a00 */
[----:B0-----:R3:W-:Y:S02]  /*5e20*/  REDG.E.MAX.S32.STRONG.GPU desc[UR8][R2.64], R5 ;  /* 0x000000050200798e */ /* 0x0017e4000d10e388 */
.L_x_33073:
[----:B------:R-:W-:Y:S05]  /*5e30*/  BSYNC B0 ;  /* 0x0000000000007941 */ /* 0x000fea0003800000 */
.L_x_33069:
        /* <DEDUP_REMOVED lines=11> */
[----:B0123--:R-:W-:Y:S05]  /*5ef0*/  CALL.REL.NOINC `($__internal_741_$__cuda_sm20_rcp_rn_f32_slowpath) ;  /* 0x0000000400887944 */ /* 0x00ffea0003c00000 */
[----:B------:R-:W-:Y:S01]  /*5f00*/  IMAD.MOV.U32 R5, RZ, RZ, R0 ;  /* 0x000000ffff057224 */ /* 0x000fe200078e0000 */
[----:B------:R-:W-:Y:S06]  /*5f10*/  BRA `(.L_x_33075) ;  /* 0x0000000000107947 */ /* 0x000fec0003800000 */
.L_x_33074:
[----:B---3--:R-:W3:Y:S02]  /*5f20*/  MUFU.RCP R5, R8 ;  /* 0x0000000800057308 */ /* 0x008ee40000001000 */
[----:B---3--:R-:W-:-:S04]  /*5f30*/  FFMA R0, R5, R8, -1 ;  /* 0xbf80000005007423 */ /* 0x008fc80000000008 */
[----:B------:R-:W-:-:S04]  /*5f40*/  FADD.FTZ R0, -R0, -RZ ;  /* 0x800000ff00007221 */ /* 0x000fc80000010100 */
[----:B------:R-:W-:-:S07]  /*5f50*/  FFMA R5, R5, R0, R5 ;  /* 0x0000000005057223 */ /* 0x000fce0000000005 */
.L_x_33075:
[----:B0-----:R-:W0:Y:S02]  /*5f60*/  LDC.64 R2, c[0x0][0x240] ;  /* 0x00009000ff027b82 */ /* 0x001e240000000a00 */
[----:B0-----:R-:W-:Y:S01]  /*5f70*/  STG.E desc[UR8][R2.64], R5 ;  /* 0x0000000502007986 */ /* 0x001fe2000c101908 */
[----:B------:R-:W-:Y:S05]  /*5f80*/  EXIT ;  /* 0x000000000000794d */ /* 0x000fea0003800000 */
.L_x_33072:
[----:B------:R-:W-:Y:S02]  /*5f90*/  IMAD.MOV.U32 R7, RZ, RZ, 0x4 ;  /* 0x00000004ff077424 */ /* 0x000fe400078e00ff */
[----:B------:R-:W-:Y:S02]  /*5fa0*/  IMAD.MOV.U32 R9, RZ, RZ, 0x1f ;  /* 0x0000001fff097424 */ /* 0x000fe400078e00ff */
[----:B------:R-:W-:-:S07]  /*5fb0*/  IMAD.MOV.U32 R4, RZ, RZ, -0x1 ;  /* 0xffffffffff047424 */ /* 0x000fce00078e00ff */
[----:B0123--:R-:W-:Y:S05]  /*5fc0*/  WARPSYNC.COLLECTIVE R4, `(.L_x_33076) ;  /* 0x0000000004087348 */ /* 0x00ffea0003c00000 */
[----:B---3--:R3:W4:Y:S02]  /*5fd0*/  SHFL.DOWN P0, R5, R0, R7, R9 ;  /* 0x0800000700057389 */ /* 0x0087240000000009 */
[----:B01234-:R-:W-:Y:S01]  /*5fe0*/  ENDCOLLECTIVE ;  /* 0x000000000000791b */ /* 0x01ffe20003800000 */
.L_x_33076:
[----:B------:R-:W-:Y:S02]  /*5ff0*/  IMAD.MOV.U32 R7, RZ, RZ, 0x2 ;  /* 0x00000002ff077424 */ /* 0x000fe400078e00ff */
[----:B------:R-:W-:-:S05]  /*6000*/  IMAD.MOV.U32 R3, RZ, RZ, R5 ;  /* 0x000000ffff037224 */ /* 0x000fca00078e0005 */
[----:B------:R-:W-:-:S05]  /*6010*/  FMNMX R3, R3, R0, !PT ;  /* 0x0000000003037209 */ /* 0x000fca0007800000 */
[----:B------:R-:W-:-:S07]  /*6020*/  IMAD.MOV.U32 R0, RZ, RZ, R3 ;  /* 0x000000ffff007224 */ /* 0x000fce00078e0003 */
[----:B------:R-:W-:Y:S05]  /*6030*/  WARPSYNC.COLLECTIVE R4, `(.L_x_33077) ;  /* 0x0000000004087348 */ /* 0x000fea0003c00000 */
[----:B------:R0:W1:Y:S02]  /*6040*/  SHFL.DOWN P0, R5, R0, R7, R9 ;  /* 0x0800000700057389 */ /* 0x0000640000000009 */
[----:B01----:R-:W-:Y:S01]  /*6050*/  ENDCOLLECTIVE ;  /* 0x000000000000791b */ /* 0x003fe20003800000 */
.L_x_33077:
[----:B------:R-:W-:Y:S02]  /*6060*/  IMAD.MOV.U32 R7, RZ, RZ, 0x1 ;  /* 0x00000001ff077424 */ /* 0x000fe400078e00ff */
[----:B------:R-:W-:-:S05]  /*6070*/  IMAD.MOV.U32 R2, RZ, RZ, R5 ;  /* 0x000000ffff027224 */ /* 0x000fca00078e0005 */
[----:B------:R-:W-:-:S05]  /*6080*/  FMNMX R2, R3, R2, !PT ;  /* 0x0000000203027209 */ /* 0x000fca0007800000 */
[----:B------:R-:W-:-:S07]  /*6090*/  IMAD.MOV.U32 R0, RZ, RZ, R2 ;  /* 0x000000ffff007224 */ /* 0x000fce00078e0002 */
[----:B------:R-:W-:Y:S05]  /*60a0*/  WARPSYNC.COLLECTIVE R4, `(.L_x_33078) ;  /* 0x0000000004087348 */ /* 0x000fea0003c00000 */
[----:B------:R0:W1:Y:S02]  /*60b0*/  SHFL.DOWN P0, R5, R0, R7, R9 ;  /* 0x0800000700057389 */ /* 0x0000640000000009 */
[----:B01----:R-:W-:Y:S01]  /*60c0*/  ENDCOLLECTIVE ;  /* 0x000000000000791b */ /* 0x003fe20003800000 */
.L_x_33078:
[----:B------:R-:W-:Y:S05]  /*60d0*/  BRA `(.L_x_33079) ;  /* 0xfffffffc00387947 */ /* 0x000fea000383ffff */
        .weak           $__internal_740_$__cuda_sm20_div_u64
        .type           $__internal_740_$__cuda_sm20_div_u64,@function
        .size           $__internal_740_$__cuda_sm20_div_u64,($__internal_741_$__cuda_sm20_rcp_rn_f32_slowpath - $__internal_740_$__cuda_sm20_div_u64)
$__internal_740_$__cuda_sm20_div_u64:
        /* <DEDUP_REMOVED lines=67> */
[----:B------:R-:W-:Y:S06]  /*6510*/  RET.REL.NODEC R6 `(_ZN18transformer_engine6detail38cast_transpose_fused_kernel_notalignedILb0ELb0ELb1EfNS_16CTDBiasDActParamIff13__nv_fp8_e4m3fEELi2ELi8ENS_5EmptyEXadL_ZNS_4reluIffEET_T0_RKS5_EEEEvT3_mmm) ;  /* 0xffffff9806b87950 */ /* 0x000fec0003c3ffff */
        .weak           $__internal_741_$__cuda_sm20_rcp_rn_f32_slowpath
        .type           $__internal_741_$__cuda_sm20_rcp_rn_f32_slowpath,@function
        .size           $__internal_741_$__cuda_sm20_rcp_rn_f32_slowpath,(.L_x_35226 - $__internal_741_$__cuda_sm20_rcp_rn_f32_slowpath)
$__internal_741_$__cuda_sm20_rcp_rn_f32_slowpath:
        /* <DEDUP_REMOVED lines=15> */
.L_x_33080:
        /* <DEDUP_REMOVED lines=33> */
.L_x_33082:
[----:B------:R0:W1:Y:S02]  /*6820*/  MUFU.RCP R0, R8 ;  /* 0x0000000800007308 */ /* 0x0000640000001000 */
.L_x_33081:
[----:B------:R-:W-:Y:S02]  /*6830*/  IMAD.MOV.U32 R2, RZ, RZ, R6 ;  /* 0x000000ffff027224 */ /* 0x000fe400078e0006 */
[----:B------:R-:W-:-:S04]  /*6840*/  IMAD.MOV.U32 R3, RZ, RZ, 0x0 ;  /* 0x00000000ff037424 */ /* 0x000fc800078e00ff */
[----:B0123--:R-:W-:Y:S05]  /*6850*/  RET.REL.NODEC R2 `(_ZN18transformer_engine6detail38cast_transpose_fused_kernel_notalignedILb0ELb0ELb1EfNS_16CTDBiasDActParamIff13__nv_fp8_e4m3fEELi2ELi8ENS_5EmptyEXadL_ZNS_4reluIffEET_T0_RKS5_EEEEvT3_mmm) ;  /* 0xffffff9402e87950 */ /* 0x00ffea0003c3ffff */
.L_x_33083:
        /* <DEDUP_REMOVED lines=10> */
.L_x_35226:


//--------------------- .text._ZN18transformer_engine6detail38cast_transpose_fused_kernel_notalignedILb0ELb0ELb1EfNS_16CTDBiasDActParamIff13__nv_fp8_e5m2fEELi2ELi8ENS_5EmptyEXadL_ZNS_4reluIffEET_T0_RKS5_EEEEvT3_mmm --------------------------
	.section	.text._ZN18transformer_engine6detail38cast_transpose_fused_kernel_notalignedILb0ELb0ELb1EfNS_16CTDBiasDActParamIff13__nv_fp8_e5m2fEELi2ELi8ENS_5EmptyEXadL_ZNS_4reluIffEET_T0_RKS5_EEEEvT3_mmm,"ax",@progbits
	.align	128
        .global         _ZN18transformer_engine6detail38cast_transpose_fused_kernel_notalignedILb0ELb0ELb1EfNS_16CTDBiasDActParamIff13__nv_fp8_e5m2fEELi2ELi8ENS_5EmptyEXadL_ZNS_4reluIffEET_T0_RKS5_EEEEvT3_mmm
        .type           _ZN18transformer_engine6detail38cast_transpose_fused_kernel_notalignedILb0ELb0ELb1EfNS_16CTDBiasDActParamIff13__nv_fp8_e5m2fEELi2ELi8ENS_5EmptyEXadL_ZNS_4reluIffEET_T0_RKS5_EEEEvT3_mmm,@function
        .size           _ZN18transformer_engine6detail38cast_transpose_fused_kernel_notalignedILb0ELb0ELb1EfNS_16CTDBiasDActParamIff13__nv_fp8_e5m2fEELi2ELi8ENS_5EmptyEXadL_ZNS_4reluIffEET_T0_RKS5_EEEEvT3_mmm,(.L_x_35228 - _ZN18transformer_engine6detail38cast_transpose_fused_kernel_notalignedILb0ELb0ELb1EfNS_16CTDBiasDActParamIff13__nv_fp8_e5m2fEELi2ELi8ENS_5EmptyEXadL_ZNS_4reluIffEET_T0_RKS5_EEEEvT3_mmm)
        .other          _ZN18transformer_engine6detail38cast_transpose_fused_kernel_notalignedILb0ELb0ELb1EfNS_16CTDBiasDActParamIff13__nv_fp8_e5m2fEELi2ELi8ENS_5EmptyEXadL_ZNS_4reluIffEET_T0_RKS5_EEEEvT3_mmm,@"STO_CUDA_ENTRY STV_DEFAULT"
_ZN18transformer_engine6detail38cast_transpose_fused_kernel_notalignedILb0ELb0ELb1EfNS_16CTDBiasDActParamIff13__nv_fp8_e5m2fEELi2ELi8ENS_5EmptyEXadL_ZNS_4reluIffEET_T0_RKS5_EEEEvT3_mmm:
.text._ZN18transformer_engine6detail38cast_transpose_fused_kernel_notalignedILb0ELb0ELb1EfNS_16CTDBiasDActParamIff13__nv_fp8_e5m2fEELi2ELi8ENS_5EmptyEXadL_ZNS_4reluIffEET_T0_RKS5_EEEEvT3_mmm:
        /* <DEDUP_REMOVED lines=19> */
[----:B------:R-:W-:Y:S05]  /*0130*/  CALL.REL.NOINC `($__internal_742_$__cuda_sm20_div_u64) ;  /* 0x0000005c00e87944 */ /* 0x000fea0003c00000 */
        /* <DEDUP_REMOVED lines=9> */
.L_x_33084:
        /* <DEDUP_REMOVED lines=22> */
.L_x_33085:
        /* <DEDUP_REMOVED lines=213> */
[----:B-1----:R-:W-:-:S02]  /*1080*/  F2FP.SATFINITE.E5M2.F32.PACK_AB_MERGE_C R60, RZ, R0, RZ ;  /* 0x00000000ff3c723e */ /* 0x002fc400048060ff */
[----:B------:R-:W-:Y:S02]  /*1090*/  F2FP.SATFINITE.E5M2.F32.PACK_AB_MERGE_C R21, RZ, R21, RZ ;  /* 0x00000015ff15723e */ /* 0x000fe400048060ff */
[----:B0-----:R-:W-:Y:S02]  /*10a0*/  F2FP.SATFINITE.E5M2.F32.PACK_AB_MERGE_C R58, RZ, R5, RZ ;  /* 0x00000005ff3a723e */ /* 0x001fe400048060ff */
[----:B------:R-:W-:Y:S02]  /*10b0*/  F2FP.SATFINITE.E5M2.F32.PACK_AB_MERGE_C R19, RZ, R19, RZ ;  /* 0x00000013ff13723e */ /* 0x000fe400048060ff */
        /* <DEDUP_REMOVED lines=11> */
[----:B------:R-:W-:Y:S01]  /*1170*/  F2FP.SATFINITE.E5M2.F32.PACK_AB_MERGE_C R44, RZ, R0, RZ ;  /* 0x00000000ff2c723e */ /* 0x000fe200048060ff */
[----:B------:R1:W-:Y:S01]  /*1180*/  @!P2 STG.E.U16 desc[UR8][R2.64], R61 ;  /* 0x0000003d0200a986 */ /* 0x0003e2000c101508 */
[-C--:B------:R-:W-:Y:S01]  /*1190*/  FMUL R0, R75, R8.reuse ;  /* 0x000000084b007220 */ /* 0x080fe20000400000 */
[----:B------:R-:W-:Y:S01]  /*11a0*/  F2FP.SATFINITE.E5M2.F32.PACK_AB_MERGE_C R59, RZ, R59, RZ ;  /* 0x0000003bff3b723e */ /* 0x000fe200048060ff */
[-C--:B0-----:R-:W-:Y:S01]  /*11b0*/  FMUL R5, R50, R8.reuse ;  /* 0x0000000832057220 */ /* 0x081fe20000400000 */
[-C--:B-1----:R-:W-:Y:S01]  /*11c0*/  FMUL R3, R77, R8.reuse ;  /* 0x000000084d037220 */ /* 0x082fe20000400000 */
[----:B------:R-:W-:Y:S01]  /*11d0*/  FMUL R2, R71, R8 ;  /* 0x0000000847027220 */ /* 0x000fe20000400000 */
[----:B------:R-:W-:-:S02]  /*11e0*/  FMNMX R53, RZ, R46, !PT ;  /* 0x0000002eff357209 */ /* 0x000fc40007800000 */
[----:B------:R-:W-:Y:S02]  /*11f0*/  F2FP.SATFINITE.E5M2.F32.PACK_AB_MERGE_C R5, RZ, R5, RZ ;  /* 0x00000005ff05723e */ /* 0x000fe400048060ff */
[----:B------:R-:W-:Y:S02]  /*1200*/  F2FP.SATFINITE.E5M2.F32.PACK_AB_MERGE_C R3, RZ, R3, RZ ;  /* 0x00000003ff03723e */ /* 0x000fe400048060ff */
[----:B------:R-:W-:Y:S02]  /*1210*/  F2FP.SATFINITE.E5M2.F32.PACK_AB_MERGE_C R2, RZ, R2, RZ ;  /* 0x00000002ff02723e */ /* 0x000fe400048060ff */
        /* <DEDUP_REMOVED lines=12> */
.L_x_33087:
[----:B------:R-:W-:Y:S05]  /*12e0*/  BSYNC B0 ;  /* 0x0000000000007941 */ /* 0x000fea0003800000 */
.L_x_33086:
        /* <DEDUP_REMOVED lines=10> */
.L_x_33089:
[----:B------:R-:W-:Y:S05]  /*1390*/  BSYNC B0 ;  /* 0x0000000000007941 */ /* 0x000fea0003800000 */
.L_x_33088:
[----:B01---5:R-:W-:Y:S01]  /*13a0*/  FMNMX R67, RZ, R42, !PT ;  /* 0x0000002aff437209 */ /* 0x023fe20007800000 */
[-C--:B------:R-:W-:Y:S01]  /*13b0*/  FMUL R46, R53, R8.reuse ;  /* 0x00000008352e7220 */ /* 0x080fe20000400000 */
[-C--:B------:R-:W-:Y:S01]  /*13c0*/  FMUL R54, R55, R8.reuse ;  /* 0x0000000837367220 */ /* 0x080fe20000400000 */
[----:B------:R-:W-:Y:S01]  /*13d0*/  LOP3.LUT R44, R44, 0xffff, RZ, 0xc0, !PT ;  /* 0x0000ffff2c2c7812 */ /* 0x000fe200078ec0ff */
[----:B------:R0:W-:Y:S01]  /*13e0*/  @!P2 STG.E.U16 desc[UR8][R56.64], R61 ;  /* 0x0000003d3800a986 */ /* 0x0001e2000c101508 */
[----:B------:R-:W-:Y:S01]  /*13f0*/  FMUL R87, R67, R8 ;  /* 0x0000000843577220 */ /* 0x000fe20000400000 */
[----:B------:R-:W-:Y:S01]  /*1400*/  F2FP.SATFINITE.E5M2.F32.PACK_AB_MERGE_C R42, RZ, R46, RZ ;  /* 0x0000002eff2a723e */ /* 0x000fe200048060ff */
[----:B------:R-:W-:Y:S01]  /*1410*/  BSSY B0, `(.L_x_33090) ;  /* 0x0000019000007945 */ /* 0x000fe20003800000 */
[----:B------:R-:W-:Y:S02]  /*1420*/  LOP3.LUT R63, R44, 0xff, RZ, 0xc0, !PT ;  /* 0x000000ff2c3f7812 */ /* 0x000fe400078ec0ff */
[----:B------:R-:W-:-:S02]  /*1430*/  PRMT R46, R42, 0x7104, RZ ;  /* 0x000071042a2e7816 */ /* 0x000fc400000000ff */
[----:B------:R-:W-:Y:S02]  /*1440*/  F2FP.SATFINITE.E5M2.F32.PACK_AB_MERGE_C R44, RZ, R54, RZ ;  /* 0x00000036ff2c723e */ /* 0x000fe400048060ff */
[----:B------:R-:W-:Y:S02]  /*1450*/  F2FP.SATFINITE.E5M2.F32.PACK_AB_MERGE_C R87, RZ, R87, RZ ;  /* 0x00000057ff57723e */ /* 0x000fe400048060ff */
        /* <DEDUP_REMOVED lines=9> */
[----:B------:R-:W-:Y:S01]  /*14f0*/  F2FP.SATFINITE.E5M2.F32.PACK_AB_MERGE_C R61, RZ, R61, RZ ;  /* 0x0000003dff3d723e */ /* 0x000fe200048060ff */
        /* <DEDUP_REMOVED lines=10> */
.L_x_33091:
[----:B------:R-:W-:Y:S05]  /*15a0*/  BSYNC B0 ;  /* 0x0000000000007941 */ /* 0x000fea0003800000 */
.L_x_33090:
[----:B------:R-:W-:Y:S01]  /*15b0*/  FMUL R63, R57, R8 ;  /* 0x00000008393f7220 */ /* 0x000fe20000400000 */
[----:B------:R-:W-:Y:S01]  /*15c0*/  BSSY B0, `(.L_x_33092) ;  /* 0x000000d000007945 */ /* 0x000fe20003800000 */
[----:B------:R-:W-:-:S03]  /*15d0*/  FMNMX R69, RZ, R43, !PT ;  /* 0x0000002bff457209 */ /* 0x000fc60007800000 */
[----:B------:R-:W-:Y:S01]  /*15e0*/  F2FP.SATFINITE.E5M2.F32.PACK_AB_MERGE_C R63, RZ, R63, RZ ;  /* 0x0000003fff3f723e */ /* 0x000fe200048060ff */
        /* <DEDUP_REMOVED lines=10> */
.L_x_33093:
[----:B------:R-:W-:Y:S05]  /*1690*/  BSYNC B0 ;  /* 0x0000000000007941 */ /* 0x000fea0003800000 */
.L_x_33092:
[----:B------:R-:W-:Y:S01]  /*16a0*/  FMUL R64, R69, R8 ;  /* 0x0000000845407220 */ /* 0x000fe20000400000 */
[----:B------:R-:W-:Y:S04]  /*16b0*/  BSSY B0, `(.L_x_33094) ;  /* 0x000000c000007945 */ /* 0x000fe80003800000 */
[----:B------:R-:W-:Y:S01]  /*16c0*/  F2FP.SATFINITE.E5M2.F32.PACK_AB_MERGE_C R64, RZ, R64, RZ ;  /* 0x00000040ff40723e */ /* 0x000fe200048060ff */
        /* <DEDUP_REMOVED lines=10> */
.L_x_33095:
[----:B------:R-:W-:Y:S05]  /*1770*/  BSYNC B0 ;  /* 0x0000000000007941 */ /* 0x000fea0003800000 */
.L_x_33094:
        /* <DEDUP_REMOVED lines=108> */
[----:B------:R-:W-:Y:S01]  /*1e40*/  F2FP.SATFINITE.E5M2.F32.PACK_AB_MERGE_C R36, RZ, R36, RZ ;  /* 0x00000024ff24723e */ /* 0x000fe200048060ff */
[----:B-1----:R-:W-:Y:S01]  /*1e50*/  @!P0 IMAD.X R70, RZ, RZ, R66, P1 ;  /* 0x000000ffff468224 */ /* 0x002fe200008e0642 */
[----:B------:R-:W-:Y:S02]  /*1e60*/  F2FP.SATFINITE.E5M2.F32.PACK_AB_MERGE_C R37, RZ, R37, RZ ;  /* 0x00000025ff25723e */ /* 0x000fe400048060ff */
        /* <DEDUP_REMOVED lines=10> */
[----:B------:R-:W-:-:S02]  /*1f10*/  F2FP.SATFINITE.E5M2.F32.PACK_AB_MERGE_C R34, RZ, R34, RZ ;  /* 0x00000022ff22723e */ /* 0x000fc400048060ff */
[----:B------:R-:W-:Y:S02]  /*1f20*/  @!P0 IADD3.X R70, R13, R66, RZ, P1, P2 ;  /* 0x000000420d468210 */ /* 0x000fe40000fe44ff */
[----:B------:R-:W-:Y:S02]  /*1f30*/  F2FP.SATFINITE.E5M2.F32.PACK_AB_MERGE_C R35, RZ, R35, RZ ;  /* 0x00000023ff23723e */ /* 0x000fe400048060ff */
        /* <DEDUP_REMOVED lines=48> */
.L_x_33097:
[----:B------:R-:W-:Y:S05]  /*2240*/  BSYNC B0 ;  /* 0x0000000000007941 */ /* 0x000fea0003800000 */
.L_x_33096:
        /* <DEDUP_REMOVED lines=11> */
.L_x_33099:
[----:B------:R-:W-:Y:S05]  /*2300*/  BSYNC B0 ;  /* 0x0000000000007941 */ /* 0x000fea0003800000 */
.L_x_33098:
        /* <DEDUP_REMOVED lines=10> */
.L_x_33101:
[----:B------:R-:W-:Y:S05]  /*23b0*/  BSYNC B0 ;  /* 0x0000000000007941 */ /* 0x000fea0003800000 */
.L_x_33100:
[----:B------:R-:W-:Y:S01]  /*23c0*/  FMNMX R27, RZ, R27, !PT ;  /* 0x0000001bff1b7209 */ /* 0x000fe20007800000 */
[----:B------:R-:W-:Y:S01]  /*23d0*/  BSSY B0, `(.L_x_33102) ;  /* 0x0000014000007945 */ /* 0x000fe20003800000 */
[----:B------:R-:W-:Y:S02]  /*23e0*/  LOP3.LUT R31, R31, 0xffff, RZ, 0xc0, !PT ;  /* 0x0000ffff1f1f7812 */ /* 0x000fe400078ec0ff */
[----:B------:R-:W-:Y:S01]  /*23f0*/  F2FP.SATFINITE.E5M2.F32.PACK_AB_MERGE_C R61, RZ, R61, RZ ;  /* 0x0000003dff3d723e */ /* 0x000fe200048060ff */
[----:B012---:R-:W-:Y:S01]  /*2400*/  FMUL R28, R27, R8 ;  /* 0x000000081b1c7220 */ /* 0x007fe20000400000 */
[----:B------:R-:W-:Y:S02]  /*2410*/  LOP3.LUT R31, R31, 0xff, RZ, 0xc0, !PT ;  /* 0x000000ff1f1f7812 */ /* 0x000fe400078ec0ff */
[----:B------:R-:W-:Y:S02]  /*2420*/  PRMT R70, R61, 0x7104, RZ ;  /* 0x000071043d467816 */ /* 0x000fe400000000ff */
[----:B------:R-:W-:-:S02]  /*2430*/  FMNMX R29, RZ, R22, !PT ;  /* 0x00000016ff1d7209 */ /* 0x000fc40007800000 */
[----:B------:R-:W-:Y:S02]  /*2440*/  LOP3.LUT R70, R31, 0xff00, R70, 0xf8, !PT ;  /* 0x0000ff001f467812 */ /* 0x000fe400078ef846 */
[----:B------:R-:W-:Y:S02]  /*2450*/  FMNMX R31, RZ, R24, !PT ;  /* 0x00000018ff1f7209 */ /* 0x000fe40007800000 */
[----:B------:R-:W-:Y:S01]  /*2460*/  F2FP.SATFINITE.E5M2.F32.PACK_AB_MERGE_C R22, RZ, R28, RZ ;  /* 0x0000001cff16723e */ /* 0x000fe200048060ff */
        /* <DEDUP_REMOVED lines=10> */
.L_x_33103:
[----:B------:R-:W-:Y:S05]  /*2510*/  BSYNC B0 ;  /* 0x0000000000007941 */ /* 0x000fea0003800000 */
.L_x_33102:
[-C--:B------:R-:W-:Y:S01]  /*2520*/  FMUL R28, R31, R8.reuse ;  /* 0x000000081f1c7220 */ /* 0x080fe20000400000 */
[----:B------:R-:W-:Y:S01]  /*2530*/  FMUL R24, R29, R8 ;  /* 0x000000081d187220 */ /* 0x000fe20000400000 */
[----:B------:R-:W-:Y:S01]  /*2540*/  LOP3.LUT R30, R30, 0xffff, RZ, 0xc0, !PT ;  /* 0x0000ffff1e1e7812 */ /* 0x000fe200078ec0ff */
[----:B------:R-:W-:Y:S01]  /*2550*/  BSSY B0, `(.L_x_33104) ;  /* 0x0000019000007945 */ /* 0x000fe20003800000 */
[----:B------:R-:W-:Y:S02]  /*2560*/  PRMT R76, R22, 0x7104, RZ ;  /* 0x00007104164c7816 */ /* 0x000fe400000000ff */
[----:B------:R-:W-:Y:S02]  /*2570*/  F2FP.SATFINITE.E5M2.F32.PACK_AB_MERGE_C R28, RZ, R28, RZ ;  /* 0x0000001cff1c723e */ /* 0x000fe400048060ff */
[----:B------:R-:W-:Y:S02]  /*2580*/  F2FP.SATFINITE.E5M2.F32.PACK_AB_MERGE_C R24, RZ, R24, RZ ;  /* 0x00000018ff18723e */ /* 0x000fe400048060ff */
        /* <DEDUP_REMOVED lines=21> */
.L_x_33105:
[----:B------:R-:W-:Y:S05]  /*26e0*/  BSYNC B0 ;  /* 0x0000000000007941 */ /* 0x000fea0003800000 */
.L_x_33104:
[----:B------:R-:W-:Y:S01]  /*26f0*/  FMUL R77, R69, R8 ;  /* 0x00000008454d7220 */ /* 0x000fe20000400000 */
[----:B------:R-:W-:Y:S04]  /*2700*/  BSSY B0, `(.L_x_33106) ;  /* 0x000000c000007945 */ /* 0x000fe80003800000 */
        /* <DEDUP_REMOVED lines=11> */
.L_x_33107:
[----:B------:R-:W-:Y:S05]  /*27c0*/  BSYNC B0 ;  /* 0x0000000000007941 */ /* 0x000fea0003800000 */
.L_x_33106:
        /* <DEDUP_REMOVED lines=133> */
[----:B------:R-:W-:Y:S02]  /*3020*/  F2FP.SATFINITE.E5M2.F32.PACK_AB_MERGE_C R10, RZ, R10, RZ ;  /* 0x0000000aff0a723e */ /* 0x000fe400048060ff */
[----:B------:R-:W-:Y:S02]  /*3030*/  FMNMX R58, R58, |R43|, !PT ;  /* 0x4000002b3a3a7209 */ /* 0x000fe40007800000 */
[----:B------:R-:W-:Y:S02]  /*3040*/  F2FP.SATFINITE.E5M2.F32.PACK_AB_MERGE_C R3, RZ, R3, RZ ;  /* 0x00000003ff03723e */ /* 0x000fe400048060ff */
        /* <DEDUP_REMOVED lines=36> */
[----:B------:R-:W-:Y:S02]  /*3290*/  F2FP.SATFINITE.E5M2.F32.PACK_AB_MERGE_C R2, RZ, R2, RZ ;  /* 0x00000002ff02723e */ /* 0x000fe400048060ff */
[----:B------:R-:W-:Y:S01]  /*32a0*/  FMNMX R32, |R43|, R42, !PT ;  /* 0x0000002a2b207209 */ /* 0x000fe20007800200 */
[----:B------:R-:W-:Y:S01]  /*32b0*/  FMUL R43, R51, R8 ;  /* 0x00000008332b7220 */ /* 0x000fe20000400000 */
[----:B------:R-:W-:Y:S02]  /*32c0*/  LOP3.LUT R42, R2, 0xffff, RZ, 0xc0, !PT ;  /* 0x0000ffff022a7812 */ /* 0x000fe400078ec0ff */
[----:B------:R-:W-:Y:S02]  /*32d0*/  F2FP.SATFINITE.E5M2.F32.PACK_AB_MERGE_C R33, RZ, R33, RZ ;  /* 0x00000021ff21723e */ /* 0x000fe400048060ff */
[----:B------:R-:W-:-:S02]  /*32e0*/  LOP3.LUT R59, R42, 0xff, RZ, 0xc0, !PT ;  /* 0x000000ff2a3b7812 */ /* 0x000fc400078ec0ff */
[----:B------:R-:W-:Y:S02]  /*32f0*/  PRMT R84, R33, 0x7104, RZ ;  /* 0x0000710421547816 */ /* 0x000fe400000000ff */
[----:B------:R-:W-:Y:S02]  /*3300*/  F2FP.SATFINITE.E5M2.F32.PACK_AB_MERGE_C R43, RZ, R43, RZ ;  /* 0x0000002bff2b723e */ /* 0x000fe400048060ff */
        /* <DEDUP_REMOVED lines=8> */
[----:B------:R-:W-:Y:S01]  /*3390*/  F2FP.SATFINITE.E5M2.F32.PACK_AB_MERGE_C R42, RZ, R42, RZ ;  /* 0x0000002aff2a723e */ /* 0x000fe200048060ff */
[----:B------:R-:W-:Y:S01]  /*33a0*/  FMUL R46, R69, R8 ;  /* 0x00000008452e7220 */ /* 0x000fe20000400000 */
[----:B------:R-:W-:Y:S02]  /*33b0*/  FMNMX R57, RZ, R57, !PT ;  /* 0x00000039ff397209 */ /* 0x000fe40007800000 */
[----:B------:R-:W-:Y:S02]  /*33c0*/  F2FP.SATFINITE.E5M2.F32.PACK_AB_MERGE_C R44, RZ, R44, RZ ;  /* 0x0000002cff2c723e */ /* 0x000fe400048060ff */
[----:B------:R-:W-:-:S02]  /*33d0*/  F2FP.SATFINITE.E5M2.F32.PACK_AB_MERGE_C R46, RZ, R46, RZ ;  /* 0x0000002eff2e723e */ /* 0x000fc400048060ff */
        /* <DEDUP_REMOVED lines=10> */
[----:B------:R-:W-:Y:S02]  /*3480*/  F2FP.SATFINITE.E5M2.F32.PACK_AB_MERGE_C R55, RZ, R55, RZ ;  /* 0x00000037ff37723e */ /* 0x000fe400048060ff */
[----:B------:R-:W-:Y:S02]  /*3490*/  F2FP.SATFINITE.E5M2.F32.PACK_AB_MERGE_C R75, RZ, R75, RZ ;  /* 0x0000004bff4b723e */ /* 0x000fe400048060ff */
        /* <DEDUP_REMOVED lines=29> */
[----:B------:R-:W-:Y:S02]  /*3670*/  F2FP.SATFINITE.E5M2.F32.PACK_AB_MERGE_C R40, RZ, R40, RZ ;  /* 0x00000028ff28723e */ /* 0x000fe400048060ff */
[----:B------:R-:W-:Y:S02]  /*3680*/  F2FP.SATFINITE.E5M2.F32.PACK_AB_MERGE_C R5, RZ, R5, RZ ;  /* 0x00000005ff05723e */ /* 0x000fe400048060ff */
        /* <DEDUP_REMOVED lines=8> */
[----:B------:R-:W-:Y:S02]  /*3710*/  F2FP.SATFINITE.E5M2.F32.PACK_AB_MERGE_C R10, RZ, R10, RZ ;  /* 0x0000000aff0a723e */ /* 0x000fe400048060ff */
[----:B------:R-:W-:Y:S02]  /*3720*/  F2FP.SATFINITE.E5M2.F32.PACK_AB_MERGE_C R3, RZ, R3, RZ ;  /* 0x00000003ff03723e */ /* 0x000fe400048060ff */
        /* <DEDUP_REMOVED lines=14> */
[----:B------:R-:W-:-:S02]  /*3810*/  F2FP.SATFINITE.E5M2.F32.PACK_AB_MERGE_C R32, RZ, R32, RZ ;  /* 0x00000020ff20723e */ /* 0x000fc400048060ff */
[----:B------:R-:W-:Y:S02]  /*3820*/  F2FP.SATFINITE.E5M2.F32.PACK_AB_MERGE_C R5, RZ, R5, RZ ;  /* 0x00000005ff05723e */ /* 0x000fe400048060ff */
        /* <DEDUP_REMOVED lines=22> */
[----:B------:R-:W-:Y:S02]  /*3990*/  F2FP.SATFINITE.E5M2.F32.PACK_AB_MERGE_C R19, RZ, R19, RZ ;  /* 0x00000013ff13723e */ /* 0x000fe400048060ff */
[----:B0-----:R-:W-:Y:S01]  /*39a0*/  F2FP.SATFINITE.E5M2.F32.PACK_AB_MERGE_C R40, RZ, R21, RZ ;  /* 0x00000015ff28723e */ /* 0x001fe200048060ff */
[----:B------:R-:W-:Y:S01]  /*39b0*/  FMUL R52, R25, R8 ;  /* 0x0000000819347220 */ /* 0x000fe20000400000 */
[----:B------:R-:W-:Y:S02]  /*39c0*/  F2FP.SATFINITE.E5M2.F32.PACK_AB_MERGE_C R45, RZ, R24, RZ ;  /* 0x00000018ff2d723e */ /* 0x000fe400048060ff */
[----:B------:R-:W-:-:S02]  /*39d0*/  F2FP.SATFINITE.E5M2.F32.PACK_AB_MERGE_C R48, RZ, R26, RZ ;  /* 0x0000001aff30723e */ /* 0x000fc400048060ff */
[----:B------:R-:W-:Y:S02]  /*39e0*/  @!P1 PRMT R21, R40, 0x7604, R19 ;  /* 0x0000760428159816 */ /* 0x000fe40000000013 */
[----:B------:R-:W-:Y:S02]  /*39f0*/  LOP3.LUT R24, R19, 0xff, RZ, 0xc0, !PT ;  /* 0x000000ff13187812 */ /* 0x000fe400078ec0ff */
[----:B------:R-:W-:Y:S02]  /*3a00*/  LOP3.LUT R41, R45, 0xffff, RZ, 0xc0, !PT ;  /* 0x0000ffff2d297812 */ /* 0x000fe400078ec0ff */
[----:B------:R-:W-:Y:S02]  /*3a10*/  @!P1 PRMT R19, R48, 0x7604, R45 ;  /* 0x0000760430139816 */ /* 0x000fe4000000002d */
[----:B------:R-:W-:Y:S02]  /*3a20*/  LOP3.LUT R26, R40, 0xff, RZ, 0xc0, !PT ;  /* 0x000000ff281a7812 */ /* 0x000fe400078ec0ff */
[----:B------:R-:W-:-:S02]  /*3a30*/  LOP3.LUT R45, R48, 0xffff, RZ, 0xc0, !PT ;  /* 0x0000ffff302d7812 */ /* 0x000fc400078ec0ff */
[----:B------:R-:W-:Y:S02]  /*3a40*/  FMNMX R27, RZ, R27, !PT ;  /* 0x0000001bff1b7209 */ /* 0x000fe40007800000 */
[----:B------:R-:W-:Y:S02]  /*3a50*/  F2FP.SATFINITE.E5M2.F32.PACK_AB_MERGE_C R52, RZ, R52, RZ ;  /* 0x00000034ff34723e */ /* 0x000fe400048060ff */
        /* <DEDUP_REMOVED lines=8> */
[----:B------:R-:W-:Y:S02]  /*3ae0*/  F2FP.SATFINITE.E5M2.F32.PACK_AB_MERGE_C R9, RZ, R40, RZ ;  /* 0x00000028ff09723e */ /* 0x000fe400048060ff */
[----:B------:R-:W-:Y:S02]  /*3af0*/  FMNMX R47, RZ, R28, !PT ;  /* 0x0000001cff2f7209 */ /* 0x000fe40007800000 */
[----:B------:R-:W-:Y:S02]  /*3b00*/  FMNMX R40, |R23|, R22, !PT ;  /* 0x0000001617287209 */ /* 0x000fe40007800200 */
[----:B------:R-:W-:Y:S01]  /*3b10*/  LOP3.LUT R22, R41, 0xff0000, R26, 0xf8, !PT ;  /* 0x00ff000029167812 */ /* 0x000fe200078ef81a */
[----:B------:R-:W-:Y:S01]  /*3b20*/  FMUL R26, R47, R8 ;  /* 0x000000082f1a7220 */ /* 0x000fe20000400000 */
[----:B------:R-:W-:-:S02]  /*3b30*/  LOP3.LUT R23, R9, 0xffff, RZ, 0xc0, !PT ;  /* 0x0000ffff09177812 */ /* 0x000fc400078ec0ff */
[----:B------:R-:W-:-:S03]  /*3b40*/  LOP3.LUT R24, R24, 0xffff, RZ, 0xc0, !PT ;  /* 0x0000ffff18187812 */ /* 0x000fc600078ec0ff */
[----:B------:R-:W-:Y:S01]  /*3b50*/  IMAD.U32 R41, R23, 0x10000, RZ ;  /* 0x0001000017297824 */ /* 0x000fe200078e00ff */
[----:B------:R-:W-:Y:S02]  /*3b60*/  F2FP.SATFINITE.E5M2.F32.PACK_AB_MERGE_C R23, RZ, R26, RZ ;  /* 0x0000001aff17723e */ /* 0x000fe400048060ff */
        /* <DEDUP_REMOVED lines=23> */
.L_x_33109:
[----:B------:R-:W-:Y:S05]  /*3ce0*/  BSYNC B0 ;  /* 0x0000000000007941 */ /* 0x000fea0003800000 */
.L_x_33108:
        /* <DEDUP_REMOVED lines=12> */
.L_x_33111:
[----:B------:R-:W-:Y:S05]  /*3db0*/  BSYNC B0 ;  /* 0x0000000000007941 */ /* 0x000fea0003800000 */
.L_x_33110:
        /* <DEDUP_REMOVED lines=10> */
.L_x_33113:
[----:B------:R-:W-:Y:S05]  /*3e60*/  BSYNC B0 ;  /* 0x0000000000007941 */ /* 0x000fea0003800000 */
.L_x_33112:
        /* <DEDUP_REMOVED lines=11> */
.L_x_33115:
[----:B------:R-:W-:Y:S05]  /*3f20*/  BSYNC B0 ;  /* 0x0000000000007941 */ /* 0x000fea0003800000 */
.L_x_33114:
        /* <DEDUP_REMOVED lines=11> */
.L_x_33117:
[----:B------:R-:W-:Y:S05]  /*3fe0*/  BSYNC B0 ;  /* 0x0000000000007941 */ /* 0x000fea0003800000 */
.L_x_33116:
        /* <DEDUP_REMOVED lines=11> */
.L_x_33119:
[----:B------:R-:W-:Y:S05]  /*40a0*/  BSYNC B0 ;  /* 0x0000000000007941 */ /* 0x000fea0003800000 */
.L_x_33118:
        /* <DEDUP_REMOVED lines=18> */
.L_x_33121:
[----:B------:R-:W-:Y:S05]  /*41d0*/  BSYNC B0 ;  /* 0x0000000000007941 */ /* 0x000fea0003800000 */
.L_x_33120:
[----:B------:R-:W-:Y:S01]  /*41e0*/  BSSY B0, `(.L_x_33122) ;  /* 0x000000d000007945 */ /* 0x000fe20003800000 */
[----:B-1----:R-:W-:Y:S01]  /*41f0*/  FMUL R5, R33, R8 ;  /* 0x0000000821057220 */ /* 0x002fe20000400000 */
[C---:B------:R-:W-:Y:S01]  /*4200*/  FMNMX R10, |R31|.reuse, R10, !PT ;  /* 0x0000000a1f0a7209 */ /* 0x040fe20007800200 */
[----:B---3--:R-:W-:Y:S01]  /*4210*/  FMUL R9, R31, R8 ;  /* 0x000000081f097220 */ /* 0x008fe20000400000 */
[----:B------:R-:W-:Y:S01]  /*4220*/  F2FP.SATFINITE.E5M2.F32.PACK_AB_MERGE_C R0, RZ, R0, RZ ;  /* 0x00000000ff00723e */ /* 0x000fe200048060ff */
        /* <DEDUP_REMOVED lines=8> */
.L_x_33123:
[----:B------:R-:W-:Y:S05]  /*42b0*/  BSYNC B0 ;  /* 0x0000000000007941 */ /* 0x000fea0003800000 */
.L_x_33122:
[----:B------:R-:W-:Y:S01]  /*42c0*/  BSSY B0, `(.L_x_33124) ;  /* 0x000000e000007945 */ /* 0x000fe20003800000 */
[----:B0-----:R-:W-:Y:S02]  /*42d0*/  F2FP.SATFINITE.E5M2.F32.PACK_AB_MERGE_C R26, RZ, R5, RZ ;  /* 0x00000005ff1a723e */ /* 0x001fe400048060ff */
[----:B------:R-:W-:Y:S01]  /*42e0*/  F2FP.SATFINITE.E5M2.F32.PACK_AB_MERGE_C R27, RZ, R9, RZ ;  /* 0x00000009ff1b723e */ /* 0x000fe200048060ff */
        /* <DEDUP_REMOVED lines=11> */
.L_x_33125:
[----:B------:R-:W-:Y:S05]  /*43a0*/  BSYNC B0 ;  /* 0x0000000000007941 */ /* 0x000fea0003800000 */
.L_x_33124:
        /* <DEDUP_REMOVED lines=13> */
[----:B------:R-:W-:-:S02]  /*4480*/  F2FP.SATFINITE.E5M2.F32.PACK_AB_MERGE_C R33, RZ, R2, RZ ;  /* 0x00000002ff21723e */ /* 0x000fc400048060ff */
[----:B------:R-:W-:Y:S01]  /*4490*/  FMUL R30, R37, R8 ;  /* 0x00000008251e7220 */ /* 0x000fe20000400000 */
        /* <DEDUP_REMOVED lines=16> */
.L_x_33127:
[----:B------:R-:W-:Y:S05]  /*45a0*/  BSYNC B0 ;  /* 0x0000000000007941 */ /* 0x000fea0003800000 */
.L_x_33126:
        /* <DEDUP_REMOVED lines=16> */
.L_x_33129:
[----:B------:R-:W-:Y:S05]  /*46b0*/  BSYNC B0 ;  /* 0x0000000000007941 */ /* 0x000fea0003800000 */
.L_x_33128:
        /* <DEDUP_REMOVED lines=11> */
.L_x_33131:
[----:B------:R-:W-:Y:S05]  /*4770*/  BSYNC B0 ;  /* 0x0000000000007941 */ /* 0x000fea0003800000 */
.L_x_33130:
        /* <DEDUP_REMOVED lines=85> */
.L_x_33136:
        /* <DEDUP_REMOVED lines=51> */
.L_x_33135:
[----:B------:R-:W-:Y:S05]  /*5000*/  BSYNC B1 ;  /* 0x0000000000017941 */ /* 0x000fea0003800000 */
.L_x_33134:
        /* <DEDUP_REMOVED lines=15> */
.L_x_33138:
[----:B------:R-:W-:Y:S05]  /*5100*/  BSYNC B1 ;  /* 0x0000000000017941 */ /* 0x000fea0003800000 */
.L_x_33137:
        /* <DEDUP_REMOVED lines=27> */
.L_x_33133:
[----:B------:R-:W-:Y:S05]  /*52c0*/  BSYNC B0 ;  /* 0x0000000000007941 */ /* 0x000fea0003800000 */
.L_x_33132:
        /* <DEDUP_REMOVED lines=32> */
.L_x_33144:
        /* <DEDUP_REMOVED lines=53> */
.L_x_33143:
[----:B------:R-:W-:Y:S02]  /*5820*/  VIADD R13, R21, 0x5 ;  /* 0x00000005150d7836 */ /* 0x000fe40000000000 */
[----:B------:R-:W-:-:S07]  /*5830*/  IMAD.MOV.U32 R20, RZ, RZ, R32 ;  /* 0x000000ffff147224 */ /* 0x000fce00078e0020 */
.L_x_33142:
[----:B------:R-:W-:Y:S05]  /*5840*/  BSYNC B1 ;  /* 0x0000000000017941 */ /* 0x000fea0003800000 */
.L_x_33141:
        /* <DEDUP_REMOVED lines=16> */
.L_x_33146:
[----:B------:R-:W-:Y:S05]  /*5950*/  BSYNC B1 ;  /* 0x0000000000017941 */ /* 0x000fea0003800000 */
.L_x_33145:
        /* <DEDUP_REMOVED lines=27> */
.L_x_33140:
[----:B------:R-:W-:Y:S05]  /*5b10*/  BSYNC B0 ;  /* 0x0000000000007941 */ /* 0x000fea0003800000 */
.L_x_33139:
        /* <DEDUP_REMOVED lines=42> */
.L_x_33157:
[----:B---3--:R-:W-:-:S07]  /*5dc0*/  FMNMX R5, R2, R5, !PT ;  /* 0x0000000502057209 */ /* 0x008fce0007800000 */
.L_x_33149:
[----:B------:R-:W-:Y:S05]  /*5dd0*/  BSYNC B0 ;  /* 0x0000000000007941 */ /* 0x000fea0003800000 */
.L_x_33148:
[----:B------:R-:W-:Y:S01]  /*5de0*/  ISETP.NE.AND P0, PT, R17, RZ, PT ;  /* 0x000000ff1100720c */ /* 0x000fe20003f05270 */
[----:B------:R-:W-:-:S12]  /*5df0*/  BSSY B0, `(.L_x_33147) ;  /* 0x0000004000007945 */ /* 0x000fd80003800000 */
[----:B------:R-:W-:Y:S05]  /*5e00*/  @P0 BRA `(.L_x_33151) ;  /* 0x0000000000080947 */ /* 0x000fea0003800000 */
[----:B0-----:R-:W0:Y:S02]  /*5e10*/  LDC.64 R2, c[0x0][0x238] ;  /* 0x00008e00ff027b82 */ /* 0x001e240000000a00 */
[----:B0-----:R3:W-:Y:S02]  /*5e20*/  REDG.E.MAX.S32.STRONG.GPU desc[UR8][R2.64], R5 ;  /* 0x000000050200798e */ /* 0x0017e4000d10e388 */
.L_x_33151:
[----:B------:R-:W-:Y:S05]  /*5e30*/  BSYNC B0 ;  /* 0x0000000000007941 */ /* 0x000fea0003800000 */
.L_x_33147:
        /* <DEDUP_REMOVED lines=11> */
[----:B0123--:R-:W-:Y:S05]  /*5ef0*/  CALL.REL.NOINC `($__internal_743_$__cuda_sm20_rcp_rn_f32_slowpath) ;  /* 0x0000000400887944 */ /* 0x00ffea0003c00000 */
[----:B------:R-:W-:Y:S01]  /*5f00*/  IMAD.MOV.U32 R5, RZ, RZ, R0 ;  /* 0x000000ffff057224 */ /* 0x000fe200078e0000 */
[----:B------:R-:W-:Y:S06]  /*5f10*/  BRA `(.L_x_33153) ;  /* 0x0000000000107947 */ /* 0x000fec0003800000 */
.L_x_33152:
[----:B---3--:R-:W3:Y:S02]  /*5f20*/  MUFU.RCP R5, R8 ;  /* 0x0000000800057308 */ /* 0x008ee40000001000 */
[----:B---3--:R-:W-:-:S04]  /*5f30*/  FFMA R0, R5, R8, -1 ;  /* 0xbf80000005007423 */ /* 0x008fc80000000008 */
[----:B------:R-:W-:-:S04]  /*5f40*/  FADD.FTZ R0, -R0, -RZ ;  /* 0x800000ff00007221 */ /* 0x000fc80000010100 */
[----:B------:R-:W-:-:S07]  /*5f50*/  FFMA R5, R5, R0, R5 ;  /* 0x0000000005057223 */ /* 0x000fce0000000005 */
.L_x_33153:
[----:B0-----:R-:W0:Y:S02]  /*5f60*/  LDC.64 R2, c[0x0][0x240] ;  /* 0x00009000ff027b82 */ /* 0x001e240000000a00 */
[----:B0-----:R-:W-:Y:S01]  /*5f70*/  STG.E desc[UR8][R2.64], R5 ;  /* 0x0000000502007986 */ /* 0x001fe2000c101908 */
[----:B------:R-:W-:Y:S05]  /*5f80*/  EXIT ;  /* 0x000000000000794d */ /* 0x000fea0003800000 */
.L_x_33150:
[----:B------:R-:W-:Y:S02]  /*5f90*/  IMAD.MOV.U32 R7, RZ, RZ, 0x4 ;  /* 0x00000004ff077424 */ /* 0x000fe400078e00ff */
[----:B------:R-:W-:Y:S02]  /*5fa0*/  IMAD.MOV.U32 R9, RZ, RZ, 0x1f ;  /* 0x0000001fff097424 */ /* 0x000fe400078e00ff */
[----:B------:R-:W-:-:S07]  /*5fb0*/  IMAD.MOV.U32 R4, RZ, RZ, -0x1 ;  /* 0xffffffffff047424 */ /* 0x000fce00078e00ff */
[----:B0123--:R-:W-:Y:S05]  /*5fc0*/  WARPSYNC.COLLECTIVE R4, `(.L_x_33154) ;  /* 0x0000000004087348 */ /* 0x00ffea0003c00000 */
[----:B---3--:R3:W4:Y:S02]  /*5fd0*/  SHFL.DOWN P0, R5, R0, R7, R9 ;  /* 0x0800000700057389 */ /* 0x0087240000000009 */
[----:B01234-:R-:W-:Y:S01]  /*5fe0*/  ENDCOLLECTIVE ;  /* 0x000000000000791b */ /* 0x01ffe20003800000 */
.L_x_33154:
[----:B------:R-:W-:Y:S02]  /*5ff0*/  IMAD.MOV.U32 R7, RZ, RZ, 0x2 ;  /* 0x00000002ff077424 */ /* 0x000fe400078e00ff */
[----:B------:R-:W-:-:S05]  /*6000*/  IMAD.MOV.U32 R3, RZ, RZ, R5 ;  /* 0x000000ffff037224 */ /* 0x000fca00078e0005 */
[----:B------:R-:W-:-:S05]  /*6010*/  FMNMX R3, R3, R0, !PT ;  /* 0x0000000003037209 */ /* 0x000fca0007800000 */
[----:B------:R-:W-:-:S07]  /*6020*/  IMAD.MOV.U32 R0, RZ, RZ, R3 ;  /* 0x000000ffff007224 */ /* 0x000fce00078e0003 */
[----:B------:R-:W-:Y:S05]  /*6030*/  WARPSYNC.COLLECTIVE R4, `(.L_x_33155) ;  /* 0x0000000004087348 */ /* 0x000fea0003c00000 */
[----:B------:R0:W1:Y:S02]  /*6040*/  SHFL.DOWN P0, R5, R0, R7, R9 ;  /* 0x0800000700057389 */ /* 0x0000640000000009 */
[----:B01----:R-:W-:Y:S01]  /*6050*/  ENDCOLLECTIVE ;  /* 0x000000000000791b */ /* 0x003fe20003800000 */
.L_x_33155:
[----:B------:R-:W-:Y:S02]  /*6060*/  IMAD.MOV.U32 R7, RZ, RZ, 0x1 ;  /* 0x00000001ff077424 */ /* 0x000fe400078e00ff */
[----:B------:R-:W-:-:S05]  /*6070*/  IMAD.MOV.U32 R2, RZ, RZ, R5 ;  /* 0x000000ffff027224 */ /* 0x000fca00078e0005 */
[----:B------:R-:W-:-:S05]  /*6080*/  FMNMX R2, R3, R2, !PT ;  /* 0x0000000203027209 */ /* 0x000fca0007800000 */
[----:B------:R-:W-:-:S07]  /*6090*/  IMAD.MOV.U32 R0, RZ, RZ, R2 ;  /* 0x000000ffff007224 */ /* 0x000fce00078e0002 */
[----:B------:R-:W-:Y:S05]  /*60a0*/  WARPSYNC.COLLECTIVE R4, `(.L_x_33156) ;  /* 0x0000000004087348 */ /* 0x000fea0003c00000 */
[----:B------:R0:W1:Y:S02]  /*60b0*/  SHFL.DOWN P0, R5, R0, R7, R9 ;  /* 0x0800000700057389 */ /* 0x0000640000000009 */
[----:B01----:R-:W-:Y:S01]  /*60c0*/  ENDCOLLECTIVE ;  /* 0x000000000000791b */ /* 0x003fe20003800000 */
.L_x_33156:
[----:B------:R-:W-:Y:S05]  /*60d0*/  BRA `(.L_x_33157) ;  /* 0xfffffffc00387947 */ /* 0x000fea000383ffff */
        .weak           $__internal_742_$__cuda_sm20_div_u64
        .type           $__internal_742_$__cuda_sm20_div_u64,@function
        .size           $__internal_742_$__cuda_sm20_div_u64,($__internal_743_$__cuda_sm20_rcp_rn_f32_slowpath - $__internal_742_$__cuda_sm20_div_u64)
$__internal_742_$__cuda_sm20_div_u64:
        /* <DEDUP_REMOVED lines=67> */
[----:B------:R-:W-:Y:S06]  /*6510*/  RET.REL.NODEC R6 `(_ZN18transformer_engine6detail38cast_transpose_fused_kernel_notalignedILb0ELb0ELb1EfNS_16CTDBiasDActParamIff13__nv_fp8_e5m2fEELi2ELi8ENS_5EmptyEXadL_ZNS_4reluIffEET_T0_RKS5_EEEEvT3_mmm) ;  /* 0xffffff9806b87950 */ /* 0x000fec0003c3ffff */
        .weak           $__internal_743_$__cuda_sm20_rcp_rn_f32_slowpath
        .type           $__internal_743_$__cuda_sm20_rcp_rn_f32_slowpath,@function
        .size           $__internal_743_$__cuda_sm20_rcp_rn_f32_slowpath,(.L_x_35228 - $__internal_743_$__cuda_sm20_rcp_rn_f32_slowpath)
$__internal_743_$__cuda_sm20_rcp_rn_f32_slowpath:
        /* <DEDUP_REMOVED lines=15> */
.L_x_33158:
        /* <DEDUP_REMOVED lines=33> */
.L_x_33160:
[----:B------:R0:W1:Y:S02]  /*6820*/  MUFU.RCP R0, R8 ;  /* 0x0000000800007308 */ /* 0x0000640000001000 */
.L_x_33159:
[----:B------:R-:W-:Y:S02]  /*6830*/  IMAD.MOV.U32 R2, RZ, RZ, R6 ;  /* 0x000000ffff027224 */ /* 0x000fe400078e0006 */
[----:B------:R-:W-:-:S04]  /*6840*/  IMAD.MOV.U32 R3, RZ, RZ, 0x0 ;  /* 0x00000000ff037424 */ /* 0x000fc800078e00ff */
[----:B0123--:R-:W-:Y:S05]  /*6850*/  RET.REL.NODEC R2 `(_ZN18transformer_engine6detail38cast_transpose_fused_kernel_notalignedILb0ELb0ELb1EfNS_16CTDBiasDActParamIff13__nv_fp8_e5m2fEELi2ELi8ENS_5EmptyEXadL_ZNS_4reluIffEET_T0_RKS5_EEEEvT3_mmm) ;  /* 0xffffff9402e87950 */ /* 0x00ffea0003c3ffff */
.L_x_33161:
        /* <DEDUP_REMOVED lines=10> */
.L_x_35228:


//--------------------- .text._ZN18transformer_engine6detail38cast_transpose_fused_kernel_notalignedILb0ELb0ELb1EfNS_16CTDBiasDActParamIff13__nv_bfloat16fEELi2ELi4ENS_5EmptyEXadL_ZNS_4reluIffEET_T0_RKS5_EEEEvT3_mmm --------------------------
	.section	.text._ZN18transformer_engine6detail38cast_transpose_fused_kernel_notalignedILb0ELb0ELb1EfNS_16CTDBiasDActParamIff13__nv_bfloat16fEELi2ELi4ENS_5EmptyEXadL_ZNS_4reluIffEET_T0_RKS5_EEEEvT3_mmm,"ax",@progbits
	.align	128
        .global         _ZN18transformer_engine6detail38cast_transpose_fused_kernel_notalignedILb0ELb0ELb1EfNS_16CTDBiasDActParamIff13__nv_bfloat16fEELi2ELi4ENS_5EmptyEXadL_ZNS_4reluIffEET_T0_RKS5_EEEEvT3_mmm
        .type           _ZN18transformer_engine6detail38cast_transpose_fused_kernel_notalignedILb0ELb0ELb1EfNS_16CTDBiasDActParamIff13__nv_bfloat16fEELi2ELi4ENS_5EmptyEXadL_ZNS_4reluIffEET_T0_RKS5_EEEEvT3_mmm,@function
        .size           _ZN18transformer_engine6detail38cast_transpose_fused_kernel_notalignedILb0ELb0ELb1EfNS_16CTDBiasDActParamIff13__nv_bfloat16fEELi2ELi4ENS_5EmptyEXadL_ZNS_4reluIffEET_T0_RKS5_EEEEvT3_mmm,(.L_x_35230 - _ZN18transformer_engine6detail38cast_transpose_fused_kernel_notalignedILb0ELb0ELb1EfNS_16CTDBiasDActParamIff13__nv_bfloat16fEELi2ELi4ENS_5EmptyEXadL_ZNS_4reluIffEET_T0_RKS5_EEEEvT3_mmm)
        .other          _ZN18transformer_engine6detail38cast_transpose_fused_kernel_notalignedILb0ELb0ELb1EfNS_16CTDBiasDActParamIff13__nv_bfloat16fEELi2ELi4ENS_5EmptyEXadL_ZNS_4reluIffEET_T0_RKS5_EEEEvT3_mmm,@"STO_CUDA_ENTRY STV_DEFAULT"
_ZN18transformer_engine6detail38cast_transpose_fused_kernel_notalignedILb0ELb0ELb1EfNS_16CTDBiasDActParamIff13__nv_bfloat16fEELi2ELi4ENS_5EmptyEXadL_ZNS_4reluIffEET_T0_RKS5_EEEEvT3_mmm:
.text._ZN18transformer_engine6detail38cast_transpose_fused_kernel_notalignedILb0ELb0ELb1EfNS_16CTDBiasDActParamIff13__nv_bfloat16fEELi2ELi4ENS_5EmptyEXadL_ZNS_4reluIffEET_T0_RKS5_EEEEvT3_mmm:
        /* <DEDUP_REMOVED lines=14> */
[----:B------:R-:W-:Y:S01]  /*00e0*/  USHF.R.U32.HI UR5, URZ, 0x6, UR6 ;  /* 0x000000063f057899 */ /* 0x000fe20008011606 */
[----:B------:R-:W-:Y:S01]  /*00f0*/  SHF.R.U32.HI R3, RZ, 0x5, R12 ;  /* 0x00000005ff037819 */ /* 0x000fe2000001160c */
[----:B------:R-:W-:Y:S02]  /*0100*/  USHF.R.U64 UR4, UR4, 0x6, UR6 ;  /* 0x0000000604047899 */ /* 0x000fe40008001206 */
[----:B------:R-:W-:-:S06]  /*0110*/  ULOP3.LUT UP0, URZ, UR5, 0x3ffffff, URZ, 0xc0, !UPT ;  /* 0x03ffffff053f7892 */ /* 0x000fcc000f80c03f */
[----:B------:R-:W-:-:S13]  /*0120*/  PLOP3.LUT P0, PT, PT, PT, UP0, 0x80, 0x0 ;  /* 0x000000000000781c */ /* 0x000fda0003f0f008 */
[----:B------:R-:W-:Y:S05]  /*0130*/  @!P0 BRA `(.L_x_33162) ;  /* 0x00000000002c8947 */ /* 0x000fea0003800000 */
[----:B------:R-:W-:-:S07]  /*0140*/  MOV R2, 0x160 ;  /* 0x0000016000027802 */ /* 0x000fce0000000f00 */
[----:B------:R-:W-:Y:S05]  /*0150*/  CALL.REL.NOINC `($__internal_744_$__cuda_sm20_div_u64) ;  /* 0x0000003800887944 */ /* 0x000fea0003c00000 */
        /* <DEDUP_REMOVED lines=9> */
.L_x_33162:
        /* <DEDUP_REMOVED lines=22> */
.L_x_33163:
[----:B------:R-:W0:Y:S01]  /*0350*/  LDC.64 R32, c[0x0][0x258] ;  /* 0x00009600ff207b82 */ /* 0x000e220000000a00 */
[----:B------:R-:W-:Y:S01]  /*0360*/  ULDC.64 UR6, c[0x0][0x260] ;  /* 0x0000980000067ab9 */ /* 0x000fe20000000a00 */
[----:B------:R-:W-:Y:S01]  /*0370*/  ULDC.64 UR8, c[0x0][0x230] ;  /* 0x00008c0000087ab9 */ /* 0x000fe20000000a00 */
[----:B------:R-:W-:Y:S01]  /*0380*/  USHF.R.U64 UR10, UR6, 0x2, UR7 ;  /* 0x00000002060a7899 */ /* 0x000fe20008001207 */
[C---:B------:R-:W-:Y:S01]  /*0390*/  SHF.L.U64.HI R0, R34.reuse, 0x5, R35 ;  /* 0x0000000522007819 */ /* 0x040fe20000010223 */
[----:B------:R-:W-:Y:S01]  /*03a0*/  USHF.R.U32.HI UR11, URZ, 0x2, UR7 ;  /* 0x000000023f0b7899 */ /* 0x000fe20008011607 */
[----:B------:R-:W-:Y:S01]  /*03b0*/  ISETP.NE.U32.AND P0, PT, RZ, UR8, PT ;  /* 0x00000008ff007c0c */ /* 0x000fe2000bf05070 */
[----:B------:R-:W-:Y:S01]  /*03c0*/  IMAD.SHL.U32 R5, R3, 0x4, RZ ;  /* 0x0000000403057824 */ /* 0x000fe200078e00ff */
[----:B------:R-:W-:Y:S01]  /*03d0*/  SHF.L.U64.HI R2, R13, 0x5, R40 ;  /* 0x000000050d027819 */ /* 0x000fe20000010228 */
[----:B------:R-:W-:Y:S01]  /*03e0*/  IMAD R7, R3, -0x4, R12 ;  /* 0xfffffffc03077824 */ /* 0x000fe200078e020c */
[----:B------:R-:W-:Y:S01]  /*03f0*/  LEA R4, P2, -R34, UR10, 0x5 ;  /* 0x0000000a22047c11 */ /* 0x000fe2000f8429ff */
[----:B------:R-:W-:Y:S01]  /*0400*/  IMAD.SHL.U32 R41, R13, 0x2, RZ ;  /* 0x000000020d297824 */ /* 0x000fe200078e00ff */
[----:B------:R-:W-:Y:S01]  /*0410*/  ISETP.NE.AND.EX P0, PT, RZ, UR9, PT, P0 ;  /* 0x00000009ff007c0c */ /* 0x000fe2000bf05300 */
[----:B------:R-:W-:Y:S01]  /*0420*/  VIADD R6, R7, 0xffffffff ;  /* 0xffffffff07067836 */ /* 0x000fe20000000000 */
[----:B------:R-:W-:Y:S01]  /*0430*/  IADD3.X R0, ~R0, UR11, RZ, P2, !PT ;  /* 0x0000000b00007c10 */ /* 0x000fe200097fe5ff */
[----:B------:R-:W-:Y:S01]  /*0440*/  ULDC.64 UR8, c[0x0][0x210] ;  /* 0x0000840000087ab9 */ /* 0x000fe20000000a00 */
[----:B------:R-:W-:-:S02]  /*0450*/  ISETP.LT.U32.AND P2, PT, R4, 0x20, PT ;  /* 0x000000200400780c */ /* 0x000fc40003f41070 */
[----:B------:R-:W-:Y:S02]  /*0460*/  CS2R R62, SRZ ;  /* 0x00000000003e7805 */ /* 0x000fe4000001ff00 */
[----:B------:R-:W-:Y:S02]  /*0470*/  LOP3.LUT R5, R5, 0x1c, RZ, 0xe2, !PT ;  /* 0x0000001c05057812 */ /* 0x000fe400078ee2ff */
[----:B------:R-:W-:Y:S02]  /*0480*/  CS2R R56, SRZ ;  /* 0x0000000000387805 */ /* 0x000fe4000001ff00 */
[----:B------:R-:W-:Y:S01]  /*0490*/  ISETP.LT.U32.AND.EX P2, PT, R0, RZ, PT, P2 ;  /* 0x000000ff0000720c */ /* 0x000fe20003f41120 */
[----:B------:R-:W-:Y:S01]  /*04a0*/  IMAD.SHL.U32 R0, R3, 0x10, RZ ;  /* 0x0000001003007824 */ /* 0x000fe200078e00ff */
[----:B------:R-:W-:Y:S01]  /*04b0*/  LOP3.LUT R8, R7, 0x1f, RZ, 0xc0, !PT ;  /* 0x0000001f07087812 */ /* 0x000fe200078ec0ff */
[----:B------:R-:W-:Y:S01]  /*04c0*/  VIADD R51, R5, 0x1 ;  /* 0x0000000105337836 */ /* 0x000fe20000000000 */
[--C-:B0-----:R-:W-:Y:S01]  /*04d0*/  SHF.R.U64 R10, R32, 0x1, R33.reuse ;  /* 0x00000001200a7819 */ /* 0x101fe20000001221 */
[----:B------:R-:W-:Y:S01]  /*04e0*/  IMAD R3, R35, R32, RZ ;  /* 0x0000002023037224 */ /* 0x000fe200078e02ff */
[----:B------:R-:W-:Y:S01]  /*04f0*/  SHF.R.U32.HI R9, RZ, 0x1, R33 ;  /* 0x00000001ff097819 */ /* 0x000fe20000011621 */
[----:B------:R-:W0:Y:S01]  /*0500*/  @P0 LDC.64 R20, c[0x0][0x230] ;  /* 0x00008c00ff140b82 */ /* 0x000e220000000a00 */
[----:B------:R-:W-:Y:S01]  /*0510*/  LEA R14, P1, -R13, R10, 0x5 ;  /* 0x0000000a0d0e7211 */ /* 0x000fe200078229ff */
[----:B------:R-:W-:Y:S01]  /*0520*/  IMAD R15, R34, R33, R3 ;  /* 0x00000021220f7224 */ /* 0x000fe200078e0203 */
[----:B------:R-:W-:Y:S01]  /*0530*/  SEL R4, R4, 0x20, P2 ;  /* 0x0000002004047807 */ /* 0x000fe20001000000 */
[----:B------:R-:W-:Y:S01]  /*0540*/  IMAD.WIDE.U32 R44, R34, R32, RZ ;  /* 0x00000020222c7225 */ /* 0x000fe200078e00ff */
[----:B------:R-:W-:Y:S01]  /*0550*/  LOP3.LUT R6, R6, 0x1f, RZ, 0xc0, !PT ;  /* 0x0000001f06067812 */ /* 0x000fe200078ec0ff */
[----:B------:R-:W-:Y:S01]  /*0560*/  ULDC.64 UR14, c[0x0][0x228] ;  /* 0x00008a00000e7ab9 */ /* 0x000fe20000000a00 */
[----:B------:R-:W-:Y:S01]  /*0570*/  ISETP.GE.U32.AND P2, PT, R5, R4, PT ;  /* 0x000000040500720c */ /* 0x000fe20003f46070 */
[----:B------:R-:W-:Y:S01]  /*0580*/  IMAD.X R2, R9, 0x1, ~R2, P1 ;  /* 0x0000000109027824 */ /* 0x000fe200008e0e02 */
[----:B------:R-:W-:Y:S01]  /*0590*/  ISETP.LT.U32.AND P1, PT, R14, 0x20, PT ;  /* 0x000000200e00780c */ /* 0x000fe20003f21070 */
[----:B------:R-:W-:Y:S01]  /*05a0*/  IMAD.IADD R15, R45, 0x1, R15 ;  /* 0x000000012d0f7824 */ /* 0x000fe200078e020f */
[----:B------:R-:W-:Y:S01]  /*05b0*/  LOP3.LUT R0, R0, 0x70, RZ, 0xc0, !PT ;  /* 0x0000007000007812 */ /* 0x000fe200078ec0ff */
[----:B------:R-:W-:Y:S01]  /*05c0*/  ULDC.64 UR12, c[0x0][0x220] ;  /* 0x00008800000c7ab9 */ /* 0x000fe20000000a00 */
[----:B------:R-:W-:-:S02]  /*05d0*/  ISETP.LT.U32.AND.EX P1, PT, R2, RZ, PT, P1 ;  /* 0x000000ff0200720c */ /* 0x000fc40003f21110 */
[----:B------:R-:W-:Y:S01]  /*05e0*/  SHF.L.U64.HI R2, R13, 0x1, R40 ;  /* 0x000000010d027819 */ /* 0x000fe20000010228 */
[----:B------:R-:W-:Y:S01]  /*05f0*/  IMAD.WIDE.U32 R38, R10, R0, RZ ;  /* 0x000000000a267225 */ /* 0x000fe200078e00ff */
[----:B------:R-:W-:Y:S02]  /*0600*/  SEL R3, R14, 0x20, P1 ;  /* 0x000000200e037807 */ /* 0x000fe40000800000 */
[----:B------:R-:W-:Y:S01]  /*0610*/  ISETP.GE.U32.AND P1, PT, R51, R4, PT ;  /* 0x000000043300720c */ /* 0x000fe20003f26070 */
[----:B------:R-:W-:Y:S01]  /*0620*/  IMAD R17, R9, R0, RZ ;  /* 0x0000000009117224 */ /* 0x000fe200078e02ff */
[-C--:B------:R-:W-:Y:S02]  /*0630*/  ISETP.LT.U32.AND P2, PT, R8, R3.reuse, !P2 ;  /* 0x000000030800720c */ /* 0x080fe40005741070 */
[----:B------:R-:W-:Y:S01]  /*0640*/  ISETP.LT.U32.AND P1, PT, R6, R3, !P1 ;  /* 0x000000030600720c */ /* 0x000fe20004f21070 */
[----:B------:R-:W-:Y:S01]  /*0650*/  IMAD.IADD R60, R39, 0x1, R17 ;  /* 0x00000001273c7824 */ /* 0x000fe200078e0211 */
[----:B------:R-:W-:-:S02]  /*0660*/  LEA R41, P3, R44, R41, 0x2 ;  /* 0x000000292c297211 */ /* 0x000fc400078610ff */
[----:B------:R-:W-:Y:S02]  /*0670*/  IADD3 R14, P5, R6, R38, RZ ;  /* 0x00000026060e7210 */ /* 0x000fe40007fbe0ff */
[----:B------:R-:W-:Y:S02]  /*0680*/  LEA.HI.X R44, R44, R2, R15, 0x2, P3 ;  /* 0x000000022c2c7211 */ /* 0x000fe400018f140f */
[C---:B------:R-:W-:Y:S01]  /*0690*/  LEA R2, P3, R41.reuse, UR8, 0x7 ;  /* 0x0000000829027c11 */ /* 0x040fe2000f8638ff */
[----:B------:R-:W-:Y:S01]  /*06a0*/  IMAD.X R15, RZ, RZ, R60, P5 ;  /* 0x000000ffff0f7224 */ /* 0x000fe200028e063c */
[----:B------:R-:W-:Y:S02]  /*06b0*/  IADD3 R42, P4, R8, R38, RZ ;  /* 0x00000026082a7210 */ /* 0x000fe40007f9e0ff */
[----:B------:R-:W-:Y:S01]  /*06c0*/  LEA.HI.X R0, R41, UR9, R44, 0x7, P3 ;  /* 0x0000000929007c11 */ /* 0x000fe200098f3c2c */
[----:B------:R-:W-:Y:S01]  /*06d0*/  @P1 IMAD R25, R9, 0x5, RZ ;  /* 0x0000000509191824 */ /* 0x000fe200078e02ff */
[----:B------:R-:W-:Y:S01]  /*06e0*/  @P1 LEA R17, P5, R10, R14, 0x2 ;  /* 0x0000000e0a111211 */ /* 0x000fe200078a10ff */
[----:B------:R-:W-:Y:S01]  /*06f0*/  IMAD.X R43, RZ, RZ, R60, P4 ;  /* 0x000000ffff2b7224 */ /* 0x000fe200020e063c */
[----:B------:R-:W-:Y:S01]  /*0700*/  @P2 IADD3 R23, P3, R42, R10, RZ ;  /* 0x0000000a2a172210 */ /* 0x000fe20007f7e0ff */
[C---:B------:R-:W-:Y:S01]  /*0710*/  @P1 IMAD.WIDE.U32 R18, R10.reuse, 0x5, R14 ;  /* 0x000000050a121825 */ /* 0x040fe200078e000e */
[--C-:B------:R-:W-:Y:S01]  /*0720*/  @P1 LEA.HI.X R16, R10, R15, R9.reuse, 0x2, P5 ;  /* 0x0000000f0a101211 */ /* 0x100fe200028f1409 */
[----:B------:R-:W-:Y:S01]  /*0730*/  ULDC.64 UR8, c[0x0][0x208] ;  /* 0x0000820000087ab9 */ /* 0x000fe20000000a00 */
[-C--:B------:R-:W-:Y:S01]  /*0740*/  @P1 LEA R30, P4, R17, R2.reuse, 0x3 ;  /* 0x00000002111e1211 */ /* 0x080fe200078818ff */
[----:B------:R-:W-:Y:S01]  /*0750*/  @P2 IMAD.X R24, R43, 0x1, R9, P3 ;  /* 0x000000012b182824 */ /* 0x000fe200018e0609 */
[----:B------:R-:W-:Y:S01]  /*0760*/  @P2 LEA R22, P3, R23, R2, 0x3 ;  /* 0x0000000217162211 */ /* 0x000fe200078618ff */
[----:B0-----:R-:W2:Y:S01]  /*0770*/  @P0 LDG.E R45, desc[UR8][R20.64] ;  /* 0x00000008142d0981 */ /* 0x001ea2000c1e1900 */
[-C--:B------:R-:W-:Y:S01]  /*0780*/  @P1 LEA.HI.X R31, R17, R0.reuse, R16, 0x3, P4 ;  /* 0x00000000111f1211 */ /* 0x080fe200020f1c10 */
[----:B------:R-:W-:Y:S01]  /*0790*/  @P1 IMAD.IADD R17, R19, 0x1, R25 ;  /* 0x0000000113111824 */ /* 0x000fe200078e0219 */
[----:B------:R-:W-:-:S02]  /*07a0*/  @P2 LEA.HI.X R23, R23, R0, R24, 0x3, P3 ;  /* 0x0000000017172211 */ /* 0x000fc400018f1c18 */
[-C--:B------:R-:W-:Y:S02]  /*07b0*/  @P1 LEA R16, P4, R18, R2.reuse, 0x3 ;  /* 0x0000000212101211 */ /* 0x080fe400078818ff */
[----:B------:R-:W-:Y:S02]  /*07c0*/  @P2 LEA R26, P3, R42, R2, 0x3 ;  /* 0x000000022a1a2211 */ /* 0x000fe400078618ff */
[-C--:B------:R-:W-:Y:S02]  /*07d0*/  @P1 LEA.HI.X R17, R18, R0.reuse, R17, 0x3, P4 ;  /* 0x0000000012111211 */ /* 0x080fe400020f1c11 */
[----:B------:R-:W-:Y:S02]  /*07e0*/  CS2R R18, SRZ ;  /* 0x0000000000127805 */ /* 0x000fe4000001ff00 */
[----:B------:R-:W-:Y:S01]  /*07f0*/  @P2 LEA.HI.X R27, R42, R0, R43, 0x3, P3 ;  /* 0x000000002a1b2211 */ /* 0x000fe200018f1c2b */
[----:B------:R-:W-:Y:S01]  /*0800*/  @P1 IMAD.MOV.U32 R24, RZ, RZ, R14 ;  /* 0x000000ffff181224 */ /* 0x000fe200078e000e */
[----:B------:R-:W-:Y:S01]  /*0810*/  @P2 LOP3.LUT R47, R32, 0xfffffffe, RZ, 0xc0, !PT ;  /* 0xfffffffe202f2812 */ /* 0x000fe200078ec0ff */
[----:B------:R-:W-:Y:S01]  /*0820*/  @P1 IMAD.MOV.U32 R25, RZ, RZ, R15 ;  /* 0x000000ffff191224 */ /* 0x000fe200078e000f */
[----:B------:R-:W-:Y:S01]  /*0830*/  @P2 LOP3.LUT R49, R33, 0x1fffffff, RZ, 0xc0, !PT ;  /* 0x1fffffff21312812 */ /* 0x000fe200078ec0ff */
[----:B------:R0:W3:Y:S04]  /*0840*/  @P2 LDG.E.64 R62, desc[UR8][R26.64] ;  /* 0x000000081a3e2981 */ /* 0x0000e8000c1e1b00 */
[----:B------:R1:W4:Y:S01]  /*0850*/  @P2 LDG.E.64 R18, desc[UR8][R22.64] ;  /* 0x0000000816122981 */ /* 0x000322000c1e1b00 */
[----:B------:R-:W-:Y:S01]  /*0860*/  @P1 IMAD R55, R9, 0x6, RZ ;  /* 0x0000000609371824 */ /* 0x000fe200078e02ff */
[----:B------:R-:W-:Y:S01]  /*0870*/  @P2 IADD3 R47, P3, R47, R42, RZ ;  /* 0x0000002a2f2f2210 */ /* 0x000fe20007f7e0ff */
[----:B------:R-:W-:Y:S01]  /*0880*/  @P1 IMAD.WIDE.U32 R24, R10, 0x6, R24 ;  /* 0x000000060a181825 */ /* 0x000fe200078e0018 */
[----:B------:R-:W4:Y:S01]  /*0890*/  @P1 LDG.E.64 R56, desc[UR8][R16.64] ;  /* 0x0000000810381981 */ /* 0x000f22000c1e1b00 */
[----:B0-----:R-:W-:-:S02]  /*08a0*/  CS2R R26, SRZ ;  /* 0x00000000001a7805 */ /* 0x001fc4000001ff00 */
[----:B------:R-:W-:Y:S01]  /*08b0*/  @P1 IMAD.IADD R21, R25, 0x1, R55 ;  /* 0x0000000119151824 */ /* 0x000fe200078e0237 */
[CC--:B------:R-:W-:Y:S01]  /*08c0*/  @P1 LEA R20, P4, R24.reuse, R2.reuse, 0x3 ;  /* 0x0000000218141211 */ /* 0x0c0fe200078818ff */
[----:B------:R-:W-:Y:S01]  /*08d0*/  @P2 IMAD.X R25, R49, 0x1, R43, P3 ;  /* 0x0000000131192824 */ /* 0x000fe200018e062b */
[----:B------:R-:W-:Y:S01]  /*08e0*/  @P2 LEA R46, P3, R47, R2, 0x3 ;  /* 0x000000022f2e2211 */ /* 0x000fe200078618ff */
[----:B------:R0:W4:Y:S01]  /*08f0*/  @P1 LDG.E.64 R26, desc[UR8][R30.64] ;  /* 0x000000081e1a1981 */ /* 0x000122000c1e1b00 */
[-C--:B------:R-:W-:Y:S01]  /*0900*/  @P1 LEA.HI.X R21, R24, R0.reuse, R21, 0x3, P4 ;  /* 0x0000000018151211 */ /* 0x080fe200020f1c15 */
[----:B------:R-:W-:Y:S01]  /*0910*/  @P2 IMAD R53, R9, 0x3, RZ ;  /* 0x0000000309352824 */ /* 0x000fe200078e02ff */
[----:B------:R-:W-:Y:S01]  /*0920*/  @P2 LEA.HI.X R47, R47, R0, R25, 0x3, P3 ;  /* 0x000000002f2f2211 */ /* 0x000fe200018f1c19 */
[----:B------:R-:W-:Y:S01]  /*0930*/  @P2 IMAD.WIDE.U32 R28, R10, 0x3, R42 ;  /* 0x000000030a1c2825 */ /* 0x000fe200078e002a */
[----:B------:R-:W-:-:S03]  /*0940*/  CS2R R24, SRZ ;  /* 0x0000000000187805 */ /* 0x000fc6000001ff00 */
[----:B------:R-:W-:Y:S01]  /*0950*/  @P2 IMAD.IADD R29, R29, 0x1, R53 ;  /* 0x000000011d1d2824 */ /* 0x000fe200078e0235 */
[C---:B------:R-:W-:Y:S02]  /*0960*/  @P2 LEA R48, P3, R28.reuse, R2, 0x3 ;  /* 0x000000021c302211 */ /* 0x040fe400078618ff */
[----:B------:R0:W4:Y:S01]  /*0970*/  @P2 LDG.E.64 R24, desc[UR8][R46.64] ;  /* 0x000000082e182981 */ /* 0x000122000c1e1b00 */
[----:B-1----:R-:W-:Y:S02]  /*0980*/  CS2R R22, SRZ ;  /* 0x0000000000167805 */ /* 0x002fe4000001ff00 */
[----:B------:R-:W-:Y:S02]  /*0990*/  @P2 LEA.HI.X R49, R28, R0, R29, 0x3, P3 ;  /* 0x000000001c312211 */ /* 0x000fe400018f1c1d */
[----:B------:R-:W-:-:S03]  /*09a0*/  CS2R R28, SRZ ;  /* 0x00000000001c7805 */ /* 0x000fc6000001ff00 */
[----:B------:R-:W4:Y:S04]  /*09b0*/  @P2 LDG.E.64 R22, desc[UR8][R48.64] ;  /* 0x0000000830162981 */ /* 0x000f28000c1e1b00 */
[----:B------:R1:W4:Y:S01]  /*09c0*/  @P1 LDG.E.64 R28, desc[UR8][R20.64] ;  /* 0x00000008141c1981 */ /* 0x000322000c1e1b00 */
[----:B0-----:R-:W-:Y:S02]  /*09d0*/  @P1 IMAD R31, R9, 0x7, RZ ;  /* 0x00000007091f1824 */ /* 0x001fe400078e02ff */
[----:B------:R-:W-:-:S04]  /*09e0*/  @P1 IMAD.WIDE.U32 R14, R10, 0x7, R14 ;  /* 0x000000070a0e1825 */ /* 0x000fc800078e000e */
[----:B------:R-:W-:Y:S01]  /*09f0*/  @P1 IMAD.IADD R15, R15, 0x1, R31 ;  /* 0x000000010f0f1824 */ /* 0x000fe200078e021f */
[C---:B------:R-:W-:Y:S02]  /*0a00*/  @P1 LEA R30, P2, R14.reuse, R2, 0x3 ;  /* 0x000000020e1e1211 */ /* 0x040fe400078418ff */
[----:B------:R-:W-:Y:S02]  /*0a10*/  CS2R R46, SRZ ;  /* 0x00000000002e7805 */ /* 0x000fe4000001ff00 */
[----:B------:R-:W-:Y:S01]  /*0a20*/  @P1 LEA.HI.X R31, R14, R0, R15, 0x3, P2 ;  /* 0x000000000e1f1211 */ /* 0x000fe200010f1c0f */
[----:B------:R-:W-:Y:S02]  /*0a30*/  IMAD R40, R40, UR6, RZ ;  /* 0x0000000628287c24 */ /* 0x000fe4000f8e02ff */
[----:B------:R-:W-:Y:S02]  /*0a40*/  IMAD.WIDE.U32 R14, R13, UR6, RZ ;  /* 0x000000060d0e7c25 */ /* 0x000fe4000f8e00ff */
[----:B------:R0:W5:Y:S01]  /*0a50*/  @P1 LDG.E.64 R46, desc[UR8][R30.64] ;  /* 0x000000081e2e1981 */ /* 0x000162000c1e1b00 */
[----:B------:R-:W-:Y:S01]  /*0a60*/  ISETP.GE.U32.AND P1, PT, R5, R4, PT ;  /* 0x000000040500720c */ /* 0x000fe20003f26070 */
[----:B------:R-:W-:Y:S01]  /*0a70*/  IMAD R17, R13, UR7, R40 ;  /* 0x000000070d117c24 */ /* 0x000fe2000f8e0228 */
[----:B------:R-:W-:-:S03]  /*0a80*/  UMOV UR6, 0x3f800000 ;  /* 0x3f80000000067882 */ /* 0x000fc60000000000 */
[----:B------:R-:W-:Y:S02]  /*0a90*/  IMAD.IADD R17, R15, 0x1, R17 ;  /* 0x000000010f117824 */ /* 0x000fe400078e0211 */
[C---:B------:R-:W-:Y:S01]  /*0aa0*/  IMAD.SHL.U32 R15, R14.reuse, 0x2, RZ ;  /* 0x000000020e0f7824 */ /* 0x040fe200078e00ff */
[C---:B------:R-:W-:Y:S01]  /*0ab0*/  SHF.L.U64.HI R44, R41.reuse, 0x5, R44 ;  /* 0x00000005292c7819 */ /* 0x040fe2000001022c */
[----:B------:R-:W-:Y:S01]  /*0ac0*/  IMAD.SHL.U32 R41, R41, 0x20, RZ ;  /* 0x0000002029297824 */ /* 0x000fe200078e00ff */
[----:B------:R-:W-:Y:S02]  /*0ad0*/  SHF.L.U64.HI R17, R14, 0x1, R17 ;  /* 0x000000010e117819 */ /* 0x000fe40000010211 */
[----:B------:R-:W-:-:S04]  /*0ae0*/  LEA R15, P2, R34, R15, 0x2 ;  /* 0x0000000f220f7211 */ /* 0x000fc800078410ff */
[----:B------:R-:W-:Y:S02]  /*0af0*/  LEA R13, P3, R15, UR14, 0x6 ;  /* 0x0000000e0f0d7c11 */ /* 0x000fe4000f8630ff */
[----:B------:R-:W-:-:S04]  /*0b00*/  LEA.HI.X R16, R34, R17, R35, 0x2, P2 ;  /* 0x0000001122107211 */ /* 0x000fc800010f1423 */
[----:B------:R-:W-:Y:S01]  /*0b10*/  LEA.HI.X R15, R15, UR15, R16, 0x6, P3 ;  /* 0x0000000f0f0f7c11 */ /* 0x000fe200098f3410 */
[----:B------:R-:W-:Y:S01]  /*0b20*/  BSSY B0, `(.L_x_33164) ;  /* 0x000002e000007945 */ /* 0x000fe20003800000 */
[----:B--2---:R-:W-:Y:S02]  /*0b30*/  @P0 R2UR UR6, R45 ;  /* 0x000000002d0602ca */ /* 0x004fe400000e0000 */
[----:B------:R-:W-:Y:S02]  /*0b40*/  ISETP.GE.U32.OR P0, PT, R8, R3, P1 ;  /* 0x000000030800720c */ /* 0x000fe40000f06470 */
[----:B------:R-:W-:-:S04]  /*0b50*/  LEA R14, P1, R41, UR12, 0x1 ;  /* 0x0000000c290e7c11 */ /* 0x000fc8000f8208ff */
[----:B------:R-:W-:-:S07]  /*0b60*/  LEA.HI.X R16, R41, UR13, R44, 0x1, P1 ;  /* 0x0000000d29107c11 */ /* 0x000fce00088f0c2c */
[C---:B-1----:R-:W-:Y:S02]  /*0b70*/  @!P0 IADD3 R21, P2, R42.reuse, R10, RZ ;  /* 0x0000000a2a158210 */ /* 0x042fe40007f5e0ff */
[----:B---3--:R-:W-:Y:S02]  /*0b80*/  FMNMX R59, RZ, R62, !PT ;  /* 0x0000003eff3b7209 */ /* 0x008fe40007800000 */
[----:B------:R-:W-:Y:S02]  /*0b90*/  FMNMX R63, RZ, R63, !PT ;  /* 0x0000003fff3f7209 */ /* 0x000fe40007800000 */
[----:B----4-:R-:W-:Y:S02]  /*0ba0*/  FMNMX R58, RZ, R18, !PT ;  /* 0x00000012ff3a7209 */ /* 0x010fe40007800000 */
[----:B------:R-:W-:Y:S01]  /*0bb0*/  FMNMX R61, RZ, R19, !PT ;  /* 0x00000013ff3d7209 */ /* 0x000fe20007800000 */
[----:B------:R-:W-:Y:S01]  /*0bc0*/  FMUL R17, R59, UR6 ;  /* 0x000000063b117c20 */ /* 0x000fe20008400000 */
[----:B------:R-:W-:Y:S01]  /*0bd0*/  FMUL R18, R63, UR6 ;  /* 0x000000063f127c20 */ /* 0x000fe20008400000 */
[----:B------:R-:W-:Y:S01]  /*0be0*/  @!P0 LEA R54, P1, R42, R14, 0x2 ;  /* 0x0000000e2a368211 */ /* 0x000fe200078210ff */
[----:B0-----:R-:W-:-:S02]  /*0bf0*/  @!P0 IMAD.X R30, R43, 0x1, R9, P2 ;  /* 0x000000012b1e8824 */ /* 0x001fc400010e0609 */
[----:B------:R-:W-:Y:S01]  /*0c00*/  FMUL R19, R58, UR6 ;  /* 0x000000063a137c20 */ /* 0x000fe20008400000 */
[----:B------:R-:W-:Y:S01]  /*0c10*/  FMUL R20, R61, UR6 ;  /* 0x000000063d147c20 */ /* 0x000fe20008400000 */
[C---:B------:R-:W-:Y:S02]  /*0c20*/  @!P0 LEA R40, P2, R21.reuse, R14, 0x2 ;  /* 0x0000000e15288211 */ /* 0x040fe400078410ff */
[-C--:B------:R-:W-:Y:S02]  /*0c30*/  @!P0 LEA.HI.X R55, R42, R16.reuse, R43, 0x2, P1 ;  /* 0x000000102a378211 */ /* 0x080fe400008f142b */
[----:B------:R-:W-:Y:S02]  /*0c40*/  @!P0 F2FP.BF16.F32.PACK_AB R65, R18, R17 ;  /* 0x000000111241823e */ /* 0x000fe400000010ff */
[----:B------:R-:W-:Y:S02]  /*0c50*/  @!P0 LEA.HI.X R41, R21, R16, R30, 0x2, P2 ;  /* 0x0000001015298211 */ /* 0x000fe400010f141e */
[----:B------:R-:W-:Y:S01]  /*0c60*/  @!P0 F2FP.BF16.F32.PACK_AB R67, R20, R19 ;  /* 0x000000131443823e */ /* 0x000fe200000010ff */
[----:B------:R0:W-:Y:S01]  /*0c70*/  @!P0 STG.E desc[UR8][R54.64], R65 ;  /* 0x0000004136008986 */ /* 0x0001e2000c101908 */
[----:B------:R-:W-:-:S03]  /*0c80*/  FMNMX R50, RZ, R26, !PT ;  /* 0x0000001aff327209 */ /* 0x000fc60007800000 */
[----:B------:R1:W-:Y:S02]  /*0c90*/  @!P0 STG.E desc[UR8][R40.64], R67 ;  /* 0x0000004328008986 */ /* 0x0003e4000c101908 */
[----:B------:R-:W-:Y:S01]  /*0ca0*/  FMUL R31, R50, UR6 ;  /* 0x00000006321f7c20 */ /* 0x000fe20008400000 */
[----:B------:R-:W-:-:S03]  /*0cb0*/  FMNMX R44, RZ, R25, !PT ;  /* 0x00000019ff2c7209 */ /* 0x000fc60007800000 */
[----:B------:R1:W2:Y:S01]  /*0cc0*/  F2F.BF16.F32 R25, R31 ;  /* 0x0000001f00197304 */ /* 0x0002a20000202000 */
[----:B------:R-:W-:Y:S02]  /*0cd0*/  FMNMX R45, RZ, R24, !PT ;  /* 0x00000018ff2d7209 */ /* 0x000fe40007800000 */
[----:B------:R-:W-:Y:S02]  /*0ce0*/  FMNMX R49, RZ, R22, !PT ;  /* 0x00000016ff317209 */ /* 0x000fe40007800000 */
[----:B------:R-:W-:Y:S02]  /*0cf0*/  FMNMX R48, RZ, R23, !PT ;  /* 0x00000017ff307209 */ /* 0x000fe40007800000 */
[----:B------:R-:W-:Y:S01]  /*0d00*/  FMNMX R52, RZ, R56, !PT ;  /* 0x00000038ff347209 */ /* 0x000fe20007800000 */
[----:B------:R-:W-:Y:S01]  /*0d10*/  FMUL R21, R45, UR6 ;  /* 0x000000062d157c20 */ /* 0x000fe20008400000 */
[----:B------:R-:W-:Y:S01]  /*0d20*/  FMNMX R53, RZ, R28, !PT ;  /* 0x0000001cff357209 */ /* 0x000fe20007800000 */
[----:B------:R-:W-:Y:S01]  /*0d30*/  FMUL R22, R49, UR6 ;  /* 0x0000000631167c20 */ /* 0x000fe20008400000 */
[----:B------:R-:W-:Y:S01]  /*0d40*/  FMUL R23, R48, UR6 ;  /* 0x0000000630177c20 */ /* 0x000fe20008400000 */
[----:B0-----:R-:W-:Y:S01]  /*0d50*/  FMUL R55, R52, UR6 ;  /* 0x0000000634377c20 */ /* 0x001fe20008400000 */
[----:B------:R-:W-:Y:S01]  /*0d60*/  FMUL R24, R44, UR6 ;  /* 0x000000062c187c20 */ /* 0x000fe20008400000 */
[----:B-1----:R-:W-:Y:S06]  /*0d70*/  @P0 BRA `(.L_x_33165) ;  /* 0x0000000000200947 */ /* 0x002fec0003800000 */
        /* <DEDUP_REMOVED lines=8> */
.L_x_33165:
[----:B------:R-:W-:Y:S05]  /*0e00*/  BSYNC B0 ;  /* 0x0000000000007941 */ /* 0x000fea0003800000 */
.L_x_33164:
        /* <DEDUP_REMOVED lines=11> */
.L_x_33167:
[----:B------:R-:W-:Y:S05]  /*0ec0*/  BSYNC B0 ;  /* 0x0000000000007941 */ /* 0x000fea0003800000 */
.L_x_33166:
[----:B0-----:R-:W1:Y:S01]  /*0ed0*/  F2F.BF16.F32 R40, R55 ;  /* 0x0000003700287304 */ /* 0x001e620000202000 */
[----:B------:R-:W-:Y:S01]  /*0ee0*/  FMUL R54, R53, UR6 ;  /* 0x0000000635367c20 */ /* 0x000fe20008400000 */
[----:B------:R-:W-:Y:S02]  /*0ef0*/  FMNMX R26, RZ, |R59|, !PT ;  /* 0x4000003bff1a7209 */ /* 0x000fe40007800000 */
[----:B------:R-:W-:Y:S02]  /*0f00*/  FMNMX R57, RZ, R57, !PT ;  /* 0x00000039ff397209 */ /* 0x000fe40007800000 */
[----:B------:R-:W-:Y:S02]  /*0f10*/  FMNMX R63, R26, |R63|, !PT ;  /* 0x4000003f1a3f7209 */ /* 0x000fe40007800000 */
[----:B------:R-:W0:Y:S01]  /*0f20*/  F2F.BF16.F32 R39, R54 ;  /* 0x0000003600277304 */ /* 0x000e220000202000 */
[----:B------:R-:W-:Y:S02]  /*0f30*/  FMNMX R62, RZ, R27, !PT ;  /* 0x0000001bff3e7209 */ /* 0x000fe40007800000 */
[----:B------:R-:W-:Y:S01]  /*0f40*/  FMNMX R26, |R58|, R63, !PT ;  /* 0x0000003f3a1a7209 */ /* 0x000fe20007800200 */
[----:B------:R-:W-:Y:S01]  /*0f50*/  FMUL R58, R57, UR6 ;  /* 0x00000006393a7c20 */ /* 0x000fe20008400000 */
[----:B------:R-:W-:Y:S01]  /*0f60*/  FMNMX R29, RZ, R29, !PT ;  /* 0x0000001dff1d7209 */ /* 0x000fe20007800000 */
[----:B------:R-:W-:Y:S01]  /*0f70*/  FMUL R56, R62, UR6 ;  /* 0x000000063e387c20 */ /* 0x000fe20008400000 */
[----:B-1----:R-:W-:Y:S01]  /*0f80*/  IMAD.WIDE.U32 R40, R40, 0x10000, RZ ;  /* 0x0001000028287825 */ /* 0x002fe200078e00ff */
[----:B------:R-:W1:Y:S03]  /*0f90*/  F2F.BF16.F32 R27, R58 ;  /* 0x0000003a001b7304 */ /* 0x000e660000202000 */
[----:B------:R-:W-:Y:S01]  /*0fa0*/  FMUL R59, R29, UR6 ;  /* 0x000000061d3b7c20 */ /* 0x000fe20008400000 */
[----:B--2---:R-:W-:-:S02]  /*0fb0*/  LOP3.LUT R30, R40, R25, RZ, 0xfc, !PT ;  /* 0x00000019281e7212 */ /* 0x004fc400078efcff */
[----:B------:R-:W-:Y:S02]  /*0fc0*/  FMNMX R40, |R61|, R26, !PT ;  /* 0x0000001a3d287209 */ /* 0x000fe40007800200 */
[----:B0-----:R-:W-:Y:S02]  /*0fd0*/  LOP3.LUT R25, R41, R39, RZ, 0xfc, !PT ;  /* 0x0000002729197212 */ /* 0x001fe400078efcff */
[----:B------:R-:W0:Y:S01]  /*0fe0*/  F2F.BF16.F32 R41, R56 ;  /* 0x0000003800297304 */ /* 0x000e220000202000 */
[----:B------:R-:W-:Y:S02]  /*0ff0*/  FMNMX R45, |R45|, R40, !PT ;  /* 0x000000282d2d7209 */ /* 0x000fe40007800200 */
[----:B------:R-:W-:Y:S01]  /*1000*/  LEA R61, P1, R10, R38, 0x2 ;  /* 0x000000260a3d7211 */ /* 0x000fe200078210ff */
[----:B-1----:R-:W-:Y:S01]  /*1010*/  IMAD.WIDE.U32 R26, R27, 0x10000, RZ ;  /* 0x000100001b1a7825 */ /* 0x002fe200078e00ff */
[----:B------:R-:W-:-:S03]  /*1020*/  FMNMX R40, |R44|, R45, !PT ;  /* 0x0000002d2c287209 */ /* 0x000fc60007800200 */
[----:B------:R-:W1:Y:S01]  /*1030*/  F2F.BF16.F32 R39, R59 ;  /* 0x0000003b00277304 */ /* 0x000e620000202000 */
[----:B------:R-:W-:Y:S02]  /*1040*/  LEA.HI.X R60, R10, R60, R9, 0x2, P1 ;  /* 0x0000003c0a3c7211 */ /* 0x000fe400008f1409 */
[----:B------:R-:W-:Y:S02]  /*1050*/  FMNMX R49, |R49|, R40, !PT ;  /* 0x0000002831317209 */ /* 0x000fe40007800200 */
[----:B0-----:R-:W-:Y:S01]  /*1060*/  LOP3.LUT R28, R26, R41, RZ, 0xfc, !PT ;  /* 0x000000291a1c7212 */ /* 0x001fe200078efcff */
[----:B------:R-:W-:-:S05]  /*1070*/  VIADD R26, R7, 0x1e ;  /* 0x0000001e071a7836 */ /* 0x000fca0000000000 */
[----:B------:R-:W-:Y:S02]  /*1080*/  LOP3.LUT R26, R26, 0x1f, RZ, 0xc0, !PT ;  /* 0x0000001f1a1a7812 */ /* 0x000fe400078ec0ff */
[----:B-1----:R-:W-:Y:S01]  /*1090*/  LOP3.LUT R27, R27, R39, RZ, 0xfc, !PT ;  /* 0x000000271b1b7212 */ /* 0x002fe200078efcff */
[----:B------:R-:W-:Y:S01]  /*10a0*/  VIADD R39, R5, 0x2 ;  /* 0x0000000205277836 */ /* 0x000fe20000000000 */
[----:B------:R-:W-:-:S04]  /*10b0*/  IADD3 R44, P1, R26, R61, RZ ;  /* 0x0000003d1a2c7210 */ /* 0x000fc80007f3e0ff */
[----:B------:R-:W-:Y:S01]  /*10c0*/  ISETP.GE.U32.AND P0, PT, R39, R4, PT ;  /* 0x000000042700720c */ /* 0x000fe20003f06070 */
[----:B------:R-:W-:-:S03]  /*10d0*/  IMAD.X R45, RZ, RZ, R60, P1 ;  /* 0x000000ffff2d7224 */ /* 0x000fc600008e063c */
[----:B------:R-:W-:Y:S02]  /*10e0*/  ISETP.LT.U32.AND P0, PT, R26, R3, !P0 ;  /* 0x000000031a00720c */ /* 0x000fe40004701070 */
[----:B------:R-:W-:-:S11]  /*10f0*/  FMNMX R63, |R48|, R49, !PT ;  /* 0x00000031303f7209 */ /* 0x000fd60007800200 */
[----:B------:R-:W-:-:S04]  /*1100*/  @P0 IMAD.WIDE.U32 R38, R10, 0x5, R44 ;  /* 0x000000050a260825 */ /* 0x000fc800078e002c */
[----:B------:R-:W-:Y:S01]  /*1110*/  @P0 IMAD R41, R9, 0x5, RZ ;  /* 0x0000000509290824 */ /* 0x000fe200078e02ff */
[C---:B------:R-:W-:Y:S01]  /*1120*/  @P0 LEA R42, P1, R38.reuse, R2, 0x3 ;  /* 0x00000002262a0211 */ /* 0x040fe200078218ff */
[----:B------:R-:W-:Y:S02]  /*1130*/  @P0 IMAD.MOV.U32 R40, RZ, RZ, R44 ;  /* 0x000000ffff280224 */ /* 0x000fe400078e002c */
[----:B------:R-:W-:Y:S02]  /*1140*/  @P0 IMAD.IADD R39, R41, 0x1, R39 ;  /* 0x0000000129270824 */ /* 0x000fe400078e0227 */
[----:B------:R-:W-:Y:S02]  /*1150*/  @P0 IMAD.MOV.U32 R41, RZ, RZ, R45 ;  /* 0x000000ffff290224 */ /* 0x000fe400078e002d */
[----:B------:R-:W-:Y:S01]  /*1160*/  @P0 IMAD R49, R9, 0x6, RZ ;  /* 0x0000000609310824 */ /* 0x000fe200078e02ff */
[----:B------:R-:W-:Y:S01]  /*1170*/  @P0 LEA.HI.X R43, R38, R0, R39, 0x3, P1 ;  /* 0x00000000262b0211 */ /* 0x000fe200008f1c27 */
[----:B------:R-:W-:Y:S01]  /*1180*/  @P0 IMAD.WIDE.U32 R40, R10, 0x6, R40 ;  /* 0x000000060a280825 */ /* 0x000fe200078e0028 */
[----:B------:R-:W-:-:S03]  /*1190*/  CS2R R38, SRZ ;  /* 0x0000000000267805 */ /* 0x000fc6000001ff00 */
[----:B------:R-:W-:Y:S01]  /*11a0*/  @P0 IMAD.IADD R41, R49, 0x1, R41 ;  /* 0x0000000131290824 */ /* 0x000fe200078e0229 */
[C---:B------:R-:W-:Y:S02]  /*11b0*/  @P0 LEA R48, P1, R40.reuse, R2, 0x3 ;  /* 0x0000000228300211 */ /* 0x040fe400078218ff */
[----:B------:R0:W5:Y:S02]  /*11c0*/  @P0 LDG.E.64 R38, desc[UR8][R42.64] ;  /* 0x000000082a260981 */ /* 0x000164000c1e1b00 */
[----:B------:R-:W-:Y:S02]  /*11d0*/  @P0 LEA.HI.X R49, R40, R0, R41, 0x3, P1 ;  /* 0x0000000028310211 */ /* 0x000fe400008f1c29 */
[----:B------:R-:W-:Y:S02]  /*11e0*/  CS2R R40, SRZ ;  /* 0x0000000000287805 */ /* 0x000fe4000001ff00 */
[----:B------:R-:W-:-:S04]  /*11f0*/  FMNMX R63, R63, |R50|, !PT ;  /* 0x400000323f3f7209 */ /* 0x000fc80007800000 */
[----:B------:R1:W5:Y:S01]  /*1200*/  @P0 LDG.E.64 R40, desc[UR8][R48.64] ;  /* 0x0000000830280981 */ /* 0x000362000c1e1b00 */
[C---:B0-----:R-:W-:Y:S02]  /*1210*/  @P0 LEA R43, P2, R10.reuse, R44, 0x2 ;  /* 0x0000002c0a2b0211 */ /* 0x041fe400078410ff */
[----:B------:R-:W-:Y:S02]  /*1220*/  ISETP.GE.U32.AND P1, PT, R51, R4, PT ;  /* 0x000000043300720c */ /* 0x000fe40003f26070 */
[C---:B------:R-:W-:Y:S01]  /*1230*/  @P0 LEA.HI.X R42, R10.reuse, R45, R9, 0x2, P2 ;  /* 0x0000002d0a2a0211 */ /* 0x040fe200010f1409 */
[----:B------:R-:W-:Y:S01]  /*1240*/  @P0 IMAD.WIDE.U32 R44, R10, 0x7, R44 ;  /* 0x000000070a2c0825 */ /* 0x000fe200078e002c */
[----:B------:R-:W-:-:S03]  /*1250*/  @P0 LEA R50, P2, R43, R2, 0x3 ;  /* 0x000000022b320211 */ /* 0x000fc600078418ff */
[----:B-1----:R-:W-:Y:S01]  /*1260*/  @P0 IMAD R49, R9, 0x7, RZ ;  /* 0x0000000709310824 */ /* 0x002fe200078e02ff */
[----:B------:R-:W-:Y:S02]  /*1270*/  @P0 LEA.HI.X R51, R43, R0, R42, 0x3, P2 ;  /* 0x000000002b330211 */ /* 0x000fe400010f1c2a */
[----:B------:R-:W-:Y:S02]  /*1280*/  CS2R R42, SRZ ;  /* 0x00000000002a7805 */ /* 0x000fe4000001ff00 */
[----:B------:R-:W-:Y:S01]  /*1290*/  @P0 LEA R48, P2, R44, R2, 0x3 ;  /* 0x000000022c300211 */ /* 0x000fe200078418ff */
[----:B------:R-:W-:Y:S01]  /*12a0*/  @P0 IMAD.IADD R45, R49, 0x1, R45 ;  /* 0x00000001312d0824 */ /* 0x000fe200078e022d */
[----:B------:R-:W-:Y:S02]  /*12b0*/  ISETP.GE.U32.OR P1, PT, R6, R3, P1 ;  /* 0x000000030600720c */ /* 0x000fe40000f26470 */
[----:B------:R0:W5:Y:S02]  /*12c0*/  @P0 LDG.E.64 R42, desc[UR8][R50.64] ;  /* 0x00000008322a0981 */ /* 0x000164000c1e1b00 */
[----:B------:R-:W-:-:S02]  /*12d0*/  @P0 LEA.HI.X R49, R44, R0, R45, 0x3, P2 ;  /* 0x000000002c310211 */ /* 0x000fc400010f1c2d */
[----:B------:R-:W-:Y:S02]  /*12e0*/  CS2R R44, SRZ ;  /* 0x00000000002c7805 */ /* 0x000fe4000001ff00 */
[----:B------:R-:W-:-:S04]  /*12f0*/  FMNMX R63, R63, |R62|, !PT ;  /* 0x4000003e3f3f7209 */ /* 0x000fc80007800000 */
[----:B------:R1:W5:Y:S01]  /*1300*/  @P0 LDG.E.64 R44, desc[UR8][R48.64] ;  /* 0x00000008302c0981 */ /* 0x000362000c1e1b00 */
[----:B------:R-:W-:Y:S01]  /*1310*/  FMNMX R52, |R52|, R63, !PT ;  /* 0x0000003f34347209 */ /* 0x000fe20007800200 */
[----:B------:R-:W-:Y:S01]  /*1320*/  BSSY B0, `(.L_x_33168) ;  /* 0x000001e000007945 */ /* 0x000fe20003800000 */
[----:B0-----:R-:W-:Y:S02]  /*1330*/  IADD3 R50, P0, R6, R61, RZ ;  /* 0x0000003d06327210 */ /* 0x001fe40007f1e0ff */
[----:B------:R-:W-:Y:S02]  /*1340*/  @!P1 F2FP.BF16.F32.PACK_AB R67, R56, R31 ;  /* 0x0000001f3843923e */ /* 0x000fe400000010ff */
[----:B------:R-:W-:Y:S01]  /*1350*/  @!P1 F2FP.BF16.F32.PACK_AB R69, R58, R55 ;  /* 0x000000373a45923e */ /* 0x000fe200000010ff */
[----:B------:R-:W-:Y:S01]  /*1360*/  IMAD.X R51, RZ, RZ, R60, P0 ;  /* 0x000000ffff337224 */ /* 0x000fe200000e063c */
[----:B------:R-:W-:Y:S01]  /*1370*/  @!P1 LEA R64, P0, R50, R14, 0x2 ;  /* 0x0000000e32409211 */ /* 0x000fe200078010ff */
[----:B-1----:R-:W-:Y:S01]  /*1380*/  VIADD R49, R5, 0x3 ;  /* 0x0000000305317836 */ /* 0x002fe20000000000 */
[----:B------:R-:W-:-:S02]  /*1390*/  FMNMX R48, |R57|, R52, !PT ;  /* 0x0000003439307209 */ /* 0x000fc40007800200 */
[C---:B------:R-:W-:Y:S02]  /*13a0*/  @!P1 LEA.HI.X R65, R50.reuse, R16, R51, 0x2, P0 ;  /* 0x0000001032419211 */ /* 0x040fe400000f1433 */
[----:B------:R-:W-:Y:S02]  /*13b0*/  @!P1 IADD3 R63, P0, R50, R10, RZ ;  /* 0x0000000a323f9210 */ /* 0x000fe40007f1e0ff */
[----:B-----5:R-:W-:Y:S01]  /*13c0*/  FMNMX R55, RZ, R47, !PT ;  /* 0x0000002fff377209 */ /* 0x020fe20007800000 */
[----:B------:R0:W-:Y:S02]  /*13d0*/  @!P1 STG.E desc[UR8][R64.64], R67 ;  /* 0x0000004340009986 */ /* 0x0001e4000c101908 */
[----:B------:R-:W-:Y:S01]  /*13e0*/  @!P1 IMAD.X R56, R51, 0x1, R9, P0 ;  /* 0x0000000133389824 */ /* 0x000fe200000e0609 */
[----:B------:R-:W-:-:S04]  /*13f0*/  @!P1 LEA R62, P0, R63, R14, 0x2 ;  /* 0x0000000e3f3e9211 */ /* 0x000fc800078010ff */
[----:B------:R-:W-:Y:S01]  /*1400*/  @!P1 LEA.HI.X R63, R63, R16, R56, 0x2, P0 ;  /* 0x000000103f3f9211 */ /* 0x000fe200000f1438 */
[----:B------:R-:W-:Y:S01]  /*1410*/  VIADD R56, R7, 0x1d ;  /* 0x0000001d07387836 */ /* 0x000fe20000000000 */
[----:B------:R-:W-:-:S03]  /*1420*/  ISETP.GE.U32.AND P0, PT, R49, R4, PT ;  /* 0x000000043100720c */ /* 0x000fc60003f06070 */
[----:B------:R1:W-:Y:S01]  /*1430*/  @!P1 STG.E desc[UR8][R62.64], R69 ;  /* 0x000000453e009986 */ /* 0x0003e2000c101908 */
[----:B------:R-:W-:Y:S02]  /*1440*/  LOP3.LUT R56, R56, 0x1f, RZ, 0xc0, !PT ;  /* 0x0000001f38387812 */ /* 0x000fe400078ec0ff */
[----:B0-----:R-:W-:Y:S02]  /*1450*/  FMNMX R64, RZ, R46, !PT ;  /* 0x0000002eff407209 */ /* 0x001fe40007800000 */
[----:B------:R-:W-:Y:S01]  /*1460*/  ISETP.LT.U32.AND P0, PT, R56, R3, !P0 ;  /* 0x000000033800720c */ /* 0x000fe20004701070 */
[----:B------:R-:W-:-:S12]  /*1470*/  @P1 BRA `(.L_x_33169) ;  /* 0x0000000000201947 */ /* 0x000fd80003800000 */
[----:B------:R-:W-:Y:S02]  /*1480*/  LOP3.LUT R47, R32, 0xfffffffe, RZ, 0xc0, !PT ;  /* 0xfffffffe202f7812 */ /* 0x000fe400078ec0ff */
[----:B------:R-:W-:Y:S02]  /*1490*/  LOP3.LUT R49, R33, 0x3fffffff, RZ, 0xc0, !PT ;  /* 0x3fffffff21317812 */ /* 0x000fe400078ec0ff */
[----:B------:R-:W-:Y:S02]  /*14a0*/  IADD3 R47, P2, R50, R47, RZ ;  /* 0x0000002f322f7210 */ /* 0x000fe40007f5e0ff */
[----:B------:R-:W-:-:S03]  /*14b0*/  F2FP.BF16.F32.PACK_AB R59, R59, R54 ;  /* 0x000000363b3b723e */ /* 0x000fc600000010ff */
[----:B------:R-:W-:Y:S01]  /*14c0*/  IMAD.X R49, R51, 0x1, R49, P2 ;  /* 0x0000000133317824 */ /* 0x000fe200010e0631 */
[----:B------:R-:W-:-:S04]  /*14d0*/  LEA R46, P2, R47, R14, 0x2 ;  /* 0x0000000e2f2e7211 */ /* 0x000fc800078410ff */
[----:B------:R-:W-:-:S05]  /*14e0*/  LEA.HI.X R47, R47, R16, R49, 0x2, P2 ;  /* 0x000000102f2f7211 */ /* 0x000fca00010f1431 */
[----:B------:R0:W-:Y:S04]  /*14f0*/  STG.E desc[UR8][R46.64], R59 ;  /* 0x0000003b2e007986 */ /* 0x0001e8000c101908 */
.L_x_33169:
[----:B------:R-:W-:Y:S05]  /*1500*/  BSYNC B0 ;  /* 0x0000000000007941 */ /* 0x000fea0003800000 */
.L_x_33168:
[----:B------:R-:W-:Y:S01]  /*1510*/  BSSY B0, `(.L_x_33170) ;  /* 0x000000b000007945 */ /* 0x000fe20003800000 */
[----:B-1----:R-:W-:Y:S01]  /*1520*/  FMUL R62, R64, UR6 ;  /* 0x00000006403e7c20 */ /* 0x002fe20008400000 */
[----:B------:R-:W-:Y:S02]  /*1530*/  FMUL R57, R55, UR6 ;  /* 0x0000000637397c20 */ /* 0x000fe40008400000 */
[----:B------:R-:W-:Y:S05]  /*1540*/  @P1 BRA `(.L_x_33171) ;  /* 0x00000000001c1947 */ /* 0x000fea0003800000 */
[----:B------:R-:W-:Y:S01]  /*1550*/  IMAD.WIDE.U32 R50, R10, 0x3, R50 ;  /* 0x000000030a327825 */ /* 0x000fe200078e0032 */
[----:B------:R-:W-:-:S03]  /*1560*/  F2FP.BF16.F32.PACK_AB R49, R57, R62 ;  /* 0x0000003e3931723e */ /* 0x000fc600000010ff */
[----:B0-----:R-:W-:Y:S01]  /*1570*/  IMAD R47, R9, 0x3, RZ ;  /* 0x00000003092f7824 */ /* 0x001fe200078e02ff */
[----:B------:R-:W-:-:S03]  /*1580*/  LEA R46, P1, R50, R14, 0x2 ;  /* 0x0000000e322e7211 */ /* 0x000fc600078210ff */
[----:B------:R-:W-:-:S05]  /*1590*/  IMAD.IADD R47, R47, 0x1, R51 ;  /* 0x000000012f2f7824 */ /* 0x000fca00078e0233 */
[----:B------:R-:W-:-:S05]  /*15a0*/  LEA.HI.X R47, R50, R16, R47, 0x2, P1 ;  /* 0x00000010322f7211 */ /* 0x000fca00008f142f */
[----:B------:R1:W-:Y:S02]  /*15b0*/  STG.E desc[UR8][R46.64], R49 ;  /* 0x000000312e007986 */ /* 0x0003e4000c101908 */
.L_x_33171:
[----:B------:R-:W-:Y:S05]  /*15c0*/  BSYNC B0 ;  /* 0x0000000000007941 */ /* 0x000fea0003800000 */
.L_x_33170:
[----:B01----:R-:W-:Y:S01]  /*15d0*/  IMAD.WIDE.U32 R46, R32, 0x2, RZ ;  /* 0x00000002202e7825 */ /* 0x003fe200078e00ff */
[----:B------:R-:W-:Y:S02]  /*15e0*/  LEA R61, P1, R10, R61, 0x2 ;  /* 0x0000003d0a3d7211 */ /* 0x000fe400078210ff */
[----:B------:R-:W-:Y:S01]  /*15f0*/  CS2R R50, SRZ ;  /* 0x0000000000327805 */ /* 0x000fe2000001ff00 */
[----:B------:R-:W-:Y:S01]  /*1600*/  IMAD.SHL.U32 R31, R33, 0x2, RZ ;  /* 0x00000002211f7824 */ /* 0x000fe200078e00ff */
[----:B------:R-:W-:Y:S02]  /*1610*/  IADD3 R52, P2, R56, R61, RZ ;  /* 0x0000003d38347210 */ /* 0x000fe40007f5e0ff */
[----:B------:R-:W-:Y:S01]  /*1620*/  LEA.HI.X R60, R10, R60, R9, 0x2, P1 ;  /* 0x0000003c0a3c7211 */ /* 0x000fe200008f1409 */
[----:B------:R-:W-:Y:S01]  /*1630*/  IMAD.IADD R47, R47, 0x1, R31 ;  /* 0x000000012f2f7824 */ /* 0x000fe200078e021f */
[----:B------:R-:W-:Y:S02]  /*1640*/  @P0 LOP3.LUT R31, R46, 0xfffffffc, RZ, 0xc0, !PT ;  /* 0xfffffffc2e1f0812 */ /* 0x000fe400078ec0ff */
[----:B------:R-:W-:Y:S01]  /*1650*/  FMNMX R46, |R53|, R48, !PT ;  /* 0x00000030352e7209 */ /* 0x000fe20007800200 */
[----:B------:R-:W-:Y:S01]  /*1660*/  IMAD.X R53, RZ, RZ, R60, P2 ;  /* 0x000000ffff357224 */ /* 0x000fe200010e063c */
[----:B------:R-:W-:-:S02]  /*1670*/  @P0 LOP3.LUT R47, R47, 0x1fffffff, RZ, 0xc0, !PT ;  /* 0x1fffffff2f2f0812 */ /* 0x000fc400078ec0ff */
[----:B------:R-:W-:-:S05]  /*1680*/  @P0 IADD3 R31, P1, R31, R52, RZ ;  /* 0x000000341f1f0210 */ /* 0x000fca0007f3e0ff */
[----:B------:R-:W-:Y:S01]  /*1690*/  @P0 IMAD.X R47, R47, 0x1, R53, P1 ;  /* 0x000000012f2f0824 */ /* 0x000fe200008e0635 */
[----:B------:R-:W-:-:S04]  /*16a0*/  @P0 LEA R48, P1, R31, R2, 0x3 ;  /* 0x000000021f300211 */ /* 0x000fc800078218ff */
[----:B------:R-:W-:-:S05]  /*16b0*/  @P0 LEA.HI.X R49, R31, R0, R47, 0x3, P1 ;  /* 0x000000001f310211 */ /* 0x000fca00008f1c2f */
[----:B------:R0:W2:Y:S01]  /*16c0*/  @P0 LDG.E.64 R50, desc[UR8][R48.64] ;  /* 0x0000000830320981 */ /* 0x0000a2000c1e1b00 */
[----:B------:R-:W-:Y:S01]  /*16d0*/  FMNMX R31, |R29|, R46, !PT ;  /* 0x0000002e1d1f7209 */ /* 0x000fe20007800200 */
[----:B------:R-:W-:-:S03]  /*16e0*/  @P0 IMAD.WIDE.U32 R46, R10, 0x5, R52 ;  /* 0x000000050a2e0825 */ /* 0x000fc600078e0034 */
[----:B------:R-:W-:Y:S01]  /*16f0*/  FMNMX R64, |R64|, R31, !PT ;  /* 0x0000001f40407209 */ /* 0x000fe20007800200 */
[----:B------:R-:W-:Y:S01]  /*1700*/  @P0 IMAD R29, R9, 0x5, RZ ;  /* 0x00000005091d0824 */ /* 0x000fe200078e02ff */
[----:B------:R-:W-:Y:S01]  /*1710*/  @P0 LEA R58, P1, R46, R2, 0x3 ;  /* 0x000000022e3a0211 */ /* 0x000fe200078218ff */
[----:B0-----:R-:W-:Y:S02]  /*1720*/  @P0 IMAD.MOV.U32 R48, RZ, RZ, R52 ;  /* 0x000000ffff300224 */ /* 0x001fe400078e0034 */
[----:B------:R-:W-:Y:S02]  /*1730*/  @P0 IMAD.MOV.U32 R49, RZ, RZ, R53 ;  /* 0x000000ffff310224 */ /* 0x000fe400078e0035 */
[----:B------:R-:W-:Y:S02]  /*1740*/  @P0 IMAD.IADD R29, R29, 0x1, R47 ;  /* 0x000000011d1d0824 */ /* 0x000fe400078e022f */
[----:B------:R-:W-:-:S03]  /*1750*/  @P0 IMAD.WIDE.U32 R48, R10, 0x6, R48 ;  /* 0x000000060a300825 */ /* 0x000fc600078e0030 */
[----:B------:R-:W-:Y:S01]  /*1760*/  @P0 LEA.HI.X R59, R46, R0, R29, 0x3, P1 ;  /* 0x000000002e3b0211 */ /* 0x000fe200008f1c1d */
[----:B------:R-:W-:Y:S01]  /*1770*/  @P0 IMAD R31, R9, 0x6, RZ ;  /* 0x00000006091f0824 */ /* 0x000fe200078e02ff */
[----:B------:R-:W-:Y:S02]  /*1780*/  CS2R R46, SRZ ;  /* 0x00000000002e7805 */ /* 0x000fe4000001ff00 */
[C---:B------:R-:W-:Y:S01]  /*1790*/  @P0 LEA R54, P1, R48.reuse, R2, 0x3 ;  /* 0x0000000230360211 */ /* 0x040fe200078218ff */
[----:B------:R-:W-:Y:S01]  /*17a0*/  @P0 IMAD.IADD R31, R31, 0x1, R49 ;  /* 0x000000011f1f0824 */ /* 0x000fe200078e0231 */
[----:B------:R-:W-:Y:S01]  /*17b0*/  FMNMX R29, |R55|, R64, !PT ;  /* 0x00000040371d7209 */ /* 0x000fe20007800200 */
[----:B------:R-:W0:Y:S01]  /*17c0*/  F2F.BF16.F32 R21, R21 ;  /* 0x0000001500157304 */ /* 0x000e220000202000 */
[----:B------:R-:W-:Y:S01]  /*17d0*/  F2FP.BF16.F32.PACK_AB R19, RZ, R19 ;  /* 0x00000013ff13723e */ /* 0x000fe200000010ff */
[----:B------:R1:W5:Y:S01]  /*17e0*/  @P0 LDG.E.64 R46, desc[UR8][R58.64] ;  /* 0x000000083a2e0981 */ /* 0x000362000c1e1b00 */
[----:B------:R-:W-:-:S02]  /*17f0*/  @P0 LEA.HI.X R55, R48, R0, R31, 0x3, P1 ;  /* 0x0000000030370211 */ /* 0x000fc400008f1c1f */
[----:B------:R-:W-:-:S06]  /*1800*/  CS2R R48, SRZ ;  /* 0x0000000000307805 */ /* 0x000fcc000001ff00 */
[----:B------:R3:W5:Y:S01]  /*1810*/  @P0 LDG.E.64 R48, desc[UR8][R54.64] ;  /* 0x0000000836300981 */ /* 0x000762000c1e1b00 */
[----:B-1----:R-:W-:Y:S02]  /*1820*/  F2FP.BF16.F32.PACK_AB R58, RZ, R17 ;  /* 0x00000011ff3a723e */ /* 0x002fe400000010ff */
[----:B------:R-:W-:Y:S01]  /*1830*/  PRMT R17, R19, 0x7610, R17 ;  /* 0x0000761013117816 */ /* 0x000fe20000000011 */
[----:B------:R-:W-:-:S03]  /*1840*/  @P0 IMAD R19, R9, 0x7, RZ ;  /* 0x0000000709130824 */ /* 0x000fc600078e02ff */
[----:B------:R-:W-:Y:S01]  /*1850*/  LOP3.LUT R17, R17, 0xffff, RZ, 0xc0, !PT ;  /* 0x0000ffff11117812 */ /* 0x000fe200078ec0ff */
[----:B---3--:R-:W-:Y:S02]  /*1860*/  @P0 IMAD.MOV.U32 R54, RZ, RZ, R52 ;  /* 0x000000ffff360224 */ /* 0x008fe400078e0034 */
[----:B------:R-:W-:Y:S01]  /*1870*/  @P0 IMAD.MOV.U32 R55, RZ, RZ, R53 ;  /* 0x000000ffff370224 */ /* 0x000fe200078e0035 */
[----:B------:R-:W-:Y:S02]  /*1880*/  SHF.L.U64.HI R64, R17, 0x10, RZ ;  /* 0x0000001011407819 */ /* 0x000fe400000102ff */
[----:B------:R-:W-:Y:S01]  /*1890*/  PRMT R58, R58, 0x5410, R17 ;  /* 0x000054103a3a7816 */ /* 0x000fe20000000011 */
[----:B------:R-:W-:Y:S01]  /*18a0*/  @P0 IMAD.WIDE.U32 R54, R10, 0x7, R54 ;  /* 0x000000070a360825 */ /* 0x000fe200078e0036 */
[----:B0-----:R-:W-:-:S03]  /*18b0*/  LOP3.LUT R17, R64, R21, RZ, 0xfc, !PT ;  /* 0x0000001540117212 */ /* 0x001fc600078efcff */
[----:B------:R-:W-:Y:S01]  /*18c0*/  @P0 IMAD.IADD R19, R19, 0x1, R55 ;  /* 0x0000000113130824 */ /* 0x000fe200078e0237 */
[C---:B------:R-:W-:Y:S01]  /*18d0*/  @P0 LEA R64, P1, R54.reuse, R2, 0x3 ;  /* 0x0000000236400211 */ /* 0x040fe200078218ff */
[----:B------:R-:W0:Y:S03]  /*18e0*/  F2F.BF16.F32 R24, R24 ;  /* 0x0000001800187304 */ /* 0x000e260000202000 */
[----:B------:R-:W-:Y:S02]  /*18f0*/  @P0 LEA.HI.X R65, R54, R0, R19, 0x3, P1 ;  /* 0x0000000036410211 */ /* 0x000fe400008f1c13 */
[----:B------:R-:W-:Y:S01]  /*1900*/  CS2R R54, SRZ ;  /* 0x0000000000367805 */ /* 0x000fe2000001ff00 */
[----:B------:R-:W-:Y:S01]  /*1910*/  VIADD R19, R5, 0x2 ;  /* 0x0000000205137836 */ /* 0x000fe20000000000 */
[----:B------:R-:W-:Y:S02]  /*1920*/  F2FP.BF16.F32.PACK_AB R18, RZ, R18 ;  /* 0x00000012ff12723e */ /* 0x000fe400000010ff */
[----:B------:R-:W-:-:S02]  /*1930*/  F2FP.BF16.F32.PACK_AB R0, RZ, R20 ;  /* 0x00000014ff00723e */ /* 0x000fc400000010ff */
[----:B------:R1:W5:Y:S01]  /*1940*/  @P0 LDG.E.64 R54, desc[UR8][R64.64] ;  /* 0x0000000840360981 */ /* 0x000362000c1e1b00 */
[----:B------:R-:W-:Y:S01]  /*1950*/  ISETP.GE.U32.AND P0, PT, R19, R4, PT ;  /* 0x000000041300720c */ /* 0x000fe20003f06070 */
[----:B------:R-:W3:Y:S01]  /*1960*/  F2F.BF16.F32 R62, R62 ;  /* 0x0000003e003e7304 */ /* 0x000ee20000202000 */
[----:B------:R-:W-:Y:S01]  /*1970*/  PRMT R19, R18, 0x7610, R19 ;  /* 0x0000761012137816 */ /* 0x000fe20000000013 */
[----:B------:R-:W-:Y:S01]  /*1980*/  BSSY B0, `(.L_x_33172) ;  /* 0x0000041000007945 */ /* 0x000fe20003800000 */
[----:B------:R-:W-:Y:S02]  /*1990*/  LOP3.LUT R0, R0, 0xffff, RZ, 0xc0, !PT ;  /* 0x0000ffff00007812 */ /* 0x000fe400078ec0ff */
[----:B------:R-:W-:Y:S02]  /*19a0*/  ISETP.GE.U32.OR P0, PT, R26, R3, P0 ;  /* 0x000000031a00720c */ /* 0x000fe40000706470 */
[----:B------:R-:W-:Y:S01]  /*19b0*/  PRMT R2, R19, 0x5410, R0 ;  /* 0x0000541013027816 */ /* 0x000fe20000000000 */
[----:B------:R-:W4:Y:S01]  /*19c0*/  F2F.BF16.F32 R57, R57 ;  /* 0x0000003900397304 */ /* 0x000f220000202000 */
[----:B------:R-:W-:-:S02]  /*19d0*/  SHF.L.U64.HI R19, R0, 0x10, RZ ;  /* 0x0000001000137819 */ /* 0x000fc400000102ff */
[----:B------:R-:W-:Y:S02]  /*19e0*/  FMNMX R42, RZ, R42, !PT ;  /* 0x0000002aff2a7209 */ /* 0x000fe40007800000 */
[----:B0-----:R-:W-:Y:S02]  /*19f0*/  LOP3.LUT R0, R19, R24, RZ, 0xfc, !PT ;  /* 0x0000001813007212 */ /* 0x001fe400078efcff */
[----:B------:R-:W-:Y:S02]  /*1a00*/  IADD3 R18, P1, R26, R61, RZ ;  /* 0x0000003d1a127210 */ /* 0x000fe40007f3e0ff */
[----:B------:R-:W-:Y:S01]  /*1a10*/  FMNMX R24, RZ, R43, !PT ;  /* 0x0000002bff187209 */ /* 0x000fe20007800000 */
[----:B------:R-:W-:Y:S01]  /*1a20*/  FMUL R43, R42, UR6 ;  /* 0x000000062a2b7c20 */ /* 0x000fe20008400000 */
[----:B------:R-:W-:Y:S01]  /*1a30*/  FMNMX R29, R29, |R42|, !PT ;  /* 0x4000002a1d1d7209 */ /* 0x000fe20007800000 */
[----:B------:R-:W-:Y:S01]  /*1a40*/  IMAD.X R19, RZ, RZ, R60, P1 ;  /* 0x000000ffff137224 */ /* 0x000fe200008e063c */
[----:B------:R-:W-:Y:S01]  /*1a50*/  @!P0 LEA R20, P1, R18, R14, 0x2 ;  /* 0x0000000e12148211 */ /* 0x000fe200078210ff */
[----:B------:R-:W-:Y:S01]  /*1a60*/  FMUL R42, R24, UR6 ;  /* 0x00000006182a7c20 */ /* 0x000fe20008400000 */
[----:B---3--:R-:W-:Y:S01]  /*1a70*/  IMAD.U32 R60, R62, 0x10000, RZ ;  /* 0x000100003e3c7824 */ /* 0x008fe200078e00ff */
[----:B------:R-:W-:-:S02]  /*1a80*/  FMNMX R38, RZ, R38, !PT ;  /* 0x00000026ff267209 */ /* 0x000fc40007800000 */
[----:B------:R-:W-:Y:S02]  /*1a90*/  @!P0 LEA.HI.X R21, R18, R16, R19, 0x2, P1 ;  /* 0x0000001012158211 */ /* 0x000fe400008f1413 */
[----:B------:R-:W-:Y:S01]  /*1aa0*/  @!P0 F2FP.BF16.F32.PACK_AB R63, R42, R43 ;  /* 0x0000002b2a3f823e */ /* 0x000fe200000010ff */
[----:B------:R-:W-:Y:S01]  /*1ab0*/  FMUL R61, R38, UR6 ;  /* 0x00000006263d7c20 */ /* 0x000fe20008400000 */
[----:B------:R-:W-:Y:S02]  /*1ac0*/  LOP3.LUT R31, R25, R60, RZ, 0xfc, !PT ;  /* 0x0000003c191f7212 */ /* 0x000fe400078efcff */
[----:B------:R-:W-:Y:S01]  /*1ad0*/  @!P0 IADD3 R25, P1, R18, R10, RZ ;  /* 0x0000000a12198210 */ /* 0x000fe20007f3e0ff */
[----:B------:R0:W-:Y:S01]  /*1ae0*/  @!P0 STG.E desc[UR8][R20.64], R63 ;  /* 0x0000003f14008986 */ /* 0x0001e2000c101908 */
[----:B------:R-:W-:Y:S02]  /*1af0*/  FMNMX R39, RZ, R39, !PT ;  /* 0x00000027ff277209 */ /* 0x000fe40007800000 */
[----:B-1----:R-:W-:Y:S01]  /*1b00*/  FMNMX R65, R29, |R24|, !PT ;  /* 0x400000181d417209 */ /* 0x002fe20007800000 */
[----:B------:R-:W-:Y:S01]  /*1b10*/  @!P0 IMAD.X R29, R19, 0x1, R9, P1 ;  /* 0x00000001131d8824 */ /* 0x000fe200008e0609 */
[----:B------:R-:W-:Y:S01]  /*1b20*/  @!P0 LEA R24, P1, R25, R14, 0x2 ;  /* 0x0000000e19188211 */ /* 0x000fe200078210ff */
[----:B------:R-:W-:Y:S01]  /*1b30*/  FMUL R60, R39, UR6 ;  /* 0x00000006273c7c20 */ /* 0x000fe20008400000 */
[----:B------:R-:W-:-:S02]  /*1b40*/  FMNMX R38, |R38|, R65, !PT ;  /* 0x0000004126267209 */ /* 0x000fc40007800200 */
[----:B------:R-:W-:Y:S02]  /*1b50*/  @!P0 LEA.HI.X R25, R25, R16, R29, 0x2, P1 ;  /* 0x0000001019198211 */ /* 0x000fe400008f141d */
[----:B------:R-:W-:Y:S01]  /*1b60*/  @!P0 F2FP.BF16.F32.PACK_AB R29, R60, R61 ;  /* 0x0000003d3c1d823e */ /* 0x000fe200000010ff */
[----:B0-----:R-:W-:Y:S01]  /*1b70*/  IMAD.SHL.U32 R21, R32, 0x2, RZ ;  /* 0x0000000220157824 */ /* 0x001fe200078e00ff */
[----:B------:R-:W-:Y:S01]  /*1b80*/  FMNMX R39, |R39|, R38, !PT ;  /* 0x0000002627277209 */ /* 0x000fe20007800200 */
[----:B------:R-:W-:Y:S01]  /*1b90*/  VIADD R63, R5, 0x3 ;  /* 0x00000003053f7836 */ /* 0x000fe20000000000 */
[----:B------:R-:W-:Y:S01]  /*1ba0*/  FMNMX R40, RZ, R40, !PT ;  /* 0x00000028ff287209 */ /* 0x000fe20007800000 */
[----:B------:R0:W-:Y:S01]  /*1bb0*/  @!P0 STG.E desc[UR8][R24.64], R29 ;  /* 0x0000001d18008986 */ /* 0x0001e2000c101908 */
[----:B------:R-:W-:Y:S02]  /*1bc0*/  LOP3.LUT R21, R21, 0xfffffffc, RZ, 0xc0, !PT ;  /* 0xfffffffc15157812 */ /* 0x000fe400078ec0ff */
[----:B------:R-:W-:-:S02]  /*1bd0*/  ISETP.GE.U32.AND P1, PT, R63, R4, PT ;  /* 0x000000043f00720c */ /* 0x000fc40003f26070 */
[----:B------:R-:W-:Y:S01]  /*1be0*/  IADD3 R20, P2, R21, R52, RZ ;  /* 0x0000003415147210 */ /* 0x000fe20007f5e0ff */
[----:B----4-:R-:W-:Y:S01]  /*1bf0*/  IMAD.U32 R52, R57, 0x10000, RZ ;  /* 0x0001000039347824 */ /* 0x010fe200078e00ff */
[----:B------:R-:W-:Y:S02]  /*1c00*/  FMNMX R63, RZ, R41, !PT ;  /* 0x00000029ff3f7209 */ /* 0x000fe40007800000 */
[----:B------:R-:W-:Y:S02]  /*1c10*/  SHF.L.U64.HI R21, R32, 0x1, R33 ;  /* 0x0000000120157819 */ /* 0x000fe40000010221 */
[----:B------:R-:W-:Y:S02]  /*1c20*/  FMNMX R41, RZ, R44, !PT ;  /* 0x0000002cff297209 */ /* 0x000fe40007800000 */
[----:B0-----:R-:W-:Y:S01]  /*1c30*/  LOP3.LUT R29, R27, R52, RZ, 0xfc, !PT ;  /* 0x000000341b1d7212 */ /* 0x001fe200078efcff */
[----:B------:R-:W-:Y:S01]  /*1c40*/  IMAD.X R21, R21, 0x1, R53, P2 ;  /* 0x0000000115157824 */ /* 0x000fe200010e0635 */
[----:B------:R0:W1:Y:S01]  /*1c50*/  F2F.BF16.F32 R27, R22 ;  /* 0x00000016001b7304 */ /* 0x0000620000202000 */
[----:B------:R-:W-:Y:S01]  /*1c60*/  FMNMX R45, RZ, R45, !PT ;  /* 0x0000002dff2d7209 */ /* 0x000fe20007800000 */
[C---:B------:R-:W-:Y:S01]  /*1c70*/  FMUL R52, R40.reuse, UR6 ;  /* 0x0000000628347c20 */ /* 0x040fe20008400000 */
[----:B------:R-:W-:Y:S01]  /*1c80*/  FMNMX R62, |R40|, R39, !PT ;  /* 0x00000027283e7209 */ /* 0x000fe20007800200 */
[----:B------:R-:W-:Y:S01]  /*1c90*/  FMUL R39, R41, UR6 ;  /* 0x0000000629277c20 */ /* 0x000fe20008400000 */
[----:B------:R-:W-:Y:S01]  /*1ca0*/  ISETP.GE.U32.OR P1, PT, R56, R3, P1 ;  /* 0x000000033800720c */ /* 0x000fe20000f26470 */
[----:B------:R-:W-:Y:S01]  /*1cb0*/  FMUL R38, R45, UR6 ;  /* 0x000000062d267c20 */ /* 0x000fe20008400000 */
[C---:B------:R-:W-:Y:S01]  /*1cc0*/  FMNMX R62, |R63|.reuse, R62, !PT ;  /* 0x0000003e3f3e7209 */ /* 0x040fe20007800200 */
[----:B------:R-:W-:Y:S01]  /*1cd0*/  FMUL R63, R63, UR6 ;  /* 0x000000063f3f7c20 */ /* 0x000fe20008400000 */
[----:B--2---:R-:W-:-:S02]  /*1ce0*/  FMNMX R50, RZ, R50, !PT ;  /* 0x00000032ff327209 */ /* 0x004fc40007800000 */
[----:B------:R-:W-:Y:S01]  /*1cf0*/  FMNMX R51, RZ, R51, !PT ;  /* 0x00000033ff337209 */ /* 0x000fe20007800000 */
[----:B01----:R-:W-:Y:S06]  /*1d00*/  @P0 BRA `(.L_x_33173) ;  /* 0x0000000000200947 */ /* 0x003fec0003800000 */
[----:B------:R-:W-:Y:S02]  /*1d10*/  LOP3.LUT R25, R32, 0xfffffffe, RZ, 0xc0, !PT ;  /* 0xfffffffe20197812 */ /* 0x000fe400078ec0ff */
[----:B------:R-:W-:Y:S02]  /*1d20*/  LOP3.LUT R53, R33, 0x3fffffff, RZ, 0xc0, !PT ;  /* 0x3fffffff21357812 */ /* 0x000fe400078ec0ff */
[----:B------:R-:W-:-:S05]  /*1d30*/  IADD3 R25, P2, R18, R25, RZ ;  /* 0x0000001912197210 */ /* 0x000fca0007f5e0ff */
[----:B------:R-:W-:Y:S01]  /*1d40*/  IMAD.X R22, R19, 0x1, R53, P2 ;  /* 0x0000000113167824 */ /* 0x000fe200010e0635 */
[----:B------:R-:W-:Y:S02]  /*1d50*/  LEA R24, P2, R25, R14, 0x2 ;  /* 0x0000000e19187211 */ /* 0x000fe400078410ff */
[----:B------:R-:W-:Y:S02]  /*1d60*/  F2FP.BF16.F32.PACK_AB R53, R63, R52 ;  /* 0x000000343f35723e */ /* 0x000fe400000010ff */
[----:B------:R-:W-:-:S05]  /*1d70*/  LEA.HI.X R25, R25, R16, R22, 0x2, P2 ;  /* 0x0000001019197211 */ /* 0x000fca00010f1416 */
[----:B------:R0:W-:Y:S04]  /*1d80*/  STG.E desc[UR8][R24.64], R53 ;  /* 0x0000003518007986 */ /* 0x0001e8000c101908 */
.L_x_33173:
[----:B------:R-:W-:Y:S05]  /*1d90*/  BSYNC B0 ;  /* 0x0000000000007941 */ /* 0x000fea0003800000 */
.L_x_33172:
[----:B------:R-:W-:Y:S04]  /*1da0*/  BSSY B0, `(.L_x_33174) ;  /* 0x0000009000007945 */ /* 0x000fe80003800000 */
[----:B------:R-:W-:Y:S05]  /*1db0*/  @P0 BRA `(.L_x_33175) ;  /* 0x00000000001c0947 */ /* 0x000fea0003800000 */
[----:B------:R-:W-:-:S04]  /*1dc0*/  IMAD.WIDE.U32 R18, R10, 0x3, R18 ;  /* 0x000000030a127825 */ /* 0x000fc800078e0012 */
[----:B0-----:R-:W-:Y:S01]  /*1dd0*/  IMAD R25, R9, 0x3, RZ ;  /* 0x0000000309197824 */ /* 0x001fe200078e02ff */
[----:B------:R-:W-:-:S03]  /*1de0*/  LEA R24, P0, R18, R14, 0x2 ;  /* 0x0000000e12187211 */ /* 0x000fc600078010ff */
[----:B------:R-:W-:-:S05]  /*1df0*/  IMAD.IADD R19, R25, 0x1, R19 ;  /* 0x0000000119137824 */ /* 0x000fca00078e0213 */
[----:B------:R-:W-:Y:S02]  /*1e00*/  LEA.HI.X R25, R18, R16, R19, 0x2, P0 ;  /* 0x0000001012197211 */ /* 0x000fe400000f1413 */
[----:B------:R-:W-:-:S05]  /*1e10*/  F2FP.BF16.F32.PACK_AB R19, R38, R39 ;  /* 0x000000272613723e */ /* 0x000fca00000010ff */
[----:B------:R1:W-:Y:S02]  /*1e20*/  STG.E desc[UR8][R24.64], R19 ;  /* 0x0000001318007986 */ /* 0x0003e4000c101908 */
.L_x_33175:
[----:B------:R-:W-:Y:S05]  /*1e30*/  BSYNC B0 ;  /* 0x0000000000007941 */ /* 0x000fea0003800000 */
.L_x_33174:
[----:B------:R-:W-:Y:S01]  /*1e40*/  @!P1 LEA R18, P0, R20, R14, 0x2 ;  /* 0x0000000e14129211 */ /* 0x000fe200078010ff */
[----:B01----:R-:W-:Y:S01]  /*1e50*/  FMUL R25, R50, UR6 ;  /* 0x0000000632197c20 */ /* 0x003fe20008400000 */
[----:B------:R-:W-:Y:S01]  /*1e60*/  FMNMX R62, |R41|, R62, !PT ;  /* 0x0000003e293e7209 */ /* 0x000fe20007800200 */
[----:B------:R-:W-:Y:S01]  /*1e70*/  FMUL R24, R51, UR6 ;  /* 0x0000000633187c20 */ /* 0x000fe20008400000 */
[C---:B------:R-:W-:Y:S01]  /*1e80*/  @!P1 LEA.HI.X R19, R20.reuse, R16, R21, 0x2, P0 ;  /* 0x0000001014139211 */ /* 0x040fe200000f1415 */
[----:B------:R0:W1:Y:S01]  /*1e90*/  F2F.BF16.F32 R40, R23 ;  /* 0x0000001700287304 */ /* 0x0000620000202000 */
[----:B------:R-:W-:Y:S01]  /*1ea0*/  @!P1 IADD3 R67, P0, R20, R10, RZ ;  /* 0x0000000a14439210 */ /* 0x000fe20007f1e0ff */
[----:B------:R-:W-:Y:S01]  /*1eb0*/  BSSY B0, `(.L_x_33176) ;  /* 0x000001f000007945 */ /* 0x000fe20003800000 */
[----:B------:R-:W-:Y:S02]  /*1ec0*/  FMNMX R65, |R45|, R62, !PT ;  /* 0x0000003e2d417209 */ /* 0x000fe40007800200 */
[----:B-----5:R-:W-:Y:S01]  /*1ed0*/  FMNMX R53, RZ, R46, !PT ;  /* 0x0000002eff357209 */ /* 0x020fe20007800000 */
[----:B------:R-:W-:Y:S01]  /*1ee0*/  @!P1 IMAD.X R45, R21, 0x1, R9, P0 ;  /* 0x00000001152d9824 */ /* 0x000fe200000e0609 */
[----:B------:R-:W-:Y:S01]  /*1ef0*/  @!P1 LEA R22, P0, R67, R14, 0x2 ;  /* 0x0000000e43169211 */ /* 0x000fe200078010ff */
[----:B------:R-:W2:Y:S01]  /*1f00*/  F2F.BF16.F32 R41, R60 ;  /* 0x0000003c00297304 */ /* 0x000ea20000202000 */
[----:B------:R-:W-:Y:S01]  /*1f10*/  FMNMX R47, RZ, R47, !PT ;  /* 0x0000002fff2f7209 */ /* 0x000fe20007800000 */
[----:B------:R-:W-:Y:S01]  /*1f20*/  FMUL R62, R53, UR6 ;  /* 0x00000006353e7c20 */ /* 0x000fe20008400000 */
[----:B------:R-:W-:-:S02]  /*1f30*/  @!P1 F2FP.BF16.F32.PACK_AB R57, R24, R25 ;  /* 0x000000191839923e */ /* 0x000fc400000010ff */
[----:B0-----:R-:W-:Y:S01]  /*1f40*/  @!P1 LEA.HI.X R23, R67, R16, R45, 0x2, P0 ;  /* 0x0000001043179211 */ /* 0x001fe200000f142d */
[----:B------:R-:W-:Y:S01]  /*1f50*/  FMUL R45, R47, UR6 ;  /* 0x000000062f2d7c20 */ /* 0x000fe20008400000 */
[----:B------:R-:W-:Y:S01]  /*1f60*/  FMNMX R49, RZ, R49, !PT ;  /* 0x00000031ff317209 */ /* 0x000fe20007800000 */
[----:B------:R0:W-:Y:S01]  /*1f70*/  @!P1 STG.E desc[UR8][R18.64], R57 ;  /* 0x0000003912009986 */ /* 0x0001e2000c101908 */
[----:B------:R-:W3:Y:S08]  /*1f80*/  F2F.BF16.F32 R52, R52 ;  /* 0x0000003400347304 */ /* 0x000ef00000202000 */
[----:B------:R-:W4:Y:S01]  /*1f90*/  F2F.BF16.F32 R46, R63 ;  /* 0x0000003f002e7304 */ /* 0x000f220000202000 */
[----:B0-----:R-:W-:-:S02]  /*1fa0*/  @!P1 F2FP.BF16.F32.PACK_AB R19, R45, R62 ;  /* 0x0000003e2d13923e */ /* 0x001fc400000010ff */
[----:B------:R-:W-:Y:S01]  /*1fb0*/  FMNMX R57, RZ, R48, !PT ;  /* 0x00000030ff397209 */ /* 0x000fe20007800000 */
[----:B------:R-:W-:Y:S02]  /*1fc0*/  FMUL R48, R49, UR6 ;  /* 0x0000000631307c20 */ /* 0x000fe40008400000 */
[----:B------:R0:W-:Y:S02]  /*1fd0*/  @!P1 STG.E desc[UR8][R22.64], R19 ;  /* 0x0000001316009986 */ /* 0x0001e4000c101908 */
[----:B------:R-:W0:Y:S08]  /*1fe0*/  F2F.BF16.F32 R43, R43 ;  /* 0x0000002b002b7304 */ /* 0x000e300000202000 */
[----:B------:R1:W0:Y:S02]  /*1ff0*/  F2F.BF16.F32 R44, R61 ;  /* 0x0000003d002c7304 */ /* 0x0002240000202000 */
[----:B-1----:R-:W-:Y:S01]  /*2000*/  FMUL R61, R57, UR6 ;  /* 0x00000006393d7c20 */ /* 0x002fe20008400000 */
[----:B--234-:R-:W-:Y:S06]  /*2010*/  @P1 BRA `(.L_x_33177) ;  /* 0x0000000000201947 */ /* 0x01cfec0003800000 */
[----:B0-----:R-:W-:Y:S02]  /*2020*/  LOP3.LUT R19, R32, 0xfffffffe, RZ, 0xc0, !PT ;  /* 0xfffffffe20137812 */ /* 0x001fe400078ec0ff */
[----:B------:R-:W-:Y:S02]  /*2030*/  LOP3.LUT R33, R33, 0x3fffffff, RZ, 0xc0, !PT ;  /* 0x3fffffff21217812 */ /* 0x000fe400078ec0ff */
[----:B------:R-:W-:Y:S02]  /*2040*/  IADD3 R19, P0, R20, R19, RZ ;  /* 0x0000001314137210 */ /* 0x000fe40007f1e0ff */
[----:B------:R-:W-:-:S03]  /*2050*/  F2FP.BF16.F32.PACK_AB R23, R48, R61 ;  /* 0x0000003d3017723e */ /* 0x000fc600000010ff */
[----:B------:R-:W-:Y:S01]  /*2060*/  IMAD.X R22, R21, 0x1, R33, P0 ;  /* 0x0000000115167824 */ /* 0x000fe200000e0621 */
[----:B------:R-:W-:-:S04]  /*2070*/  LEA R18, P0, R19, R14, 0x2 ;  /* 0x0000000e13127211 */ /* 0x000fc800078010ff */
[----:B------:R-:W-:-:S05]  /*2080*/  LEA.HI.X R19, R19, R16, R22, 0x2, P0 ;  /* 0x0000001013137211 */ /* 0x000fca00000f1416 */
[----:B------:R1:W-:Y:S04]  /*2090*/  STG.E desc[UR8][R18.64], R23 ;  /* 0x0000001712007986 */ /* 0x0003e8000c101908 */
.L_x_33177:
[----:B------:R-:W-:Y:S05]  /*20a0*/  BSYNC B0 ;  /* 0x0000000000007941 */ /* 0x000fea0003800000 */
.L_x_33176:
[----:B------:R-:W2:Y:S01]  /*20b0*/  F2F.BF16.F32 R42, R42 ;  /* 0x0000002a002a7304 */ /* 0x000ea20000202000 */
[----:B------:R-:W-:Y:S01]  /*20c0*/  FMNMX R54, RZ, R54, !PT ;  /* 0x00000036ff367209 */ /* 0x000fe20007800000 */
[----:B------:R-:W-:Y:S01]  /*20d0*/  BSSY B0, `(.L_x_33178) ;  /* 0x000000d000007945 */ /* 0x000fe20003800000 */
[----:B------:R-:W-:Y:S02]  /*20e0*/  FMNMX R55, RZ, R55, !PT ;  /* 0x00000037ff377209 */ /* 0x000fe40007800000 */
[----:B------:R-:W-:Y:S01]  /*20f0*/  FMNMX R50, R65, |R50|, !PT ;  /* 0x4000003241327209 */ /* 0x000fe20007800000 */
[----:B01----:R-:W-:Y:S02]  /*2100*/  FMUL R23, R54, UR6 ;  /* 0x0000000636177c20 */ /* 0x003fe40008400000 */
[----:B------:R-:W-:Y:S01]  /*2110*/  FMUL R22, R55, UR6 ;  /* 0x0000000637167c20 */ /* 0x000fe20008400000 */
        /* <DEDUP_REMOVED lines=8> */
.L_x_33179:
[----:B------:R-:W-:Y:S05]  /*21a0*/  BSYNC B0 ;  /* 0x0000000000007941 */ /* 0x000fea0003800000 */
.L_x_33178:
[C---:B0-----:R-:W-:Y:S01]  /*21b0*/  IMAD R21, R34.reuse, UR5, RZ ;  /* 0x0000000522157c24 */ /* 0x041fe2000f8e02ff */
[----:B------:R-:W0:Y:S01]  /*21c0*/  S2UR UR5, SR_CgaCtaId ;  /* 0x00000000000579c3 */ /* 0x000e220000008800 */
[----:B------:R-:W-:Y:S01]  /*21d0*/  IMAD.WIDE.U32 R18, R34, UR4, RZ ;  /* 0x0000000422127c25 */ /* 0x000fe2000f8e00ff */
[----:B------:R-:W1:Y:S01]  /*21e0*/  F2F.BF16.F32 R32, R62 ;  /* 0x0000003e00207304 */ /* 0x000e620000202000 */
[----:B------:R-:W-:Y:S01]  /*21f0*/  FMNMX R50, R50, |R51|, !PT ;  /* 0x4000003332327209 */ /* 0x000fe20007800000 */
[----:B------:R-:W-:Y:S01]  /*2200*/  USHF.L.U64.HI UR7, UR10, 0x1, UR11 ;  /* 0x000000010a077899 */ /* 0x000fe2000801020b */
[----:B------:R-:W-:Y:S01]  /*2210*/  IMAD R21, R35, UR4, R21 ;  /* 0x0000000423157c24 */ /* 0x000fe2000f8e0215 */
[----:B------:R-:W-:Y:S01]  /*2220*/  LEA R10, P0, R18, R10, 0x5 ;  /* 0x0000000a120a7211 */ /* 0x000fe200078028ff */
[----:B------:R-:W-:Y:S01]  /*2230*/  UMOV UR4, 0x400 ;  /* 0x0000040000047882 */ /* 0x000fe20000000000 */
[----:B------:R-:W-:Y:S01]  /*2240*/  ISETP.GE.U32.AND P1, PT, R5, R3, PT ;  /* 0x000000030500720c */ /* 0x000fe20003f26070 */
[----:B------:R-:W-:Y:S01]  /*2250*/  IMAD.IADD R14, R19, 0x1, R21 ;  /* 0x00000001130e7824 */ /* 0x000fe200078e0215 */
[----:B------:R-:W-:Y:S01]  /*2260*/  LOP3.LUT R19, RZ, R10, RZ, 0x33, !PT ;  /* 0x0000000aff137212 */ /* 0x000fe200078e33ff */
[----:B------:R-:W3:Y:S01]  /*2270*/  F2F.BF16.F32 R23, R23 ;  /* 0x0000001700177304 */ /* 0x000ee20000202000 */
[----:B------:R-:W-:Y:S01]  /*2280*/  UIADD3 UR4, UR4, 0x20, URZ ;  /* 0x0000002004047890 */ /* 0x000fe2000fffe03f */
[----:B------:R-:W-:Y:S01]  /*2290*/  IMAD.U32 R3, R40, 0x10000, RZ ;  /* 0x0001000028037824 */ /* 0x000fe200078e00ff */
[----:B------:R-:W-:Y:S01]  /*22a0*/  LEA.HI.X R9, R18, R9, R14, 0x5, P0 ;  /* 0x0000000912097211 */ /* 0x000fe200000f2c0e */
[----:B------:R-:W-:Y:S01]  /*22b0*/  IMAD.U32 R14, R27, 0x10000, RZ ;  /* 0x000100001b0e7824 */ /* 0x000fe200078e00ff */
[----:B------:R-:W-:Y:S01]  /*22c0*/  LEA R36, P0, R36, R19, 0x5 ;  /* 0x0000001324247211 */ /* 0x000fe200078028ff */
[----:B-1----:R-:W-:Y:S01]  /*22d0*/  IMAD.WIDE.U32 R32, R32, 0x10000, RZ ;  /* 0x0001000020207825 */ /* 0x002fe200078e00ff */
[----:B------:R-:W-:Y:S01]  /*22e0*/  LOP3.LUT R9, RZ, R9, RZ, 0x33, !PT ;  /* 0x00000009ff097212 */ /* 0x000fe200078e33ff */
[----:B------:R-:W1:Y:S01]  /*22f0*/  F2F.BF16.F32 R61, R61 ;  /* 0x0000003d003d7304 */ /* 0x000e620000202000 */
[----:B------:R-:W-:Y:S01]  /*2300*/  LOP3.LUT R59, R17, R14, RZ, 0xfc, !PT ;  /* 0x0000000e113b7212 */ /* 0x000fe200078efcff */
[----:B------:R-:W-:Y:S01]  /*2310*/  BSSY B0, `(.L_x_33180) ;  /* 0x00000aa000007945 */ /* 0x000fe20003800000 */
[----:B------:R-:W-:Y:S01]  /*2320*/  FMNMX R14, |R53|, R50, !PT ;  /* 0x00000032350e7209 */ /* 0x000fe20007800200 */
[----:B------:R-:W-:Y:S01]  /*2330*/  IMAD.X R9, RZ, RZ, R9, P0 ;  /* 0x000000ffff097224 */ /* 0x000fe200000e0609 */
[----:B------:R-:W-:Y:S01]  /*2340*/  ISETP.GT.U32.AND P0, PT, R36, -0x21, PT ;  /* 0xffffffdf2400780c */ /* 0x000fe20003f04070 */
[----:B0-----:R-:W-:Y:S01]  /*2350*/  ULEA UR4, UR5, UR4, 0x18 ;  /* 0x0000000405047291 */ /* 0x001fe2000f8ec03f */
[----:B---3--:R-:W-:Y:S01]  /*2360*/  IMAD.U32 R23, R23, 0x10000, RZ ;  /* 0x0001000017177824 */ /* 0x008fe200078e00ff */
[----:B------:R-:W0:Y:S01]  /*2370*/  F2F.BF16.F32 R39, R39 ;  /* 0x0000002700277304 */ /* 0x000e220000202000 */
[----:B------:R-:W-:Y:S01]  /*2380*/  ISETP.GT.U32.AND.EX P0, PT, R9, -0x1, PT, P0 ;  /* 0xffffffff0900780c */ /* 0x000fe20003f04100 */
[----:B------:R-:W-:Y:S01]  /*2390*/  IMAD.SHL.U32 R9, R11, 0x20, RZ ;  /* 0x000000200b097824 */ /* 0x000fe200078e00ff */
[----:B------:R-:W-:Y:S01]  /*23a0*/  FMNMX R14, |R47|, R14, !PT ;  /* 0x0000000e2f0e7209 */ /* 0x000fe20007800200 */
[----:B------:R-:W-:Y:S01]  /*23b0*/  IMAD.WIDE.U32 R10, R44, 0x10000, RZ ;  /* 0x000100002c0a7825 */ /* 0x000fe200078e00ff */
[----:B------:R-:W-:Y:S01]  /*23c0*/  LOP3.LUT R3, R0, R3, RZ, 0xfc, !PT ;  /* 0x0000000300037212 */ /* 0x000fe200078efcff */
[----:B------:R-:W-:Y:S01]  /*23d0*/  USHF.L.U32 UR5, UR10, 0x1, URZ ;  /* 0x000000010a057899 */ /* 0x000fe2000800063f */
[----:B------:R-:W-:Y:S01]  /*23e0*/  LOP3.LUT R9, R9, 0xffffffe0, R12, 0xe2, !PT ;  /* 0xffffffe009097812 */ /* 0x000fe200078ee20c */
[----:B------:R-:W3:Y:S01]  /*23f0*/  F2F.BF16.F32 R25, R25 ;  /* 0x0000001900197304 */ /* 0x000ee20000202000 */
[----:B-1----:R-:W-:-:S02]  /*2400*/  LOP3.LUT R16, R33, R61, RZ, 0xfc, !PT ;  /* 0x0000003d21107212 */ /* 0x002fc400078efcff */
[----:B------:R-:W-:Y:S01]  /*2410*/  LOP3.LUT R52, R11, R52, RZ, 0xfc, !PT ;  /* 0x000000340b347212 */ /* 0x000fe200078efcff */
[C---:B------:R-:W-:Y:S01]  /*2420*/  IMAD R17, R9.reuse, 0x21, R8 ;  /* 0x0000002109117824 */ /* 0x040fe200078e0208 */
[----:B------:R-:W-:Y:S01]  /*2430*/  LOP3.LUT R33, R16, R23, RZ, 0xfc, !PT ;  /* 0x0000001710217212 */ /* 0x000fe200078efcff */
[----:B------:R-:W-:Y:S01]  /*2440*/  IMAD R19, R9, 0x21, R6 ;  /* 0x0000002109137824 */ /* 0x000fe200078e0206 */
[----:B------:R-:W-:Y:S01]  /*2450*/  FMNMX R8, |R57|, R14, !PT ;  /* 0x0000000e39087209 */ /* 0x000fe20007800200 */
[----:B------:R-:W1:Y:S01]  /*2460*/  F2F.BF16.F32 R27, R45 ;  /* 0x0000002d001b7304 */ /* 0x000e620000202000 */
[----:B0-----:R-:W-:Y:S01]  /*2470*/  IMAD.U32 R39, R39, 0x10000, RZ ;  /* 0x0001000027277824 */ /* 0x001fe200078e00ff */
[----:B------:R-:W-:Y:S01]  /*2480*/  LEA R17, R17, UR4, 0x3 ;  /* 0x0000000411117c11 */ /* 0x000fe2000f8e18ff */
[----:B------:R-:W-:Y:S01]  /*2490*/  IMAD R21, R9, 0x21, R26 ;  /* 0x0000002109157824 */ /* 0x000fe200078e021a */
[----:B------:R-:W-:Y:S01]  /*24a0*/  LEA R19, R19, UR4, 0x3 ;  /* 0x0000000413137c11 */ /* 0x000fe2000f8e18ff */
[----:B------:R-:W-:Y:S01]  /*24b0*/  IMAD R23, R9, 0x21, R56 ;  /* 0x0000002109177824 */ /* 0x000fe200078e0238 */
[----:B------:R-:W-:Y:S01]  /*24c0*/  LOP3.LUT R10, R10, R43, RZ, 0xfc, !PT ;  /* 0x0000002b0a0a7212 */ /* 0x000fe200078efcff */
[----:B------:R-:W-:Y:S01]  /*24d0*/  STS.64 [R17], R58 ;  /* 0x0000003a11007388 */ /* 0x000fe20000000a00 */
[----:B------:R-:W0:Y:S01]  /*24e0*/  F2F.BF16.F32 R38, R38 ;  /* 0x0000002600267304 */ /* 0x000e220000202000 */
[----:B------:R-:W-:-:S02]  /*24f0*/  LOP3.LUT R11, R52, R39, RZ, 0xfc, !PT ;  /* 0x00000027340b7212 */ /* 0x000fc400078efcff */
[----:B---3--:R-:W-:Y:S01]  /*2500*/  LOP3.LUT R32, R32, R25, RZ, 0xfc, !PT ;  /* 0x0000001920207212 */ /* 0x008fe200078efcff */
[----:B------:R-:W-:Y:S01]  /*2510*/  STS.64 [R19], R30 ;  /* 0x0000001e13007388 */ /* 0x000fe20000000a00 */
[----:B------:R-:W-:Y:S02]  /*2520*/  LEA R21, R21, UR4, 0x3 ;  /* 0x0000000415157c11 */ /* 0x000fe4000f8e18ff */
[----:B------:R-:W-:Y:S01]  /*2530*/  LEA R23, R23, UR4, 0x3 ;  /* 0x0000000417177c11 */ /* 0x000fe2000f8e18ff */
[----:B------:R-:W3:Y:S01]  /*2540*/  F2F.BF16.F32 R22, R22 ;  /* 0x0000001600167304 */ /* 0x000ee20000202000 */
[----:B-1----:R-:W-:Y:S01]  /*2550*/  IMAD.WIDE.U32 R26, R27, 0x10000, RZ ;  /* 0x000100001b1a7825 */ /* 0x002fe200078e00ff */
[----:B------:R-:W-:Y:S01]  /*2560*/  SEL R0, R36, 0xffffffdf, P0 ;  /* 0xffffffdf24007807 */ /* 0x000fe20000000000 */
[----:B------:R1:W-:Y:S01]  /*2570*/  STS.64 [R21], R10 ;  /* 0x0000000a15007388 */ /* 0x0003e20000000a00 */
[----:B------:R-:W-:Y:S02]  /*2580*/  FMNMX R49, |R49|, R8, !PT ;  /* 0x0000000831317209 */ /* 0x000fe40007800200 */
[----:B------:R-:W-:Y:S01]  /*2590*/  LOP3.LUT R0, RZ, R0, RZ, 0x33, !PT ;  /* 0x00000000ff007212 */ /* 0x000fe200078e33ff */
[----:B0-----:R-:W-:Y:S01]  /*25a0*/  IMAD.U32 R38, R38, 0x10000, RZ ;  /* 0x0001000026267824 */ /* 0x001fe200078e00ff */
[----:B------:R-:W0:Y:S01]  /*25b0*/  F2F.BF16.F32 R35, R48 ;  /* 0x0000003000237304 */ /* 0x000e220000202000 */
[----:B------:R4:W-:Y:S01]  /*25c0*/  STS.64 [R23], R32 ;  /* 0x0000002017007388 */ /* 0x0009e20000000a00 */
[----:B------:R-:W-:Y:S01]  /*25d0*/  FMNMX R54, |R54|, R49, !PT ;  /* 0x0000003136367209 */ /* 0x000fe20007800200 */
[----:B------:R-:W-:Y:S01]  /*25e0*/  IMAD.IADD R0, R0, 0x1, -R5 ;  /* 0x0000000100007824 */ /* 0x000fe200078e0a05 */
[----:B------:R-:W-:-:S02]  /*25f0*/  SHF.R.U32.HI R6, RZ, 0x2, R12 ;  /* 0x00000002ff067819 */ /* 0x000fc4000001160c */
[----:B------:R-:W-:Y:S01]  /*2600*/  FMNMX R55, |R55|, R54, !PT ;  /* 0x0000003637377209 */ /* 0x000fe20007800200 */
[----:B---3--:R-:W-:Y:S01]  /*2610*/  IMAD.U32 R22, R22, 0x10000, RZ ;  /* 0x0001000016167824 */ /* 0x008fe200078e00ff */
[----:B------:R3:W5:Y:S01]  /*2620*/  F2F.BF16.F32 R37, R24 ;  /* 0x0000001800257304 */ /* 0x0007620000202000 */
[----:B------:R-:W-:Y:S02]  /*2630*/  LOP3.LUT R6, R6, 0x38, RZ, 0xc0, !PT ;  /* 0x0000003806067812 */ /* 0x000fe400078ec0ff */
[----:B0-----:R-:W-:Y:S01]  /*2640*/  LOP3.LUT R35, R27, R35, RZ, 0xfc, !PT ;  /* 0x000000231b237212 */ /* 0x001fe200078efcff */
[----:B---3--:R-:W-:-:S03]  /*2650*/  IMAD.WIDE.U32 R24, R41, 0x10000, RZ ;  /* 0x0001000029187825 */ /* 0x008fc600078e00ff */
[----:B-1----:R-:W-:Y:S02]  /*2660*/  LOP3.LUT R11, R35, R22, RZ, 0xfc, !PT ;  /* 0x00000016230b7212 */ /* 0x002fe400078efcff */
[----:B------:R-:W-:Y:S02]  /*2670*/  LOP3.LUT R25, R25, R46, RZ, 0xfc, !PT ;  /* 0x0000002e19197212 */ /* 0x000fe400078efcff */
[----:B--2---:R-:W-:Y:S02]  /*2680*/  LOP3.LUT R42, R24, R42, RZ, 0xfc, !PT ;  /* 0x0000002a182a7212 */ /* 0x004fe400078efcff */
[----:B------:R-:W-:Y:S02]  /*2690*/  LOP3.LUT R43, R25, R38, RZ, 0xfc, !PT ;  /* 0x00000026192b7212 */ /* 0x000fe400078efcff */
[----:B-----5:R-:W-:Y:S01]  /*26a0*/  LOP3.LUT R10, R26, R37, RZ, 0xfc, !PT ;  /* 0x000000251a0a7212 */ /* 0x020fe200078efcff */
[----:B------:R-:W-:Y:S06]  /*26b0*/  BAR.SYNC.DEFER_BLOCKING 0x0 ;  /* 0x0000000000007b1d */ /* 0x000fec0000010000 */
        /* <DEDUP_REMOVED lines=18> */
.L_x_33184:
        /* <DEDUP_REMOVED lines=17> */
[----:B------:R-:W-:Y:S01]  /*28f0*/  @!P2 LEA R24, P4, R22, R13, 0x3 ;  /* 0x0000000d1618a211 */ /* 0x000fe200078818ff */
[----:B------:R-:W-:Y:S01]  /*2900*/  @!P3 LDS.64 R34, [R20+0x8] ;  /* 0x000008001422b984 */ /* 0x000fe20000000a00 */
[----:B------:R-:W-:-:S02]  /*2910*/  IADD3.X R46, R46, UR7, RZ, P6, !PT ;  /* 0x000000072e2e7c10 */ /* 0x000fc4000b7fe4ff */
[----:B------:R-:W-:Y:S02]  /*2920*/  @!P2 LEA.HI.X R25, R22, R15, R25, 0x3, P4 ;  /* 0x0000000f1619a211 */ /* 0x000fe400020f1c19 */
[----:B------:R-:W-:Y:S02]  /*2930*/  ISETP.GE.U32.AND P4, PT, R47, R4, PT ;  /* 0x000000042f00720c */ /* 0x000fe40003f86070 */
[----:B------:R-:W-:Y:S01]  /*2940*/  @!P3 IADD3 R14, P6, R31, R26, RZ ;  /* 0x0000001a1f0eb210 */ /* 0x000fe20007fde0ff */
[----:B------:R-:W-:Y:S04]  /*2950*/  @!P5 LDS.64 R32, [R20+0x10] ;  /* 0x000010001420d984 */ /* 0x000fe80000000a00 */
[----:B------:R-:W0:Y:S01]  /*2960*/  @!P2 LDS.64 R30, [R20] ;  /* 0x00000000141ea984 */ /* 0x000e220000000a00 */
[----:B------:R-:W-:Y:S01]  /*2970*/  @!P3 IMAD.X R16, RZ, RZ, R46, P6 ;  /* 0x000000ffff10b224 */ /* 0x000fe200030e062e */
[----:B------:R-:W-:-:S04]  /*2980*/  @!P3 LEA R36, P6, R14, R13, 0x3 ;  /* 0x0000000d0e24b211 */ /* 0x000fc800078c18ff */
[----:B------:R-:W1:Y:S01]  /*2990*/  @!P4 LDS.64 R38, [R20+0x18] ;  /* 0x000018001426c984 */ /* 0x000e620000000a00 */
        /* <DEDUP_REMOVED lines=17> */
[----:B------:R-:W-:Y:S01]  /*2ab0*/  IMAD.IADD R14, R5, 0x1, R8 ;  /* 0x00000001050e7824 */ /* 0x000fe200078e0208 */
[----:B------:R-:W-:Y:S01]  /*2ac0*/  IADD3.X R46, R46, UR7, RZ, P2, !PT ;  /* 0x000000072e2e7c10 */ /* 0x000fe200097fe4ff */
[----:B------:R0:W-:Y:S01]  /*2ad0*/  @!P5 STG.E.64 desc[UR8][R40.64], R32 ;  /* 0x000000202800d986 */ /* 0x0001e2000c101b08 */
[----:B------:R-:W-:-:S03]  /*2ae0*/  VIADD R16, R47, 0x1f ;  /* 0x0000001f2f107836 */ /* 0x000fc60000000000 */
[----:B-1----:R0:W-:Y:S06]  /*2af0*/  @!P4 STG.E.64 desc[UR8][R44.64], R38 ;  /* 0x000000262c00c986 */ /* 0x0021ec000c101b08 */
[----:B------:R-:W-:Y:S05]  /*2b00*/  @P3 BRA `(.L_x_33184) ;  /* 0xfffffffc00343947 */ /* 0x000fea000383ffff */
.L_x_33183:
[----:B------:R-:W-:Y:S05]  /*2b10*/  BSYNC B1 ;  /* 0x0000000000017941 */ /* 0x000fea0003800000 */
.L_x_33182:
        /* <DEDUP_REMOVED lines=15> */
.L_x_33186:
[----:B------:R-:W-:Y:S05]  /*2c10*/  BSYNC B1 ;  /* 0x0000000000017941 */ /* 0x000fea0003800000 */
.L_x_33185:
        /* <DEDUP_REMOVED lines=25> */
.L_x_33181:
[----:B------:R-:W-:Y:S05]  /*2db0*/  BSYNC B0 ;  /* 0x0000000000007941 */ /* 0x000fea0003800000 */
.L_x_33180:
        /* <DEDUP_REMOVED lines=16> */
[----:B------:R-:W-:Y:S01]  /*2ec0*/  IMAD.MOV.U32 R18, RZ, RZ, R2 ;  /* 0x000000ffff127224 */ /* 0x000fe200078e0002 */
        /* <DEDUP_REMOVED lines=10> */
.L_x_33192:
[C---:B------:R-:W-:Y:S01]  /*2f70*/  VIADD R2, R7.reuse, 0xffffffff ;  /* 0xffffffff07027836 */ /* 0x040fe20000000000 */
[C---:B01-3--:R-:W-:Y:S01]  /*2f80*/  LOP3.LUT R25, R7.reuse, 0x1f, RZ, 0xc0, !PT ;  /* 0x0000001f07197812 */ /* 0x04bfe200078ec0ff */
        /* <DEDUP_REMOVED lines=37> */
[C---:B------:R-:W-:Y:S01]  /*31e0*/  @!P0 LEA R28, P5, R6.reuse, R13, 0x3 ;  /* 0x0000000d061c8211 */ /* 0x040fe200078a18ff */
[----:B------:R-:W-:Y:S02]  /*31f0*/  IMAD.MOV.U32 R14, RZ, RZ, R8 ;  /* 0x000000ffff0e7224 */ /* 0x000fe400078e0008 */
[----:B-1----:R3:W-:Y:S01]  /*3200*/  @!P2 STG.E.64 desc[UR8][R24.64], R10 ;  /* 0x0000000a1800a986 */ /* 0x0027e2000c101b08 */
[----:B------:R-:W-:Y:S01]  /*3210*/  @!P0 LEA.HI.X R29, R6, R15, R7, 0x3, P5 ;  /* 0x0000000f061d8211 */ /* 0x000fe200028f1c07 */
[----:B------:R-:W-:Y:S02]  /*3220*/  VIADD R8, R8, 0x4 ;  /* 0x0000000408087836 */ /* 0x000fe40000000000 */
[----:B--2---:R3:W-:Y:S01]  /*3230*/  @!P1 STG.E.64 desc[UR8][R26.64], R16 ;  /* 0x000000101a009986 */ /* 0x0047e2000c101b08 */
[----:B------:R-:W-:Y:S01]  /*3240*/  ISETP.NE.AND P1, PT, R0, RZ, PT ;  /* 0x000000ff0000720c */ /* 0x000fe20003f25270 */
[----:B------:R-:W-:-:S02]  /*3250*/  VIADD R7, R33, 0x1f ;  /* 0x0000001f21077836 */ /* 0x000fc40000000000 */
[----:B------:R-:W-:Y:S01]  /*3260*/  IMAD.IADD R6, R5, 0x1, R8 ;  /* 0x0000000105067824 */ /* 0x000fe200078e0208 */
[----:B----4-:R3:W-:Y:S01]  /*3270*/  @!P0 STG.E.64 desc[UR8][R28.64], R20 ;  /* 0x000000141c008986 */ /* 0x0107e2000c101b08 */
[----:B------:R-:W-:-:S04]  /*3280*/  IADD3 R18, P0, R30, UR5, RZ ;  /* 0x000000051e127c10 */ /* 0x000fc8000ff1e0ff */
[----:B0-----:R-:W-:-:S04]  /*3290*/  IADD3.X R23, R31, UR7, RZ, P0, !PT ;  /* 0x000000071f177c10 */ /* 0x001fc800087fe4ff */
[----:B------:R-:W-:Y:S05]  /*32a0*/  @P1 BRA `(.L_x_33192) ;  /* 0xfffffffc00301947 */ /* 0x000fea000383ffff */
[----:B------:R-:W-:Y:S05]  /*32b0*/  BSYNC B2 ;  /* 0x0000000000027941 */ /* 0x000fea0003800000 */
.L_x_33191:
[----:B------:R-:W-:-:S07]  /*32c0*/  VIADD R2, R14, 0x5 ;  /* 0x000000050e027836 */ /* 0x000fce0000000000 */
.L_x_33190:
[----:B------:R-:W-:Y:S05]  /*32d0*/  BSYNC B1 ;  /* 0x0000000000017941 */ /* 0x000fea0003800000 */
.L_x_33189:
        /* <DEDUP_REMOVED lines=17> */
.L_x_33194:
[----:B------:R-:W-:Y:S05]  /*33f0*/  BSYNC B1 ;  /* 0x0000000000017941 */ /* 0x000fea0003800000 */
.L_x_33193:
[----:B------:R-:W-:Y:S01]  /*3400*/  IADD3.X R23, R23, UR7, RZ, P2, !PT ;  /* 0x0000000717177c10 */ /* 0x000fe200097fe4ff */
[----:B------:R-:W-:Y:S06]  /*3410*/  @!P1 BRA `(.L_x_33188) ;  /* 0x0000000000589947 */ /* 0x000fec0003800000 */
[----:B------:R-:W-:Y:S02]  /*3420*/  VIADD R0, R7, 0xffffffff ;  /* 0xffffffff07007836 */ /* 0x000fe40000000000 */
[----:B------:R-:W-:-:S03]  /*3430*/  IMAD R9, R9, 0x21, R8 ;  /* 0x0000002109097824 */ /* 0x000fc600078e0208 */
[----:B------:R-:W-:Y:S02]  /*3440*/  LOP3.LUT R5, R0, 0x1f, RZ, 0xc0, !PT ;  /* 0x0000001f00057812 */ /* 0x000fe400078ec0ff */
[----:B------:R-:W-:Y:S02]  /*3450*/  LEA R6, R9, UR4, 0x3 ;  /* 0x0000000409067c11 */ /* 0x000fe4000f8e18ff */
[----:B------:R-:W-:-:S13]  /*3460*/  ISETP.GE.U32.AND P0, PT, R5, R4, PT ;  /* 0x000000040500720c */ /* 0x000fda0003f06070 */
[----:B--2---:R-:W2:Y:S01]  /*3470*/  @!P0 LDS.64 R2, [R6] ;  /* 0x0000000006028984 */ /* 0x004ea20000000a00 */
[----:B------:R-:W-:-:S05]  /*3480*/  @!P0 IADD3 R0, P1, R5, R14, RZ ;  /* 0x0000000e05008210 */ /* 0x000fca0007f3e0ff */
[----:B------:R-:W-:Y:S01]  /*3490*/  @!P0 IMAD.X R5, RZ, RZ, R23, P1 ;  /* 0x000000ffff058224 */ /* 0x000fe200008e0617 */
[----:B------:R-:W-:-:S04]  /*34a0*/  @!P0 LEA R8, P1, R0, R13, 0x3 ;  /* 0x0000000d00088211 */ /* 0x000fc800078218ff */
[----:B------:R-:W-:-:S05]  /*34b0*/  @!P0 LEA.HI.X R9, R0, R15, R5, 0x3, P1 ;  /* 0x0000000f00098211 */ /* 0x000fca00008f1c05 */
[----:B--2---:R4:W-:Y:S01]  /*34c0*/  @!P0 STG.E.64 desc[UR8][R8.64], R2 ;  /* 0x0000000208008986 */ /* 0x0049e2000c101b08 */
[----:B------:R-:W-:-:S13]  /*34d0*/  ISETP.NE.AND P0, PT, R19, 0x2, PT ;  /* 0x000000021300780c */ /* 0x000fda0003f05270 */
[----:B----4-:R-:W-:Y:S05]  /*34e0*/  @!P0 BRA `(.L_x_33188) ;  /* 0x0000000000248947 */ /* 0x010fea0003800000 */
        /* <DEDUP_REMOVED lines=9> */
.L_x_33188:
[----:B------:R-:W-:Y:S05]  /*3580*/  BSYNC B0 ;  /* 0x0000000000007941 */ /* 0x000fea0003800000 */
.L_x_33187:
[----:B------:R-:W-:Y:S01]  /*3590*/  ULDC.64 UR4, c[0x0][0x238] ;  /* 0x00008e0000047ab9 */ /* 0x000fe20000000a00 */
[----:B------:R-:W-:Y:S01]  /*35a0*/  BAR.SYNC.DEFER_BLOCKING 0x0 ;  /* 0x0000000000007b1d */ /* 0x000fe20000010000 */
[----:B------:R-:W-:-:S04]  /*35b0*/  ISETP.NE.U32.AND P0, PT, RZ, UR4, PT ;  /* 0x00000004ff007c0c */ /* 0x000fc8000bf05070 */
[----:B------:R-:W-:-:S13]  /*35c0*/  ISETP.NE.AND.EX P0, PT, RZ, UR5, PT, P0 ;  /* 0x00000005ff007c0c */ /* 0x000fda000bf05300 */
[----:B------:R-:W-:Y:S05]  /*35d0*/  @!P0 BRA `(.L_x_33195) ;  /* 0x0000000000b88947 */ /* 0x000fea0003800000 */
[----:B------:R-:W5:Y:S01]  /*35e0*/  SHFL.DOWN PT, R0, R55, 0x10, 0x1f ;  /* 0x0a001f0037007f89 */ /* 0x000f6200000e0000 */
[----:B------:R-:W-:Y:S01]  /*35f0*/  BSSY B0, `(.L_x_33196) ;  /* 0x0000026000007945 */ /* 0x000fe20003800000 */
[----:B------:R-:W0:Y:S01]  /*3600*/  S2R R12, SR_TID.X ;  /* 0x00000000000c7919 */ /* 0x000e220000002100 */
[----:B-----5:R-:W-:-:S05]  /*3610*/  FMNMX R0, R55, R0, !PT ;  /* 0x0000000037007209 */ /* 0x020fca0007800000 */
[----:B--2-4-:R-:W2:Y:S01]  /*3620*/  SHFL.DOWN PT, R3, R0, 0x8, 0x1f ;  /* 0x09001f0000037f89 */ /* 0x014ea200000e0000 */
[----:B0-----:R-:W-:-:S13]  /*3630*/  LOP3.LUT P0, RZ, R12, 0x1f, RZ, 0xc0, !PT ;  /* 0x0000001f0cff7812 */ /* 0x001fda000780c0ff */
[----:B------:R-:W0:Y:S01]  /*3640*/  @!P0 S2R R9, SR_CgaCtaId ;  /* 0x0000000000098919 */ /* 0x000e220000008800 */
[----:B------:R-:W-:Y:S02]  /*3650*/  @!P0 MOV R6, 0x400 ;  /* 0x0000040000068802 */ /* 0x000fe40000000f00 */
[----:B------:R-:W-:Y:S02]  /*3660*/  @!P0 SHF.R.U32.HI R7, RZ, 0x5, R12 ;  /* 0x00000005ff078819 */ /* 0x000fe4000001160c */
[----:B--2---:R-:W-:-:S05]  /*3670*/  FMNMX R3, R0, R3, !PT ;  /* 0x0000000300037209 */ /* 0x004fca0007800000 */
[----:B------:R-:W2:Y:S01]  /*3680*/  SHFL.DOWN PT, R2, R3, 0x4, 0x1f ;  /* 0x08801f0003027f89 */ /* 0x000ea200000e0000 */
[----:B0-----:R-:W-:Y:S02]  /*3690*/  @!P0 LEA R0, R9, R6, 0x18 ;  /* 0x0000000609008211 */ /* 0x001fe400078ec0ff */
[----:B--2---:R-:W-:-:S03]  /*36a0*/  FMNMX R2, R3, R2, !PT ;  /* 0x0000000203027209 */ /* 0x004fc60007800000 */
        /* <DEDUP_REMOVED lines=25> */
.L_x_33205:
[----:B--2---:R-:W-:-:S07]  /*3840*/  FMNMX R7, R2, R7, !PT ;  /* 0x0000000702077209 */ /* 0x004fce0007800000 */
.L_x_33197:
[----:B------:R-:W-:Y:S05]  /*3850*/  BSYNC B0 ;  /* 0x0000000000007941 */ /* 0x000fea0003800000 */
.L_x_33196:
[----:B------:R-:W-:Y:S01]  /*3860*/  ISETP.NE.AND P0, PT, R12, RZ, PT ;  /* 0x000000ff0c00720c */ /* 0x000fe20003f05270 */
[----:B------:R-:W-:-:S12]  /*3870*/  BSSY B0, `(.L_x_33195) ;  /* 0x0000004000007945 */ /* 0x000fd80003800000 */
[----:B------:R-:W-:Y:S05]  /*3880*/  @P0 BRA `(.L_x_33199) ;  /* 0x0000000000080947 */ /* 0x000fea0003800000 */
[----:B0-----:R-:W0:Y:S02]  /*3890*/  LDC.64 R2, c[0x0][0x238] ;  /* 0x00008e00ff027b82 */ /* 0x001e240000000a00 */
[----:B0-----:R2:W-:Y:S02]  /*38a0*/  REDG.E.MAX.S32.STRONG.GPU desc[UR8][R2.64], R7 ;  /* 0x000000070200798e */ /* 0x0015e4000d10e388 */
.L_x_33199:
[----:B------:R-:W-:Y:S05]  /*38b0*/  BSYNC B0 ;  /* 0x0000000000007941 */ /* 0x000fea0003800000 */
.L_x_33195:
        /* <DEDUP_REMOVED lines=13> */
[----:B01-34-:R-:W-:Y:S05]  /*3990*/  CALL.REL.NOINC `($__internal_745_$__cuda_sm20_rcp_rn_f32_slowpath) ;  /* 0x0000000400807944 */ /* 0x01bfea0003c00000 */
[----:B------:R-:W-:Y:S05]  /*39a0*/  BRA `(.L_x_33201) ;  /* 0x0000000000147947 */ /* 0x000fea0003800000 */
.L_x_33200:
[----:B----4-:R-:W4:Y:S01]  /*39b0*/  MUFU.RCP R5, UR6 ;  /* 0x0000000600057d08 */ /* 0x010f220008001000 */
[----:B------:R-:W-:-:S04]  /*39c0*/  IMAD.U32 R0, RZ, RZ, UR6 ;  /* 0x00000006ff007e24 */ /* 0x000fc8000f8e00ff */
[----:B----4-:R-:W-:-:S04]  /*39d0*/  FFMA R0, R5, R0, -1 ;  /* 0xbf80000005007423 */ /* 0x010fc80000000000 */
[----:B------:R-:W-:-:S04]  /*39e0*/  FADD.FTZ R0, -R0, -RZ ;  /* 0x800000ff00007221 */ /* 0x000fc80000010100 */
[----:B------:R-:W-:-:S07]  /*39f0*/  FFMA R5, R5, R0, R5 ;  /* 0x0000000005057223 */ /* 0x000fce0000000005 */
.L_x_33201:
[----:B0-2---:R-:W0:Y:S02]  /*3a00*/  LDC.64 R2, c[0x0][0x240] ;  /* 0x00009000ff027b82 */ /* 0x005e240000000a00 */
[----:B0-----:R-:W-:Y:S01]  /*3a10*/  STG.E desc[UR8][R2.64], R5 ;  /* 0x0000000502007986 */ /* 0x001fe2000c101908 */
[----:B------:R-:W-:Y:S05]  /*3a20*/  EXIT ;  /* 0x000000000000794d */ /* 0x000fea0003800000 */
.L_x_33198:
[----:B------:R-:W-:Y:S02]  /*3a30*/  IMAD.MOV.U32 R5, RZ, RZ, 0x4 ;  /* 0x00000004ff057424 */ /* 0x000fe400078e00ff */
[----:B------:R-:W-:Y:S02]  /*3a40*/  IMAD.MOV.U32 R9, RZ, RZ, 0x1f ;  /* 0x0000001fff097424 */ /* 0x000fe400078e00ff */
[----:B------:R-:W-:-:S07]  /*3a50*/  IMAD.MOV.U32 R4, RZ, RZ, -0x1 ;  /* 0xffffffffff047424 */ /* 0x000fce00078e00ff */
[----:B0123--:R-:W-:Y:S05]  /*3a60*/  WARPSYNC.COLLECTIVE R4, `(.L_x_33202) ;  /* 0x0000000004087348 */ /* 0x00ffea0003c00000 */
[----:B--2---:R2:W4:Y:S02]  /*3a70*/  SHFL.DOWN P0, R7, R0, R5, R9 ;  /* 0x0800000500077389 */ /* 0x0045240000000009 */
[----:B01234-:R-:W-:Y:S01]  /*3a80*/  ENDCOLLECTIVE ;  /* 0x000000000000791b */ /* 0x01ffe20003800000 */
.L_x_33202:
[----:B------:R-:W-:Y:S02]  /*3a90*/  IMAD.MOV.U32 R5, RZ, RZ, 0x2 ;  /* 0x00000002ff057424 */ /* 0x000fe400078e00ff */
[----:B------:R-:W-:-:S05]  /*3aa0*/  IMAD.MOV.U32 R3, RZ, RZ, R7 ;  /* 0x000000ffff037224 */ /* 0x000fca00078e0007 */
[----:B------:R-:W-:-:S05]  /*3ab0*/  FMNMX R3, R3, R0, !PT ;  /* 0x0000000003037209 */ /* 0x000fca0007800000 */
[----:B------:R-:W-:-:S07]  /*3ac0*/  IMAD.MOV.U32 R0, RZ, RZ, R3 ;  /* 0x000000ffff007224 */ /* 0x000fce00078e0003 */
[----:B------:R-:W-:Y:S05]  /*3ad0*/  WARPSYNC.COLLECTIVE R4, `(.L_x_33203) ;  /* 0x0000000004087348 */ /* 0x000fea0003c00000 */
[----:B------:R0:W1:Y:S02]  /*3ae0*/  SHFL.DOWN P0, R7, R0, R5, R9 ;  /* 0x0800000500077389 */ /* 0x0000640000000009 */
[----:B01----:R-:W-:Y:S01]  /*3af0*/  ENDCOLLECTIVE ;  /* 0x000000000000791b */ /* 0x003fe20003800000 */
.L_x_33203:
[----:B------:R-:W-:Y:S02]  /*3b00*/  IMAD.MOV.U32 R5, RZ, RZ, 0x1 ;  /* 0x00000001ff057424 */ /* 0x000fe400078e00ff */
[----:B------:R-:W-:-:S05]  /*3b10*/  IMAD.MOV.U32 R2, RZ, RZ, R7 ;  /* 0x000000ffff027224 */ /* 0x000fca00078e0007 */
[----:B------:R-:W-:-:S05]  /*3b20*/  FMNMX R2, R3, R2, !PT ;  /* 0x0000000203027209 */ /* 0x000fca0007800000 */
[----:B------:R-:W-:-:S07]  /*3b30*/  IMAD.MOV.U32 R0, RZ, RZ, R2 ;  /* 0x000000ffff007224 */ /* 0x000fce00078e0002 */
[----:B------:R-:W-:Y:S05]  /*3b40*/  WARPSYNC.COLLECTIVE R4, `(.L_x_33204) ;  /* 0x0000000004087348 */ /* 0x000fea0003c00000 */
[----:B------:R0:W1:Y:S02]  /*3b50*/  SHFL.DOWN P0, R7, R0, R5, R9 ;  /* 0x0800000500077389 */ /* 0x0000640000000009 */
[----:B01----:R-:W-:Y:S01]  /*3b60*/  ENDCOLLECTIVE ;  /* 0x000000000000791b */ /* 0x003fe20003800000 */
.L_x_33204:
[----:B------:R-:W-:Y:S05]  /*3b70*/  BRA `(.L_x_33205) ;  /* 0xfffffffc00307947 */ /* 0x000fea000383ffff */
        .weak           $__internal_744_$__cuda_sm20_div_u64
        .type           $__internal_744_$__cuda_sm20_div_u64,@function
        .size           $__internal_744_$__cuda_sm20_div_u64,($__internal_745_$__cuda_sm20_rcp_rn_f32_slowpath - $__internal_744_$__cuda_sm20_div_u64)
$__internal_744_$__cuda_sm20_div_u64:
        /* <DEDUP_REMOVED lines=65> */
[----:B------:R-:W-:Y:S06]  /*3f90*/  RET.REL.NODEC R4 `(_ZN18transformer_engine6detail38cast_transpose_fused_kernel_notalignedILb0ELb0ELb1EfNS_16CTDBiasDActParamIff13__nv_bfloat16fEELi2ELi4ENS_5EmptyEXadL_ZNS_4reluIffEET_T0_RKS5_EEEEvT3_mmm) ;  /* 0xffffffc004187950 */ /* 0x000fec0003c3ffff */
        .weak           $__internal_745_$__cuda_sm20_rcp_rn_f32_slowpath
        .type           $__internal_745_$__cuda_sm20_rcp_rn_f32_slowpath,@function
        .size           $__internal_745_$__cuda_sm20_rcp_rn_f32_slowpath,(.L_x_35230 - $__internal_745_$__cuda_sm20_rcp_rn_f32_slowpath)
$__internal_745_$__cuda_sm20_rcp_rn_f32_slowpath:
        /* <DEDUP_REMOVED lines=15> */
.L_x_33206:
        /* <DEDUP_REMOVED lines=33> */
.L_x_33208:
[----:B------:R0:W1:Y:S02]  /*42a0*/  MUFU.RCP R2, R0 ;  /* 0x0000000000027308 */ /* 0x0000640000001000 */
.L_x_33207:
[----:B-1-3--:R-:W-:Y:S02]  /*42b0*/  IMAD.MOV.U32 R5, RZ, RZ, R2 ;  /* 0x000000ffff057224 */ /* 0x00afe400078e0002 */
[----:B------:R-:W-:Y:S02]  /*42c0*/  IMAD.MOV.U32 R2, RZ, RZ, R7 ;  /* 0x000000ffff027224 */ /* 0x000fe400078e0007 */
[----:B------:R-:W-:-:S04]  /*42d0*/  IMAD.MOV.U32 R3, RZ, RZ, 0x0 ;  /* 0x00000000ff037424 */ /* 0x000fc800078e00ff */
[----:B0-2---:R-:W-:Y:S05]  /*42e0*/  RET.REL.NODEC R2 `(_ZN18transformer_engine6detail38cast_transpose_fused_kernel_notalignedILb0ELb0ELb1EfNS_16CTDBiasDActParamIff13__nv_bfloat16fEELi2ELi4ENS_5EmptyEXadL_ZNS_4reluIffEET_T0_RKS5_EEEEvT3_mmm) ;  /* 0xffffffbc02447950 */ /* 0x005fea0003c3ffff */
.L_x_33209:
        /* <DEDUP_REMOVED lines=9> */
.L_x_35230:


//--------------------- .text._ZN18transformer_engine6detail38cast_transpose_fused_kernel_notalignedILb0ELb0ELb1EfNS_16CTDBiasDActParamIff6__halffEELi2ELi4ENS_5EmptyEXadL_ZNS_4reluIffEET_T0_RKS5_EEEEvT3_mmm --------------------------
	.section	.text._ZN18transformer_engine6detail38cast_transpose_fused_kernel_notalignedILb0ELb0ELb1EfNS_16CTDBiasDActParamIff6__halffEELi2ELi4ENS_5EmptyEXadL_ZNS_4reluIffEET_T0_RKS5_EEEEvT3_mmm,"ax",@progbits
	.align	128
        .global         _ZN18transformer_engine6detail38cast_transpose_fused_kernel_notalignedILb0ELb0ELb1EfNS_16CTDBiasDActParamIff6__halffEELi2ELi4ENS_5EmptyEXadL_ZNS_4reluIffEET_T0_RKS5_EEEEvT3_mmm
        .type           _ZN18transformer_engine6detail38cast_transpose_fused_kernel_notalignedILb0ELb0ELb1EfNS_16CTDBiasDActParamIff6__halffEELi2ELi4ENS_5EmptyEXadL_ZNS_4reluIffEET_T0_RKS5_EEEEvT3_mmm,@function
        .size           _ZN18transformer_engine6detail38cast_transpose_fused_kernel_notalignedILb0ELb0ELb1EfNS_16CTDBiasDActParamIff6__halffEELi2ELi4ENS_5EmptyEXadL_ZNS_4reluIffEET_T0_RKS5_EEEEvT3_mmm,(.L_x_35232 - _ZN18transformer_engine6detail38cast_transpose_fused_kernel_notalignedILb0ELb0ELb1EfNS_16CTDBiasDActParamIff6__halffEELi2ELi4ENS_5EmptyEXadL_ZNS_4reluIffEET_T0_RKS5_EEEEvT3_mmm)
        .other          _ZN18transformer_engine6detail38cast_transpose_fused_kernel_notalignedILb0ELb0ELb1EfNS_16CTDBiasDActParamIff6__halffEELi2ELi4ENS_5EmptyEXadL_ZNS_4reluIffEET_T0_RKS5_EEEEvT3_mmm,@"STO_CUDA_ENTRY STV_DEFAULT"
_ZN18transformer_engine6detail38cast_transpose_fused_kernel_notalignedILb0ELb0ELb1EfNS_16CTDBiasDActParamIff6__halffEELi2ELi4ENS_5EmptyEXadL_ZNS_4reluIffEET_T0_RKS5_EEEEvT3_mmm:
.text._ZN18transformer_engine6detail38cast_transpose_fused_kernel_notalignedILb0ELb0ELb1EfNS_16CTDBiasDActParamIff6__halffEELi2ELi4ENS_5EmptyEXadL_ZNS_4reluIffEET_T0_RKS5_EEEEvT3_mmm:
        /* <DEDUP_REMOVED lines=21> */
[----:B------:R-:W-:Y:S05]  /*0150*/  CALL.REL.NOINC `($__internal_746_$__cuda_sm20_div_u64) ;  /* 0x0000003800887944 */ /* 0x000fea0003c00000 */
        /* <DEDUP_REMOVED lines=9> */
.L_x_33210:
        /* <DEDUP_REMOVED lines=22> */
.L_x_33211:
        /* <DEDUP_REMOVED lines=143> */
[----:B------:R-:W-:Y:S02]  /*0c40*/  @!P0 F2FP.F16.F32.PACK_AB R65, R18, R17 ;  /* 0x000000111241823e */ /* 0x000fe400000000ff */
[----:B------:R-:W-:Y:S02]  /*0c50*/  @!P0 LEA.HI.X R41, R21, R16, R30, 0x2, P2 ;  /* 0x0000001015298211 */ /* 0x000fe400010f141e */
[----:B------:R-:W-:Y:S01]  /*0c60*/  @!P0 F2FP.F16.F32.PACK_AB R67, R20, R19 ;  /* 0x000000131443823e */ /* 0x000fe200000000ff */
[----:B------:R0:W-:Y:S01]  /*0c70*/  @!P0 STG.E desc[UR8][R54.64], R65 ;  /* 0x0000004136008986 */ /* 0x0001e2000c101908 */
[----:B------:R-:W-:-:S03]  /*0c80*/  FMNMX R50, RZ, R26, !PT ;  /* 0x0000001aff327209 */ /* 0x000fc60007800000 */
[----:B------:R1:W-:Y:S02]  /*0c90*/  @!P0 STG.E desc[UR8][R40.64], R67 ;  /* 0x0000004328008986 */ /* 0x0003e4000c101908 */
[----:B------:R-:W-:Y:S01]  /*0ca0*/  FMUL R31, R50, UR6 ;  /* 0x00000006321f7c20 */ /* 0x000fe20008400000 */
[----:B------:R-:W-:-:S03]  /*0cb0*/  FMNMX R44, RZ, R25, !PT ;  /* 0x00000019ff2c7209 */ /* 0x000fc60007800000 */
[----:B------:R1:W2:Y:S01]  /*0cc0*/  F2F.F16.F32 R25, R31 ;  /* 0x0000001f00197304 */ /* 0x0002a20000200800 */
        /* <DEDUP_REMOVED lines=19> */
.L_x_33213:
[----:B------:R-:W-:Y:S05]  /*0e00*/  BSYNC B0 ;  /* 0x0000000000007941 */ /* 0x000fea0003800000 */
.L_x_33212:
        /* <DEDUP_REMOVED lines=11> */
.L_x_33215:
[----:B------:R-:W-:Y:S05]  /*0ec0*/  BSYNC B0 ;  /* 0x0000000000007941 */ /* 0x000fea0003800000 */
.L_x_33214:
[----:B0-----:R-:W1:Y:S01]  /*0ed0*/  F2F.F16.F32 R40, R55 ;  /* 0x0000003700287304 */ /* 0x001e620000200800 */
[----:B------:R-:W-:Y:S01]  /*0ee0*/  FMUL R54, R53, UR6 ;  /* 0x0000000635367c20 */ /* 0x000fe20008400000 */
[----:B------:R-:W-:Y:S02]  /*0ef0*/  FMNMX R26, RZ, |R59|, !PT ;  /* 0x4000003bff1a7209 */ /* 0x000fe40007800000 */
[----:B------:R-:W-:Y:S02]  /*0f00*/  FMNMX R57, RZ, R57, !PT ;  /* 0x00000039ff397209 */ /* 0x000fe40007800000 */
[----:B------:R-:W-:Y:S02]  /*0f10*/  FMNMX R63, R26, |R63|, !PT ;  /* 0x4000003f1a3f7209 */ /* 0x000fe40007800000 */
[----:B------:R-:W0:Y:S01]  /*0f20*/  F2F.F16.F32 R39, R54 ;  /* 0x0000003600277304 */ /* 0x000e220000200800 */
[----:B------:R-:W-:Y:S02]  /*0f30*/  FMNMX R62, RZ, R27, !PT ;  /* 0x0000001bff3e7209 */ /* 0x000fe40007800000 */
[----:B------:R-:W-:Y:S01]  /*0f40*/  FMNMX R26, |R58|, R63, !PT ;  /* 0x0000003f3a1a7209 */ /* 0x000fe20007800200 */
[----:B------:R-:W-:Y:S01]  /*0f50*/  FMUL R58, R57, UR6 ;  /* 0x00000006393a7c20 */ /* 0x000fe20008400000 */
[----:B------:R-:W-:Y:S01]  /*0f60*/  FMNMX R29, RZ, R29, !PT ;  /* 0x0000001dff1d7209 */ /* 0x000fe20007800000 */
[----:B------:R-:W-:Y:S01]  /*0f70*/  FMUL R56, R62, UR6 ;  /* 0x000000063e387c20 */ /* 0x000fe20008400000 */
[----:B-1----:R-:W-:Y:S01]  /*0f80*/  IMAD.WIDE.U32 R40, R40, 0x10000, RZ ;  /* 0x0001000028287825 */ /* 0x002fe200078e00ff */
[----:B------:R-:W1:Y:S03]  /*0f90*/  F2F.F16.F32 R27, R58 ;  /* 0x0000003a001b7304 */ /* 0x000e660000200800 */
[----:B------:R-:W-:Y:S01]  /*0fa0*/  FMUL R59, R29, UR6 ;  /* 0x000000061d3b7c20 */ /* 0x000fe20008400000 */
[----:B--2---:R-:W-:-:S02]  /*0fb0*/  LOP3.LUT R30, R40, R25, RZ, 0xfc, !PT ;  /* 0x00000019281e7212 */ /* 0x004fc400078efcff */
[----:B------:R-:W-:Y:S02]  /*0fc0*/  FMNMX R40, |R61|, R26, !PT ;  /* 0x0000001a3d287209 */ /* 0x000fe40007800200 */
[----:B0-----:R-:W-:Y:S02]  /*0fd0*/  LOP3.LUT R25, R41, R39, RZ, 0xfc, !PT ;  /* 0x0000002729197212 */ /* 0x001fe400078efcff */
[----:B------:R-:W0:Y:S01]  /*0fe0*/  F2F.F16.F32 R41, R56 ;  /* 0x0000003800297304 */ /* 0x000e220000200800 */
[----:B------:R-:W-:Y:S02]  /*0ff0*/  FMNMX R45, |R45|, R40, !PT ;  /* 0x000000282d2d7209 */ /* 0x000fe40007800200 */
[----:B------:R-:W-:Y:S01]  /*1000*/  LEA R61, P1, R10, R38, 0x2 ;  /* 0x000000260a3d7211 */ /* 0x000fe200078210ff */
[----:B-1----:R-:W-:Y:S01]  /*1010*/  IMAD.WIDE.U32 R26, R27, 0x10000, RZ ;  /* 0x000100001b1a7825 */ /* 0x002fe200078e00ff */
[----:B------:R-:W-:-:S03]  /*1020*/  FMNMX R40, |R44|, R45, !PT ;  /* 0x0000002d2c287209 */ /* 0x000fc60007800200 */
[----:B------:R-:W1:Y:S01]  /*1030*/  F2F.F16.F32 R39, R59 ;  /* 0x0000003b00277304 */ /* 0x000e620000200800 */
        /* <DEDUP_REMOVED lines=48> */
[----:B------:R-:W-:Y:S02]  /*1340*/  @!P1 F2FP.F16.F32.PACK_AB R67, R56, R31 ;  /* 0x0000001f3843923e */ /* 0x000fe400000000ff */
[----:B------:R-:W-:Y:S01]  /*1350*/  @!P1 F2FP.F16.F32.PACK_AB R69, R58, R55 ;  /* 0x000000373a45923e */ /* 0x000fe200000000ff */
        /* <DEDUP_REMOVED lines=21> */
[----:B------:R-:W-:-:S03]  /*14b0*/  F2FP.F16.F32.PACK_AB R59, R59, R54 ;  /* 0x000000363b3b723e */ /* 0x000fc600000000ff */
[----:B------:R-:W-:Y:S01]  /*14c0*/  IMAD.X R49, R51, 0x1, R49, P2 ;  /* 0x0000000133317824 */ /* 0x000fe200010e0631 */
[----:B------:R-:W-:-:S04]  /*14d0*/  LEA R46, P2, R47, R14, 0x2 ;  /* 0x0000000e2f2e7211 */ /* 0x000fc800078410ff */
[----:B------:R-:W-:-:S05]  /*14e0*/  LEA.HI.X R47, R47, R16, R49, 0x2, P2 ;  /* 0x000000102f2f7211 */ /* 0x000fca00010f1431 */
[----:B------:R0:W-:Y:S04]  /*14f0*/  STG.E desc[UR8][R46.64], R59 ;  /* 0x0000003b2e007986 */ /* 0x0001e8000c101908 */
.L_x_33217:
[----:B------:R-:W-:Y:S05]  /*1500*/  BSYNC B0 ;  /* 0x0000000000007941 */ /* 0x000fea0003800000 */
.L_x_33216:
[----:B------:R-:W-:Y:S01]  /*1510*/  BSSY B0, `(.L_x_33218) ;  /* 0x000000b000007945 */ /* 0x000fe20003800000 */
[----:B-1----:R-:W-:Y:S01]  /*1520*/  FMUL R62, R64, UR6 ;  /* 0x00000006403e7c20 */ /* 0x002fe20008400000 */
[----:B------:R-:W-:Y:S02]  /*1530*/  FMUL R57, R55, UR6 ;  /* 0x0000000637397c20 */ /* 0x000fe40008400000 */
[----:B------:R-:W-:Y:S05]  /*1540*/  @P1 BRA `(.L_x_33219) ;  /* 0x00000000001c1947 */ /* 0x000fea0003800000 */
[----:B------:R-:W-:Y:S01]  /*1550*/  IMAD.WIDE.U32 R50, R10, 0x3, R50 ;  /* 0x000000030a327825 */ /* 0x000fe200078e0032 */
[----:B------:R-:W-:-:S03]  /*1560*/  F2FP.F16.F32.PACK_AB R49, R57, R62 ;  /* 0x0000003e3931723e */ /* 0x000fc600000000ff */
[----:B0-----:R-:W-:Y:S01]  /*1570*/  IMAD R47, R9, 0x3, RZ ;  /* 0x00000003092f7824 */ /* 0x001fe200078e02ff */
[----:B------:R-:W-:-:S03]  /*1580*/  LEA R46, P1, R50, R14, 0x2 ;  /* 0x0000000e322e7211 */ /* 0x000fc600078210ff */
[----:B------:R-:W-:-:S05]  /*1590*/  IMAD.IADD R47, R47, 0x1, R51 ;  /* 0x000000012f2f7824 */ /* 0x000fca00078e0233 */
[----:B------:R-:W-:-:S05]  /*15a0*/  LEA.HI.X R47, R50, R16, R47, 0x2, P1 ;  /* 0x00000010322f7211 */ /* 0x000fca00008f142f */
[----:B------:R1:W-:Y:S02]  /*15b0*/  STG.E desc[UR8][R46.64], R49 ;  /* 0x000000312e007986 */ /* 0x0003e4000c101908 */
.L_x_33219:
[----:B------:R-:W-:Y:S05]  /*15c0*/  BSYNC B0 ;  /* 0x0000000000007941 */ /* 0x000fea0003800000 */
.L_x_33218:
        /* <DEDUP_REMOVED lines=31> */
[----:B------:R-:W0:Y:S01]  /*17c0*/  F2F.F16.F32 R21, R21 ;  /* 0x0000001500157304 */ /* 0x000e220000200800 */
[----:B------:R-:W-:Y:S01]  /*17d0*/  F2FP.F16.F32.PACK_AB R19, RZ, R19 ;  /* 0x00000013ff13723e */ /* 0x000fe200000000ff */
[----:B------:R1:W5:Y:S01]  /*17e0*/  @P0 LDG.E.64 R46, desc[UR8][R58.64] ;  /* 0x000000083a2e0981 */ /* 0x000362000c1e1b00 */
[----:B------:R-:W-:-:S02]  /*17f0*/  @P0 LEA.HI.X R55, R48, R0, R31, 0x3, P1 ;  /* 0x0000000030370211 */ /* 0x000fc400008f1c1f */
[----:B------:R-:W-:-:S06]  /*1800*/  CS2R R48, SRZ ;  /* 0x0000000000307805 */ /* 0x000fcc000001ff00 */
[----:B------:R3:W5:Y:S01]  /*1810*/  @P0 LDG.E.64 R48, desc[UR8][R54.64] ;  /* 0x0000000836300981 */ /* 0x000762000c1e1b00 */
[----:B-1----:R-:W-:Y:S02]  /*1820*/  F2FP.F16.F32.PACK_AB R58, RZ, R17 ;  /* 0x00000011ff3a723e */ /* 0x002fe400000000ff */
        /* <DEDUP_REMOVED lines=11> */
[----:B------:R-:W0:Y:S03]  /*18e0*/  F2F.F16.F32 R24, R24 ;  /* 0x0000001800187304 */ /* 0x000e260000200800 */
[----:B------:R-:W-:Y:S02]  /*18f0*/  @P0 LEA.HI.X R65, R54, R0, R19, 0x3, P1 ;  /* 0x0000000036410211 */ /* 0x000fe400008f1c13 */
[----:B------:R-:W-:Y:S01]  /*1900*/  CS2R R54, SRZ ;  /* 0x0000000000367805 */ /* 0x000fe2000001ff00 */
[----:B------:R-:W-:Y:S01]  /*1910*/  VIADD R19, R5, 0x2 ;  /* 0x0000000205137836 */ /* 0x000fe20000000000 */
[----:B------:R-:W-:Y:S02]  /*1920*/  F2FP.F16.F32.PACK_AB R18, RZ, R18 ;  /* 0x00000012ff12723e */ /* 0x000fe400000000ff */
[----:B------:R-:W-:-:S02]  /*1930*/  F2FP.F16.F32.PACK_AB R0, RZ, R20 ;  /* 0x00000014ff00723e */ /* 0x000fc400000000ff */
[----:B------:R1:W5:Y:S01]  /*1940*/  @P0 LDG.E.64 R54, desc[UR8][R64.64] ;  /* 0x0000000840360981 */ /* 0x000362000c1e1b00 */
[----:B------:R-:W-:Y:S01]  /*1950*/  ISETP.GE.U32.AND P0, PT, R19, R4, PT ;  /* 0x000000041300720c */ /* 0x000fe20003f06070 */
[----:B------:R-:W3:Y:S01]  /*1960*/  F2F.F16.F32 R62, R62 ;  /* 0x0000003e003e7304 */ /* 0x000ee20000200800 */
[----:B------:R-:W-:Y:S01]  /*1970*/  PRMT R19, R18, 0x7610, R19 ;  /* 0x0000761012137816 */ /* 0x000fe20000000013 */
[----:B------:R-:W-:Y:S01]  /*1980*/  BSSY B0, `(.L_x_33220) ;  /* 0x0000041000007945 */ /* 0x000fe20003800000 */
[----:B------:R-:W-:Y:S02]  /*1990*/  LOP3.LUT R0, R0, 0xffff, RZ, 0xc0, !PT ;  /* 0x0000ffff00007812 */ /* 0x000fe400078ec0ff */
[----:B------:R-:W-:Y:S02]  /*19a0*/  ISETP.GE.U32.OR P0, PT, R26, R3, P0 ;  /* 0x000000031a00720c */ /* 0x000fe40000706470 */
[----:B------:R-:W-:Y:S01]  /*19b0*/  PRMT R2, R19, 0x5410, R0 ;  /* 0x0000541013027816 */ /* 0x000fe20000000000 */
[----:B------:R-:W4:Y:S01]  /*19c0*/  F2F.F16.F32 R57, R57 ;  /* 0x0000003900397304 */ /* 0x000f220000200800 */
        /* <DEDUP_REMOVED lines=13> */
[----:B------:R-:W-:Y:S01]  /*1aa0*/  @!P0 F2FP.F16.F32.PACK_AB R63, R42, R43 ;  /* 0x0000002b2a3f823e */ /* 0x000fe200000000ff */
        /* <DEDUP_REMOVED lines=11> */
[----:B------:R-:W-:Y:S01]  /*1b60*/  @!P0 F2FP.F16.F32.PACK_AB R29, R60, R61 ;  /* 0x0000003d3c1d823e */ /* 0x000fe200000000ff */
        /* <DEDUP_REMOVED lines=14> */
[----:B------:R0:W1:Y:S01]  /*1c50*/  F2F.F16.F32 R27, R22 ;  /* 0x00000016001b7304 */ /* 0x0000620000200800 */
        /* <DEDUP_REMOVED lines=16> */
[----:B------:R-:W-:Y:S02]  /*1d60*/  F2FP.F16.F32.PACK_AB R53, R63, R52 ;  /* 0x000000343f35723e */ /* 0x000fe400000000ff */
[----:B------:R-:W-:-:S05]  /*1d70*/  LEA.HI.X R25, R25, R16, R22, 0x2, P2 ;  /* 0x0000001019197211 */ /* 0x000fca00010f1416 */
[----:B------:R0:W-:Y:S04]  /*1d80*/  STG.E desc[UR8][R24.64], R53 ;  /* 0x0000003518007986 */ /* 0x0001e8000c101908 */
.L_x_33221:
[----:B------:R-:W-:Y:S05]  /*1d90*/  BSYNC B0 ;  /* 0x0000000000007941 */ /* 0x000fea0003800000 */
.L_x_33220:
[----:B------:R-:W-:Y:S04]  /*1da0*/  BSSY B0, `(.L_x_33222) ;  /* 0x0000009000007945 */ /* 0x000fe80003800000 */
[----:B------:R-:W-:Y:S05]  /*1db0*/  @P0 BRA `(.L_x_33223) ;  /* 0x00000000001c0947 */ /* 0x000fea0003800000 */
[----:B------:R-:W-:-:S04]  /*1dc0*/  IMAD.WIDE.U32 R18, R10, 0x3, R18 ;  /* 0x000000030a127825 */ /* 0x000fc800078e0012 */
[----:B0-----:R-:W-:Y:S01]  /*1dd0*/  IMAD R25, R9, 0x3, RZ ;  /* 0x0000000309197824 */ /* 0x001fe200078e02ff */
[----:B------:R-:W-:-:S03]  /*1de0*/  LEA R24, P0, R18, R14, 0x2 ;  /* 0x0000000e12187211 */ /* 0x000fc600078010ff */
[----:B------:R-:W-:-:S05]  /*1df0*/  IMAD.IADD R19, R25, 0x1, R19 ;  /* 0x0000000119137824 */ /* 0x000fca00078e0213 */
[----:B------:R-:W-:Y:S02]  /*1e00*/  LEA.HI.X R25, R18, R16, R19, 0x2, P0 ;  /* 0x0000001012197211 */ /* 0x000fe400000f1413 */
[----:B------:R-:W-:-:S05]  /*1e10*/  F2FP.F16.F32.PACK_AB R19, R38, R39 ;  /* 0x000000272613723e */ /* 0x000fca00000000ff */
[----:B------:R1:W-:Y:S02]  /*1e20*/  STG.E desc[UR8][R24.64], R19 ;  /* 0x0000001318007986 */ /* 0x0003e4000c101908 */
.L_x_33223:
[----:B------:R-:W-:Y:S05]  /*1e30*/  BSYNC B0 ;  /* 0x0000000000007941 */ /* 0x000fea0003800000 */
.L_x_33222:
[----:B------:R-:W-:Y:S01]  /*1e40*/  @!P1 LEA R18, P0, R20, R14, 0x2 ;  /* 0x0000000e14129211 */ /* 0x000fe200078010ff */
[----:B01----:R-:W-:Y:S01]  /*1e50*/  FMUL R25, R50, UR6 ;  /* 0x0000000632197c20 */ /* 0x003fe20008400000 */
[----:B------:R-:W-:Y:S01]  /*1e60*/  FMNMX R62, |R41|, R62, !PT ;  /* 0x0000003e293e7209 */ /* 0x000fe20007800200 */
[----:B------:R-:W-:Y:S01]  /*1e70*/  FMUL R24, R51, UR6 ;  /* 0x0000000633187c20 */ /* 0x000fe20008400000 */
[C---:B------:R-:W-:Y:S01]  /*1e80*/  @!P1 LEA.HI.X R19, R20.reuse, R16, R21, 0x2, P0 ;  /* 0x0000001014139211 */ /* 0x040fe200000f1415 */
[----:B------:R0:W1:Y:S01]  /*1e90*/  F2F.F16.F32 R40, R23 ;  /* 0x0000001700287304 */ /* 0x0000620000200800 */
[----:B------:R-:W-:Y:S01]  /*1ea0*/  @!P1 IADD3 R67, P0, R20, R10, RZ ;  /* 0x0000000a14439210 */ /* 0x000fe20007f1e0ff */
[----:B------:R-:W-:Y:S01]  /*1eb0*/  BSSY B0, `(.L_x_33224) ;  /* 0x000001f000007945 */ /* 0x000fe20003800000 */
[----:B------:R-:W-:Y:S02]  /*1ec0*/  FMNMX R65, |R45|, R62, !PT ;  /* 0x0000003e2d417209 */ /* 0x000fe40007800200 */
[----:B-----5:R-:W-:Y:S01]  /*1ed0*/  FMNMX R53, RZ, R46, !PT ;  /* 0x0000002eff357209 */ /* 0x020fe20007800000 */
[----:B------:R-:W-:Y:S01]  /*1ee0*/  @!P1 IMAD.X R45, R21, 0x1, R9, P0 ;  /* 0x00000001152d9824 */ /* 0x000fe200000e0609 */
[----:B------:R-:W-:Y:S01]  /*1ef0*/  @!P1 LEA R22, P0, R67, R14, 0x2 ;  /* 0x0000000e43169211 */ /* 0x000fe200078010ff */
[----:B------:R-:W2:Y:S01]  /*1f00*/  F2F.F16.F32 R41, R60 ;  /* 0x0000003c00297304 */ /* 0x000ea20000200800 */
[----:B------:R-:W-:Y:S01]  /*1f10*/  FMNMX R47, RZ, R47, !PT ;  /* 0x0000002fff2f7209 */ /* 0x000fe20007800000 */
[----:B------:R-:W-:Y:S01]  /*1f20*/  FMUL R62, R53, UR6 ;  /* 0x00000006353e7c20 */ /* 0x000fe20008400000 */
[----:B------:R-:W-:-:S02]  /*1f30*/  @!P1 F2FP.F16.F32.PACK_AB R57, R24, R25 ;  /* 0x000000191839923e */ /* 0x000fc400000000ff */
[----:B0-----:R-:W-:Y:S01]  /*1f40*/  @!P1 LEA.HI.X R23, R67, R16, R45, 0x2, P0 ;  /* 0x0000001043179211 */ /* 0x001fe200000f142d */
[----:B------:R-:W-:Y:S01]  /*1f50*/  FMUL R45, R47, UR6 ;  /* 0x000000062f2d7c20 */ /* 0x000fe20008400000 */
[----:B------:R-:W-:Y:S01]  /*1f60*/  FMNMX R49, RZ, R49, !PT ;  /* 0x00000031ff317209 */ /* 0x000fe20007800000 */
[----:B------:R0:W-:Y:S01]  /*1f70*/  @!P1 STG.E desc[UR8][R18.64], R57 ;  /* 0x0000003912009986 */ /* 0x0001e2000c101908 */
[----:B------:R-:W3:Y:S08]  /*1f80*/  F2F.F16.F32 R52, R52 ;  /* 0x0000003400347304 */ /* 0x000ef00000200800 */
[----:B------:R-:W4:Y:S01]  /*1f90*/  F2F.F16.F32 R46, R63 ;  /* 0x0000003f002e7304 */ /* 0x000f220000200800 */
[----:B0-----:R-:W-:-:S02]  /*1fa0*/  @!P1 F2FP.F16.F32.PACK_AB R19, R45, R62 ;  /* 0x0000003e2d13923e */ /* 0x001fc400000000ff */
[----:B------:R-:W-:Y:S01]  /*1fb0*/  FMNMX R57, RZ, R48, !PT ;  /* 0x00000030ff397209 */ /* 0x000fe20007800000 */
[----:B------:R-:W-:Y:S02]  /*1fc0*/  FMUL R48, R49, UR6 ;  /* 0x0000000631307c20 */ /* 0x000fe40008400000 */
[----:B------:R0:W-:Y:S02]  /*1fd0*/  @!P1 STG.E desc[UR8][R22.64], R19 ;  /* 0x0000001316009986 */ /* 0x0001e4000c101908 */
[----:B------:R-:W0:Y:S08]  /*1fe0*/  F2F.F16.F32 R43, R43 ;  /* 0x0000002b002b7304 */ /* 0x000e300000200800 */
[----:B------:R1:W0:Y:S02]  /*1ff0*/  F2F.F16.F32 R44, R61 ;  /* 0x0000003d002c7304 */ /* 0x0002240000200800 */
[----:B-1----:R-:W-:Y:S01]  /*2000*/  FMUL R61, R57, UR6 ;  /* 0x00000006393d7c20 */ /* 0x002fe20008400000 */
[----:B--234-:R-:W-:Y:S06]  /*2010*/  @P1 BRA `(.L_x_33225) ;  /* 0x0000000000201947 */ /* 0x01cfec0003800000 */
[----:B0-----:R-:W-:Y:S02]  /*2020*/  LOP3.LUT R19, R32, 0xfffffffe, RZ, 0xc0, !PT ;  /* 0xfffffffe20137812 */ /* 0x001fe400078ec0ff */
[----:B------:R-:W-:Y:S02]  /*2030*/  LOP3.LUT R33, R33, 0x3fffffff, RZ, 0xc0, !PT ;  /* 0x3fffffff21217812 */ /* 0x000fe400078ec0ff */
[----:B------:R-:W-:Y:S02]  /*2040*/  IADD3 R19, P0, R20, R19, RZ ;  /* 0x0000001314137210 */ /* 0x000fe40007f1e0ff */
[----:B------:R-:W-:-:S03]  /*2050*/  F2FP.F16.F32.PACK_AB R23, R48, R61 ;  /* 0x0000003d3017723e */ /* 0x000fc600000000ff */
[----:B------:R-:W-:Y:S01]  /*2060*/  IMAD.X R22, R21, 0x1, R33, P0 ;  /* 0x0000000115167824 */ /* 0x000fe200000e0621 */
[----:B------:R-:W-:-:S04]  /*2070*/  LEA R18, P0, R19, R14, 0x2 ;  /* 0x0000000e13127211 */ /* 0x000fc800078010ff */
[----:B------:R-:W-:-:S05]  /*2080*/  LEA.HI.X R19, R19, R16, R22, 0x2, P0 ;  /* 0x0000001013137211 */ /* 0x000fca00000f1416 */
[----:B------:R1:W-:Y:S04]  /*2090*/  STG.E desc[UR8][R18.64], R23 ;  /* 0x0000001712007986 */ /* 0x0003e8000c101908 */
.L_x_33225:
[----:B------:R-:W-:Y:S05]  /*20a0*/  BSYNC B0 ;  /* 0x0000000000007941 */ /* 0x000fea0003800000 */
.L_x_33224:
[----:B------:R-:W2:Y:S01]  /*20b0*/  F2F.F16.F32 R42, R42 ;  /* 0x0000002a002a7304 */ /* 0x000ea20000200800 */
        /* <DEDUP_REMOVED lines=14> */
.L_x_33227:
[----:B------:R-:W-:Y:S05]  /*21a0*/  BSYNC B0 ;  /* 0x0000000000007941 */ /* 0x000fea0003800000 */
.L_x_33226:
[C---:B0-----:R-:W-:Y:S01]  /*21b0*/  IMAD R21, R34.reuse, UR5, RZ ;  /* 0x0000000522157c24 */ /* 0x041fe2000f8e02ff */
[----:B------:R-:W0:Y:S01]  /*21c0*/  S2UR UR5, SR_CgaCtaId ;  /* 0x00000000000579c3 */ /* 0x000e220000008800 */
[----:B------:R-:W-:Y:S01]  /*21d0*/  IMAD.WIDE.U32 R18, R34, UR4, RZ ;  /* 0x0000000422127c25 */ /* 0x000fe2000f8e00ff */
[----:B------:R-:W1:Y:S01]  /*21e0*/  F2F.F16.F32 R32, R62 ;  /* 0x0000003e00207304 */ /* 0x000e620000200800 */
        /* <DEDUP_REMOVED lines=8> */
[----:B------:R-:W3:Y:S01]  /*2270*/  F2F.F16.F32 R23, R23 ;  /* 0x0000001700177304 */ /* 0x000ee20000200800 */
[----:B------:R-:W-:Y:S01]  /*2280*/  UIADD3 UR4, UR4, 0x20, URZ ;  /* 0x0000002004047890 */ /* 0x000fe2000fffe03f */
[----:B------:R-:W-:Y:S01]  /*2290*/  IMAD.U32 R3, R40, 0x10000, RZ ;  /* 0x0001000028037824 */ /* 0x000fe200078e00ff */
[----:B------:R-:W-:Y:S01]  /*22a0*/  LEA.HI.X R9, R18, R9, R14, 0x5, P0 ;  /* 0x0000000912097211 */ /* 0x000fe200000f2c0e */
[----:B------:R-:W-:Y:S01]  /*22b0*/  IMAD.U32 R14, R27, 0x10000, RZ ;  /* 0x000100001b0e7824 */ /* 0x000fe200078e00ff */
[----:B------:R-:W-:Y:S01]  /*22c0*/  LEA R36, P0, R36, R19, 0x5 ;  /* 0x0000001324247211 */ /* 0x000fe200078028ff */
[----:B-1----:R-:W-:Y:S01]  /*22d0*/  IMAD.WIDE.U32 R32, R32, 0x10000, RZ ;  /* 0x0001000020207825 */ /* 0x002fe200078e00ff */
[----:B------:R-:W-:Y:S01]  /*22e0*/  LOP3.LUT R9, RZ, R9, RZ, 0x33, !PT ;  /* 0x00000009ff097212 */ /* 0x000fe200078e33ff */
[----:B------:R-:W1:Y:S01]  /*22f0*/  F2F.F16.F32 R61, R61 ;  /* 0x0000003d003d7304 */ /* 0x000e620000200800 */
[----:B------:R-:W-:Y:S01]  /*2300*/  LOP3.LUT R59, R17, R14, RZ, 0xfc, !PT ;  /* 0x0000000e113b7212 */ /* 0x000fe200078efcff */
[----:B------:R-:W-:Y:S01]  /*2310*/  BSSY B0, `(.L_x_33228) ;  /* 0x00000aa000007945 */ /* 0x000fe20003800000 */
[----:B------:R-:W-:Y:S01]  /*2320*/  FMNMX R14, |R53|, R50, !PT ;  /* 0x00000032350e7209 */ /* 0x000fe20007800200 */
[----:B------:R-:W-:Y:S01]  /*2330*/  IMAD.X R9, RZ, RZ, R9, P0 ;  /* 0x000000ffff097224 */ /* 0x000fe200000e0609 */
[----:B------:R-:W-:Y:S01]  /*2340*/  ISETP.GT.U32.AND P0, PT, R36, -0x21, PT ;  /* 0xffffffdf2400780c */ /* 0x000fe20003f04070 */
[----:B0-----:R-:W-:Y:S01]  /*2350*/  ULEA UR4, UR5, UR4, 0x18 ;  /* 0x0000000405047291 */ /* 0x001fe2000f8ec03f */
[----:B---3--:R-:W-:Y:S01]  /*2360*/  IMAD.U32 R23, R23, 0x10000, RZ ;  /* 0x0001000017177824 */ /* 0x008fe200078e00ff */
[----:B------:R-:W0:Y:S01]  /*2370*/  F2F.F16.F32 R39, R39 ;  /* 0x0000002700277304 */ /* 0x000e220000200800 */
[----:B------:R-:W-:Y:S01]  /*2380*/  ISETP.GT.U32.AND.EX P0, PT, R9, -0x1, PT, P0 ;  /* 0xffffffff0900780c */ /* 0x000fe20003f04100 */
[----:B------:R-:W-:Y:S01]  /*2390*/  IMAD.SHL.U32 R9, R11, 0x20, RZ ;  /* 0x000000200b097824 */ /* 0x000fe200078e00ff */
[----:B------:R-:W-:Y:S01]  /*23a0*/  FMNMX R14, |R47|, R14, !PT ;  /* 0x0000000e2f0e7209 */ /* 0x000fe20007800200 */
[----:B------:R-:W-:Y:S01]  /*23b0*/  IMAD.WIDE.U32 R10, R44, 0x10000, RZ ;  /* 0x000100002c0a7825 */ /* 0x000fe200078e00ff */
[----:B------:R-:W-:Y:S01]  /*23c0*/  LOP3.LUT R3, R0, R3, RZ, 0xfc, !PT ;  /* 0x0000000300037212 */ /* 0x000fe200078efcff */
[----:B------:R-:W-:Y:S01]  /*23d0*/  USHF.L.U32 UR5, UR10, 0x1, URZ ;  /* 0x000000010a057899 */ /* 0x000fe2000800063f */
[----:B------:R-:W-:Y:S01]  /*23e0*/  LOP3.LUT R9, R9, 0xffffffe0, R12, 0xe2, !PT ;  /* 0xffffffe009097812 */ /* 0x000fe200078ee20c */
[----:B------:R-:W3:Y:S01]  /*23f0*/  F2F.F16.F32 R25, R25 ;  /* 0x0000001900197304 */ /* 0x000ee20000200800 */
[----:B-1----:R-:W-:-:S02]  /*2400*/  LOP3.LUT R16, R33, R61, RZ, 0xfc, !PT ;  /* 0x0000003d21107212 */ /* 0x002fc400078efcff */
[----:B------:R-:W-:Y:S01]  /*2410*/  LOP3.LUT R52, R11, R52, RZ, 0xfc, !PT ;  /* 0x000000340b347212 */ /* 0x000fe200078efcff */
[C---:B------:R-:W-:Y:S01]  /*2420*/  IMAD R17, R9.reuse, 0x21, R8 ;  /* 0x0000002109117824 */ /* 0x040fe200078e0208 */
[----:B------:R-:W-:Y:S01]  /*2430*/  LOP3.LUT R33, R16, R23, RZ, 0xfc, !PT ;  /* 0x0000001710217212 */ /* 0x000fe200078efcff */
[----:B------:R-:W-:Y:S01]  /*2440*/  IMAD R19, R9, 0x21, R6 ;  /* 0x0000002109137824 */ /* 0x000fe200078e0206 */
[----:B------:R-:W-:Y:S01]  /*2450*/  FMNMX R8, |R57|, R14, !PT ;  /* 0x0000000e39087209 */ /* 0x000fe20007800200 */
[----:B------:R-:W1:Y:S01]  /*2460*/  F2F.F16.F32 R27, R45 ;  /* 0x0000002d001b7304 */ /* 0x000e620000200800 */
[----:B0-----:R-:W-:Y:S01]  /*2470*/  IMAD.U32 R39, R39, 0x10000, RZ ;  /* 0x0001000027277824 */ /* 0x001fe200078e00ff */
[----:B------:R-:W-:Y:S01]  /*2480*/  LEA R17, R17, UR4, 0x3 ;  /* 0x0000000411117c11 */ /* 0x000fe2000f8e18ff */
[----:B------:R-:W-:Y:S01]  /*2490*/  IMAD R21, R9, 0x21, R26 ;  /* 0x0000002109157824 */ /* 0x000fe200078e021a */
[----:B------:R-:W-:Y:S01]  /*24a0*/  LEA R19, R19, UR4, 0x3 ;  /* 0x0000000413137c11 */ /* 0x000fe2000f8e18ff */
[----:B------:R-:W-:Y:S01]  /*24b0*/  IMAD R23, R9, 0x21, R56 ;  /* 0x0000002109177824 */ /* 0x000fe200078e0238 */
[----:B------:R-:W-:Y:S01]  /*24c0*/  LOP3.LUT R10, R10, R43, RZ, 0xfc, !PT ;  /* 0x0000002b0a0a7212 */ /* 0x000fe200078efcff */
[----:B------:R-:W-:Y:S01]  /*24d0*/  STS.64 [R17], R58 ;  /* 0x0000003a11007388 */ /* 0x000fe20000000a00 */
[----:B------:R-:W0:Y:S01]  /*24e0*/  F2F.F16.F32 R38, R38 ;  /* 0x0000002600267304 */ /* 0x000e220000200800 */
[----:B------:R-:W-:-:S02]  /*24f0*/  LOP3.LUT R11, R52, R39, RZ, 0xfc, !PT ;  /* 0x00000027340b7212 */ /* 0x000fc400078efcff */
[----:B---3--:R-:W-:Y:S01]  /*2500*/  LOP3.LUT R32, R32, R25, RZ, 0xfc, !PT ;  /* 0x0000001920207212 */ /* 0x008fe200078efcff */
[----:B------:R-:W-:Y:S01]  /*2510*/  STS.64 [R19], R30 ;  /* 0x0000001e13007388 */ /* 0x000fe20000000a00 */
[----:B------:R-:W-:Y:S02]  /*2520*/  LEA R21, R21, UR4, 0x3 ;  /* 0x0000000415157c11 */ /* 0x000fe4000f8e18ff */
[----:B------:R-:W-:Y:S01]  /*2530*/  LEA R23, R23, UR4, 0x3 ;  /* 0x0000000417177c11 */ /* 0x000fe2000f8e18ff */
[----:B------:R-:W3:Y:S01]  /*2540*/  F2F.F16.F32 R22, R22 ;  /* 0x0000001600167304 */ /* 0x000ee20000200800 */
[----:B-1----:R-:W-:Y:S01]  /*2550*/  IMAD.WIDE.U32 R26, R27, 0x10000, RZ ;  /* 0x000100001b1a7825 */ /* 0x002fe200078e00ff */
[----:B------:R-:W-:Y:S01]  /*2560*/  SEL R0, R36, 0xffffffdf, P0 ;  /* 0xffffffdf24007807 */ /* 0x000fe20000000000 */
[----:B------:R1:W-:Y:S01]  /*2570*/  STS.64 [R21], R10 ;  /* 0x0000000a15007388 */ /* 0x0003e20000000a00 */
[----:B------:R-:W-:Y:S02]  /*2580*/  FMNMX R49, |R49|, R8, !PT ;  /* 0x0000000831317209 */ /* 0x000fe40007800200 */
[----:B------:R-:W-:Y:S01]  /*2590*/  LOP3.LUT R0, RZ, R0, RZ, 0x33, !PT ;  /* 0x00000000ff007212 */ /* 0x000fe200078e33ff */
[----:B0-----:R-:W-:Y:S01]  /*25a0*/  IMAD.U32 R38, R38, 0x10000, RZ ;  /* 0x0001000026267824 */ /* 0x001fe200078e00ff */
[----:B------:R-:W0:Y:S01]  /*25b0*/  F2F.F16.F32 R35, R48 ;  /* 0x0000003000237304 */ /* 0x000e220000200800 */
[----:B------:R4:W-:Y:S01]  /*25c0*/  STS.64 [R23], R32 ;  /* 0x0000002017007388 */ /* 0x0009e20000000a00 */
[----:B------:R-:W-:Y:S01]  /*25d0*/  FMNMX R54, |R54|, R49, !PT ;  /* 0x0000003136367209 */ /* 0x000fe20007800200 */
[----:B------:R-:W-:Y:S01]  /*25e0*/  IMAD.IADD R0, R0, 0x1, -R5 ;  /* 0x0000000100007824 */ /* 0x000fe200078e0a05 */
[----:B------:R-:W-:-:S02]  /*25f0*/  SHF.R.U32.HI R6, RZ, 0x2, R12 ;  /* 0x00000002ff067819 */ /* 0x000fc4000001160c */
[----:B------:R-:W-:Y:S01]  /*2600*/  FMNMX R55, |R55|, R54, !PT ;  /* 0x0000003637377209 */ /* 0x000fe20007800200 */
[----:B---3--:R-:W-:Y:S01]  /*2610*/  IMAD.U32 R22, R22, 0x10000, RZ ;  /* 0x0001000016167824 */ /* 0x008fe200078e00ff */
[----:B------:R3:W5:Y:S01]  /*2620*/  F2F.F16.F32 R37, R24 ;  /* 0x0000001800257304 */ /* 0x0007620000200800 */
        /* <DEDUP_REMOVED lines=27> */
.L_x_33232:
        /* <DEDUP_REMOVED lines=51> */
.L_x_33231:
[----:B------:R-:W-:Y:S05]  /*2b10*/  BSYNC B1 ;  /* 0x0000000000017941 */ /* 0x000fea0003800000 */
.L_x_33230:
        /* <DEDUP_REMOVED lines=15> */
.L_x_33234:
[----:B------:R-:W-:Y:S05]  /*2c10*/  BSYNC B1 ;  /* 0x0000000000017941 */ /* 0x000fea0003800000 */
.L_x_33233:
        /* <DEDUP_REMOVED lines=25> */
.L_x_33229:
[----:B------:R-:W-:Y:S05]  /*2db0*/  BSYNC B0 ;  /* 0x0000000000007941 */ /* 0x000fea0003800000 */
.L_x_33228:
        /* <DEDUP_REMOVED lines=27> */
.L_x_33240:
        /* <DEDUP_REMOVED lines=53> */
.L_x_33239:
[----:B------:R-:W-:-:S07]  /*32c0*/  VIADD R2, R14, 0x5 ;  /* 0x000000050e027836 */ /* 0x000fce0000000000 */
.L_x_33238:
[----:B------:R-:W-:Y:S05]  /*32d0*/  BSYNC B1 ;  /* 0x0000000000017941 */ /* 0x000fea0003800000 */
.L_x_33237:
        /* <DEDUP_REMOVED lines=17> */
.L_x_33242:
[----:B------:R-:W-:Y:S05]  /*33f0*/  BSYNC B1 ;  /* 0x0000000000017941 */ /* 0x000fea0003800000 */
.L_x_33241:
        /* <DEDUP_REMOVED lines=24> */
.L_x_33236:
[----:B------:R-:W-:Y:S05]  /*3580*/  BSYNC B0 ;  /* 0x0000000000007941 */ /* 0x000fea0003800000 */
.L_x_33235:
        /* <DEDUP_REMOVED lines=43> */
.L_x_33253:
[----:B--2---:R-:W-:-:S07]  /*3840*/  FMNMX R7, R2, R7, !PT ;  /* 0x0000000702077209 */ /* 0x004fce0007800000 */
.L_x_33245:
[----:B------:R-:W-:Y:S05]  /*3850*/  BSYNC B0 ;  /* 0x0000000000007941 */ /* 0x000fea0003800000 */
.L_x_33244:
[----:B------:R-:W-:Y:S01]  /*3860*/  ISETP.NE.AND P0, PT, R12, RZ, PT ;  /* 0x000000ff0c00720c */ /* 0x000fe20003f05270 */
[----:B------:R-:W-:-:S12]  /*3870*/  BSSY B0, `(.L_x_33243) ;  /* 0x0000004000007945 */ /* 0x000fd80003800000 */
[----:B------:R-:W-:Y:S05]  /*3880*/  @P0 BRA `(.L_x_33247) ;  /* 0x0000000000080947 */ /* 0x000fea0003800000 */
[----:B0-----:R-:W0:Y:S02]  /*3890*/  LDC.64 R2, c[0x0][0x238] ;  /* 0x00008e00ff027b82 */ /* 0x001e240000000a00 */
[----:B0-----:R2:W-:Y:S02]  /*38a0*/  REDG.E.MAX.S32.STRONG.GPU desc[UR8][R2.64], R7 ;  /* 0x000000070200798e */ /* 0x0015e4000d10e388 */
.L_x_33247:
[----:B------:R-:W-:Y:S05]  /*38b0*/  BSYNC B0 ;  /* 0x0000000000007941 */ /* 0x000fea0003800000 */
.L_x_33243:
        /* <DEDUP_REMOVED lines=13> */
[----:B01-34-:R-:W-:Y:S05]  /*3990*/  CALL.REL.NOINC `($__internal_747_$__cuda_sm20_rcp_rn_f32_slowpath) ;  /* 0x0000000400807944 */ /* 0x01bfea0003c00000 */
[----:B------:R-:W-:Y:S05]  /*39a0*/  BRA `(.L_x_33249) ;  /* 0x0000000000147947 */ /* 0x000fea0003800000 */
.L_x_33248:
[----:B----4-:R-:W4:Y:S01]  /*39b0*/  MUFU.RCP R5, UR6 ;  /* 0x0000000600057d08 */ /* 0x010f220008001000 */
[----:B------:R-:W-:-:S04]  /*39c0*/  IMAD.U32 R0, RZ, RZ, UR6 ;  /* 0x00000006ff007e24 */ /* 0x000fc8000f8e00ff */
[----:B----4-:R-:W-:-:S04]  /*39d0*/  FFMA R0, R5, R0, -1 ;  /* 0xbf80000005007423 */ /* 0x010fc80000000000 */
[----:B------:R-:W-:-:S04]  /*39e0*/  FADD.FTZ R0, -R0, -RZ ;  /* 0x800000ff00007221 */ /* 0x000fc80000010100 */
[----:B------:R-:W-:-:S07]  /*39f0*/  FFMA R5, R5, R0, R5 ;  /* 0x0000000005057223 */ /* 0x000fce0000000005 */
.L_x_33249:
[----:B0-2---:R-:W0:Y:S02]  /*3a00*/  LDC.64 R2, c[0x0][0x240] ;  /* 0x00009000ff027b82 */ /* 0x005e240000000a00 */
[----:B0-----:R-:W-:Y:S01]  /*3a10*/  STG.E desc[UR8][R2.64], R5 ;  /* 0x0000000502007986 */ /* 0x001fe2000c101908 */
[----:B------:R-:W-:Y:S05]  /*3a20*/  EXIT ;  /* 0x000000000000794d */ /* 0x000fea0003800000 */
.L_x_33246:
[----:B------:R-:W-:Y:S02]  /*3a30*/  IMAD.MOV.U32 R5, RZ, RZ, 0x4 ;  /* 0x00000004ff057424 */ /* 0x000fe400078e00ff */
[----:B------:R-:W-:Y:S02]  /*3a40*/  IMAD.MOV.U32 R9, RZ, RZ, 0x1f ;  /* 0x0000001fff097424 */ /* 0x000fe400078e00ff */
[----:B------:R-:W-:-:S07]  /*3a50*/  IMAD.MOV.U32 R4, RZ, RZ, -0x1 ;  /* 0xffffffffff047424 */ /* 0x000fce00078e00ff */
[----:B0123--:R-:W-:Y:S05]  /*3a60*/  WARPSYNC.COLLECTIVE R4, `(.L_x_33250) ;  /* 0x0000000004087348 */ /* 0x00ffea0003c00000 */
[----:B--2---:R2:W4:Y:S02]  /*3a70*/  SHFL.DOWN P0, R7, R0, R5, R9 ;  /* 0x0800000500077389 */ /* 0x0045240000000009 */
[----:B01234-:R-:W-:Y:S01]  /*3a80*/  ENDCOLLECTIVE ;  /* 0x000000000000791b */ /* 0x01ffe20003800000 */
.L_x_33250:
[----:B------:R-:W-:Y:S02]  /*3a90*/  IMAD.MOV.U32 R5, RZ, RZ, 0x2 ;  /* 0x00000002ff057424 */ /* 0x000fe400078e00ff */
[----:B------:R-:W-:-:S05]  /*3aa0*/  IMAD.MOV.U32 R3, RZ, RZ, R7 ;  /* 0x000000ffff037224 */ /* 0x000fca00078e0007 */
[----:B------:R-:W-:-:S05]  /*3ab0*/  FMNMX R3, R3, R0, !PT ;  /* 0x0000000003037209 */ /* 0x000fca0007800000 */
[----:B------:R-:W-:-:S07]  /*3ac0*/  IMAD.MOV.U32 R0, RZ, RZ, R3 ;  /* 0x000000ffff007224 */ /* 0x000fce00078e0003 */
[----:B------:R-:W-:Y:S05]  /*3ad0*/  WARPSYNC.COLLECTIVE R4, `(.L_x_33251) ;  /* 0x0000000004087348 */ /* 0x000fea0003c00000 */
[----:B------:R0:W1:Y:S02]  /*3ae0*/  SHFL.DOWN P0, R7, R0, R5, R9 ;  /* 0x0800000500077389 */ /* 0x0000640000000009 */
[----:B01----:R-:W-:Y:S01]  /*3af0*/  ENDCOLLECTIVE ;  /* 0x000000000000791b */ /* 0x003fe20003800000 */
.L_x_33251:
[----:B------:R-:W-:Y:S02]  /*3b00*/  IMAD.MOV.U32 R5, RZ, RZ, 0x1 ;  /* 0x00000001ff057424 */ /* 0x000fe400078e00ff */
[----:B------:R-:W-:-:S05]  /*3b10*/  IMAD.MOV.U32 R2, RZ, RZ, R7 ;  /* 0x000000ffff027224 */ /* 0x000fca00078e0007 */
[----:B------:R-:W-:-:S05]  /*3b20*/  FMNMX R2, R3, R2, !PT ;  /* 0x0000000203027209 */ /* 0x000fca0007800000 */
[----:B------:R-:W-:-:S07]  /*3b30*/  IMAD.MOV.U32 R0, RZ, RZ, R2 ;  /* 0x000000ffff007224 */ /* 0x000fce00078e0002 */
[----:B------:R-:W-:Y:S05]  /*3b40*/  WARPSYNC.COLLECTIVE R4, `(.L_x_33252) ;  /* 0x0000000004087348 */ /* 0x000fea0003c00000 */
[----:B------:R0:W1:Y:S02]  /*3b50*/  SHFL.DOWN P0, R7, R0, R5, R9 ;  /* 0x0800000500077389 */ /* 0x0000640000000009 */
[----:B01----:R-:W-:Y:S01]  /*3b60*/  ENDCOLLECTIVE ;  /* 0x000000000000791b */ /* 0x003fe20003800000 */
.L_x_33252:
[----:B------:R-:W-:Y:S05]  /*3b70*/  BRA `(.L_x_33253) ;  /* 0xfffffffc00307947 */ /* 0x000fea000383ffff */
        .weak           $__internal_746_$__cuda_sm20_div_u64
        .type           $__internal_746_$__cuda_sm20_div_u64,@function
        .size           $__internal_746_$__cuda_sm20_div_u64,($__internal_747_$__cuda_sm20_rcp_rn_f32_slowpath - $__internal_746_$__cuda_sm20_div_u64)
$__internal_746_$__cuda_sm20_div_u64:
        /* <DEDUP_REMOVED lines=65> */
[----:B------:R-:W-:Y:S06]  /*3f90*/  RET.REL.NODEC R4 `(_ZN18transformer_engine6detail38cast_transpose_fused_kernel_notalignedILb0ELb0ELb1EfNS_16CTDBiasDActParamIff6__halffEELi2ELi4ENS_5EmptyEXadL_ZNS_4reluIffEET_T0_RKS5_EEEEvT3_mmm) ;  /* 0xffffffc004187950 */ /* 0x000fec0003c3ffff */
        .weak           $__internal_747_$__cuda_sm20_rcp_rn_f32_slowpath
        .type           $__internal_747_$__cuda_sm20_rcp_rn_f32_slowpath,@function
        .size           $__internal_747_$__cuda_sm20_rcp_rn_f32_slowpath,(.L_x_35232 - $__internal_747_$__cuda_sm20_rcp_rn_f32_slowpath)
$__internal_747_$__cuda_sm20_rcp_rn_f32_slowpath:
        /* <DEDUP_REMOVED lines=15> */
.L_x_33254:
        /* <DEDUP_REMOVED lines=33> */
.L_x_33256:
[----:B------:R0:W1:Y:S02]  /*42a0*/  MUFU.RCP R2, R0 ;  /* 0x0000000000027308 */ /* 0x0000640000001000 */
.L_x_33255:
[----:B-1-3--:R-:W-:Y:S02]  /*42b0*/  IMAD.MOV.U32 R5, RZ, RZ, R2 ;  /* 0x000000ffff057224 */ /* 0x00afe400078e0002 */
[----:B------:R-:W-:Y:S02]  /*42c0*/  IMAD.MOV.U32 R2, RZ, RZ, R7 ;  /* 0x000000ffff027224 */ /* 0x000fe400078e0007 */
[----:B------:R-:W-:-:S04]  /*42d0*/  IMAD.MOV.U32 R3, RZ, RZ, 0x0 ;  /* 0x00000000ff037424 */ /* 0x000fc800078e00ff */
[----:B0-2---:R-:W-:Y:S05]  /*42e0*/  RET.REL.NODEC R2 `(_ZN18transformer_engine6detail38cast_transpose_fused_kernel_notalignedILb0ELb0ELb1EfNS_16CTDBiasDActParamIff6__halffEELi2ELi4ENS_5EmptyEXadL_ZNS_4reluIffEET_T0_RKS5_EEEEvT3_mmm) ;  /* 0xffffffbc02447950 */ /* 0x005fea0003c3ffff */
.L_x_33257:
        /* <DEDUP_REMOVED lines=9> */
.L_x_35232:


//--------------------- .text._ZN18transformer_engine6detail38cast_transpose_fused_kernel_notalignedILb0ELb0ELb1EfNS_16CTDBiasDActParamIffffEELi2ELi2ENS_5EmptyEXadL_ZNS_4reluIffEET_T0_RKS4_EEEEvT3_mmm --------------------------
	.section	.text._ZN18transformer_engine6detail38cast_transpose_fused_kernel_notalignedILb0ELb0ELb1EfNS_16CTDBiasDActParamIffffEELi2ELi2ENS_5EmptyEXadL_ZNS_4reluIffEET_T0_RKS4_EEEEvT3_mmm,"ax",@progbits
	.align	128
        .global         _ZN18transformer_engine6detail38cast_transpose_fused_kernel_notalignedILb0ELb0ELb1EfNS_16CTDBiasDActParamIffffEELi2ELi2ENS_5EmptyEXadL_ZNS_4reluIffEET_T0_RKS4_EEEEvT3_mmm
        .type           _ZN18transformer_engine6detail38cast_transpose_fused_kernel_notalignedILb0ELb0ELb1EfNS_16CTDBiasDActParamIffffEELi2ELi2ENS_5EmptyEXadL_ZNS_4reluIffEET_T0_RKS4_EEEEvT3_mmm,@function
        .size           _ZN18transformer_engine6detail38cast_transpose_fused_kernel_notalignedILb0ELb0ELb1EfNS_16CTDBiasDActParamIffffEELi2ELi2ENS_5EmptyEXadL_ZNS_4reluIffEET_T0_RKS4_EEEEvT3_mmm,(.L_x_35234 - _ZN18transformer_engine6detail38cast_transpose_fused_kernel_notalignedILb0ELb0ELb1EfNS_16CTDBiasDActParamIffffEELi2ELi2ENS_5EmptyEXadL_ZNS_4reluIffEET_T0_RKS4_EEEEvT3_mmm)
        .other          _ZN18transformer_engine6detail38cast_transpose_fused_kernel_notalignedILb0ELb0ELb1EfNS_16CTDBiasDActParamIffffEELi2ELi2ENS_5EmptyEXadL_ZNS_4reluIffEET_T0_RKS4_EEEEvT3_mmm,@"STO_CUDA_ENTRY STV_DEFAULT"
_ZN18transformer_engine6detail38cast_transpose_fused_kernel_notalignedILb0ELb0ELb1EfNS_16CTDBiasDActParamIffffEELi2ELi2ENS_5EmptyEXadL_ZNS_4reluIffEET_T0_RKS4_EEEEvT3_mmm:
.text._ZN18transformer_engine6detail38cast_transpose_fused_kernel_notalignedILb0ELb0ELb1EfNS_16CTDBiasDActParamIffffEELi2ELi2ENS_5EmptyEXadL_ZNS_4reluIffEET_T0_RKS4_EEEEvT3_mmm:
        /* <DEDUP_REMOVED lines=21> */
[----:B------:R-:W-:Y:S05]  /*0150*/  CALL.REL.NOINC `($__internal_748_$__cuda_sm20_div_u64) ;  /* 0x0000002800647944 */ /* 0x000fea0003c00000 */
        /* <DEDUP_REMOVED lines=8> */
.L_x_33258:
        /* <DEDUP_REMOVED lines=22> */
.L_x_33259:
[----:B------:R-:W-:Y:S01]  /*0340*/  ULDC.64 UR8, c[0x0][0x260] ;  /* 0x0000980000087ab9 */ /* 0x000fe20000000a00 */
[----:B------:R-:W-:Y:S01]  /*0350*/  ULDC.64 UR10, c[0x0][0x258] ;  /* 0x00009600000a7ab9 */ /* 0x000fe20000000a00 */
[----:B------:R-:W-:Y:S01]  /*0360*/  IMAD.U32 R3, RZ, RZ, UR9 ;  /* 0x00000009ff037e24 */ /* 0x000fe2000f8e00ff */
[----:B------:R-:W-:Y:S01]  /*0370*/  USHF.R.U64 UR14, UR10, 0x1, UR11 ;  /* 0x000000010a0e7899 */ /* 0x000fe2000800120b */
[----:B------:R-:W-:Y:S01]  /*0380*/  IMAD.U32 R4, RZ, RZ, UR8 ;  /* 0x00000008ff047e24 */ /* 0x000fe2000f8e00ff */
[----:B------:R-:W-:Y:S01]  /*0390*/  ULDC.64 UR12, c[0x0][0x230] ;  /* 0x00008c00000c7ab9 */ /* 0x000fe20000000a00 */
[----:B------:R-:W-:Y:S01]  /*03a0*/  SHF.L.U64.HI R0, R14, 0x5, R15 ;  /* 0x000000050e007819 */ /* 0x000fe2000001020f */
[----:B------:R-:W-:Y:S01]  /*03b0*/  USHF.R.U32.HI UR15, URZ, 0x1, UR11 ;  /* 0x000000013f0f7899 */ /* 0x000fe2000801160b */
[--C-:B------:R-:W-:Y:S01]  /*03c0*/  SHF.R.U32.HI R5, RZ, 0x1, R3.reuse ;  /* 0x00000001ff057819 */ /* 0x100fe20000011603 */
[C---:B------:R-:W-:Y:S01]  /*03d0*/  IMAD.SHL.U32 R11, R7.reuse, 0x4, RZ ;  /* 0x00000004070b7824 */ /* 0x040fe200078e00ff */
[----:B------:R-:W-:Y:S01]  /*03e0*/  SHF.R.U64 R4, R4, 0x1, R3 ;  /* 0x0000000104047819 */ /* 0x000fe20000001203 */
[----:B------:R-:W-:Y:S01]  /*03f0*/  IMAD.SHL.U32 R9, R7, 0x8, RZ ;  /* 0x0000000807097824 */ /* 0x000fe200078e00ff */
[----:B------:R-:W-:Y:S01]  /*0400*/  ISETP.NE.U32.AND P1, PT, RZ, UR12, PT ;  /* 0x0000000cff007c0c */ /* 0x000fe2000bf25070 */
[C---:B------:R-:W-:Y:S01]  /*0410*/  IMAD.WIDE.U32 R24, R14.reuse, UR10, R12 ;  /* 0x0000000a0e187c25 */ /* 0x040fe2000f8e000c */
[----:B------:R-:W-:Y:S01]  /*0420*/  LEA R8, P2, -R14, R4, 0x5 ;  /* 0x000000040e087211 */ /* 0x000fe200078429ff */
[----:B------:R-:W-:Y:S01]  /*0430*/  ULDC.64 UR16, c[0x0][0x210] ;  /* 0x0000840000107ab9 */ /* 0x000fe20000000a00 */
[----:B------:R-:W-:-:S02]  /*0440*/  SHF.L.U64.HI R6, R12, 0x5, R13 ;  /* 0x000000050c067819 */ /* 0x000fc4000001020d */
[----:B------:R-:W-:Y:S01]  /*0450*/  LEA R10, P0, -R12, UR14, 0x5 ;  /* 0x0000000e0c0a7c11 */ /* 0x000fe2000f8029ff */
[----:B------:R-:W-:Y:S01]  /*0460*/  IMAD.X R0, R5, 0x1, ~R0, P2 ;  /* 0x0000000105007824 */ /* 0x000fe200010e0e00 */
[----:B------:R-:W-:Y:S01]  /*0470*/  ISETP.NE.AND.EX P1, PT, RZ, UR13, PT, P1 ;  /* 0x0000000dff007c0c */ /* 0x000fe2000bf25310 */
[----:B------:R-:W-:Y:S01]  /*0480*/  ULDC.64 UR12, c[0x0][0x208] ;  /* 0x00008200000c7ab9 */ /* 0x000fe20000000a00 */
[----:B------:R-:W-:Y:S02]  /*0490*/  ISETP.LT.U32.AND P2, PT, R8, 0x20, PT ;  /* 0x000000200800780c */ /* 0x000fe40003f41070 */
[----:B------:R-:W-:Y:S02]  /*04a0*/  IADD3.X R6, ~R6, UR15, RZ, P0, !PT ;  /* 0x0000000f06067c10 */ /* 0x000fe400087fe5ff */
[----:B------:R-:W-:Y:S02]  /*04b0*/  ISETP.LT.U32.AND P0, PT, R10, 0x20, PT ;  /* 0x000000200a00780c */ /* 0x000fe40003f01070 */
[----:B------:R-:W-:-:S02]  /*04c0*/  ISETP.LT.U32.AND.EX P2, PT, R0, RZ, PT, P2 ;  /* 0x000000ff0000720c */ /* 0x000fc40003f41120 */
[----:B------:R-:W-:Y:S01]  /*04d0*/  ISETP.LT.U32.AND.EX P0, PT, R6, RZ, PT, P0 ;  /* 0x000000ff0600720c */ /* 0x000fe20003f01100 */
[----:B------:R-:W-:Y:S01]  /*04e0*/  IMAD R6, R7, -0x4, R2 ;  /* 0xfffffffc07067824 */ /* 0x000fe200078e0202 */
[----:B------:R-:W-:Y:S01]  /*04f0*/  LOP3.LUT R7, R11, 0x1c, RZ, 0xe2, !PT ;  /* 0x0000001c0b077812 */ /* 0x000fe200078ee2ff */
[----:B------:R-:W0:Y:S01]  /*0500*/  @P1 LDC.64 R18, c[0x0][0x230] ;  /* 0x00008c00ff121b82 */ /* 0x000e220000000a00 */
[----:B------:R-:W-:Y:S01]  /*0510*/  SEL R8, R8, 0x20, P2 ;  /* 0x0000002008087807 */ /* 0x000fe20001000000 */
[----:B------:R-:W-:Y:S01]  /*0520*/  IMAD R11, R15, UR10, RZ ;  /* 0x0000000a0f0b7c24 */ /* 0x000fe2000f8e02ff */
[----:B------:R-:W-:Y:S02]  /*0530*/  SEL R10, R10, 0x20, P0 ;  /* 0x000000200a0a7807 */ /* 0x000fe40000000000 */
[----:B------:R-:W-:Y:S01]  /*0540*/  LOP3.LUT R41, R6, 0x1f, RZ, 0xc0, !PT ;  /* 0x0000001f06297812 */ /* 0x000fe200078ec0ff */
[----:B------:R-:W-:Y:S01]  /*0550*/  IMAD R35, R14, UR11, R11 ;  /* 0x0000000b0e237c24 */ /* 0x000fe2000f8e020b */
[----:B------:R-:W-:-:S02]  /*0560*/  ISETP.GE.U32.AND P0, PT, R7, R8, PT ;  /* 0x000000080700720c */ /* 0x000fc40003f06070 */
[----:B------:R-:W-:Y:S01]  /*0570*/  LOP3.LUT R9, R9, 0x38, RZ, 0xc0, !PT ;  /* 0x0000003809097812 */ /* 0x000fe200078ec0ff */
[----:B------:R-:W-:Y:S01]  /*0580*/  IMAD.IADD R35, R25, 0x1, R35 ;  /* 0x0000000119237824 */ /* 0x000fe200078e0223 */
[----:B------:R-:W-:Y:S02]  /*0590*/  ISETP.LT.U32.AND P0, PT, R41, R10, !P0 ;  /* 0x0000000a2900720c */ /* 0x000fe40004701070 */
[----:B------:R-:W-:Y:S01]  /*05a0*/  LEA R39, P2, R24, UR16, 0x8 ;  /* 0x0000001018277c11 */ /* 0x000fe2000f8440ff */
[----:B------:R-:W-:-:S04]  /*05b0*/  IMAD.WIDE.U32 R22, R9, UR14, RZ ;  /* 0x0000000e09167c25 */ /* 0x000fc8000f8e00ff */
[----:B------:R-:W-:Y:S01]  /*05c0*/  IMAD R11, R9, UR15, RZ ;  /* 0x0000000f090b7c24 */ /* 0x000fe2000f8e02ff */
[----:B------:R-:W-:-:S03]  /*05d0*/  IADD3 R28, P3, R41, R22, RZ ;  /* 0x00000016291c7210 */ /* 0x000fc60007f7e0ff */
[----:B------:R-:W-:Y:S01]  /*05e0*/  IMAD.IADD R0, R23, 0x1, R11 ;  /* 0x0000000117007824 */ /* 0x000fe200078e020b */
[----:B------:R-:W-:Y:S01]  /*05f0*/  LEA.HI.X R31, R24, UR17, R35, 0x8, P2 ;  /* 0x00000011181f7c11 */ /* 0x000fe200090f4423 */
[----:B------:R-:W-:Y:S01]  /*0600*/  VIADD R11, R6, 0xffffffff ;  /* 0xffffffff060b7836 */ /* 0x000fe20000000000 */
[C---:B------:R-:W-:Y:S01]  /*0610*/  @P0 LEA R26, P2, R28.reuse, R39, 0x3 ;  /* 0x000000271c1a0211 */ /* 0x040fe200078418ff */
[----:B------:R-:W-:Y:S01]  /*0620*/  IMAD.X R29, RZ, RZ, R0, P3 ;  /* 0x000000ffff1d7224 */ /* 0x000fe200018e0600 */
[----:B0-----:R0:W2:Y:S01]  /*0630*/  @P1 LDG.E R25, desc[UR12][R18.64] ;  /* 0x0000000c12191981 */ /* 0x0010a2000c1e1900 */
[C---:B------:R-:W-:Y:S01]  /*0640*/  VIADD R21, R7.reuse, 0x1 ;  /* 0x0000000107157836 */ /* 0x040fe20000000000 */
[----:B------:R-:W-:Y:S01]  /*0650*/  CS2R R16, SRZ ;  /* 0x0000000000107805 */ /* 0x000fe2000001ff00 */
[----:B------:R-:W-:Y:S01]  /*0660*/  ULOP3.LUT UR4, UR10, 0xfffffffe, URZ, 0xc0, !UPT ;  /* 0xfffffffe0a047892 */ /* 0x000fe2000f8ec03f */
[C---:B------:R-:W-:Y:S01]  /*0670*/  @P0 LEA.HI.X R27, R28.reuse, R31, R29, 0x3, P2 ;  /* 0x0000001f1c1b0211 */ /* 0x040fe200010f1c1d */
[----:B------:R-:W-:Y:S01]  /*0680*/  VIADD R43, R7, 0x2 ;  /* 0x00000002072b7836 */ /* 0x000fe20000000000 */
[----:B------:R-:W-:Y:S01]  /*0690*/  @P0 IADD3 R30, P2, R28, UR14, RZ ;  /* 0x0000000e1c1e0c10 */ /* 0x000fe2000ff5e0ff */
[----:B------:R-:W-:Y:S01]  /*06a0*/  VIADD R37, R6, 0x1e ;  /* 0x0000001e06257836 */ /* 0x000fe20000000000 */
[----:B------:R-:W-:Y:S01]  /*06b0*/  LOP3.LUT R11, R11, 0x1f, RZ, 0xc0, !PT ;  /* 0x0000001f0b0b7812 */ /* 0x000fe200078ec0ff */
[----:B------:R1:W3:Y:S01]  /*06c0*/  @P0 LDG.E.64 R16, desc[UR12][R26.64] ;  /* 0x0000000c1a100981 */ /* 0x0002e2000c1e1b00 */
[----:B0-----:R-:W-:Y:S01]  /*06d0*/  @P0 IADD3.X R18, R29, UR15, RZ, P2, !PT ;  /* 0x0000000f1d120c10 */ /* 0x001fe200097fe4ff */
[----:B------:R-:W-:Y:S01]  /*06e0*/  ULDC.64 UR16, c[0x0][0x220] ;  /* 0x0000880000107ab9 */ /* 0x000fe20000000a00 */
[----:B------:R-:W-:-:S02]  /*06f0*/  ISETP.GE.U32.AND P2, PT, R21, R8, PT ;  /* 0x000000081500720c */ /* 0x000fc40003f46070 */
[C---:B------:R-:W-:Y:S02]  /*0700*/  @P0 LEA R20, P3, R30.reuse, R39, 0x3 ;  /* 0x000000271e140211 */ /* 0x040fe400078618ff */
[----:B------:R-:W-:Y:S02]  /*0710*/  ISETP.LT.U32.AND P2, PT, R11, R10, !P2 ;  /* 0x0000000a0b00720c */ /* 0x000fe40005741070 */
[----:B------:R-:W-:Y:S02]  /*0720*/  @P0 LEA.HI.X R21, R30, R31, R18, 0x3, P3 ;  /* 0x0000001f1e150211 */ /* 0x000fe400018f1c12 */
[----:B------:R-:W-:-:S06]  /*0730*/  CS2R R18, SRZ ;  /* 0x0000000000127805 */ /* 0x000fcc000001ff00 */
[----:B------:R0:W4:Y:S01]  /*0740*/  @P0 LDG.E.64 R18, desc[UR12][R20.64] ;  /* 0x0000000c14120981 */ /* 0x000122000c1e1b00 */
[----:B------:R-:W-:Y:S02]  /*0750*/  IADD3 R22, P0, R11, R22, RZ ;  /* 0x000000160b167210 */ /* 0x000fe40007f1e0ff */
[----:B------:R-:W-:Y:S02]  /*0760*/  VOTEU.ANY UP0, P2 ;  /* 0x00000000003f7886 */ /* 0x000fe40001000100 */
[----:B-1----:R-:W-:Y:S01]  /*0770*/  @P2 IADD3 R26, P3, R22, UR4, RZ ;  /* 0x00000004161a2c10 */ /* 0x002fe2000ff7e0ff */
[----:B------:R-:W-:Y:S02]  /*0780*/  IMAD.X R23, RZ, RZ, R0, P0 ;  /* 0x000000ffff177224 */ /* 0x000fe400000e0600 */
[----:B------:R-:W-:Y:S01]  /*0790*/  @UP0 ULOP3.LUT UR7, UR11, 0x1fffffff, URZ, 0xc0, !UPT ;  /* 0x1fffffff0b070892 */ /* 0x000fe2000f8ec03f */
[----:B------:R-:W-:Y:S02]  /*07a0*/  @P2 LEA R32, P0, R26, R39, 0x3 ;  /* 0x000000271a202211 */ /* 0x000fe400078018ff */
[----:B0-----:R-:W-:-:S03]  /*07b0*/  CS2R R20, SRZ ;  /* 0x0000000000147805 */ /* 0x001fc6000001ff00 */
[----:B------:R-:W-:Y:S01]  /*07c0*/  @P2 IADD3.X R27, R23, UR7, RZ, P3, !PT ;  /* 0x00000007171b2c10 */ /* 0x000fe20009ffe4ff */
[----:B------:R-:W-:-:S03]  /*07d0*/  @UP0 UIMAD UR7, UR15, 0x3, URZ ;  /* 0x000000030f0708a4 */ /* 0x000fc6000f8e023f */
[----:B------:R-:W-:Y:S01]  /*07e0*/  @P2 LEA.HI.X R33, R26, R31, R27, 0x3, P0 ;  /* 0x0000001f1a212211 */ /* 0x000fe200000f1c1b */
[----:B------:R-:W-:-:S04]  /*07f0*/  IMAD.U32 R27, RZ, RZ, UR14 ;  /* 0x0000000eff1b7e24 */ /* 0x000fc8000f8e00ff */
[----:B------:R-:W-:Y:S01]  /*0800*/  @P2 IMAD.WIDE.U32 R22, R27, 0x3, R22 ;  /* 0x000000031b162825 */ /* 0x000fe200078e0016 */
[----:B------:R0:W5:Y:S03]  /*0810*/  @P2 LDG.E.64 R20, desc[UR12][R32.64] ;  /* 0x0000000c20142981 */ /* 0x000166000c1e1b00 */
[----:B------:R-:W-:Y:S01]  /*0820*/  @P2 VIADD R23, R23, UR7 ;  /* 0x0000000717172c36 */ /* 0x000fe20008000000 */
[----:B------:R-:W-:-:S04]  /*0830*/  @P2 LEA R26, P0, R22, R39, 0x3 ;  /* 0x00000027161a2211 */ /* 0x000fc800078018ff */
[----:B------:R-:W-:Y:S02]  /*0840*/  @P2 LEA.HI.X R27, R22, R31, R23, 0x3, P0 ;  /* 0x0000001f161b2211 */ /* 0x000fe400000f1c17 */
[----:B------:R-:W-:-:S06]  /*0850*/  CS2R R22, SRZ ;  /* 0x0000000000167805 */ /* 0x000fcc000001ff00 */
[----:B------:R1:W5:Y:S01]  /*0860*/  @P2 LDG.E.64 R22, desc[UR12][R26.64] ;  /* 0x0000000c1a162981 */ /* 0x000362000c1e1b00 */
[-C--:B------:R-:W-:Y:S01]  /*0870*/  ISETP.GE.U32.AND P0, PT, R43, R8.reuse, PT ;  /* 0x000000082b00720c */ /* 0x080fe20003f06070 */
[C---:B0-----:R-:W-:Y:S01]  /*0880*/  IMAD.SHL.U32 R33, R24.reuse, 0x40, RZ ;  /* 0x0000004018217824 */ /* 0x041fe200078e00ff */
[----:B------:R-:W-:Y:S01]  /*0890*/  LOP3.LUT R37, R37, 0x1f, RZ, 0xc0, !PT ;  /* 0x0000001f25257812 */ /* 0x000fe200078ec0ff */
[----:B------:R-:W-:Y:S01]  /*08a0*/  IMAD R42, R9, UR14, RZ ;  /* 0x0000000e092a7c24 */ /* 0x000fe2000f8e02ff */
[----:B------:R-:W-:Y:S01]  /*08b0*/  ISETP.GE.U32.AND P2, PT, R7, R8, PT ;  /* 0x000000080700720c */ /* 0x000fe20003f46070 */
[----:B------:R-:W-:Y:S01]  /*08c0*/  UMOV UR7, 0x3f800000 ;  /* 0x3f80000000077882 */ /* 0x000fe20000000000 */
[-C--:B------:R-:W-:Y:S02]  /*08d0*/  ISETP.GE.U32.OR P0, PT, R37, R10.reuse, P0 ;  /* 0x0000000a2500720c */ /* 0x080fe40000706470 */
[----:B------:R-:W-:Y:S01]  /*08e0*/  ISETP.GE.U32.OR P2, PT, R41, R10, P2 ;  /* 0x0000000a2900720c */ /* 0x000fe20001746470 */
[----:B-1----:R-:W-:Y:S01]  /*08f0*/  VIADD R27, R7, 0x1 ;  /* 0x00000001071b7836 */ /* 0x002fe20000000000 */
[----:B------:R-:W-:Y:S01]  /*0900*/  SHF.L.U64.HI R24, R24, 0x6, R35 ;  /* 0x0000000618187819 */ /* 0x000fe20000010223 */
[----:B------:R-:W-:Y:S01]  /*0910*/  IMAD.U32 R35, RZ, RZ, UR14 ;  /* 0x0000000eff237e24 */ /* 0x000fe2000f8e00ff */
[----:B------:R-:W-:-:S04]  /*0920*/  LEA R32, P3, R33, UR16, 0x2 ;  /* 0x0000001021207c11 */ /* 0x000fc8000f8610ff */
[----:B------:R-:W-:-:S03]  /*0930*/  LEA.HI.X R9, R33, UR17, R24, 0x2, P3 ;  /* 0x0000001121097c11 */ /* 0x000fc600098f1418 */
[----:B------:R-:W-:Y:S01]  /*0940*/  VOTEU.ALL UP0, P0 ;  /* 0x00000000003f7886 */ /* 0x000fe20000000000 */
[----:B------:R-:W-:-:S04]  /*0950*/  @!P0 IADD3 R24, P3, P4, R37, UR4, R42 ;  /* 0x0000000425188c10 */ /* 0x000fc8000fc7e02a */
[----:B------:R-:W-:Y:S01]  /*0960*/  @!UP0 ULOP3.LUT UR9, UR11, 0x1fffffff, URZ, 0xc0, !UPT ;  /* 0x1fffffff0b098892 */ /* 0x000fe2000f8ec03f */
[----:B--2---:R-:W-:-:S05]  /*0970*/  @P1 R2UR UR7, R25 ;  /* 0x00000000190712ca */ /* 0x004fca00000e0000 */
[----:B------:R-:W-:Y:S01]  /*0980*/  @!P0 IADD3.X R25, RZ, UR9, R0, P3, P4 ;  /* 0x00000009ff198c10 */ /* 0x000fe20009fe8400 */
[----:B------:R-:W-:Y:S01]  /*0990*/  @!UP0 UIMAD UR9, UR15, 0x3, URZ ;  /* 0x000000030f0988a4 */ /* 0x000fe2000f8e023f */
[C---:B------:R-:W-:Y:S02]  /*09a0*/  @!P2 IADD3 R30, P1, R28.reuse, UR14, RZ ;  /* 0x0000000e1c1eac10 */ /* 0x040fe4000ff3e0ff */
[-C--:B------:R-:W-:Y:S01]  /*09b0*/  @!P2 LEA R26, P3, R28, R32.reuse, 0x3 ;  /* 0x000000201c1aa211 */ /* 0x080fe200078618ff */
[----:B------:R-:W-:Y:S01]  /*09c0*/  @!P0 IMAD.WIDE.U32 R24, R35, 0x3, R24 ;  /* 0x0000000323188825 */ /* 0x000fe200078e0018 */
[----:B------:R-:W-:Y:S02]  /*09d0*/  @!P2 IADD3.X R33, R29, UR15, RZ, P1, !PT ;  /* 0x0000000f1d21ac10 */ /* 0x000fe40008ffe4ff */
[----:B------:R-:W-:Y:S01]  /*09e0*/  @!P2 LEA R40, P4, R30, R32, 0x3 ;  /* 0x000000201e28a211 */ /* 0x000fe200078818ff */
[----:B------:R-:W-:Y:S01]  /*09f0*/  @!P0 VIADD R25, R25, UR9 ;  /* 0x0000000919198c36 */ /* 0x000fe20008000000 */
[----:B---3--:R-:W-:-:S02]  /*0a00*/  FMNMX R16, RZ, R16, !PT ;  /* 0x00000010ff107209 */ /* 0x008fc40007800000 */
[----:B------:R-:W-:Y:S02]  /*0a10*/  ISETP.GE.U32.AND P1, PT, R27, R8, PT ;  /* 0x000000081b00720c */ /* 0x000fe40003f26070 */
[-C--:B------:R-:W-:Y:S02]  /*0a20*/  @!P2 LEA.HI.X R27, R28, R9.reuse, R29, 0x3, P3 ;  /* 0x000000091c1ba211 */ /* 0x080fe400018f1c1d */
[----:B------:R-:W-:Y:S02]  /*0a30*/  @!P2 LEA.HI.X R41, R30, R9, R33, 0x3, P4 ;  /* 0x000000091e29a211 */ /* 0x000fe400020f1c21 */
[----:B------:R-:W-:Y:S02]  /*0a40*/  @!P0 LEA R28, P4, R24, R39, 0x3 ;  /* 0x00000027181c8211 */ /* 0x000fe400078818ff */
[----:B------:R-:W-:Y:S02]  /*0a50*/  IADD3 R42, P3, R42, UR4, RZ ;  /* 0x000000042a2a7c10 */ /* 0x000fe4000ff7e0ff */
[----:B------:R-:W-:-:S02]  /*0a60*/  FMNMX R17, RZ, R17, !PT ;  /* 0x00000011ff117209 */ /* 0x000fc40007800000 */
[----:B------:R-:W-:Y:S01]  /*0a70*/  FMNMX R30, RZ, |R16|, !PT ;  /* 0x40000010ff1e7209 */ /* 0x000fe20007800000 */
[----:B------:R-:W-:Y:S01]  /*0a80*/  FMUL R16, R16, UR7 ;  /* 0x0000000710107c20 */ /* 0x000fe20008400000 */
[----:B----4-:R-:W-:Y:S02]  /*0a90*/  FMNMX R35, RZ, R18, !PT ;  /* 0x00000012ff237209 */ /* 0x010fe40007800000 */
[----:B------:R-:W-:Y:S02]  /*0aa0*/  FMNMX R33, RZ, R19, !PT ;  /* 0x00000013ff217209 */ /* 0x000fe40007800000 */
[----:B------:R-:W-:Y:S01]  /*0ab0*/  @!P0 LEA.HI.X R29, R24, R31, R25, 0x3, P4 ;  /* 0x0000001f181d8211 */ /* 0x000fe200020f1c19 */
[----:B------:R-:W-:Y:S01]  /*0ac0*/  FMUL R18, R35, UR7 ;  /* 0x0000000723127c20 */ /* 0x000fe20008400000 */
[----:B------:R-:W-:Y:S01]  /*0ad0*/  IADD3.X R0, R0, UR11, RZ, P3, !PT ;  /* 0x0000000b00007c10 */ /* 0x000fe20009ffe4ff */
[----:B------:R-:W-:Y:S01]  /*0ae0*/  FMUL R19, R33, UR7 ;  /* 0x0000000721137c20 */ /* 0x000fe20008400000 */
[----:B------:R-:W-:Y:S01]  /*0af0*/  FMNMX R30, R30, |R17|, !PT ;  /* 0x400000111e1e7209 */ /* 0x000fe20007800000 */
[----:B------:R-:W-:Y:S01]  /*0b00*/  FMUL R17, R17, UR7 ;  /* 0x0000000711117c20 */ /* 0x000fe20008400000 */
[----:B------:R-:W-:-:S02]  /*0b10*/  @!P0 IADD3 R24, P3, P4, R42, UR4, R37 ;  /* 0x000000042a188c10 */ /* 0x000fc4000fc7e025 */
[----:B------:R-:W-:Y:S02]  /*0b20*/  FMNMX R30, |R35|, R30, !PT ;  /* 0x0000001e231e7209 */ /* 0x000fe40007800200 */
[----:B------:R-:W-:Y:S01]  /*0b30*/  @!P0 IADD3.X R25, R0, UR11, RZ, P3, P4 ;  /* 0x0000000b00198c10 */ /* 0x000fe20009fe84ff */
[----:B------:R0:W-:Y:S01]  /*0b40*/  @!P2 STG.E.64 desc[UR12][R26.64], R16 ;  /* 0x000000101a00a986 */ /* 0x0001e2000c101b0c */
[----:B------:R-:W-:-:S03]  /*0b50*/  @!P0 LEA R44, P3, R24, R39, 0x3 ;  /* 0x00000027182c8211 */ /* 0x000fc600078618ff */
[----:B------:R1:W-:Y:S01]  /*0b60*/  @!P2 STG.E.64 desc[UR12][R40.64], R18 ;  /* 0x000000122800a986 */ /* 0x0003e2000c101b0c */
[----:B------:R-:W-:Y:S01]  /*0b70*/  ISETP.GE.U32.OR P2, PT, R11, R10, P1 ;  /* 0x0000000a0b00720c */ /* 0x000fe20000f46470 */
[----:B------:R-:W-:Y:S01]  /*0b80*/  VIADD R35, R6, 0x1d ;  /* 0x0000001d06237836 */ /* 0x000fe20000000000 */
[----:B------:R-:W-:Y:S02]  /*0b90*/  @!P0 LEA.HI.X R45, R24, R31, R25, 0x3, P3 ;  /* 0x0000001f182d8211 */ /* 0x000fe400018f1c19 */
[----:B------:R-:W-:Y:S02]  /*0ba0*/  CS2R R24, SRZ ;  /* 0x0000000000187805 */ /* 0x000fe4000001ff00 */
[----:B------:R-:W-:Y:S02]  /*0bb0*/  FMNMX R33, |R33|, R30, !PT ;  /* 0x0000001e21217209 */ /* 0x000fe40007800200 */
[----:B------:R-:W-:Y:S02]  /*0bc0*/  IADD3 R30, P1, R11, R42, RZ ;  /* 0x0000002a0b1e7210 */ /* 0x000fe40007f3e0ff */
[----:B------:R-:W-:Y:S01]  /*0bd0*/  LOP3.LUT R35, R35, 0x1f, RZ, 0xc0, !PT ;  /* 0x0000001f23237812 */ /* 0x000fe200078ec0ff */
[----:B------:R2:W3:Y:S01]  /*0be0*/  @!P0 LDG.E.64 R24, desc[UR12][R44.64] ;  /* 0x0000000c2c188981 */ /* 0x0004e2000c1e1b00 */
[----:B0-----:R-:W-:Y:S01]  /*0bf0*/  CS2R R26, SRZ ;  /* 0x00000000001a7805 */ /* 0x001fe2000001ff00 */
[----:B------:R-:W-:Y:S01]  /*0c00*/  IMAD.X R38, RZ, RZ, R0, P1 ;  /* 0x000000ffff267224 */ /* 0x000fe200008e0600 */
[----:B------:R-:W-:Y:S01]  /*0c10*/  ISETP.GE.U32.AND P1, PT, R35, R10, PT ;  /* 0x0000000a2300720c */ /* 0x000fe20003f26070 */
[----:B-1----:R-:W-:Y:S01]  /*0c20*/  VIADD R41, R7, 0x3 ;  /* 0x0000000307297836 */ /* 0x002fe20000000000 */
[----:B------:R-:W-:-:S02]  /*0c30*/  @!P2 IADD3 R11, P5, R30, UR14, RZ ;  /* 0x0000000e1e0bac10 */ /* 0x000fc4000ffbe0ff */
[----:B-----5:R-:W-:Y:S01]  /*0c40*/  FMNMX R20, RZ, R20, !PT ;  /* 0x00000014ff147209 */ /* 0x020fe20007800000 */
[----:B------:R0:W4:Y:S01]  /*0c50*/  @!P0 LDG.E.64 R26, desc[UR12][R28.64] ;  /* 0x0000000c1c1a8981 */ /* 0x000122000c1e1b00 */
[----:B------:R-:W-:Y:S02]  /*0c60*/  ISETP.GE.U32.OR P4, PT, R41, R8, P1 ;  /* 0x000000082900720c */ /* 0x000fe40000f86470 */
[----:B--2---:R-:W-:Y:S02]  /*0c70*/  @!P2 LEA R44, P3, R30, R32, 0x3 ;  /* 0x000000201e2ca211 */ /* 0x004fe400078618ff */
[----:B------:R-:W-:Y:S01]  /*0c80*/  FMNMX R33, R33, |R20|, !PT ;  /* 0x4000001421217209 */ /* 0x000fe20007800000 */
[----:B------:R-:W-:Y:S01]  /*0c90*/  FMUL R20, R20, UR7 ;  /* 0x0000000714147c20 */ /* 0x000fe20008400000 */
[----:B------:R-:W-:Y:S02]  /*0ca0*/  @!P2 LEA.HI.X R45, R30, R9, R38, 0x3, P3 ;  /* 0x000000091e2da211 */ /* 0x000fe400018f1c26 */
[----:B------:R-:W-:-:S02]  /*0cb0*/  @!P2 IADD3.X R30, R38, UR15, RZ, P5, !PT ;  /* 0x0000000f261eac10 */ /* 0x000fc4000affe4ff */
[C---:B------:R-:W-:Y:S02]  /*0cc0*/  @!P2 LEA R40, P3, R11.reuse, R32, 0x3 ;  /* 0x000000200b28a211 */ /* 0x040fe400078618ff */
[----:B0-----:R-:W-:Y:S01]  /*0cd0*/  FMNMX R28, RZ, R21, !PT ;  /* 0x00000015ff1c7209 */ /* 0x001fe20007800000 */
[----:B------:R-:W-:Y:S01]  /*0ce0*/  VOTEU.ALL UP0, P4 ;  /* 0x00000000003f7886 */ /* 0x000fe20002000000 */
[----:B------:R-:W-:Y:S02]  /*0cf0*/  @!P2 LEA.HI.X R41, R11, R9, R30, 0x3, P3 ;  /* 0x000000090b29a211 */ /* 0x000fe400018f1c1e */
[----:B------:R-:W-:Y:S01]  /*0d00*/  FMNMX R33, R33, |R28|, !PT ;  /* 0x4000001c21217209 */ /* 0x000fe20007800000 */
[----:B------:R-:W-:Y:S01]  /*0d10*/  FMUL R21, R28, UR7 ;  /* 0x000000071c157c20 */ /* 0x000fe20008400000 */
[----:B------:R-:W-:Y:S01]  /*0d20*/  IADD3 R42, P3, R42, UR4, RZ ;  /* 0x000000042a2a7c10 */ /* 0x000fe2000ff7e0ff */
[----:B------:R-:W-:Y:S01]  /*0d30*/  @!UP0 ULOP3.LUT UR9, UR11, 0x1fffffff, URZ, 0xc0, !UPT ;  /* 0x1fffffff0b098892 */ /* 0x000fe2000f8ec03f */
[----:B------:R-:W-:-:S02]  /*0d40*/  FMNMX R28, RZ, R22, !PT ;  /* 0x00000016ff1c7209 */ /* 0x000fc40007800000 */
[----:B------:R-:W-:Y:S01]  /*0d50*/  FMNMX R11, RZ, R23, !PT ;  /* 0x00000017ff0b7209 */ /* 0x000fe20007800000 */
[----:B------:R0:W-:Y:S01]  /*0d60*/  @!P2 STG.E.64 desc[UR12][R44.64], R20 ;  /* 0x000000142c00a986 */ /* 0x0001e2000c101b0c */
[----:B------:R-:W-:Y:S01]  /*0d70*/  IADD3.X R0, R0, UR11, RZ, P3, !PT ;  /* 0x0000000b00007c10 */ /* 0x000fe20009ffe4ff */
[C---:B------:R-:W-:Y:S01]  /*0d80*/  FMUL R22, R28.reuse, UR7 ;  /* 0x000000071c167c20 */ /* 0x040fe20008400000 */
[-C--:B------:R-:W-:Y:S01]  /*0d90*/  IADD3 R37, P3, R37, R42.reuse, RZ ;  /* 0x0000002a25257210 */ /* 0x080fe20007f7e0ff */
[----:B------:R-:W-:Y:S01]  /*0da0*/  FMUL R23, R11, UR7 ;  /* 0x000000070b177c20 */ /* 0x000fe20008400000 */
[----:B------:R-:W-:Y:S02]  /*0db0*/  IADD3 R42, P5, R35, R42, RZ ;  /* 0x0000002a232a7210 */ /* 0x000fe40007fbe0ff */
[----:B------:R-:W-:Y:S02]  /*0dc0*/  FMNMX R33, |R28|, R33, !PT ;  /* 0x000000211c217209 */ /* 0x000fe40007800200 */
[----:B------:R1:W-:Y:S01]  /*0dd0*/  @!P2 STG.E.64 desc[UR12][R40.64], R22 ;  /* 0x000000162800a986 */ /* 0x0003e2000c101b0c */
[----:B------:R-:W-:Y:S01]  /*0de0*/  IMAD.X R43, RZ, RZ, R0, P5 ;  /* 0x000000ffff2b7224 */ /* 0x000fe200028e0600 */
[----:B------:R-:W-:Y:S01]  /*0df0*/  IADD3 R30, P2, R42, UR4, RZ ;  /* 0x000000042a1e7c10 */ /* 0x000fe2000ff5e0ff */
[----:B------:R-:W-:-:S03]  /*0e00*/  @!UP0 UIMAD UR4, UR15, 0x3, URZ ;  /* 0x000000030f0488a4 */ /* 0x000fc6000f8e023f */
[----:B0-----:R-:W-:Y:S02]  /*0e10*/  @!P4 LEA R44, P5, R30, R39, 0x3 ;  /* 0x000000271e2cc211 */ /* 0x001fe400078a18ff */
[----:B------:R-:W-:-:S04]  /*0e20*/  @!P4 IADD3.X R28, R43, UR9, RZ, P2, !PT ;  /* 0x000000092b1ccc10 */ /* 0x000fc800097fe4ff */
[----:B------:R-:W-:Y:S02]  /*0e30*/  @!P4 LEA.HI.X R45, R30, R31, R28, 0x3, P5 ;  /* 0x0000001f1e2dc211 */ /* 0x000fe400028f1c1c */
[----:B------:R-:W-:Y:S01]  /*0e40*/  CS2R R28, SRZ ;  /* 0x00000000001c7805 */ /* 0x000fe2000001ff00 */
[----:B-1----:R-:W-:-:S04]  /*0e50*/  IMAD.U32 R41, RZ, RZ, UR14 ;  /* 0x0000000eff297e24 */ /* 0x002fc8000f8e00ff */
[----:B------:R-:W-:Y:S01]  /*0e60*/  @!P4 IMAD.WIDE.U32 R40, R41, 0x3, R42 ;  /* 0x000000032928c825 */ /* 0x000fe200078e002a */
[----:B------:R0:W2:Y:S02]  /*0e70*/  @!P4 LDG.E.64 R28, desc[UR12][R44.64] ;  /* 0x0000000c2c1cc981 */ /* 0x0000a4000c1e1b00 */
[----:B------:R-:W-:Y:S01]  /*0e80*/  @!P4 LEA R38, P5, R40, R39, 0x3 ;  /* 0x000000272826c211 */ /* 0x000fe200078a18ff */
[----:B------:R-:W-:-:S05]  /*0e90*/  @!P4 VIADD R39, R41, UR4 ;  /* 0x000000042927cc36 */ /* 0x000fca0008000000 */
[----:B------:R-:W-:Y:S02]  /*0ea0*/  @!P4 LEA.HI.X R39, R40, R31, R39, 0x3, P5 ;  /* 0x0000001f2827c211 */ /* 0x000fe400028f1c27 */
[----:B------:R-:W-:-:S06]  /*0eb0*/  CS2R R40, SRZ ;  /* 0x0000000000287805 */ /* 0x000fcc000001ff00 */
[----:B------:R1:W5:Y:S01]  /*0ec0*/  @!P4 LDG.E.64 R40, desc[UR12][R38.64] ;  /* 0x0000000c2628c981 */ /* 0x000362000c1e1b00 */
[----:B------:R-:W-:Y:S01]  /*0ed0*/  IMAD.X R42, RZ, RZ, R0, P3 ;  /* 0x000000ffff2a7224 */ /* 0x000fe200018e0600 */
[----:B0-----:R-:W-:Y:S01]  /*0ee0*/  @!P0 LEA R44, P3, R37, R32, 0x3 ;  /* 0x00000020252c8211 */ /* 0x001fe200078618ff */
[----:B------:R-:W-:Y:S01]  /*0ef0*/  UMOV UR4, 0x400 ;  /* 0x0000040000047882 */ /* 0x000fe20000000000 */
[----:B------:R-:W-:Y:S01]  /*0f00*/  FMNMX R33, |R11|, R33, !PT ;  /* 0x000000210b217209 */ /* 0x000fe20007800200 */
[----:B------:R-:W-:Y:S01]  /*0f10*/  UIADD3 UR4, UR4, 0x20, URZ ;  /* 0x0000002004047890 */ /* 0x000fe2000fffe03f */
[----:B------:R-:W-:Y:S01]  /*0f20*/  @!P0 LEA.HI.X R45, R37, R9, R42, 0x3, P3 ;  /* 0x00000009252d8211 */ /* 0x000fe200018f1c2a */
[----:B------:R-:W-:Y:S01]  /*0f30*/  IMAD R13, R13, UR8, RZ ;  /* 0x000000080d0d7c24 */ /* 0x000fe2000f8e02ff */
[----:B------:R-:W-:Y:S01]  /*0f40*/  @!P0 IADD3 R37, P3, R37, UR14, RZ ;  /* 0x0000000e25258c10 */ /* 0x000fe2000ff7e0ff */
[----:B------:R-:W-:Y:S01]  /*0f50*/  BSSY B0, `(.L_x_33260) ;  /* 0x00000d6000007945 */ /* 0x000fe20003800000 */
[----:B-1----:R-:W-:Y:S01]  /*0f60*/  SHF.R.U32.HI R39, RZ, 0x3, R2 ;  /* 0x00000003ff277819 */ /* 0x002fe20000011602 */
[----:B------:R-:W-:Y:S01]  /*0f70*/  IMAD R13, R12, R3, R13 ;  /* 0x000000030c0d7224 */ /* 0x000fe200078e020d */
[----:B------:R-:W-:-:S02]  /*0f80*/  @!P0 IADD3.X R42, R42, UR15, RZ, P3, !PT ;  /* 0x0000000f2a2a8c10 */ /* 0x000fc40009ffe4ff */
[----:B---3--:R-:W-:Y:S02]  /*0f90*/  FMNMX R0, RZ, R24, !PT ;  /* 0x00000018ff007209 */ /* 0x008fe40007800000 */
[----:B------:R-:W-:-:S03]  /*0fa0*/  FMNMX R38, RZ, R25, !PT ;  /* 0x00000019ff267209 */ /* 0x000fc60007800000 */
[----:B------:R-:W-:Y:S02]  /*0fb0*/  FMUL R24, R0, UR7 ;  /* 0x0000000700187c20 */ /* 0x000fe40008400000 */
[----:B------:R-:W-:Y:S01]  /*0fc0*/  FMUL R25, R38, UR7 ;  /* 0x0000000726197c20 */ /* 0x000fe20008400000 */
[----:B----4-:R-:W-:Y:S02]  /*0fd0*/  FMNMX R31, RZ, R26, !PT ;  /* 0x0000001aff1f7209 */ /* 0x010fe40007800000 */
[----:B------:R-:W-:Y:S02]  /*0fe0*/  FMNMX R11, RZ, R27, !PT ;  /* 0x0000001bff0b7209 */ /* 0x000fe40007800000 */
[----:B------:R0:W-:Y:S01]  /*0ff0*/  @!P0 STG.E.64 desc[UR12][R44.64], R24 ;  /* 0x000000182c008986 */ /* 0x0001e2000c101b0c */
[----:B------:R-:W-:Y:S02]  /*1000*/  FMUL R26, R31, UR7 ;  /* 0x000000071f1a7c20 */ /* 0x000fe40008400000 */
[----:B------:R-:W-:Y:S01]  /*1010*/  FMUL R27, R11, UR7 ;  /* 0x000000070b1b7c20 */ /* 0x000fe20008400000 */
[----:B0-----:R-:W-:-:S04]  /*1020*/  @!P0 LEA R44, P3, R37, R32, 0x3 ;  /* 0x00000020252c8211 */ /* 0x001fc800078618ff */
[----:B------:R-:W-:Y:S02]  /*1030*/  @!P0 LEA.HI.X R45, R37, R9, R42, 0x3, P3 ;  /* 0x00000009252d8211 */ /* 0x000fe400018f1c2a */
[----:B------:R-:W-:Y:S02]  /*1040*/  FMNMX R37, R33, |R0|, !PT ;  /* 0x4000000021257209 */ /* 0x000fe40007800000 */
[----:B------:R-:W-:Y:S01]  /*1050*/  LOP3.LUT R0, R39, 0x1c, RZ, 0xc0, !PT ;  /* 0x0000001c27007812 */ /* 0x000fe200078ec0ff */
[----:B------:R0:W-:Y:S01]  /*1060*/  @!P0 STG.E.64 desc[UR12][R44.64], R26 ;  /* 0x0000001a2c008986 */ /* 0x0001e2000c101b0c */
[----:B------:R-:W-:Y:S01]  /*1070*/  IADD3.X R42, R43, UR11, RZ, P2, !PT ;  /* 0x0000000b2b2a7c10 */ /* 0x000fe200097fe4ff */
[----:B------:R-:W-:Y:S01]  /*1080*/  IMAD R43, R14, UR5, RZ ;  /* 0x000000050e2b7c24 */ /* 0x000fe2000f8e02ff */
[----:B------:R-:W-:Y:S01]  /*1090*/  LOP3.LUT R33, R0, 0x3, RZ, 0xfc, !PT ;  /* 0x0000000300217812 */ /* 0x000fe200078efcff */
[----:B------:R-:W1:Y:S01]  /*10a0*/  S2UR UR5, SR_CgaCtaId ;  /* 0x00000000000579c3 */ /* 0x000e620000008800 */
[----:B------:R-:W-:Y:S01]  /*10b0*/  FMNMX R38, R37, |R38|, !PT ;  /* 0x4000002625267209 */ /* 0x000fe20007800000 */
[----:B------:R-:W-:Y:S01]  /*10c0*/  IMAD R43, R15, UR6, R43 ;  /* 0x000000060f2b7c24 */ /* 0x000fe2000f8e022b */
[----:B------:R-:W-:Y:S01]  /*10d0*/  ISETP.GE.U32.OR P1, PT, R33, R8, P1 ;  /* 0x000000082100720c */ /* 0x000fe20000f26470 */
[----:B------:R-:W-:Y:S01]  /*10e0*/  ULDC.64 UR10, c[0x0][0x228] ;  /* 0x00008a00000a7ab9 */ /* 0x000fe20000000a00 */
[----:B------:R-:W-:-:S02]  /*10f0*/  FMNMX R38, |R31|, R38, !PT ;  /* 0x000000261f267209 */ /* 0x000fc40007800200 */
[----:B------:R-:W-:Y:S02]  /*1100*/  LOP3.LUT R39, R39, 0x1ffffffc, RZ, 0xc0, !PT ;  /* 0x1ffffffc27277812 */ /* 0x000fe400078ec0ff */
[----:B------:R-:W-:Y:S02]  /*1110*/  FMNMX R37, |R11|, R38, !PT ;  /* 0x000000260b257209 */ /* 0x000fe40007800200 */
[----:B------:R-:W-:-:S05]  /*1120*/  LOP3.LUT R38, R2, 0x1f, RZ, 0xc0, !PT ;  /* 0x0000001f02267812 */ /* 0x000fca00078ec0ff */
[CC--:B0-----:R-:W-:Y:S02]  /*1130*/  @!P1 LEA R44, P0, R30.reuse, R32.reuse, 0x3 ;  /* 0x000000201e2c9211 */ /* 0x0c1fe400078018ff */
[C---:B------:R-:W-:Y:S02]  /*1140*/  @!P1 IADD3 R33, P2, R30.reuse, UR14, RZ ;  /* 0x0000000e1e219c10 */ /* 0x040fe4000ff5e0ff */
[-C--:B------:R-:W-:Y:S02]  /*1150*/  @!P1 LEA.HI.X R45, R30, R9.reuse, R42, 0x3, P0 ;  /* 0x000000091e2d9211 */ /* 0x080fe400000f1c2a */
[----:B------:R-:W-:Y:S02]  /*1160*/  @!P1 IADD3.X R30, R42, UR15, RZ, P2, !PT ;  /* 0x0000000f2a1e9c10 */ /* 0x000fe400097fe4ff */
[C---:B------:R-:W-:Y:S01]  /*1170*/  @!P1 LEA R32, P0, R33.reuse, R32, 0x3 ;  /* 0x0000002021209211 */ /* 0x040fe200078018ff */
[----:B-1----:R-:W-:Y:S01]  /*1180*/  ULEA UR4, UR5, UR4, 0x18 ;  /* 0x0000000405047291 */ /* 0x002fe2000f8ec03f */
[----:B--2---:R-:W-:Y:S01]  /*1190*/  FMNMX R42, RZ, R28, !PT ;  /* 0x0000001cff2a7209 */ /* 0x004fe20007800000 */
[----:B------:R-:W-:Y:S01]  /*11a0*/  ULOP3.LUT UR5, UR8, 0xfffffffe, URZ, 0xc0, !UPT ;  /* 0xfffffffe08057892 */ /* 0x000fe2000f8ec03f */
[----:B------:R-:W-:-:S02]  /*11b0*/  @!P1 LEA.HI.X R33, R33, R9, R30, 0x3, P0 ;  /* 0x0000000921219211 */ /* 0x000fc400000f1c1e */
[----:B------:R-:W-:Y:S01]  /*11c0*/  FMNMX R9, RZ, R29, !PT ;  /* 0x0000001dff097209 */ /* 0x000fe20007800000 */
[----:B------:R-:W-:Y:S01]  /*11d0*/  FMUL R28, R42, UR7 ;  /* 0x000000072a1c7c20 */ /* 0x000fe20008400000 */
[----:B------:R-:W-:-:S03]  /*11e0*/  FMNMX R42, R37, |R42|, !PT ;  /* 0x4000002a252a7209 */ /* 0x000fc60007800000 */
[----:B------:R-:W-:Y:S01]  /*11f0*/  FMUL R29, R9, UR7 ;  /* 0x00000007091d7c20 */ /* 0x000fe20008400000 */
[----:B------:R-:W-:Y:S02]  /*1200*/  FMNMX R42, R42, |R9|, !PT ;  /* 0x400000092a2a7209 */ /* 0x000fe40007800000 */
[----:B-----5:R-:W-:Y:S02]  /*1210*/  FMNMX R11, RZ, R40, !PT ;  /* 0x00000028ff0b7209 */ /* 0x020fe40007800000 */
[----:B------:R-:W-:Y:S01]  /*1220*/  FMNMX R41, RZ, R41, !PT ;  /* 0x00000029ff297209 */ /* 0x000fe20007800000 */
[----:B------:R0:W-:Y:S01]  /*1230*/  @!P1 STG.E.64 desc[UR12][R44.64], R28 ;  /* 0x0000001c2c009986 */ /* 0x0001e2000c101b0c */
[C---:B------:R-:W-:Y:S01]  /*1240*/  FMNMX R42, |R11|.reuse, R42, !PT ;  /* 0x0000002a0b2a7209 */ /* 0x040fe20007800200 */
[----:B------:R-:W-:Y:S02]  /*1250*/  FMUL R30, R11, UR7 ;  /* 0x000000070b1e7c20 */ /* 0x000fe40008400000 */
[C---:B------:R-:W-:Y:S01]  /*1260*/  FMUL R31, R41.reuse, UR7 ;  /* 0x00000007291f7c20 */ /* 0x040fe20008400000 */
[----:B------:R-:W-:-:S04]  /*1270*/  FMNMX R41, |R41|, R42, !PT ;  /* 0x0000002a29297209 */ /* 0x000fc80007800200 */
[----:B------:R1:W-:Y:S01]  /*1280*/  @!P1 STG.E.64 desc[UR12][R32.64], R30 ;  /* 0x0000001e20009986 */ /* 0x0003e2000c101b0c */
[----:B------:R-:W-:Y:S01]  /*1290*/  ISETP.GE.U32.AND P1, PT, R7, R10, PT ;  /* 0x0000000a0700720c */ /* 0x000fe20003f26070 */
[----:B0-----:R-:W-:Y:S02]  /*12a0*/  IMAD.SHL.U32 R45, R36, 0x20, RZ ;  /* 0x00000020242d7824 */ /* 0x001fe400078e00ff */
[----:B------:R-:W-:-:S03]  /*12b0*/  IMAD.IADD R36, R2, 0x1, -R39 ;  /* 0x0000000102247824 */ /* 0x000fc600078e0a27 */
[----:B------:R-:W-:Y:S01]  /*12c0*/  LOP3.LUT R38, R45, 0xffffffe0, R38, 0xe2, !PT ;  /* 0xffffffe02d267812 */ /* 0x000fe200078ee226 */
[----:B-1----:R-:W-:-:S04]  /*12d0*/  IMAD.WIDE.U32 R32, R14, UR6, RZ ;  /* 0x000000060e207c25 */ /* 0x002fc8000f8e00ff */
[----:B------:R-:W-:Y:S01]  /*12e0*/  IMAD.IADD R43, R33, 0x1, R43 ;  /* 0x00000001212b7824 */ /* 0x000fe200078e022b */
[----:B------:R-:W-:Y:S01]  /*12f0*/  LEA R37, P0, R32, UR14, 0x5 ;  /* 0x0000000e20257c11 */ /* 0x000fe2000f8028ff */
[----:B------:R-:W-:Y:S01]  /*1300*/  IMAD.WIDE.U32 R14, R12, UR8, R14 ;  /* 0x000000080c0e7c25 */ /* 0x000fe2000f8e000e */
[----:B------:R-:W-:Y:S02]  /*1310*/  LOP3.LUT R33, R36, 0x1f, RZ, 0xc0, !PT ;  /* 0x0000001f24217812 */ /* 0x000fe400078ec0ff */
[----:B------:R-:W-:Y:S01]  /*1320*/  LEA.HI.X R43, R32, UR15, R43, 0x5, P0 ;  /* 0x0000000f202b7c11 */ /* 0x000fe200080f2c2b */
[----:B------:R-:W-:Y:S01]  /*1330*/  IMAD.MOV.U32 R32, RZ, RZ, R16 ;  /* 0x000000ffff207224 */ /* 0x000fe200078e0010 */
[----:B------:R-:W-:Y:S01]  /*1340*/  LOP3.LUT R37, RZ, R37, RZ, 0x33, !PT ;  /* 0x00000025ff257212 */ /* 0x000fe200078e33ff */
[C---:B------:R-:W-:Y:S01]  /*1350*/  VIADD R16, R36.reuse, 0xffffffff ;  /* 0xffffffff24107836 */ /* 0x040fe20000000000 */
[----:B------:R-:W-:Y:S01]  /*1360*/  LOP3.LUT R43, RZ, R43, RZ, 0x33, !PT ;  /* 0x0000002bff2b7212 */ /* 0x000fe200078e33ff */
[----:B------:R-:W-:Y:S01]  /*1370*/  VIADD R36, R36, 0x1e ;  /* 0x0000001e24247836 */ /* 0x000fe20000000000 */
[----:B------:R-:W-:Y:S01]  /*1380*/  LEA R44, P0, R34, R37, 0x5 ;  /* 0x00000025222c7211 */ /* 0x000fe200078028ff */
[----:B------:R-:W-:Y:S01]  /*1390*/  IMAD R33, R38, 0x21, R33 ;  /* 0x0000002126217824 */ /* 0x000fe200078e0221 */
[----:B------:R-:W-:Y:S01]  /*13a0*/  LOP3.LUT R45, R16, 0x1f, RZ, 0xc0, !PT ;  /* 0x0000001f102d7812 */ /* 0x000fe200078ec0ff */
[----:B------:R-:W-:Y:S01]  /*13b0*/  IMAD.MOV.U32 R34, RZ, RZ, R24 ;  /* 0x000000ffff227224 */ /* 0x000fe200078e0018 */
[----:B------:R-:W-:Y:S01]  /*13c0*/  LOP3.LUT R36, R36, 0x1f, RZ, 0xc0, !PT ;  /* 0x0000001f24247812 */ /* 0x000fe200078ec0ff */
[----:B------:R-:W-:Y:S01]  /*13d0*/  IMAD.X R9, RZ, RZ, R43, P0 ;  /* 0x000000ffff097224 */ /* 0x000fe200000e062b */
[----:B------:R-:W-:Y:S01]  /*13e0*/  LEA R40, R33, UR4, 0x3 ;  /* 0x0000000421287c11 */ /* 0x000fe2000f8e18ff */
[----:B------:R-:W-:Y:S01]  /*13f0*/  IMAD.MOV.U32 R33, RZ, RZ, R18 ;  /* 0x000000ffff217224 */ /* 0x000fe200078e0012 */
[----:B------:R-:W-:Y:S01]  /*1400*/  ISETP.GT.U32.AND P0, PT, R44, -0x21, PT ;  /* 0xffffffdf2c00780c */ /* 0x000fe20003f04070 */
[----:B------:R-:W-:-:S02]  /*1410*/  IMAD R16, R38, 0x21, R45 ;  /* 0x0000002126107824 */ /* 0x000fc400078e022d */
[C---:B------:R-:W-:Y:S01]  /*1420*/  IMAD R18, R38.reuse, 0x21, R36 ;  /* 0x0000002126127824 */ /* 0x040fe200078e0224 */
[----:B------:R-:W-:Y:S01]  /*1430*/  ISETP.GT.U32.AND.EX P0, PT, R9, -0x1, PT, P0 ;  /* 0xffffffff0900780c */ /* 0x000fe20003f04100 */
[----:B------:R-:W-:Y:S01]  /*1440*/  IMAD R36, R38, 0x21, R35 ;  /* 0x0000002126247824 */ /* 0x000fe200078e0223 */
[----:B------:R0:W-:Y:S01]  /*1450*/  STS.64 [R40], R32 ;  /* 0x0000002028007388 */ /* 0x0001e20000000a00 */
[----:B------:R-:W-:Y:S01]  /*1460*/  LEA R16, R16, UR4, 0x3 ;  /* 0x0000000410107c11 */ /* 0x000fe2000f8e18ff */
[----:B------:R-:W-:Y:S01]  /*1470*/  IMAD.MOV.U32 R35, RZ, RZ, R26 ;  /* 0x000000ffff237224 */ /* 0x000fe200078e001a */
[----:B------:R-:W-:Y:S01]  /*1480*/  LEA R18, R18, UR4, 0x3 ;  /* 0x0000000412127c11 */ /* 0x000fe2000f8e18ff */
[----:B------:R-:W-:Y:S01]  /*1490*/  IMAD.MOV.U32 R37, RZ, RZ, R30 ;  /* 0x000000ffff257224 */ /* 0x000fe200078e001e */
[----:B------:R-:W-:Y:S01]  /*14a0*/  SEL R24, R44, 0xffffffdf, P0 ;  /* 0xffffffdf2c187807 */ /* 0x000fe20000000000 */
[----:B------:R-:W-:Y:S01]  /*14b0*/  IMAD.IADD R11, R15, 0x1, R13 ;  /* 0x000000010f0b7824 */ /* 0x000fe200078e020d */
[----:B------:R-:W-:-:S02]  /*14c0*/  LEA R9, P0, R14, UR10, 0x8 ;  /* 0x0000000a0e097c11 */ /* 0x000fc4000f8040ff */
[----:B------:R-:W-:Y:S01]  /*14d0*/  LOP3.LUT R24, RZ, R24, RZ, 0x33, !PT ;  /* 0x00000018ff187212 */ /* 0x000fe200078e33ff */
[----:B0-----:R-:W-:Y:S01]  /*14e0*/  IMAD.MOV.U32 R32, RZ, RZ, R20 ;  /* 0x000000ffff207224 */ /* 0x001fe200078e0014 */
[----:B------:R-:W-:Y:S01]  /*14f0*/  LEA R20, R36, UR4, 0x3 ;  /* 0x0000000424147c11 */ /* 0x000fe2000f8e18ff */
[----:B------:R-:W-:Y:S01]  /*1500*/  IMAD.MOV.U32 R33, RZ, RZ, R22 ;  /* 0x000000ffff217224 */ /* 0x000fe200078e0016 */
[----:B------:R-:W-:Y:S01]  /*1510*/  LEA.HI.X R22, R14, UR11, R11, 0x8, P0 ;  /* 0x0000000b0e167c11 */ /* 0x000fe200080f440b */
[----:B------:R-:W-:Y:S02]  /*1520*/  IMAD.MOV.U32 R36, RZ, RZ, R28 ;  /* 0x000000ffff247224 */ /* 0x000fe400078e001c */
[----:B------:R-:W-:Y:S01]  /*1530*/  IMAD.IADD R24, R24, 0x1, -R7 ;  /* 0x0000000118187824 */ /* 0x000fe200078e0a07 */
[----:B------:R0:W-:Y:S04]  /*1540*/  STS.64 [R16], R32 ;  /* 0x0000002010007388 */ /* 0x0001e80000000a00 */
[----:B------:R0:W-:Y:S04]  /*1550*/  STS.64 [R18], R34 ;  /* 0x0000002212007388 */ /* 0x0001e80000000a00 */
[----:B------:R0:W-:Y:S01]  /*1560*/  STS.64 [R20], R36 ;  /* 0x0000002414007388 */ /* 0x0001e20000000a00 */
[----:B------:R-:W-:Y:S06]  /*1570*/  BAR.SYNC.DEFER_BLOCKING 0x0 ;  /* 0x0000000000007b1d */ /* 0x000fec0000010000 */
[----:B------:R-:W-:Y:S05]  /*1580*/  @P1 BRA `(.L_x_33261) ;  /* 0x0000000400c81947 */ /* 0x000fea0003800000 */
[----:B------:R-:W-:Y:S01]  /*1590*/  SHF.R.U32.HI R10, RZ, 0x5, R2 ;  /* 0x00000005ff0a7819 */ /* 0x000fe20000011602 */
[C---:B------:R-:W-:Y:S01]  /*15a0*/  VIADD R12, R24.reuse, 0xffffffff ;  /* 0xffffffff180c7836 */ /* 0x040fe20000000000 */
[----:B0-----:R-:W-:Y:S01]  /*15b0*/  LOP3.LUT R37, R24, 0x3, RZ, 0xc0, !PT ;  /* 0x0000000318257812 */ /* 0x001fe200078ec0ff */
[----:B------:R-:W-:Y:S01]  /*15c0*/  BSSY B1, `(.L_x_33262) ;  /* 0x0000045000017945 */ /* 0x000fe20003800000 */
[----:B------:R-:W-:Y:S02]  /*15d0*/  IMAD.MOV.U32 R26, RZ, RZ, RZ ;  /* 0x000000ffff1a7224 */ /* 0x000fe400078e00ff */
[----:B------:R-:W-:Y:S01]  /*15e0*/  IMAD.SHL.U32 R10, R10, 0x8, RZ ;  /* 0x000000080a0a7824 */ /* 0x000fe200078e00ff */
[----:B------:R-:W-:Y:S01]  /*15f0*/  ISETP.GE.U32.AND P2, PT, R12, 0x3, PT ;  /* 0x000000030c00780c */ /* 0x000fe20003f46070 */
[----:B------:R-:W-:Y:S01]  /*1600*/  IMAD.MOV.U32 R35, RZ, RZ, R7 ;  /* 0x000000ffff237224 */ /* 0x000fe200078e0007 */
        /* <DEDUP_REMOVED lines=13> */
.L_x_33264:
[----:B--2---:R-:W-:Y:S01]  /*16e0*/  LOP3.LUT R11, R30, 0x1f, RZ, 0xc0, !PT ;  /* 0x0000001f1e0b7812 */ /* 0x004fe200078ec0ff */
        /* <DEDUP_REMOVED lines=12> */
[----:B------:R-:W1:Y:S01]  /*17b0*/  @!P3 LDS.64 R12, [R42] ;  /* 0x000000002a0cb984 */ /* 0x000e620000000a00 */
[----:B------:R-:W-:-:S05]  /*17c0*/  @!P3 IADD3 R11, P4, R11, R44, RZ ;  /* 0x0000002c0b0bb210 */ /* 0x000fca0007f9e0ff */
[----:B------:R-:W-:Y:S01]  /*17d0*/  @!P3 IMAD.X R14, RZ, RZ, R36, P4 ;  /* 0x000000ffff0eb224 */ /* 0x000fe200020e0624 */
[C---:B------:R-:W-:Y:S01]  /*17e0*/  @!P3 LEA R10, P4, R11.reuse, R9, 0x3 ;  /* 0x000000090b0ab211 */ /* 0x040fe200078818ff */
[----:B------:R-:W2:Y:S03]  /*17f0*/  @!P2 LDS.64 R34, [R42+0x8] ;  /* 0x000008002a22a984 */ /* 0x000ea60000000a00 */
[----:B------:R-:W-:Y:S02]  /*1800*/  @!P3 LEA.HI.X R11, R11, R22, R14, 0x3, P4 ;  /* 0x000000160b0bb211 */ /* 0x000fe400020f1c0e */
[----:B------:R-:W-:-:S04]  /*1810*/  IADD3 R44, P4, R44, UR5, RZ ;  /* 0x000000052c2c7c10 */ /* 0x000fc8000ff9e0ff */
[----:B------:R-:W-:Y:S01]  /*1820*/  @!P2 IADD3 R15, P5, R15, R44, RZ ;  /* 0x0000002c0f0fa210 */ /* 0x000fe20007fbe0ff */
[----:B0-----:R-:W-:Y:S01]  /*1830*/  IMAD.X R36, R36, 0x1, R3, P4 ;  /* 0x0000000124247824 */ /* 0x001fe200020e0603 */
        /* <DEDUP_REMOVED lines=13> */
[----:B------:R-:W-:Y:S02]  /*1910*/  IMAD.X R36, R30, 0x1, R3, P5 ;  /* 0x000000011e247824 */ /* 0x000fe400028e0603 */
[----:B------:R-:W-:Y:S01]  /*1920*/  @!P3 IMAD.X R13, RZ, RZ, R30, P2 ;  /* 0x000000ffff0db224 */ /* 0x000fe200010e061e */
[-C--:B------:R-:W-:Y:S01]  /*1930*/  @!P3 LEA R12, P2, R45, R9.reuse, 0x3 ;  /* 0x000000092d0cb211 */ /* 0x080fe200078418ff */
[----:B--2---:R-:W-:Y:S01]  /*1940*/  IMAD.IADD R35, R7, 0x1, R26 ;  /* 0x0000000107237824 */ /* 0x004fe200078e021a */
[----:B------:R-:W-:Y:S02]  /*1950*/  @!P4 IADD3 R30, P5, R43, R44, RZ ;  /* 0x0000002c2b1ec210 */ /* 0x000fe40007fbe0ff */
[----:B------:R-:W-:Y:S02]  /*1960*/  @!P3 LEA.HI.X R13, R45, R22, R13, 0x3, P2 ;  /* 0x000000162d0db211 */ /* 0x000fe400010f1c0d */
[----:B------:R-:W-:Y:S01]  /*1970*/  @!P4 LEA R10, P2, R30, R9, 0x3 ;  /* 0x000000091e0ac211 */ /* 0x000fe200078418ff */
[----:B------:R-:W-:-:S05]  /*1980*/  @!P4 IMAD.X R45, RZ, RZ, R36, P5 ;  /* 0x000000ffff2dc224 */ /* 0x000fca00028e0624 */
[----:B------:R-:W-:Y:S01]  /*1990*/  @!P4 LEA.HI.X R11, R30, R22, R45, 0x3, P2 ;  /* 0x000000161e0bc211 */ /* 0x000fe200010f1c2d */
[----:B------:R-:W-:Y:S01]  /*19a0*/  VIADD R30, R43, 0x1f ;  /* 0x0000001f2b1e7836 */ /* 0x000fe20000000000 */
[----:B------:R-:W-:Y:S01]  /*19b0*/  IADD3 R44, P2, R44, UR5, RZ ;  /* 0x000000052c2c7c10 */ /* 0x000fe2000ff5e0ff */
[----:B0-----:R2:W-:Y:S01]  /*19c0*/  @!P3 STG.E.64 desc[UR12][R12.64], R32 ;  /* 0x000000200c00b986 */ /* 0x0015e2000c101b0c */
[----:B------:R-:W-:-:S03]  /*19d0*/  ISETP.NE.AND P3, PT, R28, RZ, PT ;  /* 0x000000ff1c00720c */ /* 0x000fc60003f65270 */
[----:B------:R-:W-:Y:S01]  /*19e0*/  IMAD.X R36, R36, 0x1, R3, P2 ;  /* 0x0000000124247824 */ /* 0x000fe200010e0603 */
[----:B-1----:R2:W-:Y:S09]  /*19f0*/  @!P4 STG.E.64 desc[UR12][R10.64], R14 ;  /* 0x0000000e0a00c986 */ /* 0x0025f2000c101b0c */
[----:B------:R-:W-:Y:S05]  /*1a00*/  @P3 BRA `(.L_x_33264) ;  /* 0xfffffffc00343947 */ /* 0x000fea000383ffff */
.L_x_33263:
[----:B------:R-:W-:Y:S05]  /*1a10*/  BSYNC B1 ;  /* 0x0000000000017941 */ /* 0x000fea0003800000 */
.L_x_33262:
        /* <DEDUP_REMOVED lines=15> */
.L_x_33266:
[----:B------:R-:W-:Y:S05]  /*1b10*/  BSYNC B1 ;  /* 0x0000000000017941 */ /* 0x000fea0003800000 */
.L_x_33265:
        /* <DEDUP_REMOVED lines=25> */
.L_x_33261:
[----:B------:R-:W-:Y:S05]  /*1cb0*/  BSYNC B0 ;  /* 0x0000000000007941 */ /* 0x000fea0003800000 */
.L_x_33260:
[----:B------:R-:W-:Y:S01]  /*1cc0*/  BAR.SYNC.DEFER_BLOCKING 0x0 ;  /* 0x0000000000007b1d */ /* 0x000fe20000010000 */
[----:B012---:R-:W-:Y:S01]  /*1cd0*/  IMAD.MOV.U32 R10, RZ, RZ, R17 ;  /* 0x000000ffff0a7224 */ /* 0x007fe200078e0011 */
[----:B------:R-:W-:Y:S01]  /*1ce0*/  SHF.R.U32.HI R0, RZ, 0x5, R2 ;  /* 0x00000005ff007819 */ /* 0x000fe20000011602 */
[----:B------:R-:W-:Y:S02]  /*1cf0*/  IMAD.MOV.U32 R11, RZ, RZ, R19 ;  /* 0x000000ffff0b7224 */ /* 0x000fe400078e0013 */
        /* <DEDUP_REMOVED lines=32> */
.L_x_33272:
        /* <DEDUP_REMOVED lines=13> */
[----:B------:R-:W-:Y:S01]  /*1fd0*/  LOP3.LUT R29, R29, 0x1f, RZ, 0xc0, !PT ;  /* 0x0000001f1d1d7812 */ /* 0x000fe200078ec0ff */
[----:B------:R-:W-:Y:S01]  /*1fe0*/  IMAD.IADD R31, R7, 0x1, R26 ;  /* 0x00000001071f7824 */ /* 0x000fe200078e021a */
        /* <DEDUP_REMOVED lines=15> */
[----:B------:R-:W-:-:S03]  /*20e0*/  @!P2 LEA R18, P4, R6, R9, 0x3 ;  /* 0x000000090612a211 */ /* 0x000fc600078818ff */
[----:B------:R-:W-:Y:S01]  /*20f0*/  IMAD.X R28, R28, 0x1, R3, P5 ;  /* 0x000000011c1c7824 */ /* 0x000fe200028e0603 */
[----:B------:R-:W-:Y:S02]  /*2100*/  IADD3 R30, P5, R21, UR5, RZ ;  /* 0x00000005151e7c10 */ /* 0x000fe4000ffbe0ff */
[----:B------:R-:W-:Y:S02]  /*2110*/  @!P2 LEA.HI.X R19, R6, R22, R19, 0x3, P4 ;  /* 0x000000160613a211 */ /* 0x000fe400020f1c13 */
[----:B------:R-:W-:Y:S01]  /*2120*/  @!P1 IADD3 R21, P4, R24, R21, RZ ;  /* 0x0000001518159210 */ /* 0x000fe20007f9e0ff */
[----:B------:R-:W-:Y:S01]  /*2130*/  IMAD.X R34, R28, 0x1, R3, P5 ;  /* 0x000000011c227824 */ /* 0x000fe200028e0603 */
[----:B------:R-:W-:-:S03]  /*2140*/  @!P0 IADD3 R6, P5, R29, R30, RZ ;  /* 0x0000001e1d068210 */ /* 0x000fc60007fbe0ff */
[----:B------:R-:W-:Y:S01]  /*2150*/  @!P1 IMAD.X R28, RZ, RZ, R28, P4 ;  /* 0x000000ffff1c9224 */ /* 0x000fe200020e061c */
[CC--:B---3--:R-:W-:Y:S01]  /*2160*/  @!P1 LEA R20, P4, R21.reuse, R9.reuse, 0x3 ;  /* 0x0000000915149211 */ /* 0x0c8fe200078818ff */
[----:B------:R-:W-:Y:S01]  /*2170*/  @!P0 IMAD.X R25, RZ, RZ, R34, P5 ;  /* 0x000000ffff198224 */ /* 0x000fe200028e0622 */
[C---:B------:R-:W-:Y:S02]  /*2180*/  @!P0 LEA R24, P5, R6.reuse, R9, 0x3 ;  /* 0x0000000906188211 */ /* 0x040fe400078a18ff */
        /* <DEDUP_REMOVED lines=8> */
[----:B------:R-:W-:-:S05]  /*2210*/  IADD3 R30, P0, R30, UR5, RZ ;  /* 0x000000051e1e7c10 */ /* 0x000fca000ff1e0ff */
[----:B------:R-:W-:-:S04]  /*2220*/  IMAD.X R28, R34, 0x1, R3, P0 ;  /* 0x00000001221c7824 */ /* 0x000fc800000e0603 */
[----:B------:R-:W-:Y:S05]  /*2230*/  @P1 BRA `(.L_x_33272) ;  /* 0xfffffffc00301947 */ /* 0x000fea000383ffff */
[----:B------:R-:W-:Y:S05]  /*2240*/  BSYNC B2 ;  /* 0x0000000000027941 */ /* 0x000fea0003800000 */
.L_x_33271:
[----:B-1----:R-:W-:-:S07]  /*2250*/  VIADD R12, R32, 0x5 ;  /* 0x00000005200c7836 */ /* 0x002fce0000000000 */
.L_x_33270:
[----:B------:R-:W-:Y:S05]  /*2260*/  BSYNC B1 ;  /* 0x0000000000017941 */ /* 0x000fea0003800000 */
.L_x_33269:
        /* <DEDUP_REMOVED lines=16> */
.L_x_33274:
[----:B------:R-:W-:Y:S05]  /*2370*/  BSYNC B1 ;  /* 0x0000000000017941 */ /* 0x000fea0003800000 */
.L_x_33273:
        /* <DEDUP_REMOVED lines=25> */
.L_x_33268:
[----:B------:R-:W-:Y:S05]  /*2510*/  BSYNC B0 ;  /* 0x0000000000007941 */ /* 0x000fea0003800000 */
.L_x_33267:
        /* <DEDUP_REMOVED lines=14> */
[----:B-1----:R-:W-:-:S03]  /*2600*/  @!P0 LEA R4, R10, R7, 0x18 ;  /* 0x000000070a048211 */ /* 0x002fc600078ec0ff */
[----:B------:R-:W0:Y:S02]  /*2610*/  SHFL.DOWN PT, R6, R3, 0x4, 0x1f ;  /* 0x08801f0003067f89 */ /* 0x000e2400000e0000 */
[----:B------:R-:W-:Y:S01]  /*2620*/  @!P0 IMAD.IADD R4, R39, 0x1, R4 ;  /* 0x0000000127048824 */ /* 0x000fe200078e0204 */
        /* <DEDUP_REMOVED lines=24> */
.L_x_33285:
[----:B-1----:R-:W-:-:S07]  /*27b0*/  FMNMX R3, R4, R5, !PT ;  /* 0x0000000504037209 */ /* 0x002fce0007800000 */
.L_x_33277:
[----:B------:R-:W-:Y:S05]  /*27c0*/  BSYNC B0 ;  /* 0x0000000000007941 */ /* 0x000fea0003800000 */
.L_x_33276:
[----:B------:R-:W-:Y:S01]  /*27d0*/  ISETP.NE.AND P0, PT, R2, RZ, PT ;  /* 0x000000ff0200720c */ /* 0x000fe20003f05270 */
[----:B------:R-:W-:-:S12]  /*27e0*/  BSSY B0, `(.L_x_33275) ;  /* 0x0000004000007945 */ /* 0x000fd80003800000 */
[----:B------:R-:W-:Y:S05]  /*27f0*/  @P0 BRA `(.L_x_33279) ;  /* 0x0000000000080947 */ /* 0x000fea0003800000 */
[----:B0-----:R-:W0:Y:S02]  /*2800*/  LDC.64 R4, c[0x0][0x238] ;  /* 0x00008e00ff047b82 */ /* 0x001e240000000a00 */
[----:B0-----:R1:W-:Y:S02]  /*2810*/  REDG.E.MAX.S32.STRONG.GPU desc[UR12][R4.64], R3 ;  /* 0x000000030400798e */ /* 0x0013e4000d10e38c */
.L_x_33279:
[----:B------:R-:W-:Y:S05]  /*2820*/  BSYNC B0 ;  /* 0x0000000000007941 */ /* 0x000fea0003800000 */
.L_x_33275:
        /* <DEDUP_REMOVED lines=13> */
[----:B0-----:R-:W-:Y:S05]  /*2900*/  CALL.REL.NOINC `($__internal_749_$__cuda_sm20_rcp_rn_f32_slowpath) ;  /* 0x0000000400847944 */ /* 0x001fea0003c00000 */
[----:B------:R-:W-:Y:S05]  /*2910*/  BRA `(.L_x_33281) ;  /* 0x0000000000147947 */ /* 0x000fea0003800000 */
.L_x_33280:
[----:B01----:R-:W0:Y:S01]  /*2920*/  MUFU.RCP R5, UR7 ;  /* 0x0000000700057d08 */ /* 0x003e220008001000 */
[----:B------:R-:W-:-:S04]  /*2930*/  IMAD.U32 R0, RZ, RZ, UR7 ;  /* 0x00000007ff007e24 */ /* 0x000fc8000f8e00ff */
[----:B0-----:R-:W-:-:S04]  /*2940*/  FFMA R0, R5, R0, -1 ;  /* 0xbf80000005007423 */ /* 0x001fc80000000000 */
[----:B------:R-:W-:-:S04]  /*2950*/  FADD.FTZ R0, -R0, -RZ ;  /* 0x800000ff00007221 */ /* 0x000fc80000010100 */
[----:B------:R-:W-:-:S07]  /*2960*/  FFMA R5, R5, R0, R5 ;  /* 0x0000000005057223 */ /* 0x000fce0000000005 */
.L_x_33281:
[----:B------:R-:W0:Y:S02]  /*2970*/  LDC.64 R2, c[0x0][0x240] ;  /* 0x00009000ff027b82 */ /* 0x000e240000000a00 */
[----:B0-----:R-:W-:Y:S01]  /*2980*/  STG.E desc[UR12][R2.64], R5 ;  /* 0x0000000502007986 */ /* 0x001fe2000c10190c */
[----:B------:R-:W-:Y:S05]  /*2990*/  EXIT ;  /* 0x000000000000794d */ /* 0x000fea0003800000 */
.L_x_33278:
[----:B------:R-:W-:Y:S02]  /*29a0*/  IMAD.MOV.U32 R7, RZ, RZ, 0x4 ;  /* 0x00000004ff077424 */ /* 0x000fe400078e00ff */
[----:B------:R-:W-:Y:S02]  /*29b0*/  IMAD.MOV.U32 R9, RZ, RZ, 0x1f ;  /* 0x0000001fff097424 */ /* 0x000fe400078e00ff */
[----:B------:R-:W-:-:S07]  /*29c0*/  IMAD.MOV.U32 R6, RZ, RZ, -0x1 ;  /* 0xffffffffff067424 */ /* 0x000fce00078e00ff */
[----:B01----:R-:W-:Y:S05]  /*29d0*/  WARPSYNC.COLLECTIVE R6, `(.L_x_33282) ;  /* 0x0000000006087348 */ /* 0x003fea0003c00000 */
[----:B-1----:R1:W2:Y:S02]  /*29e0*/  SHFL.DOWN P0, R5, R0, R7, R9 ;  /* 0x0800000700057389 */ /* 0x0022a40000000009 */
[----:B012---:R-:W-:Y:S01]  /*29f0*/  ENDCOLLECTIVE ;  /* 0x000000000000791b */ /* 0x007fe20003800000 */
.L_x_33282:
[----:B------:R-:W-:Y:S02]  /*2a00*/  IMAD.MOV.U32 R7, RZ, RZ, 0x2 ;  /* 0x00000002ff077424 */ /* 0x000fe400078e00ff */
[----:B------:R-:W-:-:S05]  /*2a10*/  IMAD.MOV.U32 R3, RZ, RZ, R5 ;  /* 0x000000ffff037224 */ /* 0x000fca00078e0005 */
[----:B------:R-:W-:-:S05]  /*2a20*/  FMNMX R3, R3, R0, !PT ;  /* 0x0000000003037209 */ /* 0x000fca0007800000 */
[----:B------:R-:W-:-:S07]  /*2a30*/  IMAD.MOV.U32 R0, RZ, RZ, R3 ;  /* 0x000000ffff007224 */ /* 0x000fce00078e0003 */
[----:B------:R-:W-:Y:S05]  /*2a40*/  WARPSYNC.COLLECTIVE R6, `(.L_x_33283) ;  /* 0x0000000006087348 */ /* 0x000fea0003c00000 */
[----:B------:R0:W1:Y:S02]  /*2a50*/  SHFL.DOWN P0, R5, R0, R7, R9 ;  /* 0x0800000700057389 */ /* 0x0000640000000009 */
[----:B01----:R-:W-:Y:S01]  /*2a60*/  ENDCOLLECTIVE ;  /* 0x000000000000791b */ /* 0x003fe20003800000 */
.L_x_33283:
[----:B------:R-:W-:Y:S02]  /*2a70*/  IMAD.MOV.U32 R7, RZ, RZ, 0x1 ;  /* 0x00000001ff077424 */ /* 0x000fe400078e00ff */
[----:B------:R-:W-:-:S05]  /*2a80*/  IMAD.MOV.U32 R4, RZ, RZ, R5 ;  /* 0x000000ffff047224 */ /* 0x000fca00078e0005 */
[----:B------:R-:W-:-:S05]  /*2a90*/  FMNMX R4, R3, R4, !PT ;  /* 0x0000000403047209 */ /* 0x000fca0007800000 */
[----:B------:R-:W-:-:S07]  /*2aa0*/  IMAD.MOV.U32 R0, RZ, RZ, R4 ;  /* 0x000000ffff007224 */ /* 0x000fce00078e0004 */
[----:B------:R-:W-:Y:S05]  /*2ab0*/  WARPSYNC.COLLECTIVE R6, `(.L_x_33284) ;  /* 0x0000000006087348 */ /* 0x000fea0003c00000 */
[----:B------:R0:W1:Y:S02]  /*2ac0*/  SHFL.DOWN P0, R5, R0, R7, R9 ;  /* 0x0800000700057389 */ /* 0x0000640000000009 */
[----:B01----:R-:W-:Y:S01]  /*2ad0*/  ENDCOLLECTIVE ;  /* 0x000000000000791b */ /* 0x003fe20003800000 */
.L_x_33284:
[----:B------:R-:W-:Y:S05]  /*2ae0*/  BRA `(.L_x_33285) ;  /* 0xfffffffc00307947 */ /* 0x000fea000383ffff */
        .weak           $__internal_748_$__cuda_sm20_div_u64
        .type           $__internal_748_$__cuda_sm20_div_u64,@function
        .size           $__internal_748_$__cuda_sm20_div_u64,($__internal_749_$__cuda_sm20_rcp_rn_f32_slowpath - $__internal_748_$__cuda_sm20_div_u64)
$__internal_748_$__cuda_sm20_div_u64:
        /* <DEDUP_REMOVED lines=61> */
[----:B------:R-:W-:Y:S01]  /*2ec0*/  SEL R15, R15, R4, P0 ;  /* 0x000000040f0f7207 */ /* 0x000fe20000000000 */
[----:B------:R-:W-:Y:S01]  /*2ed0*/  IMAD.MOV.U32 R4, RZ, RZ, R0 ;  /* 0x000000ffff047224 */ /* 0x000fe200078e0000 */
[----:B------:R-:W-:-:S02]  /*2ee0*/  SEL R14, R14, R9, P0 ;  /* 0x000000090e0e7207 */ /* 0x000fc40000000000 */
[----:B------:R-:W-:Y:S02]  /*2ef0*/  SEL R15, R15, 0xffffffff, P1 ;  /* 0xffffffff0f0f7807 */ /* 0x000fe40000800000 */
[----:B------:R-:W-:Y:S01]  /*2f00*/  SEL R14, R14, 0xffffffff, P1 ;  /* 0xffffffff0e0e7807 */ /* 0x000fe20000800000 */
[----:B------:R-:W-:Y:S06]  /*2f10*/  RET.REL.NODEC R4 `(_ZN18transformer_engine6detail38cast_transpose_fused_kernel_notalignedILb0ELb0ELb1EfNS_16CTDBiasDActParamIffffEELi2ELi2ENS_5EmptyEXadL_ZNS_4reluIffEET_T0_RKS4_EEEEvT3_mmm) ;  /* 0xffffffd004387950 */ /* 0x000fec0003c3ffff */
        .weak           $__internal_749_$__cuda_sm20_rcp_rn_f32_slowpath
        .type           $__internal_749_$__cuda_sm20_rcp_rn_f32_slowpath,@function
        .size           $__internal_749_$__cuda_sm20_rcp_rn_f32_slowpath,(.L_x_35234 - $__internal_749_$__cuda_sm20_rcp_rn_f32_slowpath)
$__internal_749_$__cuda_sm20_rcp_rn_f32_slowpath:
        /* <DEDUP_REMOVED lines=15> */
.L_x_33286:
        /* <DEDUP_REMOVED lines=33> */
.L_x_33288:
[----:B------:R0:W1:Y:S02]  /*3220*/  MUFU.RCP R2, R0 ;  /* 0x0000000000027308 */ /* 0x0000640000001000 */
.L_x_33287:
[----:B-1-3--:R-:W-:Y:S02]  /*3230*/  IMAD.MOV.U32 R5, RZ, RZ, R2 ;  /* 0x000000ffff057224 */ /* 0x00afe400078e0002 */
[----:B------:R-:W-:Y:S02]  /*3240*/  IMAD.MOV.U32 R2, RZ, RZ, R7 ;  /* 0x000000ffff027224 */ /* 0x000fe400078e0007 */
[----:B------:R-:W-:-:S04]  /*3250*/  IMAD.MOV.U32 R3, RZ, RZ, 0x0 ;  /* 0x00000000ff037424 */ /* 0x000fc800078e00ff */
[----:B0-2---:R-:W-:Y:S05]  /*3260*/  RET.REL.NODEC R2 `(_ZN18transformer_engine6detail38cast_transpose_fused_kernel_notalignedILb0ELb0ELb1EfNS_16CTDBiasDActParamIffffEELi2ELi2ENS_5EmptyEXadL_ZNS_4reluIffEET_T0_RKS4_EEEEvT3_mmm) ;  /* 0xffffffcc02647950 */ /* 0x005fea0003c3ffff */
.L_x_33289:
        /* <DEDUP_REMOVED lines=9> */
.L_x_35234:


//--------------------- .text._ZN18transformer_engine6detail38cast_transpose_fused_kernel_notalignedILb1ELb0ELb0EfNS_16CTDBiasDActParamI13__nv_bfloat16S3_13__nv_fp8_e4m3fEELi4ELi8ENS_5EmptyELPFffRKS6_E0EEEvT3_mmm --------------------------
	.section	.text._ZN18transformer_engine6detail38cast_transpose_fused_kernel_notalignedILb1ELb0ELb0EfNS_16CTDBiasDActParamI13__nv_bfloat16S3_13__nv_fp8_e4m3fEELi4ELi8ENS_5EmptyELPFffRKS6_E0EEEvT3_mmm,"ax",@progbits
	.align	128
        .global         _ZN18transformer_engine6detail38cast_transpose_fused_kernel_notalignedILb1ELb0ELb0EfNS_16CTDBiasDActParamI13__nv_bfloat16S3_13__nv_fp8_e4m3fEELi4ELi8ENS_5EmptyELPFffRKS6_E0EEEvT3_mmm
        .type           _ZN18transformer_engine6detail38cast_transpose_fused_kernel_notalignedILb1ELb0ELb0EfNS_16CTDBiasDActParamI13__nv_bfloat16S3_13__nv_fp8_e4m3fEELi4ELi8ENS_5EmptyELPFffRKS6_E0EEEvT3_mmm,@function
        .size           _ZN18transformer_engine6detail38cast_transpose_fused_kernel_notalignedILb1ELb0ELb0EfNS_16CTDBiasDActParamI13__nv_bfloat16S3_13__nv_fp8_e4m3fEELi4ELi8ENS_5EmptyELPFffRKS6_E0EEEvT3_mmm,(.L_x_35236 - _ZN18transformer_engine6detail38cast_transpose_fused_kernel_notalignedILb1ELb0ELb0EfNS_16CTDBiasDActParamI13__nv_bfloat16S3_13__nv_fp8_e4m3fEELi4ELi8ENS_5EmptyELPFffRKS6_E0EEEvT3_mmm)
        .other          _ZN18transformer_engine6detail38cast_transpose_fused_kernel_notalignedILb1ELb0ELb0EfNS_16CTDBiasDActParamI13__nv_bfloat16S3_13__nv_fp8_e4m3fEELi4ELi8ENS_5EmptyELPFffRKS6_E0EEEvT3_mmm,@"STO_CUDA_ENTRY STV_DEFAULT"
_ZN18transformer_engine6detail38cast_transpose_fused_kernel_notalignedILb1ELb0ELb0EfNS_16CTDBiasDActParamI13__nv_bfloat16S3_13__nv_fp8_e4m3fEELi4ELi8ENS_5EmptyELPFffRKS6_E0EEEvT3_mmm:
.text._ZN18transformer_engine6detail38cast_transpose_fused_kernel_notalignedILb1ELb0ELb0EfNS_16CTDBiasDActParamI13__nv_bfloat16S3_13__nv_fp8_e4m3fEELi4ELi8ENS_5EmptyELPFffRKS6_E0EEEvT3_mmm:
        /* <DEDUP_REMOVED lines=20> */
[----:B------:R-:W-:Y:S05]  /*0140*/  CALL.REL.NOINC `($__internal_750_$__cuda_sm20_div_u64) ;  /* 0x000000ac00607944 */ /* 0x000fea0003c00000 */
        /* <DEDUP_REMOVED lines=9> */
.L_x_33290:
        /* <DEDUP_REMOVED lines=22> */
.L_x_33291:
[----:B------:R-:W0:Y:S01]  /*0340*/  LDC.64 R10, c[0x0][0x258] ;  /* 0x00009600ff0a7b82 */ /* 0x000e220000000a00 */
[----:B------:R-:W-:Y:S01]  /*0350*/  ULDC.64 UR4, c[0x0][0x260] ;  /* 0x0000980000047ab9 */ /* 0x000fe20000000a00 */
[----:B------:R-:W-:Y:S01]  /*0360*/  SHF.L.U64.HI R0, R4, 0x5, R5 ;  /* 0x0000000504007819 */ /* 0x000fe20000010205 */
[----:B------:R-:W-:Y:S01]  /*0370*/  USHF.R.U64 UR9, UR4, 0x3, UR5 ;  /* 0x0000000304097899 */ /* 0x000fe20008001205 */
[----:B------:R-:W-:Y:S01]  /*0380*/  SHF.L.U64.HI R2, R56, 0x5, R55 ;  /* 0x0000000538027819 */ /* 0x000fe20000010237 */
[----:B------:R-:W-:Y:S01]  /*0390*/  USHF.R.U32.HI UR10, URZ, 0x3, UR5 ;  /* 0x000000033f0a7899 */ /* 0x000fe20008011605 */
[----:B------:R-:W-:Y:S01]  /*03a0*/  LOP3.LUT R16, R58, 0x7, RZ, 0xc0, !PT ;  /* 0x000000073a107812 */ /* 0x000fe200078ec0ff */
[----:B------:R-:W-:Y:S01]  /*03b0*/  ULDC.64 UR6, c[0x0][0x230] ;  /* 0x00008c0000067ab9 */ /* 0x000fe20000000a00 */
[----:B------:R-:W-:Y:S01]  /*03c0*/  IMAD.SHL.U32 R7, R56, 0x4, RZ ;  /* 0x0000000438077824 */ /* 0x000fe200078e00ff */
[----:B------:R-:W-:Y:S01]  /*03d0*/  LEA R53, P2, -R4, UR9, 0x5 ;  /* 0x0000000904357c11 */ /* 0x000fe2000f8429ff */
[----:B------:R-:W-:Y:S01]  /*03e0*/  ULDC.64 UR12, c[0x0][0x220] ;  /* 0x00008800000c7ab9 */ /* 0x000fe20000000a00 */
[----:B------:R-:W-:Y:S01]  /*03f0*/  IMAD.SHL.U32 R54, R16, 0x4, RZ ;  /* 0x0000000410367824 */ /* 0x000fe200078e00ff */
[----:B------:R-:W-:-:S02]  /*0400*/  ISETP.NE.U32.AND P0, PT, RZ, UR6, PT ;  /* 0x00000006ff007c0c */ /* 0x000fc4000bf05070 */
[----:B------:R-:W-:Y:S02]  /*0410*/  IADD3.X R0, ~R0, UR10, RZ, P2, !PT ;  /* 0x0000000a00007c10 */ /* 0x000fe400097fe5ff */
[----:B------:R-:W-:Y:S02]  /*0420*/  ISETP.LT.U32.AND P2, PT, R53, 0x20, PT ;  /* 0x000000203500780c */ /* 0x000fe40003f41070 */
[----:B------:R-:W-:Y:S01]  /*0430*/  ISETP.NE.AND.EX P0, PT, RZ, UR7, PT, P0 ;  /* 0x00000007ff007c0c */ /* 0x000fe2000bf05300 */
[----:B------:R-:W-:Y:S01]  /*0440*/  ULDC.64 UR6, c[0x0][0x210] ;  /* 0x0000840000067ab9 */ /* 0x000fe20000000a00 */
[----:B------:R-:W-:Y:S01]  /*0450*/  ISETP.LT.U32.AND.EX P2, PT, R0, RZ, PT, P2 ;  /* 0x000000ff0000720c */ /* 0x000fe20003f41120 */
[----:B------:R-:W-:Y:S01]  /*0460*/  IMAD.SHL.U32 R0, R58, 0x20, RZ ;  /* 0x000000203a007824 */ /* 0x000fe200078e00ff */
[----:B------:R-:W-:Y:S01]  /*0470*/  SHF.L.U64.HI R9, R56, 0x2, R55 ;  /* 0x0000000238097819 */ /* 0x000fe20000010237 */
        /* <DEDUP_REMOVED lines=10> */
[----:B------:R-:W-:Y:S02]  /*0520*/  LOP3.LUT R0, R0, 0xe0, RZ, 0xc0, !PT ;  /* 0x000000e000007812 */ /* 0x000fe400078ec0ff */
[----:B------:R-:W-:Y:S01]  /*0530*/  ISETP.LT.U32.AND.EX P1, PT, R2, RZ, PT, P1 ;  /* 0x000000ff0200720c */ /* 0x000fe20003f21110 */
[----:B------:R-:W-:-:S03]  /*0540*/  IMAD.WIDE.U32 R2, R4, R10, RZ ;  /* 0x0000000a04027225 */ /* 0x000fc600078e00ff */
[----:B------:R-:W-:Y:S01]  /*0550*/  SEL R52, R52, 0x20, P1 ;  /* 0x0000002034347807 */ /* 0x000fe20000800000 */
[----:B------:R-:W-:Y:S01]  /*0560*/  IMAD.IADD R3, R3, 0x1, R13 ;  /* 0x0000000103037824 */ /* 0x000fe200078e020d */
[----:B------:R-:W-:Y:S01]  /*0570*/  ISETP.GE.U32.AND P1, PT, R54, R53, PT ;  /* 0x000000353600720c */ /* 0x000fe20003f26070 */
[----:B------:R-:W-:Y:S01]  /*0580*/  IMAD.WIDE.U32 R18, R65, R0, RZ ;  /* 0x0000000041127225 */ /* 0x000fe200078e00ff */
[C---:B------:R-:W-:Y:S02]  /*0590*/  LEA R6, P2, R2.reuse, R7, 0x3 ;  /* 0x0000000702067211 */ /* 0x040fe400078418ff */
[----:B------:R-:W-:Y:S01]  /*05a0*/  ISETP.LT.U32.AND P1, PT, R43, R52, !P1 ;  /* 0x000000342b00720c */ /* 0x000fe20004f21070 */
[----:B------:R-:W-:Y:S01]  /*05b0*/  IMAD R7, R63, R0, RZ ;  /* 0x000000003f077224 */ /* 0x000fe200078e02ff */
[----:B------:R-:W-:Y:S01]  /*05c0*/  LEA.HI.X R3, R2, R9, R3, 0x3, P2 ;  /* 0x0000000902037211 */ /* 0x000fe200010f1c03 */
[C---:B------:R-:W-:Y:S01]  /*05d0*/  IMAD.SHL.U32 R84, R6.reuse, 0x20, RZ ;  /* 0x0000002006547824 */ /* 0x040fe200078e00ff */
[----:B------:R-:W-:Y:S01]  /*05e0*/  IADD3 R30, P2, R43, R18, RZ ;  /* 0x000000122b1e7210 */ /* 0x000fe20007f5e0ff */
[----:B------:R-:W-:Y:S01]  /*05f0*/  IMAD.IADD R32, R19, 0x1, R7 ;  /* 0x0000000113207824 */ /* 0x000fe200078e0207 */
[----:B------:R-:W0:Y:S01]  /*0600*/  @P0 LDC.64 R8, c[0x0][0x230] ;  /* 0x00008c00ff080b82 */ /* 0x000e220000000a00 */
[----:B------:R-:W-:-:S02]  /*0610*/  SHF.L.U64.HI R71, R6, 0x5, R3 ;  /* 0x0000000506477819 */ /* 0x000fc40000010203 */
[----:B------:R-:W-:Y:S01]  /*0620*/  IMAD.X R31, RZ, RZ, R32, P2 ;  /* 0x000000ffff1f7224 */ /* 0x000fe200010e0620 */
[----:B------:R-:W-:-:S03]  /*0630*/  LEA R66, P2, R84, UR6, 0x1 ;  /* 0x0000000654427c11 */ /* 0x000fc6000f8408ff */
[----:B------:R-:W-:Y:S01]  /*0640*/  @P1 LOP3.LUT R13, R10, 0xfffffffc, RZ, 0xc0, !PT ;  /* 0xfffffffc0a0d1812 */ /* 0x000fe200078ec0ff */
[----:B------:R-:W-:Y:S01]  /*0650*/  @P1 IMAD R15, R63, 0x5, RZ ;  /* 0x000000053f0f1824 */ /* 0x000fe200078e02ff */
[----:B------:R-:W-:Y:S01]  /*0660*/  @P1 LOP3.LUT R3, R11, 0x1fffffff, RZ, 0xc0, !PT ;  /* 0x1fffffff0b031812 */ /* 0x000fe200078ec0ff */
[----:B------:R-:W-:Y:S01]  /*0670*/  @P1 IMAD.WIDE.U32 R6, R65, 0x5, R30 ;  /* 0x0000000541061825 */ /* 0x000fe200078e001e */
[----:B------:R-:W-:Y:S02]  /*0680*/  @P1 IADD3 R13, P3, R13, R30, RZ ;  /* 0x0000001e0d0d1210 */ /* 0x000fe40007f7e0ff */
[----:B------:R-:W-:Y:S02]  /*0690*/  @!P1 CS2R R24, SRZ ;  /* 0x0000000000189805 */ /* 0x000fe4000001ff00 */
[----:B------:R-:W-:Y:S01]  /*06a0*/  LEA.HI.X R2, R84, UR7, R71, 0x1, P2 ;  /* 0x0000000754027c11 */ /* 0x000fe200090f0c47 */
[----:B------:R-:W-:Y:S01]  /*06b0*/  ULDC.64 UR6, c[0x0][0x208] ;  /* 0x0000820000067ab9 */ /* 0x000fe20000000a00 */
[-C--:B------:R-:W-:Y:S01]  /*06c0*/  @P1 LEA R12, P2, R13, R66.reuse, 0x3 ;  /* 0x000000420d0c1211 */ /* 0x080fe200078418ff */
[----:B------:R-:W-:Y:S01]  /*06d0*/  @P1 IMAD.X R0, R3, 0x1, R31, P3 ;  /* 0x0000000103001824 */ /* 0x000fe200018e061f */
[----:B------:R-:W-:Y:S01]  /*06e0*/  @P1 LEA R14, P3, R6, R66, 0x3 ;  /* 0x00000042060e1211 */ /* 0x000fe200078618ff */
[----:B------:R-:W-:-:S03]  /*06f0*/  @P1 IMAD.IADD R3, R7, 0x1, R15 ;  /* 0x0000000107031824 */ /* 0x000fc600078e020f */
[-C--:B------:R-:W-:Y:S01]  /*0700*/  @P1 LEA.HI.X R13, R13, R2.reuse, R0, 0x3, P2 ;  /* 0x000000020d0d1211 */ /* 0x080fe200010f1c00 */
[----:B------:R-:W-:Y:S01]  /*0710*/  IMAD.MOV.U32 R0, RZ, RZ, 0x3f800000 ;  /* 0x3f800000ff007424 */ /* 0x000fe200078e00ff */
[----:B------:R-:W-:Y:S02]  /*0720*/  @P1 LEA.HI.X R15, R6, R2, R3, 0x3, P3 ;  /* 0x00000002060f1211 */ /* 0x000fe400018f1c03 */
[----:B------:R-:W-:Y:S01]  /*0730*/  @!P1 CS2R R6, SRZ ;  /* 0x0000000000069805 */ /* 0x000fe2000001ff00 */
[----:B------:R-:W-:Y:S01]  /*0740*/  @P1 IMAD.MOV.U32 R22, RZ, RZ, R30 ;  /* 0x000000ffff161224 */ /* 0x000fe200078e001e */
[----:B------:R-:W2:Y:S01]  /*0750*/  @P1 LDG.E.64 R24, desc[UR6][R12.64] ;  /* 0x000000060c181981 */ /* 0x000ea2000c1e1b00 */
[----:B------:R-:W-:Y:S02]  /*0760*/  @P1 IMAD.MOV.U32 R23, RZ, RZ, R31 ;  /* 0x000000ffff171224 */ /* 0x000fe400078e001f */
[----:B------:R-:W-:Y:S01]  /*0770*/  @P1 IMAD R3, R63, 0x7, RZ ;  /* 0x000000073f031824 */ /* 0x000fe200078e02ff */
[----:B------:R-:W3:Y:S01]  /*0780*/  @P1 LDG.E.64 R6, desc[UR6][R14.64] ;  /* 0x000000060e061981 */ /* 0x000ee2000c1e1b00 */
[----:B------:R-:W-:-:S03]  /*0790*/  @P1 IMAD.WIDE.U32 R22, R65, 0x7, R22 ;  /* 0x0000000741161825 */ /* 0x000fc600078e0016 */
[----:B0-----:R-:W4:Y:S01]  /*07a0*/  @P0 LDG.E R0, desc[UR6][R8.64] ;  /* 0x0000000608000981 */ /* 0x001f22000c1e1900 */
[----:B------:R-:W-:Y:S01]  /*07b0*/  @P1 IMAD.MOV.U32 R20, RZ, RZ, R30 ;  /* 0x000000ffff141224 */ /* 0x000fe200078e001e */
[C---:B------:R-:W-:Y:S01]  /*07c0*/  @P1 LEA R28, P2, R22.reuse, R66, 0x3 ;  /* 0x00000042161c1211 */ /* 0x040fe200078418ff */
[----:B------:R-:W-:Y:S01]  /*07d0*/  @P1 IMAD.MOV.U32 R21, RZ, RZ, R31 ;  /* 0x000000ffff151224 */ /* 0x000fe200078e001f */
[----:B------:R-:W-:Y:S01]  /*07e0*/  @!P1 CS2R R12, SRZ ;  /* 0x00000000000c9805 */ /* 0x000fe2000001ff00 */
[----:B------:R-:W-:Y:S01]  /*07f0*/  @P1 IMAD.IADD R3, R23, 0x1, R3 ;  /* 0x0000000117031824 */ /* 0x000fe200078e0203 */
[----:B------:R-:W-:Y:S01]  /*0800*/  @!P1 CS2R R14, SRZ ;  /* 0x00000000000e9805 */ /* 0x000fe2000001ff00 */
[----:B------:R-:W-:Y:S02]  /*0810*/  @P1 IMAD R17, R63, 0x6, RZ ;  /* 0x000000063f111824 */ /* 0x000fe400078e02ff */
[----:B------:R-:W-:Y:S01]  /*0820*/  @P1 IMAD.WIDE.U32 R20, R65, 0x6, R20 ;  /* 0x0000000641141825 */ /* 0x000fe200078e0014 */
[----:B------:R-:W-:-:S02]  /*0830*/  @P1 LEA.HI.X R29, R22, R2, R3, 0x3, P2 ;  /* 0x00000002161d1211 */ /* 0x000fc400010f1c03 */
[----:B------:R-:W-:Y:S01]  /*0840*/  @P1 IADD3 R3, P2, R30, R65, RZ ;  /* 0x000000411e031210 */ /* 0x000fe20007f5e0ff */
[----:B------:R-:W-:Y:S01]  /*0850*/  @P1 IMAD.IADD R17, R21, 0x1, R17 ;  /* 0x0000000115111824 */ /* 0x000fe200078e0211 */
[C---:B------:R-:W-:Y:S01]  /*0860*/  @P1 LEA R26, P0, R20.reuse, R66, 0x3 ;  /* 0x00000042141a1211 */ /* 0x040fe200078018ff */
[----:B------:R-:W-:Y:S01]  /*0870*/  @P1 IMAD.MOV.U32 R22, RZ, RZ, R30 ;  /* 0x000000ffff161224 */ /* 0x000fe200078e001e */
[----:B------:R0:W4:Y:S01]  /*0880*/  @P1 LDG.E.64 R14, desc[UR6][R28.64] ;  /* 0x000000061c0e1981 */ /* 0x000122000c1e1b00 */
[----:B------:R-:W-:Y:S01]  /*0890*/  @P1 IMAD.MOV.U32 R23, RZ, RZ, R31 ;  /* 0x000000ffff171224 */ /* 0x000fe200078e001f */
[----:B------:R-:W-:Y:S01]  /*08a0*/  @P1 LEA.HI.X R27, R20, R2, R17, 0x3, P0 ;  /* 0x00000002141b1211 */ /* 0x000fe200000f1c11 */
[----:B------:R-:W-:Y:S01]  /*08b0*/  @P1 IMAD.X R19, R31, 0x1, R63, P2 ;  /* 0x000000011f131824 */ /* 0x000fe200010e063f */
[----:B------:R-:W-:Y:S01]  /*08c0*/  @P1 LEA R20, P2, R3, R66, 0x3 ;  /* 0x0000004203141211 */ /* 0x000fe200078418ff */
[----:B------:R-:W-:Y:S02]  /*08d0*/  @P1 IMAD R33, R63, 0x3, RZ ;  /* 0x000000033f211824 */ /* 0x000fe400078e02ff */
[----:B------:R-:W-:Y:S01]  /*08e0*/  @P1 IMAD.WIDE.U32 R22, R65, 0x3, R22 ;  /* 0x0000000341161825 */ /* 0x000fe200078e0016 */
[----:B------:R-:W-:Y:S01]  /*08f0*/  @P1 LEA.HI.X R21, R3, R2, R19, 0x3, P2 ;  /* 0x0000000203151211 */ /* 0x000fe200010f1c13 */
[----:B------:R1:W4:Y:S02]  /*0900*/  @P1 LDG.E.64 R12, desc[UR6][R26.64] ;  /* 0x000000061a0c1981 */ /* 0x000324000c1e1b00 */
[----:B------:R-:W-:Y:S01]  /*0910*/  @P1 IMAD.IADD R3, R23, 0x1, R33 ;  /* 0x0000000117031824 */ /* 0x000fe200078e0221 */
[----:B0-----:R-:W-:-:S02]  /*0920*/  @P1 LEA R28, P2, R22, R66, 0x3 ;  /* 0x00000042161c1211 */ /* 0x001fc400078418ff */
[----:B------:R-:W-:Y:S02]  /*0930*/  @P1 LEA R8, P0, R30, R66, 0x3 ;  /* 0x000000421e081211 */ /* 0x000fe400078018ff */
[C---:B------:R-:W-:Y:S02]  /*0940*/  @P1 LEA R17, P3, R65.reuse, R30, 0x1 ;  /* 0x0000001e41111211 */ /* 0x040fe400078608ff */
[-C--:B------:R-:W-:Y:S02]  /*0950*/  @P1 LEA.HI.X R29, R22, R2.reuse, R3, 0x3, P2 ;  /* 0x00000002161d1211 */ /* 0x080fe400010f1c03 */
[----:B------:R-:W-:Y:S02]  /*0960*/  @!P1 CS2R R22, SRZ ;  /* 0x0000000000169805 */ /* 0x000fe4000001ff00 */
[----:B------:R-:W-:Y:S02]  /*0970*/  @P1 LEA.HI.X R9, R30, R2, R31, 0x3, P0 ;  /* 0x000000021e091211 */ /* 0x000fe400000f1c1f */
[----:B------:R-:W-:-:S02]  /*0980*/  @P1 LEA.HI.X R30, R65, R31, R63, 0x1, P3 ;  /* 0x0000001f411e1211 */ /* 0x000fc400018f0c3f */
[C---:B-1----:R-:W-:Y:S02]  /*0990*/  @P1 LEA R26, P0, R17.reuse, R66, 0x3 ;  /* 0x00000042111a1211 */ /* 0x042fe400078018ff */
[----:B------:R-:W-:Y:S02]  /*09a0*/  @!P1 CS2R R78, SRZ ;  /* 0x00000000004e9805 */ /* 0x000fe4000001ff00 */
[----:B------:R-:W-:Y:S02]  /*09b0*/  @!P1 CS2R R40, SRZ ;  /* 0x0000000000289805 */ /* 0x000fe4000001ff00 */
[----:B------:R-:W-:Y:S02]  /*09c0*/  @!P1 CS2R R38, SRZ ;  /* 0x0000000000269805 */ /* 0x000fe4000001ff00 */
[----:B------:R-:W-:Y:S01]  /*09d0*/  @P1 LEA.HI.X R27, R17, R2, R30, 0x3, P0 ;  /* 0x00000002111b1211 */ /* 0x000fe200000f1c1e */
[----:B------:R-:W4:Y:S04]  /*09e0*/  @P1 LDG.E.64 R22, desc[UR6][R28.64] ;  /* 0x000000061c161981 */ /* 0x000f28000c1e1b00 */
[----:B------:R-:W4:Y:S04]  /*09f0*/  @P1 LDG.E.64 R78, desc[UR6][R8.64] ;  /* 0x00000006084e1981 */ /* 0x000f28000c1e1b00 */
[----:B------:R0:W4:Y:S04]  /*0a00*/  @P1 LDG.E.64 R40, desc[UR6][R20.64] ;  /* 0x0000000614281981 */ /* 0x000128000c1e1b00 */
[----:B------:R1:W4:Y:S01]  /*0a10*/  @P1 LDG.E.64 R38, desc[UR6][R26.64] ;  /* 0x000000061a261981 */ /* 0x000322000c1e1b00 */
[----:B------:R-:W-:-:S02]  /*0a20*/  VIADD R17, R58, 0xffffffff ;  /* 0xffffffff3a117836 */ /* 0x000fc40000000000 */
[----:B------:R-:W-:-:S03]  /*0a30*/  VIADD R62, R54, 0x1 ;  /* 0x00000001363e7836 */ /* 0x000fc60000000000 */
[----:B------:R-:W-:Y:S02]  /*0a40*/  LOP3.LUT R17, R17, 0x1f, RZ, 0xc0, !PT ;  /* 0x0000001f11117812 */ /* 0x000fe400078ec0ff */
[----:B------:R-:W-:-:S04]  /*0a50*/  ISETP.GE.U32.AND P1, PT, R62, R53, PT ;  /* 0x000000353e00720c */ /* 0x000fc80003f26070 */
[C---:B------:R-:W-:Y:S02]  /*0a60*/  ISETP.LT.U32.AND P1, PT, R17.reuse, R52, !P1 ;  /* 0x000000341100720c */ /* 0x040fe40004f21070 */
[----:B------:R-:W-:Y:S01]  /*0a70*/  IADD3 R30, P0, R17, R18, RZ ;  /* 0x00000012111e7210 */ /* 0x000fe20007f1e0ff */
[----:B0-----:R-:W-:Y:S01]  /*0a80*/  IMAD.SHL.U32 R20, R16, 0x20, RZ ;  /* 0x0000002010147824 */ /* 0x001fe200078e00ff */
[C---:B------:R-:W-:Y:S01]  /*0a90*/  SHF.L.U64.HI R19, R65.reuse, 0x3, R63 ;  /* 0x0000000341137819 */ /* 0x040fe2000001023f */
[----:B------:R-:W-:Y:S02]  /*0aa0*/  IMAD.SHL.U32 R18, R65, 0x8, RZ ;  /* 0x0000000841127824 */ /* 0x000fe400078e00ff */
[----:B------:R-:W-:Y:S02]  /*0ab0*/  VIADD R3, R58, 0x1e ;  /* 0x0000001e3a037836 */ /* 0x000fe40000000000 */
[----:B------:R-:W-:Y:S02]  /*0ac0*/  IMAD.X R31, RZ, RZ, R32, P0 ;  /* 0x000000ffff1f7224 */ /* 0x000fe400000e0620 */
[----:B------:R-:W-:-:S02]  /*0ad0*/  IMAD R33, R63, R20, RZ ;  /* 0x000000143f217224 */ /* 0x000fc400078e02ff */
[----:B-1----:R-:W-:Y:S01]  /*0ae0*/  IMAD.WIDE.U32 R26, R20, R65, R18 ;  /* 0x00000041141a7225 */ /* 0x002fe200078e0012 */
[----:B------:R-:W-:-:S03]  /*0af0*/  LOP3.LUT R3, R3, 0x1f, RZ, 0xc0, !PT ;  /* 0x0000001f03037812 */ /* 0x000fc600078ec0ff */
[----:B------:R-:W-:Y:S02]  /*0b00*/  @P1 IMAD R9, R63, 0x9, RZ ;  /* 0x000000093f091824 */ /* 0x000fe400078e02ff */
[C---:B------:R-:W-:Y:S01]  /*0b10*/  @P1 IMAD.WIDE.U32 R20, R65.reuse, 0x9, R30 ;  /* 0x0000000941141825 */ /* 0x040fe200078e001e */
[----:B------:R-:W-:Y:S02]  /*0b20*/  @P1 LEA R29, P2, R65, R30, 0x3 ;  /* 0x0000001e411d1211 */ /* 0x000fe400078418ff */
[----:B------:R-:W-:Y:S01]  /*0b30*/  IADD3 R36, P4, R3, R26, RZ ;  /* 0x0000001a03247210 */ /* 0x000fe20007f9e0ff */
[----:B------:R-:W-:Y:S01]  /*0b40*/  VIADD R8, R54, 0x2 ;  /* 0x0000000236087836 */ /* 0x000fe20000000000 */
[-C--:B------:R-:W-:Y:S01]  /*0b50*/  @P1 LEA R72, P3, R20, R66.reuse, 0x3 ;  /* 0x0000004214481211 */ /* 0x080fe200078618ff */
[----:B------:R-:W-:Y:S01]  /*0b60*/  @P1 IMAD.IADD R9, R21, 0x1, R9 ;  /* 0x0000000115091824 */ /* 0x000fe200078e0209 */
[----:B------:R-:W-:Y:S02]  /*0b70*/  @P1 LEA.HI.X R26, R65, R31, R63, 0x3, P2 ;  /* 0x0000001f411a1211 */ /* 0x000fe400010f1c3f */
[----:B------:R-:W-:Y:S01]  /*0b80*/  @P1 LEA R74, P2, R29, R66, 0x3 ;  /* 0x000000421d4a1211 */ /* 0x000fe200078418ff */
[----:B------:R-:W-:Y:S01]  /*0b90*/  @P1 IMAD.MOV.U32 R21, RZ, RZ, R31 ;  /* 0x000000ffff151224 */ /* 0x000fe200078e001f */
[----:B------:R-:W-:-:S02]  /*0ba0*/  ISETP.GE.U32.AND P0, PT, R8, R53, PT ;  /* 0x000000350800720c */ /* 0x000fc40003f06070 */
[-C--:B------:R-:W-:Y:S01]  /*0bb0*/  @P1 LEA.HI.X R73, R20, R2.reuse, R9, 0x3, P3 ;  /* 0x0000000214491211 */ /* 0x080fe200018f1c09 */
[----:B------:R-:W-:Y:S01]  /*0bc0*/  @P1 IMAD.MOV.U32 R20, RZ, RZ, R30 ;  /* 0x000000ffff141224 */ /* 0x000fe200078e001e */
[----:B------:R-:W-:Y:S01]  /*0bd0*/  @P1 LEA.HI.X R75, R29, R2, R26, 0x3, P2 ;  /* 0x000000021d4b1211 */ /* 0x000fe200010f1c1a */
[----:B------:R-:W-:Y:S01]  /*0be0*/  @P1 IMAD.MOV.U32 R28, RZ, RZ, R30 ;  /* 0x000000ffff1c1224 */ /* 0x000fe200078e001e */
[----:B------:R-:W-:Y:S01]  /*0bf0*/  ISETP.LT.U32.AND P0, PT, R3, R52, !P0 ;  /* 0x000000340300720c */ /* 0x000fe20004701070 */
[----:B------:R-:W-:Y:S02]  /*0c00*/  @P1 IMAD.MOV.U32 R29, RZ, RZ, R31 ;  /* 0x000000ffff1d1224 */ /* 0x000fe400078e001f */
[----:B------:R-:W-:Y:S02]  /*0c10*/  @P1 IMAD R3, R63, 0xa, RZ ;  /* 0x0000000a3f031824 */ /* 0x000fe400078e02ff */
[----:B------:R-:W-:-:S04]  /*0c20*/  @P1 IMAD.WIDE.U32 R20, R65, 0xa, R20 ;  /* 0x0000000a41141825 */ /* 0x000fc800078e0014 */
[----:B------:R-:W-:Y:S02]  /*0c30*/  IMAD.X R37, R33, 0x1, R27, P4 ;  /* 0x0000000121257824 */ /* 0x000fe400020e061b */
[----:B------:R-:W-:Y:S02]  /*0c40*/  @P1 IMAD R45, R63, 0xc, RZ ;  /* 0x0000000c3f2d1824 */ /* 0x000fe400078e02ff */
[----:B------:R-:W-:Y:S02]  /*0c50*/  @P1 IMAD.MOV.U32 R34, RZ, RZ, R30 ;  /* 0x000000ffff221224 */ /* 0x000fe400078e001e */
[----:B------:R-:W-:Y:S02]  /*0c60*/  @P1 IMAD.MOV.U32 R35, RZ, RZ, R31 ;  /* 0x000000ffff231224 */ /* 0x000fe400078e001f */
[----:B------:R-:W-:Y:S01]  /*0c70*/  @P1 IMAD.WIDE.U32 R28, R65, 0xc, R28 ;  /* 0x0000000c411c1825 */ /* 0x000fe200078e001c */
[----:B------:R-:W-:-:S03]  /*0c80*/  @P1 LEA R76, P2, R20, R66, 0x3 ;  /* 0x00000042144c1211 */ /* 0x000fc600078418ff */
[--C-:B------:R-:W-:Y:S02]  /*0c90*/  @P1 IMAD.MOV.U32 R26, RZ, RZ, R30.reuse ;  /* 0x000000ffff1a1224 */ /* 0x100fe400078e001e */
[--C-:B------:R-:W-:Y:S02]  /*0ca0*/  @P1 IMAD.MOV.U32 R27, RZ, RZ, R31.reuse ;  /* 0x000000ffff1b1224 */ /* 0x100fe400078e001f */
[----:B------:R-:W-:Y:S02]  /*0cb0*/  @P1 IMAD.MOV.U32 R32, RZ, RZ, R30 ;  /* 0x000000ffff201224 */ /* 0x000fe400078e001e */
[----:B------:R-:W-:Y:S02]  /*0cc0*/  @P1 IMAD.MOV.U32 R33, RZ, RZ, R31 ;  /* 0x000000ffff211224 */ /* 0x000fe400078e001f */
[----:B------:R-:W-:Y:S01]  /*0cd0*/  @P1 IMAD.IADD R3, R21, 0x1, R3 ;  /* 0x0000000115031824 */ /* 0x000fe200078e0203 */
[----:B------:R-:W-:Y:S01]  /*0ce0*/  @P1 LEA R44, P3, R28, R66, 0x3 ;  /* 0x000000421c2c1211 */ /* 0x000fe200078618ff */
[----:B------:R-:W-:-:S02]  /*0cf0*/  @P1 IMAD R49, R63, 0xe, RZ ;  /* 0x0000000e3f311824 */ /* 0x000fc400078e02ff */
[----:B------:R-:W-:Y:S01]  /*0d00*/  @P1 IMAD.WIDE.U32 R34, R65, 0xe, R34 ;  /* 0x0000000e41221825 */ /* 0x000fe200078e0022 */
[----:B------:R-:W-:-:S03]  /*0d10*/  @P1 LEA.HI.X R77, R20, R2, R3, 0x3, P2 ;  /* 0x00000002144d1211 */ /* 0x000fc600010f1c03 */
[----:B------:R-:W-:Y:S02]  /*0d20*/  @P1 IMAD.IADD R21, R29, 0x1, R45 ;  /* 0x000000011d151824 */ /* 0x000fe400078e022d */
[----:B------:R-:W-:Y:S02]  /*0d30*/  @P1 IMAD R9, R63, 0xb, RZ ;  /* 0x0000000b3f091824 */ /* 0x000fe400078e02ff */
[----:B------:R-:W-:Y:S01]  /*0d40*/  @P1 IMAD.WIDE.U32 R26, R65, 0xb, R26 ;  /* 0x0000000b411a1825 */ /* 0x000fe200078e001a */
[----:B------:R-:W-:-:S03]  /*0d50*/  @P1 LEA R60, P5, R34, R66, 0x3 ;  /* 0x00000042223c1211 */ /* 0x000fc600078a18ff */
[----:B------:R-:W-:Y:S02]  /*0d60*/  @P1 IMAD R47, R63, 0xd, RZ ;  /* 0x0000000d3f2f1824 */ /* 0x000fe400078e02ff */
[----:B------:R-:W-:Y:S01]  /*0d70*/  @P1 IMAD.WIDE.U32 R32, R65, 0xd, R32 ;  /* 0x0000000d41201825 */ /* 0x000fe200078e0020 */
[----:B------:R-:W-:-:S03]  /*0d80*/  @P1 LEA.HI.X R45, R28, R2, R21, 0x3, P3 ;  /* 0x000000021c2d1211 */ /* 0x000fc600018f1c15 */
[----:B------:R-:W-:Y:S02]  /*0d90*/  @P1 IMAD.IADD R3, R35, 0x1, R49 ;  /* 0x0000000123031824 */ /* 0x000fe400078e0231 */
[----:B------:R-:W-:Y:S01]  /*0da0*/  @P1 IMAD.IADD R27, R27, 0x1, R9 ;  /* 0x000000011b1b1824 */ /* 0x000fe200078e0209 */
[----:B------:R-:W-:Y:S01]  /*0db0*/  @P1 LEA R46, P4, R32, R66, 0x3 ;  /* 0x00000042202e1211 */ /* 0x000fe200078818ff */
[----:B------:R-:W-:Y:S02]  /*0dc0*/  @P1 IMAD.IADD R9, R33, 0x1, R47 ;  /* 0x0000000121091824 */ /* 0x000fe400078e022f */
[----:B------:R-:W-:Y:S02]  /*0dd0*/  @P1 IMAD.MOV.U32 R20, RZ, RZ, R30 ;  /* 0x000000ffff141224 */ /* 0x000fe400078e001e */
[----:B------:R-:W-:Y:S01]  /*0de0*/  @P1 IMAD.MOV.U32 R21, RZ, RZ, R31 ;  /* 0x000000ffff151224 */ /* 0x000fe200078e001f */
[----:B------:R-:W-:Y:S01]  /*0df0*/  @P1 LEA.HI.X R61, R34, R2, R3, 0x3, P5 ;  /* 0x00000002223d1211 */ /* 0x000fe200028f1c03 */
[----:B------:R-:W-:Y:S01]  /*0e00*/  @P1 IMAD R3, R63, 0xf, RZ ;  /* 0x0000000f3f031824 */ /* 0x000fe200078e02ff */
[----:B------:R-:W-:Y:S01]  /*0e10*/  @P1 LEA R80, P2, R26, R66, 0x3 ;  /* 0x000000421a501211 */ /* 0x000fe200078418ff */
[----:B------:R-:W-:Y:S01]  /*0e20*/  @P1 IMAD.WIDE.U32 R20, R65, 0xf, R20 ;  /* 0x0000000f41141825 */ /* 0x000fe200078e0014 */
[----:B------:R-:W-:-:S03]  /*0e30*/  @P1 LEA.HI.X R47, R32, R2, R9, 0x3, P4 ;  /* 0x00000002202f1211 */ /* 0x000fc600020f1c09 */
[--C-:B------:R-:W-:Y:S02]  /*0e40*/  @P0 IMAD.MOV.U32 R30, RZ, RZ, R36.reuse ;  /* 0x000000ffff1e0224 */ /* 0x100fe400078e0024 */
[--C-:B------:R-:W-:Y:S02]  /*0e50*/  @P0 IMAD.MOV.U32 R31, RZ, RZ, R37.reuse ;  /* 0x000000ffff1f0224 */ /* 0x100fe400078e0025 */
[----:B------:R-:W-:Y:S02]  /*0e60*/  @P0 IMAD.MOV.U32 R32, RZ, RZ, R36 ;  /* 0x000000ffff200224 */ /* 0x000fe400078e0024 */
[----:B------:R-:W-:Y:S01]  /*0e70*/  @P0 IMAD.MOV.U32 R33, RZ, RZ, R37 ;  /* 0x000000ffff210224 */ /* 0x000fe200078e0025 */
[----:B------:R-:W-:Y:S01]  /*0e80*/  @P1 LEA.HI.X R81, R26, R2, R27, 0x3, P2 ;  /* 0x000000021a511211 */ /* 0x000fe200010f1c1b */
[----:B------:R-:W-:Y:S01]  /*0e90*/  @P1 IMAD.IADD R3, R21, 0x1, R3 ;  /* 0x0000000115031824 */ /* 0x000fe200078e0203 */
[----:B------:R-:W-:Y:S01]  /*0ea0*/  @P1 LEA R68, P2, R20, R66, 0x3 ;  /* 0x0000004214441211 */ /* 0x000fe200078418ff */
[----:B------:R-:W-:-:S02]  /*0eb0*/  @P0 IMAD R9, R63, 0x9, RZ ;  /* 0x000000093f090824 */ /* 0x000fc400078e02ff */
[----:B------:R-:W-:Y:S01]  /*0ec0*/  @P0 IMAD.WIDE.U32 R28, R65, 0x9, R36 ;  /* 0x00000009411c0825 */ /* 0x000fe200078e0024 */
[----:B------:R-:W-:-:S03]  /*0ed0*/  @P1 LEA.HI.X R69, R20, R2, R3, 0x3, P2 ;  /* 0x0000000214451211 */ /* 0x000fc600010f1c03 */
[C---:B------:R-:W-:Y:S02]  /*0ee0*/  @P0 IMAD R27, R63.reuse, 0xa, RZ ;  /* 0x0000000a3f1b0824 */ /* 0x040fe400078e02ff */
[----:B------:R-:W-:Y:S02]  /*0ef0*/  @P0 IMAD R35, R63, 0xb, RZ ;  /* 0x0000000b3f230824 */ /* 0x000fe400078e02ff */
[----:B------:R-:W-:-:S04]  /*0f00*/  @P0 IMAD.WIDE.U32 R30, R65, 0xa, R30 ;  /* 0x0000000a411e0825 */ /* 0x000fc800078e001e */
[----:B------:R-:W-:Y:S01]  /*0f10*/  @P0 IMAD.WIDE.U32 R32, R65, 0xb, R32 ;  /* 0x0000000b41200825 */ /* 0x000fe200078e0020 */
[----:B------:R-:W-:-:S03]  /*0f20*/  @P0 LEA R26, P3, R28, R66, 0x3 ;  /* 0x000000421c1a0211 */ /* 0x000fc600078618ff */
[----:B------:R-:W-:Y:S01]  /*0f30*/  @P0 IMAD.IADD R21, R9, 0x1, R29 ;  /* 0x0000000109150824 */ /* 0x000fe200078e021d */
[-C--:B------:R-:W-:Y:S01]  /*0f40*/  @P0 LEA R50, P4, R30, R66.reuse, 0x3 ;  /* 0x000000421e320211 */ /* 0x080fe200078818ff */
[----:B------:R-:W-:Y:S01]  /*0f50*/  @P0 IMAD.IADD R9, R27, 0x1, R31 ;  /* 0x000000011b090824 */ /* 0x000fe200078e021f */
[----:B------:R-:W-:Y:S01]  /*0f60*/  @P0 LEA R20, P5, R32, R66, 0x3 ;  /* 0x0000004220140211 */ /* 0x000fe200078a18ff */
[----:B------:R-:W-:Y:S01]  /*0f70*/  @P0 IMAD.IADD R3, R35, 0x1, R33 ;  /* 0x0000000123030824 */ /* 0x000fe200078e0221 */
[-C--:B------:R-:W-:Y:S01]  /*0f80*/  @P0 LEA.HI.X R27, R28, R2.reuse, R21, 0x3, P3 ;  /* 0x000000021c1b0211 */ /* 0x080fe200018f1c15 */
[--C-:B------:R-:W-:Y:S01]  /*0f90*/  @P0 IMAD.MOV.U32 R28, RZ, RZ, R36.reuse ;  /* 0x000000ffff1c0224 */ /* 0x100fe200078e0024 */
[-C--:B------:R-:W-:Y:S01]  /*0fa0*/  @P0 LEA.HI.X R51, R30, R2.reuse, R9, 0x3, P4 ;  /* 0x000000021e330211 */ /* 0x080fe200020f1c09 */
[----:B------:R-:W-:Y:S01]  /*0fb0*/  @P0 IMAD.MOV.U32 R29, RZ, RZ, R37 ;  /* 0x000000ffff1d0224 */ /* 0x000fe200078e0025 */
[----:B------:R-:W-:Y:S01]  /*0fc0*/  @P0 LEA.HI.X R21, R32, R2, R3, 0x3, P5 ;  /* 0x0000000220150211 */ /* 0x000fe200028f1c03 */
[----:B------:R-:W-:-:S02]  /*0fd0*/  @P0 IMAD.MOV.U32 R30, RZ, RZ, R36 ;  /* 0x000000ffff1e0224 */ /* 0x000fc400078e0024 */
[----:B------:R-:W-:Y:S02]  /*0fe0*/  @P0 IMAD.MOV.U32 R31, RZ, RZ, R37 ;  /* 0x000000ffff1f0224 */ /* 0x000fe400078e0025 */
[----:B------:R-:W-:Y:S02]  /*0ff0*/  @P0 IMAD R9, R63, 0xc, RZ ;  /* 0x0000000c3f090824 */ /* 0x000fe400078e02ff */
[----:B------:R-:W-:-:S04]  /*1000*/  @P0 IMAD.WIDE.U32 R28, R65, 0xc, R28 ;  /* 0x0000000c411c0825 */ /* 0x000fc800078e001c */
[----:B------:R-:W-:Y:S02]  /*1010*/  @P0 IMAD R33, R63, 0xd, RZ ;  /* 0x0000000d3f210824 */ /* 0x000fe400078e02ff */
[----:B------:R-:W-:-:S04]  /*1020*/  @P0 IMAD.WIDE.U32 R30, R65, 0xd, R30 ;  /* 0x0000000d411e0825 */ /* 0x000fc800078e001e */
[----:B------:R-:W-:Y:S02]  /*1030*/  @P0 IMAD.IADD R29, R9, 0x1, R29 ;  /* 0x00000001091d0824 */ /* 0x000fe400078e021d */
[----:B------:R-:W-:Y:S01]  /*1040*/  @P0 IMAD.IADD R9, R33, 0x1, R31 ;  /* 0x0000000121090824 */ /* 0x000fe200078e021f */
[----:B------:R-:W-:Y:S02]  /*1050*/  @P0 LEA R48, P4, R30, R66, 0x3 ;  /* 0x000000421e300211 */ /* 0x000fe400078818ff */
[----:B------:R-:W-:Y:S02]  /*1060*/  ISETP.GE.U32.AND P2, PT, R54, R53, PT ;  /* 0x000000353600720c */ /* 0x000fe40003f46070 */
[----:B------:R-:W-:Y:S02]  /*1070*/  @P0 LEA.HI.X R49, R30, R2, R9, 0x3, P4 ;  /* 0x000000021e310211 */ /* 0x000fe400020f1c09 */
[----:B------:R-:W-:Y:S02]  /*1080*/  ISETP.GE.U32.OR P2, PT, R43, R52, P2 ;  /* 0x000000342b00720c */ /* 0x000fe40001746470 */
[----:B------:R-:W-:-:S02]  /*1090*/  @!P1 CS2R R42, SRZ ;  /* 0x00000000002a9805 */ /* 0x000fc4000001ff00 */
[----:B------:R-:W-:Y:S01]  /*10a0*/  @P0 LEA R34, P3, R28, R66, 0x3 ;  /* 0x000000421c220211 */ /* 0x000fe200078618ff */
[----:B------:R-:W-:-:S03]  /*10b0*/  @P0 IMAD.MOV.U32 R82, RZ, RZ, R36 ;  /* 0x000000ffff520224 */ /* 0x000fc600078e0024 */
[----:B------:R0:W5:Y:S01]  /*10c0*/  @P1 LDG.E.64 R42, desc[UR6][R44.64] ;  /* 0x000000062c2a1981 */ /* 0x000162000c1e1b00 */
[----:B------:R-:W-:Y:S01]  /*10d0*/  @P0 LEA.HI.X R35, R28, R2, R29, 0x3, P3 ;  /* 0x000000021c230211 */ /* 0x000fe200018f1c1d */
[----:B------:R-:W-:Y:S01]  /*10e0*/  @P0 IMAD.MOV.U32 R83, RZ, RZ, R37 ;  /* 0x000000ffff530224 */ /* 0x000fe200078e0025 */
[----:B------:R-:W-:Y:S01]  /*10f0*/  @!P1 CS2R R28, SRZ ;  /* 0x00000000001c9805 */ /* 0x000fe2000001ff00 */
[C---:B------:R-:W-:Y:S02]  /*1100*/  @P0 IMAD R87, R63.reuse, 0xf, RZ ;  /* 0x0000000f3f570824 */ /* 0x040fe400078e02ff */
[----:B0-----:R-:W-:-:S03]  /*1110*/  @P0 IMAD R45, R63, 0xe, RZ ;  /* 0x0000000e3f2d0824 */ /* 0x001fc600078e02ff */
[----:B------:R-:W5:Y:S01]  /*1120*/  @P1 LDG.E.64 R28, desc[UR6][R46.64] ;  /* 0x000000062e1c1981 */ /* 0x000f62000c1e1b00 */
[----:B--2---:R-:W-:Y:S02]  /*1130*/  IMAD.U32 R101, R24, 0x10000, RZ ;  /* 0x0001000018657824 */ /* 0x004fe400078e00ff */
[----:B---3--:R-:W-:Y:S02]  /*1140*/  IMAD.U32 R103, R6, 0x10000, RZ ;  /* 0x0001000006677824 */ /* 0x008fe400078e00ff */
[-C--:B----4-:R-:W-:Y:S02]  /*1150*/  FMUL R3, R101, R0.reuse ;  /* 0x0000000065037220 */ /* 0x090fe40000400000 */
[----:B------:R-:W-:-:S03]  /*1160*/  FMUL R70, R103, R0 ;  /* 0x0000000067467220 */ /* 0x000fc60000400000 */
[----:B------:R-:W-:Y:S02]  /*1170*/  F2FP.SATFINITE.E4M3.F32.PACK_AB_MERGE_C R3, RZ, R3, RZ ;  /* 0x00000003ff03723e */ /* 0x000fe400048070ff */
[----:B------:R-:W-:Y:S02]  /*1180*/  F2FP.SATFINITE.E4M3.F32.PACK_AB_MERGE_C R70, RZ, R70, RZ ;  /* 0x00000046ff46723e */ /* 0x000fe400048070ff */
[----:B------:R-:W-:Y:S02]  /*1190*/  LOP3.LUT R31, R3, 0xffff, RZ, 0xc0, !PT ;  /* 0x0000ffff031f7812 */ /* 0x000fe400078ec0ff */
[----:B------:R-:W-:Y:S02]  /*11a0*/  PRMT R32, R70, 0x7104, RZ ;  /* 0x0000710446207816 */ /* 0x000fe400000000ff */
[----:B------:R-:W-:-:S04]  /*11b0*/  LOP3.LUT R31, R31, 0xff, RZ, 0xc0, !PT ;  /* 0x000000ff1f1f7812 */ /* 0x000fc800078ec0ff */
[----:B------:R-:W-:Y:S02]  /*11c0*/  LOP3.LUT R85, R31, 0xff00, R32, 0xf8, !PT ;  /* 0x0000ff001f557812 */ /* 0x000fe400078ef820 */
[----:B------:R-:W-:Y:S02]  /*11d0*/  @!P1 CS2R R30, SRZ ;  /* 0x00000000001e9805 */ /* 0x000fe4000001ff00 */
[----:B------:R-:W-:Y:S01]  /*11e0*/  @!P1 CS2R R32, SRZ ;  /* 0x0000000000209805 */ /* 0x000fe2000001ff00 */
[----:B------:R-:W-:-:S03]  /*11f0*/  IMAD.U32 R59, R14, 0x10000, RZ ;  /* 0x000100000e3b7824 */ /* 0x000fc600078e00ff */
[----:B------:R0:W5:Y:S01]  /*1200*/  @P1 LDG.E.64 R30, desc[UR6][R60.64] ;  /* 0x000000063c1e1981 */ /* 0x000162000c1e1b00 */
[----:B------:R-:W-:Y:S02]  /*1210*/  IMAD.U32 R67, R12, 0x10000, RZ ;  /* 0x000100000c437824 */ /* 0x000fe400078e00ff */
[-C--:B------:R-:W-:Y:S01]  /*1220*/  FMUL R64, R59, R0.reuse ;  /* 0x000000003b407220 */ /* 0x080fe20000400000 */
[----:B------:R1:W5:Y:S01]  /*1230*/  @P1 LDG.E.64 R32, desc[UR6][R68.64] ;  /* 0x0000000644201981 */ /* 0x000362000c1e1b00 */
[----:B------:R-:W-:Y:S01]  /*1240*/  FMUL R9, R67, R0 ;  /* 0x0000000043097220 */ /* 0x000fe20000400000 */
[----:B0-----:R-:W-:Y:S02]  /*1250*/  @P0 IMAD.MOV.U32 R60, RZ, RZ, R36 ;  /* 0x000000ffff3c0224 */ /* 0x001fe400078e0024 */
[----:B------:R-:W-:Y:S02]  /*1260*/  @P0 IMAD.MOV.U32 R61, RZ, RZ, R37 ;  /* 0x000000ffff3d0224 */ /* 0x000fe400078e0025 */
[----:B-1----:R-:W-:Y:S01]  /*1270*/  F2FP.SATFINITE.E4M3.F32.PACK_AB_MERGE_C R68, RZ, R9, RZ ;  /* 0x00000009ff44723e */ /* 0x002fe200048070ff */
[----:B------:R-:W-:Y:S01]  /*1280*/  @P0 IMAD.WIDE.U32 R60, R65, 0xe, R60 ;  /* 0x0000000e413c0825 */ /* 0x000fe200078e003c */
[----:B------:R-:W-:-:S03]  /*1290*/  F2FP.SATFINITE.E4M3.F32.PACK_AB_MERGE_C R64, RZ, R64, RZ ;  /* 0x00000040ff40723e */ /* 0x000fc600048070ff */
[C---:B------:R-:W-:Y:S01]  /*12a0*/  IMAD.U32 R91, R22.reuse, 0x10000, RZ ;  /* 0x00010000165b7824 */ /* 0x040fe200078e00ff */
[--C-:B------:R-:W-:Y:S01]  /*12b0*/  SHF.R.U64 R121, R22, 0x10, R23.reuse ;  /* 0x0000001016797819 */ /* 0x100fe20000001217 */
[----:B------:R-:W-:Y:S01]  /*12c0*/  IMAD.U32 R93, R23, 0x10000, RZ ;  /* 0x00010000175d7824 */ /* 0x000fe200078e00ff */
[----:B------:R-:W-:Y:S02]  /*12d0*/  SHF.R.U32.HI R117, RZ, 0x10, R23 ;  /* 0x00000010ff757819 */ /* 0x000fe40000011617 */
[----:B------:R-:W-:Y:S01]  /*12e0*/  @!P1 CS2R R22, SRZ ;  /* 0x0000000000169805 */ /* 0x000fe2000001ff00 */
[----:B------:R-:W-:Y:S01]  /*12f0*/  @P0 IMAD.IADD R69, R45, 0x1, R61 ;  /* 0x000000012d450824 */ /* 0x000fe200078e023d */
[----:B------:R-:W-:Y:S01]  /*1300*/  LOP3.LUT R45, R64, 0xffff, RZ, 0xc0, !PT ;  /* 0x0000ffff402d7812 */ /* 0x000fe200078ec0ff */
[----:B------:R-:W-:Y:S01]  /*1310*/  IMAD.U32 R9, R68, 0x10000, RZ ;  /* 0x0001000044097824 */ /* 0x000fe200078e00ff */
[----:B------:R-:W-:Y:S01]  /*1320*/  SHF.R.U64 R109, R24, 0x10, R25 ;  /* 0x00000010186d7819 */ /* 0x000fe20000001219 */
[----:B------:R-:W-:Y:S01]  /*1330*/  @P0 IMAD.WIDE.U32 R82, R65, 0xf, R82 ;  /* 0x0000000f41520825 */ /* 0x000fe200078e0052 */
[--C-:B------:R-:W-:Y:S01]  /*1340*/  SHF.R.U64 R141, R78, 0x10, R79.reuse ;  /* 0x000000104e8d7819 */ /* 0x100fe2000000124f */
[----:B------:R0:W5:Y:S01]  /*1350*/  @P1 LDG.E.64 R22, desc[UR6][R74.64] ;  /* 0x000000064a161981 */ /* 0x000162000c1e1b00 */
[----:B------:R-:W-:Y:S01]  /*1360*/  SHF.R.U32.HI R137, RZ, 0x10, R79 ;  /* 0x00000010ff897819 */ /* 0x000fe2000001164f */
[----:B------:R-:W-:Y:S01]  /*1370*/  IMAD.U32 R123, R79, 0x10000, RZ ;  /* 0x000100004f7b7824 */ /* 0x000fe200078e00ff */
[C-C-:B------:R-:W-:Y:S01]  /*1380*/  SHF.R.U64 R139, R40.reuse, 0x10, R41.reuse ;  /* 0x00000010288b7819 */ /* 0x140fe20000001229 */
[----:B------:R-:W-:Y:S01]  /*1390*/  IMAD.U32 R129, R40, 0x10000, RZ ;  /* 0x0001000028817824 */ /* 0x000fe200078e00ff */
[----:B------:R-:W-:Y:S01]  /*13a0*/  SHF.R.U32.HI R135, RZ, 0x10, R41 ;  /* 0x00000010ff877819 */ /* 0x000fe20000011629 */
[----:B------:R-:W-:Y:S01]  /*13b0*/  IMAD.U32 R115, R41, 0x10000, RZ ;  /* 0x0001000029737824 */ /* 0x000fe200078e00ff */
[C-C-:B------:R-:W-:Y:S01]  /*13c0*/  SHF.R.U64 R133, R38.reuse, 0x10, R39.reuse ;  /* 0x0000001026857819 */ /* 0x140fe20000001227 */
[----:B------:R-:W-:Y:S01]  /*13d0*/  IMAD.U32 R113, R38, 0x10000, RZ ;  /* 0x0001000026717824 */ /* 0x000fe200078e00ff */
[----:B------:R-:W-:Y:S01]  /*13e0*/  SHF.R.U32.HI R119, RZ, 0x10, R39 ;  /* 0x00000010ff777819 */ /* 0x000fe20000011627 */
[----:B------:R-:W-:Y:S01]  /*13f0*/  IMAD.U32 R89, R39, 0x10000, RZ ;  /* 0x0001000027597824 */ /* 0x000fe200078e00ff */
[----:B------:R-:W-:Y:S01]  /*1400*/  SHF.R.U32.HI R111, RZ, 0x10, R25 ;  /* 0x00000010ff6f7819 */ /* 0x000fe20000011619 */
[----:B------:R-:W-:Y:S01]  /*1410*/  IMAD.U32 R105, R25, 0x10000, RZ ;  /* 0x0001000019697824 */ /* 0x000fe200078e00ff */
[----:B------:R-:W-:-:S02]  /*1420*/  @!P1 CS2R R40, SRZ ;  /* 0x0000000000289805 */ /* 0x000fc4000001ff00 */
[----:B------:R-:W-:Y:S02]  /*1430*/  LOP3.LUT R86, R9, 0xff0000, RZ, 0xc0, !PT ;  /* 0x00ff000009567812 */ /* 0x000fe400078ec0ff */
[----:B------:R-:W-:Y:S02]  /*1440*/  @!P1 CS2R R24, SRZ ;  /* 0x0000000000189805 */ /* 0x000fe4000001ff00 */
[----:B------:R-:W-:Y:S01]  /*1450*/  @!P1 CS2R R38, SRZ ;  /* 0x0000000000269805 */ /* 0x000fe2000001ff00 */
[----:B------:R-:W-:Y:S01]  /*1460*/  @P0 IMAD.IADD R47, R87, 0x1, R83 ;  /* 0x00000001572f0824 */ /* 0x000fe200078e0253 */
[----:B------:R-:W-:Y:S01]  /*1470*/  @P0 LEA R44, P4, R60, R66, 0x3 ;  /* 0x000000423c2c0211 */ /* 0x000fe200078818ff */
[----:B------:R-:W-:Y:S02]  /*1480*/  IMAD.SHL.U32 R9, R45, 0x1000000, RZ ;  /* 0x010000002d097824 */ /* 0x000fe400078e00ff */
[----:B0-----:R-:W-:Y:S01]  /*1490*/  FMUL R74, R123, R0 ;  /* 0x000000007b4a7220 */ /* 0x001fe20000400000 */
[----:B------:R-:W-:Y:S01]  /*14a0*/  @P0 LEA R46, P5, R82, R66, 0x3 ;  /* 0x00000042522e0211 */ /* 0x000fe200078a18ff */
[----:B------:R-:W-:Y:S01]  /*14b0*/  IMAD.U32 R109, R109, 0x10000, RZ ;  /* 0x000100006d6d7824 */ /* 0x000fe200078e00ff */
[----:B------:R-:W-:Y:S01]  /*14c0*/  IADD3 R61, P3, R84, UR12, RZ ;  /* 0x0000000c543d7c10 */ /* 0x000fe2000ff7e0ff */
[----:B------:R-:W-:-:S02]  /*14d0*/  IMAD.U32 R131, R78, 0x10000, RZ ;  /* 0x000100004e837824 */ /* 0x000fc400078e00ff */
[----:B------:R-:W-:Y:S02]  /*14e0*/  IMAD.U32 R141, R141, 0x10000, RZ ;  /* 0x000100008d8d7824 */ /* 0x000fe400078e00ff */
[----:B------:R-:W-:Y:S02]  /*14f0*/  IMAD.U32 R137, R137, 0x10000, RZ ;  /* 0x0001000089897824 */ /* 0x000fe400078e00ff */
[----:B------:R-:W-:Y:S02]  /*1500*/  IMAD.U32 R139, R139, 0x10000, RZ ;  /* 0x000100008b8b7824 */ /* 0x000fe400078e00ff */
[----:B------:R-:W-:Y:S02]  /*1510*/  IMAD.U32 R135, R135, 0x10000, RZ ;  /* 0x0001000087877824 */ /* 0x000fe400078e00ff */
[----:B------:R-:W-:Y:S02]  /*1520*/  IMAD.U32 R133, R133, 0x10000, RZ ;  /* 0x0001000085857824 */ /* 0x000fe400078e00ff */
[----:B------:R-:W-:-:S02]  /*1530*/  IMAD.U32 R119, R119, 0x10000, RZ ;  /* 0x0001000077777824 */ /* 0x000fc400078e00ff */
[----:B------:R-:W-:Y:S02]  /*1540*/  IMAD.U32 R121, R121, 0x10000, RZ ;  /* 0x0001000079797824 */ /* 0x000fe400078e00ff */
[----:B------:R-:W-:Y:S02]  /*1550*/  IMAD.U32 R117, R117, 0x10000, RZ ;  /* 0x0001000075757824 */ /* 0x000fe400078e00ff */
[----:B------:R-:W-:Y:S01]  /*1560*/  IMAD.U32 R111, R111, 0x10000, RZ ;  /* 0x000100006f6f7824 */ /* 0x000fe200078e00ff */
[-C--:B------:R-:W-:Y:S01]  /*1570*/  @P0 LEA.HI.X R45, R60, R2.reuse, R69, 0x3, P4 ;  /* 0x000000023c2d0211 */ /* 0x080fe200020f1c45 */
[----:B------:R0:W5:Y:S01]  /*1580*/  @P1 LDG.E.64 R40, desc[UR6][R72.64] ;  /* 0x0000000648281981 */ /* 0x000162000c1e1b00 */
[----:B------:R-:W-:Y:S01]  /*1590*/  @P0 LEA.HI.X R47, R82, R2, R47, 0x3, P5 ;  /* 0x00000002522f0211 */ /* 0x000fe200028f1c2f */
[-C--:B------:R-:W-:Y:S01]  /*15a0*/  FMUL R87, R109, R0.reuse ;  /* 0x000000006d577220 */ /* 0x080fe20000400000 */
[----:B------:R-:W-:Y:S01]  /*15b0*/  LOP3.LUT R9, R9, R85, R86, 0xfe, !PT ;  /* 0x0000005509097212 */ /* 0x000fe200078efe56 */
[----:B------:R1:W5:Y:S01]  /*15c0*/  @P1 LDG.E.64 R24, desc[UR6][R76.64] ;  /* 0x000000064c181981 */ /* 0x000362000c1e1b00 */
[----:B------:R-:W-:Y:S01]  /*15d0*/  IADD3.X R60, R71, UR13, RZ, P3, !PT ;  /* 0x0000000d473c7c10 */ /* 0x000fe20009ffe4ff */
[-C--:B------:R-:W-:Y:S01]  /*15e0*/  FMUL R71, R131, R0.reuse ;  /* 0x0000000083477220 */ /* 0x080fe20000400000 */
[-C--:B------:R-:W-:Y:S01]  /*15f0*/  FMUL R86, R137, R0.reuse ;  /* 0x0000000089567220 */ /* 0x080fe20000400000 */
[----:B------:R2:W5:Y:S01]  /*1600*/  @P1 LDG.E.64 R38, desc[UR6][R80.64] ;  /* 0x0000000650261981 */ /* 0x000562000c1e1b00 */
[----:B------:R-:W-:Y:S01]  /*1610*/  FMUL R75, R115, R0 ;  /* 0x00000000734b7220 */ /* 0x000fe20000400000 */
[----:B0-----:R-:W-:Y:S01]  /*1620*/  F2FP.SATFINITE.E4M3.F32.PACK_AB_MERGE_C R72, RZ, R74, RZ ;  /* 0x0000004aff48723e */ /* 0x001fe200048070ff */
        /* <DEDUP_REMOVED lines=12> */
[-C--:B------:R-:W-:Y:S01]  /*16f0*/  FMUL R85, R117, R0.reuse ;  /* 0x0000000075557220 */ /* 0x080fe20000400000 */
[----:B------:R-:W-:Y:S01]  /*1700*/  FMUL R90, R111, R0 ;  /* 0x000000006f5a7220 */ /* 0x000fe20000400000 */
[----:B------:R-:W-:Y:S01]  /*1710*/  BSSY B0, `(.L_x_33292) ;  /* 0x0000025000007945 */ /* 0x000fe20003800000 */
[----:B------:R-:W-:Y:S01]  /*1720*/  F2FP.SATFINITE.E4M3.F32.PACK_AB_MERGE_C R92, RZ, R87, RZ ;  /* 0x00000057ff5c723e */ /* 0x000fe200048070ff */
[----:B------:R-:W-:Y:S01]  /*1730*/  IMAD.U32 R107, R7, 0x10000, RZ ;  /* 0x00010000076b7824 */ /* 0x000fe200078e00ff */
[----:B------:R-:W-:Y:S01]  /*1740*/  F2FP.SATFINITE.E4M3.F32.PACK_AB_MERGE_C R71, RZ, R71, RZ ;  /* 0x00000047ff47723e */ /* 0x000fe200048070ff */
[----:B------:R-:W-:Y:S01]  /*1750*/  IMAD.U32 R69, R13, 0x10000, RZ ;  /* 0x000100000d457824 */ /* 0x000fe200078e00ff */
        /* <DEDUP_REMOVED lines=17> */
[----:B------:R-:W-:Y:S02]  /*1870*/  IMAD.SHL.U32 R94, R16, 0x20, RZ ;  /* 0x00000020105e7824 */ /* 0x000fe400078e00ff */
[----:B------:R-:W-:Y:S02]  /*1880*/  IMAD.U32 R88, R72, 0x10000, RZ ;  /* 0x0001000048587824 */ /* 0x000fe400078e00ff */
[-C--:B------:R-:W-:Y:S02]  /*1890*/  IMAD R97, R63, R94.reuse, RZ ;  /* 0x0000005e3f617224 */ /* 0x080fe400078e02ff */
[----:B------:R-:W-:-:S04]  /*18a0*/  IMAD.WIDE.U32 R94, R65, R94, RZ ;  /* 0x0000005e415e7225 */ /* 0x000fc800078e00ff */
[----:B------:R-:W-:Y:S01]  /*18b0*/  IMAD.IADD R97, R95, 0x1, R97 ;  /* 0x000000015f617824 */ /* 0x000fe200078e0261 */
[----:B------:R-:W-:Y:S02]  /*18c0*/  LOP3.LUT R95, R88, 0xff0000, RZ, 0xc0, !PT ;  /* 0x00ff0000585f7812 */ /* 0x000fe400078ec0ff */
[----:B------:R-:W-:Y:S02]  /*18d0*/  LOP3.LUT R88, R86, 0xffff, RZ, 0xc0, !PT ;  /* 0x0000ffff56587812 */ /* 0x000fe400078ec0ff */
[----:B------:R-:W-:-:S03]  /*18e0*/  LOP3.LUT R90, R94, 0x1f, R58, 0xf8, !PT ;  /* 0x0000001f5e5a7812 */ /* 0x000fc600078ef83a */
[----:B------:R-:W-:Y:S01]  /*18f0*/  IMAD R88, R88, 0x1000000, R95 ;  /* 0x0100000058587824 */ /* 0x000fe200078e025f */
[----:B------:R-:W-:Y:S01]  /*1900*/  LEA R94, P1, R90, R61, 0x2 ;  /* 0x0000003d5a5e7211 */ /* 0x000fe200078210ff */
[----:B------:R-:W-:-:S05]  /*1910*/  IMAD.SHL.U32 R95, R73, 0x100, RZ ;  /* 0x00000100495f7824 */ /* 0x000fca00078e00ff */
[----:B------:R-:W-:Y:S02]  /*1920*/  LOP3.LUT R88, R88, 0xffff, R95, 0xf8, !PT ;  /* 0x0000ffff58587812 */ /* 0x000fe400078ef85f */
[----:B------:R-:W-:Y:S02]  /*1930*/  LEA.HI.X R95, R90, R60, R97, 0x2, P1 ;  /* 0x0000003c5a5f7211 */ /* 0x000fe400008f1461 */
[----:B------:R-:W-:-:S05]  /*1940*/  LOP3.LUT R97, R88, 0xff, R71, 0xf8, !PT ;  /* 0x000000ff58617812 */ /* 0x000fca00078ef847 */
[----:B------:R0:W-:Y:S02]  /*1950*/  STG.E desc[UR6][R94.64], R97 ;  /* 0x000000615e007986 */ /* 0x0001e4000c101906 */
.L_x_33293:
[----:B------:R-:W-:Y:S05]  /*1960*/  BSYNC B0 ;  /* 0x0000000000007941 */ /* 0x000fea0003800000 */
.L_x_33292:
[----:B------:R-:W-:Y:S04]  /*1970*/  BSSY B0, `(.L_x_33294) ;  /* 0x0000012000007945 */ /* 0x000fe80003800000 */
[----:B------:R-:W-:Y:S05]  /*1980*/  @P2 BRA `(.L_x_33295) ;  /* 0x0000000000402947 */ /* 0x000fea0003800000 */
[----:B------:R-:W-:-:S04]  /*1990*/  IMAD.SHL.U32 R88, R16, 0x20, RZ ;  /* 0x0000002010587824 */ /* 0x000fc800078e00ff */
[----:B0-----:R-:W-:-:S03]  /*19a0*/  IMAD.WIDE.U32 R94, R65, R88, RZ ;  /* 0x00000058415e7225 */ /* 0x001fc600078e00ff */
[----:B------:R-:W-:Y:S01]  /*19b0*/  LOP3.LUT R90, R94, 0x1f, R58, 0xf8, !PT ;  /* 0x0000001f5e5a7812 */ /* 0x000fe200078ef83a */
[----:B------:R-:W-:Y:S02]  /*19c0*/  IMAD R94, R63, R88, RZ ;  /* 0x000000583f5e7224 */ /* 0x000fe400078e02ff */
[----:B------:R-:W-:Y:S01]  /*19d0*/  IMAD.U32 R88, R75, 0x10000, RZ ;  /* 0x000100004b587824 */ /* 0x000fe200078e00ff */
[----:B------:R-:W-:-:S04]  /*19e0*/  IADD3 R90, P1, R90, R65, RZ ;  /* 0x000000415a5a7210 */ /* 0x000fc80007f3e0ff */
[----:B------:R-:W-:Y:S02]  /*19f0*/  IADD3.X R99, R63, R95, R94, P1, !PT ;  /* 0x0000005f3f637210 */ /* 0x000fe40000ffe45e */
[----:B------:R-:W-:Y:S02]  /*1a00*/  LOP3.LUT R95, R88, 0xff0000, RZ, 0xc0, !PT ;  /* 0x00ff0000585f7812 */ /* 0x000fe400078ec0ff */
[----:B------:R-:W-:Y:S02]  /*1a10*/  LOP3.LUT R88, R79, 0xffff, RZ, 0xc0, !PT ;  /* 0x0000ffff4f587812 */ /* 0x000fe400078ec0ff */
[----:B------:R-:W-:-:S03]  /*1a20*/  LEA R94, P1, R90, R61, 0x2 ;  /* 0x0000003d5a5e7211 */ /* 0x000fc600078210ff */
[----:B------:R-:W-:Y:S02]  /*1a30*/  IMAD R88, R88, 0x1000000, R95 ;  /* 0x0100000058587824 */ /* 0x000fe400078e025f */
[----:B------:R-:W-:-:S05]  /*1a40*/  IMAD.SHL.U32 R95, R78, 0x100, RZ ;  /* 0x000001004e5f7824 */ /* 0x000fca00078e00ff */
[----:B------:R-:W-:Y:S02]  /*1a50*/  LOP3.LUT R97, R88, 0xffff, R95, 0xf8, !PT ;  /* 0x0000ffff58617812 */ /* 0x000fe400078ef85f */
[----:B------:R-:W-:Y:S02]  /*1a60*/  LEA.HI.X R95, R90, R60, R99, 0x2, P1 ;  /* 0x0000003c5a5f7211 */ /* 0x000fe400008f1463 */
[----:B------:R-:W-:-:S05]  /*1a70*/  LOP3.LUT R97, R97, 0xff, R74, 0xf8, !PT ;  /* 0x000000ff61617812 */ /* 0x000fca00078ef84a */
[----:B------:R1:W-:Y:S02]  /*1a80*/  STG.E desc[UR6][R94.64], R97 ;  /* 0x000000615e007986 */ /* 0x0003e4000c101906 */
.L_x_33295:
[----:B------:R-:W-:Y:S05]  /*1a90*/  BSYNC B0 ;  /* 0x0000000000007941 */ /* 0x000fea0003800000 */
.L_x_33294:
[----:B------:R-:W-:Y:S04]  /*1aa0*/  BSSY B0, `(.L_x_33296) ;  /* 0x0000013000007945 */ /* 0x000fe80003800000 */
[----:B------:R-:W-:Y:S05]  /*1ab0*/  @P2 BRA `(.L_x_33297) ;  /* 0x0000000000442947 */ /* 0x000fea0003800000 */
[----:B01----:R-:W-:Y:S02]  /*1ac0*/  IMAD.SHL.U32 R94, R16, 0x20, RZ ;  /* 0x00000020105e7824 */ /* 0x003fe400078e00ff */
        /* <DEDUP_REMOVED lines=12> */
[C---:B------:R-:W-:Y:S02]  /*1b90*/  LEA R94, P1, R90.reuse, R61, 0x2 ;  /* 0x0000003d5a5e7211 */ /* 0x040fe400078210ff */
[----:B------:R-:W-:Y:S02]  /*1ba0*/  LOP3.LUT R97, R97, 0xff, R76, 0xf8, !PT ;  /* 0x000000ff61617812 */ /* 0x000fe400078ef84c */
[----:B------:R-:W-:-:S05]  /*1bb0*/  LEA.HI.X R95, R90, R60, R95, 0x2, P1 ;  /* 0x0000003c5a5f7211 */ /* 0x000fca00008f145f */
[----:B------:R2:W-:Y:S04]  /*1bc0*/  STG.E desc[UR6][R94.64], R97 ;  /* 0x000000615e007986 */ /* 0x0005e8000c101906 */
.L_x_33297:
[----:B------:R-:W-:Y:S05]  /*1bd0*/  BSYNC B0 ;  /* 0x0000000000007941 */ /* 0x000fea0003800000 */
.L_x_33296:
[----:B------:R-:W-:Y:S04]  /*1be0*/  BSSY B0, `(.L_x_33298) ;  /* 0x0000014000007945 */ /* 0x000fe80003800000 */
[----:B------:R-:W-:Y:S05]  /*1bf0*/  @P2 BRA `(.L_x_33299) ;  /* 0x0000000000482947 */ /* 0x000fea0003800000 */
[----:B012---:R-:W-:Y:S02]  /*1c00*/  IMAD.SHL.U32 R94, R16, 0x20, RZ ;  /* 0x00000020105e7824 */ /* 0x007fe400078e00ff */
[----:B------:R-:W-:Y:S02]  /*1c10*/  IMAD.U32 R88, R83, 0x10000, RZ ;  /* 0x0001000053587824 */ /* 0x000fe400078e00ff */
[-C--:B------:R-:W-:Y:S02]  /*1c20*/  IMAD R97, R63, R94.reuse, RZ ;  /* 0x0000005e3f617224 */ /* 0x080fe400078e02ff */
[----:B------:R-:W-:-:S04]  /*1c30*/  IMAD.WIDE.U32 R94, R65, R94, RZ ;  /* 0x0000005e415e7225 */ /* 0x000fc800078e00ff */
[----:B------:R-:W-:Y:S01]  /*1c40*/  IMAD.IADD R95, R95, 0x1, R97 ;  /* 0x000000015f5f7824 */ /* 0x000fe200078e0261 */
[----:B------:R-:W-:Y:S01]  /*1c50*/  LOP3.LUT R97, R88, 0xff0000, RZ, 0xc0, !PT ;  /* 0x00ff000058617812 */ /* 0x000fe200078ec0ff */
[----:B------:R-:W-:Y:S01]  /*1c60*/  IMAD R125, R63, 0x3, RZ ;  /* 0x000000033f7d7824 */ /* 0x000fe200078e02ff */
[----:B------:R-:W-:Y:S02]  /*1c70*/  LOP3.LUT R88, R85, 0xffff, RZ, 0xc0, !PT ;  /* 0x0000ffff55587812 */ /* 0x000fe400078ec0ff */
[----:B------:R-:W-:-:S03]  /*1c80*/  LOP3.LUT R94, R94, 0x1f, R58, 0xf8, !PT ;  /* 0x0000001f5e5e7812 */ /* 0x000fc600078ef83a */
        /* <DEDUP_REMOVED lines=9> */
.L_x_33299:
[----:B------:R-:W-:Y:S05]  /*1d20*/  BSYNC B0 ;  /* 0x0000000000007941 */ /* 0x000fea0003800000 */
.L_x_33298:
[----:B------:R-:W-:Y:S04]  /*1d30*/  BSSY B0, `(.L_x_33300) ;  /* 0x0000014000007945 */ /* 0x000fe80003800000 */
[----:B------:R-:W-:Y:S05]  /*1d40*/  @P2 BRA `(.L_x_33301) ;  /* 0x0000000000482947 */ /* 0x000fea0003800000 */
[----:B------:R-:W-:Y:S01]  /*1d50*/  IMAD.SHL.U32 R88, R16, 0x20, RZ ;  /* 0x0000002010587824 */ /* 0x000fe200078e00ff */
[----:B0123--:R-:W-:-:S03]  /*1d60*/  LOP3.LUT R97, R10, 0xfffffffc, RZ, 0xc0, !PT ;  /* 0xfffffffc0a617812 */ /* 0x00ffc600078ec0ff */
[----:B------:R-:W-:-:S03]  /*1d70*/  IMAD.WIDE.U32 R94, R65, R88, RZ ;  /* 0x00000058415e7225 */ /* 0x000fc600078e00ff */
[----:B------:R-:W-:Y:S01]  /*1d80*/  LOP3.LUT R90, R94, 0x1f, R58, 0xf8, !PT ;  /* 0x0000001f5e5a7812 */ /* 0x000fe200078ef83a */
[----:B------:R-:W-:Y:S02]  /*1d90*/  IMAD R94, R63, R88, RZ ;  /* 0x000000583f5e7224 */ /* 0x000fe400078e02ff */
[----:B------:R-:W-:Y:S01]  /*1da0*/  IMAD.U32 R88, R98, 0x10000, RZ ;  /* 0x0001000062587824 */ /* 0x000fe200078e00ff */
[----:B------:R-:W-:Y:S02]  /*1db0*/  IADD3 R90, P1, R90, R97, RZ ;  /* 0x000000615a5a7210 */ /* 0x000fe40007f3e0ff */
[----:B------:R-:W-:-:S04]  /*1dc0*/  LOP3.LUT R97, R11, 0x3fffffff, RZ, 0xc0, !PT ;  /* 0x3fffffff0b617812 */ /* 0x000fc800078ec0ff */
        /* <DEDUP_REMOVED lines=10> */
.L_x_33301:
[----:B------:R-:W-:Y:S05]  /*1e70*/  BSYNC B0 ;  /* 0x0000000000007941 */ /* 0x000fea0003800000 */
.L_x_33300:
[-C--:B----4-:R-:W-:Y:S01]  /*1e80*/  FMUL R3, R107, R0.reuse ;  /* 0x000000006b037220 */ /* 0x090fe20000400000 */
[----:B012---:R-:W-:Y:S02]  /*1e90*/  IMAD.U32 R95, R15, 0x10000, RZ ;  /* 0x000100000f5f7824 */ /* 0x007fe400078e00ff */
[-C--:B------:R-:W-:Y:S01]  /*1ea0*/  FMUL R102, R69, R0.reuse ;  /* 0x0000000045667220 */ /* 0x080fe20000400000 */
[----:B------:R-:W-:Y:S01]  /*1eb0*/  SHF.R.U64 R145, R6, 0x10, R7 ;  /* 0x0000001006917819 */ /* 0x000fe20000001207 */
[----:B------:R-:W-:Y:S01]  /*1ec0*/  BSSY B0, `(.L_x_33302) ;  /* 0x0000028000007945 */ /* 0x000fe20003800000 */
[----:B------:R-:W-:Y:S02]  /*1ed0*/  F2FP.SATFINITE.E4M3.F32.PACK_AB_MERGE_C R90, RZ, R3, RZ ;  /* 0x00000003ff5a723e */ /* 0x000fe400048070ff */
[----:B------:R-:W-:Y:S01]  /*1ee0*/  LOP3.LUT R3, R98, 0xffff, RZ, 0xc0, !PT ;  /* 0x0000ffff62037812 */ /* 0x000fe200078ec0ff */
[----:B------:R-:W-:Y:S01]  /*1ef0*/  FMUL R98, R95, R0 ;  /* 0x000000005f627220 */ /* 0x000fe20000400000 */
[----:B------:R-:W-:Y:S01]  /*1f00*/  F2FP.SATFINITE.E4M3.F32.PACK_AB_MERGE_C R102, RZ, R102, RZ ;  /* 0x00000066ff66723e */ /* 0x000fe200048070ff */
[----:B------:R-:W-:Y:S01]  /*1f10*/  IMAD.U32 R145, R145, 0x10000, RZ ;  /* 0x0001000091917824 */ /* 0x000fe200078e00ff */
[----:B------:R-:W-:-:S02]  /*1f20*/  LOP3.LUT R88, R3, 0xff, RZ, 0xc0, !PT ;  /* 0x000000ff03587812 */ /* 0x000fc400078ec0ff */
[----:B------:R-:W-:Y:S01]  /*1f30*/  PRMT R3, R90, 0x7104, RZ ;  /* 0x000071045a037816 */ /* 0x000fe200000000ff */
[----:B------:R-:W-:Y:S01]  /*1f40*/  FMUL R6, R145, R0 ;  /* 0x0000000091067220 */ /* 0x000fe20000400000 */
[----:B------:R-:W-:Y:S02]  /*1f50*/  F2FP.SATFINITE.E4M3.F32.PACK_AB_MERGE_C R98, RZ, R98, RZ ;  /* 0x00000062ff62723e */ /* 0x000fe400048070ff */
[----:B------:R-:W-:Y:S02]  /*1f60*/  SHF.R.U32.HI R143, RZ, 0x10, R7 ;  /* 0x00000010ff8f7819 */ /* 0x000fe40000011607 */
[----:B------:R-:W-:Y:S01]  /*1f70*/  LOP3.LUT R94, R88, 0xff00, R3, 0xf8, !PT ;  /* 0x0000ff00585e7812 */ /* 0x000fe200078ef803 */
[----:B------:R-:W-:Y:S01]  /*1f80*/  IMAD.U32 R3, R102, 0x10000, RZ ;  /* 0x0001000066037824 */ /* 0x000fe200078e00ff */
[----:B------:R-:W-:Y:S01]  /*1f90*/  LOP3.LUT R88, R98, 0xffff, RZ, 0xc0, !PT ;  /* 0x0000ffff62587812 */ /* 0x000fe200078ec0ff */
[----:B------:R-:W-:-:S03]  /*1fa0*/  IMAD.U32 R143, R143, 0x10000, RZ ;  /* 0x000100008f8f7824 */ /* 0x000fc600078e00ff */
[----:B------:R-:W-:Y:S01]  /*1fb0*/  LOP3.LUT R3, R3, 0xff0000, RZ, 0xc0, !PT ;  /* 0x00ff000003037812 */ /* 0x000fe200078ec0ff */
[----:B------:R-:W-:Y:S02]  /*1fc0*/  IMAD.SHL.U32 R88, R88, 0x1000000, RZ ;  /* 0x0100000058587824 */ /* 0x000fe400078e00ff */
[----:B------:R-:W-:-:S03]  /*1fd0*/  FMUL R7, R143, R0 ;  /* 0x000000008f077220 */ /* 0x000fc60000400000 */
[----:B------:R-:W-:Y:S02]  /*1fe0*/  LOP3.LUT R3, R88, R94, R3, 0xfe, !PT ;  /* 0x0000005e58037212 */ /* 0x000fe400078efe03 */
[----:B------:R-:W-:Y:S02]  /*1ff0*/  F2FP.SATFINITE.E4M3.F32.PACK_AB_MERGE_C R88, RZ, R6, RZ ;  /* 0x00000006ff58723e */ /* 0x000fe400048070ff */
[----:B------:R-:W-:Y:S01]  /*2000*/  F2FP.SATFINITE.E4M3.F32.PACK_AB_MERGE_C R94, RZ, R7, RZ ;  /* 0x00000007ff5e723e */ /* 0x000fe200048070ff */
[----:B------:R-:W-:Y:S06]  /*2010*/  @P2 BRA `(.L_x_33303) ;  /* 0x0000000000482947 */ /* 0x000fec0003800000 */
[----:B------:R-:W-:Y:S02]  /*2020*/  IMAD.U32 R6, R90, 0x10000, RZ ;  /* 0x000100005a067824 */ /* 0x000fe400078e00ff */
[----:B------:R-:W-:-:S03]  /*2030*/  IMAD.SHL.U32 R90, R16, 0x20, RZ ;  /* 0x00000020105a7824 */ /* 0x000fc600078e00ff */
[----:B------:R-:W-:Y:S01]  /*2040*/  LOP3.LUT R7, R6, 0xff0000, RZ, 0xc0, !PT ;  /* 0x00ff000006077812 */ /* 0x000fe200078ec0ff */
[----:B---3--:R-:W-:Y:S01]  /*2050*/  IMAD R99, R63, R90, RZ ;  /* 0x0000005a3f637224 */ /* 0x008fe200078e02ff */
[----:B------:R-:W-:-:S05]  /*2060*/  LOP3.LUT R6, R94, 0xffff, RZ, 0xc0, !PT ;  /* 0x0000ffff5e067812 */ /* 0x000fca00078ec0ff */
[----:B------:R-:W-:Y:S02]  /*2070*/  IMAD R6, R6, 0x1000000, R7 ;  /* 0x0100000006067824 */ /* 0x000fe400078e0207 */
[----:B------:R-:W-:-:S05]  /*2080*/  IMAD.SHL.U32 R7, R88, 0x100, RZ ;  /* 0x0000010058077824 */ /* 0x000fca00078e00ff */
[----:B------:R-:W-:Y:S01]  /*2090*/  LOP3.LUT R97, R6, 0xffff, R7, 0xf8, !PT ;  /* 0x0000ffff06617812 */ /* 0x000fe200078ef807 */
[----:B------:R-:W-:-:S04]  /*20a0*/  IMAD.WIDE.U32 R6, R65, R90, RZ ;  /* 0x0000005a41067225 */ /* 0x000fc800078e00ff */
[----:B------:R-:W-:Y:S01]  /*20b0*/  IMAD.IADD R7, R7, 0x1, R99 ;  /* 0x0000000107077824 */ /* 0x000fe200078e0263 */
        /* <DEDUP_REMOVED lines=8> */
.L_x_33303:
[----:B------:R-:W-:Y:S05]  /*2140*/  BSYNC B0 ;  /* 0x0000000000007941 */ /* 0x000fea0003800000 */
.L_x_33302:
[----:B------:R-:W-:Y:S01]  /*2150*/  SHF.R.U64 R127, R12, 0x10, R13 ;  /* 0x000000100c7f7819 */ /* 0x000fe2000000120d */
[----:B------:R-:W-:Y:S01]  /*2160*/  FADD R90, RZ, R123 ;  /* 0x0000007bff5a7221 */ /* 0x000fe20000000000 */
[----:B0--3--:R-:W-:Y:S01]  /*2170*/  SHF.R.U64 R97, R14, 0x10, R15 ;  /* 0x000000100e617819 */ /* 0x009fe2000000120f */
[----:B-----5:R-:W-:Y:S01]  /*2180*/  IMAD.U32 R157, R42, 0x10000, RZ ;  /* 0x000100002a9d7824 */ /* 0x020fe200078e00ff */
[----:B------:R-:W-:Y:S01]  /*2190*/  LOP3.LUT R92, R92, 0xffff, RZ, 0xc0, !PT ;  /* 0x0000ffff5c5c7812 */ /* 0x000fe200078ec0ff */
[----:B------:R-:W-:Y:S01]  /*21a0*/  IMAD.U32 R127, R127, 0x10000, RZ ;  /* 0x000100007f7f7824 */ /* 0x000fe200078e00ff */
[----:B------:R-:W-:Y:S01]  /*21b0*/  SHF.R.U32.HI R125, RZ, 0x10, R13 ;  /* 0x00000010ff7d7819 */ /* 0x000fe2000001160d */
[----:B------:R-:W-:Y:S01]  /*21c0*/  IMAD.U32 R97, R97, 0x10000, RZ ;  /* 0x0001000061617824 */ /* 0x000fe200078e00ff */
[----:B------:R-:W-:Y:S01]  /*21d0*/  SHF.R.U32.HI R99, RZ, 0x10, R15 ;  /* 0x00000010ff637819 */ /* 0x000fe2000001160f */
[-C--:B------:R-:W-:Y:S01]  /*21e0*/  FMUL R12, R127, R0.reuse ;  /* 0x000000007f0c7220 */ /* 0x080fe20000400000 */
[----:B------:R-:W-:Y:S01]  /*21f0*/  PRMT R88, R88, 0x7104, RZ ;  /* 0x0000710458587816 */ /* 0x000fe200000000ff */
[----:B------:R-:W-:Y:S01]  /*2200*/  FMUL R6, R97, R0 ;  /* 0x0000000061067220 */ /* 0x000fe20000400000 */
[----:B------:R-:W-:Y:S01]  /*2210*/  LOP3.LUT R7, R92, 0xff, RZ, 0xc0, !PT ;  /* 0x000000ff5c077812 */ /* 0x000fe200078ec0ff */
[----:B------:R-:W-:Y:S01]  /*2220*/  IMAD.U32 R125, R125, 0x10000, RZ ;  /* 0x000100007d7d7824 */ /* 0x000fe200078e00ff */
[----:B------:R-:W-:Y:S01]  /*2230*/  F2FP.SATFINITE.E4M3.F32.PACK_AB_MERGE_C R12, RZ, R12, RZ ;  /* 0x0000000cff0c723e */ /* 0x000fe200048070ff */
[----:B------:R-:W-:Y:S01]  /*2240*/  IMAD.U32 R99, R99, 0x10000, RZ ;  /* 0x0001000063637824 */ /* 0x000fe200078e00ff */
[----:B------:R-:W-:Y:S01]  /*2250*/  F2FP.SATFINITE.E4M3.F32.PACK_AB_MERGE_C R6, RZ, R6, RZ ;  /* 0x00000006ff06723e */ /* 0x000fe200048070ff */
[-C--:B------:R-:W-:Y:S01]  /*2260*/  FMUL R13, R125, R0.reuse ;  /* 0x000000007d0d7220 */ /* 0x080fe20000400000 */
[----:B------:R-:W-:Y:S01]  /*2270*/  LOP3.LUT R88, R7, 0xff00, R88, 0xf8, !PT ;  /* 0x0000ff0007587812 */ /* 0x000fe200078ef858 */
[----:B------:R-:W-:Y:S01]  /*2280*/  IMAD.U32 R7, R12, 0x10000, RZ ;  /* 0x000100000c077824 */ /* 0x000fe200078e00ff */
[----:B------:R-:W-:Y:S01]  /*2290*/  LOP3.LUT R14, R6, 0xffff, RZ, 0xc0, !PT ;  /* 0x0000ffff060e7812 */ /* 0x000fe200078ec0ff */
[----:B------:R-:W-:Y:S01]  /*22a0*/  IMAD.U32 R155, R28, 0x10000, RZ ;  /* 0x000100001c9b7824 */ /* 0x000fe200078e00ff */
[----:B------:R-:W-:Y:S01]  /*22b0*/  ISETP.GE.U32.AND P1, PT, R62, R53, PT ;  /* 0x000000353e00720c */ /* 0x000fe20003f26070 */
[----:B------:R-:W-:Y:S01]  /*22c0*/  FMUL R62, R99, R0 ;  /* 0x00000000633e7220 */ /* 0x000fe20000400000 */
[----:B------:R-:W-:Y:S01]  /*22d0*/  FMNMX R70, RZ, |R131|, !PT ;  /* 0x40000083ff467209 */ /* 0x000fe20007800000 */
[----:B------:R-:W-:Y:S01]  /*22e0*/  IMAD.SHL.U32 R14, R14, 0x1000000, RZ ;  /* 0x010000000e0e7824 */ /* 0x000fe200078e00ff */
[----:B------:R-:W-:Y:S01]  /*22f0*/  LOP3.LUT R7, R7, 0xff0000, RZ, 0xc0, !PT ;  /* 0x00ff000007077812 */ /* 0x000fe200078ec0ff */
[----:B------:R-:W-:Y:S01]  /*2300*/  BSSY B0, `(.L_x_33304) ;  /* 0x0000089000007945 */ /* 0x000fe20003800000 */
[----:B------:R-:W-:-:S02]  /*2310*/  FMNMX R70, |R141|, R70, !PT ;  /* 0x000000468d467209 */ /* 0x000fc40007800200 */
[----:B------:R-:W-:Y:S02]  /*2320*/  F2FP.SATFINITE.E4M3.F32.PACK_AB_MERGE_C R110, RZ, R13, RZ ;  /* 0x0000000dff6e723e */ /* 0x000fe400048070ff */
[----:B------:R-:W-:Y:S02]  /*2330*/  F2FP.SATFINITE.E4M3.F32.PACK_AB_MERGE_C R62, RZ, R62, RZ ;  /* 0x0000003eff3e723e */ /* 0x000fe400048070ff */
[----:B------:R-:W-:Y:S01]  /*2340*/  LOP3.LUT R87, R87, 0xffff, RZ, 0xc0, !PT ;  /* 0x0000ffff57577812 */ /* 0x000fe200078ec0ff */
[----:B------:R-:W-:Y:S01]  /*2350*/  IMAD.U32 R13, R110, 0x10000, RZ ;  /* 0x000100006e0d7824 */ /* 0x000fe200078e00ff */
[----:B------:R-:W-:Y:S01]  /*2360*/  LOP3.LUT R7, R14, R88, R7, 0xfe, !PT ;  /* 0x000000580e077212 */ /* 0x000fe200078efe07 */
[----:B------:R-:W-:Y:S01]  /*2370*/  FADD R88, RZ, R131 ;  /* 0x00000083ff587221 */ /* 0x000fe20000000000 */
[----:B------:R-:W-:Y:S01]  /*2380*/  FMNMX R70, |R123|, R70, !PT ;  /* 0x000000467b467209 */ /* 0x000fe20007800200 */
[----:B------:R-:W-:Y:S01]  /*2390*/  IMAD.U32 R123, R30, 0x10000, RZ ;  /* 0x000100001e7b7824 */ /* 0x000fe200078e00ff */
[----:B------:R-:W-:Y:S01]  /*23a0*/  LOP3.LUT R14, R62, 0xffff, RZ, 0xc0, !PT ;  /* 0x0000ffff3e0e7812 */ /* 0x000fe200078ec0ff */
[----:B------:R-:W-:Y:S01]  /*23b0*/  FADD R92, R129, R88 ;  /* 0x00000058815c7221 */ /* 0x000fe20000000000 */
[----:B------:R-:W-:-:S02]  /*23c0*/  PRMT R94, R94, 0x7104, RZ ;  /* 0x000071045e5e7816 */ /* 0x000fc400000000ff */
[----:B------:R-:W-:Y:S01]  /*23d0*/  LOP3.LUT R87, R87, 0xff, RZ, 0xc0, !PT ;  /* 0x000000ff57577812 */ /* 0x000fe200078ec0ff */
[----:B------:R-:W-:Y:S01]  /*23e0*/  IMAD.SHL.U32 R14, R14, 0x1000000, RZ ;  /* 0x010000000e0e7824 */ /* 0x000fe200078e00ff */
[----:B------:R-:W-:Y:S01]  /*23f0*/  FMNMX R70, |R137|, R70, !PT ;  /* 0x0000004689467209 */ /* 0x000fe20007800200 */
[----:B------:R-:W-:Y:S01]  /*2400*/  FADD R92, R113, R92 ;  /* 0x0000005c715c7221 */ /* 0x000fe20000000000 */
[----:B------:R-:W-:Y:S01]  /*2410*/  LOP3.LUT R87, R87, 0xff00, R94, 0xf8, !PT ;  /* 0x0000ff0057577812 */ /* 0x000fe200078ef85e */
[----:B------:R-:W-:Y:S01]  /*2420*/  FADD R94, R115, R90 ;  /* 0x0000005a735e7221 */ /* 0x000fe20000000000 */
[----:B------:R-:W-:Y:S02]  /*2430*/  LOP3.LUT R13, R13, 0xff0000, RZ, 0xc0, !PT ;  /* 0x00ff00000d0d7812 */ /* 0x000fe400078ec0ff */
[----:B------:R-:W-:Y:S01]  /*2440*/  FMNMX R70, |R129|, R70, !PT ;  /* 0x0000004681467209 */ /* 0x000fe20007800200 */
[----:B------:R-:W-:Y:S01]  /*2450*/  FADD R104, R89, R94 ;  /* 0x0000005e59687221 */ /* 0x000fe20000000000 */
[----:B------:R-:W-:Y:S01]  /*2460*/  LOP3.LUT R13, R14, R87, R13, 0xfe, !PT ;  /* 0x000000570e0d7212 */ /* 0x000fe200078efe0d */
[----:B------:R-:W-:Y:S01]  /*2470*/  FMUL R94, R157, R0 ;  /* 0x000000009d5e7220 */ /* 0x000fe20000400000 */
[----:B------:R-:W-:Y:S01]  /*2480*/  SHF.R.U32.HI R87, RZ, 0x3, R57 ;  /* 0x00000003ff577819 */ /* 0x000fe20000011639 */
[----:B------:R-:W-:Y:S01]  /*2490*/  FADD R104, R93, R104 ;  /* 0x000000685d687221 */ /* 0x000fe20000000000 */
[----:B------:R-:W-:Y:S01]  /*24a0*/  FMNMX R88, |R139|, R70, !PT ;  /* 0x000000468b587209 */ /* 0x000fe20007800200 */
[----:B------:R-:W-:Y:S01]  /*24b0*/  FADD R70, RZ, R141 ;  /* 0x0000008dff467221 */ /* 0x000fe20000000000 */
[----:B------:R-:W-:-:S02]  /*24c0*/  LOP3.LUT R14, R87, 0x1c, RZ, 0xc0, !PT ;  /* 0x0000001c570e7812 */ /* 0x000fc400078ec0ff */
[----:B------:R-:W-:Y:S01]  /*24d0*/  FMNMX R88, |R115|, R88, !PT ;  /* 0x0000005873587209 */ /* 0x000fe20007800200 */
[----:B------:R-:W-:Y:S01]  /*24e0*/  FADD R90, R139, R70 ;  /* 0x000000468b5a7221 */ /* 0x000fe20000000000 */
[----:B------:R-:W-:Y:S01]  /*24f0*/  FADD R70, RZ, R137 ;  /* 0x00000089ff467221 */ /* 0x000fe20000000000 */
[----:B------:R-:W-:Y:S02]  /*2500*/  IADD3 R15, R57, -0x1, -R14 ;  /* 0xffffffff390f7810 */ /* 0x000fe40007ffe80e */
[C---:B------:R-:W-:Y:S01]  /*2510*/  FMNMX R88, |R135|.reuse, R88, !PT ;  /* 0x0000005887587209 */ /* 0x040fe20007800200 */
[----:B------:R-:W-:Y:S01]  /*2520*/  FADD R96, R135, R70 ;  /* 0x0000004687607221 */ /* 0x000fe20000000000 */
[----:B------:R-:W-:Y:S01]  /*2530*/  LOP3.LUT R15, R15, 0x1f, RZ, 0xc0, !PT ;  /* 0x0000001f0f0f7812 */ /* 0x000fe200078ec0ff */
[----:B------:R-:W-:Y:S01]  /*2540*/  FADD R100, R133, R90 ;  /* 0x0000005a85647221 */ /* 0x000fe20000000000 */
[----:B------:R-:W-:Y:S01]  /*2550*/  FMNMX R70, |R113|, R88, !PT ;  /* 0x0000005871467209 */ /* 0x000fe20007800200 */
[----:B------:R-:W-:Y:S01]  /*2560*/  FMUL R88, R155, R0 ;  /* 0x000000009b587220 */ /* 0x000fe20000400000 */
[----:B------:R-:W-:Y:S01]  /*2570*/  F2FP.SATFINITE.E4M3.F32.PACK_AB_MERGE_C R94, RZ, R94, RZ ;  /* 0x0000005eff5e723e */ /* 0x000fe200048070ff */
[----:B------:R-:W-:Y:S01]  /*2580*/  IMAD.U32 R113, R32, 0x10000, RZ ;  /* 0x0001000020717824 */ /* 0x000fe200078e00ff */
[-C--:B------:R-:W-:Y:S01]  /*2590*/  ISETP.GE.U32.OR P4, PT, R17, R52.reuse, P1 ;  /* 0x000000341100720c */ /* 0x080fe20000f86470 */
[----:B------:R-:W-:Y:S01]  /*25a0*/  FADD R96, R119, R96 ;  /* 0x0000006077607221 */ /* 0x000fe20000000000 */
[----:B------:R-:W-:Y:S01]  /*25b0*/  ISETP.GE.U32.OR P1, PT, R15, R52, P1 ;  /* 0x000000340f00720c */ /* 0x000fe20000f26470 */
[----:B------:R-:W-:Y:S01]  /*25c0*/  FADD R100, R121, R100 ;  /* 0x0000006479647221 */ /* 0x000fe20000000000 */
[----:B------:R-:W-:-:S02]  /*25d0*/  LOP3.LUT R15, R94, 0xffff, RZ, 0xc0, !PT ;  /* 0x0000ffff5e0f7812 */ /* 0x000fc400078ec0ff */
[----:B------:R-:W-:Y:S02]  /*25e0*/  F2FP.SATFINITE.E4M3.F32.PACK_AB_MERGE_C R88, RZ, R88, RZ ;  /* 0x00000058ff58723e */ /* 0x000fe400048070ff */
[----:B------:R-:W-:Y:S02]  /*25f0*/  LOP3.LUT R90, R15, 0xff, RZ, 0xc0, !PT ;  /* 0x000000ff0f5a7812 */ /* 0x000fe400078ec0ff */
[----:B------:R-:W-:Y:S02]  /*2600*/  FMNMX R70, |R133|, R70, !PT ;  /* 0x0000004685467209 */ /* 0x000fe40007800200 */
[----:B------:R-:W-:Y:S02]  /*2610*/  PRMT R15, R88, 0x7104, RZ ;  /* 0x00007104580f7816 */ /* 0x000fe400000000ff */
[----:B------:R-:W-:Y:S01]  /*2620*/  FMNMX R70, |R89|, R70, !PT ;  /* 0x0000004659467209 */ /* 0x000fe20007800200 */
[-C--:B------:R-:W-:Y:S01]  /*2630*/  FMUL R89, R123, R0.reuse ;  /* 0x000000007b597220 */ /* 0x080fe20000400000 */
[----:B------:R-:W-:Y:S01]  /*2640*/  LOP3.LUT R108, R90, 0xff00, R15, 0xf8, !PT ;  /* 0x0000ff005a6c7812 */ /* 0x000fe200078ef80f */
[----:B------:R-:W-:Y:S01]  /*2650*/  FMUL R90, R113, R0 ;  /* 0x00000000715a7220 */ /* 0x000fe20000400000 */
[----:B------:R-:W-:-:S02]  /*2660*/  SHF.R.U64 R159, R42, 0x10, R43 ;  /* 0x000000102a9f7819 */ /* 0x000fc4000000122b */
[----:B------:R-:W-:Y:S02]  /*2670*/  F2FP.SATFINITE.E4M3.F32.PACK_AB_MERGE_C R89, RZ, R89, RZ ;  /* 0x00000059ff59723e */ /* 0x000fe400048070ff */
[----:B------:R-:W-:Y:S01]  /*2680*/  F2FP.SATFINITE.E4M3.F32.PACK_AB_MERGE_C R90, RZ, R90, RZ ;  /* 0x0000005aff5a723e */ /* 0x000fe200048070ff */
[----:B------:R-:W-:Y:S01]  /*2690*/  IMAD.U32 R159, R159, 0x10000, RZ ;  /* 0x000100009f9f7824 */ /* 0x000fe200078e00ff */
[----:B------:R-:W-:Y:S01]  /*26a0*/  FMNMX R70, |R119|, R70, !PT ;  /* 0x0000004677467209 */ /* 0x000fe20007800200 */
[----:B------:R-:W-:Y:S01]  /*26b0*/  IMAD.U32 R15, R89, 0x10000, RZ ;  /* 0x00010000590f7824 */ /* 0x000fe200078e00ff */
[----:B------:R-:W-:Y:S02]  /*26c0*/  LOP3.LUT R17, R90, 0xffff, RZ, 0xc0, !PT ;  /* 0x0000ffff5a117812 */ /* 0x000fe400078ec0ff */
[----:B------:R-:W-:Y:S02]  /*26d0*/  FMNMX R70, |R91|, R70, !PT ;  /* 0x000000465b467209 */ /* 0x000fe40007800200 */
[----:B------:R-:W-:Y:S01]  /*26e0*/  LOP3.LUT R106, R15, 0xff0000, RZ, 0xc0, !PT ;  /* 0x00ff00000f6a7812 */ /* 0x000fe200078ec0ff */
[----:B------:R-:W-:Y:S01]  /*26f0*/  IMAD.SHL.U32 R17, R17, 0x1000000, RZ ;  /* 0x0100000011117824 */ /* 0x000fe200078e00ff */
[----:B------:R-:W-:-:S02]  /*2700*/  SHF.R.U64 R153, R28, 0x10, R29 ;  /* 0x000000101c997819 */ /* 0x000fc4000000121d */
[----:B------:R-:W-:Y:S02]  /*2710*/  FMNMX R70, |R121|, R70, !PT ;  /* 0x0000004679467209 */ /* 0x000fe40007800200 */
[----:B------:R-:W-:Y:S01]  /*2720*/  LOP3.LUT R17, R17, R108, R106, 0xfe, !PT ;  /* 0x0000006c11117212 */ /* 0x000fe200078efe6a */
[----:B------:R-:W-:Y:S01]  /*2730*/  FADD R108, R117, R96 ;  /* 0x00000060756c7221 */ /* 0x000fe20000000000 */
[----:B------:R-:W-:Y:S01]  /*2740*/  FMUL R96, R159, R0 ;  /* 0x000000009f607220 */ /* 0x000fe20000400000 */
[----:B------:R-:W-:Y:S01]  /*2750*/  IMAD.U32 R153, R153, 0x10000, RZ ;  /* 0x0001000099997824 */ /* 0x000fe200078e00ff */
[----:B------:R-:W-:Y:S01]  /*2760*/  SHF.R.U64 R151, R30, 0x10, R31 ;  /* 0x000000101e977819 */ /* 0x000fe2000000121f */
[----:B------:R-:W-:Y:S01]  /*2770*/  FADD R106, R91, R92 ;  /* 0x0000005c5b6a7221 */ /* 0x000fe20000000000 */
[----:B------:R-:W-:Y:S01]  /*2780*/  SHF.R.U64 R115, R32, 0x10, R33 ;  /* 0x0000001020737819 */ /* 0x000fe20000001221 */
[----:B------:R-:W-:Y:S01]  /*2790*/  FADD R32, R105, R104 ;  /* 0x0000006869207221 */ /* 0x000fe20000000000 */
[----:B------:R-:W-:Y:S01]  /*27a0*/  FMNMX R70, |R93|, R70, !PT ;  /* 0x000000465d467209 */ /* 0x000fe20007800200 */
[----:B------:R-:W-:Y:S01]  /*27b0*/  FMUL R93, R153, R0 ;  /* 0x00000000995d7220 */ /* 0x000fe20000400000 */
[----:B------:R-:W-:Y:S01]  /*27c0*/  F2FP.SATFINITE.E4M3.F32.PACK_AB_MERGE_C R96, RZ, R96, RZ ;  /* 0x00000060ff60723e */ /* 0x000fe200048070ff */
[----:B------:R-:W-:Y:S01]  /*27d0*/  IMAD.U32 R151, R151, 0x10000, RZ ;  /* 0x0001000097977824 */ /* 0x000fe200078e00ff */
[----:B------:R-:W-:Y:S01]  /*27e0*/  FMNMX R70, |R117|, R70, !PT ;  /* 0x0000004675467209 */ /* 0x000fe20007800200 */
[----:B------:R-:W-:Y:S01]  /*27f0*/  IMAD.U32 R115, R115, 0x10000, RZ ;  /* 0x0001000073737824 */ /* 0x000fe200078e00ff */
[----:B------:R-:W-:Y:S01]  /*2800*/  LOP3.LUT R15, R96, 0xffff, RZ, 0xc0, !PT ;  /* 0x0000ffff600f7812 */ /* 0x000fe200078ec0ff */
[-C--:B------:R-:W-:Y:S01]  /*2810*/  FMUL R91, R151, R0.reuse ;  /* 0x00000000975b7220 */ /* 0x080fe20000400000 */
[----:B------:R-:W-:Y:S01]  /*2820*/  F2FP.SATFINITE.E4M3.F32.PACK_AB_MERGE_C R93, RZ, R93, RZ ;  /* 0x0000005dff5d723e */ /* 0x000fe200048070ff */
[----:B------:R-:W-:Y:S01]  /*2830*/  FMUL R92, R115, R0 ;  /* 0x00000000735c7220 */ /* 0x000fe20000400000 */
[----:B------:R-:W-:Y:S01]  /*2840*/  LOP3.LUT R28, R15, 0xff, RZ, 0xc0, !PT ;  /* 0x000000ff0f1c7812 */ /* 0x000fe200078ec0ff */
[----:B------:R-:W-:Y:S01]  /*2850*/  FADD R106, R101, R106 ;  /* 0x0000006a656a7221 */ /* 0x000fe20000000000 */
[----:B------:R-:W-:Y:S01]  /*2860*/  PRMT R15, R93, 0x7104, RZ ;  /* 0x000071045d0f7816 */ /* 0x000fe200000000ff */
[----:B------:R-:W-:Y:S01]  /*2870*/  FADD R108, R111, R108 ;  /* 0x0000006c6f6c7221 */ /* 0x000fe20000000000 */
[----:B------:R-:W-:Y:S01]  /*2880*/  F2FP.SATFINITE.E4M3.F32.PACK_AB_MERGE_C R91, RZ, R91, RZ ;  /* 0x0000005bff5b723e */ /* 0x000fe200048070ff */
[----:B------:R-:W-:Y:S01]  /*2890*/  FADD R106, R103, R106 ;  /* 0x0000006a676a7221 */ /* 0x000fe20000000000 */
[----:B------:R-:W-:Y:S01]  /*28a0*/  F2FP.SATFINITE.E4M3.F32.PACK_AB_MERGE_C R92, RZ, R92, RZ ;  /* 0x0000005cff5c723e */ /* 0x000fe200048070ff */
[----:B------:R-:W-:Y:S01]  /*28b0*/  FADD R32, R107, R32 ;  /* 0x000000206b207221 */ /* 0x000fe20000000000 */
[----:B------:R-:W-:Y:S01]  /*28c0*/  LOP3.LUT R30, R28, 0xff00, R15, 0xf8, !PT ;  /* 0x0000ff001c1e7812 */ /* 0x000fe200078ef80f */
[----:B------:R-:W-:Y:S01]  /*28d0*/  IMAD.U32 R15, R91, 0x10000, RZ ;  /* 0x000100005b0f7824 */ /* 0x000fe200078e00ff */
[----:B------:R-:W-:-:S04]  /*28e0*/  LOP3.LUT R28, R92, 0xffff, RZ, 0xc0, !PT ;  /* 0x0000ffff5c1c7812 */ /* 0x000fc800078ec0ff */
[----:B------:R-:W-:Y:S01]  /*28f0*/  LOP3.LUT R15, R15, 0xff0000, RZ, 0xc0, !PT ;  /* 0x00ff00000f0f7812 */ /* 0x000fe200078ec0ff */
[----:B------:R-:W-:-:S05]  /*2900*/  IMAD.SHL.U32 R28, R28, 0x1000000, RZ ;  /* 0x010000001c1c7824 */ /* 0x000fca00078e00ff */
[----:B------:R-:W-:Y:S01]  /*2910*/  LOP3.LUT R15, R28, R30, R15, 0xfe, !PT ;  /* 0x0000001e1c0f7212 */ /* 0x000fe200078efe0f */
[----:B------:R-:W-:Y:S01]  /*2920*/  FADD R30, R109, R100 ;  /* 0x000000646d1e7221 */ /* 0x000fe20000000000 */
[----:B------:R-:W-:Y:S02]  /*2930*/  FMNMX R28, |R101|, R70, !PT ;  /* 0x00000046651c7209 */ /* 0x000fe40007800200 */
[----:B------:R-:W-:Y:S01]  /*2940*/  @P0 IADD3 R101, P3, R36, R18, RZ ;  /* 0x0000001224650210 */ /* 0x000fe20007f7e0ff */
[----:B------:R-:W-:Y:S01]  /*2950*/  FADD R30, R145, R30 ;  /* 0x0000001e911e7221 */ /* 0x000fe20000000000 */
[----:B------:R-:W-:-:S03]  /*2960*/  FMNMX R28, |R109|, R28, !PT ;  /* 0x0000001c6d1c7209 */ /* 0x000fc60007800200 */
[----:B------:R-:W-:Y:S01]  /*2970*/  @P0 IMAD.X R36, R37, 0x1, R19, P3 ;  /* 0x0000000125240824 */ /* 0x000fe200018e0613 */
[----:B------:R-:W-:Y:S02]  /*2980*/  FMNMX R28, |R105|, R28, !PT ;  /* 0x0000001c691c7209 */ /* 0x000fe40007800200 */
[----:B------:R-:W-:Y:S02]  /*2990*/  @P0 LEA R100, P3, R101, R66, 0x3 ;  /* 0x0000004265640211 */ /* 0x000fe400078618ff */
[----:B------:R-:W-:Y:S02]  /*29a0*/  FMNMX R28, |R111|, R28, !PT ;  /* 0x0000001c6f1c7209 */ /* 0x000fe40007800200 */
[----:B------:R-:W-:Y:S02]  /*29b0*/  @P0 LEA.HI.X R101, R101, R2, R36, 0x3, P3 ;  /* 0x0000000265650211 */ /* 0x000fe400018f1c24 */
[----:B------:R-:W-:-:S04]  /*29c0*/  FMNMX R28, |R103|, R28, !PT ;  /* 0x0000001c671c7209 */ /* 0x000fc80007800200 */
[----:B------:R-:W-:-:S04]  /*29d0*/  FMNMX R28, |R145|, R28, !PT ;  /* 0x0000001c911c7209 */ /* 0x000fc80007800200 */
[----:B------:R-:W-:-:S04]  /*29e0*/  FMNMX R28, |R107|, R28, !PT ;  /* 0x0000001c6b1c7209 */ /* 0x000fc80007800200 */
[----:B------:R-:W-:-:S04]  /*29f0*/  FMNMX R28, |R143|, R28, !PT ;  /* 0x0000001c8f1c7209 */ /* 0x000fc80007800200 */
[----:B------:R-:W-:Y:S01]  /*2a00*/  FMNMX R42, |R67|, R28, !PT ;  /* 0x0000001c432a7209 */ /* 0x000fe20007800200 */
[----:B------:R-:W-:-:S03]  /*2a10*/  FADD R28, R143, R108 ;  /* 0x0000006c8f1c7221 */ /* 0x000fc60000000000 */
[----:B------:R-:W-:-:S04]  /*2a20*/  FMNMX R42, |R127|, R42, !PT ;  /* 0x0000002a7f2a7209 */ /* 0x000fc80007800200 */
[----:B------:R-:W-:-:S04]  /*2a30*/  FMNMX R42, |R69|, R42, !PT ;  /* 0x0000002a452a7209 */ /* 0x000fc80007800200 */
[----:B------:R-:W-:-:S04]  /*2a40*/  FMNMX R42, |R125|, R42, !PT ;  /* 0x0000002a7d2a7209 */ /* 0x000fc80007800200 */
[----:B------:R-:W-:Y:S01]  /*2a50*/  FMNMX R70, |R59|, R42, !PT ;  /* 0x0000002a3b467209 */ /* 0x000fe20007800200 */
[----:B------:R-:W-:Y:S06]  /*2a60*/  @P2 BRA `(.L_x_33305) ;  /* 0x0000000000482947 */ /* 0x000fec0003800000 */
[----:B------:R-:W-:Y:S01]  /*2a70*/  IMAD.SHL.U32 R36, R16, 0x20, RZ ;  /* 0x0000002010247824 */ /* 0x000fe200078e00ff */
[----:B------:R-:W-:Y:S01]  /*2a80*/  LOP3.LUT R42, R110, 0xffff, RZ, 0xc0, !PT ;  /* 0x0000ffff6e2a7812 */ /* 0x000fe200078ec0ff */
[----:B------:R-:W-:Y:S02]  /*2a90*/  IMAD.U32 R102, R102, 0x10000, RZ ;  /* 0x0001000066667824 */ /* 0x000fe400078e00ff */
[-C--:B------:R-:W-:Y:S02]  /*2aa0*/  IMAD R103, R63, R36.reuse, RZ ;  /* 0x000000243f677224 */ /* 0x080fe400078e02ff */
[----:B------:R-:W-:-:S04]  /*2ab0*/  IMAD.WIDE.U32 R36, R65, R36, RZ ;  /* 0x0000002441247225 */ /* 0x000fc800078e00ff */
[----:B------:R-:W-:Y:S01]  /*2ac0*/  IMAD.IADD R37, R37, 0x1, R103 ;  /* 0x0000000125257824 */ /* 0x000fe200078e0267 */
[----:B------:R-:W-:Y:S01]  /*2ad0*/  LOP3.LUT R103, R102, 0xff0000, RZ, 0xc0, !PT ;  /* 0x00ff000066677812 */ /* 0x000fe200078ec0ff */
[----:B------:R-:W-:Y:S01]  /*2ae0*/  IMAD R107, R63, 0x6, RZ ;  /* 0x000000063f6b7824 */ /* 0x000fe200078e02ff */
[----:B------:R-:W-:-:S03]  /*2af0*/  LOP3.LUT R36, R36, 0x1f, R58, 0xf8, !PT ;  /* 0x0000001f24247812 */ /* 0x000fc600078ef83a */
        /* <DEDUP_REMOVED lines=9> */
.L_x_33305:
[----:B------:R-:W-:Y:S05]  /*2b90*/  BSYNC B0 ;  /* 0x0000000000007941 */ /* 0x000fea0003800000 */
.L_x_33304:
[----:B------:R-:W-:Y:S04]  /*2ba0*/  BSSY B0, `(.L_x_33306) ;  /* 0x0000014000007945 */ /* 0x000fe80003800000 */
[----:B------:R-:W-:Y:S05]  /*2bb0*/  @P2 BRA `(.L_x_33307) ;  /* 0x0000000000482947 */ /* 0x000fea0003800000 */
[----:B------:R-:W-:Y:S01]  /*2bc0*/  IMAD.SHL.U32 R36, R16, 0x20, RZ ;  /* 0x0000002010247824 */ /* 0x000fe200078e00ff */
[----:B------:R-:W-:Y:S01]  /*2bd0*/  LOP3.LUT R62, R62, 0xffff, RZ, 0xc0, !PT ;  /* 0x0000ffff3e3e7812 */ /* 0x000fe200078ec0ff */
[----:B------:R-:W-:Y:S02]  /*2be0*/  IMAD.U32 R98, R98, 0x10000, RZ ;  /* 0x0001000062627824 */ /* 0x000fe400078e00ff */
[-C--:B0-----:R-:W-:Y:S02]  /*2bf0*/  IMAD R103, R63, R36.reuse, RZ ;  /* 0x000000243f677224 */ /* 0x081fe400078e02ff */
[----:B------:R-:W-:-:S04]  /*2c00*/  IMAD.WIDE.U32 R36, R65, R36, RZ ;  /* 0x0000002441247225 */ /* 0x000fc800078e00ff */
[----:B------:R-:W-:Y:S01]  /*2c10*/  IMAD.IADD R37, R37, 0x1, R103 ;  /* 0x0000000125257824 */ /* 0x000fe200078e0267 */
[----:B------:R-:W-:Y:S01]  /*2c20*/  LOP3.LUT R103, R98, 0xff0000, RZ, 0xc0, !PT ;  /* 0x00ff000062677812 */ /* 0x000fe200078ec0ff */
[----:B------:R-:W-:Y:S01]  /*2c30*/  IMAD R105, R63, 0x7, RZ ;  /* 0x000000073f697824 */ /* 0x000fe200078e02ff */
        /* <DEDUP_REMOVED lines=10> */
.L_x_33307:
[----:B------:R-:W-:Y:S05]  /*2ce0*/  BSYNC B0 ;  /* 0x0000000000007941 */ /* 0x000fea0003800000 */
.L_x_33306:
[----:B------:R-:W-:Y:S01]  /*2cf0*/  FMNMX R70, |R97|, R70, !PT ;  /* 0x0000004661467209 */ /* 0x000fe20007800200 */
[C---:B------:R-:W-:Y:S01]  /*2d00*/  IMAD.U32 R149, R22.reuse, 0x10000, RZ ;  /* 0x0001000016957824 */ /* 0x040fe200078e00ff */
[--C-:B------:R-:W-:Y:S01]  /*2d10*/  SHF.R.U64 R117, R22, 0x10, R23.reuse ;  /* 0x0000001016757819 */ /* 0x100fe20000001217 */
[----:B------:R-:W-:Y:S01]  /*2d20*/  IMAD.U32 R147, R23, 0x10000, RZ ;  /* 0x0001000017937824 */ /* 0x000fe200078e00ff */
[----:B------:R-:W-:Y:S01]  /*2d30*/  FMNMX R70, |R95|, R70, !PT ;  /* 0x000000465f467209 */ /* 0x000fe20007800200 */
[C---:B------:R-:W-:Y:S01]  /*2d40*/  IMAD.U32 R145, R40.reuse, 0x10000, RZ ;  /* 0x0001000028917824 */ /* 0x040fe200078e00ff */
[----:B------:R-:W-:Y:S01]  /*2d50*/  SHF.R.U32.HI R111, RZ, 0x10, R23 ;  /* 0x00000010ff6f7819 */ /* 0x000fe20000011617 */
[----:B------:R-:W-:Y:S01]  /*2d60*/  IMAD.U32 R117, R117, 0x10000, RZ ;  /* 0x0001000075757824 */ /* 0x000fe200078e00ff */
[----:B------:R-:W-:Y:S01]  /*2d70*/  FMNMX R6, |R99|, R70, !PT ;  /* 0x0000004663067209 */ /* 0x000fe20007800200 */
[----:B------:R-:W-:Y:S01]  /*2d80*/  IMAD.U32 R133, R41, 0x10000, RZ ;  /* 0x0001000029857824 */ /* 0x000fe200078e00ff */
[--C-:B------:R-:W-:Y:S01]  /*2d90*/  SHF.R.U64 R135, R40, 0x10, R41.reuse ;  /* 0x0000001028877819 */ /* 0x100fe20000001229 */
[----:B------:R-:W-:Y:S01]  /*2da0*/  IMAD.U32 R111, R111, 0x10000, RZ ;  /* 0x000100006f6f7824 */ /* 0x000fe200078e00ff */
[----:B------:R-:W-:Y:S01]  /*2db0*/  FMNMX R6, R6, |R149|, !PT ;  /* 0x4000009506067209 */ /* 0x000fe20007800000 */
[----:B------:R-:W-:Y:S01]  /*2dc0*/  IMAD.U32 R141, R24, 0x10000, RZ ;  /* 0x00010000188d7824 */ /* 0x000fe200078e00ff */
[----:B------:R-:W-:Y:S01]  /*2dd0*/  SHF.R.U32.HI R119, RZ, 0x10, R41 ;  /* 0x00000010ff777819 */ /* 0x000fe20000011629 */
[----:B------:R-:W-:Y:S01]  /*2de0*/  IMAD.U32 R143, R25, 0x10000, RZ ;  /* 0x00010000198f7824 */ /* 0x000fe200078e00ff */
[----:B------:R-:W-:-:S02]  /*2df0*/  FMNMX R6, |R117|, R6, !PT ;  /* 0x0000000675067209 */ /* 0x000fc40007800200 */
[----:B------:R-:W-:Y:S02]  /*2e00*/  @!P0 CS2R R22, SRZ ;  /* 0x0000000000168805 */ /* 0x000fe4000001ff00 */
[--C-:B------:R-:W-:Y:S02]  /*2e10*/  SHF.R.U64 R139, R24, 0x10, R25.reuse ;  /* 0x00000010188b7819 */ /* 0x100fe40000001219 */
[----:B------:R-:W-:Y:S01]  /*2e20*/  FMNMX R6, |R147|, R6, !PT ;  /* 0x0000000693067209 */ /* 0x000fe20007800200 */
[----:B------:R-:W-:Y:S01]  /*2e30*/  IMAD.U32 R135, R135, 0x10000, RZ ;  /* 0x0001000087877824 */ /* 0x000fe200078e00ff */
[----:B------:R-:W-:Y:S01]  /*2e40*/  SHF.R.U32.HI R137, RZ, 0x10, R25 ;  /* 0x00000010ff897819 */ /* 0x000fe20000011619 */
[----:B------:R-:W-:Y:S01]  /*2e50*/  IMAD.U32 R119, R119, 0x10000, RZ ;  /* 0x0001000077777824 */ /* 0x000fe200078e00ff */
[----:B------:R-:W-:Y:S01]  /*2e60*/  FMNMX R6, |R111|, R6, !PT ;  /* 0x000000066f067209 */ /* 0x000fe20007800200 */
[----:B------:R-:W5:Y:S01]  /*2e70*/  @P0 LDG.E.64 R22, desc[UR6][R26.64] ;  /* 0x000000061a160981 */ /* 0x000f62000c1e1b00 */
[----:B------:R-:W-:Y:S01]  /*2e80*/  IMAD.U32 R139, R139, 0x10000, RZ ;  /* 0x000100008b8b7824 */ /* 0x000fe200078e00ff */
[C---:B------:R-:W-:Y:S01]  /*2e90*/  SHF.R.U64 R129, R38.reuse, 0x10, R39 ;  /* 0x0000001026817819 */ /* 0x040fe20000001227 */
[----:B------:R-:W-:Y:S01]  /*2ea0*/  IMAD.U32 R121, R38, 0x10000, RZ ;  /* 0x0001000026797824 */ /* 0x000fe200078e00ff */
[----:B------:R-:W-:Y:S01]  /*2eb0*/  FMNMX R6, |R145|, R6, !PT ;  /* 0x0000000691067209 */ /* 0x000fe20007800200 */
[----:B------:R-:W-:Y:S01]  /*2ec0*/  IMAD.U32 R131, R39, 0x10000, RZ ;  /* 0x0001000027837824 */ /* 0x000fe200078e00ff */
[----:B-1----:R-:W-:-:S02]  /*2ed0*/  @!P0 CS2R R36, SRZ ;  /* 0x0000000000248805 */ /* 0x002fc4000001ff00 */
[----:B------:R-:W-:Y:S02]  /*2ee0*/  @!P0 CS2R R40, SRZ ;  /* 0x0000000000288805 */ /* 0x000fe4000001ff00 */
[----:B------:R-:W-:Y:S02]  /*2ef0*/  FMNMX R6, |R135|, R6, !PT ;  /* 0x0000000687067209 */ /* 0x000fe40007800200 */
[----:B------:R-:W-:Y:S02]  /*2f00*/  @!P0 CS2R R24, SRZ ;  /* 0x0000000000188805 */ /* 0x000fe4000001ff00 */
[----:B------:R-:W-:Y:S01]  /*2f10*/  FMNMX R6, |R133|, R6, !PT ;  /* 0x0000000685067209 */ /* 0x000fe20007800200 */
[----:B------:R-:W-:Y:S01]  /*2f20*/  IMAD.U32 R137, R137, 0x10000, RZ ;  /* 0x0001000089897824 */ /* 0x000fe200078e00ff */
[----:B------:R-:W-:Y:S01]  /*2f30*/  @!P0 CS2R R26, SRZ ;  /* 0x00000000001a8805 */ /* 0x000fe2000001ff00 */
[----:B------:R-:W-:Y:S01]  /*2f40*/  IMAD.U32 R129, R129, 0x10000, RZ ;  /* 0x0001000081817824 */ /* 0x000fe200078e00ff */
[----:B------:R-:W-:Y:S01]  /*2f50*/  FMNMX R6, |R119|, R6, !PT ;  /* 0x0000000677067209 */ /* 0x000fe20007800200 */
[----:B------:R-:W5:Y:S03]  /*2f60*/  @P0 LDG.E.64 R36, desc[UR6][R34.64] ;  /* 0x0000000622240981 */ /* 0x000f66000c1e1b00 */
[----:B------:R-:W-:Y:S01]  /*2f70*/  FMNMX R6, |R141|, R6, !PT ;  /* 0x000000068d067209 */ /* 0x000fe20007800200 */
[----:B------:R1:W5:Y:S03]  /*2f80*/  @P0 LDG.E.64 R26, desc[UR6][R100.64] ;  /* 0x00000006641a0981 */ /* 0x000366000c1e1b00 */
[----:B------:R-:W-:Y:S01]  /*2f90*/  FMNMX R6, |R139|, R6, !PT ;  /* 0x000000068b067209 */ /* 0x000fe20007800200 */
[----:B------:R-:W5:Y:S03]  /*2fa0*/  @P0 LDG.E.64 R40, desc[UR6][R48.64] ;  /* 0x0000000630280981 */ /* 0x000f66000c1e1b00 */
[----:B------:R-:W-:Y:S01]  /*2fb0*/  FMNMX R6, |R143|, R6, !PT ;  /* 0x000000068f067209 */ /* 0x000fe20007800200 */
[----:B------:R-:W5:Y:S03]  /*2fc0*/  @P0 LDG.E.64 R24, desc[UR6][R50.64] ;  /* 0x0000000632180981 */ /* 0x000f66000c1e1b00 */
[----:B------:R-:W-:Y:S01]  /*2fd0*/  FMNMX R12, |R137|, R6, !PT ;  /* 0x00000006890c7209 */ /* 0x000fe20007800200 */
[----:B------:R-:W-:Y:S01]  /*2fe0*/  FADD R6, RZ, R149 ;  /* 0x00000095ff067221 */ /* 0x000fe20000000000 */
[----:B-1----:R-:W-:-:S02]  /*2ff0*/  SHF.R.U32.HI R101, RZ, 0x10, R39 ;  /* 0x00000010ff657819 */ /* 0x002fc40000011627 */
[----:B------:R-:W-:Y:S01]  /*3000*/  FMNMX R12, |R121|, R12, !PT ;  /* 0x0000000c790c7209 */ /* 0x000fe20007800200 */
[----:B------:R-:W-:Y:S01]  /*3010*/  FADD R16, R145, R6 ;  /* 0x0000000691107221 */ /* 0x000fe20000000000 */
[----:B------:R-:W-:Y:S02]  /*3020*/  FADD R6, RZ, R117 ;  /* 0x00000075ff067221 */ /* 0x000fe40000000000 */
[----:B------:R-:W-:Y:S01]  /*3030*/  FMNMX R12, |R129|, R12, !PT ;  /* 0x0000000c810c7209 */ /* 0x000fe20007800200 */
[----:B------:R-:W-:Y:S02]  /*3040*/  IMAD.U32 R101, R101, 0x10000, RZ ;  /* 0x0001000065657824 */ /* 0x000fe400078e00ff */
[----:B------:R-:W-:Y:S01]  /*3050*/  FADD R6, R135, R6 ;  /* 0x0000000687067221 */ /* 0x000fe20000000000 */
[----:B------:R-:W-:Y:S02]  /*3060*/  FMNMX R12, |R131|, R12, !PT ;  /* 0x0000000c830c7209 */ /* 0x000fe40007800200 */
[----:B------:R-:W-:-:S02]  /*3070*/  @!P0 CS2R R34, SRZ ;  /* 0x0000000000228805 */ /* 0x000fc4000001ff00 */
[----:B------:R-:W-:Y:S01]  /*3080*/  FMNMX R38, |R101|, R12, !PT ;  /* 0x0000000c65267209 */ /* 0x000fe20007800200 */
[----:B------:R-:W-:-:S03]  /*3090*/  FADD R12, R139, R6 ;  /* 0x000000068b0c7221 */ /* 0x000fc60000000000 */
[----:B------:R1:W5:Y:S01]  /*30a0*/  @P0 LDG.E.64 R34, desc[UR6][R46.64] ;  /* 0x000000062e220981 */ /* 0x000362000c1e1b00 */
[----:B------:R-:W-:Y:S01]  /*30b0*/  FMNMX R6, |R157|, R38, !PT ;  /* 0x000000269d067209 */ /* 0x000fe20007800200 */
[----:B------:R-:W-:-:S04]  /*30c0*/  FADD R12, R129, R12 ;  /* 0x0000000c810c7221 */ /* 0x000fc80000000000 */
[C---:B-1----:R-:W-:Y:S01]  /*30d0*/  FADD R46, R159.reuse, R12 ;  /* 0x0000000c9f2e7221 */ /* 0x042fe20000000000 */
[----:B------:R-:W-:Y:S01]  /*30e0*/  FMNMX R159, |R159|, R6, !PT ;  /* 0x000000069f9f7209 */ /* 0x000fe20007800200 */
[----:B------:R-:W-:Y:S01]  /*30f0*/  FADD R6, RZ, R147 ;  /* 0x00000093ff067221 */ /* 0x000fe20000000000 */
[----:B------:R-:W-:-:S03]  /*3100*/  SHF.R.U32.HI R12, RZ, 0x10, R43 ;  /* 0x00000010ff0c7819 */ /* 0x000fc6000001162b */
[----:B------:R-:W-:Y:S02]  /*3110*/  FADD R6, R133, R6 ;  /* 0x0000000685067221 */ /* 0x000fe40000000000 */
[----:B------:R-:W-:Y:S02]  /*3120*/  IMAD.U32 R109, R12, 0x10000, RZ ;  /* 0x000100000c6d7824 */ /* 0x000fe400078e00ff */
[----:B------:R-:W-:Y:S01]  /*3130*/  FADD R12, R143, R6 ;  /* 0x000000068f0c7221 */ /* 0x000fe20000000000 */
[----:B------:R-:W-:Y:S01]  /*3140*/  FADD R6, RZ, R111 ;  /* 0x0000006fff067221 */ /* 0x000fe20000000000 */
[----:B------:R-:W-:Y:S01]  /*3150*/  @!P0 CS2R R38, SRZ ;  /* 0x0000000000268805 */ /* 0x000fe2000001ff00 */
[----:B------:R-:W-:Y:S02]  /*3160*/  IMAD.U32 R43, R43, 0x10000, RZ ;  /* 0x000100002b2b7824 */ /* 0x000fe400078e00ff */
[----:B------:R-:W-:Y:S01]  /*3170*/  FADD R16, R141, R16 ;  /* 0x000000108d107221 */ /* 0x000fe20000000000 */
[----:B------:R-:W-:Y:S01]  /*3180*/  FADD R6, R119, R6 ;  /* 0x0000000677067221 */ /* 0x000fe20000000000 */
[----:B------:R-:W-:-:S02]  /*3190*/  FMUL R110, R43, R0 ;  /* 0x000000002b6e7220 */ /* 0x000fc40000400000 */
[----:B------:R-:W-:Y:S01]  /*31a0*/  FADD R16, R121, R16 ;  /* 0x0000001079107221 */ /* 0x000fe20000000000 */
[----:B------:R1:W5:Y:S01]  /*31b0*/  @P0 LDG.E.64 R38, desc[UR6][R44.64] ;  /* 0x000000062c260981 */ /* 0x000362000c1e1b00 */
[----:B------:R-:W-:Y:S01]  /*31c0*/  FMNMX R159, |R43|, R159, !PT ;  /* 0x0000009f2b9f7209 */ /* 0x000fe20007800200 */
[----:B------:R-:W-:Y:S01]  /*31d0*/  FADD R6, R137, R6 ;  /* 0x0000000689067221 */ /* 0x000fe20000000000 */
[----:B------:R-:W-:Y:S01]  /*31e0*/  FADD R42, R157, R16 ;  /* 0x000000109d2a7221 */ /* 0x000fe20000000000 */
[----:B------:R-:W-:Y:S01]  /*31f0*/  FADD R16, R131, R12 ;  /* 0x0000000c83107221 */ /* 0x000fe20000000000 */
[----:B------:R-:W-:Y:S01]  /*3200*/  FMNMX R48, |R109|, R159, !PT ;  /* 0x0000009f6d307209 */ /* 0x000fe20007800200 */
[----:B------:R-:W-:Y:S01]  /*3210*/  FADD R6, R101, R6 ;  /* 0x0000000665067221 */ /* 0x000fe20000000000 */
[----:B-1----:R-:W-:Y:S01]  /*3220*/  IMAD.U32 R45, R29, 0x10000, RZ ;  /* 0x000100001d2d7824 */ /* 0x002fe200078e00ff */
[----:B------:R-:W-:Y:S02]  /*3230*/  SHF.R.U32.HI R29, RZ, 0x10, R29 ;  /* 0x00000010ff1d7819 */ /* 0x000fe4000001161d */
[----:B------:R-:W-:Y:S01]  /*3240*/  F2FP.SATFINITE.E4M3.F32.PACK_AB_MERGE_C R110, RZ, R110, RZ ;  /* 0x0000006eff6e723e */ /* 0x000fe200048070ff */
[----:B------:R-:W-:Y:S01]  /*3250*/  FMUL R107, R45, R0 ;  /* 0x000000002d6b7220 */ /* 0x000fe20000400000 */
[----:B------:R-:W-:Y:S01]  /*3260*/  FMNMX R12, |R155|, R48, !PT ;  /* 0x000000309b0c7209 */ /* 0x000fe20007800200 */
[----:B------:R-:W-:Y:S01]  /*3270*/  FADD R44, R43, R16 ;  /* 0x000000102b2c7221 */ /* 0x000fe20000000000 */
[C---:B------:R-:W-:Y:S01]  /*3280*/  FADD R48, R109.reuse, R6 ;  /* 0x000000066d307221 */ /* 0x040fe20000000000 */
[----:B------:R-:W-:Y:S01]  /*3290*/  LOP3.LUT R16, R110, 0xffff, RZ, 0xc0, !PT ;  /* 0x0000ffff6e107812 */ /* 0x000fe200078ec0ff */
[-C--:B------:R-:W-:Y:S01]  /*32a0*/  FMUL R109, R109, R0.reuse ;  /* 0x000000006d6d7220 */ /* 0x080fe20000400000 */
[----:B------:R-:W-:Y:S01]  /*32b0*/  F2FP.SATFINITE.E4M3.F32.PACK_AB_MERGE_C R107, RZ, R107, RZ ;  /* 0x0000006bff6b723e */ /* 0x000fe200048070ff */
[----:B------:R-:W-:Y:S01]  /*32c0*/  IMAD.U32 R47, R29, 0x10000, RZ ;  /* 0x000100001d2f7824 */ /* 0x000fe200078e00ff */
[----:B------:R-:W-:Y:S01]  /*32d0*/  LOP3.LUT R29, R16, 0xff, RZ, 0xc0, !PT ;  /* 0x000000ff101d7812 */ /* 0x000fe200078ec0ff */
[----:B------:R-:W-:Y:S01]  /*32e0*/  IMAD.U32 R51, R31, 0x10000, RZ ;  /* 0x000100001f337824 */ /* 0x000fe200078e00ff */
[----:B------:R-:W-:Y:S01]  /*32f0*/  PRMT R6, R107, 0x7104, RZ ;  /* 0x000071046b067816 */ /* 0x000fe200000000ff */
[-C--:B------:R-:W-:Y:S01]  /*3300*/  FMUL R108, R47, R0.reuse ;  /* 0x000000002f6c7220 */ /* 0x080fe20000400000 */
[----:B------:R-:W-:Y:S01]  /*3310*/  F2FP.SATFINITE.E4M3.F32.PACK_AB_MERGE_C R109, RZ, R109, RZ ;  /* 0x0000006dff6d723e */ /* 0x000fe200048070ff */
[----:B------:R-:W-:Y:S01]  /*3320*/  FADD R50, R155, R42 ;  /* 0x0000002a9b327221 */ /* 0x000fe20000000000 */
[----:B------:R-:W-:Y:S01]  /*3330*/  SHF.R.U32.HI R31, RZ, 0x10, R31 ;  /* 0x00000010ff1f7819 */ /* 0x000fe2000001161f */
[----:B------:R-:W-:Y:S01]  /*3340*/  FMUL R104, R51, R0 ;  /* 0x0000000033687220 */ /* 0x000fe20000400000 */
[----:B------:R-:W-:Y:S01]  /*3350*/  LOP3.LUT R42, R29, 0xff00, R6, 0xf8, !PT ;  /* 0x0000ff001d2a7812 */ /* 0x000fe200078ef806 */
[----:B------:R-:W-:Y:S01]  /*3360*/  FADD R112, R67, R106 ;  /* 0x0000006a43707221 */ /* 0x000fe20000000000 */
[----:B------:R-:W-:Y:S01]  /*3370*/  LOP3.LUT R6, R109, 0xffff, RZ, 0xc0, !PT ;  /* 0x0000ffff6d067812 */ /* 0x000fe200078ec0ff */
[----:B------:R-:W-:Y:S01]  /*3380*/  IMAD.U32 R67, R31, 0x10000, RZ ;  /* 0x000100001f437824 */ /* 0x000fe200078e00ff */
[----:B------:R-:W-:Y:S01]  /*3390*/  F2FP.SATFINITE.E4M3.F32.PACK_AB_MERGE_C R108, RZ, R108, RZ ;  /* 0x0000006cff6c723e */ /* 0x000fe200048070ff */
[----:B0-----:R-:W-:Y:S01]  /*33a0*/  IMAD.U32 R105, R33, 0x10000, RZ ;  /* 0x0001000021697824 */ /* 0x001fe200078e00ff */
[----:B------:R-:W-:-:S02]  /*33b0*/  LOP3.LUT R29, R6, 0xff, RZ, 0xc0, !PT ;  /* 0x000000ff061d7812 */ /* 0x000fc400078ec0ff */
[----:B------:R-:W-:Y:S01]  /*33c0*/  SHF.R.U32.HI R33, RZ, 0x10, R33 ;  /* 0x00000010ff217819 */ /* 0x000fe20000011621 */
[----:B------:R-:W-:Y:S01]  /*33d0*/  FMUL R106, R67, R0 ;  /* 0x00000000436a7220 */ /* 0x000fe20000400000 */
[----:B------:R-:W-:Y:S02]  /*33e0*/  PRMT R6, R108, 0x7104, RZ ;  /* 0x000071046c067816 */ /* 0x000fe400000000ff */
[----:B------:R-:W-:Y:S01]  /*33f0*/  F2FP.SATFINITE.E4M3.F32.PACK_AB_MERGE_C R104, RZ, R104, RZ ;  /* 0x00000068ff68723e */ /* 0x000fe200048070ff */
[----:B------:R-:W-:Y:S01]  /*3400*/  FMUL R102, R105, R0 ;  /* 0x0000000069667220 */ /* 0x000fe20000400000 */
[----:B------:R-:W-:Y:S01]  /*3410*/  LOP3.LUT R43, R29, 0xff00, R6, 0xf8, !PT ;  /* 0x0000ff001d2b7812 */ /* 0x000fe200078ef806 */
[----:B------:R-:W-:Y:S01]  /*3420*/  IMAD.U32 R155, R33, 0x10000, RZ ;  /* 0x00010000219b7824 */ /* 0x000fe200078e00ff */
[----:B------:R-:W-:Y:S01]  /*3430*/  F2FP.SATFINITE.E4M3.F32.PACK_AB_MERGE_C R106, RZ, R106, RZ ;  /* 0x0000006aff6a723e */ /* 0x000fe200048070ff */
[----:B------:R-:W-:Y:S01]  /*3440*/  IMAD.U32 R6, R104, 0x10000, RZ ;  /* 0x0001000068067824 */ /* 0x000fe200078e00ff */
[----:B------:R-:W-:Y:S01]  /*3450*/  F2FP.SATFINITE.E4M3.F32.PACK_AB_MERGE_C R102, RZ, R102, RZ ;  /* 0x00000066ff66723e */ /* 0x000fe200048070ff */
[----:B------:R-:W-:-:S03]  /*3460*/  FMUL R103, R155, R0 ;  /* 0x000000009b677220 */ /* 0x000fc60000400000 */
[----:B------:R-:W-:Y:S01]  /*3470*/  LOP3.LUT R29, R6, 0xff0000, RZ, 0xc0, !PT ;  /* 0x00ff0000061d7812 */ /* 0x000fe200078ec0ff */
[----:B------:R-:W-:Y:S01]  /*3480*/  IMAD.U32 R6, R106, 0x10000, RZ ;  /* 0x000100006a067824 */ /* 0x000fe200078e00ff */
[----:B------:R-:W-:Y:S02]  /*3490*/  LOP3.LUT R16, R102, 0xffff, RZ, 0xc0, !PT ;  /* 0x0000ffff66107812 */ /* 0x000fe400078ec0ff */
[----:B------:R-:W-:Y:S02]  /*34a0*/  F2FP.SATFINITE.E4M3.F32.PACK_AB_MERGE_C R103, RZ, R103, RZ ;  /* 0x00000067ff67723e */ /* 0x000fe400048070ff */
[----:B------:R-:W-:Y:S01]  /*34b0*/  LOP3.LUT R31, R6, 0xff0000, RZ, 0xc0, !PT ;  /* 0x00ff0000061f7812 */ /* 0x000fe200078ec0ff */
[----:B------:R-:W-:Y:S01]  /*34c0*/  IMAD.SHL.U32 R16, R16, 0x1000000, RZ ;  /* 0x0100000010107824 */ /* 0x000fe200078e00ff */
[----:B------:R-:W-:-:S04]  /*34d0*/  LOP3.LUT R6, R103, 0xffff, RZ, 0xc0, !PT ;  /* 0x0000ffff67067812 */ /* 0x000fc800078ec0ff */
[----:B------:R-:W-:Y:S01]  /*34e0*/  LOP3.LUT R29, R16, R42, R29, 0xfe, !PT ;  /* 0x0000002a101d7212 */ /* 0x000fe200078efe1d */
[----:B------:R-:W-:Y:S01]  /*34f0*/  IMAD.SHL.U32 R6, R6, 0x1000000, RZ ;  /* 0x0100000006067824 */ /* 0x000fe200078e00ff */
[----:B------:R-:W-:-:S04]  /*3500*/  LOP3.LUT R42, R57, 0xe0, RZ, 0xc0, !PT ;  /* 0x000000e0392a7812 */ /* 0x000fc800078ec0ff */
[----:B------:R-:W-:Y:S01]  /*3510*/  LOP3.LUT R31, R6, R43, R31, 0xfe, !PT ;  /* 0x0000002b061f7212 */ /* 0x000fe200078efe1f */
[----:B------:R-:W-:Y:S02]  /*3520*/  IMAD R33, R63, R42, RZ ;  /* 0x0000002a3f217224 */ /* 0x000fe400078e02ff */
[----:B------:R-:W-:Y:S01]  /*3530*/  IMAD.WIDE.U32 R42, R42, R65, R18 ;  /* 0x000000412a2a7225 */ /* 0x000fe200078e0012 */
[----:B------:R-:W-:-:S03]  /*3540*/  IADD3 R14, R57, 0x1e, -R14 ;  /* 0x0000001e390e7810 */ /* 0x000fc60007ffe80e */
[----:B------:R-:W-:Y:S01]  /*3550*/  VIADD R6, R54, 0x3 ;  /* 0x0000000336067836 */ /* 0x000fe20000000000 */
[----:B------:R-:W-:Y:S02]  /*3560*/  IADD3 R70, P2, R18, R42, RZ ;  /* 0x0000002a12467210 */ /* 0x000fe40007f5e0ff */
[----:B------:R-:W-:Y:S02]  /*3570*/  LOP3.LUT R62, R87, 0x1ffffffc, RZ, 0xc0, !PT ;  /* 0x1ffffffc573e7812 */ /* 0x000fe400078ec0ff */
[----:B------:R-:W-:Y:S02]  /*3580*/  IADD3.X R64, R19, R43, R33, P2, !PT ;  /* 0x0000002b13407210 */ /* 0x000fe400017fe421 */
[-C--:B------:R-:W-:Y:S02]  /*3590*/  ISETP.GE.U32.AND P2, PT, R8, R53.reuse, PT ;  /* 0x000000350800720c */ /* 0x080fe40003f46070 */
[----:B------:R-:W-:Y:S02]  /*35a0*/  LOP3.LUT R33, R14, 0x1f, RZ, 0xc0, !PT ;  /* 0x0000001f0e217812 */ /* 0x000fe400078ec0ff */
[----:B------:R-:W-:-:S02]  /*35b0*/  ISETP.GE.U32.AND P3, PT, R6, R53, PT ;  /* 0x000000350600720c */ /* 0x000fc40003f66070 */
[----:B------:R-:W-:Y:S02]  /*35c0*/  IADD3 R6, R57, 0x1d, -R62 ;  /* 0x0000001d39067810 */ /* 0x000fe40007ffe83e */
[----:B------:R-:W-:Y:S02]  /*35d0*/  ISETP.GE.U32.OR P2, PT, R33, R52, P2 ;  /* 0x000000342100720c */ /* 0x000fe40001746470 */
[----:B------:R-:W-:Y:S01]  /*35e0*/  LOP3.LUT R33, R6, 0x1f, RZ, 0xc0, !PT ;  /* 0x0000001f06217812 */ /* 0x000fe200078ec0ff */
[----:B------:R-:W-:-:S03]  /*35f0*/  FADD R100, R69, R32 ;  /* 0x0000002045647221 */ /* 0x000fc60000000000 */
[C---:B------:R-:W-:Y:S02]  /*3600*/  ISETP.LT.U32.AND P3, PT, R33.reuse, R52, !P3 ;  /* 0x000000342100720c */ /* 0x040fe40005f61070 */
[----:B------:R-:W-:Y:S02]  /*3610*/  IADD3 R32, P5, R33, R70, RZ ;  /* 0x0000004621207210 */ /* 0x000fe40007fbe0ff */
[----:B------:R-:W-:-:S03]  /*3620*/  FMNMX R12, |R153|, R12, !PT ;  /* 0x0000000c990c7209 */ /* 0x000fc60007800200 */
[----:B------:R-:W-:Y:S02]  /*3630*/  IMAD.X R33, RZ, RZ, R64, P5 ;  /* 0x000000ffff217224 */ /* 0x000fe400028e0640 */
[C---:B------:R-:W-:Y:S01]  /*3640*/  FADD R44, R45.reuse, R44 ;  /* 0x0000002c2d2c7221 */ /* 0x040fe20000000000 */
[----:B------:R-:W-:-:S03]  /*3650*/  FMNMX R12, |R45|, R12, !PT ;  /* 0x0000000c2d0c7209 */ /* 0x000fc60007800200 */
[----:B------:R-:W-:-:S04]  /*3660*/  @P3 IMAD.WIDE.U32 R42, R65, 0x9, R32 ;  /* 0x00000009412a3825 */ /* 0x000fc800078e0020 */
[----:B------:R-:W-:Y:S02]  /*3670*/  @P3 IMAD R45, R63, 0x9, RZ ;  /* 0x000000093f2d3824 */ /* 0x000fe400078e02ff */
[----:B------:R-:W-:Y:S01]  /*3680*/  FADD R8, R47, R48 ;  /* 0x000000302f087221 */ /* 0x000fe20000000000 */
[----:B------:R-:W-:Y:S01]  /*3690*/  @P3 LEA R48, P5, R42, R66, 0x3 ;  /* 0x000000422a303211 */ /* 0x000fe200078a18ff */
[----:B------:R-:W-:-:S05]  /*36a0*/  @P3 IMAD.IADD R43, R45, 0x1, R43 ;  /* 0x000000012d2b3824 */ /* 0x000fca00078e022b */
[----:B------:R-:W-:Y:S01]  /*36b0*/  @P3 LEA.HI.X R49, R42, R2, R43, 0x3, P5 ;  /* 0x000000022a313211 */ /* 0x000fe200028f1c2b */
[----:B------:R-:W-:Y:S02]  /*36c0*/  @P3 IMAD.MOV.U32 R42, RZ, RZ, R32 ;  /* 0x000000ffff2a3224 */ /* 0x000fe400078e0020 */
[----:B------:R-:W-:Y:S02]  /*36d0*/  @P3 IMAD.MOV.U32 R43, RZ, RZ, R33 ;  /* 0x000000ffff2b3224 */ /* 0x000fe400078e0021 */
[----:B------:R-:W-:Y:S01]  /*36e0*/  FADD R46, R153, R46 ;  /* 0x0000002e992e7221 */ /* 0x000fe20000000000 */
[----:B------:R-:W-:Y:S02]  /*36f0*/  @P3 IMAD R45, R63, 0xa, RZ ;  /* 0x0000000a3f2d3824 */ /* 0x000fe400078e02ff */
[----:B------:R-:W-:-:S04]  /*3700*/  @P3 IMAD.WIDE.U32 R42, R65, 0xa, R42 ;  /* 0x0000000a412a3825 */ /* 0x000fc800078e002a */
[----:B------:R-:W-:Y:S01]  /*3710*/  FADD R14, R151, R46 ;  /* 0x0000002e970e7221 */ /* 0x000fe20000000000 */
[----:B------:R-:W-:Y:S01]  /*3720*/  @P3 IMAD.IADD R43, R45, 0x1, R43 ;  /* 0x000000012d2b3824 */ /* 0x000fe200078e022b */
[C---:B------:R-:W-:Y:S02]  /*3730*/  @P3 LEA R46, P5, R42.reuse, R66, 0x3 ;  /* 0x000000422a2e3211 */ /* 0x040fe400078a18ff */
[----:B------:R-:W-:Y:S02]  /*3740*/  FMNMX R6, |R47|, R12, !PT ;  /* 0x0000000c2f067209 */ /* 0x000fe40007800200 */
[----:B------:R-:W-:Y:S01]  /*3750*/  @P3 LEA.HI.X R47, R42, R2, R43, 0x3, P5 ;  /* 0x000000022a2f3211 */ /* 0x000fe200028f1c2b */
[----:B------:R-:W-:Y:S01]  /*3760*/  @P3 IMAD.MOV.U32 R42, RZ, RZ, R32 ;  /* 0x000000ffff2a3224 */ /* 0x000fe200078e0020 */
[----:B------:R-:W-:Y:S01]  /*3770*/  FMNMX R6, |R123|, R6, !PT ;  /* 0x000000067b067209 */ /* 0x000fe20007800200 */
[----:B------:R-:W-:Y:S02]  /*3780*/  @P3 IMAD.MOV.U32 R43, RZ, RZ, R33 ;  /* 0x000000ffff2b3224 */ /* 0x000fe400078e0021 */
[----:B------:R-:W-:Y:S01]  /*3790*/  @P3 IMAD R45, R63, 0xb, RZ ;  /* 0x0000000b3f2d3824 */ /* 0x000fe200078e02ff */
[----:B------:R-:W-:Y:S01]  /*37a0*/  FMNMX R6, |R151|, R6, !PT ;  /* 0x0000000697067209 */ /* 0x000fe20007800200 */
[----:B------:R-:W-:-:S04]  /*37b0*/  @P3 IMAD.WIDE.U32 R42, R65, 0xb, R42 ;  /* 0x0000000b412a3825 */ /* 0x000fc800078e002a */
[----:B------:R-:W-:Y:S01]  /*37c0*/  FADD R98, R51, R44 ;  /* 0x0000002c33627221 */ /* 0x000fe20000000000 */
[----:B------:R-:W-:Y:S01]  /*37d0*/  FADD R12, R123, R50 ;  /* 0x000000327b0c7221 */ /* 0x000fe20000000000 */
[----:B------:R-:W-:Y:S01]  /*37e0*/  FMNMX R6, |R51|, R6, !PT ;  /* 0x0000000633067209 */ /* 0x000fe20007800200 */
[----:B------:R-:W-:Y:S01]  /*37f0*/  @P3 IMAD.IADD R43, R45, 0x1, R43 ;  /* 0x000000012d2b3824 */ /* 0x000fe200078e022b */
[C---:B------:R-:W-:Y:S01]  /*3800*/  @P3 LEA R44, P5, R42.reuse, R66, 0x3 ;  /* 0x000000422a2c3211 */ /* 0x040fe200078a18ff */
[----:B------:R-:W-:Y:S02]  /*3810*/  @P3 IMAD.MOV.U32 R50, RZ, RZ, R32 ;  /* 0x000000ffff323224 */ /* 0x000fe400078e0020 */
[----:B------:R-:W-:Y:S01]  /*3820*/  @P3 IMAD.MOV.U32 R51, RZ, RZ, R33 ;  /* 0x000000ffff333224 */ /* 0x000fe200078e0021 */
[----:B------:R-:W-:Y:S01]  /*3830*/  @P3 LEA.HI.X R45, R42, R2, R43, 0x3, P5 ;  /* 0x000000022a2d3211 */ /* 0x000fe200028f1c2b */
[----:B------:R-:W-:Y:S01]  /*3840*/  FADD R112, R59, R112 ;  /* 0x000000703b707221 */ /* 0x000fe20000000000 */
[----:B------:R-:W-:-:S02]  /*3850*/  @P3 IMAD R43, R63, 0xc, RZ ;  /* 0x0000000c3f2b3824 */ /* 0x000fc400078e02ff */
[----:B------:R-:W-:-:S04]  /*3860*/  @P3 IMAD.WIDE.U32 R50, R65, 0xc, R50 ;  /* 0x0000000c41323825 */ /* 0x000fc800078e0032 */
[----:B------:R-:W-:Y:S02]  /*3870*/  @P3 IMAD.MOV.U32 R58, RZ, RZ, R32 ;  /* 0x000000ffff3a3224 */ /* 0x000fe400078e0020 */
[----:B------:R-:W-:Y:S02]  /*3880*/  @P3 IMAD.MOV.U32 R59, RZ, RZ, R33 ;  /* 0x000000ffff3b3224 */ /* 0x000fe400078e0021 */
[----:B------:R-:W-:Y:S02]  /*3890*/  @P3 IMAD.IADD R43, R43, 0x1, R51 ;  /* 0x000000012b2b3824 */ /* 0x000fe400078e0233 */
[----:B------:R-:W-:-:S04]  /*38a0*/  @P3 IMAD.WIDE.U32 R58, R65, 0xd, R58 ;  /* 0x0000000d413a3825 */ /* 0x000fc800078e003a */
[----:B------:R-:W-:Y:S01]  /*38b0*/  @P3 IMAD R51, R63, 0xd, RZ ;  /* 0x0000000d3f333824 */ /* 0x000fe200078e02ff */
[----:B------:R-:W-:-:S03]  /*38c0*/  @P3 LEA R42, P5, R50, R66, 0x3 ;  /* 0x00000042322a3211 */ /* 0x000fc600078a18ff */
[----:B------:R-:W-:Y:S02]  /*38d0*/  @P3 IMAD.IADD R51, R51, 0x1, R59 ;  /* 0x0000000133333824 */ /* 0x000fe400078e023b */
[----:B------:R-:W-:Y:S01]  /*38e0*/  @P3 IMAD.SHL.U32 R59, R10, 0x2, RZ ;  /* 0x000000020a3b3824 */ /* 0x000fe200078e00ff */
[----:B------:R-:W-:Y:S01]  /*38f0*/  @P3 LEA.HI.X R43, R50, R2, R43, 0x3, P5 ;  /* 0x00000002322b3211 */ /* 0x000fe200028f1c2b */
[C---:B------:R-:W-:Y:S01]  /*3900*/  FADD R16, R67.reuse, R8 ;  /* 0x0000000843107221 */ /* 0x040fe20000000000 */
[----:B------:R-:W-:Y:S02]  /*3910*/  FMNMX R6, |R67|, R6, !PT ;  /* 0x0000000643067209 */ /* 0x000fe40007800200 */
[----:B------:R-:W-:Y:S02]  /*3920*/  @P3 LEA R50, P5, R58, R66, 0x3 ;  /* 0x000000423a323211 */ /* 0x000fe400078a18ff */
[----:B------:R-:W-:Y:S02]  /*3930*/  @P3 LOP3.LUT R59, R59, 0xfffffff8, RZ, 0xc0, !PT ;  /* 0xfffffff83b3b3812 */ /* 0x000fe400078ec0ff */
[----:B------:R-:W-:-:S02]  /*3940*/  @P3 SHF.L.U64.HI R67, R10, 0x1, R11 ;  /* 0x000000010a433819 */ /* 0x000fc4000001020b */
[----:B------:R-:W-:Y:S02]  /*3950*/  @P3 LEA.HI.X R51, R58, R2, R51, 0x3, P5 ;  /* 0x000000023a333211 */ /* 0x000fe400028f1c33 */
[----:B------:R-:W-:Y:S02]  /*3960*/  @P3 LOP3.LUT R67, R67, 0x1fffffff, RZ, 0xc0, !PT ;  /* 0x1fffffff43433812 */ /* 0x000fe400078ec0ff */
[----:B------:R-:W-:Y:S01]  /*3970*/  @P3 IADD3 R59, P5, R59, R32, RZ ;  /* 0x000000203b3b3210 */ /* 0x000fe20007fbe0ff */
[----:B------:R-:W-:Y:S02]  /*3980*/  @P3 IMAD.MOV.U32 R122, RZ, RZ, R32 ;  /* 0x000000ffff7a3224 */ /* 0x000fe400078e0020 */
[--C-:B------:R-:W-:Y:S02]  /*3990*/  @P3 IMAD.MOV.U32 R123, RZ, RZ, R33.reuse ;  /* 0x000000ffff7b3224 */ /* 0x100fe400078e0021 */
[----:B------:R-:W-:Y:S01]  /*39a0*/  @P3 IMAD.X R8, R67, 0x1, R33, P5 ;  /* 0x0000000143083824 */ /* 0x000fe200028e0621 */
[----:B------:R-:W-:Y:S01]  /*39b0*/  @P3 LEA R68, P5, R59, R66, 0x3 ;  /* 0x000000423b443211 */ /* 0x000fe200078a18ff */
[----:B------:R-:W-:-:S03]  /*39c0*/  @P3 IMAD.WIDE.U32 R122, R65, 0xe, R122 ;  /* 0x0000000e417a3825 */ /* 0x000fc600078e007a */
[----:B------:R-:W-:Y:S01]  /*39d0*/  @P3 LEA.HI.X R69, R59, R2, R8, 0x3, P5 ;  /* 0x000000023b453211 */ /* 0x000fe200028f1c08 */
[----:B------:R-:W-:Y:S01]  /*39e0*/  @P3 IMAD R59, R63, 0xe, RZ ;  /* 0x0000000e3f3b3824 */ /* 0x000fe200078e02ff */
[----:B------:R-:W-:-:S03]  /*39f0*/  @P3 LEA R58, P5, R122, R66, 0x3 ;  /* 0x000000427a3a3211 */ /* 0x000fc600078a18ff */
[----:B------:R-:W-:Y:S02]  /*3a00*/  @P3 IMAD.IADD R59, R59, 0x1, R123 ;  /* 0x000000013b3b3824 */ /* 0x000fe400078e027b */
[----:B------:R-:W-:-:S03]  /*3a10*/  @P3 IMAD.MOV.U32 R123, RZ, RZ, R33 ;  /* 0x000000ffff7b3224 */ /* 0x000fc600078e0021 */
[----:B------:R-:W-:Y:S01]  /*3a20*/  @P3 LEA.HI.X R59, R122, R2, R59, 0x3, P5 ;  /* 0x000000027a3b3211 */ /* 0x000fe200028f1c3b */
[----:B------:R-:W-:Y:S01]  /*3a30*/  @P3 IMAD.MOV.U32 R122, RZ, RZ, R32 ;  /* 0x000000ffff7a3224 */ /* 0x000fe200078e0020 */
[----:B------:R-:W-:Y:S01]  /*3a40*/  LOP3.LUT R71, R71, 0xff, RZ, 0xc0, !PT ;  /* 0x000000ff47477812 */ /* 0x000fe200078ec0ff */
[----:B------:R-:W-:Y:S01]  /*3a50*/  @P3 IMAD R67, R63, 0xf, RZ ;  /* 0x0000000f3f433824 */ /* 0x000fe200078e02ff */
[----:B------:R-:W-:Y:S01]  /*3a60*/  LOP3.LUT R74, R74, 0xffff, RZ, 0xc0, !PT ;  /* 0x0000ffff4a4a7812 */ /* 0x000fe200078ec0ff */
[----:B------:R-:W-:Y:S01]  /*3a70*/  @P3 IMAD.WIDE.U32 R122, R65, 0xf, R122 ;  /* 0x0000000f417a3825 */ /* 0x000fe200078e007a */
[----:B------:R-:W-:Y:S02]  /*3a80*/  LOP3.LUT R76, R76, 0xffff, RZ, 0xc0, !PT ;  /* 0x0000ffff4c4c7812 */ /* 0x000fe400078ec0ff */
[----:B------:R-:W-:Y:S01]  /*3a90*/  PRMT R71, R74, 0x7604, R71 ;  /* 0x000076044a477816 */ /* 0x000fe20000000047 */
[----:B------:R-:W-:Y:S01]  /*3aa0*/  @P3 IMAD.IADD R67, R67, 0x1, R123 ;  /* 0x0000000143433824 */ /* 0x000fe200078e027b */
[----:B------:R-:W-:-:S02]  /*3ab0*/  LOP3.LUT R86, R86, 0xff, RZ, 0xc0, !PT ;  /* 0x000000ff56567812 */ /* 0x000fc400078ec0ff */
[----:B------:R-:W-:Y:S02]  /*3ac0*/  LOP3.LUT R79, R79, 0xffff, RZ, 0xc0, !PT ;  /* 0x0000ffff4f4f7812 */ /* 0x000fe400078ec0ff */
[----:B------:R-:W-:Y:S02]  /*3ad0*/  LOP3.LUT R72, R72, 0xff, RZ, 0xc0, !PT ;  /* 0x000000ff48487812 */ /* 0x000fe400078ec0ff */
[----:B------:R-:W-:Y:S01]  /*3ae0*/  LOP3.LUT R75, R75, 0xffff, RZ, 0xc0, !PT ;  /* 0x0000ffff4b4b7812 */ /* 0x000fe200078ec0ff */
[----:B------:R-:W-:Y:S01]  /*3af0*/  IMAD.U32 R76, R76, 0x10000, RZ ;  /* 0x000100004c4c7824 */ /* 0x000fe200078e00ff */
[----:B------:R-:W-:Y:S02]  /*3b00*/  @P3 LEA R66, P5, R122, R66, 0x3 ;  /* 0x000000427a423211 */ /* 0x000fe400078a18ff */
[----:B------:R-:W-:Y:S02]  /*3b10*/  LOP3.LUT R73, R73, 0xff, RZ, 0xc0, !PT ;  /* 0x000000ff49497812 */ /* 0x000fe400078ec0ff */
[----:B------:R-:W-:-:S02]  /*3b20*/  LOP3.LUT R78, R78, 0xffff, RZ, 0xc0, !PT ;  /* 0x0000ffff4e4e7812 */ /* 0x000fc400078ec0ff */
[----:B------:R-:W-:Y:S01]  /*3b30*/  LOP3.LUT R81, R81, 0xffff, RZ, 0xc0, !PT ;  /* 0x0000ffff51517812 */ /* 0x000fe200078ec0ff */
[-C--:B------:R-:W-:Y:S01]  /*3b40*/  FMUL R149, R149, R0.reuse ;  /* 0x0000000095957220 */ /* 0x080fe20000400000 */
[----:B------:R-:W-:Y:S01]  /*3b50*/  LOP3.LUT R77, R77, 0xffff, RZ, 0xc0, !PT ;  /* 0x0000ffff4d4d7812 */ /* 0x000fe200078ec0ff */
[----:B------:R-:W-:Y:S01]  /*3b60*/  FMUL R145, R145, R0 ;  /* 0x0000000091917220 */ /* 0x000fe20000400000 */
[----:B------:R-:W-:Y:S02]  /*3b70*/  PRMT R79, R79, 0x7604, R86 ;  /* 0x000076044f4f7816 */ /* 0x000fe40000000056 */
[----:B------:R-:W-:Y:S02]  /*3b80*/  LOP3.LUT R71, R71, 0xffff, RZ, 0xc0, !PT ;  /* 0x0000ffff47477812 */ /* 0x000fe400078ec0ff */
[----:B------:R-:W-:Y:S01]  /*3b90*/  LOP3.LUT R80, R80, 0xffff, RZ, 0xc0, !PT ;  /* 0x0000ffff50507812 */ /* 0x000fe200078ec0ff */
[----:B------:R-:W-:Y:S01]  /*3ba0*/  FADD R114, R127, R30 ;  /* 0x0000001e7f727221 */ /* 0x000fe20000000000 */
[----:B------:R-:W-:-:S02]  /*3bb0*/  PRMT R72, R75, 0x7604, R72 ;  /* 0x000076044b487816 */ /* 0x000fc40000000048 */
[----:B------:R-:W-:Y:S02]  /*3bc0*/  FMNMX R6, |R113|, R6, !PT ;  /* 0x0000000671067209 */ /* 0x000fe40007800200 */
[----:B------:R-:W-:Y:S01]  /*3bd0*/  @P3 LEA.HI.X R67, R122, R2, R67, 0x3, P5 ;  /* 0x000000027a433211 */ /* 0x000fe200028f1c43 */
[----:B------:R-:W-:Y:S01]  /*3be0*/  IMAD.U32 R2, R81, 0x10000, RZ ;  /* 0x0001000051027824 */ /* 0x000fe200078e00ff */
[----:B------:R-:W-:Y:S01]  /*3bf0*/  PRMT R73, R78, 0x7604, R73 ;  /* 0x000076044e497816 */ /* 0x000fe20000000049 */
[----:B------:R-:W-:Y:S01]  /*3c00*/  IMAD.U32 R77, R77, 0x10000, RZ ;  /* 0x000100004d4d7824 */ /* 0x000fe200078e00ff */
[----:B------:R-:W-:Y:S01]  /*3c10*/  LOP3.LUT R75, R71, 0xff0000, R76, 0xf8, !PT ;  /* 0x00ff0000474b7812 */ /* 0x000fe200078ef84c */
[----:B------:R-:W-:Y:S01]  /*3c20*/  IMAD.U32 R80, R80, 0x10000, RZ ;  /* 0x0001000050507824 */ /* 0x000fe200078e00ff */
[----:B------:R-:W-:Y:S01]  /*3c30*/  LOP3.LUT R79, R79, 0xffff, RZ, 0xc0, !PT ;  /* 0x0000ffff4f4f7812 */ /* 0x000fe200078ec0ff */
[-C--:B------:R-:W-:Y:S01]  /*3c40*/  FMUL R147, R147, R0.reuse ;  /* 0x0000000093937220 */ /* 0x080fe20000400000 */
[----:B------:R-:W-:Y:S01]  /*3c50*/  LOP3.LUT R72, R72, 0xffff, RZ, 0xc0, !PT ;  /* 0x0000ffff48487812 */ /* 0x000fe200078ec0ff */
[-C--:B------:R-:W-:Y:S01]  /*3c60*/  FMUL R133, R133, R0.reuse ;  /* 0x0000000085857220 */ /* 0x080fe20000400000 */
[----:B------:R-:W-:Y:S01]  /*3c70*/  F2FP.SATFINITE.E4M3.F32.PACK_AB_MERGE_C R76, RZ, R149, RZ ;  /* 0x00000095ff4c723e */ /* 0x000fe200048070ff */
[----:B------:R-:W-:Y:S01]  /*3c80*/  FADD R114, R97, R114 ;  /* 0x0000007261727221 */ /* 0x000fe20000000000 */
[----:B------:R-:W-:Y:S01]  /*3c90*/  F2FP.SATFINITE.E4M3.F32.PACK_AB_MERGE_C R78, RZ, R145, RZ ;  /* 0x00000091ff4e723e */ /* 0x000fe200048070ff */
[----:B------:R-:W-:Y:S01]  /*3ca0*/  FMUL R141, R141, R0 ;  /* 0x000000008d8d7220 */ /* 0x000fe20000400000 */
[C---:B------:R-:W-:Y:S01]  /*3cb0*/  FMNMX R6, |R115|.reuse, R6, !PT ;  /* 0x0000000673067209 */ /* 0x040fe20007800200 */
[----:B------:R-:W-:Y:S01]  /*3cc0*/  FADD R97, R115, R14 ;  /* 0x0000000e73617221 */ /* 0x000fe20000000000 */
[----:B------:R-:W-:Y:S01]  /*3cd0*/  LOP3.LUT R73, R73, 0xffff, RZ, 0xc0, !PT ;  /* 0x0000ffff49497812 */ /* 0x000fe200078ec0ff */
[----:B------:R-:W-:Y:S01]  /*3ce0*/  FMUL R143, R143, R0 ;  /* 0x000000008f8f7220 */ /* 0x000fe20000400000 */
[----:B------:R-:W-:-:S02]  /*3cf0*/  LOP3.LUT R14, R79, 0xff0000, R2, 0xf8, !PT ;  /* 0x00ff00004f0e7812 */ /* 0x000fc400078ef802 */
[----:B------:R-:W-:Y:S02]  /*3d00*/  LOP3.LUT R72, R72, 0xff0000, R77, 0xf8, !PT ;  /* 0x00ff000048487812 */ /* 0x000fe400078ef84d */
[----:B------:R-:W-:Y:S02]  /*3d10*/  LOP3.LUT R2, R76, 0xff, RZ, 0xc0, !PT ;  /* 0x000000ff4c027812 */ /* 0x000fe400078ec0ff */
[----:B------:R-:W-:Y:S02]  /*3d20*/  LOP3.LUT R71, R78, 0xffff, RZ, 0xc0, !PT ;  /* 0x0000ffff4e477812 */ /* 0x000fe400078ec0ff */
[----:B------:R-:W-:Y:S02]  /*3d30*/  FMNMX R6, |R105|, R6, !PT ;  /* 0x0000000669067209 */ /* 0x000fe40007800200 */
[----:B------:R-:W-:Y:S02]  /*3d40*/  LOP3.LUT R77, R73, 0xff0000, R80, 0xf8, !PT ;  /* 0x00ff0000494d7812 */ /* 0x000fe400078ef850 */
[----:B------:R-:W-:-:S02]  /*3d50*/  F2FP.SATFINITE.E4M3.F32.PACK_AB_MERGE_C R147, RZ, R147, RZ ;  /* 0x00000093ff93723e */ /* 0x000fc400048070ff */
[----:B------:R-:W-:Y:S02]  /*3d60*/  F2FP.SATFINITE.E4M3.F32.PACK_AB_MERGE_C R133, RZ, R133, RZ ;  /* 0x00000085ff85723e */ /* 0x000fe400048070ff */
[----:B------:R-:W-:Y:S01]  /*3d70*/  F2FP.SATFINITE.E4M3.F32.PACK_AB_MERGE_C R80, RZ, R141, RZ ;  /* 0x0000008dff50723e */ /* 0x000fe200048070ff */
[----:B------:R-:W-:Y:S01]  /*3d80*/  FADD R98, R105, R98 ;  /* 0x0000006269627221 */ /* 0x000fe20000000000 */
[----:B------:R-:W-:Y:S01]  /*3d90*/  F2FP.SATFINITE.E4M3.F32.PACK_AB_MERGE_C R143, RZ, R143, RZ ;  /* 0x0000008fff8f723e */ /* 0x000fe200048070ff */
[----:B------:R-:W-:Y:S01]  /*3da0*/  FADD R100, R95, R100 ;  /* 0x000000645f647221 */ /* 0x000fe20000000000 */
[----:B------:R-:W-:Y:S01]  /*3db0*/  PRMT R71, R71, 0x7604, R2 ;  /* 0x0000760447477816 */ /* 0x000fe20000000002 */
[----:B------:R-:W-:Y:S01]  /*3dc0*/  FADD R95, R113, R12 ;  /* 0x0000000c715f7221 */ /* 0x000fe20000000000 */
[----:B------:R-:W-:Y:S02]  /*3dd0*/  FMNMX R105, |R155|, R6, !PT ;  /* 0x000000069b697209 */ /* 0x000fe40007800200 */
[----:B------:R-:W-:-:S02]  /*3de0*/  LOP3.LUT R2, R147, 0xff, RZ, 0xc0, !PT ;  /* 0x000000ff93027812 */ /* 0x000fc400078ec0ff */
[----:B------:R-:W-:Y:S02]  /*3df0*/  LOP3.LUT R73, R133, 0xffff, RZ, 0xc0, !PT ;  /* 0x0000ffff85497812 */ /* 0x000fe400078ec0ff */
[----:B------:R-:W-:Y:S01]  /*3e00*/  LOP3.LUT R6, R80, 0xffff, RZ, 0xc0, !PT ;  /* 0x0000ffff50067812 */ /* 0x000fe200078ec0ff */
[-C--:B------:R-:W-:Y:S01]  /*3e10*/  FMUL R117, R117, R0.reuse ;  /* 0x0000000075757220 */ /* 0x080fe20000400000 */
[----:B------:R-:W-:Y:S01]  /*3e20*/  LOP3.LUT R12, R143, 0xffff, RZ, 0xc0, !PT ;  /* 0x0000ffff8f0c7812 */ /* 0x000fe200078ec0ff */
[-C--:B------:R-:W-:Y:S01]  /*3e30*/  FMUL R135, R135, R0.reuse ;  /* 0x0000000087877220 */ /* 0x080fe20000400000 */
[----:B------:R-:W-:Y:S01]  /*3e40*/  LOP3.LUT R85, R85, 0xffff, RZ, 0xc0, !PT ;  /* 0x0000ffff55557812 */ /* 0x000fe200078ec0ff */
[----:B------:R-:W-:Y:S01]  /*3e50*/  FMUL R139, R139, R0 ;  /* 0x000000008b8b7220 */ /* 0x000fe20000400000 */
[----:B------:R-:W-:Y:S01]  /*3e60*/  PRMT R73, R73, 0x7604, R2 ;  /* 0x0000760449497816 */ /* 0x000fe20000000002 */
[----:B------:R-:W-:Y:S01]  /*3e70*/  IMAD.U32 R6, R6, 0x10000, RZ ;  /* 0x0001000006067824 */ /* 0x000fe200078e00ff */
[----:B------:R-:W-:Y:S01]  /*3e80*/  LOP3.LUT R71, R71, 0xffff, RZ, 0xc0, !PT ;  /* 0x0000ffff47477812 */ /* 0x000fe200078ec0ff */
[----:B------:R-:W-:Y:S01]  /*3e90*/  IMAD.U32 R12, R12, 0x10000, RZ ;  /* 0x000100000c0c7824 */ /* 0x000fe200078e00ff */
[----:B------:R-:W-:Y:S01]  /*3ea0*/  LOP3.LUT R73, R73, 0xffff, RZ, 0xc0, !PT ;  /* 0x0000ffff49497812 */ /* 0x000fe200078ec0ff */
[----:B------:R-:W-:Y:S01]  /*3eb0*/  IMAD.SHL.U32 R85, R85, 0x1000000, RZ ;  /* 0x0100000055557824 */ /* 0x000fe200078e00ff */
[----:B------:R-:W-:-:S02]  /*3ec0*/  F2FP.SATFINITE.E4M3.F32.PACK_AB_MERGE_C R117, RZ, R117, RZ ;  /* 0x00000075ff75723e */ /* 0x000fc400048070ff */
[----:B------:R-:W-:Y:S02]  /*3ed0*/  F2FP.SATFINITE.E4M3.F32.PACK_AB_MERGE_C R135, RZ, R135, RZ ;  /* 0x00000087ff87723e */ /* 0x000fe400048070ff */
[----:B------:R-:W-:Y:S02]  /*3ee0*/  LOP3.LUT R84, R84, 0xffff, RZ, 0xc0, !PT ;  /* 0x0000ffff54547812 */ /* 0x000fe400078ec0ff */
[----:B------:R-:W-:Y:S02]  /*3ef0*/  F2FP.SATFINITE.E4M3.F32.PACK_AB_MERGE_C R139, RZ, R139, RZ ;  /* 0x0000008bff8b723e */ /* 0x000fe400048070ff */
[----:B------:R-:W-:Y:S01]  /*3f00*/  LOP3.LUT R79, R71, 0xff0000, R6, 0xf8, !PT ;  /* 0x00ff0000474f7812 */ /* 0x000fe200078ef806 */
[----:B------:R-:W-:Y:S01]  /*3f10*/  IMAD.SHL.U32 R84, R84, 0x1000000, RZ ;  /* 0x0100000054547824 */ /* 0x000fe200078e00ff */
[----:B------:R-:W-:Y:S02]  /*3f20*/  LOP3.LUT R82, R82, 0xffff, RZ, 0xc0, !PT ;  /* 0x0000ffff52527812 */ /* 0x000fe400078ec0ff */
[----:B------:R-:W-:-:S02]  /*3f30*/  LOP3.LUT R81, R73, 0xff0000, R12, 0xf8, !PT ;  /* 0x00ff000049517812 */ /* 0x000fc400078ef80c */
[----:B------:R-:W-:Y:S02]  /*3f40*/  LOP3.LUT R6, R117, 0xff, RZ, 0xc0, !PT ;  /* 0x000000ff75067812 */ /* 0x000fe400078ec0ff */
[----:B------:R-:W-:Y:S01]  /*3f50*/  LOP3.LUT R71, R135, 0xffff, RZ, 0xc0, !PT ;  /* 0x0000ffff87477812 */ /* 0x000fe200078ec0ff */
[----:B------:R-:W-:Y:S01]  /*3f60*/  FADD R28, R125, R28 ;  /* 0x0000001c7d1c7221 */ /* 0x000fe20000000000 */
[----:B------:R-:W-:Y:S01]  /*3f70*/  LOP3.LUT R12, R14, 0xff000000, R85, 0xf8, !PT ;  /* 0xff0000000e0c7812 */ /* 0x000fe200078ef855 */
[-C--:B------:R-:W-:Y:S01]  /*3f80*/  FMUL R111, R111, R0.reuse ;  /* 0x000000006f6f7220 */ /* 0x080fe20000400000 */
[-C--:B------:R-:W-:Y:S01]  /*3f90*/  FMUL R119, R119, R0.reuse ;  /* 0x0000000077777220 */ /* 0x080fe20000400000 */
[----:B------:R-:W-:Y:S01]  /*3fa0*/  LOP3.LUT R14, R139, 0xffff, RZ, 0xc0, !PT ;  /* 0x0000ffff8b0e7812 */ /* 0x000fe200078ec0ff */
[----:B------:R-:W-:Y:S01]  /*3fb0*/  FMUL R137, R137, R0 ;  /* 0x0000000089897220 */ /* 0x000fe20000400000 */
[----:B------:R-:W-:Y:S01]  /*3fc0*/  PRMT R71, R71, 0x7604, R6 ;  /* 0x0000760447477816 */ /* 0x000fe20000000006 */
[----:B------:R-:W-:-:S02]  /*3fd0*/  IMAD.SHL.U32 R82, R82, 0x1000000, RZ ;  /* 0x0100000052527824 */ /* 0x000fc400078e00ff */
[----:B------:R-:W-:Y:S01]  /*3fe0*/  FADD R113, R99, R28 ;  /* 0x0000001c63717221 */ /* 0x000fe20000000000 */
[----:B------:R-:W-:Y:S01]  /*3ff0*/  LOP3.LUT R6, R77, 0xff000000, R84, 0xf8, !PT ;  /* 0xff0000004d067812 */ /* 0x000fe200078ef854 */
[----:B------:R-:W-:Y:S01]  /*4000*/  FADD R99, R155, R16 ;  /* 0x000000109b637221 */ /* 0x000fe20000000000 */
[----:B------:R-:W-:Y:S01]  /*4010*/  F2FP.SATFINITE.E4M3.F32.PACK_AB_MERGE_C R77, RZ, R111, RZ ;  /* 0x0000006fff4d723e */ /* 0x000fe200048070ff */
[----:B------:R-:W-:Y:S01]  /*4020*/  IMAD.U32 R73, R14, 0x10000, RZ ;  /* 0x000100000e497824 */ /* 0x000fe200078e00ff */
[----:B------:R-:W-:Y:S02]  /*4030*/  F2FP.SATFINITE.E4M3.F32.PACK_AB_MERGE_C R119, RZ, R119, RZ ;  /* 0x00000077ff77723e */ /* 0x000fe400048070ff */
[----:B------:R-:W-:Y:S02]  /*4040*/  LOP3.LUT R16, R71, 0xffff, RZ, 0xc0, !PT ;  /* 0x0000ffff47107812 */ /* 0x000fe400078ec0ff */
[----:B------:R-:W-:Y:S02]  /*4050*/  F2FP.SATFINITE.E4M3.F32.PACK_AB_MERGE_C R137, RZ, R137, RZ ;  /* 0x00000089ff89723e */ /* 0x000fe400048070ff */
[----:B------:R-:W-:-:S02]  /*4060*/  LOP3.LUT R8, R75, 0xff000000, R82, 0xf8, !PT ;  /* 0xff0000004b087812 */ /* 0x000fc400078ef852 */
[----:B------:R-:W-:Y:S02]  /*4070*/  @!P0 CS2R R74, SRZ ;  /* 0x00000000004a8805 */ /* 0x000fe4000001ff00 */
[----:B------:R-:W-:Y:S02]  /*4080*/  LOP3.LUT R14, R77, 0xff, RZ, 0xc0, !PT ;  /* 0x000000ff4d0e7812 */ /* 0x000fe400078ec0ff */
[----:B------:R-:W-:Y:S02]  /*4090*/  LOP3.LUT R71, R119, 0xffff, RZ, 0xc0, !PT ;  /* 0x0000ffff77477812 */ /* 0x000fe400078ec0ff */
[----:B------:R-:W-:Y:S01]  /*40a0*/  LOP3.LUT R83, R83, 0xffff, RZ, 0xc0, !PT ;  /* 0x0000ffff53537812 */ /* 0x000fe200078ec0ff */
[----:B------:R-:W-:Y:S01]  /*40b0*/  FMUL R121, R121, R0 ;  /* 0x0000000079797220 */ /* 0x000fe20000400000 */
[----:B------:R-:W-:Y:S01]  /*40c0*/  LOP3.LUT R73, R16, 0xff0000, R73, 0xf8, !PT ;  /* 0x00ff000010497812 */ /* 0x000fe200078ef849 */
[----:B------:R0:W5:Y:S01]  /*40d0*/  @P0 LDG.E.64 R74, desc[UR6][R20.64] ;  /* 0x00000006144a0981 */ /* 0x000162000c1e1b00 */
[----:B------:R-:W-:-:S02]  /*40e0*/  LOP3.LUT R16, R137, 0xffff, RZ, 0xc0, !PT ;  /* 0x0000ffff89107812 */ /* 0x000fc400078ec0ff */
[----:B------:R-:W-:Y:S01]  /*40f0*/  PRMT R14, R71, 0x7604, R14 ;  /* 0x00007604470e7816 */ /* 0x000fe2000000000e */
[----:B------:R-:W-:Y:S02]  /*4100*/  IMAD.SHL.U32 R83, R83, 0x1000000, RZ ;  /* 0x0100000053537824 */ /* 0x000fe400078e00ff */
[----:B------:R-:W-:Y:S01]  /*4110*/  FMUL R131, R131, R0 ;  /* 0x0000000083837220 */ /* 0x000fe20000400000 */
[----:B------:R-:W-:Y:S02]  /*4120*/  F2FP.SATFINITE.E4M3.F32.PACK_AB_MERGE_C R82, RZ, R121, RZ ;  /* 0x00000079ff52723e */ /* 0x000fe400048070ff */
[----:B------:R-:W-:Y:S01]  /*4130*/  LOP3.LUT R14, R14, 0xffff, RZ, 0xc0, !PT ;  /* 0x0000ffff0e0e7812 */ /* 0x000fe200078ec0ff */
[----:B0-----:R-:W-:Y:S01]  /*4140*/  IMAD.U32 R21, R16, 0x10000, RZ ;  /* 0x0001000010157824 */ /* 0x001fe200078e00ff */
[----:B------:R-:W-:Y:S02]  /*4150*/  LOP3.LUT R2, R72, 0xff000000, R83, 0xf8, !PT ;  /* 0xff00000048027812 */ /* 0x000fe400078ef853 */
[----:B------:R-:W-:-:S02]  /*4160*/  F2FP.SATFINITE.E4M3.F32.PACK_AB_MERGE_C R131, RZ, R131, RZ ;  /* 0x00000083ff83723e */ /* 0x000fc400048070ff */
[----:B------:R-:W-:Y:S02]  /*4170*/  LOP3.LUT R83, R14, 0xff0000, R21, 0xf8, !PT ;  /* 0x00ff00000e537812 */ /* 0x000fe400078ef815 */
[----:B------:R-:W-:Y:S02]  /*4180*/  LOP3.LUT R14, R82, 0xffff, RZ, 0xc0, !PT ;  /* 0x0000ffff520e7812 */ /* 0x000fe400078ec0ff */
[----:B------:R-:W-:Y:S01]  /*4190*/  LOP3.LUT R16, R131, 0xffff, RZ, 0xc0, !PT ;  /* 0x0000ffff83107812 */ /* 0x000fe200078ec0ff */
[----:B------:R-:W-:Y:S02]  /*41a0*/  FMUL R129, R129, R0 ;  /* 0x0000000081817220 */ /* 0x000fe40000400000 */
[----:B------:R-:W-:Y:S02]  /*41b0*/  IMAD.SHL.U32 R14, R14, 0x1000000, RZ ;  /* 0x010000000e0e7824 */ /* 0x000fe400078e00ff */
[----:B------:R-:W-:Y:S01]  /*41c0*/  IMAD.SHL.U32 R20, R16, 0x1000000, RZ ;  /* 0x0100000010147824 */ /* 0x000fe200078e00ff */
[----:B------:R-:W-:-:S02]  /*41d0*/  F2FP.SATFINITE.E4M3.F32.PACK_AB_MERGE_C R129, RZ, R129, RZ ;  /* 0x00000081ff81723e */ /* 0x000fc400048070ff */
[----:B------:R-:W-:Y:S01]  /*41e0*/  LOP3.LUT R16, R79, 0xff000000, R14, 0xf8, !PT ;  /* 0xff0000004f107812 */ /* 0x000fe200078ef80e */
[----:B------:R-:W-:Y:S01]  /*41f0*/  IMAD.IADD R14, R54, 0x1, R57 ;  /* 0x00000001360e7824 */ /* 0x000fe200078e0239 */
[----:B------:R-:W-:Y:S02]  /*4200*/  LOP3.LUT R28, R81, 0xff000000, R20, 0xf8, !PT ;  /* 0xff000000511c7812 */ /* 0x000fe400078ef814 */
[----:B------:R-:W-:Y:S02]  /*4210*/  LOP3.LUT R20, R129, 0xffff, RZ, 0xc0, !PT ;  /* 0x0000ffff81147812 */ /* 0x000fe400078ec0ff */
[----:B------:R-:W-:Y:S01]  /*4220*/  LOP3.LUT R21, R14, 0x1f, RZ, 0xc0, !PT ;  /* 0x0000001f0e157812 */ /* 0x000fe200078ec0ff */
[----:B------:R-:W-:Y:S02]  /*4230*/  BSSY B0, `(.L_x_33308) ;  /* 0x000001c000007945 */ /* 0x000fe40003800000 */
[----:B------:R-:W-:Y:S02]  /*4240*/  IMAD.SHL.U32 R20, R20, 0x1000000, RZ ;  /* 0x0100000014147824 */ /* 0x000fe400078e00ff */
[----:B------:R0:W1:Y:S01]  /*4250*/  SHFL.IDX PT, R112, R112, R21, 0x1f ;  /* 0x00001f1570707589 */ /* 0x00006200000e0000 */
[----:B------:R-:W-:-:S03]  /*4260*/  FMUL R101, R101, R0 ;  /* 0x0000000065657220 */ /* 0x000fc60000400000 */
[----:B------:R0:W2:Y:S01]  /*4270*/  SHFL.IDX PT, R114, R114, R21, 0x1f ;  /* 0x00001f1572727589 */ /* 0x0000a200000e0000 */
[----:B------:R-:W-:-:S03]  /*4280*/  LOP3.LUT R14, R73, 0xff000000, R20, 0xf8, !PT ;  /* 0xff000000490e7812 */ /* 0x000fc600078ef814 */
[----:B------:R0:W3:Y:S04]  /*4290*/  SHFL.IDX PT, R111, R100, R21, 0x1f ;  /* 0x00001f15646f7589 */ /* 0x0000e800000e0000 */
[----:B------:R0:W4:Y:S01]  /*42a0*/  SHFL.IDX PT, R113, R113, R21, 0x1f ;  /* 0x00001f1571717589 */ /* 0x00012200000e0000 */
[----:B------:R-:W-:Y:S05]  /*42b0*/  @P4 BRA `(.L_x_33309) ;  /* 0x00000000004c4947 */ /* 0x000fea0003800000 */
[----:B------:R-:W-:Y:S02]  /*42c0*/  SHF.R.U32.HI R20, RZ, 0x3, R57 ;  /* 0x00000003ff147819 */ /* 0x000fe40000011639 */
[----:B------:R-:W-:Y:S02]  /*42d0*/  LOP3.LUT R72, R57, 0xe0, RZ, 0xc0, !PT ;  /* 0x000000e039487812 */ /* 0x000fe400078ec0ff */
[----:B------:R-:W-:-:S03]  /*42e0*/  LOP3.LUT R20, R20, 0x1ffffffc, RZ, 0xc0, !PT ;  /* 0x1ffffffc14147812 */ /* 0x000fc600078ec0ff */
[----:B------:R-:W-:Y:S01]  /*42f0*/  IMAD R73, R63, R72, RZ ;  /* 0x000000483f497224 */ /* 0x000fe200078e02ff */
[----:B------:R-:W-:-:S04]  /*4300*/  IADD3 R20, R57, -0x1, -R20 ;  /* 0xffffffff39147810 */ /* 0x000fc80007ffe814 */
[----:B------:R-:W-:Y:S01]  /*4310*/  LOP3.LUT R71, R20, 0x1f, RZ, 0xc0, !PT ;  /* 0x0000001f14477812 */ /* 0x000fe200078ec0ff */
[----:B0-----:R-:W-:-:S03]  /*4320*/  IMAD.WIDE.U32 R20, R72, R65, R18 ;  /* 0x0000004148147225 */ /* 0x001fc600078e0012 */
[----:B------:R-:W-:Y:S02]  /*4330*/  IADD3 R72, P0, R71, R20, RZ ;  /* 0x0000001447487210 */ /* 0x000fe40007f1e0ff */
[----:B------:R-:W-:-:S03]  /*4340*/  LOP3.LUT R20, R77, 0xffff, RZ, 0xc0, !PT ;  /* 0x0000ffff4d147812 */ /* 0x000fc600078ec0ff */
[----:B------:R-:W-:Y:S02]  /*4350*/  IMAD.X R73, R21, 0x1, R73, P0 ;  /* 0x0000000115497824 */ /* 0x000fe400000e0649 */
[----:B------:R-:W-:-:S05]  /*4360*/  IMAD.U32 R21, R147, 0x10000, RZ ;  /* 0x0001000093157824 */ /* 0x000fca00078e00ff */
[----:B------:R-:W-:-:S05]  /*4370*/  LOP3.LUT R21, R21, 0xff0000, RZ, 0xc0, !PT ;  /* 0x00ff000015157812 */ /* 0x000fca00078ec0ff */
[----:B------:R-:W-:Y:S02]  /*4380*/  IMAD R20, R20, 0x1000000, R21 ;  /* 0x0100000014147824 */ /* 0x000fe400078e0215 */
[----:B------:R-:W-:-:S05]  /*4390*/  IMAD.SHL.U32 R21, R117, 0x100, RZ ;  /* 0x0000010075157824 */ /* 0x000fca00078e00ff */
[----:B------:R-:W-:Y:S02]  /*43a0*/  LOP3.LUT R71, R20, 0xffff, R21, 0xf8, !PT ;  /* 0x0000ffff14477812 */ /* 0x000fe400078ef815 */
[C---:B------:R-:W-:Y:S02]  /*43b0*/  LEA R20, P0, R72.reuse, R61, 0x2 ;  /* 0x0000003d48147211 */ /* 0x040fe400078010ff */
[----:B------:R-:W-:Y:S02]  /*43c0*/  LOP3.LUT R71, R71, 0xff, R76, 0xf8, !PT ;  /* 0x000000ff47477812 */ /* 0x000fe400078ef84c */
[----:B------:R-:W-:-:S05]  /*43d0*/  LEA.HI.X R21, R72, R60, R73, 0x2, P0 ;  /* 0x0000003c48157211 */ /* 0x000fca00000f1449 */
[----:B------:R0:W-:Y:S04]  /*43e0*/  STG.E desc[UR6][R20.64], R71 ;  /* 0x0000004714007986 */ /* 0x0001e8000c101906 */
.L_x_33309:
[----:B------:R-:W-:Y:S05]  /*43f0*/  BSYNC B0 ;  /* 0x0000000000007941 */ /* 0x000fea0003800000 */
.L_x_33308:
[----:B------:R-:W-:Y:S04]  /*4400*/  BSSY B0, `(.L_x_33310) ;  /* 0x0000015000007945 */ /* 0x000fe80003800000 */
[----:B------:R-:W-:Y:S05]  /*4410*/  @P1 BRA `(.L_x_33311) ;  /* 0x00000000004c1947 */ /* 0x000fea0003800000 */
[----:B------:R-:W-:Y:S01]  /*4420*/  LOP3.LUT R76, R87, 0x1ffffffc, RZ, 0xc0, !PT ;  /* 0x1ffffffc574c7812 */ /* 0x000fe200078ec0ff */
[----:B------:R-:W-:Y:S01]  /*4430*/  IMAD.U32 R72, R133, 0x10000, RZ ;  /* 0x0001000085487824 */ /* 0x000fe200078e00ff */
[C---:B0-----:R-:W-:Y:S02]  /*4440*/  LOP3.LUT R20, R57.reuse, 0xe0, RZ, 0xc0, !PT ;  /* 0x000000e039147812 */ /* 0x041fe400078ec0ff */
[----:B------:R-:W-:Y:S02]  /*4450*/  IADD3 R76, R57, -0x1, -R76 ;  /* 0xffffffff394c7810 */ /* 0x000fe40007ffe84c */
[----:B------:R-:W-:Y:S01]  /*4460*/  LOP3.LUT R71, R119, 0xffff, RZ, 0xc0, !PT ;  /* 0x0000ffff77477812 */ /* 0x000fe200078ec0ff */
[----:B------:R-:W-:Y:S01]  /*4470*/  IMAD R73, R63, R20, RZ ;  /* 0x000000143f497224 */ /* 0x000fe200078e02ff */
[----:B------:R-:W-:Y:S01]  /*4480*/  LOP3.LUT R72, R72, 0xff0000, RZ, 0xc0, !PT ;  /* 0x00ff000048487812 */ /* 0x000fe200078ec0ff */
[----:B------:R-:W-:Y:S01]  /*4490*/  IMAD.WIDE.U32 R20, R20, R65, R18 ;  /* 0x0000004114147225 */ /* 0x000fe200078e0012 */
[----:B------:R-:W-:-:S03]  /*44a0*/  LOP3.LUT R77, R76, 0x1f, RZ, 0xc0, !PT ;  /* 0x0000001f4c4d7812 */ /* 0x000fc600078ec0ff */
[----:B------:R-:W-:Y:S01]  /*44b0*/  IMAD.IADD R76, R21, 0x1, R73 ;  /* 0x00000001154c7824 */ /* 0x000fe200078e0249 */
[----:B------:R-:W-:Y:S01]  /*44c0*/  IADD3 R21, P0, P4, R65, R20, R77 ;  /* 0x0000001441157210 */ /* 0x000fe20007c1e04d */
[----:B------:R-:W-:Y:S02]  /*44d0*/  IMAD R71, R71, 0x1000000, R72 ;  /* 0x0100000047477824 */ /* 0x000fe400078e0248 */
[----:B------:R-:W-:Y:S01]  /*44e0*/  IMAD.SHL.U32 R72, R135, 0x100, RZ ;  /* 0x0000010087487824 */ /* 0x000fe200078e00ff */
[----:B------:R-:W-:Y:S02]  /*44f0*/  IADD3.X R73, R63, R76, RZ, P0, P4 ;  /* 0x0000004c3f497210 */ /* 0x000fe400007e84ff */
[----:B------:R-:W-:Y:S02]  /*4500*/  LEA R20, P0, R21, R61, 0x2 ;  /* 0x0000003d15147211 */ /* 0x000fe400078010ff */
[----:B------:R-:W-:Y:S02]  /*4510*/  LOP3.LUT R71, R71, 0xffff, R72, 0xf8, !PT ;  /* 0x0000ffff47477812 */ /* 0x000fe400078ef848 */
[----:B------:R-:W-:-:S02]  /*4520*/  LEA.HI.X R21, R21, R60, R73, 0x2, P0 ;  /* 0x0000003c15157211 */ /* 0x000fc400000f1449 */
[----:B------:R-:W-:-:S05]  /*4530*/  LOP3.LUT R71, R71, 0xff, R78, 0xf8, !PT ;  /* 0x000000ff47477812 */ /* 0x000fca00078ef84e */
[----:B------:R0:W-:Y:S02]  /*4540*/  STG.E desc[UR6][R20.64], R71 ;  /* 0x0000004714007986 */ /* 0x0001e4000c101906 */
.L_x_33311:
[----:B------:R-:W-:Y:S05]  /*4550*/  BSYNC B0 ;  /* 0x0000000000007941 */ /* 0x000fea0003800000 */
.L_x_33310:
[----:B------:R-:W-:Y:S04]  /*4560*/  BSSY B0, `(.L_x_33312) ;  /* 0x0000016000007945 */ /* 0x000fe80003800000 */
[----:B------:R-:W-:Y:S05]  /*4570*/  @P1 BRA `(.L_x_33313) ;  /* 0x0000000000501947 */ /* 0x000fea0003800000 */
[----:B0-----:R-:W-:Y:S02]  /*4580*/  LOP3.LUT R20, R87, 0x1ffffffc, RZ, 0xc0, !PT ;  /* 0x1ffffffc57147812 */ /* 0x001fe400078ec0ff */
[C---:B------:R-:W-:Y:S02]  /*4590*/  LOP3.LUT R72, R57.reuse, 0xe0, RZ, 0xc0, !PT ;  /* 0x000000e039487812 */ /* 0x040fe400078ec0ff */
[----:B------:R-:W-:-:S03]  /*45a0*/  IADD3 R71, R57, -0x1, -R20 ;  /* 0xffffffff39477810 */ /* 0x000fc60007ffe814 */
[----:B------:R-:W-:Y:S01]  /*45b0*/  IMAD.WIDE.U32 R20, R72, R65, R18 ;  /* 0x0000004148147225 */ /* 0x000fe200078e0012 */
[----:B------:R-:W-:-:S03]  /*45c0*/  LOP3.LUT R77, R71, 0x1f, RZ, 0xc0, !PT ;  /* 0x0000001f474d7812 */ /* 0x000fc600078ec0ff */
[----:B------:R-:W-:Y:S02]  /*45d0*/  IMAD.U32 R71, R143, 0x10000, RZ ;  /* 0x000100008f477824 */ /* 0x000fe400078e00ff */
[----:B------:R-:W-:Y:S01]  /*45e0*/  IMAD R73, R63, R72, RZ ;  /* 0x000000483f497224 */ /* 0x000fe200078e02ff */
[----:B------:R-:W-:Y:S02]  /*45f0*/  IADD3 R72, P0, R77, R20, RZ ;  /* 0x000000144d487210 */ /* 0x000fe40007f1e0ff */
[----:B------:R-:W-:Y:S02]  /*4600*/  LOP3.LUT R20, R137, 0xffff, RZ, 0xc0, !PT ;  /* 0x0000ffff89147812 */ /* 0x000fe400078ec0ff */
[----:B------:R-:W-:Y:S01]  /*4610*/  LOP3.LUT R71, R71, 0xff0000, RZ, 0xc0, !PT ;  /* 0x00ff000047477812 */ /* 0x000fe200078ec0ff */
[----:B------:R-:W-:Y:S01]  /*4620*/  IMAD.X R76, R21, 0x1, R73, P0 ;  /* 0x00000001154c7824 */ /* 0x000fe200000e0649 */
[----:B------:R-:W-:Y:S01]  /*4630*/  LEA R21, P0, R65, R72, 0x1 ;  /* 0x0000004841157211 */ /* 0x000fe200078008ff */
[----:B------:R-:W-:-:S02]  /*4640*/  IMAD.SHL.U32 R72, R139, 0x100, RZ ;  /* 0x000001008b487824 */ /* 0x000fc400078e00ff */
[----:B------:R-:W-:Y:S01]  /*4650*/  IMAD R71, R20, 0x1000000, R71 ;  /* 0x0100000014477824 */ /* 0x000fe200078e0247 */
[----:B------:R-:W-:Y:S02]  /*4660*/  LEA.HI.X R73, R65, R76, R63, 0x1, P0 ;  /* 0x0000004c41497211 */ /* 0x000fe400000f0c3f */
[----:B------:R-:W-:Y:S02]  /*4670*/  LEA R20, P0, R21, R61, 0x2 ;  /* 0x0000003d15147211 */ /* 0x000fe400078010ff */
[----:B------:R-:W-:Y:S02]  /*4680*/  LOP3.LUT R71, R71, 0xffff, R72, 0xf8, !PT ;  /* 0x0000ffff47477812 */ /* 0x000fe400078ef848 */
[----:B------:R-:W-:Y:S02]  /*4690*/  LEA.HI.X R21, R21, R60, R73, 0x2, P0 ;  /* 0x0000003c15157211 */ /* 0x000fe400000f1449 */
[----:B------:R-:W-:-:S05]  /*46a0*/  LOP3.LUT R71, R71, 0xff, R80, 0xf8, !PT ;  /* 0x000000ff47477812 */ /* 0x000fca00078ef850 */
[----:B------:R0:W-:Y:S02]  /*46b0*/  STG.E desc[UR6][R20.64], R71 ;  /* 0x0000004714007986 */ /* 0x0001e4000c101906 */
.L_x_33313:
[----:B------:R-:W-:Y:S05]  /*46c0*/  BSYNC B0 ;  /* 0x0000000000007941 */ /* 0x000fea0003800000 */
.L_x_33312:
[----:B-----5:R-:W-:Y:S01]  /*46d0*/  IMAD.U32 R121, R36, 0x10000, RZ ;  /* 0x0001000024797824 */ /* 0x020fe200078e00ff */
[----:B0-----:R-:W-:Y:S01]  /*46e0*/  F2FP.SATFINITE.E4M3.F32.PACK_AB_MERGE_C R21, RZ, R101, RZ ;  /* 0x00000065ff15723e */ /* 0x001fe200048070ff */
[----:B------:R-:W-:Y:S01]  /*46f0*/  IMAD.U32 R119, R37, 0x10000, RZ ;  /* 0x0001000025777824 */ /* 0x000fe200078e00ff */
[----:B------:R-:W-:Y:S01]  /*4700*/  BSSY B0, `(.L_x_33314) ;  /* 0x000002c000007945 */ /* 0x000fe20003800000 */
[----:B------:R-:W-:Y:S02]  /*4710*/  IMAD.U32 R115, R40, 0x10000, RZ ;  /* 0x0001000028737824 */ /* 0x000fe400078e00ff */
[-C--:B------:R-:W-:Y:S01]  /*4720*/  FMUL R100, R121, R0.reuse ;  /* 0x0000000079647220 */ /* 0x080fe20000400000 */
[----:B------:R-:W-:Y:S02]  /*4730*/  IMAD.U32 R117, R41, 0x10000, RZ ;  /* 0x0001000029757824 */ /* 0x000fe400078e00ff */
[-C--:B------:R-:W-:Y:S01]  /*4740*/  FMUL R101, R119, R0.reuse ;  /* 0x0000000077657220 */ /* 0x080fe20000400000 */
[-C--:B------:R-:W-:Y:S01]  /*4750*/  FMUL R71, R115, R0.reuse ;  /* 0x0000000073477220 */ /* 0x080fe20000400000 */
[----:B------:R-:W-:Y:S01]  /*4760*/  LOP3.LUT R20, R21, 0xffff, RZ, 0xc0, !PT ;  /* 0x0000ffff15147812 */ /* 0x000fe200078ec0ff */
[----:B------:R-:W-:Y:S01]  /*4770*/  FMUL R85, R117, R0 ;  /* 0x0000000075557220 */ /* 0x000fe20000400000 */
[----:B------:R-:W-:-:S02]  /*4780*/  F2FP.SATFINITE.E4M3.F32.PACK_AB_MERGE_C R100, RZ, R100, RZ ;  /* 0x00000064ff64723e */ /* 0x000fc400048070ff */
[----:B------:R-:W-:Y:S01]  /*4790*/  F2FP.SATFINITE.E4M3.F32.PACK_AB_MERGE_C R101, RZ, R101, RZ ;  /* 0x00000065ff65723e */ /* 0x000fe200048070ff */
[----:B------:R-:W-:Y:S01]  /*47a0*/  IMAD.SHL.U32 R20, R20, 0x1000000, RZ ;  /* 0x0100000014147824 */ /* 0x000fe200078e00ff */
[----:B------:R-:W-:Y:S02]  /*47b0*/  F2FP.SATFINITE.E4M3.F32.PACK_AB_MERGE_C R71, RZ, R71, RZ ;  /* 0x00000047ff47723e */ /* 0x000fe400048070ff */
[----:B------:R-:W-:Y:S02]  /*47c0*/  F2FP.SATFINITE.E4M3.F32.PACK_AB_MERGE_C R85, RZ, R85, RZ ;  /* 0x00000055ff55723e */ /* 0x000fe400048070ff */
[----:B------:R-:W-:Y:S02]  /*47d0*/  LOP3.LUT R30, R100, 0xffff, RZ, 0xc0, !PT ;  /* 0x0000ffff641e7812 */ /* 0x000fe400078ec0ff */
[----:B------:R-:W-:Y:S02]  /*47e0*/  LOP3.LUT R72, R101, 0xffff, RZ, 0xc0, !PT ;  /* 0x0000ffff65487812 */ /* 0x000fe400078ec0ff */
[----:B------:R-:W-:-:S02]  /*47f0*/  PRMT R73, R71, 0x7104, RZ ;  /* 0x0000710447497816 */ /* 0x000fc400000000ff */
[----:B------:R-:W-:Y:S02]  /*4800*/  PRMT R77, R85, 0x7104, RZ ;  /* 0x00007104554d7816 */ /* 0x000fe400000000ff */
[----:B------:R-:W-:Y:S02]  /*4810*/  LOP3.LUT R76, R30, 0xff, RZ, 0xc0, !PT ;  /* 0x000000ff1e4c7812 */ /* 0x000fe400078ec0ff */
[----:B------:R-:W-:Y:S02]  /*4820*/  LOP3.LUT R72, R72, 0xff, RZ, 0xc0, !PT ;  /* 0x000000ff48487812 */ /* 0x000fe400078ec0ff */
[----:B------:R-:W-:Y:S02]  /*4830*/  LOP3.LUT R30, R83, 0xff000000, R20, 0xf8, !PT ;  /* 0xff000000531e7812 */ /* 0x000fe400078ef814 */
[----:B------:R-:W-:Y:S02]  /*4840*/  LOP3.LUT R79, R76, 0xff00, R73, 0xf8, !PT ;  /* 0x0000ff004c4f7812 */ /* 0x000fe400078ef849 */
[----:B------:R-:W-:Y:S01]  /*4850*/  LOP3.LUT R20, R72, 0xff00, R77, 0xf8, !PT ;  /* 0x0000ff0048147812 */ /* 0x000fe200078ef84d */
[----:B------:R-:W-:Y:S06]  /*4860*/  @P1 BRA `(.L_x_33315) ;  /* 0x0000000000541947 */ /* 0x000fec0003800000 */
[----:B------:R-:W-:Y:S01]  /*4870*/  LOP3.LUT R72, R87, 0x1ffffffc, RZ, 0xc0, !PT ;  /* 0x1ffffffc57487812 */ /* 0x000fe200078ec0ff */
[----:B------:R-:W-:Y:S01]  /*4880*/  IMAD.SHL.U32 R78, R129, 0x100, RZ ;  /* 0x00000100814e7824 */ /* 0x000fe200078e00ff */
[C---:B------:R-:W-:Y:S02]  /*4890*/  LOP3.LUT R76, R57.reuse, 0xe0, RZ, 0xc0, !PT ;  /* 0x000000e0394c7812 */ /* 0x040fe400078ec0ff */
[----:B------:R-:W-:Y:S02]  /*48a0*/  IADD3 R77, R57, -0x1, -R72 ;  /* 0xffffffff394d7810 */ /* 0x000fe40007ffe848 */
[----:B------:R-:W-:Y:S01]  /*48b0*/  LOP3.LUT R21, R21, 0xffff, RZ, 0xc0, !PT ;  /* 0x0000ffff15157812 */ /* 0x000fe200078ec0ff */
[----:B------:R-:W-:Y:S01]  /*48c0*/  IMAD.WIDE.U32 R72, R76, R65, R18 ;  /* 0x000000414c487225 */ /* 0x000fe200078e0012 */
[----:B------:R-:W-:-:S03]  /*48d0*/  LOP3.LUT R81, R77, 0x1f, RZ, 0xc0, !PT ;  /* 0x0000001f4d517812 */ /* 0x000fc600078ec0ff */
[----:B------:R-:W-:Y:S01]  /*48e0*/  IMAD R77, R63, R76, RZ ;  /* 0x0000004c3f4d7224 */ /* 0x000fe200078e02ff */
[----:B------:R-:W-:Y:S01]  /*48f0*/  IADD3 R72, P0, R81, R72, RZ ;  /* 0x0000004851487210 */ /* 0x000fe20007f1e0ff */
[----:B------:R-:W-:-:S04]  /*4900*/  IMAD.U32 R76, R131, 0x10000, RZ ;  /* 0x00010000834c7824 */ /* 0x000fc800078e00ff */
[----:B------:R-:W-:Y:S01]  /*4910*/  IMAD.X R73, R73, 0x1, R77, P0 ;  /* 0x0000000149497824 */ /* 0x000fe200000e064d */
[----:B------:R-:W-:Y:S01]  /*4920*/  LOP3.LUT R76, R76, 0xff0000, RZ, 0xc0, !PT ;  /* 0x00ff00004c4c7812 */ /* 0x000fe200078ec0ff */
[----:B------:R-:W-:Y:S02]  /*4930*/  IMAD R77, R63, 0x3, RZ ;  /* 0x000000033f4d7824 */ /* 0x000fe400078e02ff */
        /* <DEDUP_REMOVED lines=8> */
.L_x_33315:
[----:B------:R-:W-:Y:S05]  /*49c0*/  BSYNC B0 ;  /* 0x0000000000007941 */ /* 0x000fea0003800000 */
.L_x_33314:
[----:B------:R-:W-:Y:S04]  /*49d0*/  BSSY B0, `(.L_x_33316) ;  /* 0x0000017000007945 */ /* 0x000fe80003800000 */
[----:B------:R-:W-:Y:S05]  /*49e0*/  @P1 BRA `(.L_x_33317) ;  /* 0x0000000000541947 */ /* 0x000fea0003800000 */
[----:B0-----:R-:W-:Y:S01]  /*49f0*/  LOP3.LUT R76, R87, 0x1ffffffc, RZ, 0xc0, !PT ;  /* 0x1ffffffc574c7812 */ /* 0x001fe200078ec0ff */
[----:B------:R-:W-:Y:S01]  /*4a00*/  IMAD.U32 R110, R110, 0x10000, RZ ;  /* 0x000100006e6e7824 */ /* 0x000fe200078e00ff */
[C---:B------:R-:W-:Y:S01]  /*4a10*/  LOP3.LUT R72, R57.reuse, 0xe0, RZ, 0xc0, !PT ;  /* 0x000000e039487812 */ /* 0x040fe200078ec0ff */
[----:B------:R-:W-:Y:S01]  /*4a20*/  IMAD.SHL.U32 R96, R96, 0x100, RZ ;  /* 0x0000010060607824 */ /* 0x000fe200078e00ff */
[----:B------:R-:W-:Y:S02]  /*4a30*/  IADD3 R76, R57, -0x1, -R76 ;  /* 0xffffffff394c7810 */ /* 0x000fe40007ffe84c */
[----:B------:R-:W-:Y:S01]  /*4a40*/  LOP3.LUT R78, R10, 0xfffffffc, RZ, 0xc0, !PT ;  /* 0xfffffffc0a4e7812 */ /* 0x000fe200078ec0ff */
[----:B------:R-:W-:Y:S01]  /*4a50*/  IMAD R21, R63, R72, RZ ;  /* 0x000000483f157224 */ /* 0x000fe200078e02ff */
[----:B------:R-:W-:Y:S01]  /*4a60*/  LOP3.LUT R77, R76, 0x1f, RZ, 0xc0, !PT ;  /* 0x0000001f4c4d7812 */ /* 0x000fe200078ec0ff */
[----:B------:R-:W-:Y:S01]  /*4a70*/  IMAD.WIDE.U32 R72, R72, R65, R18 ;  /* 0x0000004148487225 */ /* 0x000fe200078e0012 */
[----:B------:R-:W-:-:S02]  /*4a80*/  LOP3.LUT R109, R109, 0xffff, RZ, 0xc0, !PT ;  /* 0x0000ffff6d6d7812 */ /* 0x000fc400078ec0ff */
[----:B------:R-:W-:Y:S01]  /*4a90*/  LOP3.LUT R110, R110, 0xff0000, RZ, 0xc0, !PT ;  /* 0x00ff00006e6e7812 */ /* 0x000fe200078ec0ff */
[----:B------:R-:W-:Y:S01]  /*4aa0*/  IMAD.IADD R21, R73, 0x1, R21 ;  /* 0x0000000149157824 */ /* 0x000fe200078e0215 */
[----:B------:R-:W-:Y:S02]  /*4ab0*/  IADD3 R73, P0, P4, R78, R72, R77 ;  /* 0x000000484e497210 */ /* 0x000fe40007c1e04d */
[----:B------:R-:W-:Y:S01]  /*4ac0*/  LOP3.LUT R72, R11, 0x3fffffff, RZ, 0xc0, !PT ;  /* 0x3fffffff0b487812 */ /* 0x000fe200078ec0ff */
[----:B------:R-:W-:-:S03]  /*4ad0*/  IMAD R109, R109, 0x1000000, R110 ;  /* 0x010000006d6d7824 */ /* 0x000fc600078e026e */
[----:B------:R-:W-:Y:S02]  /*4ae0*/  IADD3.X R21, R72, R21, RZ, P0, P4 ;  /* 0x0000001548157210 */ /* 0x000fe400007e84ff */
[----:B------:R-:W-:Y:S02]  /*4af0*/  LEA R72, P0, R73, R61, 0x2 ;  /* 0x0000003d49487211 */ /* 0x000fe400078010ff */
[----:B------:R-:W-:Y:S02]  /*4b00*/  LOP3.LUT R109, R109, 0xffff, R96, 0xf8, !PT ;  /* 0x0000ffff6d6d7812 */ /* 0x000fe400078ef860 */
[----:B------:R-:W-:Y:S02]  /*4b10*/  LEA.HI.X R73, R73, R60, R21, 0x2, P0 ;  /* 0x0000003c49497211 */ /* 0x000fe400000f1415 */
[----:B------:R-:W-:-:S05]  /*4b20*/  LOP3.LUT R109, R109, 0xff, R94, 0xf8, !PT ;  /* 0x000000ff6d6d7812 */ /* 0x000fca00078ef85e */
[----:B------:R0:W-:Y:S02]  /*4b30*/  STG.E desc[UR6][R72.64], R109 ;  /* 0x0000006d48007986 */ /* 0x0001e4000c101906 */
.L_x_33317:
[----:B------:R-:W-:Y:S05]  /*4b40*/  BSYNC B0 ;  /* 0x0000000000007941 */ /* 0x000fea0003800000 */
.L_x_33316:
[----:B------:R-:W-:Y:S01]  /*4b50*/  IMAD.U32 R123, R34, 0x10000, RZ ;  /* 0x00010000227b7824 */ /* 0x000fe200078e00ff */
[--C-:B------:R-:W-:Y:S01]  /*4b60*/  SHF.R.U64 R133, R36, 0x10, R37.reuse ;  /* 0x0000001024857819 */ /* 0x100fe20000001225 */
[----:B------:R-:W-:Y:S01]  /*4b70*/  IMAD.U32 R125, R38, 0x10000, RZ ;  /* 0x00010000267d7824 */ /* 0x000fe200078e00ff */
[----:B------:R-:W-:Y:S01]  /*4b80*/  SHF.R.U32.HI R131, RZ, 0x10, R37 ;  /* 0x00000010ff837819 */ /* 0x000fe20000011625 */
[-C--:B------:R-:W-:Y:S01]  /*4b90*/  FMUL R84, R123, R0.reuse ;  /* 0x000000007b547220 */ /* 0x080fe20000400000 */
[--C-:B------:R-:W-:Y:S01]  /*4ba0*/  SHF.R.U64 R129, R40, 0x10, R41.reuse ;  /* 0x0000001028817819 */ /* 0x100fe20000001229 */
[----:B------:R-:W-:Y:S01]  /*4bb0*/  FMUL R86, R125, R0 ;  /* 0x000000007d567220 */ /* 0x000fe20000400000 */
[----:B------:R-:W-:Y:S01]  /*4bc0*/  SHF.R.U32.HI R127, RZ, 0x10, R41 ;  /* 0x00000010ff7f7819 */ /* 0x000fe20000011629 */
[----:B------:R-:W-:Y:S01]  /*4bd0*/  IMAD.U32 R133, R133, 0x10000, RZ ;  /* 0x0001000085857824 */ /* 0x000fe200078e00ff */
[----:B------:R-:W-:Y:S01]  /*4be0*/  F2FP.SATFINITE.E4M3.F32.PACK_AB_MERGE_C R84, RZ, R84, RZ ;  /* 0x00000054ff54723e */ /* 0x000fe200048070ff */
[----:B------:R-:W-:Y:S01]  /*4bf0*/  IMAD.U32 R131, R131, 0x10000, RZ ;  /* 0x0001000083837824 */ /* 0x000fe200078e00ff */
[----:B------:R-:W-:Y:S01]  /*4c00*/  F2FP.SATFINITE.E4M3.F32.PACK_AB_MERGE_C R86, RZ, R86, RZ ;  /* 0x00000056ff56723e */ /* 0x000fe200048070ff */
[----:B0-----:R-:W-:Y:S01]  /*4c10*/  FMUL R109, R133, R0 ;  /* 0x00000000856d7220 */ /* 0x001fe20000400000 */
[----:B------:R-:W-:Y:S01]  /*4c20*/  LOP3.LUT R36, R84, 0xffff, RZ, 0xc0, !PT ;  /* 0x0000ffff54247812 */ /* 0x000fe200078ec0ff */
[----:B------:R-:W-:-:S02]  /*4c30*/  IMAD.U32 R129, R129, 0x10000, RZ ;  /* 0x0001000081817824 */ /* 0x000fc400078e00ff */
[-C--:B------:R-:W-:Y:S01]  /*4c40*/  FMUL R110, R131, R0.reuse ;  /* 0x00000000836e7220 */ /* 0x080fe20000400000 */
[----:B------:R-:W-:Y:S01]  /*4c50*/  IMAD.U32 R21, R86, 0x10000, RZ ;  /* 0x0001000056157824 */ /* 0x000fe200078e00ff */
[----:B------:R-:W-:Y:S01]  /*4c60*/  F2FP.SATFINITE.E4M3.F32.PACK_AB_MERGE_C R109, RZ, R109, RZ ;  /* 0x0000006dff6d723e */ /* 0x000fe200048070ff */
[----:B------:R-:W-:Y:S02]  /*4c70*/  IMAD.U32 R127, R127, 0x10000, RZ ;  /* 0x000100007f7f7824 */ /* 0x000fe400078e00ff */
[-C--:B------:R-:W-:Y:S01]  /*4c80*/  FMUL R94, R129, R0.reuse ;  /* 0x00000000815e7220 */ /* 0x080fe20000400000 */
[----:B------:R-:W-:Y:S01]  /*4c90*/  IMAD.SHL.U32 R36, R36, 0x1000000, RZ ;  /* 0x0100000024247824 */ /* 0x000fe200078e00ff */
[----:B------:R-:W-:Y:S01]  /*4ca0*/  LOP3.LUT R21, R21, 0xff0000, RZ, 0xc0, !PT ;  /* 0x00ff000015157812 */ /* 0x000fe200078ec0ff */
[----:B------:R-:W-:Y:S01]  /*4cb0*/  FMUL R96, R127, R0 ;  /* 0x000000007f607220 */ /* 0x000fe20000400000 */
[----:B------:R-:W-:Y:S01]  /*4cc0*/  F2FP.SATFINITE.E4M3.F32.PACK_AB_MERGE_C R110, RZ, R110, RZ ;  /* 0x0000006eff6e723e */ /* 0x000fe200048070ff */
[----:B------:R-:W-:Y:S01]  /*4cd0*/  BSSY B0, `(.L_x_33318) ;  /* 0x0000022000007945 */ /* 0x000fe20003800000 */
[----:B------:R-:W-:-:S02]  /*4ce0*/  LOP3.LUT R21, R36, R79, R21, 0xfe, !PT ;  /* 0x0000004f24157212 */ /* 0x000fc400078efe15 */
[----:B------:R-:W-:Y:S02]  /*4cf0*/  LOP3.LUT R36, R109, 0xffff, RZ, 0xc0, !PT ;  /* 0x0000ffff6d247812 */ /* 0x000fe400078ec0ff */
[----:B------:R-:W-:Y:S02]  /*4d00*/  F2FP.SATFINITE.E4M3.F32.PACK_AB_MERGE_C R94, RZ, R94, RZ ;  /* 0x0000005eff5e723e */ /* 0x000fe400048070ff */
[----:B------:R-:W-:Y:S02]  /*4d10*/  LOP3.LUT R37, R110, 0xffff, RZ, 0xc0, !PT ;  /* 0x0000ffff6e257812 */ /* 0x000fe400078ec0ff */
[----:B------:R-:W-:Y:S02]  /*4d20*/  F2FP.SATFINITE.E4M3.F32.PACK_AB_MERGE_C R96, RZ, R96, RZ ;  /* 0x00000060ff60723e */ /* 0x000fe400048070ff */
[----:B------:R-:W-:Y:S02]  /*4d30*/  LOP3.LUT R41, R36, 0xff, RZ, 0xc0, !PT ;  /* 0x000000ff24297812 */ /* 0x000fe400078ec0ff */
[----:B------:R-:W-:-:S02]  /*4d40*/  PRMT R40, R94, 0x7104, RZ ;  /* 0x000071045e287816 */ /* 0x000fc400000000ff */
[----:B------:R-:W-:Y:S02]  /*4d50*/  LOP3.LUT R37, R37, 0xff, RZ, 0xc0, !PT ;  /* 0x000000ff25257812 */ /* 0x000fe400078ec0ff */
[----:B------:R-:W-:Y:S02]  /*4d60*/  PRMT R36, R96, 0x7104, RZ ;  /* 0x0000710460247816 */ /* 0x000fe400000000ff */
[----:B------:R-:W-:Y:S02]  /*4d70*/  LOP3.LUT R73, R41, 0xff00, R40, 0xf8, !PT ;  /* 0x0000ff0029497812 */ /* 0x000fe400078ef828 */
[----:B------:R-:W-:Y:S01]  /*4d80*/  LOP3.LUT R76, R37, 0xff00, R36, 0xf8, !PT ;  /* 0x0000ff00254c7812 */ /* 0x000fe200078ef824 */
[----:B------:R-:W-:Y:S06]  /*4d90*/  @P1 BRA `(.L_x_33319) ;  /* 0x0000000000541947 */ /* 0x000fec0003800000 */
[----:B------:R-:W-:Y:S01]  /*4da0*/  LOP3.LUT R36, R87, 0x1ffffffc, RZ, 0xc0, !PT ;  /* 0x1ffffffc57247812 */ /* 0x000fe200078ec0ff */
[----:B------:R-:W-:Y:S01]  /*4db0*/  IMAD.U32 R107, R107, 0x10000, RZ ;  /* 0x000100006b6b7824 */ /* 0x000fe200078e00ff */
[C---:B------:R-:W-:Y:S02]  /*4dc0*/  LOP3.LUT R40, R57.reuse, 0xe0, RZ, 0xc0, !PT ;  /* 0x000000e039287812 */ /* 0x040fe400078ec0ff */
[----:B------:R-:W-:Y:S02]  /*4dd0*/  IADD3 R36, R57, -0x1, -R36 ;  /* 0xffffffff39247810 */ /* 0x000fe40007ffe824 */
[----:B------:R-:W-:Y:S01]  /*4de0*/  LOP3.LUT R108, R108, 0xffff, RZ, 0xc0, !PT ;  /* 0x0000ffff6c6c7812 */ /* 0x000fe200078ec0ff */
[----:B------:R-:W-:Y:S01]  /*4df0*/  IMAD R41, R63, R40, RZ ;  /* 0x000000283f297224 */ /* 0x000fe200078e02ff */
[----:B------:R-:W-:Y:S01]  /*4e00*/  LOP3.LUT R77, R36, 0x1f, RZ, 0xc0, !PT ;  /* 0x0000001f244d7812 */ /* 0x000fe200078ec0ff */
[----:B------:R-:W-:Y:S01]  /*4e10*/  IMAD.WIDE.U32 R36, R40, R65, R18 ;  /* 0x0000004128247225 */ /* 0x000fe200078e0012 */
[----:B------:R-:W-:-:S03]  /*4e20*/  LOP3.LUT R107, R107, 0xff0000, RZ, 0xc0, !PT ;  /* 0x00ff00006b6b7812 */ /* 0x000fc600078ec0ff */
[----:B------:R-:W-:Y:S01]  /*4e30*/  IMAD.SHL.U32 R40, R93, 0x100, RZ ;  /* 0x000001005d287824 */ /* 0x000fe200078e00ff */
[----:B------:R-:W-:Y:S01]  /*4e40*/  IADD3 R36, P0, R77, R36, RZ ;  /* 0x000000244d247210 */ /* 0x000fe20007f1e0ff */
[----:B------:R-:W-:-:S04]  /*4e50*/  IMAD R107, R108, 0x1000000, R107 ;  /* 0x010000006c6b7824 */ /* 0x000fc800078e026b */
[----:B------:R-:W-:Y:S01]  /*4e60*/  IMAD.X R37, R37, 0x1, R41, P0 ;  /* 0x0000000125257824 */ /* 0x000fe200000e0629 */
[----:B------:R-:W-:Y:S01]  /*4e70*/  LOP3.LUT R107, R107, 0xffff, R40, 0xf8, !PT ;  /* 0x0000ffff6b6b7812 */ /* 0x000fe200078ef828 */
[----:B------:R-:W-:Y:S02]  /*4e80*/  IMAD R41, R63, 0x5, RZ ;  /* 0x000000053f297824 */ /* 0x000fe400078e02ff */
[----:B------:R-:W-:Y:S01]  /*4e90*/  IMAD.WIDE.U32 R36, R65, 0x5, R36 ;  /* 0x0000000541247825 */ /* 0x000fe200078e0024 */
[----:B------:R-:W-:-:S03]  /*4ea0*/  LOP3.LUT R107, R107, 0xff, R88, 0xf8, !PT ;  /* 0x000000ff6b6b7812 */ /* 0x000fc600078ef858 */
[----:B------:R-:W-:Y:S01]  /*4eb0*/  IMAD.IADD R37, R41, 0x1, R37 ;  /* 0x0000000129257824 */ /* 0x000fe200078e0225 */
[----:B------:R-:W-:-:S04]  /*4ec0*/  LEA R40, P0, R36, R61, 0x2 ;  /* 0x0000003d24287211 */ /* 0x000fc800078010ff */
[----:B------:R-:W-:-:S05]  /*4ed0*/  LEA.HI.X R41, R36, R60, R37, 0x2, P0 ;  /* 0x0000003c24297211 */ /* 0x000fca00000f1425 */
[----:B------:R0:W-:Y:S04]  /*4ee0*/  STG.E desc[UR6][R40.64], R107 ;  /* 0x0000006b28007986 */ /* 0x0001e8000c101906 */
.L_x_33319:
[----:B------:R-:W-:Y:S05]  /*4ef0*/  BSYNC B0 ;  /* 0x0000000000007941 */ /* 0x000fea0003800000 */
.L_x_33318:
[----:B------:R-:W-:Y:S04]  /*4f00*/  BSSY B0, `(.L_x_33320) ;  /* 0x0000017000007945 */ /* 0x000fe80003800000 */
[----:B------:R-:W-:Y:S05]  /*4f10*/  @P1 BRA `(.L_x_33321) ;  /* 0x0000000000541947 */ /* 0x000fea0003800000 */
[----:B------:R-:W-:Y:S01]  /*4f20*/  LOP3.LUT R36, R87, 0x1ffffffc, RZ, 0xc0, !PT ;  /* 0x1ffffffc57247812 */ /* 0x000fe200078ec0ff */
[----:B------:R-:W-:Y:S01]  /*4f30*/  IMAD.U32 R104, R104, 0x10000, RZ ;  /* 0x0001000068687824 */ /* 0x000fe200078e00ff */
[----:B0-----:R-:W-:Y:S01]  /*4f40*/  LOP3.LUT R40, R57, 0xe0, RZ, 0xc0, !PT ;  /* 0x000000e039287812 */ /* 0x001fe200078ec0ff */
[----:B------:R-:W-:Y:S01]  /*4f50*/  IMAD.SHL.U32 R72, R91, 0x100, RZ ;  /* 0x000001005b487824 */ /* 0x000fe200078e00ff */
[----:B------:R-:W-:Y:S02]  /*4f60*/  IADD3 R41, R57, -0x1, -R36 ;  /* 0xffffffff39297810 */ /* 0x000fe40007ffe824 */
[----:B------:R-:W-:Y:S01]  /*4f70*/  LOP3.LUT R106, R106, 0xffff, RZ, 0xc0, !PT ;  /* 0x0000ffff6a6a7812 */ /* 0x000fe200078ec0ff */
[----:B------:R-:W-:Y:S01]  /*4f80*/  IMAD.WIDE.U32 R36, R40, R65, R18 ;  /* 0x0000004128247225 */ /* 0x000fe200078e0012 */
[----:B------:R-:W-:-:S03]  /*4f90*/  LOP3.LUT R77, R41, 0x1f, RZ, 0xc0, !PT ;  /* 0x0000001f294d7812 */ /* 0x000fc600078ec0ff */
[----:B------:R-:W-:Y:S01]  /*4fa0*/  IMAD R41, R63, R40, RZ ;  /* 0x000000283f297224 */ /* 0x000fe200078e02ff */
[----:B------:R-:W-:Y:S01]  /*4fb0*/  IADD3 R36, P0, R77, R36, RZ ;  /* 0x000000244d247210 */ /* 0x000fe20007f1e0ff */
[----:B------:R-:W-:-:S04]  /*4fc0*/  IMAD R77, R63, 0x6, RZ ;  /* 0x000000063f4d7824 */ /* 0x000fc800078e02ff */
[----:B------:R-:W-:Y:S01]  /*4fd0*/  IMAD.X R37, R37, 0x1, R41, P0 ;  /* 0x0000000125257824 */ /* 0x000fe200000e0629 */
        /* <DEDUP_REMOVED lines=9> */
.L_x_33321:
[----:B------:R-:W-:Y:S05]  /*5070*/  BSYNC B0 ;  /* 0x0000000000007941 */ /* 0x000fea0003800000 */
.L_x_33320:
[----:B------:R-:W-:Y:S04]  /*5080*/  BSSY B0, `(.L_x_33322) ;  /* 0x0000017000007945 */ /* 0x000fe80003800000 */
[----:B------:R-:W-:Y:S05]  /*5090*/  @P1 BRA `(.L_x_33323) ;  /* 0x0000000000541947 */ /* 0x000fea0003800000 */
[----:B0-----:R-:W-:Y:S01]  /*50a0*/  LOP3.LUT R40, R87, 0x1ffffffc, RZ, 0xc0, !PT ;  /* 0x1ffffffc57287812 */ /* 0x001fe200078ec0ff */
[----:B------:R-:W-:Y:S01]  /*50b0*/  IMAD.U32 R102, R102, 0x10000, RZ ;  /* 0x0001000066667824 */ /* 0x000fe200078e00ff */
[C---:B------:R-:W-:Y:S02]  /*50c0*/  LOP3.LUT R36, R57.reuse, 0xe0, RZ, 0xc0, !PT ;  /* 0x000000e039247812 */ /* 0x040fe400078ec0ff */
[----:B------:R-:W-:Y:S02]  /*50d0*/  IADD3 R40, R57, -0x1, -R40 ;  /* 0xffffffff39287810 */ /* 0x000fe40007ffe828 */
[----:B------:R-:W-:Y:S01]  /*50e0*/  LOP3.LUT R103, R103, 0xffff, RZ, 0xc0, !PT ;  /* 0x0000ffff67677812 */ /* 0x000fe200078ec0ff */
[----:B------:R-:W-:Y:S01]  /*50f0*/  IMAD.WIDE.U32 R18, R36, R65, R18 ;  /* 0x0000004124127225 */ /* 0x000fe200078e0012 */
[----:B------:R-:W-:Y:S02]  /*5100*/  LOP3.LUT R41, R40, 0x1f, RZ, 0xc0, !PT ;  /* 0x0000001f28297812 */ /* 0x000fe400078ec0ff */
[----:B------:R-:W-:Y:S01]  /*5110*/  LOP3.LUT R102, R102, 0xff0000, RZ, 0xc0, !PT ;  /* 0x00ff000066667812 */ /* 0x000fe200078ec0ff */
[----:B------:R-:W-:Y:S01]  /*5120*/  IMAD R37, R63, R36, RZ ;  /* 0x000000243f257224 */ /* 0x000fe200078e02ff */
[----:B------:R-:W-:Y:S01]  /*5130*/  IADD3 R18, P0, R41, R18, RZ ;  /* 0x0000001229127210 */ /* 0x000fe20007f1e0ff */
[----:B------:R-:W-:-:S02]  /*5140*/  IMAD R41, R63, 0x7, RZ ;  /* 0x000000073f297824 */ /* 0x000fc400078e02ff */
[----:B------:R-:W-:Y:S02]  /*5150*/  IMAD R102, R103, 0x1000000, R102 ;  /* 0x0100000067667824 */ /* 0x000fe400078e0266 */
[----:B------:R-:W-:Y:S02]  /*5160*/  IMAD.X R19, R19, 0x1, R37, P0 ;  /* 0x0000000113137824 */ /* 0x000fe400000e0625 */
[----:B------:R-:W-:Y:S02]  /*5170*/  IMAD.SHL.U32 R37, R92, 0x100, RZ ;  /* 0x000001005c257824 */ /* 0x000fe400078e00ff */
[----:B------:R-:W-:-:S04]  /*5180*/  IMAD.WIDE.U32 R18, R65, 0x7, R18 ;  /* 0x0000000741127825 */ /* 0x000fc800078e0012 */
[----:B------:R-:W-:Y:S01]  /*5190*/  IMAD.IADD R41, R41, 0x1, R19 ;  /* 0x0000000129297824 */ /* 0x000fe200078e0213 */
[----:B------:R-:W-:Y:S02]  /*51a0*/  LEA R36, P0, R18, R61, 0x2 ;  /* 0x0000003d12247211 */ /* 0x000fe400078010ff */
[----:B------:R-:W-:Y:S02]  /*51b0*/  LOP3.LUT R19, R102, 0xffff, R37, 0xf8, !PT ;  /* 0x0000ffff66137812 */ /* 0x000fe400078ef825 */
[----:B------:R-:W-:Y:S02]  /*51c0*/  LEA.HI.X R37, R18, R60, R41, 0x2, P0 ;  /* 0x0000003c12257211 */ /* 0x000fe400000f1429 */
[----:B------:R-:W-:-:S05]  /*51d0*/  LOP3.LUT R19, R19, 0xff, R90, 0xf8, !PT ;  /* 0x000000ff13137812 */ /* 0x000fca00078ef85a */
[----:B------:R0:W-:Y:S02]  /*51e0*/  STG.E desc[UR6][R36.64], R19 ;  /* 0x0000001324007986 */ /* 0x0001e4000c101906 */
.L_x_33323:
[----:B------:R-:W-:Y:S05]  /*51f0*/  BSYNC B0 ;  /* 0x0000000000007941 */ /* 0x000fea0003800000 */
.L_x_33322:
[----:B------:R-:W-:Y:S01]  /*5200*/  IMAD.U32 R135, R35, 0x10000, RZ ;  /* 0x0001000023877824 */ /* 0x000fe200078e00ff */
[----:B------:R-:W-:Y:S01]  /*5210*/  SHF.R.U64 R143, R38, 0x10, R39 ;  /* 0x00000010268f7819 */ /* 0x000fe20000001227 */
[----:B------:R-:W-:Y:S01]  /*5220*/  IMAD.U32 R141, R39, 0x10000, RZ ;  /* 0x00010000278d7824 */ /* 0x000fe200078e00ff */
[----:B------:R-:W-:Y:S01]  /*5230*/  SHF.R.U32.HI R137, RZ, 0x10, R35 ;  /* 0x00000010ff897819 */ /* 0x000fe20000011623 */
[-C--:B------:R-:W-:Y:S01]  /*5240*/  FMUL R90, R135, R0.reuse ;  /* 0x00000000875a7220 */ /* 0x080fe20000400000 */
[----:B------:R-:W-:Y:S01]  /*5250*/  SHF.R.U32.HI R145, RZ, 0x10, R39 ;  /* 0x00000010ff917819 */ /* 0x000fe20000011627 */
[----:B------:R-:W-:Y:S01]  /*5260*/  IMAD.U32 R143, R143, 0x10000, RZ ;  /* 0x000100008f8f7824 */ /* 0x000fe200078e00ff */
[----:B------:R-:W-:Y:S01]  /*5270*/  SHF.R.U64 R139, R34, 0x10, R35 ;  /* 0x00000010228b7819 */ /* 0x000fe20000001223 */
[----:B------:R-:W-:Y:S01]  /*5280*/  FMUL R93, R141, R0 ;  /* 0x000000008d5d7220 */ /* 0x000fe20000400000 */
[----:B------:R-:W-:Y:S01]  /*5290*/  IMAD.U32 R137, R137, 0x10000, RZ ;  /* 0x0001000089897824 */ /* 0x000fe200078e00ff */
[----:B------:R-:W-:Y:S01]  /*52a0*/  F2FP.SATFINITE.E4M3.F32.PACK_AB_MERGE_C R90, RZ, R90, RZ ;  /* 0x0000005aff5a723e */ /* 0x000fe200048070ff */
[----:B------:R-:W-:-:S02]  /*52b0*/  IMAD.U32 R145, R145, 0x10000, RZ ;  /* 0x0001000091917824 */ /* 0x000fc400078e00ff */
[-C--:B------:R-:W-:Y:S01]  /*52c0*/  FMUL R92, R143, R0.reuse ;  /* 0x000000008f5c7220 */ /* 0x080fe20000400000 */
[----:B------:R-:W-:Y:S01]  /*52d0*/  IMAD.U32 R139, R139, 0x10000, RZ ;  /* 0x000100008b8b7824 */ /* 0x000fe200078e00ff */
[----:B------:R-:W-:Y:S01]  /*52e0*/  F2FP.SATFINITE.E4M3.F32.PACK_AB_MERGE_C R93, RZ, R93, RZ ;  /* 0x0000005dff5d723e */ /* 0x000fe200048070ff */
[-C--:B------:R-:W-:Y:S01]  /*52f0*/  FMUL R91, R137, R0.reuse ;  /* 0x00000000895b7220 */ /* 0x080fe20000400000 */
[-C--:B------:R-:W-:Y:S01]  /*5300*/  FMUL R102, R145, R0.reuse ;  /* 0x0000000091667220 */ /* 0x080fe20000400000 */
[----:B------:R-:W-:Y:S01]  /*5310*/  FMUL R87, R139, R0 ;  /* 0x000000008b577220 */ /* 0x000fe20000400000 */
[----:B------:R-:W-:Y:S01]  /*5320*/  LOP3.LUT R18, R90, 0xffff, RZ, 0xc0, !PT ;  /* 0x0000ffff5a127812 */ /* 0x000fe200078ec0ff */
[----:B0-----:R-:W-:Y:S01]  /*5330*/  IMAD.U32 R19, R93, 0x10000, RZ ;  /* 0x000100005d137824 */ /* 0x001fe200078e00ff */
[----:B------:R-:W-:Y:S02]  /*5340*/  F2FP.SATFINITE.E4M3.F32.PACK_AB_MERGE_C R92, RZ, R92, RZ ;  /* 0x0000005cff5c723e */ /* 0x000fe400048070ff */
[----:B------:R-:W-:-:S02]  /*5350*/  @!P3 CS2R R80, SRZ ;  /* 0x000000000050b805 */ /* 0x000fc4000001ff00 */
[----:B------:R-:W-:Y:S01]  /*5360*/  F2FP.SATFINITE.E4M3.F32.PACK_AB_MERGE_C R91, RZ, R91, RZ ;  /* 0x0000005bff5b723e */ /* 0x000fe200048070ff */
[----:B------:R-:W-:Y:S01]  /*5370*/  IMAD.SHL.U32 R37, R18, 0x1000000, RZ ;  /* 0x0100000012257824 */ /* 0x000fe200078e00ff */
[----:B------:R-:W-:Y:S01]  /*5380*/  F2FP.SATFINITE.E4M3.F32.PACK_AB_MERGE_C R102, RZ, R102, RZ ;  /* 0x00000066ff66723e */ /* 0x000fe200048070ff */
[----:B------:R-:W-:Y:S01]  /*5390*/  IMAD.U32 R18, R92, 0x10000, RZ ;  /* 0x000100005c127824 */ /* 0x000fe200078e00ff */
[----:B------:R-:W-:Y:S02]  /*53a0*/  F2FP.SATFINITE.E4M3.F32.PACK_AB_MERGE_C R87, RZ, R87, RZ ;  /* 0x00000057ff57723e */ /* 0x000fe400048070ff */
[----:B------:R-:W-:Y:S02]  /*53b0*/  @!P3 CS2R R88, SRZ ;  /* 0x000000000058b805 */ /* 0x000fe4000001ff00 */
[----:B------:R-:W-:Y:S01]  /*53c0*/  LOP3.LUT R35, R91, 0xffff, RZ, 0xc0, !PT ;  /* 0x0000ffff5b237812 */ /* 0x000fe200078ec0ff */
[----:B------:R0:W5:Y:S01]  /*53d0*/  @P3 LDG.E.64 R80, desc[UR6][R48.64] ;  /* 0x0000000630503981 */ /* 0x000162000c1e1b00 */
[----:B------:R-:W-:Y:S01]  /*53e0*/  LOP3.LUT R36, R19, 0xff0000, RZ, 0xc0, !PT ;  /* 0x00ff000013247812 */ /* 0x000fe200078ec0ff */
[----:B------:R-:W-:Y:S01]  /*53f0*/  IMAD.U32 R19, R102, 0x10000, RZ ;  /* 0x0001000066137824 */ /* 0x000fe200078e00ff */
[----:B------:R-:W-:Y:S01]  /*5400*/  LOP3.LUT R34, R87, 0xffff, RZ, 0xc0, !PT ;  /* 0x0000ffff57227812 */ /* 0x000fe200078ec0ff */
[----:B------:R1:W5:Y:S01]  /*5410*/  @P3 LDG.E.64 R88, desc[UR6][R68.64] ;  /* 0x0000000644583981 */ /* 0x000362000c1e1b00 */
[----:B------:R-:W-:Y:S01]  /*5420*/  LOP3.LUT R39, R18, 0xff0000, RZ, 0xc0, !PT ;  /* 0x00ff000012277812 */ /* 0x000fe200078ec0ff */
[----:B------:R-:W-:Y:S01]  /*5430*/  IMAD.SHL.U32 R18, R35, 0x1000000, RZ ;  /* 0x0100000023127824 */ /* 0x000fe200078e00ff */
[----:B------:R-:W-:Y:S01]  /*5440*/  LOP3.LUT R19, R19, 0xff0000, RZ, 0xc0, !PT ;  /* 0x00ff000013137812 */ /* 0x000fe200078ec0ff */
[----:B------:R-:W-:Y:S01]  /*5450*/  IMAD.SHL.U32 R34, R34, 0x1000000, RZ ;  /* 0x0100000022227824 */ /* 0x000fe200078e00ff */
[----:B------:R-:W-:Y:S01]  /*5460*/  @!P3 CS2R R78, SRZ ;  /* 0x00000000004eb805 */ /* 0x000fe2000001ff00 */
[----:B0-----:R-:W-:Y:S01]  /*5470*/  IMAD.U32 R49, R22, 0x10000, RZ ;  /* 0x0001000016317824 */ /* 0x001fe200078e00ff */
[----:B------:R-:W-:-:S02]  /*5480*/  LOP3.LUT R19, R18, R76, R19, 0xfe, !PT ;  /* 0x0000004c12137212 */ /* 0x000fc400078efe13 */
[----:B------:R-:W-:Y:S02]  /*5490*/  @!P3 CS2R R76, SRZ ;  /* 0x00000000004cb805 */ /* 0x000fe4000001ff00 */
[----:B------:R-:W-:Y:S01]  /*54a0*/  LOP3.LUT R35, R34, R73, R39, 0xfe, !PT ;  /* 0x0000004922237212 */ /* 0x000fe200078efe27 */
[----:B------:R-:W-:Y:S01]  /*54b0*/  IMAD.U32 R34, R26, 0x10000, RZ ;  /* 0x000100001a227824 */ /* 0x000fe200078e00ff */
[----:B------:R-:W-:Y:S01]  /*54c0*/  @!P3 CS2R R82, SRZ ;  /* 0x000000000052b805 */ /* 0x000fe2000001ff00 */
[----:B-1----:R-:W-:Y:S02]  /*54d0*/  IMAD.U32 R69, R24, 0x10000, RZ ;  /* 0x0001000018457824 */ /* 0x002fe400078e00ff */
[-C--:B------:R-:W-:Y:S01]  /*54e0*/  FMUL R18, R49, R0.reuse ;  /* 0x0000000031127220 */ /* 0x080fe20000400000 */
[----:B------:R-:W-:Y:S01]  /*54f0*/  FMUL R68, R34, R0 ;  /* 0x0000000022447220 */ /* 0x000fe20000400000 */
[----:B------:R0:W5:Y:S01]  /*5500*/  @P3 LDG.E.64 R76, desc[UR6][R42.64] ;  /* 0x000000062a4c3981 */ /* 0x000162000c1e1b00 */
[----:B------:R-:W-:-:S02]  /*5510*/  @!P3 CS2R R38, SRZ ;  /* 0x000000000026b805 */ /* 0x000fc4000001ff00 */
[----:B------:R-:W-:Y:S02]  /*5520*/  SHF.R.U64 R26, R26, 0x10, R27 ;  /* 0x000000101a1a7819 */ /* 0x000fe4000000121b */
[----:B------:R-:W-:Y:S01]  /*5530*/  F2FP.SATFINITE.E4M3.F32.PACK_AB_MERGE_C R68, RZ, R68, RZ ;  /* 0x00000044ff44723e */ /* 0x000fe200048070ff */
[----:B------:R1:W5:Y:S01]  /*5540*/  @P3 LDG.E.64 R78, desc[UR6][R44.64] ;  /* 0x000000062c4e3981 */ /* 0x000362000c1e1b00 */
[----:B------:R-:W-:-:S03]  /*5550*/  LOP3.LUT R37, R37, R20, R36, 0xfe, !PT ;  /* 0x0000001425257212 */ /* 0x000fc600078efe24 */
[----:B------:R2:W5:Y:S01]  /*5560*/  @P3 LDG.E.64 R38, desc[UR6][R66.64] ;  /* 0x0000000642263981 */ /* 0x000562000c1e1b00 */
[----:B0-----:R-:W-:Y:S01]  /*5570*/  FMUL R43, R69, R0 ;  /* 0x00000000452b7220 */ /* 0x001fe20000400000 */
[----:B------:R-:W-:Y:S02]  /*5580*/  F2FP.SATFINITE.E4M3.F32.PACK_AB_MERGE_C R42, RZ, R18, RZ ;  /* 0x00000012ff2a723e */ /* 0x000fe400048070ff */
[----:B------:R-:W-:Y:S01]  /*5590*/  LOP3.LUT R18, R68, 0xff, RZ, 0xc0, !PT ;  /* 0x000000ff44127812 */ /* 0x000fe200078ec0ff */
[----:B------:R0:W5:Y:S01]  /*55a0*/  @P3 LDG.E.64 R82, desc[UR6][R46.64] ;  /* 0x000000062e523981 */ /* 0x000162000c1e1b00 */
[----:B------:R-:W-:Y:S02]  /*55b0*/  F2FP.SATFINITE.E4M3.F32.PACK_AB_MERGE_C R43, RZ, R43, RZ ;  /* 0x0000002bff2b723e */ /* 0x000fe400048070ff */
[----:B-1----:R-:W-:Y:S01]  /*55c0*/  LOP3.LUT R45, R42, 0xffff, RZ, 0xc0, !PT ;  /* 0x0000ffff2a2d7812 */ /* 0x002fe200078ec0ff */
[----:B--2---:R-:W-:Y:S01]  /*55d0*/  IMAD.U32 R66, R26, 0x10000, RZ ;  /* 0x000100001a427824 */ /* 0x004fe200078e00ff */
[----:B------:R-:W-:Y:S01]  /*55e0*/  FMNMX R105, R105, |R34|, !PT ;  /* 0x4000002269697209 */ /* 0x000fe20007800000 */
[----:B------:R-:W-:Y:S01]  /*55f0*/  IMAD.U32 R26, R27, 0x10000, RZ ;  /* 0x000100001b1a7824 */ /* 0x000fe200078e00ff */
[----:B------:R-:W-:-:S02]  /*5600*/  LOP3.LUT R20, R43, 0xffff, RZ, 0xc0, !PT ;  /* 0x0000ffff2b147812 */ /* 0x000fc400078ec0ff */
[----:B------:R-:W-:Y:S02]  /*5610*/  SHF.R.U32.HI R27, RZ, 0x10, R27 ;  /* 0x00000010ff1b7819 */ /* 0x000fe4000001161b */
[----:B------:R-:W-:Y:S02]  /*5620*/  PRMT R18, R45, 0x7604, R18 ;  /* 0x000076042d127816 */ /* 0x000fe40000000012 */
[----:B------:R-:W-:Y:S01]  /*5630*/  FMNMX R105, |R66|, R105, !PT ;  /* 0x0000006942697209 */ /* 0x000fe20007800200 */
[----:B0-----:R-:W-:Y:S01]  /*5640*/  IMAD.U32 R47, R20, 0x10000, RZ ;  /* 0x00010000142f7824 */ /* 0x001fe200078e00ff */
[----:B------:R-:W-:Y:S02]  /*5650*/  @!P3 CS2R R40, SRZ ;  /* 0x000000000028b805 */ /* 0x000fe4000001ff00 */
[----:B------:R-:W-:Y:S01]  /*5660*/  LOP3.LUT R20, R18, 0xffff, RZ, 0xc0, !PT ;  /* 0x0000ffff12147812 */ /* 0x000fe200078ec0ff */
[----:B------:R-:W-:Y:S01]  /*5670*/  IMAD.U32 R45, R27, 0x10000, RZ ;  /* 0x000100001b2d7824 */ /* 0x000fe200078e00ff */
[----:B------:R-:W-:-:S02]  /*5680*/  FMNMX R18, |R26|, R105, !PT ;  /* 0x000000691a127209 */ /* 0x000fc40007800200 */
[--C-:B------:R-:W-:Y:S01]  /*5690*/  SHF.R.U64 R22, R22, 0x10, R23.reuse ;  /* 0x0000001016167819 */ /* 0x100fe20000001217 */
[----:B------:R0:W5:Y:S01]  /*56a0*/  @P3 LDG.E.64 R40, desc[UR6][R58.64] ;  /* 0x000000063a283981 */ /* 0x000162000c1e1b00 */
[----:B------:R-:W-:Y:S01]  /*56b0*/  FMNMX R18, |R45|, R18, !PT ;  /* 0x000000122d127209 */ /* 0x000fe20007800200 */
[----:B------:R-:W-:Y:S01]  /*56c0*/  IMAD.U32 R27, R23, 0x10000, RZ ;  /* 0x00010000171b7824 */ /* 0x000fe200078e00ff */
[----:B------:R-:W-:Y:S02]  /*56d0*/  SHF.R.U32.HI R23, RZ, 0x10, R23 ;  /* 0x00000010ff177819 */ /* 0x000fe40000011617 */
[----:B------:R-:W-:Y:S02]  /*56e0*/  FMNMX R18, |R49|, R18, !PT ;  /* 0x0000001231127209 */ /* 0x000fe40007800200 */
[----:B0-----:R-:W-:Y:S01]  /*56f0*/  LOP3.LUT R59, R20, 0xff0000, R47, 0xf8, !PT ;  /* 0x00ff0000143b7812 */ /* 0x001fe200078ef82f */
[----:B------:R-:W-:Y:S02]  /*5700*/  IMAD.U32 R47, R22, 0x10000, RZ ;  /* 0x00010000162f7824 */ /* 0x000fe400078e00ff */
[----:B------:R-:W-:-:S03]  /*5710*/  FADD R20, RZ, R34 ;  /* 0x00000022ff147221 */ /* 0x000fc60000000000 */
[----:B------:R-:W-:Y:S01]  /*5720*/  FMNMX R18, |R47|, R18, !PT ;  /* 0x000000122f127209 */ /* 0x000fe20007800200 */
[----:B------:R-:W-:Y:S01]  /*5730*/  FADD R34, R49, R20 ;  /* 0x0000001431227221 */ /* 0x000fe20000000000 */
[----:B------:R-:W-:Y:S01]  /*5740*/  FADD R20, RZ, R26 ;  /* 0x0000001aff147221 */ /* 0x000fe20000000000 */
[----:B------:R-:W-:Y:S01]  /*5750*/  IMAD.U32 R49, R23, 0x10000, RZ ;  /* 0x0001000017317824 */ /* 0x000fe200078e00ff */
[C---:B------:R-:W-:Y:S01]  /*5760*/  FMNMX R18, |R27|.reuse, R18, !PT ;  /* 0x000000121b127209 */ /* 0x040fe20007800200 */
[-C--:B------:R-:W-:Y:S01]  /*5770*/  FMUL R22, R27, R0.reuse ;  /* 0x000000001b167220 */ /* 0x080fe20000400000 */
[----:B------:R-:W-:Y:S02]  /*5780*/  FMUL R26, R26, R0 ;  /* 0x000000001a1a7220 */ /* 0x000fe40000400000 */
[----:B------:R-:W-:Y:S02]  /*5790*/  FMNMX R18, |R49|, R18, !PT ;  /* 0x0000001231127209 */ /* 0x000fe40007800200 */
[----:B------:R-:W-:-:S02]  /*57a0*/  F2FP.SATFINITE.E4M3.F32.PACK_AB_MERGE_C R22, RZ, R22, RZ ;  /* 0x00000016ff16723e */ /* 0x000fc400048070ff */
[----:B------:R-:W-:Y:S01]  /*57b0*/  F2FP.SATFINITE.E4M3.F32.PACK_AB_MERGE_C R26, RZ, R26, RZ ;  /* 0x0000001aff1a723e */ /* 0x000fe200048070ff */
[----:B------:R-:W-:Y:S01]  /*57c0*/  FADD R44, R27, R20 ;  /* 0x000000141b2c7221 */ /* 0x000fe20000000000 */
[----:B------:R-:W-:Y:S02]  /*57d0*/  FMNMX R27, |R69|, R18, !PT ;  /* 0x00000012451b7209 */ /* 0x000fe40007800200 */
[----:B------:R-:W-:Y:S02]  /*57e0*/  LOP3.LUT R23, R22, 0xffff, RZ, 0xc0, !PT ;  /* 0x0000ffff16177812 */ /* 0x000fe400078ec0ff */
[----:B------:R-:W-:-:S04]  /*57f0*/  LOP3.LUT R18, R26, 0xff, RZ, 0xc0, !PT ;  /* 0x000000ff1a127812 */ /* 0x000fc800078ec0ff */
[----:B------:R-:W-:Y:S02]  /*5800*/  PRMT R20, R23, 0x7604, R18 ;  /* 0x0000760417147816 */ /* 0x000fe40000000012 */
[----:B------:R-:W-:Y:S01]  /*5810*/  SHF.R.U64 R23, R24, 0x10, R25 ;  /* 0x0000001018177819 */ /* 0x000fe20000001219 */
[----:B------:R-:W-:Y:S01]  /*5820*/  FADD R18, RZ, R66 ;  /* 0x00000042ff127221 */ /* 0x000fe20000000000 */
[-C--:B------:R-:W-:Y:S01]  /*5830*/  FMUL R24, R47, R0.reuse ;  /* 0x000000002f187220 */ /* 0x080fe20000400000 */
[----:B------:R-:W-:Y:S02]  /*5840*/  FMUL R66, R66, R0 ;  /* 0x0000000042427220 */ /* 0x000fe40000400000 */
[----:B------:R-:W-:Y:S02]  /*5850*/  IMAD.U32 R23, R23, 0x10000, RZ ;  /* 0x0001000017177824 */ /* 0x000fe400078e00ff */
[----:B------:R-:W-:Y:S01]  /*5860*/  FADD R18, R47, R18 ;  /* 0x000000122f127221 */ /* 0x000fe20000000000 */
[----:B------:R-:W-:Y:S01]  /*5870*/  FADD R46, R69, R34 ;  /* 0x00000022452e7221 */ /* 0x000fe20000000000 */
[----:B------:R-:W-:-:S02]  /*5880*/  F2FP.SATFINITE.E4M3.F32.PACK_AB_MERGE_C R24, RZ, R24, RZ ;  /* 0x00000018ff18723e */ /* 0x000fc400048070ff */
[C---:B------:R-:W-:Y:S01]  /*5890*/  FADD R48, R23.reuse, R18 ;  /* 0x0000001217307221 */ /* 0x040fe20000000000 */
[C---:B------:R-:W-:Y:S01]  /*58a0*/  FMNMX R34, |R23|.reuse, R27, !PT ;  /* 0x0000001b17227209 */ /* 0x040fe20007800200 */
[----:B------:R-:W-:Y:S01]  /*58b0*/  FMUL R23, R23, R0 ;  /* 0x0000000017177220 */ /* 0x000fe20000400000 */
[----:B------:R-:W-:Y:S01]  /*58c0*/  F2FP.SATFINITE.E4M3.F32.PACK_AB_MERGE_C R66, RZ, R66, RZ ;  /* 0x00000042ff42723e */ /* 0x000fe200048070ff */
[----:B------:R-:W-:Y:S01]  /*58d0*/  IMAD.U32 R47, R25, 0x10000, RZ ;  /* 0x00010000192f7824 */ /* 0x000fe200078e00ff */
[----:B------:R-:W-:Y:S02]  /*58e0*/  LOP3.LUT R27, R24, 0xffff, RZ, 0xc0, !PT ;  /* 0x0000ffff181b7812 */ /* 0x000fe400078ec0ff */
[----:B------:R-:W-:Y:S02]  /*58f0*/  LOP3.LUT R18, R66, 0xff, RZ, 0xc0, !PT ;  /* 0x000000ff42127812 */ /* 0x000fe400078ec0ff */
[----:B------:R-:W-:Y:S01]  /*5900*/  F2FP.SATFINITE.E4M3.F32.PACK_AB_MERGE_C R23, RZ, R23, RZ ;  /* 0x00000017ff17723e */ /* 0x000fe200048070ff */
[----:B------:R-:W-:Y:S01]  /*5910*/  FMUL R103, R47, R0 ;  /* 0x000000002f677220 */ /* 0x000fe20000400000 */
[----:B------:R-:W-:-:S02]  /*5920*/  PRMT R18, R27, 0x7604, R18 ;  /* 0x000076041b127816 */ /* 0x000fc40000000012 */
[----:B------:R-:W-:Y:S02]  /*5930*/  LOP3.LUT R27, R23, 0xffff, RZ, 0xc0, !PT ;  /* 0x0000ffff171b7812 */ /* 0x000fe400078ec0ff */
[----:B------:R-:W-:Y:S02]  /*5940*/  F2FP.SATFINITE.E4M3.F32.PACK_AB_MERGE_C R103, RZ, R103, RZ ;  /* 0x00000067ff67723e */ /* 0x000fe400048070ff */
[----:B------:R-:W-:Y:S02]  /*5950*/  @!P3 CS2R R72, SRZ ;  /* 0x000000000048b805 */ /* 0x000fe4000001ff00 */
[----:B------:R-:W-:Y:S01]  /*5960*/  LOP3.LUT R18, R18, 0xffff, RZ, 0xc0, !PT ;  /* 0x0000ffff12127812 */ /* 0x000fe200078ec0ff */
[----:B------:R-:W-:Y:S01]  /*5970*/  IMAD.U32 R27, R27, 0x10000, RZ ;  /* 0x000100001b1b7824 */ /* 0x000fe200078e00ff */
[----:B------:R-:W-:Y:S02]  /*5980*/  LOP3.LUT R36, R103, 0xffff, RZ, 0xc0, !PT ;  /* 0x0000ffff67247812 */ /* 0x000fe400078ec0ff */
[----:B------:R-:W-:Y:S01]  /*5990*/  SHF.R.U32.HI R25, RZ, 0x10, R25 ;  /* 0x00000010ff197819 */ /* 0x000fe20000011619 */
[----:B------:R0:W5:Y:S01]  /*59a0*/  @P3 LDG.E.64 R72, desc[UR6][R50.64] ;  /* 0x0000000632483981 */ /* 0x000162000c1e1b00 */
[----:B------:R-:W-:Y:S01]  /*59b0*/  LOP3.LUT R58, R18, 0xff0000, R27, 0xf8, !PT ;  /* 0x00ff0000123a7812 */ /* 0x000fe200078ef81b */
[----:B------:R-:W-:-:S02]  /*59c0*/  FADD R18, RZ, R45 ;  /* 0x0000002dff127221 */ /* 0x000fc40000000000 */
[----:B------:R-:W-:Y:S02]  /*59d0*/  IMAD.U32 R27, R25, 0x10000, RZ ;  /* 0x00010000191b7824 */ /* 0x000fe400078e00ff */
[CC--:B------:R-:W-:Y:S01]  /*59e0*/  FMUL R108, R49.reuse, R0.reuse ;  /* 0x00000000316c7220 */ /* 0x0c0fe20000400000 */
[----:B0-----:R-:W-:Y:S02]  /*59f0*/  IMAD.U32 R51, R36, 0x10000, RZ ;  /* 0x0001000024337824 */ /* 0x001fe400078e00ff */
[----:B------:R-:W-:Y:S01]  /*5a00*/  FADD R36, R49, R18 ;  /* 0x0000001231247221 */ /* 0x000fe20000000000 */
[-C--:B------:R-:W-:Y:S01]  /*5a10*/  FMUL R18, R45, R0.reuse ;  /* 0x000000002d127220 */ /* 0x080fe20000400000 */
[----:B------:R-:W-:Y:S01]  /*5a20*/  FMUL R104, R27, R0 ;  /* 0x000000001b687220 */ /* 0x000fe20000400000 */
[----:B------:R-:W-:Y:S02]  /*5a30*/  F2FP.SATFINITE.E4M3.F32.PACK_AB_MERGE_C R108, RZ, R108, RZ ;  /* 0x0000006cff6c723e */ /* 0x000fe400048070ff */
[----:B------:R-:W-:-:S02]  /*5a40*/  LOP3.LUT R20, R20, 0xffff, RZ, 0xc0, !PT ;  /* 0x0000ffff14147812 */ /* 0x000fc400078ec0ff */
[----:B------:R-:W-:Y:S02]  /*5a50*/  F2FP.SATFINITE.E4M3.F32.PACK_AB_MERGE_C R116, RZ, R18, RZ ;  /* 0x00000012ff74723e */ /* 0x000fe400048070ff */
[----:B------:R-:W-:Y:S02]  /*5a60*/  F2FP.SATFINITE.E4M3.F32.PACK_AB_MERGE_C R104, RZ, R104, RZ ;  /* 0x00000068ff68723e */ /* 0x000fe400048070ff */
[----:B------:R-:W-:Y:S02]  /*5a70*/  LOP3.LUT R25, R108, 0xffff, RZ, 0xc0, !PT ;  /* 0x0000ffff6c197812 */ /* 0x000fe400078ec0ff */
[----:B------:R-:W-:Y:S02]  /*5a80*/  LOP3.LUT R18, R116, 0xff, RZ, 0xc0, !PT ;  /* 0x000000ff74127812 */ /* 0x000fe400078ec0ff */
[----:B------:R-:W-:Y:S02]  /*5a90*/  LOP3.LUT R51, R20, 0xff0000, R51, 0xf8, !PT ;  /* 0x00ff000014337812 */ /* 0x000fe400078ef833 */
[----:B------:R-:W-:-:S02]  /*5aa0*/  LOP3.LUT R20, R104, 0xffff, RZ, 0xc0, !PT ;  /* 0x0000ffff68147812 */ /* 0x000fc400078ec0ff */
[----:B------:R-:W-:-:S03]  /*5ab0*/  PRMT R18, R25, 0x7604, R18 ;  /* 0x0000760419127816 */ /* 0x000fc60000000012 */
[----:B------:R-:W-:Y:S01]  /*5ac0*/  IMAD.U32 R25, R20, 0x10000, RZ ;  /* 0x0001000014197824 */ /* 0x000fe200078e00ff */
[----:B------:R-:W-:Y:S02]  /*5ad0*/  LOP3.LUT R18, R18, 0xffff, RZ, 0xc0, !PT ;  /* 0x0000ffff12127812 */ /* 0x000fe400078ec0ff */
[----:B------:R-:W-:Y:S02]  /*5ae0*/  FMNMX R34, |R47|, R34, !PT ;  /* 0x000000222f227209 */ /* 0x000fe40007800200 */
[----:B------:R-:W-:Y:S01]  /*5af0*/  LOP3.LUT R67, R18, 0xff0000, R25, 0xf8, !PT ;  /* 0x00ff000012437812 */ /* 0x000fe200078ef819 */
[C---:B------:R-:W-:Y:S01]  /*5b00*/  IMAD.U32 R25, R74.reuse, 0x10000, RZ ;  /* 0x000100004a197824 */ /* 0x040fe200078e00ff */
[----:B------:R-:W-:Y:S01]  /*5b10*/  SHF.R.U64 R18, R74, 0x10, R75 ;  /* 0x000000104a127819 */ /* 0x000fe2000000124b */
[----:B------:R-:W-:Y:S01]  /*5b20*/  VIADD R20, R54, 0x3 ;  /* 0x0000000336147836 */ /* 0x000fe20000000000 */
[C---:B------:R-:W-:Y:S01]  /*5b30*/  FMNMX R34, |R27|.reuse, R34, !PT ;  /* 0x000000221b227209 */ /* 0x040fe20007800200 */
[----:B------:R-:W-:-:S02]  /*5b40*/  FADD R36, R27, R36 ;  /* 0x000000241b247221 */ /* 0x000fc40000000000 */
[----:B------:R-:W-:Y:S01]  /*5b50*/  IMAD.U32 R27, R18, 0x10000, RZ ;  /* 0x00010000121b7824 */ /* 0x000fe200078e00ff */
[----:B------:R-:W-:Y:S02]  /*5b60*/  FMNMX R18, |R25|, R34, !PT ;  /* 0x0000002219127209 */ /* 0x000fe40007800200 */
[----:B------:R-:W-:Y:S01]  /*5b70*/  ISETP.GE.U32.AND P0, PT, R20, R53, PT ;  /* 0x000000351400720c */ /* 0x000fe20003f06070 */
[----:B------:R-:W-:Y:S01]  /*5b80*/  IMAD.U32 R105, R75, 0x10000, RZ ;  /* 0x000100004b697824 */ /* 0x000fe200078e00ff */
[----:B------:R-:W-:Y:S02]  /*5b90*/  SHF.R.U32.HI R20, RZ, 0x10, R75 ;  /* 0x00000010ff147819 */ /* 0x000fe4000001164b */
[----:B------:R-:W-:Y:S01]  /*5ba0*/  FMNMX R18, |R27|, R18, !PT ;  /* 0x000000121b127209 */ /* 0x000fe20007800200 */
[----:B------:R-:W-:Y:S02]  /*5bb0*/  FMUL R75, R25, R0 ;  /* 0x00000000194b7220 */ /* 0x000fe40000400000 */
[----:B------:R-:W-:Y:S01]  /*5bc0*/  IMAD.U32 R107, R20, 0x10000, RZ ;  /* 0x00010000146b7824 */ /* 0x000fe200078e00ff */
[----:B------:R-:W-:-:S02]  /*5bd0*/  FMNMX R18, |R105|, R18, !PT ;  /* 0x0000001269127209 */ /* 0x000fc40007800200 */
[----:B------:R-:W-:Y:S02]  /*5be0*/  IADD3 R34, R57, 0x1d, -R62 ;  /* 0x0000001d39227810 */ /* 0x000fe40007ffe83e */
[----:B------:R-:W-:Y:S02]  /*5bf0*/  FMNMX R18, |R107|, R18, !PT ;  /* 0x000000126b127209 */ /* 0x000fe40007800200 */
[----:B------:R-:W-:Y:S02]  /*5c00*/  F2FP.SATFINITE.E4M3.F32.PACK_AB_MERGE_C R75, RZ, R75, RZ ;  /* 0x0000004bff4b723e */ /* 0x000fe400048070ff */
[----:B------:R-:W-:Y:S02]  /*5c10*/  LOP3.LUT R45, R34, 0x1f, RZ, 0xc0, !PT ;  /* 0x0000001f222d7812 */ /* 0x000fe400078ec0ff */
[----:B------:R-:W-:Y:S02]  /*5c20*/  FMNMX R34, |R121|, R18, !PT ;  /* 0x0000001279227209 */ /* 0x000fe40007800200 */
[----:B------:R-:W-:-:S05]  /*5c30*/  LOP3.LUT R18, R75, 0xffff, RZ, 0xc0, !PT ;  /* 0x0000ffff4b127812 */ /* 0x000fca00078ec0ff */
[----:B------:R-:W-:-:S05]  /*5c40*/  IMAD.SHL.U32 R18, R18, 0x1000000, RZ ;  /* 0x0100000012127824 */ /* 0x000fca00078e00ff */
[----:B------:R-:W-:Y:S02]  /*5c50*/  LOP3.LUT R20, R59, 0xff000000, R18, 0xf8, !PT ;  /* 0xff0000003b147812 */ /* 0x000fe400078ef812 */
[----:B------:R-:W-:Y:S01]  /*5c60*/  IADD3 R18, P1, R10, 0x7f, RZ ;  /* 0x0000007f0a127810 */ /* 0x000fe20007f3e0ff */
[----:B------:R-:W-:-:S04]  /*5c70*/  FADD R46, R25, R46 ;  /* 0x0000002e192e7221 */ /* 0x000fc80000000000 */
[----:B------:R-:W-:Y:S01]  /*5c80*/  IMAD.X R25, RZ, RZ, R11, P1 ;  /* 0x000000ffff197224 */ /* 0x000fe200008e060b */
[----:B------:R-:W-:-:S04]  /*5c90*/  ISETP.GE.U32.OR P0, PT, R45, R52, P0 ;  /* 0x000000342d00720c */ /* 0x000fc80000706470 */
[--C-:B------:R-:W-:Y:S02]  /*5ca0*/  SHF.R.U64 R45, R18, 0x7, R25.reuse ;  /* 0x00000007122d7819 */ /* 0x100fe40000001219 */
[----:B------:R-:W-:Y:S01]  /*5cb0*/  SHF.R.U32.HI R25, RZ, 0x7, R25 ;  /* 0x00000007ff197819 */ /* 0x000fe20000011619 */
[----:B------:R-:W-:-:S04]  /*5cc0*/  FADD R50, R47, R44 ;  /* 0x0000002c2f327221 */ /* 0x000fc80000000000 */
[----:B------:R-:W-:Y:S02]  /*5cd0*/  IMAD R25, R25, R4, RZ ;  /* 0x0000000419197224 */ /* 0x000fe400078e02ff */
[C---:B------:R-:W-:Y:S01]  /*5ce0*/  FADD R50, R105.reuse, R50 ;  /* 0x0000003269327221 */ /* 0x040fe20000000000 */
[----:B------:R-:W-:Y:S01]  /*5cf0*/  FMUL R105, R105, R0 ;  /* 0x0000000069697220 */ /* 0x000fe20000400000 */
[----:B------:R-:W-:Y:S02]  /*5d00*/  IMAD R25, R5, R45, R25 ;  /* 0x0000002d05197224 */ /* 0x000fe400078e0219 */
[----:B------:R-:W-:Y:S02]  /*5d10*/  IMAD.WIDE.U32 R44, R45, R4, RZ ;  /* 0x000000042d2c7225 */ /* 0x000fe400078e00ff */
[----:B------:R-:W-:Y:S02]  /*5d20*/  F2FP.SATFINITE.E4M3.F32.PACK_AB_MERGE_C R105, RZ, R105, RZ ;  /* 0x00000069ff69723e */ /* 0x000fe400048070ff */
[----:B------:R-:W-:Y:S01]  /*5d30*/  IMAD.IADD R18, R45, 0x1, R25 ;  /* 0x000000012d127824 */ /* 0x000fe200078e0219 */
[----:B------:R-:W-:Y:S01]  /*5d40*/  LEA R45, P1, R44, R65, 0x5 ;  /* 0x000000412c2d7211 */ /* 0x000fe200078228ff */
[----:B------:R-:W-:Y:S01]  /*5d50*/  FMUL R106, R27, R0 ;  /* 0x000000001b6a7220 */ /* 0x000fe20000400000 */
[----:B------:R-:W-:-:S02]  /*5d60*/  FMNMX R34, |R133|, R34, !PT ;  /* 0x0000002285227209 */ /* 0x000fc40007800200 */
[----:B------:R-:W-:Y:S02]  /*5d70*/  LEA.HI.X R44, R44, R63, R18, 0x5, P1 ;  /* 0x0000003f2c2c7211 */ /* 0x000fe400008f2c12 */
[----:B------:R-:W-:Y:S01]  /*5d80*/  LOP3.LUT R18, R105, 0xffff, RZ, 0xc0, !PT ;  /* 0x0000ffff69127812 */ /* 0x000fe200078ec0ff */
[----:B------:R-:W-:Y:S01]  /*5d90*/  FADD R74, R121, R46 ;  /* 0x0000002e794a7221 */ /* 0x000fe20000000000 */
[----:B------:R-:W-:Y:S01]  /*5da0*/  FMNMX R34, |R119|, R34, !PT ;  /* 0x0000002277227209 */ /* 0x000fe20007800200 */
[----:B------:R-:W-:Y:S02]  /*5db0*/  FADD R46, R107, R36 ;  /* 0x000000246b2e7221 */ /* 0x000fe40000000000 */
[----:B------:R-:W-:Y:S01]  /*5dc0*/  IMAD.SHL.U32 R18, R18, 0x1000000, RZ ;  /* 0x0100000012127824 */ /* 0x000fe200078e00ff */
[----:B------:R-:W-:Y:S01]  /*5dd0*/  F2FP.SATFINITE.E4M3.F32.PACK_AB_MERGE_C R106, RZ, R106, RZ ;  /* 0x0000006aff6a723e */ /* 0x000fe200048070ff */
[----:B------:R-:W-:Y:S01]  /*5de0*/  IMAD R25, R55, UR4, RZ ;  /* 0x0000000437197c24 */ /* 0x000fe2000f8e02ff */
[C---:B------:R-:W-:Y:S01]  /*5df0*/  FMNMX R34, |R131|.reuse, R34, !PT ;  /* 0x0000002283227209 */ /* 0x040fe20007800200 */
[----:B------:R-:W-:Y:S01]  /*5e00*/  FADD R118, R131, R46 ;  /* 0x0000002e83767221 */ /* 0x000fe20000000000 */
[----:B------:R-:W-:Y:S01]  /*5e10*/  LOP3.LUT R36, R51, 0xff000000, R18, 0xf8, !PT ;  /* 0xff00000033247812 */ /* 0x000fe200078ef812 */
[----:B------:R-:W-:Y:S01]  /*5e20*/  IMAD R25, R56, UR5, R25 ;  /* 0x0000000538197c24 */ /* 0x000fe2000f8e0219 */
[----:B------:R-:W-:Y:S01]  /*5e30*/  LOP3.LUT R18, R106, 0xffff, RZ, 0xc0, !PT ;  /* 0x0000ffff6a127812 */ /* 0x000fe200078ec0ff */
[----:B------:R-:W-:-:S04]  /*5e40*/  IMAD.WIDE.U32 R46, R56, UR4, RZ ;  /* 0x00000004382e7c25 */ /* 0x000fc8000f8e00ff */
[----:B------:R-:W-:Y:S01]  /*5e50*/  FADD R48, R27, R48 ;  /* 0x000000301b307221 */ /* 0x000fe20000000000 */
[----:B------:R-:W-:Y:S01]  /*5e60*/  FMNMX R34, |R115|, R34, !PT ;  /* 0x0000002273227209 */ /* 0x000fe20007800200 */
[----:B------:R-:W-:Y:S02]  /*5e70*/  IMAD.IADD R47, R47, 0x1, R25 ;  /* 0x000000012f2f7824 */ /* 0x000fe400078e0219 */
[----:B------:R-:W-:Y:S01]  /*5e80*/  FADD R48, R133, R48 ;  /* 0x0000003085307221 */ /* 0x000fe20000000000 */
[----:B------:R-:W-:Y:S01]  /*5e90*/  IMAD.SHL.U32 R25, R18, 0x1000000, RZ ;  /* 0x0100000012197824 */ /* 0x000fe200078e00ff */
[C---:B------:R-:W-:Y:S02]  /*5ea0*/  FMNMX R18, |R129|.reuse, R34, !PT ;  /* 0x0000002281127209 */ /* 0x040fe40007800200 */
[----:B------:R-:W-:Y:S02]  /*5eb0*/  FADD R120, R129, R48 ;  /* 0x0000003081787221 */ /* 0x000fe40000000000 */
[----:B------:R-:W-:-:S02]  /*5ec0*/  FMNMX R48, |R117|, R18, !PT ;  /* 0x0000001275307209 */ /* 0x000fc40007800200 */
[----:B------:R-:W-:Y:S01]  /*5ed0*/  IADD3 R18, R54, 0x1, R57 ;  /* 0x0000000136127810 */ /* 0x000fe20007ffe039 */
[----:B------:R-:W-:Y:S01]  /*5ee0*/  IMAD.SHL.U32 R49, R46, 0x4, RZ ;  /* 0x000000042e317824 */ /* 0x000fe200078e00ff */
[----:B------:R-:W-:Y:S01]  /*5ef0*/  LOP3.LUT R34, R58, 0xff000000, R25, 0xf8, !PT ;  /* 0xff0000003a227812 */ /* 0x000fe200078ef819 */
[----:B------:R-:W-:Y:S01]  /*5f00*/  FADD R50, R119, R50 ;  /* 0x0000003277327221 */ /* 0x000fe20000000000 */
[----:B------:R-:W-:Y:S02]  /*5f10*/  SHF.L.U64.HI R47, R46, 0x2, R47 ;  /* 0x000000022e2f7819 */ /* 0x000fe4000001022f */
[----:B------:R-:W-:Y:S02]  /*5f20*/  FMNMX R58, |R127|, R48, !PT ;  /* 0x000000307f3a7209 */ /* 0x000fe40007800200 */
[----:B------:R-:W-:Y:S02]  /*5f30*/  LOP3.LUT R46, R18, 0x1f, RZ, 0xc0, !PT ;  /* 0x0000001f122e7812 */ /* 0x000fe400078ec0ff */
[----:B------:R-:W-:Y:S01]  /*5f40*/  FMNMX R58, |R125|, R58, !PT ;  /* 0x0000003a7d3a7209 */ /* 0x000fe20007800200 */
[----:B------:R-:W-:-:S02]  /*5f50*/  FADD R122, R117, R50 ;  /* 0x00000032757a7221 */ /* 0x000fc40000000000 */
[----:B------:R-:W0:Y:S01]  /*5f60*/  SHFL.IDX PT, R48, R97, R46, 0x1f ;  /* 0x00001f2e61307589 */ /* 0x000e2200000e0000 */
[----:B------:R-:W-:-:S03]  /*5f70*/  FMNMX R58, |R143|, R58, !PT ;  /* 0x0000003a8f3a7209 */ /* 0x000fc60007800200 */
[----:B------:R-:W1:Y:S04]  /*5f80*/  SHFL.IDX PT, R50, R95, R46, 0x1f ;  /* 0x00001f2e5f327589 */ /* 0x000e6800000e0000 */
[----:B------:R-:W2:Y:S04]  /*5f90*/  SHFL.IDX PT, R51, R98, R46, 0x1f ;  /* 0x00001f2e62337589 */ /* 0x000ea800000e0000 */
[----:B------:R3:W2:Y:S01]  /*5fa0*/  SHFL.IDX PT, R99, R99, R46, 0x1f ;  /* 0x00001f2e63637589 */ /* 0x0006a200000e0000 */
[----:B------:R-:W-:Y:S01]  /*5fb0*/  FMNMX R58, |R141|, R58, !PT ;  /* 0x0000003a8d3a7209 */ /* 0x000fe20007800200 */
[----:B------:R-:W-:Y:S01]  /*5fc0*/  FMUL R107, R107, R0 ;  /* 0x000000006b6b7220 */ /* 0x000fe20000400000 */
[----:B------:R-:W-:-:S04]  /*5fd0*/  FADD R74, R115, R74 ;  /* 0x0000004a734a7221 */ /* 0x000fc80000000000 */
[----:B------:R-:W-:Y:S02]  /*5fe0*/  F2FP.SATFINITE.E4M3.F32.PACK_AB_MERGE_C R107, RZ, R107, RZ ;  /* 0x0000006bff6b723e */ /* 0x000fe400048070ff */
[----:B---3--:R-:W-:Y:S01]  /*5ff0*/  FMNMX R46, |R145|, R58, !PT ;  /* 0x0000003a912e7209 */ /* 0x008fe20007800200 */
[----:B------:R-:W-:Y:S01]  /*6000*/  FADD R118, R127, R118 ;  /* 0x000000767f767221 */ /* 0x000fe20000000000 */
[----:B------:R-:W-:Y:S02]  /*6010*/  LOP3.LUT R18, R107, 0xffff, RZ, 0xc0, !PT ;  /* 0x0000ffff6b127812 */ /* 0x000fe400078ec0ff */
[----:B------:R-:W-:Y:S01]  /*6020*/  FMNMX R46, |R123|, R46, !PT ;  /* 0x0000002e7b2e7209 */ /* 0x000fe20007800200 */
[----:B------:R-:W-:Y:S01]  /*6030*/  FADD R74, R125, R74 ;  /* 0x0000004a7d4a7221 */ /* 0x000fe20000000000 */
[----:B------:R-:W-:Y:S02]  /*6040*/  FADD R59, RZ, R114 ;  /* 0x00000072ff3b7221 */ /* 0x000fe40000000000 */
[----:B------:R-:W-:Y:S01]  /*6050*/  FMNMX R46, |R139|, R46, !PT ;  /* 0x0000002e8b2e7209 */ /* 0x000fe20007800200 */
[----:B------:R-:W-:-:S02]  /*6060*/  IMAD.SHL.U32 R18, R18, 0x1000000, RZ ;  /* 0x0100000012127824 */ /* 0x000fc400078e00ff */
[----:B------:R-:W-:Y:S01]  /*6070*/  FADD R118, R145, R118 ;  /* 0x0000007691767221 */ /* 0x000fe20000000000 */
[----:B------:R-:W-:Y:S01]  /*6080*/  FADD R27, RZ, R112 ;  /* 0x00000070ff1b7221 */ /* 0x000fe20000000000 */
[----:B------:R-:W-:Y:S01]  /*6090*/  FADD R25, R123, R74 ;  /* 0x0000004a7b197221 */ /* 0x000fe20000000000 */
[----:B------:R-:W-:Y:S01]  /*60a0*/  FADD R122, R141, R122 ;  /* 0x0000007a8d7a7221 */ /* 0x000fe20000000000 */
[----:B------:R-:W-:Y:S01]  /*60b0*/  FADD R120, R143, R120 ;  /* 0x000000788f787221 */ /* 0x000fe20000000000 */
[----:B------:R-:W-:Y:S01]  /*60c0*/  FADD R98, RZ, R111 ;  /* 0x0000006fff627221 */ /* 0x000fe20000000000 */
[----:B----4-:R-:W-:Y:S01]  /*60d0*/  FADD R112, RZ, R113 ;  /* 0x00000071ff707221 */ /* 0x010fe20000000000 */
[----:B------:R-:W-:Y:S01]  /*60e0*/  FMNMX R74, |R135|, R46, !PT ;  /* 0x0000002e874a7209 */ /* 0x000fe20007800200 */
[----:B------:R-:W-:Y:S01]  /*60f0*/  BSSY B0, `(.L_x_33324) ;  /* 0x0000019000007945 */ /* 0x000fe20003800000 */
[----:B0-----:R-:W-:Y:S01]  /*6100*/  FADD R48, R59, R48 ;  /* 0x000000303b307221 */ /* 0x001fe20000000000 */
[----:B-1----:R-:W-:Y:S01]  /*6110*/  FADD R50, R27, R50 ;  /* 0x000000321b327221 */ /* 0x002fe20000000000 */
[----:B------:R-:W-:Y:S01]  /*6120*/  FADD R59, R137, R118 ;  /* 0x00000076893b7221 */ /* 0x000fe20000000000 */
[----:B------:R-:W-:Y:S01]  /*6130*/  LOP3.LUT R18, R67, 0xff000000, R18, 0xf8, !PT ;  /* 0xff00000043127812 */ /* 0x000fe200078ef812 */
[----:B------:R-:W-:Y:S01]  /*6140*/  FADD R27, R139, R120 ;  /* 0x000000788b1b7221 */ /* 0x000fe20000000000 */
[----:B------:R-:W-:Y:S01]  /*6150*/  FADD R58, R135, R122 ;  /* 0x0000007a873a7221 */ /* 0x000fe20000000000 */
[----:B--2---:R-:W-:Y:S01]  /*6160*/  FADD R51, R98, R51 ;  /* 0x0000003362337221 */ /* 0x004fe20000000000 */
[----:B------:R-:W-:Y:S01]  /*6170*/  FADD R46, R112, R99 ;  /* 0x00000063702e7221 */ /* 0x000fe20000000000 */
[----:B------:R-:W-:Y:S01]  /*6180*/  FMNMX R137, |R137|, R74, !PT ;  /* 0x0000004a89897209 */ /* 0x000fe20007800200 */
[----:B------:R-:W-:Y:S06]  /*6190*/  @P2 BRA `(.L_x_33325) ;  /* 0x0000000000382947 */ /* 0x000fec0003800000 */
[----:B------:R-:W-:Y:S01]  /*61a0*/  IMAD.U32 R67, R26, 0x10000, RZ ;  /* 0x000100001a437824 */ /* 0x000fe200078e00ff */
[----:B------:R-:W-:Y:S02]  /*61b0*/  IADD3 R69, R57, 0x1e, -R62 ;  /* 0x0000001e39457810 */ /* 0x000fe40007ffe83e */
[----:B------:R-:W-:Y:S02]  /*61c0*/  LOP3.LUT R26, R116, 0xffff, RZ, 0xc0, !PT ;  /* 0x0000ffff741a7812 */ /* 0x000fe400078ec0ff */
[----:B------:R-:W-:Y:S02]  /*61d0*/  LOP3.LUT R69, R69, 0x1f, RZ, 0xc0, !PT ;  /* 0x0000001f45457812 */ /* 0x000fe400078ec0ff */
[----:B------:R-:W-:Y:S02]  /*61e0*/  LOP3.LUT R67, R67, 0xff0000, RZ, 0xc0, !PT ;  /* 0x00ff000043437812 */ /* 0x000fe400078ec0ff */
[----:B------:R-:W-:Y:S01]  /*61f0*/  IADD3 R74, P1, R69, R70, RZ ;  /* 0x00000046454a7210 */ /* 0x000fe20007f3e0ff */
[----:B------:R-:W-:-:S02]  /*6200*/  IMAD.SHL.U32 R69, R66, 0x100, RZ ;  /* 0x0000010042457824 */ /* 0x000fc400078e00ff */
[----:B------:R-:W-:Y:S02]  /*6210*/  IMAD R26, R26, 0x1000000, R67 ;  /* 0x010000001a1a7824 */ /* 0x000fe400078e0243 */
[----:B------:R-:W-:Y:S01]  /*6220*/  IMAD.X R67, RZ, RZ, R64, P1 ;  /* 0x000000ffff437224 */ /* 0x000fe200008e0640 */
[----:B------:R-:W-:Y:S02]  /*6230*/  LEA R66, P1, R74, R61, 0x2 ;  /* 0x0000003d4a427211 */ /* 0x000fe400078210ff */
[----:B------:R-:W-:Y:S02]  /*6240*/  LOP3.LUT R69, R26, 0xffff, R69, 0xf8, !PT ;  /* 0x0000ffff1a457812 */ /* 0x000fe400078ef845 */
[----:B------:R-:W-:Y:S02]  /*6250*/  LEA.HI.X R67, R74, R60, R67, 0x2, P1 ;  /* 0x0000003c4a437211 */ /* 0x000fe400008f1443 */
[----:B------:R-:W-:-:S05]  /*6260*/  LOP3.LUT R69, R69, 0xff, R68, 0xf8, !PT ;  /* 0x000000ff45457812 */ /* 0x000fca00078ef844 */
[----:B------:R0:W-:Y:S02]  /*6270*/  STG.E desc[UR6][R66.64], R69 ;  /* 0x0000004542007986 */ /* 0x0001e4000c101906 */
.L_x_33325:
[----:B------:R-:W-:Y:S05]  /*6280*/  BSYNC B0 ;  /* 0x0000000000007941 */ /* 0x000fea0003800000 */
.L_x_33324:
[C---:B-----5:R-:W-:Y:S01]  /*6290*/  IMAD.U32 R74, R88.reuse, 0x10000, RZ ;  /* 0x00010000584a7824 */ /* 0x060fe200078e00ff */
[--C-:B------:R-:W-:Y:S01]  /*62a0*/  SHF.R.U64 R88, R88, 0x10, R89.reuse ;  /* 0x0000001058587819 */ /* 0x100fe20000001259 */
[----:B------:R-:W-:Y:S01]  /*62b0*/  IMAD.U32 R113, R89, 0x10000, RZ ;  /* 0x0001000059717824 */ /* 0x000fe200078e00ff */
[----:B------:R-:W-:Y:S01]  /*62c0*/  SHF.R.U32.HI R89, RZ, 0x10, R89 ;  /* 0x00000010ff597819 */ /* 0x000fe20000011659 */
[----:B------:R-:W-:Y:S01]  /*62d0*/  IMAD.U32 R99, R80, 0x10000, RZ ;  /* 0x0001000050637824 */ /* 0x000fe200078e00ff */
[----:B------:R-:W-:Y:S01]  /*62e0*/  FMNMX R26, R137, |R74|, !PT ;  /* 0x4000004a891a7209 */ /* 0x000fe20007800000 */
[----:B------:R-:W-:Y:S02]  /*62f0*/  IMAD.U32 R117, R81, 0x10000, RZ ;  /* 0x0001000051757824 */ /* 0x000fe400078e00ff */
[-C--:B0-----:R-:W-:Y:S01]  /*6300*/  FMUL R67, R74, R0.reuse ;  /* 0x000000004a437220 */ /* 0x081fe20000400000 */
[----:B------:R-:W-:Y:S02]  /*6310*/  IMAD.U32 R111, R88, 0x10000, RZ ;  /* 0x00010000586f7824 */ /* 0x000fe400078e00ff */
[-C--:B------:R-:W-:Y:S01]  /*6320*/  FMUL R69, R113, R0.reuse ;  /* 0x0000000071457220 */ /* 0x080fe20000400000 */
[-C--:B------:R-:W-:Y:S01]  /*6330*/  FMUL R66, R99, R0.reuse ;  /* 0x0000000063427220 */ /* 0x080fe20000400000 */
[----:B------:R-:W-:Y:S01]  /*6340*/  FMUL R68, R117, R0 ;  /* 0x0000000075447220 */ /* 0x000fe20000400000 */
[----:B------:R-:W-:Y:S01]  /*6350*/  IMAD.U32 R115, R89, 0x10000, RZ ;  /* 0x0001000059737824 */ /* 0x000fe200078e00ff */
[----:B------:R-:W-:Y:S01]  /*6360*/  FMNMX R26, |R111|, R26, !PT ;  /* 0x0000001a6f1a7209 */ /* 0x000fe20007800200 */
[----:B------:R-:W-:Y:S01]  /*6370*/  FADD R74, RZ, R74 ;  /* 0x0000004aff4a7221 */ /* 0x000fe20000000000 */
[----:B------:R-:W-:Y:S01]  /*6380*/  F2FP.SATFINITE.E4M3.F32.PACK_AB_MERGE_C R67, RZ, R67, RZ ;  /* 0x00000043ff43723e */ /* 0x000fe200048070ff */
[----:B------:R-:W-:Y:S01]  /*6390*/  BSSY B0, `(.L_x_33326) ;  /* 0x000001f000007945 */ /* 0x000fe20003800000 */
[----:B------:R-:W-:Y:S01]  /*63a0*/  F2FP.SATFINITE.E4M3.F32.PACK_AB_MERGE_C R69, RZ, R69, RZ ;  /* 0x00000045ff45723e */ /* 0x000fe200048070ff */
[----:B------:R-:W-:Y:S01]  /*63b0*/  FADD R112, R99, R74 ;  /* 0x0000004a63707221 */ /* 0x000fe20000000000 */
[----:B------:R-:W-:Y:S01]  /*63c0*/  F2FP.SATFINITE.E4M3.F32.PACK_AB_MERGE_C R66, RZ, R66, RZ ;  /* 0x00000042ff42723e */ /* 0x000fe200048070ff */
[----:B------:R-:W-:Y:S01]  /*63d0*/  IMAD.U32 R119, R82, 0x10000, RZ ;  /* 0x0001000052777824 */ /* 0x000fe200078e00ff */
[----:B------:R-:W-:-:S02]  /*63e0*/  F2FP.SATFINITE.E4M3.F32.PACK_AB_MERGE_C R68, RZ, R68, RZ ;  /* 0x00000044ff44723e */ /* 0x000fc400048070ff */
[----:B------:R-:W-:Y:S02]  /*63f0*/  FMNMX R26, |R113|, R26, !PT ;  /* 0x0000001a711a7209 */ /* 0x000fe40007800200 */
[----:B------:R-:W-:Y:S02]  /*6400*/  LOP3.LUT R88, R67, 0xff, RZ, 0xc0, !PT ;  /* 0x000000ff43587812 */ /* 0x000fe400078ec0ff */
[----:B------:R-:W-:Y:S02]  /*6410*/  LOP3.LUT R95, R69, 0xff, RZ, 0xc0, !PT ;  /* 0x000000ff455f7812 */ /* 0x000fe400078ec0ff */
[----:B------:R-:W-:Y:S02]  /*6420*/  LOP3.LUT R89, R66, 0xffff, RZ, 0xc0, !PT ;  /* 0x0000ffff42597812 */ /* 0x000fe400078ec0ff */
[----:B------:R-:W-:Y:S02]  /*6430*/  LOP3.LUT R98, R68, 0xffff, RZ, 0xc0, !PT ;  /* 0x0000ffff44627812 */ /* 0x000fe400078ec0ff */
[----:B------:R-:W-:-:S02]  /*6440*/  FMNMX R26, |R115|, R26, !PT ;  /* 0x0000001a731a7209 */ /* 0x000fc40007800200 */
[----:B------:R-:W-:Y:S02]  /*6450*/  PRMT R97, R89, 0x7604, R88 ;  /* 0x0000760459617816 */ /* 0x000fe40000000058 */
[----:B------:R-:W-:Y:S02]  /*6460*/  PRMT R98, R98, 0x7604, R95 ;  /* 0x0000760462627816 */ /* 0x000fe4000000005f */
[----:B------:R-:W-:Y:S02]  /*6470*/  FMNMX R26, |R99|, R26, !PT ;  /* 0x0000001a631a7209 */ /* 0x000fe40007800200 */
[----:B------:R-:W-:Y:S01]  /*6480*/  SHF.R.U64 R80, R80, 0x10, R81 ;  /* 0x0000001050507819 */ /* 0x000fe20000001251 */
[----:B------:R-:W-:Y:S06]  /*6490*/  @P2 BRA `(.L_x_33327) ;  /* 0x0000000000382947 */ /* 0x000fec0003800000 */
[----:B------:R-:W-:Y:S01]  /*64a0*/  IMAD.U32 R22, R22, 0x10000, RZ ;  /* 0x0001000016167824 */ /* 0x000fe200078e00ff */
[----:B------:R-:W-:Y:S01]  /*64b0*/  IADD3 R74, R57, 0x1e, -R62 ;  /* 0x0000001e394a7810 */ /* 0x000fe20007ffe83e */
[----:B------:R-:W-:Y:S01]  /*64c0*/  IMAD.SHL.U32 R24, R24, 0x100, RZ ;  /* 0x0000010018187824 */ /* 0x000fe200078e00ff */
[----:B------:R-:W-:Y:S02]  /*64d0*/  LOP3.LUT R108, R108, 0xffff, RZ, 0xc0, !PT ;  /* 0x0000ffff6c6c7812 */ /* 0x000fe400078ec0ff */
[----:B------:R-:W-:Y:S02]  /*64e0*/  LOP3.LUT R89, R22, 0xff0000, RZ, 0xc0, !PT ;  /* 0x00ff000016597812 */ /* 0x000fe400078ec0ff */
[----:B------:R-:W-:-:S03]  /*64f0*/  LOP3.LUT R74, R74, 0x1f, RZ, 0xc0, !PT ;  /* 0x0000001f4a4a7812 */ /* 0x000fc600078ec0ff */
[----:B------:R-:W-:Y:S01]  /*6500*/  IMAD R89, R108, 0x1000000, R89 ;  /* 0x010000006c597824 */ /* 0x000fe200078e0259 */
[----:B------:R-:W-:-:S04]  /*6510*/  IADD3 R22, P1, P3, R65, R70, R74 ;  /* 0x0000004641167210 */ /* 0x000fc80007b3e04a */
[----:B------:R-:W-:Y:S02]  /*6520*/  IADD3.X R99, R63, R64, RZ, P1, P3 ;  /* 0x000000403f637210 */ /* 0x000fe40000fe64ff */
[C---:B------:R-:W-:Y:S02]  /*6530*/  LEA R88, P1, R22.reuse, R61, 0x2 ;  /* 0x0000003d16587211 */ /* 0x040fe400078210ff */
[----:B------:R-:W-:Y:S02]  /*6540*/  LOP3.LUT R95, R89, 0xffff, R24, 0xf8, !PT ;  /* 0x0000ffff595f7812 */ /* 0x000fe400078ef818 */
[----:B------:R-:W-:Y:S02]  /*6550*/  LEA.HI.X R89, R22, R60, R99, 0x2, P1 ;  /* 0x0000003c16597211 */ /* 0x000fe400008f1463 */
[----:B------:R-:W-:-:S05]  /*6560*/  LOP3.LUT R95, R95, 0xff, R42, 0xf8, !PT ;  /* 0x000000ff5f5f7812 */ /* 0x000fca00078ef82a */
[----:B------:R0:W-:Y:S02]  /*6570*/  STG.E desc[UR6][R88.64], R95 ;  /* 0x0000005f58007986 */ /* 0x0001e4000c101906 */
.L_x_33327:
[----:B------:R-:W-:Y:S05]  /*6580*/  BSYNC B0 ;  /* 0x0000000000007941 */ /* 0x000fea0003800000 */
.L_x_33326:
[----:B------:R-:W-:Y:S02]  /*6590*/  IMAD.U32 R99, R83, 0x10000, RZ ;  /* 0x0001000053637824 */ /* 0x000fe400078e00ff */
[-C--:B------:R-:W-:Y:S01]  /*65a0*/  FMUL R74, R119, R0.reuse ;  /* 0x00000000774a7220 */ /* 0x080fe20000400000 */
[----:B0-----:R-:W-:Y:S02]  /*65b0*/  IMAD.U32 R95, R80, 0x10000, RZ ;  /* 0x00010000505f7824 */ /* 0x001fe400078e00ff */
[-C--:B------:R-:W-:Y:S01]  /*65c0*/  FMUL R89, R111, R0.reuse ;  /* 0x000000006f597220 */ /* 0x080fe20000400000 */
[-C--:B------:R-:W-:Y:S01]  /*65d0*/  FMUL R80, R99, R0.reuse ;  /* 0x0000000063507220 */ /* 0x080fe20000400000 */
[----:B------:R-:W-:Y:S01]  /*65e0*/  FADD R24, RZ, R113 ;  /* 0x00000071ff187221 */ /* 0x000fe20000000000 */
[----:B------:R-:W-:Y:S01]  /*65f0*/  FMUL R88, R95, R0 ;  /* 0x000000005f587220 */ /* 0x000fe20000400000 */
[----:B------:R-:W-:Y:S01]  /*6600*/  FADD R22, RZ, R111 ;  /* 0x0000006fff167221 */ /* 0x000fe20000000000 */
[----:B------:R-:W-:Y:S01]  /*6610*/  F2FP.SATFINITE.E4M3.F32.PACK_AB_MERGE_C R74, RZ, R74, RZ ;  /* 0x0000004aff4a723e */ /* 0x000fe200048070ff */
[----:B------:R-:W-:Y:S01]  /*6620*/  FADD R114, R117, R24 ;  /* 0x0000001875727221 */ /* 0x000fe20000000000 */
[----:B------:R-:W-:Y:S01]  /*6630*/  F2FP.SATFINITE.E4M3.F32.PACK_AB_MERGE_C R89, RZ, R89, RZ ;  /* 0x00000059ff59723e */ /* 0x000fe200048070ff */
[----:B------:R-:W-:Y:S01]  /*6640*/  FADD R108, R95, R22 ;  /* 0x000000165f6c7221 */ /* 0x000fe20000000000 */
[----:B------:R-:W-:Y:S01]  /*6650*/  F2FP.SATFINITE.E4M3.F32.PACK_AB_MERGE_C R88, RZ, R88, RZ ;  /* 0x00000058ff58723e */ /* 0x000fe200048070ff */
[----:B------:R-:W-:Y:S01]  /*6660*/  FADD R114, R99, R114 ;  /* 0x0000007263727221 */ /* 0x000fe20000000000 */
[----:B------:R-:W-:Y:S01]  /*6670*/  F2FP.SATFINITE.E4M3.F32.PACK_AB_MERGE_C R80, RZ, R80, RZ ;  /* 0x00000050ff50723e */ /* 0x000fe200048070ff */
[----:B------:R-:W-:Y:S01]  /*6680*/  FADD R112, R119, R112 ;  /* 0x0000007077707221 */ /* 0x000fe20000000000 */
[----:B------:R-:W-:Y:S01]  /*6690*/  FMNMX R26, |R95|, R26, !PT ;  /* 0x0000001a5f1a7209 */ /* 0x000fe20007800200 */
[----:B------:R-:W-:Y:S01]  /*66a0*/  BSSY B0, `(.L_x_33328) ;  /* 0x0000062000007945 */ /* 0x000fe20003800000 */
[----:B------:R-:W-:-:S02]  /*66b0*/  LOP3.LUT R24, R74, 0xffff, RZ, 0xc0, !PT ;  /* 0x0000ffff4a187812 */ /* 0x000fc400078ec0ff */
[----:B------:R-:W-:Y:S02]  /*66c0*/  LOP3.LUT R22, R89, 0xff, RZ, 0xc0, !PT ;  /* 0x000000ff59167812 */ /* 0x000fe400078ec0ff */
[----:B------:R-:W-:Y:S01]  /*66d0*/  LOP3.LUT R95, R88, 0xffff, RZ, 0xc0, !PT ;  /* 0x0000ffff585f7812 */ /* 0x000fe200078ec0ff */
[----:B------:R-:W-:Y:S01]  /*66e0*/  IMAD.U32 R24, R24, 0x10000, RZ ;  /* 0x0001000018187824 */ /* 0x000fe200078e00ff */
[----:B------:R-:W-:Y:S02]  /*66f0*/  LOP3.LUT R42, R80, 0xffff, RZ, 0xc0, !PT ;  /* 0x0000ffff502a7812 */ /* 0x000fe400078ec0ff */
[----:B------:R-:W-:Y:S02]  /*6700*/  SHF.R.U32.HI R81, RZ, 0x10, R81 ;  /* 0x00000010ff517819 */ /* 0x000fe40000011651 */
[--C-:B------:R-:W-:Y:S02]  /*6710*/  SHF.R.U64 R82, R82, 0x10, R83.reuse ;  /* 0x0000001052527819 */ /* 0x100fe40000001253 */
[----:B------:R-:W-:Y:S01]  /*6720*/  PRMT R22, R95, 0x7604, R22 ;  /* 0x000076045f167816 */ /* 0x000fe20000000016 */
[----:B------:R-:W-:Y:S01]  /*6730*/  IMAD.U32 R95, R42, 0x10000, RZ ;  /* 0x000100002a5f7824 */ /* 0x000fe200078e00ff */
[----:B------:R-:W-:Y:S01]  /*6740*/  SHF.R.U32.HI R83, RZ, 0x10, R83 ;  /* 0x00000010ff537819 */ /* 0x000fe20000011653 */
[----:B------:R-:W-:Y:S01]  /*6750*/  IMAD.U32 R81, R81, 0x10000, RZ ;  /* 0x0001000051517824 */ /* 0x000fe200078e00ff */
[----:B------:R-:W-:-:S02]  /*6760*/  LOP3.LUT R97, R97, 0xffff, RZ, 0xc0, !PT ;  /* 0x0000ffff61617812 */ /* 0x000fc400078ec0ff */
[----:B------:R-:W-:Y:S01]  /*6770*/  LOP3.LUT R98, R98, 0xffff, RZ, 0xc0, !PT ;  /* 0x0000ffff62627812 */ /* 0x000fe200078ec0ff */
[----:B------:R-:W-:Y:S01]  /*6780*/  IMAD.U32 R111, R83, 0x10000, RZ ;  /* 0x00010000536f7824 */ /* 0x000fe200078e00ff */
[----:B------:R-:W-:Y:S02]  /*6790*/  FMNMX R26, |R117|, R26, !PT ;  /* 0x0000001a751a7209 */ /* 0x000fe40007800200 */
[----:B------:R-:W-:Y:S01]  /*67a0*/  LOP3.LUT R117, R97, 0xff0000, R24, 0xf8, !PT ;  /* 0x00ff000061757812 */ /* 0x000fe200078ef818 */
[----:B------:R-:W-:Y:S01]  /*67b0*/  FADD R24, RZ, R115 ;  /* 0x00000073ff187221 */ /* 0x000fe20000000000 */
[----:B------:R-:W-:Y:S01]  /*67c0*/  LOP3.LUT R121, R98, 0xff0000, R95, 0xf8, !PT ;  /* 0x00ff000062797812 */ /* 0x000fe200078ef85f */
[----:B------:R-:W-:Y:S01]  /*67d0*/  FMUL R98, R115, R0 ;  /* 0x0000000073627220 */ /* 0x000fe20000400000 */
[C---:B------:R-:W-:Y:S01]  /*67e0*/  FMNMX R26, |R81|.reuse, R26, !PT ;  /* 0x0000001a511a7209 */ /* 0x040fe20007800200 */
[----:B------:R-:W-:Y:S01]  /*67f0*/  FMUL R97, R81, R0 ;  /* 0x0000000051617220 */ /* 0x000fe20000400000 */
[----:B------:R-:W-:-:S02]  /*6800*/  IMAD.U32 R95, R82, 0x10000, RZ ;  /* 0x00010000525f7824 */ /* 0x000fc400078e00ff */
[----:B------:R-:W-:Y:S01]  /*6810*/  FMUL R83, R111, R0 ;  /* 0x000000006f537220 */ /* 0x000fe20000400000 */
[----:B------:R-:W-:Y:S01]  /*6820*/  FADD R116, R81, R24 ;  /* 0x0000001851747221 */ /* 0x000fe20000000000 */
[----:B------:R-:W-:Y:S01]  /*6830*/  FMNMX R24, |R119|, R26, !PT ;  /* 0x0000001a77187209 */ /* 0x000fe20007800200 */
[C---:B------:R-:W-:Y:S01]  /*6840*/  FMUL R81, R95.reuse, R0 ;  /* 0x000000005f517220 */ /* 0x040fe20000400000 */
[----:B------:R-:W-:Y:S01]  /*6850*/  F2FP.SATFINITE.E4M3.F32.PACK_AB_MERGE_C R98, RZ, R98, RZ ;  /* 0x00000062ff62723e */ /* 0x000fe200048070ff */
[----:B------:R-:W-:Y:S01]  /*6860*/  FADD R118, R95, R108 ;  /* 0x0000006c5f767221 */ /* 0x000fe20000000000 */
[----:B------:R-:W-:Y:S01]  /*6870*/  F2FP.SATFINITE.E4M3.F32.PACK_AB_MERGE_C R97, RZ, R97, RZ ;  /* 0x00000061ff61723e */ /* 0x000fe200048070ff */
[----:B------:R-:W-:Y:S01]  /*6880*/  FADD R115, R111, R116 ;  /* 0x000000746f737221 */ /* 0x000fe20000000000 */
[----:B------:R-:W-:Y:S02]  /*6890*/  F2FP.SATFINITE.E4M3.F32.PACK_AB_MERGE_C R83, RZ, R83, RZ ;  /* 0x00000053ff53723e */ /* 0x000fe400048070ff */
[----:B------:R-:W-:-:S02]  /*68a0*/  FMNMX R42, |R95|, R24, !PT ;  /* 0x000000185f2a7209 */ /* 0x000fc40007800200 */
[----:B------:R-:W-:Y:S02]  /*68b0*/  LOP3.LUT R24, R98, 0xff, RZ, 0xc0, !PT ;  /* 0x000000ff62187812 */ /* 0x000fe400078ec0ff */
[----:B------:R-:W-:Y:S02]  /*68c0*/  LOP3.LUT R95, R97, 0xffff, RZ, 0xc0, !PT ;  /* 0x0000ffff615f7812 */ /* 0x000fe400078ec0ff */
[----:B------:R-:W-:Y:S02]  /*68d0*/  F2FP.SATFINITE.E4M3.F32.PACK_AB_MERGE_C R81, RZ, R81, RZ ;  /* 0x00000051ff51723e */ /* 0x000fe400048070ff */
[----:B------:R-:W-:Y:S02]  /*68e0*/  LOP3.LUT R82, R83, 0xffff, RZ, 0xc0, !PT ;  /* 0x0000ffff53527812 */ /* 0x000fe400078ec0ff */
[----:B------:R-:W-:Y:S02]  /*68f0*/  PRMT R24, R95, 0x7604, R24 ;  /* 0x000076045f187816 */ /* 0x000fe40000000018 */
[----:B------:R-:W-:Y:S01]  /*6900*/  LOP3.LUT R26, R81, 0xffff, RZ, 0xc0, !PT ;  /* 0x0000ffff511a7812 */ /* 0x000fe200078ec0ff */
[----:B------:R-:W-:Y:S01]  /*6910*/  IMAD.U32 R113, R82, 0x10000, RZ ;  /* 0x0001000052717824 */ /* 0x000fe200078e00ff */
[----:B------:R-:W-:-:S02]  /*6920*/  LOP3.LUT R24, R24, 0xffff, RZ, 0xc0, !PT ;  /* 0x0000ffff18187812 */ /* 0x000fc400078ec0ff */
[----:B------:R-:W-:Y:S01]  /*6930*/  FMNMX R42, |R99|, R42, !PT ;  /* 0x0000002a632a7209 */ /* 0x000fe20007800200 */
[----:B------:R-:W-:Y:S01]  /*6940*/  IMAD.U32 R95, R26, 0x10000, RZ ;  /* 0x000100001a5f7824 */ /* 0x000fe200078e00ff */
[----:B------:R-:W-:Y:S01]  /*6950*/  LOP3.LUT R22, R22, 0xffff, RZ, 0xc0, !PT ;  /* 0x0000ffff16167812 */ /* 0x000fe200078ec0ff */
[----:B------:R-:W-:Y:S01]  /*6960*/  IMAD.U32 R99, R78, 0x10000, RZ ;  /* 0x000100004e637824 */ /* 0x000fe200078e00ff */
[----:B------:R-:W-:Y:S01]  /*6970*/  LOP3.LUT R120, R24, 0xff0000, R113, 0xf8, !PT ;  /* 0x00ff000018787812 */ /* 0x000fe200078ef871 */
[----:B------:R-:W-:Y:S01]  /*6980*/  IMAD.U32 R113, R79, 0x10000, RZ ;  /* 0x000100004f717824 */ /* 0x000fe200078e00ff */
[----:B------:R-:W-:Y:S01]  /*6990*/  LOP3.LUT R119, R22, 0xff0000, R95, 0xf8, !PT ;  /* 0x00ff000016777812 */ /* 0x000fe200078ef85f */
[-C--:B------:R-:W-:Y:S01]  /*69a0*/  FMUL R82, R99, R0.reuse ;  /* 0x0000000063527220 */ /* 0x080fe20000400000 */
[--C-:B------:R-:W-:Y:S01]  /*69b0*/  SHF.R.U64 R78, R78, 0x10, R79.reuse ;  /* 0x000000104e4e7819 */ /* 0x100fe2000000124f */
[----:B------:R-:W-:Y:S01]  /*69c0*/  FMUL R95, R113, R0 ;  /* 0x00000000715f7220 */ /* 0x000fe20000400000 */
[----:B------:R-:W-:Y:S01]  /*69d0*/  SHF.R.U32.HI R79, RZ, 0x10, R79 ;  /* 0x00000010ff4f7819 */ /* 0x000fe2000001164f */
[----:B------:R-:W-:Y:S01]  /*69e0*/  FADD R116, R99, R112 ;  /* 0x0000007063747221 */ /* 0x000fe20000000000 */
[----:B------:R-:W-:Y:S01]  /*69f0*/  F2FP.SATFINITE.E4M3.F32.PACK_AB_MERGE_C R82, RZ, R82, RZ ;  /* 0x00000052ff52723e */ /* 0x000fe200048070ff */
[----:B------:R-:W-:Y:S01]  /*6a00*/  FADD R114, R113, R114 ;  /* 0x0000007271727221 */ /* 0x000fe20000000000 */
[----:B------:R-:W-:Y:S01]  /*6a10*/  F2FP.SATFINITE.E4M3.F32.PACK_AB_MERGE_C R95, RZ, R95, RZ ;  /* 0x0000005fff5f723e */ /* 0x000fe200048070ff */
[----:B------:R-:W-:Y:S01]  /*6a20*/  IMAD.U32 R108, R79, 0x10000, RZ ;  /* 0x000100004f6c7824 */ /* 0x000fe200078e00ff */
[----:B------:R-:W-:-:S02]  /*6a30*/  LOP3.LUT R22, R82, 0xffff, RZ, 0xc0, !PT ;  /* 0x0000ffff52167812 */ /* 0x000fc400078ec0ff */
[----:B------:R-:W-:Y:S01]  /*6a40*/  LOP3.LUT R24, R95, 0xffff, RZ, 0xc0, !PT ;  /* 0x0000ffff5f187812 */ /* 0x000fe200078ec0ff */
[----:B------:R-:W-:Y:S01]  /*6a50*/  FMUL R79, R108, R0 ;  /* 0x000000006c4f7220 */ /* 0x000fe20000400000 */
[----:B------:R-:W-:Y:S01]  /*6a60*/  FMNMX R26, |R111|, R42, !PT ;  /* 0x0000002a6f1a7209 */ /* 0x000fe20007800200 */
[----:B------:R-:W-:Y:S02]  /*6a70*/  IMAD.SHL.U32 R22, R22, 0x1000000, RZ ;  /* 0x0100000016167824 */ /* 0x000fe400078e00ff */
[----:B------:R-:W-:Y:S01]  /*6a80*/  FADD R115, R108, R115 ;  /* 0x000000736c737221 */ /* 0x000fe20000000000 */
[----:B------:R-:W-:Y:S01]  /*6a90*/  IMAD.SHL.U32 R24, R24, 0x1000000, RZ ;  /* 0x0100000018187824 */ /* 0x000fe200078e00ff */
[----:B------:R-:W-:Y:S01]  /*6aa0*/  F2FP.SATFINITE.E4M3.F32.PACK_AB_MERGE_C R79, RZ, R79, RZ ;  /* 0x0000004fff4f723e */ /* 0x000fe200048070ff */
[----:B------:R-:W-:Y:S01]  /*6ab0*/  IMAD.U32 R111, R78, 0x10000, RZ ;  /* 0x000100004e6f7824 */ /* 0x000fe200078e00ff */
[----:B------:R-:W-:Y:S02]  /*6ac0*/  LOP3.LUT R42, R117, 0xff000000, R22, 0xf8, !PT ;  /* 0xff000000752a7812 */ /* 0x000fe400078ef816 */
[----:B------:R-:W-:Y:S01]  /*6ad0*/  LOP3.LUT R22, R121, 0xff000000, R24, 0xf8, !PT ;  /* 0xff00000079167812 */ /* 0x000fe200078ef818 */
[----:B------:R-:W-:Y:S01]  /*6ae0*/  FMUL R78, R111, R0 ;  /* 0x000000006f4e7220 */ /* 0x000fe20000400000 */
[----:B------:R-:W-:Y:S01]  /*6af0*/  FMNMX R24, |R99|, R26, !PT ;  /* 0x0000001a63187209 */ /* 0x000fe20007800200 */
[----:B------:R-:W-:Y:S01]  /*6b00*/  FADD R117, R111, R118 ;  /* 0x000000766f757221 */ /* 0x000fe20000000000 */
[----:B------:R-:W-:-:S02]  /*6b10*/  LOP3.LUT R26, R79, 0xffff, RZ, 0xc0, !PT ;  /* 0x0000ffff4f1a7812 */ /* 0x000fc400078ec0ff */
[----:B------:R-:W-:Y:S02]  /*6b20*/  FMNMX R24, |R111|, R24, !PT ;  /* 0x000000186f187209 */ /* 0x000fe40007800200 */
[----:B------:R-:W-:Y:S01]  /*6b30*/  F2FP.SATFINITE.E4M3.F32.PACK_AB_MERGE_C R78, RZ, R78, RZ ;  /* 0x0000004eff4e723e */ /* 0x000fe200048070ff */
[----:B------:R-:W-:Y:S01]  /*6b40*/  IMAD.SHL.U32 R111, R26, 0x1000000, RZ ;  /* 0x010000001a6f7824 */ /* 0x000fe200078e00ff */
[----:B------:R-:W-:Y:S02]  /*6b50*/  FMNMX R99, |R113|, R24, !PT ;  /* 0x0000001871637209 */ /* 0x000fe40007800200 */
[----:B------:R-:W-:Y:S02]  /*6b60*/  LOP3.LUT R24, R78, 0xffff, RZ, 0xc0, !PT ;  /* 0x0000ffff4e187812 */ /* 0x000fe400078ec0ff */
[----:B------:R-:W-:-:S03]  /*6b70*/  FMNMX R118, |R108|, R99, !PT ;  /* 0x000000636c767209 */ /* 0x000fc60007800200 */
[----:B------:R-:W-:-:S05]  /*6b80*/  IMAD.SHL.U32 R24, R24, 0x1000000, RZ ;  /* 0x0100000018187824 */ /* 0x000fca00078e00ff */
[----:B------:R-:W-:Y:S02]  /*6b90*/  LOP3.LUT R26, R119, 0xff000000, R24, 0xf8, !PT ;  /* 0xff000000771a7812 */ /* 0x000fe400078ef818 */
[----:B------:R-:W-:Y:S01]  /*6ba0*/  LOP3.LUT R24, R120, 0xff000000, R111, 0xf8, !PT ;  /* 0xff00000078187812 */ /* 0x000fe200078ef86f */
[----:B------:R-:W-:Y:S06]  /*6bb0*/  @P2 BRA `(.L_x_33329) ;  /* 0x0000000000402947 */ /* 0x000fec0003800000 */
[----:B------:R-:W-:Y:S01]  /*6bc0*/  IADD3 R99, R57, 0x1e, -R62 ;  /* 0x0000001e39637810 */ /* 0x000fe20007ffe83e */
[----:B------:R-:W-:Y:S01]  /*6bd0*/  IMAD.U32 R103, R103, 0x10000, RZ ;  /* 0x0001000067677824 */ /* 0x000fe200078e00ff */
        /* <DEDUP_REMOVED lines=10> */
[----:B------:R-:W-:-:S04]  /*6c80*/  LEA R112, P1, R99, R61, 0x2 ;  /* 0x0000003d63707211 */ /* 0x000fc800078210ff */
[----:B------:R-:W-:Y:S02]  /*6c90*/  LEA.HI.X R113, R99, R60, R103, 0x2, P1 ;  /* 0x0000003c63717211 */ /* 0x000fe400008f1467 */
[----:B------:R-:W-:-:S05]  /*6ca0*/  LOP3.LUT R99, R104, 0xff, R43, 0xf8, !PT ;  /* 0x000000ff68637812 */ /* 0x000fca00078ef82b */
[----:B------:R0:W-:Y:S02]  /*6cb0*/  STG.E desc[UR6][R112.64], R99 ;  /* 0x0000006370007986 */ /* 0x0001e4000c101906 */
.L_x_33329:
[----:B------:R-:W-:Y:S05]  /*6cc0*/  BSYNC B0 ;  /* 0x0000000000007941 */ /* 0x000fea0003800000 */
.L_x_33328:
[----:B------:R-:W-:Y:S04]  /*6cd0*/  BSSY B0, `(.L_x_33330) ;  /* 0x0000013000007945 */ /* 0x000fe80003800000 */
[----:B------:R-:W-:Y:S05]  /*6ce0*/  @P2 BRA `(.L_x_33331) ;  /* 0x0000000000442947 */ /* 0x000fea0003800000 */
[----:B0-----:R-:W-:Y:S01]  /*6cf0*/  IADD3 R99, R57, 0x1e, -R62 ;  /* 0x0000001e39637810 */ /* 0x001fe20007ffe83e */
[----:B------:R-:W-:Y:S01]  /*6d00*/  IMAD R103, R63, 0x3, RZ ;  /* 0x000000033f677824 */ /* 0x000fe200078e02ff */
[----:B------:R-:W-:Y:S02]  /*6d10*/  LOP3.LUT R107, R107, 0xffff, RZ, 0xc0, !PT ;  /* 0x0000ffff6b6b7812 */ /* 0x000fe400078ec0ff */
[----:B------:R-:W-:-:S04]  /*6d20*/  LOP3.LUT R99, R99, 0x1f, RZ, 0xc0, !PT ;  /* 0x0000001f63637812 */ /* 0x000fc800078ec0ff */
[----:B------:R-:W-:Y:S01]  /*6d30*/  IADD3 R104, P1, R99, R70, RZ ;  /* 0x0000004663687210 */ /* 0x000fe20007f3e0ff */
[----:B------:R-:W-:-:S04]  /*6d40*/  IMAD.U32 R99, R105, 0x10000, RZ ;  /* 0x0001000069637824 */ /* 0x000fc800078e00ff */
[----:B------:R-:W-:Y:S01]  /*6d50*/  IMAD.X R105, RZ, RZ, R64, P1 ;  /* 0x000000ffff697224 */ /* 0x000fe200008e0640 */
[----:B------:R-:W-:Y:S01]  /*6d60*/  LOP3.LUT R108, R99, 0xff0000, RZ, 0xc0, !PT ;  /* 0x00ff0000636c7812 */ /* 0x000fe200078ec0ff */
[----:B------:R-:W-:-:S04]  /*6d70*/  IMAD.WIDE.U32 R104, R65, 0x3, R104 ;  /* 0x0000000341687825 */ /* 0x000fc800078e0068 */
[----:B------:R-:W-:Y:S02]  /*6d80*/  IMAD R107, R107, 0x1000000, R108 ;  /* 0x010000006b6b7824 */ /* 0x000fe400078e026c */
[----:B------:R-:W-:Y:S01]  /*6d90*/  IMAD.SHL.U32 R108, R106, 0x100, RZ ;  /* 0x000001006a6c7824 */ /* 0x000fe200078e00ff */
[----:B------:R-:W-:Y:S01]  /*6da0*/  LEA R106, P1, R104, R61, 0x2 ;  /* 0x0000003d686a7211 */ /* 0x000fe200078210ff */
[----:B------:R-:W-:-:S03]  /*6db0*/  IMAD.IADD R99, R103, 0x1, R105 ;  /* 0x0000000167637824 */ /* 0x000fc600078e0269 */
[----:B------:R-:W-:Y:S02]  /*6dc0*/  LOP3.LUT R108, R107, 0xffff, R108, 0xf8, !PT ;  /* 0x0000ffff6b6c7812 */ /* 0x000fe400078ef86c */
[----:B------:R-:W-:Y:S02]  /*6dd0*/  LEA.HI.X R107, R104, R60, R99, 0x2, P1 ;  /* 0x0000003c686b7211 */ /* 0x000fe400008f1463 */
[----:B------:R-:W-:-:S05]  /*6de0*/  LOP3.LUT R75, R108, 0xff, R75, 0xf8, !PT ;  /* 0x000000ff6c4b7812 */ /* 0x000fca00078ef84b */
[----:B------:R1:W-:Y:S02]  /*6df0*/  STG.E desc[UR6][R106.64], R75 ;  /* 0x0000004b6a007986 */ /* 0x0003e4000c101906 */
.L_x_33331:
[----:B------:R-:W-:Y:S05]  /*6e00*/  BSYNC B0 ;  /* 0x0000000000007941 */ /* 0x000fea0003800000 */
.L_x_33330:
[----:B------:R-:W-:Y:S04]  /*6e10*/  BSSY B0, `(.L_x_33332) ;  /* 0x0000012000007945 */ /* 0x000fe80003800000 */
[----:B------:R-:W-:Y:S05]  /*6e20*/  @P2 BRA `(.L_x_33333) ;  /* 0x0000000000402947 */ /* 0x000fea0003800000 */
[----:B------:R-:W-:Y:S01]  /*6e30*/  IMAD.U32 R101, R101, 0x10000, RZ ;  /* 0x0001000065657824 */ /* 0x000fe200078e00ff */
[----:B-1----:R-:W-:Y:S01]  /*6e40*/  IADD3 R75, R57, 0x1e, -R62 ;  /* 0x0000001e394b7810 */ /* 0x002fe20007ffe83e */
[----:B------:R-:W-:Y:S01]  /*6e50*/  IMAD.SHL.U32 R106, R109, 0x100, RZ ;  /* 0x000001006d6a7824 */ /* 0x000fe200078e00ff */
[----:B0-----:R-:W-:Y:S02]  /*6e60*/  LOP3.LUT R99, R10, 0xfffffffc, RZ, 0xc0, !PT ;  /* 0xfffffffc0a637812 */ /* 0x001fe400078ec0ff */
[----:B------:R-:W-:Y:S02]  /*6e70*/  LOP3.LUT R75, R75, 0x1f, RZ, 0xc0, !PT ;  /* 0x0000001f4b4b7812 */ /* 0x000fe400078ec0ff */
[----:B------:R-:W-:Y:S02]  /*6e80*/  LOP3.LUT R110, R110, 0xffff, RZ, 0xc0, !PT ;  /* 0x0000ffff6e6e7812 */ /* 0x000fe400078ec0ff */
[----:B------:R-:W-:Y:S02]  /*6e90*/  LOP3.LUT R101, R101, 0xff0000, RZ, 0xc0, !PT ;  /* 0x00ff000065657812 */ /* 0x000fe400078ec0ff */
[----:B------:R-:W-:-:S02]  /*6ea0*/  IADD3 R75, P1, P3, R99, R70, R75 ;  /* 0x00000046634b7210 */ /* 0x000fc40007b3e04b */
        /* <DEDUP_REMOVED lines=8> */
.L_x_33333:
[----:B------:R-:W-:Y:S05]  /*6f30*/  BSYNC B0 ;  /* 0x0000000000007941 */ /* 0x000fea0003800000 */
.L_x_33332:
[C---:B0-----:R-:W-:Y:S01]  /*6f40*/  IMAD.U32 R99, R76.reuse, 0x10000, RZ ;  /* 0x000100004c637824 */ /* 0x041fe200078e00ff */
[--C-:B------:R-:W-:Y:S01]  /*6f50*/  SHF.R.U64 R76, R76, 0x10, R77.reuse ;  /* 0x000000104c4c7819 */ /* 0x100fe2000000124d */
[----:B--2---:R-:W-:Y:S01]  /*6f60*/  IMAD.U32 R105, R77, 0x10000, RZ ;  /* 0x000100004d697824 */ /* 0x004fe200078e00ff */
[----:B------:R-:W-:Y:S01]  /*6f70*/  SHF.R.U32.HI R77, RZ, 0x10, R77 ;  /* 0x00000010ff4d7819 */ /* 0x000fe2000001164d */
[----:B------:R-:W-:Y:S01]  /*6f80*/  IMAD.U32 R103, R72, 0x10000, RZ ;  /* 0x0001000048677824 */ /* 0x000fe200078e00ff */
[C---:B-1----:R-:W-:Y:S01]  /*6f90*/  FMNMX R75, |R99|.reuse, R118, !PT ;  /* 0x00000076634b7209 */ /* 0x042fe20007800200 */
[----:B------:R-:W-:Y:S01]  /*6fa0*/  IMAD.U32 R76, R76, 0x10000, RZ ;  /* 0x000100004c4c7824 */ /* 0x000fe200078e00ff */
[----:B------:R-:W-:Y:S01]  /*6fb0*/  SHF.R.U64 R72, R72, 0x10, R73 ;  /* 0x0000001048487819 */ /* 0x000fe20000001249 */
[-C--:B------:R-:W-:Y:S01]  /*6fc0*/  FMUL R100, R99, R0.reuse ;  /* 0x0000000063647220 */ /* 0x080fe20000400000 */
[----:B------:R-:W-:Y:S01]  /*6fd0*/  FADD R114, R105, R114 ;  /* 0x0000007269727221 */ /* 0x000fe20000000000 */
[----:B------:R-:W-:Y:S01]  /*6fe0*/  IMAD.U32 R111, R73, 0x10000, RZ ;  /* 0x00010000496f7824 */ /* 0x000fe200078e00ff */
[C---:B------:R-:W-:Y:S01]  /*6ff0*/  FMNMX R75, |R76|.reuse, R75, !PT ;  /* 0x0000004b4c4b7209 */ /* 0x040fe20007800200 */
[----:B------:R-:W-:Y:S01]  /*7000*/  FMUL R104, R76, R0 ;  /* 0x000000004c687220 */ /* 0x000fe20000400000 */
[----:B------:R-:W-:-:S02]  /*7010*/  IMAD.U32 R106, R77, 0x10000, RZ ;  /* 0x000100004d6a7824 */ /* 0x000fc400078e00ff */
[-C--:B------:R-:W-:Y:S01]  /*7020*/  FMUL R77, R103, R0.reuse ;  /* 0x00000000674d7220 */ /* 0x080fe20000400000 */
[C---:B------:R-:W-:Y:S01]  /*7030*/  FMNMX R75, |R105|.reuse, R75, !PT ;  /* 0x0000004b694b7209 */ /* 0x040fe20007800200 */
[----:B------:R-:W-:Y:S01]  /*7040*/  FMUL R105, R105, R0 ;  /* 0x0000000069697220 */ /* 0x000fe20000400000 */
[----:B------:R-:W-:Y:S01]  /*7050*/  IMAD.U32 R110, R72, 0x10000, RZ ;  /* 0x00010000486e7824 */ /* 0x000fe200078e00ff */
[----:B------:R-:W-:Y:S01]  /*7060*/  F2FP.SATFINITE.E4M3.F32.PACK_AB_MERGE_C R100, RZ, R100, RZ ;  /* 0x00000064ff64723e */ /* 0x000fe200048070ff */
[----:B------:R-:W-:Y:S01]  /*7070*/  FADD R116, R99, R116 ;  /* 0x0000007463747221 */ /* 0x000fe20000000000 */
[-C--:B------:R-:W-:Y:S01]  /*7080*/  FMUL R101, R111, R0.reuse ;  /* 0x000000006f657220 */ /* 0x080fe20000400000 */
[----:B------:R-:W-:Y:S01]  /*7090*/  F2FP.SATFINITE.E4M3.F32.PACK_AB_MERGE_C R105, RZ, R105, RZ ;  /* 0x00000069ff69723e */ /* 0x000fe200048070ff */
[----:B------:R-:W-:Y:S01]  /*70a0*/  FMUL R99, R110, R0 ;  /* 0x000000006e637220 */ /* 0x000fe20000400000 */
[----:B------:R-:W-:Y:S01]  /*70b0*/  F2FP.SATFINITE.E4M3.F32.PACK_AB_MERGE_C R104, RZ, R104, RZ ;  /* 0x00000068ff68723e */ /* 0x000fe200048070ff */
[----:B------:R-:W-:Y:S01]  /*70c0*/  FADD R117, R76, R117 ;  /* 0x000000754c757221 */ /* 0x000fe20000000000 */
[----:B------:R-:W-:Y:S01]  /*70d0*/  F2FP.SATFINITE.E4M3.F32.PACK_AB_MERGE_C R77, RZ, R77, RZ ;  /* 0x0000004dff4d723e */ /* 0x000fe200048070ff */
[----:B------:R-:W-:Y:S01]  /*70e0*/  BSSY B0, `(.L_x_33334) ;  /* 0x000002a000007945 */ /* 0x000fe20003800000 */
[----:B------:R-:W-:Y:S01]  /*70f0*/  LOP3.LUT R72, R100, 0xffff, RZ, 0xc0, !PT ;  /* 0x0000ffff64487812 */ /* 0x000fe200078ec0ff */
[----:B------:R-:W-:Y:S01]  /*7100*/  FADD R115, R106, R115 ;  /* 0x000000736a737221 */ /* 0x000fe20000000000 */
[----:B------:R-:W-:-:S02]  /*7110*/  LOP3.LUT R107, R105, 0xffff, RZ, 0xc0, !PT ;  /* 0x0000ffff696b7812 */ /* 0x000fc400078ec0ff */
[----:B------:R-:W-:Y:S02]  /*7120*/  F2FP.SATFINITE.E4M3.F32.PACK_AB_MERGE_C R101, RZ, R101, RZ ;  /* 0x00000065ff65723e */ /* 0x000fe400048070ff */
[----:B------:R-:W-:Y:S02]  /*7130*/  LOP3.LUT R76, R104, 0xffff, RZ, 0xc0, !PT ;  /* 0x0000ffff684c7812 */ /* 0x000fe400078ec0ff */
[----:B------:R-:W-:Y:S02]  /*7140*/  F2FP.SATFINITE.E4M3.F32.PACK_AB_MERGE_C R99, RZ, R99, RZ ;  /* 0x00000063ff63723e */ /* 0x000fe400048070ff */
[----:B------:R-:W-:Y:S02]  /*7150*/  PRMT R108, R77, 0x7104, RZ ;  /* 0x000071044d6c7816 */ /* 0x000fe400000000ff */
[----:B------:R-:W-:Y:S02]  /*7160*/  LOP3.LUT R109, R72, 0xff, RZ, 0xc0, !PT ;  /* 0x000000ff486d7812 */ /* 0x000fe400078ec0ff */
[----:B------:R-:W-:-:S02]  /*7170*/  LOP3.LUT R113, R107, 0xff, RZ, 0xc0, !PT ;  /* 0x000000ff6b717812 */ /* 0x000fc400078ec0ff */
[----:B------:R-:W-:Y:S02]  /*7180*/  PRMT R112, R101, 0x7104, RZ ;  /* 0x0000710465707816 */ /* 0x000fe400000000ff */
[----:B------:R-:W-:Y:S02]  /*7190*/  LOP3.LUT R107, R76, 0xff, RZ, 0xc0, !PT ;  /* 0x000000ff4c6b7812 */ /* 0x000fe400078ec0ff */
[----:B------:R-:W-:Y:S02]  /*71a0*/  PRMT R72, R99, 0x7104, RZ ;  /* 0x0000710463487816 */ /* 0x000fe400000000ff */
[----:B------:R-:W-:Y:S01]  /*71b0*/  SHF.R.U32.HI R76, RZ, 0x10, R73 ;  /* 0x00000010ff4c7819 */ /* 0x000fe20000011649 */
[----:B------:R-:W-:Y:S01]  /*71c0*/  IMAD.U32 R73, R38, 0x10000, RZ ;  /* 0x0001000026497824 */ /* 0x000fe200078e00ff */
[----:B------:R-:W-:Y:S02]  /*71d0*/  LOP3.LUT R118, R109, 0xff00, R108, 0xf8, !PT ;  /* 0x0000ff006d767812 */ /* 0x000fe400078ef86c */
[----:B------:R-:W-:Y:S01]  /*71e0*/  FMNMX R108, |R106|, R75, !PT ;  /* 0x0000004b6a6c7209 */ /* 0x000fe20007800200 */
[----:B------:R-:W-:Y:S01]  /*71f0*/  IMAD.U32 R75, R40, 0x10000, RZ ;  /* 0x00010000284b7824 */ /* 0x000fe200078e00ff */
[----:B------:R-:W-:Y:S01]  /*7200*/  LOP3.LUT R119, R113, 0xff00, R112, 0xf8, !PT ;  /* 0x0000ff0071777812 */ /* 0x000fe200078ef870 */
[----:B------:R-:W-:Y:S01]  /*7210*/  IMAD.U32 R112, R76, 0x10000, RZ ;  /* 0x000100004c707824 */ /* 0x000fe200078e00ff */
[----:B------:R-:W-:Y:S01]  /*7220*/  LOP3.LUT R113, R107, 0xff00, R72, 0xf8, !PT ;  /* 0x0000ff006b717812 */ /* 0x000fe200078ef848 */
[C---:B------:R-:W-:Y:S01]  /*7230*/  FADD R72, R103.reuse, R116 ;  /* 0x0000007467487221 */ /* 0x040fe20000000000 */
[----:B------:R-:W-:Y:S01]  /*7240*/  FMNMX R103, |R103|, R108, !PT ;  /* 0x0000006c67677209 */ /* 0x000fe20007800200 */
[----:B------:R-:W-:Y:S01]  /*7250*/  FMUL R76, R106, R0 ;  /* 0x000000006a4c7220 */ /* 0x000fe20000400000 */
[----:B------:R-:W-:Y:S06]  /*7260*/  @P2 BRA `(.L_x_33335) ;  /* 0x0000000000442947 */ /* 0x000fec0003800000 */
[----:B------:R-:W-:Y:S01]  /*7270*/  IADD3 R106, R57, 0x1e, -R62 ;  /* 0x0000001e396a7810 */ /* 0x000fe20007ffe83e */
        /* <DEDUP_REMOVED lines=16> */
.L_x_33335:
[----:B------:R-:W-:Y:S05]  /*7380*/  BSYNC B0 ;  /* 0x0000000000007941 */ /* 0x000fea0003800000 */
.L_x_33334:
[-C--:B------:R-:W-:Y:S01]  /*7390*/  FMUL R43, R73, R0.reuse ;  /* 0x00000000492b7220 */ /* 0x080fe20000400000 */
[----:B------:R-:W-:Y:S01]  /*73a0*/  FMUL R94, R75, R0 ;  /* 0x000000004b5e7220 */ /* 0x000fe20000400000 */
[----:B------:R-:W-:Y:S01]  /*73b0*/  F2FP.SATFINITE.E4M3.F32.PACK_AB_MERGE_C R106, RZ, R76, RZ ;  /* 0x0000004cff6a723e */ /* 0x000fe200048070ff */
[----:B------:R-:W-:Y:S01]  /*73c0*/  FMUL R96, R112, R0 ;  /* 0x0000000070607220 */ /* 0x000fe20000400000 */
[----:B0-----:R-:W-:Y:S01]  /*73d0*/  FADD R71, R110, R117 ;  /* 0x000000756e477221 */ /* 0x001fe20000000000 */
[----:B------:R-:W-:Y:S01]  /*73e0*/  F2FP.SATFINITE.E4M3.F32.PACK_AB_MERGE_C R76, RZ, R43, RZ ;  /* 0x0000002bff4c723e */ /* 0x000fe200048070ff */
[----:B------:R-:W-:Y:S01]  /*73f0*/  BSSY B0, `(.L_x_33336) ;  /* 0x0000021000007945 */ /* 0x000fe20003800000 */
[----:B------:R-:W-:Y:S02]  /*7400*/  F2FP.SATFINITE.E4M3.F32.PACK_AB_MERGE_C R94, RZ, R94, RZ ;  /* 0x0000005eff5e723e */ /* 0x000fe400048070ff */
[----:B------:R-:W-:Y:S02]  /*7410*/  LOP3.LUT R107, R106, 0xffff, RZ, 0xc0, !PT ;  /* 0x0000ffff6a6b7812 */ /* 0x000fe400078ec0ff */
[----:B------:R-:W-:Y:S01]  /*7420*/  LOP3.LUT R85, R76, 0xffff, RZ, 0xc0, !PT ;  /* 0x0000ffff4c557812 */ /* 0x000fe200078ec0ff */
[----:B------:R-:W-:Y:S01]  /*7430*/  IMAD.U32 R43, R94, 0x10000, RZ ;  /* 0x000100005e2b7824 */ /* 0x000fe200078e00ff */
[----:B------:R-:W-:-:S02]  /*7440*/  F2FP.SATFINITE.E4M3.F32.PACK_AB_MERGE_C R96, RZ, R96, RZ ;  /* 0x00000060ff60723e */ /* 0x000fc400048070ff */
[----:B------:R-:W-:Y:S01]  /*7450*/  LOP3.LUT R109, R107, 0xff, RZ, 0xc0, !PT ;  /* 0x000000ff6b6d7812 */ /* 0x000fe200078ec0ff */
[----:B------:R-:W-:Y:S01]  /*7460*/  IMAD.SHL.U32 R107, R85, 0x1000000, RZ ;  /* 0x01000000556b7824 */ /* 0x000fe200078e00ff */
[----:B------:R-:W-:Y:S01]  /*7470*/  FMNMX R103, |R110|, R103, !PT ;  /* 0x000000676e677209 */ /* 0x000fe20007800200 */
[----:B------:R-:W-:Y:S01]  /*7480*/  FADD R85, R111, R114 ;  /* 0x000000726f557221 */ /* 0x000fe20000000000 */
[----:B------:R-:W-:Y:S02]  /*7490*/  PRMT R108, R96, 0x7104, RZ ;  /* 0x00007104606c7816 */ /* 0x000fe400000000ff */
[----:B------:R-:W-:Y:S02]  /*74a0*/  LOP3.LUT R110, R43, 0xff0000, RZ, 0xc0, !PT ;  /* 0x00ff00002b6e7812 */ /* 0x000fe400078ec0ff */
[----:B------:R-:W-:Y:S02]  /*74b0*/  LOP3.LUT R116, R109, 0xff00, R108, 0xf8, !PT ;  /* 0x0000ff006d747812 */ /* 0x000fe400078ef86c */
[----:B------:R-:W-:-:S02]  /*74c0*/  FMNMX R111, |R111|, R103, !PT ;  /* 0x000000676f6f7209 */ /* 0x000fc40007800200 */
[----:B------:R-:W-:Y:S01]  /*74d0*/  LOP3.LUT R43, R107, R118, R110, 0xfe, !PT ;  /* 0x000000766b2b7212 */ /* 0x000fe200078efe6e */
[----:B------:R-:W-:Y:S06]  /*74e0*/  @P2 BRA `(.L_x_33337) ;  /* 0x0000000000442947 */ /* 0x000fec0003800000 */
[----:B------:R-:W-:Y:S01]  /*74f0*/  IADD3 R103, R57, 0x1e, -R62 ;  /* 0x0000001e39677810 */ /* 0x000fe20007ffe83e */
[----:B------:R-:W-:-:S03]  /*7500*/  IMAD R107, R63, 0x6, RZ ;  /* 0x000000063f6b7824 */ /* 0x000fc600078e02ff */
[----:B------:R-:W-:-:S04]  /*7510*/  LOP3.LUT R103, R103, 0x1f, RZ, 0xc0, !PT ;  /* 0x0000001f67677812 */ /* 0x000fc800078ec0ff */
[----:B------:R-:W-:Y:S01]  /*7520*/  IADD3 R108, P1, R103, R70, RZ ;  /* 0x00000046676c7210 */ /* 0x000fe20007f3e0ff */
[----:B------:R-:W-:Y:S01]  /*7530*/  IMAD.U32 R103, R93, 0x10000, RZ ;  /* 0x000100005d677824 */ /* 0x000fe200078e00ff */
[----:B------:R-:W-:-:S03]  /*7540*/  LOP3.LUT R93, R102, 0xffff, RZ, 0xc0, !PT ;  /* 0x0000ffff665d7812 */ /* 0x000fc600078ec0ff */
        /* <DEDUP_REMOVED lines=11> */
.L_x_33337:
[----:B------:R-:W-:Y:S05]  /*7600*/  BSYNC B0 ;  /* 0x0000000000007941 */ /* 0x000fea0003800000 */
.L_x_33336:
[----:B------:R-:W-:Y:S04]  /*7610*/  BSSY B0, `(.L_x_33338) ;  /* 0x0000013000007945 */ /* 0x000fe80003800000 */
[----:B------:R-:W-:Y:S05]  /*7620*/  @P2 BRA `(.L_x_33339) ;  /* 0x0000000000442947 */ /* 0x000fea0003800000 */
[----:B------:R-:W-:Y:S01]  /*7630*/  IADD3 R86, R57, 0x1e, -R62 ;  /* 0x0000001e39567810 */ /* 0x000fe20007ffe83e */
[----:B------:R-:W-:Y:S02]  /*7640*/  IMAD.U32 R90, R90, 0x10000, RZ ;  /* 0x000100005a5a7824 */ /* 0x000fe400078e00ff */
[----:B------:R-:W-:Y:S01]  /*7650*/  IMAD R107, R63, 0x7, RZ ;  /* 0x000000073f6b7824 */ /* 0x000fe200078e02ff */
[----:B0-----:R-:W-:Y:S01]  /*7660*/  LOP3.LUT R93, R86, 0x1f, RZ, 0xc0, !PT ;  /* 0x0000001f565d7812 */ /* 0x001fe200078ec0ff */
[----:B------:R-:W-:Y:S01]  /*7670*/  IMAD.SHL.U32 R87, R87, 0x100, RZ ;  /* 0x0000010057577824 */ /* 0x000fe200078e00ff */
[----:B------:R-:W-:Y:S02]  /*7680*/  LOP3.LUT R103, R90, 0xff0000, RZ, 0xc0, !PT ;  /* 0x00ff00005a677812 */ /* 0x000fe400078ec0ff */
[----:B------:R-:W-:-:S05]  /*7690*/  IADD3 R92, P1, R93, R70, RZ ;  /* 0x000000465d5c7210 */ /* 0x000fca0007f3e0ff */
[----:B------:R-:W-:Y:S01]  /*76a0*/  IMAD.X R93, RZ, RZ, R64, P1 ;  /* 0x000000ffff5d7224 */ /* 0x000fe200008e0640 */
        /* <DEDUP_REMOVED lines=9> */
.L_x_33339:
[----:B------:R-:W-:Y:S05]  /*7740*/  BSYNC B0 ;  /* 0x0000000000007941 */ /* 0x000fea0003800000 */
.L_x_33338:
[----:B-1----:R-:W-:Y:S01]  /*7750*/  IMAD.U32 R87, R39, 0x10000, RZ ;  /* 0x0001000027577824 */ /* 0x002fe200078e00ff */
[--C-:B0-----:R-:W-:Y:S01]  /*7760*/  SHF.R.U64 R93, R38, 0x10, R39.reuse ;  /* 0x00000010265d7819 */ /* 0x101fe20000001227 */
[----:B------:R-:W-:Y:S01]  /*7770*/  IMAD.U32 R38, R41, 0x10000, RZ ;  /* 0x0001000029267824 */ /* 0x000fe200078e00ff */
[----:B------:R-:W-:Y:S01]  /*7780*/  SHF.R.U32.HI R91, RZ, 0x10, R39 ;  /* 0x00000010ff5b7819 */ /* 0x000fe20000011627 */
[-C--:B------:R-:W-:Y:S01]  /*7790*/  FMUL R39, R87, R0.reuse ;  /* 0x0000000057277220 */ /* 0x080fe20000400000 */
[----:B------:R-:W-:Y:S01]  /*77a0*/  IADD3 R23, R54, 0x2, R57 ;  /* 0x0000000236177810 */ /* 0x000fe20007ffe039 */
[----:B------:R-:W-:Y:S01]  /*77b0*/  IMAD.U32 R93, R93, 0x10000, RZ ;  /* 0x000100005d5d7824 */ /* 0x000fe200078e00ff */
[--C-:B------:R-:W-:Y:S01]  /*77c0*/  SHF.R.U64 R70, R40, 0x10, R41.reuse ;  /* 0x0000001028467819 */ /* 0x100fe20000001229 */
[----:B------:R-:W-:Y:S01]  /*77d0*/  IMAD.U32 R91, R91, 0x10000, RZ ;  /* 0x000100005b5b7824 */ /* 0x000fe200078e00ff */
[----:B------:R-:W-:Y:S01]  /*77e0*/  LOP3.LUT R64, R23, 0x1f, RZ, 0xc0, !PT ;  /* 0x0000001f17407812 */ /* 0x000fe200078ec0ff */
[-C--:B------:R-:W-:Y:S01]  /*77f0*/  FMUL R23, R38, R0.reuse ;  /* 0x0000000026177220 */ /* 0x080fe20000400000 */
[----:B------:R-:W-:Y:S01]  /*7800*/  F2FP.SATFINITE.E4M3.F32.PACK_AB_MERGE_C R114, RZ, R39, RZ ;  /* 0x00000027ff72723e */ /* 0x000fe200048070ff */
[----:B------:R-:W-:Y:S01]  /*7810*/  IMAD.U32 R39, R70, 0x10000, RZ ;  /* 0x0001000046277824 */ /* 0x000fe200078e00ff */
[----:B------:R-:W-:Y:S01]  /*7820*/  SHF.R.U32.HI R103, RZ, 0x10, R41 ;  /* 0x00000010ff677819 */ /* 0x000fe20000011629 */
[----:B------:R-:W0:Y:S01]  /*7830*/  SHFL.IDX PT, R107, R27, R64, 0x1f ;  /* 0x00001f401b6b7589 */ /* 0x000e2200000e0000 */
[----:B------:R-:W-:Y:S01]  /*7840*/  F2FP.SATFINITE.E4M3.F32.PACK_AB_MERGE_C R102, RZ, R23, RZ ;  /* 0x00000017ff66723e */ /* 0x000fe200048070ff */
[----:B------:R-:W-:Y:S01]  /*7850*/  FMUL R90, R91, R0 ;  /* 0x000000005b5a7220 */ /* 0x000fe20000400000 */
[----:B------:R-:W-:Y:S01]  /*7860*/  LOP3.LUT R41, R114, 0xffff, RZ, 0xc0, !PT ;  /* 0x0000ffff72297812 */ /* 0x000fe200078ec0ff */
[----:B------:R-:W-:Y:S01]  /*7870*/  IMAD.U32 R103, R103, 0x10000, RZ ;  /* 0x0001000067677824 */ /* 0x000fe200078e00ff */
[----:B------:R-:W-:Y:S01]  /*7880*/  SHFL.IDX PT, R58, R58, R64, 0x1f ;  /* 0x00001f403a3a7589 */ /* 0x000fe200000e0000 */
[----:B------:R-:W-:-:S02]  /*7890*/  IMAD.U32 R23, R102, 0x10000, RZ ;  /* 0x0001000066177824 */ /* 0x000fc400078e00ff */
[-C--:B------:R-:W-:Y:S01]  /*78a0*/  FMUL R86, R93, R0.reuse ;  /* 0x000000005d567220 */ /* 0x080fe20000400000 */
[----:B------:R-:W-:Y:S02]  /*78b0*/  IMAD.SHL.U32 R92, R41, 0x1000000, RZ ;  /* 0x01000000295c7824 */ /* 0x000fe400078e00ff */
[-C--:B------:R-:W-:Y:S01]  /*78c0*/  FMUL R70, R39, R0.reuse ;  /* 0x0000000027467220 */ /* 0x080fe20000400000 */
[----:B------:R1:W2:Y:S01]  /*78d0*/  SHFL.IDX PT, R41, R25, R64, 0x1f ;  /* 0x00001f4019297589 */ /* 0x0002a200000e0000 */
[----:B------:R-:W-:Y:S01]  /*78e0*/  LOP3.LUT R23, R23, 0xff0000, RZ, 0xc0, !PT ;  /* 0x00ff000017177812 */ /* 0x000fe200078ec0ff */
[----:B------:R-:W-:Y:S01]  /*78f0*/  FMUL R84, R103, R0 ;  /* 0x0000000067547220 */ /* 0x000fe20000400000 */
[----:B------:R-:W-:Y:S01]  /*7900*/  F2FP.SATFINITE.E4M3.F32.PACK_AB_MERGE_C R117, RZ, R90, RZ ;  /* 0x0000005aff75723e */ /* 0x000fe200048070ff */
[----:B------:R-:W3:Y:S01]  /*7910*/  S2R R40, SR_CTAID.X ;  /* 0x0000000000287919 */ /* 0x000ee20000002500 */
[----:B------:R-:W-:Y:S01]  /*7920*/  LOP3.LUT R23, R92, R119, R23, 0xfe, !PT ;  /* 0x000000775c177212 */ /* 0x000fe200078efe17 */
[----:B------:R-:W-:Y:S01]  /*7930*/  BSSY B0, `(.L_x_33340) ;  /* 0x0000023000007945 */ /* 0x000fe20003800000 */
[----:B------:R-:W-:Y:S01]  /*7940*/  F2FP.SATFINITE.E4M3.F32.PACK_AB_MERGE_C R110, RZ, R86, RZ ;  /* 0x00000056ff6e723e */ /* 0x000fe200048070ff */
[----:B------:R4:W3:Y:S01]  /*7950*/  SHFL.IDX PT, R59, R59, R64, 0x1f ;  /* 0x00001f403b3b7589 */ /* 0x0008e200000e0000 */
[----:B------:R-:W-:Y:S01]  /*7960*/  F2FP.SATFINITE.E4M3.F32.PACK_AB_MERGE_C R90, RZ, R70, RZ ;  /* 0x00000046ff5a723e */ /* 0x000fe200048070ff */
[----:B------:R-:W-:Y:S01]  /*7970*/  FADD R86, R112, R115 ;  /* 0x0000007370567221 */ /* 0x000fe20000000000 */
[----:B------:R-:W-:-:S02]  /*7980*/  F2FP.SATFINITE.E4M3.F32.PACK_AB_MERGE_C R92, RZ, R84, RZ ;  /* 0x00000054ff5c723e */ /* 0x000fc400048070ff */
[----:B------:R-:W-:Y:S01]  /*7990*/  LOP3.LUT R70, R110, 0xffff, RZ, 0xc0, !PT ;  /* 0x0000ffff6e467812 */ /* 0x000fe200078ec0ff */
[----:B-1----:R-:W-:Y:S01]  /*79a0*/  IMAD.U32 R25, R90, 0x10000, RZ ;  /* 0x000100005a197824 */ /* 0x002fe200078e00ff */
[----:B------:R-:W-:Y:S01]  /*79b0*/  LOP3.LUT R84, R117, 0xffff, RZ, 0xc0, !PT ;  /* 0x0000ffff75547812 */ /* 0x000fe200078ec0ff */
[----:B------:R-:W-:Y:S01]  /*79c0*/  IMAD.U32 R27, R92, 0x10000, RZ ;  /* 0x000100005c1b7824 */ /* 0x000fe200078e00ff */
[----:B------:R-:W-:Y:S01]  /*79d0*/  LEA R32, P1, R65, R32, 0x3 ;  /* 0x0000002041207211 */ /* 0x000fe200078218ff */
[----:B------:R-:W-:Y:S01]  /*79e0*/  IMAD.SHL.U32 R70, R70, 0x1000000, RZ ;  /* 0x0100000046467824 */ /* 0x000fe200078e00ff */
[----:B------:R-:W-:Y:S01]  /*79f0*/  LOP3.LUT R25, R25, 0xff0000, RZ, 0xc0, !PT ;  /* 0x00ff000019197812 */ /* 0x000fe200078ec0ff */
[----:B------:R-:W-:Y:S01]  /*7a00*/  IMAD.SHL.U32 R84, R84, 0x1000000, RZ ;  /* 0x0100000054547824 */ /* 0x000fe200078e00ff */
[----:B------:R-:W-:Y:S01]  /*7a10*/  LOP3.LUT R109, R27, 0xff0000, RZ, 0xc0, !PT ;  /* 0x00ff00001b6d7812 */ /* 0x000fe200078ec0ff */
[----:B0-----:R-:W-:Y:S01]  /*7a20*/  FADD R48, R48, R107 ;  /* 0x0000006b30307221 */ /* 0x001fe20000000000 */
[----:B------:R-:W-:Y:S01]  /*7a30*/  LOP3.LUT R27, R70, R113, R25, 0xfe, !PT ;  /* 0x00000071461b7212 */ /* 0x000fe200078efe19 */
[----:B--2---:R-:W-:Y:S01]  /*7a40*/  FADD R50, R50, R41 ;  /* 0x0000002932327221 */ /* 0x004fe20000000000 */
[----:B------:R-:W-:Y:S01]  /*7a50*/  LOP3.LUT R25, R84, R116, R109, 0xfe, !PT ;  /* 0x0000007454197212 */ /* 0x000fe200078efe6d */
[----:B------:R-:W-:Y:S01]  /*7a60*/  FADD R51, R51, R58 ;  /* 0x0000003a33337221 */ /* 0x000fe20000000000 */
[----:B------:R-:W-:-:S02]  /*7a70*/  FMNMX R112, |R112|, R111, !PT ;  /* 0x0000006f70707209 */ /* 0x000fc40007800200 */
[--C-:B------:R-:W-:Y:S02]  /*7a80*/  SHF.R.U32.HI R84, RZ, 0x8, R57.reuse ;  /* 0x00000008ff547819 */ /* 0x100fe40000011639 */
[----:B------:R-:W-:Y:S02]  /*7a90*/  IADD3 R70, R54, 0x3, R57 ;  /* 0x0000000336467810 */ /* 0x000fe40007ffe039 */
[----:B------:R-:W-:Y:S01]  /*7aa0*/  LEA.HI.X R33, R65, R33, R63, 0x3, P1 ;  /* 0x0000002141217211 */ /* 0x000fe200008f1c3f */
[----:B----4-:R-:W-:Y:S06]  /*7ab0*/  @P0 BRA `(.L_x_33341) ;  /* 0x0000000000280947 */ /* 0x010fec0003800000 */
        /* <DEDUP_REMOVED lines=10> */
.L_x_33341:
[----:B------:R-:W-:Y:S05]  /*7b60*/  BSYNC B0 ;  /* 0x0000000000007941 */ /* 0x000fea0003800000 */
.L_x_33340:
[----:B------:R-:W-:Y:S04]  /*7b70*/  BSSY B0, `(.L_x_33342) ;  /* 0x000000e000007945 */ /* 0x000fe80003800000 */
[----:B------:R-:W-:Y:S05]  /*7b80*/  @P0 BRA `(.L_x_33343) ;  /* 0x0000000000300947 */ /* 0x000fea0003800000 */
[----:B------:R-:W-:Y:S01]  /*7b90*/  IMAD.U32 R68, R68, 0x10000, RZ ;  /* 0x0001000044447824 */ /* 0x000fe200078e00ff */
[----:B------:R-:W-:Y:S01]  /*7ba0*/  LOP3.LUT R97, R97, 0xffff, RZ, 0xc0, !PT ;  /* 0x0000ffff61617812 */ /* 0x000fe200078ec0ff */
[----:B------:R-:W-:Y:S01]  /*7bb0*/  IMAD.SHL.U32 R88, R88, 0x100, RZ ;  /* 0x0000010058587824 */ /* 0x000fe200078e00ff */
[----:B------:R-:W-:Y:S02]  /*7bc0*/  IADD3 R41, P1, R32, R65, RZ ;  /* 0x0000004120297210 */ /* 0x000fe40007f3e0ff */
[----:B------:R-:W-:-:S03]  /*7bd0*/  LOP3.LUT R68, R68, 0xff0000, RZ, 0xc0, !PT ;  /* 0x00ff000044447812 */ /* 0x000fc600078ec0ff */
[----:B------:R-:W-:Y:S02]  /*7be0*/  IMAD.X R58, R33, 0x1, R63, P1 ;  /* 0x00000001213a7824 */ /* 0x000fe400008e063f */
[----:B------:R-:W-:Y:S01]  /*7bf0*/  IMAD R97, R97, 0x1000000, R68 ;  /* 0x0100000061617824 */ /* 0x000fe200078e0244 */
[----:B------:R-:W-:-:S04]  /*7c00*/  LEA R68, P1, R41, R61, 0x2 ;  /* 0x0000003d29447211 */ /* 0x000fc800078210ff */
[----:B------:R-:W-:Y:S02]  /*7c10*/  LOP3.LUT R97, R97, 0xffff, R88, 0xf8, !PT ;  /* 0x0000ffff61617812 */ /* 0x000fe400078ef858 */
[----:B------:R-:W-:Y:S02]  /*7c20*/  LEA.HI.X R69, R41, R60, R58, 0x2, P1 ;  /* 0x0000003c29457211 */ /* 0x000fe400008f143a */
[----:B------:R-:W-:-:S05]  /*7c30*/  LOP3.LUT R97, R97, 0xff, R66, 0xf8, !PT ;  /* 0x000000ff61617812 */ /* 0x000fca00078ef842 */
[----:B------:R1:W-:Y:S02]  /*7c40*/  STG.E desc[UR6][R68.64], R97 ;  /* 0x0000006144007986 */ /* 0x0003e4000c101906 */
.L_x_33343:
[----:B------:R-:W-:Y:S05]  /*7c50*/  BSYNC B0 ;  /* 0x0000000000007941 */ /* 0x000fea0003800000 */
.L_x_33342:
[----:B------:R-:W-:Y:S04]  /*7c60*/  BSSY B0, `(.L_x_33344) ;  /* 0x0000012000007945 */ /* 0x000fe80003800000 */
[----:B------:R-:W-:Y:S05]  /*7c70*/  @P0 BRA `(.L_x_33345) ;  /* 0x0000000000400947 */ /* 0x000fea0003800000 */
[----:B------:R-:W-:Y:S01]  /*7c80*/  IMAD.U32 R80, R80, 0x10000, RZ ;  /* 0x0001000050507824 */ /* 0x000fe200078e00ff */
[--C-:B------:R-:W-:Y:S01]  /*7c90*/  SHF.R.U64 R41, R10, 0x1, R11.reuse ;  /* 0x000000010a297819 */ /* 0x100fe2000000120b */
        /* <DEDUP_REMOVED lines=14> */
.L_x_33345:
[----:B------:R-:W-:Y:S05]  /*7d80*/  BSYNC B0 ;  /* 0x0000000000007941 */ /* 0x000fea0003800000 */
.L_x_33344:
[----:B------:R-:W-:Y:S04]  /*7d90*/  BSSY B0, `(.L_x_33346) ;  /* 0x000000f000007945 */ /* 0x000fe80003800000 */
[----:B------:R-:W-:Y:S05]  /*7da0*/  @P0 BRA `(.L_x_33347) ;  /* 0x0000000000340947 */ /* 0x000fea0003800000 */
[----:B------:R-:W-:Y:S01]  /*7db0*/  IMAD.U32 R95, R95, 0x10000, RZ ;  /* 0x000100005f5f7824 */ /* 0x000fe200078e00ff */
[----:B------:R-:W-:Y:S01]  /*7dc0*/  LOP3.LUT R79, R79, 0xffff, RZ, 0xc0, !PT ;  /* 0x0000ffff4f4f7812 */ /* 0x000fe200078ec0ff */
[----:B-1----:R-:W-:Y:S02]  /*7dd0*/  IMAD R69, R63, 0x3, RZ ;  /* 0x000000033f457824 */ /* 0x002fe400078e02ff */
[----:B0-2---:R-:W-:Y:S01]  /*7de0*/  IMAD.WIDE.U32 R66, R65, 0x3, R32 ;  /* 0x0000000341427825 */ /* 0x005fe200078e0020 */
        /* <DEDUP_REMOVED lines=9> */
.L_x_33347:
[----:B------:R-:W-:Y:S05]  /*7e80*/  BSYNC B0 ;  /* 0x0000000000007941 */ /* 0x000fea0003800000 */
.L_x_33346:
[----:B------:R-:W-:Y:S04]  /*7e90*/  BSSY B0, `(.L_x_33348) ;  /* 0x0000010000007945 */ /* 0x000fe80003800000 */
[----:B------:R-:W-:Y:S05]  /*7ea0*/  @P0 BRA `(.L_x_33349) ;  /* 0x0000000000380947 */ /* 0x000fea0003800000 */
[----:B------:R-:W-:Y:S01]  /*7eb0*/  IMAD.U32 R105, R105, 0x10000, RZ ;  /* 0x0001000069697824 */ /* 0x000fe200078e00ff */
[----:B------:R-:W-:Y:S01]  /*7ec0*/  LOP3.LUT R106, R106, 0xffff, RZ, 0xc0, !PT ;  /* 0x0000ffff6a6a7812 */ /* 0x000fe200078ec0ff */
[----:B------:R-:W-:Y:S01]  /*7ed0*/  IMAD.SHL.U32 R104, R104, 0x100, RZ ;  /* 0x0000010068687824 */ /* 0x000fe200078e00ff */
[----:B----4-:R-:W-:Y:S02]  /*7ee0*/  LOP3.LUT R41, R10, 0xfffffffc, RZ, 0xc0, !PT ;  /* 0xfffffffc0a297812 */ /* 0x010fe400078ec0ff */
[----:B------:R-:W-:Y:S02]  /*7ef0*/  LOP3.LUT R105, R105, 0xff0000, RZ, 0xc0, !PT ;  /* 0x00ff000069697812 */ /* 0x000fe400078ec0ff */
[----:B0-2---:R-:W-:Y:S02]  /*7f00*/  LOP3.LUT R67, R11, 0x3fffffff, RZ, 0xc0, !PT ;  /* 0x3fffffff0b437812 */ /* 0x005fe400078ec0ff */
        /* <DEDUP_REMOVED lines=8> */
.L_x_33349:
[----:B------:R-:W-:Y:S05]  /*7f90*/  BSYNC B0 ;  /* 0x0000000000007941 */ /* 0x000fea0003800000 */
.L_x_33348:
[----:B------:R-:W-:Y:S04]  /*7fa0*/  BSSY B0, `(.L_x_33350) ;  /* 0x0000011000007945 */ /* 0x000fe80003800000 */
[----:B------:R-:W-:Y:S05]  /*7fb0*/  @P0 BRA `(.L_x_33351) ;  /* 0x00000000003c0947 */ /* 0x000fea0003800000 */
[----:B------:R-:W-:Y:S01]  /*7fc0*/  IMAD.U32 R101, R101, 0x10000, RZ ;  /* 0x0001000065657824 */ /* 0x000fe200078e00ff */
[----:B------:R-:W-:Y:S01]  /*7fd0*/  LOP3.LUT R96, R96, 0xffff, RZ, 0xc0, !PT ;  /* 0x0000ffff60607812 */ /* 0x000fe200078ec0ff */
[----:B0-----:R-:W-:Y:S02]  /*7fe0*/  IMAD.MOV.U32 R10, RZ, RZ, R32 ;  /* 0x000000ffff0a7224 */ /* 0x001fe400078e0020 */
[----:B------:R-:W-:Y:S01]  /*7ff0*/  IMAD.MOV.U32 R11, RZ, RZ, R33 ;  /* 0x000000ffff0b7224 */ /* 0x000fe200078e0021 */
[----:B------:R-:W-:Y:S01]  /*8000*/  LOP3.LUT R101, R101, 0xff0000, RZ, 0xc0, !PT ;  /* 0x00ff000065657812 */ /* 0x000fe200078ec0ff */
[----:B----4-:R-:W-:Y:S02]  /*8010*/  IMAD R41, R63, 0x5, RZ ;  /* 0x000000053f297824 */ /* 0x010fe400078e02ff */
        /* <DEDUP_REMOVED lines=9> */
.L_x_33351:
[----:B------:R-:W-:Y:S05]  /*80b0*/  BSYNC B0 ;  /* 0x0000000000007941 */ /* 0x000fea0003800000 */
.L_x_33350:
[----:B------:R-:W-:Y:S04]  /*80c0*/  BSSY B0, `(.L_x_33352) ;  /* 0x0000011000007945 */ /* 0x000fe80003800000 */
[----:B------:R-:W-:Y:S05]  /*80d0*/  @P0 BRA `(.L_x_33353) ;  /* 0x00000000003c0947 */ /* 0x000fea0003800000 */
[----:B0-----:R-:W-:Y:S01]  /*80e0*/  IMAD.U32 R10, R102, 0x10000, RZ ;  /* 0x00010000660a7824 */ /* 0x001fe200078e00ff */
[----:B----4-:R-:W-:Y:S01]  /*80f0*/  LOP3.LUT R41, R92, 0xffff, RZ, 0xc0, !PT ;  /* 0x0000ffff5c297812 */ /* 0x010fe200078ec0ff */
[----:B------:R-:W-:Y:S02]  /*8100*/  IMAD.MOV.U32 R11, RZ, RZ, R33 ;  /* 0x000000ffff0b7224 */ /* 0x000fe400078e0021 */
[----:B--2---:R-:W-:Y:S01]  /*8110*/  IMAD R67, R63, 0x6, RZ ;  /* 0x000000063f437824 */ /* 0x004fe200078e02ff */
[----:B------:R-:W-:Y:S01]  /*8120*/  LOP3.LUT R58, R10, 0xff0000, RZ, 0xc0, !PT ;  /* 0x00ff00000a3a7812 */ /* 0x000fe200078ec0ff */
[----:B------:R-:W-:-:S04]  /*8130*/  IMAD.MOV.U32 R10, RZ, RZ, R32 ;  /* 0x000000ffff0a7224 */ /* 0x000fc800078e0020 */
        /* <DEDUP_REMOVED lines=9> */
.L_x_33353:
[----:B------:R-:W-:Y:S05]  /*81d0*/  BSYNC B0 ;  /* 0x0000000000007941 */ /* 0x000fea0003800000 */
.L_x_33352:
[----:B------:R-:W-:Y:S04]  /*81e0*/  BSSY B0, `(.L_x_33354) ;  /* 0x0000011000007945 */ /* 0x000fe80003800000 */
[----:B------:R-:W-:Y:S05]  /*81f0*/  @P0 BRA `(.L_x_33355) ;  /* 0x00000000003c0947 */ /* 0x000fea0003800000 */
[----:B0-----:R-:W-:Y:S01]  /*8200*/  IMAD.U32 R10, R114, 0x10000, RZ ;  /* 0x00010000720a7824 */ /* 0x001fe200078e00ff */
[----:B----4-:R-:W-:Y:S01]  /*8210*/  LOP3.LUT R41, R117, 0xffff, RZ, 0xc0, !PT ;  /* 0x0000ffff75297812 */ /* 0x010fe200078ec0ff */
[----:B------:R-:W-:Y:S02]  /*8220*/  IMAD.MOV.U32 R11, RZ, RZ, R33 ;  /* 0x000000ffff0b7224 */ /* 0x000fe400078e0021 */
[----:B------:R-:W-:Y:S01]  /*8230*/  IMAD R63, R63, 0x7, RZ ;  /* 0x000000073f3f7824 */ /* 0x000fe200078e02ff */
        /* <DEDUP_REMOVED lines=11> */
.L_x_33355:
[----:B------:R-:W-:Y:S05]  /*82f0*/  BSYNC B0 ;  /* 0x0000000000007941 */ /* 0x000fea0003800000 */
.L_x_33354:
[----:B------:R-:W5:Y:S01]  /*8300*/  S2UR UR5, SR_CgaCtaId ;  /* 0x00000000000579c3 */ /* 0x000f620000008800 */
[----:B------:R-:W-:Y:S01]  /*8310*/  ULDC UR4, c[0x0][0x0] ;  /* 0x0000000000047ab9 */ /* 0x000fe20000000800 */
[----:B0-----:R-:W-:Y:S01]  /*8320*/  FADD R32, R38, R85 ;  /* 0x0000005526207221 */ /* 0x001fe20000000000 */
[----:B------:R-:W-:Y:S01]  /*8330*/  FADD R10, R39, R71 ;  /* 0x00000047270a7221 */ /* 0x000fe20000000000 */
[----:B---3--:R-:W-:Y:S01]  /*8340*/  IMAD R40, R40, UR4, RZ ;  /* 0x0000000428287c24 */ /* 0x008fe2000f8e02ff */
[----:B------:R-:W-:Y:S01]  /*8350*/  SHF.R.U32.HI R33, RZ, 0x8, R57 ;  /* 0x00000008ff217819 */ /* 0x000fe20000011639 */
[----:B------:R-:W-:Y:S01]  /*8360*/  FADD R11, R87, R32 ;  /* 0x00000020570b7221 */ /* 0x000fe20000000000 */
[----:B------:R-:W-:Y:S01]  /*8370*/  LOP3.LUT R70, R70, 0x1f, RZ, 0xc0, !PT ;  /* 0x0000001f46467812 */ /* 0x000fe200078ec0ff */
[----:B------:R-:W-:Y:S01]  /*8380*/  FADD R63, R93, R10 ;  /* 0x0000000a5d3f7221 */ /* 0x000fe20000000000 */
[----:B------:R-:W-:Y:S01]  /*8390*/  FADD R86, R103, R86 ;  /* 0x0000005667567221 */ /* 0x000fe20000000000 */
[----:B------:R-:W-:Y:S01]  /*83a0*/  LEA.HI R10, R40, R33, RZ, 0x18 ;  /* 0x00000021280a7211 */ /* 0x000fe200078fc0ff */
[----:B------:R-:W-:Y:S01]  /*83b0*/  IMAD.IADD R40, R57, 0x1, -R62 ;  /* 0x0000000139287824 */ /* 0x000fe200078e0a3e */
[----:B------:R-:W-:Y:S01]  /*83c0*/  LOP3.LUT R45, RZ, R45, RZ, 0x33, !PT ;  /* 0x0000002dff2d7212 */ /* 0x000fe200078e33ff */
[----:B------:R-:W-:-:S02]  /*83d0*/  IMAD.SHL.U32 R84, R84, 0x20, RZ ;  /* 0x0000002054547824 */ /* 0x000fc400078e00ff */
[----:B----4-:R-:W-:Y:S01]  /*83e0*/  FADD R41, R91, R86 ;  /* 0x000000565b297221 */ /* 0x010fe20000000000 */
[----:B------:R0:W-:Y:S01]  /*83f0*/  SHFL.IDX PT, R58, R11, R70, 0x1f ;  /* 0x00001f460b3a7589 */ /* 0x0001e200000e0000 */
[----:B------:R-:W-:Y:S01]  /*8400*/  UMOV UR4, 0x400 ;  /* 0x0000040000047882 */ /* 0x000fe20000000000 */
[----:B------:R-:W-:Y:S01]  /*8410*/  LEA R64, P2, R10, R45, 0x5 ;  /* 0x0000002d0a407211 */ /* 0x000fe200078428ff */
[----:B------:R-:W-:Y:S01]  /*8420*/  UIADD3 UR4, UR4, 0x20, URZ ;  /* 0x0000002004047890 */ /* 0x000fe2000fffe03f */
[----:B------:R-:W-:Y:S01]  /*8430*/  FMNMX R10, |R75|, R112, !PT ;  /* 0x000000704b0a7209 */ /* 0x000fe20007800200 */
[----:B------:R3:W4:Y:S01]  /*8440*/  SHFL.IDX PT, R60, R41, R70, 0x1f ;  /* 0x00001f46293c7589 */ /* 0x00072200000e0000 */
[----:B------:R-:W-:Y:S01]  /*8450*/  LOP3.LUT R32, R84, 0xffffffe0, R57, 0xe2, !PT ;  /* 0xffffffe054207812 */ /* 0x000fe200078ee239 */
[C---:B------:R-:W-:Y:S01]  /*8460*/  VIADD R45, R40.reuse, 0x1e ;  /* 0x0000001e282d7836 */ /* 0x040fe20000000000 */
[C---:B------:R-:W-:Y:S01]  /*8470*/  LOP3.LUT R33, R40.reuse, 0x1f, RZ, 0xc0, !PT ;  /* 0x0000001f28217812 */ /* 0x040fe200078ec0ff */
[----:B-----5:R-:W-:Y:S01]  /*8480*/  ULEA UR4, UR5, UR4, 0x18 ;  /* 0x0000000405047291 */ /* 0x020fe2000f8ec03f */
[----:B0-----:R-:W-:-:S02]  /*8490*/  VIADD R11, R40, 0xffffffff ;  /* 0xffffffff280b7836 */ /* 0x001fc40000000000 */
[----:B------:R-:W-:Y:S01]  /*84a0*/  FADD R72, R75, R72 ;  /* 0x000000484b487221 */ /* 0x000fe20000000000 */
[----:B------:R-:W-:Y:S01]  /*84b0*/  LOP3.LUT R45, R45, 0x1f, RZ, 0xc0, !PT ;  /* 0x0000001f2d2d7812 */ /* 0x000fe200078ec0ff */
[----:B------:R-:W-:Y:S01]  /*84c0*/  IMAD R33, R32, 0x21, R33 ;  /* 0x0000002120217824 */ /* 0x000fe200078e0221 */
[----:B------:R-:W-:Y:S01]  /*84d0*/  LEA R49, P0, R4, R49, 0x3 ;  /* 0x0000003104317211 */ /* 0x000fe200078018ff */
[----:B------:R-:W-:Y:S01]  /*84e0*/  FADD R61, R73, R72 ;  /* 0x00000048493d7221 */ /* 0x000fe20000000000 */
[----:B---3--:R-:W-:Y:S01]  /*84f0*/  LOP3.LUT R41, R11, 0x1f, RZ, 0xc0, !PT ;  /* 0x0000001f0b297812 */ /* 0x008fe200078ec0ff */
[----:B------:R-:W-:Y:S01]  /*8500*/  IMAD R45, R32, 0x21, R45 ;  /* 0x00000021202d7824 */ /* 0x000fe200078e022d */
[----:B------:R-:W-:Y:S01]  /*8510*/  FMNMX R11, |R39|, R10, !PT ;  /* 0x0000000a270b7209 */ /* 0x000fe20007800200 */
[----:B------:R-:W-:Y:S01]  /*8520*/  VIADD R10, R40, 0x1d ;  /* 0x0000001d280a7836 */ /* 0x000fe20000000000 */
[----:B------:R-:W-:Y:S01]  /*8530*/  LEA R33, R33, UR4, 0x3 ;  /* 0x0000000421217c11 */ /* 0x000fe2000f8e18ff */
[----:B------:R-:W-:Y:S01]  /*8540*/  IMAD R39, R32, 0x21, R41 ;  /* 0x0000002120277824 */ /* 0x000fe200078e0229 */
[----:B------:R-:W-:Y:S01]  /*8550*/  FMNMX R38, |R38|, R11, !PT ;  /* 0x0000000b26267209 */ /* 0x000fe20007800200 */
[----:B------:R-:W0:Y:S01]  /*8560*/  SHFL.IDX PT, R61, R61, R70, 0x1f ;  /* 0x00001f463d3d7589 */ /* 0x000e2200000e0000 */
[----:B------:R-:W-:Y:S01]  /*8570*/  LOP3.LUT R41, R10, 0x1f, RZ, 0xc0, !PT ;  /* 0x0000001f0a297812 */ /* 0x000fe200078ec0ff */
[----:B------:R-:W-:Y:S01]  /*8580*/  ULDC.64 UR12, c[0x0][0x228] ;  /* 0x00008a00000c7ab9 */ /* 0x000fe20000000a00 */
[----:B------:R-:W-:Y:S01]  /*8590*/  FMNMX R38, |R103|, R38, !PT ;  /* 0x0000002667267209 */ /* 0x000fe20007800200 */
[----:B------:R3:W-:Y:S01]  /*85a0*/  STS.64 [R33], R8 ;  /* 0x0000000821007388 */ /* 0x0007e20000000a00 */
[----:B------:R-:W-:Y:S01]  /*85b0*/  LEA R39, R39, UR4, 0x3 ;  /* 0x0000000427277c11 */ /* 0x000fe2000f8e18ff */
[----:B------:R-:W-:Y:S01]  /*85c0*/  IMAD R10, R32, 0x21, R41 ;  /* 0x00000021200a7824 */ /* 0x000fe200078e0229 */
[----:B------:R-:W-:Y:S01]  /*85d0*/  LEA R41, R45, UR4, 0x3 ;  /* 0x000000042d297c11 */ /* 0x000fe2000f8e18ff */
[----:B------:R-:W5:Y:S01]  /*85e0*/  SHFL.IDX PT, R63, R63, R70, 0x1f ;  /* 0x00001f463f3f7589 */ /* 0x000f6200000e0000 */
[----:B------:R-:W-:Y:S01]  /*85f0*/  FADD R11, R46, R59 ;  /* 0x0000003b2e0b7221 */ /* 0x000fe20000000000 */
[----:B------:R-:W-:Y:S01]  /*8600*/  USHF.L.U64.HI UR8, UR9, 0x2, UR10 ;  /* 0x0000000209087899 */ /* 0x000fe2000801020a */
[----:B------:R-:W-:Y:S01]  /*8610*/  LEA R45, R10, UR4, 0x3 ;  /* 0x000000040a2d7c11 */ /* 0x000fe2000f8e18ff */
[----:B------:R1:W-:Y:S01]  /*8620*/  STS.64 [R39], R16 ;  /* 0x0000001027007388 */ /* 0x0003e20000000a00 */
[----:B------:R-:W-:Y:S01]  /*8630*/  FMNMX R10, |R73|, R38, !PT ;  /* 0x00000026490a7209 */ /* 0x000fe20007800200 */
[----:B------:R-:W-:Y:S01]  /*8640*/  USHF.L.U32 UR5, UR9, 0x2, URZ ;  /* 0x0000000209057899 */ /* 0x000fe2000800063f */
[----:B------:R-:W-:Y:S01]  /*8650*/  LEA.HI.X R38, R4, R47, R5, 0x3, P0 ;  /* 0x0000002f04267211 */ /* 0x000fe200000f1c05 */
[----:B------:R2:W-:Y:S01]  /*8660*/  STS.64 [R41], R20 ;  /* 0x0000001429007388 */ /* 0x0005e20000000a00 */
[----:B---3--:R-:W-:Y:S01]  /*8670*/  LOP3.LUT R8, RZ, R44, RZ, 0x33, !PT ;  /* 0x0000002cff087212 */ /* 0x008fe200078e33ff */
[----:B------:R-:W-:Y:S01]  /*8680*/  BSSY B0, `(.L_x_33356) ;  /* 0x0000082000007945 */ /* 0x000fe20003800000 */
[----:B------:R-:W-:Y:S01]  /*8690*/  ISETP.GT.U32.AND P0, PT, R64, -0x21, PT ;  /* 0xffffffdf4000780c */ /* 0x000fe20003f04070 */
[----:B------:R3:W-:Y:S01]  /*86a0*/  STS.64 [R45], R42 ;  /* 0x0000002a2d007388 */ /* 0x0007e20000000a00 */
[----:B------:R-:W-:Y:S01]  /*86b0*/  FMNMX R10, |R93|, R10, !PT ;  /* 0x0000000a5d0a7209 */ /* 0x000fe20007800200 */
[----:B------:R-:W-:-:S02]  /*86c0*/  IMAD.X R8, RZ, RZ, R8, P2 ;  /* 0x000000ffff087224 */ /* 0x000fc400010e0608 */
[----:B----4-:R-:W-:Y:S01]  /*86d0*/  FADD R11, R11, R60 ;  /* 0x0000003c0b0b7221 */ /* 0x010fe20000000000 */
[----:B------:R-:W-:Y:S01]  /*86e0*/  BAR.SYNC.DEFER_BLOCKING 0x0 ;  /* 0x0000000000007b1d */ /* 0x000fe20000010000 */
[----:B-1----:R-:W-:Y:S02]  /*86f0*/  LEA R17, P1, R49, UR12, 0x5 ;  /* 0x0000000c31117c11 */ /* 0x002fe4000f8228ff */
[----:B------:R-:W-:Y:S01]  /*8700*/  ISETP.GT.U32.AND.EX P0, PT, R8, -0x1, PT, P0 ;  /* 0xffffffff0800780c */ /* 0x000fe20003f04100 */
[----:B0-----:R-:W-:Y:S01]  /*8710*/  FADD R8, R50, R61 ;  /* 0x0000003d32087221 */ /* 0x001fe20000000000 */
[----:B------:R-:W-:Y:S02]  /*8720*/  FMNMX R10, |R87|, R10, !PT ;  /* 0x0000000a570a7209 */ /* 0x000fe40007800200 */
[----:B--2---:R-:W-:Y:S01]  /*8730*/  SEL R21, R64, 0xffffffdf, P0 ;  /* 0xffffffdf40157807 */ /* 0x004fe20000000000 */
[----:B-----5:R-:W-:Y:S01]  /*8740*/  FADD R9, R48, R63 ;  /* 0x0000003f30097221 */ /* 0x020fe20000000000 */
[----:B------:R-:W-:-:S02]  /*8750*/  ISETP.GE.U32.AND P0, PT, R54, R52, PT ;  /* 0x000000343600720c */ /* 0x000fc40003f06070 */
[----:B------:R-:W-:Y:S02]  /*8760*/  LEA.HI.X R20, R49, UR13, R38, 0x5, P1 ;  /* 0x0000000d31147c11 */ /* 0x000fe400088f2c26 */
[----:B------:R-:W-:Y:S02]  /*8770*/  LOP3.LUT R21, RZ, R21, RZ, 0x33, !PT ;  /* 0x00000015ff157212 */ /* 0x000fe400078e33ff */
[----:B------:R-:W-:Y:S02]  /*8780*/  SHF.R.U32.HI R38, RZ, 0x1, R57 ;  /* 0x00000001ff267819 */ /* 0x000fe40000011639 */
[----:B------:R-:W-:Y:S01]  /*8790*/  FMNMX R16, |R91|, R10, !PT ;  /* 0x0000000a5b107209 */ /* 0x000fe20007800200 */
[----:B------:R-:W-:Y:S01]  /*87a0*/  FADD R10, R51, R58 ;  /* 0x0000003a330a7221 */ /* 0x000fe20000000000 */
[----:B------:R-:W-:Y:S01]  /*87b0*/  LOP3.LUT R38, R38, 0x70, RZ, 0xc0, !PT ;  /* 0x0000007026267812 */ /* 0x000fe200078ec0ff */
[----:B------:R-:W-:Y:S02]  /*87c0*/  IMAD.IADD R21, R21, 0x1, -R54 ;  /* 0x0000000115157824 */ /* 0x000fe400078e0a36 */
        /* <DEDUP_REMOVED lines=16> */
.L_x_33360:
        /* <DEDUP_REMOVED lines=42> */
[----:B--2---:R-:W-:Y:S01]  /*8b70*/  @!P4 LEA R66, P6, R40, R17, 0x3 ;  /* 0x000000112842c211 */ /* 0x004fe200078c18ff */
        /* <DEDUP_REMOVED lines=8> */
.L_x_33359:
[----:B------:R-:W-:Y:S05]  /*8c00*/  BSYNC B1 ;  /* 0x0000000000017941 */ /* 0x000fea0003800000 */
.L_x_33358:
        /* <DEDUP_REMOVED lines=15> */
.L_x_33362:
[----:B------:R-:W-:Y:S05]  /*8d00*/  BSYNC B1 ;  /* 0x0000000000017941 */ /* 0x000fea0003800000 */
.L_x_33361:
        /* <DEDUP_REMOVED lines=25> */
.L_x_33357:
[----:B------:R-:W-:Y:S05]  /*8ea0*/  BSYNC B0 ;  /* 0x0000000000007941 */ /* 0x000fea0003800000 */
.L_x_33356:
        /* <DEDUP_REMOVED lines=28> */
.L_x_33367:
        /* <DEDUP_REMOVED lines=17> */
[----:B-1----:R-:W-:-:S02]  /*9180*/  @!P2 LEA R42, P4, R7, R17, 0x3 ;  /* 0x00000011072aa211 */ /* 0x002fc400078818ff */
        /* <DEDUP_REMOVED lines=33> */
.L_x_33366:
[----:B------:R-:W-:Y:S05]  /*93a0*/  BSYNC B1 ;  /* 0x0000000000017941 */ /* 0x000fea0003800000 */
.L_x_33365:
        /* <DEDUP_REMOVED lines=15> */
.L_x_33369:
[----:B------:R-:W-:Y:S05]  /*94a0*/  BSYNC B1 ;  /* 0x0000000000017941 */ /* 0x000fea0003800000 */
.L_x_33368:
        /* <DEDUP_REMOVED lines=25> */
.L_x_33364:
[----:B------:R-:W-:Y:S05]  /*9640*/  BSYNC B0 ;  /* 0x0000000000007941 */ /* 0x000fea0003800000 */
.L_x_33363:
        /* <DEDUP_REMOVED lines=23> */
[----:B------:R-:W-:-:S04]  /*97c0*/  IMAD.MOV.U32 R47, RZ, RZ, R54 ;  /* 0x000000ffff2f7224 */ /* 0x000fc800078e0036 */
[----:B------:R-:W-:Y:S05]  /*97d0*/  @!P2 BRA `(.L_x_33373) ;  /* 0x0000000000d8a947 */ /* 0x000fea0003800000 */
[----:B------:R-:W-:Y:S02]  /*97e0*/  IMAD.IADD R42, R21, 0x1, -R50 ;  /* 0x00000001152a7824 */ /* 0x000fe400078e0a32 */
[----:B------:R-:W-:Y:S02]  /*97f0*/  IMAD.MOV.U32 R43, RZ, RZ, RZ ;  /* 0x000000ffff2b7224 */ /* 0x000fe400078e00ff */
[----:B------:R-:W-:-:S07]  /*9800*/  IMAD.MOV.U32 R47, RZ, RZ, R54 ;  /* 0x000000ffff2f7224 */ /* 0x000fce00078e0036 */
.L_x_33374:
        /* <DEDUP_REMOVED lines=41> */
[----:B---3--:R-:W-:Y:S01]  /*9aa0*/  @!P4 IMAD.X R40, RZ, RZ, R46, P6 ;  /* 0x000000ffff28c224 */ /* 0x008fe200030e062e */
        /* <DEDUP_REMOVED lines=9> */
.L_x_33373:
[----:B------:R-:W-:Y:S05]  /*9b40*/  BSYNC B1 ;  /* 0x0000000000017941 */ /* 0x000fea0003800000 */
.L_x_33372:
        /* <DEDUP_REMOVED lines=15> */
.L_x_33376:
[----:B------:R-:W-:Y:S05]  /*9c40*/  BSYNC B1 ;  /* 0x0000000000017941 */ /* 0x000fea0003800000 */
.L_x_33375:
        /* <DEDUP_REMOVED lines=25> */
.L_x_33371:
[----:B------:R-:W-:Y:S05]  /*9de0*/  BSYNC B0 ;  /* 0x0000000000007941 */ /* 0x000fea0003800000 */
.L_x_33370:
        /* <DEDUP_REMOVED lines=9> */
[----:B0-23--:R-:W-:-:S04]  /*9e80*/  IMAD.X R2, RZ, RZ, RZ, P1 ;  /* 0x000000ffff027224 */ /* 0x00dfc800008e06ff */
[----:B------:R-:W-:Y:S02]  /*9e90*/  IMAD R7, R2, UR9, RZ ;  /* 0x0000000902077c24 */ /* 0x000fe4000f8e02ff */
[----:B------:R-:W-:-:S04]  /*9ea0*/  IMAD.WIDE.U32 R2, R38, UR9, RZ ;  /* 0x0000000926027c25 */ /* 0x000fc8000f8e00ff */
[----:B------:R-:W-:Y:S01]  /*9eb0*/  IMAD R7, R38, UR10, R7 ;  /* 0x0000000a26077c24 */ /* 0x000fe2000f8e0207 */
[----:B------:R-:W-:Y:S06]  /*9ec0*/  @P0 BRA `(.L_x_33378) ;  /* 0x0000000400ac0947 */ /* 0x000fec0003800000 */
[C---:B------:R-:W-:Y:S01]  /*9ed0*/  VIADD R6, R21.reuse, 0xffffffff ;  /* 0xffffffff15067836 */ /* 0x040fe20000000000 */
[----:B------:R-:W-:Y:S01]  /*9ee0*/  LOP3.LUT R36, R21, 0x3, RZ, 0xc0, !PT ;  /* 0x0000000315247812 */ /* 0x000fe200078ec0ff */
[----:B------:R-:W-:Y:S01]  /*9ef0*/  BSSY B1, `(.L_x_33379) ;  /* 0x000003f000017945 */ /* 0x000fe20003800000 */
[----:B----4-:R-:W-:Y:S02]  /*9f00*/  IMAD.IADD R33, R3, 0x1, R7 ;  /* 0x0000000103217824 */ /* 0x010fe400078e0207 */
[----:B------:R-:W-:Y:S01]  /*9f10*/  ISETP.GE.U32.AND P1, PT, R6, 0x3, PT ;  /* 0x000000030600780c */ /* 0x000fe20003f26070 */
[----:B------:R-:W-:Y:S01]  /*9f20*/  IMAD.IADD R28, R57, 0x1, -R62 ;  /* 0x00000001391c7824 */ /* 0x000fe200078e0a3e */
[----:B------:R-:W-:Y:S01]  /*9f30*/  ISETP.NE.AND P0, PT, R36, RZ, PT ;  /* 0x000000ff2400720c */ /* 0x000fe20003f05270 */
[----:B------:R-:W-:Y:S02]  /*9f40*/  IMAD.MOV.U32 R30, RZ, RZ, R2 ;  /* 0x000000ffff1e7224 */ /* 0x000fe400078e0002 */
[----:B------:R-:W-:-:S02]  /*9f50*/  IMAD.MOV.U32 R29, RZ, RZ, RZ ;  /* 0x000000ffff1d7224 */ /* 0x000fc400078e00ff */
[----:B------:R-:W-:-:S06]  /*9f60*/  IMAD.MOV.U32 R31, RZ, RZ, R54 ;  /* 0x000000ffff1f7224 */ /* 0x000fcc00078e0036 */
[----:B------:R-:W-:Y:S05]  /*9f70*/  @!P1 BRA `(.L_x_33380) ;  /* 0x0000000000d89947 */ /* 0x000fea0003800000 */
[----:B------:R-:W-:Y:S02]  /*9f80*/  IMAD.IADD R21, R21, 0x1, -R36 ;  /* 0x0000000115157824 */ /* 0x000fe400078e0a24 */
[----:B------:R-:W-:Y:S02]  /*9f90*/  IMAD.MOV.U32 R29, RZ, RZ, RZ ;  /* 0x000000ffff1d7224 */ /* 0x000fe400078e00ff */
[----:B------:R-:W-:-:S07]  /*9fa0*/  IMAD.MOV.U32 R31, RZ, RZ, R54 ;  /* 0x000000ffff1f7224 */ /* 0x000fce00078e0036 */
.L_x_33381:
        /* <DEDUP_REMOVED lines=15> */
[----:B------:R-:W-:Y:S02]  /*a0a0*/  @!P4 IADD3 R12, P6, R12, R30, RZ ;  /* 0x0000001e0c0cc210 */ /* 0x000fe40007fde0ff */
[----:B------:R-:W-:Y:S01]  /*a0b0*/  ISETP.GE.U32.AND P1, PT, R34, R53, PT ;  /* 0x000000352200720c */ /* 0x000fe20003f26070 */
[----:B------:R-:W0:Y:S01]  /*a0c0*/  @!P4 LDS.64 R2, [R27] ;  /* 0x000000001b02c984 */ /* 0x000e220000000a00 */
[----:B------:R-:W-:Y:S01]  /*a0d0*/  IADD3 R30, P5, R30, UR5, RZ ;  /* 0x000000051e1e7c10 */ /* 0x000fe2000ffbe0ff */
[----:B------:R-:W-:Y:S01]  /*a0e0*/  @!P4 IMAD.X R13, RZ, RZ, R33, P6 ;  /* 0x000000ffff0dc224 */ /* 0x000fe200030e0621 */
[----:B------:R-:W-:Y:S01]  /*a0f0*/  @!P4 LEA R18, P6, R12, R17, 0x3 ;  /* 0x000000110c12c211 */ /* 0x000fe200078c18ff */
[----:B------:R-:W2:Y:S01]  /*a100*/  @!P3 LDS.64 R6, [R27+0x8] ;  /* 0x000008001b06b984 */ /* 0x000ea20000000a00 */
[----:B------:R-:W-:-:S02]  /*a110*/  IADD3.X R33, R33, UR8, RZ, P5, !PT ;  /* 0x0000000821217c10 */ /* 0x000fc4000affe4ff */
[----:B------:R-:W-:Y:S02]  /*a120*/  @!P4 LEA.HI.X R19, R12, R20, R13, 0x3, P6 ;  /* 0x000000140c13c211 */ /* 0x000fe400030f1c0d */
[----:B------:R-:W3:Y:S01]  /*a130*/  @!P2 LDS.64 R12, [R27+0x10] ;  /* 0x000010001b0ca984 */ /* 0x000ee20000000a00 */
[----:B------:R-:W-:Y:S02]  /*a140*/  @!P3 IADD3 R23, P5, R23, R30, RZ ;  /* 0x0000001e1717b210 */ /* 0x000fe40007fbe0ff */
[----:B------:R-:W-:Y:S01]  /*a150*/  IADD3 R30, P6, R30, UR5, RZ ;  /* 0x000000051e1e7c10 */ /* 0x000fe2000ffde0ff */
[----:B------:R4:W5:Y:S02]  /*a160*/  @!P1 LDS.64 R14, [R27+0x18] ;  /* 0x000018001b0e9984 */ /* 0x0009640000000a00 */
[----:B------:R-:W-:Y:S01]  /*a170*/  @!P3 IMAD.X R24, RZ, RZ, R33, P5 ;  /* 0x000000ffff18b224 */ /* 0x000fe200028e0621 */
[----:B------:R-:W-:Y:S02]  /*a180*/  @!P3 LEA R22, P5, R23, R17, 0x3 ;  /* 0x000000111716b211 */ /* 0x000fe400078a18ff */
[----:B------:R-:W-:-:S02]  /*a190*/  IADD3.X R33, R33, UR8, RZ, P6, !PT ;  /* 0x0000000821217c10 */ /* 0x000fc4000b7fe4ff */
[----:B------:R-:W-:Y:S02]  /*a1a0*/  @!P3 LEA.HI.X R23, R23, R20, R24, 0x3, P5 ;  /* 0x000000141717b211 */ /* 0x000fe400028f1c18 */
[----:B------:R-:W-:Y:S02]  /*a1b0*/  @!P2 IADD3 R25, P5, R28, R30, RZ ;  /* 0x0000001e1c19a210 */ /* 0x000fe40007fbe0ff */
[----:B------:R-:W-:-:S03]  /*a1c0*/  IADD3 R30, P6, R30, UR5, RZ ;  /* 0x000000051e1e7c10 */ /* 0x000fc6000ffde0ff */
[----:B------:R-:W-:Y:S01]  /*a1d0*/  @!P2 IMAD.X R26, RZ, RZ, R33, P5 ;  /* 0x000000ffff1aa224 */ /* 0x000fe200028e0621 */
[----:B------:R-:W-:Y:S02]  /*a1e0*/  @!P2 LEA R24, P5, R25, R17, 0x3 ;  /* 0x000000111918a211 */ /* 0x000fe400078a18ff */
[----:B------:R-:W-:Y:S02]  /*a1f0*/  IADD3.X R33, R33, UR8, RZ, P6, !PT ;  /* 0x0000000821217c10 */ /* 0x000fe4000b7fe4ff */
[----:B------:R-:W-:Y:S02]  /*a200*/  @!P2 LEA.HI.X R25, R25, R20, R26, 0x3, P5 ;  /* 0x000000141919a211 */ /* 0x000fe400028f1c1a */
[----:B----4-:R-:W-:-:S05]  /*a210*/  @!P1 IADD3 R27, P5, R34, R30, RZ ;  /* 0x0000001e221b9210 */ /* 0x010fca0007fbe0ff */
[----:B------:R-:W-:Y:S01]  /*a220*/  @!P1 IMAD.X R28, RZ, RZ, R33, P5 ;  /* 0x000000ffff1c9224 */ /* 0x000fe200028e0621 */
[----:B0-----:R0:W-:Y:S01]  /*a230*/  @!P4 STG.E.64 desc[UR6][R18.64], R2 ;  /* 0x000000021200c986 */ /* 0x0011e2000c101b06 */
[----:B------:R-:W-:-:S03]  /*a240*/  @!P1 LEA R26, P5, R27, R17, 0x3 ;  /* 0x000000111b1a9211 */ /* 0x000fc600078a18ff */
[----:B--2---:R0:W-:Y:S01]  /*a250*/  @!P3 STG.E.64 desc[UR6][R22.64], R6 ;  /* 0x000000061600b986 */ /* 0x0041e2000c101b06 */
[----:B------:R-:W-:Y:S01]  /*a260*/  @!P1 LEA.HI.X R27, R27, R20, R28, 0x3, P5 ;  /* 0x000000141b1b9211 */ /* 0x000fe200028f1c1c */
[----:B------:R-:W-:Y:S02]  /*a270*/  VIADD R28, R34, 0x1f ;  /* 0x0000001f221c7836 */ /* 0x000fe40000000000 */
[----:B---3--:R0:W-:Y:S01]  /*a280*/  @!P2 STG.E.64 desc[UR6][R24.64], R12 ;  /* 0x0000000c1800a986 */ /* 0x0081e2000c101b06 */
[----:B------:R-:W-:-:S03]  /*a290*/  ISETP.NE.AND P2, PT, R21, RZ, PT ;  /* 0x000000ff1500720c */ /* 0x000fc60003f45270 */
[----:B-----5:R0:W-:Y:S01]  /*a2a0*/  @!P1 STG.E.64 desc[UR6][R26.64], R14 ;  /* 0x0000000e1a009986 */ /* 0x0201e2000c101b06 */
[----:B------:R-:W-:-:S04]  /*a2b0*/  IADD3 R30, P1, R30, UR5, RZ ;  /* 0x000000051e1e7c10 */ /* 0x000fc8000ff3e0ff */
[----:B------:R-:W-:-:S05]  /*a2c0*/  IADD3.X R33, R33, UR8, RZ, P1, !PT ;  /* 0x0000000821217c10 */ /* 0x000fca0008ffe4ff */
[----:B------:R-:W-:Y:S05]  /*a2d0*/  @P2 BRA `(.L_x_33381) ;  /* 0xfffffffc00342947 */ /* 0x000fea000383ffff */
.L_x_33380:
[----:B------:R-:W-:Y:S05]  /*a2e0*/  BSYNC B1 ;  /* 0x0000000000017941 */ /* 0x000fea0003800000 */
.L_x_33379:
        /* <DEDUP_REMOVED lines=15> */
.L_x_33383:
[----:B------:R-:W-:Y:S05]  /*a3e0*/  BSYNC B1 ;  /* 0x0000000000017941 */ /* 0x000fea0003800000 */
.L_x_33382:
[----:B------:R-:W-:Y:S02]  /*a3f0*/  IADD3 R29, R29, 0x1, R54 ;  /* 0x000000011d1d7810 */ /* 0x000fe40007ffe036 */
        /* <DEDUP_REMOVED lines=24> */
.L_x_33378:
[----:B------:R-:W-:Y:S05]  /*a580*/  BSYNC B0 ;  /* 0x0000000000007941 */ /* 0x000fea0003800000 */
.L_x_33377:
[----:B------:R-:W-:Y:S01]  /*a590*/  BAR.SYNC.DEFER_BLOCKING 0x0 ;  /* 0x0000000000007b1d */ /* 0x000fe20000010000 */
[----:B------:R-:W-:Y:S01]  /*a5a0*/  SHF.R.U32.HI R17, RZ, 0x5, R57 ;  /* 0x00000005ff117819 */ /* 0x000fe20000011639 */
[----:B0-2---:R-:W-:-:S03]  /*a5b0*/  IMAD.SHL.U32 R6, R57, 0x10, RZ ;  /* 0x0000001039067824 */ /* 0x005fc600078e00ff */
[----:B------:R-:W-:Y:S01]  /*a5c0*/  LOP3.LUT P0, RZ, R17, 0x7, RZ, 0xc0, !PT ;  /* 0x0000000711ff7812 */ /* 0x000fe2000780c0ff */
[----:B------:R-:W-:Y:S01]  /*a5d0*/  BSSY B0, `(.L_x_33384) ;  /* 0x0000037000007945 */ /* 0x000fe20003800000 */
[----:B------:R0:W-:Y:S01]  /*a5e0*/  STS.128 [R6+UR4], R8 ;  /* 0x0000000806007988 */ /* 0x0001e20008000c04 */
[----:B------:R-:W-:Y:S10]  /*a5f0*/  BAR.SYNC.DEFER_BLOCKING 0x0 ;  /* 0x0000000000007b1d */ /* 0x000ff40000010000 */
[----:B------:R-:W-:Y:S05]  /*a600*/  @P0 BRA `(.L_x_33385) ;  /* 0x0000000000cc0947 */ /* 0x000fea0003800000 */
[----:B---3--:R-:W-:Y:S01]  /*a610*/  LOP3.LUT R3, R57, 0x1f, RZ, 0xc0, !PT ;  /* 0x0000001f39037812 */ /* 0x008fe200078ec0ff */
[----:B----4-:R-:W0:Y:S01]  /*a620*/  LDS.128 R12, [R6+UR4+0x200] ;  /* 0x00020004060c7984 */ /* 0x010e220008000c00 */
[----:B------:R-:W-:Y:S01]  /*a630*/  ULDC.64 UR8, c[0x0][0x258] ;  /* 0x0000960000087ab9 */ /* 0x000fe20000000a00 */
[C---:B------:R-:W-:Y:S01]  /*a640*/  IMAD.SHL.U32 R2, R56.reuse, 0x80, RZ ;  /* 0x0000008038027824 */ /* 0x040fe200078e00ff */
[----:B------:R-:W-:Y:S01]  /*a650*/  ISETP.GE.U32.AND P0, PT, R3, R52, PT ;  /* 0x000000340300720c */ /* 0x000fe20003f06070 */
[----:B------:R-:W2:Y:S01]  /*a660*/  LDS.128 R20, [R6+UR4+0x400] ;  /* 0x0004000406147984 */ /* 0x000ea20008000c00 */
[----:B------:R-:W-:Y:S01]  /*a670*/  SHF.L.U64.HI R3, R56, 0x7, R55 ;  /* 0x0000000738037819 */ /* 0x000fe20000010237 */
[----:B------:R-:W-:Y:S02]  /*a680*/  IMAD R5, R5, UR8, RZ ;  /* 0x0000000805057c24 */ /* 0x000fe4000f8e02ff */
[----:B------:R-:W3:Y:S01]  /*a690*/  LDS.128 R24, [R6+UR4+0x600] ;  /* 0x0006000406187984 */ /* 0x000ee20008000c00 */
[----:B------:R-:W-:-:S03]  /*a6a0*/  IMAD.WIDE.U32 R2, R4, UR8, R2 ;  /* 0x0000000804027c25 */ /* 0x000fc6000f8e0002 */
[----:B------:R-:W4:Y:S01]  /*a6b0*/  LDS.128 R28, [R6+UR4+0x800] ;  /* 0x00080004061c7984 */ /* 0x000f220008000c00 */
[----:B------:R-:W-:-:S03]  /*a6c0*/  IMAD R5, R4, UR9, R5 ;  /* 0x0000000904057c24 */ /* 0x000fc6000f8e0205 */
[----:B------:R-:W5:Y:S01]  /*a6d0*/  @!P0 LDC.64 R18, c[0x0][0x248] ;  /* 0x00009200ff128b82 */ /* 0x000f620000000a00 */
[----:B------:R-:W4:Y:S01]  /*a6e0*/  LDS.128 R32, [R6+UR4+0xa00] ;  /* 0x000a000406207984 */ /* 0x000f220008000c00 */
[----:B------:R-:W-:Y:S01]  /*a6f0*/  IMAD.IADD R7, R5, 0x1, R3 ;  /* 0x0000000105077824 */ /* 0x000fe200078e0203 */
[----:B------:R-:W-:Y:S02]  /*a700*/  @!P0 LOP3.LUT R3, R6, 0x1f0, RZ, 0xc0, !PT ;  /* 0x000001f006038812 */ /* 0x000fe400078ec0ff */
[----:B------:R-:W4:Y:S04]  /*a710*/  LDS.128 R36, [R6+UR4+0xc00] ;  /* 0x000c000406247984 */ /* 0x000f280008000c00 */
[----:B-1----:R-:W1:Y:S01]  /*a720*/  LDS.128 R40, [R6+UR4+0xe00] ;  /* 0x000e000406287984 */ /* 0x002e620008000c00 */
[----:B-----5:R-:W-:Y:S01]  /*a730*/  @!P0 LEA R4, P1, R2, R18, 0x2 ;  /* 0x0000001202048211 */ /* 0x020fe200078210ff */
[----:B0-----:R-:W-:Y:S01]  /*a740*/  FADD R9, R9, R13 ;  /* 0x0000000d09097221 */ /* 0x001fe20000000000 */
[----:B------:R-:W-:Y:S01]  /*a750*/  FADD R5, R10, R14 ;  /* 0x0000000e0a057221 */ /* 0x000fe20000000000 */
[----:B------:R-:W-:Y:S01]  /*a760*/  FADD R11, R11, R15 ;  /* 0x0000000f0b0b7221 */ /* 0x000fe20000000000 */
[----:B------:R-:W-:Y:S01]  /*a770*/  @!P0 LEA.HI.X R7, R2, R19, R7, 0x2, P1 ;  /* 0x0000001302078211 */ /* 0x000fe200008f1407 */
[----:B--2---:R-:W-:Y:S01]  /*a780*/  FADD R9, R9, R21 ;  /* 0x0000001509097221 */ /* 0x004fe20000000000 */
[----:B------:R-:W-:Y:S01]  /*a790*/  @!P0 IADD3 R2, P1, R3, R4, RZ ;  /* 0x0000000403028210 */ /* 0x000fe20007f3e0ff */
[----:B------:R-:W-:Y:S01]  /*a7a0*/  FADD R3, R8, R12 ;  /* 0x0000000c08037221 */ /* 0x000fe20000000000 */
[----:B------:R-:W-:Y:S01]  /*a7b0*/  FADD R5, R5, R22 ;  /* 0x0000001605057221 */ /* 0x000fe20000000000 */
[----:B------:R-:W-:Y:S01]  /*a7c0*/  FADD R11, R11, R23 ;  /* 0x000000170b0b7221 */ /* 0x000fe20000000000 */
[----:B---3--:R-:W-:Y:S01]  /*a7d0*/  FADD R9, R9, R25 ;  /* 0x0000001909097221 */ /* 0x008fe20000000000 */
[----:B------:R-:W-:Y:S01]  /*a7e0*/  FADD R3, R3, R20 ;  /* 0x0000001403037221 */ /* 0x000fe20000000000 */
[----:B------:R-:W-:Y:S01]  /*a7f0*/  FADD R5, R5, R26 ;  /* 0x0000001a05057221 */ /* 0x000fe20000000000 */
[----:B------:R-:W-:Y:S01]  /*a800*/  FADD R11, R11, R27 ;  /* 0x0000001b0b0b7221 */ /* 0x000fe20000000000 */
[----:B----4-:R-:W-:Y:S01]  /*a810*/  FADD R9, R9, R29 ;  /* 0x0000001d09097221 */ /* 0x010fe20000000000 */
[----:B------:R-:W-:Y:S01]  /*a820*/  FADD R3, R3, R24 ;  /* 0x0000001803037221 */ /* 0x000fe20000000000 */
        /* <DEDUP_REMOVED lines=10> */
[----:B-1----:R-:W-:Y:S01]  /*a8d0*/  FADD R9, R9, R41 ;  /* 0x0000002909097221 */ /* 0x002fe20000000000 */
[----:B------:R-:W-:Y:S01]  /*a8e0*/  FADD R3, R3, R36 ;  /* 0x0000002403037221 */ /* 0x000fe20000000000 */
[----:B------:R-:W-:Y:S01]  /*a8f0*/  FADD R10, R5, R42 ;  /* 0x0000002a050a7221 */ /* 0x000fe20000000000 */
[----:B------:R-:W-:-:S02]  /*a900*/  FADD R11, R11, R43 ;  /* 0x0000002b0b0b7221 */ /* 0x000fc40000000000 */
[----:B------:R-:W-:Y:S01]  /*a910*/  FADD R8, R3, R40 ;  /* 0x0000002803087221 */ /* 0x000fe20000000000 */
[----:B------:R-:W-:-:S05]  /*a920*/  @!P0 IMAD.X R3, RZ, RZ, R7, P1 ;  /* 0x000000ffff038224 */ /* 0x000fca00008e0607 */
[----:B------:R2:W-:Y:S02]  /*a930*/  @!P0 STG.E.128 desc[UR6][R2.64], R8 ;  /* 0x0000000802008986 */ /* 0x0005e4000c101d06 */
.L_x_33385:
[----:B------:R-:W-:Y:S05]  /*a940*/  BSYNC B0 ;  /* 0x0000000000007941 */ /* 0x000fea0003800000 */
.L_x_33384:
[----:B------:R-:W-:Y:S02]  /*a950*/  ULDC.64 UR4, c[0x0][0x238] ;  /* 0x00008e0000047ab9 */ /* 0x000fe40000000a00 */
[----:B------:R-:W-:-:S04]  /*a960*/  ISETP.NE.U32.AND P0, PT, RZ, UR4, PT ;  /* 0x00000004ff007c0c */ /* 0x000fc8000bf05070 */
[----:B------:R-:W-:-:S13]  /*a970*/  ISETP.NE.AND.EX P0, PT, RZ, UR5, PT, P0 ;  /* 0x00000005ff007c0c */ /* 0x000fda000bf05300 */
[----:B------:R-:W-:Y:S05]  /*a980*/  @!P0 BRA `(.L_x_33386) ;  /* 0x0000000000ac8947 */ /* 0x000fea0003800000 */
[----:B--23--:R-:W2:Y:S01]  /*a990*/  SHFL.DOWN PT, R3, R16, 0x10, 0x1f ;  /* 0x0a001f0010037f89 */ /* 0x00cea200000e0000 */
[----:B------:R-:W-:Y:S01]  /*a9a0*/  LOP3.LUT P0, RZ, R57, 0x1f, RZ, 0xc0, !PT ;  /* 0x0000001f39ff7812 */ /* 0x000fe2000780c0ff */
[----:B------:R-:W-:-:S12]  /*a9b0*/  BSSY B0, `(.L_x_33387) ;  /* 0x0000022000007945 */ /* 0x000fd80003800000 */
[----:B0-----:R-:W0:Y:S01]  /*a9c0*/  @!P0 S2R R6, SR_CgaCtaId ;  /* 0x0000000000068919 */ /* 0x001e220000008800 */
[----:B------:R-:W-:Y:S02]  /*a9d0*/  @!P0 MOV R9, 0x400 ;  /* 0x0000040000098802 */ /* 0x000fe40000000f00 */
[----:B--2---:R-:W-:-:S05]  /*a9e0*/  FMNMX R3, R16, R3, !PT ;  /* 0x0000000310037209 */ /* 0x004fca0007800000 */
[----:B------:R-:W2:Y:S01]  /*a9f0*/  SHFL.DOWN PT, R2, R3, 0x8, 0x1f ;  /* 0x09001f0003027f89 */ /* 0x000ea200000e0000 */
[----:B0-----:R-:W-:-:S05]  /*aa00*/  @!P0 LEA R9, R6, R9, 0x18 ;  /* 0x0000000906098211 */ /* 0x001fca00078ec0ff */
[----:B------:R-:W-:Y:S01]  /*aa10*/  @!P0 IMAD.IADD R9, R62, 0x1, R9 ;  /* 0x000000013e098824 */ /* 0x000fe200078e0209 */
[----:B--2---:R-:W-:-:S05]  /*aa20*/  FMNMX R2, R3, R2, !PT ;  /* 0x0000000203027209 */ /* 0x004fca0007800000 */
        /* <DEDUP_REMOVED lines=25> */
.L_x_33396:
[----:B--2---:R-:W-:-:S07]  /*abc0*/  FMNMX R5, R4, R5, !PT ;  /* 0x0000000504057209 */ /* 0x004fce0007800000 */
.L_x_33388:
[----:B------:R-:W-:Y:S05]  /*abd0*/  BSYNC B0 ;  /* 0x0000000000007941 */ /* 0x000fea0003800000 */
.L_x_33387:
[----:B------:R-:W-:Y:S01]  /*abe0*/  ISETP.NE.AND P0, PT, R57, RZ, PT ;  /* 0x000000ff3900720c */ /* 0x000fe20003f05270 */
[----:B------:R-:W-:-:S12]  /*abf0*/  BSSY B0, `(.L_x_33386) ;  /* 0x0000004000007945 */ /* 0x000fd80003800000 */
[----:B------:R-:W-:Y:S05]  /*ac00*/  @P0 BRA `(.L_x_33390) ;  /* 0x0000000000080947 */ /* 0x000fea0003800000 */
[----:B------:R-:W2:Y:S02]  /*ac10*/  LDC.64 R2, c[0x0][0x238] ;  /* 0x00008e00ff027b82 */ /* 0x000ea40000000a00 */
[----:B--2---:R2:W-:Y:S02]  /*ac20*/  REDG.E.MAX.S32.STRONG.GPU desc[UR6][R2.64], R5 ;  /* 0x000000050200798e */ /* 0x0045e4000d10e386 */
.L_x_33390:
[----:B------:R-:W-:Y:S05]  /*ac30*/  BSYNC B0 ;  /* 0x0000000000007941 */ /* 0x000fea0003800000 */
.L_x_33386:
[----:B------:R-:W5:Y:S01]  /*ac40*/  S2UR UR8, SR_CTAID.X ;  /* 0x00000000000879c3 */ /* 0x000f620000002500 */
[----:B------:R-:W-:Y:S02]  /*ac50*/  ULDC.64 UR4, c[0x0][0x240] ;  /* 0x0000900000047ab9 */ /* 0x000fe40000000a00 */
[----:B------:R-:W-:Y:S02]  /*ac60*/  ISETP.EQ.U32.AND P1, PT, RZ, UR4, PT ;  /* 0x00000004ff007c0c */ /* 0x000fe4000bf22070 */
[----:B-----5:R-:W-:-:S04]  /*ac70*/  LOP3.LUT P0, RZ, R57, UR8, RZ, 0xfc, !PT ;  /* 0x0000000839ff7c12 */ /* 0x020fc8000f80fcff */
[----:B------:R-:W-:-:S13]  /*ac80*/  ISETP.EQ.OR.EX P0, PT, RZ, UR5, P0, P1 ;  /* 0x00000005ff007c0c */ /* 0x000fda0008702710 */
[----:B------:R-:W-:Y:S05]  /*ac90*/  @P0 EXIT ;  /* 0x000000000000094d */ /* 0x000fea0003800000 */
[----:B--23--:R-:W-:-:S05]  /*aca0*/  VIADD R2, R0, 0x1800000 ;  /* 0x0180000000027836 */ /* 0x00cfca0000000000 */
[----:B------:R-:W-:-:S04]  /*acb0*/  LOP3.LUT R2, R2, 0x7f800000, RZ, 0xc0, !PT ;  /* 0x7f80000002027812 */ /* 0x000fc800078ec0ff */
[----:B------:R-:W-:-:S13]  /*acc0*/  ISETP.GT.U32.AND P0, PT, R2, 0x1ffffff, PT ;  /* 0x01ffffff0200780c */ /* 0x000fda0003f04070 */
[----:B------:R-:W-:Y:S05]  /*acd0*/  @P0 BRA `(.L_x_33391) ;  /* 0x00000000000c0947 */ /* 0x000fea0003800000 */
[----:B------:R-:W-:-:S07]  /*ace0*/  MOV R7, 0xad00 ;  /* 0x0000ad0000077802 */ /* 0x000fce0000000f00 */
[----:B01--4-:R-:W-:Y:S05]  /*acf0*/  CALL.REL.NOINC `($__internal_751_$__cuda_sm20_rcp_rn_f32_slowpath) ;  /* 0x0000000400847944 */ /* 0x013fea0003c00000 */
[----:B------:R-:W-:Y:S05]  /*ad00*/  BRA `(.L_x_33392) ;  /* 0x0000000000107947 */ /* 0x000fea0003800000 */
.L_x_33391:
[----:B------:R-:W2:Y:S02]  /*ad10*/  MUFU.RCP R5, R0 ;  /* 0x0000000000057308 */ /* 0x000ea40000001000 */
[----:B--2---:R-:W-:-:S04]  /*ad20*/  FFMA R2, R5, R0, -1 ;  /* 0xbf80000005027423 */ /* 0x004fc80000000000 */
[----:B------:R-:W-:-:S04]  /*ad30*/  FADD.FTZ R2, -R2, -RZ ;  /* 0x800000ff02027221 */ /* 0x000fc80000010100 */
[----:B------:R-:W-:-:S07]  /*ad40*/  FFMA R5, R5, R2, R5 ;  /* 0x0000000205057223 */ /* 0x000fce0000000005 */
.L_x_33392:
[----:B------:R-:W2:Y:S02]  /*ad50*/  LDC.64 R2, c[0x0][0x240] ;  /* 0x00009000ff027b82 */ /* 0x000ea40000000a00 */
[----:B--2---:R-:W-:Y:S01]  /*ad60*/  STG.E desc[UR6][R2.64], R5 ;  /* 0x0000000502007986 */ /* 0x004fe2000c101906 */
[----:B------:R-:W-:Y:S05]  /*ad70*/  EXIT ;  /* 0x000000000000794d */ /* 0x000fea0003800000 */
.L_x_33389:
[----:B------:R-:W-:Y:S02]  /*ad80*/  IMAD.MOV.U32 R7, RZ, RZ, 0x4 ;  /* 0x00000004ff077424 */ /* 0x000fe400078e00ff */
[----:B------:R-:W-:Y:S02]  /*ad90*/  IMAD.MOV.U32 R9, RZ, RZ, 0x1f ;  /* 0x0000001fff097424 */ /* 0x000fe400078e00ff */
[----:B------:R-:W-:-:S07]  /*ada0*/  IMAD.MOV.U32 R6, RZ, RZ, -0x1 ;  /* 0xffffffffff067424 */ /* 0x000fce00078e00ff */
[----:B012-4-:R-:W-:Y:S05]  /*adb0*/  WARPSYNC.COLLECTIVE R6, `(.L_x_33393) ;  /* 0x0000000006087348 */ /* 0x017fea0003c00000 */
[----:B--2---:R2:W3:Y:S02]  /*adc0*/  SHFL.DOWN P0, R5, R2, R7, R9 ;  /* 0x0800000702057389 */ /* 0x0044e40000000009 */
[----:B01234-:R-:W-:Y:S01]  /*add0*/  ENDCOLLECTIVE ;  /* 0x000000000000791b */ /* 0x01ffe20003800000 */
.L_x_33393:
[----:B------:R-:W-:Y:S02]  /*ade0*/  IMAD.MOV.U32 R7, RZ, RZ, 0x2 ;  /* 0x00000002ff077424 */ /* 0x000fe400078e00ff */
[----:B------:R-:W-:-:S05]  /*adf0*/  IMAD.MOV.U32 R3, RZ, RZ, R5 ;  /* 0x000000ffff037224 */ /* 0x000fca00078e0005 */
[----:B------:R-:W-:-:S05]  /*ae00*/  FMNMX R3, R3, R2, !PT ;  /* 0x0000000203037209 */ /* 0x000fca0007800000 */
[----:B------:R-:W-:-:S07]  /*ae10*/  IMAD.MOV.U32 R2, RZ, RZ, R3 ;  /* 0x000000ffff027224 */ /* 0x000fce00078e0003 */
[----:B------:R-:W-:Y:S05]  /*ae20*/  WARPSYNC.COLLECTIVE R6, `(.L_x_33394) ;  /* 0x0000000006087348 */ /* 0x000fea0003c00000 */
[----:B------:R0:W1:Y:S02]  /*ae30*/  SHFL.DOWN P0, R5, R2, R7, R9 ;  /* 0x0800000702057389 */ /* 0x0000640000000009 */
[----:B01----:R-:W-:Y:S01]  /*ae40*/  ENDCOLLECTIVE ;  /* 0x000000000000791b */ /* 0x003fe20003800000 */
.L_x_33394:
[----:B------:R-:W-:Y:S02]  /*ae50*/  IMAD.MOV.U32 R7, RZ, RZ, 0x1 ;  /* 0x00000001ff077424 */ /* 0x000fe400078e00ff */
[----:B------:R-:W-:-:S05]  /*ae60*/  IMAD.MOV.U32 R4, RZ, RZ, R5 ;  /* 0x000000ffff047224 */ /* 0x000fca00078e0005 */
[----:B------:R-:W-:-:S05]  /*ae70*/  FMNMX R4, R3, R4, !PT ;  /* 0x0000000403047209 */ /* 0x000fca0007800000 */
[----:B------:R-:W-:-:S07]  /*ae80*/  IMAD.MOV.U32 R2, RZ, RZ, R4 ;  /* 0x000000ffff027224 */ /* 0x000fce00078e0004 */
[----:B------:R-:W-:Y:S05]  /*ae90*/  WARPSYNC.COLLECTIVE R6, `(.L_x_33395) ;  /* 0x0000000006087348 */ /* 0x000fea0003c00000 */
[----:B------:R0:W1:Y:S02]  /*aea0*/  SHFL.DOWN P0, R5, R2, R7, R9 ;  /* 0x0800000702057389 */ /* 0x0000640000000009 */
[----:B01----:R-:W-:Y:S01]  /*aeb0*/  ENDCOLLECTIVE ;  /* 0x000000000000791b */ /* 0x003fe20003800000 */
.L_x_33395:
[----:B------:R-:W-:Y:S05]  /*aec0*/  BRA `(.L_x_33396) ;  /* 0xfffffffc003c7947 */ /* 0x000fea000383ffff */
        .weak           $__internal_750_$__cuda_sm20_div_u64
        .type           $__internal_750_$__cuda_sm20_div_u64,@function
        .size           $__internal_750_$__cuda_sm20_div_u64,($__internal_751_$__cuda_sm20_rcp_rn_f32_slowpath - $__internal_750_$__cuda_sm20_div_u64)
$__internal_750_$__cuda_sm20_div_u64:
        /* <DEDUP_REMOVED lines=58> */
[----:B------:R-:W-:Y:S01]  /*b270*/  ISETP.GE.U32.AND.EX P0, PT, R2, R15, PT, P0 ;  /* 0x0000000f0200720c */ /* 0x000fe20003f06100 */
[----:B------:R-:W-:Y:S01]  /*b280*/  IMAD.MOV.U32 R2, RZ, RZ, R10 ;  /* 0x000000ffff027224 */ /* 0x000fe200078e000a */
[----:B------:R-:W-:Y:S01]  /*b290*/  ISETP.NE.AND.EX P1, PT, R15, RZ, PT, P1 ;  /* 0x000000ff0f00720c */ /* 0x000fe20003f25310 */
[----:B------:R-:W-:Y:S01]  /*b2a0*/  IMAD.X R5, RZ, RZ, R0, P2 ;  /* 0x000000ffff057224 */ /* 0x000fe200010e0600 */
[----:B------:R-:W-:Y:S01]  /*b2b0*/  SEL R4, R4, R3, P0 ;  /* 0x0000000304047207 */ /* 0x000fe20000000000 */
[----:B------:R-:W-:-:S03]  /*b2c0*/  IMAD.MOV.U32 R3, RZ, RZ, 0x0 ;  /* 0x00000000ff037424 */ /* 0x000fc600078e00ff */
[----:B------:R-:W-:Y:S02]  /*b2d0*/  SEL R5, R5, R0, P0 ;  /* 0x0000000005057207 */ /* 0x000fe40000000000 */
[----:B------:R-:W-:Y:S02]  /*b2e0*/  SEL R4, R4, 0xffffffff, P1 ;  /* 0xffffffff04047807 */ /* 0x000fe40000800000 */
[----:B------:R-:W-:Y:S01]  /*b2f0*/  SEL R5, R5, 0xffffffff, P1 ;  /* 0xffffffff05057807 */ /* 0x000fe20000800000 */
[----:B------:R-:W-:Y:S06]  /*b300*/  RET.REL.NODEC R2 `(_ZN18transformer_engine6detail38cast_transpose_fused_kernel_notalignedILb1ELb0ELb0EfNS_16CTDBiasDActParamI13__nv_bfloat16S3_13__nv_fp8_e4m3fEELi4ELi8ENS_5EmptyELPFffRKS6_E0EEEvT3_mmm) ;  /* 0xffffff4c023c7950 */ /* 0x000fec0003c3ffff */
        .weak           $__internal_751_$__cuda_sm20_rcp_rn_f32_slowpath
        .type           $__internal_751_$__cuda_sm20_rcp_rn_f32_slowpath,@function
        .size           $__internal_751_$__cuda_sm20_rcp_rn_f32_slowpath,(.L_x_35236 - $__internal_751_$__cuda_sm20_rcp_rn_f32_slowpath)
$__internal_751_$__cuda_sm20_rcp_rn_f32_slowpath:
        /* <DEDUP_REMOVED lines=15> */
.L_x_33397:
        /* <DEDUP_REMOVED lines=33> */
.L_x_33399:
[----:B------:R0:W1:Y:S02]  /*b610*/  MUFU.RCP R2, R0 ;  /* 0x0000000000027308 */ /* 0x0000640000001000 */
.L_x_33398:
[----:B-1-3--:R-:W-:Y:S02]  /*b620*/  IMAD.MOV.U32 R5, RZ, RZ, R2 ;  /* 0x000000ffff057224 */ /* 0x00afe400078e0002 */
[----:B------:R-:W-:Y:S02]  /*b630*/  IMAD.MOV.U32 R2, RZ, RZ, R7 ;  /* 0x000000ffff027224 */ /* 0x000fe400078e0007 */
[----:B------:R-:W-:-:S04]  /*b640*/  IMAD.MOV.U32 R3, RZ, RZ, 0x0 ;  /* 0x00000000ff037424 */ /* 0x000fc800078e00ff */
[----:B0-2---:R-:W-:Y:S05]  /*b650*/  RET.REL.NODEC R2 `(_ZN18transformer_engine6detail38cast_transpose_fused_kernel_notalignedILb1ELb0ELb0EfNS_16CTDBiasDActParamI13__nv_bfloat16S3_13__nv_fp8_e4m3fEELi4ELi8ENS_5EmptyELPFffRKS6_E0EEEvT3_mmm) ;  /* 0xffffff4802687950 */ /* 0x005fea0003c3ffff */
.L_x_33400:
        /* <DEDUP_REMOVED lines=10> */
.L_x_35236:


//--------------------- .text._ZN18transformer_engine6detail38cast_transpose_fused_kernel_notalignedILb1ELb0ELb0EfNS_16CTDBiasDActParamI13__nv_bfloat16S3_13__nv_fp8_e5m2fEELi4ELi8ENS_5EmptyELPFffRKS6_E0EEEvT3_mmm --------------------------
	.section	.text._ZN18transformer_engine6detail38cast_transpose_fused_kernel_notalignedILb1ELb0ELb0EfNS_16CTDBiasDActParamI13__nv_bfloat16S3_13__nv_fp8_e5m2fEELi4ELi8ENS_5EmptyELPFffRKS6_E0EEEvT3_mmm,"ax",@progbits
	.align	128
        .global         _ZN18transformer_engine6detail38cast_transpose_fused_kernel_notalignedILb1ELb0ELb0EfNS_16CTDBiasDActParamI13__nv_bfloat16S3_13__nv_fp8_e5m2fEELi4ELi8ENS_5EmptyELPFffRKS6_E0EEEvT3_mmm
        .type           _ZN18transformer_engine6detail38cast_transpose_fused_kernel_notalignedILb1ELb0ELb0EfNS_16CTDBiasDActParamI13__nv_bfloat16S3_13__nv_fp8_e5m2fEELi4ELi8ENS_5EmptyELPFffRKS6_E0EEEvT3_mmm,@function
        .size           _ZN18transformer_engine6detail38cast_transpose_fused_kernel_notalignedILb1ELb0ELb0EfNS_16CTDBiasDActParamI13__nv_bfloat16S3_13__nv_fp8_e5m2fEELi4ELi8ENS_5EmptyELPFffRKS6_E0EEEvT3_mmm,(.L_x_35238 - _ZN18transformer_engine6detail38cast_transpose_fused_kernel_notalignedILb1ELb0ELb0EfNS_16CTDBiasDActParamI13__nv_bfloat16S3_13__nv_fp8_e5m2fEELi4ELi8ENS_5EmptyELPFffRKS6_E0EEEvT3_mmm)
        .other          _ZN18transformer_engine6detail38cast_transpose_fused_kernel_notalignedILb1ELb0ELb0EfNS_16CTDBiasDActParamI13__nv_bfloat16S3_13__nv_fp8_e5m2fEELi4ELi8ENS_5EmptyELPFffRKS6_E0EEEvT3_mmm,@"STO_CUDA_ENTRY STV_DEFAULT"
_ZN18transformer_engine6detail38cast_transpose_fused_kernel_notalignedILb1ELb0ELb0EfNS_16CTDBiasDActParamI13__nv_bfloat16S3_13__nv_fp8_e5m2fEELi4ELi8ENS_5EmptyELPFffRKS6_E0EEEvT3_mmm:
.text._ZN18transformer_engine6detail38cast_transpose_fused_kernel_notalignedILb1ELb0ELb0EfNS_16CTDBiasDActParamI13__nv_bfloat16S3_13__nv_fp8_e5m2fEELi4ELi8ENS_5EmptyELPFffRKS6_E0EEEvT3_mmm:
        /* <DEDUP_REMOVED lines=20> */
[----:B------:R-:W-:Y:S05]  /*0140*/  CALL.REL.NOINC `($__internal_752_$__cuda_sm20_div_u64) ;  /* 0x000000ac00607944 */ /* 0x000fea0003c00000 */
        /* <DEDUP_REMOVED lines=9> */
.L_x_33401:
        /* <DEDUP_REMOVED lines=22> */
.L_x_33402:
        /* <DEDUP_REMOVED lines=227> */
[----:B------:R-:W-:Y:S02]  /*1170*/  F2FP.SATFINITE.E5M2.F32.PACK_AB_MERGE_C R3, RZ, R3, RZ ;  /* 0x00000003ff03723e */ /* 0x000fe400048060ff */
[----:B------:R-:W-:Y:S02]  /*1180*/  F2FP.SATFINITE.E5M2.F32.PACK_AB_MERGE_C R70, RZ, R70, RZ ;  /* 0x00000046ff46723e */ /* 0x000fe400048060ff */
        /* <DEDUP_REMOVED lines=14> */
[----:B-1----:R-:W-:Y:S01]  /*1270*/  F2FP.SATFINITE.E5M2.F32.PACK_AB_MERGE_C R68, RZ, R9, RZ ;  /* 0x00000009ff44723e */ /* 0x002fe200048060ff */
[----:B------:R-:W-:Y:S01]  /*1280*/  @P0 IMAD.WIDE.U32 R60, R65, 0xe, R60 ;  /* 0x0000000e413c0825 */ /* 0x000fe200078e003c */
[----:B------:R-:W-:-:S03]  /*1290*/  F2FP.SATFINITE.E5M2.F32.PACK_AB_MERGE_C R64, RZ, R64, RZ ;  /* 0x00000040ff40723e */ /* 0x000fc600048060ff */
        /* <DEDUP_REMOVED lines=56> */
[----:B0-----:R-:W-:Y:S01]  /*1620*/  F2FP.SATFINITE.E5M2.F32.PACK_AB_MERGE_C R72, RZ, R74, RZ ;  /* 0x0000004aff48723e */ /* 0x001fe200048060ff */
        /* <DEDUP_REMOVED lines=15> */
[----:B------:R-:W-:Y:S01]  /*1720*/  F2FP.SATFINITE.E5M2.F32.PACK_AB_MERGE_C R92, RZ, R87, RZ ;  /* 0x00000057ff5c723e */ /* 0x000fe200048060ff */
[----:B------:R-:W-:Y:S01]  /*1730*/  IMAD.U32 R107, R7, 0x10000, RZ ;  /* 0x00010000076b7824 */ /* 0x000fe200078e00ff */
[----:B------:R-:W-:Y:S01]  /*1740*/  F2FP.SATFINITE.E5M2.F32.PACK_AB_MERGE_C R71, RZ, R71, RZ ;  /* 0x00000047ff47723e */ /* 0x000fe200048060ff */
[----:B------:R-:W-:Y:S01]  /*1750*/  IMAD.U32 R69, R13, 0x10000, RZ ;  /* 0x000100000d457824 */ /* 0x000fe200078e00ff */
        /* <DEDUP_REMOVED lines=32> */
.L_x_33404:
[----:B------:R-:W-:Y:S05]  /*1960*/  BSYNC B0 ;  /* 0x0000000000007941 */ /* 0x000fea0003800000 */
.L_x_33403:
        /* <DEDUP_REMOVED lines=18> */
.L_x_33406:
[----:B------:R-:W-:Y:S05]  /*1a90*/  BSYNC B0 ;  /* 0x0000000000007941 */ /* 0x000fea0003800000 */
.L_x_33405:
        /* <DEDUP_REMOVED lines=19> */
.L_x_33408:
[----:B------:R-:W-:Y:S05]  /*1bd0*/  BSYNC B0 ;  /* 0x0000000000007941 */ /* 0x000fea0003800000 */
.L_x_33407:
        /* <DEDUP_REMOVED lines=20> */
.L_x_33410:
[----:B------:R-:W-:Y:S05]  /*1d20*/  BSYNC B0 ;  /* 0x0000000000007941 */ /* 0x000fea0003800000 */
.L_x_33409:
        /* <DEDUP_REMOVED lines=20> */
.L_x_33412:
[----:B------:R-:W-:Y:S05]  /*1e70*/  BSYNC B0 ;  /* 0x0000000000007941 */ /* 0x000fea0003800000 */
.L_x_33411:
[-C--:B----4-:R-:W-:Y:S01]  /*1e80*/  FMUL R3, R107, R0.reuse ;  /* 0x000000006b037220 */ /* 0x090fe20000400000 */
[----:B012---:R-:W-:Y:S02]  /*1e90*/  IMAD.U32 R95, R15, 0x10000, RZ ;  /* 0x000100000f5f7824 */ /* 0x007fe400078e00ff */
[-C--:B------:R-:W-:Y:S01]  /*1ea0*/  FMUL R102, R69, R0.reuse ;  /* 0x0000000045667220 */ /* 0x080fe20000400000 */
[----:B------:R-:W-:Y:S01]  /*1eb0*/  SHF.R.U64 R145, R6, 0x10, R7 ;  /* 0x0000001006917819 */ /* 0x000fe20000001207 */
[----:B------:R-:W-:Y:S01]  /*1ec0*/  BSSY B0, `(.L_x_33413) ;  /* 0x0000028000007945 */ /* 0x000fe20003800000 */
[----:B------:R-:W-:Y:S02]  /*1ed0*/  F2FP.SATFINITE.E5M2.F32.PACK_AB_MERGE_C R90, RZ, R3, RZ ;  /* 0x00000003ff5a723e */ /* 0x000fe400048060ff */
[----:B------:R-:W-:Y:S01]  /*1ee0*/  LOP3.LUT R3, R98, 0xffff, RZ, 0xc0, !PT ;  /* 0x0000ffff62037812 */ /* 0x000fe200078ec0ff */
[----:B------:R-:W-:Y:S01]  /*1ef0*/  FMUL R98, R95, R0 ;  /* 0x000000005f627220 */ /* 0x000fe20000400000 */
[----:B------:R-:W-:Y:S01]  /*1f00*/  F2FP.SATFINITE.E5M2.F32.PACK_AB_MERGE_C R102, RZ, R102, RZ ;  /* 0x00000066ff66723e */ /* 0x000fe200048060ff */
[----:B------:R-:W-:Y:S01]  /*1f10*/  IMAD.U32 R145, R145, 0x10000, RZ ;  /* 0x0001000091917824 */ /* 0x000fe200078e00ff */
[----:B------:R-:W-:-:S02]  /*1f20*/  LOP3.LUT R88, R3, 0xff, RZ, 0xc0, !PT ;  /* 0x000000ff03587812 */ /* 0x000fc400078ec0ff */
[----:B------:R-:W-:Y:S01]  /*1f30*/  PRMT R3, R90, 0x7104, RZ ;  /* 0x000071045a037816 */ /* 0x000fe200000000ff */
[----:B------:R-:W-:Y:S01]  /*1f40*/  FMUL R6, R145, R0 ;  /* 0x0000000091067220 */ /* 0x000fe20000400000 */
[----:B------:R-:W-:Y:S02]  /*1f50*/  F2FP.SATFINITE.E5M2.F32.PACK_AB_MERGE_C R98, RZ, R98, RZ ;  /* 0x00000062ff62723e */ /* 0x000fe400048060ff */
        /* <DEDUP_REMOVED lines=9> */
[----:B------:R-:W-:Y:S02]  /*1ff0*/  F2FP.SATFINITE.E5M2.F32.PACK_AB_MERGE_C R88, RZ, R6, RZ ;  /* 0x00000006ff58723e */ /* 0x000fe400048060ff */
[----:B------:R-:W-:Y:S01]  /*2000*/  F2FP.SATFINITE.E5M2.F32.PACK_AB_MERGE_C R94, RZ, R7, RZ ;  /* 0x00000007ff5e723e */ /* 0x000fe200048060ff */
        /* <DEDUP_REMOVED lines=19> */
.L_x_33414:
[----:B------:R-:W-:Y:S05]  /*2140*/  BSYNC B0 ;  /* 0x0000000000007941 */ /* 0x000fea0003800000 */
.L_x_33413:
        /* <DEDUP_REMOVED lines=14> */
[----:B------:R-:W-:Y:S01]  /*2230*/  F2FP.SATFINITE.E5M2.F32.PACK_AB_MERGE_C R12, RZ, R12, RZ ;  /* 0x0000000cff0c723e */ /* 0x000fe200048060ff */
[----:B------:R-:W-:Y:S01]  /*2240*/  IMAD.U32 R99, R99, 0x10000, RZ ;  /* 0x0001000063637824 */ /* 0x000fe200078e00ff */
[----:B------:R-:W-:Y:S01]  /*2250*/  F2FP.SATFINITE.E5M2.F32.PACK_AB_MERGE_C R6, RZ, R6, RZ ;  /* 0x00000006ff06723e */ /* 0x000fe200048060ff */
        /* <DEDUP_REMOVED lines=12> */
[----:B------:R-:W-:Y:S02]  /*2320*/  F2FP.SATFINITE.E5M2.F32.PACK_AB_MERGE_C R110, RZ, R13, RZ ;  /* 0x0000000dff6e723e */ /* 0x000fe400048060ff */
[----:B------:R-:W-:Y:S02]  /*2330*/  F2FP.SATFINITE.E5M2.F32.PACK_AB_MERGE_C R62, RZ, R62, RZ ;  /* 0x0000003eff3e723e */ /* 0x000fe400048060ff */
        /* <DEDUP_REMOVED lines=35> */
[----:B------:R-:W-:Y:S01]  /*2570*/  F2FP.SATFINITE.E5M2.F32.PACK_AB_MERGE_C R94, RZ, R94, RZ ;  /* 0x0000005eff5e723e */ /* 0x000fe200048060ff */
[----:B------:R-:W-:Y:S01]  /*2580*/  IMAD.U32 R113, R32, 0x10000, RZ ;  /* 0x0001000020717824 */ /* 0x000fe200078e00ff */
[-C--:B------:R-:W-:Y:S01]  /*2590*/  ISETP.GE.U32.OR P4, PT, R17, R52.reuse, P1 ;  /* 0x000000341100720c */ /* 0x080fe20000f86470 */
[----:B------:R-:W-:Y:S01]  /*25a0*/  FADD R96, R119, R96 ;  /* 0x0000006077607221 */ /* 0x000fe20000000000 */
[----:B------:R-:W-:Y:S01]  /*25b0*/  ISETP.GE.U32.OR P1, PT, R15, R52, P1 ;  /* 0x000000340f00720c */ /* 0x000fe20000f26470 */
[----:B------:R-:W-:Y:S01]  /*25c0*/  FADD R100, R121, R100 ;  /* 0x0000006479647221 */ /* 0x000fe20000000000 */
[----:B------:R-:W-:-:S02]  /*25d0*/  LOP3.LUT R15, R94, 0xffff, RZ, 0xc0, !PT ;  /* 0x0000ffff5e0f7812 */ /* 0x000fc400078ec0ff */
[----:B------:R-:W-:Y:S02]  /*25e0*/  F2FP.SATFINITE.E5M2.F32.PACK_AB_MERGE_C R88, RZ, R88, RZ ;  /* 0x00000058ff58723e */ /* 0x000fe400048060ff */
        /* <DEDUP_REMOVED lines=8> */
[----:B------:R-:W-:Y:S02]  /*2670*/  F2FP.SATFINITE.E5M2.F32.PACK_AB_MERGE_C R89, RZ, R89, RZ ;  /* 0x00000059ff59723e */ /* 0x000fe400048060ff */
[----:B------:R-:W-:Y:S01]  /*2680*/  F2FP.SATFINITE.E5M2.F32.PACK_AB_MERGE_C R90, RZ, R90, RZ ;  /* 0x0000005aff5a723e */ /* 0x000fe200048060ff */
        /* <DEDUP_REMOVED lines=19> */
[----:B------:R-:W-:Y:S01]  /*27c0*/  F2FP.SATFINITE.E5M2.F32.PACK_AB_MERGE_C R96, RZ, R96, RZ ;  /* 0x00000060ff60723e */ /* 0x000fe200048060ff */
[----:B------:R-:W-:Y:S01]  /*27d0*/  IMAD.U32 R151, R151, 0x10000, RZ ;  /* 0x0001000097977824 */ /* 0x000fe200078e00ff */
[----:B------:R-:W-:Y:S01]  /*27e0*/  FMNMX R70, |R117|, R70, !PT ;  /* 0x0000004675467209 */ /* 0x000fe20007800200 */
[----:B------:R-:W-:Y:S01]  /*27f0*/  IMAD.U32 R115, R115, 0x10000, RZ ;  /* 0x0001000073737824 */ /* 0x000fe200078e00ff */
[----:B------:R-:W-:Y:S01]  /*2800*/  LOP3.LUT R15, R96, 0xffff, RZ, 0xc0, !PT ;  /* 0x0000ffff600f7812 */ /* 0x000fe200078ec0ff */
[-C--:B------:R-:W-:Y:S01]  /*2810*/  FMUL R91, R151, R0.reuse ;  /* 0x00000000975b7220 */ /* 0x080fe20000400000 */
[----:B------:R-:W-:Y:S01]  /*2820*/  F2FP.SATFINITE.E5M2.F32.PACK_AB_MERGE_C R93, RZ, R93, RZ ;  /* 0x0000005dff5d723e */ /* 0x000fe200048060ff */
[----:B------:R-:W-:Y:S01]  /*2830*/  FMUL R92, R115, R0 ;  /* 0x00000000735c7220 */ /* 0x000fe20000400000 */
[----:B------:R-:W-:Y:S01]  /*2840*/  LOP3.LUT R28, R15, 0xff, RZ, 0xc0, !PT ;  /* 0x000000ff0f1c7812 */ /* 0x000fe200078ec0ff */
[----:B------:R-:W-:Y:S01]  /*2850*/  FADD R106, R101, R106 ;  /* 0x0000006a656a7221 */ /* 0x000fe20000000000 */
[----:B------:R-:W-:Y:S01]  /*2860*/  PRMT R15, R93, 0x7104, RZ ;  /* 0x000071045d0f7816 */ /* 0x000fe200000000ff */
[----:B------:R-:W-:Y:S01]  /*2870*/  FADD R108, R111, R108 ;  /* 0x0000006c6f6c7221 */ /* 0x000fe20000000000 */
[----:B------:R-:W-:Y:S01]  /*2880*/  F2FP.SATFINITE.E5M2.F32.PACK_AB_MERGE_C R91, RZ, R91, RZ ;  /* 0x0000005bff5b723e */ /* 0x000fe200048060ff */
[----:B------:R-:W-:Y:S01]  /*2890*/  FADD R106, R103, R106 ;  /* 0x0000006a676a7221 */ /* 0x000fe20000000000 */
[----:B------:R-:W-:Y:S01]  /*28a0*/  F2FP.SATFINITE.E5M2.F32.PACK_AB_MERGE_C R92, RZ, R92, RZ ;  /* 0x0000005cff5c723e */ /* 0x000fe200048060ff */
        /* <DEDUP_REMOVED lines=46> */
.L_x_33416:
[----:B------:R-:W-:Y:S05]  /*2b90*/  BSYNC B0 ;  /* 0x0000000000007941 */ /* 0x000fea0003800000 */
.L_x_33415:
        /* <DEDUP_REMOVED lines=20> */
.L_x_33418:
[----:B------:R-:W-:Y:S05]  /*2ce0*/  BSYNC B0 ;  /* 0x0000000000007941 */ /* 0x000fea0003800000 */
.L_x_33417:
        /* <DEDUP_REMOVED lines=85> */
[----:B------:R-:W-:Y:S01]  /*3240*/  F2FP.SATFINITE.E5M2.F32.PACK_AB_MERGE_C R110, RZ, R110, RZ ;  /* 0x0000006eff6e723e */ /* 0x000fe200048060ff */
[----:B------:R-:W-:Y:S01]  /*3250*/  FMUL R107, R45, R0 ;  /* 0x000000002d6b7220 */ /* 0x000fe20000400000 */
[----:B------:R-:W-:Y:S01]  /*3260*/  FMNMX R12, |R155|, R48, !PT ;  /* 0x000000309b0c7209 */ /* 0x000fe20007800200 */
[----:B------:R-:W-:Y:S01]  /*3270*/  FADD R44, R43, R16 ;  /* 0x000000102b2c7221 */ /* 0x000fe20000000000 */
[C---:B------:R-:W-:Y:S01]  /*3280*/  FADD R48, R109.reuse, R6 ;  /* 0x000000066d307221 */ /* 0x040fe20000000000 */
[----:B------:R-:W-:Y:S01]  /*3290*/  LOP3.LUT R16, R110, 0xffff, RZ, 0xc0, !PT ;  /* 0x0000ffff6e107812 */ /* 0x000fe200078ec0ff */
[-C--:B------:R-:W-:Y:S01]  /*32a0*/  FMUL R109, R109, R0.reuse ;  /* 0x000000006d6d7220 */ /* 0x080fe20000400000 */
[----:B------:R-:W-:Y:S01]  /*32b0*/  F2FP.SATFINITE.E5M2.F32.PACK_AB_MERGE_C R107, RZ, R107, RZ ;  /* 0x0000006bff6b723e */ /* 0x000fe200048060ff */
[----:B------:R-:W-:Y:S01]  /*32c0*/  IMAD.U32 R47, R29, 0x10000, RZ ;  /* 0x000100001d2f7824 */ /* 0x000fe200078e00ff */
[----:B------:R-:W-:Y:S01]  /*32d0*/  LOP3.LUT R29, R16, 0xff, RZ, 0xc0, !PT ;  /* 0x000000ff101d7812 */ /* 0x000fe200078ec0ff */
[----:B------:R-:W-:Y:S01]  /*32e0*/  IMAD.U32 R51, R31, 0x10000, RZ ;  /* 0x000100001f337824 */ /* 0x000fe200078e00ff */
[----:B------:R-:W-:Y:S01]  /*32f0*/  PRMT R6, R107, 0x7104, RZ ;  /* 0x000071046b067816 */ /* 0x000fe200000000ff */
[-C--:B------:R-:W-:Y:S01]  /*3300*/  FMUL R108, R47, R0.reuse ;  /* 0x000000002f6c7220 */ /* 0x080fe20000400000 */
[----:B------:R-:W-:Y:S01]  /*3310*/  F2FP.SATFINITE.E5M2.F32.PACK_AB_MERGE_C R109, RZ, R109, RZ ;  /* 0x0000006dff6d723e */ /* 0x000fe200048060ff */
[----:B------:R-:W-:Y:S01]  /*3320*/  FADD R50, R155, R42 ;  /* 0x0000002a9b327221 */ /* 0x000fe20000000000 */
[----:B------:R-:W-:Y:S01]  /*3330*/  SHF.R.U32.HI R31, RZ, 0x10, R31 ;  /* 0x00000010ff1f7819 */ /* 0x000fe2000001161f */
[----:B------:R-:W-:Y:S01]  /*3340*/  FMUL R104, R51, R0 ;  /* 0x0000000033687220 */ /* 0x000fe20000400000 */
[----:B------:R-:W-:Y:S01]  /*3350*/  LOP3.LUT R42, R29, 0xff00, R6, 0xf8, !PT ;  /* 0x0000ff001d2a7812 */ /* 0x000fe200078ef806 */
[----:B------:R-:W-:Y:S01]  /*3360*/  FADD R112, R67, R106 ;  /* 0x0000006a43707221 */ /* 0x000fe20000000000 */
[----:B------:R-:W-:Y:S01]  /*3370*/  LOP3.LUT R6, R109, 0xffff, RZ, 0xc0, !PT ;  /* 0x0000ffff6d067812 */ /* 0x000fe200078ec0ff */
[----:B------:R-:W-:Y:S01]  /*3380*/  IMAD.U32 R67, R31, 0x10000, RZ ;  /* 0x000100001f437824 */ /* 0x000fe200078e00ff */
[----:B------:R-:W-:Y:S01]  /*3390*/  F2FP.SATFINITE.E5M2.F32.PACK_AB_MERGE_C R108, RZ, R108, RZ ;  /* 0x0000006cff6c723e */ /* 0x000fe200048060ff */
[----:B0-----:R-:W-:Y:S01]  /*33a0*/  IMAD.U32 R105, R33, 0x10000, RZ ;  /* 0x0001000021697824 */ /* 0x001fe200078e00ff */
[----:B------:R-:W-:-:S02]  /*33b0*/  LOP3.LUT R29, R6, 0xff, RZ, 0xc0, !PT ;  /* 0x000000ff061d7812 */ /* 0x000fc400078ec0ff */
[----:B------:R-:W-:Y:S01]  /*33c0*/  SHF.R.U32.HI R33, RZ, 0x10, R33 ;  /* 0x00000010ff217819 */ /* 0x000fe20000011621 */
[----:B------:R-:W-:Y:S01]  /*33d0*/  FMUL R106, R67, R0 ;  /* 0x00000000436a7220 */ /* 0x000fe20000400000 */
[----:B------:R-:W-:Y:S02]  /*33e0*/  PRMT R6, R108, 0x7104, RZ ;  /* 0x000071046c067816 */ /* 0x000fe400000000ff */
[----:B------:R-:W-:Y:S01]  /*33f0*/  F2FP.SATFINITE.E5M2.F32.PACK_AB_MERGE_C R104, RZ, R104, RZ ;  /* 0x00000068ff68723e */ /* 0x000fe200048060ff */
[----:B------:R-:W-:Y:S01]  /*3400*/  FMUL R102, R105, R0 ;  /* 0x0000000069667220 */ /* 0x000fe20000400000 */
[----:B------:R-:W-:Y:S01]  /*3410*/  LOP3.LUT R43, R29, 0xff00, R6, 0xf8, !PT ;  /* 0x0000ff001d2b7812 */ /* 0x000fe200078ef806 */
[----:B------:R-:W-:Y:S01]  /*3420*/  IMAD.U32 R155, R33, 0x10000, RZ ;  /* 0x00010000219b7824 */ /* 0x000fe200078e00ff */
[----:B------:R-:W-:Y:S01]  /*3430*/  F2FP.SATFINITE.E5M2.F32.PACK_AB_MERGE_C R106, RZ, R106, RZ ;  /* 0x0000006aff6a723e */ /* 0x000fe200048060ff */
[----:B------:R-:W-:Y:S01]  /*3440*/  IMAD.U32 R6, R104, 0x10000, RZ ;  /* 0x0001000068067824 */ /* 0x000fe200078e00ff */
[----:B------:R-:W-:Y:S01]  /*3450*/  F2FP.SATFINITE.E5M2.F32.PACK_AB_MERGE_C R102, RZ, R102, RZ ;  /* 0x00000066ff66723e */ /* 0x000fe200048060ff */
[----:B------:R-:W-:-:S03]  /*3460*/  FMUL R103, R155, R0 ;  /* 0x000000009b677220 */ /* 0x000fc60000400000 */
[----:B------:R-:W-:Y:S01]  /*3470*/  LOP3.LUT R29, R6, 0xff0000, RZ, 0xc0, !PT ;  /* 0x00ff0000061d7812 */ /* 0x000fe200078ec0ff */
[----:B------:R-:W-:Y:S01]  /*3480*/  IMAD.U32 R6, R106, 0x10000, RZ ;  /* 0x000100006a067824 */ /* 0x000fe200078e00ff */
[----:B------:R-:W-:Y:S02]  /*3490*/  LOP3.LUT R16, R102, 0xffff, RZ, 0xc0, !PT ;  /* 0x0000ffff66107812 */ /* 0x000fe400078ec0ff */
[----:B------:R-:W-:Y:S02]  /*34a0*/  F2FP.SATFINITE.E5M2.F32.PACK_AB_MERGE_C R103, RZ, R103, RZ ;  /* 0x00000067ff67723e */ /* 0x000fe400048060ff */
        /* <DEDUP_REMOVED lines=124> */
[----:B------:R-:W-:Y:S01]  /*3c70*/  F2FP.SATFINITE.E5M2.F32.PACK_AB_MERGE_C R76, RZ, R149, RZ ;  /* 0x00000095ff4c723e */ /* 0x000fe200048060ff */
[----:B------:R-:W-:Y:S01]  /*3c80*/  FADD R114, R97, R114 ;  /* 0x0000007261727221 */ /* 0x000fe20000000000 */
[----:B------:R-:W-:Y:S01]  /*3c90*/  F2FP.SATFINITE.E5M2.F32.PACK_AB_MERGE_C R78, RZ, R145, RZ ;  /* 0x00000091ff4e723e */ /* 0x000fe200048060ff */
        /* <DEDUP_REMOVED lines=11> */
[----:B------:R-:W-:-:S02]  /*3d50*/  F2FP.SATFINITE.E5M2.F32.PACK_AB_MERGE_C R147, RZ, R147, RZ ;  /* 0x00000093ff93723e */ /* 0x000fc400048060ff */
[----:B------:R-:W-:Y:S02]  /*3d60*/  F2FP.SATFINITE.E5M2.F32.PACK_AB_MERGE_C R133, RZ, R133, RZ ;  /* 0x00000085ff85723e */ /* 0x000fe400048060ff */
[----:B------:R-:W-:Y:S01]  /*3d70*/  F2FP.SATFINITE.E5M2.F32.PACK_AB_MERGE_C R80, RZ, R141, RZ ;  /* 0x0000008dff50723e */ /* 0x000fe200048060ff */
[----:B------:R-:W-:Y:S01]  /*3d80*/  FADD R98, R105, R98 ;  /* 0x0000006269627221 */ /* 0x000fe20000000000 */
[----:B------:R-:W-:Y:S01]  /*3d90*/  F2FP.SATFINITE.E5M2.F32.PACK_AB_MERGE_C R143, RZ, R143, RZ ;  /* 0x0000008fff8f723e */ /* 0x000fe200048060ff */
        /* <DEDUP_REMOVED lines=18> */
[----:B------:R-:W-:-:S02]  /*3ec0*/  F2FP.SATFINITE.E5M2.F32.PACK_AB_MERGE_C R117, RZ, R117, RZ ;  /* 0x00000075ff75723e */ /* 0x000fc400048060ff */
[----:B------:R-:W-:Y:S02]  /*3ed0*/  F2FP.SATFINITE.E5M2.F32.PACK_AB_MERGE_C R135, RZ, R135, RZ ;  /* 0x00000087ff87723e */ /* 0x000fe400048060ff */
[----:B------:R-:W-:Y:S02]  /*3ee0*/  LOP3.LUT R84, R84, 0xffff, RZ, 0xc0, !PT ;  /* 0x0000ffff54547812 */ /* 0x000fe400078ec0ff */
[----:B------:R-:W-:Y:S02]  /*3ef0*/  F2FP.SATFINITE.E5M2.F32.PACK_AB_MERGE_C R139, RZ, R139, RZ ;  /* 0x0000008bff8b723e */ /* 0x000fe400048060ff */
        /* <DEDUP_REMOVED lines=17> */
[----:B------:R-:W-:Y:S01]  /*4010*/  F2FP.SATFINITE.E5M2.F32.PACK_AB_MERGE_C R77, RZ, R111, RZ ;  /* 0x0000006fff4d723e */ /* 0x000fe200048060ff */
[----:B------:R-:W-:Y:S01]  /*4020*/  IMAD.U32 R73, R14, 0x10000, RZ ;  /* 0x000100000e497824 */ /* 0x000fe200078e00ff */
[----:B------:R-:W-:Y:S02]  /*4030*/  F2FP.SATFINITE.E5M2.F32.PACK_AB_MERGE_C R119, RZ, R119, RZ ;  /* 0x00000077ff77723e */ /* 0x000fe400048060ff */
[----:B------:R-:W-:Y:S02]  /*4040*/  LOP3.LUT R16, R71, 0xffff, RZ, 0xc0, !PT ;  /* 0x0000ffff47107812 */ /* 0x000fe400078ec0ff */
[----:B------:R-:W-:Y:S02]  /*4050*/  F2FP.SATFINITE.E5M2.F32.PACK_AB_MERGE_C R137, RZ, R137, RZ ;  /* 0x00000089ff89723e */ /* 0x000fe400048060ff */
        /* <DEDUP_REMOVED lines=12> */
[----:B------:R-:W-:Y:S02]  /*4120*/  F2FP.SATFINITE.E5M2.F32.PACK_AB_MERGE_C R82, RZ, R121, RZ ;  /* 0x00000079ff52723e */ /* 0x000fe400048060ff */
[----:B------:R-:W-:Y:S01]  /*4130*/  LOP3.LUT R14, R14, 0xffff, RZ, 0xc0, !PT ;  /* 0x0000ffff0e0e7812 */ /* 0x000fe200078ec0ff */
[----:B0-----:R-:W-:Y:S01]  /*4140*/  IMAD.U32 R21, R16, 0x10000, RZ ;  /* 0x0001000010157824 */ /* 0x001fe200078e00ff */
[----:B------:R-:W-:Y:S02]  /*4150*/  LOP3.LUT R2, R72, 0xff000000, R83, 0xf8, !PT ;  /* 0xff00000048027812 */ /* 0x000fe400078ef853 */
[----:B------:R-:W-:-:S02]  /*4160*/  F2FP.SATFINITE.E5M2.F32.PACK_AB_MERGE_C R131, RZ, R131, RZ ;  /* 0x00000083ff83723e */ /* 0x000fc400048060ff */
[----:B------:R-:W-:Y:S02]  /*4170*/  LOP3.LUT R83, R14, 0xff0000, R21, 0xf8, !PT ;  /* 0x00ff00000e537812 */ /* 0x000fe400078ef815 */
[----:B------:R-:W-:Y:S02]  /*4180*/  LOP3.LUT R14, R82, 0xffff, RZ, 0xc0, !PT ;  /* 0x0000ffff520e7812 */ /* 0x000fe400078ec0ff */
[----:B------:R-:W-:Y:S01]  /*4190*/  LOP3.LUT R16, R131, 0xffff, RZ, 0xc0, !PT ;  /* 0x0000ffff83107812 */ /* 0x000fe200078ec0ff */
[----:B------:R-:W-:Y:S02]  /*41a0*/  FMUL R129, R129, R0 ;  /* 0x0000000081817220 */ /* 0x000fe40000400000 */
[----:B------:R-:W-:Y:S02]  /*41b0*/  IMAD.SHL.U32 R14, R14, 0x1000000, RZ ;  /* 0x010000000e0e7824 */ /* 0x000fe400078e00ff */
[----:B------:R-:W-:Y:S01]  /*41c0*/  IMAD.SHL.U32 R20, R16, 0x1000000, RZ ;  /* 0x0100000010147824 */ /* 0x000fe200078e00ff */
[----:B------:R-:W-:-:S02]  /*41d0*/  F2FP.SATFINITE.E5M2.F32.PACK_AB_MERGE_C R129, RZ, R129, RZ ;  /* 0x00000081ff81723e */ /* 0x000fc400048060ff */
        /* <DEDUP_REMOVED lines=33> */
.L_x_33420:
[----:B------:R-:W-:Y:S05]  /*43f0*/  BSYNC B0 ;  /* 0x0000000000007941 */ /* 0x000fea0003800000 */
.L_x_33419:
        /* <DEDUP_REMOVED lines=21> */
.L_x_33422:
[----:B------:R-:W-:Y:S05]  /*4550*/  BSYNC B0 ;  /* 0x0000000000007941 */ /* 0x000fea0003800000 */
.L_x_33421:
        /* <DEDUP_REMOVED lines=22> */
.L_x_33424:
[----:B------:R-:W-:Y:S05]  /*46c0*/  BSYNC B0 ;  /* 0x0000000000007941 */ /* 0x000fea0003800000 */
.L_x_33423:
[----:B-----5:R-:W-:Y:S01]  /*46d0*/  IMAD.U32 R121, R36, 0x10000, RZ ;  /* 0x0001000024797824 */ /* 0x020fe200078e00ff */
[----:B0-----:R-:W-:Y:S01]  /*46e0*/  F2FP.SATFINITE.E5M2.F32.PACK_AB_MERGE_C R21, RZ, R101, RZ ;  /* 0x00000065ff15723e */ /* 0x001fe200048060ff */
        /* <DEDUP_REMOVED lines=9> */
[----:B------:R-:W-:-:S02]  /*4780*/  F2FP.SATFINITE.E5M2.F32.PACK_AB_MERGE_C R100, RZ, R100, RZ ;  /* 0x00000064ff64723e */ /* 0x000fc400048060ff */
[----:B------:R-:W-:Y:S01]  /*4790*/  F2FP.SATFINITE.E5M2.F32.PACK_AB_MERGE_C R101, RZ, R101, RZ ;  /* 0x00000065ff65723e */ /* 0x000fe200048060ff */
[----:B------:R-:W-:Y:S01]  /*47a0*/  IMAD.SHL.U32 R20, R20, 0x1000000, RZ ;  /* 0x0100000014147824 */ /* 0x000fe200078e00ff */
[----:B------:R-:W-:Y:S02]  /*47b0*/  F2FP.SATFINITE.E5M2.F32.PACK_AB_MERGE_C R71, RZ, R71, RZ ;  /* 0x00000047ff47723e */ /* 0x000fe400048060ff */
[----:B------:R-:W-:Y:S02]  /*47c0*/  F2FP.SATFINITE.E5M2.F32.PACK_AB_MERGE_C R85, RZ, R85, RZ ;  /* 0x00000055ff55723e */ /* 0x000fe400048060ff */
        /* <DEDUP_REMOVED lines=31> */
.L_x_33426:
[----:B------:R-:W-:Y:S05]  /*49c0*/  BSYNC B0 ;  /* 0x0000000000007941 */ /* 0x000fea0003800000 */
.L_x_33425:
        /* <DEDUP_REMOVED lines=23> */
.L_x_33428:
[----:B------:R-:W-:Y:S05]  /*4b40*/  BSYNC B0 ;  /* 0x0000000000007941 */ /* 0x000fea0003800000 */
.L_x_33427:
        /* <DEDUP_REMOVED lines=9> */
[----:B------:R-:W-:Y:S01]  /*4be0*/  F2FP.SATFINITE.E5M2.F32.PACK_AB_MERGE_C R84, RZ, R84, RZ ;  /* 0x00000054ff54723e */ /* 0x000fe200048060ff */
[----:B------:R-:W-:Y:S01]  /*4bf0*/  IMAD.U32 R131, R131, 0x10000, RZ ;  /* 0x0001000083837824 */ /* 0x000fe200078e00ff */
[----:B------:R-:W-:Y:S01]  /*4c00*/  F2FP.SATFINITE.E5M2.F32.PACK_AB_MERGE_C R86, RZ, R86, RZ ;  /* 0x00000056ff56723e */ /* 0x000fe200048060ff */
[----:B0-----:R-:W-:Y:S01]  /*4c10*/  FMUL R109, R133, R0 ;  /* 0x00000000856d7220 */ /* 0x001fe20000400000 */
[----:B------:R-:W-:Y:S01]  /*4c20*/  LOP3.LUT R36, R84, 0xffff, RZ, 0xc0, !PT ;  /* 0x0000ffff54247812 */ /* 0x000fe200078ec0ff */
[----:B------:R-:W-:-:S02]  /*4c30*/  IMAD.U32 R129, R129, 0x10000, RZ ;  /* 0x0001000081817824 */ /* 0x000fc400078e00ff */
[-C--:B------:R-:W-:Y:S01]  /*4c40*/  FMUL R110, R131, R0.reuse ;  /* 0x00000000836e7220 */ /* 0x080fe20000400000 */
[----:B------:R-:W-:Y:S01]  /*4c50*/  IMAD.U32 R21, R86, 0x10000, RZ ;  /* 0x0001000056157824 */ /* 0x000fe200078e00ff */
[----:B------:R-:W-:Y:S01]  /*4c60*/  F2FP.SATFINITE.E5M2.F32.PACK_AB_MERGE_C R109, RZ, R109, RZ ;  /* 0x0000006dff6d723e */ /* 0x000fe200048060ff */
[----:B------:R-:W-:Y:S02]  /*4c70*/  IMAD.U32 R127, R127, 0x10000, RZ ;  /* 0x000100007f7f7824 */ /* 0x000fe400078e00ff */
[-C--:B------:R-:W-:Y:S01]  /*4c80*/  FMUL R94, R129, R0.reuse ;  /* 0x00000000815e7220 */ /* 0x080fe20000400000 */
[----:B------:R-:W-:Y:S01]  /*4c90*/  IMAD.SHL.U32 R36, R36, 0x1000000, RZ ;  /* 0x0100000024247824 */ /* 0x000fe200078e00ff */
[----:B------:R-:W-:Y:S01]  /*4ca0*/  LOP3.LUT R21, R21, 0xff0000, RZ, 0xc0, !PT ;  /* 0x00ff000015157812 */ /* 0x000fe200078ec0ff */
[----:B------:R-:W-:Y:S01]  /*4cb0*/  FMUL R96, R127, R0 ;  /* 0x000000007f607220 */ /* 0x000fe20000400000 */
[----:B------:R-:W-:Y:S01]  /*4cc0*/  F2FP.SATFINITE.E5M2.F32.PACK_AB_MERGE_C R110, RZ, R110, RZ ;  /* 0x0000006eff6e723e */ /* 0x000fe200048060ff */
[----:B------:R-:W-:Y:S01]  /*4cd0*/  BSSY B0, `(.L_x_33429) ;  /* 0x0000022000007945 */ /* 0x000fe20003800000 */
[----:B------:R-:W-:-:S02]  /*4ce0*/  LOP3.LUT R21, R36, R79, R21, 0xfe, !PT ;  /* 0x0000004f24157212 */ /* 0x000fc400078efe15 */
[----:B------:R-:W-:Y:S02]  /*4cf0*/  LOP3.LUT R36, R109, 0xffff, RZ, 0xc0, !PT ;  /* 0x0000ffff6d247812 */ /* 0x000fe400078ec0ff */
[----:B------:R-:W-:Y:S02]  /*4d00*/  F2FP.SATFINITE.E5M2.F32.PACK_AB_MERGE_C R94, RZ, R94, RZ ;  /* 0x0000005eff5e723e */ /* 0x000fe400048060ff */
[----:B------:R-:W-:Y:S02]  /*4d10*/  LOP3.LUT R37, R110, 0xffff, RZ, 0xc0, !PT ;  /* 0x0000ffff6e257812 */ /* 0x000fe400078ec0ff */
[----:B------:R-:W-:Y:S02]  /*4d20*/  F2FP.SATFINITE.E5M2.F32.PACK_AB_MERGE_C R96, RZ, R96, RZ ;  /* 0x00000060ff60723e */ /* 0x000fe400048060ff */
        /* <DEDUP_REMOVED lines=28> */
.L_x_33430:
[----:B------:R-:W-:Y:S05]  /*4ef0*/  BSYNC B0 ;  /* 0x0000000000007941 */ /* 0x000fea0003800000 */
.L_x_33429:
        /* <DEDUP_REMOVED lines=23> */
.L_x_33432:
[----:B------:R-:W-:Y:S05]  /*5070*/  BSYNC B0 ;  /* 0x0000000000007941 */ /* 0x000fea0003800000 */
.L_x_33431:
        /* <DEDUP_REMOVED lines=23> */
.L_x_33434:
[----:B------:R-:W-:Y:S05]  /*51f0*/  BSYNC B0 ;  /* 0x0000000000007941 */ /* 0x000fea0003800000 */
.L_x_33433:
        /* <DEDUP_REMOVED lines=10> */
[----:B------:R-:W-:Y:S01]  /*52a0*/  F2FP.SATFINITE.E5M2.F32.PACK_AB_MERGE_C R90, RZ, R90, RZ ;  /* 0x0000005aff5a723e */ /* 0x000fe200048060ff */
[----:B------:R-:W-:-:S02]  /*52b0*/  IMAD.U32 R145, R145, 0x10000, RZ ;  /* 0x0001000091917824 */ /* 0x000fc400078e00ff */
[-C--:B------:R-:W-:Y:S01]  /*52c0*/  FMUL R92, R143, R0.reuse ;  /* 0x000000008f5c7220 */ /* 0x080fe20000400000 */
[----:B------:R-:W-:Y:S01]  /*52d0*/  IMAD.U32 R139, R139, 0x10000, RZ ;  /* 0x000100008b8b7824 */ /* 0x000fe200078e00ff */
[----:B------:R-:W-:Y:S01]  /*52e0*/  F2FP.SATFINITE.E5M2.F32.PACK_AB_MERGE_C R93, RZ, R93, RZ ;  /* 0x0000005dff5d723e */ /* 0x000fe200048060ff */
[-C--:B------:R-:W-:Y:S01]  /*52f0*/  FMUL R91, R137, R0.reuse ;  /* 0x00000000895b7220 */ /* 0x080fe20000400000 */
[-C--:B------:R-:W-:Y:S01]  /*5300*/  FMUL R102, R145, R0.reuse ;  /* 0x0000000091667220 */ /* 0x080fe20000400000 */
[----:B------:R-:W-:Y:S01]  /*5310*/  FMUL R87, R139, R0 ;  /* 0x000000008b577220 */ /* 0x000fe20000400000 */
[----:B------:R-:W-:Y:S01]  /*5320*/  LOP3.LUT R18, R90, 0xffff, RZ, 0xc0, !PT ;  /* 0x0000ffff5a127812 */ /* 0x000fe200078ec0ff */
[----:B0-----:R-:W-:Y:S01]  /*5330*/  IMAD.U32 R19, R93, 0x10000, RZ ;  /* 0x000100005d137824 */ /* 0x001fe200078e00ff */
[----:B------:R-:W-:Y:S02]  /*5340*/  F2FP.SATFINITE.E5M2.F32.PACK_AB_MERGE_C R92, RZ, R92, RZ ;  /* 0x0000005cff5c723e */ /* 0x000fe400048060ff */
[----:B------:R-:W-:-:S02]  /*5350*/  @!P3 CS2R R80, SRZ ;  /* 0x000000000050b805 */ /* 0x000fc4000001ff00 */
[----:B------:R-:W-:Y:S01]  /*5360*/  F2FP.SATFINITE.E5M2.F32.PACK_AB_MERGE_C R91, RZ, R91, RZ ;  /* 0x0000005bff5b723e */ /* 0x000fe200048060ff */
[----:B------:R-:W-:Y:S01]  /*5370*/  IMAD.SHL.U32 R37, R18, 0x1000000, RZ ;  /* 0x0100000012257824 */ /* 0x000fe200078e00ff */
[----:B------:R-:W-:Y:S01]  /*5380*/  F2FP.SATFINITE.E5M2.F32.PACK_AB_MERGE_C R102, RZ, R102, RZ ;  /* 0x00000066ff66723e */ /* 0x000fe200048060ff */
[----:B------:R-:W-:Y:S01]  /*5390*/  IMAD.U32 R18, R92, 0x10000, RZ ;  /* 0x000100005c127824 */ /* 0x000fe200078e00ff */
[----:B------:R-:W-:Y:S02]  /*53a0*/  F2FP.SATFINITE.E5M2.F32.PACK_AB_MERGE_C R87, RZ, R87, RZ ;  /* 0x00000057ff57723e */ /* 0x000fe400048060ff */
        /* <DEDUP_REMOVED lines=24> */
[----:B------:R-:W-:Y:S01]  /*5530*/  F2FP.SATFINITE.E5M2.F32.PACK_AB_MERGE_C R68, RZ, R68, RZ ;  /* 0x00000044ff44723e */ /* 0x000fe200048060ff */
[----:B------:R1:W5:Y:S01]  /*5540*/  @P3 LDG.E.64 R78, desc[UR6][R44.64] ;  /* 0x000000062c4e3981 */ /* 0x000362000c1e1b00 */
[----:B------:R-:W-:-:S03]  /*5550*/  LOP3.LUT R37, R37, R20, R36, 0xfe, !PT ;  /* 0x0000001425257212 */ /* 0x000fc600078efe24 */
[----:B------:R2:W5:Y:S01]  /*5560*/  @P3 LDG.E.64 R38, desc[UR6][R66.64] ;  /* 0x0000000642263981 */ /* 0x000562000c1e1b00 */
[----:B0-----:R-:W-:Y:S01]  /*5570*/  FMUL R43, R69, R0 ;  /* 0x00000000452b7220 */ /* 0x001fe20000400000 */
[----:B------:R-:W-:Y:S02]  /*5580*/  F2FP.SATFINITE.E5M2.F32.PACK_AB_MERGE_C R42, RZ, R18, RZ ;  /* 0x00000012ff2a723e */ /* 0x000fe400048060ff */
[----:B------:R-:W-:Y:S01]  /*5590*/  LOP3.LUT R18, R68, 0xff, RZ, 0xc0, !PT ;  /* 0x000000ff44127812 */ /* 0x000fe200078ec0ff */
[----:B------:R0:W5:Y:S01]  /*55a0*/  @P3 LDG.E.64 R82, desc[UR6][R46.64] ;  /* 0x000000062e523981 */ /* 0x000162000c1e1b00 */
[----:B------:R-:W-:Y:S02]  /*55b0*/  F2FP.SATFINITE.E5M2.F32.PACK_AB_MERGE_C R43, RZ, R43, RZ ;  /* 0x0000002bff2b723e */ /* 0x000fe400048060ff */
        /* <DEDUP_REMOVED lines=30> */
[----:B------:R-:W-:-:S02]  /*57a0*/  F2FP.SATFINITE.E5M2.F32.PACK_AB_MERGE_C R22, RZ, R22, RZ ;  /* 0x00000016ff16723e */ /* 0x000fc400048060ff */
[----:B------:R-:W-:Y:S01]  /*57b0*/  F2FP.SATFINITE.E5M2.F32.PACK_AB_MERGE_C R26, RZ, R26, RZ ;  /* 0x0000001aff1a723e */ /* 0x000fe200048060ff */
        /* <DEDUP_REMOVED lines=12> */
[----:B------:R-:W-:-:S02]  /*5880*/  F2FP.SATFINITE.E5M2.F32.PACK_AB_MERGE_C R24, RZ, R24, RZ ;  /* 0x00000018ff18723e */ /* 0x000fc400048060ff */
[C---:B------:R-:W-:Y:S01]  /*5890*/  FADD R48, R23.reuse, R18 ;  /* 0x0000001217307221 */ /* 0x040fe20000000000 */
[C---:B------:R-:W-:Y:S01]  /*58a0*/  FMNMX R34, |R23|.reuse, R27, !PT ;  /* 0x0000001b17227209 */ /* 0x040fe20007800200 */
[----:B------:R-:W-:Y:S01]  /*58b0*/  FMUL R23, R23, R0 ;  /* 0x0000000017177220 */ /* 0x000fe20000400000 */
[----:B------:R-:W-:Y:S01]  /*58c0*/  F2FP.SATFINITE.E5M2.F32.PACK_AB_MERGE_C R66, RZ, R66, RZ ;  /* 0x00000042ff42723e */ /* 0x000fe200048060ff */
[----:B------:R-:W-:Y:S01]  /*58d0*/  IMAD.U32 R47, R25, 0x10000, RZ ;  /* 0x00010000192f7824 */ /* 0x000fe200078e00ff */
[----:B------:R-:W-:Y:S02]  /*58e0*/  LOP3.LUT R27, R24, 0xffff, RZ, 0xc0, !PT ;  /* 0x0000ffff181b7812 */ /* 0x000fe400078ec0ff */
[----:B------:R-:W-:Y:S02]  /*58f0*/  LOP3.LUT R18, R66, 0xff, RZ, 0xc0, !PT ;  /* 0x000000ff42127812 */ /* 0x000fe400078ec0ff */
[----:B------:R-:W-:Y:S01]  /*5900*/  F2FP.SATFINITE.E5M2.F32.PACK_AB_MERGE_C R23, RZ, R23, RZ ;  /* 0x00000017ff17723e */ /* 0x000fe200048060ff */
[----:B------:R-:W-:Y:S01]  /*5910*/  FMUL R103, R47, R0 ;  /* 0x000000002f677220 */ /* 0x000fe20000400000 */
[----:B------:R-:W-:-:S02]  /*5920*/  PRMT R18, R27, 0x7604, R18 ;  /* 0x000076041b127816 */ /* 0x000fc40000000012 */
[----:B------:R-:W-:Y:S02]  /*5930*/  LOP3.LUT R27, R23, 0xffff, RZ, 0xc0, !PT ;  /* 0x0000ffff171b7812 */ /* 0x000fe400078ec0ff */
[----:B------:R-:W-:Y:S02]  /*5940*/  F2FP.SATFINITE.E5M2.F32.PACK_AB_MERGE_C R103, RZ, R103, RZ ;  /* 0x00000067ff67723e */ /* 0x000fe400048060ff */
        /* <DEDUP_REMOVED lines=14> */
[----:B------:R-:W-:Y:S02]  /*5a30*/  F2FP.SATFINITE.E5M2.F32.PACK_AB_MERGE_C R108, RZ, R108, RZ ;  /* 0x0000006cff6c723e */ /* 0x000fe400048060ff */
[----:B------:R-:W-:-:S02]  /*5a40*/  LOP3.LUT R20, R20, 0xffff, RZ, 0xc0, !PT ;  /* 0x0000ffff14147812 */ /* 0x000fc400078ec0ff */
[----:B------:R-:W-:Y:S02]  /*5a50*/  F2FP.SATFINITE.E5M2.F32.PACK_AB_MERGE_C R116, RZ, R18, RZ ;  /* 0x00000012ff74723e */ /* 0x000fe400048060ff */
[----:B------:R-:W-:Y:S02]  /*5a60*/  F2FP.SATFINITE.E5M2.F32.PACK_AB_MERGE_C R104, RZ, R104, RZ ;  /* 0x00000068ff68723e */ /* 0x000fe400048060ff */
        /* <DEDUP_REMOVED lines=25> */
[----:B------:R-:W-:Y:S02]  /*5c00*/  F2FP.SATFINITE.E5M2.F32.PACK_AB_MERGE_C R75, RZ, R75, RZ ;  /* 0x0000004bff4b723e */ /* 0x000fe400048060ff */
        /* <DEDUP_REMOVED lines=17> */
[----:B------:R-:W-:Y:S02]  /*5d20*/  F2FP.SATFINITE.E5M2.F32.PACK_AB_MERGE_C R105, RZ, R105, RZ ;  /* 0x00000069ff69723e */ /* 0x000fe400048060ff */
        /* <DEDUP_REMOVED lines=10> */
[----:B------:R-:W-:Y:S01]  /*5dd0*/  F2FP.SATFINITE.E5M2.F32.PACK_AB_MERGE_C R106, RZ, R106, RZ ;  /* 0x0000006aff6a723e */ /* 0x000fe200048060ff */
        /* <DEDUP_REMOVED lines=32> */
[----:B------:R-:W-:Y:S02]  /*5fe0*/  F2FP.SATFINITE.E5M2.F32.PACK_AB_MERGE_C R107, RZ, R107, RZ ;  /* 0x0000006bff6b723e */ /* 0x000fe400048060ff */
        /* <DEDUP_REMOVED lines=41> */
.L_x_33436:
[----:B------:R-:W-:Y:S05]  /*6280*/  BSYNC B0 ;  /* 0x0000000000007941 */ /* 0x000fea0003800000 */
.L_x_33435:
        /* <DEDUP_REMOVED lines=15> */
[----:B------:R-:W-:Y:S01]  /*6380*/  F2FP.SATFINITE.E5M2.F32.PACK_AB_MERGE_C R67, RZ, R67, RZ ;  /* 0x00000043ff43723e */ /* 0x000fe200048060ff */
[----:B------:R-:W-:Y:S01]  /*6390*/  BSSY B0, `(.L_x_33437) ;  /* 0x000001f000007945 */ /* 0x000fe20003800000 */
[----:B------:R-:W-:Y:S01]  /*63a0*/  F2FP.SATFINITE.E5M2.F32.PACK_AB_MERGE_C R69, RZ, R69, RZ ;  /* 0x00000045ff45723e */ /* 0x000fe200048060ff */
[----:B------:R-:W-:Y:S01]  /*63b0*/  FADD R112, R99, R74 ;  /* 0x0000004a63707221 */ /* 0x000fe20000000000 */
[----:B------:R-:W-:Y:S01]  /*63c0*/  F2FP.SATFINITE.E5M2.F32.PACK_AB_MERGE_C R66, RZ, R66, RZ ;  /* 0x00000042ff42723e */ /* 0x000fe200048060ff */
[----:B------:R-:W-:Y:S01]  /*63d0*/  IMAD.U32 R119, R82, 0x10000, RZ ;  /* 0x0001000052777824 */ /* 0x000fe200078e00ff */
[----:B------:R-:W-:-:S02]  /*63e0*/  F2FP.SATFINITE.E5M2.F32.PACK_AB_MERGE_C R68, RZ, R68, RZ ;  /* 0x00000044ff44723e */ /* 0x000fc400048060ff */
        /* <DEDUP_REMOVED lines=25> */
.L_x_33438:
[----:B------:R-:W-:Y:S05]  /*6580*/  BSYNC B0 ;  /* 0x0000000000007941 */ /* 0x000fea0003800000 */
.L_x_33437:
        /* <DEDUP_REMOVED lines=8> */
[----:B------:R-:W-:Y:S01]  /*6610*/  F2FP.SATFINITE.E5M2.F32.PACK_AB_MERGE_C R74, RZ, R74, RZ ;  /* 0x0000004aff4a723e */ /* 0x000fe200048060ff */
[----:B------:R-:W-:Y:S01]  /*6620*/  FADD R114, R117, R24 ;  /* 0x0000001875727221 */ /* 0x000fe20000000000 */
[----:B------:R-:W-:Y:S01]  /*6630*/  F2FP.SATFINITE.E5M2.F32.PACK_AB_MERGE_C R89, RZ, R89, RZ ;  /* 0x00000059ff59723e */ /* 0x000fe200048060ff */
[----:B------:R-:W-:Y:S01]  /*6640*/  FADD R108, R95, R22 ;  /* 0x000000165f6c7221 */ /* 0x000fe20000000000 */
[----:B------:R-:W-:Y:S01]  /*6650*/  F2FP.SATFINITE.E5M2.F32.PACK_AB_MERGE_C R88, RZ, R88, RZ ;  /* 0x00000058ff58723e */ /* 0x000fe200048060ff */
[----:B------:R-:W-:Y:S01]  /*6660*/  FADD R114, R99, R114 ;  /* 0x0000007263727221 */ /* 0x000fe20000000000 */
[----:B------:R-:W-:Y:S01]  /*6670*/  F2FP.SATFINITE.E5M2.F32.PACK_AB_MERGE_C R80, RZ, R80, RZ ;  /* 0x00000050ff50723e */ /* 0x000fe200048060ff */
        /* <DEDUP_REMOVED lines=29> */
[----:B------:R-:W-:Y:S01]  /*6850*/  F2FP.SATFINITE.E5M2.F32.PACK_AB_MERGE_C R98, RZ, R98, RZ ;  /* 0x00000062ff62723e */ /* 0x000fe200048060ff */
[----:B------:R-:W-:Y:S01]  /*6860*/  FADD R118, R95, R108 ;  /* 0x0000006c5f767221 */ /* 0x000fe20000000000 */
[----:B------:R-:W-:Y:S01]  /*6870*/  F2FP.SATFINITE.E5M2.F32.PACK_AB_MERGE_C R97, RZ, R97, RZ ;  /* 0x00000061ff61723e */ /* 0x000fe200048060ff */
[----:B------:R-:W-:Y:S01]  /*6880*/  FADD R115, R111, R116 ;  /* 0x000000746f737221 */ /* 0x000fe20000000000 */
[----:B------:R-:W-:Y:S02]  /*6890*/  F2FP.SATFINITE.E5M2.F32.PACK_AB_MERGE_C R83, RZ, R83, RZ ;  /* 0x00000053ff53723e */ /* 0x000fe400048060ff */
[----:B------:R-:W-:-:S02]  /*68a0*/  FMNMX R42, |R95|, R24, !PT ;  /* 0x000000185f2a7209 */ /* 0x000fc40007800200 */
[----:B------:R-:W-:Y:S02]  /*68b0*/  LOP3.LUT R24, R98, 0xff, RZ, 0xc0, !PT ;  /* 0x000000ff62187812 */ /* 0x000fe400078ec0ff */
[----:B------:R-:W-:Y:S02]  /*68c0*/  LOP3.LUT R95, R97, 0xffff, RZ, 0xc0, !PT ;  /* 0x0000ffff615f7812 */ /* 0x000fe400078ec0ff */
[----:B------:R-:W-:Y:S02]  /*68d0*/  F2FP.SATFINITE.E5M2.F32.PACK_AB_MERGE_C R81, RZ, R81, RZ ;  /* 0x00000051ff51723e */ /* 0x000fe400048060ff */
        /* <DEDUP_REMOVED lines=17> */
[----:B------:R-:W-:Y:S01]  /*69f0*/  F2FP.SATFINITE.E5M2.F32.PACK_AB_MERGE_C R82, RZ, R82, RZ ;  /* 0x00000052ff52723e */ /* 0x000fe200048060ff */
[----:B------:R-:W-:Y:S01]  /*6a00*/  FADD R114, R113, R114 ;  /* 0x0000007271727221 */ /* 0x000fe20000000000 */
[----:B------:R-:W-:Y:S01]  /*6a10*/  F2FP.SATFINITE.E5M2.F32.PACK_AB_MERGE_C R95, RZ, R95, RZ ;  /* 0x0000005fff5f723e */ /* 0x000fe200048060ff */
        /* <DEDUP_REMOVED lines=8> */
[----:B------:R-:W-:Y:S01]  /*6aa0*/  F2FP.SATFINITE.E5M2.F32.PACK_AB_MERGE_C R79, RZ, R79, RZ ;  /* 0x0000004fff4f723e */ /* 0x000fe200048060ff */
        /* <DEDUP_REMOVED lines=8> */
[----:B------:R-:W-:Y:S01]  /*6b30*/  F2FP.SATFINITE.E5M2.F32.PACK_AB_MERGE_C R78, RZ, R78, RZ ;  /* 0x0000004eff4e723e */ /* 0x000fe200048060ff */
        /* <DEDUP_REMOVED lines=24> */
.L_x_33440:
[----:B------:R-:W-:Y:S05]  /*6cc0*/  BSYNC B0 ;  /* 0x0000000000007941 */ /* 0x000fea0003800000 */
.L_x_33439:
        /* <DEDUP_REMOVED lines=19> */
.L_x_33442:
[----:B------:R-:W-:Y:S05]  /*6e00*/  BSYNC B0 ;  /* 0x0000000000007941 */ /* 0x000fea0003800000 */
.L_x_33441:
        /* <DEDUP_REMOVED lines=18> */
.L_x_33444:
[----:B------:R-:W-:Y:S05]  /*6f30*/  BSYNC B0 ;  /* 0x0000000000007941 */ /* 0x000fea0003800000 */
.L_x_33443:
        /* <DEDUP_REMOVED lines=18> */
[----:B------:R-:W-:Y:S01]  /*7060*/  F2FP.SATFINITE.E5M2.F32.PACK_AB_MERGE_C R100, RZ, R100, RZ ;  /* 0x00000064ff64723e */ /* 0x000fe200048060ff */
[----:B------:R-:W-:Y:S01]  /*7070*/  FADD R116, R99, R116 ;  /* 0x0000007463747221 */ /* 0x000fe20000000000 */
[-C--:B------:R-:W-:Y:S01]  /*7080*/  FMUL R101, R111, R0.reuse ;  /* 0x000000006f657220 */ /* 0x080fe20000400000 */
[----:B------:R-:W-:Y:S01]  /*7090*/  F2FP.SATFINITE.E5M2.F32.PACK_AB_MERGE_C R105, RZ, R105, RZ ;  /* 0x00000069ff69723e */ /* 0x000fe200048060ff */
[----:B------:R-:W-:Y:S01]  /*70a0*/  FMUL R99, R110, R0 ;  /* 0x000000006e637220 */ /* 0x000fe20000400000 */
[----:B------:R-:W-:Y:S01]  /*70b0*/  F2FP.SATFINITE.E5M2.F32.PACK_AB_MERGE_C R104, RZ, R104, RZ ;  /* 0x00000068ff68723e */ /* 0x000fe200048060ff */
[----:B------:R-:W-:Y:S01]  /*70c0*/  FADD R117, R76, R117 ;  /* 0x000000754c757221 */ /* 0x000fe20000000000 */
[----:B------:R-:W-:Y:S01]  /*70d0*/  F2FP.SATFINITE.E5M2.F32.PACK_AB_MERGE_C R77, RZ, R77, RZ ;  /* 0x0000004dff4d723e */ /* 0x000fe200048060ff */
[----:B------:R-:W-:Y:S01]  /*70e0*/  BSSY B0, `(.L_x_33445) ;  /* 0x000002a000007945 */ /* 0x000fe20003800000 */
[----:B------:R-:W-:Y:S01]  /*70f0*/  LOP3.LUT R72, R100, 0xffff, RZ, 0xc0, !PT ;  /* 0x0000ffff64487812 */ /* 0x000fe200078ec0ff */
[----:B------:R-:W-:Y:S01]  /*7100*/  FADD R115, R106, R115 ;  /* 0x000000736a737221 */ /* 0x000fe20000000000 */
[----:B------:R-:W-:-:S02]  /*7110*/  LOP3.LUT R107, R105, 0xffff, RZ, 0xc0, !PT ;  /* 0x0000ffff696b7812 */ /* 0x000fc400078ec0ff */
[----:B------:R-:W-:Y:S02]  /*7120*/  F2FP.SATFINITE.E5M2.F32.PACK_AB_MERGE_C R101, RZ, R101, RZ ;  /* 0x00000065ff65723e */ /* 0x000fe400048060ff */
[----:B------:R-:W-:Y:S02]  /*7130*/  LOP3.LUT R76, R104, 0xffff, RZ, 0xc0, !PT ;  /* 0x0000ffff684c7812 */ /* 0x000fe400078ec0ff */
[----:B------:R-:W-:Y:S02]  /*7140*/  F2FP.SATFINITE.E5M2.F32.PACK_AB_MERGE_C R99, RZ, R99, RZ ;  /* 0x00000063ff63723e */ /* 0x000fe400048060ff */
        /* <DEDUP_REMOVED lines=35> */
.L_x_33446:
[----:B------:R-:W-:Y:S05]  /*7380*/  BSYNC B0 ;  /* 0x0000000000007941 */ /* 0x000fea0003800000 */
.L_x_33445:
[-C--:B------:R-:W-:Y:S01]  /*7390*/  FMUL R43, R73, R0.reuse ;  /* 0x00000000492b7220 */ /* 0x080fe20000400000 */
[----:B------:R-:W-:Y:S01]  /*73a0*/  FMUL R94, R75, R0 ;  /* 0x000000004b5e7220 */ /* 0x000fe20000400000 */
[----:B------:R-:W-:Y:S01]  /*73b0*/  F2FP.SATFINITE.E5M2.F32.PACK_AB_MERGE_C R106, RZ, R76, RZ ;  /* 0x0000004cff6a723e */ /* 0x000fe200048060ff */
[----:B------:R-:W-:Y:S01]  /*73c0*/  FMUL R96, R112, R0 ;  /* 0x0000000070607220 */ /* 0x000fe20000400000 */
[----:B0-----:R-:W-:Y:S01]  /*73d0*/  FADD R71, R110, R117 ;  /* 0x000000756e477221 */ /* 0x001fe20000000000 */
[----:B------:R-:W-:Y:S01]  /*73e0*/  F2FP.SATFINITE.E5M2.F32.PACK_AB_MERGE_C R76, RZ, R43, RZ ;  /* 0x0000002bff4c723e */ /* 0x000fe200048060ff */
[----:B------:R-:W-:Y:S01]  /*73f0*/  BSSY B0, `(.L_x_33447) ;  /* 0x0000021000007945 */ /* 0x000fe20003800000 */
[----:B------:R-:W-:Y:S02]  /*7400*/  F2FP.SATFINITE.E5M2.F32.PACK_AB_MERGE_C R94, RZ, R94, RZ ;  /* 0x0000005eff5e723e */ /* 0x000fe400048060ff */
[----:B------:R-:W-:Y:S02]  /*7410*/  LOP3.LUT R107, R106, 0xffff, RZ, 0xc0, !PT ;  /* 0x0000ffff6a6b7812 */ /* 0x000fe400078ec0ff */
[----:B------:R-:W-:Y:S01]  /*7420*/  LOP3.LUT R85, R76, 0xffff, RZ, 0xc0, !PT ;  /* 0x0000ffff4c557812 */ /* 0x000fe200078ec0ff */
[----:B------:R-:W-:Y:S01]  /*7430*/  IMAD.U32 R43, R94, 0x10000, RZ ;  /* 0x000100005e2b7824 */ /* 0x000fe200078e00ff */
[----:B------:R-:W-:-:S02]  /*7440*/  F2FP.SATFINITE.E5M2.F32.PACK_AB_MERGE_C R96, RZ, R96, RZ ;  /* 0x00000060ff60723e */ /* 0x000fc400048060ff */
        /* <DEDUP_REMOVED lines=27> */
.L_x_33448:
[----:B------:R-:W-:Y:S05]  /*7600*/  BSYNC B0 ;  /* 0x0000000000007941 */ /* 0x000fea0003800000 */
.L_x_33447:
        /* <DEDUP_REMOVED lines=19> */
.L_x_33450:
[----:B------:R-:W-:Y:S05]  /*7740*/  BSYNC B0 ;  /* 0x0000000000007941 */ /* 0x000fea0003800000 */
.L_x_33449:
        /* <DEDUP_REMOVED lines=11> */
[----:B------:R-:W-:Y:S01]  /*7800*/  F2FP.SATFINITE.E5M2.F32.PACK_AB_MERGE_C R114, RZ, R39, RZ ;  /* 0x00000027ff72723e */ /* 0x000fe200048060ff */
[----:B------:R-:W-:Y:S01]  /*7810*/  IMAD.U32 R39, R70, 0x10000, RZ ;  /* 0x0001000046277824 */ /* 0x000fe200078e00ff */
[----:B------:R-:W-:Y:S01]  /*7820*/  SHF.R.U32.HI R103, RZ, 0x10, R41 ;  /* 0x00000010ff677819 */ /* 0x000fe20000011629 */
[----:B------:R-:W0:Y:S01]  /*7830*/  SHFL.IDX PT, R107, R27, R64, 0x1f ;  /* 0x00001f401b6b7589 */ /* 0x000e2200000e0000 */
[----:B------:R-:W-:Y:S01]  /*7840*/  F2FP.SATFINITE.E5M2.F32.PACK_AB_MERGE_C R102, RZ, R23, RZ ;  /* 0x00000017ff66723e */ /* 0x000fe200048060ff */
        /* <DEDUP_REMOVED lines=11> */
[----:B------:R-:W-:Y:S01]  /*7900*/  F2FP.SATFINITE.E5M2.F32.PACK_AB_MERGE_C R117, RZ, R90, RZ ;  /* 0x0000005aff75723e */ /* 0x000fe200048060ff */
[----:B------:R-:W3:Y:S01]  /*7910*/  S2R R40, SR_CTAID.X ;  /* 0x0000000000287919 */ /* 0x000ee20000002500 */
[----:B------:R-:W-:Y:S01]  /*7920*/  LOP3.LUT R23, R92, R119, R23, 0xfe, !PT ;  /* 0x000000775c177212 */ /* 0x000fe200078efe17 */
[----:B------:R-:W-:Y:S01]  /*7930*/  BSSY B0, `(.L_x_33451) ;  /* 0x0000023000007945 */ /* 0x000fe20003800000 */
[----:B------:R-:W-:Y:S01]  /*7940*/  F2FP.SATFINITE.E5M2.F32.PACK_AB_MERGE_C R110, RZ, R86, RZ ;  /* 0x00000056ff6e723e */ /* 0x000fe200048060ff */
[----:B------:R4:W3:Y:S01]  /*7950*/  SHFL.IDX PT, R59, R59, R64, 0x1f ;  /* 0x00001f403b3b7589 */ /* 0x0008e200000e0000 */
[----:B------:R-:W-:Y:S01]  /*7960*/  F2FP.SATFINITE.E5M2.F32.PACK_AB_MERGE_C R90, RZ, R70, RZ ;  /* 0x00000046ff5a723e */ /* 0x000fe200048060ff */
[----:B------:R-:W-:Y:S01]  /*7970*/  FADD R86, R112, R115 ;  /* 0x0000007370567221 */ /* 0x000fe20000000000 */
[----:B------:R-:W-:-:S02]  /*7980*/  F2FP.SATFINITE.E5M2.F32.PACK_AB_MERGE_C R92, RZ, R84, RZ ;  /* 0x00000054ff5c723e */ /* 0x000fc400048060ff */
        /* <DEDUP_REMOVED lines=29> */
.L_x_33452:
[----:B------:R-:W-:Y:S05]  /*7b60*/  BSYNC B0 ;  /* 0x0000000000007941 */ /* 0x000fea0003800000 */
.L_x_33451:
        /* <DEDUP_REMOVED lines=14> */
.L_x_33454:
[----:B------:R-:W-:Y:S05]  /*7c50*/  BSYNC B0 ;  /* 0x0000000000007941 */ /* 0x000fea0003800000 */
.L_x_33453:
        /* <DEDUP_REMOVED lines=18> */
.L_x_33456:
[----:B------:R-:W-:Y:S05]  /*7d80*/  BSYNC B0 ;  /* 0x0000000000007941 */ /* 0x000fea0003800000 */
.L_x_33455:
        /* <DEDUP_REMOVED lines=15> */
.L_x_33458:
[----:B------:R-:W-:Y:S05]  /*7e80*/  BSYNC B0 ;  /* 0x0000000000007941 */ /* 0x000fea0003800000 */
.L_x_33457:
        /* <DEDUP_REMOVED lines=16> */
.L_x_33460:
[----:B------:R-:W-:Y:S05]  /*7f90*/  BSYNC B0 ;  /* 0x0000000000007941 */ /* 0x000fea0003800000 */
.L_x_33459:
        /* <DEDUP_REMOVED lines=17> */
.L_x_33462:
[----:B------:R-:W-:Y:S05]  /*80b0*/  BSYNC B0 ;  /* 0x0000000000007941 */ /* 0x000fea0003800000 */
.L_x_33461:
        /* <DEDUP_REMOVED lines=17> */
.L_x_33464:
[----:B------:R-:W-:Y:S05]  /*81d0*/  BSYNC B0 ;  /* 0x0000000000007941 */ /* 0x000fea0003800000 */
.L_x_33463:
        /* <DEDUP_REMOVED lines=17> */
.L_x_33466:
[----:B------:R-:W-:Y:S05]  /*82f0*/  BSYNC B0 ;  /* 0x0000000000007941 */ /* 0x000fea0003800000 */
.L_x_33465:
        /* <DEDUP_REMOVED lines=93> */
.L_x_33471:
        /* <DEDUP_REMOVED lines=51> */
.L_x_33470:
[----:B------:R-:W-:Y:S05]  /*8c00*/  BSYNC B1 ;  /* 0x0000000000017941 */ /* 0x000fea0003800000 */
.L_x_33469:
        /* <DEDUP_REMOVED lines=15> */
.L_x_33473:
[----:B------:R-:W-:Y:S05]  /*8d00*/  BSYNC B1 ;  /* 0x0000000000017941 */ /* 0x000fea0003800000 */
.L_x_33472:
        /* <DEDUP_REMOVED lines=25> */
.L_x_33468:
[----:B------:R-:W-:Y:S05]  /*8ea0*/  BSYNC B0 ;  /* 0x0000000000007941 */ /* 0x000fea0003800000 */
.L_x_33467:
        /* <DEDUP_REMOVED lines=28> */
.L_x_33478:
        /* <DEDUP_REMOVED lines=51> */
.L_x_33477:
[----:B------:R-:W-:Y:S05]  /*93a0*/  BSYNC B1 ;  /* 0x0000000000017941 */ /* 0x000fea0003800000 */
.L_x_33476:
        /* <DEDUP_REMOVED lines=15> */
.L_x_33480:
[----:B------:R-:W-:Y:S05]  /*94a0*/  BSYNC B1 ;  /* 0x0000000000017941 */ /* 0x000fea0003800000 */
.L_x_33479:
        /* <DEDUP_REMOVED lines=25> */
.L_x_33475:
[----:B------:R-:W-:Y:S05]  /*9640*/  BSYNC B0 ;  /* 0x0000000000007941 */ /* 0x000fea0003800000 */
.L_x_33474:
        /* <DEDUP_REMOVED lines=28> */
.L_x_33485:
        /* <DEDUP_REMOVED lines=51> */
.L_x_33484:
[----:B------:R-:W-:Y:S05]  /*9b40*/  BSYNC B1 ;  /* 0x0000000000017941 */ /* 0x000fea0003800000 */
.L_x_33483:
        /* <DEDUP_REMOVED lines=15> */
.L_x_33487:
[----:B------:R-:W-:Y:S05]  /*9c40*/  BSYNC B1 ;  /* 0x0000000000017941 */ /* 0x000fea0003800000 */
.L_x_33486:
        /* <DEDUP_REMOVED lines=25> */
.L_x_33482:
[----:B------:R-:W-:Y:S05]  /*9de0*/  BSYNC B0 ;  /* 0x0000000000007941 */ /* 0x000fea0003800000 */
.L_x_33481:
        /* <DEDUP_REMOVED lines=28> */
.L_x_33492:
        /* <DEDUP_REMOVED lines=51> */
.L_x_33491:
[----:B------:R-:W-:Y:S05]  /*a2e0*/  BSYNC B1 ;  /* 0x0000000000017941 */ /* 0x000fea0003800000 */
.L_x_33490:
        /* <DEDUP_REMOVED lines=15> */
.L_x_33494:
[----:B------:R-:W-:Y:S05]  /*a3e0*/  BSYNC B1 ;  /* 0x0000000000017941 */ /* 0x000fea0003800000 */
.L_x_33493:
        /* <DEDUP_REMOVED lines=25> */
.L_x_33489:
[----:B------:R-:W-:Y:S05]  /*a580*/  BSYNC B0 ;  /* 0x0000000000007941 */ /* 0x000fea0003800000 */
.L_x_33488:
        /* <DEDUP_REMOVED lines=59> */
.L_x_33496:
[----:B------:R-:W-:Y:S05]  /*a940*/  BSYNC B0 ;  /* 0x0000000000007941 */ /* 0x000fea0003800000 */
.L_x_33495:
        /* <DEDUP_REMOVED lines=39> */
.L_x_33507:
[----:B--2---:R-:W-:-:S07]  /*abc0*/  FMNMX R5, R4, R5, !PT ;  /* 0x0000000504057209 */ /* 0x004fce0007800000 */
.L_x_33499:
[----:B------:R-:W-:Y:S05]  /*abd0*/  BSYNC B0 ;  /* 0x0000000000007941 */ /* 0x000fea0003800000 */
.L_x_33498:
[----:B------:R-:W-:Y:S01]  /*abe0*/  ISETP.NE.AND P0, PT, R57, RZ, PT ;  /* 0x000000ff3900720c */ /* 0x000fe20003f05270 */
[----:B------:R-:W-:-:S12]  /*abf0*/  BSSY B0, `(.L_x_33497) ;  /* 0x0000004000007945 */ /* 0x000fd80003800000 */
[----:B------:R-:W-:Y:S05]  /*ac00*/  @P0 BRA `(.L_x_33501) ;  /* 0x0000000000080947 */ /* 0x000fea0003800000 */
[----:B------:R-:W2:Y:S02]  /*ac10*/  LDC.64 R2, c[0x0][0x238] ;  /* 0x00008e00ff027b82 */ /* 0x000ea40000000a00 */
[----:B--2---:R2:W-:Y:S02]  /*ac20*/  REDG.E.MAX.S32.STRONG.GPU desc[UR6][R2.64], R5 ;  /* 0x000000050200798e */ /* 0x0045e4000d10e386 */
.L_x_33501:
[----:B------:R-:W-:Y:S05]  /*ac30*/  BSYNC B0 ;  /* 0x0000000000007941 */ /* 0x000fea0003800000 */
.L_x_33497:
        /* <DEDUP_REMOVED lines=11> */
[----:B01--4-:R-:W-:Y:S05]  /*acf0*/  CALL.REL.NOINC `($__internal_753_$__cuda_sm20_rcp_rn_f32_slowpath) ;  /* 0x0000000400847944 */ /* 0x013fea0003c00000 */
[----:B------:R-:W-:Y:S05]  /*ad00*/  BRA `(.L_x_33503) ;  /* 0x0000000000107947 */ /* 0x000fea0003800000 */
.L_x_33502:
[----:B------:R-:W2:Y:S02]  /*ad10*/  MUFU.RCP R5, R0 ;  /* 0x0000000000057308 */ /* 0x000ea40000001000 */
[----:B--2---:R-:W-:-:S04]  /*ad20*/  FFMA R2, R5, R0, -1 ;  /* 0xbf80000005027423 */ /* 0x004fc80000000000 */
[----:B------:R-:W-:-:S04]  /*ad30*/  FADD.FTZ R2, -R2, -RZ ;  /* 0x800000ff02027221 */ /* 0x000fc80000010100 */
[----:B------:R-:W-:-:S07]  /*ad40*/  FFMA R5, R5, R2, R5 ;  /* 0x0000000205057223 */ /* 0x000fce0000000005 */
.L_x_33503:
[----:B------:R-:W2:Y:S02]  /*ad50*/  LDC.64 R2, c[0x0][0x240] ;  /* 0x00009000ff027b82 */ /* 0x000ea40000000a00 */
[----:B--2---:R-:W-:Y:S01]  /*ad60*/  STG.E desc[UR6][R2.64], R5 ;  /* 0x0000000502007986 */ /* 0x004fe2000c101906 */
[----:B------:R-:W-:Y:S05]  /*ad70*/  EXIT ;  /* 0x000000000000794d */ /* 0x000fea0003800000 */
.L_x_33500:
[----:B------:R-:W-:Y:S02]  /*ad80*/  IMAD.MOV.U32 R7, RZ, RZ, 0x4 ;  /* 0x00000004ff077424 */ /* 0x000fe400078e00ff */
[----:B------:R-:W-:Y:S02]  /*ad90*/  IMAD.MOV.U32 R9, RZ, RZ, 0x1f ;  /* 0x0000001fff097424 */ /* 0x000fe400078e00ff */
[----:B------:R-:W-:-:S07]  /*ada0*/  IMAD.MOV.U32 R6, RZ, RZ, -0x1 ;  /* 0xffffffffff067424 */ /* 0x000fce00078e00ff */
[----:B012-4-:R-:W-:Y:S05]  /*adb0*/  WARPSYNC.COLLECTIVE R6, `(.L_x_33504) ;  /* 0x0000000006087348 */ /* 0x017fea0003c00000 */
[----:B--2---:R2:W3:Y:S02]  /*adc0*/  SHFL.DOWN P0, R5, R2, R7, R9 ;  /* 0x0800000702057389 */ /* 0x0044e40000000009 */
[----:B01234-:R-:W-:Y:S01]  /*add0*/  ENDCOLLECTIVE ;  /* 0x000000000000791b */ /* 0x01ffe20003800000 */
.L_x_33504:
[----:B------:R-:W-:Y:S02]  /*ade0*/  IMAD.MOV.U32 R7, RZ, RZ, 0x2 ;  /* 0x00000002ff077424 */ /* 0x000fe400078e00ff */
[----:B------:R-:W-:-:S05]  /*adf0*/  IMAD.MOV.U32 R3, RZ, RZ, R5 ;  /* 0x000000ffff037224 */ /* 0x000fca00078e0005 */
[----:B------:R-:W-:-:S05]  /*ae00*/  FMNMX R3, R3, R2, !PT ;  /* 0x0000000203037209 */ /* 0x000fca0007800000 */
[----:B------:R-:W-:-:S07]  /*ae10*/  IMAD.MOV.U32 R2, RZ, RZ, R3 ;  /* 0x000000ffff027224 */ /* 0x000fce00078e0003 */
[----:B------:R-:W-:Y:S05]  /*ae20*/  WARPSYNC.COLLECTIVE R6, `(.L_x_33505) ;  /* 0x0000000006087348 */ /* 0x000fea0003c00000 */
[----:B------:R0:W1:Y:S02]  /*ae30*/  SHFL.DOWN P0, R5, R2, R7, R9 ;  /* 0x0800000702057389 */ /* 0x0000640000000009 */
[----:B01----:R-:W-:Y:S01]  /*ae40*/  ENDCOLLECTIVE ;  /* 0x000000000000791b */ /* 0x003fe20003800000 */
.L_x_33505:
[----:B------:R-:W-:Y:S02]  /*ae50*/  IMAD.MOV.U32 R7, RZ, RZ, 0x1 ;  /* 0x00000001ff077424 */ /* 0x000fe400078e00ff */
[----:B------:R-:W-:-:S05]  /*ae60*/  IMAD.MOV.U32 R4, RZ, RZ, R5 ;  /* 0x000000ffff047224 */ /* 0x000fca00078e0005 */
[----:B------:R-:W-:-:S05]  /*ae70*/  FMNMX R4, R3, R4, !PT ;  /* 0x0000000403047209 */ /* 0x000fca0007800000 */
[----:B------:R-:W-:-:S07]  /*ae80*/  IMAD.MOV.U32 R2, RZ, RZ, R4 ;  /* 0x000000ffff027224 */ /* 0x000fce00078e0004 */
[----:B------:R-:W-:Y:S05]  /*ae90*/  WARPSYNC.COLLECTIVE R6, `(.L_x_33506) ;  /* 0x0000000006087348 */ /* 0x000fea0003c00000 */
[----:B------:R0:W1:Y:S02]  /*aea0*/  SHFL.DOWN P0, R5, R2, R7, R9 ;  /* 0x0800000702057389 */ /* 0x0000640000000009 */
[----:B01----:R-:W-:Y:S01]  /*aeb0*/  ENDCOLLECTIVE ;  /* 0x000000000000791b */ /* 0x003fe20003800000 */
.L_x_33506:
[----:B------:R-:W-:Y:S05]  /*aec0*/  BRA `(.L_x_33507) ;  /* 0xfffffffc003c7947 */ /* 0x000fea000383ffff */
        .weak           $__internal_752_$__cuda_sm20_div_u64
        .type           $__internal_752_$__cuda_sm20_div_u64,@function
        .size           $__internal_752_$__cuda_sm20_div_u64,($__internal_753_$__cuda_sm20_rcp_rn_f32_slowpath - $__internal_752_$__cuda_sm20_div_u64)
$__internal_752_$__cuda_sm20_div_u64:
        /* <DEDUP_REMOVED lines=67> */
[----:B------:R-:W-:Y:S06]  /*b300*/  RET.REL.NODEC R2 `(_ZN18transformer_engine6detail38cast_transpose_fused_kernel_notalignedILb1ELb0ELb0EfNS_16CTDBiasDActParamI13__nv_bfloat16S3_13__nv_fp8_e5m2fEELi4ELi8ENS_5EmptyELPFffRKS6_E0EEEvT3_mmm) ;  /* 0xffffff4c023c7950 */ /* 0x000fec0003c3ffff */
        .weak           $__internal_753_$__cuda_sm20_rcp_rn_f32_slowpath
        .type           $__internal_753_$__cuda_sm20_rcp_rn_f32_slowpath,@function
        .size           $__internal_753_$__cuda_sm20_rcp_rn_f32_slowpath,(.L_x_35238 - $__internal_753_$__cuda_sm20_rcp_rn_f32_slowpath)
$__internal_753_$__cuda_sm20_rcp_rn_f32_slowpath:
        /* <DEDUP_REMOVED lines=15> */
.L_x_33508:
        /* <DEDUP_REMOVED lines=33> */
.L_x_33510:
[----:B------:R0:W1:Y:S02]  /*b610*/  MUFU.RCP R2, R0 ;  /* 0x0000000000027308 */ /* 0x0000640000001000 */
.L_x_33509:
[----:B-1-3--:R-:W-:Y:S02]  /*b620*/  IMAD.MOV.U32 R5, RZ, RZ, R2 ;  /* 0x000000ffff057224 */ /* 0x00afe400078e0002 */
[----:B------:R-:W-:Y:S02]  /*b630*/  IMAD.MOV.U32 R2, RZ, RZ, R7 ;  /* 0x000000ffff027224 */ /* 0x000fe400078e0007 */
[----:B------:R-:W-:-:S04]  /*b640*/  IMAD.MOV.U32 R3, RZ, RZ, 0x0 ;  /* 0x00000000ff037424 */ /* 0x000fc800078e00ff */
[----:B0-2---:R-:W-:Y:S05]  /*b650*/  RET.REL.NODEC R2 `(_ZN18transformer_engine6detail38cast_transpose_fused_kernel_notalignedILb1ELb0ELb0EfNS_16CTDBiasDActParamI13__nv_bfloat16S3_13__nv_fp8_e5m2fEELi4ELi8ENS_5EmptyELPFffRKS6_E0EEEvT3_mmm) ;  /* 0xffffff4802687950 */ /* 0x005fea0003c3ffff */
.L_x_33511:
        /* <DEDUP_REMOVED lines=10> */
.L_x_35238:


//--------------------- .text._ZN18transformer_engine6detail38cast_transpose_fused_kernel_notalignedILb1ELb0ELb0EfNS_16CTDBiasDActParamI13__nv_bfloat16S3_S3_fEELi4ELi4ENS_5EmptyELPFffRKS5_E0EEEvT3_mmm --------------------------
	.section	.text._ZN18transformer_engine6detail38cast_transpose_fused_kernel_notalignedILb1ELb0ELb0EfNS_16CTDBiasDActParamI13__nv_bfloat16S3_S3_fEELi4ELi4ENS_5EmptyELPFffRKS5_E0EEEvT3_mmm,"ax",@progbits
	.align	128
        .global         _ZN18transformer_engine6detail38cast_transpose_fused_kernel_notalignedILb1ELb0ELb0EfNS_16CTDBiasDActParamI13__nv_bfloat16S3_S3_fEELi4ELi4ENS_5EmptyELPFffRKS5_E0EEEvT3_mmm
        .type           _ZN18transformer_engine6detail38cast_transpose_fused_kernel_notalignedILb1ELb0ELb0EfNS_16CTDBiasDActParamI13__nv_bfloat16S3_S3_fEELi4ELi4ENS_5EmptyELPFffRKS5_E0EEEvT3_mmm,@function
        .size           _ZN18transformer_engine6detail38cast_transpose_fused_kernel_notalignedILb1ELb0ELb0EfNS_16CTDBiasDActParamI13__nv_bfloat16S3_S3_fEELi4ELi4ENS_5EmptyELPFffRKS5_E0EEEvT3_mmm,(.L_x_35240 - _ZN18transformer_engine6detail38cast_transpose_fused_kernel_notalignedILb1ELb0ELb0EfNS_16CTDBiasDActParamI13__nv_bfloat16S3_S3_fEELi4ELi4ENS_5EmptyELPFffRKS5_E0EEEvT3_mmm)
        .other          _ZN18transformer_engine6detail38cast_transpose_fused_kernel_notalignedILb1ELb0ELb0EfNS_16CTDBiasDActParamI13__nv_bfloat16S3_S3_fEELi4ELi4ENS_5EmptyELPFffRKS5_E0EEEvT3_mmm,@"STO_CUDA_ENTRY STV_DEFAULT"
_ZN18transformer_engine6detail38cast_transpose_fused_kernel_notalignedILb1ELb0ELb0EfNS_16CTDBiasDActParamI13__nv_bfloat16S3_S3_fEELi4ELi4ENS_5EmptyELPFffRKS5_E0EEEvT3_mmm:
.text._ZN18transformer_engine6detail38cast_transpose_fused_kernel_notalignedILb1ELb0ELb0EfNS_16CTDBiasDActParamI13__nv_bfloat16S3_S3_fEELi4ELi4ENS_5EmptyELPFffRKS5_E0EEEvT3_mmm:
        /* <DEDUP_REMOVED lines=20> */
[----:B------:R-:W-:Y:S05]  /*0140*/  CALL.REL.NOINC `($__internal_754_$__cuda_sm20_div_u64) ;  /* 0x0000006800b47944 */ /* 0x000fea0003c00000 */
        /* <DEDUP_REMOVED lines=8> */
.L_x_33512:
        /* <DEDUP_REMOVED lines=22> */
.L_x_33513:
[----:B------:R-:W0:Y:S01]  /*0330*/  LDC.64 R62, c[0x0][0x258] ;  /* 0x00009600ff3e7b82 */ /* 0x000e220000000a00 */
[----:B------:R-:W-:Y:S01]  /*0340*/  ULDC.64 UR6, c[0x0][0x260] ;  /* 0x0000980000067ab9 */ /* 0x000fe20000000a00 */
[----:B------:R-:W-:Y:S01]  /*0350*/  SHF.L.U64.HI R3, R64, 0x5, R65 ;  /* 0x0000000540037819 */ /* 0x000fe20000010241 */
[----:B------:R-:W-:Y:S01]  /*0360*/  IMAD.U32 R31, RZ, RZ, UR7 ;  /* 0x00000007ff1f7e24 */ /* 0x000fe2000f8e00ff */
[----:B------:R-:W-:Y:S01]  /*0370*/  SHF.L.U64.HI R2, R34, 0x5, R33 ;  /* 0x0000000522027819 */ /* 0x000fe20000010221 */
[----:B------:R-:W-:Y:S01]  /*0380*/  IMAD.U32 R30, RZ, RZ, UR6 ;  /* 0x00000006ff1e7e24 */ /* 0x000fe2000f8e00ff */
[----:B------:R-:W-:Y:S01]  /*0390*/  ULDC.64 UR4, c[0x0][0x230] ;  /* 0x00008c0000047ab9 */ /* 0x000fe20000000a00 */
[C---:B------:R-:W-:Y:S01]  /*03a0*/  LOP3.LUT R58, R9.reuse, 0x7, RZ, 0xc0, !PT ;  /* 0x00000007093a7812 */ /* 0x040fe200078ec0ff */
[----:B------:R-:W-:Y:S01]  /*03b0*/  IMAD R20, R9, -0x4, R36 ;  /* 0xfffffffc09147824 */ /* 0x000fe200078e0224 */
[----:B------:R-:W-:Y:S01]  /*03c0*/  SHF.R.U32.HI R28, RZ, 0x2, R31 ;  /* 0x00000002ff1c7819 */ /* 0x000fe2000001161f */
[----:B------:R-:W-:Y:S01]  /*03d0*/  IMAD.MOV.U32 R35, RZ, RZ, R33 ;  /* 0x000000ffff237224 */ /* 0x000fe200078e0021 */
[----:B------:R-:W-:Y:S01]  /*03e0*/  SHF.R.U64 R30, R30, 0x2, R31 ;  /* 0x000000021e1e7819 */ /* 0x000fe2000000121f */
[----:B------:R-:W-:Y:S01]  /*03f0*/  IMAD.SHL.U32 R27, R58, 0x4, RZ ;  /* 0x000000043a1b7824 */ /* 0x000fe200078e00ff */
[----:B------:R-:W-:Y:S01]  /*0400*/  ISETP.NE.U32.AND P0, PT, RZ, UR4, PT ;  /* 0x00000004ff007c0c */ /* 0x000fe2000bf05070 */
[----:B------:R-:W-:Y:S01]  /*0410*/  ULDC.64 UR8, c[0x0][0x208] ;  /* 0x0000820000087ab9 */ /* 0x000fe20000000a00 */
[----:B------:R-:W-:-:S02]  /*0420*/  LEA R26, P2, -R64, R30, 0x5 ;  /* 0x0000001e401a7211 */ /* 0x000fc400078429ff */
[----:B------:R-:W-:Y:S01]  /*0430*/  ISETP.NE.AND.EX P0, PT, RZ, UR5, PT, P0 ;  /* 0x00000005ff007c0c */ /* 0x000fe2000bf05300 */
[----:B------:R-:W-:Y:S01]  /*0440*/  ULDC.64 UR4, c[0x0][0x210] ;  /* 0x0000840000047ab9 */ /* 0x000fe20000000a00 */
[----:B------:R-:W-:Y:S01]  /*0450*/  LOP3.LUT R44, R20, 0x1f, RZ, 0xc0, !PT ;  /* 0x0000001f142c7812 */ /* 0x000fe200078ec0ff */
[----:B------:R-:W-:Y:S01]  /*0460*/  IMAD.X R0, R28, 0x1, ~R3, P2 ;  /* 0x000000011c007824 */ /* 0x000fe200010e0e03 */
[----:B------:R-:W-:Y:S02]  /*0470*/  ISETP.LT.U32.AND P2, PT, R26, 0x20, PT ;  /* 0x000000201a00780c */ /* 0x000fe40003f41070 */
[----:B0-----:R-:W-:Y:S01]  /*0480*/  SHF.R.U64 R32, R62, 0x2, R63 ;  /* 0x000000023e207819 */ /* 0x001fe2000000123f */
[----:B------:R-:W-:Y:S01]  /*0490*/  IMAD.WIDE.U32 R10, R64, R62, R34 ;  /* 0x0000003e400a7225 */ /* 0x000fe200078e0022 */
[----:B------:R-:W-:Y:S02]  /*04a0*/  SHF.R.U32.HI R29, RZ, 0x2, R63 ;  /* 0x00000002ff1d7819 */ /* 0x000fe4000001163f */
[----:B------:R-:W-:-:S02]  /*04b0*/  LEA R25, P1, -R34, R32, 0x5 ;  /* 0x0000002022197211 */ /* 0x000fc400078229ff */
[----:B------:R-:W-:Y:S01]  /*04c0*/  ISETP.LT.U32.AND.EX P2, PT, R0, RZ, PT, P2 ;  /* 0x000000ff0000720c */ /* 0x000fe20003f41120 */
[----:B------:R-:W-:Y:S02]  /*04d0*/  IMAD.SHL.U32 R0, R9, 0x10, RZ ;  /* 0x0000001009007824 */ /* 0x000fe400078e00ff */
[----:B------:R-:W-:Y:S01]  /*04e0*/  IMAD.X R2, R29, 0x1, ~R2, P1 ;  /* 0x000000011d027824 */ /* 0x000fe200008e0e02 */
[----:B------:R-:W-:Y:S01]  /*04f0*/  ISETP.LT.U32.AND P1, PT, R25, 0x20, PT ;  /* 0x000000201900780c */ /* 0x000fe20003f21070 */
[----:B------:R-:W0:Y:S01]  /*0500*/  @P0 LDC.64 R8, c[0x0][0x230] ;  /* 0x00008c00ff080b82 */ /* 0x000e220000000a00 */
[----:B------:R-:W-:Y:S02]  /*0510*/  SEL R26, R26, 0x20, P2 ;  /* 0x000000201a1a7807 */ /* 0x000fe40001000000 */
[----:B------:R-:W-:Y:S01]  /*0520*/  ISETP.LT.U32.AND.EX P1, PT, R2, RZ, PT, P1 ;  /* 0x000000ff0200720c */ /* 0x000fe20003f21110 */
[----:B------:R-:W-:Y:S01]  /*0530*/  IMAD R2, R65, R62, RZ ;  /* 0x0000003e41027224 */ /* 0x000fe200078e02ff */
[----:B------:R-:W-:-:S02]  /*0540*/  LOP3.LUT R0, R0, 0x70, RZ, 0xc0, !PT ;  /* 0x0000007000007812 */ /* 0x000fc400078ec0ff */
[----:B------:R-:W-:Y:S01]  /*0550*/  SEL R25, R25, 0x20, P1 ;  /* 0x0000002019197807 */ /* 0x000fe20000800000 */
[----:B------:R-:W-:Y:S01]  /*0560*/  IMAD R21, R64, R63, R2 ;  /* 0x0000003f40157224 */ /* 0x000fe200078e0202 */
[----:B------:R-:W-:Y:S01]  /*0570*/  ISETP.GE.U32.AND P1, PT, R27, R26, PT ;  /* 0x0000001a1b00720c */ /* 0x000fe20003f26070 */
[-C--:B------:R-:W-:Y:S01]  /*0580*/  IMAD.WIDE.U32 R12, R32, R0.reuse, RZ ;  /* 0x00000000200c7225 */ /* 0x080fe200078e00ff */
[----:B------:R-:W-:Y:S02]  /*0590*/  LEA R72, P2, R10, UR4, 0x8 ;  /* 0x000000040a487c11 */ /* 0x000fe4000f8440ff */
[C---:B------:R-:W-:Y:S01]  /*05a0*/  ISETP.LT.U32.AND P1, PT, R44.reuse, R25, !P1 ;  /* 0x000000192c00720c */ /* 0x040fe20004f21070 */
[----:B------:R-:W-:Y:S01]  /*05b0*/  IMAD R3, R29, R0, RZ ;  /* 0x000000001d037224 */ /* 0x000fe200078e02ff */
[----:B------:R-:W-:Y:S01]  /*05c0*/  IADD3 R18, P3, R44, R12, RZ ;  /* 0x0000000c2c127210 */ /* 0x000fe20007f7e0ff */
[----:B------:R-:W-:Y:S02]  /*05d0*/  IMAD.IADD R21, R11, 0x1, R21 ;  /* 0x000000010b157824 */ /* 0x000fe400078e0215 */
[----:B------:R-:W-:-:S03]  /*05e0*/  IMAD.IADD R13, R13, 0x1, R3 ;  /* 0x000000010d0d7824 */ /* 0x000fc600078e0203 */
[----:B------:R-:W-:Y:S01]  /*05f0*/  LEA.HI.X R73, R10, UR5, R21, 0x8, P2 ;  /* 0x000000050a497c11 */ /* 0x000fe200090f4415 */
[----:B------:R-:W-:Y:S02]  /*0600*/  IMAD.X R19, RZ, RZ, R13, P3 ;  /* 0x000000ffff137224 */ /* 0x000fe400018e060d */
[----:B------:R-:W-:Y:S01]  /*0610*/  IMAD.MOV.U32 R24, RZ, RZ, 0x3f800000 ;  /* 0x3f800000ff187424 */ /* 0x000fe200078e00ff */
[----:B------:R-:W-:Y:S02]  /*0620*/  LOP3.LUT R60, R62, 0xfffffffc, RZ, 0xc0, !PT ;  /* 0xfffffffc3e3c7812 */ /* 0x000fe400078ec0ff */
[----:B------:R-:W-:Y:S02]  /*0630*/  @!P1 CS2R R4, SRZ ;  /* 0x0000000000049805 */ /* 0x000fe4000001ff00 */
[C---:B------:R-:W-:Y:S02]  /*0640*/  @P1 LEA R6, P2, R18.reuse, R72, 0x3 ;  /* 0x0000004812061211 */ /* 0x040fe400078418ff */
[----:B------:R-:W-:Y:S01]  /*0650*/  @!P1 CS2R R40, SRZ ;  /* 0x0000000000289805 */ /* 0x000fe2000001ff00 */
[----:B------:R-:W-:Y:S01]  /*0660*/  IMAD.MOV.U32 R61, RZ, RZ, R63 ;  /* 0x000000ffff3d7224 */ /* 0x000fe200078e003f */
[----:B0-----:R0:W2:Y:S01]  /*0670*/  @P0 LDG.E R24, desc[UR8][R8.64] ;  /* 0x0000000808180981 */ /* 0x0010a2000c1e1900 */
[C---:B------:R-:W-:Y:S01]  /*0680*/  @P1 LEA.HI.X R7, R18.reuse, R73, R19, 0x3, P2 ;  /* 0x0000004912071211 */ /* 0x040fe200010f1c13 */
[----:B------:R-:W-:Y:S01]  /*0690*/  ULDC.64 UR4, c[0x0][0x220] ;  /* 0x0000880000047ab9 */ /* 0x000fe20000000a00 */
[----:B------:R-:W-:-:S03]  /*06a0*/  @P1 IADD3 R0, P2, R18, R32, RZ ;  /* 0x0000002012001210 */ /* 0x000fc60007f5e0ff */
[----:B------:R-:W3:Y:S02]  /*06b0*/  @P1 LDG.E.64 R4, desc[UR8][R6.64] ;  /* 0x0000000806041981 */ /* 0x000ee4000c1e1b00 */
[----:B------:R-:W-:Y:S01]  /*06c0*/  @P1 IMAD.X R2, R19, 0x1, R29, P2 ;  /* 0x0000000113021824 */ /* 0x000fe200010e061d */
[----:B------:R-:W-:-:S04]  /*06d0*/  @P1 LEA R14, P2, R0, R72, 0x3 ;  /* 0x00000048000e1211 */ /* 0x000fc800078418ff */
[----:B------:R-:W-:Y:S02]  /*06e0*/  @P1 LEA.HI.X R15, R0, R73, R2, 0x3, P2 ;  /* 0x00000049000f1211 */ /* 0x000fe400010f1c02 */
[----:B------:R-:W-:-:S04]  /*06f0*/  @P1 LEA R0, P0, R32, R18, 0x1 ;  /* 0x0000001220001211 */ /* 0x000fc800078008ff */
[----:B------:R-:W-:Y:S02]  /*0700*/  @P1 LEA.HI.X R11, R32, R19, R29, 0x1, P0 ;  /* 0x00000013200b1211 */ /* 0x000fe400000f0c1d */
[----:B------:R-:W-:-:S04]  /*0710*/  @P1 LEA R16, P0, R0, R72, 0x3 ;  /* 0x0000004800101211 */ /* 0x000fc800078018ff */
[----:B------:R-:W-:Y:S01]  /*0720*/  @P1 LEA.HI.X R17, R0, R73, R11, 0x3, P0 ;  /* 0x0000004900111211 */ /* 0x000fe200000f1c0b */
[----:B------:R-:W-:Y:S02]  /*0730*/  VIADD R0, R20, 0xffffffff ;  /* 0xffffffff14007836 */ /* 0x000fe40000000000 */
[----:B------:R-:W-:Y:S01]  /*0740*/  VIADD R11, R27, 0x1 ;  /* 0x000000011b0b7836 */ /* 0x000fe20000000000 */
[----:B------:R-:W-:Y:S02]  /*0750*/  @!P1 CS2R R2, SRZ ;  /* 0x0000000000029805 */ /* 0x000fe4000001ff00 */
[----:B------:R-:W-:Y:S02]  /*0760*/  LOP3.LUT R0, R0, 0x1f, RZ, 0xc0, !PT ;  /* 0x0000001f00007812 */ /* 0x000fe400078ec0ff */
[----:B------:R-:W-:Y:S01]  /*0770*/  ISETP.GE.U32.AND P0, PT, R11, R26, PT ;  /* 0x0000001a0b00720c */ /* 0x000fe20003f06070 */
[----:B0-----:R-:W-:Y:S01]  /*0780*/  @P1 IMAD.WIDE.U32 R8, R32, 0x3, R18 ;  /* 0x0000000320081825 */ /* 0x001fe200078e0012 */
[----:B------:R0:W4:Y:S02]  /*0790*/  @P1 LDG.E.64 R2, desc[UR8][R14.64] ;  /* 0x000000080e021981 */ /* 0x000124000c1e1b00 */
[----:B------:R-:W-:-:S02]  /*07a0*/  ISETP.LT.U32.AND P0, PT, R0, R25, !P0 ;  /* 0x000000190000720c */ /* 0x000fc40004701070 */
[----:B------:R-:W-:-:S06]  /*07b0*/  @!P1 CS2R R6, SRZ ;  /* 0x0000000000069805 */ /* 0x000fcc000001ff00 */
[----:B------:R1:W2:Y:S01]  /*07c0*/  @P1 LDG.E.64 R6, desc[UR8][R16.64] ;  /* 0x0000000810061981 */ /* 0x0002a2000c1e1b00 */
[----:B0-----:R-:W-:Y:S01]  /*07d0*/  @P1 IMAD R15, R29, 0x3, RZ ;  /* 0x000000031d0f1824 */ /* 0x001fe200078e02ff */
[----:B------:R-:W-:-:S03]  /*07e0*/  @P1 LEA R14, P2, R8, R72, 0x3 ;  /* 0x00000048080e1211 */ /* 0x000fc600078418ff */
[----:B------:R-:W-:-:S05]  /*07f0*/  @P1 IMAD.IADD R9, R9, 0x1, R15 ;  /* 0x0000000109091824 */ /* 0x000fca00078e020f */
[----:B------:R-:W-:Y:S02]  /*0800*/  @P1 LEA.HI.X R15, R8, R73, R9, 0x3, P2 ;  /* 0x00000049080f1211 */ /* 0x000fe400010f1c09 */
[----:B-1----:R-:W-:Y:S02]  /*0810*/  IADD3 R16, P2, R0, R12, RZ ;  /* 0x0000000c00107210 */ /* 0x002fe40007f5e0ff */
[----:B------:R-:W-:Y:S01]  /*0820*/  @P0 LOP3.LUT R9, R62, 0xfffffffc, RZ, 0xc0, !PT ;  /* 0xfffffffc3e090812 */ /* 0x000fe200078ec0ff */
[----:B------:R0:W4:Y:S02]  /*0830*/  @P1 LDG.E.64 R40, desc[UR8][R14.64] ;  /* 0x000000080e281981 */ /* 0x000124000c1e1b00 */
[----:B------:R-:W-:Y:S01]  /*0840*/  IMAD.X R17, RZ, RZ, R13, P2 ;  /* 0x000000ffff117224 */ /* 0x000fe200010e060d */
[----:B------:R-:W-:Y:S02]  /*0850*/  @P0 LOP3.LUT R13, R63, 0x1fffffff, RZ, 0xc0, !PT ;  /* 0x1fffffff3f0d0812 */ /* 0x000fe400078ec0ff */
[----:B------:R-:W-:-:S05]  /*0860*/  @P0 IADD3 R9, P1, R9, R16, RZ ;  /* 0x0000001009090210 */ /* 0x000fca0007f3e0ff */
[----:B------:R-:W-:Y:S01]  /*0870*/  @P0 IMAD.X R12, R13, 0x1, R17, P1 ;  /* 0x000000010d0c0824 */ /* 0x000fe200008e0611 */
[----:B------:R-:W-:Y:S01]  /*0880*/  @P0 LEA R8, P1, R9, R72, 0x3 ;  /* 0x0000004809080211 */ /* 0x000fe200078218ff */
[----:B------:R-:W-:-:S03]  /*0890*/  @P0 IMAD R19, R29, 0x5, RZ ;  /* 0x000000051d130824 */ /* 0x000fc600078e02ff */
[----:B------:R-:W-:Y:S01]  /*08a0*/  @P0 LEA.HI.X R9, R9, R73, R12, 0x3, P1 ;  /* 0x0000004909090211 */ /* 0x000fe200008f1c0c */
[----:B------:R-:W-:-:S04]  /*08b0*/  @P0 IMAD.WIDE.U32 R12, R32, 0x5, R16 ;  /* 0x00000005200c0825 */ /* 0x000fc800078e0010 */
[----:B------:R-:W-:Y:S01]  /*08c0*/  @P0 IMAD.IADD R13, R13, 0x1, R19 ;  /* 0x000000010d0d0824 */ /* 0x000fe200078e0213 */
[C---:B0-----:R-:W-:Y:S02]  /*08d0*/  @P0 LEA R14, P1, R12.reuse, R72, 0x3 ;  /* 0x000000480c0e0211 */ /* 0x041fe400078218ff */
[----:B------:R-:W-:Y:S02]  /*08e0*/  @!P0 CS2R R38, SRZ ;  /* 0x0000000000268805 */ /* 0x000fe4000001ff00 */
[----:B------:R-:W-:Y:S02]  /*08f0*/  @!P0 CS2R R42, SRZ ;  /* 0x00000000002a8805 */ /* 0x000fe4000001ff00 */
[----:B------:R-:W-:Y:S02]  /*0900*/  @P0 LEA.HI.X R15, R12, R73, R13, 0x3, P1 ;  /* 0x000000490c0f0211 */ /* 0x000fe400008f1c0d */
[----:B------:R0:W4:Y:S04]  /*0910*/  @P0 LDG.E.64 R38, desc[UR8][R8.64] ;  /* 0x0000000808260981 */ /* 0x000128000c1e1b00 */
[----:B------:R1:W4:Y:S01]  /*0920*/  @P0 LDG.E.64 R42, desc[UR8][R14.64] ;  /* 0x000000080e2a0981 */ /* 0x000322000c1e1b00 */
[----:B------:R-:W-:-:S02]  /*0930*/  @P0 IMAD.MOV.U32 R12, RZ, RZ, R16 ;  /* 0x000000ffff0c0224 */ /* 0x000fc400078e0010 */
[----:B------:R-:W-:Y:S02]  /*0940*/  @P0 IMAD.MOV.U32 R13, RZ, RZ, R17 ;  /* 0x000000ffff0d0224 */ /* 0x000fe400078e0011 */
[----:B------:R-:W-:Y:S02]  /*0950*/  @P0 IMAD R19, R29, 0x6, RZ ;  /* 0x000000061d130824 */ /* 0x000fe400078e02ff */
[----:B------:R-:W-:-:S04]  /*0960*/  @P0 IMAD.WIDE.U32 R12, R32, 0x6, R12 ;  /* 0x00000006200c0825 */ /* 0x000fc800078e000c */
[----:B------:R-:W-:Y:S01]  /*0970*/  @P0 IMAD.IADD R13, R13, 0x1, R19 ;  /* 0x000000010d0d0824 */ /* 0x000fe200078e0213 */
[C---:B0-----:R-:W-:Y:S02]  /*0980*/  @P0 LEA R8, P1, R12.reuse, R72, 0x3 ;  /* 0x000000480c080211 */ /* 0x041fe400078218ff */
[----:B------:R-:W-:Y:S02]  /*0990*/  @!P0 CS2R R52, SRZ ;  /* 0x0000000000348805 */ /* 0x000fe4000001ff00 */
[----:B------:R-:W-:-:S05]  /*09a0*/  @P0 LEA.HI.X R9, R12, R73, R13, 0x3, P1 ;  /* 0x000000490c090211 */ /* 0x000fca00008f1c0d */
[----:B------:R0:W4:Y:S01]  /*09b0*/  @P0 LDG.E.64 R52, desc[UR8][R8.64] ;  /* 0x0000000808340981 */ /* 0x000122000c1e1b00 */
[----:B------:R-:W-:Y:S02]  /*09c0*/  @P0 IMAD.MOV.U32 R12, RZ, RZ, R16 ;  /* 0x000000ffff0c0224 */ /* 0x000fe400078e0010 */
[----:B------:R-:W-:Y:S02]  /*09d0*/  @P0 IMAD.MOV.U32 R13, RZ, RZ, R17 ;  /* 0x000000ffff0d0224 */ /* 0x000fe400078e0011 */
[----:B-1----:R-:W-:Y:S02]  /*09e0*/  @P0 IMAD R15, R29, 0x7, RZ ;  /* 0x000000071d0f0824 */ /* 0x002fe400078e02ff */
[----:B------:R-:W-:Y:S01]  /*09f0*/  @P0 IMAD.WIDE.U32 R12, R32, 0x7, R12 ;  /* 0x00000007200c0825 */ /* 0x000fe200078e000c */
[----:B------:R-:W-:-:S03]  /*0a00*/  ISETP.GE.U32.AND P2, PT, R11, R26, PT ;  /* 0x0000001a0b00720c */ /* 0x000fc60003f46070 */
[----:B------:R-:W-:Y:S01]  /*0a10*/  @P0 IMAD.IADD R13, R13, 0x1, R15 ;  /* 0x000000010d0d0824 */ /* 0x000fe200078e020f */
[----:B------:R-:W-:Y:S01]  /*0a20*/  @P0 LEA R14, P1, R12, R72, 0x3 ;  /* 0x000000480c0e0211 */ /* 0x000fe200078218ff */
[----:B------:R-:W-:Y:S02]  /*0a30*/  IMAD.SHL.U32 R11, R58, 0x10, RZ ;  /* 0x000000103a0b7824 */ /* 0x000fe400078e00ff */
[----:B------:R-:W-:Y:S01]  /*0a40*/  VIADD R20, R20, 0x1e ;  /* 0x0000001e14147836 */ /* 0x000fe20000000000 */
[----:B------:R-:W-:Y:S02]  /*0a50*/  @P0 LEA.HI.X R15, R12, R73, R13, 0x3, P1 ;  /* 0x000000490c0f0211 */ /* 0x000fe400008f1c0d */
[----:B------:R-:W-:Y:S01]  /*0a60*/  @!P0 CS2R R66, SRZ ;  /* 0x0000000000428805 */ /* 0x000fe2000001ff00 */
[----:B------:R-:W-:Y:S02]  /*0a70*/  VIADD R13, R27, 0x2 ;  /* 0x000000021b0d7836 */ /* 0x000fe40000000000 */
[----:B0-----:R-:W-:Y:S01]  /*0a80*/  IMAD.WIDE.U32 R8, R11, R32, R60 ;  /* 0x000000200b087225 */ /* 0x001fe200078e003c */
[----:B------:R-:W-:-:S02]  /*0a90*/  LOP3.LUT R20, R20, 0x1f, RZ, 0xc0, !PT ;  /* 0x0000001f14147812 */ /* 0x000fc400078ec0ff */
[----:B------:R-:W-:Y:S01]  /*0aa0*/  SHF.R.U32.HI R12, RZ, 0x1, R36 ;  /* 0x00000001ff0c7819 */ /* 0x000fe20000011624 */
[----:B------:R0:W5:Y:S01]  /*0ab0*/  @P0 LDG.E.64 R66, desc[UR8][R14.64] ;  /* 0x000000080e420981 */ /* 0x000162000c1e1b00 */
[----:B------:R-:W-:Y:S01]  /*0ac0*/  ISETP.GE.U32.AND P1, PT, R13, R26, PT ;  /* 0x0000001a0d00720c */ /* 0x000fe20003f26070 */
[----:B------:R-:W-:Y:S01]  /*0ad0*/  IMAD R11, R29, R11, RZ ;  /* 0x0000000b1d0b7224 */ /* 0x000fe200078e02ff */
[C---:B------:R-:W-:Y:S02]  /*0ae0*/  IADD3 R8, P3, R20.reuse, R8, RZ ;  /* 0x0000000814087210 */ /* 0x040fe40007f7e0ff */
[----:B------:R-:W-:Y:S02]  /*0af0*/  ISETP.LT.U32.AND P1, PT, R20, R25, !P1 ;  /* 0x000000191400720c */ /* 0x000fe40004f21070 */
[----:B------:R-:W-:Y:S02]  /*0b00*/  ISETP.GE.U32.AND P0, PT, R13, R26, PT ;  /* 0x0000001a0d00720c */ /* 0x000fe40003f06070 */
[----:B0-----:R-:W-:Y:S01]  /*0b10*/  LOP3.LUT R15, R12, 0x70, RZ, 0xc0, !PT ;  /* 0x000000700c0f7812 */ /* 0x001fe200078ec0ff */
[C---:B------:R-:W-:Y:S01]  /*0b20*/  IMAD.SHL.U32 R13, R10.reuse, 0x80, RZ ;  /* 0x000000800a0d7824 */ /* 0x040fe200078e00ff */
[----:B------:R-:W-:Y:S01]  /*0b30*/  SHF.L.U64.HI R18, R10, 0x7, R21 ;  /* 0x000000070a127819 */ /* 0x000fe20000010215 */
[----:B------:R-:W-:-:S02]  /*0b40*/  IMAD.X R9, R11, 0x1, R9, P3 ;  /* 0x000000010b097824 */ /* 0x000fc400018e0609 */
[----:B------:R-:W-:Y:S01]  /*0b50*/  IMAD.WIDE.U32 R10, R15, R32, R60 ;  /* 0x000000200f0a7225 */ /* 0x000fe200078e003c */
[----:B------:R-:W-:Y:S02]  /*0b60*/  SHF.R.U32.HI R70, RZ, 0x3, R36 ;  /* 0x00000003ff467819 */ /* 0x000fe40000011624 */
[----:B------:R-:W-:Y:S01]  /*0b70*/  LEA R19, P3, R13, UR4, 0x1 ;  /* 0x000000040d137c11 */ /* 0x000fe2000f8608ff */
[----:B------:R-:W-:Y:S01]  /*0b80*/  IMAD R20, R29, R15, RZ ;  /* 0x0000000f1d147224 */ /* 0x000fe200078e02ff */
[----:B------:R-:W-:Y:S02]  /*0b90*/  IADD3 R22, P4, R60, R10, RZ ;  /* 0x0000000a3c167210 */ /* 0x000fe40007f9e0ff */
[----:B------:R-:W-:Y:S02]  /*0ba0*/  LOP3.LUT R83, R70, 0x1c, RZ, 0xc0, !PT ;  /* 0x0000001c46537812 */ /* 0x000fe400078ec0ff */
[----:B------:R-:W-:Y:S02]  /*0bb0*/  IADD3.X R20, R63, R20, R11, P4, !PT ;  /* 0x000000143f147210 */ /* 0x000fe400027fe40b */
[----:B------:R-:W-:-:S02]  /*0bc0*/  LEA.HI.X R18, R13, UR5, R18, 0x1, P3 ;  /* 0x000000050d127c11 */ /* 0x000fc400098f0c12 */
[----:B------:R-:W-:Y:S02]  /*0bd0*/  @P1 IADD3 R11, P3, R8, R60, RZ ;  /* 0x0000003c080b1210 */ /* 0x000fe40007f7e0ff */
[----:B------:R-:W-:Y:S02]  /*0be0*/  IADD3 R10, R36, -0x1, -R83 ;  /* 0xffffffff240a7810 */ /* 0x000fe40007ffe853 */
[-C--:B------:R-:W-:Y:S01]  /*0bf0*/  ISETP.GE.U32.OR P5, PT, R0, R25.reuse, P2 ;  /* 0x000000190000720c */ /* 0x080fe200017a6470 */
[----:B------:R-:W-:Y:S01]  /*0c00*/  @P1 IMAD.X R0, R9, 0x1, R63, P3 ;  /* 0x0000000109001824 */ /* 0x000fe200018e063f */
[----:B------:R-:W-:Y:S02]  /*0c10*/  LOP3.LUT R10, R10, 0x1f, RZ, 0xc0, !PT ;  /* 0x0000001f0a0a7812 */ /* 0x000fe400078ec0ff */
[C---:B------:R-:W-:Y:S02]  /*0c20*/  @P1 LEA R48, P3, R11.reuse, R72, 0x3 ;  /* 0x000000480b301211 */ /* 0x040fe400078618ff */
[----:B------:R-:W-:Y:S01]  /*0c30*/  ISETP.GE.U32.OR P2, PT, R10, R25, P2 ;  /* 0x000000190a00720c */ /* 0x000fe20001746470 */
[----:B------:R-:W-:Y:S01]  /*0c40*/  @P1 IMAD.MOV.U32 R10, RZ, RZ, R8 ;  /* 0x000000ffff0a1224 */ /* 0x000fe200078e0008 */
[----:B------:R-:W-:Y:S01]  /*0c50*/  @P1 LEA.HI.X R49, R11, R73, R0, 0x3, P3 ;  /* 0x000000490b311211 */ /* 0x000fe200018f1c00 */
[----:B------:R-:W-:-:S02]  /*0c60*/  @P1 IMAD.MOV.U32 R11, RZ, RZ, R9 ;  /* 0x000000ffff0b1224 */ /* 0x000fc400078e0009 */
[----:B------:R-:W-:Y:S02]  /*0c70*/  @P1 IMAD R47, R29, 0x6, RZ ;  /* 0x000000061d2f1824 */ /* 0x000fe400078e02ff */
[----:B------:R-:W-:-:S04]  /*0c80*/  @P1 IMAD.WIDE.U32 R10, R32, 0x6, R10 ;  /* 0x00000006200a1825 */ /* 0x000fc800078e000a */
[----:B------:R-:W-:Y:S01]  /*0c90*/  @P1 IMAD.IADD R0, R47, 0x1, R11 ;  /* 0x000000012f001824 */ /* 0x000fe200078e020b */
[----:B------:R-:W-:-:S04]  /*0ca0*/  @P1 LEA R50, P4, R10, R72, 0x3 ;  /* 0x000000480a321211 */ /* 0x000fc800078818ff */
[----:B------:R-:W-:Y:S01]  /*0cb0*/  @P1 LEA.HI.X R51, R10, R73, R0, 0x3, P4 ;  /* 0x000000490a331211 */ /* 0x000fe200020f1c00 */
[----:B------:R-:W-:Y:S01]  /*0cc0*/  @P1 IMAD R13, R29, 0x5, RZ ;  /* 0x000000051d0d1824 */ /* 0x000fe200078e02ff */
[----:B------:R-:W-:Y:S01]  /*0cd0*/  BSSY B0, `(.L_x_33514) ;  /* 0x000006b000007945 */ /* 0x000fe20003800000 */
[C-C-:B---3--:R-:W-:Y:S01]  /*0ce0*/  SHF.R.U64 R0, R4.reuse, 0x10, R5.reuse ;  /* 0x0000001004007819 */ /* 0x148fe20000001205 */
[----:B------:R-:W-:Y:S01]  /*0cf0*/  IMAD.U32 R79, R4, 0x10000, RZ ;  /* 0x00010000044f7824 */ /* 0x000fe200078e00ff */
[----:B------:R-:W-:-:S03]  /*0d00*/  SHF.R.U32.HI R75, RZ, 0x10, R5 ;  /* 0x00000010ff4b7819 */ /* 0x000fc60000011605 */
[----:B------:R-:W-:Y:S01]  /*0d10*/  IMAD.U32 R95, R0, 0x10000, RZ ;  /* 0x00010000005f7824 */ /* 0x000fe200078e00ff */
[----:B------:R-:W-:Y:S01]  /*0d20*/  FMNMX R0, RZ, |R79|, !PT ;  /* 0x4000004fff007209 */ /* 0x000fe20007800000 */
[----:B------:R-:W-:-:S03]  /*0d30*/  IMAD.U32 R55, R5, 0x10000, RZ ;  /* 0x0001000005377824 */ /* 0x000fc600078e00ff */
[----:B------:R-:W-:Y:S01]  /*0d40*/  FMNMX R0, |R95|, R0, !PT ;  /* 0x000000005f007209 */ /* 0x000fe20007800200 */
[----:B------:R-:W-:-:S03]  /*0d50*/  IMAD.U32 R75, R75, 0x10000, RZ ;  /* 0x000100004b4b7824 */ /* 0x000fc600078e00ff */
[----:B------:R-:W-:-:S04]  /*0d60*/  FMNMX R0, |R55|, R0, !PT ;  /* 0x0000000037007209 */ /* 0x000fc80007800200 */
[----:B------:R-:W-:Y:S01]  /*0d70*/  FMNMX R0, |R75|, R0, !PT ;  /* 0x000000004b007209 */ /* 0x000fe20007800200 */
[C---:B--2---:R-:W-:Y:S01]  /*0d80*/  IMAD.U32 R87, R6.reuse, 0x10000, RZ ;  /* 0x0001000006577824 */ /* 0x044fe200078e00ff */
[--C-:B------:R-:W-:Y:S01]  /*0d90*/  SHF.R.U64 R57, R6, 0x10, R7.reuse ;  /* 0x0000001006397819 */ /* 0x100fe20000001207 */
[----:B------:R-:W-:Y:S01]  /*0da0*/  IMAD.U32 R35, R7, 0x10000, RZ ;  /* 0x0001000007237824 */ /* 0x000fe200078e00ff */
[----:B------:R-:W-:Y:S01]  /*0db0*/  SHF.R.U32.HI R37, RZ, 0x10, R7 ;  /* 0x00000010ff257819 */ /* 0x000fe20000011607 */
[----:B------:R-:W-:-:S04]  /*0dc0*/  @P1 IMAD.WIDE.U32 R6, R32, 0x5, R8 ;  /* 0x0000000520061825 */ /* 0x000fc800078e0008 */
[----:B------:R-:W-:Y:S01]  /*0dd0*/  @P1 IMAD.IADD R7, R13, 0x1, R7 ;  /* 0x000000010d071824 */ /* 0x000fe200078e0207 */
[----:B------:R-:W-:-:S04]  /*0de0*/  @P1 LEA R46, P3, R6, R72, 0x3 ;  /* 0x00000048062e1211 */ /* 0x000fc800078618ff */
[----:B------:R-:W-:Y:S01]  /*0df0*/  @P1 LEA.HI.X R47, R6, R73, R7, 0x3, P3 ;  /* 0x00000049062f1211 */ /* 0x000fe200018f1c07 */
[----:B------:R-:W-:Y:S02]  /*0e00*/  @P1 IMAD.MOV.U32 R6, RZ, RZ, R8 ;  /* 0x000000ffff061224 */ /* 0x000fe400078e0008 */
[----:B------:R-:W-:Y:S01]  /*0e10*/  @P1 IMAD.MOV.U32 R7, RZ, RZ, R9 ;  /* 0x000000ffff071224 */ /* 0x000fe200078e0009 */
[C---:B----4-:R-:W-:Y:S01]  /*0e20*/  SHF.R.U64 R91, R2.reuse, 0x10, R3 ;  /* 0x00000010025b7819 */ /* 0x050fe20000001203 */
[----:B------:R-:W-:Y:S02]  /*0e30*/  IMAD.U32 R85, R2, 0x10000, RZ ;  /* 0x0001000002557824 */ /* 0x000fe400078e00ff */
[----:B------:R-:W-:Y:S02]  /*0e40*/  @P1 IMAD R9, R29, 0x7, RZ ;  /* 0x000000071d091824 */ /* 0x000fe400078e02ff */
[----:B------:R-:W-:Y:S01]  /*0e50*/  @P1 IMAD.WIDE.U32 R6, R32, 0x7, R6 ;  /* 0x0000000720061825 */ /* 0x000fe200078e0006 */
[----:B------:R-:W-:-:S03]  /*0e60*/  FMNMX R2, |R85|, R0, !PT ;  /* 0x0000000055027209 */ /* 0x000fc60007800200 */
[----:B------:R-:W-:Y:S01]  /*0e70*/  FADD R0, RZ, R79 ;  /* 0x0000004fff007221 */ /* 0x000fe20000000000 */
[----:B------:R-:W-:Y:S01]  /*0e80*/  IMAD.U32 R91, R91, 0x10000, RZ ;  /* 0x000100005b5b7824 */ /* 0x000fe200078e00ff */
[----:B------:R-:W-:Y:S01]  /*0e90*/  @P1 LEA R68, P3, R6, R72, 0x3 ;  /* 0x0000004806441211 */ /* 0x000fe200078618ff */
[----:B------:R-:W-:Y:S02]  /*0ea0*/  @P1 IMAD.IADD R4, R9, 0x1, R7 ;  /* 0x0000000109041824 */ /* 0x000fe400078e0207 */
[----:B------:R-:W-:Y:S01]  /*0eb0*/  FMUL R23, R79, R24 ;  /* 0x000000184f177220 */ /* 0x000fe20000400000 */
[----:B------:R-:W-:Y:S01]  /*0ec0*/  SHF.R.U32.HI R89, RZ, 0x10, R3 ;  /* 0x00000010ff597819 */ /* 0x000fe20000011603 */
[----:B------:R-:W-:Y:S01]  /*0ed0*/  IMAD R5, R33, UR6, RZ ;  /* 0x0000000621057c24 */ /* 0x000fe2000f8e02ff */
[----:B------:R-:W-:Y:S01]  /*0ee0*/  FMNMX R2, |R91|, R2, !PT ;  /* 0x000000025b027209 */ /* 0x000fe20007800200 */
[----:B------:R-:W-:Y:S02]  /*0ef0*/  IMAD.U32 R81, R3, 0x10000, RZ ;  /* 0x0001000003517824 */ /* 0x000fe400078e00ff */
[----:B------:R-:W-:-:S02]  /*0f00*/  IMAD.U32 R57, R57, 0x10000, RZ ;  /* 0x0001000039397824 */ /* 0x000fc400078e00ff */
[----:B------:R-:W-:Y:S02]  /*0f10*/  IMAD.U32 R37, R37, 0x10000, RZ ;  /* 0x0001000025257824 */ /* 0x000fe400078e00ff */
[----:B------:R-:W-:Y:S02]  /*0f20*/  IMAD.U32 R71, R40, 0x10000, RZ ;  /* 0x0001000028477824 */ /* 0x000fe400078e00ff */
[----:B------:R-:W-:Y:S02]  /*0f30*/  IMAD.U32 R59, R41, 0x10000, RZ ;  /* 0x00010000293b7824 */ /* 0x000fe400078e00ff */
[----:B------:R-:W-:Y:S02]  /*0f40*/  IMAD.U32 R77, R38, 0x10000, RZ ;  /* 0x00010000264d7824 */ /* 0x000fe400078e00ff */
[----:B------:R-:W-:Y:S02]  /*0f50*/  IMAD.U32 R79, R39, 0x10000, RZ ;  /* 0x00010000274f7824 */ /* 0x000fe400078e00ff */
[----:B------:R-:W-:-:S02]  /*0f60*/  IMAD.U32 R93, R42, 0x10000, RZ ;  /* 0x000100002a5d7824 */ /* 0x000fc400078e00ff */
[C---:B------:R-:W-:Y:S01]  /*0f70*/  FMUL R17, R85.reuse, R24 ;  /* 0x0000001855117220 */ /* 0x040fe20000400000 */
[----:B------:R-:W-:Y:S01]  /*0f80*/  @P1 LEA.HI.X R69, R6, R73, R4, 0x3, P3 ;  /* 0x0000004906451211 */ /* 0x000fe200018f1c04 */
[----:B------:R-:W-:Y:S01]  /*0f90*/  FADD R76, R85, R0 ;  /* 0x00000000554c7221 */ /* 0x000fe20000000000 */
[----:B------:R-:W-:Y:S01]  /*0fa0*/  ISETP.GE.U32.AND P3, PT, R27, R26, PT ;  /* 0x0000001a1b00720c */ /* 0x000fe20003f66070 */
[----:B------:R-:W-:Y:S02]  /*0fb0*/  IMAD R85, R34, R31, R5 ;  /* 0x0000001f22557224 */ /* 0x000fe400078e0205 */
        /* <DEDUP_REMOVED lines=9> */
[----:B------:R-:W-:-:S02]  /*1050*/  IMAD.U32 R89, R89, 0x10000, RZ ;  /* 0x0001000059597824 */ /* 0x000fc400078e00ff */
[-C--:B------:R-:W-:Y:S01]  /*1060*/  FMUL R8, R79, R24.reuse ;  /* 0x000000184f087220 */ /* 0x080fe20000400000 */
[-C--:B------:R-:W-:Y:S01]  /*1070*/  FMUL R7, R93, R24.reuse ;  /* 0x000000185d077220 */ /* 0x080fe20000400000 */
[-C--:B------:R-:W-:Y:S01]  /*1080*/  FMUL R6, R95, R24.reuse ;  /* 0x000000185f067220 */ /* 0x080fe20000400000 */
[----:B------:R-:W-:Y:S01]  /*1090*/  FMUL R5, R75, R24 ;  /* 0x000000184b057220 */ /* 0x000fe20000400000 */
[----:B------:R-:W-:Y:S01]  /*10a0*/  FMNMX R2, |R81|, R2, !PT ;  /* 0x0000000251027209 */ /* 0x000fe20007800200 */
[----:B------:R-:W-:Y:S01]  /*10b0*/  FADD R0, RZ, R55 ;  /* 0x00000037ff007221 */ /* 0x000fe20000000000 */
[----:B------:R-:W-:Y:S01]  /*10c0*/  ISETP.GE.U32.OR P3, PT, R44, R25, P3 ;  /* 0x000000192c00720c */ /* 0x000fe20001f66470 */
[----:B------:R-:W0:Y:S01]  /*10d0*/  F2F.BF16.F32 R23, R23 ;  /* 0x0000001700177304 */ /* 0x000e220000202000 */
[----:B------:R-:W-:Y:S01]  /*10e0*/  FMNMX R2, |R89|, R2, !PT ;  /* 0x0000000259027209 */ /* 0x000fe20007800200 */
[----:B------:R-:W-:Y:S01]  /*10f0*/  FADD R80, R81, R0 ;  /* 0x0000000051507221 */ /* 0x000fe20000000000 */
[----:B------:R-:W-:Y:S01]  /*1100*/  FADD R0, RZ, R95 ;  /* 0x0000005fff007221 */ /* 0x000fe20000000000 */
[----:B------:R-:W-:Y:S01]  /*1110*/  IMAD.MOV.U32 R3, RZ, RZ, R65 ;  /* 0x000000ffff037224 */ /* 0x000fe200078e0041 */
[----:B------:R-:W-:-:S03]  /*1120*/  FMNMX R4, |R87|, R2, !PT ;  /* 0x0000000257047209 */ /* 0x000fc60007800200 */
[----:B------:R-:W1:Y:S01]  /*1130*/  F2F.BF16.F32 R21, R21 ;  /* 0x0000001500157304 */ /* 0x000e620000202000 */
[----:B------:R-:W-:Y:S02]  /*1140*/  IMAD.MOV.U32 R2, RZ, RZ, R64 ;  /* 0x000000ffff027224 */ /* 0x000fe400078e0040 */
[----:B------:R-:W-:-:S05]  /*1150*/  FADD R0, R91, R0 ;  /* 0x000000005b007221 */ /* 0x000fca0000000000 */
        /* <DEDUP_REMOVED lines=13> */
[----:B------:R-:W-:-:S04]  /*1230*/  IMAD.WIDE.U32 R2, R34, UR6, R2 ;  /* 0x0000000622027c25 */ /* 0x000fc8000f8e0002 */
[----:B------:R-:W-:Y:S01]  /*1240*/  FADD R74, R57, R0 ;  /* 0x00000000394a7221 */ /* 0x000fe20000000000 */
[----:B------:R-:W-:Y:S01]  /*1250*/  IMAD.U32 R95, R43, 0x10000, RZ ;  /* 0x000100002b5f7824 */ /* 0x000fe200078e00ff */
[----:B------:R-:W-:Y:S01]  /*1260*/  FMNMX R0, |R57|, R4, !PT ;  /* 0x0000000439007209 */ /* 0x000fe20007800200 */
[----:B------:R-:W-:Y:S01]  /*1270*/  FADD R76, R87, R76 ;  /* 0x0000004c574c7221 */ /* 0x000fe20000000000 */
[----:B------:R-:W-:Y:S02]  /*1280*/  IMAD.IADD R85, R3, 0x1, R85 ;  /* 0x0000000103557824 */ /* 0x000fe400078e0255 */
[----:B------:R-:W-:Y:S01]  /*1290*/  FMUL R4, R95, R24 ;  /* 0x000000185f047220 */ /* 0x000fe20000400000 */
[----:B------:R-:W-:Y:S01]  /*12a0*/  IMAD.U32 R81, R52, 0x10000, RZ ;  /* 0x0001000034517824 */ /* 0x000fe200078e00ff */
[----:B-1234-:R-:W-:Y:S06]  /*12b0*/  @P3 BRA `(.L_x_33515) ;  /* 0x0000000000303947 */ /* 0x01efec0003800000 */
[----:B------:R-:W-:Y:S02]  /*12c0*/  IMAD.SHL.U32 R55, R58, 0x10, RZ ;  /* 0x000000103a377824 */ /* 0x000fe400078e00ff */
[----:B------:R-:W-:Y:S02]  /*12d0*/  IMAD.MOV.U32 R45, RZ, RZ, RZ ;  /* 0x000000ffff2d7224 */ /* 0x000fe400078e00ff */
[----:B0-----:R-:W-:Y:S02]  /*12e0*/  IMAD.U32 R78, R5, 0x10000, RZ ;  /* 0x00010000054e7824 */ /* 0x001fe400078e00ff */
[----:B------:R-:W-:-:S04]  /*12f0*/  IMAD.WIDE.U32 R56, R55, R32, R44 ;  /* 0x0000002037387225 */ /* 0x000fc800078e002c */
[----:B------:R-:W-:Y:S01]  /*1300*/  IMAD R55, R29, R55, RZ ;  /* 0x000000371d377224 */ /* 0x000fe200078e02ff */
[----:B------:R-:W-:-:S03]  /*1310*/  LEA R54, P4, R56, R19, 0x3 ;  /* 0x0000001338367211 */ /* 0x000fc600078818ff */
[----:B------:R-:W-:-:S05]  /*1320*/  IMAD.IADD R55, R57, 0x1, R55 ;  /* 0x0000000139377824 */ /* 0x000fca00078e0237 */
[----:B------:R-:W-:Y:S01]  /*1330*/  LEA.HI.X R55, R56, R18, R55, 0x3, P4 ;  /* 0x0000001238377211 */ /* 0x000fe200020f1c37 */
[----:B------:R-:W-:-:S05]  /*1340*/  IMAD.WIDE.U32 R56, R6, 0x10000, RZ ;  /* 0x0001000006387825 */ /* 0x000fca00078e00ff */
[----:B------:R-:W-:Y:S02]  /*1350*/  LOP3.LUT R57, R57, R78, R21, 0xfe, !PT ;  /* 0x0000004e39397212 */ /* 0x000fe400078efe15 */
[----:B------:R-:W-:-:S05]  /*1360*/  LOP3.LUT R56, R56, R23, RZ, 0xfc, !PT ;  /* 0x0000001738387212 */ /* 0x000fca00078efcff */
[----:B------:R1:W-:Y:S02]  /*1370*/  STG.E.64 desc[UR8][R54.64], R56 ;  /* 0x0000003836007986 */ /* 0x0003e4000c101b08 */
.L_x_33515:
[----:B------:R-:W-:Y:S05]  /*1380*/  BSYNC B0 ;  /* 0x0000000000007941 */ /* 0x000fea0003800000 */
.L_x_33514:
[----:B-1----:R-:W-:Y:S01]  /*1390*/  FMNMX R54, |R35|, R0, !PT ;  /* 0x0000000023367209 */ /* 0x002fe20007800200 */
[----:B------:R-:W-:Y:S01]  /*13a0*/  ULDC.64 UR4, c[0x0][0x228] ;  /* 0x00008a0000047ab9 */ /* 0x000fe20000000a00 */
[--C-:B------:R-:W-:Y:S01]  /*13b0*/  SHF.R.U64 R40, R40, 0x10, R41.reuse ;  /* 0x0000001028287819 */ /* 0x100fe20000001229 */
[----:B------:R-:W-:Y:S01]  /*13c0*/  FADD R76, R71, R76 ;  /* 0x0000004c474c7221 */ /* 0x000fe20000000000 */
[----:B------:R-:W-:Y:S01]  /*13d0*/  FMNMX R54, |R37|, R54, !PT ;  /* 0x0000003625367209 */ /* 0x000fe20007800200 */
[----:B------:R-:W-:Y:S01]  /*13e0*/  FADD R78, R35, R80 ;  /* 0x00000050234e7221 */ /* 0x000fe20000000000 */
[----:B------:R-:W-:Y:S01]  /*13f0*/  SHF.R.U32.HI R55, RZ, 0x10, R41 ;  /* 0x00000010ff377819 */ /* 0x000fe20000011629 */
[----:B------:R-:W-:Y:S01]  /*1400*/  IMAD.U32 R57, R40, 0x10000, RZ ;  /* 0x0001000028397824 */ /* 0x000fe200078e00ff */
[----:B------:R-:W-:Y:S01]  /*1410*/  FMNMX R41, |R71|, R54, !PT ;  /* 0x0000003647297209 */ /* 0x000fe20007800200 */
[----:B------:R-:W-:Y:S01]  /*1420*/  FADD R40, RZ, R75 ;  /* 0x0000004bff287221 */ /* 0x000fe20000000000 */
[--C-:B------:R-:W-:Y:S01]  /*1430*/  SHF.R.U64 R75, R38, 0x10, R39.reuse ;  /* 0x00000010264b7819 */ /* 0x100fe20000001227 */
[----:B------:R-:W-:Y:S01]  /*1440*/  IMAD.U32 R97, R55, 0x10000, RZ ;  /* 0x0001000037617824 */ /* 0x000fe200078e00ff */
[----:B------:R-:W-:Y:S01]  /*1450*/  FMNMX R54, |R57|, R41, !PT ;  /* 0x0000002939367209 */ /* 0x000fe20007800200 */
[----:B------:R-:W-:Y:S01]  /*1460*/  FADD R40, R89, R40 ;  /* 0x0000002859287221 */ /* 0x000fe20000000000 */
[----:B------:R-:W-:Y:S01]  /*1470*/  SHF.R.U32.HI R39, RZ, 0x10, R39 ;  /* 0x00000010ff277819 */ /* 0x000fe20000011627 */
[----:B------:R-:W-:Y:S01]  /*1480*/  IMAD.U32 R75, R75, 0x10000, RZ ;  /* 0x000100004b4b7824 */ /* 0x000fe200078e00ff */
[----:B------:R-:W-:Y:S01]  /*1490*/  FMNMX R54, |R59|, R54, !PT ;  /* 0x000000363b367209 */ /* 0x000fe20007800200 */
[----:B------:R-:W-:Y:S01]  /*14a0*/  FADD R56, R37, R40 ;  /* 0x0000002825387221 */ /* 0x000fe20000000000 */
[----:B------:R-:W-:Y:S01]  /*14b0*/  LEA R3, P4, R2, UR4, 0x8 ;  /* 0x0000000402037c11 */ /* 0x000fe2000f8840ff */
[----:B------:R-:W-:Y:S01]  /*14c0*/  IMAD.U32 R71, R39, 0x10000, RZ ;  /* 0x0001000027477824 */ /* 0x000fe200078e00ff */
[----:B------:R-:W-:Y:S01]  /*14d0*/  FMNMX R40, |R97|, R54, !PT ;  /* 0x0000003661287209 */ /* 0x000fe20007800200 */
[-C--:B------:R-:W-:Y:S01]  /*14e0*/  FMUL R0, R81, R24.reuse ;  /* 0x0000001851007220 */ /* 0x080fe20000400000 */
[----:B------:R-:W-:Y:S01]  /*14f0*/  SHF.R.U64 R42, R42, 0x10, R43 ;  /* 0x000000102a2a7819 */ /* 0x000fe2000000122b */
[-C--:B------:R-:W-:Y:S01]  /*1500*/  FMUL R38, R57, R24.reuse ;  /* 0x0000001839267220 */ /* 0x080fe20000400000 */
[----:B------:R-:W-:Y:S01]  /*1510*/  FMNMX R40, R40, |R77|, !PT ;  /* 0x4000004d28287209 */ /* 0x000fe20007800000 */
[----:B------:R-:W-:Y:S01]  /*1520*/  FMUL R39, R97, R24 ;  /* 0x0000001861277220 */ /* 0x000fe20000400000 */
[----:B------:R-:W-:Y:S01]  /*1530*/  LEA.HI.X R2, R2, UR5, R85, 0x8, P4 ;  /* 0x0000000502027c11 */ /* 0x000fe2000a0f4455 */
[----:B------:R-:W-:Y:S01]  /*1540*/  IMAD.U32 R85, R53, 0x10000, RZ ;  /* 0x0001000035557824 */ /* 0x000fe200078e00ff */
[----:B------:R-:W-:Y:S01]  /*1550*/  FMNMX R40, |R75|, R40, !PT ;  /* 0x000000284b287209 */ /* 0x000fe20007800200 */
[----:B------:R-:W1:Y:S01]  /*1560*/  F2F.BF16.F32 R4, R4 ;  /* 0x0000000400047304 */ /* 0x000e620000202000 */
[----:B-----5:R-:W-:-:S02]  /*1570*/  IMAD.U32 R87, R66, 0x10000, RZ ;  /* 0x0001000042577824 */ /* 0x020fc400078e00ff */
[----:B------:R-:W-:Y:S01]  /*1580*/  FMUL R35, R85, R24 ;  /* 0x0000001855237220 */ /* 0x000fe20000400000 */
[----:B------:R-:W-:Y:S01]  /*1590*/  FMNMX R40, |R79|, R40, !PT ;  /* 0x000000284f287209 */ /* 0x000fe20007800200 */
[----:B------:R-:W-:Y:S02]  /*15a0*/  VIADD R55, R27, 0x3 ;  /* 0x000000031b377836 */ /* 0x000fe40000000000 */
[----:B------:R-:W-:Y:S01]  /*15b0*/  FMUL R41, R87, R24 ;  /* 0x0000001857297220 */ /* 0x000fe20000400000 */
[----:B------:R-:W-:Y:S01]  /*15c0*/  FADD R84, RZ, R77 ;  /* 0x0000004dff547221 */ /* 0x000fe20000000000 */
[----:B------:R-:W-:Y:S01]  /*15d0*/  FMNMX R54, |R71|, R40, !PT ;  /* 0x0000002847367209 */ /* 0x000fe20007800200 */
[-C--:B------:R-:W-:Y:S01]  /*15e0*/  FMUL R40, R91, R24.reuse ;  /* 0x000000185b287220 */ /* 0x080fe20000400000 */
[----:B------:R-:W-:Y:S02]  /*15f0*/  IMAD.U32 R91, R42, 0x10000, RZ ;  /* 0x000100002a5b7824 */ /* 0x000fe400078e00ff */
[----:B------:R-:W-:Y:S01]  /*1600*/  FMUL R42, R89, R24 ;  /* 0x00000018592a7220 */ /* 0x000fe20000400000 */
[----:B------:R-:W2:Y:S01]  /*1610*/  F2F.BF16.F32 R0, R0 ;  /* 0x0000000000007304 */ /* 0x000ea20000202000 */
[----:B------:R-:W-:Y:S01]  /*1620*/  FMNMX R54, |R93|, R54, !PT ;  /* 0x000000365d367209 */ /* 0x000fe20007800200 */
[----:B------:R-:W-:Y:S01]  /*1630*/  FADD R82, RZ, R79 ;  /* 0x0000004fff527221 */ /* 0x000fe20000000000 */
[----:B------:R-:W-:Y:S01]  /*1640*/  BSSY B0, `(.L_x_33516) ;  /* 0x000001f000007945 */ /* 0x000fe20003800000 */
[----:B------:R-:W-:Y:S01]  /*1650*/  FADD R77, R57, R74 ;  /* 0x0000004a394d7221 */ /* 0x000fe20000000000 */
[----:B------:R-:W-:Y:S01]  /*1660*/  FMNMX R54, |R91|, R54, !PT ;  /* 0x000000365b367209 */ /* 0x000fe20007800200 */
[----:B------:R-:W-:Y:S01]  /*1670*/  FADD R78, R59, R78 ;  /* 0x0000004e3b4e7221 */ /* 0x000fe20000000000 */
[----:B------:R-:W-:Y:S01]  /*1680*/  ISETP.GE.U32.AND P4, PT, R55, R26, PT ;  /* 0x0000001a3700720c */ /* 0x000fe20003f86070 */
[----:B------:R-:W3:Y:S01]  /*1690*/  F2F.BF16.F32 R35, R35 ;  /* 0x0000002300237304 */ /* 0x000ee20000202000 */
[----:B------:R-:W-:Y:S01]  /*16a0*/  FADD R84, R93, R84 ;  /* 0x000000545d547221 */ /* 0x000fe20000000000 */
[----:B------:R-:W-:Y:S01]  /*16b0*/  FADD R79, R97, R56 ;  /* 0x00000038614f7221 */ /* 0x000fe20000000000 */
[C---:B------:R-:W-:Y:S01]  /*16c0*/  FADD R82, R95.reuse, R82 ;  /* 0x000000525f527221 */ /* 0x040fe20000000000 */
[----:B------:R-:W-:-:S04]  /*16d0*/  FMNMX R74, |R95|, R54, !PT ;  /* 0x000000365f4a7209 */ /* 0x000fc80007800200 */
[----:B------:R-:W4:Y:S08]  /*16e0*/  F2F.BF16.F32 R38, R38 ;  /* 0x0000002600267304 */ /* 0x000f300000202000 */
[----:B------:R-:W0:Y:S08]  /*16f0*/  F2F.BF16.F32 R39, R39 ;  /* 0x0000002700277304 */ /* 0x000e300000202000 */
[----:B------:R-:W0:Y:S08]  /*1700*/  F2F.BF16.F32 R40, R40 ;  /* 0x0000002800287304 */ /* 0x000e300000202000 */
[----:B------:R-:W0:Y:S08]  /*1710*/  F2F.BF16.F32 R42, R42 ;  /* 0x0000002a002a7304 */ /* 0x000e300000202000 */
[----:B------:R1:W0:Y:S02]  /*1720*/  F2F.BF16.F32 R37, R41 ;  /* 0x0000002900257304 */ /* 0x0002240000202000 */
[----:B-1----:R-:W-:Y:S01]  /*1730*/  IMAD.U32 R41, R67, 0x10000, RZ ;  /* 0x0001000043297824 */ /* 0x002fe200078e00ff */
[----:B--234-:R-:W-:Y:S06]  /*1740*/  @P3 BRA `(.L_x_33517) ;  /* 0x0000000000383947 */ /* 0x01cfec0003800000 */
[----:B------:R-:W-:Y:S02]  /*1750*/  IMAD.SHL.U32 R57, R58, 0x10, RZ ;  /* 0x000000103a397824 */ /* 0x000fe400078e00ff */
[----:B------:R-:W-:Y:S02]  /*1760*/  IMAD.MOV.U32 R54, RZ, RZ, R44 ;  /* 0x000000ffff367224 */ /* 0x000fe400078e002c */
[----:B------:R-:W-:Y:S02]  /*1770*/  IMAD.MOV.U32 R55, RZ, RZ, RZ ;  /* 0x000000ffff377224 */ /* 0x000fe400078e00ff */
[----:B------:R-:W-:Y:S02]  /*1780*/  IMAD R80, R29, R57, RZ ;  /* 0x000000391d507224 */ /* 0x000fe400078e02ff */
[----:B------:R-:W-:-:S04]  /*1790*/  IMAD.WIDE.U32 R54, R57, R32, R54 ;  /* 0x0000002039367225 */ /* 0x000fc800078e0036 */
[----:B0-----:R-:W-:Y:S01]  /*17a0*/  IMAD.U32 R57, R42, 0x10000, RZ ;  /* 0x000100002a397824 */ /* 0x001fe200078e00ff */
[----:B------:R-:W-:-:S04]  /*17b0*/  IADD3 R59, P6, R32, R54, RZ ;  /* 0x00000036203b7210 */ /* 0x000fc80007fde0ff */
[----:B------:R-:W-:Y:S01]  /*17c0*/  IADD3.X R80, R29, R55, R80, P6, !PT ;  /* 0x000000371d507210 */ /* 0x000fe200037fe450 */
[----:B------:R-:W-:Y:S01]  /*17d0*/  IMAD.WIDE.U32 R54, R40, 0x10000, RZ ;  /* 0x0001000028367825 */ /* 0x000fe200078e00ff */
[----:B------:R-:W-:-:S04]  /*17e0*/  LEA R56, P6, R59, R19, 0x3 ;  /* 0x000000133b387211 */ /* 0x000fc800078c18ff */
[----:B------:R-:W-:Y:S02]  /*17f0*/  LOP3.LUT R55, R55, R57, R16, 0xfe, !PT ;  /* 0x0000003937377212 */ /* 0x000fe400078efe10 */
[----:B------:R-:W-:Y:S02]  /*1800*/  LOP3.LUT R54, R54, R17, RZ, 0xfc, !PT ;  /* 0x0000001136367212 */ /* 0x000fe400078efcff */
[----:B------:R-:W-:-:S05]  /*1810*/  LEA.HI.X R57, R59, R18, R80, 0x3, P6 ;  /* 0x000000123b397211 */ /* 0x000fca00030f1c50 */
[----:B------:R1:W-:Y:S02]  /*1820*/  STG.E.64 desc[UR8][R56.64], R54 ;  /* 0x0000003638007986 */ /* 0x0003e4000c101b08 */
.L_x_33517:
[----:B------:R-:W-:Y:S05]  /*1830*/  BSYNC B0 ;  /* 0x0000000000007941 */ /* 0x000fea0003800000 */
.L_x_33516:
[----:B------:R-:W-:Y:S04]  /*1840*/  BSSY B0, `(.L_x_33518) ;  /* 0x0000011000007945 */ /* 0x000fe80003800000 */
[----:B------:R-:W-:Y:S05]  /*1850*/  @P3 BRA `(.L_x_33519) ;  /* 0x00000000003c3947 */ /* 0x000fea0003800000 */
[----:B-1----:R-:W-:Y:S02]  /*1860*/  IMAD.SHL.U32 R57, R58, 0x10, RZ ;  /* 0x000000103a397824 */ /* 0x002fe400078e00ff */
[----:B------:R-:W-:Y:S02]  /*1870*/  IMAD.MOV.U32 R54, RZ, RZ, R44 ;  /* 0x000000ffff367224 */ /* 0x000fe400078e002c */
[----:B------:R-:W-:Y:S02]  /*1880*/  IMAD.MOV.U32 R55, RZ, RZ, RZ ;  /* 0x000000ffff377224 */ /* 0x000fe400078e00ff */
[----:B------:R-:W-:-:S04]  /*1890*/  IMAD.WIDE.U32 R54, R57, R32, R54 ;  /* 0x0000002039367225 */ /* 0x000fc800078e0036 */
[----:B------:R-:W-:Y:S01]  /*18a0*/  IMAD R57, R29, R57, RZ ;  /* 0x000000391d397224 */ /* 0x000fe200078e02ff */
[----:B------:R-:W-:-:S03]  /*18b0*/  LEA R59, P6, R32, R54, 0x1 ;  /* 0x00000036203b7211 */ /* 0x000fc600078c08ff */
[----:B------:R-:W-:Y:S02]  /*18c0*/  IMAD.IADD R56, R55, 0x1, R57 ;  /* 0x0000000137387824 */ /* 0x000fe400078e0239 */
[----:B0-----:R-:W-:-:S04]  /*18d0*/  IMAD.WIDE.U32 R54, R13, 0x10000, RZ ;  /* 0x000100000d367825 */ /* 0x001fc800078e00ff */
[----:B------:R-:W-:Y:S01]  /*18e0*/  IMAD.U32 R57, R12, 0x10000, RZ ;  /* 0x000100000c397824 */ /* 0x000fe200078e00ff */
[----:B------:R-:W-:-:S04]  /*18f0*/  LOP3.LUT R54, R54, R15, RZ, 0xfc, !PT ;  /* 0x0000000f36367212 */ /* 0x000fc800078efcff */
[----:B------:R-:W-:Y:S02]  /*1900*/  LOP3.LUT R55, R55, R57, R14, 0xfe, !PT ;  /* 0x0000003937377212 */ /* 0x000fe400078efe0e */
[----:B------:R-:W-:Y:S02]  /*1910*/  LEA.HI.X R57, R32, R56, R29, 0x1, P6 ;  /* 0x0000003820397211 */ /* 0x000fe400030f0c1d */
[----:B------:R-:W-:-:S04]  /*1920*/  LEA R56, P6, R59, R19, 0x3 ;  /* 0x000000133b387211 */ /* 0x000fc800078c18ff */
[----:B------:R-:W-:-:S05]  /*1930*/  LEA.HI.X R57, R59, R18, R57, 0x3, P6 ;  /* 0x000000123b397211 */ /* 0x000fca00030f1c39 */
[----:B------:R2:W-:Y:S04]  /*1940*/  STG.E.64 desc[UR8][R56.64], R54 ;  /* 0x0000003638007986 */ /* 0x0005e8000c101b08 */
.L_x_33519:
[----:B------:R-:W-:Y:S05]  /*1950*/  BSYNC B0 ;  /* 0x0000000000007941 */ /* 0x000fea0003800000 */
.L_x_33518:
[----:B------:R-:W-:Y:S04]  /*1960*/  BSSY B0, `(.L_x_33520) ;  /* 0x0000011000007945 */ /* 0x000fe80003800000 */
[----:B------:R-:W-:Y:S05]  /*1970*/  @P3 BRA `(.L_x_33521) ;  /* 0x00000000003c3947 */ /* 0x000fea0003800000 */
[----:B-12---:R-:W-:Y:S02]  /*1980*/  IMAD.SHL.U32 R55, R58, 0x10, RZ ;  /* 0x000000103a377824 */ /* 0x006fe400078e00ff */
[----:B------:R-:W-:Y:S02]  /*1990*/  IMAD.MOV.U32 R45, RZ, RZ, RZ ;  /* 0x000000ffff2d7224 */ /* 0x000fe400078e00ff */
[----:B------:R-:W-:Y:S02]  /*19a0*/  IMAD R59, R29, 0x3, RZ ;  /* 0x000000031d3b7824 */ /* 0x000fe400078e02ff */
[----:B------:R-:W-:-:S04]  /*19b0*/  IMAD.WIDE.U32 R44, R55, R32, R44 ;  /* 0x00000020372c7225 */ /* 0x000fc800078e002c */
[----:B------:R-:W-:Y:S02]  /*19c0*/  IMAD R55, R29, R55, RZ ;  /* 0x000000371d377224 */ /* 0x000fe400078e02ff */
[----:B------:R-:W-:-:S04]  /*19d0*/  IMAD.WIDE.U32 R56, R38, 0x10000, RZ ;  /* 0x0001000026387825 */ /* 0x000fc800078e00ff */
[----:B------:R-:W-:Y:S01]  /*19e0*/  IMAD.IADD R45, R45, 0x1, R55 ;  /* 0x000000012d2d7824 */ /* 0x000fe200078e0237 */
[----:B0-----:R-:W-:Y:S01]  /*19f0*/  LOP3.LUT R56, R56, R11, RZ, 0xfc, !PT ;  /* 0x0000000b38387212 */ /* 0x001fe200078efcff */
[----:B------:R-:W-:-:S04]  /*1a00*/  IMAD.WIDE.U32 R54, R32, 0x3, R44 ;  /* 0x0000000320367825 */ /* 0x000fc800078e002c */
[----:B------:R-:W-:Y:S01]  /*1a10*/  IMAD.U32 R45, R39, 0x10000, RZ ;  /* 0x00010000272d7824 */ /* 0x000fe200078e00ff */
[----:B------:R-:W-:Y:S01]  /*1a20*/  LEA R44, P3, R54, R19, 0x3 ;  /* 0x00000013362c7211 */ /* 0x000fe200078618ff */
[----:B------:R-:W-:-:S03]  /*1a30*/  IMAD.IADD R55, R59, 0x1, R55 ;  /* 0x000000013b377824 */ /* 0x000fc600078e0237 */
[----:B------:R-:W-:Y:S02]  /*1a40*/  LOP3.LUT R57, R57, R45, R10, 0xfe, !PT ;  /* 0x0000002d39397212 */ /* 0x000fe400078efe0a */
[----:B------:R-:W-:-:S05]  /*1a50*/  LEA.HI.X R45, R54, R18, R55, 0x3, P3 ;  /* 0x00000012362d7211 */ /* 0x000fca00018f1c37 */
[----:B------:R3:W-:Y:S02]  /*1a60*/  STG.E.64 desc[UR8][R44.64], R56 ;  /* 0x000000382c007986 */ /* 0x0007e4000c101b08 */
.L_x_33521:
[----:B------:R-:W-:Y:S05]  /*1a70*/  BSYNC B0 ;  /* 0x0000000000007941 */ /* 0x000fea0003800000 */
.L_x_33520:
[----:B------:R-:W-:Y:S01]  /*1a80*/  SHF.R.U64 R52, R52, 0x10, R53 ;  /* 0x0000001034347819 */ /* 0x000fe20000001235 */
[----:B---3--:R-:W-:Y:S01]  /*1a90*/  FADD R44, RZ, R75 ;  /* 0x0000004bff2c7221 */ /* 0x008fe20000000000 */
[----:B------:R-:W-:Y:S02]  /*1aa0*/  SHF.R.U32.HI R89, RZ, 0x10, R53 ;  /* 0x00000010ff597819 */ /* 0x000fe40000011635 */
[----:B-12---:R-:W-:Y:S02]  /*1ab0*/  @!P1 CS2R R56, SRZ ;  /* 0x0000000000389805 */ /* 0x006fe4000001ff00 */
[----:B------:R-:W-:Y:S01]  /*1ac0*/  SHF.R.U32.HI R45, RZ, 0x10, R43 ;  /* 0x00000010ff2d7819 */ /* 0x000fe2000001162b */
[----:B------:R-:W-:Y:S01]  /*1ad0*/  IMAD.U32 R93, R52, 0x10000, RZ ;  /* 0x00010000345d7824 */ /* 0x000fe200078e00ff */
[----:B------:R-:W-:Y:S01]  /*1ae0*/  @!P1 CS2R R52, SRZ ;  /* 0x0000000000349805 */ /* 0x000fe2000001ff00 */
[C---:B------:R-:W-:Y:S01]  /*1af0*/  FADD R80, R91.reuse, R44 ;  /* 0x0000002c5b507221 */ /* 0x040fe20000000000 */
[----:B------:R-:W-:Y:S01]  /*1b00*/  FMUL R44, R91, R24 ;  /* 0x000000185b2c7220 */ /* 0x000fe20000400000 */
[----:B------:R-:W-:Y:S01]  /*1b10*/  IMAD.U32 R91, R45, 0x10000, RZ ;  /* 0x000100002d5b7824 */ /* 0x000fe200078e00ff */
[----:B------:R-:W-:-:S02]  /*1b20*/  @!P1 CS2R R54, SRZ ;  /* 0x0000000000369805 */ /* 0x000fc4000001ff00 */
[----:B------:R-:W-:Y:S01]  /*1b30*/  @!P1 CS2R R58, SRZ ;  /* 0x00000000003a9805 */ /* 0x000fe2000001ff00 */
[----:B------:R-:W5:Y:S01]  /*1b40*/  @P1 LDG.E.64 R52, desc[UR8][R68.64] ;  /* 0x0000000844341981 */ /* 0x000f62000c1e1b00 */
[----:B------:R-:W-:Y:S01]  /*1b50*/  IMAD.U32 R89, R89, 0x10000, RZ ;  /* 0x0001000059597824 */ /* 0x000fe200078e00ff */
[----:B------:R-:W-:Y:S02]  /*1b60*/  FMNMX R88, |R91|, R74, !PT ;  /* 0x0000004a5b587209 */ /* 0x000fe40007800200 */
[----:B------:R1:W5:Y:S01]  /*1b70*/  @P1 LDG.E.64 R56, desc[UR8][R48.64] ;  /* 0x0000000830381981 */ /* 0x000362000c1e1b00 */
[-C--:B------:R-:W-:Y:S01]  /*1b80*/  FMUL R74, R93, R24.reuse ;  /* 0x000000185d4a7220 */ /* 0x080fe20000400000 */
[-C--:B------:R-:W-:Y:S01]  /*1b90*/  FMUL R43, R41, R24.reuse ;  /* 0x00000018292b7220 */ /* 0x080fe20000400000 */
[----:B------:R-:W2:Y:S01]  /*1ba0*/  F2F.BF16.F32 R44, R44 ;  /* 0x0000002c002c7304 */ /* 0x000ea20000202000 */
[----:B------:R3:W5:Y:S04]  /*1bb0*/  @P1 LDG.E.64 R54, desc[UR8][R50.64] ;  /* 0x0000000832361981 */ /* 0x000768000c1e1b00 */
[----:B------:R4:W5:Y:S01]  /*1bc0*/  @P1 LDG.E.64 R58, desc[UR8][R46.64] ;  /* 0x000000082e3a1981 */ /* 0x000962000c1e1b00 */
[----:B-1----:R-:W-:Y:S01]  /*1bd0*/  LOP3.LUT R49, R70, 0x1ffffffc, RZ, 0xc0, !PT ;  /* 0x1ffffffc46317812 */ /* 0x002fe200078ec0ff */
[-C--:B------:R-:W-:Y:S01]  /*1be0*/  FMUL R45, R91, R24.reuse ;  /* 0x000000185b2d7220 */ /* 0x080fe20000400000 */
[----:B------:R-:W-:Y:S01]  /*1bf0*/  FMUL R48, R89, R24 ;  /* 0x0000001859307220 */ /* 0x000fe20000400000 */
[----:B------:R-:W1:Y:S01]  /*1c00*/  F2F.BF16.F32 R43, R43 ;  /* 0x0000002b002b7304 */ /* 0x000e620000202000 */
[----:B---3--:R-:W-:Y:S01]  /*1c10*/  FADD R50, R93, R80 ;  /* 0x000000505d327221 */ /* 0x008fe20000000000 */
[----:B------:R-:W-:-:S06]  /*1c20*/  IADD3 R80, R36, 0x1d, -R49 ;  /* 0x0000001d24507810 */ /* 0x000fcc0007ffe831 */
[----:B----4-:R3:W4:Y:S01]  /*1c30*/  F2F.BF16.F32 R46, R74 ;  /* 0x0000004a002e7304 */ /* 0x0107220000202000 */
[----:B------:R-:W-:Y:S01]  /*1c40*/  SHF.R.U64 R47, R66, 0x10, R67 ;  /* 0x00000010422f7819 */ /* 0x000fe20000001243 */
[----:B------:R-:W-:Y:S02]  /*1c50*/  IMAD.IADD R66, R27, 0x1, R36 ;  /* 0x000000011b427824 */ /* 0x000fe400078e0224 */
[-C--:B---3--:R-:W-:Y:S01]  /*1c60*/  FMUL R74, R75, R24.reuse ;  /* 0x000000184b4a7220 */ /* 0x088fe20000400000 */
[----:B------:R-:W-:Y:S01]  /*1c70*/  LOP3.LUT R75, R80, 0x1f, RZ, 0xc0, !PT ;  /* 0x0000001f504b7812 */ /* 0x000fe200078ec0ff */
[----:B------:R-:W-:Y:S02]  /*1c80*/  FMUL R80, R71, R24 ;  /* 0x0000001847507220 */ /* 0x000fe40000400000 */
[----:B------:R-:W3:Y:S01]  /*1c90*/  F2F.BF16.F32 R45, R45 ;  /* 0x0000002d002d7304 */ /* 0x000ee20000202000 */
[----:B------:R-:W-:Y:S01]  /*1ca0*/  IMAD.U32 R47, R47, 0x10000, RZ ;  /* 0x000100002f2f7824 */ /* 0x000fe200078e00ff */
[----:B------:R-:W-:-:S06]  /*1cb0*/  LOP3.LUT R66, R66, 0x1f, RZ, 0xc0, !PT ;  /* 0x0000001f42427812 */ /* 0x000fcc00078ec0ff */
[----:B------:R-:W0:Y:S01]  /*1cc0*/  F2F.BF16.F32 R48, R48 ;  /* 0x0000003000307304 */ /* 0x000e220000202000 */
[C---:B------:R-:W-:Y:S01]  /*1cd0*/  FADD R84, R81.reuse, R84 ;  /* 0x0000005451547221 */ /* 0x040fe20000000000 */
[----:B------:R-:W-:-:S06]  /*1ce0*/  FMNMX R88, |R81|, R88, !PT ;  /* 0x0000005851587209 */ /* 0x000fcc0007800200 */
[----:B------:R-:W0:Y:S01]  /*1cf0*/  F2F.BF16.F32 R74, R74 ;  /* 0x0000004a004a7304 */ /* 0x000e220000202000 */
[----:B------:R-:W-:-:S07]  /*1d00*/  FMUL R81, R47, R24 ;  /* 0x000000182f517220 */ /* 0x000fce0000400000 */
[----:B------:R-:W0:Y:S01]  /*1d10*/  F2F.BF16.F32 R80, R80 ;  /* 0x0000005000507304 */ /* 0x000e220000202000 */
[----:B------:R-:W-:Y:S01]  /*1d20*/  SHF.R.U32.HI R67, RZ, 0x10, R67 ;  /* 0x00000010ff437819 */ /* 0x000fe20000011643 */
[----:B------:R-:W-:Y:S01]  /*1d30*/  FADD R86, RZ, R71 ;  /* 0x00000047ff567221 */ /* 0x000fe20000000000 */
[----:B------:R0:W0:Y:S01]  /*1d40*/  SHFL.IDX PT, R76, R76, R66, 0x1f ;  /* 0x00001f424c4c7589 */ /* 0x00002200000e0000 */
[----:B------:R-:W-:Y:S03]  /*1d50*/  BSSY B0, `(.L_x_33522) ;  /* 0x000001d000007945 */ /* 0x000fe60003800000 */
[----:B------:R0:W0:Y:S01]  /*1d60*/  SHFL.IDX PT, R77, R77, R66, 0x1f ;  /* 0x00001f424d4d7589 */ /* 0x00002200000e0000 */
[----:B------:R2:W0:Y:S03]  /*1d70*/  F2F.BF16.F32 R51, R81 ;  /* 0x0000005100337304 */ /* 0x0004260000202000 */
[----:B------:R0:W0:Y:S01]  /*1d80*/  SHFL.IDX PT, R78, R78, R66, 0x1f ;  /* 0x00001f424e4e7589 */ /* 0x00002200000e0000 */
[----:B------:R-:W-:-:S03]  /*1d90*/  FADD R86, R91, R86 ;  /* 0x000000565b567221 */ /* 0x000fc60000000000 */
[----:B------:R0:W0:Y:S01]  /*1da0*/  SHFL.IDX PT, R79, R79, R66, 0x1f ;  /* 0x00001f424f4f7589 */ /* 0x00002200000e0000 */
[----:B------:R-:W-:Y:S01]  /*1db0*/  FMNMX R88, |R93|, R88, !PT ;  /* 0x000000585d587209 */ /* 0x000fe20007800200 */
[----:B--2---:R-:W-:Y:S01]  /*1dc0*/  IMAD.U32 R81, R67, 0x10000, RZ ;  /* 0x0001000043517824 */ /* 0x004fe200078e00ff */
[----:B------:R-:W-:Y:S01]  /*1dd0*/  ISETP.LT.U32.AND P4, PT, R75, R25, !P4 ;  /* 0x000000194b00720c */ /* 0x000fe20006781070 */
[----:B-1-34-:R-:W-:-:S12]  /*1de0*/  @P5 BRA `(.L_x_33523) ;  /* 0x00000000004c5947 */ /* 0x01afd80003800000 */
[--C-:B------:R-:W-:Y:S02]  /*1df0*/  SHF.R.U32.HI R67, RZ, 0x3, R36.reuse ;  /* 0x00000003ff437819 */ /* 0x100fe40000011624 */
[----:B0-----:R-:W-:Y:S02]  /*1e00*/  SHF.R.U32.HI R66, RZ, 0x1, R36 ;  /* 0x00000001ff427819 */ /* 0x001fe40000011624 */
[----:B------:R-:W-:Y:S02]  /*1e10*/  LOP3.LUT R71, R67, 0x1ffffffc, RZ, 0xc0, !PT ;  /* 0x1ffffffc43477812 */ /* 0x000fe400078ec0ff */
[----:B------:R-:W-:Y:S01]  /*1e20*/  LOP3.LUT R69, R66, 0x70, RZ, 0xc0, !PT ;  /* 0x0000007042457812 */ /* 0x000fe200078ec0ff */
[----:B------:R-:W-:Y:S01]  /*1e30*/  IMAD.MOV.U32 R66, RZ, RZ, R60 ;  /* 0x000000ffff427224 */ /* 0x000fe200078e003c */
[----:B------:R-:W-:Y:S02]  /*1e40*/  LOP3.LUT R67, R63, 0x1fffffff, RZ, 0xc0, !PT ;  /* 0x1fffffff3f437812 */ /* 0x000fe400078ec0ff */
[----:B------:R-:W-:Y:S01]  /*1e50*/  IADD3 R71, R36, -0x1, -R71 ;  /* 0xffffffff24477810 */ /* 0x000fe20007ffe847 */
[----:B------:R-:W-:-:S03]  /*1e60*/  IMAD.WIDE.U32 R66, R69, R32, R66 ;  /* 0x0000002045427225 */ /* 0x000fc600078e0042 */
[----:B------:R-:W-:Y:S01]  /*1e70*/  LOP3.LUT R71, R71, 0x1f, RZ, 0xc0, !PT ;  /* 0x0000001f47477812 */ /* 0x000fe200078ec0ff */
[----:B------:R-:W-:-:S03]  /*1e80*/  IMAD R69, R29, R69, RZ ;  /* 0x000000451d457224 */ /* 0x000fc600078e02ff */
[----:B------:R-:W-:-:S05]  /*1e90*/  IADD3 R71, P1, R71, R66, RZ ;  /* 0x0000004247477210 */ /* 0x000fca0007f3e0ff */
[----:B------:R-:W-:Y:S01]  /*1ea0*/  IMAD.X R90, R67, 0x1, R69, P1 ;  /* 0x00000001435a7824 */ /* 0x000fe200008e0645 */
[----:B------:R-:W-:Y:S01]  /*1eb0*/  LEA R68, P1, R71, R19, 0x3 ;  /* 0x0000001347447211 */ /* 0x000fe200078218ff */
[----:B------:R-:W-:Y:S02]  /*1ec0*/  IMAD.U32 R69, R80, 0x10000, RZ ;  /* 0x0001000050457824 */ /* 0x000fe400078e00ff */
[----:B------:R-:W-:-:S05]  /*1ed0*/  IMAD.WIDE.U32 R66, R74, 0x10000, RZ ;  /* 0x000100004a427825 */ /* 0x000fca00078e00ff */
[----:B------:R-:W-:Y:S02]  /*1ee0*/  LOP3.LUT R67, R67, R69, R8, 0xfe, !PT ;  /* 0x0000004543437212 */ /* 0x000fe400078efe08 */
[----:B------:R-:W-:Y:S02]  /*1ef0*/  LOP3.LUT R66, R66, R9, RZ, 0xfc, !PT ;  /* 0x0000000942427212 */ /* 0x000fe400078efcff */
[----:B------:R-:W-:-:S05]  /*1f00*/  LEA.HI.X R69, R71, R18, R90, 0x3, P1 ;  /* 0x0000001247457211 */ /* 0x000fca00008f1c5a */
[----:B------:R1:W-:Y:S02]  /*1f10*/  STG.E.64 desc[UR8][R68.64], R66 ;  /* 0x0000004244007986 */ /* 0x0003e4000c101b08 */
.L_x_33523:
[----:B------:R-:W-:Y:S05]  /*1f20*/  BSYNC B0 ;  /* 0x0000000000007941 */ /* 0x000fea0003800000 */
.L_x_33522:
[----:B------:R-:W-:Y:S04]  /*1f30*/  BSSY B0, `(.L_x_33524) ;  /* 0x0000015000007945 */ /* 0x000fe80003800000 */
[----:B------:R-:W-:Y:S05]  /*1f40*/  @P2 BRA `(.L_x_33525) ;  /* 0x00000000004c2947 */ /* 0x000fea0003800000 */
[----:B-1----:R-:W-:Y:S01]  /*1f50*/  IMAD.U32 R69, R45, 0x10000, RZ ;  /* 0x000100002d457824 */ /* 0x002fe200078e00ff */
[----:B------:R-:W-:Y:S01]  /*1f60*/  SHF.R.U32.HI R68, RZ, 0x1, R36 ;  /* 0x00000001ff447819 */ /* 0x000fe20000011624 */
[----:B0-----:R-:W-:Y:S01]  /*1f70*/  IMAD.WIDE.U32 R66, R44, 0x10000, RZ ;  /* 0x000100002c427825 */ /* 0x001fe200078e00ff */
[----:B------:R-:W-:Y:S02]  /*1f80*/  LOP3.LUT R91, R70, 0x1ffffffc, RZ, 0xc0, !PT ;  /* 0x1ffffffc465b7812 */ /* 0x000fe400078ec0ff */
[----:B------:R-:W-:Y:S01]  /*1f90*/  LOP3.LUT R71, R68, 0x70, RZ, 0xc0, !PT ;  /* 0x0000007044477812 */ /* 0x000fe200078ec0ff */
[----:B------:R-:W-:Y:S01]  /*1fa0*/  IMAD.MOV.U32 R68, RZ, RZ, R60 ;  /* 0x000000ffff447224 */ /* 0x000fe200078e003c */
[----:B------:R-:W-:Y:S02]  /*1fb0*/  LOP3.LUT R67, R67, R69, R4, 0xfe, !PT ;  /* 0x0000004543437212 */ /* 0x000fe400078efe04 */
[----:B------:R-:W-:Y:S02]  /*1fc0*/  LOP3.LUT R69, R63, 0x1fffffff, RZ, 0xc0, !PT ;  /* 0x1fffffff3f457812 */ /* 0x000fe400078ec0ff */
[----:B------:R-:W-:-:S02]  /*1fd0*/  IADD3 R91, R36, -0x1, -R91 ;  /* 0xffffffff245b7810 */ /* 0x000fc40007ffe85b */
[----:B------:R-:W-:Y:S01]  /*1fe0*/  LOP3.LUT R66, R66, R7, RZ, 0xfc, !PT ;  /* 0x0000000742427212 */ /* 0x000fe200078efcff */
[----:B------:R-:W-:Y:S01]  /*1ff0*/  IMAD.WIDE.U32 R68, R71, R32, R68 ;  /* 0x0000002047447225 */ /* 0x000fe200078e0044 */
[----:B------:R-:W-:-:S03]  /*2000*/  LOP3.LUT R91, R91, 0x1f, RZ, 0xc0, !PT ;  /* 0x0000001f5b5b7812 */ /* 0x000fc600078ec0ff */
[----:B------:R-:W-:-:S04]  /*2010*/  IMAD R71, R29, R71, RZ ;  /* 0x000000471d477224 */ /* 0x000fc800078e02ff */
[----:B------:R-:W-:Y:S01]  /*2020*/  IMAD.IADD R90, R69, 0x1, R71 ;  /* 0x00000001455a7824 */ /* 0x000fe200078e0247 */
[----:B------:R-:W-:-:S04]  /*2030*/  IADD3 R69, P1, P3, R32, R68, R91 ;  /* 0x0000004420457210 */ /* 0x000fc80007b3e05b */
[----:B------:R-:W-:Y:S02]  /*2040*/  IADD3.X R71, R29, R90, RZ, P1, P3 ;  /* 0x0000005a1d477210 */ /* 0x000fe40000fe64ff */
[----:B------:R-:W-:-:S04]  /*2050*/  LEA R68, P1, R69, R19, 0x3 ;  /* 0x0000001345447211 */ /* 0x000fc800078218ff */
[----:B------:R-:W-:-:S05]  /*2060*/  LEA.HI.X R69, R69, R18, R71, 0x3, P1 ;  /* 0x0000001245457211 */ /* 0x000fca00008f1c47 */
[----:B------:R2:W-:Y:S04]  /*2070*/  STG.E.64 desc[UR8][R68.64], R66 ;  /* 0x0000004244007986 */ /* 0x0005e8000c101b08 */
.L_x_33525:
[----:B------:R-:W-:Y:S05]  /*2080*/  BSYNC B0 ;  /* 0x0000000000007941 */ /* 0x000fea0003800000 */
.L_x_33524:
[----:B------:R-:W-:Y:S04]  /*2090*/  BSSY B0, `(.L_x_33526) ;  /* 0x0000016000007945 */ /* 0x000fe80003800000 */
[----:B------:R-:W-:Y:S05]  /*20a0*/  @P2 BRA `(.L_x_33527) ;  /* 0x0000000000502947 */ /* 0x000fea0003800000 */
[----:B012---:R-:W-:Y:S01]  /*20b0*/  IMAD.U32 R68, R48, 0x10000, RZ ;  /* 0x0001000030447824 */ /* 0x007fe200078e00ff */
[----:B------:R-:W-:Y:S01]  /*20c0*/  LOP3.LUT R91, R70, 0x1ffffffc, RZ, 0xc0, !PT ;  /* 0x1ffffffc465b7812 */ /* 0x000fe200078ec0ff */
[----:B------:R-:W-:Y:S01]  /*20d0*/  IMAD.WIDE.U32 R66, R46, 0x10000, RZ ;  /* 0x000100002e427825 */ /* 0x000fe200078e00ff */
[----:B------:R-:W-:Y:S02]  /*20e0*/  LOP3.LUT R69, R63, 0x1fffffff, RZ, 0xc0, !PT ;  /* 0x1fffffff3f457812 */ /* 0x000fe400078ec0ff */
[----:B------:R-:W-:Y:S02]  /*20f0*/  IADD3 R91, R36, -0x1, -R91 ;  /* 0xffffffff245b7810 */ /* 0x000fe40007ffe85b */
[----:B------:R-:W-:Y:S02]  /*2100*/  LOP3.LUT R67, R67, R68, R35, 0xfe, !PT ;  /* 0x0000004443437212 */ /* 0x000fe400078efe23 */
[----:B------:R-:W-:Y:S02]  /*2110*/  SHF.R.U32.HI R68, RZ, 0x1, R36 ;  /* 0x00000001ff447819 */ /* 0x000fe40000011624 */
[----:B------:R-:W-:-:S02]  /*2120*/  LOP3.LUT R91, R91, 0x1f, RZ, 0xc0, !PT ;  /* 0x0000001f5b5b7812 */ /* 0x000fc400078ec0ff */
[----:B------:R-:W-:Y:S01]  /*2130*/  LOP3.LUT R71, R68, 0x70, RZ, 0xc0, !PT ;  /* 0x0000007044477812 */ /* 0x000fe200078ec0ff */
[----:B------:R-:W-:Y:S01]  /*2140*/  IMAD.MOV.U32 R68, RZ, RZ, R60 ;  /* 0x000000ffff447224 */ /* 0x000fe200078e003c */
[----:B------:R-:W-:-:S03]  /*2150*/  LOP3.LUT R66, R66, R0, RZ, 0xfc, !PT ;  /* 0x0000000042427212 */ /* 0x000fc600078efcff */
[----:B------:R-:W-:-:S04]  /*2160*/  IMAD.WIDE.U32 R68, R71, R32, R68 ;  /* 0x0000002047447225 */ /* 0x000fc800078e0044 */
[----:B------:R-:W-:Y:S01]  /*2170*/  IMAD R71, R29, R71, RZ ;  /* 0x000000471d477224 */ /* 0x000fe200078e02ff */
[----:B------:R-:W-:-:S05]  /*2180*/  IADD3 R91, P1, R91, R68, RZ ;  /* 0x000000445b5b7210 */ /* 0x000fca0007f3e0ff */
[----:B------:R-:W-:Y:S01]  /*2190*/  IMAD.X R71, R69, 0x1, R71, P1 ;  /* 0x0000000145477824 */ /* 0x000fe200008e0647 */
[----:B------:R-:W-:-:S04]  /*21a0*/  LEA R69, P1, R32, R91, 0x1 ;  /* 0x0000005b20457211 */ /* 0x000fc800078208ff */
[----:B------:R-:W-:Y:S02]  /*21b0*/  LEA.HI.X R71, R32, R71, R29, 0x1, P1 ;  /* 0x0000004720477211 */ /* 0x000fe400008f0c1d */
[----:B------:R-:W-:-:S04]  /*21c0*/  LEA R68, P1, R69, R19, 0x3 ;  /* 0x0000001345447211 */ /* 0x000fc800078218ff */
[----:B------:R-:W-:-:S05]  /*21d0*/  LEA.HI.X R69, R69, R18, R71, 0x3, P1 ;  /* 0x0000001245457211 */ /* 0x000fca00008f1c47 */
[----:B------:R3:W-:Y:S04]  /*21e0*/  STG.E.64 desc[UR8][R68.64], R66 ;  /* 0x0000004244007986 */ /* 0x0007e8000c101b08 */
.L_x_33527:
[----:B------:R-:W-:Y:S05]  /*21f0*/  BSYNC B0 ;  /* 0x0000000000007941 */ /* 0x000fea0003800000 */
.L_x_33526:
[----:B------:R-:W-:Y:S01]  /*2200*/  FMUL R92, R81, R24 ;  /* 0x00000018515c7220 */ /* 0x000fe20000400000 */
[----:B------:R-:W-:Y:S05]  /*2210*/  BSSY B0, `(.L_x_33528) ;  /* 0x0000018000007945 */ /* 0x000fea0003800000 */
[----:B------:R-:W4:Y:S01]  /*2220*/  F2F.BF16.F32 R92, R92 ;  /* 0x0000005c005c7304 */ /* 0x000f220000202000 */
[----:B------:R-:W-:Y:S05]  /*2230*/  @P2 BRA `(.L_x_33529) ;  /* 0x0000000000542947 */ /* 0x000fea0003800000 */
[----:B-1234-:R-:W-:Y:S01]  /*2240*/  IMAD.U32 R68, R92, 0x10000, RZ ;  /* 0x000100005c447824 */ /* 0x01efe200078e00ff */
[----:B------:R-:W-:Y:S01]  /*2250*/  LOP3.LUT R91, R70, 0x1ffffffc, RZ, 0xc0, !PT ;  /* 0x1ffffffc465b7812 */ /* 0x000fe200078ec0ff */
[----:B0-----:R-:W-:Y:S01]  /*2260*/  IMAD.WIDE.U32 R66, R51, 0x10000, RZ ;  /* 0x0001000033427825 */ /* 0x001fe200078e00ff */
        /* <DEDUP_REMOVED lines=11> */
[----:B------:R-:W-:Y:S02]  /*2320*/  IMAD.X R69, R69, 0x1, R71, P1 ;  /* 0x0000000145457824 */ /* 0x000fe400008e0647 */
[----:B------:R-:W-:Y:S02]  /*2330*/  IMAD R71, R29, 0x3, RZ ;  /* 0x000000031d477824 */ /* 0x000fe400078e02ff */
[----:B------:R-:W-:-:S04]  /*2340*/  IMAD.WIDE.U32 R68, R32, 0x3, R68 ;  /* 0x0000000320447825 */ /* 0x000fc800078e0044 */
[----:B------:R-:W-:Y:S01]  /*2350*/  IMAD.IADD R69, R71, 0x1, R69 ;  /* 0x0000000147457824 */ /* 0x000fe200078e0245 */
[----:B------:R-:W-:-:S04]  /*2360*/  LEA R70, P1, R68, R19, 0x3 ;  /* 0x0000001344467211 */ /* 0x000fc800078218ff */
[----:B------:R-:W-:-:S05]  /*2370*/  LEA.HI.X R71, R68, R18, R69, 0x3, P1 ;  /* 0x0000001244477211 */ /* 0x000fca00008f1c45 */
[----:B------:R0:W-:Y:S04]  /*2380*/  STG.E.64 desc[UR8][R70.64], R66 ;  /* 0x0000004246007986 */ /* 0x0001e8000c101b08 */
.L_x_33529:
[----:B------:R-:W-:Y:S05]  /*2390*/  BSYNC B0 ;  /* 0x0000000000007941 */ /* 0x000fea0003800000 */
.L_x_33528:
[----:B-123--:R-:W-:Y:S02]  /*23a0*/  IADD3 R68, P1, R75, R22, RZ ;  /* 0x000000164b447210 */ /* 0x00efe40007f3e0ff */
[----:B0-----:R-:W-:-:S03]  /*23b0*/  @P4 LOP3.LUT R67, R63, 0x1fffffff, RZ, 0xc0, !PT ;  /* 0x1fffffff3f434812 */ /* 0x001fc600078ec0ff */
[----:B------:R-:W-:Y:S01]  /*23c0*/  IMAD.X R69, RZ, RZ, R20, P1 ;  /* 0x000000ffff457224 */ /* 0x000fe200008e0614 */
[----:B------:R-:W-:Y:S02]  /*23d0*/  @P4 IADD3 R66, P1, R68, R60, RZ ;  /* 0x0000003c44424210 */ /* 0x000fe40007f3e0ff */
[----:B------:R-:W-:-:S03]  /*23e0*/  IADD3 R83, R36, 0x1e, -R83 ;  /* 0x0000001e24537810 */ /* 0x000fc60007ffe853 */
[----:B------:R-:W-:Y:S01]  /*23f0*/  @P4 IMAD.X R67, R69, 0x1, R67, P1 ;  /* 0x0000000145434824 */ /* 0x000fe200008e0643 */
[C---:B------:R-:W-:Y:S02]  /*2400*/  @P4 LEA R70, P1, R66.reuse, R72, 0x3 ;  /* 0x0000004842464211 */ /* 0x040fe400078218ff */
[----:B------:R-:W-:Y:S02]  /*2410*/  LOP3.LUT R90, R83, 0x1f, RZ, 0xc0, !PT ;  /* 0x0000001f535a7812 */ /* 0x000fe400078ec0ff */
[----:B------:R-:W-:Y:S02]  /*2420*/  @P4 LEA.HI.X R71, R66, R73, R67, 0x3, P1 ;  /* 0x0000004942474211 */ /* 0x000fe400008f1c43 */
[----:B------:R-:W-:Y:S02]  /*2430*/  @!P4 CS2R R66, SRZ ;  /* 0x000000000042c805 */ /* 0x000fe4000001ff00 */
[----:B------:R-:W-:Y:S01]  /*2440*/  ISETP.GE.U32.OR P0, PT, R90, R25, P0 ;  /* 0x000000195a00720c */ /* 0x000fe20000706470 */
[----:B------:R-:W-:-:S03]  /*2450*/  @P4 IMAD.WIDE.U32 R90, R32, 0x5, R68 ;  /* 0x00000005205a4825 */ /* 0x000fc600078e0044 */
[----:B------:R0:W5:Y:S01]  /*2460*/  @P4 LDG.E.64 R66, desc[UR8][R70.64] ;  /* 0x0000000846424981 */ /* 0x000162000c1e1b00 */
[----:B------:R-:W-:Y:S02]  /*2470*/  @P4 IMAD R83, R29, 0x5, RZ ;  /* 0x000000051d534824 */ /* 0x000fe400078e02ff */
[C---:B------:R-:W-:Y:S01]  /*2480*/  FADD R94, R85.reuse, R82 ;  /* 0x00000052555e7221 */ /* 0x040fe20000000000 */
[----:B------:R-:W-:Y:S01]  /*2490*/  FMNMX R88, |R85|, R88, !PT ;  /* 0x0000005855587209 */ /* 0x000fe20007800200 */
[----:B------:R-:W-:Y:S01]  /*24a0*/  @P4 IMAD R85, R29, 0x6, RZ ;  /* 0x000000061d554824 */ /* 0x000fe200078e02ff */
[----:B------:R-:W-:Y:S01]  /*24b0*/  @P4 LEA R82, P1, R90, R72, 0x3 ;  /* 0x000000485a524211 */ /* 0x000fe200078218ff */
[----:B------:R-:W-:Y:S01]  /*24c0*/  @P4 IMAD.IADD R83, R83, 0x1, R91 ;  /* 0x0000000153534824 */ /* 0x000fe200078e025b */
[----:B------:R-:W-:Y:S01]  /*24d0*/  FMNMX R96, |R89|, R88, !PT ;  /* 0x0000005859607209 */ /* 0x000fe20007800200 */
[----:B------:R-:W-:Y:S01]  /*24e0*/  FADD R88, R87, R84 ;  /* 0x0000005457587221 */ /* 0x000fe20000000000 */
[----:B0-----:R-:W-:-:S02]  /*24f0*/  @P4 IMAD.MOV.U32 R70, RZ, RZ, R68 ;  /* 0x000000ffff464224 */ /* 0x001fc400078e0044 */
[----:B------:R-:W-:Y:S01]  /*2500*/  @P4 LEA.HI.X R83, R90, R73, R83, 0x3, P1 ;  /* 0x000000495a534211 */ /* 0x000fe200008f1c53 */
[--C-:B------:R-:W-:Y:S02]  /*2510*/  @P4 IMAD.MOV.U32 R71, RZ, RZ, R69.reuse ;  /* 0x000000ffff474224 */ /* 0x100fe400078e0045 */
[----:B------:R-:W-:Y:S01]  /*2520*/  FADD R90, R89, R86 ;  /* 0x00000056595a7221 */ /* 0x000fe20000000000 */
[----:B------:R-:W-:Y:S01]  /*2530*/  @P4 IMAD.WIDE.U32 R68, R32, 0x7, R68 ;  /* 0x0000000720444825 */ /* 0x000fe200078e0044 */
[----:B------:R-:W-:-:S03]  /*2540*/  FMNMX R96, |R87|, R96, !PT ;  /* 0x0000006057607209 */ /* 0x000fc60007800200 */
[----:B------:R-:W-:-:S04]  /*2550*/  @P4 IMAD.WIDE.U32 R70, R32, 0x6, R70 ;  /* 0x0000000620464825 */ /* 0x000fc800078e0046 */
[----:B------:R-:W-:Y:S01]  /*2560*/  @P4 IMAD.IADD R71, R85, 0x1, R71 ;  /* 0x0000000155474824 */ /* 0x000fe200078e0247 */
[----:B------:R-:W-:-:S04]  /*2570*/  @P4 LEA R84, P1, R70, R72, 0x3 ;  /* 0x0000004846544211 */ /* 0x000fc800078218ff */
[----:B------:R-:W-:Y:S01]  /*2580*/  @P4 LEA.HI.X R85, R70, R73, R71, 0x3, P1 ;  /* 0x0000004946554211 */ /* 0x000fe200008f1c47 */
[----:B------:R-:W-:Y:S01]  /*2590*/  @P4 IMAD R71, R29, 0x7, RZ ;  /* 0x000000071d474824 */ /* 0x000fe200078e02ff */
[----:B------:R-:W-:-:S03]  /*25a0*/  @P4 LEA R86, P1, R68, R72, 0x3 ;  /* 0x0000004844564211 */ /* 0x000fc600078218ff */
[----:B------:R-:W-:-:S05]  /*25b0*/  @P4 IMAD.IADD R69, R71, 0x1, R69 ;  /* 0x0000000147454824 */ /* 0x000fca00078e0245 */
[----:B------:R-:W-:Y:S02]  /*25c0*/  @P4 LEA.HI.X R87, R68, R73, R69, 0x3, P1 ;  /* 0x0000004944574211 */ /* 0x000fe400008f1c45 */
[----:B------:R-:W-:Y:S02]  /*25d0*/  @!P4 CS2R R68, SRZ ;  /* 0x000000000044c805 */ /* 0x000fe4000001ff00 */
[----:B------:R-:W-:-:S05]  /*25e0*/  IADD3 R62, P1, R62, 0x7f, RZ ;  /* 0x0000007f3e3e7810 */ /* 0x000fca0007f3e0ff */
[----:B------:R-:W-:Y:S01]  /*25f0*/  IMAD.X R89, RZ, RZ, R63, P1 ;  /* 0x000000ffff597224 */ /* 0x000fe200008e063f */
[----:B------:R0:W5:Y:S01]  /*2600*/  @P4 LDG.E.64 R68, desc[UR8][R82.64] ;  /* 0x0000000852444981 */ /* 0x000162000c1e1b00 */
[----:B------:R-:W-:-:S03]  /*2610*/  @!P4 CS2R R70, SRZ ;  /* 0x000000000046c805 */ /* 0x000fc6000001ff00 */
[--C-:B------:R-:W-:Y:S02]  /*2620*/  SHF.R.U32.HI R93, RZ, 0x7, R89.reuse ;  /* 0x00000007ff5d7819 */ /* 0x100fe40000011659 */
[----:B------:R-:W-:Y:S01]  /*2630*/  SHF.R.U64 R91, R62, 0x7, R89 ;  /* 0x000000073e5b7819 */ /* 0x000fe20000001259 */
[----:B------:R1:W5:Y:S01]  /*2640*/  @P4 LDG.E.64 R70, desc[UR8][R84.64] ;  /* 0x0000000854464981 */ /* 0x000362000c1e1b00 */
[----:B------:R-:W-:Y:S01]  /*2650*/  @!P4 CS2R R72, SRZ ;  /* 0x000000000048c805 */ /* 0x000fe2000001ff00 */
[----:B0-----:R-:W-:-:S04]  /*2660*/  IMAD R83, R93, R64, RZ ;  /* 0x000000405d537224 */ /* 0x001fc800078e02ff */
[----:B------:R-:W-:Y:S01]  /*2670*/  IMAD R89, R65, R91, R83 ;  /* 0x0000005b41597224 */ /* 0x000fe200078e0253 */
[----:B------:R-:W-:Y:S01]  /*2680*/  FMNMX R96, |R47|, R96, !PT ;  /* 0x000000602f607209 */ /* 0x000fe20007800200 */
[----:B------:R-:W-:Y:S01]  /*2690*/  IMAD.WIDE.U32 R82, R91, R64, RZ ;  /* 0x000000405b527225 */ /* 0x000fe200078e00ff */
[----:B------:R0:W5:Y:S03]  /*26a0*/  @P4 LDG.E.64 R72, desc[UR8][R86.64] ;  /* 0x0000000856484981 */ /* 0x000166000c1e1b00 */
[----:B------:R-:W-:Y:S01]  /*26b0*/  FADD R50, R47, R50 ;  /* 0x000000322f327221 */ /* 0x000fe20000000000 */
[----:B------:R-:W-:Y:S01]  /*26c0*/  FADD R47, R41, R94 ;  /* 0x0000005e292f7221 */ /* 0x000fe20000000000 */
[----:B-1----:R-:W-:Y:S01]  /*26d0*/  IMAD.IADD R84, R83, 0x1, R89 ;  /* 0x0000000153547824 */ /* 0x002fe200078e0259 */
[----:B------:R-:W-:Y:S01]  /*26e0*/  LEA R62, P1, R82, R32, 0x5 ;  /* 0x00000020523e7211 */ /* 0x000fe200078228ff */
[----:B------:R-:W-:Y:S01]  /*26f0*/  IMAD.U32 R10, R10, 0x10000, RZ ;  /* 0x000100000a0a7824 */ /* 0x000fe200078e00ff */
[----:B------:R-:W-:Y:S01]  /*2700*/  SHF.R.U32.HI R83, RZ, 0x3, R36 ;  /* 0x00000003ff537819 */ /* 0x000fe20000011624 */
[----:B------:R-:W-:Y:S01]  /*2710*/  IMAD.U32 R38, R38, 0x10000, RZ ;  /* 0x0001000026267824 */ /* 0x000fe200078e00ff */
[----:B------:R-:W-:Y:S01]  /*2720*/  LEA.HI.X R84, R82, R29, R84, 0x5, P1 ;  /* 0x0000001d52547211 */ /* 0x000fe200008f2c54 */
[----:B------:R-:W-:Y:S01]  /*2730*/  IMAD.U32 R39, R39, 0x10000, RZ ;  /* 0x0001000027277824 */ /* 0x000fe200078e00ff */
[----:B------:R-:W-:Y:S01]  /*2740*/  SHF.R.U32.HI R82, RZ, 0x5, R36 ;  /* 0x00000005ff527819 */ /* 0x000fe20000011624 */
[----:B-----5:R-:W-:Y:S01]  /*2750*/  IMAD.U32 R95, R56, 0x10000, RZ ;  /* 0x00010000385f7824 */ /* 0x020fe200078e00ff */
[----:B------:R-:W-:Y:S01]  /*2760*/  LOP3.LUT R83, R83, 0x1c, RZ, 0xc0, !PT ;  /* 0x0000001c53537812 */ /* 0x000fe200078ec0ff */
[----:B----4-:R-:W-:Y:S01]  /*2770*/  IMAD.U32 R92, R92, 0x10000, RZ ;  /* 0x000100005c5c7824 */ /* 0x010fe200078e00ff */
[----:B------:R-:W-:Y:S01]  /*2780*/  LOP3.LUT R82, R82, 0x7, RZ, 0xc0, !PT ;  /* 0x0000000752527812 */ /* 0x000fe200078ec0ff */
[----:B------:R-:W-:Y:S01]  /*2790*/  IMAD.U32 R97, R57, 0x10000, RZ ;  /* 0x0001000039617824 */ /* 0x000fe200078e00ff */
[----:B0-----:R-:W-:Y:S01]  /*27a0*/  FMNMX R86, |R41|, R96, !PT ;  /* 0x0000006029567209 */ /* 0x001fe20007800200 */
[----:B------:R-:W-:Y:S01]  /*27b0*/  FADD R41, R81, R90 ;  /* 0x0000005a51297221 */ /* 0x000fe20000000000 */
[----:B------:R-:W-:Y:S01]  /*27c0*/  LOP3.LUT R94, R17, 0xffff, RZ, 0xc0, !PT ;  /* 0x0000ffff115e7812 */ /* 0x000fe200078ec0ff */
[----:B------:R-:W-:Y:S01]  /*27d0*/  IMAD.SHL.U32 R85, R82, 0x4, RZ ;  /* 0x0000000452557824 */ /* 0x000fe200078e00ff */
[----:B------:R-:W-:Y:S01]  /*27e0*/  IADD3 R82, R36, 0x1d, -R83 ;  /* 0x0000001d24527810 */ /* 0x000fe20007ffe853 */
[----:B------:R-:W-:Y:S01]  /*27f0*/  IMAD.U32 R37, R37, 0x10000, RZ ;  /* 0x0001000025257824 */ /* 0x000fe200078e00ff */
[----:B------:R-:W-:Y:S01]  /*2800*/  LOP3.LUT R90, R16, 0xffff, RZ, 0xc0, !PT ;  /* 0x0000ffff105a7812 */ /* 0x000fe200078ec0ff */
[----:B------:R-:W-:Y:S01]  /*2810*/  VIADD R83, R85, 0x3 ;  /* 0x0000000355537836 */ /* 0x000fe20000000000 */
[----:B------:R-:W-:Y:S01]  /*2820*/  LOP3.LUT R82, R82, 0x1f, RZ, 0xc0, !PT ;  /* 0x0000001f52527812 */ /* 0x000fe200078ec0ff */
[----:B------:R-:W-:Y:S01]  /*2830*/  IMAD.U32 R43, R43, 0x10000, RZ ;  /* 0x000100002b2b7824 */ /* 0x000fe200078e00ff */
[----:B------:R-:W-:Y:S01]  /*2840*/  SHF.L.U64.HI R17, R90, 0x10, RZ ;  /* 0x000000105a117819 */ /* 0x000fe200000102ff */
[----:B------:R-:W-:Y:S01]  /*2850*/  IMAD.U32 R11, R11, 0x10000, RZ ;  /* 0x000100000b0b7824 */ /* 0x000fe200078e00ff */
[----:B------:R-:W-:Y:S01]  /*2860*/  ISETP.GE.U32.AND P1, PT, R83, R26, PT ;  /* 0x0000001a5300720c */ /* 0x000fe20003f26070 */
[----:B------:R-:W-:Y:S01]  /*2870*/  IMAD.U32 R51, R51, 0x10000, RZ ;  /* 0x0001000033337824 */ /* 0x000fe200078e00ff */
[----:B------:R-:W-:Y:S01]  /*2880*/  LOP3.LUT R17, R17, R14, RZ, 0xfc, !PT ;  /* 0x0000000e11117212 */ /* 0x000fe200078efcff */
[----:B------:R-:W-:Y:S01]  /*2890*/  FMUL R93, R95, R24 ;  /* 0x000000185f5d7220 */ /* 0x000fe20000400000 */
[----:B------:R-:W-:Y:S01]  /*28a0*/  ISETP.GE.U32.OR P1, PT, R82, R25, P1 ;  /* 0x000000195200720c */ /* 0x000fe20000f26470 */
[----:B------:R-:W-:Y:S01]  /*28b0*/  BSSY B0, `(.L_x_33530) ;  /* 0x000006e000007945 */ /* 0x000fe20003800000 */
[----:B------:R-:W-:Y:S01]  /*28c0*/  PRMT R82, R23, 0x5410, R94 ;  /* 0x0000541017527816 */ /* 0x000fe2000000005e */
[----:B------:R-:W-:Y:S01]  /*28d0*/  IMAD.U32 R23, R55, 0x10000, RZ ;  /* 0x0001000037177824 */ /* 0x000fe200078e00ff */
[----:B------:R-:W-:Y:S01]  /*28e0*/  SHF.L.U64.HI R94, R94, 0x10, RZ ;  /* 0x000000105e5e7819 */ /* 0x000fe200000102ff */
[----:B------:R-:W-:Y:S01]  /*28f0*/  F2F.BF16.F32 R93, R93 ;  /* 0x0000005d005d7304 */ /* 0x000fe20000202000 */
[----:B------:R-:W-:-:S02]  /*2900*/  LOP3.LUT R42, R42, 0xffff, RZ, 0xc0, !PT ;  /* 0x0000ffff2a2a7812 */ /* 0x000fc400078ec0ff */
[----:B------:R-:W-:Y:S02]  /*2910*/  LOP3.LUT R94, R94, R15, RZ, 0xfc, !PT ;  /* 0x0000000f5e5e7212 */ /* 0x000fe400078efcff */
[----:B------:R-:W-:Y:S02]  /*2920*/  LOP3.LUT R15, R40, 0xffff, RZ, 0xc0, !PT ;  /* 0x0000ffff280f7812 */ /* 0x000fe400078ec0ff */
[----:B------:R-:W-:Y:S02]  /*2930*/  LOP3.LUT R17, R17, R10, RZ, 0xfc, !PT ;  /* 0x0000000a11117212 */ /* 0x000fe400078efcff */
[----:B------:R-:W-:Y:S02]  /*2940*/  LOP3.LUT R10, R7, 0xffff, RZ, 0xc0, !PT ;  /* 0x0000ffff070a7812 */ /* 0x000fe400078ec0ff */
[----:B------:R-:W-:Y:S02]  /*2950*/  SHF.L.U64.HI R40, R15, 0x10, RZ ;  /* 0x000000100f287819 */ /* 0x000fe400000102ff */
[----:B------:R-:W-:-:S02]  /*2960*/  PRMT R14, R5, 0x5410, R42 ;  /* 0x00005410050e7816 */ /* 0x000fc4000000002a */
[----:B------:R-:W-:Y:S02]  /*2970*/  SHF.L.U64.HI R5, R42, 0x10, RZ ;  /* 0x000000102a057819 */ /* 0x000fe400000102ff */
[----:B------:R-:W-:Y:S02]  /*2980*/  LOP3.LUT R45, R45, 0xffff, RZ, 0xc0, !PT ;  /* 0x0000ffff2d2d7812 */ /* 0x000fe400078ec0ff */
[----:B------:R-:W-:Y:S02]  /*2990*/  PRMT R6, R6, 0x5410, R15 ;  /* 0x0000541006067816 */ /* 0x000fe4000000000f */
[----:B------:R-:W-:Y:S02]  /*29a0*/  SHF.L.U64.HI R7, R10, 0x10, RZ ;  /* 0x000000100a077819 */ /* 0x000fe400000102ff */
[----:B------:R-:W-:Y:S01]  /*29b0*/  LOP3.LUT R15, R40, R13, RZ, 0xfc, !PT ;  /* 0x0000000d280f7212 */ /* 0x000fe200078efcff */
[----:B------:R-:W-:Y:S01]  /*29c0*/  IMAD.U32 R13, R59, 0x10000, RZ ;  /* 0x000100003b0d7824 */ /* 0x000fe200078e00ff */
[----:B------:R-:W-:-:S02]  /*29d0*/  LOP3.LUT R12, R5, R12, RZ, 0xfc, !PT ;  /* 0x0000000c050c7212 */ /* 0x000fc400078efcff */
[----:B------:R-:W-:Y:S01]  /*29e0*/  PRMT R80, R80, 0x5410, R45 ;  /* 0x0000541050507816 */ /* 0x000fe2000000002d */
[----:B------:R-:W-:Y:S01]  /*29f0*/  FMUL R87, R13, R24 ;  /* 0x000000180d577220 */ /* 0x000fe20000400000 */
[----:B------:R-:W-:Y:S02]  /*2a00*/  SHF.L.U64.HI R45, R45, 0x10, RZ ;  /* 0x000000102d2d7819 */ /* 0x000fe400000102ff */
[----:B------:R-:W-:Y:S02]  /*2a10*/  LOP3.LUT R0, R7, R0, RZ, 0xfc, !PT ;  /* 0x0000000007007212 */ /* 0x000fe400078efcff */
[----:B------:R-:W-:Y:S01]  /*2a20*/  LOP3.LUT R5, R4, 0xffff, RZ, 0xc0, !PT ;  /* 0x0000ffff04057812 */ /* 0x000fe200078ec0ff */
[----:B------:R-:W-:Y:S01]  /*2a30*/  F2F.BF16.F32 R87, R87 ;  /* 0x0000005700577304 */ /* 0x000fe20000202000 */
[----:B------:R-:W-:Y:S02]  /*2a40*/  LOP3.LUT R7, R15, R38, RZ, 0xfc, !PT ;  /* 0x000000260f077212 */ /* 0x000fe400078efcff */
[----:B------:R-:W-:-:S02]  /*2a50*/  LOP3.LUT R15, R12, R39, RZ, 0xfc, !PT ;  /* 0x000000270c0f7212 */ /* 0x000fc400078efcff */
[----:B------:R-:W-:Y:S01]  /*2a60*/  LOP3.LUT R39, R45, R48, RZ, 0xfc, !PT ;  /* 0x000000302d277212 */ /* 0x000fe200078efcff */
[----:B------:R-:W-:Y:S01]  /*2a70*/  FMUL R45, R97, R24 ;  /* 0x00000018612d7220 */ /* 0x000fe20000400000 */
[----:B------:R-:W-:Y:S01]  /*2a80*/  SHF.R.U64 R56, R56, 0x10, R57 ;  /* 0x0000001038387819 */ /* 0x000fe20000001239 */
[----:B------:R-:W-:Y:S01]  /*2a90*/  FADD R48, RZ, R97 ;  /* 0x00000061ff307221 */ /* 0x000fe20000000000 */
[----:B------:R-:W-:Y:S02]  /*2aa0*/  PRMT R4, R9, 0x5410, R10 ;  /* 0x0000541009047816 */ /* 0x000fe4000000000a */
[----:B------:R-:W-:Y:S01]  /*2ab0*/  FMNMX R86, |R81|, R86, !PT ;  /* 0x0000005651567209 */ /* 0x000fe20007800200 */
[----:B------:R-:W-:Y:S01]  /*2ac0*/  F2F.BF16.F32 R45, R45 ;  /* 0x0000002d002d7304 */ /* 0x000fe20000202000 */
[----:B------:R-:W-:Y:S01]  /*2ad0*/  PRMT R8, R8, 0x5410, R5 ;  /* 0x0000541008087816 */ /* 0x000fe20000000005 */
[----:B------:R-:W-:Y:S01]  /*2ae0*/  FADD R48, R13, R48 ;  /* 0x000000300d307221 */ /* 0x000fe20000000000 */
[----:B------:R-:W-:-:S02]  /*2af0*/  SHF.L.U64.HI R10, R5, 0x10, RZ ;  /* 0x00000010050a7819 */ /* 0x000fc400000102ff */
[----:B------:R-:W-:Y:S02]  /*2b00*/  LOP3.LUT R5, R44, 0xffff, RZ, 0xc0, !PT ;  /* 0x0000ffff2c057812 */ /* 0x000fe400078ec0ff */
[----:B------:R-:W-:Y:S01]  /*2b10*/  LOP3.LUT R81, R39, R92, RZ, 0xfc, !PT ;  /* 0x0000005c27517212 */ /* 0x000fe200078efcff */
[----:B------:R-:W-:Y:S01]  /*2b20*/  IMAD.U32 R39, R56, 0x10000, RZ ;  /* 0x0001000038277824 */ /* 0x000fe200078e00ff */
[----:B------:R-:W-:Y:S01]  /*2b30*/  LOP3.LUT R40, R10, R35, RZ, 0xfc, !PT ;  /* 0x000000230a287212 */ /* 0x000fe200078efcff */
[----:B------:R-:W-:Y:S01]  /*2b40*/  IMAD.U32 R35, R54, 0x10000, RZ ;  /* 0x0001000036237824 */ /* 0x000fe200078e00ff */
[----:B------:R-:W-:Y:S01]  /*2b50*/  FMNMX R86, R86, |R95|, !PT ;  /* 0x4000005f56567209 */ /* 0x000fe20007800000 */
[----:B------:R-:W-:Y:S01]  /*2b60*/  FADD R44, RZ, R39 ;  /* 0x00000027ff2c7221 */ /* 0x000fe20000000000 */
[----:B------:R-:W-:Y:S01]  /*2b70*/  PRMT R10, R74, 0x5410, R5 ;  /* 0x000054104a0a7816 */ /* 0x000fe20000000005 */
[-C--:B------:R-:W-:Y:S01]  /*2b80*/  FMUL R91, R35, R24.reuse ;  /* 0x00000018235b7220 */ /* 0x080fe20000400000 */
[----:B------:R-:W-:Y:S01]  /*2b90*/  SHF.L.U64.HI R5, R5, 0x10, RZ ;  /* 0x0000001005057819 */ /* 0x000fe200000102ff */
[----:B------:R-:W-:Y:S01]  /*2ba0*/  FMUL R74, R39, R24 ;  /* 0x00000018274a7220 */ /* 0x000fe20000400000 */
[----:B------:R-:W-:-:S02]  /*2bb0*/  SHF.R.U32.HI R57, RZ, 0x10, R57 ;  /* 0x00000010ff397819 */ /* 0x000fc40000011639 */
[----:B------:R-:W-:Y:S01]  /*2bc0*/  FMNMX R86, |R39|, R86, !PT ;  /* 0x0000005627567209 */ /* 0x000fe20007800200 */
[----:B------:R-:W-:Y:S01]  /*2bd0*/  F2F.BF16.F32 R91, R91 ;  /* 0x0000005b005b7304 */ /* 0x000fe20000202000 */
[----:B------:R-:W-:Y:S01]  /*2be0*/  LOP3.LUT R46, R5, R46, RZ, 0xfc, !PT ;  /* 0x0000002e052e7212 */ /* 0x000fe200078efcff */
[----:B------:R-:W-:Y:S01]  /*2bf0*/  IMAD.U32 R57, R57, 0x10000, RZ ;  /* 0x0001000039397824 */ /* 0x000fe200078e00ff */
[----:B------:R-:W-:Y:S02]  /*2c00*/  LOP3.LUT R5, R0, R37, RZ, 0xfc, !PT ;  /* 0x0000002500057212 */ /* 0x000fe400078efcff */
[----:B------:R-:W-:Y:S01]  /*2c10*/  PRMT R16, R21, 0x5410, R90 ;  /* 0x0000541015107816 */ /* 0x000fe2000000005a */
[C---:B------:R-:W-:Y:S01]  /*2c20*/  IMAD.U32 R21, R58.reuse, 0x10000, RZ ;  /* 0x000100003a157824 */ /* 0x040fe200078e00ff */
[----:B------:R-:W-:Y:S01]  /*2c30*/  FMNMX R0, |R97|, R86, !PT ;  /* 0x0000005661007209 */ /* 0x000fe20007800200 */
[----:B------:R-:W-:Y:S01]  /*2c40*/  F2F.BF16.F32 R74, R74 ;  /* 0x0000004a004a7304 */ /* 0x000fe20000202000 */
[----:B------:R-:W-:Y:S01]  /*2c50*/  SHF.R.U64 R58, R58, 0x10, R59 ;  /* 0x000000103a3a7819 */ /* 0x000fe2000000123b */
[----:B------:R-:W-:Y:S01]  /*2c60*/  FMUL R89, R21, R24 ;  /* 0x0000001815597220 */ /* 0x000fe20000400000 */
[----:B------:R-:W-:-:S02]  /*2c70*/  FMNMX R0, |R57|, R0, !PT ;  /* 0x0000000039007209 */ /* 0x000fc40007800200 */
[----:B------:R-:W-:Y:S01]  /*2c80*/  SHF.R.U32.HI R59, RZ, 0x10, R59 ;  /* 0x00000010ff3b7819 */ /* 0x000fe2000001163b */
[----:B------:R-:W-:Y:S01]  /*2c90*/  IMAD.U32 R37, R58, 0x10000, RZ ;  /* 0x000100003a257824 */ /* 0x000fe200078e00ff */
[----:B------:R-:W-:Y:S01]  /*2ca0*/  FMNMX R0, |R21|, R0, !PT ;  /* 0x0000000015007209 */ /* 0x000fe20007800200 */
[----:B------:R-:W0:Y:S01]  /*2cb0*/  F2F.BF16.F32 R89, R89 ;  /* 0x0000005900597304 */ /* 0x000e220000202000 */
[----:B------:R-:W-:Y:S01]  /*2cc0*/  LOP3.LUT R9, R40, R43, RZ, 0xfc, !PT ;  /* 0x0000002b28097212 */ /* 0x000fe200078efcff */
[----:B------:R-:W-:Y:S01]  /*2cd0*/  IMAD.U32 R59, R59, 0x10000, RZ ;  /* 0x000100003b3b7824 */ /* 0x000fe200078e00ff */
[----:B------:R-:W-:Y:S01]  /*2ce0*/  SHF.R.U64 R43, R54, 0x10, R55 ;  /* 0x00000010362b7819 */ /* 0x000fe20000001237 */
[C---:B------:R-:W-:Y:S01]  /*2cf0*/  FMUL R54, R37.reuse, R24 ;  /* 0x0000001825367220 */ /* 0x040fe20000400000 */
[C---:B------:R-:W-:Y:S01]  /*2d00*/  FMNMX R0, |R37|.reuse, R0, !PT ;  /* 0x0000000025007209 */ /* 0x040fe20007800200 */
[----:B------:R-:W-:Y:S01]  /*2d10*/  FADD R44, R37, R44 ;  /* 0x0000002c252c7221 */ /* 0x000fe20000000000 */
[----:B------:R-:W-:Y:S01]  /*2d20*/  FADD R37, RZ, R57 ;  /* 0x00000039ff257221 */ /* 0x000fe20000000000 */
[----:B------:R-:W-:Y:S01]  /*2d30*/  IMAD.U32 R43, R43, 0x10000, RZ ;  /* 0x000100002b2b7824 */ /* 0x000fe200078e00ff */
[----:B------:R-:W-:Y:S01]  /*2d40*/  FMNMX R0, |R13|, R0, !PT ;  /* 0x000000000d007209 */ /* 0x000fe20007800200 */
[CC--:B------:R-:W-:Y:S01]  /*2d50*/  FMUL R42, R59.reuse, R24.reuse ;  /* 0x000000183b2a7220 */ /* 0x0c0fe20000400000 */
[----:B------:R-:W-:Y:S01]  /*2d60*/  LOP3.LUT R83, R94, R11, RZ, 0xfc, !PT ;  /* 0x0000000b5e537212 */ /* 0x000fe200078efcff */
[----:B------:R-:W-:Y:S01]  /*2d70*/  FADD R37, R59, R37 ;  /* 0x000000253b257221 */ /* 0x000fe20000000000 */
[----:B------:R-:W-:Y:S01]  /*2d80*/  LOP3.LUT R11, R46, R51, RZ, 0xfc, !PT ;  /* 0x000000332e0b7212 */ /* 0x000fe200078efcff */
[----:B------:R-:W-:Y:S01]  /*2d90*/  FMUL R51, R23, R24 ;  /* 0x0000001817337220 */ /* 0x000fe20000400000 */
[----:B------:R-:W-:Y:S01]  /*2da0*/  FMNMX R58, |R59|, R0, !PT ;  /* 0x000000003b3a7209 */ /* 0x000fe20007800200 */
[-C--:B------:R-:W-:Y:S01]  /*2db0*/  FMUL R56, R43, R24.reuse ;  /* 0x000000182b387220 */ /* 0x080fe20000400000 */
[----:B------:R-:W-:Y:S01]  /*2dc0*/  FMUL R59, R57, R24 ;  /* 0x00000018393b7220 */ /* 0x000fe20000400000 */
[----:B------:R-:W1:Y:S01]  /*2dd0*/  F2F.BF16.F32 R54, R54 ;  /* 0x0000003600367304 */ /* 0x000e620000202000 */
[----:B------:R-:W-:Y:S01]  /*2de0*/  IADD3 R27, R27, 0x1, R36 ;  /* 0x000000011b1b7810 */ /* 0x000fe20007ffe024 */
[----:B------:R-:W-:Y:S01]  /*2df0*/  FADD R46, RZ, R95 ;  /* 0x0000005fff2e7221 */ /* 0x000fe20000000000 */
[----:B------:R-:W-:-:S02]  /*2e00*/  SHF.R.U32.HI R55, RZ, 0x10, R55 ;  /* 0x00000010ff377819 */ /* 0x000fc40000011637 */
[----:B------:R-:W-:Y:S01]  /*2e10*/  LOP3.LUT R12, R27, 0x1f, RZ, 0xc0, !PT ;  /* 0x0000001f1b0c7812 */ /* 0x000fe200078ec0ff */
[----:B------:R-:W-:Y:S01]  /*2e20*/  FADD R46, R21, R46 ;  /* 0x0000002e152e7221 */ /* 0x000fe20000000000 */
[----:B0-----:R-:W-:Y:S01]  /*2e30*/  LOP3.LUT R86, R89, 0xffff, RZ, 0xc0, !PT ;  /* 0x0000ffff59567812 */ /* 0x001fe200078ec0ff */
[----:B------:R-:W0:Y:S01]  /*2e40*/  F2F.BF16.F32 R51, R51 ;  /* 0x0000003300337304 */ /* 0x000e220000202000 */
[----:B------:R-:W-:Y:S01]  /*2e50*/  IMAD.U32 R55, R55, 0x10000, RZ ;  /* 0x0001000037377824 */ /* 0x000fe200078e00ff */
[----:B------:R2:W3:Y:S04]  /*2e60*/  SHFL.IDX PT, R88, R88, R12, 0x1f ;  /* 0x00001f0c58587589 */ /* 0x0004e800000e0000 */
[----:B------:R2:W4:Y:S02]  /*2e70*/  SHFL.IDX PT, R27, R50, R12, 0x1f ;  /* 0x00001f0c321b7589 */ /* 0x00052400000e0000 */
[----:B------:R-:W0:Y:S02]  /*2e80*/  F2F.BF16.F32 R42, R42 ;  /* 0x0000002a002a7304 */ /* 0x000e240000202000 */
[----:B------:R2:W0:Y:S04]  /*2e90*/  SHFL.IDX PT, R21, R47, R12, 0x1f ;  /* 0x00001f0c2f157589 */ /* 0x00042800000e0000 */
[----:B------:R2:W0:Y:S02]  /*2ea0*/  SHFL.IDX PT, R0, R41, R12, 0x1f ;  /* 0x00001f0c29007589 */ /* 0x00042400000e0000 */
[----:B------:R-:W0:Y:S08]  /*2eb0*/  F2F.BF16.F32 R56, R56 ;  /* 0x0000003800387304 */ /* 0x000e300000202000 */
[----:B------:R-:W0:Y:S01]  /*2ec0*/  F2F.BF16.F32 R59, R59 ;  /* 0x0000003b003b7304 */ /* 0x000e220000202000 */
[----:B-12---:R-:W-:Y:S05]  /*2ed0*/  @P0 BRA `(.L_x_33531) ;  /* 0x00000000002c0947 */ /* 0x006fea0003800000 */
[----:B------:R-:W-:Y:S01]  /*2ee0*/  IADD3 R12, R36, 0x1e, -R49 ;  /* 0x0000001e240c7810 */ /* 0x000fe20007ffe831 */
[----:B0-----:R-:W-:-:S03]  /*2ef0*/  IMAD.U32 R38, R59, 0x10000, RZ ;  /* 0x000100003b267824 */ /* 0x001fc600078e00ff */
[----:B------:R-:W-:Y:S01]  /*2f00*/  LOP3.LUT R39, R12, 0x1f, RZ, 0xc0, !PT ;  /* 0x0000001f0c277812 */ /* 0x000fe200078ec0ff */
[----:B------:R-:W-:-:S03]  /*2f10*/  IMAD.WIDE.U32 R12, R74, 0x10000, RZ ;  /* 0x000100004a0c7825 */ /* 0x000fc600078e00ff */
[----:B------:R-:W-:Y:S02]  /*2f20*/  IADD3 R39, P2, R39, R22, RZ ;  /* 0x0000001627277210 */ /* 0x000fe40007f5e0ff */
[----:B------:R-:W-:Y:S02]  /*2f30*/  LOP3.LUT R13, R13, R38, R45, 0xfe, !PT ;  /* 0x000000260d0d7212 */ /* 0x000fe400078efe2d */
[----:B------:R-:W-:Y:S01]  /*2f40*/  LOP3.LUT R12, R12, R93, RZ, 0xfc, !PT ;  /* 0x0000005d0c0c7212 */ /* 0x000fe200078efcff */
[----:B------:R-:W-:Y:S01]  /*2f50*/  IMAD.X R40, RZ, RZ, R20, P2 ;  /* 0x000000ffff287224 */ /* 0x000fe200010e0614 */
[----:B------:R-:W-:-:S04]  /*2f60*/  LEA R38, P2, R39, R19, 0x3 ;  /* 0x0000001327267211 */ /* 0x000fc800078418ff */
[----:B------:R-:W-:-:S05]  /*2f70*/  LEA.HI.X R39, R39, R18, R40, 0x3, P2 ;  /* 0x0000001227277211 */ /* 0x000fca00010f1c28 */
[----:B------:R1:W-:Y:S04]  /*2f80*/  STG.E.64 desc[UR8][R38.64], R12 ;  /* 0x0000000c26007986 */ /* 0x0003e8000c101b08 */
.L_x_33531:
[----:B------:R-:W-:Y:S05]  /*2f90*/  BSYNC B0 ;  /* 0x0000000000007941 */ /* 0x000fea0003800000 */
.L_x_33530:
[----:B------:R-:W-:Y:S04]  /*2fa0*/  BSSY B0, `(.L_x_33532) ;  /* 0x000000d000007945 */ /* 0x000fe80003800000 */
[----:B------:R-:W-:Y:S05]  /*2fb0*/  @P0 BRA `(.L_x_33533) ;  /* 0x00000000002c0947 */ /* 0x000fea0003800000 */
[----:B-1----:R-:W-:-:S04]  /*2fc0*/  IMAD.WIDE.U32 R12, R54, 0x10000, RZ ;  /* 0x00010000360c7825 */ /* 0x002fc800078e00ff */
[----:B0-----:R-:W-:Y:S01]  /*2fd0*/  IMAD.U32 R38, R42, 0x10000, RZ ;  /* 0x000100002a267824 */ /* 0x001fe200078e00ff */
[----:B------:R-:W-:-:S04]  /*2fe0*/  LOP3.LUT R12, R12, R89, RZ, 0xfc, !PT ;  /* 0x000000590c0c7212 */ /* 0x000fc800078efcff */
[----:B------:R-:W-:Y:S02]  /*2ff0*/  LOP3.LUT R13, R13, R38, R87, 0xfe, !PT ;  /* 0x000000260d0d7212 */ /* 0x000fe400078efe57 */
[----:B------:R-:W-:-:S04]  /*3000*/  IADD3 R38, R36, 0x1e, -R49 ;  /* 0x0000001e24267810 */ /* 0x000fc80007ffe831 */
[----:B------:R-:W-:-:S04]  /*3010*/  LOP3.LUT R39, R38, 0x1f, RZ, 0xc0, !PT ;  /* 0x0000001f26277812 */ /* 0x000fc800078ec0ff */
[----:B------:R-:W-:-:S04]  /*3020*/  IADD3 R39, P2, P3, R32, R22, R39 ;  /* 0x0000001620277210 */ /* 0x000fc80007b5e027 */
[----:B------:R-:W-:Y:S02]  /*3030*/  IADD3.X R40, R29, R20, RZ, P2, P3 ;  /* 0x000000141d287210 */ /* 0x000fe400017e64ff */
[----:B------:R-:W-:-:S04]  /*3040*/  LEA R38, P2, R39, R19, 0x3 ;  /* 0x0000001327267211 */ /* 0x000fc800078418ff */
[----:B------:R-:W-:-:S05]  /*3050*/  LEA.HI.X R39, R39, R18, R40, 0x3, P2 ;  /* 0x0000001227277211 */ /* 0x000fca00010f1c28 */
[----:B------:R2:W-:Y:S04]  /*3060*/  STG.E.64 desc[UR8][R38.64], R12 ;  /* 0x0000000c26007986 */ /* 0x0005e8000c101b08 */
.L_x_33533:
[----:B------:R-:W-:Y:S05]  /*3070*/  BSYNC B0 ;  /* 0x0000000000007941 */ /* 0x000fea0003800000 */
.L_x_33532:
[----:B-12---:R-:W-:Y:S01]  /*3080*/  PRMT R12, R93, 0x5410, R86 ;  /* 0x000054105d0c7816 */ /* 0x006fe20000000056 */
[----:B------:R-:W-:Y:S01]  /*3090*/  BSSY B0, `(.L_x_33534) ;  /* 0x0000015000007945 */ /* 0x000fe20003800000 */
[----:B------:R-:W-:Y:S01]  /*30a0*/  SHF.L.U64.HI R50, R86, 0x10, RZ ;  /* 0x0000001056327819 */ /* 0x000fe200000102ff */
[----:B------:R-:W-:Y:S01]  /*30b0*/  FMUL R86, R55, R24 ;  /* 0x0000001837567220 */ /* 0x000fe20000400000 */
[----:B------:R-:W-:Y:S01]  /*30c0*/  IMAD.U32 R47, R52, 0x10000, RZ ;  /* 0x00010000342f7824 */ /* 0x000fe200078e00ff */
[----:B------:R-:W-:Y:S02]  /*30d0*/  LOP3.LUT R90, R87, 0xffff, RZ, 0xc0, !PT ;  /* 0x0000ffff575a7812 */ /* 0x000fe400078ec0ff */
[----:B------:R-:W-:Y:S02]  /*30e0*/  LOP3.LUT R50, R50, R91, RZ, 0xfc, !PT ;  /* 0x0000005b32327212 */ /* 0x000fe400078efcff */
[----:B------:R-:W1:Y:S01]  /*30f0*/  F2F.BF16.F32 R86, R86 ;  /* 0x0000005600567304 */ /* 0x000e620000202000 */
[----:B------:R-:W-:Y:S05]  /*3100*/  @P0 BRA `(.L_x_33535) ;  /* 0x0000000000340947 */ /* 0x000fea0003800000 */
[----:B0-----:R-:W-:-:S04]  /*3110*/  IMAD.WIDE.U32 R38, R56, 0x10000, RZ ;  /* 0x0001000038267825 */ /* 0x001fc800078e00ff */
[----:B-1----:R-:W-:Y:S01]  /*3120*/  IMAD.U32 R40, R86, 0x10000, RZ ;  /* 0x0001000056287824 */ /* 0x002fe200078e00ff */
[----:B------:R-:W-:-:S04]  /*3130*/  LOP3.LUT R38, R38, R91, RZ, 0xfc, !PT ;  /* 0x0000005b26267212 */ /* 0x000fc800078efcff */
[----:B------:R-:W-:Y:S02]  /*3140*/  LOP3.LUT R39, R39, R40, R51, 0xfe, !PT ;  /* 0x0000002827277212 */ /* 0x000fe400078efe33 */
        /* <DEDUP_REMOVED lines=8> */
[----:B------:R2:W-:Y:S04]  /*31d0*/  STG.E.64 desc[UR8][R40.64], R38 ;  /* 0x0000002628007986 */ /* 0x0005e8000c101b08 */
.L_x_33535:
[----:B------:R-:W-:Y:S05]  /*31e0*/  BSYNC B0 ;  /* 0x0000000000007941 */ /* 0x000fea0003800000 */
.L_x_33534:
[-C--:B------:R-:W-:Y:S01]  /*31f0*/  FMUL R57, R47, R24.reuse ;  /* 0x000000182f397220 */ /* 0x080fe20000400000 */
[----:B--2---:R-:W-:Y:S01]  /*3200*/  PRMT R38, R45, 0x5410, R90 ;  /* 0x000054102d267816 */ /* 0x004fe2000000005a */
[----:B------:R-:W-:Y:S01]  /*3210*/  IMAD.U32 R45, R53, 0x10000, RZ ;  /* 0x00010000352d7824 */ /* 0x000fe200078e00ff */
[----:B------:R-:W-:Y:S01]  /*3220*/  LOP3.LUT R13, R54, 0xffff, RZ, 0xc0, !PT ;  /* 0x0000ffff360d7812 */ /* 0x000fe200078ec0ff */
[----:B------:R-:W-:Y:S01]  /*3230*/  FADD R95, R43, R44 ;  /* 0x0000002c2b5f7221 */ /* 0x000fe20000000000 */
[--C-:B------:R-:W-:Y:S01]  /*3240*/  SHF.R.U64 R52, R52, 0x10, R53.reuse ;  /* 0x0000001034347819 */ /* 0x100fe20000001235 */
[----:B------:R-:W2:Y:S01]  /*3250*/  F2F.BF16.F32 R57, R57 ;  /* 0x0000003900397304 */ /* 0x000ea20000202000 */
[----:B------:R-:W-:Y:S01]  /*3260*/  SHF.R.U32.HI R53, RZ, 0x10, R53 ;  /* 0x00000010ff357819 */ /* 0x000fe20000011635 */
[----:B------:R-:W-:Y:S01]  /*3270*/  FMUL R91, R45, R24 ;  /* 0x000000182d5b7220 */ /* 0x000fe20000400000 */
[----:B------:R-:W-:Y:S01]  /*3280*/  PRMT R40, R74, 0x5410, R13 ;  /* 0x000054104a287816 */ /* 0x000fe2000000000d */
[----:B------:R-:W-:Y:S01]  /*3290*/  IMAD.U32 R54, R52, 0x10000, RZ ;  /* 0x0001000034367824 */ /* 0x000fe200078e00ff */
[C---:B------:R-:W-:Y:S01]  /*32a0*/  FMNMX R58, |R35|.reuse, R58, !PT ;  /* 0x0000003a233a7209 */ /* 0x040fe20007800200 */
[----:B------:R-:W-:Y:S01]  /*32b0*/  FADD R74, R35, R46 ;  /* 0x0000002e234a7221 */ /* 0x000fe20000000000 */
[----:B------:R-:W-:Y:S01]  /*32c0*/  SHF.L.U64.HI R13, R13, 0x10, RZ ;  /* 0x000000100d0d7819 */ /* 0x000fe200000102ff */
[----:B------:R-:W-:Y:S01]  /*32d0*/  IMAD.U32 R35, R53, 0x10000, RZ ;  /* 0x0001000035237824 */ /* 0x000fe200078e00ff */
[----:B0-----:R-:W-:Y:S01]  /*32e0*/  LOP3.LUT R52, R42, 0xffff, RZ, 0xc0, !PT ;  /* 0x0000ffff2a347812 */ /* 0x001fe200078ec0ff */
[----:B------:R-:W-:Y:S01]  /*32f0*/  IMAD.U32 R87, R66, 0x10000, RZ ;  /* 0x0001000042577824 */ /* 0x000fe200078e00ff */
[----:B------:R-:W-:Y:S01]  /*3300*/  FMNMX R58, |R43|, R58, !PT ;  /* 0x0000003a2b3a7209 */ /* 0x000fe20007800200 */
[----:B------:R-:W-:Y:S01]  /*3310*/  FMUL R41, R35, R24 ;  /* 0x0000001823297220 */ /* 0x000fe20000400000 */
[----:B------:R-:W-:Y:S01]  /*3320*/  SHF.L.U64.HI R90, R90, 0x10, RZ ;  /* 0x000000105a5a7819 */ /* 0x000fe200000102ff */
[----:B------:R-:W-:Y:S01]  /*3330*/  IMAD.U32 R89, R67, 0x10000, RZ ;  /* 0x0001000043597824 */ /* 0x000fe200078e00ff */
[----:B------:R-:W-:Y:S01]  /*3340*/  LOP3.LUT R56, R13, R56, RZ, 0xfc, !PT ;  /* 0x000000380d387212 */ /* 0x000fe200078efcff */
[----:B------:R-:W-:Y:S01]  /*3350*/  FMUL R13, R54, R24 ;  /* 0x00000018360d7220 */ /* 0x000fe20000400000 */
[----:B------:R-:W-:Y:S01]  /*3360*/  PRMT R42, R59, 0x5410, R52 ;  /* 0x000054103b2a7816 */ /* 0x000fe20000000034 */
[----:B------:R-:W-:Y:S01]  /*3370*/  IMAD.U32 R93, R68, 0x10000, RZ ;  /* 0x00010000445d7824 */ /* 0x000fe200078e00ff */
[----:B------:R-:W-:Y:S01]  /*3380*/  SHF.L.U64.HI R43, R52, 0x10, RZ ;  /* 0x00000010342b7819 */ /* 0x000fe200000102ff */
[----:B------:R-:W-:Y:S01]  /*3390*/  FADD R52, R54, R95 ;  /* 0x0000005f36347221 */ /* 0x000fe20000000000 */
[----:B------:R-:W-:Y:S01]  /*33a0*/  FMNMX R58, |R23|, R58, !PT ;  /* 0x0000003a173a7209 */ /* 0x000fe20007800200 */
[----:B------:R-:W-:Y:S01]  /*33b0*/  IMAD.U32 R95, R69, 0x10000, RZ ;  /* 0x00010000455f7824 */ /* 0x000fe200078e00ff */
[----:B------:R-:W-:Y:S01]  /*33c0*/  LOP3.LUT R39, R90, R51, RZ, 0xfc, !PT ;  /* 0x000000335a277212 */ /* 0x000fe200078efcff */
[----:B------:R-:W-:Y:S01]  /*33d0*/  F2F.BF16.F32 R91, R91 ;  /* 0x0000005b005b7304 */ /* 0x000fe20000202000 */
[----:B------:R-:W-:Y:S01]  /*33e0*/  FADD R90, R23, R48 ;  /* 0x00000030175a7221 */ /* 0x000fe20000000000 */
[----:B-1----:R-:W-:Y:S01]  /*33f0*/  LOP3.LUT R92, R43, R86, RZ, 0xfc, !PT ;  /* 0x000000562b5c7212 */ /* 0x002fe200078efcff */
[C---:B------:R-:W-:Y:S01]  /*3400*/  FADD R86, R55.reuse, R37 ;  /* 0x0000002537567221 */ /* 0x040fe20000000000 */
[----:B------:R-:W-:Y:S01]  /*3410*/  FMNMX R58, |R55|, R58, !PT ;  /* 0x0000003a373a7209 */ /* 0x000fe20007800200 */
[-C--:B------:R-:W-:Y:S01]  /*3420*/  FMUL R51, R87, R24.reuse ;  /* 0x0000001857337220 */ /* 0x080fe20000400000 */
[-C--:B------:R-:W-:Y:S01]  /*3430*/  FMUL R53, R89, R24.reuse ;  /* 0x0000001859357220 */ /* 0x080fe20000400000 */
[-C--:B------:R-:W-:Y:S01]  /*3440*/  FMUL R55, R93, R24.reuse ;  /* 0x000000185d377220 */ /* 0x080fe20000400000 */
[----:B------:R2:W0:Y:S01]  /*3450*/  F2F.BF16.F32 R46, R13 ;  /* 0x0000000d002e7304 */ /* 0x0004220000202000 */
[----:B------:R-:W-:Y:S01]  /*3460*/  FMUL R59, R95, R24 ;  /* 0x000000185f3b7220 */ /* 0x000fe20000400000 */
[----:B------:R-:W-:Y:S01]  /*3470*/  FADD R44, RZ, R77 ;  /* 0x0000004dff2c7221 */ /* 0x000fe20000000000 */
[----:B------:R-:W-:Y:S01]  /*3480*/  FADD R23, RZ, R76 ;  /* 0x0000004cff177221 */ /* 0x000fe20000000000 */
[----:B------:R-:W-:Y:S01]  /*3490*/  FADD R78, RZ, R78 ;  /* 0x0000004eff4e7221 */ /* 0x000fe20000000000 */
[----:B------:R-:W-:-:S02]  /*34a0*/  IMAD.U32 R97, R70, 0x10000, RZ ;  /* 0x0001000046617824 */ /* 0x000fc400078e00ff */
[----:B----4-:R-:W-:Y:S01]  /*34b0*/  FADD R27, R44, R27 ;  /* 0x0000001b2c1b7221 */ /* 0x010fe20000000000 */
[----:B------:R-:W-:Y:S01]  /*34c0*/  BSSY B0, `(.L_x_33536) ;  /* 0x0000028000007945 */ /* 0x000fe20003800000 */
[----:B------:R1:W4:Y:S01]  /*34d0*/  F2F.BF16.F32 R48, R41 ;  /* 0x0000002900307304 */ /* 0x0003220000202000 */
[----:B--2---:R-:W-:Y:S02]  /*34e0*/  IMAD.U32 R13, R57, 0x10000, RZ ;  /* 0x00010000390d7824 */ /* 0x004fe400078e00ff */
[----:B---3--:R-:W-:Y:S01]  /*34f0*/  FADD R23, R23, R88 ;  /* 0x0000005817177221 */ /* 0x008fe20000000000 */
[----:B------:R-:W-:Y:S01]  /*3500*/  FADD R21, R78, R21 ;  /* 0x000000154e157221 */ /* 0x000fe20000000000 */
[----:B------:R-:W-:Y:S02]  /*3510*/  SHF.R.U64 R66, R66, 0x10, R67 ;  /* 0x0000001042427819 */ /* 0x000fe40000001243 */
[----:B------:R-:W-:Y:S01]  /*3520*/  LOP3.LUT R13, R50, R13, RZ, 0xfc, !PT ;  /* 0x0000000d320d7212 */ /* 0x000fe200078efcff */
[C---:B------:R-:W-:Y:S01]  /*3530*/  FADD R50, R47.reuse, R74 ;  /* 0x0000004a2f327221 */ /* 0x040fe20000000000 */
[----:B------:R-:W2:Y:S01]  /*3540*/  F2F.BF16.F32 R51, R51 ;  /* 0x0000003300337304 */ /* 0x000ea20000202000 */
[----:B------:R-:W-:Y:S01]  /*3550*/  FMNMX R47, |R47|, R58, !PT ;  /* 0x0000003a2f2f7209 */ /* 0x000fe20007800200 */
[----:B0-----:R-:W-:-:S02]  /*3560*/  IMAD.U32 R37, R46, 0x10000, RZ ;  /* 0x000100002e257824 */ /* 0x001fc400078e00ff */
[----:B------:R-:W-:Y:S01]  /*3570*/  FADD R74, R35, R86 ;  /* 0x00000056234a7221 */ /* 0x000fe20000000000 */
[----:B------:R-:W-:Y:S01]  /*3580*/  FMNMX R44, |R54|, R47, !PT ;  /* 0x0000002f362c7209 */ /* 0x000fe20007800200 */
[----:B------:R-:W-:Y:S01]  /*3590*/  IMAD.U32 R54, R91, 0x10000, RZ ;  /* 0x000100005b367824 */ /* 0x000fe200078e00ff */
[----:B-1----:R-:W-:Y:S01]  /*35a0*/  LOP3.LUT R41, R56, R37, RZ, 0xfc, !PT ;  /* 0x0000002538297212 */ /* 0x002fe200078efcff */
[----:B------:R-:W0:Y:S01]  /*35b0*/  F2F.BF16.F32 R53, R53 ;  /* 0x0000003500357304 */ /* 0x000e220000202000 */
[----:B----4-:R-:W-:Y:S01]  /*35c0*/  IMAD.U32 R43, R48, 0x10000, RZ ;  /* 0x00010000302b7824 */ /* 0x010fe200078e00ff */
[----:B------:R-:W-:Y:S01]  /*35d0*/  FMNMX R44, |R45|, R44, !PT ;  /* 0x0000002c2d2c7209 */ /* 0x000fe20007800200 */
[----:B------:R-:W-:Y:S01]  /*35e0*/  FMUL R37, R97, R24 ;  /* 0x0000001861257220 */ /* 0x000fe20000400000 */
[----:B------:R-:W-:Y:S01]  /*35f0*/  LOP3.LUT R39, R39, R54, RZ, 0xfc, !PT ;  /* 0x0000003627277212 */ /* 0x000fe200078efcff */
[----:B------:R-:W-:Y:S01]  /*3600*/  FADD R54, R45, R90 ;  /* 0x0000005a2d367221 */ /* 0x000fe20000000000 */
[----:B------:R-:W-:-:S02]  /*3610*/  LOP3.LUT R43, R92, R43, RZ, 0xfc, !PT ;  /* 0x0000002b5c2b7212 */ /* 0x000fc400078efcff */
[----:B------:R-:W1:Y:S01]  /*3620*/  F2F.BF16.F32 R55, R55 ;  /* 0x0000003700377304 */ /* 0x000e620000202000 */
[----:B------:R-:W-:-:S07]  /*3630*/  FMNMX R58, |R35|, R44, !PT ;  /* 0x0000002c233a7209 */ /* 0x000fce0007800200 */
[----:B------:R-:W3:Y:S01]  /*3640*/  F2F.BF16.F32 R59, R59 ;  /* 0x0000003b003b7304 */ /* 0x000ee20000202000 */
[----:B0-2---:R-:W-:Y:S05]  /*3650*/  @P0 BRA `(.L_x_33537) ;  /* 0x0000000000380947 */ /* 0x005fea0003800000 */
[----:B------:R-:W-:Y:S01]  /*3660*/  IADD3 R35, R36, 0x1e, -R49 ;  /* 0x0000001e24237810 */ /* 0x000fe20007ffe831 */
[----:B------:R-:W-:-:S03]  /*3670*/  IMAD.WIDE.U32 R46, R46, 0x10000, RZ ;  /* 0x000100002e2e7825 */ /* 0x000fc600078e00ff */
[----:B------:R-:W-:Y:S01]  /*3680*/  LOP3.LUT R35, R35, 0x1f, RZ, 0xc0, !PT ;  /* 0x0000001f23237812 */ /* 0x000fe200078ec0ff */
[----:B------:R-:W-:Y:S01]  /*3690*/  IMAD.U32 R48, R48, 0x10000, RZ ;  /* 0x0001000030307824 */ /* 0x000fe200078e00ff */
[----:B------:R-:W-:Y:S02]  /*36a0*/  LOP3.LUT R46, R46, R57, RZ, 0xfc, !PT ;  /* 0x000000392e2e7212 */ /* 0x000fe400078efcff */
[----:B------:R-:W-:Y:S01]  /*36b0*/  IADD3 R44, P0, R35, R22, RZ ;  /* 0x00000016232c7210 */ /* 0x000fe20007f1e0ff */
[----:B------:R-:W-:Y:S01]  /*36c0*/  IMAD R35, R29, 0x3, RZ ;  /* 0x000000031d237824 */ /* 0x000fe200078e02ff */
[----:B------:R-:W-:-:S03]  /*36d0*/  LOP3.LUT R47, R47, R48, R91, 0xfe, !PT ;  /* 0x000000302f2f7212 */ /* 0x000fc600078efe5b */
[----:B------:R-:W-:Y:S02]  /*36e0*/  IMAD.X R45, RZ, RZ, R20, P0 ;  /* 0x000000ffff2d7224 */ /* 0x000fe400000e0614 */
[----:B------:R-:W-:-:S04]  /*36f0*/  IMAD.WIDE.U32 R44, R32, 0x3, R44 ;  /* 0x00000003202c7825 */ /* 0x000fc800078e002c */
[----:B------:R-:W-:Y:S01]  /*3700*/  IMAD.IADD R35, R35, 0x1, R45 ;  /* 0x0000000123237824 */ /* 0x000fe200078e022d */
[----:B------:R-:W-:-:S04]  /*3710*/  LEA R56, P0, R44, R19, 0x3 ;  /* 0x000000132c387211 */ /* 0x000fc800078018ff */
[----:B------:R-:W-:-:S05]  /*3720*/  LEA.HI.X R57, R44, R18, R35, 0x3, P0 ;  /* 0x000000122c397211 */ /* 0x000fca00000f1c23 */
[----:B------:R0:W-:Y:S04]  /*3730*/  STG.E.64 desc[UR8][R56.64], R46 ;  /* 0x0000002e38007986 */ /* 0x0001e8000c101b08 */
.L_x_33537:
[----:B------:R-:W-:Y:S05]  /*3740*/  BSYNC B0 ;  /* 0x0000000000007941 */ /* 0x000fea0003800000 */
.L_x_33536:
[----:B------:R-:W-:Y:S01]  /*3750*/  IMAD.U32 R45, R66, 0x10000, RZ ;  /* 0x00010000422d7824 */ /* 0x000fe200078e00ff */
[----:B------:R-:W-:Y:S01]  /*3760*/  FMNMX R44, R58, |R87|, !PT ;  /* 0x400000573a2c7209 */ /* 0x000fe20007800000 */
[----:B------:R-:W-:Y:S01]  /*3770*/  IMAD.U32 R35, R72, 0x10000, RZ ;  /* 0x0001000048237824 */ /* 0x000fe200078e00ff */
[----:B0-----:R-:W-:Y:S01]  /*3780*/  SHF.R.U32.HI R47, RZ, 0x10, R67 ;  /* 0x00000010ff2f7819 */ /* 0x001fe20000011643 */
[----:B------:R0:W2:Y:S01]  /*3790*/  F2F.BF16.F32 R57, R37 ;  /* 0x0000002500397304 */ /* 0x0000a20000202000 */
[----:B------:R-:W-:Y:S01]  /*37a0*/  FMNMX R44, |R45|, R44, !PT ;  /* 0x0000002c2d2c7209 */ /* 0x000fe20007800200 */
[----:B------:R-:W-:Y:S01]  /*37b0*/  FADD R56, RZ, R89 ;  /* 0x00000059ff387221 */ /* 0x000fe20000000000 */
[--C-:B------:R-:W-:Y:S01]  /*37c0*/  SHF.R.U64 R68, R68, 0x10, R69.reuse ;  /* 0x0000001044447819 */ /* 0x100fe20000001245 */
[----:B------:R-:W-:Y:S01]  /*37d0*/  IMAD.U32 R47, R47, 0x10000, RZ ;  /* 0x000100002f2f7824 */ /* 0x000fe200078e00ff */
[----:B------:R-:W-:Y:S01]  /*37e0*/  FMNMX R44, |R89|, R44, !PT ;  /* 0x0000002c592c7209 */ /* 0x000fe20007800200 */
[----:B------:R-:W-:Y:S01]  /*37f0*/  FMUL R48, R35, R24 ;  /* 0x0000001823307220 */ /* 0x000fe20000400000 */
[----:B------:R-:W-:Y:S01]  /*3800*/  SHF.R.U32.HI R69, RZ, 0x10, R69 ;  /* 0x00000010ff457819 */ /* 0x000fe20000011645 */
[----:B------:R-:W-:Y:S01]  /*3810*/  IMAD.U32 R67, R68, 0x10000, RZ ;  /* 0x0001000044437824 */ /* 0x000fe200078e00ff */
[----:B------:R-:W-:Y:S01]  /*3820*/  FMNMX R44, |R47|, R44, !PT ;  /* 0x0000002c2f2c7209 */ /* 0x000fe20007800200 */
[----:B0-----:R-:W-:-:S02]  /*3830*/  IMAD.U32 R37, R73, 0x10000, RZ ;  /* 0x0001000049257824 */ /* 0x001fc400078e00ff */
[----:B------:R-:W-:Y:S01]  /*3840*/  FADD R79, RZ, R79 ;  /* 0x0000004fff4f7221 */ /* 0x000fe20000000000 */
[----:B------:R-:W-:Y:S01]  /*3850*/  IMAD.U32 R89, R69, 0x10000, RZ ;  /* 0x0001000045597824 */ /* 0x000fe200078e00ff */
[----:B------:R-:W-:Y:S01]  /*3860*/  FMNMX R46, |R93|, R44, !PT ;  /* 0x0000002c5d2e7209 */ /* 0x000fe20007800200 */
[----:B------:R-:W-:Y:S01]  /*3870*/  FADD R44, RZ, R87 ;  /* 0x00000057ff2c7221 */ /* 0x000fe20000000000 */
[----:B------:R-:W-:Y:S01]  /*3880*/  FMUL R58, R37, R24 ;  /* 0x00000018253a7220 */ /* 0x000fe20000400000 */
[----:B------:R-:W-:Y:S01]  /*3890*/  SHF.R.U64 R70, R70, 0x10, R71 ;  /* 0x0000001046467819 */ /* 0x000fe20000001247 */
[----:B------:R-:W-:Y:S01]  /*38a0*/  FADD R0, R79, R0 ;  /* 0x000000004f007221 */ /* 0x000fe20000000000 */
[----:B------:R-:W-:Y:S01]  /*38b0*/  FMNMX R46, |R67|, R46, !PT ;  /* 0x0000002e432e7209 */ /* 0x000fe20007800200 */
[----:B------:R-:W-:Y:S01]  /*38c0*/  FADD R66, R93, R44 ;  /* 0x0000002c5d427221 */ /* 0x000fe20000000000 */
[----:B------:R-:W-:Y:S01]  /*38d0*/  FADD R44, RZ, R45 ;  /* 0x0000002dff2c7221 */ /* 0x000fe20000000000 */
[----:B------:R-:W0:Y:S01]  /*38e0*/  F2F.BF16.F32 R48, R48 ;  /* 0x0000003000307304 */ /* 0x000e220000202000 */
[C---:B------:R-:W-:Y:S01]  /*38f0*/  FMNMX R46, |R95|.reuse, R46, !PT ;  /* 0x0000002e5f2e7209 */ /* 0x040fe20007800200 */
[----:B------:R-:W-:Y:S01]  /*3900*/  FADD R78, R95, R56 ;  /* 0x000000385f4e7221 */ /* 0x000fe20000000000 */
[----:B------:R-:W-:Y:S01]  /*3910*/  FMUL R79, R67, R24 ;  /* 0x00000018434f7220 */ /* 0x000fe20000400000 */
[----:B------:R-:W-:Y:S01]  /*3920*/  IMAD.U32 R91, R71, 0x10000, RZ ;  /* 0x00010000475b7824 */ /* 0x000fe200078e00ff */
[----:B------:R-:W-:Y:S01]  /*3930*/  FMNMX R46, |R89|, R46, !PT ;  /* 0x0000002e592e7209 */ /* 0x000fe20007800200 */
[----:B------:R-:W-:-:S02]  /*3940*/  IMAD.U32 R70, R70, 0x10000, RZ ;  /* 0x0001000046467824 */ /* 0x000fc400078e00ff */
[----:B------:R-:W-:Y:S01]  /*3950*/  FADD R67, R67, R44 ;  /* 0x0000002c43437221 */ /* 0x000fe20000000000 */
[----:B------:R4:W0:Y:S01]  /*3960*/  F2F.BF16.F32 R56, R58 ;  /* 0x0000003a00387304 */ /* 0x0008220000202000 */
[----:B------:R-:W-:Y:S01]  /*3970*/  SHF.R.U32.HI R71, RZ, 0x10, R71 ;  /* 0x00000010ff477819 */ /* 0x000fe20000011647 */
[----:B------:R-:W-:Y:S01]  /*3980*/  FMUL R77, R91, R24 ;  /* 0x000000185b4d7220 */ /* 0x000fe20000400000 */
[----:B------:R-:W-:Y:S01]  /*3990*/  IADD3 R44, R85, 0x2, R36 ;  /* 0x00000002552c7810 */ /* 0x000fe20007ffe024 */
[----:B------:R-:W-:Y:S01]  /*39a0*/  FADD R68, R70, R67 ;  /* 0x0000004346447221 */ /* 0x000fe20000000000 */
[----:B-1----:R-:W-:Y:S01]  /*39b0*/  LOP3.LUT R90, R55, 0xffff, RZ, 0xc0, !PT ;  /* 0x0000ffff375a7812 */ /* 0x002fe200078ec0ff */
[----:B------:R-:W-:Y:S01]  /*39c0*/  IMAD.U32 R71, R71, 0x10000, RZ ;  /* 0x0001000047477824 */ /* 0x000fe200078e00ff */
[----:B------:R-:W-:Y:S01]  /*39d0*/  SHF.R.U64 R67, R72, 0x10, R73 ;  /* 0x0000001048437819 */ /* 0x000fe20000001249 */
[----:B------:R-:W-:Y:S01]  /*39e0*/  FADD R72, R91, R78 ;  /* 0x0000004e5b487221 */ /* 0x000fe20000000000 */
[C---:B----4-:R-:W-:Y:S01]  /*39f0*/  FADD R58, R97.reuse, R66 ;  /* 0x00000042613a7221 */ /* 0x050fe20000000000 */
[----:B------:R-:W-:Y:S01]  /*3a00*/  FMNMX R97, |R97|, R46, !PT ;  /* 0x0000002e61617209 */ /* 0x000fe20007800200 */
[----:B------:R-:W-:Y:S01]  /*3a10*/  FADD R46, RZ, R47 ;  /* 0x0000002fff2e7221 */ /* 0x000fe20000000000 */
[----:B------:R-:W-:Y:S01]  /*3a20*/  LOP3.LUT R87, R44, 0x1f, RZ, 0xc0, !PT ;  /* 0x0000001f2c577812 */ /* 0x000fe200078ec0ff */
[----:B------:R-:W-:Y:S01]  /*3a30*/  IMAD.U32 R67, R67, 0x10000, RZ ;  /* 0x0001000043437824 */ /* 0x000fe200078e00ff */
[----:B------:R-:W-:Y:S01]  /*3a40*/  SHF.L.U64.HI R44, R90, 0x10, RZ ;  /* 0x000000105a2c7819 */ /* 0x000fe200000102ff */
[----:B------:R-:W-:Y:S01]  /*3a50*/  FADD R46, R89, R46 ;  /* 0x0000002e592e7221 */ /* 0x000fe20000000000 */
[-C--:B------:R-:W-:Y:S01]  /*3a60*/  FMUL R76, R70, R24.reuse ;  /* 0x00000018464c7220 */ /* 0x080fe20000400000 */
[-C--:B------:R-:W-:Y:S01]  /*3a70*/  FMUL R78, R67, R24.reuse ;  /* 0x00000018434e7220 */ /* 0x080fe20000400000 */
[-C--:B------:R-:W-:Y:S01]  /*3a80*/  FMUL R47, R47, R24.reuse ;  /* 0x000000182f2f7220 */ /* 0x080fe20000400000 */
[----:B------:R-:W-:Y:S01]  /*3a90*/  FADD R69, R71, R46 ;  /* 0x0000002e47457221 */ /* 0x000fe20000000000 */
[-C--:B------:R-:W-:Y:S01]  /*3aa0*/  FMUL R46, R45, R24.reuse ;  /* 0x000000182d2e7220 */ /* 0x080fe20000400000 */
[----:B--2---:R-:W-:Y:S01]  /*3ab0*/  LOP3.LUT R45, R44, R57, RZ, 0xfc, !PT ;  /* 0x000000392c2d7212 */ /* 0x004fe200078efcff */
[----:B0-----:R-:W-:Y:S01]  /*3ac0*/  IMAD.U32 R44, R48, 0x10000, RZ ;  /* 0x00010000302c7824 */ /* 0x001fe200078e00ff */
[----:B------:R-:W0:Y:S01]  /*3ad0*/  F2F.BF16.F32 R77, R77 ;  /* 0x0000004d004d7304 */ /* 0x000e220000202000 */
[----:B------:R-:W-:Y:S01]  /*3ae0*/  FMNMX R66, |R70|, R97, !PT ;  /* 0x0000006146427209 */ /* 0x000fe20007800200 */
[----:B------:R-:W-:Y:S01]  /*3af0*/  FMUL R70, R71, R24 ;  /* 0x0000001847467220 */ /* 0x000fe20000400000 */
[----:B------:R-:W1:Y:S01]  /*3b00*/  SHFL.IDX PT, R88, R50, R87, 0x1f ;  /* 0x00001f5732587589 */ /* 0x000e6200000e0000 */
[----:B------:R-:W-:Y:S01]  /*3b10*/  LOP3.LUT R45, R45, R44, RZ, 0xfc, !PT ;  /* 0x0000002c2d2d7212 */ /* 0x000fe200078efcff */
[----:B------:R-:W-:Y:S01]  /*3b20*/  BSSY B0, `(.L_x_33538) ;  /* 0x0000019000007945 */ /* 0x000fe20003800000 */
[----:B------:R-:W-:Y:S01]  /*3b30*/  PRMT R44, R51, 0x5410, R90 ;  /* 0x00005410332c7816 */ /* 0x000fe2000000005a */
[----:B------:R2:W4:Y:S01]  /*3b40*/  SHFL.IDX PT, R86, R52, R87, 0x1f ;  /* 0x00001f5734567589 */ /* 0x00052200000e0000 */
[----:B------:R-:W0:Y:S01]  /*3b50*/  F2F.BF16.F32 R79, R79 ;  /* 0x0000004f004f7304 */ /* 0x000e220000202000 */
[----:B------:R-:W-:-:S02]  /*3b60*/  FMNMX R66, |R91|, R66, !PT ;  /* 0x000000425b427209 */ /* 0x000fc40007800200 */
[----:B------:R-:W-:Y:S02]  /*3b70*/  SHF.R.U32.HI R73, RZ, 0x10, R73 ;  /* 0x00000010ff497819 */ /* 0x000fe40000011649 */
[----:B------:R-:W-:Y:S02]  /*3b80*/  FMNMX R66, |R71|, R66, !PT ;  /* 0x0000004247427209 */ /* 0x000fe40007800200 */
[----:B------:R0:W0:Y:S01]  /*3b90*/  SHFL.IDX PT, R71, R74, R87, 0x1f ;  /* 0x00001f574a477589 */ /* 0x00002200000e0000 */
[----:B------:R-:W0:Y:S01]  /*3ba0*/  F2F.BF16.F32 R76, R76 ;  /* 0x0000004c004c7304 */ /* 0x000e220000202000 */
[----:B--2---:R-:W-:-:S07]  /*3bb0*/  FMUL R52, R89, R24 ;  /* 0x0000001859347220 */ /* 0x004fce0000400000 */
[----:B------:R-:W2:Y:S08]  /*3bc0*/  F2F.BF16.F32 R78, R78 ;  /* 0x0000004e004e7304 */ /* 0x000eb00000202000 */
[----:B------:R-:W0:Y:S08]  /*3bd0*/  F2F.BF16.F32 R92, R46 ;  /* 0x0000002e005c7304 */ /* 0x000e300000202000 */
[----:B------:R-:W0:Y:S08]  /*3be0*/  F2F.BF16.F32 R90, R47 ;  /* 0x0000002f005a7304 */ /* 0x000e300000202000 */
[----:B------:R5:W0:Y:S02]  /*3bf0*/  F2F.BF16.F32 R85, R70 ;  /* 0x0000004600557304 */ /* 0x000a240000202000 */
[----:B-----5:R0:W0:Y:S01]  /*3c00*/  SHFL.IDX PT, R70, R54, R87, 0x1f ;  /* 0x00001f5736467589 */ /* 0x02002200000e0000 */
[----:B-12-4-:R-:W-:Y:S05]  /*3c10*/  @P1 BRA `(.L_x_33539) ;  /* 0x0000000000241947 */ /* 0x016fea0003800000 */
[----:B0-----:R-:W-:-:S04]  /*3c20*/  IMAD.WIDE.U32 R46, R92, 0x10000, RZ ;  /* 0x000100005c2e7825 */ /* 0x001fc800078e00ff */
[----:B------:R-:W-:Y:S01]  /*3c30*/  IMAD.U32 R50, R90, 0x10000, RZ ;  /* 0x000100005a327824 */ /* 0x000fe200078e00ff */
[----:B------:R-:W-:Y:S02]  /*3c40*/  LOP3.LUT R46, R46, R51, RZ, 0xfc, !PT ;  /* 0x000000332e2e7212 */ /* 0x000fe400078efcff */
[----:B------:R-:W-:Y:S02]  /*3c50*/  IADD3 R51, P0, P2, R60, R22, R75 ;  /* 0x000000163c337210 */ /* 0x000fe40007a1e04b */
[----:B------:R-:W-:Y:S02]  /*3c60*/  LOP3.LUT R47, R47, R50, R53, 0xfe, !PT ;  /* 0x000000322f2f7212 */ /* 0x000fe400078efe35 */
[----:B------:R-:W-:Y:S02]  /*3c70*/  IADD3.X R54, R63, R20, RZ, P0, P2 ;  /* 0x000000143f367210 */ /* 0x000fe400007e44ff */
[----:B------:R-:W-:-:S04]  /*3c80*/  LEA R50, P0, R51, R19, 0x3 ;  /* 0x0000001333327211 */ /* 0x000fc800078018ff */
[----:B------:R-:W-:-:S05]  /*3c90*/  LEA.HI.X R51, R51, R18, R54, 0x3, P0 ;  /* 0x0000001233337211 */ /* 0x000fca00000f1c36 */
[----:B------:R1:W-:Y:S04]  /*3ca0*/  STG.E.64 desc[UR8][R50.64], R46 ;  /* 0x0000002e32007986 */ /* 0x0003e8000c101b08 */
.L_x_33539:
[----:B------:R-:W-:Y:S05]  /*3cb0*/  BSYNC B0 ;  /* 0x0000000000007941 */ /* 0x000fea0003800000 */
.L_x_33538:
[----:B0-----:R0:W2:Y:S01]  /*3cc0*/  F2F.BF16.F32 R87, R52 ;  /* 0x0000003400577304 */ /* 0x0010a20000202000 */
[----:B------:R-:W-:Y:S01]  /*3cd0*/  BSSY B0, `(.L_x_33540) ;  /* 0x000000f000007945 */ /* 0x000fe20003800000 */
[----:B------:R-:W-:Y:S01]  /*3ce0*/  IMAD.U32 R73, R73, 0x10000, RZ ;  /* 0x0001000049497824 */ /* 0x000fe200078e00ff */
[----:B---3--:R-:W-:Y:S02]  /*3cf0*/  LOP3.LUT R74, R59, 0xffff, RZ, 0xc0, !PT ;  /* 0x0000ffff3b4a7812 */ /* 0x008fe400078ec0ff */
[----:B------:R-:W-:Y:S05]  /*3d00*/  @P1 BRA `(.L_x_33541) ;  /* 0x00000000002c1947 */ /* 0x000fea0003800000 */
[----:B-1----:R-:W-:Y:S01]  /*3d10*/  IADD3 R51, P2, P3, R60, R22, R75 ;  /* 0x000000163c337210 */ /* 0x002fe20007b5e04b */
[----:B--2---:R-:W-:Y:S02]  /*3d20*/  IMAD.U32 R50, R87, 0x10000, RZ ;  /* 0x0001000057327824 */ /* 0x004fe400078e00ff */
[----:B------:R-:W-:Y:S01]  /*3d30*/  IMAD.WIDE.U32 R46, R79, 0x10000, RZ ;  /* 0x000100004f2e7825 */ /* 0x000fe200078e00ff */
[----:B------:R-:W-:Y:S02]  /*3d40*/  IADD3 R51, P0, R51, R32, RZ ;  /* 0x0000002033337210 */ /* 0x000fe40007f1e0ff */
[----:B0-----:R-:W-:Y:S02]  /*3d50*/  IADD3.X R52, R63, R20, RZ, P2, P3 ;  /* 0x000000143f347210 */ /* 0x001fe400017e64ff */
[----:B------:R-:W-:Y:S02]  /*3d60*/  LOP3.LUT R47, R47, R50, R59, 0xfe, !PT ;  /* 0x000000322f2f7212 */ /* 0x000fe400078efe3b */
[----:B------:R-:W-:Y:S01]  /*3d70*/  LOP3.LUT R46, R46, R55, RZ, 0xfc, !PT ;  /* 0x000000372e2e7212 */ /* 0x000fe200078efcff */
[----:B------:R-:W-:Y:S01]  /*3d80*/  IMAD.X R52, R52, 0x1, R29, P0 ;  /* 0x0000000134347824 */ /* 0x000fe200000e061d */
[----:B------:R-:W-:-:S04]  /*3d90*/  LEA R50, P0, R51, R19, 0x3 ;  /* 0x0000001333327211 */ /* 0x000fc800078018ff */
[----:B------:R-:W-:-:S05]  /*3da0*/  LEA.HI.X R51, R51, R18, R52, 0x3, P0 ;  /* 0x0000001233337211 */ /* 0x000fca00000f1c34 */
[----:B------:R3:W-:Y:S04]  /*3db0*/  STG.E.64 desc[UR8][R50.64], R46 ;  /* 0x0000002e32007986 */ /* 0x0007e8000c101b08 */
.L_x_33541:
[----:B------:R-:W-:Y:S05]  /*3dc0*/  BSYNC B0 ;  /* 0x0000000000007941 */ /* 0x000fea0003800000 */
.L_x_33540:
[----:B------:R-:W-:Y:S01]  /*3dd0*/  FMUL R54, R73, R24 ;  /* 0x0000001849367220 */ /* 0x000fe20000400000 */
[----:B-1-3--:R-:W-:Y:S01]  /*3de0*/  PRMT R46, R53, 0x5410, R74 ;  /* 0x00005410352e7816 */ /* 0x00afe2000000004a */
[----:B------:R-:W-:Y:S01]  /*3df0*/  IMAD.U32 R47, R56, 0x10000, RZ ;  /* 0x00010000382f7824 */ /* 0x000fe200078e00ff */
[----:B------:R-:W-:Y:S01]  /*3e00*/  SHF.L.U64.HI R50, R74, 0x10, RZ ;  /* 0x000000104a327819 */ /* 0x000fe200000102ff */
[----:B------:R1:W3:Y:S01]  /*3e10*/  F2F.BF16.F32 R89, R54 ;  /* 0x0000003600597304 */ /* 0x0002e20000202000 */
[----:B------:R-:W4:Y:S01]  /*3e20*/  S2R R74, SR_CTAID.X ;  /* 0x00000000004a7919 */ /* 0x000f220000002500 */
[----:B------:R-:W-:Y:S01]  /*3e30*/  LOP3.LUT R79, R79, 0xffff, RZ, 0xc0, !PT ;  /* 0x0000ffff4f4f7812 */ /* 0x000fe200078ec0ff */
[----:B------:R-:W-:Y:S01]  /*3e40*/  IMAD.U32 R51, R78, 0x10000, RZ ;  /* 0x000100004e337824 */ /* 0x000fe200078e00ff */
[----:B0-----:R-:W-:Y:S01]  /*3e50*/  LOP3.LUT R52, R50, R77, RZ, 0xfc, !PT ;  /* 0x0000004d32347212 */ /* 0x001fe200078efcff */
[----:B------:R-:W-:Y:S01]  /*3e60*/  BSSY B0, `(.L_x_33542) ;  /* 0x000001d000007945 */ /* 0x000fe20003800000 */
[----:B--2---:R-:W-:Y:S01]  /*3e70*/  LOP3.LUT R53, R87, 0xffff, RZ, 0xc0, !PT ;  /* 0x0000ffff57357812 */ /* 0x004fe200078ec0ff */
[----:B------:R-:W-:Y:S01]  /*3e80*/  FADD R59, R27, R86 ;  /* 0x000000561b3b7221 */ /* 0x000fe20000000000 */
[----:B------:R-:W-:Y:S01]  /*3e90*/  LOP3.LUT R47, R52, R47, RZ, 0xfc, !PT ;  /* 0x0000002f342f7212 */ /* 0x000fe200078efcff */
[----:B------:R-:W-:Y:S01]  /*3ea0*/  FADD R23, R23, R88 ;  /* 0x0000005817177221 */ /* 0x000fe20000000000 */
[----:B------:R-:W-:-:S02]  /*3eb0*/  PRMT R50, R92, 0x5410, R79 ;  /* 0x000054105c327816 */ /* 0x000fc4000000004f */
[----:B------:R-:W-:Y:S02]  /*3ec0*/  PRMT R52, R90, 0x5410, R53 ;  /* 0x000054105a347816 */ /* 0x000fe40000000035 */
[----:B-1----:R-:W-:Y:S02]  /*3ed0*/  SHF.R.U32.HI R54, RZ, 0x5, R36 ;  /* 0x00000005ff367819 */ /* 0x002fe40000011624 */
[----:B------:R-:W-:Y:S02]  /*3ee0*/  SHF.L.U64.HI R79, R79, 0x10, RZ ;  /* 0x000000104f4f7819 */ /* 0x000fe400000102ff */
[----:B------:R-:W-:Y:S01]  /*3ef0*/  SHF.L.U64.HI R90, R53, 0x10, RZ ;  /* 0x00000010355a7819 */ /* 0x000fe200000102ff */
[----:B---3--:R-:W-:Y:S01]  /*3f00*/  IMAD.U32 R53, R89, 0x10000, RZ ;  /* 0x0001000059357824 */ /* 0x008fe200078e00ff */
[----:B------:R-:W-:Y:S02]  /*3f10*/  LOP3.LUT R54, R54, 0x7, RZ, 0xc0, !PT ;  /* 0x0000000736367812 */ /* 0x000fe400078ec0ff */
[----:B------:R-:W-:-:S02]  /*3f20*/  LOP3.LUT R92, R79, R76, RZ, 0xfc, !PT ;  /* 0x0000004c4f5c7212 */ /* 0x000fc400078efcff */
[----:B------:R-:W-:Y:S01]  /*3f30*/  LOP3.LUT R90, R90, R85, RZ, 0xfc, !PT ;  /* 0x000000555a5a7212 */ /* 0x000fe200078efcff */
[----:B------:R-:W-:Y:S01]  /*3f40*/  IMAD.SHL.U32 R27, R54, 0x4, RZ ;  /* 0x00000004361b7824 */ /* 0x000fe200078e00ff */
[----:B------:R-:W-:Y:S02]  /*3f50*/  LOP3.LUT R51, R92, R51, RZ, 0xfc, !PT ;  /* 0x000000335c337212 */ /* 0x000fe400078efcff */
[----:B------:R-:W-:Y:S01]  /*3f60*/  LOP3.LUT R53, R90, R53, RZ, 0xfc, !PT ;  /* 0x000000355a357212 */ /* 0x000fe200078efcff */
[----:B------:R-:W-:Y:S06]  /*3f70*/  @P1 BRA `(.L_x_33543) ;  /* 0x00000000002c1947 */ /* 0x000fec0003800000 */
[----:B------:R-:W-:Y:S01]  /*3f80*/  IMAD.WIDE.U32 R54, R76, 0x10000, RZ ;  /* 0x000100004c367825 */ /* 0x000fe200078e00ff */
[----:B------:R-:W-:-:S03]  /*3f90*/  IADD3 R79, P2, P3, R60, R22, R75 ;  /* 0x000000163c4f7210 */ /* 0x000fc60007b5e04b */
[----:B------:R-:W-:Y:S01]  /*3fa0*/  IMAD.U32 R85, R85, 0x10000, RZ ;  /* 0x0001000055557824 */ /* 0x000fe200078e00ff */
[----:B------:R-:W-:Y:S02]  /*3fb0*/  IADD3.X R76, R63, R20, RZ, P2, P3 ;  /* 0x000000143f4c7210 */ /* 0x000fe400017e64ff */
[----:B------:R-:W-:Y:S02]  /*3fc0*/  LOP3.LUT R54, R54, R57, RZ, 0xfc, !PT ;  /* 0x0000003936367212 */ /* 0x000fe400078efcff */
[----:B------:R-:W-:Y:S02]  /*3fd0*/  LOP3.LUT R55, R55, R85, R77, 0xfe, !PT ;  /* 0x0000005537377212 */ /* 0x000fe400078efe4d */
[----:B------:R-:W-:-:S04]  /*3fe0*/  LEA R77, P0, R32, R79, 0x1 ;  /* 0x0000004f204d7211 */ /* 0x000fc800078008ff */
[----:B------:R-:W-:Y:S02]  /*3ff0*/  LEA.HI.X R57, R32, R76, R29, 0x1, P0 ;  /* 0x0000004c20397211 */ /* 0x000fe400000f0c1d */
[----:B------:R-:W-:-:S04]  /*4000*/  LEA R76, P0, R77, R19, 0x3 ;  /* 0x000000134d4c7211 */ /* 0x000fc800078018ff */
[----:B------:R-:W-:-:S05]  /*4010*/  LEA.HI.X R77, R77, R18, R57, 0x3, P0 ;  /* 0x000000124d4d7211 */ /* 0x000fca00000f1c39 */
[----:B------:R0:W-:Y:S04]  /*4020*/  STG.E.64 desc[UR8][R76.64], R54 ;  /* 0x000000364c007986 */ /* 0x0001e8000c101b08 */
.L_x_33543:
[----:B------:R-:W-:Y:S05]  /*4030*/  BSYNC B0 ;  /* 0x0000000000007941 */ /* 0x000fea0003800000 */
.L_x_33542:
[----:B------:R-:W-:Y:S04]  /*4040*/  BSSY B0, `(.L_x_33544) ;  /* 0x000000e000007945 */ /* 0x000fe80003800000 */
[----:B------:R-:W-:Y:S05]  /*4050*/  @P1 BRA `(.L_x_33545) ;  /* 0x0000000000301947 */ /* 0x000fea0003800000 */
[----:B0-----:R-:W-:Y:S01]  /*4060*/  IADD3 R54, P0, P1, R60, R22, R75 ;  /* 0x000000163c367210 */ /* 0x001fe2000791e04b */
[----:B------:R-:W-:Y:S02]  /*4070*/  IMAD R29, R29, 0x3, RZ ;  /* 0x000000031d1d7824 */ /* 0x000fe400078e02ff */
[----:B------:R-:W-:Y:S01]  /*4080*/  IMAD.WIDE.U32 R78, R78, 0x10000, RZ ;  /* 0x000100004e4e7825 */ /* 0x000fe200078e00ff */
[----:B------:R-:W-:-:S03]  /*4090*/  IADD3.X R55, R63, R20, RZ, P0, P1 ;  /* 0x000000143f377210 */ /* 0x000fc600007e24ff */
[----:B------:R-:W-:Y:S02]  /*40a0*/  IMAD.U32 R57, R89, 0x10000, RZ ;  /* 0x0001000059397824 */ /* 0x000fe400078e00ff */
[----:B------:R-:W-:-:S03]  /*40b0*/  IMAD.WIDE.U32 R54, R32, 0x3, R54 ;  /* 0x0000000320367825 */ /* 0x000fc600078e0036 */
[----:B------:R-:W-:Y:S02]  /*40c0*/  LOP3.LUT R57, R79, R57, R56, 0xfe, !PT ;  /* 0x000000394f397212 */ /* 0x000fe400078efe38 */
[----:B------:R-:W-:Y:S01]  /*40d0*/  LEA R60, P0, R54, R19, 0x3 ;  /* 0x00000013363c7211 */ /* 0x000fe200078018ff */
[----:B------:R-:W-:Y:S01]  /*40e0*/  IMAD.IADD R19, R29, 0x1, R55 ;  /* 0x000000011d137824 */ /* 0x000fe200078e0237 */
[----:B------:R-:W-:-:S04]  /*40f0*/  LOP3.LUT R56, R78, R48, RZ, 0xfc, !PT ;  /* 0x000000304e387212 */ /* 0x000fc800078efcff */
[----:B------:R-:W-:-:S05]  /*4100*/  LEA.HI.X R61, R54, R18, R19, 0x3, P0 ;  /* 0x00000012363d7211 */ /* 0x000fca00000f1c13 */
[----:B------:R1:W-:Y:S02]  /*4110*/  STG.E.64 desc[UR8][R60.64], R56 ;  /* 0x000000383c007986 */ /* 0x0003e4000c101b08 */
.L_x_33545:
[----:B------:R-:W-:Y:S05]  /*4120*/  BSYNC B0 ;  /* 0x0000000000007941 */ /* 0x000fea0003800000 */
.L_x_33544:
[----:B------:R-:W2:Y:S01]  /*4130*/  S2UR UR5, SR_CgaCtaId ;  /* 0x00000000000579c3 */ /* 0x000ea20000008800 */
[--C-:B------:R-:W-:Y:S01]  /*4140*/  SHF.R.U32.HI R20, RZ, 0x8, R36.reuse ;  /* 0x00000008ff147819 */ /* 0x100fe20000011624 */
[----:B------:R-:W-:Y:S01]  /*4150*/  ULDC UR4, c[0x0][0x0] ;  /* 0x0000000000047ab9 */ /* 0x000fe20000000800 */
[--C-:B------:R-:W-:Y:S01]  /*4160*/  IADD3 R18, R27, 0x3, R36.reuse ;  /* 0x000000031b127810 */ /* 0x100fe20007ffe024 */
[----:B----4-:R-:W-:Y:S01]  /*4170*/  IMAD R74, R74, UR4, RZ ;  /* 0x000000044a4a7c24 */ /* 0x010fe2000f8e02ff */
[----:B------:R-:W-:Y:S01]  /*4180*/  SHF.R.U32.HI R19, RZ, 0x8, R36 ;  /* 0x00000008ff137819 */ /* 0x000fe20000011624 */
[----:B------:R-:W-:Y:S01]  /*4190*/  IMAD.SHL.U32 R29, R20, 0x20, RZ ;  /* 0x00000020141d7824 */ /* 0x000fe200078e00ff */
[----:B------:R-:W-:Y:S01]  /*41a0*/  LOP3.LUT R20, R18, 0x1f, RZ, 0xc0, !PT ;  /* 0x0000001f12147812 */ /* 0x000fe200078ec0ff */
[----:B------:R-:W-:Y:S01]  /*41b0*/  IMAD.IADD R32, R36, 0x1, -R49 ;  /* 0x0000000124207824 */ /* 0x000fe200078e0a31 */
[----:B------:R-:W-:Y:S01]  /*41c0*/  LEA.HI R74, R74, R19, RZ, 0x18 ;  /* 0x000000134a4a7211 */ /* 0x000fe200078fc0ff */
[----:B------:R-:W-:Y:S01]  /*41d0*/  UMOV UR4, 0x400 ;  /* 0x0000040000047882 */ /* 0x000fe20000000000 */
[----:B0-----:R-:W-:Y:S01]  /*41e0*/  FADD R55, R35, R58 ;  /* 0x0000003a23377221 */ /* 0x001fe20000000000 */
[----:B------:R-:W-:Y:S01]  /*41f0*/  LOP3.LUT R18, R29, 0xffffffe0, R36, 0xe2, !PT ;  /* 0xffffffe01d127812 */ /* 0x000fe200078ee224 */
[----:B------:R-:W-:-:S02]  /*4200*/  VIADD R19, R32, 0xffffffff ;  /* 0xffffffff20137836 */ /* 0x000fc40000000000 */
[----:B-1----:R-:W-:Y:S01]  /*4210*/  FADD R61, R37, R72 ;  /* 0x00000048253d7221 */ /* 0x002fe20000000000 */
[----:B------:R-:W-:Y:S01]  /*4220*/  FADD R57, R67, R68 ;  /* 0x0000004443397221 */ /* 0x000fe20000000000 */
[----:B------:R-:W-:Y:S01]  /*4230*/  FADD R69, R73, R69 ;  /* 0x0000004549457221 */ /* 0x000fe20000000000 */
[C---:B------:R-:W-:Y:S01]  /*4240*/  LOP3.LUT R29, R32.reuse, 0x1f, RZ, 0xc0, !PT ;  /* 0x0000001f201d7812 */ /* 0x040fe200078ec0ff */
[----:B------:R-:W-:Y:S01]  /*4250*/  UIADD3 UR4, UR4, 0x20, URZ ;  /* 0x0000002004047890 */ /* 0x000fe2000fffe03f */
[----:B------:R-:W-:Y:S01]  /*4260*/  VIADD R22, R32, 0x1e ;  /* 0x0000001e20167836 */ /* 0x000fe20000000000 */
[----:B------:R0:W1:Y:S01]  /*4270*/  SHFL.IDX PT, R48, R55, R20, 0x1f ;  /* 0x00001f1437307589 */ /* 0x00006200000e0000 */
[----:B------:R-:W-:Y:S01]  /*4280*/  LOP3.LUT R19, R19, 0x1f, RZ, 0xc0, !PT ;  /* 0x0000001f13137812 */ /* 0x000fe200078ec0ff */
[----:B------:R-:W-:Y:S01]  /*4290*/  FADD R71, R0, R71 ;  /* 0x0000004700477221 */ /* 0x000fe20000000000 */
[----:B------:R-:W-:Y:S01]  /*42a0*/  FMNMX R66, |R35|, R66, !PT ;  /* 0x0000004223427209 */ /* 0x000fe20007800200 */
[----:B--2---:R-:W-:Y:S01]  /*42b0*/  ULEA UR4, UR5, UR4, 0x18 ;  /* 0x0000000405047291 */ /* 0x004fe2000f8ec03f */
[----:B------:R2:W3:Y:S01]  /*42c0*/  SHFL.IDX PT, R54, R57, R20, 0x1f ;  /* 0x00001f1439367589 */ /* 0x0004e200000e0000 */
[----:B------:R-:W-:Y:S01]  /*42d0*/  ULOP3.LUT UR5, UR6, 0xfffffffc, URZ, 0xc0, !UPT ;  /* 0xfffffffc06057892 */ /* 0x000fe2000f8ec03f */
[----:B------:R-:W-:Y:S01]  /*42e0*/  FMNMX R66, |R67|, R66, !PT ;  /* 0x0000004243427209 */ /* 0x000fe20007800200 */
[----:B------:R-:W-:Y:S01]  /*42f0*/  BSSY B0, `(.L_x_33546) ;  /* 0x0000095000007945 */ /* 0x000fe20003800000 */
[----:B------:R-:W4:Y:S01]  /*4300*/  SHFL.IDX PT, R56, R61, R20, 0x1f ;  /* 0x00001f143d387589 */ /* 0x000f2200000e0000 */
[----:B0-----:R-:W-:Y:S01]  /*4310*/  IMAD R55, R18, 0x21, R29 ;  /* 0x0000002112377824 */ /* 0x001fe200078e021d */
[----:B------:R-:W-:Y:S01]  /*4320*/  LOP3.LUT R29, R22, 0x1f, RZ, 0xc0, !PT ;  /* 0x0000001f161d7812 */ /* 0x000fe200078ec0ff */
[----:B------:R-:W-:Y:S01]  /*4330*/  IMAD R22, R18, 0x21, R19 ;  /* 0x0000002112167824 */ /* 0x000fe200078e0213 */
[----:B------:R0:W5:Y:S01]  /*4340*/  SHFL.IDX PT, R58, R69, R20, 0x1f ;  /* 0x00001f14453a7589 */ /* 0x00016200000e0000 */
[----:B------:R-:W-:-:S02]  /*4350*/  FMNMX R66, |R37|, R66, !PT ;  /* 0x0000004225427209 */ /* 0x000fc40007800200 */
[----:B------:R-:W-:Y:S02]  /*4360*/  LEA R19, R55, UR4, 0x3 ;  /* 0x0000000437137c11 */ /* 0x000fe4000f8e18ff */
[----:B--2---:R-:W-:Y:S02]  /*4370*/  LOP3.LUT R57, RZ, R62, RZ, 0x33, !PT ;  /* 0x0000003eff397212 */ /* 0x004fe400078e33ff */
[----:B------:R-:W-:Y:S01]  /*4380*/  FMNMX R0, |R73|, R66, !PT ;  /* 0x0000004249007209 */ /* 0x000fe20007800200 */
[----:B------:R-:W-:Y:S01]  /*4390*/  STS.64 [R19], R82 ;  /* 0x0000005213007388 */ /* 0x000fe20000000a00 */
[----:B------:R-:W-:Y:S01]  /*43a0*/  LEA R74, P0, R74, R57, 0x5 ;  /* 0x000000394a4a7211 */ /* 0x000fe200078028ff */
[----:B0-----:R-:W-:-:S05]  /*43b0*/  VIADD R20, R32, 0x1d ;  /* 0x0000001d20147836 */ /* 0x001fca0000000000 */
[----:B------:R-:W-:Y:S01]  /*43c0*/  LOP3.LUT R55, R20, 0x1f, RZ, 0xc0, !PT ;  /* 0x0000001f14377812 */ /* 0x000fe200078ec0ff */
[----:B------:R-:W-:Y:S01]  /*43d0*/  IMAD R20, R18, 0x21, R29 ;  /* 0x0000002112147824 */ /* 0x000fe200078e021d */
[----:B------:R-:W-:-:S03]  /*43e0*/  LEA R29, R22, UR4, 0x3 ;  /* 0x00000004161d7c11 */ /* 0x000fc6000f8e18ff */
[----:B------:R-:W-:Y:S01]  /*43f0*/  IMAD R57, R18, 0x21, R55 ;  /* 0x0000002112397824 */ /* 0x000fe200078e0237 */
[----:B------:R-:W-:Y:S01]  /*4400*/  LEA R55, R20, UR4, 0x3 ;  /* 0x0000000414377c11 */ /* 0x000fe2000f8e18ff */
[----:B------:R0:W-:Y:S01]  /*4410*/  STS.64 [R29], R4 ;  /* 0x000000041d007388 */ /* 0x0001e20000000a00 */
[----:B------:R-:W-:Y:S02]  /*4420*/  LOP3.LUT R20, RZ, R84, RZ, 0x33, !PT ;  /* 0x00000054ff147212 */ /* 0x000fe400078e33ff */
[----:B------:R-:W-:Y:S01]  /*4430*/  LEA R57, R57, UR4, 0x3 ;  /* 0x0000000439397c11 */ /* 0x000fe2000f8e18ff */
[----:B------:R2:W-:Y:S02]  /*4440*/  STS.64 [R55], R12 ;  /* 0x0000000c37007388 */ /* 0x0005e40000000a00 */
[----:B------:R-:W-:Y:S01]  /*4450*/  IMAD.X R20, RZ, RZ, R20, P0 ;  /* 0x000000ffff147224 */ /* 0x000fe200000e0614 */
[----:B------:R-:W-:Y:S01]  /*4460*/  ISETP.GT.U32.AND P0, PT, R74, -0x21, PT ;  /* 0xffffffdf4a00780c */ /* 0x000fe20003f04070 */
[----:B------:R5:W-:Y:S01]  /*4470*/  STS.64 [R57], R44 ;  /* 0x0000002c39007388 */ /* 0x000be20000000a00 */
[----:B------:R-:W-:Y:S02]  /*4480*/  BAR.SYNC.DEFER_BLOCKING 0x0 ;  /* 0x0000000000007b1d */ /* 0x000fe40000010000 */
[----:B------:R-:W-:Y:S01]  /*4490*/  ISETP.GT.U32.AND.EX P0, PT, R20, -0x1, PT, P0 ;  /* 0xffffffff1400780c */ /* 0x000fe20003f04100 */
[----:B0-----:R-:W-:Y:S01]  /*44a0*/  FADD R5, R21, R70 ;  /* 0x0000004615057221 */ /* 0x001fe20000000000 */
[----:B-1----:R-:W-:Y:S01]  /*44b0*/  FADD R20, R23, R48 ;  /* 0x0000003017147221 */ /* 0x002fe20000000000 */
[----:B--2---:R-:W-:Y:S01]  /*44c0*/  SHF.R.U32.HI R12, RZ, 0x1, R36 ;  /* 0x00000001ff0c7819 */ /* 0x004fe20000011624 */
[----:B---3--:R-:W-:Y:S01]  /*44d0*/  FADD R21, R59, R54 ;  /* 0x000000363b157221 */ /* 0x008fe20000000000 */
[----:B------:R-:W-:Y:S01]  /*44e0*/  SEL R4, R74, 0xffffffdf, P0 ;  /* 0xffffffdf4a047807 */ /* 0x000fe20000000000 */
[----:B----4-:R-:W-:Y:S01]  /*44f0*/  FADD R22, R5, R56 ;  /* 0x0000003805167221 */ /* 0x010fe20000000000 */
[----:B------:R-:W-:Y:S01]  /*4500*/  ISETP.GE.U32.AND P0, PT, R27, R25, PT ;  /* 0x000000191b00720c */ /* 0x000fe20003f06070 */
[----:B-----5:R-:W-:Y:S01]  /*4510*/  FADD R23, R71, R58 ;  /* 0x0000003a47177221 */ /* 0x020fe20000000000 */
[----:B------:R-:W-:-:S02]  /*4520*/  LOP3.LUT R4, RZ, R4, RZ, 0x33, !PT ;  /* 0x00000004ff047212 */ /* 0x000fc400078e33ff */
[----:B------:R-:W-:-:S03]  /*4530*/  LOP3.LUT R5, R12, 0x70, RZ, 0xc0, !PT ;  /* 0x000000700c057812 */ /* 0x000fc600078ec0ff */
        /* <DEDUP_REMOVED lines=18> */
.L_x_33550:
[C---:B---3--:R-:W-:Y:S01]  /*4660*/  LOP3.LUT R13, R32.reuse, 0x1f, RZ, 0xc0, !PT ;  /* 0x0000001f200d7812 */ /* 0x048fe200078ec0ff */
        /* <DEDUP_REMOVED lines=8> */
[----:B0-----:R-:W-:Y:S01]  /*46f0*/  IMAD.MOV.U32 R31, RZ, RZ, R74 ;  /* 0x000000ffff1f7224 */ /* 0x001fe200078e004a */
[----:B------:R-:W-:Y:S01]  /*4700*/  LOP3.LUT R75, R32, 0x1f, RZ, 0xc0, !PT ;  /* 0x0000001f204b7812 */ /* 0x000fe200078ec0ff */
[----:B------:R-:W-:Y:S01]  /*4710*/  IMAD R32, R18, 0x21, R35 ;  /* 0x0000002112207824 */ /* 0x000fe200078e0223 */
[----:B------:R-:W-:Y:S01]  /*4720*/  ISETP.GE.U32.AND P5, PT, R69, R26, PT ;  /* 0x0000001a4500720c */ /* 0x000fe20003fa6070 */
[----:B------:R-:W-:-:S04]  /*4730*/  VIADD R48, R48, 0x4 ;  /* 0x0000000430307836 */ /* 0x000fc80000000000 */
[----:B------:R-:W-:Y:S02]  /*4740*/  @!P2 IADD3 R13, P3, R13, R54, RZ ;  /* 0x000000360d0da210 */ /* 0x000fe40007f7e0ff */
[----:B------:R-:W-:Y:S02]  /*4750*/  LEA R54, R32, UR4, 0x3 ;  /* 0x0000000420367c11 */ /* 0x000fe4000f8e18ff */
[----:B------:R-:W-:Y:S01]  /*4760*/  @!P2 LEA R12, P4, R13, R3, 0x3 ;  /* 0x000000030d0ca211 */ /* 0x000fe200078818ff */
[----:B------:R-:W-:Y:S01]  /*4770*/  @!P2 IMAD.X R44, RZ, RZ, R56, P3 ;  /* 0x000000ffff2ca224 */ /* 0x000fe200018e0638 */
[----:B------:R-:W-:Y:S01]  /*4780*/  ISETP.GE.U32.AND P3, PT, R45, R26, PT ;  /* 0x0000001a2d00720c */ /* 0x000fe20003f66070 */
[----:B------:R-:W-:Y:S01]  /*4790*/  IMAD.X R56, R56, 0x1, R31, P6 ;  /* 0x0000000138387824 */ /* 0x000fe200030e061f */
[----:B------:R-:W-:Y:S02]  /*47a0*/  @!P5 LDS.64 R62, [R54+0x10] ;  /* 0x00001000363ed984 */ /* 0x000fe40000000a00 */
[----:B------:R-:W-:-:S02]  /*47b0*/  @!P2 LEA.HI.X R13, R13, R2, R44, 0x3, P4 ;  /* 0x000000020d0da211 */ /* 0x000fc400020f1c2c */
[----:B------:R-:W-:-:S07]  /*47c0*/  ISETP.GE.U32.AND P4, PT, R75, R26, PT ;  /* 0x0000001a4b00720c */ /* 0x000fce0003f86070 */
[----:B------:R-:W-:Y:S01]  /*47d0*/  @!P3 IADD3 R32, P6, R45, R68, RZ ;  /* 0x000000442d20b210 */ /* 0x000fe20007fde0ff */
[----:B------:R-:W-:Y:S04]  /*47e0*/  @!P3 LDS.64 R58, [R54+0x8] ;  /* 0x00000800363ab984 */ /* 0x000fe80000000a00 */
[----:B------:R-:W-:Y:S01]  /*47f0*/  @!P3 IMAD.X R35, RZ, RZ, R56, P6 ;  /* 0x000000ffff23b224 */ /* 0x000fe200030e0638 */
[----:B------:R-:W0:Y:S01]  /*4800*/  @!P2 LDS.64 R44, [R54] ;  /* 0x00000000362ca984 */ /* 0x000e220000000a00 */
[----:B------:R-:W-:-:S03]  /*4810*/  @!P3 LEA R60, P6, R32, R3, 0x3 ;  /* 0x00000003203cb211 */ /* 0x000fc600078c18ff */
[----:B------:R1:W2:Y:S01]  /*4820*/  @!P4 LDS.64 R66, [R54+0x18] ;  /* 0x000018003642c984 */ /* 0x0002a20000000a00 */
[----:B------:R-:W-:Y:S02]  /*4830*/  @!P3 LEA.HI.X R61, R32, R2, R35, 0x3, P6 ;  /* 0x00000002203db211 */ /* 0x000fe400030f1c23 */
[----:B------:R-:W-:-:S05]  /*4840*/  IADD3 R70, P6, R68, UR5, RZ ;  /* 0x0000000544467c10 */ /* 0x000fca000ffde0ff */
        /* <DEDUP_REMOVED lines=8> */
[----:B------:R-:W-:Y:S01]  /*48d0*/  @!P4 IMAD.X R35, RZ, RZ, R56, P6 ;  /* 0x000000ffff23c224 */ /* 0x000fe200030e0638 */
[C---:B------:R-:W-:Y:S01]  /*48e0*/  @!P4 LEA R70, P6, R32.reuse, R3, 0x3 ;  /* 0x000000032046c211 */ /* 0x040fe200078c18ff */
[----:B0-----:R3:W-:Y:S03]  /*48f0*/  @!P2 STG.E.64 desc[UR8][R12.64], R44 ;  /* 0x0000002c0c00a986 */ /* 0x0017e6000c101b08 */
[----:B------:R-:W-:Y:S01]  /*4900*/  @!P4 LEA.HI.X R71, R32, R2, R35, 0x3, P6 ;  /* 0x000000022047c211 */ /* 0x000fe200030f1c23 */
[----:B------:R-:W-:Y:S01]  /*4910*/  IMAD.IADD R35, R27, 0x1, R48 ;  /* 0x000000011b237824 */ /* 0x000fe200078e0230 */
[----:B-1----:R-:W-:Y:S01]  /*4920*/  IADD3 R54, P2, R72, UR5, RZ ;  /* 0x0000000548367c10 */ /* 0x002fe2000ff5e0ff */
[----:B------:R3:W-:Y:S01]  /*4930*/  @!P3 STG.E.64 desc[UR8][R60.64], R58 ;  /* 0x0000003a3c00b986 */ /* 0x0007e2000c101b08 */
[----:B------:R-:W-:Y:S01]  /*4940*/  ISETP.NE.AND P3, PT, R37, RZ, PT ;  /* 0x000000ff2500720c */ /* 0x000fe20003f65270 */
[----:B------:R-:W-:-:S02]  /*4950*/  VIADD R32, R75, 0x1f ;  /* 0x0000001f4b207836 */ /* 0x000fc40000000000 */
[----:B------:R3:W-:Y:S01]  /*4960*/  @!P5 STG.E.64 desc[UR8][R68.64], R62 ;  /* 0x0000003e4400d986 */ /* 0x0007e2000c101b08 */
[----:B------:R-:W-:-:S03]  /*4970*/  IMAD.X R56, R56, 0x1, R31, P2 ;  /* 0x0000000138387824 */ /* 0x000fc600010e061f */
[----:B--2---:R3:W-:Y:S06]  /*4980*/  @!P4 STG.E.64 desc[UR8][R70.64], R66 ;  /* 0x000000424600c986 */ /* 0x0047ec000c101b08 */
[----:B------:R-:W-:Y:S05]  /*4990*/  @P3 BRA `(.L_x_33550) ;  /* 0xfffffffc00303947 */ /* 0x000fea000383ffff */
.L_x_33549:
[----:B------:R-:W-:Y:S05]  /*49a0*/  BSYNC B1 ;  /* 0x0000000000017941 */ /* 0x000fea0003800000 */
.L_x_33548:
        /* <DEDUP_REMOVED lines=15> */
.L_x_33552:
[----:B------:R-:W-:Y:S05]  /*4aa0*/  BSYNC B1 ;  /* 0x0000000000017941 */ /* 0x000fea0003800000 */
.L_x_33551:
        /* <DEDUP_REMOVED lines=25> */
.L_x_33547:
[----:B------:R-:W-:Y:S05]  /*4c40*/  BSYNC B0 ;  /* 0x0000000000007941 */ /* 0x000fea0003800000 */
.L_x_33546:
        /* <DEDUP_REMOVED lines=8> */
[C---:B--2---:R-:W-:Y:S01]  /*4cd0*/  VIADD R6, R4.reuse, 0xffffffff ;  /* 0xffffffff04067836 */ /* 0x044fe20000000000 */
[----:B------:R-:W-:Y:S01]  /*4ce0*/  LOP3.LUT R11, R5, 0x1, RZ, 0xfc, !PT ;  /* 0x00000001050b7812 */ /* 0x000fe200078efcff */
[----:B------:R-:W-:Y:S01]  /*4cf0*/  BSSY B1, `(.L_x_33555) ;  /* 0x0000042000017945 */ /* 0x000fe20003800000 */
[----:B---3--:R-:W-:Y:S01]  /*4d00*/  LOP3.LUT R67, R4, 0x3, RZ, 0xc0, !PT ;  /* 0x0000000304437812 */ /* 0x008fe200078ec0ff */
        /* <DEDUP_REMOVED lines=9> */
[----:B------:R-:W2:Y:S01]  /*4da0*/  LDC R31, c[0x0][0x264] ;  /* 0x00009900ff1f7b82 */ /* 0x000ea20000000800 */
[----:B------:R-:W-:Y:S02]  /*4db0*/  IMAD.IADD R37, R4, 0x1, -R67 ;  /* 0x0000000104257824 */ /* 0x000fe400078e0a43 */
[----:B------:R-:W-:Y:S02]  /*4dc0*/  IMAD.MOV.U32 R48, RZ, RZ, RZ ;  /* 0x000000ffff307224 */ /* 0x000fe400078e00ff */
[----:B------:R-:W-:-:S07]  /*4dd0*/  IMAD.MOV.U32 R35, RZ, RZ, R27 ;  /* 0x000000ffff237224 */ /* 0x000fce00078e001b */
.L_x_33557:
[C---:B----4-:R-:W-:Y:S01]  /*4de0*/  LOP3.LUT R7, R32.reuse, 0x1f, RZ, 0xc0, !PT ;  /* 0x0000001f20077812 */ /* 0x050fe200078ec0ff */
[----:B------:R-:W-:Y:S01]  /*4df0*/  VIADD R6, R32, 0xffffffff ;  /* 0xffffffff20067836 */ /* 0x000fe20000000000 */
[----:B------:R-:W-:Y:S01]  /*4e00*/  IADD3 R58, P6, R54, UR5, RZ ;  /* 0x00000005363a7c10 */ /* 0x000fe2000ffde0ff */
[C---:B------:R-:W-:Y:S01]  /*4e10*/  VIADD R10, R32.reuse, 0x1e ;  /* 0x0000001e200a7836 */ /* 0x040fe20000000000 */
[-C--:B------:R-:W-:Y:S01]  /*4e20*/  ISETP.GE.U32.AND P2, PT, R7, R26.reuse, PT ;  /* 0x0000001a0700720c */ /* 0x080fe20003f46070 */
[----:B------:R-:W-:Y:S01]  /*4e30*/  VIADD R32, R32, 0x1d ;  /* 0x0000001d20207836 */ /* 0x000fe20000000000 */
[----:B01----:R-:W-:Y:S01]  /*4e40*/  LOP3.LUT R13, R6, 0x1f, RZ, 0xc0, !PT ;  /* 0x0000001f060d7812 */ /* 0x003fe200078ec0ff */
        /* <DEDUP_REMOVED lines=11> */
[----:B--2---:R-:W-:Y:S01]  /*4f00*/  IMAD.X R56, R56, 0x1, R31, P6 ;  /* 0x0000000138387824 */ /* 0x004fe200030e061f */
        /* <DEDUP_REMOVED lines=20> */
[----:B--2---:R-:W-:-:S03]  /*5050*/  IADD3 R54, P2, R62, UR5, RZ ;  /* 0x000000053e367c10 */ /* 0x004fc6000ff5e0ff */
[----:B------:R-:W-:Y:S01]  /*5060*/  @!P4 IMAD.X R35, RZ, RZ, R56, P6 ;  /* 0x000000ffff23c224 */ /* 0x000fe200030e0638 */
[----:B------:R-:W-:Y:S01]  /*5070*/  @!P4 LEA R60, P6, R32, R3, 0x3 ;  /* 0x00000003203cc211 */ /* 0x000fe200078c18ff */
[----:B-1----:R4:W-:Y:S01]  /*5080*/  @!P3 STG.E.64 desc[UR8][R50.64], R12 ;  /* 0x0000000c3200b986 */ /* 0x0029e2000c101b08 */
[----:B------:R-:W-:Y:S01]  /*5090*/  ISETP.NE.AND P3, PT, R37, RZ, PT ;  /* 0x000000ff2500720c */ /* 0x000fe20003f65270 */
[----:B------:R-:W-:Y:S01]  /*50a0*/  IMAD.X R56, R56, 0x1, R31, P2 ;  /* 0x0000000138387824 */ /* 0x000fe200010e061f */
[----:B------:R-:W-:Y:S01]  /*50b0*/  @!P4 LEA.HI.X R61, R32, R2, R35, 0x3, P6 ;  /* 0x00000002203dc211 */ /* 0x000fe200030f1c23 */
[----:B------:R4:W-:Y:S01]  /*50c0*/  @!P5 STG.E.64 desc[UR8][R58.64], R40 ;  /* 0x000000283a00d986 */ /* 0x0009e2000c101b08 */
[----:B------:R-:W-:Y:S02]  /*50d0*/  IMAD.IADD R35, R27, 0x1, R48 ;  /* 0x000000011b237824 */ /* 0x000fe400078e0230 */
[----:B------:R-:W-:Y:S01]  /*50e0*/  VIADD R32, R63, 0x1f ;  /* 0x0000001f3f207836 */ /* 0x000fe20000000000 */
[----:B---3--:R4:W-:Y:S06]  /*50f0*/  @!P4 STG.E.64 desc[UR8][R60.64], R44 ;  /* 0x0000002c3c00c986 */ /* 0x0089ec000c101b08 */
[----:B------:R-:W-:Y:S05]  /*5100*/  @P3 BRA `(.L_x_33557) ;  /* 0xfffffffc00343947 */ /* 0x000fea000383ffff */
.L_x_33556:
[----:B------:R-:W-:Y:S05]  /*5110*/  BSYNC B1 ;  /* 0x0000000000017941 */ /* 0x000fea0003800000 */
.L_x_33555:
[----:B------:R-:W-:Y:S05]  /*5120*/  @!P1 BRA `(.L_x_33554) ;  /* 0x0000000000a09947 */ /* 0x000fea0003800000 */
[----:B----4-:R-:W-:Y:S01]  /*5130*/  LOP3.LUT R11, R32, 0x1f, RZ, 0xc0, !PT ;  /* 0x0000001f200b7812 */ /* 0x010fe200078ec0ff */
[----:B------:R-:W-:Y:S01]  /*5140*/  BSSY B1, `(.L_x_33558) ;  /* 0x000000d000017945 */ /* 0x000fe20003800000 */
[----:B------:R-:W-:Y:S02]  /*5150*/  ISETP.NE.AND P2, PT, R67, 0x1, PT ;  /* 0x000000014300780c */ /* 0x000fe40003f45270 */
[----:B------:R-:W-:Y:S02]  /*5160*/  ISETP.GE.U32.AND P1, PT, R11, R26, PT ;  /* 0x0000001a0b00720c */ /* 0x000fe40003f26070 */
[----:B01----:R-:W-:-:S11]  /*5170*/  IADD3 R13, P3, R54, UR5, RZ ;  /* 0x00000005360d7c10 */ /* 0x003fd6000ff7e0ff */
        /* <DEDUP_REMOVED lines=9> */
.L_x_33559:
[----:B------:R-:W-:Y:S05]  /*5210*/  BSYNC B1 ;  /* 0x0000000000017941 */ /* 0x000fea0003800000 */
.L_x_33558:
        /* <DEDUP_REMOVED lines=25> */
.L_x_33554:
[----:B------:R-:W-:Y:S05]  /*53b0*/  BSYNC B0 ;  /* 0x0000000000007941 */ /* 0x000fea0003800000 */
.L_x_33553:
        /* <DEDUP_REMOVED lines=8> */
[C---:B0-2-4-:R-:W-:Y:S01]  /*5440*/  VIADD R6, R4.reuse, 0xffffffff ;  /* 0xffffffff04067836 */ /* 0x055fe20000000000 */
        /* <DEDUP_REMOVED lines=16> */
.L_x_33564:
[C---:B----4-:R-:W-:Y:S01]  /*5550*/  LOP3.LUT R7, R32.reuse, 0x1f, RZ, 0xc0, !PT ;  /* 0x0000001f20077812 */ /* 0x050fe200078ec0ff */
        /* <DEDUP_REMOVED lines=11> */
[----:B-1-3--:R-:W-:-:S03]  /*5610*/  LEA R44, R8, UR4, 0x3 ;  /* 0x00000004082c7c11 */ /* 0x00afc6000f8e18ff */
[----:B------:R-:W-:Y:S02]  /*5620*/  @!P2 IADD3 R7, P3, R7, R47, RZ ;  /* 0x0000002f0707a210 */ /* 0x000fe40007f7e0ff */
[----:B------:R-:W-:Y:S02]  /*5630*/  IADD3 R47, P6, R47, UR5, RZ ;  /* 0x000000052f2f7c10 */ /* 0x000fe4000ffde0ff */
        /* <DEDUP_REMOVED lines=26> */
[----:B--2---:R-:W-:Y:S01]  /*57e0*/  @!P4 LEA R44, P6, R32, R3, 0x3 ;  /* 0x00000003202cc211 */ /* 0x004fe200078c18ff */
        /* <DEDUP_REMOVED lines=9> */
.L_x_33563:
[----:B------:R-:W-:Y:S05]  /*5880*/  BSYNC B1 ;  /* 0x0000000000017941 */ /* 0x000fea0003800000 */
.L_x_33562:
        /* <DEDUP_REMOVED lines=15> */
.L_x_33566:
[----:B------:R-:W-:Y:S05]  /*5980*/  BSYNC B1 ;  /* 0x0000000000017941 */ /* 0x000fea0003800000 */
.L_x_33565:
[----:B------:R-:W-:Y:S01]  /*5990*/  IMAD.X R48, R48, 0x1, R31, P3 ;  /* 0x0000000130307824 */ /* 0x000fe200018e061f */
[----:B------:R-:W-:Y:S06]  /*59a0*/  @!P2 BRA `(.L_x_33561) ;  /* 0x00000000005ca947 */ /* 0x000fec0003800000 */
[----:B0-----:R-:W-:Y:S01]  /*59b0*/  VIADD R6, R32, 0xffffffff ;  /* 0xffffffff20067836 */ /* 0x001fe20000000000 */
[----:B------:R-:W-:-:S04]  /*59c0*/  IADD3 R7, R46, 0x1, R27 ;  /* 0x000000012e077810 */ /* 0x000fc80007ffe01b */
[----:B------:R-:W-:Y:S01]  /*59d0*/  LOP3.LUT R9, R6, 0x1f, RZ, 0xc0, !PT ;  /* 0x0000001f06097812 */ /* 0x000fe200078ec0ff */
[----:B------:R-:W-:-:S03]  /*59e0*/  IMAD R7, R18, 0x21, R7 ;  /* 0x0000002112077824 */ /* 0x000fc600078e0207 */
[----:B------:R-:W-:Y:S02]  /*59f0*/  ISETP.GE.U32.AND P1, PT, R9, R26, PT ;  /* 0x0000001a0900720c */ /* 0x000fe40003f26070 */
[----:B-1-3--:R-:W-:-:S11]  /*5a00*/  LEA R12, R7, UR4, 0x3 ;  /* 0x00000004070c7c11 */ /* 0x00afd6000f8e18ff */
        /* <DEDUP_REMOVED lines=17> */
.L_x_33561:
[----:B------:R-:W-:Y:S05]  /*5b20*/  BSYNC B0 ;  /* 0x0000000000007941 */ /* 0x000fea0003800000 */
.L_x_33560:
[----:B------:R-:W-:Y:S01]  /*5b30*/  BAR.SYNC.DEFER_BLOCKING 0x0 ;  /* 0x0000000000007b1d */ /* 0x000fe20000010000 */
[----:B------:R-:W-:-:S05]  /*5b40*/  LOP3.LUT R5, R5, 0x3, RZ, 0xfc, !PT ;  /* 0x0000000305057812 */ /* 0x000fca00078efcff */
[C---:B0-2-4-:R-:W-:Y:S01]  /*5b50*/  IMAD.WIDE.U32 R6, R5.reuse, R30, RZ ;  /* 0x0000001e05067225 */ /* 0x055fe200078e00ff */
        /* <DEDUP_REMOVED lines=11> */
[----:B------:R-:W-:Y:S02]  /*5c10*/  IMAD.MOV.U32 R37, RZ, RZ, R6 ;  /* 0x000000ffff257224 */ /* 0x000fe400078e0006 */
[----:B------:R-:W-:Y:S01]  /*5c20*/  ISETP.GE.U32.AND P1, PT, R5, 0x3, PT ;  /* 0x000000030500780c */ /* 0x000fe20003f26070 */
[----:B0-----:R-:W-:Y:S01]  /*5c30*/  IMAD.IADD R19, R36, 0x1, -R49 ;  /* 0x0000000124137824 */ /* 0x001fe200078e0a31 */
        /* <DEDUP_REMOVED lines=8> */
.L_x_33571:
[C---:B--2---:R-:W-:Y:S01]  /*5cc0*/  LOP3.LUT R8, R19.reuse, 0x1f, RZ, 0xc0, !PT ;  /* 0x0000001f13087812 */ /* 0x044fe200078ec0ff */
        /* <DEDUP_REMOVED lines=16> */
[----:B------:R-:W2:Y:S01]  /*5dd0*/  @!P4 LDS.64 R4, [R28] ;  /* 0x000000001c04c984 */ /* 0x000ea20000000a00 */
[----:B------:R-:W-:Y:S01]  /*5de0*/  IADD3 R37, P5, R37, UR5, RZ ;  /* 0x0000000525257c10 */ /* 0x000fe2000ffbe0ff */
[----:B------:R-:W-:Y:S01]  /*5df0*/  @!P4 IMAD.X R9, RZ, RZ, R38, P6 ;  /* 0x000000ffff09c224 */ /* 0x000fe200030e0626 */
[----:B-1-3--:R-:W-:Y:S01]  /*5e00*/  @!P4 LEA R12, P6, R8, R3, 0x3 ;  /* 0x00000003080cc211 */ /* 0x00afe200078c18ff */
[----:B------:R-:W1:Y:S02]  /*5e10*/  @!P3 LDS.64 R6, [R28+0x8] ;  /* 0x000008001c06b984 */ /* 0x000e640000000a00 */
[----:B0-----:R-:W-:Y:S01]  /*5e20*/  IMAD.X R38, R38, 0x1, R31, P5 ;  /* 0x0000000126267824 */ /* 0x001fe200028e061f */
[----:B------:R-:W-:-:S02]  /*5e30*/  @!P4 LEA.HI.X R13, R8, R2, R9, 0x3, P6 ;  /* 0x00000002080dc211 */ /* 0x000fc400030f1c09 */
[----:B------:R-:W0:Y:S01]  /*5e40*/  @!P2 LDS.64 R8, [R28+0x10] ;  /* 0x000010001c08a984 */ /* 0x000e220000000a00 */
[----:B------:R-:W-:Y:S02]  /*5e50*/  @!P3 IADD3 R15, P5, R15, R37, RZ ;  /* 0x000000250f0fb210 */ /* 0x000fe40007fbe0ff */
[----:B------:R-:W-:Y:S01]  /*5e60*/  IADD3 R37, P6, R37, UR5, RZ ;  /* 0x0000000525257c10 */ /* 0x000fe2000ffde0ff */
[----:B------:R3:W4:Y:S02]  /*5e70*/  @!P1 LDS.64 R10, [R28+0x18] ;  /* 0x000018001c0a9984 */ /* 0x0007240000000a00 */
        /* <DEDUP_REMOVED lines=12> */
[----:B--2---:R2:W-:Y:S01]  /*5f40*/  @!P4 STG.E.64 desc[UR8][R12.64], R4 ;  /* 0x000000040c00c986 */ /* 0x0045e2000c101b08 */
[----:B---3--:R-:W-:-:S03]  /*5f50*/  @!P1 LEA R28, P5, R19, R3, 0x3 ;  /* 0x00000003131c9211 */ /* 0x008fc600078a18ff */
[----:B-1----:R2:W-:Y:S01]  /*5f60*/  @!P3 STG.E.64 desc[UR8][R14.64], R6 ;  /* 0x000000060e00b986 */ /* 0x0025e2000c101b08 */
[----:B------:R-:W-:Y:S01]  /*5f70*/  @!P1 LEA.HI.X R29, R19, R2, R29, 0x3, P5 ;  /* 0x00000002131d9211 */ /* 0x000fe200028f1c1d */
[----:B------:R-:W-:Y:S02]  /*5f80*/  VIADD R19, R39, 0x1f ;  /* 0x0000001f27137836 */ /* 0x000fe40000000000 */
[----:B0-----:R2:W-:Y:S01]  /*5f90*/  @!P2 STG.E.64 desc[UR8][R16.64], R8 ;  /* 0x000000081000a986 */ /* 0x0015e2000c101b08 */
[----:B------:R-:W-:-:S03]  /*5fa0*/  ISETP.NE.AND P2, PT, R32, RZ, PT ;  /* 0x000000ff2000720c */ /* 0x000fc60003f45270 */
[----:B----4-:R2:W-:Y:S01]  /*5fb0*/  @!P1 STG.E.64 desc[UR8][R28.64], R10 ;  /* 0x0000000a1c009986 */ /* 0x0105e2000c101b08 */
[----:B------:R-:W-:-:S05]  /*5fc0*/  IADD3 R37, P1, R37, UR5, RZ ;  /* 0x0000000525257c10 */ /* 0x000fca000ff3e0ff */
[----:B------:R-:W-:-:S04]  /*5fd0*/  IMAD.X R38, R38, 0x1, R31, P1 ;  /* 0x0000000126267824 */ /* 0x000fc800008e061f */
[----:B------:R-:W-:Y:S05]  /*5fe0*/  @P2 BRA `(.L_x_33571) ;  /* 0xfffffffc00342947 */ /* 0x000fea000383ffff */
.L_x_33570:
[----:B------:R-:W-:Y:S05]  /*5ff0*/  BSYNC B1 ;  /* 0x0000000000017941 */ /* 0x000fea0003800000 */
.L_x_33569:
        /* <DEDUP_REMOVED lines=15> */
.L_x_33573:
[----:B------:R-:W-:Y:S05]  /*60f0*/  BSYNC B1 ;  /* 0x0000000000017941 */ /* 0x000fea0003800000 */
.L_x_33572:
        /* <DEDUP_REMOVED lines=25> */
.L_x_33568:
[----:B------:R-:W-:Y:S05]  /*6290*/  BSYNC B0 ;  /* 0x0000000000007941 */ /* 0x000fea0003800000 */
.L_x_33567:
[----:B------:R-:W-:Y:S01]  /*62a0*/  BAR.SYNC.DEFER_BLOCKING 0x0 ;  /* 0x0000000000007b1d */ /* 0x000fe20000010000 */
[----:B------:R-:W-:Y:S01]  /*62b0*/  SHF.R.U32.HI R27, RZ, 0x5, R36 ;  /* 0x00000005ff1b7819 */ /* 0x000fe20000011624 */
[----:B------:R-:W-:-:S03]  /*62c0*/  IMAD.SHL.U32 R26, R36, 0x10, RZ ;  /* 0x00000010241a7824 */ /* 0x000fc600078e00ff */
[----:B------:R-:W-:Y:S01]  /*62d0*/  LOP3.LUT P0, RZ, R27, 0x7, RZ, 0xc0, !PT ;  /* 0x000000071bff7812 */ /* 0x000fe2000780c0ff */
[----:B------:R-:W-:Y:S01]  /*62e0*/  BSSY B0, `(.L_x_33574) ;  /* 0x000003a000007945 */ /* 0x000fe20003800000 */
[----:B------:R0:W-:Y:S01]  /*62f0*/  STS.128 [R26+UR4], R20 ;  /* 0x000000141a007988 */ /* 0x0001e20008000c04 */
[----:B------:R-:W-:Y:S10]  /*6300*/  BAR.SYNC.DEFER_BLOCKING 0x0 ;  /* 0x0000000000007b1d */ /* 0x000ff40000010000 */
[----:B------:R-:W-:Y:S05]  /*6310*/  @P0 BRA `(.L_x_33575) ;  /* 0x0000000000d80947 */ /* 0x000fea0003800000 */
[----:B0-2---:R-:W0:Y:S01]  /*6320*/  LDS.128 R28, [R26+UR4+0x200] ;  /* 0x000200041a1c7984 */ /* 0x005e220008000c00 */
[----:B------:R-:W-:-:S03]  /*6330*/  LOP3.LUT R2, R36, 0x1f, RZ, 0xc0, !PT ;  /* 0x0000001f24027812 */ /* 0x000fc600078ec0ff */
[----:B------:R-:W2:Y:S01]  /*6340*/  LDS.128 R40, [R26+UR4+0x400] ;  /* 0x000400041a287984 */ /* 0x000ea20008000c00 */
[----:B------:R-:W-:-:S03]  /*6350*/  ISETP.GE.U32.AND P0, PT, R2, R25, PT ;  /* 0x000000190200720c */ /* 0x000fc60003f06070 */
[----:B-1-3--:R-:W1:Y:S04]  /*6360*/  LDS.128 R44, [R26+UR4+0x600] ;  /* 0x000600041a2c7984 */ /* 0x00ae680008000c00 */
[----:B------:R-:W3:Y:S04]  /*6370*/  LDS.128 R16, [R26+UR4+0x800] ;  /* 0x000800041a107984 */ /* 0x000ee80008000c00 */
[----:B------:R-:W5:Y:S04]  /*6380*/  LDS.128 R12, [R26+UR4+0xa00] ;  /* 0x000a00041a0c7984 */ /* 0x000f680008000c00 */
[----:B------:R-:W5:Y:S04]  /*6390*/  LDS.128 R8, [R26+UR4+0xc00] ;  /* 0x000c00041a087984 */ /* 0x000f680008000c00 */
[----:B----4-:R-:W4:Y:S01]  /*63a0*/  LDS.128 R4, [R26+UR4+0xe00] ;  /* 0x000e00041a047984 */ /* 0x010f220008000c00 */
[----:B0-----:R-:W-:Y:S01]  /*63b0*/  FADD R3, R20, R28 ;  /* 0x0000001c14037221 */ /* 0x001fe20000000000 */
[----:B------:R-:W-:Y:S01]  /*63c0*/  FADD R21, R21, R29 ;  /* 0x0000001d15157221 */ /* 0x000fe20000000000 */
[----:B------:R-:W-:Y:S01]  /*63d0*/  FADD R25, R22, R30 ;  /* 0x0000001e16197221 */ /* 0x000fe20000000000 */
[----:B------:R-:W-:Y:S01]  /*63e0*/  FADD R23, R23, R31 ;  /* 0x0000001f17177221 */ /* 0x000fe20000000000 */
[----:B--2---:R-:W-:Y:S01]  /*63f0*/  FADD R3, R3, R40 ;  /* 0x0000002803037221 */ /* 0x004fe20000000000 */
[----:B------:R-:W-:Y:S01]  /*6400*/  FADD R21, R21, R41 ;  /* 0x0000002915157221 */ /* 0x000fe20000000000 */
[----:B------:R-:W-:Y:S01]  /*6410*/  FADD R25, R25, R42 ;  /* 0x0000002a19197221 */ /* 0x000fe20000000000 */
[----:B------:R-:W-:Y:S01]  /*6420*/  FADD R23, R23, R43 ;  /* 0x0000002b17177221 */ /* 0x000fe20000000000 */
[----:B-1----:R-:W-:Y:S01]  /*6430*/  FADD R3, R3, R44 ;  /* 0x0000002c03037221 */ /* 0x002fe20000000000 */
[----:B------:R-:W-:Y:S01]  /*6440*/  FADD R21, R21, R45 ;  /* 0x0000002d15157221 */ /* 0x000fe20000000000 */
[----:B------:R-:W-:Y:S01]  /*6450*/  FADD R25, R25, R46 ;  /* 0x0000002e19197221 */ /* 0x000fe20000000000 */
[----:B------:R-:W-:Y:S01]  /*6460*/  FADD R23, R23, R47 ;  /* 0x0000002f17177221 */ /* 0x000fe20000000000 */
[----:B---3--:R-:W-:Y:S01]  /*6470*/  FADD R3, R3, R16 ;  /* 0x0000001003037221 */ /* 0x008fe20000000000 */
[----:B------:R-:W-:Y:S01]  /*6480*/  FADD R21, R21, R17 ;  /* 0x0000001115157221 */ /* 0x000fe20000000000 */
[----:B------:R-:W-:Y:S01]  /*6490*/  FADD R25, R25, R18 ;  /* 0x0000001219197221 */ /* 0x000fe20000000000 */
[----:B------:R-:W-:Y:S01]  /*64a0*/  FADD R23, R23, R19 ;  /* 0x0000001317177221 */ /* 0x000fe20000000000 */
[----:B-----5:R-:W-:Y:S01]  /*64b0*/  FADD R3, R3, R12 ;  /* 0x0000000c03037221 */ /* 0x020fe20000000000 */
[----:B------:R-:W-:Y:S01]  /*64c0*/  FADD R21, R21, R13 ;  /* 0x0000000d15157221 */ /* 0x000fe20000000000 */
[----:B------:R-:W-:Y:S01]  /*64d0*/  FADD R25, R25, R14 ;  /* 0x0000000e19197221 */ /* 0x000fe20000000000 */
[----:B------:R-:W-:Y:S01]  /*64e0*/  FADD R23, R23, R15 ;  /* 0x0000000f17177221 */ /* 0x000fe20000000000 */
[----:B------:R-:W-:Y:S01]  /*64f0*/  FADD R3, R3, R8 ;  /* 0x0000000803037221 */ /* 0x000fe20000000000 */
[----:B------:R-:W-:Y:S01]  /*6500*/  FADD R21, R21, R9 ;  /* 0x0000000915157221 */ /* 0x000fe20000000000 */
[----:B------:R-:W-:Y:S01]  /*6510*/  FADD R25, R25, R10 ;  /* 0x0000000a19197221 */ /* 0x000fe20000000000 */
[----:B------:R-:W-:Y:S01]  /*6520*/  FADD R23, R23, R11 ;  /* 0x0000000b17177221 */ /* 0x000fe20000000000 */
[----:B----4-:R-:W-:Y:S01]  /*6530*/  FADD R20, R3, R4 ;  /* 0x0000000403147221 */ /* 0x010fe20000000000 */
[----:B------:R-:W-:Y:S01]  /*6540*/  FADD R21, R21, R5 ;  /* 0x0000000515157221 */ /* 0x000fe20000000000 */
[----:B------:R-:W-:Y:S01]  /*6550*/  FADD R22, R25, R6 ;  /* 0x0000000619167221 */ /* 0x000fe20000000000 */
[----:B------:R-:W-:Y:S01]  /*6560*/  FADD R23, R23, R7 ;  /* 0x0000000717177221 */ /* 0x000fe20000000000 */
[----:B------:R-:W-:Y:S06]  /*6570*/  @P0 BRA `(.L_x_33575) ;  /* 0x0000000000400947 */ /* 0x000fec0003800000 */
[----:B------:R-:W-:Y:S01]  /*6580*/  ULDC.64 UR6, c[0x0][0x258] ;  /* 0x0000960000067ab9 */ /* 0x000fe20000000a00 */
[----:B------:R-:W-:Y:S02]  /*6590*/  IMAD.MOV.U32 R32, RZ, RZ, R34 ;  /* 0x000000ffff207224 */ /* 0x000fe400078e0022 */
[----:B------:R-:W-:Y:S02]  /*65a0*/  IMAD R5, R65, UR6, RZ ;  /* 0x0000000641057c24 */ /* 0x000fe4000f8e02ff */
[----:B------:R-:W-:-:S04]  /*65b0*/  IMAD.WIDE.U32 R2, R64, UR6, R32 ;  /* 0x0000000640027c25 */ /* 0x000fc8000f8e0020 */
[----:B------:R-:W-:Y:S01]  /*65c0*/  IMAD R5, R64, UR7, R5 ;  /* 0x0000000740057c24 */ /* 0x000fe2000f8e0205 */
[----:B------:R-:W-:-:S03]  /*65d0*/  ULDC.64 UR6, c[0x0][0x248] ;  /* 0x0000920000067ab9 */ /* 0x000fc60000000a00 */
[----:B------:R-:W-:Y:S02]  /*65e0*/  IMAD.IADD R3, R3, 0x1, R5 ;  /* 0x0000000103037824 */ /* 0x000fe400078e0205 */
[----:B------:R-:W-:Y:S02]  /*65f0*/  IMAD R5, R33, 0x7f, RZ ;  /* 0x0000007f21057824 */ /* 0x000fe400078e02ff */
[----:B------:R-:W-:Y:S01]  /*6600*/  IMAD.WIDE.U32 R34, R34, 0x7f, R2 ;  /* 0x0000007f22227825 */ /* 0x000fe200078e0002 */
[----:B------:R-:W-:-:S03]  /*6610*/  LOP3.LUT R2, R26, 0x1f0, RZ, 0xc0, !PT ;  /* 0x000001f01a027812 */ /* 0x000fc600078ec0ff */
[----:B------:R-:W-:Y:S01]  /*6620*/  IMAD.IADD R5, R35, 0x1, R5 ;  /* 0x0000000123057824 */ /* 0x000fe200078e0205 */
[----:B------:R-:W-:-:S04]  /*6630*/  LEA R3, P0, R34, UR6, 0x2 ;  /* 0x0000000622037c11 */ /* 0x000fc8000f8010ff */
[----:B------:R-:W-:Y:S02]  /*6640*/  LEA.HI.X R34, R34, UR7, R5, 0x2, P0 ;  /* 0x0000000722227c11 */ /* 0x000fe400080f1405 */
[----:B------:R-:W-:-:S05]  /*6650*/  IADD3 R2, P0, R2, R3, RZ ;  /* 0x0000000302027210 */ /* 0x000fca0007f1e0ff */
[----:B------:R-:W-:-:S05]  /*6660*/  IMAD.X R3, RZ, RZ, R34, P0 ;  /* 0x000000ffff037224 */ /* 0x000fca00000e0622 */
[----:B------:R0:W-:Y:S03]  /*6670*/  STG.E.128 desc[UR8][R2.64], R20 ;  /* 0x0000001402007986 */ /* 0x0001e6000c101d08 */
.L_x_33575:
[----:B------:R-:W-:Y:S05]  /*6680*/  BSYNC B0 ;  /* 0x0000000000007941 */ /* 0x000fea0003800000 */
.L_x_33574:
[----:B------:R-:W-:Y:S02]  /*6690*/  ULDC.64 UR4, c[0x0][0x238] ;  /* 0x00008e0000047ab9 */ /* 0x000fe40000000a00 */
[----:B------:R-:W-:-:S04]  /*66a0*/  ISETP.NE.U32.AND P0, PT, RZ, UR4, PT ;  /* 0x00000004ff007c0c */ /* 0x000fc8000bf05070 */
[----:B------:R-:W-:-:S13]  /*66b0*/  ISETP.NE.AND.EX P0, PT, RZ, UR5, PT, P0 ;  /* 0x00000005ff007c0c */ /* 0x000fda000bf05300 */
[----:B------:R-:W-:Y:S05]  /*66c0*/  @!P0 BRA `(.L_x_33576) ;  /* 0x0000000000ac8947 */ /* 0x000fea0003800000 */
[----:B0-----:R-:W0:Y:S01]  /*66d0*/  SHFL.DOWN PT, R3, R0, 0x10, 0x1f ;  /* 0x0a001f0000037f89 */ /* 0x001e2200000e0000 */
[----:B------:R-:W-:Y:S01]  /*66e0*/  LOP3.LUT P0, RZ, R36, 0x1f, RZ, 0xc0, !PT ;  /* 0x0000001f24ff7812 */ /* 0x000fe2000780c0ff */
[----:B------:R-:W-:-:S12]  /*66f0*/  BSSY B0, `(.L_x_33577) ;  /* 0x0000022000007945 */ /* 0x000fd80003800000 */
[----:B--2---:R-:W2:Y:S01]  /*6700*/  @!P0 S2R R9, SR_CgaCtaId ;  /* 0x0000000000098919 */ /* 0x004ea20000008800 */
[----:B0-----:R-:W-:Y:S02]  /*6710*/  FMNMX R3, R0, R3, !PT ;  /* 0x0000000300037209 */ /* 0x001fe40007800000 */
[----:B------:R-:W-:-:S03]  /*6720*/  @!P0 MOV R0, 0x400 ;  /* 0x0000040000008802 */ /* 0x000fc60000000f00 */
[----:B------:R-:W0:Y:S01]  /*6730*/  SHFL.DOWN PT, R2, R3, 0x8, 0x1f ;  /* 0x09001f0003027f89 */ /* 0x000e2200000e0000 */
[----:B--2---:R-:W-:-:S05]  /*6740*/  @!P0 LEA R0, R9, R0, 0x18 ;  /* 0x0000000009008211 */ /* 0x004fca00078ec0ff */
[----:B------:R-:W-:Y:S01]  /*6750*/  @!P0 IMAD.IADD R0, R49, 0x1, R0 ;  /* 0x0000000131008824 */ /* 0x000fe200078e0200 */
[----:B0-----:R-:W-:-:S05]  /*6760*/  FMNMX R2, R3, R2, !PT ;  /* 0x0000000203027209 */ /* 0x001fca0007800000 */
[----:B----4-:R-:W0:Y:S02]  /*6770*/  SHFL.DOWN PT, R5, R2, 0x4, 0x1f ;  /* 0x08801f0002057f89 */ /* 0x010e2400000e0000 */
        /* <DEDUP_REMOVED lines=24> */
.L_x_33586:
[----:B--2---:R-:W-:-:S07]  /*6900*/  FMNMX R5, R2, R5, !PT ;  /* 0x0000000502057209 */ /* 0x004fce0007800000 */
.L_x_33578:
[----:B------:R-:W-:Y:S05]  /*6910*/  BSYNC B0 ;  /* 0x0000000000007941 */ /* 0x000fea0003800000 */
.L_x_33577:
[----:B------:R-:W-:Y:S01]  /*6920*/  ISETP.NE.AND P0, PT, R36, RZ, PT ;  /* 0x000000ff2400720c */ /* 0x000fe20003f05270 */
[----:B------:R-:W-:-:S12]  /*6930*/  BSSY B0, `(.L_x_33576) ;  /* 0x0000004000007945 */ /* 0x000fd80003800000 */
[----:B------:R-:W-:Y:S05]  /*6940*/  @P0 BRA `(.L_x_33580) ;  /* 0x0000000000080947 */ /* 0x000fea0003800000 */
[----:B0-----:R-:W0:Y:S02]  /*6950*/  LDC.64 R2, c[0x0][0x238] ;  /* 0x00008e00ff027b82 */ /* 0x001e240000000a00 */
[----:B0-----:R2:W-:Y:S02]  /*6960*/  REDG.E.MAX.S32.STRONG.GPU desc[UR8][R2.64], R5 ;  /* 0x000000050200798e */ /* 0x0015e4000d10e388 */
.L_x_33580:
[----:B------:R-:W-:Y:S05]  /*6970*/  BSYNC B0 ;  /* 0x0000000000007941 */ /* 0x000fea0003800000 */
.L_x_33576:
        /* <DEDUP_REMOVED lines=10> */
[----:B0-2-4-:R-:W-:-:S07]  /*6a20*/  MOV R6, 0x6a40 ;  /* 0x00006a4000067802 */ /* 0x015fce0000000f00 */
[----:B-1-3--:R-:W-:Y:S05]  /*6a30*/  CALL.REL.NOINC `($__internal_755_$__cuda_sm20_rcp_rn_f32_slowpath) ;  /* 0x0000000400887944 */ /* 0x00afea0003c00000 */
[----:B------:R-:W-:Y:S01]  /*6a40*/  IMAD.MOV.U32 R5, RZ, RZ, R0 ;  /* 0x000000ffff057224 */ /* 0x000fe200078e0000 */
[----:B------:R-:W-:Y:S06]  /*6a50*/  BRA `(.L_x_33582) ;  /* 0x0000000000107947 */ /* 0x000fec0003800000 */
.L_x_33581:
[----:B0-2-4-:R-:W0:Y:S02]  /*6a60*/  MUFU.RCP R5, R24 ;  /* 0x0000001800057308 */ /* 0x015e240000001000 */
[----:B0-----:R-:W-:-:S04]  /*6a70*/  FFMA R0, R5, R24, -1 ;  /* 0xbf80000005007423 */ /* 0x001fc80000000018 */
[----:B------:R-:W-:-:S04]  /*6a80*/  FADD.FTZ R0, -R0, -RZ ;  /* 0x800000ff00007221 */ /* 0x000fc80000010100 */
[----:B------:R-:W-:-:S07]  /*6a90*/  FFMA R5, R5, R0, R5 ;  /* 0x0000000005057223 */ /* 0x000fce0000000005 */
.L_x_33582:
[----:B------:R-:W0:Y:S02]  /*6aa0*/  LDC.64 R2, c[0x0][0x240] ;  /* 0x00009000ff027b82 */ /* 0x000e240000000a00 */
[----:B0-----:R-:W-:Y:S01]  /*6ab0*/  STG.E desc[UR8][R2.64], R5 ;  /* 0x0000000502007986 */ /* 0x001fe2000c101908 */
[----:B------:R-:W-:Y:S05]  /*6ac0*/  EXIT ;  /* 0x000000000000794d */ /* 0x000fea0003800000 */
.L_x_33579:
[----:B------:R-:W-:Y:S02]  /*6ad0*/  IMAD.MOV.U32 R7, RZ, RZ, 0x4 ;  /* 0x00000004ff077424 */ /* 0x000fe400078e00ff */
[----:B------:R-:W-:Y:S02]  /*6ae0*/  IMAD.MOV.U32 R9, RZ, RZ, 0x1f ;  /* 0x0000001fff097424 */ /* 0x000fe400078e00ff */
[----:B------:R-:W-:-:S07]  /*6af0*/  IMAD.MOV.U32 R4, RZ, RZ, -0x1 ;  /* 0xffffffffff047424 */ /* 0x000fce00078e00ff */
[----:B0123--:R-:W-:Y:S05]  /*6b00*/  WARPSYNC.COLLECTIVE R4, `(.L_x_33583) ;  /* 0x0000000004087348 */ /* 0x00ffea0003c00000 */
[----:B--2---:R2:W4:Y:S02]  /*6b10*/  SHFL.DOWN P0, R5, R0, R7, R9 ;  /* 0x0800000700057389 */ /* 0x0045240000000009 */
[----:B01234-:R-:W-:Y:S01]  /*6b20*/  ENDCOLLECTIVE ;  /* 0x000000000000791b */ /* 0x01ffe20003800000 */
.L_x_33583:
[----:B------:R-:W-:Y:S02]  /*6b30*/  IMAD.MOV.U32 R7, RZ, RZ, 0x2 ;  /* 0x00000002ff077424 */ /* 0x000fe400078e00ff */
[----:B------:R-:W-:-:S05]  /*6b40*/  IMAD.MOV.U32 R3, RZ, RZ, R5 ;  /* 0x000000ffff037224 */ /* 0x000fca00078e0005 */
[----:B------:R-:W-:-:S05]  /*6b50*/  FMNMX R3, R3, R0, !PT ;  /* 0x0000000003037209 */ /* 0x000fca0007800000 */
[----:B------:R-:W-:-:S07]  /*6b60*/  IMAD.MOV.U32 R0, RZ, RZ, R3 ;  /* 0x000000ffff007224 */ /* 0x000fce00078e0003 */
[----:B------:R-:W-:Y:S05]  /*6b70*/  WARPSYNC.COLLECTIVE R4, `(.L_x_33584) ;  /* 0x0000000004087348 */ /* 0x000fea0003c00000 */
[----:B------:R0:W1:Y:S02]  /*6b80*/  SHFL.DOWN P0, R5, R0, R7, R9 ;  /* 0x0800000700057389 */ /* 0x0000640000000009 */
[----:B01----:R-:W-:Y:S01]  /*6b90*/  ENDCOLLECTIVE ;  /* 0x000000000000791b */ /* 0x003fe20003800000 */
.L_x_33584:
[----:B------:R-:W-:Y:S02]  /*6ba0*/  IMAD.MOV.U32 R7, RZ, RZ, 0x1 ;  /* 0x00000001ff077424 */ /* 0x000fe400078e00ff */
[----:B------:R-:W-:-:S05]  /*6bb0*/  IMAD.MOV.U32 R2, RZ, RZ, R5 ;  /* 0x000000ffff027224 */ /* 0x000fca00078e0005 */
[----:B------:R-:W-:-:S05]  /*6bc0*/  FMNMX R2, R3, R2, !PT ;  /* 0x0000000203027209 */ /* 0x000fca0007800000 */
[----:B------:R-:W-:-:S07]  /*6bd0*/  IMAD.MOV.U32 R0, RZ, RZ, R2 ;  /* 0x000000ffff007224 */ /* 0x000fce00078e0002 */
[----:B------:R-:W-:Y:S05]  /*6be0*/  WARPSYNC.COLLECTIVE R4, `(.L_x_33585) ;  /* 0x0000000004087348 */ /* 0x000fea0003c00000 */
[----:B------:R0:W1:Y:S02]  /*6bf0*/  SHFL.DOWN P0, R5, R0, R7, R9 ;  /* 0x0800000700057389 */ /* 0x0000640000000009 */
[----:B01----:R-:W-:Y:S01]  /*6c00*/  ENDCOLLECTIVE ;  /* 0x000000000000791b */ /* 0x003fe20003800000 */
.L_x_33585:
[----:B------:R-:W-:Y:S05]  /*6c10*/  BRA `(.L_x_33586) ;  /* 0xfffffffc00387947 */ /* 0x000fea000383ffff */
        .weak           $__internal_754_$__cuda_sm20_div_u64
        .type           $__internal_754_$__cuda_sm20_div_u64,@function
        .size           $__internal_754_$__cuda_sm20_div_u64,($__internal_755_$__cuda_sm20_rcp_rn_f32_slowpath - $__internal_754_$__cuda_sm20_div_u64)
$__internal_754_$__cuda_sm20_div_u64:
        /* <DEDUP_REMOVED lines=67> */
[----:B------:R-:W-:Y:S06]  /*7050*/  RET.REL.NODEC R2 `(_ZN18transformer_engine6detail38cast_transpose_fused_kernel_notalignedILb1ELb0ELb0EfNS_16CTDBiasDActParamI13__nv_bfloat16S3_S3_fEELi4ELi4ENS_5EmptyELPFffRKS5_E0EEEvT3_mmm) ;  /* 0xffffff8c02e87950 */ /* 0x000fec0003c3ffff */
        .weak           $__internal_755_$__cuda_sm20_rcp_rn_f32_slowpath
        .type           $__internal_755_$__cuda_sm20_rcp_rn_f32_slowpath,@function
        .size           $__internal_755_$__cuda_sm20_rcp_rn_f32_slowpath,(.L_x_35240 - $__internal_755_$__cuda_sm20_rcp_rn_f32_slowpath)
$__internal_755_$__cuda_sm20_rcp_rn_f32_slowpath:
        /* <DEDUP_REMOVED lines=15> */
.L_x_33587:
        /* <DEDUP_REMOVED lines=33> */
.L_x_33589:
[----:B------:R0:W1:Y:S02]  /*7360*/  MUFU.RCP R0, R24 ;  /* 0x0000001800007308 */ /* 0x0000640000001000 */
.L_x_33588:
[----:B------:R-:W-:Y:S02]  /*7370*/  IMAD.MOV.U32 R2, RZ, RZ, R6 ;  /* 0x000000ffff027224 */ /* 0x000fe400078e0006 */
[----:B------:R-:W-:-:S04]  /*7380*/  IMAD.MOV.U32 R3, RZ, RZ, 0x0 ;  /* 0x00000000ff037424 */ /* 0x000fc800078e00ff */
[----:B0123--:R-:W-:Y:S05]  /*7390*/  RET.REL.NODEC R2 `(_ZN18transformer_engine6detail38cast_transpose_fused_kernel_notalignedILb1ELb0ELb0EfNS_16CTDBiasDActParamI13__nv_bfloat16S3_S3_fEELi4ELi4ENS_5EmptyELPFffRKS5_E0EEEvT3_mmm) ;  /* 0xffffff8c02187950 */ /* 0x00ffea0003c3ffff */
.L_x_33590:
        /* <DEDUP_REMOVED lines=14> */
.L_x_35240:


//--------------------- .text._ZN18transformer_engine6detail38cast_transpose_fused_kernel_notalignedILb1ELb0ELb0EfNS_16CTDBiasDActParamI13__nv_bfloat16S3_6__halffEELi4ELi4ENS_5EmptyELPFffRKS6_E0EEEvT3_mmm --------------------------
	.section	.text._ZN18transformer_engine6detail38cast_transpose_fused_kernel_notalignedILb1ELb0ELb0EfNS_16CTDBiasDActParamI13__nv_bfloat16S3_6__halffEELi4ELi4ENS_5EmptyELPFffRKS6_E0EEEvT3_mmm,"ax",@progbits
	.align	128
        .global         _ZN18transformer_engine6detail38cast_transpose_fused_kernel_notalignedILb1ELb0ELb0EfNS_16CTDBiasDActParamI13__nv_bfloat16S3_6__halffEELi4ELi4ENS_5EmptyELPFffRKS6_E0EEEvT3_mmm
        .type           _ZN18transformer_engine6detail38cast_transpose_fused_kernel_notalignedILb1ELb0ELb0EfNS_16CTDBiasDActParamI13__nv_bfloat16S3_6__halffEELi4ELi4ENS_5EmptyELPFffRKS6_E0EEEvT3_mmm,@function
        .size           _ZN18transformer_engine6detail38cast_transpose_fused_kernel_notalignedILb1ELb0ELb0EfNS_16CTDBiasDActParamI13__nv_bfloat16S3_6__halffEELi4ELi4ENS_5EmptyELPFffRKS6_E0EEEvT3_mmm,(.L_x_35242 - _ZN18transformer_engine6detail38cast_transpose_fused_kernel_notalignedILb1ELb0ELb0EfNS_16CTDBiasDActParamI13__nv_bfloat16S3_6__halffEELi4ELi4ENS_5EmptyELPFffRKS6_E0EEEvT3_mmm)
        .other          _ZN18transformer_engine6detail38cast_transpose_fused_kernel_notalignedILb1ELb0ELb0EfNS_16CTDBiasDActParamI13__nv_bfloat16S3_6__halffEELi4ELi4ENS_5EmptyELPFffRKS6_E0EEEvT3_mmm,@"STO_CUDA_ENTRY STV_DEFAULT"
_ZN18transformer_engine6detail38cast_transpose_fused_kernel_notalignedILb1ELb0ELb0EfNS_16CTDBiasDActParamI13__nv_bfloat16S3_6__halffEELi4ELi4ENS_5EmptyELPFffRKS6_E0EEEvT3_mmm:
.text._ZN18transformer_engine6detail38cast_transpose_fused_kernel_notalignedILb1ELb0ELb0EfNS_16CTDBiasDActParamI13__nv_bfloat16S3_6__halffEELi4ELi4ENS_5EmptyELPFffRKS6_E0EEEvT3_mmm:
        /* <DEDUP_REMOVED lines=20> */
[----:B------:R-:W-:Y:S05]  /*0140*/  CALL.REL.NOINC `($__internal_756_$__cuda_sm20_div_u64) ;  /* 0x0000006800b47944 */ /* 0x000fea0003c00000 */
        /* <DEDUP_REMOVED lines=8> */
.L_x_33591:
        /* <DEDUP_REMOVED lines=22> */
.L_x_33592:
        /* <DEDUP_REMOVED lines=218> */
[----:B------:R-:W0:Y:S01]  /*10d0*/  F2F.F16.F32 R23, R23 ;  /* 0x0000001700177304 */ /* 0x000e220000200800 */
[----:B------:R-:W-:Y:S01]  /*10e0*/  FMNMX R2, |R89|, R2, !PT ;  /* 0x0000000259027209 */ /* 0x000fe20007800200 */
[----:B------:R-:W-:Y:S01]  /*10f0*/  FADD R80, R81, R0 ;  /* 0x0000000051507221 */ /* 0x000fe20000000000 */
[----:B------:R-:W-:Y:S01]  /*1100*/  FADD R0, RZ, R95 ;  /* 0x0000005fff007221 */ /* 0x000fe20000000000 */
[----:B------:R-:W-:Y:S01]  /*1110*/  IMAD.MOV.U32 R3, RZ, RZ, R65 ;  /* 0x000000ffff037224 */ /* 0x000fe200078e0041 */
[----:B------:R-:W-:-:S03]  /*1120*/  FMNMX R4, |R87|, R2, !PT ;  /* 0x0000000257047209 */ /* 0x000fc60007800200 */
[----:B------:R-:W1:Y:S01]  /*1130*/  F2F.F16.F32 R21, R21 ;  /* 0x0000001500157304 */ /* 0x000e620000200800 */
[----:B------:R-:W-:Y:S02]  /*1140*/  IMAD.MOV.U32 R2, RZ, RZ, R64 ;  /* 0x000000ffff027224 */ /* 0x000fe400078e0040 */
[----:B------:R-:W-:-:S05]  /*1150*/  FADD R0, R91, R0 ;  /* 0x000000005b007221 */ /* 0x000fca0000000000 */
        /* <DEDUP_REMOVED lines=34> */
.L_x_33594:
[----:B------:R-:W-:Y:S05]  /*1380*/  BSYNC B0 ;  /* 0x0000000000007941 */ /* 0x000fea0003800000 */
.L_x_33593:
        /* <DEDUP_REMOVED lines=29> */
[----:B------:R-:W1:Y:S01]  /*1560*/  F2F.F16.F32 R4, R4 ;  /* 0x0000000400047304 */ /* 0x000e620000200800 */
        /* <DEDUP_REMOVED lines=10> */
[----:B------:R-:W2:Y:S01]  /*1610*/  F2F.F16.F32 R0, R0 ;  /* 0x0000000000007304 */ /* 0x000ea20000200800 */
[----:B------:R-:W-:Y:S01]  /*1620*/  FMNMX R54, |R93|, R54, !PT ;  /* 0x000000365d367209 */ /* 0x000fe20007800200 */
[----:B------:R-:W-:Y:S01]  /*1630*/  FADD R82, RZ, R79 ;  /* 0x0000004fff527221 */ /* 0x000fe20000000000 */
[----:B------:R-:W-:Y:S01]  /*1640*/  BSSY B0, `(.L_x_33595) ;  /* 0x000001f000007945 */ /* 0x000fe20003800000 */
[----:B------:R-:W-:Y:S01]  /*1650*/  FADD R77, R57, R74 ;  /* 0x0000004a394d7221 */ /* 0x000fe20000000000 */
[----:B------:R-:W-:Y:S01]  /*1660*/  FMNMX R54, |R91|, R54, !PT ;  /* 0x000000365b367209 */ /* 0x000fe20007800200 */
[----:B------:R-:W-:Y:S01]  /*1670*/  FADD R78, R59, R78 ;  /* 0x0000004e3b4e7221 */ /* 0x000fe20000000000 */
[----:B------:R-:W-:Y:S01]  /*1680*/  ISETP.GE.U32.AND P4, PT, R55, R26, PT ;  /* 0x0000001a3700720c */ /* 0x000fe20003f86070 */
[----:B------:R-:W3:Y:S01]  /*1690*/  F2F.F16.F32 R35, R35 ;  /* 0x0000002300237304 */ /* 0x000ee20000200800 */
[----:B------:R-:W-:Y:S01]  /*16a0*/  FADD R84, R93, R84 ;  /* 0x000000545d547221 */ /* 0x000fe20000000000 */
[----:B------:R-:W-:Y:S01]  /*16b0*/  FADD R79, R97, R56 ;  /* 0x00000038614f7221 */ /* 0x000fe20000000000 */
[C---:B------:R-:W-:Y:S01]  /*16c0*/  FADD R82, R95.reuse, R82 ;  /* 0x000000525f527221 */ /* 0x040fe20000000000 */
[----:B------:R-:W-:-:S04]  /*16d0*/  FMNMX R74, |R95|, R54, !PT ;  /* 0x000000365f4a7209 */ /* 0x000fc80007800200 */
[----:B------:R-:W4:Y:S08]  /*16e0*/  F2F.F16.F32 R38, R38 ;  /* 0x0000002600267304 */ /* 0x000f300000200800 */
[----:B------:R-:W0:Y:S08]  /*16f0*/  F2F.F16.F32 R39, R39 ;  /* 0x0000002700277304 */ /* 0x000e300000200800 */
[----:B------:R-:W0:Y:S08]  /*1700*/  F2F.F16.F32 R40, R40 ;  /* 0x0000002800287304 */ /* 0x000e300000200800 */
[----:B------:R-:W0:Y:S08]  /*1710*/  F2F.F16.F32 R42, R42 ;  /* 0x0000002a002a7304 */ /* 0x000e300000200800 */
[----:B------:R1:W0:Y:S02]  /*1720*/  F2F.F16.F32 R37, R41 ;  /* 0x0000002900257304 */ /* 0x0002240000200800 */
        /* <DEDUP_REMOVED lines=16> */
.L_x_33596:
[----:B------:R-:W-:Y:S05]  /*1830*/  BSYNC B0 ;  /* 0x0000000000007941 */ /* 0x000fea0003800000 */
.L_x_33595:
        /* <DEDUP_REMOVED lines=17> */
.L_x_33598:
[----:B------:R-:W-:Y:S05]  /*1950*/  BSYNC B0 ;  /* 0x0000000000007941 */ /* 0x000fea0003800000 */
.L_x_33597:
        /* <DEDUP_REMOVED lines=17> */
.L_x_33600:
[----:B------:R-:W-:Y:S05]  /*1a70*/  BSYNC B0 ;  /* 0x0000000000007941 */ /* 0x000fea0003800000 */
.L_x_33599:
        /* <DEDUP_REMOVED lines=18> */
[----:B------:R-:W2:Y:S01]  /*1ba0*/  F2F.F16.F32 R44, R44 ;  /* 0x0000002c002c7304 */ /* 0x000ea20000200800 */
[----:B------:R3:W5:Y:S04]  /*1bb0*/  @P1 LDG.E.64 R54, desc[UR8][R50.64] ;  /* 0x0000000832361981 */ /* 0x000768000c1e1b00 */
[----:B------:R4:W5:Y:S01]  /*1bc0*/  @P1 LDG.E.64 R58, desc[UR8][R46.64] ;  /* 0x000000082e3a1981 */ /* 0x000962000c1e1b00 */
[----:B-1----:R-:W-:Y:S01]  /*1bd0*/  LOP3.LUT R49, R70, 0x1ffffffc, RZ, 0xc0, !PT ;  /* 0x1ffffffc46317812 */ /* 0x002fe200078ec0ff */
[-C--:B------:R-:W-:Y:S01]  /*1be0*/  FMUL R45, R91, R24.reuse ;  /* 0x000000185b2d7220 */ /* 0x080fe20000400000 */
[----:B------:R-:W-:Y:S01]  /*1bf0*/  FMUL R48, R89, R24 ;  /* 0x0000001859307220 */ /* 0x000fe20000400000 */
[----:B------:R-:W1:Y:S01]  /*1c00*/  F2F.F16.F32 R43, R43 ;  /* 0x0000002b002b7304 */ /* 0x000e620000200800 */
[----:B---3--:R-:W-:Y:S01]  /*1c10*/  FADD R50, R93, R80 ;  /* 0x000000505d327221 */ /* 0x008fe20000000000 */
[----:B------:R-:W-:-:S06]  /*1c20*/  IADD3 R80, R36, 0x1d, -R49 ;  /* 0x0000001d24507810 */ /* 0x000fcc0007ffe831 */
[----:B----4-:R3:W4:Y:S01]  /*1c30*/  F2F.F16.F32 R46, R74 ;  /* 0x0000004a002e7304 */ /* 0x0107220000200800 */
[----:B------:R-:W-:Y:S01]  /*1c40*/  SHF.R.U64 R47, R66, 0x10, R67 ;  /* 0x00000010422f7819 */ /* 0x000fe20000001243 */
[----:B------:R-:W-:Y:S02]  /*1c50*/  IMAD.IADD R66, R27, 0x1, R36 ;  /* 0x000000011b427824 */ /* 0x000fe400078e0224 */
[-C--:B---3--:R-:W-:Y:S01]  /*1c60*/  FMUL R74, R75, R24.reuse ;  /* 0x000000184b4a7220 */ /* 0x088fe20000400000 */
[----:B------:R-:W-:Y:S01]  /*1c70*/  LOP3.LUT R75, R80, 0x1f, RZ, 0xc0, !PT ;  /* 0x0000001f504b7812 */ /* 0x000fe200078ec0ff */
[----:B------:R-:W-:Y:S02]  /*1c80*/  FMUL R80, R71, R24 ;  /* 0x0000001847507220 */ /* 0x000fe40000400000 */
[----:B------:R-:W3:Y:S01]  /*1c90*/  F2F.F16.F32 R45, R45 ;  /* 0x0000002d002d7304 */ /* 0x000ee20000200800 */
[----:B------:R-:W-:Y:S01]  /*1ca0*/  IMAD.U32 R47, R47, 0x10000, RZ ;  /* 0x000100002f2f7824 */ /* 0x000fe200078e00ff */
[----:B------:R-:W-:-:S06]  /*1cb0*/  LOP3.LUT R66, R66, 0x1f, RZ, 0xc0, !PT ;  /* 0x0000001f42427812 */ /* 0x000fcc00078ec0ff */
[----:B------:R-:W0:Y:S01]  /*1cc0*/  F2F.F16.F32 R48, R48 ;  /* 0x0000003000307304 */ /* 0x000e220000200800 */
[C---:B------:R-:W-:Y:S01]  /*1cd0*/  FADD R84, R81.reuse, R84 ;  /* 0x0000005451547221 */ /* 0x040fe20000000000 */
[----:B------:R-:W-:-:S06]  /*1ce0*/  FMNMX R88, |R81|, R88, !PT ;  /* 0x0000005851587209 */ /* 0x000fcc0007800200 */
[----:B------:R-:W0:Y:S01]  /*1cf0*/  F2F.F16.F32 R74, R74 ;  /* 0x0000004a004a7304 */ /* 0x000e220000200800 */
[----:B------:R-:W-:-:S07]  /*1d00*/  FMUL R81, R47, R24 ;  /* 0x000000182f517220 */ /* 0x000fce0000400000 */
[----:B------:R-:W0:Y:S01]  /*1d10*/  F2F.F16.F32 R80, R80 ;  /* 0x0000005000507304 */ /* 0x000e220000200800 */
[----:B------:R-:W-:Y:S01]  /*1d20*/  SHF.R.U32.HI R67, RZ, 0x10, R67 ;  /* 0x00000010ff437819 */ /* 0x000fe20000011643 */
[----:B------:R-:W-:Y:S01]  /*1d30*/  FADD R86, RZ, R71 ;  /* 0x00000047ff567221 */ /* 0x000fe20000000000 */
[----:B------:R0:W0:Y:S01]  /*1d40*/  SHFL.IDX PT, R76, R76, R66, 0x1f ;  /* 0x00001f424c4c7589 */ /* 0x00002200000e0000 */
[----:B------:R-:W-:Y:S03]  /*1d50*/  BSSY B0, `(.L_x_33601) ;  /* 0x000001d000007945 */ /* 0x000fe60003800000 */
[----:B------:R0:W0:Y:S01]  /*1d60*/  SHFL.IDX PT, R77, R77, R66, 0x1f ;  /* 0x00001f424d4d7589 */ /* 0x00002200000e0000 */
[----:B------:R2:W0:Y:S03]  /*1d70*/  F2F.F16.F32 R51, R81 ;  /* 0x0000005100337304 */ /* 0x0004260000200800 */
        /* <DEDUP_REMOVED lines=26> */
.L_x_33602:
[----:B------:R-:W-:Y:S05]  /*1f20*/  BSYNC B0 ;  /* 0x0000000000007941 */ /* 0x000fea0003800000 */
.L_x_33601:
        /* <DEDUP_REMOVED lines=21> */
.L_x_33604:
[----:B------:R-:W-:Y:S05]  /*2080*/  BSYNC B0 ;  /* 0x0000000000007941 */ /* 0x000fea0003800000 */
.L_x_33603:
        /* <DEDUP_REMOVED lines=22> */
.L_x_33606:
[----:B------:R-:W-:Y:S05]  /*21f0*/  BSYNC B0 ;  /* 0x0000000000007941 */ /* 0x000fea0003800000 */
.L_x_33605:
[----:B------:R-:W-:Y:S01]  /*2200*/  FMUL R92, R81, R24 ;  /* 0x00000018515c7220 */ /* 0x000fe20000400000 */
[----:B------:R-:W-:Y:S05]  /*2210*/  BSSY B0, `(.L_x_33607) ;  /* 0x0000018000007945 */ /* 0x000fea0003800000 */
[----:B------:R-:W4:Y:S01]  /*2220*/  F2F.F16.F32 R92, R92 ;  /* 0x0000005c005c7304 */ /* 0x000f220000200800 */
        /* <DEDUP_REMOVED lines=22> */
.L_x_33608:
[----:B------:R-:W-:Y:S05]  /*2390*/  BSYNC B0 ;  /* 0x0000000000007941 */ /* 0x000fea0003800000 */
.L_x_33607:
        /* <DEDUP_REMOVED lines=85> */
[----:B------:R-:W-:Y:S01]  /*28f0*/  F2F.F16.F32 R93, R93 ;  /* 0x0000005d005d7304 */ /* 0x000fe20000200800 */
        /* <DEDUP_REMOVED lines=19> */
[----:B------:R-:W-:Y:S01]  /*2a30*/  F2F.F16.F32 R87, R87 ;  /* 0x0000005700577304 */ /* 0x000fe20000200800 */
        /* <DEDUP_REMOVED lines=8> */
[----:B------:R-:W-:Y:S01]  /*2ac0*/  F2F.F16.F32 R45, R45 ;  /* 0x0000002d002d7304 */ /* 0x000fe20000200800 */
        /* <DEDUP_REMOVED lines=16> */
[----:B------:R-:W-:Y:S01]  /*2bd0*/  F2F.F16.F32 R91, R91 ;  /* 0x0000005b005b7304 */ /* 0x000fe20000200800 */
[----:B------:R-:W-:Y:S01]  /*2be0*/  LOP3.LUT R46, R5, R46, RZ, 0xfc, !PT ;  /* 0x0000002e052e7212 */ /* 0x000fe200078efcff */
[----:B------:R-:W-:Y:S01]  /*2bf0*/  IMAD.U32 R57, R57, 0x10000, RZ ;  /* 0x0001000039397824 */ /* 0x000fe200078e00ff */
[----:B------:R-:W-:Y:S02]  /*2c00*/  LOP3.LUT R5, R0, R37, RZ, 0xfc, !PT ;  /* 0x0000002500057212 */ /* 0x000fe400078efcff */
[----:B------:R-:W-:Y:S01]  /*2c10*/  PRMT R16, R21, 0x5410, R90 ;  /* 0x0000541015107816 */ /* 0x000fe2000000005a */
[C---:B------:R-:W-:Y:S01]  /*2c20*/  IMAD.U32 R21, R58.reuse, 0x10000, RZ ;  /* 0x000100003a157824 */ /* 0x040fe200078e00ff */
[----:B------:R-:W-:Y:S01]  /*2c30*/  FMNMX R0, |R97|, R86, !PT ;  /* 0x0000005661007209 */ /* 0x000fe20007800200 */
[----:B------:R-:W-:Y:S01]  /*2c40*/  F2F.F16.F32 R74, R74 ;  /* 0x0000004a004a7304 */ /* 0x000fe20000200800 */
[----:B------:R-:W-:Y:S01]  /*2c50*/  SHF.R.U64 R58, R58, 0x10, R59 ;  /* 0x000000103a3a7819 */ /* 0x000fe2000000123b */
[----:B------:R-:W-:Y:S01]  /*2c60*/  FMUL R89, R21, R24 ;  /* 0x0000001815597220 */ /* 0x000fe20000400000 */
[----:B------:R-:W-:-:S02]  /*2c70*/  FMNMX R0, |R57|, R0, !PT ;  /* 0x0000000039007209 */ /* 0x000fc40007800200 */
[----:B------:R-:W-:Y:S01]  /*2c80*/  SHF.R.U32.HI R59, RZ, 0x10, R59 ;  /* 0x00000010ff3b7819 */ /* 0x000fe2000001163b */
[----:B------:R-:W-:Y:S01]  /*2c90*/  IMAD.U32 R37, R58, 0x10000, RZ ;  /* 0x000100003a257824 */ /* 0x000fe200078e00ff */
[----:B------:R-:W-:Y:S01]  /*2ca0*/  FMNMX R0, |R21|, R0, !PT ;  /* 0x0000000015007209 */ /* 0x000fe20007800200 */
[----:B------:R-:W0:Y:S01]  /*2cb0*/  F2F.F16.F32 R89, R89 ;  /* 0x0000005900597304 */ /* 0x000e220000200800 */
        /* <DEDUP_REMOVED lines=17> */
[----:B------:R-:W1:Y:S01]  /*2dd0*/  F2F.F16.F32 R54, R54 ;  /* 0x0000003600367304 */ /* 0x000e620000200800 */
[----:B------:R-:W-:Y:S01]  /*2de0*/  IADD3 R27, R27, 0x1, R36 ;  /* 0x000000011b1b7810 */ /* 0x000fe20007ffe024 */
[----:B------:R-:W-:Y:S01]  /*2df0*/  FADD R46, RZ, R95 ;  /* 0x0000005fff2e7221 */ /* 0x000fe20000000000 */
[----:B------:R-:W-:-:S02]  /*2e00*/  SHF.R.U32.HI R55, RZ, 0x10, R55 ;  /* 0x00000010ff377819 */ /* 0x000fc40000011637 */
[----:B------:R-:W-:Y:S01]  /*2e10*/  LOP3.LUT R12, R27, 0x1f, RZ, 0xc0, !PT ;  /* 0x0000001f1b0c7812 */ /* 0x000fe200078ec0ff */
[----:B------:R-:W-:Y:S01]  /*2e20*/  FADD R46, R21, R46 ;  /* 0x0000002e152e7221 */ /* 0x000fe20000000000 */
[----:B0-----:R-:W-:Y:S01]  /*2e30*/  LOP3.LUT R86, R89, 0xffff, RZ, 0xc0, !PT ;  /* 0x0000ffff59567812 */ /* 0x001fe200078ec0ff */
[----:B------:R-:W0:Y:S01]  /*2e40*/  F2F.F16.F32 R51, R51 ;  /* 0x0000003300337304 */ /* 0x000e220000200800 */
[----:B------:R-:W-:Y:S01]  /*2e50*/  IMAD.U32 R55, R55, 0x10000, RZ ;  /* 0x0001000037377824 */ /* 0x000fe200078e00ff */
[----:B------:R2:W3:Y:S04]  /*2e60*/  SHFL.IDX PT, R88, R88, R12, 0x1f ;  /* 0x00001f0c58587589 */ /* 0x0004e800000e0000 */
[----:B------:R2:W4:Y:S02]  /*2e70*/  SHFL.IDX PT, R27, R50, R12, 0x1f ;  /* 0x00001f0c321b7589 */ /* 0x00052400000e0000 */
[----:B------:R-:W0:Y:S02]  /*2e80*/  F2F.F16.F32 R42, R42 ;  /* 0x0000002a002a7304 */ /* 0x000e240000200800 */
[----:B------:R2:W0:Y:S04]  /*2e90*/  SHFL.IDX PT, R21, R47, R12, 0x1f ;  /* 0x00001f0c2f157589 */ /* 0x00042800000e0000 */
[----:B------:R2:W0:Y:S02]  /*2ea0*/  SHFL.IDX PT, R0, R41, R12, 0x1f ;  /* 0x00001f0c29007589 */ /* 0x00042400000e0000 */
[----:B------:R-:W0:Y:S08]  /*2eb0*/  F2F.F16.F32 R56, R56 ;  /* 0x0000003800387304 */ /* 0x000e300000200800 */
[----:B------:R-:W0:Y:S01]  /*2ec0*/  F2F.F16.F32 R59, R59 ;  /* 0x0000003b003b7304 */ /* 0x000e220000200800 */
        /* <DEDUP_REMOVED lines=12> */
.L_x_33610:
[----:B------:R-:W-:Y:S05]  /*2f90*/  BSYNC B0 ;  /* 0x0000000000007941 */ /* 0x000fea0003800000 */
.L_x_33609:
        /* <DEDUP_REMOVED lines=13> */
.L_x_33612:
[----:B------:R-:W-:Y:S05]  /*3070*/  BSYNC B0 ;  /* 0x0000000000007941 */ /* 0x000fea0003800000 */
.L_x_33611:
[----:B-12---:R-:W-:Y:S01]  /*3080*/  PRMT R12, R93, 0x5410, R86 ;  /* 0x000054105d0c7816 */ /* 0x006fe20000000056 */
[----:B------:R-:W-:Y:S01]  /*3090*/  BSSY B0, `(.L_x_33613) ;  /* 0x0000015000007945 */ /* 0x000fe20003800000 */
[----:B------:R-:W-:Y:S01]  /*30a0*/  SHF.L.U64.HI R50, R86, 0x10, RZ ;  /* 0x0000001056327819 */ /* 0x000fe200000102ff */
[----:B------:R-:W-:Y:S01]  /*30b0*/  FMUL R86, R55, R24 ;  /* 0x0000001837567220 */ /* 0x000fe20000400000 */
[----:B------:R-:W-:Y:S01]  /*30c0*/  IMAD.U32 R47, R52, 0x10000, RZ ;  /* 0x00010000342f7824 */ /* 0x000fe200078e00ff */
[----:B------:R-:W-:Y:S02]  /*30d0*/  LOP3.LUT R90, R87, 0xffff, RZ, 0xc0, !PT ;  /* 0x0000ffff575a7812 */ /* 0x000fe400078ec0ff */
[----:B------:R-:W-:Y:S02]  /*30e0*/  LOP3.LUT R50, R50, R91, RZ, 0xfc, !PT ;  /* 0x0000005b32327212 */ /* 0x000fe400078efcff */
[----:B------:R-:W1:Y:S01]  /*30f0*/  F2F.F16.F32 R86, R86 ;  /* 0x0000005600567304 */ /* 0x000e620000200800 */
        /* <DEDUP_REMOVED lines=14> */
.L_x_33614:
[----:B------:R-:W-:Y:S05]  /*31e0*/  BSYNC B0 ;  /* 0x0000000000007941 */ /* 0x000fea0003800000 */
.L_x_33613:
[-C--:B------:R-:W-:Y:S01]  /*31f0*/  FMUL R57, R47, R24.reuse ;  /* 0x000000182f397220 */ /* 0x080fe20000400000 */
[----:B--2---:R-:W-:Y:S01]  /*3200*/  PRMT R38, R45, 0x5410, R90 ;  /* 0x000054102d267816 */ /* 0x004fe2000000005a */
[----:B------:R-:W-:Y:S01]  /*3210*/  IMAD.U32 R45, R53, 0x10000, RZ ;  /* 0x00010000352d7824 */ /* 0x000fe200078e00ff */
[----:B------:R-:W-:Y:S01]  /*3220*/  LOP3.LUT R13, R54, 0xffff, RZ, 0xc0, !PT ;  /* 0x0000ffff360d7812 */ /* 0x000fe200078ec0ff */
[----:B------:R-:W-:Y:S01]  /*3230*/  FADD R95, R43, R44 ;  /* 0x0000002c2b5f7221 */ /* 0x000fe20000000000 */
[--C-:B------:R-:W-:Y:S01]  /*3240*/  SHF.R.U64 R52, R52, 0x10, R53.reuse ;  /* 0x0000001034347819 */ /* 0x100fe20000001235 */
[----:B------:R-:W2:Y:S01]  /*3250*/  F2F.F16.F32 R57, R57 ;  /* 0x0000003900397304 */ /* 0x000ea20000200800 */
        /* <DEDUP_REMOVED lines=23> */
[----:B------:R-:W-:Y:S01]  /*33d0*/  F2F.F16.F32 R91, R91 ;  /* 0x0000005b005b7304 */ /* 0x000fe20000200800 */
[----:B------:R-:W-:Y:S01]  /*33e0*/  FADD R90, R23, R48 ;  /* 0x00000030175a7221 */ /* 0x000fe20000000000 */
[----:B-1----:R-:W-:Y:S01]  /*33f0*/  LOP3.LUT R92, R43, R86, RZ, 0xfc, !PT ;  /* 0x000000562b5c7212 */ /* 0x002fe200078efcff */
[C---:B------:R-:W-:Y:S01]  /*3400*/  FADD R86, R55.reuse, R37 ;  /* 0x0000002537567221 */ /* 0x040fe20000000000 */
[----:B------:R-:W-:Y:S01]  /*3410*/  FMNMX R58, |R55|, R58, !PT ;  /* 0x0000003a373a7209 */ /* 0x000fe20007800200 */
[-C--:B------:R-:W-:Y:S01]  /*3420*/  FMUL R51, R87, R24.reuse ;  /* 0x0000001857337220 */ /* 0x080fe20000400000 */
[-C--:B------:R-:W-:Y:S01]  /*3430*/  FMUL R53, R89, R24.reuse ;  /* 0x0000001859357220 */ /* 0x080fe20000400000 */
[-C--:B------:R-:W-:Y:S01]  /*3440*/  FMUL R55, R93, R24.reuse ;  /* 0x000000185d377220 */ /* 0x080fe20000400000 */
[----:B------:R2:W0:Y:S01]  /*3450*/  F2F.F16.F32 R46, R13 ;  /* 0x0000000d002e7304 */ /* 0x0004220000200800 */
[----:B------:R-:W-:Y:S01]  /*3460*/  FMUL R59, R95, R24 ;  /* 0x000000185f3b7220 */ /* 0x000fe20000400000 */
[----:B------:R-:W-:Y:S01]  /*3470*/  FADD R44, RZ, R77 ;  /* 0x0000004dff2c7221 */ /* 0x000fe20000000000 */
[----:B------:R-:W-:Y:S01]  /*3480*/  FADD R23, RZ, R76 ;  /* 0x0000004cff177221 */ /* 0x000fe20000000000 */
[----:B------:R-:W-:Y:S01]  /*3490*/  FADD R78, RZ, R78 ;  /* 0x0000004eff4e7221 */ /* 0x000fe20000000000 */
[----:B------:R-:W-:-:S02]  /*34a0*/  IMAD.U32 R97, R70, 0x10000, RZ ;  /* 0x0001000046617824 */ /* 0x000fc400078e00ff */
[----:B----4-:R-:W-:Y:S01]  /*34b0*/  FADD R27, R44, R27 ;  /* 0x0000001b2c1b7221 */ /* 0x010fe20000000000 */
[----:B------:R-:W-:Y:S01]  /*34c0*/  BSSY B0, `(.L_x_33615) ;  /* 0x0000028000007945 */ /* 0x000fe20003800000 */
[----:B------:R1:W4:Y:S01]  /*34d0*/  F2F.F16.F32 R48, R41 ;  /* 0x0000002900307304 */ /* 0x0003220000200800 */
[----:B--2---:R-:W-:Y:S02]  /*34e0*/  IMAD.U32 R13, R57, 0x10000, RZ ;  /* 0x00010000390d7824 */ /* 0x004fe400078e00ff */
[----:B---3--:R-:W-:Y:S01]  /*34f0*/  FADD R23, R23, R88 ;  /* 0x0000005817177221 */ /* 0x008fe20000000000 */
[----:B------:R-:W-:Y:S01]  /*3500*/  FADD R21, R78, R21 ;  /* 0x000000154e157221 */ /* 0x000fe20000000000 */
[----:B------:R-:W-:Y:S02]  /*3510*/  SHF.R.U64 R66, R66, 0x10, R67 ;  /* 0x0000001042427819 */ /* 0x000fe40000001243 */
[----:B------:R-:W-:Y:S01]  /*3520*/  LOP3.LUT R13, R50, R13, RZ, 0xfc, !PT ;  /* 0x0000000d320d7212 */ /* 0x000fe200078efcff */
[C---:B------:R-:W-:Y:S01]  /*3530*/  FADD R50, R47.reuse, R74 ;  /* 0x0000004a2f327221 */ /* 0x040fe20000000000 */
[----:B------:R-:W2:Y:S01]  /*3540*/  F2F.F16.F32 R51, R51 ;  /* 0x0000003300337304 */ /* 0x000ea20000200800 */
[----:B------:R-:W-:Y:S01]  /*3550*/  FMNMX R47, |R47|, R58, !PT ;  /* 0x0000003a2f2f7209 */ /* 0x000fe20007800200 */
[----:B0-----:R-:W-:-:S02]  /*3560*/  IMAD.U32 R37, R46, 0x10000, RZ ;  /* 0x000100002e257824 */ /* 0x001fc400078e00ff */
[----:B------:R-:W-:Y:S01]  /*3570*/  FADD R74, R35, R86 ;  /* 0x00000056234a7221 */ /* 0x000fe20000000000 */
[----:B------:R-:W-:Y:S01]  /*3580*/  FMNMX R44, |R54|, R47, !PT ;  /* 0x0000002f362c7209 */ /* 0x000fe20007800200 */
[----:B------:R-:W-:Y:S01]  /*3590*/  IMAD.U32 R54, R91, 0x10000, RZ ;  /* 0x000100005b367824 */ /* 0x000fe200078e00ff */
[----:B-1----:R-:W-:Y:S01]  /*35a0*/  LOP3.LUT R41, R56, R37, RZ, 0xfc, !PT ;  /* 0x0000002538297212 */ /* 0x002fe200078efcff */
[----:B------:R-:W0:Y:S01]  /*35b0*/  F2F.F16.F32 R53, R53 ;  /* 0x0000003500357304 */ /* 0x000e220000200800 */
[----:B----4-:R-:W-:Y:S01]  /*35c0*/  IMAD.U32 R43, R48, 0x10000, RZ ;  /* 0x00010000302b7824 */ /* 0x010fe200078e00ff */
[----:B------:R-:W-:Y:S01]  /*35d0*/  FMNMX R44, |R45|, R44, !PT ;  /* 0x0000002c2d2c7209 */ /* 0x000fe20007800200 */
[----:B------:R-:W-:Y:S01]  /*35e0*/  FMUL R37, R97, R24 ;  /* 0x0000001861257220 */ /* 0x000fe20000400000 */
[----:B------:R-:W-:Y:S01]  /*35f0*/  LOP3.LUT R39, R39, R54, RZ, 0xfc, !PT ;  /* 0x0000003627277212 */ /* 0x000fe200078efcff */
[----:B------:R-:W-:Y:S01]  /*3600*/  FADD R54, R45, R90 ;  /* 0x0000005a2d367221 */ /* 0x000fe20000000000 */
[----:B------:R-:W-:-:S02]  /*3610*/  LOP3.LUT R43, R92, R43, RZ, 0xfc, !PT ;  /* 0x0000002b5c2b7212 */ /* 0x000fc400078efcff */
[----:B------:R-:W1:Y:S01]  /*3620*/  F2F.F16.F32 R55, R55 ;  /* 0x0000003700377304 */ /* 0x000e620000200800 */
[----:B------:R-:W-:-:S07]  /*3630*/  FMNMX R58, |R35|, R44, !PT ;  /* 0x0000002c233a7209 */ /* 0x000fce0007800200 */
[----:B------:R-:W3:Y:S01]  /*3640*/  F2F.F16.F32 R59, R59 ;  /* 0x0000003b003b7304 */ /* 0x000ee20000200800 */
        /* <DEDUP_REMOVED lines=15> */
.L_x_33616:
[----:B------:R-:W-:Y:S05]  /*3740*/  BSYNC B0 ;  /* 0x0000000000007941 */ /* 0x000fea0003800000 */
.L_x_33615:
[----:B------:R-:W-:Y:S01]  /*3750*/  IMAD.U32 R45, R66, 0x10000, RZ ;  /* 0x00010000422d7824 */ /* 0x000fe200078e00ff */
[----:B------:R-:W-:Y:S01]  /*3760*/  FMNMX R44, R58, |R87|, !PT ;  /* 0x400000573a2c7209 */ /* 0x000fe20007800000 */
[----:B------:R-:W-:Y:S01]  /*3770*/  IMAD.U32 R35, R72, 0x10000, RZ ;  /* 0x0001000048237824 */ /* 0x000fe200078e00ff */
[----:B0-----:R-:W-:Y:S01]  /*3780*/  SHF.R.U32.HI R47, RZ, 0x10, R67 ;  /* 0x00000010ff2f7819 */ /* 0x001fe20000011643 */
[----:B------:R0:W2:Y:S01]  /*3790*/  F2F.F16.F32 R57, R37 ;  /* 0x0000002500397304 */ /* 0x0000a20000200800 */
        /* <DEDUP_REMOVED lines=20> */
[----:B------:R-:W0:Y:S01]  /*38e0*/  F2F.F16.F32 R48, R48 ;  /* 0x0000003000307304 */ /* 0x000e220000200800 */
[C---:B------:R-:W-:Y:S01]  /*38f0*/  FMNMX R46, |R95|.reuse, R46, !PT ;  /* 0x0000002e5f2e7209 */ /* 0x040fe20007800200 */
[----:B------:R-:W-:Y:S01]  /*3900*/  FADD R78, R95, R56 ;  /* 0x000000385f4e7221 */ /* 0x000fe20000000000 */
[----:B------:R-:W-:Y:S01]  /*3910*/  FMUL R79, R67, R24 ;  /* 0x00000018434f7220 */ /* 0x000fe20000400000 */
[----:B------:R-:W-:Y:S01]  /*3920*/  IMAD.U32 R91, R71, 0x10000, RZ ;  /* 0x00010000475b7824 */ /* 0x000fe200078e00ff */
[----:B------:R-:W-:Y:S01]  /*3930*/  FMNMX R46, |R89|, R46, !PT ;  /* 0x0000002e592e7209 */ /* 0x000fe20007800200 */
[----:B------:R-:W-:-:S02]  /*3940*/  IMAD.U32 R70, R70, 0x10000, RZ ;  /* 0x0001000046467824 */ /* 0x000fc400078e00ff */
[----:B------:R-:W-:Y:S01]  /*3950*/  FADD R67, R67, R44 ;  /* 0x0000002c43437221 */ /* 0x000fe20000000000 */
[----:B------:R4:W0:Y:S01]  /*3960*/  F2F.F16.F32 R56, R58 ;  /* 0x0000003a00387304 */ /* 0x0008220000200800 */
        /* <DEDUP_REMOVED lines=22> */
[----:B------:R-:W0:Y:S01]  /*3ad0*/  F2F.F16.F32 R77, R77 ;  /* 0x0000004d004d7304 */ /* 0x000e220000200800 */
[----:B------:R-:W-:Y:S01]  /*3ae0*/  FMNMX R66, |R70|, R97, !PT ;  /* 0x0000006146427209 */ /* 0x000fe20007800200 */
[----:B------:R-:W-:Y:S01]  /*3af0*/  FMUL R70, R71, R24 ;  /* 0x0000001847467220 */ /* 0x000fe20000400000 */
[----:B------:R-:W1:Y:S01]  /*3b00*/  SHFL.IDX PT, R88, R50, R87, 0x1f ;  /* 0x00001f5732587589 */ /* 0x000e6200000e0000 */
[----:B------:R-:W-:Y:S01]  /*3b10*/  LOP3.LUT R45, R45, R44, RZ, 0xfc, !PT ;  /* 0x0000002c2d2d7212 */ /* 0x000fe200078efcff */
[----:B------:R-:W-:Y:S01]  /*3b20*/  BSSY B0, `(.L_x_33617) ;  /* 0x0000019000007945 */ /* 0x000fe20003800000 */
[----:B------:R-:W-:Y:S01]  /*3b30*/  PRMT R44, R51, 0x5410, R90 ;  /* 0x00005410332c7816 */ /* 0x000fe2000000005a */
[----:B------:R2:W4:Y:S01]  /*3b40*/  SHFL.IDX PT, R86, R52, R87, 0x1f ;  /* 0x00001f5734567589 */ /* 0x00052200000e0000 */
[----:B------:R-:W0:Y:S01]  /*3b50*/  F2F.F16.F32 R79, R79 ;  /* 0x0000004f004f7304 */ /* 0x000e220000200800 */
[----:B------:R-:W-:-:S02]  /*3b60*/  FMNMX R66, |R91|, R66, !PT ;  /* 0x000000425b427209 */ /* 0x000fc40007800200 */
[----:B------:R-:W-:Y:S02]  /*3b70*/  SHF.R.U32.HI R73, RZ, 0x10, R73 ;  /* 0x00000010ff497819 */ /* 0x000fe40000011649 */
[----:B------:R-:W-:Y:S02]  /*3b80*/  FMNMX R66, |R71|, R66, !PT ;  /* 0x0000004247427209 */ /* 0x000fe40007800200 */
[----:B------:R0:W0:Y:S01]  /*3b90*/  SHFL.IDX PT, R71, R74, R87, 0x1f ;  /* 0x00001f574a477589 */ /* 0x00002200000e0000 */
[----:B------:R-:W0:Y:S01]  /*3ba0*/  F2F.F16.F32 R76, R76 ;  /* 0x0000004c004c7304 */ /* 0x000e220000200800 */
[----:B--2---:R-:W-:-:S07]  /*3bb0*/  FMUL R52, R89, R24 ;  /* 0x0000001859347220 */ /* 0x004fce0000400000 */
[----:B------:R-:W2:Y:S08]  /*3bc0*/  F2F.F16.F32 R78, R78 ;  /* 0x0000004e004e7304 */ /* 0x000eb00000200800 */
[----:B------:R-:W0:Y:S08]  /*3bd0*/  F2F.F16.F32 R92, R46 ;  /* 0x0000002e005c7304 */ /* 0x000e300000200800 */
[----:B------:R-:W0:Y:S08]  /*3be0*/  F2F.F16.F32 R90, R47 ;  /* 0x0000002f005a7304 */ /* 0x000e300000200800 */
[----:B------:R5:W0:Y:S02]  /*3bf0*/  F2F.F16.F32 R85, R70 ;  /* 0x0000004600557304 */ /* 0x000a240000200800 */
        /* <DEDUP_REMOVED lines=11> */
.L_x_33618:
[----:B------:R-:W-:Y:S05]  /*3cb0*/  BSYNC B0 ;  /* 0x0000000000007941 */ /* 0x000fea0003800000 */
.L_x_33617:
[----:B0-----:R0:W2:Y:S01]  /*3cc0*/  F2F.F16.F32 R87, R52 ;  /* 0x0000003400577304 */ /* 0x0010a20000200800 */
        /* <DEDUP_REMOVED lines=15> */
.L_x_33620:
[----:B------:R-:W-:Y:S05]  /*3dc0*/  BSYNC B0 ;  /* 0x0000000000007941 */ /* 0x000fea0003800000 */
.L_x_33619:
[----:B------:R-:W-:Y:S01]  /*3dd0*/  FMUL R54, R73, R24 ;  /* 0x0000001849367220 */ /* 0x000fe20000400000 */
[----:B-1-3--:R-:W-:Y:S01]  /*3de0*/  PRMT R46, R53, 0x5410, R74 ;  /* 0x00005410352e7816 */ /* 0x00afe2000000004a */
[----:B------:R-:W-:Y:S01]  /*3df0*/  IMAD.U32 R47, R56, 0x10000, RZ ;  /* 0x00010000382f7824 */ /* 0x000fe200078e00ff */
[----:B------:R-:W-:Y:S01]  /*3e00*/  SHF.L.U64.HI R50, R74, 0x10, RZ ;  /* 0x000000104a327819 */ /* 0x000fe200000102ff */
[----:B------:R1:W3:Y:S01]  /*3e10*/  F2F.F16.F32 R89, R54 ;  /* 0x0000003600597304 */ /* 0x0002e20000200800 */
        /* <DEDUP_REMOVED lines=33> */
.L_x_33622:
[----:B------:R-:W-:Y:S05]  /*4030*/  BSYNC B0 ;  /* 0x0000000000007941 */ /* 0x000fea0003800000 */
.L_x_33621:
        /* <DEDUP_REMOVED lines=14> */
.L_x_33624:
[----:B------:R-:W-:Y:S05]  /*4120*/  BSYNC B0 ;  /* 0x0000000000007941 */ /* 0x000fea0003800000 */
.L_x_33623:
        /* <DEDUP_REMOVED lines=83> */
.L_x_33629:
        /* <DEDUP_REMOVED lines=52> */
.L_x_33628:
[----:B------:R-:W-:Y:S05]  /*49a0*/  BSYNC B1 ;  /* 0x0000000000017941 */ /* 0x000fea0003800000 */
.L_x_33627:
        /* <DEDUP_REMOVED lines=15> */
.L_x_33631:
[----:B------:R-:W-:Y:S05]  /*4aa0*/  BSYNC B1 ;  /* 0x0000000000017941 */ /* 0x000fea0003800000 */
.L_x_33630:
        /* <DEDUP_REMOVED lines=25> */
.L_x_33626:
[----:B------:R-:W-:Y:S05]  /*4c40*/  BSYNC B0 ;  /* 0x0000000000007941 */ /* 0x000fea0003800000 */
.L_x_33625:
        /* <DEDUP_REMOVED lines=25> */
.L_x_33636:
        /* <DEDUP_REMOVED lines=51> */
.L_x_33635:
[----:B------:R-:W-:Y:S05]  /*5110*/  BSYNC B1 ;  /* 0x0000000000017941 */ /* 0x000fea0003800000 */
.L_x_33634:
        /* <DEDUP_REMOVED lines=15> */
.L_x_33638:
[----:B------:R-:W-:Y:S05]  /*5210*/  BSYNC B1 ;  /* 0x0000000000017941 */ /* 0x000fea0003800000 */
.L_x_33637:
        /* <DEDUP_REMOVED lines=25> */
.L_x_33633:
[----:B------:R-:W-:Y:S05]  /*53b0*/  BSYNC B0 ;  /* 0x0000000000007941 */ /* 0x000fea0003800000 */
.L_x_33632:
        /* <DEDUP_REMOVED lines=25> */
.L_x_33643:
        /* <DEDUP_REMOVED lines=51> */
.L_x_33642:
[----:B------:R-:W-:Y:S05]  /*5880*/  BSYNC B1 ;  /* 0x0000000000017941 */ /* 0x000fea0003800000 */
.L_x_33641:
        /* <DEDUP_REMOVED lines=15> */
.L_x_33645:
[----:B------:R-:W-:Y:S05]  /*5980*/  BSYNC B1 ;  /* 0x0000000000017941 */ /* 0x000fea0003800000 */
.L_x_33644:
        /* <DEDUP_REMOVED lines=25> */
.L_x_33640:
[----:B------:R-:W-:Y:S05]  /*5b20*/  BSYNC B0 ;  /* 0x0000000000007941 */ /* 0x000fea0003800000 */
.L_x_33639:
        /* <DEDUP_REMOVED lines=25> */
.L_x_33650:
        /* <DEDUP_REMOVED lines=51> */
.L_x_33649:
[----:B------:R-:W-:Y:S05]  /*5ff0*/  BSYNC B1 ;  /* 0x0000000000017941 */ /* 0x000fea0003800000 */
.L_x_33648:
        /* <DEDUP_REMOVED lines=15> */
.L_x_33652:
[----:B------:R-:W-:Y:S05]  /*60f0*/  BSYNC B1 ;  /* 0x0000000000017941 */ /* 0x000fea0003800000 */
.L_x_33651:
        /* <DEDUP_REMOVED lines=25> */
.L_x_33647:
[----:B------:R-:W-:Y:S05]  /*6290*/  BSYNC B0 ;  /* 0x0000000000007941 */ /* 0x000fea0003800000 */
.L_x_33646:
        /* <DEDUP_REMOVED lines=62> */
.L_x_33654:
[----:B------:R-:W-:Y:S05]  /*6680*/  BSYNC B0 ;  /* 0x0000000000007941 */ /* 0x000fea0003800000 */
.L_x_33653:
        /* <DEDUP_REMOVED lines=39> */
.L_x_33665:
[----:B--2---:R-:W-:-:S07]  /*6900*/  FMNMX R5, R2, R5, !PT ;  /* 0x0000000502057209 */ /* 0x004fce0007800000 */
.L_x_33657:
[----:B------:R-:W-:Y:S05]  /*6910*/  BSYNC B0 ;  /* 0x0000000000007941 */ /* 0x000fea0003800000 */
.L_x_33656:
[----:B------:R-:W-:Y:S01]  /*6920*/  ISETP.NE.AND P0, PT, R36, RZ, PT ;  /* 0x000000ff2400720c */ /* 0x000fe20003f05270 */
[----:B------:R-:W-:-:S12]  /*6930*/  BSSY B0, `(.L_x_33655) ;  /* 0x0000004000007945 */ /* 0x000fd80003800000 */
[----:B------:R-:W-:Y:S05]  /*6940*/  @P0 BRA `(.L_x_33659) ;  /* 0x0000000000080947 */ /* 0x000fea0003800000 */
[----:B0-----:R-:W0:Y:S02]  /*6950*/  LDC.64 R2, c[0x0][0x238] ;  /* 0x00008e00ff027b82 */ /* 0x001e240000000a00 */
[----:B0-----:R2:W-:Y:S02]  /*6960*/  REDG.E.MAX.S32.STRONG.GPU desc[UR8][R2.64], R5 ;  /* 0x000000050200798e */ /* 0x0015e4000d10e388 */
.L_x_33659:
[----:B------:R-:W-:Y:S05]  /*6970*/  BSYNC B0 ;  /* 0x0000000000007941 */ /* 0x000fea0003800000 */
.L_x_33655:
        /* <DEDUP_REMOVED lines=11> */
[----:B-1-3--:R-:W-:Y:S05]  /*6a30*/  CALL.REL.NOINC `($__internal_757_$__cuda_sm20_rcp_rn_f32_slowpath) ;  /* 0x0000000400887944 */ /* 0x00afea0003c00000 */
[----:B------:R-:W-:Y:S01]  /*6a40*/  IMAD.MOV.U32 R5, RZ, RZ, R0 ;  /* 0x000000ffff057224 */ /* 0x000fe200078e0000 */
[----:B------:R-:W-:Y:S06]  /*6a50*/  BRA `(.L_x_33661) ;  /* 0x0000000000107947 */ /* 0x000fec0003800000 */
.L_x_33660:
[----:B0-2-4-:R-:W0:Y:S02]  /*6a60*/  MUFU.RCP R5, R24 ;  /* 0x0000001800057308 */ /* 0x015e240000001000 */
[----:B0-----:R-:W-:-:S04]  /*6a70*/  FFMA R0, R5, R24, -1 ;  /* 0xbf80000005007423 */ /* 0x001fc80000000018 */
[----:B------:R-:W-:-:S04]  /*6a80*/  FADD.FTZ R0, -R0, -RZ ;  /* 0x800000ff00007221 */ /* 0x000fc80000010100 */
[----:B------:R-:W-:-:S07]  /*6a90*/  FFMA R5, R5, R0, R5 ;  /* 0x0000000005057223 */ /* 0x000fce0000000005 */
.L_x_33661:
[----:B------:R-:W0:Y:S02]  /*6aa0*/  LDC.64 R2, c[0x0][0x240] ;  /* 0x00009000ff027b82 */ /* 0x000e240000000a00 */
[----:B0-----:R-:W-:Y:S01]  /*6ab0*/  STG.E desc[UR8][R2.64], R5 ;  /* 0x0000000502007986 */ /* 0x001fe2000c101908 */
[----:B------:R-:W-:Y:S05]  /*6ac0*/  EXIT ;  /* 0x000000000000794d */ /* 0x000fea0003800000 */
.L_x_33658:
[----:B------:R-:W-:Y:S02]  /*6ad0*/  IMAD.MOV.U32 R7, RZ, RZ, 0x4 ;  /* 0x00000004ff077424 */ /* 0x000fe400078e00ff */
[----:B------:R-:W-:Y:S02]  /*6ae0*/  IMAD.MOV.U32 R9, RZ, RZ, 0x1f ;  /* 0x0000001fff097424 */ /* 0x000fe400078e00ff */
[----:B------:R-:W-:-:S07]  /*6af0*/  IMAD.MOV.U32 R4, RZ, RZ, -0x1 ;  /* 0xffffffffff047424 */ /* 0x000fce00078e00ff */
[----:B0123--:R-:W-:Y:S05]  /*6b00*/  WARPSYNC.COLLECTIVE R4, `(.L_x_33662) ;  /* 0x0000000004087348 */ /* 0x00ffea0003c00000 */
[----:B--2---:R2:W4:Y:S02]  /*6b10*/  SHFL.DOWN P0, R5, R0, R7, R9 ;  /* 0x0800000700057389 */ /* 0x0045240000000009 */
[----:B01234-:R-:W-:Y:S01]  /*6b20*/  ENDCOLLECTIVE ;  /* 0x000000000000791b */ /* 0x01ffe20003800000 */
.L_x_33662:
[----:B------:R-:W-:Y:S02]  /*6b30*/  IMAD.MOV.U32 R7, RZ, RZ, 0x2 ;  /* 0x00000002ff077424 */ /* 0x000fe400078e00ff */
[----:B------:R-:W-:-:S05]  /*6b40*/  IMAD.MOV.U32 R3, RZ, RZ, R5 ;  /* 0x000000ffff037224 */ /* 0x000fca00078e0005 */
[----:B------:R-:W-:-:S05]  /*6b50*/  FMNMX R3, R3, R0, !PT ;  /* 0x0000000003037209 */ /* 0x000fca0007800000 */
[----:B------:R-:W-:-:S07]  /*6b60*/  IMAD.MOV.U32 R0, RZ, RZ, R3 ;  /* 0x000000ffff007224 */ /* 0x000fce00078e0003 */
[----:B------:R-:W-:Y:S05]  /*6b70*/  WARPSYNC.COLLECTIVE R4, `(.L_x_33663) ;  /* 0x0000000004087348 */ /* 0x000fea0003c00000 */
[----:B------:R0:W1:Y:S02]  /*6b80*/  SHFL.DOWN P0, R5, R0, R7, R9 ;  /* 0x0800000700057389 */ /* 0x0000640000000009 */
[----:B01----:R-:W-:Y:S01]  /*6b90*/  ENDCOLLECTIVE ;  /* 0x000000000000791b */ /* 0x003fe20003800000 */
.L_x_33663:
[----:B------:R-:W-:Y:S02]  /*6ba0*/  IMAD.MOV.U32 R7, RZ, RZ, 0x1 ;  /* 0x00000001ff077424 */ /* 0x000fe400078e00ff */
[----:B------:R-:W-:-:S05]  /*6bb0*/  IMAD.MOV.U32 R2, RZ, RZ, R5 ;  /* 0x000000ffff027224 */ /* 0x000fca00078e0005 */
[----:B------:R-:W-:-:S05]  /*6bc0*/  FMNMX R2, R3, R2, !PT ;  /* 0x0000000203027209 */ /* 0x000fca0007800000 */
[----:B------:R-:W-:-:S07]  /*6bd0*/  IMAD.MOV.U32 R0, RZ, RZ, R2 ;  /* 0x000000ffff007224 */ /* 0x000fce00078e0002 */
[----:B------:R-:W-:Y:S05]  /*6be0*/  WARPSYNC.COLLECTIVE R4, `(.L_x_33664) ;  /* 0x0000000004087348 */ /* 0x000fea0003c00000 */
[----:B------:R0:W1:Y:S02]  /*6bf0*/  SHFL.DOWN P0, R5, R0, R7, R9 ;  /* 0x0800000700057389 */ /* 0x0000640000000009 */
[----:B01----:R-:W-:Y:S01]  /*6c00*/  ENDCOLLECTIVE ;  /* 0x000000000000791b */ /* 0x003fe20003800000 */
.L_x_33664:
[----:B------:R-:W-:Y:S05]  /*6c10*/  BRA `(.L_x_33665) ;  /* 0xfffffffc00387947 */ /* 0x000fea000383ffff */
        .weak           $__internal_756_$__cuda_sm20_div_u64
        .type           $__internal_756_$__cuda_sm20_div_u64,@function
        .size           $__internal_756_$__cuda_sm20_div_u64,($__internal_757_$__cuda_sm20_rcp_rn_f32_slowpath - $__internal_756_$__cuda_sm20_div_u64)
$__internal_756_$__cuda_sm20_div_u64:
        /* <DEDUP_REMOVED lines=67> */
[----:B------:R-:W-:Y:S06]  /*7050*/  RET.REL.NODEC R2 `(_ZN18transformer_engine6detail38cast_transpose_fused_kernel_notalignedILb1ELb0ELb0EfNS_16CTDBiasDActParamI13__nv_bfloat16S3_6__halffEELi4ELi4ENS_5EmptyELPFffRKS6_E0EEEvT3_mmm) ;  /* 0xffffff8c02e87950 */ /* 0x000fec0003c3ffff */
        .weak           $__internal_757_$__cuda_sm20_rcp_rn_f32_slowpath
        .type           $__internal_757_$__cuda_sm20_rcp_rn_f32_slowpath,@function
        .size           $__internal_757_$__cuda_sm20_rcp_rn_f32_slowpath,(.L_x_35242 - $__internal_757_$__cuda_sm20_rcp_rn_f32_slowpath)
$__internal_757_$__cuda_sm20_rcp_rn_f32_slowpath:
        /* <DEDUP_REMOVED lines=15> */
.L_x_33666:
        /* <DEDUP_REMOVED lines=33> */
.L_x_33668:
[----:B------:R0:W1:Y:S02]  /*7360*/  MUFU.RCP R0, R24 ;  /* 0x0000001800007308 */ /* 0x0000640000001000 */
.L_x_33667:
[----:B------:R-:W-:Y:S02]  /*7370*/  IMAD.MOV.U32 R2, RZ, RZ, R6 ;  /* 0x000000ffff027224 */ /* 0x000fe400078e0006 */
[----:B------:R-:W-:-:S04]  /*7380*/  IMAD.MOV.U32 R3, RZ, RZ, 0x0 ;  /* 0x00000000ff037424 */ /* 0x000fc800078e00ff */
[----:B0123--:R-:W-:Y:S05]  /*7390*/  RET.REL.NODEC R2 `(_ZN18transformer_engine6detail38cast_transpose_fused_kernel_notalignedILb1ELb0ELb0EfNS_16CTDBiasDActParamI13__nv_bfloat16S3_6__halffEELi4ELi4ENS_5EmptyELPFffRKS6_E0EEEvT3_mmm) ;  /* 0xffffff8c02187950 */ /* 0x00ffea0003c3ffff */
.L_x_33669:
        /* <DEDUP_REMOVED lines=14> */
.L_x_35242:


//--------------------- .text._ZN18transformer_engine6detail19reduce_dbias_kernelILi4Ef13__nv_bfloat16EEvPT1_PKT0_ii --------------------------
	.section	.text._ZN18transformer_engine6detail19reduce_dbias_kernelILi4Ef13__nv_bfloat16EEvPT1_PKT0_ii,"ax",@progbits
	.align	128
        .global         _ZN18transformer_engine6detail19reduce_dbias_kernelILi4Ef13__nv_bfloat16EEvPT1_PKT0_ii
        .type           _ZN18transformer_engine6detail19reduce_dbias_kernelILi4Ef13__nv_bfloat16EEvPT1_PKT0_ii,@function
        .size           _ZN18transformer_engine6detail19reduce_dbias_kernelILi4Ef13__nv_bfloat16EEvPT1_PKT0_ii,(.L_x_35644 - _ZN18transformer_engine6detail19reduce_dbias_kernelILi4Ef13__nv_bfloat16EEvPT1_PKT0_ii)
        .other          _ZN18transformer_engine6detail19reduce_dbias_kernelILi4Ef13__nv_bfloat16EEvPT1_PKT0_ii,@"STO_CUDA_ENTRY STV_DEFAULT"
_ZN18transformer_engine6detail19reduce_dbias_kernelILi4Ef13__nv_bfloat16EEvPT1_PKT0_ii:
.text._ZN18transformer_engine6detail19reduce_dbias_kernelILi4Ef13__nv_bfloat16EEvPT1_PKT0_ii:
[----:B------:R-:W-:Y:S01]  /*0000*/  LDC R1, c[0x0][0x28] ;  /* 0x00000a00ff017b82 */ /* 0x000fe20000000800 */
[----:B------:R-:W0:Y:S07]  /*0010*/  S2R R3, SR_TID.X ;  /* 0x0000000000037919 */ /* 0x000e2e0000002100 */
[----:B------:R-:W0:Y:S08]  /*0020*/  S2UR UR4, SR_CTAID.X ;  /* 0x00000000000479c3 */ /* 0x000e300000002500 */
[----:B------:R-:W0:Y:S08]  /*0030*/  LDC R20, c[0x0][RZ] ;  /* 0x00000000ff147b82 */ /* 0x000e300000000800 */
[----:B------:R-:W1:Y:S01]  /*0040*/  LDC R5, c[0x0][0x220] ;  /* 0x00008800ff057b82 */ /* 0x000e620000000800 */
[----:B0-----:R-:W-:-:S05]  /*0050*/  IMAD R20, R20, UR4, R3 ;  /* 0x0000000414147c24 */ /* 0x001fca000f8e0203 */
[----:B------:R-:W-:-:S04]  /*0060*/  SHF.L.U32 R20, R20, 0x2, RZ ;  /* 0x0000000214147819 */ /* 0x000fc800000006ff */
[----:B-1----:R-:W-:-:S13]  /*0070*/  ISETP.GE.AND P0, PT, R20, R5, PT ;  /* 0x000000051400720c */ /* 0x002fda0003f06270 */
[----:B------:R-:W-:Y:S05]  /*0080*/  @P0 EXIT ;  /* 0x000000000000094d */ /* 0x000fea0003800000 */
[----:B------:R-:W0:Y:S01]  /*0090*/  LDC R2, c[0x0][0x224] ;  /* 0x00008900ff027b82 */ /* 0x000e220000000800 */
[----:B------:R-:W-:Y:S01]  /*00a0*/  ULDC.64 UR6, c[0x0][0x208] ;  /* 0x0000820000067ab9 */ /* 0x000fe20000000a00 */
[----:B------:R-:W-:Y:S02]  /*00b0*/  SHF.R.S32.HI R21, RZ, 0x1f, R20 ;  /* 0x0000001fff157819 */ /* 0x000fe40000011414 */
[----:B------:R-:W-:Y:S02]  /*00c0*/  CS2R R24, SRZ ;  /* 0x0000000000187805 */ /* 0x000fe4000001ff00 */
[----:B------:R-:W-:Y:S02]  /*00d0*/  CS2R R22, SRZ ;  /* 0x0000000000167805 */ /* 0x000fe4000001ff00 */
[----:B0-----:R-:W-:-:S13]  /*00e0*/  ISETP.GE.AND P0, PT, R2, 0x1, PT ;  /* 0x000000010200780c */ /* 0x001fda0003f06270 */
[----:B------:R-:W-:Y:S05]  /*00f0*/  @!P0 BRA `(.L_x_33670) ;  /* 0x0000000c007c8947 */ /* 0x000fea0003800000 */
[----:B------:R-:W-:Y:S01]  /*0100*/  IADD3 R3, R2, -0x1, RZ ;  /* 0xffffffff02037810 */ /* 0x000fe20007ffe0ff */
[----:B------:R-:W-:Y:S01]  /*0110*/  UMOV UR4, URZ ;  /* 0x0000003f00047c82 */ /* 0x000fe20008000000 */
[----:B------:R-:W-:Y:S01]  /*0120*/  SHF.R.S32.HI R0, RZ, 0x1f, R5 ;  /* 0x0000001fff007819 */ /* 0x000fe20000011405 */
[----:B------:R-:W-:Y:S01]  /*0130*/  HFMA2.MMA R24, -RZ, RZ, 0, 0 ;  /* 0x00000000ff187435 */ /* 0x000fe200000001ff */
[----:B------:R-:W-:Y:S02]  /*0140*/  ISETP.GE.U32.AND P0, PT, R3, 0x3, PT ;  /* 0x000000030300780c */ /* 0x000fe40003f06070 */
[----:B------:R-:W-:Y:S02]  /*0150*/  LEA.HI R0, R0, R5, RZ, 0x2 ;  /* 0x0000000500007211 */ /* 0x000fe400078f10ff */
[----:B------:R-:W-:Y:S02]  /*0160*/  LOP3.LUT R3, R2, 0x3, RZ, 0xc0, !PT ;  /* 0x0000000302037812 */ /* 0x000fe400078ec0ff */
[----:B------:R-:W-:-:S07]  /*0170*/  SHF.R.S32.HI R0, RZ, 0x2, R0 ;  /* 0x00000002ff007819 */ /* 0x000fce0000011400 */
[----:B------:R-:W-:Y:S05]  /*0180*/  @!P0 BRA `(.L_x_33671) ;  /* 0x0000000c00108947 */ /* 0x000fea0003800000 */
[----:B------:R-:W-:Y:S01]  /*0190*/  IADD3 R2, -R3, R2, RZ ;  /* 0x0000000203027210 */ /* 0x000fe20007ffe1ff */
[----:B------:R-:W-:Y:S01]  /*01a0*/  ULDC.64 UR4, c[0x0][0x218] ;  /* 0x0000860000047ab9 */ /* 0x000fe20000000a00 */
[----:B------:R-:W-:Y:S02]  /*01b0*/  CS2R R24, SRZ ;  /* 0x0000000000187805 */ /* 0x000fe4000001ff00 */
[----:B------:R-:W-:Y:S01]  /*01c0*/  LEA R6, P1, R20, UR4, 0x2 ;  /* 0x0000000414067c11 */ /* 0x000fe2000f8210ff */
[----:B------:R-:W-:Y:S01]  /*01d0*/  UMOV UR4, URZ ;  /* 0x0000003f00047c82 */ /* 0x000fe20008000000 */
[----:B------:R-:W-:Y:S02]  /*01e0*/  ISETP.GT.AND P0, PT, R2, RZ, PT ;  /* 0x000000ff0200720c */ /* 0x000fe40003f04270 */
[----:B------:R-:W-:Y:S02]  /*01f0*/  CS2R R22, SRZ ;  /* 0x0000000000167805 */ /* 0x000fe4000001ff00 */
[----:B------:R-:W-:-:S09]  /*0200*/  LEA.HI.X R7, R20, UR5, R21, 0x2, P1 ;  /* 0x0000000514077c11 */ /* 0x000fd200088f1415 */
[----:B------:R-:W-:Y:S05]  /*0210*/  @!P0 BRA `(.L_x_33672) ;  /* 0x00000008007c8947 */ /* 0x000fea0003800000 */
[----:B------:R-:W-:Y:S02]  /*0220*/  ISETP.GT.AND P1, PT, R2, 0xc, PT ;  /* 0x0000000c0200780c */ /* 0x000fe40003f24270 */
[----:B------:R-:W-:-:S11]  /*0230*/  PLOP3.LUT P0, PT, PT, PT, PT, 0x80, 0x0 ;  /* 0x000000000000781c */ /* 0x000fd60003f0f070 */
[----:B------:R-:W-:Y:S05]  /*0240*/  @!P1 BRA `(.L_x_33673) ;  /* 0x0000000400949947 */ /* 0x000fea0003800000 */
[----:B------:R-:W-:-:S13]  /*0250*/  PLOP3.LUT P0, PT, PT, PT, PT, 0x8, 0x0 ;  /* 0x000000000000781c */ /* 0x000fda0003f0e170 */
.L_x_33674:
[C---:B------:R-:W-:Y:S01]  /*0260*/  IMAD.WIDE R28, R0.reuse, 0x10, R6 ;  /* 0x00000010001c7825 */ /* 0x040fe200078e0206 */
[----:B------:R-:W2:Y:S04]  /*0270*/  LDG.E.128 R8, desc[UR6][R6.64] ;  /* 0x0000000606087981 */ /* 0x000ea8000c1e1d00 */
[----:B------:R-:W3:Y:S01]  /*0280*/  LDG.E.128 R16, desc[UR6][R28.64] ;  /* 0x000000061c107981 */ /* 0x000ee2000c1e1d00 */
[----:B------:R-:W-:-:S05]  /*0290*/  IMAD.WIDE R26, R0, 0x10, R28 ;  /* 0x00000010001a7825 */ /* 0x000fca00078e021c */
[----:B------:R0:W4:Y:S02]  /*02a0*/  LDG.E.128 R4, desc[UR6][R26.64] ;  /* 0x000000061a047981 */ /* 0x000124000c1e1d00 */
[----:B0-----:R-:W-:-:S05]  /*02b0*/  IMAD.WIDE R26, R0, 0x10, R26 ;  /* 0x00000010001a7825 */ /* 0x001fca00078e021a */
[----:B------:R4:W5:Y:S01]  /*02c0*/  LDG.E.128 R12, desc[UR6][R26.64] ;  /* 0x000000061a0c7981 */ /* 0x000962000c1e1d00 */
[----:B------:R-:W-:-:S04]  /*02d0*/  IMAD.WIDE R28, R0, 0x10, R26 ;  /* 0x00000010001c7825 */ /* 0x000fc800078e021a */
[----:B--2---:R-:W-:Y:S01]  /*02e0*/  FADD R23, R8, R23 ;  /* 0x0000001708177221 */ /* 0x004fe20000000000 */
[----:B------:R-:W-:Y:S01]  /*02f0*/  FADD R22, R9, R22 ;  /* 0x0000001609167221 */ /* 0x000fe20000000000 */
[----:B------:R-:W-:Y:S01]  /*0300*/  FADD R9, R10, R25 ;  /* 0x000000190a097221 */ /* 0x000fe20000000000 */
[----:B------:R-:W-:Y:S01]  /*0310*/  FADD R24, R11, R24 ;  /* 0x000000180b187221 */ /* 0x000fe20000000000 */
[----:B---3--:R-:W-:Y:S01]  /*0320*/  FADD R25, R23, R16 ;  /* 0x0000001017197221 */ /* 0x008fe20000000000 */
[----:B------:R-:W-:Y:S01]  /*0330*/  FADD R16, R22, R17 ;  /* 0x0000001116107221 */ /* 0x000fe20000000000 */
[----:B------:R-:W-:Y:S01]  /*0340*/  FADD R17, R9, R18 ;  /* 0x0000001209117221 */ /* 0x000fe20000000000 */
[----:B------:R-:W-:Y:S01]  /*0350*/  IMAD.WIDE R22, R0, 0x10, R28 ;  /* 0x0000001000167825 */ /* 0x000fe200078e021c */
[----:B------:R0:W2:Y:S03]  /*0360*/  LDG.E.128 R8, desc[UR6][R28.64] ;  /* 0x000000061c087981 */ /* 0x0000a6000c1e1d00 */
[----:B------:R-:W-:Y:S01]  /*0370*/  FADD R24, R24, R19 ;  /* 0x0000001318187221 */ /* 0x000fe20000000000 */
[----:B----4-:R-:W-:Y:S01]  /*0380*/  FADD R26, R16, R5 ;  /* 0x00000005101a7221 */ /* 0x010fe20000000000 */
[----:B------:R-:W-:Y:S01]  /*0390*/  FADD R27, R25, R4 ;  /* 0x00000004191b7221 */ /* 0x000fe20000000000 */
[----:B0-----:R-:W-:-:S02]  /*03a0*/  FADD R29, R17, R6 ;  /* 0x00000006111d7221 */ /* 0x001fc40000000000 */
[----:B------:R0:W3:Y:S01]  /*03b0*/  LDG.E.128 R16, desc[UR6][R22.64] ;  /* 0x0000000616107981 */ /* 0x0000e2000c1e1d00 */
[----:B------:R-:W-:Y:S01]  /*03c0*/  FADD R28, R24, R7 ;  /* 0x00000007181c7221 */ /* 0x000fe20000000000 */
[----:B-----5:R-:W-:Y:S01]  /*03d0*/  FADD R27, R27, R12 ;  /* 0x0000000c1b1b7221 */ /* 0x020fe20000000000 */
[----:B------:R-:W-:Y:S01]  /*03e0*/  FADD R26, R26, R13 ;  /* 0x0000000d1a1a7221 */ /* 0x000fe20000000000 */
[----:B0-----:R-:W-:-:S04]  /*03f0*/  IMAD.WIDE R22, R0, 0x10, R22 ;  /* 0x0000001000167825 */ /* 0x001fc800078e0216 */
[----:B------:R-:W-:Y:S01]  /*0400*/  FADD R29, R29, R14 ;  /* 0x0000000e1d1d7221 */ /* 0x000fe20000000000 */
[----:B------:R0:W4:Y:S01]  /*0410*/  LDG.E.128 R4, desc[UR6][R22.64] ;  /* 0x0000000616047981 */ /* 0x000122000c1e1d00 */
[----:B------:R-:W-:-:S04]  /*0420*/  IMAD.WIDE R24, R0, 0x10, R22 ;  /* 0x0000001000187825 */ /* 0x000fc800078e0216 */
[----:B------:R-:W-:Y:S02]  /*0430*/  FADD R28, R28, R15 ;  /* 0x0000000f1c1c7221 */ /* 0x000fe40000000000 */
[----:B------:R1:W5:Y:S01]  /*0440*/  LDG.E.128 R12, desc[UR6][R24.64] ;  /* 0x00000006180c7981 */ /* 0x000362000c1e1d00 */
[----:B--2---:R-:W-:Y:S01]  /*0450*/  FADD R27, R27, R8 ;  /* 0x000000081b1b7221 */ /* 0x004fe20000000000 */
[----:B------:R-:W-:Y:S01]  /*0460*/  FADD R26, R26, R9 ;  /* 0x000000091a1a7221 */ /* 0x000fe20000000000 */
[----:B------:R-:W-:-:S04]  /*0470*/  IMAD.WIDE R8, R0, 0x10, R24 ;  /* 0x0000001000087825 */ /* 0x000fc800078e0218 */
[----:B------:R-:W-:Y:S01]  /*0480*/  FADD R29, R29, R10 ;  /* 0x0000000a1d1d7221 */ /* 0x000fe20000000000 */
[----:B------:R-:W-:Y:S01]  /*0490*/  FADD R28, R28, R11 ;  /* 0x0000000b1c1c7221 */ /* 0x000fe20000000000 */
[----:B---3--:R-:W-:Y:S01]  /*04a0*/  FADD R27, R27, R16 ;  /* 0x000000101b1b7221 */ /* 0x008fe20000000000 */
[----:B------:R-:W-:Y:S01]  /*04b0*/  FADD R26, R26, R17 ;  /* 0x000000111a1a7221 */ /* 0x000fe20000000000 */
[----:B------:R-:W-:-:S04]  /*04c0*/  IMAD.WIDE R16, R0, 0x10, R8 ;  /* 0x0000001000107825 */ /* 0x000fc800078e0208 */
[----:B------:R-:W-:Y:S01]  /*04d0*/  FADD R29, R29, R18 ;  /* 0x000000121d1d7221 */ /* 0x000fe20000000000 */
[----:B------:R-:W2:Y:S01]  /*04e0*/  LDG.E.128 R8, desc[UR6][R8.64] ;  /* 0x0000000608087981 */ /* 0x000ea2000c1e1d00 */
[----:B------:R-:W-:Y:S01]  /*04f0*/  FADD R28, R28, R19 ;  /* 0x000000131c1c7221 */ /* 0x000fe20000000000 */
[C---:B0-----:R-:W-:Y:S02]  /*0500*/  IMAD.WIDE R22, R0.reuse, 0x10, R16 ;  /* 0x0000001000167825 */ /* 0x041fe400078e0210 */
[----:B------:R-:W3:Y:S02]  /*0510*/  LDG.E.128 R16, desc[UR6][R16.64] ;  /* 0x0000000610107981 */ /* 0x000ee4000c1e1d00 */
[----:B-1----:R-:W-:-:S04]  /*0520*/  IMAD.WIDE R24, R0, 0x10, R22 ;  /* 0x0000001000187825 */ /* 0x002fc800078e0216 */
[----:B----4-:R-:W-:Y:S01]  /*0530*/  FADD R27, R27, R4 ;  /* 0x000000041b1b7221 */ /* 0x010fe20000000000 */
[----:B------:R-:W-:Y:S01]  /*0540*/  FADD R26, R26, R5 ;  /* 0x000000051a1a7221 */ /* 0x000fe20000000000 */
[----:B------:R-:W-:Y:S01]  /*0550*/  FADD R29, R29, R6 ;  /* 0x000000061d1d7221 */ /* 0x000fe20000000000 */
[----:B------:R-:W-:Y:S02]  /*0560*/  FADD R28, R28, R7 ;  /* 0x000000071c1c7221 */ /* 0x000fe40000000000 */
[----:B------:R0:W4:Y:S01]  /*0570*/  LDG.E.128 R4, desc[UR6][R22.64] ;  /* 0x0000000616047981 */ /* 0x000122000c1e1d00 */
[----:B-----5:R-:W-:Y:S01]  /*0580*/  FADD R27, R27, R12 ;  /* 0x0000000c1b1b7221 */ /* 0x020fe20000000000 */
[----:B------:R-:W-:Y:S01]  /*0590*/  FADD R26, R26, R13 ;  /* 0x0000000d1a1a7221 */ /* 0x000fe20000000000 */
[----:B------:R-:W-:Y:S01]  /*05a0*/  FADD R29, R29, R14 ;  /* 0x0000000e1d1d7221 */ /* 0x000fe20000000000 */
[----:B------:R-:W-:Y:S02]  /*05b0*/  FADD R28, R28, R15 ;  /* 0x0000000f1c1c7221 */ /* 0x000fe40000000000 */
[----:B------:R4:W5:Y:S01]  /*05c0*/  LDG.E.128 R12, desc[UR6][R24.64] ;  /* 0x00000006180c7981 */ /* 0x000962000c1e1d00 */
[----:B--2---:R-:W-:Y:S01]  /*05d0*/  FADD R27, R27, R8 ;  /* 0x000000081b1b7221 */ /* 0x004fe20000000000 */
[----:B------:R-:W-:Y:S01]  /*05e0*/  FADD R26, R26, R9 ;  /* 0x000000091a1a7221 */ /* 0x000fe20000000000 */
[----:B------:R-:W-:-:S04]  /*05f0*/  IMAD.WIDE R8, R0, 0x10, R24 ;  /* 0x0000001000087825 */ /* 0x000fc800078e0218 */
[----:B---3--:R-:W-:Y:S01]  /*0600*/  FADD R27, R27, R16 ;  /* 0x000000101b1b7221 */ /* 0x008fe20000000000 */
[----:B------:R-:W-:Y:S01]  /*0610*/  FADD R26, R26, R17 ;  /* 0x000000111a1a7221 */ /* 0x000fe20000000000 */
[----:B------:R-:W-:-:S04]  /*0620*/  IMAD.WIDE R16, R0, 0x10, R8 ;  /* 0x0000001000107825 */ /* 0x000fc800078e0208 */
[----:B------:R-:W-:Y:S01]  /*0630*/  FADD R29, R29, R10 ;  /* 0x0000000a1d1d7221 */ /* 0x000fe20000000000 */
[----:B------:R-:W-:Y:S02]  /*0640*/  FADD R28, R28, R11 ;  /* 0x0000000b1c1c7221 */ /* 0x000fe40000000000 */
[----:B------:R-:W2:Y:S01]  /*0650*/  LDG.E.128 R8, desc[UR6][R8.64] ;  /* 0x0000000608087981 */ /* 0x000ea2000c1e1d00 */
[----:B0-----:R-:W-:-:S04]  /*0660*/  IMAD.WIDE R22, R0, 0x10, R16 ;  /* 0x0000001000167825 */ /* 0x001fc800078e0210 */
[----:B------:R-:W-:Y:S01]  /*0670*/  FADD R29, R29, R18 ;  /* 0x000000121d1d7221 */ /* 0x000fe20000000000 */
[----:B------:R-:W-:Y:S02]  /*0680*/  FADD R28, R28, R19 ;  /* 0x000000131c1c7221 */ /* 0x000fe40000000000 */
[----:B------:R-:W3:Y:S01]  /*0690*/  LDG.E.128 R16, desc[UR6][R16.64] ;  /* 0x0000000610107981 */ /* 0x000ee2000c1e1d00 */
[----:B----4-:R-:W-:Y:S01]  /*06a0*/  FADD R25, R27, R4 ;  /* 0x000000041b197221 */ /* 0x010fe20000000000 */
[----:B------:R-:W-:Y:S01]  /*06b0*/  FADD R24, R26, R5 ;  /* 0x000000051a187221 */ /* 0x000fe20000000000 */
[----:B------:R-:W-:Y:S01]  /*06c0*/  FADD R29, R29, R6 ;  /* 0x000000061d1d7221 */ /* 0x000fe20000000000 */
[----:B------:R-:W-:Y:S01]  /*06d0*/  FADD R28, R28, R7 ;  /* 0x000000071c1c7221 */ /* 0x000fe20000000000 */
[----:B------:R-:W-:Y:S01]  /*06e0*/  IMAD.WIDE R26, R0, 0x10, R22 ;  /* 0x00000010001a7825 */ /* 0x000fe200078e0216 */
[----:B------:R-:W4:Y:S03]  /*06f0*/  LDG.E.128 R4, desc[UR6][R22.64] ;  /* 0x0000000616047981 */ /* 0x000f26000c1e1d00 */
[----:B-----5:R-:W-:Y:S01]  /*0700*/  FADD R25, R25, R12 ;  /* 0x0000000c19197221 */ /* 0x020fe20000000000 */
[----:B------:R-:W-:Y:S01]  /*0710*/  FADD R24, R24, R13 ;  /* 0x0000000d18187221 */ /* 0x000fe20000000000 */
[----:B------:R-:W-:Y:S01]  /*0720*/  FADD R29, R29, R14 ;  /* 0x0000000e1d1d7221 */ /* 0x000fe20000000000 */
[----:B------:R-:W-:-:S02]  /*0730*/  FADD R28, R28, R15 ;  /* 0x0000000f1c1c7221 */ /* 0x000fc40000000000 */
[----:B------:R-:W5:Y:S01]  /*0740*/  LDG.E.128 R12, desc[UR6][R26.64] ;  /* 0x000000061a0c7981 */ /* 0x000f62000c1e1d00 */
[----:B------:R-:W-:-:S04]  /*0750*/  IADD3 R2, R2, -0x10, RZ ;  /* 0xfffffff002027810 */ /* 0x000fc80007ffe0ff */
[----:B------:R-:W-:Y:S01]  /*0760*/  ISETP.GT.AND P1, PT, R2, 0xc, PT ;  /* 0x0000000c0200780c */ /* 0x000fe20003f24270 */
[----:B------:R-:W-:Y:S01]  /*0770*/  UIADD3 UR4, UR4, 0x10, URZ ;  /* 0x0000001004047890 */ /* 0x000fe2000fffe03f */
[----:B--2---:R-:W-:Y:S01]  /*0780*/  FADD R25, R25, R8 ;  /* 0x0000000819197221 */ /* 0x004fe20000000000 */
        /* <DEDUP_REMOVED lines=11> */
[----:B------:R-:W-:-:S04]  /*0840*/  IMAD.WIDE R6, R0, 0x10, R26 ;  /* 0x0000001000067825 */ /* 0x000fc800078e021a */
[----:B-----5:R-:W-:Y:S01]  /*0850*/  FADD R23, R25, R12 ;  /* 0x0000000c19177221 */ /* 0x020fe20000000000 */
[----:B------:R-:W-:Y:S01]  /*0860*/  FADD R22, R24, R13 ;  /* 0x0000000d18167221 */ /* 0x000fe20000000000 */
[----:B------:R-:W-:Y:S01]  /*0870*/  FADD R25, R29, R14 ;  /* 0x0000000e1d197221 */ /* 0x000fe20000000000 */
[----:B------:R-:W-:Y:S01]  /*0880*/  FADD R24, R28, R15 ;  /* 0x0000000f1c187221 */ /* 0x000fe20000000000 */
[----:B------:R-:W-:Y:S06]  /*0890*/  @P1 BRA `(.L_x_33674) ;  /* 0xfffffff800701947 */ /* 0x000fec000383ffff */
.L_x_33673:
[----:B------:R-:W-:-:S13]  /*08a0*/  ISETP.GT.AND P1, PT, R2, 0x4, PT ;  /* 0x000000040200780c */ /* 0x000fda0003f24270 */
[----:B------:R-:W-:Y:S05]  /*08b0*/  @!P1 BRA `(.L_x_33675) ;  /* 0x0000000000cc9947 */ /* 0x000fea0003800000 */
[C---:B------:R-:W-:Y:S02]  /*08c0*/  IMAD.WIDE R16, R0.reuse, 0x10, R6 ;  /* 0x0000001000107825 */ /* 0x040fe400078e0206 */
[----:B------:R-:W2:Y:S02]  /*08d0*/  LDG.E.128 R4, desc[UR6][R6.64] ;  /* 0x0000000606047981 */ /* 0x000ea4000c1e1d00 */
[C---:B------:R-:W-:Y:S02]  /*08e0*/  IMAD.WIDE R28, R0.reuse, 0x10, R16 ;  /* 0x00000010001c7825 */ /* 0x040fe400078e0210 */
[----:B------:R-:W3:Y:S04]  /*08f0*/  LDG.E.128 R16, desc[UR6][R16.64] ;  /* 0x0000000610107981 */ /* 0x000ee8000c1e1d00 */
[----:B------:R-:W4:Y:S01]  /*0900*/  LDG.E.128 R12, desc[UR6][R28.64] ;  /* 0x000000061c0c7981 */ /* 0x000f22000c1e1d00 */
[----:B------:R-:W-:-:S05]  /*0910*/  IMAD.WIDE R26, R0, 0x10, R28 ;  /* 0x00000010001a7825 */ /* 0x000fca00078e021c */
        /* <DEDUP_REMOVED lines=10> */
[----:B----4-:R-:W-:Y:S01]  /*09c0*/  FADD R23, R23, R12 ;  /* 0x0000000c17177221 */ /* 0x010fe20000000000 */
[----:B------:R-:W-:Y:S01]  /*09d0*/  FADD R22, R22, R13 ;  /* 0x0000000d16167221 */ /* 0x000fe20000000000 */
[----:B------:R-:W2:Y:S01]  /*09e0*/  LDG.E.128 R4, desc[UR6][R4.64] ;  /* 0x0000000604047981 */ /* 0x000ea2000c1e1d00 */
[----:B------:R-:W-:Y:S01]  /*09f0*/  FADD R24, R24, R19 ;  /* 0x0000001318187221 */ /* 0x000fe20000000000 */
[----:B------:R-:W-:Y:S02]  /*0a00*/  IMAD.WIDE R12, R0, 0x10, R16 ;  /* 0x00000010000c7825 */ /* 0x000fe400078e0210 */
[----:B------:R-:W3:Y:S02]  /*0a10*/  LDG.E.128 R16, desc[UR6][R16.64] ;  /* 0x0000000610107981 */ /* 0x000ee4000c1e1d00 */
[----:B------:R-:W-:Y:S01]  /*0a20*/  FADD R25, R25, R14 ;  /* 0x0000000e19197221 */ /* 0x000fe20000000000 */
[----:B------:R-:W-:Y:S01]  /*0a30*/  FADD R24, R24, R15 ;  /* 0x0000000f18187221 */ /* 0x000fe20000000000 */
[----:B0-----:R-:W-:-:S02]  /*0a40*/  IMAD.WIDE R26, R0, 0x10, R12 ;  /* 0x00000010001a7825 */ /* 0x001fc400078e020c */
[----:B------:R-:W4:Y:S02]  /*0a50*/  LDG.E.128 R12, desc[UR6][R12.64] ;  /* 0x000000060c0c7981 */ /* 0x000f24000c1e1d00 */
[----:B-----5:R-:W-:Y:S01]  /*0a60*/  FADD R23, R23, R8 ;  /* 0x0000000817177221 */ /* 0x020fe20000000000 */
[----:B------:R-:W-:Y:S01]  /*0a70*/  FADD R22, R22, R9 ;  /* 0x0000000916167221 */ /* 0x000fe20000000000 */
[----:B------:R-:W-:Y:S01]  /*0a80*/  FADD R25, R25, R10 ;  /* 0x0000000a19197221 */ /* 0x000fe20000000000 */
[----:B------:R-:W-:Y:S02]  /*0a90*/  FADD R24, R24, R11 ;  /* 0x0000000b18187221 */ /* 0x000fe40000000000 */
[----:B------:R-:W5:Y:S01]  /*0aa0*/  LDG.E.128 R8, desc[UR6][R26.64] ;  /* 0x000000061a087981 */ /* 0x000f62000c1e1d00 */
[----:B------:R-:W-:Y:S02]  /*0ab0*/  PLOP3.LUT P0, PT, PT, PT, PT, 0x8, 0x0 ;  /* 0x000000000000781c */ /* 0x000fe40003f0e170 */
[----:B------:R-:W-:Y:S01]  /*0ac0*/  IADD3 R2, R2, -0x8, RZ ;  /* 0xfffffff802027810 */ /* 0x000fe20007ffe0ff */
        /* <DEDUP_REMOVED lines=17> */
[----:B------:R-:W-:-:S07]  /*0be0*/  FADD R24, R24, R11 ;  /* 0x0000000b18187221 */ /* 0x000fce0000000000 */
.L_x_33675:
[----:B------:R-:W-:-:S13]  /*0bf0*/  ISETP.NE.OR P0, PT, R2, RZ, P0 ;  /* 0x000000ff0200720c */ /* 0x000fda0000705670 */
[----:B------:R-:W-:Y:S05]  /*0c00*/  @!P0 BRA `(.L_x_33671) ;  /* 0x0000000000708947 */ /* 0x000fea0003800000 */
.L_x_33672:
[C---:B------:R-:W-:Y:S02]  /*0c10*/  IMAD.WIDE R8, R0.reuse, 0x10, R6 ;  /* 0x0000001000087825 */ /* 0x040fe400078e0206 */
[----:B------:R-:W2:Y:S02]  /*0c20*/  LDG.E.128 R4, desc[UR6][R6.64] ;  /* 0x0000000606047981 */ /* 0x000ea4000c1e1d00 */
[C---:B------:R-:W-:Y:S02]  /*0c30*/  IMAD.WIDE R28, R0.reuse, 0x10, R8 ;  /* 0x00000010001c7825 */ /* 0x040fe400078e0208 */
[----:B------:R-:W3:Y:S02]  /*0c40*/  LDG.E.128 R8, desc[UR6][R8.64] ;  /* 0x0000000608087981 */ /* 0x000ee4000c1e1d00 */
[----:B------:R-:W-:Y:S02]  /*0c50*/  IMAD.WIDE R26, R0, 0x10, R28 ;  /* 0x00000010001a7825 */ /* 0x000fe400078e021c */
[----:B------:R-:W4:Y:S04]  /*0c60*/  LDG.E.128 R12, desc[UR6][R28.64] ;  /* 0x000000061c0c7981 */ /* 0x000f28000c1e1d00 */
[----:B------:R-:W5:Y:S01]  /*0c70*/  LDG.E.128 R16, desc[UR6][R26.64] ;  /* 0x000000061a107981 */ /* 0x000f62000c1e1d00 */
[----:B------:R-:W-:Y:S01]  /*0c80*/  IADD3 R2, R2, -0x4, RZ ;  /* 0xfffffffc02027810 */ /* 0x000fe20007ffe0ff */
[----:B------:R-:W-:-:S03]  /*0c90*/  UIADD3 UR4, UR4, 0x4, URZ ;  /* 0x0000000404047890 */ /* 0x000fc6000fffe03f */
[----:B------:R-:W-:Y:S01]  /*0ca0*/  ISETP.NE.AND P0, PT, R2, RZ, PT ;  /* 0x000000ff0200720c */ /* 0x000fe20003f05270 */
[----:B--2---:R-:W-:Y:S01]  /*0cb0*/  FADD R23, R4, R23 ;  /* 0x0000001704177221 */ /* 0x004fe20000000000 */
[----:B------:R-:W-:Y:S01]  /*0cc0*/  FADD R22, R5, R22 ;  /* 0x0000001605167221 */ /* 0x000fe20000000000 */
[----:B------:R-:W-:Y:S01]  /*0cd0*/  FADD R25, R6, R25 ;  /* 0x0000001906197221 */ /* 0x000fe20000000000 */
[----:B------:R-:W-:Y:S01]  /*0ce0*/  FADD R24, R7, R24 ;  /* 0x0000001807187221 */ /* 0x000fe20000000000 */
[----:B------:R-:W-:-:S04]  /*0cf0*/  IMAD.WIDE R6, R0, 0x10, R26 ;  /* 0x0000001000067825 */ /* 0x000fc800078e021a */
        /* <DEDUP_REMOVED lines=8> */
[----:B-----5:R-:W-:Y:S01]  /*0d80*/  FADD R23, R23, R16 ;  /* 0x0000001017177221 */ /* 0x020fe20000000000 */
[----:B------:R-:W-:Y:S01]  /*0d90*/  FADD R22, R22, R17 ;  /* 0x0000001116167221 */ /* 0x000fe20000000000 */
[----:B------:R-:W-:Y:S01]  /*0da0*/  FADD R25, R25, R18 ;  /* 0x0000001219197221 */ /* 0x000fe20000000000 */
[----:B------:R-:W-:Y:S01]  /*0db0*/  FADD R24, R24, R19 ;  /* 0x0000001318187221 */ /* 0x000fe20000000000 */
[----:B------:R-:W-:Y:S06]  /*0dc0*/  @P0 BRA `(.L_x_33672) ;  /* 0xfffffffc00900947 */ /* 0x000fec000383ffff */
.L_x_33671:
[----:B------:R-:W-:-:S13]  /*0dd0*/  ISETP.NE.AND P0, PT, R3, RZ, PT ;  /* 0x000000ff0300720c */ /* 0x000fda0003f05270 */
[----:B------:R-:W-:Y:S05]  /*0de0*/  @!P0 BRA `(.L_x_33670) ;  /* 0x0000000000408947 */ /* 0x000fea0003800000 */
[----:B------:R-:W-:Y:S01]  /*0df0*/  IMAD R5, R0, UR4, RZ ;  /* 0x0000000400057c24 */ /* 0x000fe2000f8e02ff */
[----:B------:R-:W-:-:S03]  /*0e00*/  ULDC.64 UR4, c[0x0][0x218] ;  /* 0x0000860000047ab9 */ /* 0x000fc60000000a00 */
[----:B------:R-:W-:-:S03]  /*0e10*/  IMAD.WIDE R4, R5, 0x4, R20 ;  /* 0x0000000405047825 */ /* 0x000fc600078e0214 */
[----:B------:R-:W-:-:S04]  /*0e20*/  LEA R8, P0, R4, UR4, 0x2 ;  /* 0x0000000404087c11 */ /* 0x000fc8000f8010ff */
[----:B------:R-:W-:-:S09]  /*0e30*/  LEA.HI.X R9, R4, UR5, R5, 0x2, P0 ;  /* 0x0000000504097c11 */ /* 0x000fd200080f1405 */
.L_x_33676:
[----:B------:R-:W-:Y:S02]  /*0e40*/  MOV R10, R8 ;  /* 0x00000008000a7202 */ /* 0x000fe40000000f00 */
[----:B------:R-:W-:-:S05]  /*0e50*/  MOV R11, R9 ;  /* 0x00000009000b7202 */ /* 0x000fca0000000f00 */
[----:B------:R-:W2:Y:S01]  /*0e60*/  LDG.E.128 R4, desc[UR6][R10.64] ;  /* 0x000000060a047981 */ /* 0x000ea2000c1e1d00 */
[----:B------:R-:W-:Y:S01]  /*0e70*/  IADD3 R3, R3, -0x1, RZ ;  /* 0xffffffff03037810 */ /* 0x000fe20007ffe0ff */
[----:B------:R-:W-:-:S03]  /*0e80*/  IMAD.WIDE R8, R0, 0x10, R10 ;  /* 0x0000001000087825 */ /* 0x000fc600078e020a */
[----:B------:R-:W-:Y:S01]  /*0e90*/  ISETP.NE.AND P0, PT, R3, RZ, PT ;  /* 0x000000ff0300720c */ /* 0x000fe20003f05270 */
[----:B--2---:R-:W-:Y:S01]  /*0ea0*/  FADD R23, R4, R23 ;  /* 0x0000001704177221 */ /* 0x004fe20000000000 */
[----:B------:R-:W-:Y:S01]  /*0eb0*/  FADD R22, R5, R22 ;  /* 0x0000001605167221 */ /* 0x000fe20000000000 */
[----:B------:R-:W-:Y:S01]  /*0ec0*/  FADD R25, R6, R25 ;  /* 0x0000001906197221 */ /* 0x000fe20000000000 */
[----:B------:R-:W-:-:S09]  /*0ed0*/  FADD R24, R7, R24 ;  /* 0x0000001807187221 */ /* 0x000fd20000000000 */
[----:B------:R-:W-:Y:S05]  /*0ee0*/  @P0 BRA `(.L_x_33676) ;  /* 0xfffffffc00d40947 */ /* 0x000fea000383ffff */
.L_x_33670:
[----:B------:R-:W0:Y:S01]  /*0ef0*/  F2F.BF16.F32 R2, R22 ;  /* 0x0000001600027304 */ /* 0x000e220000202000 */
[----:B------:R-:W-:Y:S02]  /*0f00*/  ULDC.64 UR4, c[0x0][0x210] ;  /* 0x0000840000047ab9 */ /* 0x000fe40000000a00 */
[----:B------:R-:W-:-:S05]  /*0f10*/  LEA R4, P0, R20, UR4, 0x1 ;  /* 0x0000000414047c11 */ /* 0x000fca000f8008ff */
[----:B------:R-:W-:Y:S01]  /*0f20*/  F2F.BF16.F32 R25, R25 ;  /* 0x0000001900197304 */ /* 0x000fe20000202000 */
[----:B0-----:R-:W-:-:S07]  /*0f30*/  IMAD.WIDE.U32 R2, R2, 0x10000, RZ ;  /* 0x0001000002027825 */ /* 0x001fce00078e00ff */
[----:B------:R-:W0:Y:S08]  /*0f40*/  F2F.BF16.F32 R24, R24 ;  /* 0x0000001800187304 */ /* 0x000e300000202000 */
[----:B------:R-:W1:Y:S01]  /*0f50*/  F2F.BF16.F32 R23, R23 ;  /* 0x0000001700177304 */ /* 0x000e620000202000 */
[----:B0-----:R-:W-:-:S04]  /*0f60*/  PRMT R5, R25, 0x5410, R24 ;  /* 0x0000541019057816 */ /* 0x001fc80000000018 */
[----:B------:R-:W-:Y:S02]  /*0f70*/  LOP3.LUT R3, R5, R3, RZ, 0xfc, !PT ;  /* 0x0000000305037212 */ /* 0x000fe400078efcff */
[----:B------:R-:W-:Y:S02]  /*0f80*/  LEA.HI.X R5, R20, UR5, R21, 0x1, P0 ;  /* 0x0000000514057c11 */ /* 0x000fe400080f0c15 */
[----:B-1----:R-:W-:-:S05]  /*0f90*/  LOP3.LUT R2, R2, R23, RZ, 0xfc, !PT ;  /* 0x0000001702027212 */ /* 0x002fca00078efcff */
[----:B------:R-:W-:Y:S01]  /*0fa0*/  STG.E.64 desc[UR6][R4.64], R2 ;  /* 0x0000000204007986 */ /* 0x000fe2000c101b06 */
[----:B------:R-:W-:Y:S05]  /*0fb0*/  EXIT ;  /* 0x000000000000794d */ /* 0x000fea0003800000 */
.L_x_33677:
        /* <DEDUP_REMOVED lines=12> */
.L_x_35644:


//--------------------- .text._ZN18transformer_engine6detail38cast_transpose_fused_kernel_notalignedILb1ELb0ELb0EfNS_16CTDBiasDActParamI13__nv_bfloat16S3_ffEELi4ELi2ENS_5EmptyELPFffRKS5_E0EEEvT3_mmm --------------------------
	.section	.text._ZN18transformer_engine6detail38cast_transpose_fused_kernel_notalignedILb1ELb0ELb0EfNS_16CTDBiasDActParamI13__nv_bfloat16S3_ffEELi4ELi2ENS_5EmptyELPFffRKS5_E0EEEvT3_mmm,"ax",@progbits
	.align	128
        .global         _ZN18transformer_engine6detail38cast_transpose_fused_kernel_notalignedILb1ELb0ELb0EfNS_16CTDBiasDActParamI13__nv_bfloat16S3_ffEELi4ELi2ENS_5EmptyELPFffRKS5_E0EEEvT3_mmm
        .type           _ZN18transformer_engine6detail38cast_transpose_fused_kernel_notalignedILb1ELb0ELb0EfNS_16CTDBiasDActParamI13__nv_bfloat16S3_ffEELi4ELi2ENS_5EmptyELPFffRKS5_E0EEEvT3_mmm,@function
        .size           _ZN18transformer_engine6detail38cast_transpose_fused_kernel_notalignedILb1ELb0ELb0EfNS_16CTDBiasDActParamI13__nv_bfloat16S3_ffEELi4ELi2ENS_5EmptyELPFffRKS5_E0EEEvT3_mmm,(.L_x_35244 - _ZN18transformer_engine6detail38cast_transpose_fused_kernel_notalignedILb1ELb0ELb0EfNS_16CTDBiasDActParamI13__nv_bfloat16S3_ffEELi4ELi2ENS_5EmptyELPFffRKS5_E0EEEvT3_mmm)
        .other          _ZN18transformer_engine6detail38cast_transpose_fused_kernel_notalignedILb1ELb0ELb0EfNS_16CTDBiasDActParamI13__nv_bfloat16S3_ffEELi4ELi2ENS_5EmptyELPFffRKS5_E0EEEvT3_mmm,@"STO_CUDA_ENTRY STV_DEFAULT"
_ZN18transformer_engine6detail38cast_transpose_fused_kernel_notalignedILb1ELb0ELb0EfNS_16CTDBiasDActParamI13__nv_bfloat16S3_ffEELi4ELi2ENS_5EmptyELPFffRKS5_E0EEEvT3_mmm:
.text._ZN18transformer_engine6detail38cast_transpose_fused_kernel_notalignedILb1ELb0ELb0EfNS_16CTDBiasDActParamI13__nv_bfloat16S3_ffEELi4ELi2ENS_5EmptyELPFffRKS5_E0EEEvT3_mmm:
        /* <DEDUP_REMOVED lines=20> */
[----:B------:R-:W-:Y:S05]  /*0140*/  CALL.REL.NOINC `($__internal_758_$__cuda_sm20_div_u64) ;  /* 0x00000048005c7944 */ /* 0x000fea0003c00000 */
        /* <DEDUP_REMOVED lines=9> */
.L_x_33678:
        /* <DEDUP_REMOVED lines=22> */
.L_x_33679:
[----:B------:R-:W-:Y:S01]  /*0340*/  ULDC.64 UR16, c[0x0][0x260] ;  /* 0x0000980000107ab9 */ /* 0x000fe20000000a00 */
[----:B------:R-:W-:Y:S01]  /*0350*/  ULDC.64 UR6, c[0x0][0x258] ;  /* 0x0000960000067ab9 */ /* 0x000fe20000000a00 */
[----:B------:R-:W-:Y:S01]  /*0360*/  USHF.R.U64 UR12, UR16, 0x1, UR17 ;  /* 0x00000001100c7899 */ /* 0x000fe20008001211 */
[C---:B------:R-:W-:Y:S01]  /*0370*/  SHF.L.U64.HI R0, R52.reuse, 0x5, R53 ;  /* 0x0000000534007819 */ /* 0x040fe20000010235 */
[----:B------:R-:W-:Y:S01]  /*0380*/  USHF.R.U64 UR14, UR6, 0x2, UR7 ;  /* 0x00000002060e7899 */ /* 0x000fe20008001207 */
[----:B------:R-:W-:Y:S01]  /*0390*/  SHF.L.U64.HI R2, R7, 0x5, R6 ;  /* 0x0000000507027819 */ /* 0x000fe20000010206 */
[----:B------:R-:W-:Y:S01]  /*03a0*/  USHF.R.U32.HI UR13, URZ, 0x1, UR17 ;  /* 0x000000013f0d7899 */ /* 0x000fe20008011611 */
[----:B------:R-:W-:Y:S01]  /*03b0*/  IMAD.SHL.U32 R8, R5, 0x4, RZ ;  /* 0x0000000405087824 */ /* 0x000fe200078e00ff */
[----:B------:R-:W-:Y:S01]  /*03c0*/  USHF.R.U32.HI UR15, URZ, 0x2, UR7 ;  /* 0x000000023f0f7899 */ /* 0x000fe20008011607 */
[----:B------:R-:W-:Y:S01]  /*03d0*/  LEA R4, P2, -R52, UR12, 0x5 ;  /* 0x0000000c34047c11 */ /* 0x000fe2000f8429ff */
[----:B------:R-:W-:Y:S01]  /*03e0*/  ULDC.64 UR4, c[0x0][0x230] ;  /* 0x00008c0000047ab9 */ /* 0x000fe20000000a00 */
[----:B------:R-:W-:Y:S01]  /*03f0*/  LEA R3, P1, -R7, UR14, 0x5 ;  /* 0x0000000e07037c11 */ /* 0x000fe2000f8229ff */
[----:B------:R-:W-:Y:S01]  /*0400*/  IMAD R11, R53, UR6, RZ ;  /* 0x00000006350b7c24 */ /* 0x000fe2000f8e02ff */
[----:B------:R-:W-:Y:S01]  /*0410*/  ISETP.NE.U32.AND P0, PT, RZ, UR4, PT ;  /* 0x00000004ff007c0c */ /* 0x000fe2000bf05070 */
[----:B------:R-:W-:Y:S01]  /*0420*/  IMAD.SHL.U32 R21, R7, 0x4, RZ ;  /* 0x0000000407157824 */ /* 0x000fe200078e00ff */
[----:B------:R-:W-:Y:S01]  /*0430*/  IADD3.X R0, ~R0, UR13, RZ, P2, !PT ;  /* 0x0000000d00007c10 */ /* 0x000fe200097fe5ff */
[----:B------:R-:W-:Y:S01]  /*0440*/  IMAD R15, R52, UR7, R11 ;  /* 0x00000007340f7c24 */ /* 0x000fe2000f8e020b */
[----:B------:R-:W-:Y:S01]  /*0450*/  ISETP.LT.U32.AND P2, PT, R4, 0x20, PT ;  /* 0x000000200400780c */ /* 0x000fe20003f41070 */
[----:B------:R-:W-:Y:S01]  /*0460*/  ULDC.64 UR8, c[0x0][0x208] ;  /* 0x0000820000087ab9 */ /* 0x000fe20000000a00 */
[----:B------:R-:W-:Y:S01]  /*0470*/  IADD3.X R2, ~R2, UR15, RZ, P1, !PT ;  /* 0x0000000f02027c10 */ /* 0x000fe20008ffe5ff */
[----:B------:R-:W-:Y:S01]  /*0480*/  ULDC.64 UR18, c[0x0][0x220] ;  /* 0x0000880000127ab9 */ /* 0x000fe20000000a00 */
[----:B------:R-:W-:-:S02]  /*0490*/  ISETP.LT.U32.AND P1, PT, R3, 0x20, PT ;  /* 0x000000200300780c */ /* 0x000fc40003f21070 */
[----:B------:R-:W-:Y:S01]  /*04a0*/  ISETP.NE.AND.EX P0, PT, RZ, UR5, PT, P0 ;  /* 0x00000005ff007c0c */ /* 0x000fe2000bf05300 */
[----:B------:R-:W-:Y:S01]  /*04b0*/  ULDC.64 UR4, c[0x0][0x210] ;  /* 0x0000840000047ab9 */ /* 0x000fe20000000a00 */
[----:B------:R-:W-:Y:S01]  /*04c0*/  ISETP.LT.U32.AND.EX P2, PT, R0, RZ, PT, P2 ;  /* 0x000000ff0000720c */ /* 0x000fe20003f41120 */
[C---:B------:R-:W-:Y:S01]  /*04d0*/  IMAD R0, R5.reuse, -0x4, R40 ;  /* 0xfffffffc05007824 */ /* 0x040fe200078e0228 */
[----:B------:R-:W-:Y:S01]  /*04e0*/  ISETP.LT.U32.AND.EX P1, PT, R2, RZ, PT, P1 ;  /* 0x000000ff0200720c */ /* 0x000fe20003f21110 */
[----:B------:R-:W-:Y:S01]  /*04f0*/  IMAD.SHL.U32 R2, R5, 0x8, RZ ;  /* 0x0000000805027824 */ /* 0x000fe200078e00ff */
[----:B------:R-:W-:Y:S01]  /*0500*/  LOP3.LUT R5, R8, 0x1c, RZ, 0xe2, !PT ;  /* 0x0000001c08057812 */ /* 0x000fe200078ee2ff */
[----:B------:R-:W-:Y:S01]  /*0510*/  IMAD.WIDE.U32 R8, R52, UR6, RZ ;  /* 0x0000000634087c25 */ /* 0x000fe2000f8e00ff */
[----:B------:R-:W-:Y:S02]  /*0520*/  SEL R4, R4, 0x20, P2 ;  /* 0x0000002004047807 */ /* 0x000fe40001000000 */
[----:B------:R-:W-:Y:S01]  /*0530*/  SEL R3, R3, 0x20, P1 ;  /* 0x0000002003037807 */ /* 0x000fe20000800000 */
[----:B------:R-:W-:Y:S01]  /*0540*/  IMAD.IADD R28, R9, 0x1, R15 ;  /* 0x00000001091c7824 */ /* 0x000fe200078e020f */
[----:B------:R-:W-:Y:S01]  /*0550*/  LOP3.LUT R20, R0, 0x1f, RZ, 0xc0, !PT ;  /* 0x0000001f00147812 */ /* 0x000fe200078ec0ff */
[----:B------:R-:W0:Y:S01]  /*0560*/  @P0 LDC.64 R16, c[0x0][0x230] ;  /* 0x00008c00ff100b82 */ /* 0x000e220000000a00 */
[----:B------:R-:W-:-:S02]  /*0570*/  ISETP.GE.U32.AND P1, PT, R5, R4, PT ;  /* 0x000000040500720c */ /* 0x000fc40003f26070 */
[----:B------:R-:W-:Y:S02]  /*0580*/  LOP3.LUT R2, R2, 0x38, RZ, 0xc0, !PT ;  /* 0x0000003802027812 */ /* 0x000fe400078ec0ff */
[----:B------:R-:W-:Y:S02]  /*0590*/  ISETP.LT.U32.AND P1, PT, R20, R3, !P1 ;  /* 0x000000031400720c */ /* 0x000fe40004f21070 */
[----:B------:R-:W-:Y:S01]  /*05a0*/  SHF.L.U64.HI R11, R7, 0x2, R6 ;  /* 0x00000002070b7819 */ /* 0x000fe20000010206 */
[----:B------:R-:W-:Y:S01]  /*05b0*/  IMAD.WIDE.U32 R12, R2, UR14, RZ ;  /* 0x0000000e020c7c25 */ /* 0x000fe2000f8e00ff */
[----:B------:R-:W-:-:S03]  /*05c0*/  LEA R21, P2, R8, R21, 0x1 ;  /* 0x0000001508157211 */ /* 0x000fc600078408ff */
[----:B------:R-:W-:Y:S01]  /*05d0*/  IMAD R33, R2, UR15, RZ ;  /* 0x0000000f02217c24 */ /* 0x000fe2000f8e02ff */
[----:B------:R-:W-:Y:S02]  /*05e0*/  IADD3 R14, P3, R20, R12, RZ ;  /* 0x0000000c140e7210 */ /* 0x000fe40007f7e0ff */
[----:B------:R-:W-:Y:S01]  /*05f0*/  LEA.HI.X R28, R8, R11, R28, 0x1, P2 ;  /* 0x0000000b081c7211 */ /* 0x000fe200010f0c1c */
[----:B------:R-:W-:Y:S01]  /*0600*/  IMAD.IADD R33, R13, 0x1, R33 ;  /* 0x000000010d217824 */ /* 0x000fe200078e0221 */
[C---:B------:R-:W-:Y:S02]  /*0610*/  LEA R59, P2, R21.reuse, UR4, 0x6 ;  /* 0x00000004153b7c11 */ /* 0x040fe4000f8430ff */
[----:B------:R-:W-:Y:S01]  /*0620*/  @!P1 CS2R R10, SRZ ;  /* 0x00000000000a9805 */ /* 0x000fe2000001ff00 */
[----:B------:R-:W-:Y:S01]  /*0630*/  IMAD.X R15, RZ, RZ, R33, P3 ;  /* 0x000000ffff0f7224 */ /* 0x000fe200018e0621 */
[----:B------:R-:W-:Y:S02]  /*0640*/  @P1 IADD3 R2, P3, R14, UR14, RZ ;  /* 0x0000000e0e021c10 */ /* 0x000fe4000ff7e0ff */
[----:B------:R-:W-:Y:S01]  /*0650*/  LEA.HI.X R43, R21, UR5, R28, 0x6, P2 ;  /* 0x00000005152b7c11 */ /* 0x000fe200090f341c */
[----:B0-----:R0:W2:Y:S01]  /*0660*/  @P0 LDG.E R13, desc[UR8][R16.64] ;  /* 0x00000008100d0981 */ /* 0x0010a2000c1e1900 */
[----:B------:R-:W-:-:S02]  /*0670*/  @P1 IADD3.X R8, R15, UR15, RZ, P3, !PT ;  /* 0x0000000f0f081c10 */ /* 0x000fc40009ffe4ff */
[-C--:B------:R-:W-:Y:S02]  /*0680*/  @P1 LEA R24, P3, R2, R59.reuse, 0x3 ;  /* 0x0000003b02181211 */ /* 0x080fe400078618ff */
[----:B------:R-:W-:Y:S02]  /*0690*/  @P1 LEA R18, P2, R14, R59, 0x3 ;  /* 0x0000003b0e121211 */ /* 0x000fe400078418ff */
[-C--:B------:R-:W-:Y:S02]  /*06a0*/  @P1 LEA.HI.X R25, R2, R43.reuse, R8, 0x3, P3 ;  /* 0x0000002b02191211 */ /* 0x080fe400018f1c08 */
[----:B------:R-:W-:Y:S02]  /*06b0*/  @!P1 CS2R R8, SRZ ;  /* 0x0000000000089805 */ /* 0x000fe4000001ff00 */
[----:B------:R-:W-:-:S05]  /*06c0*/  @P1 LEA.HI.X R19, R14, R43, R15, 0x3, P2 ;  /* 0x0000002b0e131211 */ /* 0x000fca00010f1c0f */
[----:B------:R1:W3:Y:S04]  /*06d0*/  @P1 LDG.E.64 R10, desc[UR8][R18.64] ;  /* 0x00000008120a1981 */ /* 0x0002e8000c1e1b00 */
[----:B------:R4:W3:Y:S01]  /*06e0*/  @P1 LDG.E.64 R8, desc[UR8][R24.64] ;  /* 0x0000000818081981 */ /* 0x0008e2000c1e1b00 */
[----:B------:R-:W-:Y:S02]  /*06f0*/  VIADD R2, R0, 0xffffffff ;  /* 0xffffffff00027836 */ /* 0x000fe40000000000 */
[----:B------:R-:W-:-:S03]  /*0700*/  VIADD R29, R5, 0x1 ;  /* 0x00000001051d7836 */ /* 0x000fc60000000000 */
[----:B------:R-:W-:Y:S02]  /*0710*/  LOP3.LUT R2, R2, 0x1f, RZ, 0xc0, !PT ;  /* 0x0000001f02027812 */ /* 0x000fe400078ec0ff */
[----:B------:R-:W-:-:S04]  /*0720*/  ISETP.GE.U32.AND P1, PT, R29, R4, PT ;  /* 0x000000041d00720c */ /* 0x000fc80003f26070 */
[C---:B------:R-:W-:Y:S01]  /*0730*/  ISETP.LT.U32.AND P1, PT, R2.reuse, R3, !P1 ;  /* 0x000000030200720c */ /* 0x040fe20004f21070 */
[----:B0-----:R-:W-:Y:S01]  /*0740*/  IMAD.U32 R17, RZ, RZ, UR14 ;  /* 0x0000000eff117e24 */ /* 0x001fe2000f8e00ff */
[----:B------:R-:W-:Y:S01]  /*0750*/  IADD3 R22, P2, R2, R12, RZ ;  /* 0x0000000c02167210 */ /* 0x000fe20007f5e0ff */
[----:B-1----:R-:W-:Y:S02]  /*0760*/  IMAD.U32 R19, RZ, RZ, UR14 ;  /* 0x0000000eff137e24 */ /* 0x002fe4000f8e00ff */
[----:B------:R-:W-:Y:S02]  /*0770*/  IMAD.U32 R18, RZ, RZ, UR15 ;  /* 0x0000000fff127e24 */ /* 0x000fe4000f8e00ff */
[----:B------:R-:W-:-:S06]  /*0780*/  IMAD.X R23, RZ, RZ, R33, P2 ;  /* 0x000000ffff177224 */ /* 0x000fcc00010e0621 */
[----:B------:R-:W-:-:S04]  /*0790*/  @P1 LEA R16, P2, R17, R22, 0x1 ;  /* 0x0000001611101211 */ /* 0x000fc800078408ff */
[----:B------:R-:W-:Y:S02]  /*07a0*/  @P1 LEA.HI.X R17, R19, R23, R18, 0x1, P2 ;  /* 0x0000001713111211 */ /* 0x000fe400010f0c12 */
[C---:B----4-:R-:W-:Y:S02]  /*07b0*/  @P1 LEA R24, P2, R16.reuse, R59, 0x3 ;  /* 0x0000003b10181211 */ /* 0x050fe400078418ff */
[----:B------:R-:W-:Y:S02]  /*07c0*/  @!P1 CS2R R18, SRZ ;  /* 0x0000000000129805 */ /* 0x000fe4000001ff00 */
[----:B------:R-:W-:Y:S01]  /*07d0*/  @P1 LEA.HI.X R25, R16, R43, R17, 0x3, P2 ;  /* 0x0000002b10191211 */ /* 0x000fe200010f1c11 */
[----:B------:R-:W-:Y:S01]  /*07e0*/  VOTEU.ANY UP0, P1 ;  /* 0x00000000003f7886 */ /* 0x000fe20000800100 */
[----:B------:R-:W-:-:S03]  /*07f0*/  IMAD.U32 R17, RZ, RZ, UR14 ;  /* 0x0000000eff117e24 */ /* 0x000fc6000f8e00ff */
[----:B------:R-:W4:Y:S01]  /*0800*/  @P1 LDG.E.64 R18, desc[UR8][R24.64] ;  /* 0x0000000818121981 */ /* 0x000f22000c1e1b00 */
[----:B------:R-:W-:Y:S01]  /*0810*/  @UP0 UIMAD UR4, UR15, 0x3, URZ ;  /* 0x000000030f0408a4 */ /* 0x000fe2000f8e023f */
[----:B------:R-:W-:-:S05]  /*0820*/  @P1 IMAD.WIDE.U32 R22, R17, 0x3, R22 ;  /* 0x0000000311161825 */ /* 0x000fca00078e0016 */
[----:B------:R-:W-:Y:S01]  /*0830*/  @P1 VIADD R16, R23, UR4 ;  /* 0x0000000417101c36 */ /* 0x000fe20008000000 */
[----:B------:R-:W-:-:S04]  /*0840*/  @P1 LEA R26, P2, R22, R59, 0x3 ;  /* 0x0000003b161a1211 */ /* 0x000fc800078418ff */
[----:B------:R-:W-:Y:S02]  /*0850*/  @P1 LEA.HI.X R27, R22, R43, R16, 0x3, P2 ;  /* 0x0000002b161b1211 */ /* 0x000fe400010f1c10 */
[----:B------:R-:W-:-:S06]  /*0860*/  @!P1 CS2R R16, SRZ ;  /* 0x0000000000109805 */ /* 0x000fcc000001ff00 */
[----:B------:R0:W4:Y:S01]  /*0870*/  @P1 LDG.E.64 R16, desc[UR8][R26.64] ;  /* 0x000000081a101981 */ /* 0x000122000c1e1b00 */
[----:B------:R-:W-:Y:S02]  /*0880*/  VIADD R38, R0, 0x1e ;  /* 0x0000001e00267836 */ /* 0x000fe40000000000 */
[C---:B------:R-:W-:Y:S01]  /*0890*/  VIADD R41, R5.reuse, 0x2 ;  /* 0x0000000205297836 */ /* 0x040fe20000000000 */
[-C--:B------:R-:W-:Y:S01]  /*08a0*/  ISETP.GE.U32.AND P2, PT, R5, R4.reuse, PT ;  /* 0x000000040500720c */ /* 0x080fe20003f46070 */
[----:B------:R-:W-:Y:S01]  /*08b0*/  USHF.L.U32 UR5, UR14, 0x1, URZ ;  /* 0x000000010e057899 */ /* 0x000fe2000800063f */
[----:B------:R-:W-:Y:S02]  /*08c0*/  LOP3.LUT R38, R38, 0x1f, RZ, 0xc0, !PT ;  /* 0x0000001f26267812 */ /* 0x000fe400078ec0ff */
[----:B------:R-:W-:Y:S02]  /*08d0*/  ISETP.GE.U32.AND P1, PT, R41, R4, PT ;  /* 0x000000042900720c */ /* 0x000fe40003f26070 */
[-C--:B------:R-:W-:Y:S01]  /*08e0*/  ISETP.GE.U32.OR P2, PT, R20, R3.reuse, P2 ;  /* 0x000000031400720c */ /* 0x080fe20001746470 */
[----:B------:R-:W-:Y:S01]  /*08f0*/  USHF.L.U64.HI UR11, UR14, 0x1, UR15 ;  /* 0x000000010e0b7899 */ /* 0x000fe2000801020f */
[----:B------:R-:W-:Y:S01]  /*0900*/  ISETP.LT.U32.AND P1, PT, R38, R3, !P1 ;  /* 0x000000032600720c */ /* 0x000fe20004f21070 */
[C---:B------:R-:W-:Y:S01]  /*0910*/  IMAD.SHL.U32 R23, R21.reuse, 0x20, RZ ;  /* 0x0000002015177824 */ /* 0x040fe200078e00ff */
[----:B------:R-:W-:Y:S01]  /*0920*/  IADD3 R47, P4, R12, UR5, RZ ;  /* 0x000000050c2f7c10 */ /* 0x000fe2000ff9e0ff */
[----:B------:R-:W-:Y:S01]  /*0930*/  UMOV UR10, 0x3f800000 ;  /* 0x3f800000000a7882 */ /* 0x000fe20000000000 */
[----:B------:R-:W-:-:S02]  /*0940*/  SHF.L.U64.HI R36, R21, 0x5, R28 ;  /* 0x0000000515247819 */ /* 0x000fc4000001021c */
[----:B------:R-:W-:Y:S02]  /*0950*/  LEA R49, P3, R23, UR18, 0x2 ;  /* 0x0000001217317c11 */ /* 0x000fe4000f8610ff */
[----:B------:R-:W-:Y:S02]  /*0960*/  IADD3.X R33, R33, UR11, RZ, P4, !PT ;  /* 0x0000000b21217c10 */ /* 0x000fe4000a7fe4ff */
[----:B------:R-:W-:Y:S02]  /*0970*/  IADD3 R22, P5, R38, R47, RZ ;  /* 0x0000002f26167210 */ /* 0x000fe40007fbe0ff */
[----:B------:R-:W-:Y:S02]  /*0980*/  LEA.HI.X R36, R23, UR19, R36, 0x2, P3 ;  /* 0x0000001317247c11 */ /* 0x000fe400098f1424 */
[----:B------:R-:W-:Y:S01]  /*0990*/  @!P2 LEA R56, P4, R14, R49, 0x4 ;  /* 0x000000310e38a211 */ /* 0x000fe200078820ff */
[----:B------:R-:W-:Y:S01]  /*09a0*/  IMAD.X R23, RZ, RZ, R33, P5 ;  /* 0x000000ffff177224 */ /* 0x000fe200028e0621 */
[----:B------:R-:W-:-:S02]  /*09b0*/  @P1 IADD3 R12, P5, R22, UR5, RZ ;  /* 0x00000005160c1c10 */ /* 0x000fc4000ffbe0ff */
[C---:B------:R-:W-:Y:S02]  /*09c0*/  @!P2 IADD3 R20, P6, R14.reuse, UR14, RZ ;  /* 0x0000000e0e14ac10 */ /* 0x040fe4000ffde0ff */
[----:B------:R-:W-:Y:S02]  /*09d0*/  @!P2 LEA.HI.X R57, R14, R36, R15, 0x4, P4 ;  /* 0x000000240e39a211 */ /* 0x000fe400020f240f */
[----:B------:R-:W-:Y:S02]  /*09e0*/  @P1 IADD3.X R14, R23, UR11, RZ, P5, !PT ;  /* 0x0000000b170e1c10 */ /* 0x000fe4000affe4ff */
[----:B------:R-:W-:Y:S02]  /*09f0*/  @!P2 IADD3.X R15, R15, UR15, RZ, P6, !PT ;  /* 0x0000000f0f0fac10 */ /* 0x000fe4000b7fe4ff */
[----:B------:R-:W-:Y:S02]  /*0a00*/  @!P2 LEA R34, P4, R20, R49, 0x4 ;  /* 0x000000311422a211 */ /* 0x000fe400078820ff */
[----:B------:R-:W-:Y:S01]  /*0a10*/  @P1 LEA R28, P5, R12, R59, 0x3 ;  /* 0x0000003b0c1c1211 */ /* 0x000fe200078a18ff */
[----:B------:R-:W-:Y:S01]  /*0a20*/  VOTEU.ANY UP0, P1 ;  /* 0x00000000003f7886 */ /* 0x000fe20000800100 */
[----:B------:R-:W-:-:S02]  /*0a30*/  ISETP.GE.U32.AND P3, PT, R29, R4, PT ;  /* 0x000000041d00720c */ /* 0x000fc40003f66070 */
[----:B0-----:R-:W-:Y:S02]  /*0a40*/  @!P1 CS2R R26, SRZ ;  /* 0x00000000001a9805 */ /* 0x001fe4000001ff00 */
[----:B------:R-:W-:Y:S02]  /*0a50*/  @!P2 LEA.HI.X R35, R20, R36, R15, 0x4, P4 ;  /* 0x000000241423a211 */ /* 0x000fe400020f240f */
[----:B------:R-:W-:Y:S01]  /*0a60*/  @P1 LEA.HI.X R29, R12, R43, R14, 0x3, P5 ;  /* 0x0000002b0c1d1211 */ /* 0x000fe200028f1c0e */
[----:B------:R-:W-:Y:S01]  /*0a70*/  IMAD.U32 R21, RZ, RZ, UR14 ;  /* 0x0000000eff157e24 */ /* 0x000fe2000f8e00ff */
[----:B------:R-:W-:-:S03]  /*0a80*/  @UP0 UIMAD UR4, UR15, 0x3, URZ ;  /* 0x000000030f0408a4 */ /* 0x000fc6000f8e023f */
[----:B------:R-:W-:-:S04]  /*0a90*/  @P1 IMAD.WIDE.U32 R22, R21, 0x3, R22 ;  /* 0x0000000315161825 */ /* 0x000fc800078e0016 */
[----:B------:R-:W-:Y:S01]  /*0aa0*/  @P1 VIADD R21, R23, UR4 ;  /* 0x0000000417151c36 */ /* 0x000fe20008000000 */
[----:B------:R-:W-:Y:S02]  /*0ab0*/  @!P1 CS2R R24, SRZ ;  /* 0x0000000000189805 */ /* 0x000fe4000001ff00 */
[----:B--2---:R-:W-:Y:S02]  /*0ac0*/  @P0 R2UR UR10, R13 ;  /* 0x000000000d0a02ca */ /* 0x004fe400000e0000 */
[--C-:B---3--:R-:W-:Y:S02]  /*0ad0*/  SHF.R.U64 R54, R10, 0x10, R11.reuse ;  /* 0x000000100a367819 */ /* 0x108fe4000000120b */
[----:B------:R-:W-:Y:S02]  /*0ae0*/  SHF.R.U32.HI R39, RZ, 0x10, R11 ;  /* 0x00000010ff277819 */ /* 0x000fe4000001160b */
[--C-:B------:R-:W-:Y:S02]  /*0af0*/  SHF.R.U64 R55, R8, 0x10, R9.reuse ;  /* 0x0000001008377819 */ /* 0x100fe40000001209 */
[----:B------:R-:W-:Y:S01]  /*0b00*/  SHF.R.U32.HI R31, RZ, 0x10, R9 ;  /* 0x00000010ff1f7819 */ /* 0x000fe20000011609 */
        /* <DEDUP_REMOVED lines=16> */
[----:B------:R-:W-:Y:S04]  /*0c10*/  @!P2 STG.E.128 desc[UR8][R56.64], R8 ;  /* 0x000000083800a986 */ /* 0x000fe8000c101d08 */
[----:B------:R0:W-:Y:S04]  /*0c20*/  @!P2 STG.E.128 desc[UR8][R34.64], R12 ;  /* 0x0000000c2200a986 */ /* 0x0001e8000c101d08 */
[----:B------:R1:W2:Y:S01]  /*0c30*/  @P1 LDG.E.64 R26, desc[UR8][R28.64] ;  /* 0x000000081c1a1981 */ /* 0x0002a2000c1e1b00 */
[----:B------:R-:W-:-:S04]  /*0c40*/  @P1 LEA R20, P0, R22, R59, 0x3 ;  /* 0x0000003b16141211 */ /* 0x000fc800078018ff */
[----:B------:R-:W-:-:S05]  /*0c50*/  @P1 LEA.HI.X R21, R22, R43, R21, 0x3, P0 ;  /* 0x0000002b16151211 */ /* 0x000fca00000f1c15 */
[----:B------:R3:W2:Y:S01]  /*0c60*/  @P1 LDG.E.64 R24, desc[UR8][R20.64] ;  /* 0x0000000814181981 */ /* 0x0006a2000c1e1b00 */
[----:B------:R-:W-:Y:S01]  /*0c70*/  ISETP.GE.U32.OR P3, PT, R2, R3, P3 ;  /* 0x000000030200720c */ /* 0x000fe20001f66470 */
[----:B------:R-:W-:Y:S02]  /*0c80*/  VIADD R23, R5, 0x3 ;  /* 0x0000000305177836 */ /* 0x000fe40000000000 */
[----:B------:R-:W-:-:S10]  /*0c90*/  VIADD R0, R0, 0x1d ;  /* 0x0000001d00007836 */ /* 0x000fd40000000000 */
[----:B------:R-:W-:Y:S02]  /*0ca0*/  @!P3 IADD3 R22, P0, R2, R47, RZ ;  /* 0x0000002f0216b210 */ /* 0x000fe40007f1e0ff */
[----:B------:R-:W-:-:S03]  /*0cb0*/  LOP3.LUT R32, R0, 0x1f, RZ, 0xc0, !PT ;  /* 0x0000001f00207812 */ /* 0x000fc600078ec0ff */
[----:B0-----:R-:W-:Y:S01]  /*0cc0*/  @!P3 IMAD.X R35, RZ, RZ, R33, P0 ;  /* 0x000000ffff23b224 */ /* 0x001fe200000e0621 */
[----:B------:R-:W-:-:S04]  /*0cd0*/  ISETP.GE.U32.AND P0, PT, R23, R4, PT ;  /* 0x000000041700720c */ /* 0x000fc80003f06070 */
[----:B------:R-:W-:Y:S02]  /*0ce0*/  ISETP.LT.U32.AND P0, PT, R32, R3, !P0 ;  /* 0x000000032000720c */ /* 0x000fe40004701070 */
[----:B------:R-:W-:Y:S02]  /*0cf0*/  @!P3 LEA R34, P1, R22, R49, 0x4 ;  /* 0x000000311622b211 */ /* 0x000fe400078220ff */
[--C-:B----4-:R-:W-:Y:S02]  /*0d00*/  SHF.R.U64 R0, R18, 0x10, R19.reuse ;  /* 0x0000001012007819 */ /* 0x110fe40000001213 */
[----:B------:R-:W-:Y:S02]  /*0d10*/  SHF.R.U32.HI R37, RZ, 0x10, R19 ;  /* 0x00000010ff257819 */ /* 0x000fe40000011613 */
[----:B------:R-:W-:-:S05]  /*0d20*/  @!P3 LEA.HI.X R35, R22, R36, R35, 0x4, P1 ;  /* 0x000000241623b211 */ /* 0x000fca00008f2423 */
[----:B------:R-:W-:Y:S01]  /*0d30*/  VOTEU.ANY UP0, P0 ;  /* 0x00000000003f7886 */ /* 0x000fe20000000100 */
[----:B-1----:R-:W-:Y:S01]  /*0d40*/  @!P3 IADD3 R28, P1, P2, R47, UR14, R2 ;  /* 0x0000000e2f1cbc10 */ /* 0x002fe2000fa3e002 */
[----:B------:R-:W-:Y:S02]  /*0d50*/  IMAD.U32 R56, R18, 0x10000, RZ ;  /* 0x0001000012387824 */ /* 0x000fe400078e00ff */
[----:B------:R-:W-:Y:S01]  /*0d60*/  IMAD.U32 R2, R19, 0x10000, RZ ;  /* 0x0001000013027824 */ /* 0x000fe200078e00ff */
[----:B------:R-:W-:Y:S01]  /*0d70*/  @UP0 USHF.R.U64 UR4, UR6, 0x1, UR7 ;  /* 0x0000000106040899 */ /* 0x000fe20008001207 */
[----:B------:R-:W-:Y:S02]  /*0d80*/  IMAD.U32 R37, R37, 0x10000, RZ ;  /* 0x0001000025257824 */ /* 0x000fe400078e00ff */
[----:B------:R-:W-:Y:S02]  /*0d90*/  IMAD.U32 R0, R0, 0x10000, RZ ;  /* 0x0001000000007824 */ /* 0x000fe400078e00ff */
[----:B------:R-:W-:Y:S01]  /*0da0*/  IMAD.U32 R42, RZ, RZ, UR7 ;  /* 0x00000007ff2a7e24 */ /* 0x000fe2000f8e00ff */
[----:B------:R-:W-:Y:S01]  /*0db0*/  @!P3 IADD3.X R19, R33, UR15, RZ, P1, P2 ;  /* 0x0000000f2113bc10 */ /* 0x000fe20008fe44ff */
[----:B---3--:R-:W-:Y:S01]  /*0dc0*/  FMUL R20, R56, UR10 ;  /* 0x0000000a38147c20 */ /* 0x008fe20008400000 */
[----:B------:R-:W-:Y:S01]  /*0dd0*/  FMUL R22, R2, UR10 ;  /* 0x0000000a02167c20 */ /* 0x000fe20008400000 */
[----:B------:R-:W-:Y:S01]  /*0de0*/  FMUL R23, R37, UR10 ;  /* 0x0000000a25177c20 */ /* 0x000fe20008400000 */
[----:B------:R-:W-:Y:S01]  /*0df0*/  FMUL R21, R0, UR10 ;  /* 0x0000000a00157c20 */ /* 0x000fe20008400000 */
[----:B------:R-:W-:Y:S01]  /*0e00*/  @UP0 ULOP3.LUT UR4, UR4, 0xfffffffe, URZ, 0xc0, !UPT ;  /* 0xfffffffe04040892 */ /* 0x000fe2000f8ec03f */
[----:B------:R-:W-:-:S02]  /*0e10*/  @!P3 LEA R60, P1, R28, R49, 0x4 ;  /* 0x000000311c3cb211 */ /* 0x000fc400078220ff */
[----:B------:R-:W-:Y:S02]  /*0e20*/  IADD3 R32, P2, P4, R32, UR5, R47 ;  /* 0x0000000520207c10 */ /* 0x000fe4000fc5e02f */
[----:B------:R-:W-:Y:S01]  /*0e30*/  @P0 SHF.R.U32.HI R42, RZ, 0x1, R42 ;  /* 0x00000001ff2a0819 */ /* 0x000fe2000001162a */
[----:B------:R0:W-:Y:S01]  /*0e40*/  @!P3 STG.E.128 desc[UR8][R34.64], R20 ;  /* 0x000000142200b986 */ /* 0x0001e2000c101d08 */
[----:B------:R-:W-:Y:S02]  /*0e50*/  @!P3 LEA.HI.X R61, R28, R36, R19, 0x4, P1 ;  /* 0x000000241c3db211 */ /* 0x000fe400008f2413 */
[----:B------:R-:W-:Y:S02]  /*0e60*/  IADD3.X R33, RZ, UR11, R33, P2, P4 ;  /* 0x0000000bff217c10 */ /* 0x000fe400097e8421 */
[--C-:B------:R-:W-:Y:S02]  /*0e70*/  SHF.R.U64 R30, R16, 0x10, R17.reuse ;  /* 0x00000010101e7819 */ /* 0x100fe40000001211 */
[----:B------:R-:W-:-:S02]  /*0e80*/  SHF.R.U32.HI R28, RZ, 0x10, R17 ;  /* 0x00000010ff1c7819 */ /* 0x000fc40000011611 */
[----:B0-----:R-:W-:Y:S02]  /*0e90*/  @P0 LOP3.LUT R21, R42, 0x1fffffff, RZ, 0xc0, !PT ;  /* 0x1fffffff2a150812 */ /* 0x001fe400078ec0ff */
[----:B------:R-:W-:Y:S01]  /*0ea0*/  @P0 IADD3 R22, P1, R32, UR4, RZ ;  /* 0x0000000420160c10 */ /* 0x000fe2000ff3e0ff */
[----:B------:R-:W-:Y:S01]  /*0eb0*/  IMAD.U32 R35, RZ, RZ, UR14 ;  /* 0x0000000eff237e24 */ /* 0x000fe2000f8e00ff */
[----:B------:R-:W-:-:S03]  /*0ec0*/  @UP0 UIMAD UR4, UR15, 0x3, URZ ;  /* 0x000000030f0408a4 */ /* 0x000fc6000f8e023f */
[--C-:B------:R-:W-:Y:S01]  /*0ed0*/  @P0 IMAD.X R21, R21, 0x1, R33.reuse, P1 ;  /* 0x0000000115150824 */ /* 0x100fe200008e0621 */
[----:B------:R-:W-:Y:S01]  /*0ee0*/  @P0 LEA R46, P1, R22, R59, 0x3 ;  /* 0x0000003b162e0211 */ /* 0x000fe200078218ff */
[----:B------:R-:W-:-:S03]  /*0ef0*/  @P0 IMAD.WIDE.U32 R32, R35, 0x3, R32 ;  /* 0x0000000323200825 */ /* 0x000fc600078e0020 */
[----:B------:R-:W-:Y:S01]  /*0f00*/  @P0 LEA.HI.X R47, R22, R43, R21, 0x3, P1 ;  /* 0x0000002b162f0211 */ /* 0x000fe200008f1c15 */
[----:B------:R-:W-:Y:S01]  /*0f10*/  @P0 VIADD R21, R33, UR4 ;  /* 0x0000000421150c36 */ /* 0x000fe20008000000 */
[----:B------:R-:W-:Y:S01]  /*0f20*/  @P0 LEA R42, P1, R32, R59, 0x3 ;  /* 0x0000003b202a0211 */ /* 0x000fe200078218ff */
[----:B------:R-:W-:Y:S02]  /*0f30*/  IMAD.U32 R57, R16, 0x10000, RZ ;  /* 0x0001000010397824 */ /* 0x000fe400078e00ff */
[----:B------:R-:W-:Y:S02]  /*0f40*/  IMAD.U32 R29, R17, 0x10000, RZ ;  /* 0x00010000111d7824 */ /* 0x000fe400078e00ff */
[----:B------:R-:W-:Y:S02]  /*0f50*/  IMAD.U32 R30, R30, 0x10000, RZ ;  /* 0x000100001e1e7824 */ /* 0x000fe400078e00ff */
[----:B------:R-:W-:Y:S01]  /*0f60*/  IMAD.U32 R28, R28, 0x10000, RZ ;  /* 0x000100001c1c7824 */ /* 0x000fe200078e00ff */
[----:B------:R-:W-:Y:S01]  /*0f70*/  @P0 LEA.HI.X R43, R32, R43, R21, 0x3, P1 ;  /* 0x0000002b202b0211 */ /* 0x000fe200008f1c15 */
[----:B------:R-:W-:Y:S01]  /*0f80*/  FMUL R16, R57, UR10 ;  /* 0x0000000a39107c20 */ /* 0x000fe20008400000 */
[----:B------:R-:W-:Y:S01]  /*0f90*/  FMUL R18, R29, UR10 ;  /* 0x0000000a1d127c20 */ /* 0x000fe20008400000 */
[----:B------:R-:W-:Y:S01]  /*0fa0*/  FMUL R17, R30, UR10 ;  /* 0x0000000a1e117c20 */ /* 0x000fe20008400000 */
[----:B------:R-:W-:Y:S01]  /*0fb0*/  FMUL R19, R28, UR10 ;  /* 0x0000000a1c137c20 */ /* 0x000fe20008400000 */
[----:B------:R-:W-:-:S02]  /*0fc0*/  @!P0 CS2R R34, SRZ ;  /* 0x0000000000228805 */ /* 0x000fc4000001ff00 */
[----:B------:R-:W-:Y:S01]  /*0fd0*/  FMNMX R21, RZ, |R45|, !PT ;  /* 0x4000002dff157209 */ /* 0x000fe20007800000 */
[----:B------:R-:W-:Y:S01]  /*0fe0*/  IMAD R22, R6, UR16, RZ ;  /* 0x0000001006167c24 */ /* 0x000fe2000f8e02ff */
[----:B------:R-:W-:Y:S02]  /*0ff0*/  @!P3 STG.E.128 desc[UR8][R60.64], R16 ;  /* 0x000000103c00b986 */ /* 0x000fe4000c101d08 */
[----:B------:R-:W-:Y:S01]  /*1000*/  FMNMX R21, |R54|, R21, !PT ;  /* 0x0000001536157209 */ /* 0x000fe20007800200 */
[C---:B------:R-:W-:Y:S01]  /*1010*/  IMAD R59, R7.reuse, UR17, R22 ;  /* 0x00000011073b7c24 */ /* 0x040fe2000f8e0216 */
[----:B------:R0:W5:Y:S02]  /*1020*/  @P0 LDG.E.64 R34, desc[UR8][R46.64] ;  /* 0x000000082e220981 */ /* 0x000164000c1e1b00 */
[----:B------:R-:W-:Y:S02]  /*1030*/  FMNMX R22, |R48|, R21, !PT ;  /* 0x0000001530167209 */ /* 0x000fe40007800200 */
[----:B------:R-:W-:Y:S01]  /*1040*/  @!P0 CS2R R32, SRZ ;  /* 0x0000000000208805 */ /* 0x000fe2000001ff00 */
[----:B0-----:R-:W-:-:S05]  /*1050*/  IMAD.WIDE.U32 R46, R7, UR16, RZ ;  /* 0x00000010072e7c25 */ /* 0x001fca000f8e00ff */
[----:B------:R0:W5:Y:S01]  /*1060*/  @P0 LDG.E.64 R32, desc[UR8][R42.64] ;  /* 0x000000082a200981 */ /* 0x000162000c1e1b00 */
[----:B------:R-:W-:Y:S01]  /*1070*/  FADD R48, RZ, R48 ;  /* 0x00000030ff307221 */ /* 0x000fe20000000000 */
[----:B------:R-:W-:Y:S01]  /*1080*/  FADD R45, RZ, R45 ;  /* 0x0000002dff2d7221 */ /* 0x000fe20000000000 */
[----:B------:R-:W-:Y:S01]  /*1090*/  IMAD.IADD R21, R47, 0x1, R59 ;  /* 0x000000012f157824 */ /* 0x000fe200078e023b */
[----:B------:R-:W-:Y:S01]  /*10a0*/  FMNMX R59, |R39|, R22, !PT ;  /* 0x00000016273b7209 */ /* 0x000fe20007800200 */
[----:B------:R-:W-:-:S03]  /*10b0*/  ULDC.64 UR16, c[0x0][0x228] ;  /* 0x00008a0000107ab9 */ /* 0x000fc60000000a00 */
[----:B------:R-:W-:Y:S02]  /*10c0*/  FMNMX R22, |R50|, R59, !PT ;  /* 0x0000003b32167209 */ /* 0x000fe40007800200 */
[----:B------:R-:W-:Y:S01]  /*10d0*/  ISETP.GE.U32.AND P0, PT, R41, R4, PT ;  /* 0x000000042900720c */ /* 0x000fe20003f06070 */
[----:B------:R-:W-:Y:S01]  /*10e0*/  IMAD.IADD R41, R5, 0x1, R40 ;  /* 0x0000000105297824 */ /* 0x000fe200078e0228 */
[----:B0-----:R-:W-:Y:S01]  /*10f0*/  FMNMX R42, |R55|, R22, !PT ;  /* 0x00000016372a7209 */ /* 0x001fe20007800200 */
[----:B------:R-:W-:Y:S01]  /*1100*/  FADD R22, RZ, R54 ;  /* 0x00000036ff167221 */ /* 0x000fe20000000000 */
[C---:B------:R-:W-:Y:S01]  /*1110*/  SHF.L.U64.HI R21, R46.reuse, 0x2, R21 ;  /* 0x000000022e157819 */ /* 0x040fe20000010215 */
[----:B------:R-:W-:Y:S01]  /*1120*/  IMAD.SHL.U32 R47, R46, 0x4, RZ ;  /* 0x000000042e2f7824 */ /* 0x000fe200078e00ff */
[C---:B------:R-:W-:Y:S01]  /*1130*/  FMNMX R46, |R51|.reuse, R42, !PT ;  /* 0x0000002a332e7209 */ /* 0x040fe20007800200 */
[----:B------:R-:W-:Y:S01]  /*1140*/  FADD R42, R51, R48 ;  /* 0x00000030332a7221 */ /* 0x000fe20000000000 */
[----:B------:R-:W-:Y:S01]  /*1150*/  FADD R43, RZ, R0 ;  /* 0x00000000ff2b7221 */ /* 0x000fe20000000000 */
[----:B------:R-:W-:Y:S01]  /*1160*/  FADD R22, R55, R22 ;  /* 0x0000001637167221 */ /* 0x000fe20000000000 */
[----:B------:R-:W-:-:S02]  /*1170*/  IADD3 R48, R5, 0x1, R40 ;  /* 0x0000000105307810 */ /* 0x000fc40007ffe028 */
[----:B------:R-:W-:Y:S02]  /*1180*/  LOP3.LUT R41, R41, 0x1f, RZ, 0xc0, !PT ;  /* 0x0000001f29297812 */ /* 0x000fe400078ec0ff */
[----:B------:R-:W-:Y:S01]  /*1190*/  FMNMX R51, |R31|, R46, !PT ;  /* 0x0000002e1f337209 */ /* 0x000fe20007800200 */
[----:B------:R-:W-:Y:S01]  /*11a0*/  FADD R46, RZ, R56 ;  /* 0x00000038ff2e7221 */ /* 0x000fe20000000000 */
[----:B------:R-:W-:Y:S01]  /*11b0*/  LOP3.LUT R48, R48, 0x1f, RZ, 0xc0, !PT ;  /* 0x0000001f30307812 */ /* 0x000fe200078ec0ff */
[----:B------:R-:W-:Y:S01]  /*11c0*/  FADD R55, R30, R43 ;  /* 0x0000002b1e377221 */ /* 0x000fe20000000000 */
[----:B------:R-:W-:Y:S01]  /*11d0*/  FADD R50, R50, R45 ;  /* 0x0000002d32327221 */ /* 0x000fe20000000000 */
[----:B------:R-:W0:Y:S01]  /*11e0*/  SHFL.IDX PT, R43, R22, R41, 0x1f ;  /* 0x00001f29162b7589 */ /* 0x000e2200000e0000 */
[----:B------:R-:W-:Y:S01]  /*11f0*/  FMNMX R51, R51, |R56|, !PT ;  /* 0x4000003833337209 */ /* 0x000fe20007800000 */
[----:B------:R-:W-:Y:S02]  /*1200*/  FADD R45, R57, R46 ;  /* 0x0000002e392d7221 */ /* 0x000fe40000000000 */
[----:B------:R-:W1:Y:S01]  /*1210*/  SHFL.IDX PT, R46, R55, R48, 0x1f ;  /* 0x00001f30372e7589 */ /* 0x000e6200000e0000 */
[----:B------:R-:W-:Y:S01]  /*1220*/  FMNMX R51, |R0|, R51, !PT ;  /* 0x0000003300337209 */ /* 0x000fe20007800200 */
[----:B------:R-:W-:-:S02]  /*1230*/  FADD R54, RZ, R2 ;  /* 0x00000002ff367221 */ /* 0x000fc40000000000 */
[----:B------:R-:W3:Y:S01]  /*1240*/  SHFL.IDX PT, R50, R50, R41, 0x1f ;  /* 0x00001f2932327589 */ /* 0x000ee200000e0000 */
[----:B------:R-:W-:Y:S01]  /*1250*/  FMNMX R58, |R2|, R51, !PT ;  /* 0x00000033023a7209 */ /* 0x000fe20007800200 */
[----:B------:R-:W-:Y:S02]  /*1260*/  FADD R59, R29, R54 ;  /* 0x000000361d3b7221 */ /* 0x000fe40000000000 */
[----:B------:R-:W4:Y:S01]  /*1270*/  SHFL.IDX PT, R45, R45, R48, 0x1f ;  /* 0x00001f302d2d7589 */ /* 0x000f2200000e0000 */
[----:B------:R-:W-:-:S03]  /*1280*/  FADD R54, RZ, R39 ;  /* 0x00000027ff367221 */ /* 0x000fc60000000000 */
[----:B------:R-:W4:Y:S01]  /*1290*/  SHFL.IDX PT, R42, R42, R41, 0x1f ;  /* 0x00001f292a2a7589 */ /* 0x000f2200000e0000 */
[----:B------:R-:W-:Y:S01]  /*12a0*/  FMNMX R58, |R37|, R58, !PT ;  /* 0x0000003a253a7209 */ /* 0x000fe20007800200 */
[----:B------:R-:W-:-:S03]  /*12b0*/  FADD R54, R31, R54 ;  /* 0x000000361f367221 */ /* 0x000fc60000000000 */
[----:B------:R-:W-:Y:S01]  /*12c0*/  FMNMX R31, |R57|, R58, !PT ;  /* 0x0000003a391f7209 */ /* 0x000fe20007800200 */
[----:B0-----:R-:W-:-:S03]  /*12d0*/  FADD R43, RZ, R43 ;  /* 0x0000002bff2b7221 */ /* 0x001fc60000000000 */
[----:B------:R-:W-:Y:S01]  /*12e0*/  FMNMX R30, |R30|, R31, !PT ;  /* 0x0000001f1e1e7209 */ /* 0x000fe20007800200 */
[----:B------:R-:W0:Y:S01]  /*12f0*/  SHFL.IDX PT, R56, R59, R48, 0x1f ;  /* 0x00001f303b387589 */ /* 0x000e2200000e0000 */
[----:B------:R-:W-:Y:S01]  /*1300*/  LEA R47, P1, R52, R47, 0x1 ;  /* 0x0000002f342f7211 */ /* 0x000fe200078208ff */
[----:B-1----:R-:W-:Y:S01]  /*1310*/  FADD R46, R46, R43 ;  /* 0x0000002b2e2e7221 */ /* 0x002fe20000000000 */
[----:B------:R-:W-:Y:S02]  /*1320*/  FMNMX R29, |R29|, R30, !PT ;  /* 0x0000001e1d1d7209 */ /* 0x000fe40007800200 */
[----:B------:R-:W-:Y:S01]  /*1330*/  LEA.HI.X R60, R52, R21, R53, 0x1, P1 ;  /* 0x00000015343c7211 */ /* 0x000fe200008f0c35 */
[----:B---3--:R-:W-:Y:S01]  /*1340*/  FADD R50, RZ, R50 ;  /* 0x00000032ff327221 */ /* 0x008fe20000000000 */
[----:B------:R-:W-:Y:S02]  /*1350*/  FMNMX R29, |R28|, R29, !PT ;  /* 0x0000001d1c1d7209 */ /* 0x000fe40007800200 */
[----:B------:R-:W-:Y:S01]  /*1360*/  LEA R21, P1, R47, UR16, 0x7 ;  /* 0x000000102f157c11 */ /* 0x000fe2000f8238ff */
[----:B------:R-:W-:Y:S01]  /*1370*/  FADD R37, RZ, R37 ;  /* 0x00000025ff257221 */ /* 0x000fe20000000000 */
[----:B----4-:R-:W-:Y:S01]  /*1380*/  FADD R57, R45, R50 ;  /* 0x000000322d397221 */ /* 0x010fe20000000000 */
[----:B------:R-:W-:-:S02]  /*1390*/  SHF.R.U32.HI R50, RZ, 0x3, R40 ;  /* 0x00000003ff327819 */ /* 0x000fc40000011628 */
[----:B------:R-:W-:Y:S01]  /*13a0*/  LEA.HI.X R22, R47, UR17, R60, 0x7, P1 ;  /* 0x000000112f167c11 */ /* 0x000fe200088f3c3c */
[----:B------:R-:W-:Y:S01]  /*13b0*/  FADD R31, RZ, R42 ;  /* 0x0000002aff1f7221 */ /* 0x000fe20000000000 */
[----:B------:R-:W-:Y:S01]  /*13c0*/  ISETP.GE.U32.OR P1, PT, R38, R3, P0 ;  /* 0x000000032600720c */ /* 0x000fe20000726470 */
[----:B------:R1:W3:Y:S01]  /*13d0*/  SHFL.IDX PT, R47, R54, R41, 0x1f ;  /* 0x00001f29362f7589 */ /* 0x0002e200000e0000 */
[----:B------:R-:W-:Y:S01]  /*13e0*/  FADD R39, R28, R37 ;  /* 0x000000251c277221 */ /* 0x000fe20000000000 */
[----:B------:R-:W-:-:S04]  /*13f0*/  LOP3.LUT R37, R50, 0x1c, RZ, 0xc0, !PT ;  /* 0x0000001c32257812 */ /* 0x000fc800078ec0ff */
[----:B------:R-:W-:Y:S01]  /*1400*/  IADD3 R28, R40, 0x1e, -R37 ;  /* 0x0000001e281c7810 */ /* 0x000fe20007ffe825 */
[----:B------:R4:W1:Y:S01]  /*1410*/  SHFL.IDX PT, R48, R39, R48, 0x1f ;  /* 0x00001f3027307589 */ /* 0x00086200000e0000 */
[----:B------:R-:W-:Y:S02]  /*1420*/  BSSY B0, `(.L_x_33680) ;  /* 0x0000030000007945 */ /* 0x000fe40003800000 */
[----:B------:R-:W-:Y:S01]  /*1430*/  LOP3.LUT R28, R28, 0x1f, RZ, 0xc0, !PT ;  /* 0x0000001f1c1c7812 */ /* 0x000fe200078ec0ff */
[----:B0-----:R-:W-:-:S03]  /*1440*/  FADD R56, R56, R31 ;  /* 0x0000001f38387221 */ /* 0x001fc60000000000 */
[----:B------:R-:W-:Y:S02]  /*1450*/  ISETP.GE.U32.OR P0, PT, R28, R3, P0 ;  /* 0x000000031c00720c */ /* 0x000fe40000706470 */
[C-C-:B--2---:R-:W-:Y:S01]  /*1460*/  SHF.R.U64 R43, R26.reuse, 0x10, R27.reuse ;  /* 0x000000101a2b7819 */ /* 0x144fe2000000121b */
[----:B------:R-:W-:Y:S01]  /*1470*/  IMAD.U32 R26, R26, 0x10000, RZ ;  /* 0x000100001a1a7824 */ /* 0x000fe200078e00ff */
[----:B------:R-:W-:-:S03]  /*1480*/  SHF.R.U32.HI R42, RZ, 0x10, R27 ;  /* 0x00000010ff2a7819 */ /* 0x000fc6000001161b */
[----:B------:R-:W-:Y:S01]  /*1490*/  IMAD.U32 R43, R43, 0x10000, RZ ;  /* 0x000100002b2b7824 */ /* 0x000fe200078e00ff */
[----:B------:R-:W-:Y:S01]  /*14a0*/  FMNMX R30, R29, |R26|, !PT ;  /* 0x4000001a1d1e7209 */ /* 0x000fe20007800000 */
[----:B-1----:R-:W-:-:S03]  /*14b0*/  IMAD.U32 R41, R27, 0x10000, RZ ;  /* 0x000100001b297824 */ /* 0x002fc600078e00ff */
[----:B------:R-:W-:Y:S01]  /*14c0*/  FMNMX R30, |R43|, R30, !PT ;  /* 0x0000001e2b1e7209 */ /* 0x000fe20007800200 */
[----:B------:R-:W-:Y:S01]  /*14d0*/  IMAD.U32 R42, R42, 0x10000, RZ ;  /* 0x000100002a2a7824 */ /* 0x000fe200078e00ff */
[C-C-:B------:R-:W-:Y:S02]  /*14e0*/  SHF.R.U64 R54, R24.reuse, 0x10, R25.reuse ;  /* 0x0000001018367819 */ /* 0x140fe40000001219 */
[----:B------:R-:W-:Y:S01]  /*14f0*/  FMNMX R59, |R41|, R30, !PT ;  /* 0x0000001e293b7209 */ /* 0x000fe20007800200 */
[----:B------:R-:W-:Y:S01]  /*1500*/  IMAD.U32 R45, R24, 0x10000, RZ ;  /* 0x00010000182d7824 */ /* 0x000fe200078e00ff */
[----:B------:R-:W-:Y:S01]  /*1510*/  SHF.R.U32.HI R55, RZ, 0x10, R25 ;  /* 0x00000010ff377819 */ /* 0x000fe20000011619 */
[----:B------:R-:W-:Y:S01]  /*1520*/  FADD R58, RZ, R26 ;  /* 0x0000001aff3a7221 */ /* 0x000fe20000000000 */
[----:B------:R-:W-:Y:S01]  /*1530*/  FMNMX R59, |R42|, R59, !PT ;  /* 0x0000003b2a3b7209 */ /* 0x000fe20007800200 */
[----:B------:R-:W-:Y:S02]  /*1540*/  IMAD.U32 R51, R25, 0x10000, RZ ;  /* 0x0001000019337824 */ /* 0x000fe400078e00ff */
[----:B------:R-:W-:-:S02]  /*1550*/  IMAD.U32 R54, R54, 0x10000, RZ ;  /* 0x0001000036367824 */ /* 0x000fc400078e00ff */
[C---:B------:R-:W-:Y:S01]  /*1560*/  FADD R58, R45.reuse, R58 ;  /* 0x0000003a2d3a7221 */ /* 0x040fe20000000000 */
[----:B------:R-:W-:Y:S01]  /*1570*/  FMNMX R59, |R45|, R59, !PT ;  /* 0x0000003b2d3b7209 */ /* 0x000fe20007800200 */
[----:B------:R-:W-:Y:S02]  /*1580*/  IMAD.U32 R55, R55, 0x10000, RZ ;  /* 0x0001000037377824 */ /* 0x000fe400078e00ff */
[----:B------:R-:W-:Y:S01]  /*1590*/  FMUL R45, R45, UR10 ;  /* 0x0000000a2d2d7c20 */ /* 0x000fe20008400000 */
[----:B------:R-:W-:Y:S01]  /*15a0*/  FMUL R30, R51, UR10 ;  /* 0x0000000a331e7c20 */ /* 0x000fe20008400000 */
[----:B------:R-:W-:Y:S01]  /*15b0*/  FMUL R29, R54, UR10 ;  /* 0x0000000a361d7c20 */ /* 0x000fe20008400000 */
[----:B------:R-:W-:Y:S01]  /*15c0*/  FMUL R24, R26, UR10 ;  /* 0x0000000a1a187c20 */ /* 0x000fe20008400000 */
[----:B---34-:R-:W-:Y:S06]  /*15d0*/  @P1 BRA `(.L_x_33681) ;  /* 0x0000000000501947 */ /* 0x018fec0003800000 */
[--C-:B------:R-:W-:Y:S01]  /*15e0*/  SHF.R.U32.HI R25, RZ, 0x3, R40.reuse ;  /* 0x00000003ff197819 */ /* 0x100fe20000011628 */
[----:B------:R-:W-:Y:S02]  /*15f0*/  IMAD.U32 R26, RZ, RZ, UR5 ;  /* 0x00000005ff1a7e24 */ /* 0x000fe4000f8e00ff */
[----:B------:R-:W-:Y:S01]  /*1600*/  IMAD.U32 R27, RZ, RZ, UR11 ;  /* 0x0000000bff1b7e24 */ /* 0x000fe2000f8e00ff */
[----:B------:R-:W-:Y:S02]  /*1610*/  LOP3.LUT R31, R25, 0x1c, RZ, 0xc0, !PT ;  /* 0x0000001c191f7812 */ /* 0x000fe400078ec0ff */
[----:B------:R-:W-:Y:S02]  /*1620*/  SHF.R.U32.HI R25, RZ, 0x2, R40 ;  /* 0x00000002ff197819 */ /* 0x000fe40000011628 */
[----:B------:R-:W-:Y:S02]  /*1630*/  IADD3 R31, R40, 0x1e, -R31 ;  /* 0x0000001e281f7810 */ /* 0x000fe40007ffe81f */
[----:B------:R-:W-:-:S02]  /*1640*/  LOP3.LUT R25, R25, 0x38, RZ, 0xc0, !PT ;  /* 0x0000003819197812 */ /* 0x000fc400078ec0ff */
[----:B------:R-:W-:-:S03]  /*1650*/  LOP3.LUT R31, R31, 0x1f, RZ, 0xc0, !PT ;  /* 0x0000001f1f1f7812 */ /* 0x000fc600078ec0ff */
[----:B------:R-:W-:-:S04]  /*1660*/  IMAD.WIDE.U32 R26, R25, UR14, R26 ;  /* 0x0000000e191a7c25 */ /* 0x000fc8000f8e001a */
[----:B------:R-:W-:Y:S01]  /*1670*/  IMAD R25, R25, UR15, RZ ;  /* 0x0000000f19197c24 */ /* 0x000fe2000f8e02ff */
[----:B------:R-:W-:Y:S01]  /*1680*/  IADD3 R31, P1, P2, R31, UR5, R26 ;  /* 0x000000051f1f7c10 */ /* 0x000fe2000fa3e01a */
[----:B------:R-:W-:Y:S02]  /*1690*/  FMUL R26, R43, UR10 ;  /* 0x0000000a2b1a7c20 */ /* 0x000fe40008400000 */
[----:B------:R-:W-:Y:S02]  /*16a0*/  IMAD.IADD R25, R27, 0x1, R25 ;  /* 0x000000011b197824 */ /* 0x000fe400078e0219 */
[----:B------:R-:W-:-:S03]  /*16b0*/  FMUL R27, R42, UR10 ;  /* 0x0000000a2a1b7c20 */ /* 0x000fc60008400000 */
[----:B------:R-:W-:Y:S02]  /*16c0*/  IADD3.X R25, RZ, UR11, R25, P1, P2 ;  /* 0x0000000bff197c10 */ /* 0x000fe40008fe4419 */
[----:B------:R-:W-:-:S04]  /*16d0*/  LEA R38, P1, R31, R49, 0x4 ;  /* 0x000000311f267211 */ /* 0x000fc800078220ff */
[----:B------:R-:W-:Y:S01]  /*16e0*/  LEA.HI.X R39, R31, R36, R25, 0x4, P1 ;  /* 0x000000241f277211 */ /* 0x000fe200008f2419 */
[----:B------:R-:W-:Y:S02]  /*16f0*/  IMAD.MOV.U32 R25, RZ, RZ, R26 ;  /* 0x000000ffff197224 */ /* 0x000fe400078e001a */
[----:B------:R-:W-:-:S05]  /*1700*/  FMUL R26, R41, UR10 ;  /* 0x0000000a291a7c20 */ /* 0x000fca0008400000 */
[----:B------:R0:W-:Y:S02]  /*1710*/  STG.E.128 desc[UR8][R38.64], R24 ;  /* 0x0000001826007986 */ /* 0x0001e4000c101d08 */
.L_x_33681:
[----:B------:R-:W-:Y:S05]  /*1720*/  BSYNC B0 ;  /* 0x0000000000007941 */ /* 0x000fea0003800000 */
.L_x_33680:
[----:B------:R-:W-:Y:S01]  /*1730*/  BSSY B0, `(.L_x_33682) ;  /* 0x0000012000007945 */ /* 0x000fe20003800000 */
[----:B------:R-:W-:-:S03]  /*1740*/  FMUL R31, R55, UR10 ;  /* 0x0000000a371f7c20 */ /* 0x000fc60008400000 */
[----:B------:R-:W-:Y:S05]  /*1750*/  @P0 BRA `(.L_x_33683) ;  /* 0x00000000003c0947 */ /* 0x000fea0003800000 */
[----:B0-----:R-:W-:Y:S01]  /*1760*/  SHF.R.U32.HI R25, RZ, 0x2, R40 ;  /* 0x00000002ff197819 */ /* 0x001fe20000011628 */
[----:B------:R-:W-:Y:S02]  /*1770*/  IMAD.U32 R26, RZ, RZ, UR5 ;  /* 0x00000005ff1a7e24 */ /* 0x000fe4000f8e00ff */
[----:B------:R-:W-:Y:S01]  /*1780*/  IMAD.U32 R27, RZ, RZ, UR11 ;  /* 0x0000000bff1b7e24 */ /* 0x000fe2000f8e00ff */
[----:B------:R-:W-:-:S05]  /*1790*/  LOP3.LUT R25, R25, 0x38, RZ, 0xc0, !PT ;  /* 0x0000003819197812 */ /* 0x000fca00078ec0ff */
[----:B------:R-:W-:-:S04]  /*17a0*/  IMAD.WIDE.U32 R26, R25, UR14, R26 ;  /* 0x0000000e191a7c25 */ /* 0x000fc8000f8e001a */
[----:B------:R-:W-:Y:S01]  /*17b0*/  IMAD R25, R25, UR15, RZ ;  /* 0x0000000f19197c24 */ /* 0x000fe2000f8e02ff */
[----:B------:R-:W-:Y:S01]  /*17c0*/  IADD3 R26, P0, P1, R28, UR5, R26 ;  /* 0x000000051c1a7c10 */ /* 0x000fe2000f91e01a */
[----:B------:R-:W-:Y:S02]  /*17d0*/  IMAD.MOV.U32 R28, RZ, RZ, R45 ;  /* 0x000000ffff1c7224 */ /* 0x000fe400078e002d */
[----:B------:R-:W-:-:S05]  /*17e0*/  IMAD.IADD R25, R27, 0x1, R25 ;  /* 0x000000011b197824 */ /* 0x000fca00078e0219 */
[----:B------:R-:W-:Y:S02]  /*17f0*/  IADD3.X R27, RZ, UR11, R25, P0, P1 ;  /* 0x0000000bff1b7c10 */ /* 0x000fe400087e2419 */
[----:B------:R-:W-:-:S04]  /*1800*/  IADD3 R25, P0, R26, UR14, RZ ;  /* 0x0000000e1a197c10 */ /* 0x000fc8000ff1e0ff */
[----:B------:R-:W-:Y:S02]  /*1810*/  IADD3.X R27, R27, UR15, RZ, P0, !PT ;  /* 0x0000000f1b1b7c10 */ /* 0x000fe400087fe4ff */
[----:B------:R-:W-:-:S04]  /*1820*/  LEA R26, P0, R25, R49, 0x4 ;  /* 0x00000031191a7211 */ /* 0x000fc800078020ff */
[----:B------:R-:W-:-:S05]  /*1830*/  LEA.HI.X R27, R25, R36, R27, 0x4, P0 ;  /* 0x00000024191b7211 */ /* 0x000fca00000f241b */
[----:B------:R1:W-:Y:S04]  /*1840*/  STG.E.128 desc[UR8][R26.64], R28 ;  /* 0x0000001c1a007986 */ /* 0x0003e8000c101d08 */
.L_x_33683:
[----:B------:R-:W-:Y:S05]  /*1850*/  BSYNC B0 ;  /* 0x0000000000007941 */ /* 0x000fea0003800000 */
.L_x_33682:
[----:B0-----:R-:W-:Y:S01]  /*1860*/  FADD R25, RZ, R43 ;  /* 0x0000002bff197221 */ /* 0x001fe20000000000 */
[----:B-1----:R-:W-:Y:S01]  /*1870*/  IADD3 R27, R5, 0x2, R40 ;  /* 0x00000002051b7810 */ /* 0x002fe20007ffe028 */
[----:B------:R-:W-:Y:S01]  /*1880*/  FADD R28, RZ, R41 ;  /* 0x00000029ff1c7221 */ /* 0x000fe20000000000 */
[C---:B------:R-:W-:Y:S01]  /*1890*/  FMNMX R26, |R54|.reuse, R59, !PT ;  /* 0x0000003b361a7209 */ /* 0x040fe20007800200 */
[----:B------:R-:W-:Y:S01]  /*18a0*/  FADD R54, R54, R25 ;  /* 0x0000001936367221 */ /* 0x000fe20000000000 */
[----:B------:R-:W-:Y:S01]  /*18b0*/  LOP3.LUT R59, R27, 0x1f, RZ, 0xc0, !PT ;  /* 0x0000001f1b3b7812 */ /* 0x000fe200078ec0ff */
[C---:B------:R-:W-:Y:S01]  /*18c0*/  FADD R38, R51.reuse, R28 ;  /* 0x0000001c33267221 */ /* 0x040fe20000000000 */
[----:B------:R-:W-:Y:S01]  /*18d0*/  FADD R28, RZ, R42 ;  /* 0x0000002aff1c7221 */ /* 0x000fe20000000000 */
[----:B------:R-:W-:Y:S01]  /*18e0*/  FMNMX R26, |R51|, R26, !PT ;  /* 0x0000001a331a7209 */ /* 0x000fe20007800200 */
[----:B------:R-:W-:Y:S01]  /*18f0*/  FADD R47, RZ, R47 ;  /* 0x0000002fff2f7221 */ /* 0x000fe20000000000 */
[----:B------:R-:W0:Y:S01]  /*1900*/  SHFL.IDX PT, R25, R54, R59, 0x1f ;  /* 0x00001f3b36197589 */ /* 0x000e2200000e0000 */
[----:B------:R-:W-:Y:S01]  /*1910*/  FADD R28, R55, R28 ;  /* 0x0000001c371c7221 */ /* 0x000fe20000000000 */
[----:B------:R-:W-:Y:S01]  /*1920*/  VIADD R51, R5, 0x3 ;  /* 0x0000000305337836 */ /* 0x000fe20000000000 */
[----:B------:R-:W-:Y:S01]  /*1930*/  FMNMX R55, |R55|, R26, !PT ;  /* 0x0000001a37377209 */ /* 0x000fe20007800200 */
[----:B------:R-:W1:Y:S01]  /*1940*/  SHFL.IDX PT, R58, R58, R59, 0x1f ;  /* 0x00001f3b3a3a7589 */ /* 0x000e6200000e0000 */
[----:B------:R-:W-:Y:S01]  /*1950*/  FADD R48, R48, R47 ;  /* 0x0000002f30307221 */ /* 0x000fe20000000000 */
[----:B------:R-:W-:Y:S01]  /*1960*/  IADD3 R26, R40, 0x1d, -R37 ;  /* 0x0000001d281a7810 */ /* 0x000fe20007ffe825 */
[----:B------:R-:W-:Y:S01]  /*1970*/  BSSY B0, `(.L_x_33684) ;  /* 0x000002f000007945 */ /* 0x000fe20003800000 */
[----:B------:R2:W3:Y:S01]  /*1980*/  SHFL.IDX PT, R27, R28, R59, 0x1f ;  /* 0x00001f3b1c1b7589 */ /* 0x0004e200000e0000 */
[C---:B-----5:R-:W-:Y:S01]  /*1990*/  SHF.R.U64 R47, R34.reuse, 0x10, R35 ;  /* 0x00000010222f7819 */ /* 0x060fe20000001223 */
[----:B------:R-:W-:Y:S01]  /*19a0*/  IMAD.U32 R34, R34, 0x10000, RZ ;  /* 0x0001000022227824 */ /* 0x000fe200078e00ff */
[----:B------:R-:W-:Y:S01]  /*19b0*/  ISETP.GE.U32.AND P0, PT, R51, R4, PT ;  /* 0x000000043300720c */ /* 0x000fe20003f06070 */
[----:B------:R4:W3:Y:S01]  /*19c0*/  SHFL.IDX PT, R39, R38, R59, 0x1f ;  /* 0x00001f3b26277589 */ /* 0x0008e200000e0000 */
[----:B------:R-:W-:Y:S01]  /*19d0*/  LOP3.LUT R26, R26, 0x1f, RZ, 0xc0, !PT ;  /* 0x0000001f1a1a7812 */ /* 0x000fe200078ec0ff */
[----:B------:R-:W-:Y:S01]  /*19e0*/  IMAD.U32 R47, R47, 0x10000, RZ ;  /* 0x000100002f2f7824 */ /* 0x000fe200078e00ff */
[--C-:B------:R-:W-:Y:S01]  /*19f0*/  SHF.R.U64 R37, R32, 0x10, R33.reuse ;  /* 0x0000001020257819 */ /* 0x100fe20000001221 */
[----:B------:R-:W-:Y:S01]  /*1a00*/  FADD R61, RZ, R34 ;  /* 0x00000022ff3d7221 */ /* 0x000fe20000000000 */
[----:B------:R-:W-:Y:S01]  /*1a10*/  ISETP.GE.U32.OR P0, PT, R26, R3, P0 ;  /* 0x000000031a00720c */ /* 0x000fe20000706470 */
[----:B--2---:R-:W-:Y:S01]  /*1a20*/  IMAD.U32 R28, R35, 0x10000, RZ ;  /* 0x00010000231c7824 */ /* 0x004fe200078e00ff */
[----:B------:R-:W-:Y:S01]  /*1a30*/  SHF.R.U32.HI R51, RZ, 0x10, R33 ;  /* 0x00000010ff337819 */ /* 0x000fe20000011621 */
[----:B------:R-:W-:Y:S01]  /*1a40*/  IMAD.U32 R37, R37, 0x10000, RZ ;  /* 0x0001000025257824 */ /* 0x000fe200078e00ff */
[----:B----4-:R-:W-:Y:S01]  /*1a50*/  FMNMX R38, R55, |R34|, !PT ;  /* 0x4000002237267209 */ /* 0x010fe20007800000 */
[----:B0-----:R-:W-:Y:S01]  /*1a60*/  FADD R25, R46, R25 ;  /* 0x000000192e197221 */ /* 0x001fe20000000000 */
[----:B------:R-:W-:-:S02]  /*1a70*/  SHF.R.U32.HI R46, RZ, 0x10, R35 ;  /* 0x00000010ff2e7819 */ /* 0x000fc40000011623 */
[----:B------:R-:W-:Y:S01]  /*1a80*/  FMNMX R35, |R47|, R38, !PT ;  /* 0x000000262f237209 */ /* 0x000fe20007800200 */
[----:B-1----:R-:W-:Y:S02]  /*1a90*/  FADD R57, R57, R58 ;  /* 0x0000003a39397221 */ /* 0x002fe40000000000 */
[----:B------:R-:W-:Y:S01]  /*1aa0*/  IMAD.U32 R46, R46, 0x10000, RZ ;  /* 0x000100002e2e7824 */ /* 0x000fe200078e00ff */
[----:B------:R-:W-:Y:S01]  /*1ab0*/  FMNMX R35, |R28|, R35, !PT ;  /* 0x000000231c237209 */ /* 0x000fe20007800200 */
[----:B---3--:R-:W-:Y:S01]  /*1ac0*/  FADD R55, R48, R27 ;  /* 0x0000001b30377221 */ /* 0x008fe20000000000 */
[----:B------:R-:W-:Y:S02]  /*1ad0*/  IMAD.U32 R48, R32, 0x10000, RZ ;  /* 0x0001000020307824 */ /* 0x000fe400078e00ff */
[----:B------:R-:W-:Y:S01]  /*1ae0*/  FMUL R32, R34, UR10 ;  /* 0x0000000a22207c20 */ /* 0x000fe20008400000 */
[----:B------:R-:W-:Y:S01]  /*1af0*/  FMNMX R35, |R46|, R35, !PT ;  /* 0x000000232e237209 */ /* 0x000fe20007800200 */
[----:B------:R-:W-:Y:S01]  /*1b00*/  FADD R56, R56, R39 ;  /* 0x0000002738387221 */ /* 0x000fe20000000000 */
[----:B------:R-:W-:-:S02]  /*1b10*/  IMAD.U32 R27, R33, 0x10000, RZ ;  /* 0x00010000211b7824 */ /* 0x000fc400078e00ff */
[----:B------:R-:W-:Y:S01]  /*1b20*/  FMNMX R54, |R48|, R35, !PT ;  /* 0x0000002330367209 */ /* 0x000fe20007800200 */
        /* <DEDUP_REMOVED lines=9> */
[----:B------:R-:W-:Y:S01]  /*1bc0*/  IADD3.X R34, RZ, UR11, R35, P1, P2 ;  /* 0x0000000bff227c10 */ /* 0x000fe20008fe4423 */
[----:B------:R-:W-:Y:S01]  /*1bd0*/  FMUL R35, R47, UR10 ;  /* 0x0000000a2f237c20 */ /* 0x000fe20008400000 */
[----:B------:R-:W-:-:S04]  /*1be0*/  IADD3 R33, P1, R33, UR5, RZ ;  /* 0x0000000521217c10 */ /* 0x000fc8000ff3e0ff */
[----:B------:R-:W-:Y:S02]  /*1bf0*/  IADD3.X R34, R34, UR11, RZ, P1, !PT ;  /* 0x0000000b22227c10 */ /* 0x000fe40008ffe4ff */
[----:B------:R-:W-:-:S04]  /*1c00*/  LEA R38, P1, R33, R49, 0x4 ;  /* 0x0000003121267211 */ /* 0x000fc800078220ff */
[----:B------:R-:W-:Y:S01]  /*1c10*/  LEA.HI.X R39, R33, R36, R34, 0x4, P1 ;  /* 0x0000002421277211 */ /* 0x000fe200008f2422 */
[----:B------:R-:W-:Y:S02]  /*1c20*/  IMAD.MOV.U32 R33, RZ, RZ, R35 ;  /* 0x000000ffff217224 */ /* 0x000fe400078e0023 */
[----:B------:R-:W-:Y:S01]  /*1c30*/  FMUL R34, R28, UR10 ;  /* 0x0000000a1c227c20 */ /* 0x000fe20008400000 */
[----:B------:R-:W-:-:S05]  /*1c40*/  FMUL R35, R46, UR10 ;  /* 0x0000000a2e237c20 */ /* 0x000fca0008400000 */
[----:B------:R0:W-:Y:S02]  /*1c50*/  STG.E.128 desc[UR8][R38.64], R32 ;  /* 0x0000002026007986 */ /* 0x0001e4000c101d08 */
.L_x_33685:
[----:B------:R-:W-:Y:S05]  /*1c60*/  BSYNC B0 ;  /* 0x0000000000007941 */ /* 0x000fea0003800000 */
.L_x_33684:
[----:B------:R-:W-:Y:S01]  /*1c70*/  FMNMX R54, |R37|, R54, !PT ;  /* 0x0000003625367209 */ /* 0x000fe20007800200 */
[----:B------:R-:W-:Y:S02]  /*1c80*/  IMAD.U32 R51, R51, 0x10000, RZ ;  /* 0x0001000033337824 */ /* 0x000fe400078e00ff */
[C---:B------:R-:W-:Y:S01]  /*1c90*/  FADD R61, R48.reuse, R61 ;  /* 0x0000003d303d7221 */ /* 0x040fe20000000000 */
[----:B0-----:R-:W-:Y:S01]  /*1ca0*/  FMUL R33, R48, UR10 ;  /* 0x0000000a30217c20 */ /* 0x001fe20008400000 */
[----:B------:R-:W-:Y:S01]  /*1cb0*/  FADD R60, RZ, R47 ;  /* 0x0000002fff3c7221 */ /* 0x000fe20000000000 */
[----:B------:R-:W-:Y:S01]  /*1cc0*/  FADD R34, RZ, R28 ;  /* 0x0000001cff227221 */ /* 0x000fe20000000000 */
[----:B------:R-:W-:Y:S01]  /*1cd0*/  FMNMX R48, |R27|, R54, !PT ;  /* 0x000000361b307209 */ /* 0x000fe20007800200 */
[----:B------:R-:W-:Y:S01]  /*1ce0*/  FADD R58, RZ, R46 ;  /* 0x0000002eff3a7221 */ /* 0x000fe20000000000 */
[----:B------:R-:W-:Y:S01]  /*1cf0*/  BSSY B0, `(.L_x_33686) ;  /* 0x000001a000007945 */ /* 0x000fe20003800000 */
[----:B------:R-:W-:Y:S01]  /*1d00*/  FADD R60, R37, R60 ;  /* 0x0000003c253c7221 */ /* 0x000fe20000000000 */
[C---:B------:R-:W-:Y:S01]  /*1d10*/  FADD R59, R27.reuse, R34 ;  /* 0x000000221b3b7221 */ /* 0x040fe20000000000 */
[----:B------:R-:W-:Y:S01]  /*1d20*/  FMUL R38, R27, UR10 ;  /* 0x0000000a1b267c20 */ /* 0x000fe20008400000 */
[----:B------:R-:W-:Y:S01]  /*1d30*/  FMUL R37, R37, UR10 ;  /* 0x0000000a25257c20 */ /* 0x000fe20008400000 */
[C---:B------:R-:W-:Y:S01]  /*1d40*/  FADD R58, R51.reuse, R58 ;  /* 0x0000003a333a7221 */ /* 0x040fe20000000000 */
[C---:B------:R-:W-:Y:S01]  /*1d50*/  FMNMX R48, |R51|.reuse, R48, !PT ;  /* 0x0000003033307209 */ /* 0x040fe20007800200 */
        /* <DEDUP_REMOVED lines=8> */
[----:B------:R-:W-:Y:S01]  /*1de0*/  IADD3 R34, P2, P3, R26, UR5, R34 ;  /* 0x000000051a227c10 */ /* 0x000fe2000fb5e022 */
[----:B------:R-:W-:Y:S02]  /*1df0*/  IMAD.U32 R26, RZ, RZ, UR15 ;  /* 0x0000000fff1a7e24 */ /* 0x000fe4000f8e00ff */
[----:B------:R-:W-:Y:S02]  /*1e00*/  IMAD.IADD R27, R35, 0x1, R27 ;  /* 0x00000001231b7824 */ /* 0x000fe400078e021b */
[----:B------:R-:W-:-:S03]  /*1e10*/  IMAD.U32 R35, RZ, RZ, UR14 ;  /* 0x0000000eff237e24 */ /* 0x000fc6000f8e00ff */
[----:B------:R-:W-:Y:S02]  /*1e20*/  IADD3.X R27, RZ, UR11, R27, P2, P3 ;  /* 0x0000000bff1b7c10 */ /* 0x000fe400097e641b */
[----:B------:R-:W-:-:S04]  /*1e30*/  IADD3 R34, P0, P1, R35, UR5, R34 ;  /* 0x0000000523227c10 */ /* 0x000fc8000f91e022 */
[----:B------:R-:W-:Y:S02]  /*1e40*/  IADD3.X R27, R26, UR11, R27, P0, P1 ;  /* 0x0000000b1a1b7c10 */ /* 0x000fe400087e241b */
[----:B------:R-:W-:-:S04]  /*1e50*/  LEA R26, P0, R34, R49, 0x4 ;  /* 0x00000031221a7211 */ /* 0x000fc800078020ff */
[----:B------:R-:W-:Y:S01]  /*1e60*/  LEA.HI.X R27, R34, R36, R27, 0x4, P0 ;  /* 0x00000024221b7211 */ /* 0x000fe200000f241b */
[----:B------:R-:W-:-:S05]  /*1e70*/  IMAD.MOV.U32 R36, RZ, RZ, R33 ;  /* 0x000000ffff247224 */ /* 0x000fca00078e0021 */
[----:B------:R0:W-:Y:S03]  /*1e80*/  STG.E.128 desc[UR8][R26.64], R36 ;  /* 0x000000241a007986 */ /* 0x0001e6000c101d08 */
.L_x_33687:
[----:B------:R-:W-:Y:S05]  /*1e90*/  BSYNC B0 ;  /* 0x0000000000007941 */ /* 0x000fea0003800000 */
.L_x_33686:
[----:B------:R-:W1:Y:S01]  /*1ea0*/  S2UR UR5, SR_CgaCtaId ;  /* 0x00000000000579c3 */ /* 0x000e620000008800 */
[----:B------:R-:W-:Y:S01]  /*1eb0*/  LOP3.LUT R49, R50, 0x1ffffffc, RZ, 0xc0, !PT ;  /* 0x1ffffffc32317812 */ /* 0x000fe200078ec0ff */
[----:B0-----:R-:W-:Y:S01]  /*1ec0*/  IMAD.SHL.U32 R27, R44, 0x20, RZ ;  /* 0x000000202c1b7824 */ /* 0x001fe200078e00ff */
[----:B------:R-:W-:Y:S01]  /*1ed0*/  UMOV UR4, 0x400 ;  /* 0x0000040000047882 */ /* 0x000fe20000000000 */
[----:B------:R-:W-:Y:S01]  /*1ee0*/  IMAD.MOV.U32 R26, RZ, RZ, R8 ;  /* 0x000000ffff1a7224 */ /* 0x000fe200078e0008 */
[----:B------:R-:W-:Y:S01]  /*1ef0*/  UIADD3 UR4, UR4, 0x20, URZ ;  /* 0x0000002004047890 */ /* 0x000fe2000fffe03f */
[----:B------:R-:W-:Y:S01]  /*1f00*/  IMAD.IADD R36, R40, 0x1, -R49 ;  /* 0x0000000128247824 */ /* 0x000fe200078e0a31 */
[----:B------:R-:W-:Y:S01]  /*1f10*/  LOP3.LUT R50, R27, 0xffffffe0, R40, 0xe2, !PT ;  /* 0xffffffe01b327812 */ /* 0x000fe200078ee228 */
[----:B------:R-:W-:Y:S01]  /*1f20*/  IMAD.MOV.U32 R34, RZ, RZ, R20 ;  /* 0x000000ffff227224 */ /* 0x000fe200078e0014 */
[----:B------:R-:W-:Y:S01]  /*1f30*/  UIADD3 UR6, UP0, UR6, 0x7f, URZ ;  /* 0x0000007f06067890 */ /* 0x000fe2000ff1e03f */
[C---:B------:R-:W-:Y:S01]  /*1f40*/  VIADD R8, R36.reuse, 0xffffffff ;  /* 0xffffffff24087836 */ /* 0x040fe20000000000 */
[----:B------:R-:W-:Y:S01]  /*1f50*/  LOP3.LUT R27, R36, 0x1f, RZ, 0xc0, !PT ;  /* 0x0000001f241b7812 */ /* 0x000fe200078ec0ff */
[----:B------:R-:W-:Y:S01]  /*1f60*/  IMAD.MOV.U32 R44, RZ, RZ, R24 ;  /* 0x000000ffff2c7224 */ /* 0x000fe200078e0018 */
[----:B------:R-:W-:Y:S01]  /*1f70*/  UIADD3.X UR7, URZ, UR7, URZ, UP0, !UPT ;  /* 0x000000073f077290 */ /* 0x000fe200087fe43f */
[----:B------:R-:W-:Y:S01]  /*1f80*/  BSSY B0, `(.L_x_33688) ;  /* 0x00000a8000007945 */ /* 0x000fe20003800000 */
[----:B------:R-:W-:Y:S01]  /*1f90*/  LOP3.LUT R35, R8, 0x1f, RZ, 0xc0, !PT ;  /* 0x0000001f08237812 */ /* 0x000fe200078ec0ff */
[----:B------:R-:W-:Y:S01]  /*1fa0*/  IMAD R51, R50, 0x21, R27 ;  /* 0x0000002132337824 */ /* 0x000fe200078e021b */
[----:B------:R-:W-:Y:S01]  /*1fb0*/  USHF.R.U64 UR6, UR6, 0x7, UR7 ;  /* 0x0000000706067899 */ /* 0x000fe20008001207 */
[----:B------:R-:W-:-:S02]  /*1fc0*/  IMAD.MOV.U32 R27, RZ, RZ, R12 ;  /* 0x000000ffff1b7224 */ /* 0x000fc400078e000c */
[----:B------:R-:W-:Y:S02]  /*1fd0*/  IMAD R12, R50, 0x21, R35 ;  /* 0x00000021320c7824 */ /* 0x000fe400078e0223 */
[----:B------:R-:W-:Y:S01]  /*1fe0*/  VIADD R8, R36, 0x1e ;  /* 0x0000001e24087836 */ /* 0x000fe20000000000 */
[----:B-1----:R-:W-:Y:S01]  /*1ff0*/  ULEA UR4, UR5, UR4, 0x18 ;  /* 0x0000000405047291 */ /* 0x002fe2000f8ec03f */
[----:B------:R-:W-:Y:S01]  /*2000*/  IMAD.MOV.U32 R35, RZ, RZ, R16 ;  /* 0x000000ffff237224 */ /* 0x000fe200078e0010 */
[----:B------:R-:W-:Y:S02]  /*2010*/  USHF.R.U32.HI UR5, URZ, 0x7, UR7 ;  /* 0x000000073f057899 */ /* 0x000fe40008011607 */
[----:B------:R-:W-:Y:S02]  /*2020*/  LOP3.LUT R8, R8, 0x1f, RZ, 0xc0, !PT ;  /* 0x0000001f08087812 */ /* 0x000fe400078ec0ff */
[----:B------:R-:W-:Y:S02]  /*2030*/  IADD3 R16, R5, 0x3, R40 ;  /* 0x0000000305107810 */ /* 0x000fe40007ffe028 */
[----:B------:R-:W-:Y:S01]  /*2040*/  LEA R20, R12, UR4, 0x3 ;  /* 0x000000040c147c11 */ /* 0x000fe2000f8e18ff */
[----:B------:R-:W-:Y:S01]  /*2050*/  IMAD R8, R50, 0x21, R8 ;  /* 0x0000002132087824 */ /* 0x000fe200078e0208 */
[----:B------:R-:W0:Y:S01]  /*2060*/  S2R R12, SR_CTAID.X ;  /* 0x00000000000c7919 */ /* 0x000e220000002500 */
[----:B------:R-:W-:-:S02]  /*2070*/  LEA R51, R51, UR4, 0x3 ;  /* 0x0000000433337c11 */ /* 0x000fc4000f8e18ff */
[----:B------:R-:W-:Y:S02]  /*2080*/  LOP3.LUT R16, R16, 0x1f, RZ, 0xc0, !PT ;  /* 0x0000001f10107812 */ /* 0x000fe400078ec0ff */
[----:B------:R-:W-:Y:S01]  /*2090*/  LEA R54, R8, UR4, 0x3 ;  /* 0x0000000408367c11 */ /* 0x000fe2000f8e18ff */
[----:B------:R1:W-:Y:S04]  /*20a0*/  STS.64 [R51], R26 ;  /* 0x0000001a33007388 */ /* 0x0003e80000000a00 */
[----:B------:R2:W-:Y:S04]  /*20b0*/  STS.64 [R20], R34 ;  /* 0x0000002214007388 */ /* 0x0005e80000000a00 */
[----:B------:R-:W3:Y:S01]  /*20c0*/  SHFL.IDX PT, R24, R61, R16, 0x1f ;  /* 0x00001f103d187589 */ /* 0x000ee200000e0000 */
[----:B-1----:R-:W-:Y:S01]  /*20d0*/  IMAD R27, R52, UR5, RZ ;  /* 0x00000005341b7c24 */ /* 0x002fe2000f8e02ff */
[----:B------:R-:W-:-:S02]  /*20e0*/  ULDC UR5, c[0x0][0x0] ;  /* 0x0000000000057ab9 */ /* 0x000fc40000000800 */
[----:B------:R-:W1:Y:S01]  /*20f0*/  SHFL.IDX PT, R60, R60, R16, 0x1f ;  /* 0x00001f103c3c7589 */ /* 0x000e6200000e0000 */
[----:B------:R-:W-:Y:S01]  /*2100*/  IMAD R8, R53, UR6, R27 ;  /* 0x0000000635087c24 */ /* 0x000fe2000f8e021b */
[----:B--2---:R-:W-:Y:S01]  /*2110*/  SHF.R.U32.HI R35, RZ, 0x8, R40 ;  /* 0x00000008ff237819 */ /* 0x004fe20000011628 */
[----:B------:R-:W-:Y:S01]  /*2120*/  IMAD.WIDE.U32 R26, R52, UR6, RZ ;  /* 0x00000006341a7c25 */ /* 0x000fe2000f8e00ff */
[----:B------:R-:W2:Y:S01]  /*2130*/  SHFL.IDX PT, R59, R59, R16, 0x1f ;  /* 0x00001f103b3b7589 */ /* 0x000ea200000e0000 */
[----:B------:R-:W-:Y:S02]  /*2140*/  USHF.L.U64.HI UR6, UR12, 0x2, UR13 ;  /* 0x000000020c067899 */ /* 0x000fe4000801020d */
[----:B------:R-:W-:Y:S01]  /*2150*/  IMAD.IADD R27, R27, 0x1, R8 ;  /* 0x000000011b1b7824 */ /* 0x000fe200078e0208 */
[----:B------:R-:W-:Y:S01]  /*2160*/  LEA R8, P0, R26, UR14, 0x5 ;  /* 0x0000000e1a087c11 */ /* 0x000fe2000f8028ff */
[----:B------:R-:W4:Y:S01]  /*2170*/  SHFL.IDX PT, R58, R58, R16, 0x1f ;  /* 0x00001f103a3a7589 */ /* 0x000f2200000e0000 */
[----:B0-----:R-:W-:-:S02]  /*2180*/  IMAD R12, R12, UR5, RZ ;  /* 0x000000050c0c7c24 */ /* 0x001fc4000f8e02ff */
[----:B------:R-:W-:Y:S01]  /*2190*/  LEA.HI.X R26, R26, UR15, R27, 0x5, P0 ;  /* 0x0000000f1a1a7c11 */ /* 0x000fe200080f2c1b */
[----:B------:R-:W-:Y:S01]  /*21a0*/  VIADD R27, R36, 0x1d ;  /* 0x0000001d241b7836 */ /* 0x000fe20000000000 */
[----:B------:R-:W-:Y:S01]  /*21b0*/  STS.64 [R54], R44 ;  /* 0x0000002c36007388 */ /* 0x000fe20000000a00 */
[----:B------:R-:W-:Y:S01]  /*21c0*/  USHF.L.U32 UR5, UR12, 0x2, URZ ;  /* 0x000000020c057899 */ /* 0x000fe2000800063f */
[----:B------:R-:W-:Y:S01]  /*21d0*/  LEA.HI R12, R12, R35, RZ, 0x18 ;  /* 0x000000230c0c7211 */ /* 0x000fe200078fc0ff */
[----:B---3--:R-:W-:Y:S01]  /*21e0*/  FADD R24, R57, R24 ;  /* 0x0000001839187221 */ /* 0x008fe20000000000 */
[----:B------:R-:W-:Y:S02]  /*21f0*/  LOP3.LUT R35, RZ, R8, RZ, 0x33, !PT ;  /* 0x00000008ff237212 */ /* 0x000fe400078e33ff */
[----:B------:R-:W-:Y:S02]  /*2200*/  LOP3.LUT R8, RZ, R26, RZ, 0x33, !PT ;  /* 0x0000001aff087212 */ /* 0x000fe400078e33ff */
[----:B------:R-:W-:Y:S01]  /*2210*/  LEA R12, P1, R12, R35, 0x5 ;  /* 0x000000230c0c7211 */ /* 0x000fe200078228ff */
[----:B-1----:R-:W-:Y:S01]  /*2220*/  FADD R25, R25, R60 ;  /* 0x0000003c19197221 */ /* 0x002fe20000000000 */
[----:B------:R-:W-:Y:S01]  /*2230*/  LOP3.LUT R27, R27, 0x1f, RZ, 0xc0, !PT ;  /* 0x0000001f1b1b7812 */ /* 0x000fe200078ec0ff */
[----:B------:R-:W-:Y:S01]  /*2240*/  IMAD.MOV.U32 R35, RZ, RZ, R36 ;  /* 0x000000ffff237224 */ /* 0x000fe200078e0024 */
[----:B------:R-:W-:Y:S01]  /*2250*/  ISETP.GT.U32.AND P0, PT, R12, -0x21, PT ;  /* 0xffffffdf0c00780c */ /* 0x000fe20003f04070 */
[----:B------:R-:W-:-:S02]  /*2260*/  IMAD.X R8, RZ, RZ, R8, P1 ;  /* 0x000000ffff087224 */ /* 0x000fc400008e0608 */
[----:B--2---:R-:W-:Y:S01]  /*2270*/  FADD R26, R56, R59 ;  /* 0x0000003b381a7221 */ /* 0x004fe20000000000 */
[----:B------:R-:W-:Y:S02]  /*2280*/  IMAD R27, R50, 0x21, R27 ;  /* 0x00000021321b7824 */ /* 0x000fe400078e021b */
[----:B------:R-:W-:-:S03]  /*2290*/  ISETP.GT.U32.AND.EX P0, PT, R8, -0x1, PT, P0 ;  /* 0xffffffff0800780c */ /* 0x000fc60003f04100 */
[----:B------:R-:W-:Y:S01]  /*22a0*/  LEA R34, R27, UR4, 0x3 ;  /* 0x000000041b227c11 */ /* 0x000fe2000f8e18ff */
[----:B----4-:R-:W-:Y:S01]  /*22b0*/  FADD R27, R55, R58 ;  /* 0x0000003a371b7221 */ /* 0x010fe20000000000 */
[----:B------:R-:W-:Y:S02]  /*22c0*/  SEL R12, R12, 0xffffffdf, P0 ;  /* 0xffffffdf0c0c7807 */ /* 0x000fe40000000000 */
[----:B------:R-:W-:Y:S01]  /*22d0*/  ISETP.GE.U32.AND P0, PT, R5, R3, PT ;  /* 0x000000030500720c */ /* 0x000fe20003f06070 */
[----:B------:R0:W-:Y:S01]  /*22e0*/  STS.64 [R34], R32 ;  /* 0x0000002022007388 */ /* 0x0001e20000000a00 */
[----:B------:R-:W-:Y:S02]  /*22f0*/  SHF.R.U32.HI R8, RZ, 0x1, R40 ;  /* 0x00000001ff087819 */ /* 0x000fe40000011628 */
[----:B0-----:R-:W-:Y:S02]  /*2300*/  LOP3.LUT R32, RZ, R12, RZ, 0x33, !PT ;  /* 0x0000000cff207212 */ /* 0x001fe400078e33ff */
[----:B------:R-:W-:-:S03]  /*2310*/  LOP3.LUT R33, R8, 0x70, RZ, 0xc0, !PT ;  /* 0x0000007008217812 */ /* 0x000fc600078ec0ff */
[----:B------:R-:W-:Y:S01]  /*2320*/  IMAD.IADD R32, R32, 0x1, -R5 ;  /* 0x0000000120207824 */ /* 0x000fe200078e0a05 */
[----:B------:R-:W-:Y:S06]  /*2330*/  BAR.SYNC.DEFER_BLOCKING 0x0 ;  /* 0x0000000000007b1d */ /* 0x000fec0000010000 */
[----:B------:R-:W-:Y:S05]  /*2340*/  @P0 BRA `(.L_x_33689) ;  /* 0x0000000400ac0947 */ /* 0x000fea0003800000 */
[----:B------:R-:W-:Y:S01]  /*2350*/  VIADD R8, R32, 0xffffffff ;  /* 0xffffffff20087836 */ /* 0x000fe20000000000 */
[----:B------:R-:W-:Y:S01]  /*2360*/  BSSY B1, `(.L_x_33690) ;  /* 0x000003f000017945 */ /* 0x000fe20003800000 */
[C---:B------:R-:W-:Y:S02]  /*2370*/  IMAD R55, R33.reuse, UR13, RZ ;  /* 0x0000000d21377c24 */ /* 0x040fe4000f8e02ff */
[----:B------:R-:W-:Y:S01]  /*2380*/  IMAD.WIDE.U32 R58, R33, UR12, RZ ;  /* 0x0000000c213a7c25 */ /* 0x000fe2000f8e00ff */
[----:B------:R-:W-:-:S03]  /*2390*/  ISETP.GE.U32.AND P1, PT, R8, 0x3, PT ;  /* 0x000000030800780c */ /* 0x000fc60003f26070 */
[----:B------:R-:W-:Y:S02]  /*23a0*/  IMAD.IADD R55, R59, 0x1, R55 ;  /* 0x000000013b377824 */ /* 0x000fe400078e0237 */
[----:B------:R-:W-:Y:S02]  /*23b0*/  IMAD.MOV.U32 R8, RZ, RZ, RZ ;  /* 0x000000ffff087224 */ /* 0x000fe400078e00ff */
[----:B------:R-:W-:-:S06]  /*23c0*/  IMAD.MOV.U32 R57, RZ, RZ, R5 ;  /* 0x000000ffff397224 */ /* 0x000fcc00078e0005 */
[----:B------:R-:W-:Y:S05]  /*23d0*/  @!P1 BRA `(.L_x_33691) ;  /* 0x0000000000dc9947 */ /* 0x000fea0003800000 */
[C---:B------:R-:W-:Y:S01]  /*23e0*/  LOP3.LUT R45, R32.reuse, 0x3, RZ, 0xc0, !PT ;  /* 0x00000003202d7812 */ /* 0x040fe200078ec0ff */
[----:B------:R-:W-:Y:S02]  /*23f0*/  IMAD.MOV.U32 R8, RZ, RZ, RZ ;  /* 0x000000ffff087224 */ /* 0x000fe400078e00ff */
[----:B------:R-:W-:Y:S02]  /*2400*/  IMAD.MOV.U32 R57, RZ, RZ, R5 ;  /* 0x000000ffff397224 */ /* 0x000fe400078e0005 */
[----:B------:R-:W-:-:S07]  /*2410*/  IMAD.IADD R12, R32, 0x1, -R45 ;  /* 0x00000001200c7824 */ /* 0x000fce00078e0a2d */
.L_x_33692:
[----:B------:R-:W-:Y:S01]  /*2420*/  LOP3.LUT R45, R36, 0x1f, RZ, 0xc0, !PT ;  /* 0x0000001f242d7812 */ /* 0x000fe200078ec0ff */
[----:B------:R-:W-:Y:S02]  /*2430*/  IMAD R16, R50, 0x21, R57 ;  /* 0x0000002132107824 */ /* 0x000fe400078e0239 */
[----:B------:R-:W-:Y:S01]  /*2440*/  VIADD R59, R36, 0xffffffff ;  /* 0xffffffff243b7836 */ /* 0x000fe20000000000 */
[----:B------:R-:W-:Y:S01]  /*2450*/  ISETP.GE.U32.AND P1, PT, R45, R4, PT ;  /* 0x000000042d00720c */ /* 0x000fe20003f26070 */
[----:B------:R-:W-:Y:S01]  /*2460*/  VIADD R12, R12, 0xfffffffc ;  /* 0xfffffffc0c0c7836 */ /* 0x000fe20000000000 */
[----:B------:R-:W-:Y:S01]  /*2470*/  LEA R16, R16, UR4, 0x3 ;  /* 0x0000000410107c11 */ /* 0x000fe2000f8e18ff */
[----:B------:R-:W-:Y:S01]  /*2480*/  VIADD R8, R8, 0x4 ;  /* 0x0000000408087836 */ /* 0x000fe20000000000 */
[----:B------:R-:W-:-:S09]  /*2490*/  LOP3.LUT R59, R59, 0x1f, RZ, 0xc0, !PT ;  /* 0x0000001f3b3b7812 */ /* 0x000fd200078ec0ff */
[----:B------:R-:W-:-:S05]  /*24a0*/  @!P1 IADD3 R45, P2, R45, R58, RZ ;  /* 0x0000003a2d2d9210 */ /* 0x000fca0007f5e0ff */
[----:B------:R-:W-:Y:S01]  /*24b0*/  @!P1 IMAD.X R56, RZ, RZ, R55, P2 ;  /* 0x000000ffff389224 */ /* 0x000fe200010e0637 */
[----:B------:R-:W-:-:S04]  /*24c0*/  @!P1 LEA R44, P2, R45, R21, 0x3 ;  /* 0x000000152d2c9211 */ /* 0x000fc800078418ff */
[----:B------:R-:W-:Y:S02]  /*24d0*/  @!P1 LEA.HI.X R45, R45, R22, R56, 0x3, P2 ;  /* 0x000000162d2d9211 */ /* 0x000fe400010f1c38 */
[----:B------:R-:W0:Y:S04]  /*24e0*/  @!P1 LDS.64 R56, [R16] ;  /* 0x0000000010389984 */ /* 0x000e280000000a00 */
[----:B0-----:R0:W-:Y:S01]  /*24f0*/  @!P1 STG.E.64 desc[UR8][R44.64], R56 ;  /* 0x000000382c009986 */ /* 0x0011e2000c101b08 */
[----:B------:R-:W-:Y:S02]  /*2500*/  ISETP.GE.U32.AND P1, PT, R59, R4, PT ;  /* 0x000000043b00720c */ /* 0x000fe40003f26070 */
[----:B0-----:R-:W-:Y:S01]  /*2510*/  IADD3 R44, P2, R58, UR5, RZ ;  /* 0x000000053a2c7c10 */ /* 0x001fe2000ff5e0ff */
[----:B------:R-:W-:-:S03]  /*2520*/  VIADD R45, R36, 0x1e ;  /* 0x0000001e242d7836 */ /* 0x000fc60000000000 */
[----:B------:R-:W-:-:S07]  /*2530*/  IADD3.X R55, R55, UR6, RZ, P2, !PT ;  /* 0x0000000637377c10 */ /* 0x000fce00097fe4ff */
[----:B------:R-:W-:Y:S02]  /*2540*/  @!P1 IADD3 R59, P2, R59, R44, RZ ;  /* 0x0000002c3b3b9210 */ /* 0x000fe40007f5e0ff */
[----:B------:R-:W-:-:S03]  /*2550*/  LOP3.LUT R45, R45, 0x1f, RZ, 0xc0, !PT ;  /* 0x0000001f2d2d7812 */ /* 0x000fc600078ec0ff */
[----:B------:R-:W-:Y:S01]  /*2560*/  @!P1 IMAD.X R60, RZ, RZ, R55, P2 ;  /* 0x000000ffff3c9224 */ /* 0x000fe200010e0637 */
[----:B------:R-:W-:-:S04]  /*2570*/  @!P1 LEA R58, P2, R59, R21, 0x3 ;  /* 0x000000153b3a9211 */ /* 0x000fc800078418ff */
[----:B------:R-:W-:Y:S02]  /*2580*/  @!P1 LEA.HI.X R59, R59, R22, R60, 0x3, P2 ;  /* 0x000000163b3b9211 */ /* 0x000fe400010f1c3c */
[----:B------:R-:W0:Y:S04]  /*2590*/  @!P1 LDS.64 R60, [R16+0x8] ;  /* 0x00000800103c9984 */ /* 0x000e280000000a00 */
[----:B0-----:R0:W-:Y:S01]  /*25a0*/  @!P1 STG.E.64 desc[UR8][R58.64], R60 ;  /* 0x0000003c3a009986 */ /* 0x0011e2000c101b08 */
[----:B------:R-:W-:-:S13]  /*25b0*/  ISETP.GE.U32.AND P1, PT, R45, R4, PT ;  /* 0x000000042d00720c */ /* 0x000fda0003f26070 */
[----:B------:R-:W1:Y:S01]  /*25c0*/  @!P1 LDS.64 R56, [R16+0x10] ;  /* 0x0000100010389984 */ /* 0x000e620000000a00 */
[----:B0-----:R-:W-:-:S04]  /*25d0*/  IADD3 R58, P2, R44, UR5, RZ ;  /* 0x000000052c3a7c10 */ /* 0x001fc8000ff5e0ff */
[----:B------:R-:W-:Y:S02]  /*25e0*/  IADD3.X R59, R55, UR6, RZ, P2, !PT ;  /* 0x00000006373b7c10 */ /* 0x000fe400097fe4ff */
[----:B------:R-:W-:-:S05]  /*25f0*/  @!P1 IADD3 R45, P2, R45, R58, RZ ;  /* 0x0000003a2d2d9210 */ /* 0x000fca0007f5e0ff */
[----:B------:R-:W-:Y:S01]  /*2600*/  @!P1 IMAD.X R55, RZ, RZ, R59, P2 ;  /* 0x000000ffff379224 */ /* 0x000fe200010e063b */
[----:B------:R-:W-:-:S04]  /*2610*/  @!P1 LEA R44, P2, R45, R21, 0x3 ;  /* 0x000000152d2c9211 */ /* 0x000fc800078418ff */
[----:B------:R-:W-:Y:S01]  /*2620*/  @!P1 LEA.HI.X R45, R45, R22, R55, 0x3, P2 ;  /* 0x000000162d2d9211 */ /* 0x000fe200010f1c37 */
[----:B------:R-:W-:-:S05]  /*2630*/  VIADD R55, R36, 0x1d ;  /* 0x0000001d24377836 */ /* 0x000fca0000000000 */
[----:B------:R-:W-:-:S04]  /*2640*/  LOP3.LUT R55, R55, 0x1f, RZ, 0xc0, !PT ;  /* 0x0000001f37377812 */ /* 0x000fc800078ec0ff */
[----:B------:R-:W-:Y:S01]  /*2650*/  ISETP.GE.U32.AND P2, PT, R55, R4, PT ;  /* 0x000000043700720c */ /* 0x000fe20003f46070 */
[----:B-1----:R0:W-:Y:S01]  /*2660*/  @!P1 STG.E.64 desc[UR8][R44.64], R56 ;  /* 0x000000382c009986 */ /* 0x0021e2000c101b08 */
[----:B------:R-:W-:-:S11]  /*2670*/  IADD3 R58, P1, R58, UR5, RZ ;  /* 0x000000053a3a7c10 */ /* 0x000fd6000ff3e0ff */
[----:B------:R-:W1:Y:S01]  /*2680*/  @!P2 LDS.64 R44, [R16+0x18] ;  /* 0x00001800102ca984 */ /* 0x000e620000000a00 */
[----:B------:R-:W-:Y:S02]  /*2690*/  IADD3.X R59, R59, UR6, RZ, P1, !PT ;  /* 0x000000063b3b7c10 */ /* 0x000fe40008ffe4ff */
[----:B------:R-:W-:-:S05]  /*26a0*/  @!P2 IADD3 R36, P1, R55, R58, RZ ;  /* 0x0000003a3724a210 */ /* 0x000fca0007f3e0ff */
[----:B------:R-:W-:Y:S01]  /*26b0*/  @!P2 IMAD.X R61, RZ, RZ, R59, P1 ;  /* 0x000000ffff3da224 */ /* 0x000fe200008e063b */
[----:B------:R-:W-:Y:S01]  /*26c0*/  @!P2 LEA R60, P1, R36, R21, 0x3 ;  /* 0x00000015243ca211 */ /* 0x000fe200078218ff */
[----:B0-----:R-:W-:-:S03]  /*26d0*/  IMAD.IADD R57, R5, 0x1, R8 ;  /* 0x0000000105397824 */ /* 0x001fc600078e0208 */
[----:B------:R-:W-:Y:S01]  /*26e0*/  @!P2 LEA.HI.X R61, R36, R22, R61, 0x3, P1 ;  /* 0x00000016243da211 */ /* 0x000fe200008f1c3d */
[----:B------:R-:W-:Y:S01]  /*26f0*/  VIADD R36, R55, 0x1f ;  /* 0x0000001f37247836 */ /* 0x000fe20000000000 */
[----:B------:R-:W-:-:S04]  /*2700*/  IADD3 R58, P1, R58, UR5, RZ ;  /* 0x000000053a3a7c10 */ /* 0x000fc8000ff3e0ff */
[----:B------:R-:W-:Y:S01]  /*2710*/  IADD3.X R55, R59, UR6, RZ, P1, !PT ;  /* 0x000000063b377c10 */ /* 0x000fe20008ffe4ff */
[----:B-1----:R0:W-:Y:S01]  /*2720*/  @!P2 STG.E.64 desc[UR8][R60.64], R44 ;  /* 0x0000002c3c00a986 */ /* 0x0021e2000c101b08 */
[----:B------:R-:W-:-:S13]  /*2730*/  ISETP.NE.AND P2, PT, R12, RZ, PT ;  /* 0x000000ff0c00720c */ /* 0x000fda0003f45270 */
[----:B0-----:R-:W-:Y:S05]  /*2740*/  @P2 BRA `(.L_x_33692) ;  /* 0xfffffffc00342947 */ /* 0x001fea000383ffff */
.L_x_33691:
[----:B------:R-:W-:Y:S05]  /*2750*/  BSYNC B1 ;  /* 0x0000000000017941 */ /* 0x000fea0003800000 */
.L_x_33690:
[----:B------:R-:W-:-:S13]  /*2760*/  LOP3.LUT P1, R16, R32, 0x3, RZ, 0xc0, !PT ;  /* 0x0000000320107812 */ /* 0x000fda000782c0ff */
        /* <DEDUP_REMOVED lines=15> */
.L_x_33694:
[----:B------:R-:W-:Y:S05]  /*2860*/  BSYNC B1 ;  /* 0x0000000000017941 */ /* 0x000fea0003800000 */
.L_x_33693:
        /* <DEDUP_REMOVED lines=25> */
.L_x_33689:
[----:B------:R-:W-:Y:S05]  /*2a00*/  BSYNC B0 ;  /* 0x0000000000007941 */ /* 0x000fea0003800000 */
.L_x_33688:
[----:B------:R-:W-:Y:S01]  /*2a10*/  BAR.SYNC.DEFER_BLOCKING 0x0 ;  /* 0x0000000000007b1d */ /* 0x000fe20000010000 */
[----:B------:R-:W-:Y:S02]  /*2a20*/  IMAD.MOV.U32 R12, RZ, RZ, R9 ;  /* 0x000000ffff0c7224 */ /* 0x000fe400078e0009 */
[----:B------:R-:W-:Y:S01]  /*2a30*/  FMUL R16, R0, UR10 ;  /* 0x0000000a00107c20 */ /* 0x000fe20008400000 */
[----:B------:R-:W-:Y:S02]  /*2a40*/  IMAD.MOV.U32 R9, RZ, RZ, R29 ;  /* 0x000000ffff097224 */ /* 0x000fe400078e001d */
[----:B------:R-:W-:Y:S01]  /*2a50*/  FMUL R8, R43, UR10 ;  /* 0x0000000a2b087c20 */ /* 0x000fe20008400000 */
[----:B------:R-:W-:Y:S01]  /*2a60*/  FMUL R36, R47, UR10 ;  /* 0x0000000a2f247c20 */ /* 0x000fe20008400000 */
        /* <DEDUP_REMOVED lines=13> */
[----:B--2---:R-:W-:Y:S01]  /*2b40*/  IMAD.WIDE.U32 R8, R43, UR12, RZ ;  /* 0x0000000c2b087c25 */ /* 0x004fe2000f8e00ff */
[----:B------:R-:W-:-:S03]  /*2b50*/  ISETP.NE.AND P1, PT, R29, RZ, PT ;  /* 0x000000ff1d00720c */ /* 0x000fc60003f25270 */
[----:B------:R-:W-:Y:S02]  /*2b60*/  IMAD R43, R43, UR13, R9 ;  /* 0x0000000d2b2b7c24 */ /* 0x000fe4000f8e0209 */
[----:B01----:R-:W-:Y:S02]  /*2b70*/  IMAD.MOV.U32 R44, RZ, RZ, R8 ;  /* 0x000000ffff2c7224 */ /* 0x003fe400078e0008 */
[----:B------:R-:W-:Y:S02]  /*2b80*/  IMAD.MOV.U32 R0, RZ, RZ, RZ ;  /* 0x000000ffff007224 */ /* 0x000fe400078e00ff */
[----:B------:R-:W-:Y:S02]  /*2b90*/  IMAD.MOV.U32 R45, RZ, RZ, R5 ;  /* 0x000000ffff2d7224 */ /* 0x000fe400078e0005 */
[----:B------:R-:W-:Y:S05]  /*2ba0*/  @!P2 BRA `(.L_x_33698) ;  /* 0x0000000000d8a947 */ /* 0x000fea0003800000 */
[----:B------:R-:W-:Y:S02]  /*2bb0*/  IMAD.IADD R47, R32, 0x1, -R29 ;  /* 0x00000001202f7824 */ /* 0x000fe400078e0a1d */
[----:B------:R-:W-:Y:S02]  /*2bc0*/  IMAD.MOV.U32 R0, RZ, RZ, RZ ;  /* 0x000000ffff007224 */ /* 0x000fe400078e00ff */
[----:B------:R-:W-:-:S07]  /*2bd0*/  IMAD.MOV.U32 R45, RZ, RZ, R5 ;  /* 0x000000ffff2d7224 */ /* 0x000fce00078e0005 */
.L_x_33699:
[C---:B0-----:R-:W-:Y:S01]  /*2be0*/  LOP3.LUT R9, R55.reuse, 0x1f, RZ, 0xc0, !PT ;  /* 0x0000001f37097812 */ /* 0x041fe200078ec0ff */
        /* <DEDUP_REMOVED lines=13> */
[----:B------:R-:W0:Y:S01]  /*2cc0*/  @!P5 LDS.64 R12, [R58] ;  /* 0x000000003a0cd984 */ /* 0x000e220000000a00 */
[----:B------:R-:W-:Y:S02]  /*2cd0*/  @!P5 IADD3 R9, P6, R9, R44, RZ ;  /* 0x0000002c0909d210 */ /* 0x000fe40007fde0ff */
[----:B------:R-:W-:-:S03]  /*2ce0*/  ISETP.GE.U32.AND P2, PT, R55, R4, PT ;  /* 0x000000043700720c */ /* 0x000fc60003f46070 */
[----:B------:R-:W-:Y:S01]  /*2cf0*/  @!P5 IMAD.X R16, RZ, RZ, R43, P6 ;  /* 0x000000ffff10d224 */ /* 0x000fe200030e062b */
[C---:B------:R-:W-:Y:S01]  /*2d00*/  @!P5 LEA R8, P6, R9.reuse, R21, 0x3 ;  /* 0x000000150908d211 */ /* 0x040fe200078c18ff */
[----:B------:R-:W1:Y:S03]  /*2d10*/  @!P4 LDS.64 R56, [R58+0x8] ;  /* 0x000008003a38c984 */ /* 0x000e660000000a00 */
[----:B------:R-:W-:Y:S01]  /*2d20*/  @!P5 LEA.HI.X R9, R9, R22, R16, 0x3, P6 ;  /* 0x000000160909d211 */ /* 0x000fe200030f1c10 */
[----:B------:R-:W2:Y:S04]  /*2d30*/  @!P3 LDS.64 R36, [R58+0x10] ;  /* 0x000010003a24b984 */ /* 0x000ea80000000a00 */
[----:B------:R-:W3:Y:S04]  /*2d40*/  @!P2 LDS.64 R16, [R58+0x18] ;  /* 0x000018003a10a984 */ /* 0x000ee80000000a00 */
[----:B0-----:R0:W-:Y:S01]  /*2d50*/  @!P5 STG.E.64 desc[UR8][R8.64], R12 ;  /* 0x0000000c0800d986 */ /* 0x0011e2000c101b08 */
[----:B------:R-:W-:-:S04]  /*2d60*/  IADD3 R60, P5, R44, UR5, RZ ;  /* 0x000000052c3c7c10 */ /* 0x000fc8000ffbe0ff */
[----:B------:R-:W-:Y:S02]  /*2d70*/  IADD3.X R61, R43, UR6, RZ, P5, !PT ;  /* 0x000000062b3d7c10 */ /* 0x000fe4000affe4ff */
[----:B------:R-:W-:-:S05]  /*2d80*/  @!P4 IADD3 R45, P5, R45, R60, RZ ;  /* 0x0000003c2d2dc210 */ /* 0x000fca0007fbe0ff */
[----:B------:R-:W-:Y:S01]  /*2d90*/  @!P4 IMAD.X R43, RZ, RZ, R61, P5 ;  /* 0x000000ffff2bc224 */ /* 0x000fe200028e063d */
[----:B------:R-:W-:-:S04]  /*2da0*/  @!P4 LEA R44, P5, R45, R21, 0x3 ;  /* 0x000000152d2cc211 */ /* 0x000fc800078a18ff */
[----:B------:R-:W-:Y:S02]  /*2db0*/  @!P4 LEA.HI.X R45, R45, R22, R43, 0x3, P5 ;  /* 0x000000162d2dc211 */ /* 0x000fe400028f1c2b */
[----:B------:R-:W-:-:S03]  /*2dc0*/  IADD3 R60, P5, R60, UR5, RZ ;  /* 0x000000053c3c7c10 */ /* 0x000fc6000ffbe0ff */
[----:B-1----:R1:W-:Y:S01]  /*2dd0*/  @!P4 STG.E.64 desc[UR8][R44.64], R56 ;  /* 0x000000382c00c986 */ /* 0x0023e2000c101b08 */
[----:B0-----:R-:W-:Y:S02]  /*2de0*/  IADD3.X R13, R61, UR6, RZ, P5, !PT ;  /* 0x000000063d0d7c10 */ /* 0x001fe4000affe4ff */
[----:B------:R-:W-:Y:S02]  /*2df0*/  IADD3 R61, P5, R60, UR5, RZ ;  /* 0x000000053c3d7c10 */ /* 0x000fe4000ffbe0ff */
[----:B------:R-:W-:Y:S02]  /*2e00*/  @!P3 IADD3 R59, P4, R59, R60, RZ ;  /* 0x0000003c3b3bb210 */ /* 0x000fe40007f9e0ff */
[----:B------:R-:W-:Y:S02]  /*2e10*/  IADD3.X R43, R13, UR6, RZ, P5, !PT ;  /* 0x000000060d2b7c10 */ /* 0x000fe4000affe4ff */
[----:B------:R-:W-:Y:S01]  /*2e20*/  @!P2 IADD3 R9, P5, R55, R61, RZ ;  /* 0x0000003d3709a210 */ /* 0x000fe20007fbe0ff */
[----:B------:R-:W-:Y:S01]  /*2e30*/  @!P3 IMAD.X R13, RZ, RZ, R13, P4 ;  /* 0x000000ffff0db224 */ /* 0x000fe200020e060d */
[----:B------:R-:W-:Y:S01]  /*2e40*/  @!P3 LEA R12, P4, R59, R21, 0x3 ;  /* 0x000000153b0cb211 */ /* 0x000fe200078818ff */
[----:B------:R-:W-:-:S02]  /*2e50*/  VIADD R55, R55, 0x1f ;  /* 0x0000001f37377836 */ /* 0x000fc40000000000 */
[----:B------:R-:W-:Y:S01]  /*2e60*/  @!P2 IMAD.X R58, RZ, RZ, R43, P5 ;  /* 0x000000ffff3aa224 */ /* 0x000fe200028e062b */
[----:B------:R-:W-:Y:S01]  /*2e70*/  @!P3 LEA.HI.X R13, R59, R22, R13, 0x3, P4 ;  /* 0x000000163b0db211 */ /* 0x000fe200020f1c0d */
[----:B-1----:R-:W-:Y:S01]  /*2e80*/  IMAD.IADD R45, R5, 0x1, R0 ;  /* 0x00000001052d7824 */ /* 0x002fe200078e0200 */
[----:B------:R-:W-:-:S03]  /*2e90*/  @!P2 LEA R8, P5, R9, R21, 0x3 ;  /* 0x000000150908a211 */ /* 0x000fc600078a18ff */
[----:B--2---:R0:W-:Y:S01]  /*2ea0*/  @!P3 STG.E.64 desc[UR8][R12.64], R36 ;  /* 0x000000240c00b986 */ /* 0x0041e2000c101b08 */
[----:B------:R-:W-:Y:S02]  /*2eb0*/  ISETP.NE.AND P3, PT, R47, RZ, PT ;  /* 0x000000ff2f00720c */ /* 0x000fe40003f65270 */
[----:B------:R-:W-:-:S05]  /*2ec0*/  @!P2 LEA.HI.X R9, R9, R22, R58, 0x3, P5 ;  /* 0x000000160909a211 */ /* 0x000fca00028f1c3a */
[----:B---3--:R0:W-:Y:S01]  /*2ed0*/  @!P2 STG.E.64 desc[UR8][R8.64], R16 ;  /* 0x000000100800a986 */ /* 0x0081e2000c101b08 */
[----:B------:R-:W-:-:S04]  /*2ee0*/  IADD3 R44, P2, R61, UR5, RZ ;  /* 0x000000053d2c7c10 */ /* 0x000fc8000ff5e0ff */
[----:B------:R-:W-:Y:S01]  /*2ef0*/  IADD3.X R43, R43, UR6, RZ, P2, !PT ;  /* 0x000000062b2b7c10 */ /* 0x000fe200097fe4ff */
[----:B------:R-:W-:Y:S08]  /*2f00*/  @P3 BRA `(.L_x_33699) ;  /* 0xfffffffc00343947 */ /* 0x000ff0000383ffff */
.L_x_33698:
[----:B------:R-:W-:Y:S05]  /*2f10*/  BSYNC B1 ;  /* 0x0000000000017941 */ /* 0x000fea0003800000 */
.L_x_33697:
        /* <DEDUP_REMOVED lines=15> */
.L_x_33701:
[----:B------:R-:W-:Y:S05]  /*3010*/  BSYNC B1 ;  /* 0x0000000000017941 */ /* 0x000fea0003800000 */
.L_x_33700:
        /* <DEDUP_REMOVED lines=25> */
.L_x_33696:
[----:B------:R-:W-:Y:S05]  /*31b0*/  BSYNC B0 ;  /* 0x0000000000007941 */ /* 0x000fea0003800000 */
.L_x_33695:
[----:B------:R-:W-:Y:S01]  /*31c0*/  BAR.SYNC.DEFER_BLOCKING 0x0 ;  /* 0x0000000000007b1d */ /* 0x000fe20000010000 */
[----:B0-23--:R-:W-:Y:S02]  /*31d0*/  IMAD.MOV.U32 R8, RZ, RZ, R10 ;  /* 0x000000ffff087224 */ /* 0x00dfe400078e000a */
[----:B------:R-:W-:Y:S01]  /*31e0*/  FMUL R12, R2, UR10 ;  /* 0x0000000a020c7c20 */ /* 0x000fe20008400000 */
[----:B------:R-:W-:Y:S02]  /*31f0*/  IMAD.MOV.U32 R9, RZ, RZ, R14 ;  /* 0x000000ffff097224 */ /* 0x000fe400078e000e */
[----:B------:R-:W-:Y:S01]  /*3200*/  FMUL R16, R41, UR10 ;  /* 0x0000000a29107c20 */ /* 0x000fe20008400000 */
[----:B------:R-:W-:Y:S02]  /*3210*/  IMAD.MOV.U32 R13, RZ, RZ, R18 ;  /* 0x000000ffff0d7224 */ /* 0x000fe400078e0012 */
[----:B------:R-:W-:Y:S01]  /*3220*/  FMUL R28, R28, UR10 ;  /* 0x0000000a1c1c7c20 */ /* 0x000fe20008400000 */
        /* <DEDUP_REMOVED lines=9> */
[C---:B------:R-:W-:Y:S01]  /*32c0*/  VIADD R0, R32.reuse, 0xffffffff ;  /* 0xffffffff20007836 */ /* 0x040fe20000000000 */
[----:B0-----:R-:W-:Y:S01]  /*32d0*/  LOP3.LUT R13, R33, 0x2, RZ, 0xfc, !PT ;  /* 0x00000002210d7812 */ /* 0x001fe200078efcff */
        /* <DEDUP_REMOVED lines=14> */
.L_x_33706:
[C---:B0-----:R-:W-:Y:S01]  /*33c0*/  LOP3.LUT R9, R43.reuse, 0x1f, RZ, 0xc0, !PT ;  /* 0x0000001f2b097812 */ /* 0x041fe200078ec0ff */
[----:B------:R-:W-:Y:S02]  /*33d0*/  VIADD R8, R43, 0xffffffff ;  /* 0xffffffff2b087836 */ /* 0x000fe40000000000 */
[----:B------:R-:W-:Y:S01]  /*33e0*/  VIADD R2, R2, 0xfffffffc ;  /* 0xfffffffc02027836 */ /* 0x000fe20000000000 */
[----:B------:R-:W-:Y:S01]  /*33f0*/  ISETP.GE.U32.AND P2, PT, R9, R4, PT ;  /* 0x000000040900720c */ /* 0x000fe20003f46070 */
[----:B------:R-:W-:Y:S01]  /*3400*/  VIADD R0, R0, 0x4 ;  /* 0x0000000400007836 */ /* 0x000fe20000000000 */
[----:B------:R-:W-:Y:S01]  /*3410*/  LOP3.LUT R17, R8, 0x1f, RZ, 0xc0, !PT ;  /* 0x0000001f08117812 */ /* 0x000fe200078ec0ff */
[----:B------:R-:W-:-:S03]  /*3420*/  VIADD R8, R43, 0x1d ;  /* 0x0000001d2b087836 */ /* 0x000fc60000000000 */
[----:B------:R-:W-:-:S07]  /*3430*/  ISETP.GE.U32.AND P3, PT, R17, R4, PT ;  /* 0x000000041100720c */ /* 0x000fce0003f66070 */
[----:B------:R-:W-:Y:S01]  /*3440*/  @!P2 IADD3 R12, P4, R9, R14, RZ ;  /* 0x0000000e090ca210 */ /* 0x000fe20007f9e0ff */
[----:B------:R-:W-:Y:S01]  /*3450*/  VIADD R9, R43, 0x1e ;  /* 0x0000001e2b097836 */ /* 0x000fe20000000000 */
[----:B------:R-:W-:Y:S01]  /*3460*/  LOP3.LUT R43, R8, 0x1f, RZ, 0xc0, !PT ;  /* 0x0000001f082b7812 */ /* 0x000fe200078ec0ff */
[----:B------:R-:W-:Y:S02]  /*3470*/  IMAD R8, R50, 0x21, R47 ;  /* 0x0000002132087824 */ /* 0x000fe400078e022f */
[----:B------:R-:W-:Y:S01]  /*3480*/  @!P2 IMAD.X R13, RZ, RZ, R10, P4 ;  /* 0x000000ffff0da224 */ /* 0x000fe200020e060a */
[C---:B------:R-:W-:Y:S01]  /*3490*/  @!P2 LEA R28, P4, R12.reuse, R21, 0x3 ;  /* 0x000000150c1ca211 */ /* 0x040fe200078818ff */
[----:B------:R-:W-:Y:S01]  /*34a0*/  IMAD.IADD R47, R5, 0x1, R0 ;  /* 0x00000001052f7824 */ /* 0x000fe200078e0200 */
[----:B------:R-:W-:Y:S02]  /*34b0*/  LOP3.LUT R9, R9, 0x1f, RZ, 0xc0, !PT ;  /* 0x0000001f09097812 */ /* 0x000fe400078ec0ff */
[----:B------:R-:W-:-:S02]  /*34c0*/  @!P2 LEA.HI.X R29, R12, R22, R13, 0x3, P4 ;  /* 0x000000160c1da211 */ /* 0x000fc400020f1c0d */
[-C--:B------:R-:W-:Y:S02]  /*34d0*/  ISETP.GE.U32.AND P5, PT, R9, R4.reuse, PT ;  /* 0x000000040900720c */ /* 0x080fe40003fa6070 */
[----:B------:R-:W-:Y:S02]  /*34e0*/  ISETP.GE.U32.AND P4, PT, R43, R4, PT ;  /* 0x000000042b00720c */ /* 0x000fe40003f86070 */
[----:B------:R-:W-:Y:S02]  /*34f0*/  IADD3 R12, P6, R14, UR5, RZ ;  /* 0x000000050e0c7c10 */ /* 0x000fe4000ffde0ff */
[----:B------:R-:W-:Y:S02]  /*3500*/  LEA R14, R8, UR4, 0x3 ;  /* 0x00000004080e7c11 */ /* 0x000fe4000f8e18ff */
[----:B------:R-:W-:Y:S02]  /*3510*/  IADD3.X R10, R10, UR6, RZ, P6, !PT ;  /* 0x000000060a0a7c10 */ /* 0x000fe4000b7fe4ff */
[----:B------:R-:W-:Y:S01]  /*3520*/  @!P3 IADD3 R8, P6, R17, R12, RZ ;  /* 0x0000000c1108b210 */ /* 0x000fe20007fde0ff */
[----:B------:R-:W0:Y:S04]  /*3530*/  @!P2 LDS.64 R58, [R14] ;  /* 0x000000000e3aa984 */ /* 0x000e280000000a00 */
[----:B-1----:R-:W1:Y:S01]  /*3540*/  @!P3 LDS.64 R56, [R14+0x8] ;  /* 0x000008000e38b984 */ /* 0x002e620000000a00 */
[----:B------:R-:W-:Y:S01]  /*3550*/  @!P3 IMAD.X R13, RZ, RZ, R10, P6 ;  /* 0x000000ffff0db224 */ /* 0x000fe200030e060a */
[----:B------:R-:W-:-:S02]  /*3560*/  @!P3 LEA R16, P6, R8, R21, 0x3 ;  /* 0x000000150810b211 */ /* 0x000fc400078c18ff */
[----:B------:R-:W2:Y:S02]  /*3570*/  @!P5 LDS.64 R44, [R14+0x10] ;  /* 0x000010000e2cd984 */ /* 0x000ea40000000a00 */
[----:B------:R-:W-:Y:S02]  /*3580*/  @!P3 LEA.HI.X R17, R8, R22, R13, 0x3, P6 ;  /* 0x000000160811b211 */ /* 0x000fe400030f1c0d */
        /* <DEDUP_REMOVED lines=11> */
[----:B0-----:R0:W-:Y:S01]  /*3640*/  @!P2 STG.E.64 desc[UR8][R28.64], R58 ;  /* 0x0000003a1c00a986 */ /* 0x0011e2000c101b08 */
[----:B---3--:R-:W-:Y:S02]  /*3650*/  IADD3 R14, P2, R18, UR5, RZ ;  /* 0x00000005120e7c10 */ /* 0x008fe4000ff5e0ff */
        /* <DEDUP_REMOVED lines=9> */
.L_x_33705:
[----:B------:R-:W-:Y:S05]  /*36f0*/  BSYNC B1 ;  /* 0x0000000000017941 */ /* 0x000fea0003800000 */
.L_x_33704:
        /* <DEDUP_REMOVED lines=15> */
.L_x_33708:
[----:B------:R-:W-:Y:S05]  /*37f0*/  BSYNC B1 ;  /* 0x0000000000017941 */ /* 0x000fea0003800000 */
.L_x_33707:
        /* <DEDUP_REMOVED lines=25> */
.L_x_33703:
[----:B------:R-:W-:Y:S05]  /*3990*/  BSYNC B0 ;  /* 0x0000000000007941 */ /* 0x000fea0003800000 */
.L_x_33702:
[----:B------:R-:W-:Y:S01]  /*39a0*/  BAR.SYNC.DEFER_BLOCKING 0x0 ;  /* 0x0000000000007b1d */ /* 0x000fe20000010000 */
[----:B------:R-:W-:Y:S02]  /*39b0*/  IMAD.MOV.U32 R14, RZ, RZ, R11 ;  /* 0x000000ffff0e7224 */ /* 0x000fe400078e000b */
[----:B------:R-:W-:Y:S01]  /*39c0*/  FMUL R30, R42, UR10 ;  /* 0x0000000a2a1e7c20 */ /* 0x000fe20008400000 */
[----:B------:R-:W-:Y:S02]  /*39d0*/  IMAD.MOV.U32 R18, RZ, RZ, R23 ;  /* 0x000000ffff127224 */ /* 0x000fe400078e0017 */
[----:B------:R-:W-:Y:S01]  /*39e0*/  FMUL R38, R46, UR10 ;  /* 0x0000000a2e267c20 */ /* 0x000fe20008400000 */
[----:B------:R-:W-:Y:S01]  /*39f0*/  LOP3.LUT R33, R33, 0x3, RZ, 0xfc, !PT ;  /* 0x0000000321217812 */ /* 0x000fe200078efcff */
[----:B------:R-:W-:Y:S04]  /*3a00*/  BSSY B0, `(.L_x_33709) ;  /* 0x0000073000007945 */ /* 0x000fe80003800000 */
[----:B0-2---:R-:W-:-:S04]  /*3a10*/  IMAD.WIDE.U32 R8, R33, UR12, RZ ;  /* 0x0000000c21087c25 */ /* 0x005fc8000f8e00ff */
        /* <DEDUP_REMOVED lines=10> */
[----:B0-----:R-:W-:Y:S02]  /*3ac0*/  IMAD.MOV.U32 R20, RZ, RZ, R8 ;  /* 0x000000ffff147224 */ /* 0x001fe400078e0008 */
[----:B------:R-:W-:Y:S01]  /*3ad0*/  ISETP.GE.U32.AND P1, PT, R0, 0x3, PT ;  /* 0x000000030000780c */ /* 0x000fe20003f26070 */
[----:B------:R-:W-:Y:S01]  /*3ae0*/  IMAD.MOV.U32 R0, RZ, RZ, RZ ;  /* 0x000000ffff007224 */ /* 0x000fe200078e00ff */
[----:B------:R-:W-:Y:S01]  /*3af0*/  ISETP.NE.AND P0, PT, R9, RZ, PT ;  /* 0x000000ff0900720c */ /* 0x000fe20003f05270 */
[----:B------:R-:W-:-:S10]  /*3b00*/  IMAD.MOV.U32 R23, RZ, RZ, R5 ;  /* 0x000000ffff177224 */ /* 0x000fd400078e0005 */
[----:B------:R-:W-:Y:S05]  /*3b10*/  @!P1 BRA `(.L_x_33712) ;  /* 0x0000000000dc9947 */ /* 0x000fea0003800000 */
[----:B------:R-:W-:Y:S02]  /*3b20*/  IMAD.IADD R32, R32, 0x1, -R9 ;  /* 0x0000000120207824 */ /* 0x000fe400078e0a09 */
[----:B------:R-:W-:Y:S02]  /*3b30*/  IMAD.IADD R35, R40, 0x1, -R49 ;  /* 0x0000000128237824 */ /* 0x000fe400078e0a31 */
[----:B------:R-:W-:Y:S02]  /*3b40*/  IMAD.MOV.U32 R0, RZ, RZ, RZ ;  /* 0x000000ffff007224 */ /* 0x000fe400078e00ff */
[----:B------:R-:W-:-:S07]  /*3b50*/  IMAD.MOV.U32 R23, RZ, RZ, R5 ;  /* 0x000000ffff177224 */ /* 0x000fce00078e0005 */
.L_x_33713:
        /* <DEDUP_REMOVED lines=22> */
[----:B------:R-:W-:Y:S01]  /*3cc0*/  @!P4 LEA.HI.X R15, R8, R22, R13, 0x3, P6 ;  /* 0x00000016080fc211 */ /* 0x000fe200030f1c0d */
[----:B------:R-:W3:Y:S01]  /*3cd0*/  @!P2 LDS.64 R16, [R34+0x10] ;  /* 0x000010002210a984 */ /* 0x000ee20000000a00 */
[----:B------:R-:W-:Y:S02]  /*3ce0*/  @!P3 IADD3 R2, P5, R29, R20, RZ ;  /* 0x000000141d02b210 */ /* 0x000fe40007fbe0ff */
[----:B------:R-:W-:Y:S01]  /*3cf0*/  IADD3 R20, P6, R20, UR5, RZ ;  /* 0x0000000514147c10 */ /* 0x000fe2000ffde0ff */
[----:B------:R-:W4:Y:S02]  /*3d00*/  @!P1 LDS.64 R12, [R34+0x18] ;  /* 0x00001800220c9984 */ /* 0x000f240000000a00 */
[----:B------:R-:W-:Y:S01]  /*3d10*/  @!P3 IMAD.X R23, RZ, RZ, R33, P5 ;  /* 0x000000ffff17b224 */ /* 0x000fe200028e0621 */
[----:B------:R-:W-:Y:S02]  /*3d20*/  @!P3 LEA R28, P5, R2, R21, 0x3 ;  /* 0x00000015021cb211 */ /* 0x000fe400078a18ff */
[----:B------:R-:W-:-:S02]  /*3d30*/  IADD3.X R33, R33, UR6, RZ, P6, !PT ;  /* 0x0000000621217c10 */ /* 0x000fc4000b7fe4ff */
[----:B------:R-:W-:Y:S02]  /*3d40*/  @!P3 LEA.HI.X R29, R2, R22, R23, 0x3, P5 ;  /* 0x00000016021db211 */ /* 0x000fe400028f1c17 */
[----:B------:R-:W-:Y:S01]  /*3d50*/  @!P2 IADD3 R2, P5, R35, R20, RZ ;  /* 0x000000142302a210 */ /* 0x000fe20007fbe0ff */
[----:B------:R-:W-:Y:S01]  /*3d60*/  VIADD R35, R39, 0x1f ;  /* 0x0000001f27237836 */ /* 0x000fe20000000000 */
[----:B------:R-:W-:-:S03]  /*3d70*/  IADD3 R20, P6, R20, UR5, RZ ;  /* 0x0000000514147c10 */ /* 0x000fc6000ffde0ff */
[----:B------:R-:W-:Y:S01]  /*3d80*/  @!P2 IMAD.X R23, RZ, RZ, R33, P5 ;  /* 0x000000ffff17a224 */ /* 0x000fe200028e0621 */
[C---:B------:R-:W-:Y:S02]  /*3d90*/  @!P2 LEA R30, P5, R2.reuse, R21, 0x3 ;  /* 0x00000015021ea211 */ /* 0x040fe400078a18ff */
[----:B------:R-:W-:Y:S02]  /*3da0*/  IADD3.X R33, R33, UR6, RZ, P6, !PT ;  /* 0x0000000621217c10 */ /* 0x000fe4000b7fe4ff */
[----:B------:R-:W-:Y:S02]  /*3db0*/  @!P2 LEA.HI.X R31, R2, R22, R23, 0x3, P5 ;  /* 0x00000016021fa211 */ /* 0x000fe400028f1c17 */
[----:B------:R-:W-:-:S05]  /*3dc0*/  @!P1 IADD3 R2, P5, R39, R20, RZ ;  /* 0x0000001427029210 */ /* 0x000fca0007fbe0ff */
[----:B------:R-:W-:Y:S01]  /*3dd0*/  @!P1 IMAD.X R23, RZ, RZ, R33, P5 ;  /* 0x000000ffff179224 */ /* 0x000fe200028e0621 */
[C---:B------:R-:W-:Y:S01]  /*3de0*/  @!P1 LEA R36, P5, R2.reuse, R21, 0x3 ;  /* 0x0000001502249211 */ /* 0x040fe200078a18ff */
[----:B0-----:R0:W-:Y:S03]  /*3df0*/  @!P4 STG.E.64 desc[UR8][R14.64], R10 ;  /* 0x0000000a0e00c986 */ /* 0x0011e6000c101b08 */
[----:B------:R-:W-:Y:S01]  /*3e00*/  @!P1 LEA.HI.X R37, R2, R22, R23, 0x3, P5 ;  /* 0x0000001602259211 */ /* 0x000fe200028f1c17 */
[----:B--2---:R0:W-:Y:S01]  /*3e10*/  @!P3 STG.E.64 desc[UR8][R28.64], R18 ;  /* 0x000000121c00b986 */ /* 0x0041e2000c101b08 */
[----:B------:R-:W-:-:S03]  /*3e20*/  IMAD.IADD R23, R5, 0x1, R0 ;  /* 0x0000000105177824 */ /* 0x000fc600078e0200 */
[----:B---3--:R0:W-:Y:S01]  /*3e30*/  @!P2 STG.E.64 desc[UR8][R30.64], R16 ;  /* 0x000000101e00a986 */ /* 0x0081e2000c101b08 */
[----:B------:R-:W-:-:S03]  /*3e40*/  ISETP.NE.AND P2, PT, R32, RZ, PT ;  /* 0x000000ff2000720c */ /* 0x000fc60003f45270 */
[----:B----4-:R0:W-:Y:S01]  /*3e50*/  @!P1 STG.E.64 desc[UR8][R36.64], R12 ;  /* 0x0000000c24009986 */ /* 0x0101e2000c101b08 */
[----:B------:R-:W-:-:S04]  /*3e60*/  IADD3 R20, P1, R20, UR5, RZ ;  /* 0x0000000514147c10 */ /* 0x000fc8000ff3e0ff */
[----:B------:R-:W-:-:S05]  /*3e70*/  IADD3.X R33, R33, UR6, RZ, P1, !PT ;  /* 0x0000000621217c10 */ /* 0x000fca0008ffe4ff */
[----:B------:R-:W-:Y:S05]  /*3e80*/  @P2 BRA `(.L_x_33713) ;  /* 0xfffffffc00342947 */ /* 0x000fea000383ffff */
.L_x_33712:
[----:B------:R-:W-:Y:S05]  /*3e90*/  BSYNC B1 ;  /* 0x0000000000017941 */ /* 0x000fea0003800000 */
.L_x_33711:
        /* <DEDUP_REMOVED lines=15> */
.L_x_33715:
[----:B------:R-:W-:Y:S05]  /*3f90*/  BSYNC B1 ;  /* 0x0000000000017941 */ /* 0x000fea0003800000 */
.L_x_33714:
        /* <DEDUP_REMOVED lines=25> */
.L_x_33710:
[----:B------:R-:W-:Y:S05]  /*4130*/  BSYNC B0 ;  /* 0x0000000000007941 */ /* 0x000fea0003800000 */
.L_x_33709:
[----:B------:R-:W-:Y:S01]  /*4140*/  BAR.SYNC.DEFER_BLOCKING 0x0 ;  /* 0x0000000000007b1d */ /* 0x000fe20000010000 */
[----:B--2---:R-:W-:Y:S01]  /*4150*/  SHF.R.U32.HI R4, RZ, 0x5, R40 ;  /* 0x00000005ff047819 */ /* 0x004fe20000011628 */
[----:B------:R-:W-:-:S03]  /*4160*/  IMAD.SHL.U32 R0, R40, 0x10, RZ ;  /* 0x0000001028007824 */ /* 0x000fc600078e00ff */
[----:B------:R-:W-:Y:S01]  /*4170*/  LOP3.LUT P0, RZ, R4, 0x7, RZ, 0xc0, !PT ;  /* 0x0000000704ff7812 */ /* 0x000fe2000780c0ff */
[----:B------:R-:W-:Y:S01]  /*4180*/  BSSY B0, `(.L_x_33716) ;  /* 0x0000038000007945 */ /* 0x000fe20003800000 */
[----:B------:R2:W-:Y:S01]  /*4190*/  STS.128 [R0+UR4], R24 ;  /* 0x0000001800007988 */ /* 0x0005e20008000c04 */
[----:B------:R-:W-:Y:S10]  /*41a0*/  BAR.SYNC.DEFER_BLOCKING 0x0 ;  /* 0x0000000000007b1d */ /* 0x000ff40000010000 */
[----:B------:R-:W-:Y:S05]  /*41b0*/  @P0 BRA `(.L_x_33717) ;  /* 0x0000000000d00947 */ /* 0x000fea0003800000 */
[----:B0-----:R-:W0:Y:S01]  /*41c0*/  LDS.128 R8, [R0+UR4+0x200] ;  /* 0x0002000400087984 */ /* 0x001e220008000c00 */
[----:B------:R-:W-:-:S03]  /*41d0*/  LOP3.LUT R2, R40, 0x1f, RZ, 0xc0, !PT ;  /* 0x0000001f28027812 */ /* 0x000fc600078ec0ff */
[----:B------:R-:W3:Y:S01]  /*41e0*/  LDS.128 R12, [R0+UR4+0x400] ;  /* 0x00040004000c7984 */ /* 0x000ee20008000c00 */
[----:B------:R-:W-:-:S03]  /*41f0*/  ISETP.GE.U32.AND P0, PT, R2, R3, PT ;  /* 0x000000030200720c */ /* 0x000fc60003f06070 */
[----:B------:R-:W4:Y:S04]  /*4200*/  LDS.128 R16, [R0+UR4+0x600] ;  /* 0x0006000400107984 */ /* 0x000f280008000c00 */
[----:B------:R-:W5:Y:S04]  /*4210*/  LDS.128 R20, [R0+UR4+0x800] ;  /* 0x0008000400147984 */ /* 0x000f680008000c00 */
[----:B------:R-:W1:Y:S04]  /*4220*/  LDS.128 R28, [R0+UR4+0xa00] ;  /* 0x000a0004001c7984 */ /* 0x000e680008000c00 */
[----:B------:R-:W2:Y:S04]  /*4230*/  LDS.128 R32, [R0+UR4+0xc00] ;  /* 0x000c000400207984 */ /* 0x000ea80008000c00 */
[----:B------:R-:W2:Y:S01]  /*4240*/  LDS.128 R36, [R0+UR4+0xe00] ;  /* 0x000e000400247984 */ /* 0x000ea20008000c00 */
[----:B0-----:R-:W-:Y:S01]  /*4250*/  FADD R3, R24, R8 ;  /* 0x0000000818037221 */ /* 0x001fe20000000000 */
        /* <DEDUP_REMOVED lines=15> */
[----:B-1----:R-:W-:Y:S01]  /*4350*/  FADD R3, R3, R28 ;  /* 0x0000001c03037221 */ /* 0x002fe20000000000 */
[----:B------:R-:W-:Y:S01]  /*4360*/  FADD R9, R9, R29 ;  /* 0x0000001d09097221 */ /* 0x000fe20000000000 */
[----:B------:R-:W-:Y:S01]  /*4370*/  FADD R5, R5, R30 ;  /* 0x0000001e05057221 */ /* 0x000fe20000000000 */
[----:B------:R-:W-:Y:S01]  /*4380*/  FADD R11, R11, R31 ;  /* 0x0000001f0b0b7221 */ /* 0x000fe20000000000 */
[----:B--2---:R-:W-:Y:S01]  /*4390*/  FADD R3, R3, R32 ;  /* 0x0000002003037221 */ /* 0x004fe20000000000 */
[----:B------:R-:W-:Y:S01]  /*43a0*/  FADD R9, R9, R33 ;  /* 0x0000002109097221 */ /* 0x000fe20000000000 */
[----:B------:R-:W-:Y:S01]  /*43b0*/  FADD R5, R5, R34 ;  /* 0x0000002205057221 */ /* 0x000fe20000000000 */
[----:B------:R-:W-:Y:S01]  /*43c0*/  FADD R11, R11, R35 ;  /* 0x000000230b0b7221 */ /* 0x000fe20000000000 */
[----:B------:R-:W-:Y:S01]  /*43d0*/  FADD R36, R3, R36 ;  /* 0x0000002403247221 */ /* 0x000fe20000000000 */
[----:B------:R-:W-:Y:S01]  /*43e0*/  FADD R37, R9, R37 ;  /* 0x0000002509257221 */ /* 0x000fe20000000000 */
[----:B------:R-:W-:Y:S01]  /*43f0*/  FADD R38, R5, R38 ;  /* 0x0000002605267221 */ /* 0x000fe20000000000 */
[----:B------:R-:W-:Y:S01]  /*4400*/  FADD R39, R11, R39 ;  /* 0x000000270b277221 */ /* 0x000fe20000000000 */
[----:B------:R-:W-:Y:S06]  /*4410*/  @P0 BRA `(.L_x_33717) ;  /* 0x0000000000380947 */ /* 0x000fec0003800000 */
[----:B------:R-:W-:Y:S01]  /*4420*/  ULDC.64 UR6, c[0x0][0x258] ;  /* 0x0000960000067ab9 */ /* 0x000fe20000000a00 */
[C---:B------:R-:W-:Y:S01]  /*4430*/  SHF.L.U64.HI R3, R7.reuse, 0x7, R6 ;  /* 0x0000000707037819 */ /* 0x040fe20000010206 */
[----:B------:R-:W-:Y:S01]  /*4440*/  IMAD.SHL.U32 R2, R7, 0x80, RZ ;  /* 0x0000008007027824 */ /* 0x000fe200078e00ff */
[----:B------:R-:W-:Y:S01]  /*4450*/  LOP3.LUT R0, R0, 0x1f0, RZ, 0xc0, !PT ;  /* 0x000001f000007812 */ /* 0x000fe200078ec0ff */
[----:B------:R-:W-:Y:S02]  /*4460*/  IMAD R5, R53, UR6, RZ ;  /* 0x0000000635057c24 */ /* 0x000fe4000f8e02ff */
[----:B------:R-:W-:-:S04]  /*4470*/  IMAD.WIDE.U32 R2, R52, UR6, R2 ;  /* 0x0000000634027c25 */ /* 0x000fc8000f8e0002 */
[----:B------:R-:W-:Y:S01]  /*4480*/  IMAD R5, R52, UR7, R5 ;  /* 0x0000000734057c24 */ /* 0x000fe2000f8e0205 */
[----:B------:R-:W-:-:S03]  /*4490*/  ULDC.64 UR6, c[0x0][0x248] ;  /* 0x0000920000067ab9 */ /* 0x000fc60000000a00 */
[----:B------:R-:W-:Y:S01]  /*44a0*/  IMAD.IADD R5, R5, 0x1, R3 ;  /* 0x0000000105057824 */ /* 0x000fe200078e0203 */
[----:B------:R-:W-:-:S04]  /*44b0*/  LEA R3, P0, R2, UR6, 0x2 ;  /* 0x0000000602037c11 */ /* 0x000fc8000f8010ff */
[----:B------:R-:W-:Y:S02]  /*44c0*/  LEA.HI.X R5, R2, UR7, R5, 0x2, P0 ;  /* 0x0000000702057c11 */ /* 0x000fe400080f1405 */
[----:B------:R-:W-:-:S05]  /*44d0*/  IADD3 R2, P0, R0, R3, RZ ;  /* 0x0000000300027210 */ /* 0x000fca0007f1e0ff */
[----:B------:R-:W-:-:S05]  /*44e0*/  IMAD.X R3, RZ, RZ, R5, P0 ;  /* 0x000000ffff037224 */ /* 0x000fca00000e0605 */
[----:B------:R3:W-:Y:S03]  /*44f0*/  STG.E.128 desc[UR8][R2.64], R36 ;  /* 0x0000002402007986 */ /* 0x0007e6000c101d08 */
.L_x_33717:
[----:B------:R-:W-:Y:S05]  /*4500*/  BSYNC B0 ;  /* 0x0000000000007941 */ /* 0x000fea0003800000 */
.L_x_33716:
[----:B------:R-:W-:Y:S02]  /*4510*/  ULDC.64 UR4, c[0x0][0x238] ;  /* 0x00008e0000047ab9 */ /* 0x000fe40000000a00 */
        /* <DEDUP_REMOVED lines=9> */
[----:B--2---:R-:W2:Y:S01]  /*45b0*/  SHFL.DOWN PT, R0, R3, 0x8, 0x1f ;  /* 0x09001f0003007f89 */ /* 0x004ea200000e0000 */
        /* <DEDUP_REMOVED lines=28> */
.L_x_33728:
[----:B---3--:R-:W-:-:S07]  /*4780*/  FMNMX R5, R2, R5, !PT ;  /* 0x0000000502057209 */ /* 0x008fce0007800000 */
.L_x_33720:
[----:B------:R-:W-:Y:S05]  /*4790*/  BSYNC B0 ;  /* 0x0000000000007941 */ /* 0x000fea0003800000 */
.L_x_33719:
[----:B------:R-:W-:Y:S01]  /*47a0*/  ISETP.NE.AND P0, PT, R40, RZ, PT ;  /* 0x000000ff2800720c */ /* 0x000fe20003f05270 */
[----:B------:R-:W-:-:S12]  /*47b0*/  BSSY B0, `(.L_x_33718) ;  /* 0x0000004000007945 */ /* 0x000fd80003800000 */
[----:B------:R-:W-:Y:S05]  /*47c0*/  @P0 BRA `(.L_x_33722) ;  /* 0x0000000000080947 */ /* 0x000fea0003800000 */
[----:B--2---:R-:W2:Y:S02]  /*47d0*/  LDC.64 R2, c[0x0][0x238] ;  /* 0x00008e00ff027b82 */ /* 0x004ea40000000a00 */
[----:B--2---:R3:W-:Y:S02]  /*47e0*/  REDG.E.MAX.S32.STRONG.GPU desc[UR8][R2.64], R5 ;  /* 0x000000050200798e */ /* 0x0047e4000d10e388 */
.L_x_33722:
[----:B------:R-:W-:Y:S05]  /*47f0*/  BSYNC B0 ;  /* 0x0000000000007941 */ /* 0x000fea0003800000 */
.L_x_33718:
        /* <DEDUP_REMOVED lines=13> */
[----:B01-3--:R-:W-:Y:S05]  /*48d0*/  CALL.REL.NOINC `($__internal_759_$__cuda_sm20_rcp_rn_f32_slowpath) ;  /* 0x0000000400887944 */ /* 0x00bfea0003c00000 */
[----:B------:R-:W-:Y:S05]  /*48e0*/  BRA `(.L_x_33724) ;  /* 0x0000000000147947 */ /* 0x000fea0003800000 */
.L_x_33723:
[----:B---3--:R-:W3:Y:S01]  /*48f0*/  MUFU.RCP R5, UR10 ;  /* 0x0000000a00057d08 */ /* 0x008ee20008001000 */
[----:B--2---:R-:W-:-:S04]  /*4900*/  IMAD.U32 R0, RZ, RZ, UR10 ;  /* 0x0000000aff007e24 */ /* 0x004fc8000f8e00ff */
[----:B---3--:R-:W-:-:S04]  /*4910*/  FFMA R0, R5, R0, -1 ;  /* 0xbf80000005007423 */ /* 0x008fc80000000000 */
[----:B------:R-:W-:-:S04]  /*4920*/  FADD.FTZ R0, -R0, -RZ ;  /* 0x800000ff00007221 */ /* 0x000fc80000010100 */
[----:B------:R-:W-:-:S07]  /*4930*/  FFMA R5, R5, R0, R5 ;  /* 0x0000000005057223 */ /* 0x000fce0000000005 */
.L_x_33724:
[----:B------:R-:W2:Y:S02]  /*4940*/  LDC.64 R2, c[0x0][0x240] ;  /* 0x00009000ff027b82 */ /* 0x000ea40000000a00 */
[----:B--2---:R-:W-:Y:S01]  /*4950*/  STG.E desc[UR8][R2.64], R5 ;  /* 0x0000000502007986 */ /* 0x004fe2000c101908 */
[----:B------:R-:W-:Y:S05]  /*4960*/  EXIT ;  /* 0x000000000000794d */ /* 0x000fea0003800000 */
.L_x_33721:
[----:B------:R-:W-:Y:S02]  /*4970*/  IMAD.MOV.U32 R7, RZ, RZ, 0x4 ;  /* 0x00000004ff077424 */ /* 0x000fe400078e00ff */
[----:B------:R-:W-:Y:S02]  /*4980*/  IMAD.MOV.U32 R9, RZ, RZ, 0x1f ;  /* 0x0000001fff097424 */ /* 0x000fe400078e00ff */
[----:B------:R-:W-:-:S07]  /*4990*/  IMAD.MOV.U32 R4, RZ, RZ, -0x1 ;  /* 0xffffffffff047424 */ /* 0x000fce00078e00ff */
[----:B0123--:R-:W-:Y:S05]  /*49a0*/  WARPSYNC.COLLECTIVE R4, `(.L_x_33725) ;  /* 0x0000000004087348 */ /* 0x00ffea0003c00000 */
[----:B---3--:R3:W4:Y:S02]  /*49b0*/  SHFL.DOWN P0, R5, R0, R7, R9 ;  /* 0x0800000700057389 */ /* 0x0087240000000009 */
[----:B01234-:R-:W-:Y:S01]  /*49c0*/  ENDCOLLECTIVE ;  /* 0x000000000000791b */ /* 0x01ffe20003800000 */
.L_x_33725:
[----:B------:R-:W-:Y:S02]  /*49d0*/  IMAD.MOV.U32 R7, RZ, RZ, 0x2 ;  /* 0x00000002ff077424 */ /* 0x000fe400078e00ff */
[----:B------:R-:W-:-:S05]  /*49e0*/  IMAD.MOV.U32 R3, RZ, RZ, R5 ;  /* 0x000000ffff037224 */ /* 0x000fca00078e0005 */
[----:B------:R-:W-:-:S05]  /*49f0*/  FMNMX R3, R3, R0, !PT ;  /* 0x0000000003037209 */ /* 0x000fca0007800000 */
[----:B------:R-:W-:-:S07]  /*4a00*/  IMAD.MOV.U32 R0, RZ, RZ, R3 ;  /* 0x000000ffff007224 */ /* 0x000fce00078e0003 */
[----:B------:R-:W-:Y:S05]  /*4a10*/  WARPSYNC.COLLECTIVE R4, `(.L_x_33726) ;  /* 0x0000000004087348 */ /* 0x000fea0003c00000 */
[----:B------:R0:W1:Y:S02]  /*4a20*/  SHFL.DOWN P0, R5, R0, R7, R9 ;  /* 0x0800000700057389 */ /* 0x0000640000000009 */
[----:B01----:R-:W-:Y:S01]  /*4a30*/  ENDCOLLECTIVE ;  /* 0x000000000000791b */ /* 0x003fe20003800000 */
.L_x_33726:
[----:B------:R-:W-:Y:S02]  /*4a40*/  IMAD.MOV.U32 R7, RZ, RZ, 0x1 ;  /* 0x00000001ff077424 */ /* 0x000fe400078e00ff */
[----:B------:R-:W-:-:S05]  /*4a50*/  IMAD.MOV.U32 R2, RZ, RZ, R5 ;  /* 0x000000ffff027224 */ /* 0x000fca00078e0005 */
[----:B------:R-:W-:-:S05]  /*4a60*/  FMNMX R2, R3, R2, !PT ;  /* 0x0000000203027209 */ /* 0x000fca0007800000 */
[----:B------:R-:W-:-:S07]  /*4a70*/  IMAD.MOV.U32 R0, RZ, RZ, R2 ;  /* 0x000000ffff007224 */ /* 0x000fce00078e0002 */
[----:B------:R-:W-:Y:S05]  /*4a80*/  WARPSYNC.COLLECTIVE R4, `(.L_x_33727) ;  /* 0x0000000004087348 */ /* 0x000fea0003c00000 */
[----:B------:R0:W1:Y:S02]  /*4a90*/  SHFL.DOWN P0, R5, R0, R7, R9 ;  /* 0x0800000700057389 */ /* 0x0000640000000009 */
[----:B01----:R-:W-:Y:S01]  /*4aa0*/  ENDCOLLECTIVE ;  /* 0x000000000000791b */ /* 0x003fe20003800000 */
.L_x_33727:
[----:B------:R-:W-:Y:S05]  /*4ab0*/  BRA `(.L_x_33728) ;  /* 0xfffffffc00307947 */ /* 0x000fea000383ffff */
        .weak           $__internal_758_$__cuda_sm20_div_u64
        .type           $__internal_758_$__cuda_sm20_div_u64,@function
        .size           $__internal_758_$__cuda_sm20_div_u64,($__internal_759_$__cuda_sm20_rcp_rn_f32_slowpath - $__internal_758_$__cuda_sm20_div_u64)
$__internal_758_$__cuda_sm20_div_u64:
        /* <DEDUP_REMOVED lines=67> */
[----:B------:R-:W-:Y:S06]  /*4ef0*/  RET.REL.NODEC R8 `(_ZN18transformer_engine6detail38cast_transpose_fused_kernel_notalignedILb1ELb0ELb0EfNS_16CTDBiasDActParamI13__nv_bfloat16S3_ffEELi4ELi2ENS_5EmptyELPFffRKS5_E0EEEvT3_mmm) ;  /* 0xffffffb008407950 */ /* 0x000fec0003c3ffff */
        .weak           $__internal_759_$__cuda_sm20_rcp_rn_f32_slowpath
        .type           $__internal_759_$__cuda_sm20_rcp_rn_f32_slowpath,@function
        .size           $__internal_759_$__cuda_sm20_rcp_rn_f32_slowpath,(.L_x_35244 - $__internal_759_$__cuda_sm20_rcp_rn_f32_slowpath)
$__internal_759_$__cuda_sm20_rcp_rn_f32_slowpath:
        /* <DEDUP_REMOVED lines=15> */
.L_x_33729:
        /* <DEDUP_REMOVED lines=33> */
.L_x_33731:
[----:B------:R2:W3:Y:S02]  /*5200*/  MUFU.RCP R2, R0 ;  /* 0x0000000000027308 */ /* 0x0004e40000001000 */
.L_x_33730:
[----:B-1-3--:R-:W-:Y:S02]  /*5210*/  IMAD.MOV.U32 R5, RZ, RZ, R2 ;  /* 0x000000ffff057224 */ /* 0x00afe400078e0002 */
[----:B------:R-:W-:Y:S02]  /*5220*/  IMAD.MOV.U32 R2, RZ, RZ, R7 ;  /* 0x000000ffff027224 */ /* 0x000fe400078e0007 */
[----:B------:R-:W-:-:S04]  /*5230*/  IMAD.MOV.U32 R3, RZ, RZ, 0x0 ;  /* 0x00000000ff037424 */ /* 0x000fc800078e00ff */
[----:B0-2---:R-:W-:Y:S05]  /*5240*/  RET.REL.NODEC R2 `(_ZN18transformer_engine6detail38cast_transpose_fused_kernel_notalignedILb1ELb0ELb0EfNS_16CTDBiasDActParamI13__nv_bfloat16S3_ffEELi4ELi2ENS_5EmptyELPFffRKS5_E0EEEvT3_mmm) ;  /* 0xffffffac026c7950 */ /* 0x005fea0003c3ffff */
.L_x_33732:
        /* <DEDUP_REMOVED lines=11> */
.L_x_35244:


//--------------------- .text._ZN18transformer_engine6detail38cast_transpose_fused_kernel_notalignedILb1ELb0ELb0EfNS_16CTDBiasDActParamI6__halfS3_13__nv_fp8_e4m3fEELi4ELi8ENS_5EmptyELPFffRKS6_E0EEEvT3_mmm --------------------------
	.section	.text._ZN18transformer_engine6detail38cast_transpose_fused_kernel_notalignedILb1ELb0ELb0EfNS_16CTDBiasDActParamI6__halfS3_13__nv_fp8_e4m3fEELi4ELi8ENS_5EmptyELPFffRKS6_E0EEEvT3_mmm,"ax",@progbits
	.align	128
        .global         _ZN18transformer_engine6detail38cast_transpose_fused_kernel_notalignedILb1ELb0ELb0EfNS_16CTDBiasDActParamI6__halfS3_13__nv_fp8_e4m3fEELi4ELi8ENS_5EmptyELPFffRKS6_E0EEEvT3_mmm
        .type           _ZN18transformer_engine6detail38cast_transpose_fused_kernel_notalignedILb1ELb0ELb0EfNS_16CTDBiasDActParamI6__halfS3_13__nv_fp8_e4m3fEELi4ELi8ENS_5EmptyELPFffRKS6_E0EEEvT3_mmm,@function
        .size           _ZN18transformer_engine6detail38cast_transpose_fused_kernel_notalignedILb1ELb0ELb0EfNS_16CTDBiasDActParamI6__halfS3_13__nv_fp8_e4m3fEELi4ELi8ENS_5EmptyELPFffRKS6_E0EEEvT3_mmm,(.L_x_35246 - _ZN18transformer_engine6detail38cast_transpose_fused_kernel_notalignedILb1ELb0ELb0EfNS_16CTDBiasDActParamI6__halfS3_13__nv_fp8_e4m3fEELi4ELi8ENS_5EmptyELPFffRKS6_E0EEEvT3_mmm)
        .other          _ZN18transformer_engine6detail38cast_transpose_fused_kernel_notalignedILb1ELb0ELb0EfNS_16CTDBiasDActParamI6__halfS3_13__nv_fp8_e4m3fEELi4ELi8ENS_5EmptyELPFffRKS6_E0EEEvT3_mmm,@"STO_CUDA_ENTRY STV_DEFAULT"
_ZN18transformer_engine6detail38cast_transpose_fused_kernel_notalignedILb1ELb0ELb0EfNS_16CTDBiasDActParamI6__halfS3_13__nv_fp8_e4m3fEELi4ELi8ENS_5EmptyELPFffRKS6_E0EEEvT3_mmm:
.text._ZN18transformer_engine6detail38cast_transpose_fused_kernel_notalignedILb1ELb0ELb0EfNS_16CTDBiasDActParamI6__halfS3_13__nv_fp8_e4m3fEELi4ELi8ENS_5EmptyELPFffRKS6_E0EEEvT3_mmm:
        /* <DEDUP_REMOVED lines=20> */
[----:B------:R-:W-:Y:S05]  /*0140*/  CALL.REL.NOINC `($__internal_760_$__cuda_sm20_div_u64) ;  /* 0x000000ac005c7944 */ /* 0x000fea0003c00000 */
        /* <DEDUP_REMOVED lines=9> */
.L_x_33733:
        /* <DEDUP_REMOVED lines=22> */
.L_x_33734:
[----:B------:R-:W0:Y:S01]  /*0340*/  LDC.64 R52, c[0x0][0x258] ;  /* 0x00009600ff347b82 */ /* 0x000e220000000a00 */
[----:B------:R-:W-:Y:S01]  /*0350*/  ULDC.64 UR4, c[0x0][0x260] ;  /* 0x0000980000047ab9 */ /* 0x000fe20000000a00 */
[----:B------:R-:W-:Y:S01]  /*0360*/  SHF.L.U64.HI R2, R54, 0x5, R55 ;  /* 0x0000000536027819 */ /* 0x000fe20000010237 */
[----:B------:R-:W-:Y:S01]  /*0370*/  USHF.R.U64 UR9, UR4, 0x3, UR5 ;  /* 0x0000000304097899 */ /* 0x000fe20008001205 */
[C-C-:B------:R-:W-:Y:S01]  /*0380*/  SHF.L.U64.HI R4, R107.reuse, 0x5, R104.reuse ;  /* 0x000000056b047819 */ /* 0x140fe20000010268 */
[----:B------:R-:W-:Y:S01]  /*0390*/  USHF.R.U32.HI UR10, URZ, 0x3, UR5 ;  /* 0x000000033f0a7899 */ /* 0x000fe20008011605 */
[C---:B------:R-:W-:Y:S01]  /*03a0*/  LOP3.LUT R112, R0.reuse, 0x7, RZ, 0xc0, !PT ;  /* 0x0000000700707812 */ /* 0x040fe200078ec0ff */
[----:B------:R-:W-:Y:S01]  /*03b0*/  IMAD R111, R0, -0x4, R109 ;  /* 0xfffffffc006f7824 */ /* 0x000fe200078e026d */
[----:B------:R-:W-:Y:S01]  /*03c0*/  SHF.L.U64.HI R9, R107, 0x2, R104 ;  /* 0x000000026b097819 */ /* 0x000fe20000010268 */
[----:B------:R-:W-:Y:S01]  /*03d0*/  ULDC.64 UR6, c[0x0][0x210] ;  /* 0x0000840000067ab9 */ /* 0x000fe20000000a00 */
[----:B------:R-:W-:Y:S01]  /*03e0*/  LEA R101, P1, -R54, UR9, 0x5 ;  /* 0x0000000936657c11 */ /* 0x000fe2000f8229ff */
[----:B------:R-:W-:Y:S01]  /*03f0*/  IMAD.SHL.U32 R102, R112, 0x4, RZ ;  /* 0x0000000470667824 */ /* 0x000fe200078e00ff */
[----:B------:R-:W-:Y:S01]  /*0400*/  LOP3.LUT R5, R111, 0x1f, RZ, 0xc0, !PT ;  /* 0x0000001f6f057812 */ /* 0x000fe200078ec0ff */
[----:B------:R-:W-:Y:S01]  /*0410*/  IMAD.MOV.U32 R97, RZ, RZ, 0x3f800000 ;  /* 0x3f800000ff617424 */ /* 0x000fe200078e00ff */
[----:B------:R-:W-:Y:S01]  /*0420*/  IADD3.X R2, ~R2, UR10, RZ, P1, !PT ;  /* 0x0000000a02027c10 */ /* 0x000fe20008ffe5ff */
[----:B------:R-:W-:Y:S01]  /*0430*/  ULDC.64 UR12, c[0x0][0x220] ;  /* 0x00008800000c7ab9 */ /* 0x000fe20000000a00 */
[----:B------:R-:W-:-:S04]  /*0440*/  ISETP.LT.U32.AND P1, PT, R101, 0x20, PT ;  /* 0x000000206500780c */ /* 0x000fc80003f21070 */
[----:B------:R-:W-:Y:S01]  /*0450*/  ISETP.LT.U32.AND.EX P1, PT, R2, RZ, PT, P1 ;  /* 0x000000ff0200720c */ /* 0x000fe20003f21110 */
[----:B------:R-:W-:Y:S01]  /*0460*/  IMAD.SHL.U32 R2, R0, 0x20, RZ ;  /* 0x0000002000027824 */ /* 0x000fe200078e00ff */
[--C-:B0-----:R-:W-:Y:S01]  /*0470*/  SHF.R.U64 R105, R52, 0x2, R53.reuse ;  /* 0x0000000234697819 */ /* 0x101fe20000001235 */
[-C--:B------:R-:W-:Y:S01]  /*0480*/  IMAD R0, R55, R52.reuse, RZ ;  /* 0x0000003437007224 */ /* 0x080fe200078e02ff */
[----:B------:R-:W-:Y:S01]  /*0490*/  SHF.R.U32.HI R103, RZ, 0x2, R53 ;  /* 0x00000002ff677819 */ /* 0x000fe20000011635 */
[C---:B------:R-:W-:Y:S01]  /*04a0*/  IMAD.WIDE.U32 R6, R54.reuse, R52, RZ ;  /* 0x0000003436067225 */ /* 0x040fe200078e00ff */
[----:B------:R-:W-:Y:S02]  /*04b0*/  LEA R100, P0, -R107, R105, 0x5 ;  /* 0x000000696b647211 */ /* 0x000fe400078029ff */
[----:B------:R-:W-:Y:S01]  /*04c0*/  SEL R101, R101, 0x20, P1 ;  /* 0x0000002065657807 */ /* 0x000fe20000800000 */
[----:B------:R-:W-:Y:S01]  /*04d0*/  IMAD R11, R54, R53, R0 ;  /* 0x00000035360b7224 */ /* 0x000fe200078e0200 */
[----:B------:R-:W-:Y:S01]  /*04e0*/  LOP3.LUT R2, R2, 0xe0, RZ, 0xc0, !PT ;  /* 0x000000e002027812 */ /* 0x000fe200078ec0ff */
[----:B------:R-:W-:Y:S01]  /*04f0*/  IMAD.X R3, R103, 0x1, ~R4, P0 ;  /* 0x0000000167037824 */ /* 0x000fe200000e0e04 */
[----:B------:R-:W-:Y:S01]  /*0500*/  ISETP.LT.U32.AND P0, PT, R100, 0x20, PT ;  /* 0x000000206400780c */ /* 0x000fe20003f01070 */
[----:B------:R-:W-:-:S02]  /*0510*/  IMAD.IADD R7, R7, 0x1, R11 ;  /* 0x0000000107077824 */ /* 0x000fc400078e020b */
[----:B------:R-:W-:Y:S01]  /*0520*/  IMAD R13, R103, R2, RZ ;  /* 0x00000002670d7224 */ /* 0x000fe200078e02ff */
[----:B------:R-:W-:Y:S01]  /*0530*/  ISETP.LT.U32.AND.EX P0, PT, R3, RZ, PT, P0 ;  /* 0x000000ff0300720c */ /* 0x000fe20003f01100 */
[----:B------:R-:W-:-:S03]  /*0540*/  IMAD.SHL.U32 R3, R107, 0x4, RZ ;  /* 0x000000046b037824 */ /* 0x000fc600078e00ff */
[----:B------:R-:W-:Y:S02]  /*0550*/  SEL R100, R100, 0x20, P0 ;  /* 0x0000002064647807 */ /* 0x000fe40000000000 */
[----:B------:R-:W-:Y:S02]  /*0560*/  ISETP.GE.U32.AND P0, PT, R102, R101, PT ;  /* 0x000000656600720c */ /* 0x000fe40003f06070 */
[C---:B------:R-:W-:Y:S01]  /*0570*/  LEA R94, P1, R6.reuse, R3, 0x3 ;  /* 0x00000003065e7211 */ /* 0x040fe200078218ff */
[----:B------:R-:W-:Y:S01]  /*0580*/  IMAD.WIDE.U32 R2, R105, R2, RZ ;  /* 0x0000000269027225 */ /* 0x000fe200078e00ff */
[----:B------:R-:W-:Y:S02]  /*0590*/  ISETP.LT.U32.AND P0, PT, R5, R100, !P0 ;  /* 0x000000640500720c */ /* 0x000fe40004701070 */
[----:B------:R-:W-:Y:S01]  /*05a0*/  LEA.HI.X R7, R6, R9, R7, 0x3, P1 ;  /* 0x0000000906077211 */ /* 0x000fe200008f1c07 */
[----:B------:R-:W-:Y:S01]  /*05b0*/  IMAD.IADD R34, R3, 0x1, R13 ;  /* 0x0000000103227824 */ /* 0x000fe200078e020d */
[----:B------:R-:W-:Y:S01]  /*05c0*/  IADD3 R12, P1, R5, R2, RZ ;  /* 0x00000002050c7210 */ /* 0x000fe20007f3e0ff */
[C---:B------:R-:W-:Y:S01]  /*05d0*/  IMAD.SHL.U32 R95, R94.reuse, 0x20, RZ ;  /* 0x000000205e5f7824 */ /* 0x040fe200078e00ff */
[----:B------:R-:W-:-:S03]  /*05e0*/  SHF.L.U64.HI R94, R94, 0x5, R7 ;  /* 0x000000055e5e7819 */ /* 0x000fc60000010207 */
[----:B------:R-:W-:Y:S01]  /*05f0*/  IMAD.X R13, RZ, RZ, R34, P1 ;  /* 0x000000ffff0d7224 */ /* 0x000fe200008e0622 */
[----:B------:R-:W-:-:S03]  /*0600*/  LEA R99, P1, R95, UR6, 0x1 ;  /* 0x000000065f637c11 */ /* 0x000fc6000f8208ff */
[----:B------:R-:W-:Y:S01]  /*0610*/  @P0 IADD3 R3, P2, R12, R105, RZ ;  /* 0x000000690c030210 */ /* 0x000fe20007f5e0ff */
[----:B------:R-:W-:Y:S01]  /*0620*/  @P0 IMAD.MOV.U32 R14, RZ, RZ, R12 ;  /* 0x000000ffff0e0224 */ /* 0x000fe200078e000c */
[----:B------:R-:W-:Y:S01]  /*0630*/  LEA.HI.X R98, R95, UR7, R94, 0x1, P1 ;  /* 0x000000075f627c11 */ /* 0x000fe200088f0c5e */
[----:B------:R-:W-:Y:S01]  /*0640*/  @P0 IMAD.MOV.U32 R15, RZ, RZ, R13 ;  /* 0x000000ffff0f0224 */ /* 0x000fe200078e000d */
[-C--:B------:R-:W-:Y:S01]  /*0650*/  @P0 LEA R8, P1, R3, R99.reuse, 0x3 ;  /* 0x0000006303080211 */ /* 0x080fe200078218ff */
[----:B------:R-:W-:Y:S01]  /*0660*/  @P0 IMAD.X R4, R13, 0x1, R103, P2 ;  /* 0x000000010d040824 */ /* 0x000fe200010e0667 */
[C---:B------:R-:W-:Y:S01]  /*0670*/  @P0 LEA R0, P2, R105.reuse, R12, 0x1 ;  /* 0x0000000c69000211 */ /* 0x040fe200078408ff */
[----:B------:R-:W-:Y:S01]  /*0680*/  @P0 IMAD.WIDE.U32 R14, R105, 0x5, R14 ;  /* 0x00000005690e0825 */ /* 0x000fe200078e000e */
[----:B------:R-:W-:Y:S01]  /*0690*/  ULDC.64 UR6, c[0x0][0x230] ;  /* 0x00008c0000067ab9 */ /* 0x000fe20000000a00 */
[----:B------:R-:W-:Y:S02]  /*06a0*/  @!P0 CS2R R24, SRZ ;  /* 0x0000000000188805 */ /* 0x000fe4000001ff00 */
[-C--:B------:R-:W-:Y:S01]  /*06b0*/  @P0 LEA.HI.X R9, R3, R98.reuse, R4, 0x3, P1 ;  /* 0x0000006203090211 */ /* 0x080fe200008f1c04 */
[----:B------:R-:W-:Y:S01]  /*06c0*/  @P0 IMAD R3, R103, 0x5, RZ ;  /* 0x0000000567030824 */ /* 0x000fe200078e02ff */
[----:B------:R-:W-:Y:S01]  /*06d0*/  @P0 LEA R30, P3, R14, R99, 0x3 ;  /* 0x000000630e1e0211 */ /* 0x000fe200078618ff */
[----:B------:R-:W-:Y:S01]  /*06e0*/  @P0 IMAD.MOV.U32 R16, RZ, RZ, R12 ;  /* 0x000000ffff100224 */ /* 0x000fe200078e000c */
[----:B------:R-:W-:Y:S01]  /*06f0*/  @P0 LEA.HI.X R11, R105, R13, R103, 0x1, P2 ;  /* 0x0000000d690b0211 */ /* 0x000fe200010f0c67 */
[----:B------:R-:W-:Y:S01]  /*0700*/  @P0 IMAD.MOV.U32 R17, RZ, RZ, R13 ;  /* 0x000000ffff110224 */ /* 0x000fe200078e000d */
[C---:B------:R-:W-:Y:S01]  /*0710*/  @P0 LEA R10, P1, R0.reuse, R99, 0x3 ;  /* 0x00000063000a0211 */ /* 0x040fe200078218ff */
[----:B------:R-:W-:Y:S01]  /*0720*/  @P0 IMAD.IADD R3, R15, 0x1, R3 ;  /* 0x000000010f030824 */ /* 0x000fe200078e0203 */
[----:B------:R-:W-:Y:S01]  /*0730*/  @P0 LOP3.LUT R15, R53, 0x1fffffff, RZ, 0xc0, !PT ;  /* 0x1fffffff350f0812 */ /* 0x000fe200078ec0ff */
[----:B------:R-:W-:Y:S01]  /*0740*/  @P0 IMAD R21, R103, 0x6, RZ ;  /* 0x0000000667150824 */ /* 0x000fe200078e02ff */
[-C--:B------:R-:W-:Y:S01]  /*0750*/  @P0 LEA.HI.X R11, R0, R98.reuse, R11, 0x3, P1 ;  /* 0x00000062000b0211 */ /* 0x080fe200008f1c0b */
[----:B------:R-:W-:Y:S01]  /*0760*/  @P0 IMAD.WIDE.U32 R16, R105, 0x6, R16 ;  /* 0x0000000669100825 */ /* 0x000fe200078e0010 */
[----:B------:R-:W-:-:S03]  /*0770*/  @P0 LEA.HI.X R31, R14, R98, R3, 0x3, P3 ;  /* 0x000000620e1f0211 */ /* 0x000fc600018f1c03 */
[----:B------:R-:W-:Y:S01]  /*0780*/  @P0 IMAD.IADD R3, R17, 0x1, R21 ;  /* 0x0000000111030824 */ /* 0x000fe200078e0215 */
[CC--:B------:R-:W-:Y:S01]  /*0790*/  @P0 LEA R32, P1, R16.reuse, R99.reuse, 0x3 ;  /* 0x0000006310200211 */ /* 0x0c0fe200078218ff */
[----:B------:R-:W-:Y:S02]  /*07a0*/  @P0 IMAD R19, R103, 0x3, RZ ;  /* 0x0000000367130824 */ /* 0x000fe400078e02ff */
[----:B------:R-:W-:Y:S01]  /*07b0*/  @P0 IMAD.WIDE.U32 R6, R105, 0x3, R12 ;  /* 0x0000000369060825 */ /* 0x000fe200078e000c */
[----:B------:R-:W-:Y:S02]  /*07c0*/  @P0 LEA.HI.X R33, R16, R98, R3, 0x3, P1 ;  /* 0x0000006210210211 */ /* 0x000fe400008f1c03 */
[----:B------:R-:W-:Y:S02]  /*07d0*/  ISETP.NE.U32.AND P1, PT, RZ, UR6, PT ;  /* 0x00000006ff007c0c */ /* 0x000fe4000bf25070 */
[----:B------:R-:W-:Y:S01]  /*07e0*/  @!P0 CS2R R20, SRZ ;  /* 0x0000000000148805 */ /* 0x000fe2000001ff00 */
[----:B------:R-:W-:Y:S01]  /*07f0*/  @P0 IMAD.IADD R7, R7, 0x1, R19 ;  /* 0x0000000107070824 */ /* 0x000fe200078e0213 */
[----:B------:R-:W-:-:S02]  /*0800*/  @P0 LEA R26, P2, R6, R99, 0x3 ;  /* 0x00000063061a0211 */ /* 0x000fc400078418ff */
[----:B------:R-:W-:Y:S01]  /*0810*/  ISETP.NE.AND.EX P1, PT, RZ, UR7, PT, P1 ;  /* 0x00000007ff007c0c */ /* 0x000fe2000bf25310 */
[----:B------:R-:W-:Y:S01]  /*0820*/  ULDC.64 UR6, c[0x0][0x208] ;  /* 0x0000820000067ab9 */ /* 0x000fe20000000a00 */
[----:B------:R-:W-:Y:S01]  /*0830*/  @P0 LEA.HI.X R27, R6, R98, R7, 0x3, P2 ;  /* 0x00000062061b0211 */ /* 0x000fe200010f1c07 */
[----:B------:R0:W2:Y:S01]  /*0840*/  @P0 LDG.E.64 R20, desc[UR6][R10.64] ;  /* 0x000000060a140981 */ /* 0x0000a2000c1e1b00 */
[----:B------:R-:W-:Y:S02]  /*0850*/  @P0 LOP3.LUT R7, R52, 0xfffffffc, RZ, 0xc0, !PT ;  /* 0xfffffffc34070812 */ /* 0x000fe400078ec0ff */
[C---:B------:R-:W-:Y:S02]  /*0860*/  @P0 LEA R6, P2, R12.reuse, R99, 0x3 ;  /* 0x000000630c060211 */ /* 0x040fe400078418ff */
[----:B------:R-:W-:Y:S02]  /*0870*/  @P0 IADD3 R0, P3, R7, R12, RZ ;  /* 0x0000000c07000210 */ /* 0x000fe40007f7e0ff */
[----:B------:R-:W-:-:S03]  /*0880*/  @P0 LEA.HI.X R7, R12, R98, R13, 0x3, P2 ;  /* 0x000000620c070211 */ /* 0x000fc600010f1c0d */
[----:B0-----:R-:W0:Y:S01]  /*0890*/  @P1 LDC.64 R10, c[0x0][0x230] ;  /* 0x00008c00ff0a1b82 */ /* 0x001e220000000a00 */
[----:B------:R-:W-:Y:S01]  /*08a0*/  @P0 IMAD.X R3, R15, 0x1, R13, P3 ;  /* 0x000000010f030824 */ /* 0x000fe200018e060d */
[C---:B------:R-:W-:Y:S01]  /*08b0*/  @P0 LEA R28, P3, R0.reuse, R99, 0x3 ;  /* 0x00000063001c0211 */ /* 0x040fe200078618ff */
[----:B------:R1:W3:Y:S01]  /*08c0*/  @P0 LDG.E.64 R24, desc[UR6][R6.64] ;  /* 0x0000000606180981 */ /* 0x0002e2000c1e1b00 */
[----:B------:R-:W-:Y:S01]  /*08d0*/  @!P0 CS2R R14, SRZ ;  /* 0x00000000000e8805 */ /* 0x000fe2000001ff00 */
[----:B------:R-:W-:Y:S01]  /*08e0*/  VIADD R87, R111, 0xffffffff ;  /* 0xffffffff6f577836 */ /* 0x000fe20000000000 */
[----:B------:R-:W-:Y:S01]  /*08f0*/  @P0 LEA.HI.X R29, R0, R98, R3, 0x3, P3 ;  /* 0x00000062001d0211 */ /* 0x000fe200018f1c03 */
[----:B------:R-:W-:Y:S01]  /*0900*/  VIADD R0, R102, 0x1 ;  /* 0x0000000166007836 */ /* 0x000fe20000000000 */
[----:B------:R-:W-:Y:S01]  /*0910*/  @!P0 CS2R R22, SRZ ;  /* 0x0000000000168805 */ /* 0x000fe2000001ff00 */
[----:B------:R-:W-:Y:S01]  /*0920*/  @P0 IMAD R3, R103, 0x7, RZ ;  /* 0x0000000767030824 */ /* 0x000fe200078e02ff */
[----:B------:R4:W3:Y:S01]  /*0930*/  @P0 LDG.E.64 R14, desc[UR6][R26.64] ;  /* 0x000000061a0e0981 */ /* 0x0008e2000c1e1b00 */
[----:B-1----:R-:W-:-:S02]  /*0940*/  @P0 IMAD.MOV.U32 R6, RZ, RZ, R12 ;  /* 0x000000ffff060224 */ /* 0x002fc400078e000c */
[----:B------:R-:W-:Y:S01]  /*0950*/  @P0 IMAD.MOV.U32 R7, RZ, RZ, R13 ;  /* 0x000000ffff070224 */ /* 0x000fe200078e000d */
[----:B------:R-:W-:Y:S01]  /*0960*/  LOP3.LUT R87, R87, 0x1f, RZ, 0xc0, !PT ;  /* 0x0000001f57577812 */ /* 0x000fe200078ec0ff */
[----:B------:R-:W3:Y:S01]  /*0970*/  @P0 LDG.E.64 R22, desc[UR6][R8.64] ;  /* 0x0000000608160981 */ /* 0x000ee2000c1e1b00 */
[----:B------:R-:W-:-:S04]  /*0980*/  @P0 IMAD.WIDE.U32 R6, R105, 0x7, R6 ;  /* 0x0000000769060825 */ /* 0x000fc800078e0006 */
[----:B------:R-:W-:Y:S01]  /*0990*/  @P0 IMAD.IADD R3, R7, 0x1, R3 ;  /* 0x0000000107030824 */ /* 0x000fe200078e0203 */
[----:B0-----:R0:W3:Y:S01]  /*09a0*/  @P1 LDG.E R97, desc[UR6][R10.64] ;  /* 0x000000060a611981 */ /* 0x0010e2000c1e1900 */
[----:B------:R-:W-:Y:S02]  /*09b0*/  ISETP.GE.U32.AND P1, PT, R0, R101, PT ;  /* 0x000000650000720c */ /* 0x000fe40003f26070 */
[----:B----4-:R-:W-:Y:S02]  /*09c0*/  @P0 LEA R26, P2, R6, R99, 0x3 ;  /* 0x00000063061a0211 */ /* 0x010fe400078418ff */
[----:B------:R-:W-:Y:S02]  /*09d0*/  @!P0 CS2R R16, SRZ ;  /* 0x0000000000108805 */ /* 0x000fe4000001ff00 */
[----:B------:R-:W-:Y:S02]  /*09e0*/  @!P0 CS2R R18, SRZ ;  /* 0x0000000000128805 */ /* 0x000fe4000001ff00 */
[----:B------:R-:W-:-:S02]  /*09f0*/  @!P0 CS2R R12, SRZ ;  /* 0x00000000000c8805 */ /* 0x000fc4000001ff00 */
[----:B------:R-:W-:Y:S02]  /*0a00*/  @!P0 CS2R R8, SRZ ;  /* 0x0000000000088805 */ /* 0x000fe4000001ff00 */
[----:B------:R-:W-:Y:S02]  /*0a10*/  ISETP.LT.U32.AND P1, PT, R87, R100, !P1 ;  /* 0x000000645700720c */ /* 0x000fe40004f21070 */
[----:B------:R-:W-:Y:S01]  /*0a20*/  @P0 LEA.HI.X R27, R6, R98, R3, 0x3, P2 ;  /* 0x00000062061b0211 */ /* 0x000fe200010f1c03 */
[----:B------:R-:W4:Y:S01]  /*0a30*/  @P0 LDG.E.64 R16, desc[UR6][R28.64] ;  /* 0x000000061c100981 */ /* 0x000f22000c1e1b00 */
[----:B------:R-:W-:Y:S01]  /*0a40*/  VIADD R3, R111, 0x1e ;  /* 0x0000001e6f037836 */ /* 0x000fe20000000000 */
[C---:B------:R-:W-:Y:S02]  /*0a50*/  SHF.L.U64.HI R51, R105.reuse, 0x3, R103 ;  /* 0x0000000369337819 */ /* 0x040fe40000010267 */
[----:B------:R-:W4:Y:S01]  /*0a60*/  @P0 LDG.E.64 R18, desc[UR6][R30.64] ;  /* 0x000000061e120981 */ /* 0x000f22000c1e1b00 */
[----:B------:R-:W-:-:S03]  /*0a70*/  IMAD.SHL.U32 R50, R105, 0x8, RZ ;  /* 0x0000000869327824 */ /* 0x000fc600078e00ff */
[----:B------:R-:W4:Y:S04]  /*0a80*/  @P0 LDG.E.64 R12, desc[UR6][R32.64] ;  /* 0x00000006200c0981 */ /* 0x000f28000c1e1b00 */
[----:B------:R1:W4:Y:S01]  /*0a90*/  @P0 LDG.E.64 R8, desc[UR6][R26.64] ;  /* 0x000000061a080981 */ /* 0x000322000c1e1b00 */
[----:B------:R-:W-:Y:S01]  /*0aa0*/  IADD3 R6, P0, R87, R2, RZ ;  /* 0x0000000257067210 */ /* 0x000fe20007f1e0ff */
[----:B------:R-:W-:Y:S01]  /*0ab0*/  VIADD R96, R102, 0x2 ;  /* 0x0000000266607836 */ /* 0x000fe20000000000 */
[----:B0-----:R-:W-:Y:S02]  /*0ac0*/  LOP3.LUT R11, R3, 0x1f, RZ, 0xc0, !PT ;  /* 0x0000001f030b7812 */ /* 0x001fe400078ec0ff */
[----:B------:R-:W-:Y:S01]  /*0ad0*/  @P1 LEA R4, P2, R105, R6, 0x3 ;  /* 0x0000000669041211 */ /* 0x000fe200078418ff */
[----:B------:R-:W-:-:S02]  /*0ae0*/  IMAD.X R7, RZ, RZ, R34, P0 ;  /* 0x000000ffff077224 */ /* 0x000fc400000e0622 */
[----:B-1----:R-:W-:-:S04]  /*0af0*/  IMAD.SHL.U32 R26, R112, 0x20, RZ ;  /* 0x00000020701a7824 */ /* 0x002fc800078e00ff */
[----:B------:R-:W-:Y:S01]  /*0b00*/  IMAD.WIDE.U32 R2, R26, R105, R50 ;  /* 0x000000691a027225 */ /* 0x000fe200078e0032 */
[----:B------:R-:W-:Y:S02]  /*0b10*/  ISETP.GE.U32.AND P0, PT, R96, R101, PT ;  /* 0x000000656000720c */ /* 0x000fe40003f06070 */
[----:B------:R-:W-:Y:S01]  /*0b20*/  @P1 LEA.HI.X R27, R105, R7, R103, 0x3, P2 ;  /* 0x00000007691b1211 */ /* 0x000fe200010f1c67 */
[----:B------:R-:W-:Y:S01]  /*0b30*/  IMAD R29, R103, R26, RZ ;  /* 0x0000001a671d7224 */ /* 0x000fe200078e02ff */
[C---:B------:R-:W-:Y:S02]  /*0b40*/  IADD3 R80, P3, R11.reuse, R2, RZ ;  /* 0x000000020b507210 */ /* 0x040fe40007f7e0ff */
[C---:B------:R-:W-:Y:S01]  /*0b50*/  @P1 LEA R10, P2, R4.reuse, R99, 0x3 ;  /* 0x00000063040a1211 */ /* 0x040fe200078418ff */
[----:B------:R-:W-:Y:S01]  /*0b60*/  @P1 IMAD.MOV.U32 R40, RZ, RZ, R6 ;  /* 0x000000ffff281224 */ /* 0x000fe200078e0006 */
[----:B------:R-:W-:Y:S01]  /*0b70*/  ISETP.LT.U32.AND P0, PT, R11, R100, !P0 ;  /* 0x000000640b00720c */ /* 0x000fe20004701070 */
[----:B------:R-:W-:Y:S01]  /*0b80*/  @P1 IMAD.MOV.U32 R41, RZ, RZ, R7 ;  /* 0x000000ffff291224 */ /* 0x000fe200078e0007 */
[----:B------:R-:W-:Y:S01]  /*0b90*/  @P1 LEA.HI.X R11, R4, R98, R27, 0x3, P2 ;  /* 0x00000062040b1211 */ /* 0x000fe200010f1c1b */
[----:B------:R-:W-:-:S02]  /*0ba0*/  IMAD.X R81, R29, 0x1, R3, P3 ;  /* 0x000000011d517824 */ /* 0x000fc400018e0603 */
[----:B------:R-:W-:Y:S02]  /*0bb0*/  @P1 IMAD R3, R103, 0x9, RZ ;  /* 0x0000000967031824 */ /* 0x000fe400078e02ff */
[----:B------:R-:W-:-:S04]  /*0bc0*/  @P1 IMAD.WIDE.U32 R26, R105, 0x9, R6 ;  /* 0x00000009691a1825 */ /* 0x000fc800078e0006 */
[----:B------:R-:W-:Y:S02]  /*0bd0*/  @P1 IMAD R43, R103, 0xf, RZ ;  /* 0x0000000f672b1824 */ /* 0x000fe400078e02ff */
[----:B------:R-:W-:Y:S02]  /*0be0*/  @P1 IMAD.MOV.U32 R32, RZ, RZ, R6 ;  /* 0x000000ffff201224 */ /* 0x000fe400078e0006 */
[----:B------:R-:W-:Y:S02]  /*0bf0*/  @P1 IMAD.MOV.U32 R33, RZ, RZ, R7 ;  /* 0x000000ffff211224 */ /* 0x000fe400078e0007 */
[----:B------:R-:W-:Y:S01]  /*0c00*/  @P1 IMAD.WIDE.U32 R40, R105, 0xf, R40 ;  /* 0x0000000f69281825 */ /* 0x000fe200078e0028 */
[----:B------:R-:W-:-:S03]  /*0c10*/  @P1 LEA R2, P2, R26, R99, 0x3 ;  /* 0x000000631a021211 */ /* 0x000fc600078418ff */
[----:B------:R-:W-:Y:S01]  /*0c20*/  @P1 IMAD.IADD R3, R27, 0x1, R3 ;  /* 0x000000011b031824 */ /* 0x000fe200078e0203 */
[----:B------:R-:W-:Y:S01]  /*0c30*/  @P1 LEA R56, P5, R40, R99, 0x3 ;  /* 0x0000006328381211 */ /* 0x000fe200078a18ff */
[----:B------:R-:W-:Y:S02]  /*0c40*/  @P1 IMAD R35, R103, 0xd, RZ ;  /* 0x0000000d67231824 */ /* 0x000fe400078e02ff */
[----:B------:R-:W-:Y:S02]  /*0c50*/  @P1 IMAD.MOV.U32 R28, RZ, RZ, R6 ;  /* 0x000000ffff1c1224 */ /* 0x000fe400078e0006 */
[----:B------:R-:W-:Y:S02]  /*0c60*/  @P1 IMAD.MOV.U32 R29, RZ, RZ, R7 ;  /* 0x000000ffff1d1224 */ /* 0x000fe400078e0007 */
[----:B------:R-:W-:-:S04]  /*0c70*/  @P1 IMAD.WIDE.U32 R32, R105, 0xd, R32 ;  /* 0x0000000d69201825 */ /* 0x000fc800078e0020 */
[----:B------:R-:W-:Y:S01]  /*0c80*/  @P1 IMAD.IADD R27, R41, 0x1, R43 ;  /* 0x00000001291b1824 */ /* 0x000fe200078e022b */
[-C--:B------:R-:W-:Y:S01]  /*0c90*/  @P1 LEA.HI.X R3, R26, R98.reuse, R3, 0x3, P2 ;  /* 0x000000621a031211 */ /* 0x080fe200010f1c03 */
[----:B------:R-:W-:Y:S01]  /*0ca0*/  @P1 IMAD R31, R103, 0xc, RZ ;  /* 0x0000000c671f1824 */ /* 0x000fe200078e02ff */
[----:B------:R-:W-:Y:S01]  /*0cb0*/  @P1 LEA R34, P3, R32, R99, 0x3 ;  /* 0x0000006320221211 */ /* 0x000fe200078618ff */
[----:B------:R-:W-:Y:S01]  /*0cc0*/  @P1 IMAD.WIDE.U32 R28, R105, 0xc, R28 ;  /* 0x0000000c691c1825 */ /* 0x000fe200078e001c */
[----:B------:R-:W-:-:S03]  /*0cd0*/  @P1 LEA.HI.X R57, R40, R98, R27, 0x3, P5 ;  /* 0x0000006228391211 */ /* 0x000fc600028f1c1b */
[----:B------:R-:W-:Y:S02]  /*0ce0*/  @P1 IMAD.IADD R33, R33, 0x1, R35 ;  /* 0x0000000121211824 */ /* 0x000fe400078e0223 */
[----:B------:R-:W-:Y:S02]  /*0cf0*/  @P1 IMAD.MOV.U32 R26, RZ, RZ, R6 ;  /* 0x000000ffff1a1224 */ /* 0x000fe400078e0006 */
[----:B------:R-:W-:Y:S01]  /*0d00*/  @P1 IMAD.MOV.U32 R27, RZ, RZ, R7 ;  /* 0x000000ffff1b1224 */ /* 0x000fe200078e0007 */
[----:B------:R-:W-:Y:S01]  /*0d10*/  @P1 LEA R30, P2, R28, R99, 0x3 ;  /* 0x000000631c1e1211 */ /* 0x000fe200078418ff */
[----:B------:R-:W-:Y:S01]  /*0d20*/  @P1 IMAD.IADD R31, R29, 0x1, R31 ;  /* 0x000000011d1f1824 */ /* 0x000fe200078e021f */
[-C--:B------:R-:W-:Y:S01]  /*0d30*/  @P1 LEA.HI.X R35, R32, R98.reuse, R33, 0x3, P3 ;  /* 0x0000006220231211 */ /* 0x080fe200018f1c21 */
[----:B------:R-:W-:Y:S01]  /*0d40*/  @P1 IMAD R33, R103, 0xa, RZ ;  /* 0x0000000a67211824 */ /* 0x000fe200078e02ff */
[----:B------:R-:W-:Y:S01]  /*0d50*/  @!P1 CS2R R42, SRZ ;  /* 0x00000000002a9805 */ /* 0x000fe2000001ff00 */
[----:B------:R-:W-:Y:S01]  /*0d60*/  @P1 IMAD.WIDE.U32 R26, R105, 0xa, R26 ;  /* 0x0000000a691a1825 */ /* 0x000fe200078e001a */
[----:B------:R-:W-:-:S02]  /*0d70*/  @P1 LEA.HI.X R31, R28, R98, R31, 0x3, P2 ;  /* 0x000000621c1f1211 */ /* 0x000fc400010f1c1f */
[----:B------:R-:W-:Y:S01]  /*0d80*/  ISETP.GE.U32.AND P2, PT, R102, R101, PT ;  /* 0x000000656600720c */ /* 0x000fe20003f46070 */
[----:B------:R-:W-:Y:S01]  /*0d90*/  @P1 IMAD.IADD R33, R27, 0x1, R33 ;  /* 0x000000011b211824 */ /* 0x000fe200078e0221 */
[C---:B------:R-:W-:Y:S01]  /*0da0*/  @P1 LEA R4, P3, R26.reuse, R99, 0x3 ;  /* 0x000000631a041211 */ /* 0x040fe200078618ff */
[----:B------:R-:W5:Y:S01]  /*0db0*/  @P1 LDG.E.64 R42, desc[UR6][R56.64] ;  /* 0x00000006382a1981 */ /* 0x000f62000c1e1b00 */
[----:B------:R-:W-:Y:S02]  /*0dc0*/  ISETP.GE.U32.OR P2, PT, R5, R100, P2 ;  /* 0x000000640500720c */ /* 0x000fe40001746470 */
[----:B------:R-:W-:Y:S02]  /*0dd0*/  @!P1 CS2R R58, SRZ ;  /* 0x00000000003a9805 */ /* 0x000fe4000001ff00 */
[----:B------:R-:W-:-:S05]  /*0de0*/  @P1 LEA.HI.X R5, R26, R98, R33, 0x3, P3 ;  /* 0x000000621a051211 */ /* 0x000fca00018f1c21 */
[----:B------:R-:W5:Y:S01]  /*0df0*/  @P1 LDG.E.64 R58, desc[UR6][R4.64] ;  /* 0x00000006043a1981 */ /* 0x000f62000c1e1b00 */
[----:B------:R-:W-:-:S06]  /*0e00*/  @!P1 CS2R R56, SRZ ;  /* 0x0000000000389805 */ /* 0x000fcc000001ff00 */
[----:B------:R-:W5:Y:S01]  /*0e10*/  @P1 LDG.E.64 R56, desc[UR6][R2.64] ;  /* 0x0000000602381981 */ /* 0x000f62000c1e1b00 */
[----:B------:R-:W-:Y:S02]  /*0e20*/  @P1 IMAD.MOV.U32 R36, RZ, RZ, R6 ;  /* 0x000000ffff241224 */ /* 0x000fe400078e0006 */
[----:B------:R-:W-:Y:S02]  /*0e30*/  @P1 IMAD.MOV.U32 R37, RZ, RZ, R7 ;  /* 0x000000ffff251224 */ /* 0x000fe400078e0007 */
[----:B------:R-:W-:Y:S02]  /*0e40*/  @P1 IMAD R39, R103, 0xe, RZ ;  /* 0x0000000e67271824 */ /* 0x000fe400078e02ff */
[----:B------:R-:W-:Y:S01]  /*0e50*/  @P1 IMAD.WIDE.U32 R36, R105, 0xe, R36 ;  /* 0x0000000e69241825 */ /* 0x000fe200078e0024 */
[----:B------:R-:W-:-:S03]  /*0e60*/  @!P1 CS2R R48, SRZ ;  /* 0x0000000000309805 */ /* 0x000fc6000001ff00 */
[----:B------:R-:W-:Y:S01]  /*0e70*/  @P1 IMAD.IADD R29, R37, 0x1, R39 ;  /* 0x00000001251d1824 */ /* 0x000fe200078e0227 */
[C---:B------:R-:W-:Y:S01]  /*0e80*/  @P1 LEA R38, P4, R36.reuse, R99, 0x3 ;  /* 0x0000006324261211 */ /* 0x040fe200078818ff */
[C---:B------:R-:W-:Y:S01]  /*0e90*/  @P0 IMAD R37, R103.reuse, 0x9, RZ ;  /* 0x0000000967250824 */ /* 0x040fe200078e02ff */
[----:B------:R0:W5:Y:S01]  /*0ea0*/  @P1 LDG.E.64 R48, desc[UR6][R30.64] ;  /* 0x000000061e301981 */ /* 0x000162000c1e1b00 */
[----:B------:R-:W-:Y:S01]  /*0eb0*/  @P1 IMAD.MOV.U32 R28, RZ, RZ, R6 ;  /* 0x000000ffff1c1224 */ /* 0x000fe200078e0006 */
[----:B------:R-:W-:Y:S01]  /*0ec0*/  @P1 LEA.HI.X R39, R36, R98, R29, 0x3, P4 ;  /* 0x0000006224271211 */ /* 0x000fe200020f1c1d */
[----:B------:R-:W-:Y:S02]  /*0ed0*/  @P1 IMAD.MOV.U32 R29, RZ, RZ, R7 ;  /* 0x000000ffff1d1224 */ /* 0x000fe400078e0007 */
[----:B------:R-:W-:Y:S02]  /*0ee0*/  @P1 IMAD R7, R103, 0xb, RZ ;  /* 0x0000000b67071824 */ /* 0x000fe400078e02ff */
[----:B0-----:R-:W-:Y:S01]  /*0ef0*/  @P0 IMAD.WIDE.U32 R30, R105, 0x9, R80 ;  /* 0x00000009691e0825 */ /* 0x001fe200078e0050 */
[----:B------:R-:W-:-:S03]  /*0f00*/  @!P1 CS2R R46, SRZ ;  /* 0x00000000002e9805 */ /* 0x000fc6000001ff00 */
[----:B------:R-:W-:Y:S01]  /*0f10*/  @P0 IMAD.IADD R27, R37, 0x1, R31 ;  /* 0x00000001251b0824 */ /* 0x000fe200078e021f */
[CC--:B------:R-:W-:Y:S01]  /*0f20*/  @P0 LEA R128, P5, R30.reuse, R99.reuse, 0x3 ;  /* 0x000000631e800211 */ /* 0x0c0fe200078a18ff */
[----:B------:R-:W-:Y:S01]  /*0f30*/  @P1 IMAD.WIDE.U32 R28, R105, 0xb, R28 ;  /* 0x0000000b691c1825 */ /* 0x000fe200078e001c */
[----:B------:R-:W-:Y:S01]  /*0f40*/  @!P1 CS2R R44, SRZ ;  /* 0x00000000002c9805 */ /* 0x000fe2000001ff00 */
[----:B------:R0:W5:Y:S01]  /*0f50*/  @P1 LDG.E.64 R46, desc[UR6][R34.64] ;  /* 0x00000006222e1981 */ /* 0x000162000c1e1b00 */
[-C--:B------:R-:W-:Y:S01]  /*0f60*/  @P0 LEA.HI.X R129, R30, R98.reuse, R27, 0x3, P5 ;  /* 0x000000621e810211 */ /* 0x080fe200028f1c1b */
[----:B------:R-:W-:Y:S01]  /*0f70*/  @P1 IMAD.IADD R7, R29, 0x1, R7 ;  /* 0x000000011d071824 */ /* 0x000fe200078e0207 */
[C---:B------:R-:W-:Y:S01]  /*0f80*/  @P1 LEA R6, P4, R28.reuse, R99, 0x3 ;  /* 0x000000631c061211 */ /* 0x040fe200078818ff */
[--C-:B------:R-:W-:Y:S01]  /*0f90*/  @P0 IMAD.MOV.U32 R26, RZ, RZ, R80.reuse ;  /* 0x000000ffff1a0224 */ /* 0x100fe200078e0050 */
[----:B------:R1:W5:Y:S01]  /*0fa0*/  @P1 LDG.E.64 R44, desc[UR6][R38.64] ;  /* 0x00000006262c1981 */ /* 0x000362000c1e1b00 */
[----:B------:R-:W-:Y:S01]  /*0fb0*/  @P0 IMAD.MOV.U32 R27, RZ, RZ, R81 ;  /* 0x000000ffff1b0224 */ /* 0x000fe200078e0051 */
[----:B------:R-:W-:Y:S01]  /*0fc0*/  @P1 LEA.HI.X R7, R28, R98, R7, 0x3, P4 ;  /* 0x000000621c071211 */ /* 0x000fe200020f1c07 */
[----:B------:R-:W-:-:S02]  /*0fd0*/  @P0 IMAD.MOV.U32 R28, RZ, RZ, R80 ;  /* 0x000000ffff1c0224 */ /* 0x000fc400078e0050 */
[----:B0-----:R-:W-:Y:S02]  /*0fe0*/  @P0 IMAD R35, R103, 0xa, RZ ;  /* 0x0000000a67230824 */ /* 0x001fe400078e02ff */
[----:B------:R-:W-:-:S04]  /*0ff0*/  @P0 IMAD.WIDE.U32 R26, R105, 0xa, R26 ;  /* 0x0000000a691a0825 */ /* 0x000fc800078e001a */
[--C-:B------:R-:W-:Y:S02]  /*1000*/  @P0 IMAD.MOV.U32 R29, RZ, RZ, R81.reuse ;  /* 0x000000ffff1d0224 */ /* 0x100fe400078e0051 */
[--C-:B------:R-:W-:Y:S02]  /*1010*/  @P0 IMAD.MOV.U32 R30, RZ, RZ, R80.reuse ;  /* 0x000000ffff1e0224 */ /* 0x100fe400078e0050 */
[--C-:B------:R-:W-:Y:S02]  /*1020*/  @P0 IMAD.MOV.U32 R31, RZ, RZ, R81.reuse ;  /* 0x000000ffff1f0224 */ /* 0x100fe400078e0051 */
[----:B------:R-:W-:Y:S02]  /*1030*/  @P0 IMAD.MOV.U32 R32, RZ, RZ, R80 ;  /* 0x000000ffff200224 */ /* 0x000fe400078e0050 */
[----:B------:R-:W-:Y:S01]  /*1040*/  @P0 IMAD.MOV.U32 R33, RZ, RZ, R81 ;  /* 0x000000ffff210224 */ /* 0x000fe200078e0051 */
[----:B------:R-:W-:Y:S01]  /*1050*/  @P0 LEA R114, P3, R26, R99, 0x3 ;  /* 0x000000631a720211 */ /* 0x000fe200078618ff */
[----:B------:R-:W-:-:S02]  /*1060*/  @P0 IMAD.IADD R27, R35, 0x1, R27 ;  /* 0x00000001231b0824 */ /* 0x000fc400078e021b */
[----:B------:R-:W-:Y:S02]  /*1070*/  @P0 IMAD R37, R103, 0xb, RZ ;  /* 0x0000000b67250824 */ /* 0x000fe400078e02ff */
[----:B------:R-:W-:Y:S01]  /*1080*/  @P0 IMAD.WIDE.U32 R28, R105, 0xb, R28 ;  /* 0x0000000b691c0825 */ /* 0x000fe200078e001c */
[----:B------:R-:W-:-:S03]  /*1090*/  @P0 LEA.HI.X R115, R26, R98, R27, 0x3, P3 ;  /* 0x000000621a730211 */ /* 0x000fc600018f1c1b */
[C---:B-1----:R-:W-:Y:S02]  /*10a0*/  @P0 IMAD R39, R103.reuse, 0xc, RZ ;  /* 0x0000000c67270824 */ /* 0x042fe400078e02ff */
        /* <DEDUP_REMOVED lines=9> */
[-C--:B------:R-:W-:Y:S02]  /*1140*/  @P0 LEA.HI.X R41, R28, R98.reuse, R35, 0x3, P4 ;  /* 0x000000621c290211 */ /* 0x080fe400020f1c23 */
[-C--:B------:R-:W-:Y:S02]  /*1150*/  @P0 LEA.HI.X R83, R30, R98.reuse, R29, 0x3, P5 ;  /* 0x000000621e530211 */ /* 0x080fe400028f1c1d */
[----:B------:R-:W-:Y:S02]  /*1160*/  @P0 LEA.HI.X R85, R32, R98, R27, 0x3, P6 ;  /* 0x0000006220550211 */ /* 0x000fe400030f1c1b */
[----:B------:R-:W-:-:S02]  /*1170*/  @!P1 CS2R R38, SRZ ;  /* 0x0000000000269805 */ /* 0x000fc4000001ff00 */
[----:B------:R-:W-:Y:S02]  /*1180*/  @!P1 CS2R R60, SRZ ;  /* 0x00000000003c9805 */ /* 0x000fe4000001ff00 */
[----:B------:R-:W-:Y:S01]  /*1190*/  IADD3 R95, P3, R95, UR12, RZ ;  /* 0x0000000c5f5f7c10 */ /* 0x000fe2000ff7e0ff */
[----:B------:R-:W-:Y:S01]  /*11a0*/  BSSY B0, `(.L_x_33735) ;  /* 0x000007c000007945 */ /* 0x000fe20003800000 */
[----:B------:R0:W5:Y:S02]  /*11b0*/  @P1 LDG.E.64 R38, desc[UR6][R10.64] ;  /* 0x000000060a261981 */ /* 0x000164000c1e1b00 */
[----:B------:R-:W-:Y:S02]  /*11c0*/  IADD3.X R94, R94, UR13, RZ, P3, !PT ;  /* 0x0000000d5e5e7c10 */ /* 0x000fe40009ffe4ff */
[----:B------:R1:W5:Y:S01]  /*11d0*/  @P1 LDG.E.64 R60, desc[UR6][R6.64] ;  /* 0x00000006063c1981 */ /* 0x000362000c1e1b00 */
[--C-:B--2---:R-:W-:Y:S02]  /*11e0*/  SHF.R.U64 R33, R20, 0x10, R21.reuse ;  /* 0x0000001014217819 */ /* 0x104fe40000001215 */
[----:B------:R-:W-:Y:S01]  /*11f0*/  SHF.R.U32.HI R32, RZ, 0x10, R21 ;  /* 0x00000010ff207819 */ /* 0x000fe20000011615 */
[----:B------:R-:W-:-:S02]  /*1200*/  HADD2.F32 R93, -RZ, R20.H0_H0 ;  /* 0x20000014ff5d7230 */ /* 0x000fc40000004100 */
[----:B------:R-:W-:Y:S02]  /*1210*/  HADD2.F32 R92, -RZ, R21.H0_H0 ;  /* 0x20000015ff5c7230 */ /* 0x000fe40000004100 */
[----:B------:R-:W-:Y:S02]  /*1220*/  HADD2.F32 R33, -RZ, R33.H0_H0 ;  /* 0x20000021ff217230 */ /* 0x000fe40000004100 */
[----:B---3--:R-:W-:Y:S01]  /*1230*/  HADD2.F32 R124, -RZ, R24.H0_H0 ;  /* 0x20000018ff7c7230 */ /* 0x008fe20000004100 */
[--C-:B------:R-:W-:Y:S01]  /*1240*/  SHF.R.U64 R37, R24, 0x10, R25.reuse ;  /* 0x0000001018257819 */ /* 0x100fe20000001219 */
[----:B------:R-:W-:Y:S01]  /*1250*/  HADD2.F32 R122, -RZ, R25.H0_H0 ;  /* 0x20000019ff7a7230 */ /* 0x000fe20000004100 */
[----:B------:R-:W-:Y:S02]  /*1260*/  SHF.R.U32.HI R36, RZ, 0x10, R25 ;  /* 0x00000010ff247819 */ /* 0x000fe40000011619 */
[--C-:B------:R-:W-:Y:S02]  /*1270*/  SHF.R.U64 R29, R14, 0x10, R15.reuse ;  /* 0x000000100e1d7819 */ /* 0x100fe4000000120f */
[----:B------:R-:W-:Y:S01]  /*1280*/  SHF.R.U32.HI R28, RZ, 0x10, R15 ;  /* 0x00000010ff1c7819 */ /* 0x000fe2000001160f */
[----:B------:R-:W-:Y:S01]  /*1290*/  HADD2.F32 R126, -RZ, R22.H0_H0 ;  /* 0x20000016ff7e7230 */ /* 0x000fe20000004100 */
[--C-:B------:R-:W-:Y:S01]  /*12a0*/  SHF.R.U64 R35, R22, 0x10, R23.reuse ;  /* 0x0000001016237819 */ /* 0x100fe20000001217 */
[----:B------:R-:W-:Y:S01]  /*12b0*/  HADD2.F32 R120, -RZ, R23.H0_H0 ;  /* 0x20000017ff787230 */ /* 0x000fe20000004100 */
[----:B------:R-:W-:Y:S01]  /*12c0*/  SHF.R.U32.HI R34, RZ, 0x10, R23 ;  /* 0x00000010ff227819 */ /* 0x000fe20000011617 */
[----:B------:R-:W-:-:S02]  /*12d0*/  HADD2.F32 R91, -RZ, R14.H0_H0 ;  /* 0x2000000eff5b7230 */ /* 0x000fc40000004100 */
[----:B------:R-:W-:Y:S02]  /*12e0*/  HADD2.F32 R90, -RZ, R15.H0_H0 ;  /* 0x2000000fff5a7230 */ /* 0x000fe40000004100 */
[----:B------:R-:W-:Y:S02]  /*12f0*/  HADD2.F32 R37, -RZ, R37.H0_H0 ;  /* 0x20000025ff257230 */ /* 0x000fe40000004100 */
[----:B------:R-:W-:Y:S02]  /*1300*/  HADD2.F32 R36, -RZ, R36.H0_H0 ;  /* 0x20000024ff247230 */ /* 0x000fe40000004100 */
[----:B------:R-:W-:Y:S01]  /*1310*/  HADD2.F32 R35, -RZ, R35.H0_H0 ;  /* 0x20000023ff237230 */ /* 0x000fe20000004100 */
[--C-:B----4-:R-:W-:Y:S02]  /*1320*/  SHF.R.U64 R27, R16, 0x10, R17.reuse ;  /* 0x00000010101b7819 */ /* 0x110fe40000001211 */
[----:B------:R-:W-:Y:S02]  /*1330*/  SHF.R.U32.HI R26, RZ, 0x10, R17 ;  /* 0x00000010ff1a7819 */ /* 0x000fe40000011611 */
[----:B------:R-:W-:-:S02]  /*1340*/  SHF.R.U64 R25, R18, 0x10, R19 ;  /* 0x0000001012197819 */ /* 0x000fc40000001213 */
[----:B------:R-:W-:Y:S02]  /*1350*/  SHF.R.U32.HI R24, RZ, 0x10, R19 ;  /* 0x00000010ff187819 */ /* 0x000fe40000011613 */
[--C-:B------:R-:W-:Y:S02]  /*1360*/  SHF.R.U64 R23, R12, 0x10, R13.reuse ;  /* 0x000000100c177819 */ /* 0x100fe4000000120d */
[----:B------:R-:W-:Y:S01]  /*1370*/  SHF.R.U32.HI R22, RZ, 0x10, R13 ;  /* 0x00000010ff167819 */ /* 0x000fe2000001160d */
[----:B------:R-:W-:Y:S02]  /*1380*/  HADD2.F32 R89, -RZ, R16.H0_H0 ;  /* 0x20000010ff597230 */ /* 0x000fe40000004100 */
[----:B------:R-:W-:Y:S02]  /*1390*/  HADD2.F32 R88, -RZ, R17.H0_H0 ;  /* 0x20000011ff587230 */ /* 0x000fe40000004100 */
[----:B------:R-:W-:Y:S02]  /*13a0*/  HADD2.F32 R86, -RZ, R18.H0_H0 ;  /* 0x20000012ff567230 */ /* 0x000fe40000004100 */
[----:B------:R-:W-:-:S02]  /*13b0*/  HADD2.F32 R70, -RZ, R19.H0_H0 ;  /* 0x20000013ff467230 */ /* 0x000fc40000004100 */
[----:B------:R-:W-:Y:S02]  /*13c0*/  HADD2.F32 R68, -RZ, R12.H0_H0 ;  /* 0x2000000cff447230 */ /* 0x000fe40000004100 */
[----:B------:R-:W-:Y:S02]  /*13d0*/  HADD2.F32 R66, -RZ, R13.H0_H0 ;  /* 0x2000000dff427230 */ /* 0x000fe40000004100 */
        /* <DEDUP_REMOVED lines=9> */
[----:B------:R-:W-:Y:S01]  /*1470*/  HADD2.F32 R22, -RZ, R22.H0_H0 ;  /* 0x20000016ff167230 */ /* 0x000fe20000004100 */
[--C-:B------:R-:W-:Y:S01]  /*1480*/  SHF.R.U64 R21, R8, 0x10, R9.reuse ;  /* 0x0000001008157819 */ /* 0x100fe20000001209 */
[----:B------:R-:W-:Y:S01]  /*1490*/  HADD2.F32 R64, -RZ, R8.H0_H0 ;  /* 0x20000008ff407230 */ /* 0x000fe20000004100 */
[----:B------:R-:W-:Y:S01]  /*14a0*/  SHF.R.U32.HI R20, RZ, 0x10, R9 ;  /* 0x00000010ff147819 */ /* 0x000fe20000011609 */
[----:B------:R-:W-:-:S02]  /*14b0*/  HADD2.F32 R62, -RZ, R9.H0_H0 ;  /* 0x20000009ff3e7230 */ /* 0x000fc40000004100 */
        /* <DEDUP_REMOVED lines=27> */
[----:B------:R-:W-:Y:S01]  /*1670*/  FMUL R6, R36, R97 ;  /* 0x0000006124067220 */ /* 0x000fe20000400000 */
[----:B------:R-:W-:Y:S01]  /*1680*/  F2FP.SATFINITE.E4M3.F32.PACK_AB_MERGE_C R31, RZ, R31, RZ ;  /* 0x0000001fff1f723e */ /* 0x000fe200048070ff */
[----:B------:R-:W-:Y:S01]  /*1690*/  HADD2.F32 R21, -RZ, R21.H0_H0 ;  /* 0x20000015ff157230 */ /* 0x000fe20000004100 */
[----:B------:R-:W-:Y:S01]  /*16a0*/  F2FP.SATFINITE.E4M3.F32.PACK_AB_MERGE_C R30, RZ, R30, RZ ;  /* 0x0000001eff1e723e */ /* 0x000fe200048070ff */
[----:B------:R-:W-:Y:S01]  /*16b0*/  HADD2.F32 R20, -RZ, R20.H0_H0 ;  /* 0x20000014ff147230 */ /* 0x000fe20000004100 */
        /* <DEDUP_REMOVED lines=27> */
[----:B------:R-:W-:-:S04]  /*1870*/  IMAD.SHL.U32 R2, R112, 0x20, RZ ;  /* 0x0000002070027824 */ /* 0x000fc800078e00ff */
[-C--:B------:R-:W-:Y:S02]  /*1880*/  IMAD R5, R103, R2.reuse, RZ ;  /* 0x0000000267057224 */ /* 0x080fe400078e02ff */
[----:B------:R-:W-:-:S04]  /*1890*/  IMAD.WIDE.U32 R2, R105, R2, RZ ;  /* 0x0000000269027225 */ /* 0x000fc800078e00ff */
[----:B------:R-:W-:Y:S01]  /*18a0*/  IMAD.IADD R74, R3, 0x1, R5 ;  /* 0x00000001034a7824 */ /* 0x000fe200078e0205 */
[----:B------:R-:W-:Y:S01]  /*18b0*/  LOP3.LUT R5, R2, 0x1f, R111, 0xf8, !PT ;  /* 0x0000001f02057812 */ /* 0x000fe200078ef86f */
[----:B------:R-:W-:-:S05]  /*18c0*/  IMAD.U32 R2, R30, 0x10000, RZ ;  /* 0x000100001e027824 */ /* 0x000fca00078e00ff */
[----:B------:R-:W-:Y:S02]  /*18d0*/  LOP3.LUT R3, R2, 0xff0000, RZ, 0xc0, !PT ;  /* 0x00ff000002037812 */ /* 0x000fe400078ec0ff */
[----:B------:R-:W-:-:S05]  /*18e0*/  LOP3.LUT R2, R6, 0xffff, RZ, 0xc0, !PT ;  /* 0x0000ffff06027812 */ /* 0x000fca00078ec0ff */
[----:B------:R-:W-:Y:S02]  /*18f0*/  IMAD R2, R2, 0x1000000, R3 ;  /* 0x0100000002027824 */ /* 0x000fe400078e0203 */
[----:B------:R-:W-:-:S05]  /*1900*/  IMAD.SHL.U32 R3, R19, 0x100, RZ ;  /* 0x0000010013037824 */ /* 0x000fca00078e00ff */
[----:B------:R-:W-:Y:S02]  /*1910*/  LOP3.LUT R4, R2, 0xffff, R3, 0xf8, !PT ;  /* 0x0000ffff02047812 */ /* 0x000fe400078ef803 */
[----:B------:R-:W-:-:S04]  /*1920*/  LEA R2, P1, R5, R95, 0x2 ;  /* 0x0000005f05027211 */ /* 0x000fc800078210ff */
[----:B------:R-:W-:Y:S02]  /*1930*/  LEA.HI.X R3, R5, R94, R74, 0x2, P1 ;  /* 0x0000005e05037211 */ /* 0x000fe400008f144a */
[----:B------:R-:W-:-:S05]  /*1940*/  LOP3.LUT R5, R4, 0xff, R31, 0xf8, !PT ;  /* 0x000000ff04057812 */ /* 0x000fca00078ef81f */
[----:B------:R0:W-:Y:S02]  /*1950*/  STG.E desc[UR6][R2.64], R5 ;  /* 0x0000000502007986 */ /* 0x0001e4000c101906 */
.L_x_33736:
[----:B------:R-:W-:Y:S05]  /*1960*/  BSYNC B0 ;  /* 0x0000000000007941 */ /* 0x000fea0003800000 */
.L_x_33735:
[----:B------:R-:W-:Y:S04]  /*1970*/  BSSY B0, `(.L_x_33737) ;  /* 0x0000012000007945 */ /* 0x000fe80003800000 */
[----:B------:R-:W-:Y:S05]  /*1980*/  @P2 BRA `(.L_x_33738) ;  /* 0x0000000000402947 */ /* 0x000fea0003800000 */
[----:B------:R-:W-:-:S04]  /*1990*/  IMAD.SHL.U32 R4, R112, 0x20, RZ ;  /* 0x0000002070047824 */ /* 0x000fc800078e00ff */
[----:B0-----:R-:W-:-:S03]  /*19a0*/  IMAD.WIDE.U32 R2, R105, R4, RZ ;  /* 0x0000000469027225 */ /* 0x001fc600078e00ff */
[----:B------:R-:W-:Y:S01]  /*19b0*/  LOP3.LUT R74, R2, 0x1f, R111, 0xf8, !PT ;  /* 0x0000001f024a7812 */ /* 0x000fe200078ef86f */
[----:B------:R-:W-:-:S03]  /*19c0*/  IMAD R2, R103, R4, RZ ;  /* 0x0000000467027224 */ /* 0x000fc600078e02ff */
[----:B------:R-:W-:-:S04]  /*19d0*/  IADD3 R4, P1, R74, R105, RZ ;  /* 0x000000694a047210 */ /* 0x000fc80007f3e0ff */
[----:B------:R-:W-:Y:S01]  /*19e0*/  IADD3.X R79, R103, R3, R2, P1, !PT ;  /* 0x00000003674f7210 */ /* 0x000fe20000ffe402 */
[----:B------:R-:W-:-:S05]  /*19f0*/  IMAD.U32 R2, R17, 0x10000, RZ ;  /* 0x0001000011027824 */ /* 0x000fca00078e00ff */
[----:B------:R-:W-:Y:S02]  /*1a00*/  LOP3.LUT R3, R2, 0xff0000, RZ, 0xc0, !PT ;  /* 0x00ff000002037812 */ /* 0x000fe400078ec0ff */
        /* <DEDUP_REMOVED lines=8> */
.L_x_33738:
[----:B------:R-:W-:Y:S05]  /*1a90*/  BSYNC B0 ;  /* 0x0000000000007941 */ /* 0x000fea0003800000 */
.L_x_33737:
[----:B------:R-:W-:Y:S04]  /*1aa0*/  BSSY B0, `(.L_x_33739) ;  /* 0x0000013000007945 */ /* 0x000fe80003800000 */
[----:B------:R-:W-:Y:S05]  /*1ab0*/  @P2 BRA `(.L_x_33740) ;  /* 0x0000000000442947 */ /* 0x000fea0003800000 */
[----:B01----:R-:W-:-:S04]  /*1ac0*/  IMAD.SHL.U32 R2, R112, 0x20, RZ ;  /* 0x0000002070027824 */ /* 0x003fc800078e00ff */
[-C--:B------:R-:W-:Y:S02]  /*1ad0*/  IMAD R5, R103, R2.reuse, RZ ;  /* 0x0000000267057224 */ /* 0x080fe400078e02ff */
[----:B------:R-:W-:-:S04]  /*1ae0*/  IMAD.WIDE.U32 R2, R105, R2, RZ ;  /* 0x0000000269027225 */ /* 0x000fc800078e00ff */
[----:B------:R-:W-:Y:S01]  /*1af0*/  IMAD.IADD R74, R3, 0x1, R5 ;  /* 0x00000001034a7824 */ /* 0x000fe200078e0205 */
[----:B------:R-:W-:Y:S01]  /*1b00*/  LOP3.LUT R4, R2, 0x1f, R111, 0xf8, !PT ;  /* 0x0000001f02047812 */ /* 0x000fe200078ef86f */
[----:B------:R-:W-:-:S03]  /*1b10*/  IMAD.U32 R2, R15, 0x10000, RZ ;  /* 0x000100000f027824 */ /* 0x000fc600078e00ff */
[----:B------:R-:W-:Y:S02]  /*1b20*/  LEA R4, P1, R105, R4, 0x1 ;  /* 0x0000000469047211 */ /* 0x000fe400078208ff */
[----:B------:R-:W-:Y:S02]  /*1b30*/  LOP3.LUT R3, R2, 0xff0000, RZ, 0xc0, !PT ;  /* 0x00ff000002037812 */ /* 0x000fe400078ec0ff */
[----:B------:R-:W-:-:S05]  /*1b40*/  LOP3.LUT R2, R11, 0xffff, RZ, 0xc0, !PT ;  /* 0x0000ffff0b027812 */ /* 0x000fca00078ec0ff */
[----:B------:R-:W-:Y:S02]  /*1b50*/  IMAD R2, R2, 0x1000000, R3 ;  /* 0x0100000002027824 */ /* 0x000fe400078e0203 */
[----:B------:R-:W-:-:S05]  /*1b60*/  IMAD.SHL.U32 R3, R12, 0x100, RZ ;  /* 0x000001000c037824 */ /* 0x000fca00078e00ff */
[----:B------:R-:W-:Y:S02]  /*1b70*/  LOP3.LUT R5, R2, 0xffff, R3, 0xf8, !PT ;  /* 0x0000ffff02057812 */ /* 0x000fe400078ef803 */
[----:B------:R-:W-:Y:S02]  /*1b80*/  LEA.HI.X R3, R105, R74, R103, 0x1, P1 ;  /* 0x0000004a69037211 */ /* 0x000fe400008f0c67 */
[C---:B------:R-:W-:Y:S02]  /*1b90*/  LEA R2, P1, R4.reuse, R95, 0x2 ;  /* 0x0000005f04027211 */ /* 0x040fe400078210ff */
[----:B------:R-:W-:Y:S02]  /*1ba0*/  LOP3.LUT R5, R5, 0xff, R16, 0xf8, !PT ;  /* 0x000000ff05057812 */ /* 0x000fe400078ef810 */
[----:B------:R-:W-:-:S05]  /*1bb0*/  LEA.HI.X R3, R4, R94, R3, 0x2, P1 ;  /* 0x0000005e04037211 */ /* 0x000fca00008f1403 */
[----:B------:R2:W-:Y:S04]  /*1bc0*/  STG.E desc[UR6][R2.64], R5 ;  /* 0x0000000502007986 */ /* 0x0005e8000c101906 */
.L_x_33740:
[----:B------:R-:W-:Y:S05]  /*1bd0*/  BSYNC B0 ;  /* 0x0000000000007941 */ /* 0x000fea0003800000 */
.L_x_33739:
[----:B------:R-:W-:Y:S04]  /*1be0*/  BSSY B0, `(.L_x_33741) ;  /* 0x0000014000007945 */ /* 0x000fe80003800000 */
[----:B------:R-:W-:Y:S05]  /*1bf0*/  @P2 BRA `(.L_x_33742) ;  /* 0x0000000000482947 */ /* 0x000fea0003800000 */
[----:B012---:R-:W-:Y:S02]  /*1c00*/  IMAD.SHL.U32 R2, R112, 0x20, RZ ;  /* 0x0000002070027824 */ /* 0x007fe400078e00ff */
[C---:B------:R-:W-:Y:S02]  /*1c10*/  IMAD R113, R103.reuse, 0x3, RZ ;  /* 0x0000000367717824 */ /* 0x040fe400078e02ff */
[-C--:B------:R-:W-:Y:S02]  /*1c20*/  IMAD R5, R103, R2.reuse, RZ ;  /* 0x0000000267057224 */ /* 0x080fe400078e02ff */
[----:B------:R-:W-:-:S04]  /*1c30*/  IMAD.WIDE.U32 R2, R105, R2, RZ ;  /* 0x0000000269027225 */ /* 0x000fc800078e00ff */
[----:B------:R-:W-:Y:S01]  /*1c40*/  IMAD.IADD R5, R3, 0x1, R5 ;  /* 0x0000000103057824 */ /* 0x000fe200078e0205 */
[----:B------:R-:W-:Y:S01]  /*1c50*/  LOP3.LUT R4, R2, 0x1f, R111, 0xf8, !PT ;  /* 0x0000001f02047812 */ /* 0x000fe200078ef86f */
[----:B------:R-:W-:-:S04]  /*1c60*/  IMAD.U32 R2, R9, 0x10000, RZ ;  /* 0x0001000009027824 */ /* 0x000fc800078e00ff */
[----:B------:R-:W-:Y:S01]  /*1c70*/  IMAD.WIDE.U32 R4, R105, 0x3, R4 ;  /* 0x0000000369047825 */ /* 0x000fe200078e0004 */
[----:B------:R-:W-:Y:S02]  /*1c80*/  LOP3.LUT R3, R2, 0xff0000, RZ, 0xc0, !PT ;  /* 0x00ff000002037812 */ /* 0x000fe400078ec0ff */
[----:B------:R-:W-:-:S05]  /*1c90*/  LOP3.LUT R2, R7, 0xffff, RZ, 0xc0, !PT ;  /* 0x0000ffff07027812 */ /* 0x000fca00078ec0ff */
[----:B------:R-:W-:Y:S02]  /*1ca0*/  IMAD R2, R2, 0x1000000, R3 ;  /* 0x0100000002027824 */ /* 0x000fe400078e0203 */
[----:B------:R-:W-:-:S05]  /*1cb0*/  IMAD.SHL.U32 R3, R8, 0x100, RZ ;  /* 0x0000010008037824 */ /* 0x000fca00078e00ff */
[----:B------:R-:W-:Y:S01]  /*1cc0*/  LOP3.LUT R79, R2, 0xffff, R3, 0xf8, !PT ;  /* 0x0000ffff024f7812 */ /* 0x000fe200078ef803 */
[----:B------:R-:W-:Y:S01]  /*1cd0*/  IMAD.IADD R3, R113, 0x1, R5 ;  /* 0x0000000171037824 */ /* 0x000fe200078e0205 */
[C---:B------:R-:W-:Y:S02]  /*1ce0*/  LEA R2, P1, R4.reuse, R95, 0x2 ;  /* 0x0000005f04027211 */ /* 0x040fe400078210ff */
[----:B------:R-:W-:Y:S02]  /*1cf0*/  LOP3.LUT R79, R79, 0xff, R10, 0xf8, !PT ;  /* 0x000000ff4f4f7812 */ /* 0x000fe400078ef80a */
[----:B------:R-:W-:-:S05]  /*1d00*/  LEA.HI.X R3, R4, R94, R3, 0x2, P1 ;  /* 0x0000005e04037211 */ /* 0x000fca00008f1403 */
[----:B------:R3:W-:Y:S04]  /*1d10*/  STG.E desc[UR6][R2.64], R79 ;  /* 0x0000004f02007986 */ /* 0x0007e8000c101906 */
.L_x_33742:
[----:B------:R-:W-:Y:S05]  /*1d20*/  BSYNC B0 ;  /* 0x0000000000007941 */ /* 0x000fea0003800000 */
.L_x_33741:
[----:B------:R-:W-:Y:S04]  /*1d30*/  BSSY B0, `(.L_x_33743) ;  /* 0x0000014000007945 */ /* 0x000fe80003800000 */
[----:B------:R-:W-:Y:S05]  /*1d40*/  @P2 BRA `(.L_x_33744) ;  /* 0x0000000000482947 */ /* 0x000fea0003800000 */
[----:B------:R-:W-:Y:S01]  /*1d50*/  IMAD.SHL.U32 R74, R112, 0x20, RZ ;  /* 0x00000020704a7824 */ /* 0x000fe200078e00ff */
[----:B012---:R-:W-:Y:S02]  /*1d60*/  LOP3.LUT R5, R52, 0xfffffffc, RZ, 0xc0, !PT ;  /* 0xfffffffc34057812 */ /* 0x007fe400078ec0ff */
[----:B---3--:R-:W-:Y:S01]  /*1d70*/  LOP3.LUT R79, R53, 0x3fffffff, RZ, 0xc0, !PT ;  /* 0x3fffffff354f7812 */ /* 0x008fe200078ec0ff */
[----:B------:R-:W-:-:S03]  /*1d80*/  IMAD.WIDE.U32 R2, R105, R74, RZ ;  /* 0x0000004a69027225 */ /* 0x000fc600078e00ff */
        /* <DEDUP_REMOVED lines=14> */
.L_x_33744:
[----:B------:R-:W-:Y:S05]  /*1e70*/  BSYNC B0 ;  /* 0x0000000000007941 */ /* 0x000fea0003800000 */
.L_x_33743:
[----:B------:R-:W-:Y:S04]  /*1e80*/  BSSY B0, `(.L_x_33745) ;  /* 0x0000014000007945 */ /* 0x000fe80003800000 */
[----:B------:R-:W-:Y:S05]  /*1e90*/  @P2 BRA `(.L_x_33746) ;  /* 0x0000000000482947 */ /* 0x000fea0003800000 */
[----:B01234-:R-:W-:Y:S02]  /*1ea0*/  IMAD.SHL.U32 R2, R112, 0x20, RZ ;  /* 0x0000002070027824 */ /* 0x01ffe400078e00ff */
        /* <DEDUP_REMOVED lines=17> */
.L_x_33746:
[----:B------:R-:W-:Y:S05]  /*1fc0*/  BSYNC B0 ;  /* 0x0000000000007941 */ /* 0x000fea0003800000 */
.L_x_33745:
        /* <DEDUP_REMOVED lines=16> */
[----:B------:R-:W-:Y:S02]  /*20d0*/  LEA R2, P1, R4, R95, 0x2 ;  /* 0x0000005f04027211 */ /* 0x000fe400078210ff */
[----:B------:R-:W-:Y:S02]  /*20e0*/  LOP3.LUT R5, R74, 0xff, R63, 0xf8, !PT ;  /* 0x000000ff4a057812 */ /* 0x000fe400078ef83f */
[----:B------:R-:W-:-:S05]  /*20f0*/  LEA.HI.X R3, R4, R94, R3, 0x2, P1 ;  /* 0x0000005e04037211 */ /* 0x000fca00008f1403 */
[----:B------:R0:W-:Y:S04]  /*2100*/  STG.E desc[UR6][R2.64], R5 ;  /* 0x0000000502007986 */ /* 0x0001e8000c101906 */
.L_x_33748:
[----:B------:R-:W-:Y:S05]  /*2110*/  BSYNC B0 ;  /* 0x0000000000007941 */ /* 0x000fea0003800000 */
.L_x_33747:
[-C--:B------:R-:W-:Y:S01]  /*2120*/  FMUL R106, R64, R97.reuse ;  /* 0x00000061406a7220 */ /* 0x080fe20000400000 */
[-C--:B0--3--:R-:W-:Y:S01]  /*2130*/  FMUL R79, R62, R97.reuse ;  /* 0x000000613e4f7220 */ /* 0x089fe20000400000 */
        /* <DEDUP_REMOVED lines=8> */
[----:B-12-4-:R-:W-:Y:S02]  /*21c0*/  IMAD.U32 R2, R79, 0x10000, RZ ;  /* 0x000100004f027824 */ /* 0x016fe400078e00ff */
[----:B------:R-:W-:Y:S02]  /*21d0*/  IMAD.SHL.U32 R113, R76, 0x100, RZ ;  /* 0x000001004c717824 */ /* 0x000fe400078e00ff */
[----:B------:R-:W-:Y:S01]  /*21e0*/  IMAD.SHL.U32 R112, R112, 0x20, RZ ;  /* 0x0000002070707824 */ /* 0x000fe200078e00ff */
[----:B------:R-:W-:Y:S02]  /*21f0*/  LOP3.LUT R3, R2, 0xff0000, RZ, 0xc0, !PT ;  /* 0x00ff000002037812 */ /* 0x000fe400078ec0ff */
[----:B------:R-:W-:Y:S01]  /*2200*/  LOP3.LUT R2, R74, 0xffff, RZ, 0xc0, !PT ;  /* 0x0000ffff4a027812 */ /* 0x000fe200078ec0ff */
[----:B------:R-:W-:-:S04]  /*2210*/  IMAD R5, R103, R112, RZ ;  /* 0x0000007067057224 */ /* 0x000fc800078e02ff */
[----:B------:R-:W-:-:S05]  /*2220*/  IMAD R2, R2, 0x1000000, R3 ;  /* 0x0100000002027824 */ /* 0x000fca00078e0203 */
[----:B------:R-:W-:Y:S01]  /*2230*/  LOP3.LUT R113, R2, 0xffff, R113, 0xf8, !PT ;  /* 0x0000ffff02717812 */ /* 0x000fe200078ef871 */
[----:B------:R-:W-:-:S03]  /*2240*/  IMAD.WIDE.U32 R2, R105, R112, RZ ;  /* 0x0000007069027225 */ /* 0x000fc600078e00ff */
[----:B------:R-:W-:Y:S01]  /*2250*/  LOP3.LUT R113, R113, 0xff, R106, 0xf8, !PT ;  /* 0x000000ff71717812 */ /* 0x000fe200078ef86a */
[----:B------:R-:W-:Y:S01]  /*2260*/  IMAD.IADD R5, R3, 0x1, R5 ;  /* 0x0000000103057824 */ /* 0x000fe200078e0205 */
[----:B------:R-:W-:Y:S01]  /*2270*/  LOP3.LUT R4, R2, 0x1f, R111, 0xf8, !PT ;  /* 0x0000001f02047812 */ /* 0x000fe200078ef86f */
[----:B------:R-:W-:-:S04]  /*2280*/  IMAD R3, R103, 0x7, RZ ;  /* 0x0000000767037824 */ /* 0x000fc800078e02ff */
[----:B------:R-:W-:-:S04]  /*2290*/  IMAD.WIDE.U32 R4, R105, 0x7, R4 ;  /* 0x0000000769047825 */ /* 0x000fc800078e0004 */
[----:B------:R-:W-:Y:S01]  /*22a0*/  IMAD.IADD R3, R3, 0x1, R5 ;  /* 0x0000000103037824 */ /* 0x000fe200078e0205 */
[----:B------:R-:W-:-:S04]  /*22b0*/  LEA R2, P1, R4, R95, 0x2 ;  /* 0x0000005f04027211 */ /* 0x000fc800078210ff */
[----:B------:R-:W-:-:S05]  /*22c0*/  LEA.HI.X R3, R4, R94, R3, 0x2, P1 ;  /* 0x0000005e04037211 */ /* 0x000fca00008f1403 */
[----:B------:R0:W-:Y:S04]  /*22d0*/  STG.E desc[UR6][R2.64], R113 ;  /* 0x0000007102007986 */ /* 0x0001e8000c101906 */
.L_x_33750:
[----:B------:R-:W-:Y:S05]  /*22e0*/  BSYNC B0 ;  /* 0x0000000000007941 */ /* 0x000fea0003800000 */
.L_x_33749:
[----:B012-4-:R-:W-:Y:S01]  /*22f0*/  @P0 IMAD.MOV.U32 R2, RZ, RZ, R80 ;  /* 0x000000ffff020224 */ /* 0x017fe200078e0050 */
[----:B------:R-:W-:Y:S01]  /*2300*/  LOP3.LUT R108, R108, 0xffff, RZ, 0xc0, !PT ;  /* 0x0000ffff6c6c7812 */ /* 0x000fe200078ec0ff */
[----:B------:R-:W-:Y:S01]  /*2310*/  @P0 IMAD.MOV.U32 R3, RZ, RZ, R81 ;  /* 0x000000ffff030224 */ /* 0x000fe200078e0051 */
[----:B------:R-:W-:Y:S01]  /*2320*/  PRMT R4, R110, 0x7104, RZ ;  /* 0x000071046e047816 */ /* 0x000fe200000000ff */
[----:B------:R-:W-:Y:S01]  /*2330*/  @P0 IMAD R5, R103, 0xf, RZ ;  /* 0x0000000f67050824 */ /* 0x000fe200078e02ff */
[----:B------:R-:W-:Y:S01]  /*2340*/  LOP3.LUT R106, R106, 0xffff, RZ, 0xc0, !PT ;  /* 0x0000ffff6a6a7812 */ /* 0x000fe200078ec0ff */
[----:B------:R-:W-:Y:S01]  /*2350*/  @P0 IMAD.WIDE.U32 R2, R105, 0xf, R2 ;  /* 0x0000000f69020825 */ /* 0x000fe200078e0002 */
[----:B------:R-:W-:Y:S02]  /*2360*/  LOP3.LUT R78, R78, 0xffff, RZ, 0xc0, !PT ;  /* 0x0000ffff4e4e7812 */ /* 0x000fe400078ec0ff */
[----:B------:R-:W-:Y:S01]  /*2370*/  LOP3.LUT R79, R79, 0xffff, RZ, 0xc0, !PT ;  /* 0x0000ffff4f4f7812 */ /* 0x000fe200078ec0ff */
[----:B------:R-:W-:Y:S01]  /*2380*/  @P0 IMAD.IADD R3, R5, 0x1, R3 ;  /* 0x0000000105030824 */ /* 0x000fe200078e0203 */
[C---:B------:R-:W-:Y:S01]  /*2390*/  @P0 LEA R118, P1, R2.reuse, R99, 0x3 ;  /* 0x0000006302760211 */ /* 0x040fe200078218ff */
[----:B------:R-:W-:Y:S01]  /*23a0*/  @P0 IMAD R5, R103, 0xe, RZ ;  /* 0x0000000e67050824 */ /* 0x000fe200078e02ff */
[----:B------:R-:W-:Y:S01]  /*23b0*/  PRMT R77, R77, 0x7104, RZ ;  /* 0x000071044d4d7816 */ /* 0x000fe200000000ff */
[----:B------:R-:W-:Y:S01]  /*23c0*/  IMAD.U32 R63, R63, 0x10000, RZ ;  /* 0x000100003f3f7824 */ /* 0x000fe200078e00ff */
[----:B------:R-:W-:Y:S01]  /*23d0*/  @P0 LEA.HI.X R119, R2, R98, R3, 0x3, P1 ;  /* 0x0000006202770211 */ /* 0x000fe200008f1c03 */
[----:B------:R-:W-:Y:S01]  /*23e0*/  @P0 IMAD.MOV.U32 R2, RZ, RZ, R80 ;  /* 0x000000ffff020224 */ /* 0x000fe200078e0050 */
[----:B------:R-:W-:Y:S01]  /*23f0*/  LOP3.LUT R3, R108, 0xff, RZ, 0xc0, !PT ;  /* 0x000000ff6c037812 */ /* 0x000fe200078ec0ff */
[----:B------:R-:W-:Y:S01]  /*2400*/  IMAD.U32 R65, R65, 0x10000, RZ ;  /* 0x0001000041417824 */ /* 0x000fe200078e00ff */
[----:B------:R-:W-:Y:S01]  /*2410*/  LOP3.LUT R78, R78, 0xff, RZ, 0xc0, !PT ;  /* 0x000000ff4e4e7812 */ /* 0x000fe200078ec0ff */
[----:B------:R-:W-:Y:S01]  /*2420*/  IMAD.SHL.U32 R79, R79, 0x1000000, RZ ;  /* 0x010000004f4f7824 */ /* 0x000fe200078e00ff */
[----:B------:R-:W-:Y:S01]  /*2430*/  LOP3.LUT R4, R3, 0xff00, R4, 0xf8, !PT ;  /* 0x0000ff0003047812 */ /* 0x000fe200078ef804 */
[----:B------:R-:W-:Y:S01]  /*2440*/  @P0 IMAD.MOV.U32 R3, RZ, RZ, R81 ;  /* 0x000000ffff030224 */ /* 0x000fe200078e0051 */
[----:B------:R-:W-:Y:S01]  /*2450*/  LOP3.LUT R77, R78, 0xff00, R77, 0xf8, !PT ;  /* 0x0000ff004e4d7812 */ /* 0x000fe200078ef84d */
[----:B------:R-:W-:Y:S01]  /*2460*/  IMAD.U32 R67, R67, 0x10000, RZ ;  /* 0x0001000043437824 */ /* 0x000fe200078e00ff */
[----:B------:R-:W-:Y:S01]  /*2470*/  LOP3.LUT R75, R75, 0xffff, RZ, 0xc0, !PT ;  /* 0x0000ffff4b4b7812 */ /* 0x000fe200078ec0ff */
[----:B------:R-:W-:Y:S01]  /*2480*/  @P0 IMAD.WIDE.U32 R2, R105, 0xe, R2 ;  /* 0x0000000e69020825 */ /* 0x000fe200078e0002 */
[----:B------:R-:W-:-:S02]  /*2490*/  LOP3.LUT R76, R76, 0xffff, RZ, 0xc0, !PT ;  /* 0x0000ffff4c4c7812 */ /* 0x000fc400078ec0ff */
[----:B------:R-:W-:Y:S01]  /*24a0*/  PRMT R69, R69, 0x7104, RZ ;  /* 0x0000710445457816 */ /* 0x000fe200000000ff */
[----:B------:R-:W-:Y:S01]  /*24b0*/  @P0 IMAD.IADD R3, R5, 0x1, R3 ;  /* 0x0000000105030824 */ /* 0x000fe200078e0203 */
[----:B------:R-:W-:Y:S01]  /*24c0*/  @P0 LEA R116, P1, R2, R99, 0x3 ;  /* 0x0000006302740211 */ /* 0x000fe200078218ff */
[----:B-----5:R-:W-:Y:S01]  /*24d0*/  HADD2.F32 R108, -RZ, R46.H0_H0 ;  /* 0x2000002eff6c7230 */ /* 0x020fe20000004100 */
[----:B------:R-:W-:Y:S01]  /*24e0*/  LOP3.LUT R67, R67, 0xff0000, RZ, 0xc0, !PT ;  /* 0x00ff000043437812 */ /* 0x000fe200078ec0ff */
[----:B------:R-:W-:Y:S01]  /*24f0*/  IMAD.SHL.U32 R76, R76, 0x1000000, RZ ;  /* 0x010000004c4c7824 */ /* 0x000fe200078e00ff */
[----:B------:R-:W-:Y:S01]  /*2500*/  @P0 LEA.HI.X R117, R2, R98, R3, 0x3, P1 ;  /* 0x0000006202750211 */ /* 0x000fe200008f1c03 */
[----:B------:R-:W-:Y:S01]  /*2510*/  HADD2.F32 R110, -RZ, R44.H0_H0 ;  /* 0x2000002cff6e7230 */ /* 0x000fe20000004100 */
[----:B------:R-:W-:Y:S01]  /*2520*/  LOP3.LUT R2, R63, 0xff0000, RZ, 0xc0, !PT ;  /* 0x00ff00003f027812 */ /* 0x000fe200078ec0ff */
[----:B------:R-:W-:Y:S01]  /*2530*/  IMAD.SHL.U32 R63, R106, 0x1000000, RZ ;  /* 0x010000006a3f7824 */ /* 0x000fe200078e00ff */
[----:B------:R-:W-:Y:S01]  /*2540*/  LOP3.LUT R71, R71, 0xffff, RZ, 0xc0, !PT ;  /* 0x0000ffff47477812 */ /* 0x000fe200078ec0ff */
[----:B------:R-:W-:-:S02]  /*2550*/  HADD2.F32 R106, -RZ, R48.H0_H0 ;  /* 0x20000030ff6a7230 */ /* 0x000fc40000004100 */
[-C--:B------:R-:W-:Y:S01]  /*2560*/  FMUL R3, R110, R97.reuse ;  /* 0x000000616e037220 */ /* 0x080fe20000400000 */
[----:B------:R-:W-:Y:S01]  /*2570*/  HADD2.F32 R112, -RZ, R42.H0_H0 ;  /* 0x2000002aff707230 */ /* 0x000fe20000004100 */
[----:B------:R-:W-:Y:S01]  /*2580*/  LOP3.LUT R63, R63, R4, R2, 0xfe, !PT ;  /* 0x000000043f3f7212 */ /* 0x000fe200078efe02 */
[-C--:B------:R-:W-:Y:S01]  /*2590*/  FMUL R4, R108, R97.reuse ;  /* 0x000000616c047220 */ /* 0x080fe20000400000 */
[----:B------:R-:W-:Y:S01]  /*25a0*/  LOP3.LUT R2, R65, 0xff0000, RZ, 0xc0, !PT ;  /* 0x00ff000041027812 */ /* 0x000fe200078ec0ff */
[----:B------:R-:W-:Y:S01]  /*25b0*/  FMUL R5, R106, R97 ;  /* 0x000000616a057220 */ /* 0x000fe20000400000 */
[----:B------:R-:W-:Y:S01]  /*25c0*/  F2FP.SATFINITE.E4M3.F32.PACK_AB_MERGE_C R3, RZ, R3, RZ ;  /* 0x00000003ff03723e */ /* 0x000fe200048070ff */
[----:B------:R-:W-:Y:S01]  /*25d0*/  IMAD.U32 R73, R73, 0x10000, RZ ;  /* 0x0001000049497824 */ /* 0x000fe200078e00ff */
[----:B------:R-:W-:Y:S02]  /*25e0*/  LOP3.LUT R65, R79, R77, R2, 0xfe, !PT ;  /* 0x0000004d4f417212 */ /* 0x000fe400078efe02 */
[----:B------:R-:W-:-:S02]  /*25f0*/  LOP3.LUT R2, R75, 0xff, RZ, 0xc0, !PT ;  /* 0x000000ff4b027812 */ /* 0x000fc400078ec0ff */
[----:B------:R-:W-:Y:S02]  /*2600*/  F2FP.SATFINITE.E4M3.F32.PACK_AB_MERGE_C R5, RZ, R5, RZ ;  /* 0x00000005ff05723e */ /* 0x000fe400048070ff */
[----:B------:R-:W-:Y:S02]  /*2610*/  LOP3.LUT R2, R2, 0xff00, R69, 0xf8, !PT ;  /* 0x0000ff0002027812 */ /* 0x000fe400078ef845 */
[----:B------:R-:W-:Y:S02]  /*2620*/  LOP3.LUT R69, R5, 0xffff, RZ, 0xc0, !PT ;  /* 0x0000ffff05457812 */ /* 0x000fe400078ec0ff */
[----:B------:R-:W-:Y:S01]  /*2630*/  LOP3.LUT R67, R76, R2, R67, 0xfe, !PT ;  /* 0x000000024c437212 */ /* 0x000fe200078efe43 */
[----:B------:R-:W-:Y:S01]  /*2640*/  FMUL R2, R112, R97 ;  /* 0x0000006170027220 */ /* 0x000fe20000400000 */
[----:B------:R-:W-:Y:S02]  /*2650*/  F2FP.SATFINITE.E4M3.F32.PACK_AB_MERGE_C R4, RZ, R4, RZ ;  /* 0x00000004ff04723e */ /* 0x000fe400048070ff */
[----:B------:R-:W-:-:S02]  /*2660*/  LOP3.LUT R76, R69, 0xff, RZ, 0xc0, !PT ;  /* 0x000000ff454c7812 */ /* 0x000fc400078ec0ff */
[----:B------:R-:W-:Y:S02]  /*2670*/  PRMT R69, R4, 0x7104, RZ ;  /* 0x0000710404457816 */ /* 0x000fe400000000ff */
[----:B------:R-:W-:Y:S02]  /*2680*/  F2FP.SATFINITE.E4M3.F32.PACK_AB_MERGE_C R2, RZ, R2, RZ ;  /* 0x00000002ff02723e */ /* 0x000fe400048070ff */
[----:B------:R-:W-:Y:S01]  /*2690*/  LOP3.LUT R77, R76, 0xff00, R69, 0xf8, !PT ;  /* 0x0000ff004c4d7812 */ /* 0x000fe200078ef845 */
[----:B------:R-:W-:Y:S01]  /*26a0*/  IMAD.U32 R69, R3, 0x10000, RZ ;  /* 0x0001000003457824 */ /* 0x000fe200078e00ff */
[----:B------:R-:W-:Y:S02]  /*26b0*/  LOP3.LUT R75, R2, 0xffff, RZ, 0xc0, !PT ;  /* 0x0000ffff024b7812 */ /* 0x000fe400078ec0ff */
[----:B------:R-:W-:Y:S02]  /*26c0*/  LOP3.LUT R74, R74, 0xffff, RZ, 0xc0, !PT ;  /* 0x0000ffff4a4a7812 */ /* 0x000fe400078ec0ff */
[----:B------:R-:W-:Y:S01]  /*26d0*/  PRMT R72, R72, 0x7104, RZ ;  /* 0x0000710448487816 */ /* 0x000fe200000000ff */
[----:B------:R-:W-:Y:S01]  /*26e0*/  IMAD.SHL.U32 R75, R75, 0x1000000, RZ ;  /* 0x010000004b4b7824 */ /* 0x000fe200078e00ff */
[----:B------:R-:W-:Y:S01]  /*26f0*/  LOP3.LUT R71, R71, 0xff, RZ, 0xc0, !PT ;  /* 0x000000ff47477812 */ /* 0x000fe200078ec0ff */
[----:B------:R-:W-:Y:S01]  /*2700*/  IMAD.SHL.U32 R74, R74, 0x1000000, RZ ;  /* 0x010000004a4a7824 */ /* 0x000fe200078e00ff */
[----:B------:R-:W-:-:S02]  /*2710*/  LOP3.LUT R76, R69, 0xff0000, RZ, 0xc0, !PT ;  /* 0x00ff0000454c7812 */ /* 0x000fc400078ec0ff */
[----:B------:R-:W-:Y:S02]  /*2720*/  ISETP.GE.U32.AND P2, PT, R0, R101, PT ;  /* 0x000000650000720c */ /* 0x000fe40003f46070 */
[----:B------:R-:W-:Y:S02]  /*2730*/  LOP3.LUT R71, R71, 0xff00, R72, 0xf8, !PT ;  /* 0x0000ff0047477812 */ /* 0x000fe400078ef848 */
[----:B------:R-:W-:Y:S02]  /*2740*/  LOP3.LUT R73, R73, 0xff0000, RZ, 0xc0, !PT ;  /* 0x00ff000049497812 */ /* 0x000fe400078ec0ff */
[----:B------:R-:W-:Y:S02]  /*2750*/  FMNMX R130, RZ, |R124|, !PT ;  /* 0x4000007cff827209 */ /* 0x000fe40007800000 */
[----:B------:R-:W-:Y:S02]  /*2760*/  LOP3.LUT R69, R75, R77, R76, 0xfe, !PT ;  /* 0x0000004d4b457212 */ /* 0x000fe400078efe4c */
[----:B------:R-:W-:-:S02]  /*2770*/  @!P0 CS2R R76, SRZ ;  /* 0x00000000004c8805 */ /* 0x000fc4000001ff00 */
[----:B------:R-:W-:Y:S02]  /*2780*/  ISETP.GE.U32.OR P4, PT, R87, R100, P2 ;  /* 0x000000645700720c */ /* 0x000fe40001786470 */
[----:B------:R-:W-:Y:S02]  /*2790*/  LOP3.LUT R71, R74, R71, R73, 0xfe, !PT ;  /* 0x000000474a477212 */ /* 0x000fe400078efe49 */
[----:B------:R-:W-:Y:S02]  /*27a0*/  @!P0 CS2R R74, SRZ ;  /* 0x00000000004a8805 */ /* 0x000fe4000001ff00 */
[----:B------:R-:W-:Y:S01]  /*27b0*/  FMNMX R87, |R37|, R130, !PT ;  /* 0x0000008225577209 */ /* 0x000fe20007800200 */
[----:B------:R-:W5:Y:S01]  /*27c0*/  @P0 LDG.E.64 R76, desc[UR6][R82.64] ;  /* 0x00000006524c0981 */ /* 0x000f62000c1e1b00 */
[----:B------:R-:W-:Y:S02]  /*27d0*/  SHF.R.U32.HI R0, RZ, 0x3, R109 ;  /* 0x00000003ff007819 */ /* 0x000fe4000001166d */
[----:B------:R-:W-:-:S02]  /*27e0*/  @!P0 CS2R R78, SRZ ;  /* 0x00000000004e8805 */ /* 0x000fc4000001ff00 */
[----:B------:R-:W-:Y:S01]  /*27f0*/  FMNMX R87, |R122|, R87, !PT ;  /* 0x000000577a577209 */ /* 0x000fe20007800200 */
[----:B------:R0:W5:Y:S01]  /*2800*/  @P0 LDG.E.64 R74, desc[UR6][R114.64] ;  /* 0x00000006724a0981 */ /* 0x000162000c1e1b00 */
[----:B------:R-:W-:Y:S02]  /*2810*/  SHF.R.U64 R48, R48, 0x10, R49 ;  /* 0x0000001030307819 */ /* 0x000fe40000001231 */
[----:B------:R-:W-:Y:S02]  /*2820*/  @!P0 CS2R R72, SRZ ;  /* 0x0000000000488805 */ /* 0x000fe4000001ff00 */
[----:B------:R-:W-:Y:S01]  /*2830*/  FMNMX R87, |R36|, R87, !PT ;  /* 0x0000005724577209 */ /* 0x000fe20007800200 */
[----:B------:R-:W5:Y:S01]  /*2840*/  @P0 LDG.E.64 R78, desc[UR6][R84.64] ;  /* 0x00000006544e0981 */ /* 0x000f62000c1e1b00 */
[----:B------:R-:W-:Y:S02]  /*2850*/  @!P0 CS2R R82, SRZ ;  /* 0x0000000000528805 */ /* 0x000fe4000001ff00 */
[----:B0-----:R-:W-:Y:S01]  /*2860*/  LOP3.LUT R114, R0, 0x1c, RZ, 0xc0, !PT ;  /* 0x0000001c00727812 */ /* 0x001fe200078ec0ff */
[----:B------:R-:W-:-:S03]  /*2870*/  HADD2.F32 R48, -RZ, R48.H0_H0 ;  /* 0x20000030ff307230 */ /* 0x000fc60000004100 */
[----:B------:R0:W5:Y:S01]  /*2880*/  @P0 LDG.E.64 R82, desc[UR6][R118.64] ;  /* 0x0000000676520981 */ /* 0x000162000c1e1b00 */
[----:B------:R-:W-:Y:S02]  /*2890*/  IADD3 R111, R109, -0x1, -R114 ;  /* 0xffffffff6d6f7810 */ /* 0x000fe40007ffe872 */
[----:B------:R-:W-:Y:S02]  /*28a0*/  @!P0 CS2R R84, SRZ ;  /* 0x0000000000548805 */ /* 0x000fe4000001ff00 */
[----:B------:R-:W-:Y:S01]  /*28b0*/  @P0 IADD3 R80, P1, R80, R50, RZ ;  /* 0x0000003250500210 */ /* 0x000fe20007f3e0ff */
[----:B------:R-:W5:Y:S01]  /*28c0*/  @P0 LDG.E.64 R72, desc[UR6][R128.64] ;  /* 0x0000000680480981 */ /* 0x000f62000c1e1b00 */
[----:B------:R-:W-:-:S03]  /*28d0*/  LOP3.LUT R111, R111, 0x1f, RZ, 0xc0, !PT ;  /* 0x0000001f6f6f7812 */ /* 0x000fc600078ec0ff */
[----:B------:R1:W5:Y:S01]  /*28e0*/  @P0 LDG.E.64 R84, desc[UR6][R116.64] ;  /* 0x0000000674540981 */ /* 0x000362000c1e1b00 */
[----:B0-----:R-:W-:-:S04]  /*28f0*/  FMNMX R118, |R126|, R87, !PT ;  /* 0x000000577e767209 */ /* 0x001fc80007800200 */
[----:B------:R-:W-:Y:S02]  /*2900*/  FMNMX R113, |R35|, R118, !PT ;  /* 0x0000007623717209 */ /* 0x000fe40007800200 */
[----:B------:R-:W-:Y:S02]  /*2910*/  SHF.R.U64 R118, R46, 0x10, R47 ;  /* 0x000000102e767819 */ /* 0x000fe4000000122f */
[----:B------:R-:W-:Y:S01]  /*2920*/  ISETP.GE.U32.OR P2, PT, R111, R100, P2 ;  /* 0x000000646f00720c */ /* 0x000fe20001746470 */
[----:B------:R-:W-:Y:S01]  /*2930*/  FADD R111, RZ, R124 ;  /* 0x0000007cff6f7221 */ /* 0x000fe20000000000 */
[-C--:B------:R-:W-:Y:S01]  /*2940*/  FMUL R46, R48, R97.reuse ;  /* 0x00000061302e7220 */ /* 0x080fe20000400000 */
[----:B------:R-:W-:Y:S02]  /*2950*/  HADD2.F32 R118, -RZ, R118.H0_H0 ;  /* 0x20000076ff767230 */ /* 0x000fe40000004100 */
[----:B-1----:R-:W-:Y:S01]  /*2960*/  FADD R116, R126, R111 ;  /* 0x0000006f7e747221 */ /* 0x002fe20000000000 */
[----:B------:R-:W-:Y:S01]  /*2970*/  FADD R111, RZ, R122 ;  /* 0x0000007aff6f7221 */ /* 0x000fe20000000000 */
[----:B------:R-:W-:Y:S01]  /*2980*/  F2FP.SATFINITE.E4M3.F32.PACK_AB_MERGE_C R46, RZ, R46, RZ ;  /* 0x0000002eff2e723e */ /* 0x000fe200048070ff */
[----:B------:R-:W-:Y:S01]  /*2990*/  FMUL R87, R118, R97 ;  /* 0x0000006176577220 */ /* 0x000fe20000400000 */
[C---:B------:R-:W-:Y:S01]  /*29a0*/  FMNMX R113, |R120|.reuse, R113, !PT ;  /* 0x0000007178717209 */ /* 0x040fe20007800200 */
[----:B------:R-:W-:Y:S01]  /*29b0*/  FADD R111, R120, R111 ;  /* 0x0000006f786f7221 */ /* 0x000fe20000000000 */
[----:B------:R-:W-:-:S02]  /*29c0*/  SHF.R.U64 R122, R44, 0x10, R45 ;  /* 0x000000102c7a7819 */ /* 0x000fc4000000122d */
[----:B------:R-:W-:Y:S02]  /*29d0*/  SHF.R.U64 R120, R42, 0x10, R43 ;  /* 0x000000102a787819 */ /* 0x000fe4000000122b */
[----:B------:R-:W-:Y:S02]  /*29e0*/  F2FP.SATFINITE.E4M3.F32.PACK_AB_MERGE_C R42, RZ, R87, RZ ;  /* 0x00000057ff2a723e */ /* 0x000fe400048070ff */
[----:B------:R-:W-:Y:S01]  /*29f0*/  LOP3.LUT R44, R46, 0xffff, RZ, 0xc0, !PT ;  /* 0x0000ffff2e2c7812 */ /* 0x000fe200078ec0ff */
[----:B------:R-:W-:Y:S01]  /*2a00*/  HADD2.F32 R122, -RZ, R122.H0_H0 ;  /* 0x2000007aff7a7230 */ /* 0x000fe20000004100 */
[----:B------:R-:W-:Y:S01]  /*2a10*/  PRMT R87, R42, 0x7104, RZ ;  /* 0x000071042a577816 */ /* 0x000fe200000000ff */
[----:B------:R-:W-:Y:S01]  /*2a20*/  HADD2.F32 R120, -RZ, R120.H0_H0 ;  /* 0x20000078ff787230 */ /* 0x000fe20000004100 */
[----:B------:R-:W-:-:S04]  /*2a30*/  LOP3.LUT R44, R44, 0xff, RZ, 0xc0, !PT ;  /* 0x000000ff2c2c7812 */ /* 0x000fc800078ec0ff */
[----:B------:R-:W-:Y:S01]  /*2a40*/  LOP3.LUT R87, R44, 0xff00, R87, 0xf8, !PT ;  /* 0x0000ff002c577812 */ /* 0x000fe200078ef857 */
[-C--:B------:R-:W-:Y:S01]  /*2a50*/  FMUL R44, R122, R97.reuse ;  /* 0x000000617a2c7220 */ /* 0x080fe20000400000 */
[----:B------:R-:W-:-:S04]  /*2a60*/  FMUL R115, R120, R97 ;  /* 0x0000006178737220 */ /* 0x000fc80000400000 */
[----:B------:R-:W-:Y:S02]  /*2a70*/  F2FP.SATFINITE.E4M3.F32.PACK_AB_MERGE_C R44, RZ, R44, RZ ;  /* 0x0000002cff2c723e */ /* 0x000fe400048070ff */
[----:B------:R-:W-:-:S03]  /*2a80*/  F2FP.SATFINITE.E4M3.F32.PACK_AB_MERGE_C R115, RZ, R115, RZ ;  /* 0x00000073ff73723e */ /* 0x000fc600048070ff */
[----:B------:R-:W-:Y:S01]  /*2a90*/  IMAD.U32 R124, R44, 0x10000, RZ ;  /* 0x000100002c7c7824 */ /* 0x000fe200078e00ff */
[----:B------:R-:W-:-:S04]  /*2aa0*/  LOP3.LUT R117, R115, 0xffff, RZ, 0xc0, !PT ;  /* 0x0000ffff73757812 */ /* 0x000fc800078ec0ff */
[----:B------:R-:W-:Y:S01]  /*2ab0*/  LOP3.LUT R124, R124, 0xff0000, RZ, 0xc0, !PT ;  /* 0x00ff00007c7c7812 */ /* 0x000fe200078ec0ff */
[----:B------:R-:W-:-:S05]  /*2ac0*/  IMAD.SHL.U32 R117, R117, 0x1000000, RZ ;  /* 0x0100000075757824 */ /* 0x000fca00078e00ff */
[----:B------:R-:W-:Y:S02]  /*2ad0*/  LOP3.LUT R87, R117, R87, R124, 0xfe, !PT ;  /* 0x0000005775577212 */ /* 0x000fe400078efe7c */
[----:B------:R-:W-:-:S04]  /*2ae0*/  FMNMX R124, |R34|, R113, !PT ;  /* 0x00000071227c7209 */ /* 0x000fc80007800200 */
        /* <DEDUP_REMOVED lines=11> */
[----:B------:R-:W-:Y:S01]  /*2ba0*/  FMNMX R113, |R26|, R113, !PT ;  /* 0x000000711a717209 */ /* 0x000fe20007800200 */
[----:B------:R-:W-:-:S03]  /*2bb0*/  FADD R126, RZ, R37 ;  /* 0x00000025ff7e7221 */ /* 0x000fc60000000000 */
[----:B------:R-:W-:-:S04]  /*2bc0*/  FMNMX R124, |R86|, R113, !PT ;  /* 0x00000071567c7209 */ /* 0x000fc80007800200 */
[----:B------:R-:W-:Y:S01]  /*2bd0*/  FMNMX R37, |R25|, R124, !PT ;  /* 0x0000007c19257209 */ /* 0x000fe20007800200 */
[----:B------:R-:W-:-:S03]  /*2be0*/  FADD R126, R35, R126 ;  /* 0x0000007e237e7221 */ /* 0x000fc60000000000 */
[----:B------:R-:W-:Y:S01]  /*2bf0*/  FMNMX R37, |R70|, R37, !PT ;  /* 0x0000002546257209 */ /* 0x000fe20007800200 */
[----:B------:R-:W-:-:S03]  /*2c00*/  FADD R35, RZ, R36 ;  /* 0x00000024ff237221 */ /* 0x000fc60000000000 */
[----:B------:R-:W-:Y:S01]  /*2c10*/  FMNMX R37, |R24|, R37, !PT ;  /* 0x0000002518257209 */ /* 0x000fe20007800200 */
[----:B------:R-:W-:-:S03]  /*2c20*/  FADD R35, R34, R35 ;  /* 0x0000002322237221 */ /* 0x000fc60000000000 */
[----:B------:R-:W-:-:S04]  /*2c30*/  FMNMX R34, |R68|, R37, !PT ;  /* 0x0000002544227209 */ /* 0x000fc80007800200 */
[----:B------:R-:W-:-:S04]  /*2c40*/  FMNMX R37, |R23|, R34, !PT ;  /* 0x0000002217257209 */ /* 0x000fc80007800200 */
[----:B------:R-:W-:Y:S01]  /*2c50*/  FMNMX R37, |R66|, R37, !PT ;  /* 0x0000002542257209 */ /* 0x000fe20007800200 */
[----:B------:R-:W-:-:S03]  /*2c60*/  FADD R35, R32, R35 ;  /* 0x0000002320237221 */ /* 0x000fc60000000000 */
[----:B------:R-:W-:-:S04]  /*2c70*/  FMNMX R37, |R22|, R37, !PT ;  /* 0x0000002516257209 */ /* 0x000fc80007800200 */
[----:B------:R-:W-:-:S04]  /*2c80*/  FMNMX R32, |R64|, R37, !PT ;  /* 0x0000002540207209 */ /* 0x000fc80007800200 */
[----:B------:R-:W-:Y:S01]  /*2c90*/  FMNMX R37, |R21|, R32, !PT ;  /* 0x0000002015257209 */ /* 0x000fe20007800200 */
[----:B------:R-:W-:Y:S01]  /*2ca0*/  FADD R111, R92, R111 ;  /* 0x0000006f5c6f7221 */ /* 0x000fe20000000000 */
[----:B------:R-:W-:Y:S02]  /*2cb0*/  SHF.R.U64 R32, R38, 0x10, R39 ;  /* 0x0000001026207819 */ /* 0x000fe40000001227 */
[----:B------:R-:W-:Y:S01]  /*2cc0*/  FMNMX R37, |R62|, R37, !PT ;  /* 0x000000253e257209 */ /* 0x000fe20007800200 */
[----:B------:R-:W-:Y:S01]  /*2cd0*/  FADD R92, R33, R126 ;  /* 0x0000007e215c7221 */ /* 0x000fe20000000000 */
[----:B------:R-:W-:Y:S02]  /*2ce0*/  HADD2.F32 R38, -RZ, R38.H0_H0 ;  /* 0x20000026ff267230 */ /* 0x000fe40000004100 */
[----:B------:R-:W-:Y:S01]  /*2cf0*/  FMNMX R37, |R20|, R37, !PT ;  /* 0x0000002514257209 */ /* 0x000fe20007800200 */
[----:B------:R-:W-:Y:S01]  /*2d00*/  FADD R92, R29, R92 ;  /* 0x0000005c1d5c7221 */ /* 0x000fe20000000000 */
[----:B------:R-:W-:-:S02]  /*2d10*/  HADD2.F32 R32, -RZ, R32.H0_H0 ;  /* 0x20000020ff207230 */ /* 0x000fc40000004100 */
[----:B------:R-:W-:Y:S01]  /*2d20*/  FMNMX R29, R37, |R38|, !PT ;  /* 0x40000026251d7209 */ /* 0x000fe20007800000 */
[----:B------:R-:W-:Y:S01]  /*2d30*/  HADD2.F32 R34, -RZ, R39.H0_H0 ;  /* 0x20000027ff227230 */ /* 0x000fe20000004100 */
[----:B------:R-:W-:Y:S02]  /*2d40*/  SHF.R.U32.HI R36, RZ, 0x10, R39 ;  /* 0x00000010ff247819 */ /* 0x000fe40000011627 */
[----:B------:R-:W-:Y:S01]  /*2d50*/  FMNMX R29, |R32|, R29, !PT ;  /* 0x0000001d201d7209 */ /* 0x000fe20007800200 */
[----:B------:R-:W-:Y:S02]  /*2d60*/  FADD R35, R28, R35 ;  /* 0x000000231c237221 */ /* 0x000fe40000000000 */
[----:B------:R-:W-:Y:S01]  /*2d70*/  HADD2.F32 R28, -RZ, R36.H0_H0 ;  /* 0x20000024ff1c7230 */ /* 0x000fe20000004100 */
[----:B------:R-:W-:Y:S01]  /*2d80*/  FMNMX R29, |R34|, R29, !PT ;  /* 0x0000001d221d7209 */ /* 0x000fe20007800200 */
[----:B------:R-:W-:Y:S01]  /*2d90*/  FADD R116, R93, R116 ;  /* 0x000000745d747221 */ /* 0x000fe20000000000 */
[----:B------:R-:W-:Y:S01]  /*2da0*/  SHF.R.U64 R36, R56, 0x10, R57 ;  /* 0x0000001038247819 */ /* 0x000fe20000001239 */
[----:B------:R-:W-:Y:S01]  /*2db0*/  HADD2.F32 R56, -RZ, R56.H0_H0 ;  /* 0x20000038ff387230 */ /* 0x000fe20000004100 */
[----:B------:R-:W-:Y:S01]  /*2dc0*/  FMNMX R29, |R28|, R29, !PT ;  /* 0x0000001d1c1d7209 */ /* 0x000fe20007800200 */
[----:B------:R-:W-:-:S02]  /*2dd0*/  FADD R116, R91, R116 ;  /* 0x000000745b747221 */ /* 0x000fc40000000000 */
[----:B------:R-:W-:Y:S01]  /*2de0*/  HADD2.F32 R36, -RZ, R36.H0_H0 ;  /* 0x20000024ff247230 */ /* 0x000fe20000004100 */
[----:B------:R-:W-:Y:S01]  /*2df0*/  FMNMX R29, |R56|, R29, !PT ;  /* 0x0000001d381d7209 */ /* 0x000fe20007800200 */
[----:B------:R-:W-:Y:S01]  /*2e00*/  FADD R37, R89, R116 ;  /* 0x0000007459257221 */ /* 0x000fe20000000000 */
[----:B------:R-:W-:Y:S01]  /*2e10*/  FADD R33, R90, R111 ;  /* 0x0000006f5a217221 */ /* 0x000fe20000000000 */
[----:B------:R-:W-:Y:S01]  /*2e20*/  SHF.R.U32.HI R89, RZ, 0x10, R57 ;  /* 0x00000010ff597819 */ /* 0x000fe20000011639 */
[----:B------:R-:W-:Y:S01]  /*2e30*/  HADD2.F32 R90, -RZ, R57.H0_H0 ;  /* 0x20000039ff5a7230 */ /* 0x000fe20000004100 */
[----:B------:R-:W-:Y:S01]  /*2e40*/  FMNMX R39, |R36|, R29, !PT ;  /* 0x0000001d24277209 */ /* 0x000fe20007800200 */
[----:B------:R-:W-:Y:S02]  /*2e50*/  FADD R29, R88, R33 ;  /* 0x00000021581d7221 */ /* 0x000fe40000000000 */
[----:B------:R-:W-:Y:S01]  /*2e60*/  HADD2.F32 R88, -RZ, R89.H0_H0 ;  /* 0x20000059ff587230 */ /* 0x000fe20000004100 */
[----:B------:R-:W-:-:S02]  /*2e70*/  FMNMX R39, |R90|, R39, !PT ;  /* 0x000000275a277209 */ /* 0x000fc40007800200 */
[----:B------:R-:W-:Y:S01]  /*2e80*/  SHF.R.U64 R33, R58, 0x10, R59 ;  /* 0x000000103a217819 */ /* 0x000fe2000000123b */
[----:B------:R-:W-:Y:S01]  /*2e90*/  HADD2.F32 R58, -RZ, R58.H0_H0 ;  /* 0x2000003aff3a7230 */ /* 0x000fe20000004100 */
[----:B------:R-:W-:Y:S01]  /*2ea0*/  FMNMX R39, |R88|, R39, !PT ;  /* 0x0000002758277209 */ /* 0x000fe20007800200 */
[----:B------:R-:W-:Y:S02]  /*2eb0*/  FADD R126, R27, R92 ;  /* 0x0000005c1b7e7221 */ /* 0x000fe40000000000 */
[----:B------:R-:W-:Y:S01]  /*2ec0*/  HADD2.F32 R92, -RZ, R33.H0_H0 ;  /* 0x20000021ff5c7230 */ /* 0x000fe20000004100 */
[----:B------:R-:W-:Y:S01]  /*2ed0*/  FMNMX R27, |R58|, R39, !PT ;  /* 0x000000273a1b7209 */ /* 0x000fe20007800200 */
[----:B------:R-:W-:Y:S01]  /*2ee0*/  FADD R33, R26, R35 ;  /* 0x000000231a217221 */ /* 0x000fe20000000000 */
[----:B------:R-:W-:Y:S01]  /*2ef0*/  SHF.R.U32.HI R35, RZ, 0x10, R59 ;  /* 0x00000010ff237819 */ /* 0x000fe2000001163b */
[----:B------:R-:W-:Y:S01]  /*2f00*/  HADD2.F32 R26, -RZ, R59.H0_H0 ;  /* 0x2000003bff1a7230 */ /* 0x000fe20000004100 */
[----:B------:R-:W-:Y:S01]  /*2f10*/  FMNMX R27, |R92|, R27, !PT ;  /* 0x0000001b5c1b7209 */ /* 0x000fe20007800200 */
[----:B------:R-:W-:-:S02]  /*2f20*/  FADD R37, R86, R37 ;  /* 0x0000002556257221 */ /* 0x000fc40000000000 */
[----:B------:R-:W-:Y:S01]  /*2f30*/  HADD2.F32 R86, -RZ, R35.H0_H0 ;  /* 0x20000023ff567230 */ /* 0x000fe20000004100 */
[----:B------:R-:W-:Y:S02]  /*2f40*/  FMNMX R35, |R26|, R27, !PT ;  /* 0x0000001b1a237209 */ /* 0x000fe40007800200 */
[----:B------:R-:W-:Y:S01]  /*2f50*/  SHF.R.U64 R116, R60, 0x10, R61 ;  /* 0x000000103c747819 */ /* 0x000fe2000000123d */
[----:B------:R-:W-:Y:S01]  /*2f60*/  HADD2.F32 R60, -RZ, R60.H0_H0 ;  /* 0x2000003cff3c7230 */ /* 0x000fe20000004100 */
[----:B------:R-:W-:Y:S01]  /*2f70*/  FMNMX R39, |R86|, R35, !PT ;  /* 0x0000002356277209 */ /* 0x000fe20007800200 */
[----:B------:R-:W-:Y:S02]  /*2f80*/  FADD R35, RZ, R38 ;  /* 0x00000026ff237221 */ /* 0x000fe40000000000 */
[----:B------:R-:W-:Y:S01]  /*2f90*/  HADD2.F32 R116, -RZ, R116.H0_H0 ;  /* 0x20000074ff747230 */ /* 0x000fe20000004100 */
[----:B------:R-:W-:Y:S01]  /*2fa0*/  FMNMX R39, |R60|, R39, !PT ;  /* 0x000000273c277209 */ /* 0x000fe20007800200 */
[----:B------:R-:W-:Y:S01]  /*2fb0*/  FADD R27, R70, R29 ;  /* 0x0000001d461b7221 */ /* 0x000fe20000000000 */
[----:B------:R-:W-:Y:S01]  /*2fc0*/  SHF.R.U32.HI R29, RZ, 0x10, R61 ;  /* 0x00000010ff1d7819 */ /* 0x000fe2000001163d */
[----:B------:R-:W-:Y:S01]  /*2fd0*/  FADD R57, R56, R35 ;  /* 0x0000002338397221 */ /* 0x000fe20000000000 */
[----:B------:R-:W-:-:S02]  /*2fe0*/  HADD2.F32 R124, -RZ, R61.H0_H0 ;  /* 0x2000003dff7c7230 */ /* 0x000fc40000004100 */
[----:B------:R-:W-:Y:S01]  /*2ff0*/  FADD R35, RZ, R32 ;  /* 0x00000020ff237221 */ /* 0x000fe20000000000 */
[----:B------:R-:W-:Y:S01]  /*3000*/  FMNMX R39, |R116|, R39, !PT ;  /* 0x0000002774277209 */ /* 0x000fe20007800200 */
[----:B------:R-:W-:Y:S01]  /*3010*/  FADD R57, R58, R57 ;  /* 0x000000393a397221 */ /* 0x000fe20000000000 */
[----:B------:R-:W-:Y:S02]  /*3020*/  HADD2.F32 R29, -RZ, R29.H0_H0 ;  /* 0x2000001dff1d7230 */ /* 0x000fe40000004100 */
[----:B------:R-:W-:Y:S01]  /*3030*/  FADD R35, R36, R35 ;  /* 0x0000002324237221 */ /* 0x000fe20000000000 */
[----:B------:R-:W-:Y:S01]  /*3040*/  FMNMX R70, |R124|, R39, !PT ;  /* 0x000000277c467209 */ /* 0x000fe20007800200 */
[----:B------:R-:W-:Y:S02]  /*3050*/  FADD R39, R60, R57 ;  /* 0x000000393c277221 */ /* 0x000fe40000000000 */
[----:B------:R-:W-:Y:S01]  /*3060*/  FADD R57, R92, R35 ;  /* 0x000000235c397221 */ /* 0x000fe20000000000 */
[----:B------:R-:W-:Y:S01]  /*3070*/  FMNMX R59, |R29|, R70, !PT ;  /* 0x000000461d3b7209 */ /* 0x000fe20007800200 */
[----:B------:R-:W-:-:S02]  /*3080*/  FADD R35, R106, R39 ;  /* 0x000000276a237221 */ /* 0x000fc40000000000 */
[----:B------:R-:W-:Y:S01]  /*3090*/  FADD R57, R116, R57 ;  /* 0x0000003974397221 */ /* 0x000fe20000000000 */
[----:B------:R-:W-:Y:S01]  /*30a0*/  FMNMX R39, |R106|, R59, !PT ;  /* 0x0000003b6a277209 */ /* 0x000fe20007800200 */
[----:B------:R-:W-:Y:S02]  /*30b0*/  FADD R70, R25, R126 ;  /* 0x0000007e19467221 */ /* 0x000fe40000000000 */
[C---:B------:R-:W-:Y:S01]  /*30c0*/  FADD R25, R48.reuse, R57 ;  /* 0x0000003930197221 */ /* 0x040fe20000000000 */
[----:B------:R-:W-:Y:S01]  /*30d0*/  FMNMX R57, |R48|, R39, !PT ;  /* 0x0000002730397209 */ /* 0x000fe20007800200 */
[----:B------:R-:W-:Y:S01]  /*30e0*/  FADD R39, RZ, R34 ;  /* 0x00000022ff277221 */ /* 0x000fe20000000000 */
[----:B------:R-:W-:Y:S01]  /*30f0*/  SHF.R.U32.HI R48, RZ, 0x10, R49 ;  /* 0x00000010ff307819 */ /* 0x000fe20000011631 */
[----:B------:R-:W-:Y:S02]  /*3100*/  HADD2.F32 R106, -RZ, R49.H0_H0 ;  /* 0x20000031ff6a7230 */ /* 0x000fe40000004100 */
[----:B------:R-:W-:-:S02]  /*3110*/  FADD R39, R90, R39 ;  /* 0x000000275a277221 */ /* 0x000fc40000000000 */
[----:B------:R-:W-:Y:S01]  /*3120*/  HADD2.F32 R48, -RZ, R48.H0_H0 ;  /* 0x20000030ff307230 */ /* 0x000fe20000004100 */
[----:B------:R-:W-:Y:S01]  /*3130*/  FMNMX R57, |R106|, R57, !PT ;  /* 0x000000396a397209 */ /* 0x000fe20007800200 */
[----:B------:R-:W-:Y:S01]  /*3140*/  FADD R39, R26, R39 ;  /* 0x000000271a277221 */ /* 0x000fe20000000000 */
[----:B------:R-:W-:Y:S02]  /*3150*/  FADD R49, RZ, R28 ;  /* 0x0000001cff317221 */ /* 0x000fe40000000000 */
[----:B------:R-:W-:Y:S01]  /*3160*/  FMNMX R57, |R48|, R57, !PT ;  /* 0x0000003930397209 */ /* 0x000fe20007800200 */
[----:B------:R-:W-:Y:S01]  /*3170*/  FADD R33, R24, R33 ;  /* 0x0000002118217221 */ /* 0x000fe20000000000 */
[----:B------:R-:W-:Y:S01]  /*3180*/  FADD R37, R68, R37 ;  /* 0x0000002544257221 */ /* 0x000fe20000000000 */
[----:B------:R-:W-:Y:S01]  /*3190*/  FADD R59, R124, R39 ;  /* 0x000000277c3b7221 */ /* 0x000fe20000000000 */
[----:B------:R-:W-:Y:S01]  /*31a0*/  FMNMX R39, |R108|, R57, !PT ;  /* 0x000000396c277209 */ /* 0x000fe20007800200 */
[----:B------:R-:W-:Y:S01]  /*31b0*/  HADD2.F32 R24, -RZ, R47.H0_H0 ;  /* 0x2000002fff187230 */ /* 0x000fe20000004100 */
[----:B------:R-:W-:Y:S01]  /*31c0*/  SHF.R.U32.HI R68, RZ, 0x10, R47 ;  /* 0x00000010ff447819 */ /* 0x000fe2000001162f */
[----:B------:R-:W-:Y:S01]  /*31d0*/  FADD R57, R88, R49 ;  /* 0x0000003158397221 */ /* 0x000fe20000000000 */
[CC--:B------:R-:W-:Y:S01]  /*31e0*/  FMUL R89, R106.reuse, R97.reuse ;  /* 0x000000616a597220 */ /* 0x0c0fe20000400000 */
[----:B------:R-:W-:Y:S01]  /*31f0*/  FADD R49, R106, R59 ;  /* 0x0000003b6a317221 */ /* 0x000fe20000000000 */
[----:B------:R-:W-:Y:S01]  /*3200*/  FMUL R61, R24, R97 ;  /* 0x00000061183d7220 */ /* 0x000fe20000400000 */
[----:B------:R-:W-:Y:S01]  /*3210*/  FADD R106, R86, R57 ;  /* 0x00000039566a7221 */ /* 0x000fe20000000000 */
[----:B------:R-:W-:Y:S01]  /*3220*/  HADD2.F32 R68, -RZ, R68.H0_H0 ;  /* 0x20000044ff447230 */ /* 0x000fe20000004100 */
[----:B------:R-:W-:Y:S01]  /*3230*/  F2FP.SATFINITE.E4M3.F32.PACK_AB_MERGE_C R89, RZ, R89, RZ ;  /* 0x00000059ff59723e */ /* 0x000fe200048070ff */
[----:B------:R-:W-:Y:S01]  /*3240*/  FMUL R59, R48, R97 ;  /* 0x00000061303b7220 */ /* 0x000fe20000400000 */
[----:B------:R-:W-:Y:S01]  /*3250*/  FADD R91, R29, R106 ;  /* 0x0000006a1d5b7221 */ /* 0x000fe20000000000 */
[----:B------:R-:W-:Y:S01]  /*3260*/  F2FP.SATFINITE.E4M3.F32.PACK_AB_MERGE_C R61, RZ, R61, RZ ;  /* 0x0000003dff3d723e */ /* 0x000fe200048070ff */
[----:B------:R-:W-:Y:S01]  /*3270*/  FMUL R57, R68, R97 ;  /* 0x0000006144397220 */ /* 0x000fe20000400000 */
[----:B------:R-:W-:-:S02]  /*3280*/  LOP3.LUT R47, R89, 0xffff, RZ, 0xc0, !PT ;  /* 0x0000ffff592f7812 */ /* 0x000fc400078ec0ff */
[----:B------:R-:W-:Y:S01]  /*3290*/  F2FP.SATFINITE.E4M3.F32.PACK_AB_MERGE_C R59, RZ, R59, RZ ;  /* 0x0000003bff3b723e */ /* 0x000fe200048070ff */
[----:B------:R-:W-:Y:S01]  /*32a0*/  FADD R91, R48, R91 ;  /* 0x0000005b305b7221 */ /* 0x000fe20000000000 */
[----:B------:R-:W-:Y:S02]  /*32b0*/  LOP3.LUT R48, R47, 0xff, RZ, 0xc0, !PT ;  /* 0x000000ff2f307812 */ /* 0x000fe400078ec0ff */
[----:B------:R-:W-:Y:S02]  /*32c0*/  PRMT R121, R61, 0x7104, RZ ;  /* 0x000071043d797816 */ /* 0x000fe400000000ff */
[----:B------:R-:W-:Y:S02]  /*32d0*/  F2FP.SATFINITE.E4M3.F32.PACK_AB_MERGE_C R57, RZ, R57, RZ ;  /* 0x00000039ff39723e */ /* 0x000fe400048070ff */
[----:B------:R-:W-:Y:S01]  /*32e0*/  LOP3.LUT R47, R59, 0xffff, RZ, 0xc0, !PT ;  /* 0x0000ffff3b2f7812 */ /* 0x000fe200078ec0ff */
[----:B------:R-:W-:Y:S01]  /*32f0*/  FADD R35, R108, R35 ;  /* 0x000000236c237221 */ /* 0x000fe20000000000 */
[----:B------:R-:W-:Y:S01]  /*3300*/  LOP3.LUT R121, R48, 0xff00, R121, 0xf8, !PT ;  /* 0x0000ff0030797812 */ /* 0x000fe200078ef879 */
[----:B------:R-:W-:Y:S01]  /*3310*/  HADD2.F32 R106, -RZ, R45.H0_H0 ;  /* 0x2000002dff6a7230 */ /* 0x000fe20000004100 */
[----:B------:R-:W-:Y:S01]  /*3320*/  LOP3.LUT R48, R47, 0xff, RZ, 0xc0, !PT ;  /* 0x000000ff2f307812 */ /* 0x000fe200078ec0ff */
[----:B------:R-:W-:Y:S01]  /*3330*/  HADD2.F32 R108, -RZ, R43.H0_H0 ;  /* 0x2000002bff6c7230 */ /* 0x000fe20000004100 */
[----:B------:R-:W-:-:S04]  /*3340*/  PRMT R93, R57, 0x7104, RZ ;  /* 0x00007104395d7816 */ /* 0x000fc800000000ff */
        /* <DEDUP_REMOVED lines=8> */
[----:B------:R-:W-:Y:S01]  /*33d0*/  IMAD.SHL.U32 R113, R113, 0x1000000, RZ ;  /* 0x0100000071717824 */ /* 0x000fe200078e00ff */
[----:B------:R-:W-:-:S04]  /*33e0*/  SHF.R.U32.HI R117, RZ, 0x10, R45 ;  /* 0x00000010ff757819 */ /* 0x000fc8000001162d */
[----:B------:R-:W-:Y:S02]  /*33f0*/  LOP3.LUT R121, R113, R121, R111, 0xfe, !PT ;  /* 0x0000007971797212 */ /* 0x000fe400078efe6f */
[----:B------:R-:W-:Y:S01]  /*3400*/  SHF.R.U32.HI R113, RZ, 0x10, R43 ;  /* 0x00000010ff717819 */ /* 0x000fe2000001162b */
[----:B------:R-:W-:-:S04]  /*3410*/  HADD2.F32 R117, -RZ, R117.H0_H0 ;  /* 0x20000075ff757230 */ /* 0x000fc80000004100 */
[----:B------:R-:W-:Y:S02]  /*3420*/  HADD2.F32 R113, -RZ, R113.H0_H0 ;  /* 0x20000071ff717230 */ /* 0x000fe40000004100 */
[----:B------:R-:W-:-:S03]  /*3430*/  FMUL R45, R117, R97 ;  /* 0x00000061752d7220 */ /* 0x000fc60000400000 */
[----:B------:R-:W-:Y:S02]  /*3440*/  FMUL R43, R113, R97 ;  /* 0x00000061712b7220 */ /* 0x000fe40000400000 */
[----:B------:R-:W-:-:S03]  /*3450*/  F2FP.SATFINITE.E4M3.F32.PACK_AB_MERGE_C R45, RZ, R45, RZ ;  /* 0x0000002dff2d723e */ /* 0x000fc600048070ff */
[----:B------:R-:W-:Y:S02]  /*3460*/  F2FP.SATFINITE.E4M3.F32.PACK_AB_MERGE_C R43, RZ, R43, RZ ;  /* 0x0000002bff2b723e */ /* 0x000fe400048070ff */
[----:B------:R-:W-:Y:S02]  /*3470*/  IMAD.U32 R111, R45, 0x10000, RZ ;  /* 0x000100002d6f7824 */ /* 0x000fe400078e00ff */
[----:B------:R-:W-:-:S03]  /*3480*/  LOP3.LUT R119, R43, 0xffff, RZ, 0xc0, !PT ;  /* 0x0000ffff2b777812 */ /* 0x000fc600078ec0ff */
[----:B------:R-:W-:Y:S02]  /*3490*/  LOP3.LUT R111, R111, 0xff0000, RZ, 0xc0, !PT ;  /* 0x00ff00006f6f7812 */ /* 0x000fe400078ec0ff */
[----:B------:R-:W-:-:S05]  /*34a0*/  IMAD.SHL.U32 R119, R119, 0x1000000, RZ ;  /* 0x0100000077777824 */ /* 0x000fca00078e00ff */
[----:B------:R-:W-:Y:S02]  /*34b0*/  LOP3.LUT R123, R119, R93, R111, 0xfe, !PT ;  /* 0x0000005d777b7212 */ /* 0x000fe400078efe6f */
[----:B------:R-:W-:Y:S01]  /*34c0*/  LOP3.LUT R111, R109, 0xe0, RZ, 0xc0, !PT ;  /* 0x000000e06d6f7812 */ /* 0x000fe200078ec0ff */
[----:B------:R-:W-:Y:S01]  /*34d0*/  @P0 IMAD.X R81, R81, 0x1, R51, P1 ;  /* 0x0000000151510824 */ /* 0x000fe200008e0633 */
[----:B------:R-:W-:-:S03]  /*34e0*/  @P0 LEA R128, P1, R80, R99, 0x3 ;  /* 0x0000006350800211 */ /* 0x000fc600078218ff */
[----:B------:R-:W-:Y:S01]  /*34f0*/  IMAD.WIDE.U32 R126, R111, R105, R50 ;  /* 0x000000696f7e7225 */ /* 0x000fe200078e0032 */
[----:B------:R-:W-:-:S03]  /*3500*/  @P0 LEA.HI.X R129, R80, R98, R81, 0x3, P1 ;  /* 0x0000006250810211 */ /* 0x000fc600008f1c51 */
[----:B------:R-:W-:Y:S01]  /*3510*/  IMAD R93, R103, R111, RZ ;  /* 0x0000006f675d7224 */ /* 0x000fe200078e02ff */
[----:B------:R-:W-:Y:S02]  /*3520*/  IADD3 R111, P1, R50, R126, RZ ;  /* 0x0000007e326f7210 */ /* 0x000fe40007f3e0ff */
[----:B------:R-:W-:Y:S02]  /*3530*/  IADD3 R114, R109, 0x1e, -R114 ;  /* 0x0000001e6d727810 */ /* 0x000fe40007ffe872 */
[----:B------:R-:W-:Y:S02]  /*3540*/  IADD3.X R93, R51, R127, R93, P1, !PT ;  /* 0x0000007f335d7210 */ /* 0x000fe40000ffe45d */
[----:B------:R-:W-:Y:S02]  /*3550*/  ISETP.GE.U32.AND P1, PT, R96, R101, PT ;  /* 0x000000656000720c */ /* 0x000fe40003f26070 */
[----:B------:R-:W-:Y:S02]  /*3560*/  LOP3.LUT R119, R114, 0x1f, RZ, 0xc0, !PT ;  /* 0x0000001f72777812 */ /* 0x000fe400078ec0ff */
[----:B------:R-:W-:Y:S01]  /*3570*/  LOP3.LUT R96, R0, 0x1ffffffc, RZ, 0xc0, !PT ;  /* 0x1ffffffc00607812 */ /* 0x000fe200078ec0ff */
[----:B------:R-:W-:Y:S01]  /*3580*/  FADD R27, R66, R27 ;  /* 0x0000001b421b7221 */ /* 0x000fe20000000000 */
[----:B------:R-:W-:Y:S01]  /*3590*/  ISETP.GE.U32.OR P1, PT, R119, R100, P1 ;  /* 0x000000647700720c */ /* 0x000fe20000f26470 */
[----:B------:R-:W-:Y:S01]  /*35a0*/  VIADD R66, R102, 0x3 ;  /* 0x0000000366427836 */ /* 0x000fe20000000000 */
[----:B------:R-:W-:-:S02]  /*35b0*/  FMNMX R119, |R118|, R39, !PT ;  /* 0x0000002776777209 */ /* 0x000fc40007800200 */
[----:B------:R-:W-:Y:S02]  /*35c0*/  IADD3 R39, R109, 0x1d, -R96 ;  /* 0x0000001d6d277810 */ /* 0x000fe40007ffe860 */
[----:B------:R-:W-:Y:S02]  /*35d0*/  ISETP.GE.U32.AND P3, PT, R66, R101, PT ;  /* 0x000000654200720c */ /* 0x000fe40003f66070 */
[----:B------:R-:W-:-:S04]  /*35e0*/  LOP3.LUT R39, R39, 0x1f, RZ, 0xc0, !PT ;  /* 0x0000001f27277812 */ /* 0x000fc800078ec0ff */
[C---:B------:R-:W-:Y:S02]  /*35f0*/  ISETP.LT.U32.AND P3, PT, R39.reuse, R100, !P3 ;  /* 0x000000642700720c */ /* 0x040fe40005f61070 */
[----:B------:R-:W-:Y:S02]  /*3600*/  IADD3 R126, P5, R39, R111, RZ ;  /* 0x0000006f277e7210 */ /* 0x000fe40007fbe0ff */
[----:B------:R-:W-:-:S03]  /*3610*/  @!P0 CS2R R80, SRZ ;  /* 0x0000000000508805 */ /* 0x000fc6000001ff00 */
[----:B------:R-:W-:Y:S02]  /*3620*/  IMAD.X R127, RZ, RZ, R93, P5 ;  /* 0x000000ffff7f7224 */ /* 0x000fe400028e065d */
[----:B------:R-:W-:Y:S01]  /*3630*/  FADD R70, R23, R70 ;  /* 0x0000004617467221 */ /* 0x000fe20000000000 */
[----:B------:R0:W5:Y:S03]  /*3640*/  @P0 LDG.E.64 R80, desc[UR6][R128.64] ;  /* 0x0000000680500981 */ /* 0x000166000c1e1b00 */
[----:B------:R-:W-:-:S04]  /*3650*/  @P3 IMAD.WIDE.U32 R130, R105, 0x9, R126 ;  /* 0x0000000969823825 */ /* 0x000fc800078e007e */
[----:B------:R-:W-:Y:S02]  /*3660*/  @P3 IMAD R39, R103, 0x9, RZ ;  /* 0x0000000967273824 */ /* 0x000fe400078e02ff */
[----:B------:R-:W-:Y:S02]  /*3670*/  @P3 IMAD.MOV.U32 R132, RZ, RZ, R126 ;  /* 0x000000ffff843224 */ /* 0x000fe400078e007e */
[----:B------:R-:W-:Y:S01]  /*3680*/  @P3 IMAD.MOV.U32 R133, RZ, RZ, R127 ;  /* 0x000000ffff853224 */ /* 0x000fe200078e007f */
[----:B0-----:R-:W-:Y:S01]  /*3690*/  @P3 LEA R128, P5, R130, R99, 0x3 ;  /* 0x0000006382803211 */ /* 0x001fe200078a18ff */
[----:B------:R-:W-:Y:S02]  /*36a0*/  @P3 IMAD.IADD R39, R39, 0x1, R131 ;  /* 0x0000000127273824 */ /* 0x000fe400078e0283 */
[----:B------:R-:W-:-:S04]  /*36b0*/  @P3 IMAD.WIDE.U32 R132, R105, 0xa, R132 ;  /* 0x0000000a69843825 */ /* 0x000fc800078e0084 */
[----:B------:R-:W-:Y:S01]  /*36c0*/  @P3 IMAD R23, R103, 0xa, RZ ;  /* 0x0000000a67173824 */ /* 0x000fe200078e02ff */
[----:B------:R-:W-:Y:S02]  /*36d0*/  @P3 LEA.HI.X R129, R130, R98, R39, 0x3, P5 ;  /* 0x0000006282813211 */ /* 0x000fe400028f1c27 */
[----:B------:R-:W-:Y:S01]  /*36e0*/  @P3 LEA R130, P5, R132, R99, 0x3 ;  /* 0x0000006384823211 */ /* 0x000fe200078a18ff */
[----:B------:R-:W-:Y:S01]  /*36f0*/  @P3 IMAD.IADD R23, R23, 0x1, R133 ;  /* 0x0000000117173824 */ /* 0x000fe200078e0285 */
[----:B------:R-:W-:Y:S01]  /*3700*/  FMNMX R119, |R24|, R119, !PT ;  /* 0x0000007718777209 */ /* 0x000fe20007800200 */
[----:B------:R-:W-:-:S03]  /*3710*/  @P3 IMAD.MOV.U32 R133, RZ, RZ, R127 ;  /* 0x000000ffff853224 */ /* 0x000fc600078e007f */
[----:B------:R-:W-:Y:S01]  /*3720*/  @P3 LEA.HI.X R131, R132, R98, R23, 0x3, P5 ;  /* 0x0000006284833211 */ /* 0x000fe200028f1c17 */
[----:B------:R-:W-:Y:S01]  /*3730*/  @P3 IMAD.MOV.U32 R132, RZ, RZ, R126 ;  /* 0x000000ffff843224 */ /* 0x000fe200078e007e */
[----:B------:R-:W-:Y:S01]  /*3740*/  FMNMX R119, |R68|, R119, !PT ;  /* 0x0000007744777209 */ /* 0x000fe20007800200 */
[----:B------:R-:W-:Y:S01]  /*3750*/  FADD R33, R22, R33 ;  /* 0x0000002116217221 */ /* 0x000fe20000000000 */
[----:B------:R-:W-:Y:S02]  /*3760*/  @P3 IMAD R22, R103, 0xb, RZ ;  /* 0x0000000b67163824 */ /* 0x000fe400078e02ff */
[----:B------:R-:W-:Y:S01]  /*3770*/  FMNMX R119, |R110|, R119, !PT ;  /* 0x000000776e777209 */ /* 0x000fe20007800200 */
[----:B------:R-:W-:-:S04]  /*3780*/  @P3 IMAD.WIDE.U32 R132, R105, 0xb, R132 ;  /* 0x0000000b69843825 */ /* 0x000fc800078e0084 */
[----:B------:R-:W-:Y:S01]  /*3790*/  FADD R49, R24, R49 ;  /* 0x0000003118317221 */ /* 0x000fe20000000000 */
[----:B------:R-:W-:Y:S01]  /*37a0*/  FADD R25, R118, R25 ;  /* 0x0000001976197221 */ /* 0x000fe20000000000 */
[----:B------:R-:W-:Y:S02]  /*37b0*/  @P3 IMAD.MOV.U32 R134, RZ, RZ, R126 ;  /* 0x000000ffff863224 */ /* 0x000fe400078e007e */
[----:B------:R-:W-:Y:S01]  /*37c0*/  @P3 IMAD.MOV.U32 R135, RZ, RZ, R127 ;  /* 0x000000ffff873224 */ /* 0x000fe200078e007f */
[----:B------:R-:W-:Y:S01]  /*37d0*/  FMNMX R119, |R122|, R119, !PT ;  /* 0x000000777a777209 */ /* 0x000fe20007800200 */
[----:B------:R-:W-:Y:S01]  /*37e0*/  @P3 IMAD.IADD R23, R22, 0x1, R133 ;  /* 0x0000000116173824 */ /* 0x000fe200078e0285 */
[----:B------:R-:W-:Y:S01]  /*37f0*/  @P3 LEA R118, P5, R132, R99, 0x3 ;  /* 0x0000006384763211 */ /* 0x000fe200078a18ff */
[----:B------:R-:W-:-:S04]  /*3800*/  @P3 IMAD.WIDE.U32 R134, R105, 0xc, R134 ;  /* 0x0000000c69863825 */ /* 0x000fc800078e0086 */
[C---:B------:R-:W-:Y:S01]  /*3810*/  FADD R49, R106.reuse, R49 ;  /* 0x000000316a317221 */ /* 0x040fe20000000000 */
[----:B------:R-:W-:Y:S01]  /*3820*/  FMNMX R106, |R106|, R119, !PT ;  /* 0x000000776a6a7209 */ /* 0x000fe20007800200 */
[----:B------:R-:W-:Y:S01]  /*3830*/  @P3 IMAD R22, R103, 0xc, RZ ;  /* 0x0000000c67163824 */ /* 0x000fe200078e02ff */
[----:B------:R-:W-:Y:S01]  /*3840*/  @P3 LEA.HI.X R119, R132, R98, R23, 0x3, P5 ;  /* 0x0000006284773211 */ /* 0x000fe200028f1c17 */
[----:B------:R-:W-:Y:S02]  /*3850*/  @P3 IMAD.MOV.U32 R136, RZ, RZ, R126 ;  /* 0x000000ffff883224 */ /* 0x000fe400078e007e */
[----:B------:R-:W-:Y:S01]  /*3860*/  @P3 IMAD.MOV.U32 R137, RZ, RZ, R127 ;  /* 0x000000ffff893224 */ /* 0x000fe200078e007f */
[----:B------:R-:W-:Y:S01]  /*3870*/  @P3 LEA R132, P5, R134, R99, 0x3 ;  /* 0x0000006386843211 */ /* 0x000fe200078a18ff */
[----:B------:R-:W-:Y:S02]  /*3880*/  @P3 IMAD.IADD R23, R22, 0x1, R135 ;  /* 0x0000000116173824 */ /* 0x000fe400078e0287 */
[----:B------:R-:W-:-:S04]  /*3890*/  @P3 IMAD.WIDE.U32 R136, R105, 0xd, R136 ;  /* 0x0000000d69883825 */ /* 0x000fc800078e0088 */
[----:B------:R-:W-:Y:S01]  /*38a0*/  @P3 IMAD R22, R103, 0xd, RZ ;  /* 0x0000000d67163824 */ /* 0x000fe200078e02ff */
[----:B------:R-:W-:Y:S01]  /*38b0*/  @P3 LEA.HI.X R133, R134, R98, R23, 0x3, P5 ;  /* 0x0000006286853211 */ /* 0x000fe200028f1c17 */
[----:B------:R-:W-:Y:S01]  /*38c0*/  @P3 IMAD.SHL.U32 R39, R52, 0x2, RZ ;  /* 0x0000000234273824 */ /* 0x000fe200078e00ff */
[----:B------:R-:W-:Y:S01]  /*38d0*/  LOP3.LUT R6, R6, 0xff, RZ, 0xc0, !PT ;  /* 0x000000ff06067812 */ /* 0x000fe200078ec0ff */
[----:B------:R-:W-:Y:S01]  /*38e0*/  @P3 IMAD.IADD R23, R22, 0x1, R137 ;  /* 0x0000000116173824 */ /* 0x000fe200078e0289 */
[----:B------:R-:W-:Y:S02]  /*38f0*/  LOP3.LUT R13, R13, 0xffff, RZ, 0xc0, !PT ;  /* 0x0000ffff0d0d7812 */ /* 0x000fe400078ec0ff */
[----:B------:R-:W-:Y:S02]  /*3900*/  @P3 LEA R134, P5, R136, R99, 0x3 ;  /* 0x0000006388863211 */ /* 0x000fe400078a18ff */
[----:B------:R-:W-:Y:S02]  /*3910*/  LOP3.LUT R30, R30, 0xff, RZ, 0xc0, !PT ;  /* 0x000000ff1e1e7812 */ /* 0x000fe400078ec0ff */
[----:B------:R-:W-:-:S02]  /*3920*/  LOP3.LUT R17, R17, 0xffff, RZ, 0xc0, !PT ;  /* 0x0000ffff11117812 */ /* 0x000fc400078ec0ff */
[----:B------:R-:W-:Y:S02]  /*3930*/  PRMT R6, R13, 0x7604, R6 ;  /* 0x000076040d067816 */ /* 0x000fe40000000006 */
[----:B------:R-:W-:Y:S02]  /*3940*/  @P3 LEA.HI.X R135, R136, R98, R23, 0x3, P5 ;  /* 0x0000006288873211 */ /* 0x000fe400028f1c17 */
[----:B------:R-:W-:Y:S02]  /*3950*/  LOP3.LUT R16, R16, 0xffff, RZ, 0xc0, !PT ;  /* 0x0000ffff10107812 */ /* 0x000fe400078ec0ff */
[----:B------:R-:W-:Y:S02]  /*3960*/  LOP3.LUT R13, R15, 0xffff, RZ, 0xc0, !PT ;  /* 0x0000ffff0f0d7812 */ /* 0x000fe400078ec0ff */
[----:B------:R-:W-:Y:S02]  /*3970*/  @P3 LOP3.LUT R39, R39, 0xfffffff8, RZ, 0xc0, !PT ;  /* 0xfffffff827273812 */ /* 0x000fe400078ec0ff */
[----:B------:R-:W-:-:S02]  /*3980*/  @P3 SHF.L.U64.HI R23, R52, 0x1, R53 ;  /* 0x0000000134173819 */ /* 0x000fc40000010235 */
[----:B------:R-:W-:Y:S01]  /*3990*/  PRMT R17, R17, 0x7604, R30 ;  /* 0x0000760411117816 */ /* 0x000fe2000000001e */
[----:B------:R-:W-:Y:S01]  /*39a0*/  FADD R33, R20, R33 ;  /* 0x0000002114217221 */ /* 0x000fe20000000000 */
[----:B------:R-:W-:Y:S01]  /*39b0*/  @P3 LOP3.LUT R23, R23, 0x1fffffff, RZ, 0xc0, !PT ;  /* 0x1fffffff17173812 */ /* 0x000fe200078ec0ff */
[----:B------:R-:W-:Y:S01]  /*39c0*/  IMAD.U32 R15, R16, 0x10000, RZ ;  /* 0x00010000100f7824 */ /* 0x000fe200078e00ff */
[----:B------:R-:W-:Y:S01]  /*39d0*/  @P3 IADD3 R20, P5, R39, R126, RZ ;  /* 0x0000007e27143210 */ /* 0x000fe20007fbe0ff */
[----:B------:R-:W-:Y:S01]  /*39e0*/  IMAD.U32 R13, R13, 0x10000, RZ ;  /* 0x000100000d0d7824 */ /* 0x000fe200078e00ff */
[----:B------:R-:W-:Y:S02]  /*39f0*/  LOP3.LUT R16, R17, 0xffff, RZ, 0xc0, !PT ;  /* 0x0000ffff11107812 */ /* 0x000fe400078ec0ff */
[----:B------:R-:W-:Y:S01]  /*3a00*/  LOP3.LUT R19, R19, 0xff, RZ, 0xc0, !PT ;  /* 0x000000ff13137812 */ /* 0x000fe200078ec0ff */
[----:B------:R-:W-:Y:S01]  /*3a10*/  @P3 IMAD.X R23, R23, 0x1, R127, P5 ;  /* 0x0000000117173824 */ /* 0x000fe200028e067f */
[----:B------:R-:W-:-:S02]  /*3a20*/  LOP3.LUT R14, R14, 0xffff, RZ, 0xc0, !PT ;  /* 0x0000ffff0e0e7812 */ /* 0x000fc400078ec0ff */
[----:B------:R-:W-:Y:S02]  /*3a30*/  LOP3.LUT R31, R31, 0xff, RZ, 0xc0, !PT ;  /* 0x000000ff1f1f7812 */ /* 0x000fe400078ec0ff */
[----:B------:R-:W-:Y:S02]  /*3a40*/  LOP3.LUT R18, R18, 0xffff, RZ, 0xc0, !PT ;  /* 0x0000ffff12127812 */ /* 0x000fe400078ec0ff */
[----:B------:R-:W-:Y:S02]  /*3a50*/  LOP3.LUT R13, R16, 0xff0000, R13, 0xf8, !PT ;  /* 0x00ff0000100d7812 */ /* 0x000fe400078ef80d */
[----:B------:R-:W-:Y:S02]  /*3a60*/  @P3 LEA R136, P5, R20, R99, 0x3 ;  /* 0x0000006314883211 */ /* 0x000fe400078a18ff */
[----:B------:R-:W-:Y:S02]  /*3a70*/  LOP3.LUT R16, R12, 0xffff, RZ, 0xc0, !PT ;  /* 0x0000ffff0c107812 */ /* 0x000fe400078ec0ff */
[----:B------:R-:W-:-:S02]  /*3a80*/  PRMT R14, R14, 0x7604, R19 ;  /* 0x000076040e0e7816 */ /* 0x000fc40000000013 */
[----:B------:R-:W-:Y:S01]  /*3a90*/  PRMT R18, R18, 0x7604, R31 ;  /* 0x0000760412127816 */ /* 0x000fe2000000001f */
[----:B------:R-:W-:Y:S01]  /*3aa0*/  @P3 IMAD.MOV.U32 R22, RZ, RZ, R126 ;  /* 0x000000ffff163224 */ /* 0x000fe200078e007e */
[----:B------:R-:W-:Y:S01]  /*3ab0*/  @P3 LEA.HI.X R137, R20, R98, R23, 0x3, P5 ;  /* 0x0000006214893211 */ /* 0x000fe200028f1c17 */
[----:B------:R-:W-:Y:S01]  /*3ac0*/  @P3 IMAD.MOV.U32 R23, RZ, RZ, R127 ;  /* 0x000000ffff173224 */ /* 0x000fe200078e007f */
[----:B------:R-:W-:Y:S01]  /*3ad0*/  LOP3.LUT R17, R11, 0xffff, RZ, 0xc0, !PT ;  /* 0x0000ffff0b117812 */ /* 0x000fe200078ec0ff */
[----:B------:R-:W-:Y:S01]  /*3ae0*/  IMAD.U32 R11, R16, 0x10000, RZ ;  /* 0x00010000100b7824 */ /* 0x000fe200078e00ff */
[----:B------:R-:W-:Y:S02]  /*3af0*/  LOP3.LUT R10, R10, 0xffff, RZ, 0xc0, !PT ;  /* 0x0000ffff0a0a7812 */ /* 0x000fe400078ec0ff */
[----:B------:R-:W-:Y:S02]  /*3b00*/  LOP3.LUT R14, R14, 0xffff, RZ, 0xc0, !PT ;  /* 0x0000ffff0e0e7812 */ /* 0x000fe400078ec0ff */
[----:B------:R-:W-:Y:S01]  /*3b10*/  LOP3.LUT R18, R18, 0xffff, RZ, 0xc0, !PT ;  /* 0x0000ffff12127812 */ /* 0x000fe200078ec0ff */
[----:B------:R-:W-:Y:S01]  /*3b20*/  @P3 IMAD.WIDE.U32 R22, R105, 0xe, R22 ;  /* 0x0000000e69163825 */ /* 0x000fe200078e0016 */
[----:B------:R-:W-:-:S03]  /*3b30*/  LOP3.LUT R16, R6, 0xffff, RZ, 0xc0, !PT ;  /* 0x0000ffff06107812 */ /* 0x000fc600078ec0ff */
[-C--:B------:R-:W-:Y:S01]  /*3b40*/  FMUL R34, R34, R97.reuse ;  /* 0x0000006122227220 */ /* 0x080fe20000400000 */
[----:B------:R-:W-:Y:S01]  /*3b50*/  LOP3.LUT R6, R14, 0xff0000, R11, 0xf8, !PT ;  /* 0x00ff00000e067812 */ /* 0x000fe200078ef80b */
[----:B------:R-:W-:Y:S01]  /*3b60*/  @P3 IMAD R20, R103, 0xe, RZ ;  /* 0x0000000e67143824 */ /* 0x000fe200078e02ff */
[----:B------:R-:W-:Y:S01]  /*3b70*/  LOP3.LUT R15, R18, 0xff0000, R15, 0xf8, !PT ;  /* 0x00ff0000120f7812 */ /* 0x000fe200078ef80f */
[----:B------:R-:W-:Y:S02]  /*3b80*/  IMAD.SHL.U32 R10, R10, 0x1000000, RZ ;  /* 0x010000000a0a7824 */ /* 0x000fe400078e00ff */
[----:B------:R-:W-:Y:S01]  /*3b90*/  FMUL R14, R90, R97 ;  /* 0x000000615a0e7220 */ /* 0x000fe20000400000 */
[----:B------:R-:W-:Y:S02]  /*3ba0*/  @P3 IMAD.MOV.U32 R140, RZ, RZ, R126 ;  /* 0x000000ffff8c3224 */ /* 0x000fe400078e007e */
[----:B------:R-:W-:Y:S02]  /*3bb0*/  @P3 IMAD.MOV.U32 R141, RZ, RZ, R127 ;  /* 0x000000ffff8d3224 */ /* 0x000fe400078e007f */
[----:B------:R-:W-:Y:S01]  /*3bc0*/  FADD R27, R62, R27 ;  /* 0x0000001b3e1b7221 */ /* 0x000fe20000000000 */
[----:B------:R-:W-:Y:S01]  /*3bd0*/  @P3 IMAD.IADD R23, R20, 0x1, R23 ;  /* 0x0000000114173824 */ /* 0x000fe200078e0217 */
[----:B------:R-:W-:Y:S01]  /*3be0*/  @P3 LEA R138, P5, R22, R99, 0x3 ;  /* 0x00000063168a3211 */ /* 0x000fe200078a18ff */
[----:B------:R-:W-:Y:S01]  /*3bf0*/  @P3 IMAD.WIDE.U32 R140, R105, 0xf, R140 ;  /* 0x0000000f698c3825 */ /* 0x000fe200078e008c */
[----:B------:R-:W-:-:S03]  /*3c00*/  LOP3.LUT R62, R15, 0xff000000, R10, 0xf8, !PT ;  /* 0xff0000000f3e7812 */ /* 0x000fc600078ef80a */
[----:B------:R-:W-:Y:S01]  /*3c10*/  FMUL R26, R26, R97 ;  /* 0x000000611a1a7220 */ /* 0x000fe20000400000 */
[----:B------:R-:W-:Y:S01]  /*3c20*/  LOP3.LUT R9, R9, 0xffff, RZ, 0xc0, !PT ;  /* 0x0000ffff09097812 */ /* 0x000fe200078ec0ff */
[----:B------:R-:W-:Y:S01]  /*3c30*/  @P3 IMAD R20, R103, 0xf, RZ ;  /* 0x0000000f67143824 */ /* 0x000fe200078e02ff */
[----:B------:R-:W-:Y:S02]  /*3c40*/  F2FP.SATFINITE.E4M3.F32.PACK_AB_MERGE_C R10, RZ, R34, RZ ;  /* 0x00000022ff0a723e */ /* 0x000fe400048070ff */
[----:B------:R-:W-:Y:S02]  /*3c50*/  F2FP.SATFINITE.E4M3.F32.PACK_AB_MERGE_C R14, RZ, R14, RZ ;  /* 0x0000000eff0e723e */ /* 0x000fe400048070ff */
[----:B------:R-:W-:Y:S01]  /*3c60*/  @P3 LEA.HI.X R139, R22, R98, R23, 0x3, P5 ;  /* 0x00000062168b3211 */ /* 0x000fe200028f1c17 */
[----:B------:R-:W-:Y:S01]  /*3c70*/  @P3 IMAD.IADD R23, R20, 0x1, R141 ;  /* 0x0000000114173824 */ /* 0x000fe200078e028d */
[----:B------:R-:W-:Y:S01]  /*3c80*/  LOP3.LUT R15, R10, 0xff, RZ, 0xc0, !PT ;  /* 0x000000ff0a0f7812 */ /* 0x000fe200078ec0ff */
[----:B------:R-:W-:Y:S01]  /*3c90*/  IMAD.SHL.U32 R30, R9, 0x1000000, RZ ;  /* 0x01000000091e7824 */ /* 0x000fe200078e00ff */
[----:B------:R-:W-:-:S02]  /*3ca0*/  LOP3.LUT R20, R14, 0xffff, RZ, 0xc0, !PT ;  /* 0x0000ffff0e147812 */ /* 0x000fc400078ec0ff */
[----:B------:R-:W-:Y:S01]  /*3cb0*/  F2FP.SATFINITE.E4M3.F32.PACK_AB_MERGE_C R9, RZ, R26, RZ ;  /* 0x0000001aff09723e */ /* 0x000fe200048070ff */
[-C--:B------:R-:W-:Y:S01]  /*3cc0*/  FMUL R12, R38, R97.reuse ;  /* 0x00000061260c7220 */ /* 0x080fe20000400000 */
[-C--:B------:R-:W-:Y:S01]  /*3cd0*/  FMUL R56, R56, R97.reuse ;  /* 0x0000006138387220 */ /* 0x080fe20000400000 */
[----:B------:R-:W-:Y:S01]  /*3ce0*/  IMAD.U32 R17, R17, 0x10000, RZ ;  /* 0x0001000011117824 */ /* 0x000fe200078e00ff */
[----:B------:R-:W-:Y:S02]  /*3cf0*/  PRMT R15, R20, 0x7604, R15 ;  /* 0x00007604140f7816 */ /* 0x000fe4000000000f */
[----:B------:R-:W-:Y:S02]  /*3d00*/  LOP3.LUT R20, R9, 0xffff, RZ, 0xc0, !PT ;  /* 0x0000ffff09147812 */ /* 0x000fe400078ec0ff */
[----:B------:R-:W-:Y:S02]  /*3d10*/  F2FP.SATFINITE.E4M3.F32.PACK_AB_MERGE_C R12, RZ, R12, RZ ;  /* 0x0000000cff0c723e */ /* 0x000fe400048070ff */
[----:B------:R-:W-:Y:S01]  /*3d20*/  F2FP.SATFINITE.E4M3.F32.PACK_AB_MERGE_C R11, RZ, R56, RZ ;  /* 0x00000038ff0b723e */ /* 0x000fe200048070ff */
[----:B------:R-:W-:Y:S01]  /*3d30*/  IMAD.U32 R20, R20, 0x10000, RZ ;  /* 0x0001000014147824 */ /* 0x000fe200078e00ff */
[----:B------:R-:W-:Y:S01]  /*3d40*/  LOP3.LUT R17, R16, 0xff0000, R17, 0xf8, !PT ;  /* 0x00ff000010117812 */ /* 0x000fe200078ef811 */
[----:B------:R-:W-:Y:S01]  /*3d50*/  FMUL R16, R58, R97 ;  /* 0x000000613a107220 */ /* 0x000fe20000400000 */
[----:B------:R-:W-:-:S02]  /*3d60*/  LOP3.LUT R15, R15, 0xffff, RZ, 0xc0, !PT ;  /* 0x0000ffff0f0f7812 */ /* 0x000fc400078ec0ff */
[----:B------:R-:W-:Y:S01]  /*3d70*/  LOP3.LUT R8, R8, 0xffff, RZ, 0xc0, !PT ;  /* 0x0000ffff08087812 */ /* 0x000fe200078ec0ff */
[----:B------:R-:W-:Y:S01]  /*3d80*/  FADD R37, R64, R37 ;  /* 0x0000002540257221 */ /* 0x000fe20000000000 */
[----:B------:R-:W-:Y:S02]  /*3d90*/  LOP3.LUT R18, R12, 0xff, RZ, 0xc0, !PT ;  /* 0x000000ff0c127812 */ /* 0x000fe400078ec0ff */
[----:B------:R-:W-:Y:S02]  /*3da0*/  LOP3.LUT R19, R11, 0xffff, RZ, 0xc0, !PT ;  /* 0x0000ffff0b137812 */ /* 0x000fe400078ec0ff */
[----:B------:R-:W-:Y:S02]  /*3db0*/  LOP3.LUT R7, R7, 0xffff, RZ, 0xc0, !PT ;  /* 0x0000ffff07077812 */ /* 0x000fe400078ec0ff */
[----:B------:R-:W-:Y:S02]  /*3dc0*/  LOP3.LUT R64, R13, 0xff000000, R30, 0xf8, !PT ;  /* 0xff0000000d407812 */ /* 0x000fe400078ef81e */
[----:B------:R-:W-:-:S02]  /*3dd0*/  F2FP.SATFINITE.E4M3.F32.PACK_AB_MERGE_C R16, RZ, R16, RZ ;  /* 0x00000010ff10723e */ /* 0x000fc400048070ff */
[----:B------:R-:W-:Y:S01]  /*3de0*/  LOP3.LUT R30, R15, 0xff0000, R20, 0xf8, !PT ;  /* 0x00ff00000f1e7812 */ /* 0x000fe200078ef814 */
[----:B------:R-:W-:Y:S01]  /*3df0*/  IMAD.SHL.U32 R15, R8, 0x1000000, RZ ;  /* 0x01000000080f7824 */ /* 0x000fe200078e00ff */
[----:B------:R-:W-:Y:S01]  /*3e00*/  PRMT R18, R19, 0x7604, R18 ;  /* 0x0000760413127816 */ /* 0x000fe20000000012 */
[----:B------:R-:W-:Y:S01]  /*3e10*/  IMAD.SHL.U32 R8, R7, 0x1000000, RZ ;  /* 0x0100000007087824 */ /* 0x000fe200078e00ff */
[----:B------:R-:W-:Y:S01]  /*3e20*/  LOP3.LUT R13, R16, 0xffff, RZ, 0xc0, !PT ;  /* 0x0000ffff100d7812 */ /* 0x000fe200078ec0ff */
[----:B------:R-:W-:Y:S01]  /*3e30*/  FADD R21, R21, R70 ;  /* 0x0000004615157221 */ /* 0x000fe20000000000 */
[----:B------:R-:W-:Y:S01]  /*3e40*/  LOP3.LUT R26, R18, 0xffff, RZ, 0xc0, !PT ;  /* 0x0000ffff121a7812 */ /* 0x000fe200078ec0ff */
[-C--:B------:R-:W-:Y:S01]  /*3e50*/  FMUL R19, R32, R97.reuse ;  /* 0x0000006120137220 */ /* 0x080fe20000400000 */
[-C--:B------:R-:W-:Y:S01]  /*3e60*/  FMUL R18, R36, R97.reuse ;  /* 0x0000006124127220 */ /* 0x080fe20000400000 */
[----:B------:R-:W-:Y:S01]  /*3e70*/  LOP3.LUT R70, R17, 0xff000000, R8, 0xf8, !PT ;  /* 0xff00000011467812 */ /* 0x000fe200078ef808 */
[----:B------:R-:W-:Y:S01]  /*3e80*/  FMUL R8, R92, R97 ;  /* 0x000000615c087220 */ /* 0x000fe20000400000 */
[----:B------:R-:W-:Y:S01]  /*3e90*/  IMAD.U32 R13, R13, 0x10000, RZ ;  /* 0x000100000d0d7824 */ /* 0x000fe200078e00ff */
[----:B------:R-:W-:-:S02]  /*3ea0*/  F2FP.SATFINITE.E4M3.F32.PACK_AB_MERGE_C R19, RZ, R19, RZ ;  /* 0x00000013ff13723e */ /* 0x000fc400048070ff */
[----:B------:R-:W-:Y:S02]  /*3eb0*/  F2FP.SATFINITE.E4M3.F32.PACK_AB_MERGE_C R18, RZ, R18, RZ ;  /* 0x00000012ff12723e */ /* 0x000fe400048070ff */
[----:B------:R-:W-:Y:S02]  /*3ec0*/  F2FP.SATFINITE.E4M3.F32.PACK_AB_MERGE_C R8, RZ, R8, RZ ;  /* 0x00000008ff08723e */ /* 0x000fe400048070ff */
[----:B------:R-:W-:Y:S02]  /*3ed0*/  LOP3.LUT R26, R26, 0xff0000, R13, 0xf8, !PT ;  /* 0x00ff00001a1a7812 */ /* 0x000fe400078ef80d */
[----:B------:R-:W-:Y:S02]  /*3ee0*/  LOP3.LUT R13, R19, 0xff, RZ, 0xc0, !PT ;  /* 0x000000ff130d7812 */ /* 0x000fe400078ec0ff */
[----:B------:R-:W-:Y:S01]  /*3ef0*/  LOP3.LUT R20, R18, 0xffff, RZ, 0xc0, !PT ;  /* 0x0000ffff12147812 */ /* 0x000fe200078ec0ff */
[-C--:B------:R-:W-:Y:S01]  /*3f00*/  FMUL R34, R28, R97.reuse ;  /* 0x000000611c227220 */ /* 0x080fe20000400000 */
[----:B------:R-:W-:Y:S01]  /*3f10*/  LOP3.LUT R66, R6, 0xff000000, R15, 0xf8, !PT ;  /* 0xff00000006427812 */ /* 0x000fe200078ef80f */
[-C--:B------:R-:W-:Y:S01]  /*3f20*/  FMUL R32, R88, R97.reuse ;  /* 0x0000006158207220 */ /* 0x080fe20000400000 */
[----:B------:R-:W-:Y:S01]  /*3f30*/  LOP3.LUT R15, R8, 0xffff, RZ, 0xc0, !PT ;  /* 0x0000ffff080f7812 */ /* 0x000fe200078ec0ff */
[----:B------:R-:W-:Y:S01]  /*3f40*/  FMUL R31, R86, R97 ;  /* 0x00000061561f7220 */ /* 0x000fe20000400000 */
[----:B------:R-:W-:-:S02]  /*3f50*/  PRMT R13, R20, 0x7604, R13 ;  /* 0x00007604140d7816 */ /* 0x000fc4000000000d */
[----:B------:R-:W-:Y:S01]  /*3f60*/  F2FP.SATFINITE.E4M3.F32.PACK_AB_MERGE_C R34, RZ, R34, RZ ;  /* 0x00000022ff22723e */ /* 0x000fe200048070ff */
[----:B------:R-:W-:Y:S01]  /*3f70*/  IMAD.U32 R15, R15, 0x10000, RZ ;  /* 0x000100000f0f7824 */ /* 0x000fe200078e00ff */
[----:B------:R-:W-:Y:S02]  /*3f80*/  F2FP.SATFINITE.E4M3.F32.PACK_AB_MERGE_C R32, RZ, R32, RZ ;  /* 0x00000020ff20723e */ /* 0x000fe400048070ff */
[----:B------:R-:W-:Y:S02]  /*3f90*/  LOP3.LUT R28, R13, 0xffff, RZ, 0xc0, !PT ;  /* 0x0000ffff0d1c7812 */ /* 0x000fe400078ec0ff */
[----:B------:R-:W-:Y:S02]  /*3fa0*/  F2FP.SATFINITE.E4M3.F32.PACK_AB_MERGE_C R31, RZ, R31, RZ ;  /* 0x0000001fff1f723e */ /* 0x000fe400048070ff */
[----:B------:R-:W-:Y:S02]  /*3fb0*/  LOP3.LUT R13, R34, 0xff, RZ, 0xc0, !PT ;  /* 0x000000ff220d7812 */ /* 0x000fe400078ec0ff */
[----:B------:R-:W-:-:S02]  /*3fc0*/  LOP3.LUT R20, R32, 0xffff, RZ, 0xc0, !PT ;  /* 0x0000ffff20147812 */ /* 0x000fc400078ec0ff */
[----:B------:R-:W-:Y:S01]  /*3fd0*/  LOP3.LUT R28, R28, 0xff0000, R15, 0xf8, !PT ;  /* 0x00ff00001c1c7812 */ /* 0x000fe200078ef80f */
[-C--:B------:R-:W-:Y:S01]  /*3fe0*/  FMUL R17, R124, R97.reuse ;  /* 0x000000617c117220 */ /* 0x080fe20000400000 */
[----:B------:R-:W-:Y:S01]  /*3ff0*/  LOP3.LUT R15, R31, 0xffff, RZ, 0xc0, !PT ;  /* 0x0000ffff1f0f7812 */ /* 0x000fe200078ec0ff */
[----:B------:R-:W-:Y:S01]  /*4000*/  FMUL R60, R60, R97 ;  /* 0x000000613c3c7220 */ /* 0x000fe20000400000 */
[----:B------:R-:W-:Y:S01]  /*4010*/  PRMT R13, R20, 0x7604, R13 ;  /* 0x00007604140d7816 */ /* 0x000fe2000000000d */
[----:B------:R-:W-:Y:S01]  /*4020*/  FADD R24, R68, R91 ;  /* 0x0000005b44187221 */ /* 0x000fe20000000000 */
[----:B------:R-:W-:Y:S01]  /*4030*/  F2FP.SATFINITE.E4M3.F32.PACK_AB_MERGE_C R17, RZ, R17, RZ ;  /* 0x00000011ff11723e */ /* 0x000fe200048070ff */
[----:B------:R-:W-:Y:S01]  /*4040*/  IMAD.U32 R15, R15, 0x10000, RZ ;  /* 0x000100000f0f7824 */ /* 0x000fe200078e00ff */
[----:B------:R-:W-:Y:S02]  /*4050*/  LOP3.LUT R20, R13, 0xffff, RZ, 0xc0, !PT ;  /* 0x0000ffff0d147812 */ /* 0x000fe400078ec0ff */
[----:B------:R-:W-:-:S02]  /*4060*/  @!P0 CS2R R6, SRZ ;  /* 0x0000000000068805 */ /* 0x000fc4000001ff00 */
[----:B------:R-:W-:Y:S01]  /*4070*/  F2FP.SATFINITE.E4M3.F32.PACK_AB_MERGE_C R13, RZ, R60, RZ ;  /* 0x0000003cff0d723e */ /* 0x000fe200048070ff */
[----:B------:R-:W-:Y:S01]  /*4080*/  FADD R24, R117, R24 ;  /* 0x0000001875187221 */ /* 0x000fe20000000000 */
[----:B------:R-:W-:Y:S02]  /*4090*/  LOP3.LUT R20, R20, 0xff0000, R15, 0xf8, !PT ;  /* 0x00ff000014147812 */ /* 0x000fe400078ef80f */
[----:B------:R-:W-:Y:S01]  /*40a0*/  LOP3.LUT R36, R17, 0xffff, RZ, 0xc0, !PT ;  /* 0x0000ffff11247812 */ /* 0x000fe200078ec0ff */
[----:B------:R-:W-:Y:S01]  /*40b0*/  FMUL R116, R116, R97 ;  /* 0x0000006174747220 */ /* 0x000fe20000400000 */
[----:B------:R-:W-:Y:S01]  /*40c0*/  FMNMX R117, |R117|, R106, !PT ;  /* 0x0000006a75757209 */ /* 0x000fe20007800200 */
[----:B------:R0:W5:Y:S01]  /*40d0*/  @P0 LDG.E.64 R6, desc[UR6][R40.64] ;  /* 0x0000000628060981 */ /* 0x000162000c1e1b00 */
[----:B------:R-:W-:Y:S01]  /*40e0*/  LOP3.LUT R15, R13, 0xffff, RZ, 0xc0, !PT ;  /* 0x0000ffff0d0f7812 */ /* 0x000fe200078ec0ff */
[----:B------:R-:W-:Y:S01]  /*40f0*/  FADD R25, R122, R25 ;  /* 0x000000197a197221 */ /* 0x000fe20000000000 */
[----:B------:R-:W-:-:S03]  /*4100*/  FMNMX R117, |R112|, R117, !PT ;  /* 0x0000007570757209 */ /* 0x000fc60007800200 */
[----:B------:R-:W-:Y:S01]  /*4110*/  IMAD.SHL.U32 R39, R15, 0x1000000, RZ ;  /* 0x010000000f277824 */ /* 0x000fe200078e00ff */
[----:B------:R-:W-:Y:S01]  /*4120*/  F2FP.SATFINITE.E4M3.F32.PACK_AB_MERGE_C R15, RZ, R116, RZ ;  /* 0x00000074ff0f723e */ /* 0x000fe200048070ff */
[----:B0-----:R-:W-:Y:S02]  /*4130*/  IMAD.SHL.U32 R41, R36, 0x1000000, RZ ;  /* 0x0100000024297824 */ /* 0x001fe400078e00ff */
[C---:B------:R-:W-:Y:S01]  /*4140*/  FADD R25, R120.reuse, R25 ;  /* 0x0000001978197221 */ /* 0x040fe20000000000 */
[----:B------:R-:W-:Y:S02]  /*4150*/  FMNMX R117, |R120|, R117, !PT ;  /* 0x0000007578757209 */ /* 0x000fe40007800200 */
[----:B------:R-:W-:Y:S02]  /*4160*/  LOP3.LUT R68, R26, 0xff000000, R39, 0xf8, !PT ;  /* 0xff0000001a447812 */ /* 0x000fe400078ef827 */
[----:B------:R-:W-:Y:S01]  /*4170*/  LOP3.LUT R120, R30, 0xff000000, R41, 0xf8, !PT ;  /* 0xff0000001e787812 */ /* 0x000fe200078ef829 */
[----:B------:R-:W-:Y:S01]  /*4180*/  IMAD.IADD R26, R102, 0x1, R109 ;  /* 0x00000001661a7824 */ /* 0x000fe200078e026d */
[----:B------:R-:W-:Y:S01]  /*4190*/  LOP3.LUT R30, R15, 0xffff, RZ, 0xc0, !PT ;  /* 0x0000ffff0f1e7812 */ /* 0x000fe200078ec0ff */
[----:B------:R-:W-:-:S04]  /*41a0*/  FADD R49, R108, R49 ;  /* 0x000000316c317221 */ /* 0x000fc80000000000 */
[----:B------:R-:W-:Y:S01]  /*41b0*/  IMAD.SHL.U32 R39, R30, 0x1000000, RZ ;  /* 0x010000001e277824 */ /* 0x000fe200078e00ff */
[----:B------:R-:W-:Y:S01]  /*41c0*/  LOP3.LUT R30, R26, 0x1f, RZ, 0xc0, !PT ;  /* 0x0000001f1a1e7812 */ /* 0x000fe200078ec0ff */
[----:B------:R-:W-:Y:S01]  /*41d0*/  FADD R35, R110, R35 ;  /* 0x000000236e237221 */ /* 0x000fe20000000000 */
[----:B------:R-:W-:Y:S01]  /*41e0*/  FMNMX R108, |R108|, R117, !PT ;  /* 0x000000756c6c7209 */ /* 0x000fe20007800200 */
[----:B------:R-:W-:Y:S01]  /*41f0*/  BSSY B0, `(.L_x_33751) ;  /* 0x0000020000007945 */ /* 0x000fe20003800000 */
[----:B------:R-:W-:Y:S01]  /*4200*/  @P3 LEA R22, P5, R140, R99, 0x3 ;  /* 0x000000638c163211 */ /* 0x000fe200078a18ff */
[----:B------:R0:W1:Y:S01]  /*4210*/  SHFL.IDX PT, R37, R37, R30, 0x1f ;  /* 0x00001f1e25257589 */ /* 0x00006200000e0000 */
[----:B------:R-:W-:-:S03]  /*4220*/  FADD R35, R112, R35 ;  /* 0x0000002370237221 */ /* 0x000fc60000000000 */
[----:B------:R0:W2:Y:S01]  /*4230*/  SHFL.IDX PT, R21, R21, R30, 0x1f ;  /* 0x00001f1e15157589 */ /* 0x0000a200000e0000 */
[----:B------:R-:W-:-:S03]  /*4240*/  @P3 LEA.HI.X R23, R140, R98, R23, 0x3, P5 ;  /* 0x000000628c173211 */ /* 0x000fc600028f1c17 */
[----:B------:R0:W3:Y:S01]  /*4250*/  SHFL.IDX PT, R27, R27, R30, 0x1f ;  /* 0x00001f1e1b1b7589 */ /* 0x0000e200000e0000 */
[----:B------:R-:W-:-:S03]  /*4260*/  FADD R24, R113, R24 ;  /* 0x0000001871187221 */ /* 0x000fc60000000000 */
[----:B------:R0:W4:Y:S01]  /*4270*/  SHFL.IDX PT, R33, R33, R30, 0x1f ;  /* 0x00001f1e21217589 */ /* 0x00012200000e0000 */
[----:B------:R-:W-:Y:S01]  /*4280*/  FMNMX R108, |R113|, R108, !PT ;  /* 0x0000006c716c7209 */ /* 0x000fe20007800200 */
[----:B------:R-:W-:Y:S01]  /*4290*/  FMUL R26, R29, R97 ;  /* 0x000000611d1a7220 */ /* 0x000fe20000400000 */
[----:B------:R-:W-:Y:S01]  /*42a0*/  LOP3.LUT R86, R28, 0xff000000, R39, 0xf8, !PT ;  /* 0xff0000001c567812 */ /* 0x000fe200078ef827 */
[----:B------:R-:W-:Y:S06]  /*42b0*/  @P4 BRA `(.L_x_33752) ;  /* 0x00000000004c4947 */ /* 0x000fec0003800000 */
[----:B------:R-:W-:Y:S01]  /*42c0*/  SHF.R.U32.HI R28, RZ, 0x3, R109 ;  /* 0x00000003ff1c7819 */ /* 0x000fe2000001166d */
[----:B------:R-:W-:Y:S01]  /*42d0*/  IMAD.U32 R10, R10, 0x10000, RZ ;  /* 0x000100000a0a7824 */ /* 0x000fe200078e00ff */
[----:B0-----:R-:W-:Y:S02]  /*42e0*/  LOP3.LUT R30, R109, 0xe0, RZ, 0xc0, !PT ;  /* 0x000000e06d1e7812 */ /* 0x001fe400078ec0ff */
[----:B------:R-:W-:Y:S02]  /*42f0*/  LOP3.LUT R28, R28, 0x1ffffffc, RZ, 0xc0, !PT ;  /* 0x1ffffffc1c1c7812 */ /* 0x000fe400078ec0ff */
[----:B------:R-:W-:Y:S01]  /*4300*/  LOP3.LUT R34, R34, 0xffff, RZ, 0xc0, !PT ;  /* 0x0000ffff22227812 */ /* 0x000fe200078ec0ff */
[----:B------:R-:W-:Y:S01]  /*4310*/  IMAD R41, R103, R30, RZ ;  /* 0x0000001e67297224 */ /* 0x000fe200078e02ff */
[----:B------:R-:W-:-:S04]  /*4320*/  IADD3 R28, R109, -0x1, -R28 ;  /* 0xffffffff6d1c7810 */ /* 0x000fc80007ffe81c */
[----:B------:R-:W-:Y:S01]  /*4330*/  LOP3.LUT R39, R28, 0x1f, RZ, 0xc0, !PT ;  /* 0x0000001f1c277812 */ /* 0x000fe200078ec0ff */
[----:B------:R-:W-:-:S03]  /*4340*/  IMAD.WIDE.U32 R28, R30, R105, R50 ;  /* 0x000000691e1c7225 */ /* 0x000fc600078e0032 */
[----:B------:R-:W-:-:S05]  /*4350*/  IADD3 R30, P0, R39, R28, RZ ;  /* 0x0000001c271e7210 */ /* 0x000fca0007f1e0ff */
[----:B------:R-:W-:Y:S01]  /*4360*/  IMAD.X R39, R29, 0x1, R41, P0 ;  /* 0x000000011d277824 */ /* 0x000fe200000e0629 */
[----:B------:R-:W-:Y:S01]  /*4370*/  LOP3.LUT R29, R10, 0xff0000, RZ, 0xc0, !PT ;  /* 0x00ff00000a1d7812 */ /* 0x000fe200078ec0ff */
[----:B------:R-:W-:Y:S01]  /*4380*/  IMAD.SHL.U32 R10, R19, 0x100, RZ ;  /* 0x00000100130a7824 */ /* 0x000fe200078e00ff */
[----:B------:R-:W-:-:S03]  /*4390*/  LEA R28, P0, R30, R95, 0x2 ;  /* 0x0000005f1e1c7211 */ /* 0x000fc600078010ff */
[----:B------:R-:W-:-:S05]  /*43a0*/  IMAD R29, R34, 0x1000000, R29 ;  /* 0x01000000221d7824 */ /* 0x000fca00078e021d */
[----:B------:R-:W-:Y:S02]  /*43b0*/  LOP3.LUT R19, R29, 0xffff, R10, 0xf8, !PT ;  /* 0x0000ffff1d137812 */ /* 0x000fe400078ef80a */
[----:B------:R-:W-:Y:S02]  /*43c0*/  LEA.HI.X R29, R30, R94, R39, 0x2, P0 ;  /* 0x0000005e1e1d7211 */ /* 0x000fe400000f1427 */
[----:B------:R-:W-:-:S05]  /*43d0*/  LOP3.LUT R19, R19, 0xff, R12, 0xf8, !PT ;  /* 0x000000ff13137812 */ /* 0x000fca00078ef80c */
[----:B------:R0:W-:Y:S02]  /*43e0*/  STG.E desc[UR6][R28.64], R19 ;  /* 0x000000131c007986 */ /* 0x0001e4000c101906 */
.L_x_33752:
[----:B------:R-:W-:Y:S05]  /*43f0*/  BSYNC B0 ;  /* 0x0000000000007941 */ /* 0x000fea0003800000 */
.L_x_33751:
        /* <DEDUP_REMOVED lines=16> */
[C---:B------:R-:W-:Y:S02]  /*4500*/  LEA R18, P0, R28.reuse, R95, 0x2 ;  /* 0x0000005f1c127211 */ /* 0x040fe400078010ff */
[----:B------:R-:W-:Y:S02]  /*4510*/  LOP3.LUT R10, R19, 0xffff, R10, 0xf8, !PT ;  /* 0x0000ffff130a7812 */ /* 0x000fe400078ef80a */
[----:B------:R-:W-:-:S02]  /*4520*/  LEA.HI.X R19, R28, R94, R29, 0x2, P0 ;  /* 0x0000005e1c137211 */ /* 0x000fc400000f141d */
[----:B------:R-:W-:-:S05]  /*4530*/  LOP3.LUT R11, R10, 0xff, R11, 0xf8, !PT ;  /* 0x000000ff0a0b7812 */ /* 0x000fca00078ef80b */
[----:B------:R0:W-:Y:S02]  /*4540*/  STG.E desc[UR6][R18.64], R11 ;  /* 0x0000000b12007986 */ /* 0x0001e4000c101906 */
.L_x_33754:
[----:B------:R-:W-:Y:S05]  /*4550*/  BSYNC B0 ;  /* 0x0000000000007941 */ /* 0x000fea0003800000 */
.L_x_33753:
[----:B------:R-:W-:Y:S04]  /*4560*/  BSSY B0, `(.L_x_33755) ;  /* 0x0000016000007945 */ /* 0x000fe80003800000 */
[----:B------:R-:W-:Y:S05]  /*4570*/  @P2 BRA `(.L_x_33756) ;  /* 0x0000000000502947 */ /* 0x000fea0003800000 */
[----:B------:R-:W-:Y:S01]  /*4580*/  LOP3.LUT R10, R0, 0x1ffffffc, RZ, 0xc0, !PT ;  /* 0x1ffffffc000a7812 */ /* 0x000fe200078ec0ff */
[----:B------:R-:W-:Y:S01]  /*4590*/  IMAD.U32 R9, R9, 0x10000, RZ ;  /* 0x0001000009097824 */ /* 0x000fe200078e00ff */
[C---:B------:R-:W-:Y:S02]  /*45a0*/  LOP3.LUT R12, R109.reuse, 0xe0, RZ, 0xc0, !PT ;  /* 0x000000e06d0c7812 */ /* 0x040fe400078ec0ff */
[----:B------:R-:W-:Y:S02]  /*45b0*/  IADD3 R14, R109, -0x1, -R10 ;  /* 0xffffffff6d0e7810 */ /* 0x000fe40007ffe80a */
[----:B------:R-:W-:Y:S01]  /*45c0*/  LOP3.LUT R31, R31, 0xffff, RZ, 0xc0, !PT ;  /* 0x0000ffff1f1f7812 */ /* 0x000fe200078ec0ff */
[----:B0-----:R-:W-:Y:S01]  /*45d0*/  IMAD.WIDE.U32 R10, R12, R105, R50 ;  /* 0x000000690c0a7225 */ /* 0x001fe200078e0032 */
[----:B------:R-:W-:-:S03]  /*45e0*/  LOP3.LUT R29, R14, 0x1f, RZ, 0xc0, !PT ;  /* 0x0000001f0e1d7812 */ /* 0x000fc600078ec0ff */
[----:B------:R-:W-:Y:S01]  /*45f0*/  IMAD R19, R103, R12, RZ ;  /* 0x0000000c67137224 */ /* 0x000fe200078e02ff */
[----:B------:R-:W-:Y:S02]  /*4600*/  IADD3 R12, P0, R29, R10, RZ ;  /* 0x0000000a1d0c7210 */ /* 0x000fe40007f1e0ff */
[----:B------:R-:W-:Y:S01]  /*4610*/  LOP3.LUT R10, R9, 0xff0000, RZ, 0xc0, !PT ;  /* 0x00ff0000090a7812 */ /* 0x000fe200078ec0ff */
[----:B------:R-:W-:Y:S02]  /*4620*/  IMAD.SHL.U32 R9, R8, 0x100, RZ ;  /* 0x0000010008097824 */ /* 0x000fe400078e00ff */
[----:B------:R-:W-:Y:S01]  /*4630*/  IMAD.X R14, R11, 0x1, R19, P0 ;  /* 0x000000010b0e7824 */ /* 0x000fe200000e0613 */
[----:B------:R-:W-:Y:S01]  /*4640*/  LEA R12, P0, R105, R12, 0x1 ;  /* 0x0000000c690c7211 */ /* 0x000fe200078008ff */
[----:B------:R-:W-:-:S03]  /*4650*/  IMAD R10, R31, 0x1000000, R10 ;  /* 0x010000001f0a7824 */ /* 0x000fc600078e020a */
[----:B------:R-:W-:Y:S02]  /*4660*/  LEA.HI.X R19, R105, R14, R103, 0x1, P0 ;  /* 0x0000000e69137211 */ /* 0x000fe400000f0c67 */
[----:B------:R-:W-:Y:S02]  /*4670*/  LEA R8, P0, R12, R95, 0x2 ;  /* 0x0000005f0c087211 */ /* 0x000fe400078010ff */
[----:B------:R-:W-:Y:S02]  /*4680*/  LOP3.LUT R11, R10, 0xffff, R9, 0xf8, !PT ;  /* 0x0000ffff0a0b7812 */ /* 0x000fe400078ef809 */
[----:B------:R-:W-:Y:S02]  /*4690*/  LEA.HI.X R9, R12, R94, R19, 0x2, P0 ;  /* 0x0000005e0c097211 */ /* 0x000fe400000f1413 */
[----:B------:R-:W-:-:S05]  /*46a0*/  LOP3.LUT R11, R11, 0xff, R16, 0xf8, !PT ;  /* 0x000000ff0b0b7812 */ /* 0x000fca00078ef810 */
[----:B------:R0:W-:Y:S02]  /*46b0*/  STG.E desc[UR6][R8.64], R11 ;  /* 0x0000000b08007986 */ /* 0x0001e4000c101906 */
.L_x_33756:
[----:B------:R-:W-:Y:S05]  /*46c0*/  BSYNC B0 ;  /* 0x0000000000007941 */ /* 0x000fea0003800000 */
.L_x_33755:
[----:B0----5:R-:W-:Y:S01]  /*46d0*/  HADD2.F32 R18, -RZ, R76.H0_H0 ;  /* 0x2000004cff127230 */ /* 0x021fe20000004100 */
[----:B------:R-:W-:Y:S01]  /*46e0*/  F2FP.SATFINITE.E4M3.F32.PACK_AB_MERGE_C R26, RZ, R26, RZ ;  /* 0x0000001aff1a723e */ /* 0x000fe200048070ff */
[----:B------:R-:W-:Y:S01]  /*46f0*/  HADD2.F32 R16, -RZ, R77.H0_H0 ;  /* 0x2000004dff107230 */ /* 0x000fe20000004100 */
[----:B------:R-:W-:Y:S01]  /*4700*/  BSSY B0, `(.L_x_33757) ;  /* 0x000002c000007945 */ /* 0x000fe20003800000 */
[----:B------:R-:W-:Y:S02]  /*4710*/  HADD2.F32 R12, -RZ, R79.H0_H0 ;  /* 0x2000004fff0c7230 */ /* 0x000fe40000004100 */
[-C--:B------:R-:W-:Y:S01]  /*4720*/  FMUL R11, R18, R97.reuse ;  /* 0x00000061120b7220 */ /* 0x080fe20000400000 */
[----:B------:R-:W-:Y:S02]  /*4730*/  HADD2.F32 R14, -RZ, R78.H0_H0 ;  /* 0x2000004eff0e7230 */ /* 0x000fe40000004100 */
[-C--:B------:R-:W-:Y:S01]  /*4740*/  FMUL R10, R16, R97.reuse ;  /* 0x00000061100a7220 */ /* 0x080fe20000400000 */
[----:B------:R-:W-:Y:S01]  /*4750*/  LOP3.LUT R8, R26, 0xffff, RZ, 0xc0, !PT ;  /* 0x0000ffff1a087812 */ /* 0x000fe200078ec0ff */
[----:B------:R-:W-:Y:S01]  /*4760*/  FMUL R19, R12, R97 ;  /* 0x000000610c137220 */ /* 0x000fe20000400000 */
[----:B------:R-:W-:Y:S01]  /*4770*/  F2FP.SATFINITE.E4M3.F32.PACK_AB_MERGE_C R11, RZ, R11, RZ ;  /* 0x0000000bff0b723e */ /* 0x000fe200048070ff */
[----:B------:R-:W-:Y:S01]  /*4780*/  FMUL R9, R14, R97 ;  /* 0x000000610e097220 */ /* 0x000fe20000400000 */
[----:B------:R-:W-:Y:S01]  /*4790*/  F2FP.SATFINITE.E4M3.F32.PACK_AB_MERGE_C R10, RZ, R10, RZ ;  /* 0x0000000aff0a723e */ /* 0x000fe200048070ff */
[----:B------:R-:W-:Y:S01]  /*47a0*/  IMAD.SHL.U32 R29, R8, 0x1000000, RZ ;  /* 0x01000000081d7824 */ /* 0x000fe200078e00ff */
[----:B------:R-:W-:-:S02]  /*47b0*/  F2FP.SATFINITE.E4M3.F32.PACK_AB_MERGE_C R8, RZ, R19, RZ ;  /* 0x00000013ff08723e */ /* 0x000fc400048070ff */
[----:B------:R-:W-:Y:S02]  /*47c0*/  F2FP.SATFINITE.E4M3.F32.PACK_AB_MERGE_C R9, RZ, R9, RZ ;  /* 0x00000009ff09723e */ /* 0x000fe400048070ff */
[----:B------:R-:W-:Y:S02]  /*47d0*/  LOP3.LUT R19, R11, 0xffff, RZ, 0xc0, !PT ;  /* 0x0000ffff0b137812 */ /* 0x000fe400078ec0ff */
[----:B------:R-:W-:Y:S02]  /*47e0*/  LOP3.LUT R28, R10, 0xffff, RZ, 0xc0, !PT ;  /* 0x0000ffff0a1c7812 */ /* 0x000fe400078ec0ff */
[----:B------:R-:W-:Y:S02]  /*47f0*/  PRMT R58, R9, 0x7104, RZ ;  /* 0x00007104093a7816 */ /* 0x000fe400000000ff */
[----:B------:R-:W-:Y:S02]  /*4800*/  PRMT R56, R8, 0x7104, RZ ;  /* 0x0000710408387816 */ /* 0x000fe400000000ff */
[----:B------:R-:W-:-:S02]  /*4810*/  LOP3.LUT R19, R19, 0xff, RZ, 0xc0, !PT ;  /* 0x000000ff13137812 */ /* 0x000fc400078ec0ff */
[----:B------:R-:W-:Y:S02]  /*4820*/  LOP3.LUT R31, R28, 0xff, RZ, 0xc0, !PT ;  /* 0x000000ff1c1f7812 */ /* 0x000fe400078ec0ff */
[----:B------:R-:W-:Y:S02]  /*4830*/  LOP3.LUT R122, R20, 0xff000000, R29, 0xf8, !PT ;  /* 0xff000000147a7812 */ /* 0x000fe400078ef81d */
        /* <DEDUP_REMOVED lines=13> */
[----:B------:R-:W-:-:S02]  /*4910*/  IMAD.SHL.U32 R20, R15, 0x100, RZ ;  /* 0x000001000f147824 */ /* 0x000fc400078e00ff */
[----:B------:R-:W-:Y:S02]  /*4920*/  IMAD R17, R26, 0x1000000, R17 ;  /* 0x010000001a117824 */ /* 0x000fe400078e0211 */
[----:B------:R-:W-:Y:S02]  /*4930*/  IMAD.X R31, R29, 0x1, R19, P0 ;  /* 0x000000011d1f7824 */ /* 0x000fe400000e0613 */
[----:B------:R-:W-:Y:S01]  /*4940*/  IMAD R19, R103, 0x3, RZ ;  /* 0x0000000367137824 */ /* 0x000fe200078e02ff */
[----:B------:R-:W-:Y:S01]  /*4950*/  LOP3.LUT R20, R17, 0xffff, R20, 0xf8, !PT ;  /* 0x0000ffff11147812 */ /* 0x000fe200078ef814 */
[----:B------:R-:W-:-:S03]  /*4960*/  IMAD.WIDE.U32 R30, R105, 0x3, R30 ;  /* 0x00000003691e7825 */ /* 0x000fc600078e001e */
[----:B------:R-:W-:Y:S01]  /*4970*/  LOP3.LUT R13, R20, 0xff, R13, 0xf8, !PT ;  /* 0x000000ff140d7812 */ /* 0x000fe200078ef80d */
[----:B------:R-:W-:Y:S01]  /*4980*/  IMAD.IADD R15, R19, 0x1, R31 ;  /* 0x00000001130f7824 */ /* 0x000fe200078e021f */
[----:B------:R-:W-:-:S04]  /*4990*/  LEA R28, P0, R30, R95, 0x2 ;  /* 0x0000005f1e1c7211 */ /* 0x000fc800078010ff */
[----:B------:R-:W-:-:S05]  /*49a0*/  LEA.HI.X R29, R30, R94, R15, 0x2, P0 ;  /* 0x0000005e1e1d7211 */ /* 0x000fca00000f140f */
[----:B------:R0:W-:Y:S04]  /*49b0*/  STG.E desc[UR6][R28.64], R13 ;  /* 0x0000000d1c007986 */ /* 0x0001e8000c101906 */
.L_x_33758:
[----:B------:R-:W-:Y:S05]  /*49c0*/  BSYNC B0 ;  /* 0x0000000000007941 */ /* 0x000fea0003800000 */
.L_x_33757:
        /* <DEDUP_REMOVED lines=13> */
[----:B------:R-:W-:Y:S01]  /*4aa0*/  LOP3.LUT R26, R53, 0x3fffffff, RZ, 0xc0, !PT ;  /* 0x3fffffff351a7812 */ /* 0x000fe200078ec0ff */
[----:B------:R-:W-:Y:S01]  /*4ab0*/  IMAD R20, R59, 0x1000000, R20 ;  /* 0x010000003b147824 */ /* 0x000fe200078e0214 */
[----:B------:R-:W-:Y:S01]  /*4ac0*/  IADD3 R29, P0, P4, R19, R28, R17 ;  /* 0x0000001c131d7210 */ /* 0x000fe20007c1e011 */
[----:B------:R-:W-:-:S03]  /*4ad0*/  IMAD.SHL.U32 R13, R46, 0x100, RZ ;  /* 0x000001002e0d7824 */ /* 0x000fc600078e00ff */
[----:B------:R-:W-:Y:S02]  /*4ae0*/  IADD3.X R15, R26, R15, RZ, P0, P4 ;  /* 0x0000000f1a0f7210 */ /* 0x000fe400007e84ff */
[C---:B------:R-:W-:Y:S02]  /*4af0*/  LEA R28, P0, R29.reuse, R95, 0x2 ;  /* 0x0000005f1d1c7211 */ /* 0x040fe400078010ff */
[----:B------:R-:W-:Y:S02]  /*4b00*/  LOP3.LUT R20, R20, 0xffff, R13, 0xf8, !PT ;  /* 0x0000ffff14147812 */ /* 0x000fe400078ef80d */
[----:B------:R-:W-:Y:S02]  /*4b10*/  LEA.HI.X R29, R29, R94, R15, 0x2, P0 ;  /* 0x0000005e1d1d7211 */ /* 0x000fe400000f140f */
[----:B------:R-:W-:-:S05]  /*4b20*/  LOP3.LUT R5, R20, 0xff, R5, 0xf8, !PT ;  /* 0x000000ff14057812 */ /* 0x000fca00078ef805 */
[----:B------:R0:W-:Y:S02]  /*4b30*/  STG.E desc[UR6][R28.64], R5 ;  /* 0x000000051c007986 */ /* 0x0001e4000c101906 */
.L_x_33760:
[----:B------:R-:W-:Y:S05]  /*4b40*/  BSYNC B0 ;  /* 0x0000000000007941 */ /* 0x000fea0003800000 */
.L_x_33759:
[----:B------:R-:W-:Y:S01]  /*4b50*/  HADD2.F32 R26, -RZ, R82.H0_H0 ;  /* 0x20000052ff1a7230 */ /* 0x000fe20000004100 */
[--C-:B------:R-:W-:Y:S01]  /*4b60*/  SHF.R.U64 R36, R76, 0x10, R77.reuse ;  /* 0x000000104c247819 */ /* 0x100fe2000000124d */
[----:B------:R-:W-:Y:S01]  /*4b70*/  HADD2.F32 R20, -RZ, R84.H0_H0 ;  /* 0x20000054ff147230 */ /* 0x000fe20000004100 */
[----:B------:R-:W-:Y:S01]  /*4b80*/  SHF.R.U32.HI R34, RZ, 0x10, R77 ;  /* 0x00000010ff227819 */ /* 0x000fe2000001164d */
[----:B------:R-:W-:Y:S01]  /*4b90*/  BSSY B0, `(.L_x_33761) ;  /* 0x0000036000007945 */ /* 0x000fe20003800000 */
[-C--:B------:R-:W-:Y:S01]  /*4ba0*/  FMUL R17, R26, R97.reuse ;  /* 0x000000611a117220 */ /* 0x080fe20000400000 */
[--C-:B------:R-:W-:Y:S01]  /*4bb0*/  SHF.R.U64 R32, R78, 0x10, R79.reuse ;  /* 0x000000104e207819 */ /* 0x100fe2000000124f */
[----:B------:R-:W-:Y:S01]  /*4bc0*/  FMUL R15, R20, R97 ;  /* 0x00000061140f7220 */ /* 0x000fe20000400000 */
[----:B0-----:R-:W-:Y:S01]  /*4bd0*/  SHF.R.U32.HI R28, RZ, 0x10, R79 ;  /* 0x00000010ff1c7819 */ /* 0x001fe2000001164f */
[----:B------:R-:W-:Y:S01]  /*4be0*/  HADD2.F32 R36, -RZ, R36.H0_H0 ;  /* 0x20000024ff247230 */ /* 0x000fe20000004100 */
[----:B------:R-:W-:Y:S01]  /*4bf0*/  F2FP.SATFINITE.E4M3.F32.PACK_AB_MERGE_C R17, RZ, R17, RZ ;  /* 0x00000011ff11723e */ /* 0x000fe200048070ff */
[----:B------:R-:W-:Y:S01]  /*4c00*/  HADD2.F32 R34, -RZ, R34.H0_H0 ;  /* 0x20000022ff227230 */ /* 0x000fe20000004100 */
[----:B------:R-:W-:Y:S01]  /*4c10*/  F2FP.SATFINITE.E4M3.F32.PACK_AB_MERGE_C R15, RZ, R15, RZ ;  /* 0x0000000fff0f723e */ /* 0x000fe200048070ff */
[----:B------:R-:W-:Y:S01]  /*4c20*/  HADD2.F32 R32, -RZ, R32.H0_H0 ;  /* 0x20000020ff207230 */ /* 0x000fe20000004100 */
[----:B------:R-:W-:Y:S01]  /*4c30*/  LOP3.LUT R30, R17, 0xffff, RZ, 0xc0, !PT ;  /* 0x0000ffff111e7812 */ /* 0x000fe200078ec0ff */
[----:B------:R-:W-:-:S02]  /*4c40*/  HADD2.F32 R28, -RZ, R28.H0_H0 ;  /* 0x2000001cff1c7230 */ /* 0x000fc40000004100 */
[-C--:B------:R-:W-:Y:S01]  /*4c50*/  FMUL R13, R36, R97.reuse ;  /* 0x00000061240d7220 */ /* 0x080fe20000400000 */
[----:B------:R-:W-:Y:S02]  /*4c60*/  IMAD.U32 R29, R15, 0x10000, RZ ;  /* 0x000100000f1d7824 */ /* 0x000fe400078e00ff */
[-C--:B------:R-:W-:Y:S01]  /*4c70*/  FMUL R5, R34, R97.reuse ;  /* 0x0000006122057220 */ /* 0x080fe20000400000 */
[----:B------:R-:W-:Y:S02]  /*4c80*/  IMAD.SHL.U32 R59, R30, 0x1000000, RZ ;  /* 0x010000001e3b7824 */ /* 0x000fe400078e00ff */
[----:B------:R-:W-:Y:S01]  /*4c90*/  FMUL R19, R32, R97 ;  /* 0x0000006120137220 */ /* 0x000fe20000400000 */
[----:B------:R-:W-:Y:S02]  /*4ca0*/  F2FP.SATFINITE.E4M3.F32.PACK_AB_MERGE_C R13, RZ, R13, RZ ;  /* 0x0000000dff0d723e */ /* 0x000fe400048070ff */
[----:B------:R-:W-:Y:S01]  /*4cb0*/  LOP3.LUT R30, R29, 0xff0000, RZ, 0xc0, !PT ;  /* 0x00ff00001d1e7812 */ /* 0x000fe200078ec0ff */
[----:B------:R-:W-:Y:S01]  /*4cc0*/  FMUL R29, R28, R97 ;  /* 0x000000611c1d7220 */ /* 0x000fe20000400000 */
[----:B------:R-:W-:-:S02]  /*4cd0*/  F2FP.SATFINITE.E4M3.F32.PACK_AB_MERGE_C R5, RZ, R5, RZ ;  /* 0x00000005ff05723e */ /* 0x000fc400048070ff */
[----:B------:R-:W-:Y:S02]  /*4ce0*/  LOP3.LUT R59, R59, R58, R30, 0xfe, !PT ;  /* 0x0000003a3b3b7212 */ /* 0x000fe400078efe1e */
[----:B------:R-:W-:Y:S02]  /*4cf0*/  LOP3.LUT R30, R13, 0xffff, RZ, 0xc0, !PT ;  /* 0x0000ffff0d1e7812 */ /* 0x000fe400078ec0ff */
[----:B------:R-:W-:Y:S02]  /*4d00*/  F2FP.SATFINITE.E4M3.F32.PACK_AB_MERGE_C R19, RZ, R19, RZ ;  /* 0x00000013ff13723e */ /* 0x000fe400048070ff */
[----:B------:R-:W-:Y:S02]  /*4d10*/  LOP3.LUT R31, R5, 0xffff, RZ, 0xc0, !PT ;  /* 0x0000ffff051f7812 */ /* 0x000fe400078ec0ff */
[----:B------:R-:W-:Y:S02]  /*4d20*/  F2FP.SATFINITE.E4M3.F32.PACK_AB_MERGE_C R29, RZ, R29, RZ ;  /* 0x0000001dff1d723e */ /* 0x000fe400048070ff */
[----:B------:R-:W-:-:S02]  /*4d30*/  LOP3.LUT R39, R30, 0xff, RZ, 0xc0, !PT ;  /* 0x000000ff1e277812 */ /* 0x000fc400078ec0ff */
[----:B------:R-:W-:Y:S02]  /*4d40*/  PRMT R38, R19, 0x7104, RZ ;  /* 0x0000710413267816 */ /* 0x000fe400000000ff */
[----:B------:R-:W-:Y:S02]  /*4d50*/  LOP3.LUT R41, R31, 0xff, RZ, 0xc0, !PT ;  /* 0x000000ff1f297812 */ /* 0x000fe400078ec0ff */
[----:B------:R-:W-:Y:S02]  /*4d60*/  PRMT R30, R29, 0x7104, RZ ;  /* 0x000071041d1e7816 */ /* 0x000fe400000000ff */
[----:B------:R-:W-:Y:S02]  /*4d70*/  LOP3.LUT R31, R39, 0xff00, R38, 0xf8, !PT ;  /* 0x0000ff00271f7812 */ /* 0x000fe400078ef826 */
[----:B------:R-:W-:Y:S01]  /*4d80*/  LOP3.LUT R30, R41, 0xff00, R30, 0xf8, !PT ;  /* 0x0000ff00291e7812 */ /* 0x000fe200078ef81e */
[----:B------:R-:W-:Y:S06]  /*4d90*/  @P2 BRA `(.L_x_33762) ;  /* 0x0000000000542947 */ /* 0x000fec0003800000 */
[----:B------:R-:W-:Y:S01]  /*4da0*/  LOP3.LUT R38, R0, 0x1ffffffc, RZ, 0xc0, !PT ;  /* 0x1ffffffc00267812 */ /* 0x000fe200078ec0ff */
        /* <DEDUP_REMOVED lines=9> */
[----:B------:R-:W-:-:S03]  /*4e40*/  IADD3 R38, P0, R77, R38, RZ ;  /* 0x000000264d267210 */ /* 0x000fc60007f1e0ff */
[----:B------:R-:W-:Y:S02]  /*4e50*/  IMAD R57, R57, 0x1000000, R40 ;  /* 0x0100000039397824 */ /* 0x000fe400078e0228 */
[----:B------:R-:W-:-:S03]  /*4e60*/  IMAD.X R39, R39, 0x1, R41, P0 ;  /* 0x0000000127277824 */ /* 0x000fc600000e0629 */
[----:B------:R-:W-:Y:S01]  /*4e70*/  LOP3.LUT R57, R57, 0xffff, R42, 0xf8, !PT ;  /* 0x0000ffff39397812 */ /* 0x000fe200078ef82a */
[----:B------:R-:W-:-:S03]  /*4e80*/  IMAD.WIDE.U32 R40, R105, 0x5, R38 ;  /* 0x0000000569287825 */ /* 0x000fc600078e0026 */
[----:B------:R-:W-:Y:S01]  /*4e90*/  LOP3.LUT R57, R57, 0xff, R4, 0xf8, !PT ;  /* 0x000000ff39397812 */ /* 0x000fe200078ef804 */
[----:B------:R-:W-:Y:S01]  /*4ea0*/  IMAD R39, R103, 0x5, RZ ;  /* 0x0000000567277824 */ /* 0x000fe200078e02ff */
[----:B------:R-:W-:-:S03]  /*4eb0*/  LEA R38, P0, R40, R95, 0x2 ;  /* 0x0000005f28267211 */ /* 0x000fc600078010ff */
[----:B------:R-:W-:-:S05]  /*4ec0*/  IMAD.IADD R39, R39, 0x1, R41 ;  /* 0x0000000127277824 */ /* 0x000fca00078e0229 */
[----:B------:R-:W-:-:S05]  /*4ed0*/  LEA.HI.X R39, R40, R94, R39, 0x2, P0 ;  /* 0x0000005e28277211 */ /* 0x000fca00000f1427 */
[----:B------:R0:W-:Y:S02]  /*4ee0*/  STG.E desc[UR6][R38.64], R57 ;  /* 0x0000003926007986 */ /* 0x0001e4000c101906 */
.L_x_33762:
[----:B------:R-:W-:Y:S05]  /*4ef0*/  BSYNC B0 ;  /* 0x0000000000007941 */ /* 0x000fea0003800000 */
.L_x_33761:
        /* <DEDUP_REMOVED lines=8> */
[----:B------:R-:W-:Y:S01]  /*4f80*/  IMAD.WIDE.U32 R38, R4, R105, R50 ;  /* 0x0000006904267225 */ /* 0x000fe200078e0032 */
[----:B------:R-:W-:Y:S02]  /*4f90*/  LOP3.LUT R57, R40, 0x1f, RZ, 0xc0, !PT ;  /* 0x0000001f28397812 */ /* 0x000fe400078ec0ff */
[----:B------:R-:W-:Y:S01]  /*4fa0*/  LOP3.LUT R48, R48, 0xff0000, RZ, 0xc0, !PT ;  /* 0x00ff000030307812 */ /* 0x000fe200078ec0ff */
[----:B------:R-:W-:Y:S01]  /*4fb0*/  IMAD R41, R103, R4, RZ ;  /* 0x0000000467297224 */ /* 0x000fe200078e02ff */
[----:B------:R-:W-:-:S03]  /*4fc0*/  IADD3 R38, P0, R57, R38, RZ ;  /* 0x0000002639267210 */ /* 0x000fc60007f1e0ff */
        /* <DEDUP_REMOVED lines=10> */
.L_x_33764:
[----:B------:R-:W-:Y:S05]  /*5070*/  BSYNC B0 ;  /* 0x0000000000007941 */ /* 0x000fea0003800000 */
.L_x_33763:
[----:B------:R-:W-:Y:S04]  /*5080*/  BSSY B0, `(.L_x_33765) ;  /* 0x0000017000007945 */ /* 0x000fe80003800000 */
[----:B------:R-:W-:Y:S05]  /*5090*/  @P2 BRA `(.L_x_33766) ;  /* 0x0000000000542947 */ /* 0x000fea0003800000 */
[----:B------:R-:W-:Y:S01]  /*50a0*/  LOP3.LUT R4, R0, 0x1ffffffc, RZ, 0xc0, !PT ;  /* 0x1ffffffc00047812 */ /* 0x000fe200078ec0ff */
[----:B------:R-:W-:Y:S01]  /*50b0*/  IMAD.U32 R47, R47, 0x10000, RZ ;  /* 0x000100002f2f7824 */ /* 0x000fe200078e00ff */
[----:B------:R-:W-:Y:S01]  /*50c0*/  LOP3.LUT R0, R109, 0xe0, RZ, 0xc0, !PT ;  /* 0x000000e06d007812 */ /* 0x000fe200078ec0ff */
[----:B------:R-:W-:Y:S01]  /*50d0*/  IMAD.SHL.U32 R115, R115, 0x100, RZ ;  /* 0x0000010073737824 */ /* 0x000fe200078e00ff */
[----:B------:R-:W-:Y:S02]  /*50e0*/  IADD3 R4, R109, -0x1, -R4 ;  /* 0xffffffff6d047810 */ /* 0x000fe40007ffe804 */
[----:B------:R-:W-:Y:S01]  /*50f0*/  LOP3.LUT R43, R43, 0xffff, RZ, 0xc0, !PT ;  /* 0x0000ffff2b2b7812 */ /* 0x000fe200078ec0ff */
[----:B------:R-:W-:Y:S01]  /*5100*/  IMAD.WIDE.U32 R50, R0, R105, R50 ;  /* 0x0000006900327225 */ /* 0x000fe200078e0032 */
[----:B0-----:R-:W-:-:S03]  /*5110*/  LOP3.LUT R39, R4, 0x1f, RZ, 0xc0, !PT ;  /* 0x0000001f04277812 */ /* 0x001fc600078ec0ff */
[----:B------:R-:W-:Y:S01]  /*5120*/  IMAD R3, R103, R0, RZ ;  /* 0x0000000067037224 */ /* 0x000fe200078e02ff */
[----:B------:R-:W-:Y:S02]  /*5130*/  IADD3 R38, P0, R39, R50, RZ ;  /* 0x0000003227267210 */ /* 0x000fe40007f1e0ff */
[----:B------:R-:W-:-:S03]  /*5140*/  LOP3.LUT R0, R47, 0xff0000, RZ, 0xc0, !PT ;  /* 0x00ff00002f007812 */ /* 0x000fc600078ec0ff */
[----:B------:R-:W-:Y:S02]  /*5150*/  IMAD.X R39, R51, 0x1, R3, P0 ;  /* 0x0000000133277824 */ /* 0x000fe400000e0603 */
        /* <DEDUP_REMOVED lines=9> */
.L_x_33766:
[----:B------:R-:W-:Y:S05]  /*51f0*/  BSYNC B0 ;  /* 0x0000000000007941 */ /* 0x000fea0003800000 */
.L_x_33765:
[----:B------:R-:W-:Y:S01]  /*5200*/  HADD2.F32 R4, -RZ, R85.H0_H0 ;  /* 0x20000055ff047230 */ /* 0x000fe20000004100 */
[----:B------:R-:W-:Y:S01]  /*5210*/  SHF.R.U64 R82, R82, 0x10, R83 ;  /* 0x0000001052527819 */ /* 0x000fe20000001253 */
[----:B------:R-:W-:Y:S01]  /*5220*/  HADD2.F32 R0, -RZ, R83.H0_H0 ;  /* 0x20000053ff007230 */ /* 0x000fe20000004100 */
[----:B------:R-:W-:Y:S02]  /*5230*/  SHF.R.U64 R88, R84, 0x10, R85 ;  /* 0x0000001054587819 */ /* 0x000fe40000001255 */
[----:B------:R-:W-:Y:S01]  /*5240*/  SHF.R.U32.HI R83, RZ, 0x10, R83 ;  /* 0x00000010ff537819 */ /* 0x000fe20000011653 */
[-C--:B------:R-:W-:Y:S01]  /*5250*/  FMUL R77, R4, R97.reuse ;  /* 0x00000061044d7220 */ /* 0x080fe20000400000 */
[----:B------:R-:W-:Y:S01]  /*5260*/  FMUL R78, R0, R97 ;  /* 0x00000061004e7220 */ /* 0x000fe20000400000 */
[----:B------:R-:W-:Y:S01]  /*5270*/  HADD2.F32 R88, -RZ, R88.H0_H0 ;  /* 0x20000058ff587230 */ /* 0x000fe20000004100 */
[----:B------:R-:W-:Y:S01]  /*5280*/  SHF.R.U32.HI R90, RZ, 0x10, R85 ;  /* 0x00000010ff5a7819 */ /* 0x000fe20000011655 */
[----:B------:R-:W-:Y:S01]  /*5290*/  HADD2.F32 R84, -RZ, R83.H0_H0 ;  /* 0x20000053ff547230 */ /* 0x000fe20000004100 */
[----:B------:R-:W-:-:S02]  /*52a0*/  F2FP.SATFINITE.E4M3.F32.PACK_AB_MERGE_C R77, RZ, R77, RZ ;  /* 0x0000004dff4d723e */ /* 0x000fc400048070ff */
[----:B------:R-:W-:Y:S01]  /*52b0*/  @!P3 CS2R R44, SRZ ;  /* 0x00000000002cb805 */ /* 0x000fe2000001ff00 */
[-C--:B------:R-:W-:Y:S01]  /*52c0*/  FMUL R60, R88, R97.reuse ;  /* 0x00000061583c7220 */ /* 0x080fe20000400000 */
[----:B------:R-:W-:Y:S01]  /*52d0*/  F2FP.SATFINITE.E4M3.F32.PACK_AB_MERGE_C R78, RZ, R78, RZ ;  /* 0x0000004eff4e723e */ /* 0x000fe200048070ff */
[----:B------:R-:W-:Y:S01]  /*52e0*/  FMUL R61, R84, R97 ;  /* 0x00000061543d7220 */ /* 0x000fe20000400000 */
[----:B0-----:R-:W-:Y:S02]  /*52f0*/  IMAD.U32 R3, R77, 0x10000, RZ ;  /* 0x000100004d037824 */ /* 0x001fe400078e00ff */
[----:B------:R-:W-:Y:S02]  /*5300*/  LOP3.LUT R38, R78, 0xffff, RZ, 0xc0, !PT ;  /* 0x0000ffff4e267812 */ /* 0x000fe400078ec0ff */
[----:B------:R-:W-:Y:S02]  /*5310*/  @!P3 CS2R R50, SRZ ;  /* 0x000000000032b805 */ /* 0x000fe4000001ff00 */
[----:B------:R-:W-:Y:S01]  /*5320*/  F2FP.SATFINITE.E4M3.F32.PACK_AB_MERGE_C R60, RZ, R60, RZ ;  /* 0x0000003cff3c723e */ /* 0x000fe200048070ff */
[----:B------:R-:W5:Y:S01]  /*5330*/  @P3 LDG.E.64 R44, desc[UR6][R134.64] ;  /* 0x00000006862c3981 */ /* 0x000f62000c1e1b00 */
[----:B------:R-:W-:Y:S01]  /*5340*/  F2FP.SATFINITE.E4M3.F32.PACK_AB_MERGE_C R61, RZ, R61, RZ ;  /* 0x0000003dff3d723e */ /* 0x000fe200048070ff */
[----:B------:R-:W-:Y:S01]  /*5350*/  IMAD.SHL.U32 R57, R38, 0x1000000, RZ ;  /* 0x0100000026397824 */ /* 0x000fe200078e00ff */
[----:B------:R-:W-:Y:S01]  /*5360*/  LOP3.LUT R41, R3, 0xff0000, RZ, 0xc0, !PT ;  /* 0x00ff000003297812 */ /* 0x000fe200078ec0ff */
[----:B------:R-:W-:Y:S01]  /*5370*/  IMAD.U32 R3, R60, 0x10000, RZ ;  /* 0x000100003c037824 */ /* 0x000fe200078e00ff */
[----:B------:R-:W-:Y:S01]  /*5380*/  LOP3.LUT R40, R61, 0xffff, RZ, 0xc0, !PT ;  /* 0x0000ffff3d287812 */ /* 0x000fe200078ec0ff */
[----:B------:R-:W5:Y:S01]  /*5390*/  @P3 LDG.E.64 R50, desc[UR6][R138.64] ;  /* 0x000000068a323981 */ /* 0x000f62000c1e1b00 */
[----:B------:R-:W-:Y:S01]  /*53a0*/  LOP3.LUT R57, R57, R56, R41, 0xfe, !PT ;  /* 0x0000003839397212 */ /* 0x000fe200078efe29 */
[----:B------:R-:W-:Y:S01]  /*53b0*/  HADD2.F32 R58, -RZ, R72.H0_H0 ;  /* 0x20000048ff3a7230 */ /* 0x000fe20000004100 */
[----:B------:R-:W-:Y:S01]  /*53c0*/  LOP3.LUT R99, R3, 0xff0000, RZ, 0xc0, !PT ;  /* 0x00ff000003637812 */ /* 0x000fe200078ec0ff */
[----:B------:R-:W-:Y:S01]  /*53d0*/  IMAD.SHL.U32 R125, R40, 0x1000000, RZ ;  /* 0x01000000287d7824 */ /* 0x000fe200078e00ff */
[----:B------:R-:W-:-:S02]  /*53e0*/  @!P3 CS2R R2, SRZ ;  /* 0x000000000002b805 */ /* 0x000fc4000001ff00 */
[----:B------:R-:W-:Y:S02]  /*53f0*/  @!P3 CS2R R40, SRZ ;  /* 0x000000000028b805 */ /* 0x000fe4000001ff00 */
[----:B------:R-:W-:Y:S01]  /*5400*/  @!P3 CS2R R46, SRZ ;  /* 0x00000000002eb805 */ /* 0x000fe2000001ff00 */
[----:B------:R-:W-:Y:S02]  /*5410*/  HADD2.F32 R92, -RZ, R74.H0_H0 ;  /* 0x2000004aff5c7230 */ /* 0x000fe40000004100 */
[----:B------:R-:W-:Y:S01]  /*5420*/  HADD2.F32 R82, -RZ, R82.H0_H0 ;  /* 0x20000052ff527230 */ /* 0x000fe20000004100 */
[----:B------:R-:W4:Y:S01]  /*5430*/  @P3 LDG.E.64 R2, desc[UR6][R136.64] ;  /* 0x0000000688023981 */ /* 0x000f22000c1e1b00 */
[----:B------:R-:W-:Y:S01]  /*5440*/  SHF.R.U32.HI R106, RZ, 0x10, R81 ;  /* 0x00000010ff6a7819 */ /* 0x000fe20000011651 */
[----:B------:R-:W-:Y:S02]  /*5450*/  HADD2.F32 R110, -RZ, R81.H0_H0 ;  /* 0x20000051ff6e7230 */ /* 0x000fe40000004100 */
[----:B------:R-:W4:Y:S01]  /*5460*/  @P3 LDG.E.64 R40, desc[UR6][R128.64] ;  /* 0x0000000680283981 */ /* 0x000f22000c1e1b00 */
[----:B------:R-:W-:-:S02]  /*5470*/  HADD2.F32 R83, -RZ, R80.H0_H0 ;  /* 0x20000050ff537230 */ /* 0x000fc40000004100 */
[-C--:B------:R-:W-:Y:S01]  /*5480*/  FMUL R79, R58, R97.reuse ;  /* 0x000000613a4f7220 */ /* 0x080fe20000400000 */
[-C--:B------:R-:W-:Y:S01]  /*5490*/  FMUL R85, R92, R97.reuse ;  /* 0x000000615c557220 */ /* 0x080fe20000400000 */
[-C--:B------:R-:W-:Y:S01]  /*54a0*/  FMUL R76, R82, R97.reuse ;  /* 0x00000061524c7220 */ /* 0x080fe20000400000 */
[----:B------:R0:W5:Y:S01]  /*54b0*/  @P3 LDG.E.64 R46, desc[UR6][R22.64] ;  /* 0x00000006162e3981 */ /* 0x000162000c1e1b00 */
[----:B------:R-:W-:Y:S01]  /*54c0*/  FMUL R56, R83, R97 ;  /* 0x0000006153387220 */ /* 0x000fe20000400000 */
[----:B------:R-:W-:Y:S01]  /*54d0*/  F2FP.SATFINITE.E4M3.F32.PACK_AB_MERGE_C R79, RZ, R79, RZ ;  /* 0x0000004fff4f723e */ /* 0x000fe200048070ff */
[----:B------:R-:W-:Y:S01]  /*54e0*/  HADD2.F32 R90, -RZ, R90.H0_H0 ;  /* 0x2000005aff5a7230 */ /* 0x000fe20000004100 */
[----:B------:R-:W-:Y:S02]  /*54f0*/  SHF.R.U64 R80, R80, 0x10, R81 ;  /* 0x0000001050507819 */ /* 0x000fe40000001251 */
[----:B------:R-:W-:Y:S01]  /*5500*/  F2FP.SATFINITE.E4M3.F32.PACK_AB_MERGE_C R76, RZ, R76, RZ ;  /* 0x0000004cff4c723e */ /* 0x000fe200048070ff */
[----:B------:R-:W-:-:S02]  /*5510*/  HADD2.F32 R106, -RZ, R106.H0_H0 ;  /* 0x2000006aff6a7230 */ /* 0x000fc40000004100 */
[----:B------:R-:W-:Y:S01]  /*5520*/  FMUL R48, R90, R97 ;  /* 0x000000615a307220 */ /* 0x000fe20000400000 */
[----:B0-----:R-:W-:Y:S02]  /*5530*/  F2FP.SATFINITE.E4M3.F32.PACK_AB_MERGE_C R22, RZ, R56, RZ ;  /* 0x00000038ff16723e */ /* 0x001fe400048070ff */
[----:B------:R-:W-:Y:S02]  /*5540*/  F2FP.SATFINITE.E4M3.F32.PACK_AB_MERGE_C R23, RZ, R85, RZ ;  /* 0x00000055ff17723e */ /* 0x000fe400048070ff */
[----:B------:R-:W-:Y:S02]  /*5550*/  LOP3.LUT R85, R79, 0xffff, RZ, 0xc0, !PT ;  /* 0x0000ffff4f557812 */ /* 0x000fe400078ec0ff */
[----:B------:R-:W-:Y:S01]  /*5560*/  LOP3.LUT R56, R22, 0xff, RZ, 0xc0, !PT ;  /* 0x000000ff16387812 */ /* 0x000fe200078ec0ff */
[----:B------:R-:W-:Y:S01]  /*5570*/  HADD2.F32 R80, -RZ, R80.H0_H0 ;  /* 0x20000050ff507230 */ /* 0x000fe20000004100 */
[----:B------:R-:W-:Y:S02]  /*5580*/  LOP3.LUT R39, R76, 0xffff, RZ, 0xc0, !PT ;  /* 0x0000ffff4c277812 */ /* 0x000fe400078ec0ff */
[----:B------:R-:W-:-:S02]  /*5590*/  PRMT R56, R85, 0x7604, R56 ;  /* 0x0000760455387816 */ /* 0x000fc40000000038 */
[----:B------:R-:W-:Y:S01]  /*55a0*/  FMNMX R85, R108, |R83|, !PT ;  /* 0x400000536c557209 */ /* 0x000fe20007800000 */
[----:B------:R-:W-:Y:S02]  /*55b0*/  IMAD.SHL.U32 R98, R39, 0x1000000, RZ ;  /* 0x0100000027627824 */ /* 0x000fe400078e00ff */
[----:B------:R-:W-:Y:S01]  /*55c0*/  FADD R81, RZ, R83 ;  /* 0x00000053ff517221 */ /* 0x000fe20000000000 */
[----:B------:R-:W-:Y:S02]  /*55d0*/  F2FP.SATFINITE.E4M3.F32.PACK_AB_MERGE_C R48, RZ, R48, RZ ;  /* 0x00000030ff30723e */ /* 0x000fe400048070ff */
[----:B------:R-:W-:Y:S02]  /*55e0*/  FMNMX R85, |R80|, R85, !PT ;  /* 0x0000005550557209 */ /* 0x000fe40007800200 */
[----:B------:R-:W-:Y:S02]  /*55f0*/  LOP3.LUT R99, R98, R31, R99, 0xfe, !PT ;  /* 0x0000001f62637212 */ /* 0x000fe400078efe63 */
[----:B------:R-:W-:-:S02]  /*5600*/  SHF.R.U32.HI R108, RZ, 0x10, R73 ;  /* 0x00000010ff6c7819 */ /* 0x000fc40000011649 */
[----:B------:R-:W-:Y:S01]  /*5610*/  LOP3.LUT R89, R23, 0xffff, RZ, 0xc0, !PT ;  /* 0x0000ffff17597812 */ /* 0x000fe200078ec0ff */
[----:B------:R-:W-:Y:S01]  /*5620*/  FADD R81, R58, R81 ;  /* 0x000000513a517221 */ /* 0x000fe20000000000 */
[----:B------:R-:W-:Y:S01]  /*5630*/  FMNMX R85, |R110|, R85, !PT ;  /* 0x000000556e557209 */ /* 0x000fe20007800200 */
[----:B------:R-:W-:Y:S01]  /*5640*/  HADD2.F32 R116, -RZ, R7.H0_H0 ;  /* 0x20000007ff747230 */ /* 0x000fe20000004100 */
[----:B------:R-:W-:Y:S01]  /*5650*/  SHF.R.U64 R98, R72, 0x10, R73 ;  /* 0x0000001048627819 */ /* 0x000fe20000001249 */
[----:B------:R-:W-:Y:S01]  /*5660*/  IMAD.U32 R38, R48, 0x10000, RZ ;  /* 0x0001000030267824 */ /* 0x000fe200078e00ff */
[----:B------:R-:W-:-:S03]  /*5670*/  FMNMX R83, |R106|, R85, !PT ;  /* 0x000000556a537209 */ /* 0x000fc60007800200 */
[----:B------:R-:W-:Y:S01]  /*5680*/  HADD2.F32 R98, -RZ, R98.H0_H0 ;  /* 0x20000062ff627230 */ /* 0x000fe20000004100 */
[----:B------:R-:W-:Y:S01]  /*5690*/  FMNMX R83, |R58|, R83, !PT ;  /* 0x000000533a537209 */ /* 0x000fe20007800200 */
[----:B------:R-:W-:Y:S02]  /*56a0*/  HADD2.F32 R72, -RZ, R73.H0_H0 ;  /* 0x20000049ff487230 */ /* 0x000fe40000004100 */
[----:B------:R-:W-:Y:S01]  /*56b0*/  FADD R85, RZ, R110 ;  /* 0x0000006eff557221 */ /* 0x000fe20000000000 */
[----:B------:R-:W-:Y:S01]  /*56c0*/  HADD2.F32 R108, -RZ, R108.H0_H0 ;  /* 0x2000006cff6c7230 */ /* 0x000fe20000004100 */
[----:B------:R-:W-:Y:S01]  /*56d0*/  FMNMX R83, |R98|, R83, !PT ;  /* 0x0000005362537209 */ /* 0x000fe20007800200 */
[----:B------:R-:W-:Y:S01]  /*56e0*/  FMUL R73, R110, R97 ;  /* 0x000000616e497220 */ /* 0x000fe20000400000 */
[C---:B------:R-:W-:Y:S01]  /*56f0*/  FADD R85, R72.reuse, R85 ;  /* 0x0000005548557221 */ /* 0x040fe20000000000 */
[----:B------:R-:W-:Y:S01]  /*5700*/  IMAD.U32 R89, R89, 0x10000, RZ ;  /* 0x0001000059597824 */ /* 0x000fe200078e00ff */
[C---:B------:R-:W-:Y:S01]  /*5710*/  FMNMX R83, |R72|.reuse, R83, !PT ;  /* 0x0000005348537209 */ /* 0x040fe20007800200 */
[----:B------:R-:W-:Y:S01]  /*5720*/  FMUL R72, R72, R97 ;  /* 0x0000006148487220 */ /* 0x000fe20000400000 */
[----:B------:R-:W-:-:S02]  /*5730*/  LOP3.LUT R56, R56, 0xffff, RZ, 0xc0, !PT ;  /* 0x0000ffff38387812 */ /* 0x000fc400078ec0ff */
[----:B------:R-:W-:Y:S02]  /*5740*/  FMNMX R83, |R108|, R83, !PT ;  /* 0x000000536c537209 */ /* 0x000fe40007800200 */
[----:B------:R-:W-:Y:S02]  /*5750*/  F2FP.SATFINITE.E4M3.F32.PACK_AB_MERGE_C R72, RZ, R72, RZ ;  /* 0x00000048ff48723e */ /* 0x000fe400048070ff */
[----:B------:R-:W-:Y:S01]  /*5760*/  F2FP.SATFINITE.E4M3.F32.PACK_AB_MERGE_C R73, RZ, R73, RZ ;  /* 0x00000049ff49723e */ /* 0x000fe200048070ff */
[----:B------:R-:W-:Y:S01]  /*5770*/  FADD R58, R92, R81 ;  /* 0x000000515c3a7221 */ /* 0x000fe20000000000 */
[----:B------:R-:W-:Y:S02]  /*5780*/  LOP3.LUT R56, R56, 0xff0000, R89, 0xf8, !PT ;  /* 0x00ff000038387812 */ /* 0x000fe400078ef859 */
[----:B------:R-:W-:Y:S01]  /*5790*/  FMNMX R113, |R92|, R83, !PT ;  /* 0x000000535c717209 */ /* 0x000fe20007800200 */
[----:B------:R-:W-:Y:S01]  /*57a0*/  FADD R81, RZ, R80 ;  /* 0x00000050ff517221 */ /* 0x000fe20000000000 */
[----:B------:R-:W-:-:S02]  /*57b0*/  LOP3.LUT R92, R72, 0xffff, RZ, 0xc0, !PT ;  /* 0x0000ffff485c7812 */ /* 0x000fc400078ec0ff */
[----:B------:R-:W-:Y:S02]  /*57c0*/  LOP3.LUT R89, R73, 0xff, RZ, 0xc0, !PT ;  /* 0x000000ff49597812 */ /* 0x000fe400078ec0ff */
[----:B------:R-:W-:Y:S01]  /*57d0*/  SHF.R.U64 R83, R74, 0x10, R75 ;  /* 0x000000104a537819 */ /* 0x000fe2000000124b */
[----:B------:R-:W-:Y:S01]  /*57e0*/  FMUL R74, R98, R97 ;  /* 0x00000061624a7220 */ /* 0x000fe20000400000 */
[----:B------:R-:W-:Y:S01]  /*57f0*/  PRMT R89, R92, 0x7604, R89 ;  /* 0x000076045c597816 */ /* 0x000fe20000000059 */
[----:B------:R-:W-:Y:S01]  /*5800*/  FADD R92, R98, R81 ;  /* 0x00000051625c7221 */ /* 0x000fe20000000000 */
[----:B------:R-:W-:Y:S01]  /*5810*/  HADD2.F32 R98, -RZ, R75.H0_H0 ;  /* 0x2000004bff627230 */ /* 0x000fe20000004100 */
[----:B------:R-:W-:Y:S01]  /*5820*/  LOP3.LUT R38, R38, 0xff0000, RZ, 0xc0, !PT ;  /* 0x00ff000026267812 */ /* 0x000fe200078ec0ff */
[----:B------:R-:W-:-:S03]  /*5830*/  HADD2.F32 R110, -RZ, R83.H0_H0 ;  /* 0x20000053ff6e7230 */ /* 0x000fc60000004100 */
[-C--:B------:R-:W-:Y:S01]  /*5840*/  FMUL R81, R98, R97.reuse ;  /* 0x0000006162517220 */ /* 0x080fe20000400000 */
[----:B------:R-:W-:Y:S01]  /*5850*/  FMUL R80, R80, R97 ;  /* 0x0000006150507220 */ /* 0x000fe20000400000 */
[----:B------:R-:W-:Y:S01]  /*5860*/  FMNMX R113, |R110|, R113, !PT ;  /* 0x000000716e717209 */ /* 0x000fe20007800200 */
[----:B------:R-:W-:Y:S01]  /*5870*/  FADD R85, R98, R85 ;  /* 0x0000005562557221 */ /* 0x000fe20000000000 */
[----:B------:R-:W-:Y:S02]  /*5880*/  F2FP.SATFINITE.E4M3.F32.PACK_AB_MERGE_C R74, RZ, R74, RZ ;  /* 0x0000004aff4a723e */ /* 0x000fe400048070ff */
[----:B------:R-:W-:Y:S01]  /*5890*/  F2FP.SATFINITE.E4M3.F32.PACK_AB_MERGE_C R81, RZ, R81, RZ ;  /* 0x00000051ff51723e */ /* 0x000fe200048070ff */
[C---:B------:R-:W-:Y:S01]  /*58a0*/  FMUL R83, R110.reuse, R97 ;  /* 0x000000616e537220 */ /* 0x040fe20000400000 */
[----:B------:R-:W-:Y:S02]  /*58b0*/  F2FP.SATFINITE.E4M3.F32.PACK_AB_MERGE_C R80, RZ, R80, RZ ;  /* 0x00000050ff50723e */ /* 0x000fe400048070ff */
[----:B------:R-:W-:Y:S01]  /*58c0*/  LOP3.LUT R112, R81, 0xffff, RZ, 0xc0, !PT ;  /* 0x0000ffff51707812 */ /* 0x000fe200078ec0ff */
[----:B------:R-:W-:Y:S01]  /*58d0*/  FADD R92, R110, R92 ;  /* 0x0000005c6e5c7221 */ /* 0x000fe20000000000 */
[----:B------:R-:W-:-:S02]  /*58e0*/  FMNMX R98, |R98|, R113, !PT ;  /* 0x0000007162627209 */ /* 0x000fc40007800200 */
[----:B------:R-:W-:Y:S01]  /*58f0*/  SHF.R.U32.HI R113, RZ, 0x10, R75 ;  /* 0x00000010ff717819 */ /* 0x000fe2000001164b */
[----:B------:R-:W-:Y:S01]  /*5900*/  IMAD.U32 R112, R112, 0x10000, RZ ;  /* 0x0001000070707824 */ /* 0x000fe200078e00ff */
[----:B------:R-:W-:Y:S02]  /*5910*/  LOP3.LUT R110, R74, 0xffff, RZ, 0xc0, !PT ;  /* 0x0000ffff4a6e7812 */ /* 0x000fe400078ec0ff */
[----:B------:R-:W-:Y:S01]  /*5920*/  LOP3.LUT R91, R80, 0xff, RZ, 0xc0, !PT ;  /* 0x000000ff505b7812 */ /* 0x000fe200078ec0ff */
[----:B------:R-:W-:Y:S01]  /*5930*/  FADD R75, RZ, R106 ;  /* 0x0000006aff4b7221 */ /* 0x000fe20000000000 */
[----:B------:R-:W-:Y:S02]  /*5940*/  F2FP.SATFINITE.E4M3.F32.PACK_AB_MERGE_C R83, RZ, R83, RZ ;  /* 0x00000053ff53723e */ /* 0x000fe400048070ff */
[----:B------:R-:W-:Y:S01]  /*5950*/  LOP3.LUT R89, R89, 0xffff, RZ, 0xc0, !PT ;  /* 0x0000ffff59597812 */ /* 0x000fe200078ec0ff */
[----:B------:R-:W-:Y:S01]  /*5960*/  HADD2.F32 R113, -RZ, R113.H0_H0 ;  /* 0x20000071ff717230 */ /* 0x000fe20000004100 */
[----:B------:R-:W-:-:S02]  /*5970*/  PRMT R91, R110, 0x7604, R91 ;  /* 0x000076046e5b7816 */ /* 0x000fc4000000005b */
[----:B------:R-:W-:Y:S02]  /*5980*/  LOP3.LUT R110, R83, 0xffff, RZ, 0xc0, !PT ;  /* 0x0000ffff536e7812 */ /* 0x000fe400078ec0ff */
[----:B------:R-:W-:Y:S01]  /*5990*/  LOP3.LUT R89, R89, 0xff0000, R112, 0xf8, !PT ;  /* 0x00ff000059597812 */ /* 0x000fe200078ef870 */
[C---:B------:R-:W-:Y:S01]  /*59a0*/  FADD R112, R108.reuse, R75 ;  /* 0x0000004b6c707221 */ /* 0x040fe20000000000 */
[-C--:B------:R-:W-:Y:S01]  /*59b0*/  FMUL R75, R108, R97.reuse ;  /* 0x000000616c4b7220 */ /* 0x080fe20000400000 */
[-C--:B------:R-:W-:Y:S01]  /*59c0*/  FMUL R106, R106, R97.reuse ;  /* 0x000000616a6a7220 */ /* 0x080fe20000400000 */
[----:B------:R-:W-:Y:S01]  /*59d0*/  FMUL R108, R113, R97 ;  /* 0x00000061716c7220 */ /* 0x000fe20000400000 */
[----:B------:R-:W-:Y:S01]  /*59e0*/  IMAD.U32 R110, R110, 0x10000, RZ ;  /* 0x000100006e6e7824 */ /* 0x000fe200078e00ff */
[----:B------:R-:W-:Y:S02]  /*59f0*/  LOP3.LUT R91, R91, 0xffff, RZ, 0xc0, !PT ;  /* 0x0000ffff5b5b7812 */ /* 0x000fe400078ec0ff */
[----:B------:R-:W-:-:S02]  /*5a00*/  F2FP.SATFINITE.E4M3.F32.PACK_AB_MERGE_C R75, RZ, R75, RZ ;  /* 0x0000004bff4b723e */ /* 0x000fc400048070ff */
[----:B------:R-:W-:Y:S02]  /*5a10*/  F2FP.SATFINITE.E4M3.F32.PACK_AB_MERGE_C R106, RZ, R106, RZ ;  /* 0x0000006aff6a723e */ /* 0x000fe400048070ff */
[----:B------:R-:W-:Y:S02]  /*5a20*/  F2FP.SATFINITE.E4M3.F32.PACK_AB_MERGE_C R108, RZ, R108, RZ ;  /* 0x0000006cff6c723e */ /* 0x000fe400048070ff */
[----:B------:R-:W-:Y:S02]  /*5a30*/  LOP3.LUT R91, R91, 0xff0000, R110, 0xf8, !PT ;  /* 0x00ff00005b5b7812 */ /* 0x000fe400078ef86e */
[----:B------:R-:W-:Y:S02]  /*5a40*/  LOP3.LUT R115, R75, 0xffff, RZ, 0xc0, !PT ;  /* 0x0000ffff4b737812 */ /* 0x000fe400078ec0ff */
[----:B------:R-:W-:Y:S02]  /*5a50*/  LOP3.LUT R110, R106, 0xff, RZ, 0xc0, !PT ;  /* 0x000000ff6a6e7812 */ /* 0x000fe400078ec0ff */
[----:B------:R-:W-:-:S02]  /*5a60*/  LOP3.LUT R114, R108, 0xffff, RZ, 0xc0, !PT ;  /* 0x0000ffff6c727812 */ /* 0x000fc400078ec0ff */
[----:B------:R-:W-:Y:S02]  /*5a70*/  PRMT R110, R115, 0x7604, R110 ;  /* 0x00007604736e7816 */ /* 0x000fe4000000006e */
[----:B------:R-:W-:Y:S01]  /*5a80*/  LOP3.LUT R125, R125, R30, R38, 0xfe, !PT ;  /* 0x0000001e7d7d7212 */ /* 0x000fe200078efe26 */
[----:B------:R-:W-:Y:S01]  /*5a90*/  IMAD.U32 R114, R114, 0x10000, RZ ;  /* 0x0001000072727824 */ /* 0x000fe200078e00ff */
[----:B------:R-:W-:-:S04]  /*5aa0*/  LOP3.LUT R115, R110, 0xffff, RZ, 0xc0, !PT ;  /* 0x0000ffff6e737812 */ /* 0x000fc800078ec0ff */
[----:B------:R-:W-:Y:S02]  /*5ab0*/  LOP3.LUT R110, R115, 0xff0000, R114, 0xf8, !PT ;  /* 0x00ff0000736e7812 */ /* 0x000fe400078ef872 */
[C---:B------:R-:W-:Y:S01]  /*5ac0*/  FMNMX R115, |R113|.reuse, R98, !PT ;  /* 0x0000006271737209 */ /* 0x040fe20007800200 */
[----:B------:R-:W-:Y:S01]  /*5ad0*/  HADD2.F32 R98, -RZ, R6.H0_H0 ;  /* 0x20000006ff627230 */ /* 0x000fe20000004100 */
[----:B------:R-:W-:Y:S01]  /*5ae0*/  SHF.R.U64 R6, R6, 0x10, R7 ;  /* 0x0000001006067819 */ /* 0x000fe20000001207 */
[----:B------:R-:W-:Y:S02]  /*5af0*/  VIADD R114, R102, 0x3 ;  /* 0x0000000366727836 */ /* 0x000fe40000000000 */
[----:B------:R-:W-:Y:S01]  /*5b00*/  FADD R112, R113, R112 ;  /* 0x0000007071707221 */ /* 0x000fe20000000000 */
[----:B------:R-:W-:Y:S01]  /*5b10*/  FMNMX R115, |R98|, R115, !PT ;  /* 0x0000007362737209 */ /* 0x000fe20007800200 */
[----:B------:R-:W-:Y:S01]  /*5b20*/  HADD2.F32 R6, -RZ, R6.H0_H0 ;  /* 0x20000006ff067230 */ /* 0x000fe20000004100 */
[----:B------:R-:W-:-:S02]  /*5b30*/  ISETP.GE.U32.AND P0, PT, R114, R101, PT ;  /* 0x000000657200720c */ /* 0x000fc40003f06070 */
[----:B------:R-:W-:Y:S02]  /*5b40*/  SHF.R.U32.HI R113, RZ, 0x10, R7 ;  /* 0x00000010ff717819 */ /* 0x000fe40000011607 */
[----:B------:R-:W-:Y:S02]  /*5b50*/  IADD3 R114, R109, 0x1d, -R96 ;  /* 0x0000001d6d727810 */ /* 0x000fe40007ffe860 */
[----:B------:R-:W-:Y:S01]  /*5b60*/  FMNMX R115, |R6|, R115, !PT ;  /* 0x0000007306737209 */ /* 0x000fe20007800200 */
[----:B------:R-:W-:Y:S01]  /*5b70*/  HADD2.F32 R113, -RZ, R113.H0_H0 ;  /* 0x20000071ff717230 */ /* 0x000fe20000004100 */
[----:B------:R-:W-:Y:S01]  /*5b80*/  LOP3.LUT R7, R114, 0x1f, RZ, 0xc0, !PT ;  /* 0x0000001f72077812 */ /* 0x000fe200078ec0ff */
[C---:B------:R-:W-:Y:S01]  /*5b90*/  FADD R117, R98.reuse, R58 ;  /* 0x0000003a62757221 */ /* 0x040fe20000000000 */
[----:B------:R-:W-:Y:S01]  /*5ba0*/  FMUL R98, R98, R97 ;  /* 0x0000006162627220 */ /* 0x000fe20000400000 */
[----:B------:R-:W-:Y:S02]  /*5bb0*/  FMNMX R58, |R116|, R115, !PT ;  /* 0x00000073743a7209 */ /* 0x000fe40007800200 */
[----:B------:R-:W-:-:S02]  /*5bc0*/  ISETP.GE.U32.OR P0, PT, R7, R100, P0 ;  /* 0x000000640700720c */ /* 0x000fc40000706470 */
[----:B------:R-:W-:Y:S02]  /*5bd0*/  FMNMX R7, |R113|, R58, !PT ;  /* 0x0000003a71077209 */ /* 0x000fe40007800200 */
[----:B------:R-:W-:Y:S02]  /*5be0*/  F2FP.SATFINITE.E4M3.F32.PACK_AB_MERGE_C R114, RZ, R98, RZ ;  /* 0x00000062ff72723e */ /* 0x000fe400048070ff */
[----:B------:R-:W-:Y:S02]  /*5bf0*/  @!P3 CS2R R30, SRZ ;  /* 0x00000000001eb805 */ /* 0x000fe4000001ff00 */
[----:B------:R-:W-:Y:S02]  /*5c00*/  FMNMX R115, |R18|, R7, !PT ;  /* 0x0000000712737209 */ /* 0x000fe40007800200 */
[----:B------:R-:W-:Y:S02]  /*5c10*/  LOP3.LUT R7, R114, 0xffff, RZ, 0xc0, !PT ;  /* 0x0000ffff72077812 */ /* 0x000fe400078ec0ff */
[----:B------:R0:W5:Y:S03]  /*5c20*/  @P3 LDG.E.64 R30, desc[UR6][R118.64] ;  /* 0x00000006761e3981 */ /* 0x000166000c1e1b00 */
[----:B------:R-:W-:-:S05]  /*5c30*/  IMAD.SHL.U32 R7, R7, 0x1000000, RZ ;  /* 0x0100000007077824 */ /* 0x000fca00078e00ff */
[----:B------:R-:W-:Y:S01]  /*5c40*/  LOP3.LUT R58, R56, 0xff000000, R7, 0xf8, !PT ;  /* 0xff000000383a7812 */ /* 0x000fe200078ef807 */
[----:B0-----:R-:W-:-:S04]  /*5c50*/  FADD R119, R6, R92 ;  /* 0x0000005c06777221 */ /* 0x001fc80000000000 */
[----:B------:R-:W-:Y:S01]  /*5c60*/  FADD R7, R36, R119 ;  /* 0x0000007724077221 */ /* 0x000fe20000000000 */
[----:B------:R-:W-:Y:S01]  /*5c70*/  IADD3 R119, P2, R52, 0x7f, RZ ;  /* 0x0000007f34777810 */ /* 0x000fe20007f5e0ff */
[----:B------:R-:W-:-:S04]  /*5c80*/  FADD R117, R18, R117 ;  /* 0x0000007512757221 */ /* 0x000fc80000000000 */
[----:B------:R-:W-:Y:S01]  /*5c90*/  IMAD.X R18, RZ, RZ, R53, P2 ;  /* 0x000000ffff127224 */ /* 0x000fe200010e0635 */
[----:B------:R-:W-:-:S04]  /*5ca0*/  FMNMX R115, |R36|, R115, !PT ;  /* 0x0000007324737209 */ /* 0x000fc80007800200 */
[--C-:B------:R-:W-:Y:S01]  /*5cb0*/  SHF.R.U32.HI R129, RZ, 0x7, R18.reuse ;  /* 0x00000007ff817819 */ /* 0x100fe20000011612 */
[----:B------:R-:W-:Y:S01]  /*5cc0*/  FMUL R6, R6, R97 ;  /* 0x0000006106067220 */ /* 0x000fe20000400000 */
[----:B------:R-:W-:Y:S02]  /*5cd0*/  SHF.R.U64 R119, R119, 0x7, R18 ;  /* 0x0000000777777819 */ /* 0x000fe40000001212 */
[----:B------:R-:W-:Y:S01]  /*5ce0*/  FMNMX R115, |R16|, R115, !PT ;  /* 0x0000007310737209 */ /* 0x000fe20007800200 */
[----:B------:R-:W-:Y:S01]  /*5cf0*/  IMAD R129, R129, R54, RZ ;  /* 0x0000003681817224 */ /* 0x000fe200078e02ff */
[----:B------:R-:W-:Y:S02]  /*5d00*/  F2FP.SATFINITE.E4M3.F32.PACK_AB_MERGE_C R6, RZ, R6, RZ ;  /* 0x00000006ff06723e */ /* 0x000fe400048070ff */
[----:B------:R-:W-:Y:S01]  /*5d10*/  FMNMX R115, |R34|, R115, !PT ;  /* 0x0000007322737209 */ /* 0x000fe20007800200 */
[----:B------:R-:W-:Y:S02]  /*5d20*/  IMAD R129, R55, R119, R129 ;  /* 0x0000007737817224 */ /* 0x000fe400078e0281 */
[----:B------:R-:W-:-:S04]  /*5d30*/  IMAD.WIDE.U32 R118, R119, R54, RZ ;  /* 0x0000003677767225 */ /* 0x000fc800078e00ff */
[C---:B------:R-:W-:Y:S01]  /*5d40*/  FADD R117, R14.reuse, R117 ;  /* 0x000000750e757221 */ /* 0x040fe20000000000 */
[----:B------:R-:W-:Y:S02]  /*5d50*/  FMNMX R115, |R14|, R115, !PT ;  /* 0x000000730e737209 */ /* 0x000fe40007800200 */
[----:B------:R-:W-:Y:S01]  /*5d60*/  @!P3 CS2R R42, SRZ ;  /* 0x00000000002ab805 */ /* 0x000fe2000001ff00 */
[----:B------:R-:W-:Y:S01]  /*5d70*/  IMAD.IADD R36, R119, 0x1, R129 ;  /* 0x0000000177247824 */ /* 0x000fe200078e0281 */
[----:B------:R-:W-:Y:S01]  /*5d80*/  LOP3.LUT R14, R6, 0xffff, RZ, 0xc0, !PT ;  /* 0x0000ffff060e7812 */ /* 0x000fe200078ec0ff */
[C---:B------:R-:W-:Y:S01]  /*5d90*/  FADD R119, R116.reuse, R85 ;  /* 0x0000005574777221 */ /* 0x040fe20000000000 */
[----:B------:R-:W-:Y:S02]  /*5da0*/  FMUL R85, R116, R97 ;  /* 0x0000006174557220 */ /* 0x000fe40000400000 */
[----:B------:R0:W5:Y:S01]  /*5db0*/  @P3 LDG.E.64 R42, desc[UR6][R132.64] ;  /* 0x00000006842a3981 */ /* 0x000162000c1e1b00 */
[----:B------:R-:W-:-:S02]  /*5dc0*/  IMAD.SHL.U32 R14, R14, 0x1000000, RZ ;  /* 0x010000000e0e7824 */ /* 0x000fc400078e00ff */
[----:B------:R-:W-:Y:S01]  /*5dd0*/  FADD R119, R16, R119 ;  /* 0x0000007710777221 */ /* 0x000fe20000000000 */
[----:B------:R-:W-:Y:S02]  /*5de0*/  F2FP.SATFINITE.E4M3.F32.PACK_AB_MERGE_C R85, RZ, R85, RZ ;  /* 0x00000055ff55723e */ /* 0x000fe400048070ff */
[----:B------:R-:W-:Y:S02]  /*5df0*/  LOP3.LUT R98, R91, 0xff000000, R14, 0xf8, !PT ;  /* 0xff0000005b627812 */ /* 0x000fe400078ef80e */
[----:B0-----:R-:W-:Y:S01]  /*5e00*/  FMNMX R133, |R32|, R115, !PT ;  /* 0x0000007320857209 */ /* 0x001fe20007800200 */
[C---:B------:R-:W-:Y:S01]  /*5e10*/  FADD R119, R12.reuse, R119 ;  /* 0x000000770c777221 */ /* 0x040fe20000000000 */
[----:B------:R-:W-:Y:S02]  /*5e20*/  LOP3.LUT R16, R85, 0xffff, RZ, 0xc0, !PT ;  /* 0x0000ffff55107812 */ /* 0x000fe400078ec0ff */
[----:B------:R-:W-:Y:S02]  /*5e30*/  FMNMX R91, |R12|, R133, !PT ;  /* 0x000000850c5b7209 */ /* 0x000fe40007800200 */
[----:B------:R-:W-:Y:S01]  /*5e40*/  IADD3 R12, R102, 0x1, R109 ;  /* 0x00000001660c7810 */ /* 0x000fe20007ffe06d */
[----:B------:R-:W-:-:S02]  /*5e50*/  IMAD.SHL.U32 R16, R16, 0x1000000, RZ ;  /* 0x0100000010107824 */ /* 0x000fc400078e00ff */
[----:B------:R-:W-:Y:S01]  /*5e60*/  FADD R129, R113, R112 ;  /* 0x0000007071817221 */ /* 0x000fe20000000000 */
[----:B------:R-:W-:Y:S02]  /*5e70*/  LOP3.LUT R12, R12, 0x1f, RZ, 0xc0, !PT ;  /* 0x0000001f0c0c7812 */ /* 0x000fe400078ec0ff */
[----:B------:R-:W-:Y:S02]  /*5e80*/  FMNMX R91, |R28|, R91, !PT ;  /* 0x0000005b1c5b7209 */ /* 0x000fe40007800200 */
[----:B------:R-:W-:Y:S01]  /*5e90*/  LOP3.LUT R56, R89, 0xff000000, R16, 0xf8, !PT ;  /* 0xff00000059387812 */ /* 0x000fe200078ef810 */
[----:B------:R-:W0:Y:S01]  /*5ea0*/  SHFL.IDX PT, R25, R25, R12, 0x1f ;  /* 0x00001f0c19197589 */ /* 0x000e2200000e0000 */
[----:B------:R-:W-:Y:S01]  /*5eb0*/  FADD R89, R34, R129 ;  /* 0x0000008122597221 */ /* 0x000fe20000000000 */
[----:B------:R-:W-:Y:S02]  /*5ec0*/  FMNMX R91, |R20|, R91, !PT ;  /* 0x0000005b145b7209 */ /* 0x000fe40007800200 */
[----:B------:R-:W4:Y:S01]  /*5ed0*/  SHFL.IDX PT, R49, R49, R12, 0x1f ;  /* 0x00001f0c31317589 */ /* 0x000f2200000e0000 */
[----:B------:R-:W-:Y:S01]  /*5ee0*/  FADD R89, R28, R89 ;  /* 0x000000591c597221 */ /* 0x000fe20000000000 */
[----:B------:R-:W-:-:S02]  /*5ef0*/  FMNMX R91, |R88|, R91, !PT ;  /* 0x0000005b585b7209 */ /* 0x000fc40007800200 */
[----:B------:R-:W4:Y:S04]  /*5f00*/  SHFL.IDX PT, R35, R35, R12, 0x1f ;  /* 0x00001f0c23237589 */ /* 0x000f2800000e0000 */
[----:B------:R1:W4:Y:S01]  /*5f10*/  SHFL.IDX PT, R28, R24, R12, 0x1f ;  /* 0x00001f0c181c7589 */ /* 0x00032200000e0000 */
[----:B------:R-:W-:Y:S01]  /*5f20*/  FADD R115, R32, R7 ;  /* 0x0000000720737221 */ /* 0x000fe20000000000 */
[----:B------:R-:W-:Y:S01]  /*5f30*/  FMNMX R91, |R4|, R91, !PT ;  /* 0x0000005b045b7209 */ /* 0x000fe20007800200 */
[----:B------:R-:W-:Y:S01]  /*5f40*/  FMUL R7, R113, R97 ;  /* 0x0000006171077220 */ /* 0x000fe20000400000 */
[----:B------:R-:W-:Y:S02]  /*5f50*/  @!P3 CS2R R38, SRZ ;  /* 0x000000000026b805 */ /* 0x000fe4000001ff00 */
[----:B------:R-:W-:Y:S01]  /*5f60*/  FMNMX R91, |R90|, R91, !PT ;  /* 0x0000005b5a5b7209 */ /* 0x000fe20007800200 */
[----:B------:R-:W-:Y:S01]  /*5f70*/  FADD R119, R4, R119 ;  /* 0x0000007704777221 */ /* 0x000fe20000000000 */
[----:B------:R-:W-:Y:S01]  /*5f80*/  F2FP.SATFINITE.E4M3.F32.PACK_AB_MERGE_C R7, RZ, R7, RZ ;  /* 0x00000007ff07723e */ /* 0x000fe200048070ff */
[----:B------:R-:W-:-:S02]  /*5f90*/  IMAD R16, R104, UR4, RZ ;  /* 0x0000000468107c24 */ /* 0x000fc4000f8e02ff */
[----:B--2---:R-:W-:Y:S01]  /*5fa0*/  FADD R4, RZ, R21 ;  /* 0x00000015ff047221 */ /* 0x004fe20000000000 */
[----:B------:R-:W-:Y:S01]  /*5fb0*/  FMNMX R21, |R26|, R91, !PT ;  /* 0x0000005b1a157209 */ /* 0x000fe20007800200 */
[----:B------:R2:W5:Y:S01]  /*5fc0*/  @P3 LDG.E.64 R38, desc[UR6][R130.64] ;  /* 0x0000000682263981 */ /* 0x000562000c1e1b00 */
[----:B------:R-:W-:Y:S01]  /*5fd0*/  LOP3.LUT R14, R7, 0xffff, RZ, 0xc0, !PT ;  /* 0x0000ffff070e7812 */ /* 0x000fe200078ec0ff */
[----:B------:R-:W-:Y:S01]  /*5fe0*/  IMAD.WIDE.U32 R128, R107, UR4, RZ ;  /* 0x000000046b807c25 */ /* 0x000fe2000f8e00ff */
[----:B------:R-:W-:-:S03]  /*5ff0*/  FMNMX R21, |R82|, R21, !PT ;  /* 0x0000001552157209 */ /* 0x000fc60007800200 */
[----:B0-----:R-:W-:Y:S01]  /*6000*/  FADD R25, R4, R25 ;  /* 0x0000001904197221 */ /* 0x001fe20000000000 */
[----:B------:R-:W-:Y:S01]  /*6010*/  FADD R117, R20, R117 ;  /* 0x0000007514757221 */ /* 0x000fe20000000000 */
[----:B------:R-:W-:Y:S02]  /*6020*/  IMAD.SHL.U32 R113, R14, 0x1000000, RZ ;  /* 0x010000000e717824 */ /* 0x000fe400078e00ff */
[----:B--2---:R-:W-:Y:S02]  /*6030*/  IMAD R131, R107, UR5, R16 ;  /* 0x000000056b837c24 */ /* 0x004fe4000f8e0210 */
[----:B---3--:R-:W-:Y:S01]  /*6040*/  FADD R4, RZ, R27 ;  /* 0x0000001bff047221 */ /* 0x008fe20000000000 */
[----:B------:R-:W-:Y:S01]  /*6050*/  LEA R18, P2, R118, R105, 0x5 ;  /* 0x0000006976127211 */ /* 0x000fe200078428ff */
[----:B------:R-:W-:Y:S01]  /*6060*/  FADD R115, R88, R115 ;  /* 0x0000007358737221 */ /* 0x000fe20000000000 */
[----:B------:R-:W-:Y:S02]  /*6070*/  IMAD.IADD R129, R129, 0x1, R131 ;  /* 0x0000000181817824 */ /* 0x000fe400078e0283 */
[----:B------:R-:W-:Y:S01]  /*6080*/  FADD R89, R90, R89 ;  /* 0x000000595a597221 */ /* 0x000fe20000000000 */
[----:B-1----:R-:W-:Y:S01]  /*6090*/  FADD R24, RZ, R37 ;  /* 0x00000025ff187221 */ /* 0x002fe20000000000 */
[----:B----4-:R-:W-:Y:S01]  /*60a0*/  FADD R33, RZ, R33 ;  /* 0x00000021ff217221 */ /* 0x010fe20000000000 */
[C---:B------:R-:W-:Y:S01]  /*60b0*/  FMNMX R21, |R0|.reuse, R21, !PT ;  /* 0x0000001500157209 */ /* 0x040fe20007800200 */
[----:B------:R-:W-:Y:S01]  /*60c0*/  BSSY B0, `(.L_x_33767) ;  /* 0x000001e000007945 */ /* 0x000fe20003800000 */
[----:B------:R-:W-:Y:S01]  /*60d0*/  FADD R27, R0, R119 ;  /* 0x00000077001b7221 */ /* 0x000fe20000000000 */
[----:B------:R-:W-:Y:S01]  /*60e0*/  FADD R16, R26, R117 ;  /* 0x000000751a107221 */ /* 0x000fe20000000000 */
[----:B------:R-:W-:Y:S01]  /*60f0*/  FADD R0, R4, R49 ;  /* 0x0000003104007221 */ /* 0x000fe20000000000 */
[----:B------:R-:W-:Y:S01]  /*6100*/  LEA.HI.X R36, R118, R103, R36, 0x5, P2 ;  /* 0x0000006776247211 */ /* 0x000fe200010f2c24 */
[C---:B------:R-:W-:Y:S01]  /*6110*/  IMAD.SHL.U32 R131, R128.reuse, 0x4, RZ ;  /* 0x0000000480837824 */ /* 0x040fe200078e00ff */
[----:B------:R-:W-:Y:S01]  /*6120*/  SHF.L.U64.HI R129, R128, 0x2, R129 ;  /* 0x0000000280817819 */ /* 0x000fe20000010281 */
[----:B------:R-:W-:Y:S01]  /*6130*/  FADD R24, R24, R35 ;  /* 0x0000002318187221 */ /* 0x000fe20000000000 */
[----:B------:R-:W-:Y:S01]  /*6140*/  LOP3.LUT R124, R110, 0xff000000, R113, 0xf8, !PT ;  /* 0xff0000006e7c7812 */ /* 0x000fe200078ef871 */
[----:B------:R-:W-:Y:S01]  /*6150*/  FADD R26, R82, R115 ;  /* 0x00000073521a7221 */ /* 0x000fe20000000000 */
[----:B------:R-:W-:Y:S01]  /*6160*/  FADD R28, R33, R28 ;  /* 0x0000001c211c7221 */ /* 0x000fe20000000000 */
[C---:B------:R-:W-:Y:S01]  /*6170*/  FADD R32, R84.reuse, R89 ;  /* 0x0000005954207221 */ /* 0x040fe20000000000 */
[----:B------:R-:W-:Y:S01]  /*6180*/  FMNMX R49, |R84|, R21, !PT ;  /* 0x0000001554317209 */ /* 0x000fe20007800200 */
[----:B------:R-:W-:-:S02]  /*6190*/  HADD2.F32 R12, -RZ, R2.H0_H0 ;  /* 0x20000002ff0c7230 */ /* 0x000fc40000004100 */
[----:B------:R-:W-:Y:S01]  /*61a0*/  HADD2.F32 R4, -RZ, R40.H0_H0 ;  /* 0x20000028ff047230 */ /* 0x000fe20000004100 */
[----:B------:R-:W-:Y:S06]  /*61b0*/  @P1 BRA `(.L_x_33768) ;  /* 0x0000000000381947 */ /* 0x000fec0003800000 */
[----:B------:R-:W-:Y:S01]  /*61c0*/  IMAD.U32 R73, R73, 0x10000, RZ ;  /* 0x0001000049497824 */ /* 0x000fe200078e00ff */
[----:B------:R-:W-:Y:S01]  /*61d0*/  IADD3 R14, R109, 0x1e, -R96 ;  /* 0x0000001e6d0e7810 */ /* 0x000fe20007ffe860 */
[----:B------:R-:W-:Y:S01]  /*61e0*/  IMAD.SHL.U32 R80, R80, 0x100, RZ ;  /* 0x0000010050507824 */ /* 0x000fe200078e00ff */
[----:B------:R-:W-:Y:S02]  /*61f0*/  LOP3.LUT R106, R106, 0xffff, RZ, 0xc0, !PT ;  /* 0x0000ffff6a6a7812 */ /* 0x000fe400078ec0ff */
[----:B------:R-:W-:Y:S02]  /*6200*/  LOP3.LUT R14, R14, 0x1f, RZ, 0xc0, !PT ;  /* 0x0000001f0e0e7812 */ /* 0x000fe400078ec0ff */
[----:B------:R-:W-:Y:S02]  /*6210*/  LOP3.LUT R73, R73, 0xff0000, RZ, 0xc0, !PT ;  /* 0x00ff000049497812 */ /* 0x000fe400078ec0ff */
[----:B------:R-:W-:-:S03]  /*6220*/  IADD3 R14, P2, R14, R111, RZ ;  /* 0x0000006f0e0e7210 */ /* 0x000fc60007f5e0ff */
[----:B------:R-:W-:Y:S02]  /*6230*/  IMAD R73, R106, 0x1000000, R73 ;  /* 0x010000006a497824 */ /* 0x000fe400078e0249 */
[----:B------:R-:W-:Y:S01]  /*6240*/  IMAD.X R21, RZ, RZ, R93, P2 ;  /* 0x000000ffff157224 */ /* 0x000fe200010e065d */
[C---:B------:R-:W-:Y:S02]  /*6250*/  LEA R20, P2, R14.reuse, R95, 0x2 ;  /* 0x0000005f0e147211 */ /* 0x040fe400078410ff */
[----:B------:R-:W-:Y:S02]  /*6260*/  LOP3.LUT R73, R73, 0xffff, R80, 0xf8, !PT ;  /* 0x0000ffff49497812 */ /* 0x000fe400078ef850 */
[----:B------:R-:W-:Y:S02]  /*6270*/  LEA.HI.X R21, R14, R94, R21, 0x2, P2 ;  /* 0x0000005e0e157211 */ /* 0x000fe400010f1415 */
[----:B------:R-:W-:-:S05]  /*6280*/  LOP3.LUT R73, R73, 0xff, R22, 0xf8, !PT ;  /* 0x000000ff49497812 */ /* 0x000fca00078ef816 */
[----:B------:R0:W-:Y:S02]  /*6290*/  STG.E desc[UR6][R20.64], R73 ;  /* 0x0000004914007986 */ /* 0x0001e4000c101906 */
.L_x_33768:
[----:B------:R-:W-:Y:S05]  /*62a0*/  BSYNC B0 ;  /* 0x0000000000007941 */ /* 0x000fea0003800000 */
.L_x_33767:
[----:B------:R-:W-:Y:S02]  /*62b0*/  HADD2.F32 R82, -RZ, R3.H0_H0 ;  /* 0x20000003ff527230 */ /* 0x000fe40000004100 */
[-C--:B------:R-:W-:Y:S01]  /*62c0*/  FMUL R35, R12, R97.reuse ;  /* 0x000000610c237220 */ /* 0x080fe20000400000 */
[-C--:B------:R-:W-:Y:S01]  /*62d0*/  FMUL R34, R4, R97.reuse ;  /* 0x0000006104227220 */ /* 0x080fe20000400000 */
[----:B------:R-:W-:Y:S01]  /*62e0*/  HADD2.F32 R14, -RZ, R41.H0_H0 ;  /* 0x20000029ff0e7230 */ /* 0x000fe20000004100 */
[----:B------:R-:W-:Y:S01]  /*62f0*/  SHF.R.U64 R84, R2, 0x10, R3 ;  /* 0x0000001002547819 */ /* 0x000fe20000001203 */
[----:B------:R-:W-:Y:S01]  /*6300*/  FMUL R33, R82, R97 ;  /* 0x0000006152217220 */ /* 0x000fe20000400000 */
[----:B------:R-:W-:Y:S01]  /*6310*/  SHF.R.U64 R80, R40, 0x10, R41 ;  /* 0x0000001028507819 */ /* 0x000fe20000001229 */
[----:B------:R-:W-:Y:S01]  /*6320*/  BSSY B0, `(.L_x_33769) ;  /* 0x0000023000007945 */ /* 0x000fe20003800000 */
[----:B------:R-:W-:Y:S01]  /*6330*/  F2FP.SATFINITE.E4M3.F32.PACK_AB_MERGE_C R35, RZ, R35, RZ ;  /* 0x00000023ff23723e */ /* 0x000fe200048070ff */
[----:B------:R-:W-:Y:S01]  /*6340*/  FMUL R22, R14, R97 ;  /* 0x000000610e167220 */ /* 0x000fe20000400000 */
[----:B------:R-:W-:Y:S01]  /*6350*/  F2FP.SATFINITE.E4M3.F32.PACK_AB_MERGE_C R34, RZ, R34, RZ ;  /* 0x00000022ff22723e */ /* 0x000fe200048070ff */
[----:B------:R-:W-:Y:S01]  /*6360*/  HADD2.F32 R84, -RZ, R84.H0_H0 ;  /* 0x20000054ff547230 */ /* 0x000fe20000004100 */
[----:B0-----:R-:W-:Y:S01]  /*6370*/  LOP3.LUT R20, R35, 0xff, RZ, 0xc0, !PT ;  /* 0x000000ff23147812 */ /* 0x001fe200078ec0ff */
[----:B------:R-:W-:Y:S01]  /*6380*/  HADD2.F32 R80, -RZ, R80.H0_H0 ;  /* 0x20000050ff507230 */ /* 0x000fe20000004100 */
[----:B------:R-:W-:-:S02]  /*6390*/  LOP3.LUT R21, R34, 0xffff, RZ, 0xc0, !PT ;  /* 0x0000ffff22157812 */ /* 0x000fc400078ec0ff */
[----:B------:R-:W-:Y:S01]  /*63a0*/  F2FP.SATFINITE.E4M3.F32.PACK_AB_MERGE_C R33, RZ, R33, RZ ;  /* 0x00000021ff21723e */ /* 0x000fe200048070ff */
[-C--:B------:R-:W-:Y:S01]  /*63b0*/  FMUL R40, R84, R97.reuse ;  /* 0x0000006154287220 */ /* 0x080fe20000400000 */
[----:B------:R-:W-:Y:S01]  /*63c0*/  F2FP.SATFINITE.E4M3.F32.PACK_AB_MERGE_C R22, RZ, R22, RZ ;  /* 0x00000016ff16723e */ /* 0x000fe200048070ff */
[----:B------:R-:W-:Y:S01]  /*63d0*/  FMUL R37, R80, R97 ;  /* 0x0000006150257220 */ /* 0x000fe20000400000 */
[----:B------:R-:W-:Y:S02]  /*63e0*/  PRMT R20, R21, 0x7604, R20 ;  /* 0x0000760415147816 */ /* 0x000fe40000000014 */
[----:B------:R-:W-:Y:S02]  /*63f0*/  LOP3.LUT R21, R33, 0xff, RZ, 0xc0, !PT ;  /* 0x000000ff21157812 */ /* 0x000fe400078ec0ff */
[----:B------:R-:W-:Y:S02]  /*6400*/  LOP3.LUT R2, R22, 0xffff, RZ, 0xc0, !PT ;  /* 0x0000ffff16027812 */ /* 0x000fe400078ec0ff */
[----:B------:R-:W-:-:S02]  /*6410*/  SHF.R.U32.HI R73, RZ, 0x10, R3 ;  /* 0x00000010ff497819 */ /* 0x000fc40000011603 */
[----:B------:R-:W-:Y:S02]  /*6420*/  PRMT R21, R2, 0x7604, R21 ;  /* 0x0000760402157816 */ /* 0x000fe40000000015 */
[----:B------:R-:W-:Y:S02]  /*6430*/  F2FP.SATFINITE.E4M3.F32.PACK_AB_MERGE_C R40, RZ, R40, RZ ;  /* 0x00000028ff28723e */ /* 0x000fe400048070ff */
[----:B------:R-:W-:Y:S02]  /*6440*/  F2FP.SATFINITE.E4M3.F32.PACK_AB_MERGE_C R37, RZ, R37, RZ ;  /* 0x00000025ff25723e */ /* 0x000fe400048070ff */
[----:B------:R-:W-:Y:S01]  /*6450*/  FMNMX R49, R49, |R12|, !PT ;  /* 0x4000000c31317209 */ /* 0x000fe20007800000 */
        /* <DEDUP_REMOVED lines=9> */
[----:B------:R-:W-:Y:S02]  /*64f0*/  LOP3.LUT R72, R72, 0xffff, R3, 0xf8, !PT ;  /* 0x0000ffff48487812 */ /* 0x000fe400078ef803 */
[----:B------:R-:W-:Y:S02]  /*6500*/  IADD3.X R3, R103, R93, RZ, P2, P3 ;  /* 0x0000005d67037210 */ /* 0x000fe400017e64ff */
[----:B------:R-:W-:Y:S02]  /*6510*/  LEA R2, P2, R74, R95, 0x2 ;  /* 0x0000005f4a027211 */ /* 0x000fe400078410ff */
[----:B------:R-:W-:Y:S02]  /*6520*/  LOP3.LUT R79, R72, 0xff, R79, 0xf8, !PT ;  /* 0x000000ff484f7812 */ /* 0x000fe400078ef84f */
[----:B------:R-:W-:-:S05]  /*6530*/  LEA.HI.X R3, R74, R94, R3, 0x2, P2 ;  /* 0x0000005e4a037211 */ /* 0x000fca00010f1403 */
[----:B------:R0:W-:Y:S04]  /*6540*/  STG.E desc[UR6][R2.64], R79 ;  /* 0x0000004f02007986 */ /* 0x0001e8000c101906 */
.L_x_33770:
[----:B------:R-:W-:Y:S05]  /*6550*/  BSYNC B0 ;  /* 0x0000000000007941 */ /* 0x000fea0003800000 */
.L_x_33769:
[----:B------:R-:W-:Y:S01]  /*6560*/  FMNMX R49, |R84|, R49, !PT ;  /* 0x0000003154317209 */ /* 0x000fe20007800200 */
[----:B------:R-:W-:Y:S01]  /*6570*/  HADD2.F32 R88, -RZ, R73.H0_H0 ;  /* 0x20000049ff587230 */ /* 0x000fe20000004100 */
[----:B0-----:R-:W-:Y:S01]  /*6580*/  LOP3.LUT R3, R40, 0xff, RZ, 0xc0, !PT ;  /* 0x000000ff28037812 */ /* 0x001fe200078ec0ff */
[----:B-----5:R-:W-:Y:S01]  /*6590*/  HADD2.F32 R74, -RZ, R38.H0_H0 ;  /* 0x20000026ff4a7230 */ /* 0x020fe20000004100 */
[----:B------:R-:W-:Y:S01]  /*65a0*/  LOP3.LUT R2, R37, 0xffff, RZ, 0xc0, !PT ;  /* 0x0000ffff25027812 */ /* 0x000fe200078ec0ff */
[----:B------:R-:W-:Y:S01]  /*65b0*/  FADD R73, RZ, R12 ;  /* 0x0000000cff497221 */ /* 0x000fe20000000000 */
[----:B------:R-:W-:Y:S01]  /*65c0*/  FMNMX R49, |R82|, R49, !PT ;  /* 0x0000003152317209 */ /* 0x000fe20007800200 */
[----:B------:R-:W-:Y:S01]  /*65d0*/  FADD R75, RZ, R84 ;  /* 0x00000054ff4b7221 */ /* 0x000fe20000000000 */
[----:B------:R-:W-:Y:S01]  /*65e0*/  PRMT R3, R2, 0x7604, R3 ;  /* 0x0000760402037816 */ /* 0x000fe20000000003 */
[----:B------:R-:W-:Y:S01]  /*65f0*/  HADD2.F32 R2, -RZ, R39.H0_H0 ;  /* 0x20000027ff027230 */ /* 0x000fe20000004100 */
[----:B------:R-:W-:Y:S01]  /*6600*/  FMNMX R49, |R88|, R49, !PT ;  /* 0x0000003158317209 */ /* 0x000fe20007800200 */
[----:B------:R-:W-:Y:S01]  /*6610*/  FMUL R72, R74, R97 ;  /* 0x000000614a487220 */ /* 0x000fe20000400000 */
[----:B------:R-:W-:Y:S01]  /*6620*/  FADD R73, R4, R73 ;  /* 0x0000004904497221 */ /* 0x000fe20000000000 */
[----:B------:R-:W-:Y:S01]  /*6630*/  FADD R12, R80, R75 ;  /* 0x0000004b500c7221 */ /* 0x000fe20000000000 */
[----:B------:R-:W-:Y:S01]  /*6640*/  FMNMX R49, |R4|, R49, !PT ;  /* 0x0000003104317209 */ /* 0x000fe20007800200 */
[----:B------:R-:W-:Y:S01]  /*6650*/  FMUL R4, R2, R97 ;  /* 0x0000006102047220 */ /* 0x000fe20000400000 */
[----:B------:R-:W-:Y:S01]  /*6660*/  F2FP.SATFINITE.E4M3.F32.PACK_AB_MERGE_C R72, RZ, R72, RZ ;  /* 0x00000048ff48723e */ /* 0x000fe200048070ff */
[----:B------:R-:W-:Y:S01]  /*6670*/  FADD R79, RZ, R82 ;  /* 0x00000052ff4f7221 */ /* 0x000fe20000000000 */
[----:B------:R-:W-:Y:S01]  /*6680*/  FMNMX R75, |R80|, R49, !PT ;  /* 0x00000031504b7209 */ /* 0x000fe20007800200 */
[----:B------:R-:W-:Y:S01]  /*6690*/  FADD R82, R74, R73 ;  /* 0x000000494a527221 */ /* 0x000fe20000000000 */
[----:B------:R-:W-:Y:S01]  /*66a0*/  F2FP.SATFINITE.E4M3.F32.PACK_AB_MERGE_C R49, RZ, R4, RZ ;  /* 0x00000004ff31723e */ /* 0x000fe200048070ff */
[----:B------:R-:W-:Y:S01]  /*66b0*/  FADD R79, R14, R79 ;  /* 0x0000004f0e4f7221 */ /* 0x000fe20000000000 */
[----:B------:R-:W-:Y:S01]  /*66c0*/  LOP3.LUT R4, R72, 0xffff, RZ, 0xc0, !PT ;  /* 0x0000ffff48047812 */ /* 0x000fe200078ec0ff */
[----:B------:R-:W-:Y:S01]  /*66d0*/  BSSY B0, `(.L_x_33771) ;  /* 0x000005f000007945 */ /* 0x000fe20003800000 */
[----:B------:R-:W-:-:S02]  /*66e0*/  SHF.R.U32.HI R41, RZ, 0x10, R41 ;  /* 0x00000010ff297819 */ /* 0x000fc40000011629 */
[----:B------:R-:W-:Y:S01]  /*66f0*/  FMNMX R14, |R14|, R75, !PT ;  /* 0x0000004b0e0e7209 */ /* 0x000fe20007800200 */
[----:B------:R-:W-:Y:S01]  /*6700*/  IMAD.U32 R89, R4, 0x10000, RZ ;  /* 0x0001000004597824 */ /* 0x000fe200078e00ff */
[----:B------:R-:W-:Y:S01]  /*6710*/  LOP3.LUT R4, R20, 0xffff, RZ, 0xc0, !PT ;  /* 0x0000ffff14047812 */ /* 0x000fe200078ec0ff */
[----:B------:R-:W-:Y:S01]  /*6720*/  HADD2.F32 R80, -RZ, R41.H0_H0 ;  /* 0x20000029ff507230 */ /* 0x000fe20000004100 */
[----:B------:R-:W-:Y:S02]  /*6730*/  LOP3.LUT R20, R21, 0xffff, RZ, 0xc0, !PT ;  /* 0x0000ffff15147812 */ /* 0x000fe400078ec0ff */
[--C-:B------:R-:W-:Y:S02]  /*6740*/  SHF.R.U64 R21, R38, 0x10, R39.reuse ;  /* 0x0000001026157819 */ /* 0x100fe40000001227 */
[----:B------:R-:W-:Y:S02]  /*6750*/  LOP3.LUT R75, R49, 0xffff, RZ, 0xc0, !PT ;  /* 0x0000ffff314b7812 */ /* 0x000fe400078ec0ff */
[----:B------:R-:W-:Y:S01]  /*6760*/  SHF.R.U32.HI R38, RZ, 0x10, R39 ;  /* 0x00000010ff267819 */ /* 0x000fe20000011627 */
[----:B------:R-:W-:Y:S01]  /*6770*/  HADD2.F32 R84, -RZ, R21.H0_H0 ;  /* 0x20000015ff547230 */ /* 0x000fe20000004100 */
[----:B------:R-:W-:Y:S01]  /*6780*/  FMNMX R39, |R80|, R14, !PT ;  /* 0x0000000e50277209 */ /* 0x000fe20007800200 */
[----:B------:R-:W-:-:S02]  /*6790*/  IMAD.U32 R75, R75, 0x10000, RZ ;  /* 0x000100004b4b7824 */ /* 0x000fc400078e00ff */
[-C--:B------:R-:W-:Y:S01]  /*67a0*/  FMUL R14, R80, R97.reuse ;  /* 0x00000061500e7220 */ /* 0x080fe20000400000 */
[----:B------:R-:W-:Y:S02]  /*67b0*/  HADD2.F32 R38, -RZ, R38.H0_H0 ;  /* 0x20000026ff267230 */ /* 0x000fe40000004100 */
[----:B------:R-:W-:Y:S01]  /*67c0*/  FMUL R73, R84, R97 ;  /* 0x0000006154497220 */ /* 0x000fe20000400000 */
[----:B------:R-:W-:Y:S01]  /*67d0*/  FMNMX R39, |R74|, R39, !PT ;  /* 0x000000274a277209 */ /* 0x000fe20007800200 */
[----:B------:R-:W-:Y:S01]  /*67e0*/  FADD R21, RZ, R88 ;  /* 0x00000058ff157221 */ /* 0x000fe20000000000 */
[----:B------:R-:W-:Y:S01]  /*67f0*/  LOP3.LUT R20, R20, 0xff0000, R75, 0xf8, !PT ;  /* 0x00ff000014147812 */ /* 0x000fe200078ef84b */
[----:B------:R-:W-:Y:S01]  /*6800*/  FMUL R75, R88, R97 ;  /* 0x00000061584b7220 */ /* 0x000fe20000400000 */
[----:B------:R-:W-:Y:S01]  /*6810*/  F2FP.SATFINITE.E4M3.F32.PACK_AB_MERGE_C R73, RZ, R73, RZ ;  /* 0x00000049ff49723e */ /* 0x000fe200048070ff */
[----:B------:R-:W-:Y:S01]  /*6820*/  FMUL R41, R38, R97 ;  /* 0x0000006126297220 */ /* 0x000fe20000400000 */
[----:B------:R-:W-:Y:S01]  /*6830*/  F2FP.SATFINITE.E4M3.F32.PACK_AB_MERGE_C R74, RZ, R14, RZ ;  /* 0x0000000eff4a723e */ /* 0x000fe200048070ff */
[----:B------:R-:W-:Y:S01]  /*6840*/  FADD R21, R80, R21 ;  /* 0x0000001550157221 */ /* 0x000fe20000000000 */
[----:B------:R-:W-:Y:S01]  /*6850*/  LOP3.LUT R14, R73, 0xffff, RZ, 0xc0, !PT ;  /* 0x0000ffff490e7812 */ /* 0x000fe200078ec0ff */
[----:B------:R-:W-:Y:S01]  /*6860*/  FADD R80, R84, R12 ;  /* 0x0000000c54507221 */ /* 0x000fe20000000000 */
[----:B------:R-:W-:Y:S01]  /*6870*/  F2FP.SATFINITE.E4M3.F32.PACK_AB_MERGE_C R75, RZ, R75, RZ ;  /* 0x0000004bff4b723e */ /* 0x000fe200048070ff */
[----:B------:R-:W-:Y:S01]  /*6880*/  HADD2.F32 R88, -RZ, R30.H0_H0 ;  /* 0x2000001eff587230 */ /* 0x000fe20000004100 */
[----:B------:R-:W-:Y:S01]  /*6890*/  F2FP.SATFINITE.E4M3.F32.PACK_AB_MERGE_C R41, RZ, R41, RZ ;  /* 0x00000029ff29723e */ /* 0x000fe200048070ff */
[----:B------:R-:W-:Y:S01]  /*68a0*/  IMAD.U32 R14, R14, 0x10000, RZ ;  /* 0x000100000e0e7824 */ /* 0x000fe200078e00ff */
[----:B------:R-:W-:-:S02]  /*68b0*/  LOP3.LUT R4, R4, 0xff0000, R89, 0xf8, !PT ;  /* 0x00ff000004047812 */ /* 0x000fc400078ef859 */
[----:B------:R-:W-:Y:S01]  /*68c0*/  FMNMX R39, |R84|, R39, !PT ;  /* 0x0000002754277209 */ /* 0x000fe20007800200 */
[----:B------:R-:W-:Y:S01]  /*68d0*/  FADD R82, R88, R82 ;  /* 0x0000005258527221 */ /* 0x000fe20000000000 */
[----:B------:R-:W-:Y:S02]  /*68e0*/  LOP3.LUT R3, R3, 0xffff, RZ, 0xc0, !PT ;  /* 0x0000ffff03037812 */ /* 0x000fe400078ec0ff */
[----:B------:R-:W-:Y:S02]  /*68f0*/  LOP3.LUT R12, R75, 0xff, RZ, 0xc0, !PT ;  /* 0x000000ff4b0c7812 */ /* 0x000fe400078ec0ff */
[----:B------:R-:W-:Y:S02]  /*6900*/  LOP3.LUT R89, R74, 0xffff, RZ, 0xc0, !PT ;  /* 0x0000ffff4a597812 */ /* 0x000fe400078ec0ff */
[----:B------:R-:W-:Y:S02]  /*6910*/  LOP3.LUT R84, R41, 0xffff, RZ, 0xc0, !PT ;  /* 0x0000ffff29547812 */ /* 0x000fe400078ec0ff */
[----:B------:R-:W-:Y:S01]  /*6920*/  LOP3.LUT R14, R3, 0xff0000, R14, 0xf8, !PT ;  /* 0x00ff0000030e7812 */ /* 0x000fe200078ef80e */
[----:B------:R-:W-:Y:S01]  /*6930*/  HADD2.F32 R3, -RZ, R31.H0_H0 ;  /* 0x2000001fff037230 */ /* 0x000fe20000004100 */
[----:B------:R-:W-:Y:S01]  /*6940*/  PRMT R12, R89, 0x7604, R12 ;  /* 0x00007604590c7816 */ /* 0x000fe2000000000c */
[----:B------:R-:W-:Y:S01]  /*6950*/  IMAD.U32 R89, R84, 0x10000, RZ ;  /* 0x0001000054597824 */ /* 0x000fe200078e00ff */
[C---:B------:R-:W-:Y:S01]  /*6960*/  FMNMX R39, |R2|.reuse, R39, !PT ;  /* 0x0000002702277209 */ /* 0x040fe20007800200 */
[----:B------:R-:W-:Y:S01]  /*6970*/  FADD R84, R2, R79 ;  /* 0x0000004f02547221 */ /* 0x000fe20000000000 */
[----:B------:R-:W-:Y:S01]  /*6980*/  FADD R79, R38, R21 ;  /* 0x00000015264f7221 */ /* 0x000fe20000000000 */
[----:B------:R-:W-:-:S02]  /*6990*/  LOP3.LUT R12, R12, 0xffff, RZ, 0xc0, !PT ;  /* 0x0000ffff0c0c7812 */ /* 0x000fc400078ec0ff */
[----:B------:R-:W-:Y:S01]  /*69a0*/  FMNMX R21, |R38|, R39, !PT ;  /* 0x0000002726157209 */ /* 0x000fe20007800200 */
[CC--:B------:R-:W-:Y:S01]  /*69b0*/  FMUL R38, R3.reuse, R97.reuse ;  /* 0x0000006103267220 */ /* 0x0c0fe20000400000 */
[----:B------:R-:W-:Y:S01]  /*69c0*/  FMUL R39, R88, R97 ;  /* 0x0000006158277220 */ /* 0x000fe20000400000 */
[----:B------:R-:W-:Y:S01]  /*69d0*/  LOP3.LUT R12, R12, 0xff0000, R89, 0xf8, !PT ;  /* 0x00ff00000c0c7812 */ /* 0x000fe200078ef859 */
[----:B------:R-:W-:Y:S01]  /*69e0*/  FADD R84, R3, R84 ;  /* 0x0000005403547221 */ /* 0x000fe20000000000 */
[----:B------:R-:W-:Y:S02]  /*69f0*/  SHF.R.U64 R30, R30, 0x10, R31 ;  /* 0x000000101e1e7819 */ /* 0x000fe4000000121f */
[----:B------:R-:W-:Y:S02]  /*6a00*/  F2FP.SATFINITE.E4M3.F32.PACK_AB_MERGE_C R38, RZ, R38, RZ ;  /* 0x00000026ff26723e */ /* 0x000fe400048070ff */
[----:B------:R-:W-:Y:S01]  /*6a10*/  F2FP.SATFINITE.E4M3.F32.PACK_AB_MERGE_C R39, RZ, R39, RZ ;  /* 0x00000027ff27723e */ /* 0x000fe200048070ff */
[----:B------:R-:W-:Y:S01]  /*6a20*/  HADD2.F32 R30, -RZ, R30.H0_H0 ;  /* 0x2000001eff1e7230 */ /* 0x000fe20000004100 */
[----:B------:R-:W-:-:S02]  /*6a30*/  LOP3.LUT R89, R38, 0xffff, RZ, 0xc0, !PT ;  /* 0x0000ffff26597812 */ /* 0x000fc400078ec0ff */
[----:B------:R-:W-:Y:S02]  /*6a40*/  FMNMX R21, |R88|, R21, !PT ;  /* 0x0000001558157209 */ /* 0x000fe40007800200 */
[----:B------:R-:W-:Y:S01]  /*6a50*/  SHF.R.U32.HI R88, RZ, 0x10, R31 ;  /* 0x00000010ff587819 */ /* 0x000fe2000001161f */
[----:B------:R-:W-:Y:S01]  /*6a60*/  IMAD.SHL.U32 R89, R89, 0x1000000, RZ ;  /* 0x0100000059597824 */ /* 0x000fe200078e00ff */
[----:B------:R-:W-:Y:S01]  /*6a70*/  LOP3.LUT R2, R39, 0xffff, RZ, 0xc0, !PT ;  /* 0x0000ffff27027812 */ /* 0x000fe200078ec0ff */
[----:B------:R-:W-:Y:S02]  /*6a80*/  FADD R80, R30, R80 ;  /* 0x000000501e507221 */ /* 0x000fe40000000000 */
[----:B------:R-:W-:Y:S02]  /*6a90*/  HADD2.F32 R88, -RZ, R88.H0_H0 ;  /* 0x20000058ff587230 */ /* 0x000fe40000004100 */
[----:B------:R-:W-:Y:S01]  /*6aa0*/  IMAD.SHL.U32 R91, R2, 0x1000000, RZ ;  /* 0x01000000025b7824 */ /* 0x000fe200078e00ff */
[----:B------:R-:W-:-:S02]  /*6ab0*/  LOP3.LUT R2, R20, 0xff000000, R89, 0xf8, !PT ;  /* 0xff00000014027812 */ /* 0x000fc400078ef859 */
[C---:B------:R-:W-:Y:S01]  /*6ac0*/  FMNMX R20, |R30|.reuse, R21, !PT ;  /* 0x000000151e147209 */ /* 0x040fe20007800200 */
[-C--:B------:R-:W-:Y:S01]  /*6ad0*/  FMUL R30, R30, R97.reuse ;  /* 0x000000611e1e7220 */ /* 0x080fe20000400000 */
[----:B------:R-:W-:Y:S01]  /*6ae0*/  FMUL R31, R88, R97 ;  /* 0x00000061581f7220 */ /* 0x000fe20000400000 */
[----:B------:R-:W-:Y:S01]  /*6af0*/  LOP3.LUT R4, R4, 0xff000000, R91, 0xf8, !PT ;  /* 0xff00000004047812 */ /* 0x000fe200078ef85b */
[----:B------:R-:W-:Y:S01]  /*6b00*/  FADD R79, R88, R79 ;  /* 0x0000004f584f7221 */ /* 0x000fe20000000000 */
[----:B------:R-:W-:Y:S02]  /*6b10*/  FMNMX R21, |R3|, R20, !PT ;  /* 0x0000001403157209 */ /* 0x000fe40007800200 */
[----:B------:R-:W-:Y:S02]  /*6b20*/  F2FP.SATFINITE.E4M3.F32.PACK_AB_MERGE_C R30, RZ, R30, RZ ;  /* 0x0000001eff1e723e */ /* 0x000fe400048070ff */
[----:B------:R-:W-:Y:S02]  /*6b30*/  F2FP.SATFINITE.E4M3.F32.PACK_AB_MERGE_C R31, RZ, R31, RZ ;  /* 0x0000001fff1f723e */ /* 0x000fe400048070ff */
[----:B------:R-:W-:-:S02]  /*6b40*/  LOP3.LUT R20, R30, 0xffff, RZ, 0xc0, !PT ;  /* 0x0000ffff1e147812 */ /* 0x000fc400078ec0ff */
[----:B------:R-:W-:Y:S02]  /*6b50*/  LOP3.LUT R89, R31, 0xffff, RZ, 0xc0, !PT ;  /* 0x0000ffff1f597812 */ /* 0x000fe400078ec0ff */
[----:B------:R-:W-:Y:S01]  /*6b60*/  FMNMX R88, |R88|, R21, !PT ;  /* 0x0000001558587209 */ /* 0x000fe20007800200 */
[----:B------:R-:W-:Y:S02]  /*6b70*/  IMAD.SHL.U32 R91, R20, 0x1000000, RZ ;  /* 0x01000000145b7824 */ /* 0x000fe400078e00ff */
[----:B------:R-:W-:-:S03]  /*6b80*/  IMAD.SHL.U32 R89, R89, 0x1000000, RZ ;  /* 0x0100000059597824 */ /* 0x000fc600078e00ff */
        /* <DEDUP_REMOVED lines=8> */
[----:B------:R-:W-:Y:S01]  /*6c10*/  IADD3 R90, P3, R20, R111, RZ ;  /* 0x0000006f145a7210 */ /* 0x000fe20007f7e0ff */
[----:B------:R-:W-:Y:S02]  /*6c20*/  IMAD.SHL.U32 R20, R83, 0x100, RZ ;  /* 0x0000010053147824 */ /* 0x000fe400078e00ff */
[----:B------:R-:W-:Y:S01]  /*6c30*/  IMAD R81, R108, 0x1000000, R81 ;  /* 0x010000006c517824 */ /* 0x000fe200078e0251 */
[----:B------:R-:W-:Y:S01]  /*6c40*/  LEA R21, P2, R105, R90, 0x1 ;  /* 0x0000005a69157211 */ /* 0x000fe200078408ff */
[----:B------:R-:W-:-:S03]  /*6c50*/  IMAD.X R92, RZ, RZ, R93, P3 ;  /* 0x000000ffff5c7224 */ /* 0x000fc600018e065d */
[----:B------:R-:W-:Y:S02]  /*6c60*/  LOP3.LUT R90, R81, 0xffff, R20, 0xf8, !PT ;  /* 0x0000ffff515a7812 */ /* 0x000fe400078ef814 */
[----:B------:R-:W-:Y:S02]  /*6c70*/  LEA.HI.X R81, R105, R92, R103, 0x1, P2 ;  /* 0x0000005c69517211 */ /* 0x000fe400010f0c67 */
[C---:B------:R-:W-:Y:S02]  /*6c80*/  LEA R20, P2, R21.reuse, R95, 0x2 ;  /* 0x0000005f15147211 */ /* 0x040fe400078410ff */
[----:B------:R-:W-:Y:S02]  /*6c90*/  LOP3.LUT R23, R90, 0xff, R23, 0xf8, !PT ;  /* 0x000000ff5a177812 */ /* 0x000fe400078ef817 */
[----:B------:R-:W-:-:S05]  /*6ca0*/  LEA.HI.X R21, R21, R94, R81, 0x2, P2 ;  /* 0x0000005e15157211 */ /* 0x000fca00010f1451 */
[----:B------:R0:W-:Y:S04]  /*6cb0*/  STG.E desc[UR6][R20.64], R23 ;  /* 0x0000001714007986 */ /* 0x0001e8000c101906 */
.L_x_33772:
[----:B------:R-:W-:Y:S05]  /*6cc0*/  BSYNC B0 ;  /* 0x0000000000007941 */ /* 0x000fea0003800000 */
.L_x_33771:
[----:B------:R-:W-:Y:S04]  /*6cd0*/  BSSY B0, `(.L_x_33773) ;  /* 0x0000013000007945 */ /* 0x000fe80003800000 */
[----:B------:R-:W-:Y:S05]  /*6ce0*/  @P1 BRA `(.L_x_33774) ;  /* 0x0000000000441947 */ /* 0x000fea0003800000 */
[----:B0-----:R-:W-:Y:S01]  /*6cf0*/  IADD3 R20, R109, 0x1e, -R96 ;  /* 0x0000001e6d147810 */ /* 0x001fe20007ffe860 */
[----:B------:R-:W-:Y:S01]  /*6d00*/  IMAD.U32 R85, R85, 0x10000, RZ ;  /* 0x0001000055557824 */ /* 0x000fe200078e00ff */
[----:B------:R-:W-:Y:S01]  /*6d10*/  LOP3.LUT R7, R7, 0xffff, RZ, 0xc0, !PT ;  /* 0x0000ffff07077812 */ /* 0x000fe200078ec0ff */
[----:B------:R-:W-:Y:S01]  /*6d20*/  IMAD R23, R103, 0x3, RZ ;  /* 0x0000000367177824 */ /* 0x000fe200078e02ff */
[----:B------:R-:W-:Y:S02]  /*6d30*/  LOP3.LUT R20, R20, 0x1f, RZ, 0xc0, !PT ;  /* 0x0000001f14147812 */ /* 0x000fe400078ec0ff */
[----:B------:R-:W-:Y:S02]  /*6d40*/  LOP3.LUT R90, R85, 0xff0000, RZ, 0xc0, !PT ;  /* 0x00ff0000555a7812 */ /* 0x000fe400078ec0ff */
[----:B------:R-:W-:-:S03]  /*6d50*/  IADD3 R20, P2, R20, R111, RZ ;  /* 0x0000006f14147210 */ /* 0x000fc60007f5e0ff */
[----:B------:R-:W-:Y:S02]  /*6d60*/  IMAD R7, R7, 0x1000000, R90 ;  /* 0x0100000007077824 */ /* 0x000fe400078e025a */
[----:B------:R-:W-:Y:S02]  /*6d70*/  IMAD.X R21, RZ, RZ, R93, P2 ;  /* 0x000000ffff157224 */ /* 0x000fe400010e065d */
[----:B------:R-:W-:Y:S02]  /*6d80*/  IMAD.SHL.U32 R90, R6, 0x100, RZ ;  /* 0x00000100065a7824 */ /* 0x000fe400078e00ff */
[----:B------:R-:W-:-:S04]  /*6d90*/  IMAD.WIDE.U32 R20, R105, 0x3, R20 ;  /* 0x0000000369147825 */ /* 0x000fc800078e0014 */
[----:B------:R-:W-:Y:S01]  /*6da0*/  IMAD.IADD R23, R23, 0x1, R21 ;  /* 0x0000000117177824 */ /* 0x000fe200078e0215 */
[C---:B------:R-:W-:Y:S02]  /*6db0*/  LEA R6, P2, R20.reuse, R95, 0x2 ;  /* 0x0000005f14067211 */ /* 0x040fe400078410ff */
[----:B------:R-:W-:Y:S02]  /*6dc0*/  LOP3.LUT R21, R7, 0xffff, R90, 0xf8, !PT ;  /* 0x0000ffff07157812 */ /* 0x000fe400078ef85a */
[----:B------:R-:W-:Y:S02]  /*6dd0*/  LEA.HI.X R7, R20, R94, R23, 0x2, P2 ;  /* 0x0000005e14077211 */ /* 0x000fe400010f1417 */
[----:B------:R-:W-:-:S05]  /*6de0*/  LOP3.LUT R21, R21, 0xff, R114, 0xf8, !PT ;  /* 0x000000ff15157812 */ /* 0x000fca00078ef872 */
[----:B------:R1:W-:Y:S02]  /*6df0*/  STG.E desc[UR6][R6.64], R21 ;  /* 0x0000001506007986 */ /* 0x0003e4000c101906 */
.L_x_33774:
[----:B------:R-:W-:Y:S05]  /*6e00*/  BSYNC B0 ;  /* 0x0000000000007941 */ /* 0x000fea0003800000 */
.L_x_33773:
[----:B------:R-:W-:Y:S04]  /*6e10*/  BSSY B0, `(.L_x_33775) ;  /* 0x0000012000007945 */ /* 0x000fe80003800000 */
[----:B------:R-:W-:Y:S05]  /*6e20*/  @P1 BRA `(.L_x_33776) ;  /* 0x0000000000401947 */ /* 0x000fea0003800000 */
[----:B-1----:R-:W-:Y:S01]  /*6e30*/  IADD3 R6, R109, 0x1e, -R96 ;  /* 0x0000001e6d067810 */ /* 0x002fe20007ffe860 */
[----:B------:R-:W-:Y:S01]  /*6e40*/  IMAD.U32 R10, R10, 0x10000, RZ ;  /* 0x000100000a0a7824 */ /* 0x000fe200078e00ff */
[----:B0-----:R-:W-:Y:S02]  /*6e50*/  LOP3.LUT R21, R52, 0xfffffffc, RZ, 0xc0, !PT ;  /* 0xfffffffc34157812 */ /* 0x001fe400078ec0ff */
[----:B------:R-:W-:Y:S02]  /*6e60*/  LOP3.LUT R20, R6, 0x1f, RZ, 0xc0, !PT ;  /* 0x0000001f06147812 */ /* 0x000fe400078ec0ff */
[----:B------:R-:W-:Y:S02]  /*6e70*/  LOP3.LUT R6, R5, 0xffff, RZ, 0xc0, !PT ;  /* 0x0000ffff05067812 */ /* 0x000fe400078ec0ff */
[----:B------:R-:W-:Y:S01]  /*6e80*/  LOP3.LUT R7, R10, 0xff0000, RZ, 0xc0, !PT ;  /* 0x00ff00000a077812 */ /* 0x000fe200078ec0ff */
[----:B------:R-:W-:Y:S01]  /*6e90*/  IMAD.SHL.U32 R10, R13, 0x100, RZ ;  /* 0x000001000d0a7824 */ /* 0x000fe200078e00ff */
[----:B------:R-:W-:-:S02]  /*6ea0*/  IADD3 R20, P2, P3, R21, R111, R20 ;  /* 0x0000006f15147210 */ /* 0x000fc40007b5e014 */
[----:B------:R-:W-:Y:S01]  /*6eb0*/  LOP3.LUT R90, R53, 0x3fffffff, RZ, 0xc0, !PT ;  /* 0x3fffffff355a7812 */ /* 0x000fe200078ec0ff */
[----:B------:R-:W-:-:S03]  /*6ec0*/  IMAD R7, R6, 0x1000000, R7 ;  /* 0x0100000006077824 */ /* 0x000fc600078e0207 */
[----:B------:R-:W-:Y:S02]  /*6ed0*/  IADD3.X R21, R90, R93, RZ, P2, P3 ;  /* 0x0000005d5a157210 */ /* 0x000fe400017e64ff */
[C---:B------:R-:W-:Y:S02]  /*6ee0*/  LEA R6, P2, R20.reuse, R95, 0x2 ;  /* 0x0000005f14067211 */ /* 0x040fe400078410ff */
[----:B------:R-:W-:Y:S02]  /*6ef0*/  LOP3.LUT R10, R7, 0xffff, R10, 0xf8, !PT ;  /* 0x0000ffff070a7812 */ /* 0x000fe400078ef80a */
[----:B------:R-:W-:Y:S02]  /*6f00*/  LEA.HI.X R7, R20, R94, R21, 0x2, P2 ;  /* 0x0000005e14077211 */ /* 0x000fe400010f1415 */
[----:B------:R-:W-:-:S05]  /*6f10*/  LOP3.LUT R11, R10, 0xff, R11, 0xf8, !PT ;  /* 0x000000ff0a0b7812 */ /* 0x000fca00078ef80b */
[----:B------:R2:W-:Y:S02]  /*6f20*/  STG.E desc[UR6][R6.64], R11 ;  /* 0x0000000b06007986 */ /* 0x0005e4000c101906 */
.L_x_33776:
[----:B------:R-:W-:Y:S05]  /*6f30*/  BSYNC B0 ;  /* 0x0000000000007941 */ /* 0x000fea0003800000 */
.L_x_33775:
[----:B-12---:R-:W-:Y:S01]  /*6f40*/  SHF.R.U64 R7, R42, 0x10, R43 ;  /* 0x000000102a077819 */ /* 0x006fe2000000122b */
[----:B------:R-:W-:Y:S01]  /*6f50*/  HADD2.F32 R81, -RZ, R42.H0_H0 ;  /* 0x2000002aff517230 */ /* 0x000fe20000004100 */
[----:B------:R-:W-:Y:S01]  /*6f60*/  SHF.R.U64 R92, R44, 0x10, R45 ;  /* 0x000000102c5c7819 */ /* 0x000fe2000000122d */
[----:B0-----:R-:W-:Y:S01]  /*6f70*/  HADD2.F32 R20, -RZ, R43.H0_H0 ;  /* 0x2000002bff147230 */ /* 0x001fe20000004100 */
[----:B------:R-:W-:Y:S01]  /*6f80*/  SHF.R.U32.HI R6, RZ, 0x10, R43 ;  /* 0x00000010ff067819 */ /* 0x000fe2000001162b */
[----:B------:R-:W-:Y:S01]  /*6f90*/  HADD2.F32 R21, -RZ, R7.H0_H0 ;  /* 0x20000007ff157230 */ /* 0x000fe20000004100 */
[C---:B------:R-:W-:Y:S01]  /*6fa0*/  FMNMX R88, |R81|.reuse, R88, !PT ;  /* 0x0000005851587209 */ /* 0x040fe20007800200 */
[----:B------:R-:W-:Y:S02]  /*6fb0*/  HADD2.F32 R10, -RZ, R44.H0_H0 ;  /* 0x2000002cff0a7230 */ /* 0x000fe40000004100 */
[----:B------:R-:W-:Y:S01]  /*6fc0*/  FADD R7, R81, R82 ;  /* 0x0000005251077221 */ /* 0x000fe20000000000 */
[----:B------:R-:W-:Y:S01]  /*6fd0*/  FADD R85, R20, R84 ;  /* 0x0000005414557221 */ /* 0x000fe20000000000 */
[----:B------:R-:W-:Y:S01]  /*6fe0*/  FMNMX R11, |R21|, R88, !PT ;  /* 0x00000058150b7209 */ /* 0x000fe20007800200 */
[----:B------:R-:W-:Y:S01]  /*6ff0*/  FMUL R81, R81, R97 ;  /* 0x0000006151517220 */ /* 0x000fe20000400000 */
[----:B------:R-:W-:-:S02]  /*7000*/  HADD2.F32 R92, -RZ, R92.H0_H0 ;  /* 0x2000005cff5c7230 */ /* 0x000fc40000004100 */
[C---:B------:R-:W-:Y:S01]  /*7010*/  FMUL R42, R21.reuse, R97 ;  /* 0x00000061152a7220 */ /* 0x040fe20000400000 */
[C---:B------:R-:W-:Y:S01]  /*7020*/  FMNMX R11, |R20|.reuse, R11, !PT ;  /* 0x0000000b140b7209 */ /* 0x040fe20007800200 */
[-C--:B------:R-:W-:Y:S01]  /*7030*/  FMUL R20, R20, R97.reuse ;  /* 0x0000006114147220 */ /* 0x080fe20000400000 */
[----:B------:R-:W-:Y:S01]  /*7040*/  FMUL R44, R10, R97 ;  /* 0x000000610a2c7220 */ /* 0x000fe20000400000 */
[----:B------:R-:W-:Y:S01]  /*7050*/  FADD R89, R21, R80 ;  /* 0x0000005015597221 */ /* 0x000fe20000000000 */
[----:B------:R-:W-:Y:S01]  /*7060*/  HADD2.F32 R90, -RZ, R45.H0_H0 ;  /* 0x2000002dff5a7230 */ /* 0x000fe20000004100 */
[----:B------:R-:W-:Y:S01]  /*7070*/  F2FP.SATFINITE.E4M3.F32.PACK_AB_MERGE_C R81, RZ, R81, RZ ;  /* 0x00000051ff51723e */ /* 0x000fe200048070ff */
[-C--:B------:R-:W-:Y:S01]  /*7080*/  FMUL R23, R92, R97.reuse ;  /* 0x000000615c177220 */ /* 0x080fe20000400000 */
[----:B------:R-:W-:Y:S01]  /*7090*/  F2FP.SATFINITE.E4M3.F32.PACK_AB_MERGE_C R80, RZ, R20, RZ ;  /* 0x00000014ff50723e */ /* 0x000fe200048070ff */
[----:B------:R-:W-:Y:S01]  /*70a0*/  HADD2.F32 R6, -RZ, R6.H0_H0 ;  /* 0x20000006ff067230 */ /* 0x000fe20000004100 */
[----:B------:R-:W-:Y:S01]  /*70b0*/  F2FP.SATFINITE.E4M3.F32.PACK_AB_MERGE_C R42, RZ, R42, RZ ;  /* 0x0000002aff2a723e */ /* 0x000fe200048070ff */
[----:B------:R-:W-:Y:S01]  /*70c0*/  FMUL R43, R90, R97 ;  /* 0x000000615a2b7220 */ /* 0x000fe20000400000 */
[----:B------:R-:W-:Y:S01]  /*70d0*/  F2FP.SATFINITE.E4M3.F32.PACK_AB_MERGE_C R44, RZ, R44, RZ ;  /* 0x0000002cff2c723e */ /* 0x000fe200048070ff */
[----:B------:R-:W-:Y:S01]  /*70e0*/  BSSY B0, `(.L_x_33777) ;  /* 0x000002a000007945 */ /* 0x000fe20003800000 */
[----:B------:R-:W-:Y:S01]  /*70f0*/  LOP3.LUT R20, R81, 0xffff, RZ, 0xc0, !PT ;  /* 0x0000ffff51147812 */ /* 0x000fe200078ec0ff */
[----:B------:R-:W-:Y:S01]  /*7100*/  HADD2.F32 R88, -RZ, R46.H0_H0 ;  /* 0x2000002eff587230 */ /* 0x000fe20000004100 */
[----:B------:R-:W-:Y:S01]  /*7110*/  LOP3.LUT R82, R80, 0xffff, RZ, 0xc0, !PT ;  /* 0x0000ffff50527812 */ /* 0x000fe200078ec0ff */
[----:B------:R-:W-:Y:S01]  /*7120*/  FADD R79, R6, R79 ;  /* 0x0000004f064f7221 */ /* 0x000fe20000000000 */
[----:B------:R-:W-:-:S02]  /*7130*/  F2FP.SATFINITE.E4M3.F32.PACK_AB_MERGE_C R23, RZ, R23, RZ ;  /* 0x00000017ff17723e */ /* 0x000fc400048070ff */
[----:B------:R-:W-:Y:S02]  /*7140*/  LOP3.LUT R21, R42, 0xffff, RZ, 0xc0, !PT ;  /* 0x0000ffff2a157812 */ /* 0x000fe400078ec0ff */
[----:B------:R-:W-:Y:S02]  /*7150*/  PRMT R83, R44, 0x7104, RZ ;  /* 0x000071042c537816 */ /* 0x000fe400000000ff */
[----:B------:R-:W-:Y:S02]  /*7160*/  LOP3.LUT R20, R20, 0xff, RZ, 0xc0, !PT ;  /* 0x000000ff14147812 */ /* 0x000fe400078ec0ff */
[----:B------:R-:W-:Y:S02]  /*7170*/  LOP3.LUT R113, R82, 0xff, RZ, 0xc0, !PT ;  /* 0x000000ff52717812 */ /* 0x000fe400078ec0ff */
[----:B------:R-:W-:Y:S02]  /*7180*/  LOP3.LUT R91, R21, 0xff, RZ, 0xc0, !PT ;  /* 0x000000ff155b7812 */ /* 0x000fe400078ec0ff */
[----:B------:R-:W-:-:S02]  /*7190*/  PRMT R82, R23, 0x7104, RZ ;  /* 0x0000710417527816 */ /* 0x000fc400000000ff */
[----:B------:R-:W-:Y:S02]  /*71a0*/  F2FP.SATFINITE.E4M3.F32.PACK_AB_MERGE_C R43, RZ, R43, RZ ;  /* 0x0000002bff2b723e */ /* 0x000fe400048070ff */
[----:B------:R-:W-:Y:S02]  /*71b0*/  LOP3.LUT R83, R20, 0xff00, R83, 0xf8, !PT ;  /* 0x0000ff0014537812 */ /* 0x000fe400078ef853 */
[----:B------:R-:W-:Y:S01]  /*71c0*/  LOP3.LUT R20, R91, 0xff00, R82, 0xf8, !PT ;  /* 0x0000ff005b147812 */ /* 0x000fe200078ef852 */
[----:B------:R-:W-:Y:S01]  /*71d0*/  FMUL R91, R6, R97 ;  /* 0x00000061065b7220 */ /* 0x000fe20000400000 */
[----:B------:R-:W-:Y:S02]  /*71e0*/  PRMT R84, R43, 0x7104, RZ ;  /* 0x000071042b547816 */ /* 0x000fe400000000ff */
[----:B------:R-:W-:Y:S01]  /*71f0*/  SHF.R.U32.HI R82, RZ, 0x10, R45 ;  /* 0x00000010ff527819 */ /* 0x000fe2000001162d */
[----:B------:R-:W-:Y:S01]  /*7200*/  FADD R45, R10, R7 ;  /* 0x000000070a2d7221 */ /* 0x000fe20000000000 */
[----:B------:R-:W-:-:S02]  /*7210*/  FMNMX R11, |R6|, R11, !PT ;  /* 0x0000000b060b7209 */ /* 0x000fc40007800200 */
[----:B------:R-:W-:Y:S01]  /*7220*/  LOP3.LUT R21, R113, 0xff00, R84, 0xf8, !PT ;  /* 0x0000ff0071157812 */ /* 0x000fe200078ef854 */
[----:B------:R-:W-:Y:S01]  /*7230*/  HADD2.F32 R84, -RZ, R50.H0_H0 ;  /* 0x20000032ff547230 */ /* 0x000fe20000004100 */
[----:B------:R-:W-:Y:S01]  /*7240*/  FMNMX R113, |R10|, R11, !PT ;  /* 0x0000000b0a717209 */ /* 0x000fe20007800200 */
[----:B------:R-:W-:Y:S01]  /*7250*/  HADD2.F32 R82, -RZ, R82.H0_H0 ;  /* 0x20000052ff527230 */ /* 0x000fe20000004100 */
        /* <DEDUP_REMOVED lines=18> */
.L_x_33778:
[----:B------:R-:W-:Y:S05]  /*7380*/  BSYNC B0 ;  /* 0x0000000000007941 */ /* 0x000fea0003800000 */
.L_x_33777:
[-C--:B------:R-:W-:Y:S01]  /*7390*/  FMUL R29, R88, R97.reuse ;  /* 0x00000061581d7220 */ /* 0x080fe20000400000 */
[-C--:B------:R-:W-:Y:S01]  /*73a0*/  FMUL R19, R84, R97.reuse ;  /* 0x0000006154137220 */ /* 0x080fe20000400000 */
[----:B0-----:R-:W-:Y:S01]  /*73b0*/  FMUL R11, R82, R97 ;  /* 0x00000061520b7220 */ /* 0x001fe20000400000 */
[----:B------:R-:W-:Y:S01]  /*73c0*/  F2FP.SATFINITE.E4M3.F32.PACK_AB_MERGE_C R91, RZ, R91, RZ ;  /* 0x0000005bff5b723e */ /* 0x000fe200048070ff */
[----:B------:R-:W-:Y:S01]  /*73d0*/  BSSY B0, `(.L_x_33779) ;  /* 0x0000023000007945 */ /* 0x000fe20003800000 */
[----:B------:R-:W-:Y:S01]  /*73e0*/  F2FP.SATFINITE.E4M3.F32.PACK_AB_MERGE_C R29, RZ, R29, RZ ;  /* 0x0000001dff1d723e */ /* 0x000fe200048070ff */
[----:B------:R-:W-:Y:S01]  /*73f0*/  FADD R89, R92, R89 ;  /* 0x000000595c597221 */ /* 0x000fe20000000000 */
[----:B------:R-:W-:Y:S01]  /*7400*/  F2FP.SATFINITE.E4M3.F32.PACK_AB_MERGE_C R19, RZ, R19, RZ ;  /* 0x00000013ff13723e */ /* 0x000fe200048070ff */
[----:B------:R-:W-:Y:S01]  /*7410*/  FADD R85, R90, R85 ;  /* 0x000000555a557221 */ /* 0x000fe20000000000 */
[----:B------:R-:W-:Y:S02]  /*7420*/  LOP3.LUT R6, R29, 0xffff, RZ, 0xc0, !PT ;  /* 0x0000ffff1d067812 */ /* 0x000fe400078ec0ff */
[----:B------:R-:W-:Y:S01]  /*7430*/  LOP3.LUT R7, R91, 0xffff, RZ, 0xc0, !PT ;  /* 0x0000ffff5b077812 */ /* 0x000fe200078ec0ff */
[----:B------:R-:W-:Y:S01]  /*7440*/  IMAD.U32 R5, R19, 0x10000, RZ ;  /* 0x0001000013057824 */ /* 0x000fe200078e00ff */
[----:B------:R-:W-:Y:S01]  /*7450*/  F2FP.SATFINITE.E4M3.F32.PACK_AB_MERGE_C R11, RZ, R11, RZ ;  /* 0x0000000bff0b723e */ /* 0x000fe200048070ff */
[----:B------:R-:W-:Y:S01]  /*7460*/  IMAD.SHL.U32 R6, R6, 0x1000000, RZ ;  /* 0x0100000006067824 */ /* 0x000fe200078e00ff */
[----:B------:R-:W-:-:S02]  /*7470*/  FMNMX R113, |R92|, R113, !PT ;  /* 0x000000715c717209 */ /* 0x000fc40007800200 */
[----:B------:R-:W-:Y:S02]  /*7480*/  LOP3.LUT R7, R7, 0xff, RZ, 0xc0, !PT ;  /* 0x000000ff07077812 */ /* 0x000fe400078ec0ff */
[----:B------:R-:W-:Y:S02]  /*7490*/  PRMT R10, R11, 0x7104, RZ ;  /* 0x000071040b0a7816 */ /* 0x000fe400000000ff */
[----:B------:R-:W-:Y:S02]  /*74a0*/  LOP3.LUT R5, R5, 0xff0000, RZ, 0xc0, !PT ;  /* 0x00ff000005057812 */ /* 0x000fe400078ec0ff */
[----:B------:R-:W-:Y:S02]  /*74b0*/  LOP3.LUT R10, R7, 0xff00, R10, 0xf8, !PT ;  /* 0x0000ff00070a7812 */ /* 0x000fe400078ef80a */
[----:B------:R-:W-:Y:S02]  /*74c0*/  FMNMX R113, |R90|, R113, !PT ;  /* 0x000000715a717209 */ /* 0x000fe40007800200 */
[----:B------:R-:W-:Y:S01]  /*74d0*/  LOP3.LUT R5, R6, R83, R5, 0xfe, !PT ;  /* 0x0000005306057212 */ /* 0x000fe200078efe05 */
[----:B------:R-:W-:Y:S06]  /*74e0*/  @P1 BRA `(.L_x_33780) ;  /* 0x0000000000441947 */ /* 0x000fec0003800000 */
[----:B------:R-:W-:Y:S01]  /*74f0*/  IADD3 R6, R109, 0x1e, -R96 ;  /* 0x0000001e6d067810 */ /* 0x000fe20007ffe860 */
[----:B------:R-:W-:Y:S01]  /*7500*/  IMAD.U32 R77, R77, 0x10000, RZ ;  /* 0x000100004d4d7824 */ /* 0x000fe200078e00ff */
[----:B------:R-:W-:Y:S01]  /*7510*/  LOP3.LUT R48, R48, 0xffff, RZ, 0xc0, !PT ;  /* 0x0000ffff30307812 */ /* 0x000fe200078ec0ff */
[----:B------:R-:W-:Y:S01]  /*7520*/  IMAD R83, R103, 0x6, RZ ;  /* 0x0000000667537824 */ /* 0x000fe200078e02ff */
[----:B------:R-:W-:Y:S01]  /*7530*/  LOP3.LUT R6, R6, 0x1f, RZ, 0xc0, !PT ;  /* 0x0000001f06067812 */ /* 0x000fe200078ec0ff */
[----:B------:R-:W-:Y:S01]  /*7540*/  IMAD.SHL.U32 R9, R60, 0x100, RZ ;  /* 0x000001003c097824 */ /* 0x000fe200078e00ff */
[----:B------:R-:W-:Y:S02]  /*7550*/  LOP3.LUT R77, R77, 0xff0000, RZ, 0xc0, !PT ;  /* 0x00ff00004d4d7812 */ /* 0x000fe400078ec0ff */
[----:B------:R-:W-:-:S03]  /*7560*/  IADD3 R6, P2, R6, R111, RZ ;  /* 0x0000006f06067210 */ /* 0x000fc60007f5e0ff */
[----:B------:R-:W-:Y:S02]  /*7570*/  IMAD R48, R48, 0x1000000, R77 ;  /* 0x0100000030307824 */ /* 0x000fe400078e024d */
[----:B------:R-:W-:-:S03]  /*7580*/  IMAD.X R7, RZ, RZ, R93, P2 ;  /* 0x000000ffff077224 */ /* 0x000fc600010e065d */
[----:B------:R-:W-:Y:S01]  /*7590*/  LOP3.LUT R48, R48, 0xffff, R9, 0xf8, !PT ;  /* 0x0000ffff30307812 */ /* 0x000fe200078ef809 */
[----:B------:R-:W-:-:S04]  /*75a0*/  IMAD.WIDE.U32 R6, R105, 0x6, R6 ;  /* 0x0000000669067825 */ /* 0x000fc800078e0006 */
[----:B------:R-:W-:Y:S01]  /*75b0*/  IMAD.IADD R7, R83, 0x1, R7 ;  /* 0x0000000153077824 */ /* 0x000fe200078e0207 */
[----:B------:R-:W-:-:S04]  /*75c0*/  LEA R8, P2, R6, R95, 0x2 ;  /* 0x0000005f06087211 */ /* 0x000fc800078410ff */
[----:B------:R-:W-:Y:S02]  /*75d0*/  LEA.HI.X R9, R6, R94, R7, 0x2, P2 ;  /* 0x0000005e06097211 */ /* 0x000fe400010f1407 */
[----:B------:R-:W-:-:S05]  /*75e0*/  LOP3.LUT R7, R48, 0xff, R15, 0xf8, !PT ;  /* 0x000000ff30077812 */ /* 0x000fca00078ef80f */
[----:B------:R0:W-:Y:S02]  /*75f0*/  STG.E desc[UR6][R8.64], R7 ;  /* 0x0000000708007986 */ /* 0x0001e4000c101906 */
.L_x_33780:
[----:B------:R-:W-:Y:S05]  /*7600*/  BSYNC B0 ;  /* 0x0000000000007941 */ /* 0x000fea0003800000 */
.L_x_33779:
[----:B------:R-:W-:Y:S04]  /*7610*/  BSSY B0, `(.L_x_33781) ;  /* 0x0000013000007945 */ /* 0x000fe80003800000 */
[----:B------:R-:W-:Y:S05]  /*7620*/  @P1 BRA `(.L_x_33782) ;  /* 0x0000000000441947 */ /* 0x000fea0003800000 */
[----:B------:R-:W-:Y:S01]  /*7630*/  IADD3 R6, R109, 0x1e, -R96 ;  /* 0x0000001e6d067810 */ /* 0x000fe20007ffe860 */
        /* <DEDUP_REMOVED lines=16> */
.L_x_33782:
[----:B------:R-:W-:Y:S05]  /*7740*/  BSYNC B0 ;  /* 0x0000000000007941 */ /* 0x000fea0003800000 */
.L_x_33781:
[----:B------:R-:W-:Y:S01]  /*7750*/  SHF.R.U64 R78, R46, 0x10, R47 ;  /* 0x000000102e4e7819 */ /* 0x000fe2000000122f */
[----:B------:R-:W-:Y:S01]  /*7760*/  HADD2.F32 R46, -RZ, R47.H0_H0 ;  /* 0x2000002fff2e7230 */ /* 0x000fe20000004100 */
[----:B------:R-:W-:Y:S01]  /*7770*/  SHF.R.U64 R60, R50, 0x10, R51 ;  /* 0x00000010323c7819 */ /* 0x000fe20000001233 */
[----:B------:R-:W-:Y:S01]  /*7780*/  HADD2.F32 R48, -RZ, R51.H0_H0 ;  /* 0x20000033ff307230 */ /* 0x000fe20000004100 */
[----:B------:R-:W-:Y:S01]  /*7790*/  SHF.R.U32.HI R76, RZ, 0x10, R47 ;  /* 0x00000010ff4c7819 */ /* 0x000fe2000001162f */
[----:B------:R-:W-:Y:S01]  /*77a0*/  HADD2.F32 R78, -RZ, R78.H0_H0 ;  /* 0x2000004eff4e7230 */ /* 0x000fe20000004100 */
[----:B------:R-:W-:Y:S01]  /*77b0*/  SHF.R.U32.HI R50, RZ, 0x10, R51 ;  /* 0x00000010ff327819 */ /* 0x000fe20000011633 */
[-C--:B------:R-:W-:Y:S01]  /*77c0*/  FMUL R51, R46, R97.reuse ;  /* 0x000000612e337220 */ /* 0x080fe20000400000 */
[----:B------:R-:W-:Y:S01]  /*77d0*/  FMUL R47, R48, R97 ;  /* 0x00000061302f7220 */ /* 0x000fe20000400000 */
[----:B01----:R-:W-:Y:S01]  /*77e0*/  IADD3 R9, R102, 0x2, R109 ;  /* 0x0000000266097810 */ /* 0x003fe20007ffe06d */
[----:B------:R-:W-:-:S02]  /*77f0*/  HADD2.F32 R60, -RZ, R60.H0_H0 ;  /* 0x2000003cff3c7230 */ /* 0x000fc40000004100 */
[----:B------:R-:W-:Y:S01]  /*7800*/  FMUL R90, R78, R97 ;  /* 0x000000614e5a7220 */ /* 0x000fe20000400000 */
[----:B------:R-:W-:Y:S01]  /*7810*/  F2FP.SATFINITE.E4M3.F32.PACK_AB_MERGE_C R51, RZ, R51, RZ ;  /* 0x00000033ff33723e */ /* 0x000fe200048070ff */
[----:B------:R-:W-:Y:S01]  /*7820*/  HADD2.F32 R76, -RZ, R76.H0_H0 ;  /* 0x2000004cff4c7230 */ /* 0x000fe20000004100 */
[----:B------:R-:W-:Y:S01]  /*7830*/  F2FP.SATFINITE.E4M3.F32.PACK_AB_MERGE_C R47, RZ, R47, RZ ;  /* 0x0000002fff2f723e */ /* 0x000fe200048070ff */
[----:B------:R-:W-:Y:S01]  /*7840*/  HADD2.F32 R50, -RZ, R50.H0_H0 ;  /* 0x20000032ff327230 */ /* 0x000fe20000004100 */
[----:B------:R-:W-:Y:S01]  /*7850*/  LOP3.LUT R9, R9, 0x1f, RZ, 0xc0, !PT ;  /* 0x0000001f09097812 */ /* 0x000fe200078ec0ff */
[-C--:B------:R-:W-:Y:S01]  /*7860*/  FMUL R77, R60, R97.reuse ;  /* 0x000000613c4d7220 */ /* 0x080fe20000400000 */
[----:B------:R-:W-:Y:S01]  /*7870*/  LOP3.LUT R6, R51, 0xffff, RZ, 0xc0, !PT ;  /* 0x0000ffff33067812 */ /* 0x000fe200078ec0ff */
[----:B------:R-:W-:Y:S02]  /*7880*/  IMAD.U32 R3, R47, 0x10000, RZ ;  /* 0x000100002f037824 */ /* 0x000fe400078e00ff */
[-C--:B------:R-:W-:Y:S01]  /*7890*/  FMUL R83, R76, R97.reuse ;  /* 0x000000614c537220 */ /* 0x080fe20000400000 */
[----:B------:R0:W1:Y:S01]  /*78a0*/  SHFL.IDX PT, R7, R27, R9, 0x1f ;  /* 0x00001f091b077589 */ /* 0x00006200000e0000 */
[----:B------:R-:W-:Y:S01]  /*78b0*/  F2FP.SATFINITE.E4M3.F32.PACK_AB_MERGE_C R90, RZ, R90, RZ ;  /* 0x0000005aff5a723e */ /* 0x000fe200048070ff */
[----:B------:R-:W-:Y:S01]  /*78c0*/  IMAD.SHL.U32 R8, R6, 0x1000000, RZ ;  /* 0x0100000006087824 */ /* 0x000fe200078e00ff */
[----:B------:R-:W-:Y:S01]  /*78d0*/  LOP3.LUT R3, R3, 0xff0000, RZ, 0xc0, !PT ;  /* 0x00ff000003037812 */ /* 0x000fe200078ec0ff */
[----:B------:R-:W2:Y:S01]  /*78e0*/  SHFL.IDX PT, R17, R16, R9, 0x1f ;  /* 0x00001f0910117589 */ /* 0x000ea200000e0000 */
[----:B------:R-:W-:Y:S01]  /*78f0*/  FMUL R6, R50, R97 ;  /* 0x0000006132067220 */ /* 0x000fe20000400000 */
[----:B------:R-:W-:Y:S01]  /*7900*/  F2FP.SATFINITE.E4M3.F32.PACK_AB_MERGE_C R77, RZ, R77, RZ ;  /* 0x0000004dff4d723e */ /* 0x000fe200048070ff */
[----:B------:R-:W-:Y:S01]  /*7910*/  BSSY B0, `(.L_x_33783) ;  /* 0x0000025000007945 */ /* 0x000fe20003800000 */
[----:B------:R-:W3:Y:S01]  /*7920*/  SHFL.IDX PT, R26, R26, R9, 0x1f ;  /* 0x00001f091a1a7589 */ /* 0x000ee200000e0000 */
[----:B------:R-:W-:Y:S01]  /*7930*/  LOP3.LUT R3, R8, R21, R3, 0xfe, !PT ;  /* 0x0000001508037212 */ /* 0x000fe200078efe03 */
[----:B------:R-:W-:Y:S01]  /*7940*/  FADD R79, R82, R79 ;  /* 0x0000004f524f7221 */ /* 0x000fe20000000000 */
[----:B------:R-:W-:Y:S01]  /*7950*/  F2FP.SATFINITE.E4M3.F32.PACK_AB_MERGE_C R83, RZ, R83, RZ ;  /* 0x00000053ff53723e */ /* 0x000fe200048070ff */
[----:B------:R-:W4:Y:S01]  /*7960*/  S2R R61, SR_CTAID.X ;  /* 0x00000000003d7919 */ /* 0x000f220000002500 */
[----:B------:R-:W-:Y:S01]  /*7970*/  F2FP.SATFINITE.E4M3.F32.PACK_AB_MERGE_C R21, RZ, R6, RZ ;  /* 0x00000006ff15723e */ /* 0x000fe200048070ff */
[----:B------:R-:W-:Y:S01]  /*7980*/  IMAD.U32 R6, R77, 0x10000, RZ ;  /* 0x000100004d067824 */ /* 0x000fe200078e00ff */
[----:B------:R-:W-:-:S02]  /*7990*/  LOP3.LUT R13, R90, 0xffff, RZ, 0xc0, !PT ;  /* 0x0000ffff5a0d7812 */ /* 0x000fc400078ec0ff */
[----:B------:R-:W-:Y:S01]  /*79a0*/  LOP3.LUT R15, R83, 0xffff, RZ, 0xc0, !PT ;  /* 0x0000ffff530f7812 */ /* 0x000fe200078ec0ff */
[----:B------:R-:W-:Y:S01]  /*79b0*/  IMAD.U32 R8, R21, 0x10000, RZ ;  /* 0x0001000015087824 */ /* 0x000fe200078e00ff */
[----:B------:R-:W-:Y:S01]  /*79c0*/  LOP3.LUT R6, R6, 0xff0000, RZ, 0xc0, !PT ;  /* 0x00ff000006067812 */ /* 0x000fe200078ec0ff */
[----:B------:R-:W-:Y:S01]  /*79d0*/  IMAD.SHL.U32 R13, R13, 0x1000000, RZ ;  /* 0x010000000d0d7824 */ /* 0x000fe200078e00ff */
[----:B------:R-:W-:Y:S01]  /*79e0*/  FMNMX R113, |R82|, R113, !PT ;  /* 0x0000007152717209 */ /* 0x000fe20007800200 */
[----:B0-----:R-:W-:Y:S01]  /*79f0*/  IMAD.SHL.U32 R27, R15, 0x1000000, RZ ;  /* 0x010000000f1b7824 */ /* 0x001fe200078e00ff */
[----:B------:R-:W-:Y:S01]  /*7a00*/  LOP3.LUT R8, R8, 0xff0000, RZ, 0xc0, !PT ;  /* 0x00ff000008087812 */ /* 0x000fe200078ec0ff */
[----:B-1----:R-:W-:Y:S01]  /*7a10*/  FADD R0, R0, R7 ;  /* 0x0000000700007221 */ /* 0x002fe20000000000 */
[----:B------:R-:W-:Y:S02]  /*7a20*/  LOP3.LUT R15, R13, R20, R6, 0xfe, !PT ;  /* 0x000000140d0f7212 */ /* 0x000fe400078efe06 */
[----:B------:R-:W-:Y:S01]  /*7a30*/  LOP3.LUT R13, R27, R10, R8, 0xfe, !PT ;  /* 0x0000000a1b0d7212 */ /* 0x000fe200078efe08 */
[----:B--2---:R-:W-:Y:S01]  /*7a40*/  FADD R24, R24, R17 ;  /* 0x0000001118187221 */ /* 0x004fe20000000000 */
[----:B------:R-:W-:Y:S01]  /*7a50*/  LEA R6, P1, R105, R126, 0x3 ;  /* 0x0000007e69067211 */ /* 0x000fe200078218ff */
[----:B------:R0:W1:Y:S01]  /*7a60*/  SHFL.IDX PT, R27, R32, R9, 0x1f ;  /* 0x00001f09201b7589 */ /* 0x00006200000e0000 */
[--C-:B------:R-:W-:Y:S01]  /*7a70*/  SHF.R.U32.HI R10, RZ, 0x8, R109.reuse ;  /* 0x00000008ff0a7819 */ /* 0x100fe2000001166d */
[----:B---3--:R-:W-:Y:S01]  /*7a80*/  FADD R25, R25, R26 ;  /* 0x0000001a19197221 */ /* 0x008fe20000000000 */
[----:B------:R-:W-:-:S02]  /*7a90*/  IADD3 R20, R102, 0x3, R109 ;  /* 0x0000000366147810 */ /* 0x000fc40007ffe06d */
        /* <DEDUP_REMOVED lines=9> */
[----:B0-----:R-:W-:Y:S02]  /*7b30*/  LEA.HI.X R9, R6, R94, R7, 0x2, P1 ;  /* 0x0000005e06097211 */ /* 0x001fe400008f1407 */
[----:B------:R-:W-:-:S05]  /*7b40*/  LOP3.LUT R35, R40, 0xff, R35, 0xf8, !PT ;  /* 0x000000ff28237812 */ /* 0x000fca00078ef823 */
[----:B------:R2:W-:Y:S02]  /*7b50*/  STG.E desc[UR6][R8.64], R35 ;  /* 0x0000002308007986 */ /* 0x0005e4000c101906 */
.L_x_33784:
[----:B------:R-:W-:Y:S05]  /*7b60*/  BSYNC B0 ;  /* 0x0000000000007941 */ /* 0x000fea0003800000 */
.L_x_33783:
[----:B------:R-:W-:Y:S04]  /*7b70*/  BSSY B0, `(.L_x_33785) ;  /* 0x000000e000007945 */ /* 0x000fe80003800000 */
[----:B------:R-:W-:Y:S05]  /*7b80*/  @P0 BRA `(.L_x_33786) ;  /* 0x0000000000300947 */ /* 0x000fea0003800000 */
[----:B------:R-:W-:Y:S01]  /*7b90*/  IMAD.U32 R22, R22, 0x10000, RZ ;  /* 0x0001000016167824 */ /* 0x000fe200078e00ff */
[----:B------:R-:W-:Y:S01]  /*7ba0*/  LOP3.LUT R74, R74, 0xffff, RZ, 0xc0, !PT ;  /* 0x0000ffff4a4a7812 */ /* 0x000fe200078ec0ff */
[----:B------:R-:W-:-:S03]  /*7bb0*/  IMAD.SHL.U32 R16, R37, 0x100, RZ ;  /* 0x0000010025107824 */ /* 0x000fc600078e00ff */
[----:B0-2---:R-:W-:Y:S02]  /*7bc0*/  LOP3.LUT R9, R22, 0xff0000, RZ, 0xc0, !PT ;  /* 0x00ff000016097812 */ /* 0x005fe400078ec0ff */
        /* <DEDUP_REMOVED lines=8> */
.L_x_33786:
[----:B------:R-:W-:Y:S05]  /*7c50*/  BSYNC B0 ;  /* 0x0000000000007941 */ /* 0x000fea0003800000 */
.L_x_33785:
[----:B------:R-:W-:Y:S04]  /*7c60*/  BSSY B0, `(.L_x_33787) ;  /* 0x0000012000007945 */ /* 0x000fe80003800000 */
[----:B------:R-:W-:Y:S05]  /*7c70*/  @P0 BRA `(.L_x_33788) ;  /* 0x0000000000400947 */ /* 0x000fea0003800000 */
[----:B------:R-:W-:Y:S01]  /*7c80*/  IMAD.U32 R49, R49, 0x10000, RZ ;  /* 0x0001000031317824 */ /* 0x000fe200078e00ff */
[--C-:B0-23--:R-:W-:Y:S01]  /*7c90*/  SHF.R.U64 R9, R52, 0x1, R53.reuse ;  /* 0x0000000134097819 */ /* 0x10dfe20000001235 */
        /* <DEDUP_REMOVED lines=14> */
.L_x_33788:
[----:B------:R-:W-:Y:S05]  /*7d80*/  BSYNC B0 ;  /* 0x0000000000007941 */ /* 0x000fea0003800000 */
.L_x_33787:
[----:B------:R-:W-:Y:S04]  /*7d90*/  BSSY B0, `(.L_x_33789) ;  /* 0x000000f000007945 */ /* 0x000fe80003800000 */
[----:B------:R-:W-:Y:S05]  /*7da0*/  @P0 BRA `(.L_x_33790) ;  /* 0x0000000000340947 */ /* 0x000fea0003800000 */
[----:B------:R-:W-:Y:S01]  /*7db0*/  IMAD.U32 R38, R38, 0x10000, RZ ;  /* 0x0001000026267824 */ /* 0x000fe200078e00ff */
[----:B------:R-:W-:Y:S01]  /*7dc0*/  LOP3.LUT R31, R31, 0xffff, RZ, 0xc0, !PT ;  /* 0x0000ffff1f1f7812 */ /* 0x000fe200078ec0ff */
[----:B---3--:R-:W-:Y:S02]  /*7dd0*/  IMAD R17, R103, 0x3, RZ ;  /* 0x0000000367117824 */ /* 0x008fe400078e02ff */
        /* <DEDUP_REMOVED lines=10> */
.L_x_33790:
[----:B------:R-:W-:Y:S05]  /*7e80*/  BSYNC B0 ;  /* 0x0000000000007941 */ /* 0x000fea0003800000 */
.L_x_33789:
[----:B------:R-:W-:Y:S04]  /*7e90*/  BSSY B0, `(.L_x_33791) ;  /* 0x0000010000007945 */ /* 0x000fe80003800000 */
[----:B------:R-:W-:Y:S05]  /*7ea0*/  @P0 BRA `(.L_x_33792) ;  /* 0x0000000000380947 */ /* 0x000fea0003800000 */
[----:B------:R-:W-:Y:S01]  /*7eb0*/  IMAD.U32 R80, R80, 0x10000, RZ ;  /* 0x0001000050507824 */ /* 0x000fe200078e00ff */
[----:B------:R-:W-:Y:S02]  /*7ec0*/  LOP3.LUT R91, R91, 0xffff, RZ, 0xc0, !PT ;  /* 0x0000ffff5b5b7812 */ /* 0x000fe400078ec0ff */
[----:B0-23--:R-:W-:Y:S02]  /*7ed0*/  LOP3.LUT R9, R52, 0xfffffffc, RZ, 0xc0, !PT ;  /* 0xfffffffc34097812 */ /* 0x00dfe400078ec0ff */
[----:B------:R-:W-:Y:S02]  /*7ee0*/  LOP3.LUT R80, R80, 0xff0000, RZ, 0xc0, !PT ;  /* 0x00ff000050507812 */ /* 0x000fe400078ec0ff */
[----:B------:R-:W-:Y:S02]  /*7ef0*/  LOP3.LUT R17, R53, 0x3fffffff, RZ, 0xc0, !PT ;  /* 0x3fffffff35117812 */ /* 0x000fe400078ec0ff */
[----:B------:R-:W-:Y:S01]  /*7f00*/  IADD3 R16, P1, R6, R9, RZ ;  /* 0x0000000906107210 */ /* 0x000fe20007f3e0ff */
        /* <DEDUP_REMOVED lines=8> */
.L_x_33792:
[----:B------:R-:W-:Y:S05]  /*7f90*/  BSYNC B0 ;  /* 0x0000000000007941 */ /* 0x000fea0003800000 */
.L_x_33791:
[----:B------:R-:W-:Y:S04]  /*7fa0*/  BSSY B0, `(.L_x_33793) ;  /* 0x0000011000007945 */ /* 0x000fe80003800000 */
[----:B------:R-:W-:Y:S05]  /*7fb0*/  @P0 BRA `(.L_x_33794) ;  /* 0x00000000003c0947 */ /* 0x000fea0003800000 */
[----:B------:R-:W-:Y:S01]  /*7fc0*/  IMAD.U32 R43, R43, 0x10000, RZ ;  /* 0x000100002b2b7824 */ /* 0x000fe200078e00ff */
[----:B------:R-:W-:Y:S01]  /*7fd0*/  LOP3.LUT R11, R11, 0xffff, RZ, 0xc0, !PT ;  /* 0x0000ffff0b0b7812 */ /* 0x000fe200078ec0ff */
[----:B0-23--:R-:W-:Y:S02]  /*7fe0*/  IMAD.MOV.U32 R8, RZ, RZ, R6 ;  /* 0x000000ffff087224 */ /* 0x00dfe400078e0006 */
        /* <DEDUP_REMOVED lines=12> */
.L_x_33794:
[----:B------:R-:W-:Y:S05]  /*80b0*/  BSYNC B0 ;  /* 0x0000000000007941 */ /* 0x000fea0003800000 */
.L_x_33793:
        /* <DEDUP_REMOVED lines=17> */
.L_x_33796:
[----:B------:R-:W-:Y:S05]  /*81d0*/  BSYNC B0 ;  /* 0x0000000000007941 */ /* 0x000fea0003800000 */
.L_x_33795:
[----:B------:R-:W-:Y:S04]  /*81e0*/  BSSY B0, `(.L_x_33797) ;  /* 0x000000f000007945 */ /* 0x000fe80003800000 */
[----:B------:R-:W-:Y:S05]  /*81f0*/  @P0 BRA `(.L_x_33798) ;  /* 0x0000000000340947 */ /* 0x000fea0003800000 */
[----:B------:R-:W-:Y:S01]  /*8200*/  IMAD.U32 R51, R51, 0x10000, RZ ;  /* 0x0001000033337824 */ /* 0x000fe200078e00ff */
[----:B------:R-:W-:Y:S01]  /*8210*/  LOP3.LUT R83, R83, 0xffff, RZ, 0xc0, !PT ;  /* 0x0000ffff53537812 */ /* 0x000fe200078ec0ff */
[----:B------:R-:W-:-:S03]  /*8220*/  IMAD.WIDE.U32 R6, R105, 0x7, R6 ;  /* 0x0000000769067825 */ /* 0x000fc600078e0006 */
[----:B0-23--:R-:W-:Y:S01]  /*8230*/  LOP3.LUT R8, R51, 0xff0000, RZ, 0xc0, !PT ;  /* 0x00ff000033087812 */ /* 0x00dfe200078ec0ff */
        /* <DEDUP_REMOVED lines=9> */
.L_x_33798:
[----:B------:R-:W-:Y:S05]  /*82d0*/  BSYNC B0 ;  /* 0x0000000000007941 */ /* 0x000fea0003800000 */
.L_x_33797:
[----:B------:R-:W5:Y:S01]  /*82e0*/  S2UR UR5, SR_CgaCtaId ;  /* 0x00000000000579c3 */ /* 0x000f620000008800 */
[----:B------:R-:W-:Y:S01]  /*82f0*/  FMNMX R113, |R84|, R113, !PT ;  /* 0x0000007154717209 */ /* 0x000fe20007800200 */
[----:B------:R-:W-:Y:S01]  /*8300*/  ULDC UR4, c[0x0][0x0] ;  /* 0x0000000000047ab9 */ /* 0x000fe20000000800 */
[----:B------:R-:W-:Y:S01]  /*8310*/  SHF.R.U32.HI R6, RZ, 0x8, R109 ;  /* 0x00000008ff067819 */ /* 0x000fe2000001166d */
[----:B----4-:R-:W-:Y:S01]  /*8320*/  IMAD R61, R61, UR4, RZ ;  /* 0x000000043d3d7c24 */ /* 0x010fe2000f8e02ff */
[----:B------:R-:W-:Y:S01]  /*8330*/  FMNMX R113, |R60|, R113, !PT ;  /* 0x000000713c717209 */ /* 0x000fe20007800200 */
[----:B0-23--:R-:W-:Y:S02]  /*8340*/  IMAD.SHL.U32 R8, R10, 0x20, RZ ;  /* 0x000000200a087824 */ /* 0x00dfe400078e00ff */
[----:B------:R-:W-:Y:S01]  /*8350*/  FADD R45, R84, R45 ;  /* 0x0000002d542d7221 */ /* 0x000fe20000000000 */
[----:B------:R-:W-:Y:S01]  /*8360*/  IMAD.IADD R10, R109, 0x1, -R96 ;  /* 0x000000016d0a7824 */ /* 0x000fe200078e0a60 */
[C---:B------:R-:W-:Y:S01]  /*8370*/  FMNMX R113, |R48|.reuse, R113, !PT ;  /* 0x0000007130717209 */ /* 0x040fe20007800200 */
[----:B------:R-:W-:Y:S01]  /*8380*/  FADD R85, R48, R85 ;  /* 0x0000005530557221 */ /* 0x000fe20000000000 */
[----:B------:R-:W-:Y:S01]  /*8390*/  FADD R89, R60, R89 ;  /* 0x000000593c597221 */ /* 0x000fe20000000000 */
[----:B------:R-:W-:Y:S01]  /*83a0*/  FADD R79, R50, R79 ;  /* 0x0000004f324f7221 */ /* 0x000fe20000000000 */
[----:B------:R-:W-:Y:S01]  /*83b0*/  LEA.HI R61, R61, R6, RZ, 0x18 ;  /* 0x000000063d3d7211 */ /* 0x000fe200078fc0ff */
[----:B------:R-:W-:Y:S01]  /*83c0*/  UMOV UR4, 0x400 ;  /* 0x0000040000047882 */ /* 0x000fe20000000000 */
[----:B------:R-:W-:Y:S01]  /*83d0*/  LOP3.LUT R18, RZ, R18, RZ, 0x33, !PT ;  /* 0x00000012ff127212 */ /* 0x000fe200078e33ff */
[----:B------:R-:W-:Y:S01]  /*83e0*/  UIADD3 UR4, UR4, 0x20, URZ ;  /* 0x0000002004047890 */ /* 0x000fe2000fffe03f */
[----:B------:R-:W-:Y:S01]  /*83f0*/  LOP3.LUT R6, R8, 0xffffffe0, R109, 0xe2, !PT ;  /* 0xffffffe008067812 */ /* 0x000fe200078ee26d */
[----:B------:R-:W-:Y:S01]  /*8400*/  FADD R21, R88, R45 ;  /* 0x0000002d58157221 */ /* 0x000fe20000000000 */
[----:B------:R-:W-:Y:S01]  /*8410*/  LOP3.LUT R9, R10, 0x1f, RZ, 0xc0, !PT ;  /* 0x0000001f0a097812 */ /* 0x000fe200078ec0ff */
[----:B------:R-:W-:Y:S01]  /*8420*/  FADD R23, R46, R85 ;  /* 0x000000552e177221 */ /* 0x000fe20000000000 */
[----:B------:R-:W-:Y:S01]  /*8430*/  FMNMX R19, |R50|, R113, !PT ;  /* 0x0000007132137209 */ /* 0x000fe20007800200 */
[----:B------:R-:W-:Y:S01]  /*8440*/  FADD R89, R78, R89 ;  /* 0x000000594e597221 */ /* 0x000fe20000000000 */
[----:B------:R-:W-:Y:S01]  /*8450*/  LOP3.LUT R20, R20, 0x1f, RZ, 0xc0, !PT ;  /* 0x0000001f14147812 */ /* 0x000fe200078ec0ff */
[----:B------:R-:W-:Y:S01]  /*8460*/  FADD R79, R76, R79 ;  /* 0x0000004f4c4f7221 */ /* 0x000fe20000000000 */
[----:B------:R-:W-:Y:S01]  /*8470*/  LEA R61, P2, R61, R18, 0x5 ;  /* 0x000000123d3d7211 */ /* 0x000fe200078428ff */
[----:B------:R-:W-:Y:S01]  /*8480*/  VIADD R7, R10, 0xffffffff ;  /* 0xffffffff0a077836 */ /* 0x000fe20000000000 */
[----:B------:R-:W-:Y:S01]  /*8490*/  LOP3.LUT R18, RZ, R36, RZ, 0x33, !PT ;  /* 0x00000024ff127212 */ /* 0x000fe200078e33ff */
[----:B-----5:R-:W-:Y:S01]  /*84a0*/  ULEA UR4, UR5, UR4, 0x18 ;  /* 0x0000000405047291 */ /* 0x020fe2000f8ec03f */
[----:B------:R-:W-:Y:S01]  /*84b0*/  FMNMX R19, |R88|, R19, !PT ;  /* 0x0000001358137209 */ /* 0x000fe20007800200 */
[----:B------:R-:W-:Y:S01]  /*84c0*/  IMAD R17, R6, 0x21, R9 ;  /* 0x0000002106117824 */ /* 0x000fe200078e0209 */
[----:B------:R-:W-:Y:S01]  /*84d0*/  LEA R131, P0, R54, R131, 0x3 ;  /* 0x0000008336837211 */ /* 0x000fe200078018ff */
[C---:B------:R-:W-:Y:S01]  /*84e0*/  VIADD R11, R10.reuse, 0x1e ;  /* 0x0000001e0a0b7836 */ /* 0x040fe20000000000 */
[----:B------:R-:W-:Y:S01]  /*84f0*/  SHFL.IDX PT, R21, R21, R20, 0x1f ;  /* 0x00001f1415157589 */ /* 0x000fe200000e0000 */
[----:B------:R-:W-:Y:S01]  /*8500*/  VIADD R8, R10, 0x1d ;  /* 0x0000001d0a087836 */ /* 0x000fe20000000000 */
[----:B------:R-:W-:Y:S01]  /*8510*/  FMNMX R19, |R78|, R19, !PT ;  /* 0x000000134e137209 */ /* 0x000fe20007800200 */
[----:B------:R-:W-:Y:S01]  /*8520*/  IMAD.X R18, RZ, RZ, R18, P2 ;  /* 0x000000ffff127224 */ /* 0x000fe200010e0612 */
[----:B------:R-:W-:Y:S01]  /*8530*/  SHFL.IDX PT, R16, R89, R20, 0x1f ;  /* 0x00001f1459107589 */ /* 0x000fe200000e0000 */
[----:B------:R-:W-:Y:S01]  /*8540*/  LOP3.LUT R9, R7, 0x1f, RZ, 0xc0, !PT ;  /* 0x0000001f07097812 */ /* 0x000fe200078ec0ff */
[----:B------:R-:W-:Y:S01]  /*8550*/  ULDC.64 UR12, c[0x0][0x228] ;  /* 0x00008a00000c7ab9 */ /* 0x000fe20000000a00 */
[----:B------:R-:W-:Y:S01]  /*8560*/  LEA R7, R17, UR4, 0x3 ;  /* 0x0000000411077c11 */ /* 0x000fe2000f8e18ff */
[----:B------:R-:W0:Y:S01]  /*8570*/  SHFL.IDX PT, R23, R23, R20, 0x1f ;  /* 0x00001f1417177589 */ /* 0x000e2200000e0000 */
[----:B------:R-:W-:Y:S01]  /*8580*/  LOP3.LUT R17, R11, 0x1f, RZ, 0xc0, !PT ;  /* 0x0000001f0b117812 */ /* 0x000fe200078ec0ff */
[----:B------:R-:W-:Y:S01]  /*8590*/  IMAD R9, R6, 0x21, R9 ;  /* 0x0000002106097824 */ /* 0x000fe200078e0209 */
[----:B------:R-:W-:Y:S01]  /*85a0*/  LOP3.LUT R11, R8, 0x1f, RZ, 0xc0, !PT ;  /* 0x0000001f080b7812 */ /* 0x000fe200078ec0ff */
[----:B------:R2:W3:Y:S01]  /*85b0*/  SHFL.IDX PT, R22, R79, R20, 0x1f ;  /* 0x00001f144f167589 */ /* 0x0004e200000e0000 */
[----:B------:R-:W-:Y:S01]  /*85c0*/  FMNMX R19, |R46|, R19, !PT ;  /* 0x000000132e137209 */ /* 0x000fe20007800200 */
[C---:B------:R-:W-:Y:S01]  /*85d0*/  IMAD R17, R6.reuse, 0x21, R17 ;  /* 0x0000002106117824 */ /* 0x040fe200078e0211 */
[----:B------:R-:W-:Y:S01]  /*85e0*/  LEA R9, R9, UR4, 0x3 ;  /* 0x0000000409097c11 */ /* 0x000fe2000f8e18ff */
[----:B------:R-:W-:Y:S01]  /*85f0*/  IMAD R8, R6, 0x21, R11 ;  /* 0x0000002106087824 */ /* 0x000fe200078e020b */
[----:B------:R-:W-:Y:S01]  /*8600*/  FMNMX R76, |R76|, R19, !PT ;  /* 0x000000134c4c7209 */ /* 0x000fe20007800200 */
[----:B------:R-:W-:Y:S01]  /*8610*/  STS.64 [R7], R62 ;  /* 0x0000003e07007388 */ /* 0x000fe20000000a00 */
[----:B------:R-:W-:Y:S01]  /*8620*/  LEA R11, R17, UR4, 0x3 ;  /* 0x00000004110b7c11 */ /* 0x000fe2000f8e18ff */
[----:B-1----:R-:W-:Y:S01]  /*8630*/  FADD R27, R28, R27 ;  /* 0x0000001b1c1b7221 */ /* 0x002fe20000000000 */
[----:B------:R-:W-:Y:S01]  /*8640*/  LEA R17, R8, UR4, 0x3 ;  /* 0x0000000408117c11 */ /* 0x000fe2000f8e18ff */
[----:B------:R-:W-:Y:S01]  /*8650*/  STS.64 [R9], R68 ;  /* 0x0000004409007388 */ /* 0x000fe20000000a00 */
[----:B--2---:R-:W-:Y:S01]  /*8660*/  LEA.HI.X R20, R54, R129, R55, 0x3, P0 ;  /* 0x0000008136147211 */ /* 0x004fe200000f1c37 */
[----:B------:R-:W-:Y:S01]  /*8670*/  USHF.L.U64.HI UR8, UR9, 0x2, UR10 ;  /* 0x0000000209087899 */ /* 0x000fe2000801020a */
[----:B------:R-:W-:Y:S01]  /*8680*/  ISETP.GT.U32.AND P0, PT, R61, -0x21, PT ;  /* 0xffffffdf3d00780c */ /* 0x000fe20003f04070 */
[----:B------:R-:W-:Y:S01]  /*8690*/  STS.64 [R11], R58 ;  /* 0x0000003a0b007388 */ /* 0x000fe20000000a00 */
[----:B------:R-:W-:Y:S01]  /*86a0*/  LEA R8, P1, R131, UR12, 0x5 ;  /* 0x0000000c83087c11 */ /* 0x000fe2000f8228ff */
[----:B------:R-:W-:Y:S01]  /*86b0*/  USHF.L.U32 UR5, UR9, 0x2, URZ ;  /* 0x0000000209057899 */ /* 0x000fe2000800063f */
[----:B------:R-:W-:Y:S01]  /*86c0*/  ISETP.GT.U32.AND.EX P0, PT, R18, -0x1, PT, P0 ;  /* 0xffffffff1200780c */ /* 0x000fe20003f04100 */
[----:B------:R1:W-:Y:S01]  /*86d0*/  STS.64 [R17], R4 ;  /* 0x0000000411007388 */ /* 0x0003e20000000a00 */
[----:B------:R-:W-:Y:S01]  /*86e0*/  BSSY B0, `(.L_x_33799) ;  /* 0x000007a000007945 */ /* 0x000fe20003800000 */
[----:B0-----:R-:W-:Y:S01]  /*86f0*/  FADD R26, R0, R23 ;  /* 0x00000017001a7221 */ /* 0x001fe20000000000 */
[----:B------:R-:W-:Y:S01]  /*8700*/  SEL R19, R61, 0xffffffdf, P0 ;  /* 0xffffffdf3d137807 */ /* 0x000fe20000000000 */
[----:B------:R-:W-:Y:S01]  /*8710*/  FADD R24, R24, R21 ;  /* 0x0000001518187221 */ /* 0x000fe20000000000 */
[----:B------:R-:W-:Y:S01]  /*8720*/  BAR.SYNC.DEFER_BLOCKING 0x0 ;  /* 0x0000000000007b1d */ /* 0x000fe20000010000 */
[----:B------:R-:W-:Y:S01]  /*8730*/  ISETP.GE.U32.AND P0, PT, R102, R100, PT ;  /* 0x000000646600720c */ /* 0x000fe20003f06070 */
[----:B------:R-:W-:Y:S01]  /*8740*/  FADD R25, R25, R16 ;  /* 0x0000001019197221 */ /* 0x000fe20000000000 */
[----:B------:R-:W-:Y:S01]  /*8750*/  LOP3.LUT R19, RZ, R19, RZ, 0x33, !PT ;  /* 0x00000013ff137212 */ /* 0x000fe200078e33ff */
[----:B---3--:R-:W-:Y:S01]  /*8760*/  FADD R27, R27, R22 ;  /* 0x000000161b1b7221 */ /* 0x008fe20000000000 */
[----:B-1----:R-:W-:-:S02]  /*8770*/  SHF.R.U32.HI R5, RZ, 0x1, R109 ;  /* 0x00000001ff057819 */ /* 0x002fc4000001166d */
[----:B------:R-:W-:Y:S02]  /*8780*/  LEA.HI.X R4, R131, UR13, R20, 0x5, P1 ;  /* 0x0000000d83047c11 */ /* 0x000fe400088f2c14 */
[----:B------:R-:W-:Y:S01]  /*8790*/  LOP3.LUT R0, R5, 0x70, RZ, 0xc0, !PT ;  /* 0x0000007005007812 */ /* 0x000fe200078ec0ff */
[----:B------:R-:W-:-:S04]  /*87a0*/  IMAD.IADD R5, R19, 0x1, -R102 ;  /* 0x0000000113057824 */ /* 0x000fc800078e0a66 */
        /* <DEDUP_REMOVED lines=16> */
.L_x_33803:
        /* <DEDUP_REMOVED lines=11> */
[----:B------:R-:W-:Y:S02]  /*8960*/  IMAD R10, R6, 0x21, R41 ;  /* 0x00000021060a7824 */ /* 0x000fe400078e0229 */
[----:B------:R-:W-:Y:S01]  /*8970*/  IMAD.IADD R41, R102, 0x1, R39 ;  /* 0x0000000166297824 */ /* 0x000fe200078e0227 */
        /* <DEDUP_REMOVED lines=11> */
[----:B------:R-:W-:-:S03]  /*8a30*/  @!P3 IADD3 R33, P6, R33, R38, RZ ;  /* 0x000000262121b210 */ /* 0x000fc60007fde0ff */
        /* <DEDUP_REMOVED lines=18> */
[----:B------:R0:W-:Y:S01]  /*8b60*/  @!P3 STG.E.64 desc[UR6][R32.64], R22 ;  /* 0x000000162000b986 */ /* 0x0001e2000c101b06 */
[----:B------:R-:W-:Y:S02]  /*8b70*/  ISETP.NE.AND P3, PT, R16, RZ, PT ;  /* 0x000000ff1000720c */ /* 0x000fe40003f65270 */
[----:B------:R-:W-:Y:S01]  /*8b80*/  @!P4 LEA.HI.X R37, R37, R4, R10, 0x3, P6 ;  /* 0x000000042525c211 */ /* 0x000fe200030f1c0a */
[----:B-1----:R0:W-:Y:S01]  /*8b90*/  @!P5 STG.E.64 desc[UR6][R34.64], R28 ;  /* 0x0000001c2200d986 */ /* 0x0021e2000c101b06 */
[----:B------:R-:W-:Y:S01]  /*8ba0*/  VIADD R10, R43, 0x1f ;  /* 0x0000001f2b0a7836 */ /* 0x000fe20000000000 */
[----:B------:R-:W-:Y:S02]  /*8bb0*/  IADD3.X R40, R40, UR8, RZ, P2, !PT ;  /* 0x0000000828287c10 */ /* 0x000fe400097fe4ff */
[----:B---3--:R0:W-:Y:S06]  /*8bc0*/  @!P4 STG.E.64 desc[UR6][R36.64], R30 ;  /* 0x0000001e2400c986 */ /* 0x0081ec000c101b06 */
[----:B------:R-:W-:Y:S05]  /*8bd0*/  @P3 BRA `(.L_x_33803) ;  /* 0xfffffffc00343947 */ /* 0x000fea000383ffff */
.L_x_33802:
[----:B------:R-:W-:Y:S05]  /*8be0*/  BSYNC B1 ;  /* 0x0000000000017941 */ /* 0x000fea0003800000 */
.L_x_33801:
        /* <DEDUP_REMOVED lines=15> */
.L_x_33805:
[----:B------:R-:W-:Y:S05]  /*8ce0*/  BSYNC B1 ;  /* 0x0000000000017941 */ /* 0x000fea0003800000 */
.L_x_33804:
[----:B------:R-:W-:Y:S01]  /*8cf0*/  IADD3.X R40, R40, UR8, RZ, P3, !PT ;  /* 0x0000000828287c10 */ /* 0x000fe20009ffe4ff */
[----:B------:R-:W-:Y:S06]  /*8d00*/  @!P2 BRA `(.L_x_33800) ;  /* 0x00000000005ca947 */ /* 0x000fec0003800000 */
[----:B------:R-:W-:Y:S01]  /*8d10*/  VIADD R16, R10, 0xffffffff ;  /* 0xffffffff0a107836 */ /* 0x000fe20000000000 */
[----:B------:R-:W-:-:S04]  /*8d20*/  IADD3 R39, R39, 0x1, R102 ;  /* 0x0000000127277810 */ /* 0x000fc80007ffe066 */
[----:B------:R-:W-:Y:S01]  /*8d30*/  LOP3.LUT R16, R16, 0x1f, RZ, 0xc0, !PT ;  /* 0x0000001f10107812 */ /* 0x000fe200078ec0ff */
[----:B------:R-:W-:-:S03]  /*8d40*/  IMAD R39, R6, 0x21, R39 ;  /* 0x0000002106277824 */ /* 0x000fc600078e0227 */
[----:B------:R-:W-:Y:S02]  /*8d50*/  ISETP.GE.U32.AND P1, PT, R16, R101, PT ;  /* 0x000000651000720c */ /* 0x000fe40003f26070 */
[----:B------:R-:W-:-:S11]  /*8d60*/  LEA R39, R39, UR4, 0x3 ;  /* 0x0000000427277c11 */ /* 0x000fd6000f8e18ff */
        /* <DEDUP_REMOVED lines=17> */
.L_x_33800:
[----:B------:R-:W-:Y:S05]  /*8e80*/  BSYNC B0 ;  /* 0x0000000000007941 */ /* 0x000fea0003800000 */
.L_x_33799:
        /* <DEDUP_REMOVED lines=11> */
[----:B01----:R-:W-:Y:S01]  /*8f40*/  IMAD R19, R14, UR10, R15 ;  /* 0x0000000a0e137c24 */ /* 0x003fe2000f8e020f */
        /* <DEDUP_REMOVED lines=16> */
.L_x_33810:
        /* <DEDUP_REMOVED lines=51> */
.L_x_33809:
[----:B------:R-:W-:Y:S05]  /*9380*/  BSYNC B1 ;  /* 0x0000000000017941 */ /* 0x000fea0003800000 */
.L_x_33808:
        /* <DEDUP_REMOVED lines=15> */
.L_x_33812:
[----:B------:R-:W-:Y:S05]  /*9480*/  BSYNC B1 ;  /* 0x0000000000017941 */ /* 0x000fea0003800000 */
.L_x_33811:
        /* <DEDUP_REMOVED lines=25> */
.L_x_33807:
[----:B------:R-:W-:Y:S05]  /*9620*/  BSYNC B0 ;  /* 0x0000000000007941 */ /* 0x000fea0003800000 */
.L_x_33806:
        /* <DEDUP_REMOVED lines=11> */
[----:B012---:R-:W-:Y:S01]  /*96e0*/  IMAD R15, R2, UR10, R3 ;  /* 0x0000000a020f7c24 */ /* 0x007fe2000f8e0203 */
        /* <DEDUP_REMOVED lines=16> */
.L_x_33817:
        /* <DEDUP_REMOVED lines=51> */
.L_x_33816:
[----:B------:R-:W-:Y:S05]  /*9b20*/  BSYNC B1 ;  /* 0x0000000000017941 */ /* 0x000fea0003800000 */
.L_x_33815:
        /* <DEDUP_REMOVED lines=15> */
.L_x_33819:
[----:B------:R-:W-:Y:S05]  /*9c20*/  BSYNC B1 ;  /* 0x0000000000017941 */ /* 0x000fea0003800000 */
.L_x_33818:
        /* <DEDUP_REMOVED lines=25> */
.L_x_33814:
[----:B------:R-:W-:Y:S05]  /*9dc0*/  BSYNC B0 ;  /* 0x0000000000007941 */ /* 0x000fea0003800000 */
.L_x_33813:
        /* <DEDUP_REMOVED lines=10> */
[----:B--2-4-:R-:W-:Y:S02]  /*9e70*/  IMAD R7, R2, UR9, RZ ;  /* 0x0000000902077c24 */ /* 0x014fe4000f8e02ff */
[----:B------:R-:W-:-:S04]  /*9e80*/  IMAD.WIDE.U32 R2, R0, UR9, RZ ;  /* 0x0000000900027c25 */ /* 0x000fc8000f8e00ff */
[----:B------:R-:W-:Y:S01]  /*9e90*/  IMAD R7, R0, UR10, R7 ;  /* 0x0000000a00077c24 */ /* 0x000fe2000f8e0207 */
[----:B------:R-:W-:Y:S06]  /*9ea0*/  @P0 BRA `(.L_x_33821) ;  /* 0x0000000400ac0947 */ /* 0x000fec0003800000 */
[C---:B------:R-:W-:Y:S01]  /*9eb0*/  VIADD R0, R5.reuse, 0xffffffff ;  /* 0xffffffff05007836 */ /* 0x040fe20000000000 */
[----:B------:R-:W-:Y:S01]  /*9ec0*/  LOP3.LUT R32, R5, 0x3, RZ, 0xc0, !PT ;  /* 0x0000000305207812 */ /* 0x000fe200078ec0ff */
[----:B------:R-:W-:Y:S01]  /*9ed0*/  BSSY B1, `(.L_x_33822) ;  /* 0x000003f000017945 */ /* 0x000fe20003800000 */
[----:B------:R-:W-:Y:S02]  /*9ee0*/  IMAD.IADD R29, R3, 0x1, R7 ;  /* 0x00000001031d7824 */ /* 0x000fe400078e0207 */
        /* <DEDUP_REMOVED lines=10> */
.L_x_33824:
        /* <DEDUP_REMOVED lines=12> */
[-C--:B------:R-:W-:Y:S02]  /*a050*/  ISETP.GE.U32.AND P2, PT, R20, R101.reuse, PT ;  /* 0x000000651400720c */ /* 0x080fe40003f46070 */
[----:B------:R-:W-:Y:S02]  /*a060*/  LEA R22, R0, UR4, 0x3 ;  /* 0x0000000400167c11 */ /* 0x000fe4000f8e18ff */
[----:B------:R-:W-:Y:S02]  /*a070*/  ISETP.GE.U32.AND P1, PT, R30, R101, PT ;  /* 0x000000651e00720c */ /* 0x000fe40003f26070 */
[----:B------:R-:W-:Y:S01]  /*a080*/  @!P4 IADD3 R9, P6, R10, R28, RZ ;  /* 0x0000001c0a09c210 */ /* 0x000fe20007fde0ff */
[----:B------:R-:W0:Y:S01]  /*a090*/  @!P4 LDS.64 R2, [R22] ;  /* 0x000000001602c984 */ /* 0x000e220000000a00 */
[----:B------:R-:W-:-:S03]  /*a0a0*/  IADD3 R28, P5, R28, UR5, RZ ;  /* 0x000000051c1c7c10 */ /* 0x000fc6000ffbe0ff */
[----:B------:R-:W1:Y:S01]  /*a0b0*/  @!P3 LDS.64 R10, [R22+0x8] ;  /* 0x00000800160ab984 */ /* 0x000e620000000a00 */
[----:B------:R-:W-:Y:S01]  /*a0c0*/  @!P4 IMAD.X R0, RZ, RZ, R29, P6 ;  /* 0x000000ffff00c224 */ /* 0x000fe200030e061d */
[----:B------:R-:W-:Y:S02]  /*a0d0*/  @!P4 LEA R16, P6, R9, R8, 0x3 ;  /* 0x000000080910c211 */ /* 0x000fe400078c18ff */
[----:B------:R-:W2:Y:S01]  /*a0e0*/  @!P2 LDS.64 R12, [R22+0x10] ;  /* 0x00001000160ca984 */ /* 0x000ea20000000a00 */
[----:B------:R-:W-:Y:S02]  /*a0f0*/  IADD3.X R29, R29, UR8, RZ, P5, !PT ;  /* 0x000000081d1d7c10 */ /* 0x000fe4000affe4ff */
[----:B------:R-:W-:Y:S01]  /*a100*/  @!P4 LEA.HI.X R17, R9, R4, R0, 0x3, P6 ;  /* 0x000000040911c211 */ /* 0x000fe200030f1c00 */
[----:B------:R3:W4:Y:S01]  /*a110*/  @!P1 LDS.64 R14, [R22+0x18] ;  /* 0x00001800160e9984 */ /* 0x0007220000000a00 */
        /* <DEDUP_REMOVED lines=11> */
[----:B------:R-:W-:Y:S02]  /*a1d0*/  @!P2 LEA.HI.X R21, R9, R4, R0, 0x3, P5 ;  /* 0x000000040915a211 */ /* 0x000fe400028f1c00 */
[----:B------:R-:W-:Y:S01]  /*a1e0*/  @!P1 IADD3 R9, P5, R30, R28, RZ ;  /* 0x0000001c1e099210 */ /* 0x000fe20007fbe0ff */
[----:B0-----:R0:W-:Y:S04]  /*a1f0*/  @!P4 STG.E.64 desc[UR6][R16.64], R2 ;  /* 0x000000021000c986 */ /* 0x0011e8000c101b06 */
[----:B------:R-:W-:Y:S01]  /*a200*/  @!P1 IMAD.X R0, RZ, RZ, R29, P5 ;  /* 0x000000ffff009224 */ /* 0x000fe200028e061d */
[C---:B---3--:R-:W-:Y:S01]  /*a210*/  @!P1 LEA R22, P5, R9.reuse, R8, 0x3 ;  /* 0x0000000809169211 */ /* 0x048fe200078a18ff */
[----:B-1----:R0:W-:Y:S03]  /*a220*/  @!P3 STG.E.64 desc[UR6][R18.64], R10 ;  /* 0x0000000a1200b986 */ /* 0x0021e6000c101b06 */
[----:B------:R-:W-:Y:S01]  /*a230*/  @!P1 LEA.HI.X R23, R9, R4, R0, 0x3, P5 ;  /* 0x0000000409179211 */ /* 0x000fe200028f1c00 */
[----:B--2---:R0:W-:Y:S01]  /*a240*/  @!P2 STG.E.64 desc[UR6][R20.64], R12 ;  /* 0x0000000c1400a986 */ /* 0x0041e2000c101b06 */
[----:B------:R-:W-:Y:S01]  /*a250*/  ISETP.NE.AND P2, PT, R5, RZ, PT ;  /* 0x000000ff0500720c */ /* 0x000fe20003f45270 */
[----:B------:R-:W-:-:S02]  /*a260*/  IMAD.IADD R9, R102, 0x1, R7 ;  /* 0x0000000166097824 */ /* 0x000fc400078e0207 */
[----:B----4-:R0:W-:Y:S01]  /*a270*/  @!P1 STG.E.64 desc[UR6][R22.64], R14 ;  /* 0x0000000e16009986 */ /* 0x0101e2000c101b06 */
[----:B------:R-:W-:Y:S01]  /*a280*/  IADD3 R28, P1, R28, UR5, RZ ;  /* 0x000000051c1c7c10 */ /* 0x000fe2000ff3e0ff */
[----:B------:R-:W-:-:S03]  /*a290*/  VIADD R0, R30, 0x1f ;  /* 0x0000001f1e007836 */ /* 0x000fc60000000000 */
[----:B------:R-:W-:-:S05]  /*a2a0*/  IADD3.X R29, R29, UR8, RZ, P1, !PT ;  /* 0x000000081d1d7c10 */ /* 0x000fca0008ffe4ff */
[----:B------:R-:W-:Y:S05]  /*a2b0*/  @P2 BRA `(.L_x_33824) ;  /* 0xfffffffc00342947 */ /* 0x000fea000383ffff */
.L_x_33823:
[----:B------:R-:W-:Y:S05]  /*a2c0*/  BSYNC B1 ;  /* 0x0000000000017941 */ /* 0x000fea0003800000 */
.L_x_33822:
        /* <DEDUP_REMOVED lines=15> */
.L_x_33826:
[----:B------:R-:W-:Y:S05]  /*a3c0*/  BSYNC B1 ;  /* 0x0000000000017941 */ /* 0x000fea0003800000 */
.L_x_33825:
        /* <DEDUP_REMOVED lines=25> */
.L_x_33821:
[----:B------:R-:W-:Y:S05]  /*a560*/  BSYNC B0 ;  /* 0x0000000000007941 */ /* 0x000fea0003800000 */
.L_x_33820:
        /* <DEDUP_REMOVED lines=8> */
[----:B01-3--:R-:W-:Y:S01]  /*a5f0*/  LOP3.LUT R3, R109, 0x1f, RZ, 0xc0, !PT ;  /* 0x0000001f6d037812 */ /* 0x00bfe200078ec0ff */
[----:B------:R-:W0:Y:S01]  /*a600*/  LDS.128 R32, [R0+UR4+0x200] ;  /* 0x0002000400207984 */ /* 0x000e220008000c00 */
[----:B------:R-:W-:Y:S01]  /*a610*/  ULDC.64 UR8, c[0x0][0x258] ;  /* 0x0000960000087ab9 */ /* 0x000fe20000000a00 */
[C---:B------:R-:W-:Y:S01]  /*a620*/  SHF.L.U64.HI R105, R107.reuse, 0x7, R104 ;  /* 0x000000076b697819 */ /* 0x040fe20000010268 */
[----:B------:R-:W-:Y:S01]  /*a630*/  IMAD.SHL.U32 R104, R107, 0x80, RZ ;  /* 0x000000806b687824 */ /* 0x000fe200078e00ff */
[----:B------:R-:W-:Y:S01]  /*a640*/  ISETP.GE.U32.AND P0, PT, R3, R100, PT ;  /* 0x000000640300720c */ /* 0x000fe20003f06070 */
[----:B------:R-:W1:Y:S01]  /*a650*/  LDS.128 R28, [R0+UR4+0x400] ;  /* 0x00040004001c7984 */ /* 0x000e620008000c00 */
[----:B------:R-:W-:Y:S02]  /*a660*/  IMAD R3, R55, UR8, RZ ;  /* 0x0000000837037c24 */ /* 0x000fe4000f8e02ff */
[C---:B------:R-:W-:Y:S01]  /*a670*/  IMAD.WIDE.U32 R104, R54.reuse, UR8, R104 ;  /* 0x0000000836687c25 */ /* 0x040fe2000f8e0068 */
[----:B------:R-:W3:Y:S03]  /*a680*/  LDS.128 R20, [R0+UR4+0x600] ;  /* 0x0006000400147984 */ /* 0x000ee60008000c00 */
[----:B------:R-:W-:Y:S01]  /*a690*/  IMAD R3, R54, UR9, R3 ;  /* 0x0000000936037c24 */ /* 0x000fe2000f8e0203 */
[----:B--2-4-:R-:W2:Y:S03]  /*a6a0*/  LDS.128 R8, [R0+UR4+0x800] ;  /* 0x0008000400087984 */ /* 0x014ea60008000c00 */
[----:B------:R-:W-:Y:S01]  /*a6b0*/  IMAD.IADD R38, R3, 0x1, R105 ;  /* 0x0000000103267824 */ /* 0x000fe200078e0269 */
[----:B------:R-:W4:Y:S01]  /*a6c0*/  @!P0 LDC.64 R36, c[0x0][0x248] ;  /* 0x00009200ff248b82 */ /* 0x000f220000000a00 */
[----:B------:R-:W5:Y:S01]  /*a6d0*/  LDS.128 R4, [R0+UR4+0xa00] ;  /* 0x000a000400047984 */ /* 0x000f620008000c00 */
[----:B------:R-:W-:-:S03]  /*a6e0*/  @!P0 LOP3.LUT R2, R0, 0x1f0, RZ, 0xc0, !PT ;  /* 0x000001f000028812 */ /* 0x000fc600078ec0ff */
[----:B------:R-:W5:Y:S04]  /*a6f0*/  LDS.128 R12, [R0+UR4+0xc00] ;  /* 0x000c0004000c7984 */ /* 0x000f680008000c00 */
[----:B------:R-:W5:Y:S01]  /*a700*/  LDS.128 R16, [R0+UR4+0xe00] ;  /* 0x000e000400107984 */ /* 0x000f620008000c00 */
[----:B0-----:R-:W-:Y:S01]  /*a710*/  FADD R25, R25, R33 ;  /* 0x0000002119197221 */ /* 0x001fe20000000000 */
[----:B----4-:R-:W-:Y:S01]  /*a720*/  @!P0 LEA R3, P1, R104, R36, 0x2 ;  /* 0x0000002468038211 */ /* 0x010fe200078210ff */
[----:B------:R-:W-:Y:S01]  /*a730*/  FADD R33, R26, R34 ;  /* 0x000000221a217221 */ /* 0x000fe20000000000 */
[----:B------:R-:W-:Y:S02]  /*a740*/  FADD R27, R27, R35 ;  /* 0x000000231b1b7221 */ /* 0x000fe40000000000 */
[----:B------:R-:W-:Y:S01]  /*a750*/  @!P0 LEA.HI.X R104, R104, R37, R38, 0x2, P1 ;  /* 0x0000002568688211 */ /* 0x000fe200008f1426 */
[----:B-1----:R-:W-:Y:S01]  /*a760*/  FADD R25, R25, R29 ;  /* 0x0000001d19197221 */ /* 0x002fe20000000000 */
        /* <DEDUP_REMOVED lines=8> */
[----:B--2---:R-:W-:Y:S01]  /*a7f0*/  FADD R25, R25, R9 ;  /* 0x0000000919197221 */ /* 0x004fe20000000000 */
        /* <DEDUP_REMOVED lines=14> */
[----:B------:R-:W-:-:S02]  /*a8e0*/  FADD R27, R27, R19 ;  /* 0x000000131b1b7221 */ /* 0x000fc40000000000 */
[----:B------:R-:W-:Y:S01]  /*a8f0*/  FADD R24, R3, R16 ;  /* 0x0000001003187221 */ /* 0x000fe20000000000 */
[----:B------:R-:W-:-:S05]  /*a900*/  @!P0 IMAD.X R3, RZ, RZ, R104, P1 ;  /* 0x000000ffff038224 */ /* 0x000fca00008e0668 */
[----:B------:R0:W-:Y:S02]  /*a910*/  @!P0 STG.E.128 desc[UR6][R2.64], R24 ;  /* 0x0000001802008986 */ /* 0x0001e4000c101d06 */
.L_x_33828:
[----:B------:R-:W-:Y:S05]  /*a920*/  BSYNC B0 ;  /* 0x0000000000007941 */ /* 0x000fea0003800000 */
.L_x_33827:
[----:B------:R-:W-:Y:S02]  /*a930*/  ULDC.64 UR4, c[0x0][0x238] ;  /* 0x00008e0000047ab9 */ /* 0x000fe40000000a00 */
[----:B------:R-:W-:-:S04]  /*a940*/  ISETP.NE.U32.AND P0, PT, RZ, UR4, PT ;  /* 0x00000004ff007c0c */ /* 0x000fc8000bf05070 */
[----:B------:R-:W-:-:S13]  /*a950*/  ISETP.NE.AND.EX P0, PT, RZ, UR5, PT, P0 ;  /* 0x00000005ff007c0c */ /* 0x000fda000bf05300 */
[----:B------:R-:W-:Y:S05]  /*a960*/  @!P0 BRA `(.L_x_33829) ;  /* 0x0000000000ac8947 */ /* 0x000fea0003800000 */
[----:B01-3--:R-:W0:Y:S01]  /*a970*/  SHFL.DOWN PT, R3, R76, 0x10, 0x1f ;  /* 0x0a001f004c037f89 */ /* 0x00be2200000e0000 */
[----:B------:R-:W-:Y:S01]  /*a980*/  LOP3.LUT P0, RZ, R109, 0x1f, RZ, 0xc0, !PT ;  /* 0x0000001f6dff7812 */ /* 0x000fe2000780c0ff */
[----:B------:R-:W-:-:S12]  /*a990*/  BSSY B0, `(.L_x_33830) ;  /* 0x0000022000007945 */ /* 0x000fd80003800000 */
[----:B------:R-:W1:Y:S01]  /*a9a0*/  @!P0 S2R R4, SR_CgaCtaId ;  /* 0x0000000000048919 */ /* 0x000e620000008800 */
[----:B--2-4-:R-:W-:Y:S02]  /*a9b0*/  @!P0 MOV R9, 0x400 ;  /* 0x0000040000098802 */ /* 0x014fe40000000f00 */
        /* <DEDUP_REMOVED lines=30> */
.L_x_33839:
[----:B-1----:R-:W-:-:S07]  /*aba0*/  FMNMX R5, R2, R5, !PT ;  /* 0x0000000502057209 */ /* 0x002fce0007800000 */
.L_x_33831:
[----:B------:R-:W-:Y:S05]  /*abb0*/  BSYNC B0 ;  /* 0x0000000000007941 */ /* 0x000fea0003800000 */
.L_x_33830:
[----:B------:R-:W-:Y:S01]  /*abc0*/  ISETP.NE.AND P0, PT, R109, RZ, PT ;  /* 0x000000ff6d00720c */ /* 0x000fe20003f05270 */
[----:B------:R-:W-:-:S12]  /*abd0*/  BSSY B0, `(.L_x_33829) ;  /* 0x0000004000007945 */ /* 0x000fd80003800000 */
[----:B------:R-:W-:Y:S05]  /*abe0*/  @P0 BRA `(.L_x_33833) ;  /* 0x0000000000080947 */ /* 0x000fea0003800000 */
[----:B0-----:R-:W0:Y:S02]  /*abf0*/  LDC.64 R2, c[0x0][0x238] ;  /* 0x00008e00ff027b82 */ /* 0x001e240000000a00 */
[----:B0-----:R1:W-:Y:S02]  /*ac00*/  REDG.E.MAX.S32.STRONG.GPU desc[UR6][R2.64], R5 ;  /* 0x000000050200798e */ /* 0x0013e4000d10e386 */
.L_x_33833:
[----:B------:R-:W-:Y:S05]  /*ac10*/  BSYNC B0 ;  /* 0x0000000000007941 */ /* 0x000fea0003800000 */
.L_x_33829:
        /* <DEDUP_REMOVED lines=10> */
[----:B------:R-:W-:-:S07]  /*acc0*/  MOV R6, 0xace0 ;  /* 0x0000ace000067802 */ /* 0x000fce0000000f00 */
[----:B-1234-:R-:W-:Y:S05]  /*acd0*/  CALL.REL.NOINC `($__internal_761_$__cuda_sm20_rcp_rn_f32_slowpath) ;  /* 0x0000000400887944 */ /* 0x01efea0003c00000 */
[----:B------:R-:W-:Y:S01]  /*ace0*/  IMAD.MOV.U32 R5, RZ, RZ, R0 ;  /* 0x000000ffff057224 */ /* 0x000fe200078e0000 */
[----:B------:R-:W-:Y:S06]  /*acf0*/  BRA `(.L_x_33835) ;  /* 0x0000000000107947 */ /* 0x000fec0003800000 */
.L_x_33834:
[----:B------:R-:W1:Y:S02]  /*ad00*/  MUFU.RCP R0, R97 ;  /* 0x0000006100007308 */ /* 0x000e640000001000 */
[----:B-1-3--:R-:W-:-:S04]  /*ad10*/  FFMA R2, R0, R97, -1 ;  /* 0xbf80000000027423 */ /* 0x00afc80000000061 */
[----:B------:R-:W-:-:S04]  /*ad20*/  FADD.FTZ R5, -R2, -RZ ;  /* 0x800000ff02057221 */ /* 0x000fc80000010100 */
[----:B------:R-:W-:-:S07]  /*ad30*/  FFMA R5, R0, R5, R0 ;  /* 0x0000000500057223 */ /* 0x000fce0000000000 */
.L_x_33835:
[----:B------:R-:W0:Y:S02]  /*ad40*/  LDC.64 R2, c[0x0][0x240] ;  /* 0x00009000ff027b82 */ /* 0x000e240000000a00 */
[----:B0-----:R-:W-:Y:S01]  /*ad50*/  STG.E desc[UR6][R2.64], R5 ;  /* 0x0000000502007986 */ /* 0x001fe2000c101906 */
[----:B------:R-:W-:Y:S05]  /*ad60*/  EXIT ;  /* 0x000000000000794d */ /* 0x000fea0003800000 */
.L_x_33832:
[----:B------:R-:W-:Y:S02]  /*ad70*/  IMAD.MOV.U32 R7, RZ, RZ, 0x4 ;  /* 0x00000004ff077424 */ /* 0x000fe400078e00ff */
[----:B------:R-:W-:Y:S02]  /*ad80*/  IMAD.MOV.U32 R9, RZ, RZ, 0x1f ;  /* 0x0000001fff097424 */ /* 0x000fe400078e00ff */
[----:B------:R-:W-:-:S07]  /*ad90*/  IMAD.MOV.U32 R4, RZ, RZ, -0x1 ;  /* 0xffffffffff047424 */ /* 0x000fce00078e00ff */
[----:B01----:R-:W-:Y:S05]  /*ada0*/  WARPSYNC.COLLECTIVE R4, `(.L_x_33836) ;  /* 0x0000000004087348 */ /* 0x003fea0003c00000 */
[----:B-1----:R1:W2:Y:S02]  /*adb0*/  SHFL.DOWN P0, R5, R0, R7, R9 ;  /* 0x0800000700057389 */ /* 0x0022a40000000009 */
[----:B012---:R-:W-:Y:S01]  /*adc0*/  ENDCOLLECTIVE ;  /* 0x000000000000791b */ /* 0x007fe20003800000 */
.L_x_33836:
[----:B------:R-:W-:Y:S02]  /*add0*/  IMAD.MOV.U32 R7, RZ, RZ, 0x2 ;  /* 0x00000002ff077424 */ /* 0x000fe400078e00ff */
[----:B------:R-:W-:-:S05]  /*ade0*/  IMAD.MOV.U32 R3, RZ, RZ, R5 ;  /* 0x000000ffff037224 */ /* 0x000fca00078e0005 */
[----:B------:R-:W-:-:S05]  /*adf0*/  FMNMX R3, R3, R0, !PT ;  /* 0x0000000003037209 */ /* 0x000fca0007800000 */
[----:B------:R-:W-:-:S07]  /*ae00*/  IMAD.MOV.U32 R0, RZ, RZ, R3 ;  /* 0x000000ffff007224 */ /* 0x000fce00078e0003 */
[----:B------:R-:W-:Y:S05]  /*ae10*/  WARPSYNC.COLLECTIVE R4, `(.L_x_33837) ;  /* 0x0000000004087348 */ /* 0x000fea0003c00000 */
[----:B------:R0:W1:Y:S02]  /*ae20*/  SHFL.DOWN P0, R5, R0, R7, R9 ;  /* 0x0800000700057389 */ /* 0x0000640000000009 */
[----:B01----:R-:W-:Y:S01]  /*ae30*/  ENDCOLLECTIVE ;  /* 0x000000000000791b */ /* 0x003fe20003800000 */
.L_x_33837:
[----:B------:R-:W-:Y:S02]  /*ae40*/  IMAD.MOV.U32 R7, RZ, RZ, 0x1 ;  /* 0x00000001ff077424 */ /* 0x000fe400078e00ff */
[----:B------:R-:W-:-:S05]  /*ae50*/  IMAD.MOV.U32 R2, RZ, RZ, R5 ;  /* 0x000000ffff027224 */ /* 0x000fca00078e0005 */
[----:B------:R-:W-:-:S05]  /*ae60*/  FMNMX R2, R3, R2, !PT ;  /* 0x0000000203027209 */ /* 0x000fca0007800000 */
[----:B------:R-:W-:-:S07]  /*ae70*/  IMAD.MOV.U32 R0, RZ, RZ, R2 ;  /* 0x000000ffff007224 */ /* 0x000fce00078e0002 */
[----:B------:R-:W-:Y:S05]  /*ae80*/  WARPSYNC.COLLECTIVE R4, `(.L_x_33838) ;  /* 0x0000000004087348 */ /* 0x000fea0003c00000 */
[----:B------:R0:W1:Y:S02]  /*ae90*/  SHFL.DOWN P0, R5, R0, R7, R9 ;  /* 0x0800000700057389 */ /* 0x0000640000000009 */
[----:B01----:R-:W-:Y:S01]  /*aea0*/  ENDCOLLECTIVE ;  /* 0x000000000000791b */ /* 0x003fe20003800000 */
.L_x_33838:
[----:B------:R-:W-:Y:S05]  /*aeb0*/  BRA `(.L_x_33839) ;  /* 0xfffffffc00387947 */ /* 0x000fea000383ffff */
        .weak           $__internal_760_$__cuda_sm20_div_u64
        .type           $__internal_760_$__cuda_sm20_div_u64,@function
        .size           $__internal_760_$__cuda_sm20_div_u64,($__internal_761_$__cuda_sm20_rcp_rn_f32_slowpath - $__internal_760_$__cuda_sm20_div_u64)
$__internal_760_$__cuda_sm20_div_u64:
        /* <DEDUP_REMOVED lines=67> */
[----:B------:R-:W-:Y:S06]  /*b2f0*/  RET.REL.NODEC R4 `(_ZN18transformer_engine6detail38cast_transpose_fused_kernel_notalignedILb1ELb0ELb0EfNS_16CTDBiasDActParamI6__halfS3_13__nv_fp8_e4m3fEELi4ELi8ENS_5EmptyELPFffRKS6_E0EEEvT3_mmm) ;  /* 0xffffff4c04407950 */ /* 0x000fec0003c3ffff */
        .weak           $__internal_761_$__cuda_sm20_rcp_rn_f32_slowpath
        .type           $__internal_761_$__cuda_sm20_rcp_rn_f32_slowpath,@function
        .size           $__internal_761_$__cuda_sm20_rcp_rn_f32_slowpath,(.L_x_35246 - $__internal_761_$__cuda_sm20_rcp_rn_f32_slowpath)
$__internal_761_$__cuda_sm20_rcp_rn_f32_slowpath:
        /* <DEDUP_REMOVED lines=15> */
.L_x_33840:
        /* <DEDUP_REMOVED lines=33> */
.L_x_33842:
[----:B------:R0:W1:Y:S02]  /*b600*/  MUFU.RCP R0, R97 ;  /* 0x0000006100007308 */ /* 0x0000640000001000 */
.L_x_33841:
[----:B------:R-:W-:Y:S02]  /*b610*/  IMAD.MOV.U32 R2, RZ, RZ, R6 ;  /* 0x000000ffff027224 */ /* 0x000fe400078e0006 */
[----:B------:R-:W-:-:S04]  /*b620*/  IMAD.MOV.U32 R3, RZ, RZ, 0x0 ;  /* 0x00000000ff037424 */ /* 0x000fc800078e00ff */
[----:B0123--:R-:W-:Y:S05]  /*b630*/  RET.REL.NODEC R2 `(_ZN18transformer_engine6detail38cast_transpose_fused_kernel_notalignedILb1ELb0ELb0EfNS_16CTDBiasDActParamI6__halfS3_13__nv_fp8_e4m3fEELi4ELi8ENS_5EmptyELPFffRKS6_E0EEEvT3_mmm) ;  /* 0xffffff4802707950 */ /* 0x00ffea0003c3ffff */
.L_x_33843:
        /* <DEDUP_REMOVED lines=12> */
.L_x_35246:


//--------------------- .text._ZN18transformer_engine6detail38cast_transpose_fused_kernel_notalignedILb1ELb0ELb0EfNS_16CTDBiasDActParamI6__halfS3_13__nv_fp8_e5m2fEELi4ELi8ENS_5EmptyELPFffRKS6_E0EEEvT3_mmm --------------------------
	.section	.text._ZN18transformer_engine6detail38cast_transpose_fused_kernel_notalignedILb1ELb0ELb0EfNS_16CTDBiasDActParamI6__halfS3_13__nv_fp8_e5m2fEELi4ELi8ENS_5EmptyELPFffRKS6_E0EEEvT3_mmm,"ax",@progbits
	.align	128
        .global         _ZN18transformer_engine6detail38cast_transpose_fused_kernel_notalignedILb1ELb0ELb0EfNS_16CTDBiasDActParamI6__halfS3_13__nv_fp8_e5m2fEELi4ELi8ENS_5EmptyELPFffRKS6_E0EEEvT3_mmm
        .type           _ZN18transformer_engine6detail38cast_transpose_fused_kernel_notalignedILb1ELb0ELb0EfNS_16CTDBiasDActParamI6__halfS3_13__nv_fp8_e5m2fEELi4ELi8ENS_5EmptyELPFffRKS6_E0EEEvT3_mmm,@function
        .size           _ZN18transformer_engine6detail38cast_transpose_fused_kernel_notalignedILb1ELb0ELb0EfNS_16CTDBiasDActParamI6__halfS3_13__nv_fp8_e5m2fEELi4ELi8ENS_5EmptyELPFffRKS6_E0EEEvT3_mmm,(.L_x_35248 - _ZN18transformer_engine6detail38cast_transpose_fused_kernel_notalignedILb1ELb0ELb0EfNS_16CTDBiasDActParamI6__halfS3_13__nv_fp8_e5m2fEELi4ELi8ENS_5EmptyELPFffRKS6_E0EEEvT3_mmm)
        .other          _ZN18transformer_engine6detail38cast_transpose_fused_kernel_notalignedILb1ELb0ELb0EfNS_16CTDBiasDActParamI6__halfS3_13__nv_fp8_e5m2fEELi4ELi8ENS_5EmptyELPFffRKS6_E0EEEvT3_mmm,@"STO_CUDA_ENTRY STV_DEFAULT"
_ZN18transformer_engine6detail38cast_transpose_fused_kernel_notalignedILb1ELb0ELb0EfNS_16CTDBiasDActParamI6__halfS3_13__nv_fp8_e5m2fEELi4ELi8ENS_5EmptyELPFffRKS6_E0EEEvT3_mmm:
.text._ZN18transformer_engine6detail38cast_transpose_fused_kernel_notalignedILb1ELb0ELb0EfNS_16CTDBiasDActParamI6__halfS3_13__nv_fp8_e5m2fEELi4ELi8ENS_5EmptyELPFffRKS6_E0EEEvT3_mmm:
        /* <DEDUP_REMOVED lines=20> */
[----:B------:R-:W-:Y:S05]  /*0140*/  CALL.REL.NOINC `($__internal_762_$__cuda_sm20_div_u64) ;  /* 0x000000ac005c7944 */ /* 0x000fea0003c00000 */
        /* <DEDUP_REMOVED lines=9> */
.L_x_33844:
        /* <DEDUP_REMOVED lines=22> */
.L_x_33845:
        /* <DEDUP_REMOVED lines=308> */
[----:B------:R-:W-:Y:S01]  /*1680*/  F2FP.SATFINITE.E5M2.F32.PACK_AB_MERGE_C R31, RZ, R31, RZ ;  /* 0x0000001fff1f723e */ /* 0x000fe200048060ff */
[----:B------:R-:W-:Y:S01]  /*1690*/  HADD2.F32 R21, -RZ, R21.H0_H0 ;  /* 0x20000015ff157230 */ /* 0x000fe20000004100 */
[----:B------:R-:W-:Y:S01]  /*16a0*/  F2FP.SATFINITE.E5M2.F32.PACK_AB_MERGE_C R30, RZ, R30, RZ ;  /* 0x0000001eff1e723e */ /* 0x000fe200048060ff */
[----:B------:R-:W-:Y:S01]  /*16b0*/  HADD2.F32 R20, -RZ, R20.H0_H0 ;  /* 0x20000014ff147230 */ /* 0x000fe20000004100 */
        /* <DEDUP_REMOVED lines=42> */
.L_x_33847:
[----:B------:R-:W-:Y:S05]  /*1960*/  BSYNC B0 ;  /* 0x0000000000007941 */ /* 0x000fea0003800000 */
.L_x_33846:
        /* <DEDUP_REMOVED lines=18> */
.L_x_33849:
[----:B------:R-:W-:Y:S05]  /*1a90*/  BSYNC B0 ;  /* 0x0000000000007941 */ /* 0x000fea0003800000 */
.L_x_33848:
        /* <DEDUP_REMOVED lines=19> */
.L_x_33851:
[----:B------:R-:W-:Y:S05]  /*1bd0*/  BSYNC B0 ;  /* 0x0000000000007941 */ /* 0x000fea0003800000 */
.L_x_33850:
        /* <DEDUP_REMOVED lines=20> */
.L_x_33853:
[----:B------:R-:W-:Y:S05]  /*1d20*/  BSYNC B0 ;  /* 0x0000000000007941 */ /* 0x000fea0003800000 */
.L_x_33852:
        /* <DEDUP_REMOVED lines=20> */
.L_x_33855:
[----:B------:R-:W-:Y:S05]  /*1e70*/  BSYNC B0 ;  /* 0x0000000000007941 */ /* 0x000fea0003800000 */
.L_x_33854:
        /* <DEDUP_REMOVED lines=20> */
.L_x_33857:
[----:B------:R-:W-:Y:S05]  /*1fc0*/  BSYNC B0 ;  /* 0x0000000000007941 */ /* 0x000fea0003800000 */
.L_x_33856:
        /* <DEDUP_REMOVED lines=20> */
.L_x_33859:
[----:B------:R-:W-:Y:S05]  /*2110*/  BSYNC B0 ;  /* 0x0000000000007941 */ /* 0x000fea0003800000 */
.L_x_33858:
[-C--:B------:R-:W-:Y:S01]  /*2120*/  FMUL R106, R64, R97.reuse ;  /* 0x00000061406a7220 */ /* 0x080fe20000400000 */
[-C--:B0--3--:R-:W-:Y:S01]  /*2130*/  FMUL R79, R62, R97.reuse ;  /* 0x000000613e4f7220 */ /* 0x089fe20000400000 */
        /* <DEDUP_REMOVED lines=26> */
.L_x_33861:
[----:B------:R-:W-:Y:S05]  /*22e0*/  BSYNC B0 ;  /* 0x0000000000007941 */ /* 0x000fea0003800000 */
.L_x_33860:
        /* <DEDUP_REMOVED lines=45> */
[----:B------:R-:W-:Y:S01]  /*25c0*/  F2FP.SATFINITE.E5M2.F32.PACK_AB_MERGE_C R3, RZ, R3, RZ ;  /* 0x00000003ff03723e */ /* 0x000fe200048060ff */
[----:B------:R-:W-:Y:S01]  /*25d0*/  IMAD.U32 R73, R73, 0x10000, RZ ;  /* 0x0001000049497824 */ /* 0x000fe200078e00ff */
[----:B------:R-:W-:Y:S02]  /*25e0*/  LOP3.LUT R65, R79, R77, R2, 0xfe, !PT ;  /* 0x0000004d4f417212 */ /* 0x000fe400078efe02 */
[----:B------:R-:W-:-:S02]  /*25f0*/  LOP3.LUT R2, R75, 0xff, RZ, 0xc0, !PT ;  /* 0x000000ff4b027812 */ /* 0x000fc400078ec0ff */
[----:B------:R-:W-:Y:S02]  /*2600*/  F2FP.SATFINITE.E5M2.F32.PACK_AB_MERGE_C R5, RZ, R5, RZ ;  /* 0x00000005ff05723e */ /* 0x000fe400048060ff */
[----:B------:R-:W-:Y:S02]  /*2610*/  LOP3.LUT R2, R2, 0xff00, R69, 0xf8, !PT ;  /* 0x0000ff0002027812 */ /* 0x000fe400078ef845 */
[----:B------:R-:W-:Y:S02]  /*2620*/  LOP3.LUT R69, R5, 0xffff, RZ, 0xc0, !PT ;  /* 0x0000ffff05457812 */ /* 0x000fe400078ec0ff */
[----:B------:R-:W-:Y:S01]  /*2630*/  LOP3.LUT R67, R76, R2, R67, 0xfe, !PT ;  /* 0x000000024c437212 */ /* 0x000fe200078efe43 */
[----:B------:R-:W-:Y:S01]  /*2640*/  FMUL R2, R112, R97 ;  /* 0x0000006170027220 */ /* 0x000fe20000400000 */
[----:B------:R-:W-:Y:S02]  /*2650*/  F2FP.SATFINITE.E5M2.F32.PACK_AB_MERGE_C R4, RZ, R4, RZ ;  /* 0x00000004ff04723e */ /* 0x000fe400048060ff */
[----:B------:R-:W-:-:S02]  /*2660*/  LOP3.LUT R76, R69, 0xff, RZ, 0xc0, !PT ;  /* 0x000000ff454c7812 */ /* 0x000fc400078ec0ff */
[----:B------:R-:W-:Y:S02]  /*2670*/  PRMT R69, R4, 0x7104, RZ ;  /* 0x0000710404457816 */ /* 0x000fe400000000ff */
[----:B------:R-:W-:Y:S02]  /*2680*/  F2FP.SATFINITE.E5M2.F32.PACK_AB_MERGE_C R2, RZ, R2, RZ ;  /* 0x00000002ff02723e */ /* 0x000fe400048060ff */
        /* <DEDUP_REMOVED lines=47> */
[----:B------:R-:W-:Y:S01]  /*2980*/  F2FP.SATFINITE.E5M2.F32.PACK_AB_MERGE_C R46, RZ, R46, RZ ;  /* 0x0000002eff2e723e */ /* 0x000fe200048060ff */
[----:B------:R-:W-:Y:S01]  /*2990*/  FMUL R87, R118, R97 ;  /* 0x0000006176577220 */ /* 0x000fe20000400000 */
[C---:B------:R-:W-:Y:S01]  /*29a0*/  FMNMX R113, |R120|.reuse, R113, !PT ;  /* 0x0000007178717209 */ /* 0x040fe20007800200 */
[----:B------:R-:W-:Y:S01]  /*29b0*/  FADD R111, R120, R111 ;  /* 0x0000006f786f7221 */ /* 0x000fe20000000000 */
[----:B------:R-:W-:-:S02]  /*29c0*/  SHF.R.U64 R122, R44, 0x10, R45 ;  /* 0x000000102c7a7819 */ /* 0x000fc4000000122d */
[----:B------:R-:W-:Y:S02]  /*29d0*/  SHF.R.U64 R120, R42, 0x10, R43 ;  /* 0x000000102a787819 */ /* 0x000fe4000000122b */
[----:B------:R-:W-:Y:S02]  /*29e0*/  F2FP.SATFINITE.E5M2.F32.PACK_AB_MERGE_C R42, RZ, R87, RZ ;  /* 0x00000057ff2a723e */ /* 0x000fe400048060ff */
        /* <DEDUP_REMOVED lines=8> */
[----:B------:R-:W-:Y:S02]  /*2a70*/  F2FP.SATFINITE.E5M2.F32.PACK_AB_MERGE_C R44, RZ, R44, RZ ;  /* 0x0000002cff2c723e */ /* 0x000fe400048060ff */
[----:B------:R-:W-:-:S03]  /*2a80*/  F2FP.SATFINITE.E5M2.F32.PACK_AB_MERGE_C R115, RZ, R115, RZ ;  /* 0x00000073ff73723e */ /* 0x000fc600048060ff */
        /* <DEDUP_REMOVED lines=122> */
[----:B------:R-:W-:Y:S01]  /*3230*/  F2FP.SATFINITE.E5M2.F32.PACK_AB_MERGE_C R89, RZ, R89, RZ ;  /* 0x00000059ff59723e */ /* 0x000fe200048060ff */
[----:B------:R-:W-:Y:S01]  /*3240*/  FMUL R59, R48, R97 ;  /* 0x00000061303b7220 */ /* 0x000fe20000400000 */
[----:B------:R-:W-:Y:S01]  /*3250*/  FADD R91, R29, R106 ;  /* 0x0000006a1d5b7221 */ /* 0x000fe20000000000 */
[----:B------:R-:W-:Y:S01]  /*3260*/  F2FP.SATFINITE.E5M2.F32.PACK_AB_MERGE_C R61, RZ, R61, RZ ;  /* 0x0000003dff3d723e */ /* 0x000fe200048060ff */
[----:B------:R-:W-:Y:S01]  /*3270*/  FMUL R57, R68, R97 ;  /* 0x0000006144397220 */ /* 0x000fe20000400000 */
[----:B------:R-:W-:-:S02]  /*3280*/  LOP3.LUT R47, R89, 0xffff, RZ, 0xc0, !PT ;  /* 0x0000ffff592f7812 */ /* 0x000fc400078ec0ff */
[----:B------:R-:W-:Y:S01]  /*3290*/  F2FP.SATFINITE.E5M2.F32.PACK_AB_MERGE_C R59, RZ, R59, RZ ;  /* 0x0000003bff3b723e */ /* 0x000fe200048060ff */
[----:B------:R-:W-:Y:S01]  /*32a0*/  FADD R91, R48, R91 ;  /* 0x0000005b305b7221 */ /* 0x000fe20000000000 */
[----:B------:R-:W-:Y:S02]  /*32b0*/  LOP3.LUT R48, R47, 0xff, RZ, 0xc0, !PT ;  /* 0x000000ff2f307812 */ /* 0x000fe400078ec0ff */
[----:B------:R-:W-:Y:S02]  /*32c0*/  PRMT R121, R61, 0x7104, RZ ;  /* 0x000071043d797816 */ /* 0x000fe400000000ff */
[----:B------:R-:W-:Y:S02]  /*32d0*/  F2FP.SATFINITE.E5M2.F32.PACK_AB_MERGE_C R57, RZ, R57, RZ ;  /* 0x00000039ff39723e */ /* 0x000fe400048060ff */
        /* <DEDUP_REMOVED lines=23> */
[----:B------:R-:W-:-:S03]  /*3450*/  F2FP.SATFINITE.E5M2.F32.PACK_AB_MERGE_C R45, RZ, R45, RZ ;  /* 0x0000002dff2d723e */ /* 0x000fc600048060ff */
[----:B------:R-:W-:Y:S02]  /*3460*/  F2FP.SATFINITE.E5M2.F32.PACK_AB_MERGE_C R43, RZ, R43, RZ ;  /* 0x0000002bff2b723e */ /* 0x000fe400048060ff */
        /* <DEDUP_REMOVED lines=125> */
[----:B------:R-:W-:Y:S02]  /*3c40*/  F2FP.SATFINITE.E5M2.F32.PACK_AB_MERGE_C R10, RZ, R34, RZ ;  /* 0x00000022ff0a723e */ /* 0x000fe400048060ff */
[----:B------:R-:W-:Y:S02]  /*3c50*/  F2FP.SATFINITE.E5M2.F32.PACK_AB_MERGE_C R14, RZ, R14, RZ ;  /* 0x0000000eff0e723e */ /* 0x000fe400048060ff */
[----:B------:R-:W-:Y:S01]  /*3c60*/  @P3 LEA.HI.X R139, R22, R98, R23, 0x3, P5 ;  /* 0x00000062168b3211 */ /* 0x000fe200028f1c17 */
[----:B------:R-:W-:Y:S01]  /*3c70*/  @P3 IMAD.IADD R23, R20, 0x1, R141 ;  /* 0x0000000114173824 */ /* 0x000fe200078e028d */
[----:B------:R-:W-:Y:S01]  /*3c80*/  LOP3.LUT R15, R10, 0xff, RZ, 0xc0, !PT ;  /* 0x000000ff0a0f7812 */ /* 0x000fe200078ec0ff */
[----:B------:R-:W-:Y:S01]  /*3c90*/  IMAD.SHL.U32 R30, R9, 0x1000000, RZ ;  /* 0x01000000091e7824 */ /* 0x000fe200078e00ff */
[----:B------:R-:W-:-:S02]  /*3ca0*/  LOP3.LUT R20, R14, 0xffff, RZ, 0xc0, !PT ;  /* 0x0000ffff0e147812 */ /* 0x000fc400078ec0ff */
[----:B------:R-:W-:Y:S01]  /*3cb0*/  F2FP.SATFINITE.E5M2.F32.PACK_AB_MERGE_C R9, RZ, R26, RZ ;  /* 0x0000001aff09723e */ /* 0x000fe200048060ff */
[-C--:B------:R-:W-:Y:S01]  /*3cc0*/  FMUL R12, R38, R97.reuse ;  /* 0x00000061260c7220 */ /* 0x080fe20000400000 */
[-C--:B------:R-:W-:Y:S01]  /*3cd0*/  FMUL R56, R56, R97.reuse ;  /* 0x0000006138387220 */ /* 0x080fe20000400000 */
[----:B------:R-:W-:Y:S01]  /*3ce0*/  IMAD.U32 R17, R17, 0x10000, RZ ;  /* 0x0001000011117824 */ /* 0x000fe200078e00ff */
[----:B------:R-:W-:Y:S02]  /*3cf0*/  PRMT R15, R20, 0x7604, R15 ;  /* 0x00007604140f7816 */ /* 0x000fe4000000000f */
[----:B------:R-:W-:Y:S02]  /*3d00*/  LOP3.LUT R20, R9, 0xffff, RZ, 0xc0, !PT ;  /* 0x0000ffff09147812 */ /* 0x000fe400078ec0ff */
[----:B------:R-:W-:Y:S02]  /*3d10*/  F2FP.SATFINITE.E5M2.F32.PACK_AB_MERGE_C R12, RZ, R12, RZ ;  /* 0x0000000cff0c723e */ /* 0x000fe400048060ff */
[----:B------:R-:W-:Y:S01]  /*3d20*/  F2FP.SATFINITE.E5M2.F32.PACK_AB_MERGE_C R11, RZ, R56, RZ ;  /* 0x00000038ff0b723e */ /* 0x000fe200048060ff */
        /* <DEDUP_REMOVED lines=10> */
[----:B------:R-:W-:-:S02]  /*3dd0*/  F2FP.SATFINITE.E5M2.F32.PACK_AB_MERGE_C R16, RZ, R16, RZ ;  /* 0x00000010ff10723e */ /* 0x000fc400048060ff */
        /* <DEDUP_REMOVED lines=12> */
[----:B------:R-:W-:-:S02]  /*3ea0*/  F2FP.SATFINITE.E5M2.F32.PACK_AB_MERGE_C R19, RZ, R19, RZ ;  /* 0x00000013ff13723e */ /* 0x000fc400048060ff */
[----:B------:R-:W-:Y:S02]  /*3eb0*/  F2FP.SATFINITE.E5M2.F32.PACK_AB_MERGE_C R18, RZ, R18, RZ ;  /* 0x00000012ff12723e */ /* 0x000fe400048060ff */
[----:B------:R-:W-:Y:S02]  /*3ec0*/  F2FP.SATFINITE.E5M2.F32.PACK_AB_MERGE_C R8, RZ, R8, RZ ;  /* 0x00000008ff08723e */ /* 0x000fe400048060ff */
        /* <DEDUP_REMOVED lines=9> */
[----:B------:R-:W-:Y:S01]  /*3f60*/  F2FP.SATFINITE.E5M2.F32.PACK_AB_MERGE_C R34, RZ, R34, RZ ;  /* 0x00000022ff22723e */ /* 0x000fe200048060ff */
[----:B------:R-:W-:Y:S01]  /*3f70*/  IMAD.U32 R15, R15, 0x10000, RZ ;  /* 0x000100000f0f7824 */ /* 0x000fe200078e00ff */
[----:B------:R-:W-:Y:S02]  /*3f80*/  F2FP.SATFINITE.E5M2.F32.PACK_AB_MERGE_C R32, RZ, R32, RZ ;  /* 0x00000020ff20723e */ /* 0x000fe400048060ff */
[----:B------:R-:W-:Y:S02]  /*3f90*/  LOP3.LUT R28, R13, 0xffff, RZ, 0xc0, !PT ;  /* 0x0000ffff0d1c7812 */ /* 0x000fe400078ec0ff */
[----:B------:R-:W-:Y:S02]  /*3fa0*/  F2FP.SATFINITE.E5M2.F32.PACK_AB_MERGE_C R31, RZ, R31, RZ ;  /* 0x0000001fff1f723e */ /* 0x000fe400048060ff */
        /* <DEDUP_REMOVED lines=8> */
[----:B------:R-:W-:Y:S01]  /*4030*/  F2FP.SATFINITE.E5M2.F32.PACK_AB_MERGE_C R17, RZ, R17, RZ ;  /* 0x00000011ff11723e */ /* 0x000fe200048060ff */
[----:B------:R-:W-:Y:S01]  /*4040*/  IMAD.U32 R15, R15, 0x10000, RZ ;  /* 0x000100000f0f7824 */ /* 0x000fe200078e00ff */
[----:B------:R-:W-:Y:S02]  /*4050*/  LOP3.LUT R20, R13, 0xffff, RZ, 0xc0, !PT ;  /* 0x0000ffff0d147812 */ /* 0x000fe400078ec0ff */
[----:B------:R-:W-:-:S02]  /*4060*/  @!P0 CS2R R6, SRZ ;  /* 0x0000000000068805 */ /* 0x000fc4000001ff00 */
[----:B------:R-:W-:Y:S01]  /*4070*/  F2FP.SATFINITE.E5M2.F32.PACK_AB_MERGE_C R13, RZ, R60, RZ ;  /* 0x0000003cff0d723e */ /* 0x000fe200048060ff */
        /* <DEDUP_REMOVED lines=10> */
[----:B------:R-:W-:Y:S01]  /*4120*/  F2FP.SATFINITE.E5M2.F32.PACK_AB_MERGE_C R15, RZ, R116, RZ ;  /* 0x00000074ff0f723e */ /* 0x000fe200048060ff */
        /* <DEDUP_REMOVED lines=44> */
.L_x_33863:
[----:B------:R-:W-:Y:S05]  /*43f0*/  BSYNC B0 ;  /* 0x0000000000007941 */ /* 0x000fea0003800000 */
.L_x_33862:
        /* <DEDUP_REMOVED lines=21> */
.L_x_33865:
[----:B------:R-:W-:Y:S05]  /*4550*/  BSYNC B0 ;  /* 0x0000000000007941 */ /* 0x000fea0003800000 */
.L_x_33864:
        /* <DEDUP_REMOVED lines=22> */
.L_x_33867:
[----:B------:R-:W-:Y:S05]  /*46c0*/  BSYNC B0 ;  /* 0x0000000000007941 */ /* 0x000fea0003800000 */
.L_x_33866:
[----:B0----5:R-:W-:Y:S01]  /*46d0*/  HADD2.F32 R18, -RZ, R76.H0_H0 ;  /* 0x2000004cff127230 */ /* 0x021fe20000004100 */
[----:B------:R-:W-:Y:S01]  /*46e0*/  F2FP.SATFINITE.E5M2.F32.PACK_AB_MERGE_C R26, RZ, R26, RZ ;  /* 0x0000001aff1a723e */ /* 0x000fe200048060ff */
        /* <DEDUP_REMOVED lines=8> */
[----:B------:R-:W-:Y:S01]  /*4770*/  F2FP.SATFINITE.E5M2.F32.PACK_AB_MERGE_C R11, RZ, R11, RZ ;  /* 0x0000000bff0b723e */ /* 0x000fe200048060ff */
[----:B------:R-:W-:Y:S01]  /*4780*/  FMUL R9, R14, R97 ;  /* 0x000000610e097220 */ /* 0x000fe20000400000 */
[----:B------:R-:W-:Y:S01]  /*4790*/  F2FP.SATFINITE.E5M2.F32.PACK_AB_MERGE_C R10, RZ, R10, RZ ;  /* 0x0000000aff0a723e */ /* 0x000fe200048060ff */
[----:B------:R-:W-:Y:S01]  /*47a0*/  IMAD.SHL.U32 R29, R8, 0x1000000, RZ ;  /* 0x01000000081d7824 */ /* 0x000fe200078e00ff */
[----:B------:R-:W-:-:S02]  /*47b0*/  F2FP.SATFINITE.E5M2.F32.PACK_AB_MERGE_C R8, RZ, R19, RZ ;  /* 0x00000013ff08723e */ /* 0x000fc400048060ff */
[----:B------:R-:W-:Y:S02]  /*47c0*/  F2FP.SATFINITE.E5M2.F32.PACK_AB_MERGE_C R9, RZ, R9, RZ ;  /* 0x00000009ff09723e */ /* 0x000fe400048060ff */
        /* <DEDUP_REMOVED lines=31> */
.L_x_33869:
[----:B------:R-:W-:Y:S05]  /*49c0*/  BSYNC B0 ;  /* 0x0000000000007941 */ /* 0x000fea0003800000 */
.L_x_33868:
        /* <DEDUP_REMOVED lines=23> */
.L_x_33871:
[----:B------:R-:W-:Y:S05]  /*4b40*/  BSYNC B0 ;  /* 0x0000000000007941 */ /* 0x000fea0003800000 */
.L_x_33870:
        /* <DEDUP_REMOVED lines=10> */
[----:B------:R-:W-:Y:S01]  /*4bf0*/  F2FP.SATFINITE.E5M2.F32.PACK_AB_MERGE_C R17, RZ, R17, RZ ;  /* 0x00000011ff11723e */ /* 0x000fe200048060ff */
[----:B------:R-:W-:Y:S01]  /*4c00*/  HADD2.F32 R34, -RZ, R34.H0_H0 ;  /* 0x20000022ff227230 */ /* 0x000fe20000004100 */
[----:B------:R-:W-:Y:S01]  /*4c10*/  F2FP.SATFINITE.E5M2.F32.PACK_AB_MERGE_C R15, RZ, R15, RZ ;  /* 0x0000000fff0f723e */ /* 0x000fe200048060ff */
        /* <DEDUP_REMOVED lines=8> */
[----:B------:R-:W-:Y:S02]  /*4ca0*/  F2FP.SATFINITE.E5M2.F32.PACK_AB_MERGE_C R13, RZ, R13, RZ ;  /* 0x0000000dff0d723e */ /* 0x000fe400048060ff */
[----:B------:R-:W-:Y:S01]  /*4cb0*/  LOP3.LUT R30, R29, 0xff0000, RZ, 0xc0, !PT ;  /* 0x00ff00001d1e7812 */ /* 0x000fe200078ec0ff */
[----:B------:R-:W-:Y:S01]  /*4cc0*/  FMUL R29, R28, R97 ;  /* 0x000000611c1d7220 */ /* 0x000fe20000400000 */
[----:B------:R-:W-:-:S02]  /*4cd0*/  F2FP.SATFINITE.E5M2.F32.PACK_AB_MERGE_C R5, RZ, R5, RZ ;  /* 0x00000005ff05723e */ /* 0x000fc400048060ff */
[----:B------:R-:W-:Y:S02]  /*4ce0*/  LOP3.LUT R59, R59, R58, R30, 0xfe, !PT ;  /* 0x0000003a3b3b7212 */ /* 0x000fe400078efe1e */
[----:B------:R-:W-:Y:S02]  /*4cf0*/  LOP3.LUT R30, R13, 0xffff, RZ, 0xc0, !PT ;  /* 0x0000ffff0d1e7812 */ /* 0x000fe400078ec0ff */
[----:B------:R-:W-:Y:S02]  /*4d00*/  F2FP.SATFINITE.E5M2.F32.PACK_AB_MERGE_C R19, RZ, R19, RZ ;  /* 0x00000013ff13723e */ /* 0x000fe400048060ff */
[----:B------:R-:W-:Y:S02]  /*4d10*/  LOP3.LUT R31, R5, 0xffff, RZ, 0xc0, !PT ;  /* 0x0000ffff051f7812 */ /* 0x000fe400078ec0ff */
[----:B------:R-:W-:Y:S02]  /*4d20*/  F2FP.SATFINITE.E5M2.F32.PACK_AB_MERGE_C R29, RZ, R29, RZ ;  /* 0x0000001dff1d723e */ /* 0x000fe400048060ff */
        /* <DEDUP_REMOVED lines=28> */
.L_x_33873:
[----:B------:R-:W-:Y:S05]  /*4ef0*/  BSYNC B0 ;  /* 0x0000000000007941 */ /* 0x000fea0003800000 */
.L_x_33872:
        /* <DEDUP_REMOVED lines=23> */
.L_x_33875:
[----:B------:R-:W-:Y:S05]  /*5070*/  BSYNC B0 ;  /* 0x0000000000007941 */ /* 0x000fea0003800000 */
.L_x_33874:
        /* <DEDUP_REMOVED lines=23> */
.L_x_33877:
[----:B------:R-:W-:Y:S05]  /*51f0*/  BSYNC B0 ;  /* 0x0000000000007941 */ /* 0x000fea0003800000 */
.L_x_33876:
        /* <DEDUP_REMOVED lines=10> */
[----:B------:R-:W-:-:S02]  /*52a0*/  F2FP.SATFINITE.E5M2.F32.PACK_AB_MERGE_C R77, RZ, R77, RZ ;  /* 0x0000004dff4d723e */ /* 0x000fc400048060ff */
[----:B------:R-:W-:Y:S01]  /*52b0*/  @!P3 CS2R R44, SRZ ;  /* 0x00000000002cb805 */ /* 0x000fe2000001ff00 */
[-C--:B------:R-:W-:Y:S01]  /*52c0*/  FMUL R60, R88, R97.reuse ;  /* 0x00000061583c7220 */ /* 0x080fe20000400000 */
[----:B------:R-:W-:Y:S01]  /*52d0*/  F2FP.SATFINITE.E5M2.F32.PACK_AB_MERGE_C R78, RZ, R78, RZ ;  /* 0x0000004eff4e723e */ /* 0x000fe200048060ff */
[----:B------:R-:W-:Y:S01]  /*52e0*/  FMUL R61, R84, R97 ;  /* 0x00000061543d7220 */ /* 0x000fe20000400000 */
[----:B0-----:R-:W-:Y:S02]  /*52f0*/  IMAD.U32 R3, R77, 0x10000, RZ ;  /* 0x000100004d037824 */ /* 0x001fe400078e00ff */
[----:B------:R-:W-:Y:S02]  /*5300*/  LOP3.LUT R38, R78, 0xffff, RZ, 0xc0, !PT ;  /* 0x0000ffff4e267812 */ /* 0x000fe400078ec0ff */
[----:B------:R-:W-:Y:S02]  /*5310*/  @!P3 CS2R R50, SRZ ;  /* 0x000000000032b805 */ /* 0x000fe4000001ff00 */
[----:B------:R-:W-:Y:S01]  /*5320*/  F2FP.SATFINITE.E5M2.F32.PACK_AB_MERGE_C R60, RZ, R60, RZ ;  /* 0x0000003cff3c723e */ /* 0x000fe200048060ff */
[----:B------:R-:W5:Y:S01]  /*5330*/  @P3 LDG.E.64 R44, desc[UR6][R134.64] ;  /* 0x00000006862c3981 */ /* 0x000f62000c1e1b00 */
[----:B------:R-:W-:Y:S01]  /*5340*/  F2FP.SATFINITE.E5M2.F32.PACK_AB_MERGE_C R61, RZ, R61, RZ ;  /* 0x0000003dff3d723e */ /* 0x000fe200048060ff */
        /* <DEDUP_REMOVED lines=24> */
[----:B------:R-:W-:Y:S01]  /*54d0*/  F2FP.SATFINITE.E5M2.F32.PACK_AB_MERGE_C R79, RZ, R79, RZ ;  /* 0x0000004fff4f723e */ /* 0x000fe200048060ff */
[----:B------:R-:W-:Y:S01]  /*54e0*/  HADD2.F32 R90, -RZ, R90.H0_H0 ;  /* 0x2000005aff5a7230 */ /* 0x000fe20000004100 */
[----:B------:R-:W-:Y:S02]  /*54f0*/  SHF.R.U64 R80, R80, 0x10, R81 ;  /* 0x0000001050507819 */ /* 0x000fe40000001251 */
[----:B------:R-:W-:Y:S01]  /*5500*/  F2FP.SATFINITE.E5M2.F32.PACK_AB_MERGE_C R76, RZ, R76, RZ ;  /* 0x0000004cff4c723e */ /* 0x000fe200048060ff */
[----:B------:R-:W-:-:S02]  /*5510*/  HADD2.F32 R106, -RZ, R106.H0_H0 ;  /* 0x2000006aff6a7230 */ /* 0x000fc40000004100 */
[----:B------:R-:W-:Y:S01]  /*5520*/  FMUL R48, R90, R97 ;  /* 0x000000615a307220 */ /* 0x000fe20000400000 */
[----:B0-----:R-:W-:Y:S02]  /*5530*/  F2FP.SATFINITE.E5M2.F32.PACK_AB_MERGE_C R22, RZ, R56, RZ ;  /* 0x00000038ff16723e */ /* 0x001fe400048060ff */
[----:B------:R-:W-:Y:S02]  /*5540*/  F2FP.SATFINITE.E5M2.F32.PACK_AB_MERGE_C R23, RZ, R85, RZ ;  /* 0x00000055ff17723e */ /* 0x000fe400048060ff */
        /* <DEDUP_REMOVED lines=8> */
[----:B------:R-:W-:Y:S02]  /*55d0*/  F2FP.SATFINITE.E5M2.F32.PACK_AB_MERGE_C R48, RZ, R48, RZ ;  /* 0x00000030ff30723e */ /* 0x000fe400048060ff */
        /* <DEDUP_REMOVED lines=23> */
[----:B------:R-:W-:Y:S02]  /*5750*/  F2FP.SATFINITE.E5M2.F32.PACK_AB_MERGE_C R72, RZ, R72, RZ ;  /* 0x00000048ff48723e */ /* 0x000fe400048060ff */
[----:B------:R-:W-:Y:S01]  /*5760*/  F2FP.SATFINITE.E5M2.F32.PACK_AB_MERGE_C R73, RZ, R73, RZ ;  /* 0x00000049ff49723e */ /* 0x000fe200048060ff */
        /* <DEDUP_REMOVED lines=17> */
[----:B------:R-:W-:Y:S02]  /*5880*/  F2FP.SATFINITE.E5M2.F32.PACK_AB_MERGE_C R74, RZ, R74, RZ ;  /* 0x0000004aff4a723e */ /* 0x000fe400048060ff */
[----:B------:R-:W-:Y:S01]  /*5890*/  F2FP.SATFINITE.E5M2.F32.PACK_AB_MERGE_C R81, RZ, R81, RZ ;  /* 0x00000051ff51723e */ /* 0x000fe200048060ff */
[C---:B------:R-:W-:Y:S01]  /*58a0*/  FMUL R83, R110.reuse, R97 ;  /* 0x000000616e537220 */ /* 0x040fe20000400000 */
[----:B------:R-:W-:Y:S02]  /*58b0*/  F2FP.SATFINITE.E5M2.F32.PACK_AB_MERGE_C R80, RZ, R80, RZ ;  /* 0x00000050ff50723e */ /* 0x000fe400048060ff */
        /* <DEDUP_REMOVED lines=8> */
[----:B------:R-:W-:Y:S02]  /*5940*/  F2FP.SATFINITE.E5M2.F32.PACK_AB_MERGE_C R83, RZ, R83, RZ ;  /* 0x00000053ff53723e */ /* 0x000fe400048060ff */
        /* <DEDUP_REMOVED lines=11> */
[----:B------:R-:W-:-:S02]  /*5a00*/  F2FP.SATFINITE.E5M2.F32.PACK_AB_MERGE_C R75, RZ, R75, RZ ;  /* 0x0000004bff4b723e */ /* 0x000fc400048060ff */
[----:B------:R-:W-:Y:S02]  /*5a10*/  F2FP.SATFINITE.E5M2.F32.PACK_AB_MERGE_C R106, RZ, R106, RZ ;  /* 0x0000006aff6a723e */ /* 0x000fe400048060ff */
[----:B------:R-:W-:Y:S02]  /*5a20*/  F2FP.SATFINITE.E5M2.F32.PACK_AB_MERGE_C R108, RZ, R108, RZ ;  /* 0x0000006cff6c723e */ /* 0x000fe400048060ff */
        /* <DEDUP_REMOVED lines=27> */
[----:B------:R-:W-:Y:S02]  /*5be0*/  F2FP.SATFINITE.E5M2.F32.PACK_AB_MERGE_C R114, RZ, R98, RZ ;  /* 0x00000062ff72723e */ /* 0x000fe400048060ff */
        /* <DEDUP_REMOVED lines=17> */
[----:B------:R-:W-:Y:S02]  /*5d00*/  F2FP.SATFINITE.E5M2.F32.PACK_AB_MERGE_C R6, RZ, R6, RZ ;  /* 0x00000006ff06723e */ /* 0x000fe400048060ff */
        /* <DEDUP_REMOVED lines=13> */
[----:B------:R-:W-:Y:S02]  /*5de0*/  F2FP.SATFINITE.E5M2.F32.PACK_AB_MERGE_C R85, RZ, R85, RZ ;  /* 0x00000055ff55723e */ /* 0x000fe400048060ff */
        /* <DEDUP_REMOVED lines=25> */
[----:B------:R-:W-:Y:S01]  /*5f80*/  F2FP.SATFINITE.E5M2.F32.PACK_AB_MERGE_C R7, RZ, R7, RZ ;  /* 0x00000007ff07723e */ /* 0x000fe200048060ff */
        /* <DEDUP_REMOVED lines=49> */
.L_x_33879:
[----:B------:R-:W-:Y:S05]  /*62a0*/  BSYNC B0 ;  /* 0x0000000000007941 */ /* 0x000fea0003800000 */
.L_x_33878:
        /* <DEDUP_REMOVED lines=8> */
[----:B------:R-:W-:Y:S01]  /*6330*/  F2FP.SATFINITE.E5M2.F32.PACK_AB_MERGE_C R35, RZ, R35, RZ ;  /* 0x00000023ff23723e */ /* 0x000fe200048060ff */
[----:B------:R-:W-:Y:S01]  /*6340*/  FMUL R22, R14, R97 ;  /* 0x000000610e167220 */ /* 0x000fe20000400000 */
[----:B------:R-:W-:Y:S01]  /*6350*/  F2FP.SATFINITE.E5M2.F32.PACK_AB_MERGE_C R34, RZ, R34, RZ ;  /* 0x00000022ff22723e */ /* 0x000fe200048060ff */
[----:B------:R-:W-:Y:S01]  /*6360*/  HADD2.F32 R84, -RZ, R84.H0_H0 ;  /* 0x20000054ff547230 */ /* 0x000fe20000004100 */
[----:B0-----:R-:W-:Y:S01]  /*6370*/  LOP3.LUT R20, R35, 0xff, RZ, 0xc0, !PT ;  /* 0x000000ff23147812 */ /* 0x001fe200078ec0ff */
[----:B------:R-:W-:Y:S01]  /*6380*/  HADD2.F32 R80, -RZ, R80.H0_H0 ;  /* 0x20000050ff507230 */ /* 0x000fe20000004100 */
[----:B------:R-:W-:-:S02]  /*6390*/  LOP3.LUT R21, R34, 0xffff, RZ, 0xc0, !PT ;  /* 0x0000ffff22157812 */ /* 0x000fc400078ec0ff */
[----:B------:R-:W-:Y:S01]  /*63a0*/  F2FP.SATFINITE.E5M2.F32.PACK_AB_MERGE_C R33, RZ, R33, RZ ;  /* 0x00000021ff21723e */ /* 0x000fe200048060ff */
[-C--:B------:R-:W-:Y:S01]  /*63b0*/  FMUL R40, R84, R97.reuse ;  /* 0x0000006154287220 */ /* 0x080fe20000400000 */
[----:B------:R-:W-:Y:S01]  /*63c0*/  F2FP.SATFINITE.E5M2.F32.PACK_AB_MERGE_C R22, RZ, R22, RZ ;  /* 0x00000016ff16723e */ /* 0x000fe200048060ff */
[----:B------:R-:W-:Y:S01]  /*63d0*/  FMUL R37, R80, R97 ;  /* 0x0000006150257220 */ /* 0x000fe20000400000 */
[----:B------:R-:W-:Y:S02]  /*63e0*/  PRMT R20, R21, 0x7604, R20 ;  /* 0x0000760415147816 */ /* 0x000fe40000000014 */
[----:B------:R-:W-:Y:S02]  /*63f0*/  LOP3.LUT R21, R33, 0xff, RZ, 0xc0, !PT ;  /* 0x000000ff21157812 */ /* 0x000fe400078ec0ff */
[----:B------:R-:W-:Y:S02]  /*6400*/  LOP3.LUT R2, R22, 0xffff, RZ, 0xc0, !PT ;  /* 0x0000ffff16027812 */ /* 0x000fe400078ec0ff */
[----:B------:R-:W-:-:S02]  /*6410*/  SHF.R.U32.HI R73, RZ, 0x10, R3 ;  /* 0x00000010ff497819 */ /* 0x000fc40000011603 */
[----:B------:R-:W-:Y:S02]  /*6420*/  PRMT R21, R2, 0x7604, R21 ;  /* 0x0000760402157816 */ /* 0x000fe40000000015 */
[----:B------:R-:W-:Y:S02]  /*6430*/  F2FP.SATFINITE.E5M2.F32.PACK_AB_MERGE_C R40, RZ, R40, RZ ;  /* 0x00000028ff28723e */ /* 0x000fe400048060ff */
[----:B------:R-:W-:Y:S02]  /*6440*/  F2FP.SATFINITE.E5M2.F32.PACK_AB_MERGE_C R37, RZ, R37, RZ ;  /* 0x00000025ff25723e */ /* 0x000fe400048060ff */
        /* <DEDUP_REMOVED lines=16> */
.L_x_33881:
[----:B------:R-:W-:Y:S05]  /*6550*/  BSYNC B0 ;  /* 0x0000000000007941 */ /* 0x000fea0003800000 */
.L_x_33880:
        /* <DEDUP_REMOVED lines=16> */
[----:B------:R-:W-:Y:S01]  /*6660*/  F2FP.SATFINITE.E5M2.F32.PACK_AB_MERGE_C R72, RZ, R72, RZ ;  /* 0x00000048ff48723e */ /* 0x000fe200048060ff */
[----:B------:R-:W-:Y:S01]  /*6670*/  FADD R79, RZ, R82 ;  /* 0x00000052ff4f7221 */ /* 0x000fe20000000000 */
[----:B------:R-:W-:Y:S01]  /*6680*/  FMNMX R75, |R80|, R49, !PT ;  /* 0x00000031504b7209 */ /* 0x000fe20007800200 */
[----:B------:R-:W-:Y:S01]  /*6690*/  FADD R82, R74, R73 ;  /* 0x000000494a527221 */ /* 0x000fe20000000000 */
[----:B------:R-:W-:Y:S01]  /*66a0*/  F2FP.SATFINITE.E5M2.F32.PACK_AB_MERGE_C R49, RZ, R4, RZ ;  /* 0x00000004ff31723e */ /* 0x000fe200048060ff */
        /* <DEDUP_REMOVED lines=22> */
[----:B------:R-:W-:Y:S01]  /*6810*/  F2FP.SATFINITE.E5M2.F32.PACK_AB_MERGE_C R73, RZ, R73, RZ ;  /* 0x00000049ff49723e */ /* 0x000fe200048060ff */
[----:B------:R-:W-:Y:S01]  /*6820*/  FMUL R41, R38, R97 ;  /* 0x0000006126297220 */ /* 0x000fe20000400000 */
[----:B------:R-:W-:Y:S01]  /*6830*/  F2FP.SATFINITE.E5M2.F32.PACK_AB_MERGE_C R74, RZ, R14, RZ ;  /* 0x0000000eff4a723e */ /* 0x000fe200048060ff */
[----:B------:R-:W-:Y:S01]  /*6840*/  FADD R21, R80, R21 ;  /* 0x0000001550157221 */ /* 0x000fe20000000000 */
[----:B------:R-:W-:Y:S01]  /*6850*/  LOP3.LUT R14, R73, 0xffff, RZ, 0xc0, !PT ;  /* 0x0000ffff490e7812 */ /* 0x000fe200078ec0ff */
[----:B------:R-:W-:Y:S01]  /*6860*/  FADD R80, R84, R12 ;  /* 0x0000000c54507221 */ /* 0x000fe20000000000 */
[----:B------:R-:W-:Y:S01]  /*6870*/  F2FP.SATFINITE.E5M2.F32.PACK_AB_MERGE_C R75, RZ, R75, RZ ;  /* 0x0000004bff4b723e */ /* 0x000fe200048060ff */
[----:B------:R-:W-:Y:S01]  /*6880*/  HADD2.F32 R88, -RZ, R30.H0_H0 ;  /* 0x2000001eff587230 */ /* 0x000fe20000004100 */
[----:B------:R-:W-:Y:S01]  /*6890*/  F2FP.SATFINITE.E5M2.F32.PACK_AB_MERGE_C R41, RZ, R41, RZ ;  /* 0x00000029ff29723e */ /* 0x000fe200048060ff */
        /* <DEDUP_REMOVED lines=22> */
[----:B------:R-:W-:Y:S02]  /*6a00*/  F2FP.SATFINITE.E5M2.F32.PACK_AB_MERGE_C R38, RZ, R38, RZ ;  /* 0x00000026ff26723e */ /* 0x000fe400048060ff */
[----:B------:R-:W-:Y:S01]  /*6a10*/  F2FP.SATFINITE.E5M2.F32.PACK_AB_MERGE_C R39, RZ, R39, RZ ;  /* 0x00000027ff27723e */ /* 0x000fe200048060ff */
        /* <DEDUP_REMOVED lines=16> */
[----:B------:R-:W-:Y:S02]  /*6b20*/  F2FP.SATFINITE.E5M2.F32.PACK_AB_MERGE_C R30, RZ, R30, RZ ;  /* 0x0000001eff1e723e */ /* 0x000fe400048060ff */
[----:B------:R-:W-:Y:S02]  /*6b30*/  F2FP.SATFINITE.E5M2.F32.PACK_AB_MERGE_C R31, RZ, R31, RZ ;  /* 0x0000001fff1f723e */ /* 0x000fe400048060ff */
        /* <DEDUP_REMOVED lines=24> */
.L_x_33883:
[----:B------:R-:W-:Y:S05]  /*6cc0*/  BSYNC B0 ;  /* 0x0000000000007941 */ /* 0x000fea0003800000 */
.L_x_33882:
        /* <DEDUP_REMOVED lines=19> */
.L_x_33885:
[----:B------:R-:W-:Y:S05]  /*6e00*/  BSYNC B0 ;  /* 0x0000000000007941 */ /* 0x000fea0003800000 */
.L_x_33884:
        /* <DEDUP_REMOVED lines=18> */
.L_x_33887:
[----:B------:R-:W-:Y:S05]  /*6f30*/  BSYNC B0 ;  /* 0x0000000000007941 */ /* 0x000fea0003800000 */
.L_x_33886:
        /* <DEDUP_REMOVED lines=19> */
[----:B------:R-:W-:Y:S01]  /*7070*/  F2FP.SATFINITE.E5M2.F32.PACK_AB_MERGE_C R81, RZ, R81, RZ ;  /* 0x00000051ff51723e */ /* 0x000fe200048060ff */
[-C--:B------:R-:W-:Y:S01]  /*7080*/  FMUL R23, R92, R97.reuse ;  /* 0x000000615c177220 */ /* 0x080fe20000400000 */
[----:B------:R-:W-:Y:S01]  /*7090*/  F2FP.SATFINITE.E5M2.F32.PACK_AB_MERGE_C R80, RZ, R20, RZ ;  /* 0x00000014ff50723e */ /* 0x000fe200048060ff */
[----:B------:R-:W-:Y:S01]  /*70a0*/  HADD2.F32 R6, -RZ, R6.H0_H0 ;  /* 0x20000006ff067230 */ /* 0x000fe20000004100 */
[----:B------:R-:W-:Y:S01]  /*70b0*/  F2FP.SATFINITE.E5M2.F32.PACK_AB_MERGE_C R42, RZ, R42, RZ ;  /* 0x0000002aff2a723e */ /* 0x000fe200048060ff */
[----:B------:R-:W-:Y:S01]  /*70c0*/  FMUL R43, R90, R97 ;  /* 0x000000615a2b7220 */ /* 0x000fe20000400000 */
[----:B------:R-:W-:Y:S01]  /*70d0*/  F2FP.SATFINITE.E5M2.F32.PACK_AB_MERGE_C R44, RZ, R44, RZ ;  /* 0x0000002cff2c723e */ /* 0x000fe200048060ff */
[----:B------:R-:W-:Y:S01]  /*70e0*/  BSSY B0, `(.L_x_33888) ;  /* 0x000002a000007945 */ /* 0x000fe20003800000 */
[----:B------:R-:W-:Y:S01]  /*70f0*/  LOP3.LUT R20, R81, 0xffff, RZ, 0xc0, !PT ;  /* 0x0000ffff51147812 */ /* 0x000fe200078ec0ff */
[----:B------:R-:W-:Y:S01]  /*7100*/  HADD2.F32 R88, -RZ, R46.H0_H0 ;  /* 0x2000002eff587230 */ /* 0x000fe20000004100 */
[----:B------:R-:W-:Y:S01]  /*7110*/  LOP3.LUT R82, R80, 0xffff, RZ, 0xc0, !PT ;  /* 0x0000ffff50527812 */ /* 0x000fe200078ec0ff */
[----:B------:R-:W-:Y:S01]  /*7120*/  FADD R79, R6, R79 ;  /* 0x0000004f064f7221 */ /* 0x000fe20000000000 */
[----:B------:R-:W-:-:S02]  /*7130*/  F2FP.SATFINITE.E5M2.F32.PACK_AB_MERGE_C R23, RZ, R23, RZ ;  /* 0x00000017ff17723e */ /* 0x000fc400048060ff */
[----:B------:R-:W-:Y:S02]  /*7140*/  LOP3.LUT R21, R42, 0xffff, RZ, 0xc0, !PT ;  /* 0x0000ffff2a157812 */ /* 0x000fe400078ec0ff */
[----:B------:R-:W-:Y:S02]  /*7150*/  PRMT R83, R44, 0x7104, RZ ;  /* 0x000071042c537816 */ /* 0x000fe400000000ff */
[----:B------:R-:W-:Y:S02]  /*7160*/  LOP3.LUT R20, R20, 0xff, RZ, 0xc0, !PT ;  /* 0x000000ff14147812 */ /* 0x000fe400078ec0ff */
[----:B------:R-:W-:Y:S02]  /*7170*/  LOP3.LUT R113, R82, 0xff, RZ, 0xc0, !PT ;  /* 0x000000ff52717812 */ /* 0x000fe400078ec0ff */
[----:B------:R-:W-:Y:S02]  /*7180*/  LOP3.LUT R91, R21, 0xff, RZ, 0xc0, !PT ;  /* 0x000000ff155b7812 */ /* 0x000fe400078ec0ff */
[----:B------:R-:W-:-:S02]  /*7190*/  PRMT R82, R23, 0x7104, RZ ;  /* 0x0000710417527816 */ /* 0x000fc400000000ff */
[----:B------:R-:W-:Y:S02]  /*71a0*/  F2FP.SATFINITE.E5M2.F32.PACK_AB_MERGE_C R43, RZ, R43, RZ ;  /* 0x0000002bff2b723e */ /* 0x000fe400048060ff */
        /* <DEDUP_REMOVED lines=29> */
.L_x_33889:
[----:B------:R-:W-:Y:S05]  /*7380*/  BSYNC B0 ;  /* 0x0000000000007941 */ /* 0x000fea0003800000 */
.L_x_33888:
[-C--:B------:R-:W-:Y:S01]  /*7390*/  FMUL R29, R88, R97.reuse ;  /* 0x00000061581d7220 */ /* 0x080fe20000400000 */
[-C--:B------:R-:W-:Y:S01]  /*73a0*/  FMUL R19, R84, R97.reuse ;  /* 0x0000006154137220 */ /* 0x080fe20000400000 */
[----:B0-----:R-:W-:Y:S01]  /*73b0*/  FMUL R11, R82, R97 ;  /* 0x00000061520b7220 */ /* 0x001fe20000400000 */
[----:B------:R-:W-:Y:S01]  /*73c0*/  F2FP.SATFINITE.E5M2.F32.PACK_AB_MERGE_C R91, RZ, R91, RZ ;  /* 0x0000005bff5b723e */ /* 0x000fe200048060ff */
[----:B------:R-:W-:Y:S01]  /*73d0*/  BSSY B0, `(.L_x_33890) ;  /* 0x0000023000007945 */ /* 0x000fe20003800000 */
[----:B------:R-:W-:Y:S01]  /*73e0*/  F2FP.SATFINITE.E5M2.F32.PACK_AB_MERGE_C R29, RZ, R29, RZ ;  /* 0x0000001dff1d723e */ /* 0x000fe200048060ff */
[----:B------:R-:W-:Y:S01]  /*73f0*/  FADD R89, R92, R89 ;  /* 0x000000595c597221 */ /* 0x000fe20000000000 */
[----:B------:R-:W-:Y:S01]  /*7400*/  F2FP.SATFINITE.E5M2.F32.PACK_AB_MERGE_C R19, RZ, R19, RZ ;  /* 0x00000013ff13723e */ /* 0x000fe200048060ff */
[----:B------:R-:W-:Y:S01]  /*7410*/  FADD R85, R90, R85 ;  /* 0x000000555a557221 */ /* 0x000fe20000000000 */
[----:B------:R-:W-:Y:S02]  /*7420*/  LOP3.LUT R6, R29, 0xffff, RZ, 0xc0, !PT ;  /* 0x0000ffff1d067812 */ /* 0x000fe400078ec0ff */
[----:B------:R-:W-:Y:S01]  /*7430*/  LOP3.LUT R7, R91, 0xffff, RZ, 0xc0, !PT ;  /* 0x0000ffff5b077812 */ /* 0x000fe200078ec0ff */
[----:B------:R-:W-:Y:S01]  /*7440*/  IMAD.U32 R5, R19, 0x10000, RZ ;  /* 0x0001000013057824 */ /* 0x000fe200078e00ff */
[----:B------:R-:W-:Y:S01]  /*7450*/  F2FP.SATFINITE.E5M2.F32.PACK_AB_MERGE_C R11, RZ, R11, RZ ;  /* 0x0000000bff0b723e */ /* 0x000fe200048060ff */
        /* <DEDUP_REMOVED lines=26> */
.L_x_33891:
[----:B------:R-:W-:Y:S05]  /*7600*/  BSYNC B0 ;  /* 0x0000000000007941 */ /* 0x000fea0003800000 */
.L_x_33890:
        /* <DEDUP_REMOVED lines=19> */
.L_x_33893:
[----:B------:R-:W-:Y:S05]  /*7740*/  BSYNC B0 ;  /* 0x0000000000007941 */ /* 0x000fea0003800000 */
.L_x_33892:
        /* <DEDUP_REMOVED lines=12> */
[----:B------:R-:W-:Y:S01]  /*7810*/  F2FP.SATFINITE.E5M2.F32.PACK_AB_MERGE_C R51, RZ, R51, RZ ;  /* 0x00000033ff33723e */ /* 0x000fe200048060ff */
[----:B------:R-:W-:Y:S01]  /*7820*/  HADD2.F32 R76, -RZ, R76.H0_H0 ;  /* 0x2000004cff4c7230 */ /* 0x000fe20000004100 */
[----:B------:R-:W-:Y:S01]  /*7830*/  F2FP.SATFINITE.E5M2.F32.PACK_AB_MERGE_C R47, RZ, R47, RZ ;  /* 0x0000002fff2f723e */ /* 0x000fe200048060ff */
[----:B------:R-:W-:Y:S01]  /*7840*/  HADD2.F32 R50, -RZ, R50.H0_H0 ;  /* 0x20000032ff327230 */ /* 0x000fe20000004100 */
[----:B------:R-:W-:Y:S01]  /*7850*/  LOP3.LUT R9, R9, 0x1f, RZ, 0xc0, !PT ;  /* 0x0000001f09097812 */ /* 0x000fe200078ec0ff */
[-C--:B------:R-:W-:Y:S01]  /*7860*/  FMUL R77, R60, R97.reuse ;  /* 0x000000613c4d7220 */ /* 0x080fe20000400000 */
[----:B------:R-:W-:Y:S01]  /*7870*/  LOP3.LUT R6, R51, 0xffff, RZ, 0xc0, !PT ;  /* 0x0000ffff33067812 */ /* 0x000fe200078ec0ff */
[----:B------:R-:W-:Y:S02]  /*7880*/  IMAD.U32 R3, R47, 0x10000, RZ ;  /* 0x000100002f037824 */ /* 0x000fe400078e00ff */
[-C--:B------:R-:W-:Y:S01]  /*7890*/  FMUL R83, R76, R97.reuse ;  /* 0x000000614c537220 */ /* 0x080fe20000400000 */
[----:B------:R0:W1:Y:S01]  /*78a0*/  SHFL.IDX PT, R7, R27, R9, 0x1f ;  /* 0x00001f091b077589 */ /* 0x00006200000e0000 */
[----:B------:R-:W-:Y:S01]  /*78b0*/  F2FP.SATFINITE.E5M2.F32.PACK_AB_MERGE_C R90, RZ, R90, RZ ;  /* 0x0000005aff5a723e */ /* 0x000fe200048060ff */
[----:B------:R-:W-:Y:S01]  /*78c0*/  IMAD.SHL.U32 R8, R6, 0x1000000, RZ ;  /* 0x0100000006087824 */ /* 0x000fe200078e00ff */
[----:B------:R-:W-:Y:S01]  /*78d0*/  LOP3.LUT R3, R3, 0xff0000, RZ, 0xc0, !PT ;  /* 0x00ff000003037812 */ /* 0x000fe200078ec0ff */
[----:B------:R-:W2:Y:S01]  /*78e0*/  SHFL.IDX PT, R17, R16, R9, 0x1f ;  /* 0x00001f0910117589 */ /* 0x000ea200000e0000 */
[----:B------:R-:W-:Y:S01]  /*78f0*/  FMUL R6, R50, R97 ;  /* 0x0000006132067220 */ /* 0x000fe20000400000 */
[----:B------:R-:W-:Y:S01]  /*7900*/  F2FP.SATFINITE.E5M2.F32.PACK_AB_MERGE_C R77, RZ, R77, RZ ;  /* 0x0000004dff4d723e */ /* 0x000fe200048060ff */
[----:B------:R-:W-:Y:S01]  /*7910*/  BSSY B0, `(.L_x_33894) ;  /* 0x0000025000007945 */ /* 0x000fe20003800000 */
[----:B------:R-:W3:Y:S01]  /*7920*/  SHFL.IDX PT, R26, R26, R9, 0x1f ;  /* 0x00001f091a1a7589 */ /* 0x000ee200000e0000 */
[----:B------:R-:W-:Y:S01]  /*7930*/  LOP3.LUT R3, R8, R21, R3, 0xfe, !PT ;  /* 0x0000001508037212 */ /* 0x000fe200078efe03 */
[----:B------:R-:W-:Y:S01]  /*7940*/  FADD R79, R82, R79 ;  /* 0x0000004f524f7221 */ /* 0x000fe20000000000 */
[----:B------:R-:W-:Y:S01]  /*7950*/  F2FP.SATFINITE.E5M2.F32.PACK_AB_MERGE_C R83, RZ, R83, RZ ;  /* 0x00000053ff53723e */ /* 0x000fe200048060ff */
[----:B------:R-:W4:Y:S01]  /*7960*/  S2R R61, SR_CTAID.X ;  /* 0x00000000003d7919 */ /* 0x000f220000002500 */
[----:B------:R-:W-:Y:S01]  /*7970*/  F2FP.SATFINITE.E5M2.F32.PACK_AB_MERGE_C R21, RZ, R6, RZ ;  /* 0x00000006ff15723e */ /* 0x000fe200048060ff */
        /* <DEDUP_REMOVED lines=30> */
.L_x_33895:
[----:B------:R-:W-:Y:S05]  /*7b60*/  BSYNC B0 ;  /* 0x0000000000007941 */ /* 0x000fea0003800000 */
.L_x_33894:
        /* <DEDUP_REMOVED lines=14> */
.L_x_33897:
[----:B------:R-:W-:Y:S05]  /*7c50*/  BSYNC B0 ;  /* 0x0000000000007941 */ /* 0x000fea0003800000 */
.L_x_33896:
        /* <DEDUP_REMOVED lines=18> */
.L_x_33899:
[----:B------:R-:W-:Y:S05]  /*7d80*/  BSYNC B0 ;  /* 0x0000000000007941 */ /* 0x000fea0003800000 */
.L_x_33898:
        /* <DEDUP_REMOVED lines=15> */
.L_x_33901:
[----:B------:R-:W-:Y:S05]  /*7e80*/  BSYNC B0 ;  /* 0x0000000000007941 */ /* 0x000fea0003800000 */
.L_x_33900:
        /* <DEDUP_REMOVED lines=16> */
.L_x_33903:
[----:B------:R-:W-:Y:S05]  /*7f90*/  BSYNC B0 ;  /* 0x0000000000007941 */ /* 0x000fea0003800000 */
.L_x_33902:
        /* <DEDUP_REMOVED lines=17> */
.L_x_33905:
[----:B------:R-:W-:Y:S05]  /*80b0*/  BSYNC B0 ;  /* 0x0000000000007941 */ /* 0x000fea0003800000 */
.L_x_33904:
        /* <DEDUP_REMOVED lines=17> */
.L_x_33907:
[----:B------:R-:W-:Y:S05]  /*81d0*/  BSYNC B0 ;  /* 0x0000000000007941 */ /* 0x000fea0003800000 */
.L_x_33906:
        /* <DEDUP_REMOVED lines=15> */
.L_x_33909:
[----:B------:R-:W-:Y:S05]  /*82d0*/  BSYNC B0 ;  /* 0x0000000000007941 */ /* 0x000fea0003800000 */
.L_x_33908:
        /* <DEDUP_REMOVED lines=93> */
.L_x_33914:
        /* <DEDUP_REMOVED lines=51> */
.L_x_33913:
[----:B------:R-:W-:Y:S05]  /*8be0*/  BSYNC B1 ;  /* 0x0000000000017941 */ /* 0x000fea0003800000 */
.L_x_33912:
        /* <DEDUP_REMOVED lines=15> */
.L_x_33916:
[----:B------:R-:W-:Y:S05]  /*8ce0*/  BSYNC B1 ;  /* 0x0000000000017941 */ /* 0x000fea0003800000 */
.L_x_33915:
        /* <DEDUP_REMOVED lines=25> */
.L_x_33911:
[----:B------:R-:W-:Y:S05]  /*8e80*/  BSYNC B0 ;  /* 0x0000000000007941 */ /* 0x000fea0003800000 */
.L_x_33910:
        /* <DEDUP_REMOVED lines=28> */
.L_x_33921:
        /* <DEDUP_REMOVED lines=51> */
.L_x_33920:
[----:B------:R-:W-:Y:S05]  /*9380*/  BSYNC B1 ;  /* 0x0000000000017941 */ /* 0x000fea0003800000 */
.L_x_33919:
        /* <DEDUP_REMOVED lines=15> */
.L_x_33923:
[----:B------:R-:W-:Y:S05]  /*9480*/  BSYNC B1 ;  /* 0x0000000000017941 */ /* 0x000fea0003800000 */
.L_x_33922:
        /* <DEDUP_REMOVED lines=25> */
.L_x_33918:
[----:B------:R-:W-:Y:S05]  /*9620*/  BSYNC B0 ;  /* 0x0000000000007941 */ /* 0x000fea0003800000 */
.L_x_33917:
        /* <DEDUP_REMOVED lines=28> */
.L_x_33928:
        /* <DEDUP_REMOVED lines=51> */
.L_x_33927:
[----:B------:R-:W-:Y:S05]  /*9b20*/  BSYNC B1 ;  /* 0x0000000000017941 */ /* 0x000fea0003800000 */
.L_x_33926:
        /* <DEDUP_REMOVED lines=15> */
.L_x_33930:
[----:B------:R-:W-:Y:S05]  /*9c20*/  BSYNC B1 ;  /* 0x0000000000017941 */ /* 0x000fea0003800000 */
.L_x_33929:
        /* <DEDUP_REMOVED lines=25> */
.L_x_33925:
[----:B------:R-:W-:Y:S05]  /*9dc0*/  BSYNC B0 ;  /* 0x0000000000007941 */ /* 0x000fea0003800000 */
.L_x_33924:
        /* <DEDUP_REMOVED lines=28> */
.L_x_33935:
        /* <DEDUP_REMOVED lines=51> */
.L_x_33934:
[----:B------:R-:W-:Y:S05]  /*a2c0*/  BSYNC B1 ;  /* 0x0000000000017941 */ /* 0x000fea0003800000 */
.L_x_33933:
        /* <DEDUP_REMOVED lines=15> */
.L_x_33937:
[----:B------:R-:W-:Y:S05]  /*a3c0*/  BSYNC B1 ;  /* 0x0000000000017941 */ /* 0x000fea0003800000 */
.L_x_33936:
        /* <DEDUP_REMOVED lines=25> */
.L_x_33932:
[----:B------:R-:W-:Y:S05]  /*a560*/  BSYNC B0 ;  /* 0x0000000000007941 */ /* 0x000fea0003800000 */
.L_x_33931:
        /* <DEDUP_REMOVED lines=59> */
.L_x_33939:
[----:B------:R-:W-:Y:S05]  /*a920*/  BSYNC B0 ;  /* 0x0000000000007941 */ /* 0x000fea0003800000 */
.L_x_33938:
        /* <DEDUP_REMOVED lines=39> */
.L_x_33950:
[----:B-1----:R-:W-:-:S07]  /*aba0*/  FMNMX R5, R2, R5, !PT ;  /* 0x0000000502057209 */ /* 0x002fce0007800000 */
.L_x_33942:
[----:B------:R-:W-:Y:S05]  /*abb0*/  BSYNC B0 ;  /* 0x0000000000007941 */ /* 0x000fea0003800000 */
.L_x_33941:
[----:B------:R-:W-:Y:S01]  /*abc0*/  ISETP.NE.AND P0, PT, R109, RZ, PT ;  /* 0x000000ff6d00720c */ /* 0x000fe20003f05270 */
[----:B------:R-:W-:-:S12]  /*abd0*/  BSSY B0, `(.L_x_33940) ;  /* 0x0000004000007945 */ /* 0x000fd80003800000 */
[----:B------:R-:W-:Y:S05]  /*abe0*/  @P0 BRA `(.L_x_33944) ;  /* 0x0000000000080947 */ /* 0x000fea0003800000 */
[----:B0-----:R-:W0:Y:S02]  /*abf0*/  LDC.64 R2, c[0x0][0x238] ;  /* 0x00008e00ff027b82 */ /* 0x001e240000000a00 */
[----:B0-----:R1:W-:Y:S02]  /*ac00*/  REDG.E.MAX.S32.STRONG.GPU desc[UR6][R2.64], R5 ;  /* 0x000000050200798e */ /* 0x0013e4000d10e386 */
.L_x_33944:
[----:B------:R-:W-:Y:S05]  /*ac10*/  BSYNC B0 ;  /* 0x0000000000007941 */ /* 0x000fea0003800000 */
.L_x_33940:
        /* <DEDUP_REMOVED lines=11> */
[----:B-1234-:R-:W-:Y:S05]  /*acd0*/  CALL.REL.NOINC `($__internal_763_$__cuda_sm20_rcp_rn_f32_slowpath) ;  /* 0x0000000400887944 */ /* 0x01efea0003c00000 */
[----:B------:R-:W-:Y:S01]  /*ace0*/  IMAD.MOV.U32 R5, RZ, RZ, R0 ;  /* 0x000000ffff057224 */ /* 0x000fe200078e0000 */
[----:B------:R-:W-:Y:S06]  /*acf0*/  BRA `(.L_x_33946) ;  /* 0x0000000000107947 */ /* 0x000fec0003800000 */
.L_x_33945:
[----:B------:R-:W1:Y:S02]  /*ad00*/  MUFU.RCP R0, R97 ;  /* 0x0000006100007308 */ /* 0x000e640000001000 */
[----:B-1-3--:R-:W-:-:S04]  /*ad10*/  FFMA R2, R0, R97, -1 ;  /* 0xbf80000000027423 */ /* 0x00afc80000000061 */
[----:B------:R-:W-:-:S04]  /*ad20*/  FADD.FTZ R5, -R2, -RZ ;  /* 0x800000ff02057221 */ /* 0x000fc80000010100 */
[----:B------:R-:W-:-:S07]  /*ad30*/  FFMA R5, R0, R5, R0 ;  /* 0x0000000500057223 */ /* 0x000fce0000000000 */
.L_x_33946:
[----:B------:R-:W0:Y:S02]  /*ad40*/  LDC.64 R2, c[0x0][0x240] ;  /* 0x00009000ff027b82 */ /* 0x000e240000000a00 */
[----:B0-----:R-:W-:Y:S01]  /*ad50*/  STG.E desc[UR6][R2.64], R5 ;  /* 0x0000000502007986 */ /* 0x001fe2000c101906 */
[----:B------:R-:W-:Y:S05]  /*ad60*/  EXIT ;  /* 0x000000000000794d */ /* 0x000fea0003800000 */
.L_x_33943:
[----:B------:R-:W-:Y:S02]  /*ad70*/  IMAD.MOV.U32 R7, RZ, RZ, 0x4 ;  /* 0x00000004ff077424 */ /* 0x000fe400078e00ff */
[----:B------:R-:W-:Y:S02]  /*ad80*/  IMAD.MOV.U32 R9, RZ, RZ, 0x1f ;  /* 0x0000001fff097424 */ /* 0x000fe400078e00ff */
[----:B------:R-:W-:-:S07]  /*ad90*/  IMAD.MOV.U32 R4, RZ, RZ, -0x1 ;  /* 0xffffffffff047424 */ /* 0x000fce00078e00ff */
[----:B01----:R-:W-:Y:S05]  /*ada0*/  WARPSYNC.COLLECTIVE R4, `(.L_x_33947) ;  /* 0x0000000004087348 */ /* 0x003fea0003c00000 */
[----:B-1----:R1:W2:Y:S02]  /*adb0*/  SHFL.DOWN P0, R5, R0, R7, R9 ;  /* 0x0800000700057389 */ /* 0x0022a40000000009 */
[----:B012---:R-:W-:Y:S01]  /*adc0*/  ENDCOLLECTIVE ;  /* 0x000000000000791b */ /* 0x007fe20003800000 */
.L_x_33947:
[----:B------:R-:W-:Y:S02]  /*add0*/  IMAD.MOV.U32 R7, RZ, RZ, 0x2 ;  /* 0x00000002ff077424 */ /* 0x000fe400078e00ff */
[----:B------:R-:W-:-:S05]  /*ade0*/  IMAD.MOV.U32 R3, RZ, RZ, R5 ;  /* 0x000000ffff037224 */ /* 0x000fca00078e0005 */
[----:B------:R-:W-:-:S05]  /*adf0*/  FMNMX R3, R3, R0, !PT ;  /* 0x0000000003037209 */ /* 0x000fca0007800000 */
[----:B------:R-:W-:-:S07]  /*ae00*/  IMAD.MOV.U32 R0, RZ, RZ, R3 ;  /* 0x000000ffff007224 */ /* 0x000fce00078e0003 */
[----:B------:R-:W-:Y:S05]  /*ae10*/  WARPSYNC.COLLECTIVE R4, `(.L_x_33948) ;  /* 0x0000000004087348 */ /* 0x000fea0003c00000 */
[----:B------:R0:W1:Y:S02]  /*ae20*/  SHFL.DOWN P0, R5, R0, R7, R9 ;  /* 0x0800000700057389 */ /* 0x0000640000000009 */
[----:B01----:R-:W-:Y:S01]  /*ae30*/  ENDCOLLECTIVE ;  /* 0x000000000000791b */ /* 0x003fe20003800000 */
.L_x_33948:
[----:B------:R-:W-:Y:S02]  /*ae40*/  IMAD.MOV.U32 R7, RZ, RZ, 0x1 ;  /* 0x00000001ff077424 */ /* 0x000fe400078e00ff */
[----:B------:R-:W-:-:S05]  /*ae50*/  IMAD.MOV.U32 R2, RZ, RZ, R5 ;  /* 0x000000ffff027224 */ /* 0x000fca00078e0005 */
[----:B------:R-:W-:-:S05]  /*ae60*/  FMNMX R2, R3, R2, !PT ;  /* 0x0000000203027209 */ /* 0x000fca0007800000 */
[----:B------:R-:W-:-:S07]  /*ae70*/  IMAD.MOV.U32 R0, RZ, RZ, R2 ;  /* 0x000000ffff007224 */ /* 0x000fce00078e0002 */
[----:B------:R-:W-:Y:S05]  /*ae80*/  WARPSYNC.COLLECTIVE R4, `(.L_x_33949) ;  /* 0x0000000004087348 */ /* 0x000fea0003c00000 */
[----:B------:R0:W1:Y:S02]  /*ae90*/  SHFL.DOWN P0, R5, R0, R7, R9 ;  /* 0x0800000700057389 */ /* 0x0000640000000009 */
[----:B01----:R-:W-:Y:S01]  /*aea0*/  ENDCOLLECTIVE ;  /* 0x000000000000791b */ /* 0x003fe20003800000 */
.L_x_33949:
[----:B------:R-:W-:Y:S05]  /*aeb0*/  BRA `(.L_x_33950) ;  /* 0xfffffffc00387947 */ /* 0x000fea000383ffff */
        .weak           $__internal_762_$__cuda_sm20_div_u64
        .type           $__internal_762_$__cuda_sm20_div_u64,@function
        .size           $__internal_762_$__cuda_sm20_div_u64,($__internal_763_$__cuda_sm20_rcp_rn_f32_slowpath - $__internal_762_$__cuda_sm20_div_u64)
$__internal_762_$__cuda_sm20_div_u64:
        /* <DEDUP_REMOVED lines=67> */
[----:B------:R-:W-:Y:S06]  /*b2f0*/  RET.REL.NODEC R4 `(_ZN18transformer_engine6detail38cast_transpose_fused_kernel_notalignedILb1ELb0ELb0EfNS_16CTDBiasDActParamI6__halfS3_13__nv_fp8_e5m2fEELi4ELi8ENS_5EmptyELPFffRKS6_E0EEEvT3_mmm) ;  /* 0xffffff4c04407950 */ /* 0x000fec0003c3ffff */
        .weak           $__internal_763_$__cuda_sm20_rcp_rn_f32_slowpath
        .type           $__internal_763_$__cuda_sm20_rcp_rn_f32_slowpath,@function
        .size           $__internal_763_$__cuda_sm20_rcp_rn_f32_slowpath,(.L_x_35248 - $__internal_763_$__cuda_sm20_rcp_rn_f32_slowpath)
$__internal_763_$__cuda_sm20_rcp_rn_f32_slowpath:
        /* <DEDUP_REMOVED lines=15> */
.L_x_33951:
        /* <DEDUP_REMOVED lines=33> */
.L_x_33953:
[----:B------:R0:W1:Y:S02]  /*b600*/  MUFU.RCP R0, R97 ;  /* 0x0000006100007308 */ /* 0x0000640000001000 */
.L_x_33952:
[----:B------:R-:W-:Y:S02]  /*b610*/  IMAD.MOV.U32 R2, RZ, RZ, R6 ;  /* 0x000000ffff027224 */ /* 0x000fe400078e0006 */
[----:B------:R-:W-:-:S04]  /*b620*/  IMAD.MOV.U32 R3, RZ, RZ, 0x0 ;  /* 0x00000000ff037424 */ /* 0x000fc800078e00ff */
[----:B0123--:R-:W-:Y:S05]  /*b630*/  RET.REL.NODEC R2 `(_ZN18transformer_engine6detail38cast_transpose_fused_kernel_notalignedILb1ELb0ELb0EfNS_16CTDBiasDActParamI6__halfS3_13__nv_fp8_e5m2fEELi4ELi8ENS_5EmptyELPFffRKS6_E0EEEvT3_mmm) ;  /* 0xffffff4802707950 */ /* 0x00ffea0003c3ffff */
.L_x_33954:
        /* <DEDUP_REMOVED lines=12> */
.L_x_35248:


//--------------------- .text._ZN18transformer_engine6detail38cast_transpose_fused_kernel_notalignedILb1ELb0ELb0EfNS_16CTDBiasDActParamI6__halfS3_13__nv_bfloat16fEELi4ELi4ENS_5EmptyELPFffRKS6_E0EEEvT3_mmm --------------------------
	.section	.text._ZN18transformer_engine6detail38cast_transpose_fused_kernel_notalignedILb1ELb0ELb0EfNS_16CTDBiasDActParamI6__halfS3_13__nv_bfloat16fEELi4ELi4ENS_5EmptyELPFffRKS6_E0EEEvT3_mmm,"ax",@progbits
	.align	128
        .global         _ZN18transformer_engine6detail38cast_transpose_fused_kernel_notalignedILb1ELb0ELb0EfNS_16CTDBiasDActParamI6__halfS3_13__nv_bfloat16fEELi4ELi4ENS_5EmptyELPFffRKS6_E0EEEvT3_mmm
        .type           _ZN18transformer_engine6detail38cast_transpose_fused_kernel_notalignedILb1ELb0ELb0EfNS_16CTDBiasDActParamI6__halfS3_13__nv_bfloat16fEELi4ELi4ENS_5EmptyELPFffRKS6_E0EEEvT3_mmm,@function
        .size           _ZN18transformer_engine6detail38cast_transpose_fused_kernel_notalignedILb1ELb0ELb0EfNS_16CTDBiasDActParamI6__halfS3_13__nv_bfloat16fEELi4ELi4ENS_5EmptyELPFffRKS6_E0EEEvT3_mmm,(.L_x_35250 - _ZN18transformer_engine6detail38cast_transpose_fused_kernel_notalignedILb1ELb0ELb0EfNS_16CTDBiasDActParamI6__halfS3_13__nv_bfloat16fEELi4ELi4ENS_5EmptyELPFffRKS6_E0EEEvT3_mmm)
        .other          _ZN18transformer_engine6detail38cast_transpose_fused_kernel_notalignedILb1ELb0ELb0EfNS_16CTDBiasDActParamI6__halfS3_13__nv_bfloat16fEELi4ELi4ENS_5EmptyELPFffRKS6_E0EEEvT3_mmm,@"STO_CUDA_ENTRY STV_DEFAULT"
_ZN18transformer_engine6detail38cast_transpose_fused_kernel_notalignedILb1ELb0ELb0EfNS_16CTDBiasDActParamI6__halfS3_13__nv_bfloat16fEELi4ELi4ENS_5EmptyELPFffRKS6_E0EEEvT3_mmm:
.text._ZN18transformer_engine6detail38cast_transpose_fused_kernel_notalignedILb1ELb0ELb0EfNS_16CTDBiasDActParamI6__halfS3_13__nv_bfloat16fEELi4ELi4ENS_5EmptyELPFffRKS6_E0EEEvT3_mmm:
        /* <DEDUP_REMOVED lines=20> */
[----:B------:R-:W-:Y:S05]  /*0140*/  CALL.REL.NOINC `($__internal_764_$__cuda_sm20_div_u64) ;  /* 0x0000006800b47944 */ /* 0x000fea0003c00000 */
        /* <DEDUP_REMOVED lines=8> */
.L_x_33955:
        /* <DEDUP_REMOVED lines=22> */
.L_x_33956:
        /* <DEDUP_REMOVED lines=155> */
[--C-:B---3--:R-:W-:Y:S01]  /*0ce0*/  SHF.R.U64 R0, R4, 0x10, R5.reuse ;  /* 0x0000001004007819 */ /* 0x108fe20000001205 */
[----:B------:R-:W-:Y:S01]  /*0cf0*/  HADD2.F32 R75, -RZ, R4.H0_H0 ;  /* 0x20000004ff4b7230 */ /* 0x000fe20000004100 */
[----:B------:R-:W-:-:S03]  /*0d00*/  SHF.R.U32.HI R37, RZ, 0x10, R5 ;  /* 0x00000010ff257819 */ /* 0x000fc60000011605 */
[----:B------:R-:W-:Y:S01]  /*0d10*/  HADD2.F32 R97, -RZ, R0.H0_H0 ;  /* 0x20000000ff617230 */ /* 0x000fe20000004100 */
[----:B------:R-:W-:Y:S01]  /*0d20*/  FMNMX R0, RZ, |R75|, !PT ;  /* 0x4000004bff007209 */ /* 0x000fe20007800000 */
[----:B------:R-:W-:-:S03]  /*0d30*/  HADD2.F32 R55, -RZ, R5.H0_H0 ;  /* 0x20000005ff377230 */ /* 0x000fc60000004100 */
[----:B------:R-:W-:Y:S01]  /*0d40*/  FMNMX R0, |R97|, R0, !PT ;  /* 0x0000000061007209 */ /* 0x000fe20007800200 */
[----:B------:R-:W-:-:S03]  /*0d50*/  HADD2.F32 R37, -RZ, R37.H0_H0 ;  /* 0x20000025ff257230 */ /* 0x000fc60000004100 */
[----:B------:R-:W-:-:S04]  /*0d60*/  FMNMX R0, |R55|, R0, !PT ;  /* 0x0000000037007209 */ /* 0x000fc80007800200 */
[----:B------:R-:W-:Y:S01]  /*0d70*/  FMNMX R0, |R37|, R0, !PT ;  /* 0x0000000025007209 */ /* 0x000fe20007800200 */
[----:B--2---:R-:W-:Y:S01]  /*0d80*/  HADD2.F32 R87, -RZ, R6.H0_H0 ;  /* 0x20000006ff577230 */ /* 0x004fe20000004100 */
[--C-:B------:R-:W-:Y:S01]  /*0d90*/  SHF.R.U64 R57, R6, 0x10, R7.reuse ;  /* 0x0000001006397819 */ /* 0x100fe20000001207 */
[----:B------:R-:W-:Y:S01]  /*0da0*/  HADD2.F32 R35, -RZ, R7.H0_H0 ;  /* 0x20000007ff237230 */ /* 0x000fe20000004100 */
[----:B------:R-:W-:Y:S01]  /*0db0*/  SHF.R.U32.HI R59, RZ, 0x10, R7 ;  /* 0x00000010ff3b7819 */ /* 0x000fe20000011607 */
[----:B------:R-:W-:-:S04]  /*0dc0*/  @P1 IMAD.WIDE.U32 R6, R32, 0x5, R8 ;  /* 0x0000000520061825 */ /* 0x000fc800078e0008 */
[----:B------:R-:W-:Y:S01]  /*0dd0*/  @P1 IMAD.IADD R7, R13, 0x1, R7 ;  /* 0x000000010d071824 */ /* 0x000fe200078e0207 */
[----:B------:R-:W-:-:S04]  /*0de0*/  @P1 LEA R46, P3, R6, R72, 0x3 ;  /* 0x00000048062e1211 */ /* 0x000fc800078618ff */
[----:B------:R-:W-:Y:S01]  /*0df0*/  @P1 LEA.HI.X R47, R6, R73, R7, 0x3, P3 ;  /* 0x00000049062f1211 */ /* 0x000fe200018f1c07 */
[----:B------:R-:W-:Y:S02]  /*0e00*/  @P1 IMAD.MOV.U32 R6, RZ, RZ, R8 ;  /* 0x000000ffff061224 */ /* 0x000fe400078e0008 */
[----:B------:R-:W-:Y:S01]  /*0e10*/  @P1 IMAD.MOV.U32 R7, RZ, RZ, R9 ;  /* 0x000000ffff071224 */ /* 0x000fe200078e0009 */
[----:B----4-:R-:W-:Y:S01]  /*0e20*/  SHF.R.U64 R91, R2, 0x10, R3 ;  /* 0x00000010025b7819 */ /* 0x010fe20000001203 */
[----:B------:R-:W-:Y:S02]  /*0e30*/  HADD2.F32 R85, -RZ, R2.H0_H0 ;  /* 0x20000002ff557230 */ /* 0x000fe40000004100 */
[----:B------:R-:W-:Y:S02]  /*0e40*/  @P1 IMAD R9, R29, 0x7, RZ ;  /* 0x000000071d091824 */ /* 0x000fe400078e02ff */
[----:B------:R-:W-:Y:S01]  /*0e50*/  @P1 IMAD.WIDE.U32 R6, R32, 0x7, R6 ;  /* 0x0000000720061825 */ /* 0x000fe200078e0006 */
[----:B------:R-:W-:-:S03]  /*0e60*/  FMNMX R2, |R85|, R0, !PT ;  /* 0x0000000055027209 */ /* 0x000fc60007800200 */
[----:B------:R-:W-:Y:S01]  /*0e70*/  FADD R0, RZ, R75 ;  /* 0x0000004bff007221 */ /* 0x000fe20000000000 */
[----:B------:R-:W-:Y:S01]  /*0e80*/  HADD2.F32 R91, -RZ, R91.H0_H0 ;  /* 0x2000005bff5b7230 */ /* 0x000fe20000004100 */
[----:B------:R-:W-:Y:S01]  /*0e90*/  @P1 LEA R68, P3, R6, R72, 0x3 ;  /* 0x0000004806441211 */ /* 0x000fe200078618ff */
[----:B------:R-:W-:Y:S01]  /*0ea0*/  @P1 IMAD.IADD R4, R9, 0x1, R7 ;  /* 0x0000000109041824 */ /* 0x000fe200078e0207 */
[----:B------:R-:W-:Y:S01]  /*0eb0*/  SHF.R.U32.HI R93, RZ, 0x10, R3 ;  /* 0x00000010ff5d7819 */ /* 0x000fe20000011603 */
[----:B------:R-:W-:Y:S02]  /*0ec0*/  HADD2.F32 R81, -RZ, R3.H0_H0 ;  /* 0x20000003ff517230 */ /* 0x000fe40000004100 */
[----:B------:R-:W-:Y:S02]  /*0ed0*/  HADD2.F32 R57, -RZ, R57.H0_H0 ;  /* 0x20000039ff397230 */ /* 0x000fe40000004100 */
[----:B------:R-:W-:Y:S02]  /*0ee0*/  HADD2.F32 R59, -RZ, R59.H0_H0 ;  /* 0x2000003bff3b7230 */ /* 0x000fe40000004100 */
[----:B------:R-:W-:-:S02]  /*0ef0*/  HADD2.F32 R71, -RZ, R40.H0_H0 ;  /* 0x20000028ff477230 */ /* 0x000fc40000004100 */
[----:B------:R-:W-:Y:S02]  /*0f00*/  HADD2.F32 R77, -RZ, R41.H0_H0 ;  /* 0x20000029ff4d7230 */ /* 0x000fe40000004100 */
[----:B------:R-:W-:Y:S01]  /*0f10*/  IMAD R5, R33, UR6, RZ ;  /* 0x0000000621057c24 */ /* 0x000fe2000f8e02ff */
[----:B------:R-:W-:Y:S01]  /*0f20*/  FMNMX R2, |R91|, R2, !PT ;  /* 0x000000025b027209 */ /* 0x000fe20007800200 */
[----:B------:R-:W-:Y:S02]  /*0f30*/  HADD2.F32 R89, -RZ, R38.H0_H0 ;  /* 0x20000026ff597230 */ /* 0x000fe40000004100 */
[----:B------:R-:W-:Y:S02]  /*0f40*/  HADD2.F32 R79, -RZ, R39.H0_H0 ;  /* 0x20000027ff4f7230 */ /* 0x000fe40000004100 */
[----:B------:R-:W-:Y:S02]  /*0f50*/  HADD2.F32 R95, -RZ, R42.H0_H0 ;  /* 0x2000002aff5f7230 */ /* 0x000fe40000004100 */
[C---:B------:R-:W-:Y:S01]  /*0f60*/  FMUL R17, R85.reuse, R24 ;  /* 0x0000001855117220 */ /* 0x040fe20000400000 */
[----:B------:R-:W-:Y:S01]  /*0f70*/  @P1 LEA.HI.X R69, R6, R73, R4, 0x3, P3 ;  /* 0x0000004906451211 */ /* 0x000fe200018f1c04 */
[----:B------:R-:W-:Y:S01]  /*0f80*/  FADD R76, R85, R0 ;  /* 0x00000000554c7221 */ /* 0x000fe20000000000 */
[----:B------:R-:W-:Y:S01]  /*0f90*/  ISETP.GE.U32.AND P3, PT, R27, R26, PT ;  /* 0x0000001a1b00720c */ /* 0x000fe20003f66070 */
[----:B------:R-:W-:-:S02]  /*0fa0*/  IMAD R85, R34, R31, R5 ;  /* 0x0000001f22557224 */ /* 0x000fc400078e0205 */
        /* <DEDUP_REMOVED lines=10> */
[----:B------:R-:W-:-:S02]  /*1050*/  HADD2.F32 R93, -RZ, R93.H0_H0 ;  /* 0x2000005dff5d7230 */ /* 0x000fc40000004100 */
        /* <DEDUP_REMOVED lines=16> */
[----:B------:R-:W2:Y:S01]  /*1160*/  F2F.BF16.F32 R17, R17 ;  /* 0x0000001100117304 */ /* 0x000ea20000202000 */
[----:B------:R-:W-:-:S07]  /*1170*/  HADD2.F32 R97, -RZ, R43.H0_H0 ;  /* 0x2000002bff617230 */ /* 0x000fce0000004100 */
        /* <DEDUP_REMOVED lines=13> */
[C---:B------:R-:W-:Y:S01]  /*1250*/  FADD R74, R57.reuse, R0 ;  /* 0x00000000394a7221 */ /* 0x040fe20000000000 */
[----:B------:R-:W-:Y:S01]  /*1260*/  FMNMX R0, |R57|, R4, !PT ;  /* 0x0000000439007209 */ /* 0x000fe20007800200 */
[----:B------:R-:W-:Y:S01]  /*1270*/  FADD R76, R87, R76 ;  /* 0x0000004c574c7221 */ /* 0x000fe20000000000 */
[----:B------:R-:W-:Y:S02]  /*1280*/  IMAD.IADD R85, R3, 0x1, R85 ;  /* 0x0000000103557824 */ /* 0x000fe400078e0255 */
[----:B------:R-:W-:Y:S01]  /*1290*/  FMUL R4, R97, R24 ;  /* 0x0000001861047220 */ /* 0x000fe20000400000 */
[----:B------:R-:W-:Y:S01]  /*12a0*/  HADD2.F32 R81, -RZ, R52.H0_H0 ;  /* 0x20000034ff517230 */ /* 0x000fe20000004100 */
        /* <DEDUP_REMOVED lines=13> */
.L_x_33958:
[----:B------:R-:W-:Y:S05]  /*1380*/  BSYNC B0 ;  /* 0x0000000000007941 */ /* 0x000fea0003800000 */
.L_x_33957:
[----:B-1----:R-:W-:Y:S01]  /*1390*/  FMNMX R54, |R35|, R0, !PT ;  /* 0x0000000023367209 */ /* 0x002fe20007800200 */
[----:B------:R-:W-:Y:S01]  /*13a0*/  ULDC.64 UR4, c[0x0][0x228] ;  /* 0x00008a0000047ab9 */ /* 0x000fe20000000a00 */
[--C-:B------:R-:W-:Y:S01]  /*13b0*/  SHF.R.U64 R40, R40, 0x10, R41.reuse ;  /* 0x0000001028287819 */ /* 0x100fe20000001229 */
[----:B------:R-:W-:Y:S01]  /*13c0*/  FADD R76, R71, R76 ;  /* 0x0000004c474c7221 */ /* 0x000fe20000000000 */
[----:B------:R-:W-:Y:S01]  /*13d0*/  FMNMX R54, |R59|, R54, !PT ;  /* 0x000000363b367209 */ /* 0x000fe20007800200 */
[----:B------:R-:W-:Y:S01]  /*13e0*/  FADD R78, R35, R78 ;  /* 0x0000004e234e7221 */ /* 0x000fe20000000000 */
[----:B------:R-:W-:Y:S01]  /*13f0*/  SHF.R.U32.HI R41, RZ, 0x10, R41 ;  /* 0x00000010ff297819 */ /* 0x000fe20000011629 */
[----:B------:R-:W-:Y:S01]  /*1400*/  HADD2.F32 R55, -RZ, R40.H0_H0 ;  /* 0x20000028ff377230 */ /* 0x000fe20000004100 */
[----:B------:R-:W-:Y:S01]  /*1410*/  FMNMX R40, |R71|, R54, !PT ;  /* 0x0000003647287209 */ /* 0x000fe20007800200 */
[----:B------:R-:W-:Y:S01]  /*1420*/  FADD R84, RZ, R89 ;  /* 0x00000059ff547221 */ /* 0x000fe20000000000 */
[--C-:B------:R-:W-:Y:S01]  /*1430*/  SHF.R.U64 R75, R38, 0x10, R39.reuse ;  /* 0x00000010264b7819 */ /* 0x100fe20000001227 */
[----:B------:R-:W-:Y:S01]  /*1440*/  HADD2.F32 R57, -RZ, R41.H0_H0 ;  /* 0x20000029ff397230 */ /* 0x000fe20000004100 */
[----:B------:R-:W-:Y:S01]  /*1450*/  FMNMX R40, |R55|, R40, !PT ;  /* 0x0000002837287209 */ /* 0x000fe20007800200 */
[----:B------:R-:W-:Y:S01]  /*1460*/  VIADD R41, R27, 0x3 ;  /* 0x000000031b297836 */ /* 0x000fe20000000000 */
[----:B------:R-:W-:Y:S01]  /*1470*/  SHF.R.U32.HI R54, RZ, 0x10, R39 ;  /* 0x00000010ff367819 */ /* 0x000fe20000011627 */
[----:B------:R-:W-:Y:S01]  /*1480*/  HADD2.F32 R75, -RZ, R75.H0_H0 ;  /* 0x2000004bff4b7230 */ /* 0x000fe20000004100 */
[----:B------:R-:W-:Y:S01]  /*1490*/  FMNMX R40, |R77|, R40, !PT ;  /* 0x000000284d287209 */ /* 0x000fe20007800200 */
[----:B------:R-:W-:Y:S01]  /*14a0*/  FADD R38, RZ, R37 ;  /* 0x00000025ff267221 */ /* 0x000fe20000000000 */
[C---:B------:R-:W-:Y:S01]  /*14b0*/  LEA R3, P4, R2.reuse, UR4, 0x8 ;  /* 0x0000000402037c11 */ /* 0x040fe2000f8840ff */
[----:B------:R-:W-:Y:S01]  /*14c0*/  HADD2.F32 R71, -RZ, R54.H0_H0 ;  /* 0x20000036ff477230 */ /* 0x000fe20000004100 */
[----:B------:R-:W-:Y:S01]  /*14d0*/  FMNMX R40, |R57|, R40, !PT ;  /* 0x0000002839287209 */ /* 0x000fe20007800200 */
[----:B-----5:R-:W-:Y:S01]  /*14e0*/  HADD2.F32 R87, -RZ, R66.H0_H0 ;  /* 0x20000042ff577230 */ /* 0x020fe20000004100 */
[----:B------:R-:W-:Y:S01]  /*14f0*/  LEA.HI.X R2, R2, UR5, R85, 0x8, P4 ;  /* 0x0000000502027c11 */ /* 0x000fe2000a0f4455 */
[----:B------:R-:W-:Y:S01]  /*1500*/  HADD2.F32 R85, -RZ, R53.H0_H0 ;  /* 0x20000035ff557230 */ /* 0x000fe20000004100 */
[----:B------:R-:W-:Y:S01]  /*1510*/  FMNMX R40, R40, |R89|, !PT ;  /* 0x4000005928287209 */ /* 0x000fe20007800000 */
[----:B------:R-:W-:Y:S01]  /*1520*/  FADD R38, R93, R38 ;  /* 0x000000265d267221 */ /* 0x000fe20000000000 */
[----:B------:R-:W-:Y:S01]  /*1530*/  ISETP.GE.U32.AND P4, PT, R41, R26, PT ;  /* 0x0000001a2900720c */ /* 0x000fe20003f86070 */
[----:B------:R-:W-:Y:S01]  /*1540*/  FADD R78, R77, R78 ;  /* 0x0000004e4d4e7221 */ /* 0x000fe20000000000 */
[----:B------:R-:W-:Y:S01]  /*1550*/  FMNMX R40, |R75|, R40, !PT ;  /* 0x000000284b287209 */ /* 0x000fe20007800200 */
[----:B------:R-:W-:Y:S01]  /*1560*/  FADD R77, R55, R74 ;  /* 0x0000004a374d7221 */ /* 0x000fe20000000000 */
[----:B------:R-:W-:Y:S01]  /*1570*/  SHF.R.U64 R41, R42, 0x10, R43 ;  /* 0x000000102a297819 */ /* 0x000fe2000000122b */
[----:B------:R-:W-:Y:S01]  /*1580*/  FADD R56, R59, R38 ;  /* 0x000000263b387221 */ /* 0x000fe20000000000 */
[----:B------:R-:W-:Y:S01]  /*1590*/  FMNMX R40, |R79|, R40, !PT ;  /* 0x000000284f287209 */ /* 0x000fe20007800200 */
[-C--:B------:R-:W-:Y:S01]  /*15a0*/  FMUL R0, R81, R24.reuse ;  /* 0x0000001851007220 */ /* 0x080fe20000400000 */
[----:B------:R-:W-:Y:S01]  /*15b0*/  FMUL R35, R85, R24 ;  /* 0x0000001855237220 */ /* 0x000fe20000400000 */
[----:B------:R-:W-:Y:S01]  /*15c0*/  HADD2.F32 R89, -RZ, R41.H0_H0 ;  /* 0x20000029ff597230 */ /* 0x000fe20000004100 */
[----:B------:R-:W-:Y:S01]  /*15d0*/  FMNMX R42, |R71|, R40, !PT ;  /* 0x00000028472a7209 */ /* 0x000fe20007800200 */
[-C--:B------:R-:W-:Y:S01]  /*15e0*/  FMUL R37, R87, R24.reuse ;  /* 0x0000001857257220 */ /* 0x080fe20000400000 */
[-C--:B------:R-:W-:Y:S01]  /*15f0*/  FMUL R38, R55, R24.reuse ;  /* 0x0000001837267220 */ /* 0x080fe20000400000 */
[----:B------:R-:W-:Y:S01]  /*1600*/  FMUL R39, R57, R24 ;  /* 0x0000001839277220 */ /* 0x000fe20000400000 */
[----:B------:R-:W-:Y:S01]  /*1610*/  FMNMX R42, |R95|, R42, !PT ;  /* 0x0000002a5f2a7209 */ /* 0x000fe20007800200 */
[----:B------:R-:W-:Y:S01]  /*1620*/  FMUL R40, R91, R24 ;  /* 0x000000185b287220 */ /* 0x000fe20000400000 */
[----:B------:R-:W1:Y:S01]  /*1630*/  F2F.BF16.F32 R4, R4 ;  /* 0x0000000400047304 */ /* 0x000e620000202000 */
[----:B------:R-:W-:Y:S01]  /*1640*/  FADD R82, RZ, R79 ;  /* 0x0000004fff527221 */ /* 0x000fe20000000000 */
[----:B------:R-:W-:Y:S01]  /*1650*/  FMNMX R74, |R89|, R42, !PT ;  /* 0x0000002a594a7209 */ /* 0x000fe20007800200 */
[----:B------:R-:W-:Y:S01]  /*1660*/  FMUL R42, R93, R24 ;  /* 0x000000185d2a7220 */ /* 0x000fe20000400000 */
[----:B------:R-:W-:Y:S01]  /*1670*/  BSSY B0, `(.L_x_33959) ;  /* 0x000001c000007945 */ /* 0x000fe20003800000 */
[----:B------:R-:W-:Y:S01]  /*1680*/  FADD R84, R95, R84 ;  /* 0x000000545f547221 */ /* 0x000fe20000000000 */
[----:B------:R-:W-:Y:S01]  /*1690*/  FADD R79, R57, R56 ;  /* 0x00000038394f7221 */ /* 0x000fe20000000000 */
[C---:B------:R-:W-:Y:S01]  /*16a0*/  FADD R82, R97.reuse, R82 ;  /* 0x0000005261527221 */ /* 0x040fe20000000000 */
[----:B------:R-:W2:Y:S01]  /*16b0*/  F2F.BF16.F32 R0, R0 ;  /* 0x0000000000007304 */ /* 0x000ea20000202000 */
[----:B------:R-:W-:Y:S01]  /*16c0*/  FMNMX R74, |R97|, R74, !PT ;  /* 0x0000004a614a7209 */ /* 0x000fe20007800200 */
[----:B------:R-:W-:-:S06]  /*16d0*/  HADD2.F32 R41, -RZ, R67.H0_H0 ;  /* 0x20000043ff297230 */ /* 0x000fcc0000004100 */
[----:B------:R-:W3:Y:S08]  /*16e0*/  F2F.BF16.F32 R35, R35 ;  /* 0x0000002300237304 */ /* 0x000ef00000202000 */
[----:B------:R-:W4:Y:S08]  /*16f0*/  F2F.BF16.F32 R37, R37 ;  /* 0x0000002500257304 */ /* 0x000f300000202000 */
[----:B------:R-:W0:Y:S08]  /*1700*/  F2F.BF16.F32 R38, R38 ;  /* 0x0000002600267304 */ /* 0x000e300000202000 */
[----:B------:R-:W0:Y:S08]  /*1710*/  F2F.BF16.F32 R39, R39 ;  /* 0x0000002700277304 */ /* 0x000e300000202000 */
[----:B------:R-:W0:Y:S08]  /*1720*/  F2F.BF16.F32 R40, R40 ;  /* 0x0000002800287304 */ /* 0x000e300000202000 */
[----:B------:R-:W0:Y:S01]  /*1730*/  F2F.BF16.F32 R42, R42 ;  /* 0x0000002a002a7304 */ /* 0x000e220000202000 */
[----:B-1234-:R-:W-:Y:S05]  /*1740*/  @P3 BRA `(.L_x_33960) ;  /* 0x0000000000383947 */ /* 0x01efea0003800000 */
        /* <DEDUP_REMOVED lines=14> */
.L_x_33960:
[----:B------:R-:W-:Y:S05]  /*1830*/  BSYNC B0 ;  /* 0x0000000000007941 */ /* 0x000fea0003800000 */
.L_x_33959:
        /* <DEDUP_REMOVED lines=17> */
.L_x_33962:
[----:B------:R-:W-:Y:S05]  /*1950*/  BSYNC B0 ;  /* 0x0000000000007941 */ /* 0x000fea0003800000 */
.L_x_33961:
[----:B------:R-:W-:Y:S04]  /*1960*/  BSSY B0, `(.L_x_33963) ;  /* 0x0000011000007945 */ /* 0x000fe80003800000 */
[----:B------:R-:W-:Y:S05]  /*1970*/  @P3 BRA `(.L_x_33964) ;  /* 0x00000000003c3947 */ /* 0x000fea0003800000 */
[----:B-12---:R-:W-:Y:S02]  /*1980*/  IMAD.SHL.U32 R55, R58, 0x10, RZ ;  /* 0x000000103a377824 */ /* 0x006fe400078e00ff */
[----:B------:R-:W-:Y:S02]  /*1990*/  IMAD.MOV.U32 R45, RZ, RZ, RZ ;  /* 0x000000ffff2d7224 */ /* 0x000fe400078e00ff */
[----:B------:R-:W-:Y:S02]  /*19a0*/  IMAD R59, R29, 0x3, RZ ;  /* 0x000000031d3b7824 */ /* 0x000fe400078e02ff */
[----:B------:R-:W-:-:S04]  /*19b0*/  IMAD.WIDE.U32 R44, R55, R32, R44 ;  /* 0x00000020372c7225 */ /* 0x000fc800078e002c */
[----:B------:R-:W-:Y:S02]  /*19c0*/  IMAD R55, R29, R55, RZ ;  /* 0x000000371d377224 */ /* 0x000fe400078e02ff */
[----:B0-----:R-:W-:-:S04]  /*19d0*/  IMAD.WIDE.U32 R56, R38, 0x10000, RZ ;  /* 0x0001000026387825 */ /* 0x001fc800078e00ff */
[----:B------:R-:W-:Y:S01]  /*19e0*/  IMAD.IADD R45, R45, 0x1, R55 ;  /* 0x000000012d2d7824 */ /* 0x000fe200078e0237 */
[----:B------:R-:W-:Y:S01]  /*19f0*/  LOP3.LUT R56, R56, R11, RZ, 0xfc, !PT ;  /* 0x0000000b38387212 */ /* 0x000fe200078efcff */
[----:B------:R-:W-:-:S04]  /*1a00*/  IMAD.WIDE.U32 R54, R32, 0x3, R44 ;  /* 0x0000000320367825 */ /* 0x000fc800078e002c */
[----:B------:R-:W-:Y:S01]  /*1a10*/  IMAD.U32 R45, R39, 0x10000, RZ ;  /* 0x00010000272d7824 */ /* 0x000fe200078e00ff */
[----:B------:R-:W-:Y:S01]  /*1a20*/  LEA R44, P3, R54, R19, 0x3 ;  /* 0x00000013362c7211 */ /* 0x000fe200078618ff */
[----:B------:R-:W-:-:S03]  /*1a30*/  IMAD.IADD R55, R59, 0x1, R55 ;  /* 0x000000013b377824 */ /* 0x000fc600078e0237 */
[----:B------:R-:W-:Y:S02]  /*1a40*/  LOP3.LUT R57, R57, R45, R10, 0xfe, !PT ;  /* 0x0000002d39397212 */ /* 0x000fe400078efe0a */
[----:B------:R-:W-:-:S05]  /*1a50*/  LEA.HI.X R45, R54, R18, R55, 0x3, P3 ;  /* 0x00000012362d7211 */ /* 0x000fca00018f1c37 */
[----:B------:R3:W-:Y:S02]  /*1a60*/  STG.E.64 desc[UR8][R44.64], R56 ;  /* 0x000000382c007986 */ /* 0x0007e4000c101b08 */
.L_x_33964:
[----:B------:R-:W-:Y:S05]  /*1a70*/  BSYNC B0 ;  /* 0x0000000000007941 */ /* 0x000fea0003800000 */
.L_x_33963:
[----:B------:R-:W-:Y:S01]  /*1a80*/  SHF.R.U64 R52, R52, 0x10, R53 ;  /* 0x0000001034347819 */ /* 0x000fe20000001235 */
[----:B---3--:R-:W-:Y:S01]  /*1a90*/  FADD R44, RZ, R75 ;  /* 0x0000004bff2c7221 */ /* 0x008fe20000000000 */
[----:B------:R-:W-:Y:S02]  /*1aa0*/  SHF.R.U32.HI R53, RZ, 0x10, R53 ;  /* 0x00000010ff357819 */ /* 0x000fe40000011635 */
[----:B-12---:R-:W-:Y:S02]  /*1ab0*/  @!P1 CS2R R56, SRZ ;  /* 0x0000000000389805 */ /* 0x006fe4000001ff00 */
[----:B------:R-:W-:Y:S01]  /*1ac0*/  SHF.R.U32.HI R45, RZ, 0x10, R43 ;  /* 0x00000010ff2d7819 */ /* 0x000fe2000001162b */
[C---:B------:R-:W-:Y:S01]  /*1ad0*/  FADD R80, R89.reuse, R44 ;  /* 0x0000002c59507221 */ /* 0x040fe20000000000 */
[-C--:B------:R-:W-:Y:S01]  /*1ae0*/  FMUL R44, R89, R24.reuse ;  /* 0x00000018592c7220 */ /* 0x080fe20000400000 */
[----:B------:R-:W-:Y:S01]  /*1af0*/  HADD2.F32 R93, -RZ, R52.H0_H0 ;  /* 0x20000034ff5d7230 */ /* 0x000fe20000004100 */
[----:B------:R-:W-:Y:S01]  /*1b00*/  @!P1 CS2R R54, SRZ ;  /* 0x0000000000369805 */ /* 0x000fe2000001ff00 */
[----:B------:R-:W-:Y:S01]  /*1b10*/  HADD2.F32 R89, -RZ, R53.H0_H0 ;  /* 0x20000035ff597230 */ /* 0x000fe20000004100 */
[----:B------:R-:W-:Y:S01]  /*1b20*/  @!P1 CS2R R52, SRZ ;  /* 0x0000000000349805 */ /* 0x000fe2000001ff00 */
[----:B------:R-:W-:Y:S01]  /*1b30*/  HADD2.F32 R91, -RZ, R45.H0_H0 ;  /* 0x2000002dff5b7230 */ /* 0x000fe20000004100 */
[----:B------:R-:W-:Y:S01]  /*1b40*/  @!P1 CS2R R58, SRZ ;  /* 0x00000000003a9805 */ /* 0x000fe2000001ff00 */
[----:B------:R1:W5:Y:S01]  /*1b50*/  @P1 LDG.E.64 R56, desc[UR8][R48.64] ;  /* 0x0000000830381981 */ /* 0x000362000c1e1b00 */
[----:B------:R-:W-:Y:S01]  /*1b60*/  FMUL R43, R41, R24 ;  /* 0x00000018292b7220 */ /* 0x000fe20000400000 */
[----:B------:R-:W2:Y:S02]  /*1b70*/  F2F.BF16.F32 R44, R44 ;  /* 0x0000002c002c7304 */ /* 0x000ea40000202000 */
[----:B------:R-:W5:Y:S01]  /*1b80*/  @P1 LDG.E.64 R52, desc[UR8][R68.64] ;  /* 0x0000000844341981 */ /* 0x000f62000c1e1b00 */
[----:B------:R-:W-:Y:S01]  /*1b90*/  FMNMX R88, |R91|, R74, !PT ;  /* 0x0000004a5b587209 */ /* 0x000fe20007800200 */
[----:B------:R-:W-:-:S02]  /*1ba0*/  FMUL R74, R93, R24 ;  /* 0x000000185d4a7220 */ /* 0x000fc40000400000 */
[----:B------:R3:W5:Y:S01]  /*1bb0*/  @P1 LDG.E.64 R54, desc[UR8][R50.64] ;  /* 0x0000000832361981 */ /* 0x000762000c1e1b00 */
[----:B-1----:R-:W-:-:S03]  /*1bc0*/  LOP3.LUT R49, R70, 0x1ffffffc, RZ, 0xc0, !PT ;  /* 0x1ffffffc46317812 */ /* 0x002fc600078ec0ff */
[----:B------:R1:W5:Y:S01]  /*1bd0*/  @P1 LDG.E.64 R58, desc[UR8][R46.64] ;  /* 0x000000082e3a1981 */ /* 0x000362000c1e1b00 */
[-C--:B------:R-:W-:Y:S01]  /*1be0*/  FMUL R45, R91, R24.reuse ;  /* 0x000000185b2d7220 */ /* 0x080fe20000400000 */
[----:B------:R-:W-:Y:S01]  /*1bf0*/  FMUL R48, R89, R24 ;  /* 0x0000001859307220 */ /* 0x000fe20000400000 */
[----:B------:R-:W4:Y:S01]  /*1c00*/  F2F.BF16.F32 R43, R43 ;  /* 0x0000002b002b7304 */ /* 0x000f220000202000 */
[----:B---3--:R-:W-:Y:S01]  /*1c10*/  FADD R50, R93, R80 ;  /* 0x000000505d327221 */ /* 0x008fe20000000000 */
[----:B------:R-:W-:-:S06]  /*1c20*/  IADD3 R80, R36, 0x1d, -R49 ;  /* 0x0000001d24507810 */ /* 0x000fcc0007ffe831 */
[----:B-1----:R1:W3:Y:S01]  /*1c30*/  F2F.BF16.F32 R46, R74 ;  /* 0x0000004a002e7304 */ /* 0x0022e20000202000 */
[----:B------:R-:W-:Y:S01]  /*1c40*/  SHF.R.U64 R47, R66, 0x10, R67 ;  /* 0x00000010422f7819 */ /* 0x000fe20000001243 */
[----:B------:R-:W-:Y:S02]  /*1c50*/  IMAD.IADD R66, R27, 0x1, R36 ;  /* 0x000000011b427824 */ /* 0x000fe400078e0224 */
[-C--:B-1----:R-:W-:Y:S01]  /*1c60*/  FMUL R74, R75, R24.reuse ;  /* 0x000000184b4a7220 */ /* 0x082fe20000400000 */
[----:B------:R-:W-:Y:S01]  /*1c70*/  LOP3.LUT R75, R80, 0x1f, RZ, 0xc0, !PT ;  /* 0x0000001f504b7812 */ /* 0x000fe200078ec0ff */
[----:B------:R-:W-:Y:S02]  /*1c80*/  FMUL R80, R71, R24 ;  /* 0x0000001847507220 */ /* 0x000fe40000400000 */
[----:B------:R-:W1:Y:S01]  /*1c90*/  F2F.BF16.F32 R45, R45 ;  /* 0x0000002d002d7304 */ /* 0x000e620000202000 */
[----:B------:R-:W-:Y:S01]  /*1ca0*/  HADD2.F32 R47, -RZ, R47.H0_H0 ;  /* 0x2000002fff2f7230 */ /* 0x000fe20000004100 */
        /* <DEDUP_REMOVED lines=17> */
[----:B--2---:R-:W-:Y:S01]  /*1dc0*/  HADD2.F32 R81, -RZ, R67.H0_H0 ;  /* 0x20000043ff517230 */ /* 0x004fe20000004100 */
        /* <DEDUP_REMOVED lines=21> */
.L_x_33966:
[----:B------:R-:W-:Y:S05]  /*1f20*/  BSYNC B0 ;  /* 0x0000000000007941 */ /* 0x000fea0003800000 */
.L_x_33965:
        /* <DEDUP_REMOVED lines=21> */
.L_x_33968:
[----:B------:R-:W-:Y:S05]  /*2080*/  BSYNC B0 ;  /* 0x0000000000007941 */ /* 0x000fea0003800000 */
.L_x_33967:
        /* <DEDUP_REMOVED lines=22> */
.L_x_33970:
[----:B------:R-:W-:Y:S05]  /*21f0*/  BSYNC B0 ;  /* 0x0000000000007941 */ /* 0x000fea0003800000 */
.L_x_33969:
        /* <DEDUP_REMOVED lines=25> */
.L_x_33972:
[----:B------:R-:W-:Y:S05]  /*2390*/  BSYNC B0 ;  /* 0x0000000000007941 */ /* 0x000fea0003800000 */
.L_x_33971:
        /* <DEDUP_REMOVED lines=47> */
[----:B------:R-:W-:-:S04]  /*2690*/  IMAD.WIDE.U32 R82, R91, R64, RZ ;  /* 0x000000405b527225 */ /* 0x000fc800078e00ff */
[----:B------:R-:W-:Y:S01]  /*26a0*/  FADD R50, R47, R50 ;  /* 0x000000322f327221 */ /* 0x000fe20000000000 */
[----:B------:R0:W5:Y:S01]  /*26b0*/  @P4 LDG.E.64 R72, desc[UR8][R86.64] ;  /* 0x0000000856484981 */ /* 0x000162000c1e1b00 */
[----:B------:R-:W-:Y:S01]  /*26c0*/  FADD R47, R41, R94 ;  /* 0x0000005e292f7221 */ /* 0x000fe20000000000 */
[----:B-1----:R-:W-:Y:S01]  /*26d0*/  IMAD.IADD R84, R83, 0x1, R89 ;  /* 0x0000000153547824 */ /* 0x002fe200078e0259 */
[C---:B------:R-:W-:Y:S01]  /*26e0*/  LEA R62, P1, R82.reuse, R32, 0x5 ;  /* 0x00000020523e7211 */ /* 0x040fe200078228ff */
[----:B------:R-:W-:Y:S01]  /*26f0*/  IMAD.U32 R11, R11, 0x10000, RZ ;  /* 0x000100000b0b7824 */ /* 0x000fe200078e00ff */
[----:B------:R-:W-:Y:S01]  /*2700*/  SHF.R.U32.HI R83, RZ, 0x3, R36 ;  /* 0x00000003ff537819 */ /* 0x000fe20000011624 */
[----:B------:R-:W-:Y:S01]  /*2710*/  IMAD.U32 R37, R37, 0x10000, RZ ;  /* 0x0001000025257824 */ /* 0x000fe200078e00ff */
[----:B------:R-:W-:Y:S01]  /*2720*/  LEA.HI.X R84, R82, R29, R84, 0x5, P1 ;  /* 0x0000001d52547211 */ /* 0x000fe200008f2c54 */
[----:B------:R-:W-:Y:S01]  /*2730*/  IMAD.U32 R43, R43, 0x10000, RZ ;  /* 0x000100002b2b7824 */ /* 0x000fe200078e00ff */
[----:B------:R-:W-:Y:S01]  /*2740*/  SHF.R.U32.HI R82, RZ, 0x5, R36 ;  /* 0x00000005ff527819 */ /* 0x000fe20000011624 */
[----:B0-----:R-:W-:Y:S01]  /*2750*/  FADD R86, R81, R90 ;  /* 0x0000005a51567221 */ /* 0x001fe20000000000 */
[----:B------:R-:W-:Y:S01]  /*2760*/  LOP3.LUT R83, R83, 0x1c, RZ, 0xc0, !PT ;  /* 0x0000001c53537812 */ /* 0x000fe200078ec0ff */
[----:B-----5:R-:W-:Y:S01]  /*2770*/  HADD2.F32 R91, -RZ, R57.H0_H0 ;  /* 0x20000039ff5b7230 */ /* 0x020fe20000004100 */
[----:B------:R-:W-:Y:S01]  /*2780*/  LOP3.LUT R82, R82, 0x7, RZ, 0xc0, !PT ;  /* 0x0000000752527812 */ /* 0x000fe200078ec0ff */
[----:B----4-:R-:W-:Y:S01]  /*2790*/  IMAD.U32 R92, R92, 0x10000, RZ ;  /* 0x000100005c5c7824 */ /* 0x010fe200078e00ff */
[----:B------:R-:W-:Y:S01]  /*27a0*/  LOP3.LUT R94, R17, 0xffff, RZ, 0xc0, !PT ;  /* 0x0000ffff115e7812 */ /* 0x000fe200078ec0ff */
[----:B------:R-:W-:Y:S01]  /*27b0*/  IMAD.U32 R38, R38, 0x10000, RZ ;  /* 0x0001000026267824 */ /* 0x000fe200078e00ff */
        /* <DEDUP_REMOVED lines=9> */
[----:B------:R-:W-:Y:S01]  /*2850*/  BSSY B0, `(.L_x_33973) ;  /* 0x0000074000007945 */ /* 0x000fe20003800000 */
[----:B------:R-:W-:-:S02]  /*2860*/  ISETP.GE.U32.AND P1, PT, R83, R26, PT ;  /* 0x0000001a5300720c */ /* 0x000fc40003f26070 */
[----:B------:R-:W-:Y:S02]  /*2870*/  FMNMX R96, |R41|, R96, !PT ;  /* 0x0000006029607209 */ /* 0x000fe40007800200 */
[----:B------:R-:W-:Y:S02]  /*2880*/  ISETP.GE.U32.OR P1, PT, R82, R25, P1 ;  /* 0x000000195200720c */ /* 0x000fe40000f26470 */
[----:B------:R-:W-:Y:S01]  /*2890*/  PRMT R82, R23, 0x5410, R94 ;  /* 0x0000541017527816 */ /* 0x000fe2000000005e */
[----:B------:R-:W-:Y:S01]  /*28a0*/  HADD2.F32 R23, -RZ, R55.H0_H0 ;  /* 0x20000037ff177230 */ /* 0x000fe20000004100 */
[----:B------:R-:W-:Y:S02]  /*28b0*/  SHF.L.U64.HI R94, R94, 0x10, RZ ;  /* 0x000000105e5e7819 */ /* 0x000fe400000102ff */
[----:B------:R-:W-:Y:S02]  /*28c0*/  FMNMX R87, |R81|, R96, !PT ;  /* 0x0000006051577209 */ /* 0x000fe40007800200 */
[----:B------:R-:W-:-:S02]  /*28d0*/  LOP3.LUT R94, R94, R15, RZ, 0xfc, !PT ;  /* 0x0000000f5e5e7212 */ /* 0x000fc400078efcff */
[----:B------:R-:W-:Y:S02]  /*28e0*/  LOP3.LUT R15, R40, 0xffff, RZ, 0xc0, !PT ;  /* 0x0000ffff280f7812 */ /* 0x000fe400078ec0ff */
[----:B------:R-:W-:Y:S02]  /*28f0*/  PRMT R40, R5, 0x5410, R42 ;  /* 0x0000541005287816 */ /* 0x000fe4000000002a */
[----:B------:R-:W-:Y:S02]  /*2900*/  SHF.L.U64.HI R5, R42, 0x10, RZ ;  /* 0x000000102a057819 */ /* 0x000fe400000102ff */
[----:B------:R-:W-:Y:S02]  /*2910*/  LOP3.LUT R42, R17, R14, RZ, 0xfc, !PT ;  /* 0x0000000e112a7212 */ /* 0x000fe400078efcff */
[----:B------:R-:W-:Y:S02]  /*2920*/  LOP3.LUT R14, R7, 0xffff, RZ, 0xc0, !PT ;  /* 0x0000ffff070e7812 */ /* 0x000fe400078ec0ff */
[----:B------:R-:W-:Y:S01]  /*2930*/  LOP3.LUT R12, R5, R12, RZ, 0xfc, !PT ;  /* 0x0000000c050c7212 */ /* 0x000fe200078efcff */
[----:B------:R-:W-:Y:S01]  /*2940*/  IMAD.U32 R5, R10, 0x10000, RZ ;  /* 0x000100000a057824 */ /* 0x000fe200078e00ff */
[----:B------:R-:W-:-:S02]  /*2950*/  PRMT R10, R9, 0x5410, R14 ;  /* 0x00005410090a7816 */ /* 0x000fc4000000000e */
[----:B------:R-:W-:Y:S02]  /*2960*/  SHF.L.U64.HI R9, R14, 0x10, RZ ;  /* 0x000000100e097819 */ /* 0x000fe400000102ff */
[----:B------:R-:W-:Y:S02]  /*2970*/  LOP3.LUT R7, R4, 0xffff, RZ, 0xc0, !PT ;  /* 0x0000ffff04077812 */ /* 0x000fe400078ec0ff */
[----:B------:R-:W-:Y:S01]  /*2980*/  LOP3.LUT R17, R42, R5, RZ, 0xfc, !PT ;  /* 0x000000052a117212 */ /* 0x000fe200078efcff */
[----:B------:R-:W-:Y:S01]  /*2990*/  HADD2.F32 R42, -RZ, R56.H0_H0 ;  /* 0x20000038ff2a7230 */ /* 0x000fe20000004100 */
[----:B------:R-:W-:Y:S02]  /*29a0*/  LOP3.LUT R14, R9, R0, RZ, 0xfc, !PT ;  /* 0x00000000090e7212 */ /* 0x000fe400078efcff */
[----:B------:R-:W-:Y:S01]  /*29b0*/  LOP3.LUT R5, R44, 0xffff, RZ, 0xc0, !PT ;  /* 0x0000ffff2c057812 */ /* 0x000fe200078ec0ff */
[----:B------:R-:W-:Y:S01]  /*29c0*/  FADD R44, RZ, R91 ;  /* 0x0000005bff2c7221 */ /* 0x000fe20000000000 */
[----:B------:R-:W-:Y:S01]  /*29d0*/  SHF.R.U64 R56, R56, 0x10, R57 ;  /* 0x0000001038387819 */ /* 0x000fe20000001239 */
[----:B------:R-:W-:Y:S01]  /*29e0*/  FMUL R89, R42, R24 ;  /* 0x000000182a597220 */ /* 0x000fe20000400000 */
[----:B------:R-:W-:-:S02]  /*29f0*/  SHF.L.U64.HI R0, R7, 0x10, RZ ;  /* 0x0000001007007819 */ /* 0x000fc400000102ff */
[----:B------:R-:W-:Y:S02]  /*2a00*/  LOP3.LUT R83, R94, R11, RZ, 0xfc, !PT ;  /* 0x0000000b5e537212 */ /* 0x000fe400078efcff */
[----:B------:R-:W-:Y:S01]  /*2a10*/  SHF.L.U64.HI R9, R5, 0x10, RZ ;  /* 0x0000001005097819 */ /* 0x000fe200000102ff */
[----:B------:R-:W-:Y:S01]  /*2a20*/  F2F.BF16.F32 R89, R89 ;  /* 0x0000005900597304 */ /* 0x000fe20000202000 */
[----:B------:R-:W-:Y:S01]  /*2a30*/  LOP3.LUT R11, R14, R37, RZ, 0xfc, !PT ;  /* 0x000000250e0b7212 */ /* 0x000fe200078efcff */
[----:B------:R-:W-:Y:S01]  /*2a40*/  HADD2.F32 R14, -RZ, R56.H0_H0 ;  /* 0x20000038ff0e7230 */ /* 0x000fe20000004100 */
[----:B------:R-:W-:Y:S01]  /*2a50*/  LOP3.LUT R0, R0, R35, RZ, 0xfc, !PT ;  /* 0x0000002300007212 */ /* 0x000fe200078efcff */
[----:B------:R-:W-:Y:S01]  /*2a60*/  HADD2.F32 R35, -RZ, R54.H0_H0 ;  /* 0x20000036ff237230 */ /* 0x000fe20000004100 */
[----:B------:R-:W-:Y:S02]  /*2a70*/  PRMT R4, R74, 0x5410, R5 ;  /* 0x000054104a047816 */ /* 0x000fe40000000005 */
[----:B------:R-:W-:Y:S01]  /*2a80*/  FMNMX R87, R87, |R42|, !PT ;  /* 0x4000002a57577209 */ /* 0x000fe20007800000 */
[----:B------:R-:W-:Y:S01]  /*2a90*/  FADD R37, RZ, R14 ;  /* 0x0000000eff257221 */ /* 0x000fe20000000000 */
[----:B------:R-:W-:Y:S01]  /*2aa0*/  LOP3.LUT R5, R45, 0xffff, RZ, 0xc0, !PT ;  /* 0x0000ffff2d057812 */ /* 0x000fe200078ec0ff */
[----:B------:R-:W-:Y:S01]  /*2ab0*/  FADD R42, RZ, R42 ;  /* 0x0000002aff2a7221 */ /* 0x000fe20000000000 */
[----:B------:R-:W-:-:S02]  /*2ac0*/  LOP3.LUT R46, R9, R46, RZ, 0xfc, !PT ;  /* 0x0000002e092e7212 */ /* 0x000fc400078efcff */
[----:B------:R-:W-:Y:S02]  /*2ad0*/  SHF.R.U32.HI R57, RZ, 0x10, R57 ;  /* 0x00000010ff397819 */ /* 0x000fe40000011639 */
[----:B------:R-:W-:Y:S02]  /*2ae0*/  LOP3.LUT R9, R0, R43, RZ, 0xfc, !PT ;  /* 0x0000002b00097212 */ /* 0x000fe400078efcff */
[----:B------:R-:W-:Y:S01]  /*2af0*/  FMNMX R0, |R14|, R87, !PT ;  /* 0x000000570e007209 */ /* 0x000fe20007800200 */
[----:B------:R-:W-:Y:S01]  /*2b00*/  HADD2.F32 R93, -RZ, R57.H0_H0 ;  /* 0x20000039ff5d7230 */ /* 0x000fe20000004100 */
[----:B------:R-:W-:Y:S01]  /*2b10*/  PRMT R80, R80, 0x5410, R5 ;  /* 0x0000541050507816 */ /* 0x000fe20000000005 */
[----:B------:R-:W-:Y:S01]  /*2b20*/  FMUL R57, R23, R24 ;  /* 0x0000001817397220 */ /* 0x000fe20000400000 */
[----:B------:R-:W-:Y:S02]  /*2b30*/  SHF.L.U64.HI R5, R5, 0x10, RZ ;  /* 0x0000001005057819 */ /* 0x000fe400000102ff */
[----:B------:R-:W-:-:S02]  /*2b40*/  PRMT R16, R21, 0x5410, R90 ;  /* 0x0000541015107816 */ /* 0x000fc4000000005a */
[----:B------:R-:W-:Y:S01]  /*2b50*/  PRMT R6, R6, 0x5410, R15 ;  /* 0x0000541006067816 */ /* 0x000fe2000000000f */
[----:B------:R-:W-:Y:S01]  /*2b60*/  F2F.BF16.F32 R57, R57 ;  /* 0x0000003900397304 */ /* 0x000fe20000202000 */
[----:B------:R-:W-:Y:S01]  /*2b70*/  SHF.L.U64.HI R90, R15, 0x10, RZ ;  /* 0x000000100f5a7819 */ /* 0x000fe200000102ff */
[----:B------:R-:W-:Y:S01]  /*2b80*/  HADD2.F32 R15, -RZ, R58.H0_H0 ;  /* 0x2000003aff0f7230 */ /* 0x000fe20000004100 */
[----:B------:R-:W-:Y:S02]  /*2b90*/  FMNMX R0, |R91|, R0, !PT ;  /* 0x000000005b007209 */ /* 0x000fe40007800200 */
[----:B------:R-:W-:Y:S02]  /*2ba0*/  LOP3.LUT R21, R5, R48, RZ, 0xfc, !PT ;  /* 0x0000003005157212 */ /* 0x000fe400078efcff */
[----:B------:R-:W-:Y:S01]  /*2bb0*/  SHF.R.U64 R58, R58, 0x10, R59 ;  /* 0x000000103a3a7819 */ /* 0x000fe2000000123b */
[----:B------:R-:W-:Y:S01]  /*2bc0*/  FADD R42, R15, R42 ;  /* 0x0000002a0f2a7221 */ /* 0x000fe20000000000 */
[----:B------:R-:W-:-:S02]  /*2bd0*/  FMNMX R0, |R93|, R0, !PT ;  /* 0x000000005d007209 */ /* 0x000fc40007800200 */
[----:B------:R-:W-:Y:S02]  /*2be0*/  LOP3.LUT R13, R90, R13, RZ, 0xfc, !PT ;  /* 0x0000000d5a0d7212 */ /* 0x000fe400078efcff */
[----:B------:R-:W-:Y:S01]  /*2bf0*/  LOP3.LUT R81, R21, R92, RZ, 0xfc, !PT ;  /* 0x0000005c15517212 */ /* 0x000fe200078efcff */
[----:B------:R-:W-:Y:S01]  /*2c00*/  HADD2.F32 R21, -RZ, R58.H0_H0 ;  /* 0x2000003aff157230 */ /* 0x000fe20000004100 */
[----:B------:R-:W-:Y:S01]  /*2c10*/  SHF.R.U64 R43, R54, 0x10, R55 ;  /* 0x00000010362b7819 */ /* 0x000fe20000001237 */
[----:B------:R-:W-:Y:S01]  /*2c20*/  FMUL R58, R14, R24 ;  /* 0x000000180e3a7220 */ /* 0x000fe20000400000 */
[----:B------:R-:W-:Y:S02]  /*2c30*/  FMNMX R0, |R15|, R0, !PT ;  /* 0x000000000f007209 */ /* 0x000fe40007800200 */
[----:B------:R-:W-:Y:S01]  /*2c40*/  PRMT R8, R8, 0x5410, R7 ;  /* 0x0000541008087816 */ /* 0x000fe20000000007 */
[----:B------:R-:W-:Y:S01]  /*2c50*/  HADD2.F32 R43, -RZ, R43.H0_H0 ;  /* 0x2000002bff2b7230 */ /* 0x000fe20000004100 */
[----:B------:R-:W-:Y:S01]  /*2c60*/  LOP3.LUT R7, R13, R38, RZ, 0xfc, !PT ;  /* 0x000000260d077212 */ /* 0x000fe200078efcff */
[----:B------:R-:W-:Y:S01]  /*2c70*/  HADD2.F32 R13, -RZ, R59.H0_H0 ;  /* 0x2000003bff0d7230 */ /* 0x000fe20000004100 */
[C---:B------:R-:W-:Y:S01]  /*2c80*/  FMNMX R0, |R21|.reuse, R0, !PT ;  /* 0x0000000015007209 */ /* 0x040fe20007800200 */
[-C--:B------:R-:W-:Y:S01]  /*2c90*/  FMUL R48, R21, R24.reuse ;  /* 0x0000001815307220 */ /* 0x080fe20000400000 */
[----:B------:R-:W-:Y:S01]  /*2ca0*/  LOP3.LUT R41, R12, R39, RZ, 0xfc, !PT ;  /* 0x000000270c297212 */ /* 0x000fe200078efcff */
[-C--:B------:R-:W-:Y:S01]  /*2cb0*/  FMUL R39, R15, R24.reuse ;  /* 0x000000180f277220 */ /* 0x080fe20000400000 */
[----:B------:R-:W-:Y:S01]  /*2cc0*/  IADD3 R27, R27, 0x1, R36 ;  /* 0x000000011b1b7810 */ /* 0x000fe20007ffe024 */
[-C--:B------:R-:W-:Y:S01]  /*2cd0*/  FMUL R12, R35, R24.reuse ;  /* 0x00000018230c7220 */ /* 0x080fe20000400000 */
[C---:B------:R-:W-:Y:S01]  /*2ce0*/  FMUL R45, R13.reuse, R24 ;  /* 0x000000180d2d7220 */ /* 0x040fe20000400000 */
[----:B------:R-:W-:Y:S01]  /*2cf0*/  LOP3.LUT R5, R46, R51, RZ, 0xfc, !PT ;  /* 0x000000332e057212 */ /* 0x000fe200078efcff */
[C---:B------:R-:W-:Y:S01]  /*2d00*/  FADD R44, R13.reuse, R44 ;  /* 0x0000002c0d2c7221 */ /* 0x040fe20000000000 */
[----:B------:R-:W-:Y:S01]  /*2d10*/  FMNMX R56, |R13|, R0, !PT ;  /* 0x000000000d387209 */ /* 0x000fe20007800200 */
[-C--:B------:R-:W-:Y:S01]  /*2d20*/  FMUL R51, R91, R24.reuse ;  /* 0x000000185b337220 */ /* 0x080fe20000400000 */
[----:B------:R-:W-:Y:S01]  /*2d30*/  FMUL R54, R43, R24 ;  /* 0x000000182b367220 */ /* 0x000fe20000400000 */
[----:B------:R-:W-:Y:S01]  /*2d40*/  LOP3.LUT R13, R27, 0x1f, RZ, 0xc0, !PT ;  /* 0x0000001f1b0d7812 */ /* 0x000fe200078ec0ff */
[----:B------:R0:W-:Y:S01]  /*2d50*/  F2F.BF16.F32 R87, R12 ;  /* 0x0000000c00577304 */ /* 0x0001e20000202000 */
[----:B------:R-:W-:Y:S01]  /*2d60*/  SHF.R.U32.HI R59, RZ, 0x10, R59 ;  /* 0x00000010ff3b7819 */ /* 0x000fe2000001163b */
[----:B------:R-:W-:Y:S01]  /*2d70*/  FADD R37, R21, R37 ;  /* 0x0000002515257221 */ /* 0x000fe20000000000 */
[----:B------:R-:W-:Y:S01]  /*2d80*/  SHF.R.U32.HI R55, RZ, 0x10, R55 ;  /* 0x00000010ff377819 */ /* 0x000fe20000011637 */
[----:B------:R-:W1:Y:S01]  /*2d90*/  SHFL.IDX PT, R0, R47, R13, 0x1f ;  /* 0x00001f0d2f007589 */ /* 0x000e6200000e0000 */
[----:B------:R-:W-:Y:S01]  /*2da0*/  FADD R46, RZ, R93 ;  /* 0x0000005dff2e7221 */ /* 0x000fe20000000000 */
[----:B------:R-:W-:-:S02]  /*2db0*/  HADD2.F32 R59, -RZ, R59.H0_H0 ;  /* 0x2000003bff3b7230 */ /* 0x000fc40000004100 */
[----:B------:R-:W2:Y:S01]  /*2dc0*/  F2F.BF16.F32 R39, R39 ;  /* 0x0000002700277304 */ /* 0x000ea20000202000 */
[----:B0-----:R-:W-:Y:S01]  /*2dd0*/  FMUL R12, R93, R24 ;  /* 0x000000185d0c7220 */ /* 0x001fe20000400000 */
[----:B------:R-:W-:Y:S01]  /*2de0*/  HADD2.F32 R55, -RZ, R55.H0_H0 ;  /* 0x20000037ff377230 */ /* 0x000fe20000004100 */
[----:B------:R0:W3:Y:S01]  /*2df0*/  SHFL.IDX PT, R27, R88, R13, 0x1f ;  /* 0x00001f0d581b7589 */ /* 0x0000e200000e0000 */
[C---:B------:R-:W-:Y:S01]  /*2e00*/  FADD R46, R59.reuse, R46 ;  /* 0x0000002e3b2e7221 */ /* 0x040fe20000000000 */
[C---:B------:R-:W-:Y:S01]  /*2e10*/  FMNMX R56, |R59|.reuse, R56, !PT ;  /* 0x000000383b387209 */ /* 0x040fe20007800200 */
[-C--:B------:R-:W-:Y:S01]  /*2e20*/  FMUL R74, R59, R24.reuse ;  /* 0x000000183b4a7220 */ /* 0x080fe20000400000 */
[----:B------:R4:W1:Y:S01]  /*2e30*/  SHFL.IDX PT, R50, R50, R13, 0x1f ;  /* 0x00001f0d32327589 */ /* 0x00086200000e0000 */
[----:B------:R-:W1:Y:S03]  /*2e40*/  F2F.BF16.F32 R45, R45 ;  /* 0x0000002d002d7304 */ /* 0x000e660000202000 */
[----:B------:R4:W1:Y:S01]  /*2e50*/  SHFL.IDX PT, R21, R86, R13, 0x1f ;  /* 0x00001f0d56157589 */ /* 0x00086200000e0000 */
[----:B0-----:R-:W-:Y:S01]  /*2e60*/  FMUL R88, R55, R24 ;  /* 0x0000001837587220 */ /* 0x001fe20000400000 */
[----:B--2---:R-:W-:-:S03]  /*2e70*/  LOP3.LUT R38, R39, 0xffff, RZ, 0xc0, !PT ;  /* 0x0000ffff27267812 */ /* 0x004fc600078ec0ff */
[----:B------:R-:W0:Y:S08]  /*2e80*/  F2F.BF16.F32 R51, R51 ;  /* 0x0000003300337304 */ /* 0x000e300000202000 */
[----:B------:R-:W2:Y:S08]  /*2e90*/  F2F.BF16.F32 R48, R48 ;  /* 0x0000003000307304 */ /* 0x000eb00000202000 */
[----:B------:R-:W0:Y:S08]  /*2ea0*/  F2F.BF16.F32 R54, R54 ;  /* 0x0000003600367304 */ /* 0x000e300000202000 */
[----:B------:R-:W0:Y:S08]  /*2eb0*/  F2F.BF16.F32 R58, R58 ;  /* 0x0000003a003a7304 */ /* 0x000e300000202000 */
[----:B------:R4:W0:Y:S01]  /*2ec0*/  F2F.BF16.F32 R47, R12 ;  /* 0x0000000c002f7304 */ /* 0x0008220000202000 */
[----:B-123--:R-:W-:Y:S05]  /*2ed0*/  @P0 BRA `(.L_x_33974) ;  /* 0x00000000002c0947 */ /* 0x00efea0003800000 */
[----:B----4-:R-:W-:Y:S01]  /*2ee0*/  IADD3 R12, R36, 0x1e, -R49 ;  /* 0x0000001e240c7810 */ /* 0x010fe20007ffe831 */
[----:B0-----:R-:W-:-:S03]  /*2ef0*/  IMAD.U32 R14, R47, 0x10000, RZ ;  /* 0x000100002f0e7824 */ /* 0x001fc600078e00ff */
[----:B------:R-:W-:-:S04]  /*2f00*/  LOP3.LUT R13, R12, 0x1f, RZ, 0xc0, !PT ;  /* 0x0000001f0c0d7812 */ /* 0x000fc800078ec0ff */
[----:B------:R-:W-:Y:S01]  /*2f10*/  IADD3 R15, P2, R13, R22, RZ ;  /* 0x000000160d0f7210 */ /* 0x000fe20007f5e0ff */
[----:B------:R-:W-:-:S04]  /*2f20*/  IMAD.WIDE.U32 R12, R58, 0x10000, RZ ;  /* 0x000100003a0c7825 */ /* 0x000fc800078e00ff */
[----:B------:R-:W-:Y:S01]  /*2f30*/  IMAD.X R59, RZ, RZ, R20, P2 ;  /* 0x000000ffff3b7224 */ /* 0x000fe200010e0614 */
[----:B------:R-:W-:Y:S02]  /*2f40*/  LOP3.LUT R13, R13, R14, R51, 0xfe, !PT ;  /* 0x0000000e0d0d7212 */ /* 0x000fe400078efe33 */
[C---:B------:R-:W-:Y:S02]  /*2f50*/  LEA R14, P2, R15.reuse, R19, 0x3 ;  /* 0x000000130f0e7211 */ /* 0x040fe400078418ff */
[----:B------:R-:W-:Y:S02]  /*2f60*/  LOP3.LUT R12, R12, R89, RZ, 0xfc, !PT ;  /* 0x000000590c0c7212 */ /* 0x000fe400078efcff */
[----:B------:R-:W-:-:S05]  /*2f70*/  LEA.HI.X R15, R15, R18, R59, 0x3, P2 ;  /* 0x000000120f0f7211 */ /* 0x000fca00010f1c3b */
[----:B------:R1:W-:Y:S04]  /*2f80*/  STG.E.64 desc[UR8][R14.64], R12 ;  /* 0x0000000c0e007986 */ /* 0x0003e8000c101b08 */
.L_x_33974:
[----:B------:R-:W-:Y:S05]  /*2f90*/  BSYNC B0 ;  /* 0x0000000000007941 */ /* 0x000fea0003800000 */
.L_x_33973:
[----:B------:R-:W2:Y:S01]  /*2fa0*/  F2F.BF16.F32 R74, R74 ;  /* 0x0000004a004a7304 */ /* 0x000ea20000202000 */
[----:B------:R-:W-:Y:S01]  /*2fb0*/  BSSY B0, `(.L_x_33975) ;  /* 0x000000f000007945 */ /* 0x000fe20003800000 */
[----:B-1--4-:R-:W-:Y:S02]  /*2fc0*/  PRMT R12, R89, 0x5410, R38 ;  /* 0x00005410590c7816 */ /* 0x012fe40000000026 */
[----:B------:R-:W-:Y:S01]  /*2fd0*/  SHF.L.U64.HI R86, R38, 0x10, RZ ;  /* 0x0000001026567819 */ /* 0x000fe200000102ff */
[----:B------:R-:W-:Y:S06]  /*2fe0*/  @P0 BRA `(.L_x_33976) ;  /* 0x00000000002c0947 */ /* 0x000fec0003800000 */
[----:B------:R-:W-:-:S04]  /*2ff0*/  IMAD.WIDE.U32 R14, R48, 0x10000, RZ ;  /* 0x00010000300e7825 */ /* 0x000fc800078e00ff */
[----:B--2---:R-:W-:Y:S01]  /*3000*/  IMAD.U32 R38, R74, 0x10000, RZ ;  /* 0x000100004a267824 */ /* 0x004fe200078e00ff */
        /* <DEDUP_REMOVED lines=9> */
.L_x_33976:
[----:B------:R-:W-:Y:S05]  /*30a0*/  BSYNC B0 ;  /* 0x0000000000007941 */ /* 0x000fea0003800000 */
.L_x_33975:
[----:B------:R-:W-:Y:S01]  /*30b0*/  LOP3.LUT R59, R86, R87, RZ, 0xfc, !PT ;  /* 0x00000057563b7212 */ /* 0x000fe200078efcff */
[----:B------:R-:W-:Y:S01]  /*30c0*/  BSSY B0, `(.L_x_33977) ;  /* 0x0000011000007945 */ /* 0x000fe20003800000 */
[----:B------:R3:W4:Y:S01]  /*30d0*/  F2F.BF16.F32 R86, R88 ;  /* 0x0000005800567304 */ /* 0x0007220000202000 */
[----:B------:R-:W-:Y:S02]  /*30e0*/  HADD2.F32 R91, -RZ, R52.H0_H0 ;  /* 0x20000034ff5b7230 */ /* 0x000fe40000004100 */
[----:B------:R-:W-:Y:S05]  /*30f0*/  @P0 BRA `(.L_x_33978) ;  /* 0x0000000000340947 */ /* 0x000fea0003800000 */
[----:B01----:R-:W-:-:S04]  /*3100*/  IMAD.WIDE.U32 R14, R54, 0x10000, RZ ;  /* 0x00010000360e7825 */ /* 0x003fc800078e00ff */
[----:B----4-:R-:W-:Y:S01]  /*3110*/  IMAD.U32 R38, R86, 0x10000, RZ ;  /* 0x0001000056267824 */ /* 0x010fe200078e00ff */
        /* <DEDUP_REMOVED lines=11> */
.L_x_33978:
[----:B------:R-:W-:Y:S05]  /*31d0*/  BSYNC B0 ;  /* 0x0000000000007941 */ /* 0x000fea0003800000 */
.L_x_33977:
[----:B01----:R-:W-:Y:S01]  /*31e0*/  LOP3.LUT R38, R45, 0xffff, RZ, 0xc0, !PT ;  /* 0x0000ffff2d267812 */ /* 0x003fe200078ec0ff */
[----:B------:R-:W-:Y:S01]  /*31f0*/  FMUL R87, R91, R24 ;  /* 0x000000185b577220 */ /* 0x000fe20000400000 */
[----:B------:R-:W-:Y:S01]  /*3200*/  LOP3.LUT R13, R48, 0xffff, RZ, 0xc0, !PT ;  /* 0x0000ffff300d7812 */ /* 0x000fe200078ec0ff */
[----:B------:R-:W-:Y:S01]  /*3210*/  HADD2.F32 R89, -RZ, R66.H0_H0 ;  /* 0x20000042ff597230 */ /* 0x000fe20000004100 */
[----:B------:R-:W-:Y:S01]  /*3220*/  SHF.R.U64 R95, R52, 0x10, R53 ;  /* 0x00000010345f7819 */ /* 0x000fe20000001235 */
[----:B------:R-:W-:Y:S01]  /*3230*/  FADD R52, R35, R42 ;  /* 0x0000002a23347221 */ /* 0x000fe20000000000 */
[----:B------:R-:W-:Y:S01]  /*3240*/  PRMT R14, R51, 0x5410, R38 ;  /* 0x00005410330e7816 */ /* 0x000fe20000000026 */
[----:B------:R-:W0:Y:S01]  /*3250*/  F2F.BF16.F32 R87, R87 ;  /* 0x0000005700577304 */ /* 0x000e220000202000 */
[----:B------:R-:W-:Y:S01]  /*3260*/  SHF.L.U64.HI R48, R38, 0x10, RZ ;  /* 0x0000001026307819 */ /* 0x000fe200000102ff */
[----:B------:R-:W-:Y:S01]  /*3270*/  HADD2.F32 R95, -RZ, R95.H0_H0 ;  /* 0x2000005fff5f7230 */ /* 0x000fe20000004100 */
[----:B------:R-:W-:Y:S01]  /*3280*/  PRMT R38, R58, 0x5410, R13 ;  /* 0x000054103a267816 */ /* 0x000fe2000000000d */
[----:B------:R-:W-:Y:S01]  /*3290*/  HADD2.F32 R45, -RZ, R53.H0_H0 ;  /* 0x20000035ff2d7230 */ /* 0x000fe20000004100 */
[----:B------:R-:W-:Y:S01]  /*32a0*/  SHF.L.U64.HI R13, R13, 0x10, RZ ;  /* 0x000000100d0d7819 */ /* 0x000fe200000102ff */
[----:B------:R-:W-:Y:S01]  /*32b0*/  HADD2.F32 R93, -RZ, R67.H0_H0 ;  /* 0x20000043ff5d7230 */ /* 0x000fe20000004100 */
[----:B--2---:R-:W-:Y:S01]  /*32c0*/  LOP3.LUT R74, R74, 0xffff, RZ, 0xc0, !PT ;  /* 0x0000ffff4a4a7812 */ /* 0x004fe200078ec0ff */
[----:B------:R-:W-:Y:S01]  /*32d0*/  HADD2.F32 R101, -RZ, R68.H0_H0 ;  /* 0x20000044ff657230 */ /* 0x000fe20000004100 */
[----:B------:R-:W-:Y:S01]  /*32e0*/  LOP3.LUT R54, R13, R54, RZ, 0xfc, !PT ;  /* 0x000000360d367212 */ /* 0x000fe200078efcff */
[-C--:B------:R-:W-:Y:S01]  /*32f0*/  FMUL R13, R95, R24.reuse ;  /* 0x000000185f0d7220 */ /* 0x080fe20000400000 */
[----:B------:R-:W-:Y:S01]  /*3300*/  PRMT R42, R47, 0x5410, R74 ;  /* 0x000054102f2a7816 */ /* 0x000fe2000000004a */
[----:B------:R-:W-:Y:S01]  /*3310*/  FMUL R51, R45, R24 ;  /* 0x000000182d337220 */ /* 0x000fe20000400000 */
[----:B------:R-:W-:Y:S01]  /*3320*/  FMNMX R56, |R35|, R56, !PT ;  /* 0x0000003823387209 */ /* 0x000fe20007800200 */
[----:B------:R1:W2:Y:S01]  /*3330*/  F2F.BF16.F32 R47, R13 ;  /* 0x0000000d002f7304 */ /* 0x0002a20000202000 */
[----:B------:R-:W-:Y:S01]  /*3340*/  LOP3.LUT R58, R48, R57, RZ, 0xfc, !PT ;  /* 0x00000039303a7212 */ /* 0x000fe200078efcff */
[C---:B------:R-:W-:Y:S01]  /*3350*/  FADD R48, R43.reuse, R37 ;  /* 0x000000252b307221 */ /* 0x040fe20000000000 */
[----:B------:R-:W-:Y:S01]  /*3360*/  SHF.R.U32.HI R57, RZ, 0x10, R53 ;  /* 0x00000010ff397819 */ /* 0x000fe20000011635 */
[----:B------:R-:W-:Y:S01]  /*3370*/  HADD2.F32 R99, -RZ, R69.H0_H0 ;  /* 0x20000045ff637230 */ /* 0x000fe20000004100 */
[----:B------:R-:W-:Y:S01]  /*3380*/  FMNMX R56, |R43|, R56, !PT ;  /* 0x000000382b387209 */ /* 0x000fe20007800200 */
[----:B------:R-:W-:Y:S01]  /*3390*/  HADD2.F32 R97, -RZ, R70.H0_H0 ;  /* 0x20000046ff617230 */ /* 0x000fe20000004100 */
[----:B------:R-:W-:Y:S01]  /*33a0*/  SHF.L.U64.HI R15, R74, 0x10, RZ ;  /* 0x000000104a0f7819 */ /* 0x000fe200000102ff */
[C---:B------:R-:W-:Y:S01]  /*33b0*/  FADD R74, R23.reuse, R44 ;  /* 0x0000002c174a7221 */ /* 0x040fe20000000000 */
[----:B------:R-:W-:Y:S01]  /*33c0*/  HADD2.F32 R57, -RZ, R57.H0_H0 ;  /* 0x20000039ff397230 */ /* 0x000fe20000004100 */
[----:B------:R-:W-:Y:S01]  /*33d0*/  FMNMX R56, |R23|, R56, !PT ;  /* 0x0000003817387209 */ /* 0x000fe20007800200 */
[----:B0-----:R-:W-:-:S02]  /*33e0*/  IMAD.U32 R44, R87, 0x10000, RZ ;  /* 0x00010000572c7824 */ /* 0x001fc400078e00ff */
[-C--:B------:R-:W-:Y:S01]  /*33f0*/  FMUL R23, R89, R24.reuse ;  /* 0x0000001859177220 */ /* 0x080fe20000400000 */
[----:B------:R-:W0:Y:S01]  /*3400*/  F2F.BF16.F32 R51, R51 ;  /* 0x0000003300337304 */ /* 0x000e220000202000 */
[----:B------:R-:W-:Y:S01]  /*3410*/  FMUL R37, R57, R24 ;  /* 0x0000001839257220 */ /* 0x000fe20000400000 */
[----:B---34-:R-:W-:Y:S01]  /*3420*/  LOP3.LUT R88, R15, R86, RZ, 0xfc, !PT ;  /* 0x000000560f587212 */ /* 0x018fe200078efcff */
[----:B------:R-:W-:Y:S01]  /*3430*/  FADD R86, R55, R46 ;  /* 0x0000002e37567221 */ /* 0x000fe20000000000 */
[----:B-1----:R-:W-:Y:S01]  /*3440*/  LOP3.LUT R13, R59, R44, RZ, 0xfc, !PT ;  /* 0x0000002c3b0d7212 */ /* 0x002fe200078efcff */
[----:B------:R-:W-:Y:S01]  /*3450*/  FADD R35, RZ, R77 ;  /* 0x0000004dff237221 */ /* 0x000fe20000000000 */
[----:B------:R-:W-:Y:S01]  /*3460*/  FMNMX R56, |R55|, R56, !PT ;  /* 0x0000003837387209 */ /* 0x000fe20007800200 */
[-C--:B------:R-:W-:Y:S01]  /*3470*/  FMUL R53, R93, R24.reuse ;  /* 0x000000185d357220 */ /* 0x080fe20000400000 */
[----:B------:R2:W-:Y:S01]  /*3480*/  F2F.BF16.F32 R59, R23 ;  /* 0x00000017003b7304 */ /* 0x0005e20000202000 */
[-C--:B------:R-:W-:Y:S01]  /*3490*/  FMUL R55, R101, R24.reuse ;  /* 0x0000001865377220 */ /* 0x080fe20000400000 */
[----:B------:R-:W-:Y:S01]  /*34a0*/  FMUL R77, R99, R24 ;  /* 0x00000018634d7220 */ /* 0x000fe20000400000 */
[C---:B------:R-:W-:Y:S01]  /*34b0*/  FMNMX R44, |R91|.reuse, R56, !PT ;  /* 0x000000385b2c7209 */ /* 0x040fe20007800200 */
[----:B------:R-:W-:Y:S01]  /*34c0*/  FADD R43, RZ, R78 ;  /* 0x0000004eff2b7221 */ /* 0x000fe20000000000 */
[----:B------:R-:W-:Y:S01]  /*34d0*/  FADD R52, R91, R52 ;  /* 0x000000345b347221 */ /* 0x000fe20000000000 */
[----:B------:R-:W-:Y:S01]  /*34e0*/  FADD R76, RZ, R76 ;  /* 0x0000004cff4c7221 */ /* 0x000fe20000000000 */
[----:B------:R-:W-:Y:S01]  /*34f0*/  FMNMX R44, |R95|, R44, !PT ;  /* 0x0000002c5f2c7209 */ /* 0x000fe20007800200 */
[----:B------:R-:W1:Y:S01]  /*3500*/  F2F.BF16.F32 R37, R37 ;  /* 0x0000002500257304 */ /* 0x000e620000202000 */
[----:B--2---:R-:W-:-:S02]  /*3510*/  IMAD.U32 R23, R47, 0x10000, RZ ;  /* 0x000100002f177824 */ /* 0x004fc400078e00ff */
[----:B------:R-:W-:Y:S01]  /*3520*/  FADD R0, R43, R0 ;  /* 0x000000002b007221 */ /* 0x000fe20000000000 */
[----:B------:R-:W-:Y:S01]  /*3530*/  FMNMX R44, |R45|, R44, !PT ;  /* 0x0000002c2d2c7209 */ /* 0x000fe20007800200 */
[----:B0-----:R-:W-:Y:S01]  /*3540*/  IMAD.U32 R15, R51, 0x10000, RZ ;  /* 0x00010000330f7824 */ /* 0x001fe200078e00ff */
[----:B------:R-:W-:Y:S01]  /*3550*/  SHF.R.U64 R91, R66, 0x10, R67 ;  /* 0x00000010425b7819 */ /* 0x000fe20000001243 */
[----:B------:R-:W-:Y:S01]  /*3560*/  FADD R46, RZ, R79 ;  /* 0x0000004fff2e7221 */ /* 0x000fe20000000000 */
[----:B------:R-:W-:Y:S01]  /*3570*/  LOP3.LUT R39, R54, R23, RZ, 0xfc, !PT ;  /* 0x0000001736277212 */ /* 0x000fe200078efcff */
[----:B------:R-:W-:Y:S01]  /*3580*/  FMUL R23, R97, R24 ;  /* 0x0000001861177220 */ /* 0x000fe20000400000 */
[----:B------:R-:W0:Y:S01]  /*3590*/  F2F.BF16.F32 R53, R53 ;  /* 0x0000003500357304 */ /* 0x000e220000202000 */
[----:B------:R-:W-:Y:S01]  /*35a0*/  FMNMX R44, |R57|, R44, !PT ;  /* 0x0000002c392c7209 */ /* 0x000fe20007800200 */
[----:B------:R-:W-:Y:S01]  /*35b0*/  BSSY B0, `(.L_x_33979) ;  /* 0x0000020000007945 */ /* 0x000fe20003800000 */
[----:B------:R-:W-:Y:S01]  /*35c0*/  FADD R27, R76, R27 ;  /* 0x0000001b4c1b7221 */ /* 0x000fe20000000000 */
[----:B------:R-:W-:Y:S01]  /*35d0*/  FADD R54, R95, R48 ;  /* 0x000000305f367221 */ /* 0x000fe20000000000 */
[----:B------:R-:W-:Y:S01]  /*35e0*/  LOP3.LUT R15, R58, R15, RZ, 0xfc, !PT ;  /* 0x0000000f3a0f7212 */ /* 0x000fe200078efcff */
[----:B-1----:R-:W-:-:S02]  /*35f0*/  IMAD.U32 R43, R37, 0x10000, RZ ;  /* 0x00010000252b7824 */ /* 0x002fc400078e00ff */
[----:B------:R-:W-:Y:S01]  /*3600*/  FADD R35, R35, R50 ;  /* 0x0000003223237221 */ /* 0x000fe20000000000 */
[----:B------:R-:W1:Y:S01]  /*3610*/  F2F.BF16.F32 R55, R55 ;  /* 0x0000003700377304 */ /* 0x000e620000202000 */
[----:B------:R-:W-:Y:S01]  /*3620*/  FADD R74, R45, R74 ;  /* 0x0000004a2d4a7221 */ /* 0x000fe20000000000 */
[----:B------:R-:W-:Y:S01]  /*3630*/  FADD R21, R46, R21 ;  /* 0x000000152e157221 */ /* 0x000fe20000000000 */
[----:B------:R-:W-:Y:S01]  /*3640*/  LOP3.LUT R43, R88, R43, RZ, 0xfc, !PT ;  /* 0x0000002b582b7212 */ /* 0x000fe200078efcff */
[----:B------:R-:W-:Y:S01]  /*3650*/  FADD R76, R57, R86 ;  /* 0x00000056394c7221 */ /* 0x000fe20000000000 */
[----:B------:R-:W-:Y:S01]  /*3660*/  SHF.R.U32.HI R67, RZ, 0x10, R67 ;  /* 0x00000010ff437819 */ /* 0x000fe20000011643 */
[----:B------:R-:W-:Y:S01]  /*3670*/  HADD2.F32 R95, -RZ, R71.H0_H0 ;  /* 0x20000047ff5f7230 */ /* 0x000fe20000004100 */
[----:B------:R-:W-:Y:S01]  /*3680*/  FMNMX R48, R44, |R89|, !PT ;  /* 0x400000592c307209 */ /* 0x000fe20007800000 */
[----:B------:R-:W2:Y:S01]  /*3690*/  F2F.BF16.F32 R77, R77 ;  /* 0x0000004d004d7304 */ /* 0x000ea20000202000 */
[----:B------:R-:W-:-:S07]  /*36a0*/  HADD2.F32 R91, -RZ, R91.H0_H0 ;  /* 0x2000005bff5b7230 */ /* 0x000fce0000004100 */
[----:B------:R-:W3:Y:S01]  /*36b0*/  F2F.BF16.F32 R23, R23 ;  /* 0x0000001700177304 */ /* 0x000ee20000202000 */
[----:B01----:R-:W-:Y:S05]  /*36c0*/  @P0 BRA `(.L_x_33980) ;  /* 0x0000000000380947 */ /* 0x003fea0003800000 */
[----:B------:R-:W-:Y:S01]  /*36d0*/  IADD3 R44, R36, 0x1e, -R49 ;  /* 0x0000001e242c7810 */ /* 0x000fe20007ffe831 */
[----:B------:R-:W-:Y:S02]  /*36e0*/  IMAD.U32 R37, R37, 0x10000, RZ ;  /* 0x0001000025257824 */ /* 0x000fe400078e00ff */
[----:B------:R-:W-:Y:S01]  /*36f0*/  IMAD.WIDE.U32 R46, R47, 0x10000, RZ ;  /* 0x000100002f2e7825 */ /* 0x000fe200078e00ff */
[----:B------:R-:W-:-:S04]  /*3700*/  LOP3.LUT R45, R44, 0x1f, RZ, 0xc0, !PT ;  /* 0x0000001f2c2d7812 */ /* 0x000fc800078ec0ff */
[----:B------:R-:W-:Y:S02]  /*3710*/  IADD3 R44, P0, R45, R22, RZ ;  /* 0x000000162d2c7210 */ /* 0x000fe40007f1e0ff */
[----:B------:R-:W-:Y:S01]  /*3720*/  LOP3.LUT R47, R47, R37, R51, 0xfe, !PT ;  /* 0x000000252f2f7212 */ /* 0x000fe200078efe33 */
[----:B------:R-:W-:Y:S01]  /*3730*/  IMAD R37, R29, 0x3, RZ ;  /* 0x000000031d257824 */ /* 0x000fe200078e02ff */
[----:B------:R-:W-:Y:S01]  /*3740*/  LOP3.LUT R46, R46, R87, RZ, 0xfc, !PT ;  /* 0x000000572e2e7212 */ /* 0x000fe200078efcff */
[----:B------:R-:W-:Y:S02]  /*3750*/  IMAD.X R45, RZ, RZ, R20, P0 ;  /* 0x000000ffff2d7224 */ /* 0x000fe400000e0614 */
[----:B------:R-:W-:-:S04]  /*3760*/  IMAD.WIDE.U32 R44, R32, 0x3, R44 ;  /* 0x00000003202c7825 */ /* 0x000fc800078e002c */
[----:B------:R-:W-:Y:S01]  /*3770*/  IMAD.IADD R37, R37, 0x1, R45 ;  /* 0x0000000125257824 */ /* 0x000fe200078e022d */
[----:B------:R-:W-:-:S04]  /*3780*/  LEA R50, P0, R44, R19, 0x3 ;  /* 0x000000132c327211 */ /* 0x000fc800078018ff */
[----:B------:R-:W-:-:S05]  /*3790*/  LEA.HI.X R51, R44, R18, R37, 0x3, P0 ;  /* 0x000000122c337211 */ /* 0x000fca00000f1c25 */
[----:B------:R0:W-:Y:S04]  /*37a0*/  STG.E.64 desc[UR8][R50.64], R46 ;  /* 0x0000002e32007986 */ /* 0x0001e8000c101b08 */
.L_x_33980:
[----:B------:R-:W-:Y:S05]  /*37b0*/  BSYNC B0 ;  /* 0x0000000000007941 */ /* 0x000fea0003800000 */
.L_x_33979:
[----:B------:R-:W-:Y:S01]  /*37c0*/  FMNMX R48, |R91|, R48, !PT ;  /* 0x000000305b307209 */ /* 0x000fe20007800200 */
[----:B0-----:R-:W-:Y:S01]  /*37d0*/  HADD2.F32 R47, -RZ, R67.H0_H0 ;  /* 0x20000043ff2f7230 */ /* 0x001fe20000004100 */
[----:B------:R-:W-:Y:S01]  /*37e0*/  SHF.R.U64 R68, R68, 0x10, R69 ;  /* 0x0000001044447819 */ /* 0x000fe20000001245 */
[----:B------:R-:W-:Y:S01]  /*37f0*/  FADD R46, RZ, R89 ;  /* 0x00000059ff2e7221 */ /* 0x000fe20000000000 */
[----:B------:R-:W-:Y:S01]  /*3800*/  FMNMX R44, |R93|, R48, !PT ;  /* 0x000000305d2c7209 */ /* 0x000fe20007800200 */
[----:B------:R-:W-:Y:S01]  /*3810*/  HADD2.F32 R37, -RZ, R72.H0_H0 ;  /* 0x20000048ff257230 */ /* 0x000fe20000004100 */
[----:B------:R-:W-:Y:S01]  /*3820*/  SHF.R.U32.HI R69, RZ, 0x10, R69 ;  /* 0x00000010ff457819 */ /* 0x000fe20000011645 */
[----:B------:R-:W-:Y:S01]  /*3830*/  HADD2.F32 R45, -RZ, R68.H0_H0 ;  /* 0x20000044ff2d7230 */ /* 0x000fe20000004100 */
[----:B------:R-:W-:Y:S01]  /*3840*/  FMNMX R44, |R47|, R44, !PT ;  /* 0x0000002c2f2c7209 */ /* 0x000fe20007800200 */
[C---:B------:R-:W-:Y:S01]  /*3850*/  FADD R58, R101.reuse, R46 ;  /* 0x0000002e653a7221 */ /* 0x040fe20000000000 */
[----:B------:R-:W-:Y:S01]  /*3860*/  FADD R46, RZ, R93 ;  /* 0x0000005dff2e7221 */ /* 0x000fe20000000000 */
[----:B------:R-:W-:Y:S01]  /*3870*/  HADD2.F32 R90, -RZ, R69.H0_H0 ;  /* 0x20000045ff5a7230 */ /* 0x000fe20000004100 */
[----:B------:R-:W-:Y:S01]  /*3880*/  FMNMX R44, |R101|, R44, !PT ;  /* 0x0000002c652c7209 */ /* 0x000fe20007800200 */
[----:B------:R-:W-:Y:S01]  /*3890*/  FMUL R87, R45, R24 ;  /* 0x000000182d577220 */ /* 0x000fe20000400000 */
[----:B------:R-:W-:Y:S01]  /*38a0*/  FADD R66, R99, R46 ;  /* 0x0000002e63427221 */ /* 0x000fe20000000000 */
[----:B------:R-:W-:Y:S01]  /*38b0*/  SHF.R.U64 R70, R70, 0x10, R71 ;  /* 0x0000001046467819 */ /* 0x000fe20000001247 */
[----:B------:R-:W-:Y:S01]  /*38c0*/  FADD R58, R97, R58 ;  /* 0x0000003a613a7221 */ /* 0x000fe20000000000 */
[----:B------:R-:W-:Y:S01]  /*38d0*/  FMNMX R44, |R45|, R44, !PT ;  /* 0x0000002c2d2c7209 */ /* 0x000fe20007800200 */
[----:B------:R-:W-:Y:S01]  /*38e0*/  FMUL R48, R37, R24 ;  /* 0x0000001825307220 */ /* 0x000fe20000400000 */
[----:B------:R-:W-:Y:S01]  /*38f0*/  SHF.R.U64 R67, R72, 0x10, R73 ;  /* 0x0000001048437819 */ /* 0x000fe20000001249 */
[----:B------:R-:W-:Y:S01]  /*3900*/  HADD2.F32 R70, -RZ, R70.H0_H0 ;  /* 0x20000046ff467230 */ /* 0x000fe20000004100 */
[----:B------:R-:W-:Y:S01]  /*3910*/  FMNMX R99, |R99|, R44, !PT ;  /* 0x0000002c63637209 */ /* 0x000fe20007800200 */
[----:B------:R-:W-:Y:S01]  /*3920*/  FADD R44, RZ, R91 ;  /* 0x0000005bff2c7221 */ /* 0x000fe20000000000 */
[----:B------:R-:W-:Y:S01]  /*3930*/  SHF.R.U32.HI R71, RZ, 0x10, R71 ;  /* 0x00000010ff477819 */ /* 0x000fe20000011647 */
[----:B------:R-:W-:Y:S01]  /*3940*/  HADD2.F32 R57, -RZ, R73.H0_H0 ;  /* 0x20000049ff397230 */ /* 0x000fe20000004100 */
[----:B------:R-:W0:Y:S01]  /*3950*/  F2F.BF16.F32 R48, R48 ;  /* 0x0000003000307304 */ /* 0x000e220000202000 */
[----:B------:R-:W-:Y:S01]  /*3960*/  FADD R45, R45, R44 ;  /* 0x0000002c2d2d7221 */ /* 0x000fe20000000000 */
[----:B------:R-:W-:Y:S01]  /*3970*/  FMNMX R44, |R90|, R99, !PT ;  /* 0x000000635a2c7209 */ /* 0x000fe20007800200 */
[----:B------:R-:W-:-:S02]  /*3980*/  HADD2.F32 R67, -RZ, R67.H0_H0 ;  /* 0x20000043ff437230 */ /* 0x000fc40000004100 */
[----:B------:R-:W-:Y:S01]  /*3990*/  FMUL R79, R95, R24 ;  /* 0x000000185f4f7220 */ /* 0x000fe20000400000 */
[----:B------:R-:W-:Y:S01]  /*39a0*/  HADD2.F32 R69, -RZ, R71.H0_H0 ;  /* 0x20000047ff457230 */ /* 0x000fe20000004100 */
[----:B------:R-:W-:Y:S01]  /*39b0*/  FMNMX R97, |R97|, R44, !PT ;  /* 0x0000002c61617209 */ /* 0x000fe20007800200 */
[-C--:B------:R-:W-:Y:S01]  /*39c0*/  FMUL R56, R57, R24.reuse ;  /* 0x0000001839387220 */ /* 0x080fe20000400000 */
[----:B------:R-:W-:Y:S01]  /*39d0*/  IADD3 R44, R85, 0x2, R36 ;  /* 0x00000002552c7810 */ /* 0x000fe20007ffe024 */
[CC--:B------:R-:W-:Y:S01]  /*39e0*/  FMUL R86, R70.reuse, R24.reuse ;  /* 0x0000001846567220 */ /* 0x0c0fe20000400000 */
[C---:B------:R-:W-:Y:S01]  /*39f0*/  FMNMX R46, |R70|.reuse, R97, !PT ;  /* 0x00000061462e7209 */ /* 0x040fe20007800200 */
[----:B------:R-:W-:Y:S01]  /*3a00*/  FADD R68, R70, R45 ;  /* 0x0000002d46447221 */ /* 0x000fe20000000000 */
[----:B------:R-:W-:Y:S01]  /*3a10*/  LOP3.LUT R51, R44, 0x1f, RZ, 0xc0, !PT ;  /* 0x0000001f2c337812 */ /* 0x000fe200078ec0ff */
[----:B------:R-:W-:Y:S01]  /*3a20*/  FMUL R78, R67, R24 ;  /* 0x00000018434e7220 */ /* 0x000fe20000400000 */
[C---:B------:R-:W-:Y:S01]  /*3a30*/  FMNMX R46, |R95|.reuse, R46, !PT ;  /* 0x0000002e5f2e7209 */ /* 0x040fe20007800200 */
[----:B------:R-:W-:Y:S01]  /*3a40*/  FADD R45, RZ, R47 ;  /* 0x0000002fff2d7221 */ /* 0x000fe20000000000 */
[----:B------:R-:W-:Y:S01]  /*3a50*/  FADD R70, R95, R66 ;  /* 0x000000425f467221 */ /* 0x000fe20000000000 */
[C---:B------:R-:W-:Y:S01]  /*3a60*/  FMUL R50, R69.reuse, R24 ;  /* 0x0000001845327220 */ /* 0x040fe20000400000 */
[----:B------:R-:W-:Y:S01]  /*3a70*/  FMNMX R66, |R69|, R46, !PT ;  /* 0x0000002e45427209 */ /* 0x000fe20007800200 */
[-C--:B------:R-:W-:Y:S01]  /*3a80*/  FMUL R91, R91, R24.reuse ;  /* 0x000000185b5b7220 */ /* 0x080fe20000400000 */
[-C--:B------:R-:W-:Y:S01]  /*3a90*/  FMUL R47, R47, R24.reuse ;  /* 0x000000182f2f7220 */ /* 0x080fe20000400000 */
[----:B------:R-:W-:Y:S01]  /*3aa0*/  LOP3.LUT R46, R55, 0xffff, RZ, 0xc0, !PT ;  /* 0x0000ffff372e7812 */ /* 0x000fe200078ec0ff */
[----:B------:R1:W4:Y:S01]  /*3ab0*/  SHFL.IDX PT, R88, R52, R51, 0x1f ;  /* 0x00001f3334587589 */ /* 0x00032200000e0000 */
[----:B------:R-:W-:Y:S01]  /*3ac0*/  FADD R72, R90, R45 ;  /* 0x0000002d5a487221 */ /* 0x000fe20000000000 */
[----:B------:R-:W2:Y:S01]  /*3ad0*/  F2F.BF16.F32 R79, R79 ;  /* 0x0000004f004f7304 */ /* 0x000ea20000202000 */
[----:B------:R-:W-:Y:S01]  /*3ae0*/  SHF.L.U64.HI R44, R46, 0x10, RZ ;  /* 0x000000102e2c7819 */ /* 0x000fe200000102ff */
[----:B------:R2:W2:Y:S01]  /*3af0*/  SHFL.IDX PT, R54, R54, R51, 0x1f ;  /* 0x00001f3336367589 */ /* 0x0004a200000e0000 */
[----:B------:R-:W-:Y:S01]  /*3b00*/  FADD R71, R69, R72 ;  /* 0x0000004845477221 */ /* 0x000fe20000000000 */
[----:B------:R-:W-:Y:S01]  /*3b10*/  BSSY B0, `(.L_x_33981) ;  /* 0x000001a000007945 */ /* 0x000fe20003800000 */
[----:B---3--:R-:W-:Y:S01]  /*3b20*/  LOP3.LUT R45, R44, R23, RZ, 0xfc, !PT ;  /* 0x000000172c2d7212 */ /* 0x008fe200078efcff */
[----:B0-----:R-:W-:Y:S01]  /*3b30*/  IMAD.U32 R44, R48, 0x10000, RZ ;  /* 0x00010000302c7824 */ /* 0x001fe200078e00ff */
[----:B------:R0:W3:Y:S01]  /*3b40*/  SHFL.IDX PT, R69, R74, R51, 0x1f ;  /* 0x00001f334a457589 */ /* 0x0000e200000e0000 */
[----:B-1----:R-:W-:Y:S01]  /*3b50*/  FMUL R52, R90, R24 ;  /* 0x000000185a347220 */ /* 0x002fe20000400000 */
[----:B------:R-:W1:Y:S01]  /*3b60*/  F2F.BF16.F32 R56, R56 ;  /* 0x0000003800387304 */ /* 0x000e620000202000 */
[----:B------:R-:W-:Y:S01]  /*3b70*/  SHF.R.U32.HI R73, RZ, 0x10, R73 ;  /* 0x00000010ff497819 */ /* 0x000fe20000011649 */
[----:B------:R0:W0:Y:S01]  /*3b80*/  SHFL.IDX PT, R72, R76, R51, 0x1f ;  /* 0x00001f334c487589 */ /* 0x00002200000e0000 */
[----:B------:R-:W-:-:S02]  /*3b90*/  LOP3.LUT R45, R45, R44, RZ, 0xfc, !PT ;  /* 0x0000002c2d2d7212 */ /* 0x000fc400078efcff */
[----:B------:R-:W-:-:S03]  /*3ba0*/  PRMT R44, R59, 0x5410, R46 ;  /* 0x000054103b2c7816 */ /* 0x000fc6000000002e */
[----:B------:R-:W0:Y:S08]  /*3bb0*/  F2F.BF16.F32 R87, R87 ;  /* 0x0000005700577304 */ /* 0x000e300000202000 */
[----:B------:R-:W0:Y:S08]  /*3bc0*/  F2F.BF16.F32 R86, R86 ;  /* 0x0000005600567304 */ /* 0x000e300000202000 */
[----:B------:R0:W0:Y:S08]  /*3bd0*/  F2F.BF16.F32 R85, R50 ;  /* 0x0000003200557304 */ /* 0x0000300000202000 */
[----:B------:R-:W0:Y:S08]  /*3be0*/  F2F.BF16.F32 R78, R78 ;  /* 0x0000004e004e7304 */ /* 0x000e300000202000 */
[----:B------:R0:W0:Y:S08]  /*3bf0*/  F2F.BF16.F32 R92, R91 ;  /* 0x0000005b005c7304 */ /* 0x0000300000202000 */
[----:B------:R0:W0:Y:S01]  /*3c00*/  F2F.BF16.F32 R90, R47 ;  /* 0x0000002f005a7304 */ /* 0x0000220000202000 */
[----:B-1234-:R-:W-:Y:S05]  /*3c10*/  @P1 BRA `(.L_x_33982) ;  /* 0x0000000000241947 */ /* 0x01efea0003800000 */
        /* <DEDUP_REMOVED lines=9> */
.L_x_33982:
[----:B------:R-:W-:Y:S05]  /*3cb0*/  BSYNC B0 ;  /* 0x0000000000007941 */ /* 0x000fea0003800000 */
.L_x_33981:
[----:B------:R-:W-:Y:S01]  /*3cc0*/  HADD2.F32 R59, -RZ, R73.H0_H0 ;  /* 0x20000049ff3b7230 */ /* 0x000fe20000004100 */
[----:B------:R-:W-:Y:S01]  /*3cd0*/  BSSY B0, `(.L_x_33983) ;  /* 0x000000f000007945 */ /* 0x000fe20003800000 */
[----:B------:R2:W3:Y:S01]  /*3ce0*/  F2F.BF16.F32 R73, R52 ;  /* 0x0000003400497304 */ /* 0x0004e20000202000 */
[----:B0-----:R-:W-:Y:S02]  /*3cf0*/  LOP3.LUT R74, R77, 0xffff, RZ, 0xc0, !PT ;  /* 0x0000ffff4d4a7812 */ /* 0x001fe400078ec0ff */
[----:B------:R-:W-:Y:S05]  /*3d00*/  @P1 BRA `(.L_x_33984) ;  /* 0x00000000002c1947 */ /* 0x000fea0003800000 */
[----:B-1----:R-:W-:Y:S01]  /*3d10*/  IADD3 R51, P2, P3, R60, R22, R75 ;  /* 0x000000163c337210 */ /* 0x002fe20007b5e04b */
[----:B---3--:R-:W-:Y:S02]  /*3d20*/  IMAD.U32 R50, R73, 0x10000, RZ ;  /* 0x0001000049327824 */ /* 0x008fe400078e00ff */
[----:B------:R-:W-:Y:S01]  /*3d30*/  IMAD.WIDE.U32 R46, R87, 0x10000, RZ ;  /* 0x00010000572e7825 */ /* 0x000fe200078e00ff */
[----:B------:R-:W-:Y:S02]  /*3d40*/  IADD3 R51, P0, R51, R32, RZ ;  /* 0x0000002033337210 */ /* 0x000fe40007f1e0ff */
[----:B--2---:R-:W-:Y:S02]  /*3d50*/  IADD3.X R52, R63, R20, RZ, P2, P3 ;  /* 0x000000143f347210 */ /* 0x004fe400017e64ff */
[----:B------:R-:W-:Y:S02]  /*3d60*/  LOP3.LUT R47, R47, R50, R77, 0xfe, !PT ;  /* 0x000000322f2f7212 */ /* 0x000fe400078efe4d */
[----:B------:R-:W-:Y:S01]  /*3d70*/  LOP3.LUT R46, R46, R55, RZ, 0xfc, !PT ;  /* 0x000000372e2e7212 */ /* 0x000fe200078efcff */
[----:B------:R-:W-:Y:S01]  /*3d80*/  IMAD.X R52, R52, 0x1, R29, P0 ;  /* 0x0000000134347824 */ /* 0x000fe200000e061d */
[----:B------:R-:W-:-:S04]  /*3d90*/  LEA R50, P0, R51, R19, 0x3 ;  /* 0x0000001333327211 */ /* 0x000fc800078018ff */
[----:B------:R-:W-:-:S05]  /*3da0*/  LEA.HI.X R51, R51, R18, R52, 0x3, P0 ;  /* 0x0000001233337211 */ /* 0x000fca00000f1c34 */
[----:B------:R0:W-:Y:S04]  /*3db0*/  STG.E.64 desc[UR8][R50.64], R46 ;  /* 0x0000002e32007986 */ /* 0x0001e8000c101b08 */
.L_x_33984:
[----:B------:R-:W-:Y:S05]  /*3dc0*/  BSYNC B0 ;  /* 0x0000000000007941 */ /* 0x000fea0003800000 */
.L_x_33983:
[----:B------:R-:W-:Y:S01]  /*3dd0*/  FMUL R55, R59, R24 ;  /* 0x000000183b377220 */ /* 0x000fe20000400000 */
[----:B01----:R-:W-:Y:S01]  /*3de0*/  PRMT R46, R53, 0x5410, R74 ;  /* 0x00005410352e7816 */ /* 0x003fe2000000004a */
[----:B------:R-:W0:Y:S01]  /*3df0*/  S2R R89, SR_CTAID.X ;  /* 0x0000000000597919 */ /* 0x000e220000002500 */
[----:B------:R-:W-:Y:S01]  /*3e00*/  SHF.L.U64.HI R74, R74, 0x10, RZ ;  /* 0x000000104a4a7819 */ /* 0x000fe200000102ff */
[----:B------:R-:W1:Y:S01]  /*3e10*/  F2F.BF16.F32 R91, R55 ;  /* 0x00000037005b7304 */ /* 0x000e620000202000 */
[----:B------:R-:W-:Y:S01]  /*3e20*/  IMAD.U32 R47, R56, 0x10000, RZ ;  /* 0x00010000382f7824 */ /* 0x000fe200078e00ff */
[----:B---3--:R-:W-:Y:S01]  /*3e30*/  LOP3.LUT R53, R73, 0xffff, RZ, 0xc0, !PT ;  /* 0x0000ffff49357812 */ /* 0x008fe200078ec0ff */
[----:B------:R-:W-:Y:S01]  /*3e40*/  FADD R73, R27, R88 ;  /* 0x000000581b497221 */ /* 0x000fe20000000000 */
[----:B------:R-:W-:Y:S01]  /*3e50*/  LOP3.LUT R74, R74, R79, RZ, 0xfc, !PT ;  /* 0x0000004f4a4a7212 */ /* 0x000fe200078efcff */
[----:B------:R-:W-:Y:S01]  /*3e60*/  IMAD.U32 R51, R78, 0x10000, RZ ;  /* 0x000100004e337824 */ /* 0x000fe200078e00ff */
[----:B------:R-:W-:Y:S01]  /*3e70*/  LOP3.LUT R87, R87, 0xffff, RZ, 0xc0, !PT ;  /* 0x0000ffff57577812 */ /* 0x000fe200078ec0ff */
[----:B------:R-:W-:Y:S01]  /*3e80*/  BSSY B0, `(.L_x_33985) ;  /* 0x000001b000007945 */ /* 0x000fe20003800000 */
[----:B------:R-:W-:-:S02]  /*3e90*/  LOP3.LUT R47, R74, R47, RZ, 0xfc, !PT ;  /* 0x0000002f4a2f7212 */ /* 0x000fc400078efcff */
[----:B--2---:R-:W-:Y:S02]  /*3ea0*/  PRMT R52, R90, 0x5410, R53 ;  /* 0x000054105a347816 */ /* 0x004fe40000000035 */
[----:B------:R-:W-:Y:S02]  /*3eb0*/  SHF.L.U64.HI R74, R53, 0x10, RZ ;  /* 0x00000010354a7819 */ /* 0x000fe400000102ff */
[----:B------:R-:W-:Y:S01]  /*3ec0*/  PRMT R50, R92, 0x5410, R87 ;  /* 0x000054105c327816 */ /* 0x000fe20000000057 */
[----:B-1----:R-:W-:Y:S01]  /*3ed0*/  IMAD.U32 R27, R91, 0x10000, RZ ;  /* 0x000100005b1b7824 */ /* 0x002fe200078e00ff */
[----:B------:R-:W-:Y:S02]  /*3ee0*/  SHF.R.U32.HI R53, RZ, 0x5, R36 ;  /* 0x00000005ff357819 */ /* 0x000fe40000011624 */
[----:B------:R-:W-:Y:S02]  /*3ef0*/  SHF.L.U64.HI R87, R87, 0x10, RZ ;  /* 0x0000001057577819 */ /* 0x000fe400000102ff */
[----:B------:R-:W-:-:S02]  /*3f00*/  LOP3.LUT R74, R74, R85, RZ, 0xfc, !PT ;  /* 0x000000554a4a7212 */ /* 0x000fc400078efcff */
[----:B------:R-:W-:Y:S02]  /*3f10*/  LOP3.LUT R55, R53, 0x7, RZ, 0xc0, !PT ;  /* 0x0000000735377812 */ /* 0x000fe400078ec0ff */
[----:B------:R-:W-:Y:S02]  /*3f20*/  LOP3.LUT R76, R87, R86, RZ, 0xfc, !PT ;  /* 0x00000056574c7212 */ /* 0x000fe400078efcff */
[----:B------:R-:W-:Y:S01]  /*3f30*/  LOP3.LUT R53, R74, R27, RZ, 0xfc, !PT ;  /* 0x0000001b4a357212 */ /* 0x000fe200078efcff */
[----:B------:R-:W-:Y:S01]  /*3f40*/  FADD R74, R35, R54 ;  /* 0x00000036234a7221 */ /* 0x000fe20000000000 */
[----:B------:R-:W-:Y:S01]  /*3f50*/  LOP3.LUT R51, R76, R51, RZ, 0xfc, !PT ;  /* 0x000000334c337212 */ /* 0x000fe200078efcff */
[----:B------:R-:W-:Y:S01]  /*3f60*/  IMAD.SHL.U32 R27, R55, 0x4, RZ ;  /* 0x00000004371b7824 */ /* 0x000fe200078e00ff */
[----:B0-----:R-:W-:Y:S06]  /*3f70*/  @P1 BRA `(.L_x_33986) ;  /* 0x00000000002c1947 */ /* 0x001fec0003800000 */
[----:B------:R-:W-:Y:S01]  /*3f80*/  IADD3 R35, P2, P3, R60, R22, R75 ;  /* 0x000000163c237210 */ /* 0x000fe20007b5e04b */
[----:B------:R-:W-:-:S03]  /*3f90*/  IMAD.WIDE.U32 R54, R86, 0x10000, RZ ;  /* 0x0001000056367825 */ /* 0x000fc600078e00ff */
[----:B------:R-:W-:Y:S01]  /*3fa0*/  LEA R35, P0, R32, R35, 0x1 ;  /* 0x0000002320237211 */ /* 0x000fe200078008ff */
[----:B------:R-:W-:Y:S01]  /*3fb0*/  IMAD.U32 R85, R85, 0x10000, RZ ;  /* 0x0001000055557824 */ /* 0x000fe200078e00ff */
[----:B------:R-:W-:Y:S02]  /*3fc0*/  IADD3.X R76, R63, R20, RZ, P2, P3 ;  /* 0x000000143f4c7210 */ /* 0x000fe400017e64ff */
[----:B------:R-:W-:Y:S02]  /*3fd0*/  LOP3.LUT R54, R54, R23, RZ, 0xfc, !PT ;  /* 0x0000001736367212 */ /* 0x000fe400078efcff */
[----:B------:R-:W-:Y:S02]  /*3fe0*/  LEA.HI.X R23, R32, R76, R29, 0x1, P0 ;  /* 0x0000004c20177211 */ /* 0x000fe400000f0c1d */
[----:B------:R-:W-:Y:S02]  /*3ff0*/  LEA R76, P0, R35, R19, 0x3 ;  /* 0x00000013234c7211 */ /* 0x000fe400078018ff */
[----:B------:R-:W-:-:S02]  /*4000*/  LOP3.LUT R55, R55, R85, R79, 0xfe, !PT ;  /* 0x0000005537377212 */ /* 0x000fc400078efe4f */
[----:B------:R-:W-:-:S05]  /*4010*/  LEA.HI.X R77, R35, R18, R23, 0x3, P0 ;  /* 0x00000012234d7211 */ /* 0x000fca00000f1c17 */
[----:B------:R0:W-:Y:S04]  /*4020*/  STG.E.64 desc[UR8][R76.64], R54 ;  /* 0x000000364c007986 */ /* 0x0001e8000c101b08 */
.L_x_33986:
[----:B------:R-:W-:Y:S05]  /*4030*/  BSYNC B0 ;  /* 0x0000000000007941 */ /* 0x000fea0003800000 */
.L_x_33985:
[----:B------:R-:W-:Y:S04]  /*4040*/  BSSY B0, `(.L_x_33987) ;  /* 0x000000e000007945 */ /* 0x000fe80003800000 */
[----:B------:R-:W-:Y:S05]  /*4050*/  @P1 BRA `(.L_x_33988) ;  /* 0x0000000000301947 */ /* 0x000fea0003800000 */
[----:B------:R-:W-:Y:S01]  /*4060*/  IADD3 R22, P0, P1, R60, R22, R75 ;  /* 0x000000163c167210 */ /* 0x000fe2000791e04b */
[----:B------:R-:W-:Y:S02]  /*4070*/  IMAD R29, R29, 0x3, RZ ;  /* 0x000000031d1d7824 */ /* 0x000fe400078e02ff */
[----:B------:R-:W-:Y:S01]  /*4080*/  IMAD.WIDE.U32 R78, R78, 0x10000, RZ ;  /* 0x000100004e4e7825 */ /* 0x000fe200078e00ff */
[----:B------:R-:W-:-:S03]  /*4090*/  IADD3.X R23, R63, R20, RZ, P0, P1 ;  /* 0x000000143f177210 */ /* 0x000fc600007e24ff */
[----:B0-----:R-:W-:Y:S01]  /*40a0*/  IMAD.U32 R55, R91, 0x10000, RZ ;  /* 0x000100005b377824 */ /* 0x001fe200078e00ff */
[----:B------:R-:W-:Y:S01]  /*40b0*/  LOP3.LUT R54, R78, R48, RZ, 0xfc, !PT ;  /* 0x000000304e367212 */ /* 0x000fe200078efcff */
[----:B------:R-:W-:-:S03]  /*40c0*/  IMAD.WIDE.U32 R22, R32, 0x3, R22 ;  /* 0x0000000320167825 */ /* 0x000fc600078e0016 */
[----:B------:R-:W-:Y:S02]  /*40d0*/  LOP3.LUT R55, R79, R55, R56, 0xfe, !PT ;  /* 0x000000374f377212 */ /* 0x000fe400078efe38 */
[----:B------:R-:W-:Y:S01]  /*40e0*/  LEA R60, P0, R22, R19, 0x3 ;  /* 0x00000013163c7211 */ /* 0x000fe200078018ff */
[----:B------:R-:W-:-:S05]  /*40f0*/  IMAD.IADD R19, R29, 0x1, R23 ;  /* 0x000000011d137824 */ /* 0x000fca00078e0217 */
[----:B------:R-:W-:-:S05]  /*4100*/  LEA.HI.X R61, R22, R18, R19, 0x3, P0 ;  /* 0x00000012163d7211 */ /* 0x000fca00000f1c13 */
[----:B------:R1:W-:Y:S02]  /*4110*/  STG.E.64 desc[UR8][R60.64], R54 ;  /* 0x000000363c007986 */ /* 0x0003e4000c101b08 */
.L_x_33988:
[----:B------:R-:W-:Y:S05]  /*4120*/  BSYNC B0 ;  /* 0x0000000000007941 */ /* 0x000fea0003800000 */
.L_x_33987:
[----:B------:R-:W2:Y:S01]  /*4130*/  S2UR UR5, SR_CgaCtaId ;  /* 0x00000000000579c3 */ /* 0x000ea20000008800 */
[--C-:B------:R-:W-:Y:S01]  /*4140*/  SHF.R.U32.HI R19, RZ, 0x8, R36.reuse ;  /* 0x00000008ff137819 */ /* 0x100fe20000011624 */
[----:B------:R-:W-:Y:S01]  /*4150*/  IMAD.IADD R32, R36, 0x1, -R49 ;  /* 0x0000000124207824 */ /* 0x000fe200078e0a31 */
[--C-:B------:R-:W-:Y:S01]  /*4160*/  IADD3 R18, R27, 0x3, R36.reuse ;  /* 0x000000031b127810 */ /* 0x100fe20007ffe024 */
[----:B------:R-:W-:Y:S01]  /*4170*/  ULDC UR4, c[0x0][0x0] ;  /* 0x0000000000047ab9 */ /* 0x000fe20000000800 */
[----:B------:R-:W-:Y:S01]  /*4180*/  SHF.R.U32.HI R22, RZ, 0x8, R36 ;  /* 0x00000008ff167819 */ /* 0x000fe20000011624 */
[----:B------:R-:W-:Y:S01]  /*4190*/  IMAD.SHL.U32 R19, R19, 0x20, RZ ;  /* 0x0000002013137824 */ /* 0x000fe200078e00ff */
[----:B------:R-:W-:Y:S01]  /*41a0*/  LOP3.LUT R20, R18, 0x1f, RZ, 0xc0, !PT ;  /* 0x0000001f12147812 */ /* 0x000fe200078ec0ff */
[----:B------:R-:W-:Y:S01]  /*41b0*/  IMAD R89, R89, UR4, RZ ;  /* 0x0000000459597c24 */ /* 0x000fe2000f8e02ff */
[----:B------:R-:W-:Y:S01]  /*41c0*/  UMOV UR4, 0x400 ;  /* 0x0000040000047882 */ /* 0x000fe20000000000 */
[----:B-1----:R-:W-:Y:S01]  /*41d0*/  FADD R61, R67, R68 ;  /* 0x00000044433d7221 */ /* 0x002fe20000000000 */
[----:B------:R-:W-:Y:S01]  /*41e0*/  LOP3.LUT R18, R19, 0xffffffe0, R36, 0xe2, !PT ;  /* 0xffffffe013127812 */ /* 0x000fe200078ee224 */
[----:B------:R-:W-:-:S02]  /*41f0*/  VIADD R19, R32, 0xffffffff ;  /* 0xffffffff20137836 */ /* 0x000fc40000000000 */
[----:B------:R-:W-:Y:S01]  /*4200*/  FADD R29, R37, R58 ;  /* 0x0000003a251d7221 */ /* 0x000fe20000000000 */
[----:B------:R-:W-:Y:S01]  /*4210*/  FADD R35, R57, R70 ;  /* 0x0000004639237221 */ /* 0x000fe20000000000 */
[----:B------:R-:W-:Y:S01]  /*4220*/  FADD R71, R59, R71 ;  /* 0x000000473b477221 */ /* 0x000fe20000000000 */
[C---:B------:R-:W-:Y:S01]  /*4230*/  LOP3.LUT R23, R32.reuse, 0x1f, RZ, 0xc0, !PT ;  /* 0x0000001f20177812 */ /* 0x040fe200078ec0ff */
[----:B------:R-:W-:Y:S01]  /*4240*/  UIADD3 UR4, UR4, 0x20, URZ ;  /* 0x0000002004047890 */ /* 0x000fe2000fffe03f */
[----:B------:R-:W-:Y:S01]  /*4250*/  LEA.HI R89, R89, R22, RZ, 0x18 ;  /* 0x0000001659597211 */ /* 0x000fe200078fc0ff */
[----:B------:R-:W-:Y:S01]  /*4260*/  VIADD R22, R32, 0x1e ;  /* 0x0000001e20167836 */ /* 0x000fe20000000000 */
[----:B------:R-:W-:Y:S01]  /*4270*/  LOP3.LUT R19, R19, 0x1f, RZ, 0xc0, !PT ;  /* 0x0000001f13137812 */ /* 0x000fe200078ec0ff */
[----:B------:R1:W-:Y:S01]  /*4280*/  SHFL.IDX PT, R48, R29, R20, 0x1f ;  /* 0x00001f141d307589 */ /* 0x0003e200000e0000 */
[----:B------:R-:W-:Y:S01]  /*4290*/  IMAD R23, R18, 0x21, R23 ;  /* 0x0000002112177824 */ /* 0x000fe200078e0217 */
[----:B------:R-:W-:Y:S01]  /*42a0*/  LOP3.LUT R62, RZ, R62, RZ, 0x33, !PT ;  /* 0x0000003eff3e7212 */ /* 0x000fe200078e33ff */
[----:B--2---:R-:W-:Y:S01]  /*42b0*/  ULEA UR4, UR5, UR4, 0x18 ;  /* 0x0000000405047291 */ /* 0x004fe2000f8ec03f */
[----:B------:R-:W-:Y:S01]  /*42c0*/  SHFL.IDX PT, R61, R61, R20, 0x1f ;  /* 0x00001f143d3d7589 */ /* 0x000fe200000e0000 */
[----:B------:R-:W-:Y:S01]  /*42d0*/  FMNMX R66, |R37|, R66, !PT ;  /* 0x0000004225427209 */ /* 0x000fe20007800200 */
[----:B------:R-:W-:Y:S01]  /*42e0*/  FADD R69, R0, R69 ;  /* 0x0000004500457221 */ /* 0x000fe20000000000 */
[----:B------:R-:W-:Y:S01]  /*42f0*/  LEA R89, P0, R89, R62, 0x5 ;  /* 0x0000003e59597211 */ /* 0x000fe200078028ff */
[----:B0-----:R0:W2:Y:S01]  /*4300*/  SHFL.IDX PT, R54, R35, R20, 0x1f ;  /* 0x00001f1423367589 */ /* 0x0010a200000e0000 */
[----:B------:R-:W-:Y:S01]  /*4310*/  FMNMX R66, |R67|, R66, !PT ;  /* 0x0000004243427209 */ /* 0x000fe20007800200 */
[----:B------:R-:W-:Y:S01]  /*4320*/  ULOP3.LUT UR5, UR6, 0xfffffffc, URZ, 0xc0, !UPT ;  /* 0xfffffffc06057892 */ /* 0x000fe2000f8ec03f */
[----:B-1----:R-:W-:Y:S01]  /*4330*/  LOP3.LUT R29, R22, 0x1f, RZ, 0xc0, !PT ;  /* 0x0000001f161d7812 */ /* 0x002fe200078ec0ff */
[----:B------:R1:W3:Y:S01]  /*4340*/  SHFL.IDX PT, R56, R71, R20, 0x1f ;  /* 0x00001f1447387589 */ /* 0x0002e200000e0000 */
[C---:B------:R-:W-:Y:S01]  /*4350*/  IMAD R22, R18.reuse, 0x21, R19 ;  /* 0x0000002112167824 */ /* 0x040fe200078e0213 */
[----:B------:R-:W-:Y:S01]  /*4360*/  LEA R19, R23, UR4, 0x3 ;  /* 0x0000000417137c11 */ /* 0x000fe2000f8e18ff */
[----:B------:R-:W-:Y:S01]  /*4370*/  BSSY B0, `(.L_x_33989) ;  /* 0x000008d000007945 */ /* 0x000fe20003800000 */
[----:B------:R-:W-:Y:S01]  /*4380*/  FMNMX R66, |R57|, R66, !PT ;  /* 0x0000004239427209 */ /* 0x000fe20007800200 */
[----:B0-----:R-:W-:Y:S01]  /*4390*/  IMAD R35, R18, 0x21, R29 ;  /* 0x0000002112237824 */ /* 0x001fe200078e021d */
[----:B------:R-:W-:Y:S01]  /*43a0*/  LEA R29, R22, UR4, 0x3 ;  /* 0x00000004161d7c11 */ /* 0x000fe2000f8e18ff */
[----:B------:R-:W-:Y:S01]  /*43b0*/  STS.64 [R19], R82 ;  /* 0x0000005213007388 */ /* 0x000fe20000000a00 */
[----:B------:R-:W-:Y:S01]  /*43c0*/  FMNMX R0, |R59|, R66, !PT ;  /* 0x000000423b007209 */ /* 0x000fe20007800200 */
[----:B-1----:R-:W-:Y:S01]  /*43d0*/  VIADD R20, R32, 0x1d ;  /* 0x0000001d20147836 */ /* 0x002fe20000000000 */
[----:B------:R-:W-:Y:S01]  /*43e0*/  LEA R35, R35, UR4, 0x3 ;  /* 0x0000000423237c11 */ /* 0x000fe2000f8e18ff */
[----:B------:R0:W-:Y:S03]  /*43f0*/  STS.64 [R29], R10 ;  /* 0x0000000a1d007388 */ /* 0x0001e60000000a00 */
[----:B------:R-:W-:Y:S01]  /*4400*/  LOP3.LUT R23, R20, 0x1f, RZ, 0xc0, !PT ;  /* 0x0000001f14177812 */ /* 0x000fe200078ec0ff */
[----:B------:R1:W-:Y:S01]  /*4410*/  STS.64 [R35], R12 ;  /* 0x0000000c23007388 */ /* 0x0003e20000000a00 */
[----:B------:R-:W-:-:S03]  /*4420*/  LOP3.LUT R20, RZ, R84, RZ, 0x33, !PT ;  /* 0x00000054ff147212 */ /* 0x000fc600078e33ff */
[----:B------:R-:W-:Y:S02]  /*4430*/  IMAD R23, R18, 0x21, R23 ;  /* 0x0000002112177824 */ /* 0x000fe400078e0217 */
[----:B--2---:R-:W-:Y:S01]  /*4440*/  FADD R22, R69, R54 ;  /* 0x0000003645167221 */ /* 0x004fe20000000000 */
[----:B------:R-:W-:Y:S01]  /*4450*/  IMAD.X R20, RZ, RZ, R20, P0 ;  /* 0x000000ffff147224 */ /* 0x000fe200000e0614 */
[----:B------:R-:W-:Y:S02]  /*4460*/  ISETP.GT.U32.AND P0, PT, R89, -0x21, PT ;  /* 0xffffffdf5900780c */ /* 0x000fe40003f04070 */
[----:B------:R-:W-:Y:S01]  /*4470*/  LEA R55, R23, UR4, 0x3 ;  /* 0x0000000417377c11 */ /* 0x000fe2000f8e18ff */
[----:B------:R-:W-:Y:S01]  /*4480*/  FADD R23, R21, R72 ;  /* 0x0000004815177221 */ /* 0x000fe20000000000 */
[----:B------:R-:W-:Y:S01]  /*4490*/  ISETP.GT.U32.AND.EX P0, PT, R20, -0x1, PT, P0 ;  /* 0xffffffff1400780c */ /* 0x000fe20003f04100 */
[----:B------:R-:W-:Y:S01]  /*44a0*/  FADD R20, R73, R48 ;  /* 0x0000003049147221 */ /* 0x000fe20000000000 */
[----:B0-----:R-:W-:Y:S01]  /*44b0*/  SHF.R.U32.HI R11, RZ, 0x1, R36 ;  /* 0x00000001ff0b7819 */ /* 0x001fe20000011624 */
[----:B------:R1:W-:Y:S01]  /*44c0*/  STS.64 [R55], R44 ;  /* 0x0000002c37007388 */ /* 0x0003e20000000a00 */
[----:B------:R-:W-:Y:S01]  /*44d0*/  SEL R10, R89, 0xffffffdf, P0 ;  /* 0xffffffdf590a7807 */ /* 0x000fe20000000000 */
[----:B------:R-:W-:Y:S01]  /*44e0*/  FADD R21, R74, R61 ;  /* 0x0000003d4a157221 */ /* 0x000fe20000000000 */
[----:B------:R-:W-:Y:S01]  /*44f0*/  BAR.SYNC.DEFER_BLOCKING 0x0 ;  /* 0x0000000000007b1d */ /* 0x000fe20000010000 */
[----:B------:R-:W-:Y:S01]  /*4500*/  ISETP.GE.U32.AND P0, PT, R27, R25, PT ;  /* 0x000000191b00720c */ /* 0x000fe20003f06070 */
[----:B---3--:R-:W-:Y:S01]  /*4510*/  FADD R23, R23, R56 ;  /* 0x0000003817177221 */ /* 0x008fe20000000000 */
[----:B------:R-:W-:-:S02]  /*4520*/  LOP3.LUT R10, RZ, R10, RZ, 0x33, !PT ;  /* 0x0000000aff0a7212 */ /* 0x000fc400078e33ff */
[----:B------:R-:W-:-:S03]  /*4530*/  LOP3.LUT R11, R11, 0x70, RZ, 0xc0, !PT ;  /* 0x000000700b0b7812 */ /* 0x000fc600078ec0ff */
[----:B------:R-:W-:-:S06]  /*4540*/  IMAD.IADD R10, R10, 0x1, -R27 ;  /* 0x000000010a0a7824 */ /* 0x000fcc00078e0a1b */
        /* <DEDUP_REMOVED lines=17> */
.L_x_33993:
        /* <DEDUP_REMOVED lines=12> */
[----:B------:R-:W-:-:S03]  /*4720*/  VIADD R48, R48, 0x4 ;  /* 0x0000000430307836 */ /* 0x000fc60000000000 */
[----:B------:R-:W-:Y:S02]  /*4730*/  LEA R68, R32, UR4, 0x3 ;  /* 0x0000000420447c11 */ /* 0x000fe4000f8e18ff */
[----:B------:R-:W-:Y:S02]  /*4740*/  @!P2 IADD3 R13, P3, R13, R70, RZ ;  /* 0x000000460d0da210 */ /* 0x000fe40007f7e0ff */
[----:B------:R-:W-:Y:S02]  /*4750*/  IADD3 R70, P6, R70, UR5, RZ ;  /* 0x0000000546467c10 */ /* 0x000fe4000ffde0ff */
        /* <DEDUP_REMOVED lines=24> */
[C---:B-1----:R-:W-:Y:S01]  /*48e0*/  @!P4 LEA R68, P6, R32.reuse, R3, 0x3 ;  /* 0x000000032044c211 */ /* 0x042fe200078c18ff */
[----:B0-----:R1:W-:Y:S03]  /*48f0*/  @!P2 STG.E.64 desc[UR8][R12.64], R44 ;  /* 0x0000002c0c00a986 */ /* 0x0013e6000c101b08 */
[----:B------:R-:W-:Y:S01]  /*4900*/  @!P4 LEA.HI.X R69, R32, R2, R37, 0x3, P6 ;  /* 0x000000022045c211 */ /* 0x000fe200030f1c25 */
[----:B------:R-:W-:Y:S01]  /*4910*/  IMAD.IADD R37, R27, 0x1, R48 ;  /* 0x000000011b257824 */ /* 0x000fe200078e0230 */
[----:B------:R-:W-:Y:S01]  /*4920*/  IADD3 R70, P2, R70, UR5, RZ ;  /* 0x0000000546467c10 */ /* 0x000fe2000ff5e0ff */
[----:B------:R1:W-:Y:S01]  /*4930*/  @!P3 STG.E.64 desc[UR8][R58.64], R56 ;  /* 0x000000383a00b986 */ /* 0x0003e2000c101b08 */
[----:B------:R-:W-:Y:S01]  /*4940*/  ISETP.NE.AND P3, PT, R54, RZ, PT ;  /* 0x000000ff3600720c */ /* 0x000fe20003f65270 */
[----:B------:R-:W-:-:S02]  /*4950*/  VIADD R32, R73, 0x1f ;  /* 0x0000001f49207836 */ /* 0x000fc40000000000 */
[----:B------:R1:W-:Y:S01]  /*4960*/  @!P5 STG.E.64 desc[UR8][R66.64], R60 ;  /* 0x0000003c4200d986 */ /* 0x0003e2000c101b08 */
[----:B------:R-:W-:-:S03]  /*4970*/  IMAD.X R72, R72, 0x1, R31, P2 ;  /* 0x0000000148487824 */ /* 0x000fc600010e061f */
[----:B--2---:R1:W-:Y:S06]  /*4980*/  @!P4 STG.E.64 desc[UR8][R68.64], R62 ;  /* 0x0000003e4400c986 */ /* 0x0043ec000c101b08 */
[----:B------:R-:W-:Y:S05]  /*4990*/  @P3 BRA `(.L_x_33993) ;  /* 0xfffffffc00303947 */ /* 0x000fea000383ffff */
.L_x_33992:
[----:B------:R-:W-:Y:S05]  /*49a0*/  BSYNC B1 ;  /* 0x0000000000017941 */ /* 0x000fea0003800000 */
.L_x_33991:
        /* <DEDUP_REMOVED lines=15> */
.L_x_33995:
[----:B------:R-:W-:Y:S05]  /*4aa0*/  BSYNC B1 ;  /* 0x0000000000017941 */ /* 0x000fea0003800000 */
.L_x_33994:
        /* <DEDUP_REMOVED lines=25> */
.L_x_33990:
[----:B------:R-:W-:Y:S05]  /*4c40*/  BSYNC B0 ;  /* 0x0000000000007941 */ /* 0x000fea0003800000 */
.L_x_33989:
        /* <DEDUP_REMOVED lines=8> */
[C---:B---3--:R-:W-:Y:S01]  /*4cd0*/  VIADD R4, R10.reuse, 0xffffffff ;  /* 0xffffffff0a047836 */ /* 0x048fe20000000000 */
[----:B------:R-:W-:Y:S01]  /*4ce0*/  LOP3.LUT R7, R11, 0x1, RZ, 0xfc, !PT ;  /* 0x000000010b077812 */ /* 0x000fe200078efcff */
[----:B------:R-:W-:Y:S01]  /*4cf0*/  BSSY B1, `(.L_x_33998) ;  /* 0x0000042000017945 */ /* 0x000fe20003800000 */
[----:B-1----:R-:W-:Y:S01]  /*4d00*/  LOP3.LUT R63, R10, 0x3, RZ, 0xc0, !PT ;  /* 0x000000030a3f7812 */ /* 0x002fe200078ec0ff */
        /* <DEDUP_REMOVED lines=9> */
[----:B------:R-:W1:Y:S01]  /*4da0*/  LDC R31, c[0x0][0x264] ;  /* 0x00009900ff1f7b82 */ /* 0x000e620000000800 */
[----:B------:R-:W-:Y:S02]  /*4db0*/  IMAD.IADD R54, R10, 0x1, -R63 ;  /* 0x000000010a367824 */ /* 0x000fe400078e0a3f */
[----:B------:R-:W-:Y:S02]  /*4dc0*/  IMAD.MOV.U32 R48, RZ, RZ, RZ ;  /* 0x000000ffff307224 */ /* 0x000fe400078e00ff */
[----:B------:R-:W-:-:S07]  /*4dd0*/  IMAD.MOV.U32 R37, RZ, RZ, R27 ;  /* 0x000000ffff257224 */ /* 0x000fce00078e001b */
.L_x_34000:
[C---:B----4-:R-:W-:Y:S01]  /*4de0*/  LOP3.LUT R5, R32.reuse, 0x1f, RZ, 0xc0, !PT ;  /* 0x0000001f20057812 */ /* 0x050fe200078ec0ff */
[C---:B------:R-:W-:Y:S02]  /*4df0*/  VIADD R4, R32.reuse, 0xffffffff ;  /* 0xffffffff20047836 */ /* 0x040fe40000000000 */
[C---:B------:R-:W-:Y:S01]  /*4e00*/  VIADD R6, R32.reuse, 0x1e ;  /* 0x0000001e20067836 */ /* 0x040fe20000000000 */
[-C--:B------:R-:W-:Y:S01]  /*4e10*/  ISETP.GE.U32.AND P2, PT, R5, R26.reuse, PT ;  /* 0x0000001a0500720c */ /* 0x080fe20003f46070 */
[----:B------:R-:W-:Y:S01]  /*4e20*/  VIADD R32, R32, 0x1d ;  /* 0x0000001d20207836 */ /* 0x000fe20000000000 */
[----:B0-2---:R-:W-:Y:S01]  /*4e30*/  LOP3.LUT R13, R4, 0x1f, RZ, 0xc0, !PT ;  /* 0x0000001f040d7812 */ /* 0x005fe200078ec0ff */
        /* <DEDUP_REMOVED lines=8> */
[----:B------:R-:W-:Y:S02]  /*4ec0*/  IADD3 R60, P6, R60, UR5, RZ ;  /* 0x000000053c3c7c10 */ /* 0x000fe4000ffde0ff */
[----:B------:R-:W-:Y:S01]  /*4ed0*/  @!P2 LEA R4, P4, R5, R3, 0x3 ;  /* 0x000000030504a211 */ /* 0x000fe200078818ff */
[----:B------:R-:W-:Y:S01]  /*4ee0*/  @!P2 IMAD.X R7, RZ, RZ, R62, P3 ;  /* 0x000000ffff07a224 */ /* 0x000fe200018e063e */
[----:B------:R-:W-:Y:S01]  /*4ef0*/  ISETP.GE.U32.AND P3, PT, R13, R26, PT ;  /* 0x0000001a0d00720c */ /* 0x000fe20003f66070 */
[----:B-1----:R-:W-:Y:S01]  /*4f00*/  IMAD.X R62, R62, 0x1, R31, P6 ;  /* 0x000000013e3e7824 */ /* 0x002fe200030e061f */
        /* <DEDUP_REMOVED lines=32> */
.L_x_33999:
[----:B------:R-:W-:Y:S05]  /*5110*/  BSYNC B1 ;  /* 0x0000000000017941 */ /* 0x000fea0003800000 */
.L_x_33998:
[----:B------:R-:W-:Y:S05]  /*5120*/  @!P1 BRA `(.L_x_33997) ;  /* 0x0000000000a09947 */ /* 0x000fea0003800000 */
[----:B----4-:R-:W-:Y:S01]  /*5130*/  LOP3.LUT R7, R32, 0x1f, RZ, 0xc0, !PT ;  /* 0x0000001f20077812 */ /* 0x010fe200078ec0ff */
[----:B------:R-:W-:Y:S01]  /*5140*/  BSSY B1, `(.L_x_34001) ;  /* 0x000000d000017945 */ /* 0x000fe20003800000 */
[----:B------:R-:W-:Y:S02]  /*5150*/  ISETP.NE.AND P2, PT, R63, 0x1, PT ;  /* 0x000000013f00780c */ /* 0x000fe40003f45270 */
[----:B------:R-:W-:Y:S02]  /*5160*/  ISETP.GE.U32.AND P1, PT, R7, R26, PT ;  /* 0x0000001a0700720c */ /* 0x000fe40003f26070 */
[----:B0-2---:R-:W-:-:S11]  /*5170*/  IADD3 R13, P3, R60, UR5, RZ ;  /* 0x000000053c0d7c10 */ /* 0x005fd6000ff7e0ff */
        /* <DEDUP_REMOVED lines=9> */
.L_x_34002:
[----:B------:R-:W-:Y:S05]  /*5210*/  BSYNC B1 ;  /* 0x0000000000017941 */ /* 0x000fea0003800000 */
.L_x_34001:
        /* <DEDUP_REMOVED lines=25> */
.L_x_33997:
[----:B------:R-:W-:Y:S05]  /*53b0*/  BSYNC B0 ;  /* 0x0000000000007941 */ /* 0x000fea0003800000 */
.L_x_33996:
        /* <DEDUP_REMOVED lines=8> */
[C---:B0--34-:R-:W-:Y:S01]  /*5440*/  VIADD R4, R10.reuse, 0xffffffff ;  /* 0xffffffff0a047836 */ /* 0x059fe20000000000 */
        /* <DEDUP_REMOVED lines=16> */
.L_x_34007:
        /* <DEDUP_REMOVED lines=12> */
[----:B--2---:R-:W-:-:S03]  /*5610*/  LEA R44, R6, UR4, 0x3 ;  /* 0x00000004062c7c11 */ /* 0x004fc6000f8e18ff */
        /* <DEDUP_REMOVED lines=38> */
.L_x_34006:
[----:B------:R-:W-:Y:S05]  /*5880*/  BSYNC B1 ;  /* 0x0000000000017941 */ /* 0x000fea0003800000 */
.L_x_34005:
        /* <DEDUP_REMOVED lines=15> */
.L_x_34009:
[----:B------:R-:W-:Y:S05]  /*5980*/  BSYNC B1 ;  /* 0x0000000000017941 */ /* 0x000fea0003800000 */
.L_x_34008:
[----:B------:R-:W-:Y:S01]  /*5990*/  IMAD.X R50, R50, 0x1, R31, P3 ;  /* 0x0000000132327824 */ /* 0x000fe200018e061f */
[----:B------:R-:W-:Y:S06]  /*59a0*/  @!P2 BRA `(.L_x_34004) ;  /* 0x00000000005ca947 */ /* 0x000fec0003800000 */
[----:B0-----:R-:W-:Y:S01]  /*59b0*/  VIADD R4, R32, 0xffffffff ;  /* 0xffffffff20047836 */ /* 0x001fe20000000000 */
[----:B------:R-:W-:-:S04]  /*59c0*/  IADD3 R5, R46, 0x1, R27 ;  /* 0x000000012e057810 */ /* 0x000fc80007ffe01b */
[----:B------:R-:W-:Y:S01]  /*59d0*/  LOP3.LUT R7, R4, 0x1f, RZ, 0xc0, !PT ;  /* 0x0000001f04077812 */ /* 0x000fe200078ec0ff */
[----:B------:R-:W-:-:S03]  /*59e0*/  IMAD R5, R18, 0x21, R5 ;  /* 0x0000002112057824 */ /* 0x000fc600078e0205 */
[----:B------:R-:W-:Y:S02]  /*59f0*/  ISETP.GE.U32.AND P1, PT, R7, R26, PT ;  /* 0x0000001a0700720c */ /* 0x000fe40003f26070 */
[----:B--2---:R-:W-:-:S11]  /*5a00*/  LEA R12, R5, UR4, 0x3 ;  /* 0x00000004050c7c11 */ /* 0x004fd6000f8e18ff */
        /* <DEDUP_REMOVED lines=17> */
.L_x_34004:
[----:B------:R-:W-:Y:S05]  /*5b20*/  BSYNC B0 ;  /* 0x0000000000007941 */ /* 0x000fea0003800000 */
.L_x_34003:
[----:B------:R-:W-:Y:S01]  /*5b30*/  BAR.SYNC.DEFER_BLOCKING 0x0 ;  /* 0x0000000000007b1d */ /* 0x000fe20000010000 */
[----:B------:R-:W-:-:S05]  /*5b40*/  LOP3.LUT R11, R11, 0x3, RZ, 0xfc, !PT ;  /* 0x000000030b0b7812 */ /* 0x000fca00078efcff */
[C---:B0--34-:R-:W-:Y:S01]  /*5b50*/  IMAD.WIDE.U32 R4, R11.reuse, R30, RZ ;  /* 0x0000001e0b047225 */ /* 0x059fe200078e00ff */
        /* <DEDUP_REMOVED lines=22> */
.L_x_34014:
[C---:B---3--:R-:W-:Y:S01]  /*5cc0*/  LOP3.LUT R8, R19.reuse, 0x1f, RZ, 0xc0, !PT ;  /* 0x0000001f13087812 */ /* 0x048fe200078ec0ff */
        /* <DEDUP_REMOVED lines=16> */
[----:B------:R-:W3:Y:S01]  /*5dd0*/  @!P4 LDS.64 R4, [R28] ;  /* 0x000000001c04c984 */ /* 0x000ee20000000a00 */
[----:B------:R-:W-:Y:S01]  /*5de0*/  IADD3 R37, P5, R37, UR5, RZ ;  /* 0x0000000525257c10 */ /* 0x000fe2000ffbe0ff */
[----:B------:R-:W-:Y:S01]  /*5df0*/  @!P4 IMAD.X R9, RZ, RZ, R38, P6 ;  /* 0x000000ffff09c224 */ /* 0x000fe200030e0626 */
[----:B-12---:R-:W-:Y:S01]  /*5e00*/  @!P4 LEA R12, P6, R8, R3, 0x3 ;  /* 0x00000003080cc211 */ /* 0x006fe200078c18ff */
        /* <DEDUP_REMOVED lines=19> */
[----:B---3--:R3:W-:Y:S01]  /*5f40*/  @!P4 STG.E.64 desc[UR8][R12.64], R4 ;  /* 0x000000040c00c986 */ /* 0x0087e2000c101b08 */
[----:B--2---:R-:W-:-:S03]  /*5f50*/  @!P1 LEA R28, P5, R19, R3, 0x3 ;  /* 0x00000003131c9211 */ /* 0x004fc600078a18ff */
        /* <DEDUP_REMOVED lines=9> */
.L_x_34013:
[----:B------:R-:W-:Y:S05]  /*5ff0*/  BSYNC B1 ;  /* 0x0000000000017941 */ /* 0x000fea0003800000 */
.L_x_34012:
        /* <DEDUP_REMOVED lines=15> */
.L_x_34016:
[----:B------:R-:W-:Y:S05]  /*60f0*/  BSYNC B1 ;  /* 0x0000000000017941 */ /* 0x000fea0003800000 */
.L_x_34015:
        /* <DEDUP_REMOVED lines=25> */
.L_x_34011:
[----:B------:R-:W-:Y:S05]  /*6290*/  BSYNC B0 ;  /* 0x0000000000007941 */ /* 0x000fea0003800000 */
.L_x_34010:
        /* <DEDUP_REMOVED lines=8> */
[----:B0--3--:R-:W0:Y:S01]  /*6320*/  LDS.128 R28, [R26+UR4+0x200] ;  /* 0x000200041a1c7984 */ /* 0x009e220008000c00 */
[----:B------:R-:W-:-:S03]  /*6330*/  LOP3.LUT R2, R36, 0x1f, RZ, 0xc0, !PT ;  /* 0x0000001f24027812 */ /* 0x000fc600078ec0ff */
[----:B------:R-:W3:Y:S01]  /*6340*/  LDS.128 R40, [R26+UR4+0x400] ;  /* 0x000400041a287984 */ /* 0x000ee20008000c00 */
[----:B------:R-:W-:-:S03]  /*6350*/  ISETP.GE.U32.AND P0, PT, R2, R25, PT ;  /* 0x000000190200720c */ /* 0x000fc60003f06070 */
[----:B-12---:R-:W1:Y:S04]  /*6360*/  LDS.128 R44, [R26+UR4+0x600] ;  /* 0x000600041a2c7984 */ /* 0x006e680008000c00 */
[----:B------:R-:W2:Y:S04]  /*6370*/  LDS.128 R16, [R26+UR4+0x800] ;  /* 0x000800041a107984 */ /* 0x000ea80008000c00 */
[----:B------:R-:W5:Y:S04]  /*6380*/  LDS.128 R12, [R26+UR4+0xa00] ;  /* 0x000a00041a0c7984 */ /* 0x000f680008000c00 */
[----:B------:R-:W5:Y:S04]  /*6390*/  LDS.128 R8, [R26+UR4+0xc00] ;  /* 0x000c00041a087984 */ /* 0x000f680008000c00 */
[----:B----4-:R-:W4:Y:S01]  /*63a0*/  LDS.128 R4, [R26+UR4+0xe00] ;  /* 0x000e00041a047984 */ /* 0x010f220008000c00 */
        /* <DEDUP_REMOVED lines=45> */
.L_x_34018:
[----:B------:R-:W-:Y:S05]  /*6680*/  BSYNC B0 ;  /* 0x0000000000007941 */ /* 0x000fea0003800000 */
.L_x_34017:
[----:B------:R-:W-:Y:S02]  /*6690*/  ULDC.64 UR4, c[0x0][0x238] ;  /* 0x00008e0000047ab9 */ /* 0x000fe40000000a00 */
[----:B------:R-:W-:-:S04]  /*66a0*/  ISETP.NE.U32.AND P0, PT, RZ, UR4, PT ;  /* 0x00000004ff007c0c */ /* 0x000fc8000bf05070 */
[----:B------:R-:W-:-:S13]  /*66b0*/  ISETP.NE.AND.EX P0, PT, RZ, UR5, PT, P0 ;  /* 0x00000005ff007c0c */ /* 0x000fda000bf05300 */
[----:B------:R-:W-:Y:S05]  /*66c0*/  @!P0 BRA `(.L_x_34019) ;  /* 0x0000000000ac8947 */ /* 0x000fea0003800000 */
[----:B0-----:R-:W0:Y:S01]  /*66d0*/  SHFL.DOWN PT, R3, R0, 0x10, 0x1f ;  /* 0x0a001f0000037f89 */ /* 0x001e2200000e0000 */
[----:B------:R-:W-:Y:S01]  /*66e0*/  LOP3.LUT P0, RZ, R36, 0x1f, RZ, 0xc0, !PT ;  /* 0x0000001f24ff7812 */ /* 0x000fe2000780c0ff */
[----:B------:R-:W-:-:S12]  /*66f0*/  BSSY B0, `(.L_x_34020) ;  /* 0x0000022000007945 */ /* 0x000fd80003800000 */
[----:B---3--:R-:W3:Y:S01]  /*6700*/  @!P0 S2R R9, SR_CgaCtaId ;  /* 0x0000000000098919 */ /* 0x008ee20000008800 */
[----:B0-----:R-:W-:Y:S02]  /*6710*/  FMNMX R3, R0, R3, !PT ;  /* 0x0000000300037209 */ /* 0x001fe40007800000 */
[----:B------:R-:W-:-:S03]  /*6720*/  @!P0 MOV R0, 0x400 ;  /* 0x0000040000008802 */ /* 0x000fc60000000f00 */
[----:B------:R-:W0:Y:S01]  /*6730*/  SHFL.DOWN PT, R2, R3, 0x8, 0x1f ;  /* 0x09001f0003027f89 */ /* 0x000e2200000e0000 */
[----:B---3--:R-:W-:-:S05]  /*6740*/  @!P0 LEA R0, R9, R0, 0x18 ;  /* 0x0000000009008211 */ /* 0x008fca00078ec0ff */
        /* <DEDUP_REMOVED lines=27> */
.L_x_34029:
[----:B---3--:R-:W-:-:S07]  /*6900*/  FMNMX R5, R2, R5, !PT ;  /* 0x0000000502057209 */ /* 0x008fce0007800000 */
.L_x_34021:
[----:B------:R-:W-:Y:S05]  /*6910*/  BSYNC B0 ;  /* 0x0000000000007941 */ /* 0x000fea0003800000 */
.L_x_34020:
[----:B------:R-:W-:Y:S01]  /*6920*/  ISETP.NE.AND P0, PT, R36, RZ, PT ;  /* 0x000000ff2400720c */ /* 0x000fe20003f05270 */
[----:B------:R-:W-:-:S12]  /*6930*/  BSSY B0, `(.L_x_34019) ;  /* 0x0000004000007945 */ /* 0x000fd80003800000 */
[----:B------:R-:W-:Y:S05]  /*6940*/  @P0 BRA `(.L_x_34023) ;  /* 0x0000000000080947 */ /* 0x000fea0003800000 */
[----:B0-----:R-:W0:Y:S02]  /*6950*/  LDC.64 R2, c[0x0][0x238] ;  /* 0x00008e00ff027b82 */ /* 0x001e240000000a00 */
[----:B0-----:R3:W-:Y:S02]  /*6960*/  REDG.E.MAX.S32.STRONG.GPU desc[UR8][R2.64], R5 ;  /* 0x000000050200798e */ /* 0x0017e4000d10e388 */
.L_x_34023:
[----:B------:R-:W-:Y:S05]  /*6970*/  BSYNC B0 ;  /* 0x0000000000007941 */ /* 0x000fea0003800000 */
.L_x_34019:
        /* <DEDUP_REMOVED lines=10> */
[----:B0--34-:R-:W-:-:S07]  /*6a20*/  MOV R6, 0x6a40 ;  /* 0x00006a4000067802 */ /* 0x019fce0000000f00 */
[----:B-12---:R-:W-:Y:S05]  /*6a30*/  CALL.REL.NOINC `($__internal_765_$__cuda_sm20_rcp_rn_f32_slowpath) ;  /* 0x0000000400887944 */ /* 0x006fea0003c00000 */
[----:B------:R-:W-:Y:S01]  /*6a40*/  IMAD.MOV.U32 R5, RZ, RZ, R0 ;  /* 0x000000ffff057224 */ /* 0x000fe200078e0000 */
[----:B------:R-:W-:Y:S06]  /*6a50*/  BRA `(.L_x_34025) ;  /* 0x0000000000107947 */ /* 0x000fec0003800000 */
.L_x_34024:
[----:B0--34-:R-:W0:Y:S02]  /*6a60*/  MUFU.RCP R5, R24 ;  /* 0x0000001800057308 */ /* 0x019e240000001000 */
[----:B0-----:R-:W-:-:S04]  /*6a70*/  FFMA R0, R5, R24, -1 ;  /* 0xbf80000005007423 */ /* 0x001fc80000000018 */
[----:B------:R-:W-:-:S04]  /*6a80*/  FADD.FTZ R0, -R0, -RZ ;  /* 0x800000ff00007221 */ /* 0x000fc80000010100 */
[----:B------:R-:W-:-:S07]  /*6a90*/  FFMA R5, R5, R0, R5 ;  /* 0x0000000005057223 */ /* 0x000fce0000000005 */
.L_x_34025:
[----:B------:R-:W0:Y:S02]  /*6aa0*/  LDC.64 R2, c[0x0][0x240] ;  /* 0x00009000ff027b82 */ /* 0x000e240000000a00 */
[----:B0-----:R-:W-:Y:S01]  /*6ab0*/  STG.E desc[UR8][R2.64], R5 ;  /* 0x0000000502007986 */ /* 0x001fe2000c101908 */
[----:B------:R-:W-:Y:S05]  /*6ac0*/  EXIT ;  /* 0x000000000000794d */ /* 0x000fea0003800000 */
.L_x_34022:
[----:B------:R-:W-:Y:S02]  /*6ad0*/  IMAD.MOV.U32 R7, RZ, RZ, 0x4 ;  /* 0x00000004ff077424 */ /* 0x000fe400078e00ff */
[----:B------:R-:W-:Y:S02]  /*6ae0*/  IMAD.MOV.U32 R9, RZ, RZ, 0x1f ;  /* 0x0000001fff097424 */ /* 0x000fe400078e00ff */
[----:B------:R-:W-:-:S07]  /*6af0*/  IMAD.MOV.U32 R4, RZ, RZ, -0x1 ;  /* 0xffffffffff047424 */ /* 0x000fce00078e00ff */
[----:B0123--:R-:W-:Y:S05]  /*6b00*/  WARPSYNC.COLLECTIVE R4, `(.L_x_34026) ;  /* 0x0000000004087348 */ /* 0x00ffea0003c00000 */
[----:B---3--:R3:W4:Y:S02]  /*6b10*/  SHFL.DOWN P0, R5, R0, R7, R9 ;  /* 0x0800000700057389 */ /* 0x0087240000000009 */
[----:B01234-:R-:W-:Y:S01]  /*6b20*/  ENDCOLLECTIVE ;  /* 0x000000000000791b */ /* 0x01ffe20003800000 */
.L_x_34026:
[----:B------:R-:W-:Y:S02]  /*6b30*/  IMAD.MOV.U32 R7, RZ, RZ, 0x2 ;  /* 0x00000002ff077424 */ /* 0x000fe400078e00ff */
[----:B------:R-:W-:-:S05]  /*6b40*/  IMAD.MOV.U32 R3, RZ, RZ, R5 ;  /* 0x000000ffff037224 */ /* 0x000fca00078e0005 */
[----:B------:R-:W-:-:S05]  /*6b50*/  FMNMX R3, R3, R0, !PT ;  /* 0x0000000003037209 */ /* 0x000fca0007800000 */
[----:B------:R-:W-:-:S07]  /*6b60*/  IMAD.MOV.U32 R0, RZ, RZ, R3 ;  /* 0x000000ffff007224 */ /* 0x000fce00078e0003 */
[----:B------:R-:W-:Y:S05]  /*6b70*/  WARPSYNC.COLLECTIVE R4, `(.L_x_34027) ;  /* 0x0000000004087348 */ /* 0x000fea0003c00000 */
[----:B------:R0:W1:Y:S02]  /*6b80*/  SHFL.DOWN P0, R5, R0, R7, R9 ;  /* 0x0800000700057389 */ /* 0x0000640000000009 */
[----:B01----:R-:W-:Y:S01]  /*6b90*/  ENDCOLLECTIVE ;  /* 0x000000000000791b */ /* 0x003fe20003800000 */
.L_x_34027:
[----:B------:R-:W-:Y:S02]  /*6ba0*/  IMAD.MOV.U32 R7, RZ, RZ, 0x1 ;  /* 0x00000001ff077424 */ /* 0x000fe400078e00ff */
[----:B------:R-:W-:-:S05]  /*6bb0*/  IMAD.MOV.U32 R2, RZ, RZ, R5 ;  /* 0x000000ffff027224 */ /* 0x000fca00078e0005 */
[----:B------:R-:W-:-:S05]  /*6bc0*/  FMNMX R2, R3, R2, !PT ;  /* 0x0000000203027209 */ /* 0x000fca0007800000 */
[----:B------:R-:W-:-:S07]  /*6bd0*/  IMAD.MOV.U32 R0, RZ, RZ, R2 ;  /* 0x000000ffff007224 */ /* 0x000fce00078e0002 */
[----:B------:R-:W-:Y:S05]  /*6be0*/  WARPSYNC.COLLECTIVE R4, `(.L_x_34028) ;  /* 0x0000000004087348 */ /* 0x000fea0003c00000 */
[----:B------:R0:W1:Y:S02]  /*6bf0*/  SHFL.DOWN P0, R5, R0, R7, R9 ;  /* 0x0800000700057389 */ /* 0x0000640000000009 */
[----:B01----:R-:W-:Y:S01]  /*6c00*/  ENDCOLLECTIVE ;  /* 0x000000000000791b */ /* 0x003fe20003800000 */
.L_x_34028:
[----:B------:R-:W-:Y:S05]  /*6c10*/  BRA `(.L_x_34029) ;  /* 0xfffffffc00387947 */ /* 0x000fea000383ffff */
        .weak           $__internal_764_$__cuda_sm20_div_u64
        .type           $__internal_764_$__cuda_sm20_div_u64,@function
        .size           $__internal_764_$__cuda_sm20_div_u64,($__internal_765_$__cuda_sm20_rcp_rn_f32_slowpath - $__internal_764_$__cuda_sm20_div_u64)
$__internal_764_$__cuda_sm20_div_u64:
        /* <DEDUP_REMOVED lines=67> */
[----:B------:R-:W-:Y:S06]  /*7050*/  RET.REL.NODEC R2 `(_ZN18transformer_engine6detail38cast_transpose_fused_kernel_notalignedILb1ELb0ELb0EfNS_16CTDBiasDActParamI6__halfS3_13__nv_bfloat16fEELi4ELi4ENS_5EmptyELPFffRKS6_E0EEEvT3_mmm) ;  /* 0xffffff8c02e87950 */ /* 0x000fec0003c3ffff */
        .weak           $__internal_765_$__cuda_sm20_rcp_rn_f32_slowpath
        .type           $__internal_765_$__cuda_sm20_rcp_rn_f32_slowpath,@function
        .size           $__internal_765_$__cuda_sm20_rcp_rn_f32_slowpath,(.L_x_35250 - $__internal_765_$__cuda_sm20_rcp_rn_f32_slowpath)
$__internal_765_$__cuda_sm20_rcp_rn_f32_slowpath:
        /* <DEDUP_REMOVED lines=15> */
.L_x_34030:
        /* <DEDUP_REMOVED lines=33> */
.L_x_34032:
[----:B------:R0:W1:Y:S02]  /*7360*/  MUFU.RCP R0, R24 ;  /* 0x0000001800007308 */ /* 0x0000640000001000 */
.L_x_34031:
[----:B------:R-:W-:Y:S02]  /*7370*/  IMAD.MOV.U32 R2, RZ, RZ, R6 ;  /* 0x000000ffff027224 */ /* 0x000fe400078e0006 */
[----:B------:R-:W-:-:S04]  /*7380*/  IMAD.MOV.U32 R3, RZ, RZ, 0x0 ;  /* 0x00000000ff037424 */ /* 0x000fc800078e00ff */
[----:B0123--:R-:W-:Y:S05]  /*7390*/  RET.REL.NODEC R2 `(_ZN18transformer_engine6detail38cast_transpose_fused_kernel_notalignedILb1ELb0ELb0EfNS_16CTDBiasDActParamI6__halfS3_13__nv_bfloat16fEELi4ELi4ENS_5EmptyELPFffRKS6_E0EEEvT3_mmm) ;  /* 0xffffff8c02187950 */ /* 0x00ffea0003c3ffff */
.L_x_34033:
        /* <DEDUP_REMOVED lines=14> */
.L_x_35250:


//--------------------- .text._ZN18transformer_engine6detail38cast_transpose_fused_kernel_notalignedILb1ELb0ELb0EfNS_16CTDBiasDActParamI6__halfS3_S3_fEELi4ELi4ENS_5EmptyELPFffRKS5_E0EEEvT3_mmm --------------------------
	.section	.text._ZN18transformer_engine6detail38cast_transpose_fused_kernel_notalignedILb1ELb0ELb0EfNS_16CTDBiasDActParamI6__halfS3_S3_fEELi4ELi4ENS_5EmptyELPFffRKS5_E0EEEvT3_mmm,"ax",@progbits
	.align	128
        .global         _ZN18transformer_engine6detail38cast_transpose_fused_kernel_notalignedILb1ELb0ELb0EfNS_16CTDBiasDActParamI6__halfS3_S3_fEELi4ELi4ENS_5EmptyELPFffRKS5_E0EEEvT3_mmm
        .type           _ZN18transformer_engine6detail38cast_transpose_fused_kernel_notalignedILb1ELb0ELb0EfNS_16CTDBiasDActParamI6__halfS3_S3_fEELi4ELi4ENS_5EmptyELPFffRKS5_E0EEEvT3_mmm,@function
        .size           _ZN18transformer_engine6detail38cast_transpose_fused_kernel_notalignedILb1ELb0ELb0EfNS_16CTDBiasDActParamI6__halfS3_S3_fEELi4ELi4ENS_5EmptyELPFffRKS5_E0EEEvT3_mmm,(.L_x_35252 - _ZN18transformer_engine6detail38cast_transpose_fused_kernel_notalignedILb1ELb0ELb0EfNS_16CTDBiasDActParamI6__halfS3_S3_fEELi4ELi4ENS_5EmptyELPFffRKS5_E0EEEvT3_mmm)
        .other          _ZN18transformer_engine6detail38cast_transpose_fused_kernel_notalignedILb1ELb0ELb0EfNS_16CTDBiasDActParamI6__halfS3_S3_fEELi4ELi4ENS_5EmptyELPFffRKS5_E0EEEvT3_mmm,@"STO_CUDA_ENTRY STV_DEFAULT"
_ZN18transformer_engine6detail38cast_transpose_fused_kernel_notalignedILb1ELb0ELb0EfNS_16CTDBiasDActParamI6__halfS3_S3_fEELi4ELi4ENS_5EmptyELPFffRKS5_E0EEEvT3_mmm:
.text._ZN18transformer_engine6detail38cast_transpose_fused_kernel_notalignedILb1ELb0ELb0EfNS_16CTDBiasDActParamI6__halfS3_S3_fEELi4ELi4ENS_5EmptyELPFffRKS5_E0EEEvT3_mmm:
        /* <DEDUP_REMOVED lines=20> */
[----:B------:R-:W-:Y:S05]  /*0140*/  CALL.REL.NOINC `($__internal_766_$__cuda_sm20_div_u64) ;  /* 0x0000006800b47944 */ /* 0x000fea0003c00000 */
        /* <DEDUP_REMOVED lines=8> */
.L_x_34034:
        /* <DEDUP_REMOVED lines=22> */
.L_x_34035:
        /* <DEDUP_REMOVED lines=227> */
[----:B------:R-:W2:Y:S01]  /*1160*/  F2F.F16.F32 R17, R17 ;  /* 0x0000001100117304 */ /* 0x000ea20000200800 */
[----:B------:R-:W-:-:S07]  /*1170*/  HADD2.F32 R97, -RZ, R43.H0_H0 ;  /* 0x2000002bff617230 */ /* 0x000fce0000004100 */
        /* <DEDUP_REMOVED lines=32> */
.L_x_34037:
[----:B------:R-:W-:Y:S05]  /*1380*/  BSYNC B0 ;  /* 0x0000000000007941 */ /* 0x000fea0003800000 */
.L_x_34036:
        /* <DEDUP_REMOVED lines=42> */
[----:B------:R-:W1:Y:S01]  /*1630*/  F2F.F16.F32 R4, R4 ;  /* 0x0000000400047304 */ /* 0x000e620000200800 */
[----:B------:R-:W-:Y:S01]  /*1640*/  FADD R82, RZ, R79 ;  /* 0x0000004fff527221 */ /* 0x000fe20000000000 */
[----:B------:R-:W-:Y:S01]  /*1650*/  FMNMX R74, |R89|, R42, !PT ;  /* 0x0000002a594a7209 */ /* 0x000fe20007800200 */
[----:B------:R-:W-:Y:S01]  /*1660*/  FMUL R42, R93, R24 ;  /* 0x000000185d2a7220 */ /* 0x000fe20000400000 */
[----:B------:R-:W-:Y:S01]  /*1670*/  BSSY B0, `(.L_x_34038) ;  /* 0x000001c000007945 */ /* 0x000fe20003800000 */
[----:B------:R-:W-:Y:S01]  /*1680*/  FADD R84, R95, R84 ;  /* 0x000000545f547221 */ /* 0x000fe20000000000 */
[----:B------:R-:W-:Y:S01]  /*1690*/  FADD R79, R57, R56 ;  /* 0x00000038394f7221 */ /* 0x000fe20000000000 */
[C---:B------:R-:W-:Y:S01]  /*16a0*/  FADD R82, R97.reuse, R82 ;  /* 0x0000005261527221 */ /* 0x040fe20000000000 */
[----:B------:R-:W2:Y:S01]  /*16b0*/  F2F.F16.F32 R0, R0 ;  /* 0x0000000000007304 */ /* 0x000ea20000200800 */
[----:B------:R-:W-:Y:S01]  /*16c0*/  FMNMX R74, |R97|, R74, !PT ;  /* 0x0000004a614a7209 */ /* 0x000fe20007800200 */
[----:B------:R-:W-:-:S06]  /*16d0*/  HADD2.F32 R41, -RZ, R67.H0_H0 ;  /* 0x20000043ff297230 */ /* 0x000fcc0000004100 */
[----:B------:R-:W3:Y:S08]  /*16e0*/  F2F.F16.F32 R35, R35 ;  /* 0x0000002300237304 */ /* 0x000ef00000200800 */
[----:B------:R-:W4:Y:S08]  /*16f0*/  F2F.F16.F32 R37, R37 ;  /* 0x0000002500257304 */ /* 0x000f300000200800 */
[----:B------:R-:W0:Y:S08]  /*1700*/  F2F.F16.F32 R38, R38 ;  /* 0x0000002600267304 */ /* 0x000e300000200800 */
[----:B------:R-:W0:Y:S08]  /*1710*/  F2F.F16.F32 R39, R39 ;  /* 0x0000002700277304 */ /* 0x000e300000200800 */
[----:B------:R-:W0:Y:S08]  /*1720*/  F2F.F16.F32 R40, R40 ;  /* 0x0000002800287304 */ /* 0x000e300000200800 */
[----:B------:R-:W0:Y:S01]  /*1730*/  F2F.F16.F32 R42, R42 ;  /* 0x0000002a002a7304 */ /* 0x000e220000200800 */
        /* <DEDUP_REMOVED lines=15> */
.L_x_34039:
[----:B------:R-:W-:Y:S05]  /*1830*/  BSYNC B0 ;  /* 0x0000000000007941 */ /* 0x000fea0003800000 */
.L_x_34038:
        /* <DEDUP_REMOVED lines=17> */
.L_x_34041:
[----:B------:R-:W-:Y:S05]  /*1950*/  BSYNC B0 ;  /* 0x0000000000007941 */ /* 0x000fea0003800000 */
.L_x_34040:
        /* <DEDUP_REMOVED lines=17> */
.L_x_34043:
[----:B------:R-:W-:Y:S05]  /*1a70*/  BSYNC B0 ;  /* 0x0000000000007941 */ /* 0x000fea0003800000 */
.L_x_34042:
        /* <DEDUP_REMOVED lines=15> */
[----:B------:R-:W2:Y:S02]  /*1b70*/  F2F.F16.F32 R44, R44 ;  /* 0x0000002c002c7304 */ /* 0x000ea40000200800 */
        /* <DEDUP_REMOVED lines=8> */
[----:B------:R-:W4:Y:S01]  /*1c00*/  F2F.F16.F32 R43, R43 ;  /* 0x0000002b002b7304 */ /* 0x000f220000200800 */
[----:B---3--:R-:W-:Y:S01]  /*1c10*/  FADD R50, R93, R80 ;  /* 0x000000505d327221 */ /* 0x008fe20000000000 */
[----:B------:R-:W-:-:S06]  /*1c20*/  IADD3 R80, R36, 0x1d, -R49 ;  /* 0x0000001d24507810 */ /* 0x000fcc0007ffe831 */
[----:B-1----:R1:W3:Y:S01]  /*1c30*/  F2F.F16.F32 R46, R74 ;  /* 0x0000004a002e7304 */ /* 0x0022e20000200800 */
[----:B------:R-:W-:Y:S01]  /*1c40*/  SHF.R.U64 R47, R66, 0x10, R67 ;  /* 0x00000010422f7819 */ /* 0x000fe20000001243 */
[----:B------:R-:W-:Y:S02]  /*1c50*/  IMAD.IADD R66, R27, 0x1, R36 ;  /* 0x000000011b427824 */ /* 0x000fe400078e0224 */
[-C--:B-1----:R-:W-:Y:S01]  /*1c60*/  FMUL R74, R75, R24.reuse ;  /* 0x000000184b4a7220 */ /* 0x082fe20000400000 */
[----:B------:R-:W-:Y:S01]  /*1c70*/  LOP3.LUT R75, R80, 0x1f, RZ, 0xc0, !PT ;  /* 0x0000001f504b7812 */ /* 0x000fe200078ec0ff */
[----:B------:R-:W-:Y:S02]  /*1c80*/  FMUL R80, R71, R24 ;  /* 0x0000001847507220 */ /* 0x000fe40000400000 */
[----:B------:R-:W1:Y:S01]  /*1c90*/  F2F.F16.F32 R45, R45 ;  /* 0x0000002d002d7304 */ /* 0x000e620000200800 */
[----:B------:R-:W-:Y:S01]  /*1ca0*/  HADD2.F32 R47, -RZ, R47.H0_H0 ;  /* 0x2000002fff2f7230 */ /* 0x000fe20000004100 */
        /* <DEDUP_REMOVED lines=39> */
.L_x_34045:
[----:B------:R-:W-:Y:S05]  /*1f20*/  BSYNC B0 ;  /* 0x0000000000007941 */ /* 0x000fea0003800000 */
.L_x_34044:
        /* <DEDUP_REMOVED lines=21> */
.L_x_34047:
[----:B------:R-:W-:Y:S05]  /*2080*/  BSYNC B0 ;  /* 0x0000000000007941 */ /* 0x000fea0003800000 */
.L_x_34046:
        /* <DEDUP_REMOVED lines=22> */
.L_x_34049:
[----:B------:R-:W-:Y:S05]  /*21f0*/  BSYNC B0 ;  /* 0x0000000000007941 */ /* 0x000fea0003800000 */
.L_x_34048:
        /* <DEDUP_REMOVED lines=25> */
.L_x_34051:
[----:B------:R-:W-:Y:S05]  /*2390*/  BSYNC B0 ;  /* 0x0000000000007941 */ /* 0x000fea0003800000 */
.L_x_34050:
        /* <DEDUP_REMOVED lines=104> */
[----:B------:R-:W-:Y:S01]  /*2a20*/  F2F.F16.F32 R89, R89 ;  /* 0x0000005900597304 */ /* 0x000fe20000200800 */
        /* <DEDUP_REMOVED lines=19> */
[----:B------:R-:W-:Y:S01]  /*2b60*/  F2F.F16.F32 R57, R57 ;  /* 0x0000003900397304 */ /* 0x000fe20000200800 */
        /* <DEDUP_REMOVED lines=30> */
[----:B------:R0:W-:Y:S01]  /*2d50*/  F2F.F16.F32 R87, R12 ;  /* 0x0000000c00577304 */ /* 0x0001e20000200800 */
[----:B------:R-:W-:Y:S01]  /*2d60*/  SHF.R.U32.HI R59, RZ, 0x10, R59 ;  /* 0x00000010ff3b7819 */ /* 0x000fe2000001163b */
[----:B------:R-:W-:Y:S01]  /*2d70*/  FADD R37, R21, R37 ;  /* 0x0000002515257221 */ /* 0x000fe20000000000 */
[----:B------:R-:W-:Y:S01]  /*2d80*/  SHF.R.U32.HI R55, RZ, 0x10, R55 ;  /* 0x00000010ff377819 */ /* 0x000fe20000011637 */
[----:B------:R-:W1:Y:S01]  /*2d90*/  SHFL.IDX PT, R0, R47, R13, 0x1f ;  /* 0x00001f0d2f007589 */ /* 0x000e6200000e0000 */
[----:B------:R-:W-:Y:S01]  /*2da0*/  FADD R46, RZ, R93 ;  /* 0x0000005dff2e7221 */ /* 0x000fe20000000000 */
[----:B------:R-:W-:-:S02]  /*2db0*/  HADD2.F32 R59, -RZ, R59.H0_H0 ;  /* 0x2000003bff3b7230 */ /* 0x000fc40000004100 */
[----:B------:R-:W2:Y:S01]  /*2dc0*/  F2F.F16.F32 R39, R39 ;  /* 0x0000002700277304 */ /* 0x000ea20000200800 */
[----:B0-----:R-:W-:Y:S01]  /*2dd0*/  FMUL R12, R93, R24 ;  /* 0x000000185d0c7220 */ /* 0x001fe20000400000 */
[----:B------:R-:W-:Y:S01]  /*2de0*/  HADD2.F32 R55, -RZ, R55.H0_H0 ;  /* 0x20000037ff377230 */ /* 0x000fe20000004100 */
[----:B------:R0:W3:Y:S01]  /*2df0*/  SHFL.IDX PT, R27, R88, R13, 0x1f ;  /* 0x00001f0d581b7589 */ /* 0x0000e200000e0000 */
[C---:B------:R-:W-:Y:S01]  /*2e00*/  FADD R46, R59.reuse, R46 ;  /* 0x0000002e3b2e7221 */ /* 0x040fe20000000000 */
[C---:B------:R-:W-:Y:S01]  /*2e10*/  FMNMX R56, |R59|.reuse, R56, !PT ;  /* 0x000000383b387209 */ /* 0x040fe20007800200 */
[-C--:B------:R-:W-:Y:S01]  /*2e20*/  FMUL R74, R59, R24.reuse ;  /* 0x000000183b4a7220 */ /* 0x080fe20000400000 */
[----:B------:R4:W1:Y:S01]  /*2e30*/  SHFL.IDX PT, R50, R50, R13, 0x1f ;  /* 0x00001f0d32327589 */ /* 0x00086200000e0000 */
[----:B------:R-:W1:Y:S03]  /*2e40*/  F2F.F16.F32 R45, R45 ;  /* 0x0000002d002d7304 */ /* 0x000e660000200800 */
[----:B------:R4:W1:Y:S01]  /*2e50*/  SHFL.IDX PT, R21, R86, R13, 0x1f ;  /* 0x00001f0d56157589 */ /* 0x00086200000e0000 */
[----:B0-----:R-:W-:Y:S01]  /*2e60*/  FMUL R88, R55, R24 ;  /* 0x0000001837587220 */ /* 0x001fe20000400000 */
[----:B--2---:R-:W-:-:S03]  /*2e70*/  LOP3.LUT R38, R39, 0xffff, RZ, 0xc0, !PT ;  /* 0x0000ffff27267812 */ /* 0x004fc600078ec0ff */
[----:B------:R-:W0:Y:S08]  /*2e80*/  F2F.F16.F32 R51, R51 ;  /* 0x0000003300337304 */ /* 0x000e300000200800 */
[----:B------:R-:W2:Y:S08]  /*2e90*/  F2F.F16.F32 R48, R48 ;  /* 0x0000003000307304 */ /* 0x000eb00000200800 */
[----:B------:R-:W0:Y:S08]  /*2ea0*/  F2F.F16.F32 R54, R54 ;  /* 0x0000003600367304 */ /* 0x000e300000200800 */
[----:B------:R-:W0:Y:S08]  /*2eb0*/  F2F.F16.F32 R58, R58 ;  /* 0x0000003a003a7304 */ /* 0x000e300000200800 */
[----:B------:R4:W0:Y:S01]  /*2ec0*/  F2F.F16.F32 R47, R12 ;  /* 0x0000000c002f7304 */ /* 0x0008220000200800 */
        /* <DEDUP_REMOVED lines=12> */
.L_x_34053:
[----:B------:R-:W-:Y:S05]  /*2f90*/  BSYNC B0 ;  /* 0x0000000000007941 */ /* 0x000fea0003800000 */
.L_x_34052:
[----:B------:R-:W2:Y:S01]  /*2fa0*/  F2F.F16.F32 R74, R74 ;  /* 0x0000004a004a7304 */ /* 0x000ea20000200800 */
        /* <DEDUP_REMOVED lines=15> */
.L_x_34055:
[----:B------:R-:W-:Y:S05]  /*30a0*/  BSYNC B0 ;  /* 0x0000000000007941 */ /* 0x000fea0003800000 */
.L_x_34054:
[----:B------:R-:W-:Y:S01]  /*30b0*/  LOP3.LUT R59, R86, R87, RZ, 0xfc, !PT ;  /* 0x00000057563b7212 */ /* 0x000fe200078efcff */
[----:B------:R-:W-:Y:S01]  /*30c0*/  BSSY B0, `(.L_x_34056) ;  /* 0x0000011000007945 */ /* 0x000fe20003800000 */
[----:B------:R3:W4:Y:S01]  /*30d0*/  F2F.F16.F32 R86, R88 ;  /* 0x0000005800567304 */ /* 0x0007220000200800 */
        /* <DEDUP_REMOVED lines=15> */
.L_x_34057:
[----:B------:R-:W-:Y:S05]  /*31d0*/  BSYNC B0 ;  /* 0x0000000000007941 */ /* 0x000fea0003800000 */
.L_x_34056:
[----:B01----:R-:W-:Y:S01]  /*31e0*/  LOP3.LUT R38, R45, 0xffff, RZ, 0xc0, !PT ;  /* 0x0000ffff2d267812 */ /* 0x003fe200078ec0ff */
[----:B------:R-:W-:Y:S01]  /*31f0*/  FMUL R87, R91, R24 ;  /* 0x000000185b577220 */ /* 0x000fe20000400000 */
[----:B------:R-:W-:Y:S01]  /*3200*/  LOP3.LUT R13, R48, 0xffff, RZ, 0xc0, !PT ;  /* 0x0000ffff300d7812 */ /* 0x000fe200078ec0ff */
[----:B------:R-:W-:Y:S01]  /*3210*/  HADD2.F32 R89, -RZ, R66.H0_H0 ;  /* 0x20000042ff597230 */ /* 0x000fe20000004100 */
[----:B------:R-:W-:Y:S01]  /*3220*/  SHF.R.U64 R95, R52, 0x10, R53 ;  /* 0x00000010345f7819 */ /* 0x000fe20000001235 */
[----:B------:R-:W-:Y:S01]  /*3230*/  FADD R52, R35, R42 ;  /* 0x0000002a23347221 */ /* 0x000fe20000000000 */
[----:B------:R-:W-:Y:S01]  /*3240*/  PRMT R14, R51, 0x5410, R38 ;  /* 0x00005410330e7816 */ /* 0x000fe20000000026 */
[----:B------:R-:W0:Y:S01]  /*3250*/  F2F.F16.F32 R87, R87 ;  /* 0x0000005700577304 */ /* 0x000e220000200800 */
        /* <DEDUP_REMOVED lines=13> */
[----:B------:R1:W2:Y:S01]  /*3330*/  F2F.F16.F32 R47, R13 ;  /* 0x0000000d002f7304 */ /* 0x0002a20000200800 */
        /* <DEDUP_REMOVED lines=12> */
[----:B------:R-:W0:Y:S01]  /*3400*/  F2F.F16.F32 R51, R51 ;  /* 0x0000003300337304 */ /* 0x000e220000200800 */
[----:B------:R-:W-:Y:S01]  /*3410*/  FMUL R37, R57, R24 ;  /* 0x0000001839257220 */ /* 0x000fe20000400000 */
[----:B---34-:R-:W-:Y:S01]  /*3420*/  LOP3.LUT R88, R15, R86, RZ, 0xfc, !PT ;  /* 0x000000560f587212 */ /* 0x018fe200078efcff */
[----:B------:R-:W-:Y:S01]  /*3430*/  FADD R86, R55, R46 ;  /* 0x0000002e37567221 */ /* 0x000fe20000000000 */
[----:B-1----:R-:W-:Y:S01]  /*3440*/  LOP3.LUT R13, R59, R44, RZ, 0xfc, !PT ;  /* 0x0000002c3b0d7212 */ /* 0x002fe200078efcff */
[----:B------:R-:W-:Y:S01]  /*3450*/  FADD R35, RZ, R77 ;  /* 0x0000004dff237221 */ /* 0x000fe20000000000 */
[----:B------:R-:W-:Y:S01]  /*3460*/  FMNMX R56, |R55|, R56, !PT ;  /* 0x0000003837387209 */ /* 0x000fe20007800200 */
[-C--:B------:R-:W-:Y:S01]  /*3470*/  FMUL R53, R93, R24.reuse ;  /* 0x000000185d357220 */ /* 0x080fe20000400000 */
[----:B------:R2:W-:Y:S01]  /*3480*/  F2F.F16.F32 R59, R23 ;  /* 0x00000017003b7304 */ /* 0x0005e20000200800 */
[-C--:B------:R-:W-:Y:S01]  /*3490*/  FMUL R55, R101, R24.reuse ;  /* 0x0000001865377220 */ /* 0x080fe20000400000 */
[----:B------:R-:W-:Y:S01]  /*34a0*/  FMUL R77, R99, R24 ;  /* 0x00000018634d7220 */ /* 0x000fe20000400000 */
[C---:B------:R-:W-:Y:S01]  /*34b0*/  FMNMX R44, |R91|.reuse, R56, !PT ;  /* 0x000000385b2c7209 */ /* 0x040fe20007800200 */
[----:B------:R-:W-:Y:S01]  /*34c0*/  FADD R43, RZ, R78 ;  /* 0x0000004eff2b7221 */ /* 0x000fe20000000000 */
[----:B------:R-:W-:Y:S01]  /*34d0*/  FADD R52, R91, R52 ;  /* 0x000000345b347221 */ /* 0x000fe20000000000 */
[----:B------:R-:W-:Y:S01]  /*34e0*/  FADD R76, RZ, R76 ;  /* 0x0000004cff4c7221 */ /* 0x000fe20000000000 */
[----:B------:R-:W-:Y:S01]  /*34f0*/  FMNMX R44, |R95|, R44, !PT ;  /* 0x0000002c5f2c7209 */ /* 0x000fe20007800200 */
[----:B------:R-:W1:Y:S01]  /*3500*/  F2F.F16.F32 R37, R37 ;  /* 0x0000002500257304 */ /* 0x000e620000200800 */
        /* <DEDUP_REMOVED lines=8> */
[----:B------:R-:W0:Y:S01]  /*3590*/  F2F.F16.F32 R53, R53 ;  /* 0x0000003500357304 */ /* 0x000e220000200800 */
[----:B------:R-:W-:Y:S01]  /*35a0*/  FMNMX R44, |R57|, R44, !PT ;  /* 0x0000002c392c7209 */ /* 0x000fe20007800200 */
[----:B------:R-:W-:Y:S01]  /*35b0*/  BSSY B0, `(.L_x_34058) ;  /* 0x0000020000007945 */ /* 0x000fe20003800000 */
[----:B------:R-:W-:Y:S01]  /*35c0*/  FADD R27, R76, R27 ;  /* 0x0000001b4c1b7221 */ /* 0x000fe20000000000 */
[----:B------:R-:W-:Y:S01]  /*35d0*/  FADD R54, R95, R48 ;  /* 0x000000305f367221 */ /* 0x000fe20000000000 */
[----:B------:R-:W-:Y:S01]  /*35e0*/  LOP3.LUT R15, R58, R15, RZ, 0xfc, !PT ;  /* 0x0000000f3a0f7212 */ /* 0x000fe200078efcff */
[----:B-1----:R-:W-:-:S02]  /*35f0*/  IMAD.U32 R43, R37, 0x10000, RZ ;  /* 0x00010000252b7824 */ /* 0x002fc400078e00ff */
[----:B------:R-:W-:Y:S01]  /*3600*/  FADD R35, R35, R50 ;  /* 0x0000003223237221 */ /* 0x000fe20000000000 */
[----:B------:R-:W1:Y:S01]  /*3610*/  F2F.F16.F32 R55, R55 ;  /* 0x0000003700377304 */ /* 0x000e620000200800 */
[----:B------:R-:W-:Y:S01]  /*3620*/  FADD R74, R45, R74 ;  /* 0x0000004a2d4a7221 */ /* 0x000fe20000000000 */
[----:B------:R-:W-:Y:S01]  /*3630*/  FADD R21, R46, R21 ;  /* 0x000000152e157221 */ /* 0x000fe20000000000 */
[----:B------:R-:W-:Y:S01]  /*3640*/  LOP3.LUT R43, R88, R43, RZ, 0xfc, !PT ;  /* 0x0000002b582b7212 */ /* 0x000fe200078efcff */
[----:B------:R-:W-:Y:S01]  /*3650*/  FADD R76, R57, R86 ;  /* 0x00000056394c7221 */ /* 0x000fe20000000000 */
[----:B------:R-:W-:Y:S01]  /*3660*/  SHF.R.U32.HI R67, RZ, 0x10, R67 ;  /* 0x00000010ff437819 */ /* 0x000fe20000011643 */
[----:B------:R-:W-:Y:S01]  /*3670*/  HADD2.F32 R95, -RZ, R71.H0_H0 ;  /* 0x20000047ff5f7230 */ /* 0x000fe20000004100 */
[----:B------:R-:W-:Y:S01]  /*3680*/  FMNMX R48, R44, |R89|, !PT ;  /* 0x400000592c307209 */ /* 0x000fe20007800000 */
[----:B------:R-:W2:Y:S01]  /*3690*/  F2F.F16.F32 R77, R77 ;  /* 0x0000004d004d7304 */ /* 0x000ea20000200800 */
[----:B------:R-:W-:-:S07]  /*36a0*/  HADD2.F32 R91, -RZ, R91.H0_H0 ;  /* 0x2000005bff5b7230 */ /* 0x000fce0000004100 */
[----:B------:R-:W3:Y:S01]  /*36b0*/  F2F.F16.F32 R23, R23 ;  /* 0x0000001700177304 */ /* 0x000ee20000200800 */
        /* <DEDUP_REMOVED lines=15> */
.L_x_34059:
[----:B------:R-:W-:Y:S05]  /*37b0*/  BSYNC B0 ;  /* 0x0000000000007941 */ /* 0x000fea0003800000 */
.L_x_34058:
        /* <DEDUP_REMOVED lines=25> */
[----:B------:R-:W0:Y:S01]  /*3950*/  F2F.F16.F32 R48, R48 ;  /* 0x0000003000307304 */ /* 0x000e220000200800 */
        /* <DEDUP_REMOVED lines=23> */
[----:B------:R-:W2:Y:S01]  /*3ad0*/  F2F.F16.F32 R79, R79 ;  /* 0x0000004f004f7304 */ /* 0x000ea20000200800 */
        /* <DEDUP_REMOVED lines=8> */
[----:B------:R-:W1:Y:S01]  /*3b60*/  F2F.F16.F32 R56, R56 ;  /* 0x0000003800387304 */ /* 0x000e620000200800 */
[----:B------:R-:W-:Y:S01]  /*3b70*/  SHF.R.U32.HI R73, RZ, 0x10, R73 ;  /* 0x00000010ff497819 */ /* 0x000fe20000011649 */
[----:B------:R0:W0:Y:S01]  /*3b80*/  SHFL.IDX PT, R72, R76, R51, 0x1f ;  /* 0x00001f334c487589 */ /* 0x00002200000e0000 */
[----:B------:R-:W-:-:S02]  /*3b90*/  LOP3.LUT R45, R45, R44, RZ, 0xfc, !PT ;  /* 0x0000002c2d2d7212 */ /* 0x000fc400078efcff */
[----:B------:R-:W-:-:S03]  /*3ba0*/  PRMT R44, R59, 0x5410, R46 ;  /* 0x000054103b2c7816 */ /* 0x000fc6000000002e */
[----:B------:R-:W0:Y:S08]  /*3bb0*/  F2F.F16.F32 R87, R87 ;  /* 0x0000005700577304 */ /* 0x000e300000200800 */
[----:B------:R-:W0:Y:S08]  /*3bc0*/  F2F.F16.F32 R86, R86 ;  /* 0x0000005600567304 */ /* 0x000e300000200800 */
[----:B------:R0:W0:Y:S08]  /*3bd0*/  F2F.F16.F32 R85, R50 ;  /* 0x0000003200557304 */ /* 0x0000300000200800 */
[----:B------:R-:W0:Y:S08]  /*3be0*/  F2F.F16.F32 R78, R78 ;  /* 0x0000004e004e7304 */ /* 0x000e300000200800 */
[----:B------:R0:W0:Y:S08]  /*3bf0*/  F2F.F16.F32 R92, R91 ;  /* 0x0000005b005c7304 */ /* 0x0000300000200800 */
[----:B------:R0:W0:Y:S01]  /*3c00*/  F2F.F16.F32 R90, R47 ;  /* 0x0000002f005a7304 */ /* 0x0000220000200800 */
        /* <DEDUP_REMOVED lines=10> */
.L_x_34061:
[----:B------:R-:W-:Y:S05]  /*3cb0*/  BSYNC B0 ;  /* 0x0000000000007941 */ /* 0x000fea0003800000 */
.L_x_34060:
[----:B------:R-:W-:Y:S01]  /*3cc0*/  HADD2.F32 R59, -RZ, R73.H0_H0 ;  /* 0x20000049ff3b7230 */ /* 0x000fe20000004100 */
[----:B------:R-:W-:Y:S01]  /*3cd0*/  BSSY B0, `(.L_x_34062) ;  /* 0x000000f000007945 */ /* 0x000fe20003800000 */
[----:B------:R2:W3:Y:S01]  /*3ce0*/  F2F.F16.F32 R73, R52 ;  /* 0x0000003400497304 */ /* 0x0004e20000200800 */
        /* <DEDUP_REMOVED lines=13> */
.L_x_34063:
[----:B------:R-:W-:Y:S05]  /*3dc0*/  BSYNC B0 ;  /* 0x0000000000007941 */ /* 0x000fea0003800000 */
.L_x_34062:
[----:B------:R-:W-:Y:S01]  /*3dd0*/  FMUL R55, R59, R24 ;  /* 0x000000183b377220 */ /* 0x000fe20000400000 */
[----:B01----:R-:W-:Y:S01]  /*3de0*/  PRMT R46, R53, 0x5410, R74 ;  /* 0x00005410352e7816 */ /* 0x003fe2000000004a */
[----:B------:R-:W0:Y:S01]  /*3df0*/  S2R R89, SR_CTAID.X ;  /* 0x0000000000597919 */ /* 0x000e220000002500 */
[----:B------:R-:W-:Y:S01]  /*3e00*/  SHF.L.U64.HI R74, R74, 0x10, RZ ;  /* 0x000000104a4a7819 */ /* 0x000fe200000102ff */
[----:B------:R-:W1:Y:S01]  /*3e10*/  F2F.F16.F32 R91, R55 ;  /* 0x00000037005b7304 */ /* 0x000e620000200800 */
        /* <DEDUP_REMOVED lines=33> */
.L_x_34065:
[----:B------:R-:W-:Y:S05]  /*4030*/  BSYNC B0 ;  /* 0x0000000000007941 */ /* 0x000fea0003800000 */
.L_x_34064:
        /* <DEDUP_REMOVED lines=14> */
.L_x_34067:
[----:B------:R-:W-:Y:S05]  /*4120*/  BSYNC B0 ;  /* 0x0000000000007941 */ /* 0x000fea0003800000 */
.L_x_34066:
        /* <DEDUP_REMOVED lines=83> */
.L_x_34072:
        /* <DEDUP_REMOVED lines=52> */
.L_x_34071:
[----:B------:R-:W-:Y:S05]  /*49a0*/  BSYNC B1 ;  /* 0x0000000000017941 */ /* 0x000fea0003800000 */
.L_x_34070:
        /* <DEDUP_REMOVED lines=15> */
.L_x_34074:
[----:B------:R-:W-:Y:S05]  /*4aa0*/  BSYNC B1 ;  /* 0x0000000000017941 */ /* 0x000fea0003800000 */
.L_x_34073:
        /* <DEDUP_REMOVED lines=25> */
.L_x_34069:
[----:B------:R-:W-:Y:S05]  /*4c40*/  BSYNC B0 ;  /* 0x0000000000007941 */ /* 0x000fea0003800000 */
.L_x_34068:
        /* <DEDUP_REMOVED lines=25> */
.L_x_34079:
        /* <DEDUP_REMOVED lines=51> */
.L_x_34078:
[----:B------:R-:W-:Y:S05]  /*5110*/  BSYNC B1 ;  /* 0x0000000000017941 */ /* 0x000fea0003800000 */
.L_x_34077:
        /* <DEDUP_REMOVED lines=15> */
.L_x_34081:
[----:B------:R-:W-:Y:S05]  /*5210*/  BSYNC B1 ;  /* 0x0000000000017941 */ /* 0x000fea0003800000 */
.L_x_34080:
        /* <DEDUP_REMOVED lines=25> */
.L_x_34076:
[----:B------:R-:W-:Y:S05]  /*53b0*/  BSYNC B0 ;  /* 0x0000000000007941 */ /* 0x000fea0003800000 */
.L_x_34075:
        /* <DEDUP_REMOVED lines=25> */
.L_x_34086:
        /* <DEDUP_REMOVED lines=51> */
.L_x_34085:
[----:B------:R-:W-:Y:S05]  /*5880*/  BSYNC B1 ;  /* 0x0000000000017941 */ /* 0x000fea0003800000 */
.L_x_34084:
        /* <DEDUP_REMOVED lines=15> */
.L_x_34088:
[----:B------:R-:W-:Y:S05]  /*5980*/  BSYNC B1 ;  /* 0x0000000000017941 */ /* 0x000fea0003800000 */
.L_x_34087:
        /* <DEDUP_REMOVED lines=25> */
.L_x_34083:
[----:B------:R-:W-:Y:S05]  /*5b20*/  BSYNC B0 ;  /* 0x0000000000007941 */ /* 0x000fea0003800000 */
.L_x_34082:
        /* <DEDUP_REMOVED lines=25> */
.L_x_34093:
        /* <DEDUP_REMOVED lines=51> */
.L_x_34092:
[----:B------:R-:W-:Y:S05]  /*5ff0*/  BSYNC B1 ;  /* 0x0000000000017941 */ /* 0x000fea0003800000 */
.L_x_34091:
        /* <DEDUP_REMOVED lines=15> */
.L_x_34095:
[----:B------:R-:W-:Y:S05]  /*60f0*/  BSYNC B1 ;  /* 0x0000000000017941 */ /* 0x000fea0003800000 */
.L_x_34094:
        /* <DEDUP_REMOVED lines=25> */
.L_x_34090:
[----:B------:R-:W-:Y:S05]  /*6290*/  BSYNC B0 ;  /* 0x0000000000007941 */ /* 0x000fea0003800000 */
.L_x_34089:
        /* <DEDUP_REMOVED lines=62> */
.L_x_34097:
[----:B------:R-:W-:Y:S05]  /*6680*/  BSYNC B0 ;  /* 0x0000000000007941 */ /* 0x000fea0003800000 */
.L_x_34096:
        /* <DEDUP_REMOVED lines=39> */
.L_x_34108:
[----:B---3--:R-:W-:-:S07]  /*6900*/  FMNMX R5, R2, R5, !PT ;  /* 0x0000000502057209 */ /* 0x008fce0007800000 */
.L_x_34100:
[----:B------:R-:W-:Y:S05]  /*6910*/  BSYNC B0 ;  /* 0x0000000000007941 */ /* 0x000fea0003800000 */
.L_x_34099:
[----:B------:R-:W-:Y:S01]  /*6920*/  ISETP.NE.AND P0, PT, R36, RZ, PT ;  /* 0x000000ff2400720c */ /* 0x000fe20003f05270 */
[----:B------:R-:W-:-:S12]  /*6930*/  BSSY B0, `(.L_x_34098) ;  /* 0x0000004000007945 */ /* 0x000fd80003800000 */
[----:B------:R-:W-:Y:S05]  /*6940*/  @P0 BRA `(.L_x_34102) ;  /* 0x0000000000080947 */ /* 0x000fea0003800000 */
[----:B0-----:R-:W0:Y:S02]  /*6950*/  LDC.64 R2, c[0x0][0x238] ;  /* 0x00008e00ff027b82 */ /* 0x001e240000000a00 */
[----:B0-----:R3:W-:Y:S02]  /*6960*/  REDG.E.MAX.S32.STRONG.GPU desc[UR8][R2.64], R5 ;  /* 0x000000050200798e */ /* 0x0017e4000d10e388 */
.L_x_34102:
[----:B------:R-:W-:Y:S05]  /*6970*/  BSYNC B0 ;  /* 0x0000000000007941 */ /* 0x000fea0003800000 */
.L_x_34098:
        /* <DEDUP_REMOVED lines=11> */
[----:B-12---:R-:W-:Y:S05]  /*6a30*/  CALL.REL.NOINC `($__internal_767_$__cuda_sm20_rcp_rn_f32_slowpath) ;  /* 0x0000000400887944 */ /* 0x006fea0003c00000 */
[----:B------:R-:W-:Y:S01]  /*6a40*/  IMAD.MOV.U32 R5, RZ, RZ, R0 ;  /* 0x000000ffff057224 */ /* 0x000fe200078e0000 */
[----:B------:R-:W-:Y:S06]  /*6a50*/  BRA `(.L_x_34104) ;  /* 0x0000000000107947 */ /* 0x000fec0003800000 */
.L_x_34103:
[----:B0--34-:R-:W0:Y:S02]  /*6a60*/  MUFU.RCP R5, R24 ;  /* 0x0000001800057308 */ /* 0x019e240000001000 */
[----:B0-----:R-:W-:-:S04]  /*6a70*/  FFMA R0, R5, R24, -1 ;  /* 0xbf80000005007423 */ /* 0x001fc80000000018 */
[----:B------:R-:W-:-:S04]  /*6a80*/  FADD.FTZ R0, -R0, -RZ ;  /* 0x800000ff00007221 */ /* 0x000fc80000010100 */
[----:B------:R-:W-:-:S07]  /*6a90*/  FFMA R5, R5, R0, R5 ;  /* 0x0000000005057223 */ /* 0x000fce0000000005 */
.L_x_34104:
[----:B------:R-:W0:Y:S02]  /*6aa0*/  LDC.64 R2, c[0x0][0x240] ;  /* 0x00009000ff027b82 */ /* 0x000e240000000a00 */
[----:B0-----:R-:W-:Y:S01]  /*6ab0*/  STG.E desc[UR8][R2.64], R5 ;  /* 0x0000000502007986 */ /* 0x001fe2000c101908 */
[----:B------:R-:W-:Y:S05]  /*6ac0*/  EXIT ;  /* 0x000000000000794d */ /* 0x000fea0003800000 */
.L_x_34101:
[----:B------:R-:W-:Y:S02]  /*6ad0*/  IMAD.MOV.U32 R7, RZ, RZ, 0x4 ;  /* 0x00000004ff077424 */ /* 0x000fe400078e00ff */
[----:B------:R-:W-:Y:S02]  /*6ae0*/  IMAD.MOV.U32 R9, RZ, RZ, 0x1f ;  /* 0x0000001fff097424 */ /* 0x000fe400078e00ff */
[----:B------:R-:W-:-:S07]  /*6af0*/  IMAD.MOV.U32 R4, RZ, RZ, -0x1 ;  /* 0xffffffffff047424 */ /* 0x000fce00078e00ff */
[----:B0123--:R-:W-:Y:S05]  /*6b00*/  WARPSYNC.COLLECTIVE R4, `(.L_x_34105) ;  /* 0x0000000004087348 */ /* 0x00ffea0003c00000 */
[----:B---3--:R3:W4:Y:S02]  /*6b10*/  SHFL.DOWN P0, R5, R0, R7, R9 ;  /* 0x0800000700057389 */ /* 0x0087240000000009 */
[----:B01234-:R-:W-:Y:S01]  /*6b20*/  ENDCOLLECTIVE ;  /* 0x000000000000791b */ /* 0x01ffe20003800000 */
.L_x_34105:
[----:B------:R-:W-:Y:S02]  /*6b30*/  IMAD.MOV.U32 R7, RZ, RZ, 0x2 ;  /* 0x00000002ff077424 */ /* 0x000fe400078e00ff */
[----:B------:R-:W-:-:S05]  /*6b40*/  IMAD.MOV.U32 R3, RZ, RZ, R5 ;  /* 0x000000ffff037224 */ /* 0x000fca00078e0005 */
[----:B------:R-:W-:-:S05]  /*6b50*/  FMNMX R3, R3, R0, !PT ;  /* 0x0000000003037209 */ /* 0x000fca0007800000 */
[----:B------:R-:W-:-:S07]  /*6b60*/  IMAD.MOV.U32 R0, RZ, RZ, R3 ;  /* 0x000000ffff007224 */ /* 0x000fce00078e0003 */
[----:B------:R-:W-:Y:S05]  /*6b70*/  WARPSYNC.COLLECTIVE R4, `(.L_x_34106) ;  /* 0x0000000004087348 */ /* 0x000fea0003c00000 */
[----:B------:R0:W1:Y:S02]  /*6b80*/  SHFL.DOWN P0, R5, R0, R7, R9 ;  /* 0x0800000700057389 */ /* 0x0000640000000009 */
[----:B01----:R-:W-:Y:S01]  /*6b90*/  ENDCOLLECTIVE ;  /* 0x000000000000791b */ /* 0x003fe20003800000 */
.L_x_34106:
[----:B------:R-:W-:Y:S02]  /*6ba0*/  IMAD.MOV.U32 R7, RZ, RZ, 0x1 ;  /* 0x00000001ff077424 */ /* 0x000fe400078e00ff */
[----:B------:R-:W-:-:S05]  /*6bb0*/  IMAD.MOV.U32 R2, RZ, RZ, R5 ;  /* 0x000000ffff027224 */ /* 0x000fca00078e0005 */
[----:B------:R-:W-:-:S05]  /*6bc0*/  FMNMX R2, R3, R2, !PT ;  /* 0x0000000203027209 */ /* 0x000fca0007800000 */
[----:B------:R-:W-:-:S07]  /*6bd0*/  IMAD.MOV.U32 R0, RZ, RZ, R2 ;  /* 0x000000ffff007224 */ /* 0x000fce00078e0002 */
[----:B------:R-:W-:Y:S05]  /*6be0*/  WARPSYNC.COLLECTIVE R4, `(.L_x_34107) ;  /* 0x0000000004087348 */ /* 0x000fea0003c00000 */
[----:B------:R0:W1:Y:S02]  /*6bf0*/  SHFL.DOWN P0, R5, R0, R7, R9 ;  /* 0x0800000700057389 */ /* 0x0000640000000009 */
[----:B01----:R-:W-:Y:S01]  /*6c00*/  ENDCOLLECTIVE ;  /* 0x000000000000791b */ /* 0x003fe20003800000 */
.L_x_34107:
[----:B------:R-:W-:Y:S05]  /*6c10*/  BRA `(.L_x_34108) ;  /* 0xfffffffc00387947 */ /* 0x000fea000383ffff */
        .weak           $__internal_766_$__cuda_sm20_div_u64
        .type           $__internal_766_$__cuda_sm20_div_u64,@function
        .size           $__internal_766_$__cuda_sm20_div_u64,($__internal_767_$__cuda_sm20_rcp_rn_f32_slowpath - $__internal_766_$__cuda_sm20_div_u64)
$__internal_766_$__cuda_sm20_div_u64:
        /* <DEDUP_REMOVED lines=67> */
[----:B------:R-:W-:Y:S06]  /*7050*/  RET.REL.NODEC R2 `(_ZN18transformer_engine6detail38cast_transpose_fused_kernel_notalignedILb1ELb0ELb0EfNS_16CTDBiasDActParamI6__halfS3_S3_fEELi4ELi4ENS_5EmptyELPFffRKS5_E0EEEvT3_mmm) ;  /* 0xffffff8c02e87950 */ /* 0x000fec0003c3ffff */
        .weak           $__internal_767_$__cuda_sm20_rcp_rn_f32_slowpath
        .type           $__internal_767_$__cuda_sm20_rcp_rn_f32_slowpath,@function
        .size           $__internal_767_$__cuda_sm20_rcp_rn_f32_slowpath,(.L_x_35252 - $__internal_767_$__cuda_sm20_rcp_rn_f32_slowpath)
$__internal_767_$__cuda_sm20_rcp_rn_f32_slowpath:
        /* <DEDUP_REMOVED lines=15> */
.L_x_34109:
        /* <DEDUP_REMOVED lines=33> */
.L_x_34111:
[----:B------:R0:W1:Y:S02]  /*7360*/  MUFU.RCP R0, R24 ;  /* 0x0000001800007308 */ /* 0x0000640000001000 */
.L_x_34110:
[----:B------:R-:W-:Y:S02]  /*7370*/  IMAD.MOV.U32 R2, RZ, RZ, R6 ;  /* 0x000000ffff027224 */ /* 0x000fe400078e0006 */
[----:B------:R-:W-:-:S04]  /*7380*/  IMAD.MOV.U32 R3, RZ, RZ, 0x0 ;  /* 0x00000000ff037424 */ /* 0x000fc800078e00ff */
[----:B0123--:R-:W-:Y:S05]  /*7390*/  RET.REL.NODEC R2 `(_ZN18transformer_engine6detail38cast_transpose_fused_kernel_notalignedILb1ELb0ELb0EfNS_16CTDBiasDActParamI6__halfS3_S3_fEELi4ELi4ENS_5EmptyELPFffRKS5_E0EEEvT3_mmm) ;  /* 0xffffff8c02187950 */ /* 0x00ffea0003c3ffff */
.L_x_34112:
        /* <DEDUP_REMOVED lines=14> */
.L_x_35252:


//--------------------- .text._ZN18transformer_engine6detail19reduce_dbias_kernelILi4Ef6__halfEEvPT1_PKT0_ii --------------------------
	.section	.text._ZN18transformer_engine6detail19reduce_dbias_kernelILi4Ef6__halfEEvPT1_PKT0_ii,"ax",@progbits
	.align	128
        .global         _ZN18transformer_engine6detail19reduce_dbias_kernelILi4Ef6__halfEEvPT1_PKT0_ii
        .type           _ZN18transformer_engine6detail19reduce_dbias_kernelILi4Ef6__halfEEvPT1_PKT0_ii,@function
        .size           _ZN18transformer_engine6detail19reduce_dbias_kernelILi4Ef6__halfEEvPT1_PKT0_ii,(.L_x_35650 - _ZN18transformer_engine6detail19reduce_dbias_kernelILi4Ef6__halfEEvPT1_PKT0_ii)
        .other          _ZN18transformer_engine6detail19reduce_dbias_kernelILi4Ef6__halfEEvPT1_PKT0_ii,@"STO_CUDA_ENTRY STV_DEFAULT"
_ZN18transformer_engine6detail19reduce_dbias_kernelILi4Ef6__halfEEvPT1_PKT0_ii:
.text._ZN18transformer_engine6detail19reduce_dbias_kernelILi4Ef6__halfEEvPT1_PKT0_ii:
        /* <DEDUP_REMOVED lines=38> */
.L_x_34117:
        /* <DEDUP_REMOVED lines=100> */
.L_x_34116:
        /* <DEDUP_REMOVED lines=53> */
.L_x_34118:
[----:B------:R-:W-:-:S13]  /*0bf0*/  ISETP.NE.OR P0, PT, R2, RZ, P0 ;  /* 0x000000ff0200720c */ /* 0x000fda0000705670 */
[----:B------:R-:W-:Y:S05]  /*0c00*/  @!P0 BRA `(.L_x_34114) ;  /* 0x0000000000708947 */ /* 0x000fea0003800000 */
.L_x_34115:
        /* <DEDUP_REMOVED lines=28> */
.L_x_34114:
[----:B------:R-:W-:-:S13]  /*0dd0*/  ISETP.NE.AND P0, PT, R3, RZ, PT ;  /* 0x000000ff0300720c */ /* 0x000fda0003f05270 */
[----:B------:R-:W-:Y:S05]  /*0de0*/  @!P0 BRA `(.L_x_34113) ;  /* 0x0000000000408947 */ /* 0x000fea0003800000 */
[----:B------:R-:W-:Y:S01]  /*0df0*/  IMAD R5, R0, UR4, RZ ;  /* 0x0000000400057c24 */ /* 0x000fe2000f8e02ff */
[----:B------:R-:W-:-:S03]  /*0e00*/  ULDC.64 UR4, c[0x0][0x218] ;  /* 0x0000860000047ab9 */ /* 0x000fc60000000a00 */
[----:B------:R-:W-:-:S03]  /*0e10*/  IMAD.WIDE R4, R5, 0x4, R20 ;  /* 0x0000000405047825 */ /* 0x000fc600078e0214 */
[----:B------:R-:W-:-:S04]  /*0e20*/  LEA R8, P0, R4, UR4, 0x2 ;  /* 0x0000000404087c11 */ /* 0x000fc8000f8010ff */
[----:B------:R-:W-:-:S09]  /*0e30*/  LEA.HI.X R9, R4, UR5, R5, 0x2, P0 ;  /* 0x0000000504097c11 */ /* 0x000fd200080f1405 */
.L_x_34119:
        /* <DEDUP_REMOVED lines=11> */
.L_x_34113:
[----:B------:R-:W0:Y:S01]  /*0ef0*/  F2F.F16.F32 R2, R22 ;  /* 0x0000001600027304 */ /* 0x000e220000200800 */
[----:B------:R-:W-:Y:S02]  /*0f00*/  ULDC.64 UR4, c[0x0][0x210] ;  /* 0x0000840000047ab9 */ /* 0x000fe40000000a00 */
[----:B------:R-:W-:-:S05]  /*0f10*/  LEA R4, P0, R20, UR4, 0x1 ;  /* 0x0000000414047c11 */ /* 0x000fca000f8008ff */
[----:B------:R-:W-:Y:S01]  /*0f20*/  F2F.F16.F32 R25, R25 ;  /* 0x0000001900197304 */ /* 0x000fe20000200800 */
[----:B0-----:R-:W-:-:S07]  /*0f30*/  IMAD.WIDE.U32 R2, R2, 0x10000, RZ ;  /* 0x0001000002027825 */ /* 0x001fce00078e00ff */
[----:B------:R-:W0:Y:S08]  /*0f40*/  F2F.F16.F32 R24, R24 ;  /* 0x0000001800187304 */ /* 0x000e300000200800 */
[----:B------:R-:W1:Y:S01]  /*0f50*/  F2F.F16.F32 R23, R23 ;  /* 0x0000001700177304 */ /* 0x000e620000200800 */
[----:B0-----:R-:W-:-:S04]  /*0f60*/  PRMT R5, R25, 0x5410, R24 ;  /* 0x0000541019057816 */ /* 0x001fc80000000018 */
[----:B------:R-:W-:Y:S02]  /*0f70*/  LOP3.LUT R3, R5, R3, RZ, 0xfc, !PT ;  /* 0x0000000305037212 */ /* 0x000fe400078efcff */
[----:B------:R-:W-:Y:S02]  /*0f80*/  LEA.HI.X R5, R20, UR5, R21, 0x1, P0 ;  /* 0x0000000514057c11 */ /* 0x000fe400080f0c15 */
[----:B-1----:R-:W-:-:S05]  /*0f90*/  LOP3.LUT R2, R2, R23, RZ, 0xfc, !PT ;  /* 0x0000001702027212 */ /* 0x002fca00078efcff */
[----:B------:R-:W-:Y:S01]  /*0fa0*/  STG.E.64 desc[UR6][R4.64], R2 ;  /* 0x0000000204007986 */ /* 0x000fe2000c101b06 */
[----:B------:R-:W-:Y:S05]  /*0fb0*/  EXIT ;  /* 0x000000000000794d */ /* 0x000fea0003800000 */
.L_x_34120:
        /* <DEDUP_REMOVED lines=12> */
.L_x_35650:


//--------------------- .text._ZN18transformer_engine6detail38cast_transpose_fused_kernel_notalignedILb1ELb0ELb0EfNS_16CTDBiasDActParamI6__halfS3_ffEELi4ELi2ENS_5EmptyELPFffRKS5_E0EEEvT3_mmm --------------------------
	.section	.text._ZN18transformer_engine6detail38cast_transpose_fused_kernel_notalignedILb1ELb0ELb0EfNS_16CTDBiasDActParamI6__halfS3_ffEELi4ELi2ENS_5EmptyELPFffRKS5_E0EEEvT3_mmm,"ax",@progbits
	.align	128
        .global         _ZN18transformer_engine6detail38cast_transpose_fused_kernel_notalignedILb1ELb0ELb0EfNS_16CTDBiasDActParamI6__halfS3_ffEELi4ELi2ENS_5EmptyELPFffRKS5_E0EEEvT3_mmm
        .type           _ZN18transformer_engine6detail38cast_transpose_fused_kernel_notalignedILb1ELb0ELb0EfNS_16CTDBiasDActParamI6__halfS3_ffEELi4ELi2ENS_5EmptyELPFffRKS5_E0EEEvT3_mmm,@function
        .size           _ZN18transformer_engine6detail38cast_transpose_fused_kernel_notalignedILb1ELb0ELb0EfNS_16CTDBiasDActParamI6__halfS3_ffEELi4ELi2ENS_5EmptyELPFffRKS5_E0EEEvT3_mmm,(.L_x_35254 - _ZN18transformer_engine6detail38cast_transpose_fused_kernel_notalignedILb1ELb0ELb0EfNS_16CTDBiasDActParamI6__halfS3_ffEELi4ELi2ENS_5EmptyELPFffRKS5_E0EEEvT3_mmm)
        .other          _ZN18transformer_engine6detail38cast_transpose_fused_kernel_notalignedILb1ELb0ELb0EfNS_16CTDBiasDActParamI6__halfS3_ffEELi4ELi2ENS_5EmptyELPFffRKS5_E0EEEvT3_mmm,@"STO_CUDA_ENTRY STV_DEFAULT"
_ZN18transformer_engine6detail38cast_transpose_fused_kernel_notalignedILb1ELb0ELb0EfNS_16CTDBiasDActParamI6__halfS3_ffEELi4ELi2ENS_5EmptyELPFffRKS5_E0EEEvT3_mmm:
.text._ZN18transformer_engine6detail38cast_transpose_fused_kernel_notalignedILb1ELb0ELb0EfNS_16CTDBiasDActParamI6__halfS3_ffEELi4ELi2ENS_5EmptyELPFffRKS5_E0EEEvT3_mmm:
        /* <DEDUP_REMOVED lines=20> */
[----:B------:R-:W-:Y:S05]  /*0140*/  CALL.REL.NOINC `($__internal_768_$__cuda_sm20_div_u64) ;  /* 0x0000004800647944 */ /* 0x000fea0003c00000 */
        /* <DEDUP_REMOVED lines=9> */
.L_x_34121:
        /* <DEDUP_REMOVED lines=22> */
.L_x_34122:
        /* <DEDUP_REMOVED lines=13> */
[----:B------:R-:W-:Y:S01]  /*0410*/  IADD3.X R0, ~R0, UR13, RZ, P2, !PT ;  /* 0x0000000d00007c10 */ /* 0x000fe200097fe5ff */
[----:B------:R-:W-:Y:S01]  /*0420*/  IMAD.SHL.U32 R19, R7, 0x4, RZ ;  /* 0x0000000407137824 */ /* 0x000fe200078e00ff */
[----:B------:R-:W-:Y:S01]  /*0430*/  ISETP.NE.U32.AND P0, PT, RZ, UR4, PT ;  /* 0x00000004ff007c0c */ /* 0x000fe2000bf05070 */
        /* <DEDUP_REMOVED lines=55> */
[----:B------:R-:W-:-:S04]  /*07b0*/  @P1 LEA R22, P2, R16, R59, 0x3 ;  /* 0x0000003b10161211 */ /* 0x000fc800078418ff */
[----:B------:R-:W-:Y:S02]  /*07c0*/  @P1 LEA.HI.X R23, R16, R43, R17, 0x3, P2 ;  /* 0x0000002b10171211 */ /* 0x000fe400010f1c11 */
[----:B------:R-:W-:-:S06]  /*07d0*/  @!P1 CS2R R16, SRZ ;  /* 0x0000000000109805 */ /* 0x000fcc000001ff00 */
[----:B------:R0:W3:Y:S01]  /*07e0*/  @P1 LDG.E.64 R16, desc[UR8][R22.64] ;  /* 0x0000000816101981 */ /* 0x0000e2000c1e1b00 */
[----:B------:R-:W-:Y:S01]  /*07f0*/  VOTEU.ANY UP0, P1 ;  /* 0x00000000003f7886 */ /* 0x000fe20000800100 */
[----:B----4-:R-:W-:-:S04]  /*0800*/  IMAD.U32 R25, RZ, RZ, UR14 ;  /* 0x0000000eff197e24 */ /* 0x010fc8000f8e00ff */
[----:B------:R-:W-:Y:S01]  /*0810*/  @UP0 UIMAD UR4, UR15, 0x3, URZ ;  /* 0x000000030f0408a4 */ /* 0x000fe2000f8e023f */
[----:B------:R-:W-:Y:S01]  /*0820*/  @P1 IMAD.WIDE.U32 R20, R25, 0x3, R20 ;  /* 0x0000000319141825 */ /* 0x000fe200078e0014 */
[----:B------:R-:W-:-:S04]  /*0830*/  @!P1 CS2R R28, SRZ ;  /* 0x00000000001c9805 */ /* 0x000fc8000001ff00 */
[----:B------:R-:W-:Y:S01]  /*0840*/  @P1 VIADD R21, R21, UR4 ;  /* 0x0000000415151c36 */ /* 0x000fe20008000000 */
[----:B------:R-:W-:-:S04]  /*0850*/  @P1 LEA R24, P2, R20, R59, 0x3 ;  /* 0x0000003b14181211 */ /* 0x000fc800078418ff */
[----:B------:R-:W-:-:S05]  /*0860*/  @P1 LEA.HI.X R25, R20, R43, R21, 0x3, P2 ;  /* 0x0000002b14191211 */ /* 0x000fca00010f1c15 */
        /* <DEDUP_REMOVED lines=14> */
[----:B------:R-:W-:Y:S02]  /*0950*/  IADD3.X R33, R33, UR11, RZ, P4, !PT ;  /* 0x0000000b21217c10 */ /* 0x000fe4000a7fe4ff */
[----:B------:R-:W-:Y:S02]  /*0960*/  IADD3 R18, P5, R38, R35, RZ ;  /* 0x0000002326127210 */ /* 0x000fe40007fbe0ff */
[----:B------:R-:W-:-:S03]  /*0970*/  LEA R49, P3, R21, UR18, 0x2 ;  /* 0x0000001215317c11 */ /* 0x000fc6000f8610ff */
[----:B------:R-:W-:Y:S01]  /*0980*/  IMAD.X R19, RZ, RZ, R33, P5 ;  /* 0x000000ffff137224 */ /* 0x000fe200028e0621 */
[----:B------:R-:W-:Y:S02]  /*0990*/  LEA.HI.X R36, R21, UR19, R36, 0x2, P3 ;  /* 0x0000001315247c11 */ /* 0x000fe400098f1424 */
[----:B------:R-:W-:Y:S02]  /*09a0*/  @!P2 LEA R46, P4, R14, R49, 0x4 ;  /* 0x000000310e2ea211 */ /* 0x000fe400078820ff */
[----:B------:R-:W-:Y:S02]  /*09b0*/  @P1 IADD3 R12, P5, R18, UR5, RZ ;  /* 0x00000005120c1c10 */ /* 0x000fe4000ffbe0ff */
[C---:B------:R-:W-:Y:S02]  /*09c0*/  @!P2 IADD3 R20, P6, R14.reuse, UR14, RZ ;  /* 0x0000000e0e14ac10 */ /* 0x040fe4000ffde0ff */
[----:B------:R-:W-:Y:S02]  /*09d0*/  @!P2 LEA.HI.X R47, R14, R36, R15, 0x4, P4 ;  /* 0x000000240e2fa211 */ /* 0x000fe400020f240f */
[----:B------:R-:W-:-:S02]  /*09e0*/  @P1 IADD3.X R14, R19, UR11, RZ, P5, !PT ;  /* 0x0000000b130e1c10 */ /* 0x000fc4000affe4ff */
[----:B------:R-:W-:Y:S02]  /*09f0*/  @!P2 IADD3.X R15, R15, UR15, RZ, P6, !PT ;  /* 0x0000000f0f0fac10 */ /* 0x000fe4000b7fe4ff */
[----:B------:R-:W-:Y:S02]  /*0a00*/  @!P2 LEA R30, P4, R20, R49, 0x4 ;  /* 0x00000031141ea211 */ /* 0x000fe400078820ff */
[----:B0-----:R-:W-:Y:S01]  /*0a10*/  @P1 LEA R22, P5, R12, R59, 0x3 ;  /* 0x0000003b0c161211 */ /* 0x001fe200078a18ff */
[----:B------:R-:W-:Y:S01]  /*0a20*/  VOTEU.ANY UP0, P1 ;  /* 0x00000000003f7886 */ /* 0x000fe20000800100 */
[----:B------:R-:W-:Y:S02]  /*0a30*/  ISETP.GE.U32.AND P3, PT, R27, R4, PT ;  /* 0x000000041b00720c */ /* 0x000fe40003f66070 */
[----:B------:R-:W-:Y:S02]  /*0a40*/  @!P1 CS2R R26, SRZ ;  /* 0x00000000001a9805 */ /* 0x000fe4000001ff00 */
[----:B------:R-:W-:-:S02]  /*0a50*/  @!P2 LEA.HI.X R31, R20, R36, R15, 0x4, P4 ;  /* 0x00000024141fa211 */ /* 0x000fc400020f240f */
[----:B------:R-:W-:Y:S01]  /*0a60*/  @P1 LEA.HI.X R23, R12, R43, R14, 0x3, P5 ;  /* 0x0000002b0c171211 */ /* 0x000fe200028f1c0e */
[----:B------:R-:W-:Y:S01]  /*0a70*/  IMAD.U32 R21, RZ, RZ, UR14 ;  /* 0x0000000eff157e24 */ /* 0x000fe2000f8e00ff */
[----:B------:R-:W-:-:S03]  /*0a80*/  @UP0 UIMAD UR4, UR15, 0x3, URZ ;  /* 0x000000030f0408a4 */ /* 0x000fc6000f8e023f */
[----:B------:R-:W-:-:S04]  /*0a90*/  @P1 IMAD.WIDE.U32 R18, R21, 0x3, R18 ;  /* 0x0000000315121825 */ /* 0x000fc800078e0012 */
[----:B------:R-:W-:Y:S01]  /*0aa0*/  @P1 VIADD R19, R19, UR4 ;  /* 0x0000000413131c36 */ /* 0x000fe20008000000 */
[----:B-1----:R-:W-:Y:S02]  /*0ab0*/  @!P1 CS2R R24, SRZ ;  /* 0x0000000000189805 */ /* 0x002fe4000001ff00 */
[----:B--2---:R-:W-:Y:S02]  /*0ac0*/  @P0 R2UR UR10, R13 ;  /* 0x000000000d0a02ca */ /* 0x004fe400000e0000 */
[--C-:B---3--:R-:W-:Y:S02]  /*0ad0*/  SHF.R.U64 R51, R10, 0x10, R11.reuse ;  /* 0x000000100a337819 */ /* 0x108fe4000000120b */
[----:B------:R-:W-:Y:S02]  /*0ae0*/  SHF.R.U32.HI R54, RZ, 0x10, R11 ;  /* 0x00000010ff367819 */ /* 0x000fe4000001160b */
[--C-:B------:R-:W-:Y:S02]  /*0af0*/  SHF.R.U64 R55, R8, 0x10, R9.reuse ;  /* 0x0000001008377819 */ /* 0x100fe40000001209 */
[----:B------:R-:W-:Y:S01]  /*0b00*/  SHF.R.U32.HI R56, RZ, 0x10, R9 ;  /* 0x00000010ff387819 */ /* 0x000fe20000011609 */
        /* <DEDUP_REMOVED lines=18> */
[----:B------:R-:W2:Y:S01]  /*0c30*/  @P1 LDG.E.64 R26, desc[UR8][R22.64] ;  /* 0x00000008161a1981 */ /* 0x000ea2000c1e1b00 */
[----:B------:R-:W-:-:S04]  /*0c40*/  @P1 LEA R20, P0, R18, R59, 0x3 ;  /* 0x0000003b12141211 */ /* 0x000fc800078018ff */
[----:B------:R-:W-:-:S05]  /*0c50*/  @P1 LEA.HI.X R21, R18, R43, R19, 0x3, P0 ;  /* 0x0000002b12151211 */ /* 0x000fca00000f1c13 */
[----:B------:R1:W3:Y:S01]  /*0c60*/  @P1 LDG.E.64 R24, desc[UR8][R20.64] ;  /* 0x0000000814181981 */ /* 0x0002e2000c1e1b00 */
[----:B------:R-:W-:Y:S01]  /*0c70*/  ISETP.GE.U32.OR P3, PT, R2, R3, P3 ;  /* 0x000000030200720c */ /* 0x000fe20001f66470 */
[----:B------:R-:W-:Y:S02]  /*0c80*/  VIADD R19, R5, 0x3 ;  /* 0x0000000305137836 */ /* 0x000fe40000000000 */
[----:B------:R-:W-:-:S10]  /*0c90*/  VIADD R0, R0, 0x1d ;  /* 0x0000001d00007836 */ /* 0x000fd40000000000 */
[----:B------:R-:W-:-:S04]  /*0ca0*/  @!P3 IADD3 R32, P0, R2, R35, RZ ;  /* 0x000000230220b210 */ /* 0x000fc80007f1e0ff */
[----:B------:R-:W-:Y:S01]  /*0cb0*/  @!P3 LEA R18, P1, R32, R49, 0x4 ;  /* 0x000000312012b211 */ /* 0x000fe200078220ff */
[----:B0-----:R-:W-:Y:S01]  /*0cc0*/  @!P3 IMAD.X R31, RZ, RZ, R33, P0 ;  /* 0x000000ffff1fb224 */ /* 0x001fe200000e0621 */
[----:B------:R-:W-:-:S04]  /*0cd0*/  ISETP.GE.U32.AND P0, PT, R19, R4, PT ;  /* 0x000000041300720c */ /* 0x000fc80003f06070 */
[----:B------:R-:W-:Y:S02]  /*0ce0*/  @!P3 LEA.HI.X R19, R32, R36, R31, 0x4, P1 ;  /* 0x000000242013b211 */ /* 0x000fe400008f241f */
[----:B------:R-:W-:-:S04]  /*0cf0*/  LOP3.LUT R32, R0, 0x1f, RZ, 0xc0, !PT ;  /* 0x0000001f00207812 */ /* 0x000fc800078ec0ff */
[----:B------:R-:W-:Y:S02]  /*0d00*/  ISETP.LT.U32.AND P0, PT, R32, R3, !P0 ;  /* 0x000000032000720c */ /* 0x000fe40004701070 */
[--C-:B------:R-:W-:Y:S02]  /*0d10*/  SHF.R.U32.HI R31, RZ, 0x10, R17.reuse ;  /* 0x00000010ff1f7819 */ /* 0x100fe40000011611 */
[----:B------:R-:W-:Y:S01]  /*0d20*/  SHF.R.U64 R0, R16, 0x10, R17 ;  /* 0x0000001010007819 */ /* 0x000fe20000001211 */
[----:B------:R-:W-:Y:S01]  /*0d30*/  HADD2.F32 R57, -RZ, R16.H0_H0 ;  /* 0x20000010ff397230 */ /* 0x000fe20000004100 */
[----:B------:R-:W-:Y:S01]  /*0d40*/  @!P3 IADD3 R30, P1, P2, R35, UR14, R2 ;  /* 0x0000000e231ebc10 */ /* 0x000fe2000fa3e002 */
[----:B------:R-:W-:Y:S02]  /*0d50*/  HADD2.F32 R2, -RZ, R17.H0_H0 ;  /* 0x20000011ff027230 */ /* 0x000fe40000004100 */
[----:B------:R-:W-:-:S04]  /*0d60*/  HADD2.F32 R31, -RZ, R31.H0_H0 ;  /* 0x2000001fff1f7230 */ /* 0x000fc80000004100 */
[----:B------:R-:W-:Y:S01]  /*0d70*/  VOTEU.ANY UP0, P0 ;  /* 0x00000000003f7886 */ /* 0x000fe20000000100 */
[----:B------:R-:W-:Y:S02]  /*0d80*/  HADD2.F32 R0, -RZ, R0.H0_H0 ;  /* 0x20000000ff007230 */ /* 0x000fe40000004100 */
[----:B------:R-:W-:Y:S02]  /*0d90*/  IMAD.U32 R34, RZ, RZ, UR7 ;  /* 0x00000007ff227e24 */ /* 0x000fe4000f8e00ff */
[----:B------:R-:W-:Y:S01]  /*0da0*/  @UP0 USHF.R.U64 UR4, UR6, 0x1, UR7 ;  /* 0x0000000106040899 */ /* 0x000fe20008001207 */
[----:B------:R-:W-:Y:S01]  /*0db0*/  @!P3 IADD3.X R17, R33, UR15, RZ, P1, P2 ;  /* 0x0000000f2111bc10 */ /* 0x000fe20008fe44ff */
[----:B-1----:R-:W-:Y:S01]  /*0dc0*/  FMUL R20, R57, UR10 ;  /* 0x0000000a39147c20 */ /* 0x002fe20008400000 */
        /* <DEDUP_REMOVED lines=9> */
[----:B------:R-:W-:Y:S01]  /*0e60*/  IADD3.X R33, RZ, UR11, R33, P2, P4 ;  /* 0x0000000bff217c10 */ /* 0x000fe200097e8421 */
[----:B------:R-:W-:Y:S01]  /*0e70*/  IMAD.U32 R35, RZ, RZ, UR14 ;  /* 0x0000000eff237e24 */ /* 0x000fe2000f8e00ff */
[----:B----4-:R-:W-:Y:S01]  /*0e80*/  SHF.R.U64 R30, R28, 0x10, R29 ;  /* 0x000000101c1e7819 */ /* 0x010fe2000000121d */
[----:B------:R-:W-:Y:S01]  /*0e90*/  HADD2.F32 R37, -RZ, R28.H0_H0 ;  /* 0x2000001cff257230 */ /* 0x000fe20000004100 */
[----:B0-----:R-:W-:-:S02]  /*0ea0*/  @P0 LOP3.LUT R21, R34, 0x1fffffff, RZ, 0xc0, !PT ;  /* 0x1fffffff22150812 */ /* 0x001fc400078ec0ff */
[----:B------:R-:W-:-:S05]  /*0eb0*/  @P0 IADD3 R22, P1, R32, UR4, RZ ;  /* 0x0000000420160c10 */ /* 0x000fca000ff3e0ff */
[----:B------:R-:W-:Y:S01]  /*0ec0*/  @P0 IMAD.X R21, R21, 0x1, R33, P1 ;  /* 0x0000000115150824 */ /* 0x000fe200008e0621 */
[----:B------:R-:W-:Y:S01]  /*0ed0*/  @P0 LEA R46, P1, R22, R59, 0x3 ;  /* 0x0000003b162e0211 */ /* 0x000fe200078218ff */
[----:B------:R-:W-:-:S03]  /*0ee0*/  @UP0 UIMAD UR4, UR15, 0x3, URZ ;  /* 0x000000030f0408a4 */ /* 0x000fc6000f8e023f */
[----:B------:R-:W-:Y:S02]  /*0ef0*/  @P0 LEA.HI.X R47, R22, R43, R21, 0x3, P1 ;  /* 0x0000002b162f0211 */ /* 0x000fe400008f1c15 */
[----:B------:R-:W-:Y:S01]  /*0f00*/  FMNMX R22, RZ, |R41|, !PT ;  /* 0x40000029ff167209 */ /* 0x000fe20007800000 */
[----:B------:R-:W-:Y:S01]  /*0f10*/  @P0 IMAD.WIDE.U32 R32, R35, 0x3, R32 ;  /* 0x0000000323200825 */ /* 0x000fe200078e0020 */
[----:B------:R-:W-:Y:S02]  /*0f20*/  SHF.R.U32.HI R28, RZ, 0x10, R29 ;  /* 0x00000010ff1c7819 */ /* 0x000fe4000001161d */
[----:B------:R-:W-:Y:S01]  /*0f30*/  FMNMX R22, |R51|, R22, !PT ;  /* 0x0000001633167209 */ /* 0x000fe20007800200 */
[----:B------:R-:W-:Y:S01]  /*0f40*/  @P0 VIADD R21, R33, UR4 ;  /* 0x0000000421150c36 */ /* 0x000fe20008000000 */
[----:B------:R-:W-:Y:S01]  /*0f50*/  @P0 LEA R42, P1, R32, R59, 0x3 ;  /* 0x0000003b202a0211 */ /* 0x000fe200078218ff */
[----:B------:R-:W-:Y:S01]  /*0f60*/  HADD2.F32 R29, -RZ, R29.H0_H0 ;  /* 0x2000001dff1d7230 */ /* 0x000fe20000004100 */
[----:B------:R-:W-:Y:S01]  /*0f70*/  FMNMX R59, |R45|, R22, !PT ;  /* 0x000000162d3b7209 */ /* 0x000fe20007800200 */
[----:B------:R-:W-:-:S02]  /*0f80*/  HADD2.F32 R30, -RZ, R30.H0_H0 ;  /* 0x2000001eff1e7230 */ /* 0x000fc40000004100 */
[----:B------:R-:W-:Y:S01]  /*0f90*/  HADD2.F32 R28, -RZ, R28.H0_H0 ;  /* 0x2000001cff1c7230 */ /* 0x000fe20000004100 */
[----:B------:R-:W-:Y:S01]  /*0fa0*/  @P0 LEA.HI.X R43, R32, R43, R21, 0x3, P1 ;  /* 0x0000002b202b0211 */ /* 0x000fe200008f1c15 */
[----:B------:R-:W-:Y:S01]  /*0fb0*/  FMUL R16, R37, UR10 ;  /* 0x0000000a25107c20 */ /* 0x000fe20008400000 */
[----:B------:R-:W-:Y:S01]  /*0fc0*/  FMUL R18, R29, UR10 ;  /* 0x0000000a1d127c20 */ /* 0x000fe20008400000 */
[----:B------:R-:W-:Y:S01]  /*0fd0*/  FMUL R17, R30, UR10 ;  /* 0x0000000a1e117c20 */ /* 0x000fe20008400000 */
[----:B------:R-:W-:Y:S01]  /*0fe0*/  FMUL R19, R28, UR10 ;  /* 0x0000000a1c137c20 */ /* 0x000fe20008400000 */
[----:B------:R-:W-:Y:S02]  /*0ff0*/  @!P0 CS2R R34, SRZ ;  /* 0x0000000000228805 */ /* 0x000fe4000001ff00 */
[----:B------:R-:W-:Y:S02]  /*1000*/  @!P0 CS2R R32, SRZ ;  /* 0x0000000000208805 */ /* 0x000fe4000001ff00 */
[----:B------:R-:W-:Y:S01]  /*1010*/  FMNMX R59, |R54|, R59, !PT ;  /* 0x0000003b363b7209 */ /* 0x000fe20007800200 */
[----:B------:R-:W-:Y:S01]  /*1020*/  IMAD R58, R6, UR16, RZ ;  /* 0x00000010063a7c24 */ /* 0x000fe2000f8e02ff */
[----:B------:R-:W-:Y:S02]  /*1030*/  @!P3 STG.E.128 desc[UR8][R60.64], R16 ;  /* 0x000000103c00b986 */ /* 0x000fe4000c101d08 */
[----:B------:R-:W-:Y:S01]  /*1040*/  FMNMX R22, |R48|, R59, !PT ;  /* 0x0000003b30167209 */ /* 0x000fe20007800200 */
[----:B------:R-:W-:Y:S01]  /*1050*/  IMAD R21, R7, UR17, R58 ;  /* 0x0000001107157c24 */ /* 0x000fe2000f8e023a */
[----:B------:R0:W5:Y:S01]  /*1060*/  @P0 LDG.E.64 R34, desc[UR8][R46.64] ;  /* 0x000000082e220981 */ /* 0x000162000c1e1b00 */
[----:B------:R-:W-:-:S03]  /*1070*/  FADD R41, RZ, R41 ;  /* 0x00000029ff297221 */ /* 0x000fc60000000000 */
[----:B------:R1:W5:Y:S01]  /*1080*/  @P0 LDG.E.64 R32, desc[UR8][R42.64] ;  /* 0x000000082a200981 */ /* 0x000362000c1e1b00 */
[----:B------:R-:W-:Y:S02]  /*1090*/  ISETP.GE.U32.AND P0, PT, R39, R4, PT ;  /* 0x000000042700720c */ /* 0x000fe40003f06070 */
[----:B------:R-:W-:Y:S01]  /*10a0*/  FMNMX R39, |R55|, R22, !PT ;  /* 0x0000001637277209 */ /* 0x000fe20007800200 */
[----:B0-----:R-:W-:-:S04]  /*10b0*/  IMAD.WIDE.U32 R46, R7, UR16, RZ ;  /* 0x00000010072e7c25 */ /* 0x001fc8000f8e00ff */
[----:B------:R-:W-:Y:S01]  /*10c0*/  FADD R22, R48, R41 ;  /* 0x0000002930167221 */ /* 0x000fe20000000000 */
[----:B------:R-:W-:Y:S01]  /*10d0*/  FMNMX R41, |R50|, R39, !PT ;  /* 0x0000002732297209 */ /* 0x000fe20007800200 */
[----:B------:R-:W-:Y:S01]  /*10e0*/  FADD R45, RZ, R45 ;  /* 0x0000002dff2d7221 */ /* 0x000fe20000000000 */
[----:B------:R-:W-:Y:S02]  /*10f0*/  IMAD.IADD R21, R47, 0x1, R21 ;  /* 0x000000012f157824 */ /* 0x000fe400078e0215 */
[----:B-1----:R-:W-:Y:S01]  /*1100*/  FADD R42, RZ, R51 ;  /* 0x00000033ff2a7221 */ /* 0x002fe20000000000 */
[C-C-:B------:R-:W-:Y:S01]  /*1110*/  IMAD.IADD R39, R5.reuse, 0x1, R40.reuse ;  /* 0x0000000105277824 */ /* 0x140fe200078e0228 */
[----:B------:R-:W-:Y:S01]  /*1120*/  ULDC.64 UR16, c[0x0][0x228] ;  /* 0x00008a0000107ab9 */ /* 0x000fe20000000a00 */
[C---:B------:R-:W-:Y:S01]  /*1130*/  IMAD.SHL.U32 R47, R46.reuse, 0x4, RZ ;  /* 0x000000042e2f7824 */ /* 0x040fe200078e00ff */
[----:B------:R-:W-:Y:S01]  /*1140*/  SHF.L.U64.HI R21, R46, 0x2, R21 ;  /* 0x000000022e157819 */ /* 0x000fe20000010215 */
[----:B------:R-:W-:Y:S01]  /*1150*/  FADD R46, RZ, R57 ;  /* 0x00000039ff2e7221 */ /* 0x000fe20000000000 */
[----:B------:R-:W-:-:S02]  /*1160*/  IADD3 R48, R5, 0x1, R40 ;  /* 0x0000000105307810 */ /* 0x000fc40007ffe028 */
[----:B------:R-:W-:Y:S01]  /*1170*/  LOP3.LUT R39, R39, 0x1f, RZ, 0xc0, !PT ;  /* 0x0000001f27277812 */ /* 0x000fe200078ec0ff */
[----:B------:R-:W-:Y:S01]  /*1180*/  FADD R43, R37, R46 ;  /* 0x0000002e252b7221 */ /* 0x000fe20000000000 */
[----:B------:R-:W-:Y:S01]  /*1190*/  FADD R50, R50, R45 ;  /* 0x0000002d32327221 */ /* 0x000fe20000000000 */
[----:B------:R-:W-:Y:S02]  /*11a0*/  FMNMX R58, |R56|, R41, !PT ;  /* 0x00000029383a7209 */ /* 0x000fe40007800200 */
[----:B------:R-:W-:Y:S01]  /*11b0*/  LOP3.LUT R48, R48, 0x1f, RZ, 0xc0, !PT ;  /* 0x0000001f30307812 */ /* 0x000fe200078ec0ff */
[----:B------:R0:W1:Y:S01]  /*11c0*/  SHFL.IDX PT, R45, R22, R39, 0x1f ;  /* 0x00001f27162d7589 */ /* 0x00006200000e0000 */
[----:B------:R-:W-:Y:S02]  /*11d0*/  FMNMX R57, R58, |R57|, !PT ;  /* 0x400000393a397209 */ /* 0x000fe40007800000 */
[----:B------:R-:W-:Y:S01]  /*11e0*/  LEA R47, P1, R52, R47, 0x1 ;  /* 0x0000002f342f7211 */ /* 0x000fe200078208ff */
[----:B------:R-:W4:Y:S01]  /*11f0*/  SHFL.IDX PT, R43, R43, R48, 0x1f ;  /* 0x00001f302b2b7589 */ /* 0x000f2200000e0000 */
[----:B------:R-:W-:Y:S01]  /*1200*/  FADD R42, R55, R42 ;  /* 0x0000002a372a7221 */ /* 0x000fe20000000000 */
[----:B------:R-:W-:-:S02]  /*1210*/  FMNMX R57, |R0|, R57, !PT ;  /* 0x0000003900397209 */ /* 0x000fc40007800200 */
[----:B------:R1:W-:Y:S01]  /*1220*/  SHFL.IDX PT, R41, R50, R39, 0x1f ;  /* 0x00001f2732297589 */ /* 0x0003e200000e0000 */
[----:B0-----:R-:W-:Y:S02]  /*1230*/  LEA.HI.X R22, R52, R21, R53, 0x1, P1 ;  /* 0x0000001534167211 */ /* 0x001fe400008f0c35 */
[C---:B------:R-:W-:Y:S01]  /*1240*/  LEA R21, P1, R47.reuse, UR16, 0x7 ;  /* 0x000000102f157c11 */ /* 0x040fe2000f8238ff */
[----:B------:R-:W0:Y:S01]  /*1250*/  SHFL.IDX PT, R42, R42, R39, 0x1f ;  /* 0x00001f272a2a7589 */ /* 0x000e2200000e0000 */
[----:B------:R-:W-:Y:S02]  /*1260*/  FADD R51, RZ, R0 ;  /* 0x00000000ff337221 */ /* 0x000fe40000000000 */
[----:B------:R-:W-:Y:S02]  /*1270*/  LEA.HI.X R22, R47, UR17, R22, 0x7, P1 ;  /* 0x000000112f167c11 */ /* 0x000fe400088f3c16 */
[----:B-1----:R-:W-:Y:S02]  /*1280*/  FMNMX R50, |R2|, R57, !PT ;  /* 0x0000003902327209 */ /* 0x002fe40007800200 */
[----:B------:R-:W-:-:S02]  /*1290*/  ISETP.GE.U32.OR P1, PT, R38, R3, P0 ;  /* 0x000000032600720c */ /* 0x000fc40000726470 */
[----:B------:R-:W-:Y:S01]  /*12a0*/  FMNMX R38, |R31|, R50, !PT ;  /* 0x000000321f267209 */ /* 0x000fe20007800200 */
[----:B------:R-:W-:Y:S01]  /*12b0*/  FADD R58, RZ, R2 ;  /* 0x00000002ff3a7221 */ /* 0x000fe20000000000 */
[----:B------:R-:W-:Y:S01]  /*12c0*/  FADD R59, R30, R51 ;  /* 0x000000331e3b7221 */ /* 0x000fe20000000000 */
[----:B------:R-:W-:Y:S01]  /*12d0*/  FADD R51, RZ, R54 ;  /* 0x00000036ff337221 */ /* 0x000fe20000000000 */
[----:B------:R-:W-:Y:S01]  /*12e0*/  FMNMX R37, |R37|, R38, !PT ;  /* 0x0000002625257209 */ /* 0x000fe20007800200 */
[C---:B------:R-:W-:Y:S02]  /*12f0*/  FADD R55, R29.reuse, R58 ;  /* 0x0000003a1d377221 */ /* 0x040fe40000000000 */
[----:B------:R-:W-:Y:S01]  /*1300*/  FADD R54, R56, R51 ;  /* 0x0000003338367221 */ /* 0x000fe20000000000 */
[----:B------:R-:W-:Y:S01]  /*1310*/  FMNMX R30, |R30|, R37, !PT ;  /* 0x000000251e1e7209 */ /* 0x000fe20007800200 */
[----:B------:R-:W-:Y:S01]  /*1320*/  FADD R56, RZ, R45 ;  /* 0x0000002dff387221 */ /* 0x000fe20000000000 */
[----:B------:R-:W1:Y:S02]  /*1330*/  SHFL.IDX PT, R46, R59, R48, 0x1f ;  /* 0x00001f303b2e7589 */ /* 0x000e6400000e0000 */
[----:B------:R-:W-:Y:S01]  /*1340*/  FMNMX R29, |R29|, R30, !PT ;  /* 0x0000001e1d1d7209 */ /* 0x000fe20007800200 */
[----:B----4-:R-:W-:Y:S01]  /*1350*/  FADD R56, R43, R56 ;  /* 0x000000382b387221 */ /* 0x010fe20000000000 */
[----:B------:R-:W4:Y:S02]  /*1360*/  SHFL.IDX PT, R55, R55, R48, 0x1f ;  /* 0x00001f3037377589 */ /* 0x000f2400000e0000 */
[C---:B------:R-:W-:Y:S01]  /*1370*/  FMNMX R29, |R28|.reuse, R29, !PT ;  /* 0x0000001d1c1d7209 */ /* 0x040fe20007800200 */
[----:B------:R-:W-:Y:S01]  /*1380*/  FADD R51, RZ, R31 ;  /* 0x0000001fff337221 */ /* 0x000fe20000000000 */
[----:B0-----:R-:W-:Y:S01]  /*1390*/  FADD R31, RZ, R42 ;  /* 0x0000002aff1f7221 */ /* 0x001fe20000000000 */
[----:B------:R-:W-:Y:S01]  /*13a0*/  SHF.R.U32.HI R50, RZ, 0x3, R40 ;  /* 0x00000003ff327819 */ /* 0x000fe20000011628 */
[----:B------:R-:W-:Y:S01]  /*13b0*/  FADD R38, RZ, R41 ;  /* 0x00000029ff267221 */ /* 0x000fe20000000000 */
[----:B------:R-:W-:Y:S01]  /*13c0*/  FADD R51, R28, R51 ;  /* 0x000000331c337221 */ /* 0x000fe20000000000 */
[----:B------:R3:W0:Y:S01]  /*13d0*/  SHFL.IDX PT, R47, R54, R39, 0x1f ;  /* 0x00001f27362f7589 */ /* 0x00062200000e0000 */
[----:B------:R-:W-:-:S04]  /*13e0*/  LOP3.LUT R37, R50, 0x1c, RZ, 0xc0, !PT ;  /* 0x0000001c32257812 */ /* 0x000fc800078ec0ff */
[----:B------:R-:W-:Y:S01]  /*13f0*/  IADD3 R28, R40, 0x1e, -R37 ;  /* 0x0000001e281c7810 */ /* 0x000fe20007ffe825 */
[----:B------:R3:W0:Y:S01]  /*1400*/  SHFL.IDX PT, R48, R51, R48, 0x1f ;  /* 0x00001f3033307589 */ /* 0x00062200000e0000 */
[----:B------:R-:W-:Y:S02]  /*1410*/  BSSY B0, `(.L_x_34123) ;  /* 0x0000031000007945 */ /* 0x000fe40003800000 */
[----:B------:R-:W-:Y:S01]  /*1420*/  LOP3.LUT R28, R28, 0x1f, RZ, 0xc0, !PT ;  /* 0x0000001f1c1c7812 */ /* 0x000fe200078ec0ff */
[----:B-1----:R-:W-:-:S03]  /*1430*/  FADD R46, R46, R31 ;  /* 0x0000001f2e2e7221 */ /* 0x002fc60000000000 */
[----:B------:R-:W-:Y:S01]  /*1440*/  ISETP.GE.U32.OR P0, PT, R28, R3, P0 ;  /* 0x000000031c00720c */ /* 0x000fe20000706470 */
[----:B----4-:R-:W-:Y:S01]  /*1450*/  FADD R55, R55, R38 ;  /* 0x0000002637377221 */ /* 0x010fe20000000000 */
[--C-:B--2---:R-:W-:Y:S01]  /*1460*/  SHF.R.U64 R43, R26, 0x10, R27.reuse ;  /* 0x000000101a2b7819 */ /* 0x104fe2000000121b */
[----:B------:R-:W-:Y:S01]  /*1470*/  HADD2.F32 R26, -RZ, R26.H0_H0 ;  /* 0x2000001aff1a7230 */ /* 0x000fe20000004100 */
[----:B------:R-:W-:-:S03]  /*1480*/  SHF.R.U32.HI R42, RZ, 0x10, R27 ;  /* 0x00000010ff2a7819 */ /* 0x000fc6000001161b */
[----:B------:R-:W-:Y:S01]  /*1490*/  HADD2.F32 R43, -RZ, R43.H0_H0 ;  /* 0x2000002bff2b7230 */ /* 0x000fe20000004100 */
[----:B------:R-:W-:Y:S01]  /*14a0*/  FMNMX R30, R29, |R26|, !PT ;  /* 0x4000001a1d1e7209 */ /* 0x000fe20007800000 */
[----:B------:R-:W-:-:S03]  /*14b0*/  HADD2.F32 R41, -RZ, R27.H0_H0 ;  /* 0x2000001bff297230 */ /* 0x000fc60000004100 */
[----:B------:R-:W-:Y:S01]  /*14c0*/  FMNMX R30, |R43|, R30, !PT ;  /* 0x0000001e2b1e7209 */ /* 0x000fe20007800200 */
[----:B------:R-:W-:Y:S01]  /*14d0*/  HADD2.F32 R42, -RZ, R42.H0_H0 ;  /* 0x2000002aff2a7230 */ /* 0x000fe20000004100 */
[--C-:B---3--:R-:W-:Y:S02]  /*14e0*/  SHF.R.U64 R54, R24, 0x10, R25.reuse ;  /* 0x0000001018367819 */ /* 0x108fe40000001219 */
[----:B------:R-:W-:Y:S01]  /*14f0*/  FMNMX R59, |R41|, R30, !PT ;  /* 0x0000001e293b7209 */ /* 0x000fe20007800200 */
[----:B------:R-:W-:Y:S01]  /*1500*/  HADD2.F32 R45, -RZ, R24.H0_H0 ;  /* 0x20000018ff2d7230 */ /* 0x000fe20000004100 */
[----:B------:R-:W-:Y:S01]  /*1510*/  SHF.R.U32.HI R57, RZ, 0x10, R25 ;  /* 0x00000010ff397819 */ /* 0x000fe20000011619 */
[----:B------:R-:W-:Y:S02]  /*1520*/  HADD2.F32 R51, -RZ, R25.H0_H0 ;  /* 0x20000019ff337230 */ /* 0x000fe40000004100 */
[----:B------:R-:W-:Y:S01]  /*1530*/  FADD R58, RZ, R26 ;  /* 0x0000001aff3a7221 */ /* 0x000fe20000000000 */
[----:B------:R-:W-:Y:S01]  /*1540*/  FMNMX R59, |R42|, R59, !PT ;  /* 0x0000003b2a3b7209 */ /* 0x000fe20007800200 */
[----:B------:R-:W-:-:S02]  /*1550*/  HADD2.F32 R54, -RZ, R54.H0_H0 ;  /* 0x20000036ff367230 */ /* 0x000fc40000004100 */
[----:B------:R-:W-:Y:S01]  /*1560*/  FMUL R24, R26, UR10 ;  /* 0x0000000a1a187c20 */ /* 0x000fe20008400000 */
[C---:B------:R-:W-:Y:S01]  /*1570*/  FADD R58, R45.reuse, R58 ;  /* 0x0000003a2d3a7221 */ /* 0x040fe20000000000 */
[C---:B------:R-:W-:Y:S01]  /*1580*/  FMNMX R59, |R45|.reuse, R59, !PT ;  /* 0x0000003b2d3b7209 */ /* 0x040fe20007800200 */
[----:B------:R-:W-:Y:S02]  /*1590*/  HADD2.F32 R57, -RZ, R57.H0_H0 ;  /* 0x20000039ff397230 */ /* 0x000fe40000004100 */
[----:B------:R-:W-:Y:S01]  /*15a0*/  FMUL R45, R45, UR10 ;  /* 0x0000000a2d2d7c20 */ /* 0x000fe20008400000 */
[----:B------:R-:W-:Y:S01]  /*15b0*/  FMUL R30, R51, UR10 ;  /* 0x0000000a331e7c20 */ /* 0x000fe20008400000 */
[----:B------:R-:W-:Y:S01]  /*15c0*/  FMUL R29, R54, UR10 ;  /* 0x0000000a361d7c20 */ /* 0x000fe20008400000 */
[----:B0-----:R-:W-:Y:S06]  /*15d0*/  @P1 BRA `(.L_x_34124) ;  /* 0x0000000000501947 */ /* 0x001fec0003800000 */
        /* <DEDUP_REMOVED lines=20> */
.L_x_34124:
[----:B------:R-:W-:Y:S05]  /*1720*/  BSYNC B0 ;  /* 0x0000000000007941 */ /* 0x000fea0003800000 */
.L_x_34123:
        /* <DEDUP_REMOVED lines=18> */
.L_x_34126:
[----:B------:R-:W-:Y:S05]  /*1850*/  BSYNC B0 ;  /* 0x0000000000007941 */ /* 0x000fea0003800000 */
.L_x_34125:
[----:B01----:R-:W-:Y:S01]  /*1860*/  FADD R26, RZ, R41 ;  /* 0x00000029ff1a7221 */ /* 0x003fe20000000000 */
[----:B------:R-:W-:Y:S01]  /*1870*/  IADD3 R39, R5, 0x2, R40 ;  /* 0x0000000205277810 */ /* 0x000fe20007ffe028 */
[----:B------:R-:W-:Y:S01]  /*1880*/  FADD R25, RZ, R43 ;  /* 0x0000002bff197221 */ /* 0x000fe20000000000 */
[----:B------:R-:W-:Y:S01]  /*1890*/  FADD R38, RZ, R42 ;  /* 0x0000002aff267221 */ /* 0x000fe20000000000 */
[----:B------:R-:W-:Y:S01]  /*18a0*/  FADD R26, R51, R26 ;  /* 0x0000001a331a7221 */ /* 0x000fe20000000000 */
[----:B------:R-:W-:Y:S01]  /*18b0*/  LOP3.LUT R39, R39, 0x1f, RZ, 0xc0, !PT ;  /* 0x0000001f27277812 */ /* 0x000fe200078ec0ff */
[C---:B------:R-:W-:Y:S01]  /*18c0*/  FADD R60, R54.reuse, R25 ;  /* 0x00000019363c7221 */ /* 0x040fe20000000000 */
[----:B------:R-:W-:Y:S01]  /*18d0*/  FMNMX R28, |R54|, R59, !PT ;  /* 0x0000003b361c7209 */ /* 0x000fe20007800200 */
[----:B------:R-:W-:Y:S01]  /*18e0*/  FADD R38, R57, R38 ;  /* 0x0000002639267221 */ /* 0x000fe20000000000 */
[----:B------:R-:W-:Y:S01]  /*18f0*/  VIADD R59, R5, 0x3 ;  /* 0x00000003053b7836 */ /* 0x000fe20000000000 */
[----:B------:R-:W0:Y:S01]  /*1900*/  SHFL.IDX PT, R26, R26, R39, 0x1f ;  /* 0x00001f271a1a7589 */ /* 0x000e2200000e0000 */
[----:B------:R-:W-:Y:S01]  /*1910*/  FMNMX R28, |R51|, R28, !PT ;  /* 0x0000001c331c7209 */ /* 0x000fe20007800200 */
[----:B------:R-:W-:Y:S01]  /*1920*/  FADD R27, RZ, R47 ;  /* 0x0000002fff1b7221 */ /* 0x000fe20000000000 */
[----:B------:R-:W-:Y:S01]  /*1930*/  IADD3 R37, R40, 0x1d, -R37 ;  /* 0x0000001d28257810 */ /* 0x000fe20007ffe825 */
[----:B------:R-:W1:Y:S01]  /*1940*/  SHFL.IDX PT, R25, R60, R39, 0x1f ;  /* 0x00001f273c197589 */ /* 0x000e6200000e0000 */
[----:B-----5:R-:W-:Y:S01]  /*1950*/  SHF.R.U64 R47, R34, 0x10, R35 ;  /* 0x00000010222f7819 */ /* 0x020fe20000001223 */
[----:B------:R-:W-:Y:S01]  /*1960*/  HADD2.F32 R34, -RZ, R34.H0_H0 ;  /* 0x20000022ff227230 */ /* 0x000fe20000004100 */
[----:B------:R-:W-:Y:S01]  /*1970*/  FMNMX R57, |R57|, R28, !PT ;  /* 0x0000001c39397209 */ /* 0x000fe20007800200 */
[----:B------:R-:W2:Y:S01]  /*1980*/  SHFL.IDX PT, R51, R58, R39, 0x1f ;  /* 0x00001f273a337589 */ /* 0x000ea200000e0000 */
[----:B------:R-:W-:Y:S01]  /*1990*/  ISETP.GE.U32.AND P0, PT, R59, R4, PT ;  /* 0x000000043b00720c */ /* 0x000fe20003f06070 */
[----:B------:R-:W-:-:S02]  /*19a0*/  HADD2.F32 R47, -RZ, R47.H0_H0 ;  /* 0x2000002fff2f7230 */ /* 0x000fc40000004100 */
[----:B------:R-:W-:Y:S01]  /*19b0*/  FADD R27, R48, R27 ;  /* 0x0000001b301b7221 */ /* 0x000fe20000000000 */
[----:B------:R3:W4:Y:S01]  /*19c0*/  SHFL.IDX PT, R54, R38, R39, 0x1f ;  /* 0x00001f2726367589 */ /* 0x00072200000e0000 */
[----:B------:R-:W-:Y:S01]  /*19d0*/  HADD2.F32 R28, -RZ, R35.H0_H0 ;  /* 0x20000023ff1c7230 */ /* 0x000fe20000004100 */
[----:B------:R-:W-:Y:S01]  /*19e0*/  BSSY B0, `(.L_x_34127) ;  /* 0x0000028000007945 */ /* 0x000fe20003800000 */
[----:B------:R-:W-:Y:S02]  /*19f0*/  HADD2.F32 R48, -RZ, R32.H0_H0 ;  /* 0x20000020ff307230 */ /* 0x000fe40000004100 */
[----:B------:R-:W-:Y:S01]  /*1a00*/  FADD R61, RZ, R34 ;  /* 0x00000022ff3d7221 */ /* 0x000fe20000000000 */
[----:B---3--:R-:W-:Y:S01]  /*1a10*/  FMNMX R38, R57, |R34|, !PT ;  /* 0x4000002239267209 */ /* 0x008fe20007800000 */
[----:B0-----:R-:W-:Y:S01]  /*1a20*/  FADD R55, R55, R26 ;  /* 0x0000001a37377221 */ /* 0x001fe20000000000 */
[----:B------:R-:W-:Y:S02]  /*1a30*/  LOP3.LUT R26, R37, 0x1f, RZ, 0xc0, !PT ;  /* 0x0000001f251a7812 */ /* 0x000fe400078ec0ff */
[----:B------:R-:W-:Y:S01]  /*1a40*/  SHF.R.U64 R37, R32, 0x10, R33 ;  /* 0x0000001020257819 */ /* 0x000fe20000001221 */
[----:B-1----:R-:W-:Y:S01]  /*1a50*/  FADD R25, R46, R25 ;  /* 0x000000192e197221 */ /* 0x002fe20000000000 */
[----:B------:R-:W-:Y:S01]  /*1a60*/  ISETP.GE.U32.OR P0, PT, R26, R3, P0 ;  /* 0x000000031a00720c */ /* 0x000fe20000706470 */
[----:B------:R-:W-:Y:S01]  /*1a70*/  FMUL R32, R34, UR10 ;  /* 0x0000000a22207c20 */ /* 0x000fe20008400000 */
[----:B------:R-:W-:Y:S01]  /*1a80*/  SHF.R.U32.HI R46, RZ, 0x10, R35 ;  /* 0x00000010ff2e7819 */ /* 0x000fe20000011623 */
[----:B--2---:R-:W-:Y:S01]  /*1a90*/  FADD R56, R56, R51 ;  /* 0x0000003338387221 */ /* 0x004fe20000000000 */
[----:B------:R-:W-:Y:S01]  /*1aa0*/  FMNMX R35, |R47|, R38, !PT ;  /* 0x000000262f237209 */ /* 0x000fe20007800200 */
[----:B------:R-:W-:Y:S01]  /*1ab0*/  HADD2.F32 R37, -RZ, R37.H0_H0 ;  /* 0x20000025ff257230 */ /* 0x000fe20000004100 */
[----:B------:R-:W-:Y:S01]  /*1ac0*/  SHF.R.U32.HI R51, RZ, 0x10, R33 ;  /* 0x00000010ff337819 */ /* 0x000fe20000011621 */
[----:B------:R-:W-:Y:S01]  /*1ad0*/  HADD2.F32 R46, -RZ, R46.H0_H0 ;  /* 0x2000002eff2e7230 */ /* 0x000fe20000004100 */
[----:B------:R-:W-:Y:S01]  /*1ae0*/  FMNMX R35, |R28|, R35, !PT ;  /* 0x000000231c237209 */ /* 0x000fe20007800200 */
[----:B----4-:R-:W-:Y:S01]  /*1af0*/  FADD R54, R27, R54 ;  /* 0x000000361b367221 */ /* 0x010fe20000000000 */
[----:B------:R-:W-:-:S02]  /*1b00*/  HADD2.F32 R27, -RZ, R33.H0_H0 ;  /* 0x20000021ff1b7230 */ /* 0x000fc40000004100 */
[----:B------:R-:W-:-:S04]  /*1b10*/  FMNMX R35, |R46|, R35, !PT ;  /* 0x000000232e237209 */ /* 0x000fc80007800200 */
        /* <DEDUP_REMOVED lines=20> */
.L_x_34128:
[----:B------:R-:W-:Y:S05]  /*1c60*/  BSYNC B0 ;  /* 0x0000000000007941 */ /* 0x000fea0003800000 */
.L_x_34127:
[----:B------:R-:W-:Y:S01]  /*1c70*/  FMNMX R58, |R37|, R58, !PT ;  /* 0x0000003a253a7209 */ /* 0x000fe20007800200 */
[C---:B------:R-:W-:Y:S01]  /*1c80*/  FADD R61, R48.reuse, R61 ;  /* 0x0000003d303d7221 */ /* 0x040fe20000000000 */
[----:B0-----:R-:W-:Y:S01]  /*1c90*/  FMUL R33, R48, UR10 ;  /* 0x0000000a30217c20 */ /* 0x001fe20008400000 */
[----:B------:R-:W-:Y:S01]  /*1ca0*/  HADD2.F32 R51, -RZ, R51.H0_H0 ;  /* 0x20000033ff337230 */ /* 0x000fe20000004100 */
[----:B------:R-:W-:Y:S01]  /*1cb0*/  FMNMX R48, |R27|, R58, !PT ;  /* 0x0000003a1b307209 */ /* 0x000fe20007800200 */
[----:B------:R-:W-:Y:S01]  /*1cc0*/  FADD R60, RZ, R47 ;  /* 0x0000002fff3c7221 */ /* 0x000fe20000000000 */
[----:B------:R-:W-:Y:S01]  /*1cd0*/  FADD R34, RZ, R28 ;  /* 0x0000001cff227221 */ /* 0x000fe20000000000 */
        /* <DEDUP_REMOVED lines=27> */
.L_x_34130:
[----:B------:R-:W-:Y:S05]  /*1e90*/  BSYNC B0 ;  /* 0x0000000000007941 */ /* 0x000fea0003800000 */
.L_x_34129:
        /* <DEDUP_REMOVED lines=34> */
[----:B------:R3:W-:Y:S01]  /*20c0*/  STS.64 [R51], R44 ;  /* 0x0000002c33007388 */ /* 0x0007e20000000a00 */
[----:B-1----:R-:W-:Y:S01]  /*20d0*/  IMAD R27, R52, UR5, RZ ;  /* 0x00000005341b7c24 */ /* 0x002fe2000f8e02ff */
[----:B------:R-:W-:-:S02]  /*20e0*/  ULDC UR5, c[0x0][0x0] ;  /* 0x0000000000057ab9 */ /* 0x000fc40000000800 */
[----:B------:R-:W1:Y:S01]  /*20f0*/  SHFL.IDX PT, R61, R61, R24, 0x1f ;  /* 0x00001f183d3d7589 */ /* 0x000e6200000e0000 */
[----:B--2---:R-:W-:Y:S02]  /*2100*/  VIADD R34, R57, 0x1d ;  /* 0x0000001d39227836 */ /* 0x004fe40000000000 */
[----:B------:R-:W-:Y:S01]  /*2110*/  IMAD R8, R53, UR6, R27 ;  /* 0x0000000635087c24 */ /* 0x000fe2000f8e021b */
[----:B------:R-:W2:Y:S01]  /*2120*/  SHFL.IDX PT, R60, R60, R24, 0x1f ;  /* 0x00001f183c3c7589 */ /* 0x000ea200000e0000 */
[----:B------:R-:W-:Y:S01]  /*2130*/  IMAD.WIDE.U32 R26, R52, UR6, RZ ;  /* 0x00000006341a7c25 */ /* 0x000fe2000f8e00ff */
[----:B------:R-:W-:Y:S01]  /*2140*/  LOP3.LUT R35, R34, 0x1f, RZ, 0xc0, !PT ;  /* 0x0000001f22237812 */ /* 0x000fe200078ec0ff */
[----:B------:R-:W-:Y:S01]  /*2150*/  USHF.L.U64.HI UR6, UR12, 0x2, UR13 ;  /* 0x000000020c067899 */ /* 0x000fe2000801020d */
[----:B---3--:R-:W-:Y:S01]  /*2160*/  SHF.R.U32.HI R45, RZ, 0x8, R40 ;  /* 0x00000008ff2d7819 */ /* 0x008fe20000011628 */
[----:B------:R-:W-:Y:S01]  /*2170*/  IMAD.IADD R27, R27, 0x1, R8 ;  /* 0x000000011b1b7824 */ /* 0x000fe200078e0208 */
[----:B------:R-:W-:Y:S01]  /*2180*/  LEA R8, P0, R26, UR14, 0x5 ;  /* 0x0000000e1a087c11 */ /* 0x000fe2000f8028ff */
[----:B0-----:R-:W-:Y:S01]  /*2190*/  IMAD R12, R12, UR5, RZ ;  /* 0x000000050c0c7c24 */ /* 0x001fe2000f8e02ff */
[----:B------:R-:W0:Y:S01]  /*21a0*/  SHFL.IDX PT, R16, R59, R24, 0x1f ;  /* 0x00001f183b107589 */ /* 0x000e2200000e0000 */
[----:B------:R-:W-:Y:S01]  /*21b0*/  IMAD R34, R36, 0x21, R35 ;  /* 0x0000002124227824 */ /* 0x000fe200078e0223 */
[----:B------:R-:W-:Y:S01]  /*21c0*/  LEA.HI.X R26, R26, UR15, R27, 0x5, P0 ;  /* 0x0000000f1a1a7c11 */ /* 0x000fe200080f2c1b */
[----:B------:R-:W-:Y:S01]  /*21d0*/  USHF.L.U32 UR5, UR12, 0x2, URZ ;  /* 0x000000020c057899 */ /* 0x000fe2000800063f */
[----:B------:R-:W-:Y:S01]  /*21e0*/  LEA.HI R12, R12, R45, RZ, 0x18 ;  /* 0x0000002d0c0c7211 */ /* 0x000fe200078fc0ff */
[----:B------:R1:W3:Y:S01]  /*21f0*/  SHFL.IDX PT, R27, R58, R24, 0x1f ;  /* 0x00001f183a1b7589 */ /* 0x0002e200000e0000 */
[----:B------:R-:W-:-:S02]  /*2200*/  LOP3.LUT R35, RZ, R8, RZ, 0x33, !PT ;  /* 0x00000008ff237212 */ /* 0x000fc400078e33ff */
[----:B------:R-:W-:Y:S02]  /*2210*/  LOP3.LUT R8, RZ, R26, RZ, 0x33, !PT ;  /* 0x0000001aff087212 */ /* 0x000fe400078e33ff */
[----:B------:R-:W-:Y:S02]  /*2220*/  LEA R12, P1, R12, R35, 0x5 ;  /* 0x000000230c0c7211 */ /* 0x000fe400078228ff */
[----:B------:R-:W-:Y:S02]  /*2230*/  LEA R34, R34, UR4, 0x3 ;  /* 0x0000000422227c11 */ /* 0x000fe4000f8e18ff */
[----:B------:R-:W-:Y:S01]  /*2240*/  ISETP.GT.U32.AND P0, PT, R12, -0x21, PT ;  /* 0xffffffdf0c00780c */ /* 0x000fe20003f04070 */
[----:B------:R-:W-:Y:S01]  /*2250*/  IMAD.X R8, RZ, RZ, R8, P1 ;  /* 0x000000ffff087224 */ /* 0x000fe200008e0608 */
[----:B------:R-:W-:Y:S01]  /*2260*/  SHF.R.U32.HI R44, RZ, 0x1, R40 ;  /* 0x00000001ff2c7819 */ /* 0x000fe20000011628 */
[----:B------:R4:W-:Y:S01]  /*2270*/  STS.64 [R34], R32 ;  /* 0x0000002022007388 */ /* 0x0009e20000000a00 */
[----:B-1----:R-:W-:Y:S01]  /*2280*/  FADD R24, R56, R61 ;  /* 0x0000003d38187221 */ /* 0x002fe20000000000 */
[----:B--2---:R-:W-:Y:S01]  /*2290*/  FADD R25, R25, R60 ;  /* 0x0000003c19197221 */ /* 0x004fe20000000000 */
[----:B------:R-:W-:Y:S01]  /*22a0*/  BAR.SYNC.DEFER_BLOCKING 0x0 ;  /* 0x0000000000007b1d */ /* 0x000fe20000010000 */
[----:B------:R-:W-:Y:S01]  /*22b0*/  ISETP.GT.U32.AND.EX P0, PT, R8, -0x1, PT, P0 ;  /* 0xffffffff0800780c */ /* 0x000fe20003f04100 */
[----:B0-----:R-:W-:Y:S01]  /*22c0*/  FADD R26, R55, R16 ;  /* 0x00000010371a7221 */ /* 0x001fe20000000000 */
[----:B------:R-:W-:-:S02]  /*22d0*/  LOP3.LUT R44, R44, 0x70, RZ, 0xc0, !PT ;  /* 0x000000702c2c7812 */ /* 0x000fc400078ec0ff */
[----:B------:R-:W-:Y:S02]  /*22e0*/  SEL R8, R12, 0xffffffdf, P0 ;  /* 0xffffffdf0c087807 */ /* 0x000fe40000000000 */
[----:B------:R-:W-:Y:S01]  /*22f0*/  ISETP.GE.U32.AND P0, PT, R5, R3, PT ;  /* 0x000000030500720c */ /* 0x000fe20003f06070 */
[----:B---3--:R-:W-:Y:S01]  /*2300*/  FADD R27, R54, R27 ;  /* 0x0000001b361b7221 */ /* 0x008fe20000000000 */
[----:B------:R-:W-:-:S05]  /*2310*/  LOP3.LUT R8, RZ, R8, RZ, 0x33, !PT ;  /* 0x00000008ff087212 */ /* 0x000fca00078e33ff */
[----:B------:R-:W-:-:S06]  /*2320*/  IMAD.IADD R35, R8, 0x1, -R5 ;  /* 0x0000000108237824 */ /* 0x000fcc00078e0a05 */
[----:B----4-:R-:W-:Y:S05]  /*2330*/  @P0 BRA `(.L_x_34132) ;  /* 0x0000000400b40947 */ /* 0x010fea0003800000 */
[----:B------:R-:W-:Y:S01]  /*2340*/  VIADD R8, R35, 0xffffffff ;  /* 0xffffffff23087836 */ /* 0x000fe20000000000 */
[----:B------:R-:W-:Y:S01]  /*2350*/  BSSY B1, `(.L_x_34133) ;  /* 0x0000041000017945 */ /* 0x000fe20003800000 */
[C---:B------:R-:W-:Y:S02]  /*2360*/  IMAD R33, R44.reuse, UR13, RZ ;  /* 0x0000000d2c217c24 */ /* 0x040fe4000f8e02ff */
        /* <DEDUP_REMOVED lines=12> */
.L_x_34135:
        /* <DEDUP_REMOVED lines=14> */
[----:B------:R-:W-:-:S13]  /*2510*/  ISETP.GE.U32.AND P1, PT, R59, R4, PT ;  /* 0x000000043b00720c */ /* 0x000fda0003f26070 */
[----:B------:R-:W1:Y:S01]  /*2520*/  @!P1 LDS.64 R60, [R45+0x8] ;  /* 0x000008002d3c9984 */ /* 0x000e620000000a00 */
[----:B0-----:R-:W-:Y:S01]  /*2530*/  IADD3 R33, P2, R58, UR5, RZ ;  /* 0x000000053a217c10 */ /* 0x001fe2000ff5e0ff */
[----:B------:R-:W-:-:S03]  /*2540*/  VIADD R54, R12, 0x1e ;  /* 0x0000001e0c367836 */ /* 0x000fc60000000000 */
[----:B------:R-:W-:Y:S02]  /*2550*/  IADD3.X R32, R56, UR6, RZ, P2, !PT ;  /* 0x0000000638207c10 */ /* 0x000fe400097fe4ff */
[----:B------:R-:W-:Y:S02]  /*2560*/  @!P1 IADD3 R56, P2, R59, R33, RZ ;  /* 0x000000213b389210 */ /* 0x000fe40007f5e0ff */
[----:B------:R-:W-:-:S03]  /*2570*/  LOP3.LUT R55, R54, 0x1f, RZ, 0xc0, !PT ;  /* 0x0000001f36377812 */ /* 0x000fc600078ec0ff */
[----:B------:R-:W-:Y:S01]  /*2580*/  @!P1 IMAD.X R59, RZ, RZ, R32, P2 ;  /* 0x000000ffff3b9224 */ /* 0x000fe200010e0620 */
[----:B------:R-:W-:-:S04]  /*2590*/  @!P1 LEA R58, P2, R56, R21, 0x3 ;  /* 0x00000015383a9211 */ /* 0x000fc800078418ff */
[----:B------:R-:W-:Y:S02]  /*25a0*/  @!P1 LEA.HI.X R59, R56, R22, R59, 0x3, P2 ;  /* 0x00000016383b9211 */ /* 0x000fe400010f1c3b */
[----:B------:R-:W-:-:S03]  /*25b0*/  IADD3 R56, P2, R33, UR5, RZ ;  /* 0x0000000521387c10 */ /* 0x000fc6000ff5e0ff */
[----:B-1----:R0:W-:Y:S01]  /*25c0*/  @!P1 STG.E.64 desc[UR8][R58.64], R60 ;  /* 0x0000003c3a009986 */ /* 0x0021e2000c101b08 */
[----:B------:R-:W-:Y:S02]  /*25d0*/  ISETP.GE.U32.AND P1, PT, R55, R4, PT ;  /* 0x000000043700720c */ /* 0x000fe40003f26070 */
[----:B0-----:R-:W-:Y:S01]  /*25e0*/  IADD3.X R58, R32, UR6, RZ, P2, !PT ;  /* 0x00000006203a7c10 */ /* 0x001fe200097fe4ff */
[----:B------:R-:W-:-:S10]  /*25f0*/  VIADD R59, R12, 0x1d ;  /* 0x0000001d0c3b7836 */ /* 0x000fd40000000000 */
[----:B------:R-:W-:Y:S02]  /*2600*/  @!P1 IADD3 R33, P2, R55, R56, RZ ;  /* 0x0000003837219210 */ /* 0x000fe40007f5e0ff */
[----:B------:R-:W-:-:S03]  /*2610*/  LOP3.LUT R59, R59, 0x1f, RZ, 0xc0, !PT ;  /* 0x0000001f3b3b7812 */ /* 0x000fc600078ec0ff */
[----:B------:R-:W-:Y:S01]  /*2620*/  @!P1 IMAD.X R54, RZ, RZ, R58, P2 ;  /* 0x000000ffff369224 */ /* 0x000fe200010e063a */
[----:B------:R-:W-:-:S04]  /*2630*/  @!P1 LEA R32, P2, R33, R21, 0x3 ;  /* 0x0000001521209211 */ /* 0x000fc800078418ff */
[----:B------:R-:W-:Y:S02]  /*2640*/  @!P1 LEA.HI.X R33, R33, R22, R54, 0x3, P2 ;  /* 0x0000001621219211 */ /* 0x000fe400010f1c36 */
[----:B------:R-:W0:Y:S01]  /*2650*/  @!P1 LDS.64 R54, [R45+0x10] ;  /* 0x000010002d369984 */ /* 0x000e220000000a00 */
[----:B------:R-:W-:-:S03]  /*2660*/  ISETP.GE.U32.AND P2, PT, R59, R4, PT ;  /* 0x000000043b00720c */ /* 0x000fc60003f46070 */
[----:B0-----:R0:W-:Y:S10]  /*2670*/  @!P1 STG.E.64 desc[UR8][R32.64], R54 ;  /* 0x0000003620009986 */ /* 0x0011f4000c101b08 */
[----:B------:R-:W1:Y:S01]  /*2680*/  @!P2 LDS.64 R32, [R45+0x18] ;  /* 0x000018002d20a984 */ /* 0x000e620000000a00 */
[----:B0-----:R-:W-:Y:S01]  /*2690*/  IADD3 R54, P1, R56, UR5, RZ ;  /* 0x0000000538367c10 */ /* 0x001fe2000ff3e0ff */
[----:B------:R-:W-:-:S03]  /*26a0*/  IMAD.IADD R55, R5, 0x1, R8 ;  /* 0x0000000105377824 */ /* 0x000fc600078e0208 */
[----:B------:R-:W-:Y:S02]  /*26b0*/  IADD3.X R56, R58, UR6, RZ, P1, !PT ;  /* 0x000000063a387c10 */ /* 0x000fe40008ffe4ff */
[----:B------:R-:W-:-:S05]  /*26c0*/  @!P2 IADD3 R12, P1, R59, R54, RZ ;  /* 0x000000363b0ca210 */ /* 0x000fca0007f3e0ff */
[----:B------:R-:W-:Y:S01]  /*26d0*/  @!P2 IMAD.X R61, RZ, RZ, R56, P1 ;  /* 0x000000ffff3da224 */ /* 0x000fe200008e0638 */
[----:B------:R-:W-:-:S04]  /*26e0*/  @!P2 LEA R60, P1, R12, R21, 0x3 ;  /* 0x000000150c3ca211 */ /* 0x000fc800078218ff */
[----:B------:R-:W-:Y:S01]  /*26f0*/  @!P2 LEA.HI.X R61, R12, R22, R61, 0x3, P1 ;  /* 0x000000160c3da211 */ /* 0x000fe200008f1c3d */
[----:B------:R-:W-:Y:S01]  /*2700*/  VIADD R12, R59, 0x1f ;  /* 0x0000001f3b0c7836 */ /* 0x000fe20000000000 */
[----:B------:R-:W-:-:S04]  /*2710*/  IADD3 R58, P1, R54, UR5, RZ ;  /* 0x00000005363a7c10 */ /* 0x000fc8000ff3e0ff */
[----:B------:R-:W-:Y:S01]  /*2720*/  IADD3.X R56, R56, UR6, RZ, P1, !PT ;  /* 0x0000000638387c10 */ /* 0x000fe20008ffe4ff */
[----:B-1----:R0:W-:Y:S01]  /*2730*/  @!P2 STG.E.64 desc[UR8][R60.64], R32 ;  /* 0x000000203c00a986 */ /* 0x0021e2000c101b08 */
[----:B------:R-:W-:-:S13]  /*2740*/  ISETP.NE.AND P2, PT, R16, RZ, PT ;  /* 0x000000ff1000720c */ /* 0x000fda0003f45270 */
[----:B0-----:R-:W-:Y:S05]  /*2750*/  @P2 BRA `(.L_x_34135) ;  /* 0xfffffffc00342947 */ /* 0x001fea000383ffff */
.L_x_34134:
[----:B------:R-:W-:Y:S05]  /*2760*/  BSYNC B1 ;  /* 0x0000000000017941 */ /* 0x000fea0003800000 */
.L_x_34133:
        /* <DEDUP_REMOVED lines=16> */
.L_x_34137:
[----:B------:R-:W-:Y:S05]  /*2870*/  BSYNC B1 ;  /* 0x0000000000017941 */ /* 0x000fea0003800000 */
.L_x_34136:
        /* <DEDUP_REMOVED lines=25> */
.L_x_34132:
[----:B------:R-:W-:Y:S05]  /*2a10*/  BSYNC B0 ;  /* 0x0000000000007941 */ /* 0x000fea0003800000 */
.L_x_34131:
[----:B------:R-:W-:Y:S01]  /*2a20*/  BAR.SYNC.DEFER_BLOCKING 0x0 ;  /* 0x0000000000007b1d */ /* 0x000fe20000010000 */
[----:B------:R-:W-:Y:S02]  /*2a30*/  IMAD.MOV.U32 R12, RZ, RZ, R9 ;  /* 0x000000ffff0c7224 */ /* 0x000fe400078e0009 */
[----:B------:R-:W-:Y:S01]  /*2a40*/  FMUL R16, R0, UR10 ;  /* 0x0000000a00107c20 */ /* 0x000fe20008400000 */
[----:B------:R-:W-:Y:S02]  /*2a50*/  IMAD.MOV.U32 R9, RZ, RZ, R29 ;  /* 0x000000ffff097224 */ /* 0x000fe400078e001d */
[----:B------:R-:W-:Y:S01]  /*2a60*/  FMUL R8, R43, UR10 ;  /* 0x0000000a2b087c20 */ /* 0x000fe20008400000 */
[----:B01----:R-:W-:Y:S02]  /*2a70*/  IMAD.MOV.U32 R33, RZ, RZ, R37 ;  /* 0x000000ffff217224 */ /* 0x003fe400078e0025 */
        /* <DEDUP_REMOVED lines=24> */
.L_x_34142:
        /* <DEDUP_REMOVED lines=12> */
[-C--:B------:R-:W-:Y:S02]  /*2cc0*/  ISETP.GE.U32.AND P3, PT, R61, R4.reuse, PT ;  /* 0x000000043d00720c */ /* 0x080fe40003f66070 */
        /* <DEDUP_REMOVED lines=12> */
[----:B0-----:R-:W-:Y:S02]  /*2d90*/  IADD3.X R8, R29, UR6, RZ, P5, !PT ;  /* 0x000000061d087c10 */ /* 0x001fe4000affe4ff */
[----:B------:R-:W-:-:S05]  /*2da0*/  @!P4 IADD3 R47, P5, R47, R45, RZ ;  /* 0x0000002d2f2fc210 */ /* 0x000fca0007fbe0ff */
[----:B------:R-:W-:Y:S01]  /*2db0*/  @!P4 IMAD.X R29, RZ, RZ, R8, P5 ;  /* 0x000000ffff1dc224 */ /* 0x000fe200028e0608 */
[----:B------:R-:W-:-:S04]  /*2dc0*/  @!P4 LEA R54, P5, R47, R21, 0x3 ;  /* 0x000000152f36c211 */ /* 0x000fc800078a18ff */
[----:B------:R-:W-:Y:S02]  /*2dd0*/  @!P4 LEA.HI.X R55, R47, R22, R29, 0x3, P5 ;  /* 0x000000162f37c211 */ /* 0x000fe400028f1c1d */
[----:B------:R-:W-:-:S03]  /*2de0*/  IADD3 R45, P5, R45, UR5, RZ ;  /* 0x000000052d2d7c10 */ /* 0x000fc6000ffbe0ff */
[----:B-1----:R0:W-:Y:S01]  /*2df0*/  @!P4 STG.E.64 desc[UR8][R54.64], R58 ;  /* 0x0000003a3600c986 */ /* 0x0021e2000c101b08 */
[----:B------:R-:W-:Y:S02]  /*2e00*/  IADD3.X R8, R8, UR6, RZ, P5, !PT ;  /* 0x0000000608087c10 */ /* 0x000fe4000affe4ff */
[----:B------:R-:W-:Y:S02]  /*2e10*/  @!P3 IADD3 R61, P4, R61, R45, RZ ;  /* 0x0000002d3d3db210 */ /* 0x000fe40007f9e0ff */
[----:B------:R-:W-:-:S03]  /*2e20*/  IADD3 R47, P5, R45, UR5, RZ ;  /* 0x000000052d2f7c10 */ /* 0x000fc6000ffbe0ff */
[----:B------:R-:W-:Y:S01]  /*2e30*/  @!P3 IMAD.X R13, RZ, RZ, R8, P4 ;  /* 0x000000ffff0db224 */ /* 0x000fe200020e0608 */
[C---:B------:R-:W-:Y:S02]  /*2e40*/  @!P3 LEA R12, P4, R61.reuse, R21, 0x3 ;  /* 0x000000153d0cb211 */ /* 0x040fe400078818ff */
[----:B------:R-:W-:Y:S02]  /*2e50*/  IADD3.X R29, R8, UR6, RZ, P5, !PT ;  /* 0x00000006081d7c10 */ /* 0x000fe4000affe4ff */
[----:B------:R-:W-:Y:S02]  /*2e60*/  @!P3 LEA.HI.X R13, R61, R22, R13, 0x3, P4 ;  /* 0x000000163d0db211 */ /* 0x000fe400020f1c0d */
[C---:B------:R-:W-:Y:S01]  /*2e70*/  @!P2 IADD3 R9, P5, R43.reuse, R47, RZ ;  /* 0x0000002f2b09a210 */ /* 0x040fe20007fbe0ff */
[----:B------:R-:W-:Y:S02]  /*2e80*/  VIADD R43, R43, 0x1f ;  /* 0x0000001f2b2b7836 */ /* 0x000fe40000000000 */
[----:B--2---:R0:W-:Y:S01]  /*2e90*/  @!P3 STG.E.64 desc[UR8][R12.64], R32 ;  /* 0x000000200c00b986 */ /* 0x0041e2000c101b08 */
[----:B------:R-:W-:Y:S01]  /*2ea0*/  ISETP.NE.AND P3, PT, R37, RZ, PT ;  /* 0x000000ff2500720c */ /* 0x000fe20003f65270 */
[----:B------:R-:W-:Y:S01]  /*2eb0*/  @!P2 IMAD.X R45, RZ, RZ, R29, P5 ;  /* 0x000000ffff2da224 */ /* 0x000fe200028e061d */
[----:B------:R-:W-:-:S04]  /*2ec0*/  @!P2 LEA R8, P5, R9, R21, 0x3 ;  /* 0x000000150908a211 */ /* 0x000fc800078a18ff */
[----:B------:R-:W-:-:S05]  /*2ed0*/  @!P2 LEA.HI.X R9, R9, R22, R45, 0x3, P5 ;  /* 0x000000160909a211 */ /* 0x000fca00028f1c2d */
[----:B---3--:R0:W-:Y:S01]  /*2ee0*/  @!P2 STG.E.64 desc[UR8][R8.64], R16 ;  /* 0x000000100800a986 */ /* 0x0081e2000c101b08 */
[----:B------:R-:W-:Y:S01]  /*2ef0*/  IADD3 R45, P2, R47, UR5, RZ ;  /* 0x000000052f2d7c10 */ /* 0x000fe2000ff5e0ff */
[----:B------:R-:W-:-:S03]  /*2f00*/  IMAD.IADD R47, R5, 0x1, R56 ;  /* 0x00000001052f7824 */ /* 0x000fc600078e0238 */
[----:B------:R-:W-:Y:S01]  /*2f10*/  IADD3.X R29, R29, UR6, RZ, P2, !PT ;  /* 0x000000061d1d7c10 */ /* 0x000fe200097fe4ff */
[----:B------:R-:W-:Y:S08]  /*2f20*/  @P3 BRA `(.L_x_34142) ;  /* 0xfffffffc00343947 */ /* 0x000ff0000383ffff */
.L_x_34141:
[----:B------:R-:W-:Y:S05]  /*2f30*/  BSYNC B1 ;  /* 0x0000000000017941 */ /* 0x000fea0003800000 */
.L_x_34140:
        /* <DEDUP_REMOVED lines=15> */
.L_x_34144:
[----:B------:R-:W-:Y:S05]  /*3030*/  BSYNC B1 ;  /* 0x0000000000017941 */ /* 0x000fea0003800000 */
.L_x_34143:
        /* <DEDUP_REMOVED lines=25> */
.L_x_34139:
[----:B------:R-:W-:Y:S05]  /*31d0*/  BSYNC B0 ;  /* 0x0000000000007941 */ /* 0x000fea0003800000 */
.L_x_34138:
[----:B------:R-:W-:Y:S01]  /*31e0*/  BAR.SYNC.DEFER_BLOCKING 0x0 ;  /* 0x0000000000007b1d */ /* 0x000fe20000010000 */
[----:B01----:R-:W-:Y:S02]  /*31f0*/  IMAD.MOV.U32 R8, RZ, RZ, R10 ;  /* 0x000000ffff087224 */ /* 0x003fe400078e000a */
        /* <DEDUP_REMOVED lines=30> */
.L_x_34149:
        /* <DEDUP_REMOVED lines=24> */
[----:B------:R-:W1:Y:S01]  /*3560*/  @!P3 LDS.64 R58, [R18+0x8] ;  /* 0x00000800123ab984 */ /* 0x000e620000000a00 */
        /* <DEDUP_REMOVED lines=26> */
.L_x_34148:
[----:B------:R-:W-:Y:S05]  /*3710*/  BSYNC B1 ;  /* 0x0000000000017941 */ /* 0x000fea0003800000 */
.L_x_34147:
        /* <DEDUP_REMOVED lines=15> */
.L_x_34151:
[----:B------:R-:W-:Y:S05]  /*3810*/  BSYNC B1 ;  /* 0x0000000000017941 */ /* 0x000fea0003800000 */
.L_x_34150:
        /* <DEDUP_REMOVED lines=25> */
.L_x_34146:
[----:B------:R-:W-:Y:S05]  /*39b0*/  BSYNC B0 ;  /* 0x0000000000007941 */ /* 0x000fea0003800000 */
.L_x_34145:
[----:B------:R-:W-:Y:S01]  /*39c0*/  BAR.SYNC.DEFER_BLOCKING 0x0 ;  /* 0x0000000000007b1d */ /* 0x000fe20000010000 */
[----:B------:R-:W-:Y:S02]  /*39d0*/  IMAD.MOV.U32 R14, RZ, RZ, R11 ;  /* 0x000000ffff0e7224 */ /* 0x000fe400078e000b */
[----:B------:R-:W-:Y:S01]  /*39e0*/  FMUL R30, R42, UR10 ;  /* 0x0000000a2a1e7c20 */ /* 0x000fe20008400000 */
[----:B------:R-:W-:Y:S02]  /*39f0*/  IMAD.MOV.U32 R18, RZ, RZ, R23 ;  /* 0x000000ffff127224 */ /* 0x000fe400078e0017 */
[----:B------:R-:W-:Y:S01]  /*3a00*/  FMUL R38, R46, UR10 ;  /* 0x0000000a2e267c20 */ /* 0x000fe20008400000 */
[----:B------:R-:W-:Y:S01]  /*3a10*/  LOP3.LUT R11, R44, 0x3, RZ, 0xfc, !PT ;  /* 0x000000032c0b7812 */ /* 0x000fe200078efcff */
[----:B------:R-:W-:Y:S04]  /*3a20*/  BSSY B0, `(.L_x_34152) ;  /* 0x0000073000007945 */ /* 0x000fe80003800000 */
        /* <DEDUP_REMOVED lines=21> */
.L_x_34156:
        /* <DEDUP_REMOVED lines=23> */
[----:B------:R-:W-:Y:S02]  /*3cf0*/  @!P4 LEA.HI.X R13, R10, R22, R11, 0x3, P6 ;  /* 0x000000160a0dc211 */ /* 0x000fe400030f1c0b */
[----:B------:R3:W4:Y:S01]  /*3d00*/  @!P1 LDS.64 R10, [R30+0x18] ;  /* 0x000018001e0a9984 */ /* 0x0007220000000a00 */
[----:B------:R-:W-:-:S02]  /*3d10*/  @!P3 IADD3 R19, P5, R19, R23, RZ ;  /* 0x000000171313b210 */ /* 0x000fc40007fbe0ff */
[----:B------:R-:W-:-:S03]  /*3d20*/  IADD3 R29, P6, R23, UR5, RZ ;  /* 0x00000005171d7c10 */ /* 0x000fc6000ffde0ff */
[----:B------:R-:W-:Y:S01]  /*3d30*/  @!P3 IMAD.X R20, RZ, RZ, R32, P5 ;  /* 0x000000ffff14b224 */ /* 0x000fe200028e0620 */
[C---:B------:R-:W-:Y:S02]  /*3d40*/  @!P3 LEA R18, P5, R19.reuse, R21, 0x3 ;  /* 0x000000151312b211 */ /* 0x040fe400078a18ff */
[----:B------:R-:W-:Y:S02]  /*3d50*/  IADD3.X R32, R32, UR6, RZ, P6, !PT ;  /* 0x0000000620207c10 */ /* 0x000fe4000b7fe4ff */
[----:B------:R-:W-:Y:S02]  /*3d60*/  @!P3 LEA.HI.X R19, R19, R22, R20, 0x3, P5 ;  /* 0x000000161313b211 */ /* 0x000fe400028f1c14 */
[----:B------:R-:W-:Y:S01]  /*3d70*/  @!P2 IADD3 R20, P5, R57, R29, RZ ;  /* 0x0000001d3914a210 */ /* 0x000fe20007fbe0ff */
[----:B------:R-:W-:Y:S01]  /*3d80*/  VIADD R57, R34, 0x1f ;  /* 0x0000001f22397836 */ /* 0x000fe20000000000 */
        /* <DEDUP_REMOVED lines=8> */
[----:B-1----:R0:W-:Y:S01]  /*3e10*/  @!P3 STG.E.64 desc[UR8][R18.64], R16 ;  /* 0x000000101200b986 */ /* 0x0021e2000c101b08 */
[----:B---3--:R-:W-:-:S03]  /*3e20*/  @!P1 LEA R30, P5, R20, R21, 0x3 ;  /* 0x00000015141e9211 */ /* 0x008fc600078a18ff */
[----:B--2---:R0:W-:Y:S01]  /*3e30*/  @!P2 STG.E.64 desc[UR8][R28.64], R14 ;  /* 0x0000000e1c00a986 */ /* 0x0041e2000c101b08 */
[----:B------:R-:W-:Y:S02]  /*3e40*/  ISETP.NE.AND P2, PT, R35, RZ, PT ;  /* 0x000000ff2300720c */ /* 0x000fe40003f45270 */
[----:B------:R-:W-:Y:S01]  /*3e50*/  @!P1 LEA.HI.X R31, R20, R22, R23, 0x3, P5 ;  /* 0x00000016141f9211 */ /* 0x000fe200028f1c17 */
[----:B------:R-:W-:-:S04]  /*3e60*/  IMAD.IADD R23, R5, 0x1, R2 ;  /* 0x0000000105177824 */ /* 0x000fc800078e0202 */
[----:B----4-:R0:W-:Y:S01]  /*3e70*/  @!P1 STG.E.64 desc[UR8][R30.64], R10 ;  /* 0x0000000a1e009986 */ /* 0x0101e2000c101b08 */
[----:B------:R-:W-:-:S04]  /*3e80*/  IADD3 R20, P1, R33, UR5, RZ ;  /* 0x0000000521147c10 */ /* 0x000fc8000ff3e0ff */
[----:B------:R-:W-:Y:S01]  /*3e90*/  IADD3.X R32, R32, UR6, RZ, P1, !PT ;  /* 0x0000000620207c10 */ /* 0x000fe20008ffe4ff */
[----:B------:R-:W-:Y:S08]  /*3ea0*/  @P2 BRA `(.L_x_34156) ;  /* 0xfffffffc00342947 */ /* 0x000ff0000383ffff */
.L_x_34155:
[----:B------:R-:W-:Y:S05]  /*3eb0*/  BSYNC B1 ;  /* 0x0000000000017941 */ /* 0x000fea0003800000 */
.L_x_34154:
        /* <DEDUP_REMOVED lines=15> */
.L_x_34158:
[----:B------:R-:W-:Y:S05]  /*3fb0*/  BSYNC B1 ;  /* 0x0000000000017941 */ /* 0x000fea0003800000 */
.L_x_34157:
        /* <DEDUP_REMOVED lines=25> */
.L_x_34153:
[----:B------:R-:W-:Y:S05]  /*4150*/  BSYNC B0 ;  /* 0x0000000000007941 */ /* 0x000fea0003800000 */
.L_x_34152:
[----:B------:R-:W-:Y:S01]  /*4160*/  BAR.SYNC.DEFER_BLOCKING 0x0 ;  /* 0x0000000000007b1d */ /* 0x000fe20000010000 */
[----:B-1----:R-:W-:Y:S01]  /*4170*/  SHF.R.U32.HI R4, RZ, 0x5, R40 ;  /* 0x00000005ff047819 */ /* 0x002fe20000011628 */
        /* <DEDUP_REMOVED lines=8> */
[----:B------:R-:W2:Y:S01]  /*4200*/  LDS.128 R12, [R0+UR4+0x400] ;  /* 0x00040004000c7984 */ /* 0x000ea20008000c00 */
[----:B------:R-:W-:-:S03]  /*4210*/  ISETP.GE.U32.AND P0, PT, R2, R3, PT ;  /* 0x000000030200720c */ /* 0x000fc60003f06070 */
[----:B------:R-:W3:Y:S04]  /*4220*/  LDS.128 R16, [R0+UR4+0x600] ;  /* 0x0006000400107984 */ /* 0x000ee80008000c00 */
[----:B------:R-:W4:Y:S04]  /*4230*/  LDS.128 R20, [R0+UR4+0x800] ;  /* 0x0008000400147984 */ /* 0x000f280008000c00 */
[----:B------:R-:W5:Y:S04]  /*4240*/  LDS.128 R28, [R0+UR4+0xa00] ;  /* 0x000a0004001c7984 */ /* 0x000f680008000c00 */
[----:B------:R-:W1:Y:S04]  /*4250*/  LDS.128 R32, [R0+UR4+0xc00] ;  /* 0x000c000400207984 */ /* 0x000e680008000c00 */
[----:B------:R-:W1:Y:S01]  /*4260*/  LDS.128 R36, [R0+UR4+0xe00] ;  /* 0x000e000400247984 */ /* 0x000e620008000c00 */
        /* <DEDUP_REMOVED lines=43> */
.L_x_34160:
[----:B------:R-:W-:Y:S05]  /*4520*/  BSYNC B0 ;  /* 0x0000000000007941 */ /* 0x000fea0003800000 */
.L_x_34159:
[----:B------:R-:W-:Y:S02]  /*4530*/  ULDC.64 UR4, c[0x0][0x238] ;  /* 0x00008e0000047ab9 */ /* 0x000fe40000000a00 */
[----:B------:R-:W-:-:S04]  /*4540*/  ISETP.NE.U32.AND P0, PT, RZ, UR4, PT ;  /* 0x00000004ff007c0c */ /* 0x000fc8000bf05070 */
[----:B------:R-:W-:-:S13]  /*4550*/  ISETP.NE.AND.EX P0, PT, RZ, UR5, PT, P0 ;  /* 0x00000005ff007c0c */ /* 0x000fda000bf05300 */
[----:B------:R-:W-:Y:S05]  /*4560*/  @!P0 BRA `(.L_x_34161) ;  /* 0x0000000000ac8947 */ /* 0x000fea0003800000 */
[----:B--2---:R-:W2:Y:S01]  /*4570*/  SHFL.DOWN PT, R3, R48, 0x10, 0x1f ;  /* 0x0a001f0030037f89 */ /* 0x004ea200000e0000 */
[----:B------:R-:W-:Y:S01]  /*4580*/  LOP3.LUT P0, RZ, R40, 0x1f, RZ, 0xc0, !PT ;  /* 0x0000001f28ff7812 */ /* 0x000fe2000780c0ff */
[----:B------:R-:W-:-:S12]  /*4590*/  BSSY B0, `(.L_x_34162) ;  /* 0x0000022000007945 */ /* 0x000fd80003800000 */
[----:B0-----:R-:W0:Y:S01]  /*45a0*/  @!P0 S2R R9, SR_CgaCtaId ;  /* 0x0000000000098919 */ /* 0x001e220000008800 */
[----:B------:R-:W-:Y:S02]  /*45b0*/  @!P0 MOV R6, 0x400 ;  /* 0x0000040000068802 */ /* 0x000fe40000000f00 */
[----:B--2---:R-:W-:-:S05]  /*45c0*/  FMNMX R3, R48, R3, !PT ;  /* 0x0000000330037209 */ /* 0x004fca0007800000 */
[----:B-1----:R-:W1:Y:S01]  /*45d0*/  SHFL.DOWN PT, R0, R3, 0x8, 0x1f ;  /* 0x09001f0003007f89 */ /* 0x002e6200000e0000 */
[----:B0-----:R-:W-:-:S05]  /*45e0*/  @!P0 LEA R6, R9, R6, 0x18 ;  /* 0x0000000609068211 */ /* 0x001fca00078ec0ff */
[----:B------:R-:W-:Y:S01]  /*45f0*/  @!P0 IMAD.IADD R6, R49, 0x1, R6 ;  /* 0x0000000131068824 */ /* 0x000fe200078e0206 */
[----:B-1----:R-:W-:-:S05]  /*4600*/  FMNMX R0, R3, R0, !PT ;  /* 0x0000000003007209 */ /* 0x002fca0007800000 */
        /* <DEDUP_REMOVED lines=25> */
.L_x_34171:
[----:B-1----:R-:W-:-:S07]  /*47a0*/  FMNMX R5, R2, R5, !PT ;  /* 0x0000000502057209 */ /* 0x002fce0007800000 */
.L_x_34163:
[----:B------:R-:W-:Y:S05]  /*47b0*/  BSYNC B0 ;  /* 0x0000000000007941 */ /* 0x000fea0003800000 */
.L_x_34162:
[----:B------:R-:W-:Y:S01]  /*47c0*/  ISETP.NE.AND P0, PT, R40, RZ, PT ;  /* 0x000000ff2800720c */ /* 0x000fe20003f05270 */
[----:B------:R-:W-:-:S12]  /*47d0*/  BSSY B0, `(.L_x_34161) ;  /* 0x0000004000007945 */ /* 0x000fd80003800000 */
[----:B------:R-:W-:Y:S05]  /*47e0*/  @P0 BRA `(.L_x_34165) ;  /* 0x0000000000080947 */ /* 0x000fea0003800000 */
[----:B0-----:R-:W0:Y:S02]  /*47f0*/  LDC.64 R2, c[0x0][0x238] ;  /* 0x00008e00ff027b82 */ /* 0x001e240000000a00 */
[----:B0-----:R1:W-:Y:S02]  /*4800*/  REDG.E.MAX.S32.STRONG.GPU desc[UR8][R2.64], R5 ;  /* 0x000000050200798e */ /* 0x0013e4000d10e388 */
.L_x_34165:
[----:B------:R-:W-:Y:S05]  /*4810*/  BSYNC B0 ;  /* 0x0000000000007941 */ /* 0x000fea0003800000 */
.L_x_34161:
        /* <DEDUP_REMOVED lines=13> */
[----:B0-2---:R-:W-:Y:S05]  /*48f0*/  CALL.REL.NOINC `($__internal_769_$__cuda_sm20_rcp_rn_f32_slowpath) ;  /* 0x0000000400887944 */ /* 0x005fea0003c00000 */
[----:B------:R-:W-:Y:S05]  /*4900*/  BRA `(.L_x_34167) ;  /* 0x0000000000147947 */ /* 0x000fea0003800000 */
.L_x_34166:
[----:B-1----:R-:W1:Y:S01]  /*4910*/  MUFU.RCP R5, UR10 ;  /* 0x0000000a00057d08 */ /* 0x002e620008001000 */
[----:B------:R-:W-:-:S04]  /*4920*/  IMAD.U32 R0, RZ, RZ, UR10 ;  /* 0x0000000aff007e24 */ /* 0x000fc8000f8e00ff */
[----:B-1----:R-:W-:-:S04]  /*4930*/  FFMA R0, R5, R0, -1 ;  /* 0xbf80000005007423 */ /* 0x002fc80000000000 */
[----:B------:R-:W-:-:S04]  /*4940*/  FADD.FTZ R0, -R0, -RZ ;  /* 0x800000ff00007221 */ /* 0x000fc80000010100 */
[----:B------:R-:W-:-:S07]  /*4950*/  FFMA R5, R5, R0, R5 ;  /* 0x0000000005057223 */ /* 0x000fce0000000005 */
.L_x_34167:
[----:B0-2---:R-:W0:Y:S02]  /*4960*/  LDC.64 R2, c[0x0][0x240] ;  /* 0x00009000ff027b82 */ /* 0x005e240000000a00 */
[----:B0-----:R-:W-:Y:S01]  /*4970*/  STG.E desc[UR8][R2.64], R5 ;  /* 0x0000000502007986 */ /* 0x001fe2000c101908 */
[----:B------:R-:W-:Y:S05]  /*4980*/  EXIT ;  /* 0x000000000000794d */ /* 0x000fea0003800000 */
.L_x_34164:
[----:B------:R-:W-:Y:S02]  /*4990*/  IMAD.MOV.U32 R7, RZ, RZ, 0x4 ;  /* 0x00000004ff077424 */ /* 0x000fe400078e00ff */
[----:B------:R-:W-:Y:S02]  /*49a0*/  IMAD.MOV.U32 R9, RZ, RZ, 0x1f ;  /* 0x0000001fff097424 */ /* 0x000fe400078e00ff */
[----:B------:R-:W-:-:S07]  /*49b0*/  IMAD.MOV.U32 R4, RZ, RZ, -0x1 ;  /* 0xffffffffff047424 */ /* 0x000fce00078e00ff */
[----:B01----:R-:W-:Y:S05]  /*49c0*/  WARPSYNC.COLLECTIVE R4, `(.L_x_34168) ;  /* 0x0000000004087348 */ /* 0x003fea0003c00000 */
[----:B-1----:R1:W2:Y:S02]  /*49d0*/  SHFL.DOWN P0, R5, R0, R7, R9 ;  /* 0x0800000700057389 */ /* 0x0022a40000000009 */
[----:B012---:R-:W-:Y:S01]  /*49e0*/  ENDCOLLECTIVE ;  /* 0x000000000000791b */ /* 0x007fe20003800000 */
.L_x_34168:
[----:B------:R-:W-:Y:S02]  /*49f0*/  IMAD.MOV.U32 R7, RZ, RZ, 0x2 ;  /* 0x00000002ff077424 */ /* 0x000fe400078e00ff */
[----:B------:R-:W-:-:S05]  /*4a00*/  IMAD.MOV.U32 R3, RZ, RZ, R5 ;  /* 0x000000ffff037224 */ /* 0x000fca00078e0005 */
[----:B------:R-:W-:-:S05]  /*4a10*/  FMNMX R3, R3, R0, !PT ;  /* 0x0000000003037209 */ /* 0x000fca0007800000 */
[----:B------:R-:W-:-:S07]  /*4a20*/  IMAD.MOV.U32 R0, RZ, RZ, R3 ;  /* 0x000000ffff007224 */ /* 0x000fce00078e0003 */
[----:B------:R-:W-:Y:S05]  /*4a30*/  WARPSYNC.COLLECTIVE R4, `(.L_x_34169) ;  /* 0x0000000004087348 */ /* 0x000fea0003c00000 */
[----:B------:R0:W1:Y:S02]  /*4a40*/  SHFL.DOWN P0, R5, R0, R7, R9 ;  /* 0x0800000700057389 */ /* 0x0000640000000009 */
[----:B01----:R-:W-:Y:S01]  /*4a50*/  ENDCOLLECTIVE ;  /* 0x000000000000791b */ /* 0x003fe20003800000 */
.L_x_34169:
[----:B------:R-:W-:Y:S02]  /*4a60*/  IMAD.MOV.U32 R7, RZ, RZ, 0x1 ;  /* 0x00000001ff077424 */ /* 0x000fe400078e00ff */
[----:B------:R-:W-:-:S05]  /*4a70*/  IMAD.MOV.U32 R2, RZ, RZ, R5 ;  /* 0x000000ffff027224 */ /* 0x000fca00078e0005 */
[----:B------:R-:W-:-:S05]  /*4a80*/  FMNMX R2, R3, R2, !PT ;  /* 0x0000000203027209 */ /* 0x000fca0007800000 */
[----:B------:R-:W-:-:S07]  /*4a90*/  IMAD.MOV.U32 R0, RZ, RZ, R2 ;  /* 0x000000ffff007224 */ /* 0x000fce00078e0002 */
[----:B------:R-:W-:Y:S05]  /*4aa0*/  WARPSYNC.COLLECTIVE R4, `(.L_x_34170) ;  /* 0x0000000004087348 */ /* 0x000fea0003c00000 */
[----:B------:R0:W1:Y:S02]  /*4ab0*/  SHFL.DOWN P0, R5, R0, R7, R9 ;  /* 0x0800000700057389 */ /* 0x0000640000000009 */
[----:B01----:R-:W-:Y:S01]  /*4ac0*/  ENDCOLLECTIVE ;  /* 0x000000000000791b */ /* 0x003fe20003800000 */
.L_x_34170:
[----:B------:R-:W-:Y:S05]  /*4ad0*/  BRA `(.L_x_34171) ;  /* 0xfffffffc00307947 */ /* 0x000fea000383ffff */
        .weak           $__internal_768_$__cuda_sm20_div_u64
        .type           $__internal_768_$__cuda_sm20_div_u64,@function
        .size           $__internal_768_$__cuda_sm20_div_u64,($__internal_769_$__cuda_sm20_rcp_rn_f32_slowpath - $__internal_768_$__cuda_sm20_div_u64)
$__internal_768_$__cuda_sm20_div_u64:
        /* <DEDUP_REMOVED lines=67> */
[----:B------:R-:W-:Y:S06]  /*4f10*/  RET.REL.NODEC R8 `(_ZN18transformer_engine6detail38cast_transpose_fused_kernel_notalignedILb1ELb0ELb0EfNS_16CTDBiasDActParamI6__halfS3_ffEELi4ELi2ENS_5EmptyELPFffRKS5_E0EEEvT3_mmm) ;  /* 0xffffffb008387950 */ /* 0x000fec0003c3ffff */
        .weak           $__internal_769_$__cuda_sm20_rcp_rn_f32_slowpath
        .type           $__internal_769_$__cuda_sm20_rcp_rn_f32_slowpath,@function
        .size           $__internal_769_$__cuda_sm20_rcp_rn_f32_slowpath,(.L_x_35254 - $__internal_769_$__cuda_sm20_rcp_rn_f32_slowpath)
$__internal_769_$__cuda_sm20_rcp_rn_f32_slowpath:
        /* <DEDUP_REMOVED lines=15> */
.L_x_34172:
        /* <DEDUP_REMOVED lines=33> */
.L_x_34174:
[----:B------:R2:W3:Y:S02]  /*5220*/  MUFU.RCP R2, R0 ;  /* 0x0000000000027308 */ /* 0x0004e40000001000 */
.L_x_34173:
[----:B-1-3--:R-:W-:Y:S02]  /*5230*/  IMAD.MOV.U32 R5, RZ, RZ, R2 ;  /* 0x000000ffff057224 */ /* 0x00afe400078e0002 */
[----:B------:R-:W-:Y:S02]  /*5240*/  IMAD.MOV.U32 R2, RZ, RZ, R7 ;  /* 0x000000ffff027224 */ /* 0x000fe400078e0007 */
[----:B------:R-:W-:-:S04]  /*5250*/  IMAD.MOV.U32 R3, RZ, RZ, 0x0 ;  /* 0x00000000ff037424 */ /* 0x000fc800078e00ff */
[----:B0-2---:R-:W-:Y:S05]  /*5260*/  RET.REL.NODEC R2 `(_ZN18transformer_engine6detail38cast_transpose_fused_kernel_notalignedILb1ELb0ELb0EfNS_16CTDBiasDActParamI6__halfS3_ffEELi4ELi2ENS_5EmptyELPFffRKS5_E0EEEvT3_mmm) ;  /* 0xffffffac02647950 */ /* 0x005fea0003c3ffff */
.L_x_34175:
        /* <DEDUP_REMOVED lines=9> */
.L_x_35254:


//--------------------- .text._ZN18transformer_engine6detail38cast_transpose_fused_kernel_notalignedILb1ELb0ELb0EfNS_16CTDBiasDActParamIff13__nv_fp8_e4m3fEELi2ELi8ENS_5EmptyELPFffRKS5_E0EEEvT3_mmm --------------------------
	.section	.text._ZN18transformer_engine6detail38cast_transpose_fused_kernel_notalignedILb1ELb0ELb0EfNS_16CTDBiasDActParamIff13__nv_fp8_e4m3fEELi2ELi8ENS_5EmptyELPFffRKS5_E0EEEvT3_mmm,"ax",@progbits
	.align	128
        .global         _ZN18transformer_engine6detail38cast_transpose_fused_kernel_notalignedILb1ELb0ELb0EfNS_16CTDBiasDActParamIff13__nv_fp8_e4m3fEELi2ELi8ENS_5EmptyELPFffRKS5_E0EEEvT3_mmm
        .type           _ZN18transformer_engine6detail38cast_transpose_fused_kernel_notalignedILb1ELb0ELb0EfNS_16CTDBiasDActParamIff13__nv_fp8_e4m3fEELi2ELi8ENS_5EmptyELPFffRKS5_E0EEEvT3_mmm,@function
        .size           _ZN18transformer_engine6detail38cast_transpose_fused_kernel_notalignedILb1ELb0ELb0EfNS_16CTDBiasDActParamIff13__nv_fp8_e4m3fEELi2ELi8ENS_5EmptyELPFffRKS5_E0EEEvT3_mmm,(.L_x_35256 - _ZN18transformer_engine6detail38cast_transpose_fused_kernel_notalignedILb1ELb0ELb0EfNS_16CTDBiasDActParamIff13__nv_fp8_e4m3fEELi2ELi8ENS_5EmptyELPFffRKS5_E0EEEvT3_mmm)
        .other          _ZN18transformer_engine6detail38cast_transpose_fused_kernel_notalignedILb1ELb0ELb0EfNS_16CTDBiasDActParamIff13__nv_fp8_e4m3fEELi2ELi8ENS_5EmptyELPFffRKS5_E0EEEvT3_mmm,@"STO_CUDA_ENTRY STV_DEFAULT"
_ZN18transformer_engine6detail38cast_transpose_fused_kernel_notalignedILb1ELb0ELb0EfNS_16CTDBiasDActParamIff13__nv_fp8_e4m3fEELi2ELi8ENS_5EmptyELPFffRKS5_E0EEEvT3_mmm:
.text._ZN18transformer_engine6detail38cast_transpose_fused_kernel_notalignedILb1ELb0ELb0EfNS_16CTDBiasDActParamIff13__nv_fp8_e4m3fEELi2ELi8ENS_5EmptyELPFffRKS5_E0EEEvT3_mmm:
        /* <DEDUP_REMOVED lines=19> */
[----:B------:R-:W-:Y:S05]  /*0130*/  CALL.REL.NOINC `($__internal_770_$__cuda_sm20_div_u64) ;  /* 0x0000006400107944 */ /* 0x000fea0003c00000 */
        /* <DEDUP_REMOVED lines=9> */
.L_x_34176:
        /* <DEDUP_REMOVED lines=22> */
.L_x_34177:
[----:B------:R-:W0:Y:S01]  /*0330*/  LDC.64 R52, c[0x0][0x258] ;  /* 0x00009600ff347b82 */ /* 0x000e220000000a00 */
[----:B------:R-:W-:Y:S01]  /*0340*/  ULDC.64 UR4, c[0x0][0x260] ;  /* 0x0000980000047ab9 */ /* 0x000fe20000000a00 */
[C---:B------:R-:W-:Y:S01]  /*0350*/  SHF.L.U64.HI R3, R65.reuse, 0x5, R60 ;  /* 0x0000000541037819 */ /* 0x040fe2000001023c */
[----:B------:R-:W-:Y:S01]  /*0360*/  USHF.R.U64 UR6, UR4, 0x3, UR5 ;  /* 0x0000000304067899 */ /* 0x000fe20008001205 */
[----:B------:R-:W-:Y:S01]  /*0370*/  SHF.L.U64.HI R0, R72, 0x5, R73 ;  /* 0x0000000548007819 */ /* 0x000fe20000010249 */
[----:B------:R-:W-:Y:S01]  /*0380*/  USHF.R.U32.HI UR7, URZ, 0x3, UR5 ;  /* 0x000000033f077899 */ /* 0x000fe20008011605 */
[----:B------:R-:W-:Y:S01]  /*0390*/  SHF.R.U32.HI R8, RZ, 0x5, R62 ;  /* 0x00000005ff087819 */ /* 0x000fe2000001163e */
[----:B------:R-:W-:Y:S01]  /*03a0*/  ULDC.64 UR8, c[0x0][0x230] ;  /* 0x00008c0000087ab9 */ /* 0x000fe20000000a00 */
[----:B------:R-:W-:Y:S01]  /*03b0*/  LOP3.LUT R22, R62, 0xe0, RZ, 0xc0, !PT ;  /* 0x000000e03e167812 */ /* 0x000fe200078ec0ff */
[C---:B------:R-:W-:Y:S01]  /*03c0*/  IMAD.SHL.U32 R13, R65.reuse, 0x2, RZ ;  /* 0x00000002410d7824 */ /* 0x040fe200078e00ff */
[----:B------:R-:W-:Y:S01]  /*03d0*/  LEA R61, P1, -R72, UR6, 0x5 ;  /* 0x00000006483d7c11 */ /* 0x000fe2000f8229ff */
[----:B------:R-:W-:Y:S01]  /*03e0*/  IMAD.MOV.U32 R17, RZ, RZ, 0x3f800000 ;  /* 0x3f800000ff117424 */ /* 0x000fe200078e00ff */
[----:B------:R-:W-:-:S02]  /*03f0*/  SHF.L.U64.HI R9, R65, 0x1, R60 ;  /* 0x0000000141097819 */ /* 0x000fc4000001023c */
[----:B------:R-:W-:Y:S02]  /*0400*/  CS2R R54, SRZ ;  /* 0x0000000000367805 */ /* 0x000fe4000001ff00 */
[----:B------:R-:W-:Y:S02]  /*0410*/  IADD3.X R0, ~R0, UR7, RZ, P1, !PT ;  /* 0x0000000700007c10 */ /* 0x000fe40008ffe5ff */
[----:B------:R-:W-:Y:S02]  /*0420*/  CS2R R56, SRZ ;  /* 0x0000000000387805 */ /* 0x000fe4000001ff00 */
[----:B------:R-:W-:Y:S02]  /*0430*/  ISETP.LT.U32.AND P2, PT, R61, 0x20, PT ;  /* 0x000000203d00780c */ /* 0x000fe40003f41070 */
[----:B------:R-:W-:Y:S02]  /*0440*/  CS2R R50, SRZ ;  /* 0x0000000000327805 */ /* 0x000fe4000001ff00 */
[----:B------:R-:W-:-:S02]  /*0450*/  CS2R R48, SRZ ;  /* 0x0000000000307805 */ /* 0x000fc4000001ff00 */
[----:B------:R-:W-:Y:S02]  /*0460*/  CS2R R46, SRZ ;  /* 0x00000000002e7805 */ /* 0x000fe4000001ff00 */
[----:B------:R-:W-:Y:S02]  /*0470*/  ISETP.LT.U32.AND.EX P2, PT, R0, RZ, PT, P2 ;  /* 0x000000ff0000720c */ /* 0x000fe40003f41120 */
[----:B------:R-:W-:Y:S02]  /*0480*/  CS2R R44, SRZ ;  /* 0x00000000002c7805 */ /* 0x000fe4000001ff00 */
[--C-:B------:R-:W-:Y:S02]  /*0490*/  SHF.R.U32.HI R16, RZ, 0x3, R62.reuse ;  /* 0x00000003ff107819 */ /* 0x100fe4000001163e */
[----:B------:R-:W-:Y:S02]  /*04a0*/  CS2R R42, SRZ ;  /* 0x00000000002a7805 */ /* 0x000fe4000001ff00 */
[--C-:B0-----:R-:W-:Y:S01]  /*04b0*/  SHF.R.U64 R63, R52, 0x1, R53.reuse ;  /* 0x00000001343f7819 */ /* 0x101fe20000001235 */
[-C--:B------:R-:W-:Y:S01]  /*04c0*/  IMAD R0, R73, R52.reuse, RZ ;  /* 0x0000003449007224 */ /* 0x080fe200078e02ff */
[----:B------:R-:W-:Y:S01]  /*04d0*/  SHF.R.U32.HI R58, RZ, 0x1, R53 ;  /* 0x00000001ff3a7819 */ /* 0x000fe20000011635 */
[----:B------:R-:W-:Y:S01]  /*04e0*/  IMAD.WIDE.U32 R4, R72, R52, RZ ;  /* 0x0000003448047225 */ /* 0x000fe200078e00ff */
[----:B------:R-:W-:Y:S01]  /*04f0*/  LEA R59, P0, -R65, R63, 0x5 ;  /* 0x0000003f413b7211 */ /* 0x000fe200078029ff */
[----:B------:R-:W-:Y:S01]  /*0500*/  ULDC.64 UR10, c[0x0][0x220] ;  /* 0x00008800000a7ab9 */ /* 0x000fe20000000a00 */
[----:B------:R-:W-:Y:S01]  /*0510*/  SEL R61, R61, 0x20, P2 ;  /* 0x000000203d3d7807 */ /* 0x000fe20001000000 */
[CC--:B------:R-:W-:Y:S01]  /*0520*/  IMAD R11, R58.reuse, R22.reuse, RZ ;  /* 0x000000163a0b7224 */ /* 0x0c0fe200078e02ff */
[----:B------:R-:W-:Y:S01]  /*0530*/  ISETP.LT.U32.AND P1, PT, R59, 0x20, PT ;  /* 0x000000203b00780c */ /* 0x000fe20003f21070 */
[----:B------:R-:W-:Y:S01]  /*0540*/  IMAD.X R2, R58, 0x1, ~R3, P0 ;  /* 0x000000013a027824 */ /* 0x000fe200000e0e03 */
[----:B------:R-:W-:Y:S01]  /*0550*/  ISETP.NE.U32.AND P0, PT, RZ, UR8, PT ;  /* 0x00000008ff007c0c */ /* 0x000fe2000bf05070 */
[----:B------:R-:W-:Y:S01]  /*0560*/  IMAD R3, R8, -0x4, R62 ;  /* 0xfffffffc08037824 */ /* 0x000fe200078e023e */
[----:B------:R-:W-:Y:S01]  /*0570*/  LEA R13, P2, R4, R13, 0x3 ;  /* 0x0000000d040d7211 */ /* 0x000fe200078418ff */
[----:B------:R-:W-:Y:S01]  /*0580*/  IMAD.WIDE.U32 R22, R63, R22, RZ ;  /* 0x000000163f167225 */ /* 0x000fe200078e00ff */
[----:B------:R-:W-:-:S02]  /*0590*/  ISETP.LT.U32.AND.EX P1, PT, R2, RZ, PT, P1 ;  /* 0x000000ff0200720c */ /* 0x000fc40003f21110 */
[----:B------:R-:W-:Y:S01]  /*05a0*/  ISETP.NE.AND.EX P0, PT, RZ, UR9, PT, P0 ;  /* 0x00000009ff007c0c */ /* 0x000fe2000bf05300 */
[----:B------:R-:W-:Y:S01]  /*05b0*/  IMAD.SHL.U32 R2, R8, 0x4, RZ ;  /* 0x0000000408027824 */ /* 0x000fe200078e00ff */
[----:B------:R-:W-:Y:S01]  /*05c0*/  SEL R59, R59, 0x20, P1 ;  /* 0x000000203b3b7807 */ /* 0x000fe20000800000 */
[----:B------:R-:W-:Y:S01]  /*05d0*/  IMAD R15, R72, R53, R0 ;  /* 0x00000035480f7224 */ /* 0x000fe200078e0200 */
[----:B------:R-:W-:Y:S01]  /*05e0*/  LOP3.LUT R68, R3, 0x1f, RZ, 0xc0, !PT ;  /* 0x0000001f03447812 */ /* 0x000fe200078ec0ff */
[----:B------:R-:W-:Y:S01]  /*05f0*/  IMAD.IADD R64, R23, 0x1, R11 ;  /* 0x0000000117407824 */ /* 0x000fe200078e020b */
[----:B------:R-:W-:Y:S01]  /*0600*/  LOP3.LUT R2, R2, 0x1c, RZ, 0xe2, !PT ;  /* 0x0000001c02027812 */ /* 0x000fe200078ee2ff */
[----:B------:R-:W-:Y:S01]  /*0610*/  IMAD.IADD R0, R5, 0x1, R15 ;  /* 0x0000000105007824 */ /* 0x000fe200078e020f */
[----:B------:R-:W-:Y:S02]  /*0620*/  ULDC.64 UR8, c[0x0][0x210] ;  /* 0x0000840000087ab9 */ /* 0x000fe40000000a00 */
[----:B------:R-:W-:-:S02]  /*0630*/  ISETP.GE.U32.AND P1, PT, R2, R61, PT ;  /* 0x0000003d0200720c */ /* 0x000fc40003f26070 */
[----:B------:R-:W-:Y:S01]  /*0640*/  LEA.HI.X R0, R4, R9, R0, 0x3, P2 ;  /* 0x0000000904007211 */ /* 0x000fe200010f1c00 */
[----:B------:R-:W0:Y:S01]  /*0650*/  @P0 LDC.64 R6, c[0x0][0x230] ;  /* 0x00008c00ff060b82 */ /* 0x000e220000000a00 */
[C---:B------:R-:W-:Y:S02]  /*0660*/  ISETP.LT.U32.AND P1, PT, R68.reuse, R59, !P1 ;  /* 0x0000003b4400720c */ /* 0x040fe40004f21070 */
[----:B------:R-:W-:Y:S02]  /*0670*/  IADD3 R68, P3, R68, R22, RZ ;  /* 0x0000001644447210 */ /* 0x000fe40007f7e0ff */
[----:B------:R-:W-:-:S03]  /*0680*/  LEA R19, P2, R13, UR8, 0x7 ;  /* 0x000000080d137c11 */ /* 0x000fc6000f8438ff */
[----:B------:R-:W-:Y:S01]  /*0690*/  IMAD.X R69, RZ, RZ, R64, P3 ;  /* 0x000000ffff457224 */ /* 0x000fe200018e0640 */
[----:B------:R-:W-:Y:S01]  /*06a0*/  LEA.HI.X R18, R13, UR9, R0, 0x7, P2 ;  /* 0x000000090d127c11 */ /* 0x000fe200090f3c00 */
[----:B------:R-:W-:-:S04]  /*06b0*/  ULDC.64 UR8, c[0x0][0x208] ;  /* 0x0000820000087ab9 */ /* 0x000fc80000000a00 */
[----:B------:R-:W-:-:S04]  /*06c0*/  @P1 IADD3 R4, P3, R68, R63, RZ ;  /* 0x0000003f44041210 */ /* 0x000fc80007f7e0ff */
[----:B------:R-:W-:Y:S01]  /*06d0*/  @P1 LEA R14, P2, R4, R19, 0x3 ;  /* 0x00000013040e1211 */ /* 0x000fe200078418ff */
[----:B------:R-:W-:Y:S01]  /*06e0*/  @P1 IMAD.X R9, R69, 0x1, R58, P3 ;  /* 0x0000000145091824 */ /* 0x000fe200018e063a */
[----:B------:R-:W-:-:S04]  /*06f0*/  @P1 LEA R5, P3, R63, R68, 0x2 ;  /* 0x000000443f051211 */ /* 0x000fc800078610ff */
[-C--:B------:R-:W-:Y:S01]  /*0700*/  @P1 LEA.HI.X R15, R4, R18.reuse, R9, 0x3, P2 ;  /* 0x00000012040f1211 */ /* 0x080fe200010f1c09 */
[----:B0-----:R-:W2:Y:S01]  /*0710*/  @P0 LDG.E R17, desc[UR8][R6.64] ;  /* 0x0000000806110981 */ /* 0x001ea2000c1e1900 */
[C---:B------:R-:W-:Y:S02]  /*0720*/  @P1 LEA R10, P2, R68.reuse, R19, 0x3 ;  /* 0x00000013440a1211 */ /* 0x040fe400078418ff */
[----:B------:R-:W-:Y:S01]  /*0730*/  @P1 LEA.HI.X R9, R63, R69, R58, 0x2, P3 ;  /* 0x000000453f091211 */ /* 0x000fe200018f143a */
[----:B------:R-:W2:Y:S01]  /*0740*/  @P1 LDG.E.64 R56, desc[UR8][R14.64] ;  /* 0x000000080e381981 */ /* 0x000ea2000c1e1b00 */
[----:B------:R-:W-:Y:S02]  /*0750*/  @P1 LEA.HI.X R11, R68, R18, R69, 0x3, P2 ;  /* 0x00000012440b1211 */ /* 0x000fe400010f1c45 */
[----:B------:R-:W-:-:S03]  /*0760*/  @P1 LEA R4, P3, R5, R19, 0x3 ;  /* 0x0000001305041211 */ /* 0x000fc600078618ff */
[----:B------:R0:W3:Y:S01]  /*0770*/  @P1 LDG.E.64 R54, desc[UR8][R10.64] ;  /* 0x000000080a361981 */ /* 0x0000e2000c1e1b00 */
[----:B------:R-:W-:Y:S01]  /*0780*/  @P1 LEA.HI.X R5, R5, R18, R9, 0x3, P3 ;  /* 0x0000001205051211 */ /* 0x000fe200018f1c09 */
[--C-:B------:R-:W-:Y:S01]  /*0790*/  @P1 IMAD.MOV.U32 R24, RZ, RZ, R68.reuse ;  /* 0x000000ffff181224 */ /* 0x100fe200078e0044 */
[----:B------:R-:W-:Y:S01]  /*07a0*/  @P1 LOP3.LUT R9, R52, 0xfffffffe, RZ, 0xc0, !PT ;  /* 0xfffffffe34091812 */ /* 0x000fe200078ec0ff */
[--C-:B------:R-:W-:Y:S01]  /*07b0*/  @P1 IMAD.MOV.U32 R25, RZ, RZ, R69.reuse ;  /* 0x000000ffff191224 */ /* 0x100fe200078e0045 */
[----:B------:R-:W-:Y:S01]  /*07c0*/  @P1 LOP3.LUT R29, R53, 0x1fffffff, RZ, 0xc0, !PT ;  /* 0x1fffffff351d1812 */ /* 0x000fe200078ec0ff */
[C---:B------:R-:W-:Y:S01]  /*07d0*/  @P1 IMAD R27, R58.reuse, 0x3, RZ ;  /* 0x000000033a1b1824 */ /* 0x040fe200078e02ff */
[----:B------:R-:W-:Y:S01]  /*07e0*/  @P1 IADD3 R12, P0, R9, R68, RZ ;  /* 0x00000044090c1210 */ /* 0x000fe20007f1e0ff */
[----:B------:R-:W-:Y:S01]  /*07f0*/  @P1 IMAD.WIDE.U32 R20, R63, 0x3, R68 ;  /* 0x000000033f141825 */ /* 0x000fe200078e0044 */
[----:B------:R1:W4:Y:S03]  /*0800*/  @P1 LDG.E.64 R50, desc[UR8][R4.64] ;  /* 0x0000000804321981 */ /* 0x000326000c1e1b00 */
[----:B------:R-:W-:-:S02]  /*0810*/  @P1 IMAD R31, R58, 0x5, RZ ;  /* 0x000000053a1f1824 */ /* 0x000fc400078e02ff */
[----:B------:R-:W-:Y:S01]  /*0820*/  @P1 IMAD.WIDE.U32 R24, R63, 0x5, R24 ;  /* 0x000000053f181825 */ /* 0x000fe200078e0018 */
[----:B0-----:R-:W-:-:S03]  /*0830*/  @P1 LEA R10, P2, R20, R19, 0x3 ;  /* 0x00000013140a1211 */ /* 0x001fc600078418ff */
[----:B------:R-:W-:Y:S01]  /*0840*/  @P1 IMAD.IADD R9, R21, 0x1, R27 ;  /* 0x0000000115091824 */ /* 0x000fe200078e021b */
[-C--:B------:R-:W-:Y:S01]  /*0850*/  @P1 LEA R26, P3, R24, R19.reuse, 0x3 ;  /* 0x00000013181a1211 */ /* 0x080fe200078618ff */
[----:B------:R-:W-:Y:S02]  /*0860*/  @P1 IMAD.IADD R7, R25, 0x1, R31 ;  /* 0x0000000119071824 */ /* 0x000fe400078e021f */
[----:B------:R-:W-:Y:S01]  /*0870*/  @P1 IMAD.X R29, R29, 0x1, R69, P0 ;  /* 0x000000011d1d1824 */ /* 0x000fe200000e0645 */
[----:B------:R-:W-:Y:S02]  /*0880*/  @P1 LEA R6, P0, R12, R19, 0x3 ;  /* 0x000000130c061211 */ /* 0x000fe400078018ff */
[-C--:B------:R-:W-:Y:S02]  /*0890*/  @P1 LEA.HI.X R11, R20, R18.reuse, R9, 0x3, P2 ;  /* 0x00000012140b1211 */ /* 0x080fe400010f1c09 */
[----:B------:R-:W-:Y:S02]  /*08a0*/  CS2R R20, SRZ ;  /* 0x0000000000147805 */ /* 0x000fe4000001ff00 */
[----:B------:R-:W-:-:S02]  /*08b0*/  @P1 LEA.HI.X R27, R24, R18, R7, 0x3, P3 ;  /* 0x00000012181b1211 */ /* 0x000fc400018f1c07 */
[----:B------:R-:W-:Y:S01]  /*08c0*/  @P1 LEA.HI.X R7, R12, R18, R29, 0x3, P0 ;  /* 0x000000120c071211 */ /* 0x000fe200000f1c1d */
[----:B------:R-:W4:Y:S04]  /*08d0*/  @P1 LDG.E.64 R48, desc[UR8][R10.64] ;  /* 0x000000080a301981 */ /* 0x000f28000c1e1b00 */
[----:B------:R0:W4:Y:S04]  /*08e0*/  @P1 LDG.E.64 R20, desc[UR8][R6.64] ;  /* 0x0000000806141981 */ /* 0x000128000c1e1b00 */
[----:B------:R-:W4:Y:S01]  /*08f0*/  @P1 LDG.E.64 R46, desc[UR8][R26.64] ;  /* 0x000000081a2e1981 */ /* 0x000f22000c1e1b00 */
[----:B-1----:R-:W-:-:S02]  /*0900*/  @P1 IMAD.MOV.U32 R4, RZ, RZ, R68 ;  /* 0x000000ffff041224 */ /* 0x002fc400078e0044 */
[--C-:B------:R-:W-:Y:S02]  /*0910*/  @P1 IMAD.MOV.U32 R5, RZ, RZ, R69.reuse ;  /* 0x000000ffff051224 */ /* 0x100fe400078e0045 */
[----:B------:R-:W-:Y:S02]  /*0920*/  @P1 IMAD R9, R58, 0x6, RZ ;  /* 0x000000063a091824 */ /* 0x000fe400078e02ff */
[----:B------:R-:W-:Y:S02]  /*0930*/  @P1 IMAD.MOV.U32 R14, RZ, RZ, R68 ;  /* 0x000000ffff0e1224 */ /* 0x000fe400078e0044 */
[----:B------:R-:W-:Y:S02]  /*0940*/  @P1 IMAD.MOV.U32 R15, RZ, RZ, R69 ;  /* 0x000000ffff0f1224 */ /* 0x000fe400078e0045 */
[----:B------:R-:W-:-:S04]  /*0950*/  @P1 IMAD.WIDE.U32 R4, R63, 0x6, R4 ;  /* 0x000000063f041825 */ /* 0x000fc800078e0004 */
[----:B------:R-:W-:Y:S01]  /*0960*/  @P1 IMAD R25, R58, 0x7, RZ ;  /* 0x000000073a191824 */ /* 0x000fe200078e02ff */
[----:B0-----:R-:W-:Y:S01]  /*0970*/  @P1 LEA R6, P0, R4, R19, 0x3 ;  /* 0x0000001304061211 */ /* 0x001fe200078018ff */
[----:B------:R-:W-:-:S04]  /*0980*/  @P1 IMAD.WIDE.U32 R14, R63, 0x7, R14 ;  /* 0x000000073f0e1825 */ /* 0x000fc800078e000e */
[----:B------:R-:W-:Y:S02]  /*0990*/  @P1 IMAD.IADD R9, R5, 0x1, R9 ;  /* 0x0000000105091824 */ /* 0x000fe400078e0209 */
[----:B------:R-:W-:Y:S02]  /*09a0*/  VIADD R3, R3, 0xffffffff ;  /* 0xffffffff03037836 */ /* 0x000fe40000000000 */
[----:B------:R-:W-:Y:S01]  /*09b0*/  VIADD R12, R2, 0x1 ;  /* 0x00000001020c7836 */ /* 0x000fe20000000000 */
[----:B------:R-:W-:Y:S01]  /*09c0*/  @P1 LEA R10, P2, R14, R19, 0x3 ;  /* 0x000000130e0a1211 */ /* 0x000fe200078418ff */
[----:B------:R-:W-:Y:S01]  /*09d0*/  @P1 IMAD.IADD R5, R15, 0x1, R25 ;  /* 0x000000010f051824 */ /* 0x000fe200078e0219 */
[----:B------:R-:W-:Y:S02]  /*09e0*/  @P1 LEA.HI.X R7, R4, R18, R9, 0x3, P0 ;  /* 0x0000001204071211 */ /* 0x000fe400000f1c09 */
[----:B------:R-:W-:Y:S02]  /*09f0*/  LOP3.LUT R4, R3, 0x1f, RZ, 0xc0, !PT ;  /* 0x0000001f03047812 */ /* 0x000fe400078ec0ff */
[----:B------:R-:W-:Y:S01]  /*0a00*/  ISETP.GE.U32.AND P0, PT, R12, R61, PT ;  /* 0x0000003d0c00720c */ /* 0x000fe20003f06070 */
[----:B------:R0:W5:Y:S01]  /*0a10*/  @P1 LDG.E.64 R44, desc[UR8][R6.64] ;  /* 0x00000008062c1981 */ /* 0x000162000c1e1b00 */
[----:B------:R-:W-:-:S02]  /*0a20*/  LOP3.LUT R15, R16, 0x1c, RZ, 0xc0, !PT ;  /* 0x0000001c100f7812 */ /* 0x000fc400078ec0ff */
[----:B------:R-:W-:Y:S02]  /*0a30*/  @P1 LEA.HI.X R11, R14, R18, R5, 0x3, P2 ;  /* 0x000000120e0b1211 */ /* 0x000fe400010f1c05 */
[----:B------:R-:W-:Y:S01]  /*0a40*/  ISETP.LT.U32.AND P0, PT, R4, R59, !P0 ;  /* 0x0000003b0400720c */ /* 0x000fe20004701070 */
[----:B------:R-:W-:Y:S02]  /*0a50*/  IMAD.IADD R3, R62, 0x1, -R15 ;  /* 0x000000013e037824 */ /* 0x000fe400078e0a0f */
[----:B------:R1:W5:Y:S01]  /*0a60*/  @P1 LDG.E.64 R42, desc[UR8][R10.64] ;  /* 0x000000080a2a1981 */ /* 0x000362000c1e1b00 */
[----:B------:R-:W-:Y:S02]  /*0a70*/  ISETP.GE.U32.AND P1, PT, R2, R61, PT ;  /* 0x0000003d0200720c */ /* 0x000fe40003f26070 */
[----:B------:R-:W-:Y:S02]  /*0a80*/  LOP3.LUT R2, R3, 0x1f, RZ, 0xc0, !PT ;  /* 0x0000001f03027812 */ /* 0x000fe400078ec0ff */
[----:B------:R-:W-:-:S02]  /*0a90*/  IADD3 R30, P2, R4, R22, RZ ;  /* 0x00000016041e7210 */ /* 0x000fc40007f5e0ff */
[----:B------:R-:W-:-:S03]  /*0aa0*/  ISETP.GE.U32.OR P1, PT, R2, R59, P1 ;  /* 0x0000003b0200720c */ /* 0x000fc60000f26470 */
[----:B------:R-:W-:Y:S01]  /*0ab0*/  IMAD.X R31, RZ, RZ, R64, P2 ;  /* 0x000000ffff1f7224 */ /* 0x000fe200010e0640 */
[----:B------:R-:W-:Y:S02]  /*0ac0*/  @P0 LEA R2, P3, R63, R30, 0x3 ;  /* 0x0000001e3f020211 */ /* 0x000fe400078618ff */
[----:B------:R-:W-:Y:S02]  /*0ad0*/  LEA R14, P4, R13, UR10, 0x5 ;  /* 0x0000000a0d0e7c11 */ /* 0x000fe4000f8828ff */
[----:B------:R-:W-:Y:S02]  /*0ae0*/  @P0 LEA.HI.X R3, R63, R31, R58, 0x3, P3 ;  /* 0x0000001f3f030211 */ /* 0x000fe400018f1c3a */
[----:B------:R-:W-:Y:S01]  /*0af0*/  @P0 LEA R28, P3, R2, R19, 0x3 ;  /* 0x00000013021c0211 */ /* 0x000fe200078618ff */
[----:B0-----:R-:W-:Y:S02]  /*0b00*/  @P0 IMAD.MOV.U32 R6, RZ, RZ, R30 ;  /* 0x000000ffff060224 */ /* 0x001fe400078e001e */
[----:B------:R-:W-:Y:S01]  /*0b10*/  @P0 IMAD.MOV.U32 R7, RZ, RZ, R31 ;  /* 0x000000ffff070224 */ /* 0x000fe200078e001f */
[----:B------:R-:W-:Y:S01]  /*0b20*/  LEA.HI.X R13, R13, UR11, R0, 0x5, P4 ;  /* 0x0000000b0d0d7c11 */ /* 0x000fe2000a0f2c00 */
[----:B------:R-:W-:Y:S01]  /*0b30*/  @P0 IMAD R9, R58, 0x9, RZ ;  /* 0x000000093a090824 */ /* 0x000fe200078e02ff */
[----:B------:R-:W-:Y:S01]  /*0b40*/  @P0 LEA.HI.X R29, R2, R18, R3, 0x3, P3 ;  /* 0x00000012021d0211 */ /* 0x000fe200018f1c03 */
[----:B------:R-:W-:Y:S01]  /*0b50*/  @P0 IMAD.WIDE.U32 R2, R63, 0x9, R30 ;  /* 0x000000093f020825 */ /* 0x000fe200078e001e */
[----:B------:R-:W-:-:S03]  /*0b60*/  @!P1 IADD3 R0, P3, R68, R63, RZ ;  /* 0x0000003f44009210 */ /* 0x000fc60007f7e0ff */
[----:B------:R-:W-:Y:S02]  /*0b70*/  @P0 IMAD R25, R58, 0xb, RZ ;  /* 0x0000000b3a190824 */ /* 0x000fe400078e02ff */
[----:B------:R-:W-:Y:S01]  /*0b80*/  @P0 IMAD.WIDE.U32 R6, R63, 0xb, R6 ;  /* 0x0000000b3f060825 */ /* 0x000fe200078e0006 */
[----:B------:R-:W-:-:S03]  /*0b90*/  ISETP.GE.U32.AND P2, PT, R12, R61, PT ;  /* 0x0000003d0c00720c */ /* 0x000fc60003f46070 */
[----:B------:R-:W-:Y:S01]  /*0ba0*/  @P0 IMAD.IADD R9, R3, 0x1, R9 ;  /* 0x0000000103090824 */ /* 0x000fe200078e0209 */
[-C--:B------:R-:W-:Y:S01]  /*0bb0*/  @P0 LEA R70, P5, R6, R19.reuse, 0x3 ;  /* 0x0000001306460211 */ /* 0x080fe200078a18ff */
[----:B-1----:R-:W-:Y:S01]  /*0bc0*/  @!P1 IMAD.X R10, R69, 0x1, R58, P3 ;  /* 0x00000001450a9824 */ /* 0x002fe200018e063a */
[----:B------:R-:W-:Y:S01]  /*0bd0*/  @P0 LEA R66, P3, R2, R19, 0x3 ;  /* 0x0000001302420211 */ /* 0x000fe200078618ff */
[----:B------:R-:W-:Y:S01]  /*0be0*/  @P0 IMAD.IADD R3, R7, 0x1, R25 ;  /* 0x0000000107030824 */ /* 0x000fe200078e0219 */
[----:B------:R-:W-:Y:S01]  /*0bf0*/  ISETP.GE.U32.OR P2, PT, R4, R59, P2 ;  /* 0x0000003b0400720c */ /* 0x000fe20001746470 */
[--C-:B------:R-:W-:Y:S02]  /*0c00*/  @P0 IMAD.MOV.U32 R4, RZ, RZ, R30.reuse ;  /* 0x000000ffff040224 */ /* 0x100fe400078e001e */
[----:B------:R-:W-:Y:S01]  /*0c10*/  @P0 IMAD.MOV.U32 R5, RZ, RZ, R31 ;  /* 0x000000ffff050224 */ /* 0x000fe200078e001f */
[-C--:B------:R-:W-:Y:S01]  /*0c20*/  @P0 LEA.HI.X R67, R2, R18.reuse, R9, 0x3, P3 ;  /* 0x0000001202430211 */ /* 0x080fe200018f1c09 */
[----:B------:R-:W-:Y:S01]  /*0c30*/  @P0 IMAD.MOV.U32 R2, RZ, RZ, R30 ;  /* 0x000000ffff020224 */ /* 0x000fe200078e001e */
[----:B------:R-:W-:Y:S01]  /*0c40*/  @P0 LEA.HI.X R71, R6, R18, R3, 0x3, P5 ;  /* 0x0000001206470211 */ /* 0x000fe200028f1c03 */
[----:B------:R-:W-:-:S02]  /*0c50*/  @P0 IMAD.MOV.U32 R3, RZ, RZ, R31 ;  /* 0x000000ffff030224 */ /* 0x000fc400078e001f */
[----:B------:R-:W-:Y:S02]  /*0c60*/  @P0 IMAD R11, R58, 0xa, RZ ;  /* 0x0000000a3a0b0824 */ /* 0x000fe400078e02ff */
[----:B------:R-:W-:Y:S01]  /*0c70*/  @P0 IMAD.WIDE.U32 R4, R63, 0xa, R4 ;  /* 0x0000000a3f040825 */ /* 0x000fe200078e0004 */
[----:B------:R-:W-:-:S03]  /*0c80*/  @!P1 LEA R24, P6, R0, R14, 0x1 ;  /* 0x0000000e00189211 */ /* 0x000fc600078c08ff */
[----:B------:R-:W-:Y:S02]  /*0c90*/  @P0 IMAD R7, R58, 0xc, RZ ;  /* 0x0000000c3a070824 */ /* 0x000fe400078e02ff */
[----:B------:R-:W-:Y:S01]  /*0ca0*/  @P0 IMAD.WIDE.U32 R2, R63, 0xc, R2 ;  /* 0x0000000c3f020825 */ /* 0x000fe200078e0002 */
[----:B------:R-:W-:-:S03]  /*0cb0*/  @P0 LEA R26, P4, R4, R19, 0x3 ;  /* 0x00000013041a0211 */ /* 0x000fc600078818ff */
[----:B------:R-:W-:Y:S02]  /*0cc0*/  @P0 IMAD.IADD R5, R5, 0x1, R11 ;  /* 0x0000000105050824 */ /* 0x000fe400078e020b */
[----:B------:R-:W-:Y:S02]  /*0cd0*/  @P0 IMAD.MOV.U32 R32, RZ, RZ, R30 ;  /* 0x000000ffff200224 */ /* 0x000fe400078e001e */
[----:B------:R-:W-:Y:S01]  /*0ce0*/  @P0 IMAD.MOV.U32 R33, RZ, RZ, R31 ;  /* 0x000000ffff210224 */ /* 0x000fe200078e001f */
[----:B------:R-:W-:Y:S01]  /*0cf0*/  @!P1 LEA.HI.X R25, R0, R13, R10, 0x1, P6 ;  /* 0x0000000d00199211 */ /* 0x000fe200030f0c0a */
[----:B------:R-:W-:Y:S01]  /*0d00*/  @P0 IMAD.IADD R3, R3, 0x1, R7 ;  /* 0x0000000103030824 */ /* 0x000fe200078e0207 */
[----:B------:R-:W-:Y:S01]  /*0d10*/  @P0 LEA R10, P3, R2, R19, 0x3 ;  /* 0x00000013020a0211 */ /* 0x000fe200078618ff */
[----:B------:R-:W-:Y:S01]  /*0d20*/  @P0 IMAD R35, R58, 0xe, RZ ;  /* 0x0000000e3a230824 */ /* 0x000fe200078e02ff */
[-C--:B------:R-:W-:Y:S01]  /*0d30*/  @P0 LEA.HI.X R27, R4, R18.reuse, R5, 0x3, P4 ;  /* 0x00000012041b0211 */ /* 0x080fe200020f1c05 */
[----:B------:R-:W-:Y:S01]  /*0d40*/  @P0 IMAD.WIDE.U32 R32, R63, 0xe, R32 ;  /* 0x0000000e3f200825 */ /* 0x000fe200078e0020 */
[----:B------:R-:W-:-:S03]  /*0d50*/  @P0 LEA.HI.X R11, R2, R18, R3, 0x3, P3 ;  /* 0x00000012020b0211 */ /* 0x000fc600018f1c03 */
[----:B------:R-:W-:Y:S02]  /*0d60*/  @P0 IMAD.MOV.U32 R4, RZ, RZ, R30 ;  /* 0x000000ffff040224 */ /* 0x000fe400078e001e */
[----:B------:R-:W-:Y:S01]  /*0d70*/  @P0 IMAD.MOV.U32 R5, RZ, RZ, R31 ;  /* 0x000000ffff050224 */ /* 0x000fe200078e001f */
[----:B------:R-:W-:Y:S01]  /*0d80*/  @P0 LEA R2, P3, R32, R19, 0x3 ;  /* 0x0000001320020211 */ /* 0x000fe200078618ff */
[----:B------:R-:W-:Y:S02]  /*0d90*/  @P0 IMAD.IADD R3, R33, 0x1, R35 ;  /* 0x0000000121030824 */ /* 0x000fe400078e0223 */
[----:B------:R-:W-:Y:S02]  /*0da0*/  @P0 IMAD R9, R58, 0xd, RZ ;  /* 0x0000000d3a090824 */ /* 0x000fe400078e02ff */
[----:B------:R-:W-:Y:S01]  /*0db0*/  @P0 IMAD.WIDE.U32 R4, R63, 0xd, R4 ;  /* 0x0000000d3f040825 */ /* 0x000fe200078e0004 */
[----:B------:R-:W-:Y:S02]  /*0dc0*/  CS2R R40, SRZ ;  /* 0x0000000000287805 */ /* 0x000fe4000001ff00 */
[----:B------:R-:W-:-:S02]  /*0dd0*/  @P0 LEA.HI.X R3, R32, R18, R3, 0x3, P3 ;  /* 0x0000001220030211 */ /* 0x000fc400018f1c03 */
[----:B------:R-:W-:Y:S01]  /*0de0*/  CS2R R32, SRZ ;  /* 0x0000000000207805 */ /* 0x000fe2000001ff00 */
[----:B------:R-:W-:Y:S01]  /*0df0*/  @P0 IMAD.IADD R5, R5, 0x1, R9 ;  /* 0x0000000105050824 */ /* 0x000fe200078e0209 */
[-C--:B------:R-:W-:Y:S01]  /*0e00*/  @P0 LEA R6, P4, R4, R19.reuse, 0x3 ;  /* 0x0000001304060211 */ /* 0x080fe200078818ff */
[----:B------:R-:W-:Y:S01]  /*0e10*/  @!P2 IMAD R37, R58, 0xf, RZ ;  /* 0x0000000f3a25a824 */ /* 0x000fe200078e02ff */
[----:B------:R-:W-:Y:S01]  /*0e20*/  CS2R R38, SRZ ;  /* 0x0000000000267805 */ /* 0x000fe2000001ff00 */
[----:B------:R-:W-:Y:S01]  /*0e30*/  @!P2 IMAD.WIDE.U32 R30, R63, 0xf, R30 ;  /* 0x0000000f3f1ea825 */ /* 0x000fe200078e001e */
[----:B------:R-:W-:Y:S01]  /*0e40*/  @P0 LEA.HI.X R7, R4, R18, R5, 0x3, P4 ;  /* 0x0000001204070211 */ /* 0x000fe200020f1c05 */
[----:B------:R0:W5:Y:S02]  /*0e50*/  @P0 LDG.E.64 R40, desc[UR8][R28.64] ;  /* 0x000000081c280981 */ /* 0x000164000c1e1b00 */
[----:B------:R-:W-:Y:S01]  /*0e60*/  @!P2 IMAD.IADD R5, R31, 0x1, R37 ;  /* 0x000000011f05a824 */ /* 0x000fe200078e0225 */
[----:B------:R-:W-:Y:S01]  /*0e70*/  CS2R R36, SRZ ;  /* 0x0000000000247805 */ /* 0x000fe2000001ff00 */
[----:B------:R-:W5:Y:S01]  /*0e80*/  @P0 LDG.E.64 R32, desc[UR8][R10.64] ;  /* 0x000000080a200981 */ /* 0x000f62000c1e1b00 */
[----:B------:R-:W-:-:S02]  /*0e90*/  @!P2 LEA R4, P4, R30, R19, 0x3 ;  /* 0x000000131e04a211 */ /* 0x000fc400078818ff */
[----:B------:R-:W-:Y:S01]  /*0ea0*/  CS2R R34, SRZ ;  /* 0x0000000000227805 */ /* 0x000fe2000001ff00 */
[----:B------:R1:W5:Y:S01]  /*0eb0*/  @P0 LDG.E.64 R38, desc[UR8][R66.64] ;  /* 0x0000000842260981 */ /* 0x000362000c1e1b00 */
[----:B0-----:R-:W-:Y:S02]  /*0ec0*/  CS2R R28, SRZ ;  /* 0x00000000001c7805 */ /* 0x001fe4000001ff00 */
[----:B------:R-:W-:Y:S01]  /*0ed0*/  @!P2 LEA.HI.X R5, R30, R18, R5, 0x3, P4 ;  /* 0x000000121e05a211 */ /* 0x000fe200020f1c05 */
[----:B------:R0:W5:Y:S01]  /*0ee0*/  @P0 LDG.E.64 R36, desc[UR8][R26.64] ;  /* 0x000000081a240981 */ /* 0x000162000c1e1b00 */
[----:B------:R-:W-:-:S03]  /*0ef0*/  CS2R R30, SRZ ;  /* 0x00000000001e7805 */ /* 0x000fc6000001ff00 */
[----:B------:R3:W5:Y:S01]  /*0f00*/  @P0 LDG.E.64 R28, desc[UR8][R2.64] ;  /* 0x00000008021c0981 */ /* 0x000762000c1e1b00 */
[----:B-1----:R-:W-:-:S03]  /*0f10*/  @!P1 LEA R66, P3, R68, R14, 0x1 ;  /* 0x0000000e44429211 */ /* 0x002fc600078608ff */
[----:B------:R1:W5:Y:S01]  /*0f20*/  @P0 LDG.E.64 R34, desc[UR8][R70.64] ;  /* 0x0000000846220981 */ /* 0x000362000c1e1b00 */
[----:B0-----:R-:W-:Y:S02]  /*0f30*/  CS2R R26, SRZ ;  /* 0x00000000001a7805 */ /* 0x001fe4000001ff00 */
[----:B------:R-:W-:Y:S01]  /*0f40*/  @!P1 LEA.HI.X R67, R68, R13, R69, 0x1, P3 ;  /* 0x0000000d44439211 */ /* 0x000fe200018f0c45 */
[----:B------:R4:W5:Y:S04]  /*0f50*/  @P0 LDG.E.64 R30, desc[UR8][R6.64] ;  /* 0x00000008061e0981 */ /* 0x000968000c1e1b00 */
[----:B------:R0:W5:Y:S01]  /*0f60*/  @!P2 LDG.E.64 R26, desc[UR8][R4.64] ;  /* 0x00000008041aa981 */ /* 0x000162000c1e1b00 */
[----:B------:R-:W-:Y:S01]  /*0f70*/  BSSY B0, `(.L_x_34178) ;  /* 0x0000025000007945 */ /* 0x000fe20003800000 */
[-C--:B--2---:R-:W-:Y:S01]  /*0f80*/  FMUL R11, R56, R17.reuse ;  /* 0x00000011380b7220 */ /* 0x084fe20000400000 */
[-C--:B------:R-:W-:Y:S01]  /*0f90*/  FMUL R10, R57, R17.reuse ;  /* 0x00000011390a7220 */ /* 0x080fe20000400000 */
[-C--:B---3--:R-:W-:Y:S01]  /*0fa0*/  FMUL R9, R54, R17.reuse ;  /* 0x0000001136097220 */ /* 0x088fe20000400000 */
[----:B------:R-:W-:-:S02]  /*0fb0*/  FMUL R0, R55, R17 ;  /* 0x0000001137007220 */ /* 0x000fc40000400000 */
[----:B------:R-:W-:Y:S02]  /*0fc0*/  F2FP.SATFINITE.E4M3.F32.PACK_AB_MERGE_C R11, RZ, R11, RZ ;  /* 0x0000000bff0b723e */ /* 0x000fe400048070ff */
[----:B------:R-:W-:Y:S02]  /*0fd0*/  F2FP.SATFINITE.E4M3.F32.PACK_AB_MERGE_C R2, RZ, R10, RZ ;  /* 0x0000000aff02723e */ /* 0x000fe400048070ff */
[----:B------:R-:W-:Y:S02]  /*0fe0*/  F2FP.SATFINITE.E4M3.F32.PACK_AB_MERGE_C R9, RZ, R9, RZ ;  /* 0x00000009ff09723e */ /* 0x000fe400048070ff */
[----:B------:R-:W-:Y:S02]  /*0ff0*/  F2FP.SATFINITE.E4M3.F32.PACK_AB_MERGE_C R0, RZ, R0, RZ ;  /* 0x00000000ff00723e */ /* 0x000fe400048070ff */
[----:B------:R-:W-:Y:S02]  /*1000*/  @!P1 PRMT R75, R2, 0x7604, R11 ;  /* 0x00007604024b9816 */ /* 0x000fe4000000000b */
[----:B-1----:R-:W-:-:S05]  /*1010*/  @!P1 PRMT R71, R0, 0x7604, R9 ;  /* 0x0000760400479816 */ /* 0x002fca0000000009 */
[----:B------:R1:W-:Y:S04]  /*1020*/  @!P1 STG.E.U16 desc[UR8][R66.64], R71 ;  /* 0x0000004742009986 */ /* 0x0003e8000c101508 */
[----:B------:R1:W-:Y:S01]  /*1030*/  @!P1 STG.E.U16 desc[UR8][R24.64], R75 ;  /* 0x0000004b18009986 */ /* 0x0003e2000c101508 */
[-C--:B----4-:R-:W-:Y:S01]  /*1040*/  FMUL R7, R50, R17.reuse ;  /* 0x0000001132077220 */ /* 0x090fe20000400000 */
[----:B------:R-:W-:-:S04]  /*1050*/  FMUL R10, R51, R17 ;  /* 0x00000011330a7220 */ /* 0x000fc80000400000 */
[----:B------:R-:W-:Y:S01]  /*1060*/  F2FP.SATFINITE.E4M3.F32.PACK_AB_MERGE_C R7, RZ, R7, RZ ;  /* 0x00000007ff07723e */ /* 0x000fe200048070ff */
[-C--:B0-----:R-:W-:Y:S01]  /*1070*/  FMUL R4, R48, R17.reuse ;  /* 0x0000001130047220 */ /* 0x081fe20000400000 */
[-C--:B------:R-:W-:Y:S01]  /*1080*/  FMUL R5, R49, R17.reuse ;  /* 0x0000001131057220 */ /* 0x080fe20000400000 */
[-C--:B------:R-:W-:Y:S01]  /*1090*/  FMUL R3, R20, R17.reuse ;  /* 0x0000001114037220 */ /* 0x080fe20000400000 */
[-C--:B------:R-:W-:Y:S01]  /*10a0*/  FMUL R6, R21, R17.reuse ;  /* 0x0000001115067220 */ /* 0x080fe20000400000 */
[----:B------:R-:W-:Y:S01]  /*10b0*/  FMUL R12, R46, R17 ;  /* 0x000000112e0c7220 */ /* 0x000fe20000400000 */
[----:B------:R-:W-:Y:S02]  /*10c0*/  F2FP.SATFINITE.E4M3.F32.PACK_AB_MERGE_C R10, RZ, R10, RZ ;  /* 0x0000000aff0a723e */ /* 0x000fe400048070ff */
[----:B------:R-:W-:Y:S02]  /*10d0*/  F2FP.SATFINITE.E4M3.F32.PACK_AB_MERGE_C R3, RZ, R3, RZ ;  /* 0x00000003ff03723e */ /* 0x000fe400048070ff */
[----:B------:R-:W-:-:S02]  /*10e0*/  F2FP.SATFINITE.E4M3.F32.PACK_AB_MERGE_C R4, RZ, R4, RZ ;  /* 0x00000004ff04723e */ /* 0x000fc400048070ff */
[----:B------:R-:W-:Y:S02]  /*10f0*/  F2FP.SATFINITE.E4M3.F32.PACK_AB_MERGE_C R5, RZ, R5, RZ ;  /* 0x00000005ff05723e */ /* 0x000fe400048070ff */
[----:B------:R-:W-:Y:S02]  /*1100*/  F2FP.SATFINITE.E4M3.F32.PACK_AB_MERGE_C R12, RZ, R12, RZ ;  /* 0x0000000cff0c723e */ /* 0x000fe400048070ff */
[----:B------:R-:W-:Y:S02]  /*1110*/  LOP3.LUT R70, R7, 0xffff, RZ, 0xc0, !PT ;  /* 0x0000ffff07467812 */ /* 0x000fe400078ec0ff */
[----:B------:R-:W-:Y:S01]  /*1120*/  F2FP.SATFINITE.E4M3.F32.PACK_AB_MERGE_C R6, RZ, R6, RZ ;  /* 0x00000006ff06723e */ /* 0x000fe200048070ff */
[----:B-1----:R-:W-:Y:S06]  /*1130*/  @P1 BRA `(.L_x_34179) ;  /* 0x0000000000201947 */ /* 0x002fec0003800000 */
        /* <DEDUP_REMOVED lines=8> */
.L_x_34179:
[----:B------:R-:W-:Y:S05]  /*11c0*/  BSYNC B0 ;  /* 0x0000000000007941 */ /* 0x000fea0003800000 */
.L_x_34178:
        /* <DEDUP_REMOVED lines=11> */
.L_x_34181:
[----:B------:R-:W-:Y:S05]  /*1280*/  BSYNC B0 ;  /* 0x0000000000007941 */ /* 0x000fea0003800000 */
.L_x_34180:
[----:B------:R-:W-:Y:S04]  /*1290*/  BSSY B0, `(.L_x_34182) ;  /* 0x000000d000007945 */ /* 0x000fe80003800000 */
[----:B------:R-:W-:Y:S05]  /*12a0*/  @P1 BRA `(.L_x_34183) ;  /* 0x00000000002c1947 */ /* 0x000fea0003800000 */
[----:B01----:R-:W-:Y:S01]  /*12b0*/  IMAD.SHL.U32 R67, R53, 0x2, RZ ;  /* 0x0000000235437824 */ /* 0x003fe200078e00ff */
[----:B------:R-:W-:Y:S01]  /*12c0*/  PRMT R7, R10, 0x7604, R7 ;  /* 0x000076040a077816 */ /* 0x000fe20000000007 */
[----:B------:R-:W-:-:S04]  /*12d0*/  IMAD.WIDE.U32 R24, R52, 0x2, RZ ;  /* 0x0000000234187825 */ /* 0x000fc800078e00ff */
[----:B------:R-:W-:Y:S01]  /*12e0*/  IMAD.IADD R67, R25, 0x1, R67 ;  /* 0x0000000119437824 */ /* 0x000fe200078e0243 */
[----:B------:R-:W-:-:S04]  /*12f0*/  LOP3.LUT R25, R24, 0xfffffffc, RZ, 0xc0, !PT ;  /* 0xfffffffc18197812 */ /* 0x000fc800078ec0ff */
[----:B------:R-:W-:Y:S02]  /*1300*/  LOP3.LUT R67, R67, 0x7fffffff, RZ, 0xc0, !PT ;  /* 0x7fffffff43437812 */ /* 0x000fe400078ec0ff */
[----:B------:R-:W-:-:S05]  /*1310*/  IADD3 R25, P0, R25, R68, RZ ;  /* 0x0000004419197210 */ /* 0x000fca0007f1e0ff */
[----:B------:R-:W-:Y:S01]  /*1320*/  IMAD.X R66, R67, 0x1, R69, P0 ;  /* 0x0000000143427824 */ /* 0x000fe200000e0645 */
[----:B------:R-:W-:-:S04]  /*1330*/  LEA R24, P0, R25, R14, 0x1 ;  /* 0x0000000e19187211 */ /* 0x000fc800078008ff */
[----:B------:R-:W-:-:S05]  /*1340*/  LEA.HI.X R25, R25, R13, R66, 0x1, P0 ;  /* 0x0000000d19197211 */ /* 0x000fca00000f0c42 */
[----:B------:R2:W-:Y:S04]  /*1350*/  STG.E.U16 desc[UR8][R24.64], R7 ;  /* 0x0000000718007986 */ /* 0x0005e8000c101508 */
.L_x_34183:
[----:B------:R-:W-:Y:S05]  /*1360*/  BSYNC B0 ;  /* 0x0000000000007941 */ /* 0x000fea0003800000 */
.L_x_34182:
[----:B--2---:R-:W-:Y:S01]  /*1370*/  FMUL R7, R47, R17 ;  /* 0x000000112f077220 */ /* 0x004fe20000400000 */
[----:B01----:R-:W-:Y:S01]  /*1380*/  LOP3.LUT R25, R70, 0xff, RZ, 0xc0, !PT ;  /* 0x000000ff46197812 */ /* 0x003fe200078ec0ff */
[----:B------:R-:W-:Y:S01]  /*1390*/  BSSY B0, `(.L_x_34184) ;  /* 0x000000e000007945 */ /* 0x000fe20003800000 */
[----:B------:R-:W-:Y:S02]  /*13a0*/  PRMT R70, R12, 0x7104, RZ ;  /* 0x000071040c467816 */ /* 0x000fe400000000ff */
[----:B------:R-:W-:Y:S02]  /*13b0*/  F2FP.SATFINITE.E4M3.F32.PACK_AB_MERGE_C R7, RZ, R7, RZ ;  /* 0x00000007ff07723e */ /* 0x000fe400048070ff */
[----:B------:R-:W-:Y:S01]  /*13c0*/  LOP3.LUT R70, R25, 0xff00, R70, 0xf8, !PT ;  /* 0x0000ff0019467812 */ /* 0x000fe200078ef846 */
[----:B------:R-:W-:Y:S06]  /*13d0*/  @P1 BRA `(.L_x_34185) ;  /* 0x0000000000241947 */ /* 0x000fec0003800000 */
[----:B------:R-:W-:Y:S02]  /*13e0*/  IMAD.MOV.U32 R24, RZ, RZ, R68 ;  /* 0x000000ffff187224 */ /* 0x000fe400078e0044 */
        /* <DEDUP_REMOVED lines=8> */
.L_x_34185:
[----:B------:R-:W-:Y:S05]  /*1470*/  BSYNC B0 ;  /* 0x0000000000007941 */ /* 0x000fea0003800000 */
.L_x_34184:
[-C--:B-----5:R-:W-:Y:S01]  /*1480*/  FMUL R75, R44, R17.reuse ;  /* 0x000000112c4b7220 */ /* 0x0a0fe20000400000 */
[-C--:B------:R-:W-:Y:S01]  /*1490*/  FMUL R12, R42, R17.reuse ;  /* 0x000000112a0c7220 */ /* 0x080fe20000400000 */
[----:B------:R-:W-:Y:S01]  /*14a0*/  FMUL R74, R45, R17 ;  /* 0x000000112d4a7220 */ /* 0x000fe20000400000 */
[----:B------:R-:W-:Y:S02]  /*14b0*/  BSSY B0, `(.L_x_34186) ;  /* 0x0000013000007945 */ /* 0x000fe40003800000 */
[----:B------:R-:W-:Y:S02]  /*14c0*/  F2FP.SATFINITE.E4M3.F32.PACK_AB_MERGE_C R75, RZ, R75, RZ ;  /* 0x0000004bff4b723e */ /* 0x000fe400048070ff */
[----:B------:R-:W-:Y:S02]  /*14d0*/  F2FP.SATFINITE.E4M3.F32.PACK_AB_MERGE_C R12, RZ, R12, RZ ;  /* 0x0000000cff0c723e */ /* 0x000fe400048070ff */
[----:B------:R-:W-:Y:S01]  /*14e0*/  F2FP.SATFINITE.E4M3.F32.PACK_AB_MERGE_C R74, RZ, R74, RZ ;  /* 0x0000004aff4a723e */ /* 0x000fe200048070ff */
[----:B------:R-:W-:Y:S01]  /*14f0*/  IMAD.U32 R24, R75, 0x10000, RZ ;  /* 0x000100004b187824 */ /* 0x000fe200078e00ff */
[----:B0-----:R-:W-:-:S04]  /*1500*/  LOP3.LUT R25, R12, 0xffff, RZ, 0xc0, !PT ;  /* 0x0000ffff0c197812 */ /* 0x001fc800078ec0ff */
[----:B------:R-:W-:Y:S01]  /*1510*/  LOP3.LUT R24, R24, 0xff0000, RZ, 0xc0, !PT ;  /* 0x00ff000018187812 */ /* 0x000fe200078ec0ff */
[----:B------:R-:W-:-:S05]  /*1520*/  IMAD.SHL.U32 R25, R25, 0x1000000, RZ ;  /* 0x0100000019197824 */ /* 0x000fca00078e00ff */
[----:B------:R-:W-:Y:S01]  /*1530*/  LOP3.LUT R71, R25, R70, R24, 0xfe, !PT ;  /* 0x0000004619477212 */ /* 0x000fe200078efe18 */
[----:B------:R-:W-:Y:S06]  /*1540*/  @P1 BRA `(.L_x_34187) ;  /* 0x0000000000241947 */ /* 0x000fec0003800000 */
[----:B------:R-:W-:Y:S01]  /*1550*/  IMAD.MOV.U32 R24, RZ, RZ, R68 ;  /* 0x000000ffff187224 */ /* 0x000fe200078e0044 */
[----:B------:R-:W-:Y:S01]  /*1560*/  PRMT R75, R74, 0x7604, R75 ;  /* 0x000076044a4b7816 */ /* 0x000fe2000000004b */
[----:B------:R-:W-:Y:S02]  /*1570*/  IMAD.MOV.U32 R25, RZ, RZ, R69 ;  /* 0x000000ffff197224 */ /* 0x000fe400078e0045 */
[----:B------:R-:W-:Y:S02]  /*1580*/  IMAD R67, R58, 0x6, RZ ;  /* 0x000000063a437824 */ /* 0x000fe400078e02ff */
[----:B------:R-:W-:-:S04]  /*1590*/  IMAD.WIDE.U32 R24, R63, 0x6, R24 ;  /* 0x000000063f187825 */ /* 0x000fc800078e0018 */
[----:B------:R-:W-:Y:S01]  /*15a0*/  IMAD.IADD R67, R25, 0x1, R67 ;  /* 0x0000000119437824 */ /* 0x000fe200078e0243 */
[----:B------:R-:W-:-:S04]  /*15b0*/  LEA R66, P0, R24, R14, 0x1 ;  /* 0x0000000e18427211 */ /* 0x000fc800078008ff */
[----:B------:R-:W-:-:S05]  /*15c0*/  LEA.HI.X R67, R24, R13, R67, 0x1, P0 ;  /* 0x0000000d18437211 */ /* 0x000fca00000f0c43 */
[----:B------:R0:W-:Y:S04]  /*15d0*/  STG.E.U16 desc[UR8][R66.64], R75 ;  /* 0x0000004b42007986 */ /* 0x0001e8000c101508 */
.L_x_34187:
[----:B------:R-:W-:Y:S05]  /*15e0*/  BSYNC B0 ;  /* 0x0000000000007941 */ /* 0x000fea0003800000 */
.L_x_34186:
[----:B0-----:R-:W-:Y:S01]  /*15f0*/  FMUL R75, R43, R17 ;  /* 0x000000112b4b7220 */ /* 0x001fe20000400000 */
[----:B------:R-:W-:Y:S04]  /*1600*/  BSSY B0, `(.L_x_34188) ;  /* 0x000000c000007945 */ /* 0x000fe80003800000 */
[----:B------:R-:W-:Y:S01]  /*1610*/  F2FP.SATFINITE.E4M3.F32.PACK_AB_MERGE_C R75, RZ, R75, RZ ;  /* 0x0000004bff4b723e */ /* 0x000fe200048070ff */
        /* <DEDUP_REMOVED lines=10> */
.L_x_34189:
[----:B------:R-:W-:Y:S05]  /*16c0*/  BSYNC B0 ;  /* 0x0000000000007941 */ /* 0x000fea0003800000 */
.L_x_34188:
[----:B------:R-:W-:Y:S01]  /*16d0*/  IADD3 R23, R62, 0x1e, -R15 ;  /* 0x0000001e3e177810 */ /* 0x000fe20007ffe80f */
[----:B------:R-:W-:Y:S01]  /*16e0*/  IMAD.U32 R74, R74, 0x10000, RZ ;  /* 0x000100004a4a7824 */ /* 0x000fe200078e00ff */
[----:B------:R-:W-:Y:S02]  /*16f0*/  LOP3.LUT R12, R15, 0x2, RZ, 0xfc, !PT ;  /* 0x000000020f0c7812 */ /* 0x000fe400078efcff */
[----:B------:R-:W-:Y:S02]  /*1700*/  LOP3.LUT R24, R10, 0xffff, RZ, 0xc0, !PT ;  /* 0x0000ffff0a187812 */ /* 0x000fe400078ec0ff */
[----:B------:R-:W-:Y:S01]  /*1710*/  LOP3.LUT R10, R23, 0x1f, RZ, 0xc0, !PT ;  /* 0x0000001f170a7812 */ /* 0x000fe200078ec0ff */
[----:B------:R-:W-:Y:S01]  /*1720*/  IMAD.SHL.U32 R23, R63, 0x8, RZ ;  /* 0x000000083f177824 */ /* 0x000fe200078e00ff */
[----:B------:R-:W-:Y:S02]  /*1730*/  ISETP.GE.U32.AND P0, PT, R12, R61, PT ;  /* 0x0000003d0c00720c */ /* 0x000fe40003f06070 */
[----:B------:R-:W-:-:S02]  /*1740*/  LOP3.LUT R75, R75, 0xffff, RZ, 0xc0, !PT ;  /* 0x0000ffff4b4b7812 */ /* 0x000fc400078ec0ff */
[----:B------:R-:W-:Y:S02]  /*1750*/  LOP3.LUT R24, R24, 0xff, RZ, 0xc0, !PT ;  /* 0x000000ff18187812 */ /* 0x000fe400078ec0ff */
[----:B------:R-:W-:Y:S01]  /*1760*/  PRMT R7, R7, 0x7104, RZ ;  /* 0x0000710407077816 */ /* 0x000fe200000000ff */
[----:B------:R-:W-:Y:S01]  /*1770*/  IMAD.SHL.U32 R75, R75, 0x1000000, RZ ;  /* 0x010000004b4b7824 */ /* 0x000fe200078e00ff */
[----:B------:R-:W-:Y:S02]  /*1780*/  ISETP.LT.U32.AND P0, PT, R10, R59, !P0 ;  /* 0x0000003b0a00720c */ /* 0x000fe40004701070 */
[----:B------:R-:W-:Y:S02]  /*1790*/  LOP3.LUT R24, R24, 0xff00, R7, 0xf8, !PT ;  /* 0x0000ff0018187812 */ /* 0x000fe400078ef807 */
[----:B------:R-:W-:Y:S02]  /*17a0*/  LOP3.LUT R74, R74, 0xff0000, RZ, 0xc0, !PT ;  /* 0x00ff00004a4a7812 */ /* 0x000fe400078ec0ff */
[----:B------:R-:W-:-:S02]  /*17b0*/  IADD3 R7, P1, R23, R22, RZ ;  /* 0x0000001617077210 */ /* 0x000fc40007f3e0ff */
[----:B0-----:R-:W-:Y:S02]  /*17c0*/  SHF.L.U64.HI R25, R63, 0x3, R58 ;  /* 0x000000033f197819 */ /* 0x001fe4000001023a */
[----:B------:R-:W-:Y:S02]  /*17d0*/  LOP3.LUT R69, R75, R24, R74, 0xfe, !PT ;  /* 0x000000184b457212 */ /* 0x000fe400078efe4a */
[----:B------:R-:W-:Y:S01]  /*17e0*/  IADD3 R74, P2, R10, R7, RZ ;  /* 0x000000070a4a7210 */ /* 0x000fe20007f5e0ff */
[----:B------:R-:W-:-:S03]  /*17f0*/  IMAD.X R67, R25, 0x1, R64, P1 ;  /* 0x0000000119437824 */ /* 0x000fc600008e0640 */
[----:B------:R-:W-:Y:S01]  /*1800*/  @P0 IADD3 R23, P1, R74, R23, RZ ;  /* 0x000000174a170210 */ /* 0x000fe20007f3e0ff */
[----:B------:R-:W-:-:S04]  /*1810*/  IMAD.X R75, RZ, RZ, R67, P2 ;  /* 0x000000ffff4b7224 */ /* 0x000fc800010e0643 */
[----:B------:R-:W-:Y:S01]  /*1820*/  @P0 IMAD.X R22, R75, 0x1, R25, P1 ;  /* 0x000000014b160824 */ /* 0x000fe200008e0619 */
[C---:B------:R-:W-:Y:S01]  /*1830*/  @P0 LEA R80, P1, R23.reuse, R19, 0x3 ;  /* 0x0000001317500211 */ /* 0x040fe200078218ff */
[----:B------:R-:W-:Y:S01]  /*1840*/  FADD R79, RZ, R54 ;  /* 0x00000036ff4f7221 */ /* 0x000fe20000000000 */
[----:B------:R-:W-:Y:S02]  /*1850*/  @P0 IMAD R77, R58, 0x9, RZ ;  /* 0x000000093a4d0824 */ /* 0x000fe400078e02ff */
[----:B------:R-:W-:Y:S01]  /*1860*/  FADD R64, RZ, R55 ;  /* 0x00000037ff407221 */ /* 0x000fe20000000000 */
[----:B------:R-:W-:Y:S02]  /*1870*/  @P0 LEA.HI.X R81, R23, R18, R22, 0x3, P1 ;  /* 0x0000001217510211 */ /* 0x000fe400008f1c16 */
[----:B------:R-:W-:Y:S02]  /*1880*/  CS2R R24, SRZ ;  /* 0x0000000000187805 */ /* 0x000fe4000001ff00 */
[----:B------:R-:W-:Y:S01]  /*1890*/  FMNMX R22, RZ, |R54|, !PT ;  /* 0x40000036ff167209 */ /* 0x000fe20007800000 */
[----:B------:R-:W-:-:S03]  /*18a0*/  FADD R79, R79, R56 ;  /* 0x000000384f4f7221 */ /* 0x000fc60000000000 */
[----:B------:R-:W-:Y:S01]  /*18b0*/  FMNMX R23, R22, |R55|, !PT ;  /* 0x4000003716177209 */ /* 0x000fe20007800000 */
[----:B------:R-:W-:Y:S01]  /*18c0*/  FADD R64, R64, R57 ;  /* 0x0000003940407221 */ /* 0x000fe20000000000 */
[----:B------:R0:W5:Y:S02]  /*18d0*/  @P0 LDG.E.64 R24, desc[UR8][R80.64] ;  /* 0x0000000850180981 */ /* 0x000164000c1e1b00 */
[----:B------:R-:W-:Y:S01]  /*18e0*/  FMNMX R56, R23, |R56|, !PT ;  /* 0x4000003817387209 */ /* 0x000fe20007800000 */
[----:B------:R-:W-:-:S03]  /*18f0*/  @P0 IMAD.WIDE.U32 R22, R63, 0x9, R74 ;  /* 0x000000093f160825 */ /* 0x000fc600078e004a */
[----:B------:R-:W-:Y:S01]  /*1900*/  FMNMX R55, R56, |R57|, !PT ;  /* 0x4000003938377209 */ /* 0x000fe20007800000 */
[----:B------:R-:W-:Y:S01]  /*1910*/  @P0 IMAD.IADD R23, R77, 0x1, R23 ;  /* 0x000000014d170824 */ /* 0x000fe200078e0217 */
[C---:B------:R-:W-:Y:S01]  /*1920*/  @P0 LEA R76, P1, R22.reuse, R19, 0x3 ;  /* 0x00000013164c0211 */ /* 0x040fe200078218ff */
[----:B------:R-:W-:Y:S01]  /*1930*/  FADD R57, R79, R20 ;  /* 0x000000144f397221 */ /* 0x000fe20000000000 */
[----:B------:R-:W-:Y:S01]  /*1940*/  FMNMX R20, R55, |R20|, !PT ;  /* 0x4000001437147209 */ /* 0x000fe20007800000 */
[----:B------:R-:W-:Y:S01]  /*1950*/  @P0 IMAD.MOV.U32 R54, RZ, RZ, R74 ;  /* 0x000000ffff360224 */ /* 0x000fe200078e004a */
[----:B------:R-:W-:Y:S01]  /*1960*/  @P0 LEA.HI.X R77, R22, R18, R23, 0x3, P1 ;  /* 0x00000012164d0211 */ /* 0x000fe200008f1c17 */
[----:B------:R-:W-:Y:S01]  /*1970*/  @P0 IMAD.MOV.U32 R55, RZ, RZ, R75 ;  /* 0x000000ffff370224 */ /* 0x000fe200078e004b */
[----:B------:R-:W-:Y:S01]  /*1980*/  CS2R R22, SRZ ;  /* 0x0000000000167805 */ /* 0x000fe2000001ff00 */
[----:B------:R-:W-:Y:S01]  /*1990*/  @P0 IMAD R79, R58, 0xa, RZ ;  /* 0x0000000a3a4f0824 */ /* 0x000fe200078e02ff */
[----:B0-----:R-:W-:Y:S01]  /*19a0*/  FMNMX R81, R20, |R21|, !PT ;  /* 0x4000001514517209 */ /* 0x001fe20007800000 */
[----:B------:R-:W-:-:S04]  /*19b0*/  @P0 IMAD.WIDE.U32 R54, R63, 0xa, R54 ;  /* 0x0000000a3f360825 */ /* 0x000fc800078e0036 */
[----:B------:R-:W-:Y:S01]  /*19c0*/  FADD R64, R64, R21 ;  /* 0x0000001540407221 */ /* 0x000fe20000000000 */
[----:B------:R0:W5:Y:S01]  /*19d0*/  @P0 LDG.E.64 R22, desc[UR8][R76.64] ;  /* 0x000000084c160981 */ /* 0x000162000c1e1b00 */
[----:B------:R-:W-:Y:S01]  /*19e0*/  @P0 IMAD.MOV.U32 R20, RZ, RZ, R74 ;  /* 0x000000ffff140224 */ /* 0x000fe200078e004a */
[----:B------:R-:W-:Y:S01]  /*19f0*/  @P0 LEA R78, P1, R54, R19, 0x3 ;  /* 0x00000013364e0211 */ /* 0x000fe200078218ff */
[----:B------:R-:W-:Y:S02]  /*1a00*/  @P0 IMAD.MOV.U32 R21, RZ, RZ, R75 ;  /* 0x000000ffff150224 */ /* 0x000fe400078e004b */
[----:B------:R-:W-:Y:S02]  /*1a10*/  @P0 IMAD.IADD R55, R79, 0x1, R55 ;  /* 0x000000014f370824 */ /* 0x000fe400078e0237 */
[----:B------:R-:W-:-:S04]  /*1a20*/  @P0 IMAD.WIDE.U32 R20, R63, 0xb, R20 ;  /* 0x0000000b3f140825 */ /* 0x000fc800078e0014 */
[----:B0-----:R-:W-:Y:S01]  /*1a30*/  FADD R77, R57, R48 ;  /* 0x00000030394d7221 */ /* 0x001fe20000000000 */
[----:B------:R-:W-:Y:S01]  /*1a40*/  @P0 IMAD R57, R58, 0xb, RZ ;  /* 0x0000000b3a390824 */ /* 0x000fe200078e02ff */
[----:B------:R-:W-:Y:S02]  /*1a50*/  @P0 LEA.HI.X R79, R54, R18, R55, 0x3, P1 ;  /* 0x00000012364f0211 */ /* 0x000fe400008f1c37 */
[----:B------:R-:W-:Y:S02]  /*1a60*/  CS2R R54, SRZ ;  /* 0x0000000000367805 */ /* 0x000fe4000001ff00 */
[----:B------:R-:W-:Y:S01]  /*1a70*/  FMNMX R48, R81, |R48|, !PT ;  /* 0x4000003051307209 */ /* 0x000fe20007800000 */
[----:B------:R-:W-:Y:S01]  /*1a80*/  @P0 IMAD.IADD R21, R57, 0x1, R21 ;  /* 0x0000000139150824 */ /* 0x000fe200078e0215 */
[----:B------:R-:W-:Y:S02]  /*1a90*/  @P0 LEA R56, P1, R20, R19, 0x3 ;  /* 0x0000001314380211 */ /* 0x000fe400078218ff */
[----:B------:R-:W-:Y:S01]  /*1aa0*/  FMNMX R81, R48, |R49|, !PT ;  /* 0x4000003130517209 */ /* 0x000fe20007800000 */
[----:B------:R0:W5:Y:S01]  /*1ab0*/  @P0 LDG.E.64 R54, desc[UR8][R78.64] ;  /* 0x000000084e360981 */ /* 0x000162000c1e1b00 */
[----:B------:R-:W-:-:S02]  /*1ac0*/  @P0 LEA.HI.X R57, R20, R18, R21, 0x3, P1 ;  /* 0x0000001214390211 */ /* 0x000fc400008f1c15 */
[----:B------:R-:W-:Y:S01]  /*1ad0*/  CS2R R20, SRZ ;  /* 0x0000000000147805 */ /* 0x000fe2000001ff00 */
[----:B------:R-:W-:Y:S01]  /*1ae0*/  FADD R64, R64, R49 ;  /* 0x0000003140407221 */ /* 0x000fe20000000000 */
[----:B------:R-:W-:Y:S02]  /*1af0*/  @P0 IMAD.MOV.U32 R48, RZ, RZ, R74 ;  /* 0x000000ffff300224 */ /* 0x000fe400078e004a */
[----:B------:R-:W-:Y:S02]  /*1b00*/  @P0 IMAD.MOV.U32 R49, RZ, RZ, R75 ;  /* 0x000000ffff310224 */ /* 0x000fe400078e004b */
[----:B0-----:R-:W-:Y:S01]  /*1b10*/  FADD R79, R77, R50 ;  /* 0x000000324d4f7221 */ /* 0x001fe20000000000 */
[----:B------:R-:W-:Y:S01]  /*1b20*/  FMNMX R50, R81, |R50|, !PT ;  /* 0x4000003251327209 */ /* 0x000fe20007800000 */
[----:B------:R0:W5:Y:S01]  /*1b30*/  @P0 LDG.E.64 R20, desc[UR8][R56.64] ;  /* 0x0000000838140981 */ /* 0x000162000c1e1b00 */
[----:B------:R-:W-:-:S04]  /*1b40*/  @P0 IMAD.WIDE.U32 R48, R63, 0xc, R48 ;  /* 0x0000000c3f300825 */ /* 0x000fc800078e0030 */
[----:B------:R-:W-:Y:S01]  /*1b50*/  FADD R64, R64, R51 ;  /* 0x0000003340407221 */ /* 0x000fe20000000000 */
[----:B------:R-:W-:Y:S02]  /*1b60*/  @P0 IMAD R77, R58, 0xc, RZ ;  /* 0x0000000c3a4d0824 */ /* 0x000fe400078e02ff */
[----:B------:R-:W-:Y:S01]  /*1b70*/  FADD R79, R79, R46 ;  /* 0x0000002e4f4f7221 */ /* 0x000fe20000000000 */
[----:B------:R-:W-:Y:S01]  /*1b80*/  @P0 LEA R76, P1, R48, R19, 0x3 ;  /* 0x00000013304c0211 */ /* 0x000fe200078218ff */
[----:B------:R-:W-:Y:S01]  /*1b90*/  @P0 IMAD.IADD R49, R77, 0x1, R49 ;  /* 0x000000014d310824 */ /* 0x000fe200078e0231 */
[----:B0-----:R-:W-:Y:S01]  /*1ba0*/  FMNMX R57, R50, |R51|, !PT ;  /* 0x4000003332397209 */ /* 0x001fe20007800000 */
[----:B------:R-:W-:Y:S02]  /*1bb0*/  @P0 IMAD.MOV.U32 R50, RZ, RZ, R74 ;  /* 0x000000ffff320224 */ /* 0x000fe400078e004a */
[----:B------:R-:W-:Y:S01]  /*1bc0*/  @P0 IMAD.MOV.U32 R51, RZ, RZ, R75 ;  /* 0x000000ffff330224 */ /* 0x000fe200078e004b */
[----:B------:R-:W-:Y:S01]  /*1bd0*/  FMNMX R46, R57, |R46|, !PT ;  /* 0x4000002e392e7209 */ /* 0x000fe20007800000 */
[----:B------:R-:W-:Y:S01]  /*1be0*/  @P0 IMAD R57, R58, 0xd, RZ ;  /* 0x0000000d3a390824 */ /* 0x000fe200078e02ff */
[----:B------:R-:W-:Y:S01]  /*1bf0*/  @P0 LEA.HI.X R77, R48, R18, R49, 0x3, P1 ;  /* 0x00000012304d0211 */ /* 0x000fe200008f1c31 */
[----:B------:R-:W-:Y:S01]  /*1c00*/  @P0 IMAD.WIDE.U32 R50, R63, 0xd, R50 ;  /* 0x0000000d3f320825 */ /* 0x000fe200078e0032 */
[----:B------:R-:W-:-:S03]  /*1c10*/  CS2R R48, SRZ ;  /* 0x0000000000307805 */ /* 0x000fc6000001ff00 */
[----:B------:R-:W-:Y:S01]  /*1c20*/  @P0 IMAD.IADD R51, R57, 0x1, R51 ;  /* 0x0000000139330824 */ /* 0x000fe200078e0233 */
[----:B------:R-:W-:Y:S01]  /*1c30*/  @P0 LEA R56, P1, R50, R19, 0x3 ;  /* 0x0000001332380211 */ /* 0x000fe200078218ff */
[----:B------:R-:W-:Y:S01]  /*1c40*/  FADD R64, R64, R47 ;  /* 0x0000002f40407221 */ /* 0x000fe20000000000 */
[----:B------:R-:W-:Y:S01]  /*1c50*/  FMNMX R81, R46, |R47|, !PT ;  /* 0x4000002f2e517209 */ /* 0x000fe20007800000 */
[----:B------:R0:W5:Y:S01]  /*1c60*/  @P0 LDG.E.64 R48, desc[UR8][R76.64] ;  /* 0x000000084c300981 */ /* 0x000162000c1e1b00 */
[----:B------:R-:W-:Y:S02]  /*1c70*/  @P0 LEA.HI.X R57, R50, R18, R51, 0x3, P1 ;  /* 0x0000001232390211 */ /* 0x000fe400008f1c33 */
[----:B------:R-:W-:Y:S01]  /*1c80*/  CS2R R50, SRZ ;  /* 0x0000000000327805 */ /* 0x000fe2000001ff00 */
[----:B------:R-:W-:Y:S02]  /*1c90*/  @P0 IMAD.MOV.U32 R46, RZ, RZ, R74 ;  /* 0x000000ffff2e0224 */ /* 0x000fe400078e004a */
[----:B------:R-:W-:-:S03]  /*1ca0*/  @P0 IMAD.MOV.U32 R47, RZ, RZ, R75 ;  /* 0x000000ffff2f0224 */ /* 0x000fc600078e004b */
[----:B------:R1:W5:Y:S01]  /*1cb0*/  @P0 LDG.E.64 R50, desc[UR8][R56.64] ;  /* 0x0000000838320981 */ /* 0x000362000c1e1b00 */
[----:B------:R-:W-:-:S04]  /*1cc0*/  @P0 IMAD.WIDE.U32 R46, R63, 0xe, R46 ;  /* 0x0000000e3f2e0825 */ /* 0x000fc800078e002e */
[----:B0-----:R-:W-:Y:S01]  /*1cd0*/  FADD R77, R79, R44 ;  /* 0x0000002c4f4d7221 */ /* 0x001fe20000000000 */
[----:B------:R-:W-:Y:S01]  /*1ce0*/  FMNMX R44, R81, |R44|, !PT ;  /* 0x4000002c512c7209 */ /* 0x000fe20007800000 */
[----:B------:R-:W-:Y:S01]  /*1cf0*/  @P0 IMAD R79, R58, 0xe, RZ ;  /* 0x0000000e3a4f0824 */ /* 0x000fe200078e02ff */
[----:B------:R-:W-:-:S03]  /*1d00*/  @P0 LEA R78, P1, R46, R19, 0x3 ;  /* 0x000000132e4e0211 */ /* 0x000fc600078218ff */
[----:B------:R-:W-:Y:S02]  /*1d10*/  @P0 IMAD.IADD R47, R79, 0x1, R47 ;  /* 0x000000014f2f0824 */ /* 0x000fe400078e022f */
[----:B-1----:R-:W-:Y:S02]  /*1d20*/  @P0 IMAD.MOV.U32 R56, RZ, RZ, R74 ;  /* 0x000000ffff380224 */ /* 0x002fe400078e004a */
[----:B------:R-:W-:Y:S01]  /*1d30*/  @P0 IMAD.MOV.U32 R57, RZ, RZ, R75 ;  /* 0x000000ffff390224 */ /* 0x000fe200078e004b */
[----:B------:R-:W-:Y:S01]  /*1d40*/  @P0 LEA.HI.X R79, R46, R18, R47, 0x3, P1 ;  /* 0x000000122e4f0211 */ /* 0x000fe200008f1c2f */
[----:B------:R-:W-:Y:S01]  /*1d50*/  @P0 IMAD R75, R58, 0xf, RZ ;  /* 0x0000000f3a4b0824 */ /* 0x000fe200078e02ff */
[----:B------:R-:W-:Y:S01]  /*1d60*/  CS2R R46, SRZ ;  /* 0x00000000002e7805 */ /* 0x000fe2000001ff00 */
[----:B------:R-:W-:-:S04]  /*1d70*/  @P0 IMAD.WIDE.U32 R56, R63, 0xf, R56 ;  /* 0x0000000f3f380825 */ /* 0x000fc800078e0038 */
[----:B------:R-:W-:Y:S01]  /*1d80*/  @P0 IMAD.IADD R57, R75, 0x1, R57 ;  /* 0x000000014b390824 */ /* 0x000fe200078e0239 */
[C---:B------:R-:W-:Y:S01]  /*1d90*/  @P0 LEA R74, P1, R56.reuse, R19, 0x3 ;  /* 0x00000013384a0211 */ /* 0x040fe200078218ff */
[----:B------:R-:W5:Y:S03]  /*1da0*/  @P0 LDG.E.64 R46, desc[UR8][R78.64] ;  /* 0x000000084e2e0981 */ /* 0x000f66000c1e1b00 */
[----:B------:R-:W-:Y:S02]  /*1db0*/  @P0 LEA.HI.X R75, R56, R18, R57, 0x3, P1 ;  /* 0x00000012384b0211 */ /* 0x000fe400008f1c39 */
[----:B------:R-:W-:Y:S02]  /*1dc0*/  CS2R R56, SRZ ;  /* 0x0000000000387805 */ /* 0x000fe4000001ff00 */
[----:B------:R-:W-:Y:S02]  /*1dd0*/  FMNMX R81, R44, |R45|, !PT ;  /* 0x4000002d2c517209 */ /* 0x000fe40007800000 */
[----:B------:R-:W-:-:S02]  /*1de0*/  LOP3.LUT R44, R15, 0x1, RZ, 0xfc, !PT ;  /* 0x000000010f2c7812 */ /* 0x000fc400078efcff */
[----:B------:R0:W5:Y:S02]  /*1df0*/  @P0 LDG.E.64 R56, desc[UR8][R74.64] ;  /* 0x000000084a380981 */ /* 0x000164000c1e1b00 */
[----:B------:R-:W-:Y:S01]  /*1e00*/  ISETP.GE.U32.AND P0, PT, R44, R61, PT ;  /* 0x0000003d2c00720c */ /* 0x000fe20003f06070 */
[----:B------:R-:W-:Y:S01]  /*1e10*/  FADD R64, R64, R45 ;  /* 0x0000002d40407221 */ /* 0x000fe20000000000 */
[----:B------:R-:W-:Y:S01]  /*1e20*/  IADD3 R44, R62, -0x1, -R15 ;  /* 0xffffffff3e2c7810 */ /* 0x000fe20007ffe80f */
[----:B------:R-:W-:Y:S01]  /*1e30*/  FADD R77, R77, R42 ;  /* 0x0000002a4d4d7221 */ /* 0x000fe20000000000 */
[----:B------:R-:W-:Y:S01]  /*1e40*/  LOP3.LUT R45, R8, 0x7, RZ, 0xc0, !PT ;  /* 0x00000007082d7812 */ /* 0x000fe200078ec0ff */
[----:B------:R-:W-:Y:S01]  /*1e50*/  BSSY B0, `(.L_x_34190) ;  /* 0x000004a000007945 */ /* 0x000fe20003800000 */
[----:B------:R-:W-:Y:S02]  /*1e60*/  LOP3.LUT R44, R44, 0x1f, RZ, 0xc0, !PT ;  /* 0x0000001f2c2c7812 */ /* 0x000fe400078ec0ff */
[----:B------:R-:W-:Y:S01]  /*1e70*/  FMNMX R42, R81, |R42|, !PT ;  /* 0x4000002a512a7209 */ /* 0x000fe20007800000 */
[----:B------:R-:W-:Y:S01]  /*1e80*/  FADD R81, R64, R43 ;  /* 0x0000002b40517221 */ /* 0x000fe20000000000 */
[----:B------:R-:W-:Y:S01]  /*1e90*/  ISETP.GE.U32.OR P0, PT, R44, R59, P0 ;  /* 0x0000003b2c00720c */ /* 0x000fe20000706470 */
[----:B------:R-:W-:Y:S01]  /*1ea0*/  IMAD R45, R45, 0x4, R62 ;  /* 0x000000042d2d7824 */ /* 0x000fe200078e023e */
[----:B------:R-:W-:-:S02]  /*1eb0*/  LOP3.LUT R9, R9, 0xff, RZ, 0xc0, !PT ;  /* 0x000000ff09097812 */ /* 0x000fc400078ec0ff */
[----:B------:R-:W-:Y:S02]  /*1ec0*/  LOP3.LUT R8, R11, 0xffff, RZ, 0xc0, !PT ;  /* 0x0000ffff0b087812 */ /* 0x000fe400078ec0ff */
[----:B------:R-:W-:Y:S02]  /*1ed0*/  LOP3.LUT R66, R45, 0x1f, RZ, 0xc0, !PT ;  /* 0x0000001f2d427812 */ /* 0x000fe400078ec0ff */
[----:B------:R-:W-:Y:S01]  /*1ee0*/  FMNMX R45, R42, |R43|, !PT ;  /* 0x4000002b2a2d7209 */ /* 0x000fe20007800000 */
[-C--:B------:R-:W-:Y:S01]  /*1ef0*/  FMUL R43, R40, R17.reuse ;  /* 0x00000011282b7220 */ /* 0x080fe20000400000 */
[----:B------:R-:W-:Y:S01]  /*1f00*/  PRMT R11, R8, 0x7604, R9 ;  /* 0x00007604080b7816 */ /* 0x000fe20000000009 */
[----:B------:R-:W-:Y:S01]  /*1f10*/  FMUL R42, R41, R17 ;  /* 0x00000011292a7220 */ /* 0x000fe20000400000 */
[----:B------:R1:W2:Y:S01]  /*1f20*/  SHFL.IDX PT, R9, R77, R66, 0x1f ;  /* 0x00001f424d097589 */ /* 0x0002a200000e0000 */
[----:B------:R-:W-:Y:S02]  /*1f30*/  @!P0 IADD3 R64, P1, R44, R7, RZ ;  /* 0x000000072c408210 */ /* 0x000fe40007f3e0ff */
[----:B------:R-:W-:Y:S01]  /*1f40*/  F2FP.SATFINITE.E4M3.F32.PACK_AB_MERGE_C R43, RZ, R43, RZ ;  /* 0x0000002bff2b723e */ /* 0x000fe200048070ff */
[----:B------:R-:W3:Y:S01]  /*1f50*/  SHFL.IDX PT, R8, R81, R66, 0x1f ;  /* 0x00001f4251087589 */ /* 0x000ee200000e0000 */
[----:B------:R-:W-:Y:S01]  /*1f60*/  F2FP.SATFINITE.E4M3.F32.PACK_AB_MERGE_C R42, RZ, R42, RZ ;  /* 0x0000002aff2a723e */ /* 0x000fe200048070ff */
[----:B0-----:R-:W-:Y:S01]  /*1f70*/  @!P0 IMAD.X R75, RZ, RZ, R67, P1 ;  /* 0x000000ffff4b8224 */ /* 0x001fe200008e0643 */
[----:B------:R-:W-:-:S02]  /*1f80*/  @!P0 LEA R74, P1, R64, R14, 0x1 ;  /* 0x0000000e404a8211 */ /* 0x000fc400078208ff */
[----:B------:R-:W-:Y:S01]  /*1f90*/  @!P0 PRMT R79, R42, 0x7604, R43 ;  /* 0x000076042a4f8816 */ /* 0x000fe2000000002b */
[----:B-1----:R-:W-:Y:S01]  /*1fa0*/  FADD R77, RZ, R40 ;  /* 0x00000028ff4d7221 */ /* 0x002fe20000000000 */
[----:B------:R-:W-:Y:S02]  /*1fb0*/  @!P0 LEA.HI.X R75, R64, R13, R75, 0x1, P1 ;  /* 0x0000000d404b8211 */ /* 0x000fe400008f0c4b */
[----:B------:R-:W-:-:S03]  /*1fc0*/  FMNMX R64, R45, |R40|, !PT ;  /* 0x400000282d407209 */ /* 0x000fc60007800000 */
[----:B------:R0:W-:Y:S01]  /*1fd0*/  @!P0 STG.E.U16 desc[UR8][R74.64], R79 ;  /* 0x0000004f4a008986 */ /* 0x0001e2000c101508 */
[----:B------:R-:W-:Y:S01]  /*1fe0*/  FMNMX R45, R64, |R41|, !PT ;  /* 0x40000029402d7209 */ /* 0x000fe20007800000 */
[----:B------:R-:W-:Y:S01]  /*1ff0*/  FADD R64, RZ, R41 ;  /* 0x00000029ff407221 */ /* 0x000fe20000000000 */
[----:B------:R-:W-:Y:S02]  /*2000*/  FMUL R41, R38, R17 ;  /* 0x0000001126297220 */ /* 0x000fe40000400000 */
[----:B------:R-:W-:Y:S01]  /*2010*/  FMNMX R40, R45, |R38|, !PT ;  /* 0x400000262d287209 */ /* 0x000fe20007800000 */
[----:B------:R-:W-:Y:S01]  /*2020*/  FADD R45, R77, R38 ;  /* 0x000000264d2d7221 */ /* 0x000fe20000000000 */
[----:B------:R-:W-:Y:S01]  /*2030*/  FADD R64, R64, R39 ;  /* 0x0000002740407221 */ /* 0x000fe20000000000 */
[----:B------:R-:W-:Y:S02]  /*2040*/  F2FP.SATFINITE.E4M3.F32.PACK_AB_MERGE_C R41, RZ, R41, RZ ;  /* 0x00000029ff29723e */ /* 0x000fe400048070ff */
[----:B------:R-:W-:Y:S01]  /*2050*/  FMNMX R77, R40, |R39|, !PT ;  /* 0x40000027284d7209 */ /* 0x000fe20007800000 */
[----:B------:R-:W-:Y:S01]  /*2060*/  FMUL R40, R39, R17 ;  /* 0x0000001127287220 */ /* 0x000fe20000400000 */
[----:B------:R-:W-:Y:S01]  /*2070*/  @!P0 IADD3 R39, P1, P2, R63, R7, R44 ;  /* 0x000000073f278210 */ /* 0x000fe20007a3e02c */
[----:B------:R-:W-:Y:S01]  /*2080*/  FADD R45, R45, R36 ;  /* 0x000000242d2d7221 */ /* 0x000fe20000000000 */
[----:B------:R-:W-:Y:S01]  /*2090*/  FADD R64, R64, R37 ;  /* 0x0000002540407221 */ /* 0x000fe20000000000 */
[----:B0-----:R-:W-:Y:S01]  /*20a0*/  FMUL R79, R32, R17 ;  /* 0x00000011204f7220 */ /* 0x001fe20000400000 */
[----:B------:R-:W-:Y:S01]  /*20b0*/  @!P0 IADD3.X R66, R58, R67, RZ, P1, P2 ;  /* 0x000000433a428210 */ /* 0x000fe20000fe44ff */
[----:B------:R-:W-:Y:S01]  /*20c0*/  FADD R45, R45, R34 ;  /* 0x000000222d2d7221 */ /* 0x000fe20000000000 */
[----:B------:R-:W-:-:S02]  /*20d0*/  @!P0 LEA R38, P1, R39, R14, 0x1 ;  /* 0x0000000e27268211 */ /* 0x000fc400078208ff */
[----:B------:R-:W-:Y:S01]  /*20e0*/  F2FP.SATFINITE.E4M3.F32.PACK_AB_MERGE_C R40, RZ, R40, RZ ;  /* 0x00000028ff28723e */ /* 0x000fe200048070ff */
[----:B------:R-:W-:Y:S01]  /*20f0*/  FADD R45, R45, R32 ;  /* 0x000000202d2d7221 */ /* 0x000fe20000000000 */
[----:B------:R-:W-:Y:S02]  /*2100*/  @!P0 LEA.HI.X R39, R39, R13, R66, 0x1, P1 ;  /* 0x0000000d27278211 */ /* 0x000fe400008f0c42 */
[----:B------:R-:W-:Y:S02]  /*2110*/  FMNMX R66, R77, |R36|, !PT ;  /* 0x400000244d427209 */ /* 0x000fe40007800000 */
[----:B------:R-:W-:Y:S02]  /*2120*/  @!P0 PRMT R75, R40, 0x7604, R41 ;  /* 0x00007604284b8816 */ /* 0x000fe40000000029 */
[----:B------:R-:W-:Y:S01]  /*2130*/  FMNMX R77, R66, |R37|, !PT ;  /* 0x40000025424d7209 */ /* 0x000fe20007800000 */
[-C--:B------:R-:W-:Y:S01]  /*2140*/  FMUL R66, R36, R17.reuse ;  /* 0x0000001124427220 */ /* 0x080fe20000400000 */
[-C--:B------:R-:W-:Y:S01]  /*2150*/  FMUL R37, R37, R17.reuse ;  /* 0x0000001125257220 */ /* 0x080fe20000400000 */
[----:B------:R0:W-:Y:S01]  /*2160*/  @!P0 STG.E.U16 desc[UR8][R38.64], R75 ;  /* 0x0000004b26008986 */ /* 0x0001e2000c101508 */
[----:B------:R-:W-:Y:S01]  /*2170*/  FMNMX R36, R77, |R34|, !PT ;  /* 0x400000224d247209 */ /* 0x000fe20007800000 */
[----:B------:R-:W-:Y:S01]  /*2180*/  FMUL R34, R34, R17 ;  /* 0x0000001122227220 */ /* 0x000fe20000400000 */
[----:B------:R-:W-:-:S02]  /*2190*/  F2FP.SATFINITE.E4M3.F32.PACK_AB_MERGE_C R79, RZ, R79, RZ ;  /* 0x0000004fff4f723e */ /* 0x000fc400048070ff */
[----:B------:R-:W-:Y:S01]  /*21a0*/  FMNMX R77, R36, |R35|, !PT ;  /* 0x40000023244d7209 */ /* 0x000fe20007800000 */
[----:B------:R-:W-:Y:S01]  /*21b0*/  FADD R36, R64, R35 ;  /* 0x0000002340247221 */ /* 0x000fe20000000000 */
[----:B------:R-:W-:Y:S01]  /*21c0*/  FMUL R35, R35, R17 ;  /* 0x0000001123237220 */ /* 0x000fe20000400000 */
[----:B------:R-:W-:Y:S02]  /*21d0*/  F2FP.SATFINITE.E4M3.F32.PACK_AB_MERGE_C R34, RZ, R34, RZ ;  /* 0x00000022ff22723e */ /* 0x000fe400048070ff */
[----:B------:R-:W-:Y:S01]  /*21e0*/  FADD R36, R36, R33 ;  /* 0x0000002124247221 */ /* 0x000fe20000000000 */
[----:B0-----:R-:W-:Y:S02]  /*21f0*/  FMNMX R38, R77, |R32|, !PT ;  /* 0x400000204d267209 */ /* 0x001fe40007800000 */
[----:B------:R-:W-:Y:S02]  /*2200*/  F2FP.SATFINITE.E4M3.F32.PACK_AB_MERGE_C R39, RZ, R66, RZ ;  /* 0x00000042ff27723e */ /* 0x000fe400048070ff */
[----:B------:R-:W-:Y:S01]  /*2210*/  FMNMX R75, R38, |R33|, !PT ;  /* 0x40000021264b7209 */ /* 0x000fe20007800000 */
[----:B------:R-:W-:Y:S01]  /*2220*/  FMUL R33, R33, R17 ;  /* 0x0000001121217220 */ /* 0x000fe20000400000 */
[----:B------:R-:W-:-:S02]  /*2230*/  F2FP.SATFINITE.E4M3.F32.PACK_AB_MERGE_C R35, RZ, R35, RZ ;  /* 0x00000023ff23723e */ /* 0x000fc400048070ff */
[----:B------:R-:W-:Y:S02]  /*2240*/  F2FP.SATFINITE.E4M3.F32.PACK_AB_MERGE_C R38, RZ, R37, RZ ;  /* 0x00000025ff26723e */ /* 0x000fe400048070ff */
[----:B------:R-:W-:Y:S01]  /*2250*/  F2FP.SATFINITE.E4M3.F32.PACK_AB_MERGE_C R66, RZ, R33, RZ ;  /* 0x00000021ff42723e */ /* 0x000fe200048070ff */
[----:B--23--:R-:W-:Y:S06]  /*2260*/  @P0 BRA `(.L_x_34191) ;  /* 0x0000000000200947 */ /* 0x00cfec0003800000 */
        /* <DEDUP_REMOVED lines=8> */
.L_x_34191:
[----:B------:R-:W-:Y:S05]  /*22f0*/  BSYNC B0 ;  /* 0x0000000000007941 */ /* 0x000fea0003800000 */
.L_x_34190:
        /* <DEDUP_REMOVED lines=11> */
.L_x_34193:
[----:B------:R-:W-:Y:S05]  /*23b0*/  BSYNC B0 ;  /* 0x0000000000007941 */ /* 0x000fea0003800000 */
.L_x_34192:
[----:B------:R-:W-:Y:S04]  /*23c0*/  BSSY B0, `(.L_x_34194) ;  /* 0x000000a000007945 */ /* 0x000fe80003800000 */
[----:B------:R-:W-:Y:S05]  /*23d0*/  @P0 BRA `(.L_x_34195) ;  /* 0x0000000000200947 */ /* 0x000fea0003800000 */
[----:B01----:R-:W-:Y:S02]  /*23e0*/  IADD3 R32, P2, R44, R7, RZ ;  /* 0x000000072c207210 */ /* 0x003fe40007f5e0ff */
[----:B------:R-:W-:Y:S02]  /*23f0*/  PRMT R37, R66, 0x7604, R79 ;  /* 0x0000760442257816 */ /* 0x000fe4000000004f */
[----:B------:R-:W-:Y:S01]  /*2400*/  LEA R33, P1, R63, R32, 0x2 ;  /* 0x000000203f217211 */ /* 0x000fe200078210ff */
[----:B------:R-:W-:-:S05]  /*2410*/  IMAD.X R64, RZ, RZ, R67, P2 ;  /* 0x000000ffff407224 */ /* 0x000fca00010e0643 */
[----:B------:R-:W-:Y:S02]  /*2420*/  LEA.HI.X R64, R63, R64, R58, 0x2, P1 ;  /* 0x000000403f407211 */ /* 0x000fe400008f143a */
[----:B------:R-:W-:-:S04]  /*2430*/  LEA R32, P1, R33, R14, 0x1 ;  /* 0x0000000e21207211 */ /* 0x000fc800078208ff */
[----:B------:R-:W-:-:S05]  /*2440*/  LEA.HI.X R33, R33, R13, R64, 0x1, P1 ;  /* 0x0000000d21217211 */ /* 0x000fca00008f0c40 */
[----:B------:R2:W-:Y:S04]  /*2450*/  STG.E.U16 desc[UR8][R32.64], R37 ;  /* 0x0000002520007986 */ /* 0x0005e8000c101508 */
.L_x_34195:
[----:B------:R-:W-:Y:S05]  /*2460*/  BSYNC B0 ;  /* 0x0000000000007941 */ /* 0x000fea0003800000 */
.L_x_34194:
[-C--:B012---:R-:W-:Y:S01]  /*2470*/  FMUL R37, R30, R17.reuse ;  /* 0x000000111e257220 */ /* 0x087fe20000400000 */
[----:B------:R-:W-:Y:S01]  /*2480*/  FMUL R74, R31, R17 ;  /* 0x000000111f4a7220 */ /* 0x000fe20000400000 */
[----:B------:R-:W-:Y:S01]  /*2490*/  BSSY B0, `(.L_x_34196) ;  /* 0x000000f000007945 */ /* 0x000fe20003800000 */
[----:B------:R-:W-:Y:S02]  /*24a0*/  LOP3.LUT R64, R79, 0xffff, RZ, 0xc0, !PT ;  /* 0x0000ffff4f407812 */ /* 0x000fe400078ec0ff */
[----:B------:R-:W-:Y:S02]  /*24b0*/  F2FP.SATFINITE.E4M3.F32.PACK_AB_MERGE_C R37, RZ, R37, RZ ;  /* 0x00000025ff25723e */ /* 0x000fe400048070ff */
[----:B------:R-:W-:Y:S02]  /*24c0*/  LOP3.LUT R66, R66, 0xffff, RZ, 0xc0, !PT ;  /* 0x0000ffff42427812 */ /* 0x000fe400078ec0ff */
        /* <DEDUP_REMOVED lines=11> */
.L_x_34197:
[----:B------:R-:W-:Y:S05]  /*2580*/  BSYNC B0 ;  /* 0x0000000000007941 */ /* 0x000fea0003800000 */
.L_x_34196:
[----:B------:R-:W-:Y:S01]  /*2590*/  PRMT R78, R37, 0x7104, RZ ;  /* 0x00007104254e7816 */ /* 0x000fe200000000ff */
[----:B------:R-:W-:Y:S01]  /*25a0*/  BSSY B0, `(.L_x_34198) ;  /* 0x0000014000007945 */ /* 0x000fe20003800000 */
[----:B------:R-:W-:Y:S02]  /*25b0*/  PRMT R76, R74, 0x7104, RZ ;  /* 0x000071044a4c7816 */ /* 0x000fe400000000ff */
[----:B------:R-:W-:Y:S02]  /*25c0*/  LOP3.LUT R37, R66, 0xff, RZ, 0xc0, !PT ;  /* 0x000000ff42257812 */ /* 0x000fe400078ec0ff */
[----:B0-----:R-:W-:Y:S01]  /*25d0*/  LOP3.LUT R33, R64, 0xff, RZ, 0xc0, !PT ;  /* 0x000000ff40217812 */ /* 0x001fe200078ec0ff */
[-C--:B------:R-:W-:Y:S01]  /*25e0*/  FMUL R64, R28, R17.reuse ;  /* 0x000000111c407220 */ /* 0x080fe20000400000 */
[----:B------:R-:W-:Y:S01]  /*25f0*/  LOP3.LUT R76, R37, 0xff00, R76, 0xf8, !PT ;  /* 0x0000ff00254c7812 */ /* 0x000fe200078ef84c */
[----:B------:R-:W-:Y:S01]  /*2600*/  FMUL R37, R29, R17 ;  /* 0x000000111d257220 */ /* 0x000fe20000400000 */
[----:B------:R-:W-:-:S02]  /*2610*/  LOP3.LUT R78, R33, 0xff00, R78, 0xf8, !PT ;  /* 0x0000ff00214e7812 */ /* 0x000fc400078ef84e */
[----:B------:R-:W-:Y:S02]  /*2620*/  F2FP.SATFINITE.E4M3.F32.PACK_AB_MERGE_C R64, RZ, R64, RZ ;  /* 0x00000040ff40723e */ /* 0x000fe400048070ff */
        /* <DEDUP_REMOVED lines=11> */
.L_x_34199:
[----:B------:R-:W-:Y:S05]  /*26e0*/  BSYNC B0 ;  /* 0x0000000000007941 */ /* 0x000fea0003800000 */
.L_x_34198:
[----:B0-----:R-:W-:Y:S01]  /*26f0*/  FMUL R32, R26, R17 ;  /* 0x000000111a207220 */ /* 0x001fe20000400000 */
[----:B------:R-:W-:Y:S01]  /*2700*/  IMAD.U32 R64, R64, 0x10000, RZ ;  /* 0x0001000040407824 */ /* 0x000fe200078e00ff */
[----:B------:R-:W-:Y:S01]  /*2710*/  BSSY B0, `(.L_x_34200) ;  /* 0x0000017000007945 */ /* 0x000fe20003800000 */
[----:B------:R-:W-:Y:S02]  /*2720*/  IMAD.U32 R37, R37, 0x10000, RZ ;  /* 0x0001000025257824 */ /* 0x000fe400078e00ff */
        /* <DEDUP_REMOVED lines=12> */
[----:B------:R-:W-:Y:S02]  /*27f0*/  IADD3 R80, P0, R44, R7, RZ ;  /* 0x000000072c507210 */ /* 0x000fe40007f1e0ff */
[----:B------:R-:W-:Y:S01]  /*2800*/  PRMT R37, R33, 0x7604, R32 ;  /* 0x0000760421257816 */ /* 0x000fe20000000020 */
[----:B------:R-:W-:Y:S02]  /*2810*/  IMAD R33, R58, 0x7, RZ ;  /* 0x000000073a217824 */ /* 0x000fe400078e02ff */
[----:B------:R-:W-:Y:S02]  /*2820*/  IMAD.X R81, RZ, RZ, R67, P0 ;  /* 0x000000ffff517224 */ /* 0x000fe400000e0643 */
[----:B------:R-:W-:-:S04]  /*2830*/  IMAD.WIDE.U32 R80, R63, 0x7, R80 ;  /* 0x000000073f507825 */ /* 0x000fc800078e0050 */
[----:B------:R-:W-:Y:S01]  /*2840*/  IMAD.IADD R44, R33, 0x1, R81 ;  /* 0x00000001212c7824 */ /* 0x000fe200078e0251 */
[----:B------:R-:W-:-:S04]  /*2850*/  LEA R32, P0, R80, R14, 0x1 ;  /* 0x0000000e50207211 */ /* 0x000fc800078008ff */
[----:B------:R-:W-:-:S05]  /*2860*/  LEA.HI.X R33, R80, R13, R44, 0x1, P0 ;  /* 0x0000000d50217211 */ /* 0x000fca00000f0c2c */
[----:B------:R0:W-:Y:S04]  /*2870*/  STG.E.U16 desc[UR8][R32.64], R37 ;  /* 0x0000002520007986 */ /* 0x0001e8000c101508 */
.L_x_34201:
[----:B------:R-:W-:Y:S05]  /*2880*/  BSYNC B0 ;  /* 0x0000000000007941 */ /* 0x000fea0003800000 */
.L_x_34200:
[----:B0-----:R-:W-:Y:S01]  /*2890*/  LOP3.LUT R37, R16, 0x1ffffffc, RZ, 0xc0, !PT ;  /* 0x1ffffffc10257812 */ /* 0x001fe200078ec0ff */
[----:B------:R-:W-:Y:S01]  /*28a0*/  FADD R44, R36, R31 ;  /* 0x0000001f242c7221 */ /* 0x000fe20000000000 */
[----:B------:R-:W-:Y:S01]  /*28b0*/  LOP3.LUT R36, R15, 0x3, RZ, 0xfc, !PT ;  /* 0x000000030f247812 */ /* 0x000fe200078efcff */
[----:B------:R-:W-:Y:S01]  /*28c0*/  FADD R45, R45, R30 ;  /* 0x0000001e2d2d7221 */ /* 0x000fe20000000000 */
[----:B------:R-:W-:Y:S01]  /*28d0*/  IADD3 R80, R62, 0x1d, -R37 ;  /* 0x0000001d3e507810 */ /* 0x000fe20007ffe825 */
[----:B------:R-:W-:Y:S01]  /*28e0*/  IMAD.SHL.U32 R33, R63, 0x8, RZ ;  /* 0x000000083f217824 */ /* 0x000fe200078e00ff */
[----:B------:R-:W-:Y:S01]  /*28f0*/  ISETP.GE.U32.AND P0, PT, R36, R61, PT ;  /* 0x0000003d2400720c */ /* 0x000fe20003f06070 */
[----:B------:R-:W-:Y:S01]  /*2900*/  FADD R44, R44, R29 ;  /* 0x0000001d2c2c7221 */ /* 0x000fe20000000000 */
[----:B------:R-:W-:Y:S02]  /*2910*/  LOP3.LUT R80, R80, 0x1f, RZ, 0xc0, !PT ;  /* 0x0000001f50507812 */ /* 0x000fe400078ec0ff */
[----:B------:R-:W-:-:S02]  /*2920*/  FMNMX R32, R75, |R30|, !PT ;  /* 0x4000001e4b207209 */ /* 0x000fc40007800000 */
[----:B------:R-:W-:Y:S02]  /*2930*/  LOP3.LUT R30, R62, 0xe0, RZ, 0xc0, !PT ;  /* 0x000000e03e1e7812 */ /* 0x000fe400078ec0ff */
[----:B------:R-:W-:Y:S02]  /*2940*/  ISETP.LT.U32.AND P0, PT, R80, R59, !P0 ;  /* 0x0000003b5000720c */ /* 0x000fe40004701070 */
[----:B------:R-:W-:Y:S01]  /*2950*/  FMNMX R31, R32, |R31|, !PT ;  /* 0x4000001f201f7209 */ /* 0x000fe20007800000 */
[----:B------:R-:W-:-:S03]  /*2960*/  IMAD R30, R63, R30, RZ ;  /* 0x0000001e3f1e7224 */ /* 0x000fc600078e02ff */
[----:B------:R-:W-:Y:S01]  /*2970*/  FMNMX R32, R31, |R28|, !PT ;  /* 0x4000001c1f207209 */ /* 0x000fe20007800000 */
[----:B------:R-:W-:Y:S02]  /*2980*/  IMAD.IADD R30, R33, 0x1, R30 ;  /* 0x00000001211e7824 */ /* 0x000fe400078e021e */
[----:B------:R-:W-:Y:S01]  /*2990*/  FADD R31, R45, R28 ;  /* 0x0000001c2d1f7221 */ /* 0x000fe20000000000 */
[C---:B------:R-:W-:Y:S01]  /*29a0*/  LEA R45, P1, R63.reuse, R7, 0x3 ;  /* 0x000000073f2d7211 */ /* 0x040fe200078218ff */
[----:B------:R-:W-:Y:S01]  /*29b0*/  IMAD.U32 R83, R63, 0x8, R30 ;  /* 0x000000083f537824 */ /* 0x000fe200078e001e */
[----:B------:R-:W-:Y:S01]  /*29c0*/  FMNMX R33, R32, |R29|, !PT ;  /* 0x4000001d20217209 */ /* 0x000fe20007800000 */
[C---:B------:R-:W-:Y:S01]  /*29d0*/  @P0 IMAD.SHL.U32 R7, R52.reuse, 0x4, RZ ;  /* 0x0000000434070824 */ /* 0x040fe200078e00ff */
[----:B------:R-:W-:Y:S01]  /*29e0*/  @P0 SHF.L.U64.HI R29, R52, 0x2, R53 ;  /* 0x00000002341d0819 */ /* 0x000fe20000010235 */
[C---:B------:R-:W-:Y:S01]  /*29f0*/  IMAD.IADD R82, R80.reuse, 0x1, R83 ;  /* 0x0000000150527824 */ /* 0x040fe200078e0253 */
[----:B------:R-:W-:-:S02]  /*2a00*/  IADD3 R80, P2, R80, R45, RZ ;  /* 0x0000002d50507210 */ /* 0x000fc40007f5e0ff */
[----:B------:R-:W-:Y:S02]  /*2a10*/  @P0 LOP3.LUT R7, R7, 0xfffffff8, RZ, 0xc0, !PT ;  /* 0xfffffff807070812 */ /* 0x000fe400078ec0ff */
[----:B------:R-:W-:Y:S02]  /*2a20*/  LEA.HI.X R67, R63, R67, R58, 0x3, P1 ;  /* 0x000000433f437211 */ /* 0x000fe400008f1c3a */
[----:B------:R-:W-:Y:S02]  /*2a30*/  @P0 LOP3.LUT R29, R29, 0x1fffffff, RZ, 0xc0, !PT ;  /* 0x1fffffff1d1d0812 */ /* 0x000fe400078ec0ff */
[----:B------:R-:W-:Y:S01]  /*2a40*/  @P0 IADD3 R7, P1, R7, R80, RZ ;  /* 0x0000005007070210 */ /* 0x000fe20007f3e0ff */
[----:B------:R-:W-:Y:S01]  /*2a50*/  IMAD.X R81, RZ, RZ, R67, P2 ;  /* 0x000000ffff517224 */ /* 0x000fe200010e0643 */
[----:B------:R-:W-:-:S03]  /*2a60*/  FMNMX R30, R33, |R26|, !PT ;  /* 0x4000001a211e7209 */ /* 0x000fc60007800000 */
[----:B------:R-:W-:Y:S01]  /*2a70*/  @P0 IMAD.X R28, R29, 0x1, R81, P1 ;  /* 0x000000011d1c0824 */ /* 0x000fe200008e0651 */
[----:B------:R-:W-:Y:S01]  /*2a80*/  @P0 LEA R84, P1, R7, R19, 0x3 ;  /* 0x0000001307540211 */ /* 0x000fe200078218ff */
[----:B------:R-:W-:Y:S01]  /*2a90*/  FADD R64, R31, R26 ;  /* 0x0000001a1f407221 */ /* 0x000fe20000000000 */
[----:B------:R-:W-:Y:S01]  /*2aa0*/  FADD R44, R44, R27 ;  /* 0x0000001b2c2c7221 */ /* 0x000fe20000000000 */
[----:B------:R-:W-:Y:S01]  /*2ab0*/  FMNMX R75, R30, |R27|, !PT ;  /* 0x4000001b1e4b7209 */ /* 0x000fe20007800000 */
[----:B------:R-:W-:Y:S01]  /*2ac0*/  @P0 IMAD.WIDE.U32 R26, R63, 0x9, R80 ;  /* 0x000000093f1a0825 */ /* 0x000fe200078e0050 */
[----:B------:R-:W-:Y:S02]  /*2ad0*/  @P0 LEA.HI.X R85, R7, R18, R28, 0x3, P1 ;  /* 0x0000001207550211 */ /* 0x000fe400008f1c1c */
[----:B------:R-:W-:Y:S01]  /*2ae0*/  CS2R R28, SRZ ;  /* 0x00000000001c7805 */ /* 0x000fe2000001ff00 */
[----:B------:R-:W-:Y:S01]  /*2af0*/  @P0 IMAD R7, R58, 0x9, RZ ;  /* 0x000000093a070824 */ /* 0x000fe200078e02ff */
[----:B------:R-:W-:-:S03]  /*2b00*/  @P0 LEA R32, P1, R26, R19, 0x3 ;  /* 0x000000131a200211 */ /* 0x000fc600078218ff */
[----:B------:R-:W-:Y:S01]  /*2b10*/  @P0 IMAD.IADD R7, R7, 0x1, R27 ;  /* 0x0000000107070824 */ /* 0x000fe200078e021b */
[----:B------:R-:W-:Y:S01]  /*2b20*/  LOP3.LUT R0, R0, 0xff, RZ, 0xc0, !PT ;  /* 0x000000ff00007812 */ /* 0x000fe200078ec0ff */
[----:B------:R-:W-:Y:S01]  /*2b30*/  @P0 IMAD.MOV.U32 R30, RZ, RZ, R80 ;  /* 0x000000ffff1e0224 */ /* 0x000fe200078e0050 */
[----:B------:R0:W5:Y:S02]  /*2b40*/  @P0 LDG.E.64 R28, desc[UR8][R84.64] ;  /* 0x00000008541c0981 */ /* 0x000164000c1e1b00 */
[----:B------:R-:W-:Y:S01]  /*2b50*/  @P0 LEA.HI.X R33, R26, R18, R7, 0x3, P1 ;  /* 0x000000121a210211 */ /* 0x000fe200008f1c07 */
[----:B------:R-:W-:Y:S01]  /*2b60*/  @P0 IMAD.MOV.U32 R31, RZ, RZ, R81 ;  /* 0x000000ffff1f0224 */ /* 0x000fe200078e0051 */
[----:B------:R-:W-:Y:S02]  /*2b70*/  LOP3.LUT R7, R2, 0xffff, RZ, 0xc0, !PT ;  /* 0x0000ffff02077812 */ /* 0x000fe400078ec0ff */
[----:B------:R-:W-:Y:S01]  /*2b80*/  CS2R R26, SRZ ;  /* 0x00000000001a7805 */ /* 0x000fe2000001ff00 */
[----:B------:R-:W-:Y:S01]  /*2b90*/  @P0 IMAD.WIDE.U32 R30, R63, 0xa, R30 ;  /* 0x0000000a3f1e0825 */ /* 0x000fe200078e001e */
[----:B------:R-:W-:-:S03]  /*2ba0*/  PRMT R0, R7, 0x7604, R0 ;  /* 0x0000760407007816 */ /* 0x000fc60000000000 */
[----:B------:R-:W-:Y:S01]  /*2bb0*/  @P0 IMAD R7, R58, 0xa, RZ ;  /* 0x0000000a3a070824 */ /* 0x000fe200078e02ff */
[----:B0-----:R-:W-:Y:S01]  /*2bc0*/  @P0 LEA R84, P1, R30, R19, 0x3 ;  /* 0x000000131e540211 */ /* 0x001fe200078218ff */
[----:B------:R0:W5:Y:S02]  /*2bd0*/  @P0 LDG.E.64 R26, desc[UR8][R32.64] ;  /* 0x00000008201a0981 */ /* 0x000164000c1e1b00 */
[----:B------:R-:W-:Y:S01]  /*2be0*/  @P0 IMAD.IADD R7, R7, 0x1, R31 ;  /* 0x0000000107070824 */ /* 0x000fe200078e021f */
[----:B------:R-:W-:Y:S01]  /*2bf0*/  LOP3.LUT R42, R42, 0xff, RZ, 0xc0, !PT ;  /* 0x000000ff2a2a7812 */ /* 0x000fe200078ec0ff */
[----:B------:R-:W-:Y:S01]  /*2c00*/  @P0 IMAD.MOV.U32 R83, RZ, RZ, R81 ;  /* 0x000000ffff530224 */ /* 0x000fe200078e0051 */
[----:B------:R-:W-:Y:S02]  /*2c10*/  LOP3.LUT R2, R41, 0xffff, RZ, 0xc0, !PT ;  /* 0x0000ffff29027812 */ /* 0x000fe400078ec0ff */
[----:B------:R-:W-:Y:S02]  /*2c20*/  @P0 LEA.HI.X R85, R30, R18, R7, 0x3, P1 ;  /* 0x000000121e550211 */ /* 0x000fe400008f1c07 */
[----:B------:R-:W-:-:S02]  /*2c30*/  LOP3.LUT R3, R3, 0xffff, RZ, 0xc0, !PT ;  /* 0x0000ffff03037812 */ /* 0x000fc400078ec0ff */
[----:B0-----:R-:W-:Y:S02]  /*2c40*/  LOP3.LUT R33, R40, 0xffff, RZ, 0xc0, !PT ;  /* 0x0000ffff28217812 */ /* 0x001fe400078ec0ff */
[----:B------:R-:W-:Y:S01]  /*2c50*/  LOP3.LUT R6, R6, 0xffff, RZ, 0xc0, !PT ;  /* 0x0000ffff06067812 */ /* 0x000fe200078ec0ff */
[----:B------:R-:W-:Y:S01]  /*2c60*/  @P0 IMAD.WIDE.U32 R86, R63, 0xb, R82 ;  /* 0x0000000b3f560825 */ /* 0x000fe200078e0052 */
[----:B------:R-:W-:Y:S02]  /*2c70*/  LOP3.LUT R7, R43, 0xff, RZ, 0xc0, !PT ;  /* 0x000000ff2b077812 */ /* 0x000fe400078ec0ff */
[----:B------:R-:W-:Y:S02]  /*2c80*/  CS2R R30, SRZ ;  /* 0x00000000001e7805 */ /* 0x000fe4000001ff00 */
[----:B------:R-:W-:Y:S01]  /*2c90*/  PRMT R40, R33, 0x7604, R42 ;  /* 0x0000760421287816 */ /* 0x000fe2000000002a */
[----:B------:R-:W-:Y:S01]  /*2ca0*/  @P0 IMAD R33, R58, 0xb, RZ ;  /* 0x0000000b3a210824 */ /* 0x000fe200078e02ff */
[----:B------:R-:W-:Y:S01]  /*2cb0*/  PRMT R7, R2, 0x7604, R7 ;  /* 0x0000760402077816 */ /* 0x000fe20000000007 */
[----:B------:R-:W-:Y:S01]  /*2cc0*/  IMAD.U32 R2, R3, 0x10000, RZ ;  /* 0x0001000003027824 */ /* 0x000fe200078e00ff */
[----:B------:R-:W-:Y:S01]  /*2cd0*/  LOP3.LUT R4, R4, 0xffff, RZ, 0xc0, !PT ;  /* 0x0000ffff04047812 */ /* 0x000fe200078ec0ff */
[----:B------:R-:W-:Y:S01]  /*2ce0*/  IMAD.U32 R3, R6, 0x10000, RZ ;  /* 0x0001000006037824 */ /* 0x000fe200078e00ff */
[----:B------:R-:W-:Y:S01]  /*2cf0*/  LOP3.LUT R5, R5, 0xffff, RZ, 0xc0, !PT ;  /* 0x0000ffff05057812 */ /* 0x000fe200078ec0ff */
[----:B------:R-:W-:Y:S01]  /*2d00*/  @P0 IMAD.IADD R33, R33, 0x1, R87 ;  /* 0x0000000121210824 */ /* 0x000fe200078e0257 */
[----:B------:R-:W-:-:S02]  /*2d10*/  LOP3.LUT R11, R11, 0xffff, RZ, 0xc0, !PT ;  /* 0x0000ffff0b0b7812 */ /* 0x000fc400078ec0ff */
[----:B------:R-:W-:Y:S01]  /*2d20*/  LOP3.LUT R0, R0, 0xffff, RZ, 0xc0, !PT ;  /* 0x0000ffff00007812 */ /* 0x000fe200078ec0ff */
[----:B------:R-:W-:Y:S01]  /*2d30*/  IMAD.SHL.U32 R4, R4, 0x1000000, RZ ;  /* 0x0100000004047824 */ /* 0x000fe200078e00ff */
[----:B------:R-:W-:Y:S01]  /*2d40*/  @P0 LEA R42, P1, R86, R19, 0x3 ;  /* 0x00000013562a0211 */ /* 0x000fe200078218ff */
[----:B------:R-:W-:Y:S01]  /*2d50*/  IMAD.SHL.U32 R5, R5, 0x1000000, RZ ;  /* 0x0100000005057824 */ /* 0x000fe200078e00ff */
[----:B------:R0:W5:Y:S01]  /*2d60*/  @P0 LDG.E.64 R30, desc[UR8][R84.64] ;  /* 0x00000008541e0981 */ /* 0x000162000c1e1b00 */
[----:B------:R-:W-:Y:S02]  /*2d70*/  LOP3.LUT R11, R11, 0xff0000, R2, 0xf8, !PT ;  /* 0x00ff00000b0b7812 */ /* 0x000fe400078ef802 */
[----:B------:R-:W-:Y:S02]  /*2d80*/  LOP3.LUT R0, R0, 0xff0000, R3, 0xf8, !PT ;  /* 0x00ff000000007812 */ /* 0x000fe400078ef803 */
[----:B------:R-:W-:Y:S02]  /*2d90*/  @P0 LEA.HI.X R43, R86, R18, R33, 0x3, P1 ;  /* 0x00000012562b0211 */ /* 0x000fe400008f1c21 */
[----:B------:R-:W-:-:S02]  /*2da0*/  CS2R R32, SRZ ;  /* 0x0000000000207805 */ /* 0x000fc4000001ff00 */
[----:B------:R-:W-:Y:S01]  /*2db0*/  LOP3.LUT R70, R11, 0xff000000, R4, 0xf8, !PT ;  /* 0xff0000000b467812 */ /* 0x000fe200078ef804 */
[----:B0-----:R-:W-:Y:S02]  /*2dc0*/  @P0 IMAD.MOV.U32 R84, RZ, RZ, R82 ;  /* 0x000000ffff540224 */ /* 0x001fe400078e0052 */
[----:B------:R-:W-:Y:S01]  /*2dd0*/  @P0 IMAD.MOV.U32 R85, RZ, RZ, R81 ;  /* 0x000000ffff550224 */ /* 0x000fe200078e0051 */
[----:B------:R-:W-:Y:S01]  /*2de0*/  LOP3.LUT R68, R0, 0xff000000, R5, 0xf8, !PT ;  /* 0xff00000000447812 */ /* 0x000fe200078ef805 */
[----:B------:R-:W-:Y:S01]  /*2df0*/  @P0 IMAD R3, R58, 0xc, RZ ;  /* 0x0000000c3a030824 */ /* 0x000fe200078e02ff */
[----:B------:R0:W5:Y:S01]  /*2e00*/  @P0 LDG.E.64 R32, desc[UR8][R42.64] ;  /* 0x000000082a200981 */ /* 0x000162000c1e1b00 */
[----:B------:R-:W-:-:S04]  /*2e10*/  @P0 IMAD.WIDE.U32 R84, R63, 0xc, R84 ;  /* 0x0000000c3f540825 */ /* 0x000fc800078e0054 */
[----:B------:R-:W-:Y:S02]  /*2e20*/  @P0 IMAD.MOV.U32 R4, RZ, RZ, R82 ;  /* 0x000000ffff040224 */ /* 0x000fe400078e0052 */
[----:B------:R-:W-:Y:S02]  /*2e30*/  @P0 IMAD.MOV.U32 R5, RZ, RZ, R81 ;  /* 0x000000ffff050224 */ /* 0x000fe400078e0051 */
[----:B------:R-:W-:Y:S01]  /*2e40*/  @P0 IMAD.IADD R3, R3, 0x1, R85 ;  /* 0x0000000103030824 */ /* 0x000fe200078e0255 */
[----:B0-----:R-:W-:Y:S01]  /*2e50*/  @P0 LEA R42, P1, R84, R19, 0x3 ;  /* 0x00000013542a0211 */ /* 0x001fe200078218ff */
[----:B------:R-:W-:-:S04]  /*2e60*/  @P0 IMAD.WIDE.U32 R4, R63, 0xd, R4 ;  /* 0x0000000d3f040825 */ /* 0x000fc800078e0004 */
[----:B------:R-:W-:Y:S01]  /*2e70*/  @P0 IMAD R11, R58, 0xd, RZ ;  /* 0x0000000d3a0b0824 */ /* 0x000fe200078e02ff */
[----:B------:R-:W-:Y:S02]  /*2e80*/  @P0 LEA.HI.X R43, R84, R18, R3, 0x3, P1 ;  /* 0x00000012542b0211 */ /* 0x000fe400008f1c03 */
[----:B------:R-:W-:Y:S02]  /*2e90*/  CS2R R2, SRZ ;  /* 0x0000000000027805 */ /* 0x000fe4000001ff00 */
[----:B------:R-:W-:Y:S01]  /*2ea0*/  LOP3.LUT R0, R38, 0xffff, RZ, 0xc0, !PT ;  /* 0x0000ffff26007812 */ /* 0x000fe200078ec0ff */
[----:B------:R-:W-:Y:S01]  /*2eb0*/  @P0 IMAD.IADD R5, R11, 0x1, R5 ;  /* 0x000000010b050824 */ /* 0x000fe200078e0205 */
[----:B------:R-:W-:Y:S02]  /*2ec0*/  LOP3.LUT R11, R39, 0xffff, RZ, 0xc0, !PT ;  /* 0x0000ffff270b7812 */ /* 0x000fe400078ec0ff */
[----:B------:R-:W-:Y:S01]  /*2ed0*/  LOP3.LUT R6, R7, 0xffff, RZ, 0xc0, !PT ;  /* 0x0000ffff07067812 */ /* 0x000fe200078ec0ff */
[----:B------:R-:W-:Y:S01]  /*2ee0*/  IMAD.U32 R0, R0, 0x10000, RZ ;  /* 0x0001000000007824 */ /* 0x000fe200078e00ff */
[----:B------:R-:W-:Y:S01]  /*2ef0*/  LOP3.LUT R7, R40, 0xffff, RZ, 0xc0, !PT ;  /* 0x0000ffff28077812 */ /* 0x000fe200078ec0ff */
[----:B------:R-:W-:Y:S01]  /*2f00*/  IMAD.U32 R11, R11, 0x10000, RZ ;  /* 0x000100000b0b7824 */ /* 0x000fe200078e00ff */
[----:B------:R0:W5:Y:S02]  /*2f10*/  @P0 LDG.E.64 R2, desc[UR8][R42.64] ;  /* 0x000000082a020981 */ /* 0x000164000c1e1b00 */
[----:B------:R-:W-:Y:S01]  /*2f20*/  LOP3.LUT R0, R7, 0xff0000, R0, 0xf8, !PT ;  /* 0x00ff000007007812 */ /* 0x000fe200078ef800 */
[----:B------:R-:W-:Y:S01]  /*2f30*/  @P0 IMAD.MOV.U32 R7, RZ, RZ, R81 ;  /* 0x000000ffff070224 */ /* 0x000fe200078e0051 */
[----:B------:R-:W-:Y:S01]  /*2f40*/  LOP3.LUT R11, R6, 0xff0000, R11, 0xf8, !PT ;  /* 0x00ff0000060b7812 */ /* 0x000fe200078ef80b */
[----:B------:R-:W-:Y:S01]  /*2f50*/  @P0 IMAD.MOV.U32 R6, RZ, RZ, R82 ;  /* 0x000000ffff060224 */ /* 0x000fe200078e0052 */
[----:B0-----:R-:W-:-:S03]  /*2f60*/  @P0 LEA R42, P1, R4, R19, 0x3 ;  /* 0x00000013042a0211 */ /* 0x001fc600078218ff */
[----:B------:R-:W-:Y:S01]  /*2f70*/  @P0 IMAD.WIDE.U32 R6, R63, 0xe, R6 ;  /* 0x0000000e3f060825 */ /* 0x000fe200078e0006 */
[----:B------:R-:W-:Y:S02]  /*2f80*/  @P0 LEA.HI.X R43, R4, R18, R5, 0x3, P1 ;  /* 0x00000012042b0211 */ /* 0x000fe400008f1c05 */
[----:B------:R-:W-:Y:S01]  /*2f90*/  CS2R R4, SRZ ;  /* 0x0000000000047805 */ /* 0x000fe2000001ff00 */
[----:B------:R-:W-:Y:S02]  /*2fa0*/  @P0 IMAD R39, R58, 0xe, RZ ;  /* 0x0000000e3a270824 */ /* 0x000fe400078e02ff */
[----:B------:R-:W-:Y:S02]  /*2fb0*/  @P0 IMAD.MOV.U32 R40, RZ, RZ, R82 ;  /* 0x000000ffff280224 */ /* 0x000fe400078e0052 */
[----:B------:R-:W-:Y:S01]  /*2fc0*/  @P0 IMAD.MOV.U32 R41, RZ, RZ, R81 ;  /* 0x000000ffff290224 */ /* 0x000fe200078e0051 */
[----:B------:R0:W5:Y:S01]  /*2fd0*/  @P0 LDG.E.64 R4, desc[UR8][R42.64] ;  /* 0x000000082a040981 */ /* 0x000162000c1e1b00 */
[----:B------:R-:W-:-:S02]  /*2fe0*/  @P0 IMAD.IADD R7, R39, 0x1, R7 ;  /* 0x0000000127070824 */ /* 0x000fc400078e0207 */
[----:B------:R-:W-:-:S04]  /*2ff0*/  @P0 IMAD.WIDE.U32 R40, R63, 0xf, R40 ;  /* 0x0000000f3f280825 */ /* 0x000fc800078e0028 */
[----:B------:R-:W-:Y:S01]  /*3000*/  @P0 IMAD R39, R58, 0xf, RZ ;  /* 0x0000000f3a270824 */ /* 0x000fe200078e02ff */
[----:B0-----:R-:W-:-:S03]  /*3010*/  @P0 LEA R42, P1, R6, R19, 0x3 ;  /* 0x00000013062a0211 */ /* 0x001fc600078218ff */
[----:B------:R-:W-:Y:S01]  /*3020*/  @P0 IMAD.IADD R39, R39, 0x1, R41 ;  /* 0x0000000127270824 */ /* 0x000fe200078e0229 */
[----:B------:R-:W-:Y:S02]  /*3030*/  @P0 LEA.HI.X R43, R6, R18, R7, 0x3, P1 ;  /* 0x00000012062b0211 */ /* 0x000fe400008f1c07 */
[----:B------:R-:W-:Y:S02]  /*3040*/  CS2R R6, SRZ ;  /* 0x0000000000067805 */ /* 0x000fe4000001ff00 */
[----:B------:R-:W-:-:S04]  /*3050*/  @P0 LEA R38, P1, R40, R19, 0x3 ;  /* 0x0000001328260211 */ /* 0x000fc800078218ff */
[----:B------:R-:W-:Y:S02]  /*3060*/  @P0 LEA.HI.X R39, R40, R18, R39, 0x3, P1 ;  /* 0x0000001228270211 */ /* 0x000fe400008f1c27 */
[----:B------:R-:W-:Y:S02]  /*3070*/  CS2R R18, SRZ ;  /* 0x0000000000127805 */ /* 0x000fe4000001ff00 */
[----:B------:R-:W-:Y:S01]  /*3080*/  ISETP.GE.U32.AND P1, PT, R12, R61, PT ;  /* 0x0000003d0c00720c */ /* 0x000fe20003f26070 */
[----:B------:R0:W5:Y:S01]  /*3090*/  @P0 LDG.E.64 R6, desc[UR8][R42.64] ;  /* 0x000000082a060981 */ /* 0x000162000c1e1b00 */
[----:B------:R-:W-:-:S03]  /*30a0*/  LOP3.LUT R34, R34, 0xffff, RZ, 0xc0, !PT ;  /* 0x0000ffff22227812 */ /* 0x000fc600078ec0ff */
[----:B------:R1:W5:Y:S01]  /*30b0*/  @P0 LDG.E.64 R18, desc[UR8][R38.64] ;  /* 0x0000000826120981 */ /* 0x000362000c1e1b00 */
[----:B------:R-:W-:Y:S01]  /*30c0*/  ISETP.GE.U32.OR P0, PT, R10, R59, P1 ;  /* 0x0000003b0a00720c */ /* 0x000fe20000f06470 */
[----:B------:R-:W-:Y:S01]  /*30d0*/  IMAD.SHL.U32 R34, R34, 0x1000000, RZ ;  /* 0x0100000022227824 */ /* 0x000fe200078e00ff */
[----:B------:R-:W-:Y:S01]  /*30e0*/  LOP3.LUT R35, R35, 0xffff, RZ, 0xc0, !PT ;  /* 0x0000ffff23237812 */ /* 0x000fe200078ec0ff */
[-C--:B-----5:R-:W-:Y:S01]  /*30f0*/  FMUL R12, R24, R17.reuse ;  /* 0x00000011180c7220 */ /* 0x0a0fe20000400000 */
[----:B------:R-:W-:Y:S01]  /*3100*/  BSSY B0, `(.L_x_34202) ;  /* 0x0000039000007945 */ /* 0x000fe20003800000 */
[-C--:B0-----:R-:W-:Y:S01]  /*3110*/  FMUL R42, R55, R17.reuse ;  /* 0x00000011372a7220 */ /* 0x081fe20000400000 */
[----:B------:R-:W-:Y:S01]  /*3120*/  LOP3.LUT R78, R11, 0xff000000, R34, 0xf8, !PT ;  /* 0xff0000000b4e7812 */ /* 0x000fe200078ef822 */
[----:B------:R-:W-:Y:S02]  /*3130*/  IMAD.SHL.U32 R35, R35, 0x1000000, RZ ;  /* 0x0100000023237824 */ /* 0x000fe400078e00ff */
[----:B------:R-:W-:Y:S01]  /*3140*/  FMUL R11, R25, R17 ;  /* 0x00000011190b7220 */ /* 0x000fe20000400000 */
[----:B------:R-:W-:-:S02]  /*3150*/  F2FP.SATFINITE.E4M3.F32.PACK_AB_MERGE_C R12, RZ, R12, RZ ;  /* 0x0000000cff0c723e */ /* 0x000fc400048070ff */
[----:B------:R-:W-:Y:S02]  /*3160*/  F2FP.SATFINITE.E4M3.F32.PACK_AB_MERGE_C R42, RZ, R42, RZ ;  /* 0x0000002aff2a723e */ /* 0x000fe400048070ff */
[----:B------:R-:W-:Y:S02]  /*3170*/  @!P0 IADD3 R34, P1, R10, R45, RZ ;  /* 0x0000002d0a228210 */ /* 0x000fe40007f3e0ff */
[----:B------:R-:W-:Y:S01]  /*3180*/  LOP3.LUT R76, R0, 0xff000000, R35, 0xf8, !PT ;  /* 0xff000000004c7812 */ /* 0x000fe200078ef823 */
[----:B------:R-:W-:Y:S01]  /*3190*/  FADD R35, RZ, R24 ;  /* 0x00000018ff237221 */ /* 0x000fe20000000000 */
[----:B------:R-:W-:Y:S01]  /*31a0*/  F2FP.SATFINITE.E4M3.F32.PACK_AB_MERGE_C R11, RZ, R11, RZ ;  /* 0x0000000bff0b723e */ /* 0x000fe200048070ff */
[----:B------:R-:W-:Y:S01]  /*31b0*/  @!P0 IMAD.X R40, RZ, RZ, R67, P1 ;  /* 0x000000ffff288224 */ /* 0x000fe200008e0643 */
[----:B-1----:R-:W-:Y:S01]  /*31c0*/  @!P0 LEA R38, P1, R34, R14, 0x1 ;  /* 0x0000000e22268211 */ /* 0x002fe200078208ff */
[----:B------:R-:W-:Y:S01]  /*31d0*/  FADD R35, R35, R22 ;  /* 0x0000001623237221 */ /* 0x000fe20000000000 */
[----:B------:R-:W-:Y:S01]  /*31e0*/  FMNMX R0, R75, |R24|, !PT ;  /* 0x400000184b007209 */ /* 0x000fe20007800000 */
[----:B------:R-:W-:Y:S01]  /*31f0*/  FMUL R24, R22, R17 ;  /* 0x0000001116187220 */ /* 0x000fe20000400000 */
[----:B------:R-:W-:Y:S01]  /*3200*/  @!P0 LEA.HI.X R39, R34, R13, R40, 0x1, P1 ;  /* 0x0000000d22278211 */ /* 0x000fe200008f0c28 */
[----:B------:R-:W-:Y:S01]  /*3210*/  FADD R35, R35, R54 ;  /* 0x0000003623237221 */ /* 0x000fe20000000000 */
[----:B------:R-:W-:-:S02]  /*3220*/  @!P0 PRMT R43, R11, 0x7604, R12 ;  /* 0x000076040b2b8816 */ /* 0x000fc4000000000c */
[----:B------:R-:W-:Y:S02]  /*3230*/  FMNMX R41, R0, |R25|, !PT ;  /* 0x4000001900297209 */ /* 0x000fe40007800000 */
[----:B------:R-:W-:Y:S01]  /*3240*/  F2FP.SATFINITE.E4M3.F32.PACK_AB_MERGE_C R24, RZ, R24, RZ ;  /* 0x00000018ff18723e */ /* 0x000fe200048070ff */
[----:B------:R0:W-:Y:S01]  /*3250*/  @!P0 STG.E.U16 desc[UR8][R38.64], R43 ;  /* 0x0000002b26008986 */ /* 0x0001e2000c101508 */
[----:B------:R-:W-:Y:S02]  /*3260*/  FMNMX R0, R41, |R22|, !PT ;  /* 0x4000001629007209 */ /* 0x000fe40007800000 */
[----:B------:R-:W-:Y:S02]  /*3270*/  LOP3.LUT R22, R12, 0xff, RZ, 0xc0, !PT ;  /* 0x000000ff0c167812 */ /* 0x000fe400078ec0ff */
[----:B------:R-:W-:-:S04]  /*3280*/  @!P0 IADD3 R12, P1, P2, R63, R45, R10 ;  /* 0x0000002d3f0c8210 */ /* 0x000fc80007a3e00a */
[----:B------:R-:W-:Y:S02]  /*3290*/  @!P0 IADD3.X R34, R58, R67, RZ, P1, P2 ;  /* 0x000000433a228210 */ /* 0x000fe40000fe44ff */
[----:B------:R-:W-:Y:S02]  /*32a0*/  @!P0 LEA R40, P1, R12, R14, 0x1 ;  /* 0x0000000e0c288211 */ /* 0x000fe400078208ff */
[----:B0-----:R-:W-:Y:S02]  /*32b0*/  LOP3.LUT R39, R24, 0xffff, RZ, 0xc0, !PT ;  /* 0x0000ffff18277812 */ /* 0x001fe400078ec0ff */
[----:B------:R-:W-:Y:S01]  /*32c0*/  @!P0 LEA.HI.X R41, R12, R13, R34, 0x1, P1 ;  /* 0x0000000d0c298211 */ /* 0x000fe200008f0c22 */
[----:B------:R-:W-:Y:S01]  /*32d0*/  FADD R34, RZ, R25 ;  /* 0x00000019ff227221 */ /* 0x000fe20000000000 */
[----:B------:R-:W-:Y:S01]  /*32e0*/  PRMT R22, R39, 0x7604, R22 ;  /* 0x0000760427167816 */ /* 0x000fe20000000016 */
[----:B------:R-:W-:Y:S01]  /*32f0*/  FMUL R39, R23, R17 ;  /* 0x0000001117277220 */ /* 0x000fe20000400000 */
[----:B------:R-:W-:Y:S01]  /*3300*/  LOP3.LUT R25, R11, 0xff, RZ, 0xc0, !PT ;  /* 0x000000ff0b197812 */ /* 0x000fe200078ec0ff */
[----:B------:R-:W-:Y:S01]  /*3310*/  FADD R34, R34, R23 ;  /* 0x0000001722227221 */ /* 0x000fe20000000000 */
[----:B------:R-:W-:-:S02]  /*3320*/  FMNMX R23, R0, |R23|, !PT ;  /* 0x4000001700177209 */ /* 0x000fc40007800000 */
[----:B------:R-:W-:Y:S02]  /*3330*/  F2FP.SATFINITE.E4M3.F32.PACK_AB_MERGE_C R39, RZ, R39, RZ ;  /* 0x00000027ff27723e */ /* 0x000fe400048070ff */
[----:B------:R-:W-:Y:S02]  /*3340*/  IADD3 R0, R15, 0x1, R62 ;  /* 0x000000010f007810 */ /* 0x000fe40007ffe03e */
[C---:B------:R-:W-:Y:S02]  /*3350*/  @!P0 PRMT R43, R39.reuse, 0x7604, R24 ;  /* 0x00007604272b8816 */ /* 0x040fe40000000018 */
[----:B------:R-:W-:Y:S01]  /*3360*/  LOP3.LUT R11, R0, 0x1f, RZ, 0xc0, !PT ;  /* 0x0000001f000b7812 */ /* 0x000fe200078ec0ff */
[-C--:B------:R-:W-:Y:S01]  /*3370*/  FMUL R0, R48, R17.reuse ;  /* 0x0000001130007220 */ /* 0x080fe20000400000 */
[----:B------:R-:W-:Y:S01]  /*3380*/  LOP3.LUT R12, R39, 0xffff, RZ, 0xc0, !PT ;  /* 0x0000ffff270c7812 */ /* 0x000fe200078ec0ff */
[----:B------:R0:W-:Y:S01]  /*3390*/  @!P0 STG.E.U16 desc[UR8][R40.64], R43 ;  /* 0x0000002b28008986 */ /* 0x0001e2000c101508 */
[----:B------:R-:W-:Y:S01]  /*33a0*/  FMUL R39, R54, R17 ;  /* 0x0000001136277220 */ /* 0x000fe20000400000 */
[----:B------:R-:W-:-:S02]  /*33b0*/  FMNMX R38, R23, |R54|, !PT ;  /* 0x4000003617267209 */ /* 0x000fc40007800000 */
[----:B------:R0:W1:Y:S01]  /*33c0*/  SHFL.IDX PT, R64, R64, R11, 0x1f ;  /* 0x00001f0b40407589 */ /* 0x00006200000e0000 */
[----:B------:R-:W-:Y:S02]  /*33d0*/  PRMT R25, R12, 0x7604, R25 ;  /* 0x000076040c197816 */ /* 0x000fe40000000019 */
[----:B------:R-:W-:Y:S01]  /*33e0*/  F2FP.SATFINITE.E4M3.F32.PACK_AB_MERGE_C R39, RZ, R39, RZ ;  /* 0x00000027ff27723e */ /* 0x000fe200048070ff */
[----:B------:R0:W2:Y:S01]  /*33f0*/  SHFL.IDX PT, R44, R44, R11, 0x1f ;  /* 0x00001f0b2c2c7589 */ /* 0x0000a200000e0000 */
[----:B------:R-:W-:Y:S05]  /*3400*/  @P0 BRA `(.L_x_34203) ;  /* 0x0000000000200947 */ /* 0x000fea0003800000 */
[----:B0-----:R-:W-:Y:S02]  /*3410*/  LOP3.LUT R11, R52, 0xfffffffe, RZ, 0xc0, !PT ;  /* 0xfffffffe340b7812 */ /* 0x001fe400078ec0ff */
[----:B------:R-:W-:Y:S02]  /*3420*/  LOP3.LUT R12, R53, 0x7fffffff, RZ, 0xc0, !PT ;  /* 0x7fffffff350c7812 */ /* 0x000fe400078ec0ff */
[----:B------:R-:W-:-:S04]  /*3430*/  IADD3 R11, P1, P2, R11, R45, R10 ;  /* 0x0000002d0b0b7210 */ /* 0x000fc80007a3e00a */
[----:B------:R-:W-:Y:S02]  /*3440*/  IADD3.X R12, R12, R67, RZ, P1, P2 ;  /* 0x000000430c0c7210 */ /* 0x000fe40000fe44ff */
[----:B------:R-:W-:-:S04]  /*3450*/  LEA R40, P1, R11, R14, 0x1 ;  /* 0x0000000e0b287211 */ /* 0x000fc800078208ff */
[----:B------:R-:W-:Y:S02]  /*3460*/  LEA.HI.X R41, R11, R13, R12, 0x1, P1 ;  /* 0x0000000d0b297211 */ /* 0x000fe400008f0c0c */
[----:B------:R-:W-:-:S05]  /*3470*/  PRMT R11, R42, 0x7604, R39 ;  /* 0x000076042a0b7816 */ /* 0x000fca0000000027 */
[----:B------:R3:W-:Y:S02]  /*3480*/  STG.E.U16 desc[UR8][R40.64], R11 ;  /* 0x0000000b28007986 */ /* 0x0007e4000c101508 */
.L_x_34203:
[----:B------:R-:W-:Y:S05]  /*3490*/  BSYNC B0 ;  /* 0x0000000000007941 */ /* 0x000fea0003800000 */
.L_x_34202:
[-C--:B0--3--:R-:W-:Y:S01]  /*34a0*/  FMUL R11, R50, R17.reuse ;  /* 0x00000011320b7220 */ /* 0x089fe20000400000 */
[----:B------:R-:W-:Y:S01]  /*34b0*/  F2FP.SATFINITE.E4M3.F32.PACK_AB_MERGE_C R0, RZ, R0, RZ ;  /* 0x00000000ff00723e */ /* 0x000fe200048070ff */
[----:B------:R-:W-:Y:S01]  /*34c0*/  FMUL R24, R56, R17 ;  /* 0x0000001138187220 */ /* 0x000fe20000400000 */
[----:B------:R-:W-:Y:S01]  /*34d0*/  LOP3.LUT R39, R39, 0xffff, RZ, 0xc0, !PT ;  /* 0x0000ffff27277812 */ /* 0x000fe200078ec0ff */
[----:B------:R-:W-:Y:S01]  /*34e0*/  FADD R34, R34, R55 ;  /* 0x0000003722227221 */ /* 0x000fe20000000000 */
[----:B------:R-:W-:Y:S01]  /*34f0*/  F2FP.SATFINITE.E4M3.F32.PACK_AB_MERGE_C R11, RZ, R11, RZ ;  /* 0x0000000bff0b723e */ /* 0x000fe200048070ff */
[----:B------:R-:W-:Y:S01]  /*3500*/  FADD R9, RZ, R9 ;  /* 0x00000009ff097221 */ /* 0x000fe20000000000 */
[----:B------:R-:W-:Y:S01]  /*3510*/  LOP3.LUT R12, R0, 0xffff, RZ, 0xc0, !PT ;  /* 0x0000ffff000c7812 */ /* 0x000fe200078ec0ff */
[----:B------:R-:W-:Y:S01]  /*3520*/  IMAD.U32 R39, R39, 0x10000, RZ ;  /* 0x0001000027277824 */ /* 0x000fe200078e00ff */
[----:B------:R-:W-:Y:S01]  /*3530*/  PRMT R23, R11, 0x7104, RZ ;  /* 0x000071040b177816 */ /* 0x000fe200000000ff */
[----:B------:R-:W-:Y:S01]  /*3540*/  BSSY B0, `(.L_x_34204) ;  /* 0x000005f000007945 */ /* 0x000fe20003800000 */
[----:B------:R-:W-:Y:S01]  /*3550*/  LOP3.LUT R12, R12, 0xff, RZ, 0xc0, !PT ;  /* 0x000000ff0c0c7812 */ /* 0x000fe200078ec0ff */
[----:B-1----:R-:W-:Y:S01]  /*3560*/  FADD R64, R9, R64 ;  /* 0x0000004009407221 */ /* 0x002fe20000000000 */
[----:B------:R-:W-:-:S02]  /*3570*/  F2FP.SATFINITE.E4M3.F32.PACK_AB_MERGE_C R24, RZ, R24, RZ ;  /* 0x00000018ff18723e */ /* 0x000fc400048070ff */
[----:B------:R-:W-:Y:S01]  /*3580*/  LOP3.LUT R23, R12, 0xff00, R23, 0xf8, !PT ;  /* 0x0000ff000c177812 */ /* 0x000fe200078ef817 */
[----:B------:R-:W-:Y:S01]  /*3590*/  FMUL R12, R46, R17 ;  /* 0x000000112e0c7220 */ /* 0x000fe20000400000 */
[----:B------:R-:W-:Y:S02]  /*35a0*/  LOP3.LUT R41, R24, 0xffff, RZ, 0xc0, !PT ;  /* 0x0000ffff18297812 */ /* 0x000fe400078ec0ff */
[----:B------:R-:W-:Y:S02]  /*35b0*/  LOP3.LUT R42, R42, 0xffff, RZ, 0xc0, !PT ;  /* 0x0000ffff2a2a7812 */ /* 0x000fe400078ec0ff */
[----:B------:R-:W-:Y:S02]  /*35c0*/  F2FP.SATFINITE.E4M3.F32.PACK_AB_MERGE_C R12, RZ, R12, RZ ;  /* 0x0000000cff0c723e */ /* 0x000fe400048070ff */
[----:B------:R-:W-:Y:S01]  /*35d0*/  LOP3.LUT R22, R22, 0xffff, RZ, 0xc0, !PT ;  /* 0x0000ffff16167812 */ /* 0x000fe200078ec0ff */
[----:B------:R-:W-:Y:S01]  /*35e0*/  IMAD.U32 R42, R42, 0x10000, RZ ;  /* 0x000100002a2a7824 */ /* 0x000fe200078e00ff */
[----:B------:R-:W-:Y:S01]  /*35f0*/  FMNMX R55, R38, |R55|, !PT ;  /* 0x4000003726377209 */ /* 0x000fe20007800000 */
[----:B------:R-:W-:Y:S01]  /*3600*/  IMAD.U32 R40, R12, 0x10000, RZ ;  /* 0x000100000c287824 */ /* 0x000fe200078e00ff */
[----:B------:R-:W-:Y:S01]  /*3610*/  LOP3.LUT R25, R25, 0xffff, RZ, 0xc0, !PT ;  /* 0x0000ffff19197812 */ /* 0x000fe200078ec0ff */
[-C--:B------:R-:W-:Y:S01]  /*3620*/  FMUL R38, R20, R17.reuse ;  /* 0x0000001114267220 */ /* 0x080fe20000400000 */
[----:B------:R-:W-:Y:S01]  /*3630*/  LOP3.LUT R22, R22, 0xff0000, R39, 0xf8, !PT ;  /* 0x00ff000016167812 */ /* 0x000fe200078ef827 */
[----:B------:R-:W-:Y:S01]  /*3640*/  FMUL R39, R21, R17 ;  /* 0x0000001115277220 */ /* 0x000fe20000400000 */
[----:B------:R-:W-:Y:S01]  /*3650*/  LOP3.LUT R43, R40, 0xff0000, RZ, 0xc0, !PT ;  /* 0x00ff0000282b7812 */ /* 0x000fe200078ec0ff */
[----:B------:R-:W-:Y:S01]  /*3660*/  IMAD.SHL.U32 R40, R41, 0x1000000, RZ ;  /* 0x0100000029287824 */ /* 0x000fe200078e00ff */
[----:B------:R-:W-:Y:S01]  /*3670*/  LOP3.LUT R54, R25, 0xff0000, R42, 0xf8, !PT ;  /* 0x00ff000019367812 */ /* 0x000fe200078ef82a */
[----:B------:R-:W-:Y:S01]  /*3680*/  FADD R25, R35, R20 ;  /* 0x0000001423197221 */ /* 0x000fe20000000000 */
[----:B------:R-:W-:-:S02]  /*3690*/  ISETP.GE.U32.AND P1, PT, R36, R61, PT ;  /* 0x0000003d2400720c */ /* 0x000fc40003f26070 */
[----:B------:R-:W-:Y:S01]  /*36a0*/  LOP3.LUT R23, R40, R23, R43, 0xfe, !PT ;  /* 0x0000001728177212 */ /* 0x000fe200078efe2b */
[----:B------:R-:W-:Y:S01]  /*36b0*/  FADD R25, R25, R48 ;  /* 0x0000003019197221 */ /* 0x000fe20000000000 */
[----:B------:R-:W-:Y:S01]  /*36c0*/  FMNMX R40, R55, |R20|, !PT ;  /* 0x4000001437287209 */ /* 0x000fe20007800000 */
[----:B------:R-:W-:Y:S01]  /*36d0*/  FADD R20, R34, R21 ;  /* 0x0000001522147221 */ /* 0x000fe20000000000 */
[----:B------:R-:W-:Y:S02]  /*36e0*/  F2FP.SATFINITE.E4M3.F32.PACK_AB_MERGE_C R34, RZ, R39, RZ ;  /* 0x00000027ff22723e */ /* 0x000fe400048070ff */
[----:B------:R-:W-:Y:S01]  /*36f0*/  FMNMX R35, R40, |R21|, !PT ;  /* 0x4000001528237209 */ /* 0x000fe20007800000 */
[----:B------:R-:W-:Y:S01]  /*3700*/  FADD R36, R20, R49 ;  /* 0x0000003114247221 */ /* 0x000fe20000000000 */
[----:B------:R-:W-:Y:S02]  /*3710*/  F2FP.SATFINITE.E4M3.F32.PACK_AB_MERGE_C R21, RZ, R38, RZ ;  /* 0x00000026ff15723e */ /* 0x000fe400048070ff */
[----:B------:R-:W-:Y:S01]  /*3720*/  LOP3.LUT R39, R34, 0xffff, RZ, 0xc0, !PT ;  /* 0x0000ffff22277812 */ /* 0x000fe200078ec0ff */
[----:B------:R-:W-:Y:S01]  /*3730*/  FADD R36, R36, R51 ;  /* 0x0000003324247221 */ /* 0x000fe20000000000 */
[----:B------:R-:W-:-:S02]  /*3740*/  LOP3.LUT R38, R21, 0xffff, RZ, 0xc0, !PT ;  /* 0x0000ffff15267812 */ /* 0x000fc400078ec0ff */
[----:B------:R-:W-:Y:S01]  /*3750*/  FMNMX R48, R35, |R48|, !PT ;  /* 0x4000003023307209 */ /* 0x000fe20007800000 */
[-C--:B------:R-:W-:Y:S01]  /*3760*/  FMUL R35, R49, R17.reuse ;  /* 0x0000001131237220 */ /* 0x080fe20000400000 */
[----:B------:R-:W-:Y:S01]  /*3770*/  IMAD.SHL.U32 R39, R39, 0x1000000, RZ ;  /* 0x0100000027277824 */ /* 0x000fe200078e00ff */
[----:B------:R-:W-:Y:S01]  /*3780*/  IADD3 R20, P2, R52, 0x3f, RZ ;  /* 0x0000003f34147810 */ /* 0x000fe20007f5e0ff */
[----:B------:R-:W-:Y:S02]  /*3790*/  IMAD.SHL.U32 R41, R38, 0x1000000, RZ ;  /* 0x0100000026297824 */ /* 0x000fe400078e00ff */
[----:B------:R-:W-:Y:S01]  /*37a0*/  FMUL R38, R51, R17 ;  /* 0x0000001133267220 */ /* 0x000fe20000400000 */
[----:B------:R-:W-:Y:S02]  /*37b0*/  F2FP.SATFINITE.E4M3.F32.PACK_AB_MERGE_C R35, RZ, R35, RZ ;  /* 0x00000023ff23723e */ /* 0x000fe400048070ff */
[----:B------:R-:W-:Y:S02]  /*37c0*/  LOP3.LUT R54, R54, 0xff000000, R39, 0xf8, !PT ;  /* 0xff00000036367812 */ /* 0x000fe400078ef827 */
[----:B------:R-:W-:-:S02]  /*37d0*/  F2FP.SATFINITE.E4M3.F32.PACK_AB_MERGE_C R38, RZ, R38, RZ ;  /* 0x00000026ff26723e */ /* 0x000fc400048070ff */
[----:B------:R-:W-:Y:S02]  /*37e0*/  LOP3.LUT R39, R35, 0xffff, RZ, 0xc0, !PT ;  /* 0x0000ffff23277812 */ /* 0x000fe400078ec0ff */
[----:B------:R-:W-:Y:S02]  /*37f0*/  PRMT R40, R38, 0x7104, RZ ;  /* 0x0000710426287816 */ /* 0x000fe400000000ff */
[----:B------:R-:W-:Y:S02]  /*3800*/  LOP3.LUT R39, R39, 0xff, RZ, 0xc0, !PT ;  /* 0x000000ff27277812 */ /* 0x000fe400078ec0ff */
[----:B------:R-:W-:Y:S01]  /*3810*/  LOP3.LUT R22, R22, 0xff000000, R41, 0xf8, !PT ;  /* 0xff00000016167812 */ /* 0x000fe200078ef829 */
[-C--:B------:R-:W-:Y:S01]  /*3820*/  FMUL R41, R57, R17.reuse ;  /* 0x0000001139297220 */ /* 0x080fe20000400000 */
[----:B------:R-:W-:Y:S01]  /*3830*/  LOP3.LUT R40, R39, 0xff00, R40, 0xf8, !PT ;  /* 0x0000ff0027287812 */ /* 0x000fe200078ef828 */
[----:B------:R-:W-:-:S03]  /*3840*/  FMUL R39, R47, R17 ;  /* 0x000000112f277220 */ /* 0x000fc60000400000 */
[----:B------:R-:W-:Y:S02]  /*3850*/  F2FP.SATFINITE.E4M3.F32.PACK_AB_MERGE_C R41, RZ, R41, RZ ;  /* 0x00000029ff29723e */ /* 0x000fe400048070ff */
[----:B------:R-:W-:Y:S02]  /*3860*/  F2FP.SATFINITE.E4M3.F32.PACK_AB_MERGE_C R39, RZ, R39, RZ ;  /* 0x00000027ff27723e */ /* 0x000fe400048070ff */
[----:B------:R-:W-:-:S03]  /*3870*/  LOP3.LUT R43, R41, 0xffff, RZ, 0xc0, !PT ;  /* 0x0000ffff292b7812 */ /* 0x000fc600078ec0ff */
[----:B------:R-:W-:Y:S02]  /*3880*/  IMAD.U32 R42, R39, 0x10000, RZ ;  /* 0x00010000272a7824 */ /* 0x000fe400078e00ff */
[----:B------:R-:W-:-:S03]  /*3890*/  IMAD.SHL.U32 R43, R43, 0x1000000, RZ ;  /* 0x010000002b2b7824 */ /* 0x000fc600078e00ff */
[----:B------:R-:W-:-:S04]  /*38a0*/  LOP3.LUT R55, R42, 0xff0000, RZ, 0xc0, !PT ;  /* 0x00ff00002a377812 */ /* 0x000fc800078ec0ff */
[----:B------:R-:W-:Y:S01]  /*38b0*/  LOP3.LUT R55, R43, R40, R55, 0xfe, !PT ;  /* 0x000000282b377212 */ /* 0x000fe200078efe37 */
[----:B------:R-:W-:Y:S01]  /*38c0*/  IMAD R40, R60, UR4, RZ ;  /* 0x000000043c287c24 */ /* 0x000fe2000f8e02ff */
[----:B------:R-:W-:Y:S01]  /*38d0*/  FMNMX R43, R48, |R49|, !PT ;  /* 0x40000031302b7209 */ /* 0x000fe20007800000 */
[----:B------:R-:W-:Y:S01]  /*38e0*/  FADD R49, R25, R50 ;  /* 0x0000003219317221 */ /* 0x000fe20000000000 */
[----:B------:R-:W-:Y:S02]  /*38f0*/  IMAD.X R25, RZ, RZ, R53, P2 ;  /* 0x000000ffff197224 */ /* 0x000fe400010e0635 */
[----:B------:R-:W-:Y:S01]  /*3900*/  FMNMX R50, R43, |R50|, !PT ;  /* 0x400000322b327209 */ /* 0x000fe20007800000 */
[----:B------:R-:W-:Y:S01]  /*3910*/  FADD R75, R49, R46 ;  /* 0x0000002e314b7221 */ /* 0x000fe20000000000 */
[----:B------:R-:W-:Y:S01]  /*3920*/  IMAD R49, R65, UR5, R40 ;  /* 0x0000000541317c24 */ /* 0x000fe2000f8e0228 */
[----:B------:R-:W-:Y:S01]  /*3930*/  SHF.R.U64 R43, R20, 0x6, R25 ;  /* 0x00000006142b7819 */ /* 0x000fe20000001219 */
[----:B------:R-:W-:Y:S01]  /*3940*/  FADD R40, R36, R47 ;  /* 0x0000002f24287221 */ /* 0x000fe20000000000 */
[----:B------:R-:W-:Y:S01]  /*3950*/  SHF.R.U32.HI R25, RZ, 0x6, R25 ;  /* 0x00000006ff197819 */ /* 0x000fe20000011619 */
[----:B------:R-:W-:-:S02]  /*3960*/  FADD R36, R75, R56 ;  /* 0x000000384b247221 */ /* 0x000fc40000000000 */
[----:B------:R-:W-:Y:S02]  /*3970*/  FADD R40, R40, R57 ;  /* 0x0000003928287221 */ /* 0x000fe40000000000 */
[----:B------:R-:W-:-:S04]  /*3980*/  IMAD R25, R25, R72, RZ ;  /* 0x0000004819197224 */ /* 0x000fc800078e02ff */
[----:B------:R-:W-:Y:S02]  /*3990*/  IMAD R25, R73, R43, R25 ;  /* 0x0000002b49197224 */ /* 0x000fe400078e0219 */
[----:B------:R-:W-:-:S04]  /*39a0*/  IMAD.WIDE.U32 R42, R43, R72, RZ ;  /* 0x000000482b2a7225 */ /* 0x000fc800078e00ff */
[----:B------:R-:W-:Y:S01]  /*39b0*/  IMAD.IADD R25, R43, 0x1, R25 ;  /* 0x000000012b197824 */ /* 0x000fe200078e0219 */
[----:B------:R-:W-:Y:S02]  /*39c0*/  LEA R20, P2, R42, R63, 0x5 ;  /* 0x0000003f2a147211 */ /* 0x000fe400078428ff */
[----:B------:R-:W-:Y:S02]  /*39d0*/  FMNMX R43, R50, |R51|, !PT ;  /* 0x40000033322b7209 */ /* 0x000fe40007800000 */
[----:B------:R-:W-:Y:S02]  /*39e0*/  LEA.HI.X R25, R42, R58, R25, 0x5, P2 ;  /* 0x0000003a2a197211 */ /* 0x000fe400010f2c19 */
[----:B------:R-:W-:Y:S01]  /*39f0*/  FMNMX R46, R43, |R46|, !PT ;  /* 0x4000002e2b2e7209 */ /* 0x000fe20007800000 */
[----:B------:R-:W-:-:S04]  /*3a00*/  IMAD.WIDE.U32 R42, R65, UR4, RZ ;  /* 0x00000004412a7c25 */ /* 0x000fc8000f8e00ff */
[----:B------:R-:W-:Y:S01]  /*3a10*/  IMAD.IADD R49, R43, 0x1, R49 ;  /* 0x000000012b317824 */ /* 0x000fe200078e0231 */
[----:B------:R-:W-:Y:S01]  /*3a20*/  FMNMX R43, R46, |R47|, !PT ;  /* 0x4000002f2e2b7209 */ /* 0x000fe20007800000 */
[----:B------:R-:W-:-:S03]  /*3a30*/  IMAD.SHL.U32 R51, R42, 0x2, RZ ;  /* 0x000000022a337824 */ /* 0x000fc600078e00ff */
[----:B------:R-:W-:Y:S01]  /*3a40*/  FMNMX R56, R43, |R56|, !PT ;  /* 0x400000382b387209 */ /* 0x000fe20007800000 */
[----:B------:R-:W-:Y:S01]  /*3a50*/  FADD R43, RZ, R8 ;  /* 0x00000008ff2b7221 */ /* 0x000fe20000000000 */
[----:B------:R-:W-:Y:S02]  /*3a60*/  SHF.L.U64.HI R49, R42, 0x1, R49 ;  /* 0x000000012a317819 */ /* 0x000fe40000010231 */
[----:B------:R-:W-:Y:S01]  /*3a70*/  FMNMX R57, R56, |R57|, !PT ;  /* 0x4000003938397209 */ /* 0x000fe20007800000 */
[----:B--2---:R-:W-:Y:S01]  /*3a80*/  FADD R44, R43, R44 ;  /* 0x0000002c2b2c7221 */ /* 0x004fe20000000000 */
        /* <DEDUP_REMOVED lines=10> */
.L_x_34205:
[----:B------:R-:W-:Y:S05]  /*3b30*/  BSYNC B0 ;  /* 0x0000000000007941 */ /* 0x000fea0003800000 */
.L_x_34204:
[----:B------:R-:W-:Y:S01]  /*3b40*/  BSSY B0, `(.L_x_34206) ;  /* 0x000000b000007945 */ /* 0x000fe20003800000 */
[----:B0-----:R-:W-:-:S03]  /*3b50*/  IADD3 R21, R62, 0x1d, -R37 ;  /* 0x0000001d3e157810 */ /* 0x001fc60007ffe825 */
[----:B------:R-:W-:Y:S05]  /*3b60*/  @P0 BRA `(.L_x_34207) ;  /* 0x0000000000200947 */ /* 0x000fea0003800000 */
        /* <DEDUP_REMOVED lines=8> */
.L_x_34207:
[----:B------:R-:W-:Y:S05]  /*3bf0*/  BSYNC B0 ;  /* 0x0000000000007941 */ /* 0x000fea0003800000 */
.L_x_34206:
[----:B------:R-:W-:Y:S01]  /*3c00*/  BSSY B0, `(.L_x_34208) ;  /* 0x000000e000007945 */ /* 0x000fe20003800000 */
[----:B------:R-:W-:Y:S01]  /*3c10*/  LOP3.LUT R0, R21, 0x1f, RZ, 0xc0, !PT ;  /* 0x0000001f15007812 */ /* 0x000fe200078ec0ff */
[-C--:B------:R-:W-:Y:S01]  /*3c20*/  FMUL R42, R28, R17.reuse ;  /* 0x000000111c2a7220 */ /* 0x080fe20000400000 */
[----:B------:R-:W-:Y:S01]  /*3c30*/  FMUL R21, R26, R17 ;  /* 0x000000111a157220 */ /* 0x000fe20000400000 */
        /* <DEDUP_REMOVED lines=10> */
.L_x_34209:
[----:B------:R-:W-:Y:S05]  /*3ce0*/  BSYNC B0 ;  /* 0x0000000000007941 */ /* 0x000fea0003800000 */
.L_x_34208:
[----:B------:R-:W-:Y:S01]  /*3cf0*/  FMNMX R38, R57, |R28|, !PT ;  /* 0x4000001c39267209 */ /* 0x000fe20007800000 */
[----:B01----:R-:W-:Y:S01]  /*3d00*/  FMUL R9, R29, R17 ;  /* 0x000000111d097220 */ /* 0x003fe20000400000 */
[----:B------:R-:W-:Y:S01]  /*3d10*/  ISETP.GE.U32.OR P1, PT, R0, R59, P1 ;  /* 0x0000003b0000720c */ /* 0x000fe20000f26470 */
[----:B------:R-:W-:Y:S01]  /*3d20*/  FADD R35, RZ, R28 ;  /* 0x0000001cff237221 */ /* 0x000fe20000000000 */
[----:B------:R-:W-:Y:S01]  /*3d30*/  F2FP.SATFINITE.E4M3.F32.PACK_AB_MERGE_C R34, RZ, R42, RZ ;  /* 0x0000002aff22723e */ /* 0x000fe200048070ff */
[----:B------:R-:W-:Y:S01]  /*3d40*/  BSSY B0, `(.L_x_34210) ;  /* 0x0000046000007945 */ /* 0x000fe20003800000 */
[----:B------:R-:W-:Y:S02]  /*3d50*/  F2FP.SATFINITE.E4M3.F32.PACK_AB_MERGE_C R21, RZ, R21, RZ ;  /* 0x00000015ff15723e */ /* 0x000fe400048070ff */
[----:B------:R-:W-:Y:S01]  /*3d60*/  FMNMX R11, R38, |R29|, !PT ;  /* 0x4000001d260b7209 */ /* 0x000fe20007800000 */
[----:B------:R-:W-:Y:S01]  /*3d70*/  FMUL R38, R27, R17 ;  /* 0x000000111b267220 */ /* 0x000fe20000400000 */
[----:B------:R-:W-:-:S02]  /*3d80*/  LOP3.LUT R8, R34, 0xff, RZ, 0xc0, !PT ;  /* 0x000000ff22087812 */ /* 0x000fc400078ec0ff */
[----:B------:R-:W-:Y:S02]  /*3d90*/  LOP3.LUT R43, R21, 0xffff, RZ, 0xc0, !PT ;  /* 0x0000ffff152b7812 */ /* 0x000fe400078ec0ff */
[----:B------:R-:W-:Y:S01]  /*3da0*/  FMNMX R28, R11, |R26|, !PT ;  /* 0x4000001a0b1c7209 */ /* 0x000fe20007800000 */
[----:B------:R-:W-:Y:S01]  /*3db0*/  FMUL R11, R30, R17 ;  /* 0x000000111e0b7220 */ /* 0x000fe20000400000 */
[----:B------:R-:W-:Y:S02]  /*3dc0*/  PRMT R8, R43, 0x7604, R8 ;  /* 0x000076042b087816 */ /* 0x000fe40000000008 */
[----:B------:R-:W-:Y:S02]  /*3dd0*/  F2FP.SATFINITE.E4M3.F32.PACK_AB_MERGE_C R38, RZ, R38, RZ ;  /* 0x00000026ff26723e */ /* 0x000fe400048070ff */
[----:B------:R-:W-:Y:S01]  /*3de0*/  F2FP.SATFINITE.E4M3.F32.PACK_AB_MERGE_C R43, RZ, R9, RZ ;  /* 0x00000009ff2b723e */ /* 0x000fe200048070ff */
[----:B------:R-:W-:Y:S01]  /*3df0*/  FADD R9, R35, R26 ;  /* 0x0000001a23097221 */ /* 0x000fe20000000000 */
[----:B------:R-:W-:Y:S01]  /*3e00*/  @!P1 PRMT R21, R38, 0x7604, R21 ;  /* 0x0000760426159816 */ /* 0x000fe20000000015 */
[----:B------:R-:W-:Y:S01]  /*3e10*/  FADD R26, RZ, R29 ;  /* 0x0000001dff1a7221 */ /* 0x000fe20000000000 */
[----:B------:R-:W-:-:S02]  /*3e20*/  LOP3.LUT R35, R43, 0xff, RZ, 0xc0, !PT ;  /* 0x000000ff2b237812 */ /* 0x000fc400078ec0ff */
[----:B------:R-:W-:Y:S01]  /*3e30*/  LOP3.LUT R38, R38, 0xffff, RZ, 0xc0, !PT ;  /* 0x0000ffff26267812 */ /* 0x000fe200078ec0ff */
[----:B------:R-:W-:Y:S01]  /*3e40*/  FADD R26, R26, R27 ;  /* 0x0000001b1a1a7221 */ /* 0x000fe20000000000 */
[----:B------:R-:W-:Y:S02]  /*3e50*/  F2FP.SATFINITE.E4M3.F32.PACK_AB_MERGE_C R11, RZ, R11, RZ ;  /* 0x0000000bff0b723e */ /* 0x000fe400048070ff */
[----:B------:R-:W-:Y:S02]  /*3e60*/  PRMT R35, R38, 0x7604, R35 ;  /* 0x0000760426237816 */ /* 0x000fe40000000023 */
[----:B------:R-:W-:Y:S02]  /*3e70*/  LOP3.LUT R38, R11, 0xffff, RZ, 0xc0, !PT ;  /* 0x0000ffff0b267812 */ /* 0x000fe400078ec0ff */
[----:B------:R-:W-:Y:S01]  /*3e80*/  FMNMX R29, R28, |R27|, !PT ;  /* 0x4000001b1c1d7209 */ /* 0x000fe20007800000 */
[----:B------:R-:W-:Y:S01]  /*3e90*/  FMUL R27, R31, R17 ;  /* 0x000000111f1b7220 */ /* 0x000fe20000400000 */
[----:B------:R-:W-:-:S02]  /*3ea0*/  LOP3.LUT R42, R62, 0xe0, RZ, 0xc0, !PT ;  /* 0x000000e03e2a7812 */ /* 0x000fc400078ec0ff */
[----:B------:R-:W-:Y:S01]  /*3eb0*/  @!P1 PRMT R34, R43, 0x7604, R34 ;  /* 0x000076042b229816 */ /* 0x000fe20000000022 */
[----:B------:R-:W-:Y:S01]  /*3ec0*/  IMAD.U32 R43, R38, 0x10000, RZ ;  /* 0x00010000262b7824 */ /* 0x000fe200078e00ff */
[----:B------:R-:W-:Y:S01]  /*3ed0*/  LOP3.LUT R8, R8, 0xffff, RZ, 0xc0, !PT ;  /* 0x0000ffff08087812 */ /* 0x000fe200078ec0ff */
[C---:B------:R-:W-:Y:S01]  /*3ee0*/  IMAD R42, R63.reuse, R42, RZ ;  /* 0x0000002a3f2a7224 */ /* 0x040fe200078e02ff */
[----:B------:R-:W-:Y:S01]  /*3ef0*/  F2FP.SATFINITE.E4M3.F32.PACK_AB_MERGE_C R38, RZ, R27, RZ ;  /* 0x0000001bff26723e */ /* 0x000fe200048070ff */
[----:B------:R-:W-:Y:S01]  /*3f00*/  IMAD.SHL.U32 R27, R63, 0x8, RZ ;  /* 0x000000083f1b7824 */ /* 0x000fe200078e00ff */
[----:B------:R-:W-:Y:S01]  /*3f10*/  LOP3.LUT R28, R8, 0xff0000, R43, 0xf8, !PT ;  /* 0x00ff0000081c7812 */ /* 0x000fe200078ef82b */
[----:B------:R-:W-:Y:S01]  /*3f20*/  FADD R43, R9, R30 ;  /* 0x0000001e092b7221 */ /* 0x000fe20000000000 */
[----:B------:R-:W-:Y:S01]  /*3f30*/  LOP3.LUT R8, R38, 0xffff, RZ, 0xc0, !PT ;  /* 0x0000ffff26087812 */ /* 0x000fe200078ec0ff */
[----:B------:R-:W-:Y:S01]  /*3f40*/  IMAD.IADD R42, R27, 0x1, R42 ;  /* 0x000000011b2a7824 */ /* 0x000fe200078e022a */
[----:B------:R-:W-:Y:S01]  /*3f50*/  LOP3.LUT R27, R35, 0xffff, RZ, 0xc0, !PT ;  /* 0x0000ffff231b7812 */ /* 0x000fe200078ec0ff */
[----:B------:R-:W-:Y:S01]  /*3f60*/  FMUL R35, R32, R17 ;  /* 0x0000001120237220 */ /* 0x000fe20000400000 */
[----:B------:R-:W-:Y:S01]  /*3f70*/  FMNMX R30, R29, |R30|, !PT ;  /* 0x4000001e1d1e7209 */ /* 0x000fe20007800000 */
[----:B------:R-:W-:-:S02]  /*3f80*/  IMAD.U32 R8, R8, 0x10000, RZ ;  /* 0x0001000008087824 */ /* 0x000fc400078e00ff */
[----:B------:R-:W-:Y:S01]  /*3f90*/  FADD R43, R43, R32 ;  /* 0x000000202b2b7221 */ /* 0x000fe20000000000 */
[----:B------:R-:W-:Y:S01]  /*3fa0*/  IMAD.U32 R47, R63, 0x8, R42 ;  /* 0x000000083f2f7824 */ /* 0x000fe200078e002a */
[----:B------:R-:W-:Y:S02]  /*3fb0*/  F2FP.SATFINITE.E4M3.F32.PACK_AB_MERGE_C R35, RZ, R35, RZ ;  /* 0x00000023ff23723e */ /* 0x000fe400048070ff */
[----:B------:R-:W-:Y:S01]  /*3fc0*/  LOP3.LUT R27, R27, 0xff0000, R8, 0xf8, !PT ;  /* 0x00ff00001b1b7812 */ /* 0x000fe200078ef808 */
[----:B------:R-:W-:Y:S01]  /*3fd0*/  IMAD.IADD R42, R0, 0x1, R47 ;  /* 0x00000001002a7824 */ /* 0x000fe200078e022f */
[----:B------:R-:W-:Y:S01]  /*3fe0*/  LOP3.LUT R8, R35, 0xffff, RZ, 0xc0, !PT ;  /* 0x0000ffff23087812 */ /* 0x000fe200078ec0ff */
[----:B------:R-:W-:Y:S01]  /*3ff0*/  FADD R43, R43, R2 ;  /* 0x000000022b2b7221 */ /* 0x000fe20000000000 */
[----:B------:R-:W-:-:S03]  /*4000*/  FMUL R47, R33, R17 ;  /* 0x00000011212f7220 */ /* 0x000fc60000400000 */
[----:B------:R-:W-:Y:S01]  /*4010*/  IMAD.SHL.U32 R9, R8, 0x1000000, RZ ;  /* 0x0100000008097824 */ /* 0x000fe200078e00ff */
[C---:B------:R-:W-:Y:S01]  /*4020*/  LEA R8, P2, R63.reuse, R42, 0x3 ;  /* 0x0000002a3f087211 */ /* 0x040fe200078418ff */
[----:B------:R-:W-:Y:S01]  /*4030*/  FADD R42, R26, R31 ;  /* 0x0000001f1a2a7221 */ /* 0x000fe20000000000 */
[----:B------:R-:W-:Y:S02]  /*4040*/  FMNMX R31, R30, |R31|, !PT ;  /* 0x4000001f1e1f7209 */ /* 0x000fe40007800000 */
[----:B------:R-:W-:Y:S01]  /*4050*/  LOP3.LUT R26, R28, 0xff000000, R9, 0xf8, !PT ;  /* 0xff0000001c1a7812 */ /* 0x000fe200078ef809 */
[----:B------:R-:W-:Y:S01]  /*4060*/  FADD R42, R42, R33 ;  /* 0x000000212a2a7221 */ /* 0x000fe20000000000 */
[----:B------:R-:W-:Y:S02]  /*4070*/  LEA.HI.X R9, R63, R81, R58, 0x3, P2 ;  /* 0x000000513f097211 */ /* 0x000fe400010f1c3a */
[----:B------:R-:W-:Y:S02]  /*4080*/  @!P1 IADD3 R29, P2, R8, R63, RZ ;  /* 0x0000003f081d9210 */ /* 0x000fe40007f5e0ff */
[----:B------:R-:W-:-:S03]  /*4090*/  FMNMX R32, R31, |R32|, !PT ;  /* 0x400000201f207209 */ /* 0x000fc60007800000 */
[----:B------:R-:W-:Y:S01]  /*40a0*/  @!P1 IMAD.X R30, R9, 0x1, R58, P2 ;  /* 0x00000001091e9824 */ /* 0x000fe200010e063a */
[----:B------:R-:W-:Y:S02]  /*40b0*/  FMNMX R31, R32, |R33|, !PT ;  /* 0x40000021201f7209 */ /* 0x000fe40007800000 */
[----:B------:R-:W-:Y:S02]  /*40c0*/  @!P1 LEA R28, P2, R29, R14, 0x1 ;  /* 0x0000000e1d1c9211 */ /* 0x000fe400078408ff */
[----:B------:R-:W-:Y:S01]  /*40d0*/  FMNMX R46, R31, |R2|, !PT ;  /* 0x400000021f2e7209 */ /* 0x000fe20007800000 */
[----:B------:R-:W-:Y:S01]  /*40e0*/  FMUL R2, R2, R17 ;  /* 0x0000001102027220 */ /* 0x000fe20000400000 */
[----:B------:R-:W-:Y:S01]  /*40f0*/  @!P1 LEA.HI.X R29, R29, R13, R30, 0x1, P2 ;  /* 0x0000000d1d1d9211 */ /* 0x000fe200010f0c1e */
[----:B------:R-:W-:Y:S08]  /*4100*/  @P0 BRA `(.L_x_34211) ;  /* 0x0000000000240947 */ /* 0x000ff00003800000 */
        /* <DEDUP_REMOVED lines=9> */
.L_x_34211:
[----:B------:R-:W-:Y:S05]  /*41a0*/  BSYNC B0 ;  /* 0x0000000000007941 */ /* 0x000fea0003800000 */
.L_x_34210:
[----:B------:R-:W-:Y:S01]  /*41b0*/  BSSY B0, `(.L_x_34212) ;  /* 0x000000e000007945 */ /* 0x000fe20003800000 */
[----:B------:R-:W-:Y:S01]  /*41c0*/  FMUL R48, R4, R17 ;  /* 0x0000001104307220 */ /* 0x000fe20000400000 */
[----:B------:R-:W-:Y:S02]  /*41d0*/  F2FP.SATFINITE.E4M3.F32.PACK_AB_MERGE_C R12, RZ, R47, RZ ;  /* 0x0000002fff0c723e */ /* 0x000fe400048070ff */
[----:B0-----:R-:W-:Y:S01]  /*41e0*/  F2FP.SATFINITE.E4M3.F32.PACK_AB_MERGE_C R39, RZ, R2, RZ ;  /* 0x00000002ff27723e */ /* 0x001fe200048070ff */
        /* <DEDUP_REMOVED lines=10> */
.L_x_34213:
[----:B------:R-:W-:Y:S05]  /*4290*/  BSYNC B0 ;  /* 0x0000000000007941 */ /* 0x000fea0003800000 */
.L_x_34212:
[----:B------:R-:W-:Y:S01]  /*42a0*/  LOP3.LUT R2, R12, 0xffff, RZ, 0xc0, !PT ;  /* 0x0000ffff0c027812 */ /* 0x000fe200078ec0ff */
[----:B------:R-:W-:Y:S01]  /*42b0*/  FMUL R45, R6, R17 ;  /* 0x00000011062d7220 */ /* 0x000fe20000400000 */
[----:B------:R-:W-:Y:S01]  /*42c0*/  F2FP.SATFINITE.E4M3.F32.PACK_AB_MERGE_C R10, RZ, R48, RZ ;  /* 0x00000030ff0a723e */ /* 0x000fe200048070ff */
[----:B------:R-:W-:Y:S01]  /*42d0*/  BSSY B0, `(.L_x_34214) ;  /* 0x000003b000007945 */ /* 0x000fe20003800000 */
[----:B------:R-:W-:Y:S01]  /*42e0*/  LOP3.LUT R24, R39, 0xffff, RZ, 0xc0, !PT ;  /* 0x0000ffff27187812 */ /* 0x000fe200078ec0ff */
[----:B------:R-:W-:Y:S01]  /*42f0*/  IMAD.SHL.U32 R2, R2, 0x1000000, RZ ;  /* 0x0100000002027824 */ /* 0x000fe200078e00ff */
[----:B0-----:R-:W-:Y:S02]  /*4300*/  @!P1 LEA R30, P0, R8, R14, 0x1 ;  /* 0x0000000e081e9211 */ /* 0x001fe400078008ff */
[----:B------:R-:W-:Y:S02]  /*4310*/  PRMT R32, R10, 0x7104, RZ ;  /* 0x000071040a207816 */ /* 0x000fe400000000ff */
[----:B------:R-:W-:Y:S01]  /*4320*/  LOP3.LUT R41, R24, 0xff, RZ, 0xc0, !PT ;  /* 0x000000ff18297812 */ /* 0x000fe200078ec0ff */
[----:B------:R-:W-:Y:S01]  /*4330*/  FADD R24, R42, R3 ;  /* 0x000000032a187221 */ /* 0x000fe20000000000 */
[----:B------:R-:W-:Y:S01]  /*4340*/  @!P1 LEA.HI.X R31, R8, R13, R9, 0x1, P0 ;  /* 0x0000000d081f9211 */ /* 0x000fe200000f0c09 */
[----:B------:R-:W-:Y:S01]  /*4350*/  FMUL R42, R3, R17 ;  /* 0x00000011032a7220 */ /* 0x000fe20000400000 */
[----:B------:R-:W-:Y:S01]  /*4360*/  FMNMX R33, R46, |R3|, !PT ;  /* 0x400000032e217209 */ /* 0x000fe20007800000 */
[----:B------:R-:W-:Y:S01]  /*4370*/  FADD R24, R24, R5 ;  /* 0x0000000518187221 */ /* 0x000fe20000000000 */
[----:B------:R-:W-:Y:S01]  /*4380*/  LOP3.LUT R2, R27, 0xff000000, R2, 0xf8, !PT ;  /* 0xff0000001b027812 */ /* 0x000fe200078ef802 */
[----:B------:R0:W-:Y:S01]  /*4390*/  @!P1 STG.E.U16 desc[UR8][R30.64], R34 ;  /* 0x000000221e009986 */ /* 0x0001e2000c101508 */
[----:B------:R-:W-:Y:S01]  /*43a0*/  LOP3.LUT R27, R41, 0xff00, R32, 0xf8, !PT ;  /* 0x0000ff00291b7812 */ /* 0x000fe200078ef820 */
[----:B------:R-:W-:Y:S01]  /*43b0*/  FADD R41, R43, R4 ;  /* 0x000000042b297221 */ /* 0x000fe20000000000 */
[----:B------:R-:W-:Y:S01]  /*43c0*/  FMNMX R4, R33, |R4|, !PT ;  /* 0x4000000421047209 */ /* 0x000fe20007800000 */
[----:B------:R-:W1:Y:S01]  /*43d0*/  S2R R46, SR_CTAID.X ;  /* 0x00000000002e7919 */ /* 0x000e620000002500 */
[----:B------:R-:W-:Y:S01]  /*43e0*/  FMUL R32, R7, R17 ;  /* 0x0000001107207220 */ /* 0x000fe20000400000 */
[----:B------:R-:W-:Y:S01]  /*43f0*/  F2FP.SATFINITE.E4M3.F32.PACK_AB_MERGE_C R45, RZ, R45, RZ ;  /* 0x0000002dff2d723e */ /* 0x000fe200048070ff */
[----:B------:R-:W-:Y:S01]  /*4400*/  FMUL R43, R5, R17 ;  /* 0x00000011052b7220 */ /* 0x000fe20000400000 */
[----:B------:R2:W-:Y:S01]  /*4410*/  @!P1 STG.E.U16 desc[UR8][R28.64], R21 ;  /* 0x000000151c009986 */ /* 0x0005e2000c101508 */
[----:B------:R-:W-:Y:S01]  /*4420*/  FMNMX R33, R4, |R5|, !PT ;  /* 0x4000000504217209 */ /* 0x000fe20007800000 */
[----:B------:R-:W-:Y:S01]  /*4430*/  FADD R24, R24, R7 ;  /* 0x0000000718187221 */ /* 0x000fe20000000000 */
[----:B------:R-:W-:Y:S01]  /*4440*/  IADD3 R5, R15, 0x2, R62 ;  /* 0x000000020f057810 */ /* 0x000fe20007ffe03e */
[-C--:B0-----:R-:W-:Y:S01]  /*4450*/  FMUL R34, R18, R17.reuse ;  /* 0x0000001112227220 */ /* 0x081fe20000400000 */
[----:B------:R-:W-:Y:S01]  /*4460*/  FMNMX R4, R33, |R6|, !PT ;  /* 0x4000000621047209 */ /* 0x000fe20007800000 */
[----:B------:R-:W-:Y:S01]  /*4470*/  FMUL R31, R19, R17 ;  /* 0x00000011131f7220 */ /* 0x000fe20000400000 */
[----:B------:R-:W-:Y:S01]  /*4480*/  F2FP.SATFINITE.E4M3.F32.PACK_AB_MERGE_C R42, RZ, R42, RZ ;  /* 0x0000002aff2a723e */ /* 0x000fe200048070ff */
[----:B------:R-:W-:Y:S01]  /*4490*/  FADD R33, R41, R6 ;  /* 0x0000000629217221 */ /* 0x000fe20000000000 */
[----:B------:R-:W-:-:S02]  /*44a0*/  F2FP.SATFINITE.E4M3.F32.PACK_AB_MERGE_C R34, RZ, R34, RZ ;  /* 0x00000022ff22723e */ /* 0x000fc400048070ff */
[----:B------:R-:W-:Y:S01]  /*44b0*/  FMNMX R41, R4, |R7|, !PT ;  /* 0x4000000704297209 */ /* 0x000fe20007800000 */
[----:B------:R-:W-:Y:S01]  /*44c0*/  IMAD.U32 R4, R45, 0x10000, RZ ;  /* 0x000100002d047824 */ /* 0x000fe200078e00ff */
[----:B------:R-:W-:Y:S02]  /*44d0*/  LOP3.LUT R6, R34, 0xffff, RZ, 0xc0, !PT ;  /* 0x0000ffff22067812 */ /* 0x000fe400078ec0ff */
[----:B------:R-:W-:Y:S02]  /*44e0*/  F2FP.SATFINITE.E4M3.F32.PACK_AB_MERGE_C R32, RZ, R32, RZ ;  /* 0x00000020ff20723e */ /* 0x000fe400048070ff */
[----:B------:R-:W-:Y:S01]  /*44f0*/  F2FP.SATFINITE.E4M3.F32.PACK_AB_MERGE_C R31, RZ, R31, RZ ;  /* 0x0000001fff1f723e */ /* 0x000fe200048070ff */
[----:B------:R-:W-:Y:S01]  /*4500*/  IMAD.SHL.U32 R6, R6, 0x1000000, RZ ;  /* 0x0100000006067824 */ /* 0x000fe200078e00ff */
[----:B------:R-:W-:Y:S01]  /*4510*/  LOP3.LUT R5, R5, 0x1f, RZ, 0xc0, !PT ;  /* 0x0000001f05057812 */ /* 0x000fe200078ec0ff */
[----:B------:R-:W-:Y:S01]  /*4520*/  IMAD.U32 R67, R32, 0x10000, RZ ;  /* 0x0001000020437824 */ /* 0x000fe200078e00ff */
[----:B------:R-:W-:-:S02]  /*4530*/  LOP3.LUT R7, R42, 0xffff, RZ, 0xc0, !PT ;  /* 0x0000ffff2a077812 */ /* 0x000fc400078ec0ff */
[----:B------:R-:W-:Y:S01]  /*4540*/  F2FP.SATFINITE.E4M3.F32.PACK_AB_MERGE_C R43, RZ, R43, RZ ;  /* 0x0000002bff2b723e */ /* 0x000fe200048070ff */
[----:B------:R2:W0:Y:S01]  /*4550*/  SHFL.IDX PT, R47, R36, R5, 0x1f ;  /* 0x00001f05242f7589 */ /* 0x00042200000e0000 */
[----:B------:R-:W-:Y:S02]  /*4560*/  LOP3.LUT R48, R31, 0xffff, RZ, 0xc0, !PT ;  /* 0x0000ffff1f307812 */ /* 0x000fe400078ec0ff */
[----:B------:R-:W-:Y:S01]  /*4570*/  LOP3.LUT R7, R7, 0xff, RZ, 0xc0, !PT ;  /* 0x000000ff07077812 */ /* 0x000fe200078ec0ff */
[----:B------:R2:W3:Y:S01]  /*4580*/  SHFL.IDX PT, R57, R40, R5, 0x1f ;  /* 0x00001f0528397589 */ /* 0x0004e200000e0000 */
[----:B------:R-:W-:Y:S01]  /*4590*/  LOP3.LUT R4, R4, 0xff0000, RZ, 0xc0, !PT ;  /* 0x00ff000004047812 */ /* 0x000fe200078ec0ff */
[----:B------:R-:W-:Y:S01]  /*45a0*/  IMAD.SHL.U32 R48, R48, 0x1000000, RZ ;  /* 0x0100000030307824 */ /* 0x000fe200078e00ff */
[----:B------:R-:W-:Y:S02]  /*45b0*/  PRMT R30, R43, 0x7104, RZ ;  /* 0x000071042b1e7816 */ /* 0x000fe400000000ff */
[----:B------:R-:W-:-:S02]  /*45c0*/  LOP3.LUT R27, R6, R27, R4, 0xfe, !PT ;  /* 0x0000001b061b7212 */ /* 0x000fc400078efe04 */
[----:B------:R-:W-:Y:S02]  /*45d0*/  LOP3.LUT R30, R7, 0xff00, R30, 0xf8, !PT ;  /* 0x0000ff00071e7812 */ /* 0x000fe400078ef81e */
[----:B------:R-:W-:Y:S01]  /*45e0*/  LOP3.LUT R67, R67, 0xff0000, RZ, 0xc0, !PT ;  /* 0x00ff000043437812 */ /* 0x000fe200078ec0ff */
[----:B-12---:R-:W-:Y:S06]  /*45f0*/  @P1 BRA `(.L_x_34215) ;  /* 0x0000000000201947 */ /* 0x006fec0003800000 */
        /* <DEDUP_REMOVED lines=8> */
.L_x_34215:
[----:B------:R-:W-:Y:S05]  /*4680*/  BSYNC B0 ;  /* 0x0000000000007941 */ /* 0x000fea0003800000 */
.L_x_34214:
[----:B------:R-:W-:Y:S04]  /*4690*/  BSSY B0, `(.L_x_34216) ;  /* 0x0000009000007945 */ /* 0x000fe80003800000 */
[----:B------:R-:W-:Y:S05]  /*46a0*/  @P1 BRA `(.L_x_34217) ;  /* 0x00000000001c1947 */ /* 0x000fea0003800000 */
[----:B------:R-:W-:Y:S01]  /*46b0*/  IMAD R7, R58, 0x3, RZ ;  /* 0x000000033a077824 */ /* 0x000fe200078e02ff */
[----:B------:R-:W-:Y:S01]  /*46c0*/  PRMT R35, R12, 0x7604, R35 ;  /* 0x000076040c237816 */ /* 0x000fe20000000023 */
[----:B-1----:R-:W-:-:S04]  /*46d0*/  IMAD.WIDE.U32 R4, R63, 0x3, R8 ;  /* 0x000000033f047825 */ /* 0x002fc800078e0008 */
[----:B------:R-:W-:Y:S01]  /*46e0*/  IMAD.IADD R5, R7, 0x1, R5 ;  /* 0x0000000107057824 */ /* 0x000fe200078e0205 */
[----:B------:R-:W-:-:S04]  /*46f0*/  LEA R6, P0, R4, R14, 0x1 ;  /* 0x0000000e04067211 */ /* 0x000fc800078008ff */
[----:B------:R-:W-:-:S05]  /*4700*/  LEA.HI.X R7, R4, R13, R5, 0x1, P0 ;  /* 0x0000000d04077211 */ /* 0x000fca00000f0c05 */
[----:B------:R2:W-:Y:S04]  /*4710*/  STG.E.U16 desc[UR8][R6.64], R35 ;  /* 0x0000002306007986 */ /* 0x0005e8000c101508 */
.L_x_34217:
[----:B------:R-:W-:Y:S05]  /*4720*/  BSYNC B0 ;  /* 0x0000000000007941 */ /* 0x000fea0003800000 */
.L_x_34216:
[----:B------:R-:W-:Y:S04]  /*4730*/  BSSY B0, `(.L_x_34218) ;  /* 0x000000c000007945 */ /* 0x000fe80003800000 */
[----:B------:R-:W-:Y:S05]  /*4740*/  @P1 BRA `(.L_x_34219) ;  /* 0x0000000000281947 */ /* 0x000fea0003800000 */
[C---:B-1----:R-:W-:Y:S01]  /*4750*/  IMAD.SHL.U32 R5, R52.reuse, 0x2, RZ ;  /* 0x0000000234057824 */ /* 0x042fe200078e00ff */
[----:B--2---:R-:W-:Y:S02]  /*4760*/  SHF.L.U64.HI R7, R52, 0x1, R53 ;  /* 0x0000000134077819 */ /* 0x004fe40000010235 */
[----:B------:R-:W-:Y:S02]  /*4770*/  PRMT R39, R42, 0x7604, R39 ;  /* 0x000076042a277816 */ /* 0x000fe40000000027 */
[----:B------:R-:W-:Y:S02]  /*4780*/  LOP3.LUT R5, R5, 0xfffffffc, RZ, 0xc0, !PT ;  /* 0xfffffffc05057812 */ /* 0x000fe400078ec0ff */
[----:B------:R-:W-:Y:S02]  /*4790*/  LOP3.LUT R7, R7, 0x7fffffff, RZ, 0xc0, !PT ;  /* 0x7fffffff07077812 */ /* 0x000fe400078ec0ff */
[----:B------:R-:W-:-:S05]  /*47a0*/  IADD3 R5, P0, R5, R8, RZ ;  /* 0x0000000805057210 */ /* 0x000fca0007f1e0ff */
[----:B------:R-:W-:Y:S01]  /*47b0*/  IMAD.X R6, R7, 0x1, R9, P0 ;  /* 0x0000000107067824 */ /* 0x000fe200000e0609 */
[----:B------:R-:W-:-:S04]  /*47c0*/  LEA R4, P0, R5, R14, 0x1 ;  /* 0x0000000e05047211 */ /* 0x000fc800078008ff */
[----:B------:R-:W-:-:S05]  /*47d0*/  LEA.HI.X R5, R5, R13, R6, 0x1, P0 ;  /* 0x0000000d05057211 */ /* 0x000fca00000f0c06 */
[----:B------:R4:W-:Y:S04]  /*47e0*/  STG.E.U16 desc[UR8][R4.64], R39 ;  /* 0x0000002704007986 */ /* 0x0009e8000c101508 */
.L_x_34219:
[----:B------:R-:W-:Y:S05]  /*47f0*/  BSYNC B0 ;  /* 0x0000000000007941 */ /* 0x000fea0003800000 */
.L_x_34218:
[----:B------:R-:W-:Y:S04]  /*4800*/  BSSY B0, `(.L_x_34220) ;  /* 0x000000b000007945 */ /* 0x000fe80003800000 */
[----:B------:R-:W-:Y:S05]  /*4810*/  @P1 BRA `(.L_x_34221) ;  /* 0x0000000000241947 */ /* 0x000fea0003800000 */
[----:B--2---:R-:W-:Y:S01]  /*4820*/  IMAD.MOV.U32 R6, RZ, RZ, R8 ;  /* 0x000000ffff067224 */ /* 0x004fe200078e0008 */
[----:B------:R-:W-:Y:S01]  /*4830*/  PRMT R43, R43, 0x7604, R10 ;  /* 0x000076042b2b7816 */ /* 0x000fe2000000000a */
[----:B------:R-:W-:Y:S02]  /*4840*/  IMAD.MOV.U32 R7, RZ, RZ, R9 ;  /* 0x000000ffff077224 */ /* 0x000fe400078e0009 */
[----:B-1--4-:R-:W-:Y:S02]  /*4850*/  IMAD R5, R58, 0x5, RZ ;  /* 0x000000053a057824 */ /* 0x012fe400078e02ff */
[----:B------:R-:W-:-:S04]  /*4860*/  IMAD.WIDE.U32 R6, R63, 0x5, R6 ;  /* 0x000000053f067825 */ /* 0x000fc800078e0006 */
[----:B------:R-:W-:Y:S01]  /*4870*/  IMAD.IADD R5, R5, 0x1, R7 ;  /* 0x0000000105057824 */ /* 0x000fe200078e0207 */
[----:B------:R-:W-:-:S04]  /*4880*/  LEA R4, P0, R6, R14, 0x1 ;  /* 0x0000000e06047211 */ /* 0x000fc800078008ff */
[----:B------:R-:W-:-:S05]  /*4890*/  LEA.HI.X R5, R6, R13, R5, 0x1, P0 ;  /* 0x0000000d06057211 */ /* 0x000fca00000f0c05 */
[----:B------:R1:W-:Y:S04]  /*48a0*/  STG.E.U16 desc[UR8][R4.64], R43 ;  /* 0x0000002b04007986 */ /* 0x0003e8000c101508 */
.L_x_34221:
[----:B------:R-:W-:Y:S05]  /*48b0*/  BSYNC B0 ;  /* 0x0000000000007941 */ /* 0x000fea0003800000 */
.L_x_34220:
        /* <DEDUP_REMOVED lines=11> */
.L_x_34223:
[----:B------:R-:W-:Y:S05]  /*4970*/  BSYNC B0 ;  /* 0x0000000000007941 */ /* 0x000fea0003800000 */
.L_x_34222:
[----:B------:R-:W-:Y:S04]  /*4980*/  BSSY B0, `(.L_x_34224) ;  /* 0x0000009000007945 */ /* 0x000fe80003800000 */
[----:B------:R-:W-:Y:S05]  /*4990*/  @P1 BRA `(.L_x_34225) ;  /* 0x00000000001c1947 */ /* 0x000fea0003800000 */
[----:B------:R-:W-:Y:S01]  /*49a0*/  IMAD.WIDE.U32 R8, R63, 0x7, R8 ;  /* 0x000000073f087825 */ /* 0x000fe200078e0008 */
[----:B------:R-:W-:-:S03]  /*49b0*/  PRMT R31, R31, 0x7604, R34 ;  /* 0x000076041f1f7816 */ /* 0x000fc60000000022 */
[----:B-1--4-:R-:W-:Y:S01]  /*49c0*/  IMAD R5, R58, 0x7, RZ ;  /* 0x000000073a057824 */ /* 0x012fe200078e02ff */
[----:B------:R-:W-:-:S03]  /*49d0*/  LEA R4, P0, R8, R14, 0x1 ;  /* 0x0000000e08047211 */ /* 0x000fc600078008ff */
[----:B------:R-:W-:-:S05]  /*49e0*/  IMAD.IADD R5, R5, 0x1, R9 ;  /* 0x0000000105057824 */ /* 0x000fca00078e0209 */
[----:B------:R-:W-:-:S05]  /*49f0*/  LEA.HI.X R5, R8, R13, R5, 0x1, P0 ;  /* 0x0000000d08057211 */ /* 0x000fca00000f0c05 */
[----:B------:R1:W-:Y:S02]  /*4a00*/  STG.E.U16 desc[UR8][R4.64], R31 ;  /* 0x0000001f04007986 */ /* 0x0003e4000c101508 */
.L_x_34225:
[----:B------:R-:W-:Y:S05]  /*4a10*/  BSYNC B0 ;  /* 0x0000000000007941 */ /* 0x000fea0003800000 */
.L_x_34224:
[----:B-1--4-:R-:W-:Y:S01]  /*4a20*/  IADD3 R5, R15, 0x3, R62 ;  /* 0x000000030f057810 */ /* 0x012fe20007ffe03e */
[----:B------:R-:W1:Y:S01]  /*4a30*/  S2UR UR5, SR_CgaCtaId ;  /* 0x00000000000579c3 */ /* 0x000e620000008800 */
[----:B------:R-:W-:Y:S01]  /*4a40*/  ULDC UR4, c[0x0][0x0] ;  /* 0x0000000000047ab9 */ /* 0x000fe20000000800 */
[----:B------:R-:W-:Y:S01]  /*4a50*/  FADD R12, R24, R19 ;  /* 0x00000013180c7221 */ /* 0x000fe20000000000 */
[----:B--2---:R-:W-:Y:S01]  /*4a60*/  LOP3.LUT R7, R5, 0x1f, RZ, 0xc0, !PT ;  /* 0x0000001f05077812 */ /* 0x004fe200078ec0ff */
[----:B------:R-:W-:Y:S01]  /*4a70*/  FADD R14, R33, R18 ;  /* 0x00000012210e7221 */ /* 0x000fe20000000000 */
[----:B------:R-:W-:Y:S01]  /*4a80*/  IMAD R46, R46, UR4, RZ ;  /* 0x000000042e2e7c24 */ /* 0x000fe2000f8e02ff */
[----:B------:R-:W-:Y:S01]  /*4a90*/  SHF.R.U32.HI R9, RZ, 0x8, R62 ;  /* 0x00000008ff097819 */ /* 0x000fe2000001163e */
[C---:B------:R-:W-:Y:S01]  /*4aa0*/  IMAD.IADD R37, R62.reuse, 0x1, -R37 ;  /* 0x000000013e257824 */ /* 0x040fe200078e0a25 */
[----:B------:R-:W2:Y:S01]  /*4ab0*/  SHFL.IDX PT, R12, R12, R7, 0x1f ;  /* 0x00001f070c0c7589 */ /* 0x000ea200000e0000 */
[----:B------:R-:W-:Y:S01]  /*4ac0*/  LOP3.LUT R4, R62, 0x1f, RZ, 0xc0, !PT ;  /* 0x0000001f3e047812 */ /* 0x000fe200078ec0ff */
[----:B------:R-:W-:Y:S01]  /*4ad0*/  UMOV UR4, 0x400 ;  /* 0x0000040000047882 */ /* 0x000fe20000000000 */
[----:B------:R-:W-:Y:S01]  /*4ae0*/  LEA.HI R46, R46, R9, RZ, 0x18 ;  /* 0x000000092e2e7211 */ /* 0x000fe200078fc0ff */
[----:B------:R4:W5:Y:S01]  /*4af0*/  SHFL.IDX PT, R29, R14, R7, 0x1f ;  /* 0x00001f070e1d7589 */ /* 0x00096200000e0000 */
[----:B------:R-:W-:Y:S01]  /*4b00*/  IMAD.SHL.U32 R5, R9, 0x20, RZ ;  /* 0x0000002009057824 */ /* 0x000fe200078e00ff */
[C---:B------:R-:W-:Y:S01]  /*4b10*/  LOP3.LUT R10, R37.reuse, 0x1f, RZ, 0xc0, !PT ;  /* 0x0000001f250a7812 */ /* 0x040fe200078ec0ff */
[C---:B------:R-:W-:Y:S01]  /*4b20*/  VIADD R8, R37.reuse, 0xffffffff ;  /* 0xffffffff25087836 */ /* 0x040fe20000000000 */
[----:B------:R-:W-:Y:S01]  /*4b30*/  UIADD3 UR4, UR4, 0x20, URZ ;  /* 0x0000002004047890 */ /* 0x000fe2000fffe03f */
[----:B------:R-:W-:Y:S01]  /*4b40*/  VIADD R9, R37, 0x1e ;  /* 0x0000001e25097836 */ /* 0x000fe20000000000 */
[----:B------:R-:W-:Y:S01]  /*4b50*/  LOP3.LUT R5, R5, 0xffffffe0, R4, 0xe2, !PT ;  /* 0xffffffe005057812 */ /* 0x000fe200078ee204 */
[----:B------:R-:W-:Y:S01]  /*4b60*/  ULDC.64 UR10, c[0x0][0x228] ;  /* 0x00008a00000a7ab9 */ /* 0x000fe20000000a00 */
[----:B------:R-:W-:Y:S01]  /*4b70*/  LOP3.LUT R8, R8, 0x1f, RZ, 0xc0, !PT ;  /* 0x0000001f08087812 */ /* 0x000fe200078ec0ff */
[----:B---3--:R-:W-:Y:S01]  /*4b80*/  FADD R57, R44, R57 ;  /* 0x000000392c397221 */ /* 0x008fe20000000000 */
[----:B----4-:R-:W-:Y:S01]  /*4b90*/  LOP3.LUT R7, RZ, R20, RZ, 0x33, !PT ;  /* 0x00000014ff077212 */ /* 0x010fe200078e33ff */
[----:B------:R-:W-:Y:S01]  /*4ba0*/  IMAD R11, R5, 0x21, R10 ;  /* 0x00000021050b7824 */ /* 0x000fe200078e020a */
[----:B------:R-:W-:Y:S01]  /*4bb0*/  LOP3.LUT R10, R9, 0x1f, RZ, 0xc0, !PT ;  /* 0x0000001f090a7812 */ /* 0x000fe200078ec0ff */
[----:B-1----:R-:W-:Y:S01]  /*4bc0*/  ULEA UR4, UR5, UR4, 0x18 ;  /* 0x0000000405047291 */ /* 0x002fe2000f8ec03f */
[----:B------:R-:W-:Y:S01]  /*4bd0*/  LEA R46, P0, R46, R7, 0x5 ;  /* 0x000000072e2e7211 */ /* 0x000fe200078028ff */
[C---:B------:R-:W-:Y:S01]  /*4be0*/  IMAD R8, R5.reuse, 0x21, R8 ;  /* 0x0000002105087824 */ /* 0x040fe200078e0208 */
[----:B------:R-:W-:Y:S01]  /*4bf0*/  LOP3.LUT R7, RZ, R25, RZ, 0x33, !PT ;  /* 0x00000019ff077212 */ /* 0x000fe200078e33ff */
[C---:B------:R-:W-:Y:S01]  /*4c00*/  IMAD R10, R5.reuse, 0x21, R10 ;  /* 0x00000021050a7824 */ /* 0x040fe200078e020a */
[----:B------:R-:W-:Y:S01]  /*4c10*/  LEA R51, P1, R72, R51, 0x3 ;  /* 0x0000003348337211 */ /* 0x000fe200078218ff */
[----:B------:R-:W-:Y:S01]  /*4c20*/  IMAD R21, R5, 0x21, R0 ;  /* 0x0000002105157824 */ /* 0x000fe200078e0200 */
[----:B------:R-:W-:Y:S01]  /*4c30*/  LEA R9, R11, UR4, 0x3 ;  /* 0x000000040b097c11 */ /* 0x000fe2000f8e18ff */
[----:B------:R-:W-:Y:S01]  /*4c40*/  IMAD.X R7, RZ, RZ, R7, P0 ;  /* 0x000000ffff077224 */ /* 0x000fe200000e0607 */
[----:B------:R-:W-:Y:S01]  /*4c50*/  ISETP.GT.U32.AND P0, PT, R46, -0x21, PT ;  /* 0xffffffdf2e00780c */ /* 0x000fe20003f04070 */
[----:B0-----:R-:W-:Y:S01]  /*4c60*/  FADD R6, R64, R47 ;  /* 0x0000002f40067221 */ /* 0x001fe20000000000 */
[----:B------:R-:W-:Y:S01]  /*4c70*/  LEA R11, R8, UR4, 0x3 ;  /* 0x00000004080b7c11 */ /* 0x000fe2000f8e18ff */
[----:B------:R0:W-:Y:S01]  /*4c80*/  STS.64 [R9], R70 ;  /* 0x0000004609007388 */ /* 0x0001e20000000a00 */
[----:B------:R-:W-:Y:S01]  /*4c90*/  ISETP.GT.U32.AND.EX P0, PT, R7, -0x1, PT, P0 ;  /* 0xffffffff0700780c */ /* 0x000fe20003f04100 */
[----:B------:R-:W-:Y:S01]  /*4ca0*/  USHF.L.U32 UR5, UR6, 0x1, URZ ;  /* 0x0000000106057899 */ /* 0x000fe2000800063f */
[----:B------:R-:W-:Y:S01]  /*4cb0*/  LEA R13, R10, UR4, 0x3 ;  /* 0x000000040a0d7c11 */ /* 0x000fe2000f8e18ff */
[----:B------:R0:W-:Y:S01]  /*4cc0*/  STS.64 [R11], R78 ;  /* 0x0000004e0b007388 */ /* 0x0001e20000000a00 */
[----:B------:R-:W-:Y:S01]  /*4cd0*/  SEL R14, R46, 0xffffffdf, P0 ;  /* 0xffffffdf2e0e7807 */ /* 0x000fe20000000000 */
[----:B------:R-:W-:Y:S01]  /*4ce0*/  BSSY B0, `(.L_x_34226) ;  /* 0x0000082000007945 */ /* 0x000fe20003800000 */
[----:B------:R-:W-:Y:S01]  /*4cf0*/  ISETP.GE.U32.AND P0, PT, R15, R59, PT ;  /* 0x0000003b0f00720c */ /* 0x000fe20003f06070 */
[----:B------:R0:W-:Y:S01]  /*4d00*/  STS.64 [R13], R22 ;  /* 0x000000160d007388 */ /* 0x0001e20000000a00 */
[----:B------:R-:W-:Y:S01]  /*4d10*/  LEA R21, R21, UR4, 0x3 ;  /* 0x0000000415157c11 */ /* 0x000fe2000f8e18ff */
[----:B--2---:R-:W-:Y:S01]  /*4d20*/  FADD R7, R57, R12 ;  /* 0x0000000c39077221 */ /* 0x004fe20000000000 */
[----:B------:R-:W-:Y:S01]  /*4d30*/  LEA.HI.X R8, R72, R49, R73, 0x3, P1 ;  /* 0x0000003148087211 */ /* 0x000fe200008f1c49 */
[----:B-----5:R-:W-:Y:S01]  /*4d40*/  FADD R6, R6, R29 ;  /* 0x0000001d06067221 */ /* 0x020fe20000000000 */
[----:B------:R-:W-:Y:S01]  /*4d50*/  LEA R0, P1, R51, UR10, 0x5 ;  /* 0x0000000a33007c11 */ /* 0x000fe2000f8228ff */
[----:B------:R0:W-:Y:S01]  /*4d60*/  STS.64 [R21], R26 ;  /* 0x0000001a15007388 */ /* 0x0001e20000000a00 */
[----:B------:R-:W-:Y:S01]  /*4d70*/  SHF.R.U32.HI R10, RZ, 0x2, R62 ;  /* 0x00000002ff0a7819 */ /* 0x000fe2000001163e */
[----:B------:R-:W-:Y:S01]  /*4d80*/  USHF.L.U64.HI UR10, UR6, 0x1, UR7 ;  /* 0x00000001060a7899 */ /* 0x000fe20008010207 */
[----:B------:R-:W-:-:S02]  /*4d90*/  LOP3.LUT R14, RZ, R14, RZ, 0x33, !PT ;  /* 0x0000000eff0e7212 */ /* 0x000fc400078e33ff */
[----:B------:R-:W-:Y:S02]  /*4da0*/  FMNMX R18, R41, |R18|, !PT ;  /* 0x4000001229127209 */ /* 0x000fe40007800000 */
[----:B------:R-:W-:Y:S02]  /*4db0*/  LEA.HI.X R8, R51, UR11, R8, 0x5, P1 ;  /* 0x0000000b33087c11 */ /* 0x000fe400088f2c08 */
[----:B------:R-:W-:Y:S01]  /*4dc0*/  LOP3.LUT R12, R10, 0x38, RZ, 0xc0, !PT ;  /* 0x000000380a0c7812 */ /* 0x000fe200078ec0ff */
[----:B------:R-:W-:Y:S01]  /*4dd0*/  IMAD.IADD R10, R14, 0x1, -R15 ;  /* 0x000000010e0a7824 */ /* 0x000fe200078e0a0f */
[----:B------:R-:W-:Y:S02]  /*4de0*/  LOP3.LUT R3, R48, R30, R67, 0xfe, !PT ;  /* 0x0000001e30037212 */ /* 0x000fe400078efe43 */
[----:B------:R-:W-:Y:S01]  /*4df0*/  FMNMX R19, R18, |R19|, !PT ;  /* 0x4000001312137209 */ /* 0x000fe20007800000 */
        /* <DEDUP_REMOVED lines=12> */
[----:B------:R-:W-:-:S04]  /*4ec0*/  IMAD.MOV.U32 R14, RZ, RZ, RZ ;  /* 0x000000ffff0e7224 */ /* 0x000fc800078e00ff */
[----:B------:R-:W-:Y:S05]  /*4ed0*/  @!P2 BRA `(.L_x_34229) ;  /* 0x0000000000d8a947 */ /* 0x000fea0003800000 */
[----:B------:R-:W-:Y:S02]  /*4ee0*/  IMAD.IADD R20, R10, 0x1, -R25 ;  /* 0x000000010a147824 */ /* 0x000fe400078e0a19 */
[----:B------:R-:W-:Y:S02]  /*4ef0*/  IMAD.MOV.U32 R18, RZ, RZ, R15 ;  /* 0x000000ffff127224 */ /* 0x000fe400078e000f */
[----:B------:R-:W-:-:S07]  /*4f00*/  IMAD.MOV.U32 R14, RZ, RZ, RZ ;  /* 0x000000ffff0e7224 */ /* 0x000fce00078e00ff */
.L_x_34230:
[C---:B------:R-:W-:Y:S01]  /*4f10*/  LOP3.LUT R27, R37.reuse, 0x1f, RZ, 0xc0, !PT ;  /* 0x0000001f251b7812 */ /* 0x040fe200078ec0ff */
        /* <DEDUP_REMOVED lines=10> */
[----:B------:R-:W-:-:S04]  /*4fc0*/  LOP3.LUT R37, R37, 0x1f, RZ, 0xc0, !PT ;  /* 0x0000001f25257812 */ /* 0x000fc800078ec0ff */
        /* <DEDUP_REMOVED lines=13> */
[----:B-1----:R-:W1:Y:S03]  /*50a0*/  @!P3 LDS.64 R32, [R24+0x8] ;  /* 0x000008001820b984 */ /* 0x002e660000000a00 */
        /* <DEDUP_REMOVED lines=17> */
[----:B-1----:R-:W-:Y:S01]  /*51c0*/  @!P3 STG.E.64 desc[UR8][R34.64], R32 ;  /* 0x000000202200b986 */ /* 0x002fe2000c101b08 */
[----:B------:R-:W-:Y:S01]  /*51d0*/  ISETP.NE.AND P3, PT, R20, RZ, PT ;  /* 0x000000ff1400720c */ /* 0x000fe20003f65270 */
[----:B------:R-:W-:Y:S01]  /*51e0*/  IMAD.IADD R18, R15, 0x1, R14 ;  /* 0x000000010f127824 */ /* 0x000fe200078e020e */
[----:B------:R-:W-:Y:S01]  /*51f0*/  IADD3.X R41, R41, UR10, RZ, P2, !PT ;  /* 0x0000000a29297c10 */ /* 0x000fe200097fe4ff */
[----:B--2---:R0:W-:Y:S04]  /*5200*/  @!P5 STG.E.64 desc[UR8][R36.64], R30 ;  /* 0x0000001e2400d986 */ /* 0x0041e8000c101b08 */
[----:B---3--:R1:W-:Y:S01]  /*5210*/  @!P4 STG.E.64 desc[UR8][R38.64], R28 ;  /* 0x0000001c2600c986 */ /* 0x0083e2000c101b08 */
[----:B0-----:R-:W-:-:S05]  /*5220*/  VIADD R37, R42, 0x1f ;  /* 0x0000001f2a257836 */ /* 0x001fca0000000000 */
[----:B------:R-:W-:Y:S05]  /*5230*/  @P3 BRA `(.L_x_34230) ;  /* 0xfffffffc00343947 */ /* 0x000fea000383ffff */
.L_x_34229:
[----:B------:R-:W-:Y:S05]  /*5240*/  BSYNC B1 ;  /* 0x0000000000017941 */ /* 0x000fea0003800000 */
.L_x_34228:
        /* <DEDUP_REMOVED lines=15> */
.L_x_34232:
[----:B------:R-:W-:Y:S05]  /*5340*/  BSYNC B1 ;  /* 0x0000000000017941 */ /* 0x000fea0003800000 */
.L_x_34231:
[----:B------:R-:W-:Y:S01]  /*5350*/  IADD3.X R41, R41, UR10, RZ, P3, !PT ;  /* 0x0000000a29297c10 */ /* 0x000fe20009ffe4ff */
[----:B------:R-:W-:Y:S06]  /*5360*/  @!P2 BRA `(.L_x_34227) ;  /* 0x000000000064a947 */ /* 0x000fec0003800000 */
[----:B------:R-:W-:Y:S01]  /*5370*/  VIADD R15, R37, 0xffffffff ;  /* 0xffffffff250f7836 */ /* 0x000fe20000000000 */
[----:B------:R-:W-:Y:S01]  /*5380*/  SHF.R.U32.HI R16, RZ, 0x3, R62 ;  /* 0x00000003ff107819 */ /* 0x000fe2000001163e */
[----:B------:R-:W-:-:S03]  /*5390*/  IMAD R14, R5, 0x21, R14 ;  /* 0x00000021050e7824 */ /* 0x000fc600078e020e */
[----:B0-----:R-:W-:Y:S02]  /*53a0*/  LOP3.LUT R27, R15, 0x1f, RZ, 0xc0, !PT ;  /* 0x0000001f0f1b7812 */ /* 0x001fe400078ec0ff */
        /* <DEDUP_REMOVED lines=21> */
.L_x_34227:
[----:B------:R-:W-:Y:S05]  /*5500*/  BSYNC B0 ;  /* 0x0000000000007941 */ /* 0x000fea0003800000 */
.L_x_34226:
        /* <DEDUP_REMOVED lines=20> */
[----:B------:R-:W-:Y:S01]  /*5650*/  LOP3.LUT R3, R10, 0x3, RZ, 0xc0, !PT ;  /* 0x000000030a037812 */ /* 0x000fe200078ec0ff */
[----:B------:R-:W-:Y:S01]  /*5660*/  IMAD.IADD R31, R13, 0x1, R31 ;  /* 0x000000010d1f7824 */ /* 0x000fe200078e021f */
[----:B------:R-:W-:Y:S01]  /*5670*/  ISETP.GE.U32.AND P1, PT, R2, 0x3, PT ;  /* 0x000000030200780c */ /* 0x000fe20003f26070 */
[----:B------:R-:W-:Y:S01]  /*5680*/  IMAD.MOV.U32 R30, RZ, RZ, R12 ;  /* 0x000000ffff1e7224 */ /* 0x000fe200078e000c */
[----:B------:R-:W-:Y:S01]  /*5690*/  LOP3.LUT R9, R16, 0x1ffffffc, RZ, 0xc0, !PT ;  /* 0x1ffffffc10097812 */ /* 0x000fe200078ec0ff */
[----:B------:R-:W-:Y:S01]  /*56a0*/  IMAD.MOV.U32 R2, RZ, RZ, RZ ;  /* 0x000000ffff027224 */ /* 0x000fe200078e00ff */
[----:B------:R-:W-:-:S03]  /*56b0*/  ISETP.NE.AND P0, PT, R3, RZ, PT ;  /* 0x000000ff0300720c */ /* 0x000fc60003f05270 */
[----:B------:R-:W-:-:S06]  /*56c0*/  IMAD.IADD R9, R62, 0x1, -R9 ;  /* 0x000000013e097824 */ /* 0x000fcc00078e0a09 */
[----:B------:R-:W-:Y:S05]  /*56d0*/  @!P1 BRA `(.L_x_34236) ;  /* 0x0000000000d89947 */ /* 0x000fea0003800000 */
[----:B------:R-:W-:Y:S01]  /*56e0*/  IMAD.IADD R18, R10, 0x1, -R3 ;  /* 0x000000010a127824 */ /* 0x000fe200078e0a03 */
[----:B------:R-:W-:Y:S01]  /*56f0*/  LOP3.LUT R33, R16, 0x1c, RZ, 0xc0, !PT ;  /* 0x0000001c10217812 */ /* 0x000fe200078ec0ff */
[----:B------:R-:W-:-:S07]  /*5700*/  IMAD.MOV.U32 R2, RZ, RZ, RZ ;  /* 0x000000ffff027224 */ /* 0x000fce00078e00ff */
.L_x_34237:
[C---:B------:R-:W-:Y:S01]  /*5710*/  LOP3.LUT R12, R9.reuse, 0x1f, RZ, 0xc0, !PT ;  /* 0x0000001f090c7812 */ /* 0x040fe200078ec0ff */
[C---:B------:R-:W-:Y:S02]  /*5720*/  VIADD R10, R9.reuse, 0xffffffff ;  /* 0xffffffff090a7836 */ /* 0x040fe40000000000 */
[C---:B------:R-:W-:Y:S01]  /*5730*/  VIADD R11, R9.reuse, 0x1d ;  /* 0x0000001d090b7836 */ /* 0x040fe20000000000 */
[-C--:B------:R-:W-:Y:S01]  /*5740*/  ISETP.GE.U32.AND P4, PT, R12, R61.reuse, PT ;  /* 0x0000003d0c00720c */ /* 0x080fe20003f86070 */
[----:B------:R-:W-:Y:S01]  /*5750*/  VIADD R9, R9, 0x1e ;  /* 0x0000001e09097836 */ /* 0x000fe20000000000 */
[----:B--2---:R-:W-:Y:S01]  /*5760*/  LOP3.LUT R24, R10, 0x1f, RZ, 0xc0, !PT ;  /* 0x0000001f0a187812 */ /* 0x004fe200078ec0ff */
[----:B------:R-:W-:Y:S01]  /*5770*/  IMAD R15, R5, 0x21, R15 ;  /* 0x00000021050f7824 */ /* 0x000fe200078e020f */
[----:B------:R-:W-:Y:S01]  /*5780*/  LOP3.LUT R32, R11, 0x1f, RZ, 0xc0, !PT ;  /* 0x0000001f0b207812 */ /* 0x000fe200078ec0ff */
[----:B------:R-:W-:Y:S01]  /*5790*/  VIADD R18, R18, 0xfffffffc ;  /* 0xfffffffc12127836 */ /* 0x000fe20000000000 */
[----:B0--3--:R-:W-:Y:S01]  /*57a0*/  LOP3.LUT R26, R9, 0x1f, RZ, 0xc0, !PT ;  /* 0x0000001f091a7812 */ /* 0x009fe200078ec0ff */
[----:B------:R-:W-:Y:S01]  /*57b0*/  VIADD R2, R2, 0x4 ;  /* 0x0000000402027836 */ /* 0x000fe20000000000 */
[----:B------:R-:W-:-:S02]  /*57c0*/  ISETP.GE.U32.AND P3, PT, R24, R61, PT ;  /* 0x0000003d1800720c */ /* 0x000fc40003f66070 */
[-C--:B------:R-:W-:Y:S02]  /*57d0*/  ISETP.GE.U32.AND P2, PT, R26, R61.reuse, PT ;  /* 0x0000003d1a00720c */ /* 0x080fe40003f46070 */
[----:B-1----:R-:W-:Y:S02]  /*57e0*/  LEA R28, R15, UR4, 0x3 ;  /* 0x000000040f1c7c11 */ /* 0x002fe4000f8e18ff */
        /* <DEDUP_REMOVED lines=24> */
[----:B0-----:R-:W-:Y:S04]  /*5970*/  @!P4 STG.E.64 desc[UR8][R12.64], R10 ;  /* 0x0000000a0c00c986 */ /* 0x001fe8000c101b08 */
[----:B------:R-:W-:Y:S01]  /*5980*/  @!P1 IMAD.X R29, RZ, RZ, R31, P5 ;  /* 0x000000ffff1d9224 */ /* 0x000fe200028e061f */
[C---:B---3--:R-:W-:Y:S01]  /*5990*/  @!P1 LEA R28, P5, R9.reuse, R0, 0x3 ;  /* 0x00000000091c9211 */ /* 0x048fe200078a18ff */
[----:B-1----:R0:W-:Y:S03]  /*59a0*/  @!P3 STG.E.64 desc[UR8][R24.64], R14 ;  /* 0x0000000e1800b986 */ /* 0x0021e6000c101b08 */
[----:B------:R-:W-:Y:S01]  /*59b0*/  @!P1 LEA.HI.X R29, R9, R8, R29, 0x3, P5 ;  /* 0x00000008091d9211 */ /* 0x000fe200028f1c1d */
[----:B--2---:R3:W-:Y:S01]  /*59c0*/  @!P2 STG.E.64 desc[UR8][R26.64], R20 ;  /* 0x000000141a00a986 */ /* 0x0047e2000c101b08 */
[----:B------:R-:W-:Y:S01]  /*59d0*/  ISETP.NE.AND P2, PT, R18, RZ, PT ;  /* 0x000000ff1200720c */ /* 0x000fe20003f45270 */
[----:B------:R-:W-:-:S02]  /*59e0*/  VIADD R9, R32, 0x1f ;  /* 0x0000001f20097836 */ /* 0x000fc40000000000 */
[----:B----4-:R3:W-:Y:S01]  /*59f0*/  @!P1 STG.E.64 desc[UR8][R28.64], R22 ;  /* 0x000000161c009986 */ /* 0x0107e2000c101b08 */
[----:B------:R-:W-:-:S04]  /*5a00*/  IADD3 R30, P1, R30, UR5, RZ ;  /* 0x000000051e1e7c10 */ /* 0x000fc8000ff3e0ff */
[----:B------:R-:W-:Y:S01]  /*5a10*/  IADD3.X R31, R31, UR10, RZ, P1, !PT ;  /* 0x0000000a1f1f7c10 */ /* 0x000fe20008ffe4ff */
[----:B0-----:R-:W-:-:S04]  /*5a20*/  IMAD.IADD R15, R33, 0x1, R2 ;  /* 0x00000001210f7824 */ /* 0x001fc800078e0202 */
[----:B------:R-:W-:Y:S05]  /*5a30*/  @P2 BRA `(.L_x_34237) ;  /* 0xfffffffc00342947 */ /* 0x000fea000383ffff */
.L_x_34236:
[----:B------:R-:W-:Y:S05]  /*5a40*/  BSYNC B1 ;  /* 0x0000000000017941 */ /* 0x000fea0003800000 */
.L_x_34235:
        /* <DEDUP_REMOVED lines=12> */
[----:B------:R-:W4:Y:S01]  /*5b10*/  LDS.64 R10, [R10] ;  /* 0x000000000a0a7984 */ /* 0x000f220000000a00 */
[----:B------:R-:W-:-:S05]  /*5b20*/  LEA.HI.X R13, R13, R8, R14, 0x3, P0 ;  /* 0x000000080d0d7211 */ /* 0x000fca00000f1c0e */
[----:B----4-:R4:W-:Y:S03]  /*5b30*/  STG.E.64 desc[UR8][R12.64], R10 ;  /* 0x0000000a0c007986 */ /* 0x0109e6000c101b08 */
.L_x_34239:
[----:B------:R-:W-:Y:S05]  /*5b40*/  BSYNC B1 ;  /* 0x0000000000017941 */ /* 0x000fea0003800000 */
.L_x_34238:
[----:B------:R-:W-:Y:S01]  /*5b50*/  IADD3.X R31, R31, UR10, RZ, P2, !PT ;  /* 0x0000000a1f1f7c10 */ /* 0x000fe200097fe4ff */
[----:B------:R-:W-:Y:S06]  /*5b60*/  @!P1 BRA `(.L_x_34234) ;  /* 0x0000000000649947 */ /* 0x000fec0003800000 */
[----:B----4-:R-:W-:Y:S01]  /*5b70*/  VIADD R10, R9, 0xffffffff ;  /* 0xffffffff090a7836 */ /* 0x010fe20000000000 */
[----:B------:R-:W-:Y:S01]  /*5b80*/  SHF.R.U32.HI R16, RZ, 0x3, R62 ;  /* 0x00000003ff107819 */ /* 0x000fe2000001163e */
[----:B------:R-:W-:-:S03]  /*5b90*/  IMAD R2, R5, 0x21, R2 ;  /* 0x0000002105027824 */ /* 0x000fc600078e0202 */
[----:B------:R-:W-:Y:S02]  /*5ba0*/  LOP3.LUT R12, R10, 0x1f, RZ, 0xc0, !PT ;  /* 0x0000001f0a0c7812 */ /* 0x000fe400078ec0ff */
[----:B------:R-:W-:Y:S02]  /*5bb0*/  LOP3.LUT R5, R16, 0x1c, RZ, 0xc0, !PT ;  /* 0x0000001c10057812 */ /* 0x000fe400078ec0ff */
[----:B------:R-:W-:-:S03]  /*5bc0*/  ISETP.GE.U32.AND P0, PT, R12, R61, PT ;  /* 0x0000003d0c00720c */ /* 0x000fc60003f06070 */
[----:B------:R-:W-:-:S05]  /*5bd0*/  IMAD.IADD R2, R5, 0x1, R2 ;  /* 0x0000000105027824 */ /* 0x000fca00078e0202 */
[----:B------:R-:W-:-:S05]  /*5be0*/  LEA R14, R2, UR4, 0x3 ;  /* 0x00000004020e7c11 */ /* 0x000fca000f8e18ff */
[----:B------:R-:W4:Y:S01]  /*5bf0*/  @!P0 LDS.64 R10, [R14+0x8] ;  /* 0x000008000e0a8984 */ /* 0x000f220000000a00 */
[----:B------:R-:W-:-:S05]  /*5c00*/  @!P0 IADD3 R5, P1, R12, R18, RZ ;  /* 0x000000120c058210 */ /* 0x000fca0007f3e0ff */
[----:B------:R-:W-:Y:S01]  /*5c10*/  @!P0 IMAD.X R2, RZ, RZ, R31, P1 ;  /* 0x000000ffff028224 */ /* 0x000fe200008e061f */
[----:B------:R-:W-:-:S04]  /*5c20*/  @!P0 LEA R12, P1, R5, R0, 0x3 ;  /* 0x00000000050c8211 */ /* 0x000fc800078218ff */
[----:B------:R-:W-:-:S05]  /*5c30*/  @!P0 LEA.HI.X R13, R5, R8, R2, 0x3, P1 ;  /* 0x00000008050d8211 */ /* 0x000fca00008f1c02 */
[----:B----4-:R4:W-:Y:S01]  /*5c40*/  @!P0 STG.E.64 desc[UR8][R12.64], R10 ;  /* 0x0000000a0c008986 */ /* 0x0109e2000c101b08 */
[----:B------:R-:W-:-:S13]  /*5c50*/  ISETP.NE.AND P0, PT, R3, 0x2, PT ;  /* 0x000000020300780c */ /* 0x000fda0003f05270 */
[----:B----4-:R-:W-:Y:S05]  /*5c60*/  @!P0 BRA `(.L_x_34234) ;  /* 0x0000000000248947 */ /* 0x010fea0003800000 */
[----:B------:R-:W-:-:S05]  /*5c70*/  VIADD R9, R9, 0x1e ;  /* 0x0000001e09097836 */ /* 0x000fca0000000000 */
[----:B------:R-:W-:-:S04]  /*5c80*/  LOP3.LUT R9, R9, 0x1f, RZ, 0xc0, !PT ;  /* 0x0000001f09097812 */ /* 0x000fc800078ec0ff */
[----:B------:R-:W-:-:S13]  /*5c90*/  ISETP.GE.U32.AND P0, PT, R9, R61, PT ;  /* 0x0000003d0900720c */ /* 0x000fda0003f06070 */
[----:B------:R-:W4:Y:S01]  /*5ca0*/  @!P0 LDS.64 R2, [R14+0x10] ;  /* 0x000010000e028984 */ /* 0x000f220000000a00 */
[----:B------:R-:W-:-:S04]  /*5cb0*/  @!P0 IADD3 R5, P1, P2, R9, UR5, R18 ;  /* 0x0000000509058c10 */ /* 0x000fc8000fa3e012 */
[----:B------:R-:W-:Y:S02]  /*5cc0*/  @!P0 IADD3.X R9, RZ, UR10, R31, P1, P2 ;  /* 0x0000000aff098c10 */ /* 0x000fe40008fe441f */
[----:B------:R-:W-:-:S04]  /*5cd0*/  @!P0 LEA R10, P1, R5, R0, 0x3 ;  /* 0x00000000050a8211 */ /* 0x000fc800078218ff */
[----:B------:R-:W-:-:S05]  /*5ce0*/  @!P0 LEA.HI.X R11, R5, R8, R9, 0x3, P1 ;  /* 0x00000008050b8211 */ /* 0x000fca00008f1c09 */
[----:B----4-:R4:W-:Y:S04]  /*5cf0*/  @!P0 STG.E.64 desc[UR8][R10.64], R2 ;  /* 0x000000020a008986 */ /* 0x0109e8000c101b08 */
.L_x_34234:
[----:B------:R-:W-:Y:S05]  /*5d00*/  BSYNC B0 ;  /* 0x0000000000007941 */ /* 0x000fea0003800000 */
.L_x_34233:
        /* <DEDUP_REMOVED lines=8> */
[----:B---34-:R-:W3:Y:S01]  /*5d90*/  LDS.64 R10, [R0+UR4+0x100] ;  /* 0x00010004000a7984 */ /* 0x018ee20008000a00 */
[----:B------:R-:W-:Y:S01]  /*5da0*/  ISETP.GE.U32.AND P0, PT, R4, R59, PT ;  /* 0x0000003b0400720c */ /* 0x000fe20003f06070 */
[----:B------:R-:W-:Y:S01]  /*5db0*/  ULDC.64 UR6, c[0x0][0x258] ;  /* 0x0000960000067ab9 */ /* 0x000fe20000000a00 */
[C---:B------:R-:W-:Y:S01]  /*5dc0*/  SHF.L.U64.HI R61, R65.reuse, 0x6, R60 ;  /* 0x00000006413d7819 */ /* 0x040fe2000001023c */
[----:B------:R-:W4:Y:S01]  /*5dd0*/  LDS.64 R12, [R0+UR4+0x200] ;  /* 0x00020004000c7984 */ /* 0x000f220008000a00 */
[----:B------:R-:W-:-:S03]  /*5de0*/  IMAD.SHL.U32 R60, R65, 0x40, RZ ;  /* 0x00000040413c7824 */ /* 0x000fc600078e00ff */
[----:B------:R-:W5:Y:S01]  /*5df0*/  LDS.64 R14, [R0+UR4+0x300] ;  /* 0x00030004000e7984 */ /* 0x000f620008000a00 */
[----:B------:R-:W-:-:S03]  /*5e00*/  IMAD.WIDE.U32 R60, R72, UR6, R60 ;  /* 0x00000006483c7c25 */ /* 0x000fc6000f8e003c */
[----:B------:R-:W1:Y:S02]  /*5e10*/  LDS.64 R20, [R0+UR4+0x400] ;  /* 0x0004000400147984 */ /* 0x000e640008000a00 */
[----:B--2---:R-:W2:Y:S02]  /*5e20*/  @!P0 LDC.64 R24, c[0x0][0x248] ;  /* 0x00009200ff188b82 */ /* 0x004ea40000000a00 */
[----:B0-----:R-:W0:Y:S04]  /*5e30*/  LDS.64 R22, [R0+UR4+0x500] ;  /* 0x0005000400167984 */ /* 0x001e280008000a00 */
[----:B------:R-:W0:Y:S04]  /*5e40*/  LDS.64 R8, [R0+UR4+0x600] ;  /* 0x0006000400087984 */ /* 0x000e280008000a00 */
[----:B------:R0:W0:Y:S01]  /*5e50*/  LDS.64 R2, [R0+UR4+0x700] ;  /* 0x0007000400027984 */ /* 0x0000220008000a00 */
[----:B---3--:R-:W-:Y:S01]  /*5e60*/  FADD R5, R6, R10 ;  /* 0x0000000a06057221 */ /* 0x008fe20000000000 */
[----:B------:R-:W-:Y:S01]  /*5e70*/  FADD R6, R7, R11 ;  /* 0x0000000b07067221 */ /* 0x000fe20000000000 */
[----:B------:R-:W-:Y:S01]  /*5e80*/  IMAD R7, R73, UR6, RZ ;  /* 0x0000000649077c24 */ /* 0x000fe2000f8e02ff */
[----:B--2---:R-:W-:Y:S01]  /*5e90*/  @!P0 LEA R10, P1, R60, R24, 0x2 ;  /* 0x000000183c0a8211 */ /* 0x004fe200078210ff */
[----:B----4-:R-:W-:Y:S01]  /*5ea0*/  FADD R5, R5, R12 ;  /* 0x0000000c05057221 */ /* 0x010fe20000000000 */
[----:B------:R-:W-:Y:S01]  /*5eb0*/  FADD R6, R6, R13 ;  /* 0x0000000d06067221 */ /* 0x000fe20000000000 */
[----:B------:R-:W-:-:S02]  /*5ec0*/  IMAD R7, R72, UR7, R7 ;  /* 0x0000000748077c24 */ /* 0x000fc4000f8e0207 */
[----:B-----5:R-:W-:Y:S01]  /*5ed0*/  FADD R5, R5, R14 ;  /* 0x0000000e05057221 */ /* 0x020fe20000000000 */
[----:B------:R-:W-:Y:S01]  /*5ee0*/  FADD R6, R6, R15 ;  /* 0x0000000f06067221 */ /* 0x000fe20000000000 */
[----:B------:R-:W-:Y:S01]  /*5ef0*/  IMAD.IADD R11, R7, 0x1, R61 ;  /* 0x00000001070b7824 */ /* 0x000fe200078e023d */
[----:B------:R-:W-:Y:S01]  /*5f00*/  @!P0 LOP3.LUT R7, R0, 0xf8, RZ, 0xc0, !PT ;  /* 0x000000f800078812 */ /* 0x000fe200078ec0ff */
[----:B-1----:R-:W-:Y:S01]  /*5f10*/  FADD R5, R5, R20 ;  /* 0x0000001405057221 */ /* 0x002fe20000000000 */
[----:B------:R-:W-:Y:S02]  /*5f20*/  FADD R6, R6, R21 ;  /* 0x0000001506067221 */ /* 0x000fe40000000000 */
[----:B------:R-:W-:Y:S01]  /*5f30*/  @!P0 LEA.HI.X R60, R60, R25, R11, 0x2, P1 ;  /* 0x000000193c3c8211 */ /* 0x000fe200008f140b */
[----:B0-----:R-:W-:Y:S01]  /*5f40*/  FADD R5, R5, R22 ;  /* 0x0000001605057221 */ /* 0x001fe20000000000 */
[----:B------:R-:W-:Y:S01]  /*5f50*/  FADD R0, R6, R23 ;  /* 0x0000001706007221 */ /* 0x000fe20000000000 */
[----:B------:R-:W-:-:S02]  /*5f60*/  @!P0 IADD3 R6, P1, R7, R10, RZ ;  /* 0x0000000a07068210 */ /* 0x000fc40007f3e0ff */
[----:B------:R-:W-:Y:S01]  /*5f70*/  FADD R5, R5, R8 ;  /* 0x0000000805057221 */ /* 0x000fe20000000000 */
[----:B------:R-:W-:Y:S02]  /*5f80*/  FADD R0, R0, R9 ;  /* 0x0000000900007221 */ /* 0x000fe40000000000 */
[----:B------:R-:W-:Y:S02]  /*5f90*/  @!P0 IMAD.X R7, RZ, RZ, R60, P1 ;  /* 0x000000ffff078224 */ /* 0x000fe400008e063c */
[----:B------:R-:W-:Y:S01]  /*5fa0*/  FADD R2, R5, R2 ;  /* 0x0000000205027221 */ /* 0x000fe20000000000 */
[----:B------:R-:W-:-:S05]  /*5fb0*/  FADD R3, R0, R3 ;  /* 0x0000000300037221 */ /* 0x000fca0000000000 */
[----:B------:R0:W-:Y:S02]  /*5fc0*/  @!P0 STG.E.64 desc[UR8][R6.64], R2 ;  /* 0x0000000206008986 */ /* 0x0001e4000c101b08 */
.L_x_34241:
[----:B------:R-:W-:Y:S05]  /*5fd0*/  BSYNC B0 ;  /* 0x0000000000007941 */ /* 0x000fea0003800000 */
.L_x_34240:
[----:B------:R-:W-:Y:S02]  /*5fe0*/  ULDC.64 UR4, c[0x0][0x238] ;  /* 0x00008e0000047ab9 */ /* 0x000fe40000000a00 */
[----:B------:R-:W-:-:S04]  /*5ff0*/  ISETP.NE.U32.AND P0, PT, RZ, UR4, PT ;  /* 0x00000004ff007c0c */ /* 0x000fc8000bf05070 */
[----:B------:R-:W-:-:S13]  /*6000*/  ISETP.NE.AND.EX P0, PT, RZ, UR5, PT, P0 ;  /* 0x00000005ff007c0c */ /* 0x000fda000bf05300 */
[----:B------:R-:W-:Y:S05]  /*6010*/  @!P0 BRA `(.L_x_34242) ;  /* 0x0000000000b08947 */ /* 0x000fea0003800000 */
[----:B0-----:R-:W0:Y:S01]  /*6020*/  SHFL.DOWN PT, R0, R19, 0x10, 0x1f ;  /* 0x0a001f0013007f89 */ /* 0x001e2200000e0000 */
[----:B------:R-:W-:Y:S01]  /*6030*/  ISETP.NE.AND P0, PT, R4, RZ, PT ;  /* 0x000000ff0400720c */ /* 0x000fe20003f05270 */
[----:B------:R-:W-:-:S12]  /*6040*/  BSSY B0, `(.L_x_34243) ;  /* 0x0000023000007945 */ /* 0x000fd80003800000 */
[----:B---3--:R-:W3:Y:S01]  /*6050*/  @!P0 S2R R9, SR_CgaCtaId ;  /* 0x0000000000098919 */ /* 0x008ee20000008800 */
[----:B------:R-:W-:Y:S02]  /*6060*/  @!P0 MOV R6, 0x400 ;  /* 0x0000040000068802 */ /* 0x000fe40000000f00 */
[----:B------:R-:W-:Y:S02]  /*6070*/  @!P0 LOP3.LUT R7, R16, 0x1ffffffc, RZ, 0xc0, !PT ;  /* 0x1ffffffc10078812 */ /* 0x000fe400078ec0ff */
[----:B0-----:R-:W-:-:S05]  /*6080*/  FMNMX R0, R19, R0, !PT ;  /* 0x0000000013007209 */ /* 0x001fca0007800000 */
[----:B----4-:R-:W0:Y:S02]  /*6090*/  SHFL.DOWN PT, R3, R0, 0x8, 0x1f ;  /* 0x09001f0000037f89 */ /* 0x010e2400000e0000 */
[----:B0-----:R-:W-:Y:S02]  /*60a0*/  FMNMX R3, R0, R3, !PT ;  /* 0x0000000300037209 */ /* 0x001fe40007800000 */
[----:B---3--:R-:W-:-:S03]  /*60b0*/  @!P0 LEA R0, R9, R6, 0x18 ;  /* 0x0000000609008211 */ /* 0x008fc600078ec0ff */
        /* <DEDUP_REMOVED lines=26> */
.L_x_34252:
[----:B---3--:R-:W-:-:S07]  /*6260*/  FMNMX R7, R2, R7, !PT ;  /* 0x0000000702077209 */ /* 0x008fce0007800000 */
.L_x_34244:
[----:B------:R-:W-:Y:S05]  /*6270*/  BSYNC B0 ;  /* 0x0000000000007941 */ /* 0x000fea0003800000 */
.L_x_34243:
[----:B------:R-:W-:Y:S01]  /*6280*/  ISETP.NE.AND P0, PT, R62, RZ, PT ;  /* 0x000000ff3e00720c */ /* 0x000fe20003f05270 */
[----:B------:R-:W-:-:S12]  /*6290*/  BSSY B0, `(.L_x_34242) ;  /* 0x0000004000007945 */ /* 0x000fd80003800000 */
[----:B------:R-:W-:Y:S05]  /*62a0*/  @P0 BRA `(.L_x_34246) ;  /* 0x0000000000080947 */ /* 0x000fea0003800000 */
[----:B0-----:R-:W0:Y:S02]  /*62b0*/  LDC.64 R2, c[0x0][0x238] ;  /* 0x00008e00ff027b82 */ /* 0x001e240000000a00 */
[----:B0-----:R3:W-:Y:S02]  /*62c0*/  REDG.E.MAX.S32.STRONG.GPU desc[UR8][R2.64], R7 ;  /* 0x000000070200798e */ /* 0x0017e4000d10e388 */
.L_x_34246:
[----:B------:R-:W-:Y:S05]  /*62d0*/  BSYNC B0 ;  /* 0x0000000000007941 */ /* 0x000fea0003800000 */
.L_x_34242:
        /* <DEDUP_REMOVED lines=11> */
[----:B-1234-:R-:W-:Y:S05]  /*6390*/  CALL.REL.NOINC `($__internal_771_$__cuda_sm20_rcp_rn_f32_slowpath) ;  /* 0x0000000400887944 */ /* 0x01efea0003c00000 */
[----:B------:R-:W-:Y:S01]  /*63a0*/  IMAD.MOV.U32 R5, RZ, RZ, R0 ;  /* 0x000000ffff057224 */ /* 0x000fe200078e0000 */
[----:B------:R-:W-:Y:S06]  /*63b0*/  BRA `(.L_x_34248) ;  /* 0x0000000000107947 */ /* 0x000fec0003800000 */
.L_x_34247:
[----:B------:R-:W3:Y:S02]  /*63c0*/  MUFU.RCP R0, R17 ;  /* 0x0000001100007308 */ /* 0x000ee40000001000 */
[----:B---34-:R-:W-:-:S04]  /*63d0*/  FFMA R2, R0, R17, -1 ;  /* 0xbf80000000027423 */ /* 0x018fc80000000011 */
[----:B------:R-:W-:-:S04]  /*63e0*/  FADD.FTZ R5, -R2, -RZ ;  /* 0x800000ff02057221 */ /* 0x000fc80000010100 */
[----:B------:R-:W-:-:S07]  /*63f0*/  FFMA R5, R0, R5, R0 ;  /* 0x0000000500057223 */ /* 0x000fce0000000000 */
.L_x_34248:
[----:B------:R-:W0:Y:S02]  /*6400*/  LDC.64 R2, c[0x0][0x240] ;  /* 0x00009000ff027b82 */ /* 0x000e240000000a00 */
[----:B0-----:R-:W-:Y:S01]  /*6410*/  STG.E desc[UR8][R2.64], R5 ;  /* 0x0000000502007986 */ /* 0x001fe2000c101908 */
[----:B------:R-:W-:Y:S05]  /*6420*/  EXIT ;  /* 0x000000000000794d */ /* 0x000fea0003800000 */
.L_x_34245:
[----:B------:R-:W-:Y:S02]  /*6430*/  IMAD.MOV.U32 R5, RZ, RZ, 0x4 ;  /* 0x00000004ff057424 */ /* 0x000fe400078e00ff */
[----:B------:R-:W-:Y:S02]  /*6440*/  IMAD.MOV.U32 R9, RZ, RZ, 0x1f ;  /* 0x0000001fff097424 */ /* 0x000fe400078e00ff */
[----:B------:R-:W-:-:S07]  /*6450*/  IMAD.MOV.U32 R4, RZ, RZ, -0x1 ;  /* 0xffffffffff047424 */ /* 0x000fce00078e00ff */
[----:B0123--:R-:W-:Y:S05]  /*6460*/  WARPSYNC.COLLECTIVE R4, `(.L_x_34249) ;  /* 0x0000000004087348 */ /* 0x00ffea0003c00000 */
[----:B---3--:R3:W4:Y:S02]  /*6470*/  SHFL.DOWN P0, R7, R0, R5, R9 ;  /* 0x0800000500077389 */ /* 0x0087240000000009 */
[----:B01234-:R-:W-:Y:S01]  /*6480*/  ENDCOLLECTIVE ;  /* 0x000000000000791b */ /* 0x01ffe20003800000 */
.L_x_34249:
[----:B------:R-:W-:Y:S02]  /*6490*/  IMAD.MOV.U32 R5, RZ, RZ, 0x2 ;  /* 0x00000002ff057424 */ /* 0x000fe400078e00ff */
[----:B------:R-:W-:-:S05]  /*64a0*/  IMAD.MOV.U32 R3, RZ, RZ, R7 ;  /* 0x000000ffff037224 */ /* 0x000fca00078e0007 */
[----:B------:R-:W-:-:S05]  /*64b0*/  FMNMX R3, R3, R0, !PT ;  /* 0x0000000003037209 */ /* 0x000fca0007800000 */
[----:B------:R-:W-:-:S07]  /*64c0*/  IMAD.MOV.U32 R0, RZ, RZ, R3 ;  /* 0x000000ffff007224 */ /* 0x000fce00078e0003 */
[----:B------:R-:W-:Y:S05]  /*64d0*/  WARPSYNC.COLLECTIVE R4, `(.L_x_34250) ;  /* 0x0000000004087348 */ /* 0x000fea0003c00000 */
[----:B------:R0:W1:Y:S02]  /*64e0*/  SHFL.DOWN P0, R7, R0, R5, R9 ;  /* 0x0800000500077389 */ /* 0x0000640000000009 */
[----:B01----:R-:W-:Y:S01]  /*64f0*/  ENDCOLLECTIVE ;  /* 0x000000000000791b */ /* 0x003fe20003800000 */
.L_x_34250:
[----:B------:R-:W-:Y:S02]  /*6500*/  IMAD.MOV.U32 R5, RZ, RZ, 0x1 ;  /* 0x00000001ff057424 */ /* 0x000fe400078e00ff */
[----:B------:R-:W-:-:S05]  /*6510*/  IMAD.MOV.U32 R2, RZ, RZ, R7 ;  /* 0x000000ffff027224 */ /* 0x000fca00078e0007 */
[----:B------:R-:W-:-:S05]  /*6520*/  FMNMX R2, R3, R2, !PT ;  /* 0x0000000203027209 */ /* 0x000fca0007800000 */
[----:B------:R-:W-:-:S07]  /*6530*/  IMAD.MOV.U32 R0, RZ, RZ, R2 ;  /* 0x000000ffff007224 */ /* 0x000fce00078e0002 */
[----:B------:R-:W-:Y:S05]  /*6540*/  WARPSYNC.COLLECTIVE R4, `(.L_x_34251) ;  /* 0x0000000004087348 */ /* 0x000fea0003c00000 */
[----:B------:R0:W1:Y:S02]  /*6550*/  SHFL.DOWN P0, R7, R0, R5, R9 ;  /* 0x0800000500077389 */ /* 0x0000640000000009 */
[----:B01----:R-:W-:Y:S01]  /*6560*/  ENDCOLLECTIVE ;  /* 0x000000000000791b */ /* 0x003fe20003800000 */
.L_x_34251:
[----:B------:R-:W-:Y:S05]  /*6570*/  BRA `(.L_x_34252) ;  /* 0xfffffffc00387947 */ /* 0x000fea000383ffff */
        .weak           $__internal_770_$__cuda_sm20_div_u64
        .type           $__internal_770_$__cuda_sm20_div_u64,@function
        .size           $__internal_770_$__cuda_sm20_div_u64,($__internal_771_$__cuda_sm20_rcp_rn_f32_slowpath - $__internal_770_$__cuda_sm20_div_u64)
$__internal_770_$__cuda_sm20_div_u64:
        /* <DEDUP_REMOVED lines=67> */
[----:B------:R-:W-:Y:S06]  /*69b0*/  RET.REL.NODEC R4 `(_ZN18transformer_engine6detail38cast_transpose_fused_kernel_notalignedILb1ELb0ELb0EfNS_16CTDBiasDActParamIff13__nv_fp8_e4m3fEELi2ELi8ENS_5EmptyELPFffRKS5_E0EEEvT3_mmm) ;  /* 0xffffff9404907950 */ /* 0x000fec0003c3ffff */
        .weak           $__internal_771_$__cuda_sm20_rcp_rn_f32_slowpath
        .type           $__internal_771_$__cuda_sm20_rcp_rn_f32_slowpath,@function
        .size           $__internal_771_$__cuda_sm20_rcp_rn_f32_slowpath,(.L_x_35256 - $__internal_771_$__cuda_sm20_rcp_rn_f32_slowpath)
$__internal_771_$__cuda_sm20_rcp_rn_f32_slowpath:
        /* <DEDUP_REMOVED lines=15> */
.L_x_34253:
        /* <DEDUP_REMOVED lines=33> */
.L_x_34255:
[----:B------:R0:W1:Y:S02]  /*6cc0*/  MUFU.RCP R0, R17 ;  /* 0x0000001100007308 */ /* 0x0000640000001000 */
.L_x_34254:
[----:B------:R-:W-:Y:S02]  /*6cd0*/  IMAD.MOV.U32 R2, RZ, RZ, R6 ;  /* 0x000000ffff027224 */ /* 0x000fe400078e0006 */
[----:B------:R-:W-:-:S04]  /*6ce0*/  IMAD.MOV.U32 R3, RZ, RZ, 0x0 ;  /* 0x00000000ff037424 */ /* 0x000fc800078e00ff */
[----:B0123--:R-:W-:Y:S05]  /*6cf0*/  RET.REL.NODEC R2 `(_ZN18transformer_engine6detail38cast_transpose_fused_kernel_notalignedILb1ELb0ELb0EfNS_16CTDBiasDActParamIff13__nv_fp8_e4m3fEELi2ELi8ENS_5EmptyELPFffRKS5_E0EEEvT3_mmm) ;  /* 0xffffff9002c07950 */ /* 0x00ffea0003c3ffff */
.L_x_34256:
        /* <DEDUP_REMOVED lines=16> */
.L_x_35256:


//--------------------- .text._ZN18transformer_engine6detail38cast_transpose_fused_kernel_notalignedILb1ELb0ELb0EfNS_16CTDBiasDActParamIff13__nv_fp8_e5m2fEELi2ELi8ENS_5EmptyELPFffRKS5_E0EEEvT3_mmm --------------------------
	.section	.text._ZN18transformer_engine6detail38cast_transpose_fused_kernel_notalignedILb1ELb0ELb0EfNS_16CTDBiasDActParamIff13__nv_fp8_e5m2fEELi2ELi8ENS_5EmptyELPFffRKS5_E0EEEvT3_mmm,"ax",@progbits
	.align	128
        .global         _ZN18transformer_engine6detail38cast_transpose_fused_kernel_notalignedILb1ELb0ELb0EfNS_16CTDBiasDActParamIff13__nv_fp8_e5m2fEELi2ELi8ENS_5EmptyELPFffRKS5_E0EEEvT3_mmm
        .type           _ZN18transformer_engine6detail38cast_transpose_fused_kernel_notalignedILb1ELb0ELb0EfNS_16CTDBiasDActParamIff13__nv_fp8_e5m2fEELi2ELi8ENS_5EmptyELPFffRKS5_E0EEEvT3_mmm,@function
        .size           _ZN18transformer_engine6detail38cast_transpose_fused_kernel_notalignedILb1ELb0ELb0EfNS_16CTDBiasDActParamIff13__nv_fp8_e5m2fEELi2ELi8ENS_5EmptyELPFffRKS5_E0EEEvT3_mmm,(.L_x_35258 - _ZN18transformer_engine6detail38cast_transpose_fused_kernel_notalignedILb1ELb0ELb0EfNS_16CTDBiasDActParamIff13__nv_fp8_e5m2fEELi2ELi8ENS_5EmptyELPFffRKS5_E0EEEvT3_mmm)
        .other          _ZN18transformer_engine6detail38cast_transpose_fused_kernel_notalignedILb1ELb0ELb0EfNS_16CTDBiasDActParamIff13__nv_fp8_e5m2fEELi2ELi8ENS_5EmptyELPFffRKS5_E0EEEvT3_mmm,@"STO_CUDA_ENTRY STV_DEFAULT"
_ZN18transformer_engine6detail38cast_transpose_fused_kernel_notalignedILb1ELb0ELb0EfNS_16CTDBiasDActParamIff13__nv_fp8_e5m2fEELi2ELi8ENS_5EmptyELPFffRKS5_E0EEEvT3_mmm:
.text._ZN18transformer_engine6detail38cast_transpose_fused_kernel_notalignedILb1ELb0ELb0EfNS_16CTDBiasDActParamIff13__nv_fp8_e5m2fEELi2ELi8ENS_5EmptyELPFffRKS5_E0EEEvT3_mmm:
        /* <DEDUP_REMOVED lines=19> */
[----:B------:R-:W-:Y:S05]  /*0130*/  CALL.REL.NOINC `($__internal_772_$__cuda_sm20_div_u64) ;  /* 0x0000006400107944 */ /* 0x000fea0003c00000 */
        /* <DEDUP_REMOVED lines=9> */
.L_x_34257:
        /* <DEDUP_REMOVED lines=22> */
.L_x_34258:
        /* <DEDUP_REMOVED lines=201> */
[----:B------:R-:W-:Y:S02]  /*0fc0*/  F2FP.SATFINITE.E5M2.F32.PACK_AB_MERGE_C R11, RZ, R11, RZ ;  /* 0x0000000bff0b723e */ /* 0x000fe400048060ff */
[----:B------:R-:W-:Y:S02]  /*0fd0*/  F2FP.SATFINITE.E5M2.F32.PACK_AB_MERGE_C R2, RZ, R10, RZ ;  /* 0x0000000aff02723e */ /* 0x000fe400048060ff */
[----:B------:R-:W-:Y:S02]  /*0fe0*/  F2FP.SATFINITE.E5M2.F32.PACK_AB_MERGE_C R9, RZ, R9, RZ ;  /* 0x00000009ff09723e */ /* 0x000fe400048060ff */
[----:B------:R-:W-:Y:S02]  /*0ff0*/  F2FP.SATFINITE.E5M2.F32.PACK_AB_MERGE_C R0, RZ, R0, RZ ;  /* 0x00000000ff00723e */ /* 0x000fe400048060ff */
[----:B------:R-:W-:Y:S02]  /*1000*/  @!P1 PRMT R75, R2, 0x7604, R11 ;  /* 0x00007604024b9816 */ /* 0x000fe4000000000b */
[----:B-1----:R-:W-:-:S05]  /*1010*/  @!P1 PRMT R71, R0, 0x7604, R9 ;  /* 0x0000760400479816 */ /* 0x002fca0000000009 */
[----:B------:R1:W-:Y:S04]  /*1020*/  @!P1 STG.E.U16 desc[UR8][R66.64], R71 ;  /* 0x0000004742009986 */ /* 0x0003e8000c101508 */
[----:B------:R1:W-:Y:S01]  /*1030*/  @!P1 STG.E.U16 desc[UR8][R24.64], R75 ;  /* 0x0000004b18009986 */ /* 0x0003e2000c101508 */
[-C--:B----4-:R-:W-:Y:S01]  /*1040*/  FMUL R7, R50, R17.reuse ;  /* 0x0000001132077220 */ /* 0x090fe20000400000 */
[----:B------:R-:W-:-:S04]  /*1050*/  FMUL R10, R51, R17 ;  /* 0x00000011330a7220 */ /* 0x000fc80000400000 */
[----:B------:R-:W-:Y:S01]  /*1060*/  F2FP.SATFINITE.E5M2.F32.PACK_AB_MERGE_C R7, RZ, R7, RZ ;  /* 0x00000007ff07723e */ /* 0x000fe200048060ff */
[-C--:B0-----:R-:W-:Y:S01]  /*1070*/  FMUL R4, R48, R17.reuse ;  /* 0x0000001130047220 */ /* 0x081fe20000400000 */
[-C--:B------:R-:W-:Y:S01]  /*1080*/  FMUL R5, R49, R17.reuse ;  /* 0x0000001131057220 */ /* 0x080fe20000400000 */
[-C--:B------:R-:W-:Y:S01]  /*1090*/  FMUL R3, R20, R17.reuse ;  /* 0x0000001114037220 */ /* 0x080fe20000400000 */
[-C--:B------:R-:W-:Y:S01]  /*10a0*/  FMUL R6, R21, R17.reuse ;  /* 0x0000001115067220 */ /* 0x080fe20000400000 */
[----:B------:R-:W-:Y:S01]  /*10b0*/  FMUL R12, R46, R17 ;  /* 0x000000112e0c7220 */ /* 0x000fe20000400000 */
[----:B------:R-:W-:Y:S02]  /*10c0*/  F2FP.SATFINITE.E5M2.F32.PACK_AB_MERGE_C R10, RZ, R10, RZ ;  /* 0x0000000aff0a723e */ /* 0x000fe400048060ff */
[----:B------:R-:W-:Y:S02]  /*10d0*/  F2FP.SATFINITE.E5M2.F32.PACK_AB_MERGE_C R3, RZ, R3, RZ ;  /* 0x00000003ff03723e */ /* 0x000fe400048060ff */
[----:B------:R-:W-:-:S02]  /*10e0*/  F2FP.SATFINITE.E5M2.F32.PACK_AB_MERGE_C R4, RZ, R4, RZ ;  /* 0x00000004ff04723e */ /* 0x000fc400048060ff */
[----:B------:R-:W-:Y:S02]  /*10f0*/  F2FP.SATFINITE.E5M2.F32.PACK_AB_MERGE_C R5, RZ, R5, RZ ;  /* 0x00000005ff05723e */ /* 0x000fe400048060ff */
[----:B------:R-:W-:Y:S02]  /*1100*/  F2FP.SATFINITE.E5M2.F32.PACK_AB_MERGE_C R12, RZ, R12, RZ ;  /* 0x0000000cff0c723e */ /* 0x000fe400048060ff */
[----:B------:R-:W-:Y:S02]  /*1110*/  LOP3.LUT R70, R7, 0xffff, RZ, 0xc0, !PT ;  /* 0x0000ffff07467812 */ /* 0x000fe400078ec0ff */
[----:B------:R-:W-:Y:S01]  /*1120*/  F2FP.SATFINITE.E5M2.F32.PACK_AB_MERGE_C R6, RZ, R6, RZ ;  /* 0x00000006ff06723e */ /* 0x000fe200048060ff */
        /* <DEDUP_REMOVED lines=9> */
.L_x_34260:
[----:B------:R-:W-:Y:S05]  /*11c0*/  BSYNC B0 ;  /* 0x0000000000007941 */ /* 0x000fea0003800000 */
.L_x_34259:
        /* <DEDUP_REMOVED lines=11> */
.L_x_34262:
[----:B------:R-:W-:Y:S05]  /*1280*/  BSYNC B0 ;  /* 0x0000000000007941 */ /* 0x000fea0003800000 */
.L_x_34261:
        /* <DEDUP_REMOVED lines=13> */
.L_x_34264:
[----:B------:R-:W-:Y:S05]  /*1360*/  BSYNC B0 ;  /* 0x0000000000007941 */ /* 0x000fea0003800000 */
.L_x_34263:
[----:B--2---:R-:W-:Y:S01]  /*1370*/  FMUL R7, R47, R17 ;  /* 0x000000112f077220 */ /* 0x004fe20000400000 */
[----:B01----:R-:W-:Y:S01]  /*1380*/  LOP3.LUT R25, R70, 0xff, RZ, 0xc0, !PT ;  /* 0x000000ff46197812 */ /* 0x003fe200078ec0ff */
[----:B------:R-:W-:Y:S01]  /*1390*/  BSSY B0, `(.L_x_34265) ;  /* 0x000000e000007945 */ /* 0x000fe20003800000 */
[----:B------:R-:W-:Y:S02]  /*13a0*/  PRMT R70, R12, 0x7104, RZ ;  /* 0x000071040c467816 */ /* 0x000fe400000000ff */
[----:B------:R-:W-:Y:S02]  /*13b0*/  F2FP.SATFINITE.E5M2.F32.PACK_AB_MERGE_C R7, RZ, R7, RZ ;  /* 0x00000007ff07723e */ /* 0x000fe400048060ff */
        /* <DEDUP_REMOVED lines=11> */
.L_x_34266:
[----:B------:R-:W-:Y:S05]  /*1470*/  BSYNC B0 ;  /* 0x0000000000007941 */ /* 0x000fea0003800000 */
.L_x_34265:
[-C--:B-----5:R-:W-:Y:S01]  /*1480*/  FMUL R75, R44, R17.reuse ;  /* 0x000000112c4b7220 */ /* 0x0a0fe20000400000 */
[-C--:B------:R-:W-:Y:S01]  /*1490*/  FMUL R12, R42, R17.reuse ;  /* 0x000000112a0c7220 */ /* 0x080fe20000400000 */
[----:B------:R-:W-:Y:S01]  /*14a0*/  FMUL R74, R45, R17 ;  /* 0x000000112d4a7220 */ /* 0x000fe20000400000 */
[----:B------:R-:W-:Y:S02]  /*14b0*/  BSSY B0, `(.L_x_34267) ;  /* 0x0000013000007945 */ /* 0x000fe40003800000 */
[----:B------:R-:W-:Y:S02]  /*14c0*/  F2FP.SATFINITE.E5M2.F32.PACK_AB_MERGE_C R75, RZ, R75, RZ ;  /* 0x0000004bff4b723e */ /* 0x000fe400048060ff */
[----:B------:R-:W-:Y:S02]  /*14d0*/  F2FP.SATFINITE.E5M2.F32.PACK_AB_MERGE_C R12, RZ, R12, RZ ;  /* 0x0000000cff0c723e */ /* 0x000fe400048060ff */
[----:B------:R-:W-:Y:S01]  /*14e0*/  F2FP.SATFINITE.E5M2.F32.PACK_AB_MERGE_C R74, RZ, R74, RZ ;  /* 0x0000004aff4a723e */ /* 0x000fe200048060ff */
        /* <DEDUP_REMOVED lines=15> */
.L_x_34268:
[----:B------:R-:W-:Y:S05]  /*15e0*/  BSYNC B0 ;  /* 0x0000000000007941 */ /* 0x000fea0003800000 */
.L_x_34267:
[----:B0-----:R-:W-:Y:S01]  /*15f0*/  FMUL R75, R43, R17 ;  /* 0x000000112b4b7220 */ /* 0x001fe20000400000 */
[----:B------:R-:W-:Y:S04]  /*1600*/  BSSY B0, `(.L_x_34269) ;  /* 0x000000c000007945 */ /* 0x000fe80003800000 */
[----:B------:R-:W-:Y:S01]  /*1610*/  F2FP.SATFINITE.E5M2.F32.PACK_AB_MERGE_C R75, RZ, R75, RZ ;  /* 0x0000004bff4b723e */ /* 0x000fe200048060ff */
        /* <DEDUP_REMOVED lines=10> */
.L_x_34270:
[----:B------:R-:W-:Y:S05]  /*16c0*/  BSYNC B0 ;  /* 0x0000000000007941 */ /* 0x000fea0003800000 */
.L_x_34269:
        /* <DEDUP_REMOVED lines=135> */
[----:B------:R-:W-:Y:S01]  /*1f40*/  F2FP.SATFINITE.E5M2.F32.PACK_AB_MERGE_C R43, RZ, R43, RZ ;  /* 0x0000002bff2b723e */ /* 0x000fe200048060ff */
[----:B------:R-:W3:Y:S01]  /*1f50*/  SHFL.IDX PT, R8, R81, R66, 0x1f ;  /* 0x00001f4251087589 */ /* 0x000ee200000e0000 */
[----:B------:R-:W-:Y:S01]  /*1f60*/  F2FP.SATFINITE.E5M2.F32.PACK_AB_MERGE_C R42, RZ, R42, RZ ;  /* 0x0000002aff2a723e */ /* 0x000fe200048060ff */
        /* <DEDUP_REMOVED lines=13> */
[----:B------:R-:W-:Y:S02]  /*2040*/  F2FP.SATFINITE.E5M2.F32.PACK_AB_MERGE_C R41, RZ, R41, RZ ;  /* 0x00000029ff29723e */ /* 0x000fe400048060ff */
        /* <DEDUP_REMOVED lines=9> */
[----:B------:R-:W-:Y:S01]  /*20e0*/  F2FP.SATFINITE.E5M2.F32.PACK_AB_MERGE_C R40, RZ, R40, RZ ;  /* 0x00000028ff28723e */ /* 0x000fe200048060ff */
        /* <DEDUP_REMOVED lines=10> */
[----:B------:R-:W-:-:S02]  /*2190*/  F2FP.SATFINITE.E5M2.F32.PACK_AB_MERGE_C R79, RZ, R79, RZ ;  /* 0x0000004fff4f723e */ /* 0x000fc400048060ff */
[----:B------:R-:W-:Y:S01]  /*21a0*/  FMNMX R77, R36, |R35|, !PT ;  /* 0x40000023244d7209 */ /* 0x000fe20007800000 */
[----:B------:R-:W-:Y:S01]  /*21b0*/  FADD R36, R64, R35 ;  /* 0x0000002340247221 */ /* 0x000fe20000000000 */
[----:B------:R-:W-:Y:S01]  /*21c0*/  FMUL R35, R35, R17 ;  /* 0x0000001123237220 */ /* 0x000fe20000400000 */
[----:B------:R-:W-:Y:S02]  /*21d0*/  F2FP.SATFINITE.E5M2.F32.PACK_AB_MERGE_C R34, RZ, R34, RZ ;  /* 0x00000022ff22723e */ /* 0x000fe400048060ff */
[----:B------:R-:W-:Y:S01]  /*21e0*/  FADD R36, R36, R33 ;  /* 0x0000002124247221 */ /* 0x000fe20000000000 */
[----:B0-----:R-:W-:Y:S02]  /*21f0*/  FMNMX R38, R77, |R32|, !PT ;  /* 0x400000204d267209 */ /* 0x001fe40007800000 */
[----:B------:R-:W-:Y:S02]  /*2200*/  F2FP.SATFINITE.E5M2.F32.PACK_AB_MERGE_C R39, RZ, R66, RZ ;  /* 0x00000042ff27723e */ /* 0x000fe400048060ff */
[----:B------:R-:W-:Y:S01]  /*2210*/  FMNMX R75, R38, |R33|, !PT ;  /* 0x40000021264b7209 */ /* 0x000fe20007800000 */
[----:B------:R-:W-:Y:S01]  /*2220*/  FMUL R33, R33, R17 ;  /* 0x0000001121217220 */ /* 0x000fe20000400000 */
[----:B------:R-:W-:-:S02]  /*2230*/  F2FP.SATFINITE.E5M2.F32.PACK_AB_MERGE_C R35, RZ, R35, RZ ;  /* 0x00000023ff23723e */ /* 0x000fc400048060ff */
[----:B------:R-:W-:Y:S02]  /*2240*/  F2FP.SATFINITE.E5M2.F32.PACK_AB_MERGE_C R38, RZ, R37, RZ ;  /* 0x00000025ff26723e */ /* 0x000fe400048060ff */
[----:B------:R-:W-:Y:S01]  /*2250*/  F2FP.SATFINITE.E5M2.F32.PACK_AB_MERGE_C R66, RZ, R33, RZ ;  /* 0x00000021ff42723e */ /* 0x000fe200048060ff */
        /* <DEDUP_REMOVED lines=9> */
.L_x_34272:
[----:B------:R-:W-:Y:S05]  /*22f0*/  BSYNC B0 ;  /* 0x0000000000007941 */ /* 0x000fea0003800000 */
.L_x_34271:
        /* <DEDUP_REMOVED lines=11> */
.L_x_34274:
[----:B------:R-:W-:Y:S05]  /*23b0*/  BSYNC B0 ;  /* 0x0000000000007941 */ /* 0x000fea0003800000 */
.L_x_34273:
        /* <DEDUP_REMOVED lines=10> */
.L_x_34276:
[----:B------:R-:W-:Y:S05]  /*2460*/  BSYNC B0 ;  /* 0x0000000000007941 */ /* 0x000fea0003800000 */
.L_x_34275:
[-C--:B012---:R-:W-:Y:S01]  /*2470*/  FMUL R37, R30, R17.reuse ;  /* 0x000000111e257220 */ /* 0x087fe20000400000 */
[----:B------:R-:W-:Y:S01]  /*2480*/  FMUL R74, R31, R17 ;  /* 0x000000111f4a7220 */ /* 0x000fe20000400000 */
[----:B------:R-:W-:Y:S01]  /*2490*/  BSSY B0, `(.L_x_34277) ;  /* 0x000000f000007945 */ /* 0x000fe20003800000 */
[----:B------:R-:W-:Y:S02]  /*24a0*/  LOP3.LUT R64, R79, 0xffff, RZ, 0xc0, !PT ;  /* 0x0000ffff4f407812 */ /* 0x000fe400078ec0ff */
[----:B------:R-:W-:Y:S02]  /*24b0*/  F2FP.SATFINITE.E5M2.F32.PACK_AB_MERGE_C R37, RZ, R37, RZ ;  /* 0x00000025ff25723e */ /* 0x000fe400048060ff */
[----:B------:R-:W-:Y:S02]  /*24c0*/  LOP3.LUT R66, R66, 0xffff, RZ, 0xc0, !PT ;  /* 0x0000ffff42427812 */ /* 0x000fe400078ec0ff */
        /* <DEDUP_REMOVED lines=11> */
.L_x_34278:
[----:B------:R-:W-:Y:S05]  /*2580*/  BSYNC B0 ;  /* 0x0000000000007941 */ /* 0x000fea0003800000 */
.L_x_34277:
        /* <DEDUP_REMOVED lines=9> */
[----:B------:R-:W-:Y:S02]  /*2620*/  F2FP.SATFINITE.E5M2.F32.PACK_AB_MERGE_C R64, RZ, R64, RZ ;  /* 0x00000040ff40723e */ /* 0x000fe400048060ff */
        /* <DEDUP_REMOVED lines=11> */
.L_x_34280:
[----:B------:R-:W-:Y:S05]  /*26e0*/  BSYNC B0 ;  /* 0x0000000000007941 */ /* 0x000fea0003800000 */
.L_x_34279:
[----:B0-----:R-:W-:Y:S01]  /*26f0*/  FMUL R32, R26, R17 ;  /* 0x000000111a207220 */ /* 0x001fe20000400000 */
[----:B------:R-:W-:Y:S01]  /*2700*/  IMAD.U32 R64, R64, 0x10000, RZ ;  /* 0x0001000040407824 */ /* 0x000fe200078e00ff */
[----:B------:R-:W-:Y:S01]  /*2710*/  BSSY B0, `(.L_x_34281) ;  /* 0x0000017000007945 */ /* 0x000fe20003800000 */
[----:B------:R-:W-:Y:S02]  /*2720*/  IMAD.U32 R37, R37, 0x10000, RZ ;  /* 0x0001000025257824 */ /* 0x000fe400078e00ff */
        /* <DEDUP_REMOVED lines=21> */
.L_x_34282:
[----:B------:R-:W-:Y:S05]  /*2880*/  BSYNC B0 ;  /* 0x0000000000007941 */ /* 0x000fea0003800000 */
.L_x_34281:
        /* <DEDUP_REMOVED lines=140> */
[----:B------:R-:W-:-:S02]  /*3150*/  F2FP.SATFINITE.E5M2.F32.PACK_AB_MERGE_C R12, RZ, R12, RZ ;  /* 0x0000000cff0c723e */ /* 0x000fc400048060ff */
[----:B------:R-:W-:Y:S02]  /*3160*/  F2FP.SATFINITE.E5M2.F32.PACK_AB_MERGE_C R42, RZ, R42, RZ ;  /* 0x0000002aff2a723e */ /* 0x000fe400048060ff */
[----:B------:R-:W-:Y:S02]  /*3170*/  @!P0 IADD3 R34, P1, R10, R45, RZ ;  /* 0x0000002d0a228210 */ /* 0x000fe40007f3e0ff */
[----:B------:R-:W-:Y:S01]  /*3180*/  LOP3.LUT R76, R0, 0xff000000, R35, 0xf8, !PT ;  /* 0xff000000004c7812 */ /* 0x000fe200078ef823 */
[----:B------:R-:W-:Y:S01]  /*3190*/  FADD R35, RZ, R24 ;  /* 0x00000018ff237221 */ /* 0x000fe20000000000 */
[----:B------:R-:W-:Y:S01]  /*31a0*/  F2FP.SATFINITE.E5M2.F32.PACK_AB_MERGE_C R11, RZ, R11, RZ ;  /* 0x0000000bff0b723e */ /* 0x000fe200048060ff */
        /* <DEDUP_REMOVED lines=9> */
[----:B------:R-:W-:Y:S01]  /*3240*/  F2FP.SATFINITE.E5M2.F32.PACK_AB_MERGE_C R24, RZ, R24, RZ ;  /* 0x00000018ff18723e */ /* 0x000fe200048060ff */
        /* <DEDUP_REMOVED lines=14> */
[----:B------:R-:W-:Y:S02]  /*3330*/  F2FP.SATFINITE.E5M2.F32.PACK_AB_MERGE_C R39, RZ, R39, RZ ;  /* 0x00000027ff27723e */ /* 0x000fe400048060ff */
        /* <DEDUP_REMOVED lines=10> */
[----:B------:R-:W-:Y:S01]  /*33e0*/  F2FP.SATFINITE.E5M2.F32.PACK_AB_MERGE_C R39, RZ, R39, RZ ;  /* 0x00000027ff27723e */ /* 0x000fe200048060ff */
        /* <DEDUP_REMOVED lines=10> */
.L_x_34284:
[----:B------:R-:W-:Y:S05]  /*3490*/  BSYNC B0 ;  /* 0x0000000000007941 */ /* 0x000fea0003800000 */
.L_x_34283:
[-C--:B0--3--:R-:W-:Y:S01]  /*34a0*/  FMUL R11, R50, R17.reuse ;  /* 0x00000011320b7220 */ /* 0x089fe20000400000 */
[----:B------:R-:W-:Y:S01]  /*34b0*/  F2FP.SATFINITE.E5M2.F32.PACK_AB_MERGE_C R0, RZ, R0, RZ ;  /* 0x00000000ff00723e */ /* 0x000fe200048060ff */
[----:B------:R-:W-:Y:S01]  /*34c0*/  FMUL R24, R56, R17 ;  /* 0x0000001138187220 */ /* 0x000fe20000400000 */
[----:B------:R-:W-:Y:S01]  /*34d0*/  LOP3.LUT R39, R39, 0xffff, RZ, 0xc0, !PT ;  /* 0x0000ffff27277812 */ /* 0x000fe200078ec0ff */
[----:B------:R-:W-:Y:S01]  /*34e0*/  FADD R34, R34, R55 ;  /* 0x0000003722227221 */ /* 0x000fe20000000000 */
[----:B------:R-:W-:Y:S01]  /*34f0*/  F2FP.SATFINITE.E5M2.F32.PACK_AB_MERGE_C R11, RZ, R11, RZ ;  /* 0x0000000bff0b723e */ /* 0x000fe200048060ff */
[----:B------:R-:W-:Y:S01]  /*3500*/  FADD R9, RZ, R9 ;  /* 0x00000009ff097221 */ /* 0x000fe20000000000 */
[----:B------:R-:W-:Y:S01]  /*3510*/  LOP3.LUT R12, R0, 0xffff, RZ, 0xc0, !PT ;  /* 0x0000ffff000c7812 */ /* 0x000fe200078ec0ff */
[----:B------:R-:W-:Y:S01]  /*3520*/  IMAD.U32 R39, R39, 0x10000, RZ ;  /* 0x0001000027277824 */ /* 0x000fe200078e00ff */
[----:B------:R-:W-:Y:S01]  /*3530*/  PRMT R23, R11, 0x7104, RZ ;  /* 0x000071040b177816 */ /* 0x000fe200000000ff */
[----:B------:R-:W-:Y:S01]  /*3540*/  BSSY B0, `(.L_x_34285) ;  /* 0x000005f000007945 */ /* 0x000fe20003800000 */
[----:B------:R-:W-:Y:S01]  /*3550*/  LOP3.LUT R12, R12, 0xff, RZ, 0xc0, !PT ;  /* 0x000000ff0c0c7812 */ /* 0x000fe200078ec0ff */
[----:B-1----:R-:W-:Y:S01]  /*3560*/  FADD R64, R9, R64 ;  /* 0x0000004009407221 */ /* 0x002fe20000000000 */
[----:B------:R-:W-:-:S02]  /*3570*/  F2FP.SATFINITE.E5M2.F32.PACK_AB_MERGE_C R24, RZ, R24, RZ ;  /* 0x00000018ff18723e */ /* 0x000fc400048060ff */
[----:B------:R-:W-:Y:S01]  /*3580*/  LOP3.LUT R23, R12, 0xff00, R23, 0xf8, !PT ;  /* 0x0000ff000c177812 */ /* 0x000fe200078ef817 */
[----:B------:R-:W-:Y:S01]  /*3590*/  FMUL R12, R46, R17 ;  /* 0x000000112e0c7220 */ /* 0x000fe20000400000 */
[----:B------:R-:W-:Y:S02]  /*35a0*/  LOP3.LUT R41, R24, 0xffff, RZ, 0xc0, !PT ;  /* 0x0000ffff18297812 */ /* 0x000fe400078ec0ff */
[----:B------:R-:W-:Y:S02]  /*35b0*/  LOP3.LUT R42, R42, 0xffff, RZ, 0xc0, !PT ;  /* 0x0000ffff2a2a7812 */ /* 0x000fe400078ec0ff */
[----:B------:R-:W-:Y:S02]  /*35c0*/  F2FP.SATFINITE.E5M2.F32.PACK_AB_MERGE_C R12, RZ, R12, RZ ;  /* 0x0000000cff0c723e */ /* 0x000fe400048060ff */
        /* <DEDUP_REMOVED lines=17> */
[----:B------:R-:W-:Y:S02]  /*36e0*/  F2FP.SATFINITE.E5M2.F32.PACK_AB_MERGE_C R34, RZ, R39, RZ ;  /* 0x00000027ff22723e */ /* 0x000fe400048060ff */
[----:B------:R-:W-:Y:S01]  /*36f0*/  FMNMX R35, R40, |R21|, !PT ;  /* 0x4000001528237209 */ /* 0x000fe20007800000 */
[----:B------:R-:W-:Y:S01]  /*3700*/  FADD R36, R20, R49 ;  /* 0x0000003114247221 */ /* 0x000fe20000000000 */
[----:B------:R-:W-:Y:S02]  /*3710*/  F2FP.SATFINITE.E5M2.F32.PACK_AB_MERGE_C R21, RZ, R38, RZ ;  /* 0x00000026ff15723e */ /* 0x000fe400048060ff */
        /* <DEDUP_REMOVED lines=9> */
[----:B------:R-:W-:Y:S02]  /*37b0*/  F2FP.SATFINITE.E5M2.F32.PACK_AB_MERGE_C R35, RZ, R35, RZ ;  /* 0x00000023ff23723e */ /* 0x000fe400048060ff */
[----:B------:R-:W-:Y:S02]  /*37c0*/  LOP3.LUT R54, R54, 0xff000000, R39, 0xf8, !PT ;  /* 0xff00000036367812 */ /* 0x000fe400078ef827 */
[----:B------:R-:W-:-:S02]  /*37d0*/  F2FP.SATFINITE.E5M2.F32.PACK_AB_MERGE_C R38, RZ, R38, RZ ;  /* 0x00000026ff26723e */ /* 0x000fc400048060ff */
[----:B------:R-:W-:Y:S02]  /*37e0*/  LOP3.LUT R39, R35, 0xffff, RZ, 0xc0, !PT ;  /* 0x0000ffff23277812 */ /* 0x000fe400078ec0ff */
[----:B------:R-:W-:Y:S02]  /*37f0*/  PRMT R40, R38, 0x7104, RZ ;  /* 0x0000710426287816 */ /* 0x000fe400000000ff */
[----:B------:R-:W-:Y:S02]  /*3800*/  LOP3.LUT R39, R39, 0xff, RZ, 0xc0, !PT ;  /* 0x000000ff27277812 */ /* 0x000fe400078ec0ff */
[----:B------:R-:W-:Y:S01]  /*3810*/  LOP3.LUT R22, R22, 0xff000000, R41, 0xf8, !PT ;  /* 0xff00000016167812 */ /* 0x000fe200078ef829 */
[-C--:B------:R-:W-:Y:S01]  /*3820*/  FMUL R41, R57, R17.reuse ;  /* 0x0000001139297220 */ /* 0x080fe20000400000 */
[----:B------:R-:W-:Y:S01]  /*3830*/  LOP3.LUT R40, R39, 0xff00, R40, 0xf8, !PT ;  /* 0x0000ff0027287812 */ /* 0x000fe200078ef828 */
[----:B------:R-:W-:-:S03]  /*3840*/  FMUL R39, R47, R17 ;  /* 0x000000112f277220 */ /* 0x000fc60000400000 */
[----:B------:R-:W-:Y:S02]  /*3850*/  F2FP.SATFINITE.E5M2.F32.PACK_AB_MERGE_C R41, RZ, R41, RZ ;  /* 0x00000029ff29723e */ /* 0x000fe400048060ff */
[----:B------:R-:W-:Y:S02]  /*3860*/  F2FP.SATFINITE.E5M2.F32.PACK_AB_MERGE_C R39, RZ, R39, RZ ;  /* 0x00000027ff27723e */ /* 0x000fe400048060ff */
        /* <DEDUP_REMOVED lines=44> */
.L_x_34286:
[----:B------:R-:W-:Y:S05]  /*3b30*/  BSYNC B0 ;  /* 0x0000000000007941 */ /* 0x000fea0003800000 */
.L_x_34285:
        /* <DEDUP_REMOVED lines=11> */
.L_x_34288:
[----:B------:R-:W-:Y:S05]  /*3bf0*/  BSYNC B0 ;  /* 0x0000000000007941 */ /* 0x000fea0003800000 */
.L_x_34287:
        /* <DEDUP_REMOVED lines=14> */
.L_x_34290:
[----:B------:R-:W-:Y:S05]  /*3ce0*/  BSYNC B0 ;  /* 0x0000000000007941 */ /* 0x000fea0003800000 */
.L_x_34289:
[----:B------:R-:W-:Y:S01]  /*3cf0*/  FMNMX R38, R57, |R28|, !PT ;  /* 0x4000001c39267209 */ /* 0x000fe20007800000 */
[----:B01----:R-:W-:Y:S01]  /*3d00*/  FMUL R9, R29, R17 ;  /* 0x000000111d097220 */ /* 0x003fe20000400000 */
[----:B------:R-:W-:Y:S01]  /*3d10*/  ISETP.GE.U32.OR P1, PT, R0, R59, P1 ;  /* 0x0000003b0000720c */ /* 0x000fe20000f26470 */
[----:B------:R-:W-:Y:S01]  /*3d20*/  FADD R35, RZ, R28 ;  /* 0x0000001cff237221 */ /* 0x000fe20000000000 */
[----:B------:R-:W-:Y:S01]  /*3d30*/  F2FP.SATFINITE.E5M2.F32.PACK_AB_MERGE_C R34, RZ, R42, RZ ;  /* 0x0000002aff22723e */ /* 0x000fe200048060ff */
[----:B------:R-:W-:Y:S01]  /*3d40*/  BSSY B0, `(.L_x_34291) ;  /* 0x0000046000007945 */ /* 0x000fe20003800000 */
[----:B------:R-:W-:Y:S02]  /*3d50*/  F2FP.SATFINITE.E5M2.F32.PACK_AB_MERGE_C R21, RZ, R21, RZ ;  /* 0x00000015ff15723e */ /* 0x000fe400048060ff */
[----:B------:R-:W-:Y:S01]  /*3d60*/  FMNMX R11, R38, |R29|, !PT ;  /* 0x4000001d260b7209 */ /* 0x000fe20007800000 */
[----:B------:R-:W-:Y:S01]  /*3d70*/  FMUL R38, R27, R17 ;  /* 0x000000111b267220 */ /* 0x000fe20000400000 */
[----:B------:R-:W-:-:S02]  /*3d80*/  LOP3.LUT R8, R34, 0xff, RZ, 0xc0, !PT ;  /* 0x000000ff22087812 */ /* 0x000fc400078ec0ff */
[----:B------:R-:W-:Y:S02]  /*3d90*/  LOP3.LUT R43, R21, 0xffff, RZ, 0xc0, !PT ;  /* 0x0000ffff152b7812 */ /* 0x000fe400078ec0ff */
[----:B------:R-:W-:Y:S01]  /*3da0*/  FMNMX R28, R11, |R26|, !PT ;  /* 0x4000001a0b1c7209 */ /* 0x000fe20007800000 */
[----:B------:R-:W-:Y:S01]  /*3db0*/  FMUL R11, R30, R17 ;  /* 0x000000111e0b7220 */ /* 0x000fe20000400000 */
[----:B------:R-:W-:Y:S02]  /*3dc0*/  PRMT R8, R43, 0x7604, R8 ;  /* 0x000076042b087816 */ /* 0x000fe40000000008 */
[----:B------:R-:W-:Y:S02]  /*3dd0*/  F2FP.SATFINITE.E5M2.F32.PACK_AB_MERGE_C R38, RZ, R38, RZ ;  /* 0x00000026ff26723e */ /* 0x000fe400048060ff */
[----:B------:R-:W-:Y:S01]  /*3de0*/  F2FP.SATFINITE.E5M2.F32.PACK_AB_MERGE_C R43, RZ, R9, RZ ;  /* 0x00000009ff2b723e */ /* 0x000fe200048060ff */
[----:B------:R-:W-:Y:S01]  /*3df0*/  FADD R9, R35, R26 ;  /* 0x0000001a23097221 */ /* 0x000fe20000000000 */
[----:B------:R-:W-:Y:S01]  /*3e00*/  @!P1 PRMT R21, R38, 0x7604, R21 ;  /* 0x0000760426159816 */ /* 0x000fe20000000015 */
[----:B------:R-:W-:Y:S01]  /*3e10*/  FADD R26, RZ, R29 ;  /* 0x0000001dff1a7221 */ /* 0x000fe20000000000 */
[----:B------:R-:W-:-:S02]  /*3e20*/  LOP3.LUT R35, R43, 0xff, RZ, 0xc0, !PT ;  /* 0x000000ff2b237812 */ /* 0x000fc400078ec0ff */
[----:B------:R-:W-:Y:S01]  /*3e30*/  LOP3.LUT R38, R38, 0xffff, RZ, 0xc0, !PT ;  /* 0x0000ffff26267812 */ /* 0x000fe200078ec0ff */
[----:B------:R-:W-:Y:S01]  /*3e40*/  FADD R26, R26, R27 ;  /* 0x0000001b1a1a7221 */ /* 0x000fe20000000000 */
[----:B------:R-:W-:Y:S02]  /*3e50*/  F2FP.SATFINITE.E5M2.F32.PACK_AB_MERGE_C R11, RZ, R11, RZ ;  /* 0x0000000bff0b723e */ /* 0x000fe400048060ff */
        /* <DEDUP_REMOVED lines=9> */
[----:B------:R-:W-:Y:S01]  /*3ef0*/  F2FP.SATFINITE.E5M2.F32.PACK_AB_MERGE_C R38, RZ, R27, RZ ;  /* 0x0000001bff26723e */ /* 0x000fe200048060ff */
        /* <DEDUP_REMOVED lines=11> */
[----:B------:R-:W-:Y:S02]  /*3fb0*/  F2FP.SATFINITE.E5M2.F32.PACK_AB_MERGE_C R35, RZ, R35, RZ ;  /* 0x00000023ff23723e */ /* 0x000fe400048060ff */
        /* <DEDUP_REMOVED lines=30> */
.L_x_34292:
[----:B------:R-:W-:Y:S05]  /*41a0*/  BSYNC B0 ;  /* 0x0000000000007941 */ /* 0x000fea0003800000 */
.L_x_34291:
[----:B------:R-:W-:Y:S01]  /*41b0*/  BSSY B0, `(.L_x_34293) ;  /* 0x000000e000007945 */ /* 0x000fe20003800000 */
[----:B------:R-:W-:Y:S01]  /*41c0*/  FMUL R48, R4, R17 ;  /* 0x0000001104307220 */ /* 0x000fe20000400000 */
[----:B------:R-:W-:Y:S02]  /*41d0*/  F2FP.SATFINITE.E5M2.F32.PACK_AB_MERGE_C R12, RZ, R47, RZ ;  /* 0x0000002fff0c723e */ /* 0x000fe400048060ff */
[----:B0-----:R-:W-:Y:S01]  /*41e0*/  F2FP.SATFINITE.E5M2.F32.PACK_AB_MERGE_C R39, RZ, R2, RZ ;  /* 0x00000002ff27723e */ /* 0x001fe200048060ff */
        /* <DEDUP_REMOVED lines=10> */
.L_x_34294:
[----:B------:R-:W-:Y:S05]  /*4290*/  BSYNC B0 ;  /* 0x0000000000007941 */ /* 0x000fea0003800000 */
.L_x_34293:
[----:B------:R-:W-:Y:S01]  /*42a0*/  LOP3.LUT R2, R12, 0xffff, RZ, 0xc0, !PT ;  /* 0x0000ffff0c027812 */ /* 0x000fe200078ec0ff */
[----:B------:R-:W-:Y:S01]  /*42b0*/  FMUL R45, R6, R17 ;  /* 0x00000011062d7220 */ /* 0x000fe20000400000 */
[----:B------:R-:W-:Y:S01]  /*42c0*/  F2FP.SATFINITE.E5M2.F32.PACK_AB_MERGE_C R10, RZ, R48, RZ ;  /* 0x00000030ff0a723e */ /* 0x000fe200048060ff */
        /* <DEDUP_REMOVED lines=18> */
[----:B------:R-:W-:Y:S01]  /*43f0*/  F2FP.SATFINITE.E5M2.F32.PACK_AB_MERGE_C R45, RZ, R45, RZ ;  /* 0x0000002dff2d723e */ /* 0x000fe200048060ff */
        /* <DEDUP_REMOVED lines=8> */
[----:B------:R-:W-:Y:S01]  /*4480*/  F2FP.SATFINITE.E5M2.F32.PACK_AB_MERGE_C R42, RZ, R42, RZ ;  /* 0x0000002aff2a723e */ /* 0x000fe200048060ff */
[----:B------:R-:W-:Y:S01]  /*4490*/  FADD R33, R41, R6 ;  /* 0x0000000629217221 */ /* 0x000fe20000000000 */
[----:B------:R-:W-:-:S02]  /*44a0*/  F2FP.SATFINITE.E5M2.F32.PACK_AB_MERGE_C R34, RZ, R34, RZ ;  /* 0x00000022ff22723e */ /* 0x000fc400048060ff */
[----:B------:R-:W-:Y:S01]  /*44b0*/  FMNMX R41, R4, |R7|, !PT ;  /* 0x4000000704297209 */ /* 0x000fe20007800000 */
[----:B------:R-:W-:Y:S01]  /*44c0*/  IMAD.U32 R4, R45, 0x10000, RZ ;  /* 0x000100002d047824 */ /* 0x000fe200078e00ff */
[----:B------:R-:W-:Y:S02]  /*44d0*/  LOP3.LUT R6, R34, 0xffff, RZ, 0xc0, !PT ;  /* 0x0000ffff22067812 */ /* 0x000fe400078ec0ff */
[----:B------:R-:W-:Y:S02]  /*44e0*/  F2FP.SATFINITE.E5M2.F32.PACK_AB_MERGE_C R32, RZ, R32, RZ ;  /* 0x00000020ff20723e */ /* 0x000fe400048060ff */
[----:B------:R-:W-:Y:S01]  /*44f0*/  F2FP.SATFINITE.E5M2.F32.PACK_AB_MERGE_C R31, RZ, R31, RZ ;  /* 0x0000001fff1f723e */ /* 0x000fe200048060ff */
[----:B------:R-:W-:Y:S01]  /*4500*/  IMAD.SHL.U32 R6, R6, 0x1000000, RZ ;  /* 0x0100000006067824 */ /* 0x000fe200078e00ff */
[----:B------:R-:W-:Y:S01]  /*4510*/  LOP3.LUT R5, R5, 0x1f, RZ, 0xc0, !PT ;  /* 0x0000001f05057812 */ /* 0x000fe200078ec0ff */
[----:B------:R-:W-:Y:S01]  /*4520*/  IMAD.U32 R67, R32, 0x10000, RZ ;  /* 0x0001000020437824 */ /* 0x000fe200078e00ff */
[----:B------:R-:W-:-:S02]  /*4530*/  LOP3.LUT R7, R42, 0xffff, RZ, 0xc0, !PT ;  /* 0x0000ffff2a077812 */ /* 0x000fc400078ec0ff */
[----:B------:R-:W-:Y:S01]  /*4540*/  F2FP.SATFINITE.E5M2.F32.PACK_AB_MERGE_C R43, RZ, R43, RZ ;  /* 0x0000002bff2b723e */ /* 0x000fe200048060ff */
        /* <DEDUP_REMOVED lines=19> */
.L_x_34296:
[----:B------:R-:W-:Y:S05]  /*4680*/  BSYNC B0 ;  /* 0x0000000000007941 */ /* 0x000fea0003800000 */
.L_x_34295:
        /* <DEDUP_REMOVED lines=9> */
.L_x_34298:
[----:B------:R-:W-:Y:S05]  /*4720*/  BSYNC B0 ;  /* 0x0000000000007941 */ /* 0x000fea0003800000 */
.L_x_34297:
        /* <DEDUP_REMOVED lines=12> */
.L_x_34300:
[----:B------:R-:W-:Y:S05]  /*47f0*/  BSYNC B0 ;  /* 0x0000000000007941 */ /* 0x000fea0003800000 */
.L_x_34299:
        /* <DEDUP_REMOVED lines=11> */
.L_x_34302:
[----:B------:R-:W-:Y:S05]  /*48b0*/  BSYNC B0 ;  /* 0x0000000000007941 */ /* 0x000fea0003800000 */
.L_x_34301:
        /* <DEDUP_REMOVED lines=11> */
.L_x_34304:
[----:B------:R-:W-:Y:S05]  /*4970*/  BSYNC B0 ;  /* 0x0000000000007941 */ /* 0x000fea0003800000 */
.L_x_34303:
        /* <DEDUP_REMOVED lines=9> */
.L_x_34306:
[----:B------:R-:W-:Y:S05]  /*4a10*/  BSYNC B0 ;  /* 0x0000000000007941 */ /* 0x000fea0003800000 */
.L_x_34305:
        /* <DEDUP_REMOVED lines=79> */
.L_x_34311:
        /* <DEDUP_REMOVED lines=51> */
.L_x_34310:
[----:B------:R-:W-:Y:S05]  /*5240*/  BSYNC B1 ;  /* 0x0000000000017941 */ /* 0x000fea0003800000 */
.L_x_34309:
        /* <DEDUP_REMOVED lines=15> */
.L_x_34313:
[----:B------:R-:W-:Y:S05]  /*5340*/  BSYNC B1 ;  /* 0x0000000000017941 */ /* 0x000fea0003800000 */
.L_x_34312:
        /* <DEDUP_REMOVED lines=27> */
.L_x_34308:
[----:B------:R-:W-:Y:S05]  /*5500*/  BSYNC B0 ;  /* 0x0000000000007941 */ /* 0x000fea0003800000 */
.L_x_34307:
        /* <DEDUP_REMOVED lines=32> */
.L_x_34318:
        /* <DEDUP_REMOVED lines=51> */
.L_x_34317:
[----:B------:R-:W-:Y:S05]  /*5a40*/  BSYNC B1 ;  /* 0x0000000000017941 */ /* 0x000fea0003800000 */
.L_x_34316:
        /* <DEDUP_REMOVED lines=15> */
.L_x_34320:
[----:B------:R-:W-:Y:S05]  /*5b40*/  BSYNC B1 ;  /* 0x0000000000017941 */ /* 0x000fea0003800000 */
.L_x_34319:
        /* <DEDUP_REMOVED lines=27> */
.L_x_34315:
[----:B------:R-:W-:Y:S05]  /*5d00*/  BSYNC B0 ;  /* 0x0000000000007941 */ /* 0x000fea0003800000 */
.L_x_34314:
        /* <DEDUP_REMOVED lines=44> */
.L_x_34322:
[----:B------:R-:W-:Y:S05]  /*5fd0*/  BSYNC B0 ;  /* 0x0000000000007941 */ /* 0x000fea0003800000 */
.L_x_34321:
        /* <DEDUP_REMOVED lines=40> */
.L_x_34333:
[----:B---3--:R-:W-:-:S07]  /*6260*/  FMNMX R7, R2, R7, !PT ;  /* 0x0000000702077209 */ /* 0x008fce0007800000 */
.L_x_34325:
[----:B------:R-:W-:Y:S05]  /*6270*/  BSYNC B0 ;  /* 0x0000000000007941 */ /* 0x000fea0003800000 */
.L_x_34324:
[----:B------:R-:W-:Y:S01]  /*6280*/  ISETP.NE.AND P0, PT, R62, RZ, PT ;  /* 0x000000ff3e00720c */ /* 0x000fe20003f05270 */
[----:B------:R-:W-:-:S12]  /*6290*/  BSSY B0, `(.L_x_34323) ;  /* 0x0000004000007945 */ /* 0x000fd80003800000 */
[----:B------:R-:W-:Y:S05]  /*62a0*/  @P0 BRA `(.L_x_34327) ;  /* 0x0000000000080947 */ /* 0x000fea0003800000 */
[----:B0-----:R-:W0:Y:S02]  /*62b0*/  LDC.64 R2, c[0x0][0x238] ;  /* 0x00008e00ff027b82 */ /* 0x001e240000000a00 */
[----:B0-----:R3:W-:Y:S02]  /*62c0*/  REDG.E.MAX.S32.STRONG.GPU desc[UR8][R2.64], R7 ;  /* 0x000000070200798e */ /* 0x0017e4000d10e388 */
.L_x_34327:
[----:B------:R-:W-:Y:S05]  /*62d0*/  BSYNC B0 ;  /* 0x0000000000007941 */ /* 0x000fea0003800000 */
.L_x_34323:
        /* <DEDUP_REMOVED lines=11> */
[----:B-1234-:R-:W-:Y:S05]  /*6390*/  CALL.REL.NOINC `($__internal_773_$__cuda_sm20_rcp_rn_f32_slowpath) ;  /* 0x0000000400887944 */ /* 0x01efea0003c00000 */
[----:B------:R-:W-:Y:S01]  /*63a0*/  IMAD.MOV.U32 R5, RZ, RZ, R0 ;  /* 0x000000ffff057224 */ /* 0x000fe200078e0000 */
[----:B------:R-:W-:Y:S06]  /*63b0*/  BRA `(.L_x_34329) ;  /* 0x0000000000107947 */ /* 0x000fec0003800000 */
.L_x_34328:
[----:B------:R-:W3:Y:S02]  /*63c0*/  MUFU.RCP R0, R17 ;  /* 0x0000001100007308 */ /* 0x000ee40000001000 */
[----:B---34-:R-:W-:-:S04]  /*63d0*/  FFMA R2, R0, R17, -1 ;  /* 0xbf80000000027423 */ /* 0x018fc80000000011 */
[----:B------:R-:W-:-:S04]  /*63e0*/  FADD.FTZ R5, -R2, -RZ ;  /* 0x800000ff02057221 */ /* 0x000fc80000010100 */
[----:B------:R-:W-:-:S07]  /*63f0*/  FFMA R5, R0, R5, R0 ;  /* 0x0000000500057223 */ /* 0x000fce0000000000 */
.L_x_34329:
[----:B------:R-:W0:Y:S02]  /*6400*/  LDC.64 R2, c[0x0][0x240] ;  /* 0x00009000ff027b82 */ /* 0x000e240000000a00 */
[----:B0-----:R-:W-:Y:S01]  /*6410*/  STG.E desc[UR8][R2.64], R5 ;  /* 0x0000000502007986 */ /* 0x001fe2000c101908 */
[----:B------:R-:W-:Y:S05]  /*6420*/  EXIT ;  /* 0x000000000000794d */ /* 0x000fea0003800000 */
.L_x_34326:
[----:B------:R-:W-:Y:S02]  /*6430*/  IMAD.MOV.U32 R5, RZ, RZ, 0x4 ;  /* 0x00000004ff057424 */ /* 0x000fe400078e00ff */
[----:B------:R-:W-:Y:S02]  /*6440*/  IMAD.MOV.U32 R9, RZ, RZ, 0x1f ;  /* 0x0000001fff097424 */ /* 0x000fe400078e00ff */
[----:B------:R-:W-:-:S07]  /*6450*/  IMAD.MOV.U32 R4, RZ, RZ, -0x1 ;  /* 0xffffffffff047424 */ /* 0x000fce00078e00ff */
[----:B0123--:R-:W-:Y:S05]  /*6460*/  WARPSYNC.COLLECTIVE R4, `(.L_x_34330) ;  /* 0x0000000004087348 */ /* 0x00ffea0003c00000 */
[----:B---3--:R3:W4:Y:S02]  /*6470*/  SHFL.DOWN P0, R7, R0, R5, R9 ;  /* 0x0800000500077389 */ /* 0x0087240000000009 */
[----:B01234-:R-:W-:Y:S01]  /*6480*/  ENDCOLLECTIVE ;  /* 0x000000000000791b */ /* 0x01ffe20003800000 */
.L_x_34330:
[----:B------:R-:W-:Y:S02]  /*6490*/  IMAD.MOV.U32 R5, RZ, RZ, 0x2 ;  /* 0x00000002ff057424 */ /* 0x000fe400078e00ff */
[----:B------:R-:W-:-:S05]  /*64a0*/  IMAD.MOV.U32 R3, RZ, RZ, R7 ;  /* 0x000000ffff037224 */ /* 0x000fca00078e0007 */
[----:B------:R-:W-:-:S05]  /*64b0*/  FMNMX R3, R3, R0, !PT ;  /* 0x0000000003037209 */ /* 0x000fca0007800000 */
[----:B------:R-:W-:-:S07]  /*64c0*/  IMAD.MOV.U32 R0, RZ, RZ, R3 ;  /* 0x000000ffff007224 */ /* 0x000fce00078e0003 */
[----:B------:R-:W-:Y:S05]  /*64d0*/  WARPSYNC.COLLECTIVE R4, `(.L_x_34331) ;  /* 0x0000000004087348 */ /* 0x000fea0003c00000 */
[----:B------:R0:W1:Y:S02]  /*64e0*/  SHFL.DOWN P0, R7, R0, R5, R9 ;  /* 0x0800000500077389 */ /* 0x0000640000000009 */
[----:B01----:R-:W-:Y:S01]  /*64f0*/  ENDCOLLECTIVE ;  /* 0x000000000000791b */ /* 0x003fe20003800000 */
.L_x_34331:
[----:B------:R-:W-:Y:S02]  /*6500*/  IMAD.MOV.U32 R5, RZ, RZ, 0x1 ;  /* 0x00000001ff057424 */ /* 0x000fe400078e00ff */
[----:B------:R-:W-:-:S05]  /*6510*/  IMAD.MOV.U32 R2, RZ, RZ, R7 ;  /* 0x000000ffff027224 */ /* 0x000fca00078e0007 */
[----:B------:R-:W-:-:S05]  /*6520*/  FMNMX R2, R3, R2, !PT ;  /* 0x0000000203027209 */ /* 0x000fca0007800000 */
[----:B------:R-:W-:-:S07]  /*6530*/  IMAD.MOV.U32 R0, RZ, RZ, R2 ;  /* 0x000000ffff007224 */ /* 0x000fce00078e0002 */
[----:B------:R-:W-:Y:S05]  /*6540*/  WARPSYNC.COLLECTIVE R4, `(.L_x_34332) ;  /* 0x0000000004087348 */ /* 0x000fea0003c00000 */
[----:B------:R0:W1:Y:S02]  /*6550*/  SHFL.DOWN P0, R7, R0, R5, R9 ;  /* 0x0800000500077389 */ /* 0x0000640000000009 */
[----:B01----:R-:W-:Y:S01]  /*6560*/  ENDCOLLECTIVE ;  /* 0x000000000000791b */ /* 0x003fe20003800000 */
.L_x_34332:
[----:B------:R-:W-:Y:S05]  /*6570*/  BRA `(.L_x_34333) ;  /* 0xfffffffc00387947 */ /* 0x000fea000383ffff */
        .weak           $__internal_772_$__cuda_sm20_div_u64
        .type           $__internal_772_$__cuda_sm20_div_u64,@function
        .size           $__internal_772_$__cuda_sm20_div_u64,($__internal_773_$__cuda_sm20_rcp_rn_f32_slowpath - $__internal_772_$__cuda_sm20_div_u64)
$__internal_772_$__cuda_sm20_div_u64:
        /* <DEDUP_REMOVED lines=67> */
[----:B------:R-:W-:Y:S06]  /*69b0*/  RET.REL.NODEC R4 `(_ZN18transformer_engine6detail38cast_transpose_fused_kernel_notalignedILb1ELb0ELb0EfNS_16CTDBiasDActParamIff13__nv_fp8_e5m2fEELi2ELi8ENS_5EmptyELPFffRKS5_E0EEEvT3_mmm) ;  /* 0xffffff9404907950 */ /* 0x000fec0003c3ffff */
        .weak           $__internal_773_$__cuda_sm20_rcp_rn_f32_slowpath
        .type           $__internal_773_$__cuda_sm20_rcp_rn_f32_slowpath,@function
        .size           $__internal_773_$__cuda_sm20_rcp_rn_f32_slowpath,(.L_x_35258 - $__internal_773_$__cuda_sm20_rcp_rn_f32_slowpath)
$__internal_773_$__cuda_sm20_rcp_rn_f32_slowpath:
        /* <DEDUP_REMOVED lines=15> */
.L_x_34334:
        /* <DEDUP_REMOVED lines=33> */
.L_x_34336:
[----:B------:R0:W1:Y:S02]  /*6cc0*/  MUFU.RCP R0, R17 ;  /* 0x0000001100007308 */ /* 0x0000640000001000 */
.L_x_34335:
[----:B------:R-:W-:Y:S02]  /*6cd0*/  IMAD.MOV.U32 R2, RZ, RZ, R6 ;  /* 0x000000ffff027224 */ /* 0x000fe400078e0006 */
[----:B------:R-:W-:-:S04]  /*6ce0*/  IMAD.MOV.U32 R3, RZ, RZ, 0x0 ;  /* 0x00000000ff037424 */ /* 0x000fc800078e00ff */
[----:B0123--:R-:W-:Y:S05]  /*6cf0*/  RET.REL.NODEC R2 `(_ZN18transformer_engine6detail38cast_transpose_fused_kernel_notalignedILb1ELb0ELb0EfNS_16CTDBiasDActParamIff13__nv_fp8_e5m2fEELi2ELi8ENS_5EmptyELPFffRKS5_E0EEEvT3_mmm) ;  /* 0xffffff9002c07950 */ /* 0x00ffea0003c3ffff */
.L_x_34337:
        /* <DEDUP_REMOVED lines=16> */
.L_x_35258:


//--------------------- .text._ZN18transformer_engine6detail38cast_transpose_fused_kernel_notalignedILb1ELb0ELb0EfNS_16CTDBiasDActParamIff13__nv_bfloat16fEELi2ELi4ENS_5EmptyELPFffRKS5_E0EEEvT3_mmm --------------------------
	.section	.text._ZN18transformer_engine6detail38cast_transpose_fused_kernel_notalignedILb1ELb0ELb0EfNS_16CTDBiasDActParamIff13__nv_bfloat16fEELi2ELi4ENS_5EmptyELPFffRKS5_E0EEEvT3_mmm,"ax",@progbits
	.align	128
        .global         _ZN18transformer_engine6detail38cast_transpose_fused_kernel_notalignedILb1ELb0ELb0EfNS_16CTDBiasDActParamIff13__nv_bfloat16fEELi2ELi4ENS_5EmptyELPFffRKS5_E0EEEvT3_mmm
        .type           _ZN18transformer_engine6detail38cast_transpose_fused_kernel_notalignedILb1ELb0ELb0EfNS_16CTDBiasDActParamIff13__nv_bfloat16fEELi2ELi4ENS_5EmptyELPFffRKS5_E0EEEvT3_mmm,@function
        .size           _ZN18transformer_engine6detail38cast_transpose_fused_kernel_notalignedILb1ELb0ELb0EfNS_16CTDBiasDActParamIff13__nv_bfloat16fEELi2ELi4ENS_5EmptyELPFffRKS5_E0EEEvT3_mmm,(.L_x_35260 - _ZN18transformer_engine6detail38cast_transpose_fused_kernel_notalignedILb1ELb0ELb0EfNS_16CTDBiasDActParamIff13__nv_bfloat16fEELi2ELi4ENS_5EmptyELPFffRKS5_E0EEEvT3_mmm)
        .other          _ZN18transformer_engine6detail38cast_transpose_fused_kernel_notalignedILb1ELb0ELb0EfNS_16CTDBiasDActParamIff13__nv_bfloat16fEELi2ELi4ENS_5EmptyELPFffRKS5_E0EEEvT3_mmm,@"STO_CUDA_ENTRY STV_DEFAULT"
_ZN18transformer_engine6detail38cast_transpose_fused_kernel_notalignedILb1ELb0ELb0EfNS_16CTDBiasDActParamIff13__nv_bfloat16fEELi2ELi4ENS_5EmptyELPFffRKS5_E0EEEvT3_mmm:
.text._ZN18transformer_engine6detail38cast_transpose_fused_kernel_notalignedILb1ELb0ELb0EfNS_16CTDBiasDActParamIff13__nv_bfloat16fEELi2ELi4ENS_5EmptyELPFffRKS5_E0EEEvT3_mmm:
        /* <DEDUP_REMOVED lines=19> */
[----:B------:R-:W-:Y:S05]  /*0130*/  CALL.REL.NOINC `($__internal_774_$__cuda_sm20_div_u64) ;  /* 0x0000004000647944 */ /* 0x000fea0003c00000 */
        /* <DEDUP_REMOVED lines=9> */
.L_x_34338:
        /* <DEDUP_REMOVED lines=22> */
.L_x_34339:
[----:B------:R-:W0:Y:S01]  /*0330*/  LDC.64 R20, c[0x0][0x258] ;  /* 0x00009600ff147b82 */ /* 0x000e220000000a00 */
[----:B------:R-:W-:Y:S01]  /*0340*/  ULDC.64 UR4, c[0x0][0x260] ;  /* 0x0000980000047ab9 */ /* 0x000fe20000000a00 */
[----:B------:R-:W-:Y:S01]  /*0350*/  SHF.L.U64.HI R4, R0, 0x5, R55 ;  /* 0x0000000500047819 */ /* 0x000fe20000010237 */
[----:B------:R-:W-:Y:S01]  /*0360*/  USHF.R.U64 UR6, UR4, 0x2, UR5 ;  /* 0x0000000204067899 */ /* 0x000fe20008001205 */
[----:B------:R-:W-:Y:S01]  /*0370*/  SHF.L.U64.HI R2, R22, 0x5, R23 ;  /* 0x0000000516027819 */ /* 0x000fe20000010217 */
[----:B------:R-:W-:Y:S01]  /*0380*/  USHF.R.U32.HI UR7, URZ, 0x2, UR5 ;  /* 0x000000023f077899 */ /* 0x000fe20008011605 */
[----:B------:R-:W-:Y:S01]  /*0390*/  SHF.R.U32.HI R5, RZ, 0x5, R52 ;  /* 0x00000005ff057819 */ /* 0x000fe20000011634 */
[----:B------:R-:W-:Y:S01]  /*03a0*/  ULDC.64 UR8, c[0x0][0x230] ;  /* 0x00008c0000087ab9 */ /* 0x000fe20000000a00 */
[----:B------:R-:W-:Y:S01]  /*03b0*/  IMAD.SHL.U32 R7, R0, 0x2, RZ ;  /* 0x0000000200077824 */ /* 0x000fe200078e00ff */
[----:B------:R-:W-:Y:S01]  /*03c0*/  LEA R48, P1, -R22, UR6, 0x5 ;  /* 0x0000000616307c11 */ /* 0x000fe2000f8229ff */
[----:B------:R-:W-:Y:S01]  /*03d0*/  IMAD.MOV.U32 R17, RZ, RZ, 0x3f800000 ;  /* 0x3f800000ff117424 */ /* 0x000fe200078e00ff */
[----:B------:R-:W-:Y:S01]  /*03e0*/  SHF.L.U64.HI R13, R0, 0x1, R55 ;  /* 0x00000001000d7819 */ /* 0x000fe20000010237 */
[----:B------:R-:W-:Y:S01]  /*03f0*/  IMAD.SHL.U32 R49, R5, 0x4, RZ ;  /* 0x0000000405317824 */ /* 0x000fe200078e00ff */
[----:B------:R-:W-:-:S02]  /*0400*/  IADD3.X R2, ~R2, UR7, RZ, P1, !PT ;  /* 0x0000000702027c10 */ /* 0x000fc40008ffe5ff */
[----:B------:R-:W-:Y:S02]  /*0410*/  CS2R R26, SRZ ;  /* 0x00000000001a7805 */ /* 0x000fe4000001ff00 */
[----:B------:R-:W-:Y:S02]  /*0420*/  ISETP.LT.U32.AND P2, PT, R48, 0x20, PT ;  /* 0x000000203000780c */ /* 0x000fe40003f41070 */
[----:B------:R-:W-:Y:S02]  /*0430*/  LOP3.LUT R49, R49, 0x1c, RZ, 0xe2, !PT ;  /* 0x0000001c31317812 */ /* 0x000fe400078ee2ff */
[----:B------:R-:W-:Y:S02]  /*0440*/  ISETP.LT.U32.AND.EX P2, PT, R2, RZ, PT, P2 ;  /* 0x000000ff0200720c */ /* 0x000fe40003f41120 */
[----:B------:R-:W-:Y:S02]  /*0450*/  SHF.R.U32.HI R2, RZ, 0x1, R52 ;  /* 0x00000001ff027819 */ /* 0x000fe40000011634 */
[----:B------:R-:W-:Y:S01]  /*0460*/  SEL R48, R48, 0x20, P2 ;  /* 0x0000002030307807 */ /* 0x000fe20001000000 */
[----:B0-----:R-:W-:Y:S01]  /*0470*/  IMAD.WIDE.U32 R42, R22, R20, RZ ;  /* 0x00000014162a7225 */ /* 0x001fe200078e00ff */
[----:B------:R-:W-:-:S02]  /*0480*/  SHF.R.U64 R53, R20, 0x1, R21 ;  /* 0x0000000114357819 */ /* 0x000fc40000001215 */
[----:B------:R-:W-:Y:S02]  /*0490*/  SHF.R.U32.HI R51, RZ, 0x1, R21 ;  /* 0x00000001ff337819 */ /* 0x000fe40000011615 */
[----:B------:R-:W-:Y:S02]  /*04a0*/  LEA R47, P0, -R0, R53, 0x5 ;  /* 0x00000035002f7211 */ /* 0x000fe400078029ff */
[----:B------:R-:W-:Y:S02]  /*04b0*/  LOP3.LUT R18, R2, 0x70, RZ, 0xc0, !PT ;  /* 0x0000007002127812 */ /* 0x000fe400078ec0ff */
[----:B------:R-:W-:Y:S01]  /*04c0*/  ISETP.LT.U32.AND P1, PT, R47, 0x20, PT ;  /* 0x000000202f00780c */ /* 0x000fe20003f21070 */
[----:B------:R-:W-:Y:S01]  /*04d0*/  IMAD.X R3, R51, 0x1, ~R4, P0 ;  /* 0x0000000133037824 */ /* 0x000fe200000e0e04 */
[----:B------:R-:W-:Y:S01]  /*04e0*/  ISETP.NE.U32.AND P0, PT, RZ, UR8, PT ;  /* 0x00000008ff007c0c */ /* 0x000fe2000bf05070 */
[----:B------:R-:W-:Y:S01]  /*04f0*/  IMAD R4, R23, R20, RZ ;  /* 0x0000001417047224 */ /* 0x000fe200078e02ff */
[----:B------:R-:W-:Y:S01]  /*0500*/  LEA R12, P2, R42, R7, 0x2 ;  /* 0x000000072a0c7211 */ /* 0x000fe200078410ff */
[-C--:B------:R-:W-:Y:S01]  /*0510*/  IMAD R9, R51, R18.reuse, RZ ;  /* 0x0000001233097224 */ /* 0x080fe200078e02ff */
[----:B------:R-:W-:Y:S01]  /*0520*/  ISETP.LT.U32.AND.EX P1, PT, R3, RZ, PT, P1 ;  /* 0x000000ff0300720c */ /* 0x000fe20003f21110 */
[----:B------:R-:W-:Y:S01]  /*0530*/  IMAD R3, R5, -0x4, R52 ;  /* 0xfffffffc05037824 */ /* 0x000fe200078e0234 */
[----:B------:R-:W-:Y:S01]  /*0540*/  ISETP.NE.AND.EX P0, PT, RZ, UR9, PT, P0 ;  /* 0x00000009ff007c0c */ /* 0x000fe2000bf05300 */
[----:B------:R-:W-:Y:S01]  /*0550*/  IMAD R57, R22, R21, R4 ;  /* 0x0000001516397224 */ /* 0x000fe200078e0204 */
[----:B------:R-:W-:Y:S01]  /*0560*/  SEL R47, R47, 0x20, P1 ;  /* 0x000000202f2f7807 */ /* 0x000fe20000800000 */
[----:B------:R-:W-:Y:S01]  /*0570*/  IMAD.WIDE.U32 R18, R53, R18, RZ ;  /* 0x0000001235127225 */ /* 0x000fe200078e00ff */
[----:B------:R-:W-:Y:S01]  /*0580*/  LOP3.LUT R2, R3, 0x1f, RZ, 0xc0, !PT ;  /* 0x0000001f03027812 */ /* 0x000fe200078ec0ff */
[----:B------:R-:W-:Y:S01]  /*0590*/  ULDC.64 UR8, c[0x0][0x210] ;  /* 0x0000840000087ab9 */ /* 0x000fe20000000a00 */
[----:B------:R-:W-:Y:S01]  /*05a0*/  ISETP.GE.U32.AND P1, PT, R49, R48, PT ;  /* 0x000000303100720c */ /* 0x000fe20003f26070 */
[----:B------:R-:W-:Y:S01]  /*05b0*/  IMAD.IADD R57, R43, 0x1, R57 ;  /* 0x000000012b397824 */ /* 0x000fe200078e0239 */
[----:B------:R-:W-:Y:S01]  /*05c0*/  LEA R45, P3, R12, UR8, 0x7 ;  /* 0x000000080c2d7c11 */ /* 0x000fe2000f8638ff */
[----:B------:R-:W-:Y:S01]  /*05d0*/  IMAD.IADD R46, R19, 0x1, R9 ;  /* 0x00000001132e7824 */ /* 0x000fe200078e0209 */
[----:B------:R-:W-:-:S02]  /*05e0*/  ISETP.LT.U32.AND P1, PT, R2, R47, !P1 ;  /* 0x0000002f0200720c */ /* 0x000fc40004f21070 */
[----:B------:R-:W-:Y:S01]  /*05f0*/  LEA.HI.X R13, R42, R13, R57, 0x2, P2 ;  /* 0x0000000d2a0d7211 */ /* 0x000fe200010f1439 */
[----:B------:R-:W0:Y:S01]  /*0600*/  @P0 LDC.64 R4, c[0x0][0x230] ;  /* 0x00008c00ff040b82 */ /* 0x000e220000000a00 */
[----:B------:R-:W-:Y:S02]  /*0610*/  IADD3 R58, P2, R2, R18, RZ ;  /* 0x00000012023a7210 */ /* 0x000fe40007f5e0ff */
[----:B------:R-:W-:Y:S02]  /*0620*/  LEA.HI.X R44, R12, UR9, R13, 0x7, P3 ;  /* 0x000000090c2c7c11 */ /* 0x000fe400098f3c0d */
[----:B------:R-:W-:Y:S01]  /*0630*/  CS2R R28, SRZ ;  /* 0x00000000001c7805 */ /* 0x000fe2000001ff00 */
[----:B------:R-:W-:Y:S01]  /*0640*/  ULDC.64 UR8, c[0x0][0x208] ;  /* 0x0000820000087ab9 */ /* 0x000fe20000000a00 */
[----:B------:R-:W-:-:S03]  /*0650*/  IMAD.X R59, RZ, RZ, R46, P2 ;  /* 0x000000ffff3b7224 */ /* 0x000fc600010e062e */
[C---:B------:R-:W-:Y:S02]  /*0660*/  @P1 IADD3 R8, P3, R58.reuse, R53, RZ ;  /* 0x000000353a081210 */ /* 0x040fe40007f7e0ff */
[----:B------:R-:W-:-:S03]  /*0670*/  @P1 LEA R6, P2, R58, R45, 0x3 ;  /* 0x0000002d3a061211 */ /* 0x000fc600078418ff */
[----:B------:R-:W-:Y:S01]  /*0680*/  @P1 IMAD.X R9, R59, 0x1, R51, P3 ;  /* 0x000000013b091824 */ /* 0x000fe200018e0633 */
[----:B------:R-:W-:Y:S02]  /*0690*/  @P1 LEA R10, P3, R8, R45, 0x3 ;  /* 0x0000002d080a1211 */ /* 0x000fe400078618ff */
[-C--:B------:R-:W-:Y:S02]  /*06a0*/  @P1 LEA.HI.X R7, R58, R44.reuse, R59, 0x3, P2 ;  /* 0x0000002c3a071211 */ /* 0x080fe400010f1c3b */
[----:B------:R-:W-:-:S03]  /*06b0*/  @P1 LEA.HI.X R11, R8, R44, R9, 0x3, P3 ;  /* 0x0000002c080b1211 */ /* 0x000fc600018f1c09 */
[----:B------:R-:W2:Y:S04]  /*06c0*/  @P1 LDG.E.64 R26, desc[UR8][R6.64] ;  /* 0x00000008061a1981 */ /* 0x000ea8000c1e1b00 */
[----:B0-----:R0:W2:Y:S04]  /*06d0*/  @P0 LDG.E R17, desc[UR8][R4.64] ;  /* 0x0000000804110981 */ /* 0x0010a8000c1e1900 */
[----:B------:R1:W3:Y:S01]  /*06e0*/  @P1 LDG.E.64 R28, desc[UR8][R10.64] ;  /* 0x000000080a1c1981 */ /* 0x0002e2000c1e1b00 */
[----:B------:R-:W-:Y:S01]  /*06f0*/  @P1 LOP3.LUT R9, R20, 0xfffffffe, RZ, 0xc0, !PT ;  /* 0xfffffffe14091812 */ /* 0x000fe200078ec0ff */
[----:B------:R-:W-:Y:S01]  /*0700*/  @P1 IMAD R31, R51, 0x3, RZ ;  /* 0x00000003331f1824 */ /* 0x000fe200078e02ff */
[----:B------:R-:W-:-:S02]  /*0710*/  @P1 LOP3.LUT R15, R21, 0x1fffffff, RZ, 0xc0, !PT ;  /* 0x1fffffff150f1812 */ /* 0x000fc400078ec0ff */
[----:B------:R-:W-:Y:S01]  /*0720*/  @P1 IADD3 R14, P0, R9, R58, RZ ;  /* 0x0000003a090e1210 */ /* 0x000fe20007f1e0ff */
[----:B------:R-:W-:-:S04]  /*0730*/  @P1 IMAD.WIDE.U32 R8, R53, 0x3, R58 ;  /* 0x0000000335081825 */ /* 0x000fc800078e003a */
[----:B------:R-:W-:Y:S01]  /*0740*/  @P1 IMAD.X R15, R15, 0x1, R59, P0 ;  /* 0x000000010f0f1824 */ /* 0x000fe200000e063b */
[-C--:B0-----:R-:W-:Y:S01]  /*0750*/  @P1 LEA R4, P2, R8, R45.reuse, 0x3 ;  /* 0x0000002d08041211 */ /* 0x081fe200078418ff */
[----:B------:R-:W-:Y:S01]  /*0760*/  @P1 IMAD.IADD R5, R9, 0x1, R31 ;  /* 0x0000000109051824 */ /* 0x000fe200078e021f */
[----:B------:R-:W-:Y:S02]  /*0770*/  @P1 LEA R6, P0, R14, R45, 0x3 ;  /* 0x0000002d0e061211 */ /* 0x000fe400078018ff */
[----:B------:R-:W-:Y:S02]  /*0780*/  CS2R R30, SRZ ;  /* 0x00000000001e7805 */ /* 0x000fe4000001ff00 */
[----:B------:R-:W-:Y:S02]  /*0790*/  CS2R R32, SRZ ;  /* 0x0000000000207805 */ /* 0x000fe4000001ff00 */
[-C--:B------:R-:W-:Y:S02]  /*07a0*/  @P1 LEA.HI.X R5, R8, R44.reuse, R5, 0x3, P2 ;  /* 0x0000002c08051211 */ /* 0x080fe400010f1c05 */
[----:B------:R-:W-:-:S03]  /*07b0*/  @P1 LEA.HI.X R7, R14, R44, R15, 0x3, P0 ;  /* 0x0000002c0e071211 */ /* 0x000fc600000f1c0f */
[----:B------:R-:W4:Y:S04]  /*07c0*/  @P1 LDG.E.64 R32, desc[UR8][R4.64] ;  /* 0x0000000804201981 */ /* 0x000f28000c1e1b00 */
[----:B------:R0:W4:Y:S01]  /*07d0*/  @P1 LDG.E.64 R30, desc[UR8][R6.64] ;  /* 0x00000008061e1981 */ /* 0x000122000c1e1b00 */
[----:B------:R-:W-:Y:S02]  /*07e0*/  VIADD R9, R49, 0x1 ;  /* 0x0000000131097836 */ /* 0x000fe40000000000 */
[----:B------:R-:W-:-:S03]  /*07f0*/  VIADD R3, R3, 0xffffffff ;  /* 0xffffffff03037836 */ /* 0x000fc60000000000 */
[----:B------:R-:W-:Y:S02]  /*0800*/  ISETP.GE.U32.AND P0, PT, R9, R48, PT ;  /* 0x000000300900720c */ /* 0x000fe40003f06070 */
[----:B------:R-:W-:-:S04]  /*0810*/  LOP3.LUT R3, R3, 0x1f, RZ, 0xc0, !PT ;  /* 0x0000001f03037812 */ /* 0x000fc800078ec0ff */
[C---:B------:R-:W-:Y:S02]  /*0820*/  ISETP.LT.U32.AND P0, PT, R3.reuse, R47, !P0 ;  /* 0x0000002f0300720c */ /* 0x040fe40004701070 */
[----:B------:R-:W-:-:S05]  /*0830*/  IADD3 R8, P1, R3, R18, RZ ;  /* 0x0000001203087210 */ /* 0x000fca0007f3e0ff */
[----:B------:R-:W-:-:S06]  /*0840*/  IMAD.X R9, RZ, RZ, R46, P1 ;  /* 0x000000ffff097224 */ /* 0x000fcc00008e062e */
[----:B------:R-:W-:Y:S01]  /*0850*/  @P0 LEA R3, P1, R53, R8, 0x2 ;  /* 0x0000000835030211 */ /* 0x000fe200078210ff */
[----:B-1----:R-:W-:-:S03]  /*0860*/  @P0 IMAD R11, R51, 0x5, RZ ;  /* 0x00000005330b0824 */ /* 0x002fc600078e02ff */
[C---:B0-----:R-:W-:Y:S01]  /*0870*/  @P0 LEA.HI.X R6, R53.reuse, R9, R51, 0x2, P1 ;  /* 0x0000000935060211 */ /* 0x041fe200008f1433 */
[----:B------:R-:W-:Y:S01]  /*0880*/  @P0 IMAD.WIDE.U32 R4, R53, 0x5, R8 ;  /* 0x0000000535040825 */ /* 0x000fe200078e0008 */
[----:B------:R-:W-:-:S04]  /*0890*/  @P0 LEA R14, P1, R3, R45, 0x3 ;  /* 0x0000002d030e0211 */ /* 0x000fc800078218ff */
[----:B------:R-:W-:Y:S01]  /*08a0*/  @P0 LEA.HI.X R15, R3, R44, R6, 0x3, P1 ;  /* 0x0000002c030f0211 */ /* 0x000fe200008f1c06 */
[----:B------:R-:W-:Y:S01]  /*08b0*/  @P0 IMAD.IADD R3, R5, 0x1, R11 ;  /* 0x0000000105030824 */ /* 0x000fe200078e020b */
[----:B------:R-:W-:Y:S01]  /*08c0*/  @P0 LEA R10, P1, R4, R45, 0x3 ;  /* 0x0000002d040a0211 */ /* 0x000fe200078218ff */
[----:B------:R-:W-:-:S03]  /*08d0*/  @P0 IMAD.MOV.U32 R5, RZ, RZ, R9 ;  /* 0x000000ffff050224 */ /* 0x000fc600078e0009 */
[----:B------:R-:W-:Y:S01]  /*08e0*/  @P0 LEA.HI.X R11, R4, R44, R3, 0x3, P1 ;  /* 0x0000002c040b0211 */ /* 0x000fe200008f1c03 */
[----:B------:R-:W-:Y:S02]  /*08f0*/  @P0 IMAD.MOV.U32 R4, RZ, RZ, R8 ;  /* 0x000000ffff040224 */ /* 0x000fe400078e0008 */
[----:B------:R-:W-:Y:S02]  /*0900*/  @P0 IMAD R3, R51, 0x6, RZ ;  /* 0x0000000633030824 */ /* 0x000fe400078e02ff */
[----:B------:R-:W-:-:S04]  /*0910*/  @P0 IMAD.WIDE.U32 R4, R53, 0x6, R4 ;  /* 0x0000000635040825 */ /* 0x000fc800078e0004 */
[----:B------:R-:W-:Y:S01]  /*0920*/  @P0 IMAD.IADD R3, R5, 0x1, R3 ;  /* 0x0000000105030824 */ /* 0x000fe200078e0203 */
[C---:B------:R-:W-:Y:S01]  /*0930*/  @P0 LEA R6, P1, R4.reuse, R45, 0x3 ;  /* 0x0000002d04060211 */ /* 0x040fe200078218ff */
[----:B------:R-:W-:Y:S02]  /*0940*/  @P0 IMAD R41, R51, 0x7, RZ ;  /* 0x0000000733290824 */ /* 0x000fe400078e02ff */
[----:B------:R-:W-:Y:S01]  /*0950*/  @P0 IMAD.WIDE.U32 R8, R53, 0x7, R8 ;  /* 0x0000000735080825 */ /* 0x000fe200078e0008 */
[----:B------:R-:W-:-:S03]  /*0960*/  @P0 LEA.HI.X R7, R4, R44, R3, 0x3, P1 ;  /* 0x0000002c04070211 */ /* 0x000fc600008f1c03 */
[----:B------:R-:W-:Y:S01]  /*0970*/  @P0 IMAD.IADD R3, R9, 0x1, R41 ;  /* 0x0000000109030824 */ /* 0x000fe200078e0229 */
[C---:B------:R-:W-:Y:S02]  /*0980*/  @P0 LEA R4, P1, R8.reuse, R45, 0x3 ;  /* 0x0000002d08040211 */ /* 0x040fe400078218ff */
[----:B------:R-:W-:Y:S02]  /*0990*/  CS2R R34, SRZ ;  /* 0x0000000000227805 */ /* 0x000fe4000001ff00 */
[----:B------:R-:W-:Y:S02]  /*09a0*/  CS2R R36, SRZ ;  /* 0x0000000000247805 */ /* 0x000fe4000001ff00 */
[----:B------:R-:W-:Y:S02]  /*09b0*/  CS2R R38, SRZ ;  /* 0x0000000000267805 */ /* 0x000fe4000001ff00 */
[----:B------:R-:W-:Y:S02]  /*09c0*/  CS2R R40, SRZ ;  /* 0x0000000000287805 */ /* 0x000fe4000001ff00 */
[----:B------:R-:W-:Y:S01]  /*09d0*/  @P0 LEA.HI.X R5, R8, R44, R3, 0x3, P1 ;  /* 0x0000002c08050211 */ /* 0x000fe200008f1c03 */
[----:B------:R0:W5:Y:S04]  /*09e0*/  @P0 LDG.E.64 R34, desc[UR8][R14.64] ;  /* 0x000000080e220981 */ /* 0x000168000c1e1b00 */
[----:B------:R-:W5:Y:S04]  /*09f0*/  @P0 LDG.E.64 R36, desc[UR8][R10.64] ;  /* 0x000000080a240981 */ /* 0x000f68000c1e1b00 */
[----:B------:R1:W5:Y:S04]  /*0a00*/  @P0 LDG.E.64 R38, desc[UR8][R6.64] ;  /* 0x0000000806260981 */ /* 0x000368000c1e1b00 */
[----:B------:R1:W5:Y:S01]  /*0a10*/  @P0 LDG.E.64 R40, desc[UR8][R4.64] ;  /* 0x0000000804280981 */ /* 0x000362000c1e1b00 */
[----:B------:R-:W-:-:S04]  /*0a20*/  ISETP.GE.U32.AND P0, PT, R49, R48, PT ;  /* 0x000000303100720c */ /* 0x000fc80003f06070 */
[----:B------:R-:W-:Y:S01]  /*0a30*/  ISETP.GE.U32.OR P0, PT, R2, R47, P0 ;  /* 0x0000002f0200720c */ /* 0x000fe20000706470 */
[----:B------:R-:W-:Y:S02]  /*0a40*/  IMAD R9, R55, UR4, RZ ;  /* 0x0000000437097c24 */ /* 0x000fe4000f8e02ff */
[----:B------:R-:W-:-:S04]  /*0a50*/  IMAD.WIDE.U32 R2, R0, UR4, RZ ;  /* 0x0000000400027c25 */ /* 0x000fc8000f8e00ff */
[----:B------:R-:W-:Y:S01]  /*0a60*/  IMAD R9, R0, UR5, R9 ;  /* 0x0000000500097c24 */ /* 0x000fe2000f8e0209 */
[----:B------:R-:W-:Y:S01]  /*0a70*/  ULDC.64 UR4, c[0x0][0x220] ;  /* 0x0000880000047ab9 */ /* 0x000fe20000000a00 */
[C---:B------:R-:W-:Y:S01]  /*0a80*/  IMAD.SHL.U32 R8, R12.reuse, 0x20, RZ ;  /* 0x000000200c087824 */ /* 0x040fe200078e00ff */
[----:B0-----:R-:W-:Y:S01]  /*0a90*/  SHF.L.U64.HI R15, R12, 0x5, R13 ;  /* 0x000000050c0f7819 */ /* 0x001fe2000001020d */
[----:B-1----:R-:W-:Y:S02]  /*0aa0*/  IMAD.IADD R7, R3, 0x1, R9 ;  /* 0x0000000103077824 */ /* 0x002fe400078e0209 */
[----:B------:R-:W-:Y:S02]  /*0ab0*/  @!P0 IADD3 R3, P2, R58, R53, RZ ;  /* 0x000000353a038210 */ /* 0x000fe40007f5e0ff */
[----:B------:R-:W-:Y:S01]  /*0ac0*/  LEA R16, P1, R8, UR4, 0x1 ;  /* 0x0000000408107c11 */ /* 0x000fe2000f8208ff */
[C---:B------:R-:W-:Y:S01]  /*0ad0*/  IMAD.SHL.U32 R5, R2.reuse, 0x2, RZ ;  /* 0x0000000202057824 */ /* 0x040fe200078e00ff */
[----:B------:R-:W-:Y:S01]  /*0ae0*/  SHF.L.U64.HI R7, R2, 0x1, R7 ;  /* 0x0000000102077819 */ /* 0x000fe20000010207 */
[----:B------:R-:W-:Y:S01]  /*0af0*/  @!P0 IMAD.X R4, R59, 0x1, R51, P2 ;  /* 0x000000013b048824 */ /* 0x000fe200010e0633 */
[----:B------:R-:W-:Y:S01]  /*0b00*/  LEA.HI.X R15, R8, UR5, R15, 0x1, P1 ;  /* 0x00000005080f7c11 */ /* 0x000fe200088f0c0f */
[----:B------:R-:W-:Y:S01]  /*0b10*/  ULDC.64 UR4, c[0x0][0x228] ;  /* 0x00008a0000047ab9 */ /* 0x000fe20000000a00 */
[----:B------:R-:W-:-:S02]  /*0b20*/  @!P0 LEA R60, P1, R58, R16, 0x2 ;  /* 0x000000103a3c8211 */ /* 0x000fc400078210ff */
[C---:B------:R-:W-:Y:S02]  /*0b30*/  @!P0 LEA R2, P2, R3.reuse, R16, 0x2 ;  /* 0x0000001003028211 */ /* 0x040fe400078410ff */
[-C--:B------:R-:W-:Y:S02]  /*0b40*/  @!P0 LEA.HI.X R61, R58, R15.reuse, R59, 0x2, P1 ;  /* 0x0000000f3a3d8211 */ /* 0x080fe400008f143b */
[----:B------:R-:W-:Y:S02]  /*0b50*/  @!P0 LEA.HI.X R3, R3, R15, R4, 0x2, P2 ;  /* 0x0000000f03038211 */ /* 0x000fe400010f1404 */
[----:B------:R-:W-:Y:S02]  /*0b60*/  LEA R8, P1, R22, R5, 0x2 ;  /* 0x0000000516087211 */ /* 0x000fe400078210ff */
[----:B------:R-:W-:Y:S02]  /*0b70*/  SHF.R.U32.HI R9, RZ, 0x3, R52 ;  /* 0x00000003ff097819 */ /* 0x000fe40000011634 */
[----:B------:R-:W-:-:S02]  /*0b80*/  LEA R10, P2, R8, UR4, 0x6 ;  /* 0x00000004080a7c11 */ /* 0x000fc4000f8430ff */
[----:B------:R-:W-:Y:S02]  /*0b90*/  LEA.HI.X R5, R22, R7, R23, 0x2, P1 ;  /* 0x0000000716057211 */ /* 0x000fe400008f1417 */
[----:B------:R-:W-:Y:S01]  /*0ba0*/  LOP3.LUT R9, R9, 0x1c, RZ, 0xc0, !PT ;  /* 0x0000001c09097812 */ /* 0x000fe200078ec0ff */
[----:B------:R-:W-:Y:S01]  /*0bb0*/  BSSY B0, `(.L_x_34340) ;  /* 0x0000018000007945 */ /* 0x000fe20003800000 */
[----:B------:R-:W-:-:S03]  /*0bc0*/  LEA.HI.X R8, R8, UR5, R5, 0x6, P2 ;  /* 0x0000000508087c11 */ /* 0x000fc600090f3405 */
[----:B------:R-:W-:Y:S02]  /*0bd0*/  IMAD.IADD R50, R52, 0x1, -R9 ;  /* 0x0000000134327824 */ /* 0x000fe400078e0a09 */
[-C--:B--2---:R-:W-:Y:S01]  /*0be0*/  FMUL R14, R26, R17.reuse ;  /* 0x000000111a0e7220 */ /* 0x084fe20000400000 */
[-C--:B------:R-:W-:Y:S01]  /*0bf0*/  FMUL R13, R27, R17.reuse ;  /* 0x000000111b0d7220 */ /* 0x080fe20000400000 */
[-C--:B---3--:R-:W-:Y:S01]  /*0c00*/  FMUL R12, R28, R17.reuse ;  /* 0x000000111c0c7220 */ /* 0x088fe20000400000 */
[----:B------:R-:W-:-:S03]  /*0c10*/  FMUL R11, R29, R17 ;  /* 0x000000111d0b7220 */ /* 0x000fc60000400000 */
[----:B------:R-:W-:Y:S02]  /*0c20*/  @!P0 F2FP.BF16.F32.PACK_AB R63, R13, R14 ;  /* 0x0000000e0d3f823e */ /* 0x000fe400000010ff */
[----:B------:R-:W-:-:S03]  /*0c30*/  @!P0 F2FP.BF16.F32.PACK_AB R65, R11, R12 ;  /* 0x0000000c0b41823e */ /* 0x000fc600000010ff */
[----:B------:R0:W-:Y:S04]  /*0c40*/  @!P0 STG.E desc[UR8][R60.64], R63 ;  /* 0x0000003f3c008986 */ /* 0x0001e8000c101908 */
[----:B------:R0:W-:Y:S01]  /*0c50*/  @!P0 STG.E desc[UR8][R2.64], R65 ;  /* 0x0000004102008986 */ /* 0x0001e2000c101908 */
[-C--:B----4-:R-:W-:Y:S01]  /*0c60*/  FMUL R6, R32, R17.reuse ;  /* 0x0000001120067220 */ /* 0x090fe20000400000 */
[-C--:B------:R-:W-:Y:S01]  /*0c70*/  FMUL R5, R33, R17.reuse ;  /* 0x0000001121057220 */ /* 0x080fe20000400000 */
[-C--:B------:R-:W-:Y:S01]  /*0c80*/  FMUL R7, R30, R17.reuse ;  /* 0x000000111e077220 */ /* 0x080fe20000400000 */
[----:B------:R-:W-:Y:S01]  /*0c90*/  FMUL R4, R31, R17 ;  /* 0x000000111f047220 */ /* 0x000fe20000400000 */
[----:B0-----:R-:W-:Y:S06]  /*0ca0*/  @P0 BRA `(.L_x_34341) ;  /* 0x0000000000200947 */ /* 0x001fec0003800000 */
        /* <DEDUP_REMOVED lines=8> */
.L_x_34341:
[----:B------:R-:W-:Y:S05]  /*0d30*/  BSYNC B0 ;  /* 0x0000000000007941 */ /* 0x000fea0003800000 */
.L_x_34340:
        /* <DEDUP_REMOVED lines=11> */
.L_x_34343:
[----:B------:R-:W-:Y:S05]  /*0df0*/  BSYNC B0 ;  /* 0x0000000000007941 */ /* 0x000fea0003800000 */
.L_x_34342:
[----:B0-----:R-:W-:Y:S01]  /*0e00*/  VIADD R2, R50, 0x1e ;  /* 0x0000001e32027836 */ /* 0x001fe20000000000 */
[C---:B------:R-:W-:Y:S01]  /*0e10*/  SHF.L.U64.HI R43, R20.reuse, 0x1, R21 ;  /* 0x00000001142b7819 */ /* 0x040fe20000010215 */
[----:B-1----:R-:W-:Y:S02]  /*0e20*/  VIADD R3, R49, 0x2 ;  /* 0x0000000231037836 */ /* 0x002fe40000000000 */
[----:B------:R-:W-:Y:S01]  /*0e30*/  IMAD.SHL.U32 R59, R20, 0x2, RZ ;  /* 0x00000002143b7824 */ /* 0x000fe200078e00ff */
[----:B------:R-:W-:Y:S02]  /*0e40*/  LOP3.LUT R2, R2, 0x1f, RZ, 0xc0, !PT ;  /* 0x0000001f02027812 */ /* 0x000fe400078ec0ff */
[----:B------:R-:W-:Y:S02]  /*0e50*/  ISETP.GE.U32.AND P0, PT, R3, R48, PT ;  /* 0x000000300300720c */ /* 0x000fe40003f06070 */
[----:B------:R-:W-:Y:S02]  /*0e60*/  LOP3.LUT R59, R59, 0xfffffffc, RZ, 0xc0, !PT ;  /* 0xfffffffc3b3b7812 */ /* 0x000fe400078ec0ff */
[----:B------:R-:W-:-:S02]  /*0e70*/  ISETP.LT.U32.AND P0, PT, R2, R47, !P0 ;  /* 0x0000002f0200720c */ /* 0x000fc40004701070 */
[----:B------:R-:W-:Y:S02]  /*0e80*/  LEA R3, P1, R0, R42, 0x6 ;  /* 0x0000002a00037211 */ /* 0x000fe400078230ff */
[----:B------:R-:W-:Y:S02]  /*0e90*/  FMNMX R56, RZ, |R26|, !PT ;  /* 0x4000001aff387209 */ /* 0x000fe40007800000 */
[----:B------:R-:W-:Y:S02]  /*0ea0*/  IADD3 R54, P2, P3, R2, R18, R59 ;  /* 0x0000001202367210 */ /* 0x000fe40007b5e03b */
[----:B------:R-:W-:Y:S02]  /*0eb0*/  LEA.HI.X R0, R0, R57, R55, 0x6, P1 ;  /* 0x0000003900007211 */ /* 0x000fe400008f3437 */
[----:B------:R-:W-:Y:S01]  /*0ec0*/  FMNMX R57, R56, |R27|, !PT ;  /* 0x4000001b38397209 */ /* 0x000fe20007800000 */
[----:B------:R-:W-:Y:S01]  /*0ed0*/  FADD R61, RZ, R26 ;  /* 0x0000001aff3d7221 */ /* 0x000fe20000000000 */
[----:B------:R-:W-:-:S02]  /*0ee0*/  IADD3.X R55, RZ, R46, R43, P2, P3 ;  /* 0x0000002eff377210 */ /* 0x000fc400017e642b */
[----:B------:R-:W-:Y:S01]  /*0ef0*/  @P0 IADD3 R42, P1, R54, R59, RZ ;  /* 0x0000003b362a0210 */ /* 0x000fe20007f3e0ff */
[----:B------:R-:W-:Y:S01]  /*0f00*/  FADD R56, RZ, R27 ;  /* 0x0000001bff387221 */ /* 0x000fe20000000000 */
[----:B------:R-:W-:Y:S01]  /*0f10*/  FMNMX R26, R57, |R28|, !PT ;  /* 0x4000001c391a7209 */ /* 0x000fe20007800000 */
[----:B------:R-:W-:Y:S02]  /*0f20*/  FADD R57, R61, R28 ;  /* 0x0000001c3d397221 */ /* 0x000fe40000000000 */
[----:B------:R-:W-:Y:S01]  /*0f30*/  @P0 IMAD.X R43, R55, 0x1, R43, P1 ;  /* 0x00000001372b0824 */ /* 0x000fe200008e062b */
[----:B------:R-:W-:Y:S01]  /*0f40*/  @P0 LEA R62, P1, R42, R45, 0x3 ;  /* 0x0000002d2a3e0211 */ /* 0x000fe200078218ff */
[----:B------:R-:W-:Y:S01]  /*0f50*/  FADD R28, R56, R29 ;  /* 0x0000001d381c7221 */ /* 0x000fe20000000000 */
[----:B------:R-:W-:Y:S01]  /*0f60*/  FMNMX R61, R26, |R29|, !PT ;  /* 0x4000001d1a3d7209 */ /* 0x000fe20007800000 */
[----:B------:R-:W-:Y:S01]  /*0f70*/  @P0 IMAD.WIDE.U32 R26, R53, 0x5, R54 ;  /* 0x00000005351a0825 */ /* 0x000fe200078e0036 */
[----:B------:R-:W-:-:S02]  /*0f80*/  @P0 LEA.HI.X R63, R42, R44, R43, 0x3, P1 ;  /* 0x0000002c2a3f0211 */ /* 0x000fc400008f1c2b */
[----:B------:R-:W-:Y:S01]  /*0f90*/  CS2R R42, SRZ ;  /* 0x00000000002a7805 */ /* 0x000fe2000001ff00 */
[----:B------:R-:W-:Y:S02]  /*0fa0*/  @P0 IMAD R29, R51, 0x5, RZ ;  /* 0x00000005331d0824 */ /* 0x000fe400078e02ff */
[----:B------:R-:W-:Y:S01]  /*0fb0*/  @P0 IMAD.MOV.U32 R60, RZ, RZ, R54 ;  /* 0x000000ffff3c0224 */ /* 0x000fe200078e0036 */
[----:B------:R-:W-:Y:S01]  /*0fc0*/  IADD3 R54, R2, R18, R59 ;  /* 0x0000001202367210 */ /* 0x000fe20007ffe03b */
[----:B------:R-:W-:Y:S02]  /*0fd0*/  @P0 IMAD.IADD R27, R29, 0x1, R27 ;  /* 0x000000011d1b0824 */ /* 0x000fe400078e021b */
[----:B------:R-:W-:Y:S01]  /*0fe0*/  FADD R29, R57, R30 ;  /* 0x0000001e391d7221 */ /* 0x000fe20000000000 */
[----:B------:R-:W-:Y:S01]  /*0ff0*/  FMNMX R30, R61, |R30|, !PT ;  /* 0x4000001e3d1e7209 */ /* 0x000fe20007800000 */
[--C-:B------:R-:W-:Y:S01]  /*1000*/  @P0 IMAD.MOV.U32 R61, RZ, RZ, R55.reuse ;  /* 0x000000ffff3d0224 */ /* 0x100fe200078e0037 */
[----:B------:R0:W5:Y:S01]  /*1010*/  @P0 LDG.E.64 R42, desc[UR8][R62.64] ;  /* 0x000000083e2a0981 */ /* 0x000162000c1e1b00 */
[----:B------:R-:W-:-:S04]  /*1020*/  @P0 IMAD.WIDE.U32 R58, R53, 0x7, R54 ;  /* 0x00000007353a0825 */ /* 0x000fc800078e0036 */
[----:B------:R-:W-:Y:S02]  /*1030*/  @P0 IMAD R55, R51, 0x7, RZ ;  /* 0x0000000733370824 */ /* 0x000fe400078e02ff */
[----:B------:R-:W-:Y:S01]  /*1040*/  @P0 IMAD.WIDE.U32 R60, R53, 0x6, R60 ;  /* 0x00000006353c0825 */ /* 0x000fe200078e003c */
[----:B0-----:R-:W-:-:S03]  /*1050*/  @P0 LEA R62, P1, R26, R45, 0x3 ;  /* 0x0000002d1a3e0211 */ /* 0x001fc600078218ff */
[----:B------:R-:W-:Y:S02]  /*1060*/  @P0 IMAD R57, R51, 0x6, RZ ;  /* 0x0000000633390824 */ /* 0x000fe400078e02ff */
[----:B------:R-:W-:Y:S01]  /*1070*/  @P0 IMAD.IADD R55, R55, 0x1, R59 ;  /* 0x0000000137370824 */ /* 0x000fe200078e023b */
[----:B------:R-:W-:Y:S01]  /*1080*/  FMNMX R59, R30, |R31|, !PT ;  /* 0x4000001f1e3b7209 */ /* 0x000fe20007800000 */
[----:B------:R-:W-:Y:S01]  /*1090*/  @P0 IMAD.IADD R57, R57, 0x1, R61 ;  /* 0x0000000139390824 */ /* 0x000fe200078e023d */
[----:B------:R-:W-:Y:S01]  /*10a0*/  @P0 LEA.HI.X R63, R26, R44, R27, 0x3, P1 ;  /* 0x0000002c1a3f0211 */ /* 0x000fe200008f1c1b */
[----:B------:R-:W-:Y:S01]  /*10b0*/  FADD R30, R28, R31 ;  /* 0x0000001f1c1e7221 */ /* 0x000fe20000000000 */
[----:B------:R-:W-:Y:S02]  /*10c0*/  @P0 LEA R56, P1, R60, R45, 0x3 ;  /* 0x0000002d3c380211 */ /* 0x000fe400078218ff */
[----:B------:R-:W-:Y:S02]  /*10d0*/  CS2R R26, SRZ ;  /* 0x00000000001a7805 */ /* 0x000fe4000001ff00 */
[----:B------:R-:W-:-:S02]  /*10e0*/  FMNMX R28, R59, |R32|, !PT ;  /* 0x400000203b1c7209 */ /* 0x000fc40007800000 */
[-C--:B------:R-:W-:Y:S02]  /*10f0*/  @P0 LEA.HI.X R57, R60, R44.reuse, R57, 0x3, P1 ;  /* 0x0000002c3c390211 */ /* 0x080fe400008f1c39 */
[----:B------:R-:W-:Y:S01]  /*1100*/  @P0 LEA R54, P1, R58, R45, 0x3 ;  /* 0x0000002d3a360211 */ /* 0x000fe200078218ff */
[----:B------:R-:W-:Y:S01]  /*1110*/  FADD R65, R30, R33 ;  /* 0x000000211e417221 */ /* 0x000fe20000000000 */
[----:B------:R-:W-:Y:S01]  /*1120*/  FMNMX R59, R28, |R33|, !PT ;  /* 0x400000211c3b7209 */ /* 0x000fe20007800000 */
[----:B------:R0:W5:Y:S01]  /*1130*/  @P0 LDG.E.64 R26, desc[UR8][R62.64] ;  /* 0x000000083e1a0981 */ /* 0x000162000c1e1b00 */
[----:B------:R-:W-:Y:S01]  /*1140*/  @P0 LEA.HI.X R55, R58, R44, R55, 0x3, P1 ;  /* 0x0000002c3a370211 */ /* 0x000fe200008f1c37 */
[----:B------:R-:W-:Y:S01]  /*1150*/  IMAD.IADD R52, R49, 0x1, R52 ;  /* 0x0000000131347824 */ /* 0x000fe200078e0234 */
[----:B-----5:R-:W-:Y:S02]  /*1160*/  FMNMX R58, R59, |R34|, !PT ;  /* 0x400000223b3a7209 */ /* 0x020fe40007800000 */
[----:B------:R-:W-:Y:S01]  /*1170*/  CS2R R30, SRZ ;  /* 0x00000000001e7805 */ /* 0x000fe2000001ff00 */
[----:B------:R-:W-:Y:S01]  /*1180*/  VIADD R61, R49, 0x1 ;  /* 0x00000001313d7836 */ /* 0x000fe20000000000 */
[----:B------:R-:W-:Y:S01]  /*1190*/  FMNMX R59, R58, |R35|, !PT ;  /* 0x400000233a3b7209 */ /* 0x000fe20007800000 */
[----:B------:R-:W-:Y:S01]  /*11a0*/  VIADD R50, R50, 0xffffffff ;  /* 0xffffffff32327836 */ /* 0x000fe20000000000 */
[----:B------:R-:W-:Y:S01]  /*11b0*/  LOP3.LUT R52, R52, 0x1f, RZ, 0xc0, !PT ;  /* 0x0000001f34347812 */ /* 0x000fe200078ec0ff */
[----:B0-----:R-:W-:Y:S01]  /*11c0*/  FADD R63, R29, R32 ;  /* 0x000000201d3f7221 */ /* 0x001fe20000000000 */
[----:B------:R-:W-:-:S02]  /*11d0*/  CS2R R28, SRZ ;  /* 0x00000000001c7805 */ /* 0x000fc4000001ff00 */
[----:B------:R-:W-:Y:S01]  /*11e0*/  FMNMX R58, R59, |R36|, !PT ;  /* 0x400000243b3a7209 */ /* 0x000fe20007800000 */
[----:B------:R0:W5:Y:S01]  /*11f0*/  @P0 LDG.E.64 R30, desc[UR8][R54.64] ;  /* 0x00000008361e0981 */ /* 0x000162000c1e1b00 */
[----:B------:R-:W-:-:S03]  /*1200*/  ISETP.GE.U32.AND P1, PT, R61, R48, PT ;  /* 0x000000303d00720c */ /* 0x000fc60003f26070 */
[----:B------:R1:W5:Y:S04]  /*1210*/  @P0 LDG.E.64 R28, desc[UR8][R56.64] ;  /* 0x00000008381c0981 */ /* 0x000368000c1e1b00 */
[----:B------:R-:W2:Y:S01]  /*1220*/  SHFL.IDX PT, R33, R63, R52, 0x1f ;  /* 0x00001f343f217589 */ /* 0x000ea200000e0000 */
[----:B0-----:R-:W-:-:S03]  /*1230*/  LOP3.LUT R54, R50, 0x1f, RZ, 0xc0, !PT ;  /* 0x0000001f32367812 */ /* 0x001fc600078ec0ff */
[----:B------:R0:W3:Y:S01]  /*1240*/  SHFL.IDX PT, R32, R65, R52, 0x1f ;  /* 0x00001f3441207589 */ /* 0x0000e200000e0000 */
[----:B-1----:R-:W-:Y:S02]  /*1250*/  FMNMX R57, R58, |R37|, !PT ;  /* 0x400000253a397209 */ /* 0x002fe40007800000 */
[----:B------:R-:W-:Y:S01]  /*1260*/  ISETP.GE.U32.OR P0, PT, R54, R47, P1 ;  /* 0x0000002f3600720c */ /* 0x000fe20000f06470 */
[----:B------:R-:W-:Y:S01]  /*1270*/  FADD R61, RZ, R34 ;  /* 0x00000022ff3d7221 */ /* 0x000fe20000000000 */
[----:B------:R-:W-:Y:S01]  /*1280*/  FMNMX R56, R57, |R38|, !PT ;  /* 0x4000002639387209 */ /* 0x000fe20007800000 */
[----:B0-----:R-:W-:Y:S02]  /*1290*/  FADD R52, RZ, R35 ;  /* 0x00000023ff347221 */ /* 0x001fe40000000000 */
[----:B------:R-:W-:Y:S01]  /*12a0*/  FADD R61, R61, R36 ;  /* 0x000000243d3d7221 */ /* 0x000fe20000000000 */
[----:B------:R-:W-:Y:S01]  /*12b0*/  FMNMX R55, R56, |R39|, !PT ;  /* 0x4000002738377209 */ /* 0x000fe20007800000 */
[----:B------:R-:W-:-:S02]  /*12c0*/  FADD R52, R52, R37 ;  /* 0x0000002534347221 */ /* 0x000fc40000000000 */
[----:B------:R-:W-:Y:S02]  /*12d0*/  FADD R61, R61, R38 ;  /* 0x000000263d3d7221 */ /* 0x000fe40000000000 */
[----:B------:R-:W-:Y:S01]  /*12e0*/  FADD R56, R52, R39 ;  /* 0x0000002734387221 */ /* 0x000fe20000000000 */
[----:B------:R-:W-:Y:S01]  /*12f0*/  FMNMX R52, R55, |R40|, !PT ;  /* 0x4000002837347209 */ /* 0x000fe20007800000 */
[----:B------:R-:W-:Y:S01]  /*1300*/  BSSY B0, `(.L_x_34344) ;  /* 0x0000015000007945 */ /* 0x000fe20003800000 */
[-C--:B------:R-:W-:Y:S01]  /*1310*/  FMUL R50, R38, R17.reuse ;  /* 0x0000001126327220 */ /* 0x080fe20000400000 */
[----:B------:R-:W-:Y:S01]  /*1320*/  FMUL R57, R39, R17 ;  /* 0x0000001127397220 */ /* 0x000fe20000400000 */
[----:B------:R-:W-:Y:S01]  /*1330*/  FADD R38, R61, R40 ;  /* 0x000000283d267221 */ /* 0x000fe20000000000 */
[----:B------:R-:W-:Y:S01]  /*1340*/  FADD R39, R56, R41 ;  /* 0x0000002938277221 */ /* 0x000fe20000000000 */
[----:B------:R-:W-:Y:S01]  /*1350*/  FMNMX R55, R52, |R41|, !PT ;  /* 0x4000002934377209 */ /* 0x000fe20007800000 */
[-C--:B------:R-:W-:Y:S01]  /*1360*/  FMUL R36, R36, R17.reuse ;  /* 0x0000001124247220 */ /* 0x080fe20000400000 */
[-C--:B------:R-:W-:Y:S01]  /*1370*/  FMUL R37, R37, R17.reuse ;  /* 0x0000001125257220 */ /* 0x080fe20000400000 */
[-C--:B------:R-:W-:Y:S01]  /*1380*/  FMUL R40, R40, R17.reuse ;  /* 0x0000001128287220 */ /* 0x080fe20000400000 */
[-C--:B------:R-:W-:Y:S01]  /*1390*/  FMUL R41, R41, R17.reuse ;  /* 0x0000001129297220 */ /* 0x080fe20000400000 */
[-C--:B------:R-:W-:Y:S01]  /*13a0*/  FMUL R52, R34, R17.reuse ;  /* 0x0000001122347220 */ /* 0x080fe20000400000 */
[----:B------:R-:W-:Y:S01]  /*13b0*/  FMUL R59, R35, R17 ;  /* 0x00000011233b7220 */ /* 0x000fe20000400000 */
[----:B--23--:R-:W-:Y:S06]  /*13c0*/  @P0 BRA `(.L_x_34345) ;  /* 0x0000000000200947 */ /* 0x00cfec0003800000 */
[----:B------:R-:W-:Y:S02]  /*13d0*/  LEA R35, P1, R53, R18, 0x2 ;  /* 0x0000001235237211 */ /* 0x000fe400078210ff */
[----:B------:R-:W-:Y:S02]  /*13e0*/  F2FP.BF16.F32.PACK_AB R61, R59, R52 ;  /* 0x000000343b3d723e */ /* 0x000fe400000010ff */
[----:B------:R-:W-:Y:S02]  /*13f0*/  IADD3 R35, P2, R54, R35, RZ ;  /* 0x0000002336237210 */ /* 0x000fe40007f5e0ff */
[----:B------:R-:W-:Y:S02]  /*1400*/  LEA.HI.X R56, R53, R46, R51, 0x2, P1 ;  /* 0x0000002e35387211 */ /* 0x000fe400008f1433 */
[----:B------:R-:W-:-:S03]  /*1410*/  LEA R34, P1, R35, R16, 0x2 ;  /* 0x0000001023227211 */ /* 0x000fc600078210ff */
[----:B------:R-:W-:-:S05]  /*1420*/  IMAD.X R56, RZ, RZ, R56, P2 ;  /* 0x000000ffff387224 */ /* 0x000fca00010e0638 */
[----:B------:R-:W-:-:S05]  /*1430*/  LEA.HI.X R35, R35, R15, R56, 0x2, P1 ;  /* 0x0000000f23237211 */ /* 0x000fca00008f1438 */
[----:B------:R0:W-:Y:S02]  /*1440*/  STG.E desc[UR8][R34.64], R61 ;  /* 0x0000003d22007986 */ /* 0x0001e4000c101908 */
.L_x_34345:
[----:B------:R-:W-:Y:S05]  /*1450*/  BSYNC B0 ;  /* 0x0000000000007941 */ /* 0x000fea0003800000 */
.L_x_34344:
[----:B------:R-:W-:Y:S04]  /*1460*/  BSSY B0, `(.L_x_34346) ;  /* 0x000000a000007945 */ /* 0x000fe80003800000 */
[----:B------:R-:W-:Y:S05]  /*1470*/  @P0 BRA `(.L_x_34347) ;  /* 0x0000000000200947 */ /* 0x000fea0003800000 */
[----:B0-----:R-:W-:Y:S02]  /*1480*/  LEA R35, P3, R53, R18, 0x2 ;  /* 0x0000001235237211 */ /* 0x001fe400078610ff */
[----:B------:R-:W-:Y:S02]  /*1490*/  F2FP.BF16.F32.PACK_AB R61, R37, R36 ;  /* 0x00000024253d723e */ /* 0x000fe400000010ff */
[C---:B------:R-:W-:Y:S02]  /*14a0*/  IADD3 R35, P1, P2, R53.reuse, R35, R54 ;  /* 0x0000002335237210 */ /* 0x040fe40007a3e036 */
[----:B------:R-:W-:-:S04]  /*14b0*/  LEA.HI.X R56, R53, R46, R51, 0x2, P3 ;  /* 0x0000002e35387211 */ /* 0x000fc800018f1433 */
[----:B------:R-:W-:Y:S02]  /*14c0*/  IADD3.X R56, R51, R56, RZ, P1, P2 ;  /* 0x0000003833387210 */ /* 0x000fe40000fe44ff */
[----:B------:R-:W-:-:S04]  /*14d0*/  LEA R34, P1, R35, R16, 0x2 ;  /* 0x0000001023227211 */ /* 0x000fc800078210ff */
[----:B------:R-:W-:-:S05]  /*14e0*/  LEA.HI.X R35, R35, R15, R56, 0x2, P1 ;  /* 0x0000000f23237211 */ /* 0x000fca00008f1438 */
[----:B------:R1:W-:Y:S04]  /*14f0*/  STG.E desc[UR8][R34.64], R61 ;  /* 0x0000003d22007986 */ /* 0x0003e8000c101908 */
.L_x_34347:
[----:B------:R-:W-:Y:S05]  /*1500*/  BSYNC B0 ;  /* 0x0000000000007941 */ /* 0x000fea0003800000 */
.L_x_34346:
[----:B------:R-:W-:Y:S04]  /*1510*/  BSSY B0, `(.L_x_34348) ;  /* 0x000000c000007945 */ /* 0x000fe80003800000 */
[----:B------:R-:W-:Y:S05]  /*1520*/  @P0 BRA `(.L_x_34349) ;  /* 0x0000000000280947 */ /* 0x000fea0003800000 */
[----:B01----:R-:W-:Y:S02]  /*1530*/  LEA R35, P3, R53, R18, 0x2 ;  /* 0x0000001235237211 */ /* 0x003fe400078610ff */
[----:B------:R-:W-:Y:S02]  /*1540*/  LOP3.LUT R34, R20, 0xfffffffe, RZ, 0xc0, !PT ;  /* 0xfffffffe14227812 */ /* 0x000fe400078ec0ff */
[----:B------:R-:W-:Y:S02]  /*1550*/  LOP3.LUT R61, R21, 0x3fffffff, RZ, 0xc0, !PT ;  /* 0x3fffffff153d7812 */ /* 0x000fe400078ec0ff */
[----:B------:R-:W-:Y:S02]  /*1560*/  IADD3 R35, P1, P2, R34, R35, R54 ;  /* 0x0000002322237210 */ /* 0x000fe40007a3e036 */
[----:B------:R-:W-:-:S04]  /*1570*/  LEA.HI.X R56, R53, R46, R51, 0x2, P3 ;  /* 0x0000002e35387211 */ /* 0x000fc800018f1433 */
[----:B------:R-:W-:Y:S02]  /*1580*/  IADD3.X R56, R61, R56, RZ, P1, P2 ;  /* 0x000000383d387210 */ /* 0x000fe40000fe44ff */
[----:B------:R-:W-:Y:S02]  /*1590*/  LEA R34, P1, R35, R16, 0x2 ;  /* 0x0000001023227211 */ /* 0x000fe400078210ff */
[----:B------:R-:W-:Y:S02]  /*15a0*/  F2FP.BF16.F32.PACK_AB R61, R57, R50 ;  /* 0x00000032393d723e */ /* 0x000fe400000010ff */
[----:B------:R-:W-:-:S05]  /*15b0*/  LEA.HI.X R35, R35, R15, R56, 0x2, P1 ;  /* 0x0000000f23237211 */ /* 0x000fca00008f1438 */
[----:B------:R2:W-:Y:S04]  /*15c0*/  STG.E desc[UR8][R34.64], R61 ;  /* 0x0000003d22007986 */ /* 0x0005e8000c101908 */
.L_x_34349:
[----:B------:R-:W-:Y:S05]  /*15d0*/  BSYNC B0 ;  /* 0x0000000000007941 */ /* 0x000fea0003800000 */
.L_x_34348:
[----:B------:R-:W-:Y:S04]  /*15e0*/  BSSY B0, `(.L_x_34350) ;  /* 0x000000d000007945 */ /* 0x000fe80003800000 */
[----:B------:R-:W-:Y:S05]  /*15f0*/  @P0 BRA `(.L_x_34351) ;  /* 0x00000000002c0947 */ /* 0x000fea0003800000 */
[----:B012---:R-:W-:Y:S01]  /*1600*/  LEA R61, P0, R53, R18, 0x2 ;  /* 0x00000012353d7211 */ /* 0x007fe200078010ff */
[----:B------:R-:W-:-:S03]  /*1610*/  IMAD R35, R51, 0x3, RZ ;  /* 0x0000000333237824 */ /* 0x000fc600078e02ff */
[----:B------:R-:W-:Y:S02]  /*1620*/  IADD3 R60, P1, R54, R61, RZ ;  /* 0x0000003d363c7210 */ /* 0x000fe40007f3e0ff */
[----:B------:R-:W-:-:S05]  /*1630*/  LEA.HI.X R34, R53, R46, R51, 0x2, P0 ;  /* 0x0000002e35227211 */ /* 0x000fca00000f1433 */
[----:B------:R-:W-:Y:S02]  /*1640*/  IMAD.X R61, RZ, RZ, R34, P1 ;  /* 0x000000ffff3d7224 */ /* 0x000fe400008e0622 */
[----:B------:R-:W-:-:S04]  /*1650*/  IMAD.WIDE.U32 R60, R53, 0x3, R60 ;  /* 0x00000003353c7825 */ /* 0x000fc800078e003c */
[----:B------:R-:W-:Y:S01]  /*1660*/  IMAD.IADD R35, R35, 0x1, R61 ;  /* 0x0000000123237824 */ /* 0x000fe200078e023d */
[C---:B------:R-:W-:Y:S02]  /*1670*/  LEA R34, P0, R60.reuse, R16, 0x2 ;  /* 0x000000103c227211 */ /* 0x040fe400078010ff */
[----:B------:R-:W-:Y:S02]  /*1680*/  F2FP.BF16.F32.PACK_AB R61, R41, R40 ;  /* 0x00000028293d723e */ /* 0x000fe400000010ff */
[----:B------:R-:W-:-:S05]  /*1690*/  LEA.HI.X R35, R60, R15, R35, 0x2, P0 ;  /* 0x0000000f3c237211 */ /* 0x000fca00000f1423 */
[----:B------:R3:W-:Y:S04]  /*16a0*/  STG.E desc[UR8][R34.64], R61 ;  /* 0x0000003d22007986 */ /* 0x0007e8000c101908 */
.L_x_34351:
[----:B------:R-:W-:Y:S05]  /*16b0*/  BSYNC B0 ;  /* 0x0000000000007941 */ /* 0x000fea0003800000 */
.L_x_34350:
[----:B0123--:R-:W0:Y:S01]  /*16c0*/  S2R R35, SR_TID.X ;  /* 0x0000000000237919 */ /* 0x00fe220000002100 */
[----:B------:R-:W-:Y:S01]  /*16d0*/  IMAD.SHL.U32 R19, R53, 0x4, RZ ;  /* 0x0000000435137824 */ /* 0x000fe200078e00ff */
[----:B------:R-:W1:Y:S01]  /*16e0*/  F2F.BF16.F32 R4, R4 ;  /* 0x0000000400047304 */ /* 0x000e620000202000 */
[----:B------:R-:W-:Y:S01]  /*16f0*/  F2FP.BF16.F32.PACK_AB R11, RZ, R11 ;  /* 0x0000000bff0b723e */ /* 0x000fe200000010ff */
[----:B------:R-:W2:Y:S01]  /*1700*/  S2R R34, SR_TID.X ;  /* 0x0000000000227919 */ /* 0x000ea20000002100 */
[----:B------:R-:W-:Y:S02]  /*1710*/  F2FP.BF16.F32.PACK_AB R62, RZ, R13 ;  /* 0x0000000dff3e723e */ /* 0x000fe400000010ff */
[----:B------:R-:W-:Y:S01]  /*1720*/  IADD3 R18, P2, P3, R19, R18, R19 ;  /* 0x0000001213127210 */ /* 0x000fe20007b5e013 */
[----:B------:R-:W-:Y:S01]  /*1730*/  VIADD R19, R49, 0x3 ;  /* 0x0000000331137836 */ /* 0x000fe20000000000 */
[----:B------:R-:W-:Y:S01]  /*1740*/  LOP3.LUT R11, R11, 0xffff, RZ, 0xc0, !PT ;  /* 0x0000ffff0b0b7812 */ /* 0x000fe200078ec0ff */
[----:B------:R-:W3:Y:S01]  /*1750*/  F2F.BF16.F32 R7, R7 ;  /* 0x0000000700077304 */ /* 0x000ee20000202000 */
[----:B------:R-:W-:-:S02]  /*1760*/  F2FP.BF16.F32.PACK_AB R12, RZ, R12 ;  /* 0x0000000cff0c723e */ /* 0x000fc400000010ff */
[----:B------:R-:W-:Y:S02]  /*1770*/  ISETP.GE.U32.AND P0, PT, R19, R48, PT ;  /* 0x000000301300720c */ /* 0x000fe40003f06070 */
[----:B------:R-:W-:Y:S02]  /*1780*/  PRMT R62, R62, 0x5410, R11 ;  /* 0x000054103e3e7816 */ /* 0x000fe4000000000b */
[----:B------:R-:W-:Y:S01]  /*1790*/  SHF.L.U64.HI R11, R11, 0x10, RZ ;  /* 0x000000100b0b7819 */ /* 0x000fe200000102ff */
[----:B------:R-:W4:Y:S01]  /*17a0*/  F2F.BF16.F32 R6, R6 ;  /* 0x0000000600067304 */ /* 0x000f220000202000 */
[----:B------:R-:W-:Y:S02]  /*17b0*/  F2FP.BF16.F32.PACK_AB R14, RZ, R14 ;  /* 0x0000000eff0e723e */ /* 0x000fe400000010ff */
[----:B-1----:R-:W-:Y:S01]  /*17c0*/  LOP3.LUT R4, R11, R4, RZ, 0xfc, !PT ;  /* 0x000000040b047212 */ /* 0x002fe200078efcff */
[----:B------:R-:W-:Y:S01]  /*17d0*/  IMAD.SHL.U32 R11, R20, 0x2, RZ ;  /* 0x00000002140b7824 */ /* 0x000fe200078e00ff */
[----:B------:R-:W-:-:S02]  /*17e0*/  SHF.L.U64.HI R13, R53, 0x2, R51 ;  /* 0x00000002350d7819 */ /* 0x000fc40000010233 */
[----:B------:R-:W-:Y:S01]  /*17f0*/  LOP3.LUT R12, R12, 0xffff, RZ, 0xc0, !PT ;  /* 0x0000ffff0c0c7812 */ /* 0x000fe200078ec0ff */
[----:B------:R-:W1:Y:S01]  /*1800*/  F2F.BF16.F32 R5, R5 ;  /* 0x0000000500057304 */ /* 0x000e620000202000 */
[----:B------:R-:W-:Y:S02]  /*1810*/  PRMT R65, R14, 0x7610, R65 ;  /* 0x000076100e417816 */ /* 0x000fe40000000041 */
[----:B------:R-:W-:Y:S02]  /*1820*/  IADD3.X R46, R13, R46, R13, P2, P3 ;  /* 0x0000002e0d2e7210 */ /* 0x000fe400017e640d */
[----:B------:R-:W-:Y:S02]  /*1830*/  SHF.L.U64.HI R13, R20, 0x1, R21 ;  /* 0x00000001140d7819 */ /* 0x000fe40000010215 */
[----:B0-----:R-:W-:Y:S02]  /*1840*/  SHF.R.U32.HI R35, RZ, 0x3, R35 ;  /* 0x00000003ff237819 */ /* 0x001fe40000011623 */
[----:B------:R-:W-:-:S02]  /*1850*/  LOP3.LUT R11, R11, 0xfffffffc, RZ, 0xc0, !PT ;  /* 0xfffffffc0b0b7812 */ /* 0x000fc400078ec0ff */
[----:B------:R-:W-:Y:S02]  /*1860*/  LOP3.LUT R35, R35, 0x1ffffffc, RZ, 0xc0, !PT ;  /* 0x1ffffffc23237812 */ /* 0x000fe400078ec0ff */
[----:B------:R-:W-:Y:S02]  /*1870*/  PRMT R64, R65, 0x5410, R12 ;  /* 0x0000541041407816 */ /* 0x000fe4000000000c */
[----:B------:R-:W-:Y:S01]  /*1880*/  SHF.L.U64.HI R12, R12, 0x10, RZ ;  /* 0x000000100c0c7819 */ /* 0x000fe200000102ff */
[----:B--2---:R-:W-:-:S03]  /*1890*/  IMAD.IADD R35, R34, 0x1, -R35 ;  /* 0x0000000122237824 */ /* 0x004fc600078e0a23 */
[----:B---3--:R-:W-:Y:S01]  /*18a0*/  LOP3.LUT R7, R12, R7, RZ, 0xfc, !PT ;  /* 0x000000070c077212 */ /* 0x008fe200078efcff */
[C---:B------:R-:W-:Y:S02]  /*18b0*/  VIADD R54, R35.reuse, 0x1d ;  /* 0x0000001d23367836 */ /* 0x040fe40000000000 */
[----:B------:R-:W-:-:S03]  /*18c0*/  VIADD R19, R35, 0x1e ;  /* 0x0000001e23137836 */ /* 0x000fc60000000000 */
[----:B------:R-:W-:Y:S02]  /*18d0*/  LOP3.LUT R54, R54, 0x1f, RZ, 0xc0, !PT ;  /* 0x0000001f36367812 */ /* 0x000fe400078ec0ff */
[----:B------:R-:W-:Y:S02]  /*18e0*/  LOP3.LUT R19, R19, 0x1f, RZ, 0xc0, !PT ;  /* 0x0000001f13137812 */ /* 0x000fe400078ec0ff */
[C---:B------:R-:W-:Y:S02]  /*18f0*/  ISETP.LT.U32.AND P0, PT, R54.reuse, R47, !P0 ;  /* 0x0000002f3600720c */ /* 0x040fe40004701070 */
[-C--:B------:R-:W-:Y:S02]  /*1900*/  IADD3 R60, P4, R54, R18.reuse, RZ ;  /* 0x00000012363c7210 */ /* 0x080fe40007f9e0ff */
[----:B------:R-:W-:-:S03]  /*1910*/  IADD3 R56, P1, R19, R18, RZ ;  /* 0x0000001213387210 */ /* 0x000fc60007f3e0ff */
[----:B------:R-:W-:-:S06]  /*1920*/  IMAD.X R61, RZ, RZ, R46, P4 ;  /* 0x000000ffff3d7224 */ /* 0x000fcc00020e062e */
[----:B------:R-:W-:Y:S02]  /*1930*/  @P0 LOP3.LUT R13, R13, 0x1fffffff, RZ, 0xc0, !PT ;  /* 0x1fffffff0d0d0812 */ /* 0x000fe400078ec0ff */
[----:B------:R-:W-:-:S05]  /*1940*/  @P0 IADD3 R11, P2, R60, R11, RZ ;  /* 0x0000000b3c0b0210 */ /* 0x000fca0007f5e0ff */
[----:B------:R-:W-:Y:S01]  /*1950*/  @P0 IMAD.X R12, R13, 0x1, R61, P2 ;  /* 0x000000010d0c0824 */ /* 0x000fe200010e063d */
[----:B------:R-:W-:Y:S01]  /*1960*/  @P0 LEA R18, P2, R11, R45, 0x3 ;  /* 0x0000002d0b120211 */ /* 0x000fe200078418ff */
[----:B----4-:R-:W-:-:S03]  /*1970*/  IMAD.U32 R6, R6, 0x10000, RZ ;  /* 0x0001000006067824 */ /* 0x010fc600078e00ff */
[----:B------:R-:W-:Y:S01]  /*1980*/  @P0 LEA.HI.X R19, R11, R44, R12, 0x3, P2 ;  /* 0x0000002c0b130211 */ /* 0x000fe200010f1c0c */
[----:B-1----:R-:W-:Y:S01]  /*1990*/  IMAD.U32 R11, R5, 0x10000, RZ ;  /* 0x00010000050b7824 */ /* 0x002fe200078e00ff */
[----:B------:R-:W-:Y:S01]  /*19a0*/  LOP3.LUT R65, R7, R6, RZ, 0xfc, !PT ;  /* 0x0000000607417212 */ /* 0x000fe200078efcff */
[----:B------:R-:W-:Y:S01]  /*19b0*/  @P0 IMAD R7, R51, 0x5, RZ ;  /* 0x0000000533070824 */ /* 0x000fe200078e02ff */
[----:B------:R-:W-:Y:S02]  /*19c0*/  CS2R R12, SRZ ;  /* 0x00000000000c7805 */ /* 0x000fe4000001ff00 */
[----:B------:R-:W-:Y:S01]  /*19d0*/  LOP3.LUT R63, R4, R11, RZ, 0xfc, !PT ;  /* 0x0000000b043f7212 */ /* 0x000fe200078efcff */
[----:B------:R-:W-:Y:S01]  /*19e0*/  @P0 IMAD.WIDE.U32 R4, R53, 0x5, R60 ;  /* 0x0000000535040825 */ /* 0x000fe200078e003c */
[----:B------:R-:W0:Y:S02]  /*19f0*/  F2F.BF16.F32 R50, R50 ;  /* 0x0000003200327304 */ /* 0x000e240000202000 */
[----:B------:R1:W5:Y:S01]  /*1a00*/  @P0 LDG.E.64 R12, desc[UR8][R18.64] ;  /* 0x00000008120c0981 */ /* 0x000362000c1e1b00 */
[----:B------:R-:W-:Y:S01]  /*1a10*/  @P0 IMAD.IADD R5, R7, 0x1, R5 ;  /* 0x0000000107050824 */ /* 0x000fe200078e0205 */
[----:B------:R-:W-:-:S04]  /*1a20*/  @P0 LEA R6, P2, R4, R45, 0x3 ;  /* 0x0000002d04060211 */ /* 0x000fc800078418ff */
[----:B------:R-:W-:Y:S02]  /*1a30*/  @P0 LEA.HI.X R7, R4, R44, R5, 0x3, P2 ;  /* 0x0000002c04070211 */ /* 0x000fe400010f1c05 */
[----:B------:R-:W-:Y:S01]  /*1a40*/  CS2R R4, SRZ ;  /* 0x0000000000047805 */ /* 0x000fe2000001ff00 */
[----:B------:R-:W2:Y:S01]  /*1a50*/  F2F.BF16.F32 R11, R57 ;  /* 0x00000039000b7304 */ /* 0x000ea20000202000 */
[----:B------:R-:W-:Y:S02]  /*1a60*/  F2FP.BF16.F32.PACK_AB R14, RZ, R36 ;  /* 0x00000024ff0e723e */ /* 0x000fe400000010ff */
[----:B-1----:R-:W-:Y:S02]  /*1a70*/  F2FP.BF16.F32.PACK_AB R18, RZ, R37 ;  /* 0x00000025ff12723e */ /* 0x002fe400000010ff */
[----:B------:R1:W5:Y:S01]  /*1a80*/  @P0 LDG.E.64 R4, desc[UR8][R6.64] ;  /* 0x0000000806040981 */ /* 0x000362000c1e1b00 */
[----:B------:R-:W-:Y:S01]  /*1a90*/  F2FP.BF16.F32.PACK_AB R37, RZ, R59 ;  /* 0x0000003bff25723e */ /* 0x000fe200000010ff */
[----:B------:R-:W-:Y:S01]  /*1aa0*/  @P0 IMAD R19, R51, 0x6, RZ ;  /* 0x0000000633130824 */ /* 0x000fe200078e02ff */
[----:B------:R-:W-:Y:S01]  /*1ab0*/  LOP3.LUT R14, R14, 0xffff, RZ, 0xc0, !PT ;  /* 0x0000ffff0e0e7812 */ /* 0x000fe200078ec0ff */
[----:B------:R-:W3:Y:S01]  /*1ac0*/  F2F.BF16.F32 R40, R40 ;  /* 0x0000002800287304 */ /* 0x000ee20000202000 */
[----:B------:R-:W-:-:S04]  /*1ad0*/  F2FP.BF16.F32.PACK_AB R52, RZ, R52 ;  /* 0x00000034ff34723e */ /* 0x000fc800000010ff */
[----:B------:R-:W-:Y:S02]  /*1ae0*/  PRMT R59, R52, 0x7610, R59 ;  /* 0x00007610343b7816 */ /* 0x000fe4000000003b */
[----:B-1----:R-:W-:Y:S02]  /*1af0*/  LOP3.LUT R6, R18, 0xffff, RZ, 0xc0, !PT ;  /* 0x0000ffff12067812 */ /* 0x002fe400078ec0ff */
[----:B------:R-:W-:Y:S02]  /*1b00*/  SHF.L.U64.HI R7, R14, 0x10, RZ ;  /* 0x000000100e077819 */ /* 0x000fe400000102ff */
[----:B------:R-:W-:Y:S02]  /*1b10*/  PRMT R36, R37, 0x5410, R6 ;  /* 0x0000541025247816 */ /* 0x000fe40000000006 */
[----:B------:R-:W-:Y:S02]  /*1b20*/  SHF.L.U64.HI R6, R6, 0x10, RZ ;  /* 0x0000001006067819 */ /* 0x000fe400000102ff */
[----:B0-----:R-:W-:Y:S01]  /*1b30*/  LOP3.LUT R50, R7, R50, RZ, 0xfc, !PT ;  /* 0x0000003207327212 */ /* 0x001fe200078efcff */
[----:B------:R-:W-:Y:S01]  /*1b40*/  @P0 IMAD.MOV.U32 R7, RZ, RZ, R61 ;  /* 0x000000ffff070224 */ /* 0x000fe200078e003d */
[----:B--2---:R-:W-:Y:S01]  /*1b50*/  LOP3.LUT R11, R6, R11, RZ, 0xfc, !PT ;  /* 0x0000000b060b7212 */ /* 0x004fe200078efcff */
[----:B------:R-:W-:Y:S01]  /*1b60*/  @P0 IMAD.MOV.U32 R6, RZ, RZ, R60 ;  /* 0x000000ffff060224 */ /* 0x000fe200078e003c */
[----:B------:R-:W-:-:S03]  /*1b70*/  PRMT R58, R59, 0x5410, R14 ;  /* 0x000054103b3a7816 */ /* 0x000fc6000000000e */
[----:B------:R-:W-:-:S04]  /*1b80*/  @P0 IMAD.WIDE.U32 R6, R53, 0x6, R6 ;  /* 0x0000000635060825 */ /* 0x000fc800078e0006 */
[----:B------:R-:W-:Y:S01]  /*1b90*/  @P0 IMAD.IADD R7, R19, 0x1, R7 ;  /* 0x0000000113070824 */ /* 0x000fe200078e0207 */
[----:B------:R-:W-:Y:S01]  /*1ba0*/  @P0 LEA R66, P2, R6, R45, 0x3 ;  /* 0x0000002d06420211 */ /* 0x000fe200078418ff */
[----:B---3--:R-:W-:Y:S02]  /*1bb0*/  IMAD.U32 R19, R40, 0x10000, RZ ;  /* 0x0001000028137824 */ /* 0x008fe400078e00ff */
[----:B------:R-:W-:Y:S01]  /*1bc0*/  @P0 IMAD.MOV.U32 R18, RZ, RZ, R60 ;  /* 0x000000ffff120224 */ /* 0x000fe200078e003c */
[----:B------:R-:W-:Y:S01]  /*1bd0*/  @P0 LEA.HI.X R67, R6, R44, R7, 0x3, P2 ;  /* 0x0000002c06430211 */ /* 0x000fe200010f1c07 */
[----:B------:R-:W-:Y:S01]  /*1be0*/  @P0 IMAD R37, R51, 0x7, RZ ;  /* 0x0000000733250824 */ /* 0x000fe200078e02ff */
[----:B------:R-:W-:Y:S01]  /*1bf0*/  LOP3.LUT R59, R50, R19, RZ, 0xfc, !PT ;  /* 0x00000013323b7212 */ /* 0x000fe200078efcff */
[----:B------:R-:W-:Y:S01]  /*1c00*/  @P0 IMAD.MOV.U32 R19, RZ, RZ, R61 ;  /* 0x000000ffff130224 */ /* 0x000fe200078e003d */
[----:B------:R-:W-:Y:S01]  /*1c10*/  CS2R R6, SRZ ;  /* 0x0000000000067805 */ /* 0x000fe2000001ff00 */
[----:B------:R-:W-:-:S05]  /*1c20*/  @P0 IMAD.WIDE.U32 R18, R53, 0x7, R18 ;  /* 0x0000000735120825 */ /* 0x000fca00078e0012 */
[----:B------:R0:W5:Y:S01]  /*1c30*/  @P0 LDG.E.64 R6, desc[UR8][R66.64] ;  /* 0x0000000842060981 */ /* 0x000162000c1e1b00 */
[----:B------:R-:W-:Y:S01]  /*1c40*/  @P0 IMAD.IADD R19, R37, 0x1, R19 ;  /* 0x0000000125130824 */ /* 0x000fe200078e0213 */
[----:B------:R-:W-:Y:S01]  /*1c50*/  @P0 LEA R68, P2, R18, R45, 0x3 ;  /* 0x0000002d12440211 */ /* 0x000fe200078418ff */
[----:B------:R-:W-:-:S03]  /*1c60*/  VIADD R37, R49, 0x2 ;  /* 0x0000000231257836 */ /* 0x000fc60000000000 */
[----:B------:R-:W-:Y:S02]  /*1c70*/  @P0 LEA.HI.X R69, R18, R44, R19, 0x3, P2 ;  /* 0x0000002c12450211 */ /* 0x000fe400010f1c13 */
[----:B------:R-:W-:-:S06]  /*1c80*/  CS2R R18, SRZ ;  /* 0x0000000000127805 */ /* 0x000fcc000001ff00 */
[----:B------:R1:W5:Y:S01]  /*1c90*/  @P0 LDG.E.64 R18, desc[UR8][R68.64] ;  /* 0x0000000844120981 */ /* 0x000362000c1e1b00 */
[----:B------:R-:W-:Y:S01]  /*1ca0*/  ISETP.GE.U32.AND P0, PT, R37, R48, PT ;  /* 0x000000302500720c */ /* 0x000fe20003f06070 */
[----:B------:R-:W2:Y:S01]  /*1cb0*/  F2F.BF16.F32 R41, R41 ;  /* 0x0000002900297304 */ /* 0x000ea20000202000 */
[----:B------:R-:W-:Y:S01]  /*1cc0*/  IMAD.X R57, RZ, RZ, R46, P1 ;  /* 0x000000ffff397224 */ /* 0x000fe200008e062e */
[----:B------:R-:W-:Y:S01]  /*1cd0*/  FMNMX R46, R55, |R42|, !PT ;  /* 0x4000002a372e7209 */ /* 0x000fe20007800000 */
[----:B------:R-:W-:Y:S01]  /*1ce0*/  FADD R55, RZ, R42 ;  /* 0x0000002aff377221 */ /* 0x000fe20000000000 */
[----:B------:R-:W-:Y:S01]  /*1cf0*/  ISETP.GE.U32.OR P0, PT, R2, R47, P0 ;  /* 0x0000002f0200720c */ /* 0x000fe20000706470 */
[----:B------:R-:W-:Y:S01]  /*1d00*/  BSSY B0, `(.L_x_34352) ;  /* 0x000003c000007945 */ /* 0x000fe20003800000 */
[----:B------:R-:W-:Y:S01]  /*1d10*/  IADD3 R34, R49, 0x1, R34 ;  /* 0x0000000131227810 */ /* 0x000fe20007ffe022 */
[----:B------:R-:W-:Y:S01]  /*1d20*/  FADD R55, R55, R26 ;  /* 0x0000001a37377221 */ /* 0x000fe20000000000 */
[----:B--2---:R-:W-:Y:S01]  /*1d30*/  IMAD.U32 R2, R41, 0x10000, RZ ;  /* 0x0001000029027824 */ /* 0x004fe200078e00ff */
[----:B------:R-:W-:-:S08]  /*1d40*/  FMNMX R41, R46, |R43|, !PT ;  /* 0x4000002b2e297209 */ /* 0x000fd00007800000 */
[----:B0-----:R-:W-:Y:S02]  /*1d50*/  @!P0 LEA R66, P1, R56, R16, 0x2 ;  /* 0x0000001038428211 */ /* 0x001fe400078210ff */
[----:B------:R-:W-:Y:S01]  /*1d60*/  LOP3.LUT R37, R11, R2, RZ, 0xfc, !PT ;  /* 0x000000020b257212 */ /* 0x000fe200078efcff */
[----:B------:R-:W-:Y:S01]  /*1d70*/  FMUL R11, R42, R17 ;  /* 0x000000112a0b7220 */ /* 0x000fe20000400000 */
[C---:B------:R-:W-:Y:S01]  /*1d80*/  @!P0 LEA.HI.X R67, R56.reuse, R15, R57, 0x2, P1 ;  /* 0x0000000f38438211 */ /* 0x040fe200008f1439 */
[----:B------:R-:W-:Y:S01]  /*1d90*/  FMUL R2, R43, R17 ;  /* 0x000000112b027220 */ /* 0x000fe20000400000 */
[----:B------:R-:W-:Y:S02]  /*1da0*/  @!P0 IADD3 R14, P1, R56, R53, RZ ;  /* 0x00000035380e8210 */ /* 0x000fe40007f3e0ff */
[----:B------:R-:W-:Y:S01]  /*1db0*/  FMNMX R42, R41, |R26|, !PT ;  /* 0x4000001a292a7209 */ /* 0x000fe20007800000 */
[----:B------:R-:W-:Y:S01]  /*1dc0*/  FMUL R41, R27, R17 ;  /* 0x000000111b297220 */ /* 0x000fe20000400000 */
[----:B-1----:R-:W-:Y:S01]  /*1dd0*/  @!P0 F2FP.BF16.F32.PACK_AB R69, R2, R11 ;  /* 0x0000000b0245823e */ /* 0x002fe200000010ff */
[----:B------:R-:W-:Y:S01]  /*1de0*/  @!P0 IMAD.X R40, R57, 0x1, R51, P1 ;  /* 0x0000000139288824 */ /* 0x000fe200008e0633 */
[----:B------:R-:W-:-:S03]  /*1df0*/  @!P0 LEA R44, P1, R14, R16, 0x2 ;  /* 0x000000100e2c8211 */ /* 0x000fc600078210ff */
[----:B------:R0:W-:Y:S01]  /*1e00*/  @!P0 STG.E desc[UR8][R66.64], R69 ;  /* 0x0000004542008986 */ /* 0x0001e2000c101908 */
[----:B------:R-:W-:Y:S01]  /*1e10*/  @!P0 LEA.HI.X R45, R14, R15, R40, 0x2, P1 ;  /* 0x0000000f0e2d8211 */ /* 0x000fe200008f1428 */
[----:B------:R-:W-:Y:S01]  /*1e20*/  FADD R14, RZ, R43 ;  /* 0x0000002bff0e7221 */ /* 0x000fe20000000000 */
[----:B------:R-:W-:Y:S01]  /*1e30*/  FMUL R40, R26, R17 ;  /* 0x000000111a287220 */ /* 0x000fe20000400000 */
[----:B------:R-:W-:Y:S02]  /*1e40*/  F2FP.BF16.F32.PACK_AB R43, RZ, R2 ;  /* 0x00000002ff2b723e */ /* 0x000fe400000010ff */
[----:B------:R-:W-:Y:S01]  /*1e50*/  FADD R26, R14, R27 ;  /* 0x0000001b0e1a7221 */ /* 0x000fe20000000000 */
[----:B------:R-:W-:Y:S02]  /*1e60*/  FMNMX R27, R42, |R27|, !PT ;  /* 0x4000001b2a1b7209 */ /* 0x000fe40007800000 */
[----:B------:R-:W-:Y:S01]  /*1e70*/  F2FP.BF16.F32.PACK_AB R14, RZ, R11 ;  /* 0x0000000bff0e723e */ /* 0x000fe200000010ff */
[----:B-----5:R-:W-:Y:S01]  /*1e80*/  FADD R11, R55, R28 ;  /* 0x0000001c370b7221 */ /* 0x020fe20000000000 */
[----:B------:R-:W-:Y:S01]  /*1e90*/  FMNMX R46, R27, |R28|, !PT ;  /* 0x4000001c1b2e7209 */ /* 0x000fe20007800000 */
[-C--:B------:R-:W-:Y:S01]  /*1ea0*/  FMUL R27, R28, R17.reuse ;  /* 0x000000111c1b7220 */ /* 0x080fe20000400000 */
[-C--:B0-----:R-:W-:Y:S01]  /*1eb0*/  @!P0 F2FP.BF16.F32.PACK_AB R67, R41, R40.reuse ;  /* 0x000000282943823e */ /* 0x081fe200000010ff */
[----:B------:R-:W-:Y:S01]  /*1ec0*/  FADD R2, R26, R29 ;  /* 0x0000001d1a027221 */ /* 0x000fe20000000000 */
[----:B------:R-:W-:Y:S01]  /*1ed0*/  F2FP.BF16.F32.PACK_AB R28, RZ, R40 ;  /* 0x00000028ff1c723e */ /* 0x000fe200000010ff */
[----:B------:R-:W-:Y:S01]  /*1ee0*/  FMUL R40, R29, R17 ;  /* 0x000000111d287220 */ /* 0x000fe20000400000 */
[----:B------:R-:W0:Y:S01]  /*1ef0*/  F2F.BF16.F32 R42, R27 ;  /* 0x0000001b002a7304 */ /* 0x000e220000202000 */
[----:B------:R1:W-:Y:S01]  /*1f00*/  @!P0 STG.E desc[UR8][R44.64], R67 ;  /* 0x000000432c008986 */ /* 0x0003e2000c101908 */
[----:B------:R-:W-:-:S02]  /*1f10*/  PRMT R26, R28, 0x7610, R26 ;  /* 0x000076101c1a7816 */ /* 0x000fc4000000001a */
[----:B------:R-:W-:Y:S02]  /*1f20*/  PRMT R55, R14, 0x7610, R55 ;  /* 0x000076100e377816 */ /* 0x000fe40000000037 */
[----:B------:R-:W-:Y:S02]  /*1f30*/  LOP3.LUT R26, R26, 0xffff, RZ, 0xc0, !PT ;  /* 0x0000ffff1a1a7812 */ /* 0x000fe400078ec0ff */
[----:B-1----:R-:W-:Y:S02]  /*1f40*/  F2FP.BF16.F32.PACK_AB R45, RZ, R41 ;  /* 0x00000029ff2d723e */ /* 0x002fe400000010ff */
[----:B------:R-:W-:Y:S02]  /*1f50*/  FMNMX R41, R46, |R29|, !PT ;  /* 0x4000001d2e297209 */ /* 0x000fe40007800000 */
[----:B------:R-:W1:Y:S01]  /*1f60*/  F2F.BF16.F32 R29, R40 ;  /* 0x00000028001d7304 */ /* 0x000e620000202000 */
[----:B------:R-:W-:Y:S02]  /*1f70*/  PRMT R28, R45, 0x7610, R28 ;  /* 0x000076102d1c7816 */ /* 0x000fe4000000001c */
[----:B------:R-:W-:-:S02]  /*1f80*/  PRMT R45, R43, 0x7610, R45 ;  /* 0x000076102b2d7816 */ /* 0x000fc4000000002d */
[----:B------:R-:W-:Y:S02]  /*1f90*/  LOP3.LUT R14, R28, 0xffff, RZ, 0xc0, !PT ;  /* 0x0000ffff1c0e7812 */ /* 0x000fe400078ec0ff */
[----:B------:R-:W-:Y:S02]  /*1fa0*/  LOP3.LUT R43, R34, 0x1f, RZ, 0xc0, !PT ;  /* 0x0000001f222b7812 */ /* 0x000fe400078ec0ff */
[----:B------:R-:W-:Y:S02]  /*1fb0*/  PRMT R28, R55, 0x5410, R26 ;  /* 0x00005410371c7816 */ /* 0x000fe4000000001a */
[----:B------:R-:W-:Y:S01]  /*1fc0*/  SHF.L.U64.HI R55, R26, 0x10, RZ ;  /* 0x000000101a377819 */ /* 0x000fe200000102ff */
[----:B------:R2:W3:Y:S01]  /*1fd0*/  SHFL.IDX PT, R38, R38, R43, 0x1f ;  /* 0x00001f2b26267589 */ /* 0x0004e200000e0000 */
[----:B------:R-:W-:Y:S02]  /*1fe0*/  SHF.L.U64.HI R34, R14, 0x10, RZ ;  /* 0x000000100e227819 */ /* 0x000fe400000102ff */
[----:B------:R-:W-:Y:S01]  /*1ff0*/  PRMT R26, R45, 0x5410, R14 ;  /* 0x000054102d1a7816 */ /* 0x000fe2000000000e */
[----:B------:R2:W4:Y:S01]  /*2000*/  SHFL.IDX PT, R39, R39, R43, 0x1f ;  /* 0x00001f2b27277589 */ /* 0x00052200000e0000 */
[----:B0-----:R-:W-:-:S02]  /*2010*/  LOP3.LUT R14, R55, R42, RZ, 0xfc, !PT ;  /* 0x0000002a370e7212 */ /* 0x001fc400078efcff */
[----:B-1----:R-:W-:Y:S01]  /*2020*/  LOP3.LUT R34, R34, R29, RZ, 0xfc, !PT ;  /* 0x0000001d22227212 */ /* 0x002fe200078efcff */
[----:B------:R-:W-:Y:S06]  /*2030*/  @P0 BRA `(.L_x_34353) ;  /* 0x0000000000200947 */ /* 0x000fec0003800000 */
[----:B--2---:R-:W-:Y:S02]  /*2040*/  LOP3.LUT R43, R20, 0xfffffffe, RZ, 0xc0, !PT ;  /* 0xfffffffe142b7812 */ /* 0x004fe400078ec0ff */
[----:B------:R-:W-:Y:S02]  /*2050*/  LOP3.LUT R45, R21, 0x3fffffff, RZ, 0xc0, !PT ;  /* 0x3fffffff152d7812 */ /* 0x000fe400078ec0ff */
[----:B------:R-:W-:-:S05]  /*2060*/  IADD3 R43, P1, R56, R43, RZ ;  /* 0x0000002b382b7210 */ /* 0x000fca0007f3e0ff */
[----:B------:R-:W-:Y:S01]  /*2070*/  IMAD.X R44, R57, 0x1, R45, P1 ;  /* 0x00000001392c7824 */ /* 0x000fe200008e062d */
[C---:B------:R-:W-:Y:S02]  /*2080*/  LEA R42, P1, R43.reuse, R16, 0x2 ;  /* 0x000000102b2a7211 */ /* 0x040fe400078210ff */
[----:B------:R-:W-:Y:S02]  /*2090*/  F2FP.BF16.F32.PACK_AB R45, R40, R27 ;  /* 0x0000001b282d723e */ /* 0x000fe400000010ff */
[----:B------:R-:W-:-:S05]  /*20a0*/  LEA.HI.X R43, R43, R15, R44, 0x2, P1 ;  /* 0x0000000f2b2b7211 */ /* 0x000fca00008f142c */
[----:B------:R0:W-:Y:S04]  /*20b0*/  STG.E desc[UR8][R42.64], R45 ;  /* 0x0000002d2a007986 */ /* 0x0001e8000c101908 */
.L_x_34353:
[----:B------:R-:W-:Y:S05]  /*20c0*/  BSYNC B0 ;  /* 0x0000000000007941 */ /* 0x000fea0003800000 */
.L_x_34352:
[----:B------:R-:W-:Y:S01]  /*20d0*/  BSSY B0, `(.L_x_34354) ;  /* 0x000000b000007945 */ /* 0x000fe20003800000 */
[-C--:B------:R-:W-:Y:S01]  /*20e0*/  FMUL R55, R30, R17.reuse ;  /* 0x000000111e377220 */ /* 0x080fe20000400000 */
[----:B------:R-:W-:Y:S02]  /*20f0*/  FMUL R40, R31, R17 ;  /* 0x000000111f287220 */ /* 0x000fe40000400000 */
[----:B------:R-:W-:Y:S05]  /*2100*/  @P0 BRA `(.L_x_34355) ;  /* 0x00000000001c0947 */ /* 0x000fea0003800000 */
[----:B------:R-:W-:Y:S01]  /*2110*/  IMAD.WIDE.U32 R56, R53, 0x3, R56 ;  /* 0x0000000335387825 */ /* 0x000fe200078e0038 */
[----:B0-----:R-:W-:-:S03]  /*2120*/  F2FP.BF16.F32.PACK_AB R45, R40, R55 ;  /* 0x00000037282d723e */ /* 0x001fc600000010ff */
[----:B--2---:R-:W-:Y:S01]  /*2130*/  IMAD R43, R51, 0x3, RZ ;  /* 0x00000003332b7824 */ /* 0x004fe200078e02ff */
[----:B------:R-:W-:-:S03]  /*2140*/  LEA R42, P0, R56, R16, 0x2 ;  /* 0x00000010382a7211 */ /* 0x000fc600078010ff */
[----:B------:R-:W-:-:S05]  /*2150*/  IMAD.IADD R43, R43, 0x1, R57 ;  /* 0x000000012b2b7824 */ /* 0x000fca00078e0239 */
[----:B------:R-:W-:-:S05]  /*2160*/  LEA.HI.X R43, R56, R15, R43, 0x2, P0 ;  /* 0x0000000f382b7211 */ /* 0x000fca00000f142b */
[----:B------:R1:W-:Y:S02]  /*2170*/  STG.E desc[UR8][R42.64], R45 ;  /* 0x0000002d2a007986 */ /* 0x0003e4000c101908 */
.L_x_34355:
[----:B------:R-:W-:Y:S05]  /*2180*/  BSYNC B0 ;  /* 0x0000000000007941 */ /* 0x000fea0003800000 */
.L_x_34354:
[----:B01----:R-:W2:Y:S01]  /*2190*/  S2R R42, SR_TID.X ;  /* 0x00000000002a7919 */ /* 0x003ea20000002100 */
[----:B------:R-:W-:Y:S01]  /*21a0*/  IMAD.SHL.U32 R27, R20, 0x2, RZ ;  /* 0x00000002141b7824 */ /* 0x000fe200078e00ff */
[----:B------:R-:W-:Y:S01]  /*21b0*/  LOP3.LUT R29, R9, 0x3, RZ, 0xfc, !PT ;  /* 0x00000003091d7812 */ /* 0x000fe200078efcff */
[----:B------:R-:W-:Y:S01]  /*21c0*/  FADD R33, RZ, R33 ;  /* 0x00000021ff217221 */ /* 0x000fe20000000000 */
[----:B------:R-:W0:Y:S01]  /*21d0*/  S2R R44, SR_TID.X ;  /* 0x00000000002c7919 */ /* 0x000e220000002100 */
[----:B------:R-:W-:Y:S01]  /*21e0*/  F2F.BF16.F32 R40, R40 ;  /* 0x0000002800287304 */ /* 0x000fe20000202000 */
[----:B------:R-:W-:Y:S01]  /*21f0*/  LOP3.LUT R27, R27, 0xfffffffc, RZ, 0xc0, !PT ;  /* 0xfffffffc1b1b7812 */ /* 0x000fe200078ec0ff */
[----:B---3--:R-:W-:Y:S01]  /*2200*/  FADD R38, R33, R38 ;  /* 0x0000002621267221 */ /* 0x008fe20000000000 */
[----:B------:R-:W-:Y:S01]  /*2210*/  ISETP.GE.U32.AND P0, PT, R29, R48, PT ;  /* 0x000000301d00720c */ /* 0x000fe20003f06070 */
[----:B------:R-:W-:Y:S01]  /*2220*/  FADD R69, R2, R31 ;  /* 0x0000001f02457221 */ /* 0x000fe20000000000 */
[----:B------:R-:W-:Y:S01]  /*2230*/  IADD3 R54, P1, R60, R27, RZ ;  /* 0x0000001b3c367210 */ /* 0x000fe20007f3e0ff */
[----:B------:R-:W-:Y:S01]  /*2240*/  BSSY B0, `(.L_x_34356) ;  /* 0x000003c000007945 */ /* 0x000fe20003800000 */
[----:B------:R-:W-:Y:S01]  /*2250*/  SHF.L.U64.HI R33, R20, 0x1, R21 ;  /* 0x0000000114217819 */ /* 0x000fe20000010215 */
[----:B------:R1:W3:Y:S04]  /*2260*/  F2F.BF16.F32 R27, R55 ;  /* 0x00000037001b7304 */ /* 0x0002e80000202000 */
[----:B-1----:R-:W-:-:S02]  /*2270*/  IMAD.X R55, R61, 0x1, R33, P1 ;  /* 0x000000013d377824 */ /* 0x002fc400008e0621 */
[----:B------:R-:W-:Y:S01]  /*2280*/  FADD R33, R11, R30 ;  /* 0x0000001e0b217221 */ /* 0x000fe20000000000 */
[----:B------:R-:W-:Y:S01]  /*2290*/  FMNMX R30, R41, |R30|, !PT ;  /* 0x4000001e291e7209 */ /* 0x000fe20007800000 */
[----:B------:R-:W-:Y:S01]  /*22a0*/  FMUL R11, R13, R17 ;  /* 0x000000110d0b7220 */ /* 0x000fe20000400000 */
[----:B------:R-:W-:Y:S02]  /*22b0*/  FADD R61, RZ, R12 ;  /* 0x0000000cff3d7221 */ /* 0x000fe40000000000 */
[----:B------:R-:W-:Y:S01]  /*22c0*/  FMNMX R31, R30, |R31|, !PT ;  /* 0x4000001f1e1f7209 */ /* 0x000fe20007800000 */
[----:B---3--:R-:W-:Y:S01]  /*22d0*/  IMAD.U32 R27, R27, 0x10000, RZ ;  /* 0x000100001b1b7824 */ /* 0x008fe200078e00ff */
[----:B--2---:R-:W-:Y:S02]  /*22e0*/  SHF.R.U32.HI R43, RZ, 0x3, R42 ;  /* 0x00000003ff2b7819 */ /* 0x004fe4000001162a */
[----:B------:R-:W-:Y:S02]  /*22f0*/  FMNMX R30, R31, |R12|, !PT ;  /* 0x4000000c1f1e7209 */ /* 0x000fe40007800000 */
[----:B------:R-:W-:Y:S01]  /*2300*/  LOP3.LUT R43, R43, 0x1ffffffc, RZ, 0xc0, !PT ;  /* 0x1ffffffc2b2b7812 */ /* 0x000fe200078ec0ff */
[----:B0-----:R-:W-:Y:S01]  /*2310*/  IMAD.IADD R9, R9, 0x1, R44 ;  /* 0x0000000109097824 */ /* 0x001fe200078e022c */
[----:B------:R-:W-:-:S03]  /*2320*/  FMNMX R57, R30, |R13|, !PT ;  /* 0x4000000d1e397209 */ /* 0x000fc60007800000 */
[----:B------:R-:W-:Y:S02]  /*2330*/  IMAD.IADD R45, R44, 0x1, -R43 ;  /* 0x000000012c2d7824 */ /* 0x000fe400078e0a2b */
[----:B------:R-:W-:Y:S02]  /*2340*/  VIADD R2, R9, 0x2 ;  /* 0x0000000209027836 */ /* 0x000fe40000000000 */
[----:B------:R-:W-:-:S03]  /*2350*/  VIADD R29, R45, 0x1d ;  /* 0x0000001d2d1d7836 */ /* 0x000fc60000000000 */
[----:B------:R-:W-:Y:S02]  /*2360*/  LOP3.LUT R50, R2, 0x1f, RZ, 0xc0, !PT ;  /* 0x0000001f02327812 */ /* 0x000fe400078ec0ff */
[----:B------:R-:W-:Y:S02]  /*2370*/  LOP3.LUT R46, R29, 0x1f, RZ, 0xc0, !PT ;  /* 0x0000001f1d2e7812 */ /* 0x000fe400078ec0ff */
[----:B------:R-:W-:Y:S01]  /*2380*/  LOP3.LUT R29, R14, R27, RZ, 0xfc, !PT ;  /* 0x0000001b0e1d7212 */ /* 0x000fe200078efcff */
[----:B------:R-:W-:Y:S01]  /*2390*/  IMAD.U32 R27, R40, 0x10000, RZ ;  /* 0x00010000281b7824 */ /* 0x000fe200078e00ff */
[----:B------:R-:W-:Y:S01]  /*23a0*/  ISETP.GE.U32.OR P0, PT, R46, R47, P0 ;  /* 0x0000002f2e00720c */ /* 0x000fe20000706470 */
[----:B------:R-:W-:Y:S01]  /*23b0*/  FMUL R14, R12, R17 ;  /* 0x000000110c0e7220 */ /* 0x000fe20000400000 */
[----:B------:R-:W-:Y:S01]  /*23c0*/  FMNMX R12, R57, |R4|, !PT ;  /* 0x40000004390c7209 */ /* 0x000fe20007800000 */
[----:B------:R-:W0:Y:S01]  /*23d0*/  SHFL.IDX PT, R31, R33, R50, 0x1f ;  /* 0x00001f32211f7589 */ /* 0x000e2200000e0000 */
[----:B------:R-:W-:Y:S01]  /*23e0*/  LOP3.LUT R27, R34, R27, RZ, 0xfc, !PT ;  /* 0x0000001b221b7212 */ /* 0x000fe200078efcff */
[----:B------:R-:W-:Y:S01]  /*23f0*/  FADD R34, RZ, R13 ;  /* 0x0000000dff227221 */ /* 0x000fe20000000000 */
[----:B------:R-:W-:Y:S01]  /*2400*/  FMNMX R57, R12, |R5|, !PT ;  /* 0x400000050c397209 */ /* 0x000fe20007800000 */
[----:B------:R-:W-:Y:S01]  /*2410*/  FMUL R12, R5, R17 ;  /* 0x00000011050c7220 */ /* 0x000fe20000400000 */
[----:B------:R-:W-:Y:S01]  /*2420*/  FADD R13, R61, R4 ;  /* 0x000000043d0d7221 */ /* 0x000fe20000000000 */
[----:B------:R-:W-:Y:S01]  /*2430*/  FADD R34, R34, R5 ;  /* 0x0000000522227221 */ /* 0x000fe20000000000 */
[----:B------:R1:W2:Y:S02]  /*2440*/  SHFL.IDX PT, R2, R69, R50, 0x1f ;  /* 0x00001f3245027589 */ /* 0x0002a400000e0000 */
[----:B------:R-:W-:Y:S01]  /*2450*/  FADD R13, R13, R6 ;  /* 0x000000060d0d7221 */ /* 0x000fe20000000000 */
[----:B------:R-:W-:-:S02]  /*2460*/  @!P0 LEA R40, P1, R54, R16, 0x2 ;  /* 0x0000001036288211 */ /* 0x000fc400078210ff */
[----:B------:R-:W-:Y:S02]  /*2470*/  @!P0 F2FP.BF16.F32.PACK_AB R67, R11, R14 ;  /* 0x0000000e0b43823e */ /* 0x000fe400000010ff */
[C---:B------:R-:W-:Y:S02]  /*2480*/  @!P0 LEA.HI.X R41, R54.reuse, R15, R55, 0x2, P1 ;  /* 0x0000000f36298211 */ /* 0x040fe400008f1437 */
[----:B------:R-:W-:Y:S02]  /*2490*/  @!P0 IADD3 R30, P1, R54, R53, RZ ;  /* 0x00000035361e8210 */ /* 0x000fe40007f3e0ff */
[----:B-1----:R-:W-:Y:S01]  /*24a0*/  FMNMX R50, R57, |R6|, !PT ;  /* 0x4000000639327209 */ /* 0x002fe20007800000 */
[----:B------:R1:W-:Y:S02]  /*24b0*/  @!P0 STG.E desc[UR8][R40.64], R67 ;  /* 0x0000004328008986 */ /* 0x0003e4000c101908 */
[----:B------:R-:W-:Y:S01]  /*24c0*/  @!P0 IMAD.X R5, R55, 0x1, R51, P1 ;  /* 0x0000000137058824 */ /* 0x000fe200008e0633 */
[----:B------:R-:W-:Y:S01]  /*24d0*/  FMNMX R33, R50, |R7|, !PT ;  /* 0x4000000732217209 */ /* 0x000fe20007800000 */
[-C--:B-1----:R-:W-:Y:S01]  /*24e0*/  FMUL R41, R4, R17.reuse ;  /* 0x0000001104297220 */ /* 0x082fe20000400000 */
[----:B------:R-:W-:Y:S01]  /*24f0*/  @!P0 LEA R4, P1, R30, R16, 0x2 ;  /* 0x000000101e048211 */ /* 0x000fe200078210ff */
[-C--:B------:R-:W-:Y:S01]  /*2500*/  FMUL R40, R6, R17.reuse ;  /* 0x0000001106287220 */ /* 0x080fe20000400000 */
[----:B------:R-:W-:Y:S01]  /*2510*/  FADD R6, R34, R7 ;  /* 0x0000000722067221 */ /* 0x000fe20000000000 */
[----:B------:R-:W-:Y:S01]  /*2520*/  FMUL R7, R7, R17 ;  /* 0x0000001107077220 */ /* 0x000fe20000400000 */
[----:B------:R-:W-:-:S02]  /*2530*/  @!P0 LEA.HI.X R5, R30, R15, R5, 0x2, P1 ;  /* 0x0000000f1e058211 */ /* 0x000fc400008f1405 */
[----:B------:R-:W-:Y:S02]  /*2540*/  @!P0 F2FP.BF16.F32.PACK_AB R61, R12, R41 ;  /* 0x000000290c3d823e */ /* 0x000fe400000010ff */
[----:B------:R-:W-:-:S03]  /*2550*/  IADD3 R30, P2, R20, 0x3f, RZ ;  /* 0x0000003f141e7810 */ /* 0x000fc60007f5e0ff */
[----:B------:R1:W-:Y:S01]  /*2560*/  @!P0 STG.E desc[UR8][R4.64], R61 ;  /* 0x0000003d04008986 */ /* 0x0003e2000c101908 */
[----:B0-2---:R-:W-:Y:S09]  /*2570*/  @P0 BRA `(.L_x_34357) ;  /* 0x0000000000200947 */ /* 0x005ff20003800000 */
[----:B-1----:R-:W-:Y:S02]  /*2580*/  LOP3.LUT R5, R20, 0xfffffffe, RZ, 0xc0, !PT ;  /* 0xfffffffe14057812 */ /* 0x002fe400078ec0ff */
[----:B------:R-:W-:Y:S02]  /*2590*/  LOP3.LUT R57, R21, 0x3fffffff, RZ, 0xc0, !PT ;  /* 0x3fffffff15397812 */ /* 0x000fe400078ec0ff */
[----:B------:R-:W-:-:S05]  /*25a0*/  IADD3 R5, P1, R54, R5, RZ ;  /* 0x0000000536057210 */ /* 0x000fca0007f3e0ff */
[----:B------:R-:W-:Y:S01]  /*25b0*/  IMAD.X R20, R55, 0x1, R57, P1 ;  /* 0x0000000137147824 */ /* 0x000fe200008e0639 */
[----:B------:R-:W-:Y:S02]  /*25c0*/  LEA R4, P1, R5, R16, 0x2 ;  /* 0x0000001005047211 */ /* 0x000fe400078210ff */
[----:B------:R-:W-:Y:S02]  /*25d0*/  F2FP.BF16.F32.PACK_AB R57, R7, R40 ;  /* 0x000000280739723e */ /* 0x000fe400000010ff */
[----:B------:R-:W-:-:S05]  /*25e0*/  LEA.HI.X R5, R5, R15, R20, 0x2, P1 ;  /* 0x0000000f05057211 */ /* 0x000fca00008f1414 */
[----:B------:R0:W-:Y:S04]  /*25f0*/  STG.E desc[UR8][R4.64], R57 ;  /* 0x0000003904007986 */ /* 0x0001e8000c101908 */
.L_x_34357:
[----:B------:R-:W-:Y:S05]  /*2600*/  BSYNC B0 ;  /* 0x0000000000007941 */ /* 0x000fea0003800000 */
.L_x_34356:
[----:B------:R-:W-:Y:S01]  /*2610*/  IMAD.X R21, RZ, RZ, R21, P2 ;  /* 0x000000ffff157224 */ /* 0x000fe200010e0615 */
[----:B------:R2:W3:Y:S01]  /*2620*/  F2F.BF16.F32 R20, R40 ;  /* 0x0000002800147304 */ /* 0x0004e20000202000 */
[----:B------:R-:W-:Y:S01]  /*2630*/  BSSY B0, `(.L_x_34358) ;  /* 0x0000013000007945 */ /* 0x000fe20003800000 */
[----:B------:R-:W-:Y:S01]  /*2640*/  F2FP.BF16.F32.PACK_AB R34, RZ, R41 ;  /* 0x00000029ff22723e */ /* 0x000fe200000010ff */
[-C--:B------:R-:W-:Y:S01]  /*2650*/  FMUL R41, R18, R17.reuse ;  /* 0x0000001112297220 */ /* 0x080fe20000400000 */
[--C-:B0-----:R-:W-:Y:S02]  /*2660*/  SHF.R.U32.HI R57, RZ, 0x6, R21.reuse ;  /* 0x00000006ff397819 */ /* 0x101fe40000011615 */
[----:B-1----:R-:W-:Y:S02]  /*2670*/  SHF.R.U64 R5, R30, 0x6, R21 ;  /* 0x000000061e057819 */ /* 0x002fe40000001215 */
[----:B------:R-:W-:Y:S01]  /*2680*/  F2FP.BF16.F32.PACK_AB R30, RZ, R14 ;  /* 0x0000000eff1e723e */ /* 0x000fe200000010ff */
[----:B------:R-:W-:Y:S01]  /*2690*/  IMAD R21, R57, R22, RZ ;  /* 0x0000001639157224 */ /* 0x000fe200078e02ff */
[----:B------:R-:W-:Y:S01]  /*26a0*/  F2FP.BF16.F32.PACK_AB R14, RZ, R12 ;  /* 0x0000000cff0e723e */ /* 0x000fe200000010ff */
[----:B------:R-:W-:-:S02]  /*26b0*/  FMUL R12, R19, R17 ;  /* 0x00000011130c7220 */ /* 0x000fc40000400000 */
[----:B------:R-:W-:Y:S02]  /*26c0*/  IMAD R21, R23, R5, R21 ;  /* 0x0000000517157224 */ /* 0x000fe400078e0215 */
[----:B------:R-:W-:Y:S01]  /*26d0*/  IMAD.WIDE.U32 R22, R5, R22, RZ ;  /* 0x0000001605167225 */ /* 0x000fe200078e00ff */
[----:B--23--:R-:W-:Y:S06]  /*26e0*/  @P0 BRA `(.L_x_34359) ;  /* 0x00000000001c0947 */ /* 0x00cfec0003800000 */
[----:B------:R-:W-:-:S04]  /*26f0*/  IMAD.WIDE.U32 R54, R53, 0x3, R54 ;  /* 0x0000000335367825 */ /* 0x000fc800078e0036 */
[----:B------:R-:W-:Y:S01]  /*2700*/  IMAD R5, R51, 0x3, RZ ;  /* 0x0000000333057824 */ /* 0x000fe200078e02ff */
[----:B------:R-:W-:-:S03]  /*2710*/  LEA R4, P0, R54, R16, 0x2 ;  /* 0x0000001036047211 */ /* 0x000fc600078010ff */
[----:B------:R-:W-:-:S05]  /*2720*/  IMAD.IADD R5, R5, 0x1, R55 ;  /* 0x0000000105057824 */ /* 0x000fca00078e0237 */
[----:B------:R-:W-:Y:S02]  /*2730*/  LEA.HI.X R5, R54, R15, R5, 0x2, P0 ;  /* 0x0000000f36057211 */ /* 0x000fe400000f1405 */
[----:B------:R-:W-:-:S05]  /*2740*/  F2FP.BF16.F32.PACK_AB R15, R12, R41 ;  /* 0x000000290c0f723e */ /* 0x000fca00000010ff */
[----:B------:R0:W-:Y:S02]  /*2750*/  STG.E desc[UR8][R4.64], R15 ;  /* 0x0000000f04007986 */ /* 0x0001e4000c101908 */
.L_x_34359:
[----:B------:R-:W-:Y:S05]  /*2760*/  BSYNC B0 ;  /* 0x0000000000007941 */ /* 0x000fea0003800000 */
.L_x_34358:
[----:B0-----:R-:W-:Y:S01]  /*2770*/  LEA R5, P0, R22, R53, 0x5 ;  /* 0x0000003516057211 */ /* 0x001fe200078028ff */
[----:B------:R-:W-:Y:S01]  /*2780*/  IMAD.IADD R21, R23, 0x1, R21 ;  /* 0x0000000117157824 */ /* 0x000fe200078e0215 */
[----:B------:R-:W-:Y:S01]  /*2790*/  F2F.BF16.F32 R7, R7 ;  /* 0x0000000700077304 */ /* 0x000fe20000202000 */
[----:B------:R-:W-:Y:S01]  /*27a0*/  LOP3.LUT R14, R14, 0xffff, RZ, 0xc0, !PT ;  /* 0x0000ffff0e0e7812 */ /* 0x000fe200078ec0ff */
[----:B------:R-:W0:Y:S01]  /*27b0*/  S2UR UR5, SR_CgaCtaId ;  /* 0x00000000000579c3 */ /* 0x000e220000008800 */
[----:B------:R-:W-:Y:S01]  /*27c0*/  LOP3.LUT R5, RZ, R5, RZ, 0x33, !PT ;  /* 0x00000005ff057212 */ /* 0x000fe200078e33ff */
[----:B------:R-:W-:Y:S01]  /*27d0*/  UMOV UR4, 0x400 ;  /* 0x0000040000047882 */ /* 0x000fe20000000000 */
[----:B------:R-:W-:Y:S01]  /*27e0*/  LEA.HI.X R22, R22, R51, R21, 0x5, P0 ;  /* 0x0000003316167211 */ /* 0x000fe200000f2c15 */
[----:B------:R-:W-:Y:S01]  /*27f0*/  UIADD3 UR4, UR4, 0x20, URZ ;  /* 0x0000002004047890 */ /* 0x000fe2000fffe03f */
[----:B------:R-:W-:Y:S01]  /*2800*/  LEA R24, P1, R24, R5, 0x5 ;  /* 0x0000000518187211 */ /* 0x000fe200078228ff */
[----:B------:R-:W1:Y:S01]  /*2810*/  F2F.BF16.F32 R41, R41 ;  /* 0x0000002900297304 */ /* 0x000e620000202000 */
[----:B------:R-:W-:Y:S01]  /*2820*/  LOP3.LUT R5, RZ, R22, RZ, 0x33, !PT ;  /* 0x00000016ff057212 */ /* 0x000fe200078e33ff */
[----:B------:R-:W-:Y:S01]  /*2830*/  FADD R32, RZ, R32 ;  /* 0x00000020ff207221 */ /* 0x000fe20000000000 */
[----:B------:R-:W-:Y:S01]  /*2840*/  ISETP.GT.U32.AND P0, PT, R24, -0x21, PT ;  /* 0xffffffdf1800780c */ /* 0x000fe20003f04070 */
[----:B------:R-:W-:Y:S01]  /*2850*/  FADD R31, R38, R31 ;  /* 0x0000001f261f7221 */ /* 0x000fe20000000000 */
[----:B------:R-:W-:Y:S01]  /*2860*/  LOP3.LUT R34, R34, 0xffff, RZ, 0xc0, !PT ;  /* 0x0000ffff22227812 */ /* 0x000fe200078ec0ff */
[----:B------:R-:W-:Y:S01]  /*2870*/  IMAD.X R5, RZ, RZ, R5, P1 ;  /* 0x000000ffff057224 */ /* 0x000fe200008e0605 */
[----:B------:R-:W-:Y:S01]  /*2880*/  PRMT R15, R30, 0x7610, R15 ;  /* 0x000076101e0f7816 */ /* 0x000fe2000000000f */
[----:B------:R-:W2:Y:S01]  /*2890*/  F2F.BF16.F32 R12, R12 ;  /* 0x0000000c000c7304 */ /* 0x000ea20000202000 */
[----:B------:R-:W-:Y:S01]  /*28a0*/  SHF.L.U64.HI R16, R14, 0x10, RZ ;  /* 0x000000100e107819 */ /* 0x000fe200000102ff */
[----:B----4-:R-:W-:Y:S01]  /*28b0*/  FADD R39, R32, R39 ;  /* 0x0000002720277221 */ /* 0x010fe20000000000 */
[----:B------:R-:W-:Y:S01]  /*28c0*/  ISETP.GT.U32.AND.EX P0, PT, R5, -0x1, PT, P0 ;  /* 0xffffffff0500780c */ /* 0x000fe20003f04100 */
[----:B------:R-:W-:Y:S01]  /*28d0*/  USHF.L.U64.HI UR10, UR6, 0x1, UR7 ;  /* 0x00000001060a7899 */ /* 0x000fe20008010207 */
[----:B------:R-:W-:Y:S01]  /*28e0*/  SHF.R.U32.HI R5, RZ, 0x8, R42 ;  /* 0x00000008ff057819 */ /* 0x000fe2000001162a */
[----:B------:R-:W-:Y:S01]  /*28f0*/  FADD R39, R39, R2 ;  /* 0x0000000227277221 */ /* 0x000fe20000000000 */
[----:B------:R-:W-:Y:S01]  /*2900*/  LOP3.LUT R42, R42, 0x1f, RZ, 0xc0, !PT ;  /* 0x0000001f2a2a7812 */ /* 0x000fe200078ec0ff */
[----:B-1----:R-:W-:Y:S01]  /*2910*/  IMAD.U32 R41, R41, 0x10000, RZ ;  /* 0x0001000029297824 */ /* 0x002fe200078e00ff */
[----:B------:R-:W-:Y:S01]  /*2920*/  SHF.L.U64.HI R23, R34, 0x10, RZ ;  /* 0x0000001022177819 */ /* 0x000fe200000102ff */
[----:B------:R-:W-:Y:S01]  /*2930*/  IMAD.SHL.U32 R21, R5, 0x20, RZ ;  /* 0x0000002005157824 */ /* 0x000fe200078e00ff */
[----:B------:R-:W-:Y:S01]  /*2940*/  PRMT R4, R15, 0x5410, R34 ;  /* 0x000054100f047816 */ /* 0x000fe20000000022 */
[----:B------:R-:W-:Y:S01]  /*2950*/  VIADD R15, R9, 0x3 ;  /* 0x00000003090f7836 */ /* 0x000fe20000000000 */
[----:B------:R-:W-:Y:S01]  /*2960*/  LOP3.LUT R7, R16, R7, RZ, 0xfc, !PT ;  /* 0x0000000710077212 */ /* 0x000fe200078efcff */
[----:B0-----:R-:W-:Y:S01]  /*2970*/  ULEA UR4, UR5, UR4, 0x18 ;  /* 0x0000000405047291 */ /* 0x001fe2000f8ec03f */
[----:B------:R-:W-:Y:S01]  /*2980*/  LOP3.LUT R9, R21, 0xffffffe0, R42, 0xe2, !PT ;  /* 0xffffffe015097812 */ /* 0x000fe200078ee22a */
[----:B--2---:R-:W-:Y:S01]  /*2990*/  IMAD.U32 R12, R12, 0x10000, RZ ;  /* 0x000100000c0c7824 */ /* 0x004fe200078e00ff */
[----:B------:R-:W-:Y:S01]  /*29a0*/  LOP3.LUT R16, R35, 0x1f, RZ, 0xc0, !PT ;  /* 0x0000001f23107812 */ /* 0x000fe200078ec0ff */
[----:B------:R-:W-:Y:S01]  /*29b0*/  USHF.L.U32 UR5, UR6, 0x1, URZ ;  /* 0x0000000106057899 */ /* 0x000fe2000800063f */
[----:B------:R-:W-:Y:S01]  /*29c0*/  LOP3.LUT R20, R23, R20, RZ, 0xfc, !PT ;  /* 0x0000001417147212 */ /* 0x000fe200078efcff */
[----:B------:R-:W-:Y:S01]  /*29d0*/  VIADD R23, R45, 0x1e ;  /* 0x0000001e2d177836 */ /* 0x000fe20000000000 */
[----:B------:R-:W-:Y:S01]  /*29e0*/  LOP3.LUT R21, R15, 0x1f, RZ, 0xc0, !PT ;  /* 0x0000001f0f157812 */ /* 0x000fe200078ec0ff */
[----:B------:R-:W-:Y:S01]  /*29f0*/  IMAD R22, R9, 0x21, R16 ;  /* 0x0000002109167824 */ /* 0x000fe200078e0210 */
[----:B------:R-:W-:Y:S01]  /*2a00*/  LOP3.LUT R5, R20, R41, RZ, 0xfc, !PT ;  /* 0x0000002914057212 */ /* 0x000fe200078efcff */
[----:B------:R-:W-:Y:S01]  /*2a10*/  FADD R20, R13, R18 ;  /* 0x000000120d147221 */ /* 0x000fe20000000000 */
[----:B------:R-:W-:Y:S01]  /*2a20*/  FADD R16, R6, R19 ;  /* 0x0000001306107221 */ /* 0x000fe20000000000 */
[----:B------:R-:W-:Y:S01]  /*2a30*/  VIADD R15, R35, 0xffffffff ;  /* 0xffffffff230f7836 */ /* 0x000fe20000000000 */
[----:B------:R-:W-:Y:S01]  /*2a40*/  LOP3.LUT R30, R23, 0x1f, RZ, 0xc0, !PT ;  /* 0x0000001f171e7812 */ /* 0x000fe200078ec0ff */
[----:B------:R-:W-:Y:S01]  /*2a50*/  IMAD R51, R9, 0x21, R46 ;  /* 0x0000002109337824 */ /* 0x000fe200078e022e */
[----:B------:R-:W-:Y:S01]  /*2a60*/  LOP3.LUT R7, R7, R12, RZ, 0xfc, !PT ;  /* 0x0000000c07077212 */ /* 0x000fe200078efcff */
[----:B------:R-:W0:Y:S01]  /*2a70*/  SHFL.IDX PT, R20, R20, R21, 0x1f ;  /* 0x00001f1514147589 */ /* 0x000e2200000e0000 */
[----:B------:R-:W-:Y:S01]  /*2a80*/  LOP3.LUT R6, R15, 0x1f, RZ, 0xc0, !PT ;  /* 0x0000001f0f067812 */ /* 0x000fe200078ec0ff */
[----:B------:R-:W-:Y:S01]  /*2a90*/  IMAD R41, R9, 0x21, R30 ;  /* 0x0000002109297824 */ /* 0x000fe200078e021e */
[----:B------:R-:W-:Y:S01]  /*2aa0*/  SEL R12, R24, 0xffffffdf, P0 ;  /* 0xffffffdf180c7807 */ /* 0x000fe20000000000 */
[----:B------:R-:W1:Y:S01]  /*2ab0*/  SHFL.IDX PT, R16, R16, R21, 0x1f ;  /* 0x00001f1510107589 */ /* 0x000e6200000e0000 */
[----:B------:R-:W-:Y:S01]  /*2ac0*/  ISETP.GE.U32.AND P0, PT, R49, R47, PT ;  /* 0x0000002f3100720c */ /* 0x000fe20003f06070 */
[----:B------:R-:W-:Y:S01]  /*2ad0*/  IMAD R6, R9, 0x21, R6 ;  /* 0x0000002109067824 */ /* 0x000fe200078e0206 */
[----:B------:R-:W-:Y:S01]  /*2ae0*/  LEA R13, R22, UR4, 0x3 ;  /* 0x00000004160d7c11 */ /* 0x000fe2000f8e18ff */
[----:B------:R-:W-:Y:S01]  /*2af0*/  BSSY B0, `(.L_x_34360) ;  /* 0x0000080000007945 */ /* 0x000fe20003800000 */
[----:B------:R-:W-:-:S02]  /*2b00*/  LEA R41, R41, UR4, 0x3 ;  /* 0x0000000429297c11 */ /* 0x000fc4000f8e18ff */
[----:B------:R-:W-:Y:S01]  /*2b10*/  LEA R15, R6, UR4, 0x3 ;  /* 0x00000004060f7c11 */ /* 0x000fe2000f8e18ff */
[----:B------:R-:W-:Y:S01]  /*2b20*/  STS.64 [R13], R64 ;  /* 0x000000400d007388 */ /* 0x000fe20000000a00 */
[----:B------:R-:W-:Y:S02]  /*2b30*/  LEA R51, R51, UR4, 0x3 ;  /* 0x0000000433337c11 */ /* 0x000fe4000f8e18ff */
[----:B------:R-:W-:Y:S01]  /*2b40*/  F2FP.BF16.F32.PACK_AB R11, RZ, R11 ;  /* 0x0000000bff0b723e */ /* 0x000fe200000010ff */
[----:B------:R-:W-:Y:S01]  /*2b50*/  STS.64 [R15], R58 ;  /* 0x0000003a0f007388 */ /* 0x000fe20000000a00 */
[----:B------:R-:W-:Y:S02]  /*2b60*/  LOP3.LUT R12, RZ, R12, RZ, 0x33, !PT ;  /* 0x0000000cff0c7212 */ /* 0x000fe400078e33ff */
[----:B------:R-:W-:Y:S01]  /*2b70*/  PRMT R6, R11, 0x5410, R14 ;  /* 0x000054100b067816 */ /* 0x000fe2000000000e */
[----:B------:R-:W-:Y:S01]  /*2b80*/  STS.64 [R41], R28 ;  /* 0x0000001c29007388 */ /* 0x000fe20000000a00 */
[----:B------:R-:W-:Y:S01]  /*2b90*/  FMNMX R18, R33, |R18|, !PT ;  /* 0x4000001221127209 */ /* 0x000fe20007800000 */
[----:B------:R-:W-:Y:S01]  /*2ba0*/  IMAD.IADD R11, R12, 0x1, -R49 ;  /* 0x000000010c0b7824 */ /* 0x000fe200078e0a31 */
[----:B------:R-:W-:Y:S01]  /*2bb0*/  SHF.R.U32.HI R14, RZ, 0x2, R44 ;  /* 0x00000002ff0e7819 */ /* 0x000fe2000001162c */
[----:B------:R0:W-:Y:S01]  /*2bc0*/  STS.64 [R51], R4 ;  /* 0x0000000433007388 */ /* 0x0001e20000000a00 */
[----:B------:R-:W-:-:S02]  /*2bd0*/  FMNMX R2, R18, |R19|, !PT ;  /* 0x4000001312027209 */ /* 0x000fc40007800000 */
[----:B------:R-:W-:Y:S01]  /*2be0*/  LOP3.LUT R14, R14, 0x38, RZ, 0xc0, !PT ;  /* 0x000000380e0e7812 */ /* 0x000fe200078ec0ff */
[----:B0-----:R-:W-:Y:S01]  /*2bf0*/  FADD R4, R31, R20 ;  /* 0x000000141f047221 */ /* 0x001fe20000000000 */
[----:B-1----:R-:W-:Y:S01]  /*2c00*/  FADD R5, R39, R16 ;  /* 0x0000001027057221 */ /* 0x002fe20000000000 */
        /* <DEDUP_REMOVED lines=17> */
.L_x_34364:
        /* <DEDUP_REMOVED lines=12> */
[----:B------:R-:W-:Y:S02]  /*2de0*/  ISETP.GE.U32.AND P5, PT, R33, R48, PT ;  /* 0x000000302100720c */ /* 0x000fe40003fa6070 */
[----:B------:R-:W-:Y:S02]  /*2df0*/  LEA R46, R20, UR4, 0x3 ;  /* 0x00000004142e7c11 */ /* 0x000fe4000f8e18ff */
[----:B------:R-:W-:Y:S02]  /*2e00*/  @!P2 IADD3 R21, P4, R21, R50, RZ ;  /* 0x000000321515a210 */ /* 0x000fe40007f9e0ff */
[----:B------:R-:W-:-:S03]  /*2e10*/  IADD3 R50, P6, R50, UR5, RZ ;  /* 0x0000000532327c10 */ /* 0x000fc6000ffde0ff */
[----:B------:R-:W-:Y:S01]  /*2e20*/  @!P2 IMAD.X R22, RZ, RZ, R40, P4 ;  /* 0x000000ffff16a224 */ /* 0x000fe200020e0628 */
[C---:B------:R-:W-:Y:S02]  /*2e30*/  @!P2 LEA R18, P4, R21.reuse, R10, 0x3 ;  /* 0x0000000a1512a211 */ /* 0x040fe400078818ff */
        /* <DEDUP_REMOVED lines=23> */
[----:B------:R-:W-:Y:S02]  /*2fb0*/  IADD3 R50, P2, R50, UR5, RZ ;  /* 0x0000000532327c10 */ /* 0x000fe4000ff5e0ff */
[----:B------:R-:W-:Y:S01]  /*2fc0*/  @!P4 IMAD.X R40, RZ, RZ, R52, P6 ;  /* 0x000000ffff28c224 */ /* 0x000fe200030e0634 */
[----:B------:R-:W-:Y:S01]  /*2fd0*/  @!P4 LEA R38, P6, R39, R10, 0x3 ;  /* 0x0000000a2726c211 */ /* 0x000fe200078c18ff */
[----:B-1----:R0:W-:Y:S01]  /*2fe0*/  @!P3 STG.E.64 desc[UR8][R24.64], R22 ;  /* 0x000000161800b986 */ /* 0x0021e2000c101b08 */
[----:B------:R-:W-:-:S02]  /*2ff0*/  ISETP.NE.AND P3, PT, R34, RZ, PT ;  /* 0x000000ff2200720c */ /* 0x000fc40003f65270 */
[----:B------:R-:W-:Y:S01]  /*3000*/  @!P4 LEA.HI.X R39, R39, R8, R40, 0x3, P6 ;  /* 0x000000082727c211 */ /* 0x000fe200030f1c28 */
[----:B------:R0:W-:Y:S01]  /*3010*/  @!P5 STG.E.64 desc[UR8][R32.64], R28 ;  /* 0x0000001c2000d986 */ /* 0x0001e2000c101b08 */
[----:B------:R-:W-:-:S03]  /*3020*/  IADD3.X R40, R52, UR10, RZ, P2, !PT ;  /* 0x0000000a34287c10 */ /* 0x000fc600097fe4ff */
[----:B---3--:R0:W-:Y:S06]  /*3030*/  @!P4 STG.E.64 desc[UR8][R38.64], R30 ;  /* 0x0000001e2600c986 */ /* 0x0081ec000c101b08 */
[----:B------:R-:W-:Y:S05]  /*3040*/  @P3 BRA `(.L_x_34364) ;  /* 0xfffffffc00343947 */ /* 0x000fea000383ffff */
.L_x_34363:
[----:B------:R-:W-:Y:S05]  /*3050*/  BSYNC B1 ;  /* 0x0000000000017941 */ /* 0x000fea0003800000 */
.L_x_34362:
        /* <DEDUP_REMOVED lines=15> */
.L_x_34366:
[----:B------:R-:W-:Y:S05]  /*3150*/  BSYNC B1 ;  /* 0x0000000000017941 */ /* 0x000fea0003800000 */
.L_x_34365:
        /* <DEDUP_REMOVED lines=25> */
.L_x_34361:
[----:B------:R-:W-:Y:S05]  /*32f0*/  BSYNC B0 ;  /* 0x0000000000007941 */ /* 0x000fea0003800000 */
.L_x_34360:
        /* <DEDUP_REMOVED lines=20> */
[----:B0-----:R-:W-:Y:S02]  /*3440*/  IMAD.IADD R32, R13, 0x1, R7 ;  /* 0x000000010d207824 */ /* 0x001fe400078e0207 */
        /* <DEDUP_REMOVED lines=10> */
.L_x_34371:
        /* <DEDUP_REMOVED lines=17> */
[----:B------:R-:W0:Y:S01]  /*3600*/  @!P4 LDS.64 R14, [R28] ;  /* 0x000000001c0ec984 */ /* 0x000e220000000a00 */
[----:B------:R-:W-:-:S03]  /*3610*/  IADD3 R31, P5, R31, UR5, RZ ;  /* 0x000000051f1f7c10 */ /* 0x000fc6000ffbe0ff */
[----:B-1----:R-:W1:Y:S01]  /*3620*/  @!P3 LDS.64 R18, [R28+0x8] ;  /* 0x000008001c12b984 */ /* 0x002e620000000a00 */
[----:B------:R-:W-:Y:S01]  /*3630*/  @!P4 IMAD.X R7, RZ, RZ, R32, P6 ;  /* 0x000000ffff07c224 */ /* 0x000fe200030e0620 */
[C---:B------:R-:W-:Y:S02]  /*3640*/  @!P4 LEA R12, P6, R13.reuse, R10, 0x3 ;  /* 0x0000000a0d0cc211 */ /* 0x040fe400078c18ff */
[----:B------:R-:W2:Y:S01]  /*3650*/  @!P2 LDS.64 R20, [R28+0x10] ;  /* 0x000010001c14a984 */ /* 0x000ea20000000a00 */
[----:B------:R-:W-:Y:S02]  /*3660*/  IADD3.X R32, R32, UR10, RZ, P5, !PT ;  /* 0x0000000a20207c10 */ /* 0x000fe4000affe4ff */
[----:B------:R-:W-:Y:S01]  /*3670*/  @!P4 LEA.HI.X R13, R13, R8, R7, 0x3, P6 ;  /* 0x000000080d0dc211 */ /* 0x000fe200030f1c07 */
[----:B------:R3:W4:Y:S01]  /*3680*/  @!P1 LDS.64 R22, [R28+0x18] ;  /* 0x000018001c169984 */ /* 0x0007220000000a00 */
[----:B------:R-:W-:Y:S02]  /*3690*/  @!P3 IADD3 R7, P5, R24, R31, RZ ;  /* 0x0000001f1807b210 */ /* 0x000fe40007fbe0ff */
        /* <DEDUP_REMOVED lines=19> */
[----:B------:R-:W-:-:S03]  /*37d0*/  ISETP.NE.AND P2, PT, R11, RZ, PT ;  /* 0x000000ff0b00720c */ /* 0x000fc60003f45270 */
[----:B----4-:R0:W-:Y:S01]  /*37e0*/  @!P1 STG.E.64 desc[UR8][R28.64], R22 ;  /* 0x000000161c009986 */ /* 0x0101e2000c101b08 */
[----:B------:R-:W-:-:S04]  /*37f0*/  IADD3 R31, P1, R31, UR5, RZ ;  /* 0x000000051f1f7c10 */ /* 0x000fc8000ff3e0ff */
[----:B------:R-:W-:-:S05]  /*3800*/  IADD3.X R32, R32, UR10, RZ, P1, !PT ;  /* 0x0000000a20207c10 */ /* 0x000fca0008ffe4ff */
[----:B------:R-:W-:Y:S05]  /*3810*/  @P2 BRA `(.L_x_34371) ;  /* 0xfffffffc00342947 */ /* 0x000fea000383ffff */
.L_x_34370:
[----:B------:R-:W-:Y:S05]  /*3820*/  BSYNC B1 ;  /* 0x0000000000017941 */ /* 0x000fea0003800000 */
.L_x_34369:
[----:B------:R-:W-:Y:S05]  /*3830*/  @!P0 BRA `(.L_x_34368) ;  /* 0x0000000000a08947 */ /* 0x000fea0003800000 */
[----:B------:R-:W-:Y:S01]  /*3840*/  LOP3.LUT R11, R35, 0x1f, RZ, 0xc0, !PT ;  /* 0x0000001f230b7812 */ /* 0x000fe200078ec0ff */
        /* <DEDUP_REMOVED lines=13> */
.L_x_34373:
[----:B------:R-:W-:Y:S05]  /*3920*/  BSYNC B1 ;  /* 0x0000000000017941 */ /* 0x000fea0003800000 */
.L_x_34372:
        /* <DEDUP_REMOVED lines=25> */
.L_x_34368:
[----:B------:R-:W-:Y:S05]  /*3ac0*/  BSYNC B0 ;  /* 0x0000000000007941 */ /* 0x000fea0003800000 */
.L_x_34367:
[----:B--2---:R-:W2:Y:S01]  /*3ad0*/  S2R R6, SR_TID.X ;  /* 0x0000000000067919 */ /* 0x004ea20000002100 */
[----:B------:R-:W-:Y:S01]  /*3ae0*/  BSSY B0, `(.L_x_34374) ;  /* 0x0000025000007945 */ /* 0x000fe20003800000 */
[----:B------:R-:W-:Y:S01]  /*3af0*/  BAR.SYNC.DEFER_BLOCKING 0x0 ;  /* 0x0000000000007b1d */ /* 0x000fe20000010000 */
[----:B--2---:R-:W-:Y:S01]  /*3b00*/  SHF.R.U32.HI R16, RZ, 0x5, R6 ;  /* 0x00000005ff107819 */ /* 0x004fe20000011606 */
[----:B------:R-:W-:-:S03]  /*3b10*/  IMAD.SHL.U32 R7, R6, 0x8, RZ ;  /* 0x0000000806077824 */ /* 0x000fc600078e00ff */
[----:B------:R-:W-:Y:S02]  /*3b20*/  LOP3.LUT P0, RZ, R16, 0x7, RZ, 0xc0, !PT ;  /* 0x0000000710ff7812 */ /* 0x000fe4000780c0ff */
[----:B------:R2:W-:Y:S01]  /*3b30*/  STS.64 [R7+UR4], R4 ;  /* 0x0000000407007988 */ /* 0x0005e20008000a04 */
[----:B------:R-:W-:Y:S10]  /*3b40*/  BAR.SYNC.DEFER_BLOCKING 0x0 ;  /* 0x0000000000007b1d */ /* 0x000ff40000010000 */
[----:B------:R-:W-:Y:S05]  /*3b50*/  @P0 BRA `(.L_x_34375) ;  /* 0x0000000000740947 */ /* 0x000fea0003800000 */
[----:B0-----:R-:W0:Y:S01]  /*3b60*/  LDS.64 R12, [R7+UR4+0x100] ;  /* 0x00010004070c7984 */ /* 0x001e220008000a00 */
[----:B------:R-:W-:-:S03]  /*3b70*/  ISETP.GE.U32.AND P0, PT, R42, R47, PT ;  /* 0x0000002f2a00720c */ /* 0x000fc60003f06070 */
[----:B-1----:R-:W1:Y:S04]  /*3b80*/  LDS.64 R18, [R7+UR4+0x200] ;  /* 0x0002000407127984 */ /* 0x002e680008000a00 */
[----:B------:R-:W3:Y:S04]  /*3b90*/  LDS.64 R20, [R7+UR4+0x300] ;  /* 0x0003000407147984 */ /* 0x000ee80008000a00 */
[----:B------:R-:W4:Y:S02]  /*3ba0*/  LDS.64 R22, [R7+UR4+0x400] ;  /* 0x0004000407167984 */ /* 0x000f240008000a00 */
[----:B------:R-:W5:Y:S02]  /*3bb0*/  @!P0 LDC.64 R26, c[0x0][0x248] ;  /* 0x00009200ff1a8b82 */ /* 0x000f640000000a00 */
[----:B------:R-:W4:Y:S04]  /*3bc0*/  LDS.64 R24, [R7+UR4+0x500] ;  /* 0x0005000407187984 */ /* 0x000f280008000a00 */
[----:B------:R-:W4:Y:S04]  /*3bd0*/  LDS.64 R10, [R7+UR4+0x600] ;  /* 0x00060004070a7984 */ /* 0x000f280008000a00 */
[----:B------:R-:W4:Y:S01]  /*3be0*/  LDS.64 R8, [R7+UR4+0x700] ;  /* 0x0007000407087984 */ /* 0x000f220008000a00 */
[----:B-----5:R-:W-:Y:S01]  /*3bf0*/  @!P0 LEA R14, P1, R3, R26, 0x2 ;  /* 0x0000001a030e8211 */ /* 0x020fe200078210ff */
[----:B0-----:R-:W-:Y:S01]  /*3c00*/  FADD R15, R4, R12 ;  /* 0x0000000c040f7221 */ /* 0x001fe20000000000 */
[----:B--2---:R-:W-:Y:S01]  /*3c10*/  FADD R4, R5, R13 ;  /* 0x0000000d05047221 */ /* 0x004fe20000000000 */
[----:B------:R-:W-:-:S02]  /*3c20*/  @!P0 LOP3.LUT R5, R7, 0xf8, RZ, 0xc0, !PT ;  /* 0x000000f807058812 */ /* 0x000fc400078ec0ff */
[----:B-1----:R-:W-:Y:S01]  /*3c30*/  FADD R15, R15, R18 ;  /* 0x000000120f0f7221 */ /* 0x002fe20000000000 */
[----:B------:R-:W-:Y:S01]  /*3c40*/  FADD R4, R4, R19 ;  /* 0x0000001304047221 */ /* 0x000fe20000000000 */
[----:B------:R-:W-:Y:S02]  /*3c50*/  @!P0 LEA.HI.X R0, R3, R27, R0, 0x2, P1 ;  /* 0x0000001b03008211 */ /* 0x000fe400008f1400 */
[----:B---3--:R-:W-:Y:S01]  /*3c60*/  FADD R15, R15, R20 ;  /* 0x000000140f0f7221 */ /* 0x008fe20000000000 */
        /* <DEDUP_REMOVED lines=12> */
.L_x_34375:
[----:B------:R-:W-:Y:S05]  /*3d30*/  BSYNC B0 ;  /* 0x0000000000007941 */ /* 0x000fea0003800000 */
.L_x_34374:
[----:B------:R-:W-:Y:S02]  /*3d40*/  ULDC.64 UR4, c[0x0][0x238] ;  /* 0x00008e0000047ab9 */ /* 0x000fe40000000a00 */
[----:B------:R-:W-:-:S04]  /*3d50*/  ISETP.NE.U32.AND P0, PT, RZ, UR4, PT ;  /* 0x00000004ff007c0c */ /* 0x000fc8000bf05070 */
[----:B------:R-:W-:-:S13]  /*3d60*/  ISETP.NE.AND.EX P0, PT, RZ, UR5, PT, P0 ;  /* 0x00000005ff007c0c */ /* 0x000fda000bf05300 */
[----:B------:R-:W-:Y:S05]  /*3d70*/  @!P0 BRA `(.L_x_34376) ;  /* 0x0000000000ac8947 */ /* 0x000fea0003800000 */
[----:B------:R-:W4:Y:S01]  /*3d80*/  SHFL.DOWN PT, R3, R2, 0x10, 0x1f ;  /* 0x0a001f0002037f89 */ /* 0x000f2200000e0000 */
[----:B------:R-:W-:Y:S01]  /*3d90*/  ISETP.NE.AND P0, PT, R42, RZ, PT ;  /* 0x000000ff2a00720c */ /* 0x000fe20003f05270 */
[----:B------:R-:W-:-:S12]  /*3da0*/  BSSY B0, `(.L_x_34377) ;  /* 0x0000022000007945 */ /* 0x000fd80003800000 */
[----:B---3--:R-:W3:Y:S01]  /*3db0*/  @!P0 S2R R9, SR_CgaCtaId ;  /* 0x0000000000098919 */ /* 0x008ee20000008800 */
[----:B----4-:R-:W-:Y:S02]  /*3dc0*/  FMNMX R3, R2, R3, !PT ;  /* 0x0000000302037209 */ /* 0x010fe40007800000 */
[----:B------:R-:W-:-:S03]  /*3dd0*/  @!P0 MOV R2, 0x400 ;  /* 0x0000040000028802 */ /* 0x000fc60000000f00 */
[----:B------:R-:W4:Y:S01]  /*3de0*/  SHFL.DOWN PT, R0, R3, 0x8, 0x1f ;  /* 0x09001f0003007f89 */ /* 0x000f2200000e0000 */
[----:B---3--:R-:W-:-:S05]  /*3df0*/  @!P0 LEA R2, R9, R2, 0x18 ;  /* 0x0000000209028211 */ /* 0x008fca00078ec0ff */
[----:B------:R-:W-:Y:S01]  /*3e00*/  @!P0 IMAD.IADD R2, R43, 0x1, R2 ;  /* 0x000000012b028824 */ /* 0x000fe200078e0202 */
[----:B----4-:R-:W-:-:S05]  /*3e10*/  FMNMX R0, R3, R0, !PT ;  /* 0x0000000003007209 */ /* 0x010fca0007800000 */
[----:B--2---:R-:W2:Y:S02]  /*3e20*/  SHFL.DOWN PT, R5, R0, 0x4, 0x1f ;  /* 0x08801f0000057f89 */ /* 0x004ea400000e0000 */
        /* <DEDUP_REMOVED lines=24> */
.L_x_34386:
[----:B---3--:R-:W-:-:S07]  /*3fb0*/  FMNMX R5, R2, R5, !PT ;  /* 0x0000000502057209 */ /* 0x008fce0007800000 */
.L_x_34378:
[----:B------:R-:W-:Y:S05]  /*3fc0*/  BSYNC B0 ;  /* 0x0000000000007941 */ /* 0x000fea0003800000 */
.L_x_34377:
[----:B------:R-:W-:Y:S01]  /*3fd0*/  ISETP.NE.AND P0, PT, R6, RZ, PT ;  /* 0x000000ff0600720c */ /* 0x000fe20003f05270 */
[----:B------:R-:W-:-:S12]  /*3fe0*/  BSSY B0, `(.L_x_34376) ;  /* 0x0000004000007945 */ /* 0x000fd80003800000 */
[----:B------:R-:W-:Y:S05]  /*3ff0*/  @P0 BRA `(.L_x_34380) ;  /* 0x0000000000080947 */ /* 0x000fea0003800000 */
[----:B--2---:R-:W2:Y:S02]  /*4000*/  LDC.64 R2, c[0x0][0x238] ;  /* 0x00008e00ff027b82 */ /* 0x004ea40000000a00 */
[----:B--2---:R3:W-:Y:S02]  /*4010*/  REDG.E.MAX.S32.STRONG.GPU desc[UR8][R2.64], R5 ;  /* 0x000000050200798e */ /* 0x0047e4000d10e388 */
.L_x_34380:
[----:B------:R-:W-:Y:S05]  /*4020*/  BSYNC B0 ;  /* 0x0000000000007941 */ /* 0x000fea0003800000 */
.L_x_34376:
        /* <DEDUP_REMOVED lines=11> */
[----:B0123--:R-:W-:Y:S05]  /*40e0*/  CALL.REL.NOINC `($__internal_775_$__cuda_sm20_rcp_rn_f32_slowpath) ;  /* 0x0000000400887944 */ /* 0x00ffea0003c00000 */
[----:B------:R-:W-:Y:S01]  /*40f0*/  IMAD.MOV.U32 R5, RZ, RZ, R0 ;  /* 0x000000ffff057224 */ /* 0x000fe200078e0000 */
[----:B------:R-:W-:Y:S06]  /*4100*/  BRA `(.L_x_34382) ;  /* 0x0000000000107947 */ /* 0x000fec0003800000 */
.L_x_34381:
[----:B------:R-:W2:Y:S02]  /*4110*/  MUFU.RCP R0, R17 ;  /* 0x0000001100007308 */ /* 0x000ea40000001000 */
[----:B--23--:R-:W-:-:S04]  /*4120*/  FFMA R2, R0, R17, -1 ;  /* 0xbf80000000027423 */ /* 0x00cfc80000000011 */
[----:B------:R-:W-:-:S04]  /*4130*/  FADD.FTZ R5, -R2, -RZ ;  /* 0x800000ff02057221 */ /* 0x000fc80000010100 */
[----:B------:R-:W-:-:S07]  /*4140*/  FFMA R5, R0, R5, R0 ;  /* 0x0000000500057223 */ /* 0x000fce0000000000 */
.L_x_34382:
[----:B------:R-:W2:Y:S02]  /*4150*/  LDC.64 R2, c[0x0][0x240] ;  /* 0x00009000ff027b82 */ /* 0x000ea40000000a00 */
[----:B--2---:R-:W-:Y:S01]  /*4160*/  STG.E desc[UR8][R2.64], R5 ;  /* 0x0000000502007986 */ /* 0x004fe2000c101908 */
[----:B------:R-:W-:Y:S05]  /*4170*/  EXIT ;  /* 0x000000000000794d */ /* 0x000fea0003800000 */
.L_x_34379:
[----:B------:R-:W-:Y:S02]  /*4180*/  IMAD.MOV.U32 R7, RZ, RZ, 0x4 ;  /* 0x00000004ff077424 */ /* 0x000fe400078e00ff */
[----:B------:R-:W-:Y:S02]  /*4190*/  IMAD.MOV.U32 R9, RZ, RZ, 0x1f ;  /* 0x0000001fff097424 */ /* 0x000fe400078e00ff */
[----:B------:R-:W-:-:S07]  /*41a0*/  IMAD.MOV.U32 R4, RZ, RZ, -0x1 ;  /* 0xffffffffff047424 */ /* 0x000fce00078e00ff */
[----:B0123--:R-:W-:Y:S05]  /*41b0*/  WARPSYNC.COLLECTIVE R4, `(.L_x_34383) ;  /* 0x0000000004087348 */ /* 0x00ffea0003c00000 */
[----:B---3--:R3:W4:Y:S02]  /*41c0*/  SHFL.DOWN P0, R5, R0, R7, R9 ;  /* 0x0800000700057389 */ /* 0x0087240000000009 */
[----:B01234-:R-:W-:Y:S01]  /*41d0*/  ENDCOLLECTIVE ;  /* 0x000000000000791b */ /* 0x01ffe20003800000 */
.L_x_34383:
[----:B------:R-:W-:Y:S02]  /*41e0*/  IMAD.MOV.U32 R7, RZ, RZ, 0x2 ;  /* 0x00000002ff077424 */ /* 0x000fe400078e00ff */
[----:B------:R-:W-:-:S05]  /*41f0*/  IMAD.MOV.U32 R3, RZ, RZ, R5 ;  /* 0x000000ffff037224 */ /* 0x000fca00078e0005 */
[----:B------:R-:W-:-:S05]  /*4200*/  FMNMX R3, R3, R0, !PT ;  /* 0x0000000003037209 */ /* 0x000fca0007800000 */
[----:B------:R-:W-:-:S07]  /*4210*/  IMAD.MOV.U32 R0, RZ, RZ, R3 ;  /* 0x000000ffff007224 */ /* 0x000fce00078e0003 */
[----:B------:R-:W-:Y:S05]  /*4220*/  WARPSYNC.COLLECTIVE R4, `(.L_x_34384) ;  /* 0x0000000004087348 */ /* 0x000fea0003c00000 */
[----:B------:R0:W1:Y:S02]  /*4230*/  SHFL.DOWN P0, R5, R0, R7, R9 ;  /* 0x0800000700057389 */ /* 0x0000640000000009 */
[----:B01----:R-:W-:Y:S01]  /*4240*/  ENDCOLLECTIVE ;  /* 0x000000000000791b */ /* 0x003fe20003800000 */
.L_x_34384:
[----:B------:R-:W-:Y:S02]  /*4250*/  IMAD.MOV.U32 R7, RZ, RZ, 0x1 ;  /* 0x00000001ff077424 */ /* 0x000fe400078e00ff */
[----:B------:R-:W-:-:S05]  /*4260*/  IMAD.MOV.U32 R2, RZ, RZ, R5 ;  /* 0x000000ffff027224 */ /* 0x000fca00078e0005 */
[----:B------:R-:W-:-:S05]  /*4270*/  FMNMX R2, R3, R2, !PT ;  /* 0x0000000203027209 */ /* 0x000fca0007800000 */
[----:B------:R-:W-:-:S07]  /*4280*/  IMAD.MOV.U32 R0, RZ, RZ, R2 ;  /* 0x000000ffff007224 */ /* 0x000fce00078e0002 */
[----:B------:R-:W-:Y:S05]  /*4290*/  WARPSYNC.COLLECTIVE R4, `(.L_x_34385) ;  /* 0x0000000004087348 */ /* 0x000fea0003c00000 */
[----:B------:R0:W1:Y:S02]  /*42a0*/  SHFL.DOWN P0, R5, R0, R7, R9 ;  /* 0x0800000700057389 */ /* 0x0000640000000009 */
[----:B01----:R-:W-:Y:S01]  /*42b0*/  ENDCOLLECTIVE ;  /* 0x000000000000791b */ /* 0x003fe20003800000 */
.L_x_34385:
[----:B------:R-:W-:Y:S05]  /*42c0*/  BRA `(.L_x_34386) ;  /* 0xfffffffc00387947 */ /* 0x000fea000383ffff */
        .weak           $__internal_774_$__cuda_sm20_div_u64
        .type           $__internal_774_$__cuda_sm20_div_u64,@function
        .size           $__internal_774_$__cuda_sm20_div_u64,($__internal_775_$__cuda_sm20_rcp_rn_f32_slowpath - $__internal_774_$__cuda_sm20_div_u64)
$__internal_774_$__cuda_sm20_div_u64:
        /* <DEDUP_REMOVED lines=67> */
[----:B------:R-:W-:Y:S06]  /*4700*/  RET.REL.NODEC R4 `(_ZN18transformer_engine6detail38cast_transpose_fused_kernel_notalignedILb1ELb0ELb0EfNS_16CTDBiasDActParamIff13__nv_bfloat16fEELi2ELi4ENS_5EmptyELPFffRKS5_E0EEEvT3_mmm) ;  /* 0xffffffb8043c7950 */ /* 0x000fec0003c3ffff */
        .weak           $__internal_775_$__cuda_sm20_rcp_rn_f32_slowpath
        .type           $__internal_775_$__cuda_sm20_rcp_rn_f32_slowpath,@function
        .size           $__internal_775_$__cuda_sm20_rcp_rn_f32_slowpath,(.L_x_35260 - $__internal_775_$__cuda_sm20_rcp_rn_f32_slowpath)
$__internal_775_$__cuda_sm20_rcp_rn_f32_slowpath:
        /* <DEDUP_REMOVED lines=15> */
.L_x_34387:
        /* <DEDUP_REMOVED lines=33> */
.L_x_34389:
[----:B------:R2:W3:Y:S02]  /*4a10*/  MUFU.RCP R0, R17 ;  /* 0x0000001100007308 */ /* 0x0004e40000001000 */
.L_x_34388:
[----:B------:R-:W-:Y:S02]  /*4a20*/  IMAD.MOV.U32 R2, RZ, RZ, R6 ;  /* 0x000000ffff027224 */ /* 0x000fe400078e0006 */
[----:B------:R-:W-:-:S04]  /*4a30*/  IMAD.MOV.U32 R3, RZ, RZ, 0x0 ;  /* 0x00000000ff037424 */ /* 0x000fc800078e00ff */
[----:B0123--:R-:W-:Y:S05]  /*4a40*/  RET.REL.NODEC R2 `(_ZN18transformer_engine6detail38cast_transpose_fused_kernel_notalignedILb1ELb0ELb0EfNS_16CTDBiasDActParamIff13__nv_bfloat16fEELi2ELi4ENS_5EmptyELPFffRKS5_E0EEEvT3_mmm) ;  /* 0xffffffb4026c7950 */ /* 0x00ffea0003c3ffff */
.L_x_34390:
        /* <DEDUP_REMOVED lines=11> */
.L_x_35260:


//--------------------- .text._ZN18transformer_engine6detail38cast_transpose_fused_kernel_notalignedILb1ELb0ELb0EfNS_16CTDBiasDActParamIff6__halffEELi2ELi4ENS_5EmptyELPFffRKS5_E0EEEvT3_mmm --------------------------
	.section	.text._ZN18transformer_engine6detail38cast_transpose_fused_kernel_notalignedILb1ELb0ELb0EfNS_16CTDBiasDActParamIff6__halffEELi2ELi4ENS_5EmptyELPFffRKS5_E0EEEvT3_mmm,"ax",@progbits
	.align	128
        .global         _ZN18transformer_engine6detail38cast_transpose_fused_kernel_notalignedILb1ELb0ELb0EfNS_16CTDBiasDActParamIff6__halffEELi2ELi4ENS_5EmptyELPFffRKS5_E0EEEvT3_mmm
        .type           _ZN18transformer_engine6detail38cast_transpose_fused_kernel_notalignedILb1ELb0ELb0EfNS_16CTDBiasDActParamIff6__halffEELi2ELi4ENS_5EmptyELPFffRKS5_E0EEEvT3_mmm,@function
        .size           _ZN18transformer_engine6detail38cast_transpose_fused_kernel_notalignedILb1ELb0ELb0EfNS_16CTDBiasDActParamIff6__halffEELi2ELi4ENS_5EmptyELPFffRKS5_E0EEEvT3_mmm,(.L_x_35262 - _ZN18transformer_engine6detail38cast_transpose_fused_kernel_notalignedILb1ELb0ELb0EfNS_16CTDBiasDActParamIff6__halffEELi2ELi4ENS_5EmptyELPFffRKS5_E0EEEvT3_mmm)
        .other          _ZN18transformer_engine6detail38cast_transpose_fused_kernel_notalignedILb1ELb0ELb0EfNS_16CTDBiasDActParamIff6__halffEELi2ELi4ENS_5EmptyELPFffRKS5_E0EEEvT3_mmm,@"STO_CUDA_ENTRY STV_DEFAULT"
_ZN18transformer_engine6detail38cast_transpose_fused_kernel_notalignedILb1ELb0ELb0EfNS_16CTDBiasDActParamIff6__halffEELi2ELi4ENS_5EmptyELPFffRKS5_E0EEEvT3_mmm:
.text._ZN18transformer_engine6detail38cast_transpose_fused_kernel_notalignedILb1ELb0ELb0EfNS_16CTDBiasDActParamIff6__halffEELi2ELi4ENS_5EmptyELPFffRKS5_E0EEEvT3_mmm:
        /* <DEDUP_REMOVED lines=19> */
[----:B------:R-:W-:Y:S05]  /*0130*/  CALL.REL.NOINC `($__internal_776_$__cuda_sm20_div_u64) ;  /* 0x0000004000647944 */ /* 0x000fea0003c00000 */
        /* <DEDUP_REMOVED lines=9> */
.L_x_34391:
        /* <DEDUP_REMOVED lines=22> */
.L_x_34392:
        /* <DEDUP_REMOVED lines=143> */
[----:B------:R-:W-:Y:S02]  /*0c20*/  @!P0 F2FP.F16.F32.PACK_AB R63, R13, R14 ;  /* 0x0000000e0d3f823e */ /* 0x000fe400000000ff */
[----:B------:R-:W-:-:S03]  /*0c30*/  @!P0 F2FP.F16.F32.PACK_AB R65, R11, R12 ;  /* 0x0000000c0b41823e */ /* 0x000fc600000000ff */
        /* <DEDUP_REMOVED lines=15> */
.L_x_34394:
[----:B------:R-:W-:Y:S05]  /*0d30*/  BSYNC B0 ;  /* 0x0000000000007941 */ /* 0x000fea0003800000 */
.L_x_34393:
        /* <DEDUP_REMOVED lines=11> */
.L_x_34396:
[----:B------:R-:W-:Y:S05]  /*0df0*/  BSYNC B0 ;  /* 0x0000000000007941 */ /* 0x000fea0003800000 */
.L_x_34395:
        /* <DEDUP_REMOVED lines=94> */
[----:B------:R-:W-:Y:S02]  /*13e0*/  F2FP.F16.F32.PACK_AB R61, R59, R52 ;  /* 0x000000343b3d723e */ /* 0x000fe400000000ff */
[----:B------:R-:W-:Y:S02]  /*13f0*/  IADD3 R35, P2, R54, R35, RZ ;  /* 0x0000002336237210 */ /* 0x000fe40007f5e0ff */
[----:B------:R-:W-:Y:S02]  /*1400*/  LEA.HI.X R56, R53, R46, R51, 0x2, P1 ;  /* 0x0000002e35387211 */ /* 0x000fe400008f1433 */
[----:B------:R-:W-:-:S03]  /*1410*/  LEA R34, P1, R35, R16, 0x2 ;  /* 0x0000001023227211 */ /* 0x000fc600078210ff */
[----:B------:R-:W-:-:S05]  /*1420*/  IMAD.X R56, RZ, RZ, R56, P2 ;  /* 0x000000ffff387224 */ /* 0x000fca00010e0638 */
[----:B------:R-:W-:-:S05]  /*1430*/  LEA.HI.X R35, R35, R15, R56, 0x2, P1 ;  /* 0x0000000f23237211 */ /* 0x000fca00008f1438 */
[----:B------:R0:W-:Y:S02]  /*1440*/  STG.E desc[UR8][R34.64], R61 ;  /* 0x0000003d22007986 */ /* 0x0001e4000c101908 */
.L_x_34398:
[----:B------:R-:W-:Y:S05]  /*1450*/  BSYNC B0 ;  /* 0x0000000000007941 */ /* 0x000fea0003800000 */
.L_x_34397:
[----:B------:R-:W-:Y:S04]  /*1460*/  BSSY B0, `(.L_x_34399) ;  /* 0x000000a000007945 */ /* 0x000fe80003800000 */
[----:B------:R-:W-:Y:S05]  /*1470*/  @P0 BRA `(.L_x_34400) ;  /* 0x0000000000200947 */ /* 0x000fea0003800000 */
[----:B0-----:R-:W-:Y:S02]  /*1480*/  LEA R35, P3, R53, R18, 0x2 ;  /* 0x0000001235237211 */ /* 0x001fe400078610ff */
[----:B------:R-:W-:Y:S02]  /*1490*/  F2FP.F16.F32.PACK_AB R61, R37, R36 ;  /* 0x00000024253d723e */ /* 0x000fe400000000ff */
[C---:B------:R-:W-:Y:S02]  /*14a0*/  IADD3 R35, P1, P2, R53.reuse, R35, R54 ;  /* 0x0000002335237210 */ /* 0x040fe40007a3e036 */
[----:B------:R-:W-:-:S04]  /*14b0*/  LEA.HI.X R56, R53, R46, R51, 0x2, P3 ;  /* 0x0000002e35387211 */ /* 0x000fc800018f1433 */
[----:B------:R-:W-:Y:S02]  /*14c0*/  IADD3.X R56, R51, R56, RZ, P1, P2 ;  /* 0x0000003833387210 */ /* 0x000fe40000fe44ff */
[----:B------:R-:W-:-:S04]  /*14d0*/  LEA R34, P1, R35, R16, 0x2 ;  /* 0x0000001023227211 */ /* 0x000fc800078210ff */
[----:B------:R-:W-:-:S05]  /*14e0*/  LEA.HI.X R35, R35, R15, R56, 0x2, P1 ;  /* 0x0000000f23237211 */ /* 0x000fca00008f1438 */
[----:B------:R1:W-:Y:S04]  /*14f0*/  STG.E desc[UR8][R34.64], R61 ;  /* 0x0000003d22007986 */ /* 0x0003e8000c101908 */
.L_x_34400:
[----:B------:R-:W-:Y:S05]  /*1500*/  BSYNC B0 ;  /* 0x0000000000007941 */ /* 0x000fea0003800000 */
.L_x_34399:
        /* <DEDUP_REMOVED lines=9> */
[----:B------:R-:W-:Y:S02]  /*15a0*/  F2FP.F16.F32.PACK_AB R61, R57, R50 ;  /* 0x00000032393d723e */ /* 0x000fe400000000ff */
[----:B------:R-:W-:-:S05]  /*15b0*/  LEA.HI.X R35, R35, R15, R56, 0x2, P1 ;  /* 0x0000000f23237211 */ /* 0x000fca00008f1438 */
[----:B------:R2:W-:Y:S04]  /*15c0*/  STG.E desc[UR8][R34.64], R61 ;  /* 0x0000003d22007986 */ /* 0x0005e8000c101908 */
.L_x_34402:
[----:B------:R-:W-:Y:S05]  /*15d0*/  BSYNC B0 ;  /* 0x0000000000007941 */ /* 0x000fea0003800000 */
.L_x_34401:
        /* <DEDUP_REMOVED lines=10> */
[----:B------:R-:W-:Y:S02]  /*1680*/  F2FP.F16.F32.PACK_AB R61, R41, R40 ;  /* 0x00000028293d723e */ /* 0x000fe400000000ff */
[----:B------:R-:W-:-:S05]  /*1690*/  LEA.HI.X R35, R60, R15, R35, 0x2, P0 ;  /* 0x0000000f3c237211 */ /* 0x000fca00000f1423 */
[----:B------:R3:W-:Y:S04]  /*16a0*/  STG.E desc[UR8][R34.64], R61 ;  /* 0x0000003d22007986 */ /* 0x0007e8000c101908 */
.L_x_34404:
[----:B------:R-:W-:Y:S05]  /*16b0*/  BSYNC B0 ;  /* 0x0000000000007941 */ /* 0x000fea0003800000 */
.L_x_34403:
[----:B0123--:R-:W0:Y:S01]  /*16c0*/  S2R R35, SR_TID.X ;  /* 0x0000000000237919 */ /* 0x00fe220000002100 */
[----:B------:R-:W-:Y:S01]  /*16d0*/  IMAD.SHL.U32 R19, R53, 0x4, RZ ;  /* 0x0000000435137824 */ /* 0x000fe200078e00ff */
[----:B------:R-:W1:Y:S01]  /*16e0*/  F2F.F16.F32 R4, R4 ;  /* 0x0000000400047304 */ /* 0x000e620000200800 */
[----:B------:R-:W-:Y:S01]  /*16f0*/  F2FP.F16.F32.PACK_AB R11, RZ, R11 ;  /* 0x0000000bff0b723e */ /* 0x000fe200000000ff */
[----:B------:R-:W2:Y:S01]  /*1700*/  S2R R34, SR_TID.X ;  /* 0x0000000000227919 */ /* 0x000ea20000002100 */
[----:B------:R-:W-:Y:S02]  /*1710*/  F2FP.F16.F32.PACK_AB R62, RZ, R13 ;  /* 0x0000000dff3e723e */ /* 0x000fe400000000ff */
[----:B------:R-:W-:Y:S01]  /*1720*/  IADD3 R18, P2, P3, R19, R18, R19 ;  /* 0x0000001213127210 */ /* 0x000fe20007b5e013 */
[----:B------:R-:W-:Y:S01]  /*1730*/  VIADD R19, R49, 0x3 ;  /* 0x0000000331137836 */ /* 0x000fe20000000000 */
[----:B------:R-:W-:Y:S01]  /*1740*/  LOP3.LUT R11, R11, 0xffff, RZ, 0xc0, !PT ;  /* 0x0000ffff0b0b7812 */ /* 0x000fe200078ec0ff */
[----:B------:R-:W3:Y:S01]  /*1750*/  F2F.F16.F32 R7, R7 ;  /* 0x0000000700077304 */ /* 0x000ee20000200800 */
[----:B------:R-:W-:-:S02]  /*1760*/  F2FP.F16.F32.PACK_AB R12, RZ, R12 ;  /* 0x0000000cff0c723e */ /* 0x000fc400000000ff */
[----:B------:R-:W-:Y:S02]  /*1770*/  ISETP.GE.U32.AND P0, PT, R19, R48, PT ;  /* 0x000000301300720c */ /* 0x000fe40003f06070 */
[----:B------:R-:W-:Y:S02]  /*1780*/  PRMT R62, R62, 0x5410, R11 ;  /* 0x000054103e3e7816 */ /* 0x000fe4000000000b */
[----:B------:R-:W-:Y:S01]  /*1790*/  SHF.L.U64.HI R11, R11, 0x10, RZ ;  /* 0x000000100b0b7819 */ /* 0x000fe200000102ff */
[----:B------:R-:W4:Y:S01]  /*17a0*/  F2F.F16.F32 R6, R6 ;  /* 0x0000000600067304 */ /* 0x000f220000200800 */
[----:B------:R-:W-:Y:S02]  /*17b0*/  F2FP.F16.F32.PACK_AB R14, RZ, R14 ;  /* 0x0000000eff0e723e */ /* 0x000fe400000000ff */
[----:B-1----:R-:W-:Y:S01]  /*17c0*/  LOP3.LUT R4, R11, R4, RZ, 0xfc, !PT ;  /* 0x000000040b047212 */ /* 0x002fe200078efcff */
[----:B------:R-:W-:Y:S01]  /*17d0*/  IMAD.SHL.U32 R11, R20, 0x2, RZ ;  /* 0x00000002140b7824 */ /* 0x000fe200078e00ff */
[----:B------:R-:W-:-:S02]  /*17e0*/  SHF.L.U64.HI R13, R53, 0x2, R51 ;  /* 0x00000002350d7819 */ /* 0x000fc40000010233 */
[----:B------:R-:W-:Y:S01]  /*17f0*/  LOP3.LUT R12, R12, 0xffff, RZ, 0xc0, !PT ;  /* 0x0000ffff0c0c7812 */ /* 0x000fe200078ec0ff */
[----:B------:R-:W1:Y:S01]  /*1800*/  F2F.F16.F32 R5, R5 ;  /* 0x0000000500057304 */ /* 0x000e620000200800 */
        /* <DEDUP_REMOVED lines=30> */
[----:B------:R-:W0:Y:S02]  /*19f0*/  F2F.F16.F32 R50, R50 ;  /* 0x0000003200327304 */ /* 0x000e240000200800 */
[----:B------:R1:W5:Y:S01]  /*1a00*/  @P0 LDG.E.64 R12, desc[UR8][R18.64] ;  /* 0x00000008120c0981 */ /* 0x000362000c1e1b00 */
[----:B------:R-:W-:Y:S01]  /*1a10*/  @P0 IMAD.IADD R5, R7, 0x1, R5 ;  /* 0x0000000107050824 */ /* 0x000fe200078e0205 */
[----:B------:R-:W-:-:S04]  /*1a20*/  @P0 LEA R6, P2, R4, R45, 0x3 ;  /* 0x0000002d04060211 */ /* 0x000fc800078418ff */
[----:B------:R-:W-:Y:S02]  /*1a30*/  @P0 LEA.HI.X R7, R4, R44, R5, 0x3, P2 ;  /* 0x0000002c04070211 */ /* 0x000fe400010f1c05 */
[----:B------:R-:W-:Y:S01]  /*1a40*/  CS2R R4, SRZ ;  /* 0x0000000000047805 */ /* 0x000fe2000001ff00 */
[----:B------:R-:W2:Y:S01]  /*1a50*/  F2F.F16.F32 R11, R57 ;  /* 0x00000039000b7304 */ /* 0x000ea20000200800 */
[----:B------:R-:W-:Y:S02]  /*1a60*/  F2FP.F16.F32.PACK_AB R14, RZ, R36 ;  /* 0x00000024ff0e723e */ /* 0x000fe400000000ff */
[----:B-1----:R-:W-:Y:S02]  /*1a70*/  F2FP.F16.F32.PACK_AB R18, RZ, R37 ;  /* 0x00000025ff12723e */ /* 0x002fe400000000ff */
[----:B------:R1:W5:Y:S01]  /*1a80*/  @P0 LDG.E.64 R4, desc[UR8][R6.64] ;  /* 0x0000000806040981 */ /* 0x000362000c1e1b00 */
[----:B------:R-:W-:Y:S01]  /*1a90*/  F2FP.F16.F32.PACK_AB R37, RZ, R59 ;  /* 0x0000003bff25723e */ /* 0x000fe200000000ff */
[----:B------:R-:W-:Y:S01]  /*1aa0*/  @P0 IMAD R19, R51, 0x6, RZ ;  /* 0x0000000633130824 */ /* 0x000fe200078e02ff */
[----:B------:R-:W-:Y:S01]  /*1ab0*/  LOP3.LUT R14, R14, 0xffff, RZ, 0xc0, !PT ;  /* 0x0000ffff0e0e7812 */ /* 0x000fe200078ec0ff */
[----:B------:R-:W3:Y:S01]  /*1ac0*/  F2F.F16.F32 R40, R40 ;  /* 0x0000002800287304 */ /* 0x000ee20000200800 */
[----:B------:R-:W-:-:S04]  /*1ad0*/  F2FP.F16.F32.PACK_AB R52, RZ, R52 ;  /* 0x00000034ff34723e */ /* 0x000fc800000000ff */
        /* <DEDUP_REMOVED lines=29> */
[----:B------:R-:W2:Y:S01]  /*1cb0*/  F2F.F16.F32 R41, R41 ;  /* 0x0000002900297304 */ /* 0x000ea20000200800 */
        /* <DEDUP_REMOVED lines=17> */
[----:B-1----:R-:W-:Y:S01]  /*1dd0*/  @!P0 F2FP.F16.F32.PACK_AB R69, R2, R11 ;  /* 0x0000000b0245823e */ /* 0x002fe200000000ff */
[----:B------:R-:W-:Y:S01]  /*1de0*/  @!P0 IMAD.X R40, R57, 0x1, R51, P1 ;  /* 0x0000000139288824 */ /* 0x000fe200008e0633 */
[----:B------:R-:W-:-:S03]  /*1df0*/  @!P0 LEA R44, P1, R14, R16, 0x2 ;  /* 0x000000100e2c8211 */ /* 0x000fc600078210ff */
[----:B------:R0:W-:Y:S01]  /*1e00*/  @!P0 STG.E desc[UR8][R66.64], R69 ;  /* 0x0000004542008986 */ /* 0x0001e2000c101908 */
[----:B------:R-:W-:Y:S01]  /*1e10*/  @!P0 LEA.HI.X R45, R14, R15, R40, 0x2, P1 ;  /* 0x0000000f0e2d8211 */ /* 0x000fe200008f1428 */
[----:B------:R-:W-:Y:S01]  /*1e20*/  FADD R14, RZ, R43 ;  /* 0x0000002bff0e7221 */ /* 0x000fe20000000000 */
[----:B------:R-:W-:Y:S01]  /*1e30*/  FMUL R40, R26, R17 ;  /* 0x000000111a287220 */ /* 0x000fe20000400000 */
[----:B------:R-:W-:Y:S02]  /*1e40*/  F2FP.F16.F32.PACK_AB R43, RZ, R2 ;  /* 0x00000002ff2b723e */ /* 0x000fe400000000ff */
[----:B------:R-:W-:Y:S01]  /*1e50*/  FADD R26, R14, R27 ;  /* 0x0000001b0e1a7221 */ /* 0x000fe20000000000 */
[----:B------:R-:W-:Y:S02]  /*1e60*/  FMNMX R27, R42, |R27|, !PT ;  /* 0x4000001b2a1b7209 */ /* 0x000fe40007800000 */
[----:B------:R-:W-:Y:S01]  /*1e70*/  F2FP.F16.F32.PACK_AB R14, RZ, R11 ;  /* 0x0000000bff0e723e */ /* 0x000fe200000000ff */
[----:B-----5:R-:W-:Y:S01]  /*1e80*/  FADD R11, R55, R28 ;  /* 0x0000001c370b7221 */ /* 0x020fe20000000000 */
[----:B------:R-:W-:Y:S01]  /*1e90*/  FMNMX R46, R27, |R28|, !PT ;  /* 0x4000001c1b2e7209 */ /* 0x000fe20007800000 */
[-C--:B------:R-:W-:Y:S01]  /*1ea0*/  FMUL R27, R28, R17.reuse ;  /* 0x000000111c1b7220 */ /* 0x080fe20000400000 */
[-C--:B0-----:R-:W-:Y:S01]  /*1eb0*/  @!P0 F2FP.F16.F32.PACK_AB R67, R41, R40.reuse ;  /* 0x000000282943823e */ /* 0x081fe200000000ff */
[----:B------:R-:W-:Y:S01]  /*1ec0*/  FADD R2, R26, R29 ;  /* 0x0000001d1a027221 */ /* 0x000fe20000000000 */
[----:B------:R-:W-:Y:S01]  /*1ed0*/  F2FP.F16.F32.PACK_AB R28, RZ, R40 ;  /* 0x00000028ff1c723e */ /* 0x000fe200000000ff */
[----:B------:R-:W-:Y:S01]  /*1ee0*/  FMUL R40, R29, R17 ;  /* 0x000000111d287220 */ /* 0x000fe20000400000 */
[----:B------:R-:W0:Y:S01]  /*1ef0*/  F2F.F16.F32 R42, R27 ;  /* 0x0000001b002a7304 */ /* 0x000e220000200800 */
[----:B------:R1:W-:Y:S01]  /*1f00*/  @!P0 STG.E desc[UR8][R44.64], R67 ;  /* 0x000000432c008986 */ /* 0x0003e2000c101908 */
[----:B------:R-:W-:-:S02]  /*1f10*/  PRMT R26, R28, 0x7610, R26 ;  /* 0x000076101c1a7816 */ /* 0x000fc4000000001a */
[----:B------:R-:W-:Y:S02]  /*1f20*/  PRMT R55, R14, 0x7610, R55 ;  /* 0x000076100e377816 */ /* 0x000fe40000000037 */
[----:B------:R-:W-:Y:S02]  /*1f30*/  LOP3.LUT R26, R26, 0xffff, RZ, 0xc0, !PT ;  /* 0x0000ffff1a1a7812 */ /* 0x000fe400078ec0ff */
[----:B-1----:R-:W-:Y:S02]  /*1f40*/  F2FP.F16.F32.PACK_AB R45, RZ, R41 ;  /* 0x00000029ff2d723e */ /* 0x002fe400000000ff */
[----:B------:R-:W-:Y:S02]  /*1f50*/  FMNMX R41, R46, |R29|, !PT ;  /* 0x4000001d2e297209 */ /* 0x000fe40007800000 */
[----:B------:R-:W1:Y:S01]  /*1f60*/  F2F.F16.F32 R29, R40 ;  /* 0x00000028001d7304 */ /* 0x000e620000200800 */
        /* <DEDUP_REMOVED lines=18> */
[----:B------:R-:W-:Y:S02]  /*2090*/  F2FP.F16.F32.PACK_AB R45, R40, R27 ;  /* 0x0000001b282d723e */ /* 0x000fe400000000ff */
[----:B------:R-:W-:-:S05]  /*20a0*/  LEA.HI.X R43, R43, R15, R44, 0x2, P1 ;  /* 0x0000000f2b2b7211 */ /* 0x000fca00008f142c */
[----:B------:R0:W-:Y:S04]  /*20b0*/  STG.E desc[UR8][R42.64], R45 ;  /* 0x0000002d2a007986 */ /* 0x0001e8000c101908 */
.L_x_34406:
[----:B------:R-:W-:Y:S05]  /*20c0*/  BSYNC B0 ;  /* 0x0000000000007941 */ /* 0x000fea0003800000 */
.L_x_34405:
[----:B------:R-:W-:Y:S01]  /*20d0*/  BSSY B0, `(.L_x_34407) ;  /* 0x000000b000007945 */ /* 0x000fe20003800000 */
[-C--:B------:R-:W-:Y:S01]  /*20e0*/  FMUL R55, R30, R17.reuse ;  /* 0x000000111e377220 */ /* 0x080fe20000400000 */
[----:B------:R-:W-:Y:S02]  /*20f0*/  FMUL R40, R31, R17 ;  /* 0x000000111f287220 */ /* 0x000fe40000400000 */
[----:B------:R-:W-:Y:S05]  /*2100*/  @P0 BRA `(.L_x_34408) ;  /* 0x00000000001c0947 */ /* 0x000fea0003800000 */
[----:B------:R-:W-:Y:S01]  /*2110*/  IMAD.WIDE.U32 R56, R53, 0x3, R56 ;  /* 0x0000000335387825 */ /* 0x000fe200078e0038 */
[----:B0-----:R-:W-:-:S03]  /*2120*/  F2FP.F16.F32.PACK_AB R45, R40, R55 ;  /* 0x00000037282d723e */ /* 0x001fc600000000ff */
[----:B--2---:R-:W-:Y:S01]  /*2130*/  IMAD R43, R51, 0x3, RZ ;  /* 0x00000003332b7824 */ /* 0x004fe200078e02ff */
[----:B------:R-:W-:-:S03]  /*2140*/  LEA R42, P0, R56, R16, 0x2 ;  /* 0x00000010382a7211 */ /* 0x000fc600078010ff */
[----:B------:R-:W-:-:S05]  /*2150*/  IMAD.IADD R43, R43, 0x1, R57 ;  /* 0x000000012b2b7824 */ /* 0x000fca00078e0239 */
[----:B------:R-:W-:-:S05]  /*2160*/  LEA.HI.X R43, R56, R15, R43, 0x2, P0 ;  /* 0x0000000f382b7211 */ /* 0x000fca00000f142b */
[----:B------:R1:W-:Y:S02]  /*2170*/  STG.E desc[UR8][R42.64], R45 ;  /* 0x0000002d2a007986 */ /* 0x0003e4000c101908 */
.L_x_34408:
[----:B------:R-:W-:Y:S05]  /*2180*/  BSYNC B0 ;  /* 0x0000000000007941 */ /* 0x000fea0003800000 */
.L_x_34407:
[----:B01----:R-:W2:Y:S01]  /*2190*/  S2R R42, SR_TID.X ;  /* 0x00000000002a7919 */ /* 0x003ea20000002100 */
[----:B------:R-:W-:Y:S01]  /*21a0*/  IMAD.SHL.U32 R27, R20, 0x2, RZ ;  /* 0x00000002141b7824 */ /* 0x000fe200078e00ff */
[----:B------:R-:W-:Y:S01]  /*21b0*/  LOP3.LUT R29, R9, 0x3, RZ, 0xfc, !PT ;  /* 0x00000003091d7812 */ /* 0x000fe200078efcff */
[----:B------:R-:W-:Y:S01]  /*21c0*/  FADD R33, RZ, R33 ;  /* 0x00000021ff217221 */ /* 0x000fe20000000000 */
[----:B------:R-:W0:Y:S01]  /*21d0*/  S2R R44, SR_TID.X ;  /* 0x00000000002c7919 */ /* 0x000e220000002100 */
[----:B------:R-:W-:Y:S01]  /*21e0*/  F2F.F16.F32 R40, R40 ;  /* 0x0000002800287304 */ /* 0x000fe20000200800 */
[----:B------:R-:W-:Y:S01]  /*21f0*/  LOP3.LUT R27, R27, 0xfffffffc, RZ, 0xc0, !PT ;  /* 0xfffffffc1b1b7812 */ /* 0x000fe200078ec0ff */
[----:B---3--:R-:W-:Y:S01]  /*2200*/  FADD R38, R33, R38 ;  /* 0x0000002621267221 */ /* 0x008fe20000000000 */
[----:B------:R-:W-:Y:S01]  /*2210*/  ISETP.GE.U32.AND P0, PT, R29, R48, PT ;  /* 0x000000301d00720c */ /* 0x000fe20003f06070 */
[----:B------:R-:W-:Y:S01]  /*2220*/  FADD R69, R2, R31 ;  /* 0x0000001f02457221 */ /* 0x000fe20000000000 */
[----:B------:R-:W-:Y:S01]  /*2230*/  IADD3 R54, P1, R60, R27, RZ ;  /* 0x0000001b3c367210 */ /* 0x000fe20007f3e0ff */
[----:B------:R-:W-:Y:S01]  /*2240*/  BSSY B0, `(.L_x_34409) ;  /* 0x000003c000007945 */ /* 0x000fe20003800000 */
[----:B------:R-:W-:Y:S01]  /*2250*/  SHF.L.U64.HI R33, R20, 0x1, R21 ;  /* 0x0000000114217819 */ /* 0x000fe20000010215 */
[----:B------:R1:W3:Y:S04]  /*2260*/  F2F.F16.F32 R27, R55 ;  /* 0x00000037001b7304 */ /* 0x0002e80000200800 */
        /* <DEDUP_REMOVED lines=32> */
[----:B------:R-:W-:Y:S02]  /*2470*/  @!P0 F2FP.F16.F32.PACK_AB R67, R11, R14 ;  /* 0x0000000e0b43823e */ /* 0x000fe400000000ff */
        /* <DEDUP_REMOVED lines=12> */
[----:B------:R-:W-:Y:S02]  /*2540*/  @!P0 F2FP.F16.F32.PACK_AB R61, R12, R41 ;  /* 0x000000290c3d823e */ /* 0x000fe400000000ff */
        /* <DEDUP_REMOVED lines=8> */
[----:B------:R-:W-:Y:S02]  /*25d0*/  F2FP.F16.F32.PACK_AB R57, R7, R40 ;  /* 0x000000280739723e */ /* 0x000fe400000000ff */
[----:B------:R-:W-:-:S05]  /*25e0*/  LEA.HI.X R5, R5, R15, R20, 0x2, P1 ;  /* 0x0000000f05057211 */ /* 0x000fca00008f1414 */
[----:B------:R0:W-:Y:S04]  /*25f0*/  STG.E desc[UR8][R4.64], R57 ;  /* 0x0000003904007986 */ /* 0x0001e8000c101908 */
.L_x_34410:
[----:B------:R-:W-:Y:S05]  /*2600*/  BSYNC B0 ;  /* 0x0000000000007941 */ /* 0x000fea0003800000 */
.L_x_34409:
[----:B------:R-:W-:Y:S01]  /*2610*/  IMAD.X R21, RZ, RZ, R21, P2 ;  /* 0x000000ffff157224 */ /* 0x000fe200010e0615 */
[----:B------:R2:W3:Y:S01]  /*2620*/  F2F.F16.F32 R20, R40 ;  /* 0x0000002800147304 */ /* 0x0004e20000200800 */
[----:B------:R-:W-:Y:S01]  /*2630*/  BSSY B0, `(.L_x_34411) ;  /* 0x0000013000007945 */ /* 0x000fe20003800000 */
[----:B------:R-:W-:Y:S01]  /*2640*/  F2FP.F16.F32.PACK_AB R34, RZ, R41 ;  /* 0x00000029ff22723e */ /* 0x000fe200000000ff */
[-C--:B------:R-:W-:Y:S01]  /*2650*/  FMUL R41, R18, R17.reuse ;  /* 0x0000001112297220 */ /* 0x080fe20000400000 */
[--C-:B0-----:R-:W-:Y:S02]  /*2660*/  SHF.R.U32.HI R57, RZ, 0x6, R21.reuse ;  /* 0x00000006ff397819 */ /* 0x101fe40000011615 */
[----:B-1----:R-:W-:Y:S02]  /*2670*/  SHF.R.U64 R5, R30, 0x6, R21 ;  /* 0x000000061e057819 */ /* 0x002fe40000001215 */
[----:B------:R-:W-:Y:S01]  /*2680*/  F2FP.F16.F32.PACK_AB R30, RZ, R14 ;  /* 0x0000000eff1e723e */ /* 0x000fe200000000ff */
[----:B------:R-:W-:Y:S01]  /*2690*/  IMAD R21, R57, R22, RZ ;  /* 0x0000001639157224 */ /* 0x000fe200078e02ff */
[----:B------:R-:W-:Y:S01]  /*26a0*/  F2FP.F16.F32.PACK_AB R14, RZ, R12 ;  /* 0x0000000cff0e723e */ /* 0x000fe200000000ff */
        /* <DEDUP_REMOVED lines=9> */
[----:B------:R-:W-:-:S05]  /*2740*/  F2FP.F16.F32.PACK_AB R15, R12, R41 ;  /* 0x000000290c0f723e */ /* 0x000fca00000000ff */
[----:B------:R0:W-:Y:S02]  /*2750*/  STG.E desc[UR8][R4.64], R15 ;  /* 0x0000000f04007986 */ /* 0x0001e4000c101908 */
.L_x_34412:
[----:B------:R-:W-:Y:S05]  /*2760*/  BSYNC B0 ;  /* 0x0000000000007941 */ /* 0x000fea0003800000 */
.L_x_34411:
[----:B0-----:R-:W-:Y:S01]  /*2770*/  LEA R5, P0, R22, R53, 0x5 ;  /* 0x0000003516057211 */ /* 0x001fe200078028ff */
[----:B------:R-:W-:Y:S01]  /*2780*/  IMAD.IADD R21, R23, 0x1, R21 ;  /* 0x0000000117157824 */ /* 0x000fe200078e0215 */
[----:B------:R-:W-:Y:S01]  /*2790*/  F2F.F16.F32 R7, R7 ;  /* 0x0000000700077304 */ /* 0x000fe20000200800 */
[----:B------:R-:W-:Y:S01]  /*27a0*/  LOP3.LUT R14, R14, 0xffff, RZ, 0xc0, !PT ;  /* 0x0000ffff0e0e7812 */ /* 0x000fe200078ec0ff */
[----:B------:R-:W0:Y:S01]  /*27b0*/  S2UR UR5, SR_CgaCtaId ;  /* 0x00000000000579c3 */ /* 0x000e220000008800 */
[----:B------:R-:W-:Y:S01]  /*27c0*/  LOP3.LUT R5, RZ, R5, RZ, 0x33, !PT ;  /* 0x00000005ff057212 */ /* 0x000fe200078e33ff */
[----:B------:R-:W-:Y:S01]  /*27d0*/  UMOV UR4, 0x400 ;  /* 0x0000040000047882 */ /* 0x000fe20000000000 */
[----:B------:R-:W-:Y:S01]  /*27e0*/  LEA.HI.X R22, R22, R51, R21, 0x5, P0 ;  /* 0x0000003316167211 */ /* 0x000fe200000f2c15 */
[----:B------:R-:W-:Y:S01]  /*27f0*/  UIADD3 UR4, UR4, 0x20, URZ ;  /* 0x0000002004047890 */ /* 0x000fe2000fffe03f */
[----:B------:R-:W-:Y:S01]  /*2800*/  LEA R24, P1, R24, R5, 0x5 ;  /* 0x0000000518187211 */ /* 0x000fe200078228ff */
[----:B------:R-:W1:Y:S01]  /*2810*/  F2F.F16.F32 R41, R41 ;  /* 0x0000002900297304 */ /* 0x000e620000200800 */
[----:B------:R-:W-:Y:S01]  /*2820*/  LOP3.LUT R5, RZ, R22, RZ, 0x33, !PT ;  /* 0x00000016ff057212 */ /* 0x000fe200078e33ff */
[----:B------:R-:W-:Y:S01]  /*2830*/  FADD R32, RZ, R32 ;  /* 0x00000020ff207221 */ /* 0x000fe20000000000 */
[----:B------:R-:W-:Y:S01]  /*2840*/  ISETP.GT.U32.AND P0, PT, R24, -0x21, PT ;  /* 0xffffffdf1800780c */ /* 0x000fe20003f04070 */
[----:B------:R-:W-:Y:S01]  /*2850*/  FADD R31, R38, R31 ;  /* 0x0000001f261f7221 */ /* 0x000fe20000000000 */
[----:B------:R-:W-:Y:S01]  /*2860*/  LOP3.LUT R34, R34, 0xffff, RZ, 0xc0, !PT ;  /* 0x0000ffff22227812 */ /* 0x000fe200078ec0ff */
[----:B------:R-:W-:Y:S01]  /*2870*/  IMAD.X R5, RZ, RZ, R5, P1 ;  /* 0x000000ffff057224 */ /* 0x000fe200008e0605 */
[----:B------:R-:W-:Y:S01]  /*2880*/  PRMT R15, R30, 0x7610, R15 ;  /* 0x000076101e0f7816 */ /* 0x000fe2000000000f */
[----:B------:R-:W2:Y:S01]  /*2890*/  F2F.F16.F32 R12, R12 ;  /* 0x0000000c000c7304 */ /* 0x000ea20000200800 */
        /* <DEDUP_REMOVED lines=42> */
[----:B------:R-:W-:Y:S01]  /*2b40*/  F2FP.F16.F32.PACK_AB R11, RZ, R11 ;  /* 0x0000000bff0b723e */ /* 0x000fe200000000ff */
        /* <DEDUP_REMOVED lines=29> */
.L_x_34417:
        /* <DEDUP_REMOVED lines=51> */
.L_x_34416:
[----:B------:R-:W-:Y:S05]  /*3050*/  BSYNC B1 ;  /* 0x0000000000017941 */ /* 0x000fea0003800000 */
.L_x_34415:
        /* <DEDUP_REMOVED lines=15> */
.L_x_34419:
[----:B------:R-:W-:Y:S05]  /*3150*/  BSYNC B1 ;  /* 0x0000000000017941 */ /* 0x000fea0003800000 */
.L_x_34418:
        /* <DEDUP_REMOVED lines=25> */
.L_x_34414:
[----:B------:R-:W-:Y:S05]  /*32f0*/  BSYNC B0 ;  /* 0x0000000000007941 */ /* 0x000fea0003800000 */
.L_x_34413:
        /* <DEDUP_REMOVED lines=31> */
.L_x_34424:
        /* <DEDUP_REMOVED lines=51> */
.L_x_34423:
[----:B------:R-:W-:Y:S05]  /*3820*/  BSYNC B1 ;  /* 0x0000000000017941 */ /* 0x000fea0003800000 */
.L_x_34422:
        /* <DEDUP_REMOVED lines=15> */
.L_x_34426:
[----:B------:R-:W-:Y:S05]  /*3920*/  BSYNC B1 ;  /* 0x0000000000017941 */ /* 0x000fea0003800000 */
.L_x_34425:
        /* <DEDUP_REMOVED lines=25> */
.L_x_34421:
[----:B------:R-:W-:Y:S05]  /*3ac0*/  BSYNC B0 ;  /* 0x0000000000007941 */ /* 0x000fea0003800000 */
.L_x_34420:
        /* <DEDUP_REMOVED lines=38> */
.L_x_34428:
[----:B------:R-:W-:Y:S05]  /*3d30*/  BSYNC B0 ;  /* 0x0000000000007941 */ /* 0x000fea0003800000 */
.L_x_34427:
        /* <DEDUP_REMOVED lines=39> */
.L_x_34439:
[----:B---3--:R-:W-:-:S07]  /*3fb0*/  FMNMX R5, R2, R5, !PT ;  /* 0x0000000502057209 */ /* 0x008fce0007800000 */
.L_x_34431:
[----:B------:R-:W-:Y:S05]  /*3fc0*/  BSYNC B0 ;  /* 0x0000000000007941 */ /* 0x000fea0003800000 */
.L_x_34430:
[----:B------:R-:W-:Y:S01]  /*3fd0*/  ISETP.NE.AND P0, PT, R6, RZ, PT ;  /* 0x000000ff0600720c */ /* 0x000fe20003f05270 */
[----:B------:R-:W-:-:S12]  /*3fe0*/  BSSY B0, `(.L_x_34429) ;  /* 0x0000004000007945 */ /* 0x000fd80003800000 */
[----:B------:R-:W-:Y:S05]  /*3ff0*/  @P0 BRA `(.L_x_34433) ;  /* 0x0000000000080947 */ /* 0x000fea0003800000 */
[----:B--2---:R-:W2:Y:S02]  /*4000*/  LDC.64 R2, c[0x0][0x238] ;  /* 0x00008e00ff027b82 */ /* 0x004ea40000000a00 */
[----:B--2---:R3:W-:Y:S02]  /*4010*/  REDG.E.MAX.S32.STRONG.GPU desc[UR8][R2.64], R5 ;  /* 0x000000050200798e */ /* 0x0047e4000d10e388 */
.L_x_34433:
[----:B------:R-:W-:Y:S05]  /*4020*/  BSYNC B0 ;  /* 0x0000000000007941 */ /* 0x000fea0003800000 */
.L_x_34429:
        /* <DEDUP_REMOVED lines=11> */
[----:B0123--:R-:W-:Y:S05]  /*40e0*/  CALL.REL.NOINC `($__internal_777_$__cuda_sm20_rcp_rn_f32_slowpath) ;  /* 0x0000000400887944 */ /* 0x00ffea0003c00000 */
[----:B------:R-:W-:Y:S01]  /*40f0*/  IMAD.MOV.U32 R5, RZ, RZ, R0 ;  /* 0x000000ffff057224 */ /* 0x000fe200078e0000 */
[----:B------:R-:W-:Y:S06]  /*4100*/  BRA `(.L_x_34435) ;  /* 0x0000000000107947 */ /* 0x000fec0003800000 */
.L_x_34434:
[----:B------:R-:W2:Y:S02]  /*4110*/  MUFU.RCP R0, R17 ;  /* 0x0000001100007308 */ /* 0x000ea40000001000 */
[----:B--23--:R-:W-:-:S04]  /*4120*/  FFMA R2, R0, R17, -1 ;  /* 0xbf80000000027423 */ /* 0x00cfc80000000011 */
[----:B------:R-:W-:-:S04]  /*4130*/  FADD.FTZ R5, -R2, -RZ ;  /* 0x800000ff02057221 */ /* 0x000fc80000010100 */
[----:B------:R-:W-:-:S07]  /*4140*/  FFMA R5, R0, R5, R0 ;  /* 0x0000000500057223 */ /* 0x000fce0000000000 */
.L_x_34435:
[----:B------:R-:W2:Y:S02]  /*4150*/  LDC.64 R2, c[0x0][0x240] ;  /* 0x00009000ff027b82 */ /* 0x000ea40000000a00 */
[----:B--2---:R-:W-:Y:S01]  /*4160*/  STG.E desc[UR8][R2.64], R5 ;  /* 0x0000000502007986 */ /* 0x004fe2000c101908 */
[----:B------:R-:W-:Y:S05]  /*4170*/  EXIT ;  /* 0x000000000000794d */ /* 0x000fea0003800000 */
.L_x_34432:
[----:B------:R-:W-:Y:S02]  /*4180*/  IMAD.MOV.U32 R7, RZ, RZ, 0x4 ;  /* 0x00000004ff077424 */ /* 0x000fe400078e00ff */
[----:B------:R-:W-:Y:S02]  /*4190*/  IMAD.MOV.U32 R9, RZ, RZ, 0x1f ;  /* 0x0000001fff097424 */ /* 0x000fe400078e00ff */
[----:B------:R-:W-:-:S07]  /*41a0*/  IMAD.MOV.U32 R4, RZ, RZ, -0x1 ;  /* 0xffffffffff047424 */ /* 0x000fce00078e00ff */
[----:B0123--:R-:W-:Y:S05]  /*41b0*/  WARPSYNC.COLLECTIVE R4, `(.L_x_34436) ;  /* 0x0000000004087348 */ /* 0x00ffea0003c00000 */
[----:B---3--:R3:W4:Y:S02]  /*41c0*/  SHFL.DOWN P0, R5, R0, R7, R9 ;  /* 0x0800000700057389 */ /* 0x0087240000000009 */
[----:B01234-:R-:W-:Y:S01]  /*41d0*/  ENDCOLLECTIVE ;  /* 0x000000000000791b */ /* 0x01ffe20003800000 */
.L_x_34436:
[----:B------:R-:W-:Y:S02]  /*41e0*/  IMAD.MOV.U32 R7, RZ, RZ, 0x2 ;  /* 0x00000002ff077424 */ /* 0x000fe400078e00ff */
[----:B------:R-:W-:-:S05]  /*41f0*/  IMAD.MOV.U32 R3, RZ, RZ, R5 ;  /* 0x000000ffff037224 */ /* 0x000fca00078e0005 */
[----:B------:R-:W-:-:S05]  /*4200*/  FMNMX R3, R3, R0, !PT ;  /* 0x0000000003037209 */ /* 0x000fca0007800000 */
[----:B------:R-:W-:-:S07]  /*4210*/  IMAD.MOV.U32 R0, RZ, RZ, R3 ;  /* 0x000000ffff007224 */ /* 0x000fce00078e0003 */
[----:B------:R-:W-:Y:S05]  /*4220*/  WARPSYNC.COLLECTIVE R4, `(.L_x_34437) ;  /* 0x0000000004087348 */ /* 0x000fea0003c00000 */
[----:B------:R0:W1:Y:S02]  /*4230*/  SHFL.DOWN P0, R5, R0, R7, R9 ;  /* 0x0800000700057389 */ /* 0x0000640000000009 */
[----:B01----:R-:W-:Y:S01]  /*4240*/  ENDCOLLECTIVE ;  /* 0x000000000000791b */ /* 0x003fe20003800000 */
.L_x_34437:
[----:B------:R-:W-:Y:S02]  /*4250*/  IMAD.MOV.U32 R7, RZ, RZ, 0x1 ;  /* 0x00000001ff077424 */ /* 0x000fe400078e00ff */
[----:B------:R-:W-:-:S05]  /*4260*/  IMAD.MOV.U32 R2, RZ, RZ, R5 ;  /* 0x000000ffff027224 */ /* 0x000fca00078e0005 */
[----:B------:R-:W-:-:S05]  /*4270*/  FMNMX R2, R3, R2, !PT ;  /* 0x0000000203027209 */ /* 0x000fca0007800000 */
[----:B------:R-:W-:-:S07]  /*4280*/  IMAD.MOV.U32 R0, RZ, RZ, R2 ;  /* 0x000000ffff007224 */ /* 0x000fce00078e0002 */
[----:B------:R-:W-:Y:S05]  /*4290*/  WARPSYNC.COLLECTIVE R4, `(.L_x_34438) ;  /* 0x0000000004087348 */ /* 0x000fea0003c00000 */
[----:B------:R0:W1:Y:S02]  /*42a0*/  SHFL.DOWN P0, R5, R0, R7, R9 ;  /* 0x0800000700057389 */ /* 0x0000640000000009 */
[----:B01----:R-:W-:Y:S01]  /*42b0*/  ENDCOLLECTIVE ;  /* 0x000000000000791b */ /* 0x003fe20003800000 */
.L_x_34438:
[----:B------:R-:W-:Y:S05]  /*42c0*/  BRA `(.L_x_34439) ;  /* 0xfffffffc00387947 */ /* 0x000fea000383ffff */
        .weak           $__internal_776_$__cuda_sm20_div_u64
        .type           $__internal_776_$__cuda_sm20_div_u64,@function
        .size           $__internal_776_$__cuda_sm20_div_u64,($__internal_777_$__cuda_sm20_rcp_rn_f32_slowpath - $__internal_776_$__cuda_sm20_div_u64)
$__internal_776_$__cuda_sm20_div_u64:
        /* <DEDUP_REMOVED lines=67> */
[----:B------:R-:W-:Y:S06]  /*4700*/  RET.REL.NODEC R4 `(_ZN18transformer_engine6detail38cast_transpose_fused_kernel_notalignedILb1ELb0ELb0EfNS_16CTDBiasDActParamIff6__halffEELi2ELi4ENS_5EmptyELPFffRKS5_E0EEEvT3_mmm) ;  /* 0xffffffb8043c7950 */ /* 0x000fec0003c3ffff */
        .weak           $__internal_777_$__cuda_sm20_rcp_rn_f32_slowpath
        .type           $__internal_777_$__cuda_sm20_rcp_rn_f32_slowpath,@function
        .size           $__internal_777_$__cuda_sm20_rcp_rn_f32_slowpath,(.L_x_35262 - $__internal_777_$__cuda_sm20_rcp_rn_f32_slowpath)
$__internal_777_$__cuda_sm20_rcp_rn_f32_slowpath:
        /* <DEDUP_REMOVED lines=15> */
.L_x_34440:
        /* <DEDUP_REMOVED lines=33> */
.L_x_34442:
[----:B------:R2:W3:Y:S02]  /*4a10*/  MUFU.RCP R0, R17 ;  /* 0x0000001100007308 */ /* 0x0004e40000001000 */
.L_x_34441:
[----:B------:R-:W-:Y:S02]  /*4a20*/  IMAD.MOV.U32 R2, RZ, RZ, R6 ;  /* 0x000000ffff027224 */ /* 0x000fe400078e0006 */
[----:B------:R-:W-:-:S04]  /*4a30*/  IMAD.MOV.U32 R3, RZ, RZ, 0x0 ;  /* 0x00000000ff037424 */ /* 0x000fc800078e00ff */
[----:B0123--:R-:W-:Y:S05]  /*4a40*/  RET.REL.NODEC R2 `(_ZN18transformer_engine6detail38cast_transpose_fused_kernel_notalignedILb1ELb0ELb0EfNS_16CTDBiasDActParamIff6__halffEELi2ELi4ENS_5EmptyELPFffRKS5_E0EEEvT3_mmm) ;  /* 0xffffffb4026c7950 */ /* 0x00ffea0003c3ffff */
.L_x_34443:
        /* <DEDUP_REMOVED lines=11> */
.L_x_35262:


//--------------------- .text._ZN18transformer_engine6detail19reduce_dbias_kernelILi2EffEEvPT1_PKT0_ii --------------------------
	.section	.text._ZN18transformer_engine6detail19reduce_dbias_kernelILi2EffEEvPT1_PKT0_ii,"ax",@progbits
	.align	128
        .global         _ZN18transformer_engine6detail19reduce_dbias_kernelILi2EffEEvPT1_PKT0_ii
        .type           _ZN18transformer_engine6detail19reduce_dbias_kernelILi2EffEEvPT1_PKT0_ii,@function
        .size           _ZN18transformer_engine6detail19reduce_dbias_kernelILi2EffEEvPT1_PKT0_ii,(.L_x_35656 - _ZN18transformer_engine6detail19reduce_dbias_kernelILi2EffEEvPT1_PKT0_ii)
        .other          _ZN18transformer_engine6detail19reduce_dbias_kernelILi2EffEEvPT1_PKT0_ii,@"STO_CUDA_ENTRY STV_DEFAULT"
_ZN18transformer_engine6detail19reduce_dbias_kernelILi2EffEEvPT1_PKT0_ii:
.text._ZN18transformer_engine6detail19reduce_dbias_kernelILi2EffEEvPT1_PKT0_ii:
        /* <DEDUP_REMOVED lines=13> */
[----:B0-----:R-:W-:-:S13]  /*00d0*/  ISETP.GE.AND P0, PT, R5, 0x1, PT ;  /* 0x000000010500780c */ /* 0x001fda0003f06270 */
[----:B------:R-:W-:Y:S05]  /*00e0*/  @!P0 BRA `(.L_x_34444) ;  /* 0x00000008008c8947 */ /* 0x000fea0003800000 */
[----:B------:R-:W-:Y:S01]  /*00f0*/  IADD3 R0, R5, -0x1, RZ ;  /* 0xffffffff05007810 */ /* 0x000fe20007ffe0ff */
[----:B------:R-:W-:Y:S01]  /*0100*/  UMOV UR4, URZ ;  /* 0x0000003f00047c82 */ /* 0x000fe20008000000 */
[----:B------:R-:W-:Y:S01]  /*0110*/  LEA.HI R27, R27, R27, RZ, 0x1 ;  /* 0x0000001b1b1b7211 */ /* 0x000fe200078f08ff */
[----:B------:R-:W-:Y:S01]  /*0120*/  HFMA2.MMA R11, -RZ, RZ, 0, 0 ;  /* 0x00000000ff0b7435 */ /* 0x000fe200000001ff */
[----:B------:R-:W-:Y:S02]  /*0130*/  ISETP.GE.U32.AND P0, PT, R0, 0x3, PT ;  /* 0x000000030000780c */ /* 0x000fe40003f06070 */
[----:B------:R-:W-:Y:S02]  /*0140*/  LOP3.LUT R0, R5, 0x3, RZ, 0xc0, !PT ;  /* 0x0000000305007812 */ /* 0x000fe400078ec0ff */
[----:B------:R-:W-:-:S09]  /*0150*/  SHF.R.S32.HI R27, RZ, 0x1, R27 ;  /* 0x00000001ff1b7819 */ /* 0x000fd2000001141b */
[----:B------:R-:W-:Y:S05]  /*0160*/  @!P0 BRA `(.L_x_34445) ;  /* 0x00000008002c8947 */ /* 0x000fea0003800000 */
[----:B------:R-:W-:Y:S01]  /*0170*/  IADD3 R26, -R0, R5, RZ ;  /* 0x00000005001a7210 */ /* 0x000fe20007ffe1ff */
[----:B------:R-:W-:Y:S01]  /*0180*/  ULDC.64 UR4, c[0x0][0x218] ;  /* 0x0000860000047ab9 */ /* 0x000fe20000000a00 */
[----:B------:R-:W-:Y:S02]  /*0190*/  CS2R R10, SRZ ;  /* 0x00000000000a7805 */ /* 0x000fe4000001ff00 */
[----:B------:R-:W-:Y:S01]  /*01a0*/  LEA R24, P1, R2, UR4, 0x2 ;  /* 0x0000000402187c11 */ /* 0x000fe2000f8210ff */
[----:B------:R-:W-:Y:S01]  /*01b0*/  UMOV UR4, URZ ;  /* 0x0000003f00047c82 */ /* 0x000fe20008000000 */
[----:B------:R-:W-:Y:S02]  /*01c0*/  ISETP.GT.AND P0, PT, R26, RZ, PT ;  /* 0x000000ff1a00720c */ /* 0x000fe40003f04270 */
[----:B------:R-:W-:-:S11]  /*01d0*/  LEA.HI.X R25, R2, UR5, R3, 0x2, P1 ;  /* 0x0000000502197c11 */ /* 0x000fd600088f1403 */
[----:B------:R-:W-:Y:S05]  /*01e0*/  @!P0 BRA `(.L_x_34446) ;  /* 0x0000000400bc8947 */ /* 0x000fea0003800000 */
[----:B------:R-:W-:Y:S02]  /*01f0*/  ISETP.GT.AND P1, PT, R26, 0xc, PT ;  /* 0x0000000c1a00780c */ /* 0x000fe40003f24270 */
[----:B------:R-:W-:-:S11]  /*0200*/  PLOP3.LUT P0, PT, PT, PT, PT, 0x80, 0x0 ;  /* 0x000000000000781c */ /* 0x000fd60003f0f070 */
[----:B------:R-:W-:Y:S05]  /*0210*/  @!P1 BRA `(.L_x_34447) ;  /* 0x0000000400149947 */ /* 0x000fea0003800000 */
[----:B------:R-:W-:-:S13]  /*0220*/  PLOP3.LUT P0, PT, PT, PT, PT, 0x8, 0x0 ;  /* 0x000000000000781c */ /* 0x000fda0003f0e170 */
.L_x_34448:
[C---:B------:R-:W-:Y:S01]  /*0230*/  IMAD.WIDE R12, R27.reuse, 0x8, R24 ;  /* 0x000000081b0c7825 */ /* 0x040fe200078e0218 */
[----:B------:R0:W2:Y:S03]  /*0240*/  LDG.E.64 R18, desc[UR6][R24.64] ;  /* 0x0000000618127981 */ /* 0x0000a6000c1e1b00 */
[C---:B------:R-:W-:Y:S02]  /*0250*/  IMAD.WIDE R8, R27.reuse, 0x8, R12 ;  /* 0x000000081b087825 */ /* 0x040fe400078e020c */
[----:B------:R-:W3:Y:S02]  /*0260*/  LDG.E.64 R12, desc[UR6][R12.64] ;  /* 0x000000060c0c7981 */ /* 0x000ee4000c1e1b00 */
[C---:B------:R-:W-:Y:S02]  /*0270*/  IMAD.WIDE R16, R27.reuse, 0x8, R8 ;  /* 0x000000081b107825 */ /* 0x040fe400078e0208 */
[----:B------:R-:W4:Y:S02]  /*0280*/  LDG.E.64 R8, desc[UR6][R8.64] ;  /* 0x0000000608087981 */ /* 0x000f24000c1e1b00 */
[----:B------:R-:W-:-:S02]  /*0290*/  IMAD.WIDE R14, R27, 0x8, R16 ;  /* 0x000000081b0e7825 */ /* 0x000fc400078e0210 */
[----:B------:R-:W5:Y:S02]  /*02a0*/  LDG.E.64 R16, desc[UR6][R16.64] ;  /* 0x0000000610107981 */ /* 0x000f64000c1e1b00 */
[C---:B------:R-:W-:Y:S02]  /*02b0*/  IMAD.WIDE R22, R27.reuse, 0x8, R14 ;  /* 0x000000081b167825 */ /* 0x040fe400078e020e */
[----:B------:R-:W5:Y:S02]  /*02c0*/  LDG.E.64 R14, desc[UR6][R14.64] ;  /* 0x000000060e0e7981 */ /* 0x000f64000c1e1b00 */
[C---:B------:R-:W-:Y:S02]  /*02d0*/  IMAD.WIDE R28, R27.reuse, 0x8, R22 ;  /* 0x000000081b1c7825 */ /* 0x040fe400078e0216 */
[----:B------:R-:W5:Y:S04]  /*02e0*/  LDG.E.64 R20, desc[UR6][R22.64] ;  /* 0x0000000616147981 */ /* 0x000f68000c1e1b00 */
[----:B------:R-:W5:Y:S01]  /*02f0*/  LDG.E.64 R4, desc[UR6][R28.64] ;  /* 0x000000061c047981 */ /* 0x000f62000c1e1b00 */
[----:B0-----:R-:W-:-:S05]  /*0300*/  IMAD.WIDE R24, R27, 0x8, R28 ;  /* 0x000000081b187825 */ /* 0x001fca00078e021c */
[----:B------:R0:W5:Y:S02]  /*0310*/  LDG.E.64 R6, desc[UR6][R24.64] ;  /* 0x0000000618067981 */ /* 0x000164000c1e1b00 */
[----:B0-----:R-:W-:-:S04]  /*0320*/  IMAD.WIDE R24, R27, 0x8, R24 ;  /* 0x000000081b187825 */ /* 0x001fc800078e0218 */
[----:B--2---:R-:W-:Y:S01]  /*0330*/  FADD R18, R18, R10 ;  /* 0x0000000a12127221 */ /* 0x004fe20000000000 */
[----:B------:R-:W-:Y:S01]  /*0340*/  FADD R19, R19, R11 ;  /* 0x0000000b13137221 */ /* 0x000fe20000000000 */
[----:B------:R-:W-:-:S04]  /*0350*/  IMAD.WIDE R10, R27, 0x8, R24 ;  /* 0x000000081b0a7825 */ /* 0x000fc800078e0218 */
[----:B---3--:R-:W-:Y:S01]  /*0360*/  FADD R18, R18, R12 ;  /* 0x0000000c12127221 */ /* 0x008fe20000000000 */
[----:B------:R-:W-:Y:S01]  /*0370*/  FADD R19, R19, R13 ;  /* 0x0000000d13137221 */ /* 0x000fe20000000000 */
[----:B------:R-:W-:Y:S02]  /*0380*/  IMAD.WIDE R12, R27, 0x8, R10 ;  /* 0x000000081b0c7825 */ /* 0x000fe400078e020a */
[----:B------:R-:W2:Y:S02]  /*0390*/  LDG.E.64 R10, desc[UR6][R10.64] ;  /* 0x000000060a0a7981 */ /* 0x000ea4000c1e1b00 */
[----:B----4-:R-:W-:Y:S01]  /*03a0*/  FADD R29, R18, R8 ;  /* 0x00000008121d7221 */ /* 0x010fe20000000000 */
[----:B------:R-:W-:Y:S01]  /*03b0*/  FADD R18, R19, R9 ;  /* 0x0000000913127221 */ /* 0x000fe20000000000 */
[----:B------:R-:W-:Y:S01]  /*03c0*/  IMAD.WIDE R22, R27, 0x8, R12 ;  /* 0x000000081b167825 */ /* 0x000fe200078e020c */
[----:B------:R0:W3:Y:S03]  /*03d0*/  LDG.E.64 R8, desc[UR6][R24.64] ;  /* 0x0000000618087981 */ /* 0x0000e6000c1e1b00 */
[----:B-----5:R-:W-:Y:S01]  /*03e0*/  FADD R19, R29, R16 ;  /* 0x000000101d137221 */ /* 0x020fe20000000000 */
[----:B------:R-:W-:Y:S01]  /*03f0*/  FADD R18, R18, R17 ;  /* 0x0000001112127221 */ /* 0x000fe20000000000 */
[----:B------:R-:W-:Y:S01]  /*0400*/  IMAD.WIDE R16, R27, 0x8, R22 ;  /* 0x000000081b107825 */ /* 0x000fe200078e0216 */
[----:B------:R-:W4:Y:S03]  /*0410*/  LDG.E.64 R12, desc[UR6][R12.64] ;  /* 0x000000060c0c7981 */ /* 0x000f26000c1e1b00 */
[----:B------:R-:W-:Y:S01]  /*0420*/  FADD R29, R19, R14 ;  /* 0x0000000e131d7221 */ /* 0x000fe20000000000 */
[----:B------:R-:W-:Y:S01]  /*0430*/  FADD R28, R18, R15 ;  /* 0x0000000f121c7221 */ /* 0x000fe20000000000 */
[----:B------:R-:W-:Y:S01]  /*0440*/  IMAD.WIDE R18, R27, 0x8, R16 ;  /* 0x000000081b127825 */ /* 0x000fe200078e0210 */
[----:B------:R1:W5:Y:S03]  /*0450*/  LDG.E.64 R14, desc[UR6][R22.64] ;  /* 0x00000006160e7981 */ /* 0x000366000c1e1b00 */
[----:B0-----:R-:W-:Y:S01]  /*0460*/  FADD R25, R29, R20 ;  /* 0x000000141d197221 */ /* 0x001fe20000000000 */
[----:B------:R-:W5:Y:S01]  /*0470*/  LDG.E.64 R16, desc[UR6][R16.64] ;  /* 0x0000000610107981 */ /* 0x000f62000c1e1b00 */
[----:B-1----:R-:W-:-:S03]  /*0480*/  IMAD.WIDE R22, R27, 0x8, R18 ;  /* 0x000000081b167825 */ /* 0x002fc600078e0212 */
[----:B------:R-:W5:Y:S01]  /*0490*/  LDG.E.64 R18, desc[UR6][R18.64] ;  /* 0x0000000612127981 */ /* 0x000f62000c1e1b00 */
[----:B------:R-:W-:Y:S01]  /*04a0*/  FADD R29, R25, R4 ;  /* 0x00000004191d7221 */ /* 0x000fe20000000000 */
[----:B------:R-:W-:Y:S01]  /*04b0*/  FADD R28, R28, R21 ;  /* 0x000000151c1c7221 */ /* 0x000fe20000000000 */
[----:B------:R-:W-:Y:S01]  /*04c0*/  IMAD.WIDE R24, R27, 0x8, R22 ;  /* 0x000000081b187825 */ /* 0x000fe200078e0216 */
[----:B------:R-:W5:Y:S03]  /*04d0*/  LDG.E.64 R20, desc[UR6][R22.64] ;  /* 0x0000000616147981 */ /* 0x000f66000c1e1b00 */
[----:B------:R-:W-:Y:S02]  /*04e0*/  FADD R28, R28, R5 ;  /* 0x000000051c1c7221 */ /* 0x000fe40000000000 */
[----:B------:R0:W5:Y:S01]  /*04f0*/  LDG.E.64 R4, desc[UR6][R24.64] ;  /* 0x0000000618047981 */ /* 0x000162000c1e1b00 */
[----:B------:R-:W-:Y:S01]  /*0500*/  FADD R29, R29, R6 ;  /* 0x000000061d1d7221 */ /* 0x000fe20000000000 */
[----:B------:R-:W-:Y:S01]  /*0510*/  FADD R28, R28, R7 ;  /* 0x000000071c1c7221 */ /* 0x000fe20000000000 */
[----:B------:R-:W-:-:S04]  /*0520*/  IADD3 R26, R26, -0x10, RZ ;  /* 0xfffffff01a1a7810 */ /* 0x000fc80007ffe0ff */
[----:B------:R-:W-:Y:S01]  /*0530*/  ISETP.GT.AND P1, PT, R26, 0xc, PT ;  /* 0x0000000c1a00780c */ /* 0x000fe20003f24270 */
[----:B------:R-:W-:Y:S01]  /*0540*/  UIADD3 UR4, UR4, 0x10, URZ ;  /* 0x0000001004047890 */ /* 0x000fe2000fffe03f */
[----:B0-----:R-:W-:-:S04]  /*0550*/  IMAD.WIDE R24, R27, 0x8, R24 ;  /* 0x000000081b187825 */ /* 0x001fc800078e0218 */
[----:B---3--:R-:W-:Y:S01]  /*0560*/  FADD R29, R29, R8 ;  /* 0x000000081d1d7221 */ /* 0x008fe20000000000 */
[----:B------:R-:W-:-:S03]  /*0570*/  FADD R28, R28, R9 ;  /* 0x000000091c1c7221 */ /* 0x000fc60000000000 */
[----:B--2---:R-:W-:Y:S01]  /*0580*/  FADD R29, R29, R10 ;  /* 0x0000000a1d1d7221 */ /* 0x004fe20000000000 */
[----:B------:R-:W-:-:S03]  /*0590*/  FADD R28, R28, R11 ;  /* 0x0000000b1c1c7221 */ /* 0x000fc60000000000 */
[----:B----4-:R-:W-:Y:S01]  /*05a0*/  FADD R29, R29, R12 ;  /* 0x0000000c1d1d7221 */ /* 0x010fe20000000000 */
[----:B------:R-:W-:-:S03]  /*05b0*/  FADD R28, R28, R13 ;  /* 0x0000000d1c1c7221 */ /* 0x000fc60000000000 */
[----:B-----5:R-:W-:Y:S01]  /*05c0*/  FADD R29, R29, R14 ;  /* 0x0000000e1d1d7221 */ /* 0x020fe20000000000 */
[----:B------:R-:W-:-:S03]  /*05d0*/  FADD R28, R28, R15 ;  /* 0x0000000f1c1c7221 */ /* 0x000fc60000000000 */
[----:B------:R-:W-:Y:S01]  /*05e0*/  FADD R29, R29, R16 ;  /* 0x000000101d1d7221 */ /* 0x000fe20000000000 */
[----:B------:R-:W-:-:S03]  /*05f0*/  FADD R28, R28, R17 ;  /* 0x000000111c1c7221 */ /* 0x000fc60000000000 */
[----:B------:R-:W-:Y:S01]  /*0600*/  FADD R29, R29, R18 ;  /* 0x000000121d1d7221 */ /* 0x000fe20000000000 */
[----:B------:R-:W-:-:S03]  /*0610*/  FADD R28, R28, R19 ;  /* 0x000000131c1c7221 */ /* 0x000fc60000000000 */
[----:B------:R-:W-:Y:S01]  /*0620*/  FADD R29, R29, R20 ;  /* 0x000000141d1d7221 */ /* 0x000fe20000000000 */
[----:B------:R-:W-:-:S03]  /*0630*/  FADD R28, R28, R21 ;  /* 0x000000151c1c7221 */ /* 0x000fc60000000000 */
[----:B------:R-:W-:Y:S01]  /*0640*/  FADD R10, R29, R4 ;  /* 0x000000041d0a7221 */ /* 0x000fe20000000000 */
[----:B------:R-:W-:Y:S01]  /*0650*/  FADD R11, R28, R5 ;  /* 0x000000051c0b7221 */ /* 0x000fe20000000000 */
[----:B------:R-:W-:Y:S06]  /*0660*/  @P1 BRA `(.L_x_34448) ;  /* 0xfffffff800f01947 */ /* 0x000fec000383ffff */
.L_x_34447:
[----:B------:R-:W-:-:S13]  /*0670*/  ISETP.GT.AND P1, PT, R26, 0x4, PT ;  /* 0x000000041a00780c */ /* 0x000fda0003f24270 */
[----:B------:R-:W-:Y:S05]  /*0680*/  @!P1 BRA `(.L_x_34449) ;  /* 0x00000000008c9947 */ /* 0x000fea0003800000 */
[C---:B------:R-:W-:Y:S01]  /*0690*/  IMAD.WIDE R6, R27.reuse, 0x8, R24 ;  /* 0x000000081b067825 */ /* 0x040fe200078e0218 */
[----:B------:R-:W2:Y:S03]  /*06a0*/  LDG.E.64 R4, desc[UR6][R24.64] ;  /* 0x0000000618047981 */ /* 0x000ea6000c1e1b00 */
        /* <DEDUP_REMOVED lines=9> */
[----:B------:R-:W5:Y:S02]  /*0740*/  LDG.E.64 R16, desc[UR6][R16.64] ;  /* 0x0000000610107981 */ /* 0x000f64000c1e1b00 */
[----:B------:R-:W-:-:S02]  /*0750*/  IMAD.WIDE R18, R27, 0x8, R22 ;  /* 0x000000081b127825 */ /* 0x000fc400078e0216 */
[----:B------:R-:W5:Y:S04]  /*0760*/  LDG.E.64 R22, desc[UR6][R22.64] ;  /* 0x0000000616167981 */ /* 0x000f68000c1e1b00 */
[----:B------:R-:W5:Y:S01]  /*0770*/  LDG.E.64 R20, desc[UR6][R18.64] ;  /* 0x0000000612147981 */ /* 0x000f62000c1e1b00 */
[----:B------:R-:W-:Y:S02]  /*0780*/  PLOP3.LUT P0, PT, PT, PT, PT, 0x8, 0x0 ;  /* 0x000000000000781c */ /* 0x000fe40003f0e170 */
[----:B------:R-:W-:Y:S01]  /*0790*/  IADD3 R26, R26, -0x8, RZ ;  /* 0xfffffff81a1a7810 */ /* 0x000fe20007ffe0ff */
[----:B------:R-:W-:Y:S01]  /*07a0*/  UIADD3 UR4, UR4, 0x8, URZ ;  /* 0x0000000804047890 */ /* 0x000fe2000fffe03f */
[----:B--2---:R-:W-:Y:S01]  /*07b0*/  FADD R25, R10, R4 ;  /* 0x000000040a197221 */ /* 0x004fe20000000000 */
[----:B------:R-:W-:-:S03]  /*07c0*/  FADD R4, R11, R5 ;  /* 0x000000050b047221 */ /* 0x000fc60000000000 */
[----:B---3--:R-:W-:Y:S01]  /*07d0*/  FADD R25, R25, R6 ;  /* 0x0000000619197221 */ /* 0x008fe20000000000 */
        /* <DEDUP_REMOVED lines=13> */
[----:B------:R-:W-:-:S07]  /*08b0*/  IMAD.WIDE R24, R27, 0x8, R18 ;  /* 0x000000081b187825 */ /* 0x000fce00078e0212 */
.L_x_34449:
[----:B------:R-:W-:-:S13]  /*08c0*/  ISETP.NE.OR P0, PT, R26, RZ, P0 ;  /* 0x000000ff1a00720c */ /* 0x000fda0000705670 */
[----:B------:R-:W-:Y:S05]  /*08d0*/  @!P0 BRA `(.L_x_34445) ;  /* 0x0000000000508947 */ /* 0x000fea0003800000 */
.L_x_34446:
[C---:B------:R-:W-:Y:S02]  /*08e0*/  IMAD.WIDE R12, R27.reuse, 0x8, R24 ;  /* 0x000000081b0c7825 */ /* 0x040fe400078e0218 */
[----:B------:R-:W2:Y:S02]  /*08f0*/  LDG.E.64 R24, desc[UR6][R24.64] ;  /* 0x0000000618187981 */ /* 0x000ea4000c1e1b00 */
[C---:B------:R-:W-:Y:S02]  /*0900*/  IMAD.WIDE R14, R27.reuse, 0x8, R12 ;  /* 0x000000081b0e7825 */ /* 0x040fe400078e020c */
[----:B------:R-:W3:Y:S04]  /*0910*/  LDG.E.64 R12, desc[UR6][R12.64] ;  /* 0x000000060c0c7981 */ /* 0x000ee8000c1e1b00 */
[----:B------:R-:W4:Y:S01]  /*0920*/  LDG.E.64 R4, desc[UR6][R14.64] ;  /* 0x000000060e047981 */ /* 0x000f22000c1e1b00 */
[----:B------:R-:W-:-:S05]  /*0930*/  IMAD.WIDE R6, R27, 0x8, R14 ;  /* 0x000000081b067825 */ /* 0x000fca00078e020e */
[----:B------:R-:W5:Y:S01]  /*0940*/  LDG.E.64 R8, desc[UR6][R6.64] ;  /* 0x0000000606087981 */ /* 0x000f62000c1e1b00 */
[----:B------:R-:W-:Y:S01]  /*0950*/  IADD3 R26, R26, -0x4, RZ ;  /* 0xfffffffc1a1a7810 */ /* 0x000fe20007ffe0ff */
[----:B------:R-:W-:-:S03]  /*0960*/  UIADD3 UR4, UR4, 0x4, URZ ;  /* 0x0000000404047890 */ /* 0x000fc6000fffe03f */
[----:B------:R-:W-:Y:S01]  /*0970*/  ISETP.NE.AND P0, PT, R26, RZ, PT ;  /* 0x000000ff1a00720c */ /* 0x000fe20003f05270 */
[----:B--2---:R-:W-:Y:S01]  /*0980*/  FADD R17, R24, R10 ;  /* 0x0000000a18117221 */ /* 0x004fe20000000000 */
[----:B------:R-:W-:Y:S01]  /*0990*/  FADD R10, R25, R11 ;  /* 0x0000000b190a7221 */ /* 0x000fe20000000000 */
[----:B------:R-:W-:-:S04]  /*09a0*/  IMAD.WIDE R24, R27, 0x8, R6 ;  /* 0x000000081b187825 */ /* 0x000fc800078e0206 */
[----:B---3--:R-:W-:Y:S01]  /*09b0*/  FADD R17, R17, R12 ;  /* 0x0000000c11117221 */ /* 0x008fe20000000000 */
[----:B------:R-:W-:-:S03]  /*09c0*/  FADD R10, R10, R13 ;  /* 0x0000000d0a0a7221 */ /* 0x000fc60000000000 */
[----:B----4-:R-:W-:Y:S01]  /*09d0*/  FADD R17, R17, R4 ;  /* 0x0000000411117221 */ /* 0x010fe20000000000 */
[----:B------:R-:W-:-:S03]  /*09e0*/  FADD R4, R10, R5 ;  /* 0x000000050a047221 */ /* 0x000fc60000000000 */
[----:B-----5:R-:W-:Y:S01]  /*09f0*/  FADD R10, R17, R8 ;  /* 0x00000008110a7221 */ /* 0x020fe20000000000 */
[----:B------:R-:W-:Y:S01]  /*0a00*/  FADD R11, R4, R9 ;  /* 0x00000009040b7221 */ /* 0x000fe20000000000 */
[----:B------:R-:W-:Y:S06]  /*0a10*/  @P0 BRA `(.L_x_34446) ;  /* 0xfffffffc00b00947 */ /* 0x000fec000383ffff */
.L_x_34445:
[----:B------:R-:W-:-:S13]  /*0a20*/  ISETP.NE.AND P0, PT, R0, RZ, PT ;  /* 0x000000ff0000720c */ /* 0x000fda0003f05270 */
[----:B------:R-:W-:Y:S05]  /*0a30*/  @!P0 BRA `(.L_x_34444) ;  /* 0x0000000000388947 */ /* 0x000fea0003800000 */
[----:B------:R-:W-:Y:S01]  /*0a40*/  IMAD R5, R27, UR4, RZ ;  /* 0x000000041b057c24 */ /* 0x000fe2000f8e02ff */
[----:B------:R-:W-:-:S03]  /*0a50*/  ULDC.64 UR4, c[0x0][0x218] ;  /* 0x0000860000047ab9 */ /* 0x000fc60000000a00 */
[----:B------:R-:W-:-:S03]  /*0a60*/  IMAD.WIDE R4, R5, 0x2, R2 ;  /* 0x0000000205047825 */ /* 0x000fc600078e0202 */
[----:B------:R-:W-:-:S04]  /*0a70*/  LEA R6, P0, R4, UR4, 0x2 ;  /* 0x0000000404067c11 */ /* 0x000fc8000f8010ff */
[----:B------:R-:W-:-:S09]  /*0a80*/  LEA.HI.X R5, R4, UR5, R5, 0x2, P0 ;  /* 0x0000000504057c11 */ /* 0x000fd200080f1405 */
.L_x_34450:
[----:B------:R-:W-:-:S05]  /*0a90*/  MOV R7, R5 ;  /* 0x0000000500077202 */ /* 0x000fca0000000f00 */
[----:B------:R0:W2:Y:S01]  /*0aa0*/  LDG.E.64 R8, desc[UR6][R6.64] ;  /* 0x0000000606087981 */ /* 0x0000a2000c1e1b00 */
[----:B------:R-:W-:Y:S01]  /*0ab0*/  IADD3 R0, R0, -0x1, RZ ;  /* 0xffffffff00007810 */ /* 0x000fe20007ffe0ff */
[----:B------:R-:W-:-:S03]  /*0ac0*/  IMAD.WIDE R4, R27, 0x8, R6 ;  /* 0x000000081b047825 */ /* 0x000fc600078e0206 */
[----:B------:R-:W-:Y:S02]  /*0ad0*/  ISETP.NE.AND P0, PT, R0, RZ, PT ;  /* 0x000000ff0000720c */ /* 0x000fe40003f05270 */
[----:B0-----:R-:W-:Y:S01]  /*0ae0*/  MOV R6, R4 ;  /* 0x0000000400067202 */ /* 0x001fe20000000f00 */
[----:B--2---:R-:W-:Y:S01]  /*0af0*/  FADD R10, R8, R10 ;  /* 0x0000000a080a7221 */ /* 0x004fe20000000000 */
[----:B------:R-:W-:-:S09]  /*0b00*/  FADD R11, R9, R11 ;  /* 0x0000000b090b7221 */ /* 0x000fd20000000000 */
[----:B------:R-:W-:Y:S05]  /*0b10*/  @P0 BRA `(.L_x_34450) ;  /* 0xfffffffc00dc0947 */ /* 0x000fea000383ffff */
.L_x_34444:
[----:B------:R-:W-:Y:S02]  /*0b20*/  ULDC.64 UR4, c[0x0][0x210] ;  /* 0x0000840000047ab9 */ /* 0x000fe40000000a00 */
[----:B------:R-:W-:-:S04]  /*0b30*/  LEA R4, P0, R2, UR4, 0x2 ;  /* 0x0000000402047c11 */ /* 0x000fc8000f8010ff */
[----:B------:R-:W-:-:S05]  /*0b40*/  LEA.HI.X R5, R2, UR5, R3, 0x2, P0 ;  /* 0x0000000502057c11 */ /* 0x000fca00080f1403 */
[----:B------:R-:W-:Y:S01]  /*0b50*/  STG.E.64 desc[UR6][R4.64], R10 ;  /* 0x0000000a04007986 */ /* 0x000fe2000c101b06 */
[----:B------:R-:W-:Y:S05]  /*0b60*/  EXIT ;  /* 0x000000000000794d */ /* 0x000fea0003800000 */
.L_x_34451:
        /* <DEDUP_REMOVED lines=9> */
.L_x_35656:


//--------------------- .text._ZN18transformer_engine6detail38cast_transpose_fused_kernel_notalignedILb1ELb0ELb0EfNS_16CTDBiasDActParamIffffEELi2ELi2ENS_5EmptyELPFffRKS4_E0EEEvT3_mmm --------------------------
	.section	.text._ZN18transformer_engine6detail38cast_transpose_fused_kernel_notalignedILb1ELb0ELb0EfNS_16CTDBiasDActParamIffffEELi2ELi2ENS_5EmptyELPFffRKS4_E0EEEvT3_mmm,"ax",@progbits
	.align	128
        .global         _ZN18transformer_engine6detail38cast_transpose_fused_kernel_notalignedILb1ELb0ELb0EfNS_16CTDBiasDActParamIffffEELi2ELi2ENS_5EmptyELPFffRKS4_E0EEEvT3_mmm
        .type           _ZN18transformer_engine6detail38cast_transpose_fused_kernel_notalignedILb1ELb0ELb0EfNS_16CTDBiasDActParamIffffEELi2ELi2ENS_5EmptyELPFffRKS4_E0EEEvT3_mmm,@function
        .size           _ZN18transformer_engine6detail38cast_transpose_fused_kernel_notalignedILb1ELb0ELb0EfNS_16CTDBiasDActParamIffffEELi2ELi2ENS_5EmptyELPFffRKS4_E0EEEvT3_mmm,(.L_x_35264 - _ZN18transformer_engine6detail38cast_transpose_fused_kernel_notalignedILb1ELb0ELb0EfNS_16CTDBiasDActParamIffffEELi2ELi2ENS_5EmptyELPFffRKS4_E0EEEvT3_mmm)
        .other          _ZN18transformer_engine6detail38cast_transpose_fused_kernel_notalignedILb1ELb0ELb0EfNS_16CTDBiasDActParamIffffEELi2ELi2ENS_5EmptyELPFffRKS4_E0EEEvT3_mmm,@"STO_CUDA_ENTRY STV_DEFAULT"
_ZN18transformer_engine6detail38cast_transpose_fused_kernel_notalignedILb1ELb0ELb0EfNS_16CTDBiasDActParamIffffEELi2ELi2ENS_5EmptyELPFffRKS4_E0EEEvT3_mmm:
.text._ZN18transformer_engine6detail38cast_transpose_fused_kernel_notalignedILb1ELb0ELb0EfNS_16CTDBiasDActParamIffffEELi2ELi2ENS_5EmptyELPFffRKS4_E0EEEvT3_mmm:
        /* <DEDUP_REMOVED lines=20> */
[----:B------:R-:W-:Y:S05]  /*0140*/  CALL.REL.NOINC `($__internal_778_$__cuda_sm20_div_u64) ;  /* 0x0000002c006c7944 */ /* 0x000fea0003c00000 */
        /* <DEDUP_REMOVED lines=9> */
.L_x_34452:
        /* <DEDUP_REMOVED lines=22> */
.L_x_34453:
        /* <DEDUP_REMOVED lines=11> */
[----:B------:R-:W-:Y:S01]  /*03f0*/  IMAD.MOV.U32 R13, RZ, RZ, R3 ;  /* 0x000000ffff0d7224 */ /* 0x000fe200078e0003 */
[----:B------:R-:W-:Y:S01]  /*0400*/  IADD3.X R6, ~R6, UR13, RZ, P1, !PT ;  /* 0x0000000d06067c10 */ /* 0x000fe20008ffe5ff */
[C---:B------:R-:W-:Y:S01]  /*0410*/  IMAD R19, R16.reuse, UR9, R19 ;  /* 0x0000000910137c24 */ /* 0x040fe2000f8e0213 */
[----:B------:R-:W-:Y:S01]  /*0420*/  ISETP.LT.U32.AND P1, PT, R11, 0x20, PT ;  /* 0x000000200b00780c */ /* 0x000fe20003f21070 */
[----:B------:R-:W-:Y:S01]  /*0430*/  ULDC.64 UR10, c[0x0][0x208] ;  /* 0x00008200000a7ab9 */ /* 0x000fe20000000a00 */
[----:B------:R-:W-:-:S02]  /*0440*/  SHF.L.U64.HI R7, R16, 0x5, R17 ;  /* 0x0000000510077819 */ /* 0x000fc40000010211 */
[----:B------:R-:W-:Y:S02]  /*0450*/  CS2R R28, SRZ ;  /* 0x00000000001c7805 */ /* 0x000fe4000001ff00 */
[----:B------:R-:W-:Y:S02]  /*0460*/  SHF.R.U32.HI R4, RZ, 0x1, R5 ;  /* 0x00000001ff047819 */ /* 0x000fe40000011605 */
[----:B------:R-:W-:Y:S02]  /*0470*/  CS2R R26, SRZ ;  /* 0x00000000001a7805 */ /* 0x000fe4000001ff00 */
[----:B------:R-:W-:Y:S01]  /*0480*/  LEA R9, P2, -R16, R2, 0x5 ;  /* 0x0000000210097211 */ /* 0x000fe200078429ff */
[----:B------:R-:W-:Y:S01]  /*0490*/  ULDC.64 UR14, c[0x0][0x220] ;  /* 0x00008800000e7ab9 */ /* 0x000fe20000000a00 */
[----:B------:R-:W-:Y:S02]  /*04a0*/  ISETP.NE.U32.AND P0, PT, RZ, UR4, PT ;  /* 0x00000004ff007c0c */ /* 0x000fe4000bf05070 */
[----:B------:R-:W-:Y:S01]  /*04b0*/  ISETP.LT.U32.AND.EX P1, PT, R6, RZ, PT, P1 ;  /* 0x000000ff0600720c */ /* 0x000fe20003f21110 */
[----:B------:R-:W-:Y:S01]  /*04c0*/  IMAD.X R8, R4, 0x1, ~R7, P2 ;  /* 0x0000000104087824 */ /* 0x000fe200010e0e07 */
[----:B------:R-:W-:-:S02]  /*04d0*/  SHF.R.U32.HI R6, RZ, 0x5, R45 ;  /* 0x00000005ff067819 */ /* 0x000fc4000001162d */
[C---:B------:R-:W-:Y:S02]  /*04e0*/  ISETP.LT.U32.AND P2, PT, R9.reuse, 0x20, PT ;  /* 0x000000200900780c */ /* 0x040fe40003f41070 */
[----:B------:R-:W-:Y:S01]  /*04f0*/  ISETP.NE.AND.EX P0, PT, RZ, UR5, PT, P0 ;  /* 0x00000005ff007c0c */ /* 0x000fe2000bf05300 */
[----:B------:R-:W-:Y:S01]  /*0500*/  IMAD.SHL.U32 R12, R6, 0x4, RZ ;  /* 0x00000004060c7824 */ /* 0x000fe200078e00ff */
[----:B------:R-:W-:Y:S01]  /*0510*/  ISETP.LT.U32.AND.EX P2, PT, R8, RZ, PT, P2 ;  /* 0x000000ff0800720c */ /* 0x000fe20003f41120 */
[--C-:B------:R-:W-:Y:S01]  /*0520*/  IMAD R6, R6, -0x4, R45.reuse ;  /* 0xfffffffc06067824 */ /* 0x100fe200078e022d */
[----:B------:R-:W-:Y:S01]  /*0530*/  SHF.R.U32.HI R7, RZ, 0x2, R45 ;  /* 0x00000002ff077819 */ /* 0x000fe2000001162d */
[----:B------:R-:W-:Y:S01]  /*0540*/  ULDC.64 UR4, c[0x0][0x210] ;  /* 0x0000840000047ab9 */ /* 0x000fe20000000a00 */
[----:B------:R-:W-:Y:S01]  /*0550*/  LOP3.LUT R8, R12, 0x1c, RZ, 0xe2, !PT ;  /* 0x0000001c0c087812 */ /* 0x000fe200078ee2ff */
[----:B------:R-:W-:Y:S01]  /*0560*/  IMAD.MOV.U32 R12, RZ, RZ, R0 ;  /* 0x000000ffff0c7224 */ /* 0x000fe200078e0000 */
[----:B------:R-:W-:-:S02]  /*0570*/  SEL R9, R9, 0x20, P2 ;  /* 0x0000002009097807 */ /* 0x000fc40001000000 */
[----:B------:R-:W-:Y:S01]  /*0580*/  SEL R11, R11, 0x20, P1 ;  /* 0x000000200b0b7807 */ /* 0x000fe20000800000 */
[----:B------:R-:W-:Y:S01]  /*0590*/  IMAD.WIDE.U32 R20, R16, UR8, R12 ;  /* 0x0000000810147c25 */ /* 0x000fe2000f8e000c */
[----:B------:R-:W-:Y:S01]  /*05a0*/  LOP3.LUT R48, R6, 0x1f, RZ, 0xc0, !PT ;  /* 0x0000001f06307812 */ /* 0x000fe200078ec0ff */
[----:B------:R-:W0:Y:S01]  /*05b0*/  @P0 LDC.64 R14, c[0x0][0x230] ;  /* 0x00008c00ff0e0b82 */ /* 0x000e220000000a00 */
[----:B------:R-:W-:Y:S01]  /*05c0*/  ISETP.GE.U32.AND P1, PT, R8, R9, PT ;  /* 0x000000090800720c */ /* 0x000fe20003f26070 */
[----:B------:R-:W-:Y:S01]  /*05d0*/  IMAD.IADD R21, R21, 0x1, R19 ;  /* 0x0000000115157824 */ /* 0x000fe200078e0213 */
[----:B------:R-:W-:Y:S02]  /*05e0*/  LOP3.LUT R7, R7, 0x38, RZ, 0xc0, !PT ;  /* 0x0000003807077812 */ /* 0x000fe400078ec0ff */
[----:B------:R-:W-:Y:S02]  /*05f0*/  ISETP.LT.U32.AND P1, PT, R48, R11, !P1 ;  /* 0x0000000b3000720c */ /* 0x000fe40004f21070 */
[----:B------:R-:W-:Y:S01]  /*0600*/  LEA R47, P2, R20, UR4, 0x8 ;  /* 0x00000004142f7c11 */ /* 0x000fe2000f8440ff */
[----:B------:R-:W-:-:S04]  /*0610*/  IMAD.WIDE.U32 R22, R7, UR12, RZ ;  /* 0x0000000c07167c25 */ /* 0x000fc8000f8e00ff */
[----:B------:R-:W-:Y:S01]  /*0620*/  IMAD R13, R7, UR13, RZ ;  /* 0x0000000d070d7c24 */ /* 0x000fe2000f8e02ff */
[----:B------:R-:W-:-:S03]  /*0630*/  IADD3 R34, P3, R48, R22, RZ ;  /* 0x0000001630227210 */ /* 0x000fc60007f7e0ff */
[----:B------:R-:W-:Y:S01]  /*0640*/  IMAD.IADD R38, R23, 0x1, R13 ;  /* 0x0000000117267824 */ /* 0x000fe200078e020d */
[----:B------:R-:W-:Y:S02]  /*0650*/  LEA.HI.X R39, R20, UR5, R21, 0x8, P2 ;  /* 0x0000000514277c11 */ /* 0x000fe400090f4415 */
[C---:B------:R-:W-:Y:S01]  /*0660*/  @P1 LEA R24, P2, R34.reuse, R47, 0x3 ;  /* 0x0000002f22181211 */ /* 0x040fe200078418ff */
[----:B------:R-:W-:Y:S01]  /*0670*/  IMAD.X R13, RZ, RZ, R38, P3 ;  /* 0x000000ffff0d7224 */ /* 0x000fe200018e0626 */
[C---:B------:R-:W-:Y:S01]  /*0680*/  @P1 IADD3 R12, P3, R34.reuse, UR12, RZ ;  /* 0x0000000c220c1c10 */ /* 0x040fe2000ff7e0ff */
[----:B0-----:R0:W2:Y:S03]  /*0690*/  @P0 LDG.E R23, desc[UR10][R14.64] ;  /* 0x0000000a0e170981 */ /* 0x0010a6000c1e1900 */
[----:B------:R-:W-:Y:S02]  /*06a0*/  @P1 LEA.HI.X R25, R34, R39, R13, 0x3, P2 ;  /* 0x0000002722191211 */ /* 0x000fe400010f1c0d */
[----:B------:R-:W-:-:S02]  /*06b0*/  @P1 IADD3.X R19, R13, UR13, RZ, P3, !PT ;  /* 0x0000000d0d131c10 */ /* 0x000fc40009ffe4ff */
[C---:B------:R-:W-:Y:S01]  /*06c0*/  @P1 LEA R18, P2, R12.reuse, R47, 0x3 ;  /* 0x0000002f0c121211 */ /* 0x040fe200078418ff */
[----:B------:R1:W3:Y:S03]  /*06d0*/  @P1 LDG.E.64 R28, desc[UR10][R24.64] ;  /* 0x0000000a181c1981 */ /* 0x0002e6000c1e1b00 */
[----:B------:R-:W-:Y:S01]  /*06e0*/  @P1 LEA.HI.X R19, R12, R39, R19, 0x3, P2 ;  /* 0x000000270c131211 */ /* 0x000fe200010f1c13 */
[----:B0-----:R-:W-:Y:S02]  /*06f0*/  VIADD R14, R8, 0x1 ;  /* 0x00000001080e7836 */ /* 0x001fe40000000000 */
[----:B------:R-:W-:Y:S02]  /*0700*/  VIADD R12, R6, 0xffffffff ;  /* 0xffffffff060c7836 */ /* 0x000fe40000000000 */
[----:B------:R0:W4:Y:S01]  /*0710*/  @P1 LDG.E.64 R26, desc[UR10][R18.64] ;  /* 0x0000000a121a1981 */ /* 0x000122000c1e1b00 */
[----:B------:R-:W-:-:S02]  /*0720*/  ISETP.GE.U32.AND P1, PT, R14, R9, PT ;  /* 0x000000090e00720c */ /* 0x000fc40003f26070 */
[----:B------:R-:W-:-:S04]  /*0730*/  LOP3.LUT R12, R12, 0x1f, RZ, 0xc0, !PT ;  /* 0x0000001f0c0c7812 */ /* 0x000fc800078ec0ff */
[C---:B------:R-:W-:Y:S01]  /*0740*/  ISETP.LT.U32.AND P1, PT, R12.reuse, R11, !P1 ;  /* 0x0000000b0c00720c */ /* 0x040fe20004f21070 */
[----:B------:R-:W-:Y:S01]  /*0750*/  ULOP3.LUT UR4, UR8, 0xfffffffe, URZ, 0xc0, !UPT ;  /* 0xfffffffe08047892 */ /* 0x000fe2000f8ec03f */
[----:B------:R-:W-:-:S05]  /*0760*/  IADD3 R14, P2, R12, R22, RZ ;  /* 0x000000160c0e7210 */ /* 0x000fca0007f5e0ff */
[----:B------:R-:W-:-:S06]  /*0770*/  IMAD.X R15, RZ, RZ, R38, P2 ;  /* 0x000000ffff0f7224 */ /* 0x000fcc00010e0626 */
[----:B------:R-:W-:Y:S01]  /*0780*/  VOTEU.ANY UP0, P1 ;  /* 0x00000000003f7886 */ /* 0x000fe20000800100 */
[----:B------:R-:W-:-:S04]  /*0790*/  @P1 IADD3 R30, P3, R14, UR4, RZ ;  /* 0x000000040e1e1c10 */ /* 0x000fc8000ff7e0ff */
[----:B------:R-:W-:Y:S01]  /*07a0*/  @UP0 ULOP3.LUT UR5, UR9, 0x1fffffff, URZ, 0xc0, !UPT ;  /* 0x1fffffff09050892 */ /* 0x000fe2000f8ec03f */
[----:B-1----:R-:W-:-:S05]  /*07b0*/  @P1 LEA R24, P2, R30, R47, 0x3 ;  /* 0x0000002f1e181211 */ /* 0x002fca00078418ff */
[----:B0-----:R-:W-:-:S04]  /*07c0*/  @P1 IADD3.X R18, R15, UR5, RZ, P3, !PT ;  /* 0x000000050f121c10 */ /* 0x001fc80009ffe4ff */
[----:B------:R-:W-:Y:S02]  /*07d0*/  @P1 LEA.HI.X R25, R30, R39, R18, 0x3, P2 ;  /* 0x000000271e191211 */ /* 0x000fe400010f1c12 */
[----:B------:R-:W-:Y:S01]  /*07e0*/  CS2R R18, SRZ ;  /* 0x0000000000127805 */ /* 0x000fe2000001ff00 */
[----:B------:R-:W-:Y:S01]  /*07f0*/  IMAD.U32 R31, RZ, RZ, UR12 ;  /* 0x0000000cff1f7e24 */ /* 0x000fe2000f8e00ff */
[----:B------:R-:W-:-:S04]  /*0800*/  @UP0 UIMAD UR5, UR13, 0x3, URZ ;  /* 0x000000030d0508a4 */ /* 0x000fc8000f8e023f */
[----:B------:R0:W5:Y:S01]  /*0810*/  @P1 LDG.E.64 R18, desc[UR10][R24.64] ;  /* 0x0000000a18121981 */ /* 0x000162000c1e1b00 */
[----:B------:R-:W-:-:S04]  /*0820*/  @P1 IMAD.WIDE.U32 R14, R31, 0x3, R14 ;  /* 0x000000031f0e1825 */ /* 0x000fc800078e000e */
[----:B------:R-:W-:Y:S01]  /*0830*/  @P1 VIADD R15, R15, UR5 ;  /* 0x000000050f0f1c36 */ /* 0x000fe20008000000 */
[C---:B------:R-:W-:Y:S02]  /*0840*/  @P1 LEA R32, P2, R14.reuse, R47, 0x3 ;  /* 0x0000002f0e201211 */ /* 0x040fe400078418ff */
[----:B------:R-:W-:Y:S02]  /*0850*/  CS2R R30, SRZ ;  /* 0x00000000001e7805 */ /* 0x000fe4000001ff00 */
[----:B------:R-:W-:-:S05]  /*0860*/  @P1 LEA.HI.X R33, R14, R39, R15, 0x3, P2 ;  /* 0x000000270e211211 */ /* 0x000fca00010f1c0f */
[----:B------:R1:W5:Y:S01]  /*0870*/  @P1 LDG.E.64 R30, desc[UR10][R32.64] ;  /* 0x0000000a201e1981 */ /* 0x000362000c1e1b00 */
[----:B------:R-:W-:Y:S02]  /*0880*/  VIADD R14, R6, 0x1e ;  /* 0x0000001e060e7836 */ /* 0x000fe40000000000 */
[C---:B------:R-:W-:Y:S01]  /*0890*/  VIADD R44, R8.reuse, 0x2 ;  /* 0x00000002082c7836 */ /* 0x040fe20000000000 */
[-C--:B------:R-:W-:Y:S02]  /*08a0*/  ISETP.GE.U32.AND P2, PT, R8, R9.reuse, PT ;  /* 0x000000090800720c */ /* 0x080fe40003f46070 */
[----:B------:R-:W-:Y:S02]  /*08b0*/  LOP3.LUT R14, R14, 0x1f, RZ, 0xc0, !PT ;  /* 0x0000001f0e0e7812 */ /* 0x000fe400078ec0ff */
[----:B------:R-:W-:Y:S02]  /*08c0*/  ISETP.GE.U32.AND P1, PT, R44, R9, PT ;  /* 0x000000092c00720c */ /* 0x000fe40003f26070 */
[----:B------:R-:W-:-:S02]  /*08d0*/  ISETP.GE.U32.OR P2, PT, R48, R11, P2 ;  /* 0x0000000b3000720c */ /* 0x000fc40001746470 */
[----:B------:R-:W-:Y:S02]  /*08e0*/  ISETP.LT.U32.AND P1, PT, R14, R11, !P1 ;  /* 0x0000000b0e00720c */ /* 0x000fe40004f21070 */
[----:B------:R-:W-:Y:S01]  /*08f0*/  IADD3 R15, P4, R22, UR4, RZ ;  /* 0x00000004160f7c10 */ /* 0x000fe2000ff9e0ff */
[C---:B------:R-:W-:Y:S01]  /*0900*/  IMAD.SHL.U32 R22, R20.reuse, 0x40, RZ ;  /* 0x0000004014167824 */ /* 0x040fe200078e00ff */
[----:B------:R-:W-:Y:S02]  /*0910*/  SHF.L.U64.HI R21, R20, 0x6, R21 ;  /* 0x0000000614157819 */ /* 0x000fe40000010215 */
[----:B------:R-:W-:Y:S02]  /*0920*/  IADD3.X R38, R38, UR9, RZ, P4, !PT ;  /* 0x0000000926267c10 */ /* 0x000fe4000a7fe4ff */
[----:B0-----:R-:W-:Y:S02]  /*0930*/  IADD3 R24, P4, R14, R15, RZ ;  /* 0x0000000f0e187210 */ /* 0x001fe40007f9e0ff */
[----:B------:R-:W-:Y:S01]  /*0940*/  LEA R49, P3, R22, UR14, 0x2 ;  /* 0x0000000e16317c11 */ /* 0x000fe2000f8610ff */
[----:B------:R-:W-:Y:S01]  /*0950*/  UMOV UR7, 0x3f800000 ;  /* 0x3f80000000077882 */ /* 0x000fe20000000000 */
[----:B------:R-:W-:Y:S01]  /*0960*/  @!P2 IADD3 R40, P5, R34, UR12, RZ ;  /* 0x0000000c2228ac10 */ /* 0x000fe2000ffbe0ff */
[----:B------:R-:W-:Y:S01]  /*0970*/  IMAD.X R25, RZ, RZ, R38, P4 ;  /* 0x000000ffff197224 */ /* 0x000fe200020e0626 */
[----:B------:R-:W-:-:S02]  /*0980*/  LEA.HI.X R43, R22, UR15, R21, 0x2, P3 ;  /* 0x0000000f162b7c11 */ /* 0x000fc400098f1415 */
[----:B------:R-:W-:Y:S01]  /*0990*/  @P1 IADD3 R22, P3, R24, UR4, RZ ;  /* 0x0000000418161c10 */ /* 0x000fe2000ff7e0ff */
[----:B------:R-:W-:Y:S01]  /*09a0*/  VOTEU.ANY UP0, P1 ;  /* 0x00000000003f7886 */ /* 0x000fe20000800100 */
[----:B------:R-:W-:-:S04]  /*09b0*/  VIADD R46, R8, 0x1 ;  /* 0x00000001082e7836 */ /* 0x000fc80000000000 */
[----:B------:R-:W-:Y:S01]  /*09c0*/  @UP0 UIMAD UR5, UR13, 0x3, URZ ;  /* 0x000000030d0508a4 */ /* 0x000fe2000f8e023f */
[----:B------:R-:W-:Y:S02]  /*09d0*/  IMAD R10, R10, 0x20, R51 ;  /* 0x000000200a0a7824 */ /* 0x000fe400078e0233 */
[----:B------:R-:W-:Y:S01]  /*09e0*/  IMAD.IADD R45, R8, 0x1, R45 ;  /* 0x00000001082d7824 */ /* 0x000fe200078e022d */
[----:B--2---:R-:W-:Y:S02]  /*09f0*/  @P0 R2UR UR7, R23 ;  /* 0x00000000170702ca */ /* 0x004fe400000e0000 */
[C---:B------:R-:W-:Y:S02]  /*0a00*/  @!P2 LEA R36, P0, R34.reuse, R49, 0x3 ;  /* 0x000000312224a211 */ /* 0x040fe400078018ff */
[----:B------:R-:W-:Y:S02]  /*0a10*/  @!P2 IADD3.X R23, R13, UR13, RZ, P5, !PT ;  /* 0x0000000d0d17ac10 */ /* 0x000fe4000affe4ff */
[----:B------:R-:W-:-:S02]  /*0a20*/  @!P2 LEA.HI.X R37, R34, R43, R13, 0x3, P0 ;  /* 0x0000002b2225a211 */ /* 0x000fc400000f1c0d */
[----:B------:R-:W-:Y:S02]  /*0a30*/  @P1 IADD3.X R13, R25, UR9, RZ, P3, !PT ;  /* 0x00000009190d1c10 */ /* 0x000fe40009ffe4ff */
[----:B-1----:R-:W-:Y:S02]  /*0a40*/  @P1 LEA R32, P3, R22, R47, 0x3 ;  /* 0x0000002f16201211 */ /* 0x002fe400078618ff */
[----:B------:R-:W-:Y:S02]  /*0a50*/  @!P2 LEA R34, P0, R40, R49, 0x3 ;  /* 0x000000312822a211 */ /* 0x000fe400078018ff */
[----:B------:R-:W-:Y:S01]  /*0a60*/  @P1 LEA.HI.X R33, R22, R39, R13, 0x3, P3 ;  /* 0x0000002716211211 */ /* 0x000fe200018f1c0d */
[----:B------:R-:W-:Y:S02]  /*0a70*/  IMAD.U32 R13, RZ, RZ, UR12 ;  /* 0x0000000cff0d7e24 */ /* 0x000fe4000f8e00ff */
[----:B---3--:R-:W-:Y:S01]  /*0a80*/  FMUL R20, R28, UR7 ;  /* 0x000000071c147c20 */ /* 0x008fe20008400000 */
[----:B------:R-:W-:Y:S01]  /*0a90*/  FMUL R21, R29, UR7 ;  /* 0x000000071d157c20 */ /* 0x000fe20008400000 */
[----:B------:R-:W-:Y:S01]  /*0aa0*/  @!P2 LEA.HI.X R35, R40, R43, R23, 0x3, P0 ;  /* 0x0000002b2823a211 */ /* 0x000fe200000f1c17 */
[----:B----4-:R-:W-:Y:S01]  /*0ab0*/  FMUL R22, R26, UR7 ;  /* 0x000000071a167c20 */ /* 0x010fe20008400000 */
[----:B------:R-:W-:Y:S01]  /*0ac0*/  FMUL R23, R27, UR7 ;  /* 0x000000071b177c20 */ /* 0x000fe20008400000 */
[----:B------:R-:W-:Y:S01]  /*0ad0*/  ISETP.GE.U32.AND P0, PT, R46, R9, PT ;  /* 0x000000092e00720c */ /* 0x000fe20003f06070 */
[----:B------:R-:W-:Y:S01]  /*0ae0*/  @P1 IMAD.WIDE.U32 R24, R13, 0x3, R24 ;  /* 0x000000030d181825 */ /* 0x000fe200078e0018 */
[----:B------:R0:W-:Y:S02]  /*0af0*/  @!P2 STG.E.64 desc[UR10][R36.64], R20 ;  /* 0x000000142400a986 */ /* 0x0001e4000c101b0a */
[----:B------:R-:W-:Y:S01]  /*0b00*/  ISETP.GE.U32.OR P0, PT, R12, R11, P0 ;  /* 0x0000000b0c00720c */ /* 0x000fe20000706470 */
[----:B------:R-:W1:Y:S01]  /*0b10*/  S2R R13, SR_TID.X ;  /* 0x00000000000d7919 */ /* 0x000e620000002100 */
[----:B------:R-:W-:Y:S01]  /*0b20*/  @P1 VIADD R25, R25, UR5 ;  /* 0x0000000519191c36 */ /* 0x000fe20008000000 */
[----:B------:R2:W-:Y:S01]  /*0b30*/  @!P2 STG.E.64 desc[UR10][R34.64], R22 ;  /* 0x000000162200a986 */ /* 0x0005e2000c101b0a */
[----:B------:R-:W-:-:S02]  /*0b40*/  CS2R R40, SRZ ;  /* 0x0000000000287805 */ /* 0x000fc4000001ff00 */
[----:B0-----:R-:W-:-:S04]  /*0b50*/  CS2R R36, SRZ ;  /* 0x0000000000247805 */ /* 0x001fc8000001ff00 */
[----:B------:R0:W3:Y:S01]  /*0b60*/  @P1 LDG.E.64 R40, desc[UR10][R32.64] ;  /* 0x0000000a20281981 */ /* 0x0000e2000c1e1b00 */
[----:B--2---:R-:W-:-:S04]  /*0b70*/  @P1 LEA R34, P2, R24, R47, 0x3 ;  /* 0x0000002f18221211 */ /* 0x004fc800078418ff */
[----:B------:R-:W-:Y:S02]  /*0b80*/  @P1 LEA.HI.X R35, R24, R39, R25, 0x3, P2 ;  /* 0x0000002718231211 */ /* 0x000fe400010f1c19 */
[----:B------:R-:W-:-:S03]  /*0b90*/  IADD3 R46, P2, R12, R15, RZ ;  /* 0x0000000f0c2e7210 */ /* 0x000fc60007f5e0ff */
[----:B------:R2:W4:Y:S01]  /*0ba0*/  @P1 LDG.E.64 R36, desc[UR10][R34.64] ;  /* 0x0000000a22241981 */ /* 0x000522000c1e1b00 */
[----:B0-----:R-:W-:Y:S01]  /*0bb0*/  @!P0 LEA R32, P1, R46, R49, 0x3 ;  /* 0x000000312e208211 */ /* 0x001fe200078218ff */
[----:B------:R-:W-:Y:S02]  /*0bc0*/  IMAD.X R52, RZ, RZ, R38, P2 ;  /* 0x000000ffff347224 */ /* 0x000fe400010e0626 */
[----:B-----5:R-:W-:Y:S01]  /*0bd0*/  FMUL R24, R18, UR7 ;  /* 0x0000000712187c20 */ /* 0x020fe20008400000 */
[----:B------:R-:W-:Y:S02]  /*0be0*/  FMUL R25, R19, UR7 ;  /* 0x0000000713197c20 */ /* 0x000fe40008400000 */
[----:B------:R-:W-:-:S05]  /*0bf0*/  @!P0 LEA.HI.X R33, R46, R43, R52, 0x3, P1 ;  /* 0x0000002b2e218211 */ /* 0x000fca00008f1c34 */
[----:B------:R0:W-:Y:S01]  /*0c00*/  @!P0 STG.E.64 desc[UR10][R32.64], R24 ;  /* 0x0000001820008986 */ /* 0x0001e2000c101b0a */
[----:B------:R-:W-:Y:S01]  /*0c10*/  FADD R51, RZ, R18 ;  /* 0x00000012ff337221 */ /* 0x000fe20000000000 */
[----:B------:R-:W-:Y:S01]  /*0c20*/  FADD R54, RZ, R19 ;  /* 0x00000013ff367221 */ /* 0x000fe20000000000 */
[----:B-1----:R-:W-:Y:S02]  /*0c30*/  IADD3 R50, R8, 0x1, R13 ;  /* 0x0000000108327810 */ /* 0x002fe40007ffe00d */
[----:B0-----:R-:W-:Y:S01]  /*0c40*/  FMNMX R32, RZ, |R28|, !PT ;  /* 0x4000001cff207209 */ /* 0x001fe20007800000 */
[----:B------:R-:W-:-:S03]  /*0c50*/  FADD R33, RZ, R28 ;  /* 0x0000001cff217221 */ /* 0x000fc60000000000 */
[----:B------:R-:W-:Y:S01]  /*0c60*/  FMNMX R25, R32, |R29|, !PT ;  /* 0x4000001d20197209 */ /* 0x000fe20007800000 */
[----:B------:R-:W-:Y:S01]  /*0c70*/  FADD R33, R33, R26 ;  /* 0x0000001a21217221 */ /* 0x000fe20000000000 */
[----:B--2---:R-:W-:Y:S02]  /*0c80*/  FADD R35, R51, R30 ;  /* 0x0000001e33237221 */ /* 0x004fe40000000000 */
[----:B------:R-:W-:Y:S01]  /*0c90*/  FMNMX R28, R25, |R26|, !PT ;  /* 0x4000001a191c7209 */ /* 0x000fe20007800000 */
[----:B------:R-:W-:Y:S02]  /*0ca0*/  VIADD R26, R8, 0x3 ;  /* 0x00000003081a7836 */ /* 0x000fe40000000000 */
[----:B------:R-:W-:Y:S01]  /*0cb0*/  FADD R51, R54, R31 ;  /* 0x0000001f36337221 */ /* 0x000fe20000000000 */
[----:B------:R-:W-:Y:S01]  /*0cc0*/  LOP3.LUT R32, R45, 0x1f, RZ, 0xc0, !PT ;  /* 0x0000001f2d207812 */ /* 0x000fe200078ec0ff */
[----:B------:R-:W-:Y:S01]  /*0cd0*/  VIADD R25, R6, 0x1d ;  /* 0x0000001d06197836 */ /* 0x000fe20000000000 */
[----:B------:R-:W-:-:S02]  /*0ce0*/  LOP3.LUT R50, R50, 0x1f, RZ, 0xc0, !PT ;  /* 0x0000001f32327812 */ /* 0x000fc400078ec0ff */
[----:B------:R-:W-:Y:S01]  /*0cf0*/  ISETP.GE.U32.AND P2, PT, R26, R9, PT ;  /* 0x000000091a00720c */ /* 0x000fe20003f46070 */
[----:B------:R-:W-:Y:S02]  /*0d00*/  FADD R26, RZ, R29 ;  /* 0x0000001dff1a7221 */ /* 0x000fe40000000000 */
[----:B------:R-:W0:Y:S04]  /*0d10*/  SHFL.IDX PT, R29, R33, R32, 0x1f ;  /* 0x00001f20211d7589 */ /* 0x000e2800000e0000 */
[----:B------:R-:W1:Y:S04]  /*0d20*/  SHFL.IDX PT, R34, R35, R50, 0x1f ;  /* 0x00001f3223227589 */ /* 0x000e6800000e0000 */
[----:B------:R2:W-:Y:S01]  /*0d30*/  SHFL.IDX PT, R51, R51, R50, 0x1f ;  /* 0x00001f3233337589 */ /* 0x0005e200000e0000 */
[----:B------:R-:W-:-:S02]  /*0d40*/  @!P0 IADD3 R46, P3, R46, UR12, RZ ;  /* 0x0000000c2e2e8c10 */ /* 0x000fc4000ff7e0ff */
[----:B--2---:R-:W-:Y:S01]  /*0d50*/  LOP3.LUT R50, R25, 0x1f, RZ, 0xc0, !PT ;  /* 0x0000001f19327812 */ /* 0x004fe200078ec0ff */
[----:B------:R-:W-:-:S03]  /*0d60*/  FADD R25, R26, R27 ;  /* 0x0000001b1a197221 */ /* 0x000fc60000000000 */
[----:B------:R-:W-:Y:S02]  /*0d70*/  ISETP.LT.U32.AND P2, PT, R50, R11, !P2 ;  /* 0x0000000b3200720c */ /* 0x000fe40005741070 */
[----:B------:R-:W-:Y:S02]  /*0d80*/  @!P0 IADD3.X R52, R52, UR13, RZ, P3, !PT ;  /* 0x0000000d34348c10 */ /* 0x000fe40009ffe4ff */
[----:B------:R-:W-:Y:S01]  /*0d90*/  @!P0 LEA R26, P3, R46, R49, 0x3 ;  /* 0x000000312e1a8211 */ /* 0x000fe200078618ff */
[----:B------:R-:W-:Y:S01]  /*0da0*/  FMUL R45, R31, UR7 ;  /* 0x000000071f2d7c20 */ /* 0x000fe20008400000 */
[----:B------:R-:W-:Y:S01]  /*0db0*/  ISETP.GE.U32.AND P1, PT, R44, R9, PT ;  /* 0x000000092c00720c */ /* 0x000fe20003f26070 */
[----:B------:R-:W-:Y:S01]  /*0dc0*/  FMUL R44, R30, UR7 ;  /* 0x000000071e2c7c20 */ /* 0x000fe20008400000 */
[----:B------:R-:W-:Y:S02]  /*0dd0*/  FMNMX R35, R28, |R27|, !PT ;  /* 0x4000001b1c237209 */ /* 0x000fe40007800000 */
[----:B------:R-:W-:-:S02]  /*0de0*/  @!P0 LEA.HI.X R27, R46, R43, R52, 0x3, P3 ;  /* 0x0000002b2e1b8211 */ /* 0x000fc400018f1c34 */
[----:B------:R-:W-:Y:S01]  /*0df0*/  IADD3 R53, P3, R15, UR4, RZ ;  /* 0x000000040f357c10 */ /* 0x000fe2000ff7e0ff */
[----:B------:R-:W-:Y:S02]  /*0e00*/  VOTEU.ANY UP0, P2 ;  /* 0x00000000003f7886 */ /* 0x000fe40001000100 */
[----:B------:R2:W-:Y:S01]  /*0e10*/  @!P0 STG.E.64 desc[UR10][R26.64], R44 ;  /* 0x0000002c1a008986 */ /* 0x0005e2000c101b0a */
[----:B------:R-:W-:Y:S02]  /*0e20*/  IADD3 R28, P0, R50, R53, RZ ;  /* 0x00000035321c7210 */ /* 0x000fe40007f1e0ff */
[----:B------:R-:W-:Y:S01]  /*0e30*/  IADD3.X R55, R38, UR9, RZ, P3, !PT ;  /* 0x0000000926377c10 */ /* 0x000fe20009ffe4ff */
[----:B------:R-:W-:Y:S01]  /*0e40*/  @UP0 ULOP3.LUT UR5, UR9, 0x1fffffff, URZ, 0xc0, !UPT ;  /* 0x1fffffff09050892 */ /* 0x000fe2000f8ec03f */
[----:B0-----:R-:W-:Y:S01]  /*0e50*/  FADD R15, RZ, R29 ;  /* 0x0000001dff0f7221 */ /* 0x001fe20000000000 */
[----:B------:R-:W-:Y:S02]  /*0e60*/  IADD3 R52, P3, R28, UR4, RZ ;  /* 0x000000041c347c10 */ /* 0x000fe4000ff7e0ff */
[----:B------:R-:W-:Y:S01]  /*0e70*/  IMAD.X R29, RZ, RZ, R55, P0 ;  /* 0x000000ffff1d7224 */ /* 0x000fe200000e0637 */
[----:B------:R0:W5:Y:S01]  /*0e80*/  SHFL.IDX PT, R25, R25, R32, 0x1f ;  /* 0x00001f2019197589 */ /* 0x00016200000e0000 */
[----:B------:R-:W-:Y:S01]  /*0e90*/  FMNMX R54, R35, |R18|, !PT ;  /* 0x4000001223367209 */ /* 0x000fe20007800000 */
[----:B------:R-:W-:Y:S01]  /*0ea0*/  @UP0 UIMAD UR4, UR13, 0x3, URZ ;  /* 0x000000030d0408a4 */ /* 0x000fe2000f8e023f */
[----:B--2---:R-:W-:Y:S01]  /*0eb0*/  IMAD.U32 R27, RZ, RZ, UR12 ;  /* 0x0000000cff1b7e24 */ /* 0x004fe2000f8e00ff */
[----:B------:R-:W-:-:S03]  /*0ec0*/  @P2 IADD3.X R18, R29, UR5, RZ, P3, !PT ;  /* 0x000000051d122c10 */ /* 0x000fc60009ffe4ff */
[----:B------:R-:W-:Y:S01]  /*0ed0*/  @P2 IMAD.WIDE.U32 R26, R27, 0x3, R28 ;  /* 0x000000031b1a2825 */ /* 0x000fe200078e001c */
[----:B0-----:R-:W-:-:S04]  /*0ee0*/  @P2 LEA R32, P0, R52, R47, 0x3 ;  /* 0x0000002f34202211 */ /* 0x001fc800078018ff */
[----:B------:R-:W-:Y:S01]  /*0ef0*/  @P2 LEA.HI.X R33, R52, R39, R18, 0x3, P0 ;  /* 0x0000002734212211 */ /* 0x000fe200000f1c12 */
[----:B------:R-:W-:Y:S01]  /*0f00*/  @P2 VIADD R18, R27, UR4 ;  /* 0x000000041b122c36 */ /* 0x000fe20008000000 */
[----:B------:R-:W-:Y:S01]  /*0f10*/  @P2 LEA R46, P0, R26, R47, 0x3 ;  /* 0x0000002f1a2e2211 */ /* 0x000fe200078018ff */
[----:B-1----:R-:W-:Y:S01]  /*0f20*/  FADD R15, R34, R15 ;  /* 0x0000000f220f7221 */ /* 0x002fe20000000000 */
[----:B------:R-:W-:Y:S02]  /*0f30*/  CS2R R34, SRZ ;  /* 0x0000000000227805 */ /* 0x000fe4000001ff00 */
[----:B------:R-:W-:Y:S02]  /*0f40*/  @P2 LEA.HI.X R47, R26, R39, R18, 0x3, P0 ;  /* 0x000000271a2f2211 */ /* 0x000fe400000f1c12 */
[----:B------:R-:W-:Y:S02]  /*0f50*/  CS2R R38, SRZ ;  /* 0x0000000000267805 */ /* 0x000fe4000001ff00 */
[----:B------:R0:W2:Y:S04]  /*0f60*/  @P2 LDG.E.64 R34, desc[UR10][R32.64] ;  /* 0x0000000a20222981 */ /* 0x0000a8000c1e1b00 */
[----:B------:R1:W2:Y:S01]  /*0f70*/  @P2 LDG.E.64 R38, desc[UR10][R46.64] ;  /* 0x0000000a2e262981 */ /* 0x0002a2000c1e1b00 */
[C---:B------:R-:W-:Y:S01]  /*0f80*/  ISETP.GE.U32.OR P1, PT, R14.reuse, R11, P1 ;  /* 0x0000000b0e00720c */ /* 0x040fe20000f26470 */
[----:B-----5:R-:W-:Y:S01]  /*0f90*/  FADD R18, RZ, R25 ;  /* 0x00000019ff127221 */ /* 0x020fe20000000000 */
[----:B------:R-:W-:-:S03]  /*0fa0*/  IADD3 R56, P0, R14, R53, RZ ;  /* 0x000000350e387210 */ /* 0x000fc60007f1e0ff */
[----:B------:R-:W-:Y:S01]  /*0fb0*/  FADD R18, R51, R18 ;  /* 0x0000001233127221 */ /* 0x000fe20000000000 */
[----:B------:R-:W-:Y:S02]  /*0fc0*/  SHF.R.U32.HI R51, RZ, 0x3, R13 ;  /* 0x00000003ff337819 */ /* 0x000fe4000001160d */
[----:B------:R-:W-:Y:S02]  /*0fd0*/  FMNMX R25, R54, |R19|, !PT ;  /* 0x4000001336197209 */ /* 0x000fe40007800000 */
[----:B------:R-:W-:Y:S01]  /*0fe0*/  LOP3.LUT R54, R51, 0x1c, RZ, 0xc0, !PT ;  /* 0x0000001c33367812 */ /* 0x000fe200078ec0ff */
[----:B------:R-:W-:Y:S02]  /*0ff0*/  IMAD.X R55, RZ, RZ, R55, P0 ;  /* 0x000000ffff377224 */ /* 0x000fe400000e0637 */
[----:B0-----:R-:W-:Y:S01]  /*1000*/  @!P1 LEA R32, P0, R56, R49, 0x3 ;  /* 0x0000003138209211 */ /* 0x001fe200078018ff */
[----:B------:R-:W0:Y:S01]  /*1010*/  S2UR UR5, SR_CgaCtaId ;  /* 0x00000000000579c3 */ /* 0x000e220000008800 */
[----:B------:R-:W-:-:S02]  /*1020*/  LOP3.LUT R28, R54, 0x3, RZ, 0xfc, !PT ;  /* 0x00000003361c7812 */ /* 0x000fc400078efcff */
[----:B------:R-:W-:Y:S02]  /*1030*/  @!P1 LEA.HI.X R33, R56, R43, R55, 0x3, P0 ;  /* 0x0000002b38219211 */ /* 0x000fe400000f1c37 */
[----:B------:R-:W-:-:S04]  /*1040*/  ISETP.GE.U32.AND P0, PT, R28, R9, PT ;  /* 0x000000091c00720c */ /* 0x000fc80003f06070 */
[----:B------:R-:W-:Y:S02]  /*1050*/  ISETP.GE.U32.OR P0, PT, R50, R11, P0 ;  /* 0x0000000b3200720c */ /* 0x000fe40000706470 */
[----:B------:R-:W-:Y:S02]  /*1060*/  FMNMX R30, R25, |R30|, !PT ;  /* 0x4000001e191e7209 */ /* 0x000fe40007800000 */
[----:B------:R-:W-:Y:S02]  /*1070*/  @!P1 IADD3 R28, P2, R56, UR12, RZ ;  /* 0x0000000c381c9c10 */ /* 0x000fe4000ff5e0ff */
[----:B------:R-:W-:Y:S02]  /*1080*/  FMNMX R53, R30, |R31|, !PT ;  /* 0x4000001f1e357209 */ /* 0x000fe40007800000 */
[----:B------:R-:W-:Y:S02]  /*1090*/  @!P1 IADD3.X R25, R55, UR13, RZ, P2, !PT ;  /* 0x0000000d37199c10 */ /* 0x000fe400097fe4ff */
[----:B------:R-:W-:Y:S01]  /*10a0*/  @!P1 LEA R30, P2, R28, R49, 0x3 ;  /* 0x000000311c1e9211 */ /* 0x000fe200078418ff */
[----:B------:R-:W-:Y:S01]  /*10b0*/  UIADD3 UR8, UP0, UR8, 0x3f, URZ ;  /* 0x0000003f08087890 */ /* 0x000fe2000ff1e03f */
[----:B------:R-:W-:-:S02]  /*10c0*/  UMOV UR4, 0x400 ;  /* 0x0000040000047882 */ /* 0x000fc40000000000 */
[----:B------:R-:W-:Y:S01]  /*10d0*/  @!P1 LEA.HI.X R31, R28, R43, R25, 0x3, P2 ;  /* 0x0000002b1c1f9211 */ /* 0x000fe200010f1c19 */
[----:B------:R-:W-:Y:S01]  /*10e0*/  UIADD3 UR4, UR4, 0x20, URZ ;  /* 0x0000002004047890 */ /* 0x000fe2000fffe03f */
[----:B------:R-:W-:Y:S01]  /*10f0*/  IADD3.X R25, R29, UR9, RZ, P3, !PT ;  /* 0x000000091d197c10 */ /* 0x000fe20009ffe4ff */
[----:B------:R-:W-:Y:S01]  /*1100*/  UIADD3.X UR9, URZ, UR9, URZ, UP0, !UPT ;  /* 0x000000093f097290 */ /* 0x000fe200087fe43f */
[C---:B------:R-:W-:Y:S02]  /*1110*/  @!P0 LEA R28, P2, R52.reuse, R49, 0x3 ;  /* 0x00000031341c8211 */ /* 0x040fe400078418ff */
[C---:B-1----:R-:W-:Y:S01]  /*1120*/  @!P0 IADD3 R46, P3, R52.reuse, UR12, RZ ;  /* 0x0000000c342e8c10 */ /* 0x042fe2000ff7e0ff */
[----:B0-----:R-:W-:Y:S01]  /*1130*/  ULEA UR4, UR5, UR4, 0x18 ;  /* 0x0000000405047291 */ /* 0x001fe2000f8ec03f */
[----:B------:R-:W-:Y:S01]  /*1140*/  @!P0 LEA.HI.X R29, R52, R43, R25, 0x3, P2 ;  /* 0x0000002b341d8211 */ /* 0x000fe200010f1c19 */
[----:B------:R-:W-:Y:S01]  /*1150*/  USHF.R.U32.HI UR5, URZ, 0x6, UR9 ;  /* 0x000000063f057899 */ /* 0x000fe20008011609 */
[----:B------:R-:W-:Y:S01]  /*1160*/  @!P0 IADD3.X R25, R25, UR13, RZ, P3, !PT ;  /* 0x0000000d19198c10 */ /* 0x000fe20009ffe4ff */
[----:B------:R-:W-:Y:S01]  /*1170*/  USHF.R.U64 UR8, UR8, 0x6, UR9 ;  /* 0x0000000608087899 */ /* 0x000fe20008001209 */
[----:B------:R-:W-:Y:S01]  /*1180*/  IMAD.MOV.U32 R47, RZ, RZ, R22 ;  /* 0x000000ffff2f7224 */ /* 0x000fe200078e0016 */
[----:B------:R-:W-:-:S02]  /*1190*/  IADD3 R54, R54, 0x3, R13 ;  /* 0x0000000336367810 */ /* 0x000fc40007ffe00d */
[----:B------:R-:W-:Y:S01]  /*11a0*/  IADD3 R13, R8, 0x2, R13 ;  /* 0x00000002080d7810 */ /* 0x000fe20007ffe00d */
[----:B------:R-:W-:-:S05]  /*11b0*/  IMAD R14, R10, 0x21, R14 ;  /* 0x000000210a0e7824 */ /* 0x000fca00078e020e */
[----:B------:R-:W-:Y:S02]  /*11c0*/  LEA R14, R14, UR4, 0x3 ;  /* 0x000000040e0e7c11 */ /* 0x000fe4000f8e18ff */
[----:B------:R-:W-:Y:S01]  /*11d0*/  LOP3.LUT R54, R54, 0x1f, RZ, 0xc0, !PT ;  /* 0x0000001f36367812 */ /* 0x000fe200078ec0ff */
[----:B------:R-:W-:Y:S01]  /*11e0*/  BSSY B0, `(.L_x_34454) ;  /* 0x00000c3000007945 */ /* 0x000fe20003800000 */
[----:B---3--:R-:W-:Y:S01]  /*11f0*/  FMUL R26, R40, UR7 ;  /* 0x00000007281a7c20 */ /* 0x008fe20008400000 */
[----:B------:R-:W-:-:S05]  /*1200*/  FMUL R27, R41, UR7 ;  /* 0x00000007291b7c20 */ /* 0x000fca0008400000 */
[----:B------:R0:W-:Y:S02]  /*1210*/  @!P1 STG.E.64 desc[UR10][R32.64], R26 ;  /* 0x0000001a20009986 */ /* 0x0001e4000c101b0a */
[----:B0-----:R-:W-:-:S04]  /*1220*/  @!P0 LEA R32, P2, R46, R49, 0x3 ;  /* 0x000000312e208211 */ /* 0x001fc800078418ff */
[----:B------:R-:W-:Y:S01]  /*1230*/  @!P0 LEA.HI.X R33, R46, R43, R25, 0x3, P2 ;  /* 0x0000002b2e218211 */ /* 0x000fe200010f1c19 */
[----:B------:R-:W-:Y:S02]  /*1240*/  IMAD R43, R10, 0x21, R48 ;  /* 0x000000210a2b7824 */ /* 0x000fe400078e0230 */
[C---:B------:R-:W-:Y:S02]  /*1250*/  IMAD R25, R16.reuse, UR5, RZ ;  /* 0x0000000510197c24 */ /* 0x040fe4000f8e02ff */
[----:B------:R-:W-:Y:S01]  /*1260*/  IMAD.MOV.U32 R46, RZ, RZ, R20 ;  /* 0x000000ffff2e7224 */ /* 0x000fe200078e0014 */
[----:B------:R-:W-:Y:S01]  /*1270*/  LEA R43, R43, UR4, 0x3 ;  /* 0x000000042b2b7c11 */ /* 0x000fe2000f8e18ff */
[----:B------:R-:W-:Y:S02]  /*1280*/  IMAD R25, R17, UR8, R25 ;  /* 0x0000000811197c24 */ /* 0x000fe4000f8e0219 */
[----:B------:R-:W-:Y:S01]  /*1290*/  IMAD.WIDE.U32 R48, R16, UR8, RZ ;  /* 0x0000000810307c25 */ /* 0x000fe2000f8e00ff */
[----:B------:R-:W-:-:S03]  /*12a0*/  ULDC.64 UR8, c[0x0][0x228] ;  /* 0x00008a0000087ab9 */ /* 0x000fc60000000a00 */
[----:B------:R-:W-:Y:S01]  /*12b0*/  IMAD R20, R10, 0x21, R12 ;  /* 0x000000210a147824 */ /* 0x000fe200078e020c */
[----:B------:R-:W-:Y:S01]  /*12c0*/  FMNMX R12, R53, |R40|, !PT ;  /* 0x40000028350c7209 */ /* 0x000fe20007800000 */
[----:B------:R-:W-:Y:S01]  /*12d0*/  IMAD.IADD R25, R49, 0x1, R25 ;  /* 0x0000000131197824 */ /* 0x000fe200078e0219 */
[----:B------:R0:W-:Y:S01]  /*12e0*/  STS.64 [R43], R46 ;  /* 0x0000002e2b007388 */ /* 0x0001e20000000a00 */
[----:B------:R-:W-:Y:S02]  /*12f0*/  LEA R22, P2, R48, UR12, 0x5 ;  /* 0x0000000c30167c11 */ /* 0x000fe4000f8428ff */
[----:B------:R-:W-:Y:S01]  /*1300*/  FMNMX R49, R12, |R41|, !PT ;  /* 0x400000290c317209 */ /* 0x000fe20007800000 */
[----:B------:R-:W-:Y:S01]  /*1310*/  FADD R12, RZ, R41 ;  /* 0x00000029ff0c7221 */ /* 0x000fe20000000000 */
[----:B------:R-:W-:Y:S01]  /*1320*/  LEA.HI.X R48, R48, UR13, R25, 0x5, P2 ;  /* 0x0000000d30307c11 */ /* 0x000fe200090f2c19 */
[----:B------:R-:W-:Y:S01]  /*1330*/  IMAD.MOV.U32 R25, RZ, RZ, R44 ;  /* 0x000000ffff197224 */ /* 0x000fe200078e002c */
[----:B------:R-:W-:Y:S01]  /*1340*/  LEA R20, R20, UR4, 0x3 ;  /* 0x0000000414147c11 */ /* 0x000fe2000f8e18ff */
[----:B0-----:R-:W-:Y:S01]  /*1350*/  FADD R47, RZ, R40 ;  /* 0x00000028ff2f7221 */ /* 0x001fe20000000000 */
[----:B------:R-:W-:-:S02]  /*1360*/  LOP3.LUT R40, R13, 0x1f, RZ, 0xc0, !PT ;  /* 0x0000001f0d287812 */ /* 0x000fc400078ec0ff */
[----:B------:R-:W-:Y:S01]  /*1370*/  LOP3.LUT R13, RZ, R22, RZ, 0x33, !PT ;  /* 0x00000016ff0d7212 */ /* 0x000fe200078e33ff */
[----:B----4-:R-:W-:Y:S01]  /*1380*/  FADD R41, R47, R36 ;  /* 0x000000242f297221 */ /* 0x010fe20000000000 */
[----:B------:R-:W-:Y:S01]  /*1390*/  FADD R47, R12, R37 ;  /* 0x000000250c2f7221 */ /* 0x000fe20000000000 */
[----:B------:R-:W-:Y:S01]  /*13a0*/  FMUL R12, R36, UR7 ;  /* 0x00000007240c7c20 */ /* 0x000fe20008400000 */
[----:B------:R-:W-:Y:S01]  /*13b0*/  FMNMX R36, R49, |R36|, !PT ;  /* 0x4000002431247209 */ /* 0x000fe20007800000 */
[----:B------:R0:W-:Y:S01]  /*13c0*/  STS.64 [R20], R24 ;  /* 0x0000001814007388 */ /* 0x0001e20000000a00 */
[----:B------:R-:W-:Y:S01]  /*13d0*/  LEA R42, P2, R42, R13, 0x5 ;  /* 0x0000000d2a2a7211 */ /* 0x000fe200078428ff */
[----:B------:R-:W-:Y:S01]  /*13e0*/  FMUL R13, R37, UR7 ;  /* 0x00000007250d7c20 */ /* 0x000fe20008400000 */
[----:B------:R-:W-:Y:S01]  /*13f0*/  IMAD R22, R10, 0x21, R50 ;  /* 0x000000210a167824 */ /* 0x000fe200078e0232 */
[----:B------:R-:W1:Y:S01]  /*1400*/  SHFL.IDX PT, R44, R41, R40, 0x1f ;  /* 0x00001f28292c7589 */ /* 0x000e6200000e0000 */
[----:B------:R-:W-:-:S03]  /*1410*/  FMNMX R37, R36, |R37|, !PT ;  /* 0x4000002524257209 */ /* 0x000fc60007800000 */
[----:B------:R-:W3:Y:S01]  /*1420*/  SHFL.IDX PT, R47, R47, R40, 0x1f ;  /* 0x00001f282f2f7589 */ /* 0x000ee200000e0000 */
[----:B0-----:R-:W-:Y:S02]  /*1430*/  IMAD.MOV.U32 R24, RZ, RZ, R26 ;  /* 0x000000ffff187224 */ /* 0x001fe400078e001a */
[----:B------:R-:W-:Y:S01]  /*1440*/  IMAD.MOV.U32 R25, RZ, RZ, R12 ;  /* 0x000000ffff197224 */ /* 0x000fe200078e000c */
[----:B------:R-:W-:-:S04]  /*1450*/  LEA R22, R22, UR4, 0x3 ;  /* 0x0000000416167c11 */ /* 0x000fc8000f8e18ff */
[----:B------:R-:W-:Y:S04]  /*1460*/  STS.64 [R14], R24 ;  /* 0x000000180e007388 */ /* 0x000fe80000000a00 */
[----:B------:R0:W-:Y:S02]  /*1470*/  @!P1 STG.E.64 desc[UR10][R30.64], R12 ;  /* 0x0000000c1e009986 */ /* 0x0001e4000c101b0a */
[----:B0-----:R-:W-:Y:S02]  /*1480*/  IMAD.MOV.U32 R30, RZ, RZ, R16 ;  /* 0x000000ffff1e7224 */ /* 0x001fe400078e0010 */
[----:B------:R-:W-:Y:S02]  /*1490*/  IMAD.MOV.U32 R31, RZ, RZ, R17 ;  /* 0x000000ffff1f7224 */ /* 0x000fe400078e0011 */
[----:B------:R-:W-:-:S02]  /*14a0*/  IMAD R12, R3, UR6, RZ ;  /* 0x00000006030c7c24 */ /* 0x000fc4000f8e02ff */
[----:B------:R-:W-:-:S04]  /*14b0*/  IMAD.WIDE.U32 R30, R0, UR6, R30 ;  /* 0x00000006001e7c25 */ /* 0x000fc8000f8e001e */
[----:B--2---:R-:W-:Y:S01]  /*14c0*/  FMUL R36, R34, UR7 ;  /* 0x0000000722247c20 */ /* 0x004fe20008400000 */
[----:B------:R-:W-:-:S03]  /*14d0*/  FMUL R40, R38, UR7 ;  /* 0x0000000726287c20 */ /* 0x000fc60008400000 */
[----:B------:R-:W-:Y:S02]  /*14e0*/  IMAD.MOV.U32 R24, RZ, RZ, R36 ;  /* 0x000000ffff187224 */ /* 0x000fe400078e0024 */
[----:B------:R-:W-:Y:S01]  /*14f0*/  FADD R41, RZ, R34 ;  /* 0x00000022ff297221 */ /* 0x000fe20000000000 */
[----:B------:R-:W-:Y:S01]  /*1500*/  FADD R26, RZ, R35 ;  /* 0x00000023ff1a7221 */ /* 0x000fe20000000000 */
[----:B------:R-:W-:Y:S01]  /*1510*/  IMAD.MOV.U32 R25, RZ, RZ, R40 ;  /* 0x000000ffff197224 */ /* 0x000fe200078e0028 */
[----:B------:R-:W-:Y:S01]  /*1520*/  FMNMX R46, R37, |R34|, !PT ;  /* 0x40000022252e7209 */ /* 0x000fe20007800000 */
[----:B------:R-:W-:Y:S01]  /*1530*/  FMUL R37, R35, UR7 ;  /* 0x0000000723257c20 */ /* 0x000fe20008400000 */
[----:B------:R-:W-:Y:S01]  /*1540*/  FADD R55, R41, R38 ;  /* 0x0000002629377221 */ /* 0x000fe20000000000 */
[----:B------:R-:W-:Y:S01]  /*1550*/  FADD R49, R26, R39 ;  /* 0x000000271a317221 */ /* 0x000fe20000000000 */
[----:B------:R0:W-:Y:S01]  /*1560*/  STS.64 [R22], R24 ;  /* 0x0000001816007388 */ /* 0x0001e20000000a00 */
[----:B------:R-:W-:-:S03]  /*1570*/  FMUL R41, R39, UR7 ;  /* 0x0000000727297c20 */ /* 0x000fc60008400000 */
[----:B------:R2:W-:Y:S04]  /*1580*/  @!P0 STG.E.64 desc[UR10][R28.64], R36 ;  /* 0x000000241c008986 */ /* 0x0005e8000c101b0a */
[----:B------:R-:W4:Y:S01]  /*1590*/  SHFL.IDX PT, R34, R55, R54, 0x1f ;  /* 0x00001f3637227589 */ /* 0x000f2200000e0000 */
[----:B0-----:R-:W-:-:S03]  /*15a0*/  LOP3.LUT R24, RZ, R48, RZ, 0x33, !PT ;  /* 0x00000030ff187212 */ /* 0x001fc600078e33ff */
[----:B------:R-:W0:Y:S04]  /*15b0*/  SHFL.IDX PT, R49, R49, R54, 0x1f ;  /* 0x00001f3631317589 */ /* 0x000e2800000e0000 */
[----:B------:R0:W-:Y:S01]  /*15c0*/  @!P0 STG.E.64 desc[UR10][R32.64], R40 ;  /* 0x0000002820008986 */ /* 0x0001e2000c101b0a */
[----:B------:R-:W-:Y:S01]  /*15d0*/  IMAD.X R24, RZ, RZ, R24, P2 ;  /* 0x000000ffff187224 */ /* 0x000fe200010e0618 */
[----:B------:R-:W-:Y:S01]  /*15e0*/  BAR.SYNC.DEFER_BLOCKING 0x0 ;  /* 0x0000000000007b1d */ /* 0x000fe20000010000 */
[----:B------:R-:W-:-:S04]  /*15f0*/  ISETP.GT.U32.AND P0, PT, R42, -0x21, PT ;  /* 0xffffffdf2a00780c */ /* 0x000fc80003f04070 */
[----:B------:R-:W-:Y:S01]  /*1600*/  ISETP.GT.U32.AND.EX P0, PT, R24, -0x1, PT, P0 ;  /* 0xffffffff1800780c */ /* 0x000fe20003f04100 */
[----:B------:R-:W-:-:S03]  /*1610*/  IMAD R53, R0, R5, R12 ;  /* 0x0000000500357224 */ /* 0x000fc600078e020c */
[----:B--2---:R-:W-:Y:S02]  /*1620*/  SEL R29, R42, 0xffffffdf, P0 ;  /* 0xffffffdf2a1d7807 */ /* 0x004fe40000000000 */
[----:B------:R-:W-:Y:S01]  /*1630*/  ISETP.GE.U32.AND P0, PT, R8, R11, PT ;  /* 0x0000000b0800720c */ /* 0x000fe20003f06070 */
[----:B------:R-:W-:Y:S01]  /*1640*/  IMAD.IADD R25, R31, 0x1, R53 ;  /* 0x000000011f197824 */ /* 0x000fe200078e0235 */
[----:B------:R-:W-:Y:S02]  /*1650*/  LEA R12, P1, R30, UR8, 0x8 ;  /* 0x000000081e0c7c11 */ /* 0x000fe4000f8240ff */
[----:B------:R-:W-:Y:S02]  /*1660*/  FMNMX R35, R46, |R35|, !PT ;  /* 0x400000232e237209 */ /* 0x000fe40007800000 */
[----:B------:R-:W-:Y:S01]  /*1670*/  LEA.HI.X R26, R30, UR9, R25, 0x8, P1 ;  /* 0x000000091e1a7c11 */ /* 0x000fe200088f4419 */
[----:B-1----:R-:W-:Y:S01]  /*1680*/  FADD R25, R15, R44 ;  /* 0x0000002c0f197221 */ /* 0x002fe20000000000 */
[----:B---3--:R-:W-:Y:S01]  /*1690*/  FADD R18, R18, R47 ;  /* 0x0000002f12127221 */ /* 0x008fe20000000000 */
[----:B------:R-:W-:Y:S01]  /*16a0*/  LOP3.LUT R29, RZ, R29, RZ, 0x33, !PT ;  /* 0x0000001dff1d7212 */ /* 0x000fe200078e33ff */
[----:B------:R-:W-:Y:S01]  /*16b0*/  ULOP3.LUT UR5, UR6, 0xfffffffe, URZ, 0xc0, !UPT ;  /* 0xfffffffe06057892 */ /* 0x000fe2000f8ec03f */
[----:B------:R-:W-:Y:S01]  /*16c0*/  FMNMX R38, R35, |R38|, !PT ;  /* 0x4000002623267209 */ /* 0x000fe20007800000 */
[----:B----4-:R-:W-:Y:S01]  /*16d0*/  FADD R24, R25, R34 ;  /* 0x0000002219187221 */ /* 0x010fe20000000000 */
[----:B0-----:R-:W-:Y:S01]  /*16e0*/  FADD R25, R18, R49 ;  /* 0x0000003112197221 */ /* 0x001fe20000000000 */
[----:B------:R-:W-:Y:S01]  /*16f0*/  IMAD.IADD R18, R29, 0x1, -R8 ;  /* 0x000000011d127824 */ /* 0x000fe200078e0a08 */
[----:B------:R-:W-:Y:S01]  /*1700*/  FMNMX R15, R38, |R39|, !PT ;  /* 0x40000027260f7209 */ /* 0x000fe20007800000 */
        /* <DEDUP_REMOVED lines=19> */
.L_x_34458:
[----:B-1----:R-:W-:Y:S01]  /*1840*/  LOP3.LUT R30, R34, 0x1f, RZ, 0xc0, !PT ;  /* 0x0000001f221e7812 */ /* 0x002fe200078ec0ff */
        /* <DEDUP_REMOVED lines=12> */
[----:B------:R-:W-:Y:S01]  /*1910*/  ISETP.GE.U32.AND P3, PT, R31, R9, PT ;  /* 0x000000091f00720c */ /* 0x000fe20003f66070 */
[----:B------:R-:W1:Y:S01]  /*1920*/  @!P2 LDS.64 R38, [R48] ;  /* 0x000000003026a984 */ /* 0x000e620000000a00 */
[----:B------:R-:W-:-:S05]  /*1930*/  @!P2 IADD3 R29, P4, R30, R35, RZ ;  /* 0x000000231e1da210 */ /* 0x000fca0007f9e0ff */
[----:B------:R-:W-:Y:S01]  /*1940*/  @!P2 IMAD.X R28, RZ, RZ, R40, P4 ;  /* 0x000000ffff1ca224 */ /* 0x000fe200020e0628 */
[----:B------:R-:W-:-:S04]  /*1950*/  @!P2 LEA R46, P4, R29, R12, 0x3 ;  /* 0x0000000c1d2ea211 */ /* 0x000fc800078818ff */
[----:B------:R-:W-:Y:S01]  /*1960*/  @!P2 LEA.HI.X R47, R29, R26, R28, 0x3, P4 ;  /* 0x0000001a1d2fa211 */ /* 0x000fe200020f1c1c */
[----:B------:R-:W2:Y:S01]  /*1970*/  @!P3 LDS.64 R32, [R48+0x8] ;  /* 0x000008003020b984 */ /* 0x000ea20000000a00 */
[----:B------:R-:W-:-:S13]  /*1980*/  ISETP.GE.U32.AND P4, PT, R42, R9, PT ;  /* 0x000000092a00720c */ /* 0x000fda0003f86070 */
[----:B------:R-:W-:Y:S04]  /*1990*/  @!P4 LDS.64 R28, [R48+0x18] ;  /* 0x00001800301cc984 */ /* 0x000fe80000000a00 */
[----:B-1----:R1:W-:Y:S01]  /*19a0*/  @!P2 STG.E.64 desc[UR10][R46.64], R38 ;  /* 0x000000262e00a986 */ /* 0x0023e2000c101b0a */
[----:B------:R-:W-:-:S05]  /*19b0*/  IADD3 R50, P2, R35, UR5, RZ ;  /* 0x0000000523327c10 */ /* 0x000fca000ff5e0ff */
[----:B0-----:R-:W-:Y:S01]  /*19c0*/  IMAD.X R52, R40, 0x1, R5, P2 ;  /* 0x0000000128347824 */ /* 0x001fe200010e0605 */
[----:B------:R-:W-:Y:S02]  /*19d0*/  @!P3 IADD3 R35, P2, R31, R50, RZ ;  /* 0x000000321f23b210 */ /* 0x000fe40007f5e0ff */
[----:B------:R-:W0:Y:S03]  /*19e0*/  @!P5 LDS.64 R30, [R48+0x10] ;  /* 0x00001000301ed984 */ /* 0x000e260000000a00 */
[----:B------:R-:W-:Y:S01]  /*19f0*/  @!P3 IMAD.X R40, RZ, RZ, R52, P2 ;  /* 0x000000ffff28b224 */ /* 0x000fe200010e0634 */
[----:B------:R-:W-:-:S04]  /*1a00*/  @!P3 LEA R34, P2, R35, R12, 0x3 ;  /* 0x0000000c2322b211 */ /* 0x000fc800078418ff */
[----:B------:R-:W-:Y:S02]  /*1a10*/  @!P3 LEA.HI.X R35, R35, R26, R40, 0x3, P2 ;  /* 0x0000001a2323b211 */ /* 0x000fe400010f1c28 */
[----:B-1----:R-:W-:-:S03]  /*1a20*/  IADD3 R39, P2, R50, UR5, RZ ;  /* 0x0000000532277c10 */ /* 0x002fc6000ff5e0ff */
[----:B--2---:R1:W-:Y:S01]  /*1a30*/  @!P3 STG.E.64 desc[UR10][R34.64], R32 ;  /* 0x000000202200b986 */ /* 0x0043e2000c101b0a */
[----:B------:R-:W-:Y:S01]  /*1a40*/  IADD3 R55, P3, R39, UR5, RZ ;  /* 0x0000000527377c10 */ /* 0x000fe2000ff7e0ff */
[----:B------:R-:W-:Y:S01]  /*1a50*/  IMAD.X R40, R52, 0x1, R5, P2 ;  /* 0x0000000134287824 */ /* 0x000fe200010e0605 */
[----:B------:R-:W-:-:S03]  /*1a60*/  @!P5 IADD3 R39, P2, R44, R39, RZ ;  /* 0x000000272c27d210 */ /* 0x000fc60007f5e0ff */
[----:B------:R-:W-:Y:S01]  /*1a70*/  IMAD.X R44, R40, 0x1, R5, P3 ;  /* 0x00000001282c7824 */ /* 0x000fe200018e0605 */
[----:B------:R-:W-:Y:S01]  /*1a80*/  @!P4 IADD3 R47, P3, R42, R55, RZ ;  /* 0x000000372a2fc210 */ /* 0x000fe20007f7e0ff */
[----:B------:R-:W-:Y:S01]  /*1a90*/  @!P5 IMAD.X R40, RZ, RZ, R40, P2 ;  /* 0x000000ffff28d224 */ /* 0x000fe200010e0628 */
[----:B------:R-:W-:-:S04]  /*1aa0*/  @!P5 LEA R38, P2, R39, R12, 0x3 ;  /* 0x0000000c2726d211 */ /* 0x000fc800078418ff */
[----:B------:R-:W-:Y:S01]  /*1ab0*/  @!P5 LEA.HI.X R39, R39, R26, R40, 0x3, P2 ;  /* 0x0000001a2727d211 */ /* 0x000fe200010f1c28 */
[----:B------:R-:W-:Y:S01]  /*1ac0*/  @!P4 IMAD.X R40, RZ, RZ, R44, P3 ;  /* 0x000000ffff28c224 */ /* 0x000fe200018e062c */
[C---:B-1----:R-:W-:Y:S01]  /*1ad0*/  @!P4 LEA R32, P2, R47.reuse, R12, 0x3 ;  /* 0x0000000c2f20c211 */ /* 0x042fe200078418ff */
[----:B------:R-:W-:Y:S01]  /*1ae0*/  VIADD R34, R42, 0x1f ;  /* 0x0000001f2a227836 */ /* 0x000fe20000000000 */
[----:B------:R-:W-:Y:S02]  /*1af0*/  ISETP.NE.AND P3, PT, R36, RZ, PT ;  /* 0x000000ff2400720c */ /* 0x000fe40003f65270 */
[----:B------:R-:W-:Y:S01]  /*1b00*/  @!P4 LEA.HI.X R33, R47, R26, R40, 0x3, P2 ;  /* 0x0000001a2f21c211 */ /* 0x000fe200010f1c28 */
[----:B------:R-:W-:Y:S01]  /*1b10*/  IMAD.IADD R47, R8, 0x1, R53 ;  /* 0x00000001082f7824 */ /* 0x000fe200078e0235 */
[----:B------:R-:W-:-:S05]  /*1b20*/  IADD3 R35, P2, R55, UR5, RZ ;  /* 0x0000000537237c10 */ /* 0x000fca000ff5e0ff */
[----:B------:R-:W-:Y:S01]  /*1b30*/  IMAD.X R40, R44, 0x1, R5, P2 ;  /* 0x000000012c287824 */ /* 0x000fe200010e0605 */
[----:B0-----:R1:W-:Y:S04]  /*1b40*/  @!P5 STG.E.64 desc[UR10][R38.64], R30 ;  /* 0x0000001e2600d986 */ /* 0x0013e8000c101b0a */
[----:B------:R1:W-:Y:S01]  /*1b50*/  @!P4 STG.E.64 desc[UR10][R32.64], R28 ;  /* 0x0000001c2000c986 */ /* 0x0003e2000c101b0a */
[----:B------:R-:W-:Y:S05]  /*1b60*/  @P3 BRA `(.L_x_34458) ;  /* 0xfffffffc00343947 */ /* 0x000fea000383ffff */
.L_x_34457:
[----:B------:R-:W-:Y:S05]  /*1b70*/  BSYNC B1 ;  /* 0x0000000000017941 */ /* 0x000fea0003800000 */
.L_x_34456:
        /* <DEDUP_REMOVED lines=15> */
.L_x_34460:
[----:B------:R-:W-:Y:S05]  /*1c70*/  BSYNC B1 ;  /* 0x0000000000017941 */ /* 0x000fea0003800000 */
.L_x_34459:
        /* <DEDUP_REMOVED lines=25> */
.L_x_34455:
[----:B------:R-:W-:Y:S05]  /*1e10*/  BSYNC B0 ;  /* 0x0000000000007941 */ /* 0x000fea0003800000 */
.L_x_34454:
[----:B------:R-:W-:Y:S01]  /*1e20*/  BAR.SYNC.DEFER_BLOCKING 0x0 ;  /* 0x0000000000007b1d */ /* 0x000fe20000010000 */
[----:B012---:R-:W-:Y:S02]  /*1e30*/  IMAD.MOV.U32 R28, RZ, RZ, R21 ;  /* 0x000000ffff1c7224 */ /* 0x007fe400078e0015 */
[----:B------:R-:W-:Y:S01]  /*1e40*/  FMUL R44, R19, UR7 ;  /* 0x00000007132c7c20 */ /* 0x000fe20008400000 */
        /* <DEDUP_REMOVED lines=13> */
[----:B0-----:R-:W-:-:S04]  /*1f20*/  IMAD.WIDE.U32 R20, R7, R2, RZ ;  /* 0x0000000207147225 */ /* 0x001fc800078e00ff */
        /* <DEDUP_REMOVED lines=17> */
.L_x_34465:
[C---:B-1----:R-:W-:Y:S01]  /*2040*/  LOP3.LUT R21, R6.reuse, 0x1f, RZ, 0xc0, !PT ;  /* 0x0000001f06157812 */ /* 0x042fe200078ec0ff */
        /* <DEDUP_REMOVED lines=15> */
[----:B------:R-:W1:Y:S01]  /*2140*/  @!P4 LDS.64 R18, [R6] ;  /* 0x000000000612c984 */ /* 0x000e620000000a00 */
[----:B------:R-:W-:-:S03]  /*2150*/  IADD3 R38, P5, R38, UR5, RZ ;  /* 0x0000000526267c10 */ /* 0x000fc6000ffbe0ff */
[----:B------:R-:W2:Y:S01]  /*2160*/  @!P3 LDS.64 R30, [R6+0x8] ;  /* 0x00000800061eb984 */ /* 0x000ea20000000a00 */
[----:B------:R-:W-:Y:S01]  /*2170*/  @!P4 IMAD.X R4, RZ, RZ, R40, P6 ;  /* 0x000000ffff04c224 */ /* 0x000fe200030e0628 */
[C---:B------:R-:W-:Y:S01]  /*2180*/  @!P4 LEA R22, P6, R21.reuse, R12, 0x3 ;  /* 0x0000000c1516c211 */ /* 0x040fe200078c18ff */
[----:B0-----:R-:W-:Y:S01]  /*2190*/  IMAD.X R40, R40, 0x1, R5, P5 ;  /* 0x0000000128287824 */ /* 0x001fe200028e0605 */
[----:B------:R-:W0:Y:S01]  /*21a0*/  @!P2 LDS.64 R28, [R6+0x10] ;  /* 0x00001000061ca984 */ /* 0x000e220000000a00 */
[----:B------:R-:W-:Y:S02]  /*21b0*/  @!P3 IADD3 R27, P5, R32, R38, RZ ;  /* 0x00000026201bb210 */ /* 0x000fe40007fbe0ff */
[----:B------:R-:W-:Y:S02]  /*21c0*/  @!P4 LEA.HI.X R23, R21, R26, R4, 0x3, P6 ;  /* 0x0000001a1517c211 */ /* 0x000fe400030f1c04 */
[----:B------:R3:W4:Y:S01]  /*21d0*/  @!P1 LDS.64 R20, [R6+0x18] ;  /* 0x0000180006149984 */ /* 0x0007220000000a00 */
[----:B------:R-:W-:Y:S01]  /*21e0*/  @!P3 IMAD.X R4, RZ, RZ, R40, P5 ;  /* 0x000000ffff04b224 */ /* 0x000fe200028e0628 */
[----:B------:R-:W-:-:S02]  /*21f0*/  @!P3 LEA R32, P5, R27, R12, 0x3 ;  /* 0x0000000c1b20b211 */ /* 0x000fc400078a18ff */
[----:B------:R-:W-:Y:S02]  /*2200*/  IADD3 R38, P6, R38, UR5, RZ ;  /* 0x0000000526267c10 */ /* 0x000fe4000ffde0ff */
[----:B------:R-:W-:Y:S02]  /*2210*/  @!P3 LEA.HI.X R33, R27, R26, R4, 0x3, P5 ;  /* 0x0000001a1b21b211 */ /* 0x000fe400028f1c04 */
[----:B------:R-:W-:Y:S01]  /*2220*/  @!P2 IADD3 R27, P5, R14, R38, RZ ;  /* 0x000000260e1ba210 */ /* 0x000fe20007fbe0ff */
[--C-:B------:R-:W-:Y:S01]  /*2230*/  IMAD.X R40, R40, 0x1, R5.reuse, P6 ;  /* 0x0000000128287824 */ /* 0x100fe200030e0605 */
[----:B------:R-:W-:Y:S01]  /*2240*/  IADD3 R38, P6, R38, UR5, RZ ;  /* 0x0000000526267c10 */ /* 0x000fe2000ffde0ff */
[----:B---3--:R-:W-:Y:S02]  /*2250*/  VIADD R6, R39, 0x1f ;  /* 0x0000001f27067836 */ /* 0x008fe40000000000 */
[----:B------:R-:W-:Y:S01]  /*2260*/  @!P2 IMAD.X R4, RZ, RZ, R40, P5 ;  /* 0x000000ffff04a224 */ /* 0x000fe200028e0628 */
[----:B------:R-:W-:Y:S01]  /*2270*/  @!P2 LEA R34, P5, R27, R12, 0x3 ;  /* 0x0000000c1b22a211 */ /* 0x000fe200078a18ff */
[----:B------:R-:W-:-:S03]  /*2280*/  IMAD.X R40, R40, 0x1, R5, P6 ;  /* 0x0000000128287824 */ /* 0x000fc600030e0605 */
[----:B------:R-:W-:Y:S02]  /*2290*/  @!P2 LEA.HI.X R35, R27, R26, R4, 0x3, P5 ;  /* 0x0000001a1b23a211 */ /* 0x000fe400028f1c04 */
[----:B------:R-:W-:-:S05]  /*22a0*/  @!P1 IADD3 R27, P5, R39, R38, RZ ;  /* 0x00000026271b9210 */ /* 0x000fca0007fbe0ff */
[----:B------:R-:W-:Y:S01]  /*22b0*/  @!P1 IMAD.X R4, RZ, RZ, R40, P5 ;  /* 0x000000ffff049224 */ /* 0x000fe200028e0628 */
[C---:B------:R-:W-:Y:S01]  /*22c0*/  @!P1 LEA R36, P5, R27.reuse, R12, 0x3 ;  /* 0x0000000c1b249211 */ /* 0x040fe200078a18ff */
[----:B-1----:R1:W-:Y:S03]  /*22d0*/  @!P4 STG.E.64 desc[UR10][R22.64], R18 ;  /* 0x000000121600c986 */ /* 0x0023e6000c101b0a */
[----:B------:R-:W-:Y:S01]  /*22e0*/  @!P1 LEA.HI.X R37, R27, R26, R4, 0x3, P5 ;  /* 0x0000001a1b259211 */ /* 0x000fe200028f1c04 */
[----:B--2---:R1:W-:Y:S01]  /*22f0*/  @!P3 STG.E.64 desc[UR10][R32.64], R30 ;  /* 0x0000001e2000b986 */ /* 0x0043e2000c101b0a */
[----:B------:R-:W-:-:S03]  /*2300*/  IMAD.IADD R27, R8, 0x1, R13 ;  /* 0x00000001081b7824 */ /* 0x000fc600078e020d */
[----:B0-----:R1:W-:Y:S01]  /*2310*/  @!P2 STG.E.64 desc[UR10][R34.64], R28 ;  /* 0x0000001c2200a986 */ /* 0x0013e2000c101b0a */
[----:B------:R-:W-:-:S03]  /*2320*/  ISETP.NE.AND P2, PT, R2, RZ, PT ;  /* 0x000000ff0200720c */ /* 0x000fc60003f45270 */
[----:B----4-:R1:W-:Y:S01]  /*2330*/  @!P1 STG.E.64 desc[UR10][R36.64], R20 ;  /* 0x0000001424009986 */ /* 0x0103e2000c101b0a */
[----:B------:R-:W-:-:S05]  /*2340*/  IADD3 R38, P1, R38, UR5, RZ ;  /* 0x0000000526267c10 */ /* 0x000fca000ff3e0ff */
[----:B------:R-:W-:-:S04]  /*2350*/  IMAD.X R40, R40, 0x1, R5, P1 ;  /* 0x0000000128287824 */ /* 0x000fc800008e0605 */
[----:B------:R-:W-:Y:S05]  /*2360*/  @P2 BRA `(.L_x_34465) ;  /* 0xfffffffc00342947 */ /* 0x000fea000383ffff */
.L_x_34464:
[----:B------:R-:W-:Y:S05]  /*2370*/  BSYNC B1 ;  /* 0x0000000000017941 */ /* 0x000fea0003800000 */
.L_x_34463:
        /* <DEDUP_REMOVED lines=15> */
.L_x_34467:
[----:B------:R-:W-:Y:S05]  /*2470*/  BSYNC B1 ;  /* 0x0000000000017941 */ /* 0x000fea0003800000 */
.L_x_34466:
        /* <DEDUP_REMOVED lines=25> */
.L_x_34462:
[----:B------:R-:W-:Y:S05]  /*2610*/  BSYNC B0 ;  /* 0x0000000000007941 */ /* 0x000fea0003800000 */
.L_x_34461:
[----:B------:R-:W3:Y:S01]  /*2620*/  S2R R2, SR_TID.X ;  /* 0x0000000000027919 */ /* 0x000ee20000002100 */
[----:B------:R-:W-:Y:S01]  /*2630*/  BSSY B0, `(.L_x_34468) ;  /* 0x0000030000007945 */ /* 0x000fe20003800000 */
[----:B------:R-:W4:Y:S01]  /*2640*/  S2R R4, SR_TID.X ;  /* 0x0000000000047919 */ /* 0x000f220000002100 */
[----:B------:R-:W-:Y:S01]  /*2650*/  BAR.SYNC.DEFER_BLOCKING 0x0 ;  /* 0x0000000000007b1d */ /* 0x000fe20000010000 */
[----:B---3--:R-:W-:Y:S02]  /*2660*/  SHF.R.U32.HI R10, RZ, 0x5, R2 ;  /* 0x00000005ff0a7819 */ /* 0x008fe40000011602 */
[----:B------:R-:W-:Y:S02]  /*2670*/  LEA R5, R2, UR4, 0x3 ;  /* 0x0000000402057c11 */ /* 0x000fe4000f8e18ff */
[----:B------:R-:W-:Y:S02]  /*2680*/  LOP3.LUT P0, RZ, R10, 0x7, RZ, 0xc0, !PT ;  /* 0x000000070aff7812 */ /* 0x000fe4000780c0ff */
[----:B----4-:R-:W-:Y:S01]  /*2690*/  LOP3.LUT R4, R4, 0x1f, RZ, 0xc0, !PT ;  /* 0x0000001f04047812 */ /* 0x010fe200078ec0ff */
[----:B------:R3:W-:Y:S01]  /*26a0*/  STS.64 [R5], R24 ;  /* 0x0000001805007388 */ /* 0x0007e20000000a00 */
[----:B------:R-:W-:Y:S09]  /*26b0*/  BAR.SYNC.DEFER_BLOCKING 0x0 ;  /* 0x0000000000007b1d */ /* 0x000ff20000010000 */
[----:B------:R-:W-:Y:S05]  /*26c0*/  @P0 BRA `(.L_x_34469) ;  /* 0x0000000000980947 */ /* 0x000fea0003800000 */
[----:B--2---:R-:W2:Y:S01]  /*26d0*/  LDS.64 R6, [R5+0x100] ;  /* 0x0001000005067984 */ /* 0x004ea20000000a00 */
[----:B------:R-:W-:-:S03]  /*26e0*/  ISETP.GE.U32.AND P0, PT, R4, R11, PT ;  /* 0x0000000b0400720c */ /* 0x000fc60003f06070 */
[----:B------:R-:W4:Y:S04]  /*26f0*/  LDS.64 R12, [R5+0x200] ;  /* 0x00020000050c7984 */ /* 0x000f280000000a00 */
[----:B01----:R-:W0:Y:S04]  /*2700*/  LDS.64 R18, [R5+0x300] ;  /* 0x0003000005127984 */ /* 0x003e280000000a00 */
[----:B------:R-:W1:Y:S04]  /*2710*/  LDS.64 R20, [R5+0x400] ;  /* 0x0004000005147984 */ /* 0x000e680000000a00 */
[----:B------:R-:W5:Y:S04]  /*2720*/  LDS.64 R22, [R5+0x500] ;  /* 0x0005000005167984 */ /* 0x000f680000000a00 */
[----:B------:R-:W3:Y:S04]  /*2730*/  LDS.64 R26, [R5+0x600] ;  /* 0x00060000051a7984 */ /* 0x000ee80000000a00 */
[----:B------:R-:W3:Y:S01]  /*2740*/  LDS.64 R28, [R5+0x700] ;  /* 0x00070000051c7984 */ /* 0x000ee20000000a00 */
[----:B--2---:R-:W-:Y:S01]  /*2750*/  FADD R9, R24, R6 ;  /* 0x0000000618097221 */ /* 0x004fe20000000000 */
[----:B------:R-:W-:-:S03]  /*2760*/  FADD R6, R25, R7 ;  /* 0x0000000719067221 */ /* 0x000fc60000000000 */
[----:B----4-:R-:W-:Y:S01]  /*2770*/  FADD R9, R9, R12 ;  /* 0x0000000c09097221 */ /* 0x010fe20000000000 */
[----:B------:R-:W-:-:S03]  /*2780*/  FADD R6, R6, R13 ;  /* 0x0000000d06067221 */ /* 0x000fc60000000000 */
[----:B0-----:R-:W-:Y:S01]  /*2790*/  FADD R9, R9, R18 ;  /* 0x0000001209097221 */ /* 0x001fe20000000000 */
[----:B------:R-:W-:-:S03]  /*27a0*/  FADD R6, R6, R19 ;  /* 0x0000001306067221 */ /* 0x000fc60000000000 */
[----:B-1----:R-:W-:Y:S01]  /*27b0*/  FADD R9, R9, R20 ;  /* 0x0000001409097221 */ /* 0x002fe20000000000 */
[----:B------:R-:W-:-:S03]  /*27c0*/  FADD R6, R6, R21 ;  /* 0x0000001506067221 */ /* 0x000fc60000000000 */
[----:B-----5:R-:W-:Y:S01]  /*27d0*/  FADD R9, R9, R22 ;  /* 0x0000001609097221 */ /* 0x020fe20000000000 */
[----:B------:R-:W-:-:S03]  /*27e0*/  FADD R6, R6, R23 ;  /* 0x0000001706067221 */ /* 0x000fc60000000000 */
[----:B---3--:R-:W-:Y:S01]  /*27f0*/  FADD R9, R9, R26 ;  /* 0x0000001a09097221 */ /* 0x008fe20000000000 */
[----:B------:R-:W-:-:S03]  /*2800*/  FADD R6, R6, R27 ;  /* 0x0000001b06067221 */ /* 0x000fc60000000000 */
[----:B------:R-:W-:Y:S01]  /*2810*/  FADD R28, R9, R28 ;  /* 0x0000001c091c7221 */ /* 0x000fe20000000000 */
[----:B------:R-:W-:Y:S01]  /*2820*/  FADD R29, R6, R29 ;  /* 0x0000001d061d7221 */ /* 0x000fe20000000000 */
[----:B------:R-:W-:Y:S06]  /*2830*/  @P0 BRA `(.L_x_34469) ;  /* 0x00000000003c0947 */ /* 0x000fec0003800000 */
[----:B------:R-:W-:Y:S01]  /*2840*/  ULDC.64 UR4, c[0x0][0x258] ;  /* 0x0000960000047ab9 */ /* 0x000fe20000000a00 */
[----:B------:R-:W-:Y:S02]  /*2850*/  IMAD.MOV.U32 R6, RZ, RZ, R0 ;  /* 0x000000ffff067224 */ /* 0x000fe400078e0000 */
[----:B------:R-:W-:Y:S02]  /*2860*/  IMAD R5, R17, UR4, RZ ;  /* 0x0000000411057c24 */ /* 0x000fe4000f8e02ff */
[----:B------:R-:W-:Y:S02]  /*2870*/  IMAD.MOV.U32 R7, RZ, RZ, R3 ;  /* 0x000000ffff077224 */ /* 0x000fe400078e0003 */
[C---:B------:R-:W-:Y:S02]  /*2880*/  IMAD R5, R16.reuse, UR5, R5 ;  /* 0x0000000510057c24 */ /* 0x040fe4000f8e0205 */
[----:B------:R-:W-:Y:S01]  /*2890*/  IMAD.WIDE.U32 R6, R16, UR4, R6 ;  /* 0x0000000410067c25 */ /* 0x000fe2000f8e0006 */
[----:B------:R-:W-:-:S03]  /*28a0*/  ULDC.64 UR4, c[0x0][0x248] ;  /* 0x0000920000047ab9 */ /* 0x000fc60000000a00 */
[----:B------:R-:W-:Y:S02]  /*28b0*/  IMAD.IADD R7, R7, 0x1, R5 ;  /* 0x0000000107077824 */ /* 0x000fe400078e0205 */
[----:B------:R-:W-:Y:S02]  /*28c0*/  IMAD R3, R3, 0x3f, RZ ;  /* 0x0000003f03037824 */ /* 0x000fe400078e02ff */
[----:B------:R-:W-:-:S04]  /*28d0*/  IMAD.WIDE.U32 R6, R0, 0x3f, R6 ;  /* 0x0000003f00067825 */ /* 0x000fc800078e0006 */
[----:B------:R-:W-:Y:S01]  /*28e0*/  IMAD.IADD R3, R7, 0x1, R3 ;  /* 0x0000000107037824 */ /* 0x000fe200078e0203 */
[----:B------:R-:W-:-:S04]  /*28f0*/  LEA R8, P0, R6, UR4, 0x2 ;  /* 0x0000000406087c11 */ /* 0x000fc8000f8010ff */
[----:B------:R-:W-:-:S03]  /*2900*/  LEA.HI.X R9, R6, UR5, R3, 0x2, P0 ;  /* 0x0000000506097c11 */ /* 0x000fc600080f1403 */
[----:B------:R-:W-:-:S05]  /*2910*/  IMAD.WIDE.U32 R6, R4, 0x8, R8 ;  /* 0x0000000804067825 */ /* 0x000fca00078e0008 */
[----:B------:R4:W-:Y:S02]  /*2920*/  STG.E.64 desc[UR10][R6.64], R28 ;  /* 0x0000001c06007986 */ /* 0x0009e4000c101b0a */
.L_x_34469:
[----:B------:R-:W-:Y:S05]  /*2930*/  BSYNC B0 ;  /* 0x0000000000007941 */ /* 0x000fea0003800000 */
.L_x_34468:
[----:B------:R-:W-:Y:S02]  /*2940*/  ULDC.64 UR4, c[0x0][0x238] ;  /* 0x00008e0000047ab9 */ /* 0x000fe40000000a00 */
[----:B------:R-:W-:-:S04]  /*2950*/  ISETP.NE.U32.AND P0, PT, RZ, UR4, PT ;  /* 0x00000004ff007c0c */ /* 0x000fc8000bf05070 */
[----:B------:R-:W-:-:S13]  /*2960*/  ISETP.NE.AND.EX P0, PT, RZ, UR5, PT, P0 ;  /* 0x00000005ff007c0c */ /* 0x000fda000bf05300 */
[----:B------:R-:W-:Y:S05]  /*2970*/  @!P0 BRA `(.L_x_34470) ;  /* 0x0000000000b08947 */ /* 0x000fea0003800000 */
[----:B------:R-:W5:Y:S01]  /*2980*/  SHFL.DOWN PT, R0, R15, 0x10, 0x1f ;  /* 0x0a001f000f007f89 */ /* 0x000f6200000e0000 */
[----:B------:R-:W-:Y:S01]  /*2990*/  ISETP.NE.AND P0, PT, R4, RZ, PT ;  /* 0x000000ff0400720c */ /* 0x000fe20003f05270 */
[----:B------:R-:W-:-:S12]  /*29a0*/  BSSY B0, `(.L_x_34471) ;  /* 0x0000023000007945 */ /* 0x000fd80003800000 */
[----:B------:R-:W0:Y:S01]  /*29b0*/  @!P0 S2R R8, SR_CgaCtaId ;  /* 0x0000000000088919 */ /* 0x000e220000008800 */
[----:B--2-4-:R-:W-:Y:S02]  /*29c0*/  @!P0 MOV R7, 0x400 ;  /* 0x0000040000078802 */ /* 0x014fe40000000f00 */
[----:B------:R-:W-:Y:S02]  /*29d0*/  @!P0 LOP3.LUT R51, R51, 0x1ffffffc, RZ, 0xc0, !PT ;  /* 0x1ffffffc33338812 */ /* 0x000fe400078ec0ff */
[----:B-----5:R-:W-:-:S05]  /*29e0*/  FMNMX R0, R15, R0, !PT ;  /* 0x000000000f007209 */ /* 0x020fca0007800000 */
[----:B------:R-:W2:Y:S02]  /*29f0*/  SHFL.DOWN PT, R3, R0, 0x8, 0x1f ;  /* 0x09001f0000037f89 */ /* 0x000ea400000e0000 */
[----:B--2---:R-:W-:Y:S02]  /*2a00*/  FMNMX R3, R0, R3, !PT ;  /* 0x0000000300037209 */ /* 0x004fe40007800000 */
[----:B0-----:R-:W-:-:S03]  /*2a10*/  @!P0 LEA R0, R8, R7, 0x18 ;  /* 0x0000000708008211 */ /* 0x001fc600078ec0ff */
[----:B------:R-:W0:Y:S02]  /*2a20*/  SHFL.DOWN PT, R6, R3, 0x4, 0x1f ;  /* 0x08801f0003067f89 */ /* 0x000e2400000e0000 */
[----:B------:R-:W-:Y:S01]  /*2a30*/  @!P0 IMAD.IADD R0, R51, 0x1, R0 ;  /* 0x0000000133008824 */ /* 0x000fe200078e0200 */
[----:B0-----:R-:W-:Y:S01]  /*2a40*/  FMNMX R6, R3, R6, !PT ;  /* 0x0000000603067209 */ /* 0x001fe20007800000 */
[----:B------:R-:W-:-:S04]  /*2a50*/  IMAD.MOV.U32 R3, RZ, RZ, RZ ;  /* 0x000000ffff037224 */ /* 0x000fc800078e00ff */
[----:B---3--:R-:W0:Y:S02]  /*2a60*/  SHFL.DOWN PT, R5, R6, 0x2, 0x1f ;  /* 0x08401f0006057f89 */ /* 0x008e2400000e0000 */
        /* <DEDUP_REMOVED lines=21> */
.L_x_34480:
[----:B--2---:R-:W-:-:S07]  /*2bc0*/  FMNMX R3, R4, R5, !PT ;  /* 0x0000000504037209 */ /* 0x004fce0007800000 */
.L_x_34472:
[----:B------:R-:W-:Y:S05]  /*2bd0*/  BSYNC B0 ;  /* 0x0000000000007941 */ /* 0x000fea0003800000 */
.L_x_34471:
[----:B------:R-:W-:Y:S01]  /*2be0*/  ISETP.NE.AND P0, PT, R2, RZ, PT ;  /* 0x000000ff0200720c */ /* 0x000fe20003f05270 */
[----:B------:R-:W-:-:S12]  /*2bf0*/  BSSY B0, `(.L_x_34470) ;  /* 0x0000004000007945 */ /* 0x000fd80003800000 */
[----:B------:R-:W-:Y:S05]  /*2c00*/  @P0 BRA `(.L_x_34474) ;  /* 0x0000000000080947 */ /* 0x000fea0003800000 */
[----:B0-----:R-:W0:Y:S02]  /*2c10*/  LDC.64 R4, c[0x0][0x238] ;  /* 0x00008e00ff047b82 */ /* 0x001e240000000a00 */
[----:B0-----:R2:W-:Y:S02]  /*2c20*/  REDG.E.MAX.S32.STRONG.GPU desc[UR10][R4.64], R3 ;  /* 0x000000030400798e */ /* 0x0015e4000d10e38a */
.L_x_34474:
[----:B------:R-:W-:Y:S05]  /*2c30*/  BSYNC B0 ;  /* 0x0000000000007941 */ /* 0x000fea0003800000 */
.L_x_34470:
        /* <DEDUP_REMOVED lines=12> */
[----:B--2-4-:R-:W-:-:S07]  /*2d00*/  MOV R7, 0x2d20 ;  /* 0x00002d2000077802 */ /* 0x014fce0000000f00 */
[----:B01-3--:R-:W-:Y:S05]  /*2d10*/  CALL.REL.NOINC `($__internal_779_$__cuda_sm20_rcp_rn_f32_slowpath) ;  /* 0x0000000400847944 */ /* 0x00bfea0003c00000 */
[----:B------:R-:W-:Y:S05]  /*2d20*/  BRA `(.L_x_34476) ;  /* 0x0000000000147947 */ /* 0x000fea0003800000 */
.L_x_34475:
[----:B--23--:R-:W2:Y:S01]  /*2d30*/  MUFU.RCP R5, UR7 ;  /* 0x0000000700057d08 */ /* 0x00cea20008001000 */
[----:B------:R-:W-:-:S04]  /*2d40*/  IMAD.U32 R0, RZ, RZ, UR7 ;  /* 0x00000007ff007e24 */ /* 0x000fc8000f8e00ff */
[----:B--2---:R-:W-:-:S04]  /*2d50*/  FFMA R0, R5, R0, -1 ;  /* 0xbf80000005007423 */ /* 0x004fc80000000000 */
[----:B------:R-:W-:-:S04]  /*2d60*/  FADD.FTZ R0, -R0, -RZ ;  /* 0x800000ff00007221 */ /* 0x000fc80000010100 */
[----:B------:R-:W-:-:S07]  /*2d70*/  FFMA R5, R5, R0, R5 ;  /* 0x0000000005057223 */ /* 0x000fce0000000005 */
.L_x_34476:
[----:B------:R-:W2:Y:S02]  /*2d80*/  LDC.64 R2, c[0x0][0x240] ;  /* 0x00009000ff027b82 */ /* 0x000ea40000000a00 */
[----:B--2---:R-:W-:Y:S01]  /*2d90*/  STG.E desc[UR10][R2.64], R5 ;  /* 0x0000000502007986 */ /* 0x004fe2000c10190a */
[----:B------:R-:W-:Y:S05]  /*2da0*/  EXIT ;  /* 0x000000000000794d */ /* 0x000fea0003800000 */
.L_x_34473:
[----:B------:R-:W-:Y:S02]  /*2db0*/  IMAD.MOV.U32 R7, RZ, RZ, 0x4 ;  /* 0x00000004ff077424 */ /* 0x000fe400078e00ff */
[----:B------:R-:W-:Y:S02]  /*2dc0*/  IMAD.MOV.U32 R9, RZ, RZ, 0x1f ;  /* 0x0000001fff097424 */ /* 0x000fe400078e00ff */
[----:B------:R-:W-:-:S07]  /*2dd0*/  IMAD.MOV.U32 R6, RZ, RZ, -0x1 ;  /* 0xffffffffff067424 */ /* 0x000fce00078e00ff */
[----:B012---:R-:W-:Y:S05]  /*2de0*/  WARPSYNC.COLLECTIVE R6, `(.L_x_34477) ;  /* 0x0000000006087348 */ /* 0x007fea0003c00000 */
[----:B--2---:R2:W3:Y:S02]  /*2df0*/  SHFL.DOWN P0, R5, R0, R7, R9 ;  /* 0x0800000700057389 */ /* 0x0044e40000000009 */
[----:B0123--:R-:W-:Y:S01]  /*2e00*/  ENDCOLLECTIVE ;  /* 0x000000000000791b */ /* 0x00ffe20003800000 */
.L_x_34477:
[----:B------:R-:W-:Y:S02]  /*2e10*/  IMAD.MOV.U32 R7, RZ, RZ, 0x2 ;  /* 0x00000002ff077424 */ /* 0x000fe400078e00ff */
[----:B------:R-:W-:-:S05]  /*2e20*/  IMAD.MOV.U32 R3, RZ, RZ, R5 ;  /* 0x000000ffff037224 */ /* 0x000fca00078e0005 */
[----:B------:R-:W-:-:S05]  /*2e30*/  FMNMX R3, R3, R0, !PT ;  /* 0x0000000003037209 */ /* 0x000fca0007800000 */
[----:B------:R-:W-:-:S07]  /*2e40*/  IMAD.MOV.U32 R0, RZ, RZ, R3 ;  /* 0x000000ffff007224 */ /* 0x000fce00078e0003 */
[----:B------:R-:W-:Y:S05]  /*2e50*/  WARPSYNC.COLLECTIVE R6, `(.L_x_34478) ;  /* 0x0000000006087348 */ /* 0x000fea0003c00000 */
[----:B------:R0:W1:Y:S02]  /*2e60*/  SHFL.DOWN P0, R5, R0, R7, R9 ;  /* 0x0800000700057389 */ /* 0x0000640000000009 */
[----:B01----:R-:W-:Y:S01]  /*2e70*/  ENDCOLLECTIVE ;  /* 0x000000000000791b */ /* 0x003fe20003800000 */
.L_x_34478:
[----:B------:R-:W-:Y:S02]  /*2e80*/  IMAD.MOV.U32 R7, RZ, RZ, 0x1 ;  /* 0x00000001ff077424 */ /* 0x000fe400078e00ff */
[----:B------:R-:W-:-:S05]  /*2e90*/  IMAD.MOV.U32 R4, RZ, RZ, R5 ;  /* 0x000000ffff047224 */ /* 0x000fca00078e0005 */
[----:B------:R-:W-:-:S05]  /*2ea0*/  FMNMX R4, R3, R4, !PT ;  /* 0x0000000403047209 */ /* 0x000fca0007800000 */
[----:B------:R-:W-:-:S07]  /*2eb0*/  IMAD.MOV.U32 R0, RZ, RZ, R4 ;  /* 0x000000ffff007224 */ /* 0x000fce00078e0004 */
[----:B------:R-:W-:Y:S05]  /*2ec0*/  WARPSYNC.COLLECTIVE R6, `(.L_x_34479) ;  /* 0x0000000006087348 */ /* 0x000fea0003c00000 */
[----:B------:R0:W1:Y:S02]  /*2ed0*/  SHFL.DOWN P0, R5, R0, R7, R9 ;  /* 0x0800000700057389 */ /* 0x0000640000000009 */
[----:B01----:R-:W-:Y:S01]  /*2ee0*/  ENDCOLLECTIVE ;  /* 0x000000000000791b */ /* 0x003fe20003800000 */
.L_x_34479:
[----:B------:R-:W-:Y:S05]  /*2ef0*/  BRA `(.L_x_34480) ;  /* 0xfffffffc00307947 */ /* 0x000fea000383ffff */
        .weak           $__internal_778_$__cuda_sm20_div_u64
        .type           $__internal_778_$__cuda_sm20_div_u64,@function
        .size           $__internal_778_$__cuda_sm20_div_u64,($__internal_779_$__cuda_sm20_rcp_rn_f32_slowpath - $__internal_778_$__cuda_sm20_div_u64)
$__internal_778_$__cuda_sm20_div_u64:
        /* <DEDUP_REMOVED lines=66> */
[----:B------:R-:W-:Y:S06]  /*3320*/  RET.REL.NODEC R2 `(_ZN18transformer_engine6detail38cast_transpose_fused_kernel_notalignedILb1ELb0ELb0EfNS_16CTDBiasDActParamIffffEELi2ELi2ENS_5EmptyELPFffRKS4_E0EEEvT3_mmm) ;  /* 0xffffffcc02347950 */ /* 0x000fec0003c3ffff */
        .weak           $__internal_779_$__cuda_sm20_rcp_rn_f32_slowpath
        .type           $__internal_779_$__cuda_sm20_rcp_rn_f32_slowpath,@function
        .size           $__internal_779_$__cuda_sm20_rcp_rn_f32_slowpath,(.L_x_35264 - $__internal_779_$__cuda_sm20_rcp_rn_f32_slowpath)
$__internal_779_$__cuda_sm20_rcp_rn_f32_slowpath:
        /* <DEDUP_REMOVED lines=15> */
.L_x_34481:
        /* <DEDUP_REMOVED lines=33> */
.L_x_34483:
[----:B------:R0:W1:Y:S02]  /*3630*/  MUFU.RCP R2, R0 ;  /* 0x0000000000027308 */ /* 0x0000640000001000 */
.L_x_34482:
[----:B-1-3--:R-:W-:Y:S02]  /*3640*/  IMAD.MOV.U32 R5, RZ, RZ, R2 ;  /* 0x000000ffff057224 */ /* 0x00afe400078e0002 */
[----:B------:R-:W-:Y:S02]  /*3650*/  IMAD.MOV.U32 R2, RZ, RZ, R7 ;  /* 0x000000ffff027224 */ /* 0x000fe400078e0007 */
[----:B------:R-:W-:-:S04]  /*3660*/  IMAD.MOV.U32 R3, RZ, RZ, 0x0 ;  /* 0x00000000ff037424 */ /* 0x000fc800078e00ff */
[----:B0-2---:R-:W-:Y:S05]  /*3670*/  RET.REL.NODEC R2 `(_ZN18transformer_engine6detail38cast_transpose_fused_kernel_notalignedILb1ELb0ELb0EfNS_16CTDBiasDActParamIffffEELi2ELi2ENS_5EmptyELPFffRKS4_E0EEEvT3_mmm) ;  /* 0xffffffc802607950 */ /* 0x005fea0003c3ffff */
.L_x_34484:
        /* <DEDUP_REMOVED lines=16> */
.L_x_35264:


//--------------------- .nv.shared._ZN18transformer_engine6detail43dgated_act_cast_transpose_kernel_notalignedILi2ELi4Ef13__nv_bfloat1613__nv_fp8_e4m3NS_5EmptyEXadL_ZNS_6dqgeluIffEET_T0_RKS4_EEXadL_ZNS_5qgeluIffEES6_S7_S9_EEEEvPKT2_SD_PT3_SF_PKT1_PSG_SJ_mmm --------------------------
	.section	.nv.shared._ZN18transformer_engine6detail43dgated_act_cast_transpose_kernel_notalignedILi2ELi4Ef13__nv_bfloat1613__nv_fp8_e4m3NS_5EmptyEXadL_ZNS_6dqgeluIffEET_T0_RKS4_EEXadL_ZNS_5qgeluIffEES6_S7_S9_EEEEvPKT2_SD_PT3_SF_PKT1_PSG_SJ_mmm,"aw",@nobits
	.sectionflags	@""
	.align	16
.nv.shared._ZN18transformer_engine6detail43dgated_act_cast_transpose_kernel_notalignedILi2ELi4Ef13__nv_bfloat1613__nv_fp8_e4m3NS_5EmptyEXadL_ZNS_6dqgeluIffEET_T0_RKS4_EEXadL_ZNS_5qgeluIffEES6_S7_S9_EEEEvPKT2_SD_PT3_SF_PKT1_PSG_SJ_mmm:
	.zero		1056


//--------------------- .nv.shared.reserved.0     --------------------------
	.section	.nv.shared.reserved.0,"aw",@nobits
	.weak		__nv_reservedSMEM_offset_0_alias
	.size		__nv_reservedSMEM_offset_0_alias, 0, 0
	.other		__nv_reservedSMEM_offset_0_alias,@"STO_CUDA_RESERVED_SHARED STV_DEFAULT"
__nv_reservedSMEM_offset_0_alias:
	.zero		0


//--------------------- .nv.shared._ZN18transformer_engine6detail32dgated_act_cast_transpose_kernelILi2ELi4Ef13__nv_bfloat1613__nv_fp8_e4m3NS_5EmptyEXadL_ZNS_6dqgeluIffEET_T0_RKS4_EEXadL_ZNS_5qgeluIffEES6_S7_S9_EEEEvPKT2_SD_PT3_SF_PKT1_PSG_SJ_mmm --------------------------
	.section	.nv.shared._ZN18transformer_engine6detail32dgated_act_cast_transpose_kernelILi2ELi4Ef13__nv_bfloat1613__nv_fp8_e4m3NS_5EmptyEXadL_ZNS_6dqgeluIffEET_T0_RKS4_EEXadL_ZNS_5qgeluIffEES6_S7_S9_EEEEvPKT2_SD_PT3_SF_PKT1_PSG_SJ_mmm,"aw",@nobits
	.sectionflags	@""
	.align	16
.nv.shared._ZN18transformer_engine6detail32dgated_act_cast_transpose_kernelILi2ELi4Ef13__nv_bfloat1613__nv_fp8_e4m3NS_5EmptyEXadL_ZNS_6dqgeluIffEET_T0_RKS4_EEXadL_ZNS_5qgeluIffEES6_S7_S9_EEEEvPKT2_SD_PT3_SF_PKT1_PSG_SJ_mmm:
	.zero		1056


//--------------------- .nv.shared._ZN18transformer_engine6detail43dgated_act_cast_transpose_kernel_notalignedILi2ELi4Ef13__nv_bfloat1613__nv_fp8_e5m2NS_5EmptyEXadL_ZNS_6dqgeluIffEET_T0_RKS4_EEXadL_ZNS_5qgeluIffEES6_S7_S9_EEEEvPKT2_SD_PT3_SF_PKT1_PSG_SJ_mmm --------------------------
	.section	.nv.shared._ZN18transformer_engine6detail43dgated_act_cast_transpose_kernel_notalignedILi2ELi4Ef13__nv_bfloat1613__nv_fp8_e5m2NS_5EmptyEXadL_ZNS_6dqgeluIffEET_T0_RKS4_EEXadL_ZNS_5qgeluIffEES6_S7_S9_EEEEvPKT2_SD_PT3_SF_PKT1_PSG_SJ_mmm,"aw",@nobits
	.sectionflags	@""
	.align	16
.nv.shared._ZN18transformer_engine6detail43dgated_act_cast_transpose_kernel_notalignedILi2ELi4Ef13__nv_bfloat1613__nv_fp8_e5m2NS_5EmptyEXadL_ZNS_6dqgeluIffEET_T0_RKS4_EEXadL_ZNS_5qgeluIffEES6_S7_S9_EEEEvPKT2_SD_PT3_SF_PKT1_PSG_SJ_mmm:
	.zero		1056


//--------------------- .nv.shared._ZN18transformer_engine6detail32dgated_act_cast_transpose_kernelILi2ELi4Ef13__nv_bfloat1613__nv_fp8_e5m2NS_5EmptyEXadL_ZNS_6dqgeluIffEET_T0_RKS4_EEXadL_ZNS_5qgeluIffEES6_S7_S9_EEEEvPKT2_SD_PT3_SF_PKT1_PSG_SJ_mmm --------------------------
	.section	.nv.shared._ZN18transformer_engine6detail32dgated_act_cast_transpose_kernelILi2ELi4Ef13__nv_bfloat1613__nv_fp8_e5m2NS_5EmptyEXadL_ZNS_6dqgeluIffEET_T0_RKS4_EEXadL_ZNS_5qgeluIffEES6_S7_S9_EEEEvPKT2_SD_PT3_SF_PKT1_PSG_SJ_mmm,"aw",@nobits
	.sectionflags	@""
	.align	16
.nv.shared._ZN18transformer_engine6detail32dgated_act_cast_transpose_kernelILi2ELi4Ef13__nv_bfloat1613__nv_fp8_e5m2NS_5EmptyEXadL_ZNS_6dqgeluIffEET_T0_RKS4_EEXadL_ZNS_5qgeluIffEES6_S7_S9_EEEEvPKT2_SD_PT3_SF_PKT1_PSG_SJ_mmm:
	.zero		1056


//--------------------- .nv.shared._ZN18transformer_engine6detail43dgated_act_cast_transpose_kernel_notalignedILi2ELi2Ef13__nv_bfloat16S2_NS_5EmptyEXadL_ZNS_6dqgeluIffEET_T0_RKS3_EEXadL_ZNS_5qgeluIffEES5_S6_S8_EEEEvPKT2_SC_PT3_SE_PKT1_PSF_SI_mmm --------------------------
	.section	.nv.shared._ZN18transformer_engine6detail43dgated_act_cast_transpose_kernel_notalignedILi2ELi2Ef13__nv_bfloat16S2_NS_5EmptyEXadL_ZNS_6dqgeluIffEET_T0_RKS3_EEXadL_ZNS_5qgeluIffEES5_S6_S8_EEEEvPKT2_SC_PT3_SE_PKT1_PSF_SI_mmm,"aw",@nobits
	.sectionflags	@""
	.align	16
.nv.shared._ZN18transformer_engine6detail43dgated_act_cast_transpose_kernel_notalignedILi2ELi2Ef13__nv_bfloat16S2_NS_5EmptyEXadL_ZNS_6dqgeluIffEET_T0_RKS3_EEXadL_ZNS_5qgeluIffEES5_S6_S8_EEEEvPKT2_SC_PT3_SE_PKT1_PSF_SI_mmm:
	.zero		1056


//--------------------- .nv.shared._ZN18transformer_engine6detail32dgated_act_cast_transpose_kernelILi2ELi2Ef13__nv_bfloat16S2_NS_5EmptyEXadL_ZNS_6dqgeluIffEET_T0_RKS3_EEXadL_ZNS_5qgeluIffEES5_S6_S8_EEEEvPKT2_SC_PT3_SE_PKT1_PSF_SI_mmm --------------------------
	.section	.nv.shared._ZN18transformer_engine6detail32dgated_act_cast_transpose_kernelILi2ELi2Ef13__nv_bfloat16S2_NS_5EmptyEXadL_ZNS_6dqgeluIffEET_T0_RKS3_EEXadL_ZNS_5qgeluIffEES5_S6_S8_EEEEvPKT2_SC_PT3_SE_PKT1_PSF_SI_mmm,"aw",@nobits
	.sectionflags	@""
	.align	16
.nv.shared._ZN18transformer_engine6detail32dgated_act_cast_transpose_kernelILi2ELi2Ef13__nv_bfloat16S2_NS_5EmptyEXadL_ZNS_6dqgeluIffEET_T0_RKS3_EEXadL_ZNS_5qgeluIffEES5_S6_S8_EEEEvPKT2_SC_PT3_SE_PKT1_PSF_SI_mmm:
	.zero		1056


//--------------------- .nv.shared._ZN18transformer_engine6detail43dgated_act_cast_transpose_kernel_notalignedILi2ELi2Ef13__nv_bfloat166__halfNS_5EmptyEXadL_ZNS_6dqgeluIffEET_T0_RKS4_EEXadL_ZNS_5qgeluIffEES6_S7_S9_EEEEvPKT2_SD_PT3_SF_PKT1_PSG_SJ_mmm --------------------------
	.section	.nv.shared._ZN18transformer_engine6detail43dgated_act_cast_transpose_kernel_notalignedILi2ELi2Ef13__nv_bfloat166__halfNS_5EmptyEXadL_ZNS_6dqgeluIffEET_T0_RKS4_EEXadL_ZNS_5qgeluIffEES6_S7_S9_EEEEvPKT2_SD_PT3_SF_PKT1_PSG_SJ_mmm,"aw",@nobits
	.sectionflags	@""
	.align	16
.nv.shared._ZN18transformer_engine6detail43dgated_act_cast_transpose_kernel_notalignedILi2ELi2Ef13__nv_bfloat166__halfNS_5EmptyEXadL_ZNS_6dqgeluIffEET_T0_RKS4_EEXadL_ZNS_5qgeluIffEES6_S7_S9_EEEEvPKT2_SD_PT3_SF_PKT1_PSG_SJ_mmm:
	.zero		1056


//--------------------- .nv.shared._ZN18transformer_engine6detail32dgated_act_cast_transpose_kernelILi2ELi2Ef13__nv_bfloat166__halfNS_5EmptyEXadL_ZNS_6dqgeluIffEET_T0_RKS4_EEXadL_ZNS_5qgeluIffEES6_S7_S9_EEEEvPKT2_SD_PT3_SF_PKT1_PSG_SJ_mmm --------------------------
	.section	.nv.shared._ZN18transformer_engine6detail32dgated_act_cast_transpose_kernelILi2ELi2Ef13__nv_bfloat166__halfNS_5EmptyEXadL_ZNS_6dqgeluIffEET_T0_RKS4_EEXadL_ZNS_5qgeluIffEES6_S7_S9_EEEEvPKT2_SD_PT3_SF_PKT1_PSG_SJ_mmm,"aw",@nobits
	.sectionflags	@""
	.align	16
.nv.shared._ZN18transformer_engine6detail32dgated_act_cast_transpose_kernelILi2ELi2Ef13__nv_bfloat166__halfNS_5EmptyEXadL_ZNS_6dqgeluIffEET_T0_RKS4_EEXadL_ZNS_5qgeluIffEES6_S7_S9_EEEEvPKT2_SD_PT3_SF_PKT1_PSG_SJ_mmm:
	.zero		1056


//--------------------- .nv.shared._ZN18transformer_engine6detail43dgated_act_cast_transpose_kernel_notalignedILi2ELi1Ef13__nv_bfloat16fNS_5EmptyEXadL_ZNS_6dqgeluIffEET_T0_RKS3_EEXadL_ZNS_5qgeluIffEES5_S6_S8_EEEEvPKT2_SC_PT3_SE_PKT1_PSF_SI_mmm --------------------------
	.section	.nv.shared._ZN18transformer_engine6detail43dgated_act_cast_transpose_kernel_notalignedILi2ELi1Ef13__nv_bfloat16fNS_5EmptyEXadL_ZNS_6dqgeluIffEET_T0_RKS3_EEXadL_ZNS_5qgeluIffEES5_S6_S8_EEEEvPKT2_SC_PT3_SE_PKT1_PSF_SI_mmm,"aw",@nobits
	.sectionflags	@""
	.align	16
.nv.shared._ZN18transformer_engine6detail43dgated_act_cast_transpose_kernel_notalignedILi2ELi1Ef13__nv_bfloat16fNS_5EmptyEXadL_ZNS_6dqgeluIffEET_T0_RKS3_EEXadL_ZNS_5qgeluIffEES5_S6_S8_EEEEvPKT2_SC_PT3_SE_PKT1_PSF_SI_mmm:
	.zero		1056


//--------------------- .nv.shared._ZN18transformer_engine6detail32dgated_act_cast_transpose_kernelILi2ELi1Ef13__nv_bfloat16fNS_5EmptyEXadL_ZNS_6dqgeluIffEET_T0_RKS3_EEXadL_ZNS_5qgeluIffEES5_S6_S8_EEEEvPKT2_SC_PT3_SE_PKT1_PSF_SI_mmm --------------------------
	.section	.nv.shared._ZN18transformer_engine6detail32dgated_act_cast_transpose_kernelILi2ELi1Ef13__nv_bfloat16fNS_5EmptyEXadL_ZNS_6dqgeluIffEET_T0_RKS3_EEXadL_ZNS_5qgeluIffEES5_S6_S8_EEEEvPKT2_SC_PT3_SE_PKT1_PSF_SI_mmm,"aw",@nobits
	.sectionflags	@""
	.align	16
.nv.shared._ZN18transformer_engine6detail32dgated_act_cast_transpose_kernelILi2ELi1Ef13__nv_bfloat16fNS_5EmptyEXadL_ZNS_6dqgeluIffEET_T0_RKS3_EEXadL_ZNS_5qgeluIffEES5_S6_S8_EEEEvPKT2_SC_PT3_SE_PKT1_PSF_SI_mmm:
	.zero		1056


//--------------------- .nv.shared._ZN18transformer_engine6detail43dgated_act_cast_transpose_kernel_notalignedILi2ELi4Ef6__half13__nv_fp8_e4m3NS_5EmptyEXadL_ZNS_6dqgeluIffEET_T0_RKS4_EEXadL_ZNS_5qgeluIffEES6_S7_S9_EEEEvPKT2_SD_PT3_SF_PKT1_PSG_SJ_mmm --------------------------
	.section	.nv.shared._ZN18transformer_engine6detail43dgated_act_cast_transpose_kernel_notalignedILi2ELi4Ef6__half13__nv_fp8_e4m3NS_5EmptyEXadL_ZNS_6dqgeluIffEET_T0_RKS4_EEXadL_ZNS_5qgeluIffEES6_S7_S9_EEEEvPKT2_SD_PT3_SF_PKT1_PSG_SJ_mmm,"aw",@nobits
	.sectionflags	@""
	.align	16
.nv.shared._ZN18transformer_engine6detail43dgated_act_cast_transpose_kernel_notalignedILi2ELi4Ef6__half13__nv_fp8_e4m3NS_5EmptyEXadL_ZNS_6dqgeluIffEET_T0_RKS4_EEXadL_ZNS_5qgeluIffEES6_S7_S9_EEEEvPKT2_SD_PT3_SF_PKT1_PSG_SJ_mmm:
	.zero		1056


//--------------------- .nv.shared._ZN18transformer_engine6detail32dgated_act_cast_transpose_kernelILi2ELi4Ef6__half13__nv_fp8_e4m3NS_5EmptyEXadL_ZNS_6dqgeluIffEET_T0_RKS4_EEXadL_ZNS_5qgeluIffEES6_S7_S9_EEEEvPKT2_SD_PT3_SF_PKT1_PSG_SJ_mmm --------------------------
	.section	.nv.shared._ZN18transformer_engine6detail32dgated_act_cast_transpose_kernelILi2ELi4Ef6__half13__nv_fp8_e4m3NS_5EmptyEXadL_ZNS_6dqgeluIffEET_T0_RKS4_EEXadL_ZNS_5qgeluIffEES6_S7_S9_EEEEvPKT2_SD_PT3_SF_PKT1_PSG_SJ_mmm,"aw",@nobits
	.sectionflags	@""
	.align	16
.nv.shared._ZN18transformer_engine6detail32dgated_act_cast_transpose_kernelILi2ELi4Ef6__half13__nv_fp8_e4m3NS_5EmptyEXadL_ZNS_6dqgeluIffEET_T0_RKS4_EEXadL_ZNS_5qgeluIffEES6_S7_S9_EEEEvPKT2_SD_PT3_SF_PKT1_PSG_SJ_mmm:
	.zero		1056


//--------------------- .nv.shared._ZN18transformer_engine6detail43dgated_act_cast_transpose_kernel_notalignedILi2ELi4Ef6__half13__nv_fp8_e5m2NS_5EmptyEXadL_ZNS_6dqgeluIffEET_T0_RKS4_EEXadL_ZNS_5qgeluIffEES6_S7_S9_EEEEvPKT2_SD_PT3_SF_PKT1_PSG_SJ_mmm --------------------------
	.section	.nv.shared._ZN18transformer_engine6detail43dgated_act_cast_transpose_kernel_notalignedILi2ELi4Ef6__half13__nv_fp8_e5m2NS_5EmptyEXadL_ZNS_6dqgeluIffEET_T0_RKS4_EEXadL_ZNS_5qgeluIffEES6_S7_S9_EEEEvPKT2_SD_PT3_SF_PKT1_PSG_SJ_mmm,"aw",@nobits
	.sectionflags	@""
	.align	16
.nv.shared._ZN18transformer_engine6detail43dgated_act_cast_transpose_kernel_notalignedILi2ELi4Ef6__half13__nv_fp8_e5m2NS_5EmptyEXadL_ZNS_6dqgeluIffEET_T0_RKS4_EEXadL_ZNS_5qgeluIffEES6_S7_S9_EEEEvPKT2_SD_PT3_SF_PKT1_PSG_SJ_mmm:
	.zero		1056


//--------------------- .nv.shared._ZN18transformer_engine6detail32dgated_act_cast_transpose_kernelILi2ELi4Ef6__half13__nv_fp8_e5m2NS_5EmptyEXadL_ZNS_6dqgeluIffEET_T0_RKS4_EEXadL_ZNS_5qgeluIffEES6_S7_S9_EEEEvPKT2_SD_PT3_SF_PKT1_PSG_SJ_mmm --------------------------
	.section	.nv.shared._ZN18transformer_engine6detail32dgated_act_cast_transpose_kernelILi2ELi4Ef6__half13__nv_fp8_e5m2NS_5EmptyEXadL_ZNS_6dqgeluIffEET_T0_RKS4_EEXadL_ZNS_5qgeluIffEES6_S7_S9_EEEEvPKT2_SD_PT3_SF_PKT1_PSG_SJ_mmm,"aw",@nobits
	.sectionflags	@""
	.align	16
.nv.shared._ZN18transformer_engine6detail32dgated_act_cast_transpose_kernelILi2ELi4Ef6__half13__nv_fp8_e5m2NS_5EmptyEXadL_ZNS_6dqgeluIffEET_T0_RKS4_EEXadL_ZNS_5qgeluIffEES6_S7_S9_EEEEvPKT2_SD_PT3_SF_PKT1_PSG_SJ_mmm:
	.zero		1056


//--------------------- .nv.shared._ZN18transformer_engine6detail43dgated_act_cast_transpose_kernel_notalignedILi2ELi2Ef6__half13__nv_bfloat16NS_5EmptyEXadL_ZNS_6dqgeluIffEET_T0_RKS4_EEXadL_ZNS_5qgeluIffEES6_S7_S9_EEEEvPKT2_SD_PT3_SF_PKT1_PSG_SJ_mmm --------------------------
	.section	.nv.shared._ZN18transformer_engine6detail43dgated_act_cast_transpose_kernel_notalignedILi2ELi2Ef6__half13__nv_bfloat16NS_5EmptyEXadL_ZNS_6dqgeluIffEET_T0_RKS4_EEXadL_ZNS_5qgeluIffEES6_S7_S9_EEEEvPKT2_SD_PT3_SF_PKT1_PSG_SJ_mmm,"aw",@nobits
	.sectionflags	@""
	.align	16
.nv.shared._ZN18transformer_engine6detail43dgated_act_cast_transpose_kernel_notalignedILi2ELi2Ef6__half13__nv_bfloat16NS_5EmptyEXadL_ZNS_6dqgeluIffEET_T0_RKS4_EEXadL_ZNS_5qgeluIffEES6_S7_S9_EEEEvPKT2_SD_PT3_SF_PKT1_PSG_SJ_mmm:
	.zero		1056


//--------------------- .nv.shared._ZN18transformer_engine6detail32dgated_act_cast_transpose_kernelILi2ELi2Ef6__half13__nv_bfloat16NS_5EmptyEXadL_ZNS_6dqgeluIffEET_T0_RKS4_EEXadL_ZNS_5qgeluIffEES6_S7_S9_EEEEvPKT2_SD_PT3_SF_PKT1_PSG_SJ_mmm --------------------------
	.section	.nv.shared._ZN18transformer_engine6detail32dgated_act_cast_transpose_kernelILi2ELi2Ef6__half13__nv_bfloat16NS_5EmptyEXadL_ZNS_6dqgeluIffEET_T0_RKS4_EEXadL_ZNS_5qgeluIffEES6_S7_S9_EEEEvPKT2_SD_PT3_SF_PKT1_PSG_SJ_mmm,"aw",@nobits
	.sectionflags	@""
	.align	16
.nv.shared._ZN18transformer_engine6detail32dgated_act_cast_transpose_kernelILi2ELi2Ef6__half13__nv_bfloat16NS_5EmptyEXadL_ZNS_6dqgeluIffEET_T0_RKS4_EEXadL_ZNS_5qgeluIffEES6_S7_S9_EEEEvPKT2_SD_PT3_SF_PKT1_PSG_SJ_mmm:
	.zero		1056


//--------------------- .nv.shared._ZN18transformer_engine6detail43dgated_act_cast_transpose_kernel_notalignedILi2ELi2Ef6__halfS2_NS_5EmptyEXadL_ZNS_6dqgeluIffEET_T0_RKS3_EEXadL_ZNS_5qgeluIffEES5_S6_S8_EEEEvPKT2_SC_PT3_SE_PKT1_PSF_SI_mmm --------------------------
	.section	.nv.shared._ZN18transformer_engine6detail43dgated_act_cast_transpose_kernel_notalignedILi2ELi2Ef6__halfS2_NS_5EmptyEXadL_ZNS_6dqgeluIffEET_T0_RKS3_EEXadL_ZNS_5qgeluIffEES5_S6_S8_EEEEvPKT2_SC_PT3_SE_PKT1_PSF_SI_mmm,"aw",@nobits
	.sectionflags	@""
	.align	16
.nv.shared._ZN18transformer_engine6detail43dgated_act_cast_transpose_kernel_notalignedILi2ELi2Ef6__halfS2_NS_5EmptyEXadL_ZNS_6dqgeluIffEET_T0_RKS3_EEXadL_ZNS_5qgeluIffEES5_S6_S8_EEEEvPKT2_SC_PT3_SE_PKT1_PSF_SI_mmm:
	.zero		1056


//--------------------- .nv.shared._ZN18transformer_engine6detail32dgated_act_cast_transpose_kernelILi2ELi2Ef6__halfS2_NS_5EmptyEXadL_ZNS_6dqgeluIffEET_T0_RKS3_EEXadL_ZNS_5qgeluIffEES5_S6_S8_EEEEvPKT2_SC_PT3_SE_PKT1_PSF_SI_mmm --------------------------
	.section	.nv.shared._ZN18transformer_engine6detail32dgated_act_cast_transpose_kernelILi2ELi2Ef6__halfS2_NS_5EmptyEXadL_ZNS_6dqgeluIffEET_T0_RKS3_EEXadL_ZNS_5qgeluIffEES5_S6_S8_EEEEvPKT2_SC_PT3_SE_PKT1_PSF_SI_mmm,"aw",@nobits
	.sectionflags	@""
	.align	16
.nv.shared._ZN18transformer_engine6detail32dgated_act_cast_transpose_kernelILi2ELi2Ef6__halfS2_NS_5EmptyEXadL_ZNS_6dqgeluIffEET_T0_RKS3_EEXadL_ZNS_5qgeluIffEES5_S6_S8_EEEEvPKT2_SC_PT3_SE_PKT1_PSF_SI_mmm:
	.zero		1056


//--------------------- .nv.shared._ZN18transformer_engine6detail43dgated_act_cast_transpose_kernel_notalignedILi2ELi1Ef6__halffNS_5EmptyEXadL_ZNS_6dqgeluIffEET_T0_RKS3_EEXadL_ZNS_5qgeluIffEES5_S6_S8_EEEEvPKT2_SC_PT3_SE_PKT1_PSF_SI_mmm --------------------------
	.section	.nv.shared._ZN18transformer_engine6detail43dgated_act_cast_transpose_kernel_notalignedILi2ELi1Ef6__halffNS_5EmptyEXadL_ZNS_6dqgeluIffEET_T0_RKS3_EEXadL_ZNS_5qgeluIffEES5_S6_S8_EEEEvPKT2_SC_PT3_SE_PKT1_PSF_SI_mmm,"aw",@nobits
	.sectionflags	@""
	.align	16
.nv.shared._ZN18transformer_engine6detail43dgated_act_cast_transpose_kernel_notalignedILi2ELi1Ef6__halffNS_5EmptyEXadL_ZNS_6dqgeluIffEET_T0_RKS3_EEXadL_ZNS_5qgeluIffEES5_S6_S8_EEEEvPKT2_SC_PT3_SE_PKT1_PSF_SI_mmm:
	.zero		1056


//--------------------- .nv.shared._ZN18transformer_engine6detail32dgated_act_cast_transpose_kernelILi2ELi1Ef6__halffNS_5EmptyEXadL_ZNS_6dqgeluIffEET_T0_RKS3_EEXadL_ZNS_5qgeluIffEES5_S6_S8_EEEEvPKT2_SC_PT3_SE_PKT1_PSF_SI_mmm --------------------------
	.section	.nv.shared._ZN18transformer_engine6detail32dgated_act_cast_transpose_kernelILi2ELi1Ef6__halffNS_5EmptyEXadL_ZNS_6dqgeluIffEET_T0_RKS3_EEXadL_ZNS_5qgeluIffEES5_S6_S8_EEEEvPKT2_SC_PT3_SE_PKT1_PSF_SI_mmm,"aw",@nobits
	.sectionflags	@""
	.align	16
.nv.shared._ZN18transformer_engine6detail32dgated_act_cast_transpose_kernelILi2ELi1Ef6__halffNS_5EmptyEXadL_ZNS_6dqgeluIffEET_T0_RKS3_EEXadL_ZNS_5qgeluIffEES5_S6_S8_EEEEvPKT2_SC_PT3_SE_PKT1_PSF_SI_mmm:
	.zero		1056


//--------------------- .nv.shared._ZN18transformer_engine6detail43dgated_act_cast_transpose_kernel_notalignedILi1ELi4Eff13__nv_fp8_e4m3NS_5EmptyEXadL_ZNS_6dqgeluIffEET_T0_RKS3_EEXadL_ZNS_5qgeluIffEES5_S6_S8_EEEEvPKT2_SC_PT3_SE_PKT1_PSF_SI_mmm --------------------------
	.section	.nv.shared._ZN18transformer_engine6detail43dgated_act_cast_transpose_kernel_notalignedILi1ELi4Eff13__nv_fp8_e4m3NS_5EmptyEXadL_ZNS_6dqgeluIffEET_T0_RKS3_EEXadL_ZNS_5qgeluIffEES5_S6_S8_EEEEvPKT2_SC_PT3_SE_PKT1_PSF_SI_mmm,"aw",@nobits
	.sectionflags	@""
	.align	16
.nv.shared._ZN18transformer_engine6detail43dgated_act_cast_transpose_kernel_notalignedILi1ELi4Eff13__nv_fp8_e4m3NS_5EmptyEXadL_ZNS_6dqgeluIffEET_T0_RKS3_EEXadL_ZNS_5qgeluIffEES5_S6_S8_EEEEvPKT2_SC_PT3_SE_PKT1_PSF_SI_mmm:
	.zero		1056


//--------------------- .nv.shared._ZN18transformer_engine6detail32dgated_act_cast_transpose_kernelILi1ELi4Eff13__nv_fp8_e4m3NS_5EmptyEXadL_ZNS_6dqgeluIffEET_T0_RKS3_EEXadL_ZNS_5qgeluIffEES5_S6_S8_EEEEvPKT2_SC_PT3_SE_PKT1_PSF_SI_mmm --------------------------
	.section	.nv.shared._ZN18transformer_engine6detail32dgated_act_cast_transpose_kernelILi1ELi4Eff13__nv_fp8_e4m3NS_5EmptyEXadL_ZNS_6dqgeluIffEET_T0_RKS3_EEXadL_ZNS_5qgeluIffEES5_S6_S8_EEEEvPKT2_SC_PT3_SE_PKT1_PSF_SI_mmm,"aw",@nobits
	.sectionflags	@""
	.align	16
.nv.shared._ZN18transformer_engine6detail32dgated_act_cast_transpose_kernelILi1ELi4Eff13__nv_fp8_e4m3NS_5EmptyEXadL_ZNS_6dqgeluIffEET_T0_RKS3_EEXadL_ZNS_5qgeluIffEES5_S6_S8_EEEEvPKT2_SC_PT3_SE_PKT1_PSF_SI_mmm:
	.zero		1056


//--------------------- .nv.shared._ZN18transformer_engine6detail43dgated_act_cast_transpose_kernel_notalignedILi1ELi4Eff13__nv_fp8_e5m2NS_5EmptyEXadL_ZNS_6dqgeluIffEET_T0_RKS3_EEXadL_ZNS_5qgeluIffEES5_S6_S8_EEEEvPKT2_SC_PT3_SE_PKT1_PSF_SI_mmm --------------------------
	.section	.nv.shared._ZN18transformer_engine6detail43dgated_act_cast_transpose_kernel_notalignedILi1ELi4Eff13__nv_fp8_e5m2NS_5EmptyEXadL_ZNS_6dqgeluIffEET_T0_RKS3_EEXadL_ZNS_5qgeluIffEES5_S6_S8_EEEEvPKT2_SC_PT3_SE_PKT1_PSF_SI_mmm,"aw",@nobits
	.sectionflags	@""
	.align	16
.nv.shared._ZN18transformer_engine6detail43dgated_act_cast_transpose_kernel_notalignedILi1ELi4Eff13__nv_fp8_e5m2NS_5EmptyEXadL_ZNS_6dqgeluIffEET_T0_RKS3_EEXadL_ZNS_5qgeluIffEES5_S6_S8_EEEEvPKT2_SC_PT3_SE_PKT1_PSF_SI_mmm:
	.zero		1056


//--------------------- .nv.shared._ZN18transformer_engine6detail32dgated_act_cast_transpose_kernelILi1ELi4Eff13__nv_fp8_e5m2NS_5EmptyEXadL_ZNS_6dqgeluIffEET_T0_RKS3_EEXadL_ZNS_5qgeluIffEES5_S6_S8_EEEEvPKT2_SC_PT3_SE_PKT1_PSF_SI_mmm --------------------------
	.section	.nv.shared._ZN18transformer_engine6detail32dgated_act_cast_transpose_kernelILi1ELi4Eff13__nv_fp8_e5m2NS_5EmptyEXadL_ZNS_6dqgeluIffEET_T0_RKS3_EEXadL_ZNS_5qgeluIffEES5_S6_S8_EEEEvPKT2_SC_PT3_SE_PKT1_PSF_SI_mmm,"aw",@nobits
	.sectionflags	@""
	.align	16
.nv.shared._ZN18transformer_engine6detail32dgated_act_cast_transpose_kernelILi1ELi4Eff13__nv_fp8_e5m2NS_5EmptyEXadL_ZNS_6dqgeluIffEET_T0_RKS3_EEXadL_ZNS_5qgeluIffEES5_S6_S8_EEEEvPKT2_SC_PT3_SE_PKT1_PSF_SI_mmm:
	.zero		1056


//--------------------- .nv.shared._ZN18transformer_engine6detail43dgated_act_cast_transpose_kernel_notalignedILi1ELi2Eff13__nv_bfloat16NS_5EmptyEXadL_ZNS_6dqgeluIffEET_T0_RKS3_EEXadL_ZNS_5qgeluIffEES5_S6_S8_EEEEvPKT2_SC_PT3_SE_PKT1_PSF_SI_mmm --------------------------
	.section	.nv.shared._ZN18transformer_engine6detail43dgated_act_cast_transpose_kernel_notalignedILi1ELi2Eff13__nv_bfloat16NS_5EmptyEXadL_ZNS_6dqgeluIffEET_T0_RKS3_EEXadL_ZNS_5qgeluIffEES5_S6_S8_EEEEvPKT2_SC_PT3_SE_PKT1_PSF_SI_mmm,"aw",@nobits
	.sectionflags	@""
	.align	16
.nv.shared._ZN18transformer_engine6detail43dgated_act_cast_transpose_kernel_notalignedILi1ELi2Eff13__nv_bfloat16NS_5EmptyEXadL_ZNS_6dqgeluIffEET_T0_RKS3_EEXadL_ZNS_5qgeluIffEES5_S6_S8_EEEEvPKT2_SC_PT3_SE_PKT1_PSF_SI_mmm:
	.zero		1056


//--------------------- .nv.shared._ZN18transformer_engine6detail32dgated_act_cast_transpose_kernelILi1ELi2Eff13__nv_bfloat16NS_5EmptyEXadL_ZNS_6dqgeluIffEET_T0_RKS3_EEXadL_ZNS_5qgeluIffEES5_S6_S8_EEEEvPKT2_SC_PT3_SE_PKT1_PSF_SI_mmm --------------------------
	.section	.nv.shared._ZN18transformer_engine6detail32dgated_act_cast_transpose_kernelILi1ELi2Eff13__nv_bfloat16NS_5EmptyEXadL_ZNS_6dqgeluIffEET_T0_RKS3_EEXadL_ZNS_5qgeluIffEES5_S6_S8_EEEEvPKT2_SC_PT3_SE_PKT1_PSF_SI_mmm,"aw",@nobits
	.sectionflags	@""
	.align	16
.nv.shared._ZN18transformer_engine6detail32dgated_act_cast_transpose_kernelILi1ELi2Eff13__nv_bfloat16NS_5EmptyEXadL_ZNS_6dqgeluIffEET_T0_RKS3_EEXadL_ZNS_5qgeluIffEES5_S6_S8_EEEEvPKT2_SC_PT3_SE_PKT1_PSF_SI_mmm:
	.zero		1056


//--------------------- .nv.shared._ZN18transformer_engine6detail43dgated_act_cast_transpose_kernel_notalignedILi1ELi2Eff6__halfNS_5EmptyEXadL_ZNS_6dqgeluIffEET_T0_RKS3_EEXadL_ZNS_5qgeluIffEES5_S6_S8_EEEEvPKT2_SC_PT3_SE_PKT1_PSF_SI_mmm --------------------------
	.section	.nv.shared._ZN18transformer_engine6detail43dgated_act_cast_transpose_kernel_notalignedILi1ELi2Eff6__halfNS_5EmptyEXadL_ZNS_6dqgeluIffEET_T0_RKS3_EEXadL_ZNS_5qgeluIffEES5_S6_S8_EEEEvPKT2_SC_PT3_SE_PKT1_PSF_SI_mmm,"aw",@nobits
	.sectionflags	@""
	.align	16
.nv.shared._ZN18transformer_engine6detail43dgated_act_cast_transpose_kernel_notalignedILi1ELi2Eff6__halfNS_5EmptyEXadL_ZNS_6dqgeluIffEET_T0_RKS3_EEXadL_ZNS_5qgeluIffEES5_S6_S8_EEEEvPKT2_SC_PT3_SE_PKT1_PSF_SI_mmm:
	.zero		1056


//--------------------- .nv.shared._ZN18transformer_engine6detail32dgated_act_cast_transpose_kernelILi1ELi2Eff6__halfNS_5EmptyEXadL_ZNS_6dqgeluIffEET_T0_RKS3_EEXadL_ZNS_5qgeluIffEES5_S6_S8_EEEEvPKT2_SC_PT3_SE_PKT1_PSF_SI_mmm --------------------------
	.section	.nv.shared._ZN18transformer_engine6detail32dgated_act_cast_transpose_kernelILi1ELi2Eff6__halfNS_5EmptyEXadL_ZNS_6dqgeluIffEET_T0_RKS3_EEXadL_ZNS_5qgeluIffEES5_S6_S8_EEEEvPKT2_SC_PT3_SE_PKT1_PSF_SI_mmm,"aw",@nobits
	.sectionflags	@""
	.align	16
.nv.shared._ZN18transformer_engine6detail32dgated_act_cast_transpose_kernelILi1ELi2Eff6__halfNS_5EmptyEXadL_ZNS_6dqgeluIffEET_T0_RKS3_EEXadL_ZNS_5qgeluIffEES5_S6_S8_EEEEvPKT2_SC_PT3_SE_PKT1_PSF_SI_mmm:
	.zero		1056


//--------------------- .nv.shared._ZN18transformer_engine6detail43dgated_act_cast_transpose_kernel_notalignedILi1ELi1EfffNS_5EmptyEXadL_ZNS_6dqgeluIffEET_T0_RKS2_EEXadL_ZNS_5qgeluIffEES4_S5_S7_EEEEvPKT2_SB_PT3_SD_PKT1_PSE_SH_mmm --------------------------
	.section	.nv.shared._ZN18transformer_engine6detail43dgated_act_cast_transpose_kernel_notalignedILi1ELi1EfffNS_5EmptyEXadL_ZNS_6dqgeluIffEET_T0_RKS2_EEXadL_ZNS_5qgeluIffEES4_S5_S7_EEEEvPKT2_SB_PT3_SD_PKT1_PSE_SH_mmm,"aw",@nobits
	.sectionflags	@""
	.align	16
.nv.shared._ZN18transformer_engine6detail43dgated_act_cast_transpose_kernel_notalignedILi1ELi1EfffNS_5EmptyEXadL_ZNS_6dqgeluIffEET_T0_RKS2_EEXadL_ZNS_5qgeluIffEES4_S5_S7_EEEEvPKT2_SB_PT3_SD_PKT1_PSE_SH_mmm:
	.zero		1056


//--------------------- .nv.shared._ZN18transformer_engine6detail32dgated_act_cast_transpose_kernelILi1ELi1EfffNS_5EmptyEXadL_ZNS_6dqgeluIffEET_T0_RKS2_EEXadL_ZNS_5qgeluIffEES4_S5_S7_EEEEvPKT2_SB_PT3_SD_PKT1_PSE_SH_mmm --------------------------
	.section	.nv.shared._ZN18transformer_engine6detail32dgated_act_cast_transpose_kernelILi1ELi1EfffNS_5EmptyEXadL_ZNS_6dqgeluIffEET_T0_RKS2_EEXadL_ZNS_5qgeluIffEES4_S5_S7_EEEEvPKT2_SB_PT3_SD_PKT1_PSE_SH_mmm,"aw",@nobits
	.sectionflags	@""
	.align	16
.nv.shared._ZN18transformer_engine6detail32dgated_act_cast_transpose_kernelILi1ELi1EfffNS_5EmptyEXadL_ZNS_6dqgeluIffEET_T0_RKS2_EEXadL_ZNS_5qgeluIffEES4_S5_S7_EEEEvPKT2_SB_PT3_SD_PKT1_PSE_SH_mmm:
	.zero		1056


//--------------------- .nv.shared._ZN18transformer_engine6detail43dgated_act_cast_transpose_kernel_notalignedILi2ELi4Ef13__nv_bfloat1613__nv_fp8_e4m3NS_5EmptyEXadL_ZNS_6dsreluIffEET_T0_RKS4_EEXadL_ZNS_5sreluIffEES6_S7_S9_EEEEvPKT2_SD_PT3_SF_PKT1_PSG_SJ_mmm --------------------------
	.section	.nv.shared._ZN18transformer_engine6detail43dgated_act_cast_transpose_kernel_notalignedILi2ELi4Ef13__nv_bfloat1613__nv_fp8_e4m3NS_5EmptyEXadL_ZNS_6dsreluIffEET_T0_RKS4_EEXadL_ZNS_5sreluIffEES6_S7_S9_EEEEvPKT2_SD_PT3_SF_PKT1_PSG_SJ_mmm,"aw",@nobits
	.sectionflags	@""
	.align	16
.nv.shared._ZN18transformer_engine6detail43dgated_act_cast_transpose_kernel_notalignedILi2ELi4Ef13__nv_bfloat1613__nv_fp8_e4m3NS_5EmptyEXadL_ZNS_6dsreluIffEET_T0_RKS4_EEXadL_ZNS_5sreluIffEES6_S7_S9_EEEEvPKT2_SD_PT3_SF_PKT1_PSG_SJ_mmm:
	.zero		1056


//--------------------- .nv.shared._ZN18transformer_engine6detail32dgated_act_cast_transpose_kernelILi2ELi4Ef13__nv_bfloat1613__nv_fp8_e4m3NS_5EmptyEXadL_ZNS_6dsreluIffEET_T0_RKS4_EEXadL_ZNS_5sreluIffEES6_S7_S9_EEEEvPKT2_SD_PT3_SF_PKT1_PSG_SJ_mmm --------------------------
	.section	.nv.shared._ZN18transformer_engine6detail32dgated_act_cast_transpose_kernelILi2ELi4Ef13__nv_bfloat1613__nv_fp8_e4m3NS_5EmptyEXadL_ZNS_6dsreluIffEET_T0_RKS4_EEXadL_ZNS_5sreluIffEES6_S7_S9_EEEEvPKT2_SD_PT3_SF_PKT1_PSG_SJ_mmm,"aw",@nobits
	.sectionflags	@""
	.align	16
.nv.shared._ZN18transformer_engine6detail32dgated_act_cast_transpose_kernelILi2ELi4Ef13__nv_bfloat1613__nv_fp8_e4m3NS_5EmptyEXadL_ZNS_6dsreluIffEET_T0_RKS4_EEXadL_ZNS_5sreluIffEES6_S7_S9_EEEEvPKT2_SD_PT3_SF_PKT1_PSG_SJ_mmm:
	.zero		1056


//--------------------- .nv.shared._ZN18transformer_engine6detail43dgated_act_cast_transpose_kernel_notalignedILi2ELi4Ef13__nv_bfloat1613__nv_fp8_e5m2NS_5EmptyEXadL_ZNS_6dsreluIffEET_T0_RKS4_EEXadL_ZNS_5sreluIffEES6_S7_S9_EEEEvPKT2_SD_PT3_SF_PKT1_PSG_SJ_mmm --------------------------
	.section	.nv.shared._ZN18transformer_engine6detail43dgated_act_cast_transpose_kernel_notalignedILi2ELi4Ef13__nv_bfloat1613__nv_fp8_e5m2NS_5EmptyEXadL_ZNS_6dsreluIffEET_T0_RKS4_EEXadL_ZNS_5sreluIffEES6_S7_S9_EEEEvPKT2_SD_PT3_SF_PKT1_PSG_SJ_mmm,"aw",@nobits
	.sectionflags	@""
	.align	16
.nv.shared._ZN18transformer_engine6detail43dgated_act_cast_transpose_kernel_notalignedILi2ELi4Ef13__nv_bfloat1613__nv_fp8_e5m2NS_5EmptyEXadL_ZNS_6dsreluIffEET_T0_RKS4_EEXadL_ZNS_5sreluIffEES6_S7_S9_EEEEvPKT2_SD_PT3_SF_PKT1_PSG_SJ_mmm:
	.zero		1056


//--------------------- .nv.shared._ZN18transformer_engine6detail32dgated_act_cast_transpose_kernelILi2ELi4Ef13__nv_bfloat1613__nv_fp8_e5m2NS_5EmptyEXadL_ZNS_6dsreluIffEET_T0_RKS4_EEXadL_ZNS_5sreluIffEES6_S7_S9_EEEEvPKT2_SD_PT3_SF_PKT1_PSG_SJ_mmm --------------------------
	.section	.nv.shared._ZN18transformer_engine6detail32dgated_act_cast_transpose_kernelILi2ELi4Ef13__nv_bfloat1613__nv_fp8_e5m2NS_5EmptyEXadL_ZNS_6dsreluIffEET_T0_RKS4_EEXadL_ZNS_5sreluIffEES6_S7_S9_EEEEvPKT2_SD_PT3_SF_PKT1_PSG_SJ_mmm,"aw",@nobits
	.sectionflags	@""
	.align	16
.nv.shared._ZN18transformer_engine6detail32dgated_act_cast_transpose_kernelILi2ELi4Ef13__nv_bfloat1613__nv_fp8_e5m2NS_5EmptyEXadL_ZNS_6dsreluIffEET_T0_RKS4_EEXadL_ZNS_5sreluIffEES6_S7_S9_EEEEvPKT2_SD_PT3_SF_PKT1_PSG_SJ_mmm:
	.zero		1056


//--------------------- .nv.shared._ZN18transformer_engine6detail43dgated_act_cast_transpose_kernel_notalignedILi2ELi2Ef13__nv_bfloat16S2_NS_5EmptyEXadL_ZNS_6dsreluIffEET_T0_RKS3_EEXadL_ZNS_5sreluIffEES5_S6_S8_EEEEvPKT2_SC_PT3_SE_PKT1_PSF_SI_mmm --------------------------
	.section	.nv.shared._ZN18transformer_engine6detail43dgated_act_cast_transpose_kernel_notalignedILi2ELi2Ef13__nv_bfloat16S2_NS_5EmptyEXadL_ZNS_6dsreluIffEET_T0_RKS3_EEXadL_ZNS_5sreluIffEES5_S6_S8_EEEEvPKT2_SC_PT3_SE_PKT1_PSF_SI_mmm,"aw",@nobits
	.sectionflags	@""
	.align	16
.nv.shared._ZN18transformer_engine6detail43dgated_act_cast_transpose_kernel_notalignedILi2ELi2Ef13__nv_bfloat16S2_NS_5EmptyEXadL_ZNS_6dsreluIffEET_T0_RKS3_EEXadL_ZNS_5sreluIffEES5_S6_S8_EEEEvPKT2_SC_PT3_SE_PKT1_PSF_SI_mmm:
	.zero		1056


//--------------------- .nv.shared._ZN18transformer_engine6detail32dgated_act_cast_transpose_kernelILi2ELi2Ef13__nv_bfloat16S2_NS_5EmptyEXadL_ZNS_6dsreluIffEET_T0_RKS3_EEXadL_ZNS_5sreluIffEES5_S6_S8_EEEEvPKT2_SC_PT3_SE_PKT1_PSF_SI_mmm --------------------------
	.section	.nv.shared._ZN18transformer_engine6detail32dgated_act_cast_transpose_kernelILi2ELi2Ef13__nv_bfloat16S2_NS_5EmptyEXadL_ZNS_6dsreluIffEET_T0_RKS3_EEXadL_ZNS_5sreluIffEES5_S6_S8_EEEEvPKT2_SC_PT3_SE_PKT1_PSF_SI_mmm,"aw",@nobits
	.sectionflags	@""
	.align	16
.nv.shared._ZN18transformer_engine6detail32dgated_act_cast_transpose_kernelILi2ELi2Ef13__nv_bfloat16S2_NS_5EmptyEXadL_ZNS_6dsreluIffEET_T0_RKS3_EEXadL_ZNS_5sreluIffEES5_S6_S8_EEEEvPKT2_SC_PT3_SE_PKT1_PSF_SI_mmm:
	.zero		1056


//--------------------- .nv.shared._ZN18transformer_engine6detail43dgated_act_cast_transpose_kernel_notalignedILi2ELi2Ef13__nv_bfloat166__halfNS_5EmptyEXadL_ZNS_6dsreluIffEET_T0_RKS4_EEXadL_ZNS_5sreluIffEES6_S7_S9_EEEEvPKT2_SD_PT3_SF_PKT1_PSG_SJ_mmm --------------------------
	.section	.nv.shared._ZN18transformer_engine6detail43dgated_act_cast_transpose_kernel_notalignedILi2ELi2Ef13__nv_bfloat166__halfNS_5EmptyEXadL_ZNS_6dsreluIffEET_T0_RKS4_EEXadL_ZNS_5sreluIffEES6_S7_S9_EEEEvPKT2_SD_PT3_SF_PKT1_PSG_SJ_mmm,"aw",@nobits
	.sectionflags	@""
	.align	16
.nv.shared._ZN18transformer_engine6detail43dgated_act_cast_transpose_kernel_notalignedILi2ELi2Ef13__nv_bfloat166__halfNS_5EmptyEXadL_ZNS_6dsreluIffEET_T0_RKS4_EEXadL_ZNS_5sreluIffEES6_S7_S9_EEEEvPKT2_SD_PT3_SF_PKT1_PSG_SJ_mmm:
	.zero		1056


//--------------------- .nv.shared._ZN18transformer_engine6detail32dgated_act_cast_transpose_kernelILi2ELi2Ef13__nv_bfloat166__halfNS_5EmptyEXadL_ZNS_6dsreluIffEET_T0_RKS4_EEXadL_ZNS_5sreluIffEES6_S7_S9_EEEEvPKT2_SD_PT3_SF_PKT1_PSG_SJ_mmm --------------------------
	.section	.nv.shared._ZN18transformer_engine6detail32dgated_act_cast_transpose_kernelILi2ELi2Ef13__nv_bfloat166__halfNS_5EmptyEXadL_ZNS_6dsreluIffEET_T0_RKS4_EEXadL_ZNS_5sreluIffEES6_S7_S9_EEEEvPKT2_SD_PT3_SF_PKT1_PSG_SJ_mmm,"aw",@nobits
	.sectionflags	@""
	.align	16
.nv.shared._ZN18transformer_engine6detail32dgated_act_cast_transpose_kernelILi2ELi2Ef13__nv_bfloat166__halfNS_5EmptyEXadL_ZNS_6dsreluIffEET_T0_RKS4_EEXadL_ZNS_5sreluIffEES6_S7_S9_EEEEvPKT2_SD_PT3_SF_PKT1_PSG_SJ_mmm:
	.zero		1056


//--------------------- .nv.shared._ZN18transformer_engine6detail43dgated_act_cast_transpose_kernel_notalignedILi2ELi1Ef13__nv_bfloat16fNS_5EmptyEXadL_ZNS_6dsreluIffEET_T0_RKS3_EEXadL_ZNS_5sreluIffEES5_S6_S8_EEEEvPKT2_SC_PT3_SE_PKT1_PSF_SI_mmm --------------------------
	.section	.nv.shared._ZN18transformer_engine6detail43dgated_act_cast_transpose_kernel_notalignedILi2ELi1Ef13__nv_bfloat16fNS_5EmptyEXadL_ZNS_6dsreluIffEET_T0_RKS3_EEXadL_ZNS_5sreluIffEES5_S6_S8_EEEEvPKT2_SC_PT3_SE_PKT1_PSF_SI_mmm,"aw",@nobits
	.sectionflags	@""
	.align	16
.nv.shared._ZN18transformer_engine6detail43dgated_act_cast_transpose_kernel_notalignedILi2ELi1Ef13__nv_bfloat16fNS_5EmptyEXadL_ZNS_6dsreluIffEET_T0_RKS3_EEXadL_ZNS_5sreluIffEES5_S6_S8_EEEEvPKT2_SC_PT3_SE_PKT1_PSF_SI_mmm:
	.zero		1056


//--------------------- .nv.shared._ZN18transformer_engine6detail32dgated_act_cast_transpose_kernelILi2ELi1Ef13__nv_bfloat16fNS_5EmptyEXadL_ZNS_6dsreluIffEET_T0_RKS3_EEXadL_ZNS_5sreluIffEES5_S6_S8_EEEEvPKT2_SC_PT3_SE_PKT1_PSF_SI_mmm --------------------------
	.section	.nv.shared._ZN18transformer_engine6detail32dgated_act_cast_transpose_kernelILi2ELi1Ef13__nv_bfloat16fNS_5EmptyEXadL_ZNS_6dsreluIffEET_T0_RKS3_EEXadL_ZNS_5sreluIffEES5_S6_S8_EEEEvPKT2_SC_PT3_SE_PKT1_PSF_SI_mmm,"aw",@nobits
	.sectionflags	@""
	.align	16
.nv.shared._ZN18transformer_engine6detail32dgated_act_cast_transpose_kernelILi2ELi1Ef13__nv_bfloat16fNS_5EmptyEXadL_ZNS_6dsreluIffEET_T0_RKS3_EEXadL_ZNS_5sreluIffEES5_S6_S8_EEEEvPKT2_SC_PT3_SE_PKT1_PSF_SI_mmm:
	.zero		1056


//--------------------- .nv.shared._ZN18transformer_engine6detail43dgated_act_cast_transpose_kernel_notalignedILi2ELi4Ef6__half13__nv_fp8_e4m3NS_5EmptyEXadL_ZNS_6dsreluIffEET_T0_RKS4_EEXadL_ZNS_5sreluIffEES6_S7_S9_EEEEvPKT2_SD_PT3_SF_PKT1_PSG_SJ_mmm --------------------------
	.section	.nv.shared._ZN18transformer_engine6detail43dgated_act_cast_transpose_kernel_notalignedILi2ELi4Ef6__half13__nv_fp8_e4m3NS_5EmptyEXadL_ZNS_6dsreluIffEET_T0_RKS4_EEXadL_ZNS_5sreluIffEES6_S7_S9_EEEEvPKT2_SD_PT3_SF_PKT1_PSG_SJ_mmm,"aw",@nobits
	.sectionflags	@""
	.align	16
.nv.shared._ZN18transformer_engine6detail43dgated_act_cast_transpose_kernel_notalignedILi2ELi4Ef6__half13__nv_fp8_e4m3NS_5EmptyEXadL_ZNS_6dsreluIffEET_T0_RKS4_EEXadL_ZNS_5sreluIffEES6_S7_S9_EEEEvPKT2_SD_PT3_SF_PKT1_PSG_SJ_mmm:
	.zero		1056


//--------------------- .nv.shared._ZN18transformer_engine6detail32dgated_act_cast_transpose_kernelILi2ELi4Ef6__half13__nv_fp8_e4m3NS_5EmptyEXadL_ZNS_6dsreluIffEET_T0_RKS4_EEXadL_ZNS_5sreluIffEES6_S7_S9_EEEEvPKT2_SD_PT3_SF_PKT1_PSG_SJ_mmm --------------------------
	.section	.nv.shared._ZN18transformer_engine6detail32dgated_act_cast_transpose_kernelILi2ELi4Ef6__half13__nv_fp8_e4m3NS_5EmptyEXadL_ZNS_6dsreluIffEET_T0_RKS4_EEXadL_ZNS_5sreluIffEES6_S7_S9_EEEEvPKT2_SD_PT3_SF_PKT1_PSG_SJ_mmm,"aw",@nobits
	.sectionflags	@""
	.align	16
.nv.shared._ZN18transformer_engine6detail32dgated_act_cast_transpose_kernelILi2ELi4Ef6__half13__nv_fp8_e4m3NS_5EmptyEXadL_ZNS_6dsreluIffEET_T0_RKS4_EEXadL_ZNS_5sreluIffEES6_S7_S9_EEEEvPKT2_SD_PT3_SF_PKT1_PSG_SJ_mmm:
	.zero		1056


//--------------------- .nv.shared._ZN18transformer_engine6detail43dgated_act_cast_transpose_kernel_notalignedILi2ELi4Ef6__half13__nv_fp8_e5m2NS_5EmptyEXadL_ZNS_6dsreluIffEET_T0_RKS4_EEXadL_ZNS_5sreluIffEES6_S7_S9_EEEEvPKT2_SD_PT3_SF_PKT1_PSG_SJ_mmm --------------------------
	.section	.nv.shared._ZN18transformer_engine6detail43dgated_act_cast_transpose_kernel_notalignedILi2ELi4Ef6__half13__nv_fp8_e5m2NS_5EmptyEXadL_ZNS_6dsreluIffEET_T0_RKS4_EEXadL_ZNS_5sreluIffEES6_S7_S9_EEEEvPKT2_SD_PT3_SF_PKT1_PSG_SJ_mmm,"aw",@nobits
	.sectionflags	@""
	.align	16
.nv.shared._ZN18transformer_engine6detail43dgated_act_cast_transpose_kernel_notalignedILi2ELi4Ef6__half13__nv_fp8_e5m2NS_5EmptyEXadL_ZNS_6dsreluIffEET_T0_RKS4_EEXadL_ZNS_5sreluIffEES6_S7_S9_EEEEvPKT2_SD_PT3_SF_PKT1_PSG_SJ_mmm:
	.zero		1056


//--------------------- .nv.shared._ZN18transformer_engine6detail32dgated_act_cast_transpose_kernelILi2ELi4Ef6__half13__nv_fp8_e5m2NS_5EmptyEXadL_ZNS_6dsreluIffEET_T0_RKS4_EEXadL_ZNS_5sreluIffEES6_S7_S9_EEEEvPKT2_SD_PT3_SF_PKT1_PSG_SJ_mmm --------------------------
	.section	.nv.shared._ZN18transformer_engine6detail32dgated_act_cast_transpose_kernelILi2ELi4Ef6__half13__nv_fp8_e5m2NS_5EmptyEXadL_ZNS_6dsreluIffEET_T0_RKS4_EEXadL_ZNS_5sreluIffEES6_S7_S9_EEEEvPKT2_SD_PT3_SF_PKT1_PSG_SJ_mmm,"aw",@nobits
	.sectionflags	@""
	.align	16
.nv.shared._ZN18transformer_engine6detail32dgated_act_cast_transpose_kernelILi2ELi4Ef6__half13__nv_fp8_e5m2NS_5EmptyEXadL_ZNS_6dsreluIffEET_T0_RKS4_EEXadL_ZNS_5sreluIffEES6_S7_S9_EEEEvPKT2_SD_PT3_SF_PKT1_PSG_SJ_mmm:
	.zero		1056


//--------------------- .nv.shared._ZN18transformer_engine6detail43dgated_act_cast_transpose_kernel_notalignedILi2ELi2Ef6__half13__nv_bfloat16NS_5EmptyEXadL_ZNS_6dsreluIffEET_T0_RKS4_EEXadL_ZNS_5sreluIffEES6_S7_S9_EEEEvPKT2_SD_PT3_SF_PKT1_PSG_SJ_mmm --------------------------
	.section	.nv.shared._ZN18transformer_engine6detail43dgated_act_cast_transpose_kernel_notalignedILi2ELi2Ef6__half13__nv_bfloat16NS_5EmptyEXadL_ZNS_6dsreluIffEET_T0_RKS4_EEXadL_ZNS_5sreluIffEES6_S7_S9_EEEEvPKT2_SD_PT3_SF_PKT1_PSG_SJ_mmm,"aw",@nobits
	.sectionflags	@""
	.align	16
.nv.shared._ZN18transformer_engine6detail43dgated_act_cast_transpose_kernel_notalignedILi2ELi2Ef6__half13__nv_bfloat16NS_5EmptyEXadL_ZNS_6dsreluIffEET_T0_RKS4_EEXadL_ZNS_5sreluIffEES6_S7_S9_EEEEvPKT2_SD_PT3_SF_PKT1_PSG_SJ_mmm:
	.zero		1056


//--------------------- .nv.shared._ZN18transformer_engine6detail32dgated_act_cast_transpose_kernelILi2ELi2Ef6__half13__nv_bfloat16NS_5EmptyEXadL_ZNS_6dsreluIffEET_T0_RKS4_EEXadL_ZNS_5sreluIffEES6_S7_S9_EEEEvPKT2_SD_PT3_SF_PKT1_PSG_SJ_mmm --------------------------
	.section	.nv.shared._ZN18transformer_engine6detail32dgated_act_cast_transpose_kernelILi2ELi2Ef6__half13__nv_bfloat16NS_5EmptyEXadL_ZNS_6dsreluIffEET_T0_RKS4_EEXadL_ZNS_5sreluIffEES6_S7_S9_EEEEvPKT2_SD_PT3_SF_PKT1_PSG_SJ_mmm,"aw",@nobits
	.sectionflags	@""
	.align	16
.nv.shared._ZN18transformer_engine6detail32dgated_act_cast_transpose_kernelILi2ELi2Ef6__half13__nv_bfloat16NS_5EmptyEXadL_ZNS_6dsreluIffEET_T0_RKS4_EEXadL_ZNS_5sreluIffEES6_S7_S9_EEEEvPKT2_SD_PT3_SF_PKT1_PSG_SJ_mmm:
	.zero		1056


//--------------------- .nv.shared._ZN18transformer_engine6detail43dgated_act_cast_transpose_kernel_notalignedILi2ELi2Ef6__halfS2_NS_5EmptyEXadL_ZNS_6dsreluIffEET_T0_RKS3_EEXadL_ZNS_5sreluIffEES5_S6_S8_EEEEvPKT2_SC_PT3_SE_PKT1_PSF_SI_mmm --------------------------
	.section	.nv.shared._ZN18transformer_engine6detail43dgated_act_cast_transpose_kernel_notalignedILi2ELi2Ef6__halfS2_NS_5EmptyEXadL_ZNS_6dsreluIffEET_T0_RKS3_EEXadL_ZNS_5sreluIffEES5_S6_S8_EEEEvPKT2_SC_PT3_SE_PKT1_PSF_SI_mmm,"aw",@nobits
	.sectionflags	@""
	.align	16
.nv.shared._ZN18transformer_engine6detail43dgated_act_cast_transpose_kernel_notalignedILi2ELi2Ef6__halfS2_NS_5EmptyEXadL_ZNS_6dsreluIffEET_T0_RKS3_EEXadL_ZNS_5sreluIffEES5_S6_S8_EEEEvPKT2_SC_PT3_SE_PKT1_PSF_SI_mmm:
	.zero		1056


//--------------------- .nv.shared._ZN18transformer_engine6detail32dgated_act_cast_transpose_kernelILi2ELi2Ef6__halfS2_NS_5EmptyEXadL_ZNS_6dsreluIffEET_T0_RKS3_EEXadL_ZNS_5sreluIffEES5_S6_S8_EEEEvPKT2_SC_PT3_SE_PKT1_PSF_SI_mmm --------------------------
	.section	.nv.shared._ZN18transformer_engine6detail32dgated_act_cast_transpose_kernelILi2ELi2Ef6__halfS2_NS_5EmptyEXadL_ZNS_6dsreluIffEET_T0_RKS3_EEXadL_ZNS_5sreluIffEES5_S6_S8_EEEEvPKT2_SC_PT3_SE_PKT1_PSF_SI_mmm,"aw",@nobits
	.sectionflags	@""
	.align	16
.nv.shared._ZN18transformer_engine6detail32dgated_act_cast_transpose_kernelILi2ELi2Ef6__halfS2_NS_5EmptyEXadL_ZNS_6dsreluIffEET_T0_RKS3_EEXadL_ZNS_5sreluIffEES5_S6_S8_EEEEvPKT2_SC_PT3_SE_PKT1_PSF_SI_mmm:
	.zero		1056


//--------------------- .nv.shared._ZN18transformer_engine6detail43dgated_act_cast_transpose_kernel_notalignedILi2ELi1Ef6__halffNS_5EmptyEXadL_ZNS_6dsreluIffEET_T0_RKS3_EEXadL_ZNS_5sreluIffEES5_S6_S8_EEEEvPKT2_SC_PT3_SE_PKT1_PSF_SI_mmm --------------------------
	.section	.nv.shared._ZN18transformer_engine6detail43dgated_act_cast_transpose_kernel_notalignedILi2ELi1Ef6__halffNS_5EmptyEXadL_ZNS_6dsreluIffEET_T0_RKS3_EEXadL_ZNS_5sreluIffEES5_S6_S8_EEEEvPKT2_SC_PT3_SE_PKT1_PSF_SI_mmm,"aw",@nobits
	.sectionflags	@""
	.align	16
.nv.shared._ZN18transformer_engine6detail43dgated_act_cast_transpose_kernel_notalignedILi2ELi1Ef6__halffNS_5EmptyEXadL_ZNS_6dsreluIffEET_T0_RKS3_EEXadL_ZNS_5sreluIffEES5_S6_S8_EEEEvPKT2_SC_PT3_SE_PKT1_PSF_SI_mmm:
	.zero		1056


//--------------------- .nv.shared._ZN18transformer_engine6detail32dgated_act_cast_transpose_kernelILi2ELi1Ef6__halffNS_5EmptyEXadL_ZNS_6dsreluIffEET_T0_RKS3_EEXadL_ZNS_5sreluIffEES5_S6_S8_EEEEvPKT2_SC_PT3_SE_PKT1_PSF_SI_mmm --------------------------
	.section	.nv.shared._ZN18transformer_engine6detail32dgated_act_cast_transpose_kernelILi2ELi1Ef6__halffNS_5EmptyEXadL_ZNS_6dsreluIffEET_T0_RKS3_EEXadL_ZNS_5sreluIffEES5_S6_S8_EEEEvPKT2_SC_PT3_SE_PKT1_PSF_SI_mmm,"aw",@nobits
	.sectionflags	@""
	.align	16
.nv.shared._ZN18transformer_engine6detail32dgated_act_cast_transpose_kernelILi2ELi1Ef6__halffNS_5EmptyEXadL_ZNS_6dsreluIffEET_T0_RKS3_EEXadL_ZNS_5sreluIffEES5_S6_S8_EEEEvPKT2_SC_PT3_SE_PKT1_PSF_SI_mmm:
	.zero		1056


//--------------------- .nv.shared._ZN18transformer_engine6detail43dgated_act_cast_transpose_kernel_notalignedILi1ELi4Eff13__nv_fp8_e4m3NS_5EmptyEXadL_ZNS_6dsreluIffEET_T0_RKS3_EEXadL_ZNS_5sreluIffEES5_S6_S8_EEEEvPKT2_SC_PT3_SE_PKT1_PSF_SI_mmm --------------------------
	.section	.nv.shared._ZN18transformer_engine6detail43dgated_act_cast_transpose_kernel_notalignedILi1ELi4Eff13__nv_fp8_e4m3NS_5EmptyEXadL_ZNS_6dsreluIffEET_T0_RKS3_EEXadL_ZNS_5sreluIffEES5_S6_S8_EEEEvPKT2_SC_PT3_SE_PKT1_PSF_SI_mmm,"aw",@nobits
	.sectionflags	@""
	.align	16
.nv.shared._ZN18transformer_engine6detail43dgated_act_cast_transpose_kernel_notalignedILi1ELi4Eff13__nv_fp8_e4m3NS_5EmptyEXadL_ZNS_6dsreluIffEET_T0_RKS3_EEXadL_ZNS_5sreluIffEES5_S6_S8_EEEEvPKT2_SC_PT3_SE_PKT1_PSF_SI_mmm:
	.zero		1056


//--------------------- .nv.shared._ZN18transformer_engine6detail32dgated_act_cast_transpose_kernelILi1ELi4Eff13__nv_fp8_e4m3NS_5EmptyEXadL_ZNS_6dsreluIffEET_T0_RKS3_EEXadL_ZNS_5sreluIffEES5_S6_S8_EEEEvPKT2_SC_PT3_SE_PKT1_PSF_SI_mmm --------------------------
	.section	.nv.shared._ZN18transformer_engine6detail32dgated_act_cast_transpose_kernelILi1ELi4Eff13__nv_fp8_e4m3NS_5EmptyEXadL_ZNS_6dsreluIffEET_T0_RKS3_EEXadL_ZNS_5sreluIffEES5_S6_S8_EEEEvPKT2_SC_PT3_SE_PKT1_PSF_SI_mmm,"aw",@nobits
	.sectionflags	@""
	.align	16
.nv.shared._ZN18transformer_engine6detail32dgated_act_cast_transpose_kernelILi1ELi4Eff13__nv_fp8_e4m3NS_5EmptyEXadL_ZNS_6dsreluIffEET_T0_RKS3_EEXadL_ZNS_5sreluIffEES5_S6_S8_EEEEvPKT2_SC_PT3_SE_PKT1_PSF_SI_mmm:
	.zero		1056


//--------------------- .nv.shared._ZN18transformer_engine6detail43dgated_act_cast_transpose_kernel_notalignedILi1ELi4Eff13__nv_fp8_e5m2NS_5EmptyEXadL_ZNS_6dsreluIffEET_T0_RKS3_EEXadL_ZNS_5sreluIffEES5_S6_S8_EEEEvPKT2_SC_PT3_SE_PKT1_PSF_SI_mmm --------------------------
	.section	.nv.shared._ZN18transformer_engine6detail43dgated_act_cast_transpose_kernel_notalignedILi1ELi4Eff13__nv_fp8_e5m2NS_5EmptyEXadL_ZNS_6dsreluIffEET_T0_RKS3_EEXadL_ZNS_5sreluIffEES5_S6_S8_EEEEvPKT2_SC_PT3_SE_PKT1_PSF_SI_mmm,"aw",@nobits
	.sectionflags	@""
	.align	16
.nv.shared._ZN18transformer_engine6detail43dgated_act_cast_transpose_kernel_notalignedILi1ELi4Eff13__nv_fp8_e5m2NS_5EmptyEXadL_ZNS_6dsreluIffEET_T0_RKS3_EEXadL_ZNS_5sreluIffEES5_S6_S8_EEEEvPKT2_SC_PT3_SE_PKT1_PSF_SI_mmm:
	.zero		1056


//--------------------- .nv.shared._ZN18transformer_engine6detail32dgated_act_cast_transpose_kernelILi1ELi4Eff13__nv_fp8_e5m2NS_5EmptyEXadL_ZNS_6dsreluIffEET_T0_RKS3_EEXadL_ZNS_5sreluIffEES5_S6_S8_EEEEvPKT2_SC_PT3_SE_PKT1_PSF_SI_mmm --------------------------
	.section	.nv.shared._ZN18transformer_engine6detail32dgated_act_cast_transpose_kernelILi1ELi4Eff13__nv_fp8_e5m2NS_5EmptyEXadL_ZNS_6dsreluIffEET_T0_RKS3_EEXadL_ZNS_5sreluIffEES5_S6_S8_EEEEvPKT2_SC_PT3_SE_PKT1_PSF_SI_mmm,"aw",@nobits
	.sectionflags	@""
	.align	16
.nv.shared._ZN18transformer_engine6detail32dgated_act_cast_transpose_kernelILi1ELi4Eff13__nv_fp8_e5m2NS_5EmptyEXadL_ZNS_6dsreluIffEET_T0_RKS3_EEXadL_ZNS_5sreluIffEES5_S6_S8_EEEEvPKT2_SC_PT3_SE_PKT1_PSF_SI_mmm:
	.zero		1056


//--------------------- .nv.shared._ZN18transformer_engine6detail43dgated_act_cast_transpose_kernel_notalignedILi1ELi2Eff13__nv_bfloat16NS_5EmptyEXadL_ZNS_6dsreluIffEET_T0_RKS3_EEXadL_ZNS_5sreluIffEES5_S6_S8_EEEEvPKT2_SC_PT3_SE_PKT1_PSF_SI_mmm --------------------------
	.section	.nv.shared._ZN18transformer_engine6detail43dgated_act_cast_transpose_kernel_notalignedILi1ELi2Eff13__nv_bfloat16NS_5EmptyEXadL_ZNS_6dsreluIffEET_T0_RKS3_EEXadL_ZNS_5sreluIffEES5_S6_S8_EEEEvPKT2_SC_PT3_SE_PKT1_PSF_SI_mmm,"aw",@nobits
	.sectionflags	@""
	.align	16
.nv.shared._ZN18transformer_engine6detail43dgated_act_cast_transpose_kernel_notalignedILi1ELi2Eff13__nv_bfloat16NS_5EmptyEXadL_ZNS_6dsreluIffEET_T0_RKS3_EEXadL_ZNS_5sreluIffEES5_S6_S8_EEEEvPKT2_SC_PT3_SE_PKT1_PSF_SI_mmm:
	.zero		1056


//--------------------- .nv.shared._ZN18transformer_engine6detail32dgated_act_cast_transpose_kernelILi1ELi2Eff13__nv_bfloat16NS_5EmptyEXadL_ZNS_6dsreluIffEET_T0_RKS3_EEXadL_ZNS_5sreluIffEES5_S6_S8_EEEEvPKT2_SC_PT3_SE_PKT1_PSF_SI_mmm --------------------------
	.section	.nv.shared._ZN18transformer_engine6detail32dgated_act_cast_transpose_kernelILi1ELi2Eff13__nv_bfloat16NS_5EmptyEXadL_ZNS_6dsreluIffEET_T0_RKS3_EEXadL_ZNS_5sreluIffEES5_S6_S8_EEEEvPKT2_SC_PT3_SE_PKT1_PSF_SI_mmm,"aw",@nobits
	.sectionflags	@""
	.align	16
.nv.shared._ZN18transformer_engine6detail32dgated_act_cast_transpose_kernelILi1ELi2Eff13__nv_bfloat16NS_5EmptyEXadL_ZNS_6dsreluIffEET_T0_RKS3_EEXadL_ZNS_5sreluIffEES5_S6_S8_EEEEvPKT2_SC_PT3_SE_PKT1_PSF_SI_mmm:
	.zero		1056


//--------------------- .nv.shared._ZN18transformer_engine6detail43dgated_act_cast_transpose_kernel_notalignedILi1ELi2Eff6__halfNS_5EmptyEXadL_ZNS_6dsreluIffEET_T0_RKS3_EEXadL_ZNS_5sreluIffEES5_S6_S8_EEEEvPKT2_SC_PT3_SE_PKT1_PSF_SI_mmm --------------------------
	.section	.nv.shared._ZN18transformer_engine6detail43dgated_act_cast_transpose_kernel_notalignedILi1ELi2Eff6__halfNS_5EmptyEXadL_ZNS_6dsreluIffEET_T0_RKS3_EEXadL_ZNS_5sreluIffEES5_S6_S8_EEEEvPKT2_SC_PT3_SE_PKT1_PSF_SI_mmm,"aw",@nobits
	.sectionflags	@""
	.align	16
.nv.shared._ZN18transformer_engine6detail43dgated_act_cast_transpose_kernel_notalignedILi1ELi2Eff6__halfNS_5EmptyEXadL_ZNS_6dsreluIffEET_T0_RKS3_EEXadL_ZNS_5sreluIffEES5_S6_S8_EEEEvPKT2_SC_PT3_SE_PKT1_PSF_SI_mmm:
	.zero		1056


//--------------------- .nv.shared._ZN18transformer_engine6detail32dgated_act_cast_transpose_kernelILi1ELi2Eff6__halfNS_5EmptyEXadL_ZNS_6dsreluIffEET_T0_RKS3_EEXadL_ZNS_5sreluIffEES5_S6_S8_EEEEvPKT2_SC_PT3_SE_PKT1_PSF_SI_mmm --------------------------
	.section	.nv.shared._ZN18transformer_engine6detail32dgated_act_cast_transpose_kernelILi1ELi2Eff6__halfNS_5EmptyEXadL_ZNS_6dsreluIffEET_T0_RKS3_EEXadL_ZNS_5sreluIffEES5_S6_S8_EEEEvPKT2_SC_PT3_SE_PKT1_PSF_SI_mmm,"aw",@nobits
	.sectionflags	@""
	.align	16
.nv.shared._ZN18transformer_engine6detail32dgated_act_cast_transpose_kernelILi1ELi2Eff6__halfNS_5EmptyEXadL_ZNS_6dsreluIffEET_T0_RKS3_EEXadL_ZNS_5sreluIffEES5_S6_S8_EEEEvPKT2_SC_PT3_SE_PKT1_PSF_SI_mmm:
	.zero		1056


//--------------------- .nv.shared._ZN18transformer_engine6detail43dgated_act_cast_transpose_kernel_notalignedILi1ELi1EfffNS_5EmptyEXadL_ZNS_6dsreluIffEET_T0_RKS2_EEXadL_ZNS_5sreluIffEES4_S5_S7_EEEEvPKT2_SB_PT3_SD_PKT1_PSE_SH_mmm --------------------------
	.section	.nv.shared._ZN18transformer_engine6detail43dgated_act_cast_transpose_kernel_notalignedILi1ELi1EfffNS_5EmptyEXadL_ZNS_6dsreluIffEET_T0_RKS2_EEXadL_ZNS_5sreluIffEES4_S5_S7_EEEEvPKT2_SB_PT3_SD_PKT1_PSE_SH_mmm,"aw",@nobits
	.sectionflags	@""
	.align	16
.nv.shared._ZN18transformer_engine6detail43dgated_act_cast_transpose_kernel_notalignedILi1ELi1EfffNS_5EmptyEXadL_ZNS_6dsreluIffEET_T0_RKS2_EEXadL_ZNS_5sreluIffEES4_S5_S7_EEEEvPKT2_SB_PT3_SD_PKT1_PSE_SH_mmm:
	.zero		1056


//--------------------- .nv.shared._ZN18transformer_engine6detail32dgated_act_cast_transpose_kernelILi1ELi1EfffNS_5EmptyEXadL_ZNS_6dsreluIffEET_T0_RKS2_EEXadL_ZNS_5sreluIffEES4_S5_S7_EEEEvPKT2_SB_PT3_SD_PKT1_PSE_SH_mmm --------------------------
	.section	.nv.shared._ZN18transformer_engine6detail32dgated_act_cast_transpose_kernelILi1ELi1EfffNS_5EmptyEXadL_ZNS_6dsreluIffEET_T0_RKS2_EEXadL_ZNS_5sreluIffEES4_S5_S7_EEEEvPKT2_SB_PT3_SD_PKT1_PSE_SH_mmm,"aw",@nobits
	.sectionflags	@""
	.align	16
.nv.shared._ZN18transformer_engine6detail32dgated_act_cast_transpose_kernelILi1ELi1EfffNS_5EmptyEXadL_ZNS_6dsreluIffEET_T0_RKS2_EEXadL_ZNS_5sreluIffEES4_S5_S7_EEEEvPKT2_SB_PT3_SD_PKT1_PSE_SH_mmm:
	.zero		1056


//--------------------- .nv.shared._ZN18transformer_engine6detail43dgated_act_cast_transpose_kernel_notalignedILi2ELi4Ef13__nv_bfloat1613__nv_fp8_e4m3NS_5EmptyEXadL_ZNS_5dreluIffEET_T0_RKS4_EEXadL_ZNS_4reluIffEES6_S7_S9_EEEEvPKT2_SD_PT3_SF_PKT1_PSG_SJ_mmm --------------------------
	.section	.nv.shared._ZN18transformer_engine6detail43dgated_act_cast_transpose_kernel_notalignedILi2ELi4Ef13__nv_bfloat1613__nv_fp8_e4m3NS_5EmptyEXadL_ZNS_5dreluIffEET_T0_RKS4_EEXadL_ZNS_4reluIffEES6_S7_S9_EEEEvPKT2_SD_PT3_SF_PKT1_PSG_SJ_mmm,"aw",@nobits
	.sectionflags	@""
	.align	16
.nv.shared._ZN18transformer_engine6detail43dgated_act_cast_transpose_kernel_notalignedILi2ELi4Ef13__nv_bfloat1613__nv_fp8_e4m3NS_5EmptyEXadL_ZNS_5dreluIffEET_T0_RKS4_EEXadL_ZNS_4reluIffEES6_S7_S9_EEEEvPKT2_SD_PT3_SF_PKT1_PSG_SJ_mmm:
	.zero		1056


//--------------------- .nv.shared._ZN18transformer_engine6detail32dgated_act_cast_transpose_kernelILi2ELi4Ef13__nv_bfloat1613__nv_fp8_e4m3NS_5EmptyEXadL_ZNS_5dreluIffEET_T0_RKS4_EEXadL_ZNS_4reluIffEES6_S7_S9_EEEEvPKT2_SD_PT3_SF_PKT1_PSG_SJ_mmm --------------------------
	.section	.nv.shared._ZN18transformer_engine6detail32dgated_act_cast_transpose_kernelILi2ELi4Ef13__nv_bfloat1613__nv_fp8_e4m3NS_5EmptyEXadL_ZNS_5dreluIffEET_T0_RKS4_EEXadL_ZNS_4reluIffEES6_S7_S9_EEEEvPKT2_SD_PT3_SF_PKT1_PSG_SJ_mmm,"aw",@nobits
	.sectionflags	@""
	.align	16
.nv.shared._ZN18transformer_engine6detail32dgated_act_cast_transpose_kernelILi2ELi4Ef13__nv_bfloat1613__nv_fp8_e4m3NS_5EmptyEXadL_ZNS_5dreluIffEET_T0_RKS4_EEXadL_ZNS_4reluIffEES6_S7_S9_EEEEvPKT2_SD_PT3_SF_PKT1_PSG_SJ_mmm:
	.zero		1056


//--------------------- .nv.shared._ZN18transformer_engine6detail43dgated_act_cast_transpose_kernel_notalignedILi2ELi4Ef13__nv_bfloat1613__nv_fp8_e5m2NS_5EmptyEXadL_ZNS_5dreluIffEET_T0_RKS4_EEXadL_ZNS_4reluIffEES6_S7_S9_EEEEvPKT2_SD_PT3_SF_PKT1_PSG_SJ_mmm --------------------------
	.section	.nv.shared._ZN18transformer_engine6detail43dgated_act_cast_transpose_kernel_notalignedILi2ELi4Ef13__nv_bfloat1613__nv_fp8_e5m2NS_5EmptyEXadL_ZNS_5dreluIffEET_T0_RKS4_EEXadL_ZNS_4reluIffEES6_S7_S9_EEEEvPKT2_SD_PT3_SF_PKT1_PSG_SJ_mmm,"aw",@nobits
	.sectionflags	@""
	.align	16
.nv.shared._ZN18transformer_engine6detail43dgated_act_cast_transpose_kernel_notalignedILi2ELi4Ef13__nv_bfloat1613__nv_fp8_e5m2NS_5EmptyEXadL_ZNS_5dreluIffEET_T0_RKS4_EEXadL_ZNS_4reluIffEES6_S7_S9_EEEEvPKT2_SD_PT3_SF_PKT1_PSG_SJ_mmm:
	.zero		1056


//--------------------- .nv.shared._ZN18transformer_engine6detail32dgated_act_cast_transpose_kernelILi2ELi4Ef13__nv_bfloat1613__nv_fp8_e5m2NS_5EmptyEXadL_ZNS_5dreluIffEET_T0_RKS4_EEXadL_ZNS_4reluIffEES6_S7_S9_EEEEvPKT2_SD_PT3_SF_PKT1_PSG_SJ_mmm --------------------------
	.section	.nv.shared._ZN18transformer_engine6detail32dgated_act_cast_transpose_kernelILi2ELi4Ef13__nv_bfloat1613__nv_fp8_e5m2NS_5EmptyEXadL_ZNS_5dreluIffEET_T0_RKS4_EEXadL_ZNS_4reluIffEES6_S7_S9_EEEEvPKT2_SD_PT3_SF_PKT1_PSG_SJ_mmm,"aw",@nobits
	.sectionflags	@""
	.align	16
.nv.shared._ZN18transformer_engine6detail32dgated_act_cast_transpose_kernelILi2ELi4Ef13__nv_bfloat1613__nv_fp8_e5m2NS_5EmptyEXadL_ZNS_5dreluIffEET_T0_RKS4_EEXadL_ZNS_4reluIffEES6_S7_S9_EEEEvPKT2_SD_PT3_SF_PKT1_PSG_SJ_mmm:
	.zero		1056


//--------------------- .nv.shared._ZN18transformer_engine6detail43dgated_act_cast_transpose_kernel_notalignedILi2ELi2Ef13__nv_bfloat16S2_NS_5EmptyEXadL_ZNS_5dreluIffEET_T0_RKS3_EEXadL_ZNS_4reluIffEES5_S6_S8_EEEEvPKT2_SC_PT3_SE_PKT1_PSF_SI_mmm --------------------------
	.section	.nv.shared._ZN18transformer_engine6detail43dgated_act_cast_transpose_kernel_notalignedILi2ELi2Ef13__nv_bfloat16S2_NS_5EmptyEXadL_ZNS_5dreluIffEET_T0_RKS3_EEXadL_ZNS_4reluIffEES5_S6_S8_EEEEvPKT2_SC_PT3_SE_PKT1_PSF_SI_mmm,"aw",@nobits
	.sectionflags	@""
	.align	16
.nv.shared._ZN18transformer_engine6detail43dgated_act_cast_transpose_kernel_notalignedILi2ELi2Ef13__nv_bfloat16S2_NS_5EmptyEXadL_ZNS_5dreluIffEET_T0_RKS3_EEXadL_ZNS_4reluIffEES5_S6_S8_EEEEvPKT2_SC_PT3_SE_PKT1_PSF_SI_mmm:
	.zero		1056


//--------------------- .nv.shared._ZN18transformer_engine6detail32dgated_act_cast_transpose_kernelILi2ELi2Ef13__nv_bfloat16S2_NS_5EmptyEXadL_ZNS_5dreluIffEET_T0_RKS3_EEXadL_ZNS_4reluIffEES5_S6_S8_EEEEvPKT2_SC_PT3_SE_PKT1_PSF_SI_mmm --------------------------
	.section	.nv.shared._ZN18transformer_engine6detail32dgated_act_cast_transpose_kernelILi2ELi2Ef13__nv_bfloat16S2_NS_5EmptyEXadL_ZNS_5dreluIffEET_T0_RKS3_EEXadL_ZNS_4reluIffEES5_S6_S8_EEEEvPKT2_SC_PT3_SE_PKT1_PSF_SI_mmm,"aw",@nobits
	.sectionflags	@""
	.align	16
.nv.shared._ZN18transformer_engine6detail32dgated_act_cast_transpose_kernelILi2ELi2Ef13__nv_bfloat16S2_NS_5EmptyEXadL_ZNS_5dreluIffEET_T0_RKS3_EEXadL_ZNS_4reluIffEES5_S6_S8_EEEEvPKT2_SC_PT3_SE_PKT1_PSF_SI_mmm:
	.zero		1056


//--------------------- .nv.shared._ZN18transformer_engine6detail43dgated_act_cast_transpose_kernel_notalignedILi2ELi2Ef13__nv_bfloat166__halfNS_5EmptyEXadL_ZNS_5dreluIffEET_T0_RKS4_EEXadL_ZNS_4reluIffEES6_S7_S9_EEEEvPKT2_SD_PT3_SF_PKT1_PSG_SJ_mmm --------------------------
	.section	.nv.shared._ZN18transformer_engine6detail43dgated_act_cast_transpose_kernel_notalignedILi2ELi2Ef13__nv_bfloat166__halfNS_5EmptyEXadL_ZNS_5dreluIffEET_T0_RKS4_EEXadL_ZNS_4reluIffEES6_S7_S9_EEEEvPKT2_SD_PT3_SF_PKT1_PSG_SJ_mmm,"aw",@nobits
	.sectionflags	@""
	.align	16
.nv.shared._ZN18transformer_engine6detail43dgated_act_cast_transpose_kernel_notalignedILi2ELi2Ef13__nv_bfloat166__halfNS_5EmptyEXadL_ZNS_5dreluIffEET_T0_RKS4_EEXadL_ZNS_4reluIffEES6_S7_S9_EEEEvPKT2_SD_PT3_SF_PKT1_PSG_SJ_mmm:
	.zero		1056


//--------------------- .nv.shared._ZN18transformer_engine6detail32dgated_act_cast_transpose_kernelILi2ELi2Ef13__nv_bfloat166__halfNS_5EmptyEXadL_ZNS_5dreluIffEET_T0_RKS4_EEXadL_ZNS_4reluIffEES6_S7_S9_EEEEvPKT2_SD_PT3_SF_PKT1_PSG_SJ_mmm --------------------------
	.section	.nv.shared._ZN18transformer_engine6detail32dgated_act_cast_transpose_kernelILi2ELi2Ef13__nv_bfloat166__halfNS_5EmptyEXadL_ZNS_5dreluIffEET_T0_RKS4_EEXadL_ZNS_4reluIffEES6_S7_S9_EEEEvPKT2_SD_PT3_SF_PKT1_PSG_SJ_mmm,"aw",@nobits
	.sectionflags	@""
	.align	16
.nv.shared._ZN18transformer_engine6detail32dgated_act_cast_transpose_kernelILi2ELi2Ef13__nv_bfloat166__halfNS_5EmptyEXadL_ZNS_5dreluIffEET_T0_RKS4_EEXadL_ZNS_4reluIffEES6_S7_S9_EEEEvPKT2_SD_PT3_SF_PKT1_PSG_SJ_mmm:
	.zero		1056


//--------------------- .nv.shared._ZN18transformer_engine6detail43dgated_act_cast_transpose_kernel_notalignedILi2ELi1Ef13__nv_bfloat16fNS_5EmptyEXadL_ZNS_5dreluIffEET_T0_RKS3_EEXadL_ZNS_4reluIffEES5_S6_S8_EEEEvPKT2_SC_PT3_SE_PKT1_PSF_SI_mmm --------------------------
	.section	.nv.shared._ZN18transformer_engine6detail43dgated_act_cast_transpose_kernel_notalignedILi2ELi1Ef13__nv_bfloat16fNS_5EmptyEXadL_ZNS_5dreluIffEET_T0_RKS3_EEXadL_ZNS_4reluIffEES5_S6_S8_EEEEvPKT2_SC_PT3_SE_PKT1_PSF_SI_mmm,"aw",@nobits
	.sectionflags	@""
	.align	16
.nv.shared._ZN18transformer_engine6detail43dgated_act_cast_transpose_kernel_notalignedILi2ELi1Ef13__nv_bfloat16fNS_5EmptyEXadL_ZNS_5dreluIffEET_T0_RKS3_EEXadL_ZNS_4reluIffEES5_S6_S8_EEEEvPKT2_SC_PT3_SE_PKT1_PSF_SI_mmm:
	.zero		1056


//--------------------- .nv.shared._ZN18transformer_engine6detail32dgated_act_cast_transpose_kernelILi2ELi1Ef13__nv_bfloat16fNS_5EmptyEXadL_ZNS_5dreluIffEET_T0_RKS3_EEXadL_ZNS_4reluIffEES5_S6_S8_EEEEvPKT2_SC_PT3_SE_PKT1_PSF_SI_mmm --------------------------
	.section	.nv.shared._ZN18transformer_engine6detail32dgated_act_cast_transpose_kernelILi2ELi1Ef13__nv_bfloat16fNS_5EmptyEXadL_ZNS_5dreluIffEET_T0_RKS3_EEXadL_ZNS_4reluIffEES5_S6_S8_EEEEvPKT2_SC_PT3_SE_PKT1_PSF_SI_mmm,"aw",@nobits
	.sectionflags	@""
	.align	16
.nv.shared._ZN18transformer_engine6detail32dgated_act_cast_transpose_kernelILi2ELi1Ef13__nv_bfloat16fNS_5EmptyEXadL_ZNS_5dreluIffEET_T0_RKS3_EEXadL_ZNS_4reluIffEES5_S6_S8_EEEEvPKT2_SC_PT3_SE_PKT1_PSF_SI_mmm:
	.zero		1056


//--------------------- .nv.shared._ZN18transformer_engine6detail43dgated_act_cast_transpose_kernel_notalignedILi2ELi4Ef6__half13__nv_fp8_e4m3NS_5EmptyEXadL_ZNS_5dreluIffEET_T0_RKS4_EEXadL_ZNS_4reluIffEES6_S7_S9_EEEEvPKT2_SD_PT3_SF_PKT1_PSG_SJ_mmm --------------------------
	.section	.nv.shared._ZN18transformer_engine6detail43dgated_act_cast_transpose_kernel_notalignedILi2ELi4Ef6__half13__nv_fp8_e4m3NS_5EmptyEXadL_ZNS_5dreluIffEET_T0_RKS4_EEXadL_ZNS_4reluIffEES6_S7_S9_EEEEvPKT2_SD_PT3_SF_PKT1_PSG_SJ_mmm,"aw",@nobits
	.sectionflags	@""
	.align	16
.nv.shared._ZN18transformer_engine6detail43dgated_act_cast_transpose_kernel_notalignedILi2ELi4Ef6__half13__nv_fp8_e4m3NS_5EmptyEXadL_ZNS_5dreluIffEET_T0_RKS4_EEXadL_ZNS_4reluIffEES6_S7_S9_EEEEvPKT2_SD_PT3_SF_PKT1_PSG_SJ_mmm:
	.zero		1056


//--------------------- .nv.shared._ZN18transformer_engine6detail32dgated_act_cast_transpose_kernelILi2ELi4Ef6__half13__nv_fp8_e4m3NS_5EmptyEXadL_ZNS_5dreluIffEET_T0_RKS4_EEXadL_ZNS_4reluIffEES6_S7_S9_EEEEvPKT2_SD_PT3_SF_PKT1_PSG_SJ_mmm --------------------------
	.section	.nv.shared._ZN18transformer_engine6detail32dgated_act_cast_transpose_kernelILi2ELi4Ef6__half13__nv_fp8_e4m3NS_5EmptyEXadL_ZNS_5dreluIffEET_T0_RKS4_EEXadL_ZNS_4reluIffEES6_S7_S9_EEEEvPKT2_SD_PT3_SF_PKT1_PSG_SJ_mmm,"aw",@nobits
	.sectionflags	@""
	.align	16
.nv.shared._ZN18transformer_engine6detail32dgated_act_cast_transpose_kernelILi2ELi4Ef6__half13__nv_fp8_e4m3NS_5EmptyEXadL_ZNS_5dreluIffEET_T0_RKS4_EEXadL_ZNS_4reluIffEES6_S7_S9_EEEEvPKT2_SD_PT3_SF_PKT1_PSG_SJ_mmm:
	.zero		1056


//--------------------- .nv.shared._ZN18transformer_engine6detail43dgated_act_cast_transpose_kernel_notalignedILi2ELi4Ef6__half13__nv_fp8_e5m2NS_5EmptyEXadL_ZNS_5dreluIffEET_T0_RKS4_EEXadL_ZNS_4reluIffEES6_S7_S9_EEEEvPKT2_SD_PT3_SF_PKT1_PSG_SJ_mmm --------------------------
	.section	.nv.shared._ZN18transformer_engine6detail43dgated_act_cast_transpose_kernel_notalignedILi2ELi4Ef6__half13__nv_fp8_e5m2NS_5EmptyEXadL_ZNS_5dreluIffEET_T0_RKS4_EEXadL_ZNS_4reluIffEES6_S7_S9_EEEEvPKT2_SD_PT3_SF_PKT1_PSG_SJ_mmm,"aw",@nobits
	.sectionflags	@""
	.align	16
.nv.shared._ZN18transformer_engine6detail43dgated_act_cast_transpose_kernel_notalignedILi2ELi4Ef6__half13__nv_fp8_e5m2NS_5EmptyEXadL_ZNS_5dreluIffEET_T0_RKS4_EEXadL_ZNS_4reluIffEES6_S7_S9_EEEEvPKT2_SD_PT3_SF_PKT1_PSG_SJ_mmm:
	.zero		1056


//--------------------- .nv.shared._ZN18transformer_engine6detail32dgated_act_cast_transpose_kernelILi2ELi4Ef6__half13__nv_fp8_e5m2NS_5EmptyEXadL_ZNS_5dreluIffEET_T0_RKS4_EEXadL_ZNS_4reluIffEES6_S7_S9_EEEEvPKT2_SD_PT3_SF_PKT1_PSG_SJ_mmm --------------------------
	.section	.nv.shared._ZN18transformer_engine6detail32dgated_act_cast_transpose_kernelILi2ELi4Ef6__half13__nv_fp8_e5m2NS_5EmptyEXadL_ZNS_5dreluIffEET_T0_RKS4_EEXadL_ZNS_4reluIffEES6_S7_S9_EEEEvPKT2_SD_PT3_SF_PKT1_PSG_SJ_mmm,"aw",@nobits
	.sectionflags	@""
	.align	16
.nv.shared._ZN18transformer_engine6detail32dgated_act_cast_transpose_kernelILi2ELi4Ef6__half13__nv_fp8_e5m2NS_5EmptyEXadL_ZNS_5dreluIffEET_T0_RKS4_EEXadL_ZNS_4reluIffEES6_S7_S9_EEEEvPKT2_SD_PT3_SF_PKT1_PSG_SJ_mmm:
	.zero		1056


//--------------------- .nv.shared._ZN18transformer_engine6detail43dgated_act_cast_transpose_kernel_notalignedILi2ELi2Ef6__half13__nv_bfloat16NS_5EmptyEXadL_ZNS_5dreluIffEET_T0_RKS4_EEXadL_ZNS_4reluIffEES6_S7_S9_EEEEvPKT2_SD_PT3_SF_PKT1_PSG_SJ_mmm --------------------------
	.section	.nv.shared._ZN18transformer_engine6detail43dgated_act_cast_transpose_kernel_notalignedILi2ELi2Ef6__half13__nv_bfloat16NS_5EmptyEXadL_ZNS_5dreluIffEET_T0_RKS4_EEXadL_ZNS_4reluIffEES6_S7_S9_EEEEvPKT2_SD_PT3_SF_PKT1_PSG_SJ_mmm,"aw",@nobits
	.sectionflags	@""
	.align	16
.nv.shared._ZN18transformer_engine6detail43dgated_act_cast_transpose_kernel_notalignedILi2ELi2Ef6__half13__nv_bfloat16NS_5EmptyEXadL_ZNS_5dreluIffEET_T0_RKS4_EEXadL_ZNS_4reluIffEES6_S7_S9_EEEEvPKT2_SD_PT3_SF_PKT1_PSG_SJ_mmm:
	.zero		1056


//--------------------- .nv.shared._ZN18transformer_engine6detail32dgated_act_cast_transpose_kernelILi2ELi2Ef6__half13__nv_bfloat16NS_5EmptyEXadL_ZNS_5dreluIffEET_T0_RKS4_EEXadL_ZNS_4reluIffEES6_S7_S9_EEEEvPKT2_SD_PT3_SF_PKT1_PSG_SJ_mmm --------------------------
	.section	.nv.shared._ZN18transformer_engine6detail32dgated_act_cast_transpose_kernelILi2ELi2Ef6__half13__nv_bfloat16NS_5EmptyEXadL_ZNS_5dreluIffEET_T0_RKS4_EEXadL_ZNS_4reluIffEES6_S7_S9_EEEEvPKT2_SD_PT3_SF_PKT1_PSG_SJ_mmm,"aw",@nobits
	.sectionflags	@""
	.align	16
.nv.shared._ZN18transformer_engine6detail32dgated_act_cast_transpose_kernelILi2ELi2Ef6__half13__nv_bfloat16NS_5EmptyEXadL_ZNS_5dreluIffEET_T0_RKS4_EEXadL_ZNS_4reluIffEES6_S7_S9_EEEEvPKT2_SD_PT3_SF_PKT1_PSG_SJ_mmm:
	.zero		1056


//--------------------- .nv.shared._ZN18transformer_engine6detail43dgated_act_cast_transpose_kernel_notalignedILi2ELi2Ef6__halfS2_NS_5EmptyEXadL_ZNS_5dreluIffEET_T0_RKS3_EEXadL_ZNS_4reluIffEES5_S6_S8_EEEEvPKT2_SC_PT3_SE_PKT1_PSF_SI_mmm --------------------------
	.section	.nv.shared._ZN18transformer_engine6detail43dgated_act_cast_transpose_kernel_notalignedILi2ELi2Ef6__halfS2_NS_5EmptyEXadL_ZNS_5dreluIffEET_T0_RKS3_EEXadL_ZNS_4reluIffEES5_S6_S8_EEEEvPKT2_SC_PT3_SE_PKT1_PSF_SI_mmm,"aw",@nobits
	.sectionflags	@""
	.align	16
.nv.shared._ZN18transformer_engine6detail43dgated_act_cast_transpose_kernel_notalignedILi2ELi2Ef6__halfS2_NS_5EmptyEXadL_ZNS_5dreluIffEET_T0_RKS3_EEXadL_ZNS_4reluIffEES5_S6_S8_EEEEvPKT2_SC_PT3_SE_PKT1_PSF_SI_mmm:
	.zero		1056


//--------------------- .nv.shared._ZN18transformer_engine6detail32dgated_act_cast_transpose_kernelILi2ELi2Ef6__halfS2_NS_5EmptyEXadL_ZNS_5dreluIffEET_T0_RKS3_EEXadL_ZNS_4reluIffEES5_S6_S8_EEEEvPKT2_SC_PT3_SE_PKT1_PSF_SI_mmm --------------------------
	.section	.nv.shared._ZN18transformer_engine6detail32dgated_act_cast_transpose_kernelILi2ELi2Ef6__halfS2_NS_5EmptyEXadL_ZNS_5dreluIffEET_T0_RKS3_EEXadL_ZNS_4reluIffEES5_S6_S8_EEEEvPKT2_SC_PT3_SE_PKT1_PSF_SI_mmm,"aw",@nobits
	.sectionflags	@""
	.align	16
.nv.shared._ZN18transformer_engine6detail32dgated_act_cast_transpose_kernelILi2ELi2Ef6__halfS2_NS_5EmptyEXadL_ZNS_5dreluIffEET_T0_RKS3_EEXadL_ZNS_4reluIffEES5_S6_S8_EEEEvPKT2_SC_PT3_SE_PKT1_PSF_SI_mmm:
	.zero		1056


//--------------------- .nv.shared._ZN18transformer_engine6detail43dgated_act_cast_transpose_kernel_notalignedILi2ELi1Ef6__halffNS_5EmptyEXadL_ZNS_5dreluIffEET_T0_RKS3_EEXadL_ZNS_4reluIffEES5_S6_S8_EEEEvPKT2_SC_PT3_SE_PKT1_PSF_SI_mmm --------------------------
	.section	.nv.shared._ZN18transformer_engine6detail43dgated_act_cast_transpose_kernel_notalignedILi2ELi1Ef6__halffNS_5EmptyEXadL_ZNS_5dreluIffEET_T0_RKS3_EEXadL_ZNS_4reluIffEES5_S6_S8_EEEEvPKT2_SC_PT3_SE_PKT1_PSF_SI_mmm,"aw",@nobits
	.sectionflags	@""
	.align	16
.nv.shared._ZN18transformer_engine6detail43dgated_act_cast_transpose_kernel_notalignedILi2ELi1Ef6__halffNS_5EmptyEXadL_ZNS_5dreluIffEET_T0_RKS3_EEXadL_ZNS_4reluIffEES5_S6_S8_EEEEvPKT2_SC_PT3_SE_PKT1_PSF_SI_mmm:
	.zero		1056


//--------------------- .nv.shared._ZN18transformer_engine6detail32dgated_act_cast_transpose_kernelILi2ELi1Ef6__halffNS_5EmptyEXadL_ZNS_5dreluIffEET_T0_RKS3_EEXadL_ZNS_4reluIffEES5_S6_S8_EEEEvPKT2_SC_PT3_SE_PKT1_PSF_SI_mmm --------------------------
	.section	.nv.shared._ZN18transformer_engine6detail32dgated_act_cast_transpose_kernelILi2ELi1Ef6__halffNS_5EmptyEXadL_ZNS_5dreluIffEET_T0_RKS3_EEXadL_ZNS_4reluIffEES5_S6_S8_EEEEvPKT2_SC_PT3_SE_PKT1_PSF_SI_mmm,"aw",@nobits
	.sectionflags	@""
	.align	16
.nv.shared._ZN18transformer_engine6detail32dgated_act_cast_transpose_kernelILi2ELi1Ef6__halffNS_5EmptyEXadL_ZNS_5dreluIffEET_T0_RKS3_EEXadL_ZNS_4reluIffEES5_S6_S8_EEEEvPKT2_SC_PT3_SE_PKT1_PSF_SI_mmm:
	.zero		1056


//--------------------- .nv.shared._ZN18transformer_engine6detail43dgated_act_cast_transpose_kernel_notalignedILi1ELi4Eff13__nv_fp8_e4m3NS_5EmptyEXadL_ZNS_5dreluIffEET_T0_RKS3_EEXadL_ZNS_4reluIffEES5_S6_S8_EEEEvPKT2_SC_PT3_SE_PKT1_PSF_SI_mmm --------------------------
	.section	.nv.shared._ZN18transformer_engine6detail43dgated_act_cast_transpose_kernel_notalignedILi1ELi4Eff13__nv_fp8_e4m3NS_5EmptyEXadL_ZNS_5dreluIffEET_T0_RKS3_EEXadL_ZNS_4reluIffEES5_S6_S8_EEEEvPKT2_SC_PT3_SE_PKT1_PSF_SI_mmm,"aw",@nobits
	.sectionflags	@""
	.align	16
.nv.shared._ZN18transformer_engine6detail43dgated_act_cast_transpose_kernel_notalignedILi1ELi4Eff13__nv_fp8_e4m3NS_5EmptyEXadL_ZNS_5dreluIffEET_T0_RKS3_EEXadL_ZNS_4reluIffEES5_S6_S8_EEEEvPKT2_SC_PT3_SE_PKT1_PSF_SI_mmm:
	.zero		1056


//--------------------- .nv.shared._ZN18transformer_engine6detail32dgated_act_cast_transpose_kernelILi1ELi4Eff13__nv_fp8_e4m3NS_5EmptyEXadL_ZNS_5dreluIffEET_T0_RKS3_EEXadL_ZNS_4reluIffEES5_S6_S8_EEEEvPKT2_SC_PT3_SE_PKT1_PSF_SI_mmm --------------------------
	.section	.nv.shared._ZN18transformer_engine6detail32dgated_act_cast_transpose_kernelILi1ELi4Eff13__nv_fp8_e4m3NS_5EmptyEXadL_ZNS_5dreluIffEET_T0_RKS3_EEXadL_ZNS_4reluIffEES5_S6_S8_EEEEvPKT2_SC_PT3_SE_PKT1_PSF_SI_mmm,"aw",@nobits
	.sectionflags	@""
	.align	16
.nv.shared._ZN18transformer_engine6detail32dgated_act_cast_transpose_kernelILi1ELi4Eff13__nv_fp8_e4m3NS_5EmptyEXadL_ZNS_5dreluIffEET_T0_RKS3_EEXadL_ZNS_4reluIffEES5_S6_S8_EEEEvPKT2_SC_PT3_SE_PKT1_PSF_SI_mmm:
	.zero		1056


//--------------------- .nv.shared._ZN18transformer_engine6detail43dgated_act_cast_transpose_kernel_notalignedILi1ELi4Eff13__nv_fp8_e5m2NS_5EmptyEXadL_ZNS_5dreluIffEET_T0_RKS3_EEXadL_ZNS_4reluIffEES5_S6_S8_EEEEvPKT2_SC_PT3_SE_PKT1_PSF_SI_mmm --------------------------
	.section	.nv.shared._ZN18transformer_engine6detail43dgated_act_cast_transpose_kernel_notalignedILi1ELi4Eff13__nv_fp8_e5m2NS_5EmptyEXadL_ZNS_5dreluIffEET_T0_RKS3_EEXadL_ZNS_4reluIffEES5_S6_S8_EEEEvPKT2_SC_PT3_SE_PKT1_PSF_SI_mmm,"aw",@nobits
	.sectionflags	@""
	.align	16
.nv.shared._ZN18transformer_engine6detail43dgated_act_cast_transpose_kernel_notalignedILi1ELi4Eff13__nv_fp8_e5m2NS_5EmptyEXadL_ZNS_5dreluIffEET_T0_RKS3_EEXadL_ZNS_4reluIffEES5_S6_S8_EEEEvPKT2_SC_PT3_SE_PKT1_PSF_SI_mmm:
	.zero		1056


//--------------------- .nv.shared._ZN18transformer_engine6detail32dgated_act_cast_transpose_kernelILi1ELi4Eff13__nv_fp8_e5m2NS_5EmptyEXadL_ZNS_5dreluIffEET_T0_RKS3_EEXadL_ZNS_4reluIffEES5_S6_S8_EEEEvPKT2_SC_PT3_SE_PKT1_PSF_SI_mmm --------------------------
	.section	.nv.shared._ZN18transformer_engine6detail32dgated_act_cast_transpose_kernelILi1ELi4Eff13__nv_fp8_e5m2NS_5EmptyEXadL_ZNS_5dreluIffEET_T0_RKS3_EEXadL_ZNS_4reluIffEES5_S6_S8_EEEEvPKT2_SC_PT3_SE_PKT1_PSF_SI_mmm,"aw",@nobits
	.sectionflags	@""
	.align	16
.nv.shared._ZN18transformer_engine6detail32dgated_act_cast_transpose_kernelILi1ELi4Eff13__nv_fp8_e5m2NS_5EmptyEXadL_ZNS_5dreluIffEET_T0_RKS3_EEXadL_ZNS_4reluIffEES5_S6_S8_EEEEvPKT2_SC_PT3_SE_PKT1_PSF_SI_mmm:
	.zero		1056


//--------------------- .nv.shared._ZN18transformer_engine6detail43dgated_act_cast_transpose_kernel_notalignedILi1ELi2Eff13__nv_bfloat16NS_5EmptyEXadL_ZNS_5dreluIffEET_T0_RKS3_EEXadL_ZNS_4reluIffEES5_S6_S8_EEEEvPKT2_SC_PT3_SE_PKT1_PSF_SI_mmm --------------------------
	.section	.nv.shared._ZN18transformer_engine6detail43dgated_act_cast_transpose_kernel_notalignedILi1ELi2Eff13__nv_bfloat16NS_5EmptyEXadL_ZNS_5dreluIffEET_T0_RKS3_EEXadL_ZNS_4reluIffEES5_S6_S8_EEEEvPKT2_SC_PT3_SE_PKT1_PSF_SI_mmm,"aw",@nobits
	.sectionflags	@""
	.align	16
.nv.shared._ZN18transformer_engine6detail43dgated_act_cast_transpose_kernel_notalignedILi1ELi2Eff13__nv_bfloat16NS_5EmptyEXadL_ZNS_5dreluIffEET_T0_RKS3_EEXadL_ZNS_4reluIffEES5_S6_S8_EEEEvPKT2_SC_PT3_SE_PKT1_PSF_SI_mmm:
	.zero		1056


//--------------------- .nv.shared._ZN18transformer_engine6detail32dgated_act_cast_transpose_kernelILi1ELi2Eff13__nv_bfloat16NS_5EmptyEXadL_ZNS_5dreluIffEET_T0_RKS3_EEXadL_ZNS_4reluIffEES5_S6_S8_EEEEvPKT2_SC_PT3_SE_PKT1_PSF_SI_mmm --------------------------
	.section	.nv.shared._ZN18transformer_engine6detail32dgated_act_cast_transpose_kernelILi1ELi2Eff13__nv_bfloat16NS_5EmptyEXadL_ZNS_5dreluIffEET_T0_RKS3_EEXadL_ZNS_4reluIffEES5_S6_S8_EEEEvPKT2_SC_PT3_SE_PKT1_PSF_SI_mmm,"aw",@nobits
	.sectionflags	@""
	.align	16
.nv.shared._ZN18transformer_engine6detail32dgated_act_cast_transpose_kernelILi1ELi2Eff13__nv_bfloat16NS_5EmptyEXadL_ZNS_5dreluIffEET_T0_RKS3_EEXadL_ZNS_4reluIffEES5_S6_S8_EEEEvPKT2_SC_PT3_SE_PKT1_PSF_SI_mmm:
	.zero		1056


//--------------------- .nv.shared._ZN18transformer_engine6detail43dgated_act_cast_transpose_kernel_notalignedILi1ELi2Eff6__halfNS_5EmptyEXadL_ZNS_5dreluIffEET_T0_RKS3_EEXadL_ZNS_4reluIffEES5_S6_S8_EEEEvPKT2_SC_PT3_SE_PKT1_PSF_SI_mmm --------------------------
	.section	.nv.shared._ZN18transformer_engine6detail43dgated_act_cast_transpose_kernel_notalignedILi1ELi2Eff6__halfNS_5EmptyEXadL_ZNS_5dreluIffEET_T0_RKS3_EEXadL_ZNS_4reluIffEES5_S6_S8_EEEEvPKT2_SC_PT3_SE_PKT1_PSF_SI_mmm,"aw",@nobits
	.sectionflags	@""
	.align	16
.nv.shared._ZN18transformer_engine6detail43dgated_act_cast_transpose_kernel_notalignedILi1ELi2Eff6__halfNS_5EmptyEXadL_ZNS_5dreluIffEET_T0_RKS3_EEXadL_ZNS_4reluIffEES5_S6_S8_EEEEvPKT2_SC_PT3_SE_PKT1_PSF_SI_mmm:
	.zero		1056


//--------------------- .nv.shared._ZN18transformer_engine6detail32dgated_act_cast_transpose_kernelILi1ELi2Eff6__halfNS_5EmptyEXadL_ZNS_5dreluIffEET_T0_RKS3_EEXadL_ZNS_4reluIffEES5_S6_S8_EEEEvPKT2_SC_PT3_SE_PKT1_PSF_SI_mmm --------------------------
	.section	.nv.shared._ZN18transformer_engine6detail32dgated_act_cast_transpose_kernelILi1ELi2Eff6__halfNS_5EmptyEXadL_ZNS_5dreluIffEET_T0_RKS3_EEXadL_ZNS_4reluIffEES5_S6_S8_EEEEvPKT2_SC_PT3_SE_PKT1_PSF_SI_mmm,"aw",@nobits
	.sectionflags	@""
	.align	16
.nv.shared._ZN18transformer_engine6detail32dgated_act_cast_transpose_kernelILi1ELi2Eff6__halfNS_5EmptyEXadL_ZNS_5dreluIffEET_T0_RKS3_EEXadL_ZNS_4reluIffEES5_S6_S8_EEEEvPKT2_SC_PT3_SE_PKT1_PSF_SI_mmm:
	.zero		1056


//--------------------- .nv.shared._ZN18transformer_engine6detail43dgated_act_cast_transpose_kernel_notalignedILi1ELi1EfffNS_5EmptyEXadL_ZNS_5dreluIffEET_T0_RKS2_EEXadL_ZNS_4reluIffEES4_S5_S7_EEEEvPKT2_SB_PT3_SD_PKT1_PSE_SH_mmm --------------------------
	.section	.nv.shared._ZN18transformer_engine6detail43dgated_act_cast_transpose_kernel_notalignedILi1ELi1EfffNS_5EmptyEXadL_ZNS_5dreluIffEET_T0_RKS2_EEXadL_ZNS_4reluIffEES4_S5_S7_EEEEvPKT2_SB_PT3_SD_PKT1_PSE_SH_mmm,"aw",@nobits
	.sectionflags	@""
	.align	16
.nv.shared._ZN18transformer_engine6detail43dgated_act_cast_transpose_kernel_notalignedILi1ELi1EfffNS_5EmptyEXadL_ZNS_5dreluIffEET_T0_RKS2_EEXadL_ZNS_4reluIffEES4_S5_S7_EEEEvPKT2_SB_PT3_SD_PKT1_PSE_SH_mmm:
	.zero		1056


//--------------------- .nv.shared._ZN18transformer_engine6detail32dgated_act_cast_transpose_kernelILi1ELi1EfffNS_5EmptyEXadL_ZNS_5dreluIffEET_T0_RKS2_EEXadL_ZNS_4reluIffEES4_S5_S7_EEEEvPKT2_SB_PT3_SD_PKT1_PSE_SH_mmm --------------------------
	.section	.nv.shared._ZN18transformer_engine6detail32dgated_act_cast_transpose_kernelILi1ELi1EfffNS_5EmptyEXadL_ZNS_5dreluIffEET_T0_RKS2_EEXadL_ZNS_4reluIffEES4_S5_S7_EEEEvPKT2_SB_PT3_SD_PKT1_PSE_SH_mmm,"aw",@nobits
	.sectionflags	@""
	.align	16
.nv.shared._ZN18transformer_engine6detail32dgated_act_cast_transpose_kernelILi1ELi1EfffNS_5EmptyEXadL_ZNS_5dreluIffEET_T0_RKS2_EEXadL_ZNS_4reluIffEES4_S5_S7_EEEEvPKT2_SB_PT3_SD_PKT1_PSE_SH_mmm:
	.zero		1056


//--------------------- .nv.shared._ZN18transformer_engine6detail43dgated_act_cast_transpose_kernel_notalignedILi2ELi4Ef13__nv_bfloat1613__nv_fp8_e4m3NS_5EmptyEXadL_ZNS_5dsiluIffEET_T0_RKS4_EEXadL_ZNS_4siluIffEES6_S7_S9_EEEEvPKT2_SD_PT3_SF_PKT1_PSG_SJ_mmm --------------------------
	.section	.nv.shared._ZN18transformer_engine6detail43dgated_act_cast_transpose_kernel_notalignedILi2ELi4Ef13__nv_bfloat1613__nv_fp8_e4m3NS_5EmptyEXadL_ZNS_5dsiluIffEET_T0_RKS4_EEXadL_ZNS_4siluIffEES6_S7_S9_EEEEvPKT2_SD_PT3_SF_PKT1_PSG_SJ_mmm,"aw",@nobits
	.sectionflags	@""
	.align	16
.nv.shared._ZN18transformer_engine6detail43dgated_act_cast_transpose_kernel_notalignedILi2ELi4Ef13__nv_bfloat1613__nv_fp8_e4m3NS_5EmptyEXadL_ZNS_5dsiluIffEET_T0_RKS4_EEXadL_ZNS_4siluIffEES6_S7_S9_EEEEvPKT2_SD_PT3_SF_PKT1_PSG_SJ_mmm:
	.zero		1056


//--------------------- .nv.shared._ZN18transformer_engine6detail32dgated_act_cast_transpose_kernelILi2ELi4Ef13__nv_bfloat1613__nv_fp8_e4m3NS_5EmptyEXadL_ZNS_5dsiluIffEET_T0_RKS4_EEXadL_ZNS_4siluIffEES6_S7_S9_EEEEvPKT2_SD_PT3_SF_PKT1_PSG_SJ_mmm --------------------------
	.section	.nv.shared._ZN18transformer_engine6detail32dgated_act_cast_transpose_kernelILi2ELi4Ef13__nv_bfloat1613__nv_fp8_e4m3NS_5EmptyEXadL_ZNS_5dsiluIffEET_T0_RKS4_EEXadL_ZNS_4siluIffEES6_S7_S9_EEEEvPKT2_SD_PT3_SF_PKT1_PSG_SJ_mmm,"aw",@nobits
	.sectionflags	@""
	.align	16
.nv.shared._ZN18transformer_engine6detail32dgated_act_cast_transpose_kernelILi2ELi4Ef13__nv_bfloat1613__nv_fp8_e4m3NS_5EmptyEXadL_ZNS_5dsiluIffEET_T0_RKS4_EEXadL_ZNS_4siluIffEES6_S7_S9_EEEEvPKT2_SD_PT3_SF_PKT1_PSG_SJ_mmm:
	.zero		1056


//--------------------- .nv.shared._ZN18transformer_engine6detail43dgated_act_cast_transpose_kernel_notalignedILi2ELi4Ef13__nv_bfloat1613__nv_fp8_e5m2NS_5EmptyEXadL_ZNS_5dsiluIffEET_T0_RKS4_EEXadL_ZNS_4siluIffEES6_S7_S9_EEEEvPKT2_SD_PT3_SF_PKT1_PSG_SJ_mmm --------------------------
	.section	.nv.shared._ZN18transformer_engine6detail43dgated_act_cast_transpose_kernel_notalignedILi2ELi4Ef13__nv_bfloat1613__nv_fp8_e5m2NS_5EmptyEXadL_ZNS_5dsiluIffEET_T0_RKS4_EEXadL_ZNS_4siluIffEES6_S7_S9_EEEEvPKT2_SD_PT3_SF_PKT1_PSG_SJ_mmm,"aw",@nobits
	.sectionflags	@""
	.align	16
.nv.shared._ZN18transformer_engine6detail43dgated_act_cast_transpose_kernel_notalignedILi2ELi4Ef13__nv_bfloat1613__nv_fp8_e5m2NS_5EmptyEXadL_ZNS_5dsiluIffEET_T0_RKS4_EEXadL_ZNS_4siluIffEES6_S7_S9_EEEEvPKT2_SD_PT3_SF_PKT1_PSG_SJ_mmm:
	.zero		1056


//--------------------- .nv.shared._ZN18transformer_engine6detail32dgated_act_cast_transpose_kernelILi2ELi4Ef13__nv_bfloat1613__nv_fp8_e5m2NS_5EmptyEXadL_ZNS_5dsiluIffEET_T0_RKS4_EEXadL_ZNS_4siluIffEES6_S7_S9_EEEEvPKT2_SD_PT3_SF_PKT1_PSG_SJ_mmm --------------------------
	.section	.nv.shared._ZN18transformer_engine6detail32dgated_act_cast_transpose_kernelILi2ELi4Ef13__nv_bfloat1613__nv_fp8_e5m2NS_5EmptyEXadL_ZNS_5dsiluIffEET_T0_RKS4_EEXadL_ZNS_4siluIffEES6_S7_S9_EEEEvPKT2_SD_PT3_SF_PKT1_PSG_SJ_mmm,"aw",@nobits
	.sectionflags	@""
	.align	16
.nv.shared._ZN18transformer_engine6detail32dgated_act_cast_transpose_kernelILi2ELi4Ef13__nv_bfloat1613__nv_fp8_e5m2NS_5EmptyEXadL_ZNS_5dsiluIffEET_T0_RKS4_EEXadL_ZNS_4siluIffEES6_S7_S9_EEEEvPKT2_SD_PT3_SF_PKT1_PSG_SJ_mmm:
	.zero		1056


//--------------------- .nv.shared._ZN18transformer_engine6detail43dgated_act_cast_transpose_kernel_notalignedILi2ELi2Ef13__nv_bfloat16S2_NS_5EmptyEXadL_ZNS_5dsiluIffEET_T0_RKS3_EEXadL_ZNS_4siluIffEES5_S6_S8_EEEEvPKT2_SC_PT3_SE_PKT1_PSF_SI_mmm --------------------------
	.section	.nv.shared._ZN18transformer_engine6detail43dgated_act_cast_transpose_kernel_notalignedILi2ELi2Ef13__nv_bfloat16S2_NS_5EmptyEXadL_ZNS_5dsiluIffEET_T0_RKS3_EEXadL_ZNS_4siluIffEES5_S6_S8_EEEEvPKT2_SC_PT3_SE_PKT1_PSF_SI_mmm,"aw",@nobits
	.sectionflags	@""
	.align	16
.nv.shared._ZN18transformer_engine6detail43dgated_act_cast_transpose_kernel_notalignedILi2ELi2Ef13__nv_bfloat16S2_NS_5EmptyEXadL_ZNS_5dsiluIffEET_T0_RKS3_EEXadL_ZNS_4siluIffEES5_S6_S8_EEEEvPKT2_SC_PT3_SE_PKT1_PSF_SI_mmm:
	.zero		1056


//--------------------- .nv.shared._ZN18transformer_engine6detail32dgated_act_cast_transpose_kernelILi2ELi2Ef13__nv_bfloat16S2_NS_5EmptyEXadL_ZNS_5dsiluIffEET_T0_RKS3_EEXadL_ZNS_4siluIffEES5_S6_S8_EEEEvPKT2_SC_PT3_SE_PKT1_PSF_SI_mmm --------------------------
	.section	.nv.shared._ZN18transformer_engine6detail32dgated_act_cast_transpose_kernelILi2ELi2Ef13__nv_bfloat16S2_NS_5EmptyEXadL_ZNS_5dsiluIffEET_T0_RKS3_EEXadL_ZNS_4siluIffEES5_S6_S8_EEEEvPKT2_SC_PT3_SE_PKT1_PSF_SI_mmm,"aw",@nobits
	.sectionflags	@""
	.align	16
.nv.shared._ZN18transformer_engine6detail32dgated_act_cast_transpose_kernelILi2ELi2Ef13__nv_bfloat16S2_NS_5EmptyEXadL_ZNS_5dsiluIffEET_T0_RKS3_EEXadL_ZNS_4siluIffEES5_S6_S8_EEEEvPKT2_SC_PT3_SE_PKT1_PSF_SI_mmm:
	.zero		1056


//--------------------- .nv.shared._ZN18transformer_engine6detail43dgated_act_cast_transpose_kernel_notalignedILi2ELi2Ef13__nv_bfloat166__halfNS_5EmptyEXadL_ZNS_5dsiluIffEET_T0_RKS4_EEXadL_ZNS_4siluIffEES6_S7_S9_EEEEvPKT2_SD_PT3_SF_PKT1_PSG_SJ_mmm --------------------------
	.section	.nv.shared._ZN18transformer_engine6detail43dgated_act_cast_transpose_kernel_notalignedILi2ELi2Ef13__nv_bfloat166__halfNS_5EmptyEXadL_ZNS_5dsiluIffEET_T0_RKS4_EEXadL_ZNS_4siluIffEES6_S7_S9_EEEEvPKT2_SD_PT3_SF_PKT1_PSG_SJ_mmm,"aw",@nobits
	.sectionflags	@""
	.align	16
.nv.shared._ZN18transformer_engine6detail43dgated_act_cast_transpose_kernel_notalignedILi2ELi2Ef13__nv_bfloat166__halfNS_5EmptyEXadL_ZNS_5dsiluIffEET_T0_RKS4_EEXadL_ZNS_4siluIffEES6_S7_S9_EEEEvPKT2_SD_PT3_SF_PKT1_PSG_SJ_mmm:
	.zero		1056


//--------------------- .nv.shared._ZN18transformer_engine6detail32dgated_act_cast_transpose_kernelILi2ELi2Ef13__nv_bfloat166__halfNS_5EmptyEXadL_ZNS_5dsiluIffEET_T0_RKS4_EEXadL_ZNS_4siluIffEES6_S7_S9_EEEEvPKT2_SD_PT3_SF_PKT1_PSG_SJ_mmm --------------------------
	.section	.nv.shared._ZN18transformer_engine6detail32dgated_act_cast_transpose_kernelILi2ELi2Ef13__nv_bfloat166__halfNS_5EmptyEXadL_ZNS_5dsiluIffEET_T0_RKS4_EEXadL_ZNS_4siluIffEES6_S7_S9_EEEEvPKT2_SD_PT3_SF_PKT1_PSG_SJ_mmm,"aw",@nobits
	.sectionflags	@""
	.align	16
.nv.shared._ZN18transformer_engine6detail32dgated_act_cast_transpose_kernelILi2ELi2Ef13__nv_bfloat166__halfNS_5EmptyEXadL_ZNS_5dsiluIffEET_T0_RKS4_EEXadL_ZNS_4siluIffEES6_S7_S9_EEEEvPKT2_SD_PT3_SF_PKT1_PSG_SJ_mmm:
	.zero		1056


//--------------------- .nv.shared._ZN18transformer_engine6detail43dgated_act_cast_transpose_kernel_notalignedILi2ELi1Ef13__nv_bfloat16fNS_5EmptyEXadL_ZNS_5dsiluIffEET_T0_RKS3_EEXadL_ZNS_4siluIffEES5_S6_S8_EEEEvPKT2_SC_PT3_SE_PKT1_PSF_SI_mmm --------------------------
	.section	.nv.shared._ZN18transformer_engine6detail43dgated_act_cast_transpose_kernel_notalignedILi2ELi1Ef13__nv_bfloat16fNS_5EmptyEXadL_ZNS_5dsiluIffEET_T0_RKS3_EEXadL_ZNS_4siluIffEES5_S6_S8_EEEEvPKT2_SC_PT3_SE_PKT1_PSF_SI_mmm,"aw",@nobits
	.sectionflags	@""
	.align	16
.nv.shared._ZN18transformer_engine6detail43dgated_act_cast_transpose_kernel_notalignedILi2ELi1Ef13__nv_bfloat16fNS_5EmptyEXadL_ZNS_5dsiluIffEET_T0_RKS3_EEXadL_ZNS_4siluIffEES5_S6_S8_EEEEvPKT2_SC_PT3_SE_PKT1_PSF_SI_mmm:
	.zero		1056


//--------------------- .nv.shared._ZN18transformer_engine6detail32dgated_act_cast_transpose_kernelILi2ELi1Ef13__nv_bfloat16fNS_5EmptyEXadL_ZNS_5dsiluIffEET_T0_RKS3_EEXadL_ZNS_4siluIffEES5_S6_S8_EEEEvPKT2_SC_PT3_SE_PKT1_PSF_SI_mmm --------------------------
	.section	.nv.shared._ZN18transformer_engine6detail32dgated_act_cast_transpose_kernelILi2ELi1Ef13__nv_bfloat16fNS_5EmptyEXadL_ZNS_5dsiluIffEET_T0_RKS3_EEXadL_ZNS_4siluIffEES5_S6_S8_EEEEvPKT2_SC_PT3_SE_PKT1_PSF_SI_mmm,"aw",@nobits
	.sectionflags	@""
	.align	16
.nv.shared._ZN18transformer_engine6detail32dgated_act_cast_transpose_kernelILi2ELi1Ef13__nv_bfloat16fNS_5EmptyEXadL_ZNS_5dsiluIffEET_T0_RKS3_EEXadL_ZNS_4siluIffEES5_S6_S8_EEEEvPKT2_SC_PT3_SE_PKT1_PSF_SI_mmm:
	.zero		1056


//--------------------- .nv.shared._ZN18transformer_engine6detail43dgated_act_cast_transpose_kernel_notalignedILi2ELi4Ef6__half13__nv_fp8_e4m3NS_5EmptyEXadL_ZNS_5dsiluIffEET_T0_RKS4_EEXadL_ZNS_4siluIffEES6_S7_S9_EEEEvPKT2_SD_PT3_SF_PKT1_PSG_SJ_mmm --------------------------
	.section	.nv.shared._ZN18transformer_engine6detail43dgated_act_cast_transpose_kernel_notalignedILi2ELi4Ef6__half13__nv_fp8_e4m3NS_5EmptyEXadL_ZNS_5dsiluIffEET_T0_RKS4_EEXadL_ZNS_4siluIffEES6_S7_S9_EEEEvPKT2_SD_PT3_SF_PKT1_PSG_SJ_mmm,"aw",@nobits
	.sectionflags	@""
	.align	16
.nv.shared._ZN18transformer_engine6detail43dgated_act_cast_transpose_kernel_notalignedILi2ELi4Ef6__half13__nv_fp8_e4m3NS_5EmptyEXadL_ZNS_5dsiluIffEET_T0_RKS4_EEXadL_ZNS_4siluIffEES6_S7_S9_EEEEvPKT2_SD_PT3_SF_PKT1_PSG_SJ_mmm:
	.zero		1056


//--------------------- .nv.shared._ZN18transformer_engine6detail32dgated_act_cast_transpose_kernelILi2ELi4Ef6__half13__nv_fp8_e4m3NS_5EmptyEXadL_ZNS_5dsiluIffEET_T0_RKS4_EEXadL_ZNS_4siluIffEES6_S7_S9_EEEEvPKT2_SD_PT3_SF_PKT1_PSG_SJ_mmm --------------------------
	.section	.nv.shared._ZN18transformer_engine6detail32dgated_act_cast_transpose_kernelILi2ELi4Ef6__half13__nv_fp8_e4m3NS_5EmptyEXadL_ZNS_5dsiluIffEET_T0_RKS4_EEXadL_ZNS_4siluIffEES6_S7_S9_EEEEvPKT2_SD_PT3_SF_PKT1_PSG_SJ_mmm,"aw",@nobits
	.sectionflags	@""
	.align	16
.nv.shared._ZN18transformer_engine6detail32dgated_act_cast_transpose_kernelILi2ELi4Ef6__half13__nv_fp8_e4m3NS_5EmptyEXadL_ZNS_5dsiluIffEET_T0_RKS4_EEXadL_ZNS_4siluIffEES6_S7_S9_EEEEvPKT2_SD_PT3_SF_PKT1_PSG_SJ_mmm:
	.zero		1056


//--------------------- .nv.shared._ZN18transformer_engine6detail43dgated_act_cast_transpose_kernel_notalignedILi2ELi4Ef6__half13__nv_fp8_e5m2NS_5EmptyEXadL_ZNS_5dsiluIffEET_T0_RKS4_EEXadL_ZNS_4siluIffEES6_S7_S9_EEEEvPKT2_SD_PT3_SF_PKT1_PSG_SJ_mmm --------------------------
	.section	.nv.shared._ZN18transformer_engine6detail43dgated_act_cast_transpose_kernel_notalignedILi2ELi4Ef6__half13__nv_fp8_e5m2NS_5EmptyEXadL_ZNS_5dsiluIffEET_T0_RKS4_EEXadL_ZNS_4siluIffEES6_S7_S9_EEEEvPKT2_SD_PT3_SF_PKT1_PSG_SJ_mmm,"aw",@nobits
	.sectionflags	@""
	.align	16
.nv.shared._ZN18transformer_engine6detail43dgated_act_cast_transpose_kernel_notalignedILi2ELi4Ef6__half13__nv_fp8_e5m2NS_5EmptyEXadL_ZNS_5dsiluIffEET_T0_RKS4_EEXadL_ZNS_4siluIffEES6_S7_S9_EEEEvPKT2_SD_PT3_SF_PKT1_PSG_SJ_mmm:
	.zero		1056


//--------------------- .nv.shared._ZN18transformer_engine6detail32dgated_act_cast_transpose_kernelILi2ELi4Ef6__half13__nv_fp8_e5m2NS_5EmptyEXadL_ZNS_5dsiluIffEET_T0_RKS4_EEXadL_ZNS_4siluIffEES6_S7_S9_EEEEvPKT2_SD_PT3_SF_PKT1_PSG_SJ_mmm --------------------------
	.section	.nv.shared._ZN18transformer_engine6detail32dgated_act_cast_transpose_kernelILi2ELi4Ef6__half13__nv_fp8_e5m2NS_5EmptyEXadL_ZNS_5dsiluIffEET_T0_RKS4_EEXadL_ZNS_4siluIffEES6_S7_S9_EEEEvPKT2_SD_PT3_SF_PKT1_PSG_SJ_mmm,"aw",@nobits
	.sectionflags	@""
	.align	16
.nv.shared._ZN18transformer_engine6detail32dgated_act_cast_transpose_kernelILi2ELi4Ef6__half13__nv_fp8_e5m2NS_5EmptyEXadL_ZNS_5dsiluIffEET_T0_RKS4_EEXadL_ZNS_4siluIffEES6_S7_S9_EEEEvPKT2_SD_PT3_SF_PKT1_PSG_SJ_mmm:
	.zero		1056


//--------------------- .nv.shared._ZN18transformer_engine6detail43dgated_act_cast_transpose_kernel_notalignedILi2ELi2Ef6__half13__nv_bfloat16NS_5EmptyEXadL_ZNS_5dsiluIffEET_T0_RKS4_EEXadL_ZNS_4siluIffEES6_S7_S9_EEEEvPKT2_SD_PT3_SF_PKT1_PSG_SJ_mmm --------------------------
	.section	.nv.shared._ZN18transformer_engine6detail43dgated_act_cast_transpose_kernel_notalignedILi2ELi2Ef6__half13__nv_bfloat16NS_5EmptyEXadL_ZNS_5dsiluIffEET_T0_RKS4_EEXadL_ZNS_4siluIffEES6_S7_S9_EEEEvPKT2_SD_PT3_SF_PKT1_PSG_SJ_mmm,"aw",@nobits
	.sectionflags	@""
	.align	16
.nv.shared._ZN18transformer_engine6detail43dgated_act_cast_transpose_kernel_notalignedILi2ELi2Ef6__half13__nv_bfloat16NS_5EmptyEXadL_ZNS_5dsiluIffEET_T0_RKS4_EEXadL_ZNS_4siluIffEES6_S7_S9_EEEEvPKT2_SD_PT3_SF_PKT1_PSG_SJ_mmm:
	.zero		1056


//--------------------- .nv.shared._ZN18transformer_engine6detail32dgated_act_cast_transpose_kernelILi2ELi2Ef6__half13__nv_bfloat16NS_5EmptyEXadL_ZNS_5dsiluIffEET_T0_RKS4_EEXadL_ZNS_4siluIffEES6_S7_S9_EEEEvPKT2_SD_PT3_SF_PKT1_PSG_SJ_mmm --------------------------
	.section	.nv.shared._ZN18transformer_engine6detail32dgated_act_cast_transpose_kernelILi2ELi2Ef6__half13__nv_bfloat16NS_5EmptyEXadL_ZNS_5dsiluIffEET_T0_RKS4_EEXadL_ZNS_4siluIffEES6_S7_S9_EEEEvPKT2_SD_PT3_SF_PKT1_PSG_SJ_mmm,"aw",@nobits
	.sectionflags	@""
	.align	16
.nv.shared._ZN18transformer_engine6detail32dgated_act_cast_transpose_kernelILi2ELi2Ef6__half13__nv_bfloat16NS_5EmptyEXadL_ZNS_5dsiluIffEET_T0_RKS4_EEXadL_ZNS_4siluIffEES6_S7_S9_EEEEvPKT2_SD_PT3_SF_PKT1_PSG_SJ_mmm:
	.zero		1056


//--------------------- .nv.shared._ZN18transformer_engine6detail43dgated_act_cast_transpose_kernel_notalignedILi2ELi2Ef6__halfS2_NS_5EmptyEXadL_ZNS_5dsiluIffEET_T0_RKS3_EEXadL_ZNS_4siluIffEES5_S6_S8_EEEEvPKT2_SC_PT3_SE_PKT1_PSF_SI_mmm --------------------------
	.section	.nv.shared._ZN18transformer_engine6detail43dgated_act_cast_transpose_kernel_notalignedILi2ELi2Ef6__halfS2_NS_5EmptyEXadL_ZNS_5dsiluIffEET_T0_RKS3_EEXadL_ZNS_4siluIffEES5_S6_S8_EEEEvPKT2_SC_PT3_SE_PKT1_PSF_SI_mmm,"aw",@nobits
	.sectionflags	@""
	.align	16
.nv.shared._ZN18transformer_engine6detail43dgated_act_cast_transpose_kernel_notalignedILi2ELi2Ef6__halfS2_NS_5EmptyEXadL_ZNS_5dsiluIffEET_T0_RKS3_EEXadL_ZNS_4siluIffEES5_S6_S8_EEEEvPKT2_SC_PT3_SE_PKT1_PSF_SI_mmm:
	.zero		1056


//--------------------- .nv.shared._ZN18transformer_engine6detail32dgated_act_cast_transpose_kernelILi2ELi2Ef6__halfS2_NS_5EmptyEXadL_ZNS_5dsiluIffEET_T0_RKS3_EEXadL_ZNS_4siluIffEES5_S6_S8_EEEEvPKT2_SC_PT3_SE_PKT1_PSF_SI_mmm --------------------------
	.section	.nv.shared._ZN18transformer_engine6detail32dgated_act_cast_transpose_kernelILi2ELi2Ef6__halfS2_NS_5EmptyEXadL_ZNS_5dsiluIffEET_T0_RKS3_EEXadL_ZNS_4siluIffEES5_S6_S8_EEEEvPKT2_SC_PT3_SE_PKT1_PSF_SI_mmm,"aw",@nobits
	.sectionflags	@""
	.align	16
.nv.shared._ZN18transformer_engine6detail32dgated_act_cast_transpose_kernelILi2ELi2Ef6__halfS2_NS_5EmptyEXadL_ZNS_5dsiluIffEET_T0_RKS3_EEXadL_ZNS_4siluIffEES5_S6_S8_EEEEvPKT2_SC_PT3_SE_PKT1_PSF_SI_mmm:
	.zero		1056


//--------------------- .nv.shared._ZN18transformer_engine6detail43dgated_act_cast_transpose_kernel_notalignedILi2ELi1Ef6__halffNS_5EmptyEXadL_ZNS_5dsiluIffEET_T0_RKS3_EEXadL_ZNS_4siluIffEES5_S6_S8_EEEEvPKT2_SC_PT3_SE_PKT1_PSF_SI_mmm --------------------------
	.section	.nv.shared._ZN18transformer_engine6detail43dgated_act_cast_transpose_kernel_notalignedILi2ELi1Ef6__halffNS_5EmptyEXadL_ZNS_5dsiluIffEET_T0_RKS3_EEXadL_ZNS_4siluIffEES5_S6_S8_EEEEvPKT2_SC_PT3_SE_PKT1_PSF_SI_mmm,"aw",@nobits
	.sectionflags	@""
	.align	16
.nv.shared._ZN18transformer_engine6detail43dgated_act_cast_transpose_kernel_notalignedILi2ELi1Ef6__halffNS_5EmptyEXadL_ZNS_5dsiluIffEET_T0_RKS3_EEXadL_ZNS_4siluIffEES5_S6_S8_EEEEvPKT2_SC_PT3_SE_PKT1_PSF_SI_mmm:
	.zero		1056


//--------------------- .nv.shared._ZN18transformer_engine6detail32dgated_act_cast_transpose_kernelILi2ELi1Ef6__halffNS_5EmptyEXadL_ZNS_5dsiluIffEET_T0_RKS3_EEXadL_ZNS_4siluIffEES5_S6_S8_EEEEvPKT2_SC_PT3_SE_PKT1_PSF_SI_mmm --------------------------
	.section	.nv.shared._ZN18transformer_engine6detail32dgated_act_cast_transpose_kernelILi2ELi1Ef6__halffNS_5EmptyEXadL_ZNS_5dsiluIffEET_T0_RKS3_EEXadL_ZNS_4siluIffEES5_S6_S8_EEEEvPKT2_SC_PT3_SE_PKT1_PSF_SI_mmm,"aw",@nobits
	.sectionflags	@""
	.align	16
.nv.shared._ZN18transformer_engine6detail32dgated_act_cast_transpose_kernelILi2ELi1Ef6__halffNS_5EmptyEXadL_ZNS_5dsiluIffEET_T0_RKS3_EEXadL_ZNS_4siluIffEES5_S6_S8_EEEEvPKT2_SC_PT3_SE_PKT1_PSF_SI_mmm:
	.zero		1056


//--------------------- .nv.shared._ZN18transformer_engine6detail43dgated_act_cast_transpose_kernel_notalignedILi1ELi4Eff13__nv_fp8_e4m3NS_5EmptyEXadL_ZNS_5dsiluIffEET_T0_RKS3_EEXadL_ZNS_4siluIffEES5_S6_S8_EEEEvPKT2_SC_PT3_SE_PKT1_PSF_SI_mmm --------------------------
	.section	.nv.shared._ZN18transformer_engine6detail43dgated_act_cast_transpose_kernel_notalignedILi1ELi4Eff13__nv_fp8_e4m3NS_5EmptyEXadL_ZNS_5dsiluIffEET_T0_RKS3_EEXadL_ZNS_4siluIffEES5_S6_S8_EEEEvPKT2_SC_PT3_SE_PKT1_PSF_SI_mmm,"aw",@nobits
	.sectionflags	@""
	.align	16
.nv.shared._ZN18transformer_engine6detail43dgated_act_cast_transpose_kernel_notalignedILi1ELi4Eff13__nv_fp8_e4m3NS_5EmptyEXadL_ZNS_5dsiluIffEET_T0_RKS3_EEXadL_ZNS_4siluIffEES5_S6_S8_EEEEvPKT2_SC_PT3_SE_PKT1_PSF_SI_mmm:
	.zero		1056


//--------------------- .nv.shared._ZN18transformer_engine6detail32dgated_act_cast_transpose_kernelILi1ELi4Eff13__nv_fp8_e4m3NS_5EmptyEXadL_ZNS_5dsiluIffEET_T0_RKS3_EEXadL_ZNS_4siluIffEES5_S6_S8_EEEEvPKT2_SC_PT3_SE_PKT1_PSF_SI_mmm --------------------------
	.section	.nv.shared._ZN18transformer_engine6detail32dgated_act_cast_transpose_kernelILi1ELi4Eff13__nv_fp8_e4m3NS_5EmptyEXadL_ZNS_5dsiluIffEET_T0_RKS3_EEXadL_ZNS_4siluIffEES5_S6_S8_EEEEvPKT2_SC_PT3_SE_PKT1_PSF_SI_mmm,"aw",@nobits
	.sectionflags	@""
	.align	16
.nv.shared._ZN18transformer_engine6detail32dgated_act_cast_transpose_kernelILi1ELi4Eff13__nv_fp8_e4m3NS_5EmptyEXadL_ZNS_5dsiluIffEET_T0_RKS3_EEXadL_ZNS_4siluIffEES5_S6_S8_EEEEvPKT2_SC_PT3_SE_PKT1_PSF_SI_mmm:
	.zero		1056


//--------------------- .nv.shared._ZN18transformer_engine6detail43dgated_act_cast_transpose_kernel_notalignedILi1ELi4Eff13__nv_fp8_e5m2NS_5EmptyEXadL_ZNS_5dsiluIffEET_T0_RKS3_EEXadL_ZNS_4siluIffEES5_S6_S8_EEEEvPKT2_SC_PT3_SE_PKT1_PSF_SI_mmm --------------------------
	.section	.nv.shared._ZN18transformer_engine6detail43dgated_act_cast_transpose_kernel_notalignedILi1ELi4Eff13__nv_fp8_e5m2NS_5EmptyEXadL_ZNS_5dsiluIffEET_T0_RKS3_EEXadL_ZNS_4siluIffEES5_S6_S8_EEEEvPKT2_SC_PT3_SE_PKT1_PSF_SI_mmm,"aw",@nobits
	.sectionflags	@""
	.align	16
.nv.shared._ZN18transformer_engine6detail43dgated_act_cast_transpose_kernel_notalignedILi1ELi4Eff13__nv_fp8_e5m2NS_5EmptyEXadL_ZNS_5dsiluIffEET_T0_RKS3_EEXadL_ZNS_4siluIffEES5_S6_S8_EEEEvPKT2_SC_PT3_SE_PKT1_PSF_SI_mmm:
	.zero		1056


//--------------------- .nv.shared._ZN18transformer_engine6detail32dgated_act_cast_transpose_kernelILi1ELi4Eff13__nv_fp8_e5m2NS_5EmptyEXadL_ZNS_5dsiluIffEET_T0_RKS3_EEXadL_ZNS_4siluIffEES5_S6_S8_EEEEvPKT2_SC_PT3_SE_PKT1_PSF_SI_mmm --------------------------
	.section	.nv.shared._ZN18transformer_engine6detail32dgated_act_cast_transpose_kernelILi1ELi4Eff13__nv_fp8_e5m2NS_5EmptyEXadL_ZNS_5dsiluIffEET_T0_RKS3_EEXadL_ZNS_4siluIffEES5_S6_S8_EEEEvPKT2_SC_PT3_SE_PKT1_PSF_SI_mmm,"aw",@nobits
	.sectionflags	@""
	.align	16
.nv.shared._ZN18transformer_engine6detail32dgated_act_cast_transpose_kernelILi1ELi4Eff13__nv_fp8_e5m2NS_5EmptyEXadL_ZNS_5dsiluIffEET_T0_RKS3_EEXadL_ZNS_4siluIffEES5_S6_S8_EEEEvPKT2_SC_PT3_SE_PKT1_PSF_SI_mmm:
	.zero		1056


//--------------------- .nv.shared._ZN18transformer_engine6detail43dgated_act_cast_transpose_kernel_notalignedILi1ELi2Eff13__nv_bfloat16NS_5EmptyEXadL_ZNS_5dsiluIffEET_T0_RKS3_EEXadL_ZNS_4siluIffEES5_S6_S8_EEEEvPKT2_SC_PT3_SE_PKT1_PSF_SI_mmm --------------------------
	.section	.nv.shared._ZN18transformer_engine6detail43dgated_act_cast_transpose_kernel_notalignedILi1ELi2Eff13__nv_bfloat16NS_5EmptyEXadL_ZNS_5dsiluIffEET_T0_RKS3_EEXadL_ZNS_4siluIffEES5_S6_S8_EEEEvPKT2_SC_PT3_SE_PKT1_PSF_SI_mmm,"aw",@nobits
	.sectionflags	@""
	.align	16
.nv.shared._ZN18transformer_engine6detail43dgated_act_cast_transpose_kernel_notalignedILi1ELi2Eff13__nv_bfloat16NS_5EmptyEXadL_ZNS_5dsiluIffEET_T0_RKS3_EEXadL_ZNS_4siluIffEES5_S6_S8_EEEEvPKT2_SC_PT3_SE_PKT1_PSF_SI_mmm:
	.zero		1056


//--------------------- .nv.shared._ZN18transformer_engine6detail32dgated_act_cast_transpose_kernelILi1ELi2Eff13__nv_bfloat16NS_5EmptyEXadL_ZNS_5dsiluIffEET_T0_RKS3_EEXadL_ZNS_4siluIffEES5_S6_S8_EEEEvPKT2_SC_PT3_SE_PKT1_PSF_SI_mmm --------------------------
	.section	.nv.shared._ZN18transformer_engine6detail32dgated_act_cast_transpose_kernelILi1ELi2Eff13__nv_bfloat16NS_5EmptyEXadL_ZNS_5dsiluIffEET_T0_RKS3_EEXadL_ZNS_4siluIffEES5_S6_S8_EEEEvPKT2_SC_PT3_SE_PKT1_PSF_SI_mmm,"aw",@nobits
	.sectionflags	@""
	.align	16
.nv.shared._ZN18transformer_engine6detail32dgated_act_cast_transpose_kernelILi1ELi2Eff13__nv_bfloat16NS_5EmptyEXadL_ZNS_5dsiluIffEET_T0_RKS3_EEXadL_ZNS_4siluIffEES5_S6_S8_EEEEvPKT2_SC_PT3_SE_PKT1_PSF_SI_mmm:
	.zero		1056


//--------------------- .nv.shared._ZN18transformer_engine6detail43dgated_act_cast_transpose_kernel_notalignedILi1ELi2Eff6__halfNS_5EmptyEXadL_ZNS_5dsiluIffEET_T0_RKS3_EEXadL_ZNS_4siluIffEES5_S6_S8_EEEEvPKT2_SC_PT3_SE_PKT1_PSF_SI_mmm --------------------------
	.section	.nv.shared._ZN18transformer_engine6detail43dgated_act_cast_transpose_kernel_notalignedILi1ELi2Eff6__halfNS_5EmptyEXadL_ZNS_5dsiluIffEET_T0_RKS3_EEXadL_ZNS_4siluIffEES5_S6_S8_EEEEvPKT2_SC_PT3_SE_PKT1_PSF_SI_mmm,"aw",@nobits
	.sectionflags	@""
	.align	16
.nv.shared._ZN18transformer_engine6detail43dgated_act_cast_transpose_kernel_notalignedILi1ELi2Eff6__halfNS_5EmptyEXadL_ZNS_5dsiluIffEET_T0_RKS3_EEXadL_ZNS_4siluIffEES5_S6_S8_EEEEvPKT2_SC_PT3_SE_PKT1_PSF_SI_mmm:
	.zero		1056


//--------------------- .nv.shared._ZN18transformer_engine6detail32dgated_act_cast_transpose_kernelILi1ELi2Eff6__halfNS_5EmptyEXadL_ZNS_5dsiluIffEET_T0_RKS3_EEXadL_ZNS_4siluIffEES5_S6_S8_EEEEvPKT2_SC_PT3_SE_PKT1_PSF_SI_mmm --------------------------
	.section	.nv.shared._ZN18transformer_engine6detail32dgated_act_cast_transpose_kernelILi1ELi2Eff6__halfNS_5EmptyEXadL_ZNS_5dsiluIffEET_T0_RKS3_EEXadL_ZNS_4siluIffEES5_S6_S8_EEEEvPKT2_SC_PT3_SE_PKT1_PSF_SI_mmm,"aw",@nobits
	.sectionflags	@""
	.align	16
.nv.shared._ZN18transformer_engine6detail32dgated_act_cast_transpose_kernelILi1ELi2Eff6__halfNS_5EmptyEXadL_ZNS_5dsiluIffEET_T0_RKS3_EEXadL_ZNS_4siluIffEES5_S6_S8_EEEEvPKT2_SC_PT3_SE_PKT1_PSF_SI_mmm:
	.zero		1056


//--------------------- .nv.shared._ZN18transformer_engine6detail43dgated_act_cast_transpose_kernel_notalignedILi1ELi1EfffNS_5EmptyEXadL_ZNS_5dsiluIffEET_T0_RKS2_EEXadL_ZNS_4siluIffEES4_S5_S7_EEEEvPKT2_SB_PT3_SD_PKT1_PSE_SH_mmm --------------------------
	.section	.nv.shared._ZN18transformer_engine6detail43dgated_act_cast_transpose_kernel_notalignedILi1ELi1EfffNS_5EmptyEXadL_ZNS_5dsiluIffEET_T0_RKS2_EEXadL_ZNS_4siluIffEES4_S5_S7_EEEEvPKT2_SB_PT3_SD_PKT1_PSE_SH_mmm,"aw",@nobits
	.sectionflags	@""
	.align	16
.nv.shared._ZN18transformer_engine6detail43dgated_act_cast_transpose_kernel_notalignedILi1ELi1EfffNS_5EmptyEXadL_ZNS_5dsiluIffEET_T0_RKS2_EEXadL_ZNS_4siluIffEES4_S5_S7_EEEEvPKT2_SB_PT3_SD_PKT1_PSE_SH_mmm:
	.zero		1056


//--------------------- .nv.shared._ZN18transformer_engine6detail32dgated_act_cast_transpose_kernelILi1ELi1EfffNS_5EmptyEXadL_ZNS_5dsiluIffEET_T0_RKS2_EEXadL_ZNS_4siluIffEES4_S5_S7_EEEEvPKT2_SB_PT3_SD_PKT1_PSE_SH_mmm --------------------------
	.section	.nv.shared._ZN18transformer_engine6detail32dgated_act_cast_transpose_kernelILi1ELi1EfffNS_5EmptyEXadL_ZNS_5dsiluIffEET_T0_RKS2_EEXadL_ZNS_4siluIffEES4_S5_S7_EEEEvPKT2_SB_PT3_SD_PKT1_PSE_SH_mmm,"aw",@nobits
	.sectionflags	@""
	.align	16
.nv.shared._ZN18transformer_engine6detail32dgated_act_cast_transpose_kernelILi1ELi1EfffNS_5EmptyEXadL_ZNS_5dsiluIffEET_T0_RKS2_EEXadL_ZNS_4siluIffEES4_S5_S7_EEEEvPKT2_SB_PT3_SD_PKT1_PSE_SH_mmm:
	.zero		1056


//--------------------- .nv.shared._ZN18transformer_engine6detail43dgated_act_cast_transpose_kernel_notalignedILi2ELi4Ef13__nv_bfloat1613__nv_fp8_e4m3NS_5EmptyEXadL_ZNS_5dgeluIffEET_T0_RKS4_EEXadL_ZNS_4geluIffEES6_S7_S9_EEEEvPKT2_SD_PT3_SF_PKT1_PSG_SJ_mmm --------------------------
	.section	.nv.shared._ZN18transformer_engine6detail43dgated_act_cast_transpose_kernel_notalignedILi2ELi4Ef13__nv_bfloat1613__nv_fp8_e4m3NS_5EmptyEXadL_ZNS_5dgeluIffEET_T0_RKS4_EEXadL_ZNS_4geluIffEES6_S7_S9_EEEEvPKT2_SD_PT3_SF_PKT1_PSG_SJ_mmm,"aw",@nobits
	.sectionflags	@""
	.align	16
.nv.shared._ZN18transformer_engine6detail43dgated_act_cast_transpose_kernel_notalignedILi2ELi4Ef13__nv_bfloat1613__nv_fp8_e4m3NS_5EmptyEXadL_ZNS_5dgeluIffEET_T0_RKS4_EEXadL_ZNS_4geluIffEES6_S7_S9_EEEEvPKT2_SD_PT3_SF_PKT1_PSG_SJ_mmm:
	.zero		1056


//--------------------- .nv.shared._ZN18transformer_engine6detail32dgated_act_cast_transpose_kernelILi2ELi4Ef13__nv_bfloat1613__nv_fp8_e4m3NS_5EmptyEXadL_ZNS_5dgeluIffEET_T0_RKS4_EEXadL_ZNS_4geluIffEES6_S7_S9_EEEEvPKT2_SD_PT3_SF_PKT1_PSG_SJ_mmm --------------------------
	.section	.nv.shared._ZN18transformer_engine6detail32dgated_act_cast_transpose_kernelILi2ELi4Ef13__nv_bfloat1613__nv_fp8_e4m3NS_5EmptyEXadL_ZNS_5dgeluIffEET_T0_RKS4_EEXadL_ZNS_4geluIffEES6_S7_S9_EEEEvPKT2_SD_PT3_SF_PKT1_PSG_SJ_mmm,"aw",@nobits
	.sectionflags	@""
	.align	16
.nv.shared._ZN18transformer_engine6detail32dgated_act_cast_transpose_kernelILi2ELi4Ef13__nv_bfloat1613__nv_fp8_e4m3NS_5EmptyEXadL_ZNS_5dgeluIffEET_T0_RKS4_EEXadL_ZNS_4geluIffEES6_S7_S9_EEEEvPKT2_SD_PT3_SF_PKT1_PSG_SJ_mmm:
	.zero		1056


//--------------------- .nv.shared._ZN18transformer_engine6detail43dgated_act_cast_transpose_kernel_notalignedILi2ELi4Ef13__nv_bfloat1613__nv_fp8_e5m2NS_5EmptyEXadL_ZNS_5dgeluIffEET_T0_RKS4_EEXadL_ZNS_4geluIffEES6_S7_S9_EEEEvPKT2_SD_PT3_SF_PKT1_PSG_SJ_mmm --------------------------
	.section	.nv.shared._ZN18transformer_engine6detail43dgated_act_cast_transpose_kernel_notalignedILi2ELi4Ef13__nv_bfloat1613__nv_fp8_e5m2NS_5EmptyEXadL_ZNS_5dgeluIffEET_T0_RKS4_EEXadL_ZNS_4geluIffEES6_S7_S9_EEEEvPKT2_SD_PT3_SF_PKT1_PSG_SJ_mmm,"aw",@nobits
	.sectionflags	@""
	.align	16
.nv.shared._ZN18transformer_engine6detail43dgated_act_cast_transpose_kernel_notalignedILi2ELi4Ef13__nv_bfloat1613__nv_fp8_e5m2NS_5EmptyEXadL_ZNS_5dgeluIffEET_T0_RKS4_EEXadL_ZNS_4geluIffEES6_S7_S9_EEEEvPKT2_SD_PT3_SF_PKT1_PSG_SJ_mmm:
	.zero		1056


//--------------------- .nv.shared._ZN18transformer_engine6detail32dgated_act_cast_transpose_kernelILi2ELi4Ef13__nv_bfloat1613__nv_fp8_e5m2NS_5EmptyEXadL_ZNS_5dgeluIffEET_T0_RKS4_EEXadL_ZNS_4geluIffEES6_S7_S9_EEEEvPKT2_SD_PT3_SF_PKT1_PSG_SJ_mmm --------------------------
	.section	.nv.shared._ZN18transformer_engine6detail32dgated_act_cast_transpose_kernelILi2ELi4Ef13__nv_bfloat1613__nv_fp8_e5m2NS_5EmptyEXadL_ZNS_5dgeluIffEET_T0_RKS4_EEXadL_ZNS_4geluIffEES6_S7_S9_EEEEvPKT2_SD_PT3_SF_PKT1_PSG_SJ_mmm,"aw",@nobits
	.sectionflags	@""
	.align	16
.nv.shared._ZN18transformer_engine6detail32dgated_act_cast_transpose_kernelILi2ELi4Ef13__nv_bfloat1613__nv_fp8_e5m2NS_5EmptyEXadL_ZNS_5dgeluIffEET_T0_RKS4_EEXadL_ZNS_4geluIffEES6_S7_S9_EEEEvPKT2_SD_PT3_SF_PKT1_PSG_SJ_mmm:
	.zero		1056


//--------------------- .nv.shared._ZN18transformer_engine6detail43dgated_act_cast_transpose_kernel_notalignedILi2ELi2Ef13__nv_bfloat16S2_NS_5EmptyEXadL_ZNS_5dgeluIffEET_T0_RKS3_EEXadL_ZNS_4geluIffEES5_S6_S8_EEEEvPKT2_SC_PT3_SE_PKT1_PSF_SI_mmm --------------------------
	.section	.nv.shared._ZN18transformer_engine6detail43dgated_act_cast_transpose_kernel_notalignedILi2ELi2Ef13__nv_bfloat16S2_NS_5EmptyEXadL_ZNS_5dgeluIffEET_T0_RKS3_EEXadL_ZNS_4geluIffEES5_S6_S8_EEEEvPKT2_SC_PT3_SE_PKT1_PSF_SI_mmm,"aw",@nobits
	.sectionflags	@""
	.align	16
.nv.shared._ZN18transformer_engine6detail43dgated_act_cast_transpose_kernel_notalignedILi2ELi2Ef13__nv_bfloat16S2_NS_5EmptyEXadL_ZNS_5dgeluIffEET_T0_RKS3_EEXadL_ZNS_4geluIffEES5_S6_S8_EEEEvPKT2_SC_PT3_SE_PKT1_PSF_SI_mmm:
	.zero		1056


//--------------------- .nv.shared._ZN18transformer_engine6detail32dgated_act_cast_transpose_kernelILi2ELi2Ef13__nv_bfloat16S2_NS_5EmptyEXadL_ZNS_5dgeluIffEET_T0_RKS3_EEXadL_ZNS_4geluIffEES5_S6_S8_EEEEvPKT2_SC_PT3_SE_PKT1_PSF_SI_mmm --------------------------
	.section	.nv.shared._ZN18transformer_engine6detail32dgated_act_cast_transpose_kernelILi2ELi2Ef13__nv_bfloat16S2_NS_5EmptyEXadL_ZNS_5dgeluIffEET_T0_RKS3_EEXadL_ZNS_4geluIffEES5_S6_S8_EEEEvPKT2_SC_PT3_SE_PKT1_PSF_SI_mmm,"aw",@nobits
	.sectionflags	@""
	.align	16
.nv.shared._ZN18transformer_engine6detail32dgated_act_cast_transpose_kernelILi2ELi2Ef13__nv_bfloat16S2_NS_5EmptyEXadL_ZNS_5dgeluIffEET_T0_RKS3_EEXadL_ZNS_4geluIffEES5_S6_S8_EEEEvPKT2_SC_PT3_SE_PKT1_PSF_SI_mmm:
	.zero		1056


//--------------------- .nv.shared._ZN18transformer_engine6detail43dgated_act_cast_transpose_kernel_notalignedILi2ELi2Ef13__nv_bfloat166__halfNS_5EmptyEXadL_ZNS_5dgeluIffEET_T0_RKS4_EEXadL_ZNS_4geluIffEES6_S7_S9_EEEEvPKT2_SD_PT3_SF_PKT1_PSG_SJ_mmm --------------------------
	.section	.nv.shared._ZN18transformer_engine6detail43dgated_act_cast_transpose_kernel_notalignedILi2ELi2Ef13__nv_bfloat166__halfNS_5EmptyEXadL_ZNS_5dgeluIffEET_T0_RKS4_EEXadL_ZNS_4geluIffEES6_S7_S9_EEEEvPKT2_SD_PT3_SF_PKT1_PSG_SJ_mmm,"aw",@nobits
	.sectionflags	@""
	.align	16
.nv.shared._ZN18transformer_engine6detail43dgated_act_cast_transpose_kernel_notalignedILi2ELi2Ef13__nv_bfloat166__halfNS_5EmptyEXadL_ZNS_5dgeluIffEET_T0_RKS4_EEXadL_ZNS_4geluIffEES6_S7_S9_EEEEvPKT2_SD_PT3_SF_PKT1_PSG_SJ_mmm:
	.zero		1056


//--------------------- .nv.shared._ZN18transformer_engine6detail32dgated_act_cast_transpose_kernelILi2ELi2Ef13__nv_bfloat166__halfNS_5EmptyEXadL_ZNS_5dgeluIffEET_T0_RKS4_EEXadL_ZNS_4geluIffEES6_S7_S9_EEEEvPKT2_SD_PT3_SF_PKT1_PSG_SJ_mmm --------------------------
	.section	.nv.shared._ZN18transformer_engine6detail32dgated_act_cast_transpose_kernelILi2ELi2Ef13__nv_bfloat166__halfNS_5EmptyEXadL_ZNS_5dgeluIffEET_T0_RKS4_EEXadL_ZNS_4geluIffEES6_S7_S9_EEEEvPKT2_SD_PT3_SF_PKT1_PSG_SJ_mmm,"aw",@nobits
	.sectionflags	@""
	.align	16
.nv.shared._ZN18transformer_engine6detail32dgated_act_cast_transpose_kernelILi2ELi2Ef13__nv_bfloat166__halfNS_5EmptyEXadL_ZNS_5dgeluIffEET_T0_RKS4_EEXadL_ZNS_4geluIffEES6_S7_S9_EEEEvPKT2_SD_PT3_SF_PKT1_PSG_SJ_mmm:
	.zero		1056


//--------------------- .nv.shared._ZN18transformer_engine6detail43dgated_act_cast_transpose_kernel_notalignedILi2ELi1Ef13__nv_bfloat16fNS_5EmptyEXadL_ZNS_5dgeluIffEET_T0_RKS3_EEXadL_ZNS_4geluIffEES5_S6_S8_EEEEvPKT2_SC_PT3_SE_PKT1_PSF_SI_mmm --------------------------
	.section	.nv.shared._ZN18transformer_engine6detail43dgated_act_cast_transpose_kernel_notalignedILi2ELi1Ef13__nv_bfloat16fNS_5EmptyEXadL_ZNS_5dgeluIffEET_T0_RKS3_EEXadL_ZNS_4geluIffEES5_S6_S8_EEEEvPKT2_SC_PT3_SE_PKT1_PSF_SI_mmm,"aw",@nobits
	.sectionflags	@""
	.align	16
.nv.shared._ZN18transformer_engine6detail43dgated_act_cast_transpose_kernel_notalignedILi2ELi1Ef13__nv_bfloat16fNS_5EmptyEXadL_ZNS_5dgeluIffEET_T0_RKS3_EEXadL_ZNS_4geluIffEES5_S6_S8_EEEEvPKT2_SC_PT3_SE_PKT1_PSF_SI_mmm:
	.zero		1056


//--------------------- .nv.shared._ZN18transformer_engine6detail32dgated_act_cast_transpose_kernelILi2ELi1Ef13__nv_bfloat16fNS_5EmptyEXadL_ZNS_5dgeluIffEET_T0_RKS3_EEXadL_ZNS_4geluIffEES5_S6_S8_EEEEvPKT2_SC_PT3_SE_PKT1_PSF_SI_mmm --------------------------
	.section	.nv.shared._ZN18transformer_engine6detail32dgated_act_cast_transpose_kernelILi2ELi1Ef13__nv_bfloat16fNS_5EmptyEXadL_ZNS_5dgeluIffEET_T0_RKS3_EEXadL_ZNS_4geluIffEES5_S6_S8_EEEEvPKT2_SC_PT3_SE_PKT1_PSF_SI_mmm,"aw",@nobits
	.sectionflags	@""
	.align	16
.nv.shared._ZN18transformer_engine6detail32dgated_act_cast_transpose_kernelILi2ELi1Ef13__nv_bfloat16fNS_5EmptyEXadL_ZNS_5dgeluIffEET_T0_RKS3_EEXadL_ZNS_4geluIffEES5_S6_S8_EEEEvPKT2_SC_PT3_SE_PKT1_PSF_SI_mmm:
	.zero		1056


//--------------------- .nv.shared._ZN18transformer_engine6detail43dgated_act_cast_transpose_kernel_notalignedILi2ELi4Ef6__half13__nv_fp8_e4m3NS_5EmptyEXadL_ZNS_5dgeluIffEET_T0_RKS4_EEXadL_ZNS_4geluIffEES6_S7_S9_EEEEvPKT2_SD_PT3_SF_PKT1_PSG_SJ_mmm --------------------------
	.section	.nv.shared._ZN18transformer_engine6detail43dgated_act_cast_transpose_kernel_notalignedILi2ELi4Ef6__half13__nv_fp8_e4m3NS_5EmptyEXadL_ZNS_5dgeluIffEET_T0_RKS4_EEXadL_ZNS_4geluIffEES6_S7_S9_EEEEvPKT2_SD_PT3_SF_PKT1_PSG_SJ_mmm,"aw",@nobits
	.sectionflags	@""
	.align	16
.nv.shared._ZN18transformer_engine6detail43dgated_act_cast_transpose_kernel_notalignedILi2ELi4Ef6__half13__nv_fp8_e4m3NS_5EmptyEXadL_ZNS_5dgeluIffEET_T0_RKS4_EEXadL_ZNS_4geluIffEES6_S7_S9_EEEEvPKT2_SD_PT3_SF_PKT1_PSG_SJ_mmm:
	.zero		1056


//--------------------- .nv.shared._ZN18transformer_engine6detail32dgated_act_cast_transpose_kernelILi2ELi4Ef6__half13__nv_fp8_e4m3NS_5EmptyEXadL_ZNS_5dgeluIffEET_T0_RKS4_EEXadL_ZNS_4geluIffEES6_S7_S9_EEEEvPKT2_SD_PT3_SF_PKT1_PSG_SJ_mmm --------------------------
	.section	.nv.shared._ZN18transformer_engine6detail32dgated_act_cast_transpose_kernelILi2ELi4Ef6__half13__nv_fp8_e4m3NS_5EmptyEXadL_ZNS_5dgeluIffEET_T0_RKS4_EEXadL_ZNS_4geluIffEES6_S7_S9_EEEEvPKT2_SD_PT3_SF_PKT1_PSG_SJ_mmm,"aw",@nobits
	.sectionflags	@""
	.align	16
.nv.shared._ZN18transformer_engine6detail32dgated_act_cast_transpose_kernelILi2ELi4Ef6__half13__nv_fp8_e4m3NS_5EmptyEXadL_ZNS_5dgeluIffEET_T0_RKS4_EEXadL_ZNS_4geluIffEES6_S7_S9_EEEEvPKT2_SD_PT3_SF_PKT1_PSG_SJ_mmm:
	.zero		1056


//--------------------- .nv.shared._ZN18transformer_engine6detail43dgated_act_cast_transpose_kernel_notalignedILi2ELi4Ef6__half13__nv_fp8_e5m2NS_5EmptyEXadL_ZNS_5dgeluIffEET_T0_RKS4_EEXadL_ZNS_4geluIffEES6_S7_S9_EEEEvPKT2_SD_PT3_SF_PKT1_PSG_SJ_mmm --------------------------
	.section	.nv.shared._ZN18transformer_engine6detail43dgated_act_cast_transpose_kernel_notalignedILi2ELi4Ef6__half13__nv_fp8_e5m2NS_5EmptyEXadL_ZNS_5dgeluIffEET_T0_RKS4_EEXadL_ZNS_4geluIffEES6_S7_S9_EEEEvPKT2_SD_PT3_SF_PKT1_PSG_SJ_mmm,"aw",@nobits
	.sectionflags	@""
	.align	16
.nv.shared._ZN18transformer_engine6detail43dgated_act_cast_transpose_kernel_notalignedILi2ELi4Ef6__half13__nv_fp8_e5m2NS_5EmptyEXadL_ZNS_5dgeluIffEET_T0_RKS4_EEXadL_ZNS_4geluIffEES6_S7_S9_EEEEvPKT2_SD_PT3_SF_PKT1_PSG_SJ_mmm:
	.zero		1056


//--------------------- .nv.shared._ZN18transformer_engine6detail32dgated_act_cast_transpose_kernelILi2ELi4Ef6__half13__nv_fp8_e5m2NS_5EmptyEXadL_ZNS_5dgeluIffEET_T0_RKS4_EEXadL_ZNS_4geluIffEES6_S7_S9_EEEEvPKT2_SD_PT3_SF_PKT1_PSG_SJ_mmm --------------------------
	.section	.nv.shared._ZN18transformer_engine6detail32dgated_act_cast_transpose_kernelILi2ELi4Ef6__half13__nv_fp8_e5m2NS_5EmptyEXadL_ZNS_5dgeluIffEET_T0_RKS4_EEXadL_ZNS_4geluIffEES6_S7_S9_EEEEvPKT2_SD_PT3_SF_PKT1_PSG_SJ_mmm,"aw",@nobits
	.sectionflags	@""
	.align	16
.nv.shared._ZN18transformer_engine6detail32dgated_act_cast_transpose_kernelILi2ELi4Ef6__half13__nv_fp8_e5m2NS_5EmptyEXadL_ZNS_5dgeluIffEET_T0_RKS4_EEXadL_ZNS_4geluIffEES6_S7_S9_EEEEvPKT2_SD_PT3_SF_PKT1_PSG_SJ_mmm:
	.zero		1056


//--------------------- .nv.shared._ZN18transformer_engine6detail43dgated_act_cast_transpose_kernel_notalignedILi2ELi2Ef6__half13__nv_bfloat16NS_5EmptyEXadL_ZNS_5dgeluIffEET_T0_RKS4_EEXadL_ZNS_4geluIffEES6_S7_S9_EEEEvPKT2_SD_PT3_SF_PKT1_PSG_SJ_mmm --------------------------
	.section	.nv.shared._ZN18transformer_engine6detail43dgated_act_cast_transpose_kernel_notalignedILi2ELi2Ef6__half13__nv_bfloat16NS_5EmptyEXadL_ZNS_5dgeluIffEET_T0_RKS4_EEXadL_ZNS_4geluIffEES6_S7_S9_EEEEvPKT2_SD_PT3_SF_PKT1_PSG_SJ_mmm,"aw",@nobits
	.sectionflags	@""
	.align	16
.nv.shared._ZN18transformer_engine6detail43dgated_act_cast_transpose_kernel_notalignedILi2ELi2Ef6__half13__nv_bfloat16NS_5EmptyEXadL_ZNS_5dgeluIffEET_T0_RKS4_EEXadL_ZNS_4geluIffEES6_S7_S9_EEEEvPKT2_SD_PT3_SF_PKT1_PSG_SJ_mmm:
	.zero		1056


//--------------------- .nv.shared._ZN18transformer_engine6detail32dgated_act_cast_transpose_kernelILi2ELi2Ef6__half13__nv_bfloat16NS_5EmptyEXadL_ZNS_5dgeluIffEET_T0_RKS4_EEXadL_ZNS_4geluIffEES6_S7_S9_EEEEvPKT2_SD_PT3_SF_PKT1_PSG_SJ_mmm --------------------------
	.section	.nv.shared._ZN18transformer_engine6detail32dgated_act_cast_transpose_kernelILi2ELi2Ef6__half13__nv_bfloat16NS_5EmptyEXadL_ZNS_5dgeluIffEET_T0_RKS4_EEXadL_ZNS_4geluIffEES6_S7_S9_EEEEvPKT2_SD_PT3_SF_PKT1_PSG_SJ_mmm,"aw",@nobits
	.sectionflags	@""
	.align	16
.nv.shared._ZN18transformer_engine6detail32dgated_act_cast_transpose_kernelILi2ELi2Ef6__half13__nv_bfloat16NS_5EmptyEXadL_ZNS_5dgeluIffEET_T0_RKS4_EEXadL_ZNS_4geluIffEES6_S7_S9_EEEEvPKT2_SD_PT3_SF_PKT1_PSG_SJ_mmm:
	.zero		1056


//--------------------- .nv.shared._ZN18transformer_engine6detail43dgated_act_cast_transpose_kernel_notalignedILi2ELi2Ef6__halfS2_NS_5EmptyEXadL_ZNS_5dgeluIffEET_T0_RKS3_EEXadL_ZNS_4geluIffEES5_S6_S8_EEEEvPKT2_SC_PT3_SE_PKT1_PSF_SI_mmm --------------------------
	.section	.nv.shared._ZN18transformer_engine6detail43dgated_act_cast_transpose_kernel_notalignedILi2ELi2Ef6__halfS2_NS_5EmptyEXadL_ZNS_5dgeluIffEET_T0_RKS3_EEXadL_ZNS_4geluIffEES5_S6_S8_EEEEvPKT2_SC_PT3_SE_PKT1_PSF_SI_mmm,"aw",@nobits
	.sectionflags	@""
	.align	16
.nv.shared._ZN18transformer_engine6detail43dgated_act_cast_transpose_kernel_notalignedILi2ELi2Ef6__halfS2_NS_5EmptyEXadL_ZNS_5dgeluIffEET_T0_RKS3_EEXadL_ZNS_4geluIffEES5_S6_S8_EEEEvPKT2_SC_PT3_SE_PKT1_PSF_SI_mmm:
	.zero		1056


//--------------------- .nv.shared._ZN18transformer_engine6detail32dgated_act_cast_transpose_kernelILi2ELi2Ef6__halfS2_NS_5EmptyEXadL_ZNS_5dgeluIffEET_T0_RKS3_EEXadL_ZNS_4geluIffEES5_S6_S8_EEEEvPKT2_SC_PT3_SE_PKT1_PSF_SI_mmm --------------------------
	.section	.nv.shared._ZN18transformer_engine6detail32dgated_act_cast_transpose_kernelILi2ELi2Ef6__halfS2_NS_5EmptyEXadL_ZNS_5dgeluIffEET_T0_RKS3_EEXadL_ZNS_4geluIffEES5_S6_S8_EEEEvPKT2_SC_PT3_SE_PKT1_PSF_SI_mmm,"aw",@nobits
	.sectionflags	@""
	.align	16
.nv.shared._ZN18transformer_engine6detail32dgated_act_cast_transpose_kernelILi2ELi2Ef6__halfS2_NS_5EmptyEXadL_ZNS_5dgeluIffEET_T0_RKS3_EEXadL_ZNS_4geluIffEES5_S6_S8_EEEEvPKT2_SC_PT3_SE_PKT1_PSF_SI_mmm:
	.zero		1056


//--------------------- .nv.shared._ZN18transformer_engine6detail43dgated_act_cast_transpose_kernel_notalignedILi2ELi1Ef6__halffNS_5EmptyEXadL_ZNS_5dgeluIffEET_T0_RKS3_EEXadL_ZNS_4geluIffEES5_S6_S8_EEEEvPKT2_SC_PT3_SE_PKT1_PSF_SI_mmm --------------------------
	.section	.nv.shared._ZN18transformer_engine6detail43dgated_act_cast_transpose_kernel_notalignedILi2ELi1Ef6__halffNS_5EmptyEXadL_ZNS_5dgeluIffEET_T0_RKS3_EEXadL_ZNS_4geluIffEES5_S6_S8_EEEEvPKT2_SC_PT3_SE_PKT1_PSF_SI_mmm,"aw",@nobits
	.sectionflags	@""
	.align	16
.nv.shared._ZN18transformer_engine6detail43dgated_act_cast_transpose_kernel_notalignedILi2ELi1Ef6__halffNS_5EmptyEXadL_ZNS_5dgeluIffEET_T0_RKS3_EEXadL_ZNS_4geluIffEES5_S6_S8_EEEEvPKT2_SC_PT3_SE_PKT1_PSF_SI_mmm:
	.zero		1056


//--------------------- .nv.shared._ZN18transformer_engine6detail32dgated_act_cast_transpose_kernelILi2ELi1Ef6__halffNS_5EmptyEXadL_ZNS_5dgeluIffEET_T0_RKS3_EEXadL_ZNS_4geluIffEES5_S6_S8_EEEEvPKT2_SC_PT3_SE_PKT1_PSF_SI_mmm --------------------------
	.section	.nv.shared._ZN18transformer_engine6detail32dgated_act_cast_transpose_kernelILi2ELi1Ef6__halffNS_5EmptyEXadL_ZNS_5dgeluIffEET_T0_RKS3_EEXadL_ZNS_4geluIffEES5_S6_S8_EEEEvPKT2_SC_PT3_SE_PKT1_PSF_SI_mmm,"aw",@nobits
	.sectionflags	@""
	.align	16
.nv.shared._ZN18transformer_engine6detail32dgated_act_cast_transpose_kernelILi2ELi1Ef6__halffNS_5EmptyEXadL_ZNS_5dgeluIffEET_T0_RKS3_EEXadL_ZNS_4geluIffEES5_S6_S8_EEEEvPKT2_SC_PT3_SE_PKT1_PSF_SI_mmm:
	.zero		1056


//--------------------- .nv.shared._ZN18transformer_engine6detail43dgated_act_cast_transpose_kernel_notalignedILi1ELi4Eff13__nv_fp8_e4m3NS_5EmptyEXadL_ZNS_5dgeluIffEET_T0_RKS3_EEXadL_ZNS_4geluIffEES5_S6_S8_EEEEvPKT2_SC_PT3_SE_PKT1_PSF_SI_mmm --------------------------
	.section	.nv.shared._ZN18transformer_engine6detail43dgated_act_cast_transpose_kernel_notalignedILi1ELi4Eff13__nv_fp8_e4m3NS_5EmptyEXadL_ZNS_5dgeluIffEET_T0_RKS3_EEXadL_ZNS_4geluIffEES5_S6_S8_EEEEvPKT2_SC_PT3_SE_PKT1_PSF_SI_mmm,"aw",@nobits
	.sectionflags	@""
	.align	16
.nv.shared._ZN18transformer_engine6detail43dgated_act_cast_transpose_kernel_notalignedILi1ELi4Eff13__nv_fp8_e4m3NS_5EmptyEXadL_ZNS_5dgeluIffEET_T0_RKS3_EEXadL_ZNS_4geluIffEES5_S6_S8_EEEEvPKT2_SC_PT3_SE_PKT1_PSF_SI_mmm:
	.zero		1056


//--------------------- .nv.shared._ZN18transformer_engine6detail32dgated_act_cast_transpose_kernelILi1ELi4Eff13__nv_fp8_e4m3NS_5EmptyEXadL_ZNS_5dgeluIffEET_T0_RKS3_EEXadL_ZNS_4geluIffEES5_S6_S8_EEEEvPKT2_SC_PT3_SE_PKT1_PSF_SI_mmm --------------------------
	.section	.nv.shared._ZN18transformer_engine6detail32dgated_act_cast_transpose_kernelILi1ELi4Eff13__nv_fp8_e4m3NS_5EmptyEXadL_ZNS_5dgeluIffEET_T0_RKS3_EEXadL_ZNS_4geluIffEES5_S6_S8_EEEEvPKT2_SC_PT3_SE_PKT1_PSF_SI_mmm,"aw",@nobits
	.sectionflags	@""
	.align	16
.nv.shared._ZN18transformer_engine6detail32dgated_act_cast_transpose_kernelILi1ELi4Eff13__nv_fp8_e4m3NS_5EmptyEXadL_ZNS_5dgeluIffEET_T0_RKS3_EEXadL_ZNS_4geluIffEES5_S6_S8_EEEEvPKT2_SC_PT3_SE_PKT1_PSF_SI_mmm:
	.zero		1056


//--------------------- .nv.shared._ZN18transformer_engine6detail43dgated_act_cast_transpose_kernel_notalignedILi1ELi4Eff13__nv_fp8_e5m2NS_5EmptyEXadL_ZNS_5dgeluIffEET_T0_RKS3_EEXadL_ZNS_4geluIffEES5_S6_S8_EEEEvPKT2_SC_PT3_SE_PKT1_PSF_SI_mmm --------------------------
	.section	.nv.shared._ZN18transformer_engine6detail43dgated_act_cast_transpose_kernel_notalignedILi1ELi4Eff13__nv_fp8_e5m2NS_5EmptyEXadL_ZNS_5dgeluIffEET_T0_RKS3_EEXadL_ZNS_4geluIffEES5_S6_S8_EEEEvPKT2_SC_PT3_SE_PKT1_PSF_SI_mmm,"aw",@nobits
	.sectionflags	@""
	.align	16
.nv.shared._ZN18transformer_engine6detail43dgated_act_cast_transpose_kernel_notalignedILi1ELi4Eff13__nv_fp8_e5m2NS_5EmptyEXadL_ZNS_5dgeluIffEET_T0_RKS3_EEXadL_ZNS_4geluIffEES5_S6_S8_EEEEvPKT2_SC_PT3_SE_PKT1_PSF_SI_mmm:
	.zero		1056


//--------------------- .nv.shared._ZN18transformer_engine6detail32dgated_act_cast_transpose_kernelILi1ELi4Eff13__nv_fp8_e5m2NS_5EmptyEXadL_ZNS_5dgeluIffEET_T0_RKS3_EEXadL_ZNS_4geluIffEES5_S6_S8_EEEEvPKT2_SC_PT3_SE_PKT1_PSF_SI_mmm --------------------------
	.section	.nv.shared._ZN18transformer_engine6detail32dgated_act_cast_transpose_kernelILi1ELi4Eff13__nv_fp8_e5m2NS_5EmptyEXadL_ZNS_5dgeluIffEET_T0_RKS3_EEXadL_ZNS_4geluIffEES5_S6_S8_EEEEvPKT2_SC_PT3_SE_PKT1_PSF_SI_mmm,"aw",@nobits
	.sectionflags	@""
	.align	16
.nv.shared._ZN18transformer_engine6detail32dgated_act_cast_transpose_kernelILi1ELi4Eff13__nv_fp8_e5m2NS_5EmptyEXadL_ZNS_5dgeluIffEET_T0_RKS3_EEXadL_ZNS_4geluIffEES5_S6_S8_EEEEvPKT2_SC_PT3_SE_PKT1_PSF_SI_mmm:
	.zero		1056


//--------------------- .nv.shared._ZN18transformer_engine6detail43dgated_act_cast_transpose_kernel_notalignedILi1ELi2Eff13__nv_bfloat16NS_5EmptyEXadL_ZNS_5dgeluIffEET_T0_RKS3_EEXadL_ZNS_4geluIffEES5_S6_S8_EEEEvPKT2_SC_PT3_SE_PKT1_PSF_SI_mmm --------------------------
	.section	.nv.shared._ZN18transformer_engine6detail43dgated_act_cast_transpose_kernel_notalignedILi1ELi2Eff13__nv_bfloat16NS_5EmptyEXadL_ZNS_5dgeluIffEET_T0_RKS3_EEXadL_ZNS_4geluIffEES5_S6_S8_EEEEvPKT2_SC_PT3_SE_PKT1_PSF_SI_mmm,"aw",@nobits
	.sectionflags	@""
	.align	16
.nv.shared._ZN18transformer_engine6detail43dgated_act_cast_transpose_kernel_notalignedILi1ELi2Eff13__nv_bfloat16NS_5EmptyEXadL_ZNS_5dgeluIffEET_T0_RKS3_EEXadL_ZNS_4geluIffEES5_S6_S8_EEEEvPKT2_SC_PT3_SE_PKT1_PSF_SI_mmm:
	.zero		1056


//--------------------- .nv.shared._ZN18transformer_engine6detail32dgated_act_cast_transpose_kernelILi1ELi2Eff13__nv_bfloat16NS_5EmptyEXadL_ZNS_5dgeluIffEET_T0_RKS3_EEXadL_ZNS_4geluIffEES5_S6_S8_EEEEvPKT2_SC_PT3_SE_PKT1_PSF_SI_mmm --------------------------
	.section	.nv.shared._ZN18transformer_engine6detail32dgated_act_cast_transpose_kernelILi1ELi2Eff13__nv_bfloat16NS_5EmptyEXadL_ZNS_5dgeluIffEET_T0_RKS3_EEXadL_ZNS_4geluIffEES5_S6_S8_EEEEvPKT2_SC_PT3_SE_PKT1_PSF_SI_mmm,"aw",@nobits
	.sectionflags	@""
	.align	16
.nv.shared._ZN18transformer_engine6detail32dgated_act_cast_transpose_kernelILi1ELi2Eff13__nv_bfloat16NS_5EmptyEXadL_ZNS_5dgeluIffEET_T0_RKS3_EEXadL_ZNS_4geluIffEES5_S6_S8_EEEEvPKT2_SC_PT3_SE_PKT1_PSF_SI_mmm:
	.zero		1056


//--------------------- .nv.shared._ZN18transformer_engine6detail43dgated_act_cast_transpose_kernel_notalignedILi1ELi2Eff6__halfNS_5EmptyEXadL_ZNS_5dgeluIffEET_T0_RKS3_EEXadL_ZNS_4geluIffEES5_S6_S8_EEEEvPKT2_SC_PT3_SE_PKT1_PSF_SI_mmm --------------------------
	.section	.nv.shared._ZN18transformer_engine6detail43dgated_act_cast_transpose_kernel_notalignedILi1ELi2Eff6__halfNS_5EmptyEXadL_ZNS_5dgeluIffEET_T0_RKS3_EEXadL_ZNS_4geluIffEES5_S6_S8_EEEEvPKT2_SC_PT3_SE_PKT1_PSF_SI_mmm,"aw",@nobits
	.sectionflags	@""
	.align	16
.nv.shared._ZN18transformer_engine6detail43dgated_act_cast_transpose_kernel_notalignedILi1ELi2Eff6__halfNS_5EmptyEXadL_ZNS_5dgeluIffEET_T0_RKS3_EEXadL_ZNS_4geluIffEES5_S6_S8_EEEEvPKT2_SC_PT3_SE_PKT1_PSF_SI_mmm:
	.zero		1056


//--------------------- .nv.shared._ZN18transformer_engine6detail32dgated_act_cast_transpose_kernelILi1ELi2Eff6__halfNS_5EmptyEXadL_ZNS_5dgeluIffEET_T0_RKS3_EEXadL_ZNS_4geluIffEES5_S6_S8_EEEEvPKT2_SC_PT3_SE_PKT1_PSF_SI_mmm --------------------------
	.section	.nv.shared._ZN18transformer_engine6detail32dgated_act_cast_transpose_kernelILi1ELi2Eff6__halfNS_5EmptyEXadL_ZNS_5dgeluIffEET_T0_RKS3_EEXadL_ZNS_4geluIffEES5_S6_S8_EEEEvPKT2_SC_PT3_SE_PKT1_PSF_SI_mmm,"aw",@nobits
	.sectionflags	@""
	.align	16
.nv.shared._ZN18transformer_engine6detail32dgated_act_cast_transpose_kernelILi1ELi2Eff6__halfNS_5EmptyEXadL_ZNS_5dgeluIffEET_T0_RKS3_EEXadL_ZNS_4geluIffEES5_S6_S8_EEEEvPKT2_SC_PT3_SE_PKT1_PSF_SI_mmm:
	.zero		1056


//--------------------- .nv.shared._ZN18transformer_engine6detail43dgated_act_cast_transpose_kernel_notalignedILi1ELi1EfffNS_5EmptyEXadL_ZNS_5dgeluIffEET_T0_RKS2_EEXadL_ZNS_4geluIffEES4_S5_S7_EEEEvPKT2_SB_PT3_SD_PKT1_PSE_SH_mmm --------------------------
	.section	.nv.shared._ZN18transformer_engine6detail43dgated_act_cast_transpose_kernel_notalignedILi1ELi1EfffNS_5EmptyEXadL_ZNS_5dgeluIffEET_T0_RKS2_EEXadL_ZNS_4geluIffEES4_S5_S7_EEEEvPKT2_SB_PT3_SD_PKT1_PSE_SH_mmm,"aw",@nobits
	.sectionflags	@""
	.align	16
.nv.shared._ZN18transformer_engine6detail43dgated_act_cast_transpose_kernel_notalignedILi1ELi1EfffNS_5EmptyEXadL_ZNS_5dgeluIffEET_T0_RKS2_EEXadL_ZNS_4geluIffEES4_S5_S7_EEEEvPKT2_SB_PT3_SD_PKT1_PSE_SH_mmm:
	.zero		1056


//--------------------- .nv.shared._ZN18transformer_engine6detail32dgated_act_cast_transpose_kernelILi1ELi1EfffNS_5EmptyEXadL_ZNS_5dgeluIffEET_T0_RKS2_EEXadL_ZNS_4geluIffEES4_S5_S7_EEEEvPKT2_SB_PT3_SD_PKT1_PSE_SH_mmm --------------------------
	.section	.nv.shared._ZN18transformer_engine6detail32dgated_act_cast_transpose_kernelILi1ELi1EfffNS_5EmptyEXadL_ZNS_5dgeluIffEET_T0_RKS2_EEXadL_ZNS_4geluIffEES4_S5_S7_EEEEvPKT2_SB_PT3_SD_PKT1_PSE_SH_mmm,"aw",@nobits
	.sectionflags	@""
	.align	16
.nv.shared._ZN18transformer_engine6detail32dgated_act_cast_transpose_kernelILi1ELi1EfffNS_5EmptyEXadL_ZNS_5dgeluIffEET_T0_RKS2_EEXadL_ZNS_4geluIffEES4_S5_S7_EEEEvPKT2_SB_PT3_SD_PKT1_PSE_SH_mmm:
	.zero		1056


//--------------------- .nv.shared._ZN18transformer_engine6detail38cast_transpose_fused_kernel_notalignedILb1ELb1ELb0EfNS_16CTDBiasDActParamI13__nv_bfloat16S3_13__nv_fp8_e4m3fEELi2ELi4ENS_5EmptyEXadL_ZNS_6dqgeluIffEET_T0_RKS6_EEEEvT3_mmm --------------------------
	.section	.nv.shared._ZN18transformer_engine6detail38cast_transpose_fused_kernel_notalignedILb1ELb1ELb0EfNS_16CTDBiasDActParamI13__nv_bfloat16S3_13__nv_fp8_e4m3fEELi2ELi4ENS_5EmptyEXadL_ZNS_6dqgeluIffEET_T0_RKS6_EEEEvT3_mmm,"aw",@nobits
	.sectionflags	@""
	.align	16
.nv.shared._ZN18transformer_engine6detail38cast_transpose_fused_kernel_notalignedILb1ELb1ELb0EfNS_16CTDBiasDActParamI13__nv_bfloat16S3_13__nv_fp8_e4m3fEELi2ELi4ENS_5EmptyEXadL_ZNS_6dqgeluIffEET_T0_RKS6_EEEEvT3_mmm:
	.zero		1056


//--------------------- .nv.shared._ZN18transformer_engine6detail38cast_transpose_fused_kernel_notalignedILb1ELb1ELb0EfNS_16CTDBiasDActParamI13__nv_bfloat16S3_13__nv_fp8_e5m2fEELi2ELi4ENS_5EmptyEXadL_ZNS_6dqgeluIffEET_T0_RKS6_EEEEvT3_mmm --------------------------
	.section	.nv.shared._ZN18transformer_engine6detail38cast_transpose_fused_kernel_notalignedILb1ELb1ELb0EfNS_16CTDBiasDActParamI13__nv_bfloat16S3_13__nv_fp8_e5m2fEELi2ELi4ENS_5EmptyEXadL_ZNS_6dqgeluIffEET_T0_RKS6_EEEEvT3_mmm,"aw",@nobits
	.sectionflags	@""
	.align	16
.nv.shared._ZN18transformer_engine6detail38cast_transpose_fused_kernel_notalignedILb1ELb1ELb0EfNS_16CTDBiasDActParamI13__nv_bfloat16S3_13__nv_fp8_e5m2fEELi2ELi4ENS_5EmptyEXadL_ZNS_6dqgeluIffEET_T0_RKS6_EEEEvT3_mmm:
	.zero		1056


//--------------------- .nv.shared._ZN18transformer_engine6detail38cast_transpose_fused_kernel_notalignedILb1ELb1ELb0EfNS_16CTDBiasDActParamI13__nv_bfloat16S3_S3_fEELi2ELi2ENS_5EmptyEXadL_ZNS_6dqgeluIffEET_T0_RKS5_EEEEvT3_mmm --------------------------
	.section	.nv.shared._ZN18transformer_engine6detail38cast_transpose_fused_kernel_notalignedILb1ELb1ELb0EfNS_16CTDBiasDActParamI13__nv_bfloat16S3_S3_fEELi2ELi2ENS_5EmptyEXadL_ZNS_6dqgeluIffEET_T0_RKS5_EEEEvT3_mmm,"aw",@nobits
	.sectionflags	@""
	.align	16
.nv.shared._ZN18transformer_engine6detail38cast_transpose_fused_kernel_notalignedILb1ELb1ELb0EfNS_16CTDBiasDActParamI13__nv_bfloat16S3_S3_fEELi2ELi2ENS_5EmptyEXadL_ZNS_6dqgeluIffEET_T0_RKS5_EEEEvT3_mmm:
	.zero		1056


//--------------------- .nv.shared._ZN18transformer_engine6detail38cast_transpose_fused_kernel_notalignedILb1ELb1ELb0EfNS_16CTDBiasDActParamI13__nv_bfloat16S3_6__halffEELi2ELi2ENS_5EmptyEXadL_ZNS_6dqgeluIffEET_T0_RKS6_EEEEvT3_mmm --------------------------
	.section	.nv.shared._ZN18transformer_engine6detail38cast_transpose_fused_kernel_notalignedILb1ELb1ELb0EfNS_16CTDBiasDActParamI13__nv_bfloat16S3_6__halffEELi2ELi2ENS_5EmptyEXadL_ZNS_6dqgeluIffEET_T0_RKS6_EEEEvT3_mmm,"aw",@nobits
	.sectionflags	@""
	.align	16
.nv.shared._ZN18transformer_engine6detail38cast_transpose_fused_kernel_notalignedILb1ELb1ELb0EfNS_16CTDBiasDActParamI13__nv_bfloat16S3_6__halffEELi2ELi2ENS_5EmptyEXadL_ZNS_6dqgeluIffEET_T0_RKS6_EEEEvT3_mmm:
	.zero		1056


//--------------------- .nv.shared._ZN18transformer_engine6detail38cast_transpose_fused_kernel_notalignedILb1ELb1ELb0EfNS_16CTDBiasDActParamI13__nv_bfloat16S3_ffEELi2ELi1ENS_5EmptyEXadL_ZNS_6dqgeluIffEET_T0_RKS5_EEEEvT3_mmm --------------------------
	.section	.nv.shared._ZN18transformer_engine6detail38cast_transpose_fused_kernel_notalignedILb1ELb1ELb0EfNS_16CTDBiasDActParamI13__nv_bfloat16S3_ffEELi2ELi1ENS_5EmptyEXadL_ZNS_6dqgeluIffEET_T0_RKS5_EEEEvT3_mmm,"aw",@nobits
	.sectionflags	@""
	.align	16
.nv.shared._ZN18transformer_engine6detail38cast_transpose_fused_kernel_notalignedILb1ELb1ELb0EfNS_16CTDBiasDActParamI13__nv_bfloat16S3_ffEELi2ELi1ENS_5EmptyEXadL_ZNS_6dqgeluIffEET_T0_RKS5_EEEEvT3_mmm:
	.zero		1056


//--------------------- .nv.shared._ZN18transformer_engine6detail38cast_transpose_fused_kernel_notalignedILb1ELb1ELb0EfNS_16CTDBiasDActParamI6__halfS3_13__nv_fp8_e4m3fEELi2ELi4ENS_5EmptyEXadL_ZNS_6dqgeluIffEET_T0_RKS6_EEEEvT3_mmm --------------------------
	.section	.nv.shared._ZN18transformer_engine6detail38cast_transpose_fused_kernel_notalignedILb1ELb1ELb0EfNS_16CTDBiasDActParamI6__halfS3_13__nv_fp8_e4m3fEELi2ELi4ENS_5EmptyEXadL_ZNS_6dqgeluIffEET_T0_RKS6_EEEEvT3_mmm,"aw",@nobits
	.sectionflags	@""
	.align	16
.nv.shared._ZN18transformer_engine6detail38cast_transpose_fused_kernel_notalignedILb1ELb1ELb0EfNS_16CTDBiasDActParamI6__halfS3_13__nv_fp8_e4m3fEELi2ELi4ENS_5EmptyEXadL_ZNS_6dqgeluIffEET_T0_RKS6_EEEEvT3_mmm:
	.zero		1056


//--------------------- .nv.shared._ZN18transformer_engine6detail38cast_transpose_fused_kernel_notalignedILb1ELb1ELb0EfNS_16CTDBiasDActParamI6__halfS3_13__nv_fp8_e5m2fEELi2ELi4ENS_5EmptyEXadL_ZNS_6dqgeluIffEET_T0_RKS6_EEEEvT3_mmm --------------------------
	.section	.nv.shared._ZN18transformer_engine6detail38cast_transpose_fused_kernel_notalignedILb1ELb1ELb0EfNS_16CTDBiasDActParamI6__halfS3_13__nv_fp8_e5m2fEELi2ELi4ENS_5EmptyEXadL_ZNS_6dqgeluIffEET_T0_RKS6_EEEEvT3_mmm,"aw",@nobits
	.sectionflags	@""
	.align	16
.nv.shared._ZN18transformer_engine6detail38cast_transpose_fused_kernel_notalignedILb1ELb1ELb0EfNS_16CTDBiasDActParamI6__halfS3_13__nv_fp8_e5m2fEELi2ELi4ENS_5EmptyEXadL_ZNS_6dqgeluIffEET_T0_RKS6_EEEEvT3_mmm:
	.zero		1056


//--------------------- .nv.shared._ZN18transformer_engine6detail38cast_transpose_fused_kernel_notalignedILb1ELb1ELb0EfNS_16CTDBiasDActParamI6__halfS3_13__nv_bfloat16fEELi2ELi2ENS_5EmptyEXadL_ZNS_6dqgeluIffEET_T0_RKS6_EEEEvT3_mmm --------------------------
	.section	.nv.shared._ZN18transformer_engine6detail38cast_transpose_fused_kernel_notalignedILb1ELb1ELb0EfNS_16CTDBiasDActParamI6__halfS3_13__nv_bfloat16fEELi2ELi2ENS_5EmptyEXadL_ZNS_6dqgeluIffEET_T0_RKS6_EEEEvT3_mmm,"aw",@nobits
	.sectionflags	@""
	.align	16
.nv.shared._ZN18transformer_engine6detail38cast_transpose_fused_kernel_notalignedILb1ELb1ELb0EfNS_16CTDBiasDActParamI6__halfS3_13__nv_bfloat16fEELi2ELi2ENS_5EmptyEXadL_ZNS_6dqgeluIffEET_T0_RKS6_EEEEvT3_mmm:
	.zero		1056


//--------------------- .nv.shared._ZN18transformer_engine6detail38cast_transpose_fused_kernel_notalignedILb1ELb1ELb0EfNS_16CTDBiasDActParamI6__halfS3_S3_fEELi2ELi2ENS_5EmptyEXadL_ZNS_6dqgeluIffEET_T0_RKS5_EEEEvT3_mmm --------------------------
	.section	.nv.shared._ZN18transformer_engine6detail38cast_transpose_fused_kernel_notalignedILb1ELb1ELb0EfNS_16CTDBiasDActParamI6__halfS3_S3_fEELi2ELi2ENS_5EmptyEXadL_ZNS_6dqgeluIffEET_T0_RKS5_EEEEvT3_mmm,"aw",@nobits
	.sectionflags	@""
	.align	16
.nv.shared._ZN18transformer_engine6detail38cast_transpose_fused_kernel_notalignedILb1ELb1ELb0EfNS_16CTDBiasDActParamI6__halfS3_S3_fEELi2ELi2ENS_5EmptyEXadL_ZNS_6dqgeluIffEET_T0_RKS5_EEEEvT3_mmm:
	.zero		1056


//--------------------- .nv.shared._ZN18transformer_engine6detail38cast_transpose_fused_kernel_notalignedILb1ELb1ELb0EfNS_16CTDBiasDActParamI6__halfS3_ffEELi2ELi1ENS_5EmptyEXadL_ZNS_6dqgeluIffEET_T0_RKS5_EEEEvT3_mmm --------------------------
	.section	.nv.shared._ZN18transformer_engine6detail38cast_transpose_fused_kernel_notalignedILb1ELb1ELb0EfNS_16CTDBiasDActParamI6__halfS3_ffEELi2ELi1ENS_5EmptyEXadL_ZNS_6dqgeluIffEET_T0_RKS5_EEEEvT3_mmm,"aw",@nobits
	.sectionflags	@""
	.align	16
.nv.shared._ZN18transformer_engine6detail38cast_transpose_fused_kernel_notalignedILb1ELb1ELb0EfNS_16CTDBiasDActParamI6__halfS3_ffEELi2ELi1ENS_5EmptyEXadL_ZNS_6dqgeluIffEET_T0_RKS5_EEEEvT3_mmm:
	.zero		1056


//--------------------- .nv.shared._ZN18transformer_engine6detail38cast_transpose_fused_kernel_notalignedILb1ELb1ELb0EfNS_16CTDBiasDActParamIff13__nv_fp8_e4m3fEELi1ELi4ENS_5EmptyEXadL_ZNS_6dqgeluIffEET_T0_RKS5_EEEEvT3_mmm --------------------------
	.section	.nv.shared._ZN18transformer_engine6detail38cast_transpose_fused_kernel_notalignedILb1ELb1ELb0EfNS_16CTDBiasDActParamIff13__nv_fp8_e4m3fEELi1ELi4ENS_5EmptyEXadL_ZNS_6dqgeluIffEET_T0_RKS5_EEEEvT3_mmm,"aw",@nobits
	.sectionflags	@""
	.align	16
.nv.shared._ZN18transformer_engine6detail38cast_transpose_fused_kernel_notalignedILb1ELb1ELb0EfNS_16CTDBiasDActParamIff13__nv_fp8_e4m3fEELi1ELi4ENS_5EmptyEXadL_ZNS_6dqgeluIffEET_T0_RKS5_EEEEvT3_mmm:
	.zero		1056


//--------------------- .nv.shared._ZN18transformer_engine6detail38cast_transpose_fused_kernel_notalignedILb1ELb1ELb0EfNS_16CTDBiasDActParamIff13__nv_fp8_e5m2fEELi1ELi4ENS_5EmptyEXadL_ZNS_6dqgeluIffEET_T0_RKS5_EEEEvT3_mmm --------------------------
	.section	.nv.shared._ZN18transformer_engine6detail38cast_transpose_fused_kernel_notalignedILb1ELb1ELb0EfNS_16CTDBiasDActParamIff13__nv_fp8_e5m2fEELi1ELi4ENS_5EmptyEXadL_ZNS_6dqgeluIffEET_T0_RKS5_EEEEvT3_mmm,"aw",@nobits
	.sectionflags	@""
	.align	16
.nv.shared._ZN18transformer_engine6detail38cast_transpose_fused_kernel_notalignedILb1ELb1ELb0EfNS_16CTDBiasDActParamIff13__nv_fp8_e5m2fEELi1ELi4ENS_5EmptyEXadL_ZNS_6dqgeluIffEET_T0_RKS5_EEEEvT3_mmm:
	.zero		1056


//--------------------- .nv.shared._ZN18transformer_engine6detail38cast_transpose_fused_kernel_notalignedILb1ELb1ELb0EfNS_16CTDBiasDActParamIff13__nv_bfloat16fEELi1ELi2ENS_5EmptyEXadL_ZNS_6dqgeluIffEET_T0_RKS5_EEEEvT3_mmm --------------------------
	.section	.nv.shared._ZN18transformer_engine6detail38cast_transpose_fused_kernel_notalignedILb1ELb1ELb0EfNS_16CTDBiasDActParamIff13__nv_bfloat16fEELi1ELi2ENS_5EmptyEXadL_ZNS_6dqgeluIffEET_T0_RKS5_EEEEvT3_mmm,"aw",@nobits
	.sectionflags	@""
	.align	16
.nv.shared._ZN18transformer_engine6detail38cast_transpose_fused_kernel_notalignedILb1ELb1ELb0EfNS_16CTDBiasDActParamIff13__nv_bfloat16fEELi1ELi2ENS_5EmptyEXadL_ZNS_6dqgeluIffEET_T0_RKS5_EEEEvT3_mmm:
	.zero		1056


//--------------------- .nv.shared._ZN18transformer_engine6detail38cast_transpose_fused_kernel_notalignedILb1ELb1ELb0EfNS_16CTDBiasDActParamIff6__halffEELi1ELi2ENS_5EmptyEXadL_ZNS_6dqgeluIffEET_T0_RKS5_EEEEvT3_mmm --------------------------
	.section	.nv.shared._ZN18transformer_engine6detail38cast_transpose_fused_kernel_notalignedILb1ELb1ELb0EfNS_16CTDBiasDActParamIff6__halffEELi1ELi2ENS_5EmptyEXadL_ZNS_6dqgeluIffEET_T0_RKS5_EEEEvT3_mmm,"aw",@nobits
	.sectionflags	@""
	.align	16
.nv.shared._ZN18transformer_engine6detail38cast_transpose_fused_kernel_notalignedILb1ELb1ELb0EfNS_16CTDBiasDActParamIff6__halffEELi1ELi2ENS_5EmptyEXadL_ZNS_6dqgeluIffEET_T0_RKS5_EEEEvT3_mmm:
	.zero		1056


//--------------------- .nv.shared._ZN18transformer_engine6detail38cast_transpose_fused_kernel_notalignedILb1ELb1ELb0EfNS_16CTDBiasDActParamIffffEELi1ELi1ENS_5EmptyEXadL_ZNS_6dqgeluIffEET_T0_RKS4_EEEEvT3_mmm --------------------------
	.section	.nv.shared._ZN18transformer_engine6detail38cast_transpose_fused_kernel_notalignedILb1ELb1ELb0EfNS_16CTDBiasDActParamIffffEELi1ELi1ENS_5EmptyEXadL_ZNS_6dqgeluIffEET_T0_RKS4_EEEEvT3_mmm,"aw",@nobits
	.sectionflags	@""
	.align	16
.nv.shared._ZN18transformer_engine6detail38cast_transpose_fused_kernel_notalignedILb1ELb1ELb0EfNS_16CTDBiasDActParamIffffEELi1ELi1ENS_5EmptyEXadL_ZNS_6dqgeluIffEET_T0_RKS4_EEEEvT3_mmm:
	.zero		1056


//--------------------- .nv.shared._ZN18transformer_engine6detail38cast_transpose_fused_kernel_notalignedILb1ELb1ELb0EfNS_16CTDBiasDActParamI13__nv_bfloat16S3_13__nv_fp8_e4m3fEELi2ELi4ENS_5EmptyEXadL_ZNS_6dsreluIffEET_T0_RKS6_EEEEvT3_mmm --------------------------
	.section	.nv.shared._ZN18transformer_engine6detail38cast_transpose_fused_kernel_notalignedILb1ELb1ELb0EfNS_16CTDBiasDActParamI13__nv_bfloat16S3_13__nv_fp8_e4m3fEELi2ELi4ENS_5EmptyEXadL_ZNS_6dsreluIffEET_T0_RKS6_EEEEvT3_mmm,"aw",@nobits
	.sectionflags	@""
	.align	16
.nv.shared._ZN18transformer_engine6detail38cast_transpose_fused_kernel_notalignedILb1ELb1ELb0EfNS_16CTDBiasDActParamI13__nv_bfloat16S3_13__nv_fp8_e4m3fEELi2ELi4ENS_5EmptyEXadL_ZNS_6dsreluIffEET_T0_RKS6_EEEEvT3_mmm:
	.zero		1056


//--------------------- .nv.shared._ZN18transformer_engine6detail38cast_transpose_fused_kernel_notalignedILb1ELb1ELb0EfNS_16CTDBiasDActParamI13__nv_bfloat16S3_13__nv_fp8_e5m2fEELi2ELi4ENS_5EmptyEXadL_ZNS_6dsreluIffEET_T0_RKS6_EEEEvT3_mmm --------------------------
	.section	.nv.shared._ZN18transformer_engine6detail38cast_transpose_fused_kernel_notalignedILb1ELb1ELb0EfNS_16CTDBiasDActParamI13__nv_bfloat16S3_13__nv_fp8_e5m2fEELi2ELi4ENS_5EmptyEXadL_ZNS_6dsreluIffEET_T0_RKS6_EEEEvT3_mmm,"aw",@nobits
	.sectionflags	@""
	.align	16
.nv.shared._ZN18transformer_engine6detail38cast_transpose_fused_kernel_notalignedILb1ELb1ELb0EfNS_16CTDBiasDActParamI13__nv_bfloat16S3_13__nv_fp8_e5m2fEELi2ELi4ENS_5EmptyEXadL_ZNS_6dsreluIffEET_T0_RKS6_EEEEvT3_mmm:
	.zero		1056


//--------------------- .nv.shared._ZN18transformer_engine6detail38cast_transpose_fused_kernel_notalignedILb1ELb1ELb0EfNS_16CTDBiasDActParamI13__nv_bfloat16S3_S3_fEELi2ELi2ENS_5EmptyEXadL_ZNS_6dsreluIffEET_T0_RKS5_EEEEvT3_mmm --------------------------
	.section	.nv.shared._ZN18transformer_engine6detail38cast_transpose_fused_kernel_notalignedILb1ELb1ELb0EfNS_16CTDBiasDActParamI13__nv_bfloat16S3_S3_fEELi2ELi2ENS_5EmptyEXadL_ZNS_6dsreluIffEET_T0_RKS5_EEEEvT3_mmm,"aw",@nobits
	.sectionflags	@""
	.align	16
.nv.shared._ZN18transformer_engine6detail38cast_transpose_fused_kernel_notalignedILb1ELb1ELb0EfNS_16CTDBiasDActParamI13__nv_bfloat16S3_S3_fEELi2ELi2ENS_5EmptyEXadL_ZNS_6dsreluIffEET_T0_RKS5_EEEEvT3_mmm:
	.zero		1056


//--------------------- .nv.shared._ZN18transformer_engine6detail38cast_transpose_fused_kernel_notalignedILb1ELb1ELb0EfNS_16CTDBiasDActParamI13__nv_bfloat16S3_6__halffEELi2ELi2ENS_5EmptyEXadL_ZNS_6dsreluIffEET_T0_RKS6_EEEEvT3_mmm --------------------------
	.section	.nv.shared._ZN18transformer_engine6detail38cast_transpose_fused_kernel_notalignedILb1ELb1ELb0EfNS_16CTDBiasDActParamI13__nv_bfloat16S3_6__halffEELi2ELi2ENS_5EmptyEXadL_ZNS_6dsreluIffEET_T0_RKS6_EEEEvT3_mmm,"aw",@nobits
	.sectionflags	@""
	.align	16
.nv.shared._ZN18transformer_engine6detail38cast_transpose_fused_kernel_notalignedILb1ELb1ELb0EfNS_16CTDBiasDActParamI13__nv_bfloat16S3_6__halffEELi2ELi2ENS_5EmptyEXadL_ZNS_6dsreluIffEET_T0_RKS6_EEEEvT3_mmm:
	.zero		1056


//--------------------- .nv.shared._ZN18transformer_engine6detail38cast_transpose_fused_kernel_notalignedILb1ELb1ELb0EfNS_16CTDBiasDActParamI13__nv_bfloat16S3_ffEELi2ELi1ENS_5EmptyEXadL_ZNS_6dsreluIffEET_T0_RKS5_EEEEvT3_mmm --------------------------
	.section	.nv.shared._ZN18transformer_engine6detail38cast_transpose_fused_kernel_notalignedILb1ELb1ELb0EfNS_16CTDBiasDActParamI13__nv_bfloat16S3_ffEELi2ELi1ENS_5EmptyEXadL_ZNS_6dsreluIffEET_T0_RKS5_EEEEvT3_mmm,"aw",@nobits
	.sectionflags	@""
	.align	16
.nv.shared._ZN18transformer_engine6detail38cast_transpose_fused_kernel_notalignedILb1ELb1ELb0EfNS_16CTDBiasDActParamI13__nv_bfloat16S3_ffEELi2ELi1ENS_5EmptyEXadL_ZNS_6dsreluIffEET_T0_RKS5_EEEEvT3_mmm:
	.zero		1056


//--------------------- .nv.shared._ZN18transformer_engine6detail38cast_transpose_fused_kernel_notalignedILb1ELb1ELb0EfNS_16CTDBiasDActParamI6__halfS3_13__nv_fp8_e4m3fEELi2ELi4ENS_5EmptyEXadL_ZNS_6dsreluIffEET_T0_RKS6_EEEEvT3_mmm --------------------------
	.section	.nv.shared._ZN18transformer_engine6detail38cast_transpose_fused_kernel_notalignedILb1ELb1ELb0EfNS_16CTDBiasDActParamI6__halfS3_13__nv_fp8_e4m3fEELi2ELi4ENS_5EmptyEXadL_ZNS_6dsreluIffEET_T0_RKS6_EEEEvT3_mmm,"aw",@nobits
	.sectionflags	@""
	.align	16
.nv.shared._ZN18transformer_engine6detail38cast_transpose_fused_kernel_notalignedILb1ELb1ELb0EfNS_16CTDBiasDActParamI6__halfS3_13__nv_fp8_e4m3fEELi2ELi4ENS_5EmptyEXadL_ZNS_6dsreluIffEET_T0_RKS6_EEEEvT3_mmm:
	.zero		1056


//--------------------- .nv.shared._ZN18transformer_engine6detail38cast_transpose_fused_kernel_notalignedILb1ELb1ELb0EfNS_16CTDBiasDActParamI6__halfS3_13__nv_fp8_e5m2fEELi2ELi4ENS_5EmptyEXadL_ZNS_6dsreluIffEET_T0_RKS6_EEEEvT3_mmm --------------------------
	.section	.nv.shared._ZN18transformer_engine6detail38cast_transpose_fused_kernel_notalignedILb1ELb1ELb0EfNS_16CTDBiasDActParamI6__halfS3_13__nv_fp8_e5m2fEELi2ELi4ENS_5EmptyEXadL_ZNS_6dsreluIffEET_T0_RKS6_EEEEvT3_mmm,"aw",@nobits
	.sectionflags	@""
	.align	16
.nv.shared._ZN18transformer_engine6detail38cast_transpose_fused_kernel_notalignedILb1ELb1ELb0EfNS_16CTDBiasDActParamI6__halfS3_13__nv_fp8_e5m2fEELi2ELi4ENS_5EmptyEXadL_ZNS_6dsreluIffEET_T0_RKS6_EEEEvT3_mmm:
	.zero		1056


//--------------------- .nv.shared._ZN18transformer_engine6detail38cast_transpose_fused_kernel_notalignedILb1ELb1ELb0EfNS_16CTDBiasDActParamI6__halfS3_13__nv_bfloat16fEELi2ELi2ENS_5EmptyEXadL_ZNS_6dsreluIffEET_T0_RKS6_EEEEvT3_mmm --------------------------
	.section	.nv.shared._ZN18transformer_engine6detail38cast_transpose_fused_kernel_notalignedILb1ELb1ELb0EfNS_16CTDBiasDActParamI6__halfS3_13__nv_bfloat16fEELi2ELi2ENS_5EmptyEXadL_ZNS_6dsreluIffEET_T0_RKS6_EEEEvT3_mmm,"aw",@nobits
	.sectionflags	@""
	.align	16
.nv.shared._ZN18transformer_engine6detail38cast_transpose_fused_kernel_notalignedILb1ELb1ELb0EfNS_16CTDBiasDActParamI6__halfS3_13__nv_bfloat16fEELi2ELi2ENS_5EmptyEXadL_ZNS_6dsreluIffEET_T0_RKS6_EEEEvT3_mmm:
	.zero		1056


//--------------------- .nv.shared._ZN18transformer_engine6detail38cast_transpose_fused_kernel_notalignedILb1ELb1ELb0EfNS_16CTDBiasDActParamI6__halfS3_S3_fEELi2ELi2ENS_5EmptyEXadL_ZNS_6dsreluIffEET_T0_RKS5_EEEEvT3_mmm --------------------------
	.section	.nv.shared._ZN18transformer_engine6detail38cast_transpose_fused_kernel_notalignedILb1ELb1ELb0EfNS_16CTDBiasDActParamI6__halfS3_S3_fEELi2ELi2ENS_5EmptyEXadL_ZNS_6dsreluIffEET_T0_RKS5_EEEEvT3_mmm,"aw",@nobits
	.sectionflags	@""
	.align	16
.nv.shared._ZN18transformer_engine6detail38cast_transpose_fused_kernel_notalignedILb1ELb1ELb0EfNS_16CTDBiasDActParamI6__halfS3_S3_fEELi2ELi2ENS_5EmptyEXadL_ZNS_6dsreluIffEET_T0_RKS5_EEEEvT3_mmm:
	.zero		1056


//--------------------- .nv.shared._ZN18transformer_engine6detail38cast_transpose_fused_kernel_notalignedILb1ELb1ELb0EfNS_16CTDBiasDActParamI6__halfS3_ffEELi2ELi1ENS_5EmptyEXadL_ZNS_6dsreluIffEET_T0_RKS5_EEEEvT3_mmm --------------------------
	.section	.nv.shared._ZN18transformer_engine6detail38cast_transpose_fused_kernel_notalignedILb1ELb1ELb0EfNS_16CTDBiasDActParamI6__halfS3_ffEELi2ELi1ENS_5EmptyEXadL_ZNS_6dsreluIffEET_T0_RKS5_EEEEvT3_mmm,"aw",@nobits
	.sectionflags	@""
	.align	16
.nv.shared._ZN18transformer_engine6detail38cast_transpose_fused_kernel_notalignedILb1ELb1ELb0EfNS_16CTDBiasDActParamI6__halfS3_ffEELi2ELi1ENS_5EmptyEXadL_ZNS_6dsreluIffEET_T0_RKS5_EEEEvT3_mmm:
	.zero		1056


//--------------------- .nv.shared._ZN18transformer_engine6detail38cast_transpose_fused_kernel_notalignedILb1ELb1ELb0EfNS_16CTDBiasDActParamIff13__nv_fp8_e4m3fEELi1ELi4ENS_5EmptyEXadL_ZNS_6dsreluIffEET_T0_RKS5_EEEEvT3_mmm --------------------------
	.section	.nv.shared._ZN18transformer_engine6detail38cast_transpose_fused_kernel_notalignedILb1ELb1ELb0EfNS_16CTDBiasDActParamIff13__nv_fp8_e4m3fEELi1ELi4ENS_5EmptyEXadL_ZNS_6dsreluIffEET_T0_RKS5_EEEEvT3_mmm,"aw",@nobits
	.sectionflags	@""
	.align	16
.nv.shared._ZN18transformer_engine6detail38cast_transpose_fused_kernel_notalignedILb1ELb1ELb0EfNS_16CTDBiasDActParamIff13__nv_fp8_e4m3fEELi1ELi4ENS_5EmptyEXadL_ZNS_6dsreluIffEET_T0_RKS5_EEEEvT3_mmm:
	.zero		1056


//--------------------- .nv.shared._ZN18transformer_engine6detail38cast_transpose_fused_kernel_notalignedILb1ELb1ELb0EfNS_16CTDBiasDActParamIff13__nv_fp8_e5m2fEELi1ELi4ENS_5EmptyEXadL_ZNS_6dsreluIffEET_T0_RKS5_EEEEvT3_mmm --------------------------
	.section	.nv.shared._ZN18transformer_engine6detail38cast_transpose_fused_kernel_notalignedILb1ELb1ELb0EfNS_16CTDBiasDActParamIff13__nv_fp8_e5m2fEELi1ELi4ENS_5EmptyEXadL_ZNS_6dsreluIffEET_T0_RKS5_EEEEvT3_mmm,"aw",@nobits
	.sectionflags	@""
	.align	16
.nv.shared._ZN18transformer_engine6detail38cast_transpose_fused_kernel_notalignedILb1ELb1ELb0EfNS_16CTDBiasDActParamIff13__nv_fp8_e5m2fEELi1ELi4ENS_5EmptyEXadL_ZNS_6dsreluIffEET_T0_RKS5_EEEEvT3_mmm:
	.zero		1056


//--------------------- .nv.shared._ZN18transformer_engine6detail38cast_transpose_fused_kernel_notalignedILb1ELb1ELb0EfNS_16CTDBiasDActParamIff13__nv_bfloat16fEELi1ELi2ENS_5EmptyEXadL_ZNS_6dsreluIffEET_T0_RKS5_EEEEvT3_mmm --------------------------
	.section	.nv.shared._ZN18transformer_engine6detail38cast_transpose_fused_kernel_notalignedILb1ELb1ELb0EfNS_16CTDBiasDActParamIff13__nv_bfloat16fEELi1ELi2ENS_5EmptyEXadL_ZNS_6dsreluIffEET_T0_RKS5_EEEEvT3_mmm,"aw",@nobits
	.sectionflags	@""
	.align	16
.nv.shared._ZN18transformer_engine6detail38cast_transpose_fused_kernel_notalignedILb1ELb1ELb0EfNS_16CTDBiasDActParamIff13__nv_bfloat16fEELi1ELi2ENS_5EmptyEXadL_ZNS_6dsreluIffEET_T0_RKS5_EEEEvT3_mmm:
	.zero		1056


//--------------------- .nv.shared._ZN18transformer_engine6detail38cast_transpose_fused_kernel_notalignedILb1ELb1ELb0EfNS_16CTDBiasDActParamIff6__halffEELi1ELi2ENS_5EmptyEXadL_ZNS_6dsreluIffEET_T0_RKS5_EEEEvT3_mmm --------------------------
	.section	.nv.shared._ZN18transformer_engine6detail38cast_transpose_fused_kernel_notalignedILb1ELb1ELb0EfNS_16CTDBiasDActParamIff6__halffEELi1ELi2ENS_5EmptyEXadL_ZNS_6dsreluIffEET_T0_RKS5_EEEEvT3_mmm,"aw",@nobits
	.sectionflags	@""
	.align	16
.nv.shared._ZN18transformer_engine6detail38cast_transpose_fused_kernel_notalignedILb1ELb1ELb0EfNS_16CTDBiasDActParamIff6__halffEELi1ELi2ENS_5EmptyEXadL_ZNS_6dsreluIffEET_T0_RKS5_EEEEvT3_mmm:
	.zero		1056


//--------------------- .nv.shared._ZN18transformer_engine6detail38cast_transpose_fused_kernel_notalignedILb1ELb1ELb0EfNS_16CTDBiasDActParamIffffEELi1ELi1ENS_5EmptyEXadL_ZNS_6dsreluIffEET_T0_RKS4_EEEEvT3_mmm --------------------------
	.section	.nv.shared._ZN18transformer_engine6detail38cast_transpose_fused_kernel_notalignedILb1ELb1ELb0EfNS_16CTDBiasDActParamIffffEELi1ELi1ENS_5EmptyEXadL_ZNS_6dsreluIffEET_T0_RKS4_EEEEvT3_mmm,"aw",@nobits
	.sectionflags	@""
	.align	16
.nv.shared._ZN18transformer_engine6detail38cast_transpose_fused_kernel_notalignedILb1ELb1ELb0EfNS_16CTDBiasDActParamIffffEELi1ELi1ENS_5EmptyEXadL_ZNS_6dsreluIffEET_T0_RKS4_EEEEvT3_mmm:
	.zero		1056


//--------------------- .nv.shared._ZN18transformer_engine6detail38cast_transpose_fused_kernel_notalignedILb1ELb1ELb0EfNS_16CTDBiasDActParamI13__nv_bfloat16S3_13__nv_fp8_e4m3fEELi2ELi4ENS_5EmptyEXadL_ZNS_5dreluIffEET_T0_RKS6_EEEEvT3_mmm --------------------------
	.section	.nv.shared._ZN18transformer_engine6detail38cast_transpose_fused_kernel_notalignedILb1ELb1ELb0EfNS_16CTDBiasDActParamI13__nv_bfloat16S3_13__nv_fp8_e4m3fEELi2ELi4ENS_5EmptyEXadL_ZNS_5dreluIffEET_T0_RKS6_EEEEvT3_mmm,"aw",@nobits
	.sectionflags	@""
	.align	16
.nv.shared._ZN18transformer_engine6detail38cast_transpose_fused_kernel_notalignedILb1ELb1ELb0EfNS_16CTDBiasDActParamI13__nv_bfloat16S3_13__nv_fp8_e4m3fEELi2ELi4ENS_5EmptyEXadL_ZNS_5dreluIffEET_T0_RKS6_EEEEvT3_mmm:
	.zero		1056


//--------------------- .nv.shared._ZN18transformer_engine6detail38cast_transpose_fused_kernel_notalignedILb1ELb1ELb0EfNS_16CTDBiasDActParamI13__nv_bfloat16S3_13__nv_fp8_e5m2fEELi2ELi4ENS_5EmptyEXadL_ZNS_5dreluIffEET_T0_RKS6_EEEEvT3_mmm --------------------------
	.section	.nv.shared._ZN18transformer_engine6detail38cast_transpose_fused_kernel_notalignedILb1ELb1ELb0EfNS_16CTDBiasDActParamI13__nv_bfloat16S3_13__nv_fp8_e5m2fEELi2ELi4ENS_5EmptyEXadL_ZNS_5dreluIffEET_T0_RKS6_EEEEvT3_mmm,"aw",@nobits
	.sectionflags	@""
	.align	16
.nv.shared._ZN18transformer_engine6detail38cast_transpose_fused_kernel_notalignedILb1ELb1ELb0EfNS_16CTDBiasDActParamI13__nv_bfloat16S3_13__nv_fp8_e5m2fEELi2ELi4ENS_5EmptyEXadL_ZNS_5dreluIffEET_T0_RKS6_EEEEvT3_mmm:
	.zero		1056


//--------------------- .nv.shared._ZN18transformer_engine6detail38cast_transpose_fused_kernel_notalignedILb1ELb1ELb0EfNS_16CTDBiasDActParamI13__nv_bfloat16S3_S3_fEELi2ELi2ENS_5EmptyEXadL_ZNS_5dreluIffEET_T0_RKS5_EEEEvT3_mmm --------------------------
	.section	.nv.shared._ZN18transformer_engine6detail38cast_transpose_fused_kernel_notalignedILb1ELb1ELb0EfNS_16CTDBiasDActParamI13__nv_bfloat16S3_S3_fEELi2ELi2ENS_5EmptyEXadL_ZNS_5dreluIffEET_T0_RKS5_EEEEvT3_mmm,"aw",@nobits
	.sectionflags	@""
	.align	16
.nv.shared._ZN18transformer_engine6detail38cast_transpose_fused_kernel_notalignedILb1ELb1ELb0EfNS_16CTDBiasDActParamI13__nv_bfloat16S3_S3_fEELi2ELi2ENS_5EmptyEXadL_ZNS_5dreluIffEET_T0_RKS5_EEEEvT3_mmm:
	.zero		1056


//--------------------- .nv.shared._ZN18transformer_engine6detail38cast_transpose_fused_kernel_notalignedILb1ELb1ELb0EfNS_16CTDBiasDActParamI13__nv_bfloat16S3_6__halffEELi2ELi2ENS_5EmptyEXadL_ZNS_5dreluIffEET_T0_RKS6_EEEEvT3_mmm --------------------------
	.section	.nv.shared._ZN18transformer_engine6detail38cast_transpose_fused_kernel_notalignedILb1ELb1ELb0EfNS_16CTDBiasDActParamI13__nv_bfloat16S3_6__halffEELi2ELi2ENS_5EmptyEXadL_ZNS_5dreluIffEET_T0_RKS6_EEEEvT3_mmm,"aw",@nobits
	.sectionflags	@""
	.align	16
.nv.shared._ZN18transformer_engine6detail38cast_transpose_fused_kernel_notalignedILb1ELb1ELb0EfNS_16CTDBiasDActParamI13__nv_bfloat16S3_6__halffEELi2ELi2ENS_5EmptyEXadL_ZNS_5dreluIffEET_T0_RKS6_EEEEvT3_mmm:
	.zero		1056


//--------------------- .nv.shared._ZN18transformer_engine6detail38cast_transpose_fused_kernel_notalignedILb1ELb1ELb0EfNS_16CTDBiasDActParamI13__nv_bfloat16S3_ffEELi2ELi1ENS_5EmptyEXadL_ZNS_5dreluIffEET_T0_RKS5_EEEEvT3_mmm --------------------------
	.section	.nv.shared._ZN18transformer_engine6detail38cast_transpose_fused_kernel_notalignedILb1ELb1ELb0EfNS_16CTDBiasDActParamI13__nv_bfloat16S3_ffEELi2ELi1ENS_5EmptyEXadL_ZNS_5dreluIffEET_T0_RKS5_EEEEvT3_mmm,"aw",@nobits
	.sectionflags	@""
	.align	16
.nv.shared._ZN18transformer_engine6detail38cast_transpose_fused_kernel_notalignedILb1ELb1ELb0EfNS_16CTDBiasDActParamI13__nv_bfloat16S3_ffEELi2ELi1ENS_5EmptyEXadL_ZNS_5dreluIffEET_T0_RKS5_EEEEvT3_mmm:
	.zero		1056


//--------------------- .nv.shared._ZN18transformer_engine6detail38cast_transpose_fused_kernel_notalignedILb1ELb1ELb0EfNS_16CTDBiasDActParamI6__halfS3_13__nv_fp8_e4m3fEELi2ELi4ENS_5EmptyEXadL_ZNS_5dreluIffEET_T0_RKS6_EEEEvT3_mmm --------------------------
	.section	.nv.shared._ZN18transformer_engine6detail38cast_transpose_fused_kernel_notalignedILb1ELb1ELb0EfNS_16CTDBiasDActParamI6__halfS3_13__nv_fp8_e4m3fEELi2ELi4ENS_5EmptyEXadL_ZNS_5dreluIffEET_T0_RKS6_EEEEvT3_mmm,"aw",@nobits
	.sectionflags	@""
	.align	16
.nv.shared._ZN18transformer_engine6detail38cast_transpose_fused_kernel_notalignedILb1ELb1ELb0EfNS_16CTDBiasDActParamI6__halfS3_13__nv_fp8_e4m3fEELi2ELi4ENS_5EmptyEXadL_ZNS_5dreluIffEET_T0_RKS6_EEEEvT3_mmm:
	.zero		1056


//--------------------- .nv.shared._ZN18transformer_engine6detail38cast_transpose_fused_kernel_notalignedILb1ELb1ELb0EfNS_16CTDBiasDActParamI6__halfS3_13__nv_fp8_e5m2fEELi2ELi4ENS_5EmptyEXadL_ZNS_5dreluIffEET_T0_RKS6_EEEEvT3_mmm --------------------------
	.section	.nv.shared._ZN18transformer_engine6detail38cast_transpose_fused_kernel_notalignedILb1ELb1ELb0EfNS_16CTDBiasDActParamI6__halfS3_13__nv_fp8_e5m2fEELi2ELi4ENS_5EmptyEXadL_ZNS_5dreluIffEET_T0_RKS6_EEEEvT3_mmm,"aw",@nobits
	.sectionflags	@""
	.align	16
.nv.shared._ZN18transformer_engine6detail38cast_transpose_fused_kernel_notalignedILb1ELb1ELb0EfNS_16CTDBiasDActParamI6__halfS3_13__nv_fp8_e5m2fEELi2ELi4ENS_5EmptyEXadL_ZNS_5dreluIffEET_T0_RKS6_EEEEvT3_mmm:
	.zero		1056


//--------------------- .nv.shared._ZN18transformer_engine6detail38cast_transpose_fused_kernel_notalignedILb1ELb1ELb0EfNS_16CTDBiasDActParamI6__halfS3_13__nv_bfloat16fEELi2ELi2ENS_5EmptyEXadL_ZNS_5dreluIffEET_T0_RKS6_EEEEvT3_mmm --------------------------
	.section	.nv.shared._ZN18transformer_engine6detail38cast_transpose_fused_kernel_notalignedILb1ELb1ELb0EfNS_16CTDBiasDActParamI6__halfS3_13__nv_bfloat16fEELi2ELi2ENS_5EmptyEXadL_ZNS_5dreluIffEET_T0_RKS6_EEEEvT3_mmm,"aw",@nobits
	.sectionflags	@""
	.align	16
.nv.shared._ZN18transformer_engine6detail38cast_transpose_fused_kernel_notalignedILb1ELb1ELb0EfNS_16CTDBiasDActParamI6__halfS3_13__nv_bfloat16fEELi2ELi2ENS_5EmptyEXadL_ZNS_5dreluIffEET_T0_RKS6_EEEEvT3_mmm:
	.zero		1056


//--------------------- .nv.shared._ZN18transformer_engine6detail38cast_transpose_fused_kernel_notalignedILb1ELb1ELb0EfNS_16CTDBiasDActParamI6__halfS3_S3_fEELi2ELi2ENS_5EmptyEXadL_ZNS_5dreluIffEET_T0_RKS5_EEEEvT3_mmm --------------------------
	.section	.nv.shared._ZN18transformer_engine6detail38cast_transpose_fused_kernel_notalignedILb1ELb1ELb0EfNS_16CTDBiasDActParamI6__halfS3_S3_fEELi2ELi2ENS_5EmptyEXadL_ZNS_5dreluIffEET_T0_RKS5_EEEEvT3_mmm,"aw",@nobits
	.sectionflags	@""
	.align	16
.nv.shared._ZN18transformer_engine6detail38cast_transpose_fused_kernel_notalignedILb1ELb1ELb0EfNS_16CTDBiasDActParamI6__halfS3_S3_fEELi2ELi2ENS_5EmptyEXadL_ZNS_5dreluIffEET_T0_RKS5_EEEEvT3_mmm:
	.zero		1056


//--------------------- .nv.shared._ZN18transformer_engine6detail38cast_transpose_fused_kernel_notalignedILb1ELb1ELb0EfNS_16CTDBiasDActParamI6__halfS3_ffEELi2ELi1ENS_5EmptyEXadL_ZNS_5dreluIffEET_T0_RKS5_EEEEvT3_mmm --------------------------
	.section	.nv.shared._ZN18transformer_engine6detail38cast_transpose_fused_kernel_notalignedILb1ELb1ELb0EfNS_16CTDBiasDActParamI6__halfS3_ffEELi2ELi1ENS_5EmptyEXadL_ZNS_5dreluIffEET_T0_RKS5_EEEEvT3_mmm,"aw",@nobits
	.sectionflags	@""
	.align	16
.nv.shared._ZN18transformer_engine6detail38cast_transpose_fused_kernel_notalignedILb1ELb1ELb0EfNS_16CTDBiasDActParamI6__halfS3_ffEELi2ELi1ENS_5EmptyEXadL_ZNS_5dreluIffEET_T0_RKS5_EEEEvT3_mmm:
	.zero		1056


//--------------------- .nv.shared._ZN18transformer_engine6detail38cast_transpose_fused_kernel_notalignedILb1ELb1ELb0EfNS_16CTDBiasDActParamIff13__nv_fp8_e4m3fEELi1ELi4ENS_5EmptyEXadL_ZNS_5dreluIffEET_T0_RKS5_EEEEvT3_mmm --------------------------
	.section	.nv.shared._ZN18transformer_engine6detail38cast_transpose_fused_kernel_notalignedILb1ELb1ELb0EfNS_16CTDBiasDActParamIff13__nv_fp8_e4m3fEELi1ELi4ENS_5EmptyEXadL_ZNS_5dreluIffEET_T0_RKS5_EEEEvT3_mmm,"aw",@nobits
	.sectionflags	@""
	.align	16
.nv.shared._ZN18transformer_engine6detail38cast_transpose_fused_kernel_notalignedILb1ELb1ELb0EfNS_16CTDBiasDActParamIff13__nv_fp8_e4m3fEELi1ELi4ENS_5EmptyEXadL_ZNS_5dreluIffEET_T0_RKS5_EEEEvT3_mmm:
	.zero		1056


//--------------------- .nv.shared._ZN18transformer_engine6detail38cast_transpose_fused_kernel_notalignedILb1ELb1ELb0EfNS_16CTDBiasDActParamIff13__nv_fp8_e5m2fEELi1ELi4ENS_5EmptyEXadL_ZNS_5dreluIffEET_T0_RKS5_EEEEvT3_mmm --------------------------
	.section	.nv.shared._ZN18transformer_engine6detail38cast_transpose_fused_kernel_notalignedILb1ELb1ELb0EfNS_16CTDBiasDActParamIff13__nv_fp8_e5m2fEELi1ELi4ENS_5EmptyEXadL_ZNS_5dreluIffEET_T0_RKS5_EEEEvT3_mmm,"aw",@nobits
	.sectionflags	@""
	.align	16
.nv.shared._ZN18transformer_engine6detail38cast_transpose_fused_kernel_notalignedILb1ELb1ELb0EfNS_16CTDBiasDActParamIff13__nv_fp8_e5m2fEELi1ELi4ENS_5EmptyEXadL_ZNS_5dreluIffEET_T0_RKS5_EEEEvT3_mmm:
	.zero		1056


//--------------------- .nv.shared._ZN18transformer_engine6detail38cast_transpose_fused_kernel_notalignedILb1ELb1ELb0EfNS_16CTDBiasDActParamIff13__nv_bfloat16fEELi1ELi2ENS_5EmptyEXadL_ZNS_5dreluIffEET_T0_RKS5_EEEEvT3_mmm --------------------------
	.section	.nv.shared._ZN18transformer_engine6detail38cast_transpose_fused_kernel_notalignedILb1ELb1ELb0EfNS_16CTDBiasDActParamIff13__nv_bfloat16fEELi1ELi2ENS_5EmptyEXadL_ZNS_5dreluIffEET_T0_RKS5_EEEEvT3_mmm,"aw",@nobits
	.sectionflags	@""
	.align	16
.nv.shared._ZN18transformer_engine6detail38cast_transpose_fused_kernel_notalignedILb1ELb1ELb0EfNS_16CTDBiasDActParamIff13__nv_bfloat16fEELi1ELi2ENS_5EmptyEXadL_ZNS_5dreluIffEET_T0_RKS5_EEEEvT3_mmm:
	.zero		1056


//--------------------- .nv.shared._ZN18transformer_engine6detail38cast_transpose_fused_kernel_notalignedILb1ELb1ELb0EfNS_16CTDBiasDActParamIff6__halffEELi1ELi2ENS_5EmptyEXadL_ZNS_5dreluIffEET_T0_RKS5_EEEEvT3_mmm --------------------------
	.section	.nv.shared._ZN18transformer_engine6detail38cast_transpose_fused_kernel_notalignedILb1ELb1ELb0EfNS_16CTDBiasDActParamIff6__halffEELi1ELi2ENS_5EmptyEXadL_ZNS_5dreluIffEET_T0_RKS5_EEEEvT3_mmm,"aw",@nobits
	.sectionflags	@""
	.align	16
.nv.shared._ZN18transformer_engine6detail38cast_transpose_fused_kernel_notalignedILb1ELb1ELb0EfNS_16CTDBiasDActParamIff6__halffEELi1ELi2ENS_5EmptyEXadL_ZNS_5dreluIffEET_T0_RKS5_EEEEvT3_mmm:
	.zero		1056


//--------------------- .nv.shared._ZN18transformer_engine6detail38cast_transpose_fused_kernel_notalignedILb1ELb1ELb0EfNS_16CTDBiasDActParamIffffEELi1ELi1ENS_5EmptyEXadL_ZNS_5dreluIffEET_T0_RKS4_EEEEvT3_mmm --------------------------
	.section	.nv.shared._ZN18transformer_engine6detail38cast_transpose_fused_kernel_notalignedILb1ELb1ELb0EfNS_16CTDBiasDActParamIffffEELi1ELi1ENS_5EmptyEXadL_ZNS_5dreluIffEET_T0_RKS4_EEEEvT3_mmm,"aw",@nobits
	.sectionflags	@""
	.align	16
.nv.shared._ZN18transformer_engine6detail38cast_transpose_fused_kernel_notalignedILb1ELb1ELb0EfNS_16CTDBiasDActParamIffffEELi1ELi1ENS_5EmptyEXadL_ZNS_5dreluIffEET_T0_RKS4_EEEEvT3_mmm:
	.zero		1056


//--------------------- .nv.shared._ZN18transformer_engine6detail38cast_transpose_fused_kernel_notalignedILb1ELb1ELb0EfNS_16CTDBiasDActParamI13__nv_bfloat16S3_13__nv_fp8_e4m3fEELi2ELi4ENS_5EmptyEXadL_ZNS_5dsiluIffEET_T0_RKS6_EEEEvT3_mmm --------------------------
	.section	.nv.shared._ZN18transformer_engine6detail38cast_transpose_fused_kernel_notalignedILb1ELb1ELb0EfNS_16CTDBiasDActParamI13__nv_bfloat16S3_13__nv_fp8_e4m3fEELi2ELi4ENS_5EmptyEXadL_ZNS_5dsiluIffEET_T0_RKS6_EEEEvT3_mmm,"aw",@nobits
	.sectionflags	@""
	.align	16
.nv.shared._ZN18transformer_engine6detail38cast_transpose_fused_kernel_notalignedILb1ELb1ELb0EfNS_16CTDBiasDActParamI13__nv_bfloat16S3_13__nv_fp8_e4m3fEELi2ELi4ENS_5EmptyEXadL_ZNS_5dsiluIffEET_T0_RKS6_EEEEvT3_mmm:
	.zero		1056


//--------------------- .nv.shared._ZN18transformer_engine6detail38cast_transpose_fused_kernel_notalignedILb1ELb1ELb0EfNS_16CTDBiasDActParamI13__nv_bfloat16S3_13__nv_fp8_e5m2fEELi2ELi4ENS_5EmptyEXadL_ZNS_5dsiluIffEET_T0_RKS6_EEEEvT3_mmm --------------------------
	.section	.nv.shared._ZN18transformer_engine6detail38cast_transpose_fused_kernel_notalignedILb1ELb1ELb0EfNS_16CTDBiasDActParamI13__nv_bfloat16S3_13__nv_fp8_e5m2fEELi2ELi4ENS_5EmptyEXadL_ZNS_5dsiluIffEET_T0_RKS6_EEEEvT3_mmm,"aw",@nobits
	.sectionflags	@""
	.align	16
.nv.shared._ZN18transformer_engine6detail38cast_transpose_fused_kernel_notalignedILb1ELb1ELb0EfNS_16CTDBiasDActParamI13__nv_bfloat16S3_13__nv_fp8_e5m2fEELi2ELi4ENS_5EmptyEXadL_ZNS_5dsiluIffEET_T0_RKS6_EEEEvT3_mmm:
	.zero		1056


//--------------------- .nv.shared._ZN18transformer_engine6detail38cast_transpose_fused_kernel_notalignedILb1ELb1ELb0EfNS_16CTDBiasDActParamI13__nv_bfloat16S3_S3_fEELi2ELi2ENS_5EmptyEXadL_ZNS_5dsiluIffEET_T0_RKS5_EEEEvT3_mmm --------------------------
	.section	.nv.shared._ZN18transformer_engine6detail38cast_transpose_fused_kernel_notalignedILb1ELb1ELb0EfNS_16CTDBiasDActParamI13__nv_bfloat16S3_S3_fEELi2ELi2ENS_5EmptyEXadL_ZNS_5dsiluIffEET_T0_RKS5_EEEEvT3_mmm,"aw",@nobits
	.sectionflags	@""
	.align	16
.nv.shared._ZN18transformer_engine6detail38cast_transpose_fused_kernel_notalignedILb1ELb1ELb0EfNS_16CTDBiasDActParamI13__nv_bfloat16S3_S3_fEELi2ELi2ENS_5EmptyEXadL_ZNS_5dsiluIffEET_T0_RKS5_EEEEvT3_mmm:
	.zero		1056


//--------------------- .nv.shared._ZN18transformer_engine6detail38cast_transpose_fused_kernel_notalignedILb1ELb1ELb0EfNS_16CTDBiasDActParamI13__nv_bfloat16S3_6__halffEELi2ELi2ENS_5EmptyEXadL_ZNS_5dsiluIffEET_T0_RKS6_EEEEvT3_mmm --------------------------
	.section	.nv.shared._ZN18transformer_engine6detail38cast_transpose_fused_kernel_notalignedILb1ELb1ELb0EfNS_16CTDBiasDActParamI13__nv_bfloat16S3_6__halffEELi2ELi2ENS_5EmptyEXadL_ZNS_5dsiluIffEET_T0_RKS6_EEEEvT3_mmm,"aw",@nobits
	.sectionflags	@""
	.align	16
.nv.shared._ZN18transformer_engine6detail38cast_transpose_fused_kernel_notalignedILb1ELb1ELb0EfNS_16CTDBiasDActParamI13__nv_bfloat16S3_6__halffEELi2ELi2ENS_5EmptyEXadL_ZNS_5dsiluIffEET_T0_RKS6_EEEEvT3_mmm:
	.zero		1056


//--------------------- .nv.shared._ZN18transformer_engine6detail38cast_transpose_fused_kernel_notalignedILb1ELb1ELb0EfNS_16CTDBiasDActParamI13__nv_bfloat16S3_ffEELi2ELi1ENS_5EmptyEXadL_ZNS_5dsiluIffEET_T0_RKS5_EEEEvT3_mmm --------------------------
	.section	.nv.shared._ZN18transformer_engine6detail38cast_transpose_fused_kernel_notalignedILb1ELb1ELb0EfNS_16CTDBiasDActParamI13__nv_bfloat16S3_ffEELi2ELi1ENS_5EmptyEXadL_ZNS_5dsiluIffEET_T0_RKS5_EEEEvT3_mmm,"aw",@nobits
	.sectionflags	@""
	.align	16
.nv.shared._ZN18transformer_engine6detail38cast_transpose_fused_kernel_notalignedILb1ELb1ELb0EfNS_16CTDBiasDActParamI13__nv_bfloat16S3_ffEELi2ELi1ENS_5EmptyEXadL_ZNS_5dsiluIffEET_T0_RKS5_EEEEvT3_mmm:
	.zero		1056


//--------------------- .nv.shared._ZN18transformer_engine6detail38cast_transpose_fused_kernel_notalignedILb1ELb1ELb0EfNS_16CTDBiasDActParamI6__halfS3_13__nv_fp8_e4m3fEELi2ELi4ENS_5EmptyEXadL_ZNS_5dsiluIffEET_T0_RKS6_EEEEvT3_mmm --------------------------
	.section	.nv.shared._ZN18transformer_engine6detail38cast_transpose_fused_kernel_notalignedILb1ELb1ELb0EfNS_16CTDBiasDActParamI6__halfS3_13__nv_fp8_e4m3fEELi2ELi4ENS_5EmptyEXadL_ZNS_5dsiluIffEET_T0_RKS6_EEEEvT3_mmm,"aw",@nobits
	.sectionflags	@""
	.align	16
.nv.shared._ZN18transformer_engine6detail38cast_transpose_fused_kernel_notalignedILb1ELb1ELb0EfNS_16CTDBiasDActParamI6__halfS3_13__nv_fp8_e4m3fEELi2ELi4ENS_5EmptyEXadL_ZNS_5dsiluIffEET_T0_RKS6_EEEEvT3_mmm:
	.zero		1056


//--------------------- .nv.shared._ZN18transformer_engine6detail38cast_transpose_fused_kernel_notalignedILb1ELb1ELb0EfNS_16CTDBiasDActParamI6__halfS3_13__nv_fp8_e5m2fEELi2ELi4ENS_5EmptyEXadL_ZNS_5dsiluIffEET_T0_RKS6_EEEEvT3_mmm --------------------------
	.section	.nv.shared._ZN18transformer_engine6detail38cast_transpose_fused_kernel_notalignedILb1ELb1ELb0EfNS_16CTDBiasDActParamI6__halfS3_13__nv_fp8_e5m2fEELi2ELi4ENS_5EmptyEXadL_ZNS_5dsiluIffEET_T0_RKS6_EEEEvT3_mmm,"aw",@nobits
	.sectionflags	@""
	.align	16
.nv.shared._ZN18transformer_engine6detail38cast_transpose_fused_kernel_notalignedILb1ELb1ELb0EfNS_16CTDBiasDActParamI6__halfS3_13__nv_fp8_e5m2fEELi2ELi4ENS_5EmptyEXadL_ZNS_5dsiluIffEET_T0_RKS6_EEEEvT3_mmm:
	.zero		1056


//--------------------- .nv.shared._ZN18transformer_engine6detail38cast_transpose_fused_kernel_notalignedILb1ELb1ELb0EfNS_16CTDBiasDActParamI6__halfS3_13__nv_bfloat16fEELi2ELi2ENS_5EmptyEXadL_ZNS_5dsiluIffEET_T0_RKS6_EEEEvT3_mmm --------------------------
	.section	.nv.shared._ZN18transformer_engine6detail38cast_transpose_fused_kernel_notalignedILb1ELb1ELb0EfNS_16CTDBiasDActParamI6__halfS3_13__nv_bfloat16fEELi2ELi2ENS_5EmptyEXadL_ZNS_5dsiluIffEET_T0_RKS6_EEEEvT3_mmm,"aw",@nobits
	.sectionflags	@""
	.align	16
.nv.shared._ZN18transformer_engine6detail38cast_transpose_fused_kernel_notalignedILb1ELb1ELb0EfNS_16CTDBiasDActParamI6__halfS3_13__nv_bfloat16fEELi2ELi2ENS_5EmptyEXadL_ZNS_5dsiluIffEET_T0_RKS6_EEEEvT3_mmm:
	.zero		1056


//--------------------- .nv.shared._ZN18transformer_engine6detail38cast_transpose_fused_kernel_notalignedILb1ELb1ELb0EfNS_16CTDBiasDActParamI6__halfS3_S3_fEELi2ELi2ENS_5EmptyEXadL_ZNS_5dsiluIffEET_T0_RKS5_EEEEvT3_mmm --------------------------
	.section	.nv.shared._ZN18transformer_engine6detail38cast_transpose_fused_kernel_notalignedILb1ELb1ELb0EfNS_16CTDBiasDActParamI6__halfS3_S3_fEELi2ELi2ENS_5EmptyEXadL_ZNS_5dsiluIffEET_T0_RKS5_EEEEvT3_mmm,"aw",@nobits
	.sectionflags	@""
	.align	16
.nv.shared._ZN18transformer_engine6detail38cast_transpose_fused_kernel_notalignedILb1ELb1ELb0EfNS_16CTDBiasDActParamI6__halfS3_S3_fEELi2ELi2ENS_5EmptyEXadL_ZNS_5dsiluIffEET_T0_RKS5_EEEEvT3_mmm:
	.zero		1056


//--------------------- .nv.shared._ZN18transformer_engine6detail38cast_transpose_fused_kernel_notalignedILb1ELb1ELb0EfNS_16CTDBiasDActParamI6__halfS3_ffEELi2ELi1ENS_5EmptyEXadL_ZNS_5dsiluIffEET_T0_RKS5_EEEEvT3_mmm --------------------------
	.section	.nv.shared._ZN18transformer_engine6detail38cast_transpose_fused_kernel_notalignedILb1ELb1ELb0EfNS_16CTDBiasDActParamI6__halfS3_ffEELi2ELi1ENS_5EmptyEXadL_ZNS_5dsiluIffEET_T0_RKS5_EEEEvT3_mmm,"aw",@nobits
	.sectionflags	@""
	.align	16
.nv.shared._ZN18transformer_engine6detail38cast_transpose_fused_kernel_notalignedILb1ELb1ELb0EfNS_16CTDBiasDActParamI6__halfS3_ffEELi2ELi1ENS_5EmptyEXadL_ZNS_5dsiluIffEET_T0_RKS5_EEEEvT3_mmm:
	.zero		1056


//--------------------- .nv.shared._ZN18transformer_engine6detail38cast_transpose_fused_kernel_notalignedILb1ELb1ELb0EfNS_16CTDBiasDActParamIff13__nv_fp8_e4m3fEELi1ELi4ENS_5EmptyEXadL_ZNS_5dsiluIffEET_T0_RKS5_EEEEvT3_mmm --------------------------
	.section	.nv.shared._ZN18transformer_engine6detail38cast_transpose_fused_kernel_notalignedILb1ELb1ELb0EfNS_16CTDBiasDActParamIff13__nv_fp8_e4m3fEELi1ELi4ENS_5EmptyEXadL_ZNS_5dsiluIffEET_T0_RKS5_EEEEvT3_mmm,"aw",@nobits
	.sectionflags	@""
	.align	16
.nv.shared._ZN18transformer_engine6detail38cast_transpose_fused_kernel_notalignedILb1ELb1ELb0EfNS_16CTDBiasDActParamIff13__nv_fp8_e4m3fEELi1ELi4ENS_5EmptyEXadL_ZNS_5dsiluIffEET_T0_RKS5_EEEEvT3_mmm:
	.zero		1056


//--------------------- .nv.shared._ZN18transformer_engine6detail38cast_transpose_fused_kernel_notalignedILb1ELb1ELb0EfNS_16CTDBiasDActParamIff13__nv_fp8_e5m2fEELi1ELi4ENS_5EmptyEXadL_ZNS_5dsiluIffEET_T0_RKS5_EEEEvT3_mmm --------------------------
	.section	.nv.shared._ZN18transformer_engine6detail38cast_transpose_fused_kernel_notalignedILb1ELb1ELb0EfNS_16CTDBiasDActParamIff13__nv_fp8_e5m2fEELi1ELi4ENS_5EmptyEXadL_ZNS_5dsiluIffEET_T0_RKS5_EEEEvT3_mmm,"aw",@nobits
	.sectionflags	@""
	.align	16
.nv.shared._ZN18transformer_engine6detail38cast_transpose_fused_kernel_notalignedILb1ELb1ELb0EfNS_16CTDBiasDActParamIff13__nv_fp8_e5m2fEELi1ELi4ENS_5EmptyEXadL_ZNS_5dsiluIffEET_T0_RKS5_EEEEvT3_mmm:
	.zero		1056


//--------------------- .nv.shared._ZN18transformer_engine6detail38cast_transpose_fused_kernel_notalignedILb1ELb1ELb0EfNS_16CTDBiasDActParamIff13__nv_bfloat16fEELi1ELi2ENS_5EmptyEXadL_ZNS_5dsiluIffEET_T0_RKS5_EEEEvT3_mmm --------------------------
	.section	.nv.shared._ZN18transformer_engine6detail38cast_transpose_fused_kernel_notalignedILb1ELb1ELb0EfNS_16CTDBiasDActParamIff13__nv_bfloat16fEELi1ELi2ENS_5EmptyEXadL_ZNS_5dsiluIffEET_T0_RKS5_EEEEvT3_mmm,"aw",@nobits
	.sectionflags	@""
	.align	16
.nv.shared._ZN18transformer_engine6detail38cast_transpose_fused_kernel_notalignedILb1ELb1ELb0EfNS_16CTDBiasDActParamIff13__nv_bfloat16fEELi1ELi2ENS_5EmptyEXadL_ZNS_5dsiluIffEET_T0_RKS5_EEEEvT3_mmm:
	.zero		1056


//--------------------- .nv.shared._ZN18transformer_engine6detail38cast_transpose_fused_kernel_notalignedILb1ELb1ELb0EfNS_16CTDBiasDActParamIff6__halffEELi1ELi2ENS_5EmptyEXadL_ZNS_5dsiluIffEET_T0_RKS5_EEEEvT3_mmm --------------------------
	.section	.nv.shared._ZN18transformer_engine6detail38cast_transpose_fused_kernel_notalignedILb1ELb1ELb0EfNS_16CTDBiasDActParamIff6__halffEELi1ELi2ENS_5EmptyEXadL_ZNS_5dsiluIffEET_T0_RKS5_EEEEvT3_mmm,"aw",@nobits
	.sectionflags	@""
	.align	16
.nv.shared._ZN18transformer_engine6detail38cast_transpose_fused_kernel_notalignedILb1ELb1ELb0EfNS_16CTDBiasDActParamIff6__halffEELi1ELi2ENS_5EmptyEXadL_ZNS_5dsiluIffEET_T0_RKS5_EEEEvT3_mmm:
	.zero		1056


//--------------------- .nv.shared._ZN18transformer_engine6detail38cast_transpose_fused_kernel_notalignedILb1ELb1ELb0EfNS_16CTDBiasDActParamIffffEELi1ELi1ENS_5EmptyEXadL_ZNS_5dsiluIffEET_T0_RKS4_EEEEvT3_mmm --------------------------
	.section	.nv.shared._ZN18transformer_engine6detail38cast_transpose_fused_kernel_notalignedILb1ELb1ELb0EfNS_16CTDBiasDActParamIffffEELi1ELi1ENS_5EmptyEXadL_ZNS_5dsiluIffEET_T0_RKS4_EEEEvT3_mmm,"aw",@nobits
	.sectionflags	@""
	.align	16
.nv.shared._ZN18transformer_engine6detail38cast_transpose_fused_kernel_notalignedILb1ELb1ELb0EfNS_16CTDBiasDActParamIffffEELi1ELi1ENS_5EmptyEXadL_ZNS_5dsiluIffEET_T0_RKS4_EEEEvT3_mmm:
	.zero		1056


//--------------------- .nv.shared._ZN18transformer_engine6detail38cast_transpose_fused_kernel_notalignedILb1ELb1ELb0EfNS_16CTDBiasDActParamI13__nv_bfloat16S3_13__nv_fp8_e4m3fEELi2ELi4ENS_5EmptyEXadL_ZNS_5dgeluIffEET_T0_RKS6_EEEEvT3_mmm --------------------------
	.section	.nv.shared._ZN18transformer_engine6detail38cast_transpose_fused_kernel_notalignedILb1ELb1ELb0EfNS_16CTDBiasDActParamI13__nv_bfloat16S3_13__nv_fp8_e4m3fEELi2ELi4ENS_5EmptyEXadL_ZNS_5dgeluIffEET_T0_RKS6_EEEEvT3_mmm,"aw",@nobits
	.sectionflags	@""
	.align	16
.nv.shared._ZN18transformer_engine6detail38cast_transpose_fused_kernel_notalignedILb1ELb1ELb0EfNS_16CTDBiasDActParamI13__nv_bfloat16S3_13__nv_fp8_e4m3fEELi2ELi4ENS_5EmptyEXadL_ZNS_5dgeluIffEET_T0_RKS6_EEEEvT3_mmm:
	.zero		1056


//--------------------- .nv.shared._ZN18transformer_engine6detail38cast_transpose_fused_kernel_notalignedILb1ELb1ELb0EfNS_16CTDBiasDActParamI13__nv_bfloat16S3_13__nv_fp8_e5m2fEELi2ELi4ENS_5EmptyEXadL_ZNS_5dgeluIffEET_T0_RKS6_EEEEvT3_mmm --------------------------
	.section	.nv.shared._ZN18transformer_engine6detail38cast_transpose_fused_kernel_notalignedILb1ELb1ELb0EfNS_16CTDBiasDActParamI13__nv_bfloat16S3_13__nv_fp8_e5m2fEELi2ELi4ENS_5EmptyEXadL_ZNS_5dgeluIffEET_T0_RKS6_EEEEvT3_mmm,"aw",@nobits
	.sectionflags	@""
	.align	16
.nv.shared._ZN18transformer_engine6detail38cast_transpose_fused_kernel_notalignedILb1ELb1ELb0EfNS_16CTDBiasDActParamI13__nv_bfloat16S3_13__nv_fp8_e5m2fEELi2ELi4ENS_5EmptyEXadL_ZNS_5dgeluIffEET_T0_RKS6_EEEEvT3_mmm:
	.zero		1056


//--------------------- .nv.shared._ZN18transformer_engine6detail38cast_transpose_fused_kernel_notalignedILb1ELb1ELb0EfNS_16CTDBiasDActParamI13__nv_bfloat16S3_S3_fEELi2ELi2ENS_5EmptyEXadL_ZNS_5dgeluIffEET_T0_RKS5_EEEEvT3_mmm --------------------------
	.section	.nv.shared._ZN18transformer_engine6detail38cast_transpose_fused_kernel_notalignedILb1ELb1ELb0EfNS_16CTDBiasDActParamI13__nv_bfloat16S3_S3_fEELi2ELi2ENS_5EmptyEXadL_ZNS_5dgeluIffEET_T0_RKS5_EEEEvT3_mmm,"aw",@nobits
	.sectionflags	@""
	.align	16
.nv.shared._ZN18transformer_engine6detail38cast_transpose_fused_kernel_notalignedILb1ELb1ELb0EfNS_16CTDBiasDActParamI13__nv_bfloat16S3_S3_fEELi2ELi2ENS_5EmptyEXadL_ZNS_5dgeluIffEET_T0_RKS5_EEEEvT3_mmm:
	.zero		1056


//--------------------- .nv.shared._ZN18transformer_engine6detail38cast_transpose_fused_kernel_notalignedILb1ELb1ELb0EfNS_16CTDBiasDActParamI13__nv_bfloat16S3_6__halffEELi2ELi2ENS_5EmptyEXadL_ZNS_5dgeluIffEET_T0_RKS6_EEEEvT3_mmm --------------------------
	.section	.nv.shared._ZN18transformer_engine6detail38cast_transpose_fused_kernel_notalignedILb1ELb1ELb0EfNS_16CTDBiasDActParamI13__nv_bfloat16S3_6__halffEELi2ELi2ENS_5EmptyEXadL_ZNS_5dgeluIffEET_T0_RKS6_EEEEvT3_mmm,"aw",@nobits
	.sectionflags	@""
	.align	16
.nv.shared._ZN18transformer_engine6detail38cast_transpose_fused_kernel_notalignedILb1ELb1ELb0EfNS_16CTDBiasDActParamI13__nv_bfloat16S3_6__halffEELi2ELi2ENS_5EmptyEXadL_ZNS_5dgeluIffEET_T0_RKS6_EEEEvT3_mmm:
	.zero		1056


//--------------------- .nv.shared._ZN18transformer_engine6detail38cast_transpose_fused_kernel_notalignedILb1ELb1ELb0EfNS_16CTDBiasDActParamI13__nv_bfloat16S3_ffEELi2ELi1ENS_5EmptyEXadL_ZNS_5dgeluIffEET_T0_RKS5_EEEEvT3_mmm --------------------------
	.section	.nv.shared._ZN18transformer_engine6detail38cast_transpose_fused_kernel_notalignedILb1ELb1ELb0EfNS_16CTDBiasDActParamI13__nv_bfloat16S3_ffEELi2ELi1ENS_5EmptyEXadL_ZNS_5dgeluIffEET_T0_RKS5_EEEEvT3_mmm,"aw",@nobits
	.sectionflags	@""
	.align	16
.nv.shared._ZN18transformer_engine6detail38cast_transpose_fused_kernel_notalignedILb1ELb1ELb0EfNS_16CTDBiasDActParamI13__nv_bfloat16S3_ffEELi2ELi1ENS_5EmptyEXadL_ZNS_5dgeluIffEET_T0_RKS5_EEEEvT3_mmm:
	.zero		1056


//--------------------- .nv.shared._ZN18transformer_engine6detail38cast_transpose_fused_kernel_notalignedILb1ELb1ELb0EfNS_16CTDBiasDActParamI6__halfS3_13__nv_fp8_e4m3fEELi2ELi4ENS_5EmptyEXadL_ZNS_5dgeluIffEET_T0_RKS6_EEEEvT3_mmm --------------------------
	.section	.nv.shared._ZN18transformer_engine6detail38cast_transpose_fused_kernel_notalignedILb1ELb1ELb0EfNS_16CTDBiasDActParamI6__halfS3_13__nv_fp8_e4m3fEELi2ELi4ENS_5EmptyEXadL_ZNS_5dgeluIffEET_T0_RKS6_EEEEvT3_mmm,"aw",@nobits
	.sectionflags	@""
	.align	16
.nv.shared._ZN18transformer_engine6detail38cast_transpose_fused_kernel_notalignedILb1ELb1ELb0EfNS_16CTDBiasDActParamI6__halfS3_13__nv_fp8_e4m3fEELi2ELi4ENS_5EmptyEXadL_ZNS_5dgeluIffEET_T0_RKS6_EEEEvT3_mmm:
	.zero		1056


//--------------------- .nv.shared._ZN18transformer_engine6detail38cast_transpose_fused_kernel_notalignedILb1ELb1ELb0EfNS_16CTDBiasDActParamI6__halfS3_13__nv_fp8_e5m2fEELi2ELi4ENS_5EmptyEXadL_ZNS_5dgeluIffEET_T0_RKS6_EEEEvT3_mmm --------------------------
	.section	.nv.shared._ZN18transformer_engine6detail38cast_transpose_fused_kernel_notalignedILb1ELb1ELb0EfNS_16CTDBiasDActParamI6__halfS3_13__nv_fp8_e5m2fEELi2ELi4ENS_5EmptyEXadL_ZNS_5dgeluIffEET_T0_RKS6_EEEEvT3_mmm,"aw",@nobits
	.sectionflags	@""
	.align	16
.nv.shared._ZN18transformer_engine6detail38cast_transpose_fused_kernel_notalignedILb1ELb1ELb0EfNS_16CTDBiasDActParamI6__halfS3_13__nv_fp8_e5m2fEELi2ELi4ENS_5EmptyEXadL_ZNS_5dgeluIffEET_T0_RKS6_EEEEvT3_mmm:
	.zero		1056


//--------------------- .nv.shared._ZN18transformer_engine6detail38cast_transpose_fused_kernel_notalignedILb1ELb1ELb0EfNS_16CTDBiasDActParamI6__halfS3_13__nv_bfloat16fEELi2ELi2ENS_5EmptyEXadL_ZNS_5dgeluIffEET_T0_RKS6_EEEEvT3_mmm --------------------------
	.section	.nv.shared._ZN18transformer_engine6detail38cast_transpose_fused_kernel_notalignedILb1ELb1ELb0EfNS_16CTDBiasDActParamI6__halfS3_13__nv_bfloat16fEELi2ELi2ENS_5EmptyEXadL_ZNS_5dgeluIffEET_T0_RKS6_EEEEvT3_mmm,"aw",@nobits
	.sectionflags	@""
	.align	16
.nv.shared._ZN18transformer_engine6detail38cast_transpose_fused_kernel_notalignedILb1ELb1ELb0EfNS_16CTDBiasDActParamI6__halfS3_13__nv_bfloat16fEELi2ELi2ENS_5EmptyEXadL_ZNS_5dgeluIffEET_T0_RKS6_EEEEvT3_mmm:
	.zero		1056


//--------------------- .nv.shared._ZN18transformer_engine6detail38cast_transpose_fused_kernel_notalignedILb1ELb1ELb0EfNS_16CTDBiasDActParamI6__halfS3_S3_fEELi2ELi2ENS_5EmptyEXadL_ZNS_5dgeluIffEET_T0_RKS5_EEEEvT3_mmm --------------------------
	.section	.nv.shared._ZN18transformer_engine6detail38cast_transpose_fused_kernel_notalignedILb1ELb1ELb0EfNS_16CTDBiasDActParamI6__halfS3_S3_fEELi2ELi2ENS_5EmptyEXadL_ZNS_5dgeluIffEET_T0_RKS5_EEEEvT3_mmm,"aw",@nobits
	.sectionflags	@""
	.align	16
.nv.shared._ZN18transformer_engine6detail38cast_transpose_fused_kernel_notalignedILb1ELb1ELb0EfNS_16CTDBiasDActParamI6__halfS3_S3_fEELi2ELi2ENS_5EmptyEXadL_ZNS_5dgeluIffEET_T0_RKS5_EEEEvT3_mmm:
	.zero		1056


//--------------------- .nv.shared._ZN18transformer_engine6detail38cast_transpose_fused_kernel_notalignedILb1ELb1ELb0EfNS_16CTDBiasDActParamI6__halfS3_ffEELi2ELi1ENS_5EmptyEXadL_ZNS_5dgeluIffEET_T0_RKS5_EEEEvT3_mmm --------------------------
	.section	.nv.shared._ZN18transformer_engine6detail38cast_transpose_fused_kernel_notalignedILb1ELb1ELb0EfNS_16CTDBiasDActParamI6__halfS3_ffEELi2ELi1ENS_5EmptyEXadL_ZNS_5dgeluIffEET_T0_RKS5_EEEEvT3_mmm,"aw",@nobits
	.sectionflags	@""
	.align	16
.nv.shared._ZN18transformer_engine6detail38cast_transpose_fused_kernel_notalignedILb1ELb1ELb0EfNS_16CTDBiasDActParamI6__halfS3_ffEELi2ELi1ENS_5EmptyEXadL_ZNS_5dgeluIffEET_T0_RKS5_EEEEvT3_mmm:
	.zero		1056


//--------------------- .nv.shared._ZN18transformer_engine6detail38cast_transpose_fused_kernel_notalignedILb1ELb1ELb0EfNS_16CTDBiasDActParamIff13__nv_fp8_e4m3fEELi1ELi4ENS_5EmptyEXadL_ZNS_5dgeluIffEET_T0_RKS5_EEEEvT3_mmm --------------------------
	.section	.nv.shared._ZN18transformer_engine6detail38cast_transpose_fused_kernel_notalignedILb1ELb1ELb0EfNS_16CTDBiasDActParamIff13__nv_fp8_e4m3fEELi1ELi4ENS_5EmptyEXadL_ZNS_5dgeluIffEET_T0_RKS5_EEEEvT3_mmm,"aw",@nobits
	.sectionflags	@""
	.align	16
.nv.shared._ZN18transformer_engine6detail38cast_transpose_fused_kernel_notalignedILb1ELb1ELb0EfNS_16CTDBiasDActParamIff13__nv_fp8_e4m3fEELi1ELi4ENS_5EmptyEXadL_ZNS_5dgeluIffEET_T0_RKS5_EEEEvT3_mmm:
	.zero		1056


//--------------------- .nv.shared._ZN18transformer_engine6detail38cast_transpose_fused_kernel_notalignedILb1ELb1ELb0EfNS_16CTDBiasDActParamIff13__nv_fp8_e5m2fEELi1ELi4ENS_5EmptyEXadL_ZNS_5dgeluIffEET_T0_RKS5_EEEEvT3_mmm --------------------------
	.section	.nv.shared._ZN18transformer_engine6detail38cast_transpose_fused_kernel_notalignedILb1ELb1ELb0EfNS_16CTDBiasDActParamIff13__nv_fp8_e5m2fEELi1ELi4ENS_5EmptyEXadL_ZNS_5dgeluIffEET_T0_RKS5_EEEEvT3_mmm,"aw",@nobits
	.sectionflags	@""
	.align	16
.nv.shared._ZN18transformer_engine6detail38cast_transpose_fused_kernel_notalignedILb1ELb1ELb0EfNS_16CTDBiasDActParamIff13__nv_fp8_e5m2fEELi1ELi4ENS_5EmptyEXadL_ZNS_5dgeluIffEET_T0_RKS5_EEEEvT3_mmm:
	.zero		1056


//--------------------- .nv.shared._ZN18transformer_engine6detail38cast_transpose_fused_kernel_notalignedILb1ELb1ELb0EfNS_16CTDBiasDActParamIff13__nv_bfloat16fEELi1ELi2ENS_5EmptyEXadL_ZNS_5dgeluIffEET_T0_RKS5_EEEEvT3_mmm --------------------------
	.section	.nv.shared._ZN18transformer_engine6detail38cast_transpose_fused_kernel_notalignedILb1ELb1ELb0EfNS_16CTDBiasDActParamIff13__nv_bfloat16fEELi1ELi2ENS_5EmptyEXadL_ZNS_5dgeluIffEET_T0_RKS5_EEEEvT3_mmm,"aw",@nobits
	.sectionflags	@""
	.align	16
.nv.shared._ZN18transformer_engine6detail38cast_transpose_fused_kernel_notalignedILb1ELb1ELb0EfNS_16CTDBiasDActParamIff13__nv_bfloat16fEELi1ELi2ENS_5EmptyEXadL_ZNS_5dgeluIffEET_T0_RKS5_EEEEvT3_mmm:
	.zero		1056


//--------------------- .nv.shared._ZN18transformer_engine6detail38cast_transpose_fused_kernel_notalignedILb1ELb1ELb0EfNS_16CTDBiasDActParamIff6__halffEELi1ELi2ENS_5EmptyEXadL_ZNS_5dgeluIffEET_T0_RKS5_EEEEvT3_mmm --------------------------
	.section	.nv.shared._ZN18transformer_engine6detail38cast_transpose_fused_kernel_notalignedILb1ELb1ELb0EfNS_16CTDBiasDActParamIff6__halffEELi1ELi2ENS_5EmptyEXadL_ZNS_5dgeluIffEET_T0_RKS5_EEEEvT3_mmm,"aw",@nobits
	.sectionflags	@""
	.align	16
.nv.shared._ZN18transformer_engine6detail38cast_transpose_fused_kernel_notalignedILb1ELb1ELb0EfNS_16CTDBiasDActParamIff6__halffEELi1ELi2ENS_5EmptyEXadL_ZNS_5dgeluIffEET_T0_RKS5_EEEEvT3_mmm:
	.zero		1056


//--------------------- .nv.shared._ZN18transformer_engine6detail38cast_transpose_fused_kernel_notalignedILb1ELb1ELb0EfNS_16CTDBiasDActParamIffffEELi1ELi1ENS_5EmptyEXadL_ZNS_5dgeluIffEET_T0_RKS4_EEEEvT3_mmm --------------------------
	.section	.nv.shared._ZN18transformer_engine6detail38cast_transpose_fused_kernel_notalignedILb1ELb1ELb0EfNS_16CTDBiasDActParamIffffEELi1ELi1ENS_5EmptyEXadL_ZNS_5dgeluIffEET_T0_RKS4_EEEEvT3_mmm,"aw",@nobits
	.sectionflags	@""
	.align	16
.nv.shared._ZN18transformer_engine6detail38cast_transpose_fused_kernel_notalignedILb1ELb1ELb0EfNS_16CTDBiasDActParamIffffEELi1ELi1ENS_5EmptyEXadL_ZNS_5dgeluIffEET_T0_RKS4_EEEEvT3_mmm:
	.zero		1056


//--------------------- .nv.shared._ZN18transformer_engine6detail38cast_transpose_fused_kernel_notalignedILb0ELb1ELb0EfNS_16CTDBiasDActParamI13__nv_bfloat16S3_13__nv_fp8_e4m3fEELi2ELi4ENS_5EmptyEXadL_ZNS_5dsiluIffEET_T0_RKS6_EEEEvT3_mmm --------------------------
	.section	.nv.shared._ZN18transformer_engine6detail38cast_transpose_fused_kernel_notalignedILb0ELb1ELb0EfNS_16CTDBiasDActParamI13__nv_bfloat16S3_13__nv_fp8_e4m3fEELi2ELi4ENS_5EmptyEXadL_ZNS_5dsiluIffEET_T0_RKS6_EEEEvT3_mmm,"aw",@nobits
	.sectionflags	@""
	.align	16
.nv.shared._ZN18transformer_engine6detail38cast_transpose_fused_kernel_notalignedILb0ELb1ELb0EfNS_16CTDBiasDActParamI13__nv_bfloat16S3_13__nv_fp8_e4m3fEELi2ELi4ENS_5EmptyEXadL_ZNS_5dsiluIffEET_T0_RKS6_EEEEvT3_mmm:
	.zero		1056


//--------------------- .nv.shared._ZN18transformer_engine6detail38cast_transpose_fused_kernel_notalignedILb0ELb1ELb0EfNS_16CTDBiasDActParamI13__nv_bfloat16S3_13__nv_fp8_e5m2fEELi2ELi4ENS_5EmptyEXadL_ZNS_5dsiluIffEET_T0_RKS6_EEEEvT3_mmm --------------------------
	.section	.nv.shared._ZN18transformer_engine6detail38cast_transpose_fused_kernel_notalignedILb0ELb1ELb0EfNS_16CTDBiasDActParamI13__nv_bfloat16S3_13__nv_fp8_e5m2fEELi2ELi4ENS_5EmptyEXadL_ZNS_5dsiluIffEET_T0_RKS6_EEEEvT3_mmm,"aw",@nobits
	.sectionflags	@""
	.align	16
.nv.shared._ZN18transformer_engine6detail38cast_transpose_fused_kernel_notalignedILb0ELb1ELb0EfNS_16CTDBiasDActParamI13__nv_bfloat16S3_13__nv_fp8_e5m2fEELi2ELi4ENS_5EmptyEXadL_ZNS_5dsiluIffEET_T0_RKS6_EEEEvT3_mmm:
	.zero		1056


//--------------------- .nv.shared._ZN18transformer_engine6detail38cast_transpose_fused_kernel_notalignedILb0ELb1ELb0EfNS_16CTDBiasDActParamI13__nv_bfloat16S3_S3_fEELi2ELi2ENS_5EmptyEXadL_ZNS_5dsiluIffEET_T0_RKS5_EEEEvT3_mmm --------------------------
	.section	.nv.shared._ZN18transformer_engine6detail38cast_transpose_fused_kernel_notalignedILb0ELb1ELb0EfNS_16CTDBiasDActParamI13__nv_bfloat16S3_S3_fEELi2ELi2ENS_5EmptyEXadL_ZNS_5dsiluIffEET_T0_RKS5_EEEEvT3_mmm,"aw",@nobits
	.sectionflags	@""
	.align	16
.nv.shared._ZN18transformer_engine6detail38cast_transpose_fused_kernel_notalignedILb0ELb1ELb0EfNS_16CTDBiasDActParamI13__nv_bfloat16S3_S3_fEELi2ELi2ENS_5EmptyEXadL_ZNS_5dsiluIffEET_T0_RKS5_EEEEvT3_mmm:
	.zero		1056


//--------------------- .nv.shared._ZN18transformer_engine6detail38cast_transpose_fused_kernel_notalignedILb0ELb1ELb0EfNS_16CTDBiasDActParamI13__nv_bfloat16S3_6__halffEELi2ELi2ENS_5EmptyEXadL_ZNS_5dsiluIffEET_T0_RKS6_EEEEvT3_mmm --------------------------
	.section	.nv.shared._ZN18transformer_engine6detail38cast_transpose_fused_kernel_notalignedILb0ELb1ELb0EfNS_16CTDBiasDActParamI13__nv_bfloat16S3_6__halffEELi2ELi2ENS_5EmptyEXadL_ZNS_5dsiluIffEET_T0_RKS6_EEEEvT3_mmm,"aw",@nobits
	.sectionflags	@""
	.align	16
.nv.shared._ZN18transformer_engine6detail38cast_transpose_fused_kernel_notalignedILb0ELb1ELb0EfNS_16CTDBiasDActParamI13__nv_bfloat16S3_6__halffEELi2ELi2ENS_5EmptyEXadL_ZNS_5dsiluIffEET_T0_RKS6_EEEEvT3_mmm:
	.zero		1056


//--------------------- .nv.shared._ZN18transformer_engine6detail38cast_transpose_fused_kernel_notalignedILb0ELb1ELb0EfNS_16CTDBiasDActParamI13__nv_bfloat16S3_ffEELi2ELi1ENS_5EmptyEXadL_ZNS_5dsiluIffEET_T0_RKS5_EEEEvT3_mmm --------------------------
	.section	.nv.shared._ZN18transformer_engine6detail38cast_transpose_fused_kernel_notalignedILb0ELb1ELb0EfNS_16CTDBiasDActParamI13__nv_bfloat16S3_ffEELi2ELi1ENS_5EmptyEXadL_ZNS_5dsiluIffEET_T0_RKS5_EEEEvT3_mmm,"aw",@nobits
	.sectionflags	@""
	.align	16
.nv.shared._ZN18transformer_engine6detail38cast_transpose_fused_kernel_notalignedILb0ELb1ELb0EfNS_16CTDBiasDActParamI13__nv_bfloat16S3_ffEELi2ELi1ENS_5EmptyEXadL_ZNS_5dsiluIffEET_T0_RKS5_EEEEvT3_mmm:
	.zero		1056


//--------------------- .nv.shared._ZN18transformer_engine6detail38cast_transpose_fused_kernel_notalignedILb0ELb1ELb0EfNS_16CTDBiasDActParamI6__halfS3_13__nv_fp8_e4m3fEELi2ELi4ENS_5EmptyEXadL_ZNS_5dsiluIffEET_T0_RKS6_EEEEvT3_mmm --------------------------
	.section	.nv.shared._ZN18transformer_engine6detail38cast_transpose_fused_kernel_notalignedILb0ELb1ELb0EfNS_16CTDBiasDActParamI6__halfS3_13__nv_fp8_e4m3fEELi2ELi4ENS_5EmptyEXadL_ZNS_5dsiluIffEET_T0_RKS6_EEEEvT3_mmm,"aw",@nobits
	.sectionflags	@""
	.align	16
.nv.shared._ZN18transformer_engine6detail38cast_transpose_fused_kernel_notalignedILb0ELb1ELb0EfNS_16CTDBiasDActParamI6__halfS3_13__nv_fp8_e4m3fEELi2ELi4ENS_5EmptyEXadL_ZNS_5dsiluIffEET_T0_RKS6_EEEEvT3_mmm:
	.zero		1056


//--------------------- .nv.shared._ZN18transformer_engine6detail38cast_transpose_fused_kernel_notalignedILb0ELb1ELb0EfNS_16CTDBiasDActParamI6__halfS3_13__nv_fp8_e5m2fEELi2ELi4ENS_5EmptyEXadL_ZNS_5dsiluIffEET_T0_RKS6_EEEEvT3_mmm --------------------------
	.section	.nv.shared._ZN18transformer_engine6detail38cast_transpose_fused_kernel_notalignedILb0ELb1ELb0EfNS_16CTDBiasDActParamI6__halfS3_13__nv_fp8_e5m2fEELi2ELi4ENS_5EmptyEXadL_ZNS_5dsiluIffEET_T0_RKS6_EEEEvT3_mmm,"aw",@nobits
	.sectionflags	@""
	.align	16
.nv.shared._ZN18transformer_engine6detail38cast_transpose_fused_kernel_notalignedILb0ELb1ELb0EfNS_16CTDBiasDActParamI6__halfS3_13__nv_fp8_e5m2fEELi2ELi4ENS_5EmptyEXadL_ZNS_5dsiluIffEET_T0_RKS6_EEEEvT3_mmm:
	.zero		1056


//--------------------- .nv.shared._ZN18transformer_engine6detail38cast_transpose_fused_kernel_notalignedILb0ELb1ELb0EfNS_16CTDBiasDActParamI6__halfS3_13__nv_bfloat16fEELi2ELi2ENS_5EmptyEXadL_ZNS_5dsiluIffEET_T0_RKS6_EEEEvT3_mmm --------------------------
	.section	.nv.shared._ZN18transformer_engine6detail38cast_transpose_fused_kernel_notalignedILb0ELb1ELb0EfNS_16CTDBiasDActParamI6__halfS3_13__nv_bfloat16fEELi2ELi2ENS_5EmptyEXadL_ZNS_5dsiluIffEET_T0_RKS6_EEEEvT3_mmm,"aw",@nobits
	.sectionflags	@""
	.align	16
.nv.shared._ZN18transformer_engine6detail38cast_transpose_fused_kernel_notalignedILb0ELb1ELb0EfNS_16CTDBiasDActParamI6__halfS3_13__nv_bfloat16fEELi2ELi2ENS_5EmptyEXadL_ZNS_5dsiluIffEET_T0_RKS6_EEEEvT3_mmm:
	.zero		1056


//--------------------- .nv.shared._ZN18transformer_engine6detail38cast_transpose_fused_kernel_notalignedILb0ELb1ELb0EfNS_16CTDBiasDActParamI6__halfS3_S3_fEELi2ELi2ENS_5EmptyEXadL_ZNS_5dsiluIffEET_T0_RKS5_EEEEvT3_mmm --------------------------
	.section	.nv.shared._ZN18transformer_engine6detail38cast_transpose_fused_kernel_notalignedILb0ELb1ELb0EfNS_16CTDBiasDActParamI6__halfS3_S3_fEELi2ELi2ENS_5EmptyEXadL_ZNS_5dsiluIffEET_T0_RKS5_EEEEvT3_mmm,"aw",@nobits
	.sectionflags	@""
	.align	16
.nv.shared._ZN18transformer_engine6detail38cast_transpose_fused_kernel_notalignedILb0ELb1ELb0EfNS_16CTDBiasDActParamI6__halfS3_S3_fEELi2ELi2ENS_5EmptyEXadL_ZNS_5dsiluIffEET_T0_RKS5_EEEEvT3_mmm:
	.zero		1056


//--------------------- .nv.shared._ZN18transformer_engine6detail38cast_transpose_fused_kernel_notalignedILb0ELb1ELb0EfNS_16CTDBiasDActParamI6__halfS3_ffEELi2ELi1ENS_5EmptyEXadL_ZNS_5dsiluIffEET_T0_RKS5_EEEEvT3_mmm --------------------------
	.section	.nv.shared._ZN18transformer_engine6detail38cast_transpose_fused_kernel_notalignedILb0ELb1ELb0EfNS_16CTDBiasDActParamI6__halfS3_ffEELi2ELi1ENS_5EmptyEXadL_ZNS_5dsiluIffEET_T0_RKS5_EEEEvT3_mmm,"aw",@nobits
	.sectionflags	@""
	.align	16
.nv.shared._ZN18transformer_engine6detail38cast_transpose_fused_kernel_notalignedILb0ELb1ELb0EfNS_16CTDBiasDActParamI6__halfS3_ffEELi2ELi1ENS_5EmptyEXadL_ZNS_5dsiluIffEET_T0_RKS5_EEEEvT3_mmm:
	.zero		1056


//--------------------- .nv.shared._ZN18transformer_engine6detail38cast_transpose_fused_kernel_notalignedILb0ELb1ELb0EfNS_16CTDBiasDActParamIff13__nv_fp8_e4m3fEELi1ELi4ENS_5EmptyEXadL_ZNS_5dsiluIffEET_T0_RKS5_EEEEvT3_mmm --------------------------
	.section	.nv.shared._ZN18transformer_engine6detail38cast_transpose_fused_kernel_notalignedILb0ELb1ELb0EfNS_16CTDBiasDActParamIff13__nv_fp8_e4m3fEELi1ELi4ENS_5EmptyEXadL_ZNS_5dsiluIffEET_T0_RKS5_EEEEvT3_mmm,"aw",@nobits
	.sectionflags	@""
	.align	16
.nv.shared._ZN18transformer_engine6detail38cast_transpose_fused_kernel_notalignedILb0ELb1ELb0EfNS_16CTDBiasDActParamIff13__nv_fp8_e4m3fEELi1ELi4ENS_5EmptyEXadL_ZNS_5dsiluIffEET_T0_RKS5_EEEEvT3_mmm:
	.zero		1056


//--------------------- .nv.shared._ZN18transformer_engine6detail38cast_transpose_fused_kernel_notalignedILb0ELb1ELb0EfNS_16CTDBiasDActParamIff13__nv_fp8_e5m2fEELi1ELi4ENS_5EmptyEXadL_ZNS_5dsiluIffEET_T0_RKS5_EEEEvT3_mmm --------------------------
	.section	.nv.shared._ZN18transformer_engine6detail38cast_transpose_fused_kernel_notalignedILb0ELb1ELb0EfNS_16CTDBiasDActParamIff13__nv_fp8_e5m2fEELi1ELi4ENS_5EmptyEXadL_ZNS_5dsiluIffEET_T0_RKS5_EEEEvT3_mmm,"aw",@nobits
	.sectionflags	@""
	.align	16
.nv.shared._ZN18transformer_engine6detail38cast_transpose_fused_kernel_notalignedILb0ELb1ELb0EfNS_16CTDBiasDActParamIff13__nv_fp8_e5m2fEELi1ELi4ENS_5EmptyEXadL_ZNS_5dsiluIffEET_T0_RKS5_EEEEvT3_mmm:
	.zero		1056


//--------------------- .nv.shared._ZN18transformer_engine6detail38cast_transpose_fused_kernel_notalignedILb0ELb1ELb0EfNS_16CTDBiasDActParamIff13__nv_bfloat16fEELi1ELi2ENS_5EmptyEXadL_ZNS_5dsiluIffEET_T0_RKS5_EEEEvT3_mmm --------------------------
	.section	.nv.shared._ZN18transformer_engine6detail38cast_transpose_fused_kernel_notalignedILb0ELb1ELb0EfNS_16CTDBiasDActParamIff13__nv_bfloat16fEELi1ELi2ENS_5EmptyEXadL_ZNS_5dsiluIffEET_T0_RKS5_EEEEvT3_mmm,"aw",@nobits
	.sectionflags	@""
	.align	16
.nv.shared._ZN18transformer_engine6detail38cast_transpose_fused_kernel_notalignedILb0ELb1ELb0EfNS_16CTDBiasDActParamIff13__nv_bfloat16fEELi1ELi2ENS_5EmptyEXadL_ZNS_5dsiluIffEET_T0_RKS5_EEEEvT3_mmm:
	.zero		1056


//--------------------- .nv.shared._ZN18transformer_engine6detail38cast_transpose_fused_kernel_notalignedILb0ELb1ELb0EfNS_16CTDBiasDActParamIff6__halffEELi1ELi2ENS_5EmptyEXadL_ZNS_5dsiluIffEET_T0_RKS5_EEEEvT3_mmm --------------------------
	.section	.nv.shared._ZN18transformer_engine6detail38cast_transpose_fused_kernel_notalignedILb0ELb1ELb0EfNS_16CTDBiasDActParamIff6__halffEELi1ELi2ENS_5EmptyEXadL_ZNS_5dsiluIffEET_T0_RKS5_EEEEvT3_mmm,"aw",@nobits
	.sectionflags	@""
	.align	16
.nv.shared._ZN18transformer_engine6detail38cast_transpose_fused_kernel_notalignedILb0ELb1ELb0EfNS_16CTDBiasDActParamIff6__halffEELi1ELi2ENS_5EmptyEXadL_ZNS_5dsiluIffEET_T0_RKS5_EEEEvT3_mmm:
	.zero		1056


//--------------------- .nv.shared._ZN18transformer_engine6detail38cast_transpose_fused_kernel_notalignedILb0ELb1ELb0EfNS_16CTDBiasDActParamIffffEELi1ELi1ENS_5EmptyEXadL_ZNS_5dsiluIffEET_T0_RKS4_EEEEvT3_mmm --------------------------
	.section	.nv.shared._ZN18transformer_engine6detail38cast_transpose_fused_kernel_notalignedILb0ELb1ELb0EfNS_16CTDBiasDActParamIffffEELi1ELi1ENS_5EmptyEXadL_ZNS_5dsiluIffEET_T0_RKS4_EEEEvT3_mmm,"aw",@nobits
	.sectionflags	@""
	.align	16
.nv.shared._ZN18transformer_engine6detail38cast_transpose_fused_kernel_notalignedILb0ELb1ELb0EfNS_16CTDBiasDActParamIffffEELi1ELi1ENS_5EmptyEXadL_ZNS_5dsiluIffEET_T0_RKS4_EEEEvT3_mmm:
	.zero		1056


//--------------------- .nv.shared._ZN18transformer_engine6detail38cast_transpose_fused_kernel_notalignedILb0ELb0ELb1EfNS_16CTDBiasDActParamI13__nv_bfloat16S3_13__nv_fp8_e4m3fEELi4ELi8ENS_5EmptyEXadL_ZNS_4siluIffEET_T0_RKS6_EEEEvT3_mmm --------------------------
	.section	.nv.shared._ZN18transformer_engine6detail38cast_transpose_fused_kernel_notalignedILb0ELb0ELb1EfNS_16CTDBiasDActParamI13__nv_bfloat16S3_13__nv_fp8_e4m3fEELi4ELi8ENS_5EmptyEXadL_ZNS_4siluIffEET_T0_RKS6_EEEEvT3_mmm,"aw",@nobits
	.sectionflags	@""
	.align	16
.nv.shared._ZN18transformer_engine6detail38cast_transpose_fused_kernel_notalignedILb0ELb0ELb1EfNS_16CTDBiasDActParamI13__nv_bfloat16S3_13__nv_fp8_e4m3fEELi4ELi8ENS_5EmptyEXadL_ZNS_4siluIffEET_T0_RKS6_EEEEvT3_mmm:
	.zero		1056


//--------------------- .nv.shared._ZN18transformer_engine6detail38cast_transpose_fused_kernel_notalignedILb0ELb0ELb1EfNS_16CTDBiasDActParamI13__nv_bfloat16S3_13__nv_fp8_e5m2fEELi4ELi8ENS_5EmptyEXadL_ZNS_4siluIffEET_T0_RKS6_EEEEvT3_mmm --------------------------
	.section	.nv.shared._ZN18transformer_engine6detail38cast_transpose_fused_kernel_notalignedILb0ELb0ELb1EfNS_16CTDBiasDActParamI13__nv_bfloat16S3_13__nv_fp8_e5m2fEELi4ELi8ENS_5EmptyEXadL_ZNS_4siluIffEET_T0_RKS6_EEEEvT3_mmm,"aw",@nobits
	.sectionflags	@""
	.align	16
.nv.shared._ZN18transformer_engine6detail38cast_transpose_fused_kernel_notalignedILb0ELb0ELb1EfNS_16CTDBiasDActParamI13__nv_bfloat16S3_13__nv_fp8_e5m2fEELi4ELi8ENS_5EmptyEXadL_ZNS_4siluIffEET_T0_RKS6_EEEEvT3_mmm:
	.zero		1056


//--------------------- .nv.shared._ZN18transformer_engine6detail38cast_transpose_fused_kernel_notalignedILb0ELb0ELb1EfNS_16CTDBiasDActParamI13__nv_bfloat16S3_S3_fEELi4ELi4ENS_5EmptyEXadL_ZNS_4siluIffEET_T0_RKS5_EEEEvT3_mmm --------------------------
	.section	.nv.shared._ZN18transformer_engine6detail38cast_transpose_fused_kernel_notalignedILb0ELb0ELb1EfNS_16CTDBiasDActParamI13__nv_bfloat16S3_S3_fEELi4ELi4ENS_5EmptyEXadL_ZNS_4siluIffEET_T0_RKS5_EEEEvT3_mmm,"aw",@nobits
	.sectionflags	@""
	.align	16
.nv.shared._ZN18transformer_engine6detail38cast_transpose_fused_kernel_notalignedILb0ELb0ELb1EfNS_16CTDBiasDActParamI13__nv_bfloat16S3_S3_fEELi4ELi4ENS_5EmptyEXadL_ZNS_4siluIffEET_T0_RKS5_EEEEvT3_mmm:
	.zero		1056


//--------------------- .nv.shared._ZN18transformer_engine6detail38cast_transpose_fused_kernel_notalignedILb0ELb0ELb1EfNS_16CTDBiasDActParamI13__nv_bfloat16S3_6__halffEELi4ELi4ENS_5EmptyEXadL_ZNS_4siluIffEET_T0_RKS6_EEEEvT3_mmm --------------------------
	.section	.nv.shared._ZN18transformer_engine6detail38cast_transpose_fused_kernel_notalignedILb0ELb0ELb1EfNS_16CTDBiasDActParamI13__nv_bfloat16S3_6__halffEELi4ELi4ENS_5EmptyEXadL_ZNS_4siluIffEET_T0_RKS6_EEEEvT3_mmm,"aw",@nobits
	.sectionflags	@""
	.align	16
.nv.shared._ZN18transformer_engine6detail38cast_transpose_fused_kernel_notalignedILb0ELb0ELb1EfNS_16CTDBiasDActParamI13__nv_bfloat16S3_6__halffEELi4ELi4ENS_5EmptyEXadL_ZNS_4siluIffEET_T0_RKS6_EEEEvT3_mmm:
	.zero		1056


//--------------------- .nv.shared._ZN18transformer_engine6detail38cast_transpose_fused_kernel_notalignedILb0ELb0ELb1EfNS_16CTDBiasDActParamI13__nv_bfloat16S3_ffEELi4ELi2ENS_5EmptyEXadL_ZNS_4siluIffEET_T0_RKS5_EEEEvT3_mmm --------------------------
	.section	.nv.shared._ZN18transformer_engine6detail38cast_transpose_fused_kernel_notalignedILb0ELb0ELb1EfNS_16CTDBiasDActParamI13__nv_bfloat16S3_ffEELi4ELi2ENS_5EmptyEXadL_ZNS_4siluIffEET_T0_RKS5_EEEEvT3_mmm,"aw",@nobits
	.sectionflags	@""
	.align	16
.nv.shared._ZN18transformer_engine6detail38cast_transpose_fused_kernel_notalignedILb0ELb0ELb1EfNS_16CTDBiasDActParamI13__nv_bfloat16S3_ffEELi4ELi2ENS_5EmptyEXadL_ZNS_4siluIffEET_T0_RKS5_EEEEvT3_mmm:
	.zero		1056


//--------------------- .nv.shared._ZN18transformer_engine6detail38cast_transpose_fused_kernel_notalignedILb0ELb0ELb1EfNS_16CTDBiasDActParamI6__halfS3_13__nv_fp8_e4m3fEELi4ELi8ENS_5EmptyEXadL_ZNS_4siluIffEET_T0_RKS6_EEEEvT3_mmm --------------------------
	.section	.nv.shared._ZN18transformer_engine6detail38cast_transpose_fused_kernel_notalignedILb0ELb0ELb1EfNS_16CTDBiasDActParamI6__halfS3_13__nv_fp8_e4m3fEELi4ELi8ENS_5EmptyEXadL_ZNS_4siluIffEET_T0_RKS6_EEEEvT3_mmm,"aw",@nobits
	.sectionflags	@""
	.align	16
.nv.shared._ZN18transformer_engine6detail38cast_transpose_fused_kernel_notalignedILb0ELb0ELb1EfNS_16CTDBiasDActParamI6__halfS3_13__nv_fp8_e4m3fEELi4ELi8ENS_5EmptyEXadL_ZNS_4siluIffEET_T0_RKS6_EEEEvT3_mmm:
	.zero		1056


//--------------------- .nv.shared._ZN18transformer_engine6detail38cast_transpose_fused_kernel_notalignedILb0ELb0ELb1EfNS_16CTDBiasDActParamI6__halfS3_13__nv_fp8_e5m2fEELi4ELi8ENS_5EmptyEXadL_ZNS_4siluIffEET_T0_RKS6_EEEEvT3_mmm --------------------------
	.section	.nv.shared._ZN18transformer_engine6detail38cast_transpose_fused_kernel_notalignedILb0ELb0ELb1EfNS_16CTDBiasDActParamI6__halfS3_13__nv_fp8_e5m2fEELi4ELi8ENS_5EmptyEXadL_ZNS_4siluIffEET_T0_RKS6_EEEEvT3_mmm,"aw",@nobits
	.sectionflags	@""
	.align	16
.nv.shared._ZN18transformer_engine6detail38cast_transpose_fused_kernel_notalignedILb0ELb0ELb1EfNS_16CTDBiasDActParamI6__halfS3_13__nv_fp8_e5m2fEELi4ELi8ENS_5EmptyEXadL_ZNS_4siluIffEET_T0_RKS6_EEEEvT3_mmm:
	.zero		1056


//--------------------- .nv.shared._ZN18transformer_engine6detail38cast_transpose_fused_kernel_notalignedILb0ELb0ELb1EfNS_16CTDBiasDActParamI6__halfS3_13__nv_bfloat16fEELi4ELi4ENS_5EmptyEXadL_ZNS_4siluIffEET_T0_RKS6_EEEEvT3_mmm --------------------------
	.section	.nv.shared._ZN18transformer_engine6detail38cast_transpose_fused_kernel_notalignedILb0ELb0ELb1EfNS_16CTDBiasDActParamI6__halfS3_13__nv_bfloat16fEELi4ELi4ENS_5EmptyEXadL_ZNS_4siluIffEET_T0_RKS6_EEEEvT3_mmm,"aw",@nobits
	.sectionflags	@""
	.align	16
.nv.shared._ZN18transformer_engine6detail38cast_transpose_fused_kernel_notalignedILb0ELb0ELb1EfNS_16CTDBiasDActParamI6__halfS3_13__nv_bfloat16fEELi4ELi4ENS_5EmptyEXadL_ZNS_4siluIffEET_T0_RKS6_EEEEvT3_mmm:
	.zero		1056


//--------------------- .nv.shared._ZN18transformer_engine6detail38cast_transpose_fused_kernel_notalignedILb0ELb0ELb1EfNS_16CTDBiasDActParamI6__halfS3_S3_fEELi4ELi4ENS_5EmptyEXadL_ZNS_4siluIffEET_T0_RKS5_EEEEvT3_mmm --------------------------
	.section	.nv.shared._ZN18transformer_engine6detail38cast_transpose_fused_kernel_notalignedILb0ELb0ELb1EfNS_16CTDBiasDActParamI6__halfS3_S3_fEELi4ELi4ENS_5EmptyEXadL_ZNS_4siluIffEET_T0_RKS5_EEEEvT3_mmm,"aw",@nobits
	.sectionflags	@""
	.align	16
.nv.shared._ZN18transformer_engine6detail38cast_transpose_fused_kernel_notalignedILb0ELb0ELb1EfNS_16CTDBiasDActParamI6__halfS3_S3_fEELi4ELi4ENS_5EmptyEXadL_ZNS_4siluIffEET_T0_RKS5_EEEEvT3_mmm:
	.zero		1056


//--------------------- .nv.shared._ZN18transformer_engine6detail38cast_transpose_fused_kernel_notalignedILb0ELb0ELb1EfNS_16CTDBiasDActParamI6__halfS3_ffEELi4ELi2ENS_5EmptyEXadL_ZNS_4siluIffEET_T0_RKS5_EEEEvT3_mmm --------------------------
	.section	.nv.shared._ZN18transformer_engine6detail38cast_transpose_fused_kernel_notalignedILb0ELb0ELb1EfNS_16CTDBiasDActParamI6__halfS3_ffEELi4ELi2ENS_5EmptyEXadL_ZNS_4siluIffEET_T0_RKS5_EEEEvT3_mmm,"aw",@nobits
	.sectionflags	@""
	.align	16
.nv.shared._ZN18transformer_engine6detail38cast_transpose_fused_kernel_notalignedILb0ELb0ELb1EfNS_16CTDBiasDActParamI6__halfS3_ffEELi4ELi2ENS_5EmptyEXadL_ZNS_4siluIffEET_T0_RKS5_EEEEvT3_mmm:
	.zero		1056


//--------------------- .nv.shared._ZN18transformer_engine6detail38cast_transpose_fused_kernel_notalignedILb0ELb0ELb1EfNS_16CTDBiasDActParamIff13__nv_fp8_e4m3fEELi2ELi8ENS_5EmptyEXadL_ZNS_4siluIffEET_T0_RKS5_EEEEvT3_mmm --------------------------
	.section	.nv.shared._ZN18transformer_engine6detail38cast_transpose_fused_kernel_notalignedILb0ELb0ELb1EfNS_16CTDBiasDActParamIff13__nv_fp8_e4m3fEELi2ELi8ENS_5EmptyEXadL_ZNS_4siluIffEET_T0_RKS5_EEEEvT3_mmm,"aw",@nobits
	.sectionflags	@""
	.align	16
.nv.shared._ZN18transformer_engine6detail38cast_transpose_fused_kernel_notalignedILb0ELb0ELb1EfNS_16CTDBiasDActParamIff13__nv_fp8_e4m3fEELi2ELi8ENS_5EmptyEXadL_ZNS_4siluIffEET_T0_RKS5_EEEEvT3_mmm:
	.zero		1056


//--------------------- .nv.shared._ZN18transformer_engine6detail38cast_transpose_fused_kernel_notalignedILb0ELb0ELb1EfNS_16CTDBiasDActParamIff13__nv_fp8_e5m2fEELi2ELi8ENS_5EmptyEXadL_ZNS_4siluIffEET_T0_RKS5_EEEEvT3_mmm --------------------------
	.section	.nv.shared._ZN18transformer_engine6detail38cast_transpose_fused_kernel_notalignedILb0ELb0ELb1EfNS_16CTDBiasDActParamIff13__nv_fp8_e5m2fEELi2ELi8ENS_5EmptyEXadL_ZNS_4siluIffEET_T0_RKS5_EEEEvT3_mmm,"aw",@nobits
	.sectionflags	@""
	.align	16
.nv.shared._ZN18transformer_engine6detail38cast_transpose_fused_kernel_notalignedILb0ELb0ELb1EfNS_16CTDBiasDActParamIff13__nv_fp8_e5m2fEELi2ELi8ENS_5EmptyEXadL_ZNS_4siluIffEET_T0_RKS5_EEEEvT3_mmm:
	.zero		1056


//--------------------- .nv.shared._ZN18transformer_engine6detail38cast_transpose_fused_kernel_notalignedILb0ELb0ELb1EfNS_16CTDBiasDActParamIff13__nv_bfloat16fEELi2ELi4ENS_5EmptyEXadL_ZNS_4siluIffEET_T0_RKS5_EEEEvT3_mmm --------------------------
	.section	.nv.shared._ZN18transformer_engine6detail38cast_transpose_fused_kernel_notalignedILb0ELb0ELb1EfNS_16CTDBiasDActParamIff13__nv_bfloat16fEELi2ELi4ENS_5EmptyEXadL_ZNS_4siluIffEET_T0_RKS5_EEEEvT3_mmm,"aw",@nobits
	.sectionflags	@""
	.align	16
.nv.shared._ZN18transformer_engine6detail38cast_transpose_fused_kernel_notalignedILb0ELb0ELb1EfNS_16CTDBiasDActParamIff13__nv_bfloat16fEELi2ELi4ENS_5EmptyEXadL_ZNS_4siluIffEET_T0_RKS5_EEEEvT3_mmm:
	.zero		1056


//--------------------- .nv.shared._ZN18transformer_engine6detail38cast_transpose_fused_kernel_notalignedILb0ELb0ELb1EfNS_16CTDBiasDActParamIff6__halffEELi2ELi4ENS_5EmptyEXadL_ZNS_4siluIffEET_T0_RKS5_EEEEvT3_mmm --------------------------
	.section	.nv.shared._ZN18transformer_engine6detail38cast_transpose_fused_kernel_notalignedILb0ELb0ELb1EfNS_16CTDBiasDActParamIff6__halffEELi2ELi4ENS_5EmptyEXadL_ZNS_4siluIffEET_T0_RKS5_EEEEvT3_mmm,"aw",@nobits
	.sectionflags	@""
	.align	16
.nv.shared._ZN18transformer_engine6detail38cast_transpose_fused_kernel_notalignedILb0ELb0ELb1EfNS_16CTDBiasDActParamIff6__halffEELi2ELi4ENS_5EmptyEXadL_ZNS_4siluIffEET_T0_RKS5_EEEEvT3_mmm:
	.zero		1056


//--------------------- .nv.shared._ZN18transformer_engine6detail38cast_transpose_fused_kernel_notalignedILb0ELb0ELb1EfNS_16CTDBiasDActParamIffffEELi2ELi2ENS_5EmptyEXadL_ZNS_4siluIffEET_T0_RKS4_EEEEvT3_mmm --------------------------
	.section	.nv.shared._ZN18transformer_engine6detail38cast_transpose_fused_kernel_notalignedILb0ELb0ELb1EfNS_16CTDBiasDActParamIffffEELi2ELi2ENS_5EmptyEXadL_ZNS_4siluIffEET_T0_RKS4_EEEEvT3_mmm,"aw",@nobits
	.sectionflags	@""
	.align	16
.nv.shared._ZN18transformer_engine6detail38cast_transpose_fused_kernel_notalignedILb0ELb0ELb1EfNS_16CTDBiasDActParamIffffEELi2ELi2ENS_5EmptyEXadL_ZNS_4siluIffEET_T0_RKS4_EEEEvT3_mmm:
	.zero		1056


//--------------------- .nv.shared._ZN18transformer_engine6detail38cast_transpose_fused_kernel_notalignedILb0ELb1ELb0EfNS_16CTDBiasDActParamI13__nv_bfloat16S3_13__nv_fp8_e4m3fEELi2ELi4ENS_5EmptyEXadL_ZNS_6dqgeluIffEET_T0_RKS6_EEEEvT3_mmm --------------------------
	.section	.nv.shared._ZN18transformer_engine6detail38cast_transpose_fused_kernel_notalignedILb0ELb1ELb0EfNS_16CTDBiasDActParamI13__nv_bfloat16S3_13__nv_fp8_e4m3fEELi2ELi4ENS_5EmptyEXadL_ZNS_6dqgeluIffEET_T0_RKS6_EEEEvT3_mmm,"aw",@nobits
	.sectionflags	@""
	.align	16
.nv.shared._ZN18transformer_engine6detail38cast_transpose_fused_kernel_notalignedILb0ELb1ELb0EfNS_16CTDBiasDActParamI13__nv_bfloat16S3_13__nv_fp8_e4m3fEELi2ELi4ENS_5EmptyEXadL_ZNS_6dqgeluIffEET_T0_RKS6_EEEEvT3_mmm:
	.zero		1056


//--------------------- .nv.shared._ZN18transformer_engine6detail38cast_transpose_fused_kernel_notalignedILb0ELb1ELb0EfNS_16CTDBiasDActParamI13__nv_bfloat16S3_13__nv_fp8_e5m2fEELi2ELi4ENS_5EmptyEXadL_ZNS_6dqgeluIffEET_T0_RKS6_EEEEvT3_mmm --------------------------
	.section	.nv.shared._ZN18transformer_engine6detail38cast_transpose_fused_kernel_notalignedILb0ELb1ELb0EfNS_16CTDBiasDActParamI13__nv_bfloat16S3_13__nv_fp8_e5m2fEELi2ELi4ENS_5EmptyEXadL_ZNS_6dqgeluIffEET_T0_RKS6_EEEEvT3_mmm,"aw",@nobits
	.sectionflags	@""
	.align	16
.nv.shared._ZN18transformer_engine6detail38cast_transpose_fused_kernel_notalignedILb0ELb1ELb0EfNS_16CTDBiasDActParamI13__nv_bfloat16S3_13__nv_fp8_e5m2fEELi2ELi4ENS_5EmptyEXadL_ZNS_6dqgeluIffEET_T0_RKS6_EEEEvT3_mmm:
	.zero		1056


//--------------------- .nv.shared._ZN18transformer_engine6detail38cast_transpose_fused_kernel_notalignedILb0ELb1ELb0EfNS_16CTDBiasDActParamI13__nv_bfloat16S3_S3_fEELi2ELi2ENS_5EmptyEXadL_ZNS_6dqgeluIffEET_T0_RKS5_EEEEvT3_mmm --------------------------
	.section	.nv.shared._ZN18transformer_engine6detail38cast_transpose_fused_kernel_notalignedILb0ELb1ELb0EfNS_16CTDBiasDActParamI13__nv_bfloat16S3_S3_fEELi2ELi2ENS_5EmptyEXadL_ZNS_6dqgeluIffEET_T0_RKS5_EEEEvT3_mmm,"aw",@nobits
	.sectionflags	@""
	.align	16
.nv.shared._ZN18transformer_engine6detail38cast_transpose_fused_kernel_notalignedILb0ELb1ELb0EfNS_16CTDBiasDActParamI13__nv_bfloat16S3_S3_fEELi2ELi2ENS_5EmptyEXadL_ZNS_6dqgeluIffEET_T0_RKS5_EEEEvT3_mmm:
	.zero		1056


//--------------------- .nv.shared._ZN18transformer_engine6detail38cast_transpose_fused_kernel_notalignedILb0ELb1ELb0EfNS_16CTDBiasDActParamI13__nv_bfloat16S3_6__halffEELi2ELi2ENS_5EmptyEXadL_ZNS_6dqgeluIffEET_T0_RKS6_EEEEvT3_mmm --------------------------
	.section	.nv.shared._ZN18transformer_engine6detail38cast_transpose_fused_kernel_notalignedILb0ELb1ELb0EfNS_16CTDBiasDActParamI13__nv_bfloat16S3_6__halffEELi2ELi2ENS_5EmptyEXadL_ZNS_6dqgeluIffEET_T0_RKS6_EEEEvT3_mmm,"aw",@nobits
	.sectionflags	@""
	.align	16
.nv.shared._ZN18transformer_engine6detail38cast_transpose_fused_kernel_notalignedILb0ELb1ELb0EfNS_16CTDBiasDActParamI13__nv_bfloat16S3_6__halffEELi2ELi2ENS_5EmptyEXadL_ZNS_6dqgeluIffEET_T0_RKS6_EEEEvT3_mmm:
	.zero		1056


//--------------------- .nv.shared._ZN18transformer_engine6detail38cast_transpose_fused_kernel_notalignedILb0ELb1ELb0EfNS_16CTDBiasDActParamI13__nv_bfloat16S3_ffEELi2ELi1ENS_5EmptyEXadL_ZNS_6dqgeluIffEET_T0_RKS5_EEEEvT3_mmm --------------------------
	.section	.nv.shared._ZN18transformer_engine6detail38cast_transpose_fused_kernel_notalignedILb0ELb1ELb0EfNS_16CTDBiasDActParamI13__nv_bfloat16S3_ffEELi2ELi1ENS_5EmptyEXadL_ZNS_6dqgeluIffEET_T0_RKS5_EEEEvT3_mmm,"aw",@nobits
	.sectionflags	@""
	.align	16
.nv.shared._ZN18transformer_engine6detail38cast_transpose_fused_kernel_notalignedILb0ELb1ELb0EfNS_16CTDBiasDActParamI13__nv_bfloat16S3_ffEELi2ELi1ENS_5EmptyEXadL_ZNS_6dqgeluIffEET_T0_RKS5_EEEEvT3_mmm:
	.zero		1056


//--------------------- .nv.shared._ZN18transformer_engine6detail38cast_transpose_fused_kernel_notalignedILb0ELb1ELb0EfNS_16CTDBiasDActParamI6__halfS3_13__nv_fp8_e4m3fEELi2ELi4ENS_5EmptyEXadL_ZNS_6dqgeluIffEET_T0_RKS6_EEEEvT3_mmm --------------------------
	.section	.nv.shared._ZN18transformer_engine6detail38cast_transpose_fused_kernel_notalignedILb0ELb1ELb0EfNS_16CTDBiasDActParamI6__halfS3_13__nv_fp8_e4m3fEELi2ELi4ENS_5EmptyEXadL_ZNS_6dqgeluIffEET_T0_RKS6_EEEEvT3_mmm,"aw",@nobits
	.sectionflags	@""
	.align	16
.nv.shared._ZN18transformer_engine6detail38cast_transpose_fused_kernel_notalignedILb0ELb1ELb0EfNS_16CTDBiasDActParamI6__halfS3_13__nv_fp8_e4m3fEELi2ELi4ENS_5EmptyEXadL_ZNS_6dqgeluIffEET_T0_RKS6_EEEEvT3_mmm:
	.zero		1056


//--------------------- .nv.shared._ZN18transformer_engine6detail38cast_transpose_fused_kernel_notalignedILb0ELb1ELb0EfNS_16CTDBiasDActParamI6__halfS3_13__nv_fp8_e5m2fEELi2ELi4ENS_5EmptyEXadL_ZNS_6dqgeluIffEET_T0_RKS6_EEEEvT3_mmm --------------------------
	.section	.nv.shared._ZN18transformer_engine6detail38cast_transpose_fused_kernel_notalignedILb0ELb1ELb0EfNS_16CTDBiasDActParamI6__halfS3_13__nv_fp8_e5m2fEELi2ELi4ENS_5EmptyEXadL_ZNS_6dqgeluIffEET_T0_RKS6_EEEEvT3_mmm,"aw",@nobits
	.sectionflags	@""
	.align	16
.nv.shared._ZN18transformer_engine6detail38cast_transpose_fused_kernel_notalignedILb0ELb1ELb0EfNS_16CTDBiasDActParamI6__halfS3_13__nv_fp8_e5m2fEELi2ELi4ENS_5EmptyEXadL_ZNS_6dqgeluIffEET_T0_RKS6_EEEEvT3_mmm:
	.zero		1056


//--------------------- .nv.shared._ZN18transformer_engine6detail38cast_transpose_fused_kernel_notalignedILb0ELb1ELb0EfNS_16CTDBiasDActParamI6__halfS3_13__nv_bfloat16fEELi2ELi2ENS_5EmptyEXadL_ZNS_6dqgeluIffEET_T0_RKS6_EEEEvT3_mmm --------------------------
	.section	.nv.shared._ZN18transformer_engine6detail38cast_transpose_fused_kernel_notalignedILb0ELb1ELb0EfNS_16CTDBiasDActParamI6__halfS3_13__nv_bfloat16fEELi2ELi2ENS_5EmptyEXadL_ZNS_6dqgeluIffEET_T0_RKS6_EEEEvT3_mmm,"aw",@nobits
	.sectionflags	@""
	.align	16
.nv.shared._ZN18transformer_engine6detail38cast_transpose_fused_kernel_notalignedILb0ELb1ELb0EfNS_16CTDBiasDActParamI6__halfS3_13__nv_bfloat16fEELi2ELi2ENS_5EmptyEXadL_ZNS_6dqgeluIffEET_T0_RKS6_EEEEvT3_mmm:
	.zero		1056


//--------------------- .nv.shared._ZN18transformer_engine6detail38cast_transpose_fused_kernel_notalignedILb0ELb1ELb0EfNS_16CTDBiasDActParamI6__halfS3_S3_fEELi2ELi2ENS_5EmptyEXadL_ZNS_6dqgeluIffEET_T0_RKS5_EEEEvT3_mmm --------------------------
	.section	.nv.shared._ZN18transformer_engine6detail38cast_transpose_fused_kernel_notalignedILb0ELb1ELb0EfNS_16CTDBiasDActParamI6__halfS3_S3_fEELi2ELi2ENS_5EmptyEXadL_ZNS_6dqgeluIffEET_T0_RKS5_EEEEvT3_mmm,"aw",@nobits
	.sectionflags	@""
	.align	16
.nv.shared._ZN18transformer_engine6detail38cast_transpose_fused_kernel_notalignedILb0ELb1ELb0EfNS_16CTDBiasDActParamI6__halfS3_S3_fEELi2ELi2ENS_5EmptyEXadL_ZNS_6dqgeluIffEET_T0_RKS5_EEEEvT3_mmm:
	.zero		1056


//--------------------- .nv.shared._ZN18transformer_engine6detail38cast_transpose_fused_kernel_notalignedILb0ELb1ELb0EfNS_16CTDBiasDActParamI6__halfS3_ffEELi2ELi1ENS_5EmptyEXadL_ZNS_6dqgeluIffEET_T0_RKS5_EEEEvT3_mmm --------------------------
	.section	.nv.shared._ZN18transformer_engine6detail38cast_transpose_fused_kernel_notalignedILb0ELb1ELb0EfNS_16CTDBiasDActParamI6__halfS3_ffEELi2ELi1ENS_5EmptyEXadL_ZNS_6dqgeluIffEET_T0_RKS5_EEEEvT3_mmm,"aw",@nobits
	.sectionflags	@""
	.align	16
.nv.shared._ZN18transformer_engine6detail38cast_transpose_fused_kernel_notalignedILb0ELb1ELb0EfNS_16CTDBiasDActParamI6__halfS3_ffEELi2ELi1ENS_5EmptyEXadL_ZNS_6dqgeluIffEET_T0_RKS5_EEEEvT3_mmm:
	.zero		1056


//--------------------- .nv.shared._ZN18transformer_engine6detail38cast_transpose_fused_kernel_notalignedILb0ELb1ELb0EfNS_16CTDBiasDActParamIff13__nv_fp8_e4m3fEELi1ELi4ENS_5EmptyEXadL_ZNS_6dqgeluIffEET_T0_RKS5_EEEEvT3_mmm --------------------------
	.section	.nv.shared._ZN18transformer_engine6detail38cast_transpose_fused_kernel_notalignedILb0ELb1ELb0EfNS_16CTDBiasDActParamIff13__nv_fp8_e4m3fEELi1ELi4ENS_5EmptyEXadL_ZNS_6dqgeluIffEET_T0_RKS5_EEEEvT3_mmm,"aw",@nobits
	.sectionflags	@""
	.align	16
.nv.shared._ZN18transformer_engine6detail38cast_transpose_fused_kernel_notalignedILb0ELb1ELb0EfNS_16CTDBiasDActParamIff13__nv_fp8_e4m3fEELi1ELi4ENS_5EmptyEXadL_ZNS_6dqgeluIffEET_T0_RKS5_EEEEvT3_mmm:
	.zero		1056


//--------------------- .nv.shared._ZN18transformer_engine6detail38cast_transpose_fused_kernel_notalignedILb0ELb1ELb0EfNS_16CTDBiasDActParamIff13__nv_fp8_e5m2fEELi1ELi4ENS_5EmptyEXadL_ZNS_6dqgeluIffEET_T0_RKS5_EEEEvT3_mmm --------------------------
	.section	.nv.shared._ZN18transformer_engine6detail38cast_transpose_fused_kernel_notalignedILb0ELb1ELb0EfNS_16CTDBiasDActParamIff13__nv_fp8_e5m2fEELi1ELi4ENS_5EmptyEXadL_ZNS_6dqgeluIffEET_T0_RKS5_EEEEvT3_mmm,"aw",@nobits
	.sectionflags	@""
	.align	16
.nv.shared._ZN18transformer_engine6detail38cast_transpose_fused_kernel_notalignedILb0ELb1ELb0EfNS_16CTDBiasDActParamIff13__nv_fp8_e5m2fEELi1ELi4ENS_5EmptyEXadL_ZNS_6dqgeluIffEET_T0_RKS5_EEEEvT3_mmm:
	.zero		1056


//--------------------- .nv.shared._ZN18transformer_engine6detail38cast_transpose_fused_kernel_notalignedILb0ELb1ELb0EfNS_16CTDBiasDActParamIff13__nv_bfloat16fEELi1ELi2ENS_5EmptyEXadL_ZNS_6dqgeluIffEET_T0_RKS5_EEEEvT3_mmm --------------------------
	.section	.nv.shared._ZN18transformer_engine6detail38cast_transpose_fused_kernel_notalignedILb0ELb1ELb0EfNS_16CTDBiasDActParamIff13__nv_bfloat16fEELi1ELi2ENS_5EmptyEXadL_ZNS_6dqgeluIffEET_T0_RKS5_EEEEvT3_mmm,"aw",@nobits
	.sectionflags	@""
	.align	16
.nv.shared._ZN18transformer_engine6detail38cast_transpose_fused_kernel_notalignedILb0ELb1ELb0EfNS_16CTDBiasDActParamIff13__nv_bfloat16fEELi1ELi2ENS_5EmptyEXadL_ZNS_6dqgeluIffEET_T0_RKS5_EEEEvT3_mmm:
	.zero		1056


//--------------------- .nv.shared._ZN18transformer_engine6detail38cast_transpose_fused_kernel_notalignedILb0ELb1ELb0EfNS_16CTDBiasDActParamIff6__halffEELi1ELi2ENS_5EmptyEXadL_ZNS_6dqgeluIffEET_T0_RKS5_EEEEvT3_mmm --------------------------
	.section	.nv.shared._ZN18transformer_engine6detail38cast_transpose_fused_kernel_notalignedILb0ELb1ELb0EfNS_16CTDBiasDActParamIff6__halffEELi1ELi2ENS_5EmptyEXadL_ZNS_6dqgeluIffEET_T0_RKS5_EEEEvT3_mmm,"aw",@nobits
	.sectionflags	@""
	.align	16
.nv.shared._ZN18transformer_engine6detail38cast_transpose_fused_kernel_notalignedILb0ELb1ELb0EfNS_16CTDBiasDActParamIff6__halffEELi1ELi2ENS_5EmptyEXadL_ZNS_6dqgeluIffEET_T0_RKS5_EEEEvT3_mmm:
	.zero		1056


//--------------------- .nv.shared._ZN18transformer_engine6detail38cast_transpose_fused_kernel_notalignedILb0ELb1ELb0EfNS_16CTDBiasDActParamIffffEELi1ELi1ENS_5EmptyEXadL_ZNS_6dqgeluIffEET_T0_RKS4_EEEEvT3_mmm --------------------------
	.section	.nv.shared._ZN18transformer_engine6detail38cast_transpose_fused_kernel_notalignedILb0ELb1ELb0EfNS_16CTDBiasDActParamIffffEELi1ELi1ENS_5EmptyEXadL_ZNS_6dqgeluIffEET_T0_RKS4_EEEEvT3_mmm,"aw",@nobits
	.sectionflags	@""
	.align	16
.nv.shared._ZN18transformer_engine6detail38cast_transpose_fused_kernel_notalignedILb0ELb1ELb0EfNS_16CTDBiasDActParamIffffEELi1ELi1ENS_5EmptyEXadL_ZNS_6dqgeluIffEET_T0_RKS4_EEEEvT3_mmm:
	.zero		1056


//--------------------- .nv.shared._ZN18transformer_engine6detail38cast_transpose_fused_kernel_notalignedILb0ELb0ELb1EfNS_16CTDBiasDActParamI13__nv_bfloat16S3_13__nv_fp8_e4m3fEELi4ELi8ENS_5EmptyEXadL_ZNS_5qgeluIffEET_T0_RKS6_EEEEvT3_mmm --------------------------
	.section	.nv.shared._ZN18transformer_engine6detail38cast_transpose_fused_kernel_notalignedILb0ELb0ELb1EfNS_16CTDBiasDActParamI13__nv_bfloat16S3_13__nv_fp8_e4m3fEELi4ELi8ENS_5EmptyEXadL_ZNS_5qgeluIffEET_T0_RKS6_EEEEvT3_mmm,"aw",@nobits
	.sectionflags	@""
	.align	16
.nv.shared._ZN18transformer_engine6detail38cast_transpose_fused_kernel_notalignedILb0ELb0ELb1EfNS_16CTDBiasDActParamI13__nv_bfloat16S3_13__nv_fp8_e4m3fEELi4ELi8ENS_5EmptyEXadL_ZNS_5qgeluIffEET_T0_RKS6_EEEEvT3_mmm:
	.zero		1056


//--------------------- .nv.shared._ZN18transformer_engine6detail38cast_transpose_fused_kernel_notalignedILb0ELb0ELb1EfNS_16CTDBiasDActParamI13__nv_bfloat16S3_13__nv_fp8_e5m2fEELi4ELi8ENS_5EmptyEXadL_ZNS_5qgeluIffEET_T0_RKS6_EEEEvT3_mmm --------------------------
	.section	.nv.shared._ZN18transformer_engine6detail38cast_transpose_fused_kernel_notalignedILb0ELb0ELb1EfNS_16CTDBiasDActParamI13__nv_bfloat16S3_13__nv_fp8_e5m2fEELi4ELi8ENS_5EmptyEXadL_ZNS_5qgeluIffEET_T0_RKS6_EEEEvT3_mmm,"aw",@nobits
	.sectionflags	@""
	.align	16
.nv.shared._ZN18transformer_engine6detail38cast_transpose_fused_kernel_notalignedILb0ELb0ELb1EfNS_16CTDBiasDActParamI13__nv_bfloat16S3_13__nv_fp8_e5m2fEELi4ELi8ENS_5EmptyEXadL_ZNS_5qgeluIffEET_T0_RKS6_EEEEvT3_mmm:
	.zero		1056


//--------------------- .nv.shared._ZN18transformer_engine6detail38cast_transpose_fused_kernel_notalignedILb0ELb0ELb1EfNS_16CTDBiasDActParamI13__nv_bfloat16S3_S3_fEELi4ELi4ENS_5EmptyEXadL_ZNS_5qgeluIffEET_T0_RKS5_EEEEvT3_mmm --------------------------
	.section	.nv.shared._ZN18transformer_engine6detail38cast_transpose_fused_kernel_notalignedILb0ELb0ELb1EfNS_16CTDBiasDActParamI13__nv_bfloat16S3_S3_fEELi4ELi4ENS_5EmptyEXadL_ZNS_5qgeluIffEET_T0_RKS5_EEEEvT3_mmm,"aw",@nobits
	.sectionflags	@""
	.align	16
.nv.shared._ZN18transformer_engine6detail38cast_transpose_fused_kernel_notalignedILb0ELb0ELb1EfNS_16CTDBiasDActParamI13__nv_bfloat16S3_S3_fEELi4ELi4ENS_5EmptyEXadL_ZNS_5qgeluIffEET_T0_RKS5_EEEEvT3_mmm:
	.zero		1056


//--------------------- .nv.shared._ZN18transformer_engine6detail38cast_transpose_fused_kernel_notalignedILb0ELb0ELb1EfNS_16CTDBiasDActParamI13__nv_bfloat16S3_6__halffEELi4ELi4ENS_5EmptyEXadL_ZNS_5qgeluIffEET_T0_RKS6_EEEEvT3_mmm --------------------------
	.section	.nv.shared._ZN18transformer_engine6detail38cast_transpose_fused_kernel_notalignedILb0ELb0ELb1EfNS_16CTDBiasDActParamI13__nv_bfloat16S3_6__halffEELi4ELi4ENS_5EmptyEXadL_ZNS_5qgeluIffEET_T0_RKS6_EEEEvT3_mmm,"aw",@nobits
	.sectionflags	@""
	.align	16
.nv.shared._ZN18transformer_engine6detail38cast_transpose_fused_kernel_notalignedILb0ELb0ELb1EfNS_16CTDBiasDActParamI13__nv_bfloat16S3_6__halffEELi4ELi4ENS_5EmptyEXadL_ZNS_5qgeluIffEET_T0_RKS6_EEEEvT3_mmm:
	.zero		1056


//--------------------- .nv.shared._ZN18transformer_engine6detail38cast_transpose_fused_kernel_notalignedILb0ELb0ELb1EfNS_16CTDBiasDActParamI13__nv_bfloat16S3_ffEELi4ELi2ENS_5EmptyEXadL_ZNS_5qgeluIffEET_T0_RKS5_EEEEvT3_mmm --------------------------
	.section	.nv.shared._ZN18transformer_engine6detail38cast_transpose_fused_kernel_notalignedILb0ELb0ELb1EfNS_16CTDBiasDActParamI13__nv_bfloat16S3_ffEELi4ELi2ENS_5EmptyEXadL_ZNS_5qgeluIffEET_T0_RKS5_EEEEvT3_mmm,"aw",@nobits
	.sectionflags	@""
	.align	16
.nv.shared._ZN18transformer_engine6detail38cast_transpose_fused_kernel_notalignedILb0ELb0ELb1EfNS_16CTDBiasDActParamI13__nv_bfloat16S3_ffEELi4ELi2ENS_5EmptyEXadL_ZNS_5qgeluIffEET_T0_RKS5_EEEEvT3_mmm:
	.zero		1056


//--------------------- .nv.shared._ZN18transformer_engine6detail38cast_transpose_fused_kernel_notalignedILb0ELb0ELb1EfNS_16CTDBiasDActParamI6__halfS3_13__nv_fp8_e4m3fEELi4ELi8ENS_5EmptyEXadL_ZNS_5qgeluIffEET_T0_RKS6_EEEEvT3_mmm --------------------------
	.section	.nv.shared._ZN18transformer_engine6detail38cast_transpose_fused_kernel_notalignedILb0ELb0ELb1EfNS_16CTDBiasDActParamI6__halfS3_13__nv_fp8_e4m3fEELi4ELi8ENS_5EmptyEXadL_ZNS_5qgeluIffEET_T0_RKS6_EEEEvT3_mmm,"aw",@nobits
	.sectionflags	@""
	.align	16
.nv.shared._ZN18transformer_engine6detail38cast_transpose_fused_kernel_notalignedILb0ELb0ELb1EfNS_16CTDBiasDActParamI6__halfS3_13__nv_fp8_e4m3fEELi4ELi8ENS_5EmptyEXadL_ZNS_5qgeluIffEET_T0_RKS6_EEEEvT3_mmm:
	.zero		1056


//--------------------- .nv.shared._ZN18transformer_engine6detail38cast_transpose_fused_kernel_notalignedILb0ELb0ELb1EfNS_16CTDBiasDActParamI6__halfS3_13__nv_fp8_e5m2fEELi4ELi8ENS_5EmptyEXadL_ZNS_5qgeluIffEET_T0_RKS6_EEEEvT3_mmm --------------------------
	.section	.nv.shared._ZN18transformer_engine6detail38cast_transpose_fused_kernel_notalignedILb0ELb0ELb1EfNS_16CTDBiasDActParamI6__halfS3_13__nv_fp8_e5m2fEELi4ELi8ENS_5EmptyEXadL_ZNS_5qgeluIffEET_T0_RKS6_EEEEvT3_mmm,"aw",@nobits
	.sectionflags	@""
	.align	16
.nv.shared._ZN18transformer_engine6detail38cast_transpose_fused_kernel_notalignedILb0ELb0ELb1EfNS_16CTDBiasDActParamI6__halfS3_13__nv_fp8_e5m2fEELi4ELi8ENS_5EmptyEXadL_ZNS_5qgeluIffEET_T0_RKS6_EEEEvT3_mmm:
	.zero		1056


//--------------------- .nv.shared._ZN18transformer_engine6detail38cast_transpose_fused_kernel_notalignedILb0ELb0ELb1EfNS_16CTDBiasDActParamI6__halfS3_13__nv_bfloat16fEELi4ELi4ENS_5EmptyEXadL_ZNS_5qgeluIffEET_T0_RKS6_EEEEvT3_mmm --------------------------
	.section	.nv.shared._ZN18transformer_engine6detail38cast_transpose_fused_kernel_notalignedILb0ELb0ELb1EfNS_16CTDBiasDActParamI6__halfS3_13__nv_bfloat16fEELi4ELi4ENS_5EmptyEXadL_ZNS_5qgeluIffEET_T0_RKS6_EEEEvT3_mmm,"aw",@nobits
	.sectionflags	@""
	.align	16
.nv.shared._ZN18transformer_engine6detail38cast_transpose_fused_kernel_notalignedILb0ELb0ELb1EfNS_16CTDBiasDActParamI6__halfS3_13__nv_bfloat16fEELi4ELi4ENS_5EmptyEXadL_ZNS_5qgeluIffEET_T0_RKS6_EEEEvT3_mmm:
	.zero		1056


//--------------------- .nv.shared._ZN18transformer_engine6detail38cast_transpose_fused_kernel_notalignedILb0ELb0ELb1EfNS_16CTDBiasDActParamI6__halfS3_S3_fEELi4ELi4ENS_5EmptyEXadL_ZNS_5qgeluIffEET_T0_RKS5_EEEEvT3_mmm --------------------------
	.section	.nv.shared._ZN18transformer_engine6detail38cast_transpose_fused_kernel_notalignedILb0ELb0ELb1EfNS_16CTDBiasDActParamI6__halfS3_S3_fEELi4ELi4ENS_5EmptyEXadL_ZNS_5qgeluIffEET_T0_RKS5_EEEEvT3_mmm,"aw",@nobits
	.sectionflags	@""
	.align	16
.nv.shared._ZN18transformer_engine6detail38cast_transpose_fused_kernel_notalignedILb0ELb0ELb1EfNS_16CTDBiasDActParamI6__halfS3_S3_fEELi4ELi4ENS_5EmptyEXadL_ZNS_5qgeluIffEET_T0_RKS5_EEEEvT3_mmm:
	.zero		1056


//--------------------- .nv.shared._ZN18transformer_engine6detail38cast_transpose_fused_kernel_notalignedILb0ELb0ELb1EfNS_16CTDBiasDActParamI6__halfS3_ffEELi4ELi2ENS_5EmptyEXadL_ZNS_5qgeluIffEET_T0_RKS5_EEEEvT3_mmm --------------------------
	.section	.nv.shared._ZN18transformer_engine6detail38cast_transpose_fused_kernel_notalignedILb0ELb0ELb1EfNS_16CTDBiasDActParamI6__halfS3_ffEELi4ELi2ENS_5EmptyEXadL_ZNS_5qgeluIffEET_T0_RKS5_EEEEvT3_mmm,"aw",@nobits
	.sectionflags	@""
	.align	16
.nv.shared._ZN18transformer_engine6detail38cast_transpose_fused_kernel_notalignedILb0ELb0ELb1EfNS_16CTDBiasDActParamI6__halfS3_ffEELi4ELi2ENS_5EmptyEXadL_ZNS_5qgeluIffEET_T0_RKS5_EEEEvT3_mmm:
	.zero		1056


//--------------------- .nv.shared._ZN18transformer_engine6detail38cast_transpose_fused_kernel_notalignedILb0ELb0ELb1EfNS_16CTDBiasDActParamIff13__nv_fp8_e4m3fEELi2ELi8ENS_5EmptyEXadL_ZNS_5qgeluIffEET_T0_RKS5_EEEEvT3_mmm --------------------------
	.section	.nv.shared._ZN18transformer_engine6detail38cast_transpose_fused_kernel_notalignedILb0ELb0ELb1EfNS_16CTDBiasDActParamIff13__nv_fp8_e4m3fEELi2ELi8ENS_5EmptyEXadL_ZNS_5qgeluIffEET_T0_RKS5_EEEEvT3_mmm,"aw",@nobits
	.sectionflags	@""
	.align	16
.nv.shared._ZN18transformer_engine6detail38cast_transpose_fused_kernel_notalignedILb0ELb0ELb1EfNS_16CTDBiasDActParamIff13__nv_fp8_e4m3fEELi2ELi8ENS_5EmptyEXadL_ZNS_5qgeluIffEET_T0_RKS5_EEEEvT3_mmm:
	.zero		1056


//--------------------- .nv.shared._ZN18transformer_engine6detail38cast_transpose_fused_kernel_notalignedILb0ELb0ELb1EfNS_16CTDBiasDActParamIff13__nv_fp8_e5m2fEELi2ELi8ENS_5EmptyEXadL_ZNS_5qgeluIffEET_T0_RKS5_EEEEvT3_mmm --------------------------
	.section	.nv.shared._ZN18transformer_engine6detail38cast_transpose_fused_kernel_notalignedILb0ELb0ELb1EfNS_16CTDBiasDActParamIff13__nv_fp8_e5m2fEELi2ELi8ENS_5EmptyEXadL_ZNS_5qgeluIffEET_T0_RKS5_EEEEvT3_mmm,"aw",@nobits
	.sectionflags	@""
	.align	16
.nv.shared._ZN18transformer_engine6detail38cast_transpose_fused_kernel_notalignedILb0ELb0ELb1EfNS_16CTDBiasDActParamIff13__nv_fp8_e5m2fEELi2ELi8ENS_5EmptyEXadL_ZNS_5qgeluIffEET_T0_RKS5_EEEEvT3_mmm:
	.zero		1056


//--------------------- .nv.shared._ZN18transformer_engine6detail38cast_transpose_fused_kernel_notalignedILb0ELb0ELb1EfNS_16CTDBiasDActParamIff13__nv_bfloat16fEELi2ELi4ENS_5EmptyEXadL_ZNS_5qgeluIffEET_T0_RKS5_EEEEvT3_mmm --------------------------
	.section	.nv.shared._ZN18transformer_engine6detail38cast_transpose_fused_kernel_notalignedILb0ELb0ELb1EfNS_16CTDBiasDActParamIff13__nv_bfloat16fEELi2ELi4ENS_5EmptyEXadL_ZNS_5qgeluIffEET_T0_RKS5_EEEEvT3_mmm,"aw",@nobits
	.sectionflags	@""
	.align	16
.nv.shared._ZN18transformer_engine6detail38cast_transpose_fused_kernel_notalignedILb0ELb0ELb1EfNS_16CTDBiasDActParamIff13__nv_bfloat16fEELi2ELi4ENS_5EmptyEXadL_ZNS_5qgeluIffEET_T0_RKS5_EEEEvT3_mmm:
	.zero		1056


//--------------------- .nv.shared._ZN18transformer_engine6detail38cast_transpose_fused_kernel_notalignedILb0ELb0ELb1EfNS_16CTDBiasDActParamIff6__halffEELi2ELi4ENS_5EmptyEXadL_ZNS_5qgeluIffEET_T0_RKS5_EEEEvT3_mmm --------------------------
	.section	.nv.shared._ZN18transformer_engine6detail38cast_transpose_fused_kernel_notalignedILb0ELb0ELb1EfNS_16CTDBiasDActParamIff6__halffEELi2ELi4ENS_5EmptyEXadL_ZNS_5qgeluIffEET_T0_RKS5_EEEEvT3_mmm,"aw",@nobits
	.sectionflags	@""
	.align	16
.nv.shared._ZN18transformer_engine6detail38cast_transpose_fused_kernel_notalignedILb0ELb0ELb1EfNS_16CTDBiasDActParamIff6__halffEELi2ELi4ENS_5EmptyEXadL_ZNS_5qgeluIffEET_T0_RKS5_EEEEvT3_mmm:
	.zero		1056


//--------------------- .nv.shared._ZN18transformer_engine6detail38cast_transpose_fused_kernel_notalignedILb0ELb0ELb1EfNS_16CTDBiasDActParamIffffEELi2ELi2ENS_5EmptyEXadL_ZNS_5qgeluIffEET_T0_RKS4_EEEEvT3_mmm --------------------------
	.section	.nv.shared._ZN18transformer_engine6detail38cast_transpose_fused_kernel_notalignedILb0ELb0ELb1EfNS_16CTDBiasDActParamIffffEELi2ELi2ENS_5EmptyEXadL_ZNS_5qgeluIffEET_T0_RKS4_EEEEvT3_mmm,"aw",@nobits
	.sectionflags	@""
	.align	16
.nv.shared._ZN18transformer_engine6detail38cast_transpose_fused_kernel_notalignedILb0ELb0ELb1EfNS_16CTDBiasDActParamIffffEELi2ELi2ENS_5EmptyEXadL_ZNS_5qgeluIffEET_T0_RKS4_EEEEvT3_mmm:
	.zero		1056


//--------------------- .nv.shared._ZN18transformer_engine6detail38cast_transpose_fused_kernel_notalignedILb0ELb1ELb0EfNS_16CTDBiasDActParamI13__nv_bfloat16S3_13__nv_fp8_e4m3fEELi2ELi4ENS_5EmptyEXadL_ZNS_5dgeluIffEET_T0_RKS6_EEEEvT3_mmm --------------------------
	.section	.nv.shared._ZN18transformer_engine6detail38cast_transpose_fused_kernel_notalignedILb0ELb1ELb0EfNS_16CTDBiasDActParamI13__nv_bfloat16S3_13__nv_fp8_e4m3fEELi2ELi4ENS_5EmptyEXadL_ZNS_5dgeluIffEET_T0_RKS6_EEEEvT3_mmm,"aw",@nobits
	.sectionflags	@""
	.align	16
.nv.shared._ZN18transformer_engine6detail38cast_transpose_fused_kernel_notalignedILb0ELb1ELb0EfNS_16CTDBiasDActParamI13__nv_bfloat16S3_13__nv_fp8_e4m3fEELi2ELi4ENS_5EmptyEXadL_ZNS_5dgeluIffEET_T0_RKS6_EEEEvT3_mmm:
	.zero		1056


//--------------------- .nv.shared._ZN18transformer_engine6detail38cast_transpose_fused_kernel_notalignedILb0ELb1ELb0EfNS_16CTDBiasDActParamI13__nv_bfloat16S3_13__nv_fp8_e5m2fEELi2ELi4ENS_5EmptyEXadL_ZNS_5dgeluIffEET_T0_RKS6_EEEEvT3_mmm --------------------------
	.section	.nv.shared._ZN18transformer_engine6detail38cast_transpose_fused_kernel_notalignedILb0ELb1ELb0EfNS_16CTDBiasDActParamI13__nv_bfloat16S3_13__nv_fp8_e5m2fEELi2ELi4ENS_5EmptyEXadL_ZNS_5dgeluIffEET_T0_RKS6_EEEEvT3_mmm,"aw",@nobits
	.sectionflags	@""
	.align	16
.nv.shared._ZN18transformer_engine6detail38cast_transpose_fused_kernel_notalignedILb0ELb1ELb0EfNS_16CTDBiasDActParamI13__nv_bfloat16S3_13__nv_fp8_e5m2fEELi2ELi4ENS_5EmptyEXadL_ZNS_5dgeluIffEET_T0_RKS6_EEEEvT3_mmm:
	.zero		1056


//--------------------- .nv.shared._ZN18transformer_engine6detail38cast_transpose_fused_kernel_notalignedILb0ELb1ELb0EfNS_16CTDBiasDActParamI13__nv_bfloat16S3_S3_fEELi2ELi2ENS_5EmptyEXadL_ZNS_5dgeluIffEET_T0_RKS5_EEEEvT3_mmm --------------------------
	.section	.nv.shared._ZN18transformer_engine6detail38cast_transpose_fused_kernel_notalignedILb0ELb1ELb0EfNS_16CTDBiasDActParamI13__nv_bfloat16S3_S3_fEELi2ELi2ENS_5EmptyEXadL_ZNS_5dgeluIffEET_T0_RKS5_EEEEvT3_mmm,"aw",@nobits
	.sectionflags	@""
	.align	16
.nv.shared._ZN18transformer_engine6detail38cast_transpose_fused_kernel_notalignedILb0ELb1ELb0EfNS_16CTDBiasDActParamI13__nv_bfloat16S3_S3_fEELi2ELi2ENS_5EmptyEXadL_ZNS_5dgeluIffEET_T0_RKS5_EEEEvT3_mmm:
	.zero		1056


//--------------------- .nv.shared._ZN18transformer_engine6detail38cast_transpose_fused_kernel_notalignedILb0ELb1ELb0EfNS_16CTDBiasDActParamI13__nv_bfloat16S3_6__halffEELi2ELi2ENS_5EmptyEXadL_ZNS_5dgeluIffEET_T0_RKS6_EEEEvT3_mmm --------------------------
	.section	.nv.shared._ZN18transformer_engine6detail38cast_transpose_fused_kernel_notalignedILb0ELb1ELb0EfNS_16CTDBiasDActParamI13__nv_bfloat16S3_6__halffEELi2ELi2ENS_5EmptyEXadL_ZNS_5dgeluIffEET_T0_RKS6_EEEEvT3_mmm,"aw",@nobits
	.sectionflags	@""
	.align	16
.nv.shared._ZN18transformer_engine6detail38cast_transpose_fused_kernel_notalignedILb0ELb1ELb0EfNS_16CTDBiasDActParamI13__nv_bfloat16S3_6__halffEELi2ELi2ENS_5EmptyEXadL_ZNS_5dgeluIffEET_T0_RKS6_EEEEvT3_mmm:
	.zero		1056


//--------------------- .nv.shared._ZN18transformer_engine6detail38cast_transpose_fused_kernel_notalignedILb0ELb1ELb0EfNS_16CTDBiasDActParamI13__nv_bfloat16S3_ffEELi2ELi1ENS_5EmptyEXadL_ZNS_5dgeluIffEET_T0_RKS5_EEEEvT3_mmm --------------------------
	.section	.nv.shared._ZN18transformer_engine6detail38cast_transpose_fused_kernel_notalignedILb0ELb1ELb0EfNS_16CTDBiasDActParamI13__nv_bfloat16S3_ffEELi2ELi1ENS_5EmptyEXadL_ZNS_5dgeluIffEET_T0_RKS5_EEEEvT3_mmm,"aw",@nobits
	.sectionflags	@""
	.align	16
.nv.shared._ZN18transformer_engine6detail38cast_transpose_fused_kernel_notalignedILb0ELb1ELb0EfNS_16CTDBiasDActParamI13__nv_bfloat16S3_ffEELi2ELi1ENS_5EmptyEXadL_ZNS_5dgeluIffEET_T0_RKS5_EEEEvT3_mmm:
	.zero		1056


//--------------------- .nv.shared._ZN18transformer_engine6detail38cast_transpose_fused_kernel_notalignedILb0ELb1ELb0EfNS_16CTDBiasDActParamI6__halfS3_13__nv_fp8_e4m3fEELi2ELi4ENS_5EmptyEXadL_ZNS_5dgeluIffEET_T0_RKS6_EEEEvT3_mmm --------------------------
	.section	.nv.shared._ZN18transformer_engine6detail38cast_transpose_fused_kernel_notalignedILb0ELb1ELb0EfNS_16CTDBiasDActParamI6__halfS3_13__nv_fp8_e4m3fEELi2ELi4ENS_5EmptyEXadL_ZNS_5dgeluIffEET_T0_RKS6_EEEEvT3_mmm,"aw",@nobits
	.sectionflags	@""
	.align	16
.nv.shared._ZN18transformer_engine6detail38cast_transpose_fused_kernel_notalignedILb0ELb1ELb0EfNS_16CTDBiasDActParamI6__halfS3_13__nv_fp8_e4m3fEELi2ELi4ENS_5EmptyEXadL_ZNS_5dgeluIffEET_T0_RKS6_EEEEvT3_mmm:
	.zero		1056


//--------------------- .nv.shared._ZN18transformer_engine6detail38cast_transpose_fused_kernel_notalignedILb0ELb1ELb0EfNS_16CTDBiasDActParamI6__halfS3_13__nv_fp8_e5m2fEELi2ELi4ENS_5EmptyEXadL_ZNS_5dgeluIffEET_T0_RKS6_EEEEvT3_mmm --------------------------
	.section	.nv.shared._ZN18transformer_engine6detail38cast_transpose_fused_kernel_notalignedILb0ELb1ELb0EfNS_16CTDBiasDActParamI6__halfS3_13__nv_fp8_e5m2fEELi2ELi4ENS_5EmptyEXadL_ZNS_5dgeluIffEET_T0_RKS6_EEEEvT3_mmm,"aw",@nobits
	.sectionflags	@""
	.align	16
.nv.shared._ZN18transformer_engine6detail38cast_transpose_fused_kernel_notalignedILb0ELb1ELb0EfNS_16CTDBiasDActParamI6__halfS3_13__nv_fp8_e5m2fEELi2ELi4ENS_5EmptyEXadL_ZNS_5dgeluIffEET_T0_RKS6_EEEEvT3_mmm:
	.zero		1056


//--------------------- .nv.shared._ZN18transformer_engine6detail38cast_transpose_fused_kernel_notalignedILb0ELb1ELb0EfNS_16CTDBiasDActParamI6__halfS3_13__nv_bfloat16fEELi2ELi2ENS_5EmptyEXadL_ZNS_5dgeluIffEET_T0_RKS6_EEEEvT3_mmm --------------------------
	.section	.nv.shared._ZN18transformer_engine6detail38cast_transpose_fused_kernel_notalignedILb0ELb1ELb0EfNS_16CTDBiasDActParamI6__halfS3_13__nv_bfloat16fEELi2ELi2ENS_5EmptyEXadL_ZNS_5dgeluIffEET_T0_RKS6_EEEEvT3_mmm,"aw",@nobits
	.sectionflags	@""
	.align	16
.nv.shared._ZN18transformer_engine6detail38cast_transpose_fused_kernel_notalignedILb0ELb1ELb0EfNS_16CTDBiasDActParamI6__halfS3_13__nv_bfloat16fEELi2ELi2ENS_5EmptyEXadL_ZNS_5dgeluIffEET_T0_RKS6_EEEEvT3_mmm:
	.zero		1056


//--------------------- .nv.shared._ZN18transformer_engine6detail38cast_transpose_fused_kernel_notalignedILb0ELb1ELb0EfNS_16CTDBiasDActParamI6__halfS3_S3_fEELi2ELi2ENS_5EmptyEXadL_ZNS_5dgeluIffEET_T0_RKS5_EEEEvT3_mmm --------------------------
	.section	.nv.shared._ZN18transformer_engine6detail38cast_transpose_fused_kernel_notalignedILb0ELb1ELb0EfNS_16CTDBiasDActParamI6__halfS3_S3_fEELi2ELi2ENS_5EmptyEXadL_ZNS_5dgeluIffEET_T0_RKS5_EEEEvT3_mmm,"aw",@nobits
	.sectionflags	@""
	.align	16
.nv.shared._ZN18transformer_engine6detail38cast_transpose_fused_kernel_notalignedILb0ELb1ELb0EfNS_16CTDBiasDActParamI6__halfS3_S3_fEELi2ELi2ENS_5EmptyEXadL_ZNS_5dgeluIffEET_T0_RKS5_EEEEvT3_mmm:
	.zero		1056


//--------------------- .nv.shared._ZN18transformer_engine6detail38cast_transpose_fused_kernel_notalignedILb0ELb1ELb0EfNS_16CTDBiasDActParamI6__halfS3_ffEELi2ELi1ENS_5EmptyEXadL_ZNS_5dgeluIffEET_T0_RKS5_EEEEvT3_mmm --------------------------
	.section	.nv.shared._ZN18transformer_engine6detail38cast_transpose_fused_kernel_notalignedILb0ELb1ELb0EfNS_16CTDBiasDActParamI6__halfS3_ffEELi2ELi1ENS_5EmptyEXadL_ZNS_5dgeluIffEET_T0_RKS5_EEEEvT3_mmm,"aw",@nobits
	.sectionflags	@""
	.align	16
.nv.shared._ZN18transformer_engine6detail38cast_transpose_fused_kernel_notalignedILb0ELb1ELb0EfNS_16CTDBiasDActParamI6__halfS3_ffEELi2ELi1ENS_5EmptyEXadL_ZNS_5dgeluIffEET_T0_RKS5_EEEEvT3_mmm:
	.zero		1056


//--------------------- .nv.shared._ZN18transformer_engine6detail38cast_transpose_fused_kernel_notalignedILb0ELb1ELb0EfNS_16CTDBiasDActParamIff13__nv_fp8_e4m3fEELi1ELi4ENS_5EmptyEXadL_ZNS_5dgeluIffEET_T0_RKS5_EEEEvT3_mmm --------------------------
	.section	.nv.shared._ZN18transformer_engine6detail38cast_transpose_fused_kernel_notalignedILb0ELb1ELb0EfNS_16CTDBiasDActParamIff13__nv_fp8_e4m3fEELi1ELi4ENS_5EmptyEXadL_ZNS_5dgeluIffEET_T0_RKS5_EEEEvT3_mmm,"aw",@nobits
	.sectionflags	@""
	.align	16
.nv.shared._ZN18transformer_engine6detail38cast_transpose_fused_kernel_notalignedILb0ELb1ELb0EfNS_16CTDBiasDActParamIff13__nv_fp8_e4m3fEELi1ELi4ENS_5EmptyEXadL_ZNS_5dgeluIffEET_T0_RKS5_EEEEvT3_mmm:
	.zero		1056


//--------------------- .nv.shared._ZN18transformer_engine6detail38cast_transpose_fused_kernel_notalignedILb0ELb1ELb0EfNS_16CTDBiasDActParamIff13__nv_fp8_e5m2fEELi1ELi4ENS_5EmptyEXadL_ZNS_5dgeluIffEET_T0_RKS5_EEEEvT3_mmm --------------------------
	.section	.nv.shared._ZN18transformer_engine6detail38cast_transpose_fused_kernel_notalignedILb0ELb1ELb0EfNS_16CTDBiasDActParamIff13__nv_fp8_e5m2fEELi1ELi4ENS_5EmptyEXadL_ZNS_5dgeluIffEET_T0_RKS5_EEEEvT3_mmm,"aw",@nobits
	.sectionflags	@""
	.align	16
.nv.shared._ZN18transformer_engine6detail38cast_transpose_fused_kernel_notalignedILb0ELb1ELb0EfNS_16CTDBiasDActParamIff13__nv_fp8_e5m2fEELi1ELi4ENS_5EmptyEXadL_ZNS_5dgeluIffEET_T0_RKS5_EEEEvT3_mmm:
	.zero		1056


//--------------------- .nv.shared._ZN18transformer_engine6detail38cast_transpose_fused_kernel_notalignedILb0ELb1ELb0EfNS_16CTDBiasDActParamIff13__nv_bfloat16fEELi1ELi2ENS_5EmptyEXadL_ZNS_5dgeluIffEET_T0_RKS5_EEEEvT3_mmm --------------------------
	.section	.nv.shared._ZN18transformer_engine6detail38cast_transpose_fused_kernel_notalignedILb0ELb1ELb0EfNS_16CTDBiasDActParamIff13__nv_bfloat16fEELi1ELi2ENS_5EmptyEXadL_ZNS_5dgeluIffEET_T0_RKS5_EEEEvT3_mmm,"aw",@nobits
	.sectionflags	@""
	.align	16
.nv.shared._ZN18transformer_engine6detail38cast_transpose_fused_kernel_notalignedILb0ELb1ELb0EfNS_16CTDBiasDActParamIff13__nv_bfloat16fEELi1ELi2ENS_5EmptyEXadL_ZNS_5dgeluIffEET_T0_RKS5_EEEEvT3_mmm:
	.zero		1056


//--------------------- .nv.shared._ZN18transformer_engine6detail38cast_transpose_fused_kernel_notalignedILb0ELb1ELb0EfNS_16CTDBiasDActParamIff6__halffEELi1ELi2ENS_5EmptyEXadL_ZNS_5dgeluIffEET_T0_RKS5_EEEEvT3_mmm --------------------------
	.section	.nv.shared._ZN18transformer_engine6detail38cast_transpose_fused_kernel_notalignedILb0ELb1ELb0EfNS_16CTDBiasDActParamIff6__halffEELi1ELi2ENS_5EmptyEXadL_ZNS_5dgeluIffEET_T0_RKS5_EEEEvT3_mmm,"aw",@nobits
	.sectionflags	@""
	.align	16
.nv.shared._ZN18transformer_engine6detail38cast_transpose_fused_kernel_notalignedILb0ELb1ELb0EfNS_16CTDBiasDActParamIff6__halffEELi1ELi2ENS_5EmptyEXadL_ZNS_5dgeluIffEET_T0_RKS5_EEEEvT3_mmm:
	.zero		1056


//--------------------- .nv.shared._ZN18transformer_engine6detail38cast_transpose_fused_kernel_notalignedILb0ELb1ELb0EfNS_16CTDBiasDActParamIffffEELi1ELi1ENS_5EmptyEXadL_ZNS_5dgeluIffEET_T0_RKS4_EEEEvT3_mmm --------------------------
	.section	.nv.shared._ZN18transformer_engine6detail38cast_transpose_fused_kernel_notalignedILb0ELb1ELb0EfNS_16CTDBiasDActParamIffffEELi1ELi1ENS_5EmptyEXadL_ZNS_5dgeluIffEET_T0_RKS4_EEEEvT3_mmm,"aw",@nobits
	.sectionflags	@""
	.align	16
.nv.shared._ZN18transformer_engine6detail38cast_transpose_fused_kernel_notalignedILb0ELb1ELb0EfNS_16CTDBiasDActParamIffffEELi1ELi1ENS_5EmptyEXadL_ZNS_5dgeluIffEET_T0_RKS4_EEEEvT3_mmm:
	.zero		1056


//--------------------- .nv.shared._ZN18transformer_engine6detail38cast_transpose_fused_kernel_notalignedILb0ELb0ELb1EfNS_16CTDBiasDActParamI13__nv_bfloat16S3_13__nv_fp8_e4m3fEELi4ELi8ENS_5EmptyEXadL_ZNS_4geluIffEET_T0_RKS6_EEEEvT3_mmm --------------------------
	.section	.nv.shared._ZN18transformer_engine6detail38cast_transpose_fused_kernel_notalignedILb0ELb0ELb1EfNS_16CTDBiasDActParamI13__nv_bfloat16S3_13__nv_fp8_e4m3fEELi4ELi8ENS_5EmptyEXadL_ZNS_4geluIffEET_T0_RKS6_EEEEvT3_mmm,"aw",@nobits
	.sectionflags	@""
	.align	16
.nv.shared._ZN18transformer_engine6detail38cast_transpose_fused_kernel_notalignedILb0ELb0ELb1EfNS_16CTDBiasDActParamI13__nv_bfloat16S3_13__nv_fp8_e4m3fEELi4ELi8ENS_5EmptyEXadL_ZNS_4geluIffEET_T0_RKS6_EEEEvT3_mmm:
	.zero		1056


//--------------------- .nv.shared._ZN18transformer_engine6detail38cast_transpose_fused_kernel_notalignedILb0ELb0ELb1EfNS_16CTDBiasDActParamI13__nv_bfloat16S3_13__nv_fp8_e5m2fEELi4ELi8ENS_5EmptyEXadL_ZNS_4geluIffEET_T0_RKS6_EEEEvT3_mmm --------------------------
	.section	.nv.shared._ZN18transformer_engine6detail38cast_transpose_fused_kernel_notalignedILb0ELb0ELb1EfNS_16CTDBiasDActParamI13__nv_bfloat16S3_13__nv_fp8_e5m2fEELi4ELi8ENS_5EmptyEXadL_ZNS_4geluIffEET_T0_RKS6_EEEEvT3_mmm,"aw",@nobits
	.sectionflags	@""
	.align	16
.nv.shared._ZN18transformer_engine6detail38cast_transpose_fused_kernel_notalignedILb0ELb0ELb1EfNS_16CTDBiasDActParamI13__nv_bfloat16S3_13__nv_fp8_e5m2fEELi4ELi8ENS_5EmptyEXadL_ZNS_4geluIffEET_T0_RKS6_EEEEvT3_mmm:
	.zero		1056


//--------------------- .nv.shared._ZN18transformer_engine6detail38cast_transpose_fused_kernel_notalignedILb0ELb0ELb1EfNS_16CTDBiasDActParamI13__nv_bfloat16S3_S3_fEELi4ELi4ENS_5EmptyEXadL_ZNS_4geluIffEET_T0_RKS5_EEEEvT3_mmm --------------------------
	.section	.nv.shared._ZN18transformer_engine6detail38cast_transpose_fused_kernel_notalignedILb0ELb0ELb1EfNS_16CTDBiasDActParamI13__nv_bfloat16S3_S3_fEELi4ELi4ENS_5EmptyEXadL_ZNS_4geluIffEET_T0_RKS5_EEEEvT3_mmm,"aw",@nobits
	.sectionflags	@""
	.align	16
.nv.shared._ZN18transformer_engine6detail38cast_transpose_fused_kernel_notalignedILb0ELb0ELb1EfNS_16CTDBiasDActParamI13__nv_bfloat16S3_S3_fEELi4ELi4ENS_5EmptyEXadL_ZNS_4geluIffEET_T0_RKS5_EEEEvT3_mmm:
	.zero		1056


//--------------------- .nv.shared._ZN18transformer_engine6detail38cast_transpose_fused_kernel_notalignedILb0ELb0ELb1EfNS_16CTDBiasDActParamI13__nv_bfloat16S3_6__halffEELi4ELi4ENS_5EmptyEXadL_ZNS_4geluIffEET_T0_RKS6_EEEEvT3_mmm --------------------------
	.section	.nv.shared._ZN18transformer_engine6detail38cast_transpose_fused_kernel_notalignedILb0ELb0ELb1EfNS_16CTDBiasDActParamI13__nv_bfloat16S3_6__halffEELi4ELi4ENS_5EmptyEXadL_ZNS_4geluIffEET_T0_RKS6_EEEEvT3_mmm,"aw",@nobits
	.sectionflags	@""
	.align	16
.nv.shared._ZN18transformer_engine6detail38cast_transpose_fused_kernel_notalignedILb0ELb0ELb1EfNS_16CTDBiasDActParamI13__nv_bfloat16S3_6__halffEELi4ELi4ENS_5EmptyEXadL_ZNS_4geluIffEET_T0_RKS6_EEEEvT3_mmm:
	.zero		1056


//--------------------- .nv.shared._ZN18transformer_engine6detail38cast_transpose_fused_kernel_notalignedILb0ELb0ELb1EfNS_16CTDBiasDActParamI13__nv_bfloat16S3_ffEELi4ELi2ENS_5EmptyEXadL_ZNS_4geluIffEET_T0_RKS5_EEEEvT3_mmm --------------------------
	.section	.nv.shared._ZN18transformer_engine6detail38cast_transpose_fused_kernel_notalignedILb0ELb0ELb1EfNS_16CTDBiasDActParamI13__nv_bfloat16S3_ffEELi4ELi2ENS_5EmptyEXadL_ZNS_4geluIffEET_T0_RKS5_EEEEvT3_mmm,"aw",@nobits
	.sectionflags	@""
	.align	16
.nv.shared._ZN18transformer_engine6detail38cast_transpose_fused_kernel_notalignedILb0ELb0ELb1EfNS_16CTDBiasDActParamI13__nv_bfloat16S3_ffEELi4ELi2ENS_5EmptyEXadL_ZNS_4geluIffEET_T0_RKS5_EEEEvT3_mmm:
	.zero		1056


//--------------------- .nv.shared._ZN18transformer_engine6detail38cast_transpose_fused_kernel_notalignedILb0ELb0ELb1EfNS_16CTDBiasDActParamI6__halfS3_13__nv_fp8_e4m3fEELi4ELi8ENS_5EmptyEXadL_ZNS_4geluIffEET_T0_RKS6_EEEEvT3_mmm --------------------------
	.section	.nv.shared._ZN18transformer_engine6detail38cast_transpose_fused_kernel_notalignedILb0ELb0ELb1EfNS_16CTDBiasDActParamI6__halfS3_13__nv_fp8_e4m3fEELi4ELi8ENS_5EmptyEXadL_ZNS_4geluIffEET_T0_RKS6_EEEEvT3_mmm,"aw",@nobits
	.sectionflags	@""
	.align	16
.nv.shared._ZN18transformer_engine6detail38cast_transpose_fused_kernel_notalignedILb0ELb0ELb1EfNS_16CTDBiasDActParamI6__halfS3_13__nv_fp8_e4m3fEELi4ELi8ENS_5EmptyEXadL_ZNS_4geluIffEET_T0_RKS6_EEEEvT3_mmm:
	.zero		1056


//--------------------- .nv.shared._ZN18transformer_engine6detail38cast_transpose_fused_kernel_notalignedILb0ELb0ELb1EfNS_16CTDBiasDActParamI6__halfS3_13__nv_fp8_e5m2fEELi4ELi8ENS_5EmptyEXadL_ZNS_4geluIffEET_T0_RKS6_EEEEvT3_mmm --------------------------
	.section	.nv.shared._ZN18transformer_engine6detail38cast_transpose_fused_kernel_notalignedILb0ELb0ELb1EfNS_16CTDBiasDActParamI6__halfS3_13__nv_fp8_e5m2fEELi4ELi8ENS_5EmptyEXadL_ZNS_4geluIffEET_T0_RKS6_EEEEvT3_mmm,"aw",@nobits
	.sectionflags	@""
	.align	16
.nv.shared._ZN18transformer_engine6detail38cast_transpose_fused_kernel_notalignedILb0ELb0ELb1EfNS_16CTDBiasDActParamI6__halfS3_13__nv_fp8_e5m2fEELi4ELi8ENS_5EmptyEXadL_ZNS_4geluIffEET_T0_RKS6_EEEEvT3_mmm:
	.zero		1056


//--------------------- .nv.shared._ZN18transformer_engine6detail38cast_transpose_fused_kernel_notalignedILb0ELb0ELb1EfNS_16CTDBiasDActParamI6__halfS3_13__nv_bfloat16fEELi4ELi4ENS_5EmptyEXadL_ZNS_4geluIffEET_T0_RKS6_EEEEvT3_mmm --------------------------
	.section	.nv.shared._ZN18transformer_engine6detail38cast_transpose_fused_kernel_notalignedILb0ELb0ELb1EfNS_16CTDBiasDActParamI6__halfS3_13__nv_bfloat16fEELi4ELi4ENS_5EmptyEXadL_ZNS_4geluIffEET_T0_RKS6_EEEEvT3_mmm,"aw",@nobits
	.sectionflags	@""
	.align	16
.nv.shared._ZN18transformer_engine6detail38cast_transpose_fused_kernel_notalignedILb0ELb0ELb1EfNS_16CTDBiasDActParamI6__halfS3_13__nv_bfloat16fEELi4ELi4ENS_5EmptyEXadL_ZNS_4geluIffEET_T0_RKS6_EEEEvT3_mmm:
	.zero		1056


//--------------------- .nv.shared._ZN18transformer_engine6detail38cast_transpose_fused_kernel_notalignedILb0ELb0ELb1EfNS_16CTDBiasDActParamI6__halfS3_S3_fEELi4ELi4ENS_5EmptyEXadL_ZNS_4geluIffEET_T0_RKS5_EEEEvT3_mmm --------------------------
	.section	.nv.shared._ZN18transformer_engine6detail38cast_transpose_fused_kernel_notalignedILb0ELb0ELb1EfNS_16CTDBiasDActParamI6__halfS3_S3_fEELi4ELi4ENS_5EmptyEXadL_ZNS_4geluIffEET_T0_RKS5_EEEEvT3_mmm,"aw",@nobits
	.sectionflags	@""
	.align	16
.nv.shared._ZN18transformer_engine6detail38cast_transpose_fused_kernel_notalignedILb0ELb0ELb1EfNS_16CTDBiasDActParamI6__halfS3_S3_fEELi4ELi4ENS_5EmptyEXadL_ZNS_4geluIffEET_T0_RKS5_EEEEvT3_mmm:
	.zero		1056


//--------------------- .nv.shared._ZN18transformer_engine6detail38cast_transpose_fused_kernel_notalignedILb0ELb0ELb1EfNS_16CTDBiasDActParamI6__halfS3_ffEELi4ELi2ENS_5EmptyEXadL_ZNS_4geluIffEET_T0_RKS5_EEEEvT3_mmm --------------------------
	.section	.nv.shared._ZN18transformer_engine6detail38cast_transpose_fused_kernel_notalignedILb0ELb0ELb1EfNS_16CTDBiasDActParamI6__halfS3_ffEELi4ELi2ENS_5EmptyEXadL_ZNS_4geluIffEET_T0_RKS5_EEEEvT3_mmm,"aw",@nobits
	.sectionflags	@""
	.align	16
.nv.shared._ZN18transformer_engine6detail38cast_transpose_fused_kernel_notalignedILb0ELb0ELb1EfNS_16CTDBiasDActParamI6__halfS3_ffEELi4ELi2ENS_5EmptyEXadL_ZNS_4geluIffEET_T0_RKS5_EEEEvT3_mmm:
	.zero		1056


//--------------------- .nv.shared._ZN18transformer_engine6detail38cast_transpose_fused_kernel_notalignedILb0ELb0ELb1EfNS_16CTDBiasDActParamIff13__nv_fp8_e4m3fEELi2ELi8ENS_5EmptyEXadL_ZNS_4geluIffEET_T0_RKS5_EEEEvT3_mmm --------------------------
	.section	.nv.shared._ZN18transformer_engine6detail38cast_transpose_fused_kernel_notalignedILb0ELb0ELb1EfNS_16CTDBiasDActParamIff13__nv_fp8_e4m3fEELi2ELi8ENS_5EmptyEXadL_ZNS_4geluIffEET_T0_RKS5_EEEEvT3_mmm,"aw",@nobits
	.sectionflags	@""
	.align	16
.nv.shared._ZN18transformer_engine6detail38cast_transpose_fused_kernel_notalignedILb0ELb0ELb1EfNS_16CTDBiasDActParamIff13__nv_fp8_e4m3fEELi2ELi8ENS_5EmptyEXadL_ZNS_4geluIffEET_T0_RKS5_EEEEvT3_mmm:
	.zero		1056


//--------------------- .nv.shared._ZN18transformer_engine6detail38cast_transpose_fused_kernel_notalignedILb0ELb0ELb1EfNS_16CTDBiasDActParamIff13__nv_fp8_e5m2fEELi2ELi8ENS_5EmptyEXadL_ZNS_4geluIffEET_T0_RKS5_EEEEvT3_mmm --------------------------
	.section	.nv.shared._ZN18transformer_engine6detail38cast_transpose_fused_kernel_notalignedILb0ELb0ELb1EfNS_16CTDBiasDActParamIff13__nv_fp8_e5m2fEELi2ELi8ENS_5EmptyEXadL_ZNS_4geluIffEET_T0_RKS5_EEEEvT3_mmm,"aw",@nobits
	.sectionflags	@""
	.align	16
.nv.shared._ZN18transformer_engine6detail38cast_transpose_fused_kernel_notalignedILb0ELb0ELb1EfNS_16CTDBiasDActParamIff13__nv_fp8_e5m2fEELi2ELi8ENS_5EmptyEXadL_ZNS_4geluIffEET_T0_RKS5_EEEEvT3_mmm:
	.zero		1056


//--------------------- .nv.shared._ZN18transformer_engine6detail38cast_transpose_fused_kernel_notalignedILb0ELb0ELb1EfNS_16CTDBiasDActParamIff13__nv_bfloat16fEELi2ELi4ENS_5EmptyEXadL_ZNS_4geluIffEET_T0_RKS5_EEEEvT3_mmm --------------------------
	.section	.nv.shared._ZN18transformer_engine6detail38cast_transpose_fused_kernel_notalignedILb0ELb0ELb1EfNS_16CTDBiasDActParamIff13__nv_bfloat16fEELi2ELi4ENS_5EmptyEXadL_ZNS_4geluIffEET_T0_RKS5_EEEEvT3_mmm,"aw",@nobits
	.sectionflags	@""
	.align	16
.nv.shared._ZN18transformer_engine6detail38cast_transpose_fused_kernel_notalignedILb0ELb0ELb1EfNS_16CTDBiasDActParamIff13__nv_bfloat16fEELi2ELi4ENS_5EmptyEXadL_ZNS_4geluIffEET_T0_RKS5_EEEEvT3_mmm:
	.zero		1056


//--------------------- .nv.shared._ZN18transformer_engine6detail38cast_transpose_fused_kernel_notalignedILb0ELb0ELb1EfNS_16CTDBiasDActParamIff6__halffEELi2ELi4ENS_5EmptyEXadL_ZNS_4geluIffEET_T0_RKS5_EEEEvT3_mmm --------------------------
	.section	.nv.shared._ZN18transformer_engine6detail38cast_transpose_fused_kernel_notalignedILb0ELb0ELb1EfNS_16CTDBiasDActParamIff6__halffEELi2ELi4ENS_5EmptyEXadL_ZNS_4geluIffEET_T0_RKS5_EEEEvT3_mmm,"aw",@nobits
	.sectionflags	@""
	.align	16
.nv.shared._ZN18transformer_engine6detail38cast_transpose_fused_kernel_notalignedILb0ELb0ELb1EfNS_16CTDBiasDActParamIff6__halffEELi2ELi4ENS_5EmptyEXadL_ZNS_4geluIffEET_T0_RKS5_EEEEvT3_mmm:
	.zero		1056


//--------------------- .nv.shared._ZN18transformer_engine6detail38cast_transpose_fused_kernel_notalignedILb0ELb0ELb1EfNS_16CTDBiasDActParamIffffEELi2ELi2ENS_5EmptyEXadL_ZNS_4geluIffEET_T0_RKS4_EEEEvT3_mmm --------------------------
	.section	.nv.shared._ZN18transformer_engine6detail38cast_transpose_fused_kernel_notalignedILb0ELb0ELb1EfNS_16CTDBiasDActParamIffffEELi2ELi2ENS_5EmptyEXadL_ZNS_4geluIffEET_T0_RKS4_EEEEvT3_mmm,"aw",@nobits
	.sectionflags	@""
	.align	16
.nv.shared._ZN18transformer_engine6detail38cast_transpose_fused_kernel_notalignedILb0ELb0ELb1EfNS_16CTDBiasDActParamIffffEELi2ELi2ENS_5EmptyEXadL_ZNS_4geluIffEET_T0_RKS4_EEEEvT3_mmm:
	.zero		1056


//--------------------- .nv.shared._ZN18transformer_engine6detail38cast_transpose_fused_kernel_notalignedILb0ELb1ELb0EfNS_16CTDBiasDActParamI13__nv_bfloat16S3_13__nv_fp8_e4m3fEELi2ELi4ENS_5EmptyEXadL_ZNS_6dsreluIffEET_T0_RKS6_EEEEvT3_mmm --------------------------
	.section	.nv.shared._ZN18transformer_engine6detail38cast_transpose_fused_kernel_notalignedILb0ELb1ELb0EfNS_16CTDBiasDActParamI13__nv_bfloat16S3_13__nv_fp8_e4m3fEELi2ELi4ENS_5EmptyEXadL_ZNS_6dsreluIffEET_T0_RKS6_EEEEvT3_mmm,"aw",@nobits
	.sectionflags	@""
	.align	16
.nv.shared._ZN18transformer_engine6detail38cast_transpose_fused_kernel_notalignedILb0ELb1ELb0EfNS_16CTDBiasDActParamI13__nv_bfloat16S3_13__nv_fp8_e4m3fEELi2ELi4ENS_5EmptyEXadL_ZNS_6dsreluIffEET_T0_RKS6_EEEEvT3_mmm:
	.zero		1056


//--------------------- .nv.shared._ZN18transformer_engine6detail38cast_transpose_fused_kernel_notalignedILb0ELb1ELb0EfNS_16CTDBiasDActParamI13__nv_bfloat16S3_13__nv_fp8_e5m2fEELi2ELi4ENS_5EmptyEXadL_ZNS_6dsreluIffEET_T0_RKS6_EEEEvT3_mmm --------------------------
	.section	.nv.shared._ZN18transformer_engine6detail38cast_transpose_fused_kernel_notalignedILb0ELb1ELb0EfNS_16CTDBiasDActParamI13__nv_bfloat16S3_13__nv_fp8_e5m2fEELi2ELi4ENS_5EmptyEXadL_ZNS_6dsreluIffEET_T0_RKS6_EEEEvT3_mmm,"aw",@nobits
	.sectionflags	@""
	.align	16
.nv.shared._ZN18transformer_engine6detail38cast_transpose_fused_kernel_notalignedILb0ELb1ELb0EfNS_16CTDBiasDActParamI13__nv_bfloat16S3_13__nv_fp8_e5m2fEELi2ELi4ENS_5EmptyEXadL_ZNS_6dsreluIffEET_T0_RKS6_EEEEvT3_mmm:
	.zero		1056


//--------------------- .nv.shared._ZN18transformer_engine6detail38cast_transpose_fused_kernel_notalignedILb0ELb1ELb0EfNS_16CTDBiasDActParamI13__nv_bfloat16S3_S3_fEELi2ELi2ENS_5EmptyEXadL_ZNS_6dsreluIffEET_T0_RKS5_EEEEvT3_mmm --------------------------
	.section	.nv.shared._ZN18transformer_engine6detail38cast_transpose_fused_kernel_notalignedILb0ELb1ELb0EfNS_16CTDBiasDActParamI13__nv_bfloat16S3_S3_fEELi2ELi2ENS_5EmptyEXadL_ZNS_6dsreluIffEET_T0_RKS5_EEEEvT3_mmm,"aw",@nobits
	.sectionflags	@""
	.align	16
.nv.shared._ZN18transformer_engine6detail38cast_transpose_fused_kernel_notalignedILb0ELb1ELb0EfNS_16CTDBiasDActParamI13__nv_bfloat16S3_S3_fEELi2ELi2ENS_5EmptyEXadL_ZNS_6dsreluIffEET_T0_RKS5_EEEEvT3_mmm:
	.zero		1056


//--------------------- .nv.shared._ZN18transformer_engine6detail38cast_transpose_fused_kernel_notalignedILb0ELb1ELb0EfNS_16CTDBiasDActParamI13__nv_bfloat16S3_6__halffEELi2ELi2ENS_5EmptyEXadL_ZNS_6dsreluIffEET_T0_RKS6_EEEEvT3_mmm --------------------------
	.section	.nv.shared._ZN18transformer_engine6detail38cast_transpose_fused_kernel_notalignedILb0ELb1ELb0EfNS_16CTDBiasDActParamI13__nv_bfloat16S3_6__halffEELi2ELi2ENS_5EmptyEXadL_ZNS_6dsreluIffEET_T0_RKS6_EEEEvT3_mmm,"aw",@nobits
	.sectionflags	@""
	.align	16
.nv.shared._ZN18transformer_engine6detail38cast_transpose_fused_kernel_notalignedILb0ELb1ELb0EfNS_16CTDBiasDActParamI13__nv_bfloat16S3_6__halffEELi2ELi2ENS_5EmptyEXadL_ZNS_6dsreluIffEET_T0_RKS6_EEEEvT3_mmm:
	.zero		1056


//--------------------- .nv.shared._ZN18transformer_engine6detail38cast_transpose_fused_kernel_notalignedILb0ELb1ELb0EfNS_16CTDBiasDActParamI13__nv_bfloat16S3_ffEELi2ELi1ENS_5EmptyEXadL_ZNS_6dsreluIffEET_T0_RKS5_EEEEvT3_mmm --------------------------
	.section	.nv.shared._ZN18transformer_engine6detail38cast_transpose_fused_kernel_notalignedILb0ELb1ELb0EfNS_16CTDBiasDActParamI13__nv_bfloat16S3_ffEELi2ELi1ENS_5EmptyEXadL_ZNS_6dsreluIffEET_T0_RKS5_EEEEvT3_mmm,"aw",@nobits
	.sectionflags	@""
	.align	16
.nv.shared._ZN18transformer_engine6detail38cast_transpose_fused_kernel_notalignedILb0ELb1ELb0EfNS_16CTDBiasDActParamI13__nv_bfloat16S3_ffEELi2ELi1ENS_5EmptyEXadL_ZNS_6dsreluIffEET_T0_RKS5_EEEEvT3_mmm:
	.zero		1056


//--------------------- .nv.shared._ZN18transformer_engine6detail38cast_transpose_fused_kernel_notalignedILb0ELb1ELb0EfNS_16CTDBiasDActParamI6__halfS3_13__nv_fp8_e4m3fEELi2ELi4ENS_5EmptyEXadL_ZNS_6dsreluIffEET_T0_RKS6_EEEEvT3_mmm --------------------------
	.section	.nv.shared._ZN18transformer_engine6detail38cast_transpose_fused_kernel_notalignedILb0ELb1ELb0EfNS_16CTDBiasDActParamI6__halfS3_13__nv_fp8_e4m3fEELi2ELi4ENS_5EmptyEXadL_ZNS_6dsreluIffEET_T0_RKS6_EEEEvT3_mmm,"aw",@nobits
	.sectionflags	@""
	.align	16
.nv.shared._ZN18transformer_engine6detail38cast_transpose_fused_kernel_notalignedILb0ELb1ELb0EfNS_16CTDBiasDActParamI6__halfS3_13__nv_fp8_e4m3fEELi2ELi4ENS_5EmptyEXadL_ZNS_6dsreluIffEET_T0_RKS6_EEEEvT3_mmm:
	.zero		1056


//--------------------- .nv.shared._ZN18transformer_engine6detail38cast_transpose_fused_kernel_notalignedILb0ELb1ELb0EfNS_16CTDBiasDActParamI6__halfS3_13__nv_fp8_e5m2fEELi2ELi4ENS_5EmptyEXadL_ZNS_6dsreluIffEET_T0_RKS6_EEEEvT3_mmm --------------------------
	.section	.nv.shared._ZN18transformer_engine6detail38cast_transpose_fused_kernel_notalignedILb0ELb1ELb0EfNS_16CTDBiasDActParamI6__halfS3_13__nv_fp8_e5m2fEELi2ELi4ENS_5EmptyEXadL_ZNS_6dsreluIffEET_T0_RKS6_EEEEvT3_mmm,"aw",@nobits
	.sectionflags	@""
	.align	16
.nv.shared._ZN18transformer_engine6detail38cast_transpose_fused_kernel_notalignedILb0ELb1ELb0EfNS_16CTDBiasDActParamI6__halfS3_13__nv_fp8_e5m2fEELi2ELi4ENS_5EmptyEXadL_ZNS_6dsreluIffEET_T0_RKS6_EEEEvT3_mmm:
	.zero		1056


//--------------------- .nv.shared._ZN18transformer_engine6detail38cast_transpose_fused_kernel_notalignedILb0ELb1ELb0EfNS_16CTDBiasDActParamI6__halfS3_13__nv_bfloat16fEELi2ELi2ENS_5EmptyEXadL_ZNS_6dsreluIffEET_T0_RKS6_EEEEvT3_mmm --------------------------
	.section	.nv.shared._ZN18transformer_engine6detail38cast_transpose_fused_kernel_notalignedILb0ELb1ELb0EfNS_16CTDBiasDActParamI6__halfS3_13__nv_bfloat16fEELi2ELi2ENS_5EmptyEXadL_ZNS_6dsreluIffEET_T0_RKS6_EEEEvT3_mmm,"aw",@nobits
	.sectionflags	@""
	.align	16
.nv.shared._ZN18transformer_engine6detail38cast_transpose_fused_kernel_notalignedILb0ELb1ELb0EfNS_16CTDBiasDActParamI6__halfS3_13__nv_bfloat16fEELi2ELi2ENS_5EmptyEXadL_ZNS_6dsreluIffEET_T0_RKS6_EEEEvT3_mmm:
	.zero		1056


//--------------------- .nv.shared._ZN18transformer_engine6detail38cast_transpose_fused_kernel_notalignedILb0ELb1ELb0EfNS_16CTDBiasDActParamI6__halfS3_S3_fEELi2ELi2ENS_5EmptyEXadL_ZNS_6dsreluIffEET_T0_RKS5_EEEEvT3_mmm --------------------------
	.section	.nv.shared._ZN18transformer_engine6detail38cast_transpose_fused_kernel_notalignedILb0ELb1ELb0EfNS_16CTDBiasDActParamI6__halfS3_S3_fEELi2ELi2ENS_5EmptyEXadL_ZNS_6dsreluIffEET_T0_RKS5_EEEEvT3_mmm,"aw",@nobits
	.sectionflags	@""
	.align	16
.nv.shared._ZN18transformer_engine6detail38cast_transpose_fused_kernel_notalignedILb0ELb1ELb0EfNS_16CTDBiasDActParamI6__halfS3_S3_fEELi2ELi2ENS_5EmptyEXadL_ZNS_6dsreluIffEET_T0_RKS5_EEEEvT3_mmm:
	.zero		1056


//--------------------- .nv.shared._ZN18transformer_engine6detail38cast_transpose_fused_kernel_notalignedILb0ELb1ELb0EfNS_16CTDBiasDActParamI6__halfS3_ffEELi2ELi1ENS_5EmptyEXadL_ZNS_6dsreluIffEET_T0_RKS5_EEEEvT3_mmm --------------------------
	.section	.nv.shared._ZN18transformer_engine6detail38cast_transpose_fused_kernel_notalignedILb0ELb1ELb0EfNS_16CTDBiasDActParamI6__halfS3_ffEELi2ELi1ENS_5EmptyEXadL_ZNS_6dsreluIffEET_T0_RKS5_EEEEvT3_mmm,"aw",@nobits
	.sectionflags	@""
	.align	16
.nv.shared._ZN18transformer_engine6detail38cast_transpose_fused_kernel_notalignedILb0ELb1ELb0EfNS_16CTDBiasDActParamI6__halfS3_ffEELi2ELi1ENS_5EmptyEXadL_ZNS_6dsreluIffEET_T0_RKS5_EEEEvT3_mmm:
	.zero		1056


//--------------------- .nv.shared._ZN18transformer_engine6detail38cast_transpose_fused_kernel_notalignedILb0ELb1ELb0EfNS_16CTDBiasDActParamIff13__nv_fp8_e4m3fEELi1ELi4ENS_5EmptyEXadL_ZNS_6dsreluIffEET_T0_RKS5_EEEEvT3_mmm --------------------------
	.section	.nv.shared._ZN18transformer_engine6detail38cast_transpose_fused_kernel_notalignedILb0ELb1ELb0EfNS_16CTDBiasDActParamIff13__nv_fp8_e4m3fEELi1ELi4ENS_5EmptyEXadL_ZNS_6dsreluIffEET_T0_RKS5_EEEEvT3_mmm,"aw",@nobits
	.sectionflags	@""
	.align	16
.nv.shared._ZN18transformer_engine6detail38cast_transpose_fused_kernel_notalignedILb0ELb1ELb0EfNS_16CTDBiasDActParamIff13__nv_fp8_e4m3fEELi1ELi4ENS_5EmptyEXadL_ZNS_6dsreluIffEET_T0_RKS5_EEEEvT3_mmm:
	.zero		1056


//--------------------- .nv.shared._ZN18transformer_engine6detail38cast_transpose_fused_kernel_notalignedILb0ELb1ELb0EfNS_16CTDBiasDActParamIff13__nv_fp8_e5m2fEELi1ELi4ENS_5EmptyEXadL_ZNS_6dsreluIffEET_T0_RKS5_EEEEvT3_mmm --------------------------
	.section	.nv.shared._ZN18transformer_engine6detail38cast_transpose_fused_kernel_notalignedILb0ELb1ELb0EfNS_16CTDBiasDActParamIff13__nv_fp8_e5m2fEELi1ELi4ENS_5EmptyEXadL_ZNS_6dsreluIffEET_T0_RKS5_EEEEvT3_mmm,"aw",@nobits
	.sectionflags	@""
	.align	16
.nv.shared._ZN18transformer_engine6detail38cast_transpose_fused_kernel_notalignedILb0ELb1ELb0EfNS_16CTDBiasDActParamIff13__nv_fp8_e5m2fEELi1ELi4ENS_5EmptyEXadL_ZNS_6dsreluIffEET_T0_RKS5_EEEEvT3_mmm:
	.zero		1056


//--------------------- .nv.shared._ZN18transformer_engine6detail38cast_transpose_fused_kernel_notalignedILb0ELb1ELb0EfNS_16CTDBiasDActParamIff13__nv_bfloat16fEELi1ELi2ENS_5EmptyEXadL_ZNS_6dsreluIffEET_T0_RKS5_EEEEvT3_mmm --------------------------
	.section	.nv.shared._ZN18transformer_engine6detail38cast_transpose_fused_kernel_notalignedILb0ELb1ELb0EfNS_16CTDBiasDActParamIff13__nv_bfloat16fEELi1ELi2ENS_5EmptyEXadL_ZNS_6dsreluIffEET_T0_RKS5_EEEEvT3_mmm,"aw",@nobits
	.sectionflags	@""
	.align	16
.nv.shared._ZN18transformer_engine6detail38cast_transpose_fused_kernel_notalignedILb0ELb1ELb0EfNS_16CTDBiasDActParamIff13__nv_bfloat16fEELi1ELi2ENS_5EmptyEXadL_ZNS_6dsreluIffEET_T0_RKS5_EEEEvT3_mmm:
	.zero		1056


//--------------------- .nv.shared._ZN18transformer_engine6detail38cast_transpose_fused_kernel_notalignedILb0ELb1ELb0EfNS_16CTDBiasDActParamIff6__halffEELi1ELi2ENS_5EmptyEXadL_ZNS_6dsreluIffEET_T0_RKS5_EEEEvT3_mmm --------------------------
	.section	.nv.shared._ZN18transformer_engine6detail38cast_transpose_fused_kernel_notalignedILb0ELb1ELb0EfNS_16CTDBiasDActParamIff6__halffEELi1ELi2ENS_5EmptyEXadL_ZNS_6dsreluIffEET_T0_RKS5_EEEEvT3_mmm,"aw",@nobits
	.sectionflags	@""
	.align	16
.nv.shared._ZN18transformer_engine6detail38cast_transpose_fused_kernel_notalignedILb0ELb1ELb0EfNS_16CTDBiasDActParamIff6__halffEELi1ELi2ENS_5EmptyEXadL_ZNS_6dsreluIffEET_T0_RKS5_EEEEvT3_mmm:
	.zero		1056


//--------------------- .nv.shared._ZN18transformer_engine6detail38cast_transpose_fused_kernel_notalignedILb0ELb1ELb0EfNS_16CTDBiasDActParamIffffEELi1ELi1ENS_5EmptyEXadL_ZNS_6dsreluIffEET_T0_RKS4_EEEEvT3_mmm --------------------------
	.section	.nv.shared._ZN18transformer_engine6detail38cast_transpose_fused_kernel_notalignedILb0ELb1ELb0EfNS_16CTDBiasDActParamIffffEELi1ELi1ENS_5EmptyEXadL_ZNS_6dsreluIffEET_T0_RKS4_EEEEvT3_mmm,"aw",@nobits
	.sectionflags	@""
	.align	16
.nv.shared._ZN18transformer_engine6detail38cast_transpose_fused_kernel_notalignedILb0ELb1ELb0EfNS_16CTDBiasDActParamIffffEELi1ELi1ENS_5EmptyEXadL_ZNS_6dsreluIffEET_T0_RKS4_EEEEvT3_mmm:
	.zero		1056


//--------------------- .nv.shared._ZN18transformer_engine6detail38cast_transpose_fused_kernel_notalignedILb0ELb0ELb1EfNS_16CTDBiasDActParamI13__nv_bfloat16S3_13__nv_fp8_e4m3fEELi4ELi8ENS_5EmptyEXadL_ZNS_5sreluIffEET_T0_RKS6_EEEEvT3_mmm --------------------------
	.section	.nv.shared._ZN18transformer_engine6detail38cast_transpose_fused_kernel_notalignedILb0ELb0ELb1EfNS_16CTDBiasDActParamI13__nv_bfloat16S3_13__nv_fp8_e4m3fEELi4ELi8ENS_5EmptyEXadL_ZNS_5sreluIffEET_T0_RKS6_EEEEvT3_mmm,"aw",@nobits
	.sectionflags	@""
	.align	16
.nv.shared._ZN18transformer_engine6detail38cast_transpose_fused_kernel_notalignedILb0ELb0ELb1EfNS_16CTDBiasDActParamI13__nv_bfloat16S3_13__nv_fp8_e4m3fEELi4ELi8ENS_5EmptyEXadL_ZNS_5sreluIffEET_T0_RKS6_EEEEvT3_mmm:
	.zero		1056


//--------------------- .nv.shared._ZN18transformer_engine6detail38cast_transpose_fused_kernel_notalignedILb0ELb0ELb1EfNS_16CTDBiasDActParamI13__nv_bfloat16S3_13__nv_fp8_e5m2fEELi4ELi8ENS_5EmptyEXadL_ZNS_5sreluIffEET_T0_RKS6_EEEEvT3_mmm --------------------------
	.section	.nv.shared._ZN18transformer_engine6detail38cast_transpose_fused_kernel_notalignedILb0ELb0ELb1EfNS_16CTDBiasDActParamI13__nv_bfloat16S3_13__nv_fp8_e5m2fEELi4ELi8ENS_5EmptyEXadL_ZNS_5sreluIffEET_T0_RKS6_EEEEvT3_mmm,"aw",@nobits
	.sectionflags	@""
	.align	16
.nv.shared._ZN18transformer_engine6detail38cast_transpose_fused_kernel_notalignedILb0ELb0ELb1EfNS_16CTDBiasDActParamI13__nv_bfloat16S3_13__nv_fp8_e5m2fEELi4ELi8ENS_5EmptyEXadL_ZNS_5sreluIffEET_T0_RKS6_EEEEvT3_mmm:
	.zero		1056


//--------------------- .nv.shared._ZN18transformer_engine6detail38cast_transpose_fused_kernel_notalignedILb0ELb0ELb1EfNS_16CTDBiasDActParamI13__nv_bfloat16S3_S3_fEELi4ELi4ENS_5EmptyEXadL_ZNS_5sreluIffEET_T0_RKS5_EEEEvT3_mmm --------------------------
	.section	.nv.shared._ZN18transformer_engine6detail38cast_transpose_fused_kernel_notalignedILb0ELb0ELb1EfNS_16CTDBiasDActParamI13__nv_bfloat16S3_S3_fEELi4ELi4ENS_5EmptyEXadL_ZNS_5sreluIffEET_T0_RKS5_EEEEvT3_mmm,"aw",@nobits
	.sectionflags	@""
	.align	16
.nv.shared._ZN18transformer_engine6detail38cast_transpose_fused_kernel_notalignedILb0ELb0ELb1EfNS_16CTDBiasDActParamI13__nv_bfloat16S3_S3_fEELi4ELi4ENS_5EmptyEXadL_ZNS_5sreluIffEET_T0_RKS5_EEEEvT3_mmm:
	.zero		1056


//--------------------- .nv.shared._ZN18transformer_engine6detail38cast_transpose_fused_kernel_notalignedILb0ELb0ELb1EfNS_16CTDBiasDActParamI13__nv_bfloat16S3_6__halffEELi4ELi4ENS_5EmptyEXadL_ZNS_5sreluIffEET_T0_RKS6_EEEEvT3_mmm --------------------------
	.section	.nv.shared._ZN18transformer_engine6detail38cast_transpose_fused_kernel_notalignedILb0ELb0ELb1EfNS_16CTDBiasDActParamI13__nv_bfloat16S3_6__halffEELi4ELi4ENS_5EmptyEXadL_ZNS_5sreluIffEET_T0_RKS6_EEEEvT3_mmm,"aw",@nobits
	.sectionflags	@""
	.align	16
.nv.shared._ZN18transformer_engine6detail38cast_transpose_fused_kernel_notalignedILb0ELb0ELb1EfNS_16CTDBiasDActParamI13__nv_bfloat16S3_6__halffEELi4ELi4ENS_5EmptyEXadL_ZNS_5sreluIffEET_T0_RKS6_EEEEvT3_mmm:
	.zero		1056


//--------------------- .nv.shared._ZN18transformer_engine6detail38cast_transpose_fused_kernel_notalignedILb0ELb0ELb1EfNS_16CTDBiasDActParamI13__nv_bfloat16S3_ffEELi4ELi2ENS_5EmptyEXadL_ZNS_5sreluIffEET_T0_RKS5_EEEEvT3_mmm --------------------------
	.section	.nv.shared._ZN18transformer_engine6detail38cast_transpose_fused_kernel_notalignedILb0ELb0ELb1EfNS_16CTDBiasDActParamI13__nv_bfloat16S3_ffEELi4ELi2ENS_5EmptyEXadL_ZNS_5sreluIffEET_T0_RKS5_EEEEvT3_mmm,"aw",@nobits
	.sectionflags	@""
	.align	16
.nv.shared._ZN18transformer_engine6detail38cast_transpose_fused_kernel_notalignedILb0ELb0ELb1EfNS_16CTDBiasDActParamI13__nv_bfloat16S3_ffEELi4ELi2ENS_5EmptyEXadL_ZNS_5sreluIffEET_T0_RKS5_EEEEvT3_mmm:
	.zero		1056


//--------------------- .nv.shared._ZN18transformer_engine6detail38cast_transpose_fused_kernel_notalignedILb0ELb0ELb1EfNS_16CTDBiasDActParamI6__halfS3_13__nv_fp8_e4m3fEELi4ELi8ENS_5EmptyEXadL_ZNS_5sreluIffEET_T0_RKS6_EEEEvT3_mmm --------------------------
	.section	.nv.shared._ZN18transformer_engine6detail38cast_transpose_fused_kernel_notalignedILb0ELb0ELb1EfNS_16CTDBiasDActParamI6__halfS3_13__nv_fp8_e4m3fEELi4ELi8ENS_5EmptyEXadL_ZNS_5sreluIffEET_T0_RKS6_EEEEvT3_mmm,"aw",@nobits
	.sectionflags	@""
	.align	16
.nv.shared._ZN18transformer_engine6detail38cast_transpose_fused_kernel_notalignedILb0ELb0ELb1EfNS_16CTDBiasDActParamI6__halfS3_13__nv_fp8_e4m3fEELi4ELi8ENS_5EmptyEXadL_ZNS_5sreluIffEET_T0_RKS6_EEEEvT3_mmm:
	.zero		1056


//--------------------- .nv.shared._ZN18transformer_engine6detail38cast_transpose_fused_kernel_notalignedILb0ELb0ELb1EfNS_16CTDBiasDActParamI6__halfS3_13__nv_fp8_e5m2fEELi4ELi8ENS_5EmptyEXadL_ZNS_5sreluIffEET_T0_RKS6_EEEEvT3_mmm --------------------------
	.section	.nv.shared._ZN18transformer_engine6detail38cast_transpose_fused_kernel_notalignedILb0ELb0ELb1EfNS_16CTDBiasDActParamI6__halfS3_13__nv_fp8_e5m2fEELi4ELi8ENS_5EmptyEXadL_ZNS_5sreluIffEET_T0_RKS6_EEEEvT3_mmm,"aw",@nobits
	.sectionflags	@""
	.align	16
.nv.shared._ZN18transformer_engine6detail38cast_transpose_fused_kernel_notalignedILb0ELb0ELb1EfNS_16CTDBiasDActParamI6__halfS3_13__nv_fp8_e5m2fEELi4ELi8ENS_5EmptyEXadL_ZNS_5sreluIffEET_T0_RKS6_EEEEvT3_mmm:
	.zero		1056


//--------------------- .nv.shared._ZN18transformer_engine6detail38cast_transpose_fused_kernel_notalignedILb0ELb0ELb1EfNS_16CTDBiasDActParamI6__halfS3_13__nv_bfloat16fEELi4ELi4ENS_5EmptyEXadL_ZNS_5sreluIffEET_T0_RKS6_EEEEvT3_mmm --------------------------
	.section	.nv.shared._ZN18transformer_engine6detail38cast_transpose_fused_kernel_notalignedILb0ELb0ELb1EfNS_16CTDBiasDActParamI6__halfS3_13__nv_bfloat16fEELi4ELi4ENS_5EmptyEXadL_ZNS_5sreluIffEET_T0_RKS6_EEEEvT3_mmm,"aw",@nobits
	.sectionflags	@""
	.align	16
.nv.shared._ZN18transformer_engine6detail38cast_transpose_fused_kernel_notalignedILb0ELb0ELb1EfNS_16CTDBiasDActParamI6__halfS3_13__nv_bfloat16fEELi4ELi4ENS_5EmptyEXadL_ZNS_5sreluIffEET_T0_RKS6_EEEEvT3_mmm:
	.zero		1056


//--------------------- .nv.shared._ZN18transformer_engine6detail38cast_transpose_fused_kernel_notalignedILb0ELb0ELb1EfNS_16CTDBiasDActParamI6__halfS3_S3_fEELi4ELi4ENS_5EmptyEXadL_ZNS_5sreluIffEET_T0_RKS5_EEEEvT3_mmm --------------------------
	.section	.nv.shared._ZN18transformer_engine6detail38cast_transpose_fused_kernel_notalignedILb0ELb0ELb1EfNS_16CTDBiasDActParamI6__halfS3_S3_fEELi4ELi4ENS_5EmptyEXadL_ZNS_5sreluIffEET_T0_RKS5_EEEEvT3_mmm,"aw",@nobits
	.sectionflags	@""
	.align	16
.nv.shared._ZN18transformer_engine6detail38cast_transpose_fused_kernel_notalignedILb0ELb0ELb1EfNS_16CTDBiasDActParamI6__halfS3_S3_fEELi4ELi4ENS_5EmptyEXadL_ZNS_5sreluIffEET_T0_RKS5_EEEEvT3_mmm:
	.zero		1056


//--------------------- .nv.shared._ZN18transformer_engine6detail38cast_transpose_fused_kernel_notalignedILb0ELb0ELb1EfNS_16CTDBiasDActParamI6__halfS3_ffEELi4ELi2ENS_5EmptyEXadL_ZNS_5sreluIffEET_T0_RKS5_EEEEvT3_mmm --------------------------
	.section	.nv.shared._ZN18transformer_engine6detail38cast_transpose_fused_kernel_notalignedILb0ELb0ELb1EfNS_16CTDBiasDActParamI6__halfS3_ffEELi4ELi2ENS_5EmptyEXadL_ZNS_5sreluIffEET_T0_RKS5_EEEEvT3_mmm,"aw",@nobits
	.sectionflags	@""
	.align	16
.nv.shared._ZN18transformer_engine6detail38cast_transpose_fused_kernel_notalignedILb0ELb0ELb1EfNS_16CTDBiasDActParamI6__halfS3_ffEELi4ELi2ENS_5EmptyEXadL_ZNS_5sreluIffEET_T0_RKS5_EEEEvT3_mmm:
	.zero		1056


//--------------------- .nv.shared._ZN18transformer_engine6detail38cast_transpose_fused_kernel_notalignedILb0ELb0ELb1EfNS_16CTDBiasDActParamIff13__nv_fp8_e4m3fEELi2ELi8ENS_5EmptyEXadL_ZNS_5sreluIffEET_T0_RKS5_EEEEvT3_mmm --------------------------
	.section	.nv.shared._ZN18transformer_engine6detail38cast_transpose_fused_kernel_notalignedILb0ELb0ELb1EfNS_16CTDBiasDActParamIff13__nv_fp8_e4m3fEELi2ELi8ENS_5EmptyEXadL_ZNS_5sreluIffEET_T0_RKS5_EEEEvT3_mmm,"aw",@nobits
	.sectionflags	@""
	.align	16
.nv.shared._ZN18transformer_engine6detail38cast_transpose_fused_kernel_notalignedILb0ELb0ELb1EfNS_16CTDBiasDActParamIff13__nv_fp8_e4m3fEELi2ELi8ENS_5EmptyEXadL_ZNS_5sreluIffEET_T0_RKS5_EEEEvT3_mmm:
	.zero		1056


//--------------------- .nv.shared._ZN18transformer_engine6detail38cast_transpose_fused_kernel_notalignedILb0ELb0ELb1EfNS_16CTDBiasDActParamIff13__nv_fp8_e5m2fEELi2ELi8ENS_5EmptyEXadL_ZNS_5sreluIffEET_T0_RKS5_EEEEvT3_mmm --------------------------
	.section	.nv.shared._ZN18transformer_engine6detail38cast_transpose_fused_kernel_notalignedILb0ELb0ELb1EfNS_16CTDBiasDActParamIff13__nv_fp8_e5m2fEELi2ELi8ENS_5EmptyEXadL_ZNS_5sreluIffEET_T0_RKS5_EEEEvT3_mmm,"aw",@nobits
	.sectionflags	@""
	.align	16
.nv.shared._ZN18transformer_engine6detail38cast_transpose_fused_kernel_notalignedILb0ELb0ELb1EfNS_16CTDBiasDActParamIff13__nv_fp8_e5m2fEELi2ELi8ENS_5EmptyEXadL_ZNS_5sreluIffEET_T0_RKS5_EEEEvT3_mmm:
	.zero		1056


//--------------------- .nv.shared._ZN18transformer_engine6detail38cast_transpose_fused_kernel_notalignedILb0ELb0ELb1EfNS_16CTDBiasDActParamIff13__nv_bfloat16fEELi2ELi4ENS_5EmptyEXadL_ZNS_5sreluIffEET_T0_RKS5_EEEEvT3_mmm --------------------------
	.section	.nv.shared._ZN18transformer_engine6detail38cast_transpose_fused_kernel_notalignedILb0ELb0ELb1EfNS_16CTDBiasDActParamIff13__nv_bfloat16fEELi2ELi4ENS_5EmptyEXadL_ZNS_5sreluIffEET_T0_RKS5_EEEEvT3_mmm,"aw",@nobits
	.sectionflags	@""
	.align	16
.nv.shared._ZN18transformer_engine6detail38cast_transpose_fused_kernel_notalignedILb0ELb0ELb1EfNS_16CTDBiasDActParamIff13__nv_bfloat16fEELi2ELi4ENS_5EmptyEXadL_ZNS_5sreluIffEET_T0_RKS5_EEEEvT3_mmm:
	.zero		1056


//--------------------- .nv.shared._ZN18transformer_engine6detail38cast_transpose_fused_kernel_notalignedILb0ELb0ELb1EfNS_16CTDBiasDActParamIff6__halffEELi2ELi4ENS_5EmptyEXadL_ZNS_5sreluIffEET_T0_RKS5_EEEEvT3_mmm --------------------------
	.section	.nv.shared._ZN18transformer_engine6detail38cast_transpose_fused_kernel_notalignedILb0ELb0ELb1EfNS_16CTDBiasDActParamIff6__halffEELi2ELi4ENS_5EmptyEXadL_ZNS_5sreluIffEET_T0_RKS5_EEEEvT3_mmm,"aw",@nobits
	.sectionflags	@""
	.align	16
.nv.shared._ZN18transformer_engine6detail38cast_transpose_fused_kernel_notalignedILb0ELb0ELb1EfNS_16CTDBiasDActParamIff6__halffEELi2ELi4ENS_5EmptyEXadL_ZNS_5sreluIffEET_T0_RKS5_EEEEvT3_mmm:
	.zero		1056


//--------------------- .nv.shared._ZN18transformer_engine6detail38cast_transpose_fused_kernel_notalignedILb0ELb0ELb1EfNS_16CTDBiasDActParamIffffEELi2ELi2ENS_5EmptyEXadL_ZNS_5sreluIffEET_T0_RKS4_EEEEvT3_mmm --------------------------
	.section	.nv.shared._ZN18transformer_engine6detail38cast_transpose_fused_kernel_notalignedILb0ELb0ELb1EfNS_16CTDBiasDActParamIffffEELi2ELi2ENS_5EmptyEXadL_ZNS_5sreluIffEET_T0_RKS4_EEEEvT3_mmm,"aw",@nobits
	.sectionflags	@""
	.align	16
.nv.shared._ZN18transformer_engine6detail38cast_transpose_fused_kernel_notalignedILb0ELb0ELb1EfNS_16CTDBiasDActParamIffffEELi2ELi2ENS_5EmptyEXadL_ZNS_5sreluIffEET_T0_RKS4_EEEEvT3_mmm:
	.zero		1056


//--------------------- .nv.shared._ZN18transformer_engine6detail38cast_transpose_fused_kernel_notalignedILb0ELb1ELb0EfNS_16CTDBiasDActParamI13__nv_bfloat16S3_13__nv_fp8_e4m3fEELi2ELi4ENS_5EmptyEXadL_ZNS_5dreluIffEET_T0_RKS6_EEEEvT3_mmm --------------------------
	.section	.nv.shared._ZN18transformer_engine6detail38cast_transpose_fused_kernel_notalignedILb0ELb1ELb0EfNS_16CTDBiasDActParamI13__nv_bfloat16S3_13__nv_fp8_e4m3fEELi2ELi4ENS_5EmptyEXadL_ZNS_5dreluIffEET_T0_RKS6_EEEEvT3_mmm,"aw",@nobits
	.sectionflags	@""
	.align	16
.nv.shared._ZN18transformer_engine6detail38cast_transpose_fused_kernel_notalignedILb0ELb1ELb0EfNS_16CTDBiasDActParamI13__nv_bfloat16S3_13__nv_fp8_e4m3fEELi2ELi4ENS_5EmptyEXadL_ZNS_5dreluIffEET_T0_RKS6_EEEEvT3_mmm:
	.zero		1056


//--------------------- .nv.shared._ZN18transformer_engine6detail38cast_transpose_fused_kernel_notalignedILb0ELb1ELb0EfNS_16CTDBiasDActParamI13__nv_bfloat16S3_13__nv_fp8_e5m2fEELi2ELi4ENS_5EmptyEXadL_ZNS_5dreluIffEET_T0_RKS6_EEEEvT3_mmm --------------------------
	.section	.nv.shared._ZN18transformer_engine6detail38cast_transpose_fused_kernel_notalignedILb0ELb1ELb0EfNS_16CTDBiasDActParamI13__nv_bfloat16S3_13__nv_fp8_e5m2fEELi2ELi4ENS_5EmptyEXadL_ZNS_5dreluIffEET_T0_RKS6_EEEEvT3_mmm,"aw",@nobits
	.sectionflags	@""
	.align	16
.nv.shared._ZN18transformer_engine6detail38cast_transpose_fused_kernel_notalignedILb0ELb1ELb0EfNS_16CTDBiasDActParamI13__nv_bfloat16S3_13__nv_fp8_e5m2fEELi2ELi4ENS_5EmptyEXadL_ZNS_5dreluIffEET_T0_RKS6_EEEEvT3_mmm:
	.zero		1056


//--------------------- .nv.shared._ZN18transformer_engine6detail38cast_transpose_fused_kernel_notalignedILb0ELb1ELb0EfNS_16CTDBiasDActParamI13__nv_bfloat16S3_S3_fEELi2ELi2ENS_5EmptyEXadL_ZNS_5dreluIffEET_T0_RKS5_EEEEvT3_mmm --------------------------
	.section	.nv.shared._ZN18transformer_engine6detail38cast_transpose_fused_kernel_notalignedILb0ELb1ELb0EfNS_16CTDBiasDActParamI13__nv_bfloat16S3_S3_fEELi2ELi2ENS_5EmptyEXadL_ZNS_5dreluIffEET_T0_RKS5_EEEEvT3_mmm,"aw",@nobits
	.sectionflags	@""
	.align	16
.nv.shared._ZN18transformer_engine6detail38cast_transpose_fused_kernel_notalignedILb0ELb1ELb0EfNS_16CTDBiasDActParamI13__nv_bfloat16S3_S3_fEELi2ELi2ENS_5EmptyEXadL_ZNS_5dreluIffEET_T0_RKS5_EEEEvT3_mmm:
	.zero		1056


//--------------------- .nv.shared._ZN18transformer_engine6detail38cast_transpose_fused_kernel_notalignedILb0ELb1ELb0EfNS_16CTDBiasDActParamI13__nv_bfloat16S3_6__halffEELi2ELi2ENS_5EmptyEXadL_ZNS_5dreluIffEET_T0_RKS6_EEEEvT3_mmm --------------------------
	.section	.nv.shared._ZN18transformer_engine6detail38cast_transpose_fused_kernel_notalignedILb0ELb1ELb0EfNS_16CTDBiasDActParamI13__nv_bfloat16S3_6__halffEELi2ELi2ENS_5EmptyEXadL_ZNS_5dreluIffEET_T0_RKS6_EEEEvT3_mmm,"aw",@nobits
	.sectionflags	@""
	.align	16
.nv.shared._ZN18transformer_engine6detail38cast_transpose_fused_kernel_notalignedILb0ELb1ELb0EfNS_16CTDBiasDActParamI13__nv_bfloat16S3_6__halffEELi2ELi2ENS_5EmptyEXadL_ZNS_5dreluIffEET_T0_RKS6_EEEEvT3_mmm:
	.zero		1056


//--------------------- .nv.shared._ZN18transformer_engine6detail38cast_transpose_fused_kernel_notalignedILb0ELb1ELb0EfNS_16CTDBiasDActParamI13__nv_bfloat16S3_ffEELi2ELi1ENS_5EmptyEXadL_ZNS_5dreluIffEET_T0_RKS5_EEEEvT3_mmm --------------------------
	.section	.nv.shared._ZN18transformer_engine6detail38cast_transpose_fused_kernel_notalignedILb0ELb1ELb0EfNS_16CTDBiasDActParamI13__nv_bfloat16S3_ffEELi2ELi1ENS_5EmptyEXadL_ZNS_5dreluIffEET_T0_RKS5_EEEEvT3_mmm,"aw",@nobits
	.sectionflags	@""
	.align	16
.nv.shared._ZN18transformer_engine6detail38cast_transpose_fused_kernel_notalignedILb0ELb1ELb0EfNS_16CTDBiasDActParamI13__nv_bfloat16S3_ffEELi2ELi1ENS_5EmptyEXadL_ZNS_5dreluIffEET_T0_RKS5_EEEEvT3_mmm:
	.zero		1056


//--------------------- .nv.shared._ZN18transformer_engine6detail38cast_transpose_fused_kernel_notalignedILb0ELb1ELb0EfNS_16CTDBiasDActParamI6__halfS3_13__nv_fp8_e4m3fEELi2ELi4ENS_5EmptyEXadL_ZNS_5dreluIffEET_T0_RKS6_EEEEvT3_mmm --------------------------
	.section	.nv.shared._ZN18transformer_engine6detail38cast_transpose_fused_kernel_notalignedILb0ELb1ELb0EfNS_16CTDBiasDActParamI6__halfS3_13__nv_fp8_e4m3fEELi2ELi4ENS_5EmptyEXadL_ZNS_5dreluIffEET_T0_RKS6_EEEEvT3_mmm,"aw",@nobits
	.sectionflags	@""
	.align	16
.nv.shared._ZN18transformer_engine6detail38cast_transpose_fused_kernel_notalignedILb0ELb1ELb0EfNS_16CTDBiasDActParamI6__halfS3_13__nv_fp8_e4m3fEELi2ELi4ENS_5EmptyEXadL_ZNS_5dreluIffEET_T0_RKS6_EEEEvT3_mmm:
	.zero		1056


//--------------------- .nv.shared._ZN18transformer_engine6detail38cast_transpose_fused_kernel_notalignedILb0ELb1ELb0EfNS_16CTDBiasDActParamI6__halfS3_13__nv_fp8_e5m2fEELi2ELi4ENS_5EmptyEXadL_ZNS_5dreluIffEET_T0_RKS6_EEEEvT3_mmm --------------------------
	.section	.nv.shared._ZN18transformer_engine6detail38cast_transpose_fused_kernel_notalignedILb0ELb1ELb0EfNS_16CTDBiasDActParamI6__halfS3_13__nv_fp8_e5m2fEELi2ELi4ENS_5EmptyEXadL_ZNS_5dreluIffEET_T0_RKS6_EEEEvT3_mmm,"aw",@nobits
	.sectionflags	@""
	.align	16
.nv.shared._ZN18transformer_engine6detail38cast_transpose_fused_kernel_notalignedILb0ELb1ELb0EfNS_16CTDBiasDActParamI6__halfS3_13__nv_fp8_e5m2fEELi2ELi4ENS_5EmptyEXadL_ZNS_5dreluIffEET_T0_RKS6_EEEEvT3_mmm:
	.zero		1056


//--------------------- .nv.shared._ZN18transformer_engine6detail38cast_transpose_fused_kernel_notalignedILb0ELb1ELb0EfNS_16CTDBiasDActParamI6__halfS3_13__nv_bfloat16fEELi2ELi2ENS_5EmptyEXadL_ZNS_5dreluIffEET_T0_RKS6_EEEEvT3_mmm --------------------------
	.section	.nv.shared._ZN18transformer_engine6detail38cast_transpose_fused_kernel_notalignedILb0ELb1ELb0EfNS_16CTDBiasDActParamI6__halfS3_13__nv_bfloat16fEELi2ELi2ENS_5EmptyEXadL_ZNS_5dreluIffEET_T0_RKS6_EEEEvT3_mmm,"aw",@nobits
	.sectionflags	@""
	.align	16
.nv.shared._ZN18transformer_engine6detail38cast_transpose_fused_kernel_notalignedILb0ELb1ELb0EfNS_16CTDBiasDActParamI6__halfS3_13__nv_bfloat16fEELi2ELi2ENS_5EmptyEXadL_ZNS_5dreluIffEET_T0_RKS6_EEEEvT3_mmm:
	.zero		1056


//--------------------- .nv.shared._ZN18transformer_engine6detail38cast_transpose_fused_kernel_notalignedILb0ELb1ELb0EfNS_16CTDBiasDActParamI6__halfS3_S3_fEELi2ELi2ENS_5EmptyEXadL_ZNS_5dreluIffEET_T0_RKS5_EEEEvT3_mmm --------------------------
	.section	.nv.shared._ZN18transformer_engine6detail38cast_transpose_fused_kernel_notalignedILb0ELb1ELb0EfNS_16CTDBiasDActParamI6__halfS3_S3_fEELi2ELi2ENS_5EmptyEXadL_ZNS_5dreluIffEET_T0_RKS5_EEEEvT3_mmm,"aw",@nobits
	.sectionflags	@""
	.align	16
.nv.shared._ZN18transformer_engine6detail38cast_transpose_fused_kernel_notalignedILb0ELb1ELb0EfNS_16CTDBiasDActParamI6__halfS3_S3_fEELi2ELi2ENS_5EmptyEXadL_ZNS_5dreluIffEET_T0_RKS5_EEEEvT3_mmm:
	.zero		1056


//--------------------- .nv.shared._ZN18transformer_engine6detail38cast_transpose_fused_kernel_notalignedILb0ELb1ELb0EfNS_16CTDBiasDActParamI6__halfS3_ffEELi2ELi1ENS_5EmptyEXadL_ZNS_5dreluIffEET_T0_RKS5_EEEEvT3_mmm --------------------------
	.section	.nv.shared._ZN18transformer_engine6detail38cast_transpose_fused_kernel_notalignedILb0ELb1ELb0EfNS_16CTDBiasDActParamI6__halfS3_ffEELi2ELi1ENS_5EmptyEXadL_ZNS_5dreluIffEET_T0_RKS5_EEEEvT3_mmm,"aw",@nobits
	.sectionflags	@""
	.align	16
.nv.shared._ZN18transformer_engine6detail38cast_transpose_fused_kernel_notalignedILb0ELb1ELb0EfNS_16CTDBiasDActParamI6__halfS3_ffEELi2ELi1ENS_5EmptyEXadL_ZNS_5dreluIffEET_T0_RKS5_EEEEvT3_mmm:
	.zero		1056


//--------------------- .nv.shared._ZN18transformer_engine6detail38cast_transpose_fused_kernel_notalignedILb0ELb1ELb0EfNS_16CTDBiasDActParamIff13__nv_fp8_e4m3fEELi1ELi4ENS_5EmptyEXadL_ZNS_5dreluIffEET_T0_RKS5_EEEEvT3_mmm --------------------------
	.section	.nv.shared._ZN18transformer_engine6detail38cast_transpose_fused_kernel_notalignedILb0ELb1ELb0EfNS_16CTDBiasDActParamIff13__nv_fp8_e4m3fEELi1ELi4ENS_5EmptyEXadL_ZNS_5dreluIffEET_T0_RKS5_EEEEvT3_mmm,"aw",@nobits
	.sectionflags	@""
	.align	16
.nv.shared._ZN18transformer_engine6detail38cast_transpose_fused_kernel_notalignedILb0ELb1ELb0EfNS_16CTDBiasDActParamIff13__nv_fp8_e4m3fEELi1ELi4ENS_5EmptyEXadL_ZNS_5dreluIffEET_T0_RKS5_EEEEvT3_mmm:
	.zero		1056


//--------------------- .nv.shared._ZN18transformer_engine6detail38cast_transpose_fused_kernel_notalignedILb0ELb1ELb0EfNS_16CTDBiasDActParamIff13__nv_fp8_e5m2fEELi1ELi4ENS_5EmptyEXadL_ZNS_5dreluIffEET_T0_RKS5_EEEEvT3_mmm --------------------------
	.section	.nv.shared._ZN18transformer_engine6detail38cast_transpose_fused_kernel_notalignedILb0ELb1ELb0EfNS_16CTDBiasDActParamIff13__nv_fp8_e5m2fEELi1ELi4ENS_5EmptyEXadL_ZNS_5dreluIffEET_T0_RKS5_EEEEvT3_mmm,"aw",@nobits
	.sectionflags	@""
	.align	16
.nv.shared._ZN18transformer_engine6detail38cast_transpose_fused_kernel_notalignedILb0ELb1ELb0EfNS_16CTDBiasDActParamIff13__nv_fp8_e5m2fEELi1ELi4ENS_5EmptyEXadL_ZNS_5dreluIffEET_T0_RKS5_EEEEvT3_mmm:
	.zero		1056


//--------------------- .nv.shared._ZN18transformer_engine6detail38cast_transpose_fused_kernel_notalignedILb0ELb1ELb0EfNS_16CTDBiasDActParamIff13__nv_bfloat16fEELi1ELi2ENS_5EmptyEXadL_ZNS_5dreluIffEET_T0_RKS5_EEEEvT3_mmm --------------------------
	.section	.nv.shared._ZN18transformer_engine6detail38cast_transpose_fused_kernel_notalignedILb0ELb1ELb0EfNS_16CTDBiasDActParamIff13__nv_bfloat16fEELi1ELi2ENS_5EmptyEXadL_ZNS_5dreluIffEET_T0_RKS5_EEEEvT3_mmm,"aw",@nobits
	.sectionflags	@""
	.align	16
.nv.shared._ZN18transformer_engine6detail38cast_transpose_fused_kernel_notalignedILb0ELb1ELb0EfNS_16CTDBiasDActParamIff13__nv_bfloat16fEELi1ELi2ENS_5EmptyEXadL_ZNS_5dreluIffEET_T0_RKS5_EEEEvT3_mmm:
	.zero		1056


//--------------------- .nv.shared._ZN18transformer_engine6detail38cast_transpose_fused_kernel_notalignedILb0ELb1ELb0EfNS_16CTDBiasDActParamIff6__halffEELi1ELi2ENS_5EmptyEXadL_ZNS_5dreluIffEET_T0_RKS5_EEEEvT3_mmm --------------------------
	.section	.nv.shared._ZN18transformer_engine6detail38cast_transpose_fused_kernel_notalignedILb0ELb1ELb0EfNS_16CTDBiasDActParamIff6__halffEELi1ELi2ENS_5EmptyEXadL_ZNS_5dreluIffEET_T0_RKS5_EEEEvT3_mmm,"aw",@nobits
	.sectionflags	@""
	.align	16
.nv.shared._ZN18transformer_engine6detail38cast_transpose_fused_kernel_notalignedILb0ELb1ELb0EfNS_16CTDBiasDActParamIff6__halffEELi1ELi2ENS_5EmptyEXadL_ZNS_5dreluIffEET_T0_RKS5_EEEEvT3_mmm:
	.zero		1056


//--------------------- .nv.shared._ZN18transformer_engine6detail38cast_transpose_fused_kernel_notalignedILb0ELb1ELb0EfNS_16CTDBiasDActParamIffffEELi1ELi1ENS_5EmptyEXadL_ZNS_5dreluIffEET_T0_RKS4_EEEEvT3_mmm --------------------------
	.section	.nv.shared._ZN18transformer_engine6detail38cast_transpose_fused_kernel_notalignedILb0ELb1ELb0EfNS_16CTDBiasDActParamIffffEELi1ELi1ENS_5EmptyEXadL_ZNS_5dreluIffEET_T0_RKS4_EEEEvT3_mmm,"aw",@nobits
	.sectionflags	@""
	.align	16
.nv.shared._ZN18transformer_engine6detail38cast_transpose_fused_kernel_notalignedILb0ELb1ELb0EfNS_16CTDBiasDActParamIffffEELi1ELi1ENS_5EmptyEXadL_ZNS_5dreluIffEET_T0_RKS4_EEEEvT3_mmm:
	.zero		1056


//--------------------- .nv.shared._ZN18transformer_engine6detail38cast_transpose_fused_kernel_notalignedILb0ELb0ELb1EfNS_16CTDBiasDActParamI13__nv_bfloat16S3_13__nv_fp8_e4m3fEELi4ELi8ENS_5EmptyEXadL_ZNS_4reluIffEET_T0_RKS6_EEEEvT3_mmm --------------------------
	.section	.nv.shared._ZN18transformer_engine6detail38cast_transpose_fused_kernel_notalignedILb0ELb0ELb1EfNS_16CTDBiasDActParamI13__nv_bfloat16S3_13__nv_fp8_e4m3fEELi4ELi8ENS_5EmptyEXadL_ZNS_4reluIffEET_T0_RKS6_EEEEvT3_mmm,"aw",@nobits
	.sectionflags	@""
	.align	16
.nv.shared._ZN18transformer_engine6detail38cast_transpose_fused_kernel_notalignedILb0ELb0ELb1EfNS_16CTDBiasDActParamI13__nv_bfloat16S3_13__nv_fp8_e4m3fEELi4ELi8ENS_5EmptyEXadL_ZNS_4reluIffEET_T0_RKS6_EEEEvT3_mmm:
	.zero		1056


//--------------------- .nv.shared._ZN18transformer_engine6detail38cast_transpose_fused_kernel_notalignedILb0ELb0ELb1EfNS_16CTDBiasDActParamI13__nv_bfloat16S3_13__nv_fp8_e5m2fEELi4ELi8ENS_5EmptyEXadL_ZNS_4reluIffEET_T0_RKS6_EEEEvT3_mmm --------------------------
	.section	.nv.shared._ZN18transformer_engine6detail38cast_transpose_fused_kernel_notalignedILb0ELb0ELb1EfNS_16CTDBiasDActParamI13__nv_bfloat16S3_13__nv_fp8_e5m2fEELi4ELi8ENS_5EmptyEXadL_ZNS_4reluIffEET_T0_RKS6_EEEEvT3_mmm,"aw",@nobits
	.sectionflags	@""
	.align	16
.nv.shared._ZN18transformer_engine6detail38cast_transpose_fused_kernel_notalignedILb0ELb0ELb1EfNS_16CTDBiasDActParamI13__nv_bfloat16S3_13__nv_fp8_e5m2fEELi4ELi8ENS_5EmptyEXadL_ZNS_4reluIffEET_T0_RKS6_EEEEvT3_mmm:
	.zero		1056


//--------------------- .nv.shared._ZN18transformer_engine6detail38cast_transpose_fused_kernel_notalignedILb0ELb0ELb1EfNS_16CTDBiasDActParamI13__nv_bfloat16S3_S3_fEELi4ELi4ENS_5EmptyEXadL_ZNS_4reluIffEET_T0_RKS5_EEEEvT3_mmm --------------------------
	.section	.nv.shared._ZN18transformer_engine6detail38cast_transpose_fused_kernel_notalignedILb0ELb0ELb1EfNS_16CTDBiasDActParamI13__nv_bfloat16S3_S3_fEELi4ELi4ENS_5EmptyEXadL_ZNS_4reluIffEET_T0_RKS5_EEEEvT3_mmm,"aw",@nobits
	.sectionflags	@""
	.align	16
.nv.shared._ZN18transformer_engine6detail38cast_transpose_fused_kernel_notalignedILb0ELb0ELb1EfNS_16CTDBiasDActParamI13__nv_bfloat16S3_S3_fEELi4ELi4ENS_5EmptyEXadL_ZNS_4reluIffEET_T0_RKS5_EEEEvT3_mmm:
	.zero		1056


//--------------------- .nv.shared._ZN18transformer_engine6detail38cast_transpose_fused_kernel_notalignedILb0ELb0ELb1EfNS_16CTDBiasDActParamI13__nv_bfloat16S3_6__halffEELi4ELi4ENS_5EmptyEXadL_ZNS_4reluIffEET_T0_RKS6_EEEEvT3_mmm --------------------------
	.section	.nv.shared._ZN18transformer_engine6detail38cast_transpose_fused_kernel_notalignedILb0ELb0ELb1EfNS_16CTDBiasDActParamI13__nv_bfloat16S3_6__halffEELi4ELi4ENS_5EmptyEXadL_ZNS_4reluIffEET_T0_RKS6_EEEEvT3_mmm,"aw",@nobits
	.sectionflags	@""
	.align	16
.nv.shared._ZN18transformer_engine6detail38cast_transpose_fused_kernel_notalignedILb0ELb0ELb1EfNS_16CTDBiasDActParamI13__nv_bfloat16S3_6__halffEELi4ELi4ENS_5EmptyEXadL_ZNS_4reluIffEET_T0_RKS6_EEEEvT3_mmm:
	.zero		1056


//--------------------- .nv.shared._ZN18transformer_engine6detail38cast_transpose_fused_kernel_notalignedILb0ELb0ELb1EfNS_16CTDBiasDActParamI13__nv_bfloat16S3_ffEELi4ELi2ENS_5EmptyEXadL_ZNS_4reluIffEET_T0_RKS5_EEEEvT3_mmm --------------------------
	.section	.nv.shared._ZN18transformer_engine6detail38cast_transpose_fused_kernel_notalignedILb0ELb0ELb1EfNS_16CTDBiasDActParamI13__nv_bfloat16S3_ffEELi4ELi2ENS_5EmptyEXadL_ZNS_4reluIffEET_T0_RKS5_EEEEvT3_mmm,"aw",@nobits
	.sectionflags	@""
	.align	16
.nv.shared._ZN18transformer_engine6detail38cast_transpose_fused_kernel_notalignedILb0ELb0ELb1EfNS_16CTDBiasDActParamI13__nv_bfloat16S3_ffEELi4ELi2ENS_5EmptyEXadL_ZNS_4reluIffEET_T0_RKS5_EEEEvT3_mmm:
	.zero		1056


//--------------------- .nv.shared._ZN18transformer_engine6detail38cast_transpose_fused_kernel_notalignedILb0ELb0ELb1EfNS_16CTDBiasDActParamI6__halfS3_13__nv_fp8_e4m3fEELi4ELi8ENS_5EmptyEXadL_ZNS_4reluIffEET_T0_RKS6_EEEEvT3_mmm --------------------------
	.section	.nv.shared._ZN18transformer_engine6detail38cast_transpose_fused_kernel_notalignedILb0ELb0ELb1EfNS_16CTDBiasDActParamI6__halfS3_13__nv_fp8_e4m3fEELi4ELi8ENS_5EmptyEXadL_ZNS_4reluIffEET_T0_RKS6_EEEEvT3_mmm,"aw",@nobits
	.sectionflags	@""
	.align	16
.nv.shared._ZN18transformer_engine6detail38cast_transpose_fused_kernel_notalignedILb0ELb0ELb1EfNS_16CTDBiasDActParamI6__halfS3_13__nv_fp8_e4m3fEELi4ELi8ENS_5EmptyEXadL_ZNS_4reluIffEET_T0_RKS6_EEEEvT3_mmm:
	.zero		1056


//--------------------- .nv.shared._ZN18transformer_engine6detail38cast_transpose_fused_kernel_notalignedILb0ELb0ELb1EfNS_16CTDBiasDActParamI6__halfS3_13__nv_fp8_e5m2fEELi4ELi8ENS_5EmptyEXadL_ZNS_4reluIffEET_T0_RKS6_EEEEvT3_mmm --------------------------
	.section	.nv.shared._ZN18transformer_engine6detail38cast_transpose_fused_kernel_notalignedILb0ELb0ELb1EfNS_16CTDBiasDActParamI6__halfS3_13__nv_fp8_e5m2fEELi4ELi8ENS_5EmptyEXadL_ZNS_4reluIffEET_T0_RKS6_EEEEvT3_mmm,"aw",@nobits
	.sectionflags	@""
	.align	16
.nv.shared._ZN18transformer_engine6detail38cast_transpose_fused_kernel_notalignedILb0ELb0ELb1EfNS_16CTDBiasDActParamI6__halfS3_13__nv_fp8_e5m2fEELi4ELi8ENS_5EmptyEXadL_ZNS_4reluIffEET_T0_RKS6_EEEEvT3_mmm:
	.zero		1056


//--------------------- .nv.shared._ZN18transformer_engine6detail38cast_transpose_fused_kernel_notalignedILb0ELb0ELb1EfNS_16CTDBiasDActParamI6__halfS3_13__nv_bfloat16fEELi4ELi4ENS_5EmptyEXadL_ZNS_4reluIffEET_T0_RKS6_EEEEvT3_mmm --------------------------
	.section	.nv.shared._ZN18transformer_engine6detail38cast_transpose_fused_kernel_notalignedILb0ELb0ELb1EfNS_16CTDBiasDActParamI6__halfS3_13__nv_bfloat16fEELi4ELi4ENS_5EmptyEXadL_ZNS_4reluIffEET_T0_RKS6_EEEEvT3_mmm,"aw",@nobits
	.sectionflags	@""
	.align	16
.nv.shared._ZN18transformer_engine6detail38cast_transpose_fused_kernel_notalignedILb0ELb0ELb1EfNS_16CTDBiasDActParamI6__halfS3_13__nv_bfloat16fEELi4ELi4ENS_5EmptyEXadL_ZNS_4reluIffEET_T0_RKS6_EEEEvT3_mmm:
	.zero		1056


//--------------------- .nv.shared._ZN18transformer_engine6detail38cast_transpose_fused_kernel_notalignedILb0ELb0ELb1EfNS_16CTDBiasDActParamI6__halfS3_S3_fEELi4ELi4ENS_5EmptyEXadL_ZNS_4reluIffEET_T0_RKS5_EEEEvT3_mmm --------------------------
	.section	.nv.shared._ZN18transformer_engine6detail38cast_transpose_fused_kernel_notalignedILb0ELb0ELb1EfNS_16CTDBiasDActParamI6__halfS3_S3_fEELi4ELi4ENS_5EmptyEXadL_ZNS_4reluIffEET_T0_RKS5_EEEEvT3_mmm,"aw",@nobits
	.sectionflags	@""
	.align	16
.nv.shared._ZN18transformer_engine6detail38cast_transpose_fused_kernel_notalignedILb0ELb0ELb1EfNS_16CTDBiasDActParamI6__halfS3_S3_fEELi4ELi4ENS_5EmptyEXadL_ZNS_4reluIffEET_T0_RKS5_EEEEvT3_mmm:
	.zero		1056


//--------------------- .nv.shared._ZN18transformer_engine6detail38cast_transpose_fused_kernel_notalignedILb0ELb0ELb1EfNS_16CTDBiasDActParamI6__halfS3_ffEELi4ELi2ENS_5EmptyEXadL_ZNS_4reluIffEET_T0_RKS5_EEEEvT3_mmm --------------------------
	.section	.nv.shared._ZN18transformer_engine6detail38cast_transpose_fused_kernel_notalignedILb0ELb0ELb1EfNS_16CTDBiasDActParamI6__halfS3_ffEELi4ELi2ENS_5EmptyEXadL_ZNS_4reluIffEET_T0_RKS5_EEEEvT3_mmm,"aw",@nobits
	.sectionflags	@""
	.align	16
.nv.shared._ZN18transformer_engine6detail38cast_transpose_fused_kernel_notalignedILb0ELb0ELb1EfNS_16CTDBiasDActParamI6__halfS3_ffEELi4ELi2ENS_5EmptyEXadL_ZNS_4reluIffEET_T0_RKS5_EEEEvT3_mmm:
	.zero		1056


//--------------------- .nv.shared._ZN18transformer_engine6detail38cast_transpose_fused_kernel_notalignedILb0ELb0ELb1EfNS_16CTDBiasDActParamIff13__nv_fp8_e4m3fEELi2ELi8ENS_5EmptyEXadL_ZNS_4reluIffEET_T0_RKS5_EEEEvT3_mmm --------------------------
	.section	.nv.shared._ZN18transformer_engine6detail38cast_transpose_fused_kernel_notalignedILb0ELb0ELb1EfNS_16CTDBiasDActParamIff13__nv_fp8_e4m3fEELi2ELi8ENS_5EmptyEXadL_ZNS_4reluIffEET_T0_RKS5_EEEEvT3_mmm,"aw",@nobits
	.sectionflags	@""
	.align	16
.nv.shared._ZN18transformer_engine6detail38cast_transpose_fused_kernel_notalignedILb0ELb0ELb1EfNS_16CTDBiasDActParamIff13__nv_fp8_e4m3fEELi2ELi8ENS_5EmptyEXadL_ZNS_4reluIffEET_T0_RKS5_EEEEvT3_mmm:
	.zero		1056


//--------------------- .nv.shared._ZN18transformer_engine6detail38cast_transpose_fused_kernel_notalignedILb0ELb0ELb1EfNS_16CTDBiasDActParamIff13__nv_fp8_e5m2fEELi2ELi8ENS_5EmptyEXadL_ZNS_4reluIffEET_T0_RKS5_EEEEvT3_mmm --------------------------
	.section	.nv.shared._ZN18transformer_engine6detail38cast_transpose_fused_kernel_notalignedILb0ELb0ELb1EfNS_16CTDBiasDActParamIff13__nv_fp8_e5m2fEELi2ELi8ENS_5EmptyEXadL_ZNS_4reluIffEET_T0_RKS5_EEEEvT3_mmm,"aw",@nobits
	.sectionflags	@""
	.align	16
.nv.shared._ZN18transformer_engine6detail38cast_transpose_fused_kernel_notalignedILb0ELb0ELb1EfNS_16CTDBiasDActParamIff13__nv_fp8_e5m2fEELi2ELi8ENS_5EmptyEXadL_ZNS_4reluIffEET_T0_RKS5_EEEEvT3_mmm:
	.zero		1056


//--------------------- .nv.shared._ZN18transformer_engine6detail38cast_transpose_fused_kernel_notalignedILb0ELb0ELb1EfNS_16CTDBiasDActParamIff13__nv_bfloat16fEELi2ELi4ENS_5EmptyEXadL_ZNS_4reluIffEET_T0_RKS5_EEEEvT3_mmm --------------------------
	.section	.nv.shared._ZN18transformer_engine6detail38cast_transpose_fused_kernel_notalignedILb0ELb0ELb1EfNS_16CTDBiasDActParamIff13__nv_bfloat16fEELi2ELi4ENS_5EmptyEXadL_ZNS_4reluIffEET_T0_RKS5_EEEEvT3_mmm,"aw",@nobits
	.sectionflags	@""
	.align	16
.nv.shared._ZN18transformer_engine6detail38cast_transpose_fused_kernel_notalignedILb0ELb0ELb1EfNS_16CTDBiasDActParamIff13__nv_bfloat16fEELi2ELi4ENS_5EmptyEXadL_ZNS_4reluIffEET_T0_RKS5_EEEEvT3_mmm:
	.zero		1056


//--------------------- .nv.shared._ZN18transformer_engine6detail38cast_transpose_fused_kernel_notalignedILb0ELb0ELb1EfNS_16CTDBiasDActParamIff6__halffEELi2ELi4ENS_5EmptyEXadL_ZNS_4reluIffEET_T0_RKS5_EEEEvT3_mmm --------------------------
	.section	.nv.shared._ZN18transformer_engine6detail38cast_transpose_fused_kernel_notalignedILb0ELb0ELb1EfNS_16CTDBiasDActParamIff6__halffEELi2ELi4ENS_5EmptyEXadL_ZNS_4reluIffEET_T0_RKS5_EEEEvT3_mmm,"aw",@nobits
	.sectionflags	@""
	.align	16
.nv.shared._ZN18transformer_engine6detail38cast_transpose_fused_kernel_notalignedILb0ELb0ELb1EfNS_16CTDBiasDActParamIff6__halffEELi2ELi4ENS_5EmptyEXadL_ZNS_4reluIffEET_T0_RKS5_EEEEvT3_mmm:
	.zero		1056


//--------------------- .nv.shared._ZN18transformer_engine6detail38cast_transpose_fused_kernel_notalignedILb0ELb0ELb1EfNS_16CTDBiasDActParamIffffEELi2ELi2ENS_5EmptyEXadL_ZNS_4reluIffEET_T0_RKS4_EEEEvT3_mmm --------------------------
	.section	.nv.shared._ZN18transformer_engine6detail38cast_transpose_fused_kernel_notalignedILb0ELb0ELb1EfNS_16CTDBiasDActParamIffffEELi2ELi2ENS_5EmptyEXadL_ZNS_4reluIffEET_T0_RKS4_EEEEvT3_mmm,"aw",@nobits
	.sectionflags	@""
	.align	16
.nv.shared._ZN18transformer_engine6detail38cast_transpose_fused_kernel_notalignedILb0ELb0ELb1EfNS_16CTDBiasDActParamIffffEELi2ELi2ENS_5EmptyEXadL_ZNS_4reluIffEET_T0_RKS4_EEEEvT3_mmm:
	.zero		1056


//--------------------- .nv.shared._ZN18transformer_engine6detail38cast_transpose_fused_kernel_notalignedILb1ELb0ELb0EfNS_16CTDBiasDActParamI13__nv_bfloat16S3_13__nv_fp8_e4m3fEELi4ELi8ENS_5EmptyELPFffRKS6_E0EEEvT3_mmm --------------------------
	.section	.nv.shared._ZN18transformer_engine6detail38cast_transpose_fused_kernel_notalignedILb1ELb0ELb0EfNS_16CTDBiasDActParamI13__nv_bfloat16S3_13__nv_fp8_e4m3fEELi4ELi8ENS_5EmptyELPFffRKS6_E0EEEvT3_mmm,"aw",@nobits
	.sectionflags	@""
	.align	16
.nv.shared._ZN18transformer_engine6detail38cast_transpose_fused_kernel_notalignedILb1ELb0ELb0EfNS_16CTDBiasDActParamI13__nv_bfloat16S3_13__nv_fp8_e4m3fEELi4ELi8ENS_5EmptyELPFffRKS6_E0EEEvT3_mmm:
	.zero		1056


//--------------------- .nv.shared._ZN18transformer_engine6detail38cast_transpose_fused_kernel_notalignedILb1ELb0ELb0EfNS_16CTDBiasDActParamI13__nv_bfloat16S3_13__nv_fp8_e5m2fEELi4ELi8ENS_5EmptyELPFffRKS6_E0EEEvT3_mmm --------------------------
	.section	.nv.shared._ZN18transformer_engine6detail38cast_transpose_fused_kernel_notalignedILb1ELb0ELb0EfNS_16CTDBiasDActParamI13__nv_bfloat16S3_13__nv_fp8_e5m2fEELi4ELi8ENS_5EmptyELPFffRKS6_E0EEEvT3_mmm,"aw",@nobits
	.sectionflags	@""
	.align	16
.nv.shared._ZN18transformer_engine6detail38cast_transpose_fused_kernel_notalignedILb1ELb0ELb0EfNS_16CTDBiasDActParamI13__nv_bfloat16S3_13__nv_fp8_e5m2fEELi4ELi8ENS_5EmptyELPFffRKS6_E0EEEvT3_mmm:
	.zero		1056


//--------------------- .nv.shared._ZN18transformer_engine6detail38cast_transpose_fused_kernel_notalignedILb1ELb0ELb0EfNS_16CTDBiasDActParamI13__nv_bfloat16S3_S3_fEELi4ELi4ENS_5EmptyELPFffRKS5_E0EEEvT3_mmm --------------------------
	.section	.nv.shared._ZN18transformer_engine6detail38cast_transpose_fused_kernel_notalignedILb1ELb0ELb0EfNS_16CTDBiasDActParamI13__nv_bfloat16S3_S3_fEELi4ELi4ENS_5EmptyELPFffRKS5_E0EEEvT3_mmm,"aw",@nobits
	.sectionflags	@""
	.align	16
.nv.shared._ZN18transformer_engine6detail38cast_transpose_fused_kernel_notalignedILb1ELb0ELb0EfNS_16CTDBiasDActParamI13__nv_bfloat16S3_S3_fEELi4ELi4ENS_5EmptyELPFffRKS5_E0EEEvT3_mmm:
	.zero		1056


//--------------------- .nv.shared._ZN18transformer_engine6detail38cast_transpose_fused_kernel_notalignedILb1ELb0ELb0EfNS_16CTDBiasDActParamI13__nv_bfloat16S3_6__halffEELi4ELi4ENS_5EmptyELPFffRKS6_E0EEEvT3_mmm --------------------------
	.section	.nv.shared._ZN18transformer_engine6detail38cast_transpose_fused_kernel_notalignedILb1ELb0ELb0EfNS_16CTDBiasDActParamI13__nv_bfloat16S3_6__halffEELi4ELi4ENS_5EmptyELPFffRKS6_E0EEEvT3_mmm,"aw",@nobits
	.sectionflags	@""
	.align	16
.nv.shared._ZN18transformer_engine6detail38cast_transpose_fused_kernel_notalignedILb1ELb0ELb0EfNS_16CTDBiasDActParamI13__nv_bfloat16S3_6__halffEELi4ELi4ENS_5EmptyELPFffRKS6_E0EEEvT3_mmm:
	.zero		1056


//--------------------- .nv.shared._ZN18transformer_engine6detail19reduce_dbias_kernelILi4Ef13__nv_bfloat16EEvPT1_PKT0_ii --------------------------
	.section	.nv.shared._ZN18transformer_engine6detail19reduce_dbias_kernelILi4Ef13__nv_bfloat16EEvPT1_PKT0_ii,"aw",@nobits
	.sectionflags	@""
	.align	16
	.zero		1024


//--------------------- .nv.shared._ZN18transformer_engine6detail38cast_transpose_fused_kernel_notalignedILb1ELb0ELb0EfNS_16CTDBiasDActParamI13__nv_bfloat16S3_ffEELi4ELi2ENS_5EmptyELPFffRKS5_E0EEEvT3_mmm --------------------------
	.section	.nv.shared._ZN18transformer_engine6detail38cast_transpose_fused_kernel_notalignedILb1ELb0ELb0EfNS_16CTDBiasDActParamI13__nv_bfloat16S3_ffEELi4ELi2ENS_5EmptyELPFffRKS5_E0EEEvT3_mmm,"aw",@nobits
	.sectionflags	@""
	.align	16
.nv.shared._ZN18transformer_engine6detail38cast_transpose_fused_kernel_notalignedILb1ELb0ELb0EfNS_16CTDBiasDActParamI13__nv_bfloat16S3_ffEELi4ELi2ENS_5EmptyELPFffRKS5_E0EEEvT3_mmm:
	.zero		1056


//--------------------- .nv.shared._ZN18transformer_engine6detail38cast_transpose_fused_kernel_notalignedILb1ELb0ELb0EfNS_16CTDBiasDActParamI6__halfS3_13__nv_fp8_e4m3fEELi4ELi8ENS_5EmptyELPFffRKS6_E0EEEvT3_mmm --------------------------
	.section	.nv.shared._ZN18transformer_engine6detail38cast_transpose_fused_kernel_notalignedILb1ELb0ELb0EfNS_16CTDBiasDActParamI6__halfS3_13__nv_fp8_e4m3fEELi4ELi8ENS_5EmptyELPFffRKS6_E0EEEvT3_mmm,"aw",@nobits
	.sectionflags	@""
	.align	16
.nv.shared._ZN18transformer_engine6detail38cast_transpose_fused_kernel_notalignedILb1ELb0ELb0EfNS_16CTDBiasDActParamI6__halfS3_13__nv_fp8_e4m3fEELi4ELi8ENS_5EmptyELPFffRKS6_E0EEEvT3_mmm:
	.zero		1056


//--------------------- .nv.shared._ZN18transformer_engine6detail38cast_transpose_fused_kernel_notalignedILb1ELb0ELb0EfNS_16CTDBiasDActParamI6__halfS3_13__nv_fp8_e5m2fEELi4ELi8ENS_5EmptyELPFffRKS6_E0EEEvT3_mmm --------------------------
	.section	.nv.shared._ZN18transformer_engine6detail38cast_transpose_fused_kernel_notalignedILb1ELb0ELb0EfNS_16CTDBiasDActParamI6__halfS3_13__nv_fp8_e5m2fEELi4ELi8ENS_5EmptyELPFffRKS6_E0EEEvT3_mmm,"aw",@nobits
	.sectionflags	@""
	.align	16
.nv.shared._ZN18transformer_engine6detail38cast_transpose_fused_kernel_notalignedILb1ELb0ELb0EfNS_16CTDBiasDActParamI6__halfS3_13__nv_fp8_e5m2fEELi4ELi8ENS_5EmptyELPFffRKS6_E0EEEvT3_mmm:
	.zero		1056


//--------------------- .nv.shared._ZN18transformer_engine6detail38cast_transpose_fused_kernel_notalignedILb1ELb0ELb0EfNS_16CTDBiasDActParamI6__halfS3_13__nv_bfloat16fEELi4ELi4ENS_5EmptyELPFffRKS6_E0EEEvT3_mmm --------------------------
	.section	.nv.shared._ZN18transformer_engine6detail38cast_transpose_fused_kernel_notalignedILb1ELb0ELb0EfNS_16CTDBiasDActParamI6__halfS3_13__nv_bfloat16fEELi4ELi4ENS_5EmptyELPFffRKS6_E0EEEvT3_mmm,"aw",@nobits
	.sectionflags	@""
	.align	16
.nv.shared._ZN18transformer_engine6detail38cast_transpose_fused_kernel_notalignedILb1ELb0ELb0EfNS_16CTDBiasDActParamI6__halfS3_13__nv_bfloat16fEELi4ELi4ENS_5EmptyELPFffRKS6_E0EEEvT3_mmm:
	.zero		1056


//--------------------- .nv.shared._ZN18transformer_engine6detail38cast_transpose_fused_kernel_notalignedILb1ELb0ELb0EfNS_16CTDBiasDActParamI6__halfS3_S3_fEELi4ELi4ENS_5EmptyELPFffRKS5_E0EEEvT3_mmm --------------------------
	.section	.nv.shared._ZN18transformer_engine6detail38cast_transpose_fused_kernel_notalignedILb1ELb0ELb0EfNS_16CTDBiasDActParamI6__halfS3_S3_fEELi4ELi4ENS_5EmptyELPFffRKS5_E0EEEvT3_mmm,"aw",@nobits
	.sectionflags	@""
	.align	16
.nv.shared._ZN18transformer_engine6detail38cast_transpose_fused_kernel_notalignedILb1ELb0ELb0EfNS_16CTDBiasDActParamI6__halfS3_S3_fEELi4ELi4ENS_5EmptyELPFffRKS5_E0EEEvT3_mmm:
	.zero		1056


//--------------------- .nv.shared._ZN18transformer_engine6detail19reduce_dbias_kernelILi4Ef6__halfEEvPT1_PKT0_ii --------------------------
	.section	.nv.shared._ZN18transformer_engine6detail19reduce_dbias_kernelILi4Ef6__halfEEvPT1_PKT0_ii,"aw",@nobits
	.sectionflags	@""
	.align	16
	.zero		1024


//--------------------- .nv.shared._ZN18transformer_engine6detail38cast_transpose_fused_kernel_notalignedILb1ELb0ELb0EfNS_16CTDBiasDActParamI6__halfS3_ffEELi4ELi2ENS_5EmptyELPFffRKS5_E0EEEvT3_mmm --------------------------
	.section	.nv.shared._ZN18transformer_engine6detail38cast_transpose_fused_kernel_notalignedILb1ELb0ELb0EfNS_16CTDBiasDActParamI6__halfS3_ffEELi4ELi2ENS_5EmptyELPFffRKS5_E0EEEvT3_mmm,"aw",@nobits
	.sectionflags	@""
	.align	16
.nv.shared._ZN18transformer_engine6detail38cast_transpose_fused_kernel_notalignedILb1ELb0ELb0EfNS_16CTDBiasDActParamI6__halfS3_ffEELi4ELi2ENS_5EmptyELPFffRKS5_E0EEEvT3_mmm:
	.zero		1056


//--------------------- .nv.shared._ZN18transformer_engine6detail38cast_transpose_fused_kernel_notalignedILb1ELb0ELb0EfNS_16CTDBiasDActParamIff13__nv_fp8_e4m3fEELi2ELi8ENS_5EmptyELPFffRKS5_E0EEEvT3_mmm --------------------------
	.section	.nv.shared._ZN18transformer_engine6detail38cast_transpose_fused_kernel_notalignedILb1ELb0ELb0EfNS_16CTDBiasDActParamIff13__nv_fp8_e4m3fEELi2ELi8ENS_5EmptyELPFffRKS5_E0EEEvT3_mmm,"aw",@nobits
	.sectionflags	@""
	.align	16
.nv.shared._ZN18transformer_engine6detail38cast_transpose_fused_kernel_notalignedILb1ELb0ELb0EfNS_16CTDBiasDActParamIff13__nv_fp8_e4m3fEELi2ELi8ENS_5EmptyELPFffRKS5_E0EEEvT3_mmm:
	.zero		1056


//--------------------- .nv.shared._ZN18transformer_engine6detail38cast_transpose_fused_kernel_notalignedILb1ELb0ELb0EfNS_16CTDBiasDActParamIff13__nv_fp8_e5m2fEELi2ELi8ENS_5EmptyELPFffRKS5_E0EEEvT3_mmm --------------------------
	.section	.nv.shared._ZN18transformer_engine6detail38cast_transpose_fused_kernel_notalignedILb1ELb0ELb0EfNS_16CTDBiasDActParamIff13__nv_fp8_e5m2fEELi2ELi8ENS_5EmptyELPFffRKS5_E0EEEvT3_mmm,"aw",@nobits
	.sectionflags	@""
	.align	16
.nv.shared._ZN18transformer_engine6detail38cast_transpose_fused_kernel_notalignedILb1ELb0ELb0EfNS_16CTDBiasDActParamIff13__nv_fp8_e5m2fEELi2ELi8ENS_5EmptyELPFffRKS5_E0EEEvT3_mmm:
	.zero		1056


//--------------------- .nv.shared._ZN18transformer_engine6detail38cast_transpose_fused_kernel_notalignedILb1ELb0ELb0EfNS_16CTDBiasDActParamIff13__nv_bfloat16fEELi2ELi4ENS_5EmptyELPFffRKS5_E0EEEvT3_mmm --------------------------
	.section	.nv.shared._ZN18transformer_engine6detail38cast_transpose_fused_kernel_notalignedILb1ELb0ELb0EfNS_16CTDBiasDActParamIff13__nv_bfloat16fEELi2ELi4ENS_5EmptyELPFffRKS5_E0EEEvT3_mmm,"aw",@nobits
	.sectionflags	@""
	.align	16
.nv.shared._ZN18transformer_engine6detail38cast_transpose_fused_kernel_notalignedILb1ELb0ELb0EfNS_16CTDBiasDActParamIff13__nv_bfloat16fEELi2ELi4ENS_5EmptyELPFffRKS5_E0EEEvT3_mmm:
	.zero		1056


//--------------------- .nv.shared._ZN18transformer_engine6detail38cast_transpose_fused_kernel_notalignedILb1ELb0ELb0EfNS_16CTDBiasDActParamIff6__halffEELi2ELi4ENS_5EmptyELPFffRKS5_E0EEEvT3_mmm --------------------------
	.section	.nv.shared._ZN18transformer_engine6detail38cast_transpose_fused_kernel_notalignedILb1ELb0ELb0EfNS_16CTDBiasDActParamIff6__halffEELi2ELi4ENS_5EmptyELPFffRKS5_E0EEEvT3_mmm,"aw",@nobits
	.sectionflags	@""
	.align	16
.nv.shared._ZN18transformer_engine6detail38cast_transpose_fused_kernel_notalignedILb1ELb0ELb0EfNS_16CTDBiasDActParamIff6__halffEELi2ELi4ENS_5EmptyELPFffRKS5_E0EEEvT3_mmm:
	.zero		1056


//--------------------- .nv.shared._ZN18transformer_engine6detail19reduce_dbias_kernelILi2EffEEvPT1_PKT0_ii --------------------------
	.section	.nv.shared._ZN18transformer_engine6detail19reduce_dbias_kernelILi2EffEEvPT1_PKT0_ii,"aw",@nobits
	.sectionflags	@""
	.align	16
	.zero		1024


//--------------------- .nv.shared._ZN18transformer_engine6detail38cast_transpose_fused_kernel_notalignedILb1ELb0ELb0EfNS_16CTDBiasDActParamIffffEELi2ELi2ENS_5EmptyELPFffRKS4_E0EEEvT3_mmm --------------------------
	.section	.nv.shared._ZN18transformer_engine6detail38cast_transpose_fused_kernel_notalignedILb1ELb0ELb0EfNS_16CTDBiasDActParamIffffEELi2ELi2ENS_5EmptyELPFffRKS4_E0EEEvT3_mmm,"aw",@nobits
	.sectionflags	@""
	.align	16
.nv.shared._ZN18transformer_engine6detail38cast_transpose_fused_kernel_notalignedILb1ELb0ELb0EfNS_16CTDBiasDActParamIffffEELi2ELi2ENS_5EmptyELPFffRKS4_E0EEEvT3_mmm:
	.zero		1056


//--------------------- .nv.constant0._ZN18transformer_engine6detail43dgated_act_cast_transpose_kernel_notalignedILi2ELi4Ef13__nv_bfloat1613__nv_fp8_e4m3NS_5EmptyEXadL_ZNS_6dqgeluIffEET_T0_RKS4_EEXadL_ZNS_5qgeluIffEES6_S7_S9_EEEEvPKT2_SD_PT3_SF_PKT1_PSG_SJ_mmm --------------------------
	.section	.nv.constant0._ZN18transformer_engine6detail43dgated_act_cast_transpose_kernel_notalignedILi2ELi4Ef13__nv_bfloat1613__nv_fp8_e4m3NS_5EmptyEXadL_ZNS_6dqgeluIffEET_T0_RKS4_EEXadL_ZNS_5qgeluIffEES6_S7_S9_EEEEvPKT2_SD_PT3_SF_PKT1_PSG_SJ_mmm,"a",@progbits
	.sectionflags	@""
	.align	4
.nv.constant0._ZN18transformer_engine6detail43dgated_act_cast_transpose_kernel_notalignedILi2ELi4Ef13__nv_bfloat1613__nv_fp8_e4m3NS_5EmptyEXadL_ZNS_6dqgeluIffEET_T0_RKS4_EEXadL_ZNS_5qgeluIffEES6_S7_S9_EEEEvPKT2_SD_PT3_SF_PKT1_PSG_SJ_mmm:
	.zero		608


//--------------------- .nv.constant0._ZN18transformer_engine6detail32dgated_act_cast_transpose_kernelILi2ELi4Ef13__nv_bfloat1613__nv_fp8_e4m3NS_5EmptyEXadL_ZNS_6dqgeluIffEET_T0_RKS4_EEXadL_ZNS_5qgeluIffEES6_S7_S9_EEEEvPKT2_SD_PT3_SF_PKT1_PSG_SJ_mmm --------------------------
	.section	.nv.constant0._ZN18transformer_engine6detail32dgated_act_cast_transpose_kernelILi2ELi4Ef13__nv_bfloat1613__nv_fp8_e4m3NS_5EmptyEXadL_ZNS_6dqgeluIffEET_T0_RKS4_EEXadL_ZNS_5qgeluIffEES6_S7_S9_EEEEvPKT2_SD_PT3_SF_PKT1_PSG_SJ_mmm,"a",@progbits
	.sectionflags	@""
	.align	4
.nv.constant0._ZN18transformer_engine6detail32dgated_act_cast_transpose_kernelILi2ELi4Ef13__nv_bfloat1613__nv_fp8_e4m3NS_5EmptyEXadL_ZNS_6dqgeluIffEET_T0_RKS4_EEXadL_ZNS_5qgeluIffEES6_S7_S9_EEEEvPKT2_SD_PT3_SF_PKT1_PSG_SJ_mmm:
	.zero		608


//--------------------- .nv.constant0._ZN18transformer_engine6detail43dgated_act_cast_transpose_kernel_notalignedILi2ELi4Ef13__nv_bfloat1613__nv_fp8_e5m2NS_5EmptyEXadL_ZNS_6dqgeluIffEET_T0_RKS4_EEXadL_ZNS_5qgeluIffEES6_S7_S9_EEEEvPKT2_SD_PT3_SF_PKT1_PSG_SJ_mmm --------------------------
	.section	.nv.constant0._ZN18transformer_engine6detail43dgated_act_cast_transpose_kernel_notalignedILi2ELi4Ef13__nv_bfloat1613__nv_fp8_e5m2NS_5EmptyEXadL_ZNS_6dqgeluIffEET_T0_RKS4_EEXadL_ZNS_5qgeluIffEES6_S7_S9_EEEEvPKT2_SD_PT3_SF_PKT1_PSG_SJ_mmm,"a",@progbits
	.sectionflags	@""
	.align	4
.nv.constant0._ZN18transformer_engine6detail43dgated_act_cast_transpose_kernel_notalignedILi2ELi4Ef13__nv_bfloat1613__nv_fp8_e5m2NS_5EmptyEXadL_ZNS_6dqgeluIffEET_T0_RKS4_EEXadL_ZNS_5qgeluIffEES6_S7_S9_EEEEvPKT2_SD_PT3_SF_PKT1_PSG_SJ_mmm:
	.zero		608


//--------------------- .nv.constant0._ZN18transformer_engine6detail32dgated_act_cast_transpose_kernelILi2ELi4Ef13__nv_bfloat1613__nv_fp8_e5m2NS_5EmptyEXadL_ZNS_6dqgeluIffEET_T0_RKS4_EEXadL_ZNS_5qgeluIffEES6_S7_S9_EEEEvPKT2_SD_PT3_SF_PKT1_PSG_SJ_mmm --------------------------
	.section	.nv.constant0._ZN18transformer_engine6detail32dgated_act_cast_transpose_kernelILi2ELi4Ef13__nv_bfloat1613__nv_fp8_e5m2NS_5EmptyEXadL_ZNS_6dqgeluIffEET_T0_RKS4_EEXadL_ZNS_5qgeluIffEES6_S7_S9_EEEEvPKT2_SD_PT3_SF_PKT1_PSG_SJ_mmm,"a",@progbits
	.sectionflags	@""
	.align	4
.nv.constant0._ZN18transformer_engine6detail32dgated_act_cast_transpose_kernelILi2ELi4Ef13__nv_bfloat1613__nv_fp8_e5m2NS_5EmptyEXadL_ZNS_6dqgeluIffEET_T0_RKS4_EEXadL_ZNS_5qgeluIffEES6_S7_S9_EEEEvPKT2_SD_PT3_SF_PKT1_PSG_SJ_mmm:
	.zero		608


//--------------------- .nv.constant0._ZN18transformer_engine6detail43dgated_act_cast_transpose_kernel_notalignedILi2ELi2Ef13__nv_bfloat16S2_NS_5EmptyEXadL_ZNS_6dqgeluIffEET_T0_RKS3_EEXadL_ZNS_5qgeluIffEES5_S6_S8_EEEEvPKT2_SC_PT3_SE_PKT1_PSF_SI_mmm --------------------------
	.section	.nv.constant0._ZN18transformer_engine6detail43dgated_act_cast_transpose_kernel_notalignedILi2ELi2Ef13__nv_bfloat16S2_NS_5EmptyEXadL_ZNS_6dqgeluIffEET_T0_RKS3_EEXadL_ZNS_5qgeluIffEES5_S6_S8_EEEEvPKT2_SC_PT3_SE_PKT1_PSF_SI_mmm,"a",@progbits
	.sectionflags	@""
	.align	4
.nv.constant0._ZN18transformer_engine6detail43dgated_act_cast_transpose_kernel_notalignedILi2ELi2Ef13__nv_bfloat16S2_NS_5EmptyEXadL_ZNS_6dqgeluIffEET_T0_RKS3_EEXadL_ZNS_5qgeluIffEES5_S6_S8_EEEEvPKT2_SC_PT3_SE_PKT1_PSF_SI_mmm:
	.zero		608


//--------------------- .nv.constant0._ZN18transformer_engine6detail32dgated_act_cast_transpose_kernelILi2ELi2Ef13__nv_bfloat16S2_NS_5EmptyEXadL_ZNS_6dqgeluIffEET_T0_RKS3_EEXadL_ZNS_5qgeluIffEES5_S6_S8_EEEEvPKT2_SC_PT3_SE_PKT1_PSF_SI_mmm --------------------------
	.section	.nv.constant0._ZN18transformer_engine6detail32dgated_act_cast_transpose_kernelILi2ELi2Ef13__nv_bfloat16S2_NS_5EmptyEXadL_ZNS_6dqgeluIffEET_T0_RKS3_EEXadL_ZNS_5qgeluIffEES5_S6_S8_EEEEvPKT2_SC_PT3_SE_PKT1_PSF_SI_mmm,"a",@progbits
	.sectionflags	@""
	.align	4
.nv.constant0._ZN18transformer_engine6detail32dgated_act_cast_transpose_kernelILi2ELi2Ef13__nv_bfloat16S2_NS_5EmptyEXadL_ZNS_6dqgeluIffEET_T0_RKS3_EEXadL_ZNS_5qgeluIffEES5_S6_S8_EEEEvPKT2_SC_PT3_SE_PKT1_PSF_SI_mmm:
	.zero		608


//--------------------- .nv.constant0._ZN18transformer_engine6detail43dgated_act_cast_transpose_kernel_notalignedILi2ELi2Ef13__nv_bfloat166__halfNS_5EmptyEXadL_ZNS_6dqgeluIffEET_T0_RKS4_EEXadL_ZNS_5qgeluIffEES6_S7_S9_EEEEvPKT2_SD_PT3_SF_PKT1_PSG_SJ_mmm --------------------------
	.section	.nv.constant0._ZN18transformer_engine6detail43dgated_act_cast_transpose_kernel_notalignedILi2ELi2Ef13__nv_bfloat166__halfNS_5EmptyEXadL_ZNS_6dqgeluIffEET_T0_RKS4_EEXadL_ZNS_5qgeluIffEES6_S7_S9_EEEEvPKT2_SD_PT3_SF_PKT1_PSG_SJ_mmm,"a",@progbits
	.sectionflags	@""
	.align	4
.nv.constant0._ZN18transformer_engine6detail43dgated_act_cast_transpose_kernel_notalignedILi2ELi2Ef13__nv_bfloat166__halfNS_5EmptyEXadL_ZNS_6dqgeluIffEET_T0_RKS4_EEXadL_ZNS_5qgeluIffEES6_S7_S9_EEEEvPKT2_SD_PT3_SF_PKT1_PSG_SJ_mmm:
	.zero		608


//--------------------- .nv.constant0._ZN18transformer_engine6detail32dgated_act_cast_transpose_kernelILi2ELi2Ef13__nv_bfloat166__halfNS_5EmptyEXadL_ZNS_6dqgeluIffEET_T0_RKS4_EEXadL_ZNS_5qgeluIffEES6_S7_S9_EEEEvPKT2_SD_PT3_SF_PKT1_PSG_SJ_mmm --------------------------
	.section	.nv.constant0._ZN18transformer_engine6detail32dgated_act_cast_transpose_kernelILi2ELi2Ef13__nv_bfloat166__halfNS_5EmptyEXadL_ZNS_6dqgeluIffEET_T0_RKS4_EEXadL_ZNS_5qgeluIffEES6_S7_S9_EEEEvPKT2_SD_PT3_SF_PKT1_PSG_SJ_mmm,"a",@progbits
	.sectionflags	@""
	.align	4
.nv.constant0._ZN18transformer_engine6detail32dgated_act_cast_transpose_kernelILi2ELi2Ef13__nv_bfloat166__halfNS_5EmptyEXadL_ZNS_6dqgeluIffEET_T0_RKS4_EEXadL_ZNS_5qgeluIffEES6_S7_S9_EEEEvPKT2_SD_PT3_SF_PKT1_PSG_SJ_mmm:
	.zero		608


//--------------------- .nv.constant0._ZN18transformer_engine6detail43dgated_act_cast_transpose_kernel_notalignedILi2ELi1Ef13__nv_bfloat16fNS_5EmptyEXadL_ZNS_6dqgeluIffEET_T0_RKS3_EEXadL_ZNS_5qgeluIffEES5_S6_S8_EEEEvPKT2_SC_PT3_SE_PKT1_PSF_SI_mmm --------------------------
	.section	.nv.constant0._ZN18transformer_engine6detail43dgated_act_cast_transpose_kernel_notalignedILi2ELi1Ef13__nv_bfloat16fNS_5EmptyEXadL_ZNS_6dqgeluIffEET_T0_RKS3_EEXadL_ZNS_5qgeluIffEES5_S6_S8_EEEEvPKT2_SC_PT3_SE_PKT1_PSF_SI_mmm,"a",@progbits
	.sectionflags	@""
	.align	4
.nv.constant0._ZN18transformer_engine6detail43dgated_act_cast_transpose_kernel_notalignedILi2ELi1Ef13__nv_bfloat16fNS_5EmptyEXadL_ZNS_6dqgeluIffEET_T0_RKS3_EEXadL_ZNS_5qgeluIffEES5_S6_S8_EEEEvPKT2_SC_PT3_SE_PKT1_PSF_SI_mmm:
	.zero		608


//--------------------- .nv.constant0._ZN18transformer_engine6detail32dgated_act_cast_transpose_kernelILi2ELi1Ef13__nv_bfloat16fNS_5EmptyEXadL_ZNS_6dqgeluIffEET_T0_RKS3_EEXadL_ZNS_5qgeluIffEES5_S6_S8_EEEEvPKT2_SC_PT3_SE_PKT1_PSF_SI_mmm --------------------------
	.section	.nv.constant0._ZN18transformer_engine6detail32dgated_act_cast_transpose_kernelILi2ELi1Ef13__nv_bfloat16fNS_5EmptyEXadL_ZNS_6dqgeluIffEET_T0_RKS3_EEXadL_ZNS_5qgeluIffEES5_S6_S8_EEEEvPKT2_SC_PT3_SE_PKT1_PSF_SI_mmm,"a",@progbits
	.sectionflags	@""
	.align	4
.nv.constant0._ZN18transformer_engine6detail32dgated_act_cast_transpose_kernelILi2ELi1Ef13__nv_bfloat16fNS_5EmptyEXadL_ZNS_6dqgeluIffEET_T0_RKS3_EEXadL_ZNS_5qgeluIffEES5_S6_S8_EEEEvPKT2_SC_PT3_SE_PKT1_PSF_SI_mmm:
	.zero		608


//--------------------- .nv.constant0._ZN18transformer_engine6detail43dgated_act_cast_transpose_kernel_notalignedILi2ELi4Ef6__half13__nv_fp8_e4m3NS_5EmptyEXadL_ZNS_6dqgeluIffEET_T0_RKS4_EEXadL_ZNS_5qgeluIffEES6_S7_S9_EEEEvPKT2_SD_PT3_SF_PKT1_PSG_SJ_mmm --------------------------
	.section	.nv.constant0._ZN18transformer_engine6detail43dgated_act_cast_transpose_kernel_notalignedILi2ELi4Ef6__half13__nv_fp8_e4m3NS_5EmptyEXadL_ZNS_6dqgeluIffEET_T0_RKS4_EEXadL_ZNS_5qgeluIffEES6_S7_S9_EEEEvPKT2_SD_PT3_SF_PKT1_PSG_SJ_mmm,"a",@progbits
	.sectionflags	@""
	.align	4
.nv.constant0._ZN18transformer_engine6detail43dgated_act_cast_transpose_kernel_notalignedILi2ELi4Ef6__half13__nv_fp8_e4m3NS_5EmptyEXadL_ZNS_6dqgeluIffEET_T0_RKS4_EEXadL_ZNS_5qgeluIffEES6_S7_S9_EEEEvPKT2_SD_PT3_SF_PKT1_PSG_SJ_mmm:
	.zero		608


//--------------------- .nv.constant0._ZN18transformer_engine6detail32dgated_act_cast_transpose_kernelILi2ELi4Ef6__half13__nv_fp8_e4m3NS_5EmptyEXadL_ZNS_6dqgeluIffEET_T0_RKS4_EEXadL_ZNS_5qgeluIffEES6_S7_S9_EEEEvPKT2_SD_PT3_SF_PKT1_PSG_SJ_mmm --------------------------
	.section	.nv.constant0._ZN18transformer_engine6detail32dgated_act_cast_transpose_kernelILi2ELi4Ef6__half13__nv_fp8_e4m3NS_5EmptyEXadL_ZNS_6dqgeluIffEET_T0_RKS4_EEXadL_ZNS_5qgeluIffEES6_S7_S9_EEEEvPKT2_SD_PT3_SF_PKT1_PSG_SJ_mmm,"a",@progbits
	.sectionflags	@""
	.align	4
.nv.constant0._ZN18transformer_engine6detail32dgated_act_cast_transpose_kernelILi2ELi4Ef6__half13__nv_fp8_e4m3NS_5EmptyEXadL_ZNS_6dqgeluIffEET_T0_RKS4_EEXadL_ZNS_5qgeluIffEES6_S7_S9_EEEEvPKT2_SD_PT3_SF_PKT1_PSG_SJ_mmm:
	.zero		608


//--------------------- .nv.constant0._ZN18transformer_engine6detail43dgated_act_cast_transpose_kernel_notalignedILi2ELi4Ef6__half13__nv_fp8_e5m2NS_5EmptyEXadL_ZNS_6dqgeluIffEET_T0_RKS4_EEXadL_ZNS_5qgeluIffEES6_S7_S9_EEEEvPKT2_SD_PT3_SF_PKT1_PSG_SJ_mmm --------------------------
	.section	.nv.constant0._ZN18transformer_engine6detail43dgated_act_cast_transpose_kernel_notalignedILi2ELi4Ef6__half13__nv_fp8_e5m2NS_5EmptyEXadL_ZNS_6dqgeluIffEET_T0_RKS4_EEXadL_ZNS_5qgeluIffEES6_S7_S9_EEEEvPKT2_SD_PT3_SF_PKT1_PSG_SJ_mmm,"a",@progbits
	.sectionflags	@""
	.align	4
.nv.constant0._ZN18transformer_engine6detail43dgated_act_cast_transpose_kernel_notalignedILi2ELi4Ef6__half13__nv_fp8_e5m2NS_5EmptyEXadL_ZNS_6dqgeluIffEET_T0_RKS4_EEXadL_ZNS_5qgeluIffEES6_S7_S9_EEEEvPKT2_SD_PT3_SF_PKT1_PSG_SJ_mmm:
	.zero		608


//--------------------- .nv.constant0._ZN18transformer_engine6detail32dgated_act_cast_transpose_kernelILi2ELi4Ef6__half13__nv_fp8_e5m2NS_5EmptyEXadL_ZNS_6dqgeluIffEET_T0_RKS4_EEXadL_ZNS_5qgeluIffEES6_S7_S9_EEEEvPKT2_SD_PT3_SF_PKT1_PSG_SJ_mmm --------------------------
	.section	.nv.constant0._ZN18transformer_engine6detail32dgated_act_cast_transpose_kernelILi2ELi4Ef6__half13__nv_fp8_e5m2NS_5EmptyEXadL_ZNS_6dqgeluIffEET_T0_RKS4_EEXadL_ZNS_5qgeluIffEES6_S7_S9_EEEEvPKT2_SD_PT3_SF_PKT1_PSG_SJ_mmm,"a",@progbits
	.sectionflags	@""
	.align	4
.nv.constant0._ZN18transformer_engine6detail32dgated_act_cast_transpose_kernelILi2ELi4Ef6__half13__nv_fp8_e5m2NS_5EmptyEXadL_ZNS_6dqgeluIffEET_T0_RKS4_EEXadL_ZNS_5qgeluIffEES6_S7_S9_EEEEvPKT2_SD_PT3_SF_PKT1_PSG_SJ_mmm:
	.zero		608


//--------------------- .nv.constant0._ZN18transformer_engine6detail43dgated_act_cast_transpose_kernel_notalignedILi2ELi2Ef6__half13__nv_bfloat16NS_5EmptyEXadL_ZNS_6dqgeluIffEET_T0_RKS4_EEXadL_ZNS_5qgeluIffEES6_S7_S9_EEEEvPKT2_SD_PT3_SF_PKT1_PSG_SJ_mmm --------------------------
	.section	.nv.constant0._ZN18transformer_engine6detail43dgated_act_cast_transpose_kernel_notalignedILi2ELi2Ef6__half13__nv_bfloat16NS_5EmptyEXadL_ZNS_6dqgeluIffEET_T0_RKS4_EEXadL_ZNS_5qgeluIffEES6_S7_S9_EEEEvPKT2_SD_PT3_SF_PKT1_PSG_SJ_mmm,"a",@progbits
	.sectionflags	@""
	.align	4
.nv.constant0._ZN18transformer_engine6detail43dgated_act_cast_transpose_kernel_notalignedILi2ELi2Ef6__half13__nv_bfloat16NS_5EmptyEXadL_ZNS_6dqgeluIffEET_T0_RKS4_EEXadL_ZNS_5qgeluIffEES6_S7_S9_EEEEvPKT2_SD_PT3_SF_PKT1_PSG_SJ_mmm:
	.zero		608


//--------------------- .nv.constant0._ZN18transformer_engine6detail32dgated_act_cast_transpose_kernelILi2ELi2Ef6__half13__nv_bfloat16NS_5EmptyEXadL_ZNS_6dqgeluIffEET_T0_RKS4_EEXadL_ZNS_5qgeluIffEES6_S7_S9_EEEEvPKT2_SD_PT3_SF_PKT1_PSG_SJ_mmm --------------------------
	.section	.nv.constant0._ZN18transformer_engine6detail32dgated_act_cast_transpose_kernelILi2ELi2Ef6__half13__nv_bfloat16NS_5EmptyEXadL_ZNS_6dqgeluIffEET_T0_RKS4_EEXadL_ZNS_5qgeluIffEES6_S7_S9_EEEEvPKT2_SD_PT3_SF_PKT1_PSG_SJ_mmm,"a",@progbits
	.sectionflags	@""
	.align	4
.nv.constant0._ZN18transformer_engine6detail32dgated_act_cast_transpose_kernelILi2ELi2Ef6__half13__nv_bfloat16NS_5EmptyEXadL_ZNS_6dqgeluIffEET_T0_RKS4_EEXadL_ZNS_5qgeluIffEES6_S7_S9_EEEEvPKT2_SD_PT3_SF_PKT1_PSG_SJ_mmm:
	.zero		608


//--------------------- .nv.constant0._ZN18transformer_engine6detail43dgated_act_cast_transpose_kernel_notalignedILi2ELi2Ef6__halfS2_NS_5EmptyEXadL_ZNS_6dqgeluIffEET_T0_RKS3_EEXadL_ZNS_5qgeluIffEES5_S6_S8_EEEEvPKT2_SC_PT3_SE_PKT1_PSF_SI_mmm --------------------------
	.section	.nv.constant0._ZN18transformer_engine6detail43dgated_act_cast_transpose_kernel_notalignedILi2ELi2Ef6__halfS2_NS_5EmptyEXadL_ZNS_6dqgeluIffEET_T0_RKS3_EEXadL_ZNS_5qgeluIffEES5_S6_S8_EEEEvPKT2_SC_PT3_SE_PKT1_PSF_SI_mmm,"a",@progbits
	.sectionflags	@""
	.align	4
.nv.constant0._ZN18transformer_engine6detail43dgated_act_cast_transpose_kernel_notalignedILi2ELi2Ef6__halfS2_NS_5EmptyEXadL_ZNS_6dqgeluIffEET_T0_RKS3_EEXadL_ZNS_5qgeluIffEES5_S6_S8_EEEEvPKT2_SC_PT3_SE_PKT1_PSF_SI_mmm:
	.zero		608


//--------------------- .nv.constant0._ZN18transformer_engine6detail32dgated_act_cast_transpose_kernelILi2ELi2Ef6__halfS2_NS_5EmptyEXadL_ZNS_6dqgeluIffEET_T0_RKS3_EEXadL_ZNS_5qgeluIffEES5_S6_S8_EEEEvPKT2_SC_PT3_SE_PKT1_PSF_SI_mmm --------------------------
	.section	.nv.constant0._ZN18transformer_engine6detail32dgated_act_cast_transpose_kernelILi2ELi2Ef6__halfS2_NS_5EmptyEXadL_ZNS_6dqgeluIffEET_T0_RKS3_EEXadL_ZNS_5qgeluIffEES5_S6_S8_EEEEvPKT2_SC_PT3_SE_PKT1_PSF_SI_mmm,"a",@progbits
	.sectionflags	@""
	.align	4
.nv.constant0._ZN18transformer_engine6detail32dgated_act_cast_transpose_kernelILi2ELi2Ef6__halfS2_NS_5EmptyEXadL_ZNS_6dqgeluIffEET_T0_RKS3_EEXadL_ZNS_5qgeluIffEES5_S6_S8_EEEEvPKT2_SC_PT3_SE_PKT1_PSF_SI_mmm:
	.zero		608


//--------------------- .nv.constant0._ZN18transformer_engine6detail43dgated_act_cast_transpose_kernel_notalignedILi2ELi1Ef6__halffNS_5EmptyEXadL_ZNS_6dqgeluIffEET_T0_RKS3_EEXadL_ZNS_5qgeluIffEES5_S6_S8_EEEEvPKT2_SC_PT3_SE_PKT1_PSF_SI_mmm --------------------------
	.section	.nv.constant0._ZN18transformer_engine6detail43dgated_act_cast_transpose_kernel_notalignedILi2ELi1Ef6__halffNS_5EmptyEXadL_ZNS_6dqgeluIffEET_T0_RKS3_EEXadL_ZNS_5qgeluIffEES5_S6_S8_EEEEvPKT2_SC_PT3_SE_PKT1_PSF_SI_mmm,"a",@progbits
	.sectionflags	@""
	.align	4
.nv.constant0._ZN18transformer_engine6detail43dgated_act_cast_transpose_kernel_notalignedILi2ELi1Ef6__halffNS_5EmptyEXadL_ZNS_6dqgeluIffEET_T0_RKS3_EEXadL_ZNS_5qgeluIffEES5_S6_S8_EEEEvPKT2_SC_PT3_SE_PKT1_PSF_SI_mmm:
	.zero		608


//--------------------- .nv.constant0._ZN18transformer_engine6detail32dgated_act_cast_transpose_kernelILi2ELi1Ef6__halffNS_5EmptyEXadL_ZNS_6dqgeluIffEET_T0_RKS3_EEXadL_ZNS_5qgeluIffEES5_S6_S8_EEEEvPKT2_SC_PT3_SE_PKT1_PSF_SI_mmm --------------------------
	.section	.nv.constant0._ZN18transformer_engine6detail32dgated_act_cast_transpose_kernelILi2ELi1Ef6__halffNS_5EmptyEXadL_ZNS_6dqgeluIffEET_T0_RKS3_EEXadL_ZNS_5qgeluIffEES5_S6_S8_EEEEvPKT2_SC_PT3_SE_PKT1_PSF_SI_mmm,"a",@progbits
	.sectionflags	@""
	.align	4
.nv.constant0._ZN18transformer_engine6detail32dgated_act_cast_transpose_kernelILi2ELi1Ef6__halffNS_5EmptyEXadL_ZNS_6dqgeluIffEET_T0_RKS3_EEXadL_ZNS_5qgeluIffEES5_S6_S8_EEEEvPKT2_SC_PT3_SE_PKT1_PSF_SI_mmm:
	.zero		608


//--------------------- .nv.constant0._ZN18transformer_engine6detail43dgated_act_cast_transpose_kernel_notalignedILi1ELi4Eff13__nv_fp8_e4m3NS_5EmptyEXadL_ZNS_6dqgeluIffEET_T0_RKS3_EEXadL_ZNS_5qgeluIffEES5_S6_S8_EEEEvPKT2_SC_PT3_SE_PKT1_PSF_SI_mmm --------------------------
	.section	.nv.constant0._ZN18transformer_engine6detail43dgated_act_cast_transpose_kernel_notalignedILi1ELi4Eff13__nv_fp8_e4m3NS_5EmptyEXadL_ZNS_6dqgeluIffEET_T0_RKS3_EEXadL_ZNS_5qgeluIffEES5_S6_S8_EEEEvPKT2_SC_PT3_SE_PKT1_PSF_SI_mmm,"a",@progbits
	.sectionflags	@""
	.align	4
.nv.constant0._ZN18transformer_engine6detail43dgated_act_cast_transpose_kernel_notalignedILi1ELi4Eff13__nv_fp8_e4m3NS_5EmptyEXadL_ZNS_6dqgeluIffEET_T0_RKS3_EEXadL_ZNS_5qgeluIffEES5_S6_S8_EEEEvPKT2_SC_PT3_SE_PKT1_PSF_SI_mmm:
	.zero		608


//--------------------- .nv.constant0._ZN18transformer_engine6detail32dgated_act_cast_transpose_kernelILi1ELi4Eff13__nv_fp8_e4m3NS_5EmptyEXadL_ZNS_6dqgeluIffEET_T0_RKS3_EEXadL_ZNS_5qgeluIffEES5_S6_S8_EEEEvPKT2_SC_PT3_SE_PKT1_PSF_SI_mmm --------------------------
	.section	.nv.constant0._ZN18transformer_engine6detail32dgated_act_cast_transpose_kernelILi1ELi4Eff13__nv_fp8_e4m3NS_5EmptyEXadL_ZNS_6dqgeluIffEET_T0_RKS3_EEXadL_ZNS_5qgeluIffEES5_S6_S8_EEEEvPKT2_SC_PT3_SE_PKT1_PSF_SI_mmm,"a",@progbits
	.sectionflags	@""
	.align	4
.nv.constant0._ZN18transformer_engine6detail32dgated_act_cast_transpose_kernelILi1ELi4Eff13__nv_fp8_e4m3NS_5EmptyEXadL_ZNS_6dqgeluIffEET_T0_RKS3_EEXadL_ZNS_5qgeluIffEES5_S6_S8_EEEEvPKT2_SC_PT3_SE_PKT1_PSF_SI_mmm:
	.zero		608


//--------------------- .nv.constant0._ZN18transformer_engine6detail43dgated_act_cast_transpose_kernel_notalignedILi1ELi4Eff13__nv_fp8_e5m2NS_5EmptyEXadL_ZNS_6dqgeluIffEET_T0_RKS3_EEXadL_ZNS_5qgeluIffEES5_S6_S8_EEEEvPKT2_SC_PT3_SE_PKT1_PSF_SI_mmm --------------------------
	.section	.nv.constant0._ZN18transformer_engine6detail43dgated_act_cast_transpose_kernel_notalignedILi1ELi4Eff13__nv_fp8_e5m2NS_5EmptyEXadL_ZNS_6dqgeluIffEET_T0_RKS3_EEXadL_ZNS_5qgeluIffEES5_S6_S8_EEEEvPKT2_SC_PT3_SE_PKT1_PSF_SI_mmm,"a",@progbits
	.sectionflags	@""
	.align	4
.nv.constant0._ZN18transformer_engine6detail43dgated_act_cast_transpose_kernel_notalignedILi1ELi4Eff13__nv_fp8_e5m2NS_5EmptyEXadL_ZNS_6dqgeluIffEET_T0_RKS3_EEXadL_ZNS_5qgeluIffEES5_S6_S8_EEEEvPKT2_SC_PT3_SE_PKT1_PSF_SI_mmm:
	.zero		608


//--------------------- .nv.constant0._ZN18transformer_engine6detail32dgated_act_cast_transpose_kernelILi1ELi4Eff13__nv_fp8_e5m2NS_5EmptyEXadL_ZNS_6dqgeluIffEET_T0_RKS3_EEXadL_ZNS_5qgeluIffEES5_S6_S8_EEEEvPKT2_SC_PT3_SE_PKT1_PSF_SI_mmm --------------------------
	.section	.nv.constant0._ZN18transformer_engine6detail32dgated_act_cast_transpose_kernelILi1ELi4Eff13__nv_fp8_e5m2NS_5EmptyEXadL_ZNS_6dqgeluIffEET_T0_RKS3_EEXadL_ZNS_5qgeluIffEES5_S6_S8_EEEEvPKT2_SC_PT3_SE_PKT1_PSF_SI_mmm,"a",@progbits
	.sectionflags	@""
	.align	4
.nv.constant0._ZN18transformer_engine6detail32dgated_act_cast_transpose_kernelILi1ELi4Eff13__nv_fp8_e5m2NS_5EmptyEXadL_ZNS_6dqgeluIffEET_T0_RKS3_EEXadL_ZNS_5qgeluIffEES5_S6_S8_EEEEvPKT2_SC_PT3_SE_PKT1_PSF_SI_mmm:
	.zero		608


//--------------------- .nv.constant0._ZN18transformer_engine6detail43dgated_act_cast_transpose_kernel_notalignedILi1ELi2Eff13__nv_bfloat16NS_5EmptyEXadL_ZNS_6dqgeluIffEET_T0_RKS3_EEXadL_ZNS_5qgeluIffEES5_S6_S8_EEEEvPKT2_SC_PT3_SE_PKT1_PSF_SI_mmm --------------------------
	.section	.nv.constant0._ZN18transformer_engine6detail43dgated_act_cast_transpose_kernel_notalignedILi1ELi2Eff13__nv_bfloat16NS_5EmptyEXadL_ZNS_6dqgeluIffEET_T0_RKS3_EEXadL_ZNS_5qgeluIffEES5_S6_S8_EEEEvPKT2_SC_PT3_SE_PKT1_PSF_SI_mmm,"a",@progbits
	.sectionflags	@""
	.align	4
.nv.constant0._ZN18transformer_engine6detail43dgated_act_cast_transpose_kernel_notalignedILi1ELi2Eff13__nv_bfloat16NS_5EmptyEXadL_ZNS_6dqgeluIffEET_T0_RKS3_EEXadL_ZNS_5qgeluIffEES5_S6_S8_EEEEvPKT2_SC_PT3_SE_PKT1_PSF_SI_mmm:
	.zero		608


//--------------------- .nv.constant0._ZN18transformer_engine6detail32dgated_act_cast_transpose_kernelILi1ELi2Eff13__nv_bfloat16NS_5EmptyEXadL_ZNS_6dqgeluIffEET_T0_RKS3_EEXadL_ZNS_5qgeluIffEES5_S6_S8_EEEEvPKT2_SC_PT3_SE_PKT1_PSF_SI_mmm --------------------------
	.section	.nv.constant0._ZN18transformer_engine6detail32dgated_act_cast_transpose_kernelILi1ELi2Eff13__nv_bfloat16NS_5EmptyEXadL_ZNS_6dqgeluIffEET_T0_RKS3_EEXadL_ZNS_5qgeluIffEES5_S6_S8_EEEEvPKT2_SC_PT3_SE_PKT1_PSF_SI_mmm,"a",@progbits
	.sectionflags	@""
	.align	4
.nv.constant0._ZN18transformer_engine6detail32dgated_act_cast_transpose_kernelILi1ELi2Eff13__nv_bfloat16NS_5EmptyEXadL_ZNS_6dqgeluIffEET_T0_RKS3_EEXadL_ZNS_5qgeluIffEES5_S6_S8_EEEEvPKT2_SC_PT3_SE_PKT1_PSF_SI_mmm:
	.zero		608


//--------------------- .nv.constant0._ZN18transformer_engine6detail43dgated_act_cast_transpose_kernel_notalignedILi1ELi2Eff6__halfNS_5EmptyEXadL_ZNS_6dqgeluIffEET_T0_RKS3_EEXadL_ZNS_5qgeluIffEES5_S6_S8_EEEEvPKT2_SC_PT3_SE_PKT1_PSF_SI_mmm --------------------------
	.section	.nv.constant0._ZN18transformer_engine6detail43dgated_act_cast_transpose_kernel_notalignedILi1ELi2Eff6__halfNS_5EmptyEXadL_ZNS_6dqgeluIffEET_T0_RKS3_EEXadL_ZNS_5qgeluIffEES5_S6_S8_EEEEvPKT2_SC_PT3_SE_PKT1_PSF_SI_mmm,"a",@progbits
	.sectionflags	@""
	.align	4
.nv.constant0._ZN18transformer_engine6detail43dgated_act_cast_transpose_kernel_notalignedILi1ELi2Eff6__halfNS_5EmptyEXadL_ZNS_6dqgeluIffEET_T0_RKS3_EEXadL_ZNS_5qgeluIffEES5_S6_S8_EEEEvPKT2_SC_PT3_SE_PKT1_PSF_SI_mmm:
	.zero		608


//--------------------- .nv.constant0._ZN18transformer_engine6detail32dgated_act_cast_transpose_kernelILi1ELi2Eff6__halfNS_5EmptyEXadL_ZNS_6dqgeluIffEET_T0_RKS3_EEXadL_ZNS_5qgeluIffEES5_S6_S8_EEEEvPKT2_SC_PT3_SE_PKT1_PSF_SI_mmm --------------------------
	.section	.nv.constant0._ZN18transformer_engine6detail32dgated_act_cast_transpose_kernelILi1ELi2Eff6__halfNS_5EmptyEXadL_ZNS_6dqgeluIffEET_T0_RKS3_EEXadL_ZNS_5qgeluIffEES5_S6_S8_EEEEvPKT2_SC_PT3_SE_PKT1_PSF_SI_mmm,"a",@progbits
	.sectionflags	@""
	.align	4
.nv.constant0._ZN18transformer_engine6detail32dgated_act_cast_transpose_kernelILi1ELi2Eff6__halfNS_5EmptyEXadL_ZNS_6dqgeluIffEET_T0_RKS3_EEXadL_ZNS_5qgeluIffEES5_S6_S8_EEEEvPKT2_SC_PT3_SE_PKT1_PSF_SI_mmm:
	.zero		608


//--------------------- .nv.constant0._ZN18transformer_engine6detail43dgated_act_cast_transpose_kernel_notalignedILi1ELi1EfffNS_5EmptyEXadL_ZNS_6dqgeluIffEET_T0_RKS2_EEXadL_ZNS_5qgeluIffEES4_S5_S7_EEEEvPKT2_SB_PT3_SD_PKT1_PSE_SH_mmm --------------------------
	.section	.nv.constant0._ZN18transformer_engine6detail43dgated_act_cast_transpose_kernel_notalignedILi1ELi1EfffNS_5EmptyEXadL_ZNS_6dqgeluIffEET_T0_RKS2_EEXadL_ZNS_5qgeluIffEES4_S5_S7_EEEEvPKT2_SB_PT3_SD_PKT1_PSE_SH_mmm,"a",@progbits
	.sectionflags	@""
	.align	4
.nv.constant0._ZN18transformer_engine6detail43dgated_act_cast_transpose_kernel_notalignedILi1ELi1EfffNS_5EmptyEXadL_ZNS_6dqgeluIffEET_T0_RKS2_EEXadL_ZNS_5qgeluIffEES4_S5_S7_EEEEvPKT2_SB_PT3_SD_PKT1_PSE_SH_mmm:
	.zero		608


//--------------------- .nv.constant0._ZN18transformer_engine6detail32dgated_act_cast_transpose_kernelILi1ELi1EfffNS_5EmptyEXadL_ZNS_6dqgeluIffEET_T0_RKS2_EEXadL_ZNS_5qgeluIffEES4_S5_S7_EEEEvPKT2_SB_PT3_SD_PKT1_PSE_SH_mmm --------------------------
	.section	.nv.constant0._ZN18transformer_engine6detail32dgated_act_cast_transpose_kernelILi1ELi1EfffNS_5EmptyEXadL_ZNS_6dqgeluIffEET_T0_RKS2_EEXadL_ZNS_5qgeluIffEES4_S5_S7_EEEEvPKT2_SB_PT3_SD_PKT1_PSE_SH_mmm,"a",@progbits
	.sectionflags	@""
	.align	4
.nv.constant0._ZN18transformer_engine6detail32dgated_act_cast_transpose_kernelILi1ELi1EfffNS_5EmptyEXadL_ZNS_6dqgeluIffEET_T0_RKS2_EEXadL_ZNS_5qgeluIffEES4_S5_S7_EEEEvPKT2_SB_PT3_SD_PKT1_PSE_SH_mmm:
	.zero		608


//--------------------- .nv.constant0._ZN18transformer_engine6detail43dgated_act_cast_transpose_kernel_notalignedILi2ELi4Ef13__nv_bfloat1613__nv_fp8_e4m3NS_5EmptyEXadL_ZNS_6dsreluIffEET_T0_RKS4_EEXadL_ZNS_5sreluIffEES6_S7_S9_EEEEvPKT2_SD_PT3_SF_PKT1_PSG_SJ_mmm --------------------------
	.section	.nv.constant0._ZN18transformer_engine6detail43dgated_act_cast_transpose_kernel_notalignedILi2ELi4Ef13__nv_bfloat1613__nv_fp8_e4m3NS_5EmptyEXadL_ZNS_6dsreluIffEET_T0_RKS4_EEXadL_ZNS_5sreluIffEES6_S7_S9_EEEEvPKT2_SD_PT3_SF_PKT1_PSG_SJ_mmm,"a",@progbits
	.sectionflags	@""
	.align	4
.nv.constant0._ZN18transformer_engine6detail43dgated_act_cast_transpose_kernel_notalignedILi2ELi4Ef13__nv_bfloat1613__nv_fp8_e4m3NS_5EmptyEXadL_ZNS_6dsreluIffEET_T0_RKS4_EEXadL_ZNS_5sreluIffEES6_S7_S9_EEEEvPKT2_SD_PT3_SF_PKT1_PSG_SJ_mmm:
	.zero		608


//--------------------- .nv.constant0._ZN18transformer_engine6detail32dgated_act_cast_transpose_kernelILi2ELi4Ef13__nv_bfloat1613__nv_fp8_e4m3NS_5EmptyEXadL_ZNS_6dsreluIffEET_T0_RKS4_EEXadL_ZNS_5sreluIffEES6_S7_S9_EEEEvPKT2_SD_PT3_SF_PKT1_PSG_SJ_mmm --------------------------
	.section	.nv.constant0._ZN18transformer_engine6detail32dgated_act_cast_transpose_kernelILi2ELi4Ef13__nv_bfloat1613__nv_fp8_e4m3NS_5EmptyEXadL_ZNS_6dsreluIffEET_T0_RKS4_EEXadL_ZNS_5sreluIffEES6_S7_S9_EEEEvPKT2_SD_PT3_SF_PKT1_PSG_SJ_mmm,"a",@progbits
	.sectionflags	@""
	.align	4
.nv.constant0._ZN18transformer_engine6detail32dgated_act_cast_transpose_kernelILi2ELi4Ef13__nv_bfloat1613__nv_fp8_e4m3NS_5EmptyEXadL_ZNS_6dsreluIffEET_T0_RKS4_EEXadL_ZNS_5sreluIffEES6_S7_S9_EEEEvPKT2_SD_PT3_SF_PKT1_PSG_SJ_mmm:
	.zero		608


//--------------------- .nv.constant0._ZN18transformer_engine6detail43dgated_act_cast_transpose_kernel_notalignedILi2ELi4Ef13__nv_bfloat1613__nv_fp8_e5m2NS_5EmptyEXadL_ZNS_6dsreluIffEET_T0_RKS4_EEXadL_ZNS_5sreluIffEES6_S7_S9_EEEEvPKT2_SD_PT3_SF_PKT1_PSG_SJ_mmm --------------------------
	.section	.nv.constant0._ZN18transformer_engine6detail43dgated_act_cast_transpose_kernel_notalignedILi2ELi4Ef13__nv_bfloat1613__nv_fp8_e5m2NS_5EmptyEXadL_ZNS_6dsreluIffEET_T0_RKS4_EEXadL_ZNS_5sreluIffEES6_S7_S9_EEEEvPKT2_SD_PT3_SF_PKT1_PSG_SJ_mmm,"a",@progbits
	.sectionflags	@""
	.align	4
.nv.constant0._ZN18transformer_engine6detail43dgated_act_cast_transpose_kernel_notalignedILi2ELi4Ef13__nv_bfloat1613__nv_fp8_e5m2NS_5EmptyEXadL_ZNS_6dsreluIffEET_T0_RKS4_EEXadL_ZNS_5sreluIffEES6_S7_S9_EEEEvPKT2_SD_PT3_SF_PKT1_PSG_SJ_mmm:
	.zero		608


//--------------------- .nv.constant0._ZN18transformer_engine6detail32dgated_act_cast_transpose_kernelILi2ELi4Ef13__nv_bfloat1613__nv_fp8_e5m2NS_5EmptyEXadL_ZNS_6dsreluIffEET_T0_RKS4_EEXadL_ZNS_5sreluIffEES6_S7_S9_EEEEvPKT2_SD_PT3_SF_PKT1_PSG_SJ_mmm --------------------------
	.section	.nv.constant0._ZN18transformer_engine6detail32dgated_act_cast_transpose_kernelILi2ELi4Ef13__nv_bfloat1613__nv_fp8_e5m2NS_5EmptyEXadL_ZNS_6dsreluIffEET_T0_RKS4_EEXadL_ZNS_5sreluIffEES6_S7_S9_EEEEvPKT2_SD_PT3_SF_PKT1_PSG_SJ_mmm,"a",@progbits
	.sectionflags	@""
	.align	4
.nv.constant0._ZN18transformer_engine6detail32dgated_act_cast_transpose_kernelILi2ELi4Ef13__nv_bfloat1613__nv_fp8_e5m2NS_5EmptyEXadL_ZNS_6dsreluIffEET_T0_RKS4_EEXadL_ZNS_5sreluIffEES6_S7_S9_EEEEvPKT2_SD_PT3_SF_PKT1_PSG_SJ_mmm:
	.zero		608


//--------------------- .nv.constant0._ZN18transformer_engine6detail43dgated_act_cast_transpose_kernel_notalignedILi2ELi2Ef13__nv_bfloat16S2_NS_5EmptyEXadL_ZNS_6dsreluIffEET_T0_RKS3_EEXadL_ZNS_5sreluIffEES5_S6_S8_EEEEvPKT2_SC_PT3_SE_PKT1_PSF_SI_mmm --------------------------
	.section	.nv.constant0._ZN18transformer_engine6detail43dgated_act_cast_transpose_kernel_notalignedILi2ELi2Ef13__nv_bfloat16S2_NS_5EmptyEXadL_ZNS_6dsreluIffEET_T0_RKS3_EEXadL_ZNS_5sreluIffEES5_S6_S8_EEEEvPKT2_SC_PT3_SE_PKT1_PSF_SI_mmm,"a",@progbits
	.sectionflags	@""
	.align	4
.nv.constant0._ZN18transformer_engine6detail43dgated_act_cast_transpose_kernel_notalignedILi2ELi2Ef13__nv_bfloat16S2_NS_5EmptyEXadL_ZNS_6dsreluIffEET_T0_RKS3_EEXadL_ZNS_5sreluIffEES5_S6_S8_EEEEvPKT2_SC_PT3_SE_PKT1_PSF_SI_mmm:
	.zero		608


//--------------------- .nv.constant0._ZN18transformer_engine6detail32dgated_act_cast_transpose_kernelILi2ELi2Ef13__nv_bfloat16S2_NS_5EmptyEXadL_ZNS_6dsreluIffEET_T0_RKS3_EEXadL_ZNS_5sreluIffEES5_S6_S8_EEEEvPKT2_SC_PT3_SE_PKT1_PSF_SI_mmm --------------------------
	.section	.nv.constant0._ZN18transformer_engine6detail32dgated_act_cast_transpose_kernelILi2ELi2Ef13__nv_bfloat16S2_NS_5EmptyEXadL_ZNS_6dsreluIffEET_T0_RKS3_EEXadL_ZNS_5sreluIffEES5_S6_S8_EEEEvPKT2_SC_PT3_SE_PKT1_PSF_SI_mmm,"a",@progbits
	.sectionflags	@""
	.align	4
.nv.constant0._ZN18transformer_engine6detail32dgated_act_cast_transpose_kernelILi2ELi2Ef13__nv_bfloat16S2_NS_5EmptyEXadL_ZNS_6dsreluIffEET_T0_RKS3_EEXadL_ZNS_5sreluIffEES5_S6_S8_EEEEvPKT2_SC_PT3_SE_PKT1_PSF_SI_mmm:
	.zero		608


//--------------------- .nv.constant0._ZN18transformer_engine6detail43dgated_act_cast_transpose_kernel_notalignedILi2ELi2Ef13__nv_bfloat166__halfNS_5EmptyEXadL_ZNS_6dsreluIffEET_T0_RKS4_EEXadL_ZNS_5sreluIffEES6_S7_S9_EEEEvPKT2_SD_PT3_SF_PKT1_PSG_SJ_mmm --------------------------
	.section	.nv.constant0._ZN18transformer_engine6detail43dgated_act_cast_transpose_kernel_notalignedILi2ELi2Ef13__nv_bfloat166__halfNS_5EmptyEXadL_ZNS_6dsreluIffEET_T0_RKS4_EEXadL_ZNS_5sreluIffEES6_S7_S9_EEEEvPKT2_SD_PT3_SF_PKT1_PSG_SJ_mmm,"a",@progbits
	.sectionflags	@""
	.align	4
.nv.constant0._ZN18transformer_engine6detail43dgated_act_cast_transpose_kernel_notalignedILi2ELi2Ef13__nv_bfloat166__halfNS_5EmptyEXadL_ZNS_6dsreluIffEET_T0_RKS4_EEXadL_ZNS_5sreluIffEES6_S7_S9_EEEEvPKT2_SD_PT3_SF_PKT1_PSG_SJ_mmm:
	.zero		608


//--------------------- .nv.constant0._ZN18transformer_engine6detail32dgated_act_cast_transpose_kernelILi2ELi2Ef13__nv_bfloat166__halfNS_5EmptyEXadL_ZNS_6dsreluIffEET_T0_RKS4_EEXadL_ZNS_5sreluIffEES6_S7_S9_EEEEvPKT2_SD_PT3_SF_PKT1_PSG_SJ_mmm --------------------------
	.section	.nv.constant0._ZN18transformer_engine6detail32dgated_act_cast_transpose_kernelILi2ELi2Ef13__nv_bfloat166__halfNS_5EmptyEXadL_ZNS_6dsreluIffEET_T0_RKS4_EEXadL_ZNS_5sreluIffEES6_S7_S9_EEEEvPKT2_SD_PT3_SF_PKT1_PSG_SJ_mmm,"a",@progbits
	.sectionflags	@""
	.align	4
.nv.constant0._ZN18transformer_engine6detail32dgated_act_cast_transpose_kernelILi2ELi2Ef13__nv_bfloat166__halfNS_5EmptyEXadL_ZNS_6dsreluIffEET_T0_RKS4_EEXadL_ZNS_5sreluIffEES6_S7_S9_EEEEvPKT2_SD_PT3_SF_PKT1_PSG_SJ_mmm:
	.zero		608


//--------------------- .nv.constant0._ZN18transformer_engine6detail43dgated_act_cast_transpose_kernel_notalignedILi2ELi1Ef13__nv_bfloat16fNS_5EmptyEXadL_ZNS_6dsreluIffEET_T0_RKS3_EEXadL_ZNS_5sreluIffEES5_S6_S8_EEEEvPKT2_SC_PT3_SE_PKT1_PSF_SI_mmm --------------------------
	.section	.nv.constant0._ZN18transformer_engine6detail43dgated_act_cast_transpose_kernel_notalignedILi2ELi1Ef13__nv_bfloat16fNS_5EmptyEXadL_ZNS_6dsreluIffEET_T0_RKS3_EEXadL_ZNS_5sreluIffEES5_S6_S8_EEEEvPKT2_SC_PT3_SE_PKT1_PSF_SI_mmm,"a",@progbits
	.sectionflags	@""
	.align	4
.nv.constant0._ZN18transformer_engine6detail43dgated_act_cast_transpose_kernel_notalignedILi2ELi1Ef13__nv_bfloat16fNS_5EmptyEXadL_ZNS_6dsreluIffEET_T0_RKS3_EEXadL_ZNS_5sreluIffEES5_S6_S8_EEEEvPKT2_SC_PT3_SE_PKT1_PSF_SI_mmm:
	.zero		608


//--------------------- .nv.constant0._ZN18transformer_engine6detail32dgated_act_cast_transpose_kernelILi2ELi1Ef13__nv_bfloat16fNS_5EmptyEXadL_ZNS_6dsreluIffEET_T0_RKS3_EEXadL_ZNS_5sreluIffEES5_S6_S8_EEEEvPKT2_SC_PT3_SE_PKT1_PSF_SI_mmm --------------------------
	.section	.nv.constant0._ZN18transformer_engine6detail32dgated_act_cast_transpose_kernelILi2ELi1Ef13__nv_bfloat16fNS_5EmptyEXadL_ZNS_6dsreluIffEET_T0_RKS3_EEXadL_ZNS_5sreluIffEES5_S6_S8_EEEEvPKT2_SC_PT3_SE_PKT1_PSF_SI_mmm,"a",@progbits
	.sectionflags	@""
	.align	4
.nv.constant0._ZN18transformer_engine6detail32dgated_act_cast_transpose_kernelILi2ELi1Ef13__nv_bfloat16fNS_5EmptyEXadL_ZNS_6dsreluIffEET_T0_RKS3_EEXadL_ZNS_5sreluIffEES5_S6_S8_EEEEvPKT2_SC_PT3_SE_PKT1_PSF_SI_mmm:
	.zero		608


//--------------------- .nv.constant0._ZN18transformer_engine6detail43dgated_act_cast_transpose_kernel_notalignedILi2ELi4Ef6__half13__nv_fp8_e4m3NS_5EmptyEXadL_ZNS_6dsreluIffEET_T0_RKS4_EEXadL_ZNS_5sreluIffEES6_S7_S9_EEEEvPKT2_SD_PT3_SF_PKT1_PSG_SJ_mmm --------------------------
	.section	.nv.constant0._ZN18transformer_engine6detail43dgated_act_cast_transpose_kernel_notalignedILi2ELi4Ef6__half13__nv_fp8_e4m3NS_5EmptyEXadL_ZNS_6dsreluIffEET_T0_RKS4_EEXadL_ZNS_5sreluIffEES6_S7_S9_EEEEvPKT2_SD_PT3_SF_PKT1_PSG_SJ_mmm,"a",@progbits
	.sectionflags	@""
	.align	4
.nv.constant0._ZN18transformer_engine6detail43dgated_act_cast_transpose_kernel_notalignedILi2ELi4Ef6__half13__nv_fp8_e4m3NS_5EmptyEXadL_ZNS_6dsreluIffEET_T0_RKS4_EEXadL_ZNS_5sreluIffEES6_S7_S9_EEEEvPKT2_SD_PT3_SF_PKT1_PSG_SJ_mmm:
	.zero		608


//--------------------- .nv.constant0._ZN18transformer_engine6detail32dgated_act_cast_transpose_kernelILi2ELi4Ef6__half13__nv_fp8_e4m3NS_5EmptyEXadL_ZNS_6dsreluIffEET_T0_RKS4_EEXadL_ZNS_5sreluIffEES6_S7_S9_EEEEvPKT2_SD_PT3_SF_PKT1_PSG_SJ_mmm --------------------------
	.section	.nv.constant0._ZN18transformer_engine6detail32dgated_act_cast_transpose_kernelILi2ELi4Ef6__half13__nv_fp8_e4m3NS_5EmptyEXadL_ZNS_6dsreluIffEET_T0_RKS4_EEXadL_ZNS_5sreluIffEES6_S7_S9_EEEEvPKT2_SD_PT3_SF_PKT1_PSG_SJ_mmm,"a",@progbits
	.sectionflags	@""
	.align	4
.nv.constant0._ZN18transformer_engine6detail32dgated_act_cast_transpose_kernelILi2ELi4Ef6__half13__nv_fp8_e4m3NS_5EmptyEXadL_ZNS_6dsreluIffEET_T0_RKS4_EEXadL_ZNS_5sreluIffEES6_S7_S9_EEEEvPKT2_SD_PT3_SF_PKT1_PSG_SJ_mmm:
	.zero		608


//--------------------- .nv.constant0._ZN18transformer_engine6detail43dgated_act_cast_transpose_kernel_notalignedILi2ELi4Ef6__half13__nv_fp8_e5m2NS_5EmptyEXadL_ZNS_6dsreluIffEET_T0_RKS4_EEXadL_ZNS_5sreluIffEES6_S7_S9_EEEEvPKT2_SD_PT3_SF_PKT1_PSG_SJ_mmm --------------------------
	.section	.nv.constant0._ZN18transformer_engine6detail43dgated_act_cast_transpose_kernel_notalignedILi2ELi4Ef6__half13__nv_fp8_e5m2NS_5EmptyEXadL_ZNS_6dsreluIffEET_T0_RKS4_EEXadL_ZNS_5sreluIffEES6_S7_S9_EEEEvPKT2_SD_PT3_SF_PKT1_PSG_SJ_mmm,"a",@progbits
	.sectionflags	@""
	.align	4
.nv.constant0._ZN18transformer_engine6detail43dgated_act_cast_transpose_kernel_notalignedILi2ELi4Ef6__half13__nv_fp8_e5m2NS_5EmptyEXadL_ZNS_6dsreluIffEET_T0_RKS4_EEXadL_ZNS_5sreluIffEES6_S7_S9_EEEEvPKT2_SD_PT3_SF_PKT1_PSG_SJ_mmm:
	.zero		608


//--------------------- .nv.constant0._ZN18transformer_engine6detail32dgated_act_cast_transpose_kernelILi2ELi4Ef6__half13__nv_fp8_e5m2NS_5EmptyEXadL_ZNS_6dsreluIffEET_T0_RKS4_EEXadL_ZNS_5sreluIffEES6_S7_S9_EEEEvPKT2_SD_PT3_SF_PKT1_PSG_SJ_mmm --------------------------
	.section	.nv.constant0._ZN18transformer_engine6detail32dgated_act_cast_transpose_kernelILi2ELi4Ef6__half13__nv_fp8_e5m2NS_5EmptyEXadL_ZNS_6dsreluIffEET_T0_RKS4_EEXadL_ZNS_5sreluIffEES6_S7_S9_EEEEvPKT2_SD_PT3_SF_PKT1_PSG_SJ_mmm,"a",@progbits
	.sectionflags	@""
	.align	4
.nv.constant0._ZN18transformer_engine6detail32dgated_act_cast_transpose_kernelILi2ELi4Ef6__half13__nv_fp8_e5m2NS_5EmptyEXadL_ZNS_6dsreluIffEET_T0_RKS4_EEXadL_ZNS_5sreluIffEES6_S7_S9_EEEEvPKT2_SD_PT3_SF_PKT1_PSG_SJ_mmm:
	.zero		608


//--------------------- .nv.constant0._ZN18transformer_engine6detail43dgated_act_cast_transpose_kernel_notalignedILi2ELi2Ef6__half13__nv_bfloat16NS_5EmptyEXadL_ZNS_6dsreluIffEET_T0_RKS4_EEXadL_ZNS_5sreluIffEES6_S7_S9_EEEEvPKT2_SD_PT3_SF_PKT1_PSG_SJ_mmm --------------------------
	.section	.nv.constant0._ZN18transformer_engine6detail43dgated_act_cast_transpose_kernel_notalignedILi2ELi2Ef6__half13__nv_bfloat16NS_5EmptyEXadL_ZNS_6dsreluIffEET_T0_RKS4_EEXadL_ZNS_5sreluIffEES6_S7_S9_EEEEvPKT2_SD_PT3_SF_PKT1_PSG_SJ_mmm,"a",@progbits
	.sectionflags	@""
	.align	4
.nv.constant0._ZN18transformer_engine6detail43dgated_act_cast_transpose_kernel_notalignedILi2ELi2Ef6__half13__nv_bfloat16NS_5EmptyEXadL_ZNS_6dsreluIffEET_T0_RKS4_EEXadL_ZNS_5sreluIffEES6_S7_S9_EEEEvPKT2_SD_PT3_SF_PKT1_PSG_SJ_mmm:
	.zero		608


//--------------------- .nv.constant0._ZN18transformer_engine6detail32dgated_act_cast_transpose_kernelILi2ELi2Ef6__half13__nv_bfloat16NS_5EmptyEXadL_ZNS_6dsreluIffEET_T0_RKS4_EEXadL_ZNS_5sreluIffEES6_S7_S9_EEEEvPKT2_SD_PT3_SF_PKT1_PSG_SJ_mmm --------------------------
	.section	.nv.constant0._ZN18transformer_engine6detail32dgated_act_cast_transpose_kernelILi2ELi2Ef6__half13__nv_bfloat16NS_5EmptyEXadL_ZNS_6dsreluIffEET_T0_RKS4_EEXadL_ZNS_5sreluIffEES6_S7_S9_EEEEvPKT2_SD_PT3_SF_PKT1_PSG_SJ_mmm,"a",@progbits
	.sectionflags	@""
	.align	4
.nv.constant0._ZN18transformer_engine6detail32dgated_act_cast_transpose_kernelILi2ELi2Ef6__half13__nv_bfloat16NS_5EmptyEXadL_ZNS_6dsreluIffEET_T0_RKS4_EEXadL_ZNS_5sreluIffEES6_S7_S9_EEEEvPKT2_SD_PT3_SF_PKT1_PSG_SJ_mmm:
	.zero		608


//--------------------- .nv.constant0._ZN18transformer_engine6detail43dgated_act_cast_transpose_kernel_notalignedILi2ELi2Ef6__halfS2_NS_5EmptyEXadL_ZNS_6dsreluIffEET_T0_RKS3_EEXadL_ZNS_5sreluIffEES5_S6_S8_EEEEvPKT2_SC_PT3_SE_PKT1_PSF_SI_mmm --------------------------
	.section	.nv.constant0._ZN18transformer_engine6detail43dgated_act_cast_transpose_kernel_notalignedILi2ELi2Ef6__halfS2_NS_5EmptyEXadL_ZNS_6dsreluIffEET_T0_RKS3_EEXadL_ZNS_5sreluIffEES5_S6_S8_EEEEvPKT2_SC_PT3_SE_PKT1_PSF_SI_mmm,"a",@progbits
	.sectionflags	@""
	.align	4
.nv.constant0._ZN18transformer_engine6detail43dgated_act_cast_transpose_kernel_notalignedILi2ELi2Ef6__halfS2_NS_5EmptyEXadL_ZNS_6dsreluIffEET_T0_RKS3_EEXadL_ZNS_5sreluIffEES5_S6_S8_EEEEvPKT2_SC_PT3_SE_PKT1_PSF_SI_mmm:
	.zero		608


//--------------------- .nv.constant0._ZN18transformer_engine6detail32dgated_act_cast_transpose_kernelILi2ELi2Ef6__halfS2_NS_5EmptyEXadL_ZNS_6dsreluIffEET_T0_RKS3_EEXadL_ZNS_5sreluIffEES5_S6_S8_EEEEvPKT2_SC_PT3_SE_PKT1_PSF_SI_mmm --------------------------
	.section	.nv.constant0._ZN18transformer_engine6detail32dgated_act_cast_transpose_kernelILi2ELi2Ef6__halfS2_NS_5EmptyEXadL_ZNS_6dsreluIffEET_T0_RKS3_EEXadL_ZNS_5sreluIffEES5_S6_S8_EEEEvPKT2_SC_PT3_SE_PKT1_PSF_SI_mmm,"a",@progbits
	.sectionflags	@""
	.align	4
.nv.constant0._ZN18transformer_engine6detail32dgated_act_cast_transpose_kernelILi2ELi2Ef6__halfS2_NS_5EmptyEXadL_ZNS_6dsreluIffEET_T0_RKS3_EEXadL_ZNS_5sreluIffEES5_S6_S8_EEEEvPKT2_SC_PT3_SE_PKT1_PSF_SI_mmm:
	.zero		608


//--------------------- .nv.constant0._ZN18transformer_engine6detail43dgated_act_cast_transpose_kernel_notalignedILi2ELi1Ef6__halffNS_5EmptyEXadL_ZNS_6dsreluIffEET_T0_RKS3_EEXadL_ZNS_5sreluIffEES5_S6_S8_EEEEvPKT2_SC_PT3_SE_PKT1_PSF_SI_mmm --------------------------
	.section	.nv.constant0._ZN18transformer_engine6detail43dgated_act_cast_transpose_kernel_notalignedILi2ELi1Ef6__halffNS_5EmptyEXadL_ZNS_6dsreluIffEET_T0_RKS3_EEXadL_ZNS_5sreluIffEES5_S6_S8_EEEEvPKT2_SC_PT3_SE_PKT1_PSF_SI_mmm,"a",@progbits
	.sectionflags	@""
	.align	4
.nv.constant0._ZN18transformer_engine6detail43dgated_act_cast_transpose_kernel_notalignedILi2ELi1Ef6__halffNS_5EmptyEXadL_ZNS_6dsreluIffEET_T0_RKS3_EEXadL_ZNS_5sreluIffEES5_S6_S8_EEEEvPKT2_SC_PT3_SE_PKT1_PSF_SI_mmm:
	.zero		608


//--------------------- .nv.constant0._ZN18transformer_engine6detail32dgated_act_cast_transpose_kernelILi2ELi1Ef6__halffNS_5EmptyEXadL_ZNS_6dsreluIffEET_T0_RKS3_EEXadL_ZNS_5sreluIffEES5_S6_S8_EEEEvPKT2_SC_PT3_SE_PKT1_PSF_SI_mmm --------------------------
	.section	.nv.constant0._ZN18transformer_engine6detail32dgated_act_cast_transpose_kernelILi2ELi1Ef6__halffNS_5EmptyEXadL_ZNS_6dsreluIffEET_T0_RKS3_EEXadL_ZNS_5sreluIffEES5_S6_S8_EEEEvPKT2_SC_PT3_SE_PKT1_PSF_SI_mmm,"a",@progbits
	.sectionflags	@""
	.align	4
.nv.constant0._ZN18transformer_engine6detail32dgated_act_cast_transpose_kernelILi2ELi1Ef6__halffNS_5EmptyEXadL_ZNS_6dsreluIffEET_T0_RKS3_EEXadL_ZNS_5sreluIffEES5_S6_S8_EEEEvPKT2_SC_PT3_SE_PKT1_PSF_SI_mmm:
	.zero		608


//--------------------- .nv.constant0._ZN18transformer_engine6detail43dgated_act_cast_transpose_kernel_notalignedILi1ELi4Eff13__nv_fp8_e4m3NS_5EmptyEXadL_ZNS_6dsreluIffEET_T0_RKS3_EEXadL_ZNS_5sreluIffEES5_S6_S8_EEEEvPKT2_SC_PT3_SE_PKT1_PSF_SI_mmm --------------------------
	.section	.nv.constant0._ZN18transformer_engine6detail43dgated_act_cast_transpose_kernel_notalignedILi1ELi4Eff13__nv_fp8_e4m3NS_5EmptyEXadL_ZNS_6dsreluIffEET_T0_RKS3_EEXadL_ZNS_5sreluIffEES5_S6_S8_EEEEvPKT2_SC_PT3_SE_PKT1_PSF_SI_mmm,"a",@progbits
	.sectionflags	@""
	.align	4
.nv.constant0._ZN18transformer_engine6detail43dgated_act_cast_transpose_kernel_notalignedILi1ELi4Eff13__nv_fp8_e4m3NS_5EmptyEXadL_ZNS_6dsreluIffEET_T0_RKS3_EEXadL_ZNS_5sreluIffEES5_S6_S8_EEEEvPKT2_SC_PT3_SE_PKT1_PSF_SI_mmm:
	.zero		608


//--------------------- .nv.constant0._ZN18transformer_engine6detail32dgated_act_cast_transpose_kernelILi1ELi4Eff13__nv_fp8_e4m3NS_5EmptyEXadL_ZNS_6dsreluIffEET_T0_RKS3_EEXadL_ZNS_5sreluIffEES5_S6_S8_EEEEvPKT2_SC_PT3_SE_PKT1_PSF_SI_mmm --------------------------
	.section	.nv.constant0._ZN18transformer_engine6detail32dgated_act_cast_transpose_kernelILi1ELi4Eff13__nv_fp8_e4m3NS_5EmptyEXadL_ZNS_6dsreluIffEET_T0_RKS3_EEXadL_ZNS_5sreluIffEES5_S6_S8_EEEEvPKT2_SC_PT3_SE_PKT1_PSF_SI_mmm,"a",@progbits
	.sectionflags	@""
	.align	4
.nv.constant0._ZN18transformer_engine6detail32dgated_act_cast_transpose_kernelILi1ELi4Eff13__nv_fp8_e4m3NS_5EmptyEXadL_ZNS_6dsreluIffEET_T0_RKS3_EEXadL_ZNS_5sreluIffEES5_S6_S8_EEEEvPKT2_SC_PT3_SE_PKT1_PSF_SI_mmm:
	.zero		608


//--------------------- .nv.constant0._ZN18transformer_engine6detail43dgated_act_cast_transpose_kernel_notalignedILi1ELi4Eff13__nv_fp8_e5m2NS_5EmptyEXadL_ZNS_6dsreluIffEET_T0_RKS3_EEXadL_ZNS_5sreluIffEES5_S6_S8_EEEEvPKT2_SC_PT3_SE_PKT1_PSF_SI_mmm --------------------------
	.section	.nv.constant0._ZN18transformer_engine6detail43dgated_act_cast_transpose_kernel_notalignedILi1ELi4Eff13__nv_fp8_e5m2NS_5EmptyEXadL_ZNS_6dsreluIffEET_T0_RKS3_EEXadL_ZNS_5sreluIffEES5_S6_S8_EEEEvPKT2_SC_PT3_SE_PKT1_PSF_SI_mmm,"a",@progbits
	.sectionflags	@""
	.align	4
.nv.constant0._ZN18transformer_engine6detail43dgated_act_cast_transpose_kernel_notalignedILi1ELi4Eff13__nv_fp8_e5m2NS_5EmptyEXadL_ZNS_6dsreluIffEET_T0_RKS3_EEXadL_ZNS_5sreluIffEES5_S6_S8_EEEEvPKT2_SC_PT3_SE_PKT1_PSF_SI_mmm:
	.zero		608


//--------------------- .nv.constant0._ZN18transformer_engine6detail32dgated_act_cast_transpose_kernelILi1ELi4Eff13__nv_fp8_e5m2NS_5EmptyEXadL_ZNS_6dsreluIffEET_T0_RKS3_EEXadL_ZNS_5sreluIffEES5_S6_S8_EEEEvPKT2_SC_PT3_SE_PKT1_PSF_SI_mmm --------------------------
	.section	.nv.constant0._ZN18transformer_engine6detail32dgated_act_cast_transpose_kernelILi1ELi4Eff13__nv_fp8_e5m2NS_5EmptyEXadL_ZNS_6dsreluIffEET_T0_RKS3_EEXadL_ZNS_5sreluIffEES5_S6_S8_EEEEvPKT2_SC_PT3_SE_PKT1_PSF_SI_mmm,"a",@progbits
	.sectionflags	@""
	.align	4
.nv.constant0._ZN18transformer_engine6detail32dgated_act_cast_transpose_kernelILi1ELi4Eff13__nv_fp8_e5m2NS_5EmptyEXadL_ZNS_6dsreluIffEET_T0_RKS3_EEXadL_ZNS_5sreluIffEES5_S6_S8_EEEEvPKT2_SC_PT3_SE_PKT1_PSF_SI_mmm:
	.zero		608


//--------------------- .nv.constant0._ZN18transformer_engine6detail43dgated_act_cast_transpose_kernel_notalignedILi1ELi2Eff13__nv_bfloat16NS_5EmptyEXadL_ZNS_6dsreluIffEET_T0_RKS3_EEXadL_ZNS_5sreluIffEES5_S6_S8_EEEEvPKT2_SC_PT3_SE_PKT1_PSF_SI_mmm --------------------------
	.section	.nv.constant0._ZN18transformer_engine6detail43dgated_act_cast_transpose_kernel_notalignedILi1ELi2Eff13__nv_bfloat16NS_5EmptyEXadL_ZNS_6dsreluIffEET_T0_RKS3_EEXadL_ZNS_5sreluIffEES5_S6_S8_EEEEvPKT2_SC_PT3_SE_PKT1_PSF_SI_mmm,"a",@progbits
	.sectionflags	@""
	.align	4
.nv.constant0._ZN18transformer_engine6detail43dgated_act_cast_transpose_kernel_notalignedILi1ELi2Eff13__nv_bfloat16NS_5EmptyEXadL_ZNS_6dsreluIffEET_T0_RKS3_EEXadL_ZNS_5sreluIffEES5_S6_S8_EEEEvPKT2_SC_PT3_SE_PKT1_PSF_SI_mmm:
	.zero		608


//--------------------- .nv.constant0._ZN18transformer_engine6detail32dgated_act_cast_transpose_kernelILi1ELi2Eff13__nv_bfloat16NS_5EmptyEXadL_ZNS_6dsreluIffEET_T0_RKS3_EEXadL_ZNS_5sreluIffEES5_S6_S8_EEEEvPKT2_SC_PT3_SE_PKT1_PSF_SI_mmm --------------------------
	.section	.nv.constant0._ZN18transformer_engine6detail32dgated_act_cast_transpose_kernelILi1ELi2Eff13__nv_bfloat16NS_5EmptyEXadL_ZNS_6dsreluIffEET_T0_RKS3_EEXadL_ZNS_5sreluIffEES5_S6_S8_EEEEvPKT2_SC_PT3_SE_PKT1_PSF_SI_mmm,"a",@progbits
	.sectionflags	@""
	.align	4
.nv.constant0._ZN18transformer_engine6detail32dgated_act_cast_transpose_kernelILi1ELi2Eff13__nv_bfloat16NS_5EmptyEXadL_ZNS_6dsreluIffEET_T0_RKS3_EEXadL_ZNS_5sreluIffEES5_S6_S8_EEEEvPKT2_SC_PT3_SE_PKT1_PSF_SI_mmm:
	.zero		608


//--------------------- .nv.constant0._ZN18transformer_engine6detail43dgated_act_cast_transpose_kernel_notalignedILi1ELi2Eff6__halfNS_5EmptyEXadL_ZNS_6dsreluIffEET_T0_RKS3_EEXadL_ZNS_5sreluIffEES5_S6_S8_EEEEvPKT2_SC_PT3_SE_PKT1_PSF_SI_mmm --------------------------
	.section	.nv.constant0._ZN18transformer_engine6detail43dgated_act_cast_transpose_kernel_notalignedILi1ELi2Eff6__halfNS_5EmptyEXadL_ZNS_6dsreluIffEET_T0_RKS3_EEXadL_ZNS_5sreluIffEES5_S6_S8_EEEEvPKT2_SC_PT3_SE_PKT1_PSF_SI_mmm,"a",@progbits
	.sectionflags	@""
	.align	4
.nv.constant0._ZN18transformer_engine6detail43dgated_act_cast_transpose_kernel_notalignedILi1ELi2Eff6__halfNS_5EmptyEXadL_ZNS_6dsreluIffEET_T0_RKS3_EEXadL_ZNS_5sreluIffEES5_S6_S8_EEEEvPKT2_SC_PT3_SE_PKT1_PSF_SI_mmm:
	.zero		608


//--------------------- .nv.constant0._ZN18transformer_engine6detail32dgated_act_cast_transpose_kernelILi1ELi2Eff6__halfNS_5EmptyEXadL_ZNS_6dsreluIffEET_T0_RKS3_EEXadL_ZNS_5sreluIffEES5_S6_S8_EEEEvPKT2_SC_PT3_SE_PKT1_PSF_SI_mmm --------------------------
	.section	.nv.constant0._ZN18transformer_engine6detail32dgated_act_cast_transpose_kernelILi1ELi2Eff6__halfNS_5EmptyEXadL_ZNS_6dsreluIffEET_T0_RKS3_EEXadL_ZNS_5sreluIffEES5_S6_S8_EEEEvPKT2_SC_PT3_SE_PKT1_PSF_SI_mmm,"a",@progbits
	.sectionflags	@""
	.align	4
.nv.constant0._ZN18transformer_engine6detail32dgated_act_cast_transpose_kernelILi1ELi2Eff6__halfNS_5EmptyEXadL_ZNS_6dsreluIffEET_T0_RKS3_EEXadL_ZNS_5sreluIffEES5_S6_S8_EEEEvPKT2_SC_PT3_SE_PKT1_PSF_SI_mmm:
	.zero		608


//--------------------- .nv.constant0._ZN18transformer_engine6detail43dgated_act_cast_transpose_kernel_notalignedILi1ELi1EfffNS_5EmptyEXadL_ZNS_6dsreluIffEET_T0_RKS2_EEXadL_ZNS_5sreluIffEES4_S5_S7_EEEEvPKT2_SB_PT3_SD_PKT1_PSE_SH_mmm --------------------------
	.section	.nv.constant0._ZN18transformer_engine6detail43dgated_act_cast_transpose_kernel_notalignedILi1ELi1EfffNS_5EmptyEXadL_ZNS_6dsreluIffEET_T0_RKS2_EEXadL_ZNS_5sreluIffEES4_S5_S7_EEEEvPKT2_SB_PT3_SD_PKT1_PSE_SH_mmm,"a",@progbits
	.sectionflags	@""
	.align	4
.nv.constant0._ZN18transformer_engine6detail43dgated_act_cast_transpose_kernel_notalignedILi1ELi1EfffNS_5EmptyEXadL_ZNS_6dsreluIffEET_T0_RKS2_EEXadL_ZNS_5sreluIffEES4_S5_S7_EEEEvPKT2_SB_PT3_SD_PKT1_PSE_SH_mmm:
	.zero		608


//--------------------- .nv.constant0._ZN18transformer_engine6detail32dgated_act_cast_transpose_kernelILi1ELi1EfffNS_5EmptyEXadL_ZNS_6dsreluIffEET_T0_RKS2_EEXadL_ZNS_5sreluIffEES4_S5_S7_EEEEvPKT2_SB_PT3_SD_PKT1_PSE_SH_mmm --------------------------
	.section	.nv.constant0._ZN18transformer_engine6detail32dgated_act_cast_transpose_kernelILi1ELi1EfffNS_5EmptyEXadL_ZNS_6dsreluIffEET_T0_RKS2_EEXadL_ZNS_5sreluIffEES4_S5_S7_EEEEvPKT2_SB_PT3_SD_PKT1_PSE_SH_mmm,"a",@progbits
	.sectionflags	@""
	.align	4
.nv.constant0._ZN18transformer_engine6detail32dgated_act_cast_transpose_kernelILi1ELi1EfffNS_5EmptyEXadL_ZNS_6dsreluIffEET_T0_RKS2_EEXadL_ZNS_5sreluIffEES4_S5_S7_EEEEvPKT2_SB_PT3_SD_PKT1_PSE_SH_mmm:
	.zero		608


//--------------------- .nv.constant0._ZN18transformer_engine6detail43dgated_act_cast_transpose_kernel_notalignedILi2ELi4Ef13__nv_bfloat1613__nv_fp8_e4m3NS_5EmptyEXadL_ZNS_5dreluIffEET_T0_RKS4_EEXadL_ZNS_4reluIffEES6_S7_S9_EEEEvPKT2_SD_PT3_SF_PKT1_PSG_SJ_mmm --------------------------
	.section	.nv.constant0._ZN18transformer_engine6detail43dgated_act_cast_transpose_kernel_notalignedILi2ELi4Ef13__nv_bfloat1613__nv_fp8_e4m3NS_5EmptyEXadL_ZNS_5dreluIffEET_T0_RKS4_EEXadL_ZNS_4reluIffEES6_S7_S9_EEEEvPKT2_SD_PT3_SF_PKT1_PSG_SJ_mmm,"a",@progbits
	.sectionflags	@""
	.align	4
.nv.constant0._ZN18transformer_engine6detail43dgated_act_cast_transpose_kernel_notalignedILi2ELi4Ef13__nv_bfloat1613__nv_fp8_e4m3NS_5EmptyEXadL_ZNS_5dreluIffEET_T0_RKS4_EEXadL_ZNS_4reluIffEES6_S7_S9_EEEEvPKT2_SD_PT3_SF_PKT1_PSG_SJ_mmm:
	.zero		608


//--------------------- .nv.constant0._ZN18transformer_engine6detail32dgated_act_cast_transpose_kernelILi2ELi4Ef13__nv_bfloat1613__nv_fp8_e4m3NS_5EmptyEXadL_ZNS_5dreluIffEET_T0_RKS4_EEXadL_ZNS_4reluIffEES6_S7_S9_EEEEvPKT2_SD_PT3_SF_PKT1_PSG_SJ_mmm --------------------------
	.section	.nv.constant0._ZN18transformer_engine6detail32dgated_act_cast_transpose_kernelILi2ELi4Ef13__nv_bfloat1613__nv_fp8_e4m3NS_5EmptyEXadL_ZNS_5dreluIffEET_T0_RKS4_EEXadL_ZNS_4reluIffEES6_S7_S9_EEEEvPKT2_SD_PT3_SF_PKT1_PSG_SJ_mmm,"a",@progbits
	.sectionflags	@""
	.align	4
.nv.constant0._ZN18transformer_engine6detail32dgated_act_cast_transpose_kernelILi2ELi4Ef13__nv_bfloat1613__nv_fp8_e4m3NS_5EmptyEXadL_ZNS_5dreluIffEET_T0_RKS4_EEXadL_ZNS_4reluIffEES6_S7_S9_EEEEvPKT2_SD_PT3_SF_PKT1_PSG_SJ_mmm:
	.zero		608


//--------------------- .nv.constant0._ZN18transformer_engine6detail43dgated_act_cast_transpose_kernel_notalignedILi2ELi4Ef13__nv_bfloat1613__nv_fp8_e5m2NS_5EmptyEXadL_ZNS_5dreluIffEET_T0_RKS4_EEXadL_ZNS_4reluIffEES6_S7_S9_EEEEvPKT2_SD_PT3_SF_PKT1_PSG_SJ_mmm --------------------------
	.section	.nv.constant0._ZN18transformer_engine6detail43dgated_act_cast_transpose_kernel_notalignedILi2ELi4Ef13__nv_bfloat1613__nv_fp8_e5m2NS_5EmptyEXadL_ZNS_5dreluIffEET_T0_RKS4_EEXadL_ZNS_4reluIffEES6_S7_S9_EEEEvPKT2_SD_PT3_SF_PKT1_PSG_SJ_mmm,"a",@progbits
	.sectionflags	@""
	.align	4
.nv.constant0._ZN18transformer_engine6detail43dgated_act_cast_transpose_kernel_notalignedILi2ELi4Ef13__nv_bfloat1613__nv_fp8_e5m2NS_5EmptyEXadL_ZNS_5dreluIffEET_T0_RKS4_EEXadL_ZNS_4reluIffEES6_S7_S9_EEEEvPKT2_SD_PT3_SF_PKT1_PSG_SJ_mmm:
	.zero		608


//--------------------- .nv.constant0._ZN18transformer_engine6detail32dgated_act_cast_transpose_kernelILi2ELi4Ef13__nv_bfloat1613__nv_fp8_e5m2NS_5EmptyEXadL_ZNS_5dreluIffEET_T0_RKS4_EEXadL_ZNS_4reluIffEES6_S7_S9_EEEEvPKT2_SD_PT3_SF_PKT1_PSG_SJ_mmm --------------------------
	.section	.nv.constant0._ZN18transformer_engine6detail32dgated_act_cast_transpose_kernelILi2ELi4Ef13__nv_bfloat1613__nv_fp8_e5m2NS_5EmptyEXadL_ZNS_5dreluIffEET_T0_RKS4_EEXadL_ZNS_4reluIffEES6_S7_S9_EEEEvPKT2_SD_PT3_SF_PKT1_PSG_SJ_mmm,"a",@progbits
	.sectionflags	@""
	.align	4
.nv.constant0._ZN18transformer_engine6detail32dgated_act_cast_transpose_kernelILi2ELi4Ef13__nv_bfloat1613__nv_fp8_e5m2NS_5EmptyEXadL_ZNS_5dreluIffEET_T0_RKS4_EEXadL_ZNS_4reluIffEES6_S7_S9_EEEEvPKT2_SD_PT3_SF_PKT1_PSG_SJ_mmm:
	.zero		608


//--------------------- .nv.constant0._ZN18transformer_engine6detail43dgated_act_cast_transpose_kernel_notalignedILi2ELi2Ef13__nv_bfloat16S2_NS_5EmptyEXadL_ZNS_5dreluIffEET_T0_RKS3_EEXadL_ZNS_4reluIffEES5_S6_S8_EEEEvPKT2_SC_PT3_SE_PKT1_PSF_SI_mmm --------------------------
	.section	.nv.constant0._ZN18transformer_engine6detail43dgated_act_cast_transpose_kernel_notalignedILi2ELi2Ef13__nv_bfloat16S2_NS_5EmptyEXadL_ZNS_5dreluIffEET_T0_RKS3_EEXadL_ZNS_4reluIffEES5_S6_S8_EEEEvPKT2_SC_PT3_SE_PKT1_PSF_SI_mmm,"a",@progbits
	.sectionflags	@""
	.align	4
.nv.constant0._ZN18transformer_engine6detail43dgated_act_cast_transpose_kernel_notalignedILi2ELi2Ef13__nv_bfloat16S2_NS_5EmptyEXadL_ZNS_5dreluIffEET_T0_RKS3_EEXadL_ZNS_4reluIffEES5_S6_S8_EEEEvPKT2_SC_PT3_SE_PKT1_PSF_SI_mmm:
	.zero		608


//--------------------- .nv.constant0._ZN18transformer_engine6detail32dgated_act_cast_transpose_kernelILi2ELi2Ef13__nv_bfloat16S2_NS_5EmptyEXadL_ZNS_5dreluIffEET_T0_RKS3_EEXadL_ZNS_4reluIffEES5_S6_S8_EEEEvPKT2_SC_PT3_SE_PKT1_PSF_SI_mmm --------------------------
	.section	.nv.constant0._ZN18transformer_engine6detail32dgated_act_cast_transpose_kernelILi2ELi2Ef13__nv_bfloat16S2_NS_5EmptyEXadL_ZNS_5dreluIffEET_T0_RKS3_EEXadL_ZNS_4reluIffEES5_S6_S8_EEEEvPKT2_SC_PT3_SE_PKT1_PSF_SI_mmm,"a",@progbits
	.sectionflags	@""
	.align	4
.nv.constant0._ZN18transformer_engine6detail32dgated_act_cast_transpose_kernelILi2ELi2Ef13__nv_bfloat16S2_NS_5EmptyEXadL_ZNS_5dreluIffEET_T0_RKS3_EEXadL_ZNS_4reluIffEES5_S6_S8_EEEEvPKT2_SC_PT3_SE_PKT1_PSF_SI_mmm:
	.zero		608


//--------------------- .nv.constant0._ZN18transformer_engine6detail43dgated_act_cast_transpose_kernel_notalignedILi2ELi2Ef13__nv_bfloat166__halfNS_5EmptyEXadL_ZNS_5dreluIffEET_T0_RKS4_EEXadL_ZNS_4reluIffEES6_S7_S9_EEEEvPKT2_SD_PT3_SF_PKT1_PSG_SJ_mmm --------------------------
	.section	.nv.constant0._ZN18transformer_engine6detail43dgated_act_cast_transpose_kernel_notalignedILi2ELi2Ef13__nv_bfloat166__halfNS_5EmptyEXadL_ZNS_5dreluIffEET_T0_RKS4_EEXadL_ZNS_4reluIffEES6_S7_S9_EEEEvPKT2_SD_PT3_SF_PKT1_PSG_SJ_mmm,"a",@progbits
	.sectionflags	@""
	.align	4
.nv.constant0._ZN18transformer_engine6detail43dgated_act_cast_transpose_kernel_notalignedILi2ELi2Ef13__nv_bfloat166__halfNS_5EmptyEXadL_ZNS_5dreluIffEET_T0_RKS4_EEXadL_ZNS_4reluIffEES6_S7_S9_EEEEvPKT2_SD_PT3_SF_PKT1_PSG_SJ_mmm:
	.zero		608


//--------------------- .nv.constant0._ZN18transformer_engine6detail32dgated_act_cast_transpose_kernelILi2ELi2Ef13__nv_bfloat166__halfNS_5EmptyEXadL_ZNS_5dreluIffEET_T0_RKS4_EEXadL_ZNS_4reluIffEES6_S7_S9_EEEEvPKT2_SD_PT3_SF_PKT1_PSG_SJ_mmm --------------------------
	.section	.nv.constant0._ZN18transformer_engine6detail32dgated_act_cast_transpose_kernelILi2ELi2Ef13__nv_bfloat166__halfNS_5EmptyEXadL_ZNS_5dreluIffEET_T0_RKS4_EEXadL_ZNS_4reluIffEES6_S7_S9_EEEEvPKT2_SD_PT3_SF_PKT1_PSG_SJ_mmm,"a",@progbits
	.sectionflags	@""
	.align	4
.nv.constant0._ZN18transformer_engine6detail32dgated_act_cast_transpose_kernelILi2ELi2Ef13__nv_bfloat166__halfNS_5EmptyEXadL_ZNS_5dreluIffEET_T0_RKS4_EEXadL_ZNS_4reluIffEES6_S7_S9_EEEEvPKT2_SD_PT3_SF_PKT1_PSG_SJ_mmm:
	.zero		608


//--------------------- .nv.constant0._ZN18transformer_engine6detail43dgated_act_cast_transpose_kernel_notalignedILi2ELi1Ef13__nv_bfloat16fNS_5EmptyEXadL_ZNS_5dreluIffEET_T0_RKS3_EEXadL_ZNS_4reluIffEES5_S6_S8_EEEEvPKT2_SC_PT3_SE_PKT1_PSF_SI_mmm --------------------------
	.section	.nv.constant0._ZN18transformer_engine6detail43dgated_act_cast_transpose_kernel_notalignedILi2ELi1Ef13__nv_bfloat16fNS_5EmptyEXadL_ZNS_5dreluIffEET_T0_RKS3_EEXadL_ZNS_4reluIffEES5_S6_S8_EEEEvPKT2_SC_PT3_SE_PKT1_PSF_SI_mmm,"a",@progbits
	.sectionflags	@""
	.align	4
.nv.constant0._ZN18transformer_engine6detail43dgated_act_cast_transpose_kernel_notalignedILi2ELi1Ef13__nv_bfloat16fNS_5EmptyEXadL_ZNS_5dreluIffEET_T0_RKS3_EEXadL_ZNS_4reluIffEES5_S6_S8_EEEEvPKT2_SC_PT3_SE_PKT1_PSF_SI_mmm:
	.zero		608


//--------------------- .nv.constant0._ZN18transformer_engine6detail32dgated_act_cast_transpose_kernelILi2ELi1Ef13__nv_bfloat16fNS_5EmptyEXadL_ZNS_5dreluIffEET_T0_RKS3_EEXadL_ZNS_4reluIffEES5_S6_S8_EEEEvPKT2_SC_PT3_SE_PKT1_PSF_SI_mmm --------------------------
	.section	.nv.constant0._ZN18transformer_engine6detail32dgated_act_cast_transpose_kernelILi2ELi1Ef13__nv_bfloat16fNS_5EmptyEXadL_ZNS_5dreluIffEET_T0_RKS3_EEXadL_ZNS_4reluIffEES5_S6_S8_EEEEvPKT2_SC_PT3_SE_PKT1_PSF_SI_mmm,"a",@progbits
	.sectionflags	@""
	.align	4
.nv.constant0._ZN18transformer_engine6detail32dgated_act_cast_transpose_kernelILi2ELi1Ef13__nv_bfloat16fNS_5EmptyEXadL_ZNS_5dreluIffEET_T0_RKS3_EEXadL_ZNS_4reluIffEES5_S6_S8_EEEEvPKT2_SC_PT3_SE_PKT1_PSF_SI_mmm:
	.zero		608


//--------------------- .nv.constant0._ZN18transformer_engine6detail43dgated_act_cast_transpose_kernel_notalignedILi2ELi4Ef6__half13__nv_fp8_e4m3NS_5EmptyEXadL_ZNS_5dreluIffEET_T0_RKS4_EEXadL_ZNS_4reluIffEES6_S7_S9_EEEEvPKT2_SD_PT3_SF_PKT1_PSG_SJ_mmm --------------------------
	.section	.nv.constant0._ZN18transformer_engine6detail43dgated_act_cast_transpose_kernel_notalignedILi2ELi4Ef6__half13__nv_fp8_e4m3NS_5EmptyEXadL_ZNS_5dreluIffEET_T0_RKS4_EEXadL_ZNS_4reluIffEES6_S7_S9_EEEEvPKT2_SD_PT3_SF_PKT1_PSG_SJ_mmm,"a",@progbits
	.sectionflags	@""
	.align	4
.nv.constant0._ZN18transformer_engine6detail43dgated_act_cast_transpose_kernel_notalignedILi2ELi4Ef6__half13__nv_fp8_e4m3NS_5EmptyEXadL_ZNS_5dreluIffEET_T0_RKS4_EEXadL_ZNS_4reluIffEES6_S7_S9_EEEEvPKT2_SD_PT3_SF_PKT1_PSG_SJ_mmm:
	.zero		608


//--------------------- .nv.constant0._ZN18transformer_engine6detail32dgated_act_cast_transpose_kernelILi2ELi4Ef6__half13__nv_fp8_e4m3NS_5EmptyEXadL_ZNS_5dreluIffEET_T0_RKS4_EEXadL_ZNS_4reluIffEES6_S7_S9_EEEEvPKT2_SD_PT3_SF_PKT1_PSG_SJ_mmm --------------------------
	.section	.nv.constant0._ZN18transformer_engine6detail32dgated_act_cast_transpose_kernelILi2ELi4Ef6__half13__nv_fp8_e4m3NS_5EmptyEXadL_ZNS_5dreluIffEET_T0_RKS4_EEXadL_ZNS_4reluIffEES6_S7_S9_EEEEvPKT2_SD_PT3_SF_PKT1_PSG_SJ_mmm,"a",@progbits
	.sectionflags	@""
	.align	4
.nv.constant0._ZN18transformer_engine6detail32dgated_act_cast_transpose_kernelILi2ELi4Ef6__half13__nv_fp8_e4m3NS_5EmptyEXadL_ZNS_5dreluIffEET_T0_RKS4_EEXadL_ZNS_4reluIffEES6_S7_S9_EEEEvPKT2_SD_PT3_SF_PKT1_PSG_SJ_mmm:
	.zero		608


//--------------------- .nv.constant0._ZN18transformer_engine6detail43dgated_act_cast_transpose_kernel_notalignedILi2ELi4Ef6__half13__nv_fp8_e5m2NS_5EmptyEXadL_ZNS_5dreluIffEET_T0_RKS4_EEXadL_ZNS_4reluIffEES6_S7_S9_EEEEvPKT2_SD_PT3_SF_PKT1_PSG_SJ_mmm --------------------------
	.section	.nv.constant0._ZN18transformer_engine6detail43dgated_act_cast_transpose_kernel_notalignedILi2ELi4Ef6__half13__nv_fp8_e5m2NS_5EmptyEXadL_ZNS_5dreluIffEET_T0_RKS4_EEXadL_ZNS_4reluIffEES6_S7_S9_EEEEvPKT2_SD_PT3_SF_PKT1_PSG_SJ_mmm,"a",@progbits
	.sectionflags	@""
	.align	4
.nv.constant0._ZN18transformer_engine6detail43dgated_act_cast_transpose_kernel_notalignedILi2ELi4Ef6__half13__nv_fp8_e5m2NS_5EmptyEXadL_ZNS_5dreluIffEET_T0_RKS4_EEXadL_ZNS_4reluIffEES6_S7_S9_EEEEvPKT2_SD_PT3_SF_PKT1_PSG_SJ_mmm:
	.zero		608


//--------------------- .nv.constant0._ZN18transformer_engine6detail32dgated_act_cast_transpose_kernelILi2ELi4Ef6__half13__nv_fp8_e5m2NS_5EmptyEXadL_ZNS_5dreluIffEET_T0_RKS4_EEXadL_ZNS_4reluIffEES6_S7_S9_EEEEvPKT2_SD_PT3_SF_PKT1_PSG_SJ_mmm --------------------------
	.section	.nv.constant0._ZN18transformer_engine6detail32dgated_act_cast_transpose_kernelILi2ELi4Ef6__half13__nv_fp8_e5m2NS_5EmptyEXadL_ZNS_5dreluIffEET_T0_RKS4_EEXadL_ZNS_4reluIffEES6_S7_S9_EEEEvPKT2_SD_PT3_SF_PKT1_PSG_SJ_mmm,"a",@progbits
	.sectionflags	@""
	.align	4
.nv.constant0._ZN18transformer_engine6detail32dgated_act_cast_transpose_kernelILi2ELi4Ef6__half13__nv_fp8_e5m2NS_5EmptyEXadL_ZNS_5dreluIffEET_T0_RKS4_EEXadL_ZNS_4reluIffEES6_S7_S9_EEEEvPKT2_SD_PT3_SF_PKT1_PSG_SJ_mmm:
	.zero		608


//--------------------- .nv.constant0._ZN18transformer_engine6detail43dgated_act_cast_transpose_kernel_notalignedILi2ELi2Ef6__half13__nv_bfloat16NS_5EmptyEXadL_ZNS_5dreluIffEET_T0_RKS4_EEXadL_ZNS_4reluIffEES6_S7_S9_EEEEvPKT2_SD_PT3_SF_PKT1_PSG_SJ_mmm --------------------------
	.section	.nv.constant0._ZN18transformer_engine6detail43dgated_act_cast_transpose_kernel_notalignedILi2ELi2Ef6__half13__nv_bfloat16NS_5EmptyEXadL_ZNS_5dreluIffEET_T0_RKS4_EEXadL_ZNS_4reluIffEES6_S7_S9_EEEEvPKT2_SD_PT3_SF_PKT1_PSG_SJ_mmm,"a",@progbits
	.sectionflags	@""
	.align	4
.nv.constant0._ZN18transformer_engine6detail43dgated_act_cast_transpose_kernel_notalignedILi2ELi2Ef6__half13__nv_bfloat16NS_5EmptyEXadL_ZNS_5dreluIffEET_T0_RKS4_EEXadL_ZNS_4reluIffEES6_S7_S9_EEEEvPKT2_SD_PT3_SF_PKT1_PSG_SJ_mmm:
	.zero		608


//--------------------- .nv.constant0._ZN18transformer_engine6detail32dgated_act_cast_transpose_kernelILi2ELi2Ef6__half13__nv_bfloat16NS_5EmptyEXadL_ZNS_5dreluIffEET_T0_RKS4_EEXadL_ZNS_4reluIffEES6_S7_S9_EEEEvPKT2_SD_PT3_SF_PKT1_PSG_SJ_mmm --------------------------
	.section	.nv.constant0._ZN18transformer_engine6detail32dgated_act_cast_transpose_kernelILi2ELi2Ef6__half13__nv_bfloat16NS_5EmptyEXadL_ZNS_5dreluIffEET_T0_RKS4_EEXadL_ZNS_4reluIffEES6_S7_S9_EEEEvPKT2_SD_PT3_SF_PKT1_PSG_SJ_mmm,"a",@progbits
	.sectionflags	@""
	.align	4
.nv.constant0._ZN18transformer_engine6detail32dgated_act_cast_transpose_kernelILi2ELi2Ef6__half13__nv_bfloat16NS_5EmptyEXadL_ZNS_5dreluIffEET_T0_RKS4_EEXadL_ZNS_4reluIffEES6_S7_S9_EEEEvPKT2_SD_PT3_SF_PKT1_PSG_SJ_mmm:
	.zero		608


//--------------------- .nv.constant0._ZN18transformer_engine6detail43dgated_act_cast_transpose_kernel_notalignedILi2ELi2Ef6__halfS2_NS_5EmptyEXadL_ZNS_5dreluIffEET_T0_RKS3_EEXadL_ZNS_4reluIffEES5_S6_S8_EEEEvPKT2_SC_PT3_SE_PKT1_PSF_SI_mmm --------------------------
	.section	.nv.constant0._ZN18transformer_engine6detail43dgated_act_cast_transpose_kernel_notalignedILi2ELi2Ef6__halfS2_NS_5EmptyEXadL_ZNS_5dreluIffEET_T0_RKS3_EEXadL_ZNS_4reluIffEES5_S6_S8_EEEEvPKT2_SC_PT3_SE_PKT1_PSF_SI_mmm,"a",@progbits
	.sectionflags	@""
	.align	4
.nv.constant0._ZN18transformer_engine6detail43dgated_act_cast_transpose_kernel_notalignedILi2ELi2Ef6__halfS2_NS_5EmptyEXadL_ZNS_5dreluIffEET_T0_RKS3_EEXadL_ZNS_4reluIffEES5_S6_S8_EEEEvPKT2_SC_PT3_SE_PKT1_PSF_SI_mmm:
	.zero		608


//--------------------- .nv.constant0._ZN18transformer_engine6detail32dgated_act_cast_transpose_kernelILi2ELi2Ef6__halfS2_NS_5EmptyEXadL_ZNS_5dreluIffEET_T0_RKS3_EEXadL_ZNS_4reluIffEES5_S6_S8_EEEEvPKT2_SC_PT3_SE_PKT1_PSF_SI_mmm --------------------------
	.section	.nv.constant0._ZN18transformer_engine6detail32dgated_act_cast_transpose_kernelILi2ELi2Ef6__halfS2_NS_5EmptyEXadL_ZNS_5dreluIffEET_T0_RKS3_EEXadL_ZNS_4reluIffEES5_S6_S8_EEEEvPKT2_SC_PT3_SE_PKT1_PSF_SI_mmm,"a",@progbits
	.sectionflags	@""
	.align	4
.nv.constant0._ZN18transformer_engine6detail32dgated_act_cast_transpose_kernelILi2ELi2Ef6__halfS2_NS_5EmptyEXadL_ZNS_5dreluIffEET_T0_RKS3_EEXadL_ZNS_4reluIffEES5_S6_S8_EEEEvPKT2_SC_PT3_SE_PKT1_PSF_SI_mmm:
	.zero		608


//--------------------- .nv.constant0._ZN18transformer_engine6detail43dgated_act_cast_transpose_kernel_notalignedILi2ELi1Ef6__halffNS_5EmptyEXadL_ZNS_5dreluIffEET_T0_RKS3_EEXadL_ZNS_4reluIffEES5_S6_S8_EEEEvPKT2_SC_PT3_SE_PKT1_PSF_SI_mmm --------------------------
	.section	.nv.constant0._ZN18transformer_engine6detail43dgated_act_cast_transpose_kernel_notalignedILi2ELi1Ef6__halffNS_5EmptyEXadL_ZNS_5dreluIffEET_T0_RKS3_EEXadL_ZNS_4reluIffEES5_S6_S8_EEEEvPKT2_SC_PT3_SE_PKT1_PSF_SI_mmm,"a",@progbits
	.sectionflags	@""
	.align	4
.nv.constant0._ZN18transformer_engine6detail43dgated_act_cast_transpose_kernel_notalignedILi2ELi1Ef6__halffNS_5EmptyEXadL_ZNS_5dreluIffEET_T0_RKS3_EEXadL_ZNS_4reluIffEES5_S6_S8_EEEEvPKT2_SC_PT3_SE_PKT1_PSF_SI_mmm:
	.zero		608


//--------------------- .nv.constant0._ZN18transformer_engine6detail32dgated_act_cast_transpose_kernelILi2ELi1Ef6__halffNS_5EmptyEXadL_ZNS_5dreluIffEET_T0_RKS3_EEXadL_ZNS_4reluIffEES5_S6_S8_EEEEvPKT2_SC_PT3_SE_PKT1_PSF_SI_mmm --------------------------
	.section	.nv.constant0._ZN18transformer_engine6detail32dgated_act_cast_transpose_kernelILi2ELi1Ef6__halffNS_5EmptyEXadL_ZNS_5dreluIffEET_T0_RKS3_EEXadL_ZNS_4reluIffEES5_S6_S8_EEEEvPKT2_SC_PT3_SE_PKT1_PSF_SI_mmm,"a",@progbits
	.sectionflags	@""
	.align	4
.nv.constant0._ZN18transformer_engine6detail32dgated_act_cast_transpose_kernelILi2ELi1Ef6__halffNS_5EmptyEXadL_ZNS_5dreluIffEET_T0_RKS3_EEXadL_ZNS_4reluIffEES5_S6_S8_EEEEvPKT2_SC_PT3_SE_PKT1_PSF_SI_mmm:
	.zero		608


//--------------------- .nv.constant0._ZN18transformer_engine6detail43dgated_act_cast_transpose_kernel_notalignedILi1ELi4Eff13__nv_fp8_e4m3NS_5EmptyEXadL_ZNS_5dreluIffEET_T0_RKS3_EEXadL_ZNS_4reluIffEES5_S6_S8_EEEEvPKT2_SC_PT3_SE_PKT1_PSF_SI_mmm --------------------------
	.section	.nv.constant0._ZN18transformer_engine6detail43dgated_act_cast_transpose_kernel_notalignedILi1ELi4Eff13__nv_fp8_e4m3NS_5EmptyEXadL_ZNS_5dreluIffEET_T0_RKS3_EEXadL_ZNS_4reluIffEES5_S6_S8_EEEEvPKT2_SC_PT3_SE_PKT1_PSF_SI_mmm,"a",@progbits
	.sectionflags	@""
	.align	4
.nv.constant0._ZN18transformer_engine6detail43dgated_act_cast_transpose_kernel_notalignedILi1ELi4Eff13__nv_fp8_e4m3NS_5EmptyEXadL_ZNS_5dreluIffEET_T0_RKS3_EEXadL_ZNS_4reluIffEES5_S6_S8_EEEEvPKT2_SC_PT3_SE_PKT1_PSF_SI_mmm:
	.zero		608


//--------------------- .nv.constant0._ZN18transformer_engine6detail32dgated_act_cast_transpose_kernelILi1ELi4Eff13__nv_fp8_e4m3NS_5EmptyEXadL_ZNS_5dreluIffEET_T0_RKS3_EEXadL_ZNS_4reluIffEES5_S6_S8_EEEEvPKT2_SC_PT3_SE_PKT1_PSF_SI_mmm --------------------------
	.section	.nv.constant0._ZN18transformer_engine6detail32dgated_act_cast_transpose_kernelILi1ELi4Eff13__nv_fp8_e4m3NS_5EmptyEXadL_ZNS_5dreluIffEET_T0_RKS3_EEXadL_ZNS_4reluIffEES5_S6_S8_EEEEvPKT2_SC_PT3_SE_PKT1_PSF_SI_mmm,"a",@progbits
	.sectionflags	@""
	.align	4
.nv.constant0._ZN18transformer_engine6detail32dgated_act_cast_transpose_kernelILi1ELi4Eff13__nv_fp8_e4m3NS_5EmptyEXadL_ZNS_5dreluIffEET_T0_RKS3_EEXadL_ZNS_4reluIffEES5_S6_S8_EEEEvPKT2_SC_PT3_SE_PKT1_PSF_SI_mmm:
	.zero		608


//--------------------- .nv.constant0._ZN18transformer_engine6detail43dgated_act_cast_transpose_kernel_notalignedILi1ELi4Eff13__nv_fp8_e5m2NS_5EmptyEXadL_ZNS_5dreluIffEET_T0_RKS3_EEXadL_ZNS_4reluIffEES5_S6_S8_EEEEvPKT2_SC_PT3_SE_PKT1_PSF_SI_mmm --------------------------
	.section	.nv.constant0._ZN18transformer_engine6detail43dgated_act_cast_transpose_kernel_notalignedILi1ELi4Eff13__nv_fp8_e5m2NS_5EmptyEXadL_ZNS_5dreluIffEET_T0_RKS3_EEXadL_ZNS_4reluIffEES5_S6_S8_EEEEvPKT2_SC_PT3_SE_PKT1_PSF_SI_mmm,"a",@progbits
	.sectionflags	@""
	.align	4
.nv.constant0._ZN18transformer_engine6detail43dgated_act_cast_transpose_kernel_notalignedILi1ELi4Eff13__nv_fp8_e5m2NS_5EmptyEXadL_ZNS_5dreluIffEET_T0_RKS3_EEXadL_ZNS_4reluIffEES5_S6_S8_EEEEvPKT2_SC_PT3_SE_PKT1_PSF_SI_mmm:
	.zero		608


//--------------------- .nv.constant0._ZN18transformer_engine6detail32dgated_act_cast_transpose_kernelILi1ELi4Eff13__nv_fp8_e5m2NS_5EmptyEXadL_ZNS_5dreluIffEET_T0_RKS3_EEXadL_ZNS_4reluIffEES5_S6_S8_EEEEvPKT2_SC_PT3_SE_PKT1_PSF_SI_mmm --------------------------
	.section	.nv.constant0._ZN18transformer_engine6detail32dgated_act_cast_transpose_kernelILi1ELi4Eff13__nv_fp8_e5m2NS_5EmptyEXadL_ZNS_5dreluIffEET_T0_RKS3_EEXadL_ZNS_4reluIffEES5_S6_S8_EEEEvPKT2_SC_PT3_SE_PKT1_PSF_SI_mmm,"a",@progbits
	.sectionflags	@""
	.align	4
.nv.constant0._ZN18transformer_engine6detail32dgated_act_cast_transpose_kernelILi1ELi4Eff13__nv_fp8_e5m2NS_5EmptyEXadL_ZNS_5dreluIffEET_T0_RKS3_EEXadL_ZNS_4reluIffEES5_S6_S8_EEEEvPKT2_SC_PT3_SE_PKT1_PSF_SI_mmm:
	.zero		608


//--------------------- .nv.constant0._ZN18transformer_engine6detail43dgated_act_cast_transpose_kernel_notalignedILi1ELi2Eff13__nv_bfloat16NS_5EmptyEXadL_ZNS_5dreluIffEET_T0_RKS3_EEXadL_ZNS_4reluIffEES5_S6_S8_EEEEvPKT2_SC_PT3_SE_PKT1_PSF_SI_mmm --------------------------
	.section	.nv.constant0._ZN18transformer_engine6detail43dgated_act_cast_transpose_kernel_notalignedILi1ELi2Eff13__nv_bfloat16NS_5EmptyEXadL_ZNS_5dreluIffEET_T0_RKS3_EEXadL_ZNS_4reluIffEES5_S6_S8_EEEEvPKT2_SC_PT3_SE_PKT1_PSF_SI_mmm,"a",@progbits
	.sectionflags	@""
	.align	4
.nv.constant0._ZN18transformer_engine6detail43dgated_act_cast_transpose_kernel_notalignedILi1ELi2Eff13__nv_bfloat16NS_5EmptyEXadL_ZNS_5dreluIffEET_T0_RKS3_EEXadL_ZNS_4reluIffEES5_S6_S8_EEEEvPKT2_SC_PT3_SE_PKT1_PSF_SI_mmm:
	.zero		608


//--------------------- .nv.constant0._ZN18transformer_engine6detail32dgated_act_cast_transpose_kernelILi1ELi2Eff13__nv_bfloat16NS_5EmptyEXadL_ZNS_5dreluIffEET_T0_RKS3_EEXadL_ZNS_4reluIffEES5_S6_S8_EEEEvPKT2_SC_PT3_SE_PKT1_PSF_SI_mmm --------------------------
	.section	.nv.constant0._ZN18transformer_engine6detail32dgated_act_cast_transpose_kernelILi1ELi2Eff13__nv_bfloat16NS_5EmptyEXadL_ZNS_5dreluIffEET_T0_RKS3_EEXadL_ZNS_4reluIffEES5_S6_S8_EEEEvPKT2_SC_PT3_SE_PKT1_PSF_SI_mmm,"a",@progbits
	.sectionflags	@""
	.align	4
.nv.constant0._ZN18transformer_engine6detail32dgated_act_cast_transpose_kernelILi1ELi2Eff13__nv_bfloat16NS_5EmptyEXadL_ZNS_5dreluIffEET_T0_RKS3_EEXadL_ZNS_4reluIffEES5_S6_S8_EEEEvPKT2_SC_PT3_SE_PKT1_PSF_SI_mmm:
	.zero		608


//--------------------- .nv.constant0._ZN18transformer_engine6detail43dgated_act_cast_transpose_kernel_notalignedILi1ELi2Eff6__halfNS_5EmptyEXadL_ZNS_5dreluIffEET_T0_RKS3_EEXadL_ZNS_4reluIffEES5_S6_S8_EEEEvPKT2_SC_PT3_SE_PKT1_PSF_SI_mmm --------------------------
	.section	.nv.constant0._ZN18transformer_engine6detail43dgated_act_cast_transpose_kernel_notalignedILi1ELi2Eff6__halfNS_5EmptyEXadL_ZNS_5dreluIffEET_T0_RKS3_EEXadL_ZNS_4reluIffEES5_S6_S8_EEEEvPKT2_SC_PT3_SE_PKT1_PSF_SI_mmm,"a",@progbits
	.sectionflags	@""
	.align	4
.nv.constant0._ZN18transformer_engine6detail43dgated_act_cast_transpose_kernel_notalignedILi1ELi2Eff6__halfNS_5EmptyEXadL_ZNS_5dreluIffEET_T0_RKS3_EEXadL_ZNS_4reluIffEES5_S6_S8_EEEEvPKT2_SC_PT3_SE_PKT1_PSF_SI_mmm:
	.zero		608


//--------------------- .nv.constant0._ZN18transformer_engine6detail32dgated_act_cast_transpose_kernelILi1ELi2Eff6__halfNS_5EmptyEXadL_ZNS_5dreluIffEET_T0_RKS3_EEXadL_ZNS_4reluIffEES5_S6_S8_EEEEvPKT2_SC_PT3_SE_PKT1_PSF_SI_mmm --------------------------
	.section	.nv.constant0._ZN18transformer_engine6detail32dgated_act_cast_transpose_kernelILi1ELi2Eff6__halfNS_5EmptyEXadL_ZNS_5dreluIffEET_T0_RKS3_EEXadL_ZNS_4reluIffEES5_S6_S8_EEEEvPKT2_SC_PT3_SE_PKT1_PSF_SI_mmm,"a",@progbits
	.sectionflags	@""
	.align	4
.nv.constant0._ZN18transformer_engine6detail32dgated_act_cast_transpose_kernelILi1ELi2Eff6__halfNS_5EmptyEXadL_ZNS_5dreluIffEET_T0_RKS3_EEXadL_ZNS_4reluIffEES5_S6_S8_EEEEvPKT2_SC_PT3_SE_PKT1_PSF_SI_mmm:
	.zero		608


//--------------------- .nv.constant0._ZN18transformer_engine6detail43dgated_act_cast_transpose_kernel_notalignedILi1ELi1EfffNS_5EmptyEXadL_ZNS_5dreluIffEET_T0_RKS2_EEXadL_ZNS_4reluIffEES4_S5_S7_EEEEvPKT2_SB_PT3_SD_PKT1_PSE_SH_mmm --------------------------
	.section	.nv.constant0._ZN18transformer_engine6detail43dgated_act_cast_transpose_kernel_notalignedILi1ELi1EfffNS_5EmptyEXadL_ZNS_5dreluIffEET_T0_RKS2_EEXadL_ZNS_4reluIffEES4_S5_S7_EEEEvPKT2_SB_PT3_SD_PKT1_PSE_SH_mmm,"a",@progbits
	.sectionflags	@""
	.align	4
.nv.constant0._ZN18transformer_engine6detail43dgated_act_cast_transpose_kernel_notalignedILi1ELi1EfffNS_5EmptyEXadL_ZNS_5dreluIffEET_T0_RKS2_EEXadL_ZNS_4reluIffEES4_S5_S7_EEEEvPKT2_SB_PT3_SD_PKT1_PSE_SH_mmm:
	.zero		608


//--------------------- .nv.constant0._ZN18transformer_engine6detail32dgated_act_cast_transpose_kernelILi1ELi1EfffNS_5EmptyEXadL_ZNS_5dreluIffEET_T0_RKS2_EEXadL_ZNS_4reluIffEES4_S5_S7_EEEEvPKT2_SB_PT3_SD_PKT1_PSE_SH_mmm --------------------------
	.section	.nv.constant0._ZN18transformer_engine6detail32dgated_act_cast_transpose_kernelILi1ELi1EfffNS_5EmptyEXadL_ZNS_5dreluIffEET_T0_RKS2_EEXadL_ZNS_4reluIffEES4_S5_S7_EEEEvPKT2_SB_PT3_SD_PKT1_PSE_SH_mmm,"a",@progbits
	.sectionflags	@""
	.align	4
.nv.constant0._ZN18transformer_engine6detail32dgated_act_cast_transpose_kernelILi1ELi1EfffNS_5EmptyEXadL_ZNS_5dreluIffEET_T0_RKS2_EEXadL_ZNS_4reluIffEES4_S5_S7_EEEEvPKT2_SB_PT3_SD_PKT1_PSE_SH_mmm:
	.zero		608


//--------------------- .nv.constant0._ZN18transformer_engine6detail43dgated_act_cast_transpose_kernel_notalignedILi2ELi4Ef13__nv_bfloat1613__nv_fp8_e4m3NS_5EmptyEXadL_ZNS_5dsiluIffEET_T0_RKS4_EEXadL_ZNS_4siluIffEES6_S7_S9_EEEEvPKT2_SD_PT3_SF_PKT1_PSG_SJ_mmm --------------------------
	.section	.nv.constant0._ZN18transformer_engine6detail43dgated_act_cast_transpose_kernel_notalignedILi2ELi4Ef13__nv_bfloat1613__nv_fp8_e4m3NS_5EmptyEXadL_ZNS_5dsiluIffEET_T0_RKS4_EEXadL_ZNS_4siluIffEES6_S7_S9_EEEEvPKT2_SD_PT3_SF_PKT1_PSG_SJ_mmm,"a",@progbits
	.sectionflags	@""
	.align	4
.nv.constant0._ZN18transformer_engine6detail43dgated_act_cast_transpose_kernel_notalignedILi2ELi4Ef13__nv_bfloat1613__nv_fp8_e4m3NS_5EmptyEXadL_ZNS_5dsiluIffEET_T0_RKS4_EEXadL_ZNS_4siluIffEES6_S7_S9_EEEEvPKT2_SD_PT3_SF_PKT1_PSG_SJ_mmm:
	.zero		608


//--------------------- .nv.constant0._ZN18transformer_engine6detail32dgated_act_cast_transpose_kernelILi2ELi4Ef13__nv_bfloat1613__nv_fp8_e4m3NS_5EmptyEXadL_ZNS_5dsiluIffEET_T0_RKS4_EEXadL_ZNS_4siluIffEES6_S7_S9_EEEEvPKT2_SD_PT3_SF_PKT1_PSG_SJ_mmm --------------------------
	.section	.nv.constant0._ZN18transformer_engine6detail32dgated_act_cast_transpose_kernelILi2ELi4Ef13__nv_bfloat1613__nv_fp8_e4m3NS_5EmptyEXadL_ZNS_5dsiluIffEET_T0_RKS4_EEXadL_ZNS_4siluIffEES6_S7_S9_EEEEvPKT2_SD_PT3_SF_PKT1_PSG_SJ_mmm,"a",@progbits
	.sectionflags	@""
	.align	4
.nv.constant0._ZN18transformer_engine6detail32dgated_act_cast_transpose_kernelILi2ELi4Ef13__nv_bfloat1613__nv_fp8_e4m3NS_5EmptyEXadL_ZNS_5dsiluIffEET_T0_RKS4_EEXadL_ZNS_4siluIffEES6_S7_S9_EEEEvPKT2_SD_PT3_SF_PKT1_PSG_SJ_mmm:
	.zero		608


//--------------------- .nv.constant0._ZN18transformer_engine6detail43dgated_act_cast_transpose_kernel_notalignedILi2ELi4Ef13__nv_bfloat1613__nv_fp8_e5m2NS_5EmptyEXadL_ZNS_5dsiluIffEET_T0_RKS4_EEXadL_ZNS_4siluIffEES6_S7_S9_EEEEvPKT2_SD_PT3_SF_PKT1_PSG_SJ_mmm --------------------------
	.section	.nv.constant0._ZN18transformer_engine6detail43dgated_act_cast_transpose_kernel_notalignedILi2ELi4Ef13__nv_bfloat1613__nv_fp8_e5m2NS_5EmptyEXadL_ZNS_5dsiluIffEET_T0_RKS4_EEXadL_ZNS_4siluIffEES6_S7_S9_EEEEvPKT2_SD_PT3_SF_PKT1_PSG_SJ_mmm,"a",@progbits
	.sectionflags	@""
	.align	4
.nv.constant0._ZN18transformer_engine6detail43dgated_act_cast_transpose_kernel_notalignedILi2ELi4Ef13__nv_bfloat1613__nv_fp8_e5m2NS_5EmptyEXadL_ZNS_5dsiluIffEET_T0_RKS4_EEXadL_ZNS_4siluIffEES6_S7_S9_EEEEvPKT2_SD_PT3_SF_PKT1_PSG_SJ_mmm:
	.zero		608


//--------------------- .nv.constant0._ZN18transformer_engine6detail32dgated_act_cast_transpose_kernelILi2ELi4Ef13__nv_bfloat1613__nv_fp8_e5m2NS_5EmptyEXadL_ZNS_5dsiluIffEET_T0_RKS4_EEXadL_ZNS_4siluIffEES6_S7_S9_EEEEvPKT2_SD_PT3_SF_PKT1_PSG_SJ_mmm --------------------------
	.section	.nv.constant0._ZN18transformer_engine6detail32dgated_act_cast_transpose_kernelILi2ELi4Ef13__nv_bfloat1613__nv_fp8_e5m2NS_5EmptyEXadL_ZNS_5dsiluIffEET_T0_RKS4_EEXadL_ZNS_4siluIffEES6_S7_S9_EEEEvPKT2_SD_PT3_SF_PKT1_PSG_SJ_mmm,"a",@progbits
	.sectionflags	@""
	.align	4
.nv.constant0._ZN18transformer_engine6detail32dgated_act_cast_transpose_kernelILi2ELi4Ef13__nv_bfloat1613__nv_fp8_e5m2NS_5EmptyEXadL_ZNS_5dsiluIffEET_T0_RKS4_EEXadL_ZNS_4siluIffEES6_S7_S9_EEEEvPKT2_SD_PT3_SF_PKT1_PSG_SJ_mmm:
	.zero		608


//--------------------- .nv.constant0._ZN18transformer_engine6detail43dgated_act_cast_transpose_kernel_notalignedILi2ELi2Ef13__nv_bfloat16S2_NS_5EmptyEXadL_ZNS_5dsiluIffEET_T0_RKS3_EEXadL_ZNS_4siluIffEES5_S6_S8_EEEEvPKT2_SC_PT3_SE_PKT1_PSF_SI_mmm --------------------------
	.section	.nv.constant0._ZN18transformer_engine6detail43dgated_act_cast_transpose_kernel_notalignedILi2ELi2Ef13__nv_bfloat16S2_NS_5EmptyEXadL_ZNS_5dsiluIffEET_T0_RKS3_EEXadL_ZNS_4siluIffEES5_S6_S8_EEEEvPKT2_SC_PT3_SE_PKT1_PSF_SI_mmm,"a",@progbits
	.sectionflags	@""
	.align	4
.nv.constant0._ZN18transformer_engine6detail43dgated_act_cast_transpose_kernel_notalignedILi2ELi2Ef13__nv_bfloat16S2_NS_5EmptyEXadL_ZNS_5dsiluIffEET_T0_RKS3_EEXadL_ZNS_4siluIffEES5_S6_S8_EEEEvPKT2_SC_PT3_SE_PKT1_PSF_SI_mmm:
	.zero		608


//--------------------- .nv.constant0._ZN18transformer_engine6detail32dgated_act_cast_transpose_kernelILi2ELi2Ef13__nv_bfloat16S2_NS_5EmptyEXadL_ZNS_5dsiluIffEET_T0_RKS3_EEXadL_ZNS_4siluIffEES5_S6_S8_EEEEvPKT2_SC_PT3_SE_PKT1_PSF_SI_mmm --------------------------
	.section	.nv.constant0._ZN18transformer_engine6detail32dgated_act_cast_transpose_kernelILi2ELi2Ef13__nv_bfloat16S2_NS_5EmptyEXadL_ZNS_5dsiluIffEET_T0_RKS3_EEXadL_ZNS_4siluIffEES5_S6_S8_EEEEvPKT2_SC_PT3_SE_PKT1_PSF_SI_mmm,"a",@progbits
	.sectionflags	@""
	.align	4
.nv.constant0._ZN18transformer_engine6detail32dgated_act_cast_transpose_kernelILi2ELi2Ef13__nv_bfloat16S2_NS_5EmptyEXadL_ZNS_5dsiluIffEET_T0_RKS3_EEXadL_ZNS_4siluIffEES5_S6_S8_EEEEvPKT2_SC_PT3_SE_PKT1_PSF_SI_mmm:
	.zero		608


//--------------------- .nv.constant0._ZN18transformer_engine6detail43dgated_act_cast_transpose_kernel_notalignedILi2ELi2Ef13__nv_bfloat166__halfNS_5EmptyEXadL_ZNS_5dsiluIffEET_T0_RKS4_EEXadL_ZNS_4siluIffEES6_S7_S9_EEEEvPKT2_SD_PT3_SF_PKT1_PSG_SJ_mmm --------------------------
	.section	.nv.constant0._ZN18transformer_engine6detail43dgated_act_cast_transpose_kernel_notalignedILi2ELi2Ef13__nv_bfloat166__halfNS_5EmptyEXadL_ZNS_5dsiluIffEET_T0_RKS4_EEXadL_ZNS_4siluIffEES6_S7_S9_EEEEvPKT2_SD_PT3_SF_PKT1_PSG_SJ_mmm,"a",@progbits
	.sectionflags	@""
	.align	4
.nv.constant0._ZN18transformer_engine6detail43dgated_act_cast_transpose_kernel_notalignedILi2ELi2Ef13__nv_bfloat166__halfNS_5EmptyEXadL_ZNS_5dsiluIffEET_T0_RKS4_EEXadL_ZNS_4siluIffEES6_S7_S9_EEEEvPKT2_SD_PT3_SF_PKT1_PSG_SJ_mmm:
	.zero		608


//--------------------- .nv.constant0._ZN18transformer_engine6detail32dgated_act_cast_transpose_kernelILi2ELi2Ef13__nv_bfloat166__halfNS_5EmptyEXadL_ZNS_5dsiluIffEET_T0_RKS4_EEXadL_ZNS_4siluIffEES6_S7_S9_EEEEvPKT2_SD_PT3_SF_PKT1_PSG_SJ_mmm --------------------------
	.section	.nv.constant0._ZN18transformer_engine6detail32dgated_act_cast_transpose_kernelILi2ELi2Ef13__nv_bfloat166__halfNS_5EmptyEXadL_ZNS_5dsiluIffEET_T0_RKS4_EEXadL_ZNS_4siluIffEES6_S7_S9_EEEEvPKT2_SD_PT3_SF_PKT1_PSG_SJ_mmm,"a",@progbits
	.sectionflags	@""
	.align	4
.nv.constant0._ZN18transformer_engine6detail32dgated_act_cast_transpose_kernelILi2ELi2Ef13__nv_bfloat166__halfNS_5EmptyEXadL_ZNS_5dsiluIffEET_T0_RKS4_EEXadL_ZNS_4siluIffEES6_S7_S9_EEEEvPKT2_SD_PT3_SF_PKT1_PSG_SJ_mmm:
	.zero		608


//--------------------- .nv.constant0._ZN18transformer_engine6detail43dgated_act_cast_transpose_kernel_notalignedILi2ELi1Ef13__nv_bfloat16fNS_5EmptyEXadL_ZNS_5dsiluIffEET_T0_RKS3_EEXadL_ZNS_4siluIffEES5_S6_S8_EEEEvPKT2_SC_PT3_SE_PKT1_PSF_SI_mmm --------------------------
	.section	.nv.constant0._ZN18transformer_engine6detail43dgated_act_cast_transpose_kernel_notalignedILi2ELi1Ef13__nv_bfloat16fNS_5EmptyEXadL_ZNS_5dsiluIffEET_T0_RKS3_EEXadL_ZNS_4siluIffEES5_S6_S8_EEEEvPKT2_SC_PT3_SE_PKT1_PSF_SI_mmm,"a",@progbits
	.sectionflags	@""
	.align	4
.nv.constant0._ZN18transformer_engine6detail43dgated_act_cast_transpose_kernel_notalignedILi2ELi1Ef13__nv_bfloat16fNS_5EmptyEXadL_ZNS_5dsiluIffEET_T0_RKS3_EEXadL_ZNS_4siluIffEES5_S6_S8_EEEEvPKT2_SC_PT3_SE_PKT1_PSF_SI_mmm:
	.zero		608


//--------------------- .nv.constant0._ZN18transformer_engine6detail32dgated_act_cast_transpose_kernelILi2ELi1Ef13__nv_bfloat16fNS_5EmptyEXadL_ZNS_5dsiluIffEET_T0_RKS3_EEXadL_ZNS_4siluIffEES5_S6_S8_EEEEvPKT2_SC_PT3_SE_PKT1_PSF_SI_mmm --------------------------
	.section	.nv.constant0._ZN18transformer_engine6detail32dgated_act_cast_transpose_kernelILi2ELi1Ef13__nv_bfloat16fNS_5EmptyEXadL_ZNS_5dsiluIffEET_T0_RKS3_EEXadL_ZNS_4siluIffEES5_S6_S8_EEEEvPKT2_SC_PT3_SE_PKT1_PSF_SI_mmm,"a",@progbits
	.sectionflags	@""
	.align	4
.nv.constant0._ZN18transformer_engine6detail32dgated_act_cast_transpose_kernelILi2ELi1Ef13__nv_bfloat16fNS_5EmptyEXadL_ZNS_5dsiluIffEET_T0_RKS3_EEXadL_ZNS_4siluIffEES5_S6_S8_EEEEvPKT2_SC_PT3_SE_PKT1_PSF_SI_mmm:
	.zero		608


//--------------------- .nv.constant0._ZN18transformer_engine6detail43dgated_act_cast_transpose_kernel_notalignedILi2ELi4Ef6__half13__nv_fp8_e4m3NS_5EmptyEXadL_ZNS_5dsiluIffEET_T0_RKS4_EEXadL_ZNS_4siluIffEES6_S7_S9_EEEEvPKT2_SD_PT3_SF_PKT1_PSG_SJ_mmm --------------------------
	.section	.nv.constant0._ZN18transformer_engine6detail43dgated_act_cast_transpose_kernel_notalignedILi2ELi4Ef6__half13__nv_fp8_e4m3NS_5EmptyEXadL_ZNS_5dsiluIffEET_T0_RKS4_EEXadL_ZNS_4siluIffEES6_S7_S9_EEEEvPKT2_SD_PT3_SF_PKT1_PSG_SJ_mmm,"a",@progbits
	.sectionflags	@""
	.align	4
.nv.constant0._ZN18transformer_engine6detail43dgated_act_cast_transpose_kernel_notalignedILi2ELi4Ef6__half13__nv_fp8_e4m3NS_5EmptyEXadL_ZNS_5dsiluIffEET_T0_RKS4_EEXadL_ZNS_4siluIffEES6_S7_S9_EEEEvPKT2_SD_PT3_SF_PKT1_PSG_SJ_mmm:
	.zero		608


//--------------------- .nv.constant0._ZN18transformer_engine6detail32dgated_act_cast_transpose_kernelILi2ELi4Ef6__half13__nv_fp8_e4m3NS_5EmptyEXadL_ZNS_5dsiluIffEET_T0_RKS4_EEXadL_ZNS_4siluIffEES6_S7_S9_EEEEvPKT2_SD_PT3_SF_PKT1_PSG_SJ_mmm --------------------------
	.section	.nv.constant0._ZN18transformer_engine6detail32dgated_act_cast_transpose_kernelILi2ELi4Ef6__half13__nv_fp8_e4m3NS_5EmptyEXadL_ZNS_5dsiluIffEET_T0_RKS4_EEXadL_ZNS_4siluIffEES6_S7_S9_EEEEvPKT2_SD_PT3_SF_PKT1_PSG_SJ_mmm,"a",@progbits
	.sectionflags	@""
	.align	4
.nv.constant0._ZN18transformer_engine6detail32dgated_act_cast_transpose_kernelILi2ELi4Ef6__half13__nv_fp8_e4m3NS_5EmptyEXadL_ZNS_5dsiluIffEET_T0_RKS4_EEXadL_ZNS_4siluIffEES6_S7_S9_EEEEvPKT2_SD_PT3_SF_PKT1_PSG_SJ_mmm:
	.zero		608


//--------------------- .nv.constant0._ZN18transformer_engine6detail43dgated_act_cast_transpose_kernel_notalignedILi2ELi4Ef6__half13__nv_fp8_e5m2NS_5EmptyEXadL_ZNS_5dsiluIffEET_T0_RKS4_EEXadL_ZNS_4siluIffEES6_S7_S9_EEEEvPKT2_SD_PT3_SF_PKT1_PSG_SJ_mmm --------------------------
	.section	.nv.constant0._ZN18transformer_engine6detail43dgated_act_cast_transpose_kernel_notalignedILi2ELi4Ef6__half13__nv_fp8_e5m2NS_5EmptyEXadL_ZNS_5dsiluIffEET_T0_RKS4_EEXadL_ZNS_4siluIffEES6_S7_S9_EEEEvPKT2_SD_PT3_SF_PKT1_PSG_SJ_mmm,"a",@progbits
	.sectionflags	@""
	.align	4
.nv.constant0._ZN18transformer_engine6detail43dgated_act_cast_transpose_kernel_notalignedILi2ELi4Ef6__half13__nv_fp8_e5m2NS_5EmptyEXadL_ZNS_5dsiluIffEET_T0_RKS4_EEXadL_ZNS_4siluIffEES6_S7_S9_EEEEvPKT2_SD_PT3_SF_PKT1_PSG_SJ_mmm:
	.zero		608


//--------------------- .nv.constant0._ZN18transformer_engine6detail32dgated_act_cast_transpose_kernelILi2ELi4Ef6__half13__nv_fp8_e5m2NS_5EmptyEXadL_ZNS_5dsiluIffEET_T0_RKS4_EEXadL_ZNS_4siluIffEES6_S7_S9_EEEEvPKT2_SD_PT3_SF_PKT1_PSG_SJ_mmm --------------------------
	.section	.nv.constant0._ZN18transformer_engine6detail32dgated_act_cast_transpose_kernelILi2ELi4Ef6__half13__nv_fp8_e5m2NS_5EmptyEXadL_ZNS_5dsiluIffEET_T0_RKS4_EEXadL_ZNS_4siluIffEES6_S7_S9_EEEEvPKT2_SD_PT3_SF_PKT1_PSG_SJ_mmm,"a",@progbits
	.sectionflags	@""
	.align	4
.nv.constant0._ZN18transformer_engine6detail32dgated_act_cast_transpose_kernelILi2ELi4Ef6__half13__nv_fp8_e5m2NS_5EmptyEXadL_ZNS_5dsiluIffEET_T0_RKS4_EEXadL_ZNS_4siluIffEES6_S7_S9_EEEEvPKT2_SD_PT3_SF_PKT1_PSG_SJ_mmm:
	.zero		608


//--------------------- .nv.constant0._ZN18transformer_engine6detail43dgated_act_cast_transpose_kernel_notalignedILi2ELi2Ef6__half13__nv_bfloat16NS_5EmptyEXadL_ZNS_5dsiluIffEET_T0_RKS4_EEXadL_ZNS_4siluIffEES6_S7_S9_EEEEvPKT2_SD_PT3_SF_PKT1_PSG_SJ_mmm --------------------------
	.section	.nv.constant0._ZN18transformer_engine6detail43dgated_act_cast_transpose_kernel_notalignedILi2ELi2Ef6__half13__nv_bfloat16NS_5EmptyEXadL_ZNS_5dsiluIffEET_T0_RKS4_EEXadL_ZNS_4siluIffEES6_S7_S9_EEEEvPKT2_SD_PT3_SF_PKT1_PSG_SJ_mmm,"a",@progbits
	.sectionflags	@""
	.align	4
.nv.constant0._ZN18transformer_engine6detail43dgated_act_cast_transpose_kernel_notalignedILi2ELi2Ef6__half13__nv_bfloat16NS_5EmptyEXadL_ZNS_5dsiluIffEET_T0_RKS4_EEXadL_ZNS_4siluIffEES6_S7_S9_EEEEvPKT2_SD_PT3_SF_PKT1_PSG_SJ_mmm:
	.zero		608


//--------------------- .nv.constant0._ZN18transformer_engine6detail32dgated_act_cast_transpose_kernelILi2ELi2Ef6__half13__nv_bfloat16NS_5EmptyEXadL_ZNS_5dsiluIffEET_T0_RKS4_EEXadL_ZNS_4siluIffEES6_S7_S9_EEEEvPKT2_SD_PT3_SF_PKT1_PSG_SJ_mmm --------------------------
	.section	.nv.constant0._ZN18transformer_engine6detail32dgated_act_cast_transpose_kernelILi2ELi2Ef6__half13__nv_bfloat16NS_5EmptyEXadL_ZNS_5dsiluIffEET_T0_RKS4_EEXadL_ZNS_4siluIffEES6_S7_S9_EEEEvPKT2_SD_PT3_SF_PKT1_PSG_SJ_mmm,"a",@progbits
	.sectionflags	@""
	.align	4
.nv.constant0._ZN18transformer_engine6detail32dgated_act_cast_transpose_kernelILi2ELi2Ef6__half13__nv_bfloat16NS_5EmptyEXadL_ZNS_5dsiluIffEET_T0_RKS4_EEXadL_ZNS_4siluIffEES6_S7_S9_EEEEvPKT2_SD_PT3_SF_PKT1_PSG_SJ_mmm:
	.zero		608


//--------------------- .nv.constant0._ZN18transformer_engine6detail43dgated_act_cast_transpose_kernel_notalignedILi2ELi2Ef6__halfS2_NS_5EmptyEXadL_ZNS_5dsiluIffEET_T0_RKS3_EEXadL_ZNS_4siluIffEES5_S6_S8_EEEEvPKT2_SC_PT3_SE_PKT1_PSF_SI_mmm --------------------------
	.section	.nv.constant0._ZN18transformer_engine6detail43dgated_act_cast_transpose_kernel_notalignedILi2ELi2Ef6__halfS2_NS_5EmptyEXadL_ZNS_5dsiluIffEET_T0_RKS3_EEXadL_ZNS_4siluIffEES5_S6_S8_EEEEvPKT2_SC_PT3_SE_PKT1_PSF_SI_mmm,"a",@progbits
	.sectionflags	@""
	.align	4
.nv.constant0._ZN18transformer_engine6detail43dgated_act_cast_transpose_kernel_notalignedILi2ELi2Ef6__halfS2_NS_5EmptyEXadL_ZNS_5dsiluIffEET_T0_RKS3_EEXadL_ZNS_4siluIffEES5_S6_S8_EEEEvPKT2_SC_PT3_SE_PKT1_PSF_SI_mmm:
	.zero		608


//--------------------- .nv.constant0._ZN18transformer_engine6detail32dgated_act_cast_transpose_kernelILi2ELi2Ef6__halfS2_NS_5EmptyEXadL_ZNS_5dsiluIffEET_T0_RKS3_EEXadL_ZNS_4siluIffEES5_S6_S8_EEEEvPKT2_SC_PT3_SE_PKT1_PSF_SI_mmm --------------------------
	.section	.nv.constant0._ZN18transformer_engine6detail32dgated_act_cast_transpose_kernelILi2ELi2Ef6__halfS2_NS_5EmptyEXadL_ZNS_5dsiluIffEET_T0_RKS3_EEXadL_ZNS_4siluIffEES5_S6_S8_EEEEvPKT2_SC_PT3_SE_PKT1_PSF_SI_mmm,"a",@progbits
	.sectionflags	@""
	.align	4
.nv.constant0._ZN18transformer_engine6detail32dgated_act_cast_transpose_kernelILi2ELi2Ef6__halfS2_NS_5EmptyEXadL_ZNS_5dsiluIffEET_T0_RKS3_EEXadL_ZNS_4siluIffEES5_S6_S8_EEEEvPKT2_SC_PT3_SE_PKT1_PSF_SI_mmm:
	.zero		608


//--------------------- .nv.constant0._ZN18transformer_engine6detail43dgated_act_cast_transpose_kernel_notalignedILi2ELi1Ef6__halffNS_5EmptyEXadL_ZNS_5dsiluIffEET_T0_RKS3_EEXadL_ZNS_4siluIffEES5_S6_S8_EEEEvPKT2_SC_PT3_SE_PKT1_PSF_SI_mmm --------------------------
	.section	.nv.constant0._ZN18transformer_engine6detail43dgated_act_cast_transpose_kernel_notalignedILi2ELi1Ef6__halffNS_5EmptyEXadL_ZNS_5dsiluIffEET_T0_RKS3_EEXadL_ZNS_4siluIffEES5_S6_S8_EEEEvPKT2_SC_PT3_SE_PKT1_PSF_SI_mmm,"a",@progbits
	.sectionflags	@""
	.align	4
.nv.constant0._ZN18transformer_engine6detail43dgated_act_cast_transpose_kernel_notalignedILi2ELi1Ef6__halffNS_5EmptyEXadL_ZNS_5dsiluIffEET_T0_RKS3_EEXadL_ZNS_4siluIffEES5_S6_S8_EEEEvPKT2_SC_PT3_SE_PKT1_PSF_SI_mmm:
	.zero		608


//--------------------- .nv.constant0._ZN18transformer_engine6detail32dgated_act_cast_transpose_kernelILi2ELi1Ef6__halffNS_5EmptyEXadL_ZNS_5dsiluIffEET_T0_RKS3_EEXadL_ZNS_4siluIffEES5_S6_S8_EEEEvPKT2_SC_PT3_SE_PKT1_PSF_SI_mmm --------------------------
	.section	.nv.constant0._ZN18transformer_engine6detail32dgated_act_cast_transpose_kernelILi2ELi1Ef6__halffNS_5EmptyEXadL_ZNS_5dsiluIffEET_T0_RKS3_EEXadL_ZNS_4siluIffEES5_S6_S8_EEEEvPKT2_SC_PT3_SE_PKT1_PSF_SI_mmm,"a",@progbits
	.sectionflags	@""
	.align	4
.nv.constant0._ZN18transformer_engine6detail32dgated_act_cast_transpose_kernelILi2ELi1Ef6__halffNS_5EmptyEXadL_ZNS_5dsiluIffEET_T0_RKS3_EEXadL_ZNS_4siluIffEES5_S6_S8_EEEEvPKT2_SC_PT3_SE_PKT1_PSF_SI_mmm:
	.zero		608


//--------------------- .nv.constant0._ZN18transformer_engine6detail43dgated_act_cast_transpose_kernel_notalignedILi1ELi4Eff13__nv_fp8_e4m3NS_5EmptyEXadL_ZNS_5dsiluIffEET_T0_RKS3_EEXadL_ZNS_4siluIffEES5_S6_S8_EEEEvPKT2_SC_PT3_SE_PKT1_PSF_SI_mmm --------------------------
	.section	.nv.constant0._ZN18transformer_engine6detail43dgated_act_cast_transpose_kernel_notalignedILi1ELi4Eff13__nv_fp8_e4m3NS_5EmptyEXadL_ZNS_5dsiluIffEET_T0_RKS3_EEXadL_ZNS_4siluIffEES5_S6_S8_EEEEvPKT2_SC_PT3_SE_PKT1_PSF_SI_mmm,"a",@progbits
	.sectionflags	@""
	.align	4
.nv.constant0._ZN18transformer_engine6detail43dgated_act_cast_transpose_kernel_notalignedILi1ELi4Eff13__nv_fp8_e4m3NS_5EmptyEXadL_ZNS_5dsiluIffEET_T0_RKS3_EEXadL_ZNS_4siluIffEES5_S6_S8_EEEEvPKT2_SC_PT3_SE_PKT1_PSF_SI_mmm:
	.zero		608


//--------------------- .nv.constant0._ZN18transformer_engine6detail32dgated_act_cast_transpose_kernelILi1ELi4Eff13__nv_fp8_e4m3NS_5EmptyEXadL_ZNS_5dsiluIffEET_T0_RKS3_EEXadL_ZNS_4siluIffEES5_S6_S8_EEEEvPKT2_SC_PT3_SE_PKT1_PSF_SI_mmm --------------------------
	.section	.nv.constant0._ZN18transformer_engine6detail32dgated_act_cast_transpose_kernelILi1ELi4Eff13__nv_fp8_e4m3NS_5EmptyEXadL_ZNS_5dsiluIffEET_T0_RKS3_EEXadL_ZNS_4siluIffEES5_S6_S8_EEEEvPKT2_SC_PT3_SE_PKT1_PSF_SI_mmm,"a",@progbits
	.sectionflags	@""
	.align	4
.nv.constant0._ZN18transformer_engine6detail32dgated_act_cast_transpose_kernelILi1ELi4Eff13__nv_fp8_e4m3NS_5EmptyEXadL_ZNS_5dsiluIffEET_T0_RKS3_EEXadL_ZNS_4siluIffEES5_S6_S8_EEEEvPKT2_SC_PT3_SE_PKT1_PSF_SI_mmm:
	.zero		608


//--------------------- .nv.constant0._ZN18transformer_engine6detail43dgated_act_cast_transpose_kernel_notalignedILi1ELi4Eff13__nv_fp8_e5m2NS_5EmptyEXadL_ZNS_5dsiluIffEET_T0_RKS3_EEXadL_ZNS_4siluIffEES5_S6_S8_EEEEvPKT2_SC_PT3_SE_PKT1_PSF_SI_mmm --------------------------
	.section	.nv.constant0._ZN18transformer_engine6detail43dgated_act_cast_transpose_kernel_notalignedILi1ELi4Eff13__nv_fp8_e5m2NS_5EmptyEXadL_ZNS_5dsiluIffEET_T0_RKS3_EEXadL_ZNS_4siluIffEES5_S6_S8_EEEEvPKT2_SC_PT3_SE_PKT1_PSF_SI_mmm,"a",@progbits
	.sectionflags	@""
	.align	4
.nv.constant0._ZN18transformer_engine6detail43dgated_act_cast_transpose_kernel_notalignedILi1ELi4Eff13__nv_fp8_e5m2NS_5EmptyEXadL_ZNS_5dsiluIffEET_T0_RKS3_EEXadL_ZNS_4siluIffEES5_S6_S8_EEEEvPKT2_SC_PT3_SE_PKT1_PSF_SI_mmm:
	.zero		608


//--------------------- .nv.constant0._ZN18transformer_engine6detail32dgated_act_cast_transpose_kernelILi1ELi4Eff13__nv_fp8_e5m2NS_5EmptyEXadL_ZNS_5dsiluIffEET_T0_RKS3_EEXadL_ZNS_4siluIffEES5_S6_S8_EEEEvPKT2_SC_PT3_SE_PKT1_PSF_SI_mmm --------------------------
	.section	.nv.constant0._ZN18transformer_engine6detail32dgated_act_cast_transpose_kernelILi1ELi4Eff13__nv_fp8_e5m2NS_5EmptyEXadL_ZNS_5dsiluIffEET_T0_RKS3_EEXadL_ZNS_4siluIffEES5_S6_S8_EEEEvPKT2_SC_PT3_SE_PKT1_PSF_SI_mmm,"a",@progbits
	.sectionflags	@""
	.align	4
.nv.constant0._ZN18transformer_engine6detail32dgated_act_cast_transpose_kernelILi1ELi4Eff13__nv_fp8_e5m2NS_5EmptyEXadL_ZNS_5dsiluIffEET_T0_RKS3_EEXadL_ZNS_4siluIffEES5_S6_S8_EEEEvPKT2_SC_PT3_SE_PKT1_PSF_SI_mmm:
	.zero		608


//--------------------- .nv.constant0._ZN18transformer_engine6detail43dgated_act_cast_transpose_kernel_notalignedILi1ELi2Eff13__nv_bfloat16NS_5EmptyEXadL_ZNS_5dsiluIffEET_T0_RKS3_EEXadL_ZNS_4siluIffEES5_S6_S8_EEEEvPKT2_SC_PT3_SE_PKT1_PSF_SI_mmm --------------------------
	.section	.nv.constant0._ZN18transformer_engine6detail43dgated_act_cast_transpose_kernel_notalignedILi1ELi2Eff13__nv_bfloat16NS_5EmptyEXadL_ZNS_5dsiluIffEET_T0_RKS3_EEXadL_ZNS_4siluIffEES5_S6_S8_EEEEvPKT2_SC_PT3_SE_PKT1_PSF_SI_mmm,"a",@progbits
	.sectionflags	@""
	.align	4
.nv.constant0._ZN18transformer_engine6detail43dgated_act_cast_transpose_kernel_notalignedILi1ELi2Eff13__nv_bfloat16NS_5EmptyEXadL_ZNS_5dsiluIffEET_T0_RKS3_EEXadL_ZNS_4siluIffEES5_S6_S8_EEEEvPKT2_SC_PT3_SE_PKT1_PSF_SI_mmm:
	.zero		608


//--------------------- .nv.constant0._ZN18transformer_engine6detail32dgated_act_cast_transpose_kernelILi1ELi2Eff13__nv_bfloat16NS_5EmptyEXadL_ZNS_5dsiluIffEET_T0_RKS3_EEXadL_ZNS_4siluIffEES5_S6_S8_EEEEvPKT2_SC_PT3_SE_PKT1_PSF_SI_mmm --------------------------
	.section	.nv.constant0._ZN18transformer_engine6detail32dgated_act_cast_transpose_kernelILi1ELi2Eff13__nv_bfloat16NS_5EmptyEXadL_ZNS_5dsiluIffEET_T0_RKS3_EEXadL_ZNS_4siluIffEES5_S6_S8_EEEEvPKT2_SC_PT3_SE_PKT1_PSF_SI_mmm,"a",@progbits
	.sectionflags	@""
	.align	4
.nv.constant0._ZN18transformer_engine6detail32dgated_act_cast_transpose_kernelILi1ELi2Eff13__nv_bfloat16NS_5EmptyEXadL_ZNS_5dsiluIffEET_T0_RKS3_EEXadL_ZNS_4siluIffEES5_S6_S8_EEEEvPKT2_SC_PT3_SE_PKT1_PSF_SI_mmm:
	.zero		608


//--------------------- .nv.constant0._ZN18transformer_engine6detail43dgated_act_cast_transpose_kernel_notalignedILi1ELi2Eff6__halfNS_5EmptyEXadL_ZNS_5dsiluIffEET_T0_RKS3_EEXadL_ZNS_4siluIffEES5_S6_S8_EEEEvPKT2_SC_PT3_SE_PKT1_PSF_SI_mmm --------------------------
	.section	.nv.constant0._ZN18transformer_engine6detail43dgated_act_cast_transpose_kernel_notalignedILi1ELi2Eff6__halfNS_5EmptyEXadL_ZNS_5dsiluIffEET_T0_RKS3_EEXadL_ZNS_4siluIffEES5_S6_S8_EEEEvPKT2_SC_PT3_SE_PKT1_PSF_SI_mmm,"a",@progbits
	.sectionflags	@""
	.align	4
.nv.constant0._ZN18transformer_engine6detail43dgated_act_cast_transpose_kernel_notalignedILi1ELi2Eff6__halfNS_5EmptyEXadL_ZNS_5dsiluIffEET_T0_RKS3_EEXadL_ZNS_4siluIffEES5_S6_S8_EEEEvPKT2_SC_PT3_SE_PKT1_PSF_SI_mmm:
	.zero		608


//--------------------- .nv.constant0._ZN18transformer_engine6detail32dgated_act_cast_transpose_kernelILi1ELi2Eff6__halfNS_5EmptyEXadL_ZNS_5dsiluIffEET_T0_RKS3_EEXadL_ZNS_4siluIffEES5_S6_S8_EEEEvPKT2_SC_PT3_SE_PKT1_PSF_SI_mmm --------------------------
	.section	.nv.constant0._ZN18transformer_engine6detail32dgated_act_cast_transpose_kernelILi1ELi2Eff6__halfNS_5EmptyEXadL_ZNS_5dsiluIffEET_T0_RKS3_EEXadL_ZNS_4siluIffEES5_S6_S8_EEEEvPKT2_SC_PT3_SE_PKT1_PSF_SI_mmm,"a",@progbits
	.sectionflags	@""
	.align	4
.nv.constant0._ZN18transformer_engine6detail32dgated_act_cast_transpose_kernelILi1ELi2Eff6__halfNS_5EmptyEXadL_ZNS_5dsiluIffEET_T0_RKS3_EEXadL_ZNS_4siluIffEES5_S6_S8_EEEEvPKT2_SC_PT3_SE_PKT1_PSF_SI_mmm:
	.zero		608


//--------------------- .nv.constant0._ZN18transformer_engine6detail43dgated_act_cast_transpose_kernel_notalignedILi1ELi1EfffNS_5EmptyEXadL_ZNS_5dsiluIffEET_T0_RKS2_EEXadL_ZNS_4siluIffEES4_S5_S7_EEEEvPKT2_SB_PT3_SD_PKT1_PSE_SH_mmm --------------------------
	.section	.nv.constant0._ZN18transformer_engine6detail43dgated_act_cast_transpose_kernel_notalignedILi1ELi1EfffNS_5EmptyEXadL_ZNS_5dsiluIffEET_T0_RKS2_EEXadL_ZNS_4siluIffEES4_S5_S7_EEEEvPKT2_SB_PT3_SD_PKT1_PSE_SH_mmm,"a",@progbits
	.sectionflags	@""
	.align	4
.nv.constant0._ZN18transformer_engine6detail43dgated_act_cast_transpose_kernel_notalignedILi1ELi1EfffNS_5EmptyEXadL_ZNS_5dsiluIffEET_T0_RKS2_EEXadL_ZNS_4siluIffEES4_S5_S7_EEEEvPKT2_SB_PT3_SD_PKT1_PSE_SH_mmm:
	.zero		608


//--------------------- .nv.constant0._ZN18transformer_engine6detail32dgated_act_cast_transpose_kernelILi1ELi1EfffNS_5EmptyEXadL_ZNS_5dsiluIffEET_T0_RKS2_EEXadL_ZNS_4siluIffEES4_S5_S7_EEEEvPKT2_SB_PT3_SD_PKT1_PSE_SH_mmm --------------------------
	.section	.nv.constant0._ZN18transformer_engine6detail32dgated_act_cast_transpose_kernelILi1ELi1EfffNS_5EmptyEXadL_ZNS_5dsiluIffEET_T0_RKS2_EEXadL_ZNS_4siluIffEES4_S5_S7_EEEEvPKT2_SB_PT3_SD_PKT1_PSE_SH_mmm,"a",@progbits
	.sectionflags	@""
	.align	4
.nv.constant0._ZN18transformer_engine6detail32dgated_act_cast_transpose_kernelILi1ELi1EfffNS_5EmptyEXadL_ZNS_5dsiluIffEET_T0_RKS2_EEXadL_ZNS_4siluIffEES4_S5_S7_EEEEvPKT2_SB_PT3_SD_PKT1_PSE_SH_mmm:
	.zero		608


//--------------------- .nv.constant0._ZN18transformer_engine6detail43dgated_act_cast_transpose_kernel_notalignedILi2ELi4Ef13__nv_bfloat1613__nv_fp8_e4m3NS_5EmptyEXadL_ZNS_5dgeluIffEET_T0_RKS4_EEXadL_ZNS_4geluIffEES6_S7_S9_EEEEvPKT2_SD_PT3_SF_PKT1_PSG_SJ_mmm --------------------------
	.section	.nv.constant0._ZN18transformer_engine6detail43dgated_act_cast_transpose_kernel_notalignedILi2ELi4Ef13__nv_bfloat1613__nv_fp8_e4m3NS_5EmptyEXadL_ZNS_5dgeluIffEET_T0_RKS4_EEXadL_ZNS_4geluIffEES6_S7_S9_EEEEvPKT2_SD_PT3_SF_PKT1_PSG_SJ_mmm,"a",@progbits
	.sectionflags	@""
	.align	4
.nv.constant0._ZN18transformer_engine6detail43dgated_act_cast_transpose_kernel_notalignedILi2ELi4Ef13__nv_bfloat1613__nv_fp8_e4m3NS_5EmptyEXadL_ZNS_5dgeluIffEET_T0_RKS4_EEXadL_ZNS_4geluIffEES6_S7_S9_EEEEvPKT2_SD_PT3_SF_PKT1_PSG_SJ_mmm:
	.zero		608


//--------------------- .nv.constant0._ZN18transformer_engine6detail32dgated_act_cast_transpose_kernelILi2ELi4Ef13__nv_bfloat1613__nv_fp8_e4m3NS_5EmptyEXadL_ZNS_5dgeluIffEET_T0_RKS4_EEXadL_ZNS_4geluIffEES6_S7_S9_EEEEvPKT2_SD_PT3_SF_PKT1_PSG_SJ_mmm --------------------------
	.section	.nv.constant0._ZN18transformer_engine6detail32dgated_act_cast_transpose_kernelILi2ELi4Ef13__nv_bfloat1613__nv_fp8_e4m3NS_5EmptyEXadL_ZNS_5dgeluIffEET_T0_RKS4_EEXadL_ZNS_4geluIffEES6_S7_S9_EEEEvPKT2_SD_PT3_SF_PKT1_PSG_SJ_mmm,"a",@progbits
	.sectionflags	@""
	.align	4
.nv.constant0._ZN18transformer_engine6detail32dgated_act_cast_transpose_kernelILi2ELi4Ef13__nv_bfloat1613__nv_fp8_e4m3NS_5EmptyEXadL_ZNS_5dgeluIffEET_T0_RKS4_EEXadL_ZNS_4geluIffEES6_S7_S9_EEEEvPKT2_SD_PT3_SF_PKT1_PSG_SJ_mmm:
	.zero		608


//--------------------- .nv.constant0._ZN18transformer_engine6detail43dgated_act_cast_transpose_kernel_notalignedILi2ELi4Ef13__nv_bfloat1613__nv_fp8_e5m2NS_5EmptyEXadL_ZNS_5dgeluIffEET_T0_RKS4_EEXadL_ZNS_4geluIffEES6_S7_S9_EEEEvPKT2_SD_PT3_SF_PKT1_PSG_SJ_mmm --------------------------
	.section	.nv.constant0._ZN18transformer_engine6detail43dgated_act_cast_transpose_kernel_notalignedILi2ELi4Ef13__nv_bfloat1613__nv_fp8_e5m2NS_5EmptyEXadL_ZNS_5dgeluIffEET_T0_RKS4_EEXadL_ZNS_4geluIffEES6_S7_S9_EEEEvPKT2_SD_PT3_SF_PKT1_PSG_SJ_mmm,"a",@progbits
	.sectionflags	@""
	.align	4
.nv.constant0._ZN18transformer_engine6detail43dgated_act_cast_transpose_kernel_notalignedILi2ELi4Ef13__nv_bfloat1613__nv_fp8_e5m2NS_5EmptyEXadL_ZNS_5dgeluIffEET_T0_RKS4_EEXadL_ZNS_4geluIffEES6_S7_S9_EEEEvPKT2_SD_PT3_SF_PKT1_PSG_SJ_mmm:
	.zero		608


//--------------------- .nv.constant0._ZN18transformer_engine6detail32dgated_act_cast_transpose_kernelILi2ELi4Ef13__nv_bfloat1613__nv_fp8_e5m2NS_5EmptyEXadL_ZNS_5dgeluIffEET_T0_RKS4_EEXadL_ZNS_4geluIffEES6_S7_S9_EEEEvPKT2_SD_PT3_SF_PKT1_PSG_SJ_mmm --------------------------
	.section	.nv.constant0._ZN18transformer_engine6detail32dgated_act_cast_transpose_kernelILi2ELi4Ef13__nv_bfloat1613__nv_fp8_e5m2NS_5EmptyEXadL_ZNS_5dgeluIffEET_T0_RKS4_EEXadL_ZNS_4geluIffEES6_S7_S9_EEEEvPKT2_SD_PT3_SF_PKT1_PSG_SJ_mmm,"a",@progbits
	.sectionflags	@""
	.align	4
.nv.constant0._ZN18transformer_engine6detail32dgated_act_cast_transpose_kernelILi2ELi4Ef13__nv_bfloat1613__nv_fp8_e5m2NS_5EmptyEXadL_ZNS_5dgeluIffEET_T0_RKS4_EEXadL_ZNS_4geluIffEES6_S7_S9_EEEEvPKT2_SD_PT3_SF_PKT1_PSG_SJ_mmm:
	.zero		608


//--------------------- .nv.constant0._ZN18transformer_engine6detail43dgated_act_cast_transpose_kernel_notalignedILi2ELi2Ef13__nv_bfloat16S2_NS_5EmptyEXadL_ZNS_5dgeluIffEET_T0_RKS3_EEXadL_ZNS_4geluIffEES5_S6_S8_EEEEvPKT2_SC_PT3_SE_PKT1_PSF_SI_mmm --------------------------
	.section	.nv.constant0._ZN18transformer_engine6detail43dgated_act_cast_transpose_kernel_notalignedILi2ELi2Ef13__nv_bfloat16S2_NS_5EmptyEXadL_ZNS_5dgeluIffEET_T0_RKS3_EEXadL_ZNS_4geluIffEES5_S6_S8_EEEEvPKT2_SC_PT3_SE_PKT1_PSF_SI_mmm,"a",@progbits
	.sectionflags	@""
	.align	4
.nv.constant0._ZN18transformer_engine6detail43dgated_act_cast_transpose_kernel_notalignedILi2ELi2Ef13__nv_bfloat16S2_NS_5EmptyEXadL_ZNS_5dgeluIffEET_T0_RKS3_EEXadL_ZNS_4geluIffEES5_S6_S8_EEEEvPKT2_SC_PT3_SE_PKT1_PSF_SI_mmm:
	.zero		608


//--------------------- .nv.constant0._ZN18transformer_engine6detail32dgated_act_cast_transpose_kernelILi2ELi2Ef13__nv_bfloat16S2_NS_5EmptyEXadL_ZNS_5dgeluIffEET_T0_RKS3_EEXadL_ZNS_4geluIffEES5_S6_S8_EEEEvPKT2_SC_PT3_SE_PKT1_PSF_SI_mmm --------------------------
	.section	.nv.constant0._ZN18transformer_engine6detail32dgated_act_cast_transpose_kernelILi2ELi2Ef13__nv_bfloat16S2_NS_5EmptyEXadL_ZNS_5dgeluIffEET_T0_RKS3_EEXadL_ZNS_4geluIffEES5_S6_S8_EEEEvPKT2_SC_PT3_SE_PKT1_PSF_SI_mmm,"a",@progbits
	.sectionflags	@""
	.align	4
.nv.constant0._ZN18transformer_engine6detail32dgated_act_cast_transpose_kernelILi2ELi2Ef13__nv_bfloat16S2_NS_5EmptyEXadL_ZNS_5dgeluIffEET_T0_RKS3_EEXadL_ZNS_4geluIffEES5_S6_S8_EEEEvPKT2_SC_PT3_SE_PKT1_PSF_SI_mmm:
	.zero		608


//--------------------- .nv.constant0._ZN18transformer_engine6detail43dgated_act_cast_transpose_kernel_notalignedILi2ELi2Ef13__nv_bfloat166__halfNS_5EmptyEXadL_ZNS_5dgeluIffEET_T0_RKS4_EEXadL_ZNS_4geluIffEES6_S7_S9_EEEEvPKT2_SD_PT3_SF_PKT1_PSG_SJ_mmm --------------------------
	.section	.nv.constant0._ZN18transformer_engine6detail43dgated_act_cast_transpose_kernel_notalignedILi2ELi2Ef13__nv_bfloat166__halfNS_5EmptyEXadL_ZNS_5dgeluIffEET_T0_RKS4_EEXadL_ZNS_4geluIffEES6_S7_S9_EEEEvPKT2_SD_PT3_SF_PKT1_PSG_SJ_mmm,"a",@progbits
	.sectionflags	@""
	.align	4
.nv.constant0._ZN18transformer_engine6detail43dgated_act_cast_transpose_kernel_notalignedILi2ELi2Ef13__nv_bfloat166__halfNS_5EmptyEXadL_ZNS_5dgeluIffEET_T0_RKS4_EEXadL_ZNS_4geluIffEES6_S7_S9_EEEEvPKT2_SD_PT3_SF_PKT1_PSG_SJ_mmm:
	.zero		608


//--------------------- .nv.constant0._ZN18transformer_engine6detail32dgated_act_cast_transpose_kernelILi2ELi2Ef13__nv_bfloat166__halfNS_5EmptyEXadL_ZNS_5dgeluIffEET_T0_RKS4_EEXadL_ZNS_4geluIffEES6_S7_S9_EEEEvPKT2_SD_PT3_SF_PKT1_PSG_SJ_mmm --------------------------
	.section	.nv.constant0._ZN18transformer_engine6detail32dgated_act_cast_transpose_kernelILi2ELi2Ef13__nv_bfloat166__halfNS_5EmptyEXadL_ZNS_5dgeluIffEET_T0_RKS4_EEXadL_ZNS_4geluIffEES6_S7_S9_EEEEvPKT2_SD_PT3_SF_PKT1_PSG_SJ_mmm,"a",@progbits
	.sectionflags	@""
	.align	4
.nv.constant0._ZN18transformer_engine6detail32dgated_act_cast_transpose_kernelILi2ELi2Ef13__nv_bfloat166__halfNS_5EmptyEXadL_ZNS_5dgeluIffEET_T0_RKS4_EEXadL_ZNS_4geluIffEES6_S7_S9_EEEEvPKT2_SD_PT3_SF_PKT1_PSG_SJ_mmm:
	.zero		608


//--------------------- .nv.constant0._ZN18transformer_engine6detail43dgated_act_cast_transpose_kernel_notalignedILi2ELi1Ef13__nv_bfloat16fNS_5EmptyEXadL_ZNS_5dgeluIffEET_T0_RKS3_EEXadL_ZNS_4geluIffEES5_S6_S8_EEEEvPKT2_SC_PT3_SE_PKT1_PSF_SI_mmm --------------------------
	.section	.nv.constant0._ZN18transformer_engine6detail43dgated_act_cast_transpose_kernel_notalignedILi2ELi1Ef13__nv_bfloat16fNS_5EmptyEXadL_ZNS_5dgeluIffEET_T0_RKS3_EEXadL_ZNS_4geluIffEES5_S6_S8_EEEEvPKT2_SC_PT3_SE_PKT1_PSF_SI_mmm,"a",@progbits
	.sectionflags	@""
	.align	4
.nv.constant0._ZN18transformer_engine6detail43dgated_act_cast_transpose_kernel_notalignedILi2ELi1Ef13__nv_bfloat16fNS_5EmptyEXadL_ZNS_5dgeluIffEET_T0_RKS3_EEXadL_ZNS_4geluIffEES5_S6_S8_EEEEvPKT2_SC_PT3_SE_PKT1_PSF_SI_mmm:
	.zero		608


//--------------------- .nv.constant0._ZN18transformer_engine6detail32dgated_act_cast_transpose_kernelILi2ELi1Ef13__nv_bfloat16fNS_5EmptyEXadL_ZNS_5dgeluIffEET_T0_RKS3_EEXadL_ZNS_4geluIffEES5_S6_S8_EEEEvPKT2_SC_PT3_SE_PKT1_PSF_SI_mmm --------------------------
	.section	.nv.constant0._ZN18transformer_engine6detail32dgated_act_cast_transpose_kernelILi2ELi1Ef13__nv_bfloat16fNS_5EmptyEXadL_ZNS_5dgeluIffEET_T0_RKS3_EEXadL_ZNS_4geluIffEES5_S6_S8_EEEEvPKT2_SC_PT3_SE_PKT1_PSF_SI_mmm,"a",@progbits
	.sectionflags	@""
	.align	4
.nv.constant0._ZN18transformer_engine6detail32dgated_act_cast_transpose_kernelILi2ELi1Ef13__nv_bfloat16fNS_5EmptyEXadL_ZNS_5dgeluIffEET_T0_RKS3_EEXadL_ZNS_4geluIffEES5_S6_S8_EEEEvPKT2_SC_PT3_SE_PKT1_PSF_SI_mmm:
	.zero		608


//--------------------- .nv.constant0._ZN18transformer_engine6detail43dgated_act_cast_transpose_kernel_notalignedILi2ELi4Ef6__half13__nv_fp8_e4m3NS_5EmptyEXadL_ZNS_5dgeluIffEET_T0_RKS4_EEXadL_ZNS_4geluIffEES6_S7_S9_EEEEvPKT2_SD_PT3_SF_PKT1_PSG_SJ_mmm --------------------------
	.section	.nv.constant0._ZN18transformer_engine6detail43dgated_act_cast_transpose_kernel_notalignedILi2ELi4Ef6__half13__nv_fp8_e4m3NS_5EmptyEXadL_ZNS_5dgeluIffEET_T0_RKS4_EEXadL_ZNS_4geluIffEES6_S7_S9_EEEEvPKT2_SD_PT3_SF_PKT1_PSG_SJ_mmm,"a",@progbits
	.sectionflags	@""
	.align	4
.nv.constant0._ZN18transformer_engine6detail43dgated_act_cast_transpose_kernel_notalignedILi2ELi4Ef6__half13__nv_fp8_e4m3NS_5EmptyEXadL_ZNS_5dgeluIffEET_T0_RKS4_EEXadL_ZNS_4geluIffEES6_S7_S9_EEEEvPKT2_SD_PT3_SF_PKT1_PSG_SJ_mmm:
	.zero		608


//--------------------- .nv.constant0._ZN18transformer_engine6detail32dgated_act_cast_transpose_kernelILi2ELi4Ef6__half13__nv_fp8_e4m3NS_5EmptyEXadL_ZNS_5dgeluIffEET_T0_RKS4_EEXadL_ZNS_4geluIffEES6_S7_S9_EEEEvPKT2_SD_PT3_SF_PKT1_PSG_SJ_mmm --------------------------
	.section	.nv.constant0._ZN18transformer_engine6detail32dgated_act_cast_transpose_kernelILi2ELi4Ef6__half13__nv_fp8_e4m3NS_5EmptyEXadL_ZNS_5dgeluIffEET_T0_RKS4_EEXadL_ZNS_4geluIffEES6_S7_S9_EEEEvPKT2_SD_PT3_SF_PKT1_PSG_SJ_mmm,"a",@progbits
	.sectionflags	@""
	.align	4
.nv.constant0._ZN18transformer_engine6detail32dgated_act_cast_transpose_kernelILi2ELi4Ef6__half13__nv_fp8_e4m3NS_5EmptyEXadL_ZNS_5dgeluIffEET_T0_RKS4_EEXadL_ZNS_4geluIffEES6_S7_S9_EEEEvPKT2_SD_PT3_SF_PKT1_PSG_SJ_mmm:
	.zero		608


//--------------------- .nv.constant0._ZN18transformer_engine6detail43dgated_act_cast_transpose_kernel_notalignedILi2ELi4Ef6__half13__nv_fp8_e5m2NS_5EmptyEXadL_ZNS_5dgeluIffEET_T0_RKS4_EEXadL_ZNS_4geluIffEES6_S7_S9_EEEEvPKT2_SD_PT3_SF_PKT1_PSG_SJ_mmm --------------------------
	.section	.nv.constant0._ZN18transformer_engine6detail43dgated_act_cast_transpose_kernel_notalignedILi2ELi4Ef6__half13__nv_fp8_e5m2NS_5EmptyEXadL_ZNS_5dgeluIffEET_T0_RKS4_EEXadL_ZNS_4geluIffEES6_S7_S9_EEEEvPKT2_SD_PT3_SF_PKT1_PSG_SJ_mmm,"a",@progbits
	.sectionflags	@""
	.align	4
.nv.constant0._ZN18transformer_engine6detail43dgated_act_cast_transpose_kernel_notalignedILi2ELi4Ef6__half13__nv_fp8_e5m2NS_5EmptyEXadL_ZNS_5dgeluIffEET_T0_RKS4_EEXadL_ZNS_4geluIffEES6_S7_S9_EEEEvPKT2_SD_PT3_SF_PKT1_PSG_SJ_mmm:
	.zero		608


//--------------------- .nv.constant0._ZN18transformer_engine6detail32dgated_act_cast_transpose_kernelILi2ELi4Ef6__half13__nv_fp8_e5m2NS_5EmptyEXadL_ZNS_5dgeluIffEET_T0_RKS4_EEXadL_ZNS_4geluIffEES6_S7_S9_EEEEvPKT2_SD_PT3_SF_PKT1_PSG_SJ_mmm --------------------------
	.section	.nv.constant0._ZN18transformer_engine6detail32dgated_act_cast_transpose_kernelILi2ELi4Ef6__half13__nv_fp8_e5m2NS_5EmptyEXadL_ZNS_5dgeluIffEET_T0_RKS4_EEXadL_ZNS_4geluIffEES6_S7_S9_EEEEvPKT2_SD_PT3_SF_PKT1_PSG_SJ_mmm,"a",@progbits
	.sectionflags	@""
	.align	4
.nv.constant0._ZN18transformer_engine6detail32dgated_act_cast_transpose_kernelILi2ELi4Ef6__half13__nv_fp8_e5m2NS_5EmptyEXadL_ZNS_5dgeluIffEET_T0_RKS4_EEXadL_ZNS_4geluIffEES6_S7_S9_EEEEvPKT2_SD_PT3_SF_PKT1_PSG_SJ_mmm:
	.zero		608


//--------------------- .nv.constant0._ZN18transformer_engine6detail43dgated_act_cast_transpose_kernel_notalignedILi2ELi2Ef6__half13__nv_bfloat16NS_5EmptyEXadL_ZNS_5dgeluIffEET_T0_RKS4_EEXadL_ZNS_4geluIffEES6_S7_S9_EEEEvPKT2_SD_PT3_SF_PKT1_PSG_SJ_mmm --------------------------
	.section	.nv.constant0._ZN18transformer_engine6detail43dgated_act_cast_transpose_kernel_notalignedILi2ELi2Ef6__half13__nv_bfloat16NS_5EmptyEXadL_ZNS_5dgeluIffEET_T0_RKS4_EEXadL_ZNS_4geluIffEES6_S7_S9_EEEEvPKT2_SD_PT3_SF_PKT1_PSG_SJ_mmm,"a",@progbits
	.sectionflags	@""
	.align	4
.nv.constant0._ZN18transformer_engine6detail43dgated_act_cast_transpose_kernel_notalignedILi2ELi2Ef6__half13__nv_bfloat16NS_5EmptyEXadL_ZNS_5dgeluIffEET_T0_RKS4_EEXadL_ZNS_4geluIffEES6_S7_S9_EEEEvPKT2_SD_PT3_SF_PKT1_PSG_SJ_mmm:
	.zero		608


//--------------------- .nv.constant0._ZN18transformer_engine6detail32dgated_act_cast_transpose_kernelILi2ELi2Ef6__half13__nv_bfloat16NS_5EmptyEXadL_ZNS_5dgeluIffEET_T0_RKS4_EEXadL_ZNS_4geluIffEES6_S7_S9_EEEEvPKT2_SD_PT3_SF_PKT1_PSG_SJ_mmm --------------------------
	.section	.nv.constant0._ZN18transformer_engine6detail32dgated_act_cast_transpose_kernelILi2ELi2Ef6__half13__nv_bfloat16NS_5EmptyEXadL_ZNS_5dgeluIffEET_T0_RKS4_EEXadL_ZNS_4geluIffEES6_S7_S9_EEEEvPKT2_SD_PT3_SF_PKT1_PSG_SJ_mmm,"a",@progbits
	.sectionflags	@""
	.align	4
.nv.constant0._ZN18transformer_engine6detail32dgated_act_cast_transpose_kernelILi2ELi2Ef6__half13__nv_bfloat16NS_5EmptyEXadL_ZNS_5dgeluIffEET_T0_RKS4_EEXadL_ZNS_4geluIffEES6_S7_S9_EEEEvPKT2_SD_PT3_SF_PKT1_PSG_SJ_mmm:
	.zero		608


//--------------------- .nv.constant0._ZN18transformer_engine6detail43dgated_act_cast_transpose_kernel_notalignedILi2ELi2Ef6__halfS2_NS_5EmptyEXadL_ZNS_5dgeluIffEET_T0_RKS3_EEXadL_ZNS_4geluIffEES5_S6_S8_EEEEvPKT2_SC_PT3_SE_PKT1_PSF_SI_mmm --------------------------
	.section	.nv.constant0._ZN18transformer_engine6detail43dgated_act_cast_transpose_kernel_notalignedILi2ELi2Ef6__halfS2_NS_5EmptyEXadL_ZNS_5dgeluIffEET_T0_RKS3_EEXadL_ZNS_4geluIffEES5_S6_S8_EEEEvPKT2_SC_PT3_SE_PKT1_PSF_SI_mmm,"a",@progbits
	.sectionflags	@""
	.align	4
.nv.constant0._ZN18transformer_engine6detail43dgated_act_cast_transpose_kernel_notalignedILi2ELi2Ef6__halfS2_NS_5EmptyEXadL_ZNS_5dgeluIffEET_T0_RKS3_EEXadL_ZNS_4geluIffEES5_S6_S8_EEEEvPKT2_SC_PT3_SE_PKT1_PSF_SI_mmm:
	.zero		608


//--------------------- .nv.constant0._ZN18transformer_engine6detail32dgated_act_cast_transpose_kernelILi2ELi2Ef6__halfS2_NS_5EmptyEXadL_ZNS_5dgeluIffEET_T0_RKS3_EEXadL_ZNS_4geluIffEES5_S6_S8_EEEEvPKT2_SC_PT3_SE_PKT1_PSF_SI_mmm --------------------------
	.section	.nv.constant0._ZN18transformer_engine6detail32dgated_act_cast_transpose_kernelILi2ELi2Ef6__halfS2_NS_5EmptyEXadL_ZNS_5dgeluIffEET_T0_RKS3_EEXadL_ZNS_4geluIffEES5_S6_S8_EEEEvPKT2_SC_PT3_SE_PKT1_PSF_SI_mmm,"a",@progbits
	.sectionflags	@""
	.align	4
.nv.constant0._ZN18transformer_engine6detail32dgated_act_cast_transpose_kernelILi2ELi2Ef6__halfS2_NS_5EmptyEXadL_ZNS_5dgeluIffEET_T0_RKS3_EEXadL_ZNS_4geluIffEES5_S6_S8_EEEEvPKT2_SC_PT3_SE_PKT1_PSF_SI_mmm:
	.zero		608


//--------------------- .nv.constant0._ZN18transformer_engine6detail43dgated_act_cast_transpose_kernel_notalignedILi2ELi1Ef6__halffNS_5EmptyEXadL_ZNS_5dgeluIffEET_T0_RKS3_EEXadL_ZNS_4geluIffEES5_S6_S8_EEEEvPKT2_SC_PT3_SE_PKT1_PSF_SI_mmm --------------------------
	.section	.nv.constant0._ZN18transformer_engine6detail43dgated_act_cast_transpose_kernel_notalignedILi2ELi1Ef6__halffNS_5EmptyEXadL_ZNS_5dgeluIffEET_T0_RKS3_EEXadL_ZNS_4geluIffEES5_S6_S8_EEEEvPKT2_SC_PT3_SE_PKT1_PSF_SI_mmm,"a",@progbits
	.sectionflags	@""
	.align	4
.nv.constant0._ZN18transformer_engine6detail43dgated_act_cast_transpose_kernel_notalignedILi2ELi1Ef6__halffNS_5EmptyEXadL_ZNS_5dgeluIffEET_T0_RKS3_EEXadL_ZNS_4geluIffEES5_S6_S8_EEEEvPKT2_SC_PT3_SE_PKT1_PSF_SI_mmm:
	.zero		608


//--------------------- .nv.constant0._ZN18transformer_engine6detail32dgated_act_cast_transpose_kernelILi2ELi1Ef6__halffNS_5EmptyEXadL_ZNS_5dgeluIffEET_T0_RKS3_EEXadL_ZNS_4geluIffEES5_S6_S8_EEEEvPKT2_SC_PT3_SE_PKT1_PSF_SI_mmm --------------------------
	.section	.nv.constant0._ZN18transformer_engine6detail32dgated_act_cast_transpose_kernelILi2ELi1Ef6__halffNS_5EmptyEXadL_ZNS_5dgeluIffEET_T0_RKS3_EEXadL_ZNS_4geluIffEES5_S6_S8_EEEEvPKT2_SC_PT3_SE_PKT1_PSF_SI_mmm,"a",@progbits
	.sectionflags	@""
	.align	4
.nv.constant0._ZN18transformer_engine6detail32dgated_act_cast_transpose_kernelILi2ELi1Ef6__halffNS_5EmptyEXadL_ZNS_5dgeluIffEET_T0_RKS3_EEXadL_ZNS_4geluIffEES5_S6_S8_EEEEvPKT2_SC_PT3_SE_PKT1_PSF_SI_mmm:
	.zero		608


//--------------------- .nv.constant0._ZN18transformer_engine6detail43dgated_act_cast_transpose_kernel_notalignedILi1ELi4Eff13__nv_fp8_e4m3NS_5EmptyEXadL_ZNS_5dgeluIffEET_T0_RKS3_EEXadL_ZNS_4geluIffEES5_S6_S8_EEEEvPKT2_SC_PT3_SE_PKT1_PSF_SI_mmm --------------------------
	.section	.nv.constant0._ZN18transformer_engine6detail43dgated_act_cast_transpose_kernel_notalignedILi1ELi4Eff13__nv_fp8_e4m3NS_5EmptyEXadL_ZNS_5dgeluIffEET_T0_RKS3_EEXadL_ZNS_4geluIffEES5_S6_S8_EEEEvPKT2_SC_PT3_SE_PKT1_PSF_SI_mmm,"a",@progbits
	.sectionflags	@""
	.align	4
.nv.constant0._ZN18transformer_engine6detail43dgated_act_cast_transpose_kernel_notalignedILi1ELi4Eff13__nv_fp8_e4m3NS_5EmptyEXadL_ZNS_5dgeluIffEET_T0_RKS3_EEXadL_ZNS_4geluIffEES5_S6_S8_EEEEvPKT2_SC_PT3_SE_PKT1_PSF_SI_mmm:
	.zero		608


//--------------------- .nv.constant0._ZN18transformer_engine6detail32dgated_act_cast_transpose_kernelILi1ELi4Eff13__nv_fp8_e4m3NS_5EmptyEXadL_ZNS_5dgeluIffEET_T0_RKS3_EEXadL_ZNS_4geluIffEES5_S6_S8_EEEEvPKT2_SC_PT3_SE_PKT1_PSF_SI_mmm --------------------------
	.section	.nv.constant0._ZN18transformer_engine6detail32dgated_act_cast_transpose_kernelILi1ELi4Eff13__nv_fp8_e4m3NS_5EmptyEXadL_ZNS_5dgeluIffEET_T0_RKS3_EEXadL_ZNS_4geluIffEES5_S6_S8_EEEEvPKT2_SC_PT3_SE_PKT1_PSF_SI_mmm,"a",@progbits
	.sectionflags	@""
	.align	4
.nv.constant0._ZN18transformer_engine6detail32dgated_act_cast_transpose_kernelILi1ELi4Eff13__nv_fp8_e4m3NS_5EmptyEXadL_ZNS_5dgeluIffEET_T0_RKS3_EEXadL_ZNS_4geluIffEES5_S6_S8_EEEEvPKT2_SC_PT3_SE_PKT1_PSF_SI_mmm:
	.zero		608


//--------------------- .nv.constant0._ZN18transformer_engine6detail43dgated_act_cast_transpose_kernel_notalignedILi1ELi4Eff13__nv_fp8_e5m2NS_5EmptyEXadL_ZNS_5dgeluIffEET_T0_RKS3_EEXadL_ZNS_4geluIffEES5_S6_S8_EEEEvPKT2_SC_PT3_SE_PKT1_PSF_SI_mmm --------------------------
	.section	.nv.constant0._ZN18transformer_engine6detail43dgated_act_cast_transpose_kernel_notalignedILi1ELi4Eff13__nv_fp8_e5m2NS_5EmptyEXadL_ZNS_5dgeluIffEET_T0_RKS3_EEXadL_ZNS_4geluIffEES5_S6_S8_EEEEvPKT2_SC_PT3_SE_PKT1_PSF_SI_mmm,"a",@progbits
	.sectionflags	@""
	.align	4
.nv.constant0._ZN18transformer_engine6detail43dgated_act_cast_transpose_kernel_notalignedILi1ELi4Eff13__nv_fp8_e5m2NS_5EmptyEXadL_ZNS_5dgeluIffEET_T0_RKS3_EEXadL_ZNS_4geluIffEES5_S6_S8_EEEEvPKT2_SC_PT3_SE_PKT1_PSF_SI_mmm:
	.zero		608


//--------------------- .nv.constant0._ZN18transformer_engine6detail32dgated_act_cast_transpose_kernelILi1ELi4Eff13__nv_fp8_e5m2NS_5EmptyEXadL_ZNS_5dgeluIffEET_T0_RKS3_EEXadL_ZNS_4geluIffEES5_S6_S8_EEEEvPKT2_SC_PT3_SE_PKT1_PSF_SI_mmm --------------------------
	.section	.nv.constant0._ZN18transformer_engine6detail32dgated_act_cast_transpose_kernelILi1ELi4Eff13__nv_fp8_e5m2NS_5EmptyEXadL_ZNS_5dgeluIffEET_T0_RKS3_EEXadL_ZNS_4geluIffEES5_S6_S8_EEEEvPKT2_SC_PT3_SE_PKT1_PSF_SI_mmm,"a",@progbits
	.sectionflags	@""
	.align	4
.nv.constant0._ZN18transformer_engine6detail32dgated_act_cast_transpose_kernelILi1ELi4Eff13__nv_fp8_e5m2NS_5EmptyEXadL_ZNS_5dgeluIffEET_T0_RKS3_EEXadL_ZNS_4geluIffEES5_S6_S8_EEEEvPKT2_SC_PT3_SE_PKT1_PSF_SI_mmm:
	.zero		608


//--------------------- .nv.constant0._ZN18transformer_engine6detail43dgated_act_cast_transpose_kernel_notalignedILi1ELi2Eff13__nv_bfloat16NS_5EmptyEXadL_ZNS_5dgeluIffEET_T0_RKS3_EEXadL_ZNS_4geluIffEES5_S6_S8_EEEEvPKT2_SC_PT3_SE_PKT1_PSF_SI_mmm --------------------------
	.section	.nv.constant0._ZN18transformer_engine6detail43dgated_act_cast_transpose_kernel_notalignedILi1ELi2Eff13__nv_bfloat16NS_5EmptyEXadL_ZNS_5dgeluIffEET_T0_RKS3_EEXadL_ZNS_4geluIffEES5_S6_S8_EEEEvPKT2_SC_PT3_SE_PKT1_PSF_SI_mmm,"a",@progbits
	.sectionflags	@""
	.align	4
.nv.constant0._ZN18transformer_engine6detail43dgated_act_cast_transpose_kernel_notalignedILi1ELi2Eff13__nv_bfloat16NS_5EmptyEXadL_ZNS_5dgeluIffEET_T0_RKS3_EEXadL_ZNS_4geluIffEES5_S6_S8_EEEEvPKT2_SC_PT3_SE_PKT1_PSF_SI_mmm:
	.zero		608


//--------------------- .nv.constant0._ZN18transformer_engine6detail32dgated_act_cast_transpose_kernelILi1ELi2Eff13__nv_bfloat16NS_5EmptyEXadL_ZNS_5dgeluIffEET_T0_RKS3_EEXadL_ZNS_4geluIffEES5_S6_S8_EEEEvPKT2_SC_PT3_SE_PKT1_PSF_SI_mmm --------------------------
	.section	.nv.constant0._ZN18transformer_engine6detail32dgated_act_cast_transpose_kernelILi1ELi2Eff13__nv_bfloat16NS_5EmptyEXadL_ZNS_5dgeluIffEET_T0_RKS3_EEXadL_ZNS_4geluIffEES5_S6_S8_EEEEvPKT2_SC_PT3_SE_PKT1_PSF_SI_mmm,"a",@progbits
	.sectionflags	@""
	.align	4
.nv.constant0._ZN18transformer_engine6detail32dgated_act_cast_transpose_kernelILi1ELi2Eff13__nv_bfloat16NS_5EmptyEXadL_ZNS_5dgeluIffEET_T0_RKS3_EEXadL_ZNS_4geluIffEES5_S6_S8_EEEEvPKT2_SC_PT3_SE_PKT1_PSF_SI_mmm:
	.zero		608


//--------------------- .nv.constant0._ZN18transformer_engine6detail43dgated_act_cast_transpose_kernel_notalignedILi1ELi2Eff6__halfNS_5EmptyEXadL_ZNS_5dgeluIffEET_T0_RKS3_EEXadL_ZNS_4geluIffEES5_S6_S8_EEEEvPKT2_SC_PT3_SE_PKT1_PSF_SI_mmm --------------------------
	.section	.nv.constant0._ZN18transformer_engine6detail43dgated_act_cast_transpose_kernel_notalignedILi1ELi2Eff6__halfNS_5EmptyEXadL_ZNS_5dgeluIffEET_T0_RKS3_EEXadL_ZNS_4geluIffEES5_S6_S8_EEEEvPKT2_SC_PT3_SE_PKT1_PSF_SI_mmm,"a",@progbits
	.sectionflags	@""
	.align	4
.nv.constant0._ZN18transformer_engine6detail43dgated_act_cast_transpose_kernel_notalignedILi1ELi2Eff6__halfNS_5EmptyEXadL_ZNS_5dgeluIffEET_T0_RKS3_EEXadL_ZNS_4geluIffEES5_S6_S8_EEEEvPKT2_SC_PT3_SE_PKT1_PSF_SI_mmm:
	.zero		608


//--------------------- .nv.constant0._ZN18transformer_engine6detail32dgated_act_cast_transpose_kernelILi1ELi2Eff6__halfNS_5EmptyEXadL_ZNS_5dgeluIffEET_T0_RKS3_EEXadL_ZNS_4geluIffEES5_S6_S8_EEEEvPKT2_SC_PT3_SE_PKT1_PSF_SI_mmm --------------------------
	.section	.nv.constant0._ZN18transformer_engine6detail32dgated_act_cast_transpose_kernelILi1ELi2Eff6__halfNS_5EmptyEXadL_ZNS_5dgeluIffEET_T0_RKS3_EEXadL_ZNS_4geluIffEES5_S6_S8_EEEEvPKT2_SC_PT3_SE_PKT1_PSF_SI_mmm,"a",@progbits
	.sectionflags	@""
	.align	4
.nv.constant0._ZN18transformer_engine6detail32dgated_act_cast_transpose_kernelILi1ELi2Eff6__halfNS_5EmptyEXadL_ZNS_5dgeluIffEET_T0_RKS3_EEXadL_ZNS_4geluIffEES5_S6_S8_EEEEvPKT2_SC_PT3_SE_PKT1_PSF_SI_mmm:
	.zero		608


//--------------------- .nv.constant0._ZN18transformer_engine6detail43dgated_act_cast_transpose_kernel_notalignedILi1ELi1EfffNS_5EmptyEXadL_ZNS_5dgeluIffEET_T0_RKS2_EEXadL_ZNS_4geluIffEES4_S5_S7_EEEEvPKT2_SB_PT3_SD_PKT1_PSE_SH_mmm --------------------------
	.section	.nv.constant0._ZN18transformer_engine6detail43dgated_act_cast_transpose_kernel_notalignedILi1ELi1EfffNS_5EmptyEXadL_ZNS_5dgeluIffEET_T0_RKS2_EEXadL_ZNS_4geluIffEES4_S5_S7_EEEEvPKT2_SB_PT3_SD_PKT1_PSE_SH_mmm,"a",@progbits
	.sectionflags	@""
	.align	4
.nv.constant0._ZN18transformer_engine6detail43dgated_act_cast_transpose_kernel_notalignedILi1ELi1EfffNS_5EmptyEXadL_ZNS_5dgeluIffEET_T0_RKS2_EEXadL_ZNS_4geluIffEES4_S5_S7_EEEEvPKT2_SB_PT3_SD_PKT1_PSE_SH_mmm:
	.zero		608


//--------------------- .nv.constant0._ZN18transformer_engine6detail32dgated_act_cast_transpose_kernelILi1ELi1EfffNS_5EmptyEXadL_ZNS_5dgeluIffEET_T0_RKS2_EEXadL_ZNS_4geluIffEES4_S5_S7_EEEEvPKT2_SB_PT3_SD_PKT1_PSE_SH_mmm --------------------------
	.section	.nv.constant0._ZN18transformer_engine6detail32dgated_act_cast_transpose_kernelILi1ELi1EfffNS_5EmptyEXadL_ZNS_5dgeluIffEET_T0_RKS2_EEXadL_ZNS_4geluIffEES4_S5_S7_EEEEvPKT2_SB_PT3_SD_PKT1_PSE_SH_mmm,"a",@progbits
	.sectionflags	@""
	.align	4
.nv.constant0._ZN18transformer_engine6detail32dgated_act_cast_transpose_kernelILi1ELi1EfffNS_5EmptyEXadL_ZNS_5dgeluIffEET_T0_RKS2_EEXadL_ZNS_4geluIffEES4_S5_S7_EEEEvPKT2_SB_PT3_SD_PKT1_PSE_SH_mmm:
	.zero		608


//--------------------- .nv.constant0._ZN18transformer_engine6detail38cast_transpose_fused_kernel_notalignedILb1ELb1ELb0EfNS_16CTDBiasDActParamI13__nv_bfloat16S3_13__nv_fp8_e4m3fEELi2ELi4ENS_5EmptyEXadL_ZNS_6dqgeluIffEET_T0_RKS6_EEEEvT3_mmm --------------------------
	.section	.nv.constant0._ZN18transformer_engine6detail38cast_transpose_fused_kernel_notalignedILb1ELb1ELb0EfNS_16CTDBiasDActParamI13__nv_bfloat16S3_13__nv_fp8_e4m3fEELi2ELi4ENS_5EmptyEXadL_ZNS_6dqgeluIffEET_T0_RKS6_EEEEvT3_mmm,"a",@progbits
	.sectionflags	@""
	.align	4
.nv.constant0._ZN18transformer_engine6detail38cast_transpose_fused_kernel_notalignedILb1ELb1ELb0EfNS_16CTDBiasDActParamI13__nv_bfloat16S3_13__nv_fp8_e4m3fEELi2ELi4ENS_5EmptyEXadL_ZNS_6dqgeluIffEET_T0_RKS6_EEEEvT3_mmm:
	.zero		624


//--------------------- .nv.constant0._ZN18transformer_engine6detail38cast_transpose_fused_kernel_notalignedILb1ELb1ELb0EfNS_16CTDBiasDActParamI13__nv_bfloat16S3_13__nv_fp8_e5m2fEELi2ELi4ENS_5EmptyEXadL_ZNS_6dqgeluIffEET_T0_RKS6_EEEEvT3_mmm --------------------------
	.section	.nv.constant0._ZN18transformer_engine6detail38cast_transpose_fused_kernel_notalignedILb1ELb1ELb0EfNS_16CTDBiasDActParamI13__nv_bfloat16S3_13__nv_fp8_e5m2fEELi2ELi4ENS_5EmptyEXadL_ZNS_6dqgeluIffEET_T0_RKS6_EEEEvT3_mmm,"a",@progbits
	.sectionflags	@""
	.align	4
.nv.constant0._ZN18transformer_engine6detail38cast_transpose_fused_kernel_notalignedILb1ELb1ELb0EfNS_16CTDBiasDActParamI13__nv_bfloat16S3_13__nv_fp8_e5m2fEELi2ELi4ENS_5EmptyEXadL_ZNS_6dqgeluIffEET_T0_RKS6_EEEEvT3_mmm:
	.zero		624


//--------------------- .nv.constant0._ZN18transformer_engine6detail38cast_transpose_fused_kernel_notalignedILb1ELb1ELb0EfNS_16CTDBiasDActParamI13__nv_bfloat16S3_S3_fEELi2ELi2ENS_5EmptyEXadL_ZNS_6dqgeluIffEET_T0_RKS5_EEEEvT3_mmm --------------------------
	.section	.nv.constant0._ZN18transformer_engine6detail38cast_transpose_fused_kernel_notalignedILb1ELb1ELb0EfNS_16CTDBiasDActParamI13__nv_bfloat16S3_S3_fEELi2ELi2ENS_5EmptyEXadL_ZNS_6dqgeluIffEET_T0_RKS5_EEEEvT3_mmm,"a",@progbits
	.sectionflags	@""
	.align	4
.nv.constant0._ZN18transformer_engine6detail38cast_transpose_fused_kernel_notalignedILb1ELb1ELb0EfNS_16CTDBiasDActParamI13__nv_bfloat16S3_S3_fEELi2ELi2ENS_5EmptyEXadL_ZNS_6dqgeluIffEET_T0_RKS5_EEEEvT3_mmm:
	.zero		624


//--------------------- .nv.constant0._ZN18transformer_engine6detail38cast_transpose_fused_kernel_notalignedILb1ELb1ELb0EfNS_16CTDBiasDActParamI13__nv_bfloat16S3_6__halffEELi2ELi2ENS_5EmptyEXadL_ZNS_6dqgeluIffEET_T0_RKS6_EEEEvT3_mmm --------------------------
	.section	.nv.constant0._ZN18transformer_engine6detail38cast_transpose_fused_kernel_notalignedILb1ELb1ELb0EfNS_16CTDBiasDActParamI13__nv_bfloat16S3_6__halffEELi2ELi2ENS_5EmptyEXadL_ZNS_6dqgeluIffEET_T0_RKS6_EEEEvT3_mmm,"a",@progbits
	.sectionflags	@""
	.align	4
.nv.constant0._ZN18transformer_engine6detail38cast_transpose_fused_kernel_notalignedILb1ELb1ELb0EfNS_16CTDBiasDActParamI13__nv_bfloat16S3_6__halffEELi2ELi2ENS_5EmptyEXadL_ZNS_6dqgeluIffEET_T0_RKS6_EEEEvT3_mmm:
	.zero		624


//--------------------- .nv.constant0._ZN18transformer_engine6detail38cast_transpose_fused_kernel_notalignedILb1ELb1ELb0EfNS_16CTDBiasDActParamI13__nv_bfloat16S3_ffEELi2ELi1ENS_5EmptyEXadL_ZNS_6dqgeluIffEET_T0_RKS5_EEEEvT3_mmm --------------------------
	.section	.nv.constant0._ZN18transformer_engine6detail38cast_transpose_fused_kernel_notalignedILb1ELb1ELb0EfNS_16CTDBiasDActParamI13__nv_bfloat16S3_ffEELi2ELi1ENS_5EmptyEXadL_ZNS_6dqgeluIffEET_T0_RKS5_EEEEvT3_mmm,"a",@progbits
	.sectionflags	@""
	.align	4
.nv.constant0._ZN18transformer_engine6detail38cast_transpose_fused_kernel_notalignedILb1ELb1ELb0EfNS_16CTDBiasDActParamI13__nv_bfloat16S3_ffEELi2ELi1ENS_5EmptyEXadL_ZNS_6dqgeluIffEET_T0_RKS5_EEEEvT3_mmm:
	.zero		624


//--------------------- .nv.constant0._ZN18transformer_engine6detail38cast_transpose_fused_kernel_notalignedILb1ELb1ELb0EfNS_16CTDBiasDActParamI6__halfS3_13__nv_fp8_e4m3fEELi2ELi4ENS_5EmptyEXadL_ZNS_6dqgeluIffEET_T0_RKS6_EEEEvT3_mmm --------------------------
	.section	.nv.constant0._ZN18transformer_engine6detail38cast_transpose_fused_kernel_notalignedILb1ELb1ELb0EfNS_16CTDBiasDActParamI6__halfS3_13__nv_fp8_e4m3fEELi2ELi4ENS_5EmptyEXadL_ZNS_6dqgeluIffEET_T0_RKS6_EEEEvT3_mmm,"a",@progbits
	.sectionflags	@""
	.align	4
.nv.constant0._ZN18transformer_engine6detail38cast_transpose_fused_kernel_notalignedILb1ELb1ELb0EfNS_16CTDBiasDActParamI6__halfS3_13__nv_fp8_e4m3fEELi2ELi4ENS_5EmptyEXadL_ZNS_6dqgeluIffEET_T0_RKS6_EEEEvT3_mmm:
	.zero		624


//--------------------- .nv.constant0._ZN18transformer_engine6detail38cast_transpose_fused_kernel_notalignedILb1ELb1ELb0EfNS_16CTDBiasDActParamI6__halfS3_13__nv_fp8_e5m2fEELi2ELi4ENS_5EmptyEXadL_ZNS_6dqgeluIffEET_T0_RKS6_EEEEvT3_mmm --------------------------
	.section	.nv.constant0._ZN18transformer_engine6detail38cast_transpose_fused_kernel_notalignedILb1ELb1ELb0EfNS_16CTDBiasDActParamI6__halfS3_13__nv_fp8_e5m2fEELi2ELi4ENS_5EmptyEXadL_ZNS_6dqgeluIffEET_T0_RKS6_EEEEvT3_mmm,"a",@progbits
	.sectionflags	@""
	.align	4
.nv.constant0._ZN18transformer_engine6detail38cast_transpose_fused_kernel_notalignedILb1ELb1ELb0EfNS_16CTDBiasDActParamI6__halfS3_13__nv_fp8_e5m2fEELi2ELi4ENS_5EmptyEXadL_ZNS_6dqgeluIffEET_T0_RKS6_EEEEvT3_mmm:
	.zero		624


//--------------------- .nv.constant0._ZN18transformer_engine6detail38cast_transpose_fused_kernel_notalignedILb1ELb1ELb0EfNS_16CTDBiasDActParamI6__halfS3_13__nv_bfloat16fEELi2ELi2ENS_5EmptyEXadL_ZNS_6dqgeluIffEET_T0_RKS6_EEEEvT3_mmm --------------------------
	.section	.nv.constant0._ZN18transformer_engine6detail38cast_transpose_fused_kernel_notalignedILb1ELb1ELb0EfNS_16CTDBiasDActParamI6__halfS3_13__nv_bfloat16fEELi2ELi2ENS_5EmptyEXadL_ZNS_6dqgeluIffEET_T0_RKS6_EEEEvT3_mmm,"a",@progbits
	.sectionflags	@""
	.align	4
.nv.constant0._ZN18transformer_engine6detail38cast_transpose_fused_kernel_notalignedILb1ELb1ELb0EfNS_16CTDBiasDActParamI6__halfS3_13__nv_bfloat16fEELi2ELi2ENS_5EmptyEXadL_ZNS_6dqgeluIffEET_T0_RKS6_EEEEvT3_mmm:
	.zero		624


//--------------------- .nv.constant0._ZN18transformer_engine6detail38cast_transpose_fused_kernel_notalignedILb1ELb1ELb0EfNS_16CTDBiasDActParamI6__halfS3_S3_fEELi2ELi2ENS_5EmptyEXadL_ZNS_6dqgeluIffEET_T0_RKS5_EEEEvT3_mmm --------------------------
	.section	.nv.constant0._ZN18transformer_engine6detail38cast_transpose_fused_kernel_notalignedILb1ELb1ELb0EfNS_16CTDBiasDActParamI6__halfS3_S3_fEELi2ELi2ENS_5EmptyEXadL_ZNS_6dqgeluIffEET_T0_RKS5_EEEEvT3_mmm,"a",@progbits
	.sectionflags	@""
	.align	4
.nv.constant0._ZN18transformer_engine6detail38cast_transpose_fused_kernel_notalignedILb1ELb1ELb0EfNS_16CTDBiasDActParamI6__halfS3_S3_fEELi2ELi2ENS_5EmptyEXadL_ZNS_6dqgeluIffEET_T0_RKS5_EEEEvT3_mmm:
	.zero		624


//--------------------- .nv.constant0._ZN18transformer_engine6detail38cast_transpose_fused_kernel_notalignedILb1ELb1ELb0EfNS_16CTDBiasDActParamI6__halfS3_ffEELi2ELi1ENS_5EmptyEXadL_ZNS_6dqgeluIffEET_T0_RKS5_EEEEvT3_mmm --------------------------
	.section	.nv.constant0._ZN18transformer_engine6detail38cast_transpose_fused_kernel_notalignedILb1ELb1ELb0EfNS_16CTDBiasDActParamI6__halfS3_ffEELi2ELi1ENS_5EmptyEXadL_ZNS_6dqgeluIffEET_T0_RKS5_EEEEvT3_mmm,"a",@progbits
	.sectionflags	@""
	.align	4
.nv.constant0._ZN18transformer_engine6detail38cast_transpose_fused_kernel_notalignedILb1ELb1ELb0EfNS_16CTDBiasDActParamI6__halfS3_ffEELi2ELi1ENS_5EmptyEXadL_ZNS_6dqgeluIffEET_T0_RKS5_EEEEvT3_mmm:
	.zero		624


//--------------------- .nv.constant0._ZN18transformer_engine6detail38cast_transpose_fused_kernel_notalignedILb1ELb1ELb0EfNS_16CTDBiasDActParamIff13__nv_fp8_e4m3fEELi1ELi4ENS_5EmptyEXadL_ZNS_6dqgeluIffEET_T0_RKS5_EEEEvT3_mmm --------------------------
	.section	.nv.constant0._ZN18transformer_engine6detail38cast_transpose_fused_kernel_notalignedILb1ELb1ELb0EfNS_16CTDBiasDActParamIff13__nv_fp8_e4m3fEELi1ELi4ENS_5EmptyEXadL_ZNS_6dqgeluIffEET_T0_RKS5_EEEEvT3_mmm,"a",@progbits
	.sectionflags	@""
	.align	4
.nv.constant0._ZN18transformer_engine6detail38cast_transpose_fused_kernel_notalignedILb1ELb1ELb0EfNS_16CTDBiasDActParamIff13__nv_fp8_e4m3fEELi1ELi4ENS_5EmptyEXadL_ZNS_6dqgeluIffEET_T0_RKS5_EEEEvT3_mmm:
	.zero		624


//--------------------- .nv.constant0._ZN18transformer_engine6detail38cast_transpose_fused_kernel_notalignedILb1ELb1ELb0EfNS_16CTDBiasDActParamIff13__nv_fp8_e5m2fEELi1ELi4ENS_5EmptyEXadL_ZNS_6dqgeluIffEET_T0_RKS5_EEEEvT3_mmm --------------------------
	.section	.nv.constant0._ZN18transformer_engine6detail38cast_transpose_fused_kernel_notalignedILb1ELb1ELb0EfNS_16CTDBiasDActParamIff13__nv_fp8_e5m2fEELi1ELi4ENS_5EmptyEXadL_ZNS_6dqgeluIffEET_T0_RKS5_EEEEvT3_mmm,"a",@progbits
	.sectionflags	@""
	.align	4
.nv.constant0._ZN18transformer_engine6detail38cast_transpose_fused_kernel_notalignedILb1ELb1ELb0EfNS_16CTDBiasDActParamIff13__nv_fp8_e5m2fEELi1ELi4ENS_5EmptyEXadL_ZNS_6dqgeluIffEET_T0_RKS5_EEEEvT3_mmm:
	.zero		624


//--------------------- .nv.constant0._ZN18transformer_engine6detail38cast_transpose_fused_kernel_notalignedILb1ELb1ELb0EfNS_16CTDBiasDActParamIff13__nv_bfloat16fEELi1ELi2ENS_5EmptyEXadL_ZNS_6dqgeluIffEET_T0_RKS5_EEEEvT3_mmm --------------------------
	.section	.nv.constant0._ZN18transformer_engine6detail38cast_transpose_fused_kernel_notalignedILb1ELb1ELb0EfNS_16CTDBiasDActParamIff13__nv_bfloat16fEELi1ELi2ENS_5EmptyEXadL_ZNS_6dqgeluIffEET_T0_RKS5_EEEEvT3_mmm,"a",@progbits
	.sectionflags	@""
	.align	4
.nv.constant0._ZN18transformer_engine6detail38cast_transpose_fused_kernel_notalignedILb1ELb1ELb0EfNS_16CTDBiasDActParamIff13__nv_bfloat16fEELi1ELi2ENS_5EmptyEXadL_ZNS_6dqgeluIffEET_T0_RKS5_EEEEvT3_mmm:
	.zero		624


//--------------------- .nv.constant0._ZN18transformer_engine6detail38cast_transpose_fused_kernel_notalignedILb1ELb1ELb0EfNS_16CTDBiasDActParamIff6__halffEELi1ELi2ENS_5EmptyEXadL_ZNS_6dqgeluIffEET_T0_RKS5_EEEEvT3_mmm --------------------------
	.section	.nv.constant0._ZN18transformer_engine6detail38cast_transpose_fused_kernel_notalignedILb1ELb1ELb0EfNS_16CTDBiasDActParamIff6__halffEELi1ELi2ENS_5EmptyEXadL_ZNS_6dqgeluIffEET_T0_RKS5_EEEEvT3_mmm,"a",@progbits
	.sectionflags	@""
	.align	4
.nv.constant0._ZN18transformer_engine6detail38cast_transpose_fused_kernel_notalignedILb1ELb1ELb0EfNS_16CTDBiasDActParamIff6__halffEELi1ELi2ENS_5EmptyEXadL_ZNS_6dqgeluIffEET_T0_RKS5_EEEEvT3_mmm:
	.zero		624


//--------------------- .nv.constant0._ZN18transformer_engine6detail38cast_transpose_fused_kernel_notalignedILb1ELb1ELb0EfNS_16CTDBiasDActParamIffffEELi1ELi1ENS_5EmptyEXadL_ZNS_6dqgeluIffEET_T0_RKS4_EEEEvT3_mmm --------------------------
	.section	.nv.constant0._ZN18transformer_engine6detail38cast_transpose_fused_kernel_notalignedILb1ELb1ELb0EfNS_16CTDBiasDActParamIffffEELi1ELi1ENS_5EmptyEXadL_ZNS_6dqgeluIffEET_T0_RKS4_EEEEvT3_mmm,"a",@progbits
	.sectionflags	@""
	.align	4
.nv.constant0._ZN18transformer_engine6detail38cast_transpose_fused_kernel_notalignedILb1ELb1ELb0EfNS_16CTDBiasDActParamIffffEELi1ELi1ENS_5EmptyEXadL_ZNS_6dqgeluIffEET_T0_RKS4_EEEEvT3_mmm:
	.zero		624


//--------------------- .nv.constant0._ZN18transformer_engine6detail38cast_transpose_fused_kernel_notalignedILb1ELb1ELb0EfNS_16CTDBiasDActParamI13__nv_bfloat16S3_13__nv_fp8_e4m3fEELi2ELi4ENS_5EmptyEXadL_ZNS_6dsreluIffEET_T0_RKS6_EEEEvT3_mmm --------------------------
	.section	.nv.constant0._ZN18transformer_engine6detail38cast_transpose_fused_kernel_notalignedILb1ELb1ELb0EfNS_16CTDBiasDActParamI13__nv_bfloat16S3_13__nv_fp8_e4m3fEELi2ELi4ENS_5EmptyEXadL_ZNS_6dsreluIffEET_T0_RKS6_EEEEvT3_mmm,"a",@progbits
	.sectionflags	@""
	.align	4
.nv.constant0._ZN18transformer_engine6detail38cast_transpose_fused_kernel_notalignedILb1ELb1ELb0EfNS_16CTDBiasDActParamI13__nv_bfloat16S3_13__nv_fp8_e4m3fEELi2ELi4ENS_5EmptyEXadL_ZNS_6dsreluIffEET_T0_RKS6_EEEEvT3_mmm:
	.zero		624


//--------------------- .nv.constant0._ZN18transformer_engine6detail38cast_transpose_fused_kernel_notalignedILb1ELb1ELb0EfNS_16CTDBiasDActParamI13__nv_bfloat16S3_13__nv_fp8_e5m2fEELi2ELi4ENS_5EmptyEXadL_ZNS_6dsreluIffEET_T0_RKS6_EEEEvT3_mmm --------------------------
	.section	.nv.constant0._ZN18transformer_engine6detail38cast_transpose_fused_kernel_notalignedILb1ELb1ELb0EfNS_16CTDBiasDActParamI13__nv_bfloat16S3_13__nv_fp8_e5m2fEELi2ELi4ENS_5EmptyEXadL_ZNS_6dsreluIffEET_T0_RKS6_EEEEvT3_mmm,"a",@progbits
	.sectionflags	@""
	.align	4
.nv.constant0._ZN18transformer_engine6detail38cast_transpose_fused_kernel_notalignedILb1ELb1ELb0EfNS_16CTDBiasDActParamI13__nv_bfloat16S3_13__nv_fp8_e5m2fEELi2ELi4ENS_5EmptyEXadL_ZNS_6dsreluIffEET_T0_RKS6_EEEEvT3_mmm:
	.zero		624


//--------------------- .nv.constant0._ZN18transformer_engine6detail38cast_transpose_fused_kernel_notalignedILb1ELb1ELb0EfNS_16CTDBiasDActParamI13__nv_bfloat16S3_S3_fEELi2ELi2ENS_5EmptyEXadL_ZNS_6dsreluIffEET_T0_RKS5_EEEEvT3_mmm --------------------------
	.section	.nv.constant0._ZN18transformer_engine6detail38cast_transpose_fused_kernel_notalignedILb1ELb1ELb0EfNS_16CTDBiasDActParamI13__nv_bfloat16S3_S3_fEELi2ELi2ENS_5EmptyEXadL_ZNS_6dsreluIffEET_T0_RKS5_EEEEvT3_mmm,"a",@progbits
	.sectionflags	@""
	.align	4
.nv.constant0._ZN18transformer_engine6detail38cast_transpose_fused_kernel_notalignedILb1ELb1ELb0EfNS_16CTDBiasDActParamI13__nv_bfloat16S3_S3_fEELi2ELi2ENS_5EmptyEXadL_ZNS_6dsreluIffEET_T0_RKS5_EEEEvT3_mmm:
	.zero		624


//--------------------- .nv.constant0._ZN18transformer_engine6detail38cast_transpose_fused_kernel_notalignedILb1ELb1ELb0EfNS_16CTDBiasDActParamI13__nv_bfloat16S3_6__halffEELi2ELi2ENS_5EmptyEXadL_ZNS_6dsreluIffEET_T0_RKS6_EEEEvT3_mmm --------------------------
	.section	.nv.constant0._ZN18transformer_engine6detail38cast_transpose_fused_kernel_notalignedILb1ELb1ELb0EfNS_16CTDBiasDActParamI13__nv_bfloat16S3_6__halffEELi2ELi2ENS_5EmptyEXadL_ZNS_6dsreluIffEET_T0_RKS6_EEEEvT3_mmm,"a",@progbits
	.sectionflags	@""
	.align	4
.nv.constant0._ZN18transformer_engine6detail38cast_transpose_fused_kernel_notalignedILb1ELb1ELb0EfNS_16CTDBiasDActParamI13__nv_bfloat16S3_6__halffEELi2ELi2ENS_5EmptyEXadL_ZNS_6dsreluIffEET_T0_RKS6_EEEEvT3_mmm:
	.zero		624


//--------------------- .nv.constant0._ZN18transformer_engine6detail38cast_transpose_fused_kernel_notalignedILb1ELb1ELb0EfNS_16CTDBiasDActParamI13__nv_bfloat16S3_ffEELi2ELi1ENS_5EmptyEXadL_ZNS_6dsreluIffEET_T0_RKS5_EEEEvT3_mmm --------------------------
	.section	.nv.constant0._ZN18transformer_engine6detail38cast_transpose_fused_kernel_notalignedILb1ELb1ELb0EfNS_16CTDBiasDActParamI13__nv_bfloat16S3_ffEELi2ELi1ENS_5EmptyEXadL_ZNS_6dsreluIffEET_T0_RKS5_EEEEvT3_mmm,"a",@progbits
	.sectionflags	@""
	.align	4
.nv.constant0._ZN18transformer_engine6detail38cast_transpose_fused_kernel_notalignedILb1ELb1ELb0EfNS_16CTDBiasDActParamI13__nv_bfloat16S3_ffEELi2ELi1ENS_5EmptyEXadL_ZNS_6dsreluIffEET_T0_RKS5_EEEEvT3_mmm:
	.zero		624


//--------------------- .nv.constant0._ZN18transformer_engine6detail38cast_transpose_fused_kernel_notalignedILb1ELb1ELb0EfNS_16CTDBiasDActParamI6__halfS3_13__nv_fp8_e4m3fEELi2ELi4ENS_5EmptyEXadL_ZNS_6dsreluIffEET_T0_RKS6_EEEEvT3_mmm --------------------------
	.section	.nv.constant0._ZN18transformer_engine6detail38cast_transpose_fused_kernel_notalignedILb1ELb1ELb0EfNS_16CTDBiasDActParamI6__halfS3_13__nv_fp8_e4m3fEELi2ELi4ENS_5EmptyEXadL_ZNS_6dsreluIffEET_T0_RKS6_EEEEvT3_mmm,"a",@progbits
	.sectionflags	@""
	.align	4
.nv.constant0._ZN18transformer_engine6detail38cast_transpose_fused_kernel_notalignedILb1ELb1ELb0EfNS_16CTDBiasDActParamI6__halfS3_13__nv_fp8_e4m3fEELi2ELi4ENS_5EmptyEXadL_ZNS_6dsreluIffEET_T0_RKS6_EEEEvT3_mmm:
	.zero		624


//--------------------- .nv.constant0._ZN18transformer_engine6detail38cast_transpose_fused_kernel_notalignedILb1ELb1ELb0EfNS_16CTDBiasDActParamI6__halfS3_13__nv_fp8_e5m2fEELi2ELi4ENS_5EmptyEXadL_ZNS_6dsreluIffEET_T0_RKS6_EEEEvT3_mmm --------------------------
	.section	.nv.constant0._ZN18transformer_engine6detail38cast_transpose_fused_kernel_notalignedILb1ELb1ELb0EfNS_16CTDBiasDActParamI6__halfS3_13__nv_fp8_e5m2fEELi2ELi4ENS_5EmptyEXadL_ZNS_6dsreluIffEET_T0_RKS6_EEEEvT3_mmm,"a",@progbits
	.sectionflags	@""
	.align	4
.nv.constant0._ZN18transformer_engine6detail38cast_transpose_fused_kernel_notalignedILb1ELb1ELb0EfNS_16CTDBiasDActParamI6__halfS3_13__nv_fp8_e5m2fEELi2ELi4ENS_5EmptyEXadL_ZNS_6dsreluIffEET_T0_RKS6_EEEEvT3_mmm:
	.zero		624


//--------------------- .nv.constant0._ZN18transformer_engine6detail38cast_transpose_fused_kernel_notalignedILb1ELb1ELb0EfNS_16CTDBiasDActParamI6__halfS3_13__nv_bfloat16fEELi2ELi2ENS_5EmptyEXadL_ZNS_6dsreluIffEET_T0_RKS6_EEEEvT3_mmm --------------------------
	.section	.nv.constant0._ZN18transformer_engine6detail38cast_transpose_fused_kernel_notalignedILb1ELb1ELb0EfNS_16CTDBiasDActParamI6__halfS3_13__nv_bfloat16fEELi2ELi2ENS_5EmptyEXadL_ZNS_6dsreluIffEET_T0_RKS6_EEEEvT3_mmm,"a",@progbits
	.sectionflags	@""
	.align	4
.nv.constant0._ZN18transformer_engine6detail38cast_transpose_fused_kernel_notalignedILb1ELb1ELb0EfNS_16CTDBiasDActParamI6__halfS3_13__nv_bfloat16fEELi2ELi2ENS_5EmptyEXadL_ZNS_6dsreluIffEET_T0_RKS6_EEEEvT3_mmm:
	.zero		624


//--------------------- .nv.constant0._ZN18transformer_engine6detail38cast_transpose_fused_kernel_notalignedILb1ELb1ELb0EfNS_16CTDBiasDActParamI6__halfS3_S3_fEELi2ELi2ENS_5EmptyEXadL_ZNS_6dsreluIffEET_T0_RKS5_EEEEvT3_mmm --------------------------
	.section	.nv.constant0._ZN18transformer_engine6detail38cast_transpose_fused_kernel_notalignedILb1ELb1ELb0EfNS_16CTDBiasDActParamI6__halfS3_S3_fEELi2ELi2ENS_5EmptyEXadL_ZNS_6dsreluIffEET_T0_RKS5_EEEEvT3_mmm,"a",@progbits
	.sectionflags	@""
	.align	4
.nv.constant0._ZN18transformer_engine6detail38cast_transpose_fused_kernel_notalignedILb1ELb1ELb0EfNS_16CTDBiasDActParamI6__halfS3_S3_fEELi2ELi2ENS_5EmptyEXadL_ZNS_6dsreluIffEET_T0_RKS5_EEEEvT3_mmm:
	.zero		624


//--------------------- .nv.constant0._ZN18transformer_engine6detail38cast_transpose_fused_kernel_notalignedILb1ELb1ELb0EfNS_16CTDBiasDActParamI6__halfS3_ffEELi2ELi1ENS_5EmptyEXadL_ZNS_6dsreluIffEET_T0_RKS5_EEEEvT3_mmm --------------------------
	.section	.nv.constant0._ZN18transformer_engine6detail38cast_transpose_fused_kernel_notalignedILb1ELb1ELb0EfNS_16CTDBiasDActParamI6__halfS3_ffEELi2ELi1ENS_5EmptyEXadL_ZNS_6dsreluIffEET_T0_RKS5_EEEEvT3_mmm,"a",@progbits
	.sectionflags	@""
	.align	4
.nv.constant0._ZN18transformer_engine6detail38cast_transpose_fused_kernel_notalignedILb1ELb1ELb0EfNS_16CTDBiasDActParamI6__halfS3_ffEELi2ELi1ENS_5EmptyEXadL_ZNS_6dsreluIffEET_T0_RKS5_EEEEvT3_mmm:
	.zero		624


//--------------------- .nv.constant0._ZN18transformer_engine6detail38cast_transpose_fused_kernel_notalignedILb1ELb1ELb0EfNS_16CTDBiasDActParamIff13__nv_fp8_e4m3fEELi1ELi4ENS_5EmptyEXadL_ZNS_6dsreluIffEET_T0_RKS5_EEEEvT3_mmm --------------------------
	.section	.nv.constant0._ZN18transformer_engine6detail38cast_transpose_fused_kernel_notalignedILb1ELb1ELb0EfNS_16CTDBiasDActParamIff13__nv_fp8_e4m3fEELi1ELi4ENS_5EmptyEXadL_ZNS_6dsreluIffEET_T0_RKS5_EEEEvT3_mmm,"a",@progbits
	.sectionflags	@""
	.align	4
.nv.constant0._ZN18transformer_engine6detail38cast_transpose_fused_kernel_notalignedILb1ELb1ELb0EfNS_16CTDBiasDActParamIff13__nv_fp8_e4m3fEELi1ELi4ENS_5EmptyEXadL_ZNS_6dsreluIffEET_T0_RKS5_EEEEvT3_mmm:
	.zero		624


//--------------------- .nv.constant0._ZN18transformer_engine6detail38cast_transpose_fused_kernel_notalignedILb1ELb1ELb0EfNS_16CTDBiasDActParamIff13__nv_fp8_e5m2fEELi1ELi4ENS_5EmptyEXadL_ZNS_6dsreluIffEET_T0_RKS5_EEEEvT3_mmm --------------------------
	.section	.nv.constant0._ZN18transformer_engine6detail38cast_transpose_fused_kernel_notalignedILb1ELb1ELb0EfNS_16CTDBiasDActParamIff13__nv_fp8_e5m2fEELi1ELi4ENS_5EmptyEXadL_ZNS_6dsreluIffEET_T0_RKS5_EEEEvT3_mmm,"a",@progbits
	.sectionflags	@""
	.align	4
.nv.constant0._ZN18transformer_engine6detail38cast_transpose_fused_kernel_notalignedILb1ELb1ELb0EfNS_16CTDBiasDActParamIff13__nv_fp8_e5m2fEELi1ELi4ENS_5EmptyEXadL_ZNS_6dsreluIffEET_T0_RKS5_EEEEvT3_mmm:
	.zero		624


//--------------------- .nv.constant0._ZN18transformer_engine6detail38cast_transpose_fused_kernel_notalignedILb1ELb1ELb0EfNS_16CTDBiasDActParamIff13__nv_bfloat16fEELi1ELi2ENS_5EmptyEXadL_ZNS_6dsreluIffEET_T0_RKS5_EEEEvT3_mmm --------------------------
	.section	.nv.constant0._ZN18transformer_engine6detail38cast_transpose_fused_kernel_notalignedILb1ELb1ELb0EfNS_16CTDBiasDActParamIff13__nv_bfloat16fEELi1ELi2ENS_5EmptyEXadL_ZNS_6dsreluIffEET_T0_RKS5_EEEEvT3_mmm,"a",@progbits
	.sectionflags	@""
	.align	4
.nv.constant0._ZN18transformer_engine6detail38cast_transpose_fused_kernel_notalignedILb1ELb1ELb0EfNS_16CTDBiasDActParamIff13__nv_bfloat16fEELi1ELi2ENS_5EmptyEXadL_ZNS_6dsreluIffEET_T0_RKS5_EEEEvT3_mmm:
	.zero		624


//--------------------- .nv.constant0._ZN18transformer_engine6detail38cast_transpose_fused_kernel_notalignedILb1ELb1ELb0EfNS_16CTDBiasDActParamIff6__halffEELi1ELi2ENS_5EmptyEXadL_ZNS_6dsreluIffEET_T0_RKS5_EEEEvT3_mmm --------------------------
	.section	.nv.constant0._ZN18transformer_engine6detail38cast_transpose_fused_kernel_notalignedILb1ELb1ELb0EfNS_16CTDBiasDActParamIff6__halffEELi1ELi2ENS_5EmptyEXadL_ZNS_6dsreluIffEET_T0_RKS5_EEEEvT3_mmm,"a",@progbits
	.sectionflags	@""
	.align	4
.nv.constant0._ZN18transformer_engine6detail38cast_transpose_fused_kernel_notalignedILb1ELb1ELb0EfNS_16CTDBiasDActParamIff6__halffEELi1ELi2ENS_5EmptyEXadL_ZNS_6dsreluIffEET_T0_RKS5_EEEEvT3_mmm:
	.zero		624


//--------------------- .nv.constant0._ZN18transformer_engine6detail38cast_transpose_fused_kernel_notalignedILb1ELb1ELb0EfNS_16CTDBiasDActParamIffffEELi1ELi1ENS_5EmptyEXadL_ZNS_6dsreluIffEET_T0_RKS4_EEEEvT3_mmm --------------------------
	.section	.nv.constant0._ZN18transformer_engine6detail38cast_transpose_fused_kernel_notalignedILb1ELb1ELb0EfNS_16CTDBiasDActParamIffffEELi1ELi1ENS_5EmptyEXadL_ZNS_6dsreluIffEET_T0_RKS4_EEEEvT3_mmm,"a",@progbits
	.sectionflags	@""
	.align	4
.nv.constant0._ZN18transformer_engine6detail38cast_transpose_fused_kernel_notalignedILb1ELb1ELb0EfNS_16CTDBiasDActParamIffffEELi1ELi1ENS_5EmptyEXadL_ZNS_6dsreluIffEET_T0_RKS4_EEEEvT3_mmm:
	.zero		624


//--------------------- .nv.constant0._ZN18transformer_engine6detail38cast_transpose_fused_kernel_notalignedILb1ELb1ELb0EfNS_16CTDBiasDActParamI13__nv_bfloat16S3_13__nv_fp8_e4m3fEELi2ELi4ENS_5EmptyEXadL_ZNS_5dreluIffEET_T0_RKS6_EEEEvT3_mmm --------------------------
	.section	.nv.constant0._ZN18transformer_engine6detail38cast_transpose_fused_kernel_notalignedILb1ELb1ELb0EfNS_16CTDBiasDActParamI13__nv_bfloat16S3_13__nv_fp8_e4m3fEELi2ELi4ENS_5EmptyEXadL_ZNS_5dreluIffEET_T0_RKS6_EEEEvT3_mmm,"a",@progbits
	.sectionflags	@""
	.align	4
.nv.constant0._ZN18transformer_engine6detail38cast_transpose_fused_kernel_notalignedILb1ELb1ELb0EfNS_16CTDBiasDActParamI13__nv_bfloat16S3_13__nv_fp8_e4m3fEELi2ELi4ENS_5EmptyEXadL_ZNS_5dreluIffEET_T0_RKS6_EEEEvT3_mmm:
	.zero		624


//--------------------- .nv.constant0._ZN18transformer_engine6detail38cast_transpose_fused_kernel_notalignedILb1ELb1ELb0EfNS_16CTDBiasDActParamI13__nv_bfloat16S3_13__nv_fp8_e5m2fEELi2ELi4ENS_5EmptyEXadL_ZNS_5dreluIffEET_T0_RKS6_EEEEvT3_mmm --------------------------
	.section	.nv.constant0._ZN18transformer_engine6detail38cast_transpose_fused_kernel_notalignedILb1ELb1ELb0EfNS_16CTDBiasDActParamI13__nv_bfloat16S3_13__nv_fp8_e5m2fEELi2ELi4ENS_5EmptyEXadL_ZNS_5dreluIffEET_T0_RKS6_EEEEvT3_mmm,"a",@progbits
	.sectionflags	@""
	.align	4
.nv.constant0._ZN18transformer_engine6detail38cast_transpose_fused_kernel_notalignedILb1ELb1ELb0EfNS_16CTDBiasDActParamI13__nv_bfloat16S3_13__nv_fp8_e5m2fEELi2ELi4ENS_5EmptyEXadL_ZNS_5dreluIffEET_T0_RKS6_EEEEvT3_mmm:
	.zero		624


//--------------------- .nv.constant0._ZN18transformer_engine6detail38cast_transpose_fused_kernel_notalignedILb1ELb1ELb0EfNS_16CTDBiasDActParamI13__nv_bfloat16S3_S3_fEELi2ELi2ENS_5EmptyEXadL_ZNS_5dreluIffEET_T0_RKS5_EEEEvT3_mmm --------------------------
	.section	.nv.constant0._ZN18transformer_engine6detail38cast_transpose_fused_kernel_notalignedILb1ELb1ELb0EfNS_16CTDBiasDActParamI13__nv_bfloat16S3_S3_fEELi2ELi2ENS_5EmptyEXadL_ZNS_5dreluIffEET_T0_RKS5_EEEEvT3_mmm,"a",@progbits
	.sectionflags	@""
	.align	4
.nv.constant0._ZN18transformer_engine6detail38cast_transpose_fused_kernel_notalignedILb1ELb1ELb0EfNS_16CTDBiasDActParamI13__nv_bfloat16S3_S3_fEELi2ELi2ENS_5EmptyEXadL_ZNS_5dreluIffEET_T0_RKS5_EEEEvT3_mmm:
	.zero		624


//--------------------- .nv.constant0._ZN18transformer_engine6detail38cast_transpose_fused_kernel_notalignedILb1ELb1ELb0EfNS_16CTDBiasDActParamI13__nv_bfloat16S3_6__halffEELi2ELi2ENS_5EmptyEXadL_ZNS_5dreluIffEET_T0_RKS6_EEEEvT3_mmm --------------------------
	.section	.nv.constant0._ZN18transformer_engine6detail38cast_transpose_fused_kernel_notalignedILb1ELb1ELb0EfNS_16CTDBiasDActParamI13__nv_bfloat16S3_6__halffEELi2ELi2ENS_5EmptyEXadL_ZNS_5dreluIffEET_T0_RKS6_EEEEvT3_mmm,"a",@progbits
	.sectionflags	@""
	.align	4
.nv.constant0._ZN18transformer_engine6detail38cast_transpose_fused_kernel_notalignedILb1ELb1ELb0EfNS_16CTDBiasDActParamI13__nv_bfloat16S3_6__halffEELi2ELi2ENS_5EmptyEXadL_ZNS_5dreluIffEET_T0_RKS6_EEEEvT3_mmm:
	.zero		624


//--------------------- .nv.constant0._ZN18transformer_engine6detail38cast_transpose_fused_kernel_notalignedILb1ELb1ELb0EfNS_16CTDBiasDActParamI13__nv_bfloat16S3_ffEELi2ELi1ENS_5EmptyEXadL_ZNS_5dreluIffEET_T0_RKS5_EEEEvT3_mmm --------------------------
	.section	.nv.constant0._ZN18transformer_engine6detail38cast_transpose_fused_kernel_notalignedILb1ELb1ELb0EfNS_16CTDBiasDActParamI13__nv_bfloat16S3_ffEELi2ELi1ENS_5EmptyEXadL_ZNS_5dreluIffEET_T0_RKS5_EEEEvT3_mmm,"a",@progbits
	.sectionflags	@""
	.align	4
.nv.constant0._ZN18transformer_engine6detail38cast_transpose_fused_kernel_notalignedILb1ELb1ELb0EfNS_16CTDBiasDActParamI13__nv_bfloat16S3_ffEELi2ELi1ENS_5EmptyEXadL_ZNS_5dreluIffEET_T0_RKS5_EEEEvT3_mmm:
	.zero		624


//--------------------- .nv.constant0._ZN18transformer_engine6detail38cast_transpose_fused_kernel_notalignedILb1ELb1ELb0EfNS_16CTDBiasDActParamI6__halfS3_13__nv_fp8_e4m3fEELi2ELi4ENS_5EmptyEXadL_ZNS_5dreluIffEET_T0_RKS6_EEEEvT3_mmm --------------------------
	.section	.nv.constant0._ZN18transformer_engine6detail38cast_transpose_fused_kernel_notalignedILb1ELb1ELb0EfNS_16CTDBiasDActParamI6__halfS3_13__nv_fp8_e4m3fEELi2ELi4ENS_5EmptyEXadL_ZNS_5dreluIffEET_T0_RKS6_EEEEvT3_mmm,"a",@progbits
	.sectionflags	@""
	.align	4
.nv.constant0._ZN18transformer_engine6detail38cast_transpose_fused_kernel_notalignedILb1ELb1ELb0EfNS_16CTDBiasDActParamI6__halfS3_13__nv_fp8_e4m3fEELi2ELi4ENS_5EmptyEXadL_ZNS_5dreluIffEET_T0_RKS6_EEEEvT3_mmm:
	.zero		624


//--------------------- .nv.constant0._ZN18transformer_engine6detail38cast_transpose_fused_kernel_notalignedILb1ELb1ELb0EfNS_16CTDBiasDActParamI6__halfS3_13__nv_fp8_e5m2fEELi2ELi4ENS_5EmptyEXadL_ZNS_5dreluIffEET_T0_RKS6_EEEEvT3_mmm --------------------------
	.section	.nv.constant0._ZN18transformer_engine6detail38cast_transpose_fused_kernel_notalignedILb1ELb1ELb0EfNS_16CTDBiasDActParamI6__halfS3_13__nv_fp8_e5m2fEELi2ELi4ENS_5EmptyEXadL_ZNS_5dreluIffEET_T0_RKS6_EEEEvT3_mmm,"a",@progbits
	.sectionflags	@""
	.align	4
.nv.constant0._ZN18transformer_engine6detail38cast_transpose_fused_kernel_notalignedILb1ELb1ELb0EfNS_16CTDBiasDActParamI6__halfS3_13__nv_fp8_e5m2fEELi2ELi4ENS_5EmptyEXadL_ZNS_5dreluIffEET_T0_RKS6_EEEEvT3_mmm:
	.zero		624


//--------------------- .nv.constant0._ZN18transformer_engine6detail38cast_transpose_fused_kernel_notalignedILb1ELb1ELb0EfNS_16CTDBiasDActParamI6__halfS3_13__nv_bfloat16fEELi2ELi2ENS_5EmptyEXadL_ZNS_5dreluIffEET_T0_RKS6_EEEEvT3_mmm --------------------------
	.section	.nv.constant0._ZN18transformer_engine6detail38cast_transpose_fused_kernel_notalignedILb1ELb1ELb0EfNS_16CTDBiasDActParamI6__halfS3_13__nv_bfloat16fEELi2ELi2ENS_5EmptyEXadL_ZNS_5dreluIffEET_T0_RKS6_EEEEvT3_mmm,"a",@progbits
	.sectionflags	@""
	.align	4
.nv.constant0._ZN18transformer_engine6detail38cast_transpose_fused_kernel_notalignedILb1ELb1ELb0EfNS_16CTDBiasDActParamI6__halfS3_13__nv_bfloat16fEELi2ELi2ENS_5EmptyEXadL_ZNS_5dreluIffEET_T0_RKS6_EEEEvT3_mmm:
	.zero		624


//--------------------- .nv.constant0._ZN18transformer_engine6detail38cast_transpose_fused_kernel_notalignedILb1ELb1ELb0EfNS_16CTDBiasDActParamI6__halfS3_S3_fEELi2ELi2ENS_5EmptyEXadL_ZNS_5dreluIffEET_T0_RKS5_EEEEvT3_mmm --------------------------
	.section	.nv.constant0._ZN18transformer_engine6detail38cast_transpose_fused_kernel_notalignedILb1ELb1ELb0EfNS_16CTDBiasDActParamI6__halfS3_S3_fEELi2ELi2ENS_5EmptyEXadL_ZNS_5dreluIffEET_T0_RKS5_EEEEvT3_mmm,"a",@progbits
	.sectionflags	@""
	.align	4
.nv.constant0._ZN18transformer_engine6detail38cast_transpose_fused_kernel_notalignedILb1ELb1ELb0EfNS_16CTDBiasDActParamI6__halfS3_S3_fEELi2ELi2ENS_5EmptyEXadL_ZNS_5dreluIffEET_T0_RKS5_EEEEvT3_mmm:
	.zero		624


//--------------------- .nv.constant0._ZN18transformer_engine6detail38cast_transpose_fused_kernel_notalignedILb1ELb1ELb0EfNS_16CTDBiasDActParamI6__halfS3_ffEELi2ELi1ENS_5EmptyEXadL_ZNS_5dreluIffEET_T0_RKS5_EEEEvT3_mmm --------------------------
	.section	.nv.constant0._ZN18transformer_engine6detail38cast_transpose_fused_kernel_notalignedILb1ELb1ELb0EfNS_16CTDBiasDActParamI6__halfS3_ffEELi2ELi1ENS_5EmptyEXadL_ZNS_5dreluIffEET_T0_RKS5_EEEEvT3_mmm,"a",@progbits
	.sectionflags	@""
	.align	4
.nv.constant0._ZN18transformer_engine6detail38cast_transpose_fused_kernel_notalignedILb1ELb1ELb0EfNS_16CTDBiasDActParamI6__halfS3_ffEELi2ELi1ENS_5EmptyEXadL_ZNS_5dreluIffEET_T0_RKS5_EEEEvT3_mmm:
	.zero		624


//--------------------- .nv.constant0._ZN18transformer_engine6detail38cast_transpose_fused_kernel_notalignedILb1ELb1ELb0EfNS_16CTDBiasDActParamIff13__nv_fp8_e4m3fEELi1ELi4ENS_5EmptyEXadL_ZNS_5dreluIffEET_T0_RKS5_EEEEvT3_mmm --------------------------
	.section	.nv.constant0._ZN18transformer_engine6detail38cast_transpose_fused_kernel_notalignedILb1ELb1ELb0EfNS_16CTDBiasDActParamIff13__nv_fp8_e4m3fEELi1ELi4ENS_5EmptyEXadL_ZNS_5dreluIffEET_T0_RKS5_EEEEvT3_mmm,"a",@progbits
	.sectionflags	@""
	.align	4
.nv.constant0._ZN18transformer_engine6detail38cast_transpose_fused_kernel_notalignedILb1ELb1ELb0EfNS_16CTDBiasDActParamIff13__nv_fp8_e4m3fEELi1ELi4ENS_5EmptyEXadL_ZNS_5dreluIffEET_T0_RKS5_EEEEvT3_mmm:
	.zero		624


//--------------------- .nv.constant0._ZN18transformer_engine6detail38cast_transpose_fused_kernel_notalignedILb1ELb1ELb0EfNS_16CTDBiasDActParamIff13__nv_fp8_e5m2fEELi1ELi4ENS_5EmptyEXadL_ZNS_5dreluIffEET_T0_RKS5_EEEEvT3_mmm --------------------------
	.section	.nv.constant0._ZN18transformer_engine6detail38cast_transpose_fused_kernel_notalignedILb1ELb1ELb0EfNS_16CTDBiasDActParamIff13__nv_fp8_e5m2fEELi1ELi4ENS_5EmptyEXadL_ZNS_5dreluIffEET_T0_RKS5_EEEEvT3_mmm,"a",@progbits
	.sectionflags	@""
	.align	4
.nv.constant0._ZN18transformer_engine6detail38cast_transpose_fused_kernel_notalignedILb1ELb1ELb0EfNS_16CTDBiasDActParamIff13__nv_fp8_e5m2fEELi1ELi4ENS_5EmptyEXadL_ZNS_5dreluIffEET_T0_RKS5_EEEEvT3_mmm:
	.zero		624


//--------------------- .nv.constant0._ZN18transformer_engine6detail38cast_transpose_fused_kernel_notalignedILb1ELb1ELb0EfNS_16CTDBiasDActParamIff13__nv_bfloat16fEELi1ELi2ENS_5EmptyEXadL_ZNS_5dreluIffEET_T0_RKS5_EEEEvT3_mmm --------------------------
	.section	.nv.constant0._ZN18transformer_engine6detail38cast_transpose_fused_kernel_notalignedILb1ELb1ELb0EfNS_16CTDBiasDActParamIff13__nv_bfloat16fEELi1ELi2ENS_5EmptyEXadL_ZNS_5dreluIffEET_T0_RKS5_EEEEvT3_mmm,"a",@progbits
	.sectionflags	@""
	.align	4
.nv.constant0._ZN18transformer_engine6detail38cast_transpose_fused_kernel_notalignedILb1ELb1ELb0EfNS_16CTDBiasDActParamIff13__nv_bfloat16fEELi1ELi2ENS_5EmptyEXadL_ZNS_5dreluIffEET_T0_RKS5_EEEEvT3_mmm:
	.zero		624


//--------------------- .nv.constant0._ZN18transformer_engine6detail38cast_transpose_fused_kernel_notalignedILb1ELb1ELb0EfNS_16CTDBiasDActParamIff6__halffEELi1ELi2ENS_5EmptyEXadL_ZNS_5dreluIffEET_T0_RKS5_EEEEvT3_mmm --------------------------
	.section	.nv.constant0._ZN18transformer_engine6detail38cast_transpose_fused_kernel_notalignedILb1ELb1ELb0EfNS_16CTDBiasDActParamIff6__halffEELi1ELi2ENS_5EmptyEXadL_ZNS_5dreluIffEET_T0_RKS5_EEEEvT3_mmm,"a",@progbits
	.sectionflags	@""
	.align	4
.nv.constant0._ZN18transformer_engine6detail38cast_transpose_fused_kernel_notalignedILb1ELb1ELb0EfNS_16CTDBiasDActParamIff6__halffEELi1ELi2ENS_5EmptyEXadL_ZNS_5dreluIffEET_T0_RKS5_EEEEvT3_mmm:
	.zero		624


//--------------------- .nv.constant0._ZN18transformer_engine6detail38cast_transpose_fused_kernel_notalignedILb1ELb1ELb0EfNS_16CTDBiasDActParamIffffEELi1ELi1ENS_5EmptyEXadL_ZNS_5dreluIffEET_T0_RKS4_EEEEvT3_mmm --------------------------
	.section	.nv.constant0._ZN18transformer_engine6detail38cast_transpose_fused_kernel_notalignedILb1ELb1ELb0EfNS_16CTDBiasDActParamIffffEELi1ELi1ENS_5EmptyEXadL_ZNS_5dreluIffEET_T0_RKS4_EEEEvT3_mmm,"a",@progbits
	.sectionflags	@""
	.align	4
.nv.constant0._ZN18transformer_engine6detail38cast_transpose_fused_kernel_notalignedILb1ELb1ELb0EfNS_16CTDBiasDActParamIffffEELi1ELi1ENS_5EmptyEXadL_ZNS_5dreluIffEET_T0_RKS4_EEEEvT3_mmm:
	.zero		624


//--------------------- .nv.constant0._ZN18transformer_engine6detail38cast_transpose_fused_kernel_notalignedILb1ELb1ELb0EfNS_16CTDBiasDActParamI13__nv_bfloat16S3_13__nv_fp8_e4m3fEELi2ELi4ENS_5EmptyEXadL_ZNS_5dsiluIffEET_T0_RKS6_EEEEvT3_mmm --------------------------
	.section	.nv.constant0._ZN18transformer_engine6detail38cast_transpose_fused_kernel_notalignedILb1ELb1ELb0EfNS_16CTDBiasDActParamI13__nv_bfloat16S3_13__nv_fp8_e4m3fEELi2ELi4ENS_5EmptyEXadL_ZNS_5dsiluIffEET_T0_RKS6_EEEEvT3_mmm,"a",@progbits
	.sectionflags	@""
	.align	4
.nv.constant0._ZN18transformer_engine6detail38cast_transpose_fused_kernel_notalignedILb1ELb1ELb0EfNS_16CTDBiasDActParamI13__nv_bfloat16S3_13__nv_fp8_e4m3fEELi2ELi4ENS_5EmptyEXadL_ZNS_5dsiluIffEET_T0_RKS6_EEEEvT3_mmm:
	.zero		624


//--------------------- .nv.constant0._ZN18transformer_engine6detail38cast_transpose_fused_kernel_notalignedILb1ELb1ELb0EfNS_16CTDBiasDActParamI13__nv_bfloat16S3_13__nv_fp8_e5m2fEELi2ELi4ENS_5EmptyEXadL_ZNS_5dsiluIffEET_T0_RKS6_EEEEvT3_mmm --------------------------
	.section	.nv.constant0._ZN18transformer_engine6detail38cast_transpose_fused_kernel_notalignedILb1ELb1ELb0EfNS_16CTDBiasDActParamI13__nv_bfloat16S3_13__nv_fp8_e5m2fEELi2ELi4ENS_5EmptyEXadL_ZNS_5dsiluIffEET_T0_RKS6_EEEEvT3_mmm,"a",@progbits
	.sectionflags	@""
	.align	4
.nv.constant0._ZN18transformer_engine6detail38cast_transpose_fused_kernel_notalignedILb1ELb1ELb0EfNS_16CTDBiasDActParamI13__nv_bfloat16S3_13__nv_fp8_e5m2fEELi2ELi4ENS_5EmptyEXadL_ZNS_5dsiluIffEET_T0_RKS6_EEEEvT3_mmm:
	.zero		624


//--------------------- .nv.constant0._ZN18transformer_engine6detail38cast_transpose_fused_kernel_notalignedILb1ELb1ELb0EfNS_16CTDBiasDActParamI13__nv_bfloat16S3_S3_fEELi2ELi2ENS_5EmptyEXadL_ZNS_5dsiluIffEET_T0_RKS5_EEEEvT3_mmm --------------------------
	.section	.nv.constant0._ZN18transformer_engine6detail38cast_transpose_fused_kernel_notalignedILb1ELb1ELb0EfNS_16CTDBiasDActParamI13__nv_bfloat16S3_S3_fEELi2ELi2ENS_5EmptyEXadL_ZNS_5dsiluIffEET_T0_RKS5_EEEEvT3_mmm,"a",@progbits
	.sectionflags	@""
	.align	4
.nv.constant0._ZN18transformer_engine6detail38cast_transpose_fused_kernel_notalignedILb1ELb1ELb0EfNS_16CTDBiasDActParamI13__nv_bfloat16S3_S3_fEELi2ELi2ENS_5EmptyEXadL_ZNS_5dsiluIffEET_T0_RKS5_EEEEvT3_mmm:
	.zero		624


//--------------------- .nv.constant0._ZN18transformer_engine6detail38cast_transpose_fused_kernel_notalignedILb1ELb1ELb0EfNS_16CTDBiasDActParamI13__nv_bfloat16S3_6__halffEELi2ELi2ENS_5EmptyEXadL_ZNS_5dsiluIffEET_T0_RKS6_EEEEvT3_mmm --------------------------
	.section	.nv.constant0._ZN18transformer_engine6detail38cast_transpose_fused_kernel_notalignedILb1ELb1ELb0EfNS_16CTDBiasDActParamI13__nv_bfloat16S3_6__halffEELi2ELi2ENS_5EmptyEXadL_ZNS_5dsiluIffEET_T0_RKS6_EEEEvT3_mmm,"a",@progbits
	.sectionflags	@""
	.align	4
.nv.constant0._ZN18transformer_engine6detail38cast_transpose_fused_kernel_notalignedILb1ELb1ELb0EfNS_16CTDBiasDActParamI13__nv_bfloat16S3_6__halffEELi2ELi2ENS_5EmptyEXadL_ZNS_5dsiluIffEET_T0_RKS6_EEEEvT3_mmm:
	.zero		624


//--------------------- .nv.constant0._ZN18transformer_engine6detail38cast_transpose_fused_kernel_notalignedILb1ELb1ELb0EfNS_16CTDBiasDActParamI13__nv_bfloat16S3_ffEELi2ELi1ENS_5EmptyEXadL_ZNS_5dsiluIffEET_T0_RKS5_EEEEvT3_mmm --------------------------
	.section	.nv.constant0._ZN18transformer_engine6detail38cast_transpose_fused_kernel_notalignedILb1ELb1ELb0EfNS_16CTDBiasDActParamI13__nv_bfloat16S3_ffEELi2ELi1ENS_5EmptyEXadL_ZNS_5dsiluIffEET_T0_RKS5_EEEEvT3_mmm,"a",@progbits
	.sectionflags	@""
	.align	4
.nv.constant0._ZN18transformer_engine6detail38cast_transpose_fused_kernel_notalignedILb1ELb1ELb0EfNS_16CTDBiasDActParamI13__nv_bfloat16S3_ffEELi2ELi1ENS_5EmptyEXadL_ZNS_5dsiluIffEET_T0_RKS5_EEEEvT3_mmm:
	.zero		624


//--------------------- .nv.constant0._ZN18transformer_engine6detail38cast_transpose_fused_kernel_notalignedILb1ELb1ELb0EfNS_16CTDBiasDActParamI6__halfS3_13__nv_fp8_e4m3fEELi2ELi4ENS_5EmptyEXadL_ZNS_5dsiluIffEET_T0_RKS6_EEEEvT3_mmm --------------------------
	.section	.nv.constant0._ZN18transformer_engine6detail38cast_transpose_fused_kernel_notalignedILb1ELb1ELb0EfNS_16CTDBiasDActParamI6__halfS3_13__nv_fp8_e4m3fEELi2ELi4ENS_5EmptyEXadL_ZNS_5dsiluIffEET_T0_RKS6_EEEEvT3_mmm,"a",@progbits
	.sectionflags	@""
	.align	4
.nv.constant0._ZN18transformer_engine6detail38cast_transpose_fused_kernel_notalignedILb1ELb1ELb0EfNS_16CTDBiasDActParamI6__halfS3_13__nv_fp8_e4m3fEELi2ELi4ENS_5EmptyEXadL_ZNS_5dsiluIffEET_T0_RKS6_EEEEvT3_mmm:
	.zero		624


//--------------------- .nv.constant0._ZN18transformer_engine6detail38cast_transpose_fused_kernel_notalignedILb1ELb1ELb0EfNS_16CTDBiasDActParamI6__halfS3_13__nv_fp8_e5m2fEELi2ELi4ENS_5EmptyEXadL_ZNS_5dsiluIffEET_T0_RKS6_EEEEvT3_mmm --------------------------
	.section	.nv.constant0._ZN18transformer_engine6detail38cast_transpose_fused_kernel_notalignedILb1ELb1ELb0EfNS_16CTDBiasDActParamI6__halfS3_13__nv_fp8_e5m2fEELi2ELi4ENS_5EmptyEXadL_ZNS_5dsiluIffEET_T0_RKS6_EEEEvT3_mmm,"a",@progbits
	.sectionflags	@""
	.align	4
.nv.constant0._ZN18transformer_engine6detail38cast_transpose_fused_kernel_notalignedILb1ELb1ELb0EfNS_16CTDBiasDActParamI6__halfS3_13__nv_fp8_e5m2fEELi2ELi4ENS_5EmptyEXadL_ZNS_5dsiluIffEET_T0_RKS6_EEEEvT3_mmm:
	.zero		624


//--------------------- .nv.constant0._ZN18transformer_engine6detail38cast_transpose_fused_kernel_notalignedILb1ELb1ELb0EfNS_16CTDBiasDActParamI6__halfS3_13__nv_bfloat16fEELi2ELi2ENS_5EmptyEXadL_ZNS_5dsiluIffEET_T0_RKS6_EEEEvT3_mmm --------------------------
	.section	.nv.constant0._ZN18transformer_engine6detail38cast_transpose_fused_kernel_notalignedILb1ELb1ELb0EfNS_16CTDBiasDActParamI6__halfS3_13__nv_bfloat16fEELi2ELi2ENS_5EmptyEXadL_ZNS_5dsiluIffEET_T0_RKS6_EEEEvT3_mmm,"a",@progbits
	.sectionflags	@""
	.align	4
.nv.constant0._ZN18transformer_engine6detail38cast_transpose_fused_kernel_notalignedILb1ELb1ELb0EfNS_16CTDBiasDActParamI6__halfS3_13__nv_bfloat16fEELi2ELi2ENS_5EmptyEXadL_ZNS_5dsiluIffEET_T0_RKS6_EEEEvT3_mmm:
	.zero		624


//--------------------- .nv.constant0._ZN18transformer_engine6detail38cast_transpose_fused_kernel_notalignedILb1ELb1ELb0EfNS_16CTDBiasDActParamI6__halfS3_S3_fEELi2ELi2ENS_5EmptyEXadL_ZNS_5dsiluIffEET_T0_RKS5_EEEEvT3_mmm --------------------------
	.section	.nv.constant0._ZN18transformer_engine6detail38cast_transpose_fused_kernel_notalignedILb1ELb1ELb0EfNS_16CTDBiasDActParamI6__halfS3_S3_fEELi2ELi2ENS_5EmptyEXadL_ZNS_5dsiluIffEET_T0_RKS5_EEEEvT3_mmm,"a",@progbits
	.sectionflags	@""
	.align	4
.nv.constant0._ZN18transformer_engine6detail38cast_transpose_fused_kernel_notalignedILb1ELb1ELb0EfNS_16CTDBiasDActParamI6__halfS3_S3_fEELi2ELi2ENS_5EmptyEXadL_ZNS_5dsiluIffEET_T0_RKS5_EEEEvT3_mmm:
	.zero		624


//--------------------- .nv.constant0._ZN18transformer_engine6detail38cast_transpose_fused_kernel_notalignedILb1ELb1ELb0EfNS_16CTDBiasDActParamI6__halfS3_ffEELi2ELi1ENS_5EmptyEXadL_ZNS_5dsiluIffEET_T0_RKS5_EEEEvT3_mmm --------------------------
	.section	.nv.constant0._ZN18transformer_engine6detail38cast_transpose_fused_kernel_notalignedILb1ELb1ELb0EfNS_16CTDBiasDActParamI6__halfS3_ffEELi2ELi1ENS_5EmptyEXadL_ZNS_5dsiluIffEET_T0_RKS5_EEEEvT3_mmm,"a",@progbits
	.sectionflags	@""
	.align	4
.nv.constant0._ZN18transformer_engine6detail38cast_transpose_fused_kernel_notalignedILb1ELb1ELb0EfNS_16CTDBiasDActParamI6__halfS3_ffEELi2ELi1ENS_5EmptyEXadL_ZNS_5dsiluIffEET_T0_RKS5_EEEEvT3_mmm:
	.zero		624


//--------------------- .nv.constant0._ZN18transformer_engine6detail38cast_transpose_fused_kernel_notalignedILb1ELb1ELb0EfNS_16CTDBiasDActParamIff13__nv_fp8_e4m3fEELi1ELi4ENS_5EmptyEXadL_ZNS_5dsiluIffEET_T0_RKS5_EEEEvT3_mmm --------------------------
	.section	.nv.constant0._ZN18transformer_engine6detail38cast_transpose_fused_kernel_notalignedILb1ELb1ELb0EfNS_16CTDBiasDActParamIff13__nv_fp8_e4m3fEELi1ELi4ENS_5EmptyEXadL_ZNS_5dsiluIffEET_T0_RKS5_EEEEvT3_mmm,"a",@progbits
	.sectionflags	@""
	.align	4
.nv.constant0._ZN18transformer_engine6detail38cast_transpose_fused_kernel_notalignedILb1ELb1ELb0EfNS_16CTDBiasDActParamIff13__nv_fp8_e4m3fEELi1ELi4ENS_5EmptyEXadL_ZNS_5dsiluIffEET_T0_RKS5_EEEEvT3_mmm:
	.zero		624


//--------------------- .nv.constant0._ZN18transformer_engine6detail38cast_transpose_fused_kernel_notalignedILb1ELb1ELb0EfNS_16CTDBiasDActParamIff13__nv_fp8_e5m2fEELi1ELi4ENS_5EmptyEXadL_ZNS_5dsiluIffEET_T0_RKS5_EEEEvT3_mmm --------------------------
	.section	.nv.constant0._ZN18transformer_engine6detail38cast_transpose_fused_kernel_notalignedILb1ELb1ELb0EfNS_16CTDBiasDActParamIff13__nv_fp8_e5m2fEELi1ELi4ENS_5EmptyEXadL_ZNS_5dsiluIffEET_T0_RKS5_EEEEvT3_mmm,"a",@progbits
	.sectionflags	@""
	.align	4
.nv.constant0._ZN18transformer_engine6detail38cast_transpose_fused_kernel_notalignedILb1ELb1ELb0EfNS_16CTDBiasDActParamIff13__nv_fp8_e5m2fEELi1ELi4ENS_5EmptyEXadL_ZNS_5dsiluIffEET_T0_RKS5_EEEEvT3_mmm:
	.zero		624


//--------------------- .nv.constant0._ZN18transformer_engine6detail38cast_transpose_fused_kernel_notalignedILb1ELb1ELb0EfNS_16CTDBiasDActParamIff13__nv_bfloat16fEELi1ELi2ENS_5EmptyEXadL_ZNS_5dsiluIffEET_T0_RKS5_EEEEvT3_mmm --------------------------
	.section	.nv.constant0._ZN18transformer_engine6detail38cast_transpose_fused_kernel_notalignedILb1ELb1ELb0EfNS_16CTDBiasDActParamIff13__nv_bfloat16fEELi1ELi2ENS_5EmptyEXadL_ZNS_5dsiluIffEET_T0_RKS5_EEEEvT3_mmm,"a",@progbits
	.sectionflags	@""
	.align	4
.nv.constant0._ZN18transformer_engine6detail38cast_transpose_fused_kernel_notalignedILb1ELb1ELb0EfNS_16CTDBiasDActParamIff13__nv_bfloat16fEELi1ELi2ENS_5EmptyEXadL_ZNS_5dsiluIffEET_T0_RKS5_EEEEvT3_mmm:
	.zero		624


//--------------------- .nv.constant0._ZN18transformer_engine6detail38cast_transpose_fused_kernel_notalignedILb1ELb1ELb0EfNS_16CTDBiasDActParamIff6__halffEELi1ELi2ENS_5EmptyEXadL_ZNS_5dsiluIffEET_T0_RKS5_EEEEvT3_mmm --------------------------
	.section	.nv.constant0._ZN18transformer_engine6detail38cast_transpose_fused_kernel_notalignedILb1ELb1ELb0EfNS_16CTDBiasDActParamIff6__halffEELi1ELi2ENS_5EmptyEXadL_ZNS_5dsiluIffEET_T0_RKS5_EEEEvT3_mmm,"a",@progbits
	.sectionflags	@""
	.align	4
.nv.constant0._ZN18transformer_engine6detail38cast_transpose_fused_kernel_notalignedILb1ELb1ELb0EfNS_16CTDBiasDActParamIff6__halffEELi1ELi2ENS_5EmptyEXadL_ZNS_5dsiluIffEET_T0_RKS5_EEEEvT3_mmm:
	.zero		624


//--------------------- .nv.constant0._ZN18transformer_engine6detail38cast_transpose_fused_kernel_notalignedILb1ELb1ELb0EfNS_16CTDBiasDActParamIffffEELi1ELi1ENS_5EmptyEXadL_ZNS_5dsiluIffEET_T0_RKS4_EEEEvT3_mmm --------------------------
	.section	.nv.constant0._ZN18transformer_engine6detail38cast_transpose_fused_kernel_notalignedILb1ELb1ELb0EfNS_16CTDBiasDActParamIffffEELi1ELi1ENS_5EmptyEXadL_ZNS_5dsiluIffEET_T0_RKS4_EEEEvT3_mmm,"a",@progbits
	.sectionflags	@""
	.align	4
.nv.constant0._ZN18transformer_engine6detail38cast_transpose_fused_kernel_notalignedILb1ELb1ELb0EfNS_16CTDBiasDActParamIffffEELi1ELi1ENS_5EmptyEXadL_ZNS_5dsiluIffEET_T0_RKS4_EEEEvT3_mmm:
	.zero		624


//--------------------- .nv.constant0._ZN18transformer_engine6detail38cast_transpose_fused_kernel_notalignedILb1ELb1ELb0EfNS_16CTDBiasDActParamI13__nv_bfloat16S3_13__nv_fp8_e4m3fEELi2ELi4ENS_5EmptyEXadL_ZNS_5dgeluIffEET_T0_RKS6_EEEEvT3_mmm --------------------------
	.section	.nv.constant0._ZN18transformer_engine6detail38cast_transpose_fused_kernel_notalignedILb1ELb1ELb0EfNS_16CTDBiasDActParamI13__nv_bfloat16S3_13__nv_fp8_e4m3fEELi2ELi4ENS_5EmptyEXadL_ZNS_5dgeluIffEET_T0_RKS6_EEEEvT3_mmm,"a",@progbits
	.sectionflags	@""
	.align	4
.nv.constant0._ZN18transformer_engine6detail38cast_transpose_fused_kernel_notalignedILb1ELb1ELb0EfNS_16CTDBiasDActParamI13__nv_bfloat16S3_13__nv_fp8_e4m3fEELi2ELi4ENS_5EmptyEXadL_ZNS_5dgeluIffEET_T0_RKS6_EEEEvT3_mmm:
	.zero		624


//--------------------- .nv.constant0._ZN18transformer_engine6detail38cast_transpose_fused_kernel_notalignedILb1ELb1ELb0EfNS_16CTDBiasDActParamI13__nv_bfloat16S3_13__nv_fp8_e5m2fEELi2ELi4ENS_5EmptyEXadL_ZNS_5dgeluIffEET_T0_RKS6_EEEEvT3_mmm --------------------------
	.section	.nv.constant0._ZN18transformer_engine6detail38cast_transpose_fused_kernel_notalignedILb1ELb1ELb0EfNS_16CTDBiasDActParamI13__nv_bfloat16S3_13__nv_fp8_e5m2fEELi2ELi4ENS_5EmptyEXadL_ZNS_5dgeluIffEET_T0_RKS6_EEEEvT3_mmm,"a",@progbits
	.sectionflags	@""
	.align	4
.nv.constant0._ZN18transformer_engine6detail38cast_transpose_fused_kernel_notalignedILb1ELb1ELb0EfNS_16CTDBiasDActParamI13__nv_bfloat16S3_13__nv_fp8_e5m2fEELi2ELi4ENS_5EmptyEXadL_ZNS_5dgeluIffEET_T0_RKS6_EEEEvT3_mmm:
	.zero		624


//--------------------- .nv.constant0._ZN18transformer_engine6detail38cast_transpose_fused_kernel_notalignedILb1ELb1ELb0EfNS_16CTDBiasDActParamI13__nv_bfloat16S3_S3_fEELi2ELi2ENS_5EmptyEXadL_ZNS_5dgeluIffEET_T0_RKS5_EEEEvT3_mmm --------------------------
	.section	.nv.constant0._ZN18transformer_engine6detail38cast_transpose_fused_kernel_notalignedILb1ELb1ELb0EfNS_16CTDBiasDActParamI13__nv_bfloat16S3_S3_fEELi2ELi2ENS_5EmptyEXadL_ZNS_5dgeluIffEET_T0_RKS5_EEEEvT3_mmm,"a",@progbits
	.sectionflags	@""
	.align	4
.nv.constant0._ZN18transformer_engine6detail38cast_transpose_fused_kernel_notalignedILb1ELb1ELb0EfNS_16CTDBiasDActParamI13__nv_bfloat16S3_S3_fEELi2ELi2ENS_5EmptyEXadL_ZNS_5dgeluIffEET_T0_RKS5_EEEEvT3_mmm:
	.zero		624


//--------------------- .nv.constant0._ZN18transformer_engine6detail38cast_transpose_fused_kernel_notalignedILb1ELb1ELb0EfNS_16CTDBiasDActParamI13__nv_bfloat16S3_6__halffEELi2ELi2ENS_5EmptyEXadL_ZNS_5dgeluIffEET_T0_RKS6_EEEEvT3_mmm --------------------------
	.section	.nv.constant0._ZN18transformer_engine6detail38cast_transpose_fused_kernel_notalignedILb1ELb1ELb0EfNS_16CTDBiasDActParamI13__nv_bfloat16S3_6__halffEELi2ELi2ENS_5EmptyEXadL_ZNS_5dgeluIffEET_T0_RKS6_EEEEvT3_mmm,"a",@progbits
	.sectionflags	@""
	.align	4
.nv.constant0._ZN18transformer_engine6detail38cast_transpose_fused_kernel_notalignedILb1ELb1ELb0EfNS_16CTDBiasDActParamI13__nv_bfloat16S3_6__halffEELi2ELi2ENS_5EmptyEXadL_ZNS_5dgeluIffEET_T0_RKS6_EEEEvT3_mmm:
	.zero		624


//--------------------- .nv.constant0._ZN18transformer_engine6detail38cast_transpose_fused_kernel_notalignedILb1ELb1ELb0EfNS_16CTDBiasDActParamI13__nv_bfloat16S3_ffEELi2ELi1ENS_5EmptyEXadL_ZNS_5dgeluIffEET_T0_RKS5_EEEEvT3_mmm --------------------------
	.section	.nv.constant0._ZN18transformer_engine6detail38cast_transpose_fused_kernel_notalignedILb1ELb1ELb0EfNS_16CTDBiasDActParamI13__nv_bfloat16S3_ffEELi2ELi1ENS_5EmptyEXadL_ZNS_5dgeluIffEET_T0_RKS5_EEEEvT3_mmm,"a",@progbits
	.sectionflags	@""
	.align	4
.nv.constant0._ZN18transformer_engine6detail38cast_transpose_fused_kernel_notalignedILb1ELb1ELb0EfNS_16CTDBiasDActParamI13__nv_bfloat16S3_ffEELi2ELi1ENS_5EmptyEXadL_ZNS_5dgeluIffEET_T0_RKS5_EEEEvT3_mmm:
	.zero		624


//--------------------- .nv.constant0._ZN18transformer_engine6detail38cast_transpose_fused_kernel_notalignedILb1ELb1ELb0EfNS_16CTDBiasDActParamI6__halfS3_13__nv_fp8_e4m3fEELi2ELi4ENS_5EmptyEXadL_ZNS_5dgeluIffEET_T0_RKS6_EEEEvT3_mmm --------------------------
	.section	.nv.constant0._ZN18transformer_engine6detail38cast_transpose_fused_kernel_notalignedILb1ELb1ELb0EfNS_16CTDBiasDActParamI6__halfS3_13__nv_fp8_e4m3fEELi2ELi4ENS_5EmptyEXadL_ZNS_5dgeluIffEET_T0_RKS6_EEEEvT3_mmm,"a",@progbits
	.sectionflags	@""
	.align	4
.nv.constant0._ZN18transformer_engine6detail38cast_transpose_fused_kernel_notalignedILb1ELb1ELb0EfNS_16CTDBiasDActParamI6__halfS3_13__nv_fp8_e4m3fEELi2ELi4ENS_5EmptyEXadL_ZNS_5dgeluIffEET_T0_RKS6_EEEEvT3_mmm:
	.zero		624


//--------------------- .nv.constant0._ZN18transformer_engine6detail38cast_transpose_fused_kernel_notalignedILb1ELb1ELb0EfNS_16CTDBiasDActParamI6__halfS3_13__nv_fp8_e5m2fEELi2ELi4ENS_5EmptyEXadL_ZNS_5dgeluIffEET_T0_RKS6_EEEEvT3_mmm --------------------------
	.section	.nv.constant0._ZN18transformer_engine6detail38cast_transpose_fused_kernel_notalignedILb1ELb1ELb0EfNS_16CTDBiasDActParamI6__halfS3_13__nv_fp8_e5m2fEELi2ELi4ENS_5EmptyEXadL_ZNS_5dgeluIffEET_T0_RKS6_EEEEvT3_mmm,"a",@progbits
	.sectionflags	@""
	.align	4
.nv.constant0._ZN18transformer_engine6detail38cast_transpose_fused_kernel_notalignedILb1ELb1ELb0EfNS_16CTDBiasDActParamI6__halfS3_13__nv_fp8_e5m2fEELi2ELi4ENS_5EmptyEXadL_ZNS_5dgeluIffEET_T0_RKS6_EEEEvT3_mmm:
	.zero		624


//--------------------- .nv.constant0._ZN18transformer_engine6detail38cast_transpose_fused_kernel_notalignedILb1ELb1ELb0EfNS_16CTDBiasDActParamI6__halfS3_13__nv_bfloat16fEELi2ELi2ENS_5EmptyEXadL_ZNS_5dgeluIffEET_T0_RKS6_EEEEvT3_mmm --------------------------
	.section	.nv.constant0._ZN18transformer_engine6detail38cast_transpose_fused_kernel_notalignedILb1ELb1ELb0EfNS_16CTDBiasDActParamI6__halfS3_13__nv_bfloat16fEELi2ELi2ENS_5EmptyEXadL_ZNS_5dgeluIffEET_T0_RKS6_EEEEvT3_mmm,"a",@progbits
	.sectionflags	@""
	.align	4
.nv.constant0._ZN18transformer_engine6detail38cast_transpose_fused_kernel_notalignedILb1ELb1ELb0EfNS_16CTDBiasDActParamI6__halfS3_13__nv_bfloat16fEELi2ELi2ENS_5EmptyEXadL_ZNS_5dgeluIffEET_T0_RKS6_EEEEvT3_mmm:
	.zero		624


//--------------------- .nv.constant0._ZN18transformer_engine6detail38cast_transpose_fused_kernel_notalignedILb1ELb1ELb0EfNS_16CTDBiasDActParamI6__halfS3_S3_fEELi2ELi2ENS_5EmptyEXadL_ZNS_5dgeluIffEET_T0_RKS5_EEEEvT3_mmm --------------------------
	.section	.nv.constant0._ZN18transformer_engine6detail38cast_transpose_fused_kernel_notalignedILb1ELb1ELb0EfNS_16CTDBiasDActParamI6__halfS3_S3_fEELi2ELi2ENS_5EmptyEXadL_ZNS_5dgeluIffEET_T0_RKS5_EEEEvT3_mmm,"a",@progbits
	.sectionflags	@""
	.align	4
.nv.constant0._ZN18transformer_engine6detail38cast_transpose_fused_kernel_notalignedILb1ELb1ELb0EfNS_16CTDBiasDActParamI6__halfS3_S3_fEELi2ELi2ENS_5EmptyEXadL_ZNS_5dgeluIffEET_T0_RKS5_EEEEvT3_mmm:
	.zero		624


//--------------------- .nv.constant0._ZN18transformer_engine6detail38cast_transpose_fused_kernel_notalignedILb1ELb1ELb0EfNS_16CTDBiasDActParamI6__halfS3_ffEELi2ELi1ENS_5EmptyEXadL_ZNS_5dgeluIffEET_T0_RKS5_EEEEvT3_mmm --------------------------
	.section	.nv.constant0._ZN18transformer_engine6detail38cast_transpose_fused_kernel_notalignedILb1ELb1ELb0EfNS_16CTDBiasDActParamI6__halfS3_ffEELi2ELi1ENS_5EmptyEXadL_ZNS_5dgeluIffEET_T0_RKS5_EEEEvT3_mmm,"a",@progbits
	.sectionflags	@""
	.align	4
.nv.constant0._ZN18transformer_engine6detail38cast_transpose_fused_kernel_notalignedILb1ELb1ELb0EfNS_16CTDBiasDActParamI6__halfS3_ffEELi2ELi1ENS_5EmptyEXadL_ZNS_5dgeluIffEET_T0_RKS5_EEEEvT3_mmm:
	.zero		624


//--------------------- .nv.constant0._ZN18transformer_engine6detail38cast_transpose_fused_kernel_notalignedILb1ELb1ELb0EfNS_16CTDBiasDActParamIff13__nv_fp8_e4m3fEELi1ELi4ENS_5EmptyEXadL_ZNS_5dgeluIffEET_T0_RKS5_EEEEvT3_mmm --------------------------
	.section	.nv.constant0._ZN18transformer_engine6detail38cast_transpose_fused_kernel_notalignedILb1ELb1ELb0EfNS_16CTDBiasDActParamIff13__nv_fp8_e4m3fEELi1ELi4ENS_5EmptyEXadL_ZNS_5dgeluIffEET_T0_RKS5_EEEEvT3_mmm,"a",@progbits
	.sectionflags	@""
	.align	4
.nv.constant0._ZN18transformer_engine6detail38cast_transpose_fused_kernel_notalignedILb1ELb1ELb0EfNS_16CTDBiasDActParamIff13__nv_fp8_e4m3fEELi1ELi4ENS_5EmptyEXadL_ZNS_5dgeluIffEET_T0_RKS5_EEEEvT3_mmm:
	.zero		624


//--------------------- .nv.constant0._ZN18transformer_engine6detail38cast_transpose_fused_kernel_notalignedILb1ELb1ELb0EfNS_16CTDBiasDActParamIff13__nv_fp8_e5m2fEELi1ELi4ENS_5EmptyEXadL_ZNS_5dgeluIffEET_T0_RKS5_EEEEvT3_mmm --------------------------
	.section	.nv.constant0._ZN18transformer_engine6detail38cast_transpose_fused_kernel_notalignedILb1ELb1ELb0EfNS_16CTDBiasDActParamIff13__nv_fp8_e5m2fEELi1ELi4ENS_5EmptyEXadL_ZNS_5dgeluIffEET_T0_RKS5_EEEEvT3_mmm,"a",@progbits
	.sectionflags	@""
	.align	4
.nv.constant0._ZN18transformer_engine6detail38cast_transpose_fused_kernel_notalignedILb1ELb1ELb0EfNS_16CTDBiasDActParamIff13__nv_fp8_e5m2fEELi1ELi4ENS_5EmptyEXadL_ZNS_5dgeluIffEET_T0_RKS5_EEEEvT3_mmm:
	.zero		624


//--------------------- .nv.constant0._ZN18transformer_engine6detail38cast_transpose_fused_kernel_notalignedILb1ELb1ELb0EfNS_16CTDBiasDActParamIff13__nv_bfloat16fEELi1ELi2ENS_5EmptyEXadL_ZNS_5dgeluIffEET_T0_RKS5_EEEEvT3_mmm --------------------------
	.section	.nv.constant0._ZN18transformer_engine6detail38cast_transpose_fused_kernel_notalignedILb1ELb1ELb0EfNS_16CTDBiasDActParamIff13__nv_bfloat16fEELi1ELi2ENS_5EmptyEXadL_ZNS_5dgeluIffEET_T0_RKS5_EEEEvT3_mmm,"a",@progbits
	.sectionflags	@""
	.align	4
.nv.constant0._ZN18transformer_engine6detail38cast_transpose_fused_kernel_notalignedILb1ELb1ELb0EfNS_16CTDBiasDActParamIff13__nv_bfloat16fEELi1ELi2ENS_5EmptyEXadL_ZNS_5dgeluIffEET_T0_RKS5_EEEEvT3_mmm:
	.zero		624


//--------------------- .nv.constant0._ZN18transformer_engine6detail38cast_transpose_fused_kernel_notalignedILb1ELb1ELb0EfNS_16CTDBiasDActParamIff6__halffEELi1ELi2ENS_5EmptyEXadL_ZNS_5dgeluIffEET_T0_RKS5_EEEEvT3_mmm --------------------------
	.section	.nv.constant0._ZN18transformer_engine6detail38cast_transpose_fused_kernel_notalignedILb1ELb1ELb0EfNS_16CTDBiasDActParamIff6__halffEELi1ELi2ENS_5EmptyEXadL_ZNS_5dgeluIffEET_T0_RKS5_EEEEvT3_mmm,"a",@progbits
	.sectionflags	@""
	.align	4
.nv.constant0._ZN18transformer_engine6detail38cast_transpose_fused_kernel_notalignedILb1ELb1ELb0EfNS_16CTDBiasDActParamIff6__halffEELi1ELi2ENS_5EmptyEXadL_ZNS_5dgeluIffEET_T0_RKS5_EEEEvT3_mmm:
	.zero		624


//--------------------- .nv.constant0._ZN18transformer_engine6detail38cast_transpose_fused_kernel_notalignedILb1ELb1ELb0EfNS_16CTDBiasDActParamIffffEELi1ELi1ENS_5EmptyEXadL_ZNS_5dgeluIffEET_T0_RKS4_EEEEvT3_mmm --------------------------
	.section	.nv.constant0._ZN18transformer_engine6detail38cast_transpose_fused_kernel_notalignedILb1ELb1ELb0EfNS_16CTDBiasDActParamIffffEELi1ELi1ENS_5EmptyEXadL_ZNS_5dgeluIffEET_T0_RKS4_EEEEvT3_mmm,"a",@progbits
	.sectionflags	@""
	.align	4
.nv.constant0._ZN18transformer_engine6detail38cast_transpose_fused_kernel_notalignedILb1ELb1ELb0EfNS_16CTDBiasDActParamIffffEELi1ELi1ENS_5EmptyEXadL_ZNS_5dgeluIffEET_T0_RKS4_EEEEvT3_mmm:
	.zero		624


//--------------------- .nv.constant0._ZN18transformer_engine6detail38cast_transpose_fused_kernel_notalignedILb0ELb1ELb0EfNS_16CTDBiasDActParamI13__nv_bfloat16S3_13__nv_fp8_e4m3fEELi2ELi4ENS_5EmptyEXadL_ZNS_5dsiluIffEET_T0_RKS6_EEEEvT3_mmm --------------------------
	.section	.nv.constant0._ZN18transformer_engine6detail38cast_transpose_fused_kernel_notalignedILb0ELb1ELb0EfNS_16CTDBiasDActParamI13__nv_bfloat16S3_13__nv_fp8_e4m3fEELi2ELi4ENS_5EmptyEXadL_ZNS_5dsiluIffEET_T0_RKS6_EEEEvT3_mmm,"a",@progbits
	.sectionflags	@""
	.align	4
.nv.constant0._ZN18transformer_engine6detail38cast_transpose_fused_kernel_notalignedILb0ELb1ELb0EfNS_16CTDBiasDActParamI13__nv_bfloat16S3_13__nv_fp8_e4m3fEELi2ELi4ENS_5EmptyEXadL_ZNS_5dsiluIffEET_T0_RKS6_EEEEvT3_mmm:
	.zero		624


//--------------------- .nv.constant0._ZN18transformer_engine6detail38cast_transpose_fused_kernel_notalignedILb0ELb1ELb0EfNS_16CTDBiasDActParamI13__nv_bfloat16S3_13__nv_fp8_e5m2fEELi2ELi4ENS_5EmptyEXadL_ZNS_5dsiluIffEET_T0_RKS6_EEEEvT3_mmm --------------------------
	.section	.nv.constant0._ZN18transformer_engine6detail38cast_transpose_fused_kernel_notalignedILb0ELb1ELb0EfNS_16CTDBiasDActParamI13__nv_bfloat16S3_13__nv_fp8_e5m2fEELi2ELi4ENS_5EmptyEXadL_ZNS_5dsiluIffEET_T0_RKS6_EEEEvT3_mmm,"a",@progbits
	.sectionflags	@""
	.align	4
.nv.constant0._ZN18transformer_engine6detail38cast_transpose_fused_kernel_notalignedILb0ELb1ELb0EfNS_16CTDBiasDActParamI13__nv_bfloat16S3_13__nv_fp8_e5m2fEELi2ELi4ENS_5EmptyEXadL_ZNS_5dsiluIffEET_T0_RKS6_EEEEvT3_mmm:
	.zero		624


//--------------------- .nv.constant0._ZN18transformer_engine6detail38cast_transpose_fused_kernel_notalignedILb0ELb1ELb0EfNS_16CTDBiasDActParamI13__nv_bfloat16S3_S3_fEELi2ELi2ENS_5EmptyEXadL_ZNS_5dsiluIffEET_T0_RKS5_EEEEvT3_mmm --------------------------
	.section	.nv.constant0._ZN18transformer_engine6detail38cast_transpose_fused_kernel_notalignedILb0ELb1ELb0EfNS_16CTDBiasDActParamI13__nv_bfloat16S3_S3_fEELi2ELi2ENS_5EmptyEXadL_ZNS_5dsiluIffEET_T0_RKS5_EEEEvT3_mmm,"a",@progbits
	.sectionflags	@""
	.align	4
.nv.constant0._ZN18transformer_engine6detail38cast_transpose_fused_kernel_notalignedILb0ELb1ELb0EfNS_16CTDBiasDActParamI13__nv_bfloat16S3_S3_fEELi2ELi2ENS_5EmptyEXadL_ZNS_5dsiluIffEET_T0_RKS5_EEEEvT3_mmm:
	.zero		624


//--------------------- .nv.constant0._ZN18transformer_engine6detail38cast_transpose_fused_kernel_notalignedILb0ELb1ELb0EfNS_16CTDBiasDActParamI13__nv_bfloat16S3_6__halffEELi2ELi2ENS_5EmptyEXadL_ZNS_5dsiluIffEET_T0_RKS6_EEEEvT3_mmm --------------------------
	.section	.nv.constant0._ZN18transformer_engine6detail38cast_transpose_fused_kernel_notalignedILb0ELb1ELb0EfNS_16CTDBiasDActParamI13__nv_bfloat16S3_6__halffEELi2ELi2ENS_5EmptyEXadL_ZNS_5dsiluIffEET_T0_RKS6_EEEEvT3_mmm,"a",@progbits
	.sectionflags	@""
	.align	4
.nv.constant0._ZN18transformer_engine6detail38cast_transpose_fused_kernel_notalignedILb0ELb1ELb0EfNS_16CTDBiasDActParamI13__nv_bfloat16S3_6__halffEELi2ELi2ENS_5EmptyEXadL_ZNS_5dsiluIffEET_T0_RKS6_EEEEvT3_mmm:
	.zero		624


//--------------------- .nv.constant0._ZN18transformer_engine6detail38cast_transpose_fused_kernel_notalignedILb0ELb1ELb0EfNS_16CTDBiasDActParamI13__nv_bfloat16S3_ffEELi2ELi1ENS_5EmptyEXadL_ZNS_5dsiluIffEET_T0_RKS5_EEEEvT3_mmm --------------------------
	.section	.nv.constant0._ZN18transformer_engine6detail38cast_transpose_fused_kernel_notalignedILb0ELb1ELb0EfNS_16CTDBiasDActParamI13__nv_bfloat16S3_ffEELi2ELi1ENS_5EmptyEXadL_ZNS_5dsiluIffEET_T0_RKS5_EEEEvT3_mmm,"a",@progbits
	.sectionflags	@""
	.align	4
.nv.constant0._ZN18transformer_engine6detail38cast_transpose_fused_kernel_notalignedILb0ELb1ELb0EfNS_16CTDBiasDActParamI13__nv_bfloat16S3_ffEELi2ELi1ENS_5EmptyEXadL_ZNS_5dsiluIffEET_T0_RKS5_EEEEvT3_mmm:
	.zero		624


//--------------------- .nv.constant0._ZN18transformer_engine6detail38cast_transpose_fused_kernel_notalignedILb0ELb1ELb0EfNS_16CTDBiasDActParamI6__halfS3_13__nv_fp8_e4m3fEELi2ELi4ENS_5EmptyEXadL_ZNS_5dsiluIffEET_T0_RKS6_EEEEvT3_mmm --------------------------
	.section	.nv.constant0._ZN18transformer_engine6detail38cast_transpose_fused_kernel_notalignedILb0ELb1ELb0EfNS_16CTDBiasDActParamI6__halfS3_13__nv_fp8_e4m3fEELi2ELi4ENS_5EmptyEXadL_ZNS_5dsiluIffEET_T0_RKS6_EEEEvT3_mmm,"a",@progbits
	.sectionflags	@""
	.align	4
.nv.constant0._ZN18transformer_engine6detail38cast_transpose_fused_kernel_notalignedILb0ELb1ELb0EfNS_16CTDBiasDActParamI6__halfS3_13__nv_fp8_e4m3fEELi2ELi4ENS_5EmptyEXadL_ZNS_5dsiluIffEET_T0_RKS6_EEEEvT3_mmm:
	.zero		624


//--------------------- .nv.constant0._ZN18transformer_engine6detail38cast_transpose_fused_kernel_notalignedILb0ELb1ELb0EfNS_16CTDBiasDActParamI6__halfS3_13__nv_fp8_e5m2fEELi2ELi4ENS_5EmptyEXadL_ZNS_5dsiluIffEET_T0_RKS6_EEEEvT3_mmm --------------------------
	.section	.nv.constant0._ZN18transformer_engine6detail38cast_transpose_fused_kernel_notalignedILb0ELb1ELb0EfNS_16CTDBiasDActParamI6__halfS3_13__nv_fp8_e5m2fEELi2ELi4ENS_5EmptyEXadL_ZNS_5dsiluIffEET_T0_RKS6_EEEEvT3_mmm,"a",@progbits
	.sectionflags	@""
	.align	4
.nv.constant0._ZN18transformer_engine6detail38cast_transpose_fused_kernel_notalignedILb0ELb1ELb0EfNS_16CTDBiasDActParamI6__halfS3_13__nv_fp8_e5m2fEELi2ELi4ENS_5EmptyEXadL_ZNS_5dsiluIffEET_T0_RKS6_EEEEvT3_mmm:
	.zero		624


//--------------------- .nv.constant0._ZN18transformer_engine6detail38cast_transpose_fused_kernel_notalignedILb0ELb1ELb0EfNS_16CTDBiasDActParamI6__halfS3_13__nv_bfloat16fEELi2ELi2ENS_5EmptyEXadL_ZNS_5dsiluIffEET_T0_RKS6_EEEEvT3_mmm --------------------------
	.section	.nv.constant0._ZN18transformer_engine6detail38cast_transpose_fused_kernel_notalignedILb0ELb1ELb0EfNS_16CTDBiasDActParamI6__halfS3_13__nv_bfloat16fEELi2ELi2ENS_5EmptyEXadL_ZNS_5dsiluIffEET_T0_RKS6_EEEEvT3_mmm,"a",@progbits
	.sectionflags	@""
	.align	4
.nv.constant0._ZN18transformer_engine6detail38cast_transpose_fused_kernel_notalignedILb0ELb1ELb0EfNS_16CTDBiasDActParamI6__halfS3_13__nv_bfloat16fEELi2ELi2ENS_5EmptyEXadL_ZNS_5dsiluIffEET_T0_RKS6_EEEEvT3_mmm:
	.zero		624


//--------------------- .nv.constant0._ZN18transformer_engine6detail38cast_transpose_fused_kernel_notalignedILb0ELb1ELb0EfNS_16CTDBiasDActParamI6__halfS3_S3_fEELi2ELi2ENS_5EmptyEXadL_ZNS_5dsiluIffEET_T0_RKS5_EEEEvT3_mmm --------------------------
	.section	.nv.constant0._ZN18transformer_engine6detail38cast_transpose_fused_kernel_notalignedILb0ELb1ELb0EfNS_16CTDBiasDActParamI6__halfS3_S3_fEELi2ELi2ENS_5EmptyEXadL_ZNS_5dsiluIffEET_T0_RKS5_EEEEvT3_mmm,"a",@progbits
	.sectionflags	@""
	.align	4
.nv.constant0._ZN18transformer_engine6detail38cast_transpose_fused_kernel_notalignedILb0ELb1ELb0EfNS_16CTDBiasDActParamI6__halfS3_S3_fEELi2ELi2ENS_5EmptyEXadL_ZNS_5dsiluIffEET_T0_RKS5_EEEEvT3_mmm:
	.zero		624


//--------------------- .nv.constant0._ZN18transformer_engine6detail38cast_transpose_fused_kernel_notalignedILb0ELb1ELb0EfNS_16CTDBiasDActParamI6__halfS3_ffEELi2ELi1ENS_5EmptyEXadL_ZNS_5dsiluIffEET_T0_RKS5_EEEEvT3_mmm --------------------------
	.section	.nv.constant0._ZN18transformer_engine6detail38cast_transpose_fused_kernel_notalignedILb0ELb1ELb0EfNS_16CTDBiasDActParamI6__halfS3_ffEELi2ELi1ENS_5EmptyEXadL_ZNS_5dsiluIffEET_T0_RKS5_EEEEvT3_mmm,"a",@progbits
	.sectionflags	@""
	.align	4
.nv.constant0._ZN18transformer_engine6detail38cast_transpose_fused_kernel_notalignedILb0ELb1ELb0EfNS_16CTDBiasDActParamI6__halfS3_ffEELi2ELi1ENS_5EmptyEXadL_ZNS_5dsiluIffEET_T0_RKS5_EEEEvT3_mmm:
	.zero		624


//--------------------- .nv.constant0._ZN18transformer_engine6detail38cast_transpose_fused_kernel_notalignedILb0ELb1ELb0EfNS_16CTDBiasDActParamIff13__nv_fp8_e4m3fEELi1ELi4ENS_5EmptyEXadL_ZNS_5dsiluIffEET_T0_RKS5_EEEEvT3_mmm --------------------------
	.section	.nv.constant0._ZN18transformer_engine6detail38cast_transpose_fused_kernel_notalignedILb0ELb1ELb0EfNS_16CTDBiasDActParamIff13__nv_fp8_e4m3fEELi1ELi4ENS_5EmptyEXadL_ZNS_5dsiluIffEET_T0_RKS5_EEEEvT3_mmm,"a",@progbits
	.sectionflags	@""
	.align	4
.nv.constant0._ZN18transformer_engine6detail38cast_transpose_fused_kernel_notalignedILb0ELb1ELb0EfNS_16CTDBiasDActParamIff13__nv_fp8_e4m3fEELi1ELi4ENS_5EmptyEXadL_ZNS_5dsiluIffEET_T0_RKS5_EEEEvT3_mmm:
	.zero		624


//--------------------- .nv.constant0._ZN18transformer_engine6detail38cast_transpose_fused_kernel_notalignedILb0ELb1ELb0EfNS_16CTDBiasDActParamIff13__nv_fp8_e5m2fEELi1ELi4ENS_5EmptyEXadL_ZNS_5dsiluIffEET_T0_RKS5_EEEEvT3_mmm --------------------------
	.section	.nv.constant0._ZN18transformer_engine6detail38cast_transpose_fused_kernel_notalignedILb0ELb1ELb0EfNS_16CTDBiasDActParamIff13__nv_fp8_e5m2fEELi1ELi4ENS_5EmptyEXadL_ZNS_5dsiluIffEET_T0_RKS5_EEEEvT3_mmm,"a",@progbits
	.sectionflags	@""
	.align	4
.nv.constant0._ZN18transformer_engine6detail38cast_transpose_fused_kernel_notalignedILb0ELb1ELb0EfNS_16CTDBiasDActParamIff13__nv_fp8_e5m2fEELi1ELi4ENS_5EmptyEXadL_ZNS_5dsiluIffEET_T0_RKS5_EEEEvT3_mmm:
	.zero		624


//--------------------- .nv.constant0._ZN18transformer_engine6detail38cast_transpose_fused_kernel_notalignedILb0ELb1ELb0EfNS_16CTDBiasDActParamIff13__nv_bfloat16fEELi1ELi2ENS_5EmptyEXadL_ZNS_5dsiluIffEET_T0_RKS5_EEEEvT3_mmm --------------------------
	.section	.nv.constant0._ZN18transformer_engine6detail38cast_transpose_fused_kernel_notalignedILb0ELb1ELb0EfNS_16CTDBiasDActParamIff13__nv_bfloat16fEELi1ELi2ENS_5EmptyEXadL_ZNS_5dsiluIffEET_T0_RKS5_EEEEvT3_mmm,"a",@progbits
	.sectionflags	@""
	.align	4
.nv.constant0._ZN18transformer_engine6detail38cast_transpose_fused_kernel_notalignedILb0ELb1ELb0EfNS_16CTDBiasDActParamIff13__nv_bfloat16fEELi1ELi2ENS_5EmptyEXadL_ZNS_5dsiluIffEET_T0_RKS5_EEEEvT3_mmm:
	.zero		624


//--------------------- .nv.constant0._ZN18transformer_engine6detail38cast_transpose_fused_kernel_notalignedILb0ELb1ELb0EfNS_16CTDBiasDActParamIff6__halffEELi1ELi2ENS_5EmptyEXadL_ZNS_5dsiluIffEET_T0_RKS5_EEEEvT3_mmm --------------------------
	.section	.nv.constant0._ZN18transformer_engine6detail38cast_transpose_fused_kernel_notalignedILb0ELb1ELb0EfNS_16CTDBiasDActParamIff6__halffEELi1ELi2ENS_5EmptyEXadL_ZNS_5dsiluIffEET_T0_RKS5_EEEEvT3_mmm,"a",@progbits
	.sectionflags	@""
	.align	4
.nv.constant0._ZN18transformer_engine6detail38cast_transpose_fused_kernel_notalignedILb0ELb1ELb0EfNS_16CTDBiasDActParamIff6__halffEELi1ELi2ENS_5EmptyEXadL_ZNS_5dsiluIffEET_T0_RKS5_EEEEvT3_mmm:
	.zero		624


//--------------------- .nv.constant0._ZN18transformer_engine6detail38cast_transpose_fused_kernel_notalignedILb0ELb1ELb0EfNS_16CTDBiasDActParamIffffEELi1ELi1ENS_5EmptyEXadL_ZNS_5dsiluIffEET_T0_RKS4_EEEEvT3_mmm --------------------------
	.section	.nv.constant0._ZN18transformer_engine6detail38cast_transpose_fused_kernel_notalignedILb0ELb1ELb0EfNS_16CTDBiasDActParamIffffEELi1ELi1ENS_5EmptyEXadL_ZNS_5dsiluIffEET_T0_RKS4_EEEEvT3_mmm,"a",@progbits
	.sectionflags	@""
	.align	4
.nv.constant0._ZN18transformer_engine6detail38cast_transpose_fused_kernel_notalignedILb0ELb1ELb0EfNS_16CTDBiasDActParamIffffEELi1ELi1ENS_5EmptyEXadL_ZNS_5dsiluIffEET_T0_RKS4_EEEEvT3_mmm:
	.zero		624


//--------------------- .nv.constant0._ZN18transformer_engine6detail38cast_transpose_fused_kernel_notalignedILb0ELb0ELb1EfNS_16CTDBiasDActParamI13__nv_bfloat16S3_13__nv_fp8_e4m3fEELi4ELi8ENS_5EmptyEXadL_ZNS_4siluIffEET_T0_RKS6_EEEEvT3_mmm --------------------------
	.section	.nv.constant0._ZN18transformer_engine6detail38cast_transpose_fused_kernel_notalignedILb0ELb0ELb1EfNS_16CTDBiasDActParamI13__nv_bfloat16S3_13__nv_fp8_e4m3fEELi4ELi8ENS_5EmptyEXadL_ZNS_4siluIffEET_T0_RKS6_EEEEvT3_mmm,"a",@progbits
	.sectionflags	@""
	.align	4
.nv.constant0._ZN18transformer_engine6detail38cast_transpose_fused_kernel_notalignedILb0ELb0ELb1EfNS_16CTDBiasDActParamI13__nv_bfloat16S3_13__nv_fp8_e4m3fEELi4ELi8ENS_5EmptyEXadL_ZNS_4siluIffEET_T0_RKS6_EEEEvT3_mmm:
	.zero		624


//--------------------- .nv.constant0._ZN18transformer_engine6detail38cast_transpose_fused_kernel_notalignedILb0ELb0ELb1EfNS_16CTDBiasDActParamI13__nv_bfloat16S3_13__nv_fp8_e5m2fEELi4ELi8ENS_5EmptyEXadL_ZNS_4siluIffEET_T0_RKS6_EEEEvT3_mmm --------------------------
	.section	.nv.constant0._ZN18transformer_engine6detail38cast_transpose_fused_kernel_notalignedILb0ELb0ELb1EfNS_16CTDBiasDActParamI13__nv_bfloat16S3_13__nv_fp8_e5m2fEELi4ELi8ENS_5EmptyEXadL_ZNS_4siluIffEET_T0_RKS6_EEEEvT3_mmm,"a",@progbits
	.sectionflags	@""
	.align	4
.nv.constant0._ZN18transformer_engine6detail38cast_transpose_fused_kernel_notalignedILb0ELb0ELb1EfNS_16CTDBiasDActParamI13__nv_bfloat16S3_13__nv_fp8_e5m2fEELi4ELi8ENS_5EmptyEXadL_ZNS_4siluIffEET_T0_RKS6_EEEEvT3_mmm:
	.zero		624


//--------------------- .nv.constant0._ZN18transformer_engine6detail38cast_transpose_fused_kernel_notalignedILb0ELb0ELb1EfNS_16CTDBiasDActParamI13__nv_bfloat16S3_S3_fEELi4ELi4ENS_5EmptyEXadL_ZNS_4siluIffEET_T0_RKS5_EEEEvT3_mmm --------------------------
	.section	.nv.constant0._ZN18transformer_engine6detail38cast_transpose_fused_kernel_notalignedILb0ELb0ELb1EfNS_16CTDBiasDActParamI13__nv_bfloat16S3_S3_fEELi4ELi4ENS_5EmptyEXadL_ZNS_4siluIffEET_T0_RKS5_EEEEvT3_mmm,"a",@progbits
	.sectionflags	@""
	.align	4
.nv.constant0._ZN18transformer_engine6detail38cast_transpose_fused_kernel_notalignedILb0ELb0ELb1EfNS_16CTDBiasDActParamI13__nv_bfloat16S3_S3_fEELi4ELi4ENS_5EmptyEXadL_ZNS_4siluIffEET_T0_RKS5_EEEEvT3_mmm:
	.zero		624


//--------------------- .nv.constant0._ZN18transformer_engine6detail38cast_transpose_fused_kernel_notalignedILb0ELb0ELb1EfNS_16CTDBiasDActParamI13__nv_bfloat16S3_6__halffEELi4ELi4ENS_5EmptyEXadL_ZNS_4siluIffEET_T0_RKS6_EEEEvT3_mmm --------------------------
	.section	.nv.constant0._ZN18transformer_engine6detail38cast_transpose_fused_kernel_notalignedILb0ELb0ELb1EfNS_16CTDBiasDActParamI13__nv_bfloat16S3_6__halffEELi4ELi4ENS_5EmptyEXadL_ZNS_4siluIffEET_T0_RKS6_EEEEvT3_mmm,"a",@progbits
	.sectionflags	@""
	.align	4
.nv.constant0._ZN18transformer_engine6detail38cast_transpose_fused_kernel_notalignedILb0ELb0ELb1EfNS_16CTDBiasDActParamI13__nv_bfloat16S3_6__halffEELi4ELi4ENS_5EmptyEXadL_ZNS_4siluIffEET_T0_RKS6_EEEEvT3_mmm:
	.zero		624


//--------------------- .nv.constant0._ZN18transformer_engine6detail38cast_transpose_fused_kernel_notalignedILb0ELb0ELb1EfNS_16CTDBiasDActParamI13__nv_bfloat16S3_ffEELi4ELi2ENS_5EmptyEXadL_ZNS_4siluIffEET_T0_RKS5_EEEEvT3_mmm --------------------------
	.section	.nv.constant0._ZN18transformer_engine6detail38cast_transpose_fused_kernel_notalignedILb0ELb0ELb1EfNS_16CTDBiasDActParamI13__nv_bfloat16S3_ffEELi4ELi2ENS_5EmptyEXadL_ZNS_4siluIffEET_T0_RKS5_EEEEvT3_mmm,"a",@progbits
	.sectionflags	@""
	.align	4
.nv.constant0._ZN18transformer_engine6detail38cast_transpose_fused_kernel_notalignedILb0ELb0ELb1EfNS_16CTDBiasDActParamI13__nv_bfloat16S3_ffEELi4ELi2ENS_5EmptyEXadL_ZNS_4siluIffEET_T0_RKS5_EEEEvT3_mmm:
	.zero		624


//--------------------- .nv.constant0._ZN18transformer_engine6detail38cast_transpose_fused_kernel_notalignedILb0ELb0ELb1EfNS_16CTDBiasDActParamI6__halfS3_13__nv_fp8_e4m3fEELi4ELi8ENS_5EmptyEXadL_ZNS_4siluIffEET_T0_RKS6_EEEEvT3_mmm --------------------------
	.section	.nv.constant0._ZN18transformer_engine6detail38cast_transpose_fused_kernel_notalignedILb0ELb0ELb1EfNS_16CTDBiasDActParamI6__halfS3_13__nv_fp8_e4m3fEELi4ELi8ENS_5EmptyEXadL_ZNS_4siluIffEET_T0_RKS6_EEEEvT3_mmm,"a",@progbits
	.sectionflags	@""
	.align	4
.nv.constant0._ZN18transformer_engine6detail38cast_transpose_fused_kernel_notalignedILb0ELb0ELb1EfNS_16CTDBiasDActParamI6__halfS3_13__nv_fp8_e4m3fEELi4ELi8ENS_5EmptyEXadL_ZNS_4siluIffEET_T0_RKS6_EEEEvT3_mmm:
	.zero		624


//--------------------- .nv.constant0._ZN18transformer_engine6detail38cast_transpose_fused_kernel_notalignedILb0ELb0ELb1EfNS_16CTDBiasDActParamI6__halfS3_13__nv_fp8_e5m2fEELi4ELi8ENS_5EmptyEXadL_ZNS_4siluIffEET_T0_RKS6_EEEEvT3_mmm --------------------------
	.section	.nv.constant0._ZN18transformer_engine6detail38cast_transpose_fused_kernel_notalignedILb0ELb0ELb1EfNS_16CTDBiasDActParamI6__halfS3_13__nv_fp8_e5m2fEELi4ELi8ENS_5EmptyEXadL_ZNS_4siluIffEET_T0_RKS6_EEEEvT3_mmm,"a",@progbits
	.sectionflags	@""
	.align	4
.nv.constant0._ZN18transformer_engine6detail38cast_transpose_fused_kernel_notalignedILb0ELb0ELb1EfNS_16CTDBiasDActParamI6__halfS3_13__nv_fp8_e5m2fEELi4ELi8ENS_5EmptyEXadL_ZNS_4siluIffEET_T0_RKS6_EEEEvT3_mmm:
	.zero		624


//--------------------- .nv.constant0._ZN18transformer_engine6detail38cast_transpose_fused_kernel_notalignedILb0ELb0ELb1EfNS_16CTDBiasDActParamI6__halfS3_13__nv_bfloat16fEELi4ELi4ENS_5EmptyEXadL_ZNS_4siluIffEET_T0_RKS6_EEEEvT3_mmm --------------------------
	.section	.nv.constant0._ZN18transformer_engine6detail38cast_transpose_fused_kernel_notalignedILb0ELb0ELb1EfNS_16CTDBiasDActParamI6__halfS3_13__nv_bfloat16fEELi4ELi4ENS_5EmptyEXadL_ZNS_4siluIffEET_T0_RKS6_EEEEvT3_mmm,"a",@progbits
	.sectionflags	@""
	.align	4
.nv.constant0._ZN18transformer_engine6detail38cast_transpose_fused_kernel_notalignedILb0ELb0ELb1EfNS_16CTDBiasDActParamI6__halfS3_13__nv_bfloat16fEELi4ELi4ENS_5EmptyEXadL_ZNS_4siluIffEET_T0_RKS6_EEEEvT3_mmm:
	.zero		624


//--------------------- .nv.constant0._ZN18transformer_engine6detail38cast_transpose_fused_kernel_notalignedILb0ELb0ELb1EfNS_16CTDBiasDActParamI6__halfS3_S3_fEELi4ELi4ENS_5EmptyEXadL_ZNS_4siluIffEET_T0_RKS5_EEEEvT3_mmm --------------------------
	.section	.nv.constant0._ZN18transformer_engine6detail38cast_transpose_fused_kernel_notalignedILb0ELb0ELb1EfNS_16CTDBiasDActParamI6__halfS3_S3_fEELi4ELi4ENS_5EmptyEXadL_ZNS_4siluIffEET_T0_RKS5_EEEEvT3_mmm,"a",@progbits
	.sectionflags	@""
	.align	4
.nv.constant0._ZN18transformer_engine6detail38cast_transpose_fused_kernel_notalignedILb0ELb0ELb1EfNS_16CTDBiasDActParamI6__halfS3_S3_fEELi4ELi4ENS_5EmptyEXadL_ZNS_4siluIffEET_T0_RKS5_EEEEvT3_mmm:
	.zero		624


//--------------------- .nv.constant0._ZN18transformer_engine6detail38cast_transpose_fused_kernel_notalignedILb0ELb0ELb1EfNS_16CTDBiasDActParamI6__halfS3_ffEELi4ELi2ENS_5EmptyEXadL_ZNS_4siluIffEET_T0_RKS5_EEEEvT3_mmm --------------------------
	.section	.nv.constant0._ZN18transformer_engine6detail38cast_transpose_fused_kernel_notalignedILb0ELb0ELb1EfNS_16CTDBiasDActParamI6__halfS3_ffEELi4ELi2ENS_5EmptyEXadL_ZNS_4siluIffEET_T0_RKS5_EEEEvT3_mmm,"a",@progbits
	.sectionflags	@""
	.align	4
.nv.constant0._ZN18transformer_engine6detail38cast_transpose_fused_kernel_notalignedILb0ELb0ELb1EfNS_16CTDBiasDActParamI6__halfS3_ffEELi4ELi2ENS_5EmptyEXadL_ZNS_4siluIffEET_T0_RKS5_EEEEvT3_mmm:
	.zero		624


//--------------------- .nv.constant0._ZN18transformer_engine6detail38cast_transpose_fused_kernel_notalignedILb0ELb0ELb1EfNS_16CTDBiasDActParamIff13__nv_fp8_e4m3fEELi2ELi8ENS_5EmptyEXadL_ZNS_4siluIffEET_T0_RKS5_EEEEvT3_mmm --------------------------
	.section	.nv.constant0._ZN18transformer_engine6detail38cast_transpose_fused_kernel_notalignedILb0ELb0ELb1EfNS_16CTDBiasDActParamIff13__nv_fp8_e4m3fEELi2ELi8ENS_5EmptyEXadL_ZNS_4siluIffEET_T0_RKS5_EEEEvT3_mmm,"a",@progbits
	.sectionflags	@""
	.align	4
.nv.constant0._ZN18transformer_engine6detail38cast_transpose_fused_kernel_notalignedILb0ELb0ELb1EfNS_16CTDBiasDActParamIff13__nv_fp8_e4m3fEELi2ELi8ENS_5EmptyEXadL_ZNS_4siluIffEET_T0_RKS5_EEEEvT3_mmm:
	.zero		624


//--------------------- .nv.constant0._ZN18transformer_engine6detail38cast_transpose_fused_kernel_notalignedILb0ELb0ELb1EfNS_16CTDBiasDActParamIff13__nv_fp8_e5m2fEELi2ELi8ENS_5EmptyEXadL_ZNS_4siluIffEET_T0_RKS5_EEEEvT3_mmm --------------------------
	.section	.nv.constant0._ZN18transformer_engine6detail38cast_transpose_fused_kernel_notalignedILb0ELb0ELb1EfNS_16CTDBiasDActParamIff13__nv_fp8_e5m2fEELi2ELi8ENS_5EmptyEXadL_ZNS_4siluIffEET_T0_RKS5_EEEEvT3_mmm,"a",@progbits
	.sectionflags	@""
	.align	4
.nv.constant0._ZN18transformer_engine6detail38cast_transpose_fused_kernel_notalignedILb0ELb0ELb1EfNS_16CTDBiasDActParamIff13__nv_fp8_e5m2fEELi2ELi8ENS_5EmptyEXadL_ZNS_4siluIffEET_T0_RKS5_EEEEvT3_mmm:
	.zero		624


//--------------------- .nv.constant0._ZN18transformer_engine6detail38cast_transpose_fused_kernel_notalignedILb0ELb0ELb1EfNS_16CTDBiasDActParamIff13__nv_bfloat16fEELi2ELi4ENS_5EmptyEXadL_ZNS_4siluIffEET_T0_RKS5_EEEEvT3_mmm --------------------------
	.section	.nv.constant0._ZN18transformer_engine6detail38cast_transpose_fused_kernel_notalignedILb0ELb0ELb1EfNS_16CTDBiasDActParamIff13__nv_bfloat16fEELi2ELi4ENS_5EmptyEXadL_ZNS_4siluIffEET_T0_RKS5_EEEEvT3_mmm,"a",@progbits
	.sectionflags	@""
	.align	4
.nv.constant0._ZN18transformer_engine6detail38cast_transpose_fused_kernel_notalignedILb0ELb0ELb1EfNS_16CTDBiasDActParamIff13__nv_bfloat16fEELi2ELi4ENS_5EmptyEXadL_ZNS_4siluIffEET_T0_RKS5_EEEEvT3_mmm:
	.zero		624


//--------------------- .nv.constant0._ZN18transformer_engine6detail38cast_transpose_fused_kernel_notalignedILb0ELb0ELb1EfNS_16CTDBiasDActParamIff6__halffEELi2ELi4ENS_5EmptyEXadL_ZNS_4siluIffEET_T0_RKS5_EEEEvT3_mmm --------------------------
	.section	.nv.constant0._ZN18transformer_engine6detail38cast_transpose_fused_kernel_notalignedILb0ELb0ELb1EfNS_16CTDBiasDActParamIff6__halffEELi2ELi4ENS_5EmptyEXadL_ZNS_4siluIffEET_T0_RKS5_EEEEvT3_mmm,"a",@progbits
	.sectionflags	@""
	.align	4
.nv.constant0._ZN18transformer_engine6detail38cast_transpose_fused_kernel_notalignedILb0ELb0ELb1EfNS_16CTDBiasDActParamIff6__halffEELi2ELi4ENS_5EmptyEXadL_ZNS_4siluIffEET_T0_RKS5_EEEEvT3_mmm:
	.zero		624


//--------------------- .nv.constant0._ZN18transformer_engine6detail38cast_transpose_fused_kernel_notalignedILb0ELb0ELb1EfNS_16CTDBiasDActParamIffffEELi2ELi2ENS_5EmptyEXadL_ZNS_4siluIffEET_T0_RKS4_EEEEvT3_mmm --------------------------
	.section	.nv.constant0._ZN18transformer_engine6detail38cast_transpose_fused_kernel_notalignedILb0ELb0ELb1EfNS_16CTDBiasDActParamIffffEELi2ELi2ENS_5EmptyEXadL_ZNS_4siluIffEET_T0_RKS4_EEEEvT3_mmm,"a",@progbits
	.sectionflags	@""
	.align	4
.nv.constant0._ZN18transformer_engine6detail38cast_transpose_fused_kernel_notalignedILb0ELb0ELb1EfNS_16CTDBiasDActParamIffffEELi2ELi2ENS_5EmptyEXadL_ZNS_4siluIffEET_T0_RKS4_EEEEvT3_mmm:
	.zero		624


//--------------------- .nv.constant0._ZN18transformer_engine6detail38cast_transpose_fused_kernel_notalignedILb0ELb1ELb0EfNS_16CTDBiasDActParamI13__nv_bfloat16S3_13__nv_fp8_e4m3fEELi2ELi4ENS_5EmptyEXadL_ZNS_6dqgeluIffEET_T0_RKS6_EEEEvT3_mmm --------------------------
	.section	.nv.constant0._ZN18transformer_engine6detail38cast_transpose_fused_kernel_notalignedILb0ELb1ELb0EfNS_16CTDBiasDActParamI13__nv_bfloat16S3_13__nv_fp8_e4m3fEELi2ELi4ENS_5EmptyEXadL_ZNS_6dqgeluIffEET_T0_RKS6_EEEEvT3_mmm,"a",@progbits
	.sectionflags	@""
	.align	4
.nv.constant0._ZN18transformer_engine6detail38cast_transpose_fused_kernel_notalignedILb0ELb1ELb0EfNS_16CTDBiasDActParamI13__nv_bfloat16S3_13__nv_fp8_e4m3fEELi2ELi4ENS_5EmptyEXadL_ZNS_6dqgeluIffEET_T0_RKS6_EEEEvT3_mmm:
	.zero		624


//--------------------- .nv.constant0._ZN18transformer_engine6detail38cast_transpose_fused_kernel_notalignedILb0ELb1ELb0EfNS_16CTDBiasDActParamI13__nv_bfloat16S3_13__nv_fp8_e5m2fEELi2ELi4ENS_5EmptyEXadL_ZNS_6dqgeluIffEET_T0_RKS6_EEEEvT3_mmm --------------------------
	.section	.nv.constant0._ZN18transformer_engine6detail38cast_transpose_fused_kernel_notalignedILb0ELb1ELb0EfNS_16CTDBiasDActParamI13__nv_bfloat16S3_13__nv_fp8_e5m2fEELi2ELi4ENS_5EmptyEXadL_ZNS_6dqgeluIffEET_T0_RKS6_EEEEvT3_mmm,"a",@progbits
	.sectionflags	@""
	.align	4
.nv.constant0._ZN18transformer_engine6detail38cast_transpose_fused_kernel_notalignedILb0ELb1ELb0EfNS_16CTDBiasDActParamI13__nv_bfloat16S3_13__nv_fp8_e5m2fEELi2ELi4ENS_5EmptyEXadL_ZNS_6dqgeluIffEET_T0_RKS6_EEEEvT3_mmm:
	.zero		624


//--------------------- .nv.constant0._ZN18transformer_engine6detail38cast_transpose_fused_kernel_notalignedILb0ELb1ELb0EfNS_16CTDBiasDActParamI13__nv_bfloat16S3_S3_fEELi2ELi2ENS_5EmptyEXadL_ZNS_6dqgeluIffEET_T0_RKS5_EEEEvT3_mmm --------------------------
	.section	.nv.constant0._ZN18transformer_engine6detail38cast_transpose_fused_kernel_notalignedILb0ELb1ELb0EfNS_16CTDBiasDActParamI13__nv_bfloat16S3_S3_fEELi2ELi2ENS_5EmptyEXadL_ZNS_6dqgeluIffEET_T0_RKS5_EEEEvT3_mmm,"a",@progbits
	.sectionflags	@""
	.align	4
.nv.constant0._ZN18transformer_engine6detail38cast_transpose_fused_kernel_notalignedILb0ELb1ELb0EfNS_16CTDBiasDActParamI13__nv_bfloat16S3_S3_fEELi2ELi2ENS_5EmptyEXadL_ZNS_6dqgeluIffEET_T0_RKS5_EEEEvT3_mmm:
	.zero		624


//--------------------- .nv.constant0._ZN18transformer_engine6detail38cast_transpose_fused_kernel_notalignedILb0ELb1ELb0EfNS_16CTDBiasDActParamI13__nv_bfloat16S3_6__halffEELi2ELi2ENS_5EmptyEXadL_ZNS_6dqgeluIffEET_T0_RKS6_EEEEvT3_mmm --------------------------
	.section	.nv.constant0._ZN18transformer_engine6detail38cast_transpose_fused_kernel_notalignedILb0ELb1ELb0EfNS_16CTDBiasDActParamI13__nv_bfloat16S3_6__halffEELi2ELi2ENS_5EmptyEXadL_ZNS_6dqgeluIffEET_T0_RKS6_EEEEvT3_mmm,"a",@progbits
	.sectionflags	@""
	.align	4
.nv.constant0._ZN18transformer_engine6detail38cast_transpose_fused_kernel_notalignedILb0ELb1ELb0EfNS_16CTDBiasDActParamI13__nv_bfloat16S3_6__halffEELi2ELi2ENS_5EmptyEXadL_ZNS_6dqgeluIffEET_T0_RKS6_EEEEvT3_mmm:
	.zero		624


//--------------------- .nv.constant0._ZN18transformer_engine6detail38cast_transpose_fused_kernel_notalignedILb0ELb1ELb0EfNS_16CTDBiasDActParamI13__nv_bfloat16S3_ffEELi2ELi1ENS_5EmptyEXadL_ZNS_6dqgeluIffEET_T0_RKS5_EEEEvT3_mmm --------------------------
	.section	.nv.constant0._ZN18transformer_engine6detail38cast_transpose_fused_kernel_notalignedILb0ELb1ELb0EfNS_16CTDBiasDActParamI13__nv_bfloat16S3_ffEELi2ELi1ENS_5EmptyEXadL_ZNS_6dqgeluIffEET_T0_RKS5_EEEEvT3_mmm,"a",@progbits
	.sectionflags	@""
	.align	4
.nv.constant0._ZN18transformer_engine6detail38cast_transpose_fused_kernel_notalignedILb0ELb1ELb0EfNS_16CTDBiasDActParamI13__nv_bfloat16S3_ffEELi2ELi1ENS_5EmptyEXadL_ZNS_6dqgeluIffEET_T0_RKS5_EEEEvT3_mmm:
	.zero		624


//--------------------- .nv.constant0._ZN18transformer_engine6detail38cast_transpose_fused_kernel_notalignedILb0ELb1ELb0EfNS_16CTDBiasDActParamI6__halfS3_13__nv_fp8_e4m3fEELi2ELi4ENS_5EmptyEXadL_ZNS_6dqgeluIffEET_T0_RKS6_EEEEvT3_mmm --------------------------
	.section	.nv.constant0._ZN18transformer_engine6detail38cast_transpose_fused_kernel_notalignedILb0ELb1ELb0EfNS_16CTDBiasDActParamI6__halfS3_13__nv_fp8_e4m3fEELi2ELi4ENS_5EmptyEXadL_ZNS_6dqgeluIffEET_T0_RKS6_EEEEvT3_mmm,"a",@progbits
	.sectionflags	@""
	.align	4
.nv.constant0._ZN18transformer_engine6detail38cast_transpose_fused_kernel_notalignedILb0ELb1ELb0EfNS_16CTDBiasDActParamI6__halfS3_13__nv_fp8_e4m3fEELi2ELi4ENS_5EmptyEXadL_ZNS_6dqgeluIffEET_T0_RKS6_EEEEvT3_mmm:
	.zero		624


//--------------------- .nv.constant0._ZN18transformer_engine6detail38cast_transpose_fused_kernel_notalignedILb0ELb1ELb0EfNS_16CTDBiasDActParamI6__halfS3_13__nv_fp8_e5m2fEELi2ELi4ENS_5EmptyEXadL_ZNS_6dqgeluIffEET_T0_RKS6_EEEEvT3_mmm --------------------------
	.section	.nv.constant0._ZN18transformer_engine6detail38cast_transpose_fused_kernel_notalignedILb0ELb1ELb0EfNS_16CTDBiasDActParamI6__halfS3_13__nv_fp8_e5m2fEELi2ELi4ENS_5EmptyEXadL_ZNS_6dqgeluIffEET_T0_RKS6_EEEEvT3_mmm,"a",@progbits
	.sectionflags	@""
	.align	4
.nv.constant0._ZN18transformer_engine6detail38cast_transpose_fused_kernel_notalignedILb0ELb1ELb0EfNS_16CTDBiasDActParamI6__halfS3_13__nv_fp8_e5m2fEELi2ELi4ENS_5EmptyEXadL_ZNS_6dqgeluIffEET_T0_RKS6_EEEEvT3_mmm:
	.zero		624


//--------------------- .nv.constant0._ZN18transformer_engine6detail38cast_transpose_fused_kernel_notalignedILb0ELb1ELb0EfNS_16CTDBiasDActParamI6__halfS3_13__nv_bfloat16fEELi2ELi2ENS_5EmptyEXadL_ZNS_6dqgeluIffEET_T0_RKS6_EEEEvT3_mmm --------------------------
	.section	.nv.constant0._ZN18transformer_engine6detail38cast_transpose_fused_kernel_notalignedILb0ELb1ELb0EfNS_16CTDBiasDActParamI6__halfS3_13__nv_bfloat16fEELi2ELi2ENS_5EmptyEXadL_ZNS_6dqgeluIffEET_T0_RKS6_EEEEvT3_mmm,"a",@progbits
	.sectionflags	@""
	.align	4
.nv.constant0._ZN18transformer_engine6detail38cast_transpose_fused_kernel_notalignedILb0ELb1ELb0EfNS_16CTDBiasDActParamI6__halfS3_13__nv_bfloat16fEELi2ELi2ENS_5EmptyEXadL_ZNS_6dqgeluIffEET_T0_RKS6_EEEEvT3_mmm:
	.zero		624


//--------------------- .nv.constant0._ZN18transformer_engine6detail38cast_transpose_fused_kernel_notalignedILb0ELb1ELb0EfNS_16CTDBiasDActParamI6__halfS3_S3_fEELi2ELi2ENS_5EmptyEXadL_ZNS_6dqgeluIffEET_T0_RKS5_EEEEvT3_mmm --------------------------
	.section	.nv.constant0._ZN18transformer_engine6detail38cast_transpose_fused_kernel_notalignedILb0ELb1ELb0EfNS_16CTDBiasDActParamI6__halfS3_S3_fEELi2ELi2ENS_5EmptyEXadL_ZNS_6dqgeluIffEET_T0_RKS5_EEEEvT3_mmm,"a",@progbits
	.sectionflags	@""
	.align	4
.nv.constant0._ZN18transformer_engine6detail38cast_transpose_fused_kernel_notalignedILb0ELb1ELb0EfNS_16CTDBiasDActParamI6__halfS3_S3_fEELi2ELi2ENS_5EmptyEXadL_ZNS_6dqgeluIffEET_T0_RKS5_EEEEvT3_mmm:
	.zero		624


//--------------------- .nv.constant0._ZN18transformer_engine6detail38cast_transpose_fused_kernel_notalignedILb0ELb1ELb0EfNS_16CTDBiasDActParamI6__halfS3_ffEELi2ELi1ENS_5EmptyEXadL_ZNS_6dqgeluIffEET_T0_RKS5_EEEEvT3_mmm --------------------------
	.section	.nv.constant0._ZN18transformer_engine6detail38cast_transpose_fused_kernel_notalignedILb0ELb1ELb0EfNS_16CTDBiasDActParamI6__halfS3_ffEELi2ELi1ENS_5EmptyEXadL_ZNS_6dqgeluIffEET_T0_RKS5_EEEEvT3_mmm,"a",@progbits
	.sectionflags	@""
	.align	4
.nv.constant0._ZN18transformer_engine6detail38cast_transpose_fused_kernel_notalignedILb0ELb1ELb0EfNS_16CTDBiasDActParamI6__halfS3_ffEELi2ELi1ENS_5EmptyEXadL_ZNS_6dqgeluIffEET_T0_RKS5_EEEEvT3_mmm:
	.zero		624


//--------------------- .nv.constant0._ZN18transformer_engine6detail38cast_transpose_fused_kernel_notalignedILb0ELb1ELb0EfNS_16CTDBiasDActParamIff13__nv_fp8_e4m3fEELi1ELi4ENS_5EmptyEXadL_ZNS_6dqgeluIffEET_T0_RKS5_EEEEvT3_mmm --------------------------
	.section	.nv.constant0._ZN18transformer_engine6detail38cast_transpose_fused_kernel_notalignedILb0ELb1ELb0EfNS_16CTDBiasDActParamIff13__nv_fp8_e4m3fEELi1ELi4ENS_5EmptyEXadL_ZNS_6dqgeluIffEET_T0_RKS5_EEEEvT3_mmm,"a",@progbits
	.sectionflags	@""
	.align	4
.nv.constant0._ZN18transformer_engine6detail38cast_transpose_fused_kernel_notalignedILb0ELb1ELb0EfNS_16CTDBiasDActParamIff13__nv_fp8_e4m3fEELi1ELi4ENS_5EmptyEXadL_ZNS_6dqgeluIffEET_T0_RKS5_EEEEvT3_mmm:
	.zero		624


//--------------------- .nv.constant0._ZN18transformer_engine6detail38cast_transpose_fused_kernel_notalignedILb0ELb1ELb0EfNS_16CTDBiasDActParamIff13__nv_fp8_e5m2fEELi1ELi4ENS_5EmptyEXadL_ZNS_6dqgeluIffEET_T0_RKS5_EEEEvT3_mmm --------------------------
	.section	.nv.constant0._ZN18transformer_engine6detail38cast_transpose_fused_kernel_notalignedILb0ELb1ELb0EfNS_16CTDBiasDActParamIff13__nv_fp8_e5m2fEELi1ELi4ENS_5EmptyEXadL_ZNS_6dqgeluIffEET_T0_RKS5_EEEEvT3_mmm,"a",@progbits
	.sectionflags	@""
	.align	4
.nv.constant0._ZN18transformer_engine6detail38cast_transpose_fused_kernel_notalignedILb0ELb1ELb0EfNS_16CTDBiasDActParamIff13__nv_fp8_e5m2fEELi1ELi4ENS_5EmptyEXadL_ZNS_6dqgeluIffEET_T0_RKS5_EEEEvT3_mmm:
	.zero		624


//--------------------- .nv.constant0._ZN18transformer_engine6detail38cast_transpose_fused_kernel_notalignedILb0ELb1ELb0EfNS_16CTDBiasDActParamIff13__nv_bfloat16fEELi1ELi2ENS_5EmptyEXadL_ZNS_6dqgeluIffEET_T0_RKS5_EEEEvT3_mmm --------------------------
	.section	.nv.constant0._ZN18transformer_engine6detail38cast_transpose_fused_kernel_notalignedILb0ELb1ELb0EfNS_16CTDBiasDActParamIff13__nv_bfloat16fEELi1ELi2ENS_5EmptyEXadL_ZNS_6dqgeluIffEET_T0_RKS5_EEEEvT3_mmm,"a",@progbits
	.sectionflags	@""
	.align	4
.nv.constant0._ZN18transformer_engine6detail38cast_transpose_fused_kernel_notalignedILb0ELb1ELb0EfNS_16CTDBiasDActParamIff13__nv_bfloat16fEELi1ELi2ENS_5EmptyEXadL_ZNS_6dqgeluIffEET_T0_RKS5_EEEEvT3_mmm:
	.zero		624


//--------------------- .nv.constant0._ZN18transformer_engine6detail38cast_transpose_fused_kernel_notalignedILb0ELb1ELb0EfNS_16CTDBiasDActParamIff6__halffEELi1ELi2ENS_5EmptyEXadL_ZNS_6dqgeluIffEET_T0_RKS5_EEEEvT3_mmm --------------------------
	.section	.nv.constant0._ZN18transformer_engine6detail38cast_transpose_fused_kernel_notalignedILb0ELb1ELb0EfNS_16CTDBiasDActParamIff6__halffEELi1ELi2ENS_5EmptyEXadL_ZNS_6dqgeluIffEET_T0_RKS5_EEEEvT3_mmm,"a",@progbits
	.sectionflags	@""
	.align	4
.nv.constant0._ZN18transformer_engine6detail38cast_transpose_fused_kernel_notalignedILb0ELb1ELb0EfNS_16CTDBiasDActParamIff6__halffEELi1ELi2ENS_5EmptyEXadL_ZNS_6dqgeluIffEET_T0_RKS5_EEEEvT3_mmm:
	.zero		624


//--------------------- .nv.constant0._ZN18transformer_engine6detail38cast_transpose_fused_kernel_notalignedILb0ELb1ELb0EfNS_16CTDBiasDActParamIffffEELi1ELi1ENS_5EmptyEXadL_ZNS_6dqgeluIffEET_T0_RKS4_EEEEvT3_mmm --------------------------
	.section	.nv.constant0._ZN18transformer_engine6detail38cast_transpose_fused_kernel_notalignedILb0ELb1ELb0EfNS_16CTDBiasDActParamIffffEELi1ELi1ENS_5EmptyEXadL_ZNS_6dqgeluIffEET_T0_RKS4_EEEEvT3_mmm,"a",@progbits
	.sectionflags	@""
	.align	4
.nv.constant0._ZN18transformer_engine6detail38cast_transpose_fused_kernel_notalignedILb0ELb1ELb0EfNS_16CTDBiasDActParamIffffEELi1ELi1ENS_5EmptyEXadL_ZNS_6dqgeluIffEET_T0_RKS4_EEEEvT3_mmm:
	.zero		624


//--------------------- .nv.constant0._ZN18transformer_engine6detail38cast_transpose_fused_kernel_notalignedILb0ELb0ELb1EfNS_16CTDBiasDActParamI13__nv_bfloat16S3_13__nv_fp8_e4m3fEELi4ELi8ENS_5EmptyEXadL_ZNS_5qgeluIffEET_T0_RKS6_EEEEvT3_mmm --------------------------
	.section	.nv.constant0._ZN18transformer_engine6detail38cast_transpose_fused_kernel_notalignedILb0ELb0ELb1EfNS_16CTDBiasDActParamI13__nv_bfloat16S3_13__nv_fp8_e4m3fEELi4ELi8ENS_5EmptyEXadL_ZNS_5qgeluIffEET_T0_RKS6_EEEEvT3_mmm,"a",@progbits
	.sectionflags	@""
	.align	4
.nv.constant0._ZN18transformer_engine6detail38cast_transpose_fused_kernel_notalignedILb0ELb0ELb1EfNS_16CTDBiasDActParamI13__nv_bfloat16S3_13__nv_fp8_e4m3fEELi4ELi8ENS_5EmptyEXadL_ZNS_5qgeluIffEET_T0_RKS6_EEEEvT3_mmm:
	.zero		624


//--------------------- .nv.constant0._ZN18transformer_engine6detail38cast_transpose_fused_kernel_notalignedILb0ELb0ELb1EfNS_16CTDBiasDActParamI13__nv_bfloat16S3_13__nv_fp8_e5m2fEELi4ELi8ENS_5EmptyEXadL_ZNS_5qgeluIffEET_T0_RKS6_EEEEvT3_mmm --------------------------
	.section	.nv.constant0._ZN18transformer_engine6detail38cast_transpose_fused_kernel_notalignedILb0ELb0ELb1EfNS_16CTDBiasDActParamI13__nv_bfloat16S3_13__nv_fp8_e5m2fEELi4ELi8ENS_5EmptyEXadL_ZNS_5qgeluIffEET_T0_RKS6_EEEEvT3_mmm,"a",@progbits
	.sectionflags	@""
	.align	4
.nv.constant0._ZN18transformer_engine6detail38cast_transpose_fused_kernel_notalignedILb0ELb0ELb1EfNS_16CTDBiasDActParamI13__nv_bfloat16S3_13__nv_fp8_e5m2fEELi4ELi8ENS_5EmptyEXadL_ZNS_5qgeluIffEET_T0_RKS6_EEEEvT3_mmm:
	.zero		624


//--------------------- .nv.constant0._ZN18transformer_engine6detail38cast_transpose_fused_kernel_notalignedILb0ELb0ELb1EfNS_16CTDBiasDActParamI13__nv_bfloat16S3_S3_fEELi4ELi4ENS_5EmptyEXadL_ZNS_5qgeluIffEET_T0_RKS5_EEEEvT3_mmm --------------------------
	.section	.nv.constant0._ZN18transformer_engine6detail38cast_transpose_fused_kernel_notalignedILb0ELb0ELb1EfNS_16CTDBiasDActParamI13__nv_bfloat16S3_S3_fEELi4ELi4ENS_5EmptyEXadL_ZNS_5qgeluIffEET_T0_RKS5_EEEEvT3_mmm,"a",@progbits
	.sectionflags	@""
	.align	4
.nv.constant0._ZN18transformer_engine6detail38cast_transpose_fused_kernel_notalignedILb0ELb0ELb1EfNS_16CTDBiasDActParamI13__nv_bfloat16S3_S3_fEELi4ELi4ENS_5EmptyEXadL_ZNS_5qgeluIffEET_T0_RKS5_EEEEvT3_mmm:
	.zero		624


//--------------------- .nv.constant0._ZN18transformer_engine6detail38cast_transpose_fused_kernel_notalignedILb0ELb0ELb1EfNS_16CTDBiasDActParamI13__nv_bfloat16S3_6__halffEELi4ELi4ENS_5EmptyEXadL_ZNS_5qgeluIffEET_T0_RKS6_EEEEvT3_mmm --------------------------
	.section	.nv.constant0._ZN18transformer_engine6detail38cast_transpose_fused_kernel_notalignedILb0ELb0ELb1EfNS_16CTDBiasDActParamI13__nv_bfloat16S3_6__halffEELi4ELi4ENS_5EmptyEXadL_ZNS_5qgeluIffEET_T0_RKS6_EEEEvT3_mmm,"a",@progbits
	.sectionflags	@""
	.align	4
.nv.constant0._ZN18transformer_engine6detail38cast_transpose_fused_kernel_notalignedILb0ELb0ELb1EfNS_16CTDBiasDActParamI13__nv_bfloat16S3_6__halffEELi4ELi4ENS_5EmptyEXadL_ZNS_5qgeluIffEET_T0_RKS6_EEEEvT3_mmm:
	.zero		624


//--------------------- .nv.constant0._ZN18transformer_engine6detail38cast_transpose_fused_kernel_notalignedILb0ELb0ELb1EfNS_16CTDBiasDActParamI13__nv_bfloat16S3_ffEELi4ELi2ENS_5EmptyEXadL_ZNS_5qgeluIffEET_T0_RKS5_EEEEvT3_mmm --------------------------
	.section	.nv.constant0._ZN18transformer_engine6detail38cast_transpose_fused_kernel_notalignedILb0ELb0ELb1EfNS_16CTDBiasDActParamI13__nv_bfloat16S3_ffEELi4ELi2ENS_5EmptyEXadL_ZNS_5qgeluIffEET_T0_RKS5_EEEEvT3_mmm,"a",@progbits
	.sectionflags	@""
	.align	4
.nv.constant0._ZN18transformer_engine6detail38cast_transpose_fused_kernel_notalignedILb0ELb0ELb1EfNS_16CTDBiasDActParamI13__nv_bfloat16S3_ffEELi4ELi2ENS_5EmptyEXadL_ZNS_5qgeluIffEET_T0_RKS5_EEEEvT3_mmm:
	.zero		624


//--------------------- .nv.constant0._ZN18transformer_engine6detail38cast_transpose_fused_kernel_notalignedILb0ELb0ELb1EfNS_16CTDBiasDActParamI6__halfS3_13__nv_fp8_e4m3fEELi4ELi8ENS_5EmptyEXadL_ZNS_5qgeluIffEET_T0_RKS6_EEEEvT3_mmm --------------------------
	.section	.nv.constant0._ZN18transformer_engine6detail38cast_transpose_fused_kernel_notalignedILb0ELb0ELb1EfNS_16CTDBiasDActParamI6__halfS3_13__nv_fp8_e4m3fEELi4ELi8ENS_5EmptyEXadL_ZNS_5qgeluIffEET_T0_RKS6_EEEEvT3_mmm,"a",@progbits
	.sectionflags	@""
	.align	4
.nv.constant0._ZN18transformer_engine6detail38cast_transpose_fused_kernel_notalignedILb0ELb0ELb1EfNS_16CTDBiasDActParamI6__halfS3_13__nv_fp8_e4m3fEELi4ELi8ENS_5EmptyEXadL_ZNS_5qgeluIffEET_T0_RKS6_EEEEvT3_mmm:
	.zero		624


//--------------------- .nv.constant0._ZN18transformer_engine6detail38cast_transpose_fused_kernel_notalignedILb0ELb0ELb1EfNS_16CTDBiasDActParamI6__halfS3_13__nv_fp8_e5m2fEELi4ELi8ENS_5EmptyEXadL_ZNS_5qgeluIffEET_T0_RKS6_EEEEvT3_mmm --------------------------
	.section	.nv.constant0._ZN18transformer_engine6detail38cast_transpose_fused_kernel_notalignedILb0ELb0ELb1EfNS_16CTDBiasDActParamI6__halfS3_13__nv_fp8_e5m2fEELi4ELi8ENS_5EmptyEXadL_ZNS_5qgeluIffEET_T0_RKS6_EEEEvT3_mmm,"a",@progbits
	.sectionflags	@""
	.align	4
.nv.constant0._ZN18transformer_engine6detail38cast_transpose_fused_kernel_notalignedILb0ELb0ELb1EfNS_16CTDBiasDActParamI6__halfS3_13__nv_fp8_e5m2fEELi4ELi8ENS_5EmptyEXadL_ZNS_5qgeluIffEET_T0_RKS6_EEEEvT3_mmm:
	.zero		624


//--------------------- .nv.constant0._ZN18transformer_engine6detail38cast_transpose_fused_kernel_notalignedILb0ELb0ELb1EfNS_16CTDBiasDActParamI6__halfS3_13__nv_bfloat16fEELi4ELi4ENS_5EmptyEXadL_ZNS_5qgeluIffEET_T0_RKS6_EEEEvT3_mmm --------------------------
	.section	.nv.constant0._ZN18transformer_engine6detail38cast_transpose_fused_kernel_notalignedILb0ELb0ELb1EfNS_16CTDBiasDActParamI6__halfS3_13__nv_bfloat16fEELi4ELi4ENS_5EmptyEXadL_ZNS_5qgeluIffEET_T0_RKS6_EEEEvT3_mmm,"a",@progbits
	.sectionflags	@""
	.align	4
.nv.constant0._ZN18transformer_engine6detail38cast_transpose_fused_kernel_notalignedILb0ELb0ELb1EfNS_16CTDBiasDActParamI6__halfS3_13__nv_bfloat16fEELi4ELi4ENS_5EmptyEXadL_ZNS_5qgeluIffEET_T0_RKS6_EEEEvT3_mmm:
	.zero		624


//--------------------- .nv.constant0._ZN18transformer_engine6detail38cast_transpose_fused_kernel_notalignedILb0ELb0ELb1EfNS_16CTDBiasDActParamI6__halfS3_S3_fEELi4ELi4ENS_5EmptyEXadL_ZNS_5qgeluIffEET_T0_RKS5_EEEEvT3_mmm --------------------------
	.section	.nv.constant0._ZN18transformer_engine6detail38cast_transpose_fused_kernel_notalignedILb0ELb0ELb1EfNS_16CTDBiasDActParamI6__halfS3_S3_fEELi4ELi4ENS_5EmptyEXadL_ZNS_5qgeluIffEET_T0_RKS5_EEEEvT3_mmm,"a",@progbits
	.sectionflags	@""
	.align	4
.nv.constant0._ZN18transformer_engine6detail38cast_transpose_fused_kernel_notalignedILb0ELb0ELb1EfNS_16CTDBiasDActParamI6__halfS3_S3_fEELi4ELi4ENS_5EmptyEXadL_ZNS_5qgeluIffEET_T0_RKS5_EEEEvT3_mmm:
	.zero		624


//--------------------- .nv.constant0._ZN18transformer_engine6detail38cast_transpose_fused_kernel_notalignedILb0ELb0ELb1EfNS_16CTDBiasDActParamI6__halfS3_ffEELi4ELi2ENS_5EmptyEXadL_ZNS_5qgeluIffEET_T0_RKS5_EEEEvT3_mmm --------------------------
	.section	.nv.constant0._ZN18transformer_engine6detail38cast_transpose_fused_kernel_notalignedILb0ELb0ELb1EfNS_16CTDBiasDActParamI6__halfS3_ffEELi4ELi2ENS_5EmptyEXadL_ZNS_5qgeluIffEET_T0_RKS5_EEEEvT3_mmm,"a",@progbits
	.sectionflags	@""
	.align	4
.nv.constant0._ZN18transformer_engine6detail38cast_transpose_fused_kernel_notalignedILb0ELb0ELb1EfNS_16CTDBiasDActParamI6__halfS3_ffEELi4ELi2ENS_5EmptyEXadL_ZNS_5qgeluIffEET_T0_RKS5_EEEEvT3_mmm:
	.zero		624


//--------------------- .nv.constant0._ZN18transformer_engine6detail38cast_transpose_fused_kernel_notalignedILb0ELb0ELb1EfNS_16CTDBiasDActParamIff13__nv_fp8_e4m3fEELi2ELi8ENS_5EmptyEXadL_ZNS_5qgeluIffEET_T0_RKS5_EEEEvT3_mmm --------------------------
	.section	.nv.constant0._ZN18transformer_engine6detail38cast_transpose_fused_kernel_notalignedILb0ELb0ELb1EfNS_16CTDBiasDActParamIff13__nv_fp8_e4m3fEELi2ELi8ENS_5EmptyEXadL_ZNS_5qgeluIffEET_T0_RKS5_EEEEvT3_mmm,"a",@progbits
	.sectionflags	@""
	.align	4
.nv.constant0._ZN18transformer_engine6detail38cast_transpose_fused_kernel_notalignedILb0ELb0ELb1EfNS_16CTDBiasDActParamIff13__nv_fp8_e4m3fEELi2ELi8ENS_5EmptyEXadL_ZNS_5qgeluIffEET_T0_RKS5_EEEEvT3_mmm:
	.zero		624


//--------------------- .nv.constant0._ZN18transformer_engine6detail38cast_transpose_fused_kernel_notalignedILb0ELb0ELb1EfNS_16CTDBiasDActParamIff13__nv_fp8_e5m2fEELi2ELi8ENS_5EmptyEXadL_ZNS_5qgeluIffEET_T0_RKS5_EEEEvT3_mmm --------------------------
	.section	.nv.constant0._ZN18transformer_engine6detail38cast_transpose_fused_kernel_notalignedILb0ELb0ELb1EfNS_16CTDBiasDActParamIff13__nv_fp8_e5m2fEELi2ELi8ENS_5EmptyEXadL_ZNS_5qgeluIffEET_T0_RKS5_EEEEvT3_mmm,"a",@progbits
	.sectionflags	@""
	.align	4
.nv.constant0._ZN18transformer_engine6detail38cast_transpose_fused_kernel_notalignedILb0ELb0ELb1EfNS_16CTDBiasDActParamIff13__nv_fp8_e5m2fEELi2ELi8ENS_5EmptyEXadL_ZNS_5qgeluIffEET_T0_RKS5_EEEEvT3_mmm:
	.zero		624


//--------------------- .nv.constant0._ZN18transformer_engine6detail38cast_transpose_fused_kernel_notalignedILb0ELb0ELb1EfNS_16CTDBiasDActParamIff13__nv_bfloat16fEELi2ELi4ENS_5EmptyEXadL_ZNS_5qgeluIffEET_T0_RKS5_EEEEvT3_mmm --------------------------
	.section	.nv.constant0._ZN18transformer_engine6detail38cast_transpose_fused_kernel_notalignedILb0ELb0ELb1EfNS_16CTDBiasDActParamIff13__nv_bfloat16fEELi2ELi4ENS_5EmptyEXadL_ZNS_5qgeluIffEET_T0_RKS5_EEEEvT3_mmm,"a",@progbits
	.sectionflags	@""
	.align	4
.nv.constant0._ZN18transformer_engine6detail38cast_transpose_fused_kernel_notalignedILb0ELb0ELb1EfNS_16CTDBiasDActParamIff13__nv_bfloat16fEELi2ELi4ENS_5EmptyEXadL_ZNS_5qgeluIffEET_T0_RKS5_EEEEvT3_mmm:
	.zero		624


//--------------------- .nv.constant0._ZN18transformer_engine6detail38cast_transpose_fused_kernel_notalignedILb0ELb0ELb1EfNS_16CTDBiasDActParamIff6__halffEELi2ELi4ENS_5EmptyEXadL_ZNS_5qgeluIffEET_T0_RKS5_EEEEvT3_mmm --------------------------
	.section	.nv.constant0._ZN18transformer_engine6detail38cast_transpose_fused_kernel_notalignedILb0ELb0ELb1EfNS_16CTDBiasDActParamIff6__halffEELi2ELi4ENS_5EmptyEXadL_ZNS_5qgeluIffEET_T0_RKS5_EEEEvT3_mmm,"a",@progbits
	.sectionflags	@""
	.align	4
.nv.constant0._ZN18transformer_engine6detail38cast_transpose_fused_kernel_notalignedILb0ELb0ELb1EfNS_16CTDBiasDActParamIff6__halffEELi2ELi4ENS_5EmptyEXadL_ZNS_5qgeluIffEET_T0_RKS5_EEEEvT3_mmm:
	.zero		624


//--------------------- .nv.constant0._ZN18transformer_engine6detail38cast_transpose_fused_kernel_notalignedILb0ELb0ELb1EfNS_16CTDBiasDActParamIffffEELi2ELi2ENS_5EmptyEXadL_ZNS_5qgeluIffEET_T0_RKS4_EEEEvT3_mmm --------------------------
	.section	.nv.constant0._ZN18transformer_engine6detail38cast_transpose_fused_kernel_notalignedILb0ELb0ELb1EfNS_16CTDBiasDActParamIffffEELi2ELi2ENS_5EmptyEXadL_ZNS_5qgeluIffEET_T0_RKS4_EEEEvT3_mmm,"a",@progbits
	.sectionflags	@""
	.align	4
.nv.constant0._ZN18transformer_engine6detail38cast_transpose_fused_kernel_notalignedILb0ELb0ELb1EfNS_16CTDBiasDActParamIffffEELi2ELi2ENS_5EmptyEXadL_ZNS_5qgeluIffEET_T0_RKS4_EEEEvT3_mmm:
	.zero		624


//--------------------- .nv.constant0._ZN18transformer_engine6detail38cast_transpose_fused_kernel_notalignedILb0ELb1ELb0EfNS_16CTDBiasDActParamI13__nv_bfloat16S3_13__nv_fp8_e4m3fEELi2ELi4ENS_5EmptyEXadL_ZNS_5dgeluIffEET_T0_RKS6_EEEEvT3_mmm --------------------------
	.section	.nv.constant0._ZN18transformer_engine6detail38cast_transpose_fused_kernel_notalignedILb0ELb1ELb0EfNS_16CTDBiasDActParamI13__nv_bfloat16S3_13__nv_fp8_e4m3fEELi2ELi4ENS_5EmptyEXadL_ZNS_5dgeluIffEET_T0_RKS6_EEEEvT3_mmm,"a",@progbits
	.sectionflags	@""
	.align	4
.nv.constant0._ZN18transformer_engine6detail38cast_transpose_fused_kernel_notalignedILb0ELb1ELb0EfNS_16CTDBiasDActParamI13__nv_bfloat16S3_13__nv_fp8_e4m3fEELi2ELi4ENS_5EmptyEXadL_ZNS_5dgeluIffEET_T0_RKS6_EEEEvT3_mmm:
	.zero		624


//--------------------- .nv.constant0._ZN18transformer_engine6detail38cast_transpose_fused_kernel_notalignedILb0ELb1ELb0EfNS_16CTDBiasDActParamI13__nv_bfloat16S3_13__nv_fp8_e5m2fEELi2ELi4ENS_5EmptyEXadL_ZNS_5dgeluIffEET_T0_RKS6_EEEEvT3_mmm --------------------------
	.section	.nv.constant0._ZN18transformer_engine6detail38cast_transpose_fused_kernel_notalignedILb0ELb1ELb0EfNS_16CTDBiasDActParamI13__nv_bfloat16S3_13__nv_fp8_e5m2fEELi2ELi4ENS_5EmptyEXadL_ZNS_5dgeluIffEET_T0_RKS6_EEEEvT3_mmm,"a",@progbits
	.sectionflags	@""
	.align	4
.nv.constant0._ZN18transformer_engine6detail38cast_transpose_fused_kernel_notalignedILb0ELb1ELb0EfNS_16CTDBiasDActParamI13__nv_bfloat16S3_13__nv_fp8_e5m2fEELi2ELi4ENS_5EmptyEXadL_ZNS_5dgeluIffEET_T0_RKS6_EEEEvT3_mmm:
	.zero		624


//--------------------- .nv.constant0._ZN18transformer_engine6detail38cast_transpose_fused_kernel_notalignedILb0ELb1ELb0EfNS_16CTDBiasDActParamI13__nv_bfloat16S3_S3_fEELi2ELi2ENS_5EmptyEXadL_ZNS_5dgeluIffEET_T0_RKS5_EEEEvT3_mmm --------------------------
	.section	.nv.constant0._ZN18transformer_engine6detail38cast_transpose_fused_kernel_notalignedILb0ELb1ELb0EfNS_16CTDBiasDActParamI13__nv_bfloat16S3_S3_fEELi2ELi2ENS_5EmptyEXadL_ZNS_5dgeluIffEET_T0_RKS5_EEEEvT3_mmm,"a",@progbits
	.sectionflags	@""
	.align	4
.nv.constant0._ZN18transformer_engine6detail38cast_transpose_fused_kernel_notalignedILb0ELb1ELb0EfNS_16CTDBiasDActParamI13__nv_bfloat16S3_S3_fEELi2ELi2ENS_5EmptyEXadL_ZNS_5dgeluIffEET_T0_RKS5_EEEEvT3_mmm:
	.zero		624


//--------------------- .nv.constant0._ZN18transformer_engine6detail38cast_transpose_fused_kernel_notalignedILb0ELb1ELb0EfNS_16CTDBiasDActParamI13__nv_bfloat16S3_6__halffEELi2ELi2ENS_5EmptyEXadL_ZNS_5dgeluIffEET_T0_RKS6_EEEEvT3_mmm --------------------------
	.section	.nv.constant0._ZN18transformer_engine6detail38cast_transpose_fused_kernel_notalignedILb0ELb1ELb0EfNS_16CTDBiasDActParamI13__nv_bfloat16S3_6__halffEELi2ELi2ENS_5EmptyEXadL_ZNS_5dgeluIffEET_T0_RKS6_EEEEvT3_mmm,"a",@progbits
	.sectionflags	@""
	.align	4
.nv.constant0._ZN18transformer_engine6detail38cast_transpose_fused_kernel_notalignedILb0ELb1ELb0EfNS_16CTDBiasDActParamI13__nv_bfloat16S3_6__halffEELi2ELi2ENS_5EmptyEXadL_ZNS_5dgeluIffEET_T0_RKS6_EEEEvT3_mmm:
	.zero		624


//--------------------- .nv.constant0._ZN18transformer_engine6detail38cast_transpose_fused_kernel_notalignedILb0ELb1ELb0EfNS_16CTDBiasDActParamI13__nv_bfloat16S3_ffEELi2ELi1ENS_5EmptyEXadL_ZNS_5dgeluIffEET_T0_RKS5_EEEEvT3_mmm --------------------------
	.section	.nv.constant0._ZN18transformer_engine6detail38cast_transpose_fused_kernel_notalignedILb0ELb1ELb0EfNS_16CTDBiasDActParamI13__nv_bfloat16S3_ffEELi2ELi1ENS_5EmptyEXadL_ZNS_5dgeluIffEET_T0_RKS5_EEEEvT3_mmm,"a",@progbits
	.sectionflags	@""
	.align	4
.nv.constant0._ZN18transformer_engine6detail38cast_transpose_fused_kernel_notalignedILb0ELb1ELb0EfNS_16CTDBiasDActParamI13__nv_bfloat16S3_ffEELi2ELi1ENS_5EmptyEXadL_ZNS_5dgeluIffEET_T0_RKS5_EEEEvT3_mmm:
	.zero		624


//--------------------- .nv.constant0._ZN18transformer_engine6detail38cast_transpose_fused_kernel_notalignedILb0ELb1ELb0EfNS_16CTDBiasDActParamI6__halfS3_13__nv_fp8_e4m3fEELi2ELi4ENS_5EmptyEXadL_ZNS_5dgeluIffEET_T0_RKS6_EEEEvT3_mmm --------------------------
	.section	.nv.constant0._ZN18transformer_engine6detail38cast_transpose_fused_kernel_notalignedILb0ELb1ELb0EfNS_16CTDBiasDActParamI6__halfS3_13__nv_fp8_e4m3fEELi2ELi4ENS_5EmptyEXadL_ZNS_5dgeluIffEET_T0_RKS6_EEEEvT3_mmm,"a",@progbits
	.sectionflags	@""
	.align	4
.nv.constant0._ZN18transformer_engine6detail38cast_transpose_fused_kernel_notalignedILb0ELb1ELb0EfNS_16CTDBiasDActParamI6__halfS3_13__nv_fp8_e4m3fEELi2ELi4ENS_5EmptyEXadL_ZNS_5dgeluIffEET_T0_RKS6_EEEEvT3_mmm:
	.zero		624


//--------------------- .nv.constant0._ZN18transformer_engine6detail38cast_transpose_fused_kernel_notalignedILb0ELb1ELb0EfNS_16CTDBiasDActParamI6__halfS3_13__nv_fp8_e5m2fEELi2ELi4ENS_5EmptyEXadL_ZNS_5dgeluIffEET_T0_RKS6_EEEEvT3_mmm --------------------------
	.section	.nv.constant0._ZN18transformer_engine6detail38cast_transpose_fused_kernel_notalignedILb0ELb1ELb0EfNS_16CTDBiasDActParamI6__halfS3_13__nv_fp8_e5m2fEELi2ELi4ENS_5EmptyEXadL_ZNS_5dgeluIffEET_T0_RKS6_EEEEvT3_mmm,"a",@progbits
	.sectionflags	@""
	.align	4
.nv.constant0._ZN18transformer_engine6detail38cast_transpose_fused_kernel_notalignedILb0ELb1ELb0EfNS_16CTDBiasDActParamI6__halfS3_13__nv_fp8_e5m2fEELi2ELi4ENS_5EmptyEXadL_ZNS_5dgeluIffEET_T0_RKS6_EEEEvT3_mmm:
	.zero		624


//--------------------- .nv.constant0._ZN18transformer_engine6detail38cast_transpose_fused_kernel_notalignedILb0ELb1ELb0EfNS_16CTDBiasDActParamI6__halfS3_13__nv_bfloat16fEELi2ELi2ENS_5EmptyEXadL_ZNS_5dgeluIffEET_T0_RKS6_EEEEvT3_mmm --------------------------
	.section	.nv.constant0._ZN18transformer_engine6detail38cast_transpose_fused_kernel_notalignedILb0ELb1ELb0EfNS_16CTDBiasDActParamI6__halfS3_13__nv_bfloat16fEELi2ELi2ENS_5EmptyEXadL_ZNS_5dgeluIffEET_T0_RKS6_EEEEvT3_mmm,"a",@progbits
	.sectionflags	@""
	.align	4
.nv.constant0._ZN18transformer_engine6detail38cast_transpose_fused_kernel_notalignedILb0ELb1ELb0EfNS_16CTDBiasDActParamI6__halfS3_13__nv_bfloat16fEELi2ELi2ENS_5EmptyEXadL_ZNS_5dgeluIffEET_T0_RKS6_EEEEvT3_mmm:
	.zero		624


//--------------------- .nv.constant0._ZN18transformer_engine6detail38cast_transpose_fused_kernel_notalignedILb0ELb1ELb0EfNS_16CTDBiasDActParamI6__halfS3_S3_fEELi2ELi2ENS_5EmptyEXadL_ZNS_5dgeluIffEET_T0_RKS5_EEEEvT3_mmm --------------------------
	.section	.nv.constant0._ZN18transformer_engine6detail38cast_transpose_fused_kernel_notalignedILb0ELb1ELb0EfNS_16CTDBiasDActParamI6__halfS3_S3_fEELi2ELi2ENS_5EmptyEXadL_ZNS_5dgeluIffEET_T0_RKS5_EEEEvT3_mmm,"a",@progbits
	.sectionflags	@""
	.align	4
.nv.constant0._ZN18transformer_engine6detail38cast_transpose_fused_kernel_notalignedILb0ELb1ELb0EfNS_16CTDBiasDActParamI6__halfS3_S3_fEELi2ELi2ENS_5EmptyEXadL_ZNS_5dgeluIffEET_T0_RKS5_EEEEvT3_mmm:
	.zero		624


//--------------------- .nv.constant0._ZN18transformer_engine6detail38cast_transpose_fused_kernel_notalignedILb0ELb1ELb0EfNS_16CTDBiasDActParamI6__halfS3_ffEELi2ELi1ENS_5EmptyEXadL_ZNS_5dgeluIffEET_T0_RKS5_EEEEvT3_mmm --------------------------
	.section	.nv.constant0._ZN18transformer_engine6detail38cast_transpose_fused_kernel_notalignedILb0ELb1ELb0EfNS_16CTDBiasDActParamI6__halfS3_ffEELi2ELi1ENS_5EmptyEXadL_ZNS_5dgeluIffEET_T0_RKS5_EEEEvT3_mmm,"a",@progbits
	.sectionflags	@""
	.align	4
.nv.constant0._ZN18transformer_engine6detail38cast_transpose_fused_kernel_notalignedILb0ELb1ELb0EfNS_16CTDBiasDActParamI6__halfS3_ffEELi2ELi1ENS_5EmptyEXadL_ZNS_5dgeluIffEET_T0_RKS5_EEEEvT3_mmm:
	.zero		624


//--------------------- .nv.constant0._ZN18transformer_engine6detail38cast_transpose_fused_kernel_notalignedILb0ELb1ELb0EfNS_16CTDBiasDActParamIff13__nv_fp8_e4m3fEELi1ELi4ENS_5EmptyEXadL_ZNS_5dgeluIffEET_T0_RKS5_EEEEvT3_mmm --------------------------
	.section	.nv.constant0._ZN18transformer_engine6detail38cast_transpose_fused_kernel_notalignedILb0ELb1ELb0EfNS_16CTDBiasDActParamIff13__nv_fp8_e4m3fEELi1ELi4ENS_5EmptyEXadL_ZNS_5dgeluIffEET_T0_RKS5_EEEEvT3_mmm,"a",@progbits
	.sectionflags	@""
	.align	4
.nv.constant0._ZN18transformer_engine6detail38cast_transpose_fused_kernel_notalignedILb0ELb1ELb0EfNS_16CTDBiasDActParamIff13__nv_fp8_e4m3fEELi1ELi4ENS_5EmptyEXadL_ZNS_5dgeluIffEET_T0_RKS5_EEEEvT3_mmm:
	.zero		624


//--------------------- .nv.constant0._ZN18transformer_engine6detail38cast_transpose_fused_kernel_notalignedILb0ELb1ELb0EfNS_16CTDBiasDActParamIff13__nv_fp8_e5m2fEELi1ELi4ENS_5EmptyEXadL_ZNS_5dgeluIffEET_T0_RKS5_EEEEvT3_mmm --------------------------
	.section	.nv.constant0._ZN18transformer_engine6detail38cast_transpose_fused_kernel_notalignedILb0ELb1ELb0EfNS_16CTDBiasDActParamIff13__nv_fp8_e5m2fEELi1ELi4ENS_5EmptyEXadL_ZNS_5dgeluIffEET_T0_RKS5_EEEEvT3_mmm,"a",@progbits
	.sectionflags	@""
	.align	4
.nv.constant0._ZN18transformer_engine6detail38cast_transpose_fused_kernel_notalignedILb0ELb1ELb0EfNS_16CTDBiasDActParamIff13__nv_fp8_e5m2fEELi1ELi4ENS_5EmptyEXadL_ZNS_5dgeluIffEET_T0_RKS5_EEEEvT3_mmm:
	.zero		624


//--------------------- .nv.constant0._ZN18transformer_engine6detail38cast_transpose_fused_kernel_notalignedILb0ELb1ELb0EfNS_16CTDBiasDActParamIff13__nv_bfloat16fEELi1ELi2ENS_5EmptyEXadL_ZNS_5dgeluIffEET_T0_RKS5_EEEEvT3_mmm --------------------------
	.section	.nv.constant0._ZN18transformer_engine6detail38cast_transpose_fused_kernel_notalignedILb0ELb1ELb0EfNS_16CTDBiasDActParamIff13__nv_bfloat16fEELi1ELi2ENS_5EmptyEXadL_ZNS_5dgeluIffEET_T0_RKS5_EEEEvT3_mmm,"a",@progbits
	.sectionflags	@""
	.align	4
.nv.constant0._ZN18transformer_engine6detail38cast_transpose_fused_kernel_notalignedILb0ELb1ELb0EfNS_16CTDBiasDActParamIff13__nv_bfloat16fEELi1ELi2ENS_5EmptyEXadL_ZNS_5dgeluIffEET_T0_RKS5_EEEEvT3_mmm:
	.zero		624


//--------------------- .nv.constant0._ZN18transformer_engine6detail38cast_transpose_fused_kernel_notalignedILb0ELb1ELb0EfNS_16CTDBiasDActParamIff6__halffEELi1ELi2ENS_5EmptyEXadL_ZNS_5dgeluIffEET_T0_RKS5_EEEEvT3_mmm --------------------------
	.section	.nv.constant0._ZN18transformer_engine6detail38cast_transpose_fused_kernel_notalignedILb0ELb1ELb0EfNS_16CTDBiasDActParamIff6__halffEELi1ELi2ENS_5EmptyEXadL_ZNS_5dgeluIffEET_T0_RKS5_EEEEvT3_mmm,"a",@progbits
	.sectionflags	@""
	.align	4
.nv.constant0._ZN18transformer_engine6detail38cast_transpose_fused_kernel_notalignedILb0ELb1ELb0EfNS_16CTDBiasDActParamIff6__halffEELi1ELi2ENS_5EmptyEXadL_ZNS_5dgeluIffEET_T0_RKS5_EEEEvT3_mmm:
	.zero		624


//--------------------- .nv.constant0._ZN18transformer_engine6detail38cast_transpose_fused_kernel_notalignedILb0ELb1ELb0EfNS_16CTDBiasDActParamIffffEELi1ELi1ENS_5EmptyEXadL_ZNS_5dgeluIffEET_T0_RKS4_EEEEvT3_mmm --------------------------
	.section	.nv.constant0._ZN18transformer_engine6detail38cast_transpose_fused_kernel_notalignedILb0ELb1ELb0EfNS_16CTDBiasDActParamIffffEELi1ELi1ENS_5EmptyEXadL_ZNS_5dgeluIffEET_T0_RKS4_EEEEvT3_mmm,"a",@progbits
	.sectionflags	@""
	.align	4
.nv.constant0._ZN18transformer_engine6detail38cast_transpose_fused_kernel_notalignedILb0ELb1ELb0EfNS_16CTDBiasDActParamIffffEELi1ELi1ENS_5EmptyEXadL_ZNS_5dgeluIffEET_T0_RKS4_EEEEvT3_mmm:
	.zero		624


//--------------------- .nv.constant0._ZN18transformer_engine6detail38cast_transpose_fused_kernel_notalignedILb0ELb0ELb1EfNS_16CTDBiasDActParamI13__nv_bfloat16S3_13__nv_fp8_e4m3fEELi4ELi8ENS_5EmptyEXadL_ZNS_4geluIffEET_T0_RKS6_EEEEvT3_mmm --------------------------
	.section	.nv.constant0._ZN18transformer_engine6detail38cast_transpose_fused_kernel_notalignedILb0ELb0ELb1EfNS_16CTDBiasDActParamI13__nv_bfloat16S3_13__nv_fp8_e4m3fEELi4ELi8ENS_5EmptyEXadL_ZNS_4geluIffEET_T0_RKS6_EEEEvT3_mmm,"a",@progbits
	.sectionflags	@""
	.align	4
.nv.constant0._ZN18transformer_engine6detail38cast_transpose_fused_kernel_notalignedILb0ELb0ELb1EfNS_16CTDBiasDActParamI13__nv_bfloat16S3_13__nv_fp8_e4m3fEELi4ELi8ENS_5EmptyEXadL_ZNS_4geluIffEET_T0_RKS6_EEEEvT3_mmm:
	.zero		624


//--------------------- .nv.constant0._ZN18transformer_engine6detail38cast_transpose_fused_kernel_notalignedILb0ELb0ELb1EfNS_16CTDBiasDActParamI13__nv_bfloat16S3_13__nv_fp8_e5m2fEELi4ELi8ENS_5EmptyEXadL_ZNS_4geluIffEET_T0_RKS6_EEEEvT3_mmm --------------------------
	.section	.nv.constant0._ZN18transformer_engine6detail38cast_transpose_fused_kernel_notalignedILb0ELb0ELb1EfNS_16CTDBiasDActParamI13__nv_bfloat16S3_13__nv_fp8_e5m2fEELi4ELi8ENS_5EmptyEXadL_ZNS_4geluIffEET_T0_RKS6_EEEEvT3_mmm,"a",@progbits
	.sectionflags	@""
	.align	4
.nv.constant0._ZN18transformer_engine6detail38cast_transpose_fused_kernel_notalignedILb0ELb0ELb1EfNS_16CTDBiasDActParamI13__nv_bfloat16S3_13__nv_fp8_e5m2fEELi4ELi8ENS_5EmptyEXadL_ZNS_4geluIffEET_T0_RKS6_EEEEvT3_mmm:
	.zero		624


//--------------------- .nv.constant0._ZN18transformer_engine6detail38cast_transpose_fused_kernel_notalignedILb0ELb0ELb1EfNS_16CTDBiasDActParamI13__nv_bfloat16S3_S3_fEELi4ELi4ENS_5EmptyEXadL_ZNS_4geluIffEET_T0_RKS5_EEEEvT3_mmm --------------------------
	.section	.nv.constant0._ZN18transformer_engine6detail38cast_transpose_fused_kernel_notalignedILb0ELb0ELb1EfNS_16CTDBiasDActParamI13__nv_bfloat16S3_S3_fEELi4ELi4ENS_5EmptyEXadL_ZNS_4geluIffEET_T0_RKS5_EEEEvT3_mmm,"a",@progbits
	.sectionflags	@""
	.align	4
.nv.constant0._ZN18transformer_engine6detail38cast_transpose_fused_kernel_notalignedILb0ELb0ELb1EfNS_16CTDBiasDActParamI13__nv_bfloat16S3_S3_fEELi4ELi4ENS_5EmptyEXadL_ZNS_4geluIffEET_T0_RKS5_EEEEvT3_mmm:
	.zero		624


//--------------------- .nv.constant0._ZN18transformer_engine6detail38cast_transpose_fused_kernel_notalignedILb0ELb0ELb1EfNS_16CTDBiasDActParamI13__nv_bfloat16S3_6__halffEELi4ELi4ENS_5EmptyEXadL_ZNS_4geluIffEET_T0_RKS6_EEEEvT3_mmm --------------------------
	.section	.nv.constant0._ZN18transformer_engine6detail38cast_transpose_fused_kernel_notalignedILb0ELb0ELb1EfNS_16CTDBiasDActParamI13__nv_bfloat16S3_6__halffEELi4ELi4ENS_5EmptyEXadL_ZNS_4geluIffEET_T0_RKS6_EEEEvT3_mmm,"a",@progbits
	.sectionflags	@""
	.align	4
.nv.constant0._ZN18transformer_engine6detail38cast_transpose_fused_kernel_notalignedILb0ELb0ELb1EfNS_16CTDBiasDActParamI13__nv_bfloat16S3_6__halffEELi4ELi4ENS_5EmptyEXadL_ZNS_4geluIffEET_T0_RKS6_EEEEvT3_mmm:
	.zero		624


//--------------------- .nv.constant0._ZN18transformer_engine6detail38cast_transpose_fused_kernel_notalignedILb0ELb0ELb1EfNS_16CTDBiasDActParamI13__nv_bfloat16S3_ffEELi4ELi2ENS_5EmptyEXadL_ZNS_4geluIffEET_T0_RKS5_EEEEvT3_mmm --------------------------
	.section	.nv.constant0._ZN18transformer_engine6detail38cast_transpose_fused_kernel_notalignedILb0ELb0ELb1EfNS_16CTDBiasDActParamI13__nv_bfloat16S3_ffEELi4ELi2ENS_5EmptyEXadL_ZNS_4geluIffEET_T0_RKS5_EEEEvT3_mmm,"a",@progbits
	.sectionflags	@""
	.align	4
.nv.constant0._ZN18transformer_engine6detail38cast_transpose_fused_kernel_notalignedILb0ELb0ELb1EfNS_16CTDBiasDActParamI13__nv_bfloat16S3_ffEELi4ELi2ENS_5EmptyEXadL_ZNS_4geluIffEET_T0_RKS5_EEEEvT3_mmm:
	.zero		624


//--------------------- .nv.constant0._ZN18transformer_engine6detail38cast_transpose_fused_kernel_notalignedILb0ELb0ELb1EfNS_16CTDBiasDActParamI6__halfS3_13__nv_fp8_e4m3fEELi4ELi8ENS_5EmptyEXadL_ZNS_4geluIffEET_T0_RKS6_EEEEvT3_mmm --------------------------
	.section	.nv.constant0._ZN18transformer_engine6detail38cast_transpose_fused_kernel_notalignedILb0ELb0ELb1EfNS_16CTDBiasDActParamI6__halfS3_13__nv_fp8_e4m3fEELi4ELi8ENS_5EmptyEXadL_ZNS_4geluIffEET_T0_RKS6_EEEEvT3_mmm,"a",@progbits
	.sectionflags	@""
	.align	4
.nv.constant0._ZN18transformer_engine6detail38cast_transpose_fused_kernel_notalignedILb0ELb0ELb1EfNS_16CTDBiasDActParamI6__halfS3_13__nv_fp8_e4m3fEELi4ELi8ENS_5EmptyEXadL_ZNS_4geluIffEET_T0_RKS6_EEEEvT3_mmm:
	.zero		624


//--------------------- .nv.constant0._ZN18transformer_engine6detail38cast_transpose_fused_kernel_notalignedILb0ELb0ELb1EfNS_16CTDBiasDActParamI6__halfS3_13__nv_fp8_e5m2fEELi4ELi8ENS_5EmptyEXadL_ZNS_4geluIffEET_T0_RKS6_EEEEvT3_mmm --------------------------
	.section	.nv.constant0._ZN18transformer_engine6detail38cast_transpose_fused_kernel_notalignedILb0ELb0ELb1EfNS_16CTDBiasDActParamI6__halfS3_13__nv_fp8_e5m2fEELi4ELi8ENS_5EmptyEXadL_ZNS_4geluIffEET_T0_RKS6_EEEEvT3_mmm,"a",@progbits
	.sectionflags	@""
	.align	4
.nv.constant0._ZN18transformer_engine6detail38cast_transpose_fused_kernel_notalignedILb0ELb0ELb1EfNS_16CTDBiasDActParamI6__halfS3_13__nv_fp8_e5m2fEELi4ELi8ENS_5EmptyEXadL_ZNS_4geluIffEET_T0_RKS6_EEEEvT3_mmm:
	.zero		624


//--------------------- .nv.constant0._ZN18transformer_engine6detail38cast_transpose_fused_kernel_notalignedILb0ELb0ELb1EfNS_16CTDBiasDActParamI6__halfS3_13__nv_bfloat16fEELi4ELi4ENS_5EmptyEXadL_ZNS_4geluIffEET_T0_RKS6_EEEEvT3_mmm --------------------------
	.section	.nv.constant0._ZN18transformer_engine6detail38cast_transpose_fused_kernel_notalignedILb0ELb0ELb1EfNS_16CTDBiasDActParamI6__halfS3_13__nv_bfloat16fEELi4ELi4ENS_5EmptyEXadL_ZNS_4geluIffEET_T0_RKS6_EEEEvT3_mmm,"a",@progbits
	.sectionflags	@""
	.align	4
.nv.constant0._ZN18transformer_engine6detail38cast_transpose_fused_kernel_notalignedILb0ELb0ELb1EfNS_16CTDBiasDActParamI6__halfS3_13__nv_bfloat16fEELi4ELi4ENS_5EmptyEXadL_ZNS_4geluIffEET_T0_RKS6_EEEEvT3_mmm:
	.zero		624


//--------------------- .nv.constant0._ZN18transformer_engine6detail38cast_transpose_fused_kernel_notalignedILb0ELb0ELb1EfNS_16CTDBiasDActParamI6__halfS3_S3_fEELi4ELi4ENS_5EmptyEXadL_ZNS_4geluIffEET_T0_RKS5_EEEEvT3_mmm --------------------------
	.section	.nv.constant0._ZN18transformer_engine6detail38cast_transpose_fused_kernel_notalignedILb0ELb0ELb1EfNS_16CTDBiasDActParamI6__halfS3_S3_fEELi4ELi4ENS_5EmptyEXadL_ZNS_4geluIffEET_T0_RKS5_EEEEvT3_mmm,"a",@progbits
	.sectionflags	@""
	.align	4
.nv.constant0._ZN18transformer_engine6detail38cast_transpose_fused_kernel_notalignedILb0ELb0ELb1EfNS_16CTDBiasDActParamI6__halfS3_S3_fEELi4ELi4ENS_5EmptyEXadL_ZNS_4geluIffEET_T0_RKS5_EEEEvT3_mmm:
	.zero		624


//--------------------- .nv.constant0._ZN18transformer_engine6detail38cast_transpose_fused_kernel_notalignedILb0ELb0ELb1EfNS_16CTDBiasDActParamI6__halfS3_ffEELi4ELi2ENS_5EmptyEXadL_ZNS_4geluIffEET_T0_RKS5_EEEEvT3_mmm --------------------------
	.section	.nv.constant0._ZN18transformer_engine6detail38cast_transpose_fused_kernel_notalignedILb0ELb0ELb1EfNS_16CTDBiasDActParamI6__halfS3_ffEELi4ELi2ENS_5EmptyEXadL_ZNS_4geluIffEET_T0_RKS5_EEEEvT3_mmm,"a",@progbits
	.sectionflags	@""
	.align	4
.nv.constant0._ZN18transformer_engine6detail38cast_transpose_fused_kernel_notalignedILb0ELb0ELb1EfNS_16CTDBiasDActParamI6__halfS3_ffEELi4ELi2ENS_5EmptyEXadL_ZNS_4geluIffEET_T0_RKS5_EEEEvT3_mmm:
	.zero		624


//--------------------- .nv.constant0._ZN18transformer_engine6detail38cast_transpose_fused_kernel_notalignedILb0ELb0ELb1EfNS_16CTDBiasDActParamIff13__nv_fp8_e4m3fEELi2ELi8ENS_5EmptyEXadL_ZNS_4geluIffEET_T0_RKS5_EEEEvT3_mmm --------------------------
	.section	.nv.constant0._ZN18transformer_engine6detail38cast_transpose_fused_kernel_notalignedILb0ELb0ELb1EfNS_16CTDBiasDActParamIff13__nv_fp8_e4m3fEELi2ELi8ENS_5EmptyEXadL_ZNS_4geluIffEET_T0_RKS5_EEEEvT3_mmm,"a",@progbits
	.sectionflags	@""
	.align	4
.nv.constant0._ZN18transformer_engine6detail38cast_transpose_fused_kernel_notalignedILb0ELb0ELb1EfNS_16CTDBiasDActParamIff13__nv_fp8_e4m3fEELi2ELi8ENS_5EmptyEXadL_ZNS_4geluIffEET_T0_RKS5_EEEEvT3_mmm:
	.zero		624


//--------------------- .nv.constant0._ZN18transformer_engine6detail38cast_transpose_fused_kernel_notalignedILb0ELb0ELb1EfNS_16CTDBiasDActParamIff13__nv_fp8_e5m2fEELi2ELi8ENS_5EmptyEXadL_ZNS_4geluIffEET_T0_RKS5_EEEEvT3_mmm --------------------------
	.section	.nv.constant0._ZN18transformer_engine6detail38cast_transpose_fused_kernel_notalignedILb0ELb0ELb1EfNS_16CTDBiasDActParamIff13__nv_fp8_e5m2fEELi2ELi8ENS_5EmptyEXadL_ZNS_4geluIffEET_T0_RKS5_EEEEvT3_mmm,"a",@progbits
	.sectionflags	@""
	.align	4
.nv.constant0._ZN18transformer_engine6detail38cast_transpose_fused_kernel_notalignedILb0ELb0ELb1EfNS_16CTDBiasDActParamIff13__nv_fp8_e5m2fEELi2ELi8ENS_5EmptyEXadL_ZNS_4geluIffEET_T0_RKS5_EEEEvT3_mmm:
	.zero		624


//--------------------- .nv.constant0._ZN18transformer_engine6detail38cast_transpose_fused_kernel_notalignedILb0ELb0ELb1EfNS_16CTDBiasDActParamIff13__nv_bfloat16fEELi2ELi4ENS_5EmptyEXadL_ZNS_4geluIffEET_T0_RKS5_EEEEvT3_mmm --------------------------
	.section	.nv.constant0._ZN18transformer_engine6detail38cast_transpose_fused_kernel_notalignedILb0ELb0ELb1EfNS_16CTDBiasDActParamIff13__nv_bfloat16fEELi2ELi4ENS_5EmptyEXadL_ZNS_4geluIffEET_T0_RKS5_EEEEvT3_mmm,"a",@progbits
	.sectionflags	@""
	.align	4
.nv.constant0._ZN18transformer_engine6detail38cast_transpose_fused_kernel_notalignedILb0ELb0ELb1EfNS_16CTDBiasDActParamIff13__nv_bfloat16fEELi2ELi4ENS_5EmptyEXadL_ZNS_4geluIffEET_T0_RKS5_EEEEvT3_mmm:
	.zero		624


//--------------------- .nv.constant0._ZN18transformer_engine6detail38cast_transpose_fused_kernel_notalignedILb0ELb0ELb1EfNS_16CTDBiasDActParamIff6__halffEELi2ELi4ENS_5EmptyEXadL_ZNS_4geluIffEET_T0_RKS5_EEEEvT3_mmm --------------------------
	.section	.nv.constant0._ZN18transformer_engine6detail38cast_transpose_fused_kernel_notalignedILb0ELb0ELb1EfNS_16CTDBiasDActParamIff6__halffEELi2ELi4ENS_5EmptyEXadL_ZNS_4geluIffEET_T0_RKS5_EEEEvT3_mmm,"a",@progbits
	.sectionflags	@""
	.align	4
.nv.constant0._ZN18transformer_engine6detail38cast_transpose_fused_kernel_notalignedILb0ELb0ELb1EfNS_16CTDBiasDActParamIff6__halffEELi2ELi4ENS_5EmptyEXadL_ZNS_4geluIffEET_T0_RKS5_EEEEvT3_mmm:
	.zero		624


//--------------------- .nv.constant0._ZN18transformer_engine6detail38cast_transpose_fused_kernel_notalignedILb0ELb0ELb1EfNS_16CTDBiasDActParamIffffEELi2ELi2ENS_5EmptyEXadL_ZNS_4geluIffEET_T0_RKS4_EEEEvT3_mmm --------------------------
	.section	.nv.constant0._ZN18transformer_engine6detail38cast_transpose_fused_kernel_notalignedILb0ELb0ELb1EfNS_16CTDBiasDActParamIffffEELi2ELi2ENS_5EmptyEXadL_ZNS_4geluIffEET_T0_RKS4_EEEEvT3_mmm,"a",@progbits
	.sectionflags	@""
	.align	4
.nv.constant0._ZN18transformer_engine6detail38cast_transpose_fused_kernel_notalignedILb0ELb0ELb1EfNS_16CTDBiasDActParamIffffEELi2ELi2ENS_5EmptyEXadL_ZNS_4geluIffEET_T0_RKS4_EEEEvT3_mmm:
	.zero		624


//--------------------- .nv.constant0._ZN18transformer_engine6detail38cast_transpose_fused_kernel_notalignedILb0ELb1ELb0EfNS_16CTDBiasDActParamI13__nv_bfloat16S3_13__nv_fp8_e4m3fEELi2ELi4ENS_5EmptyEXadL_ZNS_6dsreluIffEET_T0_RKS6_EEEEvT3_mmm --------------------------
	.section	.nv.constant0._ZN18transformer_engine6detail38cast_transpose_fused_kernel_notalignedILb0ELb1ELb0EfNS_16CTDBiasDActParamI13__nv_bfloat16S3_13__nv_fp8_e4m3fEELi2ELi4ENS_5EmptyEXadL_ZNS_6dsreluIffEET_T0_RKS6_EEEEvT3_mmm,"a",@progbits
	.sectionflags	@""
	.align	4
.nv.constant0._ZN18transformer_engine6detail38cast_transpose_fused_kernel_notalignedILb0ELb1ELb0EfNS_16CTDBiasDActParamI13__nv_bfloat16S3_13__nv_fp8_e4m3fEELi2ELi4ENS_5EmptyEXadL_ZNS_6dsreluIffEET_T0_RKS6_EEEEvT3_mmm:
	.zero		624


//--------------------- .nv.constant0._ZN18transformer_engine6detail38cast_transpose_fused_kernel_notalignedILb0ELb1ELb0EfNS_16CTDBiasDActParamI13__nv_bfloat16S3_13__nv_fp8_e5m2fEELi2ELi4ENS_5EmptyEXadL_ZNS_6dsreluIffEET_T0_RKS6_EEEEvT3_mmm --------------------------
	.section	.nv.constant0._ZN18transformer_engine6detail38cast_transpose_fused_kernel_notalignedILb0ELb1ELb0EfNS_16CTDBiasDActParamI13__nv_bfloat16S3_13__nv_fp8_e5m2fEELi2ELi4ENS_5EmptyEXadL_ZNS_6dsreluIffEET_T0_RKS6_EEEEvT3_mmm,"a",@progbits
	.sectionflags	@""
	.align	4
.nv.constant0._ZN18transformer_engine6detail38cast_transpose_fused_kernel_notalignedILb0ELb1ELb0EfNS_16CTDBiasDActParamI13__nv_bfloat16S3_13__nv_fp8_e5m2fEELi2ELi4ENS_5EmptyEXadL_ZNS_6dsreluIffEET_T0_RKS6_EEEEvT3_mmm:
	.zero		624


//--------------------- .nv.constant0._ZN18transformer_engine6detail38cast_transpose_fused_kernel_notalignedILb0ELb1ELb0EfNS_16CTDBiasDActParamI13__nv_bfloat16S3_S3_fEELi2ELi2ENS_5EmptyEXadL_ZNS_6dsreluIffEET_T0_RKS5_EEEEvT3_mmm --------------------------
	.section	.nv.constant0._ZN18transformer_engine6detail38cast_transpose_fused_kernel_notalignedILb0ELb1ELb0EfNS_16CTDBiasDActParamI13__nv_bfloat16S3_S3_fEELi2ELi2ENS_5EmptyEXadL_ZNS_6dsreluIffEET_T0_RKS5_EEEEvT3_mmm,"a",@progbits
	.sectionflags	@""
	.align	4
.nv.constant0._ZN18transformer_engine6detail38cast_transpose_fused_kernel_notalignedILb0ELb1ELb0EfNS_16CTDBiasDActParamI13__nv_bfloat16S3_S3_fEELi2ELi2ENS_5EmptyEXadL_ZNS_6dsreluIffEET_T0_RKS5_EEEEvT3_mmm:
	.zero		624


//--------------------- .nv.constant0._ZN18transformer_engine6detail38cast_transpose_fused_kernel_notalignedILb0ELb1ELb0EfNS_16CTDBiasDActParamI13__nv_bfloat16S3_6__halffEELi2ELi2ENS_5EmptyEXadL_ZNS_6dsreluIffEET_T0_RKS6_EEEEvT3_mmm --------------------------
	.section	.nv.constant0._ZN18transformer_engine6detail38cast_transpose_fused_kernel_notalignedILb0ELb1ELb0EfNS_16CTDBiasDActParamI13__nv_bfloat16S3_6__halffEELi2ELi2ENS_5EmptyEXadL_ZNS_6dsreluIffEET_T0_RKS6_EEEEvT3_mmm,"a",@progbits
	.sectionflags	@""
	.align	4
.nv.constant0._ZN18transformer_engine6detail38cast_transpose_fused_kernel_notalignedILb0ELb1ELb0EfNS_16CTDBiasDActParamI13__nv_bfloat16S3_6__halffEELi2ELi2ENS_5EmptyEXadL_ZNS_6dsreluIffEET_T0_RKS6_EEEEvT3_mmm:
	.zero		624


//--------------------- .nv.constant0._ZN18transformer_engine6detail38cast_transpose_fused_kernel_notalignedILb0ELb1ELb0EfNS_16CTDBiasDActParamI13__nv_bfloat16S3_ffEELi2ELi1ENS_5EmptyEXadL_ZNS_6dsreluIffEET_T0_RKS5_EEEEvT3_mmm --------------------------
	.section	.nv.constant0._ZN18transformer_engine6detail38cast_transpose_fused_kernel_notalignedILb0ELb1ELb0EfNS_16CTDBiasDActParamI13__nv_bfloat16S3_ffEELi2ELi1ENS_5EmptyEXadL_ZNS_6dsreluIffEET_T0_RKS5_EEEEvT3_mmm,"a",@progbits
	.sectionflags	@""
	.align	4
.nv.constant0._ZN18transformer_engine6detail38cast_transpose_fused_kernel_notalignedILb0ELb1ELb0EfNS_16CTDBiasDActParamI13__nv_bfloat16S3_ffEELi2ELi1ENS_5EmptyEXadL_ZNS_6dsreluIffEET_T0_RKS5_EEEEvT3_mmm:
	.zero		624


//--------------------- .nv.constant0._ZN18transformer_engine6detail38cast_transpose_fused_kernel_notalignedILb0ELb1ELb0EfNS_16CTDBiasDActParamI6__halfS3_13__nv_fp8_e4m3fEELi2ELi4ENS_5EmptyEXadL_ZNS_6dsreluIffEET_T0_RKS6_EEEEvT3_mmm --------------------------
	.section	.nv.constant0._ZN18transformer_engine6detail38cast_transpose_fused_kernel_notalignedILb0ELb1ELb0EfNS_16CTDBiasDActParamI6__halfS3_13__nv_fp8_e4m3fEELi2ELi4ENS_5EmptyEXadL_ZNS_6dsreluIffEET_T0_RKS6_EEEEvT3_mmm,"a",@progbits
	.sectionflags	@""
	.align	4
.nv.constant0._ZN18transformer_engine6detail38cast_transpose_fused_kernel_notalignedILb0ELb1ELb0EfNS_16CTDBiasDActParamI6__halfS3_13__nv_fp8_e4m3fEELi2ELi4ENS_5EmptyEXadL_ZNS_6dsreluIffEET_T0_RKS6_EEEEvT3_mmm:
	.zero		624


//--------------------- .nv.constant0._ZN18transformer_engine6detail38cast_transpose_fused_kernel_notalignedILb0ELb1ELb0EfNS_16CTDBiasDActParamI6__halfS3_13__nv_fp8_e5m2fEELi2ELi4ENS_5EmptyEXadL_ZNS_6dsreluIffEET_T0_RKS6_EEEEvT3_mmm --------------------------
	.section	.nv.constant0._ZN18transformer_engine6detail38cast_transpose_fused_kernel_notalignedILb0ELb1ELb0EfNS_16CTDBiasDActParamI6__halfS3_13__nv_fp8_e5m2fEELi2ELi4ENS_5EmptyEXadL_ZNS_6dsreluIffEET_T0_RKS6_EEEEvT3_mmm,"a",@progbits
	.sectionflags	@""
	.align	4
.nv.constant0._ZN18transformer_engine6detail38cast_transpose_fused_kernel_notalignedILb0ELb1ELb0EfNS_16CTDBiasDActParamI6__halfS3_13__nv_fp8_e5m2fEELi2ELi4ENS_5EmptyEXadL_ZNS_6dsreluIffEET_T0_RKS6_EEEEvT3_mmm:
	.zero		624


//--------------------- .nv.constant0._ZN18transformer_engine6detail38cast_transpose_fused_kernel_notalignedILb0ELb1ELb0EfNS_16CTDBiasDActParamI6__halfS3_13__nv_bfloat16fEELi2ELi2ENS_5EmptyEXadL_ZNS_6dsreluIffEET_T0_RKS6_EEEEvT3_mmm --------------------------
	.section	.nv.constant0._ZN18transformer_engine6detail38cast_transpose_fused_kernel_notalignedILb0ELb1ELb0EfNS_16CTDBiasDActParamI6__halfS3_13__nv_bfloat16fEELi2ELi2ENS_5EmptyEXadL_ZNS_6dsreluIffEET_T0_RKS6_EEEEvT3_mmm,"a",@progbits
	.sectionflags	@""
	.align	4
.nv.constant0._ZN18transformer_engine6detail38cast_transpose_fused_kernel_notalignedILb0ELb1ELb0EfNS_16CTDBiasDActParamI6__halfS3_13__nv_bfloat16fEELi2ELi2ENS_5EmptyEXadL_ZNS_6dsreluIffEET_T0_RKS6_EEEEvT3_mmm:
	.zero		624


//--------------------- .nv.constant0._ZN18transformer_engine6detail38cast_transpose_fused_kernel_notalignedILb0ELb1ELb0EfNS_16CTDBiasDActParamI6__halfS3_S3_fEELi2ELi2ENS_5EmptyEXadL_ZNS_6dsreluIffEET_T0_RKS5_EEEEvT3_mmm --------------------------
	.section	.nv.constant0._ZN18transformer_engine6detail38cast_transpose_fused_kernel_notalignedILb0ELb1ELb0EfNS_16CTDBiasDActParamI6__halfS3_S3_fEELi2ELi2ENS_5EmptyEXadL_ZNS_6dsreluIffEET_T0_RKS5_EEEEvT3_mmm,"a",@progbits
	.sectionflags	@""
	.align	4
.nv.constant0._ZN18transformer_engine6detail38cast_transpose_fused_kernel_notalignedILb0ELb1ELb0EfNS_16CTDBiasDActParamI6__halfS3_S3_fEELi2ELi2ENS_5EmptyEXadL_ZNS_6dsreluIffEET_T0_RKS5_EEEEvT3_mmm:
	.zero		624


//--------------------- .nv.constant0._ZN18transformer_engine6detail38cast_transpose_fused_kernel_notalignedILb0ELb1ELb0EfNS_16CTDBiasDActParamI6__halfS3_ffEELi2ELi1ENS_5EmptyEXadL_ZNS_6dsreluIffEET_T0_RKS5_EEEEvT3_mmm --------------------------
	.section	.nv.constant0._ZN18transformer_engine6detail38cast_transpose_fused_kernel_notalignedILb0ELb1ELb0EfNS_16CTDBiasDActParamI6__halfS3_ffEELi2ELi1ENS_5EmptyEXadL_ZNS_6dsreluIffEET_T0_RKS5_EEEEvT3_mmm,"a",@progbits
	.sectionflags	@""
	.align	4
.nv.constant0._ZN18transformer_engine6detail38cast_transpose_fused_kernel_notalignedILb0ELb1ELb0EfNS_16CTDBiasDActParamI6__halfS3_ffEELi2ELi1ENS_5EmptyEXadL_ZNS_6dsreluIffEET_T0_RKS5_EEEEvT3_mmm:
	.zero		624


//--------------------- .nv.constant0._ZN18transformer_engine6detail38cast_transpose_fused_kernel_notalignedILb0ELb1ELb0EfNS_16CTDBiasDActParamIff13__nv_fp8_e4m3fEELi1ELi4ENS_5EmptyEXadL_ZNS_6dsreluIffEET_T0_RKS5_EEEEvT3_mmm --------------------------
	.section	.nv.constant0._ZN18transformer_engine6detail38cast_transpose_fused_kernel_notalignedILb0ELb1ELb0EfNS_16CTDBiasDActParamIff13__nv_fp8_e4m3fEELi1ELi4ENS_5EmptyEXadL_ZNS_6dsreluIffEET_T0_RKS5_EEEEvT3_mmm,"a",@progbits
	.sectionflags	@""
	.align	4
.nv.constant0._ZN18transformer_engine6detail38cast_transpose_fused_kernel_notalignedILb0ELb1ELb0EfNS_16CTDBiasDActParamIff13__nv_fp8_e4m3fEELi1ELi4ENS_5EmptyEXadL_ZNS_6dsreluIffEET_T0_RKS5_EEEEvT3_mmm:
	.zero		624


//--------------------- .nv.constant0._ZN18transformer_engine6detail38cast_transpose_fused_kernel_notalignedILb0ELb1ELb0EfNS_16CTDBiasDActParamIff13__nv_fp8_e5m2fEELi1ELi4ENS_5EmptyEXadL_ZNS_6dsreluIffEET_T0_RKS5_EEEEvT3_mmm --------------------------
	.section	.nv.constant0._ZN18transformer_engine6detail38cast_transpose_fused_kernel_notalignedILb0ELb1ELb0EfNS_16CTDBiasDActParamIff13__nv_fp8_e5m2fEELi1ELi4ENS_5EmptyEXadL_ZNS_6dsreluIffEET_T0_RKS5_EEEEvT3_mmm,"a",@progbits
	.sectionflags	@""
	.align	4
.nv.constant0._ZN18transformer_engine6detail38cast_transpose_fused_kernel_notalignedILb0ELb1ELb0EfNS_16CTDBiasDActParamIff13__nv_fp8_e5m2fEELi1ELi4ENS_5EmptyEXadL_ZNS_6dsreluIffEET_T0_RKS5_EEEEvT3_mmm:
	.zero		624


//--------------------- .nv.constant0._ZN18transformer_engine6detail38cast_transpose_fused_kernel_notalignedILb0ELb1ELb0EfNS_16CTDBiasDActParamIff13__nv_bfloat16fEELi1ELi2ENS_5EmptyEXadL_ZNS_6dsreluIffEET_T0_RKS5_EEEEvT3_mmm --------------------------
	.section	.nv.constant0._ZN18transformer_engine6detail38cast_transpose_fused_kernel_notalignedILb0ELb1ELb0EfNS_16CTDBiasDActParamIff13__nv_bfloat16fEELi1ELi2ENS_5EmptyEXadL_ZNS_6dsreluIffEET_T0_RKS5_EEEEvT3_mmm,"a",@progbits
	.sectionflags	@""
	.align	4
.nv.constant0._ZN18transformer_engine6detail38cast_transpose_fused_kernel_notalignedILb0ELb1ELb0EfNS_16CTDBiasDActParamIff13__nv_bfloat16fEELi1ELi2ENS_5EmptyEXadL_ZNS_6dsreluIffEET_T0_RKS5_EEEEvT3_mmm:
	.zero		624


//--------------------- .nv.constant0._ZN18transformer_engine6detail38cast_transpose_fused_kernel_notalignedILb0ELb1ELb0EfNS_16CTDBiasDActParamIff6__halffEELi1ELi2ENS_5EmptyEXadL_ZNS_6dsreluIffEET_T0_RKS5_EEEEvT3_mmm --------------------------
	.section	.nv.constant0._ZN18transformer_engine6detail38cast_transpose_fused_kernel_notalignedILb0ELb1ELb0EfNS_16CTDBiasDActParamIff6__halffEELi1ELi2ENS_5EmptyEXadL_ZNS_6dsreluIffEET_T0_RKS5_EEEEvT3_mmm,"a",@progbits
	.sectionflags	@""
	.align	4
.nv.constant0._ZN18transformer_engine6detail38cast_transpose_fused_kernel_notalignedILb0ELb1ELb0EfNS_16CTDBiasDActParamIff6__halffEELi1ELi2ENS_5EmptyEXadL_ZNS_6dsreluIffEET_T0_RKS5_EEEEvT3_mmm:
	.zero		624


//--------------------- .nv.constant0._ZN18transformer_engine6detail38cast_transpose_fused_kernel_notalignedILb0ELb1ELb0EfNS_16CTDBiasDActParamIffffEELi1ELi1ENS_5EmptyEXadL_ZNS_6dsreluIffEET_T0_RKS4_EEEEvT3_mmm --------------------------
	.section	.nv.constant0._ZN18transformer_engine6detail38cast_transpose_fused_kernel_notalignedILb0ELb1ELb0EfNS_16CTDBiasDActParamIffffEELi1ELi1ENS_5EmptyEXadL_ZNS_6dsreluIffEET_T0_RKS4_EEEEvT3_mmm,"a",@progbits
	.sectionflags	@""
	.align	4
.nv.constant0._ZN18transformer_engine6detail38cast_transpose_fused_kernel_notalignedILb0ELb1ELb0EfNS_16CTDBiasDActParamIffffEELi1ELi1ENS_5EmptyEXadL_ZNS_6dsreluIffEET_T0_RKS4_EEEEvT3_mmm:
	.zero		624


//--------------------- .nv.constant0._ZN18transformer_engine6detail38cast_transpose_fused_kernel_notalignedILb0ELb0ELb1EfNS_16CTDBiasDActParamI13__nv_bfloat16S3_13__nv_fp8_e4m3fEELi4ELi8ENS_5EmptyEXadL_ZNS_5sreluIffEET_T0_RKS6_EEEEvT3_mmm --------------------------
	.section	.nv.constant0._ZN18transformer_engine6detail38cast_transpose_fused_kernel_notalignedILb0ELb0ELb1EfNS_16CTDBiasDActParamI13__nv_bfloat16S3_13__nv_fp8_e4m3fEELi4ELi8ENS_5EmptyEXadL_ZNS_5sreluIffEET_T0_RKS6_EEEEvT3_mmm,"a",@progbits
	.sectionflags	@""
	.align	4
.nv.constant0._ZN18transformer_engine6detail38cast_transpose_fused_kernel_notalignedILb0ELb0ELb1EfNS_16CTDBiasDActParamI13__nv_bfloat16S3_13__nv_fp8_e4m3fEELi4ELi8ENS_5EmptyEXadL_ZNS_5sreluIffEET_T0_RKS6_EEEEvT3_mmm:
	.zero		624


//--------------------- .nv.constant0._ZN18transformer_engine6detail38cast_transpose_fused_kernel_notalignedILb0ELb0ELb1EfNS_16CTDBiasDActParamI13__nv_bfloat16S3_13__nv_fp8_e5m2fEELi4ELi8ENS_5EmptyEXadL_ZNS_5sreluIffEET_T0_RKS6_EEEEvT3_mmm --------------------------
	.section	.nv.constant0._ZN18transformer_engine6detail38cast_transpose_fused_kernel_notalignedILb0ELb0ELb1EfNS_16CTDBiasDActParamI13__nv_bfloat16S3_13__nv_fp8_e5m2fEELi4ELi8ENS_5EmptyEXadL_ZNS_5sreluIffEET_T0_RKS6_EEEEvT3_mmm,"a",@progbits
	.sectionflags	@""
	.align	4
.nv.constant0._ZN18transformer_engine6detail38cast_transpose_fused_kernel_notalignedILb0ELb0ELb1EfNS_16CTDBiasDActParamI13__nv_bfloat16S3_13__nv_fp8_e5m2fEELi4ELi8ENS_5EmptyEXadL_ZNS_5sreluIffEET_T0_RKS6_EEEEvT3_mmm:
	.zero		624


//--------------------- .nv.constant0._ZN18transformer_engine6detail38cast_transpose_fused_kernel_notalignedILb0ELb0ELb1EfNS_16CTDBiasDActParamI13__nv_bfloat16S3_S3_fEELi4ELi4ENS_5EmptyEXadL_ZNS_5sreluIffEET_T0_RKS5_EEEEvT3_mmm --------------------------
	.section	.nv.constant0._ZN18transformer_engine6detail38cast_transpose_fused_kernel_notalignedILb0ELb0ELb1EfNS_16CTDBiasDActParamI13__nv_bfloat16S3_S3_fEELi4ELi4ENS_5EmptyEXadL_ZNS_5sreluIffEET_T0_RKS5_EEEEvT3_mmm,"a",@progbits
	.sectionflags	@""
	.align	4
.nv.constant0._ZN18transformer_engine6detail38cast_transpose_fused_kernel_notalignedILb0ELb0ELb1EfNS_16CTDBiasDActParamI13__nv_bfloat16S3_S3_fEELi4ELi4ENS_5EmptyEXadL_ZNS_5sreluIffEET_T0_RKS5_EEEEvT3_mmm:
	.zero		624


//--------------------- .nv.constant0._ZN18transformer_engine6detail38cast_transpose_fused_kernel_notalignedILb0ELb0ELb1EfNS_16CTDBiasDActParamI13__nv_bfloat16S3_6__halffEELi4ELi4ENS_5EmptyEXadL_ZNS_5sreluIffEET_T0_RKS6_EEEEvT3_mmm --------------------------
	.section	.nv.constant0._ZN18transformer_engine6detail38cast_transpose_fused_kernel_notalignedILb0ELb0ELb1EfNS_16CTDBiasDActParamI13__nv_bfloat16S3_6__halffEELi4ELi4ENS_5EmptyEXadL_ZNS_5sreluIffEET_T0_RKS6_EEEEvT3_mmm,"a",@progbits
	.sectionflags	@""
	.align	4
.nv.constant0._ZN18transformer_engine6detail38cast_transpose_fused_kernel_notalignedILb0ELb0ELb1EfNS_16CTDBiasDActParamI13__nv_bfloat16S3_6__halffEELi4ELi4ENS_5EmptyEXadL_ZNS_5sreluIffEET_T0_RKS6_EEEEvT3_mmm:
	.zero		624


//--------------------- .nv.constant0._ZN18transformer_engine6detail38cast_transpose_fused_kernel_notalignedILb0ELb0ELb1EfNS_16CTDBiasDActParamI13__nv_bfloat16S3_ffEELi4ELi2ENS_5EmptyEXadL_ZNS_5sreluIffEET_T0_RKS5_EEEEvT3_mmm --------------------------
	.section	.nv.constant0._ZN18transformer_engine6detail38cast_transpose_fused_kernel_notalignedILb0ELb0ELb1EfNS_16CTDBiasDActParamI13__nv_bfloat16S3_ffEELi4ELi2ENS_5EmptyEXadL_ZNS_5sreluIffEET_T0_RKS5_EEEEvT3_mmm,"a",@progbits
	.sectionflags	@""
	.align	4
.nv.constant0._ZN18transformer_engine6detail38cast_transpose_fused_kernel_notalignedILb0ELb0ELb1EfNS_16CTDBiasDActParamI13__nv_bfloat16S3_ffEELi4ELi2ENS_5EmptyEXadL_ZNS_5sreluIffEET_T0_RKS5_EEEEvT3_mmm:
	.zero		624


//--------------------- .nv.constant0._ZN18transformer_engine6detail38cast_transpose_fused_kernel_notalignedILb0ELb0ELb1EfNS_16CTDBiasDActParamI6__halfS3_13__nv_fp8_e4m3fEELi4ELi8ENS_5EmptyEXadL_ZNS_5sreluIffEET_T0_RKS6_EEEEvT3_mmm --------------------------
	.section	.nv.constant0._ZN18transformer_engine6detail38cast_transpose_fused_kernel_notalignedILb0ELb0ELb1EfNS_16CTDBiasDActParamI6__halfS3_13__nv_fp8_e4m3fEELi4ELi8ENS_5EmptyEXadL_ZNS_5sreluIffEET_T0_RKS6_EEEEvT3_mmm,"a",@progbits
	.sectionflags	@""
	.align	4
.nv.constant0._ZN18transformer_engine6detail38cast_transpose_fused_kernel_notalignedILb0ELb0ELb1EfNS_16CTDBiasDActParamI6__halfS3_13__nv_fp8_e4m3fEELi4ELi8ENS_5EmptyEXadL_ZNS_5sreluIffEET_T0_RKS6_EEEEvT3_mmm:
	.zero		624


//--------------------- .nv.constant0._ZN18transformer_engine6detail38cast_transpose_fused_kernel_notalignedILb0ELb0ELb1EfNS_16CTDBiasDActParamI6__halfS3_13__nv_fp8_e5m2fEELi4ELi8ENS_5EmptyEXadL_ZNS_5sreluIffEET_T0_RKS6_EEEEvT3_mmm --------------------------
	.section	.nv.constant0._ZN18transformer_engine6detail38cast_transpose_fused_kernel_notalignedILb0ELb0ELb1EfNS_16CTDBiasDActParamI6__halfS3_13__nv_fp8_e5m2fEELi4ELi8ENS_5EmptyEXadL_ZNS_5sreluIffEET_T0_RKS6_EEEEvT3_mmm,"a",@progbits
	.sectionflags	@""
	.align	4
.nv.constant0._ZN18transformer_engine6detail38cast_transpose_fused_kernel_notalignedILb0ELb0ELb1EfNS_16CTDBiasDActParamI6__halfS3_13__nv_fp8_e5m2fEELi4ELi8ENS_5EmptyEXadL_ZNS_5sreluIffEET_T0_RKS6_EEEEvT3_mmm:
	.zero		624


//--------------------- .nv.constant0._ZN18transformer_engine6detail38cast_transpose_fused_kernel_notalignedILb0ELb0ELb1EfNS_16CTDBiasDActParamI6__halfS3_13__nv_bfloat16fEELi4ELi4ENS_5EmptyEXadL_ZNS_5sreluIffEET_T0_RKS6_EEEEvT3_mmm --------------------------
	.section	.nv.constant0._ZN18transformer_engine6detail38cast_transpose_fused_kernel_notalignedILb0ELb0ELb1EfNS_16CTDBiasDActParamI6__halfS3_13__nv_bfloat16fEELi4ELi4ENS_5EmptyEXadL_ZNS_5sreluIffEET_T0_RKS6_EEEEvT3_mmm,"a",@progbits
	.sectionflags	@""
	.align	4
.nv.constant0._ZN18transformer_engine6detail38cast_transpose_fused_kernel_notalignedILb0ELb0ELb1EfNS_16CTDBiasDActParamI6__halfS3_13__nv_bfloat16fEELi4ELi4ENS_5EmptyEXadL_ZNS_5sreluIffEET_T0_RKS6_EEEEvT3_mmm:
	.zero		624


//--------------------- .nv.constant0._ZN18transformer_engine6detail38cast_transpose_fused_kernel_notalignedILb0ELb0ELb1EfNS_16CTDBiasDActParamI6__halfS3_S3_fEELi4ELi4ENS_5EmptyEXadL_ZNS_5sreluIffEET_T0_RKS5_EEEEvT3_mmm --------------------------
	.section	.nv.constant0._ZN18transformer_engine6detail38cast_transpose_fused_kernel_notalignedILb0ELb0ELb1EfNS_16CTDBiasDActParamI6__halfS3_S3_fEELi4ELi4ENS_5EmptyEXadL_ZNS_5sreluIffEET_T0_RKS5_EEEEvT3_mmm,"a",@progbits
	.sectionflags	@""
	.align	4
.nv.constant0._ZN18transformer_engine6detail38cast_transpose_fused_kernel_notalignedILb0ELb0ELb1EfNS_16CTDBiasDActParamI6__halfS3_S3_fEELi4ELi4ENS_5EmptyEXadL_ZNS_5sreluIffEET_T0_RKS5_EEEEvT3_mmm:
	.zero		624


//--------------------- .nv.constant0._ZN18transformer_engine6detail38cast_transpose_fused_kernel_notalignedILb0ELb0ELb1EfNS_16CTDBiasDActParamI6__halfS3_ffEELi4ELi2ENS_5EmptyEXadL_ZNS_5sreluIffEET_T0_RKS5_EEEEvT3_mmm --------------------------
	.section	.nv.constant0._ZN18transformer_engine6detail38cast_transpose_fused_kernel_notalignedILb0ELb0ELb1EfNS_16CTDBiasDActParamI6__halfS3_ffEELi4ELi2ENS_5EmptyEXadL_ZNS_5sreluIffEET_T0_RKS5_EEEEvT3_mmm,"a",@progbits
	.sectionflags	@""
	.align	4
.nv.constant0._ZN18transformer_engine6detail38cast_transpose_fused_kernel_notalignedILb0ELb0ELb1EfNS_16CTDBiasDActParamI6__halfS3_ffEELi4ELi2ENS_5EmptyEXadL_ZNS_5sreluIffEET_T0_RKS5_EEEEvT3_mmm:
	.zero		624


//--------------------- .nv.constant0._ZN18transformer_engine6detail38cast_transpose_fused_kernel_notalignedILb0ELb0ELb1EfNS_16CTDBiasDActParamIff13__nv_fp8_e4m3fEELi2ELi8ENS_5EmptyEXadL_ZNS_5sreluIffEET_T0_RKS5_EEEEvT3_mmm --------------------------
	.section	.nv.constant0._ZN18transformer_engine6detail38cast_transpose_fused_kernel_notalignedILb0ELb0ELb1EfNS_16CTDBiasDActParamIff13__nv_fp8_e4m3fEELi2ELi8ENS_5EmptyEXadL_ZNS_5sreluIffEET_T0_RKS5_EEEEvT3_mmm,"a",@progbits
	.sectionflags	@""
	.align	4
.nv.constant0._ZN18transformer_engine6detail38cast_transpose_fused_kernel_notalignedILb0ELb0ELb1EfNS_16CTDBiasDActParamIff13__nv_fp8_e4m3fEELi2ELi8ENS_5EmptyEXadL_ZNS_5sreluIffEET_T0_RKS5_EEEEvT3_mmm:
	.zero		624


//--------------------- .nv.constant0._ZN18transformer_engine6detail38cast_transpose_fused_kernel_notalignedILb0ELb0ELb1EfNS_16CTDBiasDActParamIff13__nv_fp8_e5m2fEELi2ELi8ENS_5EmptyEXadL_ZNS_5sreluIffEET_T0_RKS5_EEEEvT3_mmm --------------------------
	.section	.nv.constant0._ZN18transformer_engine6detail38cast_transpose_fused_kernel_notalignedILb0ELb0ELb1EfNS_16CTDBiasDActParamIff13__nv_fp8_e5m2fEELi2ELi8ENS_5EmptyEXadL_ZNS_5sreluIffEET_T0_RKS5_EEEEvT3_mmm,"a",@progbits
	.sectionflags	@""
	.align	4
.nv.constant0._ZN18transformer_engine6detail38cast_transpose_fused_kernel_notalignedILb0ELb0ELb1EfNS_16CTDBiasDActParamIff13__nv_fp8_e5m2fEELi2ELi8ENS_5EmptyEXadL_ZNS_5sreluIffEET_T0_RKS5_EEEEvT3_mmm:
	.zero		624


//--------------------- .nv.constant0._ZN18transformer_engine6detail38cast_transpose_fused_kernel_notalignedILb0ELb0ELb1EfNS_16CTDBiasDActParamIff13__nv_bfloat16fEELi2ELi4ENS_5EmptyEXadL_ZNS_5sreluIffEET_T0_RKS5_EEEEvT3_mmm --------------------------
	.section	.nv.constant0._ZN18transformer_engine6detail38cast_transpose_fused_kernel_notalignedILb0ELb0ELb1EfNS_16CTDBiasDActParamIff13__nv_bfloat16fEELi2ELi4ENS_5EmptyEXadL_ZNS_5sreluIffEET_T0_RKS5_EEEEvT3_mmm,"a",@progbits
	.sectionflags	@""
	.align	4
.nv.constant0._ZN18transformer_engine6detail38cast_transpose_fused_kernel_notalignedILb0ELb0ELb1EfNS_16CTDBiasDActParamIff13__nv_bfloat16fEELi2ELi4ENS_5EmptyEXadL_ZNS_5sreluIffEET_T0_RKS5_EEEEvT3_mmm:
	.zero		624


//--------------------- .nv.constant0._ZN18transformer_engine6detail38cast_transpose_fused_kernel_notalignedILb0ELb0ELb1EfNS_16CTDBiasDActParamIff6__halffEELi2ELi4ENS_5EmptyEXadL_ZNS_5sreluIffEET_T0_RKS5_EEEEvT3_mmm --------------------------
	.section	.nv.constant0._ZN18transformer_engine6detail38cast_transpose_fused_kernel_notalignedILb0ELb0ELb1EfNS_16CTDBiasDActParamIff6__halffEELi2ELi4ENS_5EmptyEXadL_ZNS_5sreluIffEET_T0_RKS5_EEEEvT3_mmm,"a",@progbits
	.sectionflags	@""
	.align	4
.nv.constant0._ZN18transformer_engine6detail38cast_transpose_fused_kernel_notalignedILb0ELb0ELb1EfNS_16CTDBiasDActParamIff6__halffEELi2ELi4ENS_5EmptyEXadL_ZNS_5sreluIffEET_T0_RKS5_EEEEvT3_mmm:
	.zero		624


//--------------------- .nv.constant0._ZN18transformer_engine6detail38cast_transpose_fused_kernel_notalignedILb0ELb0ELb1EfNS_16CTDBiasDActParamIffffEELi2ELi2ENS_5EmptyEXadL_ZNS_5sreluIffEET_T0_RKS4_EEEEvT3_mmm --------------------------
	.section	.nv.constant0._ZN18transformer_engine6detail38cast_transpose_fused_kernel_notalignedILb0ELb0ELb1EfNS_16CTDBiasDActParamIffffEELi2ELi2ENS_5EmptyEXadL_ZNS_5sreluIffEET_T0_RKS4_EEEEvT3_mmm,"a",@progbits
	.sectionflags	@""
	.align	4
.nv.constant0._ZN18transformer_engine6detail38cast_transpose_fused_kernel_notalignedILb0ELb0ELb1EfNS_16CTDBiasDActParamIffffEELi2ELi2ENS_5EmptyEXadL_ZNS_5sreluIffEET_T0_RKS4_EEEEvT3_mmm:
	.zero		624


//--------------------- .nv.constant0._ZN18transformer_engine6detail38cast_transpose_fused_kernel_notalignedILb0ELb1ELb0EfNS_16CTDBiasDActParamI13__nv_bfloat16S3_13__nv_fp8_e4m3fEELi2ELi4ENS_5EmptyEXadL_ZNS_5dreluIffEET_T0_RKS6_EEEEvT3_mmm --------------------------
	.section	.nv.constant0._ZN18transformer_engine6detail38cast_transpose_fused_kernel_notalignedILb0ELb1ELb0EfNS_16CTDBiasDActParamI13__nv_bfloat16S3_13__nv_fp8_e4m3fEELi2ELi4ENS_5EmptyEXadL_ZNS_5dreluIffEET_T0_RKS6_EEEEvT3_mmm,"a",@progbits
	.sectionflags	@""
	.align	4
.nv.constant0._ZN18transformer_engine6detail38cast_transpose_fused_kernel_notalignedILb0ELb1ELb0EfNS_16CTDBiasDActParamI13__nv_bfloat16S3_13__nv_fp8_e4m3fEELi2ELi4ENS_5EmptyEXadL_ZNS_5dreluIffEET_T0_RKS6_EEEEvT3_mmm:
	.zero		624


//--------------------- .nv.constant0._ZN18transformer_engine6detail38cast_transpose_fused_kernel_notalignedILb0ELb1ELb0EfNS_16CTDBiasDActParamI13__nv_bfloat16S3_13__nv_fp8_e5m2fEELi2ELi4ENS_5EmptyEXadL_ZNS_5dreluIffEET_T0_RKS6_EEEEvT3_mmm --------------------------
	.section	.nv.constant0._ZN18transformer_engine6detail38cast_transpose_fused_kernel_notalignedILb0ELb1ELb0EfNS_16CTDBiasDActParamI13__nv_bfloat16S3_13__nv_fp8_e5m2fEELi2ELi4ENS_5EmptyEXadL_ZNS_5dreluIffEET_T0_RKS6_EEEEvT3_mmm,"a",@progbits
	.sectionflags	@""
	.align	4
.nv.constant0._ZN18transformer_engine6detail38cast_transpose_fused_kernel_notalignedILb0ELb1ELb0EfNS_16CTDBiasDActParamI13__nv_bfloat16S3_13__nv_fp8_e5m2fEELi2ELi4ENS_5EmptyEXadL_ZNS_5dreluIffEET_T0_RKS6_EEEEvT3_mmm:
	.zero		624


//--------------------- .nv.constant0._ZN18transformer_engine6detail38cast_transpose_fused_kernel_notalignedILb0ELb1ELb0EfNS_16CTDBiasDActParamI13__nv_bfloat16S3_S3_fEELi2ELi2ENS_5EmptyEXadL_ZNS_5dreluIffEET_T0_RKS5_EEEEvT3_mmm --------------------------
	.section	.nv.constant0._ZN18transformer_engine6detail38cast_transpose_fused_kernel_notalignedILb0ELb1ELb0EfNS_16CTDBiasDActParamI13__nv_bfloat16S3_S3_fEELi2ELi2ENS_5EmptyEXadL_ZNS_5dreluIffEET_T0_RKS5_EEEEvT3_mmm,"a",@progbits
	.sectionflags	@""
	.align	4
.nv.constant0._ZN18transformer_engine6detail38cast_transpose_fused_kernel_notalignedILb0ELb1ELb0EfNS_16CTDBiasDActParamI13__nv_bfloat16S3_S3_fEELi2ELi2ENS_5EmptyEXadL_ZNS_5dreluIffEET_T0_RKS5_EEEEvT3_mmm:
	.zero		624


//--------------------- .nv.constant0._ZN18transformer_engine6detail38cast_transpose_fused_kernel_notalignedILb0ELb1ELb0EfNS_16CTDBiasDActParamI13__nv_bfloat16S3_6__halffEELi2ELi2ENS_5EmptyEXadL_ZNS_5dreluIffEET_T0_RKS6_EEEEvT3_mmm --------------------------
	.section	.nv.constant0._ZN18transformer_engine6detail38cast_transpose_fused_kernel_notalignedILb0ELb1ELb0EfNS_16CTDBiasDActParamI13__nv_bfloat16S3_6__halffEELi2ELi2ENS_5EmptyEXadL_ZNS_5dreluIffEET_T0_RKS6_EEEEvT3_mmm,"a",@progbits
	.sectionflags	@""
	.align	4
.nv.constant0._ZN18transformer_engine6detail38cast_transpose_fused_kernel_notalignedILb0ELb1ELb0EfNS_16CTDBiasDActParamI13__nv_bfloat16S3_6__halffEELi2ELi2ENS_5EmptyEXadL_ZNS_5dreluIffEET_T0_RKS6_EEEEvT3_mmm:
	.zero		624


//--------------------- .nv.constant0._ZN18transformer_engine6detail38cast_transpose_fused_kernel_notalignedILb0ELb1ELb0EfNS_16CTDBiasDActParamI13__nv_bfloat16S3_ffEELi2ELi1ENS_5EmptyEXadL_ZNS_5dreluIffEET_T0_RKS5_EEEEvT3_mmm --------------------------
	.section	.nv.constant0._ZN18transformer_engine6detail38cast_transpose_fused_kernel_notalignedILb0ELb1ELb0EfNS_16CTDBiasDActParamI13__nv_bfloat16S3_ffEELi2ELi1ENS_5EmptyEXadL_ZNS_5dreluIffEET_T0_RKS5_EEEEvT3_mmm,"a",@progbits
	.sectionflags	@""
	.align	4
.nv.constant0._ZN18transformer_engine6detail38cast_transpose_fused_kernel_notalignedILb0ELb1ELb0EfNS_16CTDBiasDActParamI13__nv_bfloat16S3_ffEELi2ELi1ENS_5EmptyEXadL_ZNS_5dreluIffEET_T0_RKS5_EEEEvT3_mmm:
	.zero		624


//--------------------- .nv.constant0._ZN18transformer_engine6detail38cast_transpose_fused_kernel_notalignedILb0ELb1ELb0EfNS_16CTDBiasDActParamI6__halfS3_13__nv_fp8_e4m3fEELi2ELi4ENS_5EmptyEXadL_ZNS_5dreluIffEET_T0_RKS6_EEEEvT3_mmm --------------------------
	.section	.nv.constant0._ZN18transformer_engine6detail38cast_transpose_fused_kernel_notalignedILb0ELb1ELb0EfNS_16CTDBiasDActParamI6__halfS3_13__nv_fp8_e4m3fEELi2ELi4ENS_5EmptyEXadL_ZNS_5dreluIffEET_T0_RKS6_EEEEvT3_mmm,"a",@progbits
	.sectionflags	@""
	.align	4
.nv.constant0._ZN18transformer_engine6detail38cast_transpose_fused_kernel_notalignedILb0ELb1ELb0EfNS_16CTDBiasDActParamI6__halfS3_13__nv_fp8_e4m3fEELi2ELi4ENS_5EmptyEXadL_ZNS_5dreluIffEET_T0_RKS6_EEEEvT3_mmm:
	.zero		624


//--------------------- .nv.constant0._ZN18transformer_engine6detail38cast_transpose_fused_kernel_notalignedILb0ELb1ELb0EfNS_16CTDBiasDActParamI6__halfS3_13__nv_fp8_e5m2fEELi2ELi4ENS_5EmptyEXadL_ZNS_5dreluIffEET_T0_RKS6_EEEEvT3_mmm --------------------------
	.section	.nv.constant0._ZN18transformer_engine6detail38cast_transpose_fused_kernel_notalignedILb0ELb1ELb0EfNS_16CTDBiasDActParamI6__halfS3_13__nv_fp8_e5m2fEELi2ELi4ENS_5EmptyEXadL_ZNS_5dreluIffEET_T0_RKS6_EEEEvT3_mmm,"a",@progbits
	.sectionflags	@""
	.align	4
.nv.constant0._ZN18transformer_engine6detail38cast_transpose_fused_kernel_notalignedILb0ELb1ELb0EfNS_16CTDBiasDActParamI6__halfS3_13__nv_fp8_e5m2fEELi2ELi4ENS_5EmptyEXadL_ZNS_5dreluIffEET_T0_RKS6_EEEEvT3_mmm:
	.zero		624


//--------------------- .nv.constant0._ZN18transformer_engine6detail38cast_transpose_fused_kernel_notalignedILb0ELb1ELb0EfNS_16CTDBiasDActParamI6__halfS3_13__nv_bfloat16fEELi2ELi2ENS_5EmptyEXadL_ZNS_5dreluIffEET_T0_RKS6_EEEEvT3_mmm --------------------------
	.section	.nv.constant0._ZN18transformer_engine6detail38cast_transpose_fused_kernel_notalignedILb0ELb1ELb0EfNS_16CTDBiasDActParamI6__halfS3_13__nv_bfloat16fEELi2ELi2ENS_5EmptyEXadL_ZNS_5dreluIffEET_T0_RKS6_EEEEvT3_mmm,"a",@progbits
	.sectionflags	@""
	.align	4
.nv.constant0._ZN18transformer_engine6detail38cast_transpose_fused_kernel_notalignedILb0ELb1ELb0EfNS_16CTDBiasDActParamI6__halfS3_13__nv_bfloat16fEELi2ELi2ENS_5EmptyEXadL_ZNS_5dreluIffEET_T0_RKS6_EEEEvT3_mmm:
	.zero		624


//--------------------- .nv.constant0._ZN18transformer_engine6detail38cast_transpose_fused_kernel_notalignedILb0ELb1ELb0EfNS_16CTDBiasDActParamI6__halfS3_S3_fEELi2ELi2ENS_5EmptyEXadL_ZNS_5dreluIffEET_T0_RKS5_EEEEvT3_mmm --------------------------
	.section	.nv.constant0._ZN18transformer_engine6detail38cast_transpose_fused_kernel_notalignedILb0ELb1ELb0EfNS_16CTDBiasDActParamI6__halfS3_S3_fEELi2ELi2ENS_5EmptyEXadL_ZNS_5dreluIffEET_T0_RKS5_EEEEvT3_mmm,"a",@progbits
	.sectionflags	@""
	.align	4
.nv.constant0._ZN18transformer_engine6detail38cast_transpose_fused_kernel_notalignedILb0ELb1ELb0EfNS_16CTDBiasDActParamI6__halfS3_S3_fEELi2ELi2ENS_5EmptyEXadL_ZNS_5dreluIffEET_T0_RKS5_EEEEvT3_mmm:
	.zero		624


//--------------------- .nv.constant0._ZN18transformer_engine6detail38cast_transpose_fused_kernel_notalignedILb0ELb1ELb0EfNS_16CTDBiasDActParamI6__halfS3_ffEELi2ELi1ENS_5EmptyEXadL_ZNS_5dreluIffEET_T0_RKS5_EEEEvT3_mmm --------------------------
	.section	.nv.constant0._ZN18transformer_engine6detail38cast_transpose_fused_kernel_notalignedILb0ELb1ELb0EfNS_16CTDBiasDActParamI6__halfS3_ffEELi2ELi1ENS_5EmptyEXadL_ZNS_5dreluIffEET_T0_RKS5_EEEEvT3_mmm,"a",@progbits
	.sectionflags	@""
	.align	4
.nv.constant0._ZN18transformer_engine6detail38cast_transpose_fused_kernel_notalignedILb0ELb1ELb0EfNS_16CTDBiasDActParamI6__halfS3_ffEELi2ELi1ENS_5EmptyEXadL_ZNS_5dreluIffEET_T0_RKS5_EEEEvT3_mmm:
	.zero		624


//--------------------- .nv.constant0._ZN18transformer_engine6detail38cast_transpose_fused_kernel_notalignedILb0ELb1ELb0EfNS_16CTDBiasDActParamIff13__nv_fp8_e4m3fEELi1ELi4ENS_5EmptyEXadL_ZNS_5dreluIffEET_T0_RKS5_EEEEvT3_mmm --------------------------
	.section	.nv.constant0._ZN18transformer_engine6detail38cast_transpose_fused_kernel_notalignedILb0ELb1ELb0EfNS_16CTDBiasDActParamIff13__nv_fp8_e4m3fEELi1ELi4ENS_5EmptyEXadL_ZNS_5dreluIffEET_T0_RKS5_EEEEvT3_mmm,"a",@progbits
	.sectionflags	@""
	.align	4
.nv.constant0._ZN18transformer_engine6detail38cast_transpose_fused_kernel_notalignedILb0ELb1ELb0EfNS_16CTDBiasDActParamIff13__nv_fp8_e4m3fEELi1ELi4ENS_5EmptyEXadL_ZNS_5dreluIffEET_T0_RKS5_EEEEvT3_mmm:
	.zero		624


//--------------------- .nv.constant0._ZN18transformer_engine6detail38cast_transpose_fused_kernel_notalignedILb0ELb1ELb0EfNS_16CTDBiasDActParamIff13__nv_fp8_e5m2fEELi1ELi4ENS_5EmptyEXadL_ZNS_5dreluIffEET_T0_RKS5_EEEEvT3_mmm --------------------------
	.section	.nv.constant0._ZN18transformer_engine6detail38cast_transpose_fused_kernel_notalignedILb0ELb1ELb0EfNS_16CTDBiasDActParamIff13__nv_fp8_e5m2fEELi1ELi4ENS_5EmptyEXadL_ZNS_5dreluIffEET_T0_RKS5_EEEEvT3_mmm,"a",@progbits
	.sectionflags	@""
	.align	4
.nv.constant0._ZN18transformer_engine6detail38cast_transpose_fused_kernel_notalignedILb0ELb1ELb0EfNS_16CTDBiasDActParamIff13__nv_fp8_e5m2fEELi1ELi4ENS_5EmptyEXadL_ZNS_5dreluIffEET_T0_RKS5_EEEEvT3_mmm:
	.zero		624


//--------------------- .nv.constant0._ZN18transformer_engine6detail38cast_transpose_fused_kernel_notalignedILb0ELb1ELb0EfNS_16CTDBiasDActParamIff13__nv_bfloat16fEELi1ELi2ENS_5EmptyEXadL_ZNS_5dreluIffEET_T0_RKS5_EEEEvT3_mmm --------------------------
	.section	.nv.constant0._ZN18transformer_engine6detail38cast_transpose_fused_kernel_notalignedILb0ELb1ELb0EfNS_16CTDBiasDActParamIff13__nv_bfloat16fEELi1ELi2ENS_5EmptyEXadL_ZNS_5dreluIffEET_T0_RKS5_EEEEvT3_mmm,"a",@progbits
	.sectionflags	@""
	.align	4
.nv.constant0._ZN18transformer_engine6detail38cast_transpose_fused_kernel_notalignedILb0ELb1ELb0EfNS_16CTDBiasDActParamIff13__nv_bfloat16fEELi1ELi2ENS_5EmptyEXadL_ZNS_5dreluIffEET_T0_RKS5_EEEEvT3_mmm:
	.zero		624


//--------------------- .nv.constant0._ZN18transformer_engine6detail38cast_transpose_fused_kernel_notalignedILb0ELb1ELb0EfNS_16CTDBiasDActParamIff6__halffEELi1ELi2ENS_5EmptyEXadL_ZNS_5dreluIffEET_T0_RKS5_EEEEvT3_mmm --------------------------
	.section	.nv.constant0._ZN18transformer_engine6detail38cast_transpose_fused_kernel_notalignedILb0ELb1ELb0EfNS_16CTDBiasDActParamIff6__halffEELi1ELi2ENS_5EmptyEXadL_ZNS_5dreluIffEET_T0_RKS5_EEEEvT3_mmm,"a",@progbits
	.sectionflags	@""
	.align	4
.nv.constant0._ZN18transformer_engine6detail38cast_transpose_fused_kernel_notalignedILb0ELb1ELb0EfNS_16CTDBiasDActParamIff6__halffEELi1ELi2ENS_5EmptyEXadL_ZNS_5dreluIffEET_T0_RKS5_EEEEvT3_mmm:
	.zero		624


//--------------------- .nv.constant0._ZN18transformer_engine6detail38cast_transpose_fused_kernel_notalignedILb0ELb1ELb0EfNS_16CTDBiasDActParamIffffEELi1ELi1ENS_5EmptyEXadL_ZNS_5dreluIffEET_T0_RKS4_EEEEvT3_mmm --------------------------
	.section	.nv.constant0._ZN18transformer_engine6detail38cast_transpose_fused_kernel_notalignedILb0ELb1ELb0EfNS_16CTDBiasDActParamIffffEELi1ELi1ENS_5EmptyEXadL_ZNS_5dreluIffEET_T0_RKS4_EEEEvT3_mmm,"a",@progbits
	.sectionflags	@""
	.align	4
.nv.constant0._ZN18transformer_engine6detail38cast_transpose_fused_kernel_notalignedILb0ELb1ELb0EfNS_16CTDBiasDActParamIffffEELi1ELi1ENS_5EmptyEXadL_ZNS_5dreluIffEET_T0_RKS4_EEEEvT3_mmm:
	.zero		624


//--------------------- .nv.constant0._ZN18transformer_engine6detail38cast_transpose_fused_kernel_notalignedILb0ELb0ELb1EfNS_16CTDBiasDActParamI13__nv_bfloat16S3_13__nv_fp8_e4m3fEELi4ELi8ENS_5EmptyEXadL_ZNS_4reluIffEET_T0_RKS6_EEEEvT3_mmm --------------------------
	.section	.nv.constant0._ZN18transformer_engine6detail38cast_transpose_fused_kernel_notalignedILb0ELb0ELb1EfNS_16CTDBiasDActParamI13__nv_bfloat16S3_13__nv_fp8_e4m3fEELi4ELi8ENS_5EmptyEXadL_ZNS_4reluIffEET_T0_RKS6_EEEEvT3_mmm,"a",@progbits
	.sectionflags	@""
	.align	4
.nv.constant0._ZN18transformer_engine6detail38cast_transpose_fused_kernel_notalignedILb0ELb0ELb1EfNS_16CTDBiasDActParamI13__nv_bfloat16S3_13__nv_fp8_e4m3fEELi4ELi8ENS_5EmptyEXadL_ZNS_4reluIffEET_T0_RKS6_EEEEvT3_mmm:
	.zero		624


//--------------------- .nv.constant0._ZN18transformer_engine6detail38cast_transpose_fused_kernel_notalignedILb0ELb0ELb1EfNS_16CTDBiasDActParamI13__nv_bfloat16S3_13__nv_fp8_e5m2fEELi4ELi8ENS_5EmptyEXadL_ZNS_4reluIffEET_T0_RKS6_EEEEvT3_mmm --------------------------
	.section	.nv.constant0._ZN18transformer_engine6detail38cast_transpose_fused_kernel_notalignedILb0ELb0ELb1EfNS_16CTDBiasDActParamI13__nv_bfloat16S3_13__nv_fp8_e5m2fEELi4ELi8ENS_5EmptyEXadL_ZNS_4reluIffEET_T0_RKS6_EEEEvT3_mmm,"a",@progbits
	.sectionflags	@""
	.align	4
.nv.constant0._ZN18transformer_engine6detail38cast_transpose_fused_kernel_notalignedILb0ELb0ELb1EfNS_16CTDBiasDActParamI13__nv_bfloat16S3_13__nv_fp8_e5m2fEELi4ELi8ENS_5EmptyEXadL_ZNS_4reluIffEET_T0_RKS6_EEEEvT3_mmm:
	.zero		624


//--------------------- .nv.constant0._ZN18transformer_engine6detail38cast_transpose_fused_kernel_notalignedILb0ELb0ELb1EfNS_16CTDBiasDActParamI13__nv_bfloat16S3_S3_fEELi4ELi4ENS_5EmptyEXadL_ZNS_4reluIffEET_T0_RKS5_EEEEvT3_mmm --------------------------
	.section	.nv.constant0._ZN18transformer_engine6detail38cast_transpose_fused_kernel_notalignedILb0ELb0ELb1EfNS_16CTDBiasDActParamI13__nv_bfloat16S3_S3_fEELi4ELi4ENS_5EmptyEXadL_ZNS_4reluIffEET_T0_RKS5_EEEEvT3_mmm,"a",@progbits
	.sectionflags	@""
	.align	4
.nv.constant0._ZN18transformer_engine6detail38cast_transpose_fused_kernel_notalignedILb0ELb0ELb1EfNS_16CTDBiasDActParamI13__nv_bfloat16S3_S3_fEELi4ELi4ENS_5EmptyEXadL_ZNS_4reluIffEET_T0_RKS5_EEEEvT3_mmm:
	.zero		624


//--------------------- .nv.constant0._ZN18transformer_engine6detail38cast_transpose_fused_kernel_notalignedILb0ELb0ELb1EfNS_16CTDBiasDActParamI13__nv_bfloat16S3_6__halffEELi4ELi4ENS_5EmptyEXadL_ZNS_4reluIffEET_T0_RKS6_EEEEvT3_mmm --------------------------
	.section	.nv.constant0._ZN18transformer_engine6detail38cast_transpose_fused_kernel_notalignedILb0ELb0ELb1EfNS_16CTDBiasDActParamI13__nv_bfloat16S3_6__halffEELi4ELi4ENS_5EmptyEXadL_ZNS_4reluIffEET_T0_RKS6_EEEEvT3_mmm,"a",@progbits
	.sectionflags	@""
	.align	4
.nv.constant0._ZN18transformer_engine6detail38cast_transpose_fused_kernel_notalignedILb0ELb0ELb1EfNS_16CTDBiasDActParamI13__nv_bfloat16S3_6__halffEELi4ELi4ENS_5EmptyEXadL_ZNS_4reluIffEET_T0_RKS6_EEEEvT3_mmm:
	.zero		624


//--------------------- .nv.constant0._ZN18transformer_engine6detail38cast_transpose_fused_kernel_notalignedILb0ELb0ELb1EfNS_16CTDBiasDActParamI13__nv_bfloat16S3_ffEELi4ELi2ENS_5EmptyEXadL_ZNS_4reluIffEET_T0_RKS5_EEEEvT3_mmm --------------------------
	.section	.nv.constant0._ZN18transformer_engine6detail38cast_transpose_fused_kernel_notalignedILb0ELb0ELb1EfNS_16CTDBiasDActParamI13__nv_bfloat16S3_ffEELi4ELi2ENS_5EmptyEXadL_ZNS_4reluIffEET_T0_RKS5_EEEEvT3_mmm,"a",@progbits
	.sectionflags	@""
	.align	4
.nv.constant0._ZN18transformer_engine6detail38cast_transpose_fused_kernel_notalignedILb0ELb0ELb1EfNS_16CTDBiasDActParamI13__nv_bfloat16S3_ffEELi4ELi2ENS_5EmptyEXadL_ZNS_4reluIffEET_T0_RKS5_EEEEvT3_mmm:
	.zero		624


//--------------------- .nv.constant0._ZN18transformer_engine6detail38cast_transpose_fused_kernel_notalignedILb0ELb0ELb1EfNS_16CTDBiasDActParamI6__halfS3_13__nv_fp8_e4m3fEELi4ELi8ENS_5EmptyEXadL_ZNS_4reluIffEET_T0_RKS6_EEEEvT3_mmm --------------------------
	.section	.nv.constant0._ZN18transformer_engine6detail38cast_transpose_fused_kernel_notalignedILb0ELb0ELb1EfNS_16CTDBiasDActParamI6__halfS3_13__nv_fp8_e4m3fEELi4ELi8ENS_5EmptyEXadL_ZNS_4reluIffEET_T0_RKS6_EEEEvT3_mmm,"a",@progbits
	.sectionflags	@""
	.align	4
.nv.constant0._ZN18transformer_engine6detail38cast_transpose_fused_kernel_notalignedILb0ELb0ELb1EfNS_16CTDBiasDActParamI6__halfS3_13__nv_fp8_e4m3fEELi4ELi8ENS_5EmptyEXadL_ZNS_4reluIffEET_T0_RKS6_EEEEvT3_mmm:
	.zero		624


//--------------------- .nv.constant0._ZN18transformer_engine6detail38cast_transpose_fused_kernel_notalignedILb0ELb0ELb1EfNS_16CTDBiasDActParamI6__halfS3_13__nv_fp8_e5m2fEELi4ELi8ENS_5EmptyEXadL_ZNS_4reluIffEET_T0_RKS6_EEEEvT3_mmm --------------------------
	.section	.nv.constant0._ZN18transformer_engine6detail38cast_transpose_fused_kernel_notalignedILb0ELb0ELb1EfNS_16CTDBiasDActParamI6__halfS3_13__nv_fp8_e5m2fEELi4ELi8ENS_5EmptyEXadL_ZNS_4reluIffEET_T0_RKS6_EEEEvT3_mmm,"a",@progbits
	.sectionflags	@""
	.align	4
.nv.constant0._ZN18transformer_engine6detail38cast_transpose_fused_kernel_notalignedILb0ELb0ELb1EfNS_16CTDBiasDActParamI6__halfS3_13__nv_fp8_e5m2fEELi4ELi8ENS_5EmptyEXadL_ZNS_4reluIffEET_T0_RKS6_EEEEvT3_mmm:
	.zero		624


//--------------------- .nv.constant0._ZN18transformer_engine6detail38cast_transpose_fused_kernel_notalignedILb0ELb0ELb1EfNS_16CTDBiasDActParamI6__halfS3_13__nv_bfloat16fEELi4ELi4ENS_5EmptyEXadL_ZNS_4reluIffEET_T0_RKS6_EEEEvT3_mmm --------------------------
	.section	.nv.constant0._ZN18transformer_engine6detail38cast_transpose_fused_kernel_notalignedILb0ELb0ELb1EfNS_16CTDBiasDActParamI6__halfS3_13__nv_bfloat16fEELi4ELi4ENS_5EmptyEXadL_ZNS_4reluIffEET_T0_RKS6_EEEEvT3_mmm,"a",@progbits
	.sectionflags	@""
	.align	4
.nv.constant0._ZN18transformer_engine6detail38cast_transpose_fused_kernel_notalignedILb0ELb0ELb1EfNS_16CTDBiasDActParamI6__halfS3_13__nv_bfloat16fEELi4ELi4ENS_5EmptyEXadL_ZNS_4reluIffEET_T0_RKS6_EEEEvT3_mmm:
	.zero		624


//--------------------- .nv.constant0._ZN18transformer_engine6detail38cast_transpose_fused_kernel_notalignedILb0ELb0ELb1EfNS_16CTDBiasDActParamI6__halfS3_S3_fEELi4ELi4ENS_5EmptyEXadL_ZNS_4reluIffEET_T0_RKS5_EEEEvT3_mmm --------------------------
	.section	.nv.constant0._ZN18transformer_engine6detail38cast_transpose_fused_kernel_notalignedILb0ELb0ELb1EfNS_16CTDBiasDActParamI6__halfS3_S3_fEELi4ELi4ENS_5EmptyEXadL_ZNS_4reluIffEET_T0_RKS5_EEEEvT3_mmm,"a",@progbits
	.sectionflags	@""
	.align	4
.nv.constant0._ZN18transformer_engine6detail38cast_transpose_fused_kernel_notalignedILb0ELb0ELb1EfNS_16CTDBiasDActParamI6__halfS3_S3_fEELi4ELi4ENS_5EmptyEXadL_ZNS_4reluIffEET_T0_RKS5_EEEEvT3_mmm:
	.zero		624


//--------------------- .nv.constant0._ZN18transformer_engine6detail38cast_transpose_fused_kernel_notalignedILb0ELb0ELb1EfNS_16CTDBiasDActParamI6__halfS3_ffEELi4ELi2ENS_5EmptyEXadL_ZNS_4reluIffEET_T0_RKS5_EEEEvT3_mmm --------------------------
	.section	.nv.constant0._ZN18transformer_engine6detail38cast_transpose_fused_kernel_notalignedILb0ELb0ELb1EfNS_16CTDBiasDActParamI6__halfS3_ffEELi4ELi2ENS_5EmptyEXadL_ZNS_4reluIffEET_T0_RKS5_EEEEvT3_mmm,"a",@progbits
	.sectionflags	@""
	.align	4
.nv.constant0._ZN18transformer_engine6detail38cast_transpose_fused_kernel_notalignedILb0ELb0ELb1EfNS_16CTDBiasDActParamI6__halfS3_ffEELi4ELi2ENS_5EmptyEXadL_ZNS_4reluIffEET_T0_RKS5_EEEEvT3_mmm:
	.zero		624


//--------------------- .nv.constant0._ZN18transformer_engine6detail38cast_transpose_fused_kernel_notalignedILb0ELb0ELb1EfNS_16CTDBiasDActParamIff13__nv_fp8_e4m3fEELi2ELi8ENS_5EmptyEXadL_ZNS_4reluIffEET_T0_RKS5_EEEEvT3_mmm --------------------------
	.section	.nv.constant0._ZN18transformer_engine6detail38cast_transpose_fused_kernel_notalignedILb0ELb0ELb1EfNS_16CTDBiasDActParamIff13__nv_fp8_e4m3fEELi2ELi8ENS_5EmptyEXadL_ZNS_4reluIffEET_T0_RKS5_EEEEvT3_mmm,"a",@progbits
	.sectionflags	@""
	.align	4
.nv.constant0._ZN18transformer_engine6detail38cast_transpose_fused_kernel_notalignedILb0ELb0ELb1EfNS_16CTDBiasDActParamIff13__nv_fp8_e4m3fEELi2ELi8ENS_5EmptyEXadL_ZNS_4reluIffEET_T0_RKS5_EEEEvT3_mmm:
	.zero		624


//--------------------- .nv.constant0._ZN18transformer_engine6detail38cast_transpose_fused_kernel_notalignedILb0ELb0ELb1EfNS_16CTDBiasDActParamIff13__nv_fp8_e5m2fEELi2ELi8ENS_5EmptyEXadL_ZNS_4reluIffEET_T0_RKS5_EEEEvT3_mmm --------------------------
	.section	.nv.constant0._ZN18transformer_engine6detail38cast_transpose_fused_kernel_notalignedILb0ELb0ELb1EfNS_16CTDBiasDActParamIff13__nv_fp8_e5m2fEELi2ELi8ENS_5EmptyEXadL_ZNS_4reluIffEET_T0_RKS5_EEEEvT3_mmm,"a",@progbits
	.sectionflags	@""
	.align	4
.nv.constant0._ZN18transformer_engine6detail38cast_transpose_fused_kernel_notalignedILb0ELb0ELb1EfNS_16CTDBiasDActParamIff13__nv_fp8_e5m2fEELi2ELi8ENS_5EmptyEXadL_ZNS_4reluIffEET_T0_RKS5_EEEEvT3_mmm:
	.zero		624


//--------------------- .nv.constant0._ZN18transformer_engine6detail38cast_transpose_fused_kernel_notalignedILb0ELb0ELb1EfNS_16CTDBiasDActParamIff13__nv_bfloat16fEELi2ELi4ENS_5EmptyEXadL_ZNS_4reluIffEET_T0_RKS5_EEEEvT3_mmm --------------------------
	.section	.nv.constant0._ZN18transformer_engine6detail38cast_transpose_fused_kernel_notalignedILb0ELb0ELb1EfNS_16CTDBiasDActParamIff13__nv_bfloat16fEELi2ELi4ENS_5EmptyEXadL_ZNS_4reluIffEET_T0_RKS5_EEEEvT3_mmm,"a",@progbits
	.sectionflags	@""
	.align	4
.nv.constant0._ZN18transformer_engine6detail38cast_transpose_fused_kernel_notalignedILb0ELb0ELb1EfNS_16CTDBiasDActParamIff13__nv_bfloat16fEELi2ELi4ENS_5EmptyEXadL_ZNS_4reluIffEET_T0_RKS5_EEEEvT3_mmm:
	.zero		624


//--------------------- .nv.constant0._ZN18transformer_engine6detail38cast_transpose_fused_kernel_notalignedILb0ELb0ELb1EfNS_16CTDBiasDActParamIff6__halffEELi2ELi4ENS_5EmptyEXadL_ZNS_4reluIffEET_T0_RKS5_EEEEvT3_mmm --------------------------
	.section	.nv.constant0._ZN18transformer_engine6detail38cast_transpose_fused_kernel_notalignedILb0ELb0ELb1EfNS_16CTDBiasDActParamIff6__halffEELi2ELi4ENS_5EmptyEXadL_ZNS_4reluIffEET_T0_RKS5_EEEEvT3_mmm,"a",@progbits
	.sectionflags	@""
	.align	4
.nv.constant0._ZN18transformer_engine6detail38cast_transpose_fused_kernel_notalignedILb0ELb0ELb1EfNS_16CTDBiasDActParamIff6__halffEELi2ELi4ENS_5EmptyEXadL_ZNS_4reluIffEET_T0_RKS5_EEEEvT3_mmm:
	.zero		624


//--------------------- .nv.constant0._ZN18transformer_engine6detail38cast_transpose_fused_kernel_notalignedILb0ELb0ELb1EfNS_16CTDBiasDActParamIffffEELi2ELi2ENS_5EmptyEXadL_ZNS_4reluIffEET_T0_RKS4_EEEEvT3_mmm --------------------------
	.section	.nv.constant0._ZN18transformer_engine6detail38cast_transpose_fused_kernel_notalignedILb0ELb0ELb1EfNS_16CTDBiasDActParamIffffEELi2ELi2ENS_5EmptyEXadL_ZNS_4reluIffEET_T0_RKS4_EEEEvT3_mmm,"a",@progbits
	.sectionflags	@""
	.align	4
.nv.constant0._ZN18transformer_engine6detail38cast_transpose_fused_kernel_notalignedILb0ELb0ELb1EfNS_16CTDBiasDActParamIffffEELi2ELi2ENS_5EmptyEXadL_ZNS_4reluIffEET_T0_RKS4_EEEEvT3_mmm:
	.zero		624


//--------------------- .nv.constant0._ZN18transformer_engine6detail38cast_transpose_fused_kernel_notalignedILb1ELb0ELb0EfNS_16CTDBiasDActParamI13__nv_bfloat16S3_13__nv_fp8_e4m3fEELi4ELi8ENS_5EmptyELPFffRKS6_E0EEEvT3_mmm --------------------------
	.section	.nv.constant0._ZN18transformer_engine6detail38cast_transpose_fused_kernel_notalignedILb1ELb0ELb0EfNS_16CTDBiasDActParamI13__nv_bfloat16S3_13__nv_fp8_e4m3fEELi4ELi8ENS_5EmptyELPFffRKS6_E0EEEvT3_mmm,"a",@progbits
	.sectionflags	@""
	.align	4
.nv.constant0._ZN18transformer_engine6detail38cast_transpose_fused_kernel_notalignedILb1ELb0ELb0EfNS_16CTDBiasDActParamI13__nv_bfloat16S3_13__nv_fp8_e4m3fEELi4ELi8ENS_5EmptyELPFffRKS6_E0EEEvT3_mmm:
	.zero		624


//--------------------- .nv.constant0._ZN18transformer_engine6detail38cast_transpose_fused_kernel_notalignedILb1ELb0ELb0EfNS_16CTDBiasDActParamI13__nv_bfloat16S3_13__nv_fp8_e5m2fEELi4ELi8ENS_5EmptyELPFffRKS6_E0EEEvT3_mmm --------------------------
	.section	.nv.constant0._ZN18transformer_engine6detail38cast_transpose_fused_kernel_notalignedILb1ELb0ELb0EfNS_16CTDBiasDActParamI13__nv_bfloat16S3_13__nv_fp8_e5m2fEELi4ELi8ENS_5EmptyELPFffRKS6_E0EEEvT3_mmm,"a",@progbits
	.sectionflags	@""
	.align	4
.nv.constant0._ZN18transformer_engine6detail38cast_transpose_fused_kernel_notalignedILb1ELb0ELb0EfNS_16CTDBiasDActParamI13__nv_bfloat16S3_13__nv_fp8_e5m2fEELi4ELi8ENS_5EmptyELPFffRKS6_E0EEEvT3_mmm:
	.zero		624


//--------------------- .nv.constant0._ZN18transformer_engine6detail38cast_transpose_fused_kernel_notalignedILb1ELb0ELb0EfNS_16CTDBiasDActParamI13__nv_bfloat16S3_S3_fEELi4ELi4ENS_5EmptyELPFffRKS5_E0EEEvT3_mmm --------------------------
	.section	.nv.constant0._ZN18transformer_engine6detail38cast_transpose_fused_kernel_notalignedILb1ELb0ELb0EfNS_16CTDBiasDActParamI13__nv_bfloat16S3_S3_fEELi4ELi4ENS_5EmptyELPFffRKS5_E0EEEvT3_mmm,"a",@progbits
	.sectionflags	@""
	.align	4
.nv.constant0._ZN18transformer_engine6detail38cast_transpose_fused_kernel_notalignedILb1ELb0ELb0EfNS_16CTDBiasDActParamI13__nv_bfloat16S3_S3_fEELi4ELi4ENS_5EmptyELPFffRKS5_E0EEEvT3_mmm:
	.zero		624


//--------------------- .nv.constant0._ZN18transformer_engine6detail38cast_transpose_fused_kernel_notalignedILb1ELb0ELb0EfNS_16CTDBiasDActParamI13__nv_bfloat16S3_6__halffEELi4ELi4ENS_5EmptyELPFffRKS6_E0EEEvT3_mmm --------------------------
	.section	.nv.constant0._ZN18transformer_engine6detail38cast_transpose_fused_kernel_notalignedILb1ELb0ELb0EfNS_16CTDBiasDActParamI13__nv_bfloat16S3_6__halffEELi4ELi4ENS_5EmptyELPFffRKS6_E0EEEvT3_mmm,"a",@progbits
	.sectionflags	@""
	.align	4
.nv.constant0._ZN18transformer_engine6detail38cast_transpose_fused_kernel_notalignedILb1ELb0ELb0EfNS_16CTDBiasDActParamI13__nv_bfloat16S3_6__halffEELi4ELi4ENS_5EmptyELPFffRKS6_E0EEEvT3_mmm:
	.zero		624


//--------------------- .nv.constant0._ZN18transformer_engine6detail19reduce_dbias_kernelILi4Ef13__nv_bfloat16EEvPT1_PKT0_ii --------------------------
	.section	.nv.constant0._ZN18transformer_engine6detail19reduce_dbias_kernelILi4Ef13__nv_bfloat16EEvPT1_PKT0_ii,"a",@progbits
	.sectionflags	@""
	.align	4
.nv.constant0._ZN18transformer_engine6detail19reduce_dbias_kernelILi4Ef13__nv_bfloat16EEvPT1_PKT0_ii:
	.zero		552


//--------------------- .nv.constant0._ZN18transformer_engine6detail38cast_transpose_fused_kernel_notalignedILb1ELb0ELb0EfNS_16CTDBiasDActParamI13__nv_bfloat16S3_ffEELi4ELi2ENS_5EmptyELPFffRKS5_E0EEEvT3_mmm --------------------------
	.section	.nv.constant0._ZN18transformer_engine6detail38cast_transpose_fused_kernel_notalignedILb1ELb0ELb0EfNS_16CTDBiasDActParamI13__nv_bfloat16S3_ffEELi4ELi2ENS_5EmptyELPFffRKS5_E0EEEvT3_mmm,"a",@progbits
	.sectionflags	@""
	.align	4
.nv.constant0._ZN18transformer_engine6detail38cast_transpose_fused_kernel_notalignedILb1ELb0ELb0EfNS_16CTDBiasDActParamI13__nv_bfloat16S3_ffEELi4ELi2ENS_5EmptyELPFffRKS5_E0EEEvT3_mmm:
	.zero		624


//--------------------- .nv.constant0._ZN18transformer_engine6detail38cast_transpose_fused_kernel_notalignedILb1ELb0ELb0EfNS_16CTDBiasDActParamI6__halfS3_13__nv_fp8_e4m3fEELi4ELi8ENS_5EmptyELPFffRKS6_E0EEEvT3_mmm --------------------------
	.section	.nv.constant0._ZN18transformer_engine6detail38cast_transpose_fused_kernel_notalignedILb1ELb0ELb0EfNS_16CTDBiasDActParamI6__halfS3_13__nv_fp8_e4m3fEELi4ELi8ENS_5EmptyELPFffRKS6_E0EEEvT3_mmm,"a",@progbits
	.sectionflags	@""
	.align	4
.nv.constant0._ZN18transformer_engine6detail38cast_transpose_fused_kernel_notalignedILb1ELb0ELb0EfNS_16CTDBiasDActParamI6__halfS3_13__nv_fp8_e4m3fEELi4ELi8ENS_5EmptyELPFffRKS6_E0EEEvT3_mmm:
	.zero		624


//--------------------- .nv.constant0._ZN18transformer_engine6detail38cast_transpose_fused_kernel_notalignedILb1ELb0ELb0EfNS_16CTDBiasDActParamI6__halfS3_13__nv_fp8_e5m2fEELi4ELi8ENS_5EmptyELPFffRKS6_E0EEEvT3_mmm --------------------------
	.section	.nv.constant0._ZN18transformer_engine6detail38cast_transpose_fused_kernel_notalignedILb1ELb0ELb0EfNS_16CTDBiasDActParamI6__halfS3_13__nv_fp8_e5m2fEELi4ELi8ENS_5EmptyELPFffRKS6_E0EEEvT3_mmm,"a",@progbits
	.sectionflags	@""
	.align	4
.nv.constant0._ZN18transformer_engine6detail38cast_transpose_fused_kernel_notalignedILb1ELb0ELb0EfNS_16CTDBiasDActParamI6__halfS3_13__nv_fp8_e5m2fEELi4ELi8ENS_5EmptyELPFffRKS6_E0EEEvT3_mmm:
	.zero		624


//--------------------- .nv.constant0._ZN18transformer_engine6detail38cast_transpose_fused_kernel_notalignedILb1ELb0ELb0EfNS_16CTDBiasDActParamI6__halfS3_13__nv_bfloat16fEELi4ELi4ENS_5EmptyELPFffRKS6_E0EEEvT3_mmm --------------------------
	.section	.nv.constant0._ZN18transformer_engine6detail38cast_transpose_fused_kernel_notalignedILb1ELb0ELb0EfNS_16CTDBiasDActParamI6__halfS3_13__nv_bfloat16fEELi4ELi4ENS_5EmptyELPFffRKS6_E0EEEvT3_mmm,"a",@progbits
	.sectionflags	@""
	.align	4
.nv.constant0._ZN18transformer_engine6detail38cast_transpose_fused_kernel_notalignedILb1ELb0ELb0EfNS_16CTDBiasDActParamI6__halfS3_13__nv_bfloat16fEELi4ELi4ENS_5EmptyELPFffRKS6_E0EEEvT3_mmm:
	.zero		624


//--------------------- .nv.constant0._ZN18transformer_engine6detail38cast_transpose_fused_kernel_notalignedILb1ELb0ELb0EfNS_16CTDBiasDActParamI6__halfS3_S3_fEELi4ELi4ENS_5EmptyELPFffRKS5_E0EEEvT3_mmm --------------------------
	.section	.nv.constant0._ZN18transformer_engine6detail38cast_transpose_fused_kernel_notalignedILb1ELb0ELb0EfNS_16CTDBiasDActParamI6__halfS3_S3_fEELi4ELi4ENS_5EmptyELPFffRKS5_E0EEEvT3_mmm,"a",@progbits
	.sectionflags	@""
	.align	4
.nv.constant0._ZN18transformer_engine6detail38cast_transpose_fused_kernel_notalignedILb1ELb0ELb0EfNS_16CTDBiasDActParamI6__halfS3_S3_fEELi4ELi4ENS_5EmptyELPFffRKS5_E0EEEvT3_mmm:
	.zero		624


//--------------------- .nv.constant0._ZN18transformer_engine6detail19reduce_dbias_kernelILi4Ef6__halfEEvPT1_PKT0_ii --------------------------
	.section	.nv.constant0._ZN18transformer_engine6detail19reduce_dbias_kernelILi4Ef6__halfEEvPT1_PKT0_ii,"a",@progbits
	.sectionflags	@""
	.align	4
.nv.constant0._ZN18transformer_engine6detail19reduce_dbias_kernelILi4Ef6__halfEEvPT1_PKT0_ii:
	.zero		552


//--------------------- .nv.constant0._ZN18transformer_engine6detail38cast_transpose_fused_kernel_notalignedILb1ELb0ELb0EfNS_16CTDBiasDActParamI6__halfS3_ffEELi4ELi2ENS_5EmptyELPFffRKS5_E0EEEvT3_mmm --------------------------
	.section	.nv.constant0._ZN18transformer_engine6detail38cast_transpose_fused_kernel_notalignedILb1ELb0ELb0EfNS_16CTDBiasDActParamI6__halfS3_ffEELi4ELi2ENS_5EmptyELPFffRKS5_E0EEEvT3_mmm,"a",@progbits
	.sectionflags	@""
	.align	4
.nv.constant0._ZN18transformer_engine6detail38cast_transpose_fused_kernel_notalignedILb1ELb0ELb0EfNS_16CTDBiasDActParamI6__halfS3_ffEELi4ELi2ENS_5EmptyELPFffRKS5_E0EEEvT3_mmm:
	.zero		624


//--------------------- .nv.constant0._ZN18transformer_engine6detail38cast_transpose_fused_kernel_notalignedILb1ELb0ELb0EfNS_16CTDBiasDActParamIff13__nv_fp8_e4m3fEELi2ELi8ENS_5EmptyELPFffRKS5_E0EEEvT3_mmm --------------------------
	.section	.nv.constant0._ZN18transformer_engine6detail38cast_transpose_fused_kernel_notalignedILb1ELb0ELb0EfNS_16CTDBiasDActParamIff13__nv_fp8_e4m3fEELi2ELi8ENS_5EmptyELPFffRKS5_E0EEEvT3_mmm,"a",@progbits
	.sectionflags	@""
	.align	4
.nv.constant0._ZN18transformer_engine6detail38cast_transpose_fused_kernel_notalignedILb1ELb0ELb0EfNS_16CTDBiasDActParamIff13__nv_fp8_e4m3fEELi2ELi8ENS_5EmptyELPFffRKS5_E0EEEvT3_mmm:
	.zero		624


//--------------------- .nv.constant0._ZN18transformer_engine6detail38cast_transpose_fused_kernel_notalignedILb1ELb0ELb0EfNS_16CTDBiasDActParamIff13__nv_fp8_e5m2fEELi2ELi8ENS_5EmptyELPFffRKS5_E0EEEvT3_mmm --------------------------
	.section	.nv.constant0._ZN18transformer_engine6detail38cast_transpose_fused_kernel_notalignedILb1ELb0ELb0EfNS_16CTDBiasDActParamIff13__nv_fp8_e5m2fEELi2ELi8ENS_5EmptyELPFffRKS5_E0EEEvT3_mmm,"a",@progbits
	.sectionflags	@""
	.align	4
.nv.constant0._ZN18transformer_engine6detail38cast_transpose_fused_kernel_notalignedILb1ELb0ELb0EfNS_16CTDBiasDActParamIff13__nv_fp8_e5m2fEELi2ELi8ENS_5EmptyELPFffRKS5_E0EEEvT3_mmm:
	.zero		624


//--------------------- .nv.constant0._ZN18transformer_engine6detail38cast_transpose_fused_kernel_notalignedILb1ELb0ELb0EfNS_16CTDBiasDActParamIff13__nv_bfloat16fEELi2ELi4ENS_5EmptyELPFffRKS5_E0EEEvT3_mmm --------------------------
	.section	.nv.constant0._ZN18transformer_engine6detail38cast_transpose_fused_kernel_notalignedILb1ELb0ELb0EfNS_16CTDBiasDActParamIff13__nv_bfloat16fEELi2ELi4ENS_5EmptyELPFffRKS5_E0EEEvT3_mmm,"a",@progbits
	.sectionflags	@""
	.align	4
.nv.constant0._ZN18transformer_engine6detail38cast_transpose_fused_kernel_notalignedILb1ELb0ELb0EfNS_16CTDBiasDActParamIff13__nv_bfloat16fEELi2ELi4ENS_5EmptyELPFffRKS5_E0EEEvT3_mmm:
	.zero		624


//--------------------- .nv.constant0._ZN18transformer_engine6detail38cast_transpose_fused_kernel_notalignedILb1ELb0ELb0EfNS_16CTDBiasDActParamIff6__halffEELi2ELi4ENS_5EmptyELPFffRKS5_E0EEEvT3_mmm --------------------------
	.section	.nv.constant0._ZN18transformer_engine6detail38cast_transpose_fused_kernel_notalignedILb1ELb0ELb0EfNS_16CTDBiasDActParamIff6__halffEELi2ELi4ENS_5EmptyELPFffRKS5_E0EEEvT3_mmm,"a",@progbits
	.sectionflags	@""
	.align	4
.nv.constant0._ZN18transformer_engine6detail38cast_transpose_fused_kernel_notalignedILb1ELb0ELb0EfNS_16CTDBiasDActParamIff6__halffEELi2ELi4ENS_5EmptyELPFffRKS5_E0EEEvT3_mmm:
	.zero		624


//--------------------- .nv.constant0._ZN18transformer_engine6detail19reduce_dbias_kernelILi2EffEEvPT1_PKT0_ii --------------------------
	.section	.nv.constant0._ZN18transformer_engine6detail19reduce_dbias_kernelILi2EffEEvPT1_PKT0_ii,"a",@progbits
	.sectionflags	@""
	.align	4
.nv.constant0._ZN18transformer_engine6detail19reduce_dbias_kernelILi2EffEEvPT1_PKT0_ii:
	.zero		552


//--------------------- .nv.constant0._ZN18transformer_engine6detail38cast_transpose_fused_kernel_notalignedILb1ELb0ELb0EfNS_16CTDBiasDActParamIffffEELi2ELi2ENS_5EmptyELPFffRKS4_E0EEEvT3_mmm --------------------------
	.section	.nv.constant0._ZN18transformer_engine6detail38cast_transpose_fused_kernel_notalignedILb1ELb0ELb0EfNS_16CTDBiasDActParamIffffEELi2ELi2ENS_5EmptyELPFffRKS4_E0EEEvT3_mmm,"a",@progbits
	.sectionflags	@""
	.align	4
.nv.constant0._ZN18transformer_engine6detail38cast_transpose_fused_kernel_notalignedILb1ELb0ELb0EfNS_16CTDBiasDActParamIffffEELi2ELi2ENS_5EmptyELPFffRKS4_E0EEEvT3_mmm:
	.zero		624


//--------------------- SYMBOLS --------------------------

	.type		.nv.reservedSmem.offset0,@object
	.size		.nv.reservedSmem.offset0,0x4
